	.target	sm_80

	.elftype	@"ET_EXEC"


//--------------------- .note.nv.tkinfo           --------------------------
	.section	.note.nv.tkinfo,"",@"SHT_NOTE"
	.sectionflags	@"SHF_NOTE_NV_TKINFO"
	.tkinfo
        /*0018*/ 	.word	0x00000002
        /*0030*/ 	.string	""
        /*0030*/ 	.string	"ptxas"
        /*0030*/ 	.string	"Cuda compilation tools, release 13.0, V13.0.88"
        /*0030*/ 	.string	"Build cuda_13.0.r13.0/compiler.36424714_0"
        /*0030*/ 	.string	"-arch sm_80 -m 64 "



//--------------------- .note.nv.cuinfo           --------------------------
	.section	.note.nv.cuinfo,"",@"SHT_NOTE"
	.sectionflags	@"SHF_NOTE_NV_CUINFO"
        /*0018*/ 	.short	0x0002
        /*001a*/ 	.short	0x0050
        /*001c*/ 	.short	0x0082
	.zero		2


//--------------------- .nv.info                  --------------------------
	.section	.nv.info,"",@"SHT_CUDA_INFO"
	.align	4


	//----- nvinfo : EIATTR_REGCOUNT
	.align		4
        /*0000*/ 	.byte	0x04, 0x2f
        /*0002*/ 	.short	(.L_49 - .L_48)
	.align		4
.L_48:
        /*0004*/ 	.word	index@(_ZN4vllm25paged_attention_v1_kernelIffLi32ELi8ELi128ELNS_18Fp8KVCacheDataTypeE0ELb1EEEvPT_PKS2_PKT0_S8_ifPKiSA_iPKfiiiSC_SC_iiiii)
        /*0008*/ 	.word	0x00000048


	//----- nvinfo : EIATTR_FRAME_SIZE
	.align		4
.L_49:
        /*000c*/ 	.byte	0x04, 0x11
        /*000e*/ 	.short	(.L_51 - .L_50)
	.align		4
.L_50:
        /*0010*/ 	.word	index@($__internal_431_$__cuda_sm70_shflsync_bfly_p)
        /*0014*/ 	.word	0x00000000


	//----- nvinfo : EIATTR_FRAME_SIZE
	.align		4
.L_51:
        /*0018*/ 	.byte	0x04, 0x11
        /*001a*/ 	.short	(.L_53 - .L_52)
	.align		4
.L_52:
        /*001c*/ 	.word	index@(_ZN4vllm25paged_attention_v1_kernelIffLi32ELi8ELi128ELNS_18Fp8KVCacheDataTypeE0ELb1EEEvPT_PKS2_PKT0_S8_ifPKiSA_iPKfiiiSC_SC_iiiii)
        /*0020*/ 	.word	0x00000000


	//----- nvinfo : EIATTR_REGCOUNT
	.align		4
.L_53:
        /*0024*/ 	.byte	0x04, 0x2f
        /*0026*/ 	.short	(.L_55 - .L_54)
	.align		4
.L_54:
        /*0028*/ 	.word	index@(_ZN4vllm25paged_attention_v1_kernelIffLi64ELi8ELi128ELNS_18Fp8KVCacheDataTypeE0ELb1EEEvPT_PKS2_PKT0_S8_ifPKiSA_iPKfiiiSC_SC_iiiii)
        /*002c*/ 	.word	0x0000007c


	//----- nvinfo : EIATTR_FRAME_SIZE
	.align		4
.L_55:
        /*0030*/ 	.byte	0x04, 0x11
        /*0032*/ 	.short	(.L_57 - .L_56)
	.align		4
.L_56:
        /*0034*/ 	.word	index@($__internal_430_$__cuda_sm70_shflsync_bfly_p)
        /*0038*/ 	.word	0x00000000


	//----- nvinfo : EIATTR_FRAME_SIZE
	.align		4
.L_57:
        /*003c*/ 	.byte	0x04, 0x11
        /*003e*/ 	.short	(.L_59 - .L_58)
	.align		4
.L_58:
        /*0040*/ 	.word	index@(_ZN4vllm25paged_attention_v1_kernelIffLi64ELi8ELi128ELNS_18Fp8KVCacheDataTypeE0ELb1EEEvPT_PKS2_PKT0_S8_ifPKiSA_iPKfiiiSC_SC_iiiii)
        /*0044*/ 	.word	0x00000000


	//----- nvinfo : EIATTR_REGCOUNT
	.align		4
.L_59:
        /*0048*/ 	.byte	0x04, 0x2f
        /*004a*/ 	.short	(.L_61 - .L_60)
	.align		4
.L_60:
        /*004c*/ 	.word	index@(_ZN4vllm25paged_attention_v1_kernelIffLi80ELi8ELi128ELNS_18Fp8KVCacheDataTypeE0ELb1EEEvPT_PKS2_PKT0_S8_ifPKiSA_iPKfiiiSC_SC_iiiii)
        /*0050*/ 	.word	0x00000080


	//----- nvinfo : EIATTR_FRAME_SIZE
	.align		4
.L_61:
        /*0054*/ 	.byte	0x04, 0x11
        /*0056*/ 	.short	(.L_63 - .L_62)
	.align		4
.L_62:
        /*0058*/ 	.word	index@($__internal_429_$__cuda_sm70_shflsync_bfly_p)
        /*005c*/ 	.word	0x00000000


	//----- nvinfo : EIATTR_FRAME_SIZE
	.align		4
.L_63:
        /*0060*/ 	.byte	0x04, 0x11
        /*0062*/ 	.short	(.L_65 - .L_64)
	.align		4
.L_64:
        /*0064*/ 	.word	index@(_ZN4vllm25paged_attention_v1_kernelIffLi80ELi8ELi128ELNS_18Fp8KVCacheDataTypeE0ELb1EEEvPT_PKS2_PKT0_S8_ifPKiSA_iPKfiiiSC_SC_iiiii)
        /*0068*/ 	.word	0x00000000


	//----- nvinfo : EIATTR_REGCOUNT
	.align		4
.L_65:
        /*006c*/ 	.byte	0x04, 0x2f
        /*006e*/ 	.short	(.L_67 - .L_66)
	.align		4
.L_66:
        /*0070*/ 	.word	index@(_ZN4vllm25paged_attention_v1_kernelIffLi96ELi8ELi128ELNS_18Fp8KVCacheDataTypeE0ELb1EEEvPT_PKS2_PKT0_S8_ifPKiSA_iPKfiiiSC_SC_iiiii)
        /*0074*/ 	.word	0x000000a2


	//----- nvinfo : EIATTR_FRAME_SIZE
	.align		4
.L_67:
        /*0078*/ 	.byte	0x04, 0x11
        /*007a*/ 	.short	(.L_69 - .L_68)
	.align		4
.L_68:
        /*007c*/ 	.word	index@($__internal_428_$__cuda_sm70_shflsync_bfly_p)
        /*0080*/ 	.word	0x00000000


	//----- nvinfo : EIATTR_FRAME_SIZE
	.align		4
.L_69:
        /*0084*/ 	.byte	0x04, 0x11
        /*0086*/ 	.short	(.L_71 - .L_70)
	.align		4
.L_70:
        /*0088*/ 	.word	index@(_ZN4vllm25paged_attention_v1_kernelIffLi96ELi8ELi128ELNS_18Fp8KVCacheDataTypeE0ELb1EEEvPT_PKS2_PKT0_S8_ifPKiSA_iPKfiiiSC_SC_iiiii)
        /*008c*/ 	.word	0x00000000


	//----- nvinfo : EIATTR_REGCOUNT
	.align		4
.L_71:
        /*0090*/ 	.byte	0x04, 0x2f
        /*0092*/ 	.short	(.L_73 - .L_72)
	.align		4
.L_72:
        /*0094*/ 	.word	index@(_ZN4vllm25paged_attention_v1_kernelIffLi112ELi8ELi128ELNS_18Fp8KVCacheDataTypeE0ELb1EEEvPT_PKS2_PKT0_S8_ifPKiSA_iPKfiiiSC_SC_iiiii)
        /*0098*/ 	.word	0x000000a8


	//----- nvinfo : EIATTR_FRAME_SIZE
	.align		4
.L_73:
        /*009c*/ 	.byte	0x04, 0x11
        /*009e*/ 	.short	(.L_75 - .L_74)
	.align		4
.L_74:
        /*00a0*/ 	.word	index@($__internal_427_$__cuda_sm70_shflsync_bfly_p)
        /*00a4*/ 	.word	0x00000000


	//----- nvinfo : EIATTR_FRAME_SIZE
	.align		4
.L_75:
        /*00a8*/ 	.byte	0x04, 0x11
        /*00aa*/ 	.short	(.L_77 - .L_76)
	.align		4
.L_76:
        /*00ac*/ 	.word	index@(_ZN4vllm25paged_attention_v1_kernelIffLi112ELi8ELi128ELNS_18Fp8KVCacheDataTypeE0ELb1EEEvPT_PKS2_PKT0_S8_ifPKiSA_iPKfiiiSC_SC_iiiii)
        /*00b0*/ 	.word	0x00000000


	//----- nvinfo : EIATTR_REGCOUNT
	.align		4
.L_77:
        /*00b4*/ 	.byte	0x04, 0x2f
        /*00b6*/ 	.short	(.L_79 - .L_78)
	.align		4
.L_78:
        /*00b8*/ 	.word	index@(_ZN4vllm25paged_attention_v1_kernelIffLi120ELi8ELi128ELNS_18Fp8KVCacheDataTypeE0ELb1EEEvPT_PKS2_PKT0_S8_ifPKiSA_iPKfiiiSC_SC_iiiii)
        /*00bc*/ 	.word	0x000000a8


	//----- nvinfo : EIATTR_FRAME_SIZE
	.align		4
.L_79:
        /*00c0*/ 	.byte	0x04, 0x11
        /*00c2*/ 	.short	(.L_81 - .L_80)
	.align		4
.L_80:
        /*00c4*/ 	.word	index@($__internal_426_$__cuda_sm70_shflsync_bfly_p)
        /*00c8*/ 	.word	0x00000000


	//----- nvinfo : EIATTR_FRAME_SIZE
	.align		4
.L_81:
        /*00cc*/ 	.byte	0x04, 0x11
        /*00ce*/ 	.short	(.L_83 - .L_82)
	.align		4
.L_82:
        /*00d0*/ 	.word	index@(_ZN4vllm25paged_attention_v1_kernelIffLi120ELi8ELi128ELNS_18Fp8KVCacheDataTypeE0ELb1EEEvPT_PKS2_PKT0_S8_ifPKiSA_iPKfiiiSC_SC_iiiii)
        /*00d4*/ 	.word	0x00000000


	//----- nvinfo : EIATTR_REGCOUNT
	.align		4
.L_83:
        /*00d8*/ 	.byte	0x04, 0x2f
        /*00da*/ 	.short	(.L_85 - .L_84)
	.align		4
.L_84:
        /*00dc*/ 	.word	index@(_ZN4vllm25paged_attention_v1_kernelIffLi128ELi8ELi128ELNS_18Fp8KVCacheDataTypeE0ELb1EEEvPT_PKS2_PKT0_S8_ifPKiSA_iPKfiiiSC_SC_iiiii)
        /*00e0*/ 	.word	0x000000a8


	//----- nvinfo : EIATTR_FRAME_SIZE
	.align		4
.L_85:
        /*00e4*/ 	.byte	0x04, 0x11
        /*00e6*/ 	.short	(.L_87 - .L_86)
	.align		4
.L_86:
        /*00e8*/ 	.word	index@($__internal_425_$__cuda_sm70_shflsync_bfly_p)
        /*00ec*/ 	.word	0x00000000


	//----- nvinfo : EIATTR_FRAME_SIZE
	.align		4
.L_87:
        /*00f0*/ 	.byte	0x04, 0x11
        /*00f2*/ 	.short	(.L_89 - .L_88)
	.align		4
.L_88:
        /*00f4*/ 	.word	index@(_ZN4vllm25paged_attention_v1_kernelIffLi128ELi8ELi128ELNS_18Fp8KVCacheDataTypeE0ELb1EEEvPT_PKS2_PKT0_S8_ifPKiSA_iPKfiiiSC_SC_iiiii)
        /*00f8*/ 	.word	0x00000000


	//----- nvinfo : EIATTR_REGCOUNT
	.align		4
.L_89:
        /*00fc*/ 	.byte	0x04, 0x2f
        /*00fe*/ 	.short	(.L_91 - .L_90)
	.align		4
.L_90:
        /*0100*/ 	.word	index@(_ZN4vllm25paged_attention_v1_kernelIffLi192ELi8ELi128ELNS_18Fp8KVCacheDataTypeE0ELb1EEEvPT_PKS2_PKT0_S8_ifPKiSA_iPKfiiiSC_SC_iiiii)
        /*0104*/ 	.word	0x000000ff


	//----- nvinfo : EIATTR_FRAME_SIZE
	.align		4
.L_91:
        /*0108*/ 	.byte	0x04, 0x11
        /*010a*/ 	.short	(.L_93 - .L_92)
	.align		4
.L_92:
        /*010c*/ 	.word	index@($__internal_424_$__cuda_sm70_shflsync_bfly_p)
        /*0110*/ 	.word	0x00000000


	//----- nvinfo : EIATTR_FRAME_SIZE
	.align		4
.L_93:
        /*0114*/ 	.byte	0x04, 0x11
        /*0116*/ 	.short	(.L_95 - .L_94)
	.align		4
.L_94:
        /*0118*/ 	.word	index@(_ZN4vllm25paged_attention_v1_kernelIffLi192ELi8ELi128ELNS_18Fp8KVCacheDataTypeE0ELb1EEEvPT_PKS2_PKT0_S8_ifPKiSA_iPKfiiiSC_SC_iiiii)
        /*011c*/ 	.word	0x00000000


	//----- nvinfo : EIATTR_REGCOUNT
	.align		4
.L_95:
        /*0120*/ 	.byte	0x04, 0x2f
        /*0122*/ 	.short	(.L_97 - .L_96)
	.align		4
.L_96:
        /*0124*/ 	.word	index@(_ZN4vllm25paged_attention_v1_kernelIffLi256ELi8ELi128ELNS_18Fp8KVCacheDataTypeE0ELb1EEEvPT_PKS2_PKT0_S8_ifPKiSA_iPKfiiiSC_SC_iiiii)
        /*0128*/ 	.word	0x000000ff


	//----- nvinfo : EIATTR_FRAME_SIZE
	.align		4
.L_97:
        /*012c*/ 	.byte	0x04, 0x11
        /*012e*/ 	.short	(.L_99 - .L_98)
	.align		4
.L_98:
        /*0130*/ 	.word	index@($__internal_423_$__cuda_sm70_shflsync_bfly_p)
        /*0134*/ 	.word	0x00000000


	//----- nvinfo : EIATTR_FRAME_SIZE
	.align		4
.L_99:
        /*0138*/ 	.byte	0x04, 0x11
        /*013a*/ 	.short	(.L_101 - .L_100)
	.align		4
.L_100:
        /*013c*/ 	.word	index@(_ZN4vllm25paged_attention_v1_kernelIffLi256ELi8ELi128ELNS_18Fp8KVCacheDataTypeE0ELb1EEEvPT_PKS2_PKT0_S8_ifPKiSA_iPKfiiiSC_SC_iiiii)
        /*0140*/ 	.word	0x00000008


	//----- nvinfo : EIATTR_REGCOUNT
	.align		4
.L_101:
        /*0144*/ 	.byte	0x04, 0x2f
        /*0146*/ 	.short	(.L_103 - .L_102)
	.align		4
.L_102:
        /*0148*/ 	.word	index@(_ZN4vllm25paged_attention_v1_kernelIffLi32ELi8ELi128ELNS_18Fp8KVCacheDataTypeE0ELb0EEEvPT_PKS2_PKT0_S8_ifPKiSA_iPKfiiiSC_SC_iiiii)
        /*014c*/ 	.word	0x00000040


	//----- nvinfo : EIATTR_FRAME_SIZE
	.align		4
.L_103:
        /*0150*/ 	.byte	0x04, 0x11
        /*0152*/ 	.short	(.L_105 - .L_104)
	.align		4
.L_104:
        /*0154*/ 	.word	index@($__internal_422_$__cuda_sm70_shflsync_bfly_p)
        /*0158*/ 	.word	0x00000000


	//----- nvinfo : EIATTR_FRAME_SIZE
	.align		4
.L_105:
        /*015c*/ 	.byte	0x04, 0x11
        /*015e*/ 	.short	(.L_107 - .L_106)
	.align		4
.L_106:
        /*0160*/ 	.word	index@(_ZN4vllm25paged_attention_v1_kernelIffLi32ELi8ELi128ELNS_18Fp8KVCacheDataTypeE0ELb0EEEvPT_PKS2_PKT0_S8_ifPKiSA_iPKfiiiSC_SC_iiiii)
        /*0164*/ 	.word	0x00000000


	//----- nvinfo : EIATTR_REGCOUNT
	.align		4
.L_107:
        /*0168*/ 	.byte	0x04, 0x2f
        /*016a*/ 	.short	(.L_109 - .L_108)
	.align		4
.L_108:
        /*016c*/ 	.word	index@(_ZN4vllm25paged_attention_v1_kernelIffLi64ELi8ELi128ELNS_18Fp8KVCacheDataTypeE0ELb0EEEvPT_PKS2_PKT0_S8_ifPKiSA_iPKfiiiSC_SC_iiiii)
        /*0170*/ 	.word	0x00000060


	//----- nvinfo : EIATTR_FRAME_SIZE
	.align		4
.L_109:
        /*0174*/ 	.byte	0x04, 0x11
        /*0176*/ 	.short	(.L_111 - .L_110)
	.align		4
.L_110:
        /*0178*/ 	.word	index@($__internal_421_$__cuda_sm70_shflsync_bfly_p)
        /*017c*/ 	.word	0x00000000


	//----- nvinfo : EIATTR_FRAME_SIZE
	.align		4
.L_111:
        /*0180*/ 	.byte	0x04, 0x11
        /*0182*/ 	.short	(.L_113 - .L_112)
	.align		4
.L_112:
        /*0184*/ 	.word	index@(_ZN4vllm25paged_attention_v1_kernelIffLi64ELi8ELi128ELNS_18Fp8KVCacheDataTypeE0ELb0EEEvPT_PKS2_PKT0_S8_ifPKiSA_iPKfiiiSC_SC_iiiii)
        /*0188*/ 	.word	0x00000000


	//----- nvinfo : EIATTR_REGCOUNT
	.align		4
.L_113:
        /*018c*/ 	.byte	0x04, 0x2f
        /*018e*/ 	.short	(.L_115 - .L_114)
	.align		4
.L_114:
        /*0190*/ 	.word	index@(_ZN4vllm25paged_attention_v1_kernelIffLi80ELi8ELi128ELNS_18Fp8KVCacheDataTypeE0ELb0EEEvPT_PKS2_PKT0_S8_ifPKiSA_iPKfiiiSC_SC_iiiii)
        /*0194*/ 	.word	0x00000080


	//----- nvinfo : EIATTR_FRAME_SIZE
	.align		4
.L_115:
        /*0198*/ 	.byte	0x04, 0x11
        /*019a*/ 	.short	(.L_117 - .L_116)
	.align		4
.L_116:
        /*019c*/ 	.word	index@($__internal_420_$__cuda_sm70_shflsync_bfly_p)
        /*01a0*/ 	.word	0x00000000


	//----- nvinfo : EIATTR_FRAME_SIZE
	.align		4
.L_117:
        /*01a4*/ 	.byte	0x04, 0x11
        /*01a6*/ 	.short	(.L_119 - .L_118)
	.align		4
.L_118:
        /*01a8*/ 	.word	index@(_ZN4vllm25paged_attention_v1_kernelIffLi80ELi8ELi128ELNS_18Fp8KVCacheDataTypeE0ELb0EEEvPT_PKS2_PKT0_S8_ifPKiSA_iPKfiiiSC_SC_iiiii)
        /*01ac*/ 	.word	0x00000000


	//----- nvinfo : EIATTR_REGCOUNT
	.align		4
.L_119:
        /*01b0*/ 	.byte	0x04, 0x2f
        /*01b2*/ 	.short	(.L_121 - .L_120)
	.align		4
.L_120:
        /*01b4*/ 	.word	index@(_ZN4vllm25paged_attention_v1_kernelIffLi96ELi8ELi128ELNS_18Fp8KVCacheDataTypeE0ELb0EEEvPT_PKS2_PKT0_S8_ifPKiSA_iPKfiiiSC_SC_iiiii)
        /*01b8*/ 	.word	0x00000080


	//----- nvinfo : EIATTR_FRAME_SIZE
	.align		4
.L_121:
        /*01bc*/ 	.byte	0x04, 0x11
        /*01be*/ 	.short	(.L_123 - .L_122)
	.align		4
.L_122:
        /*01c0*/ 	.word	index@($__internal_419_$__cuda_sm70_shflsync_bfly_p)
        /*01c4*/ 	.word	0x00000000


	//----- nvinfo : EIATTR_FRAME_SIZE
	.align		4
.L_123:
        /*01c8*/ 	.byte	0x04, 0x11
        /*01ca*/ 	.short	(.L_125 - .L_124)
	.align		4
.L_124:
        /*01cc*/ 	.word	index@(_ZN4vllm25paged_attention_v1_kernelIffLi96ELi8ELi128ELNS_18Fp8KVCacheDataTypeE0ELb0EEEvPT_PKS2_PKT0_S8_ifPKiSA_iPKfiiiSC_SC_iiiii)
        /*01d0*/ 	.word	0x00000000


	//----- nvinfo : EIATTR_REGCOUNT
	.align		4
.L_125:
        /*01d4*/ 	.byte	0x04, 0x2f
        /*01d6*/ 	.short	(.L_127 - .L_126)
	.align		4
.L_126:
        /*01d8*/ 	.word	index@(_ZN4vllm25paged_attention_v1_kernelIffLi112ELi8ELi128ELNS_18Fp8KVCacheDataTypeE0ELb0EEEvPT_PKS2_PKT0_S8_ifPKiSA_iPKfiiiSC_SC_iiiii)
        /*01dc*/ 	.word	0x000000a8


	//----- nvinfo : EIATTR_FRAME_SIZE
	.align		4
.L_127:
        /*01e0*/ 	.byte	0x04, 0x11
        /*01e2*/ 	.short	(.L_129 - .L_128)
	.align		4
.L_128:
        /*01e4*/ 	.word	index@($__internal_418_$__cuda_sm70_shflsync_bfly_p)
        /*01e8*/ 	.word	0x00000000


	//----- nvinfo : EIATTR_FRAME_SIZE
	.align		4
.L_129:
        /*01ec*/ 	.byte	0x04, 0x11
        /*01ee*/ 	.short	(.L_131 - .L_130)
	.align		4
.L_130:
        /*01f0*/ 	.word	index@(_ZN4vllm25paged_attention_v1_kernelIffLi112ELi8ELi128ELNS_18Fp8KVCacheDataTypeE0ELb0EEEvPT_PKS2_PKT0_S8_ifPKiSA_iPKfiiiSC_SC_iiiii)
        /*01f4*/ 	.word	0x00000000


	//----- nvinfo : EIATTR_REGCOUNT
	.align		4
.L_131:
        /*01f8*/ 	.byte	0x04, 0x2f
        /*01fa*/ 	.short	(.L_133 - .L_132)
	.align		4
.L_132:
        /*01fc*/ 	.word	index@(_ZN4vllm25paged_attention_v1_kernelIffLi120ELi8ELi128ELNS_18Fp8KVCacheDataTypeE0ELb0EEEvPT_PKS2_PKT0_S8_ifPKiSA_iPKfiiiSC_SC_iiiii)
        /*0200*/ 	.word	0x000000a8


	//----- nvinfo : EIATTR_FRAME_SIZE
	.align		4
.L_133:
        /*0204*/ 	.byte	0x04, 0x11
        /*0206*/ 	.short	(.L_135 - .L_134)
	.align		4
.L_134:
        /*0208*/ 	.word	index@($__internal_417_$__cuda_sm70_shflsync_bfly_p)
        /*020c*/ 	.word	0x00000000


	//----- nvinfo : EIATTR_FRAME_SIZE
	.align		4
.L_135:
        /*0210*/ 	.byte	0x04, 0x11
        /*0212*/ 	.short	(.L_137 - .L_136)
	.align		4
.L_136:
        /*0214*/ 	.word	index@(_ZN4vllm25paged_attention_v1_kernelIffLi120ELi8ELi128ELNS_18Fp8KVCacheDataTypeE0ELb0EEEvPT_PKS2_PKT0_S8_ifPKiSA_iPKfiiiSC_SC_iiiii)
        /*0218*/ 	.word	0x00000000


	//----- nvinfo : EIATTR_REGCOUNT
	.align		4
.L_137:
        /*021c*/ 	.byte	0x04, 0x2f
        /*021e*/ 	.short	(.L_139 - .L_138)
	.align		4
.L_138:
        /*0220*/ 	.word	index@(_ZN4vllm25paged_attention_v1_kernelIffLi128ELi8ELi128ELNS_18Fp8KVCacheDataTypeE0ELb0EEEvPT_PKS2_PKT0_S8_ifPKiSA_iPKfiiiSC_SC_iiiii)
        /*0224*/ 	.word	0x000000a8


	//----- nvinfo : EIATTR_FRAME_SIZE
	.align		4
.L_139:
        /*0228*/ 	.byte	0x04, 0x11
        /*022a*/ 	.short	(.L_141 - .L_140)
	.align		4
.L_140:
        /*022c*/ 	.word	index@($__internal_416_$__cuda_sm70_shflsync_bfly_p)
        /*0230*/ 	.word	0x00000000


	//----- nvinfo : EIATTR_FRAME_SIZE
	.align		4
.L_141:
        /*0234*/ 	.byte	0x04, 0x11
        /*0236*/ 	.short	(.L_143 - .L_142)
	.align		4
.L_142:
        /*0238*/ 	.word	index@(_ZN4vllm25paged_attention_v1_kernelIffLi128ELi8ELi128ELNS_18Fp8KVCacheDataTypeE0ELb0EEEvPT_PKS2_PKT0_S8_ifPKiSA_iPKfiiiSC_SC_iiiii)
        /*023c*/ 	.word	0x00000000


	//----- nvinfo : EIATTR_REGCOUNT
	.align		4
.L_143:
        /*0240*/ 	.byte	0x04, 0x2f
        /*0242*/ 	.short	(.L_145 - .L_144)
	.align		4
.L_144:
        /*0244*/ 	.word	index@(_ZN4vllm25paged_attention_v1_kernelIffLi192ELi8ELi128ELNS_18Fp8KVCacheDataTypeE0ELb0EEEvPT_PKS2_PKT0_S8_ifPKiSA_iPKfiiiSC_SC_iiiii)
        /*0248*/ 	.word	0x000000ff


	//----- nvinfo : EIATTR_FRAME_SIZE
	.align		4
.L_145:
        /*024c*/ 	.byte	0x04, 0x11
        /*024e*/ 	.short	(.L_147 - .L_146)
	.align		4
.L_146:
        /*0250*/ 	.word	index@($__internal_415_$__cuda_sm70_shflsync_bfly_p)
        /*0254*/ 	.word	0x00000000


	//----- nvinfo : EIATTR_FRAME_SIZE
	.align		4
.L_147:
        /*0258*/ 	.byte	0x04, 0x11
        /*025a*/ 	.short	(.L_149 - .L_148)
	.align		4
.L_148:
        /*025c*/ 	.word	index@(_ZN4vllm25paged_attention_v1_kernelIffLi192ELi8ELi128ELNS_18Fp8KVCacheDataTypeE0ELb0EEEvPT_PKS2_PKT0_S8_ifPKiSA_iPKfiiiSC_SC_iiiii)
        /*0260*/ 	.word	0x00000000


	//----- nvinfo : EIATTR_REGCOUNT
	.align		4
.L_149:
        /*0264*/ 	.byte	0x04, 0x2f
        /*0266*/ 	.short	(.L_151 - .L_150)
	.align		4
.L_150:
        /*0268*/ 	.word	index@(_ZN4vllm25paged_attention_v1_kernelIffLi256ELi8ELi128ELNS_18Fp8KVCacheDataTypeE0ELb0EEEvPT_PKS2_PKT0_S8_ifPKiSA_iPKfiiiSC_SC_iiiii)
        /*026c*/ 	.word	0x000000ff


	//----- nvinfo : EIATTR_FRAME_SIZE
	.align		4
.L_151:
        /*0270*/ 	.byte	0x04, 0x11
        /*0272*/ 	.short	(.L_153 - .L_152)
	.align		4
.L_152:
        /*0274*/ 	.word	index@($__internal_414_$__cuda_sm70_shflsync_bfly_p)
        /*0278*/ 	.word	0x00000000


	//----- nvinfo : EIATTR_FRAME_SIZE
	.align		4
.L_153:
        /*027c*/ 	.byte	0x04, 0x11
        /*027e*/ 	.short	(.L_155 - .L_154)
	.align		4
.L_154:
        /*0280*/ 	.word	index@(_ZN4vllm25paged_attention_v1_kernelIffLi256ELi8ELi128ELNS_18Fp8KVCacheDataTypeE0ELb0EEEvPT_PKS2_PKT0_S8_ifPKiSA_iPKfiiiSC_SC_iiiii)
        /*0284*/ 	.word	0x00000008


	//----- nvinfo : EIATTR_REGCOUNT
	.align		4
.L_155:
        /*0288*/ 	.byte	0x04, 0x2f
        /*028a*/ 	.short	(.L_157 - .L_156)
	.align		4
.L_156:
        /*028c*/ 	.word	index@(_ZN4vllm25paged_attention_v1_kernelIffLi32ELi16ELi128ELNS_18Fp8KVCacheDataTypeE0ELb1EEEvPT_PKS2_PKT0_S8_ifPKiSA_iPKfiiiSC_SC_iiiii)
        /*0290*/ 	.word	0x00000047


	//----- nvinfo : EIATTR_FRAME_SIZE
	.align		4
.L_157:
        /*0294*/ 	.byte	0x04, 0x11
        /*0296*/ 	.short	(.L_159 - .L_158)
	.align		4
.L_158:
        /*0298*/ 	.word	index@($__internal_413_$__cuda_sm70_shflsync_bfly_p)
        /*029c*/ 	.word	0x00000000


	//----- nvinfo : EIATTR_FRAME_SIZE
	.align		4
.L_159:
        /*02a0*/ 	.byte	0x04, 0x11
        /*02a2*/ 	.short	(.L_161 - .L_160)
	.align		4
.L_160:
        /*02a4*/ 	.word	index@(_ZN4vllm25paged_attention_v1_kernelIffLi32ELi16ELi128ELNS_18Fp8KVCacheDataTypeE0ELb1EEEvPT_PKS2_PKT0_S8_ifPKiSA_iPKfiiiSC_SC_iiiii)
        /*02a8*/ 	.word	0x00000000


	//----- nvinfo : EIATTR_REGCOUNT
	.align		4
.L_161:
        /*02ac*/ 	.byte	0x04, 0x2f
        /*02ae*/ 	.short	(.L_163 - .L_162)
	.align		4
.L_162:
        /*02b0*/ 	.word	index@(_ZN4vllm25paged_attention_v1_kernelIffLi64ELi16ELi128ELNS_18Fp8KVCacheDataTypeE0ELb1EEEvPT_PKS2_PKT0_S8_ifPKiSA_iPKfiiiSC_SC_iiiii)
        /*02b4*/ 	.word	0x00000080


	//----- nvinfo : EIATTR_FRAME_SIZE
	.align		4
.L_163:
        /*02b8*/ 	.byte	0x04, 0x11
        /*02ba*/ 	.short	(.L_165 - .L_164)
	.align		4
.L_164:
        /*02bc*/ 	.word	index@($__internal_412_$__cuda_sm70_shflsync_bfly_p)
        /*02c0*/ 	.word	0x00000000


	//----- nvinfo : EIATTR_FRAME_SIZE
	.align		4
.L_165:
        /*02c4*/ 	.byte	0x04, 0x11
        /*02c6*/ 	.short	(.L_167 - .L_166)
	.align		4
.L_166:
        /*02c8*/ 	.word	index@(_ZN4vllm25paged_attention_v1_kernelIffLi64ELi16ELi128ELNS_18Fp8KVCacheDataTypeE0ELb1EEEvPT_PKS2_PKT0_S8_ifPKiSA_iPKfiiiSC_SC_iiiii)
        /*02cc*/ 	.word	0x00000000


	//----- nvinfo : EIATTR_REGCOUNT
	.align		4
.L_167:
        /*02d0*/ 	.byte	0x04, 0x2f
        /*02d2*/ 	.short	(.L_169 - .L_168)
	.align		4
.L_168:
        /*02d4*/ 	.word	index@(_ZN4vllm25paged_attention_v1_kernelIffLi80ELi16ELi128ELNS_18Fp8KVCacheDataTypeE0ELb1EEEvPT_PKS2_PKT0_S8_ifPKiSA_iPKfiiiSC_SC_iiiii)
        /*02d8*/ 	.word	0x00000080


	//----- nvinfo : EIATTR_FRAME_SIZE
	.align		4
.L_169:
        /*02dc*/ 	.byte	0x04, 0x11
        /*02de*/ 	.short	(.L_171 - .L_170)
	.align		4
.L_170:
        /*02e0*/ 	.word	index@($__internal_411_$__cuda_sm70_shflsync_bfly_p)
        /*02e4*/ 	.word	0x00000000


	//----- nvinfo : EIATTR_FRAME_SIZE
	.align		4
.L_171:
        /*02e8*/ 	.byte	0x04, 0x11
        /*02ea*/ 	.short	(.L_173 - .L_172)
	.align		4
.L_172:
        /*02ec*/ 	.word	index@(_ZN4vllm25paged_attention_v1_kernelIffLi80ELi16ELi128ELNS_18Fp8KVCacheDataTypeE0ELb1EEEvPT_PKS2_PKT0_S8_ifPKiSA_iPKfiiiSC_SC_iiiii)
        /*02f0*/ 	.word	0x00000000


	//----- nvinfo : EIATTR_REGCOUNT
	.align		4
.L_173:
        /*02f4*/ 	.byte	0x04, 0x2f
        /*02f6*/ 	.short	(.L_175 - .L_174)
	.align		4
.L_174:
        /*02f8*/ 	.word	index@(_ZN4vllm25paged_attention_v1_kernelIffLi96ELi16ELi128ELNS_18Fp8KVCacheDataTypeE0ELb1EEEvPT_PKS2_PKT0_S8_ifPKiSA_iPKfiiiSC_SC_iiiii)
        /*02fc*/ 	.word	0x000000ac


	//----- nvinfo : EIATTR_FRAME_SIZE
	.align		4
.L_175:
        /*0300*/ 	.byte	0x04, 0x11
        /*0302*/ 	.short	(.L_177 - .L_176)
	.align		4
.L_176:
        /*0304*/ 	.word	index@($__internal_410_$__cuda_sm70_shflsync_bfly_p)
        /*0308*/ 	.word	0x00000000


	//----- nvinfo : EIATTR_FRAME_SIZE
	.align		4
.L_177:
        /*030c*/ 	.byte	0x04, 0x11
        /*030e*/ 	.short	(.L_179 - .L_178)
	.align		4
.L_178:
        /*0310*/ 	.word	index@(_ZN4vllm25paged_attention_v1_kernelIffLi96ELi16ELi128ELNS_18Fp8KVCacheDataTypeE0ELb1EEEvPT_PKS2_PKT0_S8_ifPKiSA_iPKfiiiSC_SC_iiiii)
        /*0314*/ 	.word	0x00000000


	//----- nvinfo : EIATTR_REGCOUNT
	.align		4
.L_179:
        /*0318*/ 	.byte	0x04, 0x2f
        /*031a*/ 	.short	(.L_181 - .L_180)
	.align		4
.L_180:
        /*031c*/ 	.word	index@(_ZN4vllm25paged_attention_v1_kernelIffLi112ELi16ELi128ELNS_18Fp8KVCacheDataTypeE0ELb1EEEvPT_PKS2_PKT0_S8_ifPKiSA_iPKfiiiSC_SC_iiiii)
        /*0320*/ 	.word	0x000000ae


	//----- nvinfo : EIATTR_FRAME_SIZE
	.align		4
.L_181:
        /*0324*/ 	.byte	0x04, 0x11
        /*0326*/ 	.short	(.L_183 - .L_182)
	.align		4
.L_182:
        /*0328*/ 	.word	index@($__internal_409_$__cuda_sm70_shflsync_bfly_p)
        /*032c*/ 	.word	0x00000000


	//----- nvinfo : EIATTR_FRAME_SIZE
	.align		4
.L_183:
        /*0330*/ 	.byte	0x04, 0x11
        /*0332*/ 	.short	(.L_185 - .L_184)
	.align		4
.L_184:
        /*0334*/ 	.word	index@(_ZN4vllm25paged_attention_v1_kernelIffLi112ELi16ELi128ELNS_18Fp8KVCacheDataTypeE0ELb1EEEvPT_PKS2_PKT0_S8_ifPKiSA_iPKfiiiSC_SC_iiiii)
        /*0338*/ 	.word	0x00000000


	//----- nvinfo : EIATTR_REGCOUNT
	.align		4
.L_185:
        /*033c*/ 	.byte	0x04, 0x2f
        /*033e*/ 	.short	(.L_187 - .L_186)
	.align		4
.L_186:
        /*0340*/ 	.word	index@(_ZN4vllm25paged_attention_v1_kernelIffLi120ELi16ELi128ELNS_18Fp8KVCacheDataTypeE0ELb1EEEvPT_PKS2_PKT0_S8_ifPKiSA_iPKfiiiSC_SC_iiiii)
        /*0344*/ 	.word	0x000000aa


	//----- nvinfo : EIATTR_FRAME_SIZE
	.align		4
.L_187:
        /*0348*/ 	.byte	0x04, 0x11
        /*034a*/ 	.short	(.L_189 - .L_188)
	.align		4
.L_188:
        /*034c*/ 	.word	index@($__internal_408_$__cuda_sm70_shflsync_bfly_p)
        /*0350*/ 	.word	0x00000000


	//----- nvinfo : EIATTR_FRAME_SIZE
	.align		4
.L_189:
        /*0354*/ 	.byte	0x04, 0x11
        /*0356*/ 	.short	(.L_191 - .L_190)
	.align		4
.L_190:
        /*0358*/ 	.word	index@(_ZN4vllm25paged_attention_v1_kernelIffLi120ELi16ELi128ELNS_18Fp8KVCacheDataTypeE0ELb1EEEvPT_PKS2_PKT0_S8_ifPKiSA_iPKfiiiSC_SC_iiiii)
        /*035c*/ 	.word	0x00000000


	//----- nvinfo : EIATTR_REGCOUNT
	.align		4
.L_191:
        /*0360*/ 	.byte	0x04, 0x2f
        /*0362*/ 	.short	(.L_193 - .L_192)
	.align		4
.L_192:
        /*0364*/ 	.word	index@(_ZN4vllm25paged_attention_v1_kernelIffLi128ELi16ELi128ELNS_18Fp8KVCacheDataTypeE0ELb1EEEvPT_PKS2_PKT0_S8_ifPKiSA_iPKfiiiSC_SC_iiiii)
        /*0368*/ 	.word	0x000000a6


	//----- nvinfo : EIATTR_FRAME_SIZE
	.align		4
.L_193:
        /*036c*/ 	.byte	0x04, 0x11
        /*036e*/ 	.short	(.L_195 - .L_194)
	.align		4
.L_194:
        /*0370*/ 	.word	index@($__internal_407_$__cuda_sm70_shflsync_bfly_p)
        /*0374*/ 	.word	0x00000000


	//----- nvinfo : EIATTR_FRAME_SIZE
	.align		4
.L_195:
        /*0378*/ 	.byte	0x04, 0x11
        /*037a*/ 	.short	(.L_197 - .L_196)
	.align		4
.L_196:
        /*037c*/ 	.word	index@(_ZN4vllm25paged_attention_v1_kernelIffLi128ELi16ELi128ELNS_18Fp8KVCacheDataTypeE0ELb1EEEvPT_PKS2_PKT0_S8_ifPKiSA_iPKfiiiSC_SC_iiiii)
        /*0380*/ 	.word	0x00000000


	//----- nvinfo : EIATTR_REGCOUNT
	.align		4
.L_197:
        /*0384*/ 	.byte	0x04, 0x2f
        /*0386*/ 	.short	(.L_199 - .L_198)
	.align		4
.L_198:
        /*0388*/ 	.word	index@(_ZN4vllm25paged_attention_v1_kernelIffLi192ELi16ELi128ELNS_18Fp8KVCacheDataTypeE0ELb1EEEvPT_PKS2_PKT0_S8_ifPKiSA_iPKfiiiSC_SC_iiiii)
        /*038c*/ 	.word	0x000000ff


	//----- nvinfo : EIATTR_FRAME_SIZE
	.align		4
.L_199:
        /*0390*/ 	.byte	0x04, 0x11
        /*0392*/ 	.short	(.L_201 - .L_200)
	.align		4
.L_200:
        /*0394*/ 	.word	index@($__internal_406_$__cuda_sm70_shflsync_bfly_p)
        /*0398*/ 	.word	0x00000000


	//----- nvinfo : EIATTR_FRAME_SIZE
	.align		4
.L_201:
        /*039c*/ 	.byte	0x04, 0x11
        /*039e*/ 	.short	(.L_203 - .L_202)
	.align		4
.L_202:
        /*03a0*/ 	.word	index@(_ZN4vllm25paged_attention_v1_kernelIffLi192ELi16ELi128ELNS_18Fp8KVCacheDataTypeE0ELb1EEEvPT_PKS2_PKT0_S8_ifPKiSA_iPKfiiiSC_SC_iiiii)
        /*03a4*/ 	.word	0x00000008


	//----- nvinfo : EIATTR_REGCOUNT
	.align		4
.L_203:
        /*03a8*/ 	.byte	0x04, 0x2f
        /*03aa*/ 	.short	(.L_205 - .L_204)
	.align		4
.L_204:
        /*03ac*/ 	.word	index@(_ZN4vllm25paged_attention_v1_kernelIffLi256ELi16ELi128ELNS_18Fp8KVCacheDataTypeE0ELb1EEEvPT_PKS2_PKT0_S8_ifPKiSA_iPKfiiiSC_SC_iiiii)
        /*03b0*/ 	.word	0x000000ff


	//----- nvinfo : EIATTR_FRAME_SIZE
	.align		4
.L_205:
        /*03b4*/ 	.byte	0x04, 0x11
        /*03b6*/ 	.short	(.L_207 - .L_206)
	.align		4
.L_206:
        /*03b8*/ 	.word	index@($__internal_405_$__cuda_sm70_shflsync_bfly_p)
        /*03bc*/ 	.word	0x00000000


	//----- nvinfo : EIATTR_FRAME_SIZE
	.align		4
.L_207:
        /*03c0*/ 	.byte	0x04, 0x11
        /*03c2*/ 	.short	(.L_209 - .L_208)
	.align		4
.L_208:
        /*03c4*/ 	.word	index@(_ZN4vllm25paged_attention_v1_kernelIffLi256ELi16ELi128ELNS_18Fp8KVCacheDataTypeE0ELb1EEEvPT_PKS2_PKT0_S8_ifPKiSA_iPKfiiiSC_SC_iiiii)
        /*03c8*/ 	.word	0x00000008


	//----- nvinfo : EIATTR_REGCOUNT
	.align		4
.L_209:
        /*03cc*/ 	.byte	0x04, 0x2f
        /*03ce*/ 	.short	(.L_211 - .L_210)
	.align		4
.L_210:
        /*03d0*/ 	.word	index@(_ZN4vllm25paged_attention_v1_kernelIffLi32ELi16ELi128ELNS_18Fp8KVCacheDataTypeE0ELb0EEEvPT_PKS2_PKT0_S8_ifPKiSA_iPKfiiiSC_SC_iiiii)
        /*03d4*/ 	.word	0x00000040


	//----- nvinfo : EIATTR_FRAME_SIZE
	.align		4
.L_211:
        /*03d8*/ 	.byte	0x04, 0x11
        /*03da*/ 	.short	(.L_213 - .L_212)
	.align		4
.L_212:
        /*03dc*/ 	.word	index@($__internal_404_$__cuda_sm70_shflsync_bfly_p)
        /*03e0*/ 	.word	0x00000000


	//----- nvinfo : EIATTR_FRAME_SIZE
	.align		4
.L_213:
        /*03e4*/ 	.byte	0x04, 0x11
        /*03e6*/ 	.short	(.L_215 - .L_214)
	.align		4
.L_214:
        /*03e8*/ 	.word	index@(_ZN4vllm25paged_attention_v1_kernelIffLi32ELi16ELi128ELNS_18Fp8KVCacheDataTypeE0ELb0EEEvPT_PKS2_PKT0_S8_ifPKiSA_iPKfiiiSC_SC_iiiii)
        /*03ec*/ 	.word	0x00000000


	//----- nvinfo : EIATTR_REGCOUNT
	.align		4
.L_215:
        /*03f0*/ 	.byte	0x04, 0x2f
        /*03f2*/ 	.short	(.L_217 - .L_216)
	.align		4
.L_216:
        /*03f4*/ 	.word	index@(_ZN4vllm25paged_attention_v1_kernelIffLi64ELi16ELi128ELNS_18Fp8KVCacheDataTypeE0ELb0EEEvPT_PKS2_PKT0_S8_ifPKiSA_iPKfiiiSC_SC_iiiii)
        /*03f8*/ 	.word	0x00000060


	//----- nvinfo : EIATTR_FRAME_SIZE
	.align		4
.L_217:
        /*03fc*/ 	.byte	0x04, 0x11
        /*03fe*/ 	.short	(.L_219 - .L_218)
	.align		4
.L_218:
        /*0400*/ 	.word	index@($__internal_403_$__cuda_sm70_shflsync_bfly_p)
        /*0404*/ 	.word	0x00000000


	//----- nvinfo : EIATTR_FRAME_SIZE
	.align		4
.L_219:
        /*0408*/ 	.byte	0x04, 0x11
        /*040a*/ 	.short	(.L_221 - .L_220)
	.align		4
.L_220:
        /*040c*/ 	.word	index@(_ZN4vllm25paged_attention_v1_kernelIffLi64ELi16ELi128ELNS_18Fp8KVCacheDataTypeE0ELb0EEEvPT_PKS2_PKT0_S8_ifPKiSA_iPKfiiiSC_SC_iiiii)
        /*0410*/ 	.word	0x00000000


	//----- nvinfo : EIATTR_REGCOUNT
	.align		4
.L_221:
        /*0414*/ 	.byte	0x04, 0x2f
        /*0416*/ 	.short	(.L_223 - .L_222)
	.align		4
.L_222:
        /*0418*/ 	.word	index@(_ZN4vllm25paged_attention_v1_kernelIffLi80ELi16ELi128ELNS_18Fp8KVCacheDataTypeE0ELb0EEEvPT_PKS2_PKT0_S8_ifPKiSA_iPKfiiiSC_SC_iiiii)
        /*041c*/ 	.word	0x00000082


	//----- nvinfo : EIATTR_FRAME_SIZE
	.align		4
.L_223:
        /*0420*/ 	.byte	0x04, 0x11
        /*0422*/ 	.short	(.L_225 - .L_224)
	.align		4
.L_224:
        /*0424*/ 	.word	index@($__internal_402_$__cuda_sm70_shflsync_bfly_p)
        /*0428*/ 	.word	0x00000000


	//----- nvinfo : EIATTR_FRAME_SIZE
	.align		4
.L_225:
        /*042c*/ 	.byte	0x04, 0x11
        /*042e*/ 	.short	(.L_227 - .L_226)
	.align		4
.L_226:
        /*0430*/ 	.word	index@(_ZN4vllm25paged_attention_v1_kernelIffLi80ELi16ELi128ELNS_18Fp8KVCacheDataTypeE0ELb0EEEvPT_PKS2_PKT0_S8_ifPKiSA_iPKfiiiSC_SC_iiiii)
        /*0434*/ 	.word	0x00000000


	//----- nvinfo : EIATTR_REGCOUNT
	.align		4
.L_227:
        /*0438*/ 	.byte	0x04, 0x2f
        /*043a*/ 	.short	(.L_229 - .L_228)
	.align		4
.L_228:
        /*043c*/ 	.word	index@(_ZN4vllm25paged_attention_v1_kernelIffLi96ELi16ELi128ELNS_18Fp8KVCacheDataTypeE0ELb0EEEvPT_PKS2_PKT0_S8_ifPKiSA_iPKfiiiSC_SC_iiiii)
        /*0440*/ 	.word	0x00000080


	//----- nvinfo : EIATTR_FRAME_SIZE
	.align		4
.L_229:
        /*0444*/ 	.byte	0x04, 0x11
        /*0446*/ 	.short	(.L_231 - .L_230)
	.align		4
.L_230:
        /*0448*/ 	.word	index@($__internal_401_$__cuda_sm70_shflsync_bfly_p)
        /*044c*/ 	.word	0x00000000


	//----- nvinfo : EIATTR_FRAME_SIZE
	.align		4
.L_231:
        /*0450*/ 	.byte	0x04, 0x11
        /*0452*/ 	.short	(.L_233 - .L_232)
	.align		4
.L_232:
        /*0454*/ 	.word	index@(_ZN4vllm25paged_attention_v1_kernelIffLi96ELi16ELi128ELNS_18Fp8KVCacheDataTypeE0ELb0EEEvPT_PKS2_PKT0_S8_ifPKiSA_iPKfiiiSC_SC_iiiii)
        /*0458*/ 	.word	0x00000000


	//----- nvinfo : EIATTR_REGCOUNT
	.align		4
.L_233:
        /*045c*/ 	.byte	0x04, 0x2f
        /*045e*/ 	.short	(.L_235 - .L_234)
	.align		4
.L_234:
        /*0460*/ 	.word	index@(_ZN4vllm25paged_attention_v1_kernelIffLi112ELi16ELi128ELNS_18Fp8KVCacheDataTypeE0ELb0EEEvPT_PKS2_PKT0_S8_ifPKiSA_iPKfiiiSC_SC_iiiii)
        /*0464*/ 	.word	0x000000ac


	//----- nvinfo : EIATTR_FRAME_SIZE
	.align		4
.L_235:
        /*0468*/ 	.byte	0x04, 0x11
        /*046a*/ 	.short	(.L_237 - .L_236)
	.align		4
.L_236:
        /*046c*/ 	.word	index@($__internal_400_$__cuda_sm70_shflsync_bfly_p)
        /*0470*/ 	.word	0x00000000


	//----- nvinfo : EIATTR_FRAME_SIZE
	.align		4
.L_237:
        /*0474*/ 	.byte	0x04, 0x11
        /*0476*/ 	.short	(.L_239 - .L_238)
	.align		4
.L_238:
        /*0478*/ 	.word	index@(_ZN4vllm25paged_attention_v1_kernelIffLi112ELi16ELi128ELNS_18Fp8KVCacheDataTypeE0ELb0EEEvPT_PKS2_PKT0_S8_ifPKiSA_iPKfiiiSC_SC_iiiii)
        /*047c*/ 	.word	0x00000000


	//----- nvinfo : EIATTR_REGCOUNT
	.align		4
.L_239:
        /*0480*/ 	.byte	0x04, 0x2f
        /*0482*/ 	.short	(.L_241 - .L_240)
	.align		4
.L_240:
        /*0484*/ 	.word	index@(_ZN4vllm25paged_attention_v1_kernelIffLi120ELi16ELi128ELNS_18Fp8KVCacheDataTypeE0ELb0EEEvPT_PKS2_PKT0_S8_ifPKiSA_iPKfiiiSC_SC_iiiii)
        /*0488*/ 	.word	0x000000a8


	//----- nvinfo : EIATTR_FRAME_SIZE
	.align		4
.L_241:
        /*048c*/ 	.byte	0x04, 0x11
        /*048e*/ 	.short	(.L_243 - .L_242)
	.align		4
.L_242:
        /*0490*/ 	.word	index@($__internal_399_$__cuda_sm70_shflsync_bfly_p)
        /*0494*/ 	.word	0x00000000


	//----- nvinfo : EIATTR_FRAME_SIZE
	.align		4
.L_243:
        /*0498*/ 	.byte	0x04, 0x11
        /*049a*/ 	.short	(.L_245 - .L_244)
	.align		4
.L_244:
        /*049c*/ 	.word	index@(_ZN4vllm25paged_attention_v1_kernelIffLi120ELi16ELi128ELNS_18Fp8KVCacheDataTypeE0ELb0EEEvPT_PKS2_PKT0_S8_ifPKiSA_iPKfiiiSC_SC_iiiii)
        /*04a0*/ 	.word	0x00000000


	//----- nvinfo : EIATTR_REGCOUNT
	.align		4
.L_245:
        /*04a4*/ 	.byte	0x04, 0x2f
        /*04a6*/ 	.short	(.L_247 - .L_246)
	.align		4
.L_246:
        /*04a8*/ 	.word	index@(_ZN4vllm25paged_attention_v1_kernelIffLi128ELi16ELi128ELNS_18Fp8KVCacheDataTypeE0ELb0EEEvPT_PKS2_PKT0_S8_ifPKiSA_iPKfiiiSC_SC_iiiii)
        /*04ac*/ 	.word	0x000000a8


	//----- nvinfo : EIATTR_FRAME_SIZE
	.align		4
.L_247:
        /*04b0*/ 	.byte	0x04, 0x11
        /*04b2*/ 	.short	(.L_249 - .L_248)
	.align		4
.L_248:
        /*04b4*/ 	.word	index@($__internal_398_$__cuda_sm70_shflsync_bfly_p)
        /*04b8*/ 	.word	0x00000000


	//----- nvinfo : EIATTR_FRAME_SIZE
	.align		4
.L_249:
        /*04bc*/ 	.byte	0x04, 0x11
        /*04be*/ 	.short	(.L_251 - .L_250)
	.align		4
.L_250:
        /*04c0*/ 	.word	index@(_ZN4vllm25paged_attention_v1_kernelIffLi128ELi16ELi128ELNS_18Fp8KVCacheDataTypeE0ELb0EEEvPT_PKS2_PKT0_S8_ifPKiSA_iPKfiiiSC_SC_iiiii)
        /*04c4*/ 	.word	0x00000000


	//----- nvinfo : EIATTR_REGCOUNT
	.align		4
.L_251:
        /*04c8*/ 	.byte	0x04, 0x2f
        /*04ca*/ 	.short	(.L_253 - .L_252)
	.align		4
.L_252:
        /*04cc*/ 	.word	index@(_ZN4vllm25paged_attention_v1_kernelIffLi192ELi16ELi128ELNS_18Fp8KVCacheDataTypeE0ELb0EEEvPT_PKS2_PKT0_S8_ifPKiSA_iPKfiiiSC_SC_iiiii)
        /*04d0*/ 	.word	0x000000ff


	//----- nvinfo : EIATTR_FRAME_SIZE
	.align		4
.L_253:
        /*04d4*/ 	.byte	0x04, 0x11
        /*04d6*/ 	.short	(.L_255 - .L_254)
	.align		4
.L_254:
        /*04d8*/ 	.word	index@($__internal_397_$__cuda_sm70_shflsync_bfly_p)
        /*04dc*/ 	.word	0x00000000


	//----- nvinfo : EIATTR_FRAME_SIZE
	.align		4
.L_255:
        /*04e0*/ 	.byte	0x04, 0x11
        /*04e2*/ 	.short	(.L_257 - .L_256)
	.align		4
.L_256:
        /*04e4*/ 	.word	index@(_ZN4vllm25paged_attention_v1_kernelIffLi192ELi16ELi128ELNS_18Fp8KVCacheDataTypeE0ELb0EEEvPT_PKS2_PKT0_S8_ifPKiSA_iPKfiiiSC_SC_iiiii)
        /*04e8*/ 	.word	0x00000008


	//----- nvinfo : EIATTR_REGCOUNT
	.align		4
.L_257:
        /*04ec*/ 	.byte	0x04, 0x2f
        /*04ee*/ 	.short	(.L_259 - .L_258)
	.align		4
.L_258:
        /*04f0*/ 	.word	index@(_ZN4vllm25paged_attention_v1_kernelIffLi256ELi16ELi128ELNS_18Fp8KVCacheDataTypeE0ELb0EEEvPT_PKS2_PKT0_S8_ifPKiSA_iPKfiiiSC_SC_iiiii)
        /*04f4*/ 	.word	0x000000ff


	//----- nvinfo : EIATTR_FRAME_SIZE
	.align		4
.L_259:
        /*04f8*/ 	.byte	0x04, 0x11
        /*04fa*/ 	.short	(.L_261 - .L_260)
	.align		4
.L_260:
        /*04fc*/ 	.word	index@($__internal_396_$__cuda_sm70_shflsync_bfly_p)
        /*0500*/ 	.word	0x00000000


	//----- nvinfo : EIATTR_FRAME_SIZE
	.align		4
.L_261:
        /*0504*/ 	.byte	0x04, 0x11
        /*0506*/ 	.short	(.L_263 - .L_262)
	.align		4
.L_262:
        /*0508*/ 	.word	index@(_ZN4vllm25paged_attention_v1_kernelIffLi256ELi16ELi128ELNS_18Fp8KVCacheDataTypeE0ELb0EEEvPT_PKS2_PKT0_S8_ifPKiSA_iPKfiiiSC_SC_iiiii)
        /*050c*/ 	.word	0x00000008


	//----- nvinfo : EIATTR_REGCOUNT
	.align		4
.L_263:
        /*0510*/ 	.byte	0x04, 0x2f
        /*0512*/ 	.short	(.L_265 - .L_264)
	.align		4
.L_264:
        /*0514*/ 	.word	index@(_ZN4vllm25paged_attention_v1_kernelIffLi32ELi32ELi128ELNS_18Fp8KVCacheDataTypeE0ELb1EEEvPT_PKS2_PKT0_S8_ifPKiSA_iPKfiiiSC_SC_iiiii)
        /*0518*/ 	.word	0x00000052


	//----- nvinfo : EIATTR_FRAME_SIZE
	.align		4
.L_265:
        /*051c*/ 	.byte	0x04, 0x11
        /*051e*/ 	.short	(.L_267 - .L_266)
	.align		4
.L_266:
        /*0520*/ 	.word	index@(_ZN4vllm25paged_attention_v1_kernelIffLi32ELi32ELi128ELNS_18Fp8KVCacheDataTypeE0ELb1EEEvPT_PKS2_PKT0_S8_ifPKiSA_iPKfiiiSC_SC_iiiii)
        /*0524*/ 	.word	0x00000000


	//----- nvinfo : EIATTR_REGCOUNT
	.align		4
.L_267:
        /*0528*/ 	.byte	0x04, 0x2f
        /*052a*/ 	.short	(.L_269 - .L_268)
	.align		4
.L_268:
        /*052c*/ 	.word	index@(_ZN4vllm25paged_attention_v1_kernelIffLi64ELi32ELi128ELNS_18Fp8KVCacheDataTypeE0ELb1EEEvPT_PKS2_PKT0_S8_ifPKiSA_iPKfiiiSC_SC_iiiii)
        /*0530*/ 	.word	0x00000080


	//----- nvinfo : EIATTR_FRAME_SIZE
	.align		4
.L_269:
        /*0534*/ 	.byte	0x04, 0x11
        /*0536*/ 	.short	(.L_271 - .L_270)
	.align		4
.L_270:
        /*0538*/ 	.word	index@(_ZN4vllm25paged_attention_v1_kernelIffLi64ELi32ELi128ELNS_18Fp8KVCacheDataTypeE0ELb1EEEvPT_PKS2_PKT0_S8_ifPKiSA_iPKfiiiSC_SC_iiiii)
        /*053c*/ 	.word	0x00000000


	//----- nvinfo : EIATTR_REGCOUNT
	.align		4
.L_271:
        /*0540*/ 	.byte	0x04, 0x2f
        /*0542*/ 	.short	(.L_273 - .L_272)
	.align		4
.L_272:
        /*0544*/ 	.word	index@(_ZN4vllm25paged_attention_v1_kernelIffLi80ELi32ELi128ELNS_18Fp8KVCacheDataTypeE0ELb1EEEvPT_PKS2_PKT0_S8_ifPKiSA_iPKfiiiSC_SC_iiiii)
        /*0548*/ 	.word	0x00000080


	//----- nvinfo : EIATTR_FRAME_SIZE
	.align		4
.L_273:
        /*054c*/ 	.byte	0x04, 0x11
        /*054e*/ 	.short	(.L_275 - .L_274)
	.align		4
.L_274:
        /*0550*/ 	.word	index@(_ZN4vllm25paged_attention_v1_kernelIffLi80ELi32ELi128ELNS_18Fp8KVCacheDataTypeE0ELb1EEEvPT_PKS2_PKT0_S8_ifPKiSA_iPKfiiiSC_SC_iiiii)
        /*0554*/ 	.word	0x00000000


	//----- nvinfo : EIATTR_REGCOUNT
	.align		4
.L_275:
        /*0558*/ 	.byte	0x04, 0x2f
        /*055a*/ 	.short	(.L_277 - .L_276)
	.align		4
.L_276:
        /*055c*/ 	.word	index@(_ZN4vllm25paged_attention_v1_kernelIffLi96ELi32ELi128ELNS_18Fp8KVCacheDataTypeE0ELb1EEEvPT_PKS2_PKT0_S8_ifPKiSA_iPKfiiiSC_SC_iiiii)
        /*0560*/ 	.word	0x000000a8


	//----- nvinfo : EIATTR_FRAME_SIZE
	.align		4
.L_277:
        /*0564*/ 	.byte	0x04, 0x11
        /*0566*/ 	.short	(.L_279 - .L_278)
	.align		4
.L_278:
        /*0568*/ 	.word	index@(_ZN4vllm25paged_attention_v1_kernelIffLi96ELi32ELi128ELNS_18Fp8KVCacheDataTypeE0ELb1EEEvPT_PKS2_PKT0_S8_ifPKiSA_iPKfiiiSC_SC_iiiii)
        /*056c*/ 	.word	0x00000000


	//----- nvinfo : EIATTR_REGCOUNT
	.align		4
.L_279:
        /*0570*/ 	.byte	0x04, 0x2f
        /*0572*/ 	.short	(.L_281 - .L_280)
	.align		4
.L_280:
        /*0574*/ 	.word	index@(_ZN4vllm25paged_attention_v1_kernelIffLi112ELi32ELi128ELNS_18Fp8KVCacheDataTypeE0ELb1EEEvPT_PKS2_PKT0_S8_ifPKiSA_iPKfiiiSC_SC_iiiii)
        /*0578*/ 	.word	0x000000a8


	//----- nvinfo : EIATTR_FRAME_SIZE
	.align		4
.L_281:
        /*057c*/ 	.byte	0x04, 0x11
        /*057e*/ 	.short	(.L_283 - .L_282)
	.align		4
.L_282:
        /*0580*/ 	.word	index@(_ZN4vllm25paged_attention_v1_kernelIffLi112ELi32ELi128ELNS_18Fp8KVCacheDataTypeE0ELb1EEEvPT_PKS2_PKT0_S8_ifPKiSA_iPKfiiiSC_SC_iiiii)
        /*0584*/ 	.word	0x00000000


	//----- nvinfo : EIATTR_REGCOUNT
	.align		4
.L_283:
        /*0588*/ 	.byte	0x04, 0x2f
        /*058a*/ 	.short	(.L_285 - .L_284)
	.align		4
.L_284:
        /*058c*/ 	.word	index@(_ZN4vllm25paged_attention_v1_kernelIffLi120ELi32ELi128ELNS_18Fp8KVCacheDataTypeE0ELb1EEEvPT_PKS2_PKT0_S8_ifPKiSA_iPKfiiiSC_SC_iiiii)
        /*0590*/ 	.word	0x000000a8


	//----- nvinfo : EIATTR_FRAME_SIZE
	.align		4
.L_285:
        /*0594*/ 	.byte	0x04, 0x11
        /*0596*/ 	.short	(.L_287 - .L_286)
	.align		4
.L_286:
        /*0598*/ 	.word	index@(_ZN4vllm25paged_attention_v1_kernelIffLi120ELi32ELi128ELNS_18Fp8KVCacheDataTypeE0ELb1EEEvPT_PKS2_PKT0_S8_ifPKiSA_iPKfiiiSC_SC_iiiii)
        /*059c*/ 	.word	0x00000000


	//----- nvinfo : EIATTR_REGCOUNT
	.align		4
.L_287:
        /*05a0*/ 	.byte	0x04, 0x2f
        /*05a2*/ 	.short	(.L_289 - .L_288)
	.align		4
.L_288:
        /*05a4*/ 	.word	index@(_ZN4vllm25paged_attention_v1_kernelIffLi128ELi32ELi128ELNS_18Fp8KVCacheDataTypeE0ELb1EEEvPT_PKS2_PKT0_S8_ifPKiSA_iPKfiiiSC_SC_iiiii)
        /*05a8*/ 	.word	0x000000a7


	//----- nvinfo : EIATTR_FRAME_SIZE
	.align		4
.L_289:
        /*05ac*/ 	.byte	0x04, 0x11
        /*05ae*/ 	.short	(.L_291 - .L_290)
	.align		4
.L_290:
        /*05b0*/ 	.word	index@(_ZN4vllm25paged_attention_v1_kernelIffLi128ELi32ELi128ELNS_18Fp8KVCacheDataTypeE0ELb1EEEvPT_PKS2_PKT0_S8_ifPKiSA_iPKfiiiSC_SC_iiiii)
        /*05b4*/ 	.word	0x00000000


	//----- nvinfo : EIATTR_REGCOUNT
	.align		4
.L_291:
        /*05b8*/ 	.byte	0x04, 0x2f
        /*05ba*/ 	.short	(.L_293 - .L_292)
	.align		4
.L_292:
        /*05bc*/ 	.word	index@(_ZN4vllm25paged_attention_v1_kernelIffLi192ELi32ELi128ELNS_18Fp8KVCacheDataTypeE0ELb1EEEvPT_PKS2_PKT0_S8_ifPKiSA_iPKfiiiSC_SC_iiiii)
        /*05c0*/ 	.word	0x000000ff


	//----- nvinfo : EIATTR_FRAME_SIZE
	.align		4
.L_293:
        /*05c4*/ 	.byte	0x04, 0x11
        /*05c6*/ 	.short	(.L_295 - .L_294)
	.align		4
.L_294:
        /*05c8*/ 	.word	index@(_ZN4vllm25paged_attention_v1_kernelIffLi192ELi32ELi128ELNS_18Fp8KVCacheDataTypeE0ELb1EEEvPT_PKS2_PKT0_S8_ifPKiSA_iPKfiiiSC_SC_iiiii)
        /*05cc*/ 	.word	0x00000000


	//----- nvinfo : EIATTR_REGCOUNT
	.align		4
.L_295:
        /*05d0*/ 	.byte	0x04, 0x2f
        /*05d2*/ 	.short	(.L_297 - .L_296)
	.align		4
.L_296:
        /*05d4*/ 	.word	index@(_ZN4vllm25paged_attention_v1_kernelIffLi256ELi32ELi128ELNS_18Fp8KVCacheDataTypeE0ELb1EEEvPT_PKS2_PKT0_S8_ifPKiSA_iPKfiiiSC_SC_iiiii)
        /*05d8*/ 	.word	0x000000ff


	//----- nvinfo : EIATTR_FRAME_SIZE
	.align		4
.L_297:
        /*05dc*/ 	.byte	0x04, 0x11
        /*05de*/ 	.short	(.L_299 - .L_298)
	.align		4
.L_298:
        /*05e0*/ 	.word	index@(_ZN4vllm25paged_attention_v1_kernelIffLi256ELi32ELi128ELNS_18Fp8KVCacheDataTypeE0ELb1EEEvPT_PKS2_PKT0_S8_ifPKiSA_iPKfiiiSC_SC_iiiii)
        /*05e4*/ 	.word	0x000000b0


	//----- nvinfo : EIATTR_REGCOUNT
	.align		4
.L_299:
        /*05e8*/ 	.byte	0x04, 0x2f
        /*05ea*/ 	.short	(.L_301 - .L_300)
	.align		4
.L_300:
        /*05ec*/ 	.word	index@(_ZN4vllm25paged_attention_v1_kernelIffLi32ELi32ELi128ELNS_18Fp8KVCacheDataTypeE0ELb0EEEvPT_PKS2_PKT0_S8_ifPKiSA_iPKfiiiSC_SC_iiiii)
        /*05f0*/ 	.word	0x0000004a


	//----- nvinfo : EIATTR_FRAME_SIZE
	.align		4
.L_301:
        /*05f4*/ 	.byte	0x04, 0x11
        /*05f6*/ 	.short	(.L_303 - .L_302)
	.align		4
.L_302:
        /*05f8*/ 	.word	index@(_ZN4vllm25paged_attention_v1_kernelIffLi32ELi32ELi128ELNS_18Fp8KVCacheDataTypeE0ELb0EEEvPT_PKS2_PKT0_S8_ifPKiSA_iPKfiiiSC_SC_iiiii)
        /*05fc*/ 	.word	0x00000000


	//----- nvinfo : EIATTR_REGCOUNT
	.align		4
.L_303:
        /*0600*/ 	.byte	0x04, 0x2f
        /*0602*/ 	.short	(.L_305 - .L_304)
	.align		4
.L_304:
        /*0604*/ 	.word	index@(_ZN4vllm25paged_attention_v1_kernelIffLi64ELi32ELi128ELNS_18Fp8KVCacheDataTypeE0ELb0EEEvPT_PKS2_PKT0_S8_ifPKiSA_iPKfiiiSC_SC_iiiii)
        /*0608*/ 	.word	0x00000080


	//----- nvinfo : EIATTR_FRAME_SIZE
	.align		4
.L_305:
        /*060c*/ 	.byte	0x04, 0x11
        /*060e*/ 	.short	(.L_307 - .L_306)
	.align		4
.L_306:
        /*0610*/ 	.word	index@(_ZN4vllm25paged_attention_v1_kernelIffLi64ELi32ELi128ELNS_18Fp8KVCacheDataTypeE0ELb0EEEvPT_PKS2_PKT0_S8_ifPKiSA_iPKfiiiSC_SC_iiiii)
        /*0614*/ 	.word	0x00000000


	//----- nvinfo : EIATTR_REGCOUNT
	.align		4
.L_307:
        /*0618*/ 	.byte	0x04, 0x2f
        /*061a*/ 	.short	(.L_309 - .L_308)
	.align		4
.L_308:
        /*061c*/ 	.word	index@(_ZN4vllm25paged_attention_v1_kernelIffLi80ELi32ELi128ELNS_18Fp8KVCacheDataTypeE0ELb0EEEvPT_PKS2_PKT0_S8_ifPKiSA_iPKfiiiSC_SC_iiiii)
        /*0620*/ 	.word	0x00000080


	//----- nvinfo : EIATTR_FRAME_SIZE
	.align		4
.L_309:
        /*0624*/ 	.byte	0x04, 0x11
        /*0626*/ 	.short	(.L_311 - .L_310)
	.align		4
.L_310:
        /*0628*/ 	.word	index@(_ZN4vllm25paged_attention_v1_kernelIffLi80ELi32ELi128ELNS_18Fp8KVCacheDataTypeE0ELb0EEEvPT_PKS2_PKT0_S8_ifPKiSA_iPKfiiiSC_SC_iiiii)
        /*062c*/ 	.word	0x00000000


	//----- nvinfo : EIATTR_REGCOUNT
	.align		4
.L_311:
        /*0630*/ 	.byte	0x04, 0x2f
        /*0632*/ 	.short	(.L_313 - .L_312)
	.align		4
.L_312:
        /*0634*/ 	.word	index@(_ZN4vllm25paged_attention_v1_kernelIffLi96ELi32ELi128ELNS_18Fp8KVCacheDataTypeE0ELb0EEEvPT_PKS2_PKT0_S8_ifPKiSA_iPKfiiiSC_SC_iiiii)
        /*0638*/ 	.word	0x00000082


	//----- nvinfo : EIATTR_FRAME_SIZE
	.align		4
.L_313:
        /*063c*/ 	.byte	0x04, 0x11
        /*063e*/ 	.short	(.L_315 - .L_314)
	.align		4
.L_314:
        /*0640*/ 	.word	index@(_ZN4vllm25paged_attention_v1_kernelIffLi96ELi32ELi128ELNS_18Fp8KVCacheDataTypeE0ELb0EEEvPT_PKS2_PKT0_S8_ifPKiSA_iPKfiiiSC_SC_iiiii)
        /*0644*/ 	.word	0x00000000


	//----- nvinfo : EIATTR_REGCOUNT
	.align		4
.L_315:
        /*0648*/ 	.byte	0x04, 0x2f
        /*064a*/ 	.short	(.L_317 - .L_316)
	.align		4
.L_316:
        /*064c*/ 	.word	index@(_ZN4vllm25paged_attention_v1_kernelIffLi112ELi32ELi128ELNS_18Fp8KVCacheDataTypeE0ELb0EEEvPT_PKS2_PKT0_S8_ifPKiSA_iPKfiiiSC_SC_iiiii)
        /*0650*/ 	.word	0x000000a8


	//----- nvinfo : EIATTR_FRAME_SIZE
	.align		4
.L_317:
        /*0654*/ 	.byte	0x04, 0x11
        /*0656*/ 	.short	(.L_319 - .L_318)
	.align		4
.L_318:
        /*0658*/ 	.word	index@(_ZN4vllm25paged_attention_v1_kernelIffLi112ELi32ELi128ELNS_18Fp8KVCacheDataTypeE0ELb0EEEvPT_PKS2_PKT0_S8_ifPKiSA_iPKfiiiSC_SC_iiiii)
        /*065c*/ 	.word	0x00000000


	//----- nvinfo : EIATTR_REGCOUNT
	.align		4
.L_319:
        /*0660*/ 	.byte	0x04, 0x2f
        /*0662*/ 	.short	(.L_321 - .L_320)
	.align		4
.L_320:
        /*0664*/ 	.word	index@(_ZN4vllm25paged_attention_v1_kernelIffLi120ELi32ELi128ELNS_18Fp8KVCacheDataTypeE0ELb0EEEvPT_PKS2_PKT0_S8_ifPKiSA_iPKfiiiSC_SC_iiiii)
        /*0668*/ 	.word	0x000000a8


	//----- nvinfo : EIATTR_FRAME_SIZE
	.align		4
.L_321:
        /*066c*/ 	.byte	0x04, 0x11
        /*066e*/ 	.short	(.L_323 - .L_322)
	.align		4
.L_322:
        /*0670*/ 	.word	index@(_ZN4vllm25paged_attention_v1_kernelIffLi120ELi32ELi128ELNS_18Fp8KVCacheDataTypeE0ELb0EEEvPT_PKS2_PKT0_S8_ifPKiSA_iPKfiiiSC_SC_iiiii)
        /*0674*/ 	.word	0x00000000


	//----- nvinfo : EIATTR_REGCOUNT
	.align		4
.L_323:
        /*0678*/ 	.byte	0x04, 0x2f
        /*067a*/ 	.short	(.L_325 - .L_324)
	.align		4
.L_324:
        /*067c*/ 	.word	index@(_ZN4vllm25paged_attention_v1_kernelIffLi128ELi32ELi128ELNS_18Fp8KVCacheDataTypeE0ELb0EEEvPT_PKS2_PKT0_S8_ifPKiSA_iPKfiiiSC_SC_iiiii)
        /*0680*/ 	.word	0x000000a8


	//----- nvinfo : EIATTR_FRAME_SIZE
	.align		4
.L_325:
        /*0684*/ 	.byte	0x04, 0x11
        /*0686*/ 	.short	(.L_327 - .L_326)
	.align		4
.L_326:
        /*0688*/ 	.word	index@(_ZN4vllm25paged_attention_v1_kernelIffLi128ELi32ELi128ELNS_18Fp8KVCacheDataTypeE0ELb0EEEvPT_PKS2_PKT0_S8_ifPKiSA_iPKfiiiSC_SC_iiiii)
        /*068c*/ 	.word	0x00000000


	//----- nvinfo : EIATTR_REGCOUNT
	.align		4
.L_327:
        /*0690*/ 	.byte	0x04, 0x2f
        /*0692*/ 	.short	(.L_329 - .L_328)
	.align		4
.L_328:
        /*0694*/ 	.word	index@(_ZN4vllm25paged_attention_v1_kernelIffLi192ELi32ELi128ELNS_18Fp8KVCacheDataTypeE0ELb0EEEvPT_PKS2_PKT0_S8_ifPKiSA_iPKfiiiSC_SC_iiiii)
        /*0698*/ 	.word	0x000000ff


	//----- nvinfo : EIATTR_FRAME_SIZE
	.align		4
.L_329:
        /*069c*/ 	.byte	0x04, 0x11
        /*069e*/ 	.short	(.L_331 - .L_330)
	.align		4
.L_330:
        /*06a0*/ 	.word	index@(_ZN4vllm25paged_attention_v1_kernelIffLi192ELi32ELi128ELNS_18Fp8KVCacheDataTypeE0ELb0EEEvPT_PKS2_PKT0_S8_ifPKiSA_iPKfiiiSC_SC_iiiii)
        /*06a4*/ 	.word	0x00000000


	//----- nvinfo : EIATTR_REGCOUNT
	.align		4
.L_331:
        /*06a8*/ 	.byte	0x04, 0x2f
        /*06aa*/ 	.short	(.L_333 - .L_332)
	.align		4
.L_332:
        /*06ac*/ 	.word	index@(_ZN4vllm25paged_attention_v1_kernelIffLi256ELi32ELi128ELNS_18Fp8KVCacheDataTypeE0ELb0EEEvPT_PKS2_PKT0_S8_ifPKiSA_iPKfiiiSC_SC_iiiii)
        /*06b0*/ 	.word	0x000000ff


	//----- nvinfo : EIATTR_FRAME_SIZE
	.align		4
.L_333:
        /*06b4*/ 	.byte	0x04, 0x11
        /*06b6*/ 	.short	(.L_335 - .L_334)
	.align		4
.L_334:
        /*06b8*/ 	.word	index@(_ZN4vllm25paged_attention_v1_kernelIffLi256ELi32ELi128ELNS_18Fp8KVCacheDataTypeE0ELb0EEEvPT_PKS2_PKT0_S8_ifPKiSA_iPKfiiiSC_SC_iiiii)
        /*06bc*/ 	.word	0x000000b0


	//----- nvinfo : EIATTR_REGCOUNT
	.align		4
.L_335:
        /*06c0*/ 	.byte	0x04, 0x2f
        /*06c2*/ 	.short	(.L_337 - .L_336)
	.align		4
.L_336:
        /*06c4*/ 	.word	index@(_ZN4vllm25paged_attention_v1_kernelIttLi32ELi8ELi128ELNS_18Fp8KVCacheDataTypeE0ELb1EEEvPT_PKS2_PKT0_S8_ifPKiSA_iPKfiiiSC_SC_iiiii)
        /*06c8*/ 	.word	0x00000037


	//----- nvinfo : EIATTR_FRAME_SIZE
	.align		4
.L_337:
        /*06cc*/ 	.byte	0x04, 0x11
        /*06ce*/ 	.short	(.L_339 - .L_338)
	.align		4
.L_338:
        /*06d0*/ 	.word	index@($__internal_395_$__cuda_sm70_shflsync_bfly_p)
        /*06d4*/ 	.word	0x00000000


	//----- nvinfo : EIATTR_FRAME_SIZE
	.align		4
.L_339:
        /*06d8*/ 	.byte	0x04, 0x11
        /*06da*/ 	.short	(.L_341 - .L_340)
	.align		4
.L_340:
        /*06dc*/ 	.word	index@(_ZN4vllm25paged_attention_v1_kernelIttLi32ELi8ELi128ELNS_18Fp8KVCacheDataTypeE0ELb1EEEvPT_PKS2_PKT0_S8_ifPKiSA_iPKfiiiSC_SC_iiiii)
        /*06e0*/ 	.word	0x00000000


	//----- nvinfo : EIATTR_REGCOUNT
	.align		4
.L_341:
        /*06e4*/ 	.byte	0x04, 0x2f
        /*06e6*/ 	.short	(.L_343 - .L_342)
	.align		4
.L_342:
        /*06e8*/ 	.word	index@(_ZN4vllm25paged_attention_v1_kernelIttLi64ELi8ELi128ELNS_18Fp8KVCacheDataTypeE0ELb1EEEvPT_PKS2_PKT0_S8_ifPKiSA_iPKfiiiSC_SC_iiiii)
        /*06ec*/ 	.word	0x00000047


	//----- nvinfo : EIATTR_FRAME_SIZE
	.align		4
.L_343:
        /*06f0*/ 	.byte	0x04, 0x11
        /*06f2*/ 	.short	(.L_345 - .L_344)
	.align		4
.L_344:
        /*06f4*/ 	.word	index@($__internal_394_$__cuda_sm70_shflsync_bfly_p)
        /*06f8*/ 	.word	0x00000000


	//----- nvinfo : EIATTR_FRAME_SIZE
	.align		4
.L_345:
        /*06fc*/ 	.byte	0x04, 0x11
        /*06fe*/ 	.short	(.L_347 - .L_346)
	.align		4
.L_346:
        /*0700*/ 	.word	index@(_ZN4vllm25paged_attention_v1_kernelIttLi64ELi8ELi128ELNS_18Fp8KVCacheDataTypeE0ELb1EEEvPT_PKS2_PKT0_S8_ifPKiSA_iPKfiiiSC_SC_iiiii)
        /*0704*/ 	.word	0x00000000


	//----- nvinfo : EIATTR_REGCOUNT
	.align		4
.L_347:
        /*0708*/ 	.byte	0x04, 0x2f
        /*070a*/ 	.short	(.L_349 - .L_348)
	.align		4
.L_348:
        /*070c*/ 	.word	index@(_ZN4vllm25paged_attention_v1_kernelIttLi80ELi8ELi128ELNS_18Fp8KVCacheDataTypeE0ELb1EEEvPT_PKS2_PKT0_S8_ifPKiSA_iPKfiiiSC_SC_iiiii)
        /*0710*/ 	.word	0x00000050


	//----- nvinfo : EIATTR_FRAME_SIZE
	.align		4
.L_349:
        /*0714*/ 	.byte	0x04, 0x11
        /*0716*/ 	.short	(.L_351 - .L_350)
	.align		4
.L_350:
        /*0718*/ 	.word	index@($__internal_393_$__cuda_sm70_shflsync_bfly_p)
        /*071c*/ 	.word	0x00000000


	//----- nvinfo : EIATTR_FRAME_SIZE
	.align		4
.L_351:
        /*0720*/ 	.byte	0x04, 0x11
        /*0722*/ 	.short	(.L_353 - .L_352)
	.align		4
.L_352:
        /*0724*/ 	.word	index@(_ZN4vllm25paged_attention_v1_kernelIttLi80ELi8ELi128ELNS_18Fp8KVCacheDataTypeE0ELb1EEEvPT_PKS2_PKT0_S8_ifPKiSA_iPKfiiiSC_SC_iiiii)
        /*0728*/ 	.word	0x00000000


	//----- nvinfo : EIATTR_REGCOUNT
	.align		4
.L_353:
        /*072c*/ 	.byte	0x04, 0x2f
        /*072e*/ 	.short	(.L_355 - .L_354)
	.align		4
.L_354:
        /*0730*/ 	.word	index@(_ZN4vllm25paged_attention_v1_kernelIttLi96ELi8ELi128ELNS_18Fp8KVCacheDataTypeE0ELb1EEEvPT_PKS2_PKT0_S8_ifPKiSA_iPKfiiiSC_SC_iiiii)
        /*0734*/ 	.word	0x00000060


	//----- nvinfo : EIATTR_FRAME_SIZE
	.align		4
.L_355:
        /*0738*/ 	.byte	0x04, 0x11
        /*073a*/ 	.short	(.L_357 - .L_356)
	.align		4
.L_356:
        /*073c*/ 	.word	index@($__internal_392_$__cuda_sm70_shflsync_bfly_p)
        /*0740*/ 	.word	0x00000000


	//----- nvinfo : EIATTR_FRAME_SIZE
	.align		4
.L_357:
        /*0744*/ 	.byte	0x04, 0x11
        /*0746*/ 	.short	(.L_359 - .L_358)
	.align		4
.L_358:
        /*0748*/ 	.word	index@(_ZN4vllm25paged_attention_v1_kernelIttLi96ELi8ELi128ELNS_18Fp8KVCacheDataTypeE0ELb1EEEvPT_PKS2_PKT0_S8_ifPKiSA_iPKfiiiSC_SC_iiiii)
        /*074c*/ 	.word	0x00000000


	//----- nvinfo : EIATTR_REGCOUNT
	.align		4
.L_359:
        /*0750*/ 	.byte	0x04, 0x2f
        /*0752*/ 	.short	(.L_361 - .L_360)
	.align		4
.L_360:
        /*0754*/ 	.word	index@(_ZN4vllm25paged_attention_v1_kernelIttLi112ELi8ELi128ELNS_18Fp8KVCacheDataTypeE0ELb1EEEvPT_PKS2_PKT0_S8_ifPKiSA_iPKfiiiSC_SC_iiiii)
        /*0758*/ 	.word	0x00000060


	//----- nvinfo : EIATTR_FRAME_SIZE
	.align		4
.L_361:
        /*075c*/ 	.byte	0x04, 0x11
        /*075e*/ 	.short	(.L_363 - .L_362)
	.align		4
.L_362:
        /*0760*/ 	.word	index@($__internal_391_$__cuda_sm70_shflsync_bfly_p)
        /*0764*/ 	.word	0x00000000


	//----- nvinfo : EIATTR_FRAME_SIZE
	.align		4
.L_363:
        /*0768*/ 	.byte	0x04, 0x11
        /*076a*/ 	.short	(.L_365 - .L_364)
	.align		4
.L_364:
        /*076c*/ 	.word	index@(_ZN4vllm25paged_attention_v1_kernelIttLi112ELi8ELi128ELNS_18Fp8KVCacheDataTypeE0ELb1EEEvPT_PKS2_PKT0_S8_ifPKiSA_iPKfiiiSC_SC_iiiii)
        /*0770*/ 	.word	0x00000000


	//----- nvinfo : EIATTR_REGCOUNT
	.align		4
.L_365:
        /*0774*/ 	.byte	0x04, 0x2f
        /*0776*/ 	.short	(.L_367 - .L_366)
	.align		4
.L_366:
        /*0778*/ 	.word	index@(_ZN4vllm25paged_attention_v1_kernelIttLi120ELi8ELi128ELNS_18Fp8KVCacheDataTypeE0ELb1EEEvPT_PKS2_PKT0_S8_ifPKiSA_iPKfiiiSC_SC_iiiii)
        /*077c*/ 	.word	0x0000005d


	//----- nvinfo : EIATTR_FRAME_SIZE
	.align		4
.L_367:
        /*0780*/ 	.byte	0x04, 0x11
        /*0782*/ 	.short	(.L_369 - .L_368)
	.align		4
.L_368:
        /*0784*/ 	.word	index@($__internal_390_$__cuda_sm70_shflsync_bfly_p)
        /*0788*/ 	.word	0x00000000


	//----- nvinfo : EIATTR_FRAME_SIZE
	.align		4
.L_369:
        /*078c*/ 	.byte	0x04, 0x11
        /*078e*/ 	.short	(.L_371 - .L_370)
	.align		4
.L_370:
        /*0790*/ 	.word	index@(_ZN4vllm25paged_attention_v1_kernelIttLi120ELi8ELi128ELNS_18Fp8KVCacheDataTypeE0ELb1EEEvPT_PKS2_PKT0_S8_ifPKiSA_iPKfiiiSC_SC_iiiii)
        /*0794*/ 	.word	0x00000000


	//----- nvinfo : EIATTR_REGCOUNT
	.align		4
.L_371:
        /*0798*/ 	.byte	0x04, 0x2f
        /*079a*/ 	.short	(.L_373 - .L_372)
	.align		4
.L_372:
        /*079c*/ 	.word	index@(_ZN4vllm25paged_attention_v1_kernelIttLi128ELi8ELi128ELNS_18Fp8KVCacheDataTypeE0ELb1EEEvPT_PKS2_PKT0_S8_ifPKiSA_iPKfiiiSC_SC_iiiii)
        /*07a0*/ 	.word	0x00000077


	//----- nvinfo : EIATTR_FRAME_SIZE
	.align		4
.L_373:
        /*07a4*/ 	.byte	0x04, 0x11
        /*07a6*/ 	.short	(.L_375 - .L_374)
	.align		4
.L_374:
        /*07a8*/ 	.word	index@($__internal_389_$__cuda_sm70_shflsync_bfly_p)
        /*07ac*/ 	.word	0x00000000


	//----- nvinfo : EIATTR_FRAME_SIZE
	.align		4
.L_375:
        /*07b0*/ 	.byte	0x04, 0x11
        /*07b2*/ 	.short	(.L_377 - .L_376)
	.align		4
.L_376:
        /*07b4*/ 	.word	index@(_ZN4vllm25paged_attention_v1_kernelIttLi128ELi8ELi128ELNS_18Fp8KVCacheDataTypeE0ELb1EEEvPT_PKS2_PKT0_S8_ifPKiSA_iPKfiiiSC_SC_iiiii)
        /*07b8*/ 	.word	0x00000000


	//----- nvinfo : EIATTR_REGCOUNT
	.align		4
.L_377:
        /*07bc*/ 	.byte	0x04, 0x2f
        /*07be*/ 	.short	(.L_379 - .L_378)
	.align		4
.L_378:
        /*07c0*/ 	.word	index@(_ZN4vllm25paged_attention_v1_kernelIttLi192ELi8ELi128ELNS_18Fp8KVCacheDataTypeE0ELb1EEEvPT_PKS2_PKT0_S8_ifPKiSA_iPKfiiiSC_SC_iiiii)
        /*07c4*/ 	.word	0x0000009f


	//----- nvinfo : EIATTR_FRAME_SIZE
	.align		4
.L_379:
        /*07c8*/ 	.byte	0x04, 0x11
        /*07ca*/ 	.short	(.L_381 - .L_380)
	.align		4
.L_380:
        /*07cc*/ 	.word	index@($__internal_388_$__cuda_sm70_shflsync_bfly_p)
        /*07d0*/ 	.word	0x00000000


	//----- nvinfo : EIATTR_FRAME_SIZE
	.align		4
.L_381:
        /*07d4*/ 	.byte	0x04, 0x11
        /*07d6*/ 	.short	(.L_383 - .L_382)
	.align		4
.L_382:
        /*07d8*/ 	.word	index@(_ZN4vllm25paged_attention_v1_kernelIttLi192ELi8ELi128ELNS_18Fp8KVCacheDataTypeE0ELb1EEEvPT_PKS2_PKT0_S8_ifPKiSA_iPKfiiiSC_SC_iiiii)
        /*07dc*/ 	.word	0x00000000


	//----- nvinfo : EIATTR_REGCOUNT
	.align		4
.L_383:
        /*07e0*/ 	.byte	0x04, 0x2f
        /*07e2*/ 	.short	(.L_385 - .L_384)
	.align		4
.L_384:
        /*07e4*/ 	.word	index@(_ZN4vllm25paged_attention_v1_kernelIttLi256ELi8ELi128ELNS_18Fp8KVCacheDataTypeE0ELb1EEEvPT_PKS2_PKT0_S8_ifPKiSA_iPKfiiiSC_SC_iiiii)
        /*07e8*/ 	.word	0x000000a5


	//----- nvinfo : EIATTR_FRAME_SIZE
	.align		4
.L_385:
        /*07ec*/ 	.byte	0x04, 0x11
        /*07ee*/ 	.short	(.L_387 - .L_386)
	.align		4
.L_386:
        /*07f0*/ 	.word	index@($__internal_387_$__cuda_sm70_shflsync_bfly_p)
        /*07f4*/ 	.word	0x00000000


	//----- nvinfo : EIATTR_FRAME_SIZE
	.align		4
.L_387:
        /*07f8*/ 	.byte	0x04, 0x11
        /*07fa*/ 	.short	(.L_389 - .L_388)
	.align		4
.L_388:
        /*07fc*/ 	.word	index@(_ZN4vllm25paged_attention_v1_kernelIttLi256ELi8ELi128ELNS_18Fp8KVCacheDataTypeE0ELb1EEEvPT_PKS2_PKT0_S8_ifPKiSA_iPKfiiiSC_SC_iiiii)
        /*0800*/ 	.word	0x00000000


	//----- nvinfo : EIATTR_REGCOUNT
	.align		4
.L_389:
        /*0804*/ 	.byte	0x04, 0x2f
        /*0806*/ 	.short	(.L_391 - .L_390)
	.align		4
.L_390:
        /*0808*/ 	.word	index@(_ZN4vllm25paged_attention_v1_kernelIttLi32ELi8ELi128ELNS_18Fp8KVCacheDataTypeE0ELb0EEEvPT_PKS2_PKT0_S8_ifPKiSA_iPKfiiiSC_SC_iiiii)
        /*080c*/ 	.word	0x00000030


	//----- nvinfo : EIATTR_FRAME_SIZE
	.align		4
.L_391:
        /*0810*/ 	.byte	0x04, 0x11
        /*0812*/ 	.short	(.L_393 - .L_392)
	.align		4
.L_392:
        /*0814*/ 	.word	index@($__internal_386_$__cuda_sm70_shflsync_bfly_p)
        /*0818*/ 	.word	0x00000000


	//----- nvinfo : EIATTR_FRAME_SIZE
	.align		4
.L_393:
        /*081c*/ 	.byte	0x04, 0x11
        /*081e*/ 	.short	(.L_395 - .L_394)
	.align		4
.L_394:
        /*0820*/ 	.word	index@(_ZN4vllm25paged_attention_v1_kernelIttLi32ELi8ELi128ELNS_18Fp8KVCacheDataTypeE0ELb0EEEvPT_PKS2_PKT0_S8_ifPKiSA_iPKfiiiSC_SC_iiiii)
        /*0824*/ 	.word	0x00000000


	//----- nvinfo : EIATTR_REGCOUNT
	.align		4
.L_395:
        /*0828*/ 	.byte	0x04, 0x2f
        /*082a*/ 	.short	(.L_397 - .L_396)
	.align		4
.L_396:
        /*082c*/ 	.word	index@(_ZN4vllm25paged_attention_v1_kernelIttLi64ELi8ELi128ELNS_18Fp8KVCacheDataTypeE0ELb0EEEvPT_PKS2_PKT0_S8_ifPKiSA_iPKfiiiSC_SC_iiiii)
        /*0830*/ 	.word	0x00000040


	//----- nvinfo : EIATTR_FRAME_SIZE
	.align		4
.L_397:
        /*0834*/ 	.byte	0x04, 0x11
        /*0836*/ 	.short	(.L_399 - .L_398)
	.align		4
.L_398:
        /*0838*/ 	.word	index@($__internal_385_$__cuda_sm70_shflsync_bfly_p)
        /*083c*/ 	.word	0x00000000


	//----- nvinfo : EIATTR_FRAME_SIZE
	.align		4
.L_399:
        /*0840*/ 	.byte	0x04, 0x11
        /*0842*/ 	.short	(.L_401 - .L_400)
	.align		4
.L_400:
        /*0844*/ 	.word	index@(_ZN4vllm25paged_attention_v1_kernelIttLi64ELi8ELi128ELNS_18Fp8KVCacheDataTypeE0ELb0EEEvPT_PKS2_PKT0_S8_ifPKiSA_iPKfiiiSC_SC_iiiii)
        /*0848*/ 	.word	0x00000000


	//----- nvinfo : EIATTR_REGCOUNT
	.align		4
.L_401:
        /*084c*/ 	.byte	0x04, 0x2f
        /*084e*/ 	.short	(.L_403 - .L_402)
	.align		4
.L_402:
        /*0850*/ 	.word	index@(_ZN4vllm25paged_attention_v1_kernelIttLi80ELi8ELi128ELNS_18Fp8KVCacheDataTypeE0ELb0EEEvPT_PKS2_PKT0_S8_ifPKiSA_iPKfiiiSC_SC_iiiii)
        /*0854*/ 	.word	0x00000046


	//----- nvinfo : EIATTR_FRAME_SIZE
	.align		4
.L_403:
        /*0858*/ 	.byte	0x04, 0x11
        /*085a*/ 	.short	(.L_405 - .L_404)
	.align		4
.L_404:
        /*085c*/ 	.word	index@($__internal_384_$__cuda_sm70_shflsync_bfly_p)
        /*0860*/ 	.word	0x00000000


	//----- nvinfo : EIATTR_FRAME_SIZE
	.align		4
.L_405:
        /*0864*/ 	.byte	0x04, 0x11
        /*0866*/ 	.short	(.L_407 - .L_406)
	.align		4
.L_406:
        /*0868*/ 	.word	index@(_ZN4vllm25paged_attention_v1_kernelIttLi80ELi8ELi128ELNS_18Fp8KVCacheDataTypeE0ELb0EEEvPT_PKS2_PKT0_S8_ifPKiSA_iPKfiiiSC_SC_iiiii)
        /*086c*/ 	.word	0x00000000


	//----- nvinfo : EIATTR_REGCOUNT
	.align		4
.L_407:
        /*0870*/ 	.byte	0x04, 0x2f
        /*0872*/ 	.short	(.L_409 - .L_408)
	.align		4
.L_408:
        /*0874*/ 	.word	index@(_ZN4vllm25paged_attention_v1_kernelIttLi96ELi8ELi128ELNS_18Fp8KVCacheDataTypeE0ELb0EEEvPT_PKS2_PKT0_S8_ifPKiSA_iPKfiiiSC_SC_iiiii)
        /*0878*/ 	.word	0x00000050


	//----- nvinfo : EIATTR_FRAME_SIZE
	.align		4
.L_409:
        /*087c*/ 	.byte	0x04, 0x11
        /*087e*/ 	.short	(.L_411 - .L_410)
	.align		4
.L_410:
        /*0880*/ 	.word	index@($__internal_383_$__cuda_sm70_shflsync_bfly_p)
        /*0884*/ 	.word	0x00000000


	//----- nvinfo : EIATTR_FRAME_SIZE
	.align		4
.L_411:
        /*0888*/ 	.byte	0x04, 0x11
        /*088a*/ 	.short	(.L_413 - .L_412)
	.align		4
.L_412:
        /*088c*/ 	.word	index@(_ZN4vllm25paged_attention_v1_kernelIttLi96ELi8ELi128ELNS_18Fp8KVCacheDataTypeE0ELb0EEEvPT_PKS2_PKT0_S8_ifPKiSA_iPKfiiiSC_SC_iiiii)
        /*0890*/ 	.word	0x00000000


	//----- nvinfo : EIATTR_REGCOUNT
	.align		4
.L_413:
        /*0894*/ 	.byte	0x04, 0x2f
        /*0896*/ 	.short	(.L_415 - .L_414)
	.align		4
.L_414:
        /*0898*/ 	.word	index@(_ZN4vllm25paged_attention_v1_kernelIttLi112ELi8ELi128ELNS_18Fp8KVCacheDataTypeE0ELb0EEEvPT_PKS2_PKT0_S8_ifPKiSA_iPKfiiiSC_SC_iiiii)
        /*089c*/ 	.word	0x0000005e


	//----- nvinfo : EIATTR_FRAME_SIZE
	.align		4
.L_415:
        /*08a0*/ 	.byte	0x04, 0x11
        /*08a2*/ 	.short	(.L_417 - .L_416)
	.align		4
.L_416:
        /*08a4*/ 	.word	index@($__internal_382_$__cuda_sm70_shflsync_bfly_p)
        /*08a8*/ 	.word	0x00000000


	//----- nvinfo : EIATTR_FRAME_SIZE
	.align		4
.L_417:
        /*08ac*/ 	.byte	0x04, 0x11
        /*08ae*/ 	.short	(.L_419 - .L_418)
	.align		4
.L_418:
        /*08b0*/ 	.word	index@(_ZN4vllm25paged_attention_v1_kernelIttLi112ELi8ELi128ELNS_18Fp8KVCacheDataTypeE0ELb0EEEvPT_PKS2_PKT0_S8_ifPKiSA_iPKfiiiSC_SC_iiiii)
        /*08b4*/ 	.word	0x00000000


	//----- nvinfo : EIATTR_REGCOUNT
	.align		4
.L_419:
        /*08b8*/ 	.byte	0x04, 0x2f
        /*08ba*/ 	.short	(.L_421 - .L_420)
	.align		4
.L_420:
        /*08bc*/ 	.word	index@(_ZN4vllm25paged_attention_v1_kernelIttLi120ELi8ELi128ELNS_18Fp8KVCacheDataTypeE0ELb0EEEvPT_PKS2_PKT0_S8_ifPKiSA_iPKfiiiSC_SC_iiiii)
        /*08c0*/ 	.word	0x0000005e


	//----- nvinfo : EIATTR_FRAME_SIZE
	.align		4
.L_421:
        /*08c4*/ 	.byte	0x04, 0x11
        /*08c6*/ 	.short	(.L_423 - .L_422)
	.align		4
.L_422:
        /*08c8*/ 	.word	index@($__internal_381_$__cuda_sm70_shflsync_bfly_p)
        /*08cc*/ 	.word	0x00000000


	//----- nvinfo : EIATTR_FRAME_SIZE
	.align		4
.L_423:
        /*08d0*/ 	.byte	0x04, 0x11
        /*08d2*/ 	.short	(.L_425 - .L_424)
	.align		4
.L_424:
        /*08d4*/ 	.word	index@(_ZN4vllm25paged_attention_v1_kernelIttLi120ELi8ELi128ELNS_18Fp8KVCacheDataTypeE0ELb0EEEvPT_PKS2_PKT0_S8_ifPKiSA_iPKfiiiSC_SC_iiiii)
        /*08d8*/ 	.word	0x00000000


	//----- nvinfo : EIATTR_REGCOUNT
	.align		4
.L_425:
        /*08dc*/ 	.byte	0x04, 0x2f
        /*08de*/ 	.short	(.L_427 - .L_426)
	.align		4
.L_426:
        /*08e0*/ 	.word	index@(_ZN4vllm25paged_attention_v1_kernelIttLi128ELi8ELi128ELNS_18Fp8KVCacheDataTypeE0ELb0EEEvPT_PKS2_PKT0_S8_ifPKiSA_iPKfiiiSC_SC_iiiii)
        /*08e4*/ 	.word	0x00000060


	//----- nvinfo : EIATTR_FRAME_SIZE
	.align		4
.L_427:
        /*08e8*/ 	.byte	0x04, 0x11
        /*08ea*/ 	.short	(.L_429 - .L_428)
	.align		4
.L_428:
        /*08ec*/ 	.word	index@($__internal_380_$__cuda_sm70_shflsync_bfly_p)
        /*08f0*/ 	.word	0x00000000


	//----- nvinfo : EIATTR_FRAME_SIZE
	.align		4
.L_429:
        /*08f4*/ 	.byte	0x04, 0x11
        /*08f6*/ 	.short	(.L_431 - .L_430)
	.align		4
.L_430:
        /*08f8*/ 	.word	index@(_ZN4vllm25paged_attention_v1_kernelIttLi128ELi8ELi128ELNS_18Fp8KVCacheDataTypeE0ELb0EEEvPT_PKS2_PKT0_S8_ifPKiSA_iPKfiiiSC_SC_iiiii)
        /*08fc*/ 	.word	0x00000000


	//----- nvinfo : EIATTR_REGCOUNT
	.align		4
.L_431:
        /*0900*/ 	.byte	0x04, 0x2f
        /*0902*/ 	.short	(.L_433 - .L_432)
	.align		4
.L_432:
        /*0904*/ 	.word	index@(_ZN4vllm25paged_attention_v1_kernelIttLi192ELi8ELi128ELNS_18Fp8KVCacheDataTypeE0ELb0EEEvPT_PKS2_PKT0_S8_ifPKiSA_iPKfiiiSC_SC_iiiii)
        /*0908*/ 	.word	0x00000080


	//----- nvinfo : EIATTR_FRAME_SIZE
	.align		4
.L_433:
        /*090c*/ 	.byte	0x04, 0x11
        /*090e*/ 	.short	(.L_435 - .L_434)
	.align		4
.L_434:
        /*0910*/ 	.word	index@($__internal_379_$__cuda_sm70_shflsync_bfly_p)
        /*0914*/ 	.word	0x00000000


	//----- nvinfo : EIATTR_FRAME_SIZE
	.align		4
.L_435:
        /*0918*/ 	.byte	0x04, 0x11
        /*091a*/ 	.short	(.L_437 - .L_436)
	.align		4
.L_436:
        /*091c*/ 	.word	index@(_ZN4vllm25paged_attention_v1_kernelIttLi192ELi8ELi128ELNS_18Fp8KVCacheDataTypeE0ELb0EEEvPT_PKS2_PKT0_S8_ifPKiSA_iPKfiiiSC_SC_iiiii)
        /*0920*/ 	.word	0x00000000


	//----- nvinfo : EIATTR_REGCOUNT
	.align		4
.L_437:
        /*0924*/ 	.byte	0x04, 0x2f
        /*0926*/ 	.short	(.L_439 - .L_438)
	.align		4
.L_438:
        /*0928*/ 	.word	index@(_ZN4vllm25paged_attention_v1_kernelIttLi256ELi8ELi128ELNS_18Fp8KVCacheDataTypeE0ELb0EEEvPT_PKS2_PKT0_S8_ifPKiSA_iPKfiiiSC_SC_iiiii)
        /*092c*/ 	.word	0x000000a6


	//----- nvinfo : EIATTR_FRAME_SIZE
	.align		4
.L_439:
        /*0930*/ 	.byte	0x04, 0x11
        /*0932*/ 	.short	(.L_441 - .L_440)
	.align		4
.L_440:
        /*0934*/ 	.word	index@($__internal_378_$__cuda_sm70_shflsync_bfly_p)
        /*0938*/ 	.word	0x00000000


	//----- nvinfo : EIATTR_FRAME_SIZE
	.align		4
.L_441:
        /*093c*/ 	.byte	0x04, 0x11
        /*093e*/ 	.short	(.L_443 - .L_442)
	.align		4
.L_442:
        /*0940*/ 	.word	index@(_ZN4vllm25paged_attention_v1_kernelIttLi256ELi8ELi128ELNS_18Fp8KVCacheDataTypeE0ELb0EEEvPT_PKS2_PKT0_S8_ifPKiSA_iPKfiiiSC_SC_iiiii)
        /*0944*/ 	.word	0x00000000


	//----- nvinfo : EIATTR_REGCOUNT
	.align		4
.L_443:
        /*0948*/ 	.byte	0x04, 0x2f
        /*094a*/ 	.short	(.L_445 - .L_444)
	.align		4
.L_444:
        /*094c*/ 	.word	index@(_ZN4vllm25paged_attention_v1_kernelIttLi32ELi16ELi128ELNS_18Fp8KVCacheDataTypeE0ELb1EEEvPT_PKS2_PKT0_S8_ifPKiSA_iPKfiiiSC_SC_iiiii)
        /*0950*/ 	.word	0x00000038


	//----- nvinfo : EIATTR_FRAME_SIZE
	.align		4
.L_445:
        /*0954*/ 	.byte	0x04, 0x11
        /*0956*/ 	.short	(.L_447 - .L_446)
	.align		4
.L_446:
        /*0958*/ 	.word	index@($__internal_377_$__cuda_sm70_shflsync_bfly_p)
        /*095c*/ 	.word	0x00000000


	//----- nvinfo : EIATTR_FRAME_SIZE
	.align		4
.L_447:
        /*0960*/ 	.byte	0x04, 0x11
        /*0962*/ 	.short	(.L_449 - .L_448)
	.align		4
.L_448:
        /*0964*/ 	.word	index@(_ZN4vllm25paged_attention_v1_kernelIttLi32ELi16ELi128ELNS_18Fp8KVCacheDataTypeE0ELb1EEEvPT_PKS2_PKT0_S8_ifPKiSA_iPKfiiiSC_SC_iiiii)
        /*0968*/ 	.word	0x00000000


	//----- nvinfo : EIATTR_REGCOUNT
	.align		4
.L_449:
        /*096c*/ 	.byte	0x04, 0x2f
        /*096e*/ 	.short	(.L_451 - .L_450)
	.align		4
.L_450:
        /*0970*/ 	.word	index@(_ZN4vllm25paged_attention_v1_kernelIttLi64ELi16ELi128ELNS_18Fp8KVCacheDataTypeE0ELb1EEEvPT_PKS2_PKT0_S8_ifPKiSA_iPKfiiiSC_SC_iiiii)
        /*0974*/ 	.word	0x00000045


	//----- nvinfo : EIATTR_FRAME_SIZE
	.align		4
.L_451:
        /*0978*/ 	.byte	0x04, 0x11
        /*097a*/ 	.short	(.L_453 - .L_452)
	.align		4
.L_452:
        /*097c*/ 	.word	index@($__internal_376_$__cuda_sm70_shflsync_bfly_p)
        /*0980*/ 	.word	0x00000000


	//----- nvinfo : EIATTR_FRAME_SIZE
	.align		4
.L_453:
        /*0984*/ 	.byte	0x04, 0x11
        /*0986*/ 	.short	(.L_455 - .L_454)
	.align		4
.L_454:
        /*0988*/ 	.word	index@(_ZN4vllm25paged_attention_v1_kernelIttLi64ELi16ELi128ELNS_18Fp8KVCacheDataTypeE0ELb1EEEvPT_PKS2_PKT0_S8_ifPKiSA_iPKfiiiSC_SC_iiiii)
        /*098c*/ 	.word	0x00000000


	//----- nvinfo : EIATTR_REGCOUNT
	.align		4
.L_455:
        /*0990*/ 	.byte	0x04, 0x2f
        /*0992*/ 	.short	(.L_457 - .L_456)
	.align		4
.L_456:
        /*0994*/ 	.word	index@(_ZN4vllm25paged_attention_v1_kernelIttLi80ELi16ELi128ELNS_18Fp8KVCacheDataTypeE0ELb1EEEvPT_PKS2_PKT0_S8_ifPKiSA_iPKfiiiSC_SC_iiiii)
        /*0998*/ 	.word	0x0000004d


	//----- nvinfo : EIATTR_FRAME_SIZE
	.align		4
.L_457:
        /*099c*/ 	.byte	0x04, 0x11
        /*099e*/ 	.short	(.L_459 - .L_458)
	.align		4
.L_458:
        /*09a0*/ 	.word	index@($__internal_375_$__cuda_sm70_shflsync_bfly_p)
        /*09a4*/ 	.word	0x00000000


	//----- nvinfo : EIATTR_FRAME_SIZE
	.align		4
.L_459:
        /*09a8*/ 	.byte	0x04, 0x11
        /*09aa*/ 	.short	(.L_461 - .L_460)
	.align		4
.L_460:
        /*09ac*/ 	.word	index@(_ZN4vllm25paged_attention_v1_kernelIttLi80ELi16ELi128ELNS_18Fp8KVCacheDataTypeE0ELb1EEEvPT_PKS2_PKT0_S8_ifPKiSA_iPKfiiiSC_SC_iiiii)
        /*09b0*/ 	.word	0x00000000


	//----- nvinfo : EIATTR_REGCOUNT
	.align		4
.L_461:
        /*09b4*/ 	.byte	0x04, 0x2f
        /*09b6*/ 	.short	(.L_463 - .L_462)
	.align		4
.L_462:
        /*09b8*/ 	.word	index@(_ZN4vllm25paged_attention_v1_kernelIttLi96ELi16ELi128ELNS_18Fp8KVCacheDataTypeE0ELb1EEEvPT_PKS2_PKT0_S8_ifPKiSA_iPKfiiiSC_SC_iiiii)
        /*09bc*/ 	.word	0x0000005e


	//----- nvinfo : EIATTR_FRAME_SIZE
	.align		4
.L_463:
        /*09c0*/ 	.byte	0x04, 0x11
        /*09c2*/ 	.short	(.L_465 - .L_464)
	.align		4
.L_464:
        /*09c4*/ 	.word	index@($__internal_374_$__cuda_sm70_shflsync_bfly_p)
        /*09c8*/ 	.word	0x00000000


	//----- nvinfo : EIATTR_FRAME_SIZE
	.align		4
.L_465:
        /*09cc*/ 	.byte	0x04, 0x11
        /*09ce*/ 	.short	(.L_467 - .L_466)
	.align		4
.L_466:
        /*09d0*/ 	.word	index@(_ZN4vllm25paged_attention_v1_kernelIttLi96ELi16ELi128ELNS_18Fp8KVCacheDataTypeE0ELb1EEEvPT_PKS2_PKT0_S8_ifPKiSA_iPKfiiiSC_SC_iiiii)
        /*09d4*/ 	.word	0x00000000


	//----- nvinfo : EIATTR_REGCOUNT
	.align		4
.L_467:
        /*09d8*/ 	.byte	0x04, 0x2f
        /*09da*/ 	.short	(.L_469 - .L_468)
	.align		4
.L_468:
        /*09dc*/ 	.word	index@(_ZN4vllm25paged_attention_v1_kernelIttLi112ELi16ELi128ELNS_18Fp8KVCacheDataTypeE0ELb1EEEvPT_PKS2_PKT0_S8_ifPKiSA_iPKfiiiSC_SC_iiiii)
        /*09e0*/ 	.word	0x0000005e


	//----- nvinfo : EIATTR_FRAME_SIZE
	.align		4
.L_469:
        /*09e4*/ 	.byte	0x04, 0x11
        /*09e6*/ 	.short	(.L_471 - .L_470)
	.align		4
.L_470:
        /*09e8*/ 	.word	index@($__internal_373_$__cuda_sm70_shflsync_bfly_p)
        /*09ec*/ 	.word	0x00000000


	//----- nvinfo : EIATTR_FRAME_SIZE
	.align		4
.L_471:
        /*09f0*/ 	.byte	0x04, 0x11
        /*09f2*/ 	.short	(.L_473 - .L_472)
	.align		4
.L_472:
        /*09f4*/ 	.word	index@(_ZN4vllm25paged_attention_v1_kernelIttLi112ELi16ELi128ELNS_18Fp8KVCacheDataTypeE0ELb1EEEvPT_PKS2_PKT0_S8_ifPKiSA_iPKfiiiSC_SC_iiiii)
        /*09f8*/ 	.word	0x00000000


	//----- nvinfo : EIATTR_REGCOUNT
	.align		4
.L_473:
        /*09fc*/ 	.byte	0x04, 0x2f
        /*09fe*/ 	.short	(.L_475 - .L_474)
	.align		4
.L_474:
        /*0a00*/ 	.word	index@(_ZN4vllm25paged_attention_v1_kernelIttLi120ELi16ELi128ELNS_18Fp8KVCacheDataTypeE0ELb1EEEvPT_PKS2_PKT0_S8_ifPKiSA_iPKfiiiSC_SC_iiiii)
        /*0a04*/ 	.word	0x00000079


	//----- nvinfo : EIATTR_FRAME_SIZE
	.align		4
.L_475:
        /*0a08*/ 	.byte	0x04, 0x11
        /*0a0a*/ 	.short	(.L_477 - .L_476)
	.align		4
.L_476:
        /*0a0c*/ 	.word	index@($__internal_372_$__cuda_sm70_shflsync_bfly_p)
        /*0a10*/ 	.word	0x00000000


	//----- nvinfo : EIATTR_FRAME_SIZE
	.align		4
.L_477:
        /*0a14*/ 	.byte	0x04, 0x11
        /*0a16*/ 	.short	(.L_479 - .L_478)
	.align		4
.L_478:
        /*0a18*/ 	.word	index@(_ZN4vllm25paged_attention_v1_kernelIttLi120ELi16ELi128ELNS_18Fp8KVCacheDataTypeE0ELb1EEEvPT_PKS2_PKT0_S8_ifPKiSA_iPKfiiiSC_SC_iiiii)
        /*0a1c*/ 	.word	0x00000000


	//----- nvinfo : EIATTR_REGCOUNT
	.align		4
.L_479:
        /*0a20*/ 	.byte	0x04, 0x2f
        /*0a22*/ 	.short	(.L_481 - .L_480)
	.align		4
.L_480:
        /*0a24*/ 	.word	index@(_ZN4vllm25paged_attention_v1_kernelIttLi128ELi16ELi128ELNS_18Fp8KVCacheDataTypeE0ELb1EEEvPT_PKS2_PKT0_S8_ifPKiSA_iPKfiiiSC_SC_iiiii)
        /*0a28*/ 	.word	0x00000080


	//----- nvinfo : EIATTR_FRAME_SIZE
	.align		4
.L_481:
        /*0a2c*/ 	.byte	0x04, 0x11
        /*0a2e*/ 	.short	(.L_483 - .L_482)
	.align		4
.L_482:
        /*0a30*/ 	.word	index@($__internal_371_$__cuda_sm70_shflsync_bfly_p)
        /*0a34*/ 	.word	0x00000000


	//----- nvinfo : EIATTR_FRAME_SIZE
	.align		4
.L_483:
        /*0a38*/ 	.byte	0x04, 0x11
        /*0a3a*/ 	.short	(.L_485 - .L_484)
	.align		4
.L_484:
        /*0a3c*/ 	.word	index@(_ZN4vllm25paged_attention_v1_kernelIttLi128ELi16ELi128ELNS_18Fp8KVCacheDataTypeE0ELb1EEEvPT_PKS2_PKT0_S8_ifPKiSA_iPKfiiiSC_SC_iiiii)
        /*0a40*/ 	.word	0x00000000


	//----- nvinfo : EIATTR_REGCOUNT
	.align		4
.L_485:
        /*0a44*/ 	.byte	0x04, 0x2f
        /*0a46*/ 	.short	(.L_487 - .L_486)
	.align		4
.L_486:
        /*0a48*/ 	.word	index@(_ZN4vllm25paged_attention_v1_kernelIttLi192ELi16ELi128ELNS_18Fp8KVCacheDataTypeE0ELb1EEEvPT_PKS2_PKT0_S8_ifPKiSA_iPKfiiiSC_SC_iiiii)
        /*0a4c*/ 	.word	0x000000a2


	//----- nvinfo : EIATTR_FRAME_SIZE
	.align		4
.L_487:
        /*0a50*/ 	.byte	0x04, 0x11
        /*0a52*/ 	.short	(.L_489 - .L_488)
	.align		4
.L_488:
        /*0a54*/ 	.word	index@($__internal_370_$__cuda_sm70_shflsync_bfly_p)
        /*0a58*/ 	.word	0x00000000


	//----- nvinfo : EIATTR_FRAME_SIZE
	.align		4
.L_489:
        /*0a5c*/ 	.byte	0x04, 0x11
        /*0a5e*/ 	.short	(.L_491 - .L_490)
	.align		4
.L_490:
        /*0a60*/ 	.word	index@(_ZN4vllm25paged_attention_v1_kernelIttLi192ELi16ELi128ELNS_18Fp8KVCacheDataTypeE0ELb1EEEvPT_PKS2_PKT0_S8_ifPKiSA_iPKfiiiSC_SC_iiiii)
        /*0a64*/ 	.word	0x00000000


	//----- nvinfo : EIATTR_REGCOUNT
	.align		4
.L_491:
        /*0a68*/ 	.byte	0x04, 0x2f
        /*0a6a*/ 	.short	(.L_493 - .L_492)
	.align		4
.L_492:
        /*0a6c*/ 	.word	index@(_ZN4vllm25paged_attention_v1_kernelIttLi256ELi16ELi128ELNS_18Fp8KVCacheDataTypeE0ELb1EEEvPT_PKS2_PKT0_S8_ifPKiSA_iPKfiiiSC_SC_iiiii)
        /*0a70*/ 	.word	0x000000a5


	//----- nvinfo : EIATTR_FRAME_SIZE
	.align		4
.L_493:
        /*0a74*/ 	.byte	0x04, 0x11
        /*0a76*/ 	.short	(.L_495 - .L_494)
	.align		4
.L_494:
        /*0a78*/ 	.word	index@($__internal_369_$__cuda_sm70_shflsync_bfly_p)
        /*0a7c*/ 	.word	0x00000000


	//----- nvinfo : EIATTR_FRAME_SIZE
	.align		4
.L_495:
        /*0a80*/ 	.byte	0x04, 0x11
        /*0a82*/ 	.short	(.L_497 - .L_496)
	.align		4
.L_496:
        /*0a84*/ 	.word	index@(_ZN4vllm25paged_attention_v1_kernelIttLi256ELi16ELi128ELNS_18Fp8KVCacheDataTypeE0ELb1EEEvPT_PKS2_PKT0_S8_ifPKiSA_iPKfiiiSC_SC_iiiii)
        /*0a88*/ 	.word	0x00000000


	//----- nvinfo : EIATTR_REGCOUNT
	.align		4
.L_497:
        /*0a8c*/ 	.byte	0x04, 0x2f
        /*0a8e*/ 	.short	(.L_499 - .L_498)
	.align		4
.L_498:
        /*0a90*/ 	.word	index@(_ZN4vllm25paged_attention_v1_kernelIttLi32ELi16ELi128ELNS_18Fp8KVCacheDataTypeE0ELb0EEEvPT_PKS2_PKT0_S8_ifPKiSA_iPKfiiiSC_SC_iiiii)
        /*0a94*/ 	.word	0x00000030


	//----- nvinfo : EIATTR_FRAME_SIZE
	.align		4
.L_499:
        /*0a98*/ 	.byte	0x04, 0x11
        /*0a9a*/ 	.short	(.L_501 - .L_500)
	.align		4
.L_500:
        /*0a9c*/ 	.word	index@($__internal_368_$__cuda_sm70_shflsync_bfly_p)
        /*0aa0*/ 	.word	0x00000000


	//----- nvinfo : EIATTR_FRAME_SIZE
	.align		4
.L_501:
        /*0aa4*/ 	.byte	0x04, 0x11
        /*0aa6*/ 	.short	(.L_503 - .L_502)
	.align		4
.L_502:
        /*0aa8*/ 	.word	index@(_ZN4vllm25paged_attention_v1_kernelIttLi32ELi16ELi128ELNS_18Fp8KVCacheDataTypeE0ELb0EEEvPT_PKS2_PKT0_S8_ifPKiSA_iPKfiiiSC_SC_iiiii)
        /*0aac*/ 	.word	0x00000000


	//----- nvinfo : EIATTR_REGCOUNT
	.align		4
.L_503:
        /*0ab0*/ 	.byte	0x04, 0x2f
        /*0ab2*/ 	.short	(.L_505 - .L_504)
	.align		4
.L_504:
        /*0ab4*/ 	.word	index@(_ZN4vllm25paged_attention_v1_kernelIttLi64ELi16ELi128ELNS_18Fp8KVCacheDataTypeE0ELb0EEEvPT_PKS2_PKT0_S8_ifPKiSA_iPKfiiiSC_SC_iiiii)
        /*0ab8*/ 	.word	0x00000045


	//----- nvinfo : EIATTR_FRAME_SIZE
	.align		4
.L_505:
        /*0abc*/ 	.byte	0x04, 0x11
        /*0abe*/ 	.short	(.L_507 - .L_506)
	.align		4
.L_506:
        /*0ac0*/ 	.word	index@($__internal_367_$__cuda_sm70_shflsync_bfly_p)
        /*0ac4*/ 	.word	0x00000000


	//----- nvinfo : EIATTR_FRAME_SIZE
	.align		4
.L_507:
        /*0ac8*/ 	.byte	0x04, 0x11
        /*0aca*/ 	.short	(.L_509 - .L_508)
	.align		4
.L_508:
        /*0acc*/ 	.word	index@(_ZN4vllm25paged_attention_v1_kernelIttLi64ELi16ELi128ELNS_18Fp8KVCacheDataTypeE0ELb0EEEvPT_PKS2_PKT0_S8_ifPKiSA_iPKfiiiSC_SC_iiiii)
        /*0ad0*/ 	.word	0x00000000


	//----- nvinfo : EIATTR_REGCOUNT
	.align		4
.L_509:
        /*0ad4*/ 	.byte	0x04, 0x2f
        /*0ad6*/ 	.short	(.L_511 - .L_510)
	.align		4
.L_510:
        /*0ad8*/ 	.word	index@(_ZN4vllm25paged_attention_v1_kernelIttLi80ELi16ELi128ELNS_18Fp8KVCacheDataTypeE0ELb0EEEvPT_PKS2_PKT0_S8_ifPKiSA_iPKfiiiSC_SC_iiiii)
        /*0adc*/ 	.word	0x0000004d


	//----- nvinfo : EIATTR_FRAME_SIZE
	.align		4
.L_511:
        /*0ae0*/ 	.byte	0x04, 0x11
        /*0ae2*/ 	.short	(.L_513 - .L_512)
	.align		4
.L_512:
        /*0ae4*/ 	.word	index@($__internal_366_$__cuda_sm70_shflsync_bfly_p)
        /*0ae8*/ 	.word	0x00000000


	//----- nvinfo : EIATTR_FRAME_SIZE
	.align		4
.L_513:
        /*0aec*/ 	.byte	0x04, 0x11
        /*0aee*/ 	.short	(.L_515 - .L_514)
	.align		4
.L_514:
        /*0af0*/ 	.word	index@(_ZN4vllm25paged_attention_v1_kernelIttLi80ELi16ELi128ELNS_18Fp8KVCacheDataTypeE0ELb0EEEvPT_PKS2_PKT0_S8_ifPKiSA_iPKfiiiSC_SC_iiiii)
        /*0af4*/ 	.word	0x00000000


	//----- nvinfo : EIATTR_REGCOUNT
	.align		4
.L_515:
        /*0af8*/ 	.byte	0x04, 0x2f
        /*0afa*/ 	.short	(.L_517 - .L_516)
	.align		4
.L_516:
        /*0afc*/ 	.word	index@(_ZN4vllm25paged_attention_v1_kernelIttLi96ELi16ELi128ELNS_18Fp8KVCacheDataTypeE0ELb0EEEvPT_PKS2_PKT0_S8_ifPKiSA_iPKfiiiSC_SC_iiiii)
        /*0b00*/ 	.word	0x0000005e


	//----- nvinfo : EIATTR_FRAME_SIZE
	.align		4
.L_517:
        /*0b04*/ 	.byte	0x04, 0x11
        /*0b06*/ 	.short	(.L_519 - .L_518)
	.align		4
.L_518:
        /*0b08*/ 	.word	index@($__internal_365_$__cuda_sm70_shflsync_bfly_p)
        /*0b0c*/ 	.word	0x00000000


	//----- nvinfo : EIATTR_FRAME_SIZE
	.align		4
.L_519:
        /*0b10*/ 	.byte	0x04, 0x11
        /*0b12*/ 	.short	(.L_521 - .L_520)
	.align		4
.L_520:
        /*0b14*/ 	.word	index@(_ZN4vllm25paged_attention_v1_kernelIttLi96ELi16ELi128ELNS_18Fp8KVCacheDataTypeE0ELb0EEEvPT_PKS2_PKT0_S8_ifPKiSA_iPKfiiiSC_SC_iiiii)
        /*0b18*/ 	.word	0x00000000


	//----- nvinfo : EIATTR_REGCOUNT
	.align		4
.L_521:
        /*0b1c*/ 	.byte	0x04, 0x2f
        /*0b1e*/ 	.short	(.L_523 - .L_522)
	.align		4
.L_522:
        /*0b20*/ 	.word	index@(_ZN4vllm25paged_attention_v1_kernelIttLi112ELi16ELi128ELNS_18Fp8KVCacheDataTypeE0ELb0EEEvPT_PKS2_PKT0_S8_ifPKiSA_iPKfiiiSC_SC_iiiii)
        /*0b24*/ 	.word	0x0000005f


	//----- nvinfo : EIATTR_FRAME_SIZE
	.align		4
.L_523:
        /*0b28*/ 	.byte	0x04, 0x11
        /*0b2a*/ 	.short	(.L_525 - .L_524)
	.align		4
.L_524:
        /*0b2c*/ 	.word	index@($__internal_364_$__cuda_sm70_shflsync_bfly_p)
        /*0b30*/ 	.word	0x00000000


	//----- nvinfo : EIATTR_FRAME_SIZE
	.align		4
.L_525:
        /*0b34*/ 	.byte	0x04, 0x11
        /*0b36*/ 	.short	(.L_527 - .L_526)
	.align		4
.L_526:
        /*0b38*/ 	.word	index@(_ZN4vllm25paged_attention_v1_kernelIttLi112ELi16ELi128ELNS_18Fp8KVCacheDataTypeE0ELb0EEEvPT_PKS2_PKT0_S8_ifPKiSA_iPKfiiiSC_SC_iiiii)
        /*0b3c*/ 	.word	0x00000000


	//----- nvinfo : EIATTR_REGCOUNT
	.align		4
.L_527:
        /*0b40*/ 	.byte	0x04, 0x2f
        /*0b42*/ 	.short	(.L_529 - .L_528)
	.align		4
.L_528:
        /*0b44*/ 	.word	index@(_ZN4vllm25paged_attention_v1_kernelIttLi120ELi16ELi128ELNS_18Fp8KVCacheDataTypeE0ELb0EEEvPT_PKS2_PKT0_S8_ifPKiSA_iPKfiiiSC_SC_iiiii)
        /*0b48*/ 	.word	0x0000005e


	//----- nvinfo : EIATTR_FRAME_SIZE
	.align		4
.L_529:
        /*0b4c*/ 	.byte	0x04, 0x11
        /*0b4e*/ 	.short	(.L_531 - .L_530)
	.align		4
.L_530:
        /*0b50*/ 	.word	index@($__internal_363_$__cuda_sm70_shflsync_bfly_p)
        /*0b54*/ 	.word	0x00000000


	//----- nvinfo : EIATTR_FRAME_SIZE
	.align		4
.L_531:
        /*0b58*/ 	.byte	0x04, 0x11
        /*0b5a*/ 	.short	(.L_533 - .L_532)
	.align		4
.L_532:
        /*0b5c*/ 	.word	index@(_ZN4vllm25paged_attention_v1_kernelIttLi120ELi16ELi128ELNS_18Fp8KVCacheDataTypeE0ELb0EEEvPT_PKS2_PKT0_S8_ifPKiSA_iPKfiiiSC_SC_iiiii)
        /*0b60*/ 	.word	0x00000000


	//----- nvinfo : EIATTR_REGCOUNT
	.align		4
.L_533:
        /*0b64*/ 	.byte	0x04, 0x2f
        /*0b66*/ 	.short	(.L_535 - .L_534)
	.align		4
.L_534:
        /*0b68*/ 	.word	index@(_ZN4vllm25paged_attention_v1_kernelIttLi128ELi16ELi128ELNS_18Fp8KVCacheDataTypeE0ELb0EEEvPT_PKS2_PKT0_S8_ifPKiSA_iPKfiiiSC_SC_iiiii)
        /*0b6c*/ 	.word	0x0000007c


	//----- nvinfo : EIATTR_FRAME_SIZE
	.align		4
.L_535:
        /*0b70*/ 	.byte	0x04, 0x11
        /*0b72*/ 	.short	(.L_537 - .L_536)
	.align		4
.L_536:
        /*0b74*/ 	.word	index@($__internal_362_$__cuda_sm70_shflsync_bfly_p)
        /*0b78*/ 	.word	0x00000000


	//----- nvinfo : EIATTR_FRAME_SIZE
	.align		4
.L_537:
        /*0b7c*/ 	.byte	0x04, 0x11
        /*0b7e*/ 	.short	(.L_539 - .L_538)
	.align		4
.L_538:
        /*0b80*/ 	.word	index@(_ZN4vllm25paged_attention_v1_kernelIttLi128ELi16ELi128ELNS_18Fp8KVCacheDataTypeE0ELb0EEEvPT_PKS2_PKT0_S8_ifPKiSA_iPKfiiiSC_SC_iiiii)
        /*0b84*/ 	.word	0x00000000


	//----- nvinfo : EIATTR_REGCOUNT
	.align		4
.L_539:
        /*0b88*/ 	.byte	0x04, 0x2f
        /*0b8a*/ 	.short	(.L_541 - .L_540)
	.align		4
.L_540:
        /*0b8c*/ 	.word	index@(_ZN4vllm25paged_attention_v1_kernelIttLi192ELi16ELi128ELNS_18Fp8KVCacheDataTypeE0ELb0EEEvPT_PKS2_PKT0_S8_ifPKiSA_iPKfiiiSC_SC_iiiii)
        /*0b90*/ 	.word	0x000000a1


	//----- nvinfo : EIATTR_FRAME_SIZE
	.align		4
.L_541:
        /*0b94*/ 	.byte	0x04, 0x11
        /*0b96*/ 	.short	(.L_543 - .L_542)
	.align		4
.L_542:
        /*0b98*/ 	.word	index@($__internal_361_$__cuda_sm70_shflsync_bfly_p)
        /*0b9c*/ 	.word	0x00000000


	//----- nvinfo : EIATTR_FRAME_SIZE
	.align		4
.L_543:
        /*0ba0*/ 	.byte	0x04, 0x11
        /*0ba2*/ 	.short	(.L_545 - .L_544)
	.align		4
.L_544:
        /*0ba4*/ 	.word	index@(_ZN4vllm25paged_attention_v1_kernelIttLi192ELi16ELi128ELNS_18Fp8KVCacheDataTypeE0ELb0EEEvPT_PKS2_PKT0_S8_ifPKiSA_iPKfiiiSC_SC_iiiii)
        /*0ba8*/ 	.word	0x00000000


	//----- nvinfo : EIATTR_REGCOUNT
	.align		4
.L_545:
        /*0bac*/ 	.byte	0x04, 0x2f
        /*0bae*/ 	.short	(.L_547 - .L_546)
	.align		4
.L_546:
        /*0bb0*/ 	.word	index@(_ZN4vllm25paged_attention_v1_kernelIttLi256ELi16ELi128ELNS_18Fp8KVCacheDataTypeE0ELb0EEEvPT_PKS2_PKT0_S8_ifPKiSA_iPKfiiiSC_SC_iiiii)
        /*0bb4*/ 	.word	0x000000a7


	//----- nvinfo : EIATTR_FRAME_SIZE
	.align		4
.L_547:
        /*0bb8*/ 	.byte	0x04, 0x11
        /*0bba*/ 	.short	(.L_549 - .L_548)
	.align		4
.L_548:
        /*0bbc*/ 	.word	index@($__internal_360_$__cuda_sm70_shflsync_bfly_p)
        /*0bc0*/ 	.word	0x00000000


	//----- nvinfo : EIATTR_FRAME_SIZE
	.align		4
.L_549:
        /*0bc4*/ 	.byte	0x04, 0x11
        /*0bc6*/ 	.short	(.L_551 - .L_550)
	.align		4
.L_550:
        /*0bc8*/ 	.word	index@(_ZN4vllm25paged_attention_v1_kernelIttLi256ELi16ELi128ELNS_18Fp8KVCacheDataTypeE0ELb0EEEvPT_PKS2_PKT0_S8_ifPKiSA_iPKfiiiSC_SC_iiiii)
        /*0bcc*/ 	.word	0x00000000


	//----- nvinfo : EIATTR_REGCOUNT
	.align		4
.L_551:
        /*0bd0*/ 	.byte	0x04, 0x2f
        /*0bd2*/ 	.short	(.L_553 - .L_552)
	.align		4
.L_552:
        /*0bd4*/ 	.word	index@(_ZN4vllm25paged_attention_v1_kernelIttLi32ELi32ELi128ELNS_18Fp8KVCacheDataTypeE0ELb1EEEvPT_PKS2_PKT0_S8_ifPKiSA_iPKfiiiSC_SC_iiiii)
        /*0bd8*/ 	.word	0x00000038


	//----- nvinfo : EIATTR_FRAME_SIZE
	.align		4
.L_553:
        /*0bdc*/ 	.byte	0x04, 0x11
        /*0bde*/ 	.short	(.L_555 - .L_554)
	.align		4
.L_554:
        /*0be0*/ 	.word	index@(_ZN4vllm25paged_attention_v1_kernelIttLi32ELi32ELi128ELNS_18Fp8KVCacheDataTypeE0ELb1EEEvPT_PKS2_PKT0_S8_ifPKiSA_iPKfiiiSC_SC_iiiii)
        /*0be4*/ 	.word	0x00000000


	//----- nvinfo : EIATTR_REGCOUNT
	.align		4
.L_555:
        /*0be8*/ 	.byte	0x04, 0x2f
        /*0bea*/ 	.short	(.L_557 - .L_556)
	.align		4
.L_556:
        /*0bec*/ 	.word	index@(_ZN4vllm25paged_attention_v1_kernelIttLi64ELi32ELi128ELNS_18Fp8KVCacheDataTypeE0ELb1EEEvPT_PKS2_PKT0_S8_ifPKiSA_iPKfiiiSC_SC_iiiii)
        /*0bf0*/ 	.word	0x0000003a


	//----- nvinfo : EIATTR_FRAME_SIZE
	.align		4
.L_557:
        /*0bf4*/ 	.byte	0x04, 0x11
        /*0bf6*/ 	.short	(.L_559 - .L_558)
	.align		4
.L_558:
        /*0bf8*/ 	.word	index@(_ZN4vllm25paged_attention_v1_kernelIttLi64ELi32ELi128ELNS_18Fp8KVCacheDataTypeE0ELb1EEEvPT_PKS2_PKT0_S8_ifPKiSA_iPKfiiiSC_SC_iiiii)
        /*0bfc*/ 	.word	0x00000000


	//----- nvinfo : EIATTR_REGCOUNT
	.align		4
.L_559:
        /*0c00*/ 	.byte	0x04, 0x2f
        /*0c02*/ 	.short	(.L_561 - .L_560)
	.align		4
.L_560:
        /*0c04*/ 	.word	index@(_ZN4vllm25paged_attention_v1_kernelIttLi80ELi32ELi128ELNS_18Fp8KVCacheDataTypeE0ELb1EEEvPT_PKS2_PKT0_S8_ifPKiSA_iPKfiiiSC_SC_iiiii)
        /*0c08*/ 	.word	0x00000042


	//----- nvinfo : EIATTR_FRAME_SIZE
	.align		4
.L_561:
        /*0c0c*/ 	.byte	0x04, 0x11
        /*0c0e*/ 	.short	(.L_563 - .L_562)
	.align		4
.L_562:
        /*0c10*/ 	.word	index@(_ZN4vllm25paged_attention_v1_kernelIttLi80ELi32ELi128ELNS_18Fp8KVCacheDataTypeE0ELb1EEEvPT_PKS2_PKT0_S8_ifPKiSA_iPKfiiiSC_SC_iiiii)
        /*0c14*/ 	.word	0x00000000


	//----- nvinfo : EIATTR_REGCOUNT
	.align		4
.L_563:
        /*0c18*/ 	.byte	0x04, 0x2f
        /*0c1a*/ 	.short	(.L_565 - .L_564)
	.align		4
.L_564:
        /*0c1c*/ 	.word	index@(_ZN4vllm25paged_attention_v1_kernelIttLi96ELi32ELi128ELNS_18Fp8KVCacheDataTypeE0ELb1EEEvPT_PKS2_PKT0_S8_ifPKiSA_iPKfiiiSC_SC_iiiii)
        /*0c20*/ 	.word	0x00000047


	//----- nvinfo : EIATTR_FRAME_SIZE
	.align		4
.L_565:
        /*0c24*/ 	.byte	0x04, 0x11
        /*0c26*/ 	.short	(.L_567 - .L_566)
	.align		4
.L_566:
        /*0c28*/ 	.word	index@(_ZN4vllm25paged_attention_v1_kernelIttLi96ELi32ELi128ELNS_18Fp8KVCacheDataTypeE0ELb1EEEvPT_PKS2_PKT0_S8_ifPKiSA_iPKfiiiSC_SC_iiiii)
        /*0c2c*/ 	.word	0x00000000


	//----- nvinfo : EIATTR_REGCOUNT
	.align		4
.L_567:
        /*0c30*/ 	.byte	0x04, 0x2f
        /*0c32*/ 	.short	(.L_569 - .L_568)
	.align		4
.L_568:
        /*0c34*/ 	.word	index@(_ZN4vllm25paged_attention_v1_kernelIttLi112ELi32ELi128ELNS_18Fp8KVCacheDataTypeE0ELb1EEEvPT_PKS2_PKT0_S8_ifPKiSA_iPKfiiiSC_SC_iiiii)
        /*0c38*/ 	.word	0x00000048


	//----- nvinfo : EIATTR_FRAME_SIZE
	.align		4
.L_569:
        /*0c3c*/ 	.byte	0x04, 0x11
        /*0c3e*/ 	.short	(.L_571 - .L_570)
	.align		4
.L_570:
        /*0c40*/ 	.word	index@(_ZN4vllm25paged_attention_v1_kernelIttLi112ELi32ELi128ELNS_18Fp8KVCacheDataTypeE0ELb1EEEvPT_PKS2_PKT0_S8_ifPKiSA_iPKfiiiSC_SC_iiiii)
        /*0c44*/ 	.word	0x00000000


	//----- nvinfo : EIATTR_REGCOUNT
	.align		4
.L_571:
        /*0c48*/ 	.byte	0x04, 0x2f
        /*0c4a*/ 	.short	(.L_573 - .L_572)
	.align		4
.L_572:
        /*0c4c*/ 	.word	index@(_ZN4vllm25paged_attention_v1_kernelIttLi120ELi32ELi128ELNS_18Fp8KVCacheDataTypeE0ELb1EEEvPT_PKS2_PKT0_S8_ifPKiSA_iPKfiiiSC_SC_iiiii)
        /*0c50*/ 	.word	0x00000050


	//----- nvinfo : EIATTR_FRAME_SIZE
	.align		4
.L_573:
        /*0c54*/ 	.byte	0x04, 0x11
        /*0c56*/ 	.short	(.L_575 - .L_574)
	.align		4
.L_574:
        /*0c58*/ 	.word	index@(_ZN4vllm25paged_attention_v1_kernelIttLi120ELi32ELi128ELNS_18Fp8KVCacheDataTypeE0ELb1EEEvPT_PKS2_PKT0_S8_ifPKiSA_iPKfiiiSC_SC_iiiii)
        /*0c5c*/ 	.word	0x00000000


	//----- nvinfo : EIATTR_REGCOUNT
	.align		4
.L_575:
        /*0c60*/ 	.byte	0x04, 0x2f
        /*0c62*/ 	.short	(.L_577 - .L_576)
	.align		4
.L_576:
        /*0c64*/ 	.word	index@(_ZN4vllm25paged_attention_v1_kernelIttLi128ELi32ELi128ELNS_18Fp8KVCacheDataTypeE0ELb1EEEvPT_PKS2_PKT0_S8_ifPKiSA_iPKfiiiSC_SC_iiiii)
        /*0c68*/ 	.word	0x0000004f


	//----- nvinfo : EIATTR_FRAME_SIZE
	.align		4
.L_577:
        /*0c6c*/ 	.byte	0x04, 0x11
        /*0c6e*/ 	.short	(.L_579 - .L_578)
	.align		4
.L_578:
        /*0c70*/ 	.word	index@(_ZN4vllm25paged_attention_v1_kernelIttLi128ELi32ELi128ELNS_18Fp8KVCacheDataTypeE0ELb1EEEvPT_PKS2_PKT0_S8_ifPKiSA_iPKfiiiSC_SC_iiiii)
        /*0c74*/ 	.word	0x00000000


	//----- nvinfo : EIATTR_REGCOUNT
	.align		4
.L_579:
        /*0c78*/ 	.byte	0x04, 0x2f
        /*0c7a*/ 	.short	(.L_581 - .L_580)
	.align		4
.L_580:
        /*0c7c*/ 	.word	index@(_ZN4vllm25paged_attention_v1_kernelIttLi192ELi32ELi128ELNS_18Fp8KVCacheDataTypeE0ELb1EEEvPT_PKS2_PKT0_S8_ifPKiSA_iPKfiiiSC_SC_iiiii)
        /*0c80*/ 	.word	0x00000082


	//----- nvinfo : EIATTR_FRAME_SIZE
	.align		4
.L_581:
        /*0c84*/ 	.byte	0x04, 0x11
        /*0c86*/ 	.short	(.L_583 - .L_582)
	.align		4
.L_582:
        /*0c88*/ 	.word	index@(_ZN4vllm25paged_attention_v1_kernelIttLi192ELi32ELi128ELNS_18Fp8KVCacheDataTypeE0ELb1EEEvPT_PKS2_PKT0_S8_ifPKiSA_iPKfiiiSC_SC_iiiii)
        /*0c8c*/ 	.word	0x00000000


	//----- nvinfo : EIATTR_REGCOUNT
	.align		4
.L_583:
        /*0c90*/ 	.byte	0x04, 0x2f
        /*0c92*/ 	.short	(.L_585 - .L_584)
	.align		4
.L_584:
        /*0c94*/ 	.word	index@(_ZN4vllm25paged_attention_v1_kernelIttLi256ELi32ELi128ELNS_18Fp8KVCacheDataTypeE0ELb1EEEvPT_PKS2_PKT0_S8_ifPKiSA_iPKfiiiSC_SC_iiiii)
        /*0c98*/ 	.word	0x00000084


	//----- nvinfo : EIATTR_FRAME_SIZE
	.align		4
.L_585:
        /*0c9c*/ 	.byte	0x04, 0x11
        /*0c9e*/ 	.short	(.L_587 - .L_586)
	.align		4
.L_586:
        /*0ca0*/ 	.word	index@(_ZN4vllm25paged_attention_v1_kernelIttLi256ELi32ELi128ELNS_18Fp8KVCacheDataTypeE0ELb1EEEvPT_PKS2_PKT0_S8_ifPKiSA_iPKfiiiSC_SC_iiiii)
        /*0ca4*/ 	.word	0x00000000


	//----- nvinfo : EIATTR_REGCOUNT
	.align		4
.L_587:
        /*0ca8*/ 	.byte	0x04, 0x2f
        /*0caa*/ 	.short	(.L_589 - .L_588)
	.align		4
.L_588:
        /*0cac*/ 	.word	index@(_ZN4vllm25paged_attention_v1_kernelIttLi32ELi32ELi128ELNS_18Fp8KVCacheDataTypeE0ELb0EEEvPT_PKS2_PKT0_S8_ifPKiSA_iPKfiiiSC_SC_iiiii)
        /*0cb0*/ 	.word	0x0000002a


	//----- nvinfo : EIATTR_FRAME_SIZE
	.align		4
.L_589:
        /*0cb4*/ 	.byte	0x04, 0x11
        /*0cb6*/ 	.short	(.L_591 - .L_590)
	.align		4
.L_590:
        /*0cb8*/ 	.word	index@(_ZN4vllm25paged_attention_v1_kernelIttLi32ELi32ELi128ELNS_18Fp8KVCacheDataTypeE0ELb0EEEvPT_PKS2_PKT0_S8_ifPKiSA_iPKfiiiSC_SC_iiiii)
        /*0cbc*/ 	.word	0x00000000


	//----- nvinfo : EIATTR_REGCOUNT
	.align		4
.L_591:
        /*0cc0*/ 	.byte	0x04, 0x2f
        /*0cc2*/ 	.short	(.L_593 - .L_592)
	.align		4
.L_592:
        /*0cc4*/ 	.word	index@(_ZN4vllm25paged_attention_v1_kernelIttLi64ELi32ELi128ELNS_18Fp8KVCacheDataTypeE0ELb0EEEvPT_PKS2_PKT0_S8_ifPKiSA_iPKfiiiSC_SC_iiiii)
        /*0cc8*/ 	.word	0x00000032


	//----- nvinfo : EIATTR_FRAME_SIZE
	.align		4
.L_593:
        /*0ccc*/ 	.byte	0x04, 0x11
        /*0cce*/ 	.short	(.L_595 - .L_594)
	.align		4
.L_594:
        /*0cd0*/ 	.word	index@(_ZN4vllm25paged_attention_v1_kernelIttLi64ELi32ELi128ELNS_18Fp8KVCacheDataTypeE0ELb0EEEvPT_PKS2_PKT0_S8_ifPKiSA_iPKfiiiSC_SC_iiiii)
        /*0cd4*/ 	.word	0x00000000


	//----- nvinfo : EIATTR_REGCOUNT
	.align		4
.L_595:
        /*0cd8*/ 	.byte	0x04, 0x2f
        /*0cda*/ 	.short	(.L_597 - .L_596)
	.align		4
.L_596:
        /*0cdc*/ 	.word	index@(_ZN4vllm25paged_attention_v1_kernelIttLi80ELi32ELi128ELNS_18Fp8KVCacheDataTypeE0ELb0EEEvPT_PKS2_PKT0_S8_ifPKiSA_iPKfiiiSC_SC_iiiii)
        /*0ce0*/ 	.word	0x00000032


	//----- nvinfo : EIATTR_FRAME_SIZE
	.align		4
.L_597:
        /*0ce4*/ 	.byte	0x04, 0x11
        /*0ce6*/ 	.short	(.L_599 - .L_598)
	.align		4
.L_598:
        /*0ce8*/ 	.word	index@(_ZN4vllm25paged_attention_v1_kernelIttLi80ELi32ELi128ELNS_18Fp8KVCacheDataTypeE0ELb0EEEvPT_PKS2_PKT0_S8_ifPKiSA_iPKfiiiSC_SC_iiiii)
        /*0cec*/ 	.word	0x00000000


	//----- nvinfo : EIATTR_REGCOUNT
	.align		4
.L_599:
        /*0cf0*/ 	.byte	0x04, 0x2f
        /*0cf2*/ 	.short	(.L_601 - .L_600)
	.align		4
.L_600:
        /*0cf4*/ 	.word	index@(_ZN4vllm25paged_attention_v1_kernelIttLi96ELi32ELi128ELNS_18Fp8KVCacheDataTypeE0ELb0EEEvPT_PKS2_PKT0_S8_ifPKiSA_iPKfiiiSC_SC_iiiii)
        /*0cf8*/ 	.word	0x00000038


	//----- nvinfo : EIATTR_FRAME_SIZE
	.align		4
.L_601:
        /*0cfc*/ 	.byte	0x04, 0x11
        /*0cfe*/ 	.short	(.L_603 - .L_602)
	.align		4
.L_602:
        /*0d00*/ 	.word	index@(_ZN4vllm25paged_attention_v1_kernelIttLi96ELi32ELi128ELNS_18Fp8KVCacheDataTypeE0ELb0EEEvPT_PKS2_PKT0_S8_ifPKiSA_iPKfiiiSC_SC_iiiii)
        /*0d04*/ 	.word	0x00000000


	//----- nvinfo : EIATTR_REGCOUNT
	.align		4
.L_603:
        /*0d08*/ 	.byte	0x04, 0x2f
        /*0d0a*/ 	.short	(.L_605 - .L_604)
	.align		4
.L_604:
        /*0d0c*/ 	.word	index@(_ZN4vllm25paged_attention_v1_kernelIttLi112ELi32ELi128ELNS_18Fp8KVCacheDataTypeE0ELb0EEEvPT_PKS2_PKT0_S8_ifPKiSA_iPKfiiiSC_SC_iiiii)
        /*0d10*/ 	.word	0x00000038


	//----- nvinfo : EIATTR_FRAME_SIZE
	.align		4
.L_605:
        /*0d14*/ 	.byte	0x04, 0x11
        /*0d16*/ 	.short	(.L_607 - .L_606)
	.align		4
.L_606:
        /*0d18*/ 	.word	index@(_ZN4vllm25paged_attention_v1_kernelIttLi112ELi32ELi128ELNS_18Fp8KVCacheDataTypeE0ELb0EEEvPT_PKS2_PKT0_S8_ifPKiSA_iPKfiiiSC_SC_iiiii)
        /*0d1c*/ 	.word	0x00000000


	//----- nvinfo : EIATTR_REGCOUNT
	.align		4
.L_607:
        /*0d20*/ 	.byte	0x04, 0x2f
        /*0d22*/ 	.short	(.L_609 - .L_608)
	.align		4
.L_608:
        /*0d24*/ 	.word	index@(_ZN4vllm25paged_attention_v1_kernelIttLi120ELi32ELi128ELNS_18Fp8KVCacheDataTypeE0ELb0EEEvPT_PKS2_PKT0_S8_ifPKiSA_iPKfiiiSC_SC_iiiii)
        /*0d28*/ 	.word	0x0000003a


	//----- nvinfo : EIATTR_FRAME_SIZE
	.align		4
.L_609:
        /*0d2c*/ 	.byte	0x04, 0x11
        /*0d2e*/ 	.short	(.L_611 - .L_610)
	.align		4
.L_610:
        /*0d30*/ 	.word	index@(_ZN4vllm25paged_attention_v1_kernelIttLi120ELi32ELi128ELNS_18Fp8KVCacheDataTypeE0ELb0EEEvPT_PKS2_PKT0_S8_ifPKiSA_iPKfiiiSC_SC_iiiii)
        /*0d34*/ 	.word	0x00000000


	//----- nvinfo : EIATTR_REGCOUNT
	.align		4
.L_611:
        /*0d38*/ 	.byte	0x04, 0x2f
        /*0d3a*/ 	.short	(.L_613 - .L_612)
	.align		4
.L_612:
        /*0d3c*/ 	.word	index@(_ZN4vllm25paged_attention_v1_kernelIttLi128ELi32ELi128ELNS_18Fp8KVCacheDataTypeE0ELb0EEEvPT_PKS2_PKT0_S8_ifPKiSA_iPKfiiiSC_SC_iiiii)
        /*0d40*/ 	.word	0x00000040


	//----- nvinfo : EIATTR_FRAME_SIZE
	.align		4
.L_613:
        /*0d44*/ 	.byte	0x04, 0x11
        /*0d46*/ 	.short	(.L_615 - .L_614)
	.align		4
.L_614:
        /*0d48*/ 	.word	index@(_ZN4vllm25paged_attention_v1_kernelIttLi128ELi32ELi128ELNS_18Fp8KVCacheDataTypeE0ELb0EEEvPT_PKS2_PKT0_S8_ifPKiSA_iPKfiiiSC_SC_iiiii)
        /*0d4c*/ 	.word	0x00000000


	//----- nvinfo : EIATTR_REGCOUNT
	.align		4
.L_615:
        /*0d50*/ 	.byte	0x04, 0x2f
        /*0d52*/ 	.short	(.L_617 - .L_616)
	.align		4
.L_616:
        /*0d54*/ 	.word	index@(_ZN4vllm25paged_attention_v1_kernelIttLi192ELi32ELi128ELNS_18Fp8KVCacheDataTypeE0ELb0EEEvPT_PKS2_PKT0_S8_ifPKiSA_iPKfiiiSC_SC_iiiii)
        /*0d58*/ 	.word	0x0000004f


	//----- nvinfo : EIATTR_FRAME_SIZE
	.align		4
.L_617:
        /*0d5c*/ 	.byte	0x04, 0x11
        /*0d5e*/ 	.short	(.L_619 - .L_618)
	.align		4
.L_618:
        /*0d60*/ 	.word	index@(_ZN4vllm25paged_attention_v1_kernelIttLi192ELi32ELi128ELNS_18Fp8KVCacheDataTypeE0ELb0EEEvPT_PKS2_PKT0_S8_ifPKiSA_iPKfiiiSC_SC_iiiii)
        /*0d64*/ 	.word	0x00000000


	//----- nvinfo : EIATTR_REGCOUNT
	.align		4
.L_619:
        /*0d68*/ 	.byte	0x04, 0x2f
        /*0d6a*/ 	.short	(.L_621 - .L_620)
	.align		4
.L_620:
        /*0d6c*/ 	.word	index@(_ZN4vllm25paged_attention_v1_kernelIttLi256ELi32ELi128ELNS_18Fp8KVCacheDataTypeE0ELb0EEEvPT_PKS2_PKT0_S8_ifPKiSA_iPKfiiiSC_SC_iiiii)
        /*0d70*/ 	.word	0x00000060


	//----- nvinfo : EIATTR_FRAME_SIZE
	.align		4
.L_621:
        /*0d74*/ 	.byte	0x04, 0x11
        /*0d76*/ 	.short	(.L_623 - .L_622)
	.align		4
.L_622:
        /*0d78*/ 	.word	index@(_ZN4vllm25paged_attention_v1_kernelIttLi256ELi32ELi128ELNS_18Fp8KVCacheDataTypeE0ELb0EEEvPT_PKS2_PKT0_S8_ifPKiSA_iPKfiiiSC_SC_iiiii)
        /*0d7c*/ 	.word	0x00000000


	//----- nvinfo : EIATTR_REGCOUNT
	.align		4
.L_623:
        /*0d80*/ 	.byte	0x04, 0x2f
        /*0d82*/ 	.short	(.L_625 - .L_624)
	.align		4
.L_624:
        /*0d84*/ 	.word	index@(_ZN4vllm25paged_attention_v1_kernelI13__nv_bfloat16S1_Li32ELi8ELi128ELNS_18Fp8KVCacheDataTypeE0ELb1EEEvPT_PKS3_PKT0_S9_ifPKiSB_iPKfiiiSD_SD_iiiii)
        /*0d88*/ 	.word	0x00000034


	//----- nvinfo : EIATTR_FRAME_SIZE
	.align		4
.L_625:
        /*0d8c*/ 	.byte	0x04, 0x11
        /*0d8e*/ 	.short	(.L_627 - .L_626)
	.align		4
.L_626:
        /*0d90*/ 	.word	index@($__internal_359_$__cuda_sm70_shflsync_bfly_p)
        /*0d94*/ 	.word	0x00000000


	//----- nvinfo : EIATTR_FRAME_SIZE
	.align		4
.L_627:
        /*0d98*/ 	.byte	0x04, 0x11
        /*0d9a*/ 	.short	(.L_629 - .L_628)
	.align		4
.L_628:
        /*0d9c*/ 	.word	index@(_ZN4vllm25paged_attention_v1_kernelI13__nv_bfloat16S1_Li32ELi8ELi128ELNS_18Fp8KVCacheDataTypeE0ELb1EEEvPT_PKS3_PKT0_S9_ifPKiSB_iPKfiiiSD_SD_iiiii)
        /*0da0*/ 	.word	0x00000000


	//----- nvinfo : EIATTR_REGCOUNT
	.align		4
.L_629:
        /*0da4*/ 	.byte	0x04, 0x2f
        /*0da6*/ 	.short	(.L_631 - .L_630)
	.align		4
.L_630:
        /*0da8*/ 	.word	index@(_ZN4vllm25paged_attention_v1_kernelI13__nv_bfloat16S1_Li64ELi8ELi128ELNS_18Fp8KVCacheDataTypeE0ELb1EEEvPT_PKS3_PKT0_S9_ifPKiSB_iPKfiiiSD_SD_iiiii)
        /*0dac*/ 	.word	0x00000047


	//----- nvinfo : EIATTR_FRAME_SIZE
	.align		4
.L_631:
        /*0db0*/ 	.byte	0x04, 0x11
        /*0db2*/ 	.short	(.L_633 - .L_632)
	.align		4
.L_632:
        /*0db4*/ 	.word	index@($__internal_358_$__cuda_sm70_shflsync_bfly_p)
        /*0db8*/ 	.word	0x00000000


	//----- nvinfo : EIATTR_FRAME_SIZE
	.align		4
.L_633:
        /*0dbc*/ 	.byte	0x04, 0x11
        /*0dbe*/ 	.short	(.L_635 - .L_634)
	.align		4
.L_634:
        /*0dc0*/ 	.word	index@(_ZN4vllm25paged_attention_v1_kernelI13__nv_bfloat16S1_Li64ELi8ELi128ELNS_18Fp8KVCacheDataTypeE0ELb1EEEvPT_PKS3_PKT0_S9_ifPKiSB_iPKfiiiSD_SD_iiiii)
        /*0dc4*/ 	.word	0x00000000


	//----- nvinfo : EIATTR_REGCOUNT
	.align		4
.L_635:
        /*0dc8*/ 	.byte	0x04, 0x2f
        /*0dca*/ 	.short	(.L_637 - .L_636)
	.align		4
.L_636:
        /*0dcc*/ 	.word	index@(_ZN4vllm25paged_attention_v1_kernelI13__nv_bfloat16S1_Li80ELi8ELi128ELNS_18Fp8KVCacheDataTypeE0ELb1EEEvPT_PKS3_PKT0_S9_ifPKiSB_iPKfiiiSD_SD_iiiii)
        /*0dd0*/ 	.word	0x00000050


	//----- nvinfo : EIATTR_FRAME_SIZE
	.align		4
.L_637:
        /*0dd4*/ 	.byte	0x04, 0x11
        /*0dd6*/ 	.short	(.L_639 - .L_638)
	.align		4
.L_638:
        /*0dd8*/ 	.word	index@($__internal_357_$__cuda_sm70_shflsync_bfly_p)
        /*0ddc*/ 	.word	0x00000000


	//----- nvinfo : EIATTR_FRAME_SIZE
	.align		4
.L_639:
        /*0de0*/ 	.byte	0x04, 0x11
        /*0de2*/ 	.short	(.L_641 - .L_640)
	.align		4
.L_640:
        /*0de4*/ 	.word	index@(_ZN4vllm25paged_attention_v1_kernelI13__nv_bfloat16S1_Li80ELi8ELi128ELNS_18Fp8KVCacheDataTypeE0ELb1EEEvPT_PKS3_PKT0_S9_ifPKiSB_iPKfiiiSD_SD_iiiii)
        /*0de8*/ 	.word	0x00000000


	//----- nvinfo : EIATTR_REGCOUNT
	.align		4
.L_641:
        /*0dec*/ 	.byte	0x04, 0x2f
        /*0dee*/ 	.short	(.L_643 - .L_642)
	.align		4
.L_642:
        /*0df0*/ 	.word	index@(_ZN4vllm25paged_attention_v1_kernelI13__nv_bfloat16S1_Li96ELi8ELi128ELNS_18Fp8KVCacheDataTypeE0ELb1EEEvPT_PKS3_PKT0_S9_ifPKiSB_iPKfiiiSD_SD_iiiii)
        /*0df4*/ 	.word	0x0000005d


	//----- nvinfo : EIATTR_FRAME_SIZE
	.align		4
.L_643:
        /*0df8*/ 	.byte	0x04, 0x11
        /*0dfa*/ 	.short	(.L_645 - .L_644)
	.align		4
.L_644:
        /*0dfc*/ 	.word	index@($__internal_356_$__cuda_sm70_shflsync_bfly_p)
        /*0e00*/ 	.word	0x00000000


	//----- nvinfo : EIATTR_FRAME_SIZE
	.align		4
.L_645:
        /*0e04*/ 	.byte	0x04, 0x11
        /*0e06*/ 	.short	(.L_647 - .L_646)
	.align		4
.L_646:
        /*0e08*/ 	.word	index@(_ZN4vllm25paged_attention_v1_kernelI13__nv_bfloat16S1_Li96ELi8ELi128ELNS_18Fp8KVCacheDataTypeE0ELb1EEEvPT_PKS3_PKT0_S9_ifPKiSB_iPKfiiiSD_SD_iiiii)
        /*0e0c*/ 	.word	0x00000000


	//----- nvinfo : EIATTR_REGCOUNT
	.align		4
.L_647:
        /*0e10*/ 	.byte	0x04, 0x2f
        /*0e12*/ 	.short	(.L_649 - .L_648)
	.align		4
.L_648:
        /*0e14*/ 	.word	index@(_ZN4vllm25paged_attention_v1_kernelI13__nv_bfloat16S1_Li112ELi8ELi128ELNS_18Fp8KVCacheDataTypeE0ELb1EEEvPT_PKS3_PKT0_S9_ifPKiSB_iPKfiiiSD_SD_iiiii)
        /*0e18*/ 	.word	0x00000060


	//----- nvinfo : EIATTR_FRAME_SIZE
	.align		4
.L_649:
        /*0e1c*/ 	.byte	0x04, 0x11
        /*0e1e*/ 	.short	(.L_651 - .L_650)
	.align		4
.L_650:
        /*0e20*/ 	.word	index@($__internal_355_$__cuda_sm70_shflsync_bfly_p)
        /*0e24*/ 	.word	0x00000000


	//----- nvinfo : EIATTR_FRAME_SIZE
	.align		4
.L_651:
        /*0e28*/ 	.byte	0x04, 0x11
        /*0e2a*/ 	.short	(.L_653 - .L_652)
	.align		4
.L_652:
        /*0e2c*/ 	.word	index@(_ZN4vllm25paged_attention_v1_kernelI13__nv_bfloat16S1_Li112ELi8ELi128ELNS_18Fp8KVCacheDataTypeE0ELb1EEEvPT_PKS3_PKT0_S9_ifPKiSB_iPKfiiiSD_SD_iiiii)
        /*0e30*/ 	.word	0x00000000


	//----- nvinfo : EIATTR_REGCOUNT
	.align		4
.L_653:
        /*0e34*/ 	.byte	0x04, 0x2f
        /*0e36*/ 	.short	(.L_655 - .L_654)
	.align		4
.L_654:
        /*0e38*/ 	.word	index@(_ZN4vllm25paged_attention_v1_kernelI13__nv_bfloat16S1_Li120ELi8ELi128ELNS_18Fp8KVCacheDataTypeE0ELb1EEEvPT_PKS3_PKT0_S9_ifPKiSB_iPKfiiiSD_SD_iiiii)
        /*0e3c*/ 	.word	0x0000005f


	//----- nvinfo : EIATTR_FRAME_SIZE
	.align		4
.L_655:
        /*0e40*/ 	.byte	0x04, 0x11
        /*0e42*/ 	.short	(.L_657 - .L_656)
	.align		4
.L_656:
        /*0e44*/ 	.word	index@($__internal_354_$__cuda_sm70_shflsync_bfly_p)
        /*0e48*/ 	.word	0x00000000


	//----- nvinfo : EIATTR_FRAME_SIZE
	.align		4
.L_657:
        /*0e4c*/ 	.byte	0x04, 0x11
        /*0e4e*/ 	.short	(.L_659 - .L_658)
	.align		4
.L_658:
        /*0e50*/ 	.word	index@(_ZN4vllm25paged_attention_v1_kernelI13__nv_bfloat16S1_Li120ELi8ELi128ELNS_18Fp8KVCacheDataTypeE0ELb1EEEvPT_PKS3_PKT0_S9_ifPKiSB_iPKfiiiSD_SD_iiiii)
        /*0e54*/ 	.word	0x00000000


	//----- nvinfo : EIATTR_REGCOUNT
	.align		4
.L_659:
        /*0e58*/ 	.byte	0x04, 0x2f
        /*0e5a*/ 	.short	(.L_661 - .L_660)
	.align		4
.L_660:
        /*0e5c*/ 	.word	index@(_ZN4vllm25paged_attention_v1_kernelI13__nv_bfloat16S1_Li128ELi8ELi128ELNS_18Fp8KVCacheDataTypeE0ELb1EEEvPT_PKS3_PKT0_S9_ifPKiSB_iPKfiiiSD_SD_iiiii)
        /*0e60*/ 	.word	0x00000077


	//----- nvinfo : EIATTR_FRAME_SIZE
	.align		4
.L_661:
        /*0e64*/ 	.byte	0x04, 0x11
        /*0e66*/ 	.short	(.L_663 - .L_662)
	.align		4
.L_662:
        /*0e68*/ 	.word	index@($__internal_353_$__cuda_sm70_shflsync_bfly_p)
        /*0e6c*/ 	.word	0x00000000


	//----- nvinfo : EIATTR_FRAME_SIZE
	.align		4
.L_663:
        /*0e70*/ 	.byte	0x04, 0x11
        /*0e72*/ 	.short	(.L_665 - .L_664)
	.align		4
.L_664:
        /*0e74*/ 	.word	index@(_ZN4vllm25paged_attention_v1_kernelI13__nv_bfloat16S1_Li128ELi8ELi128ELNS_18Fp8KVCacheDataTypeE0ELb1EEEvPT_PKS3_PKT0_S9_ifPKiSB_iPKfiiiSD_SD_iiiii)
        /*0e78*/ 	.word	0x00000000


	//----- nvinfo : EIATTR_REGCOUNT
	.align		4
.L_665:
        /*0e7c*/ 	.byte	0x04, 0x2f
        /*0e7e*/ 	.short	(.L_667 - .L_666)
	.align		4
.L_666:
        /*0e80*/ 	.word	index@(_ZN4vllm25paged_attention_v1_kernelI13__nv_bfloat16S1_Li192ELi8ELi128ELNS_18Fp8KVCacheDataTypeE0ELb1EEEvPT_PKS3_PKT0_S9_ifPKiSB_iPKfiiiSD_SD_iiiii)
        /*0e84*/ 	.word	0x0000009e


	//----- nvinfo : EIATTR_FRAME_SIZE
	.align		4
.L_667:
        /*0e88*/ 	.byte	0x04, 0x11
        /*0e8a*/ 	.short	(.L_669 - .L_668)
	.align		4
.L_668:
        /*0e8c*/ 	.word	index@($__internal_352_$__cuda_sm70_shflsync_bfly_p)
        /*0e90*/ 	.word	0x00000000


	//----- nvinfo : EIATTR_FRAME_SIZE
	.align		4
.L_669:
        /*0e94*/ 	.byte	0x04, 0x11
        /*0e96*/ 	.short	(.L_671 - .L_670)
	.align		4
.L_670:
        /*0e98*/ 	.word	index@(_ZN4vllm25paged_attention_v1_kernelI13__nv_bfloat16S1_Li192ELi8ELi128ELNS_18Fp8KVCacheDataTypeE0ELb1EEEvPT_PKS3_PKT0_S9_ifPKiSB_iPKfiiiSD_SD_iiiii)
        /*0e9c*/ 	.word	0x00000000


	//----- nvinfo : EIATTR_REGCOUNT
	.align		4
.L_671:
        /*0ea0*/ 	.byte	0x04, 0x2f
        /*0ea2*/ 	.short	(.L_673 - .L_672)
	.align		4
.L_672:
        /*0ea4*/ 	.word	index@(_ZN4vllm25paged_attention_v1_kernelI13__nv_bfloat16S1_Li256ELi8ELi128ELNS_18Fp8KVCacheDataTypeE0ELb1EEEvPT_PKS3_PKT0_S9_ifPKiSB_iPKfiiiSD_SD_iiiii)
        /*0ea8*/ 	.word	0x000000a7


	//----- nvinfo : EIATTR_FRAME_SIZE
	.align		4
.L_673:
        /*0eac*/ 	.byte	0x04, 0x11
        /*0eae*/ 	.short	(.L_675 - .L_674)
	.align		4
.L_674:
        /*0eb0*/ 	.word	index@($__internal_351_$__cuda_sm70_shflsync_bfly_p)
        /*0eb4*/ 	.word	0x00000000


	//----- nvinfo : EIATTR_FRAME_SIZE
	.align		4
.L_675:
        /*0eb8*/ 	.byte	0x04, 0x11
        /*0eba*/ 	.short	(.L_677 - .L_676)
	.align		4
.L_676:
        /*0ebc*/ 	.word	index@(_ZN4vllm25paged_attention_v1_kernelI13__nv_bfloat16S1_Li256ELi8ELi128ELNS_18Fp8KVCacheDataTypeE0ELb1EEEvPT_PKS3_PKT0_S9_ifPKiSB_iPKfiiiSD_SD_iiiii)
        /*0ec0*/ 	.word	0x00000000


	//----- nvinfo : EIATTR_REGCOUNT
	.align		4
.L_677:
        /*0ec4*/ 	.byte	0x04, 0x2f
        /*0ec6*/ 	.short	(.L_679 - .L_678)
	.align		4
.L_678:
        /*0ec8*/ 	.word	index@(_ZN4vllm25paged_attention_v1_kernelI13__nv_bfloat16S1_Li32ELi8ELi128ELNS_18Fp8KVCacheDataTypeE0ELb0EEEvPT_PKS3_PKT0_S9_ifPKiSB_iPKfiiiSD_SD_iiiii)
        /*0ecc*/ 	.word	0x00000032


	//----- nvinfo : EIATTR_FRAME_SIZE
	.align		4
.L_679:
        /*0ed0*/ 	.byte	0x04, 0x11
        /*0ed2*/ 	.short	(.L_681 - .L_680)
	.align		4
.L_680:
        /*0ed4*/ 	.word	index@($__internal_350_$__cuda_sm70_shflsync_bfly_p)
        /*0ed8*/ 	.word	0x00000000


	//----- nvinfo : EIATTR_FRAME_SIZE
	.align		4
.L_681:
        /*0edc*/ 	.byte	0x04, 0x11
        /*0ede*/ 	.short	(.L_683 - .L_682)
	.align		4
.L_682:
        /*0ee0*/ 	.word	index@(_ZN4vllm25paged_attention_v1_kernelI13__nv_bfloat16S1_Li32ELi8ELi128ELNS_18Fp8KVCacheDataTypeE0ELb0EEEvPT_PKS3_PKT0_S9_ifPKiSB_iPKfiiiSD_SD_iiiii)
        /*0ee4*/ 	.word	0x00000000


	//----- nvinfo : EIATTR_REGCOUNT
	.align		4
.L_683:
        /*0ee8*/ 	.byte	0x04, 0x2f
        /*0eea*/ 	.short	(.L_685 - .L_684)
	.align		4
.L_684:
        /*0eec*/ 	.word	index@(_ZN4vllm25paged_attention_v1_kernelI13__nv_bfloat16S1_Li64ELi8ELi128ELNS_18Fp8KVCacheDataTypeE0ELb0EEEvPT_PKS3_PKT0_S9_ifPKiSB_iPKfiiiSD_SD_iiiii)
        /*0ef0*/ 	.word	0x00000046


	//----- nvinfo : EIATTR_FRAME_SIZE
	.align		4
.L_685:
        /*0ef4*/ 	.byte	0x04, 0x11
        /*0ef6*/ 	.short	(.L_687 - .L_686)
	.align		4
.L_686:
        /*0ef8*/ 	.word	index@($__internal_349_$__cuda_sm70_shflsync_bfly_p)
        /*0efc*/ 	.word	0x00000000


	//----- nvinfo : EIATTR_FRAME_SIZE
	.align		4
.L_687:
        /*0f00*/ 	.byte	0x04, 0x11
        /*0f02*/ 	.short	(.L_689 - .L_688)
	.align		4
.L_688:
        /*0f04*/ 	.word	index@(_ZN4vllm25paged_attention_v1_kernelI13__nv_bfloat16S1_Li64ELi8ELi128ELNS_18Fp8KVCacheDataTypeE0ELb0EEEvPT_PKS3_PKT0_S9_ifPKiSB_iPKfiiiSD_SD_iiiii)
        /*0f08*/ 	.word	0x00000000


	//----- nvinfo : EIATTR_REGCOUNT
	.align		4
.L_689:
        /*0f0c*/ 	.byte	0x04, 0x2f
        /*0f0e*/ 	.short	(.L_691 - .L_690)
	.align		4
.L_690:
        /*0f10*/ 	.word	index@(_ZN4vllm25paged_attention_v1_kernelI13__nv_bfloat16S1_Li80ELi8ELi128ELNS_18Fp8KVCacheDataTypeE0ELb0EEEvPT_PKS3_PKT0_S9_ifPKiSB_iPKfiiiSD_SD_iiiii)
        /*0f14*/ 	.word	0x00000046


	//----- nvinfo : EIATTR_FRAME_SIZE
	.align		4
.L_691:
        /*0f18*/ 	.byte	0x04, 0x11
        /*0f1a*/ 	.short	(.L_693 - .L_692)
	.align		4
.L_692:
        /*0f1c*/ 	.word	index@($__internal_348_$__cuda_sm70_shflsync_bfly_p)
        /*0f20*/ 	.word	0x00000000


	//----- nvinfo : EIATTR_FRAME_SIZE
	.align		4
.L_693:
        /*0f24*/ 	.byte	0x04, 0x11
        /*0f26*/ 	.short	(.L_695 - .L_694)
	.align		4
.L_694:
        /*0f28*/ 	.word	index@(_ZN4vllm25paged_attention_v1_kernelI13__nv_bfloat16S1_Li80ELi8ELi128ELNS_18Fp8KVCacheDataTypeE0ELb0EEEvPT_PKS3_PKT0_S9_ifPKiSB_iPKfiiiSD_SD_iiiii)
        /*0f2c*/ 	.word	0x00000000


	//----- nvinfo : EIATTR_REGCOUNT
	.align		4
.L_695:
        /*0f30*/ 	.byte	0x04, 0x2f
        /*0f32*/ 	.short	(.L_697 - .L_696)
	.align		4
.L_696:
        /*0f34*/ 	.word	index@(_ZN4vllm25paged_attention_v1_kernelI13__nv_bfloat16S1_Li96ELi8ELi128ELNS_18Fp8KVCacheDataTypeE0ELb0EEEvPT_PKS3_PKT0_S9_ifPKiSB_iPKfiiiSD_SD_iiiii)
        /*0f38*/ 	.word	0x0000005d


	//----- nvinfo : EIATTR_FRAME_SIZE
	.align		4
.L_697:
        /*0f3c*/ 	.byte	0x04, 0x11
        /*0f3e*/ 	.short	(.L_699 - .L_698)
	.align		4
.L_698:
        /*0f40*/ 	.word	index@($__internal_347_$__cuda_sm70_shflsync_bfly_p)
        /*0f44*/ 	.word	0x00000000


	//----- nvinfo : EIATTR_FRAME_SIZE
	.align		4
.L_699:
        /*0f48*/ 	.byte	0x04, 0x11
        /*0f4a*/ 	.short	(.L_701 - .L_700)
	.align		4
.L_700:
        /*0f4c*/ 	.word	index@(_ZN4vllm25paged_attention_v1_kernelI13__nv_bfloat16S1_Li96ELi8ELi128ELNS_18Fp8KVCacheDataTypeE0ELb0EEEvPT_PKS3_PKT0_S9_ifPKiSB_iPKfiiiSD_SD_iiiii)
        /*0f50*/ 	.word	0x00000000


	//----- nvinfo : EIATTR_REGCOUNT
	.align		4
.L_701:
        /*0f54*/ 	.byte	0x04, 0x2f
        /*0f56*/ 	.short	(.L_703 - .L_702)
	.align		4
.L_702:
        /*0f58*/ 	.word	index@(_ZN4vllm25paged_attention_v1_kernelI13__nv_bfloat16S1_Li112ELi8ELi128ELNS_18Fp8KVCacheDataTypeE0ELb0EEEvPT_PKS3_PKT0_S9_ifPKiSB_iPKfiiiSD_SD_iiiii)
        /*0f5c*/ 	.word	0x00000060


	//----- nvinfo : EIATTR_FRAME_SIZE
	.align		4
.L_703:
        /*0f60*/ 	.byte	0x04, 0x11
        /*0f62*/ 	.short	(.L_705 - .L_704)
	.align		4
.L_704:
        /*0f64*/ 	.word	index@($__internal_346_$__cuda_sm70_shflsync_bfly_p)
        /*0f68*/ 	.word	0x00000000


	//----- nvinfo : EIATTR_FRAME_SIZE
	.align		4
.L_705:
        /*0f6c*/ 	.byte	0x04, 0x11
        /*0f6e*/ 	.short	(.L_707 - .L_706)
	.align		4
.L_706:
        /*0f70*/ 	.word	index@(_ZN4vllm25paged_attention_v1_kernelI13__nv_bfloat16S1_Li112ELi8ELi128ELNS_18Fp8KVCacheDataTypeE0ELb0EEEvPT_PKS3_PKT0_S9_ifPKiSB_iPKfiiiSD_SD_iiiii)
        /*0f74*/ 	.word	0x00000000


	//----- nvinfo : EIATTR_REGCOUNT
	.align		4
.L_707:
        /*0f78*/ 	.byte	0x04, 0x2f
        /*0f7a*/ 	.short	(.L_709 - .L_708)
	.align		4
.L_708:
        /*0f7c*/ 	.word	index@(_ZN4vllm25paged_attention_v1_kernelI13__nv_bfloat16S1_Li120ELi8ELi128ELNS_18Fp8KVCacheDataTypeE0ELb0EEEvPT_PKS3_PKT0_S9_ifPKiSB_iPKfiiiSD_SD_iiiii)
        /*0f80*/ 	.word	0x0000005f


	//----- nvinfo : EIATTR_FRAME_SIZE
	.align		4
.L_709:
        /*0f84*/ 	.byte	0x04, 0x11
        /*0f86*/ 	.short	(.L_711 - .L_710)
	.align		4
.L_710:
        /*0f88*/ 	.word	index@($__internal_345_$__cuda_sm70_shflsync_bfly_p)
        /*0f8c*/ 	.word	0x00000000


	//----- nvinfo : EIATTR_FRAME_SIZE
	.align		4
.L_711:
        /*0f90*/ 	.byte	0x04, 0x11
        /*0f92*/ 	.short	(.L_713 - .L_712)
	.align		4
.L_712:
        /*0f94*/ 	.word	index@(_ZN4vllm25paged_attention_v1_kernelI13__nv_bfloat16S1_Li120ELi8ELi128ELNS_18Fp8KVCacheDataTypeE0ELb0EEEvPT_PKS3_PKT0_S9_ifPKiSB_iPKfiiiSD_SD_iiiii)
        /*0f98*/ 	.word	0x00000000


	//----- nvinfo : EIATTR_REGCOUNT
	.align		4
.L_713:
        /*0f9c*/ 	.byte	0x04, 0x2f
        /*0f9e*/ 	.short	(.L_715 - .L_714)
	.align		4
.L_714:
        /*0fa0*/ 	.word	index@(_ZN4vllm25paged_attention_v1_kernelI13__nv_bfloat16S1_Li128ELi8ELi128ELNS_18Fp8KVCacheDataTypeE0ELb0EEEvPT_PKS3_PKT0_S9_ifPKiSB_iPKfiiiSD_SD_iiiii)
        /*0fa4*/ 	.word	0x0000007b


	//----- nvinfo : EIATTR_FRAME_SIZE
	.align		4
.L_715:
        /*0fa8*/ 	.byte	0x04, 0x11
        /*0faa*/ 	.short	(.L_717 - .L_716)
	.align		4
.L_716:
        /*0fac*/ 	.word	index@($__internal_344_$__cuda_sm70_shflsync_bfly_p)
        /*0fb0*/ 	.word	0x00000000


	//----- nvinfo : EIATTR_FRAME_SIZE
	.align		4
.L_717:
        /*0fb4*/ 	.byte	0x04, 0x11
        /*0fb6*/ 	.short	(.L_719 - .L_718)
	.align		4
.L_718:
        /*0fb8*/ 	.word	index@(_ZN4vllm25paged_attention_v1_kernelI13__nv_bfloat16S1_Li128ELi8ELi128ELNS_18Fp8KVCacheDataTypeE0ELb0EEEvPT_PKS3_PKT0_S9_ifPKiSB_iPKfiiiSD_SD_iiiii)
        /*0fbc*/ 	.word	0x00000000


	//----- nvinfo : EIATTR_REGCOUNT
	.align		4
.L_719:
        /*0fc0*/ 	.byte	0x04, 0x2f
        /*0fc2*/ 	.short	(.L_721 - .L_720)
	.align		4
.L_720:
        /*0fc4*/ 	.word	index@(_ZN4vllm25paged_attention_v1_kernelI13__nv_bfloat16S1_Li192ELi8ELi128ELNS_18Fp8KVCacheDataTypeE0ELb0EEEvPT_PKS3_PKT0_S9_ifPKiSB_iPKfiiiSD_SD_iiiii)
        /*0fc8*/ 	.word	0x0000009b


	//----- nvinfo : EIATTR_FRAME_SIZE
	.align		4
.L_721:
        /*0fcc*/ 	.byte	0x04, 0x11
        /*0fce*/ 	.short	(.L_723 - .L_722)
	.align		4
.L_722:
        /*0fd0*/ 	.word	index@($__internal_343_$__cuda_sm70_shflsync_bfly_p)
        /*0fd4*/ 	.word	0x00000000


	//----- nvinfo : EIATTR_FRAME_SIZE
	.align		4
.L_723:
        /*0fd8*/ 	.byte	0x04, 0x11
        /*0fda*/ 	.short	(.L_725 - .L_724)
	.align		4
.L_724:
        /*0fdc*/ 	.word	index@(_ZN4vllm25paged_attention_v1_kernelI13__nv_bfloat16S1_Li192ELi8ELi128ELNS_18Fp8KVCacheDataTypeE0ELb0EEEvPT_PKS3_PKT0_S9_ifPKiSB_iPKfiiiSD_SD_iiiii)
        /*0fe0*/ 	.word	0x00000000


	//----- nvinfo : EIATTR_REGCOUNT
	.align		4
.L_725:
        /*0fe4*/ 	.byte	0x04, 0x2f
        /*0fe6*/ 	.short	(.L_727 - .L_726)
	.align		4
.L_726:
        /*0fe8*/ 	.word	index@(_ZN4vllm25paged_attention_v1_kernelI13__nv_bfloat16S1_Li256ELi8ELi128ELNS_18Fp8KVCacheDataTypeE0ELb0EEEvPT_PKS3_PKT0_S9_ifPKiSB_iPKfiiiSD_SD_iiiii)
        /*0fec*/ 	.word	0x000000a8


	//----- nvinfo : EIATTR_FRAME_SIZE
	.align		4
.L_727:
        /*0ff0*/ 	.byte	0x04, 0x11
        /*0ff2*/ 	.short	(.L_729 - .L_728)
	.align		4
.L_728:
        /*0ff4*/ 	.word	index@($__internal_342_$__cuda_sm70_shflsync_bfly_p)
        /*0ff8*/ 	.word	0x00000000


	//----- nvinfo : EIATTR_FRAME_SIZE
	.align		4
.L_729:
        /*0ffc*/ 	.byte	0x04, 0x11
        /*0ffe*/ 	.short	(.L_731 - .L_730)
	.align		4
.L_730:
        /*1000*/ 	.word	index@(_ZN4vllm25paged_attention_v1_kernelI13__nv_bfloat16S1_Li256ELi8ELi128ELNS_18Fp8KVCacheDataTypeE0ELb0EEEvPT_PKS3_PKT0_S9_ifPKiSB_iPKfiiiSD_SD_iiiii)
        /*1004*/ 	.word	0x00000000


	//----- nvinfo : EIATTR_REGCOUNT
	.align		4
.L_731:
        /*1008*/ 	.byte	0x04, 0x2f
        /*100a*/ 	.short	(.L_733 - .L_732)
	.align		4
.L_732:
        /*100c*/ 	.word	index@(_ZN4vllm25paged_attention_v1_kernelI13__nv_bfloat16S1_Li32ELi16ELi128ELNS_18Fp8KVCacheDataTypeE0ELb1EEEvPT_PKS3_PKT0_S9_ifPKiSB_iPKfiiiSD_SD_iiiii)
        /*1010*/ 	.word	0x00000038


	//----- nvinfo : EIATTR_FRAME_SIZE
	.align		4
.L_733:
        /*1014*/ 	.byte	0x04, 0x11
        /*1016*/ 	.short	(.L_735 - .L_734)
	.align		4
.L_734:
        /*1018*/ 	.word	index@($__internal_341_$__cuda_sm70_shflsync_bfly_p)
        /*101c*/ 	.word	0x00000000


	//----- nvinfo : EIATTR_FRAME_SIZE
	.align		4
.L_735:
        /*1020*/ 	.byte	0x04, 0x11
        /*1022*/ 	.short	(.L_737 - .L_736)
	.align		4
.L_736:
        /*1024*/ 	.word	index@(_ZN4vllm25paged_attention_v1_kernelI13__nv_bfloat16S1_Li32ELi16ELi128ELNS_18Fp8KVCacheDataTypeE0ELb1EEEvPT_PKS3_PKT0_S9_ifPKiSB_iPKfiiiSD_SD_iiiii)
        /*1028*/ 	.word	0x00000000


	//----- nvinfo : EIATTR_REGCOUNT
	.align		4
.L_737:
        /*102c*/ 	.byte	0x04, 0x2f
        /*102e*/ 	.short	(.L_739 - .L_738)
	.align		4
.L_738:
        /*1030*/ 	.word	index@(_ZN4vllm25paged_attention_v1_kernelI13__nv_bfloat16S1_Li64ELi16ELi128ELNS_18Fp8KVCacheDataTypeE0ELb1EEEvPT_PKS3_PKT0_S9_ifPKiSB_iPKfiiiSD_SD_iiiii)
        /*1034*/ 	.word	0x00000047


	//----- nvinfo : EIATTR_FRAME_SIZE
	.align		4
.L_739:
        /*1038*/ 	.byte	0x04, 0x11
        /*103a*/ 	.short	(.L_741 - .L_740)
	.align		4
.L_740:
        /*103c*/ 	.word	index@($__internal_340_$__cuda_sm70_shflsync_bfly_p)
        /*1040*/ 	.word	0x00000000


	//----- nvinfo : EIATTR_FRAME_SIZE
	.align		4
.L_741:
        /*1044*/ 	.byte	0x04, 0x11
        /*1046*/ 	.short	(.L_743 - .L_742)
	.align		4
.L_742:
        /*1048*/ 	.word	index@(_ZN4vllm25paged_attention_v1_kernelI13__nv_bfloat16S1_Li64ELi16ELi128ELNS_18Fp8KVCacheDataTypeE0ELb1EEEvPT_PKS3_PKT0_S9_ifPKiSB_iPKfiiiSD_SD_iiiii)
        /*104c*/ 	.word	0x00000000


	//----- nvinfo : EIATTR_REGCOUNT
	.align		4
.L_743:
        /*1050*/ 	.byte	0x04, 0x2f
        /*1052*/ 	.short	(.L_745 - .L_744)
	.align		4
.L_744:
        /*1054*/ 	.word	index@(_ZN4vllm25paged_attention_v1_kernelI13__nv_bfloat16S1_Li80ELi16ELi128ELNS_18Fp8KVCacheDataTypeE0ELb1EEEvPT_PKS3_PKT0_S9_ifPKiSB_iPKfiiiSD_SD_iiiii)
        /*1058*/ 	.word	0x0000004f


	//----- nvinfo : EIATTR_FRAME_SIZE
	.align		4
.L_745:
        /*105c*/ 	.byte	0x04, 0x11
        /*105e*/ 	.short	(.L_747 - .L_746)
	.align		4
.L_746:
        /*1060*/ 	.word	index@($__internal_339_$__cuda_sm70_shflsync_bfly_p)
        /*1064*/ 	.word	0x00000000


	//----- nvinfo : EIATTR_FRAME_SIZE
	.align		4
.L_747:
        /*1068*/ 	.byte	0x04, 0x11
        /*106a*/ 	.short	(.L_749 - .L_748)
	.align		4
.L_748:
        /*106c*/ 	.word	index@(_ZN4vllm25paged_attention_v1_kernelI13__nv_bfloat16S1_Li80ELi16ELi128ELNS_18Fp8KVCacheDataTypeE0ELb1EEEvPT_PKS3_PKT0_S9_ifPKiSB_iPKfiiiSD_SD_iiiii)
        /*1070*/ 	.word	0x00000000


	//----- nvinfo : EIATTR_REGCOUNT
	.align		4
.L_749:
        /*1074*/ 	.byte	0x04, 0x2f
        /*1076*/ 	.short	(.L_751 - .L_750)
	.align		4
.L_750:
        /*1078*/ 	.word	index@(_ZN4vllm25paged_attention_v1_kernelI13__nv_bfloat16S1_Li96ELi16ELi128ELNS_18Fp8KVCacheDataTypeE0ELb1EEEvPT_PKS3_PKT0_S9_ifPKiSB_iPKfiiiSD_SD_iiiii)
        /*107c*/ 	.word	0x00000060


	//----- nvinfo : EIATTR_FRAME_SIZE
	.align		4
.L_751:
        /*1080*/ 	.byte	0x04, 0x11
        /*1082*/ 	.short	(.L_753 - .L_752)
	.align		4
.L_752:
        /*1084*/ 	.word	index@($__internal_338_$__cuda_sm70_shflsync_bfly_p)
        /*1088*/ 	.word	0x00000000


	//----- nvinfo : EIATTR_FRAME_SIZE
	.align		4
.L_753:
        /*108c*/ 	.byte	0x04, 0x11
        /*108e*/ 	.short	(.L_755 - .L_754)
	.align		4
.L_754:
        /*1090*/ 	.word	index@(_ZN4vllm25paged_attention_v1_kernelI13__nv_bfloat16S1_Li96ELi16ELi128ELNS_18Fp8KVCacheDataTypeE0ELb1EEEvPT_PKS3_PKT0_S9_ifPKiSB_iPKfiiiSD_SD_iiiii)
        /*1094*/ 	.word	0x00000000


	//----- nvinfo : EIATTR_REGCOUNT
	.align		4
.L_755:
        /*1098*/ 	.byte	0x04, 0x2f
        /*109a*/ 	.short	(.L_757 - .L_756)
	.align		4
.L_756:
        /*109c*/ 	.word	index@(_ZN4vllm25paged_attention_v1_kernelI13__nv_bfloat16S1_Li112ELi16ELi128ELNS_18Fp8KVCacheDataTypeE0ELb1EEEvPT_PKS3_PKT0_S9_ifPKiSB_iPKfiiiSD_SD_iiiii)
        /*10a0*/ 	.word	0x0000005f


	//----- nvinfo : EIATTR_FRAME_SIZE
	.align		4
.L_757:
        /*10a4*/ 	.byte	0x04, 0x11
        /*10a6*/ 	.short	(.L_759 - .L_758)
	.align		4
.L_758:
        /*10a8*/ 	.word	index@($__internal_337_$__cuda_sm70_shflsync_bfly_p)
        /*10ac*/ 	.word	0x00000000


	//----- nvinfo : EIATTR_FRAME_SIZE
	.align		4
.L_759:
        /*10b0*/ 	.byte	0x04, 0x11
        /*10b2*/ 	.short	(.L_761 - .L_760)
	.align		4
.L_760:
        /*10b4*/ 	.word	index@(_ZN4vllm25paged_attention_v1_kernelI13__nv_bfloat16S1_Li112ELi16ELi128ELNS_18Fp8KVCacheDataTypeE0ELb1EEEvPT_PKS3_PKT0_S9_ifPKiSB_iPKfiiiSD_SD_iiiii)
        /*10b8*/ 	.word	0x00000000


	//----- nvinfo : EIATTR_REGCOUNT
	.align		4
.L_761:
        /*10bc*/ 	.byte	0x04, 0x2f
        /*10be*/ 	.short	(.L_763 - .L_762)
	.align		4
.L_762:
        /*10c0*/ 	.word	index@(_ZN4vllm25paged_attention_v1_kernelI13__nv_bfloat16S1_Li120ELi16ELi128ELNS_18Fp8KVCacheDataTypeE0ELb1EEEvPT_PKS3_PKT0_S9_ifPKiSB_iPKfiiiSD_SD_iiiii)
        /*10c4*/ 	.word	0x0000007e


	//----- nvinfo : EIATTR_FRAME_SIZE
	.align		4
.L_763:
        /*10c8*/ 	.byte	0x04, 0x11
        /*10ca*/ 	.short	(.L_765 - .L_764)
	.align		4
.L_764:
        /*10cc*/ 	.word	index@($__internal_336_$__cuda_sm70_shflsync_bfly_p)
        /*10d0*/ 	.word	0x00000000


	//----- nvinfo : EIATTR_FRAME_SIZE
	.align		4
.L_765:
        /*10d4*/ 	.byte	0x04, 0x11
        /*10d6*/ 	.short	(.L_767 - .L_766)
	.align		4
.L_766:
        /*10d8*/ 	.word	index@(_ZN4vllm25paged_attention_v1_kernelI13__nv_bfloat16S1_Li120ELi16ELi128ELNS_18Fp8KVCacheDataTypeE0ELb1EEEvPT_PKS3_PKT0_S9_ifPKiSB_iPKfiiiSD_SD_iiiii)
        /*10dc*/ 	.word	0x00000000


	//----- nvinfo : EIATTR_REGCOUNT
	.align		4
.L_767:
        /*10e0*/ 	.byte	0x04, 0x2f
        /*10e2*/ 	.short	(.L_769 - .L_768)
	.align		4
.L_768:
        /*10e4*/ 	.word	index@(_ZN4vllm25paged_attention_v1_kernelI13__nv_bfloat16S1_Li128ELi16ELi128ELNS_18Fp8KVCacheDataTypeE0ELb1EEEvPT_PKS3_PKT0_S9_ifPKiSB_iPKfiiiSD_SD_iiiii)
        /*10e8*/ 	.word	0x0000007f


	//----- nvinfo : EIATTR_FRAME_SIZE
	.align		4
.L_769:
        /*10ec*/ 	.byte	0x04, 0x11
        /*10ee*/ 	.short	(.L_771 - .L_770)
	.align		4
.L_770:
        /*10f0*/ 	.word	index@($__internal_335_$__cuda_sm70_shflsync_bfly_p)
        /*10f4*/ 	.word	0x00000000


	//----- nvinfo : EIATTR_FRAME_SIZE
	.align		4
.L_771:
        /*10f8*/ 	.byte	0x04, 0x11
        /*10fa*/ 	.short	(.L_773 - .L_772)
	.align		4
.L_772:
        /*10fc*/ 	.word	index@(_ZN4vllm25paged_attention_v1_kernelI13__nv_bfloat16S1_Li128ELi16ELi128ELNS_18Fp8KVCacheDataTypeE0ELb1EEEvPT_PKS3_PKT0_S9_ifPKiSB_iPKfiiiSD_SD_iiiii)
        /*1100*/ 	.word	0x00000000


	//----- nvinfo : EIATTR_REGCOUNT
	.align		4
.L_773:
        /*1104*/ 	.byte	0x04, 0x2f
        /*1106*/ 	.short	(.L_775 - .L_774)
	.align		4
.L_774:
        /*1108*/ 	.word	index@(_ZN4vllm25paged_attention_v1_kernelI13__nv_bfloat16S1_Li192ELi16ELi128ELNS_18Fp8KVCacheDataTypeE0ELb1EEEvPT_PKS3_PKT0_S9_ifPKiSB_iPKfiiiSD_SD_iiiii)
        /*110c*/ 	.word	0x000000a8


	//----- nvinfo : EIATTR_FRAME_SIZE
	.align		4
.L_775:
        /*1110*/ 	.byte	0x04, 0x11
        /*1112*/ 	.short	(.L_777 - .L_776)
	.align		4
.L_776:
        /*1114*/ 	.word	index@($__internal_334_$__cuda_sm70_shflsync_bfly_p)
        /*1118*/ 	.word	0x00000000


	//----- nvinfo : EIATTR_FRAME_SIZE
	.align		4
.L_777:
        /*111c*/ 	.byte	0x04, 0x11
        /*111e*/ 	.short	(.L_779 - .L_778)
	.align		4
.L_778:
        /*1120*/ 	.word	index@(_ZN4vllm25paged_attention_v1_kernelI13__nv_bfloat16S1_Li192ELi16ELi128ELNS_18Fp8KVCacheDataTypeE0ELb1EEEvPT_PKS3_PKT0_S9_ifPKiSB_iPKfiiiSD_SD_iiiii)
        /*1124*/ 	.word	0x00000000


	//----- nvinfo : EIATTR_REGCOUNT
	.align		4
.L_779:
        /*1128*/ 	.byte	0x04, 0x2f
        /*112a*/ 	.short	(.L_781 - .L_780)
	.align		4
.L_780:
        /*112c*/ 	.word	index@(_ZN4vllm25paged_attention_v1_kernelI13__nv_bfloat16S1_Li256ELi16ELi128ELNS_18Fp8KVCacheDataTypeE0ELb1EEEvPT_PKS3_PKT0_S9_ifPKiSB_iPKfiiiSD_SD_iiiii)
        /*1130*/ 	.word	0x000000a8


	//----- nvinfo : EIATTR_FRAME_SIZE
	.align		4
.L_781:
        /*1134*/ 	.byte	0x04, 0x11
        /*1136*/ 	.short	(.L_783 - .L_782)
	.align		4
.L_782:
        /*1138*/ 	.word	index@($__internal_333_$__cuda_sm70_shflsync_bfly_p)
        /*113c*/ 	.word	0x00000000


	//----- nvinfo : EIATTR_FRAME_SIZE
	.align		4
.L_783:
        /*1140*/ 	.byte	0x04, 0x11
        /*1142*/ 	.short	(.L_785 - .L_784)
	.align		4
.L_784:
        /*1144*/ 	.word	index@(_ZN4vllm25paged_attention_v1_kernelI13__nv_bfloat16S1_Li256ELi16ELi128ELNS_18Fp8KVCacheDataTypeE0ELb1EEEvPT_PKS3_PKT0_S9_ifPKiSB_iPKfiiiSD_SD_iiiii)
        /*1148*/ 	.word	0x00000000


	//----- nvinfo : EIATTR_REGCOUNT
	.align		4
.L_785:
        /*114c*/ 	.byte	0x04, 0x2f
        /*114e*/ 	.short	(.L_787 - .L_786)
	.align		4
.L_786:
        /*1150*/ 	.word	index@(_ZN4vllm25paged_attention_v1_kernelI13__nv_bfloat16S1_Li32ELi16ELi128ELNS_18Fp8KVCacheDataTypeE0ELb0EEEvPT_PKS3_PKT0_S9_ifPKiSB_iPKfiiiSD_SD_iiiii)
        /*1154*/ 	.word	0x00000038


	//----- nvinfo : EIATTR_FRAME_SIZE
	.align		4
.L_787:
        /*1158*/ 	.byte	0x04, 0x11
        /*115a*/ 	.short	(.L_789 - .L_788)
	.align		4
.L_788:
        /*115c*/ 	.word	index@($__internal_332_$__cuda_sm70_shflsync_bfly_p)
        /*1160*/ 	.word	0x00000000


	//----- nvinfo : EIATTR_FRAME_SIZE
	.align		4
.L_789:
        /*1164*/ 	.byte	0x04, 0x11
        /*1166*/ 	.short	(.L_791 - .L_790)
	.align		4
.L_790:
        /*1168*/ 	.word	index@(_ZN4vllm25paged_attention_v1_kernelI13__nv_bfloat16S1_Li32ELi16ELi128ELNS_18Fp8KVCacheDataTypeE0ELb0EEEvPT_PKS3_PKT0_S9_ifPKiSB_iPKfiiiSD_SD_iiiii)
        /*116c*/ 	.word	0x00000000


	//----- nvinfo : EIATTR_REGCOUNT
	.align		4
.L_791:
        /*1170*/ 	.byte	0x04, 0x2f
        /*1172*/ 	.short	(.L_793 - .L_792)
	.align		4
.L_792:
        /*1174*/ 	.word	index@(_ZN4vllm25paged_attention_v1_kernelI13__nv_bfloat16S1_Li64ELi16ELi128ELNS_18Fp8KVCacheDataTypeE0ELb0EEEvPT_PKS3_PKT0_S9_ifPKiSB_iPKfiiiSD_SD_iiiii)
        /*1178*/ 	.word	0x00000048


	//----- nvinfo : EIATTR_FRAME_SIZE
	.align		4
.L_793:
        /*117c*/ 	.byte	0x04, 0x11
        /*117e*/ 	.short	(.L_795 - .L_794)
	.align		4
.L_794:
        /*1180*/ 	.word	index@($__internal_331_$__cuda_sm70_shflsync_bfly_p)
        /*1184*/ 	.word	0x00000000


	//----- nvinfo : EIATTR_FRAME_SIZE
	.align		4
.L_795:
        /*1188*/ 	.byte	0x04, 0x11
        /*118a*/ 	.short	(.L_797 - .L_796)
	.align		4
.L_796:
        /*118c*/ 	.word	index@(_ZN4vllm25paged_attention_v1_kernelI13__nv_bfloat16S1_Li64ELi16ELi128ELNS_18Fp8KVCacheDataTypeE0ELb0EEEvPT_PKS3_PKT0_S9_ifPKiSB_iPKfiiiSD_SD_iiiii)
        /*1190*/ 	.word	0x00000000


	//----- nvinfo : EIATTR_REGCOUNT
	.align		4
.L_797:
        /*1194*/ 	.byte	0x04, 0x2f
        /*1196*/ 	.short	(.L_799 - .L_798)
	.align		4
.L_798:
        /*1198*/ 	.word	index@(_ZN4vllm25paged_attention_v1_kernelI13__nv_bfloat16S1_Li80ELi16ELi128ELNS_18Fp8KVCacheDataTypeE0ELb0EEEvPT_PKS3_PKT0_S9_ifPKiSB_iPKfiiiSD_SD_iiiii)
        /*119c*/ 	.word	0x00000050


	//----- nvinfo : EIATTR_FRAME_SIZE
	.align		4
.L_799:
        /*11a0*/ 	.byte	0x04, 0x11
        /*11a2*/ 	.short	(.L_801 - .L_800)
	.align		4
.L_800:
        /*11a4*/ 	.word	index@($__internal_330_$__cuda_sm70_shflsync_bfly_p)
        /*11a8*/ 	.word	0x00000000


	//----- nvinfo : EIATTR_FRAME_SIZE
	.align		4
.L_801:
        /*11ac*/ 	.byte	0x04, 0x11
        /*11ae*/ 	.short	(.L_803 - .L_802)
	.align		4
.L_802:
        /*11b0*/ 	.word	index@(_ZN4vllm25paged_attention_v1_kernelI13__nv_bfloat16S1_Li80ELi16ELi128ELNS_18Fp8KVCacheDataTypeE0ELb0EEEvPT_PKS3_PKT0_S9_ifPKiSB_iPKfiiiSD_SD_iiiii)
        /*11b4*/ 	.word	0x00000000


	//----- nvinfo : EIATTR_REGCOUNT
	.align		4
.L_803:
        /*11b8*/ 	.byte	0x04, 0x2f
        /*11ba*/ 	.short	(.L_805 - .L_804)
	.align		4
.L_804:
        /*11bc*/ 	.word	index@(_ZN4vllm25paged_attention_v1_kernelI13__nv_bfloat16S1_Li96ELi16ELi128ELNS_18Fp8KVCacheDataTypeE0ELb0EEEvPT_PKS3_PKT0_S9_ifPKiSB_iPKfiiiSD_SD_iiiii)
        /*11c0*/ 	.word	0x00000060


	//----- nvinfo : EIATTR_FRAME_SIZE
	.align		4
.L_805:
        /*11c4*/ 	.byte	0x04, 0x11
        /*11c6*/ 	.short	(.L_807 - .L_806)
	.align		4
.L_806:
        /*11c8*/ 	.word	index@($__internal_329_$__cuda_sm70_shflsync_bfly_p)
        /*11cc*/ 	.word	0x00000000


	//----- nvinfo : EIATTR_FRAME_SIZE
	.align		4
.L_807:
        /*11d0*/ 	.byte	0x04, 0x11
        /*11d2*/ 	.short	(.L_809 - .L_808)
	.align		4
.L_808:
        /*11d4*/ 	.word	index@(_ZN4vllm25paged_attention_v1_kernelI13__nv_bfloat16S1_Li96ELi16ELi128ELNS_18Fp8KVCacheDataTypeE0ELb0EEEvPT_PKS3_PKT0_S9_ifPKiSB_iPKfiiiSD_SD_iiiii)
        /*11d8*/ 	.word	0x00000000


	//----- nvinfo : EIATTR_REGCOUNT
	.align		4
.L_809:
        /*11dc*/ 	.byte	0x04, 0x2f
        /*11de*/ 	.short	(.L_811 - .L_810)
	.align		4
.L_810:
        /*11e0*/ 	.word	index@(_ZN4vllm25paged_attention_v1_kernelI13__nv_bfloat16S1_Li112ELi16ELi128ELNS_18Fp8KVCacheDataTypeE0ELb0EEEvPT_PKS3_PKT0_S9_ifPKiSB_iPKfiiiSD_SD_iiiii)
        /*11e4*/ 	.word	0x00000060


	//----- nvinfo : EIATTR_FRAME_SIZE
	.align		4
.L_811:
        /*11e8*/ 	.byte	0x04, 0x11
        /*11ea*/ 	.short	(.L_813 - .L_812)
	.align		4
.L_812:
        /*11ec*/ 	.word	index@($__internal_328_$__cuda_sm70_shflsync_bfly_p)
        /*11f0*/ 	.word	0x00000000


	//----- nvinfo : EIATTR_FRAME_SIZE
	.align		4
.L_813:
        /*11f4*/ 	.byte	0x04, 0x11
        /*11f6*/ 	.short	(.L_815 - .L_814)
	.align		4
.L_814:
        /*11f8*/ 	.word	index@(_ZN4vllm25paged_attention_v1_kernelI13__nv_bfloat16S1_Li112ELi16ELi128ELNS_18Fp8KVCacheDataTypeE0ELb0EEEvPT_PKS3_PKT0_S9_ifPKiSB_iPKfiiiSD_SD_iiiii)
        /*11fc*/ 	.word	0x00000000


	//----- nvinfo : EIATTR_REGCOUNT
	.align		4
.L_815:
        /*1200*/ 	.byte	0x04, 0x2f
        /*1202*/ 	.short	(.L_817 - .L_816)
	.align		4
.L_816:
        /*1204*/ 	.word	index@(_ZN4vllm25paged_attention_v1_kernelI13__nv_bfloat16S1_Li120ELi16ELi128ELNS_18Fp8KVCacheDataTypeE0ELb0EEEvPT_PKS3_PKT0_S9_ifPKiSB_iPKfiiiSD_SD_iiiii)
        /*1208*/ 	.word	0x00000060


	//----- nvinfo : EIATTR_FRAME_SIZE
	.align		4
.L_817:
        /*120c*/ 	.byte	0x04, 0x11
        /*120e*/ 	.short	(.L_819 - .L_818)
	.align		4
.L_818:
        /*1210*/ 	.word	index@($__internal_327_$__cuda_sm70_shflsync_bfly_p)
        /*1214*/ 	.word	0x00000000


	//----- nvinfo : EIATTR_FRAME_SIZE
	.align		4
.L_819:
        /*1218*/ 	.byte	0x04, 0x11
        /*121a*/ 	.short	(.L_821 - .L_820)
	.align		4
.L_820:
        /*121c*/ 	.word	index@(_ZN4vllm25paged_attention_v1_kernelI13__nv_bfloat16S1_Li120ELi16ELi128ELNS_18Fp8KVCacheDataTypeE0ELb0EEEvPT_PKS3_PKT0_S9_ifPKiSB_iPKfiiiSD_SD_iiiii)
        /*1220*/ 	.word	0x00000000


	//----- nvinfo : EIATTR_REGCOUNT
	.align		4
.L_821:
        /*1224*/ 	.byte	0x04, 0x2f
        /*1226*/ 	.short	(.L_823 - .L_822)
	.align		4
.L_822:
        /*1228*/ 	.word	index@(_ZN4vllm25paged_attention_v1_kernelI13__nv_bfloat16S1_Li128ELi16ELi128ELNS_18Fp8KVCacheDataTypeE0ELb0EEEvPT_PKS3_PKT0_S9_ifPKiSB_iPKfiiiSD_SD_iiiii)
        /*122c*/ 	.word	0x0000007f


	//----- nvinfo : EIATTR_FRAME_SIZE
	.align		4
.L_823:
        /*1230*/ 	.byte	0x04, 0x11
        /*1232*/ 	.short	(.L_825 - .L_824)
	.align		4
.L_824:
        /*1234*/ 	.word	index@($__internal_326_$__cuda_sm70_shflsync_bfly_p)
        /*1238*/ 	.word	0x00000000


	//----- nvinfo : EIATTR_FRAME_SIZE
	.align		4
.L_825:
        /*123c*/ 	.byte	0x04, 0x11
        /*123e*/ 	.short	(.L_827 - .L_826)
	.align		4
.L_826:
        /*1240*/ 	.word	index@(_ZN4vllm25paged_attention_v1_kernelI13__nv_bfloat16S1_Li128ELi16ELi128ELNS_18Fp8KVCacheDataTypeE0ELb0EEEvPT_PKS3_PKT0_S9_ifPKiSB_iPKfiiiSD_SD_iiiii)
        /*1244*/ 	.word	0x00000000


	//----- nvinfo : EIATTR_REGCOUNT
	.align		4
.L_827:
        /*1248*/ 	.byte	0x04, 0x2f
        /*124a*/ 	.short	(.L_829 - .L_828)
	.align		4
.L_828:
        /*124c*/ 	.word	index@(_ZN4vllm25paged_attention_v1_kernelI13__nv_bfloat16S1_Li192ELi16ELi128ELNS_18Fp8KVCacheDataTypeE0ELb0EEEvPT_PKS3_PKT0_S9_ifPKiSB_iPKfiiiSD_SD_iiiii)
        /*1250*/ 	.word	0x00000080


	//----- nvinfo : EIATTR_FRAME_SIZE
	.align		4
.L_829:
        /*1254*/ 	.byte	0x04, 0x11
        /*1256*/ 	.short	(.L_831 - .L_830)
	.align		4
.L_830:
        /*1258*/ 	.word	index@($__internal_325_$__cuda_sm70_shflsync_bfly_p)
        /*125c*/ 	.word	0x00000000


	//----- nvinfo : EIATTR_FRAME_SIZE
	.align		4
.L_831:
        /*1260*/ 	.byte	0x04, 0x11
        /*1262*/ 	.short	(.L_833 - .L_832)
	.align		4
.L_832:
        /*1264*/ 	.word	index@(_ZN4vllm25paged_attention_v1_kernelI13__nv_bfloat16S1_Li192ELi16ELi128ELNS_18Fp8KVCacheDataTypeE0ELb0EEEvPT_PKS3_PKT0_S9_ifPKiSB_iPKfiiiSD_SD_iiiii)
        /*1268*/ 	.word	0x00000000


	//----- nvinfo : EIATTR_REGCOUNT
	.align		4
.L_833:
        /*126c*/ 	.byte	0x04, 0x2f
        /*126e*/ 	.short	(.L_835 - .L_834)
	.align		4
.L_834:
        /*1270*/ 	.word	index@(_ZN4vllm25paged_attention_v1_kernelI13__nv_bfloat16S1_Li256ELi16ELi128ELNS_18Fp8KVCacheDataTypeE0ELb0EEEvPT_PKS3_PKT0_S9_ifPKiSB_iPKfiiiSD_SD_iiiii)
        /*1274*/ 	.word	0x000000a7


	//----- nvinfo : EIATTR_FRAME_SIZE
	.align		4
.L_835:
        /*1278*/ 	.byte	0x04, 0x11
        /*127a*/ 	.short	(.L_837 - .L_836)
	.align		4
.L_836:
        /*127c*/ 	.word	index@($__internal_324_$__cuda_sm70_shflsync_bfly_p)
        /*1280*/ 	.word	0x00000000


	//----- nvinfo : EIATTR_FRAME_SIZE
	.align		4
.L_837:
        /*1284*/ 	.byte	0x04, 0x11
        /*1286*/ 	.short	(.L_839 - .L_838)
	.align		4
.L_838:
        /*1288*/ 	.word	index@(_ZN4vllm25paged_attention_v1_kernelI13__nv_bfloat16S1_Li256ELi16ELi128ELNS_18Fp8KVCacheDataTypeE0ELb0EEEvPT_PKS3_PKT0_S9_ifPKiSB_iPKfiiiSD_SD_iiiii)
        /*128c*/ 	.word	0x00000000


	//----- nvinfo : EIATTR_REGCOUNT
	.align		4
.L_839:
        /*1290*/ 	.byte	0x04, 0x2f
        /*1292*/ 	.short	(.L_841 - .L_840)
	.align		4
.L_840:
        /*1294*/ 	.word	index@(_ZN4vllm25paged_attention_v1_kernelI13__nv_bfloat16S1_Li32ELi32ELi128ELNS_18Fp8KVCacheDataTypeE0ELb1EEEvPT_PKS3_PKT0_S9_ifPKiSB_iPKfiiiSD_SD_iiiii)
        /*1298*/ 	.word	0x00000045


	//----- nvinfo : EIATTR_FRAME_SIZE
	.align		4
.L_841:
        /*129c*/ 	.byte	0x04, 0x11
        /*129e*/ 	.short	(.L_843 - .L_842)
	.align		4
.L_842:
        /*12a0*/ 	.word	index@(_ZN4vllm25paged_attention_v1_kernelI13__nv_bfloat16S1_Li32ELi32ELi128ELNS_18Fp8KVCacheDataTypeE0ELb1EEEvPT_PKS3_PKT0_S9_ifPKiSB_iPKfiiiSD_SD_iiiii)
        /*12a4*/ 	.word	0x00000000


	//----- nvinfo : EIATTR_REGCOUNT
	.align		4
.L_843:
        /*12a8*/ 	.byte	0x04, 0x2f
        /*12aa*/ 	.short	(.L_845 - .L_844)
	.align		4
.L_844:
        /*12ac*/ 	.word	index@(_ZN4vllm25paged_attention_v1_kernelI13__nv_bfloat16S1_Li64ELi32ELi128ELNS_18Fp8KVCacheDataTypeE0ELb1EEEvPT_PKS3_PKT0_S9_ifPKiSB_iPKfiiiSD_SD_iiiii)
        /*12b0*/ 	.word	0x0000007e


	//----- nvinfo : EIATTR_FRAME_SIZE
	.align		4
.L_845:
        /*12b4*/ 	.byte	0x04, 0x11
        /*12b6*/ 	.short	(.L_847 - .L_846)
	.align		4
.L_846:
        /*12b8*/ 	.word	index@(_ZN4vllm25paged_attention_v1_kernelI13__nv_bfloat16S1_Li64ELi32ELi128ELNS_18Fp8KVCacheDataTypeE0ELb1EEEvPT_PKS3_PKT0_S9_ifPKiSB_iPKfiiiSD_SD_iiiii)
        /*12bc*/ 	.word	0x00000000


	//----- nvinfo : EIATTR_REGCOUNT
	.align		4
.L_847:
        /*12c0*/ 	.byte	0x04, 0x2f
        /*12c2*/ 	.short	(.L_849 - .L_848)
	.align		4
.L_848:
        /*12c4*/ 	.word	index@(_ZN4vllm25paged_attention_v1_kernelI13__nv_bfloat16S1_Li80ELi32ELi128ELNS_18Fp8KVCacheDataTypeE0ELb1EEEvPT_PKS3_PKT0_S9_ifPKiSB_iPKfiiiSD_SD_iiiii)
        /*12c8*/ 	.word	0x0000007e


	//----- nvinfo : EIATTR_FRAME_SIZE
	.align		4
.L_849:
        /*12cc*/ 	.byte	0x04, 0x11
        /*12ce*/ 	.short	(.L_851 - .L_850)
	.align		4
.L_850:
        /*12d0*/ 	.word	index@(_ZN4vllm25paged_attention_v1_kernelI13__nv_bfloat16S1_Li80ELi32ELi128ELNS_18Fp8KVCacheDataTypeE0ELb1EEEvPT_PKS3_PKT0_S9_ifPKiSB_iPKfiiiSD_SD_iiiii)
        /*12d4*/ 	.word	0x00000000


	//----- nvinfo : EIATTR_REGCOUNT
	.align		4
.L_851:
        /*12d8*/ 	.byte	0x04, 0x2f
        /*12da*/ 	.short	(.L_853 - .L_852)
	.align		4
.L_852:
        /*12dc*/ 	.word	index@(_ZN4vllm25paged_attention_v1_kernelI13__nv_bfloat16S1_Li96ELi32ELi128ELNS_18Fp8KVCacheDataTypeE0ELb1EEEvPT_PKS3_PKT0_S9_ifPKiSB_iPKfiiiSD_SD_iiiii)
        /*12e0*/ 	.word	0x000000a6


	//----- nvinfo : EIATTR_FRAME_SIZE
	.align		4
.L_853:
        /*12e4*/ 	.byte	0x04, 0x11
        /*12e6*/ 	.short	(.L_855 - .L_854)
	.align		4
.L_854:
        /*12e8*/ 	.word	index@(_ZN4vllm25paged_attention_v1_kernelI13__nv_bfloat16S1_Li96ELi32ELi128ELNS_18Fp8KVCacheDataTypeE0ELb1EEEvPT_PKS3_PKT0_S9_ifPKiSB_iPKfiiiSD_SD_iiiii)
        /*12ec*/ 	.word	0x00000000


	//----- nvinfo : EIATTR_REGCOUNT
	.align		4
.L_855:
        /*12f0*/ 	.byte	0x04, 0x2f
        /*12f2*/ 	.short	(.L_857 - .L_856)
	.align		4
.L_856:
        /*12f4*/ 	.word	index@(_ZN4vllm25paged_attention_v1_kernelI13__nv_bfloat16S1_Li112ELi32ELi128ELNS_18Fp8KVCacheDataTypeE0ELb1EEEvPT_PKS3_PKT0_S9_ifPKiSB_iPKfiiiSD_SD_iiiii)
        /*12f8*/ 	.word	0x000000a6


	//----- nvinfo : EIATTR_FRAME_SIZE
	.align		4
.L_857:
        /*12fc*/ 	.byte	0x04, 0x11
        /*12fe*/ 	.short	(.L_859 - .L_858)
	.align		4
.L_858:
        /*1300*/ 	.word	index@(_ZN4vllm25paged_attention_v1_kernelI13__nv_bfloat16S1_Li112ELi32ELi128ELNS_18Fp8KVCacheDataTypeE0ELb1EEEvPT_PKS3_PKT0_S9_ifPKiSB_iPKfiiiSD_SD_iiiii)
        /*1304*/ 	.word	0x00000000


	//----- nvinfo : EIATTR_REGCOUNT
	.align		4
.L_859:
        /*1308*/ 	.byte	0x04, 0x2f
        /*130a*/ 	.short	(.L_861 - .L_860)
	.align		4
.L_860:
        /*130c*/ 	.word	index@(_ZN4vllm25paged_attention_v1_kernelI13__nv_bfloat16S1_Li120ELi32ELi128ELNS_18Fp8KVCacheDataTypeE0ELb1EEEvPT_PKS3_PKT0_S9_ifPKiSB_iPKfiiiSD_SD_iiiii)
        /*1310*/ 	.word	0x000000a5


	//----- nvinfo : EIATTR_FRAME_SIZE
	.align		4
.L_861:
        /*1314*/ 	.byte	0x04, 0x11
        /*1316*/ 	.short	(.L_863 - .L_862)
	.align		4
.L_862:
        /*1318*/ 	.word	index@(_ZN4vllm25paged_attention_v1_kernelI13__nv_bfloat16S1_Li120ELi32ELi128ELNS_18Fp8KVCacheDataTypeE0ELb1EEEvPT_PKS3_PKT0_S9_ifPKiSB_iPKfiiiSD_SD_iiiii)
        /*131c*/ 	.word	0x00000000


	//----- nvinfo : EIATTR_REGCOUNT
	.align		4
.L_863:
        /*1320*/ 	.byte	0x04, 0x2f
        /*1322*/ 	.short	(.L_865 - .L_864)
	.align		4
.L_864:
        /*1324*/ 	.word	index@(_ZN4vllm25paged_attention_v1_kernelI13__nv_bfloat16S1_Li128ELi32ELi128ELNS_18Fp8KVCacheDataTypeE0ELb1EEEvPT_PKS3_PKT0_S9_ifPKiSB_iPKfiiiSD_SD_iiiii)
        /*1328*/ 	.word	0x000000a6


	//----- nvinfo : EIATTR_FRAME_SIZE
	.align		4
.L_865:
        /*132c*/ 	.byte	0x04, 0x11
        /*132e*/ 	.short	(.L_867 - .L_866)
	.align		4
.L_866:
        /*1330*/ 	.word	index@(_ZN4vllm25paged_attention_v1_kernelI13__nv_bfloat16S1_Li128ELi32ELi128ELNS_18Fp8KVCacheDataTypeE0ELb1EEEvPT_PKS3_PKT0_S9_ifPKiSB_iPKfiiiSD_SD_iiiii)
        /*1334*/ 	.word	0x00000000


	//----- nvinfo : EIATTR_REGCOUNT
	.align		4
.L_867:
        /*1338*/ 	.byte	0x04, 0x2f
        /*133a*/ 	.short	(.L_869 - .L_868)
	.align		4
.L_868:
        /*133c*/ 	.word	index@(_ZN4vllm25paged_attention_v1_kernelI13__nv_bfloat16S1_Li192ELi32ELi128ELNS_18Fp8KVCacheDataTypeE0ELb1EEEvPT_PKS3_PKT0_S9_ifPKiSB_iPKfiiiSD_SD_iiiii)
        /*1340*/ 	.word	0x000000fe


	//----- nvinfo : EIATTR_FRAME_SIZE
	.align		4
.L_869:
        /*1344*/ 	.byte	0x04, 0x11
        /*1346*/ 	.short	(.L_871 - .L_870)
	.align		4
.L_870:
        /*1348*/ 	.word	index@(_ZN4vllm25paged_attention_v1_kernelI13__nv_bfloat16S1_Li192ELi32ELi128ELNS_18Fp8KVCacheDataTypeE0ELb1EEEvPT_PKS3_PKT0_S9_ifPKiSB_iPKfiiiSD_SD_iiiii)
        /*134c*/ 	.word	0x00000000


	//----- nvinfo : EIATTR_REGCOUNT
	.align		4
.L_871:
        /*1350*/ 	.byte	0x04, 0x2f
        /*1352*/ 	.short	(.L_873 - .L_872)
	.align		4
.L_872:
        /*1354*/ 	.word	index@(_ZN4vllm25paged_attention_v1_kernelI13__nv_bfloat16S1_Li256ELi32ELi128ELNS_18Fp8KVCacheDataTypeE0ELb1EEEvPT_PKS3_PKT0_S9_ifPKiSB_iPKfiiiSD_SD_iiiii)
        /*1358*/ 	.word	0x000000ff


	//----- nvinfo : EIATTR_FRAME_SIZE
	.align		4
.L_873:
        /*135c*/ 	.byte	0x04, 0x11
        /*135e*/ 	.short	(.L_875 - .L_874)
	.align		4
.L_874:
        /*1360*/ 	.word	index@(_ZN4vllm25paged_attention_v1_kernelI13__nv_bfloat16S1_Li256ELi32ELi128ELNS_18Fp8KVCacheDataTypeE0ELb1EEEvPT_PKS3_PKT0_S9_ifPKiSB_iPKfiiiSD_SD_iiiii)
        /*1364*/ 	.word	0x00000088


	//----- nvinfo : EIATTR_REGCOUNT
	.align		4
.L_875:
        /*1368*/ 	.byte	0x04, 0x2f
        /*136a*/ 	.short	(.L_877 - .L_876)
	.align		4
.L_876:
        /*136c*/ 	.word	index@(_ZN4vllm25paged_attention_v1_kernelI13__nv_bfloat16S1_Li32ELi32ELi128ELNS_18Fp8KVCacheDataTypeE0ELb0EEEvPT_PKS3_PKT0_S9_ifPKiSB_iPKfiiiSD_SD_iiiii)
        /*1370*/ 	.word	0x0000003f


	//----- nvinfo : EIATTR_FRAME_SIZE
	.align		4
.L_877:
        /*1374*/ 	.byte	0x04, 0x11
        /*1376*/ 	.short	(.L_879 - .L_878)
	.align		4
.L_878:
        /*1378*/ 	.word	index@(_ZN4vllm25paged_attention_v1_kernelI13__nv_bfloat16S1_Li32ELi32ELi128ELNS_18Fp8KVCacheDataTypeE0ELb0EEEvPT_PKS3_PKT0_S9_ifPKiSB_iPKfiiiSD_SD_iiiii)
        /*137c*/ 	.word	0x00000000


	//----- nvinfo : EIATTR_REGCOUNT
	.align		4
.L_879:
        /*1380*/ 	.byte	0x04, 0x2f
        /*1382*/ 	.short	(.L_881 - .L_880)
	.align		4
.L_880:
        /*1384*/ 	.word	index@(_ZN4vllm25paged_attention_v1_kernelI13__nv_bfloat16S1_Li64ELi32ELi128ELNS_18Fp8KVCacheDataTypeE0ELb0EEEvPT_PKS3_PKT0_S9_ifPKiSB_iPKfiiiSD_SD_iiiii)
        /*1388*/ 	.word	0x00000060


	//----- nvinfo : EIATTR_FRAME_SIZE
	.align		4
.L_881:
        /*138c*/ 	.byte	0x04, 0x11
        /*138e*/ 	.short	(.L_883 - .L_882)
	.align		4
.L_882:
        /*1390*/ 	.word	index@(_ZN4vllm25paged_attention_v1_kernelI13__nv_bfloat16S1_Li64ELi32ELi128ELNS_18Fp8KVCacheDataTypeE0ELb0EEEvPT_PKS3_PKT0_S9_ifPKiSB_iPKfiiiSD_SD_iiiii)
        /*1394*/ 	.word	0x00000000


	//----- nvinfo : EIATTR_REGCOUNT
	.align		4
.L_883:
        /*1398*/ 	.byte	0x04, 0x2f
        /*139a*/ 	.short	(.L_885 - .L_884)
	.align		4
.L_884:
        /*139c*/ 	.word	index@(_ZN4vllm25paged_attention_v1_kernelI13__nv_bfloat16S1_Li80ELi32ELi128ELNS_18Fp8KVCacheDataTypeE0ELb0EEEvPT_PKS3_PKT0_S9_ifPKiSB_iPKfiiiSD_SD_iiiii)
        /*13a0*/ 	.word	0x0000007f


	//----- nvinfo : EIATTR_FRAME_SIZE
	.align		4
.L_885:
        /*13a4*/ 	.byte	0x04, 0x11
        /*13a6*/ 	.short	(.L_887 - .L_886)
	.align		4
.L_886:
        /*13a8*/ 	.word	index@(_ZN4vllm25paged_attention_v1_kernelI13__nv_bfloat16S1_Li80ELi32ELi128ELNS_18Fp8KVCacheDataTypeE0ELb0EEEvPT_PKS3_PKT0_S9_ifPKiSB_iPKfiiiSD_SD_iiiii)
        /*13ac*/ 	.word	0x00000000


	//----- nvinfo : EIATTR_REGCOUNT
	.align		4
.L_887:
        /*13b0*/ 	.byte	0x04, 0x2f
        /*13b2*/ 	.short	(.L_889 - .L_888)
	.align		4
.L_888:
        /*13b4*/ 	.word	index@(_ZN4vllm25paged_attention_v1_kernelI13__nv_bfloat16S1_Li96ELi32ELi128ELNS_18Fp8KVCacheDataTypeE0ELb0EEEvPT_PKS3_PKT0_S9_ifPKiSB_iPKfiiiSD_SD_iiiii)
        /*13b8*/ 	.word	0x0000007f


	//----- nvinfo : EIATTR_FRAME_SIZE
	.align		4
.L_889:
        /*13bc*/ 	.byte	0x04, 0x11
        /*13be*/ 	.short	(.L_891 - .L_890)
	.align		4
.L_890:
        /*13c0*/ 	.word	index@(_ZN4vllm25paged_attention_v1_kernelI13__nv_bfloat16S1_Li96ELi32ELi128ELNS_18Fp8KVCacheDataTypeE0ELb0EEEvPT_PKS3_PKT0_S9_ifPKiSB_iPKfiiiSD_SD_iiiii)
        /*13c4*/ 	.word	0x00000000


	//----- nvinfo : EIATTR_REGCOUNT
	.align		4
.L_891:
        /*13c8*/ 	.byte	0x04, 0x2f
        /*13ca*/ 	.short	(.L_893 - .L_892)
	.align		4
.L_892:
        /*13cc*/ 	.word	index@(_ZN4vllm25paged_attention_v1_kernelI13__nv_bfloat16S1_Li112ELi32ELi128ELNS_18Fp8KVCacheDataTypeE0ELb0EEEvPT_PKS3_PKT0_S9_ifPKiSB_iPKfiiiSD_SD_iiiii)
        /*13d0*/ 	.word	0x000000a4


	//----- nvinfo : EIATTR_FRAME_SIZE
	.align		4
.L_893:
        /*13d4*/ 	.byte	0x04, 0x11
        /*13d6*/ 	.short	(.L_895 - .L_894)
	.align		4
.L_894:
        /*13d8*/ 	.word	index@(_ZN4vllm25paged_attention_v1_kernelI13__nv_bfloat16S1_Li112ELi32ELi128ELNS_18Fp8KVCacheDataTypeE0ELb0EEEvPT_PKS3_PKT0_S9_ifPKiSB_iPKfiiiSD_SD_iiiii)
        /*13dc*/ 	.word	0x00000000


	//----- nvinfo : EIATTR_REGCOUNT
	.align		4
.L_895:
        /*13e0*/ 	.byte	0x04, 0x2f
        /*13e2*/ 	.short	(.L_897 - .L_896)
	.align		4
.L_896:
        /*13e4*/ 	.word	index@(_ZN4vllm25paged_attention_v1_kernelI13__nv_bfloat16S1_Li120ELi32ELi128ELNS_18Fp8KVCacheDataTypeE0ELb0EEEvPT_PKS3_PKT0_S9_ifPKiSB_iPKfiiiSD_SD_iiiii)
        /*13e8*/ 	.word	0x000000a4


	//----- nvinfo : EIATTR_FRAME_SIZE
	.align		4
.L_897:
        /*13ec*/ 	.byte	0x04, 0x11
        /*13ee*/ 	.short	(.L_899 - .L_898)
	.align		4
.L_898:
        /*13f0*/ 	.word	index@(_ZN4vllm25paged_attention_v1_kernelI13__nv_bfloat16S1_Li120ELi32ELi128ELNS_18Fp8KVCacheDataTypeE0ELb0EEEvPT_PKS3_PKT0_S9_ifPKiSB_iPKfiiiSD_SD_iiiii)
        /*13f4*/ 	.word	0x00000000


	//----- nvinfo : EIATTR_REGCOUNT
	.align		4
.L_899:
        /*13f8*/ 	.byte	0x04, 0x2f
        /*13fa*/ 	.short	(.L_901 - .L_900)
	.align		4
.L_900:
        /*13fc*/ 	.word	index@(_ZN4vllm25paged_attention_v1_kernelI13__nv_bfloat16S1_Li128ELi32ELi128ELNS_18Fp8KVCacheDataTypeE0ELb0EEEvPT_PKS3_PKT0_S9_ifPKiSB_iPKfiiiSD_SD_iiiii)
        /*1400*/ 	.word	0x000000a6


	//----- nvinfo : EIATTR_FRAME_SIZE
	.align		4
.L_901:
        /*1404*/ 	.byte	0x04, 0x11
        /*1406*/ 	.short	(.L_903 - .L_902)
	.align		4
.L_902:
        /*1408*/ 	.word	index@(_ZN4vllm25paged_attention_v1_kernelI13__nv_bfloat16S1_Li128ELi32ELi128ELNS_18Fp8KVCacheDataTypeE0ELb0EEEvPT_PKS3_PKT0_S9_ifPKiSB_iPKfiiiSD_SD_iiiii)
        /*140c*/ 	.word	0x00000000


	//----- nvinfo : EIATTR_REGCOUNT
	.align		4
.L_903:
        /*1410*/ 	.byte	0x04, 0x2f
        /*1412*/ 	.short	(.L_905 - .L_904)
	.align		4
.L_904:
        /*1414*/ 	.word	index@(_ZN4vllm25paged_attention_v1_kernelI13__nv_bfloat16S1_Li192ELi32ELi128ELNS_18Fp8KVCacheDataTypeE0ELb0EEEvPT_PKS3_PKT0_S9_ifPKiSB_iPKfiiiSD_SD_iiiii)
        /*1418*/ 	.word	0x000000fe


	//----- nvinfo : EIATTR_FRAME_SIZE
	.align		4
.L_905:
        /*141c*/ 	.byte	0x04, 0x11
        /*141e*/ 	.short	(.L_907 - .L_906)
	.align		4
.L_906:
        /*1420*/ 	.word	index@(_ZN4vllm25paged_attention_v1_kernelI13__nv_bfloat16S1_Li192ELi32ELi128ELNS_18Fp8KVCacheDataTypeE0ELb0EEEvPT_PKS3_PKT0_S9_ifPKiSB_iPKfiiiSD_SD_iiiii)
        /*1424*/ 	.word	0x00000000


	//----- nvinfo : EIATTR_REGCOUNT
	.align		4
.L_907:
        /*1428*/ 	.byte	0x04, 0x2f
        /*142a*/ 	.short	(.L_909 - .L_908)
	.align		4
.L_908:
        /*142c*/ 	.word	index@(_ZN4vllm25paged_attention_v1_kernelI13__nv_bfloat16S1_Li256ELi32ELi128ELNS_18Fp8KVCacheDataTypeE0ELb0EEEvPT_PKS3_PKT0_S9_ifPKiSB_iPKfiiiSD_SD_iiiii)
        /*1430*/ 	.word	0x000000ff


	//----- nvinfo : EIATTR_FRAME_SIZE
	.align		4
.L_909:
        /*1434*/ 	.byte	0x04, 0x11
        /*1436*/ 	.short	(.L_911 - .L_910)
	.align		4
.L_910:
        /*1438*/ 	.word	index@(_ZN4vllm25paged_attention_v1_kernelI13__nv_bfloat16S1_Li256ELi32ELi128ELNS_18Fp8KVCacheDataTypeE0ELb0EEEvPT_PKS3_PKT0_S9_ifPKiSB_iPKfiiiSD_SD_iiiii)
        /*143c*/ 	.word	0x00000078


	//----- nvinfo : EIATTR_REGCOUNT
	.align		4
.L_911:
        /*1440*/ 	.byte	0x04, 0x2f
        /*1442*/ 	.short	(.L_913 - .L_912)
	.align		4
.L_912:
        /*1444*/ 	.word	index@(_ZN4vllm25paged_attention_v1_kernelIfhLi32ELi8ELi128ELNS_18Fp8KVCacheDataTypeE1ELb1EEEvPT_PKS2_PKT0_S8_ifPKiSA_iPKfiiiSC_SC_iiiii)
        /*1448*/ 	.word	0x00000020


	//----- nvinfo : EIATTR_FRAME_SIZE
	.align		4
.L_913:
        /*144c*/ 	.byte	0x04, 0x11
        /*144e*/ 	.short	(.L_915 - .L_914)
	.align		4
.L_914:
        /*1450*/ 	.word	index@($__internal_323_$__cuda_sm70_shflsync_bfly_p)
        /*1454*/ 	.word	0x00000000


	//----- nvinfo : EIATTR_FRAME_SIZE
	.align		4
.L_915:
        /*1458*/ 	.byte	0x04, 0x11
        /*145a*/ 	.short	(.L_917 - .L_916)
	.align		4
.L_916:
        /*145c*/ 	.word	index@(_ZN4vllm25paged_attention_v1_kernelIfhLi32ELi8ELi128ELNS_18Fp8KVCacheDataTypeE1ELb1EEEvPT_PKS2_PKT0_S8_ifPKiSA_iPKfiiiSC_SC_iiiii)
        /*1460*/ 	.word	0x00000000


	//----- nvinfo : EIATTR_REGCOUNT
	.align		4
.L_917:
        /*1464*/ 	.byte	0x04, 0x2f
        /*1466*/ 	.short	(.L_919 - .L_918)
	.align		4
.L_918:
        /*1468*/ 	.word	index@(_ZN4vllm25paged_attention_v1_kernelIfhLi64ELi8ELi128ELNS_18Fp8KVCacheDataTypeE1ELb1EEEvPT_PKS2_PKT0_S8_ifPKiSA_iPKfiiiSC_SC_iiiii)
        /*146c*/ 	.word	0x00000020


	//----- nvinfo : EIATTR_FRAME_SIZE
	.align		4
.L_919:
        /*1470*/ 	.byte	0x04, 0x11
        /*1472*/ 	.short	(.L_921 - .L_920)
	.align		4
.L_920:
        /*1474*/ 	.word	index@($__internal_322_$__cuda_sm70_shflsync_bfly_p)
        /*1478*/ 	.word	0x00000000


	//----- nvinfo : EIATTR_FRAME_SIZE
	.align		4
.L_921:
        /*147c*/ 	.byte	0x04, 0x11
        /*147e*/ 	.short	(.L_923 - .L_922)
	.align		4
.L_922:
        /*1480*/ 	.word	index@(_ZN4vllm25paged_attention_v1_kernelIfhLi64ELi8ELi128ELNS_18Fp8KVCacheDataTypeE1ELb1EEEvPT_PKS2_PKT0_S8_ifPKiSA_iPKfiiiSC_SC_iiiii)
        /*1484*/ 	.word	0x00000000


	//----- nvinfo : EIATTR_REGCOUNT
	.align		4
.L_923:
        /*1488*/ 	.byte	0x04, 0x2f
        /*148a*/ 	.short	(.L_925 - .L_924)
	.align		4
.L_924:
        /*148c*/ 	.word	index@(_ZN4vllm25paged_attention_v1_kernelIfhLi80ELi8ELi128ELNS_18Fp8KVCacheDataTypeE1ELb1EEEvPT_PKS2_PKT0_S8_ifPKiSA_iPKfiiiSC_SC_iiiii)
        /*1490*/ 	.word	0x00000020


	//----- nvinfo : EIATTR_FRAME_SIZE
	.align		4
.L_925:
        /*1494*/ 	.byte	0x04, 0x11
        /*1496*/ 	.short	(.L_927 - .L_926)
	.align		4
.L_926:
        /*1498*/ 	.word	index@($__internal_321_$__cuda_sm70_shflsync_bfly_p)
        /*149c*/ 	.word	0x00000000


	//----- nvinfo : EIATTR_FRAME_SIZE
	.align		4
.L_927:
        /*14a0*/ 	.byte	0x04, 0x11
        /*14a2*/ 	.short	(.L_929 - .L_928)
	.align		4
.L_928:
        /*14a4*/ 	.word	index@(_ZN4vllm25paged_attention_v1_kernelIfhLi80ELi8ELi128ELNS_18Fp8KVCacheDataTypeE1ELb1EEEvPT_PKS2_PKT0_S8_ifPKiSA_iPKfiiiSC_SC_iiiii)
        /*14a8*/ 	.word	0x00000000


	//----- nvinfo : EIATTR_REGCOUNT
	.align		4
.L_929:
        /*14ac*/ 	.byte	0x04, 0x2f
        /*14ae*/ 	.short	(.L_931 - .L_930)
	.align		4
.L_930:
        /*14b0*/ 	.word	index@(_ZN4vllm25paged_attention_v1_kernelIfhLi96ELi8ELi128ELNS_18Fp8KVCacheDataTypeE1ELb1EEEvPT_PKS2_PKT0_S8_ifPKiSA_iPKfiiiSC_SC_iiiii)
        /*14b4*/ 	.word	0x00000020


	//----- nvinfo : EIATTR_FRAME_SIZE
	.align		4
.L_931:
        /*14b8*/ 	.byte	0x04, 0x11
        /*14ba*/ 	.short	(.L_933 - .L_932)
	.align		4
.L_932:
        /*14bc*/ 	.word	index@($__internal_320_$__cuda_sm70_shflsync_bfly_p)
        /*14c0*/ 	.word	0x00000000


	//----- nvinfo : EIATTR_FRAME_SIZE
	.align		4
.L_933:
        /*14c4*/ 	.byte	0x04, 0x11
        /*14c6*/ 	.short	(.L_935 - .L_934)
	.align		4
.L_934:
        /*14c8*/ 	.word	index@(_ZN4vllm25paged_attention_v1_kernelIfhLi96ELi8ELi128ELNS_18Fp8KVCacheDataTypeE1ELb1EEEvPT_PKS2_PKT0_S8_ifPKiSA_iPKfiiiSC_SC_iiiii)
        /*14cc*/ 	.word	0x00000000


	//----- nvinfo : EIATTR_REGCOUNT
	.align		4
.L_935:
        /*14d0*/ 	.byte	0x04, 0x2f
        /*14d2*/ 	.short	(.L_937 - .L_936)
	.align		4
.L_936:
        /*14d4*/ 	.word	index@(_ZN4vllm25paged_attention_v1_kernelIfhLi112ELi8ELi128ELNS_18Fp8KVCacheDataTypeE1ELb1EEEvPT_PKS2_PKT0_S8_ifPKiSA_iPKfiiiSC_SC_iiiii)
        /*14d8*/ 	.word	0x00000020


	//----- nvinfo : EIATTR_FRAME_SIZE
	.align		4
.L_937:
        /*14dc*/ 	.byte	0x04, 0x11
        /*14de*/ 	.short	(.L_939 - .L_938)
	.align		4
.L_938:
        /*14e0*/ 	.word	index@($__internal_319_$__cuda_sm70_shflsync_bfly_p)
        /*14e4*/ 	.word	0x00000000


	//----- nvinfo : EIATTR_FRAME_SIZE
	.align		4
.L_939:
        /*14e8*/ 	.byte	0x04, 0x11
        /*14ea*/ 	.short	(.L_941 - .L_940)
	.align		4
.L_940:
        /*14ec*/ 	.word	index@(_ZN4vllm25paged_attention_v1_kernelIfhLi112ELi8ELi128ELNS_18Fp8KVCacheDataTypeE1ELb1EEEvPT_PKS2_PKT0_S8_ifPKiSA_iPKfiiiSC_SC_iiiii)
        /*14f0*/ 	.word	0x00000000


	//----- nvinfo : EIATTR_REGCOUNT
	.align		4
.L_941:
        /*14f4*/ 	.byte	0x04, 0x2f
        /*14f6*/ 	.short	(.L_943 - .L_942)
	.align		4
.L_942:
        /*14f8*/ 	.word	index@(_ZN4vllm25paged_attention_v1_kernelIfhLi120ELi8ELi128ELNS_18Fp8KVCacheDataTypeE1ELb1EEEvPT_PKS2_PKT0_S8_ifPKiSA_iPKfiiiSC_SC_iiiii)
        /*14fc*/ 	.word	0x00000020


	//----- nvinfo : EIATTR_FRAME_SIZE
	.align		4
.L_943:
        /*1500*/ 	.byte	0x04, 0x11
        /*1502*/ 	.short	(.L_945 - .L_944)
	.align		4
.L_944:
        /*1504*/ 	.word	index@($__internal_318_$__cuda_sm70_shflsync_bfly_p)
        /*1508*/ 	.word	0x00000000


	//----- nvinfo : EIATTR_FRAME_SIZE
	.align		4
.L_945:
        /*150c*/ 	.byte	0x04, 0x11
        /*150e*/ 	.short	(.L_947 - .L_946)
	.align		4
.L_946:
        /*1510*/ 	.word	index@(_ZN4vllm25paged_attention_v1_kernelIfhLi120ELi8ELi128ELNS_18Fp8KVCacheDataTypeE1ELb1EEEvPT_PKS2_PKT0_S8_ifPKiSA_iPKfiiiSC_SC_iiiii)
        /*1514*/ 	.word	0x00000000


	//----- nvinfo : EIATTR_REGCOUNT
	.align		4
.L_947:
        /*1518*/ 	.byte	0x04, 0x2f
        /*151a*/ 	.short	(.L_949 - .L_948)
	.align		4
.L_948:
        /*151c*/ 	.word	index@(_ZN4vllm25paged_attention_v1_kernelIfhLi128ELi8ELi128ELNS_18Fp8KVCacheDataTypeE1ELb1EEEvPT_PKS2_PKT0_S8_ifPKiSA_iPKfiiiSC_SC_iiiii)
        /*1520*/ 	.word	0x00000020


	//----- nvinfo : EIATTR_FRAME_SIZE
	.align		4
.L_949:
        /*1524*/ 	.byte	0x04, 0x11
        /*1526*/ 	.short	(.L_951 - .L_950)
	.align		4
.L_950:
        /*1528*/ 	.word	index@($__internal_317_$__cuda_sm70_shflsync_bfly_p)
        /*152c*/ 	.word	0x00000000


	//----- nvinfo : EIATTR_FRAME_SIZE
	.align		4
.L_951:
        /*1530*/ 	.byte	0x04, 0x11
        /*1532*/ 	.short	(.L_953 - .L_952)
	.align		4
.L_952:
        /*1534*/ 	.word	index@(_ZN4vllm25paged_attention_v1_kernelIfhLi128ELi8ELi128ELNS_18Fp8KVCacheDataTypeE1ELb1EEEvPT_PKS2_PKT0_S8_ifPKiSA_iPKfiiiSC_SC_iiiii)
        /*1538*/ 	.word	0x00000000


	//----- nvinfo : EIATTR_REGCOUNT
	.align		4
.L_953:
        /*153c*/ 	.byte	0x04, 0x2f
        /*153e*/ 	.short	(.L_955 - .L_954)
	.align		4
.L_954:
        /*1540*/ 	.word	index@(_ZN4vllm25paged_attention_v1_kernelIfhLi192ELi8ELi128ELNS_18Fp8KVCacheDataTypeE1ELb1EEEvPT_PKS2_PKT0_S8_ifPKiSA_iPKfiiiSC_SC_iiiii)
        /*1544*/ 	.word	0x00000020


	//----- nvinfo : EIATTR_FRAME_SIZE
	.align		4
.L_955:
        /*1548*/ 	.byte	0x04, 0x11
        /*154a*/ 	.short	(.L_957 - .L_956)
	.align		4
.L_956:
        /*154c*/ 	.word	index@($__internal_316_$__cuda_sm70_shflsync_bfly_p)
        /*1550*/ 	.word	0x00000000


	//----- nvinfo : EIATTR_FRAME_SIZE
	.align		4
.L_957:
        /*1554*/ 	.byte	0x04, 0x11
        /*1556*/ 	.short	(.L_959 - .L_958)
	.align		4
.L_958:
        /*1558*/ 	.word	index@(_ZN4vllm25paged_attention_v1_kernelIfhLi192ELi8ELi128ELNS_18Fp8KVCacheDataTypeE1ELb1EEEvPT_PKS2_PKT0_S8_ifPKiSA_iPKfiiiSC_SC_iiiii)
        /*155c*/ 	.word	0x00000000


	//----- nvinfo : EIATTR_REGCOUNT
	.align		4
.L_959:
        /*1560*/ 	.byte	0x04, 0x2f
        /*1562*/ 	.short	(.L_961 - .L_960)
	.align		4
.L_960:
        /*1564*/ 	.word	index@(_ZN4vllm25paged_attention_v1_kernelIfhLi256ELi8ELi128ELNS_18Fp8KVCacheDataTypeE1ELb1EEEvPT_PKS2_PKT0_S8_ifPKiSA_iPKfiiiSC_SC_iiiii)
        /*1568*/ 	.word	0x00000027


	//----- nvinfo : EIATTR_FRAME_SIZE
	.align		4
.L_961:
        /*156c*/ 	.byte	0x04, 0x11
        /*156e*/ 	.short	(.L_963 - .L_962)
	.align		4
.L_962:
        /*1570*/ 	.word	index@($__internal_315_$__cuda_sm70_shflsync_bfly_p)
        /*1574*/ 	.word	0x00000000


	//----- nvinfo : EIATTR_FRAME_SIZE
	.align		4
.L_963:
        /*1578*/ 	.byte	0x04, 0x11
        /*157a*/ 	.short	(.L_965 - .L_964)
	.align		4
.L_964:
        /*157c*/ 	.word	index@(_ZN4vllm25paged_attention_v1_kernelIfhLi256ELi8ELi128ELNS_18Fp8KVCacheDataTypeE1ELb1EEEvPT_PKS2_PKT0_S8_ifPKiSA_iPKfiiiSC_SC_iiiii)
        /*1580*/ 	.word	0x00000000


	//----- nvinfo : EIATTR_REGCOUNT
	.align		4
.L_965:
        /*1584*/ 	.byte	0x04, 0x2f
        /*1586*/ 	.short	(.L_967 - .L_966)
	.align		4
.L_966:
        /*1588*/ 	.word	index@(_ZN4vllm25paged_attention_v1_kernelIfhLi32ELi8ELi128ELNS_18Fp8KVCacheDataTypeE1ELb0EEEvPT_PKS2_PKT0_S8_ifPKiSA_iPKfiiiSC_SC_iiiii)
        /*158c*/ 	.word	0x00000020


	//----- nvinfo : EIATTR_FRAME_SIZE
	.align		4
.L_967:
        /*1590*/ 	.byte	0x04, 0x11
        /*1592*/ 	.short	(.L_969 - .L_968)
	.align		4
.L_968:
        /*1594*/ 	.word	index@($__internal_314_$__cuda_sm70_shflsync_bfly_p)
        /*1598*/ 	.word	0x00000000


	//----- nvinfo : EIATTR_FRAME_SIZE
	.align		4
.L_969:
        /*159c*/ 	.byte	0x04, 0x11
        /*159e*/ 	.short	(.L_971 - .L_970)
	.align		4
.L_970:
        /*15a0*/ 	.word	index@(_ZN4vllm25paged_attention_v1_kernelIfhLi32ELi8ELi128ELNS_18Fp8KVCacheDataTypeE1ELb0EEEvPT_PKS2_PKT0_S8_ifPKiSA_iPKfiiiSC_SC_iiiii)
        /*15a4*/ 	.word	0x00000000


	//----- nvinfo : EIATTR_REGCOUNT
	.align		4
.L_971:
        /*15a8*/ 	.byte	0x04, 0x2f
        /*15aa*/ 	.short	(.L_973 - .L_972)
	.align		4
.L_972:
        /*15ac*/ 	.word	index@(_ZN4vllm25paged_attention_v1_kernelIfhLi64ELi8ELi128ELNS_18Fp8KVCacheDataTypeE1ELb0EEEvPT_PKS2_PKT0_S8_ifPKiSA_iPKfiiiSC_SC_iiiii)
        /*15b0*/ 	.word	0x00000020


	//----- nvinfo : EIATTR_FRAME_SIZE
	.align		4
.L_973:
        /*15b4*/ 	.byte	0x04, 0x11
        /*15b6*/ 	.short	(.L_975 - .L_974)
	.align		4
.L_974:
        /*15b8*/ 	.word	index@($__internal_313_$__cuda_sm70_shflsync_bfly_p)
        /*15bc*/ 	.word	0x00000000


	//----- nvinfo : EIATTR_FRAME_SIZE
	.align		4
.L_975:
        /*15c0*/ 	.byte	0x04, 0x11
        /*15c2*/ 	.short	(.L_977 - .L_976)
	.align		4
.L_976:
        /*15c4*/ 	.word	index@(_ZN4vllm25paged_attention_v1_kernelIfhLi64ELi8ELi128ELNS_18Fp8KVCacheDataTypeE1ELb0EEEvPT_PKS2_PKT0_S8_ifPKiSA_iPKfiiiSC_SC_iiiii)
        /*15c8*/ 	.word	0x00000000


	//----- nvinfo : EIATTR_REGCOUNT
	.align		4
.L_977:
        /*15cc*/ 	.byte	0x04, 0x2f
        /*15ce*/ 	.short	(.L_979 - .L_978)
	.align		4
.L_978:
        /*15d0*/ 	.word	index@(_ZN4vllm25paged_attention_v1_kernelIfhLi80ELi8ELi128ELNS_18Fp8KVCacheDataTypeE1ELb0EEEvPT_PKS2_PKT0_S8_ifPKiSA_iPKfiiiSC_SC_iiiii)
        /*15d4*/ 	.word	0x00000020


	//----- nvinfo : EIATTR_FRAME_SIZE
	.align		4
.L_979:
        /*15d8*/ 	.byte	0x04, 0x11
        /*15da*/ 	.short	(.L_981 - .L_980)
	.align		4
.L_980:
        /*15dc*/ 	.word	index@($__internal_312_$__cuda_sm70_shflsync_bfly_p)
        /*15e0*/ 	.word	0x00000000


	//----- nvinfo : EIATTR_FRAME_SIZE
	.align		4
.L_981:
        /*15e4*/ 	.byte	0x04, 0x11
        /*15e6*/ 	.short	(.L_983 - .L_982)
	.align		4
.L_982:
        /*15e8*/ 	.word	index@(_ZN4vllm25paged_attention_v1_kernelIfhLi80ELi8ELi128ELNS_18Fp8KVCacheDataTypeE1ELb0EEEvPT_PKS2_PKT0_S8_ifPKiSA_iPKfiiiSC_SC_iiiii)
        /*15ec*/ 	.word	0x00000000


	//----- nvinfo : EIATTR_REGCOUNT
	.align		4
.L_983:
        /*15f0*/ 	.byte	0x04, 0x2f
        /*15f2*/ 	.short	(.L_985 - .L_984)
	.align		4
.L_984:
        /*15f4*/ 	.word	index@(_ZN4vllm25paged_attention_v1_kernelIfhLi96ELi8ELi128ELNS_18Fp8KVCacheDataTypeE1ELb0EEEvPT_PKS2_PKT0_S8_ifPKiSA_iPKfiiiSC_SC_iiiii)
        /*15f8*/ 	.word	0x00000020


	//----- nvinfo : EIATTR_FRAME_SIZE
	.align		4
.L_985:
        /*15fc*/ 	.byte	0x04, 0x11
        /*15fe*/ 	.short	(.L_987 - .L_986)
	.align		4
.L_986:
        /*1600*/ 	.word	index@($__internal_311_$__cuda_sm70_shflsync_bfly_p)
        /*1604*/ 	.word	0x00000000


	//----- nvinfo : EIATTR_FRAME_SIZE
	.align		4
.L_987:
        /*1608*/ 	.byte	0x04, 0x11
        /*160a*/ 	.short	(.L_989 - .L_988)
	.align		4
.L_988:
        /*160c*/ 	.word	index@(_ZN4vllm25paged_attention_v1_kernelIfhLi96ELi8ELi128ELNS_18Fp8KVCacheDataTypeE1ELb0EEEvPT_PKS2_PKT0_S8_ifPKiSA_iPKfiiiSC_SC_iiiii)
        /*1610*/ 	.word	0x00000000


	//----- nvinfo : EIATTR_REGCOUNT
	.align		4
.L_989:
        /*1614*/ 	.byte	0x04, 0x2f
        /*1616*/ 	.short	(.L_991 - .L_990)
	.align		4
.L_990:
        /*1618*/ 	.word	index@(_ZN4vllm25paged_attention_v1_kernelIfhLi112ELi8ELi128ELNS_18Fp8KVCacheDataTypeE1ELb0EEEvPT_PKS2_PKT0_S8_ifPKiSA_iPKfiiiSC_SC_iiiii)
        /*161c*/ 	.word	0x00000020


	//----- nvinfo : EIATTR_FRAME_SIZE
	.align		4
.L_991:
        /*1620*/ 	.byte	0x04, 0x11
        /*1622*/ 	.short	(.L_993 - .L_992)
	.align		4
.L_992:
        /*1624*/ 	.word	index@($__internal_310_$__cuda_sm70_shflsync_bfly_p)
        /*1628*/ 	.word	0x00000000


	//----- nvinfo : EIATTR_FRAME_SIZE
	.align		4
.L_993:
        /*162c*/ 	.byte	0x04, 0x11
        /*162e*/ 	.short	(.L_995 - .L_994)
	.align		4
.L_994:
        /*1630*/ 	.word	index@(_ZN4vllm25paged_attention_v1_kernelIfhLi112ELi8ELi128ELNS_18Fp8KVCacheDataTypeE1ELb0EEEvPT_PKS2_PKT0_S8_ifPKiSA_iPKfiiiSC_SC_iiiii)
        /*1634*/ 	.word	0x00000000


	//----- nvinfo : EIATTR_REGCOUNT
	.align		4
.L_995:
        /*1638*/ 	.byte	0x04, 0x2f
        /*163a*/ 	.short	(.L_997 - .L_996)
	.align		4
.L_996:
        /*163c*/ 	.word	index@(_ZN4vllm25paged_attention_v1_kernelIfhLi120ELi8ELi128ELNS_18Fp8KVCacheDataTypeE1ELb0EEEvPT_PKS2_PKT0_S8_ifPKiSA_iPKfiiiSC_SC_iiiii)
        /*1640*/ 	.word	0x00000020


	//----- nvinfo : EIATTR_FRAME_SIZE
	.align		4
.L_997:
        /*1644*/ 	.byte	0x04, 0x11
        /*1646*/ 	.short	(.L_999 - .L_998)
	.align		4
.L_998:
        /*1648*/ 	.word	index@($__internal_309_$__cuda_sm70_shflsync_bfly_p)
        /*164c*/ 	.word	0x00000000


	//----- nvinfo : EIATTR_FRAME_SIZE
	.align		4
.L_999:
        /*1650*/ 	.byte	0x04, 0x11
        /*1652*/ 	.short	(.L_1001 - .L_1000)
	.align		4
.L_1000:
        /*1654*/ 	.word	index@(_ZN4vllm25paged_attention_v1_kernelIfhLi120ELi8ELi128ELNS_18Fp8KVCacheDataTypeE1ELb0EEEvPT_PKS2_PKT0_S8_ifPKiSA_iPKfiiiSC_SC_iiiii)
        /*1658*/ 	.word	0x00000000


	//----- nvinfo : EIATTR_REGCOUNT
	.align		4
.L_1001:
        /*165c*/ 	.byte	0x04, 0x2f
        /*165e*/ 	.short	(.L_1003 - .L_1002)
	.align		4
.L_1002:
        /*1660*/ 	.word	index@(_ZN4vllm25paged_attention_v1_kernelIfhLi128ELi8ELi128ELNS_18Fp8KVCacheDataTypeE1ELb0EEEvPT_PKS2_PKT0_S8_ifPKiSA_iPKfiiiSC_SC_iiiii)
        /*1664*/ 	.word	0x00000020


	//----- nvinfo : EIATTR_FRAME_SIZE
	.align		4
.L_1003:
        /*1668*/ 	.byte	0x04, 0x11
        /*166a*/ 	.short	(.L_1005 - .L_1004)
	.align		4
.L_1004:
        /*166c*/ 	.word	index@($__internal_308_$__cuda_sm70_shflsync_bfly_p)
        /*1670*/ 	.word	0x00000000


	//----- nvinfo : EIATTR_FRAME_SIZE
	.align		4
.L_1005:
        /*1674*/ 	.byte	0x04, 0x11
        /*1676*/ 	.short	(.L_1007 - .L_1006)
	.align		4
.L_1006:
        /*1678*/ 	.word	index@(_ZN4vllm25paged_attention_v1_kernelIfhLi128ELi8ELi128ELNS_18Fp8KVCacheDataTypeE1ELb0EEEvPT_PKS2_PKT0_S8_ifPKiSA_iPKfiiiSC_SC_iiiii)
        /*167c*/ 	.word	0x00000000


	//----- nvinfo : EIATTR_REGCOUNT
	.align		4
.L_1007:
        /*1680*/ 	.byte	0x04, 0x2f
        /*1682*/ 	.short	(.L_1009 - .L_1008)
	.align		4
.L_1008:
        /*1684*/ 	.word	index@(_ZN4vllm25paged_attention_v1_kernelIfhLi192ELi8ELi128ELNS_18Fp8KVCacheDataTypeE1ELb0EEEvPT_PKS2_PKT0_S8_ifPKiSA_iPKfiiiSC_SC_iiiii)
        /*1688*/ 	.word	0x00000020


	//----- nvinfo : EIATTR_FRAME_SIZE
	.align		4
.L_1009:
        /*168c*/ 	.byte	0x04, 0x11
        /*168e*/ 	.short	(.L_1011 - .L_1010)
	.align		4
.L_1010:
        /*1690*/ 	.word	index@($__internal_307_$__cuda_sm70_shflsync_bfly_p)
        /*1694*/ 	.word	0x00000000


	//----- nvinfo : EIATTR_FRAME_SIZE
	.align		4
.L_1011:
        /*1698*/ 	.byte	0x04, 0x11
        /*169a*/ 	.short	(.L_1013 - .L_1012)
	.align		4
.L_1012:
        /*169c*/ 	.word	index@(_ZN4vllm25paged_attention_v1_kernelIfhLi192ELi8ELi128ELNS_18Fp8KVCacheDataTypeE1ELb0EEEvPT_PKS2_PKT0_S8_ifPKiSA_iPKfiiiSC_SC_iiiii)
        /*16a0*/ 	.word	0x00000000


	//----- nvinfo : EIATTR_REGCOUNT
	.align		4
.L_1013:
        /*16a4*/ 	.byte	0x04, 0x2f
        /*16a6*/ 	.short	(.L_1015 - .L_1014)
	.align		4
.L_1014:
        /*16a8*/ 	.word	index@(_ZN4vllm25paged_attention_v1_kernelIfhLi256ELi8ELi128ELNS_18Fp8KVCacheDataTypeE1ELb0EEEvPT_PKS2_PKT0_S8_ifPKiSA_iPKfiiiSC_SC_iiiii)
        /*16ac*/ 	.word	0x00000020


	//----- nvinfo : EIATTR_FRAME_SIZE
	.align		4
.L_1015:
        /*16b0*/ 	.byte	0x04, 0x11
        /*16b2*/ 	.short	(.L_1017 - .L_1016)
	.align		4
.L_1016:
        /*16b4*/ 	.word	index@($__internal_306_$__cuda_sm70_shflsync_bfly_p)
        /*16b8*/ 	.word	0x00000000


	//----- nvinfo : EIATTR_FRAME_SIZE
	.align		4
.L_1017:
        /*16bc*/ 	.byte	0x04, 0x11
        /*16be*/ 	.short	(.L_1019 - .L_1018)
	.align		4
.L_1018:
        /*16c0*/ 	.word	index@(_ZN4vllm25paged_attention_v1_kernelIfhLi256ELi8ELi128ELNS_18Fp8KVCacheDataTypeE1ELb0EEEvPT_PKS2_PKT0_S8_ifPKiSA_iPKfiiiSC_SC_iiiii)
        /*16c4*/ 	.word	0x00000000


	//----- nvinfo : EIATTR_REGCOUNT
	.align		4
.L_1019:
        /*16c8*/ 	.byte	0x04, 0x2f
        /*16ca*/ 	.short	(.L_1021 - .L_1020)
	.align		4
.L_1020:
        /*16cc*/ 	.word	index@(_ZN4vllm25paged_attention_v1_kernelIfhLi32ELi16ELi128ELNS_18Fp8KVCacheDataTypeE1ELb1EEEvPT_PKS2_PKT0_S8_ifPKiSA_iPKfiiiSC_SC_iiiii)
        /*16d0*/ 	.word	0x00000020


	//----- nvinfo : EIATTR_FRAME_SIZE
	.align		4
.L_1021:
        /*16d4*/ 	.byte	0x04, 0x11
        /*16d6*/ 	.short	(.L_1023 - .L_1022)
	.align		4
.L_1022:
        /*16d8*/ 	.word	index@($__internal_305_$__cuda_sm70_shflsync_bfly_p)
        /*16dc*/ 	.word	0x00000000


	//----- nvinfo : EIATTR_FRAME_SIZE
	.align		4
.L_1023:
        /*16e0*/ 	.byte	0x04, 0x11
        /*16e2*/ 	.short	(.L_1025 - .L_1024)
	.align		4
.L_1024:
        /*16e4*/ 	.word	index@(_ZN4vllm25paged_attention_v1_kernelIfhLi32ELi16ELi128ELNS_18Fp8KVCacheDataTypeE1ELb1EEEvPT_PKS2_PKT0_S8_ifPKiSA_iPKfiiiSC_SC_iiiii)
        /*16e8*/ 	.word	0x00000000


	//----- nvinfo : EIATTR_REGCOUNT
	.align		4
.L_1025:
        /*16ec*/ 	.byte	0x04, 0x2f
        /*16ee*/ 	.short	(.L_1027 - .L_1026)
	.align		4
.L_1026:
        /*16f0*/ 	.word	index@(_ZN4vllm25paged_attention_v1_kernelIfhLi64ELi16ELi128ELNS_18Fp8KVCacheDataTypeE1ELb1EEEvPT_PKS2_PKT0_S8_ifPKiSA_iPKfiiiSC_SC_iiiii)
        /*16f4*/ 	.word	0x00000028


	//----- nvinfo : EIATTR_FRAME_SIZE
	.align		4
.L_1027:
        /*16f8*/ 	.byte	0x04, 0x11
        /*16fa*/ 	.short	(.L_1029 - .L_1028)
	.align		4
.L_1028:
        /*16fc*/ 	.word	index@($__internal_304_$__cuda_sm70_shflsync_bfly_p)
        /*1700*/ 	.word	0x00000000


	//----- nvinfo : EIATTR_FRAME_SIZE
	.align		4
.L_1029:
        /*1704*/ 	.byte	0x04, 0x11
        /*1706*/ 	.short	(.L_1031 - .L_1030)
	.align		4
.L_1030:
        /*1708*/ 	.word	index@(_ZN4vllm25paged_attention_v1_kernelIfhLi64ELi16ELi128ELNS_18Fp8KVCacheDataTypeE1ELb1EEEvPT_PKS2_PKT0_S8_ifPKiSA_iPKfiiiSC_SC_iiiii)
        /*170c*/ 	.word	0x00000000


	//----- nvinfo : EIATTR_REGCOUNT
	.align		4
.L_1031:
        /*1710*/ 	.byte	0x04, 0x2f
        /*1712*/ 	.short	(.L_1033 - .L_1032)
	.align		4
.L_1032:
        /*1714*/ 	.word	index@(_ZN4vllm25paged_attention_v1_kernelIfhLi80ELi16ELi128ELNS_18Fp8KVCacheDataTypeE1ELb1EEEvPT_PKS2_PKT0_S8_ifPKiSA_iPKfiiiSC_SC_iiiii)
        /*1718*/ 	.word	0x00000028


	//----- nvinfo : EIATTR_FRAME_SIZE
	.align		4
.L_1033:
        /*171c*/ 	.byte	0x04, 0x11
        /*171e*/ 	.short	(.L_1035 - .L_1034)
	.align		4
.L_1034:
        /*1720*/ 	.word	index@($__internal_303_$__cuda_sm70_shflsync_bfly_p)
        /*1724*/ 	.word	0x00000000


	//----- nvinfo : EIATTR_FRAME_SIZE
	.align		4
.L_1035:
        /*1728*/ 	.byte	0x04, 0x11
        /*172a*/ 	.short	(.L_1037 - .L_1036)
	.align		4
.L_1036:
        /*172c*/ 	.word	index@(_ZN4vllm25paged_attention_v1_kernelIfhLi80ELi16ELi128ELNS_18Fp8KVCacheDataTypeE1ELb1EEEvPT_PKS2_PKT0_S8_ifPKiSA_iPKfiiiSC_SC_iiiii)
        /*1730*/ 	.word	0x00000000


	//----- nvinfo : EIATTR_REGCOUNT
	.align		4
.L_1037:
        /*1734*/ 	.byte	0x04, 0x2f
        /*1736*/ 	.short	(.L_1039 - .L_1038)
	.align		4
.L_1038:
        /*1738*/ 	.word	index@(_ZN4vllm25paged_attention_v1_kernelIfhLi96ELi16ELi128ELNS_18Fp8KVCacheDataTypeE1ELb1EEEvPT_PKS2_PKT0_S8_ifPKiSA_iPKfiiiSC_SC_iiiii)
        /*173c*/ 	.word	0x0000002a


	//----- nvinfo : EIATTR_FRAME_SIZE
	.align		4
.L_1039:
        /*1740*/ 	.byte	0x04, 0x11
        /*1742*/ 	.short	(.L_1041 - .L_1040)
	.align		4
.L_1040:
        /*1744*/ 	.word	index@($__internal_302_$__cuda_sm70_shflsync_bfly_p)
        /*1748*/ 	.word	0x00000000


	//----- nvinfo : EIATTR_FRAME_SIZE
	.align		4
.L_1041:
        /*174c*/ 	.byte	0x04, 0x11
        /*174e*/ 	.short	(.L_1043 - .L_1042)
	.align		4
.L_1042:
        /*1750*/ 	.word	index@(_ZN4vllm25paged_attention_v1_kernelIfhLi96ELi16ELi128ELNS_18Fp8KVCacheDataTypeE1ELb1EEEvPT_PKS2_PKT0_S8_ifPKiSA_iPKfiiiSC_SC_iiiii)
        /*1754*/ 	.word	0x00000000


	//----- nvinfo : EIATTR_REGCOUNT
	.align		4
.L_1043:
        /*1758*/ 	.byte	0x04, 0x2f
        /*175a*/ 	.short	(.L_1045 - .L_1044)
	.align		4
.L_1044:
        /*175c*/ 	.word	index@(_ZN4vllm25paged_attention_v1_kernelIfhLi112ELi16ELi128ELNS_18Fp8KVCacheDataTypeE1ELb1EEEvPT_PKS2_PKT0_S8_ifPKiSA_iPKfiiiSC_SC_iiiii)
        /*1760*/ 	.word	0x0000002a


	//----- nvinfo : EIATTR_FRAME_SIZE
	.align		4
.L_1045:
        /*1764*/ 	.byte	0x04, 0x11
        /*1766*/ 	.short	(.L_1047 - .L_1046)
	.align		4
.L_1046:
        /*1768*/ 	.word	index@($__internal_301_$__cuda_sm70_shflsync_bfly_p)
        /*176c*/ 	.word	0x00000000


	//----- nvinfo : EIATTR_FRAME_SIZE
	.align		4
.L_1047:
        /*1770*/ 	.byte	0x04, 0x11
        /*1772*/ 	.short	(.L_1049 - .L_1048)
	.align		4
.L_1048:
        /*1774*/ 	.word	index@(_ZN4vllm25paged_attention_v1_kernelIfhLi112ELi16ELi128ELNS_18Fp8KVCacheDataTypeE1ELb1EEEvPT_PKS2_PKT0_S8_ifPKiSA_iPKfiiiSC_SC_iiiii)
        /*1778*/ 	.word	0x00000000


	//----- nvinfo : EIATTR_REGCOUNT
	.align		4
.L_1049:
        /*177c*/ 	.byte	0x04, 0x2f
        /*177e*/ 	.short	(.L_1051 - .L_1050)
	.align		4
.L_1050:
        /*1780*/ 	.word	index@(_ZN4vllm25paged_attention_v1_kernelIfhLi120ELi16ELi128ELNS_18Fp8KVCacheDataTypeE1ELb1EEEvPT_PKS2_PKT0_S8_ifPKiSA_iPKfiiiSC_SC_iiiii)
        /*1784*/ 	.word	0x0000002d


	//----- nvinfo : EIATTR_FRAME_SIZE
	.align		4
.L_1051:
        /*1788*/ 	.byte	0x04, 0x11
        /*178a*/ 	.short	(.L_1053 - .L_1052)
	.align		4
.L_1052:
        /*178c*/ 	.word	index@($__internal_300_$__cuda_sm70_shflsync_bfly_p)
        /*1790*/ 	.word	0x00000000


	//----- nvinfo : EIATTR_FRAME_SIZE
	.align		4
.L_1053:
        /*1794*/ 	.byte	0x04, 0x11
        /*1796*/ 	.short	(.L_1055 - .L_1054)
	.align		4
.L_1054:
        /*1798*/ 	.word	index@(_ZN4vllm25paged_attention_v1_kernelIfhLi120ELi16ELi128ELNS_18Fp8KVCacheDataTypeE1ELb1EEEvPT_PKS2_PKT0_S8_ifPKiSA_iPKfiiiSC_SC_iiiii)
        /*179c*/ 	.word	0x00000000


	//----- nvinfo : EIATTR_REGCOUNT
	.align		4
.L_1055:
        /*17a0*/ 	.byte	0x04, 0x2f
        /*17a2*/ 	.short	(.L_1057 - .L_1056)
	.align		4
.L_1056:
        /*17a4*/ 	.word	index@(_ZN4vllm25paged_attention_v1_kernelIfhLi128ELi16ELi128ELNS_18Fp8KVCacheDataTypeE1ELb1EEEvPT_PKS2_PKT0_S8_ifPKiSA_iPKfiiiSC_SC_iiiii)
        /*17a8*/ 	.word	0x0000002d


	//----- nvinfo : EIATTR_FRAME_SIZE
	.align		4
.L_1057:
        /*17ac*/ 	.byte	0x04, 0x11
        /*17ae*/ 	.short	(.L_1059 - .L_1058)
	.align		4
.L_1058:
        /*17b0*/ 	.word	index@($__internal_299_$__cuda_sm70_shflsync_bfly_p)
        /*17b4*/ 	.word	0x00000000


	//----- nvinfo : EIATTR_FRAME_SIZE
	.align		4
.L_1059:
        /*17b8*/ 	.byte	0x04, 0x11
        /*17ba*/ 	.short	(.L_1061 - .L_1060)
	.align		4
.L_1060:
        /*17bc*/ 	.word	index@(_ZN4vllm25paged_attention_v1_kernelIfhLi128ELi16ELi128ELNS_18Fp8KVCacheDataTypeE1ELb1EEEvPT_PKS2_PKT0_S8_ifPKiSA_iPKfiiiSC_SC_iiiii)
        /*17c0*/ 	.word	0x00000000


	//----- nvinfo : EIATTR_REGCOUNT
	.align		4
.L_1061:
        /*17c4*/ 	.byte	0x04, 0x2f
        /*17c6*/ 	.short	(.L_1063 - .L_1062)
	.align		4
.L_1062:
        /*17c8*/ 	.word	index@(_ZN4vllm25paged_attention_v1_kernelIfhLi192ELi16ELi128ELNS_18Fp8KVCacheDataTypeE1ELb1EEEvPT_PKS2_PKT0_S8_ifPKiSA_iPKfiiiSC_SC_iiiii)
        /*17cc*/ 	.word	0x00000031


	//----- nvinfo : EIATTR_FRAME_SIZE
	.align		4
.L_1063:
        /*17d0*/ 	.byte	0x04, 0x11
        /*17d2*/ 	.short	(.L_1065 - .L_1064)
	.align		4
.L_1064:
        /*17d4*/ 	.word	index@($__internal_298_$__cuda_sm70_shflsync_bfly_p)
        /*17d8*/ 	.word	0x00000000


	//----- nvinfo : EIATTR_FRAME_SIZE
	.align		4
.L_1065:
        /*17dc*/ 	.byte	0x04, 0x11
        /*17de*/ 	.short	(.L_1067 - .L_1066)
	.align		4
.L_1066:
        /*17e0*/ 	.word	index@(_ZN4vllm25paged_attention_v1_kernelIfhLi192ELi16ELi128ELNS_18Fp8KVCacheDataTypeE1ELb1EEEvPT_PKS2_PKT0_S8_ifPKiSA_iPKfiiiSC_SC_iiiii)
        /*17e4*/ 	.word	0x00000000


	//----- nvinfo : EIATTR_REGCOUNT
	.align		4
.L_1067:
        /*17e8*/ 	.byte	0x04, 0x2f
        /*17ea*/ 	.short	(.L_1069 - .L_1068)
	.align		4
.L_1068:
        /*17ec*/ 	.word	index@(_ZN4vllm25paged_attention_v1_kernelIfhLi256ELi16ELi128ELNS_18Fp8KVCacheDataTypeE1ELb1EEEvPT_PKS2_PKT0_S8_ifPKiSA_iPKfiiiSC_SC_iiiii)
        /*17f0*/ 	.word	0x00000035


	//----- nvinfo : EIATTR_FRAME_SIZE
	.align		4
.L_1069:
        /*17f4*/ 	.byte	0x04, 0x11
        /*17f6*/ 	.short	(.L_1071 - .L_1070)
	.align		4
.L_1070:
        /*17f8*/ 	.word	index@($__internal_297_$__cuda_sm70_shflsync_bfly_p)
        /*17fc*/ 	.word	0x00000000


	//----- nvinfo : EIATTR_FRAME_SIZE
	.align		4
.L_1071:
        /*1800*/ 	.byte	0x04, 0x11
        /*1802*/ 	.short	(.L_1073 - .L_1072)
	.align		4
.L_1072:
        /*1804*/ 	.word	index@(_ZN4vllm25paged_attention_v1_kernelIfhLi256ELi16ELi128ELNS_18Fp8KVCacheDataTypeE1ELb1EEEvPT_PKS2_PKT0_S8_ifPKiSA_iPKfiiiSC_SC_iiiii)
        /*1808*/ 	.word	0x00000000


	//----- nvinfo : EIATTR_REGCOUNT
	.align		4
.L_1073:
        /*180c*/ 	.byte	0x04, 0x2f
        /*180e*/ 	.short	(.L_1075 - .L_1074)
	.align		4
.L_1074:
        /*1810*/ 	.word	index@(_ZN4vllm25paged_attention_v1_kernelIfhLi32ELi16ELi128ELNS_18Fp8KVCacheDataTypeE1ELb0EEEvPT_PKS2_PKT0_S8_ifPKiSA_iPKfiiiSC_SC_iiiii)
        /*1814*/ 	.word	0x00000020


	//----- nvinfo : EIATTR_FRAME_SIZE
	.align		4
.L_1075:
        /*1818*/ 	.byte	0x04, 0x11
        /*181a*/ 	.short	(.L_1077 - .L_1076)
	.align		4
.L_1076:
        /*181c*/ 	.word	index@($__internal_296_$__cuda_sm70_shflsync_bfly_p)
        /*1820*/ 	.word	0x00000000


	//----- nvinfo : EIATTR_FRAME_SIZE
	.align		4
.L_1077:
        /*1824*/ 	.byte	0x04, 0x11
        /*1826*/ 	.short	(.L_1079 - .L_1078)
	.align		4
.L_1078:
        /*1828*/ 	.word	index@(_ZN4vllm25paged_attention_v1_kernelIfhLi32ELi16ELi128ELNS_18Fp8KVCacheDataTypeE1ELb0EEEvPT_PKS2_PKT0_S8_ifPKiSA_iPKfiiiSC_SC_iiiii)
        /*182c*/ 	.word	0x00000000


	//----- nvinfo : EIATTR_REGCOUNT
	.align		4
.L_1079:
        /*1830*/ 	.byte	0x04, 0x2f
        /*1832*/ 	.short	(.L_1081 - .L_1080)
	.align		4
.L_1080:
        /*1834*/ 	.word	index@(_ZN4vllm25paged_attention_v1_kernelIfhLi64ELi16ELi128ELNS_18Fp8KVCacheDataTypeE1ELb0EEEvPT_PKS2_PKT0_S8_ifPKiSA_iPKfiiiSC_SC_iiiii)
        /*1838*/ 	.word	0x00000020


	//----- nvinfo : EIATTR_FRAME_SIZE
	.align		4
.L_1081:
        /*183c*/ 	.byte	0x04, 0x11
        /*183e*/ 	.short	(.L_1083 - .L_1082)
	.align		4
.L_1082:
        /*1840*/ 	.word	index@($__internal_295_$__cuda_sm70_shflsync_bfly_p)
        /*1844*/ 	.word	0x00000000


	//----- nvinfo : EIATTR_FRAME_SIZE
	.align		4
.L_1083:
        /*1848*/ 	.byte	0x04, 0x11
        /*184a*/ 	.short	(.L_1085 - .L_1084)
	.align		4
.L_1084:
        /*184c*/ 	.word	index@(_ZN4vllm25paged_attention_v1_kernelIfhLi64ELi16ELi128ELNS_18Fp8KVCacheDataTypeE1ELb0EEEvPT_PKS2_PKT0_S8_ifPKiSA_iPKfiiiSC_SC_iiiii)
        /*1850*/ 	.word	0x00000000


	//----- nvinfo : EIATTR_REGCOUNT
	.align		4
.L_1085:
        /*1854*/ 	.byte	0x04, 0x2f
        /*1856*/ 	.short	(.L_1087 - .L_1086)
	.align		4
.L_1086:
        /*1858*/ 	.word	index@(_ZN4vllm25paged_attention_v1_kernelIfhLi80ELi16ELi128ELNS_18Fp8KVCacheDataTypeE1ELb0EEEvPT_PKS2_PKT0_S8_ifPKiSA_iPKfiiiSC_SC_iiiii)
        /*185c*/ 	.word	0x00000020


	//----- nvinfo : EIATTR_FRAME_SIZE
	.align		4
.L_1087:
        /*1860*/ 	.byte	0x04, 0x11
        /*1862*/ 	.short	(.L_1089 - .L_1088)
	.align		4
.L_1088:
        /*1864*/ 	.word	index@($__internal_294_$__cuda_sm70_shflsync_bfly_p)
        /*1868*/ 	.word	0x00000000


	//----- nvinfo : EIATTR_FRAME_SIZE
	.align		4
.L_1089:
        /*186c*/ 	.byte	0x04, 0x11
        /*186e*/ 	.short	(.L_1091 - .L_1090)
	.align		4
.L_1090:
        /*1870*/ 	.word	index@(_ZN4vllm25paged_attention_v1_kernelIfhLi80ELi16ELi128ELNS_18Fp8KVCacheDataTypeE1ELb0EEEvPT_PKS2_PKT0_S8_ifPKiSA_iPKfiiiSC_SC_iiiii)
        /*1874*/ 	.word	0x00000000


	//----- nvinfo : EIATTR_REGCOUNT
	.align		4
.L_1091:
        /*1878*/ 	.byte	0x04, 0x2f
        /*187a*/ 	.short	(.L_1093 - .L_1092)
	.align		4
.L_1092:
        /*187c*/ 	.word	index@(_ZN4vllm25paged_attention_v1_kernelIfhLi96ELi16ELi128ELNS_18Fp8KVCacheDataTypeE1ELb0EEEvPT_PKS2_PKT0_S8_ifPKiSA_iPKfiiiSC_SC_iiiii)
        /*1880*/ 	.word	0x00000020


	//----- nvinfo : EIATTR_FRAME_SIZE
	.align		4
.L_1093:
        /*1884*/ 	.byte	0x04, 0x11
        /*1886*/ 	.short	(.L_1095 - .L_1094)
	.align		4
.L_1094:
        /*1888*/ 	.word	index@($__internal_293_$__cuda_sm70_shflsync_bfly_p)
        /*188c*/ 	.word	0x00000000


	//----- nvinfo : EIATTR_FRAME_SIZE
	.align		4
.L_1095:
        /*1890*/ 	.byte	0x04, 0x11
        /*1892*/ 	.short	(.L_1097 - .L_1096)
	.align		4
.L_1096:
        /*1894*/ 	.word	index@(_ZN4vllm25paged_attention_v1_kernelIfhLi96ELi16ELi128ELNS_18Fp8KVCacheDataTypeE1ELb0EEEvPT_PKS2_PKT0_S8_ifPKiSA_iPKfiiiSC_SC_iiiii)
        /*1898*/ 	.word	0x00000000


	//----- nvinfo : EIATTR_REGCOUNT
	.align		4
.L_1097:
        /*189c*/ 	.byte	0x04, 0x2f
        /*189e*/ 	.short	(.L_1099 - .L_1098)
	.align		4
.L_1098:
        /*18a0*/ 	.word	index@(_ZN4vllm25paged_attention_v1_kernelIfhLi112ELi16ELi128ELNS_18Fp8KVCacheDataTypeE1ELb0EEEvPT_PKS2_PKT0_S8_ifPKiSA_iPKfiiiSC_SC_iiiii)
        /*18a4*/ 	.word	0x00000020


	//----- nvinfo : EIATTR_FRAME_SIZE
	.align		4
.L_1099:
        /*18a8*/ 	.byte	0x04, 0x11
        /*18aa*/ 	.short	(.L_1101 - .L_1100)
	.align		4
.L_1100:
        /*18ac*/ 	.word	index@($__internal_292_$__cuda_sm70_shflsync_bfly_p)
        /*18b0*/ 	.word	0x00000000


	//----- nvinfo : EIATTR_FRAME_SIZE
	.align		4
.L_1101:
        /*18b4*/ 	.byte	0x04, 0x11
        /*18b6*/ 	.short	(.L_1103 - .L_1102)
	.align		4
.L_1102:
        /*18b8*/ 	.word	index@(_ZN4vllm25paged_attention_v1_kernelIfhLi112ELi16ELi128ELNS_18Fp8KVCacheDataTypeE1ELb0EEEvPT_PKS2_PKT0_S8_ifPKiSA_iPKfiiiSC_SC_iiiii)
        /*18bc*/ 	.word	0x00000000


	//----- nvinfo : EIATTR_REGCOUNT
	.align		4
.L_1103:
        /*18c0*/ 	.byte	0x04, 0x2f
        /*18c2*/ 	.short	(.L_1105 - .L_1104)
	.align		4
.L_1104:
        /*18c4*/ 	.word	index@(_ZN4vllm25paged_attention_v1_kernelIfhLi120ELi16ELi128ELNS_18Fp8KVCacheDataTypeE1ELb0EEEvPT_PKS2_PKT0_S8_ifPKiSA_iPKfiiiSC_SC_iiiii)
        /*18c8*/ 	.word	0x00000020


	//----- nvinfo : EIATTR_FRAME_SIZE
	.align		4
.L_1105:
        /*18cc*/ 	.byte	0x04, 0x11
        /*18ce*/ 	.short	(.L_1107 - .L_1106)
	.align		4
.L_1106:
        /*18d0*/ 	.word	index@($__internal_291_$__cuda_sm70_shflsync_bfly_p)
        /*18d4*/ 	.word	0x00000000


	//----- nvinfo : EIATTR_FRAME_SIZE
	.align		4
.L_1107:
        /*18d8*/ 	.byte	0x04, 0x11
        /*18da*/ 	.short	(.L_1109 - .L_1108)
	.align		4
.L_1108:
        /*18dc*/ 	.word	index@(_ZN4vllm25paged_attention_v1_kernelIfhLi120ELi16ELi128ELNS_18Fp8KVCacheDataTypeE1ELb0EEEvPT_PKS2_PKT0_S8_ifPKiSA_iPKfiiiSC_SC_iiiii)
        /*18e0*/ 	.word	0x00000000


	//----- nvinfo : EIATTR_REGCOUNT
	.align		4
.L_1109:
        /*18e4*/ 	.byte	0x04, 0x2f
        /*18e6*/ 	.short	(.L_1111 - .L_1110)
	.align		4
.L_1110:
        /*18e8*/ 	.word	index@(_ZN4vllm25paged_attention_v1_kernelIfhLi128ELi16ELi128ELNS_18Fp8KVCacheDataTypeE1ELb0EEEvPT_PKS2_PKT0_S8_ifPKiSA_iPKfiiiSC_SC_iiiii)
        /*18ec*/ 	.word	0x00000020


	//----- nvinfo : EIATTR_FRAME_SIZE
	.align		4
.L_1111:
        /*18f0*/ 	.byte	0x04, 0x11
        /*18f2*/ 	.short	(.L_1113 - .L_1112)
	.align		4
.L_1112:
        /*18f4*/ 	.word	index@($__internal_290_$__cuda_sm70_shflsync_bfly_p)
        /*18f8*/ 	.word	0x00000000


	//----- nvinfo : EIATTR_FRAME_SIZE
	.align		4
.L_1113:
        /*18fc*/ 	.byte	0x04, 0x11
        /*18fe*/ 	.short	(.L_1115 - .L_1114)
	.align		4
.L_1114:
        /*1900*/ 	.word	index@(_ZN4vllm25paged_attention_v1_kernelIfhLi128ELi16ELi128ELNS_18Fp8KVCacheDataTypeE1ELb0EEEvPT_PKS2_PKT0_S8_ifPKiSA_iPKfiiiSC_SC_iiiii)
        /*1904*/ 	.word	0x00000000


	//----- nvinfo : EIATTR_REGCOUNT
	.align		4
.L_1115:
        /*1908*/ 	.byte	0x04, 0x2f
        /*190a*/ 	.short	(.L_1117 - .L_1116)
	.align		4
.L_1116:
        /*190c*/ 	.word	index@(_ZN4vllm25paged_attention_v1_kernelIfhLi192ELi16ELi128ELNS_18Fp8KVCacheDataTypeE1ELb0EEEvPT_PKS2_PKT0_S8_ifPKiSA_iPKfiiiSC_SC_iiiii)
        /*1910*/ 	.word	0x00000028


	//----- nvinfo : EIATTR_FRAME_SIZE
	.align		4
.L_1117:
        /*1914*/ 	.byte	0x04, 0x11
        /*1916*/ 	.short	(.L_1119 - .L_1118)
	.align		4
.L_1118:
        /*1918*/ 	.word	index@($__internal_289_$__cuda_sm70_shflsync_bfly_p)
        /*191c*/ 	.word	0x00000000


	//----- nvinfo : EIATTR_FRAME_SIZE
	.align		4
.L_1119:
        /*1920*/ 	.byte	0x04, 0x11
        /*1922*/ 	.short	(.L_1121 - .L_1120)
	.align		4
.L_1120:
        /*1924*/ 	.word	index@(_ZN4vllm25paged_attention_v1_kernelIfhLi192ELi16ELi128ELNS_18Fp8KVCacheDataTypeE1ELb0EEEvPT_PKS2_PKT0_S8_ifPKiSA_iPKfiiiSC_SC_iiiii)
        /*1928*/ 	.word	0x00000000


	//----- nvinfo : EIATTR_REGCOUNT
	.align		4
.L_1121:
        /*192c*/ 	.byte	0x04, 0x2f
        /*192e*/ 	.short	(.L_1123 - .L_1122)
	.align		4
.L_1122:
        /*1930*/ 	.word	index@(_ZN4vllm25paged_attention_v1_kernelIfhLi256ELi16ELi128ELNS_18Fp8KVCacheDataTypeE1ELb0EEEvPT_PKS2_PKT0_S8_ifPKiSA_iPKfiiiSC_SC_iiiii)
        /*1934*/ 	.word	0x00000030


	//----- nvinfo : EIATTR_FRAME_SIZE
	.align		4
.L_1123:
        /*1938*/ 	.byte	0x04, 0x11
        /*193a*/ 	.short	(.L_1125 - .L_1124)
	.align		4
.L_1124:
        /*193c*/ 	.word	index@($__internal_288_$__cuda_sm70_shflsync_bfly_p)
        /*1940*/ 	.word	0x00000000


	//----- nvinfo : EIATTR_FRAME_SIZE
	.align		4
.L_1125:
        /*1944*/ 	.byte	0x04, 0x11
        /*1946*/ 	.short	(.L_1127 - .L_1126)
	.align		4
.L_1126:
        /*1948*/ 	.word	index@(_ZN4vllm25paged_attention_v1_kernelIfhLi256ELi16ELi128ELNS_18Fp8KVCacheDataTypeE1ELb0EEEvPT_PKS2_PKT0_S8_ifPKiSA_iPKfiiiSC_SC_iiiii)
        /*194c*/ 	.word	0x00000000


	//----- nvinfo : EIATTR_REGCOUNT
	.align		4
.L_1127:
        /*1950*/ 	.byte	0x04, 0x2f
        /*1952*/ 	.short	(.L_1129 - .L_1128)
	.align		4
.L_1128:
        /*1954*/ 	.word	index@(_ZN4vllm25paged_attention_v1_kernelIfhLi32ELi32ELi128ELNS_18Fp8KVCacheDataTypeE1ELb1EEEvPT_PKS2_PKT0_S8_ifPKiSA_iPKfiiiSC_SC_iiiii)
        /*1958*/ 	.word	0x0000002a


	//----- nvinfo : EIATTR_FRAME_SIZE
	.align		4
.L_1129:
        /*195c*/ 	.byte	0x04, 0x11
        /*195e*/ 	.short	(.L_1131 - .L_1130)
	.align		4
.L_1130:
        /*1960*/ 	.word	index@($__internal_287_$__cuda_sm70_shflsync_bfly_p)
        /*1964*/ 	.word	0x00000000


	//----- nvinfo : EIATTR_FRAME_SIZE
	.align		4
.L_1131:
        /*1968*/ 	.byte	0x04, 0x11
        /*196a*/ 	.short	(.L_1133 - .L_1132)
	.align		4
.L_1132:
        /*196c*/ 	.word	index@(_ZN4vllm25paged_attention_v1_kernelIfhLi32ELi32ELi128ELNS_18Fp8KVCacheDataTypeE1ELb1EEEvPT_PKS2_PKT0_S8_ifPKiSA_iPKfiiiSC_SC_iiiii)
        /*1970*/ 	.word	0x00000000


	//----- nvinfo : EIATTR_REGCOUNT
	.align		4
.L_1133:
        /*1974*/ 	.byte	0x04, 0x2f
        /*1976*/ 	.short	(.L_1135 - .L_1134)
	.align		4
.L_1134:
        /*1978*/ 	.word	index@(_ZN4vllm25paged_attention_v1_kernelIfhLi64ELi32ELi128ELNS_18Fp8KVCacheDataTypeE1ELb1EEEvPT_PKS2_PKT0_S8_ifPKiSA_iPKfiiiSC_SC_iiiii)
        /*197c*/ 	.word	0x0000002a


	//----- nvinfo : EIATTR_FRAME_SIZE
	.align		4
.L_1135:
        /*1980*/ 	.byte	0x04, 0x11
        /*1982*/ 	.short	(.L_1137 - .L_1136)
	.align		4
.L_1136:
        /*1984*/ 	.word	index@($__internal_286_$__cuda_sm70_shflsync_bfly_p)
        /*1988*/ 	.word	0x00000000


	//----- nvinfo : EIATTR_FRAME_SIZE
	.align		4
.L_1137:
        /*198c*/ 	.byte	0x04, 0x11
        /*198e*/ 	.short	(.L_1139 - .L_1138)
	.align		4
.L_1138:
        /*1990*/ 	.word	index@(_ZN4vllm25paged_attention_v1_kernelIfhLi64ELi32ELi128ELNS_18Fp8KVCacheDataTypeE1ELb1EEEvPT_PKS2_PKT0_S8_ifPKiSA_iPKfiiiSC_SC_iiiii)
        /*1994*/ 	.word	0x00000000


	//----- nvinfo : EIATTR_REGCOUNT
	.align		4
.L_1139:
        /*1998*/ 	.byte	0x04, 0x2f
        /*199a*/ 	.short	(.L_1141 - .L_1140)
	.align		4
.L_1140:
        /*199c*/ 	.word	index@(_ZN4vllm25paged_attention_v1_kernelIfhLi80ELi32ELi128ELNS_18Fp8KVCacheDataTypeE1ELb1EEEvPT_PKS2_PKT0_S8_ifPKiSA_iPKfiiiSC_SC_iiiii)
        /*19a0*/ 	.word	0x00000028


	//----- nvinfo : EIATTR_FRAME_SIZE
	.align		4
.L_1141:
        /*19a4*/ 	.byte	0x04, 0x11
        /*19a6*/ 	.short	(.L_1143 - .L_1142)
	.align		4
.L_1142:
        /*19a8*/ 	.word	index@($__internal_285_$__cuda_sm70_shflsync_bfly_p)
        /*19ac*/ 	.word	0x00000000


	//----- nvinfo : EIATTR_FRAME_SIZE
	.align		4
.L_1143:
        /*19b0*/ 	.byte	0x04, 0x11
        /*19b2*/ 	.short	(.L_1145 - .L_1144)
	.align		4
.L_1144:
        /*19b4*/ 	.word	index@(_ZN4vllm25paged_attention_v1_kernelIfhLi80ELi32ELi128ELNS_18Fp8KVCacheDataTypeE1ELb1EEEvPT_PKS2_PKT0_S8_ifPKiSA_iPKfiiiSC_SC_iiiii)
        /*19b8*/ 	.word	0x00000000


	//----- nvinfo : EIATTR_REGCOUNT
	.align		4
.L_1145:
        /*19bc*/ 	.byte	0x04, 0x2f
        /*19be*/ 	.short	(.L_1147 - .L_1146)
	.align		4
.L_1146:
        /*19c0*/ 	.word	index@(_ZN4vllm25paged_attention_v1_kernelIfhLi96ELi32ELi128ELNS_18Fp8KVCacheDataTypeE1ELb1EEEvPT_PKS2_PKT0_S8_ifPKiSA_iPKfiiiSC_SC_iiiii)
        /*19c4*/ 	.word	0x0000002f


	//----- nvinfo : EIATTR_FRAME_SIZE
	.align		4
.L_1147:
        /*19c8*/ 	.byte	0x04, 0x11
        /*19ca*/ 	.short	(.L_1149 - .L_1148)
	.align		4
.L_1148:
        /*19cc*/ 	.word	index@($__internal_284_$__cuda_sm70_shflsync_bfly_p)
        /*19d0*/ 	.word	0x00000000


	//----- nvinfo : EIATTR_FRAME_SIZE
	.align		4
.L_1149:
        /*19d4*/ 	.byte	0x04, 0x11
        /*19d6*/ 	.short	(.L_1151 - .L_1150)
	.align		4
.L_1150:
        /*19d8*/ 	.word	index@(_ZN4vllm25paged_attention_v1_kernelIfhLi96ELi32ELi128ELNS_18Fp8KVCacheDataTypeE1ELb1EEEvPT_PKS2_PKT0_S8_ifPKiSA_iPKfiiiSC_SC_iiiii)
        /*19dc*/ 	.word	0x00000000


	//----- nvinfo : EIATTR_REGCOUNT
	.align		4
.L_1151:
        /*19e0*/ 	.byte	0x04, 0x2f
        /*19e2*/ 	.short	(.L_1153 - .L_1152)
	.align		4
.L_1152:
        /*19e4*/ 	.word	index@(_ZN4vllm25paged_attention_v1_kernelIfhLi112ELi32ELi128ELNS_18Fp8KVCacheDataTypeE1ELb1EEEvPT_PKS2_PKT0_S8_ifPKiSA_iPKfiiiSC_SC_iiiii)
        /*19e8*/ 	.word	0x00000038


	//----- nvinfo : EIATTR_FRAME_SIZE
	.align		4
.L_1153:
        /*19ec*/ 	.byte	0x04, 0x11
        /*19ee*/ 	.short	(.L_1155 - .L_1154)
	.align		4
.L_1154:
        /*19f0*/ 	.word	index@($__internal_283_$__cuda_sm70_shflsync_bfly_p)
        /*19f4*/ 	.word	0x00000000


	//----- nvinfo : EIATTR_FRAME_SIZE
	.align		4
.L_1155:
        /*19f8*/ 	.byte	0x04, 0x11
        /*19fa*/ 	.short	(.L_1157 - .L_1156)
	.align		4
.L_1156:
        /*19fc*/ 	.word	index@(_ZN4vllm25paged_attention_v1_kernelIfhLi112ELi32ELi128ELNS_18Fp8KVCacheDataTypeE1ELb1EEEvPT_PKS2_PKT0_S8_ifPKiSA_iPKfiiiSC_SC_iiiii)
        /*1a00*/ 	.word	0x00000000


	//----- nvinfo : EIATTR_REGCOUNT
	.align		4
.L_1157:
        /*1a04*/ 	.byte	0x04, 0x2f
        /*1a06*/ 	.short	(.L_1159 - .L_1158)
	.align		4
.L_1158:
        /*1a08*/ 	.word	index@(_ZN4vllm25paged_attention_v1_kernelIfhLi120ELi32ELi128ELNS_18Fp8KVCacheDataTypeE1ELb1EEEvPT_PKS2_PKT0_S8_ifPKiSA_iPKfiiiSC_SC_iiiii)
        /*1a0c*/ 	.word	0x00000035


	//----- nvinfo : EIATTR_FRAME_SIZE
	.align		4
.L_1159:
        /*1a10*/ 	.byte	0x04, 0x11
        /*1a12*/ 	.short	(.L_1161 - .L_1160)
	.align		4
.L_1160:
        /*1a14*/ 	.word	index@($__internal_282_$__cuda_sm70_shflsync_bfly_p)
        /*1a18*/ 	.word	0x00000000


	//----- nvinfo : EIATTR_FRAME_SIZE
	.align		4
.L_1161:
        /*1a1c*/ 	.byte	0x04, 0x11
        /*1a1e*/ 	.short	(.L_1163 - .L_1162)
	.align		4
.L_1162:
        /*1a20*/ 	.word	index@(_ZN4vllm25paged_attention_v1_kernelIfhLi120ELi32ELi128ELNS_18Fp8KVCacheDataTypeE1ELb1EEEvPT_PKS2_PKT0_S8_ifPKiSA_iPKfiiiSC_SC_iiiii)
        /*1a24*/ 	.word	0x00000000


	//----- nvinfo : EIATTR_REGCOUNT
	.align		4
.L_1163:
        /*1a28*/ 	.byte	0x04, 0x2f
        /*1a2a*/ 	.short	(.L_1165 - .L_1164)
	.align		4
.L_1164:
        /*1a2c*/ 	.word	index@(_ZN4vllm25paged_attention_v1_kernelIfhLi128ELi32ELi128ELNS_18Fp8KVCacheDataTypeE1ELb1EEEvPT_PKS2_PKT0_S8_ifPKiSA_iPKfiiiSC_SC_iiiii)
        /*1a30*/ 	.word	0x00000033


	//----- nvinfo : EIATTR_FRAME_SIZE
	.align		4
.L_1165:
        /*1a34*/ 	.byte	0x04, 0x11
        /*1a36*/ 	.short	(.L_1167 - .L_1166)
	.align		4
.L_1166:
        /*1a38*/ 	.word	index@($__internal_281_$__cuda_sm70_shflsync_bfly_p)
        /*1a3c*/ 	.word	0x00000000


	//----- nvinfo : EIATTR_FRAME_SIZE
	.align		4
.L_1167:
        /*1a40*/ 	.byte	0x04, 0x11
        /*1a42*/ 	.short	(.L_1169 - .L_1168)
	.align		4
.L_1168:
        /*1a44*/ 	.word	index@(_ZN4vllm25paged_attention_v1_kernelIfhLi128ELi32ELi128ELNS_18Fp8KVCacheDataTypeE1ELb1EEEvPT_PKS2_PKT0_S8_ifPKiSA_iPKfiiiSC_SC_iiiii)
        /*1a48*/ 	.word	0x00000000


	//----- nvinfo : EIATTR_REGCOUNT
	.align		4
.L_1169:
        /*1a4c*/ 	.byte	0x04, 0x2f
        /*1a4e*/ 	.short	(.L_1171 - .L_1170)
	.align		4
.L_1170:
        /*1a50*/ 	.word	index@(_ZN4vllm25paged_attention_v1_kernelIfhLi192ELi32ELi128ELNS_18Fp8KVCacheDataTypeE1ELb1EEEvPT_PKS2_PKT0_S8_ifPKiSA_iPKfiiiSC_SC_iiiii)
        /*1a54*/ 	.word	0x00000046


	//----- nvinfo : EIATTR_FRAME_SIZE
	.align		4
.L_1171:
        /*1a58*/ 	.byte	0x04, 0x11
        /*1a5a*/ 	.short	(.L_1173 - .L_1172)
	.align		4
.L_1172:
        /*1a5c*/ 	.word	index@($__internal_280_$__cuda_sm70_shflsync_bfly_p)
        /*1a60*/ 	.word	0x00000000


	//----- nvinfo : EIATTR_FRAME_SIZE
	.align		4
.L_1173:
        /*1a64*/ 	.byte	0x04, 0x11
        /*1a66*/ 	.short	(.L_1175 - .L_1174)
	.align		4
.L_1174:
        /*1a68*/ 	.word	index@(_ZN4vllm25paged_attention_v1_kernelIfhLi192ELi32ELi128ELNS_18Fp8KVCacheDataTypeE1ELb1EEEvPT_PKS2_PKT0_S8_ifPKiSA_iPKfiiiSC_SC_iiiii)
        /*1a6c*/ 	.word	0x00000000


	//----- nvinfo : EIATTR_REGCOUNT
	.align		4
.L_1175:
        /*1a70*/ 	.byte	0x04, 0x2f
        /*1a72*/ 	.short	(.L_1177 - .L_1176)
	.align		4
.L_1176:
        /*1a74*/ 	.word	index@(_ZN4vllm25paged_attention_v1_kernelIfhLi256ELi32ELi128ELNS_18Fp8KVCacheDataTypeE1ELb1EEEvPT_PKS2_PKT0_S8_ifPKiSA_iPKfiiiSC_SC_iiiii)
        /*1a78*/ 	.word	0x00000053


	//----- nvinfo : EIATTR_FRAME_SIZE
	.align		4
.L_1177:
        /*1a7c*/ 	.byte	0x04, 0x11
        /*1a7e*/ 	.short	(.L_1179 - .L_1178)
	.align		4
.L_1178:
        /*1a80*/ 	.word	index@($__internal_279_$__cuda_sm70_shflsync_bfly_p)
        /*1a84*/ 	.word	0x00000000


	//----- nvinfo : EIATTR_FRAME_SIZE
	.align		4
.L_1179:
        /*1a88*/ 	.byte	0x04, 0x11
        /*1a8a*/ 	.short	(.L_1181 - .L_1180)
	.align		4
.L_1180:
        /*1a8c*/ 	.word	index@(_ZN4vllm25paged_attention_v1_kernelIfhLi256ELi32ELi128ELNS_18Fp8KVCacheDataTypeE1ELb1EEEvPT_PKS2_PKT0_S8_ifPKiSA_iPKfiiiSC_SC_iiiii)
        /*1a90*/ 	.word	0x00000000


	//----- nvinfo : EIATTR_REGCOUNT
	.align		4
.L_1181:
        /*1a94*/ 	.byte	0x04, 0x2f
        /*1a96*/ 	.short	(.L_1183 - .L_1182)
	.align		4
.L_1182:
        /*1a98*/ 	.word	index@(_ZN4vllm25paged_attention_v1_kernelIfhLi32ELi32ELi128ELNS_18Fp8KVCacheDataTypeE1ELb0EEEvPT_PKS2_PKT0_S8_ifPKiSA_iPKfiiiSC_SC_iiiii)
        /*1a9c*/ 	.word	0x00000020


	//----- nvinfo : EIATTR_FRAME_SIZE
	.align		4
.L_1183:
        /*1aa0*/ 	.byte	0x04, 0x11
        /*1aa2*/ 	.short	(.L_1185 - .L_1184)
	.align		4
.L_1184:
        /*1aa4*/ 	.word	index@($__internal_278_$__cuda_sm70_shflsync_bfly_p)
        /*1aa8*/ 	.word	0x00000000


	//----- nvinfo : EIATTR_FRAME_SIZE
	.align		4
.L_1185:
        /*1aac*/ 	.byte	0x04, 0x11
        /*1aae*/ 	.short	(.L_1187 - .L_1186)
	.align		4
.L_1186:
        /*1ab0*/ 	.word	index@(_ZN4vllm25paged_attention_v1_kernelIfhLi32ELi32ELi128ELNS_18Fp8KVCacheDataTypeE1ELb0EEEvPT_PKS2_PKT0_S8_ifPKiSA_iPKfiiiSC_SC_iiiii)
        /*1ab4*/ 	.word	0x00000000


	//----- nvinfo : EIATTR_REGCOUNT
	.align		4
.L_1187:
        /*1ab8*/ 	.byte	0x04, 0x2f
        /*1aba*/ 	.short	(.L_1189 - .L_1188)
	.align		4
.L_1188:
        /*1abc*/ 	.word	index@(_ZN4vllm25paged_attention_v1_kernelIfhLi64ELi32ELi128ELNS_18Fp8KVCacheDataTypeE1ELb0EEEvPT_PKS2_PKT0_S8_ifPKiSA_iPKfiiiSC_SC_iiiii)
        /*1ac0*/ 	.word	0x00000020


	//----- nvinfo : EIATTR_FRAME_SIZE
	.align		4
.L_1189:
        /*1ac4*/ 	.byte	0x04, 0x11
        /*1ac6*/ 	.short	(.L_1191 - .L_1190)
	.align		4
.L_1190:
        /*1ac8*/ 	.word	index@($__internal_277_$__cuda_sm70_shflsync_bfly_p)
        /*1acc*/ 	.word	0x00000000


	//----- nvinfo : EIATTR_FRAME_SIZE
	.align		4
.L_1191:
        /*1ad0*/ 	.byte	0x04, 0x11
        /*1ad2*/ 	.short	(.L_1193 - .L_1192)
	.align		4
.L_1192:
        /*1ad4*/ 	.word	index@(_ZN4vllm25paged_attention_v1_kernelIfhLi64ELi32ELi128ELNS_18Fp8KVCacheDataTypeE1ELb0EEEvPT_PKS2_PKT0_S8_ifPKiSA_iPKfiiiSC_SC_iiiii)
        /*1ad8*/ 	.word	0x00000000


	//----- nvinfo : EIATTR_REGCOUNT
	.align		4
.L_1193:
        /*1adc*/ 	.byte	0x04, 0x2f
        /*1ade*/ 	.short	(.L_1195 - .L_1194)
	.align		4
.L_1194:
        /*1ae0*/ 	.word	index@(_ZN4vllm25paged_attention_v1_kernelIfhLi80ELi32ELi128ELNS_18Fp8KVCacheDataTypeE1ELb0EEEvPT_PKS2_PKT0_S8_ifPKiSA_iPKfiiiSC_SC_iiiii)
        /*1ae4*/ 	.word	0x00000020


	//----- nvinfo : EIATTR_FRAME_SIZE
	.align		4
.L_1195:
        /*1ae8*/ 	.byte	0x04, 0x11
        /*1aea*/ 	.short	(.L_1197 - .L_1196)
	.align		4
.L_1196:
        /*1aec*/ 	.word	index@($__internal_276_$__cuda_sm70_shflsync_bfly_p)
        /*1af0*/ 	.word	0x00000000


	//----- nvinfo : EIATTR_FRAME_SIZE
	.align		4
.L_1197:
        /*1af4*/ 	.byte	0x04, 0x11
        /*1af6*/ 	.short	(.L_1199 - .L_1198)
	.align		4
.L_1198:
        /*1af8*/ 	.word	index@(_ZN4vllm25paged_attention_v1_kernelIfhLi80ELi32ELi128ELNS_18Fp8KVCacheDataTypeE1ELb0EEEvPT_PKS2_PKT0_S8_ifPKiSA_iPKfiiiSC_SC_iiiii)
        /*1afc*/ 	.word	0x00000000


	//----- nvinfo : EIATTR_REGCOUNT
	.align		4
.L_1199:
        /*1b00*/ 	.byte	0x04, 0x2f
        /*1b02*/ 	.short	(.L_1201 - .L_1200)
	.align		4
.L_1200:
        /*1b04*/ 	.word	index@(_ZN4vllm25paged_attention_v1_kernelIfhLi96ELi32ELi128ELNS_18Fp8KVCacheDataTypeE1ELb0EEEvPT_PKS2_PKT0_S8_ifPKiSA_iPKfiiiSC_SC_iiiii)
        /*1b08*/ 	.word	0x00000028


	//----- nvinfo : EIATTR_FRAME_SIZE
	.align		4
.L_1201:
        /*1b0c*/ 	.byte	0x04, 0x11
        /*1b0e*/ 	.short	(.L_1203 - .L_1202)
	.align		4
.L_1202:
        /*1b10*/ 	.word	index@($__internal_275_$__cuda_sm70_shflsync_bfly_p)
        /*1b14*/ 	.word	0x00000000


	//----- nvinfo : EIATTR_FRAME_SIZE
	.align		4
.L_1203:
        /*1b18*/ 	.byte	0x04, 0x11
        /*1b1a*/ 	.short	(.L_1205 - .L_1204)
	.align		4
.L_1204:
        /*1b1c*/ 	.word	index@(_ZN4vllm25paged_attention_v1_kernelIfhLi96ELi32ELi128ELNS_18Fp8KVCacheDataTypeE1ELb0EEEvPT_PKS2_PKT0_S8_ifPKiSA_iPKfiiiSC_SC_iiiii)
        /*1b20*/ 	.word	0x00000000


	//----- nvinfo : EIATTR_REGCOUNT
	.align		4
.L_1205:
        /*1b24*/ 	.byte	0x04, 0x2f
        /*1b26*/ 	.short	(.L_1207 - .L_1206)
	.align		4
.L_1206:
        /*1b28*/ 	.word	index@(_ZN4vllm25paged_attention_v1_kernelIfhLi112ELi32ELi128ELNS_18Fp8KVCacheDataTypeE1ELb0EEEvPT_PKS2_PKT0_S8_ifPKiSA_iPKfiiiSC_SC_iiiii)
        /*1b2c*/ 	.word	0x00000028


	//----- nvinfo : EIATTR_FRAME_SIZE
	.align		4
.L_1207:
        /*1b30*/ 	.byte	0x04, 0x11
        /*1b32*/ 	.short	(.L_1209 - .L_1208)
	.align		4
.L_1208:
        /*1b34*/ 	.word	index@($__internal_274_$__cuda_sm70_shflsync_bfly_p)
        /*1b38*/ 	.word	0x00000000


	//----- nvinfo : EIATTR_FRAME_SIZE
	.align		4
.L_1209:
        /*1b3c*/ 	.byte	0x04, 0x11
        /*1b3e*/ 	.short	(.L_1211 - .L_1210)
	.align		4
.L_1210:
        /*1b40*/ 	.word	index@(_ZN4vllm25paged_attention_v1_kernelIfhLi112ELi32ELi128ELNS_18Fp8KVCacheDataTypeE1ELb0EEEvPT_PKS2_PKT0_S8_ifPKiSA_iPKfiiiSC_SC_iiiii)
        /*1b44*/ 	.word	0x00000000


	//----- nvinfo : EIATTR_REGCOUNT
	.align		4
.L_1211:
        /*1b48*/ 	.byte	0x04, 0x2f
        /*1b4a*/ 	.short	(.L_1213 - .L_1212)
	.align		4
.L_1212:
        /*1b4c*/ 	.word	index@(_ZN4vllm25paged_attention_v1_kernelIfhLi120ELi32ELi128ELNS_18Fp8KVCacheDataTypeE1ELb0EEEvPT_PKS2_PKT0_S8_ifPKiSA_iPKfiiiSC_SC_iiiii)
        /*1b50*/ 	.word	0x00000030


	//----- nvinfo : EIATTR_FRAME_SIZE
	.align		4
.L_1213:
        /*1b54*/ 	.byte	0x04, 0x11
        /*1b56*/ 	.short	(.L_1215 - .L_1214)
	.align		4
.L_1214:
        /*1b58*/ 	.word	index@($__internal_273_$__cuda_sm70_shflsync_bfly_p)
        /*1b5c*/ 	.word	0x00000000


	//----- nvinfo : EIATTR_FRAME_SIZE
	.align		4
.L_1215:
        /*1b60*/ 	.byte	0x04, 0x11
        /*1b62*/ 	.short	(.L_1217 - .L_1216)
	.align		4
.L_1216:
        /*1b64*/ 	.word	index@(_ZN4vllm25paged_attention_v1_kernelIfhLi120ELi32ELi128ELNS_18Fp8KVCacheDataTypeE1ELb0EEEvPT_PKS2_PKT0_S8_ifPKiSA_iPKfiiiSC_SC_iiiii)
        /*1b68*/ 	.word	0x00000000


	//----- nvinfo : EIATTR_REGCOUNT
	.align		4
.L_1217:
        /*1b6c*/ 	.byte	0x04, 0x2f
        /*1b6e*/ 	.short	(.L_1219 - .L_1218)
	.align		4
.L_1218:
        /*1b70*/ 	.word	index@(_ZN4vllm25paged_attention_v1_kernelIfhLi128ELi32ELi128ELNS_18Fp8KVCacheDataTypeE1ELb0EEEvPT_PKS2_PKT0_S8_ifPKiSA_iPKfiiiSC_SC_iiiii)
        /*1b74*/ 	.word	0x00000030


	//----- nvinfo : EIATTR_FRAME_SIZE
	.align		4
.L_1219:
        /*1b78*/ 	.byte	0x04, 0x11
        /*1b7a*/ 	.short	(.L_1221 - .L_1220)
	.align		4
.L_1220:
        /*1b7c*/ 	.word	index@($__internal_272_$__cuda_sm70_shflsync_bfly_p)
        /*1b80*/ 	.word	0x00000000


	//----- nvinfo : EIATTR_FRAME_SIZE
	.align		4
.L_1221:
        /*1b84*/ 	.byte	0x04, 0x11
        /*1b86*/ 	.short	(.L_1223 - .L_1222)
	.align		4
.L_1222:
        /*1b88*/ 	.word	index@(_ZN4vllm25paged_attention_v1_kernelIfhLi128ELi32ELi128ELNS_18Fp8KVCacheDataTypeE1ELb0EEEvPT_PKS2_PKT0_S8_ifPKiSA_iPKfiiiSC_SC_iiiii)
        /*1b8c*/ 	.word	0x00000000


	//----- nvinfo : EIATTR_REGCOUNT
	.align		4
.L_1223:
        /*1b90*/ 	.byte	0x04, 0x2f
        /*1b92*/ 	.short	(.L_1225 - .L_1224)
	.align		4
.L_1224:
        /*1b94*/ 	.word	index@(_ZN4vllm25paged_attention_v1_kernelIfhLi192ELi32ELi128ELNS_18Fp8KVCacheDataTypeE1ELb0EEEvPT_PKS2_PKT0_S8_ifPKiSA_iPKfiiiSC_SC_iiiii)
        /*1b98*/ 	.word	0x00000048


	//----- nvinfo : EIATTR_FRAME_SIZE
	.align		4
.L_1225:
        /*1b9c*/ 	.byte	0x04, 0x11
        /*1b9e*/ 	.short	(.L_1227 - .L_1226)
	.align		4
.L_1226:
        /*1ba0*/ 	.word	index@($__internal_271_$__cuda_sm70_shflsync_bfly_p)
        /*1ba4*/ 	.word	0x00000000


	//----- nvinfo : EIATTR_FRAME_SIZE
	.align		4
.L_1227:
        /*1ba8*/ 	.byte	0x04, 0x11
        /*1baa*/ 	.short	(.L_1229 - .L_1228)
	.align		4
.L_1228:
        /*1bac*/ 	.word	index@(_ZN4vllm25paged_attention_v1_kernelIfhLi192ELi32ELi128ELNS_18Fp8KVCacheDataTypeE1ELb0EEEvPT_PKS2_PKT0_S8_ifPKiSA_iPKfiiiSC_SC_iiiii)
        /*1bb0*/ 	.word	0x00000000


	//----- nvinfo : EIATTR_REGCOUNT
	.align		4
.L_1229:
        /*1bb4*/ 	.byte	0x04, 0x2f
        /*1bb6*/ 	.short	(.L_1231 - .L_1230)
	.align		4
.L_1230:
        /*1bb8*/ 	.word	index@(_ZN4vllm25paged_attention_v1_kernelIfhLi256ELi32ELi128ELNS_18Fp8KVCacheDataTypeE1ELb0EEEvPT_PKS2_PKT0_S8_ifPKiSA_iPKfiiiSC_SC_iiiii)
        /*1bbc*/ 	.word	0x0000005c


	//----- nvinfo : EIATTR_FRAME_SIZE
	.align		4
.L_1231:
        /*1bc0*/ 	.byte	0x04, 0x11
        /*1bc2*/ 	.short	(.L_1233 - .L_1232)
	.align		4
.L_1232:
        /*1bc4*/ 	.word	index@($__internal_270_$__cuda_sm70_shflsync_bfly_p)
        /*1bc8*/ 	.word	0x00000000


	//----- nvinfo : EIATTR_FRAME_SIZE
	.align		4
.L_1233:
        /*1bcc*/ 	.byte	0x04, 0x11
        /*1bce*/ 	.short	(.L_1235 - .L_1234)
	.align		4
.L_1234:
        /*1bd0*/ 	.word	index@(_ZN4vllm25paged_attention_v1_kernelIfhLi256ELi32ELi128ELNS_18Fp8KVCacheDataTypeE1ELb0EEEvPT_PKS2_PKT0_S8_ifPKiSA_iPKfiiiSC_SC_iiiii)
        /*1bd4*/ 	.word	0x00000000


	//----- nvinfo : EIATTR_REGCOUNT
	.align		4
.L_1235:
        /*1bd8*/ 	.byte	0x04, 0x2f
        /*1bda*/ 	.short	(.L_1237 - .L_1236)
	.align		4
.L_1236:
        /*1bdc*/ 	.word	index@(_ZN4vllm25paged_attention_v1_kernelIthLi32ELi8ELi128ELNS_18Fp8KVCacheDataTypeE1ELb1EEEvPT_PKS2_PKT0_S8_ifPKiSA_iPKfiiiSC_SC_iiiii)
        /*1be0*/ 	.word	0x00000020


	//----- nvinfo : EIATTR_FRAME_SIZE
	.align		4
.L_1237:
        /*1be4*/ 	.byte	0x04, 0x11
        /*1be6*/ 	.short	(.L_1239 - .L_1238)
	.align		4
.L_1238:
        /*1be8*/ 	.word	index@($__internal_269_$__cuda_sm70_shflsync_bfly_p)
        /*1bec*/ 	.word	0x00000000


	//----- nvinfo : EIATTR_FRAME_SIZE
	.align		4
.L_1239:
        /*1bf0*/ 	.byte	0x04, 0x11
        /*1bf2*/ 	.short	(.L_1241 - .L_1240)
	.align		4
.L_1240:
        /*1bf4*/ 	.word	index@(_ZN4vllm25paged_attention_v1_kernelIthLi32ELi8ELi128ELNS_18Fp8KVCacheDataTypeE1ELb1EEEvPT_PKS2_PKT0_S8_ifPKiSA_iPKfiiiSC_SC_iiiii)
        /*1bf8*/ 	.word	0x00000000


	//----- nvinfo : EIATTR_REGCOUNT
	.align		4
.L_1241:
        /*1bfc*/ 	.byte	0x04, 0x2f
        /*1bfe*/ 	.short	(.L_1243 - .L_1242)
	.align		4
.L_1242:
        /*1c00*/ 	.word	index@(_ZN4vllm25paged_attention_v1_kernelIthLi64ELi8ELi128ELNS_18Fp8KVCacheDataTypeE1ELb1EEEvPT_PKS2_PKT0_S8_ifPKiSA_iPKfiiiSC_SC_iiiii)
        /*1c04*/ 	.word	0x00000020


	//----- nvinfo : EIATTR_FRAME_SIZE
	.align		4
.L_1243:
        /*1c08*/ 	.byte	0x04, 0x11
        /*1c0a*/ 	.short	(.L_1245 - .L_1244)
	.align		4
.L_1244:
        /*1c0c*/ 	.word	index@($__internal_268_$__cuda_sm70_shflsync_bfly_p)
        /*1c10*/ 	.word	0x00000000


	//----- nvinfo : EIATTR_FRAME_SIZE
	.align		4
.L_1245:
        /*1c14*/ 	.byte	0x04, 0x11
        /*1c16*/ 	.short	(.L_1247 - .L_1246)
	.align		4
.L_1246:
        /*1c18*/ 	.word	index@(_ZN4vllm25paged_attention_v1_kernelIthLi64ELi8ELi128ELNS_18Fp8KVCacheDataTypeE1ELb1EEEvPT_PKS2_PKT0_S8_ifPKiSA_iPKfiiiSC_SC_iiiii)
        /*1c1c*/ 	.word	0x00000000


	//----- nvinfo : EIATTR_REGCOUNT
	.align		4
.L_1247:
        /*1c20*/ 	.byte	0x04, 0x2f
        /*1c22*/ 	.short	(.L_1249 - .L_1248)
	.align		4
.L_1248:
        /*1c24*/ 	.word	index@(_ZN4vllm25paged_attention_v1_kernelIthLi80ELi8ELi128ELNS_18Fp8KVCacheDataTypeE1ELb1EEEvPT_PKS2_PKT0_S8_ifPKiSA_iPKfiiiSC_SC_iiiii)
        /*1c28*/ 	.word	0x00000020


	//----- nvinfo : EIATTR_FRAME_SIZE
	.align		4
.L_1249:
        /*1c2c*/ 	.byte	0x04, 0x11
        /*1c2e*/ 	.short	(.L_1251 - .L_1250)
	.align		4
.L_1250:
        /*1c30*/ 	.word	index@($__internal_267_$__cuda_sm70_shflsync_bfly_p)
        /*1c34*/ 	.word	0x00000000


	//----- nvinfo : EIATTR_FRAME_SIZE
	.align		4
.L_1251:
        /*1c38*/ 	.byte	0x04, 0x11
        /*1c3a*/ 	.short	(.L_1253 - .L_1252)
	.align		4
.L_1252:
        /*1c3c*/ 	.word	index@(_ZN4vllm25paged_attention_v1_kernelIthLi80ELi8ELi128ELNS_18Fp8KVCacheDataTypeE1ELb1EEEvPT_PKS2_PKT0_S8_ifPKiSA_iPKfiiiSC_SC_iiiii)
        /*1c40*/ 	.word	0x00000000


	//----- nvinfo : EIATTR_REGCOUNT
	.align		4
.L_1253:
        /*1c44*/ 	.byte	0x04, 0x2f
        /*1c46*/ 	.short	(.L_1255 - .L_1254)
	.align		4
.L_1254:
        /*1c48*/ 	.word	index@(_ZN4vllm25paged_attention_v1_kernelIthLi96ELi8ELi128ELNS_18Fp8KVCacheDataTypeE1ELb1EEEvPT_PKS2_PKT0_S8_ifPKiSA_iPKfiiiSC_SC_iiiii)
        /*1c4c*/ 	.word	0x00000020


	//----- nvinfo : EIATTR_FRAME_SIZE
	.align		4
.L_1255:
        /*1c50*/ 	.byte	0x04, 0x11
        /*1c52*/ 	.short	(.L_1257 - .L_1256)
	.align		4
.L_1256:
        /*1c54*/ 	.word	index@($__internal_266_$__cuda_sm70_shflsync_bfly_p)
        /*1c58*/ 	.word	0x00000000


	//----- nvinfo : EIATTR_FRAME_SIZE
	.align		4
.L_1257:
        /*1c5c*/ 	.byte	0x04, 0x11
        /*1c5e*/ 	.short	(.L_1259 - .L_1258)
	.align		4
.L_1258:
        /*1c60*/ 	.word	index@(_ZN4vllm25paged_attention_v1_kernelIthLi96ELi8ELi128ELNS_18Fp8KVCacheDataTypeE1ELb1EEEvPT_PKS2_PKT0_S8_ifPKiSA_iPKfiiiSC_SC_iiiii)
        /*1c64*/ 	.word	0x00000000


	//----- nvinfo : EIATTR_REGCOUNT
	.align		4
.L_1259:
        /*1c68*/ 	.byte	0x04, 0x2f
        /*1c6a*/ 	.short	(.L_1261 - .L_1260)
	.align		4
.L_1260:
        /*1c6c*/ 	.word	index@(_ZN4vllm25paged_attention_v1_kernelIthLi112ELi8ELi128ELNS_18Fp8KVCacheDataTypeE1ELb1EEEvPT_PKS2_PKT0_S8_ifPKiSA_iPKfiiiSC_SC_iiiii)
        /*1c70*/ 	.word	0x00000020


	//----- nvinfo : EIATTR_FRAME_SIZE
	.align		4
.L_1261:
        /*1c74*/ 	.byte	0x04, 0x11
        /*1c76*/ 	.short	(.L_1263 - .L_1262)
	.align		4
.L_1262:
        /*1c78*/ 	.word	index@($__internal_265_$__cuda_sm70_shflsync_bfly_p)
        /*1c7c*/ 	.word	0x00000000


	//----- nvinfo : EIATTR_FRAME_SIZE
	.align		4
.L_1263:
        /*1c80*/ 	.byte	0x04, 0x11
        /*1c82*/ 	.short	(.L_1265 - .L_1264)
	.align		4
.L_1264:
        /*1c84*/ 	.word	index@(_ZN4vllm25paged_attention_v1_kernelIthLi112ELi8ELi128ELNS_18Fp8KVCacheDataTypeE1ELb1EEEvPT_PKS2_PKT0_S8_ifPKiSA_iPKfiiiSC_SC_iiiii)
        /*1c88*/ 	.word	0x00000000


	//----- nvinfo : EIATTR_REGCOUNT
	.align		4
.L_1265:
        /*1c8c*/ 	.byte	0x04, 0x2f
        /*1c8e*/ 	.short	(.L_1267 - .L_1266)
	.align		4
.L_1266:
        /*1c90*/ 	.word	index@(_ZN4vllm25paged_attention_v1_kernelIthLi120ELi8ELi128ELNS_18Fp8KVCacheDataTypeE1ELb1EEEvPT_PKS2_PKT0_S8_ifPKiSA_iPKfiiiSC_SC_iiiii)
        /*1c94*/ 	.word	0x00000020


	//----- nvinfo : EIATTR_FRAME_SIZE
	.align		4
.L_1267:
        /*1c98*/ 	.byte	0x04, 0x11
        /*1c9a*/ 	.short	(.L_1269 - .L_1268)
	.align		4
.L_1268:
        /*1c9c*/ 	.word	index@($__internal_264_$__cuda_sm70_shflsync_bfly_p)
        /*1ca0*/ 	.word	0x00000000


	//----- nvinfo : EIATTR_FRAME_SIZE
	.align		4
.L_1269:
        /*1ca4*/ 	.byte	0x04, 0x11
        /*1ca6*/ 	.short	(.L_1271 - .L_1270)
	.align		4
.L_1270:
        /*1ca8*/ 	.word	index@(_ZN4vllm25paged_attention_v1_kernelIthLi120ELi8ELi128ELNS_18Fp8KVCacheDataTypeE1ELb1EEEvPT_PKS2_PKT0_S8_ifPKiSA_iPKfiiiSC_SC_iiiii)
        /*1cac*/ 	.word	0x00000000


	//----- nvinfo : EIATTR_REGCOUNT
	.align		4
.L_1271:
        /*1cb0*/ 	.byte	0x04, 0x2f
        /*1cb2*/ 	.short	(.L_1273 - .L_1272)
	.align		4
.L_1272:
        /*1cb4*/ 	.word	index@(_ZN4vllm25paged_attention_v1_kernelIthLi128ELi8ELi128ELNS_18Fp8KVCacheDataTypeE1ELb1EEEvPT_PKS2_PKT0_S8_ifPKiSA_iPKfiiiSC_SC_iiiii)
        /*1cb8*/ 	.word	0x00000020


	//----- nvinfo : EIATTR_FRAME_SIZE
	.align		4
.L_1273:
        /*1cbc*/ 	.byte	0x04, 0x11
        /*1cbe*/ 	.short	(.L_1275 - .L_1274)
	.align		4
.L_1274:
        /*1cc0*/ 	.word	index@($__internal_263_$__cuda_sm70_shflsync_bfly_p)
        /*1cc4*/ 	.word	0x00000000


	//----- nvinfo : EIATTR_FRAME_SIZE
	.align		4
.L_1275:
        /*1cc8*/ 	.byte	0x04, 0x11
        /*1cca*/ 	.short	(.L_1277 - .L_1276)
	.align		4
.L_1276:
        /*1ccc*/ 	.word	index@(_ZN4vllm25paged_attention_v1_kernelIthLi128ELi8ELi128ELNS_18Fp8KVCacheDataTypeE1ELb1EEEvPT_PKS2_PKT0_S8_ifPKiSA_iPKfiiiSC_SC_iiiii)
        /*1cd0*/ 	.word	0x00000000


	//----- nvinfo : EIATTR_REGCOUNT
	.align		4
.L_1277:
        /*1cd4*/ 	.byte	0x04, 0x2f
        /*1cd6*/ 	.short	(.L_1279 - .L_1278)
	.align		4
.L_1278:
        /*1cd8*/ 	.word	index@(_ZN4vllm25paged_attention_v1_kernelIthLi192ELi8ELi128ELNS_18Fp8KVCacheDataTypeE1ELb1EEEvPT_PKS2_PKT0_S8_ifPKiSA_iPKfiiiSC_SC_iiiii)
        /*1cdc*/ 	.word	0x00000020


	//----- nvinfo : EIATTR_FRAME_SIZE
	.align		4
.L_1279:
        /*1ce0*/ 	.byte	0x04, 0x11
        /*1ce2*/ 	.short	(.L_1281 - .L_1280)
	.align		4
.L_1280:
        /*1ce4*/ 	.word	index@($__internal_262_$__cuda_sm70_shflsync_bfly_p)
        /*1ce8*/ 	.word	0x00000000


	//----- nvinfo : EIATTR_FRAME_SIZE
	.align		4
.L_1281:
        /*1cec*/ 	.byte	0x04, 0x11
        /*1cee*/ 	.short	(.L_1283 - .L_1282)
	.align		4
.L_1282:
        /*1cf0*/ 	.word	index@(_ZN4vllm25paged_attention_v1_kernelIthLi192ELi8ELi128ELNS_18Fp8KVCacheDataTypeE1ELb1EEEvPT_PKS2_PKT0_S8_ifPKiSA_iPKfiiiSC_SC_iiiii)
        /*1cf4*/ 	.word	0x00000000


	//----- nvinfo : EIATTR_REGCOUNT
	.align		4
.L_1283:
        /*1cf8*/ 	.byte	0x04, 0x2f
        /*1cfa*/ 	.short	(.L_1285 - .L_1284)
	.align		4
.L_1284:
        /*1cfc*/ 	.word	index@(_ZN4vllm25paged_attention_v1_kernelIthLi256ELi8ELi128ELNS_18Fp8KVCacheDataTypeE1ELb1EEEvPT_PKS2_PKT0_S8_ifPKiSA_iPKfiiiSC_SC_iiiii)
        /*1d00*/ 	.word	0x00000020


	//----- nvinfo : EIATTR_FRAME_SIZE
	.align		4
.L_1285:
        /*1d04*/ 	.byte	0x04, 0x11
        /*1d06*/ 	.short	(.L_1287 - .L_1286)
	.align		4
.L_1286:
        /*1d08*/ 	.word	index@($__internal_261_$__cuda_sm70_shflsync_bfly_p)
        /*1d0c*/ 	.word	0x00000000


	//----- nvinfo : EIATTR_FRAME_SIZE
	.align		4
.L_1287:
        /*1d10*/ 	.byte	0x04, 0x11
        /*1d12*/ 	.short	(.L_1289 - .L_1288)
	.align		4
.L_1288:
        /*1d14*/ 	.word	index@(_ZN4vllm25paged_attention_v1_kernelIthLi256ELi8ELi128ELNS_18Fp8KVCacheDataTypeE1ELb1EEEvPT_PKS2_PKT0_S8_ifPKiSA_iPKfiiiSC_SC_iiiii)
        /*1d18*/ 	.word	0x00000000


	//----- nvinfo : EIATTR_REGCOUNT
	.align		4
.L_1289:
        /*1d1c*/ 	.byte	0x04, 0x2f
        /*1d1e*/ 	.short	(.L_1291 - .L_1290)
	.align		4
.L_1290:
        /*1d20*/ 	.word	index@(_ZN4vllm25paged_attention_v1_kernelIthLi32ELi8ELi128ELNS_18Fp8KVCacheDataTypeE1ELb0EEEvPT_PKS2_PKT0_S8_ifPKiSA_iPKfiiiSC_SC_iiiii)
        /*1d24*/ 	.word	0x00000020


	//----- nvinfo : EIATTR_FRAME_SIZE
	.align		4
.L_1291:
        /*1d28*/ 	.byte	0x04, 0x11
        /*1d2a*/ 	.short	(.L_1293 - .L_1292)
	.align		4
.L_1292:
        /*1d2c*/ 	.word	index@($__internal_260_$__cuda_sm70_shflsync_bfly_p)
        /*1d30*/ 	.word	0x00000000


	//----- nvinfo : EIATTR_FRAME_SIZE
	.align		4
.L_1293:
        /*1d34*/ 	.byte	0x04, 0x11
        /*1d36*/ 	.short	(.L_1295 - .L_1294)
	.align		4
.L_1294:
        /*1d38*/ 	.word	index@(_ZN4vllm25paged_attention_v1_kernelIthLi32ELi8ELi128ELNS_18Fp8KVCacheDataTypeE1ELb0EEEvPT_PKS2_PKT0_S8_ifPKiSA_iPKfiiiSC_SC_iiiii)
        /*1d3c*/ 	.word	0x00000000


	//----- nvinfo : EIATTR_REGCOUNT
	.align		4
.L_1295:
        /*1d40*/ 	.byte	0x04, 0x2f
        /*1d42*/ 	.short	(.L_1297 - .L_1296)
	.align		4
.L_1296:
        /*1d44*/ 	.word	index@(_ZN4vllm25paged_attention_v1_kernelIthLi64ELi8ELi128ELNS_18Fp8KVCacheDataTypeE1ELb0EEEvPT_PKS2_PKT0_S8_ifPKiSA_iPKfiiiSC_SC_iiiii)
        /*1d48*/ 	.word	0x00000020


	//----- nvinfo : EIATTR_FRAME_SIZE
	.align		4
.L_1297:
        /*1d4c*/ 	.byte	0x04, 0x11
        /*1d4e*/ 	.short	(.L_1299 - .L_1298)
	.align		4
.L_1298:
        /*1d50*/ 	.word	index@($__internal_259_$__cuda_sm70_shflsync_bfly_p)
        /*1d54*/ 	.word	0x00000000


	//----- nvinfo : EIATTR_FRAME_SIZE
	.align		4
.L_1299:
        /*1d58*/ 	.byte	0x04, 0x11
        /*1d5a*/ 	.short	(.L_1301 - .L_1300)
	.align		4
.L_1300:
        /*1d5c*/ 	.word	index@(_ZN4vllm25paged_attention_v1_kernelIthLi64ELi8ELi128ELNS_18Fp8KVCacheDataTypeE1ELb0EEEvPT_PKS2_PKT0_S8_ifPKiSA_iPKfiiiSC_SC_iiiii)
        /*1d60*/ 	.word	0x00000000


	//----- nvinfo : EIATTR_REGCOUNT
	.align		4
.L_1301:
        /*1d64*/ 	.byte	0x04, 0x2f
        /*1d66*/ 	.short	(.L_1303 - .L_1302)
	.align		4
.L_1302:
        /*1d68*/ 	.word	index@(_ZN4vllm25paged_attention_v1_kernelIthLi80ELi8ELi128ELNS_18Fp8KVCacheDataTypeE1ELb0EEEvPT_PKS2_PKT0_S8_ifPKiSA_iPKfiiiSC_SC_iiiii)
        /*1d6c*/ 	.word	0x00000020


	//----- nvinfo : EIATTR_FRAME_SIZE
	.align		4
.L_1303:
        /*1d70*/ 	.byte	0x04, 0x11
        /*1d72*/ 	.short	(.L_1305 - .L_1304)
	.align		4
.L_1304:
        /*1d74*/ 	.word	index@($__internal_258_$__cuda_sm70_shflsync_bfly_p)
        /*1d78*/ 	.word	0x00000000


	//----- nvinfo : EIATTR_FRAME_SIZE
	.align		4
.L_1305:
        /*1d7c*/ 	.byte	0x04, 0x11
        /*1d7e*/ 	.short	(.L_1307 - .L_1306)
	.align		4
.L_1306:
        /*1d80*/ 	.word	index@(_ZN4vllm25paged_attention_v1_kernelIthLi80ELi8ELi128ELNS_18Fp8KVCacheDataTypeE1ELb0EEEvPT_PKS2_PKT0_S8_ifPKiSA_iPKfiiiSC_SC_iiiii)
        /*1d84*/ 	.word	0x00000000


	//----- nvinfo : EIATTR_REGCOUNT
	.align		4
.L_1307:
        /*1d88*/ 	.byte	0x04, 0x2f
        /*1d8a*/ 	.short	(.L_1309 - .L_1308)
	.align		4
.L_1308:
        /*1d8c*/ 	.word	index@(_ZN4vllm25paged_attention_v1_kernelIthLi96ELi8ELi128ELNS_18Fp8KVCacheDataTypeE1ELb0EEEvPT_PKS2_PKT0_S8_ifPKiSA_iPKfiiiSC_SC_iiiii)
        /*1d90*/ 	.word	0x00000020


	//----- nvinfo : EIATTR_FRAME_SIZE
	.align		4
.L_1309:
        /*1d94*/ 	.byte	0x04, 0x11
        /*1d96*/ 	.short	(.L_1311 - .L_1310)
	.align		4
.L_1310:
        /*1d98*/ 	.word	index@($__internal_257_$__cuda_sm70_shflsync_bfly_p)
        /*1d9c*/ 	.word	0x00000000


	//----- nvinfo : EIATTR_FRAME_SIZE
	.align		4
.L_1311:
        /*1da0*/ 	.byte	0x04, 0x11
        /*1da2*/ 	.short	(.L_1313 - .L_1312)
	.align		4
.L_1312:
        /*1da4*/ 	.word	index@(_ZN4vllm25paged_attention_v1_kernelIthLi96ELi8ELi128ELNS_18Fp8KVCacheDataTypeE1ELb0EEEvPT_PKS2_PKT0_S8_ifPKiSA_iPKfiiiSC_SC_iiiii)
        /*1da8*/ 	.word	0x00000000


	//----- nvinfo : EIATTR_REGCOUNT
	.align		4
.L_1313:
        /*1dac*/ 	.byte	0x04, 0x2f
        /*1dae*/ 	.short	(.L_1315 - .L_1314)
	.align		4
.L_1314:
        /*1db0*/ 	.word	index@(_ZN4vllm25paged_attention_v1_kernelIthLi112ELi8ELi128ELNS_18Fp8KVCacheDataTypeE1ELb0EEEvPT_PKS2_PKT0_S8_ifPKiSA_iPKfiiiSC_SC_iiiii)
        /*1db4*/ 	.word	0x00000020


	//----- nvinfo : EIATTR_FRAME_SIZE
	.align		4
.L_1315:
        /*1db8*/ 	.byte	0x04, 0x11
        /*1dba*/ 	.short	(.L_1317 - .L_1316)
	.align		4
.L_1316:
        /*1dbc*/ 	.word	index@($__internal_256_$__cuda_sm70_shflsync_bfly_p)
        /*1dc0*/ 	.word	0x00000000


	//----- nvinfo : EIATTR_FRAME_SIZE
	.align		4
.L_1317:
        /*1dc4*/ 	.byte	0x04, 0x11
        /*1dc6*/ 	.short	(.L_1319 - .L_1318)
	.align		4
.L_1318:
        /*1dc8*/ 	.word	index@(_ZN4vllm25paged_attention_v1_kernelIthLi112ELi8ELi128ELNS_18Fp8KVCacheDataTypeE1ELb0EEEvPT_PKS2_PKT0_S8_ifPKiSA_iPKfiiiSC_SC_iiiii)
        /*1dcc*/ 	.word	0x00000000


	//----- nvinfo : EIATTR_REGCOUNT
	.align		4
.L_1319:
        /*1dd0*/ 	.byte	0x04, 0x2f
        /*1dd2*/ 	.short	(.L_1321 - .L_1320)
	.align		4
.L_1320:
        /*1dd4*/ 	.word	index@(_ZN4vllm25paged_attention_v1_kernelIthLi120ELi8ELi128ELNS_18Fp8KVCacheDataTypeE1ELb0EEEvPT_PKS2_PKT0_S8_ifPKiSA_iPKfiiiSC_SC_iiiii)
        /*1dd8*/ 	.word	0x00000020


	//----- nvinfo : EIATTR_FRAME_SIZE
	.align		4
.L_1321:
        /*1ddc*/ 	.byte	0x04, 0x11
        /*1dde*/ 	.short	(.L_1323 - .L_1322)
	.align		4
.L_1322:
        /*1de0*/ 	.word	index@($__internal_255_$__cuda_sm70_shflsync_bfly_p)
        /*1de4*/ 	.word	0x00000000


	//----- nvinfo : EIATTR_FRAME_SIZE
	.align		4
.L_1323:
        /*1de8*/ 	.byte	0x04, 0x11
        /*1dea*/ 	.short	(.L_1325 - .L_1324)
	.align		4
.L_1324:
        /*1dec*/ 	.word	index@(_ZN4vllm25paged_attention_v1_kernelIthLi120ELi8ELi128ELNS_18Fp8KVCacheDataTypeE1ELb0EEEvPT_PKS2_PKT0_S8_ifPKiSA_iPKfiiiSC_SC_iiiii)
        /*1df0*/ 	.word	0x00000000


	//----- nvinfo : EIATTR_REGCOUNT
	.align		4
.L_1325:
        /*1df4*/ 	.byte	0x04, 0x2f
        /*1df6*/ 	.short	(.L_1327 - .L_1326)
	.align		4
.L_1326:
        /*1df8*/ 	.word	index@(_ZN4vllm25paged_attention_v1_kernelIthLi128ELi8ELi128ELNS_18Fp8KVCacheDataTypeE1ELb0EEEvPT_PKS2_PKT0_S8_ifPKiSA_iPKfiiiSC_SC_iiiii)
        /*1dfc*/ 	.word	0x00000020


	//----- nvinfo : EIATTR_FRAME_SIZE
	.align		4
.L_1327:
        /*1e00*/ 	.byte	0x04, 0x11
        /*1e02*/ 	.short	(.L_1329 - .L_1328)
	.align		4
.L_1328:
        /*1e04*/ 	.word	index@($__internal_254_$__cuda_sm70_shflsync_bfly_p)
        /*1e08*/ 	.word	0x00000000


	//----- nvinfo : EIATTR_FRAME_SIZE
	.align		4
.L_1329:
        /*1e0c*/ 	.byte	0x04, 0x11
        /*1e0e*/ 	.short	(.L_1331 - .L_1330)
	.align		4
.L_1330:
        /*1e10*/ 	.word	index@(_ZN4vllm25paged_attention_v1_kernelIthLi128ELi8ELi128ELNS_18Fp8KVCacheDataTypeE1ELb0EEEvPT_PKS2_PKT0_S8_ifPKiSA_iPKfiiiSC_SC_iiiii)
        /*1e14*/ 	.word	0x00000000


	//----- nvinfo : EIATTR_REGCOUNT
	.align		4
.L_1331:
        /*1e18*/ 	.byte	0x04, 0x2f
        /*1e1a*/ 	.short	(.L_1333 - .L_1332)
	.align		4
.L_1332:
        /*1e1c*/ 	.word	index@(_ZN4vllm25paged_attention_v1_kernelIthLi192ELi8ELi128ELNS_18Fp8KVCacheDataTypeE1ELb0EEEvPT_PKS2_PKT0_S8_ifPKiSA_iPKfiiiSC_SC_iiiii)
        /*1e20*/ 	.word	0x00000020


	//----- nvinfo : EIATTR_FRAME_SIZE
	.align		4
.L_1333:
        /*1e24*/ 	.byte	0x04, 0x11
        /*1e26*/ 	.short	(.L_1335 - .L_1334)
	.align		4
.L_1334:
        /*1e28*/ 	.word	index@($__internal_253_$__cuda_sm70_shflsync_bfly_p)
        /*1e2c*/ 	.word	0x00000000


	//----- nvinfo : EIATTR_FRAME_SIZE
	.align		4
.L_1335:
        /*1e30*/ 	.byte	0x04, 0x11
        /*1e32*/ 	.short	(.L_1337 - .L_1336)
	.align		4
.L_1336:
        /*1e34*/ 	.word	index@(_ZN4vllm25paged_attention_v1_kernelIthLi192ELi8ELi128ELNS_18Fp8KVCacheDataTypeE1ELb0EEEvPT_PKS2_PKT0_S8_ifPKiSA_iPKfiiiSC_SC_iiiii)
        /*1e38*/ 	.word	0x00000000


	//----- nvinfo : EIATTR_REGCOUNT
	.align		4
.L_1337:
        /*1e3c*/ 	.byte	0x04, 0x2f
        /*1e3e*/ 	.short	(.L_1339 - .L_1338)
	.align		4
.L_1338:
        /*1e40*/ 	.word	index@(_ZN4vllm25paged_attention_v1_kernelIthLi256ELi8ELi128ELNS_18Fp8KVCacheDataTypeE1ELb0EEEvPT_PKS2_PKT0_S8_ifPKiSA_iPKfiiiSC_SC_iiiii)
        /*1e44*/ 	.word	0x00000020


	//----- nvinfo : EIATTR_FRAME_SIZE
	.align		4
.L_1339:
        /*1e48*/ 	.byte	0x04, 0x11
        /*1e4a*/ 	.short	(.L_1341 - .L_1340)
	.align		4
.L_1340:
        /*1e4c*/ 	.word	index@($__internal_252_$__cuda_sm70_shflsync_bfly_p)
        /*1e50*/ 	.word	0x00000000


	//----- nvinfo : EIATTR_FRAME_SIZE
	.align		4
.L_1341:
        /*1e54*/ 	.byte	0x04, 0x11
        /*1e56*/ 	.short	(.L_1343 - .L_1342)
	.align		4
.L_1342:
        /*1e58*/ 	.word	index@(_ZN4vllm25paged_attention_v1_kernelIthLi256ELi8ELi128ELNS_18Fp8KVCacheDataTypeE1ELb0EEEvPT_PKS2_PKT0_S8_ifPKiSA_iPKfiiiSC_SC_iiiii)
        /*1e5c*/ 	.word	0x00000000


	//----- nvinfo : EIATTR_REGCOUNT
	.align		4
.L_1343:
        /*1e60*/ 	.byte	0x04, 0x2f
        /*1e62*/ 	.short	(.L_1345 - .L_1344)
	.align		4
.L_1344:
        /*1e64*/ 	.word	index@(_ZN4vllm25paged_attention_v1_kernelIthLi32ELi16ELi128ELNS_18Fp8KVCacheDataTypeE1ELb1EEEvPT_PKS2_PKT0_S8_ifPKiSA_iPKfiiiSC_SC_iiiii)
        /*1e68*/ 	.word	0x00000020


	//----- nvinfo : EIATTR_FRAME_SIZE
	.align		4
.L_1345:
        /*1e6c*/ 	.byte	0x04, 0x11
        /*1e6e*/ 	.short	(.L_1347 - .L_1346)
	.align		4
.L_1346:
        /*1e70*/ 	.word	index@($__internal_251_$__cuda_sm70_shflsync_bfly_p)
        /*1e74*/ 	.word	0x00000000


	//----- nvinfo : EIATTR_FRAME_SIZE
	.align		4
.L_1347:
        /*1e78*/ 	.byte	0x04, 0x11
        /*1e7a*/ 	.short	(.L_1349 - .L_1348)
	.align		4
.L_1348:
        /*1e7c*/ 	.word	index@(_ZN4vllm25paged_attention_v1_kernelIthLi32ELi16ELi128ELNS_18Fp8KVCacheDataTypeE1ELb1EEEvPT_PKS2_PKT0_S8_ifPKiSA_iPKfiiiSC_SC_iiiii)
        /*1e80*/ 	.word	0x00000000


	//----- nvinfo : EIATTR_REGCOUNT
	.align		4
.L_1349:
        /*1e84*/ 	.byte	0x04, 0x2f
        /*1e86*/ 	.short	(.L_1351 - .L_1350)
	.align		4
.L_1350:
        /*1e88*/ 	.word	index@(_ZN4vllm25paged_attention_v1_kernelIthLi64ELi16ELi128ELNS_18Fp8KVCacheDataTypeE1ELb1EEEvPT_PKS2_PKT0_S8_ifPKiSA_iPKfiiiSC_SC_iiiii)
        /*1e8c*/ 	.word	0x00000020


	//----- nvinfo : EIATTR_FRAME_SIZE
	.align		4
.L_1351:
        /*1e90*/ 	.byte	0x04, 0x11
        /*1e92*/ 	.short	(.L_1353 - .L_1352)
	.align		4
.L_1352:
        /*1e94*/ 	.word	index@($__internal_250_$__cuda_sm70_shflsync_bfly_p)
        /*1e98*/ 	.word	0x00000000


	//----- nvinfo : EIATTR_FRAME_SIZE
	.align		4
.L_1353:
        /*1e9c*/ 	.byte	0x04, 0x11
        /*1e9e*/ 	.short	(.L_1355 - .L_1354)
	.align		4
.L_1354:
        /*1ea0*/ 	.word	index@(_ZN4vllm25paged_attention_v1_kernelIthLi64ELi16ELi128ELNS_18Fp8KVCacheDataTypeE1ELb1EEEvPT_PKS2_PKT0_S8_ifPKiSA_iPKfiiiSC_SC_iiiii)
        /*1ea4*/ 	.word	0x00000000


	//----- nvinfo : EIATTR_REGCOUNT
	.align		4
.L_1355:
        /*1ea8*/ 	.byte	0x04, 0x2f
        /*1eaa*/ 	.short	(.L_1357 - .L_1356)
	.align		4
.L_1356:
        /*1eac*/ 	.word	index@(_ZN4vllm25paged_attention_v1_kernelIthLi80ELi16ELi128ELNS_18Fp8KVCacheDataTypeE1ELb1EEEvPT_PKS2_PKT0_S8_ifPKiSA_iPKfiiiSC_SC_iiiii)
        /*1eb0*/ 	.word	0x00000020


	//----- nvinfo : EIATTR_FRAME_SIZE
	.align		4
.L_1357:
        /*1eb4*/ 	.byte	0x04, 0x11
        /*1eb6*/ 	.short	(.L_1359 - .L_1358)
	.align		4
.L_1358:
        /*1eb8*/ 	.word	index@($__internal_249_$__cuda_sm70_shflsync_bfly_p)
        /*1ebc*/ 	.word	0x00000000


	//----- nvinfo : EIATTR_FRAME_SIZE
	.align		4
.L_1359:
        /*1ec0*/ 	.byte	0x04, 0x11
        /*1ec2*/ 	.short	(.L_1361 - .L_1360)
	.align		4
.L_1360:
        /*1ec4*/ 	.word	index@(_ZN4vllm25paged_attention_v1_kernelIthLi80ELi16ELi128ELNS_18Fp8KVCacheDataTypeE1ELb1EEEvPT_PKS2_PKT0_S8_ifPKiSA_iPKfiiiSC_SC_iiiii)
        /*1ec8*/ 	.word	0x00000000


	//----- nvinfo : EIATTR_REGCOUNT
	.align		4
.L_1361:
        /*1ecc*/ 	.byte	0x04, 0x2f
        /*1ece*/ 	.short	(.L_1363 - .L_1362)
	.align		4
.L_1362:
        /*1ed0*/ 	.word	index@(_ZN4vllm25paged_attention_v1_kernelIthLi96ELi16ELi128ELNS_18Fp8KVCacheDataTypeE1ELb1EEEvPT_PKS2_PKT0_S8_ifPKiSA_iPKfiiiSC_SC_iiiii)
        /*1ed4*/ 	.word	0x00000020


	//----- nvinfo : EIATTR_FRAME_SIZE
	.align		4
.L_1363:
        /*1ed8*/ 	.byte	0x04, 0x11
        /*1eda*/ 	.short	(.L_1365 - .L_1364)
	.align		4
.L_1364:
        /*1edc*/ 	.word	index@($__internal_248_$__cuda_sm70_shflsync_bfly_p)
        /*1ee0*/ 	.word	0x00000000


	//----- nvinfo : EIATTR_FRAME_SIZE
	.align		4
.L_1365:
        /*1ee4*/ 	.byte	0x04, 0x11
        /*1ee6*/ 	.short	(.L_1367 - .L_1366)
	.align		4
.L_1366:
        /*1ee8*/ 	.word	index@(_ZN4vllm25paged_attention_v1_kernelIthLi96ELi16ELi128ELNS_18Fp8KVCacheDataTypeE1ELb1EEEvPT_PKS2_PKT0_S8_ifPKiSA_iPKfiiiSC_SC_iiiii)
        /*1eec*/ 	.word	0x00000000


	//----- nvinfo : EIATTR_REGCOUNT
	.align		4
.L_1367:
        /*1ef0*/ 	.byte	0x04, 0x2f
        /*1ef2*/ 	.short	(.L_1369 - .L_1368)
	.align		4
.L_1368:
        /*1ef4*/ 	.word	index@(_ZN4vllm25paged_attention_v1_kernelIthLi112ELi16ELi128ELNS_18Fp8KVCacheDataTypeE1ELb1EEEvPT_PKS2_PKT0_S8_ifPKiSA_iPKfiiiSC_SC_iiiii)
        /*1ef8*/ 	.word	0x00000020


	//----- nvinfo : EIATTR_FRAME_SIZE
	.align		4
.L_1369:
        /*1efc*/ 	.byte	0x04, 0x11
        /*1efe*/ 	.short	(.L_1371 - .L_1370)
	.align		4
.L_1370:
        /*1f00*/ 	.word	index@($__internal_247_$__cuda_sm70_shflsync_bfly_p)
        /*1f04*/ 	.word	0x00000000


	//----- nvinfo : EIATTR_FRAME_SIZE
	.align		4
.L_1371:
        /*1f08*/ 	.byte	0x04, 0x11
        /*1f0a*/ 	.short	(.L_1373 - .L_1372)
	.align		4
.L_1372:
        /*1f0c*/ 	.word	index@(_ZN4vllm25paged_attention_v1_kernelIthLi112ELi16ELi128ELNS_18Fp8KVCacheDataTypeE1ELb1EEEvPT_PKS2_PKT0_S8_ifPKiSA_iPKfiiiSC_SC_iiiii)
        /*1f10*/ 	.word	0x00000000


	//----- nvinfo : EIATTR_REGCOUNT
	.align		4
.L_1373:
        /*1f14*/ 	.byte	0x04, 0x2f
        /*1f16*/ 	.short	(.L_1375 - .L_1374)
	.align		4
.L_1374:
        /*1f18*/ 	.word	index@(_ZN4vllm25paged_attention_v1_kernelIthLi120ELi16ELi128ELNS_18Fp8KVCacheDataTypeE1ELb1EEEvPT_PKS2_PKT0_S8_ifPKiSA_iPKfiiiSC_SC_iiiii)
        /*1f1c*/ 	.word	0x00000020


	//----- nvinfo : EIATTR_FRAME_SIZE
	.align		4
.L_1375:
        /*1f20*/ 	.byte	0x04, 0x11
        /*1f22*/ 	.short	(.L_1377 - .L_1376)
	.align		4
.L_1376:
        /*1f24*/ 	.word	index@($__internal_246_$__cuda_sm70_shflsync_bfly_p)
        /*1f28*/ 	.word	0x00000000


	//----- nvinfo : EIATTR_FRAME_SIZE
	.align		4
.L_1377:
        /*1f2c*/ 	.byte	0x04, 0x11
        /*1f2e*/ 	.short	(.L_1379 - .L_1378)
	.align		4
.L_1378:
        /*1f30*/ 	.word	index@(_ZN4vllm25paged_attention_v1_kernelIthLi120ELi16ELi128ELNS_18Fp8KVCacheDataTypeE1ELb1EEEvPT_PKS2_PKT0_S8_ifPKiSA_iPKfiiiSC_SC_iiiii)
        /*1f34*/ 	.word	0x00000000


	//----- nvinfo : EIATTR_REGCOUNT
	.align		4
.L_1379:
        /*1f38*/ 	.byte	0x04, 0x2f
        /*1f3a*/ 	.short	(.L_1381 - .L_1380)
	.align		4
.L_1380:
        /*1f3c*/ 	.word	index@(_ZN4vllm25paged_attention_v1_kernelIthLi128ELi16ELi128ELNS_18Fp8KVCacheDataTypeE1ELb1EEEvPT_PKS2_PKT0_S8_ifPKiSA_iPKfiiiSC_SC_iiiii)
        /*1f40*/ 	.word	0x00000020


	//----- nvinfo : EIATTR_FRAME_SIZE
	.align		4
.L_1381:
        /*1f44*/ 	.byte	0x04, 0x11
        /*1f46*/ 	.short	(.L_1383 - .L_1382)
	.align		4
.L_1382:
        /*1f48*/ 	.word	index@($__internal_245_$__cuda_sm70_shflsync_bfly_p)
        /*1f4c*/ 	.word	0x00000000


	//----- nvinfo : EIATTR_FRAME_SIZE
	.align		4
.L_1383:
        /*1f50*/ 	.byte	0x04, 0x11
        /*1f52*/ 	.short	(.L_1385 - .L_1384)
	.align		4
.L_1384:
        /*1f54*/ 	.word	index@(_ZN4vllm25paged_attention_v1_kernelIthLi128ELi16ELi128ELNS_18Fp8KVCacheDataTypeE1ELb1EEEvPT_PKS2_PKT0_S8_ifPKiSA_iPKfiiiSC_SC_iiiii)
        /*1f58*/ 	.word	0x00000000


	//----- nvinfo : EIATTR_REGCOUNT
	.align		4
.L_1385:
        /*1f5c*/ 	.byte	0x04, 0x2f
        /*1f5e*/ 	.short	(.L_1387 - .L_1386)
	.align		4
.L_1386:
        /*1f60*/ 	.word	index@(_ZN4vllm25paged_attention_v1_kernelIthLi192ELi16ELi128ELNS_18Fp8KVCacheDataTypeE1ELb1EEEvPT_PKS2_PKT0_S8_ifPKiSA_iPKfiiiSC_SC_iiiii)
        /*1f64*/ 	.word	0x00000020


	//----- nvinfo : EIATTR_FRAME_SIZE
	.align		4
.L_1387:
        /*1f68*/ 	.byte	0x04, 0x11
        /*1f6a*/ 	.short	(.L_1389 - .L_1388)
	.align		4
.L_1388:
        /*1f6c*/ 	.word	index@($__internal_244_$__cuda_sm70_shflsync_bfly_p)
        /*1f70*/ 	.word	0x00000000


	//----- nvinfo : EIATTR_FRAME_SIZE
	.align		4
.L_1389:
        /*1f74*/ 	.byte	0x04, 0x11
        /*1f76*/ 	.short	(.L_1391 - .L_1390)
	.align		4
.L_1390:
        /*1f78*/ 	.word	index@(_ZN4vllm25paged_attention_v1_kernelIthLi192ELi16ELi128ELNS_18Fp8KVCacheDataTypeE1ELb1EEEvPT_PKS2_PKT0_S8_ifPKiSA_iPKfiiiSC_SC_iiiii)
        /*1f7c*/ 	.word	0x00000000


	//----- nvinfo : EIATTR_REGCOUNT
	.align		4
.L_1391:
        /*1f80*/ 	.byte	0x04, 0x2f
        /*1f82*/ 	.short	(.L_1393 - .L_1392)
	.align		4
.L_1392:
        /*1f84*/ 	.word	index@(_ZN4vllm25paged_attention_v1_kernelIthLi256ELi16ELi128ELNS_18Fp8KVCacheDataTypeE1ELb1EEEvPT_PKS2_PKT0_S8_ifPKiSA_iPKfiiiSC_SC_iiiii)
        /*1f88*/ 	.word	0x00000028


	//----- nvinfo : EIATTR_FRAME_SIZE
	.align		4
.L_1393:
        /*1f8c*/ 	.byte	0x04, 0x11
        /*1f8e*/ 	.short	(.L_1395 - .L_1394)
	.align		4
.L_1394:
        /*1f90*/ 	.word	index@($__internal_243_$__cuda_sm70_shflsync_bfly_p)
        /*1f94*/ 	.word	0x00000000


	//----- nvinfo : EIATTR_FRAME_SIZE
	.align		4
.L_1395:
        /*1f98*/ 	.byte	0x04, 0x11
        /*1f9a*/ 	.short	(.L_1397 - .L_1396)
	.align		4
.L_1396:
        /*1f9c*/ 	.word	index@(_ZN4vllm25paged_attention_v1_kernelIthLi256ELi16ELi128ELNS_18Fp8KVCacheDataTypeE1ELb1EEEvPT_PKS2_PKT0_S8_ifPKiSA_iPKfiiiSC_SC_iiiii)
        /*1fa0*/ 	.word	0x00000000


	//----- nvinfo : EIATTR_REGCOUNT
	.align		4
.L_1397:
        /*1fa4*/ 	.byte	0x04, 0x2f
        /*1fa6*/ 	.short	(.L_1399 - .L_1398)
	.align		4
.L_1398:
        /*1fa8*/ 	.word	index@(_ZN4vllm25paged_attention_v1_kernelIthLi32ELi16ELi128ELNS_18Fp8KVCacheDataTypeE1ELb0EEEvPT_PKS2_PKT0_S8_ifPKiSA_iPKfiiiSC_SC_iiiii)
        /*1fac*/ 	.word	0x00000020


	//----- nvinfo : EIATTR_FRAME_SIZE
	.align		4
.L_1399:
        /*1fb0*/ 	.byte	0x04, 0x11
        /*1fb2*/ 	.short	(.L_1401 - .L_1400)
	.align		4
.L_1400:
        /*1fb4*/ 	.word	index@($__internal_242_$__cuda_sm70_shflsync_bfly_p)
        /*1fb8*/ 	.word	0x00000000


	//----- nvinfo : EIATTR_FRAME_SIZE
	.align		4
.L_1401:
        /*1fbc*/ 	.byte	0x04, 0x11
        /*1fbe*/ 	.short	(.L_1403 - .L_1402)
	.align		4
.L_1402:
        /*1fc0*/ 	.word	index@(_ZN4vllm25paged_attention_v1_kernelIthLi32ELi16ELi128ELNS_18Fp8KVCacheDataTypeE1ELb0EEEvPT_PKS2_PKT0_S8_ifPKiSA_iPKfiiiSC_SC_iiiii)
        /*1fc4*/ 	.word	0x00000000


	//----- nvinfo : EIATTR_REGCOUNT
	.align		4
.L_1403:
        /*1fc8*/ 	.byte	0x04, 0x2f
        /*1fca*/ 	.short	(.L_1405 - .L_1404)
	.align		4
.L_1404:
        /*1fcc*/ 	.word	index@(_ZN4vllm25paged_attention_v1_kernelIthLi64ELi16ELi128ELNS_18Fp8KVCacheDataTypeE1ELb0EEEvPT_PKS2_PKT0_S8_ifPKiSA_iPKfiiiSC_SC_iiiii)
        /*1fd0*/ 	.word	0x00000020


	//----- nvinfo : EIATTR_FRAME_SIZE
	.align		4
.L_1405:
        /*1fd4*/ 	.byte	0x04, 0x11
        /*1fd6*/ 	.short	(.L_1407 - .L_1406)
	.align		4
.L_1406:
        /*1fd8*/ 	.word	index@($__internal_241_$__cuda_sm70_shflsync_bfly_p)
        /*1fdc*/ 	.word	0x00000000


	//----- nvinfo : EIATTR_FRAME_SIZE
	.align		4
.L_1407:
        /*1fe0*/ 	.byte	0x04, 0x11
        /*1fe2*/ 	.short	(.L_1409 - .L_1408)
	.align		4
.L_1408:
        /*1fe4*/ 	.word	index@(_ZN4vllm25paged_attention_v1_kernelIthLi64ELi16ELi128ELNS_18Fp8KVCacheDataTypeE1ELb0EEEvPT_PKS2_PKT0_S8_ifPKiSA_iPKfiiiSC_SC_iiiii)
        /*1fe8*/ 	.word	0x00000000


	//----- nvinfo : EIATTR_REGCOUNT
	.align		4
.L_1409:
        /*1fec*/ 	.byte	0x04, 0x2f
        /*1fee*/ 	.short	(.L_1411 - .L_1410)
	.align		4
.L_1410:
        /*1ff0*/ 	.word	index@(_ZN4vllm25paged_attention_v1_kernelIthLi80ELi16ELi128ELNS_18Fp8KVCacheDataTypeE1ELb0EEEvPT_PKS2_PKT0_S8_ifPKiSA_iPKfiiiSC_SC_iiiii)
        /*1ff4*/ 	.word	0x00000020


	//----- nvinfo : EIATTR_FRAME_SIZE
	.align		4
.L_1411:
        /*1ff8*/ 	.byte	0x04, 0x11
        /*1ffa*/ 	.short	(.L_1413 - .L_1412)
	.align		4
.L_1412:
        /*1ffc*/ 	.word	index@($__internal_240_$__cuda_sm70_shflsync_bfly_p)
        /*2000*/ 	.word	0x00000000


	//----- nvinfo : EIATTR_FRAME_SIZE
	.align		4
.L_1413:
        /*2004*/ 	.byte	0x04, 0x11
        /*2006*/ 	.short	(.L_1415 - .L_1414)
	.align		4
.L_1414:
        /*2008*/ 	.word	index@(_ZN4vllm25paged_attention_v1_kernelIthLi80ELi16ELi128ELNS_18Fp8KVCacheDataTypeE1ELb0EEEvPT_PKS2_PKT0_S8_ifPKiSA_iPKfiiiSC_SC_iiiii)
        /*200c*/ 	.word	0x00000000


	//----- nvinfo : EIATTR_REGCOUNT
	.align		4
.L_1415:
        /*2010*/ 	.byte	0x04, 0x2f
        /*2012*/ 	.short	(.L_1417 - .L_1416)
	.align		4
.L_1416:
        /*2014*/ 	.word	index@(_ZN4vllm25paged_attention_v1_kernelIthLi96ELi16ELi128ELNS_18Fp8KVCacheDataTypeE1ELb0EEEvPT_PKS2_PKT0_S8_ifPKiSA_iPKfiiiSC_SC_iiiii)
        /*2018*/ 	.word	0x00000020


	//----- nvinfo : EIATTR_FRAME_SIZE
	.align		4
.L_1417:
        /*201c*/ 	.byte	0x04, 0x11
        /*201e*/ 	.short	(.L_1419 - .L_1418)
	.align		4
.L_1418:
        /*2020*/ 	.word	index@($__internal_239_$__cuda_sm70_shflsync_bfly_p)
        /*2024*/ 	.word	0x00000000


	//----- nvinfo : EIATTR_FRAME_SIZE
	.align		4
.L_1419:
        /*2028*/ 	.byte	0x04, 0x11
        /*202a*/ 	.short	(.L_1421 - .L_1420)
	.align		4
.L_1420:
        /*202c*/ 	.word	index@(_ZN4vllm25paged_attention_v1_kernelIthLi96ELi16ELi128ELNS_18Fp8KVCacheDataTypeE1ELb0EEEvPT_PKS2_PKT0_S8_ifPKiSA_iPKfiiiSC_SC_iiiii)
        /*2030*/ 	.word	0x00000000


	//----- nvinfo : EIATTR_REGCOUNT
	.align		4
.L_1421:
        /*2034*/ 	.byte	0x04, 0x2f
        /*2036*/ 	.short	(.L_1423 - .L_1422)
	.align		4
.L_1422:
        /*2038*/ 	.word	index@(_ZN4vllm25paged_attention_v1_kernelIthLi112ELi16ELi128ELNS_18Fp8KVCacheDataTypeE1ELb0EEEvPT_PKS2_PKT0_S8_ifPKiSA_iPKfiiiSC_SC_iiiii)
        /*203c*/ 	.word	0x00000020


	//----- nvinfo : EIATTR_FRAME_SIZE
	.align		4
.L_1423:
        /*2040*/ 	.byte	0x04, 0x11
        /*2042*/ 	.short	(.L_1425 - .L_1424)
	.align		4
.L_1424:
        /*2044*/ 	.word	index@($__internal_238_$__cuda_sm70_shflsync_bfly_p)
        /*2048*/ 	.word	0x00000000


	//----- nvinfo : EIATTR_FRAME_SIZE
	.align		4
.L_1425:
        /*204c*/ 	.byte	0x04, 0x11
        /*204e*/ 	.short	(.L_1427 - .L_1426)
	.align		4
.L_1426:
        /*2050*/ 	.word	index@(_ZN4vllm25paged_attention_v1_kernelIthLi112ELi16ELi128ELNS_18Fp8KVCacheDataTypeE1ELb0EEEvPT_PKS2_PKT0_S8_ifPKiSA_iPKfiiiSC_SC_iiiii)
        /*2054*/ 	.word	0x00000000


	//----- nvinfo : EIATTR_REGCOUNT
	.align		4
.L_1427:
        /*2058*/ 	.byte	0x04, 0x2f
        /*205a*/ 	.short	(.L_1429 - .L_1428)
	.align		4
.L_1428:
        /*205c*/ 	.word	index@(_ZN4vllm25paged_attention_v1_kernelIthLi120ELi16ELi128ELNS_18Fp8KVCacheDataTypeE1ELb0EEEvPT_PKS2_PKT0_S8_ifPKiSA_iPKfiiiSC_SC_iiiii)
        /*2060*/ 	.word	0x00000020


	//----- nvinfo : EIATTR_FRAME_SIZE
	.align		4
.L_1429:
        /*2064*/ 	.byte	0x04, 0x11
        /*2066*/ 	.short	(.L_1431 - .L_1430)
	.align		4
.L_1430:
        /*2068*/ 	.word	index@($__internal_237_$__cuda_sm70_shflsync_bfly_p)
        /*206c*/ 	.word	0x00000000


	//----- nvinfo : EIATTR_FRAME_SIZE
	.align		4
.L_1431:
        /*2070*/ 	.byte	0x04, 0x11
        /*2072*/ 	.short	(.L_1433 - .L_1432)
	.align		4
.L_1432:
        /*2074*/ 	.word	index@(_ZN4vllm25paged_attention_v1_kernelIthLi120ELi16ELi128ELNS_18Fp8KVCacheDataTypeE1ELb0EEEvPT_PKS2_PKT0_S8_ifPKiSA_iPKfiiiSC_SC_iiiii)
        /*2078*/ 	.word	0x00000000


	//----- nvinfo : EIATTR_REGCOUNT
	.align		4
.L_1433:
        /*207c*/ 	.byte	0x04, 0x2f
        /*207e*/ 	.short	(.L_1435 - .L_1434)
	.align		4
.L_1434:
        /*2080*/ 	.word	index@(_ZN4vllm25paged_attention_v1_kernelIthLi128ELi16ELi128ELNS_18Fp8KVCacheDataTypeE1ELb0EEEvPT_PKS2_PKT0_S8_ifPKiSA_iPKfiiiSC_SC_iiiii)
        /*2084*/ 	.word	0x00000020


	//----- nvinfo : EIATTR_FRAME_SIZE
	.align		4
.L_1435:
        /*2088*/ 	.byte	0x04, 0x11
        /*208a*/ 	.short	(.L_1437 - .L_1436)
	.align		4
.L_1436:
        /*208c*/ 	.word	index@($__internal_236_$__cuda_sm70_shflsync_bfly_p)
        /*2090*/ 	.word	0x00000000


	//----- nvinfo : EIATTR_FRAME_SIZE
	.align		4
.L_1437:
        /*2094*/ 	.byte	0x04, 0x11
        /*2096*/ 	.short	(.L_1439 - .L_1438)
	.align		4
.L_1438:
        /*2098*/ 	.word	index@(_ZN4vllm25paged_attention_v1_kernelIthLi128ELi16ELi128ELNS_18Fp8KVCacheDataTypeE1ELb0EEEvPT_PKS2_PKT0_S8_ifPKiSA_iPKfiiiSC_SC_iiiii)
        /*209c*/ 	.word	0x00000000


	//----- nvinfo : EIATTR_REGCOUNT
	.align		4
.L_1439:
        /*20a0*/ 	.byte	0x04, 0x2f
        /*20a2*/ 	.short	(.L_1441 - .L_1440)
	.align		4
.L_1440:
        /*20a4*/ 	.word	index@(_ZN4vllm25paged_attention_v1_kernelIthLi192ELi16ELi128ELNS_18Fp8KVCacheDataTypeE1ELb0EEEvPT_PKS2_PKT0_S8_ifPKiSA_iPKfiiiSC_SC_iiiii)
        /*20a8*/ 	.word	0x00000020


	//----- nvinfo : EIATTR_FRAME_SIZE
	.align		4
.L_1441:
        /*20ac*/ 	.byte	0x04, 0x11
        /*20ae*/ 	.short	(.L_1443 - .L_1442)
	.align		4
.L_1442:
        /*20b0*/ 	.word	index@($__internal_235_$__cuda_sm70_shflsync_bfly_p)
        /*20b4*/ 	.word	0x00000000


	//----- nvinfo : EIATTR_FRAME_SIZE
	.align		4
.L_1443:
        /*20b8*/ 	.byte	0x04, 0x11
        /*20ba*/ 	.short	(.L_1445 - .L_1444)
	.align		4
.L_1444:
        /*20bc*/ 	.word	index@(_ZN4vllm25paged_attention_v1_kernelIthLi192ELi16ELi128ELNS_18Fp8KVCacheDataTypeE1ELb0EEEvPT_PKS2_PKT0_S8_ifPKiSA_iPKfiiiSC_SC_iiiii)
        /*20c0*/ 	.word	0x00000000


	//----- nvinfo : EIATTR_REGCOUNT
	.align		4
.L_1445:
        /*20c4*/ 	.byte	0x04, 0x2f
        /*20c6*/ 	.short	(.L_1447 - .L_1446)
	.align		4
.L_1446:
        /*20c8*/ 	.word	index@(_ZN4vllm25paged_attention_v1_kernelIthLi256ELi16ELi128ELNS_18Fp8KVCacheDataTypeE1ELb0EEEvPT_PKS2_PKT0_S8_ifPKiSA_iPKfiiiSC_SC_iiiii)
        /*20cc*/ 	.word	0x00000020


	//----- nvinfo : EIATTR_FRAME_SIZE
	.align		4
.L_1447:
        /*20d0*/ 	.byte	0x04, 0x11
        /*20d2*/ 	.short	(.L_1449 - .L_1448)
	.align		4
.L_1448:
        /*20d4*/ 	.word	index@($__internal_234_$__cuda_sm70_shflsync_bfly_p)
        /*20d8*/ 	.word	0x00000000


	//----- nvinfo : EIATTR_FRAME_SIZE
	.align		4
.L_1449:
        /*20dc*/ 	.byte	0x04, 0x11
        /*20de*/ 	.short	(.L_1451 - .L_1450)
	.align		4
.L_1450:
        /*20e0*/ 	.word	index@(_ZN4vllm25paged_attention_v1_kernelIthLi256ELi16ELi128ELNS_18Fp8KVCacheDataTypeE1ELb0EEEvPT_PKS2_PKT0_S8_ifPKiSA_iPKfiiiSC_SC_iiiii)
        /*20e4*/ 	.word	0x00000000


	//----- nvinfo : EIATTR_REGCOUNT
	.align		4
.L_1451:
        /*20e8*/ 	.byte	0x04, 0x2f
        /*20ea*/ 	.short	(.L_1453 - .L_1452)
	.align		4
.L_1452:
        /*20ec*/ 	.word	index@(_ZN4vllm25paged_attention_v1_kernelIthLi32ELi32ELi128ELNS_18Fp8KVCacheDataTypeE1ELb1EEEvPT_PKS2_PKT0_S8_ifPKiSA_iPKfiiiSC_SC_iiiii)
        /*20f0*/ 	.word	0x00000020


	//----- nvinfo : EIATTR_FRAME_SIZE
	.align		4
.L_1453:
        /*20f4*/ 	.byte	0x04, 0x11
        /*20f6*/ 	.short	(.L_1455 - .L_1454)
	.align		4
.L_1454:
        /*20f8*/ 	.word	index@($__internal_233_$__cuda_sm70_shflsync_bfly_p)
        /*20fc*/ 	.word	0x00000000


	//----- nvinfo : EIATTR_FRAME_SIZE
	.align		4
.L_1455:
        /*2100*/ 	.byte	0x04, 0x11
        /*2102*/ 	.short	(.L_1457 - .L_1456)
	.align		4
.L_1456:
        /*2104*/ 	.word	index@(_ZN4vllm25paged_attention_v1_kernelIthLi32ELi32ELi128ELNS_18Fp8KVCacheDataTypeE1ELb1EEEvPT_PKS2_PKT0_S8_ifPKiSA_iPKfiiiSC_SC_iiiii)
        /*2108*/ 	.word	0x00000000


	//----- nvinfo : EIATTR_REGCOUNT
	.align		4
.L_1457:
        /*210c*/ 	.byte	0x04, 0x2f
        /*210e*/ 	.short	(.L_1459 - .L_1458)
	.align		4
.L_1458:
        /*2110*/ 	.word	index@(_ZN4vllm25paged_attention_v1_kernelIthLi64ELi32ELi128ELNS_18Fp8KVCacheDataTypeE1ELb1EEEvPT_PKS2_PKT0_S8_ifPKiSA_iPKfiiiSC_SC_iiiii)
        /*2114*/ 	.word	0x00000027


	//----- nvinfo : EIATTR_FRAME_SIZE
	.align		4
.L_1459:
        /*2118*/ 	.byte	0x04, 0x11
        /*211a*/ 	.short	(.L_1461 - .L_1460)
	.align		4
.L_1460:
        /*211c*/ 	.word	index@($__internal_232_$__cuda_sm70_shflsync_bfly_p)
        /*2120*/ 	.word	0x00000000


	//----- nvinfo : EIATTR_FRAME_SIZE
	.align		4
.L_1461:
        /*2124*/ 	.byte	0x04, 0x11
        /*2126*/ 	.short	(.L_1463 - .L_1462)
	.align		4
.L_1462:
        /*2128*/ 	.word	index@(_ZN4vllm25paged_attention_v1_kernelIthLi64ELi32ELi128ELNS_18Fp8KVCacheDataTypeE1ELb1EEEvPT_PKS2_PKT0_S8_ifPKiSA_iPKfiiiSC_SC_iiiii)
        /*212c*/ 	.word	0x00000000


	//----- nvinfo : EIATTR_REGCOUNT
	.align		4
.L_1463:
        /*2130*/ 	.byte	0x04, 0x2f
        /*2132*/ 	.short	(.L_1465 - .L_1464)
	.align		4
.L_1464:
        /*2134*/ 	.word	index@(_ZN4vllm25paged_attention_v1_kernelIthLi80ELi32ELi128ELNS_18Fp8KVCacheDataTypeE1ELb1EEEvPT_PKS2_PKT0_S8_ifPKiSA_iPKfiiiSC_SC_iiiii)
        /*2138*/ 	.word	0x0000002a


	//----- nvinfo : EIATTR_FRAME_SIZE
	.align		4
.L_1465:
        /*213c*/ 	.byte	0x04, 0x11
        /*213e*/ 	.short	(.L_1467 - .L_1466)
	.align		4
.L_1466:
        /*2140*/ 	.word	index@($__internal_231_$__cuda_sm70_shflsync_bfly_p)
        /*2144*/ 	.word	0x00000000


	//----- nvinfo : EIATTR_FRAME_SIZE
	.align		4
.L_1467:
        /*2148*/ 	.byte	0x04, 0x11
        /*214a*/ 	.short	(.L_1469 - .L_1468)
	.align		4
.L_1468:
        /*214c*/ 	.word	index@(_ZN4vllm25paged_attention_v1_kernelIthLi80ELi32ELi128ELNS_18Fp8KVCacheDataTypeE1ELb1EEEvPT_PKS2_PKT0_S8_ifPKiSA_iPKfiiiSC_SC_iiiii)
        /*2150*/ 	.word	0x00000000


	//----- nvinfo : EIATTR_REGCOUNT
	.align		4
.L_1469:
        /*2154*/ 	.byte	0x04, 0x2f
        /*2156*/ 	.short	(.L_1471 - .L_1470)
	.align		4
.L_1470:
        /*2158*/ 	.word	index@(_ZN4vllm25paged_attention_v1_kernelIthLi96ELi32ELi128ELNS_18Fp8KVCacheDataTypeE1ELb1EEEvPT_PKS2_PKT0_S8_ifPKiSA_iPKfiiiSC_SC_iiiii)
        /*215c*/ 	.word	0x0000002a


	//----- nvinfo : EIATTR_FRAME_SIZE
	.align		4
.L_1471:
        /*2160*/ 	.byte	0x04, 0x11
        /*2162*/ 	.short	(.L_1473 - .L_1472)
	.align		4
.L_1472:
        /*2164*/ 	.word	index@($__internal_230_$__cuda_sm70_shflsync_bfly_p)
        /*2168*/ 	.word	0x00000000


	//----- nvinfo : EIATTR_FRAME_SIZE
	.align		4
.L_1473:
        /*216c*/ 	.byte	0x04, 0x11
        /*216e*/ 	.short	(.L_1475 - .L_1474)
	.align		4
.L_1474:
        /*2170*/ 	.word	index@(_ZN4vllm25paged_attention_v1_kernelIthLi96ELi32ELi128ELNS_18Fp8KVCacheDataTypeE1ELb1EEEvPT_PKS2_PKT0_S8_ifPKiSA_iPKfiiiSC_SC_iiiii)
        /*2174*/ 	.word	0x00000000


	//----- nvinfo : EIATTR_REGCOUNT
	.align		4
.L_1475:
        /*2178*/ 	.byte	0x04, 0x2f
        /*217a*/ 	.short	(.L_1477 - .L_1476)
	.align		4
.L_1476:
        /*217c*/ 	.word	index@(_ZN4vllm25paged_attention_v1_kernelIthLi112ELi32ELi128ELNS_18Fp8KVCacheDataTypeE1ELb1EEEvPT_PKS2_PKT0_S8_ifPKiSA_iPKfiiiSC_SC_iiiii)
        /*2180*/ 	.word	0x0000002c


	//----- nvinfo : EIATTR_FRAME_SIZE
	.align		4
.L_1477:
        /*2184*/ 	.byte	0x04, 0x11
        /*2186*/ 	.short	(.L_1479 - .L_1478)
	.align		4
.L_1478:
        /*2188*/ 	.word	index@($__internal_229_$__cuda_sm70_shflsync_bfly_p)
        /*218c*/ 	.word	0x00000000


	//----- nvinfo : EIATTR_FRAME_SIZE
	.align		4
.L_1479:
        /*2190*/ 	.byte	0x04, 0x11
        /*2192*/ 	.short	(.L_1481 - .L_1480)
	.align		4
.L_1480:
        /*2194*/ 	.word	index@(_ZN4vllm25paged_attention_v1_kernelIthLi112ELi32ELi128ELNS_18Fp8KVCacheDataTypeE1ELb1EEEvPT_PKS2_PKT0_S8_ifPKiSA_iPKfiiiSC_SC_iiiii)
        /*2198*/ 	.word	0x00000000


	//----- nvinfo : EIATTR_REGCOUNT
	.align		4
.L_1481:
        /*219c*/ 	.byte	0x04, 0x2f
        /*219e*/ 	.short	(.L_1483 - .L_1482)
	.align		4
.L_1482:
        /*21a0*/ 	.word	index@(_ZN4vllm25paged_attention_v1_kernelIthLi120ELi32ELi128ELNS_18Fp8KVCacheDataTypeE1ELb1EEEvPT_PKS2_PKT0_S8_ifPKiSA_iPKfiiiSC_SC_iiiii)
        /*21a4*/ 	.word	0x0000002c


	//----- nvinfo : EIATTR_FRAME_SIZE
	.align		4
.L_1483:
        /*21a8*/ 	.byte	0x04, 0x11
        /*21aa*/ 	.short	(.L_1485 - .L_1484)
	.align		4
.L_1484:
        /*21ac*/ 	.word	index@($__internal_228_$__cuda_sm70_shflsync_bfly_p)
        /*21b0*/ 	.word	0x00000000


	//----- nvinfo : EIATTR_FRAME_SIZE
	.align		4
.L_1485:
        /*21b4*/ 	.byte	0x04, 0x11
        /*21b6*/ 	.short	(.L_1487 - .L_1486)
	.align		4
.L_1486:
        /*21b8*/ 	.word	index@(_ZN4vllm25paged_attention_v1_kernelIthLi120ELi32ELi128ELNS_18Fp8KVCacheDataTypeE1ELb1EEEvPT_PKS2_PKT0_S8_ifPKiSA_iPKfiiiSC_SC_iiiii)
        /*21bc*/ 	.word	0x00000000


	//----- nvinfo : EIATTR_REGCOUNT
	.align		4
.L_1487:
        /*21c0*/ 	.byte	0x04, 0x2f
        /*21c2*/ 	.short	(.L_1489 - .L_1488)
	.align		4
.L_1488:
        /*21c4*/ 	.word	index@(_ZN4vllm25paged_attention_v1_kernelIthLi128ELi32ELi128ELNS_18Fp8KVCacheDataTypeE1ELb1EEEvPT_PKS2_PKT0_S8_ifPKiSA_iPKfiiiSC_SC_iiiii)
        /*21c8*/ 	.word	0x0000002f


	//----- nvinfo : EIATTR_FRAME_SIZE
	.align		4
.L_1489:
        /*21cc*/ 	.byte	0x04, 0x11
        /*21ce*/ 	.short	(.L_1491 - .L_1490)
	.align		4
.L_1490:
        /*21d0*/ 	.word	index@($__internal_227_$__cuda_sm70_shflsync_bfly_p)
        /*21d4*/ 	.word	0x00000000


	//----- nvinfo : EIATTR_FRAME_SIZE
	.align		4
.L_1491:
        /*21d8*/ 	.byte	0x04, 0x11
        /*21da*/ 	.short	(.L_1493 - .L_1492)
	.align		4
.L_1492:
        /*21dc*/ 	.word	index@(_ZN4vllm25paged_attention_v1_kernelIthLi128ELi32ELi128ELNS_18Fp8KVCacheDataTypeE1ELb1EEEvPT_PKS2_PKT0_S8_ifPKiSA_iPKfiiiSC_SC_iiiii)
        /*21e0*/ 	.word	0x00000000


	//----- nvinfo : EIATTR_REGCOUNT
	.align		4
.L_1493:
        /*21e4*/ 	.byte	0x04, 0x2f
        /*21e6*/ 	.short	(.L_1495 - .L_1494)
	.align		4
.L_1494:
        /*21e8*/ 	.word	index@(_ZN4vllm25paged_attention_v1_kernelIthLi192ELi32ELi128ELNS_18Fp8KVCacheDataTypeE1ELb1EEEvPT_PKS2_PKT0_S8_ifPKiSA_iPKfiiiSC_SC_iiiii)
        /*21ec*/ 	.word	0x00000031


	//----- nvinfo : EIATTR_FRAME_SIZE
	.align		4
.L_1495:
        /*21f0*/ 	.byte	0x04, 0x11
        /*21f2*/ 	.short	(.L_1497 - .L_1496)
	.align		4
.L_1496:
        /*21f4*/ 	.word	index@($__internal_226_$__cuda_sm70_shflsync_bfly_p)
        /*21f8*/ 	.word	0x00000000


	//----- nvinfo : EIATTR_FRAME_SIZE
	.align		4
.L_1497:
        /*21fc*/ 	.byte	0x04, 0x11
        /*21fe*/ 	.short	(.L_1499 - .L_1498)
	.align		4
.L_1498:
        /*2200*/ 	.word	index@(_ZN4vllm25paged_attention_v1_kernelIthLi192ELi32ELi128ELNS_18Fp8KVCacheDataTypeE1ELb1EEEvPT_PKS2_PKT0_S8_ifPKiSA_iPKfiiiSC_SC_iiiii)
        /*2204*/ 	.word	0x00000000


	//----- nvinfo : EIATTR_REGCOUNT
	.align		4
.L_1499:
        /*2208*/ 	.byte	0x04, 0x2f
        /*220a*/ 	.short	(.L_1501 - .L_1500)
	.align		4
.L_1500:
        /*220c*/ 	.word	index@(_ZN4vllm25paged_attention_v1_kernelIthLi256ELi32ELi128ELNS_18Fp8KVCacheDataTypeE1ELb1EEEvPT_PKS2_PKT0_S8_ifPKiSA_iPKfiiiSC_SC_iiiii)
        /*2210*/ 	.word	0x00000032


	//----- nvinfo : EIATTR_FRAME_SIZE
	.align		4
.L_1501:
        /*2214*/ 	.byte	0x04, 0x11
        /*2216*/ 	.short	(.L_1503 - .L_1502)
	.align		4
.L_1502:
        /*2218*/ 	.word	index@($__internal_225_$__cuda_sm70_shflsync_bfly_p)
        /*221c*/ 	.word	0x00000000


	//----- nvinfo : EIATTR_FRAME_SIZE
	.align		4
.L_1503:
        /*2220*/ 	.byte	0x04, 0x11
        /*2222*/ 	.short	(.L_1505 - .L_1504)
	.align		4
.L_1504:
        /*2224*/ 	.word	index@(_ZN4vllm25paged_attention_v1_kernelIthLi256ELi32ELi128ELNS_18Fp8KVCacheDataTypeE1ELb1EEEvPT_PKS2_PKT0_S8_ifPKiSA_iPKfiiiSC_SC_iiiii)
        /*2228*/ 	.word	0x00000000


	//----- nvinfo : EIATTR_REGCOUNT
	.align		4
.L_1505:
        /*222c*/ 	.byte	0x04, 0x2f
        /*222e*/ 	.short	(.L_1507 - .L_1506)
	.align		4
.L_1506:
        /*2230*/ 	.word	index@(_ZN4vllm25paged_attention_v1_kernelIthLi32ELi32ELi128ELNS_18Fp8KVCacheDataTypeE1ELb0EEEvPT_PKS2_PKT0_S8_ifPKiSA_iPKfiiiSC_SC_iiiii)
        /*2234*/ 	.word	0x00000020


	//----- nvinfo : EIATTR_FRAME_SIZE
	.align		4
.L_1507:
        /*2238*/ 	.byte	0x04, 0x11
        /*223a*/ 	.short	(.L_1509 - .L_1508)
	.align		4
.L_1508:
        /*223c*/ 	.word	index@($__internal_224_$__cuda_sm70_shflsync_bfly_p)
        /*2240*/ 	.word	0x00000000


	//----- nvinfo : EIATTR_FRAME_SIZE
	.align		4
.L_1509:
        /*2244*/ 	.byte	0x04, 0x11
        /*2246*/ 	.short	(.L_1511 - .L_1510)
	.align		4
.L_1510:
        /*2248*/ 	.word	index@(_ZN4vllm25paged_attention_v1_kernelIthLi32ELi32ELi128ELNS_18Fp8KVCacheDataTypeE1ELb0EEEvPT_PKS2_PKT0_S8_ifPKiSA_iPKfiiiSC_SC_iiiii)
        /*224c*/ 	.word	0x00000000


	//----- nvinfo : EIATTR_REGCOUNT
	.align		4
.L_1511:
        /*2250*/ 	.byte	0x04, 0x2f
        /*2252*/ 	.short	(.L_1513 - .L_1512)
	.align		4
.L_1512:
        /*2254*/ 	.word	index@(_ZN4vllm25paged_attention_v1_kernelIthLi64ELi32ELi128ELNS_18Fp8KVCacheDataTypeE1ELb0EEEvPT_PKS2_PKT0_S8_ifPKiSA_iPKfiiiSC_SC_iiiii)
        /*2258*/ 	.word	0x00000020


	//----- nvinfo : EIATTR_FRAME_SIZE
	.align		4
.L_1513:
        /*225c*/ 	.byte	0x04, 0x11
        /*225e*/ 	.short	(.L_1515 - .L_1514)
	.align		4
.L_1514:
        /*2260*/ 	.word	index@($__internal_223_$__cuda_sm70_shflsync_bfly_p)
        /*2264*/ 	.word	0x00000000


	//----- nvinfo : EIATTR_FRAME_SIZE
	.align		4
.L_1515:
        /*2268*/ 	.byte	0x04, 0x11
        /*226a*/ 	.short	(.L_1517 - .L_1516)
	.align		4
.L_1516:
        /*226c*/ 	.word	index@(_ZN4vllm25paged_attention_v1_kernelIthLi64ELi32ELi128ELNS_18Fp8KVCacheDataTypeE1ELb0EEEvPT_PKS2_PKT0_S8_ifPKiSA_iPKfiiiSC_SC_iiiii)
        /*2270*/ 	.word	0x00000000


	//----- nvinfo : EIATTR_REGCOUNT
	.align		4
.L_1517:
        /*2274*/ 	.byte	0x04, 0x2f
        /*2276*/ 	.short	(.L_1519 - .L_1518)
	.align		4
.L_1518:
        /*2278*/ 	.word	index@(_ZN4vllm25paged_attention_v1_kernelIthLi80ELi32ELi128ELNS_18Fp8KVCacheDataTypeE1ELb0EEEvPT_PKS2_PKT0_S8_ifPKiSA_iPKfiiiSC_SC_iiiii)
        /*227c*/ 	.word	0x00000020


	//----- nvinfo : EIATTR_FRAME_SIZE
	.align		4
.L_1519:
        /*2280*/ 	.byte	0x04, 0x11
        /*2282*/ 	.short	(.L_1521 - .L_1520)
	.align		4
.L_1520:
        /*2284*/ 	.word	index@($__internal_222_$__cuda_sm70_shflsync_bfly_p)
        /*2288*/ 	.word	0x00000000


	//----- nvinfo : EIATTR_FRAME_SIZE
	.align		4
.L_1521:
        /*228c*/ 	.byte	0x04, 0x11
        /*228e*/ 	.short	(.L_1523 - .L_1522)
	.align		4
.L_1522:
        /*2290*/ 	.word	index@(_ZN4vllm25paged_attention_v1_kernelIthLi80ELi32ELi128ELNS_18Fp8KVCacheDataTypeE1ELb0EEEvPT_PKS2_PKT0_S8_ifPKiSA_iPKfiiiSC_SC_iiiii)
        /*2294*/ 	.word	0x00000000


	//----- nvinfo : EIATTR_REGCOUNT
	.align		4
.L_1523:
        /*2298*/ 	.byte	0x04, 0x2f
        /*229a*/ 	.short	(.L_1525 - .L_1524)
	.align		4
.L_1524:
        /*229c*/ 	.word	index@(_ZN4vllm25paged_attention_v1_kernelIthLi96ELi32ELi128ELNS_18Fp8KVCacheDataTypeE1ELb0EEEvPT_PKS2_PKT0_S8_ifPKiSA_iPKfiiiSC_SC_iiiii)
        /*22a0*/ 	.word	0x00000020


	//----- nvinfo : EIATTR_FRAME_SIZE
	.align		4
.L_1525:
        /*22a4*/ 	.byte	0x04, 0x11
        /*22a6*/ 	.short	(.L_1527 - .L_1526)
	.align		4
.L_1526:
        /*22a8*/ 	.word	index@($__internal_221_$__cuda_sm70_shflsync_bfly_p)
        /*22ac*/ 	.word	0x00000000


	//----- nvinfo : EIATTR_FRAME_SIZE
	.align		4
.L_1527:
        /*22b0*/ 	.byte	0x04, 0x11
        /*22b2*/ 	.short	(.L_1529 - .L_1528)
	.align		4
.L_1528:
        /*22b4*/ 	.word	index@(_ZN4vllm25paged_attention_v1_kernelIthLi96ELi32ELi128ELNS_18Fp8KVCacheDataTypeE1ELb0EEEvPT_PKS2_PKT0_S8_ifPKiSA_iPKfiiiSC_SC_iiiii)
        /*22b8*/ 	.word	0x00000000


	//----- nvinfo : EIATTR_REGCOUNT
	.align		4
.L_1529:
        /*22bc*/ 	.byte	0x04, 0x2f
        /*22be*/ 	.short	(.L_1531 - .L_1530)
	.align		4
.L_1530:
        /*22c0*/ 	.word	index@(_ZN4vllm25paged_attention_v1_kernelIthLi112ELi32ELi128ELNS_18Fp8KVCacheDataTypeE1ELb0EEEvPT_PKS2_PKT0_S8_ifPKiSA_iPKfiiiSC_SC_iiiii)
        /*22c4*/ 	.word	0x00000020


	//----- nvinfo : EIATTR_FRAME_SIZE
	.align		4
.L_1531:
        /*22c8*/ 	.byte	0x04, 0x11
        /*22ca*/ 	.short	(.L_1533 - .L_1532)
	.align		4
.L_1532:
        /*22cc*/ 	.word	index@($__internal_220_$__cuda_sm70_shflsync_bfly_p)
        /*22d0*/ 	.word	0x00000000


	//----- nvinfo : EIATTR_FRAME_SIZE
	.align		4
.L_1533:
        /*22d4*/ 	.byte	0x04, 0x11
        /*22d6*/ 	.short	(.L_1535 - .L_1534)
	.align		4
.L_1534:
        /*22d8*/ 	.word	index@(_ZN4vllm25paged_attention_v1_kernelIthLi112ELi32ELi128ELNS_18Fp8KVCacheDataTypeE1ELb0EEEvPT_PKS2_PKT0_S8_ifPKiSA_iPKfiiiSC_SC_iiiii)
        /*22dc*/ 	.word	0x00000000


	//----- nvinfo : EIATTR_REGCOUNT
	.align		4
.L_1535:
        /*22e0*/ 	.byte	0x04, 0x2f
        /*22e2*/ 	.short	(.L_1537 - .L_1536)
	.align		4
.L_1536:
        /*22e4*/ 	.word	index@(_ZN4vllm25paged_attention_v1_kernelIthLi120ELi32ELi128ELNS_18Fp8KVCacheDataTypeE1ELb0EEEvPT_PKS2_PKT0_S8_ifPKiSA_iPKfiiiSC_SC_iiiii)
        /*22e8*/ 	.word	0x00000020


	//----- nvinfo : EIATTR_FRAME_SIZE
	.align		4
.L_1537:
        /*22ec*/ 	.byte	0x04, 0x11
        /*22ee*/ 	.short	(.L_1539 - .L_1538)
	.align		4
.L_1538:
        /*22f0*/ 	.word	index@($__internal_219_$__cuda_sm70_shflsync_bfly_p)
        /*22f4*/ 	.word	0x00000000


	//----- nvinfo : EIATTR_FRAME_SIZE
	.align		4
.L_1539:
        /*22f8*/ 	.byte	0x04, 0x11
        /*22fa*/ 	.short	(.L_1541 - .L_1540)
	.align		4
.L_1540:
        /*22fc*/ 	.word	index@(_ZN4vllm25paged_attention_v1_kernelIthLi120ELi32ELi128ELNS_18Fp8KVCacheDataTypeE1ELb0EEEvPT_PKS2_PKT0_S8_ifPKiSA_iPKfiiiSC_SC_iiiii)
        /*2300*/ 	.word	0x00000000


	//----- nvinfo : EIATTR_REGCOUNT
	.align		4
.L_1541:
        /*2304*/ 	.byte	0x04, 0x2f
        /*2306*/ 	.short	(.L_1543 - .L_1542)
	.align		4
.L_1542:
        /*2308*/ 	.word	index@(_ZN4vllm25paged_attention_v1_kernelIthLi128ELi32ELi128ELNS_18Fp8KVCacheDataTypeE1ELb0EEEvPT_PKS2_PKT0_S8_ifPKiSA_iPKfiiiSC_SC_iiiii)
        /*230c*/ 	.word	0x00000020


	//----- nvinfo : EIATTR_FRAME_SIZE
	.align		4
.L_1543:
        /*2310*/ 	.byte	0x04, 0x11
        /*2312*/ 	.short	(.L_1545 - .L_1544)
	.align		4
.L_1544:
        /*2314*/ 	.word	index@($__internal_218_$__cuda_sm70_shflsync_bfly_p)
        /*2318*/ 	.word	0x00000000


	//----- nvinfo : EIATTR_FRAME_SIZE
	.align		4
.L_1545:
        /*231c*/ 	.byte	0x04, 0x11
        /*231e*/ 	.short	(.L_1547 - .L_1546)
	.align		4
.L_1546:
        /*2320*/ 	.word	index@(_ZN4vllm25paged_attention_v1_kernelIthLi128ELi32ELi128ELNS_18Fp8KVCacheDataTypeE1ELb0EEEvPT_PKS2_PKT0_S8_ifPKiSA_iPKfiiiSC_SC_iiiii)
        /*2324*/ 	.word	0x00000000


	//----- nvinfo : EIATTR_REGCOUNT
	.align		4
.L_1547:
        /*2328*/ 	.byte	0x04, 0x2f
        /*232a*/ 	.short	(.L_1549 - .L_1548)
	.align		4
.L_1548:
        /*232c*/ 	.word	index@(_ZN4vllm25paged_attention_v1_kernelIthLi192ELi32ELi128ELNS_18Fp8KVCacheDataTypeE1ELb0EEEvPT_PKS2_PKT0_S8_ifPKiSA_iPKfiiiSC_SC_iiiii)
        /*2330*/ 	.word	0x00000028


	//----- nvinfo : EIATTR_FRAME_SIZE
	.align		4
.L_1549:
        /*2334*/ 	.byte	0x04, 0x11
        /*2336*/ 	.short	(.L_1551 - .L_1550)
	.align		4
.L_1550:
        /*2338*/ 	.word	index@($__internal_217_$__cuda_sm70_shflsync_bfly_p)
        /*233c*/ 	.word	0x00000000


	//----- nvinfo : EIATTR_FRAME_SIZE
	.align		4
.L_1551:
        /*2340*/ 	.byte	0x04, 0x11
        /*2342*/ 	.short	(.L_1553 - .L_1552)
	.align		4
.L_1552:
        /*2344*/ 	.word	index@(_ZN4vllm25paged_attention_v1_kernelIthLi192ELi32ELi128ELNS_18Fp8KVCacheDataTypeE1ELb0EEEvPT_PKS2_PKT0_S8_ifPKiSA_iPKfiiiSC_SC_iiiii)
        /*2348*/ 	.word	0x00000000


	//----- nvinfo : EIATTR_REGCOUNT
	.align		4
.L_1553:
        /*234c*/ 	.byte	0x04, 0x2f
        /*234e*/ 	.short	(.L_1555 - .L_1554)
	.align		4
.L_1554:
        /*2350*/ 	.word	index@(_ZN4vllm25paged_attention_v1_kernelIthLi256ELi32ELi128ELNS_18Fp8KVCacheDataTypeE1ELb0EEEvPT_PKS2_PKT0_S8_ifPKiSA_iPKfiiiSC_SC_iiiii)
        /*2354*/ 	.word	0x00000030


	//----- nvinfo : EIATTR_FRAME_SIZE
	.align		4
.L_1555:
        /*2358*/ 	.byte	0x04, 0x11
        /*235a*/ 	.short	(.L_1557 - .L_1556)
	.align		4
.L_1556:
        /*235c*/ 	.word	index@($__internal_216_$__cuda_sm70_shflsync_bfly_p)
        /*2360*/ 	.word	0x00000000


	//----- nvinfo : EIATTR_FRAME_SIZE
	.align		4
.L_1557:
        /*2364*/ 	.byte	0x04, 0x11
        /*2366*/ 	.short	(.L_1559 - .L_1558)
	.align		4
.L_1558:
        /*2368*/ 	.word	index@(_ZN4vllm25paged_attention_v1_kernelIthLi256ELi32ELi128ELNS_18Fp8KVCacheDataTypeE1ELb0EEEvPT_PKS2_PKT0_S8_ifPKiSA_iPKfiiiSC_SC_iiiii)
        /*236c*/ 	.word	0x00000000


	//----- nvinfo : EIATTR_REGCOUNT
	.align		4
.L_1559:
        /*2370*/ 	.byte	0x04, 0x2f
        /*2372*/ 	.short	(.L_1561 - .L_1560)
	.align		4
.L_1560:
        /*2374*/ 	.word	index@(_ZN4vllm25paged_attention_v1_kernelI13__nv_bfloat16hLi32ELi8ELi128ELNS_18Fp8KVCacheDataTypeE1ELb1EEEvPT_PKS3_PKT0_S9_ifPKiSB_iPKfiiiSD_SD_iiiii)
        /*2378*/ 	.word	0x00000020


	//----- nvinfo : EIATTR_FRAME_SIZE
	.align		4
.L_1561:
        /*237c*/ 	.byte	0x04, 0x11
        /*237e*/ 	.short	(.L_1563 - .L_1562)
	.align		4
.L_1562:
        /*2380*/ 	.word	index@($__internal_215_$__cuda_sm70_shflsync_bfly_p)
        /*2384*/ 	.word	0x00000000


	//----- nvinfo : EIATTR_FRAME_SIZE
	.align		4
.L_1563:
        /*2388*/ 	.byte	0x04, 0x11
        /*238a*/ 	.short	(.L_1565 - .L_1564)
	.align		4
.L_1564:
        /*238c*/ 	.word	index@(_ZN4vllm25paged_attention_v1_kernelI13__nv_bfloat16hLi32ELi8ELi128ELNS_18Fp8KVCacheDataTypeE1ELb1EEEvPT_PKS3_PKT0_S9_ifPKiSB_iPKfiiiSD_SD_iiiii)
        /*2390*/ 	.word	0x00000000


	//----- nvinfo : EIATTR_REGCOUNT
	.align		4
.L_1565:
        /*2394*/ 	.byte	0x04, 0x2f
        /*2396*/ 	.short	(.L_1567 - .L_1566)
	.align		4
.L_1566:
        /*2398*/ 	.word	index@(_ZN4vllm25paged_attention_v1_kernelI13__nv_bfloat16hLi64ELi8ELi128ELNS_18Fp8KVCacheDataTypeE1ELb1EEEvPT_PKS3_PKT0_S9_ifPKiSB_iPKfiiiSD_SD_iiiii)
        /*239c*/ 	.word	0x00000020


	//----- nvinfo : EIATTR_FRAME_SIZE
	.align		4
.L_1567:
        /*23a0*/ 	.byte	0x04, 0x11
        /*23a2*/ 	.short	(.L_1569 - .L_1568)
	.align		4
.L_1568:
        /*23a4*/ 	.word	index@($__internal_214_$__cuda_sm70_shflsync_bfly_p)
        /*23a8*/ 	.word	0x00000000


	//----- nvinfo : EIATTR_FRAME_SIZE
	.align		4
.L_1569:
        /*23ac*/ 	.byte	0x04, 0x11
        /*23ae*/ 	.short	(.L_1571 - .L_1570)
	.align		4
.L_1570:
        /*23b0*/ 	.word	index@(_ZN4vllm25paged_attention_v1_kernelI13__nv_bfloat16hLi64ELi8ELi128ELNS_18Fp8KVCacheDataTypeE1ELb1EEEvPT_PKS3_PKT0_S9_ifPKiSB_iPKfiiiSD_SD_iiiii)
        /*23b4*/ 	.word	0x00000000


	//----- nvinfo : EIATTR_REGCOUNT
	.align		4
.L_1571:
        /*23b8*/ 	.byte	0x04, 0x2f
        /*23ba*/ 	.short	(.L_1573 - .L_1572)
	.align		4
.L_1572:
        /*23bc*/ 	.word	index@(_ZN4vllm25paged_attention_v1_kernelI13__nv_bfloat16hLi80ELi8ELi128ELNS_18Fp8KVCacheDataTypeE1ELb1EEEvPT_PKS3_PKT0_S9_ifPKiSB_iPKfiiiSD_SD_iiiii)
        /*23c0*/ 	.word	0x00000020


	//----- nvinfo : EIATTR_FRAME_SIZE
	.align		4
.L_1573:
        /*23c4*/ 	.byte	0x04, 0x11
        /*23c6*/ 	.short	(.L_1575 - .L_1574)
	.align		4
.L_1574:
        /*23c8*/ 	.word	index@($__internal_213_$__cuda_sm70_shflsync_bfly_p)
        /*23cc*/ 	.word	0x00000000


	//----- nvinfo : EIATTR_FRAME_SIZE
	.align		4
.L_1575:
        /*23d0*/ 	.byte	0x04, 0x11
        /*23d2*/ 	.short	(.L_1577 - .L_1576)
	.align		4
.L_1576:
        /*23d4*/ 	.word	index@(_ZN4vllm25paged_attention_v1_kernelI13__nv_bfloat16hLi80ELi8ELi128ELNS_18Fp8KVCacheDataTypeE1ELb1EEEvPT_PKS3_PKT0_S9_ifPKiSB_iPKfiiiSD_SD_iiiii)
        /*23d8*/ 	.word	0x00000000


	//----- nvinfo : EIATTR_REGCOUNT
	.align		4
.L_1577:
        /*23dc*/ 	.byte	0x04, 0x2f
        /*23de*/ 	.short	(.L_1579 - .L_1578)
	.align		4
.L_1578:
        /*23e0*/ 	.word	index@(_ZN4vllm25paged_attention_v1_kernelI13__nv_bfloat16hLi96ELi8ELi128ELNS_18Fp8KVCacheDataTypeE1ELb1EEEvPT_PKS3_PKT0_S9_ifPKiSB_iPKfiiiSD_SD_iiiii)
        /*23e4*/ 	.word	0x00000020


	//----- nvinfo : EIATTR_FRAME_SIZE
	.align		4
.L_1579:
        /*23e8*/ 	.byte	0x04, 0x11
        /*23ea*/ 	.short	(.L_1581 - .L_1580)
	.align		4
.L_1580:
        /*23ec*/ 	.word	index@($__internal_212_$__cuda_sm70_shflsync_bfly_p)
        /*23f0*/ 	.word	0x00000000


	//----- nvinfo : EIATTR_FRAME_SIZE
	.align		4
.L_1581:
        /*23f4*/ 	.byte	0x04, 0x11
        /*23f6*/ 	.short	(.L_1583 - .L_1582)
	.align		4
.L_1582:
        /*23f8*/ 	.word	index@(_ZN4vllm25paged_attention_v1_kernelI13__nv_bfloat16hLi96ELi8ELi128ELNS_18Fp8KVCacheDataTypeE1ELb1EEEvPT_PKS3_PKT0_S9_ifPKiSB_iPKfiiiSD_SD_iiiii)
        /*23fc*/ 	.word	0x00000000


	//----- nvinfo : EIATTR_REGCOUNT
	.align		4
.L_1583:
        /*2400*/ 	.byte	0x04, 0x2f
        /*2402*/ 	.short	(.L_1585 - .L_1584)
	.align		4
.L_1584:
        /*2404*/ 	.word	index@(_ZN4vllm25paged_attention_v1_kernelI13__nv_bfloat16hLi112ELi8ELi128ELNS_18Fp8KVCacheDataTypeE1ELb1EEEvPT_PKS3_PKT0_S9_ifPKiSB_iPKfiiiSD_SD_iiiii)
        /*2408*/ 	.word	0x00000020


	//----- nvinfo : EIATTR_FRAME_SIZE
	.align		4
.L_1585:
        /*240c*/ 	.byte	0x04, 0x11
        /*240e*/ 	.short	(.L_1587 - .L_1586)
	.align		4
.L_1586:
        /*2410*/ 	.word	index@($__internal_211_$__cuda_sm70_shflsync_bfly_p)
        /*2414*/ 	.word	0x00000000


	//----- nvinfo : EIATTR_FRAME_SIZE
	.align		4
.L_1587:
        /*2418*/ 	.byte	0x04, 0x11
        /*241a*/ 	.short	(.L_1589 - .L_1588)
	.align		4
.L_1588:
        /*241c*/ 	.word	index@(_ZN4vllm25paged_attention_v1_kernelI13__nv_bfloat16hLi112ELi8ELi128ELNS_18Fp8KVCacheDataTypeE1ELb1EEEvPT_PKS3_PKT0_S9_ifPKiSB_iPKfiiiSD_SD_iiiii)
        /*2420*/ 	.word	0x00000000


	//----- nvinfo : EIATTR_REGCOUNT
	.align		4
.L_1589:
        /*2424*/ 	.byte	0x04, 0x2f
        /*2426*/ 	.short	(.L_1591 - .L_1590)
	.align		4
.L_1590:
        /*2428*/ 	.word	index@(_ZN4vllm25paged_attention_v1_kernelI13__nv_bfloat16hLi120ELi8ELi128ELNS_18Fp8KVCacheDataTypeE1ELb1EEEvPT_PKS3_PKT0_S9_ifPKiSB_iPKfiiiSD_SD_iiiii)
        /*242c*/ 	.word	0x00000020


	//----- nvinfo : EIATTR_FRAME_SIZE
	.align		4
.L_1591:
        /*2430*/ 	.byte	0x04, 0x11
        /*2432*/ 	.short	(.L_1593 - .L_1592)
	.align		4
.L_1592:
        /*2434*/ 	.word	index@($__internal_210_$__cuda_sm70_shflsync_bfly_p)
        /*2438*/ 	.word	0x00000000


	//----- nvinfo : EIATTR_FRAME_SIZE
	.align		4
.L_1593:
        /*243c*/ 	.byte	0x04, 0x11
        /*243e*/ 	.short	(.L_1595 - .L_1594)
	.align		4
.L_1594:
        /*2440*/ 	.word	index@(_ZN4vllm25paged_attention_v1_kernelI13__nv_bfloat16hLi120ELi8ELi128ELNS_18Fp8KVCacheDataTypeE1ELb1EEEvPT_PKS3_PKT0_S9_ifPKiSB_iPKfiiiSD_SD_iiiii)
        /*2444*/ 	.word	0x00000000


	//----- nvinfo : EIATTR_REGCOUNT
	.align		4
.L_1595:
        /*2448*/ 	.byte	0x04, 0x2f
        /*244a*/ 	.short	(.L_1597 - .L_1596)
	.align		4
.L_1596:
        /*244c*/ 	.word	index@(_ZN4vllm25paged_attention_v1_kernelI13__nv_bfloat16hLi128ELi8ELi128ELNS_18Fp8KVCacheDataTypeE1ELb1EEEvPT_PKS3_PKT0_S9_ifPKiSB_iPKfiiiSD_SD_iiiii)
        /*2450*/ 	.word	0x00000020


	//----- nvinfo : EIATTR_FRAME_SIZE
	.align		4
.L_1597:
        /*2454*/ 	.byte	0x04, 0x11
        /*2456*/ 	.short	(.L_1599 - .L_1598)
	.align		4
.L_1598:
        /*2458*/ 	.word	index@($__internal_209_$__cuda_sm70_shflsync_bfly_p)
        /*245c*/ 	.word	0x00000000


	//----- nvinfo : EIATTR_FRAME_SIZE
	.align		4
.L_1599:
        /*2460*/ 	.byte	0x04, 0x11
        /*2462*/ 	.short	(.L_1601 - .L_1600)
	.align		4
.L_1600:
        /*2464*/ 	.word	index@(_ZN4vllm25paged_attention_v1_kernelI13__nv_bfloat16hLi128ELi8ELi128ELNS_18Fp8KVCacheDataTypeE1ELb1EEEvPT_PKS3_PKT0_S9_ifPKiSB_iPKfiiiSD_SD_iiiii)
        /*2468*/ 	.word	0x00000000


	//----- nvinfo : EIATTR_REGCOUNT
	.align		4
.L_1601:
        /*246c*/ 	.byte	0x04, 0x2f
        /*246e*/ 	.short	(.L_1603 - .L_1602)
	.align		4
.L_1602:
        /*2470*/ 	.word	index@(_ZN4vllm25paged_attention_v1_kernelI13__nv_bfloat16hLi192ELi8ELi128ELNS_18Fp8KVCacheDataTypeE1ELb1EEEvPT_PKS3_PKT0_S9_ifPKiSB_iPKfiiiSD_SD_iiiii)
        /*2474*/ 	.word	0x00000020


	//----- nvinfo : EIATTR_FRAME_SIZE
	.align		4
.L_1603:
        /*2478*/ 	.byte	0x04, 0x11
        /*247a*/ 	.short	(.L_1605 - .L_1604)
	.align		4
.L_1604:
        /*247c*/ 	.word	index@($__internal_208_$__cuda_sm70_shflsync_bfly_p)
        /*2480*/ 	.word	0x00000000


	//----- nvinfo : EIATTR_FRAME_SIZE
	.align		4
.L_1605:
        /*2484*/ 	.byte	0x04, 0x11
        /*2486*/ 	.short	(.L_1607 - .L_1606)
	.align		4
.L_1606:
        /*2488*/ 	.word	index@(_ZN4vllm25paged_attention_v1_kernelI13__nv_bfloat16hLi192ELi8ELi128ELNS_18Fp8KVCacheDataTypeE1ELb1EEEvPT_PKS3_PKT0_S9_ifPKiSB_iPKfiiiSD_SD_iiiii)
        /*248c*/ 	.word	0x00000000


	//----- nvinfo : EIATTR_REGCOUNT
	.align		4
.L_1607:
        /*2490*/ 	.byte	0x04, 0x2f
        /*2492*/ 	.short	(.L_1609 - .L_1608)
	.align		4
.L_1608:
        /*2494*/ 	.word	index@(_ZN4vllm25paged_attention_v1_kernelI13__nv_bfloat16hLi256ELi8ELi128ELNS_18Fp8KVCacheDataTypeE1ELb1EEEvPT_PKS3_PKT0_S9_ifPKiSB_iPKfiiiSD_SD_iiiii)
        /*2498*/ 	.word	0x00000020


	//----- nvinfo : EIATTR_FRAME_SIZE
	.align		4
.L_1609:
        /*249c*/ 	.byte	0x04, 0x11
        /*249e*/ 	.short	(.L_1611 - .L_1610)
	.align		4
.L_1610:
        /*24a0*/ 	.word	index@($__internal_207_$__cuda_sm70_shflsync_bfly_p)
        /*24a4*/ 	.word	0x00000000


	//----- nvinfo : EIATTR_FRAME_SIZE
	.align		4
.L_1611:
        /*24a8*/ 	.byte	0x04, 0x11
        /*24aa*/ 	.short	(.L_1613 - .L_1612)
	.align		4
.L_1612:
        /*24ac*/ 	.word	index@(_ZN4vllm25paged_attention_v1_kernelI13__nv_bfloat16hLi256ELi8ELi128ELNS_18Fp8KVCacheDataTypeE1ELb1EEEvPT_PKS3_PKT0_S9_ifPKiSB_iPKfiiiSD_SD_iiiii)
        /*24b0*/ 	.word	0x00000000


	//----- nvinfo : EIATTR_REGCOUNT
	.align		4
.L_1613:
        /*24b4*/ 	.byte	0x04, 0x2f
        /*24b6*/ 	.short	(.L_1615 - .L_1614)
	.align		4
.L_1614:
        /*24b8*/ 	.word	index@(_ZN4vllm25paged_attention_v1_kernelI13__nv_bfloat16hLi32ELi8ELi128ELNS_18Fp8KVCacheDataTypeE1ELb0EEEvPT_PKS3_PKT0_S9_ifPKiSB_iPKfiiiSD_SD_iiiii)
        /*24bc*/ 	.word	0x00000020


	//----- nvinfo : EIATTR_FRAME_SIZE
	.align		4
.L_1615:
        /*24c0*/ 	.byte	0x04, 0x11
        /*24c2*/ 	.short	(.L_1617 - .L_1616)
	.align		4
.L_1616:
        /*24c4*/ 	.word	index@($__internal_206_$__cuda_sm70_shflsync_bfly_p)
        /*24c8*/ 	.word	0x00000000


	//----- nvinfo : EIATTR_FRAME_SIZE
	.align		4
.L_1617:
        /*24cc*/ 	.byte	0x04, 0x11
        /*24ce*/ 	.short	(.L_1619 - .L_1618)
	.align		4
.L_1618:
        /*24d0*/ 	.word	index@(_ZN4vllm25paged_attention_v1_kernelI13__nv_bfloat16hLi32ELi8ELi128ELNS_18Fp8KVCacheDataTypeE1ELb0EEEvPT_PKS3_PKT0_S9_ifPKiSB_iPKfiiiSD_SD_iiiii)
        /*24d4*/ 	.word	0x00000000


	//----- nvinfo : EIATTR_REGCOUNT
	.align		4
.L_1619:
        /*24d8*/ 	.byte	0x04, 0x2f
        /*24da*/ 	.short	(.L_1621 - .L_1620)
	.align		4
.L_1620:
        /*24dc*/ 	.word	index@(_ZN4vllm25paged_attention_v1_kernelI13__nv_bfloat16hLi64ELi8ELi128ELNS_18Fp8KVCacheDataTypeE1ELb0EEEvPT_PKS3_PKT0_S9_ifPKiSB_iPKfiiiSD_SD_iiiii)
        /*24e0*/ 	.word	0x00000020


	//----- nvinfo : EIATTR_FRAME_SIZE
	.align		4
.L_1621:
        /*24e4*/ 	.byte	0x04, 0x11
        /*24e6*/ 	.short	(.L_1623 - .L_1622)
	.align		4
.L_1622:
        /*24e8*/ 	.word	index@($__internal_205_$__cuda_sm70_shflsync_bfly_p)
        /*24ec*/ 	.word	0x00000000


	//----- nvinfo : EIATTR_FRAME_SIZE
	.align		4
.L_1623:
        /*24f0*/ 	.byte	0x04, 0x11
        /*24f2*/ 	.short	(.L_1625 - .L_1624)
	.align		4
.L_1624:
        /*24f4*/ 	.word	index@(_ZN4vllm25paged_attention_v1_kernelI13__nv_bfloat16hLi64ELi8ELi128ELNS_18Fp8KVCacheDataTypeE1ELb0EEEvPT_PKS3_PKT0_S9_ifPKiSB_iPKfiiiSD_SD_iiiii)
        /*24f8*/ 	.word	0x00000000


	//----- nvinfo : EIATTR_REGCOUNT
	.align		4
.L_1625:
        /*24fc*/ 	.byte	0x04, 0x2f
        /*24fe*/ 	.short	(.L_1627 - .L_1626)
	.align		4
.L_1626:
        /*2500*/ 	.word	index@(_ZN4vllm25paged_attention_v1_kernelI13__nv_bfloat16hLi80ELi8ELi128ELNS_18Fp8KVCacheDataTypeE1ELb0EEEvPT_PKS3_PKT0_S9_ifPKiSB_iPKfiiiSD_SD_iiiii)
        /*2504*/ 	.word	0x00000020


	//----- nvinfo : EIATTR_FRAME_SIZE
	.align		4
.L_1627:
        /*2508*/ 	.byte	0x04, 0x11
        /*250a*/ 	.short	(.L_1629 - .L_1628)
	.align		4
.L_1628:
        /*250c*/ 	.word	index@($__internal_204_$__cuda_sm70_shflsync_bfly_p)
        /*2510*/ 	.word	0x00000000


	//----- nvinfo : EIATTR_FRAME_SIZE
	.align		4
.L_1629:
        /*2514*/ 	.byte	0x04, 0x11
        /*2516*/ 	.short	(.L_1631 - .L_1630)
	.align		4
.L_1630:
        /*2518*/ 	.word	index@(_ZN4vllm25paged_attention_v1_kernelI13__nv_bfloat16hLi80ELi8ELi128ELNS_18Fp8KVCacheDataTypeE1ELb0EEEvPT_PKS3_PKT0_S9_ifPKiSB_iPKfiiiSD_SD_iiiii)
        /*251c*/ 	.word	0x00000000


	//----- nvinfo : EIATTR_REGCOUNT
	.align		4
.L_1631:
        /*2520*/ 	.byte	0x04, 0x2f
        /*2522*/ 	.short	(.L_1633 - .L_1632)
	.align		4
.L_1632:
        /*2524*/ 	.word	index@(_ZN4vllm25paged_attention_v1_kernelI13__nv_bfloat16hLi96ELi8ELi128ELNS_18Fp8KVCacheDataTypeE1ELb0EEEvPT_PKS3_PKT0_S9_ifPKiSB_iPKfiiiSD_SD_iiiii)
        /*2528*/ 	.word	0x00000020


	//----- nvinfo : EIATTR_FRAME_SIZE
	.align		4
.L_1633:
        /*252c*/ 	.byte	0x04, 0x11
        /*252e*/ 	.short	(.L_1635 - .L_1634)
	.align		4
.L_1634:
        /*2530*/ 	.word	index@($__internal_203_$__cuda_sm70_shflsync_bfly_p)
        /*2534*/ 	.word	0x00000000


	//----- nvinfo : EIATTR_FRAME_SIZE
	.align		4
.L_1635:
        /*2538*/ 	.byte	0x04, 0x11
        /*253a*/ 	.short	(.L_1637 - .L_1636)
	.align		4
.L_1636:
        /*253c*/ 	.word	index@(_ZN4vllm25paged_attention_v1_kernelI13__nv_bfloat16hLi96ELi8ELi128ELNS_18Fp8KVCacheDataTypeE1ELb0EEEvPT_PKS3_PKT0_S9_ifPKiSB_iPKfiiiSD_SD_iiiii)
        /*2540*/ 	.word	0x00000000


	//----- nvinfo : EIATTR_REGCOUNT
	.align		4
.L_1637:
        /*2544*/ 	.byte	0x04, 0x2f
        /*2546*/ 	.short	(.L_1639 - .L_1638)
	.align		4
.L_1638:
        /*2548*/ 	.word	index@(_ZN4vllm25paged_attention_v1_kernelI13__nv_bfloat16hLi112ELi8ELi128ELNS_18Fp8KVCacheDataTypeE1ELb0EEEvPT_PKS3_PKT0_S9_ifPKiSB_iPKfiiiSD_SD_iiiii)
        /*254c*/ 	.word	0x00000020


	//----- nvinfo : EIATTR_FRAME_SIZE
	.align		4
.L_1639:
        /*2550*/ 	.byte	0x04, 0x11
        /*2552*/ 	.short	(.L_1641 - .L_1640)
	.align		4
.L_1640:
        /*2554*/ 	.word	index@($__internal_202_$__cuda_sm70_shflsync_bfly_p)
        /*2558*/ 	.word	0x00000000


	//----- nvinfo : EIATTR_FRAME_SIZE
	.align		4
.L_1641:
        /*255c*/ 	.byte	0x04, 0x11
        /*255e*/ 	.short	(.L_1643 - .L_1642)
	.align		4
.L_1642:
        /*2560*/ 	.word	index@(_ZN4vllm25paged_attention_v1_kernelI13__nv_bfloat16hLi112ELi8ELi128ELNS_18Fp8KVCacheDataTypeE1ELb0EEEvPT_PKS3_PKT0_S9_ifPKiSB_iPKfiiiSD_SD_iiiii)
        /*2564*/ 	.word	0x00000000


	//----- nvinfo : EIATTR_REGCOUNT
	.align		4
.L_1643:
        /*2568*/ 	.byte	0x04, 0x2f
        /*256a*/ 	.short	(.L_1645 - .L_1644)
	.align		4
.L_1644:
        /*256c*/ 	.word	index@(_ZN4vllm25paged_attention_v1_kernelI13__nv_bfloat16hLi120ELi8ELi128ELNS_18Fp8KVCacheDataTypeE1ELb0EEEvPT_PKS3_PKT0_S9_ifPKiSB_iPKfiiiSD_SD_iiiii)
        /*2570*/ 	.word	0x00000020


	//----- nvinfo : EIATTR_FRAME_SIZE
	.align		4
.L_1645:
        /*2574*/ 	.byte	0x04, 0x11
        /*2576*/ 	.short	(.L_1647 - .L_1646)
	.align		4
.L_1646:
        /*2578*/ 	.word	index@($__internal_201_$__cuda_sm70_shflsync_bfly_p)
        /*257c*/ 	.word	0x00000000


	//----- nvinfo : EIATTR_FRAME_SIZE
	.align		4
.L_1647:
        /*2580*/ 	.byte	0x04, 0x11
        /*2582*/ 	.short	(.L_1649 - .L_1648)
	.align		4
.L_1648:
        /*2584*/ 	.word	index@(_ZN4vllm25paged_attention_v1_kernelI13__nv_bfloat16hLi120ELi8ELi128ELNS_18Fp8KVCacheDataTypeE1ELb0EEEvPT_PKS3_PKT0_S9_ifPKiSB_iPKfiiiSD_SD_iiiii)
        /*2588*/ 	.word	0x00000000


	//----- nvinfo : EIATTR_REGCOUNT
	.align		4
.L_1649:
        /*258c*/ 	.byte	0x04, 0x2f
        /*258e*/ 	.short	(.L_1651 - .L_1650)
	.align		4
.L_1650:
        /*2590*/ 	.word	index@(_ZN4vllm25paged_attention_v1_kernelI13__nv_bfloat16hLi128ELi8ELi128ELNS_18Fp8KVCacheDataTypeE1ELb0EEEvPT_PKS3_PKT0_S9_ifPKiSB_iPKfiiiSD_SD_iiiii)
        /*2594*/ 	.word	0x00000020


	//----- nvinfo : EIATTR_FRAME_SIZE
	.align		4
.L_1651:
        /*2598*/ 	.byte	0x04, 0x11
        /*259a*/ 	.short	(.L_1653 - .L_1652)
	.align		4
.L_1652:
        /*259c*/ 	.word	index@($__internal_200_$__cuda_sm70_shflsync_bfly_p)
        /*25a0*/ 	.word	0x00000000


	//----- nvinfo : EIATTR_FRAME_SIZE
	.align		4
.L_1653:
        /*25a4*/ 	.byte	0x04, 0x11
        /*25a6*/ 	.short	(.L_1655 - .L_1654)
	.align		4
.L_1654:
        /*25a8*/ 	.word	index@(_ZN4vllm25paged_attention_v1_kernelI13__nv_bfloat16hLi128ELi8ELi128ELNS_18Fp8KVCacheDataTypeE1ELb0EEEvPT_PKS3_PKT0_S9_ifPKiSB_iPKfiiiSD_SD_iiiii)
        /*25ac*/ 	.word	0x00000000


	//----- nvinfo : EIATTR_REGCOUNT
	.align		4
.L_1655:
        /*25b0*/ 	.byte	0x04, 0x2f
        /*25b2*/ 	.short	(.L_1657 - .L_1656)
	.align		4
.L_1656:
        /*25b4*/ 	.word	index@(_ZN4vllm25paged_attention_v1_kernelI13__nv_bfloat16hLi192ELi8ELi128ELNS_18Fp8KVCacheDataTypeE1ELb0EEEvPT_PKS3_PKT0_S9_ifPKiSB_iPKfiiiSD_SD_iiiii)
        /*25b8*/ 	.word	0x00000020


	//----- nvinfo : EIATTR_FRAME_SIZE
	.align		4
.L_1657:
        /*25bc*/ 	.byte	0x04, 0x11
        /*25be*/ 	.short	(.L_1659 - .L_1658)
	.align		4
.L_1658:
        /*25c0*/ 	.word	index@($__internal_199_$__cuda_sm70_shflsync_bfly_p)
        /*25c4*/ 	.word	0x00000000


	//----- nvinfo : EIATTR_FRAME_SIZE
	.align		4
.L_1659:
        /*25c8*/ 	.byte	0x04, 0x11
        /*25ca*/ 	.short	(.L_1661 - .L_1660)
	.align		4
.L_1660:
        /*25cc*/ 	.word	index@(_ZN4vllm25paged_attention_v1_kernelI13__nv_bfloat16hLi192ELi8ELi128ELNS_18Fp8KVCacheDataTypeE1ELb0EEEvPT_PKS3_PKT0_S9_ifPKiSB_iPKfiiiSD_SD_iiiii)
        /*25d0*/ 	.word	0x00000000


	//----- nvinfo : EIATTR_REGCOUNT
	.align		4
.L_1661:
        /*25d4*/ 	.byte	0x04, 0x2f
        /*25d6*/ 	.short	(.L_1663 - .L_1662)
	.align		4
.L_1662:
        /*25d8*/ 	.word	index@(_ZN4vllm25paged_attention_v1_kernelI13__nv_bfloat16hLi256ELi8ELi128ELNS_18Fp8KVCacheDataTypeE1ELb0EEEvPT_PKS3_PKT0_S9_ifPKiSB_iPKfiiiSD_SD_iiiii)
        /*25dc*/ 	.word	0x00000020


	//----- nvinfo : EIATTR_FRAME_SIZE
	.align		4
.L_1663:
        /*25e0*/ 	.byte	0x04, 0x11
        /*25e2*/ 	.short	(.L_1665 - .L_1664)
	.align		4
.L_1664:
        /*25e4*/ 	.word	index@($__internal_198_$__cuda_sm70_shflsync_bfly_p)
        /*25e8*/ 	.word	0x00000000


	//----- nvinfo : EIATTR_FRAME_SIZE
	.align		4
.L_1665:
        /*25ec*/ 	.byte	0x04, 0x11
        /*25ee*/ 	.short	(.L_1667 - .L_1666)
	.align		4
.L_1666:
        /*25f0*/ 	.word	index@(_ZN4vllm25paged_attention_v1_kernelI13__nv_bfloat16hLi256ELi8ELi128ELNS_18Fp8KVCacheDataTypeE1ELb0EEEvPT_PKS3_PKT0_S9_ifPKiSB_iPKfiiiSD_SD_iiiii)
        /*25f4*/ 	.word	0x00000000


	//----- nvinfo : EIATTR_REGCOUNT
	.align		4
.L_1667:
        /*25f8*/ 	.byte	0x04, 0x2f
        /*25fa*/ 	.short	(.L_1669 - .L_1668)
	.align		4
.L_1668:
        /*25fc*/ 	.word	index@(_ZN4vllm25paged_attention_v1_kernelI13__nv_bfloat16hLi32ELi16ELi128ELNS_18Fp8KVCacheDataTypeE1ELb1EEEvPT_PKS3_PKT0_S9_ifPKiSB_iPKfiiiSD_SD_iiiii)
        /*2600*/ 	.word	0x00000020


	//----- nvinfo : EIATTR_FRAME_SIZE
	.align		4
.L_1669:
        /*2604*/ 	.byte	0x04, 0x11
        /*2606*/ 	.short	(.L_1671 - .L_1670)
	.align		4
.L_1670:
        /*2608*/ 	.word	index@($__internal_197_$__cuda_sm70_shflsync_bfly_p)
        /*260c*/ 	.word	0x00000000


	//----- nvinfo : EIATTR_FRAME_SIZE
	.align		4
.L_1671:
        /*2610*/ 	.byte	0x04, 0x11
        /*2612*/ 	.short	(.L_1673 - .L_1672)
	.align		4
.L_1672:
        /*2614*/ 	.word	index@(_ZN4vllm25paged_attention_v1_kernelI13__nv_bfloat16hLi32ELi16ELi128ELNS_18Fp8KVCacheDataTypeE1ELb1EEEvPT_PKS3_PKT0_S9_ifPKiSB_iPKfiiiSD_SD_iiiii)
        /*2618*/ 	.word	0x00000000


	//----- nvinfo : EIATTR_REGCOUNT
	.align		4
.L_1673:
        /*261c*/ 	.byte	0x04, 0x2f
        /*261e*/ 	.short	(.L_1675 - .L_1674)
	.align		4
.L_1674:
        /*2620*/ 	.word	index@(_ZN4vllm25paged_attention_v1_kernelI13__nv_bfloat16hLi64ELi16ELi128ELNS_18Fp8KVCacheDataTypeE1ELb1EEEvPT_PKS3_PKT0_S9_ifPKiSB_iPKfiiiSD_SD_iiiii)
        /*2624*/ 	.word	0x00000020


	//----- nvinfo : EIATTR_FRAME_SIZE
	.align		4
.L_1675:
        /*2628*/ 	.byte	0x04, 0x11
        /*262a*/ 	.short	(.L_1677 - .L_1676)
	.align		4
.L_1676:
        /*262c*/ 	.word	index@($__internal_196_$__cuda_sm70_shflsync_bfly_p)
        /*2630*/ 	.word	0x00000000


	//----- nvinfo : EIATTR_FRAME_SIZE
	.align		4
.L_1677:
        /*2634*/ 	.byte	0x04, 0x11
        /*2636*/ 	.short	(.L_1679 - .L_1678)
	.align		4
.L_1678:
        /*2638*/ 	.word	index@(_ZN4vllm25paged_attention_v1_kernelI13__nv_bfloat16hLi64ELi16ELi128ELNS_18Fp8KVCacheDataTypeE1ELb1EEEvPT_PKS3_PKT0_S9_ifPKiSB_iPKfiiiSD_SD_iiiii)
        /*263c*/ 	.word	0x00000000


	//----- nvinfo : EIATTR_REGCOUNT
	.align		4
.L_1679:
        /*2640*/ 	.byte	0x04, 0x2f
        /*2642*/ 	.short	(.L_1681 - .L_1680)
	.align		4
.L_1680:
        /*2644*/ 	.word	index@(_ZN4vllm25paged_attention_v1_kernelI13__nv_bfloat16hLi80ELi16ELi128ELNS_18Fp8KVCacheDataTypeE1ELb1EEEvPT_PKS3_PKT0_S9_ifPKiSB_iPKfiiiSD_SD_iiiii)
        /*2648*/ 	.word	0x00000020


	//----- nvinfo : EIATTR_FRAME_SIZE
	.align		4
.L_1681:
        /*264c*/ 	.byte	0x04, 0x11
        /*264e*/ 	.short	(.L_1683 - .L_1682)
	.align		4
.L_1682:
        /*2650*/ 	.word	index@($__internal_195_$__cuda_sm70_shflsync_bfly_p)
        /*2654*/ 	.word	0x00000000


	//----- nvinfo : EIATTR_FRAME_SIZE
	.align		4
.L_1683:
        /*2658*/ 	.byte	0x04, 0x11
        /*265a*/ 	.short	(.L_1685 - .L_1684)
	.align		4
.L_1684:
        /*265c*/ 	.word	index@(_ZN4vllm25paged_attention_v1_kernelI13__nv_bfloat16hLi80ELi16ELi128ELNS_18Fp8KVCacheDataTypeE1ELb1EEEvPT_PKS3_PKT0_S9_ifPKiSB_iPKfiiiSD_SD_iiiii)
        /*2660*/ 	.word	0x00000000


	//----- nvinfo : EIATTR_REGCOUNT
	.align		4
.L_1685:
        /*2664*/ 	.byte	0x04, 0x2f
        /*2666*/ 	.short	(.L_1687 - .L_1686)
	.align		4
.L_1686:
        /*2668*/ 	.word	index@(_ZN4vllm25paged_attention_v1_kernelI13__nv_bfloat16hLi96ELi16ELi128ELNS_18Fp8KVCacheDataTypeE1ELb1EEEvPT_PKS3_PKT0_S9_ifPKiSB_iPKfiiiSD_SD_iiiii)
        /*266c*/ 	.word	0x00000020


	//----- nvinfo : EIATTR_FRAME_SIZE
	.align		4
.L_1687:
        /*2670*/ 	.byte	0x04, 0x11
        /*2672*/ 	.short	(.L_1689 - .L_1688)
	.align		4
.L_1688:
        /*2674*/ 	.word	index@($__internal_194_$__cuda_sm70_shflsync_bfly_p)
        /*2678*/ 	.word	0x00000000


	//----- nvinfo : EIATTR_FRAME_SIZE
	.align		4
.L_1689:
        /*267c*/ 	.byte	0x04, 0x11
        /*267e*/ 	.short	(.L_1691 - .L_1690)
	.align		4
.L_1690:
        /*2680*/ 	.word	index@(_ZN4vllm25paged_attention_v1_kernelI13__nv_bfloat16hLi96ELi16ELi128ELNS_18Fp8KVCacheDataTypeE1ELb1EEEvPT_PKS3_PKT0_S9_ifPKiSB_iPKfiiiSD_SD_iiiii)
        /*2684*/ 	.word	0x00000000


	//----- nvinfo : EIATTR_REGCOUNT
	.align		4
.L_1691:
        /*2688*/ 	.byte	0x04, 0x2f
        /*268a*/ 	.short	(.L_1693 - .L_1692)
	.align		4
.L_1692:
        /*268c*/ 	.word	index@(_ZN4vllm25paged_attention_v1_kernelI13__nv_bfloat16hLi112ELi16ELi128ELNS_18Fp8KVCacheDataTypeE1ELb1EEEvPT_PKS3_PKT0_S9_ifPKiSB_iPKfiiiSD_SD_iiiii)
        /*2690*/ 	.word	0x00000020


	//----- nvinfo : EIATTR_FRAME_SIZE
	.align		4
.L_1693:
        /*2694*/ 	.byte	0x04, 0x11
        /*2696*/ 	.short	(.L_1695 - .L_1694)
	.align		4
.L_1694:
        /*2698*/ 	.word	index@($__internal_193_$__cuda_sm70_shflsync_bfly_p)
        /*269c*/ 	.word	0x00000000


	//----- nvinfo : EIATTR_FRAME_SIZE
	.align		4
.L_1695:
        /*26a0*/ 	.byte	0x04, 0x11
        /*26a2*/ 	.short	(.L_1697 - .L_1696)
	.align		4
.L_1696:
        /*26a4*/ 	.word	index@(_ZN4vllm25paged_attention_v1_kernelI13__nv_bfloat16hLi112ELi16ELi128ELNS_18Fp8KVCacheDataTypeE1ELb1EEEvPT_PKS3_PKT0_S9_ifPKiSB_iPKfiiiSD_SD_iiiii)
        /*26a8*/ 	.word	0x00000000


	//----- nvinfo : EIATTR_REGCOUNT
	.align		4
.L_1697:
        /*26ac*/ 	.byte	0x04, 0x2f
        /*26ae*/ 	.short	(.L_1699 - .L_1698)
	.align		4
.L_1698:
        /*26b0*/ 	.word	index@(_ZN4vllm25paged_attention_v1_kernelI13__nv_bfloat16hLi120ELi16ELi128ELNS_18Fp8KVCacheDataTypeE1ELb1EEEvPT_PKS3_PKT0_S9_ifPKiSB_iPKfiiiSD_SD_iiiii)
        /*26b4*/ 	.word	0x00000020


	//----- nvinfo : EIATTR_FRAME_SIZE
	.align		4
.L_1699:
        /*26b8*/ 	.byte	0x04, 0x11
        /*26ba*/ 	.short	(.L_1701 - .L_1700)
	.align		4
.L_1700:
        /*26bc*/ 	.word	index@($__internal_192_$__cuda_sm70_shflsync_bfly_p)
        /*26c0*/ 	.word	0x00000000


	//----- nvinfo : EIATTR_FRAME_SIZE
	.align		4
.L_1701:
        /*26c4*/ 	.byte	0x04, 0x11
        /*26c6*/ 	.short	(.L_1703 - .L_1702)
	.align		4
.L_1702:
        /*26c8*/ 	.word	index@(_ZN4vllm25paged_attention_v1_kernelI13__nv_bfloat16hLi120ELi16ELi128ELNS_18Fp8KVCacheDataTypeE1ELb1EEEvPT_PKS3_PKT0_S9_ifPKiSB_iPKfiiiSD_SD_iiiii)
        /*26cc*/ 	.word	0x00000000


	//----- nvinfo : EIATTR_REGCOUNT
	.align		4
.L_1703:
        /*26d0*/ 	.byte	0x04, 0x2f
        /*26d2*/ 	.short	(.L_1705 - .L_1704)
	.align		4
.L_1704:
        /*26d4*/ 	.word	index@(_ZN4vllm25paged_attention_v1_kernelI13__nv_bfloat16hLi128ELi16ELi128ELNS_18Fp8KVCacheDataTypeE1ELb1EEEvPT_PKS3_PKT0_S9_ifPKiSB_iPKfiiiSD_SD_iiiii)
        /*26d8*/ 	.word	0x00000020


	//----- nvinfo : EIATTR_FRAME_SIZE
	.align		4
.L_1705:
        /*26dc*/ 	.byte	0x04, 0x11
        /*26de*/ 	.short	(.L_1707 - .L_1706)
	.align		4
.L_1706:
        /*26e0*/ 	.word	index@($__internal_191_$__cuda_sm70_shflsync_bfly_p)
        /*26e4*/ 	.word	0x00000000


	//----- nvinfo : EIATTR_FRAME_SIZE
	.align		4
.L_1707:
        /*26e8*/ 	.byte	0x04, 0x11
        /*26ea*/ 	.short	(.L_1709 - .L_1708)
	.align		4
.L_1708:
        /*26ec*/ 	.word	index@(_ZN4vllm25paged_attention_v1_kernelI13__nv_bfloat16hLi128ELi16ELi128ELNS_18Fp8KVCacheDataTypeE1ELb1EEEvPT_PKS3_PKT0_S9_ifPKiSB_iPKfiiiSD_SD_iiiii)
        /*26f0*/ 	.word	0x00000000


	//----- nvinfo : EIATTR_REGCOUNT
	.align		4
.L_1709:
        /*26f4*/ 	.byte	0x04, 0x2f
        /*26f6*/ 	.short	(.L_1711 - .L_1710)
	.align		4
.L_1710:
        /*26f8*/ 	.word	index@(_ZN4vllm25paged_attention_v1_kernelI13__nv_bfloat16hLi192ELi16ELi128ELNS_18Fp8KVCacheDataTypeE1ELb1EEEvPT_PKS3_PKT0_S9_ifPKiSB_iPKfiiiSD_SD_iiiii)
        /*26fc*/ 	.word	0x00000020


	//----- nvinfo : EIATTR_FRAME_SIZE
	.align		4
.L_1711:
        /*2700*/ 	.byte	0x04, 0x11
        /*2702*/ 	.short	(.L_1713 - .L_1712)
	.align		4
.L_1712:
        /*2704*/ 	.word	index@($__internal_190_$__cuda_sm70_shflsync_bfly_p)
        /*2708*/ 	.word	0x00000000


	//----- nvinfo : EIATTR_FRAME_SIZE
	.align		4
.L_1713:
        /*270c*/ 	.byte	0x04, 0x11
        /*270e*/ 	.short	(.L_1715 - .L_1714)
	.align		4
.L_1714:
        /*2710*/ 	.word	index@(_ZN4vllm25paged_attention_v1_kernelI13__nv_bfloat16hLi192ELi16ELi128ELNS_18Fp8KVCacheDataTypeE1ELb1EEEvPT_PKS3_PKT0_S9_ifPKiSB_iPKfiiiSD_SD_iiiii)
        /*2714*/ 	.word	0x00000000


	//----- nvinfo : EIATTR_REGCOUNT
	.align		4
.L_1715:
        /*2718*/ 	.byte	0x04, 0x2f
        /*271a*/ 	.short	(.L_1717 - .L_1716)
	.align		4
.L_1716:
        /*271c*/ 	.word	index@(_ZN4vllm25paged_attention_v1_kernelI13__nv_bfloat16hLi256ELi16ELi128ELNS_18Fp8KVCacheDataTypeE1ELb1EEEvPT_PKS3_PKT0_S9_ifPKiSB_iPKfiiiSD_SD_iiiii)
        /*2720*/ 	.word	0x00000028


	//----- nvinfo : EIATTR_FRAME_SIZE
	.align		4
.L_1717:
        /*2724*/ 	.byte	0x04, 0x11
        /*2726*/ 	.short	(.L_1719 - .L_1718)
	.align		4
.L_1718:
        /*2728*/ 	.word	index@($__internal_189_$__cuda_sm70_shflsync_bfly_p)
        /*272c*/ 	.word	0x00000000


	//----- nvinfo : EIATTR_FRAME_SIZE
	.align		4
.L_1719:
        /*2730*/ 	.byte	0x04, 0x11
        /*2732*/ 	.short	(.L_1721 - .L_1720)
	.align		4
.L_1720:
        /*2734*/ 	.word	index@(_ZN4vllm25paged_attention_v1_kernelI13__nv_bfloat16hLi256ELi16ELi128ELNS_18Fp8KVCacheDataTypeE1ELb1EEEvPT_PKS3_PKT0_S9_ifPKiSB_iPKfiiiSD_SD_iiiii)
        /*2738*/ 	.word	0x00000000


	//----- nvinfo : EIATTR_REGCOUNT
	.align		4
.L_1721:
        /*273c*/ 	.byte	0x04, 0x2f
        /*273e*/ 	.short	(.L_1723 - .L_1722)
	.align		4
.L_1722:
        /*2740*/ 	.word	index@(_ZN4vllm25paged_attention_v1_kernelI13__nv_bfloat16hLi32ELi16ELi128ELNS_18Fp8KVCacheDataTypeE1ELb0EEEvPT_PKS3_PKT0_S9_ifPKiSB_iPKfiiiSD_SD_iiiii)
        /*2744*/ 	.word	0x00000020


	//----- nvinfo : EIATTR_FRAME_SIZE
	.align		4
.L_1723:
        /*2748*/ 	.byte	0x04, 0x11
        /*274a*/ 	.short	(.L_1725 - .L_1724)
	.align		4
.L_1724:
        /*274c*/ 	.word	index@($__internal_188_$__cuda_sm70_shflsync_bfly_p)
        /*2750*/ 	.word	0x00000000


	//----- nvinfo : EIATTR_FRAME_SIZE
	.align		4
.L_1725:
        /*2754*/ 	.byte	0x04, 0x11
        /*2756*/ 	.short	(.L_1727 - .L_1726)
	.align		4
.L_1726:
        /*2758*/ 	.word	index@(_ZN4vllm25paged_attention_v1_kernelI13__nv_bfloat16hLi32ELi16ELi128ELNS_18Fp8KVCacheDataTypeE1ELb0EEEvPT_PKS3_PKT0_S9_ifPKiSB_iPKfiiiSD_SD_iiiii)
        /*275c*/ 	.word	0x00000000


	//----- nvinfo : EIATTR_REGCOUNT
	.align		4
.L_1727:
        /*2760*/ 	.byte	0x04, 0x2f
        /*2762*/ 	.short	(.L_1729 - .L_1728)
	.align		4
.L_1728:
        /*2764*/ 	.word	index@(_ZN4vllm25paged_attention_v1_kernelI13__nv_bfloat16hLi64ELi16ELi128ELNS_18Fp8KVCacheDataTypeE1ELb0EEEvPT_PKS3_PKT0_S9_ifPKiSB_iPKfiiiSD_SD_iiiii)
        /*2768*/ 	.word	0x00000020


	//----- nvinfo : EIATTR_FRAME_SIZE
	.align		4
.L_1729:
        /*276c*/ 	.byte	0x04, 0x11
        /*276e*/ 	.short	(.L_1731 - .L_1730)
	.align		4
.L_1730:
        /*2770*/ 	.word	index@($__internal_187_$__cuda_sm70_shflsync_bfly_p)
        /*2774*/ 	.word	0x00000000


	//----- nvinfo : EIATTR_FRAME_SIZE
	.align		4
.L_1731:
        /*2778*/ 	.byte	0x04, 0x11
        /*277a*/ 	.short	(.L_1733 - .L_1732)
	.align		4
.L_1732:
        /*277c*/ 	.word	index@(_ZN4vllm25paged_attention_v1_kernelI13__nv_bfloat16hLi64ELi16ELi128ELNS_18Fp8KVCacheDataTypeE1ELb0EEEvPT_PKS3_PKT0_S9_ifPKiSB_iPKfiiiSD_SD_iiiii)
        /*2780*/ 	.word	0x00000000


	//----- nvinfo : EIATTR_REGCOUNT
	.align		4
.L_1733:
        /*2784*/ 	.byte	0x04, 0x2f
        /*2786*/ 	.short	(.L_1735 - .L_1734)
	.align		4
.L_1734:
        /*2788*/ 	.word	index@(_ZN4vllm25paged_attention_v1_kernelI13__nv_bfloat16hLi80ELi16ELi128ELNS_18Fp8KVCacheDataTypeE1ELb0EEEvPT_PKS3_PKT0_S9_ifPKiSB_iPKfiiiSD_SD_iiiii)
        /*278c*/ 	.word	0x00000020


	//----- nvinfo : EIATTR_FRAME_SIZE
	.align		4
.L_1735:
        /*2790*/ 	.byte	0x04, 0x11
        /*2792*/ 	.short	(.L_1737 - .L_1736)
	.align		4
.L_1736:
        /*2794*/ 	.word	index@($__internal_186_$__cuda_sm70_shflsync_bfly_p)
        /*2798*/ 	.word	0x00000000


	//----- nvinfo : EIATTR_FRAME_SIZE
	.align		4
.L_1737:
        /*279c*/ 	.byte	0x04, 0x11
        /*279e*/ 	.short	(.L_1739 - .L_1738)
	.align		4
.L_1738:
        /*27a0*/ 	.word	index@(_ZN4vllm25paged_attention_v1_kernelI13__nv_bfloat16hLi80ELi16ELi128ELNS_18Fp8KVCacheDataTypeE1ELb0EEEvPT_PKS3_PKT0_S9_ifPKiSB_iPKfiiiSD_SD_iiiii)
        /*27a4*/ 	.word	0x00000000


	//----- nvinfo : EIATTR_REGCOUNT
	.align		4
.L_1739:
        /*27a8*/ 	.byte	0x04, 0x2f
        /*27aa*/ 	.short	(.L_1741 - .L_1740)
	.align		4
.L_1740:
        /*27ac*/ 	.word	index@(_ZN4vllm25paged_attention_v1_kernelI13__nv_bfloat16hLi96ELi16ELi128ELNS_18Fp8KVCacheDataTypeE1ELb0EEEvPT_PKS3_PKT0_S9_ifPKiSB_iPKfiiiSD_SD_iiiii)
        /*27b0*/ 	.word	0x00000020


	//----- nvinfo : EIATTR_FRAME_SIZE
	.align		4
.L_1741:
        /*27b4*/ 	.byte	0x04, 0x11
        /*27b6*/ 	.short	(.L_1743 - .L_1742)
	.align		4
.L_1742:
        /*27b8*/ 	.word	index@($__internal_185_$__cuda_sm70_shflsync_bfly_p)
        /*27bc*/ 	.word	0x00000000


	//----- nvinfo : EIATTR_FRAME_SIZE
	.align		4
.L_1743:
        /*27c0*/ 	.byte	0x04, 0x11
        /*27c2*/ 	.short	(.L_1745 - .L_1744)
	.align		4
.L_1744:
        /*27c4*/ 	.word	index@(_ZN4vllm25paged_attention_v1_kernelI13__nv_bfloat16hLi96ELi16ELi128ELNS_18Fp8KVCacheDataTypeE1ELb0EEEvPT_PKS3_PKT0_S9_ifPKiSB_iPKfiiiSD_SD_iiiii)
        /*27c8*/ 	.word	0x00000000


	//----- nvinfo : EIATTR_REGCOUNT
	.align		4
.L_1745:
        /*27cc*/ 	.byte	0x04, 0x2f
        /*27ce*/ 	.short	(.L_1747 - .L_1746)
	.align		4
.L_1746:
        /*27d0*/ 	.word	index@(_ZN4vllm25paged_attention_v1_kernelI13__nv_bfloat16hLi112ELi16ELi128ELNS_18Fp8KVCacheDataTypeE1ELb0EEEvPT_PKS3_PKT0_S9_ifPKiSB_iPKfiiiSD_SD_iiiii)
        /*27d4*/ 	.word	0x00000020


	//----- nvinfo : EIATTR_FRAME_SIZE
	.align		4
.L_1747:
        /*27d8*/ 	.byte	0x04, 0x11
        /*27da*/ 	.short	(.L_1749 - .L_1748)
	.align		4
.L_1748:
        /*27dc*/ 	.word	index@($__internal_184_$__cuda_sm70_shflsync_bfly_p)
        /*27e0*/ 	.word	0x00000000


	//----- nvinfo : EIATTR_FRAME_SIZE
	.align		4
.L_1749:
        /*27e4*/ 	.byte	0x04, 0x11
        /*27e6*/ 	.short	(.L_1751 - .L_1750)
	.align		4
.L_1750:
        /*27e8*/ 	.word	index@(_ZN4vllm25paged_attention_v1_kernelI13__nv_bfloat16hLi112ELi16ELi128ELNS_18Fp8KVCacheDataTypeE1ELb0EEEvPT_PKS3_PKT0_S9_ifPKiSB_iPKfiiiSD_SD_iiiii)
        /*27ec*/ 	.word	0x00000000


	//----- nvinfo : EIATTR_REGCOUNT
	.align		4
.L_1751:
        /*27f0*/ 	.byte	0x04, 0x2f
        /*27f2*/ 	.short	(.L_1753 - .L_1752)
	.align		4
.L_1752:
        /*27f4*/ 	.word	index@(_ZN4vllm25paged_attention_v1_kernelI13__nv_bfloat16hLi120ELi16ELi128ELNS_18Fp8KVCacheDataTypeE1ELb0EEEvPT_PKS3_PKT0_S9_ifPKiSB_iPKfiiiSD_SD_iiiii)
        /*27f8*/ 	.word	0x00000020


	//----- nvinfo : EIATTR_FRAME_SIZE
	.align		4
.L_1753:
        /*27fc*/ 	.byte	0x04, 0x11
        /*27fe*/ 	.short	(.L_1755 - .L_1754)
	.align		4
.L_1754:
        /*2800*/ 	.word	index@($__internal_183_$__cuda_sm70_shflsync_bfly_p)
        /*2804*/ 	.word	0x00000000


	//----- nvinfo : EIATTR_FRAME_SIZE
	.align		4
.L_1755:
        /*2808*/ 	.byte	0x04, 0x11
        /*280a*/ 	.short	(.L_1757 - .L_1756)
	.align		4
.L_1756:
        /*280c*/ 	.word	index@(_ZN4vllm25paged_attention_v1_kernelI13__nv_bfloat16hLi120ELi16ELi128ELNS_18Fp8KVCacheDataTypeE1ELb0EEEvPT_PKS3_PKT0_S9_ifPKiSB_iPKfiiiSD_SD_iiiii)
        /*2810*/ 	.word	0x00000000


	//----- nvinfo : EIATTR_REGCOUNT
	.align		4
.L_1757:
        /*2814*/ 	.byte	0x04, 0x2f
        /*2816*/ 	.short	(.L_1759 - .L_1758)
	.align		4
.L_1758:
        /*2818*/ 	.word	index@(_ZN4vllm25paged_attention_v1_kernelI13__nv_bfloat16hLi128ELi16ELi128ELNS_18Fp8KVCacheDataTypeE1ELb0EEEvPT_PKS3_PKT0_S9_ifPKiSB_iPKfiiiSD_SD_iiiii)
        /*281c*/ 	.word	0x00000020


	//----- nvinfo : EIATTR_FRAME_SIZE
	.align		4
.L_1759:
        /*2820*/ 	.byte	0x04, 0x11
        /*2822*/ 	.short	(.L_1761 - .L_1760)
	.align		4
.L_1760:
        /*2824*/ 	.word	index@($__internal_182_$__cuda_sm70_shflsync_bfly_p)
        /*2828*/ 	.word	0x00000000


	//----- nvinfo : EIATTR_FRAME_SIZE
	.align		4
.L_1761:
        /*282c*/ 	.byte	0x04, 0x11
        /*282e*/ 	.short	(.L_1763 - .L_1762)
	.align		4
.L_1762:
        /*2830*/ 	.word	index@(_ZN4vllm25paged_attention_v1_kernelI13__nv_bfloat16hLi128ELi16ELi128ELNS_18Fp8KVCacheDataTypeE1ELb0EEEvPT_PKS3_PKT0_S9_ifPKiSB_iPKfiiiSD_SD_iiiii)
        /*2834*/ 	.word	0x00000000


	//----- nvinfo : EIATTR_REGCOUNT
	.align		4
.L_1763:
        /*2838*/ 	.byte	0x04, 0x2f
        /*283a*/ 	.short	(.L_1765 - .L_1764)
	.align		4
.L_1764:
        /*283c*/ 	.word	index@(_ZN4vllm25paged_attention_v1_kernelI13__nv_bfloat16hLi192ELi16ELi128ELNS_18Fp8KVCacheDataTypeE1ELb0EEEvPT_PKS3_PKT0_S9_ifPKiSB_iPKfiiiSD_SD_iiiii)
        /*2840*/ 	.word	0x00000020


	//----- nvinfo : EIATTR_FRAME_SIZE
	.align		4
.L_1765:
        /*2844*/ 	.byte	0x04, 0x11
        /*2846*/ 	.short	(.L_1767 - .L_1766)
	.align		4
.L_1766:
        /*2848*/ 	.word	index@($__internal_181_$__cuda_sm70_shflsync_bfly_p)
        /*284c*/ 	.word	0x00000000


	//----- nvinfo : EIATTR_FRAME_SIZE
	.align		4
.L_1767:
        /*2850*/ 	.byte	0x04, 0x11
        /*2852*/ 	.short	(.L_1769 - .L_1768)
	.align		4
.L_1768:
        /*2854*/ 	.word	index@(_ZN4vllm25paged_attention_v1_kernelI13__nv_bfloat16hLi192ELi16ELi128ELNS_18Fp8KVCacheDataTypeE1ELb0EEEvPT_PKS3_PKT0_S9_ifPKiSB_iPKfiiiSD_SD_iiiii)
        /*2858*/ 	.word	0x00000000


	//----- nvinfo : EIATTR_REGCOUNT
	.align		4
.L_1769:
        /*285c*/ 	.byte	0x04, 0x2f
        /*285e*/ 	.short	(.L_1771 - .L_1770)
	.align		4
.L_1770:
        /*2860*/ 	.word	index@(_ZN4vllm25paged_attention_v1_kernelI13__nv_bfloat16hLi256ELi16ELi128ELNS_18Fp8KVCacheDataTypeE1ELb0EEEvPT_PKS3_PKT0_S9_ifPKiSB_iPKfiiiSD_SD_iiiii)
        /*2864*/ 	.word	0x00000020


	//----- nvinfo : EIATTR_FRAME_SIZE
	.align		4
.L_1771:
        /*2868*/ 	.byte	0x04, 0x11
        /*286a*/ 	.short	(.L_1773 - .L_1772)
	.align		4
.L_1772:
        /*286c*/ 	.word	index@($__internal_180_$__cuda_sm70_shflsync_bfly_p)
        /*2870*/ 	.word	0x00000000


	//----- nvinfo : EIATTR_FRAME_SIZE
	.align		4
.L_1773:
        /*2874*/ 	.byte	0x04, 0x11
        /*2876*/ 	.short	(.L_1775 - .L_1774)
	.align		4
.L_1774:
        /*2878*/ 	.word	index@(_ZN4vllm25paged_attention_v1_kernelI13__nv_bfloat16hLi256ELi16ELi128ELNS_18Fp8KVCacheDataTypeE1ELb0EEEvPT_PKS3_PKT0_S9_ifPKiSB_iPKfiiiSD_SD_iiiii)
        /*287c*/ 	.word	0x00000000


	//----- nvinfo : EIATTR_REGCOUNT
	.align		4
.L_1775:
        /*2880*/ 	.byte	0x04, 0x2f
        /*2882*/ 	.short	(.L_1777 - .L_1776)
	.align		4
.L_1776:
        /*2884*/ 	.word	index@(_ZN4vllm25paged_attention_v1_kernelI13__nv_bfloat16hLi32ELi32ELi128ELNS_18Fp8KVCacheDataTypeE1ELb1EEEvPT_PKS3_PKT0_S9_ifPKiSB_iPKfiiiSD_SD_iiiii)
        /*2888*/ 	.word	0x00000020


	//----- nvinfo : EIATTR_FRAME_SIZE
	.align		4
.L_1777:
        /*288c*/ 	.byte	0x04, 0x11
        /*288e*/ 	.short	(.L_1779 - .L_1778)
	.align		4
.L_1778:
        /*2890*/ 	.word	index@($__internal_179_$__cuda_sm70_shflsync_bfly_p)
        /*2894*/ 	.word	0x00000000


	//----- nvinfo : EIATTR_FRAME_SIZE
	.align		4
.L_1779:
        /*2898*/ 	.byte	0x04, 0x11
        /*289a*/ 	.short	(.L_1781 - .L_1780)
	.align		4
.L_1780:
        /*289c*/ 	.word	index@(_ZN4vllm25paged_attention_v1_kernelI13__nv_bfloat16hLi32ELi32ELi128ELNS_18Fp8KVCacheDataTypeE1ELb1EEEvPT_PKS3_PKT0_S9_ifPKiSB_iPKfiiiSD_SD_iiiii)
        /*28a0*/ 	.word	0x00000000


	//----- nvinfo : EIATTR_REGCOUNT
	.align		4
.L_1781:
        /*28a4*/ 	.byte	0x04, 0x2f
        /*28a6*/ 	.short	(.L_1783 - .L_1782)
	.align		4
.L_1782:
        /*28a8*/ 	.word	index@(_ZN4vllm25paged_attention_v1_kernelI13__nv_bfloat16hLi64ELi32ELi128ELNS_18Fp8KVCacheDataTypeE1ELb1EEEvPT_PKS3_PKT0_S9_ifPKiSB_iPKfiiiSD_SD_iiiii)
        /*28ac*/ 	.word	0x00000027


	//----- nvinfo : EIATTR_FRAME_SIZE
	.align		4
.L_1783:
        /*28b0*/ 	.byte	0x04, 0x11
        /*28b2*/ 	.short	(.L_1785 - .L_1784)
	.align		4
.L_1784:
        /*28b4*/ 	.word	index@($__internal_178_$__cuda_sm70_shflsync_bfly_p)
        /*28b8*/ 	.word	0x00000000


	//----- nvinfo : EIATTR_FRAME_SIZE
	.align		4
.L_1785:
        /*28bc*/ 	.byte	0x04, 0x11
        /*28be*/ 	.short	(.L_1787 - .L_1786)
	.align		4
.L_1786:
        /*28c0*/ 	.word	index@(_ZN4vllm25paged_attention_v1_kernelI13__nv_bfloat16hLi64ELi32ELi128ELNS_18Fp8KVCacheDataTypeE1ELb1EEEvPT_PKS3_PKT0_S9_ifPKiSB_iPKfiiiSD_SD_iiiii)
        /*28c4*/ 	.word	0x00000000


	//----- nvinfo : EIATTR_REGCOUNT
	.align		4
.L_1787:
        /*28c8*/ 	.byte	0x04, 0x2f
        /*28ca*/ 	.short	(.L_1789 - .L_1788)
	.align		4
.L_1788:
        /*28cc*/ 	.word	index@(_ZN4vllm25paged_attention_v1_kernelI13__nv_bfloat16hLi80ELi32ELi128ELNS_18Fp8KVCacheDataTypeE1ELb1EEEvPT_PKS3_PKT0_S9_ifPKiSB_iPKfiiiSD_SD_iiiii)
        /*28d0*/ 	.word	0x0000002b


	//----- nvinfo : EIATTR_FRAME_SIZE
	.align		4
.L_1789:
        /*28d4*/ 	.byte	0x04, 0x11
        /*28d6*/ 	.short	(.L_1791 - .L_1790)
	.align		4
.L_1790:
        /*28d8*/ 	.word	index@($__internal_177_$__cuda_sm70_shflsync_bfly_p)
        /*28dc*/ 	.word	0x00000000


	//----- nvinfo : EIATTR_FRAME_SIZE
	.align		4
.L_1791:
        /*28e0*/ 	.byte	0x04, 0x11
        /*28e2*/ 	.short	(.L_1793 - .L_1792)
	.align		4
.L_1792:
        /*28e4*/ 	.word	index@(_ZN4vllm25paged_attention_v1_kernelI13__nv_bfloat16hLi80ELi32ELi128ELNS_18Fp8KVCacheDataTypeE1ELb1EEEvPT_PKS3_PKT0_S9_ifPKiSB_iPKfiiiSD_SD_iiiii)
        /*28e8*/ 	.word	0x00000000


	//----- nvinfo : EIATTR_REGCOUNT
	.align		4
.L_1793:
        /*28ec*/ 	.byte	0x04, 0x2f
        /*28ee*/ 	.short	(.L_1795 - .L_1794)
	.align		4
.L_1794:
        /*28f0*/ 	.word	index@(_ZN4vllm25paged_attention_v1_kernelI13__nv_bfloat16hLi96ELi32ELi128ELNS_18Fp8KVCacheDataTypeE1ELb1EEEvPT_PKS3_PKT0_S9_ifPKiSB_iPKfiiiSD_SD_iiiii)
        /*28f4*/ 	.word	0x0000002b


	//----- nvinfo : EIATTR_FRAME_SIZE
	.align		4
.L_1795:
        /*28f8*/ 	.byte	0x04, 0x11
        /*28fa*/ 	.short	(.L_1797 - .L_1796)
	.align		4
.L_1796:
        /*28fc*/ 	.word	index@($__internal_176_$__cuda_sm70_shflsync_bfly_p)
        /*2900*/ 	.word	0x00000000


	//----- nvinfo : EIATTR_FRAME_SIZE
	.align		4
.L_1797:
        /*2904*/ 	.byte	0x04, 0x11
        /*2906*/ 	.short	(.L_1799 - .L_1798)
	.align		4
.L_1798:
        /*2908*/ 	.word	index@(_ZN4vllm25paged_attention_v1_kernelI13__nv_bfloat16hLi96ELi32ELi128ELNS_18Fp8KVCacheDataTypeE1ELb1EEEvPT_PKS3_PKT0_S9_ifPKiSB_iPKfiiiSD_SD_iiiii)
        /*290c*/ 	.word	0x00000000


	//----- nvinfo : EIATTR_REGCOUNT
	.align		4
.L_1799:
        /*2910*/ 	.byte	0x04, 0x2f
        /*2912*/ 	.short	(.L_1801 - .L_1800)
	.align		4
.L_1800:
        /*2914*/ 	.word	index@(_ZN4vllm25paged_attention_v1_kernelI13__nv_bfloat16hLi112ELi32ELi128ELNS_18Fp8KVCacheDataTypeE1ELb1EEEvPT_PKS3_PKT0_S9_ifPKiSB_iPKfiiiSD_SD_iiiii)
        /*2918*/ 	.word	0x0000002a


	//----- nvinfo : EIATTR_FRAME_SIZE
	.align		4
.L_1801:
        /*291c*/ 	.byte	0x04, 0x11
        /*291e*/ 	.short	(.L_1803 - .L_1802)
	.align		4
.L_1802:
        /*2920*/ 	.word	index@($__internal_175_$__cuda_sm70_shflsync_bfly_p)
        /*2924*/ 	.word	0x00000000


	//----- nvinfo : EIATTR_FRAME_SIZE
	.align		4
.L_1803:
        /*2928*/ 	.byte	0x04, 0x11
        /*292a*/ 	.short	(.L_1805 - .L_1804)
	.align		4
.L_1804:
        /*292c*/ 	.word	index@(_ZN4vllm25paged_attention_v1_kernelI13__nv_bfloat16hLi112ELi32ELi128ELNS_18Fp8KVCacheDataTypeE1ELb1EEEvPT_PKS3_PKT0_S9_ifPKiSB_iPKfiiiSD_SD_iiiii)
        /*2930*/ 	.word	0x00000000


	//----- nvinfo : EIATTR_REGCOUNT
	.align		4
.L_1805:
        /*2934*/ 	.byte	0x04, 0x2f
        /*2936*/ 	.short	(.L_1807 - .L_1806)
	.align		4
.L_1806:
        /*2938*/ 	.word	index@(_ZN4vllm25paged_attention_v1_kernelI13__nv_bfloat16hLi120ELi32ELi128ELNS_18Fp8KVCacheDataTypeE1ELb1EEEvPT_PKS3_PKT0_S9_ifPKiSB_iPKfiiiSD_SD_iiiii)
        /*293c*/ 	.word	0x00000030


	//----- nvinfo : EIATTR_FRAME_SIZE
	.align		4
.L_1807:
        /*2940*/ 	.byte	0x04, 0x11
        /*2942*/ 	.short	(.L_1809 - .L_1808)
	.align		4
.L_1808:
        /*2944*/ 	.word	index@($__internal_174_$__cuda_sm70_shflsync_bfly_p)
        /*2948*/ 	.word	0x00000000


	//----- nvinfo : EIATTR_FRAME_SIZE
	.align		4
.L_1809:
        /*294c*/ 	.byte	0x04, 0x11
        /*294e*/ 	.short	(.L_1811 - .L_1810)
	.align		4
.L_1810:
        /*2950*/ 	.word	index@(_ZN4vllm25paged_attention_v1_kernelI13__nv_bfloat16hLi120ELi32ELi128ELNS_18Fp8KVCacheDataTypeE1ELb1EEEvPT_PKS3_PKT0_S9_ifPKiSB_iPKfiiiSD_SD_iiiii)
        /*2954*/ 	.word	0x00000000


	//----- nvinfo : EIATTR_REGCOUNT
	.align		4
.L_1811:
        /*2958*/ 	.byte	0x04, 0x2f
        /*295a*/ 	.short	(.L_1813 - .L_1812)
	.align		4
.L_1812:
        /*295c*/ 	.word	index@(_ZN4vllm25paged_attention_v1_kernelI13__nv_bfloat16hLi128ELi32ELi128ELNS_18Fp8KVCacheDataTypeE1ELb1EEEvPT_PKS3_PKT0_S9_ifPKiSB_iPKfiiiSD_SD_iiiii)
        /*2960*/ 	.word	0x00000030


	//----- nvinfo : EIATTR_FRAME_SIZE
	.align		4
.L_1813:
        /*2964*/ 	.byte	0x04, 0x11
        /*2966*/ 	.short	(.L_1815 - .L_1814)
	.align		4
.L_1814:
        /*2968*/ 	.word	index@($__internal_173_$__cuda_sm70_shflsync_bfly_p)
        /*296c*/ 	.word	0x00000000


	//----- nvinfo : EIATTR_FRAME_SIZE
	.align		4
.L_1815:
        /*2970*/ 	.byte	0x04, 0x11
        /*2972*/ 	.short	(.L_1817 - .L_1816)
	.align		4
.L_1816:
        /*2974*/ 	.word	index@(_ZN4vllm25paged_attention_v1_kernelI13__nv_bfloat16hLi128ELi32ELi128ELNS_18Fp8KVCacheDataTypeE1ELb1EEEvPT_PKS3_PKT0_S9_ifPKiSB_iPKfiiiSD_SD_iiiii)
        /*2978*/ 	.word	0x00000000


	//----- nvinfo : EIATTR_REGCOUNT
	.align		4
.L_1817:
        /*297c*/ 	.byte	0x04, 0x2f
        /*297e*/ 	.short	(.L_1819 - .L_1818)
	.align		4
.L_1818:
        /*2980*/ 	.word	index@(_ZN4vllm25paged_attention_v1_kernelI13__nv_bfloat16hLi192ELi32ELi128ELNS_18Fp8KVCacheDataTypeE1ELb1EEEvPT_PKS3_PKT0_S9_ifPKiSB_iPKfiiiSD_SD_iiiii)
        /*2984*/ 	.word	0x00000031


	//----- nvinfo : EIATTR_FRAME_SIZE
	.align		4
.L_1819:
        /*2988*/ 	.byte	0x04, 0x11
        /*298a*/ 	.short	(.L_1821 - .L_1820)
	.align		4
.L_1820:
        /*298c*/ 	.word	index@($__internal_172_$__cuda_sm70_shflsync_bfly_p)
        /*2990*/ 	.word	0x00000000


	//----- nvinfo : EIATTR_FRAME_SIZE
	.align		4
.L_1821:
        /*2994*/ 	.byte	0x04, 0x11
        /*2996*/ 	.short	(.L_1823 - .L_1822)
	.align		4
.L_1822:
        /*2998*/ 	.word	index@(_ZN4vllm25paged_attention_v1_kernelI13__nv_bfloat16hLi192ELi32ELi128ELNS_18Fp8KVCacheDataTypeE1ELb1EEEvPT_PKS3_PKT0_S9_ifPKiSB_iPKfiiiSD_SD_iiiii)
        /*299c*/ 	.word	0x00000000


	//----- nvinfo : EIATTR_REGCOUNT
	.align		4
.L_1823:
        /*29a0*/ 	.byte	0x04, 0x2f
        /*29a2*/ 	.short	(.L_1825 - .L_1824)
	.align		4
.L_1824:
        /*29a4*/ 	.word	index@(_ZN4vllm25paged_attention_v1_kernelI13__nv_bfloat16hLi256ELi32ELi128ELNS_18Fp8KVCacheDataTypeE1ELb1EEEvPT_PKS3_PKT0_S9_ifPKiSB_iPKfiiiSD_SD_iiiii)
        /*29a8*/ 	.word	0x00000032


	//----- nvinfo : EIATTR_FRAME_SIZE
	.align		4
.L_1825:
        /*29ac*/ 	.byte	0x04, 0x11
        /*29ae*/ 	.short	(.L_1827 - .L_1826)
	.align		4
.L_1826:
        /*29b0*/ 	.word	index@($__internal_171_$__cuda_sm70_shflsync_bfly_p)
        /*29b4*/ 	.word	0x00000000


	//----- nvinfo : EIATTR_FRAME_SIZE
	.align		4
.L_1827:
        /*29b8*/ 	.byte	0x04, 0x11
        /*29ba*/ 	.short	(.L_1829 - .L_1828)
	.align		4
.L_1828:
        /*29bc*/ 	.word	index@(_ZN4vllm25paged_attention_v1_kernelI13__nv_bfloat16hLi256ELi32ELi128ELNS_18Fp8KVCacheDataTypeE1ELb1EEEvPT_PKS3_PKT0_S9_ifPKiSB_iPKfiiiSD_SD_iiiii)
        /*29c0*/ 	.word	0x00000000


	//----- nvinfo : EIATTR_REGCOUNT
	.align		4
.L_1829:
        /*29c4*/ 	.byte	0x04, 0x2f
        /*29c6*/ 	.short	(.L_1831 - .L_1830)
	.align		4
.L_1830:
        /*29c8*/ 	.word	index@(_ZN4vllm25paged_attention_v1_kernelI13__nv_bfloat16hLi32ELi32ELi128ELNS_18Fp8KVCacheDataTypeE1ELb0EEEvPT_PKS3_PKT0_S9_ifPKiSB_iPKfiiiSD_SD_iiiii)
        /*29cc*/ 	.word	0x00000020


	//----- nvinfo : EIATTR_FRAME_SIZE
	.align		4
.L_1831:
        /*29d0*/ 	.byte	0x04, 0x11
        /*29d2*/ 	.short	(.L_1833 - .L_1832)
	.align		4
.L_1832:
        /*29d4*/ 	.word	index@($__internal_170_$__cuda_sm70_shflsync_bfly_p)
        /*29d8*/ 	.word	0x00000000


	//----- nvinfo : EIATTR_FRAME_SIZE
	.align		4
.L_1833:
        /*29dc*/ 	.byte	0x04, 0x11
        /*29de*/ 	.short	(.L_1835 - .L_1834)
	.align		4
.L_1834:
        /*29e0*/ 	.word	index@(_ZN4vllm25paged_attention_v1_kernelI13__nv_bfloat16hLi32ELi32ELi128ELNS_18Fp8KVCacheDataTypeE1ELb0EEEvPT_PKS3_PKT0_S9_ifPKiSB_iPKfiiiSD_SD_iiiii)
        /*29e4*/ 	.word	0x00000000


	//----- nvinfo : EIATTR_REGCOUNT
	.align		4
.L_1835:
        /*29e8*/ 	.byte	0x04, 0x2f
        /*29ea*/ 	.short	(.L_1837 - .L_1836)
	.align		4
.L_1836:
        /*29ec*/ 	.word	index@(_ZN4vllm25paged_attention_v1_kernelI13__nv_bfloat16hLi64ELi32ELi128ELNS_18Fp8KVCacheDataTypeE1ELb0EEEvPT_PKS3_PKT0_S9_ifPKiSB_iPKfiiiSD_SD_iiiii)
        /*29f0*/ 	.word	0x00000020


	//----- nvinfo : EIATTR_FRAME_SIZE
	.align		4
.L_1837:
        /*29f4*/ 	.byte	0x04, 0x11
        /*29f6*/ 	.short	(.L_1839 - .L_1838)
	.align		4
.L_1838:
        /*29f8*/ 	.word	index@($__internal_169_$__cuda_sm70_shflsync_bfly_p)
        /*29fc*/ 	.word	0x00000000


	//----- nvinfo : EIATTR_FRAME_SIZE
	.align		4
.L_1839:
        /*2a00*/ 	.byte	0x04, 0x11
        /*2a02*/ 	.short	(.L_1841 - .L_1840)
	.align		4
.L_1840:
        /*2a04*/ 	.word	index@(_ZN4vllm25paged_attention_v1_kernelI13__nv_bfloat16hLi64ELi32ELi128ELNS_18Fp8KVCacheDataTypeE1ELb0EEEvPT_PKS3_PKT0_S9_ifPKiSB_iPKfiiiSD_SD_iiiii)
        /*2a08*/ 	.word	0x00000000


	//----- nvinfo : EIATTR_REGCOUNT
	.align		4
.L_1841:
        /*2a0c*/ 	.byte	0x04, 0x2f
        /*2a0e*/ 	.short	(.L_1843 - .L_1842)
	.align		4
.L_1842:
        /*2a10*/ 	.word	index@(_ZN4vllm25paged_attention_v1_kernelI13__nv_bfloat16hLi80ELi32ELi128ELNS_18Fp8KVCacheDataTypeE1ELb0EEEvPT_PKS3_PKT0_S9_ifPKiSB_iPKfiiiSD_SD_iiiii)
        /*2a14*/ 	.word	0x00000020


	//----- nvinfo : EIATTR_FRAME_SIZE
	.align		4
.L_1843:
        /*2a18*/ 	.byte	0x04, 0x11
        /*2a1a*/ 	.short	(.L_1845 - .L_1844)
	.align		4
.L_1844:
        /*2a1c*/ 	.word	index@($__internal_168_$__cuda_sm70_shflsync_bfly_p)
        /*2a20*/ 	.word	0x00000000


	//----- nvinfo : EIATTR_FRAME_SIZE
	.align		4
.L_1845:
        /*2a24*/ 	.byte	0x04, 0x11
        /*2a26*/ 	.short	(.L_1847 - .L_1846)
	.align		4
.L_1846:
        /*2a28*/ 	.word	index@(_ZN4vllm25paged_attention_v1_kernelI13__nv_bfloat16hLi80ELi32ELi128ELNS_18Fp8KVCacheDataTypeE1ELb0EEEvPT_PKS3_PKT0_S9_ifPKiSB_iPKfiiiSD_SD_iiiii)
        /*2a2c*/ 	.word	0x00000000


	//----- nvinfo : EIATTR_REGCOUNT
	.align		4
.L_1847:
        /*2a30*/ 	.byte	0x04, 0x2f
        /*2a32*/ 	.short	(.L_1849 - .L_1848)
	.align		4
.L_1848:
        /*2a34*/ 	.word	index@(_ZN4vllm25paged_attention_v1_kernelI13__nv_bfloat16hLi96ELi32ELi128ELNS_18Fp8KVCacheDataTypeE1ELb0EEEvPT_PKS3_PKT0_S9_ifPKiSB_iPKfiiiSD_SD_iiiii)
        /*2a38*/ 	.word	0x00000020


	//----- nvinfo : EIATTR_FRAME_SIZE
	.align		4
.L_1849:
        /*2a3c*/ 	.byte	0x04, 0x11
        /*2a3e*/ 	.short	(.L_1851 - .L_1850)
	.align		4
.L_1850:
        /*2a40*/ 	.word	index@($__internal_167_$__cuda_sm70_shflsync_bfly_p)
        /*2a44*/ 	.word	0x00000000


	//----- nvinfo : EIATTR_FRAME_SIZE
	.align		4
.L_1851:
        /*2a48*/ 	.byte	0x04, 0x11
        /*2a4a*/ 	.short	(.L_1853 - .L_1852)
	.align		4
.L_1852:
        /*2a4c*/ 	.word	index@(_ZN4vllm25paged_attention_v1_kernelI13__nv_bfloat16hLi96ELi32ELi128ELNS_18Fp8KVCacheDataTypeE1ELb0EEEvPT_PKS3_PKT0_S9_ifPKiSB_iPKfiiiSD_SD_iiiii)
        /*2a50*/ 	.word	0x00000000


	//----- nvinfo : EIATTR_REGCOUNT
	.align		4
.L_1853:
        /*2a54*/ 	.byte	0x04, 0x2f
        /*2a56*/ 	.short	(.L_1855 - .L_1854)
	.align		4
.L_1854:
        /*2a58*/ 	.word	index@(_ZN4vllm25paged_attention_v1_kernelI13__nv_bfloat16hLi112ELi32ELi128ELNS_18Fp8KVCacheDataTypeE1ELb0EEEvPT_PKS3_PKT0_S9_ifPKiSB_iPKfiiiSD_SD_iiiii)
        /*2a5c*/ 	.word	0x00000020


	//----- nvinfo : EIATTR_FRAME_SIZE
	.align		4
.L_1855:
        /*2a60*/ 	.byte	0x04, 0x11
        /*2a62*/ 	.short	(.L_1857 - .L_1856)
	.align		4
.L_1856:
        /*2a64*/ 	.word	index@($__internal_166_$__cuda_sm70_shflsync_bfly_p)
        /*2a68*/ 	.word	0x00000000


	//----- nvinfo : EIATTR_FRAME_SIZE
	.align		4
.L_1857:
        /*2a6c*/ 	.byte	0x04, 0x11
        /*2a6e*/ 	.short	(.L_1859 - .L_1858)
	.align		4
.L_1858:
        /*2a70*/ 	.word	index@(_ZN4vllm25paged_attention_v1_kernelI13__nv_bfloat16hLi112ELi32ELi128ELNS_18Fp8KVCacheDataTypeE1ELb0EEEvPT_PKS3_PKT0_S9_ifPKiSB_iPKfiiiSD_SD_iiiii)
        /*2a74*/ 	.word	0x00000000


	//----- nvinfo : EIATTR_REGCOUNT
	.align		4
.L_1859:
        /*2a78*/ 	.byte	0x04, 0x2f
        /*2a7a*/ 	.short	(.L_1861 - .L_1860)
	.align		4
.L_1860:
        /*2a7c*/ 	.word	index@(_ZN4vllm25paged_attention_v1_kernelI13__nv_bfloat16hLi120ELi32ELi128ELNS_18Fp8KVCacheDataTypeE1ELb0EEEvPT_PKS3_PKT0_S9_ifPKiSB_iPKfiiiSD_SD_iiiii)
        /*2a80*/ 	.word	0x00000020


	//----- nvinfo : EIATTR_FRAME_SIZE
	.align		4
.L_1861:
        /*2a84*/ 	.byte	0x04, 0x11
        /*2a86*/ 	.short	(.L_1863 - .L_1862)
	.align		4
.L_1862:
        /*2a88*/ 	.word	index@($__internal_165_$__cuda_sm70_shflsync_bfly_p)
        /*2a8c*/ 	.word	0x00000000


	//----- nvinfo : EIATTR_FRAME_SIZE
	.align		4
.L_1863:
        /*2a90*/ 	.byte	0x04, 0x11
        /*2a92*/ 	.short	(.L_1865 - .L_1864)
	.align		4
.L_1864:
        /*2a94*/ 	.word	index@(_ZN4vllm25paged_attention_v1_kernelI13__nv_bfloat16hLi120ELi32ELi128ELNS_18Fp8KVCacheDataTypeE1ELb0EEEvPT_PKS3_PKT0_S9_ifPKiSB_iPKfiiiSD_SD_iiiii)
        /*2a98*/ 	.word	0x00000000


	//----- nvinfo : EIATTR_REGCOUNT
	.align		4
.L_1865:
        /*2a9c*/ 	.byte	0x04, 0x2f
        /*2a9e*/ 	.short	(.L_1867 - .L_1866)
	.align		4
.L_1866:
        /*2aa0*/ 	.word	index@(_ZN4vllm25paged_attention_v1_kernelI13__nv_bfloat16hLi128ELi32ELi128ELNS_18Fp8KVCacheDataTypeE1ELb0EEEvPT_PKS3_PKT0_S9_ifPKiSB_iPKfiiiSD_SD_iiiii)
        /*2aa4*/ 	.word	0x00000020


	//----- nvinfo : EIATTR_FRAME_SIZE
	.align		4
.L_1867:
        /*2aa8*/ 	.byte	0x04, 0x11
        /*2aaa*/ 	.short	(.L_1869 - .L_1868)
	.align		4
.L_1868:
        /*2aac*/ 	.word	index@($__internal_164_$__cuda_sm70_shflsync_bfly_p)
        /*2ab0*/ 	.word	0x00000000


	//----- nvinfo : EIATTR_FRAME_SIZE
	.align		4
.L_1869:
        /*2ab4*/ 	.byte	0x04, 0x11
        /*2ab6*/ 	.short	(.L_1871 - .L_1870)
	.align		4
.L_1870:
        /*2ab8*/ 	.word	index@(_ZN4vllm25paged_attention_v1_kernelI13__nv_bfloat16hLi128ELi32ELi128ELNS_18Fp8KVCacheDataTypeE1ELb0EEEvPT_PKS3_PKT0_S9_ifPKiSB_iPKfiiiSD_SD_iiiii)
        /*2abc*/ 	.word	0x00000000


	//----- nvinfo : EIATTR_REGCOUNT
	.align		4
.L_1871:
        /*2ac0*/ 	.byte	0x04, 0x2f
        /*2ac2*/ 	.short	(.L_1873 - .L_1872)
	.align		4
.L_1872:
        /*2ac4*/ 	.word	index@(_ZN4vllm25paged_attention_v1_kernelI13__nv_bfloat16hLi192ELi32ELi128ELNS_18Fp8KVCacheDataTypeE1ELb0EEEvPT_PKS3_PKT0_S9_ifPKiSB_iPKfiiiSD_SD_iiiii)
        /*2ac8*/ 	.word	0x00000020


	//----- nvinfo : EIATTR_FRAME_SIZE
	.align		4
.L_1873:
        /*2acc*/ 	.byte	0x04, 0x11
        /*2ace*/ 	.short	(.L_1875 - .L_1874)
	.align		4
.L_1874:
        /*2ad0*/ 	.word	index@($__internal_163_$__cuda_sm70_shflsync_bfly_p)
        /*2ad4*/ 	.word	0x00000000


	//----- nvinfo : EIATTR_FRAME_SIZE
	.align		4
.L_1875:
        /*2ad8*/ 	.byte	0x04, 0x11
        /*2ada*/ 	.short	(.L_1877 - .L_1876)
	.align		4
.L_1876:
        /*2adc*/ 	.word	index@(_ZN4vllm25paged_attention_v1_kernelI13__nv_bfloat16hLi192ELi32ELi128ELNS_18Fp8KVCacheDataTypeE1ELb0EEEvPT_PKS3_PKT0_S9_ifPKiSB_iPKfiiiSD_SD_iiiii)
        /*2ae0*/ 	.word	0x00000000


	//----- nvinfo : EIATTR_REGCOUNT
	.align		4
.L_1877:
        /*2ae4*/ 	.byte	0x04, 0x2f
        /*2ae6*/ 	.short	(.L_1879 - .L_1878)
	.align		4
.L_1878:
        /*2ae8*/ 	.word	index@(_ZN4vllm25paged_attention_v1_kernelI13__nv_bfloat16hLi256ELi32ELi128ELNS_18Fp8KVCacheDataTypeE1ELb0EEEvPT_PKS3_PKT0_S9_ifPKiSB_iPKfiiiSD_SD_iiiii)
        /*2aec*/ 	.word	0x00000030


	//----- nvinfo : EIATTR_FRAME_SIZE
	.align		4
.L_1879:
        /*2af0*/ 	.byte	0x04, 0x11
        /*2af2*/ 	.short	(.L_1881 - .L_1880)
	.align		4
.L_1880:
        /*2af4*/ 	.word	index@($__internal_162_$__cuda_sm70_shflsync_bfly_p)
        /*2af8*/ 	.word	0x00000000


	//----- nvinfo : EIATTR_FRAME_SIZE
	.align		4
.L_1881:
        /*2afc*/ 	.byte	0x04, 0x11
        /*2afe*/ 	.short	(.L_1883 - .L_1882)
	.align		4
.L_1882:
        /*2b00*/ 	.word	index@(_ZN4vllm25paged_attention_v1_kernelI13__nv_bfloat16hLi256ELi32ELi128ELNS_18Fp8KVCacheDataTypeE1ELb0EEEvPT_PKS3_PKT0_S9_ifPKiSB_iPKfiiiSD_SD_iiiii)
        /*2b04*/ 	.word	0x00000000


	//----- nvinfo : EIATTR_REGCOUNT
	.align		4
.L_1883:
        /*2b08*/ 	.byte	0x04, 0x2f
        /*2b0a*/ 	.short	(.L_1885 - .L_1884)
	.align		4
.L_1884:
        /*2b0c*/ 	.word	index@(_ZN4vllm25paged_attention_v1_kernelIfhLi32ELi8ELi128ELNS_18Fp8KVCacheDataTypeE2ELb1EEEvPT_PKS2_PKT0_S8_ifPKiSA_iPKfiiiSC_SC_iiiii)
        /*2b10*/ 	.word	0x00000020


	//----- nvinfo : EIATTR_FRAME_SIZE
	.align		4
.L_1885:
        /*2b14*/ 	.byte	0x04, 0x11
        /*2b16*/ 	.short	(.L_1887 - .L_1886)
	.align		4
.L_1886:
        /*2b18*/ 	.word	index@($__internal_161_$__cuda_sm70_shflsync_bfly_p)
        /*2b1c*/ 	.word	0x00000000


	//----- nvinfo : EIATTR_FRAME_SIZE
	.align		4
.L_1887:
        /*2b20*/ 	.byte	0x04, 0x11
        /*2b22*/ 	.short	(.L_1889 - .L_1888)
	.align		4
.L_1888:
        /*2b24*/ 	.word	index@(_ZN4vllm25paged_attention_v1_kernelIfhLi32ELi8ELi128ELNS_18Fp8KVCacheDataTypeE2ELb1EEEvPT_PKS2_PKT0_S8_ifPKiSA_iPKfiiiSC_SC_iiiii)
        /*2b28*/ 	.word	0x00000000


	//----- nvinfo : EIATTR_REGCOUNT
	.align		4
.L_1889:
        /*2b2c*/ 	.byte	0x04, 0x2f
        /*2b2e*/ 	.short	(.L_1891 - .L_1890)
	.align		4
.L_1890:
        /*2b30*/ 	.word	index@(_ZN4vllm25paged_attention_v1_kernelIfhLi64ELi8ELi128ELNS_18Fp8KVCacheDataTypeE2ELb1EEEvPT_PKS2_PKT0_S8_ifPKiSA_iPKfiiiSC_SC_iiiii)
        /*2b34*/ 	.word	0x00000020


	//----- nvinfo : EIATTR_FRAME_SIZE
	.align		4
.L_1891:
        /*2b38*/ 	.byte	0x04, 0x11
        /*2b3a*/ 	.short	(.L_1893 - .L_1892)
	.align		4
.L_1892:
        /*2b3c*/ 	.word	index@($__internal_160_$__cuda_sm70_shflsync_bfly_p)
        /*2b40*/ 	.word	0x00000000


	//----- nvinfo : EIATTR_FRAME_SIZE
	.align		4
.L_1893:
        /*2b44*/ 	.byte	0x04, 0x11
        /*2b46*/ 	.short	(.L_1895 - .L_1894)
	.align		4
.L_1894:
        /*2b48*/ 	.word	index@(_ZN4vllm25paged_attention_v1_kernelIfhLi64ELi8ELi128ELNS_18Fp8KVCacheDataTypeE2ELb1EEEvPT_PKS2_PKT0_S8_ifPKiSA_iPKfiiiSC_SC_iiiii)
        /*2b4c*/ 	.word	0x00000000


	//----- nvinfo : EIATTR_REGCOUNT
	.align		4
.L_1895:
        /*2b50*/ 	.byte	0x04, 0x2f
        /*2b52*/ 	.short	(.L_1897 - .L_1896)
	.align		4
.L_1896:
        /*2b54*/ 	.word	index@(_ZN4vllm25paged_attention_v1_kernelIfhLi80ELi8ELi128ELNS_18Fp8KVCacheDataTypeE2ELb1EEEvPT_PKS2_PKT0_S8_ifPKiSA_iPKfiiiSC_SC_iiiii)
        /*2b58*/ 	.word	0x00000020


	//----- nvinfo : EIATTR_FRAME_SIZE
	.align		4
.L_1897:
        /*2b5c*/ 	.byte	0x04, 0x11
        /*2b5e*/ 	.short	(.L_1899 - .L_1898)
	.align		4
.L_1898:
        /*2b60*/ 	.word	index@($__internal_159_$__cuda_sm70_shflsync_bfly_p)
        /*2b64*/ 	.word	0x00000000


	//----- nvinfo : EIATTR_FRAME_SIZE
	.align		4
.L_1899:
        /*2b68*/ 	.byte	0x04, 0x11
        /*2b6a*/ 	.short	(.L_1901 - .L_1900)
	.align		4
.L_1900:
        /*2b6c*/ 	.word	index@(_ZN4vllm25paged_attention_v1_kernelIfhLi80ELi8ELi128ELNS_18Fp8KVCacheDataTypeE2ELb1EEEvPT_PKS2_PKT0_S8_ifPKiSA_iPKfiiiSC_SC_iiiii)
        /*2b70*/ 	.word	0x00000000


	//----- nvinfo : EIATTR_REGCOUNT
	.align		4
.L_1901:
        /*2b74*/ 	.byte	0x04, 0x2f
        /*2b76*/ 	.short	(.L_1903 - .L_1902)
	.align		4
.L_1902:
        /*2b78*/ 	.word	index@(_ZN4vllm25paged_attention_v1_kernelIfhLi96ELi8ELi128ELNS_18Fp8KVCacheDataTypeE2ELb1EEEvPT_PKS2_PKT0_S8_ifPKiSA_iPKfiiiSC_SC_iiiii)
        /*2b7c*/ 	.word	0x00000020


	//----- nvinfo : EIATTR_FRAME_SIZE
	.align		4
.L_1903:
        /*2b80*/ 	.byte	0x04, 0x11
        /*2b82*/ 	.short	(.L_1905 - .L_1904)
	.align		4
.L_1904:
        /*2b84*/ 	.word	index@($__internal_158_$__cuda_sm70_shflsync_bfly_p)
        /*2b88*/ 	.word	0x00000000


	//----- nvinfo : EIATTR_FRAME_SIZE
	.align		4
.L_1905:
        /*2b8c*/ 	.byte	0x04, 0x11
        /*2b8e*/ 	.short	(.L_1907 - .L_1906)
	.align		4
.L_1906:
        /*2b90*/ 	.word	index@(_ZN4vllm25paged_attention_v1_kernelIfhLi96ELi8ELi128ELNS_18Fp8KVCacheDataTypeE2ELb1EEEvPT_PKS2_PKT0_S8_ifPKiSA_iPKfiiiSC_SC_iiiii)
        /*2b94*/ 	.word	0x00000000


	//----- nvinfo : EIATTR_REGCOUNT
	.align		4
.L_1907:
        /*2b98*/ 	.byte	0x04, 0x2f
        /*2b9a*/ 	.short	(.L_1909 - .L_1908)
	.align		4
.L_1908:
        /*2b9c*/ 	.word	index@(_ZN4vllm25paged_attention_v1_kernelIfhLi112ELi8ELi128ELNS_18Fp8KVCacheDataTypeE2ELb1EEEvPT_PKS2_PKT0_S8_ifPKiSA_iPKfiiiSC_SC_iiiii)
        /*2ba0*/ 	.word	0x00000020


	//----- nvinfo : EIATTR_FRAME_SIZE
	.align		4
.L_1909:
        /*2ba4*/ 	.byte	0x04, 0x11
        /*2ba6*/ 	.short	(.L_1911 - .L_1910)
	.align		4
.L_1910:
        /*2ba8*/ 	.word	index@($__internal_157_$__cuda_sm70_shflsync_bfly_p)
        /*2bac*/ 	.word	0x00000000


	//----- nvinfo : EIATTR_FRAME_SIZE
	.align		4
.L_1911:
        /*2bb0*/ 	.byte	0x04, 0x11
        /*2bb2*/ 	.short	(.L_1913 - .L_1912)
	.align		4
.L_1912:
        /*2bb4*/ 	.word	index@(_ZN4vllm25paged_attention_v1_kernelIfhLi112ELi8ELi128ELNS_18Fp8KVCacheDataTypeE2ELb1EEEvPT_PKS2_PKT0_S8_ifPKiSA_iPKfiiiSC_SC_iiiii)
        /*2bb8*/ 	.word	0x00000000


	//----- nvinfo : EIATTR_REGCOUNT
	.align		4
.L_1913:
        /*2bbc*/ 	.byte	0x04, 0x2f
        /*2bbe*/ 	.short	(.L_1915 - .L_1914)
	.align		4
.L_1914:
        /*2bc0*/ 	.word	index@(_ZN4vllm25paged_attention_v1_kernelIfhLi120ELi8ELi128ELNS_18Fp8KVCacheDataTypeE2ELb1EEEvPT_PKS2_PKT0_S8_ifPKiSA_iPKfiiiSC_SC_iiiii)
        /*2bc4*/ 	.word	0x00000020


	//----- nvinfo : EIATTR_FRAME_SIZE
	.align		4
.L_1915:
        /*2bc8*/ 	.byte	0x04, 0x11
        /*2bca*/ 	.short	(.L_1917 - .L_1916)
	.align		4
.L_1916:
        /*2bcc*/ 	.word	index@($__internal_156_$__cuda_sm70_shflsync_bfly_p)
        /*2bd0*/ 	.word	0x00000000


	//----- nvinfo : EIATTR_FRAME_SIZE
	.align		4
.L_1917:
        /*2bd4*/ 	.byte	0x04, 0x11
        /*2bd6*/ 	.short	(.L_1919 - .L_1918)
	.align		4
.L_1918:
        /*2bd8*/ 	.word	index@(_ZN4vllm25paged_attention_v1_kernelIfhLi120ELi8ELi128ELNS_18Fp8KVCacheDataTypeE2ELb1EEEvPT_PKS2_PKT0_S8_ifPKiSA_iPKfiiiSC_SC_iiiii)
        /*2bdc*/ 	.word	0x00000000


	//----- nvinfo : EIATTR_REGCOUNT
	.align		4
.L_1919:
        /*2be0*/ 	.byte	0x04, 0x2f
        /*2be2*/ 	.short	(.L_1921 - .L_1920)
	.align		4
.L_1920:
        /*2be4*/ 	.word	index@(_ZN4vllm25paged_attention_v1_kernelIfhLi128ELi8ELi128ELNS_18Fp8KVCacheDataTypeE2ELb1EEEvPT_PKS2_PKT0_S8_ifPKiSA_iPKfiiiSC_SC_iiiii)
        /*2be8*/ 	.word	0x00000020


	//----- nvinfo : EIATTR_FRAME_SIZE
	.align		4
.L_1921:
        /*2bec*/ 	.byte	0x04, 0x11
        /*2bee*/ 	.short	(.L_1923 - .L_1922)
	.align		4
.L_1922:
        /*2bf0*/ 	.word	index@($__internal_155_$__cuda_sm70_shflsync_bfly_p)
        /*2bf4*/ 	.word	0x00000000


	//----- nvinfo : EIATTR_FRAME_SIZE
	.align		4
.L_1923:
        /*2bf8*/ 	.byte	0x04, 0x11
        /*2bfa*/ 	.short	(.L_1925 - .L_1924)
	.align		4
.L_1924:
        /*2bfc*/ 	.word	index@(_ZN4vllm25paged_attention_v1_kernelIfhLi128ELi8ELi128ELNS_18Fp8KVCacheDataTypeE2ELb1EEEvPT_PKS2_PKT0_S8_ifPKiSA_iPKfiiiSC_SC_iiiii)
        /*2c00*/ 	.word	0x00000000


	//----- nvinfo : EIATTR_REGCOUNT
	.align		4
.L_1925:
        /*2c04*/ 	.byte	0x04, 0x2f
        /*2c06*/ 	.short	(.L_1927 - .L_1926)
	.align		4
.L_1926:
        /*2c08*/ 	.word	index@(_ZN4vllm25paged_attention_v1_kernelIfhLi192ELi8ELi128ELNS_18Fp8KVCacheDataTypeE2ELb1EEEvPT_PKS2_PKT0_S8_ifPKiSA_iPKfiiiSC_SC_iiiii)
        /*2c0c*/ 	.word	0x00000020


	//----- nvinfo : EIATTR_FRAME_SIZE
	.align		4
.L_1927:
        /*2c10*/ 	.byte	0x04, 0x11
        /*2c12*/ 	.short	(.L_1929 - .L_1928)
	.align		4
.L_1928:
        /*2c14*/ 	.word	index@($__internal_154_$__cuda_sm70_shflsync_bfly_p)
        /*2c18*/ 	.word	0x00000000


	//----- nvinfo : EIATTR_FRAME_SIZE
	.align		4
.L_1929:
        /*2c1c*/ 	.byte	0x04, 0x11
        /*2c1e*/ 	.short	(.L_1931 - .L_1930)
	.align		4
.L_1930:
        /*2c20*/ 	.word	index@(_ZN4vllm25paged_attention_v1_kernelIfhLi192ELi8ELi128ELNS_18Fp8KVCacheDataTypeE2ELb1EEEvPT_PKS2_PKT0_S8_ifPKiSA_iPKfiiiSC_SC_iiiii)
        /*2c24*/ 	.word	0x00000000


	//----- nvinfo : EIATTR_REGCOUNT
	.align		4
.L_1931:
        /*2c28*/ 	.byte	0x04, 0x2f
        /*2c2a*/ 	.short	(.L_1933 - .L_1932)
	.align		4
.L_1932:
        /*2c2c*/ 	.word	index@(_ZN4vllm25paged_attention_v1_kernelIfhLi256ELi8ELi128ELNS_18Fp8KVCacheDataTypeE2ELb1EEEvPT_PKS2_PKT0_S8_ifPKiSA_iPKfiiiSC_SC_iiiii)
        /*2c30*/ 	.word	0x00000027


	//----- nvinfo : EIATTR_FRAME_SIZE
	.align		4
.L_1933:
        /*2c34*/ 	.byte	0x04, 0x11
        /*2c36*/ 	.short	(.L_1935 - .L_1934)
	.align		4
.L_1934:
        /*2c38*/ 	.word	index@($__internal_153_$__cuda_sm70_shflsync_bfly_p)
        /*2c3c*/ 	.word	0x00000000


	//----- nvinfo : EIATTR_FRAME_SIZE
	.align		4
.L_1935:
        /*2c40*/ 	.byte	0x04, 0x11
        /*2c42*/ 	.short	(.L_1937 - .L_1936)
	.align		4
.L_1936:
        /*2c44*/ 	.word	index@(_ZN4vllm25paged_attention_v1_kernelIfhLi256ELi8ELi128ELNS_18Fp8KVCacheDataTypeE2ELb1EEEvPT_PKS2_PKT0_S8_ifPKiSA_iPKfiiiSC_SC_iiiii)
        /*2c48*/ 	.word	0x00000000


	//----- nvinfo : EIATTR_REGCOUNT
	.align		4
.L_1937:
        /*2c4c*/ 	.byte	0x04, 0x2f
        /*2c4e*/ 	.short	(.L_1939 - .L_1938)
	.align		4
.L_1938:
        /*2c50*/ 	.word	index@(_ZN4vllm25paged_attention_v1_kernelIfhLi32ELi8ELi128ELNS_18Fp8KVCacheDataTypeE2ELb0EEEvPT_PKS2_PKT0_S8_ifPKiSA_iPKfiiiSC_SC_iiiii)
        /*2c54*/ 	.word	0x00000020


	//----- nvinfo : EIATTR_FRAME_SIZE
	.align		4
.L_1939:
        /*2c58*/ 	.byte	0x04, 0x11
        /*2c5a*/ 	.short	(.L_1941 - .L_1940)
	.align		4
.L_1940:
        /*2c5c*/ 	.word	index@($__internal_152_$__cuda_sm70_shflsync_bfly_p)
        /*2c60*/ 	.word	0x00000000


	//----- nvinfo : EIATTR_FRAME_SIZE
	.align		4
.L_1941:
        /*2c64*/ 	.byte	0x04, 0x11
        /*2c66*/ 	.short	(.L_1943 - .L_1942)
	.align		4
.L_1942:
        /*2c68*/ 	.word	index@(_ZN4vllm25paged_attention_v1_kernelIfhLi32ELi8ELi128ELNS_18Fp8KVCacheDataTypeE2ELb0EEEvPT_PKS2_PKT0_S8_ifPKiSA_iPKfiiiSC_SC_iiiii)
        /*2c6c*/ 	.word	0x00000000


	//----- nvinfo : EIATTR_REGCOUNT
	.align		4
.L_1943:
        /*2c70*/ 	.byte	0x04, 0x2f
        /*2c72*/ 	.short	(.L_1945 - .L_1944)
	.align		4
.L_1944:
        /*2c74*/ 	.word	index@(_ZN4vllm25paged_attention_v1_kernelIfhLi64ELi8ELi128ELNS_18Fp8KVCacheDataTypeE2ELb0EEEvPT_PKS2_PKT0_S8_ifPKiSA_iPKfiiiSC_SC_iiiii)
        /*2c78*/ 	.word	0x00000020


	//----- nvinfo : EIATTR_FRAME_SIZE
	.align		4
.L_1945:
        /*2c7c*/ 	.byte	0x04, 0x11
        /*2c7e*/ 	.short	(.L_1947 - .L_1946)
	.align		4
.L_1946:
        /*2c80*/ 	.word	index@($__internal_151_$__cuda_sm70_shflsync_bfly_p)
        /*2c84*/ 	.word	0x00000000


	//----- nvinfo : EIATTR_FRAME_SIZE
	.align		4
.L_1947:
        /*2c88*/ 	.byte	0x04, 0x11
        /*2c8a*/ 	.short	(.L_1949 - .L_1948)
	.align		4
.L_1948:
        /*2c8c*/ 	.word	index@(_ZN4vllm25paged_attention_v1_kernelIfhLi64ELi8ELi128ELNS_18Fp8KVCacheDataTypeE2ELb0EEEvPT_PKS2_PKT0_S8_ifPKiSA_iPKfiiiSC_SC_iiiii)
        /*2c90*/ 	.word	0x00000000


	//----- nvinfo : EIATTR_REGCOUNT
	.align		4
.L_1949:
        /*2c94*/ 	.byte	0x04, 0x2f
        /*2c96*/ 	.short	(.L_1951 - .L_1950)
	.align		4
.L_1950:
        /*2c98*/ 	.word	index@(_ZN4vllm25paged_attention_v1_kernelIfhLi80ELi8ELi128ELNS_18Fp8KVCacheDataTypeE2ELb0EEEvPT_PKS2_PKT0_S8_ifPKiSA_iPKfiiiSC_SC_iiiii)
        /*2c9c*/ 	.word	0x00000020


	//----- nvinfo : EIATTR_FRAME_SIZE
	.align		4
.L_1951:
        /*2ca0*/ 	.byte	0x04, 0x11
        /*2ca2*/ 	.short	(.L_1953 - .L_1952)
	.align		4
.L_1952:
        /*2ca4*/ 	.word	index@($__internal_150_$__cuda_sm70_shflsync_bfly_p)
        /*2ca8*/ 	.word	0x00000000


	//----- nvinfo : EIATTR_FRAME_SIZE
	.align		4
.L_1953:
        /*2cac*/ 	.byte	0x04, 0x11
        /*2cae*/ 	.short	(.L_1955 - .L_1954)
	.align		4
.L_1954:
        /*2cb0*/ 	.word	index@(_ZN4vllm25paged_attention_v1_kernelIfhLi80ELi8ELi128ELNS_18Fp8KVCacheDataTypeE2ELb0EEEvPT_PKS2_PKT0_S8_ifPKiSA_iPKfiiiSC_SC_iiiii)
        /*2cb4*/ 	.word	0x00000000


	//----- nvinfo : EIATTR_REGCOUNT
	.align		4
.L_1955:
        /*2cb8*/ 	.byte	0x04, 0x2f
        /*2cba*/ 	.short	(.L_1957 - .L_1956)
	.align		4
.L_1956:
        /*2cbc*/ 	.word	index@(_ZN4vllm25paged_attention_v1_kernelIfhLi96ELi8ELi128ELNS_18Fp8KVCacheDataTypeE2ELb0EEEvPT_PKS2_PKT0_S8_ifPKiSA_iPKfiiiSC_SC_iiiii)
        /*2cc0*/ 	.word	0x00000020


	//----- nvinfo : EIATTR_FRAME_SIZE
	.align		4
.L_1957:
        /*2cc4*/ 	.byte	0x04, 0x11
        /*2cc6*/ 	.short	(.L_1959 - .L_1958)
	.align		4
.L_1958:
        /*2cc8*/ 	.word	index@($__internal_149_$__cuda_sm70_shflsync_bfly_p)
        /*2ccc*/ 	.word	0x00000000


	//----- nvinfo : EIATTR_FRAME_SIZE
	.align		4
.L_1959:
        /*2cd0*/ 	.byte	0x04, 0x11
        /*2cd2*/ 	.short	(.L_1961 - .L_1960)
	.align		4
.L_1960:
        /*2cd4*/ 	.word	index@(_ZN4vllm25paged_attention_v1_kernelIfhLi96ELi8ELi128ELNS_18Fp8KVCacheDataTypeE2ELb0EEEvPT_PKS2_PKT0_S8_ifPKiSA_iPKfiiiSC_SC_iiiii)
        /*2cd8*/ 	.word	0x00000000


	//----- nvinfo : EIATTR_REGCOUNT
	.align		4
.L_1961:
        /*2cdc*/ 	.byte	0x04, 0x2f
        /*2cde*/ 	.short	(.L_1963 - .L_1962)
	.align		4
.L_1962:
        /*2ce0*/ 	.word	index@(_ZN4vllm25paged_attention_v1_kernelIfhLi112ELi8ELi128ELNS_18Fp8KVCacheDataTypeE2ELb0EEEvPT_PKS2_PKT0_S8_ifPKiSA_iPKfiiiSC_SC_iiiii)
        /*2ce4*/ 	.word	0x00000020


	//----- nvinfo : EIATTR_FRAME_SIZE
	.align		4
.L_1963:
        /*2ce8*/ 	.byte	0x04, 0x11
        /*2cea*/ 	.short	(.L_1965 - .L_1964)
	.align		4
.L_1964:
        /*2cec*/ 	.word	index@($__internal_148_$__cuda_sm70_shflsync_bfly_p)
        /*2cf0*/ 	.word	0x00000000


	//----- nvinfo : EIATTR_FRAME_SIZE
	.align		4
.L_1965:
        /*2cf4*/ 	.byte	0x04, 0x11
        /*2cf6*/ 	.short	(.L_1967 - .L_1966)
	.align		4
.L_1966:
        /*2cf8*/ 	.word	index@(_ZN4vllm25paged_attention_v1_kernelIfhLi112ELi8ELi128ELNS_18Fp8KVCacheDataTypeE2ELb0EEEvPT_PKS2_PKT0_S8_ifPKiSA_iPKfiiiSC_SC_iiiii)
        /*2cfc*/ 	.word	0x00000000


	//----- nvinfo : EIATTR_REGCOUNT
	.align		4
.L_1967:
        /*2d00*/ 	.byte	0x04, 0x2f
        /*2d02*/ 	.short	(.L_1969 - .L_1968)
	.align		4
.L_1968:
        /*2d04*/ 	.word	index@(_ZN4vllm25paged_attention_v1_kernelIfhLi120ELi8ELi128ELNS_18Fp8KVCacheDataTypeE2ELb0EEEvPT_PKS2_PKT0_S8_ifPKiSA_iPKfiiiSC_SC_iiiii)
        /*2d08*/ 	.word	0x00000020


	//----- nvinfo : EIATTR_FRAME_SIZE
	.align		4
.L_1969:
        /*2d0c*/ 	.byte	0x04, 0x11
        /*2d0e*/ 	.short	(.L_1971 - .L_1970)
	.align		4
.L_1970:
        /*2d10*/ 	.word	index@($__internal_147_$__cuda_sm70_shflsync_bfly_p)
        /*2d14*/ 	.word	0x00000000


	//----- nvinfo : EIATTR_FRAME_SIZE
	.align		4
.L_1971:
        /*2d18*/ 	.byte	0x04, 0x11
        /*2d1a*/ 	.short	(.L_1973 - .L_1972)
	.align		4
.L_1972:
        /*2d1c*/ 	.word	index@(_ZN4vllm25paged_attention_v1_kernelIfhLi120ELi8ELi128ELNS_18Fp8KVCacheDataTypeE2ELb0EEEvPT_PKS2_PKT0_S8_ifPKiSA_iPKfiiiSC_SC_iiiii)
        /*2d20*/ 	.word	0x00000000


	//----- nvinfo : EIATTR_REGCOUNT
	.align		4
.L_1973:
        /*2d24*/ 	.byte	0x04, 0x2f
        /*2d26*/ 	.short	(.L_1975 - .L_1974)
	.align		4
.L_1974:
        /*2d28*/ 	.word	index@(_ZN4vllm25paged_attention_v1_kernelIfhLi128ELi8ELi128ELNS_18Fp8KVCacheDataTypeE2ELb0EEEvPT_PKS2_PKT0_S8_ifPKiSA_iPKfiiiSC_SC_iiiii)
        /*2d2c*/ 	.word	0x00000020


	//----- nvinfo : EIATTR_FRAME_SIZE
	.align		4
.L_1975:
        /*2d30*/ 	.byte	0x04, 0x11
        /*2d32*/ 	.short	(.L_1977 - .L_1976)
	.align		4
.L_1976:
        /*2d34*/ 	.word	index@($__internal_146_$__cuda_sm70_shflsync_bfly_p)
        /*2d38*/ 	.word	0x00000000


	//----- nvinfo : EIATTR_FRAME_SIZE
	.align		4
.L_1977:
        /*2d3c*/ 	.byte	0x04, 0x11
        /*2d3e*/ 	.short	(.L_1979 - .L_1978)
	.align		4
.L_1978:
        /*2d40*/ 	.word	index@(_ZN4vllm25paged_attention_v1_kernelIfhLi128ELi8ELi128ELNS_18Fp8KVCacheDataTypeE2ELb0EEEvPT_PKS2_PKT0_S8_ifPKiSA_iPKfiiiSC_SC_iiiii)
        /*2d44*/ 	.word	0x00000000


	//----- nvinfo : EIATTR_REGCOUNT
	.align		4
.L_1979:
        /*2d48*/ 	.byte	0x04, 0x2f
        /*2d4a*/ 	.short	(.L_1981 - .L_1980)
	.align		4
.L_1980:
        /*2d4c*/ 	.word	index@(_ZN4vllm25paged_attention_v1_kernelIfhLi192ELi8ELi128ELNS_18Fp8KVCacheDataTypeE2ELb0EEEvPT_PKS2_PKT0_S8_ifPKiSA_iPKfiiiSC_SC_iiiii)
        /*2d50*/ 	.word	0x00000020


	//----- nvinfo : EIATTR_FRAME_SIZE
	.align		4
.L_1981:
        /*2d54*/ 	.byte	0x04, 0x11
        /*2d56*/ 	.short	(.L_1983 - .L_1982)
	.align		4
.L_1982:
        /*2d58*/ 	.word	index@($__internal_145_$__cuda_sm70_shflsync_bfly_p)
        /*2d5c*/ 	.word	0x00000000


	//----- nvinfo : EIATTR_FRAME_SIZE
	.align		4
.L_1983:
        /*2d60*/ 	.byte	0x04, 0x11
        /*2d62*/ 	.short	(.L_1985 - .L_1984)
	.align		4
.L_1984:
        /*2d64*/ 	.word	index@(_ZN4vllm25paged_attention_v1_kernelIfhLi192ELi8ELi128ELNS_18Fp8KVCacheDataTypeE2ELb0EEEvPT_PKS2_PKT0_S8_ifPKiSA_iPKfiiiSC_SC_iiiii)
        /*2d68*/ 	.word	0x00000000


	//----- nvinfo : EIATTR_REGCOUNT
	.align		4
.L_1985:
        /*2d6c*/ 	.byte	0x04, 0x2f
        /*2d6e*/ 	.short	(.L_1987 - .L_1986)
	.align		4
.L_1986:
        /*2d70*/ 	.word	index@(_ZN4vllm25paged_attention_v1_kernelIfhLi256ELi8ELi128ELNS_18Fp8KVCacheDataTypeE2ELb0EEEvPT_PKS2_PKT0_S8_ifPKiSA_iPKfiiiSC_SC_iiiii)
        /*2d74*/ 	.word	0x00000020


	//----- nvinfo : EIATTR_FRAME_SIZE
	.align		4
.L_1987:
        /*2d78*/ 	.byte	0x04, 0x11
        /*2d7a*/ 	.short	(.L_1989 - .L_1988)
	.align		4
.L_1988:
        /*2d7c*/ 	.word	index@($__internal_144_$__cuda_sm70_shflsync_bfly_p)
        /*2d80*/ 	.word	0x00000000


	//----- nvinfo : EIATTR_FRAME_SIZE
	.align		4
.L_1989:
        /*2d84*/ 	.byte	0x04, 0x11
        /*2d86*/ 	.short	(.L_1991 - .L_1990)
	.align		4
.L_1990:
        /*2d88*/ 	.word	index@(_ZN4vllm25paged_attention_v1_kernelIfhLi256ELi8ELi128ELNS_18Fp8KVCacheDataTypeE2ELb0EEEvPT_PKS2_PKT0_S8_ifPKiSA_iPKfiiiSC_SC_iiiii)
        /*2d8c*/ 	.word	0x00000000


	//----- nvinfo : EIATTR_REGCOUNT
	.align		4
.L_1991:
        /*2d90*/ 	.byte	0x04, 0x2f
        /*2d92*/ 	.short	(.L_1993 - .L_1992)
	.align		4
.L_1992:
        /*2d94*/ 	.word	index@(_ZN4vllm25paged_attention_v1_kernelIfhLi32ELi16ELi128ELNS_18Fp8KVCacheDataTypeE2ELb1EEEvPT_PKS2_PKT0_S8_ifPKiSA_iPKfiiiSC_SC_iiiii)
        /*2d98*/ 	.word	0x00000020


	//----- nvinfo : EIATTR_FRAME_SIZE
	.align		4
.L_1993:
        /*2d9c*/ 	.byte	0x04, 0x11
        /*2d9e*/ 	.short	(.L_1995 - .L_1994)
	.align		4
.L_1994:
        /*2da0*/ 	.word	index@($__internal_143_$__cuda_sm70_shflsync_bfly_p)
        /*2da4*/ 	.word	0x00000000


	//----- nvinfo : EIATTR_FRAME_SIZE
	.align		4
.L_1995:
        /*2da8*/ 	.byte	0x04, 0x11
        /*2daa*/ 	.short	(.L_1997 - .L_1996)
	.align		4
.L_1996:
        /*2dac*/ 	.word	index@(_ZN4vllm25paged_attention_v1_kernelIfhLi32ELi16ELi128ELNS_18Fp8KVCacheDataTypeE2ELb1EEEvPT_PKS2_PKT0_S8_ifPKiSA_iPKfiiiSC_SC_iiiii)
        /*2db0*/ 	.word	0x00000000


	//----- nvinfo : EIATTR_REGCOUNT
	.align		4
.L_1997:
        /*2db4*/ 	.byte	0x04, 0x2f
        /*2db6*/ 	.short	(.L_1999 - .L_1998)
	.align		4
.L_1998:
        /*2db8*/ 	.word	index@(_ZN4vllm25paged_attention_v1_kernelIfhLi64ELi16ELi128ELNS_18Fp8KVCacheDataTypeE2ELb1EEEvPT_PKS2_PKT0_S8_ifPKiSA_iPKfiiiSC_SC_iiiii)
        /*2dbc*/ 	.word	0x00000028


	//----- nvinfo : EIATTR_FRAME_SIZE
	.align		4
.L_1999:
        /*2dc0*/ 	.byte	0x04, 0x11
        /*2dc2*/ 	.short	(.L_2001 - .L_2000)
	.align		4
.L_2000:
        /*2dc4*/ 	.word	index@($__internal_142_$__cuda_sm70_shflsync_bfly_p)
        /*2dc8*/ 	.word	0x00000000


	//----- nvinfo : EIATTR_FRAME_SIZE
	.align		4
.L_2001:
        /*2dcc*/ 	.byte	0x04, 0x11
        /*2dce*/ 	.short	(.L_2003 - .L_2002)
	.align		4
.L_2002:
        /*2dd0*/ 	.word	index@(_ZN4vllm25paged_attention_v1_kernelIfhLi64ELi16ELi128ELNS_18Fp8KVCacheDataTypeE2ELb1EEEvPT_PKS2_PKT0_S8_ifPKiSA_iPKfiiiSC_SC_iiiii)
        /*2dd4*/ 	.word	0x00000000


	//----- nvinfo : EIATTR_REGCOUNT
	.align		4
.L_2003:
        /*2dd8*/ 	.byte	0x04, 0x2f
        /*2dda*/ 	.short	(.L_2005 - .L_2004)
	.align		4
.L_2004:
        /*2ddc*/ 	.word	index@(_ZN4vllm25paged_attention_v1_kernelIfhLi80ELi16ELi128ELNS_18Fp8KVCacheDataTypeE2ELb1EEEvPT_PKS2_PKT0_S8_ifPKiSA_iPKfiiiSC_SC_iiiii)
        /*2de0*/ 	.word	0x00000028


	//----- nvinfo : EIATTR_FRAME_SIZE
	.align		4
.L_2005:
        /*2de4*/ 	.byte	0x04, 0x11
        /*2de6*/ 	.short	(.L_2007 - .L_2006)
	.align		4
.L_2006:
        /*2de8*/ 	.word	index@($__internal_141_$__cuda_sm70_shflsync_bfly_p)
        /*2dec*/ 	.word	0x00000000


	//----- nvinfo : EIATTR_FRAME_SIZE
	.align		4
.L_2007:
        /*2df0*/ 	.byte	0x04, 0x11
        /*2df2*/ 	.short	(.L_2009 - .L_2008)
	.align		4
.L_2008:
        /*2df4*/ 	.word	index@(_ZN4vllm25paged_attention_v1_kernelIfhLi80ELi16ELi128ELNS_18Fp8KVCacheDataTypeE2ELb1EEEvPT_PKS2_PKT0_S8_ifPKiSA_iPKfiiiSC_SC_iiiii)
        /*2df8*/ 	.word	0x00000000


	//----- nvinfo : EIATTR_REGCOUNT
	.align		4
.L_2009:
        /*2dfc*/ 	.byte	0x04, 0x2f
        /*2dfe*/ 	.short	(.L_2011 - .L_2010)
	.align		4
.L_2010:
        /*2e00*/ 	.word	index@(_ZN4vllm25paged_attention_v1_kernelIfhLi96ELi16ELi128ELNS_18Fp8KVCacheDataTypeE2ELb1EEEvPT_PKS2_PKT0_S8_ifPKiSA_iPKfiiiSC_SC_iiiii)
        /*2e04*/ 	.word	0x0000002a


	//----- nvinfo : EIATTR_FRAME_SIZE
	.align		4
.L_2011:
        /*2e08*/ 	.byte	0x04, 0x11
        /*2e0a*/ 	.short	(.L_2013 - .L_2012)
	.align		4
.L_2012:
        /*2e0c*/ 	.word	index@($__internal_140_$__cuda_sm70_shflsync_bfly_p)
        /*2e10*/ 	.word	0x00000000


	//----- nvinfo : EIATTR_FRAME_SIZE
	.align		4
.L_2013:
        /*2e14*/ 	.byte	0x04, 0x11
        /*2e16*/ 	.short	(.L_2015 - .L_2014)
	.align		4
.L_2014:
        /*2e18*/ 	.word	index@(_ZN4vllm25paged_attention_v1_kernelIfhLi96ELi16ELi128ELNS_18Fp8KVCacheDataTypeE2ELb1EEEvPT_PKS2_PKT0_S8_ifPKiSA_iPKfiiiSC_SC_iiiii)
        /*2e1c*/ 	.word	0x00000000


	//----- nvinfo : EIATTR_REGCOUNT
	.align		4
.L_2015:
        /*2e20*/ 	.byte	0x04, 0x2f
        /*2e22*/ 	.short	(.L_2017 - .L_2016)
	.align		4
.L_2016:
        /*2e24*/ 	.word	index@(_ZN4vllm25paged_attention_v1_kernelIfhLi112ELi16ELi128ELNS_18Fp8KVCacheDataTypeE2ELb1EEEvPT_PKS2_PKT0_S8_ifPKiSA_iPKfiiiSC_SC_iiiii)
        /*2e28*/ 	.word	0x0000002a


	//----- nvinfo : EIATTR_FRAME_SIZE
	.align		4
.L_2017:
        /*2e2c*/ 	.byte	0x04, 0x11
        /*2e2e*/ 	.short	(.L_2019 - .L_2018)
	.align		4
.L_2018:
        /*2e30*/ 	.word	index@($__internal_139_$__cuda_sm70_shflsync_bfly_p)
        /*2e34*/ 	.word	0x00000000


	//----- nvinfo : EIATTR_FRAME_SIZE
	.align		4
.L_2019:
        /*2e38*/ 	.byte	0x04, 0x11
        /*2e3a*/ 	.short	(.L_2021 - .L_2020)
	.align		4
.L_2020:
        /*2e3c*/ 	.word	index@(_ZN4vllm25paged_attention_v1_kernelIfhLi112ELi16ELi128ELNS_18Fp8KVCacheDataTypeE2ELb1EEEvPT_PKS2_PKT0_S8_ifPKiSA_iPKfiiiSC_SC_iiiii)
        /*2e40*/ 	.word	0x00000000


	//----- nvinfo : EIATTR_REGCOUNT
	.align		4
.L_2021:
        /*2e44*/ 	.byte	0x04, 0x2f
        /*2e46*/ 	.short	(.L_2023 - .L_2022)
	.align		4
.L_2022:
        /*2e48*/ 	.word	index@(_ZN4vllm25paged_attention_v1_kernelIfhLi120ELi16ELi128ELNS_18Fp8KVCacheDataTypeE2ELb1EEEvPT_PKS2_PKT0_S8_ifPKiSA_iPKfiiiSC_SC_iiiii)
        /*2e4c*/ 	.word	0x0000002d


	//----- nvinfo : EIATTR_FRAME_SIZE
	.align		4
.L_2023:
        /*2e50*/ 	.byte	0x04, 0x11
        /*2e52*/ 	.short	(.L_2025 - .L_2024)
	.align		4
.L_2024:
        /*2e54*/ 	.word	index@($__internal_138_$__cuda_sm70_shflsync_bfly_p)
        /*2e58*/ 	.word	0x00000000


	//----- nvinfo : EIATTR_FRAME_SIZE
	.align		4
.L_2025:
        /*2e5c*/ 	.byte	0x04, 0x11
        /*2e5e*/ 	.short	(.L_2027 - .L_2026)
	.align		4
.L_2026:
        /*2e60*/ 	.word	index@(_ZN4vllm25paged_attention_v1_kernelIfhLi120ELi16ELi128ELNS_18Fp8KVCacheDataTypeE2ELb1EEEvPT_PKS2_PKT0_S8_ifPKiSA_iPKfiiiSC_SC_iiiii)
        /*2e64*/ 	.word	0x00000000


	//----- nvinfo : EIATTR_REGCOUNT
	.align		4
.L_2027:
        /*2e68*/ 	.byte	0x04, 0x2f
        /*2e6a*/ 	.short	(.L_2029 - .L_2028)
	.align		4
.L_2028:
        /*2e6c*/ 	.word	index@(_ZN4vllm25paged_attention_v1_kernelIfhLi128ELi16ELi128ELNS_18Fp8KVCacheDataTypeE2ELb1EEEvPT_PKS2_PKT0_S8_ifPKiSA_iPKfiiiSC_SC_iiiii)
        /*2e70*/ 	.word	0x0000002d


	//----- nvinfo : EIATTR_FRAME_SIZE
	.align		4
.L_2029:
        /*2e74*/ 	.byte	0x04, 0x11
        /*2e76*/ 	.short	(.L_2031 - .L_2030)
	.align		4
.L_2030:
        /*2e78*/ 	.word	index@($__internal_137_$__cuda_sm70_shflsync_bfly_p)
        /*2e7c*/ 	.word	0x00000000


	//----- nvinfo : EIATTR_FRAME_SIZE
	.align		4
.L_2031:
        /*2e80*/ 	.byte	0x04, 0x11
        /*2e82*/ 	.short	(.L_2033 - .L_2032)
	.align		4
.L_2032:
        /*2e84*/ 	.word	index@(_ZN4vllm25paged_attention_v1_kernelIfhLi128ELi16ELi128ELNS_18Fp8KVCacheDataTypeE2ELb1EEEvPT_PKS2_PKT0_S8_ifPKiSA_iPKfiiiSC_SC_iiiii)
        /*2e88*/ 	.word	0x00000000


	//----- nvinfo : EIATTR_REGCOUNT
	.align		4
.L_2033:
        /*2e8c*/ 	.byte	0x04, 0x2f
        /*2e8e*/ 	.short	(.L_2035 - .L_2034)
	.align		4
.L_2034:
        /*2e90*/ 	.word	index@(_ZN4vllm25paged_attention_v1_kernelIfhLi192ELi16ELi128ELNS_18Fp8KVCacheDataTypeE2ELb1EEEvPT_PKS2_PKT0_S8_ifPKiSA_iPKfiiiSC_SC_iiiii)
        /*2e94*/ 	.word	0x00000031


	//----- nvinfo : EIATTR_FRAME_SIZE
	.align		4
.L_2035:
        /*2e98*/ 	.byte	0x04, 0x11
        /*2e9a*/ 	.short	(.L_2037 - .L_2036)
	.align		4
.L_2036:
        /*2e9c*/ 	.word	index@($__internal_136_$__cuda_sm70_shflsync_bfly_p)
        /*2ea0*/ 	.word	0x00000000


	//----- nvinfo : EIATTR_FRAME_SIZE
	.align		4
.L_2037:
        /*2ea4*/ 	.byte	0x04, 0x11
        /*2ea6*/ 	.short	(.L_2039 - .L_2038)
	.align		4
.L_2038:
        /*2ea8*/ 	.word	index@(_ZN4vllm25paged_attention_v1_kernelIfhLi192ELi16ELi128ELNS_18Fp8KVCacheDataTypeE2ELb1EEEvPT_PKS2_PKT0_S8_ifPKiSA_iPKfiiiSC_SC_iiiii)
        /*2eac*/ 	.word	0x00000000


	//----- nvinfo : EIATTR_REGCOUNT
	.align		4
.L_2039:
        /*2eb0*/ 	.byte	0x04, 0x2f
        /*2eb2*/ 	.short	(.L_2041 - .L_2040)
	.align		4
.L_2040:
        /*2eb4*/ 	.word	index@(_ZN4vllm25paged_attention_v1_kernelIfhLi256ELi16ELi128ELNS_18Fp8KVCacheDataTypeE2ELb1EEEvPT_PKS2_PKT0_S8_ifPKiSA_iPKfiiiSC_SC_iiiii)
        /*2eb8*/ 	.word	0x00000035


	//----- nvinfo : EIATTR_FRAME_SIZE
	.align		4
.L_2041:
        /*2ebc*/ 	.byte	0x04, 0x11
        /*2ebe*/ 	.short	(.L_2043 - .L_2042)
	.align		4
.L_2042:
        /*2ec0*/ 	.word	index@($__internal_135_$__cuda_sm70_shflsync_bfly_p)
        /*2ec4*/ 	.word	0x00000000


	//----- nvinfo : EIATTR_FRAME_SIZE
	.align		4
.L_2043:
        /*2ec8*/ 	.byte	0x04, 0x11
        /*2eca*/ 	.short	(.L_2045 - .L_2044)
	.align		4
.L_2044:
        /*2ecc*/ 	.word	index@(_ZN4vllm25paged_attention_v1_kernelIfhLi256ELi16ELi128ELNS_18Fp8KVCacheDataTypeE2ELb1EEEvPT_PKS2_PKT0_S8_ifPKiSA_iPKfiiiSC_SC_iiiii)
        /*2ed0*/ 	.word	0x00000000


	//----- nvinfo : EIATTR_REGCOUNT
	.align		4
.L_2045:
        /*2ed4*/ 	.byte	0x04, 0x2f
        /*2ed6*/ 	.short	(.L_2047 - .L_2046)
	.align		4
.L_2046:
        /*2ed8*/ 	.word	index@(_ZN4vllm25paged_attention_v1_kernelIfhLi32ELi16ELi128ELNS_18Fp8KVCacheDataTypeE2ELb0EEEvPT_PKS2_PKT0_S8_ifPKiSA_iPKfiiiSC_SC_iiiii)
        /*2edc*/ 	.word	0x00000020


	//----- nvinfo : EIATTR_FRAME_SIZE
	.align		4
.L_2047:
        /*2ee0*/ 	.byte	0x04, 0x11
        /*2ee2*/ 	.short	(.L_2049 - .L_2048)
	.align		4
.L_2048:
        /*2ee4*/ 	.word	index@($__internal_134_$__cuda_sm70_shflsync_bfly_p)
        /*2ee8*/ 	.word	0x00000000


	//----- nvinfo : EIATTR_FRAME_SIZE
	.align		4
.L_2049:
        /*2eec*/ 	.byte	0x04, 0x11
        /*2eee*/ 	.short	(.L_2051 - .L_2050)
	.align		4
.L_2050:
        /*2ef0*/ 	.word	index@(_ZN4vllm25paged_attention_v1_kernelIfhLi32ELi16ELi128ELNS_18Fp8KVCacheDataTypeE2ELb0EEEvPT_PKS2_PKT0_S8_ifPKiSA_iPKfiiiSC_SC_iiiii)
        /*2ef4*/ 	.word	0x00000000


	//----- nvinfo : EIATTR_REGCOUNT
	.align		4
.L_2051:
        /*2ef8*/ 	.byte	0x04, 0x2f
        /*2efa*/ 	.short	(.L_2053 - .L_2052)
	.align		4
.L_2052:
        /*2efc*/ 	.word	index@(_ZN4vllm25paged_attention_v1_kernelIfhLi64ELi16ELi128ELNS_18Fp8KVCacheDataTypeE2ELb0EEEvPT_PKS2_PKT0_S8_ifPKiSA_iPKfiiiSC_SC_iiiii)
        /*2f00*/ 	.word	0x00000020


	//----- nvinfo : EIATTR_FRAME_SIZE
	.align		4
.L_2053:
        /*2f04*/ 	.byte	0x04, 0x11
        /*2f06*/ 	.short	(.L_2055 - .L_2054)
	.align		4
.L_2054:
        /*2f08*/ 	.word	index@($__internal_133_$__cuda_sm70_shflsync_bfly_p)
        /*2f0c*/ 	.word	0x00000000


	//----- nvinfo : EIATTR_FRAME_SIZE
	.align		4
.L_2055:
        /*2f10*/ 	.byte	0x04, 0x11
        /*2f12*/ 	.short	(.L_2057 - .L_2056)
	.align		4
.L_2056:
        /*2f14*/ 	.word	index@(_ZN4vllm25paged_attention_v1_kernelIfhLi64ELi16ELi128ELNS_18Fp8KVCacheDataTypeE2ELb0EEEvPT_PKS2_PKT0_S8_ifPKiSA_iPKfiiiSC_SC_iiiii)
        /*2f18*/ 	.word	0x00000000


	//----- nvinfo : EIATTR_REGCOUNT
	.align		4
.L_2057:
        /*2f1c*/ 	.byte	0x04, 0x2f
        /*2f1e*/ 	.short	(.L_2059 - .L_2058)
	.align		4
.L_2058:
        /*2f20*/ 	.word	index@(_ZN4vllm25paged_attention_v1_kernelIfhLi80ELi16ELi128ELNS_18Fp8KVCacheDataTypeE2ELb0EEEvPT_PKS2_PKT0_S8_ifPKiSA_iPKfiiiSC_SC_iiiii)
        /*2f24*/ 	.word	0x00000020


	//----- nvinfo : EIATTR_FRAME_SIZE
	.align		4
.L_2059:
        /*2f28*/ 	.byte	0x04, 0x11
        /*2f2a*/ 	.short	(.L_2061 - .L_2060)
	.align		4
.L_2060:
        /*2f2c*/ 	.word	index@($__internal_132_$__cuda_sm70_shflsync_bfly_p)
        /*2f30*/ 	.word	0x00000000


	//----- nvinfo : EIATTR_FRAME_SIZE
	.align		4
.L_2061:
        /*2f34*/ 	.byte	0x04, 0x11
        /*2f36*/ 	.short	(.L_2063 - .L_2062)
	.align		4
.L_2062:
        /*2f38*/ 	.word	index@(_ZN4vllm25paged_attention_v1_kernelIfhLi80ELi16ELi128ELNS_18Fp8KVCacheDataTypeE2ELb0EEEvPT_PKS2_PKT0_S8_ifPKiSA_iPKfiiiSC_SC_iiiii)
        /*2f3c*/ 	.word	0x00000000


	//----- nvinfo : EIATTR_REGCOUNT
	.align		4
.L_2063:
        /*2f40*/ 	.byte	0x04, 0x2f
        /*2f42*/ 	.short	(.L_2065 - .L_2064)
	.align		4
.L_2064:
        /*2f44*/ 	.word	index@(_ZN4vllm25paged_attention_v1_kernelIfhLi96ELi16ELi128ELNS_18Fp8KVCacheDataTypeE2ELb0EEEvPT_PKS2_PKT0_S8_ifPKiSA_iPKfiiiSC_SC_iiiii)
        /*2f48*/ 	.word	0x00000020


	//----- nvinfo : EIATTR_FRAME_SIZE
	.align		4
.L_2065:
        /*2f4c*/ 	.byte	0x04, 0x11
        /*2f4e*/ 	.short	(.L_2067 - .L_2066)
	.align		4
.L_2066:
        /*2f50*/ 	.word	index@($__internal_131_$__cuda_sm70_shflsync_bfly_p)
        /*2f54*/ 	.word	0x00000000


	//----- nvinfo : EIATTR_FRAME_SIZE
	.align		4
.L_2067:
        /*2f58*/ 	.byte	0x04, 0x11
        /*2f5a*/ 	.short	(.L_2069 - .L_2068)
	.align		4
.L_2068:
        /*2f5c*/ 	.word	index@(_ZN4vllm25paged_attention_v1_kernelIfhLi96ELi16ELi128ELNS_18Fp8KVCacheDataTypeE2ELb0EEEvPT_PKS2_PKT0_S8_ifPKiSA_iPKfiiiSC_SC_iiiii)
        /*2f60*/ 	.word	0x00000000


	//----- nvinfo : EIATTR_REGCOUNT
	.align		4
.L_2069:
        /*2f64*/ 	.byte	0x04, 0x2f
        /*2f66*/ 	.short	(.L_2071 - .L_2070)
	.align		4
.L_2070:
        /*2f68*/ 	.word	index@(_ZN4vllm25paged_attention_v1_kernelIfhLi112ELi16ELi128ELNS_18Fp8KVCacheDataTypeE2ELb0EEEvPT_PKS2_PKT0_S8_ifPKiSA_iPKfiiiSC_SC_iiiii)
        /*2f6c*/ 	.word	0x00000020


	//----- nvinfo : EIATTR_FRAME_SIZE
	.align		4
.L_2071:
        /*2f70*/ 	.byte	0x04, 0x11
        /*2f72*/ 	.short	(.L_2073 - .L_2072)
	.align		4
.L_2072:
        /*2f74*/ 	.word	index@($__internal_130_$__cuda_sm70_shflsync_bfly_p)
        /*2f78*/ 	.word	0x00000000


	//----- nvinfo : EIATTR_FRAME_SIZE
	.align		4
.L_2073:
        /*2f7c*/ 	.byte	0x04, 0x11
        /*2f7e*/ 	.short	(.L_2075 - .L_2074)
	.align		4
.L_2074:
        /*2f80*/ 	.word	index@(_ZN4vllm25paged_attention_v1_kernelIfhLi112ELi16ELi128ELNS_18Fp8KVCacheDataTypeE2ELb0EEEvPT_PKS2_PKT0_S8_ifPKiSA_iPKfiiiSC_SC_iiiii)
        /*2f84*/ 	.word	0x00000000


	//----- nvinfo : EIATTR_REGCOUNT
	.align		4
.L_2075:
        /*2f88*/ 	.byte	0x04, 0x2f
        /*2f8a*/ 	.short	(.L_2077 - .L_2076)
	.align		4
.L_2076:
        /*2f8c*/ 	.word	index@(_ZN4vllm25paged_attention_v1_kernelIfhLi120ELi16ELi128ELNS_18Fp8KVCacheDataTypeE2ELb0EEEvPT_PKS2_PKT0_S8_ifPKiSA_iPKfiiiSC_SC_iiiii)
        /*2f90*/ 	.word	0x00000020


	//----- nvinfo : EIATTR_FRAME_SIZE
	.align		4
.L_2077:
        /*2f94*/ 	.byte	0x04, 0x11
        /*2f96*/ 	.short	(.L_2079 - .L_2078)
	.align		4
.L_2078:
        /*2f98*/ 	.word	index@($__internal_129_$__cuda_sm70_shflsync_bfly_p)
        /*2f9c*/ 	.word	0x00000000


	//----- nvinfo : EIATTR_FRAME_SIZE
	.align		4
.L_2079:
        /*2fa0*/ 	.byte	0x04, 0x11
        /*2fa2*/ 	.short	(.L_2081 - .L_2080)
	.align		4
.L_2080:
        /*2fa4*/ 	.word	index@(_ZN4vllm25paged_attention_v1_kernelIfhLi120ELi16ELi128ELNS_18Fp8KVCacheDataTypeE2ELb0EEEvPT_PKS2_PKT0_S8_ifPKiSA_iPKfiiiSC_SC_iiiii)
        /*2fa8*/ 	.word	0x00000000


	//----- nvinfo : EIATTR_REGCOUNT
	.align		4
.L_2081:
        /*2fac*/ 	.byte	0x04, 0x2f
        /*2fae*/ 	.short	(.L_2083 - .L_2082)
	.align		4
.L_2082:
        /*2fb0*/ 	.word	index@(_ZN4vllm25paged_attention_v1_kernelIfhLi128ELi16ELi128ELNS_18Fp8KVCacheDataTypeE2ELb0EEEvPT_PKS2_PKT0_S8_ifPKiSA_iPKfiiiSC_SC_iiiii)
        /*2fb4*/ 	.word	0x00000020


	//----- nvinfo : EIATTR_FRAME_SIZE
	.align		4
.L_2083:
        /*2fb8*/ 	.byte	0x04, 0x11
        /*2fba*/ 	.short	(.L_2085 - .L_2084)
	.align		4
.L_2084:
        /*2fbc*/ 	.word	index@($__internal_128_$__cuda_sm70_shflsync_bfly_p)
        /*2fc0*/ 	.word	0x00000000


	//----- nvinfo : EIATTR_FRAME_SIZE
	.align		4
.L_2085:
        /*2fc4*/ 	.byte	0x04, 0x11
        /*2fc6*/ 	.short	(.L_2087 - .L_2086)
	.align		4
.L_2086:
        /*2fc8*/ 	.word	index@(_ZN4vllm25paged_attention_v1_kernelIfhLi128ELi16ELi128ELNS_18Fp8KVCacheDataTypeE2ELb0EEEvPT_PKS2_PKT0_S8_ifPKiSA_iPKfiiiSC_SC_iiiii)
        /*2fcc*/ 	.word	0x00000000


	//----- nvinfo : EIATTR_REGCOUNT
	.align		4
.L_2087:
        /*2fd0*/ 	.byte	0x04, 0x2f
        /*2fd2*/ 	.short	(.L_2089 - .L_2088)
	.align		4
.L_2088:
        /*2fd4*/ 	.word	index@(_ZN4vllm25paged_attention_v1_kernelIfhLi192ELi16ELi128ELNS_18Fp8KVCacheDataTypeE2ELb0EEEvPT_PKS2_PKT0_S8_ifPKiSA_iPKfiiiSC_SC_iiiii)
        /*2fd8*/ 	.word	0x00000028


	//----- nvinfo : EIATTR_FRAME_SIZE
	.align		4
.L_2089:
        /*2fdc*/ 	.byte	0x04, 0x11
        /*2fde*/ 	.short	(.L_2091 - .L_2090)
	.align		4
.L_2090:
        /*2fe0*/ 	.word	index@($__internal_127_$__cuda_sm70_shflsync_bfly_p)
        /*2fe4*/ 	.word	0x00000000


	//----- nvinfo : EIATTR_FRAME_SIZE
	.align		4
.L_2091:
        /*2fe8*/ 	.byte	0x04, 0x11
        /*2fea*/ 	.short	(.L_2093 - .L_2092)
	.align		4
.L_2092:
        /*2fec*/ 	.word	index@(_ZN4vllm25paged_attention_v1_kernelIfhLi192ELi16ELi128ELNS_18Fp8KVCacheDataTypeE2ELb0EEEvPT_PKS2_PKT0_S8_ifPKiSA_iPKfiiiSC_SC_iiiii)
        /*2ff0*/ 	.word	0x00000000


	//----- nvinfo : EIATTR_REGCOUNT
	.align		4
.L_2093:
        /*2ff4*/ 	.byte	0x04, 0x2f
        /*2ff6*/ 	.short	(.L_2095 - .L_2094)
	.align		4
.L_2094:
        /*2ff8*/ 	.word	index@(_ZN4vllm25paged_attention_v1_kernelIfhLi256ELi16ELi128ELNS_18Fp8KVCacheDataTypeE2ELb0EEEvPT_PKS2_PKT0_S8_ifPKiSA_iPKfiiiSC_SC_iiiii)
        /*2ffc*/ 	.word	0x00000030


	//----- nvinfo : EIATTR_FRAME_SIZE
	.align		4
.L_2095:
        /*3000*/ 	.byte	0x04, 0x11
        /*3002*/ 	.short	(.L_2097 - .L_2096)
	.align		4
.L_2096:
        /*3004*/ 	.word	index@($__internal_126_$__cuda_sm70_shflsync_bfly_p)
        /*3008*/ 	.word	0x00000000


	//----- nvinfo : EIATTR_FRAME_SIZE
	.align		4
.L_2097:
        /*300c*/ 	.byte	0x04, 0x11
        /*300e*/ 	.short	(.L_2099 - .L_2098)
	.align		4
.L_2098:
        /*3010*/ 	.word	index@(_ZN4vllm25paged_attention_v1_kernelIfhLi256ELi16ELi128ELNS_18Fp8KVCacheDataTypeE2ELb0EEEvPT_PKS2_PKT0_S8_ifPKiSA_iPKfiiiSC_SC_iiiii)
        /*3014*/ 	.word	0x00000000


	//----- nvinfo : EIATTR_REGCOUNT
	.align		4
.L_2099:
        /*3018*/ 	.byte	0x04, 0x2f
        /*301a*/ 	.short	(.L_2101 - .L_2100)
	.align		4
.L_2100:
        /*301c*/ 	.word	index@(_ZN4vllm25paged_attention_v1_kernelIfhLi32ELi32ELi128ELNS_18Fp8KVCacheDataTypeE2ELb1EEEvPT_PKS2_PKT0_S8_ifPKiSA_iPKfiiiSC_SC_iiiii)
        /*3020*/ 	.word	0x0000002a


	//----- nvinfo : EIATTR_FRAME_SIZE
	.align		4
.L_2101:
        /*3024*/ 	.byte	0x04, 0x11
        /*3026*/ 	.short	(.L_2103 - .L_2102)
	.align		4
.L_2102:
        /*3028*/ 	.word	index@($__internal_125_$__cuda_sm70_shflsync_bfly_p)
        /*302c*/ 	.word	0x00000000


	//----- nvinfo : EIATTR_FRAME_SIZE
	.align		4
.L_2103:
        /*3030*/ 	.byte	0x04, 0x11
        /*3032*/ 	.short	(.L_2105 - .L_2104)
	.align		4
.L_2104:
        /*3034*/ 	.word	index@(_ZN4vllm25paged_attention_v1_kernelIfhLi32ELi32ELi128ELNS_18Fp8KVCacheDataTypeE2ELb1EEEvPT_PKS2_PKT0_S8_ifPKiSA_iPKfiiiSC_SC_iiiii)
        /*3038*/ 	.word	0x00000000


	//----- nvinfo : EIATTR_REGCOUNT
	.align		4
.L_2105:
        /*303c*/ 	.byte	0x04, 0x2f
        /*303e*/ 	.short	(.L_2107 - .L_2106)
	.align		4
.L_2106:
        /*3040*/ 	.word	index@(_ZN4vllm25paged_attention_v1_kernelIfhLi64ELi32ELi128ELNS_18Fp8KVCacheDataTypeE2ELb1EEEvPT_PKS2_PKT0_S8_ifPKiSA_iPKfiiiSC_SC_iiiii)
        /*3044*/ 	.word	0x0000002a


	//----- nvinfo : EIATTR_FRAME_SIZE
	.align		4
.L_2107:
        /*3048*/ 	.byte	0x04, 0x11
        /*304a*/ 	.short	(.L_2109 - .L_2108)
	.align		4
.L_2108:
        /*304c*/ 	.word	index@($__internal_124_$__cuda_sm70_shflsync_bfly_p)
        /*3050*/ 	.word	0x00000000


	//----- nvinfo : EIATTR_FRAME_SIZE
	.align		4
.L_2109:
        /*3054*/ 	.byte	0x04, 0x11
        /*3056*/ 	.short	(.L_2111 - .L_2110)
	.align		4
.L_2110:
        /*3058*/ 	.word	index@(_ZN4vllm25paged_attention_v1_kernelIfhLi64ELi32ELi128ELNS_18Fp8KVCacheDataTypeE2ELb1EEEvPT_PKS2_PKT0_S8_ifPKiSA_iPKfiiiSC_SC_iiiii)
        /*305c*/ 	.word	0x00000000


	//----- nvinfo : EIATTR_REGCOUNT
	.align		4
.L_2111:
        /*3060*/ 	.byte	0x04, 0x2f
        /*3062*/ 	.short	(.L_2113 - .L_2112)
	.align		4
.L_2112:
        /*3064*/ 	.word	index@(_ZN4vllm25paged_attention_v1_kernelIfhLi80ELi32ELi128ELNS_18Fp8KVCacheDataTypeE2ELb1EEEvPT_PKS2_PKT0_S8_ifPKiSA_iPKfiiiSC_SC_iiiii)
        /*3068*/ 	.word	0x00000028


	//----- nvinfo : EIATTR_FRAME_SIZE
	.align		4
.L_2113:
        /*306c*/ 	.byte	0x04, 0x11
        /*306e*/ 	.short	(.L_2115 - .L_2114)
	.align		4
.L_2114:
        /*3070*/ 	.word	index@($__internal_123_$__cuda_sm70_shflsync_bfly_p)
        /*3074*/ 	.word	0x00000000


	//----- nvinfo : EIATTR_FRAME_SIZE
	.align		4
.L_2115:
        /*3078*/ 	.byte	0x04, 0x11
        /*307a*/ 	.short	(.L_2117 - .L_2116)
	.align		4
.L_2116:
        /*307c*/ 	.word	index@(_ZN4vllm25paged_attention_v1_kernelIfhLi80ELi32ELi128ELNS_18Fp8KVCacheDataTypeE2ELb1EEEvPT_PKS2_PKT0_S8_ifPKiSA_iPKfiiiSC_SC_iiiii)
        /*3080*/ 	.word	0x00000000


	//----- nvinfo : EIATTR_REGCOUNT
	.align		4
.L_2117:
        /*3084*/ 	.byte	0x04, 0x2f
        /*3086*/ 	.short	(.L_2119 - .L_2118)
	.align		4
.L_2118:
        /*3088*/ 	.word	index@(_ZN4vllm25paged_attention_v1_kernelIfhLi96ELi32ELi128ELNS_18Fp8KVCacheDataTypeE2ELb1EEEvPT_PKS2_PKT0_S8_ifPKiSA_iPKfiiiSC_SC_iiiii)
        /*308c*/ 	.word	0x0000002f


	//----- nvinfo : EIATTR_FRAME_SIZE
	.align		4
.L_2119:
        /*3090*/ 	.byte	0x04, 0x11
        /*3092*/ 	.short	(.L_2121 - .L_2120)
	.align		4
.L_2120:
        /*3094*/ 	.word	index@($__internal_122_$__cuda_sm70_shflsync_bfly_p)
        /*3098*/ 	.word	0x00000000


	//----- nvinfo : EIATTR_FRAME_SIZE
	.align		4
.L_2121:
        /*309c*/ 	.byte	0x04, 0x11
        /*309e*/ 	.short	(.L_2123 - .L_2122)
	.align		4
.L_2122:
        /*30a0*/ 	.word	index@(_ZN4vllm25paged_attention_v1_kernelIfhLi96ELi32ELi128ELNS_18Fp8KVCacheDataTypeE2ELb1EEEvPT_PKS2_PKT0_S8_ifPKiSA_iPKfiiiSC_SC_iiiii)
        /*30a4*/ 	.word	0x00000000


	//----- nvinfo : EIATTR_REGCOUNT
	.align		4
.L_2123:
        /*30a8*/ 	.byte	0x04, 0x2f
        /*30aa*/ 	.short	(.L_2125 - .L_2124)
	.align		4
.L_2124:
        /*30ac*/ 	.word	index@(_ZN4vllm25paged_attention_v1_kernelIfhLi112ELi32ELi128ELNS_18Fp8KVCacheDataTypeE2ELb1EEEvPT_PKS2_PKT0_S8_ifPKiSA_iPKfiiiSC_SC_iiiii)
        /*30b0*/ 	.word	0x00000038


	//----- nvinfo : EIATTR_FRAME_SIZE
	.align		4
.L_2125:
        /*30b4*/ 	.byte	0x04, 0x11
        /*30b6*/ 	.short	(.L_2127 - .L_2126)
	.align		4
.L_2126:
        /*30b8*/ 	.word	index@($__internal_121_$__cuda_sm70_shflsync_bfly_p)
        /*30bc*/ 	.word	0x00000000


	//----- nvinfo : EIATTR_FRAME_SIZE
	.align		4
.L_2127:
        /*30c0*/ 	.byte	0x04, 0x11
        /*30c2*/ 	.short	(.L_2129 - .L_2128)
	.align		4
.L_2128:
        /*30c4*/ 	.word	index@(_ZN4vllm25paged_attention_v1_kernelIfhLi112ELi32ELi128ELNS_18Fp8KVCacheDataTypeE2ELb1EEEvPT_PKS2_PKT0_S8_ifPKiSA_iPKfiiiSC_SC_iiiii)
        /*30c8*/ 	.word	0x00000000


	//----- nvinfo : EIATTR_REGCOUNT
	.align		4
.L_2129:
        /*30cc*/ 	.byte	0x04, 0x2f
        /*30ce*/ 	.short	(.L_2131 - .L_2130)
	.align		4
.L_2130:
        /*30d0*/ 	.word	index@(_ZN4vllm25paged_attention_v1_kernelIfhLi120ELi32ELi128ELNS_18Fp8KVCacheDataTypeE2ELb1EEEvPT_PKS2_PKT0_S8_ifPKiSA_iPKfiiiSC_SC_iiiii)
        /*30d4*/ 	.word	0x00000035


	//----- nvinfo : EIATTR_FRAME_SIZE
	.align		4
.L_2131:
        /*30d8*/ 	.byte	0x04, 0x11
        /*30da*/ 	.short	(.L_2133 - .L_2132)
	.align		4
.L_2132:
        /*30dc*/ 	.word	index@($__internal_120_$__cuda_sm70_shflsync_bfly_p)
        /*30e0*/ 	.word	0x00000000


	//----- nvinfo : EIATTR_FRAME_SIZE
	.align		4
.L_2133:
        /*30e4*/ 	.byte	0x04, 0x11
        /*30e6*/ 	.short	(.L_2135 - .L_2134)
	.align		4
.L_2134:
        /*30e8*/ 	.word	index@(_ZN4vllm25paged_attention_v1_kernelIfhLi120ELi32ELi128ELNS_18Fp8KVCacheDataTypeE2ELb1EEEvPT_PKS2_PKT0_S8_ifPKiSA_iPKfiiiSC_SC_iiiii)
        /*30ec*/ 	.word	0x00000000


	//----- nvinfo : EIATTR_REGCOUNT
	.align		4
.L_2135:
        /*30f0*/ 	.byte	0x04, 0x2f
        /*30f2*/ 	.short	(.L_2137 - .L_2136)
	.align		4
.L_2136:
        /*30f4*/ 	.word	index@(_ZN4vllm25paged_attention_v1_kernelIfhLi128ELi32ELi128ELNS_18Fp8KVCacheDataTypeE2ELb1EEEvPT_PKS2_PKT0_S8_ifPKiSA_iPKfiiiSC_SC_iiiii)
        /*30f8*/ 	.word	0x00000033


	//----- nvinfo : EIATTR_FRAME_SIZE
	.align		4
.L_2137:
        /*30fc*/ 	.byte	0x04, 0x11
        /*30fe*/ 	.short	(.L_2139 - .L_2138)
	.align		4
.L_2138:
        /*3100*/ 	.word	index@($__internal_119_$__cuda_sm70_shflsync_bfly_p)
        /*3104*/ 	.word	0x00000000


	//----- nvinfo : EIATTR_FRAME_SIZE
	.align		4
.L_2139:
        /*3108*/ 	.byte	0x04, 0x11
        /*310a*/ 	.short	(.L_2141 - .L_2140)
	.align		4
.L_2140:
        /*310c*/ 	.word	index@(_ZN4vllm25paged_attention_v1_kernelIfhLi128ELi32ELi128ELNS_18Fp8KVCacheDataTypeE2ELb1EEEvPT_PKS2_PKT0_S8_ifPKiSA_iPKfiiiSC_SC_iiiii)
        /*3110*/ 	.word	0x00000000


	//----- nvinfo : EIATTR_REGCOUNT
	.align		4
.L_2141:
        /*3114*/ 	.byte	0x04, 0x2f
        /*3116*/ 	.short	(.L_2143 - .L_2142)
	.align		4
.L_2142:
        /*3118*/ 	.word	index@(_ZN4vllm25paged_attention_v1_kernelIfhLi192ELi32ELi128ELNS_18Fp8KVCacheDataTypeE2ELb1EEEvPT_PKS2_PKT0_S8_ifPKiSA_iPKfiiiSC_SC_iiiii)
        /*311c*/ 	.word	0x00000046


	//----- nvinfo : EIATTR_FRAME_SIZE
	.align		4
.L_2143:
        /*3120*/ 	.byte	0x04, 0x11
        /*3122*/ 	.short	(.L_2145 - .L_2144)
	.align		4
.L_2144:
        /*3124*/ 	.word	index@($__internal_118_$__cuda_sm70_shflsync_bfly_p)
        /*3128*/ 	.word	0x00000000


	//----- nvinfo : EIATTR_FRAME_SIZE
	.align		4
.L_2145:
        /*312c*/ 	.byte	0x04, 0x11
        /*312e*/ 	.short	(.L_2147 - .L_2146)
	.align		4
.L_2146:
        /*3130*/ 	.word	index@(_ZN4vllm25paged_attention_v1_kernelIfhLi192ELi32ELi128ELNS_18Fp8KVCacheDataTypeE2ELb1EEEvPT_PKS2_PKT0_S8_ifPKiSA_iPKfiiiSC_SC_iiiii)
        /*3134*/ 	.word	0x00000000


	//----- nvinfo : EIATTR_REGCOUNT
	.align		4
.L_2147:
        /*3138*/ 	.byte	0x04, 0x2f
        /*313a*/ 	.short	(.L_2149 - .L_2148)
	.align		4
.L_2148:
        /*313c*/ 	.word	index@(_ZN4vllm25paged_attention_v1_kernelIfhLi256ELi32ELi128ELNS_18Fp8KVCacheDataTypeE2ELb1EEEvPT_PKS2_PKT0_S8_ifPKiSA_iPKfiiiSC_SC_iiiii)
        /*3140*/ 	.word	0x00000053


	//----- nvinfo : EIATTR_FRAME_SIZE
	.align		4
.L_2149:
        /*3144*/ 	.byte	0x04, 0x11
        /*3146*/ 	.short	(.L_2151 - .L_2150)
	.align		4
.L_2150:
        /*3148*/ 	.word	index@($__internal_117_$__cuda_sm70_shflsync_bfly_p)
        /*314c*/ 	.word	0x00000000


	//----- nvinfo : EIATTR_FRAME_SIZE
	.align		4
.L_2151:
        /*3150*/ 	.byte	0x04, 0x11
        /*3152*/ 	.short	(.L_2153 - .L_2152)
	.align		4
.L_2152:
        /*3154*/ 	.word	index@(_ZN4vllm25paged_attention_v1_kernelIfhLi256ELi32ELi128ELNS_18Fp8KVCacheDataTypeE2ELb1EEEvPT_PKS2_PKT0_S8_ifPKiSA_iPKfiiiSC_SC_iiiii)
        /*3158*/ 	.word	0x00000000


	//----- nvinfo : EIATTR_REGCOUNT
	.align		4
.L_2153:
        /*315c*/ 	.byte	0x04, 0x2f
        /*315e*/ 	.short	(.L_2155 - .L_2154)
	.align		4
.L_2154:
        /*3160*/ 	.word	index@(_ZN4vllm25paged_attention_v1_kernelIfhLi32ELi32ELi128ELNS_18Fp8KVCacheDataTypeE2ELb0EEEvPT_PKS2_PKT0_S8_ifPKiSA_iPKfiiiSC_SC_iiiii)
        /*3164*/ 	.word	0x00000020


	//----- nvinfo : EIATTR_FRAME_SIZE
	.align		4
.L_2155:
        /*3168*/ 	.byte	0x04, 0x11
        /*316a*/ 	.short	(.L_2157 - .L_2156)
	.align		4
.L_2156:
        /*316c*/ 	.word	index@($__internal_116_$__cuda_sm70_shflsync_bfly_p)
        /*3170*/ 	.word	0x00000000


	//----- nvinfo : EIATTR_FRAME_SIZE
	.align		4
.L_2157:
        /*3174*/ 	.byte	0x04, 0x11
        /*3176*/ 	.short	(.L_2159 - .L_2158)
	.align		4
.L_2158:
        /*3178*/ 	.word	index@(_ZN4vllm25paged_attention_v1_kernelIfhLi32ELi32ELi128ELNS_18Fp8KVCacheDataTypeE2ELb0EEEvPT_PKS2_PKT0_S8_ifPKiSA_iPKfiiiSC_SC_iiiii)
        /*317c*/ 	.word	0x00000000


	//----- nvinfo : EIATTR_REGCOUNT
	.align		4
.L_2159:
        /*3180*/ 	.byte	0x04, 0x2f
        /*3182*/ 	.short	(.L_2161 - .L_2160)
	.align		4
.L_2160:
        /*3184*/ 	.word	index@(_ZN4vllm25paged_attention_v1_kernelIfhLi64ELi32ELi128ELNS_18Fp8KVCacheDataTypeE2ELb0EEEvPT_PKS2_PKT0_S8_ifPKiSA_iPKfiiiSC_SC_iiiii)
        /*3188*/ 	.word	0x00000020


	//----- nvinfo : EIATTR_FRAME_SIZE
	.align		4
.L_2161:
        /*318c*/ 	.byte	0x04, 0x11
        /*318e*/ 	.short	(.L_2163 - .L_2162)
	.align		4
.L_2162:
        /*3190*/ 	.word	index@($__internal_115_$__cuda_sm70_shflsync_bfly_p)
        /*3194*/ 	.word	0x00000000


	//----- nvinfo : EIATTR_FRAME_SIZE
	.align		4
.L_2163:
        /*3198*/ 	.byte	0x04, 0x11
        /*319a*/ 	.short	(.L_2165 - .L_2164)
	.align		4
.L_2164:
        /*319c*/ 	.word	index@(_ZN4vllm25paged_attention_v1_kernelIfhLi64ELi32ELi128ELNS_18Fp8KVCacheDataTypeE2ELb0EEEvPT_PKS2_PKT0_S8_ifPKiSA_iPKfiiiSC_SC_iiiii)
        /*31a0*/ 	.word	0x00000000


	//----- nvinfo : EIATTR_REGCOUNT
	.align		4
.L_2165:
        /*31a4*/ 	.byte	0x04, 0x2f
        /*31a6*/ 	.short	(.L_2167 - .L_2166)
	.align		4
.L_2166:
        /*31a8*/ 	.word	index@(_ZN4vllm25paged_attention_v1_kernelIfhLi80ELi32ELi128ELNS_18Fp8KVCacheDataTypeE2ELb0EEEvPT_PKS2_PKT0_S8_ifPKiSA_iPKfiiiSC_SC_iiiii)
        /*31ac*/ 	.word	0x00000020


	//----- nvinfo : EIATTR_FRAME_SIZE
	.align		4
.L_2167:
        /*31b0*/ 	.byte	0x04, 0x11
        /*31b2*/ 	.short	(.L_2169 - .L_2168)
	.align		4
.L_2168:
        /*31b4*/ 	.word	index@($__internal_114_$__cuda_sm70_shflsync_bfly_p)
        /*31b8*/ 	.word	0x00000000


	//----- nvinfo : EIATTR_FRAME_SIZE
	.align		4
.L_2169:
        /*31bc*/ 	.byte	0x04, 0x11
        /*31be*/ 	.short	(.L_2171 - .L_2170)
	.align		4
.L_2170:
        /*31c0*/ 	.word	index@(_ZN4vllm25paged_attention_v1_kernelIfhLi80ELi32ELi128ELNS_18Fp8KVCacheDataTypeE2ELb0EEEvPT_PKS2_PKT0_S8_ifPKiSA_iPKfiiiSC_SC_iiiii)
        /*31c4*/ 	.word	0x00000000


	//----- nvinfo : EIATTR_REGCOUNT
	.align		4
.L_2171:
        /*31c8*/ 	.byte	0x04, 0x2f
        /*31ca*/ 	.short	(.L_2173 - .L_2172)
	.align		4
.L_2172:
        /*31cc*/ 	.word	index@(_ZN4vllm25paged_attention_v1_kernelIfhLi96ELi32ELi128ELNS_18Fp8KVCacheDataTypeE2ELb0EEEvPT_PKS2_PKT0_S8_ifPKiSA_iPKfiiiSC_SC_iiiii)
        /*31d0*/ 	.word	0x00000028


	//----- nvinfo : EIATTR_FRAME_SIZE
	.align		4
.L_2173:
        /*31d4*/ 	.byte	0x04, 0x11
        /*31d6*/ 	.short	(.L_2175 - .L_2174)
	.align		4
.L_2174:
        /*31d8*/ 	.word	index@($__internal_113_$__cuda_sm70_shflsync_bfly_p)
        /*31dc*/ 	.word	0x00000000


	//----- nvinfo : EIATTR_FRAME_SIZE
	.align		4
.L_2175:
        /*31e0*/ 	.byte	0x04, 0x11
        /*31e2*/ 	.short	(.L_2177 - .L_2176)
	.align		4
.L_2176:
        /*31e4*/ 	.word	index@(_ZN4vllm25paged_attention_v1_kernelIfhLi96ELi32ELi128ELNS_18Fp8KVCacheDataTypeE2ELb0EEEvPT_PKS2_PKT0_S8_ifPKiSA_iPKfiiiSC_SC_iiiii)
        /*31e8*/ 	.word	0x00000000


	//----- nvinfo : EIATTR_REGCOUNT
	.align		4
.L_2177:
        /*31ec*/ 	.byte	0x04, 0x2f
        /*31ee*/ 	.short	(.L_2179 - .L_2178)
	.align		4
.L_2178:
        /*31f0*/ 	.word	index@(_ZN4vllm25paged_attention_v1_kernelIfhLi112ELi32ELi128ELNS_18Fp8KVCacheDataTypeE2ELb0EEEvPT_PKS2_PKT0_S8_ifPKiSA_iPKfiiiSC_SC_iiiii)
        /*31f4*/ 	.word	0x00000028


	//----- nvinfo : EIATTR_FRAME_SIZE
	.align		4
.L_2179:
        /*31f8*/ 	.byte	0x04, 0x11
        /*31fa*/ 	.short	(.L_2181 - .L_2180)
	.align		4
.L_2180:
        /*31fc*/ 	.word	index@($__internal_112_$__cuda_sm70_shflsync_bfly_p)
        /*3200*/ 	.word	0x00000000


	//----- nvinfo : EIATTR_FRAME_SIZE
	.align		4
.L_2181:
        /*3204*/ 	.byte	0x04, 0x11
        /*3206*/ 	.short	(.L_2183 - .L_2182)
	.align		4
.L_2182:
        /*3208*/ 	.word	index@(_ZN4vllm25paged_attention_v1_kernelIfhLi112ELi32ELi128ELNS_18Fp8KVCacheDataTypeE2ELb0EEEvPT_PKS2_PKT0_S8_ifPKiSA_iPKfiiiSC_SC_iiiii)
        /*320c*/ 	.word	0x00000000


	//----- nvinfo : EIATTR_REGCOUNT
	.align		4
.L_2183:
        /*3210*/ 	.byte	0x04, 0x2f
        /*3212*/ 	.short	(.L_2185 - .L_2184)
	.align		4
.L_2184:
        /*3214*/ 	.word	index@(_ZN4vllm25paged_attention_v1_kernelIfhLi120ELi32ELi128ELNS_18Fp8KVCacheDataTypeE2ELb0EEEvPT_PKS2_PKT0_S8_ifPKiSA_iPKfiiiSC_SC_iiiii)
        /*3218*/ 	.word	0x00000030


	//----- nvinfo : EIATTR_FRAME_SIZE
	.align		4
.L_2185:
        /*321c*/ 	.byte	0x04, 0x11
        /*321e*/ 	.short	(.L_2187 - .L_2186)
	.align		4
.L_2186:
        /*3220*/ 	.word	index@($__internal_111_$__cuda_sm70_shflsync_bfly_p)
        /*3224*/ 	.word	0x00000000


	//----- nvinfo : EIATTR_FRAME_SIZE
	.align		4
.L_2187:
        /*3228*/ 	.byte	0x04, 0x11
        /*322a*/ 	.short	(.L_2189 - .L_2188)
	.align		4
.L_2188:
        /*322c*/ 	.word	index@(_ZN4vllm25paged_attention_v1_kernelIfhLi120ELi32ELi128ELNS_18Fp8KVCacheDataTypeE2ELb0EEEvPT_PKS2_PKT0_S8_ifPKiSA_iPKfiiiSC_SC_iiiii)
        /*3230*/ 	.word	0x00000000


	//----- nvinfo : EIATTR_REGCOUNT
	.align		4
.L_2189:
        /*3234*/ 	.byte	0x04, 0x2f
        /*3236*/ 	.short	(.L_2191 - .L_2190)
	.align		4
.L_2190:
        /*3238*/ 	.word	index@(_ZN4vllm25paged_attention_v1_kernelIfhLi128ELi32ELi128ELNS_18Fp8KVCacheDataTypeE2ELb0EEEvPT_PKS2_PKT0_S8_ifPKiSA_iPKfiiiSC_SC_iiiii)
        /*323c*/ 	.word	0x00000030


	//----- nvinfo : EIATTR_FRAME_SIZE
	.align		4
.L_2191:
        /*3240*/ 	.byte	0x04, 0x11
        /*3242*/ 	.short	(.L_2193 - .L_2192)
	.align		4
.L_2192:
        /*3244*/ 	.word	index@($__internal_110_$__cuda_sm70_shflsync_bfly_p)
        /*3248*/ 	.word	0x00000000


	//----- nvinfo : EIATTR_FRAME_SIZE
	.align		4
.L_2193:
        /*324c*/ 	.byte	0x04, 0x11
        /*324e*/ 	.short	(.L_2195 - .L_2194)
	.align		4
.L_2194:
        /*3250*/ 	.word	index@(_ZN4vllm25paged_attention_v1_kernelIfhLi128ELi32ELi128ELNS_18Fp8KVCacheDataTypeE2ELb0EEEvPT_PKS2_PKT0_S8_ifPKiSA_iPKfiiiSC_SC_iiiii)
        /*3254*/ 	.word	0x00000000


	//----- nvinfo : EIATTR_REGCOUNT
	.align		4
.L_2195:
        /*3258*/ 	.byte	0x04, 0x2f
        /*325a*/ 	.short	(.L_2197 - .L_2196)
	.align		4
.L_2196:
        /*325c*/ 	.word	index@(_ZN4vllm25paged_attention_v1_kernelIfhLi192ELi32ELi128ELNS_18Fp8KVCacheDataTypeE2ELb0EEEvPT_PKS2_PKT0_S8_ifPKiSA_iPKfiiiSC_SC_iiiii)
        /*3260*/ 	.word	0x00000048


	//----- nvinfo : EIATTR_FRAME_SIZE
	.align		4
.L_2197:
        /*3264*/ 	.byte	0x04, 0x11
        /*3266*/ 	.short	(.L_2199 - .L_2198)
	.align		4
.L_2198:
        /*3268*/ 	.word	index@($__internal_109_$__cuda_sm70_shflsync_bfly_p)
        /*326c*/ 	.word	0x00000000


	//----- nvinfo : EIATTR_FRAME_SIZE
	.align		4
.L_2199:
        /*3270*/ 	.byte	0x04, 0x11
        /*3272*/ 	.short	(.L_2201 - .L_2200)
	.align		4
.L_2200:
        /*3274*/ 	.word	index@(_ZN4vllm25paged_attention_v1_kernelIfhLi192ELi32ELi128ELNS_18Fp8KVCacheDataTypeE2ELb0EEEvPT_PKS2_PKT0_S8_ifPKiSA_iPKfiiiSC_SC_iiiii)
        /*3278*/ 	.word	0x00000000


	//----- nvinfo : EIATTR_REGCOUNT
	.align		4
.L_2201:
        /*327c*/ 	.byte	0x04, 0x2f
        /*327e*/ 	.short	(.L_2203 - .L_2202)
	.align		4
.L_2202:
        /*3280*/ 	.word	index@(_ZN4vllm25paged_attention_v1_kernelIfhLi256ELi32ELi128ELNS_18Fp8KVCacheDataTypeE2ELb0EEEvPT_PKS2_PKT0_S8_ifPKiSA_iPKfiiiSC_SC_iiiii)
        /*3284*/ 	.word	0x0000005c


	//----- nvinfo : EIATTR_FRAME_SIZE
	.align		4
.L_2203:
        /*3288*/ 	.byte	0x04, 0x11
        /*328a*/ 	.short	(.L_2205 - .L_2204)
	.align		4
.L_2204:
        /*328c*/ 	.word	index@($__internal_108_$__cuda_sm70_shflsync_bfly_p)
        /*3290*/ 	.word	0x00000000


	//----- nvinfo : EIATTR_FRAME_SIZE
	.align		4
.L_2205:
        /*3294*/ 	.byte	0x04, 0x11
        /*3296*/ 	.short	(.L_2207 - .L_2206)
	.align		4
.L_2206:
        /*3298*/ 	.word	index@(_ZN4vllm25paged_attention_v1_kernelIfhLi256ELi32ELi128ELNS_18Fp8KVCacheDataTypeE2ELb0EEEvPT_PKS2_PKT0_S8_ifPKiSA_iPKfiiiSC_SC_iiiii)
        /*329c*/ 	.word	0x00000000


	//----- nvinfo : EIATTR_REGCOUNT
	.align		4
.L_2207:
        /*32a0*/ 	.byte	0x04, 0x2f
        /*32a2*/ 	.short	(.L_2209 - .L_2208)
	.align		4
.L_2208:
        /*32a4*/ 	.word	index@(_ZN4vllm25paged_attention_v1_kernelIthLi32ELi8ELi128ELNS_18Fp8KVCacheDataTypeE2ELb1EEEvPT_PKS2_PKT0_S8_ifPKiSA_iPKfiiiSC_SC_iiiii)
        /*32a8*/ 	.word	0x00000020


	//----- nvinfo : EIATTR_FRAME_SIZE
	.align		4
.L_2209:
        /*32ac*/ 	.byte	0x04, 0x11
        /*32ae*/ 	.short	(.L_2211 - .L_2210)
	.align		4
.L_2210:
        /*32b0*/ 	.word	index@($__internal_107_$__cuda_sm70_shflsync_bfly_p)
        /*32b4*/ 	.word	0x00000000


	//----- nvinfo : EIATTR_FRAME_SIZE
	.align		4
.L_2211:
        /*32b8*/ 	.byte	0x04, 0x11
        /*32ba*/ 	.short	(.L_2213 - .L_2212)
	.align		4
.L_2212:
        /*32bc*/ 	.word	index@(_ZN4vllm25paged_attention_v1_kernelIthLi32ELi8ELi128ELNS_18Fp8KVCacheDataTypeE2ELb1EEEvPT_PKS2_PKT0_S8_ifPKiSA_iPKfiiiSC_SC_iiiii)
        /*32c0*/ 	.word	0x00000000


	//----- nvinfo : EIATTR_REGCOUNT
	.align		4
.L_2213:
        /*32c4*/ 	.byte	0x04, 0x2f
        /*32c6*/ 	.short	(.L_2215 - .L_2214)
	.align		4
.L_2214:
        /*32c8*/ 	.word	index@(_ZN4vllm25paged_attention_v1_kernelIthLi64ELi8ELi128ELNS_18Fp8KVCacheDataTypeE2ELb1EEEvPT_PKS2_PKT0_S8_ifPKiSA_iPKfiiiSC_SC_iiiii)
        /*32cc*/ 	.word	0x00000020


	//----- nvinfo : EIATTR_FRAME_SIZE
	.align		4
.L_2215:
        /*32d0*/ 	.byte	0x04, 0x11
        /*32d2*/ 	.short	(.L_2217 - .L_2216)
	.align		4
.L_2216:
        /*32d4*/ 	.word	index@($__internal_106_$__cuda_sm70_shflsync_bfly_p)
        /*32d8*/ 	.word	0x00000000


	//----- nvinfo : EIATTR_FRAME_SIZE
	.align		4
.L_2217:
        /*32dc*/ 	.byte	0x04, 0x11
        /*32de*/ 	.short	(.L_2219 - .L_2218)
	.align		4
.L_2218:
        /*32e0*/ 	.word	index@(_ZN4vllm25paged_attention_v1_kernelIthLi64ELi8ELi128ELNS_18Fp8KVCacheDataTypeE2ELb1EEEvPT_PKS2_PKT0_S8_ifPKiSA_iPKfiiiSC_SC_iiiii)
        /*32e4*/ 	.word	0x00000000


	//----- nvinfo : EIATTR_REGCOUNT
	.align		4
.L_2219:
        /*32e8*/ 	.byte	0x04, 0x2f
        /*32ea*/ 	.short	(.L_2221 - .L_2220)
	.align		4
.L_2220:
        /*32ec*/ 	.word	index@(_ZN4vllm25paged_attention_v1_kernelIthLi80ELi8ELi128ELNS_18Fp8KVCacheDataTypeE2ELb1EEEvPT_PKS2_PKT0_S8_ifPKiSA_iPKfiiiSC_SC_iiiii)
        /*32f0*/ 	.word	0x00000020


	//----- nvinfo : EIATTR_FRAME_SIZE
	.align		4
.L_2221:
        /*32f4*/ 	.byte	0x04, 0x11
        /*32f6*/ 	.short	(.L_2223 - .L_2222)
	.align		4
.L_2222:
        /*32f8*/ 	.word	index@($__internal_105_$__cuda_sm70_shflsync_bfly_p)
        /*32fc*/ 	.word	0x00000000


	//----- nvinfo : EIATTR_FRAME_SIZE
	.align		4
.L_2223:
        /*3300*/ 	.byte	0x04, 0x11
        /*3302*/ 	.short	(.L_2225 - .L_2224)
	.align		4
.L_2224:
        /*3304*/ 	.word	index@(_ZN4vllm25paged_attention_v1_kernelIthLi80ELi8ELi128ELNS_18Fp8KVCacheDataTypeE2ELb1EEEvPT_PKS2_PKT0_S8_ifPKiSA_iPKfiiiSC_SC_iiiii)
        /*3308*/ 	.word	0x00000000


	//----- nvinfo : EIATTR_REGCOUNT
	.align		4
.L_2225:
        /*330c*/ 	.byte	0x04, 0x2f
        /*330e*/ 	.short	(.L_2227 - .L_2226)
	.align		4
.L_2226:
        /*3310*/ 	.word	index@(_ZN4vllm25paged_attention_v1_kernelIthLi96ELi8ELi128ELNS_18Fp8KVCacheDataTypeE2ELb1EEEvPT_PKS2_PKT0_S8_ifPKiSA_iPKfiiiSC_SC_iiiii)
        /*3314*/ 	.word	0x00000020


	//----- nvinfo : EIATTR_FRAME_SIZE
	.align		4
.L_2227:
        /*3318*/ 	.byte	0x04, 0x11
        /*331a*/ 	.short	(.L_2229 - .L_2228)
	.align		4
.L_2228:
        /*331c*/ 	.word	index@($__internal_104_$__cuda_sm70_shflsync_bfly_p)
        /*3320*/ 	.word	0x00000000


	//----- nvinfo : EIATTR_FRAME_SIZE
	.align		4
.L_2229:
        /*3324*/ 	.byte	0x04, 0x11
        /*3326*/ 	.short	(.L_2231 - .L_2230)
	.align		4
.L_2230:
        /*3328*/ 	.word	index@(_ZN4vllm25paged_attention_v1_kernelIthLi96ELi8ELi128ELNS_18Fp8KVCacheDataTypeE2ELb1EEEvPT_PKS2_PKT0_S8_ifPKiSA_iPKfiiiSC_SC_iiiii)
        /*332c*/ 	.word	0x00000000


	//----- nvinfo : EIATTR_REGCOUNT
	.align		4
.L_2231:
        /*3330*/ 	.byte	0x04, 0x2f
        /*3332*/ 	.short	(.L_2233 - .L_2232)
	.align		4
.L_2232:
        /*3334*/ 	.word	index@(_ZN4vllm25paged_attention_v1_kernelIthLi112ELi8ELi128ELNS_18Fp8KVCacheDataTypeE2ELb1EEEvPT_PKS2_PKT0_S8_ifPKiSA_iPKfiiiSC_SC_iiiii)
        /*3338*/ 	.word	0x00000020


	//----- nvinfo : EIATTR_FRAME_SIZE
	.align		4
.L_2233:
        /*333c*/ 	.byte	0x04, 0x11
        /*333e*/ 	.short	(.L_2235 - .L_2234)
	.align		4
.L_2234:
        /*3340*/ 	.word	index@($__internal_103_$__cuda_sm70_shflsync_bfly_p)
        /*3344*/ 	.word	0x00000000


	//----- nvinfo : EIATTR_FRAME_SIZE
	.align		4
.L_2235:
        /*3348*/ 	.byte	0x04, 0x11
        /*334a*/ 	.short	(.L_2237 - .L_2236)
	.align		4
.L_2236:
        /*334c*/ 	.word	index@(_ZN4vllm25paged_attention_v1_kernelIthLi112ELi8ELi128ELNS_18Fp8KVCacheDataTypeE2ELb1EEEvPT_PKS2_PKT0_S8_ifPKiSA_iPKfiiiSC_SC_iiiii)
        /*3350*/ 	.word	0x00000000


	//----- nvinfo : EIATTR_REGCOUNT
	.align		4
.L_2237:
        /*3354*/ 	.byte	0x04, 0x2f
        /*3356*/ 	.short	(.L_2239 - .L_2238)
	.align		4
.L_2238:
        /*3358*/ 	.word	index@(_ZN4vllm25paged_attention_v1_kernelIthLi120ELi8ELi128ELNS_18Fp8KVCacheDataTypeE2ELb1EEEvPT_PKS2_PKT0_S8_ifPKiSA_iPKfiiiSC_SC_iiiii)
        /*335c*/ 	.word	0x00000020


	//----- nvinfo : EIATTR_FRAME_SIZE
	.align		4
.L_2239:
        /*3360*/ 	.byte	0x04, 0x11
        /*3362*/ 	.short	(.L_2241 - .L_2240)
	.align		4
.L_2240:
        /*3364*/ 	.word	index@($__internal_102_$__cuda_sm70_shflsync_bfly_p)
        /*3368*/ 	.word	0x00000000


	//----- nvinfo : EIATTR_FRAME_SIZE
	.align		4
.L_2241:
        /*336c*/ 	.byte	0x04, 0x11
        /*336e*/ 	.short	(.L_2243 - .L_2242)
	.align		4
.L_2242:
        /*3370*/ 	.word	index@(_ZN4vllm25paged_attention_v1_kernelIthLi120ELi8ELi128ELNS_18Fp8KVCacheDataTypeE2ELb1EEEvPT_PKS2_PKT0_S8_ifPKiSA_iPKfiiiSC_SC_iiiii)
        /*3374*/ 	.word	0x00000000


	//----- nvinfo : EIATTR_REGCOUNT
	.align		4
.L_2243:
        /*3378*/ 	.byte	0x04, 0x2f
        /*337a*/ 	.short	(.L_2245 - .L_2244)
	.align		4
.L_2244:
        /*337c*/ 	.word	index@(_ZN4vllm25paged_attention_v1_kernelIthLi128ELi8ELi128ELNS_18Fp8KVCacheDataTypeE2ELb1EEEvPT_PKS2_PKT0_S8_ifPKiSA_iPKfiiiSC_SC_iiiii)
        /*3380*/ 	.word	0x00000020


	//----- nvinfo : EIATTR_FRAME_SIZE
	.align		4
.L_2245:
        /*3384*/ 	.byte	0x04, 0x11
        /*3386*/ 	.short	(.L_2247 - .L_2246)
	.align		4
.L_2246:
        /*3388*/ 	.word	index@($__internal_101_$__cuda_sm70_shflsync_bfly_p)
        /*338c*/ 	.word	0x00000000


	//----- nvinfo : EIATTR_FRAME_SIZE
	.align		4
.L_2247:
        /*3390*/ 	.byte	0x04, 0x11
        /*3392*/ 	.short	(.L_2249 - .L_2248)
	.align		4
.L_2248:
        /*3394*/ 	.word	index@(_ZN4vllm25paged_attention_v1_kernelIthLi128ELi8ELi128ELNS_18Fp8KVCacheDataTypeE2ELb1EEEvPT_PKS2_PKT0_S8_ifPKiSA_iPKfiiiSC_SC_iiiii)
        /*3398*/ 	.word	0x00000000


	//----- nvinfo : EIATTR_REGCOUNT
	.align		4
.L_2249:
        /*339c*/ 	.byte	0x04, 0x2f
        /*339e*/ 	.short	(.L_2251 - .L_2250)
	.align		4
.L_2250:
        /*33a0*/ 	.word	index@(_ZN4vllm25paged_attention_v1_kernelIthLi192ELi8ELi128ELNS_18Fp8KVCacheDataTypeE2ELb1EEEvPT_PKS2_PKT0_S8_ifPKiSA_iPKfiiiSC_SC_iiiii)
        /*33a4*/ 	.word	0x00000020


	//----- nvinfo : EIATTR_FRAME_SIZE
	.align		4
.L_2251:
        /*33a8*/ 	.byte	0x04, 0x11
        /*33aa*/ 	.short	(.L_2253 - .L_2252)
	.align		4
.L_2252:
        /*33ac*/ 	.word	index@($__internal_100_$__cuda_sm70_shflsync_bfly_p)
        /*33b0*/ 	.word	0x00000000


	//----- nvinfo : EIATTR_FRAME_SIZE
	.align		4
.L_2253:
        /*33b4*/ 	.byte	0x04, 0x11
        /*33b6*/ 	.short	(.L_2255 - .L_2254)
	.align		4
.L_2254:
        /*33b8*/ 	.word	index@(_ZN4vllm25paged_attention_v1_kernelIthLi192ELi8ELi128ELNS_18Fp8KVCacheDataTypeE2ELb1EEEvPT_PKS2_PKT0_S8_ifPKiSA_iPKfiiiSC_SC_iiiii)
        /*33bc*/ 	.word	0x00000000


	//----- nvinfo : EIATTR_REGCOUNT
	.align		4
.L_2255:
        /*33c0*/ 	.byte	0x04, 0x2f
        /*33c2*/ 	.short	(.L_2257 - .L_2256)
	.align		4
.L_2256:
        /*33c4*/ 	.word	index@(_ZN4vllm25paged_attention_v1_kernelIthLi256ELi8ELi128ELNS_18Fp8KVCacheDataTypeE2ELb1EEEvPT_PKS2_PKT0_S8_ifPKiSA_iPKfiiiSC_SC_iiiii)
        /*33c8*/ 	.word	0x00000020


	//----- nvinfo : EIATTR_FRAME_SIZE
	.align		4
.L_2257:
        /*33cc*/ 	.byte	0x04, 0x11
        /*33ce*/ 	.short	(.L_2259 - .L_2258)
	.align		4
.L_2258:
        /*33d0*/ 	.word	index@($__internal_99_$__cuda_sm70_shflsync_bfly_p)
        /*33d4*/ 	.word	0x00000000


	//----- nvinfo : EIATTR_FRAME_SIZE
	.align		4
.L_2259:
        /*33d8*/ 	.byte	0x04, 0x11
        /*33da*/ 	.short	(.L_2261 - .L_2260)
	.align		4
.L_2260:
        /*33dc*/ 	.word	index@(_ZN4vllm25paged_attention_v1_kernelIthLi256ELi8ELi128ELNS_18Fp8KVCacheDataTypeE2ELb1EEEvPT_PKS2_PKT0_S8_ifPKiSA_iPKfiiiSC_SC_iiiii)
        /*33e0*/ 	.word	0x00000000


	//----- nvinfo : EIATTR_REGCOUNT
	.align		4
.L_2261:
        /*33e4*/ 	.byte	0x04, 0x2f
        /*33e6*/ 	.short	(.L_2263 - .L_2262)
	.align		4
.L_2262:
        /*33e8*/ 	.word	index@(_ZN4vllm25paged_attention_v1_kernelIthLi32ELi8ELi128ELNS_18Fp8KVCacheDataTypeE2ELb0EEEvPT_PKS2_PKT0_S8_ifPKiSA_iPKfiiiSC_SC_iiiii)
        /*33ec*/ 	.word	0x00000020


	//----- nvinfo : EIATTR_FRAME_SIZE
	.align		4
.L_2263:
        /*33f0*/ 	.byte	0x04, 0x11
        /*33f2*/ 	.short	(.L_2265 - .L_2264)
	.align		4
.L_2264:
        /*33f4*/ 	.word	index@($__internal_98_$__cuda_sm70_shflsync_bfly_p)
        /*33f8*/ 	.word	0x00000000


	//----- nvinfo : EIATTR_FRAME_SIZE
	.align		4
.L_2265:
        /*33fc*/ 	.byte	0x04, 0x11
        /*33fe*/ 	.short	(.L_2267 - .L_2266)
	.align		4
.L_2266:
        /*3400*/ 	.word	index@(_ZN4vllm25paged_attention_v1_kernelIthLi32ELi8ELi128ELNS_18Fp8KVCacheDataTypeE2ELb0EEEvPT_PKS2_PKT0_S8_ifPKiSA_iPKfiiiSC_SC_iiiii)
        /*3404*/ 	.word	0x00000000


	//----- nvinfo : EIATTR_REGCOUNT
	.align		4
.L_2267:
        /*3408*/ 	.byte	0x04, 0x2f
        /*340a*/ 	.short	(.L_2269 - .L_2268)
	.align		4
.L_2268:
        /*340c*/ 	.word	index@(_ZN4vllm25paged_attention_v1_kernelIthLi64ELi8ELi128ELNS_18Fp8KVCacheDataTypeE2ELb0EEEvPT_PKS2_PKT0_S8_ifPKiSA_iPKfiiiSC_SC_iiiii)
        /*3410*/ 	.word	0x00000020


	//----- nvinfo : EIATTR_FRAME_SIZE
	.align		4
.L_2269:
        /*3414*/ 	.byte	0x04, 0x11
        /*3416*/ 	.short	(.L_2271 - .L_2270)
	.align		4
.L_2270:
        /*3418*/ 	.word	index@($__internal_97_$__cuda_sm70_shflsync_bfly_p)
        /*341c*/ 	.word	0x00000000


	//----- nvinfo : EIATTR_FRAME_SIZE
	.align		4
.L_2271:
        /*3420*/ 	.byte	0x04, 0x11
        /*3422*/ 	.short	(.L_2273 - .L_2272)
	.align		4
.L_2272:
        /*3424*/ 	.word	index@(_ZN4vllm25paged_attention_v1_kernelIthLi64ELi8ELi128ELNS_18Fp8KVCacheDataTypeE2ELb0EEEvPT_PKS2_PKT0_S8_ifPKiSA_iPKfiiiSC_SC_iiiii)
        /*3428*/ 	.word	0x00000000


	//----- nvinfo : EIATTR_REGCOUNT
	.align		4
.L_2273:
        /*342c*/ 	.byte	0x04, 0x2f
        /*342e*/ 	.short	(.L_2275 - .L_2274)
	.align		4
.L_2274:
        /*3430*/ 	.word	index@(_ZN4vllm25paged_attention_v1_kernelIthLi80ELi8ELi128ELNS_18Fp8KVCacheDataTypeE2ELb0EEEvPT_PKS2_PKT0_S8_ifPKiSA_iPKfiiiSC_SC_iiiii)
        /*3434*/ 	.word	0x00000020


	//----- nvinfo : EIATTR_FRAME_SIZE
	.align		4
.L_2275:
        /*3438*/ 	.byte	0x04, 0x11
        /*343a*/ 	.short	(.L_2277 - .L_2276)
	.align		4
.L_2276:
        /*343c*/ 	.word	index@($__internal_96_$__cuda_sm70_shflsync_bfly_p)
        /*3440*/ 	.word	0x00000000


	//----- nvinfo : EIATTR_FRAME_SIZE
	.align		4
.L_2277:
        /*3444*/ 	.byte	0x04, 0x11
        /*3446*/ 	.short	(.L_2279 - .L_2278)
	.align		4
.L_2278:
        /*3448*/ 	.word	index@(_ZN4vllm25paged_attention_v1_kernelIthLi80ELi8ELi128ELNS_18Fp8KVCacheDataTypeE2ELb0EEEvPT_PKS2_PKT0_S8_ifPKiSA_iPKfiiiSC_SC_iiiii)
        /*344c*/ 	.word	0x00000000


	//----- nvinfo : EIATTR_REGCOUNT
	.align		4
.L_2279:
        /*3450*/ 	.byte	0x04, 0x2f
        /*3452*/ 	.short	(.L_2281 - .L_2280)
	.align		4
.L_2280:
        /*3454*/ 	.word	index@(_ZN4vllm25paged_attention_v1_kernelIthLi96ELi8ELi128ELNS_18Fp8KVCacheDataTypeE2ELb0EEEvPT_PKS2_PKT0_S8_ifPKiSA_iPKfiiiSC_SC_iiiii)
        /*3458*/ 	.word	0x00000020


	//----- nvinfo : EIATTR_FRAME_SIZE
	.align		4
.L_2281:
        /*345c*/ 	.byte	0x04, 0x11
        /*345e*/ 	.short	(.L_2283 - .L_2282)
	.align		4
.L_2282:
        /*3460*/ 	.word	index@($__internal_95_$__cuda_sm70_shflsync_bfly_p)
        /*3464*/ 	.word	0x00000000


	//----- nvinfo : EIATTR_FRAME_SIZE
	.align		4
.L_2283:
        /*3468*/ 	.byte	0x04, 0x11
        /*346a*/ 	.short	(.L_2285 - .L_2284)
	.align		4
.L_2284:
        /*346c*/ 	.word	index@(_ZN4vllm25paged_attention_v1_kernelIthLi96ELi8ELi128ELNS_18Fp8KVCacheDataTypeE2ELb0EEEvPT_PKS2_PKT0_S8_ifPKiSA_iPKfiiiSC_SC_iiiii)
        /*3470*/ 	.word	0x00000000


	//----- nvinfo : EIATTR_REGCOUNT
	.align		4
.L_2285:
        /*3474*/ 	.byte	0x04, 0x2f
        /*3476*/ 	.short	(.L_2287 - .L_2286)
	.align		4
.L_2286:
        /*3478*/ 	.word	index@(_ZN4vllm25paged_attention_v1_kernelIthLi112ELi8ELi128ELNS_18Fp8KVCacheDataTypeE2ELb0EEEvPT_PKS2_PKT0_S8_ifPKiSA_iPKfiiiSC_SC_iiiii)
        /*347c*/ 	.word	0x00000020


	//----- nvinfo : EIATTR_FRAME_SIZE
	.align		4
.L_2287:
        /*3480*/ 	.byte	0x04, 0x11
        /*3482*/ 	.short	(.L_2289 - .L_2288)
	.align		4
.L_2288:
        /*3484*/ 	.word	index@($__internal_94_$__cuda_sm70_shflsync_bfly_p)
        /*3488*/ 	.word	0x00000000


	//----- nvinfo : EIATTR_FRAME_SIZE
	.align		4
.L_2289:
        /*348c*/ 	.byte	0x04, 0x11
        /*348e*/ 	.short	(.L_2291 - .L_2290)
	.align		4
.L_2290:
        /*3490*/ 	.word	index@(_ZN4vllm25paged_attention_v1_kernelIthLi112ELi8ELi128ELNS_18Fp8KVCacheDataTypeE2ELb0EEEvPT_PKS2_PKT0_S8_ifPKiSA_iPKfiiiSC_SC_iiiii)
        /*3494*/ 	.word	0x00000000


	//----- nvinfo : EIATTR_REGCOUNT
	.align		4
.L_2291:
        /*3498*/ 	.byte	0x04, 0x2f
        /*349a*/ 	.short	(.L_2293 - .L_2292)
	.align		4
.L_2292:
        /*349c*/ 	.word	index@(_ZN4vllm25paged_attention_v1_kernelIthLi120ELi8ELi128ELNS_18Fp8KVCacheDataTypeE2ELb0EEEvPT_PKS2_PKT0_S8_ifPKiSA_iPKfiiiSC_SC_iiiii)
        /*34a0*/ 	.word	0x00000020


	//----- nvinfo : EIATTR_FRAME_SIZE
	.align		4
.L_2293:
        /*34a4*/ 	.byte	0x04, 0x11
        /*34a6*/ 	.short	(.L_2295 - .L_2294)
	.align		4
.L_2294:
        /*34a8*/ 	.word	index@($__internal_93_$__cuda_sm70_shflsync_bfly_p)
        /*34ac*/ 	.word	0x00000000


	//----- nvinfo : EIATTR_FRAME_SIZE
	.align		4
.L_2295:
        /*34b0*/ 	.byte	0x04, 0x11
        /*34b2*/ 	.short	(.L_2297 - .L_2296)
	.align		4
.L_2296:
        /*34b4*/ 	.word	index@(_ZN4vllm25paged_attention_v1_kernelIthLi120ELi8ELi128ELNS_18Fp8KVCacheDataTypeE2ELb0EEEvPT_PKS2_PKT0_S8_ifPKiSA_iPKfiiiSC_SC_iiiii)
        /*34b8*/ 	.word	0x00000000


	//----- nvinfo : EIATTR_REGCOUNT
	.align		4
.L_2297:
        /*34bc*/ 	.byte	0x04, 0x2f
        /*34be*/ 	.short	(.L_2299 - .L_2298)
	.align		4
.L_2298:
        /*34c0*/ 	.word	index@(_ZN4vllm25paged_attention_v1_kernelIthLi128ELi8ELi128ELNS_18Fp8KVCacheDataTypeE2ELb0EEEvPT_PKS2_PKT0_S8_ifPKiSA_iPKfiiiSC_SC_iiiii)
        /*34c4*/ 	.word	0x00000020


	//----- nvinfo : EIATTR_FRAME_SIZE
	.align		4
.L_2299:
        /*34c8*/ 	.byte	0x04, 0x11
        /*34ca*/ 	.short	(.L_2301 - .L_2300)
	.align		4
.L_2300:
        /*34cc*/ 	.word	index@($__internal_92_$__cuda_sm70_shflsync_bfly_p)
        /*34d0*/ 	.word	0x00000000


	//----- nvinfo : EIATTR_FRAME_SIZE
	.align		4
.L_2301:
        /*34d4*/ 	.byte	0x04, 0x11
        /*34d6*/ 	.short	(.L_2303 - .L_2302)
	.align		4
.L_2302:
        /*34d8*/ 	.word	index@(_ZN4vllm25paged_attention_v1_kernelIthLi128ELi8ELi128ELNS_18Fp8KVCacheDataTypeE2ELb0EEEvPT_PKS2_PKT0_S8_ifPKiSA_iPKfiiiSC_SC_iiiii)
        /*34dc*/ 	.word	0x00000000


	//----- nvinfo : EIATTR_REGCOUNT
	.align		4
.L_2303:
        /*34e0*/ 	.byte	0x04, 0x2f
        /*34e2*/ 	.short	(.L_2305 - .L_2304)
	.align		4
.L_2304:
        /*34e4*/ 	.word	index@(_ZN4vllm25paged_attention_v1_kernelIthLi192ELi8ELi128ELNS_18Fp8KVCacheDataTypeE2ELb0EEEvPT_PKS2_PKT0_S8_ifPKiSA_iPKfiiiSC_SC_iiiii)
        /*34e8*/ 	.word	0x00000020


	//----- nvinfo : EIATTR_FRAME_SIZE
	.align		4
.L_2305:
        /*34ec*/ 	.byte	0x04, 0x11
        /*34ee*/ 	.short	(.L_2307 - .L_2306)
	.align		4
.L_2306:
        /*34f0*/ 	.word	index@($__internal_91_$__cuda_sm70_shflsync_bfly_p)
        /*34f4*/ 	.word	0x00000000


	//----- nvinfo : EIATTR_FRAME_SIZE
	.align		4
.L_2307:
        /*34f8*/ 	.byte	0x04, 0x11
        /*34fa*/ 	.short	(.L_2309 - .L_2308)
	.align		4
.L_2308:
        /*34fc*/ 	.word	index@(_ZN4vllm25paged_attention_v1_kernelIthLi192ELi8ELi128ELNS_18Fp8KVCacheDataTypeE2ELb0EEEvPT_PKS2_PKT0_S8_ifPKiSA_iPKfiiiSC_SC_iiiii)
        /*3500*/ 	.word	0x00000000


	//----- nvinfo : EIATTR_REGCOUNT
	.align		4
.L_2309:
        /*3504*/ 	.byte	0x04, 0x2f
        /*3506*/ 	.short	(.L_2311 - .L_2310)
	.align		4
.L_2310:
        /*3508*/ 	.word	index@(_ZN4vllm25paged_attention_v1_kernelIthLi256ELi8ELi128ELNS_18Fp8KVCacheDataTypeE2ELb0EEEvPT_PKS2_PKT0_S8_ifPKiSA_iPKfiiiSC_SC_iiiii)
        /*350c*/ 	.word	0x00000020


	//----- nvinfo : EIATTR_FRAME_SIZE
	.align		4
.L_2311:
        /*3510*/ 	.byte	0x04, 0x11
        /*3512*/ 	.short	(.L_2313 - .L_2312)
	.align		4
.L_2312:
        /*3514*/ 	.word	index@($__internal_90_$__cuda_sm70_shflsync_bfly_p)
        /*3518*/ 	.word	0x00000000


	//----- nvinfo : EIATTR_FRAME_SIZE
	.align		4
.L_2313:
        /*351c*/ 	.byte	0x04, 0x11
        /*351e*/ 	.short	(.L_2315 - .L_2314)
	.align		4
.L_2314:
        /*3520*/ 	.word	index@(_ZN4vllm25paged_attention_v1_kernelIthLi256ELi8ELi128ELNS_18Fp8KVCacheDataTypeE2ELb0EEEvPT_PKS2_PKT0_S8_ifPKiSA_iPKfiiiSC_SC_iiiii)
        /*3524*/ 	.word	0x00000000


	//----- nvinfo : EIATTR_REGCOUNT
	.align		4
.L_2315:
        /*3528*/ 	.byte	0x04, 0x2f
        /*352a*/ 	.short	(.L_2317 - .L_2316)
	.align		4
.L_2316:
        /*352c*/ 	.word	index@(_ZN4vllm25paged_attention_v1_kernelIthLi32ELi16ELi128ELNS_18Fp8KVCacheDataTypeE2ELb1EEEvPT_PKS2_PKT0_S8_ifPKiSA_iPKfiiiSC_SC_iiiii)
        /*3530*/ 	.word	0x00000020


	//----- nvinfo : EIATTR_FRAME_SIZE
	.align		4
.L_2317:
        /*3534*/ 	.byte	0x04, 0x11
        /*3536*/ 	.short	(.L_2319 - .L_2318)
	.align		4
.L_2318:
        /*3538*/ 	.word	index@($__internal_89_$__cuda_sm70_shflsync_bfly_p)
        /*353c*/ 	.word	0x00000000


	//----- nvinfo : EIATTR_FRAME_SIZE
	.align		4
.L_2319:
        /*3540*/ 	.byte	0x04, 0x11
        /*3542*/ 	.short	(.L_2321 - .L_2320)
	.align		4
.L_2320:
        /*3544*/ 	.word	index@(_ZN4vllm25paged_attention_v1_kernelIthLi32ELi16ELi128ELNS_18Fp8KVCacheDataTypeE2ELb1EEEvPT_PKS2_PKT0_S8_ifPKiSA_iPKfiiiSC_SC_iiiii)
        /*3548*/ 	.word	0x00000000


	//----- nvinfo : EIATTR_REGCOUNT
	.align		4
.L_2321:
        /*354c*/ 	.byte	0x04, 0x2f
        /*354e*/ 	.short	(.L_2323 - .L_2322)
	.align		4
.L_2322:
        /*3550*/ 	.word	index@(_ZN4vllm25paged_attention_v1_kernelIthLi64ELi16ELi128ELNS_18Fp8KVCacheDataTypeE2ELb1EEEvPT_PKS2_PKT0_S8_ifPKiSA_iPKfiiiSC_SC_iiiii)
        /*3554*/ 	.word	0x00000020


	//----- nvinfo : EIATTR_FRAME_SIZE
	.align		4
.L_2323:
        /*3558*/ 	.byte	0x04, 0x11
        /*355a*/ 	.short	(.L_2325 - .L_2324)
	.align		4
.L_2324:
        /*355c*/ 	.word	index@($__internal_88_$__cuda_sm70_shflsync_bfly_p)
        /*3560*/ 	.word	0x00000000


	//----- nvinfo : EIATTR_FRAME_SIZE
	.align		4
.L_2325:
        /*3564*/ 	.byte	0x04, 0x11
        /*3566*/ 	.short	(.L_2327 - .L_2326)
	.align		4
.L_2326:
        /*3568*/ 	.word	index@(_ZN4vllm25paged_attention_v1_kernelIthLi64ELi16ELi128ELNS_18Fp8KVCacheDataTypeE2ELb1EEEvPT_PKS2_PKT0_S8_ifPKiSA_iPKfiiiSC_SC_iiiii)
        /*356c*/ 	.word	0x00000000


	//----- nvinfo : EIATTR_REGCOUNT
	.align		4
.L_2327:
        /*3570*/ 	.byte	0x04, 0x2f
        /*3572*/ 	.short	(.L_2329 - .L_2328)
	.align		4
.L_2328:
        /*3574*/ 	.word	index@(_ZN4vllm25paged_attention_v1_kernelIthLi80ELi16ELi128ELNS_18Fp8KVCacheDataTypeE2ELb1EEEvPT_PKS2_PKT0_S8_ifPKiSA_iPKfiiiSC_SC_iiiii)
        /*3578*/ 	.word	0x00000020


	//----- nvinfo : EIATTR_FRAME_SIZE
	.align		4
.L_2329:
        /*357c*/ 	.byte	0x04, 0x11
        /*357e*/ 	.short	(.L_2331 - .L_2330)
	.align		4
.L_2330:
        /*3580*/ 	.word	index@($__internal_87_$__cuda_sm70_shflsync_bfly_p)
        /*3584*/ 	.word	0x00000000


	//----- nvinfo : EIATTR_FRAME_SIZE
	.align		4
.L_2331:
        /*3588*/ 	.byte	0x04, 0x11
        /*358a*/ 	.short	(.L_2333 - .L_2332)
	.align		4
.L_2332:
        /*358c*/ 	.word	index@(_ZN4vllm25paged_attention_v1_kernelIthLi80ELi16ELi128ELNS_18Fp8KVCacheDataTypeE2ELb1EEEvPT_PKS2_PKT0_S8_ifPKiSA_iPKfiiiSC_SC_iiiii)
        /*3590*/ 	.word	0x00000000


	//----- nvinfo : EIATTR_REGCOUNT
	.align		4
.L_2333:
        /*3594*/ 	.byte	0x04, 0x2f
        /*3596*/ 	.short	(.L_2335 - .L_2334)
	.align		4
.L_2334:
        /*3598*/ 	.word	index@(_ZN4vllm25paged_attention_v1_kernelIthLi96ELi16ELi128ELNS_18Fp8KVCacheDataTypeE2ELb1EEEvPT_PKS2_PKT0_S8_ifPKiSA_iPKfiiiSC_SC_iiiii)
        /*359c*/ 	.word	0x00000020


	//----- nvinfo : EIATTR_FRAME_SIZE
	.align		4
.L_2335:
        /*35a0*/ 	.byte	0x04, 0x11
        /*35a2*/ 	.short	(.L_2337 - .L_2336)
	.align		4
.L_2336:
        /*35a4*/ 	.word	index@($__internal_86_$__cuda_sm70_shflsync_bfly_p)
        /*35a8*/ 	.word	0x00000000


	//----- nvinfo : EIATTR_FRAME_SIZE
	.align		4
.L_2337:
        /*35ac*/ 	.byte	0x04, 0x11
        /*35ae*/ 	.short	(.L_2339 - .L_2338)
	.align		4
.L_2338:
        /*35b0*/ 	.word	index@(_ZN4vllm25paged_attention_v1_kernelIthLi96ELi16ELi128ELNS_18Fp8KVCacheDataTypeE2ELb1EEEvPT_PKS2_PKT0_S8_ifPKiSA_iPKfiiiSC_SC_iiiii)
        /*35b4*/ 	.word	0x00000000


	//----- nvinfo : EIATTR_REGCOUNT
	.align		4
.L_2339:
        /*35b8*/ 	.byte	0x04, 0x2f
        /*35ba*/ 	.short	(.L_2341 - .L_2340)
	.align		4
.L_2340:
        /*35bc*/ 	.word	index@(_ZN4vllm25paged_attention_v1_kernelIthLi112ELi16ELi128ELNS_18Fp8KVCacheDataTypeE2ELb1EEEvPT_PKS2_PKT0_S8_ifPKiSA_iPKfiiiSC_SC_iiiii)
        /*35c0*/ 	.word	0x00000020


	//----- nvinfo : EIATTR_FRAME_SIZE
	.align		4
.L_2341:
        /*35c4*/ 	.byte	0x04, 0x11
        /*35c6*/ 	.short	(.L_2343 - .L_2342)
	.align		4
.L_2342:
        /*35c8*/ 	.word	index@($__internal_85_$__cuda_sm70_shflsync_bfly_p)
        /*35cc*/ 	.word	0x00000000


	//----- nvinfo : EIATTR_FRAME_SIZE
	.align		4
.L_2343:
        /*35d0*/ 	.byte	0x04, 0x11
        /*35d2*/ 	.short	(.L_2345 - .L_2344)
	.align		4
.L_2344:
        /*35d4*/ 	.word	index@(_ZN4vllm25paged_attention_v1_kernelIthLi112ELi16ELi128ELNS_18Fp8KVCacheDataTypeE2ELb1EEEvPT_PKS2_PKT0_S8_ifPKiSA_iPKfiiiSC_SC_iiiii)
        /*35d8*/ 	.word	0x00000000


	//----- nvinfo : EIATTR_REGCOUNT
	.align		4
.L_2345:
        /*35dc*/ 	.byte	0x04, 0x2f
        /*35de*/ 	.short	(.L_2347 - .L_2346)
	.align		4
.L_2346:
        /*35e0*/ 	.word	index@(_ZN4vllm25paged_attention_v1_kernelIthLi120ELi16ELi128ELNS_18Fp8KVCacheDataTypeE2ELb1EEEvPT_PKS2_PKT0_S8_ifPKiSA_iPKfiiiSC_SC_iiiii)
        /*35e4*/ 	.word	0x00000020


	//----- nvinfo : EIATTR_FRAME_SIZE
	.align		4
.L_2347:
        /*35e8*/ 	.byte	0x04, 0x11
        /*35ea*/ 	.short	(.L_2349 - .L_2348)
	.align		4
.L_2348:
        /*35ec*/ 	.word	index@($__internal_84_$__cuda_sm70_shflsync_bfly_p)
        /*35f0*/ 	.word	0x00000000


	//----- nvinfo : EIATTR_FRAME_SIZE
	.align		4
.L_2349:
        /*35f4*/ 	.byte	0x04, 0x11
        /*35f6*/ 	.short	(.L_2351 - .L_2350)
	.align		4
.L_2350:
        /*35f8*/ 	.word	index@(_ZN4vllm25paged_attention_v1_kernelIthLi120ELi16ELi128ELNS_18Fp8KVCacheDataTypeE2ELb1EEEvPT_PKS2_PKT0_S8_ifPKiSA_iPKfiiiSC_SC_iiiii)
        /*35fc*/ 	.word	0x00000000


	//----- nvinfo : EIATTR_REGCOUNT
	.align		4
.L_2351:
        /*3600*/ 	.byte	0x04, 0x2f
        /*3602*/ 	.short	(.L_2353 - .L_2352)
	.align		4
.L_2352:
        /*3604*/ 	.word	index@(_ZN4vllm25paged_attention_v1_kernelIthLi128ELi16ELi128ELNS_18Fp8KVCacheDataTypeE2ELb1EEEvPT_PKS2_PKT0_S8_ifPKiSA_iPKfiiiSC_SC_iiiii)
        /*3608*/ 	.word	0x00000020


	//----- nvinfo : EIATTR_FRAME_SIZE
	.align		4
.L_2353:
        /*360c*/ 	.byte	0x04, 0x11
        /*360e*/ 	.short	(.L_2355 - .L_2354)
	.align		4
.L_2354:
        /*3610*/ 	.word	index@($__internal_83_$__cuda_sm70_shflsync_bfly_p)
        /*3614*/ 	.word	0x00000000


	//----- nvinfo : EIATTR_FRAME_SIZE
	.align		4
.L_2355:
        /*3618*/ 	.byte	0x04, 0x11
        /*361a*/ 	.short	(.L_2357 - .L_2356)
	.align		4
.L_2356:
        /*361c*/ 	.word	index@(_ZN4vllm25paged_attention_v1_kernelIthLi128ELi16ELi128ELNS_18Fp8KVCacheDataTypeE2ELb1EEEvPT_PKS2_PKT0_S8_ifPKiSA_iPKfiiiSC_SC_iiiii)
        /*3620*/ 	.word	0x00000000


	//----- nvinfo : EIATTR_REGCOUNT
	.align		4
.L_2357:
        /*3624*/ 	.byte	0x04, 0x2f
        /*3626*/ 	.short	(.L_2359 - .L_2358)
	.align		4
.L_2358:
        /*3628*/ 	.word	index@(_ZN4vllm25paged_attention_v1_kernelIthLi192ELi16ELi128ELNS_18Fp8KVCacheDataTypeE2ELb1EEEvPT_PKS2_PKT0_S8_ifPKiSA_iPKfiiiSC_SC_iiiii)
        /*362c*/ 	.word	0x00000020


	//----- nvinfo : EIATTR_FRAME_SIZE
	.align		4
.L_2359:
        /*3630*/ 	.byte	0x04, 0x11
        /*3632*/ 	.short	(.L_2361 - .L_2360)
	.align		4
.L_2360:
        /*3634*/ 	.word	index@($__internal_82_$__cuda_sm70_shflsync_bfly_p)
        /*3638*/ 	.word	0x00000000


	//----- nvinfo : EIATTR_FRAME_SIZE
	.align		4
.L_2361:
        /*363c*/ 	.byte	0x04, 0x11
        /*363e*/ 	.short	(.L_2363 - .L_2362)
	.align		4
.L_2362:
        /*3640*/ 	.word	index@(_ZN4vllm25paged_attention_v1_kernelIthLi192ELi16ELi128ELNS_18Fp8KVCacheDataTypeE2ELb1EEEvPT_PKS2_PKT0_S8_ifPKiSA_iPKfiiiSC_SC_iiiii)
        /*3644*/ 	.word	0x00000000


	//----- nvinfo : EIATTR_REGCOUNT
	.align		4
.L_2363:
        /*3648*/ 	.byte	0x04, 0x2f
        /*364a*/ 	.short	(.L_2365 - .L_2364)
	.align		4
.L_2364:
        /*364c*/ 	.word	index@(_ZN4vllm25paged_attention_v1_kernelIthLi256ELi16ELi128ELNS_18Fp8KVCacheDataTypeE2ELb1EEEvPT_PKS2_PKT0_S8_ifPKiSA_iPKfiiiSC_SC_iiiii)
        /*3650*/ 	.word	0x00000028


	//----- nvinfo : EIATTR_FRAME_SIZE
	.align		4
.L_2365:
        /*3654*/ 	.byte	0x04, 0x11
        /*3656*/ 	.short	(.L_2367 - .L_2366)
	.align		4
.L_2366:
        /*3658*/ 	.word	index@($__internal_81_$__cuda_sm70_shflsync_bfly_p)
        /*365c*/ 	.word	0x00000000


	//----- nvinfo : EIATTR_FRAME_SIZE
	.align		4
.L_2367:
        /*3660*/ 	.byte	0x04, 0x11
        /*3662*/ 	.short	(.L_2369 - .L_2368)
	.align		4
.L_2368:
        /*3664*/ 	.word	index@(_ZN4vllm25paged_attention_v1_kernelIthLi256ELi16ELi128ELNS_18Fp8KVCacheDataTypeE2ELb1EEEvPT_PKS2_PKT0_S8_ifPKiSA_iPKfiiiSC_SC_iiiii)
        /*3668*/ 	.word	0x00000000


	//----- nvinfo : EIATTR_REGCOUNT
	.align		4
.L_2369:
        /*366c*/ 	.byte	0x04, 0x2f
        /*366e*/ 	.short	(.L_2371 - .L_2370)
	.align		4
.L_2370:
        /*3670*/ 	.word	index@(_ZN4vllm25paged_attention_v1_kernelIthLi32ELi16ELi128ELNS_18Fp8KVCacheDataTypeE2ELb0EEEvPT_PKS2_PKT0_S8_ifPKiSA_iPKfiiiSC_SC_iiiii)
        /*3674*/ 	.word	0x00000020


	//----- nvinfo : EIATTR_FRAME_SIZE
	.align		4
.L_2371:
        /*3678*/ 	.byte	0x04, 0x11
        /*367a*/ 	.short	(.L_2373 - .L_2372)
	.align		4
.L_2372:
        /*367c*/ 	.word	index@($__internal_80_$__cuda_sm70_shflsync_bfly_p)
        /*3680*/ 	.word	0x00000000


	//----- nvinfo : EIATTR_FRAME_SIZE
	.align		4
.L_2373:
        /*3684*/ 	.byte	0x04, 0x11
        /*3686*/ 	.short	(.L_2375 - .L_2374)
	.align		4
.L_2374:
        /*3688*/ 	.word	index@(_ZN4vllm25paged_attention_v1_kernelIthLi32ELi16ELi128ELNS_18Fp8KVCacheDataTypeE2ELb0EEEvPT_PKS2_PKT0_S8_ifPKiSA_iPKfiiiSC_SC_iiiii)
        /*368c*/ 	.word	0x00000000


	//----- nvinfo : EIATTR_REGCOUNT
	.align		4
.L_2375:
        /*3690*/ 	.byte	0x04, 0x2f
        /*3692*/ 	.short	(.L_2377 - .L_2376)
	.align		4
.L_2376:
        /*3694*/ 	.word	index@(_ZN4vllm25paged_attention_v1_kernelIthLi64ELi16ELi128ELNS_18Fp8KVCacheDataTypeE2ELb0EEEvPT_PKS2_PKT0_S8_ifPKiSA_iPKfiiiSC_SC_iiiii)
        /*3698*/ 	.word	0x00000020


	//----- nvinfo : EIATTR_FRAME_SIZE
	.align		4
.L_2377:
        /*369c*/ 	.byte	0x04, 0x11
        /*369e*/ 	.short	(.L_2379 - .L_2378)
	.align		4
.L_2378:
        /*36a0*/ 	.word	index@($__internal_79_$__cuda_sm70_shflsync_bfly_p)
        /*36a4*/ 	.word	0x00000000


	//----- nvinfo : EIATTR_FRAME_SIZE
	.align		4
.L_2379:
        /*36a8*/ 	.byte	0x04, 0x11
        /*36aa*/ 	.short	(.L_2381 - .L_2380)
	.align		4
.L_2380:
        /*36ac*/ 	.word	index@(_ZN4vllm25paged_attention_v1_kernelIthLi64ELi16ELi128ELNS_18Fp8KVCacheDataTypeE2ELb0EEEvPT_PKS2_PKT0_S8_ifPKiSA_iPKfiiiSC_SC_iiiii)
        /*36b0*/ 	.word	0x00000000


	//----- nvinfo : EIATTR_REGCOUNT
	.align		4
.L_2381:
        /*36b4*/ 	.byte	0x04, 0x2f
        /*36b6*/ 	.short	(.L_2383 - .L_2382)
	.align		4
.L_2382:
        /*36b8*/ 	.word	index@(_ZN4vllm25paged_attention_v1_kernelIthLi80ELi16ELi128ELNS_18Fp8KVCacheDataTypeE2ELb0EEEvPT_PKS2_PKT0_S8_ifPKiSA_iPKfiiiSC_SC_iiiii)
        /*36bc*/ 	.word	0x00000020


	//----- nvinfo : EIATTR_FRAME_SIZE
	.align		4
.L_2383:
        /*36c0*/ 	.byte	0x04, 0x11
        /*36c2*/ 	.short	(.L_2385 - .L_2384)
	.align		4
.L_2384:
        /*36c4*/ 	.word	index@($__internal_78_$__cuda_sm70_shflsync_bfly_p)
        /*36c8*/ 	.word	0x00000000


	//----- nvinfo : EIATTR_FRAME_SIZE
	.align		4
.L_2385:
        /*36cc*/ 	.byte	0x04, 0x11
        /*36ce*/ 	.short	(.L_2387 - .L_2386)
	.align		4
.L_2386:
        /*36d0*/ 	.word	index@(_ZN4vllm25paged_attention_v1_kernelIthLi80ELi16ELi128ELNS_18Fp8KVCacheDataTypeE2ELb0EEEvPT_PKS2_PKT0_S8_ifPKiSA_iPKfiiiSC_SC_iiiii)
        /*36d4*/ 	.word	0x00000000


	//----- nvinfo : EIATTR_REGCOUNT
	.align		4
.L_2387:
        /*36d8*/ 	.byte	0x04, 0x2f
        /*36da*/ 	.short	(.L_2389 - .L_2388)
	.align		4
.L_2388:
        /*36dc*/ 	.word	index@(_ZN4vllm25paged_attention_v1_kernelIthLi96ELi16ELi128ELNS_18Fp8KVCacheDataTypeE2ELb0EEEvPT_PKS2_PKT0_S8_ifPKiSA_iPKfiiiSC_SC_iiiii)
        /*36e0*/ 	.word	0x00000020


	//----- nvinfo : EIATTR_FRAME_SIZE
	.align		4
.L_2389:
        /*36e4*/ 	.byte	0x04, 0x11
        /*36e6*/ 	.short	(.L_2391 - .L_2390)
	.align		4
.L_2390:
        /*36e8*/ 	.word	index@($__internal_77_$__cuda_sm70_shflsync_bfly_p)
        /*36ec*/ 	.word	0x00000000


	//----- nvinfo : EIATTR_FRAME_SIZE
	.align		4
.L_2391:
        /*36f0*/ 	.byte	0x04, 0x11
        /*36f2*/ 	.short	(.L_2393 - .L_2392)
	.align		4
.L_2392:
        /*36f4*/ 	.word	index@(_ZN4vllm25paged_attention_v1_kernelIthLi96ELi16ELi128ELNS_18Fp8KVCacheDataTypeE2ELb0EEEvPT_PKS2_PKT0_S8_ifPKiSA_iPKfiiiSC_SC_iiiii)
        /*36f8*/ 	.word	0x00000000


	//----- nvinfo : EIATTR_REGCOUNT
	.align		4
.L_2393:
        /*36fc*/ 	.byte	0x04, 0x2f
        /*36fe*/ 	.short	(.L_2395 - .L_2394)
	.align		4
.L_2394:
        /*3700*/ 	.word	index@(_ZN4vllm25paged_attention_v1_kernelIthLi112ELi16ELi128ELNS_18Fp8KVCacheDataTypeE2ELb0EEEvPT_PKS2_PKT0_S8_ifPKiSA_iPKfiiiSC_SC_iiiii)
        /*3704*/ 	.word	0x00000020


	//----- nvinfo : EIATTR_FRAME_SIZE
	.align		4
.L_2395:
        /*3708*/ 	.byte	0x04, 0x11
        /*370a*/ 	.short	(.L_2397 - .L_2396)
	.align		4
.L_2396:
        /*370c*/ 	.word	index@($__internal_76_$__cuda_sm70_shflsync_bfly_p)
        /*3710*/ 	.word	0x00000000


	//----- nvinfo : EIATTR_FRAME_SIZE
	.align		4
.L_2397:
        /*3714*/ 	.byte	0x04, 0x11
        /*3716*/ 	.short	(.L_2399 - .L_2398)
	.align		4
.L_2398:
        /*3718*/ 	.word	index@(_ZN4vllm25paged_attention_v1_kernelIthLi112ELi16ELi128ELNS_18Fp8KVCacheDataTypeE2ELb0EEEvPT_PKS2_PKT0_S8_ifPKiSA_iPKfiiiSC_SC_iiiii)
        /*371c*/ 	.word	0x00000000


	//----- nvinfo : EIATTR_REGCOUNT
	.align		4
.L_2399:
        /*3720*/ 	.byte	0x04, 0x2f
        /*3722*/ 	.short	(.L_2401 - .L_2400)
	.align		4
.L_2400:
        /*3724*/ 	.word	index@(_ZN4vllm25paged_attention_v1_kernelIthLi120ELi16ELi128ELNS_18Fp8KVCacheDataTypeE2ELb0EEEvPT_PKS2_PKT0_S8_ifPKiSA_iPKfiiiSC_SC_iiiii)
        /*3728*/ 	.word	0x00000020


	//----- nvinfo : EIATTR_FRAME_SIZE
	.align		4
.L_2401:
        /*372c*/ 	.byte	0x04, 0x11
        /*372e*/ 	.short	(.L_2403 - .L_2402)
	.align		4
.L_2402:
        /*3730*/ 	.word	index@($__internal_75_$__cuda_sm70_shflsync_bfly_p)
        /*3734*/ 	.word	0x00000000


	//----- nvinfo : EIATTR_FRAME_SIZE
	.align		4
.L_2403:
        /*3738*/ 	.byte	0x04, 0x11
        /*373a*/ 	.short	(.L_2405 - .L_2404)
	.align		4
.L_2404:
        /*373c*/ 	.word	index@(_ZN4vllm25paged_attention_v1_kernelIthLi120ELi16ELi128ELNS_18Fp8KVCacheDataTypeE2ELb0EEEvPT_PKS2_PKT0_S8_ifPKiSA_iPKfiiiSC_SC_iiiii)
        /*3740*/ 	.word	0x00000000


	//----- nvinfo : EIATTR_REGCOUNT
	.align		4
.L_2405:
        /*3744*/ 	.byte	0x04, 0x2f
        /*3746*/ 	.short	(.L_2407 - .L_2406)
	.align		4
.L_2406:
        /*3748*/ 	.word	index@(_ZN4vllm25paged_attention_v1_kernelIthLi128ELi16ELi128ELNS_18Fp8KVCacheDataTypeE2ELb0EEEvPT_PKS2_PKT0_S8_ifPKiSA_iPKfiiiSC_SC_iiiii)
        /*374c*/ 	.word	0x00000020


	//----- nvinfo : EIATTR_FRAME_SIZE
	.align		4
.L_2407:
        /*3750*/ 	.byte	0x04, 0x11
        /*3752*/ 	.short	(.L_2409 - .L_2408)
	.align		4
.L_2408:
        /*3754*/ 	.word	index@($__internal_74_$__cuda_sm70_shflsync_bfly_p)
        /*3758*/ 	.word	0x00000000


	//----- nvinfo : EIATTR_FRAME_SIZE
	.align		4
.L_2409:
        /*375c*/ 	.byte	0x04, 0x11
        /*375e*/ 	.short	(.L_2411 - .L_2410)
	.align		4
.L_2410:
        /*3760*/ 	.word	index@(_ZN4vllm25paged_attention_v1_kernelIthLi128ELi16ELi128ELNS_18Fp8KVCacheDataTypeE2ELb0EEEvPT_PKS2_PKT0_S8_ifPKiSA_iPKfiiiSC_SC_iiiii)
        /*3764*/ 	.word	0x00000000


	//----- nvinfo : EIATTR_REGCOUNT
	.align		4
.L_2411:
        /*3768*/ 	.byte	0x04, 0x2f
        /*376a*/ 	.short	(.L_2413 - .L_2412)
	.align		4
.L_2412:
        /*376c*/ 	.word	index@(_ZN4vllm25paged_attention_v1_kernelIthLi192ELi16ELi128ELNS_18Fp8KVCacheDataTypeE2ELb0EEEvPT_PKS2_PKT0_S8_ifPKiSA_iPKfiiiSC_SC_iiiii)
        /*3770*/ 	.word	0x00000020


	//----- nvinfo : EIATTR_FRAME_SIZE
	.align		4
.L_2413:
        /*3774*/ 	.byte	0x04, 0x11
        /*3776*/ 	.short	(.L_2415 - .L_2414)
	.align		4
.L_2414:
        /*3778*/ 	.word	index@($__internal_73_$__cuda_sm70_shflsync_bfly_p)
        /*377c*/ 	.word	0x00000000


	//----- nvinfo : EIATTR_FRAME_SIZE
	.align		4
.L_2415:
        /*3780*/ 	.byte	0x04, 0x11
        /*3782*/ 	.short	(.L_2417 - .L_2416)
	.align		4
.L_2416:
        /*3784*/ 	.word	index@(_ZN4vllm25paged_attention_v1_kernelIthLi192ELi16ELi128ELNS_18Fp8KVCacheDataTypeE2ELb0EEEvPT_PKS2_PKT0_S8_ifPKiSA_iPKfiiiSC_SC_iiiii)
        /*3788*/ 	.word	0x00000000


	//----- nvinfo : EIATTR_REGCOUNT
	.align		4
.L_2417:
        /*378c*/ 	.byte	0x04, 0x2f
        /*378e*/ 	.short	(.L_2419 - .L_2418)
	.align		4
.L_2418:
        /*3790*/ 	.word	index@(_ZN4vllm25paged_attention_v1_kernelIthLi256ELi16ELi128ELNS_18Fp8KVCacheDataTypeE2ELb0EEEvPT_PKS2_PKT0_S8_ifPKiSA_iPKfiiiSC_SC_iiiii)
        /*3794*/ 	.word	0x00000020


	//----- nvinfo : EIATTR_FRAME_SIZE
	.align		4
.L_2419:
        /*3798*/ 	.byte	0x04, 0x11
        /*379a*/ 	.short	(.L_2421 - .L_2420)
	.align		4
.L_2420:
        /*379c*/ 	.word	index@($__internal_72_$__cuda_sm70_shflsync_bfly_p)
        /*37a0*/ 	.word	0x00000000


	//----- nvinfo : EIATTR_FRAME_SIZE
	.align		4
.L_2421:
        /*37a4*/ 	.byte	0x04, 0x11
        /*37a6*/ 	.short	(.L_2423 - .L_2422)
	.align		4
.L_2422:
        /*37a8*/ 	.word	index@(_ZN4vllm25paged_attention_v1_kernelIthLi256ELi16ELi128ELNS_18Fp8KVCacheDataTypeE2ELb0EEEvPT_PKS2_PKT0_S8_ifPKiSA_iPKfiiiSC_SC_iiiii)
        /*37ac*/ 	.word	0x00000000


	//----- nvinfo : EIATTR_REGCOUNT
	.align		4
.L_2423:
        /*37b0*/ 	.byte	0x04, 0x2f
        /*37b2*/ 	.short	(.L_2425 - .L_2424)
	.align		4
.L_2424:
        /*37b4*/ 	.word	index@(_ZN4vllm25paged_attention_v1_kernelIthLi32ELi32ELi128ELNS_18Fp8KVCacheDataTypeE2ELb1EEEvPT_PKS2_PKT0_S8_ifPKiSA_iPKfiiiSC_SC_iiiii)
        /*37b8*/ 	.word	0x00000020


	//----- nvinfo : EIATTR_FRAME_SIZE
	.align		4
.L_2425:
        /*37bc*/ 	.byte	0x04, 0x11
        /*37be*/ 	.short	(.L_2427 - .L_2426)
	.align		4
.L_2426:
        /*37c0*/ 	.word	index@($__internal_71_$__cuda_sm70_shflsync_bfly_p)
        /*37c4*/ 	.word	0x00000000


	//----- nvinfo : EIATTR_FRAME_SIZE
	.align		4
.L_2427:
        /*37c8*/ 	.byte	0x04, 0x11
        /*37ca*/ 	.short	(.L_2429 - .L_2428)
	.align		4
.L_2428:
        /*37cc*/ 	.word	index@(_ZN4vllm25paged_attention_v1_kernelIthLi32ELi32ELi128ELNS_18Fp8KVCacheDataTypeE2ELb1EEEvPT_PKS2_PKT0_S8_ifPKiSA_iPKfiiiSC_SC_iiiii)
        /*37d0*/ 	.word	0x00000000


	//----- nvinfo : EIATTR_REGCOUNT
	.align		4
.L_2429:
        /*37d4*/ 	.byte	0x04, 0x2f
        /*37d6*/ 	.short	(.L_2431 - .L_2430)
	.align		4
.L_2430:
        /*37d8*/ 	.word	index@(_ZN4vllm25paged_attention_v1_kernelIthLi64ELi32ELi128ELNS_18Fp8KVCacheDataTypeE2ELb1EEEvPT_PKS2_PKT0_S8_ifPKiSA_iPKfiiiSC_SC_iiiii)
        /*37dc*/ 	.word	0x00000027


	//----- nvinfo : EIATTR_FRAME_SIZE
	.align		4
.L_2431:
        /*37e0*/ 	.byte	0x04, 0x11
        /*37e2*/ 	.short	(.L_2433 - .L_2432)
	.align		4
.L_2432:
        /*37e4*/ 	.word	index@($__internal_70_$__cuda_sm70_shflsync_bfly_p)
        /*37e8*/ 	.word	0x00000000


	//----- nvinfo : EIATTR_FRAME_SIZE
	.align		4
.L_2433:
        /*37ec*/ 	.byte	0x04, 0x11
        /*37ee*/ 	.short	(.L_2435 - .L_2434)
	.align		4
.L_2434:
        /*37f0*/ 	.word	index@(_ZN4vllm25paged_attention_v1_kernelIthLi64ELi32ELi128ELNS_18Fp8KVCacheDataTypeE2ELb1EEEvPT_PKS2_PKT0_S8_ifPKiSA_iPKfiiiSC_SC_iiiii)
        /*37f4*/ 	.word	0x00000000


	//----- nvinfo : EIATTR_REGCOUNT
	.align		4
.L_2435:
        /*37f8*/ 	.byte	0x04, 0x2f
        /*37fa*/ 	.short	(.L_2437 - .L_2436)
	.align		4
.L_2436:
        /*37fc*/ 	.word	index@(_ZN4vllm25paged_attention_v1_kernelIthLi80ELi32ELi128ELNS_18Fp8KVCacheDataTypeE2ELb1EEEvPT_PKS2_PKT0_S8_ifPKiSA_iPKfiiiSC_SC_iiiii)
        /*3800*/ 	.word	0x0000002a


	//----- nvinfo : EIATTR_FRAME_SIZE
	.align		4
.L_2437:
        /*3804*/ 	.byte	0x04, 0x11
        /*3806*/ 	.short	(.L_2439 - .L_2438)
	.align		4
.L_2438:
        /*3808*/ 	.word	index@($__internal_69_$__cuda_sm70_shflsync_bfly_p)
        /*380c*/ 	.word	0x00000000


	//----- nvinfo : EIATTR_FRAME_SIZE
	.align		4
.L_2439:
        /*3810*/ 	.byte	0x04, 0x11
        /*3812*/ 	.short	(.L_2441 - .L_2440)
	.align		4
.L_2440:
        /*3814*/ 	.word	index@(_ZN4vllm25paged_attention_v1_kernelIthLi80ELi32ELi128ELNS_18Fp8KVCacheDataTypeE2ELb1EEEvPT_PKS2_PKT0_S8_ifPKiSA_iPKfiiiSC_SC_iiiii)
        /*3818*/ 	.word	0x00000000


	//----- nvinfo : EIATTR_REGCOUNT
	.align		4
.L_2441:
        /*381c*/ 	.byte	0x04, 0x2f
        /*381e*/ 	.short	(.L_2443 - .L_2442)
	.align		4
.L_2442:
        /*3820*/ 	.word	index@(_ZN4vllm25paged_attention_v1_kernelIthLi96ELi32ELi128ELNS_18Fp8KVCacheDataTypeE2ELb1EEEvPT_PKS2_PKT0_S8_ifPKiSA_iPKfiiiSC_SC_iiiii)
        /*3824*/ 	.word	0x0000002a


	//----- nvinfo : EIATTR_FRAME_SIZE
	.align		4
.L_2443:
        /*3828*/ 	.byte	0x04, 0x11
        /*382a*/ 	.short	(.L_2445 - .L_2444)
	.align		4
.L_2444:
        /*382c*/ 	.word	index@($__internal_68_$__cuda_sm70_shflsync_bfly_p)
        /*3830*/ 	.word	0x00000000


	//----- nvinfo : EIATTR_FRAME_SIZE
	.align		4
.L_2445:
        /*3834*/ 	.byte	0x04, 0x11
        /*3836*/ 	.short	(.L_2447 - .L_2446)
	.align		4
.L_2446:
        /*3838*/ 	.word	index@(_ZN4vllm25paged_attention_v1_kernelIthLi96ELi32ELi128ELNS_18Fp8KVCacheDataTypeE2ELb1EEEvPT_PKS2_PKT0_S8_ifPKiSA_iPKfiiiSC_SC_iiiii)
        /*383c*/ 	.word	0x00000000


	//----- nvinfo : EIATTR_REGCOUNT
	.align		4
.L_2447:
        /*3840*/ 	.byte	0x04, 0x2f
        /*3842*/ 	.short	(.L_2449 - .L_2448)
	.align		4
.L_2448:
        /*3844*/ 	.word	index@(_ZN4vllm25paged_attention_v1_kernelIthLi112ELi32ELi128ELNS_18Fp8KVCacheDataTypeE2ELb1EEEvPT_PKS2_PKT0_S8_ifPKiSA_iPKfiiiSC_SC_iiiii)
        /*3848*/ 	.word	0x0000002c


	//----- nvinfo : EIATTR_FRAME_SIZE
	.align		4
.L_2449:
        /*384c*/ 	.byte	0x04, 0x11
        /*384e*/ 	.short	(.L_2451 - .L_2450)
	.align		4
.L_2450:
        /*3850*/ 	.word	index@($__internal_67_$__cuda_sm70_shflsync_bfly_p)
        /*3854*/ 	.word	0x00000000


	//----- nvinfo : EIATTR_FRAME_SIZE
	.align		4
.L_2451:
        /*3858*/ 	.byte	0x04, 0x11
        /*385a*/ 	.short	(.L_2453 - .L_2452)
	.align		4
.L_2452:
        /*385c*/ 	.word	index@(_ZN4vllm25paged_attention_v1_kernelIthLi112ELi32ELi128ELNS_18Fp8KVCacheDataTypeE2ELb1EEEvPT_PKS2_PKT0_S8_ifPKiSA_iPKfiiiSC_SC_iiiii)
        /*3860*/ 	.word	0x00000000


	//----- nvinfo : EIATTR_REGCOUNT
	.align		4
.L_2453:
        /*3864*/ 	.byte	0x04, 0x2f
        /*3866*/ 	.short	(.L_2455 - .L_2454)
	.align		4
.L_2454:
        /*3868*/ 	.word	index@(_ZN4vllm25paged_attention_v1_kernelIthLi120ELi32ELi128ELNS_18Fp8KVCacheDataTypeE2ELb1EEEvPT_PKS2_PKT0_S8_ifPKiSA_iPKfiiiSC_SC_iiiii)
        /*386c*/ 	.word	0x0000002c


	//----- nvinfo : EIATTR_FRAME_SIZE
	.align		4
.L_2455:
        /*3870*/ 	.byte	0x04, 0x11
        /*3872*/ 	.short	(.L_2457 - .L_2456)
	.align		4
.L_2456:
        /*3874*/ 	.word	index@($__internal_66_$__cuda_sm70_shflsync_bfly_p)
        /*3878*/ 	.word	0x00000000


	//----- nvinfo : EIATTR_FRAME_SIZE
	.align		4
.L_2457:
        /*387c*/ 	.byte	0x04, 0x11
        /*387e*/ 	.short	(.L_2459 - .L_2458)
	.align		4
.L_2458:
        /*3880*/ 	.word	index@(_ZN4vllm25paged_attention_v1_kernelIthLi120ELi32ELi128ELNS_18Fp8KVCacheDataTypeE2ELb1EEEvPT_PKS2_PKT0_S8_ifPKiSA_iPKfiiiSC_SC_iiiii)
        /*3884*/ 	.word	0x00000000


	//----- nvinfo : EIATTR_REGCOUNT
	.align		4
.L_2459:
        /*3888*/ 	.byte	0x04, 0x2f
        /*388a*/ 	.short	(.L_2461 - .L_2460)
	.align		4
.L_2460:
        /*388c*/ 	.word	index@(_ZN4vllm25paged_attention_v1_kernelIthLi128ELi32ELi128ELNS_18Fp8KVCacheDataTypeE2ELb1EEEvPT_PKS2_PKT0_S8_ifPKiSA_iPKfiiiSC_SC_iiiii)
        /*3890*/ 	.word	0x0000002f


	//----- nvinfo : EIATTR_FRAME_SIZE
	.align		4
.L_2461:
        /*3894*/ 	.byte	0x04, 0x11
        /*3896*/ 	.short	(.L_2463 - .L_2462)
	.align		4
.L_2462:
        /*3898*/ 	.word	index@($__internal_65_$__cuda_sm70_shflsync_bfly_p)
        /*389c*/ 	.word	0x00000000


	//----- nvinfo : EIATTR_FRAME_SIZE
	.align		4
.L_2463:
        /*38a0*/ 	.byte	0x04, 0x11
        /*38a2*/ 	.short	(.L_2465 - .L_2464)
	.align		4
.L_2464:
        /*38a4*/ 	.word	index@(_ZN4vllm25paged_attention_v1_kernelIthLi128ELi32ELi128ELNS_18Fp8KVCacheDataTypeE2ELb1EEEvPT_PKS2_PKT0_S8_ifPKiSA_iPKfiiiSC_SC_iiiii)
        /*38a8*/ 	.word	0x00000000


	//----- nvinfo : EIATTR_REGCOUNT
	.align		4
.L_2465:
        /*38ac*/ 	.byte	0x04, 0x2f
        /*38ae*/ 	.short	(.L_2467 - .L_2466)
	.align		4
.L_2466:
        /*38b0*/ 	.word	index@(_ZN4vllm25paged_attention_v1_kernelIthLi192ELi32ELi128ELNS_18Fp8KVCacheDataTypeE2ELb1EEEvPT_PKS2_PKT0_S8_ifPKiSA_iPKfiiiSC_SC_iiiii)
        /*38b4*/ 	.word	0x00000031


	//----- nvinfo : EIATTR_FRAME_SIZE
	.align		4
.L_2467:
        /*38b8*/ 	.byte	0x04, 0x11
        /*38ba*/ 	.short	(.L_2469 - .L_2468)
	.align		4
.L_2468:
        /*38bc*/ 	.word	index@($__internal_64_$__cuda_sm70_shflsync_bfly_p)
        /*38c0*/ 	.word	0x00000000


	//----- nvinfo : EIATTR_FRAME_SIZE
	.align		4
.L_2469:
        /*38c4*/ 	.byte	0x04, 0x11
        /*38c6*/ 	.short	(.L_2471 - .L_2470)
	.align		4
.L_2470:
        /*38c8*/ 	.word	index@(_ZN4vllm25paged_attention_v1_kernelIthLi192ELi32ELi128ELNS_18Fp8KVCacheDataTypeE2ELb1EEEvPT_PKS2_PKT0_S8_ifPKiSA_iPKfiiiSC_SC_iiiii)
        /*38cc*/ 	.word	0x00000000


	//----- nvinfo : EIATTR_REGCOUNT
	.align		4
.L_2471:
        /*38d0*/ 	.byte	0x04, 0x2f
        /*38d2*/ 	.short	(.L_2473 - .L_2472)
	.align		4
.L_2472:
        /*38d4*/ 	.word	index@(_ZN4vllm25paged_attention_v1_kernelIthLi256ELi32ELi128ELNS_18Fp8KVCacheDataTypeE2ELb1EEEvPT_PKS2_PKT0_S8_ifPKiSA_iPKfiiiSC_SC_iiiii)
        /*38d8*/ 	.word	0x00000032


	//----- nvinfo : EIATTR_FRAME_SIZE
	.align		4
.L_2473:
        /*38dc*/ 	.byte	0x04, 0x11
        /*38de*/ 	.short	(.L_2475 - .L_2474)
	.align		4
.L_2474:
        /*38e0*/ 	.word	index@($__internal_63_$__cuda_sm70_shflsync_bfly_p)
        /*38e4*/ 	.word	0x00000000


	//----- nvinfo : EIATTR_FRAME_SIZE
	.align		4
.L_2475:
        /*38e8*/ 	.byte	0x04, 0x11
        /*38ea*/ 	.short	(.L_2477 - .L_2476)
	.align		4
.L_2476:
        /*38ec*/ 	.word	index@(_ZN4vllm25paged_attention_v1_kernelIthLi256ELi32ELi128ELNS_18Fp8KVCacheDataTypeE2ELb1EEEvPT_PKS2_PKT0_S8_ifPKiSA_iPKfiiiSC_SC_iiiii)
        /*38f0*/ 	.word	0x00000000


	//----- nvinfo : EIATTR_REGCOUNT
	.align		4
.L_2477:
        /*38f4*/ 	.byte	0x04, 0x2f
        /*38f6*/ 	.short	(.L_2479 - .L_2478)
	.align		4
.L_2478:
        /*38f8*/ 	.word	index@(_ZN4vllm25paged_attention_v1_kernelIthLi32ELi32ELi128ELNS_18Fp8KVCacheDataTypeE2ELb0EEEvPT_PKS2_PKT0_S8_ifPKiSA_iPKfiiiSC_SC_iiiii)
        /*38fc*/ 	.word	0x00000020


	//----- nvinfo : EIATTR_FRAME_SIZE
	.align		4
.L_2479:
        /*3900*/ 	.byte	0x04, 0x11
        /*3902*/ 	.short	(.L_2481 - .L_2480)
	.align		4
.L_2480:
        /*3904*/ 	.word	index@($__internal_62_$__cuda_sm70_shflsync_bfly_p)
        /*3908*/ 	.word	0x00000000


	//----- nvinfo : EIATTR_FRAME_SIZE
	.align		4
.L_2481:
        /*390c*/ 	.byte	0x04, 0x11
        /*390e*/ 	.short	(.L_2483 - .L_2482)
	.align		4
.L_2482:
        /*3910*/ 	.word	index@(_ZN4vllm25paged_attention_v1_kernelIthLi32ELi32ELi128ELNS_18Fp8KVCacheDataTypeE2ELb0EEEvPT_PKS2_PKT0_S8_ifPKiSA_iPKfiiiSC_SC_iiiii)
        /*3914*/ 	.word	0x00000000


	//----- nvinfo : EIATTR_REGCOUNT
	.align		4
.L_2483:
        /*3918*/ 	.byte	0x04, 0x2f
        /*391a*/ 	.short	(.L_2485 - .L_2484)
	.align		4
.L_2484:
        /*391c*/ 	.word	index@(_ZN4vllm25paged_attention_v1_kernelIthLi64ELi32ELi128ELNS_18Fp8KVCacheDataTypeE2ELb0EEEvPT_PKS2_PKT0_S8_ifPKiSA_iPKfiiiSC_SC_iiiii)
        /*3920*/ 	.word	0x00000020


	//----- nvinfo : EIATTR_FRAME_SIZE
	.align		4
.L_2485:
        /*3924*/ 	.byte	0x04, 0x11
        /*3926*/ 	.short	(.L_2487 - .L_2486)
	.align		4
.L_2486:
        /*3928*/ 	.word	index@($__internal_61_$__cuda_sm70_shflsync_bfly_p)
        /*392c*/ 	.word	0x00000000


	//----- nvinfo : EIATTR_FRAME_SIZE
	.align		4
.L_2487:
        /*3930*/ 	.byte	0x04, 0x11
        /*3932*/ 	.short	(.L_2489 - .L_2488)
	.align		4
.L_2488:
        /*3934*/ 	.word	index@(_ZN4vllm25paged_attention_v1_kernelIthLi64ELi32ELi128ELNS_18Fp8KVCacheDataTypeE2ELb0EEEvPT_PKS2_PKT0_S8_ifPKiSA_iPKfiiiSC_SC_iiiii)
        /*3938*/ 	.word	0x00000000


	//----- nvinfo : EIATTR_REGCOUNT
	.align		4
.L_2489:
        /*393c*/ 	.byte	0x04, 0x2f
        /*393e*/ 	.short	(.L_2491 - .L_2490)
	.align		4
.L_2490:
        /*3940*/ 	.word	index@(_ZN4vllm25paged_attention_v1_kernelIthLi80ELi32ELi128ELNS_18Fp8KVCacheDataTypeE2ELb0EEEvPT_PKS2_PKT0_S8_ifPKiSA_iPKfiiiSC_SC_iiiii)
        /*3944*/ 	.word	0x00000020


	//----- nvinfo : EIATTR_FRAME_SIZE
	.align		4
.L_2491:
        /*3948*/ 	.byte	0x04, 0x11
        /*394a*/ 	.short	(.L_2493 - .L_2492)
	.align		4
.L_2492:
        /*394c*/ 	.word	index@($__internal_60_$__cuda_sm70_shflsync_bfly_p)
        /*3950*/ 	.word	0x00000000


	//----- nvinfo : EIATTR_FRAME_SIZE
	.align		4
.L_2493:
        /*3954*/ 	.byte	0x04, 0x11
        /*3956*/ 	.short	(.L_2495 - .L_2494)
	.align		4
.L_2494:
        /*3958*/ 	.word	index@(_ZN4vllm25paged_attention_v1_kernelIthLi80ELi32ELi128ELNS_18Fp8KVCacheDataTypeE2ELb0EEEvPT_PKS2_PKT0_S8_ifPKiSA_iPKfiiiSC_SC_iiiii)
        /*395c*/ 	.word	0x00000000


	//----- nvinfo : EIATTR_REGCOUNT
	.align		4
.L_2495:
        /*3960*/ 	.byte	0x04, 0x2f
        /*3962*/ 	.short	(.L_2497 - .L_2496)
	.align		4
.L_2496:
        /*3964*/ 	.word	index@(_ZN4vllm25paged_attention_v1_kernelIthLi96ELi32ELi128ELNS_18Fp8KVCacheDataTypeE2ELb0EEEvPT_PKS2_PKT0_S8_ifPKiSA_iPKfiiiSC_SC_iiiii)
        /*3968*/ 	.word	0x00000020


	//----- nvinfo : EIATTR_FRAME_SIZE
	.align		4
.L_2497:
        /*396c*/ 	.byte	0x04, 0x11
        /*396e*/ 	.short	(.L_2499 - .L_2498)
	.align		4
.L_2498:
        /*3970*/ 	.word	index@($__internal_59_$__cuda_sm70_shflsync_bfly_p)
        /*3974*/ 	.word	0x00000000


	//----- nvinfo : EIATTR_FRAME_SIZE
	.align		4
.L_2499:
        /*3978*/ 	.byte	0x04, 0x11
        /*397a*/ 	.short	(.L_2501 - .L_2500)
	.align		4
.L_2500:
        /*397c*/ 	.word	index@(_ZN4vllm25paged_attention_v1_kernelIthLi96ELi32ELi128ELNS_18Fp8KVCacheDataTypeE2ELb0EEEvPT_PKS2_PKT0_S8_ifPKiSA_iPKfiiiSC_SC_iiiii)
        /*3980*/ 	.word	0x00000000


	//----- nvinfo : EIATTR_REGCOUNT
	.align		4
.L_2501:
        /*3984*/ 	.byte	0x04, 0x2f
        /*3986*/ 	.short	(.L_2503 - .L_2502)
	.align		4
.L_2502:
        /*3988*/ 	.word	index@(_ZN4vllm25paged_attention_v1_kernelIthLi112ELi32ELi128ELNS_18Fp8KVCacheDataTypeE2ELb0EEEvPT_PKS2_PKT0_S8_ifPKiSA_iPKfiiiSC_SC_iiiii)
        /*398c*/ 	.word	0x00000020


	//----- nvinfo : EIATTR_FRAME_SIZE
	.align		4
.L_2503:
        /*3990*/ 	.byte	0x04, 0x11
        /*3992*/ 	.short	(.L_2505 - .L_2504)
	.align		4
.L_2504:
        /*3994*/ 	.word	index@($__internal_58_$__cuda_sm70_shflsync_bfly_p)
        /*3998*/ 	.word	0x00000000


	//----- nvinfo : EIATTR_FRAME_SIZE
	.align		4
.L_2505:
        /*399c*/ 	.byte	0x04, 0x11
        /*399e*/ 	.short	(.L_2507 - .L_2506)
	.align		4
.L_2506:
        /*39a0*/ 	.word	index@(_ZN4vllm25paged_attention_v1_kernelIthLi112ELi32ELi128ELNS_18Fp8KVCacheDataTypeE2ELb0EEEvPT_PKS2_PKT0_S8_ifPKiSA_iPKfiiiSC_SC_iiiii)
        /*39a4*/ 	.word	0x00000000


	//----- nvinfo : EIATTR_REGCOUNT
	.align		4
.L_2507:
        /*39a8*/ 	.byte	0x04, 0x2f
        /*39aa*/ 	.short	(.L_2509 - .L_2508)
	.align		4
.L_2508:
        /*39ac*/ 	.word	index@(_ZN4vllm25paged_attention_v1_kernelIthLi120ELi32ELi128ELNS_18Fp8KVCacheDataTypeE2ELb0EEEvPT_PKS2_PKT0_S8_ifPKiSA_iPKfiiiSC_SC_iiiii)
        /*39b0*/ 	.word	0x00000020


	//----- nvinfo : EIATTR_FRAME_SIZE
	.align		4
.L_2509:
        /*39b4*/ 	.byte	0x04, 0x11
        /*39b6*/ 	.short	(.L_2511 - .L_2510)
	.align		4
.L_2510:
        /*39b8*/ 	.word	index@($__internal_57_$__cuda_sm70_shflsync_bfly_p)
        /*39bc*/ 	.word	0x00000000


	//----- nvinfo : EIATTR_FRAME_SIZE
	.align		4
.L_2511:
        /*39c0*/ 	.byte	0x04, 0x11
        /*39c2*/ 	.short	(.L_2513 - .L_2512)
	.align		4
.L_2512:
        /*39c4*/ 	.word	index@(_ZN4vllm25paged_attention_v1_kernelIthLi120ELi32ELi128ELNS_18Fp8KVCacheDataTypeE2ELb0EEEvPT_PKS2_PKT0_S8_ifPKiSA_iPKfiiiSC_SC_iiiii)
        /*39c8*/ 	.word	0x00000000


	//----- nvinfo : EIATTR_REGCOUNT
	.align		4
.L_2513:
        /*39cc*/ 	.byte	0x04, 0x2f
        /*39ce*/ 	.short	(.L_2515 - .L_2514)
	.align		4
.L_2514:
        /*39d0*/ 	.word	index@(_ZN4vllm25paged_attention_v1_kernelIthLi128ELi32ELi128ELNS_18Fp8KVCacheDataTypeE2ELb0EEEvPT_PKS2_PKT0_S8_ifPKiSA_iPKfiiiSC_SC_iiiii)
        /*39d4*/ 	.word	0x00000020


	//----- nvinfo : EIATTR_FRAME_SIZE
	.align		4
.L_2515:
        /*39d8*/ 	.byte	0x04, 0x11
        /*39da*/ 	.short	(.L_2517 - .L_2516)
	.align		4
.L_2516:
        /*39dc*/ 	.word	index@($__internal_56_$__cuda_sm70_shflsync_bfly_p)
        /*39e0*/ 	.word	0x00000000


	//----- nvinfo : EIATTR_FRAME_SIZE
	.align		4
.L_2517:
        /*39e4*/ 	.byte	0x04, 0x11
        /*39e6*/ 	.short	(.L_2519 - .L_2518)
	.align		4
.L_2518:
        /*39e8*/ 	.word	index@(_ZN4vllm25paged_attention_v1_kernelIthLi128ELi32ELi128ELNS_18Fp8KVCacheDataTypeE2ELb0EEEvPT_PKS2_PKT0_S8_ifPKiSA_iPKfiiiSC_SC_iiiii)
        /*39ec*/ 	.word	0x00000000


	//----- nvinfo : EIATTR_REGCOUNT
	.align		4
.L_2519:
        /*39f0*/ 	.byte	0x04, 0x2f
        /*39f2*/ 	.short	(.L_2521 - .L_2520)
	.align		4
.L_2520:
        /*39f4*/ 	.word	index@(_ZN4vllm25paged_attention_v1_kernelIthLi192ELi32ELi128ELNS_18Fp8KVCacheDataTypeE2ELb0EEEvPT_PKS2_PKT0_S8_ifPKiSA_iPKfiiiSC_SC_iiiii)
        /*39f8*/ 	.word	0x00000028


	//----- nvinfo : EIATTR_FRAME_SIZE
	.align		4
.L_2521:
        /*39fc*/ 	.byte	0x04, 0x11
        /*39fe*/ 	.short	(.L_2523 - .L_2522)
	.align		4
.L_2522:
        /*3a00*/ 	.word	index@($__internal_55_$__cuda_sm70_shflsync_bfly_p)
        /*3a04*/ 	.word	0x00000000


	//----- nvinfo : EIATTR_FRAME_SIZE
	.align		4
.L_2523:
        /*3a08*/ 	.byte	0x04, 0x11
        /*3a0a*/ 	.short	(.L_2525 - .L_2524)
	.align		4
.L_2524:
        /*3a0c*/ 	.word	index@(_ZN4vllm25paged_attention_v1_kernelIthLi192ELi32ELi128ELNS_18Fp8KVCacheDataTypeE2ELb0EEEvPT_PKS2_PKT0_S8_ifPKiSA_iPKfiiiSC_SC_iiiii)
        /*3a10*/ 	.word	0x00000000


	//----- nvinfo : EIATTR_REGCOUNT
	.align		4
.L_2525:
        /*3a14*/ 	.byte	0x04, 0x2f
        /*3a16*/ 	.short	(.L_2527 - .L_2526)
	.align		4
.L_2526:
        /*3a18*/ 	.word	index@(_ZN4vllm25paged_attention_v1_kernelIthLi256ELi32ELi128ELNS_18Fp8KVCacheDataTypeE2ELb0EEEvPT_PKS2_PKT0_S8_ifPKiSA_iPKfiiiSC_SC_iiiii)
        /*3a1c*/ 	.word	0x00000030


	//----- nvinfo : EIATTR_FRAME_SIZE
	.align		4
.L_2527:
        /*3a20*/ 	.byte	0x04, 0x11
        /*3a22*/ 	.short	(.L_2529 - .L_2528)
	.align		4
.L_2528:
        /*3a24*/ 	.word	index@($__internal_54_$__cuda_sm70_shflsync_bfly_p)
        /*3a28*/ 	.word	0x00000000


	//----- nvinfo : EIATTR_FRAME_SIZE
	.align		4
.L_2529:
        /*3a2c*/ 	.byte	0x04, 0x11
        /*3a2e*/ 	.short	(.L_2531 - .L_2530)
	.align		4
.L_2530:
        /*3a30*/ 	.word	index@(_ZN4vllm25paged_attention_v1_kernelIthLi256ELi32ELi128ELNS_18Fp8KVCacheDataTypeE2ELb0EEEvPT_PKS2_PKT0_S8_ifPKiSA_iPKfiiiSC_SC_iiiii)
        /*3a34*/ 	.word	0x00000000


	//----- nvinfo : EIATTR_REGCOUNT
	.align		4
.L_2531:
        /*3a38*/ 	.byte	0x04, 0x2f
        /*3a3a*/ 	.short	(.L_2533 - .L_2532)
	.align		4
.L_2532:
        /*3a3c*/ 	.word	index@(_ZN4vllm25paged_attention_v1_kernelI13__nv_bfloat16hLi32ELi8ELi128ELNS_18Fp8KVCacheDataTypeE2ELb1EEEvPT_PKS3_PKT0_S9_ifPKiSB_iPKfiiiSD_SD_iiiii)
        /*3a40*/ 	.word	0x00000020


	//----- nvinfo : EIATTR_FRAME_SIZE
	.align		4
.L_2533:
        /*3a44*/ 	.byte	0x04, 0x11
        /*3a46*/ 	.short	(.L_2535 - .L_2534)
	.align		4
.L_2534:
        /*3a48*/ 	.word	index@($__internal_53_$__cuda_sm70_shflsync_bfly_p)
        /*3a4c*/ 	.word	0x00000000


	//----- nvinfo : EIATTR_FRAME_SIZE
	.align		4
.L_2535:
        /*3a50*/ 	.byte	0x04, 0x11
        /*3a52*/ 	.short	(.L_2537 - .L_2536)
	.align		4
.L_2536:
        /*3a54*/ 	.word	index@(_ZN4vllm25paged_attention_v1_kernelI13__nv_bfloat16hLi32ELi8ELi128ELNS_18Fp8KVCacheDataTypeE2ELb1EEEvPT_PKS3_PKT0_S9_ifPKiSB_iPKfiiiSD_SD_iiiii)
        /*3a58*/ 	.word	0x00000000


	//----- nvinfo : EIATTR_REGCOUNT
	.align		4
.L_2537:
        /*3a5c*/ 	.byte	0x04, 0x2f
        /*3a5e*/ 	.short	(.L_2539 - .L_2538)
	.align		4
.L_2538:
        /*3a60*/ 	.word	index@(_ZN4vllm25paged_attention_v1_kernelI13__nv_bfloat16hLi64ELi8ELi128ELNS_18Fp8KVCacheDataTypeE2ELb1EEEvPT_PKS3_PKT0_S9_ifPKiSB_iPKfiiiSD_SD_iiiii)
        /*3a64*/ 	.word	0x00000020


	//----- nvinfo : EIATTR_FRAME_SIZE
	.align		4
.L_2539:
        /*3a68*/ 	.byte	0x04, 0x11
        /*3a6a*/ 	.short	(.L_2541 - .L_2540)
	.align		4
.L_2540:
        /*3a6c*/ 	.word	index@($__internal_52_$__cuda_sm70_shflsync_bfly_p)
        /*3a70*/ 	.word	0x00000000


	//----- nvinfo : EIATTR_FRAME_SIZE
	.align		4
.L_2541:
        /*3a74*/ 	.byte	0x04, 0x11
        /*3a76*/ 	.short	(.L_2543 - .L_2542)
	.align		4
.L_2542:
        /*3a78*/ 	.word	index@(_ZN4vllm25paged_attention_v1_kernelI13__nv_bfloat16hLi64ELi8ELi128ELNS_18Fp8KVCacheDataTypeE2ELb1EEEvPT_PKS3_PKT0_S9_ifPKiSB_iPKfiiiSD_SD_iiiii)
        /*3a7c*/ 	.word	0x00000000


	//----- nvinfo : EIATTR_REGCOUNT
	.align		4
.L_2543:
        /*3a80*/ 	.byte	0x04, 0x2f
        /*3a82*/ 	.short	(.L_2545 - .L_2544)
	.align		4
.L_2544:
        /*3a84*/ 	.word	index@(_ZN4vllm25paged_attention_v1_kernelI13__nv_bfloat16hLi80ELi8ELi128ELNS_18Fp8KVCacheDataTypeE2ELb1EEEvPT_PKS3_PKT0_S9_ifPKiSB_iPKfiiiSD_SD_iiiii)
        /*3a88*/ 	.word	0x00000020


	//----- nvinfo : EIATTR_FRAME_SIZE
	.align		4
.L_2545:
        /*3a8c*/ 	.byte	0x04, 0x11
        /*3a8e*/ 	.short	(.L_2547 - .L_2546)
	.align		4
.L_2546:
        /*3a90*/ 	.word	index@($__internal_51_$__cuda_sm70_shflsync_bfly_p)
        /*3a94*/ 	.word	0x00000000


	//----- nvinfo : EIATTR_FRAME_SIZE
	.align		4
.L_2547:
        /*3a98*/ 	.byte	0x04, 0x11
        /*3a9a*/ 	.short	(.L_2549 - .L_2548)
	.align		4
.L_2548:
        /*3a9c*/ 	.word	index@(_ZN4vllm25paged_attention_v1_kernelI13__nv_bfloat16hLi80ELi8ELi128ELNS_18Fp8KVCacheDataTypeE2ELb1EEEvPT_PKS3_PKT0_S9_ifPKiSB_iPKfiiiSD_SD_iiiii)
        /*3aa0*/ 	.word	0x00000000


	//----- nvinfo : EIATTR_REGCOUNT
	.align		4
.L_2549:
        /*3aa4*/ 	.byte	0x04, 0x2f
        /*3aa6*/ 	.short	(.L_2551 - .L_2550)
	.align		4
.L_2550:
        /*3aa8*/ 	.word	index@(_ZN4vllm25paged_attention_v1_kernelI13__nv_bfloat16hLi96ELi8ELi128ELNS_18Fp8KVCacheDataTypeE2ELb1EEEvPT_PKS3_PKT0_S9_ifPKiSB_iPKfiiiSD_SD_iiiii)
        /*3aac*/ 	.word	0x00000020


	//----- nvinfo : EIATTR_FRAME_SIZE
	.align		4
.L_2551:
        /*3ab0*/ 	.byte	0x04, 0x11
        /*3ab2*/ 	.short	(.L_2553 - .L_2552)
	.align		4
.L_2552:
        /*3ab4*/ 	.word	index@($__internal_50_$__cuda_sm70_shflsync_bfly_p)
        /*3ab8*/ 	.word	0x00000000


	//----- nvinfo : EIATTR_FRAME_SIZE
	.align		4
.L_2553:
        /*3abc*/ 	.byte	0x04, 0x11
        /*3abe*/ 	.short	(.L_2555 - .L_2554)
	.align		4
.L_2554:
        /*3ac0*/ 	.word	index@(_ZN4vllm25paged_attention_v1_kernelI13__nv_bfloat16hLi96ELi8ELi128ELNS_18Fp8KVCacheDataTypeE2ELb1EEEvPT_PKS3_PKT0_S9_ifPKiSB_iPKfiiiSD_SD_iiiii)
        /*3ac4*/ 	.word	0x00000000


	//----- nvinfo : EIATTR_REGCOUNT
	.align		4
.L_2555:
        /*3ac8*/ 	.byte	0x04, 0x2f
        /*3aca*/ 	.short	(.L_2557 - .L_2556)
	.align		4
.L_2556:
        /*3acc*/ 	.word	index@(_ZN4vllm25paged_attention_v1_kernelI13__nv_bfloat16hLi112ELi8ELi128ELNS_18Fp8KVCacheDataTypeE2ELb1EEEvPT_PKS3_PKT0_S9_ifPKiSB_iPKfiiiSD_SD_iiiii)
        /*3ad0*/ 	.word	0x00000020


	//----- nvinfo : EIATTR_FRAME_SIZE
	.align		4
.L_2557:
        /*3ad4*/ 	.byte	0x04, 0x11
        /*3ad6*/ 	.short	(.L_2559 - .L_2558)
	.align		4
.L_2558:
        /*3ad8*/ 	.word	index@($__internal_49_$__cuda_sm70_shflsync_bfly_p)
        /*3adc*/ 	.word	0x00000000


	//----- nvinfo : EIATTR_FRAME_SIZE
	.align		4
.L_2559:
        /*3ae0*/ 	.byte	0x04, 0x11
        /*3ae2*/ 	.short	(.L_2561 - .L_2560)
	.align		4
.L_2560:
        /*3ae4*/ 	.word	index@(_ZN4vllm25paged_attention_v1_kernelI13__nv_bfloat16hLi112ELi8ELi128ELNS_18Fp8KVCacheDataTypeE2ELb1EEEvPT_PKS3_PKT0_S9_ifPKiSB_iPKfiiiSD_SD_iiiii)
        /*3ae8*/ 	.word	0x00000000


	//----- nvinfo : EIATTR_REGCOUNT
	.align		4
.L_2561:
        /*3aec*/ 	.byte	0x04, 0x2f
        /*3aee*/ 	.short	(.L_2563 - .L_2562)
	.align		4
.L_2562:
        /*3af0*/ 	.word	index@(_ZN4vllm25paged_attention_v1_kernelI13__nv_bfloat16hLi120ELi8ELi128ELNS_18Fp8KVCacheDataTypeE2ELb1EEEvPT_PKS3_PKT0_S9_ifPKiSB_iPKfiiiSD_SD_iiiii)
        /*3af4*/ 	.word	0x00000020


	//----- nvinfo : EIATTR_FRAME_SIZE
	.align		4
.L_2563:
        /*3af8*/ 	.byte	0x04, 0x11
        /*3afa*/ 	.short	(.L_2565 - .L_2564)
	.align		4
.L_2564:
        /*3afc*/ 	.word	index@($__internal_48_$__cuda_sm70_shflsync_bfly_p)
        /*3b00*/ 	.word	0x00000000


	//----- nvinfo : EIATTR_FRAME_SIZE
	.align		4
.L_2565:
        /*3b04*/ 	.byte	0x04, 0x11
        /*3b06*/ 	.short	(.L_2567 - .L_2566)
	.align		4
.L_2566:
        /*3b08*/ 	.word	index@(_ZN4vllm25paged_attention_v1_kernelI13__nv_bfloat16hLi120ELi8ELi128ELNS_18Fp8KVCacheDataTypeE2ELb1EEEvPT_PKS3_PKT0_S9_ifPKiSB_iPKfiiiSD_SD_iiiii)
        /*3b0c*/ 	.word	0x00000000


	//----- nvinfo : EIATTR_REGCOUNT
	.align		4
.L_2567:
        /*3b10*/ 	.byte	0x04, 0x2f
        /*3b12*/ 	.short	(.L_2569 - .L_2568)
	.align		4
.L_2568:
        /*3b14*/ 	.word	index@(_ZN4vllm25paged_attention_v1_kernelI13__nv_bfloat16hLi128ELi8ELi128ELNS_18Fp8KVCacheDataTypeE2ELb1EEEvPT_PKS3_PKT0_S9_ifPKiSB_iPKfiiiSD_SD_iiiii)
        /*3b18*/ 	.word	0x00000020


	//----- nvinfo : EIATTR_FRAME_SIZE
	.align		4
.L_2569:
        /*3b1c*/ 	.byte	0x04, 0x11
        /*3b1e*/ 	.short	(.L_2571 - .L_2570)
	.align		4
.L_2570:
        /*3b20*/ 	.word	index@($__internal_47_$__cuda_sm70_shflsync_bfly_p)
        /*3b24*/ 	.word	0x00000000


	//----- nvinfo : EIATTR_FRAME_SIZE
	.align		4
.L_2571:
        /*3b28*/ 	.byte	0x04, 0x11
        /*3b2a*/ 	.short	(.L_2573 - .L_2572)
	.align		4
.L_2572:
        /*3b2c*/ 	.word	index@(_ZN4vllm25paged_attention_v1_kernelI13__nv_bfloat16hLi128ELi8ELi128ELNS_18Fp8KVCacheDataTypeE2ELb1EEEvPT_PKS3_PKT0_S9_ifPKiSB_iPKfiiiSD_SD_iiiii)
        /*3b30*/ 	.word	0x00000000


	//----- nvinfo : EIATTR_REGCOUNT
	.align		4
.L_2573:
        /*3b34*/ 	.byte	0x04, 0x2f
        /*3b36*/ 	.short	(.L_2575 - .L_2574)
	.align		4
.L_2574:
        /*3b38*/ 	.word	index@(_ZN4vllm25paged_attention_v1_kernelI13__nv_bfloat16hLi192ELi8ELi128ELNS_18Fp8KVCacheDataTypeE2ELb1EEEvPT_PKS3_PKT0_S9_ifPKiSB_iPKfiiiSD_SD_iiiii)
        /*3b3c*/ 	.word	0x00000020


	//----- nvinfo : EIATTR_FRAME_SIZE
	.align		4
.L_2575:
        /*3b40*/ 	.byte	0x04, 0x11
        /*3b42*/ 	.short	(.L_2577 - .L_2576)
	.align		4
.L_2576:
        /*3b44*/ 	.word	index@($__internal_46_$__cuda_sm70_shflsync_bfly_p)
        /*3b48*/ 	.word	0x00000000


	//----- nvinfo : EIATTR_FRAME_SIZE
	.align		4
.L_2577:
        /*3b4c*/ 	.byte	0x04, 0x11
        /*3b4e*/ 	.short	(.L_2579 - .L_2578)
	.align		4
.L_2578:
        /*3b50*/ 	.word	index@(_ZN4vllm25paged_attention_v1_kernelI13__nv_bfloat16hLi192ELi8ELi128ELNS_18Fp8KVCacheDataTypeE2ELb1EEEvPT_PKS3_PKT0_S9_ifPKiSB_iPKfiiiSD_SD_iiiii)
        /*3b54*/ 	.word	0x00000000


	//----- nvinfo : EIATTR_REGCOUNT
	.align		4
.L_2579:
        /*3b58*/ 	.byte	0x04, 0x2f
        /*3b5a*/ 	.short	(.L_2581 - .L_2580)
	.align		4
.L_2580:
        /*3b5c*/ 	.word	index@(_ZN4vllm25paged_attention_v1_kernelI13__nv_bfloat16hLi256ELi8ELi128ELNS_18Fp8KVCacheDataTypeE2ELb1EEEvPT_PKS3_PKT0_S9_ifPKiSB_iPKfiiiSD_SD_iiiii)
        /*3b60*/ 	.word	0x00000020


	//----- nvinfo : EIATTR_FRAME_SIZE
	.align		4
.L_2581:
        /*3b64*/ 	.byte	0x04, 0x11
        /*3b66*/ 	.short	(.L_2583 - .L_2582)
	.align		4
.L_2582:
        /*3b68*/ 	.word	index@($__internal_45_$__cuda_sm70_shflsync_bfly_p)
        /*3b6c*/ 	.word	0x00000000


	//----- nvinfo : EIATTR_FRAME_SIZE
	.align		4
.L_2583:
        /*3b70*/ 	.byte	0x04, 0x11
        /*3b72*/ 	.short	(.L_2585 - .L_2584)
	.align		4
.L_2584:
        /*3b74*/ 	.word	index@(_ZN4vllm25paged_attention_v1_kernelI13__nv_bfloat16hLi256ELi8ELi128ELNS_18Fp8KVCacheDataTypeE2ELb1EEEvPT_PKS3_PKT0_S9_ifPKiSB_iPKfiiiSD_SD_iiiii)
        /*3b78*/ 	.word	0x00000000


	//----- nvinfo : EIATTR_REGCOUNT
	.align		4
.L_2585:
        /*3b7c*/ 	.byte	0x04, 0x2f
        /*3b7e*/ 	.short	(.L_2587 - .L_2586)
	.align		4
.L_2586:
        /*3b80*/ 	.word	index@(_ZN4vllm25paged_attention_v1_kernelI13__nv_bfloat16hLi32ELi8ELi128ELNS_18Fp8KVCacheDataTypeE2ELb0EEEvPT_PKS3_PKT0_S9_ifPKiSB_iPKfiiiSD_SD_iiiii)
        /*3b84*/ 	.word	0x00000020


	//----- nvinfo : EIATTR_FRAME_SIZE
	.align		4
.L_2587:
        /*3b88*/ 	.byte	0x04, 0x11
        /*3b8a*/ 	.short	(.L_2589 - .L_2588)
	.align		4
.L_2588:
        /*3b8c*/ 	.word	index@($__internal_44_$__cuda_sm70_shflsync_bfly_p)
        /*3b90*/ 	.word	0x00000000


	//----- nvinfo : EIATTR_FRAME_SIZE
	.align		4
.L_2589:
        /*3b94*/ 	.byte	0x04, 0x11
        /*3b96*/ 	.short	(.L_2591 - .L_2590)
	.align		4
.L_2590:
        /*3b98*/ 	.word	index@(_ZN4vllm25paged_attention_v1_kernelI13__nv_bfloat16hLi32ELi8ELi128ELNS_18Fp8KVCacheDataTypeE2ELb0EEEvPT_PKS3_PKT0_S9_ifPKiSB_iPKfiiiSD_SD_iiiii)
        /*3b9c*/ 	.word	0x00000000


	//----- nvinfo : EIATTR_REGCOUNT
	.align		4
.L_2591:
        /*3ba0*/ 	.byte	0x04, 0x2f
        /*3ba2*/ 	.short	(.L_2593 - .L_2592)
	.align		4
.L_2592:
        /*3ba4*/ 	.word	index@(_ZN4vllm25paged_attention_v1_kernelI13__nv_bfloat16hLi64ELi8ELi128ELNS_18Fp8KVCacheDataTypeE2ELb0EEEvPT_PKS3_PKT0_S9_ifPKiSB_iPKfiiiSD_SD_iiiii)
        /*3ba8*/ 	.word	0x00000020


	//----- nvinfo : EIATTR_FRAME_SIZE
	.align		4
.L_2593:
        /*3bac*/ 	.byte	0x04, 0x11
        /*3bae*/ 	.short	(.L_2595 - .L_2594)
	.align		4
.L_2594:
        /*3bb0*/ 	.word	index@($__internal_43_$__cuda_sm70_shflsync_bfly_p)
        /*3bb4*/ 	.word	0x00000000


	//----- nvinfo : EIATTR_FRAME_SIZE
	.align		4
.L_2595:
        /*3bb8*/ 	.byte	0x04, 0x11
        /*3bba*/ 	.short	(.L_2597 - .L_2596)
	.align		4
.L_2596:
        /*3bbc*/ 	.word	index@(_ZN4vllm25paged_attention_v1_kernelI13__nv_bfloat16hLi64ELi8ELi128ELNS_18Fp8KVCacheDataTypeE2ELb0EEEvPT_PKS3_PKT0_S9_ifPKiSB_iPKfiiiSD_SD_iiiii)
        /*3bc0*/ 	.word	0x00000000


	//----- nvinfo : EIATTR_REGCOUNT
	.align		4
.L_2597:
        /*3bc4*/ 	.byte	0x04, 0x2f
        /*3bc6*/ 	.short	(.L_2599 - .L_2598)
	.align		4
.L_2598:
        /*3bc8*/ 	.word	index@(_ZN4vllm25paged_attention_v1_kernelI13__nv_bfloat16hLi80ELi8ELi128ELNS_18Fp8KVCacheDataTypeE2ELb0EEEvPT_PKS3_PKT0_S9_ifPKiSB_iPKfiiiSD_SD_iiiii)
        /*3bcc*/ 	.word	0x00000020


	//----- nvinfo : EIATTR_FRAME_SIZE
	.align		4
.L_2599:
        /*3bd0*/ 	.byte	0x04, 0x11
        /*3bd2*/ 	.short	(.L_2601 - .L_2600)
	.align		4
.L_2600:
        /*3bd4*/ 	.word	index@($__internal_42_$__cuda_sm70_shflsync_bfly_p)
        /*3bd8*/ 	.word	0x00000000


	//----- nvinfo : EIATTR_FRAME_SIZE
	.align		4
.L_2601:
        /*3bdc*/ 	.byte	0x04, 0x11
        /*3bde*/ 	.short	(.L_2603 - .L_2602)
	.align		4
.L_2602:
        /*3be0*/ 	.word	index@(_ZN4vllm25paged_attention_v1_kernelI13__nv_bfloat16hLi80ELi8ELi128ELNS_18Fp8KVCacheDataTypeE2ELb0EEEvPT_PKS3_PKT0_S9_ifPKiSB_iPKfiiiSD_SD_iiiii)
        /*3be4*/ 	.word	0x00000000


	//----- nvinfo : EIATTR_REGCOUNT
	.align		4
.L_2603:
        /*3be8*/ 	.byte	0x04, 0x2f
        /*3bea*/ 	.short	(.L_2605 - .L_2604)
	.align		4
.L_2604:
        /*3bec*/ 	.word	index@(_ZN4vllm25paged_attention_v1_kernelI13__nv_bfloat16hLi96ELi8ELi128ELNS_18Fp8KVCacheDataTypeE2ELb0EEEvPT_PKS3_PKT0_S9_ifPKiSB_iPKfiiiSD_SD_iiiii)
        /*3bf0*/ 	.word	0x00000020


	//----- nvinfo : EIATTR_FRAME_SIZE
	.align		4
.L_2605:
        /*3bf4*/ 	.byte	0x04, 0x11
        /*3bf6*/ 	.short	(.L_2607 - .L_2606)
	.align		4
.L_2606:
        /*3bf8*/ 	.word	index@($__internal_41_$__cuda_sm70_shflsync_bfly_p)
        /*3bfc*/ 	.word	0x00000000


	//----- nvinfo : EIATTR_FRAME_SIZE
	.align		4
.L_2607:
        /*3c00*/ 	.byte	0x04, 0x11
        /*3c02*/ 	.short	(.L_2609 - .L_2608)
	.align		4
.L_2608:
        /*3c04*/ 	.word	index@(_ZN4vllm25paged_attention_v1_kernelI13__nv_bfloat16hLi96ELi8ELi128ELNS_18Fp8KVCacheDataTypeE2ELb0EEEvPT_PKS3_PKT0_S9_ifPKiSB_iPKfiiiSD_SD_iiiii)
        /*3c08*/ 	.word	0x00000000


	//----- nvinfo : EIATTR_REGCOUNT
	.align		4
.L_2609:
        /*3c0c*/ 	.byte	0x04, 0x2f
        /*3c0e*/ 	.short	(.L_2611 - .L_2610)
	.align		4
.L_2610:
        /*3c10*/ 	.word	index@(_ZN4vllm25paged_attention_v1_kernelI13__nv_bfloat16hLi112ELi8ELi128ELNS_18Fp8KVCacheDataTypeE2ELb0EEEvPT_PKS3_PKT0_S9_ifPKiSB_iPKfiiiSD_SD_iiiii)
        /*3c14*/ 	.word	0x00000020


	//----- nvinfo : EIATTR_FRAME_SIZE
	.align		4
.L_2611:
        /*3c18*/ 	.byte	0x04, 0x11
        /*3c1a*/ 	.short	(.L_2613 - .L_2612)
	.align		4
.L_2612:
        /*3c1c*/ 	.word	index@($__internal_40_$__cuda_sm70_shflsync_bfly_p)
        /*3c20*/ 	.word	0x00000000


	//----- nvinfo : EIATTR_FRAME_SIZE
	.align		4
.L_2613:
        /*3c24*/ 	.byte	0x04, 0x11
        /*3c26*/ 	.short	(.L_2615 - .L_2614)
	.align		4
.L_2614:
        /*3c28*/ 	.word	index@(_ZN4vllm25paged_attention_v1_kernelI13__nv_bfloat16hLi112ELi8ELi128ELNS_18Fp8KVCacheDataTypeE2ELb0EEEvPT_PKS3_PKT0_S9_ifPKiSB_iPKfiiiSD_SD_iiiii)
        /*3c2c*/ 	.word	0x00000000


	//----- nvinfo : EIATTR_REGCOUNT
	.align		4
.L_2615:
        /*3c30*/ 	.byte	0x04, 0x2f
        /*3c32*/ 	.short	(.L_2617 - .L_2616)
	.align		4
.L_2616:
        /*3c34*/ 	.word	index@(_ZN4vllm25paged_attention_v1_kernelI13__nv_bfloat16hLi120ELi8ELi128ELNS_18Fp8KVCacheDataTypeE2ELb0EEEvPT_PKS3_PKT0_S9_ifPKiSB_iPKfiiiSD_SD_iiiii)
        /*3c38*/ 	.word	0x00000020


	//----- nvinfo : EIATTR_FRAME_SIZE
	.align		4
.L_2617:
        /*3c3c*/ 	.byte	0x04, 0x11
        /*3c3e*/ 	.short	(.L_2619 - .L_2618)
	.align		4
.L_2618:
        /*3c40*/ 	.word	index@($__internal_39_$__cuda_sm70_shflsync_bfly_p)
        /*3c44*/ 	.word	0x00000000


	//----- nvinfo : EIATTR_FRAME_SIZE
	.align		4
.L_2619:
        /*3c48*/ 	.byte	0x04, 0x11
        /*3c4a*/ 	.short	(.L_2621 - .L_2620)
	.align		4
.L_2620:
        /*3c4c*/ 	.word	index@(_ZN4vllm25paged_attention_v1_kernelI13__nv_bfloat16hLi120ELi8ELi128ELNS_18Fp8KVCacheDataTypeE2ELb0EEEvPT_PKS3_PKT0_S9_ifPKiSB_iPKfiiiSD_SD_iiiii)
        /*3c50*/ 	.word	0x00000000


	//----- nvinfo : EIATTR_REGCOUNT
	.align		4
.L_2621:
        /*3c54*/ 	.byte	0x04, 0x2f
        /*3c56*/ 	.short	(.L_2623 - .L_2622)
	.align		4
.L_2622:
        /*3c58*/ 	.word	index@(_ZN4vllm25paged_attention_v1_kernelI13__nv_bfloat16hLi128ELi8ELi128ELNS_18Fp8KVCacheDataTypeE2ELb0EEEvPT_PKS3_PKT0_S9_ifPKiSB_iPKfiiiSD_SD_iiiii)
        /*3c5c*/ 	.word	0x00000020


	//----- nvinfo : EIATTR_FRAME_SIZE
	.align		4
.L_2623:
        /*3c60*/ 	.byte	0x04, 0x11
        /*3c62*/ 	.short	(.L_2625 - .L_2624)
	.align		4
.L_2624:
        /*3c64*/ 	.word	index@($__internal_38_$__cuda_sm70_shflsync_bfly_p)
        /*3c68*/ 	.word	0x00000000


	//----- nvinfo : EIATTR_FRAME_SIZE
	.align		4
.L_2625:
        /*3c6c*/ 	.byte	0x04, 0x11
        /*3c6e*/ 	.short	(.L_2627 - .L_2626)
	.align		4
.L_2626:
        /*3c70*/ 	.word	index@(_ZN4vllm25paged_attention_v1_kernelI13__nv_bfloat16hLi128ELi8ELi128ELNS_18Fp8KVCacheDataTypeE2ELb0EEEvPT_PKS3_PKT0_S9_ifPKiSB_iPKfiiiSD_SD_iiiii)
        /*3c74*/ 	.word	0x00000000


	//----- nvinfo : EIATTR_REGCOUNT
	.align		4
.L_2627:
        /*3c78*/ 	.byte	0x04, 0x2f
        /*3c7a*/ 	.short	(.L_2629 - .L_2628)
	.align		4
.L_2628:
        /*3c7c*/ 	.word	index@(_ZN4vllm25paged_attention_v1_kernelI13__nv_bfloat16hLi192ELi8ELi128ELNS_18Fp8KVCacheDataTypeE2ELb0EEEvPT_PKS3_PKT0_S9_ifPKiSB_iPKfiiiSD_SD_iiiii)
        /*3c80*/ 	.word	0x00000020


	//----- nvinfo : EIATTR_FRAME_SIZE
	.align		4
.L_2629:
        /*3c84*/ 	.byte	0x04, 0x11
        /*3c86*/ 	.short	(.L_2631 - .L_2630)
	.align		4
.L_2630:
        /*3c88*/ 	.word	index@($__internal_37_$__cuda_sm70_shflsync_bfly_p)
        /*3c8c*/ 	.word	0x00000000


	//----- nvinfo : EIATTR_FRAME_SIZE
	.align		4
.L_2631:
        /*3c90*/ 	.byte	0x04, 0x11
        /*3c92*/ 	.short	(.L_2633 - .L_2632)
	.align		4
.L_2632:
        /*3c94*/ 	.word	index@(_ZN4vllm25paged_attention_v1_kernelI13__nv_bfloat16hLi192ELi8ELi128ELNS_18Fp8KVCacheDataTypeE2ELb0EEEvPT_PKS3_PKT0_S9_ifPKiSB_iPKfiiiSD_SD_iiiii)
        /*3c98*/ 	.word	0x00000000


	//----- nvinfo : EIATTR_REGCOUNT
	.align		4
.L_2633:
        /*3c9c*/ 	.byte	0x04, 0x2f
        /*3c9e*/ 	.short	(.L_2635 - .L_2634)
	.align		4
.L_2634:
        /*3ca0*/ 	.word	index@(_ZN4vllm25paged_attention_v1_kernelI13__nv_bfloat16hLi256ELi8ELi128ELNS_18Fp8KVCacheDataTypeE2ELb0EEEvPT_PKS3_PKT0_S9_ifPKiSB_iPKfiiiSD_SD_iiiii)
        /*3ca4*/ 	.word	0x00000020


	//----- nvinfo : EIATTR_FRAME_SIZE
	.align		4
.L_2635:
        /*3ca8*/ 	.byte	0x04, 0x11
        /*3caa*/ 	.short	(.L_2637 - .L_2636)
	.align		4
.L_2636:
        /*3cac*/ 	.word	index@($__internal_36_$__cuda_sm70_shflsync_bfly_p)
        /*3cb0*/ 	.word	0x00000000


	//----- nvinfo : EIATTR_FRAME_SIZE
	.align		4
.L_2637:
        /*3cb4*/ 	.byte	0x04, 0x11
        /*3cb6*/ 	.short	(.L_2639 - .L_2638)
	.align		4
.L_2638:
        /*3cb8*/ 	.word	index@(_ZN4vllm25paged_attention_v1_kernelI13__nv_bfloat16hLi256ELi8ELi128ELNS_18Fp8KVCacheDataTypeE2ELb0EEEvPT_PKS3_PKT0_S9_ifPKiSB_iPKfiiiSD_SD_iiiii)
        /*3cbc*/ 	.word	0x00000000


	//----- nvinfo : EIATTR_REGCOUNT
	.align		4
.L_2639:
        /*3cc0*/ 	.byte	0x04, 0x2f
        /*3cc2*/ 	.short	(.L_2641 - .L_2640)
	.align		4
.L_2640:
        /*3cc4*/ 	.word	index@(_ZN4vllm25paged_attention_v1_kernelI13__nv_bfloat16hLi32ELi16ELi128ELNS_18Fp8KVCacheDataTypeE2ELb1EEEvPT_PKS3_PKT0_S9_ifPKiSB_iPKfiiiSD_SD_iiiii)
        /*3cc8*/ 	.word	0x00000020


	//----- nvinfo : EIATTR_FRAME_SIZE
	.align		4
.L_2641:
        /*3ccc*/ 	.byte	0x04, 0x11
        /*3cce*/ 	.short	(.L_2643 - .L_2642)
	.align		4
.L_2642:
        /*3cd0*/ 	.word	index@($__internal_35_$__cuda_sm70_shflsync_bfly_p)
        /*3cd4*/ 	.word	0x00000000


	//----- nvinfo : EIATTR_FRAME_SIZE
	.align		4
.L_2643:
        /*3cd8*/ 	.byte	0x04, 0x11
        /*3cda*/ 	.short	(.L_2645 - .L_2644)
	.align		4
.L_2644:
        /*3cdc*/ 	.word	index@(_ZN4vllm25paged_attention_v1_kernelI13__nv_bfloat16hLi32ELi16ELi128ELNS_18Fp8KVCacheDataTypeE2ELb1EEEvPT_PKS3_PKT0_S9_ifPKiSB_iPKfiiiSD_SD_iiiii)
        /*3ce0*/ 	.word	0x00000000


	//----- nvinfo : EIATTR_REGCOUNT
	.align		4
.L_2645:
        /*3ce4*/ 	.byte	0x04, 0x2f
        /*3ce6*/ 	.short	(.L_2647 - .L_2646)
	.align		4
.L_2646:
        /*3ce8*/ 	.word	index@(_ZN4vllm25paged_attention_v1_kernelI13__nv_bfloat16hLi64ELi16ELi128ELNS_18Fp8KVCacheDataTypeE2ELb1EEEvPT_PKS3_PKT0_S9_ifPKiSB_iPKfiiiSD_SD_iiiii)
        /*3cec*/ 	.word	0x00000020


	//----- nvinfo : EIATTR_FRAME_SIZE
	.align		4
.L_2647:
        /*3cf0*/ 	.byte	0x04, 0x11
        /*3cf2*/ 	.short	(.L_2649 - .L_2648)
	.align		4
.L_2648:
        /*3cf4*/ 	.word	index@($__internal_34_$__cuda_sm70_shflsync_bfly_p)
        /*3cf8*/ 	.word	0x00000000


	//----- nvinfo : EIATTR_FRAME_SIZE
	.align		4
.L_2649:
        /*3cfc*/ 	.byte	0x04, 0x11
        /*3cfe*/ 	.short	(.L_2651 - .L_2650)
	.align		4
.L_2650:
        /*3d00*/ 	.word	index@(_ZN4vllm25paged_attention_v1_kernelI13__nv_bfloat16hLi64ELi16ELi128ELNS_18Fp8KVCacheDataTypeE2ELb1EEEvPT_PKS3_PKT0_S9_ifPKiSB_iPKfiiiSD_SD_iiiii)
        /*3d04*/ 	.word	0x00000000


	//----- nvinfo : EIATTR_REGCOUNT
	.align		4
.L_2651:
        /*3d08*/ 	.byte	0x04, 0x2f
        /*3d0a*/ 	.short	(.L_2653 - .L_2652)
	.align		4
.L_2652:
        /*3d0c*/ 	.word	index@(_ZN4vllm25paged_attention_v1_kernelI13__nv_bfloat16hLi80ELi16ELi128ELNS_18Fp8KVCacheDataTypeE2ELb1EEEvPT_PKS3_PKT0_S9_ifPKiSB_iPKfiiiSD_SD_iiiii)
        /*3d10*/ 	.word	0x00000020


	//----- nvinfo : EIATTR_FRAME_SIZE
	.align		4
.L_2653:
        /*3d14*/ 	.byte	0x04, 0x11
        /*3d16*/ 	.short	(.L_2655 - .L_2654)
	.align		4
.L_2654:
        /*3d18*/ 	.word	index@($__internal_33_$__cuda_sm70_shflsync_bfly_p)
        /*3d1c*/ 	.word	0x00000000


	//----- nvinfo : EIATTR_FRAME_SIZE
	.align		4
.L_2655:
        /*3d20*/ 	.byte	0x04, 0x11
        /*3d22*/ 	.short	(.L_2657 - .L_2656)
	.align		4
.L_2656:
        /*3d24*/ 	.word	index@(_ZN4vllm25paged_attention_v1_kernelI13__nv_bfloat16hLi80ELi16ELi128ELNS_18Fp8KVCacheDataTypeE2ELb1EEEvPT_PKS3_PKT0_S9_ifPKiSB_iPKfiiiSD_SD_iiiii)
        /*3d28*/ 	.word	0x00000000


	//----- nvinfo : EIATTR_REGCOUNT
	.align		4
.L_2657:
        /*3d2c*/ 	.byte	0x04, 0x2f
        /*3d2e*/ 	.short	(.L_2659 - .L_2658)
	.align		4
.L_2658:
        /*3d30*/ 	.word	index@(_ZN4vllm25paged_attention_v1_kernelI13__nv_bfloat16hLi96ELi16ELi128ELNS_18Fp8KVCacheDataTypeE2ELb1EEEvPT_PKS3_PKT0_S9_ifPKiSB_iPKfiiiSD_SD_iiiii)
        /*3d34*/ 	.word	0x00000020


	//----- nvinfo : EIATTR_FRAME_SIZE
	.align		4
.L_2659:
        /*3d38*/ 	.byte	0x04, 0x11
        /*3d3a*/ 	.short	(.L_2661 - .L_2660)
	.align		4
.L_2660:
        /*3d3c*/ 	.word	index@($__internal_32_$__cuda_sm70_shflsync_bfly_p)
        /*3d40*/ 	.word	0x00000000


	//----- nvinfo : EIATTR_FRAME_SIZE
	.align		4
.L_2661:
        /*3d44*/ 	.byte	0x04, 0x11
        /*3d46*/ 	.short	(.L_2663 - .L_2662)
	.align		4
.L_2662:
        /*3d48*/ 	.word	index@(_ZN4vllm25paged_attention_v1_kernelI13__nv_bfloat16hLi96ELi16ELi128ELNS_18Fp8KVCacheDataTypeE2ELb1EEEvPT_PKS3_PKT0_S9_ifPKiSB_iPKfiiiSD_SD_iiiii)
        /*3d4c*/ 	.word	0x00000000


	//----- nvinfo : EIATTR_REGCOUNT
	.align		4
.L_2663:
        /*3d50*/ 	.byte	0x04, 0x2f
        /*3d52*/ 	.short	(.L_2665 - .L_2664)
	.align		4
.L_2664:
        /*3d54*/ 	.word	index@(_ZN4vllm25paged_attention_v1_kernelI13__nv_bfloat16hLi112ELi16ELi128ELNS_18Fp8KVCacheDataTypeE2ELb1EEEvPT_PKS3_PKT0_S9_ifPKiSB_iPKfiiiSD_SD_iiiii)
        /*3d58*/ 	.word	0x00000020


	//----- nvinfo : EIATTR_FRAME_SIZE
	.align		4
.L_2665:
        /*3d5c*/ 	.byte	0x04, 0x11
        /*3d5e*/ 	.short	(.L_2667 - .L_2666)
	.align		4
.L_2666:
        /*3d60*/ 	.word	index@($__internal_31_$__cuda_sm70_shflsync_bfly_p)
        /*3d64*/ 	.word	0x00000000


	//----- nvinfo : EIATTR_FRAME_SIZE
	.align		4
.L_2667:
        /*3d68*/ 	.byte	0x04, 0x11
        /*3d6a*/ 	.short	(.L_2669 - .L_2668)
	.align		4
.L_2668:
        /*3d6c*/ 	.word	index@(_ZN4vllm25paged_attention_v1_kernelI13__nv_bfloat16hLi112ELi16ELi128ELNS_18Fp8KVCacheDataTypeE2ELb1EEEvPT_PKS3_PKT0_S9_ifPKiSB_iPKfiiiSD_SD_iiiii)
        /*3d70*/ 	.word	0x00000000


	//----- nvinfo : EIATTR_REGCOUNT
	.align		4
.L_2669:
        /*3d74*/ 	.byte	0x04, 0x2f
        /*3d76*/ 	.short	(.L_2671 - .L_2670)
	.align		4
.L_2670:
        /*3d78*/ 	.word	index@(_ZN4vllm25paged_attention_v1_kernelI13__nv_bfloat16hLi120ELi16ELi128ELNS_18Fp8KVCacheDataTypeE2ELb1EEEvPT_PKS3_PKT0_S9_ifPKiSB_iPKfiiiSD_SD_iiiii)
        /*3d7c*/ 	.word	0x00000020


	//----- nvinfo : EIATTR_FRAME_SIZE
	.align		4
.L_2671:
        /*3d80*/ 	.byte	0x04, 0x11
        /*3d82*/ 	.short	(.L_2673 - .L_2672)
	.align		4
.L_2672:
        /*3d84*/ 	.word	index@($__internal_30_$__cuda_sm70_shflsync_bfly_p)
        /*3d88*/ 	.word	0x00000000


	//----- nvinfo : EIATTR_FRAME_SIZE
	.align		4
.L_2673:
        /*3d8c*/ 	.byte	0x04, 0x11
        /*3d8e*/ 	.short	(.L_2675 - .L_2674)
	.align		4
.L_2674:
        /*3d90*/ 	.word	index@(_ZN4vllm25paged_attention_v1_kernelI13__nv_bfloat16hLi120ELi16ELi128ELNS_18Fp8KVCacheDataTypeE2ELb1EEEvPT_PKS3_PKT0_S9_ifPKiSB_iPKfiiiSD_SD_iiiii)
        /*3d94*/ 	.word	0x00000000


	//----- nvinfo : EIATTR_REGCOUNT
	.align		4
.L_2675:
        /*3d98*/ 	.byte	0x04, 0x2f
        /*3d9a*/ 	.short	(.L_2677 - .L_2676)
	.align		4
.L_2676:
        /*3d9c*/ 	.word	index@(_ZN4vllm25paged_attention_v1_kernelI13__nv_bfloat16hLi128ELi16ELi128ELNS_18Fp8KVCacheDataTypeE2ELb1EEEvPT_PKS3_PKT0_S9_ifPKiSB_iPKfiiiSD_SD_iiiii)
        /*3da0*/ 	.word	0x00000020


	//----- nvinfo : EIATTR_FRAME_SIZE
	.align		4
.L_2677:
        /*3da4*/ 	.byte	0x04, 0x11
        /*3da6*/ 	.short	(.L_2679 - .L_2678)
	.align		4
.L_2678:
        /*3da8*/ 	.word	index@($__internal_29_$__cuda_sm70_shflsync_bfly_p)
        /*3dac*/ 	.word	0x00000000


	//----- nvinfo : EIATTR_FRAME_SIZE
	.align		4
.L_2679:
        /*3db0*/ 	.byte	0x04, 0x11
        /*3db2*/ 	.short	(.L_2681 - .L_2680)
	.align		4
.L_2680:
        /*3db4*/ 	.word	index@(_ZN4vllm25paged_attention_v1_kernelI13__nv_bfloat16hLi128ELi16ELi128ELNS_18Fp8KVCacheDataTypeE2ELb1EEEvPT_PKS3_PKT0_S9_ifPKiSB_iPKfiiiSD_SD_iiiii)
        /*3db8*/ 	.word	0x00000000


	//----- nvinfo : EIATTR_REGCOUNT
	.align		4
.L_2681:
        /*3dbc*/ 	.byte	0x04, 0x2f
        /*3dbe*/ 	.short	(.L_2683 - .L_2682)
	.align		4
.L_2682:
        /*3dc0*/ 	.word	index@(_ZN4vllm25paged_attention_v1_kernelI13__nv_bfloat16hLi192ELi16ELi128ELNS_18Fp8KVCacheDataTypeE2ELb1EEEvPT_PKS3_PKT0_S9_ifPKiSB_iPKfiiiSD_SD_iiiii)
        /*3dc4*/ 	.word	0x00000020


	//----- nvinfo : EIATTR_FRAME_SIZE
	.align		4
.L_2683:
        /*3dc8*/ 	.byte	0x04, 0x11
        /*3dca*/ 	.short	(.L_2685 - .L_2684)
	.align		4
.L_2684:
        /*3dcc*/ 	.word	index@($__internal_28_$__cuda_sm70_shflsync_bfly_p)
        /*3dd0*/ 	.word	0x00000000


	//----- nvinfo : EIATTR_FRAME_SIZE
	.align		4
.L_2685:
        /*3dd4*/ 	.byte	0x04, 0x11
        /*3dd6*/ 	.short	(.L_2687 - .L_2686)
	.align		4
.L_2686:
        /*3dd8*/ 	.word	index@(_ZN4vllm25paged_attention_v1_kernelI13__nv_bfloat16hLi192ELi16ELi128ELNS_18Fp8KVCacheDataTypeE2ELb1EEEvPT_PKS3_PKT0_S9_ifPKiSB_iPKfiiiSD_SD_iiiii)
        /*3ddc*/ 	.word	0x00000000


	//----- nvinfo : EIATTR_REGCOUNT
	.align		4
.L_2687:
        /*3de0*/ 	.byte	0x04, 0x2f
        /*3de2*/ 	.short	(.L_2689 - .L_2688)
	.align		4
.L_2688:
        /*3de4*/ 	.word	index@(_ZN4vllm25paged_attention_v1_kernelI13__nv_bfloat16hLi256ELi16ELi128ELNS_18Fp8KVCacheDataTypeE2ELb1EEEvPT_PKS3_PKT0_S9_ifPKiSB_iPKfiiiSD_SD_iiiii)
        /*3de8*/ 	.word	0x00000028


	//----- nvinfo : EIATTR_FRAME_SIZE
	.align		4
.L_2689:
        /*3dec*/ 	.byte	0x04, 0x11
        /*3dee*/ 	.short	(.L_2691 - .L_2690)
	.align		4
.L_2690:
        /*3df0*/ 	.word	index@($__internal_27_$__cuda_sm70_shflsync_bfly_p)
        /*3df4*/ 	.word	0x00000000


	//----- nvinfo : EIATTR_FRAME_SIZE
	.align		4
.L_2691:
        /*3df8*/ 	.byte	0x04, 0x11
        /*3dfa*/ 	.short	(.L_2693 - .L_2692)
	.align		4
.L_2692:
        /*3dfc*/ 	.word	index@(_ZN4vllm25paged_attention_v1_kernelI13__nv_bfloat16hLi256ELi16ELi128ELNS_18Fp8KVCacheDataTypeE2ELb1EEEvPT_PKS3_PKT0_S9_ifPKiSB_iPKfiiiSD_SD_iiiii)
        /*3e00*/ 	.word	0x00000000


	//----- nvinfo : EIATTR_REGCOUNT
	.align		4
.L_2693:
        /*3e04*/ 	.byte	0x04, 0x2f
        /*3e06*/ 	.short	(.L_2695 - .L_2694)
	.align		4
.L_2694:
        /*3e08*/ 	.word	index@(_ZN4vllm25paged_attention_v1_kernelI13__nv_bfloat16hLi32ELi16ELi128ELNS_18Fp8KVCacheDataTypeE2ELb0EEEvPT_PKS3_PKT0_S9_ifPKiSB_iPKfiiiSD_SD_iiiii)
        /*3e0c*/ 	.word	0x00000020


	//----- nvinfo : EIATTR_FRAME_SIZE
	.align		4
.L_2695:
        /*3e10*/ 	.byte	0x04, 0x11
        /*3e12*/ 	.short	(.L_2697 - .L_2696)
	.align		4
.L_2696:
        /*3e14*/ 	.word	index@($__internal_26_$__cuda_sm70_shflsync_bfly_p)
        /*3e18*/ 	.word	0x00000000


	//----- nvinfo : EIATTR_FRAME_SIZE
	.align		4
.L_2697:
        /*3e1c*/ 	.byte	0x04, 0x11
        /*3e1e*/ 	.short	(.L_2699 - .L_2698)
	.align		4
.L_2698:
        /*3e20*/ 	.word	index@(_ZN4vllm25paged_attention_v1_kernelI13__nv_bfloat16hLi32ELi16ELi128ELNS_18Fp8KVCacheDataTypeE2ELb0EEEvPT_PKS3_PKT0_S9_ifPKiSB_iPKfiiiSD_SD_iiiii)
        /*3e24*/ 	.word	0x00000000


	//----- nvinfo : EIATTR_REGCOUNT
	.align		4
.L_2699:
        /*3e28*/ 	.byte	0x04, 0x2f
        /*3e2a*/ 	.short	(.L_2701 - .L_2700)
	.align		4
.L_2700:
        /*3e2c*/ 	.word	index@(_ZN4vllm25paged_attention_v1_kernelI13__nv_bfloat16hLi64ELi16ELi128ELNS_18Fp8KVCacheDataTypeE2ELb0EEEvPT_PKS3_PKT0_S9_ifPKiSB_iPKfiiiSD_SD_iiiii)
        /*3e30*/ 	.word	0x00000020


	//----- nvinfo : EIATTR_FRAME_SIZE
	.align		4
.L_2701:
        /*3e34*/ 	.byte	0x04, 0x11
        /*3e36*/ 	.short	(.L_2703 - .L_2702)
	.align		4
.L_2702:
        /*3e38*/ 	.word	index@($__internal_25_$__cuda_sm70_shflsync_bfly_p)
        /*3e3c*/ 	.word	0x00000000


	//----- nvinfo : EIATTR_FRAME_SIZE
	.align		4
.L_2703:
        /*3e40*/ 	.byte	0x04, 0x11
        /*3e42*/ 	.short	(.L_2705 - .L_2704)
	.align		4
.L_2704:
        /*3e44*/ 	.word	index@(_ZN4vllm25paged_attention_v1_kernelI13__nv_bfloat16hLi64ELi16ELi128ELNS_18Fp8KVCacheDataTypeE2ELb0EEEvPT_PKS3_PKT0_S9_ifPKiSB_iPKfiiiSD_SD_iiiii)
        /*3e48*/ 	.word	0x00000000


	//----- nvinfo : EIATTR_REGCOUNT
	.align		4
.L_2705:
        /*3e4c*/ 	.byte	0x04, 0x2f
        /*3e4e*/ 	.short	(.L_2707 - .L_2706)
	.align		4
.L_2706:
        /*3e50*/ 	.word	index@(_ZN4vllm25paged_attention_v1_kernelI13__nv_bfloat16hLi80ELi16ELi128ELNS_18Fp8KVCacheDataTypeE2ELb0EEEvPT_PKS3_PKT0_S9_ifPKiSB_iPKfiiiSD_SD_iiiii)
        /*3e54*/ 	.word	0x00000020


	//----- nvinfo : EIATTR_FRAME_SIZE
	.align		4
.L_2707:
        /*3e58*/ 	.byte	0x04, 0x11
        /*3e5a*/ 	.short	(.L_2709 - .L_2708)
	.align		4
.L_2708:
        /*3e5c*/ 	.word	index@($__internal_24_$__cuda_sm70_shflsync_bfly_p)
        /*3e60*/ 	.word	0x00000000


	//----- nvinfo : EIATTR_FRAME_SIZE
	.align		4
.L_2709:
        /*3e64*/ 	.byte	0x04, 0x11
        /*3e66*/ 	.short	(.L_2711 - .L_2710)
	.align		4
.L_2710:
        /*3e68*/ 	.word	index@(_ZN4vllm25paged_attention_v1_kernelI13__nv_bfloat16hLi80ELi16ELi128ELNS_18Fp8KVCacheDataTypeE2ELb0EEEvPT_PKS3_PKT0_S9_ifPKiSB_iPKfiiiSD_SD_iiiii)
        /*3e6c*/ 	.word	0x00000000


	//----- nvinfo : EIATTR_REGCOUNT
	.align		4
.L_2711:
        /*3e70*/ 	.byte	0x04, 0x2f
        /*3e72*/ 	.short	(.L_2713 - .L_2712)
	.align		4
.L_2712:
        /*3e74*/ 	.word	index@(_ZN4vllm25paged_attention_v1_kernelI13__nv_bfloat16hLi96ELi16ELi128ELNS_18Fp8KVCacheDataTypeE2ELb0EEEvPT_PKS3_PKT0_S9_ifPKiSB_iPKfiiiSD_SD_iiiii)
        /*3e78*/ 	.word	0x00000020


	//----- nvinfo : EIATTR_FRAME_SIZE
	.align		4
.L_2713:
        /*3e7c*/ 	.byte	0x04, 0x11
        /*3e7e*/ 	.short	(.L_2715 - .L_2714)
	.align		4
.L_2714:
        /*3e80*/ 	.word	index@($__internal_23_$__cuda_sm70_shflsync_bfly_p)
        /*3e84*/ 	.word	0x00000000


	//----- nvinfo : EIATTR_FRAME_SIZE
	.align		4
.L_2715:
        /*3e88*/ 	.byte	0x04, 0x11
        /*3e8a*/ 	.short	(.L_2717 - .L_2716)
	.align		4
.L_2716:
        /*3e8c*/ 	.word	index@(_ZN4vllm25paged_attention_v1_kernelI13__nv_bfloat16hLi96ELi16ELi128ELNS_18Fp8KVCacheDataTypeE2ELb0EEEvPT_PKS3_PKT0_S9_ifPKiSB_iPKfiiiSD_SD_iiiii)
        /*3e90*/ 	.word	0x00000000


	//----- nvinfo : EIATTR_REGCOUNT
	.align		4
.L_2717:
        /*3e94*/ 	.byte	0x04, 0x2f
        /*3e96*/ 	.short	(.L_2719 - .L_2718)
	.align		4
.L_2718:
        /*3e98*/ 	.word	index@(_ZN4vllm25paged_attention_v1_kernelI13__nv_bfloat16hLi112ELi16ELi128ELNS_18Fp8KVCacheDataTypeE2ELb0EEEvPT_PKS3_PKT0_S9_ifPKiSB_iPKfiiiSD_SD_iiiii)
        /*3e9c*/ 	.word	0x00000020


	//----- nvinfo : EIATTR_FRAME_SIZE
	.align		4
.L_2719:
        /*3ea0*/ 	.byte	0x04, 0x11
        /*3ea2*/ 	.short	(.L_2721 - .L_2720)
	.align		4
.L_2720:
        /*3ea4*/ 	.word	index@($__internal_22_$__cuda_sm70_shflsync_bfly_p)
        /*3ea8*/ 	.word	0x00000000


	//----- nvinfo : EIATTR_FRAME_SIZE
	.align		4
.L_2721:
        /*3eac*/ 	.byte	0x04, 0x11
        /*3eae*/ 	.short	(.L_2723 - .L_2722)
	.align		4
.L_2722:
        /*3eb0*/ 	.word	index@(_ZN4vllm25paged_attention_v1_kernelI13__nv_bfloat16hLi112ELi16ELi128ELNS_18Fp8KVCacheDataTypeE2ELb0EEEvPT_PKS3_PKT0_S9_ifPKiSB_iPKfiiiSD_SD_iiiii)
        /*3eb4*/ 	.word	0x00000000


	//----- nvinfo : EIATTR_REGCOUNT
	.align		4
.L_2723:
        /*3eb8*/ 	.byte	0x04, 0x2f
        /*3eba*/ 	.short	(.L_2725 - .L_2724)
	.align		4
.L_2724:
        /*3ebc*/ 	.word	index@(_ZN4vllm25paged_attention_v1_kernelI13__nv_bfloat16hLi120ELi16ELi128ELNS_18Fp8KVCacheDataTypeE2ELb0EEEvPT_PKS3_PKT0_S9_ifPKiSB_iPKfiiiSD_SD_iiiii)
        /*3ec0*/ 	.word	0x00000020


	//----- nvinfo : EIATTR_FRAME_SIZE
	.align		4
.L_2725:
        /*3ec4*/ 	.byte	0x04, 0x11
        /*3ec6*/ 	.short	(.L_2727 - .L_2726)
	.align		4
.L_2726:
        /*3ec8*/ 	.word	index@($__internal_21_$__cuda_sm70_shflsync_bfly_p)
        /*3ecc*/ 	.word	0x00000000


	//----- nvinfo : EIATTR_FRAME_SIZE
	.align		4
.L_2727:
        /*3ed0*/ 	.byte	0x04, 0x11
        /*3ed2*/ 	.short	(.L_2729 - .L_2728)
	.align		4
.L_2728:
        /*3ed4*/ 	.word	index@(_ZN4vllm25paged_attention_v1_kernelI13__nv_bfloat16hLi120ELi16ELi128ELNS_18Fp8KVCacheDataTypeE2ELb0EEEvPT_PKS3_PKT0_S9_ifPKiSB_iPKfiiiSD_SD_iiiii)
        /*3ed8*/ 	.word	0x00000000


	//----- nvinfo : EIATTR_REGCOUNT
	.align		4
.L_2729:
        /*3edc*/ 	.byte	0x04, 0x2f
        /*3ede*/ 	.short	(.L_2731 - .L_2730)
	.align		4
.L_2730:
        /*3ee0*/ 	.word	index@(_ZN4vllm25paged_attention_v1_kernelI13__nv_bfloat16hLi128ELi16ELi128ELNS_18Fp8KVCacheDataTypeE2ELb0EEEvPT_PKS3_PKT0_S9_ifPKiSB_iPKfiiiSD_SD_iiiii)
        /*3ee4*/ 	.word	0x00000020


	//----- nvinfo : EIATTR_FRAME_SIZE
	.align		4
.L_2731:
        /*3ee8*/ 	.byte	0x04, 0x11
        /*3eea*/ 	.short	(.L_2733 - .L_2732)
	.align		4
.L_2732:
        /*3eec*/ 	.word	index@($__internal_20_$__cuda_sm70_shflsync_bfly_p)
        /*3ef0*/ 	.word	0x00000000


	//----- nvinfo : EIATTR_FRAME_SIZE
	.align		4
.L_2733:
        /*3ef4*/ 	.byte	0x04, 0x11
        /*3ef6*/ 	.short	(.L_2735 - .L_2734)
	.align		4
.L_2734:
        /*3ef8*/ 	.word	index@(_ZN4vllm25paged_attention_v1_kernelI13__nv_bfloat16hLi128ELi16ELi128ELNS_18Fp8KVCacheDataTypeE2ELb0EEEvPT_PKS3_PKT0_S9_ifPKiSB_iPKfiiiSD_SD_iiiii)
        /*3efc*/ 	.word	0x00000000


	//----- nvinfo : EIATTR_REGCOUNT
	.align		4
.L_2735:
        /*3f00*/ 	.byte	0x04, 0x2f
        /*3f02*/ 	.short	(.L_2737 - .L_2736)
	.align		4
.L_2736:
        /*3f04*/ 	.word	index@(_ZN4vllm25paged_attention_v1_kernelI13__nv_bfloat16hLi192ELi16ELi128ELNS_18Fp8KVCacheDataTypeE2ELb0EEEvPT_PKS3_PKT0_S9_ifPKiSB_iPKfiiiSD_SD_iiiii)
        /*3f08*/ 	.word	0x00000020


	//----- nvinfo : EIATTR_FRAME_SIZE
	.align		4
.L_2737:
        /*3f0c*/ 	.byte	0x04, 0x11
        /*3f0e*/ 	.short	(.L_2739 - .L_2738)
	.align		4
.L_2738:
        /*3f10*/ 	.word	index@($__internal_19_$__cuda_sm70_shflsync_bfly_p)
        /*3f14*/ 	.word	0x00000000


	//----- nvinfo : EIATTR_FRAME_SIZE
	.align		4
.L_2739:
        /*3f18*/ 	.byte	0x04, 0x11
        /*3f1a*/ 	.short	(.L_2741 - .L_2740)
	.align		4
.L_2740:
        /*3f1c*/ 	.word	index@(_ZN4vllm25paged_attention_v1_kernelI13__nv_bfloat16hLi192ELi16ELi128ELNS_18Fp8KVCacheDataTypeE2ELb0EEEvPT_PKS3_PKT0_S9_ifPKiSB_iPKfiiiSD_SD_iiiii)
        /*3f20*/ 	.word	0x00000000


	//----- nvinfo : EIATTR_REGCOUNT
	.align		4
.L_2741:
        /*3f24*/ 	.byte	0x04, 0x2f
        /*3f26*/ 	.short	(.L_2743 - .L_2742)
	.align		4
.L_2742:
        /*3f28*/ 	.word	index@(_ZN4vllm25paged_attention_v1_kernelI13__nv_bfloat16hLi256ELi16ELi128ELNS_18Fp8KVCacheDataTypeE2ELb0EEEvPT_PKS3_PKT0_S9_ifPKiSB_iPKfiiiSD_SD_iiiii)
        /*3f2c*/ 	.word	0x00000020


	//----- nvinfo : EIATTR_FRAME_SIZE
	.align		4
.L_2743:
        /*3f30*/ 	.byte	0x04, 0x11
        /*3f32*/ 	.short	(.L_2745 - .L_2744)
	.align		4
.L_2744:
        /*3f34*/ 	.word	index@($__internal_18_$__cuda_sm70_shflsync_bfly_p)
        /*3f38*/ 	.word	0x00000000


	//----- nvinfo : EIATTR_FRAME_SIZE
	.align		4
.L_2745:
        /*3f3c*/ 	.byte	0x04, 0x11
        /*3f3e*/ 	.short	(.L_2747 - .L_2746)
	.align		4
.L_2746:
        /*3f40*/ 	.word	index@(_ZN4vllm25paged_attention_v1_kernelI13__nv_bfloat16hLi256ELi16ELi128ELNS_18Fp8KVCacheDataTypeE2ELb0EEEvPT_PKS3_PKT0_S9_ifPKiSB_iPKfiiiSD_SD_iiiii)
        /*3f44*/ 	.word	0x00000000


	//----- nvinfo : EIATTR_REGCOUNT
	.align		4
.L_2747:
        /*3f48*/ 	.byte	0x04, 0x2f
        /*3f4a*/ 	.short	(.L_2749 - .L_2748)
	.align		4
.L_2748:
        /*3f4c*/ 	.word	index@(_ZN4vllm25paged_attention_v1_kernelI13__nv_bfloat16hLi32ELi32ELi128ELNS_18Fp8KVCacheDataTypeE2ELb1EEEvPT_PKS3_PKT0_S9_ifPKiSB_iPKfiiiSD_SD_iiiii)
        /*3f50*/ 	.word	0x00000020


	//----- nvinfo : EIATTR_FRAME_SIZE
	.align		4
.L_2749:
        /*3f54*/ 	.byte	0x04, 0x11
        /*3f56*/ 	.short	(.L_2751 - .L_2750)
	.align		4
.L_2750:
        /*3f58*/ 	.word	index@($__internal_17_$__cuda_sm70_shflsync_bfly_p)
        /*3f5c*/ 	.word	0x00000000


	//----- nvinfo : EIATTR_FRAME_SIZE
	.align		4
.L_2751:
        /*3f60*/ 	.byte	0x04, 0x11
        /*3f62*/ 	.short	(.L_2753 - .L_2752)
	.align		4
.L_2752:
        /*3f64*/ 	.word	index@(_ZN4vllm25paged_attention_v1_kernelI13__nv_bfloat16hLi32ELi32ELi128ELNS_18Fp8KVCacheDataTypeE2ELb1EEEvPT_PKS3_PKT0_S9_ifPKiSB_iPKfiiiSD_SD_iiiii)
        /*3f68*/ 	.word	0x00000000


	//----- nvinfo : EIATTR_REGCOUNT
	.align		4
.L_2753:
        /*3f6c*/ 	.byte	0x04, 0x2f
        /*3f6e*/ 	.short	(.L_2755 - .L_2754)
	.align		4
.L_2754:
        /*3f70*/ 	.word	index@(_ZN4vllm25paged_attention_v1_kernelI13__nv_bfloat16hLi64ELi32ELi128ELNS_18Fp8KVCacheDataTypeE2ELb1EEEvPT_PKS3_PKT0_S9_ifPKiSB_iPKfiiiSD_SD_iiiii)
        /*3f74*/ 	.word	0x00000027


	//----- nvinfo : EIATTR_FRAME_SIZE
	.align		4
.L_2755:
        /*3f78*/ 	.byte	0x04, 0x11
        /*3f7a*/ 	.short	(.L_2757 - .L_2756)
	.align		4
.L_2756:
        /*3f7c*/ 	.word	index@($__internal_16_$__cuda_sm70_shflsync_bfly_p)
        /*3f80*/ 	.word	0x00000000


	//----- nvinfo : EIATTR_FRAME_SIZE
	.align		4
.L_2757:
        /*3f84*/ 	.byte	0x04, 0x11
        /*3f86*/ 	.short	(.L_2759 - .L_2758)
	.align		4
.L_2758:
        /*3f88*/ 	.word	index@(_ZN4vllm25paged_attention_v1_kernelI13__nv_bfloat16hLi64ELi32ELi128ELNS_18Fp8KVCacheDataTypeE2ELb1EEEvPT_PKS3_PKT0_S9_ifPKiSB_iPKfiiiSD_SD_iiiii)
        /*3f8c*/ 	.word	0x00000000


	//----- nvinfo : EIATTR_REGCOUNT
	.align		4
.L_2759:
        /*3f90*/ 	.byte	0x04, 0x2f
        /*3f92*/ 	.short	(.L_2761 - .L_2760)
	.align		4
.L_2760:
        /*3f94*/ 	.word	index@(_ZN4vllm25paged_attention_v1_kernelI13__nv_bfloat16hLi80ELi32ELi128ELNS_18Fp8KVCacheDataTypeE2ELb1EEEvPT_PKS3_PKT0_S9_ifPKiSB_iPKfiiiSD_SD_iiiii)
        /*3f98*/ 	.word	0x0000002b


	//----- nvinfo : EIATTR_FRAME_SIZE
	.align		4
.L_2761:
        /*3f9c*/ 	.byte	0x04, 0x11
        /*3f9e*/ 	.short	(.L_2763 - .L_2762)
	.align		4
.L_2762:
        /*3fa0*/ 	.word	index@($__internal_15_$__cuda_sm70_shflsync_bfly_p)
        /*3fa4*/ 	.word	0x00000000


	//----- nvinfo : EIATTR_FRAME_SIZE
	.align		4
.L_2763:
        /*3fa8*/ 	.byte	0x04, 0x11
        /*3faa*/ 	.short	(.L_2765 - .L_2764)
	.align		4
.L_2764:
        /*3fac*/ 	.word	index@(_ZN4vllm25paged_attention_v1_kernelI13__nv_bfloat16hLi80ELi32ELi128ELNS_18Fp8KVCacheDataTypeE2ELb1EEEvPT_PKS3_PKT0_S9_ifPKiSB_iPKfiiiSD_SD_iiiii)
        /*3fb0*/ 	.word	0x00000000


	//----- nvinfo : EIATTR_REGCOUNT
	.align		4
.L_2765:
        /*3fb4*/ 	.byte	0x04, 0x2f
        /*3fb6*/ 	.short	(.L_2767 - .L_2766)
	.align		4
.L_2766:
        /*3fb8*/ 	.word	index@(_ZN4vllm25paged_attention_v1_kernelI13__nv_bfloat16hLi96ELi32ELi128ELNS_18Fp8KVCacheDataTypeE2ELb1EEEvPT_PKS3_PKT0_S9_ifPKiSB_iPKfiiiSD_SD_iiiii)
        /*3fbc*/ 	.word	0x0000002b


	//----- nvinfo : EIATTR_FRAME_SIZE
	.align		4
.L_2767:
        /*3fc0*/ 	.byte	0x04, 0x11
        /*3fc2*/ 	.short	(.L_2769 - .L_2768)
	.align		4
.L_2768:
        /*3fc4*/ 	.word	index@($__internal_14_$__cuda_sm70_shflsync_bfly_p)
        /*3fc8*/ 	.word	0x00000000


	//----- nvinfo : EIATTR_FRAME_SIZE
	.align		4
.L_2769:
        /*3fcc*/ 	.byte	0x04, 0x11
        /*3fce*/ 	.short	(.L_2771 - .L_2770)
	.align		4
.L_2770:
        /*3fd0*/ 	.word	index@(_ZN4vllm25paged_attention_v1_kernelI13__nv_bfloat16hLi96ELi32ELi128ELNS_18Fp8KVCacheDataTypeE2ELb1EEEvPT_PKS3_PKT0_S9_ifPKiSB_iPKfiiiSD_SD_iiiii)
        /*3fd4*/ 	.word	0x00000000


	//----- nvinfo : EIATTR_REGCOUNT
	.align		4
.L_2771:
        /*3fd8*/ 	.byte	0x04, 0x2f
        /*3fda*/ 	.short	(.L_2773 - .L_2772)
	.align		4
.L_2772:
        /*3fdc*/ 	.word	index@(_ZN4vllm25paged_attention_v1_kernelI13__nv_bfloat16hLi112ELi32ELi128ELNS_18Fp8KVCacheDataTypeE2ELb1EEEvPT_PKS3_PKT0_S9_ifPKiSB_iPKfiiiSD_SD_iiiii)
        /*3fe0*/ 	.word	0x0000002a


	//----- nvinfo : EIATTR_FRAME_SIZE
	.align		4
.L_2773:
        /*3fe4*/ 	.byte	0x04, 0x11
        /*3fe6*/ 	.short	(.L_2775 - .L_2774)
	.align		4
.L_2774:
        /*3fe8*/ 	.word	index@($__internal_13_$__cuda_sm70_shflsync_bfly_p)
        /*3fec*/ 	.word	0x00000000


	//----- nvinfo : EIATTR_FRAME_SIZE
	.align		4
.L_2775:
        /*3ff0*/ 	.byte	0x04, 0x11
        /*3ff2*/ 	.short	(.L_2777 - .L_2776)
	.align		4
.L_2776:
        /*3ff4*/ 	.word	index@(_ZN4vllm25paged_attention_v1_kernelI13__nv_bfloat16hLi112ELi32ELi128ELNS_18Fp8KVCacheDataTypeE2ELb1EEEvPT_PKS3_PKT0_S9_ifPKiSB_iPKfiiiSD_SD_iiiii)
        /*3ff8*/ 	.word	0x00000000


	//----- nvinfo : EIATTR_REGCOUNT
	.align		4
.L_2777:
        /*3ffc*/ 	.byte	0x04, 0x2f
        /*3ffe*/ 	.short	(.L_2779 - .L_2778)
	.align		4
.L_2778:
        /*4000*/ 	.word	index@(_ZN4vllm25paged_attention_v1_kernelI13__nv_bfloat16hLi120ELi32ELi128ELNS_18Fp8KVCacheDataTypeE2ELb1EEEvPT_PKS3_PKT0_S9_ifPKiSB_iPKfiiiSD_SD_iiiii)
        /*4004*/ 	.word	0x00000030


	//----- nvinfo : EIATTR_FRAME_SIZE
	.align		4
.L_2779:
        /*4008*/ 	.byte	0x04, 0x11
        /*400a*/ 	.short	(.L_2781 - .L_2780)
	.align		4
.L_2780:
        /*400c*/ 	.word	index@($__internal_12_$__cuda_sm70_shflsync_bfly_p)
        /*4010*/ 	.word	0x00000000


	//----- nvinfo : EIATTR_FRAME_SIZE
	.align		4
.L_2781:
        /*4014*/ 	.byte	0x04, 0x11
        /*4016*/ 	.short	(.L_2783 - .L_2782)
	.align		4
.L_2782:
        /*4018*/ 	.word	index@(_ZN4vllm25paged_attention_v1_kernelI13__nv_bfloat16hLi120ELi32ELi128ELNS_18Fp8KVCacheDataTypeE2ELb1EEEvPT_PKS3_PKT0_S9_ifPKiSB_iPKfiiiSD_SD_iiiii)
        /*401c*/ 	.word	0x00000000


	//----- nvinfo : EIATTR_REGCOUNT
	.align		4
.L_2783:
        /*4020*/ 	.byte	0x04, 0x2f
        /*4022*/ 	.short	(.L_2785 - .L_2784)
	.align		4
.L_2784:
        /*4024*/ 	.word	index@(_ZN4vllm25paged_attention_v1_kernelI13__nv_bfloat16hLi128ELi32ELi128ELNS_18Fp8KVCacheDataTypeE2ELb1EEEvPT_PKS3_PKT0_S9_ifPKiSB_iPKfiiiSD_SD_iiiii)
        /*4028*/ 	.word	0x00000030


	//----- nvinfo : EIATTR_FRAME_SIZE
	.align		4
.L_2785:
        /*402c*/ 	.byte	0x04, 0x11
        /*402e*/ 	.short	(.L_2787 - .L_2786)
	.align		4
.L_2786:
        /*4030*/ 	.word	index@($__internal_11_$__cuda_sm70_shflsync_bfly_p)
        /*4034*/ 	.word	0x00000000


	//----- nvinfo : EIATTR_FRAME_SIZE
	.align		4
.L_2787:
        /*4038*/ 	.byte	0x04, 0x11
        /*403a*/ 	.short	(.L_2789 - .L_2788)
	.align		4
.L_2788:
        /*403c*/ 	.word	index@(_ZN4vllm25paged_attention_v1_kernelI13__nv_bfloat16hLi128ELi32ELi128ELNS_18Fp8KVCacheDataTypeE2ELb1EEEvPT_PKS3_PKT0_S9_ifPKiSB_iPKfiiiSD_SD_iiiii)
        /*4040*/ 	.word	0x00000000


	//----- nvinfo : EIATTR_REGCOUNT
	.align		4
.L_2789:
        /*4044*/ 	.byte	0x04, 0x2f
        /*4046*/ 	.short	(.L_2791 - .L_2790)
	.align		4
.L_2790:
        /*4048*/ 	.word	index@(_ZN4vllm25paged_attention_v1_kernelI13__nv_bfloat16hLi192ELi32ELi128ELNS_18Fp8KVCacheDataTypeE2ELb1EEEvPT_PKS3_PKT0_S9_ifPKiSB_iPKfiiiSD_SD_iiiii)
        /*404c*/ 	.word	0x00000031


	//----- nvinfo : EIATTR_FRAME_SIZE
	.align		4
.L_2791:
        /*4050*/ 	.byte	0x04, 0x11
        /*4052*/ 	.short	(.L_2793 - .L_2792)
	.align		4
.L_2792:
        /*4054*/ 	.word	index@($__internal_10_$__cuda_sm70_shflsync_bfly_p)
        /*4058*/ 	.word	0x00000000


	//----- nvinfo : EIATTR_FRAME_SIZE
	.align		4
.L_2793:
        /*405c*/ 	.byte	0x04, 0x11
        /*405e*/ 	.short	(.L_2795 - .L_2794)
	.align		4
.L_2794:
        /*4060*/ 	.word	index@(_ZN4vllm25paged_attention_v1_kernelI13__nv_bfloat16hLi192ELi32ELi128ELNS_18Fp8KVCacheDataTypeE2ELb1EEEvPT_PKS3_PKT0_S9_ifPKiSB_iPKfiiiSD_SD_iiiii)
        /*4064*/ 	.word	0x00000000


	//----- nvinfo : EIATTR_REGCOUNT
	.align		4
.L_2795:
        /*4068*/ 	.byte	0x04, 0x2f
        /*406a*/ 	.short	(.L_2797 - .L_2796)
	.align		4
.L_2796:
        /*406c*/ 	.word	index@(_ZN4vllm25paged_attention_v1_kernelI13__nv_bfloat16hLi256ELi32ELi128ELNS_18Fp8KVCacheDataTypeE2ELb1EEEvPT_PKS3_PKT0_S9_ifPKiSB_iPKfiiiSD_SD_iiiii)
        /*4070*/ 	.word	0x00000032


	//----- nvinfo : EIATTR_FRAME_SIZE
	.align		4
.L_2797:
        /*4074*/ 	.byte	0x04, 0x11
        /*4076*/ 	.short	(.L_2799 - .L_2798)
	.align		4
.L_2798:
        /*4078*/ 	.word	index@($__internal_9_$__cuda_sm70_shflsync_bfly_p)
        /*407c*/ 	.word	0x00000000


	//----- nvinfo : EIATTR_FRAME_SIZE
	.align		4
.L_2799:
        /*4080*/ 	.byte	0x04, 0x11
        /*4082*/ 	.short	(.L_2801 - .L_2800)
	.align		4
.L_2800:
        /*4084*/ 	.word	index@(_ZN4vllm25paged_attention_v1_kernelI13__nv_bfloat16hLi256ELi32ELi128ELNS_18Fp8KVCacheDataTypeE2ELb1EEEvPT_PKS3_PKT0_S9_ifPKiSB_iPKfiiiSD_SD_iiiii)
        /*4088*/ 	.word	0x00000000


	//----- nvinfo : EIATTR_REGCOUNT
	.align		4
.L_2801:
        /*408c*/ 	.byte	0x04, 0x2f
        /*408e*/ 	.short	(.L_2803 - .L_2802)
	.align		4
.L_2802:
        /*4090*/ 	.word	index@(_ZN4vllm25paged_attention_v1_kernelI13__nv_bfloat16hLi32ELi32ELi128ELNS_18Fp8KVCacheDataTypeE2ELb0EEEvPT_PKS3_PKT0_S9_ifPKiSB_iPKfiiiSD_SD_iiiii)
        /*4094*/ 	.word	0x00000020


	//----- nvinfo : EIATTR_FRAME_SIZE
	.align		4
.L_2803:
        /*4098*/ 	.byte	0x04, 0x11
        /*409a*/ 	.short	(.L_2805 - .L_2804)
	.align		4
.L_2804:
        /*409c*/ 	.word	index@($__internal_8_$__cuda_sm70_shflsync_bfly_p)
        /*40a0*/ 	.word	0x00000000


	//----- nvinfo : EIATTR_FRAME_SIZE
	.align		4
.L_2805:
        /*40a4*/ 	.byte	0x04, 0x11
        /*40a6*/ 	.short	(.L_2807 - .L_2806)
	.align		4
.L_2806:
        /*40a8*/ 	.word	index@(_ZN4vllm25paged_attention_v1_kernelI13__nv_bfloat16hLi32ELi32ELi128ELNS_18Fp8KVCacheDataTypeE2ELb0EEEvPT_PKS3_PKT0_S9_ifPKiSB_iPKfiiiSD_SD_iiiii)
        /*40ac*/ 	.word	0x00000000


	//----- nvinfo : EIATTR_REGCOUNT
	.align		4
.L_2807:
        /*40b0*/ 	.byte	0x04, 0x2f
        /*40b2*/ 	.short	(.L_2809 - .L_2808)
	.align		4
.L_2808:
        /*40b4*/ 	.word	index@(_ZN4vllm25paged_attention_v1_kernelI13__nv_bfloat16hLi64ELi32ELi128ELNS_18Fp8KVCacheDataTypeE2ELb0EEEvPT_PKS3_PKT0_S9_ifPKiSB_iPKfiiiSD_SD_iiiii)
        /*40b8*/ 	.word	0x00000020


	//----- nvinfo : EIATTR_FRAME_SIZE
	.align		4
.L_2809:
        /*40bc*/ 	.byte	0x04, 0x11
        /*40be*/ 	.short	(.L_2811 - .L_2810)
	.align		4
.L_2810:
        /*40c0*/ 	.word	index@($__internal_7_$__cuda_sm70_shflsync_bfly_p)
        /*40c4*/ 	.word	0x00000000


	//----- nvinfo : EIATTR_FRAME_SIZE
	.align		4
.L_2811:
        /*40c8*/ 	.byte	0x04, 0x11
        /*40ca*/ 	.short	(.L_2813 - .L_2812)
	.align		4
.L_2812:
        /*40cc*/ 	.word	index@(_ZN4vllm25paged_attention_v1_kernelI13__nv_bfloat16hLi64ELi32ELi128ELNS_18Fp8KVCacheDataTypeE2ELb0EEEvPT_PKS3_PKT0_S9_ifPKiSB_iPKfiiiSD_SD_iiiii)
        /*40d0*/ 	.word	0x00000000


	//----- nvinfo : EIATTR_REGCOUNT
	.align		4
.L_2813:
        /*40d4*/ 	.byte	0x04, 0x2f
        /*40d6*/ 	.short	(.L_2815 - .L_2814)
	.align		4
.L_2814:
        /*40d8*/ 	.word	index@(_ZN4vllm25paged_attention_v1_kernelI13__nv_bfloat16hLi80ELi32ELi128ELNS_18Fp8KVCacheDataTypeE2ELb0EEEvPT_PKS3_PKT0_S9_ifPKiSB_iPKfiiiSD_SD_iiiii)
        /*40dc*/ 	.word	0x00000020


	//----- nvinfo : EIATTR_FRAME_SIZE
	.align		4
.L_2815:
        /*40e0*/ 	.byte	0x04, 0x11
        /*40e2*/ 	.short	(.L_2817 - .L_2816)
	.align		4
.L_2816:
        /*40e4*/ 	.word	index@($__internal_6_$__cuda_sm70_shflsync_bfly_p)
        /*40e8*/ 	.word	0x00000000


	//----- nvinfo : EIATTR_FRAME_SIZE
	.align		4
.L_2817:
        /*40ec*/ 	.byte	0x04, 0x11
        /*40ee*/ 	.short	(.L_2819 - .L_2818)
	.align		4
.L_2818:
        /*40f0*/ 	.word	index@(_ZN4vllm25paged_attention_v1_kernelI13__nv_bfloat16hLi80ELi32ELi128ELNS_18Fp8KVCacheDataTypeE2ELb0EEEvPT_PKS3_PKT0_S9_ifPKiSB_iPKfiiiSD_SD_iiiii)
        /*40f4*/ 	.word	0x00000000


	//----- nvinfo : EIATTR_REGCOUNT
	.align		4
.L_2819:
        /*40f8*/ 	.byte	0x04, 0x2f
        /*40fa*/ 	.short	(.L_2821 - .L_2820)
	.align		4
.L_2820:
        /*40fc*/ 	.word	index@(_ZN4vllm25paged_attention_v1_kernelI13__nv_bfloat16hLi96ELi32ELi128ELNS_18Fp8KVCacheDataTypeE2ELb0EEEvPT_PKS3_PKT0_S9_ifPKiSB_iPKfiiiSD_SD_iiiii)
        /*4100*/ 	.word	0x00000020


	//----- nvinfo : EIATTR_FRAME_SIZE
	.align		4
.L_2821:
        /*4104*/ 	.byte	0x04, 0x11
        /*4106*/ 	.short	(.L_2823 - .L_2822)
	.align		4
.L_2822:
        /*4108*/ 	.word	index@($__internal_5_$__cuda_sm70_shflsync_bfly_p)
        /*410c*/ 	.word	0x00000000


	//----- nvinfo : EIATTR_FRAME_SIZE
	.align		4
.L_2823:
        /*4110*/ 	.byte	0x04, 0x11
        /*4112*/ 	.short	(.L_2825 - .L_2824)
	.align		4
.L_2824:
        /*4114*/ 	.word	index@(_ZN4vllm25paged_attention_v1_kernelI13__nv_bfloat16hLi96ELi32ELi128ELNS_18Fp8KVCacheDataTypeE2ELb0EEEvPT_PKS3_PKT0_S9_ifPKiSB_iPKfiiiSD_SD_iiiii)
        /*4118*/ 	.word	0x00000000


	//----- nvinfo : EIATTR_REGCOUNT
	.align		4
.L_2825:
        /*411c*/ 	.byte	0x04, 0x2f
        /*411e*/ 	.short	(.L_2827 - .L_2826)
	.align		4
.L_2826:
        /*4120*/ 	.word	index@(_ZN4vllm25paged_attention_v1_kernelI13__nv_bfloat16hLi112ELi32ELi128ELNS_18Fp8KVCacheDataTypeE2ELb0EEEvPT_PKS3_PKT0_S9_ifPKiSB_iPKfiiiSD_SD_iiiii)
        /*4124*/ 	.word	0x00000020


	//----- nvinfo : EIATTR_FRAME_SIZE
	.align		4
.L_2827:
        /*4128*/ 	.byte	0x04, 0x11
        /*412a*/ 	.short	(.L_2829 - .L_2828)
	.align		4
.L_2828:
        /*412c*/ 	.word	index@($__internal_4_$__cuda_sm70_shflsync_bfly_p)
        /*4130*/ 	.word	0x00000000


	//----- nvinfo : EIATTR_FRAME_SIZE
	.align		4
.L_2829:
        /*4134*/ 	.byte	0x04, 0x11
        /*4136*/ 	.short	(.L_2831 - .L_2830)
	.align		4
.L_2830:
        /*4138*/ 	.word	index@(_ZN4vllm25paged_attention_v1_kernelI13__nv_bfloat16hLi112ELi32ELi128ELNS_18Fp8KVCacheDataTypeE2ELb0EEEvPT_PKS3_PKT0_S9_ifPKiSB_iPKfiiiSD_SD_iiiii)
        /*413c*/ 	.word	0x00000000


	//----- nvinfo : EIATTR_REGCOUNT
	.align		4
.L_2831:
        /*4140*/ 	.byte	0x04, 0x2f
        /*4142*/ 	.short	(.L_2833 - .L_2832)
	.align		4
.L_2832:
        /*4144*/ 	.word	index@(_ZN4vllm25paged_attention_v1_kernelI13__nv_bfloat16hLi120ELi32ELi128ELNS_18Fp8KVCacheDataTypeE2ELb0EEEvPT_PKS3_PKT0_S9_ifPKiSB_iPKfiiiSD_SD_iiiii)
        /*4148*/ 	.word	0x00000020


	//----- nvinfo : EIATTR_FRAME_SIZE
	.align		4
.L_2833:
        /*414c*/ 	.byte	0x04, 0x11
        /*414e*/ 	.short	(.L_2835 - .L_2834)
	.align		4
.L_2834:
        /*4150*/ 	.word	index@($__internal_3_$__cuda_sm70_shflsync_bfly_p)
        /*4154*/ 	.word	0x00000000


	//----- nvinfo : EIATTR_FRAME_SIZE
	.align		4
.L_2835:
        /*4158*/ 	.byte	0x04, 0x11
        /*415a*/ 	.short	(.L_2837 - .L_2836)
	.align		4
.L_2836:
        /*415c*/ 	.word	index@(_ZN4vllm25paged_attention_v1_kernelI13__nv_bfloat16hLi120ELi32ELi128ELNS_18Fp8KVCacheDataTypeE2ELb0EEEvPT_PKS3_PKT0_S9_ifPKiSB_iPKfiiiSD_SD_iiiii)
        /*4160*/ 	.word	0x00000000


	//----- nvinfo : EIATTR_REGCOUNT
	.align		4
.L_2837:
        /*4164*/ 	.byte	0x04, 0x2f
        /*4166*/ 	.short	(.L_2839 - .L_2838)
	.align		4
.L_2838:
        /*4168*/ 	.word	index@(_ZN4vllm25paged_attention_v1_kernelI13__nv_bfloat16hLi128ELi32ELi128ELNS_18Fp8KVCacheDataTypeE2ELb0EEEvPT_PKS3_PKT0_S9_ifPKiSB_iPKfiiiSD_SD_iiiii)
        /*416c*/ 	.word	0x00000020


	//----- nvinfo : EIATTR_FRAME_SIZE
	.align		4
.L_2839:
        /*4170*/ 	.byte	0x04, 0x11
        /*4172*/ 	.short	(.L_2841 - .L_2840)
	.align		4
.L_2840:
        /*4174*/ 	.word	index@($__internal_2_$__cuda_sm70_shflsync_bfly_p)
        /*4178*/ 	.word	0x00000000


	//----- nvinfo : EIATTR_FRAME_SIZE
	.align		4
.L_2841:
        /*417c*/ 	.byte	0x04, 0x11
        /*417e*/ 	.short	(.L_2843 - .L_2842)
	.align		4
.L_2842:
        /*4180*/ 	.word	index@(_ZN4vllm25paged_attention_v1_kernelI13__nv_bfloat16hLi128ELi32ELi128ELNS_18Fp8KVCacheDataTypeE2ELb0EEEvPT_PKS3_PKT0_S9_ifPKiSB_iPKfiiiSD_SD_iiiii)
        /*4184*/ 	.word	0x00000000


	//----- nvinfo : EIATTR_REGCOUNT
	.align		4
.L_2843:
        /*4188*/ 	.byte	0x04, 0x2f
        /*418a*/ 	.short	(.L_2845 - .L_2844)
	.align		4
.L_2844:
        /*418c*/ 	.word	index@(_ZN4vllm25paged_attention_v1_kernelI13__nv_bfloat16hLi192ELi32ELi128ELNS_18Fp8KVCacheDataTypeE2ELb0EEEvPT_PKS3_PKT0_S9_ifPKiSB_iPKfiiiSD_SD_iiiii)
        /*4190*/ 	.word	0x00000020


	//----- nvinfo : EIATTR_FRAME_SIZE
	.align		4
.L_2845:
        /*4194*/ 	.byte	0x04, 0x11
        /*4196*/ 	.short	(.L_2847 - .L_2846)
	.align		4
.L_2846:
        /*4198*/ 	.word	index@($__internal_1_$__cuda_sm70_shflsync_bfly_p)
        /*419c*/ 	.word	0x00000000


	//----- nvinfo : EIATTR_FRAME_SIZE
	.align		4
.L_2847:
        /*41a0*/ 	.byte	0x04, 0x11
        /*41a2*/ 	.short	(.L_2849 - .L_2848)
	.align		4
.L_2848:
        /*41a4*/ 	.word	index@(_ZN4vllm25paged_attention_v1_kernelI13__nv_bfloat16hLi192ELi32ELi128ELNS_18Fp8KVCacheDataTypeE2ELb0EEEvPT_PKS3_PKT0_S9_ifPKiSB_iPKfiiiSD_SD_iiiii)
        /*41a8*/ 	.word	0x00000000


	//----- nvinfo : EIATTR_REGCOUNT
	.align		4
.L_2849:
        /*41ac*/ 	.byte	0x04, 0x2f
        /*41ae*/ 	.short	(.L_2851 - .L_2850)
	.align		4
.L_2850:
        /*41b0*/ 	.word	index@(_ZN4vllm25paged_attention_v1_kernelI13__nv_bfloat16hLi256ELi32ELi128ELNS_18Fp8KVCacheDataTypeE2ELb0EEEvPT_PKS3_PKT0_S9_ifPKiSB_iPKfiiiSD_SD_iiiii)
        /*41b4*/ 	.word	0x00000030


	//----- nvinfo : EIATTR_FRAME_SIZE
	.align		4
.L_2851:
        /*41b8*/ 	.byte	0x04, 0x11
        /*41ba*/ 	.short	(.L_2853 - .L_2852)
	.align		4
.L_2852:
        /*41bc*/ 	.word	index@($__internal_0_$__cuda_sm70_shflsync_bfly_p)
        /*41c0*/ 	.word	0x00000000


	//----- nvinfo : EIATTR_FRAME_SIZE
	.align		4
.L_2853:
        /*41c4*/ 	.byte	0x04, 0x11
        /*41c6*/ 	.short	(.L_2855 - .L_2854)
	.align		4
.L_2854:
        /*41c8*/ 	.word	index@(_ZN4vllm25paged_attention_v1_kernelI13__nv_bfloat16hLi256ELi32ELi128ELNS_18Fp8KVCacheDataTypeE2ELb0EEEvPT_PKS3_PKT0_S9_ifPKiSB_iPKfiiiSD_SD_iiiii)
        /*41cc*/ 	.word	0x00000000


	//----- nvinfo : EIATTR_MIN_STACK_SIZE
	.align		4
.L_2855:
        /*41d0*/ 	.byte	0x04, 0x12
        /*41d2*/ 	.short	(.L_2857 - .L_2856)
	.align		4
.L_2856:
        /*41d4*/ 	.word	index@(_ZN4vllm25paged_attention_v1_kernelI13__nv_bfloat16hLi256ELi32ELi128ELNS_18Fp8KVCacheDataTypeE2ELb0EEEvPT_PKS3_PKT0_S9_ifPKiSB_iPKfiiiSD_SD_iiiii)
        /*41d8*/ 	.word	0x00000000


	//----- nvinfo : EIATTR_MIN_STACK_SIZE
	.align		4
.L_2857:
        /*41dc*/ 	.byte	0x04, 0x12
        /*41de*/ 	.short	(.L_2859 - .L_2858)
	.align		4
.L_2858:
        /*41e0*/ 	.word	index@(_ZN4vllm25paged_attention_v1_kernelI13__nv_bfloat16hLi192ELi32ELi128ELNS_18Fp8KVCacheDataTypeE2ELb0EEEvPT_PKS3_PKT0_S9_ifPKiSB_iPKfiiiSD_SD_iiiii)
        /*41e4*/ 	.word	0x00000000


	//----- nvinfo : EIATTR_MIN_STACK_SIZE
	.align		4
.L_2859:
        /*41e8*/ 	.byte	0x04, 0x12
        /*41ea*/ 	.short	(.L_2861 - .L_2860)
	.align		4
.L_2860:
        /*41ec*/ 	.word	index@(_ZN4vllm25paged_attention_v1_kernelI13__nv_bfloat16hLi128ELi32ELi128ELNS_18Fp8KVCacheDataTypeE2ELb0EEEvPT_PKS3_PKT0_S9_ifPKiSB_iPKfiiiSD_SD_iiiii)
        /*41f0*/ 	.word	0x00000000


	//----- nvinfo : EIATTR_MIN_STACK_SIZE
	.align		4
.L_2861:
        /*41f4*/ 	.byte	0x04, 0x12
        /*41f6*/ 	.short	(.L_2863 - .L_2862)
	.align		4
.L_2862:
        /*41f8*/ 	.word	index@(_ZN4vllm25paged_attention_v1_kernelI13__nv_bfloat16hLi120ELi32ELi128ELNS_18Fp8KVCacheDataTypeE2ELb0EEEvPT_PKS3_PKT0_S9_ifPKiSB_iPKfiiiSD_SD_iiiii)
        /*41fc*/ 	.word	0x00000000


	//----- nvinfo : EIATTR_MIN_STACK_SIZE
	.align		4
.L_2863:
        /*4200*/ 	.byte	0x04, 0x12
        /*4202*/ 	.short	(.L_2865 - .L_2864)
	.align		4
.L_2864:
        /*4204*/ 	.word	index@(_ZN4vllm25paged_attention_v1_kernelI13__nv_bfloat16hLi112ELi32ELi128ELNS_18Fp8KVCacheDataTypeE2ELb0EEEvPT_PKS3_PKT0_S9_ifPKiSB_iPKfiiiSD_SD_iiiii)
        /*4208*/ 	.word	0x00000000


	//----- nvinfo : EIATTR_MIN_STACK_SIZE
	.align		4
.L_2865:
        /*420c*/ 	.byte	0x04, 0x12
        /*420e*/ 	.short	(.L_2867 - .L_2866)
	.align		4
.L_2866:
        /*4210*/ 	.word	index@(_ZN4vllm25paged_attention_v1_kernelI13__nv_bfloat16hLi96ELi32ELi128ELNS_18Fp8KVCacheDataTypeE2ELb0EEEvPT_PKS3_PKT0_S9_ifPKiSB_iPKfiiiSD_SD_iiiii)
        /*4214*/ 	.word	0x00000000


	//----- nvinfo : EIATTR_MIN_STACK_SIZE
	.align		4
.L_2867:
        /*4218*/ 	.byte	0x04, 0x12
        /*421a*/ 	.short	(.L_2869 - .L_2868)
	.align		4
.L_2868:
        /*421c*/ 	.word	index@(_ZN4vllm25paged_attention_v1_kernelI13__nv_bfloat16hLi80ELi32ELi128ELNS_18Fp8KVCacheDataTypeE2ELb0EEEvPT_PKS3_PKT0_S9_ifPKiSB_iPKfiiiSD_SD_iiiii)
        /*4220*/ 	.word	0x00000000


	//----- nvinfo : EIATTR_MIN_STACK_SIZE
	.align		4
.L_2869:
        /*4224*/ 	.byte	0x04, 0x12
        /*4226*/ 	.short	(.L_2871 - .L_2870)
	.align		4
.L_2870:
        /*4228*/ 	.word	index@(_ZN4vllm25paged_attention_v1_kernelI13__nv_bfloat16hLi64ELi32ELi128ELNS_18Fp8KVCacheDataTypeE2ELb0EEEvPT_PKS3_PKT0_S9_ifPKiSB_iPKfiiiSD_SD_iiiii)
        /*422c*/ 	.word	0x00000000


	//----- nvinfo : EIATTR_MIN_STACK_SIZE
	.align		4
.L_2871:
        /*4230*/ 	.byte	0x04, 0x12
        /*4232*/ 	.short	(.L_2873 - .L_2872)
	.align		4
.L_2872:
        /*4234*/ 	.word	index@(_ZN4vllm25paged_attention_v1_kernelI13__nv_bfloat16hLi32ELi32ELi128ELNS_18Fp8KVCacheDataTypeE2ELb0EEEvPT_PKS3_PKT0_S9_ifPKiSB_iPKfiiiSD_SD_iiiii)
        /*4238*/ 	.word	0x00000000


	//----- nvinfo : EIATTR_MIN_STACK_SIZE
	.align		4
.L_2873:
        /*423c*/ 	.byte	0x04, 0x12
        /*423e*/ 	.short	(.L_2875 - .L_2874)
	.align		4
.L_2874:
        /*4240*/ 	.word	index@(_ZN4vllm25paged_attention_v1_kernelI13__nv_bfloat16hLi256ELi32ELi128ELNS_18Fp8KVCacheDataTypeE2ELb1EEEvPT_PKS3_PKT0_S9_ifPKiSB_iPKfiiiSD_SD_iiiii)
        /*4244*/ 	.word	0x00000000


	//----- nvinfo : EIATTR_MIN_STACK_SIZE
	.align		4
.L_2875:
        /*4248*/ 	.byte	0x04, 0x12
        /*424a*/ 	.short	(.L_2877 - .L_2876)
	.align		4
.L_2876:
        /*424c*/ 	.word	index@(_ZN4vllm25paged_attention_v1_kernelI13__nv_bfloat16hLi192ELi32ELi128ELNS_18Fp8KVCacheDataTypeE2ELb1EEEvPT_PKS3_PKT0_S9_ifPKiSB_iPKfiiiSD_SD_iiiii)
        /*4250*/ 	.word	0x00000000


	//----- nvinfo : EIATTR_MIN_STACK_SIZE
	.align		4
.L_2877:
        /*4254*/ 	.byte	0x04, 0x12
        /*4256*/ 	.short	(.L_2879 - .L_2878)
	.align		4
.L_2878:
        /*4258*/ 	.word	index@(_ZN4vllm25paged_attention_v1_kernelI13__nv_bfloat16hLi128ELi32ELi128ELNS_18Fp8KVCacheDataTypeE2ELb1EEEvPT_PKS3_PKT0_S9_ifPKiSB_iPKfiiiSD_SD_iiiii)
        /*425c*/ 	.word	0x00000000


	//----- nvinfo : EIATTR_MIN_STACK_SIZE
	.align		4
.L_2879:
        /*4260*/ 	.byte	0x04, 0x12
        /*4262*/ 	.short	(.L_2881 - .L_2880)
	.align		4
.L_2880:
        /*4264*/ 	.word	index@(_ZN4vllm25paged_attention_v1_kernelI13__nv_bfloat16hLi120ELi32ELi128ELNS_18Fp8KVCacheDataTypeE2ELb1EEEvPT_PKS3_PKT0_S9_ifPKiSB_iPKfiiiSD_SD_iiiii)
        /*4268*/ 	.word	0x00000000


	//----- nvinfo : EIATTR_MIN_STACK_SIZE
	.align		4
.L_2881:
        /*426c*/ 	.byte	0x04, 0x12
        /*426e*/ 	.short	(.L_2883 - .L_2882)
	.align		4
.L_2882:
        /*4270*/ 	.word	index@(_ZN4vllm25paged_attention_v1_kernelI13__nv_bfloat16hLi112ELi32ELi128ELNS_18Fp8KVCacheDataTypeE2ELb1EEEvPT_PKS3_PKT0_S9_ifPKiSB_iPKfiiiSD_SD_iiiii)
        /*4274*/ 	.word	0x00000000


	//----- nvinfo : EIATTR_MIN_STACK_SIZE
	.align		4
.L_2883:
        /*4278*/ 	.byte	0x04, 0x12
        /*427a*/ 	.short	(.L_2885 - .L_2884)
	.align		4
.L_2884:
        /*427c*/ 	.word	index@(_ZN4vllm25paged_attention_v1_kernelI13__nv_bfloat16hLi96ELi32ELi128ELNS_18Fp8KVCacheDataTypeE2ELb1EEEvPT_PKS3_PKT0_S9_ifPKiSB_iPKfiiiSD_SD_iiiii)
        /*4280*/ 	.word	0x00000000


	//----- nvinfo : EIATTR_MIN_STACK_SIZE
	.align		4
.L_2885:
        /*4284*/ 	.byte	0x04, 0x12
        /*4286*/ 	.short	(.L_2887 - .L_2886)
	.align		4
.L_2886:
        /*4288*/ 	.word	index@(_ZN4vllm25paged_attention_v1_kernelI13__nv_bfloat16hLi80ELi32ELi128ELNS_18Fp8KVCacheDataTypeE2ELb1EEEvPT_PKS3_PKT0_S9_ifPKiSB_iPKfiiiSD_SD_iiiii)
        /*428c*/ 	.word	0x00000000


	//----- nvinfo : EIATTR_MIN_STACK_SIZE
	.align		4
.L_2887:
        /*4290*/ 	.byte	0x04, 0x12
        /*4292*/ 	.short	(.L_2889 - .L_2888)
	.align		4
.L_2888:
        /*4294*/ 	.word	index@(_ZN4vllm25paged_attention_v1_kernelI13__nv_bfloat16hLi64ELi32ELi128ELNS_18Fp8KVCacheDataTypeE2ELb1EEEvPT_PKS3_PKT0_S9_ifPKiSB_iPKfiiiSD_SD_iiiii)
        /*4298*/ 	.word	0x00000000


	//----- nvinfo : EIATTR_MIN_STACK_SIZE
	.align		4
.L_2889:
        /*429c*/ 	.byte	0x04, 0x12
        /*429e*/ 	.short	(.L_2891 - .L_2890)
	.align		4
.L_2890:
        /*42a0*/ 	.word	index@(_ZN4vllm25paged_attention_v1_kernelI13__nv_bfloat16hLi32ELi32ELi128ELNS_18Fp8KVCacheDataTypeE2ELb1EEEvPT_PKS3_PKT0_S9_ifPKiSB_iPKfiiiSD_SD_iiiii)
        /*42a4*/ 	.word	0x00000000


	//----- nvinfo : EIATTR_MIN_STACK_SIZE
	.align		4
.L_2891:
        /*42a8*/ 	.byte	0x04, 0x12
        /*42aa*/ 	.short	(.L_2893 - .L_2892)
	.align		4
.L_2892:
        /*42ac*/ 	.word	index@(_ZN4vllm25paged_attention_v1_kernelI13__nv_bfloat16hLi256ELi16ELi128ELNS_18Fp8KVCacheDataTypeE2ELb0EEEvPT_PKS3_PKT0_S9_ifPKiSB_iPKfiiiSD_SD_iiiii)
        /*42b0*/ 	.word	0x00000000


	//----- nvinfo : EIATTR_MIN_STACK_SIZE
	.align		4
.L_2893:
        /*42b4*/ 	.byte	0x04, 0x12
        /*42b6*/ 	.short	(.L_2895 - .L_2894)
	.align		4
.L_2894:
        /*42b8*/ 	.word	index@(_ZN4vllm25paged_attention_v1_kernelI13__nv_bfloat16hLi192ELi16ELi128ELNS_18Fp8KVCacheDataTypeE2ELb0EEEvPT_PKS3_PKT0_S9_ifPKiSB_iPKfiiiSD_SD_iiiii)
        /*42bc*/ 	.word	0x00000000


	//----- nvinfo : EIATTR_MIN_STACK_SIZE
	.align		4
.L_2895:
        /*42c0*/ 	.byte	0x04, 0x12
        /*42c2*/ 	.short	(.L_2897 - .L_2896)
	.align		4
.L_2896:
        /*42c4*/ 	.word	index@(_ZN4vllm25paged_attention_v1_kernelI13__nv_bfloat16hLi128ELi16ELi128ELNS_18Fp8KVCacheDataTypeE2ELb0EEEvPT_PKS3_PKT0_S9_ifPKiSB_iPKfiiiSD_SD_iiiii)
        /*42c8*/ 	.word	0x00000000


	//----- nvinfo : EIATTR_MIN_STACK_SIZE
	.align		4
.L_2897:
        /*42cc*/ 	.byte	0x04, 0x12
        /*42ce*/ 	.short	(.L_2899 - .L_2898)
	.align		4
.L_2898:
        /*42d0*/ 	.word	index@(_ZN4vllm25paged_attention_v1_kernelI13__nv_bfloat16hLi120ELi16ELi128ELNS_18Fp8KVCacheDataTypeE2ELb0EEEvPT_PKS3_PKT0_S9_ifPKiSB_iPKfiiiSD_SD_iiiii)
        /*42d4*/ 	.word	0x00000000


	//----- nvinfo : EIATTR_MIN_STACK_SIZE
	.align		4
.L_2899:
        /*42d8*/ 	.byte	0x04, 0x12
        /*42da*/ 	.short	(.L_2901 - .L_2900)
	.align		4
.L_2900:
        /*42dc*/ 	.word	index@(_ZN4vllm25paged_attention_v1_kernelI13__nv_bfloat16hLi112ELi16ELi128ELNS_18Fp8KVCacheDataTypeE2ELb0EEEvPT_PKS3_PKT0_S9_ifPKiSB_iPKfiiiSD_SD_iiiii)
        /*42e0*/ 	.word	0x00000000


	//----- nvinfo : EIATTR_MIN_STACK_SIZE
	.align		4
.L_2901:
        /*42e4*/ 	.byte	0x04, 0x12
        /*42e6*/ 	.short	(.L_2903 - .L_2902)
	.align		4
.L_2902:
        /*42e8*/ 	.word	index@(_ZN4vllm25paged_attention_v1_kernelI13__nv_bfloat16hLi96ELi16ELi128ELNS_18Fp8KVCacheDataTypeE2ELb0EEEvPT_PKS3_PKT0_S9_ifPKiSB_iPKfiiiSD_SD_iiiii)
        /*42ec*/ 	.word	0x00000000


	//----- nvinfo : EIATTR_MIN_STACK_SIZE
	.align		4
.L_2903:
        /*42f0*/ 	.byte	0x04, 0x12
        /*42f2*/ 	.short	(.L_2905 - .L_2904)
	.align		4
.L_2904:
        /*42f4*/ 	.word	index@(_ZN4vllm25paged_attention_v1_kernelI13__nv_bfloat16hLi80ELi16ELi128ELNS_18Fp8KVCacheDataTypeE2ELb0EEEvPT_PKS3_PKT0_S9_ifPKiSB_iPKfiiiSD_SD_iiiii)
        /*42f8*/ 	.word	0x00000000


	//----- nvinfo : EIATTR_MIN_STACK_SIZE
	.align		4
.L_2905:
        /*42fc*/ 	.byte	0x04, 0x12
        /*42fe*/ 	.short	(.L_2907 - .L_2906)
	.align		4
.L_2906:
        /*4300*/ 	.word	index@(_ZN4vllm25paged_attention_v1_kernelI13__nv_bfloat16hLi64ELi16ELi128ELNS_18Fp8KVCacheDataTypeE2ELb0EEEvPT_PKS3_PKT0_S9_ifPKiSB_iPKfiiiSD_SD_iiiii)
        /*4304*/ 	.word	0x00000000


	//----- nvinfo : EIATTR_MIN_STACK_SIZE
	.align		4
.L_2907:
        /*4308*/ 	.byte	0x04, 0x12
        /*430a*/ 	.short	(.L_2909 - .L_2908)
	.align		4
.L_2908:
        /*430c*/ 	.word	index@(_ZN4vllm25paged_attention_v1_kernelI13__nv_bfloat16hLi32ELi16ELi128ELNS_18Fp8KVCacheDataTypeE2ELb0EEEvPT_PKS3_PKT0_S9_ifPKiSB_iPKfiiiSD_SD_iiiii)
        /*4310*/ 	.word	0x00000000


	//----- nvinfo : EIATTR_MIN_STACK_SIZE
	.align		4
.L_2909:
        /*4314*/ 	.byte	0x04, 0x12
        /*4316*/ 	.short	(.L_2911 - .L_2910)
	.align		4
.L_2910:
        /*4318*/ 	.word	index@(_ZN4vllm25paged_attention_v1_kernelI13__nv_bfloat16hLi256ELi16ELi128ELNS_18Fp8KVCacheDataTypeE2ELb1EEEvPT_PKS3_PKT0_S9_ifPKiSB_iPKfiiiSD_SD_iiiii)
        /*431c*/ 	.word	0x00000000


	//----- nvinfo : EIATTR_MIN_STACK_SIZE
	.align		4
.L_2911:
        /*4320*/ 	.byte	0x04, 0x12
        /*4322*/ 	.short	(.L_2913 - .L_2912)
	.align		4
.L_2912:
        /*4324*/ 	.word	index@(_ZN4vllm25paged_attention_v1_kernelI13__nv_bfloat16hLi192ELi16ELi128ELNS_18Fp8KVCacheDataTypeE2ELb1EEEvPT_PKS3_PKT0_S9_ifPKiSB_iPKfiiiSD_SD_iiiii)
        /*4328*/ 	.word	0x00000000


	//----- nvinfo : EIATTR_MIN_STACK_SIZE
	.align		4
.L_2913:
        /*432c*/ 	.byte	0x04, 0x12
        /*432e*/ 	.short	(.L_2915 - .L_2914)
	.align		4
.L_2914:
        /*4330*/ 	.word	index@(_ZN4vllm25paged_attention_v1_kernelI13__nv_bfloat16hLi128ELi16ELi128ELNS_18Fp8KVCacheDataTypeE2ELb1EEEvPT_PKS3_PKT0_S9_ifPKiSB_iPKfiiiSD_SD_iiiii)
        /*4334*/ 	.word	0x00000000


	//----- nvinfo : EIATTR_MIN_STACK_SIZE
	.align		4
.L_2915:
        /*4338*/ 	.byte	0x04, 0x12
        /*433a*/ 	.short	(.L_2917 - .L_2916)
	.align		4
.L_2916:
        /*433c*/ 	.word	index@(_ZN4vllm25paged_attention_v1_kernelI13__nv_bfloat16hLi120ELi16ELi128ELNS_18Fp8KVCacheDataTypeE2ELb1EEEvPT_PKS3_PKT0_S9_ifPKiSB_iPKfiiiSD_SD_iiiii)
        /*4340*/ 	.word	0x00000000


	//----- nvinfo : EIATTR_MIN_STACK_SIZE
	.align		4
.L_2917:
        /*4344*/ 	.byte	0x04, 0x12
        /*4346*/ 	.short	(.L_2919 - .L_2918)
	.align		4
.L_2918:
        /*4348*/ 	.word	index@(_ZN4vllm25paged_attention_v1_kernelI13__nv_bfloat16hLi112ELi16ELi128ELNS_18Fp8KVCacheDataTypeE2ELb1EEEvPT_PKS3_PKT0_S9_ifPKiSB_iPKfiiiSD_SD_iiiii)
        /*434c*/ 	.word	0x00000000


	//----- nvinfo : EIATTR_MIN_STACK_SIZE
	.align		4
.L_2919:
        /*4350*/ 	.byte	0x04, 0x12
        /*4352*/ 	.short	(.L_2921 - .L_2920)
	.align		4
.L_2920:
        /*4354*/ 	.word	index@(_ZN4vllm25paged_attention_v1_kernelI13__nv_bfloat16hLi96ELi16ELi128ELNS_18Fp8KVCacheDataTypeE2ELb1EEEvPT_PKS3_PKT0_S9_ifPKiSB_iPKfiiiSD_SD_iiiii)
        /*4358*/ 	.word	0x00000000


	//----- nvinfo : EIATTR_MIN_STACK_SIZE
	.align		4
.L_2921:
        /*435c*/ 	.byte	0x04, 0x12
        /*435e*/ 	.short	(.L_2923 - .L_2922)
	.align		4
.L_2922:
        /*4360*/ 	.word	index@(_ZN4vllm25paged_attention_v1_kernelI13__nv_bfloat16hLi80ELi16ELi128ELNS_18Fp8KVCacheDataTypeE2ELb1EEEvPT_PKS3_PKT0_S9_ifPKiSB_iPKfiiiSD_SD_iiiii)
        /*4364*/ 	.word	0x00000000


	//----- nvinfo : EIATTR_MIN_STACK_SIZE
	.align		4
.L_2923:
        /*4368*/ 	.byte	0x04, 0x12
        /*436a*/ 	.short	(.L_2925 - .L_2924)
	.align		4
.L_2924:
        /*436c*/ 	.word	index@(_ZN4vllm25paged_attention_v1_kernelI13__nv_bfloat16hLi64ELi16ELi128ELNS_18Fp8KVCacheDataTypeE2ELb1EEEvPT_PKS3_PKT0_S9_ifPKiSB_iPKfiiiSD_SD_iiiii)
        /*4370*/ 	.word	0x00000000


	//----- nvinfo : EIATTR_MIN_STACK_SIZE
	.align		4
.L_2925:
        /*4374*/ 	.byte	0x04, 0x12
        /*4376*/ 	.short	(.L_2927 - .L_2926)
	.align		4
.L_2926:
        /*4378*/ 	.word	index@(_ZN4vllm25paged_attention_v1_kernelI13__nv_bfloat16hLi32ELi16ELi128ELNS_18Fp8KVCacheDataTypeE2ELb1EEEvPT_PKS3_PKT0_S9_ifPKiSB_iPKfiiiSD_SD_iiiii)
        /*437c*/ 	.word	0x00000000


	//----- nvinfo : EIATTR_MIN_STACK_SIZE
	.align		4
.L_2927:
        /*4380*/ 	.byte	0x04, 0x12
        /*4382*/ 	.short	(.L_2929 - .L_2928)
	.align		4
.L_2928:
        /*4384*/ 	.word	index@(_ZN4vllm25paged_attention_v1_kernelI13__nv_bfloat16hLi256ELi8ELi128ELNS_18Fp8KVCacheDataTypeE2ELb0EEEvPT_PKS3_PKT0_S9_ifPKiSB_iPKfiiiSD_SD_iiiii)
        /*4388*/ 	.word	0x00000000


	//----- nvinfo : EIATTR_MIN_STACK_SIZE
	.align		4
.L_2929:
        /*438c*/ 	.byte	0x04, 0x12
        /*438e*/ 	.short	(.L_2931 - .L_2930)
	.align		4
.L_2930:
        /*4390*/ 	.word	index@(_ZN4vllm25paged_attention_v1_kernelI13__nv_bfloat16hLi192ELi8ELi128ELNS_18Fp8KVCacheDataTypeE2ELb0EEEvPT_PKS3_PKT0_S9_ifPKiSB_iPKfiiiSD_SD_iiiii)
        /*4394*/ 	.word	0x00000000


	//----- nvinfo : EIATTR_MIN_STACK_SIZE
	.align		4
.L_2931:
        /*4398*/ 	.byte	0x04, 0x12
        /*439a*/ 	.short	(.L_2933 - .L_2932)
	.align		4
.L_2932:
        /*439c*/ 	.word	index@(_ZN4vllm25paged_attention_v1_kernelI13__nv_bfloat16hLi128ELi8ELi128ELNS_18Fp8KVCacheDataTypeE2ELb0EEEvPT_PKS3_PKT0_S9_ifPKiSB_iPKfiiiSD_SD_iiiii)
        /*43a0*/ 	.word	0x00000000


	//----- nvinfo : EIATTR_MIN_STACK_SIZE
	.align		4
.L_2933:
        /*43a4*/ 	.byte	0x04, 0x12
        /*43a6*/ 	.short	(.L_2935 - .L_2934)
	.align		4
.L_2934:
        /*43a8*/ 	.word	index@(_ZN4vllm25paged_attention_v1_kernelI13__nv_bfloat16hLi120ELi8ELi128ELNS_18Fp8KVCacheDataTypeE2ELb0EEEvPT_PKS3_PKT0_S9_ifPKiSB_iPKfiiiSD_SD_iiiii)
        /*43ac*/ 	.word	0x00000000


	//----- nvinfo : EIATTR_MIN_STACK_SIZE
	.align		4
.L_2935:
        /*43b0*/ 	.byte	0x04, 0x12
        /*43b2*/ 	.short	(.L_2937 - .L_2936)
	.align		4
.L_2936:
        /*43b4*/ 	.word	index@(_ZN4vllm25paged_attention_v1_kernelI13__nv_bfloat16hLi112ELi8ELi128ELNS_18Fp8KVCacheDataTypeE2ELb0EEEvPT_PKS3_PKT0_S9_ifPKiSB_iPKfiiiSD_SD_iiiii)
        /*43b8*/ 	.word	0x00000000


	//----- nvinfo : EIATTR_MIN_STACK_SIZE
	.align		4
.L_2937:
        /*43bc*/ 	.byte	0x04, 0x12
        /*43be*/ 	.short	(.L_2939 - .L_2938)
	.align		4
.L_2938:
        /*43c0*/ 	.word	index@(_ZN4vllm25paged_attention_v1_kernelI13__nv_bfloat16hLi96ELi8ELi128ELNS_18Fp8KVCacheDataTypeE2ELb0EEEvPT_PKS3_PKT0_S9_ifPKiSB_iPKfiiiSD_SD_iiiii)
        /*43c4*/ 	.word	0x00000000


	//----- nvinfo : EIATTR_MIN_STACK_SIZE
	.align		4
.L_2939:
        /*43c8*/ 	.byte	0x04, 0x12
        /*43ca*/ 	.short	(.L_2941 - .L_2940)
	.align		4
.L_2940:
        /*43cc*/ 	.word	index@(_ZN4vllm25paged_attention_v1_kernelI13__nv_bfloat16hLi80ELi8ELi128ELNS_18Fp8KVCacheDataTypeE2ELb0EEEvPT_PKS3_PKT0_S9_ifPKiSB_iPKfiiiSD_SD_iiiii)
        /*43d0*/ 	.word	0x00000000


	//----- nvinfo : EIATTR_MIN_STACK_SIZE
	.align		4
.L_2941:
        /*43d4*/ 	.byte	0x04, 0x12
        /*43d6*/ 	.short	(.L_2943 - .L_2942)
	.align		4
.L_2942:
        /*43d8*/ 	.word	index@(_ZN4vllm25paged_attention_v1_kernelI13__nv_bfloat16hLi64ELi8ELi128ELNS_18Fp8KVCacheDataTypeE2ELb0EEEvPT_PKS3_PKT0_S9_ifPKiSB_iPKfiiiSD_SD_iiiii)
        /*43dc*/ 	.word	0x00000000


	//----- nvinfo : EIATTR_MIN_STACK_SIZE
	.align		4
.L_2943:
        /*43e0*/ 	.byte	0x04, 0x12
        /*43e2*/ 	.short	(.L_2945 - .L_2944)
	.align		4
.L_2944:
        /*43e4*/ 	.word	index@(_ZN4vllm25paged_attention_v1_kernelI13__nv_bfloat16hLi32ELi8ELi128ELNS_18Fp8KVCacheDataTypeE2ELb0EEEvPT_PKS3_PKT0_S9_ifPKiSB_iPKfiiiSD_SD_iiiii)
        /*43e8*/ 	.word	0x00000000


	//----- nvinfo : EIATTR_MIN_STACK_SIZE
	.align		4
.L_2945:
        /*43ec*/ 	.byte	0x04, 0x12
        /*43ee*/ 	.short	(.L_2947 - .L_2946)
	.align		4
.L_2946:
        /*43f0*/ 	.word	index@(_ZN4vllm25paged_attention_v1_kernelI13__nv_bfloat16hLi256ELi8ELi128ELNS_18Fp8KVCacheDataTypeE2ELb1EEEvPT_PKS3_PKT0_S9_ifPKiSB_iPKfiiiSD_SD_iiiii)
        /*43f4*/ 	.word	0x00000000


	//----- nvinfo : EIATTR_MIN_STACK_SIZE
	.align		4
.L_2947:
        /*43f8*/ 	.byte	0x04, 0x12
        /*43fa*/ 	.short	(.L_2949 - .L_2948)
	.align		4
.L_2948:
        /*43fc*/ 	.word	index@(_ZN4vllm25paged_attention_v1_kernelI13__nv_bfloat16hLi192ELi8ELi128ELNS_18Fp8KVCacheDataTypeE2ELb1EEEvPT_PKS3_PKT0_S9_ifPKiSB_iPKfiiiSD_SD_iiiii)
        /*4400*/ 	.word	0x00000000


	//----- nvinfo : EIATTR_MIN_STACK_SIZE
	.align		4
.L_2949:
        /*4404*/ 	.byte	0x04, 0x12
        /*4406*/ 	.short	(.L_2951 - .L_2950)
	.align		4
.L_2950:
        /*4408*/ 	.word	index@(_ZN4vllm25paged_attention_v1_kernelI13__nv_bfloat16hLi128ELi8ELi128ELNS_18Fp8KVCacheDataTypeE2ELb1EEEvPT_PKS3_PKT0_S9_ifPKiSB_iPKfiiiSD_SD_iiiii)
        /*440c*/ 	.word	0x00000000


	//----- nvinfo : EIATTR_MIN_STACK_SIZE
	.align		4
.L_2951:
        /*4410*/ 	.byte	0x04, 0x12
        /*4412*/ 	.short	(.L_2953 - .L_2952)
	.align		4
.L_2952:
        /*4414*/ 	.word	index@(_ZN4vllm25paged_attention_v1_kernelI13__nv_bfloat16hLi120ELi8ELi128ELNS_18Fp8KVCacheDataTypeE2ELb1EEEvPT_PKS3_PKT0_S9_ifPKiSB_iPKfiiiSD_SD_iiiii)
        /*4418*/ 	.word	0x00000000


	//----- nvinfo : EIATTR_MIN_STACK_SIZE
	.align		4
.L_2953:
        /*441c*/ 	.byte	0x04, 0x12
        /*441e*/ 	.short	(.L_2955 - .L_2954)
	.align		4
.L_2954:
        /*4420*/ 	.word	index@(_ZN4vllm25paged_attention_v1_kernelI13__nv_bfloat16hLi112ELi8ELi128ELNS_18Fp8KVCacheDataTypeE2ELb1EEEvPT_PKS3_PKT0_S9_ifPKiSB_iPKfiiiSD_SD_iiiii)
        /*4424*/ 	.word	0x00000000


	//----- nvinfo : EIATTR_MIN_STACK_SIZE
	.align		4
.L_2955:
        /*4428*/ 	.byte	0x04, 0x12
        /*442a*/ 	.short	(.L_2957 - .L_2956)
	.align		4
.L_2956:
        /*442c*/ 	.word	index@(_ZN4vllm25paged_attention_v1_kernelI13__nv_bfloat16hLi96ELi8ELi128ELNS_18Fp8KVCacheDataTypeE2ELb1EEEvPT_PKS3_PKT0_S9_ifPKiSB_iPKfiiiSD_SD_iiiii)
        /*4430*/ 	.word	0x00000000


	//----- nvinfo : EIATTR_MIN_STACK_SIZE
	.align		4
.L_2957:
        /*4434*/ 	.byte	0x04, 0x12
        /*4436*/ 	.short	(.L_2959 - .L_2958)
	.align		4
.L_2958:
        /*4438*/ 	.word	index@(_ZN4vllm25paged_attention_v1_kernelI13__nv_bfloat16hLi80ELi8ELi128ELNS_18Fp8KVCacheDataTypeE2ELb1EEEvPT_PKS3_PKT0_S9_ifPKiSB_iPKfiiiSD_SD_iiiii)
        /*443c*/ 	.word	0x00000000


	//----- nvinfo : EIATTR_MIN_STACK_SIZE
	.align		4
.L_2959:
        /*4440*/ 	.byte	0x04, 0x12
        /*4442*/ 	.short	(.L_2961 - .L_2960)
	.align		4
.L_2960:
        /*4444*/ 	.word	index@(_ZN4vllm25paged_attention_v1_kernelI13__nv_bfloat16hLi64ELi8ELi128ELNS_18Fp8KVCacheDataTypeE2ELb1EEEvPT_PKS3_PKT0_S9_ifPKiSB_iPKfiiiSD_SD_iiiii)
        /*4448*/ 	.word	0x00000000


	//----- nvinfo : EIATTR_MIN_STACK_SIZE
	.align		4
.L_2961:
        /*444c*/ 	.byte	0x04, 0x12
        /*444e*/ 	.short	(.L_2963 - .L_2962)
	.align		4
.L_2962:
        /*4450*/ 	.word	index@(_ZN4vllm25paged_attention_v1_kernelI13__nv_bfloat16hLi32ELi8ELi128ELNS_18Fp8KVCacheDataTypeE2ELb1EEEvPT_PKS3_PKT0_S9_ifPKiSB_iPKfiiiSD_SD_iiiii)
        /*4454*/ 	.word	0x00000000


	//----- nvinfo : EIATTR_MIN_STACK_SIZE
	.align		4
.L_2963:
        /*4458*/ 	.byte	0x04, 0x12
        /*445a*/ 	.short	(.L_2965 - .L_2964)
	.align		4
.L_2964:
        /*445c*/ 	.word	index@(_ZN4vllm25paged_attention_v1_kernelIthLi256ELi32ELi128ELNS_18Fp8KVCacheDataTypeE2ELb0EEEvPT_PKS2_PKT0_S8_ifPKiSA_iPKfiiiSC_SC_iiiii)
        /*4460*/ 	.word	0x00000000


	//----- nvinfo : EIATTR_MIN_STACK_SIZE
	.align		4
.L_2965:
        /*4464*/ 	.byte	0x04, 0x12
        /*4466*/ 	.short	(.L_2967 - .L_2966)
	.align		4
.L_2966:
        /*4468*/ 	.word	index@(_ZN4vllm25paged_attention_v1_kernelIthLi192ELi32ELi128ELNS_18Fp8KVCacheDataTypeE2ELb0EEEvPT_PKS2_PKT0_S8_ifPKiSA_iPKfiiiSC_SC_iiiii)
        /*446c*/ 	.word	0x00000000


	//----- nvinfo : EIATTR_MIN_STACK_SIZE
	.align		4
.L_2967:
        /*4470*/ 	.byte	0x04, 0x12
        /*4472*/ 	.short	(.L_2969 - .L_2968)
	.align		4
.L_2968:
        /*4474*/ 	.word	index@(_ZN4vllm25paged_attention_v1_kernelIthLi128ELi32ELi128ELNS_18Fp8KVCacheDataTypeE2ELb0EEEvPT_PKS2_PKT0_S8_ifPKiSA_iPKfiiiSC_SC_iiiii)
        /*4478*/ 	.word	0x00000000


	//----- nvinfo : EIATTR_MIN_STACK_SIZE
	.align		4
.L_2969:
        /*447c*/ 	.byte	0x04, 0x12
        /*447e*/ 	.short	(.L_2971 - .L_2970)
	.align		4
.L_2970:
        /*4480*/ 	.word	index@(_ZN4vllm25paged_attention_v1_kernelIthLi120ELi32ELi128ELNS_18Fp8KVCacheDataTypeE2ELb0EEEvPT_PKS2_PKT0_S8_ifPKiSA_iPKfiiiSC_SC_iiiii)
        /*4484*/ 	.word	0x00000000


	//----- nvinfo : EIATTR_MIN_STACK_SIZE
	.align		4
.L_2971:
        /*4488*/ 	.byte	0x04, 0x12
        /*448a*/ 	.short	(.L_2973 - .L_2972)
	.align		4
.L_2972:
        /*448c*/ 	.word	index@(_ZN4vllm25paged_attention_v1_kernelIthLi112ELi32ELi128ELNS_18Fp8KVCacheDataTypeE2ELb0EEEvPT_PKS2_PKT0_S8_ifPKiSA_iPKfiiiSC_SC_iiiii)
        /*4490*/ 	.word	0x00000000


	//----- nvinfo : EIATTR_MIN_STACK_SIZE
	.align		4
.L_2973:
        /*4494*/ 	.byte	0x04, 0x12
        /*4496*/ 	.short	(.L_2975 - .L_2974)
	.align		4
.L_2974:
        /*4498*/ 	.word	index@(_ZN4vllm25paged_attention_v1_kernelIthLi96ELi32ELi128ELNS_18Fp8KVCacheDataTypeE2ELb0EEEvPT_PKS2_PKT0_S8_ifPKiSA_iPKfiiiSC_SC_iiiii)
        /*449c*/ 	.word	0x00000000


	//----- nvinfo : EIATTR_MIN_STACK_SIZE
	.align		4
.L_2975:
        /*44a0*/ 	.byte	0x04, 0x12
        /*44a2*/ 	.short	(.L_2977 - .L_2976)
	.align		4
.L_2976:
        /*44a4*/ 	.word	index@(_ZN4vllm25paged_attention_v1_kernelIthLi80ELi32ELi128ELNS_18Fp8KVCacheDataTypeE2ELb0EEEvPT_PKS2_PKT0_S8_ifPKiSA_iPKfiiiSC_SC_iiiii)
        /*44a8*/ 	.word	0x00000000


	//----- nvinfo : EIATTR_MIN_STACK_SIZE
	.align		4
.L_2977:
        /*44ac*/ 	.byte	0x04, 0x12
        /*44ae*/ 	.short	(.L_2979 - .L_2978)
	.align		4
.L_2978:
        /*44b0*/ 	.word	index@(_ZN4vllm25paged_attention_v1_kernelIthLi64ELi32ELi128ELNS_18Fp8KVCacheDataTypeE2ELb0EEEvPT_PKS2_PKT0_S8_ifPKiSA_iPKfiiiSC_SC_iiiii)
        /*44b4*/ 	.word	0x00000000


	//----- nvinfo : EIATTR_MIN_STACK_SIZE
	.align		4
.L_2979:
        /*44b8*/ 	.byte	0x04, 0x12
        /*44ba*/ 	.short	(.L_2981 - .L_2980)
	.align		4
.L_2980:
        /*44bc*/ 	.word	index@(_ZN4vllm25paged_attention_v1_kernelIthLi32ELi32ELi128ELNS_18Fp8KVCacheDataTypeE2ELb0EEEvPT_PKS2_PKT0_S8_ifPKiSA_iPKfiiiSC_SC_iiiii)
        /*44c0*/ 	.word	0x00000000


	//----- nvinfo : EIATTR_MIN_STACK_SIZE
	.align		4
.L_2981:
        /*44c4*/ 	.byte	0x04, 0x12
        /*44c6*/ 	.short	(.L_2983 - .L_2982)
	.align		4
.L_2982:
        /*44c8*/ 	.word	index@(_ZN4vllm25paged_attention_v1_kernelIthLi256ELi32ELi128ELNS_18Fp8KVCacheDataTypeE2ELb1EEEvPT_PKS2_PKT0_S8_ifPKiSA_iPKfiiiSC_SC_iiiii)
        /*44cc*/ 	.word	0x00000000


	//----- nvinfo : EIATTR_MIN_STACK_SIZE
	.align		4
.L_2983:
        /*44d0*/ 	.byte	0x04, 0x12
        /*44d2*/ 	.short	(.L_2985 - .L_2984)
	.align		4
.L_2984:
        /*44d4*/ 	.word	index@(_ZN4vllm25paged_attention_v1_kernelIthLi192ELi32ELi128ELNS_18Fp8KVCacheDataTypeE2ELb1EEEvPT_PKS2_PKT0_S8_ifPKiSA_iPKfiiiSC_SC_iiiii)
        /*44d8*/ 	.word	0x00000000


	//----- nvinfo : EIATTR_MIN_STACK_SIZE
	.align		4
.L_2985:
        /*44dc*/ 	.byte	0x04, 0x12
        /*44de*/ 	.short	(.L_2987 - .L_2986)
	.align		4
.L_2986:
        /*44e0*/ 	.word	index@(_ZN4vllm25paged_attention_v1_kernelIthLi128ELi32ELi128ELNS_18Fp8KVCacheDataTypeE2ELb1EEEvPT_PKS2_PKT0_S8_ifPKiSA_iPKfiiiSC_SC_iiiii)
        /*44e4*/ 	.word	0x00000000


	//----- nvinfo : EIATTR_MIN_STACK_SIZE
	.align		4
.L_2987:
        /*44e8*/ 	.byte	0x04, 0x12
        /*44ea*/ 	.short	(.L_2989 - .L_2988)
	.align		4
.L_2988:
        /*44ec*/ 	.word	index@(_ZN4vllm25paged_attention_v1_kernelIthLi120ELi32ELi128ELNS_18Fp8KVCacheDataTypeE2ELb1EEEvPT_PKS2_PKT0_S8_ifPKiSA_iPKfiiiSC_SC_iiiii)
        /*44f0*/ 	.word	0x00000000


	//----- nvinfo : EIATTR_MIN_STACK_SIZE
	.align		4
.L_2989:
        /*44f4*/ 	.byte	0x04, 0x12
        /*44f6*/ 	.short	(.L_2991 - .L_2990)
	.align		4
.L_2990:
        /*44f8*/ 	.word	index@(_ZN4vllm25paged_attention_v1_kernelIthLi112ELi32ELi128ELNS_18Fp8KVCacheDataTypeE2ELb1EEEvPT_PKS2_PKT0_S8_ifPKiSA_iPKfiiiSC_SC_iiiii)
        /*44fc*/ 	.word	0x00000000


	//----- nvinfo : EIATTR_MIN_STACK_SIZE
	.align		4
.L_2991:
        /*4500*/ 	.byte	0x04, 0x12
        /*4502*/ 	.short	(.L_2993 - .L_2992)
	.align		4
.L_2992:
        /*4504*/ 	.word	index@(_ZN4vllm25paged_attention_v1_kernelIthLi96ELi32ELi128ELNS_18Fp8KVCacheDataTypeE2ELb1EEEvPT_PKS2_PKT0_S8_ifPKiSA_iPKfiiiSC_SC_iiiii)
        /*4508*/ 	.word	0x00000000


	//----- nvinfo : EIATTR_MIN_STACK_SIZE
	.align		4
.L_2993:
        /*450c*/ 	.byte	0x04, 0x12
        /*450e*/ 	.short	(.L_2995 - .L_2994)
	.align		4
.L_2994:
        /*4510*/ 	.word	index@(_ZN4vllm25paged_attention_v1_kernelIthLi80ELi32ELi128ELNS_18Fp8KVCacheDataTypeE2ELb1EEEvPT_PKS2_PKT0_S8_ifPKiSA_iPKfiiiSC_SC_iiiii)
        /*4514*/ 	.word	0x00000000


	//----- nvinfo : EIATTR_MIN_STACK_SIZE
	.align		4
.L_2995:
        /*4518*/ 	.byte	0x04, 0x12
        /*451a*/ 	.short	(.L_2997 - .L_2996)
	.align		4
.L_2996:
        /*451c*/ 	.word	index@(_ZN4vllm25paged_attention_v1_kernelIthLi64ELi32ELi128ELNS_18Fp8KVCacheDataTypeE2ELb1EEEvPT_PKS2_PKT0_S8_ifPKiSA_iPKfiiiSC_SC_iiiii)
        /*4520*/ 	.word	0x00000000


	//----- nvinfo : EIATTR_MIN_STACK_SIZE
	.align		4
.L_2997:
        /*4524*/ 	.byte	0x04, 0x12
        /*4526*/ 	.short	(.L_2999 - .L_2998)
	.align		4
.L_2998:
        /*4528*/ 	.word	index@(_ZN4vllm25paged_attention_v1_kernelIthLi32ELi32ELi128ELNS_18Fp8KVCacheDataTypeE2ELb1EEEvPT_PKS2_PKT0_S8_ifPKiSA_iPKfiiiSC_SC_iiiii)
        /*452c*/ 	.word	0x00000000


	//----- nvinfo : EIATTR_MIN_STACK_SIZE
	.align		4
.L_2999:
        /*4530*/ 	.byte	0x04, 0x12
        /*4532*/ 	.short	(.L_3001 - .L_3000)
	.align		4
.L_3000:
        /*4534*/ 	.word	index@(_ZN4vllm25paged_attention_v1_kernelIthLi256ELi16ELi128ELNS_18Fp8KVCacheDataTypeE2ELb0EEEvPT_PKS2_PKT0_S8_ifPKiSA_iPKfiiiSC_SC_iiiii)
        /*4538*/ 	.word	0x00000000


	//----- nvinfo : EIATTR_MIN_STACK_SIZE
	.align		4
.L_3001:
        /*453c*/ 	.byte	0x04, 0x12
        /*453e*/ 	.short	(.L_3003 - .L_3002)
	.align		4
.L_3002:
        /*4540*/ 	.word	index@(_ZN4vllm25paged_attention_v1_kernelIthLi192ELi16ELi128ELNS_18Fp8KVCacheDataTypeE2ELb0EEEvPT_PKS2_PKT0_S8_ifPKiSA_iPKfiiiSC_SC_iiiii)
        /*4544*/ 	.word	0x00000000


	//----- nvinfo : EIATTR_MIN_STACK_SIZE
	.align		4
.L_3003:
        /*4548*/ 	.byte	0x04, 0x12
        /*454a*/ 	.short	(.L_3005 - .L_3004)
	.align		4
.L_3004:
        /*454c*/ 	.word	index@(_ZN4vllm25paged_attention_v1_kernelIthLi128ELi16ELi128ELNS_18Fp8KVCacheDataTypeE2ELb0EEEvPT_PKS2_PKT0_S8_ifPKiSA_iPKfiiiSC_SC_iiiii)
        /*4550*/ 	.word	0x00000000


	//----- nvinfo : EIATTR_MIN_STACK_SIZE
	.align		4
.L_3005:
        /*4554*/ 	.byte	0x04, 0x12
        /*4556*/ 	.short	(.L_3007 - .L_3006)
	.align		4
.L_3006:
        /*4558*/ 	.word	index@(_ZN4vllm25paged_attention_v1_kernelIthLi120ELi16ELi128ELNS_18Fp8KVCacheDataTypeE2ELb0EEEvPT_PKS2_PKT0_S8_ifPKiSA_iPKfiiiSC_SC_iiiii)
        /*455c*/ 	.word	0x00000000


	//----- nvinfo : EIATTR_MIN_STACK_SIZE
	.align		4
.L_3007:
        /*4560*/ 	.byte	0x04, 0x12
        /*4562*/ 	.short	(.L_3009 - .L_3008)
	.align		4
.L_3008:
        /*4564*/ 	.word	index@(_ZN4vllm25paged_attention_v1_kernelIthLi112ELi16ELi128ELNS_18Fp8KVCacheDataTypeE2ELb0EEEvPT_PKS2_PKT0_S8_ifPKiSA_iPKfiiiSC_SC_iiiii)
        /*4568*/ 	.word	0x00000000


	//----- nvinfo : EIATTR_MIN_STACK_SIZE
	.align		4
.L_3009:
        /*456c*/ 	.byte	0x04, 0x12
        /*456e*/ 	.short	(.L_3011 - .L_3010)
	.align		4
.L_3010:
        /*4570*/ 	.word	index@(_ZN4vllm25paged_attention_v1_kernelIthLi96ELi16ELi128ELNS_18Fp8KVCacheDataTypeE2ELb0EEEvPT_PKS2_PKT0_S8_ifPKiSA_iPKfiiiSC_SC_iiiii)
        /*4574*/ 	.word	0x00000000


	//----- nvinfo : EIATTR_MIN_STACK_SIZE
	.align		4
.L_3011:
        /*4578*/ 	.byte	0x04, 0x12
        /*457a*/ 	.short	(.L_3013 - .L_3012)
	.align		4
.L_3012:
        /*457c*/ 	.word	index@(_ZN4vllm25paged_attention_v1_kernelIthLi80ELi16ELi128ELNS_18Fp8KVCacheDataTypeE2ELb0EEEvPT_PKS2_PKT0_S8_ifPKiSA_iPKfiiiSC_SC_iiiii)
        /*4580*/ 	.word	0x00000000


	//----- nvinfo : EIATTR_MIN_STACK_SIZE
	.align		4
.L_3013:
        /*4584*/ 	.byte	0x04, 0x12
        /*4586*/ 	.short	(.L_3015 - .L_3014)
	.align		4
.L_3014:
        /*4588*/ 	.word	index@(_ZN4vllm25paged_attention_v1_kernelIthLi64ELi16ELi128ELNS_18Fp8KVCacheDataTypeE2ELb0EEEvPT_PKS2_PKT0_S8_ifPKiSA_iPKfiiiSC_SC_iiiii)
        /*458c*/ 	.word	0x00000000


	//----- nvinfo : EIATTR_MIN_STACK_SIZE
	.align		4
.L_3015:
        /*4590*/ 	.byte	0x04, 0x12
        /*4592*/ 	.short	(.L_3017 - .L_3016)
	.align		4
.L_3016:
        /*4594*/ 	.word	index@(_ZN4vllm25paged_attention_v1_kernelIthLi32ELi16ELi128ELNS_18Fp8KVCacheDataTypeE2ELb0EEEvPT_PKS2_PKT0_S8_ifPKiSA_iPKfiiiSC_SC_iiiii)
        /*4598*/ 	.word	0x00000000


	//----- nvinfo : EIATTR_MIN_STACK_SIZE
	.align		4
.L_3017:
        /*459c*/ 	.byte	0x04, 0x12
        /*459e*/ 	.short	(.L_3019 - .L_3018)
	.align		4
.L_3018:
        /*45a0*/ 	.word	index@(_ZN4vllm25paged_attention_v1_kernelIthLi256ELi16ELi128ELNS_18Fp8KVCacheDataTypeE2ELb1EEEvPT_PKS2_PKT0_S8_ifPKiSA_iPKfiiiSC_SC_iiiii)
        /*45a4*/ 	.word	0x00000000


	//----- nvinfo : EIATTR_MIN_STACK_SIZE
	.align		4
.L_3019:
        /*45a8*/ 	.byte	0x04, 0x12
        /*45aa*/ 	.short	(.L_3021 - .L_3020)
	.align		4
.L_3020:
        /*45ac*/ 	.word	index@(_ZN4vllm25paged_attention_v1_kernelIthLi192ELi16ELi128ELNS_18Fp8KVCacheDataTypeE2ELb1EEEvPT_PKS2_PKT0_S8_ifPKiSA_iPKfiiiSC_SC_iiiii)
        /*45b0*/ 	.word	0x00000000


	//----- nvinfo : EIATTR_MIN_STACK_SIZE
	.align		4
.L_3021:
        /*45b4*/ 	.byte	0x04, 0x12
        /*45b6*/ 	.short	(.L_3023 - .L_3022)
	.align		4
.L_3022:
        /*45b8*/ 	.word	index@(_ZN4vllm25paged_attention_v1_kernelIthLi128ELi16ELi128ELNS_18Fp8KVCacheDataTypeE2ELb1EEEvPT_PKS2_PKT0_S8_ifPKiSA_iPKfiiiSC_SC_iiiii)
        /*45bc*/ 	.word	0x00000000


	//----- nvinfo : EIATTR_MIN_STACK_SIZE
	.align		4
.L_3023:
        /*45c0*/ 	.byte	0x04, 0x12
        /*45c2*/ 	.short	(.L_3025 - .L_3024)
	.align		4
.L_3024:
        /*45c4*/ 	.word	index@(_ZN4vllm25paged_attention_v1_kernelIthLi120ELi16ELi128ELNS_18Fp8KVCacheDataTypeE2ELb1EEEvPT_PKS2_PKT0_S8_ifPKiSA_iPKfiiiSC_SC_iiiii)
        /*45c8*/ 	.word	0x00000000


	//----- nvinfo : EIATTR_MIN_STACK_SIZE
	.align		4
.L_3025:
        /*45cc*/ 	.byte	0x04, 0x12
        /*45ce*/ 	.short	(.L_3027 - .L_3026)
	.align		4
.L_3026:
        /*45d0*/ 	.word	index@(_ZN4vllm25paged_attention_v1_kernelIthLi112ELi16ELi128ELNS_18Fp8KVCacheDataTypeE2ELb1EEEvPT_PKS2_PKT0_S8_ifPKiSA_iPKfiiiSC_SC_iiiii)
        /*45d4*/ 	.word	0x00000000


	//----- nvinfo : EIATTR_MIN_STACK_SIZE
	.align		4
.L_3027:
        /*45d8*/ 	.byte	0x04, 0x12
        /*45da*/ 	.short	(.L_3029 - .L_3028)
	.align		4
.L_3028:
        /*45dc*/ 	.word	index@(_ZN4vllm25paged_attention_v1_kernelIthLi96ELi16ELi128ELNS_18Fp8KVCacheDataTypeE2ELb1EEEvPT_PKS2_PKT0_S8_ifPKiSA_iPKfiiiSC_SC_iiiii)
        /*45e0*/ 	.word	0x00000000


	//----- nvinfo : EIATTR_MIN_STACK_SIZE
	.align		4
.L_3029:
        /*45e4*/ 	.byte	0x04, 0x12
        /*45e6*/ 	.short	(.L_3031 - .L_3030)
	.align		4
.L_3030:
        /*45e8*/ 	.word	index@(_ZN4vllm25paged_attention_v1_kernelIthLi80ELi16ELi128ELNS_18Fp8KVCacheDataTypeE2ELb1EEEvPT_PKS2_PKT0_S8_ifPKiSA_iPKfiiiSC_SC_iiiii)
        /*45ec*/ 	.word	0x00000000


	//----- nvinfo : EIATTR_MIN_STACK_SIZE
	.align		4
.L_3031:
        /*45f0*/ 	.byte	0x04, 0x12
        /*45f2*/ 	.short	(.L_3033 - .L_3032)
	.align		4
.L_3032:
        /*45f4*/ 	.word	index@(_ZN4vllm25paged_attention_v1_kernelIthLi64ELi16ELi128ELNS_18Fp8KVCacheDataTypeE2ELb1EEEvPT_PKS2_PKT0_S8_ifPKiSA_iPKfiiiSC_SC_iiiii)
        /*45f8*/ 	.word	0x00000000


	//----- nvinfo : EIATTR_MIN_STACK_SIZE
	.align		4
.L_3033:
        /*45fc*/ 	.byte	0x04, 0x12
        /*45fe*/ 	.short	(.L_3035 - .L_3034)
	.align		4
.L_3034:
        /*4600*/ 	.word	index@(_ZN4vllm25paged_attention_v1_kernelIthLi32ELi16ELi128ELNS_18Fp8KVCacheDataTypeE2ELb1EEEvPT_PKS2_PKT0_S8_ifPKiSA_iPKfiiiSC_SC_iiiii)
        /*4604*/ 	.word	0x00000000


	//----- nvinfo : EIATTR_MIN_STACK_SIZE
	.align		4
.L_3035:
        /*4608*/ 	.byte	0x04, 0x12
        /*460a*/ 	.short	(.L_3037 - .L_3036)
	.align		4
.L_3036:
        /*460c*/ 	.word	index@(_ZN4vllm25paged_attention_v1_kernelIthLi256ELi8ELi128ELNS_18Fp8KVCacheDataTypeE2ELb0EEEvPT_PKS2_PKT0_S8_ifPKiSA_iPKfiiiSC_SC_iiiii)
        /*4610*/ 	.word	0x00000000


	//----- nvinfo : EIATTR_MIN_STACK_SIZE
	.align		4
.L_3037:
        /*4614*/ 	.byte	0x04, 0x12
        /*4616*/ 	.short	(.L_3039 - .L_3038)
	.align		4
.L_3038:
        /*4618*/ 	.word	index@(_ZN4vllm25paged_attention_v1_kernelIthLi192ELi8ELi128ELNS_18Fp8KVCacheDataTypeE2ELb0EEEvPT_PKS2_PKT0_S8_ifPKiSA_iPKfiiiSC_SC_iiiii)
        /*461c*/ 	.word	0x00000000


	//----- nvinfo : EIATTR_MIN_STACK_SIZE
	.align		4
.L_3039:
        /*4620*/ 	.byte	0x04, 0x12
        /*4622*/ 	.short	(.L_3041 - .L_3040)
	.align		4
.L_3040:
        /*4624*/ 	.word	index@(_ZN4vllm25paged_attention_v1_kernelIthLi128ELi8ELi128ELNS_18Fp8KVCacheDataTypeE2ELb0EEEvPT_PKS2_PKT0_S8_ifPKiSA_iPKfiiiSC_SC_iiiii)
        /*4628*/ 	.word	0x00000000


	//----- nvinfo : EIATTR_MIN_STACK_SIZE
	.align		4
.L_3041:
        /*462c*/ 	.byte	0x04, 0x12
        /*462e*/ 	.short	(.L_3043 - .L_3042)
	.align		4
.L_3042:
        /*4630*/ 	.word	index@(_ZN4vllm25paged_attention_v1_kernelIthLi120ELi8ELi128ELNS_18Fp8KVCacheDataTypeE2ELb0EEEvPT_PKS2_PKT0_S8_ifPKiSA_iPKfiiiSC_SC_iiiii)
        /*4634*/ 	.word	0x00000000


	//----- nvinfo : EIATTR_MIN_STACK_SIZE
	.align		4
.L_3043:
        /*4638*/ 	.byte	0x04, 0x12
        /*463a*/ 	.short	(.L_3045 - .L_3044)
	.align		4
.L_3044:
        /*463c*/ 	.word	index@(_ZN4vllm25paged_attention_v1_kernelIthLi112ELi8ELi128ELNS_18Fp8KVCacheDataTypeE2ELb0EEEvPT_PKS2_PKT0_S8_ifPKiSA_iPKfiiiSC_SC_iiiii)
        /*4640*/ 	.word	0x00000000


	//----- nvinfo : EIATTR_MIN_STACK_SIZE
	.align		4
.L_3045:
        /*4644*/ 	.byte	0x04, 0x12
        /*4646*/ 	.short	(.L_3047 - .L_3046)
	.align		4
.L_3046:
        /*4648*/ 	.word	index@(_ZN4vllm25paged_attention_v1_kernelIthLi96ELi8ELi128ELNS_18Fp8KVCacheDataTypeE2ELb0EEEvPT_PKS2_PKT0_S8_ifPKiSA_iPKfiiiSC_SC_iiiii)
        /*464c*/ 	.word	0x00000000


	//----- nvinfo : EIATTR_MIN_STACK_SIZE
	.align		4
.L_3047:
        /*4650*/ 	.byte	0x04, 0x12
        /*4652*/ 	.short	(.L_3049 - .L_3048)
	.align		4
.L_3048:
        /*4654*/ 	.word	index@(_ZN4vllm25paged_attention_v1_kernelIthLi80ELi8ELi128ELNS_18Fp8KVCacheDataTypeE2ELb0EEEvPT_PKS2_PKT0_S8_ifPKiSA_iPKfiiiSC_SC_iiiii)
        /*4658*/ 	.word	0x00000000


	//----- nvinfo : EIATTR_MIN_STACK_SIZE
	.align		4
.L_3049:
        /*465c*/ 	.byte	0x04, 0x12
        /*465e*/ 	.short	(.L_3051 - .L_3050)
	.align		4
.L_3050:
        /*4660*/ 	.word	index@(_ZN4vllm25paged_attention_v1_kernelIthLi64ELi8ELi128ELNS_18Fp8KVCacheDataTypeE2ELb0EEEvPT_PKS2_PKT0_S8_ifPKiSA_iPKfiiiSC_SC_iiiii)
        /*4664*/ 	.word	0x00000000


	//----- nvinfo : EIATTR_MIN_STACK_SIZE
	.align		4
.L_3051:
        /*4668*/ 	.byte	0x04, 0x12
        /*466a*/ 	.short	(.L_3053 - .L_3052)
	.align		4
.L_3052:
        /*466c*/ 	.word	index@(_ZN4vllm25paged_attention_v1_kernelIthLi32ELi8ELi128ELNS_18Fp8KVCacheDataTypeE2ELb0EEEvPT_PKS2_PKT0_S8_ifPKiSA_iPKfiiiSC_SC_iiiii)
        /*4670*/ 	.word	0x00000000


	//----- nvinfo : EIATTR_MIN_STACK_SIZE
	.align		4
.L_3053:
        /*4674*/ 	.byte	0x04, 0x12
        /*4676*/ 	.short	(.L_3055 - .L_3054)
	.align		4
.L_3054:
        /*4678*/ 	.word	index@(_ZN4vllm25paged_attention_v1_kernelIthLi256ELi8ELi128ELNS_18Fp8KVCacheDataTypeE2ELb1EEEvPT_PKS2_PKT0_S8_ifPKiSA_iPKfiiiSC_SC_iiiii)
        /*467c*/ 	.word	0x00000000


	//----- nvinfo : EIATTR_MIN_STACK_SIZE
	.align		4
.L_3055:
        /*4680*/ 	.byte	0x04, 0x12
        /*4682*/ 	.short	(.L_3057 - .L_3056)
	.align		4
.L_3056:
        /*4684*/ 	.word	index@(_ZN4vllm25paged_attention_v1_kernelIthLi192ELi8ELi128ELNS_18Fp8KVCacheDataTypeE2ELb1EEEvPT_PKS2_PKT0_S8_ifPKiSA_iPKfiiiSC_SC_iiiii)
        /*4688*/ 	.word	0x00000000


	//----- nvinfo : EIATTR_MIN_STACK_SIZE
	.align		4
.L_3057:
        /*468c*/ 	.byte	0x04, 0x12
        /*468e*/ 	.short	(.L_3059 - .L_3058)
	.align		4
.L_3058:
        /*4690*/ 	.word	index@(_ZN4vllm25paged_attention_v1_kernelIthLi128ELi8ELi128ELNS_18Fp8KVCacheDataTypeE2ELb1EEEvPT_PKS2_PKT0_S8_ifPKiSA_iPKfiiiSC_SC_iiiii)
        /*4694*/ 	.word	0x00000000


	//----- nvinfo : EIATTR_MIN_STACK_SIZE
	.align		4
.L_3059:
        /*4698*/ 	.byte	0x04, 0x12
        /*469a*/ 	.short	(.L_3061 - .L_3060)
	.align		4
.L_3060:
        /*469c*/ 	.word	index@(_ZN4vllm25paged_attention_v1_kernelIthLi120ELi8ELi128ELNS_18Fp8KVCacheDataTypeE2ELb1EEEvPT_PKS2_PKT0_S8_ifPKiSA_iPKfiiiSC_SC_iiiii)
        /*46a0*/ 	.word	0x00000000


	//----- nvinfo : EIATTR_MIN_STACK_SIZE
	.align		4
.L_3061:
        /*46a4*/ 	.byte	0x04, 0x12
        /*46a6*/ 	.short	(.L_3063 - .L_3062)
	.align		4
.L_3062:
        /*46a8*/ 	.word	index@(_ZN4vllm25paged_attention_v1_kernelIthLi112ELi8ELi128ELNS_18Fp8KVCacheDataTypeE2ELb1EEEvPT_PKS2_PKT0_S8_ifPKiSA_iPKfiiiSC_SC_iiiii)
        /*46ac*/ 	.word	0x00000000


	//----- nvinfo : EIATTR_MIN_STACK_SIZE
	.align		4
.L_3063:
        /*46b0*/ 	.byte	0x04, 0x12
        /*46b2*/ 	.short	(.L_3065 - .L_3064)
	.align		4
.L_3064:
        /*46b4*/ 	.word	index@(_ZN4vllm25paged_attention_v1_kernelIthLi96ELi8ELi128ELNS_18Fp8KVCacheDataTypeE2ELb1EEEvPT_PKS2_PKT0_S8_ifPKiSA_iPKfiiiSC_SC_iiiii)
        /*46b8*/ 	.word	0x00000000


	//----- nvinfo : EIATTR_MIN_STACK_SIZE
	.align		4
.L_3065:
        /*46bc*/ 	.byte	0x04, 0x12
        /*46be*/ 	.short	(.L_3067 - .L_3066)
	.align		4
.L_3066:
        /*46c0*/ 	.word	index@(_ZN4vllm25paged_attention_v1_kernelIthLi80ELi8ELi128ELNS_18Fp8KVCacheDataTypeE2ELb1EEEvPT_PKS2_PKT0_S8_ifPKiSA_iPKfiiiSC_SC_iiiii)
        /*46c4*/ 	.word	0x00000000


	//----- nvinfo : EIATTR_MIN_STACK_SIZE
	.align		4
.L_3067:
        /*46c8*/ 	.byte	0x04, 0x12
        /*46ca*/ 	.short	(.L_3069 - .L_3068)
	.align		4
.L_3068:
        /*46cc*/ 	.word	index@(_ZN4vllm25paged_attention_v1_kernelIthLi64ELi8ELi128ELNS_18Fp8KVCacheDataTypeE2ELb1EEEvPT_PKS2_PKT0_S8_ifPKiSA_iPKfiiiSC_SC_iiiii)
        /*46d0*/ 	.word	0x00000000


	//----- nvinfo : EIATTR_MIN_STACK_SIZE
	.align		4
.L_3069:
        /*46d4*/ 	.byte	0x04, 0x12
        /*46d6*/ 	.short	(.L_3071 - .L_3070)
	.align		4
.L_3070:
        /*46d8*/ 	.word	index@(_ZN4vllm25paged_attention_v1_kernelIthLi32ELi8ELi128ELNS_18Fp8KVCacheDataTypeE2ELb1EEEvPT_PKS2_PKT0_S8_ifPKiSA_iPKfiiiSC_SC_iiiii)
        /*46dc*/ 	.word	0x00000000


	//----- nvinfo : EIATTR_MIN_STACK_SIZE
	.align		4
.L_3071:
        /*46e0*/ 	.byte	0x04, 0x12
        /*46e2*/ 	.short	(.L_3073 - .L_3072)
	.align		4
.L_3072:
        /*46e4*/ 	.word	index@(_ZN4vllm25paged_attention_v1_kernelIfhLi256ELi32ELi128ELNS_18Fp8KVCacheDataTypeE2ELb0EEEvPT_PKS2_PKT0_S8_ifPKiSA_iPKfiiiSC_SC_iiiii)
        /*46e8*/ 	.word	0x00000000


	//----- nvinfo : EIATTR_MIN_STACK_SIZE
	.align		4
.L_3073:
        /*46ec*/ 	.byte	0x04, 0x12
        /*46ee*/ 	.short	(.L_3075 - .L_3074)
	.align		4
.L_3074:
        /*46f0*/ 	.word	index@(_ZN4vllm25paged_attention_v1_kernelIfhLi192ELi32ELi128ELNS_18Fp8KVCacheDataTypeE2ELb0EEEvPT_PKS2_PKT0_S8_ifPKiSA_iPKfiiiSC_SC_iiiii)
        /*46f4*/ 	.word	0x00000000


	//----- nvinfo : EIATTR_MIN_STACK_SIZE
	.align		4
.L_3075:
        /*46f8*/ 	.byte	0x04, 0x12
        /*46fa*/ 	.short	(.L_3077 - .L_3076)
	.align		4
.L_3076:
        /*46fc*/ 	.word	index@(_ZN4vllm25paged_attention_v1_kernelIfhLi128ELi32ELi128ELNS_18Fp8KVCacheDataTypeE2ELb0EEEvPT_PKS2_PKT0_S8_ifPKiSA_iPKfiiiSC_SC_iiiii)
        /*4700*/ 	.word	0x00000000


	//----- nvinfo : EIATTR_MIN_STACK_SIZE
	.align		4
.L_3077:
        /*4704*/ 	.byte	0x04, 0x12
        /*4706*/ 	.short	(.L_3079 - .L_3078)
	.align		4
.L_3078:
        /*4708*/ 	.word	index@(_ZN4vllm25paged_attention_v1_kernelIfhLi120ELi32ELi128ELNS_18Fp8KVCacheDataTypeE2ELb0EEEvPT_PKS2_PKT0_S8_ifPKiSA_iPKfiiiSC_SC_iiiii)
        /*470c*/ 	.word	0x00000000


	//----- nvinfo : EIATTR_MIN_STACK_SIZE
	.align		4
.L_3079:
        /*4710*/ 	.byte	0x04, 0x12
        /*4712*/ 	.short	(.L_3081 - .L_3080)
	.align		4
.L_3080:
        /*4714*/ 	.word	index@(_ZN4vllm25paged_attention_v1_kernelIfhLi112ELi32ELi128ELNS_18Fp8KVCacheDataTypeE2ELb0EEEvPT_PKS2_PKT0_S8_ifPKiSA_iPKfiiiSC_SC_iiiii)
        /*4718*/ 	.word	0x00000000


	//----- nvinfo : EIATTR_MIN_STACK_SIZE
	.align		4
.L_3081:
        /*471c*/ 	.byte	0x04, 0x12
        /*471e*/ 	.short	(.L_3083 - .L_3082)
	.align		4
.L_3082:
        /*4720*/ 	.word	index@(_ZN4vllm25paged_attention_v1_kernelIfhLi96ELi32ELi128ELNS_18Fp8KVCacheDataTypeE2ELb0EEEvPT_PKS2_PKT0_S8_ifPKiSA_iPKfiiiSC_SC_iiiii)
        /*4724*/ 	.word	0x00000000


	//----- nvinfo : EIATTR_MIN_STACK_SIZE
	.align		4
.L_3083:
        /*4728*/ 	.byte	0x04, 0x12
        /*472a*/ 	.short	(.L_3085 - .L_3084)
	.align		4
.L_3084:
        /*472c*/ 	.word	index@(_ZN4vllm25paged_attention_v1_kernelIfhLi80ELi32ELi128ELNS_18Fp8KVCacheDataTypeE2ELb0EEEvPT_PKS2_PKT0_S8_ifPKiSA_iPKfiiiSC_SC_iiiii)
        /*4730*/ 	.word	0x00000000


	//----- nvinfo : EIATTR_MIN_STACK_SIZE
	.align		4
.L_3085:
        /*4734*/ 	.byte	0x04, 0x12
        /*4736*/ 	.short	(.L_3087 - .L_3086)
	.align		4
.L_3086:
        /*4738*/ 	.word	index@(_ZN4vllm25paged_attention_v1_kernelIfhLi64ELi32ELi128ELNS_18Fp8KVCacheDataTypeE2ELb0EEEvPT_PKS2_PKT0_S8_ifPKiSA_iPKfiiiSC_SC_iiiii)
        /*473c*/ 	.word	0x00000000


	//----- nvinfo : EIATTR_MIN_STACK_SIZE
	.align		4
.L_3087:
        /*4740*/ 	.byte	0x04, 0x12
        /*4742*/ 	.short	(.L_3089 - .L_3088)
	.align		4
.L_3088:
        /*4744*/ 	.word	index@(_ZN4vllm25paged_attention_v1_kernelIfhLi32ELi32ELi128ELNS_18Fp8KVCacheDataTypeE2ELb0EEEvPT_PKS2_PKT0_S8_ifPKiSA_iPKfiiiSC_SC_iiiii)
        /*4748*/ 	.word	0x00000000


	//----- nvinfo : EIATTR_MIN_STACK_SIZE
	.align		4
.L_3089:
        /*474c*/ 	.byte	0x04, 0x12
        /*474e*/ 	.short	(.L_3091 - .L_3090)
	.align		4
.L_3090:
        /*4750*/ 	.word	index@(_ZN4vllm25paged_attention_v1_kernelIfhLi256ELi32ELi128ELNS_18Fp8KVCacheDataTypeE2ELb1EEEvPT_PKS2_PKT0_S8_ifPKiSA_iPKfiiiSC_SC_iiiii)
        /*4754*/ 	.word	0x00000000


	//----- nvinfo : EIATTR_MIN_STACK_SIZE
	.align		4
.L_3091:
        /*4758*/ 	.byte	0x04, 0x12
        /*475a*/ 	.short	(.L_3093 - .L_3092)
	.align		4
.L_3092:
        /*475c*/ 	.word	index@(_ZN4vllm25paged_attention_v1_kernelIfhLi192ELi32ELi128ELNS_18Fp8KVCacheDataTypeE2ELb1EEEvPT_PKS2_PKT0_S8_ifPKiSA_iPKfiiiSC_SC_iiiii)
        /*4760*/ 	.word	0x00000000


	//----- nvinfo : EIATTR_MIN_STACK_SIZE
	.align		4
.L_3093:
        /*4764*/ 	.byte	0x04, 0x12
        /*4766*/ 	.short	(.L_3095 - .L_3094)
	.align		4
.L_3094:
        /*4768*/ 	.word	index@(_ZN4vllm25paged_attention_v1_kernelIfhLi128ELi32ELi128ELNS_18Fp8KVCacheDataTypeE2ELb1EEEvPT_PKS2_PKT0_S8_ifPKiSA_iPKfiiiSC_SC_iiiii)
        /*476c*/ 	.word	0x00000000


	//----- nvinfo : EIATTR_MIN_STACK_SIZE
	.align		4
.L_3095:
        /*4770*/ 	.byte	0x04, 0x12
        /*4772*/ 	.short	(.L_3097 - .L_3096)
	.align		4
.L_3096:
        /*4774*/ 	.word	index@(_ZN4vllm25paged_attention_v1_kernelIfhLi120ELi32ELi128ELNS_18Fp8KVCacheDataTypeE2ELb1EEEvPT_PKS2_PKT0_S8_ifPKiSA_iPKfiiiSC_SC_iiiii)
        /*4778*/ 	.word	0x00000000


	//----- nvinfo : EIATTR_MIN_STACK_SIZE
	.align		4
.L_3097:
        /*477c*/ 	.byte	0x04, 0x12
        /*477e*/ 	.short	(.L_3099 - .L_3098)
	.align		4
.L_3098:
        /*4780*/ 	.word	index@(_ZN4vllm25paged_attention_v1_kernelIfhLi112ELi32ELi128ELNS_18Fp8KVCacheDataTypeE2ELb1EEEvPT_PKS2_PKT0_S8_ifPKiSA_iPKfiiiSC_SC_iiiii)
        /*4784*/ 	.word	0x00000000


	//----- nvinfo : EIATTR_MIN_STACK_SIZE
	.align		4
.L_3099:
        /*4788*/ 	.byte	0x04, 0x12
        /*478a*/ 	.short	(.L_3101 - .L_3100)
	.align		4
.L_3100:
        /*478c*/ 	.word	index@(_ZN4vllm25paged_attention_v1_kernelIfhLi96ELi32ELi128ELNS_18Fp8KVCacheDataTypeE2ELb1EEEvPT_PKS2_PKT0_S8_ifPKiSA_iPKfiiiSC_SC_iiiii)
        /*4790*/ 	.word	0x00000000


	//----- nvinfo : EIATTR_MIN_STACK_SIZE
	.align		4
.L_3101:
        /*4794*/ 	.byte	0x04, 0x12
        /*4796*/ 	.short	(.L_3103 - .L_3102)
	.align		4
.L_3102:
        /*4798*/ 	.word	index@(_ZN4vllm25paged_attention_v1_kernelIfhLi80ELi32ELi128ELNS_18Fp8KVCacheDataTypeE2ELb1EEEvPT_PKS2_PKT0_S8_ifPKiSA_iPKfiiiSC_SC_iiiii)
        /*479c*/ 	.word	0x00000000


	//----- nvinfo : EIATTR_MIN_STACK_SIZE
	.align		4
.L_3103:
        /*47a0*/ 	.byte	0x04, 0x12
        /*47a2*/ 	.short	(.L_3105 - .L_3104)
	.align		4
.L_3104:
        /*47a4*/ 	.word	index@(_ZN4vllm25paged_attention_v1_kernelIfhLi64ELi32ELi128ELNS_18Fp8KVCacheDataTypeE2ELb1EEEvPT_PKS2_PKT0_S8_ifPKiSA_iPKfiiiSC_SC_iiiii)
        /*47a8*/ 	.word	0x00000000


	//----- nvinfo : EIATTR_MIN_STACK_SIZE
	.align		4
.L_3105:
        /*47ac*/ 	.byte	0x04, 0x12
        /*47ae*/ 	.short	(.L_3107 - .L_3106)
	.align		4
.L_3106:
        /*47b0*/ 	.word	index@(_ZN4vllm25paged_attention_v1_kernelIfhLi32ELi32ELi128ELNS_18Fp8KVCacheDataTypeE2ELb1EEEvPT_PKS2_PKT0_S8_ifPKiSA_iPKfiiiSC_SC_iiiii)
        /*47b4*/ 	.word	0x00000000


	//----- nvinfo : EIATTR_MIN_STACK_SIZE
	.align		4
.L_3107:
        /*47b8*/ 	.byte	0x04, 0x12
        /*47ba*/ 	.short	(.L_3109 - .L_3108)
	.align		4
.L_3108:
        /*47bc*/ 	.word	index@(_ZN4vllm25paged_attention_v1_kernelIfhLi256ELi16ELi128ELNS_18Fp8KVCacheDataTypeE2ELb0EEEvPT_PKS2_PKT0_S8_ifPKiSA_iPKfiiiSC_SC_iiiii)
        /*47c0*/ 	.word	0x00000000


	//----- nvinfo : EIATTR_MIN_STACK_SIZE
	.align		4
.L_3109:
        /*47c4*/ 	.byte	0x04, 0x12
        /*47c6*/ 	.short	(.L_3111 - .L_3110)
	.align		4
.L_3110:
        /*47c8*/ 	.word	index@(_ZN4vllm25paged_attention_v1_kernelIfhLi192ELi16ELi128ELNS_18Fp8KVCacheDataTypeE2ELb0EEEvPT_PKS2_PKT0_S8_ifPKiSA_iPKfiiiSC_SC_iiiii)
        /*47cc*/ 	.word	0x00000000


	//----- nvinfo : EIATTR_MIN_STACK_SIZE
	.align		4
.L_3111:
        /*47d0*/ 	.byte	0x04, 0x12
        /*47d2*/ 	.short	(.L_3113 - .L_3112)
	.align		4
.L_3112:
        /*47d4*/ 	.word	index@(_ZN4vllm25paged_attention_v1_kernelIfhLi128ELi16ELi128ELNS_18Fp8KVCacheDataTypeE2ELb0EEEvPT_PKS2_PKT0_S8_ifPKiSA_iPKfiiiSC_SC_iiiii)
        /*47d8*/ 	.word	0x00000000


	//----- nvinfo : EIATTR_MIN_STACK_SIZE
	.align		4
.L_3113:
        /*47dc*/ 	.byte	0x04, 0x12
        /*47de*/ 	.short	(.L_3115 - .L_3114)
	.align		4
.L_3114:
        /*47e0*/ 	.word	index@(_ZN4vllm25paged_attention_v1_kernelIfhLi120ELi16ELi128ELNS_18Fp8KVCacheDataTypeE2ELb0EEEvPT_PKS2_PKT0_S8_ifPKiSA_iPKfiiiSC_SC_iiiii)
        /*47e4*/ 	.word	0x00000000


	//----- nvinfo : EIATTR_MIN_STACK_SIZE
	.align		4
.L_3115:
        /*47e8*/ 	.byte	0x04, 0x12
        /*47ea*/ 	.short	(.L_3117 - .L_3116)
	.align		4
.L_3116:
        /*47ec*/ 	.word	index@(_ZN4vllm25paged_attention_v1_kernelIfhLi112ELi16ELi128ELNS_18Fp8KVCacheDataTypeE2ELb0EEEvPT_PKS2_PKT0_S8_ifPKiSA_iPKfiiiSC_SC_iiiii)
        /*47f0*/ 	.word	0x00000000


	//----- nvinfo : EIATTR_MIN_STACK_SIZE
	.align		4
.L_3117:
        /*47f4*/ 	.byte	0x04, 0x12
        /*47f6*/ 	.short	(.L_3119 - .L_3118)
	.align		4
.L_3118:
        /*47f8*/ 	.word	index@(_ZN4vllm25paged_attention_v1_kernelIfhLi96ELi16ELi128ELNS_18Fp8KVCacheDataTypeE2ELb0EEEvPT_PKS2_PKT0_S8_ifPKiSA_iPKfiiiSC_SC_iiiii)
        /*47fc*/ 	.word	0x00000000


	//----- nvinfo : EIATTR_MIN_STACK_SIZE
	.align		4
.L_3119:
        /*4800*/ 	.byte	0x04, 0x12
        /*4802*/ 	.short	(.L_3121 - .L_3120)
	.align		4
.L_3120:
        /*4804*/ 	.word	index@(_ZN4vllm25paged_attention_v1_kernelIfhLi80ELi16ELi128ELNS_18Fp8KVCacheDataTypeE2ELb0EEEvPT_PKS2_PKT0_S8_ifPKiSA_iPKfiiiSC_SC_iiiii)
        /*4808*/ 	.word	0x00000000


	//----- nvinfo : EIATTR_MIN_STACK_SIZE
	.align		4
.L_3121:
        /*480c*/ 	.byte	0x04, 0x12
        /*480e*/ 	.short	(.L_3123 - .L_3122)
	.align		4
.L_3122:
        /*4810*/ 	.word	index@(_ZN4vllm25paged_attention_v1_kernelIfhLi64ELi16ELi128ELNS_18Fp8KVCacheDataTypeE2ELb0EEEvPT_PKS2_PKT0_S8_ifPKiSA_iPKfiiiSC_SC_iiiii)
        /*4814*/ 	.word	0x00000000


	//----- nvinfo : EIATTR_MIN_STACK_SIZE
	.align		4
.L_3123:
        /*4818*/ 	.byte	0x04, 0x12
        /*481a*/ 	.short	(.L_3125 - .L_3124)
	.align		4
.L_3124:
        /*481c*/ 	.word	index@(_ZN4vllm25paged_attention_v1_kernelIfhLi32ELi16ELi128ELNS_18Fp8KVCacheDataTypeE2ELb0EEEvPT_PKS2_PKT0_S8_ifPKiSA_iPKfiiiSC_SC_iiiii)
        /*4820*/ 	.word	0x00000000


	//----- nvinfo : EIATTR_MIN_STACK_SIZE
	.align		4
.L_3125:
        /*4824*/ 	.byte	0x04, 0x12
        /*4826*/ 	.short	(.L_3127 - .L_3126)
	.align		4
.L_3126:
        /*4828*/ 	.word	index@(_ZN4vllm25paged_attention_v1_kernelIfhLi256ELi16ELi128ELNS_18Fp8KVCacheDataTypeE2ELb1EEEvPT_PKS2_PKT0_S8_ifPKiSA_iPKfiiiSC_SC_iiiii)
        /*482c*/ 	.word	0x00000000


	//----- nvinfo : EIATTR_MIN_STACK_SIZE
	.align		4
.L_3127:
        /*4830*/ 	.byte	0x04, 0x12
        /*4832*/ 	.short	(.L_3129 - .L_3128)
	.align		4
.L_3128:
        /*4834*/ 	.word	index@(_ZN4vllm25paged_attention_v1_kernelIfhLi192ELi16ELi128ELNS_18Fp8KVCacheDataTypeE2ELb1EEEvPT_PKS2_PKT0_S8_ifPKiSA_iPKfiiiSC_SC_iiiii)
        /*4838*/ 	.word	0x00000000


	//----- nvinfo : EIATTR_MIN_STACK_SIZE
	.align		4
.L_3129:
        /*483c*/ 	.byte	0x04, 0x12
        /*483e*/ 	.short	(.L_3131 - .L_3130)
	.align		4
.L_3130:
        /*4840*/ 	.word	index@(_ZN4vllm25paged_attention_v1_kernelIfhLi128ELi16ELi128ELNS_18Fp8KVCacheDataTypeE2ELb1EEEvPT_PKS2_PKT0_S8_ifPKiSA_iPKfiiiSC_SC_iiiii)
        /*4844*/ 	.word	0x00000000


	//----- nvinfo : EIATTR_MIN_STACK_SIZE
	.align		4
.L_3131:
        /*4848*/ 	.byte	0x04, 0x12
        /*484a*/ 	.short	(.L_3133 - .L_3132)
	.align		4
.L_3132:
        /*484c*/ 	.word	index@(_ZN4vllm25paged_attention_v1_kernelIfhLi120ELi16ELi128ELNS_18Fp8KVCacheDataTypeE2ELb1EEEvPT_PKS2_PKT0_S8_ifPKiSA_iPKfiiiSC_SC_iiiii)
        /*4850*/ 	.word	0x00000000


	//----- nvinfo : EIATTR_MIN_STACK_SIZE
	.align		4
.L_3133:
        /*4854*/ 	.byte	0x04, 0x12
        /*4856*/ 	.short	(.L_3135 - .L_3134)
	.align		4
.L_3134:
        /*4858*/ 	.word	index@(_ZN4vllm25paged_attention_v1_kernelIfhLi112ELi16ELi128ELNS_18Fp8KVCacheDataTypeE2ELb1EEEvPT_PKS2_PKT0_S8_ifPKiSA_iPKfiiiSC_SC_iiiii)
        /*485c*/ 	.word	0x00000000


	//----- nvinfo : EIATTR_MIN_STACK_SIZE
	.align		4
.L_3135:
        /*4860*/ 	.byte	0x04, 0x12
        /*4862*/ 	.short	(.L_3137 - .L_3136)
	.align		4
.L_3136:
        /*4864*/ 	.word	index@(_ZN4vllm25paged_attention_v1_kernelIfhLi96ELi16ELi128ELNS_18Fp8KVCacheDataTypeE2ELb1EEEvPT_PKS2_PKT0_S8_ifPKiSA_iPKfiiiSC_SC_iiiii)
        /*4868*/ 	.word	0x00000000


	//----- nvinfo : EIATTR_MIN_STACK_SIZE
	.align		4
.L_3137:
        /*486c*/ 	.byte	0x04, 0x12
        /*486e*/ 	.short	(.L_3139 - .L_3138)
	.align		4
.L_3138:
        /*4870*/ 	.word	index@(_ZN4vllm25paged_attention_v1_kernelIfhLi80ELi16ELi128ELNS_18Fp8KVCacheDataTypeE2ELb1EEEvPT_PKS2_PKT0_S8_ifPKiSA_iPKfiiiSC_SC_iiiii)
        /*4874*/ 	.word	0x00000000


	//----- nvinfo : EIATTR_MIN_STACK_SIZE
	.align		4
.L_3139:
        /*4878*/ 	.byte	0x04, 0x12
        /*487a*/ 	.short	(.L_3141 - .L_3140)
	.align		4
.L_3140:
        /*487c*/ 	.word	index@(_ZN4vllm25paged_attention_v1_kernelIfhLi64ELi16ELi128ELNS_18Fp8KVCacheDataTypeE2ELb1EEEvPT_PKS2_PKT0_S8_ifPKiSA_iPKfiiiSC_SC_iiiii)
        /*4880*/ 	.word	0x00000000


	//----- nvinfo : EIATTR_MIN_STACK_SIZE
	.align		4
.L_3141:
        /*4884*/ 	.byte	0x04, 0x12
        /*4886*/ 	.short	(.L_3143 - .L_3142)
	.align		4
.L_3142:
        /*4888*/ 	.word	index@(_ZN4vllm25paged_attention_v1_kernelIfhLi32ELi16ELi128ELNS_18Fp8KVCacheDataTypeE2ELb1EEEvPT_PKS2_PKT0_S8_ifPKiSA_iPKfiiiSC_SC_iiiii)
        /*488c*/ 	.word	0x00000000


	//----- nvinfo : EIATTR_MIN_STACK_SIZE
	.align		4
.L_3143:
        /*4890*/ 	.byte	0x04, 0x12
        /*4892*/ 	.short	(.L_3145 - .L_3144)
	.align		4
.L_3144:
        /*4894*/ 	.word	index@(_ZN4vllm25paged_attention_v1_kernelIfhLi256ELi8ELi128ELNS_18Fp8KVCacheDataTypeE2ELb0EEEvPT_PKS2_PKT0_S8_ifPKiSA_iPKfiiiSC_SC_iiiii)
        /*4898*/ 	.word	0x00000000


	//----- nvinfo : EIATTR_MIN_STACK_SIZE
	.align		4
.L_3145:
        /*489c*/ 	.byte	0x04, 0x12
        /*489e*/ 	.short	(.L_3147 - .L_3146)
	.align		4
.L_3146:
        /*48a0*/ 	.word	index@(_ZN4vllm25paged_attention_v1_kernelIfhLi192ELi8ELi128ELNS_18Fp8KVCacheDataTypeE2ELb0EEEvPT_PKS2_PKT0_S8_ifPKiSA_iPKfiiiSC_SC_iiiii)
        /*48a4*/ 	.word	0x00000000


	//----- nvinfo : EIATTR_MIN_STACK_SIZE
	.align		4
.L_3147:
        /*48a8*/ 	.byte	0x04, 0x12
        /*48aa*/ 	.short	(.L_3149 - .L_3148)
	.align		4
.L_3148:
        /*48ac*/ 	.word	index@(_ZN4vllm25paged_attention_v1_kernelIfhLi128ELi8ELi128ELNS_18Fp8KVCacheDataTypeE2ELb0EEEvPT_PKS2_PKT0_S8_ifPKiSA_iPKfiiiSC_SC_iiiii)
        /*48b0*/ 	.word	0x00000000


	//----- nvinfo : EIATTR_MIN_STACK_SIZE
	.align		4
.L_3149:
        /*48b4*/ 	.byte	0x04, 0x12
        /*48b6*/ 	.short	(.L_3151 - .L_3150)
	.align		4
.L_3150:
        /*48b8*/ 	.word	index@(_ZN4vllm25paged_attention_v1_kernelIfhLi120ELi8ELi128ELNS_18Fp8KVCacheDataTypeE2ELb0EEEvPT_PKS2_PKT0_S8_ifPKiSA_iPKfiiiSC_SC_iiiii)
        /*48bc*/ 	.word	0x00000000


	//----- nvinfo : EIATTR_MIN_STACK_SIZE
	.align		4
.L_3151:
        /*48c0*/ 	.byte	0x04, 0x12
        /*48c2*/ 	.short	(.L_3153 - .L_3152)
	.align		4
.L_3152:
        /*48c4*/ 	.word	index@(_ZN4vllm25paged_attention_v1_kernelIfhLi112ELi8ELi128ELNS_18Fp8KVCacheDataTypeE2ELb0EEEvPT_PKS2_PKT0_S8_ifPKiSA_iPKfiiiSC_SC_iiiii)
        /*48c8*/ 	.word	0x00000000


	//----- nvinfo : EIATTR_MIN_STACK_SIZE
	.align		4
.L_3153:
        /*48cc*/ 	.byte	0x04, 0x12
        /*48ce*/ 	.short	(.L_3155 - .L_3154)
	.align		4
.L_3154:
        /*48d0*/ 	.word	index@(_ZN4vllm25paged_attention_v1_kernelIfhLi96ELi8ELi128ELNS_18Fp8KVCacheDataTypeE2ELb0EEEvPT_PKS2_PKT0_S8_ifPKiSA_iPKfiiiSC_SC_iiiii)
        /*48d4*/ 	.word	0x00000000


	//----- nvinfo : EIATTR_MIN_STACK_SIZE
	.align		4
.L_3155:
        /*48d8*/ 	.byte	0x04, 0x12
        /*48da*/ 	.short	(.L_3157 - .L_3156)
	.align		4
.L_3156:
        /*48dc*/ 	.word	index@(_ZN4vllm25paged_attention_v1_kernelIfhLi80ELi8ELi128ELNS_18Fp8KVCacheDataTypeE2ELb0EEEvPT_PKS2_PKT0_S8_ifPKiSA_iPKfiiiSC_SC_iiiii)
        /*48e0*/ 	.word	0x00000000


	//----- nvinfo : EIATTR_MIN_STACK_SIZE
	.align		4
.L_3157:
        /*48e4*/ 	.byte	0x04, 0x12
        /*48e6*/ 	.short	(.L_3159 - .L_3158)
	.align		4
.L_3158:
        /*48e8*/ 	.word	index@(_ZN4vllm25paged_attention_v1_kernelIfhLi64ELi8ELi128ELNS_18Fp8KVCacheDataTypeE2ELb0EEEvPT_PKS2_PKT0_S8_ifPKiSA_iPKfiiiSC_SC_iiiii)
        /*48ec*/ 	.word	0x00000000


	//----- nvinfo : EIATTR_MIN_STACK_SIZE
	.align		4
.L_3159:
        /*48f0*/ 	.byte	0x04, 0x12
        /*48f2*/ 	.short	(.L_3161 - .L_3160)
	.align		4
.L_3160:
        /*48f4*/ 	.word	index@(_ZN4vllm25paged_attention_v1_kernelIfhLi32ELi8ELi128ELNS_18Fp8KVCacheDataTypeE2ELb0EEEvPT_PKS2_PKT0_S8_ifPKiSA_iPKfiiiSC_SC_iiiii)
        /*48f8*/ 	.word	0x00000000


	//----- nvinfo : EIATTR_MIN_STACK_SIZE
	.align		4
.L_3161:
        /*48fc*/ 	.byte	0x04, 0x12
        /*48fe*/ 	.short	(.L_3163 - .L_3162)
	.align		4
.L_3162:
        /*4900*/ 	.word	index@(_ZN4vllm25paged_attention_v1_kernelIfhLi256ELi8ELi128ELNS_18Fp8KVCacheDataTypeE2ELb1EEEvPT_PKS2_PKT0_S8_ifPKiSA_iPKfiiiSC_SC_iiiii)
        /*4904*/ 	.word	0x00000000


	//----- nvinfo : EIATTR_MIN_STACK_SIZE
	.align		4
.L_3163:
        /*4908*/ 	.byte	0x04, 0x12
        /*490a*/ 	.short	(.L_3165 - .L_3164)
	.align		4
.L_3164:
        /*490c*/ 	.word	index@(_ZN4vllm25paged_attention_v1_kernelIfhLi192ELi8ELi128ELNS_18Fp8KVCacheDataTypeE2ELb1EEEvPT_PKS2_PKT0_S8_ifPKiSA_iPKfiiiSC_SC_iiiii)
        /*4910*/ 	.word	0x00000000


	//----- nvinfo : EIATTR_MIN_STACK_SIZE
	.align		4
.L_3165:
        /*4914*/ 	.byte	0x04, 0x12
        /*4916*/ 	.short	(.L_3167 - .L_3166)
	.align		4
.L_3166:
        /*4918*/ 	.word	index@(_ZN4vllm25paged_attention_v1_kernelIfhLi128ELi8ELi128ELNS_18Fp8KVCacheDataTypeE2ELb1EEEvPT_PKS2_PKT0_S8_ifPKiSA_iPKfiiiSC_SC_iiiii)
        /*491c*/ 	.word	0x00000000


	//----- nvinfo : EIATTR_MIN_STACK_SIZE
	.align		4
.L_3167:
        /*4920*/ 	.byte	0x04, 0x12
        /*4922*/ 	.short	(.L_3169 - .L_3168)
	.align		4
.L_3168:
        /*4924*/ 	.word	index@(_ZN4vllm25paged_attention_v1_kernelIfhLi120ELi8ELi128ELNS_18Fp8KVCacheDataTypeE2ELb1EEEvPT_PKS2_PKT0_S8_ifPKiSA_iPKfiiiSC_SC_iiiii)
        /*4928*/ 	.word	0x00000000


	//----- nvinfo : EIATTR_MIN_STACK_SIZE
	.align		4
.L_3169:
        /*492c*/ 	.byte	0x04, 0x12
        /*492e*/ 	.short	(.L_3171 - .L_3170)
	.align		4
.L_3170:
        /*4930*/ 	.word	index@(_ZN4vllm25paged_attention_v1_kernelIfhLi112ELi8ELi128ELNS_18Fp8KVCacheDataTypeE2ELb1EEEvPT_PKS2_PKT0_S8_ifPKiSA_iPKfiiiSC_SC_iiiii)
        /*4934*/ 	.word	0x00000000


	//----- nvinfo : EIATTR_MIN_STACK_SIZE
	.align		4
.L_3171:
        /*4938*/ 	.byte	0x04, 0x12
        /*493a*/ 	.short	(.L_3173 - .L_3172)
	.align		4
.L_3172:
        /*493c*/ 	.word	index@(_ZN4vllm25paged_attention_v1_kernelIfhLi96ELi8ELi128ELNS_18Fp8KVCacheDataTypeE2ELb1EEEvPT_PKS2_PKT0_S8_ifPKiSA_iPKfiiiSC_SC_iiiii)
        /*4940*/ 	.word	0x00000000


	//----- nvinfo : EIATTR_MIN_STACK_SIZE
	.align		4
.L_3173:
        /*4944*/ 	.byte	0x04, 0x12
        /*4946*/ 	.short	(.L_3175 - .L_3174)
	.align		4
.L_3174:
        /*4948*/ 	.word	index@(_ZN4vllm25paged_attention_v1_kernelIfhLi80ELi8ELi128ELNS_18Fp8KVCacheDataTypeE2ELb1EEEvPT_PKS2_PKT0_S8_ifPKiSA_iPKfiiiSC_SC_iiiii)
        /*494c*/ 	.word	0x00000000


	//----- nvinfo : EIATTR_MIN_STACK_SIZE
	.align		4
.L_3175:
        /*4950*/ 	.byte	0x04, 0x12
        /*4952*/ 	.short	(.L_3177 - .L_3176)
	.align		4
.L_3176:
        /*4954*/ 	.word	index@(_ZN4vllm25paged_attention_v1_kernelIfhLi64ELi8ELi128ELNS_18Fp8KVCacheDataTypeE2ELb1EEEvPT_PKS2_PKT0_S8_ifPKiSA_iPKfiiiSC_SC_iiiii)
        /*4958*/ 	.word	0x00000000


	//----- nvinfo : EIATTR_MIN_STACK_SIZE
	.align		4
.L_3177:
        /*495c*/ 	.byte	0x04, 0x12
        /*495e*/ 	.short	(.L_3179 - .L_3178)
	.align		4
.L_3178:
        /*4960*/ 	.word	index@(_ZN4vllm25paged_attention_v1_kernelIfhLi32ELi8ELi128ELNS_18Fp8KVCacheDataTypeE2ELb1EEEvPT_PKS2_PKT0_S8_ifPKiSA_iPKfiiiSC_SC_iiiii)
        /*4964*/ 	.word	0x00000000


	//----- nvinfo : EIATTR_MIN_STACK_SIZE
	.align		4
.L_3179:
        /*4968*/ 	.byte	0x04, 0x12
        /*496a*/ 	.short	(.L_3181 - .L_3180)
	.align		4
.L_3180:
        /*496c*/ 	.word	index@(_ZN4vllm25paged_attention_v1_kernelI13__nv_bfloat16hLi256ELi32ELi128ELNS_18Fp8KVCacheDataTypeE1ELb0EEEvPT_PKS3_PKT0_S9_ifPKiSB_iPKfiiiSD_SD_iiiii)
        /*4970*/ 	.word	0x00000000


	//----- nvinfo : EIATTR_MIN_STACK_SIZE
	.align		4
.L_3181:
        /*4974*/ 	.byte	0x04, 0x12
        /*4976*/ 	.short	(.L_3183 - .L_3182)
	.align		4
.L_3182:
        /*4978*/ 	.word	index@(_ZN4vllm25paged_attention_v1_kernelI13__nv_bfloat16hLi192ELi32ELi128ELNS_18Fp8KVCacheDataTypeE1ELb0EEEvPT_PKS3_PKT0_S9_ifPKiSB_iPKfiiiSD_SD_iiiii)
        /*497c*/ 	.word	0x00000000


	//----- nvinfo : EIATTR_MIN_STACK_SIZE
	.align		4
.L_3183:
        /*4980*/ 	.byte	0x04, 0x12
        /*4982*/ 	.short	(.L_3185 - .L_3184)
	.align		4
.L_3184:
        /*4984*/ 	.word	index@(_ZN4vllm25paged_attention_v1_kernelI13__nv_bfloat16hLi128ELi32ELi128ELNS_18Fp8KVCacheDataTypeE1ELb0EEEvPT_PKS3_PKT0_S9_ifPKiSB_iPKfiiiSD_SD_iiiii)
        /*4988*/ 	.word	0x00000000


	//----- nvinfo : EIATTR_MIN_STACK_SIZE
	.align		4
.L_3185:
        /*498c*/ 	.byte	0x04, 0x12
        /*498e*/ 	.short	(.L_3187 - .L_3186)
	.align		4
.L_3186:
        /*4990*/ 	.word	index@(_ZN4vllm25paged_attention_v1_kernelI13__nv_bfloat16hLi120ELi32ELi128ELNS_18Fp8KVCacheDataTypeE1ELb0EEEvPT_PKS3_PKT0_S9_ifPKiSB_iPKfiiiSD_SD_iiiii)
        /*4994*/ 	.word	0x00000000


	//----- nvinfo : EIATTR_MIN_STACK_SIZE
	.align		4
.L_3187:
        /*4998*/ 	.byte	0x04, 0x12
        /*499a*/ 	.short	(.L_3189 - .L_3188)
	.align		4
.L_3188:
        /*499c*/ 	.word	index@(_ZN4vllm25paged_attention_v1_kernelI13__nv_bfloat16hLi112ELi32ELi128ELNS_18Fp8KVCacheDataTypeE1ELb0EEEvPT_PKS3_PKT0_S9_ifPKiSB_iPKfiiiSD_SD_iiiii)
        /*49a0*/ 	.word	0x00000000


	//----- nvinfo : EIATTR_MIN_STACK_SIZE
	.align		4
.L_3189:
        /*49a4*/ 	.byte	0x04, 0x12
        /*49a6*/ 	.short	(.L_3191 - .L_3190)
	.align		4
.L_3190:
        /*49a8*/ 	.word	index@(_ZN4vllm25paged_attention_v1_kernelI13__nv_bfloat16hLi96ELi32ELi128ELNS_18Fp8KVCacheDataTypeE1ELb0EEEvPT_PKS3_PKT0_S9_ifPKiSB_iPKfiiiSD_SD_iiiii)
        /*49ac*/ 	.word	0x00000000


	//----- nvinfo : EIATTR_MIN_STACK_SIZE
	.align		4
.L_3191:
        /*49b0*/ 	.byte	0x04, 0x12
        /*49b2*/ 	.short	(.L_3193 - .L_3192)
	.align		4
.L_3192:
        /*49b4*/ 	.word	index@(_ZN4vllm25paged_attention_v1_kernelI13__nv_bfloat16hLi80ELi32ELi128ELNS_18Fp8KVCacheDataTypeE1ELb0EEEvPT_PKS3_PKT0_S9_ifPKiSB_iPKfiiiSD_SD_iiiii)
        /*49b8*/ 	.word	0x00000000


	//----- nvinfo : EIATTR_MIN_STACK_SIZE
	.align		4
.L_3193:
        /*49bc*/ 	.byte	0x04, 0x12
        /*49be*/ 	.short	(.L_3195 - .L_3194)
	.align		4
.L_3194:
        /*49c0*/ 	.word	index@(_ZN4vllm25paged_attention_v1_kernelI13__nv_bfloat16hLi64ELi32ELi128ELNS_18Fp8KVCacheDataTypeE1ELb0EEEvPT_PKS3_PKT0_S9_ifPKiSB_iPKfiiiSD_SD_iiiii)
        /*49c4*/ 	.word	0x00000000


	//----- nvinfo : EIATTR_MIN_STACK_SIZE
	.align		4
.L_3195:
        /*49c8*/ 	.byte	0x04, 0x12
        /*49ca*/ 	.short	(.L_3197 - .L_3196)
	.align		4
.L_3196:
        /*49cc*/ 	.word	index@(_ZN4vllm25paged_attention_v1_kernelI13__nv_bfloat16hLi32ELi32ELi128ELNS_18Fp8KVCacheDataTypeE1ELb0EEEvPT_PKS3_PKT0_S9_ifPKiSB_iPKfiiiSD_SD_iiiii)
        /*49d0*/ 	.word	0x00000000


	//----- nvinfo : EIATTR_MIN_STACK_SIZE
	.align		4
.L_3197:
        /*49d4*/ 	.byte	0x04, 0x12
        /*49d6*/ 	.short	(.L_3199 - .L_3198)
	.align		4
.L_3198:
        /*49d8*/ 	.word	index@(_ZN4vllm25paged_attention_v1_kernelI13__nv_bfloat16hLi256ELi32ELi128ELNS_18Fp8KVCacheDataTypeE1ELb1EEEvPT_PKS3_PKT0_S9_ifPKiSB_iPKfiiiSD_SD_iiiii)
        /*49dc*/ 	.word	0x00000000


	//----- nvinfo : EIATTR_MIN_STACK_SIZE
	.align		4
.L_3199:
        /*49e0*/ 	.byte	0x04, 0x12
        /*49e2*/ 	.short	(.L_3201 - .L_3200)
	.align		4
.L_3200:
        /*49e4*/ 	.word	index@(_ZN4vllm25paged_attention_v1_kernelI13__nv_bfloat16hLi192ELi32ELi128ELNS_18Fp8KVCacheDataTypeE1ELb1EEEvPT_PKS3_PKT0_S9_ifPKiSB_iPKfiiiSD_SD_iiiii)
        /*49e8*/ 	.word	0x00000000


	//----- nvinfo : EIATTR_MIN_STACK_SIZE
	.align		4
.L_3201:
        /*49ec*/ 	.byte	0x04, 0x12
        /*49ee*/ 	.short	(.L_3203 - .L_3202)
	.align		4
.L_3202:
        /*49f0*/ 	.word	index@(_ZN4vllm25paged_attention_v1_kernelI13__nv_bfloat16hLi128ELi32ELi128ELNS_18Fp8KVCacheDataTypeE1ELb1EEEvPT_PKS3_PKT0_S9_ifPKiSB_iPKfiiiSD_SD_iiiii)
        /*49f4*/ 	.word	0x00000000


	//----- nvinfo : EIATTR_MIN_STACK_SIZE
	.align		4
.L_3203:
        /*49f8*/ 	.byte	0x04, 0x12
        /*49fa*/ 	.short	(.L_3205 - .L_3204)
	.align		4
.L_3204:
        /*49fc*/ 	.word	index@(_ZN4vllm25paged_attention_v1_kernelI13__nv_bfloat16hLi120ELi32ELi128ELNS_18Fp8KVCacheDataTypeE1ELb1EEEvPT_PKS3_PKT0_S9_ifPKiSB_iPKfiiiSD_SD_iiiii)
        /*4a00*/ 	.word	0x00000000


	//----- nvinfo : EIATTR_MIN_STACK_SIZE
	.align		4
.L_3205:
        /*4a04*/ 	.byte	0x04, 0x12
        /*4a06*/ 	.short	(.L_3207 - .L_3206)
	.align		4
.L_3206:
        /*4a08*/ 	.word	index@(_ZN4vllm25paged_attention_v1_kernelI13__nv_bfloat16hLi112ELi32ELi128ELNS_18Fp8KVCacheDataTypeE1ELb1EEEvPT_PKS3_PKT0_S9_ifPKiSB_iPKfiiiSD_SD_iiiii)
        /*4a0c*/ 	.word	0x00000000


	//----- nvinfo : EIATTR_MIN_STACK_SIZE
	.align		4
.L_3207:
        /*4a10*/ 	.byte	0x04, 0x12
        /*4a12*/ 	.short	(.L_3209 - .L_3208)
	.align		4
.L_3208:
        /*4a14*/ 	.word	index@(_ZN4vllm25paged_attention_v1_kernelI13__nv_bfloat16hLi96ELi32ELi128ELNS_18Fp8KVCacheDataTypeE1ELb1EEEvPT_PKS3_PKT0_S9_ifPKiSB_iPKfiiiSD_SD_iiiii)
        /*4a18*/ 	.word	0x00000000


	//----- nvinfo : EIATTR_MIN_STACK_SIZE
	.align		4
.L_3209:
        /*4a1c*/ 	.byte	0x04, 0x12
        /*4a1e*/ 	.short	(.L_3211 - .L_3210)
	.align		4
.L_3210:
        /*4a20*/ 	.word	index@(_ZN4vllm25paged_attention_v1_kernelI13__nv_bfloat16hLi80ELi32ELi128ELNS_18Fp8KVCacheDataTypeE1ELb1EEEvPT_PKS3_PKT0_S9_ifPKiSB_iPKfiiiSD_SD_iiiii)
        /*4a24*/ 	.word	0x00000000


	//----- nvinfo : EIATTR_MIN_STACK_SIZE
	.align		4
.L_3211:
        /*4a28*/ 	.byte	0x04, 0x12
        /*4a2a*/ 	.short	(.L_3213 - .L_3212)
	.align		4
.L_3212:
        /*4a2c*/ 	.word	index@(_ZN4vllm25paged_attention_v1_kernelI13__nv_bfloat16hLi64ELi32ELi128ELNS_18Fp8KVCacheDataTypeE1ELb1EEEvPT_PKS3_PKT0_S9_ifPKiSB_iPKfiiiSD_SD_iiiii)
        /*4a30*/ 	.word	0x00000000


	//----- nvinfo : EIATTR_MIN_STACK_SIZE
	.align		4
.L_3213:
        /*4a34*/ 	.byte	0x04, 0x12
        /*4a36*/ 	.short	(.L_3215 - .L_3214)
	.align		4
.L_3214:
        /*4a38*/ 	.word	index@(_ZN4vllm25paged_attention_v1_kernelI13__nv_bfloat16hLi32ELi32ELi128ELNS_18Fp8KVCacheDataTypeE1ELb1EEEvPT_PKS3_PKT0_S9_ifPKiSB_iPKfiiiSD_SD_iiiii)
        /*4a3c*/ 	.word	0x00000000


	//----- nvinfo : EIATTR_MIN_STACK_SIZE
	.align		4
.L_3215:
        /*4a40*/ 	.byte	0x04, 0x12
        /*4a42*/ 	.short	(.L_3217 - .L_3216)
	.align		4
.L_3216:
        /*4a44*/ 	.word	index@(_ZN4vllm25paged_attention_v1_kernelI13__nv_bfloat16hLi256ELi16ELi128ELNS_18Fp8KVCacheDataTypeE1ELb0EEEvPT_PKS3_PKT0_S9_ifPKiSB_iPKfiiiSD_SD_iiiii)
        /*4a48*/ 	.word	0x00000000


	//----- nvinfo : EIATTR_MIN_STACK_SIZE
	.align		4
.L_3217:
        /*4a4c*/ 	.byte	0x04, 0x12
        /*4a4e*/ 	.short	(.L_3219 - .L_3218)
	.align		4
.L_3218:
        /*4a50*/ 	.word	index@(_ZN4vllm25paged_attention_v1_kernelI13__nv_bfloat16hLi192ELi16ELi128ELNS_18Fp8KVCacheDataTypeE1ELb0EEEvPT_PKS3_PKT0_S9_ifPKiSB_iPKfiiiSD_SD_iiiii)
        /*4a54*/ 	.word	0x00000000


	//----- nvinfo : EIATTR_MIN_STACK_SIZE
	.align		4
.L_3219:
        /*4a58*/ 	.byte	0x04, 0x12
        /*4a5a*/ 	.short	(.L_3221 - .L_3220)
	.align		4
.L_3220:
        /*4a5c*/ 	.word	index@(_ZN4vllm25paged_attention_v1_kernelI13__nv_bfloat16hLi128ELi16ELi128ELNS_18Fp8KVCacheDataTypeE1ELb0EEEvPT_PKS3_PKT0_S9_ifPKiSB_iPKfiiiSD_SD_iiiii)
        /*4a60*/ 	.word	0x00000000


	//----- nvinfo : EIATTR_MIN_STACK_SIZE
	.align		4
.L_3221:
        /*4a64*/ 	.byte	0x04, 0x12
        /*4a66*/ 	.short	(.L_3223 - .L_3222)
	.align		4
.L_3222:
        /*4a68*/ 	.word	index@(_ZN4vllm25paged_attention_v1_kernelI13__nv_bfloat16hLi120ELi16ELi128ELNS_18Fp8KVCacheDataTypeE1ELb0EEEvPT_PKS3_PKT0_S9_ifPKiSB_iPKfiiiSD_SD_iiiii)
        /*4a6c*/ 	.word	0x00000000


	//----- nvinfo : EIATTR_MIN_STACK_SIZE
	.align		4
.L_3223:
        /*4a70*/ 	.byte	0x04, 0x12
        /*4a72*/ 	.short	(.L_3225 - .L_3224)
	.align		4
.L_3224:
        /*4a74*/ 	.word	index@(_ZN4vllm25paged_attention_v1_kernelI13__nv_bfloat16hLi112ELi16ELi128ELNS_18Fp8KVCacheDataTypeE1ELb0EEEvPT_PKS3_PKT0_S9_ifPKiSB_iPKfiiiSD_SD_iiiii)
        /*4a78*/ 	.word	0x00000000


	//----- nvinfo : EIATTR_MIN_STACK_SIZE
	.align		4
.L_3225:
        /*4a7c*/ 	.byte	0x04, 0x12
        /*4a7e*/ 	.short	(.L_3227 - .L_3226)
	.align		4
.L_3226:
        /*4a80*/ 	.word	index@(_ZN4vllm25paged_attention_v1_kernelI13__nv_bfloat16hLi96ELi16ELi128ELNS_18Fp8KVCacheDataTypeE1ELb0EEEvPT_PKS3_PKT0_S9_ifPKiSB_iPKfiiiSD_SD_iiiii)
        /*4a84*/ 	.word	0x00000000


	//----- nvinfo : EIATTR_MIN_STACK_SIZE
	.align		4
.L_3227:
        /*4a88*/ 	.byte	0x04, 0x12
        /*4a8a*/ 	.short	(.L_3229 - .L_3228)
	.align		4
.L_3228:
        /*4a8c*/ 	.word	index@(_ZN4vllm25paged_attention_v1_kernelI13__nv_bfloat16hLi80ELi16ELi128ELNS_18Fp8KVCacheDataTypeE1ELb0EEEvPT_PKS3_PKT0_S9_ifPKiSB_iPKfiiiSD_SD_iiiii)
        /*4a90*/ 	.word	0x00000000


	//----- nvinfo : EIATTR_MIN_STACK_SIZE
	.align		4
.L_3229:
        /*4a94*/ 	.byte	0x04, 0x12
        /*4a96*/ 	.short	(.L_3231 - .L_3230)
	.align		4
.L_3230:
        /*4a98*/ 	.word	index@(_ZN4vllm25paged_attention_v1_kernelI13__nv_bfloat16hLi64ELi16ELi128ELNS_18Fp8KVCacheDataTypeE1ELb0EEEvPT_PKS3_PKT0_S9_ifPKiSB_iPKfiiiSD_SD_iiiii)
        /*4a9c*/ 	.word	0x00000000


	//----- nvinfo : EIATTR_MIN_STACK_SIZE
	.align		4
.L_3231:
        /*4aa0*/ 	.byte	0x04, 0x12
        /*4aa2*/ 	.short	(.L_3233 - .L_3232)
	.align		4
.L_3232:
        /*4aa4*/ 	.word	index@(_ZN4vllm25paged_attention_v1_kernelI13__nv_bfloat16hLi32ELi16ELi128ELNS_18Fp8KVCacheDataTypeE1ELb0EEEvPT_PKS3_PKT0_S9_ifPKiSB_iPKfiiiSD_SD_iiiii)
        /*4aa8*/ 	.word	0x00000000


	//----- nvinfo : EIATTR_MIN_STACK_SIZE
	.align		4
.L_3233:
        /*4aac*/ 	.byte	0x04, 0x12
        /*4aae*/ 	.short	(.L_3235 - .L_3234)
	.align		4
.L_3234:
        /*4ab0*/ 	.word	index@(_ZN4vllm25paged_attention_v1_kernelI13__nv_bfloat16hLi256ELi16ELi128ELNS_18Fp8KVCacheDataTypeE1ELb1EEEvPT_PKS3_PKT0_S9_ifPKiSB_iPKfiiiSD_SD_iiiii)
        /*4ab4*/ 	.word	0x00000000


	//----- nvinfo : EIATTR_MIN_STACK_SIZE
	.align		4
.L_3235:
        /*4ab8*/ 	.byte	0x04, 0x12
        /*4aba*/ 	.short	(.L_3237 - .L_3236)
	.align		4
.L_3236:
        /*4abc*/ 	.word	index@(_ZN4vllm25paged_attention_v1_kernelI13__nv_bfloat16hLi192ELi16ELi128ELNS_18Fp8KVCacheDataTypeE1ELb1EEEvPT_PKS3_PKT0_S9_ifPKiSB_iPKfiiiSD_SD_iiiii)
        /*4ac0*/ 	.word	0x00000000


	//----- nvinfo : EIATTR_MIN_STACK_SIZE
	.align		4
.L_3237:
        /*4ac4*/ 	.byte	0x04, 0x12
        /*4ac6*/ 	.short	(.L_3239 - .L_3238)
	.align		4
.L_3238:
        /*4ac8*/ 	.word	index@(_ZN4vllm25paged_attention_v1_kernelI13__nv_bfloat16hLi128ELi16ELi128ELNS_18Fp8KVCacheDataTypeE1ELb1EEEvPT_PKS3_PKT0_S9_ifPKiSB_iPKfiiiSD_SD_iiiii)
        /*4acc*/ 	.word	0x00000000


	//----- nvinfo : EIATTR_MIN_STACK_SIZE
	.align		4
.L_3239:
        /*4ad0*/ 	.byte	0x04, 0x12
        /*4ad2*/ 	.short	(.L_3241 - .L_3240)
	.align		4
.L_3240:
        /*4ad4*/ 	.word	index@(_ZN4vllm25paged_attention_v1_kernelI13__nv_bfloat16hLi120ELi16ELi128ELNS_18Fp8KVCacheDataTypeE1ELb1EEEvPT_PKS3_PKT0_S9_ifPKiSB_iPKfiiiSD_SD_iiiii)
        /*4ad8*/ 	.word	0x00000000


	//----- nvinfo : EIATTR_MIN_STACK_SIZE
	.align		4
.L_3241:
        /*4adc*/ 	.byte	0x04, 0x12
        /*4ade*/ 	.short	(.L_3243 - .L_3242)
	.align		4
.L_3242:
        /*4ae0*/ 	.word	index@(_ZN4vllm25paged_attention_v1_kernelI13__nv_bfloat16hLi112ELi16ELi128ELNS_18Fp8KVCacheDataTypeE1ELb1EEEvPT_PKS3_PKT0_S9_ifPKiSB_iPKfiiiSD_SD_iiiii)
        /*4ae4*/ 	.word	0x00000000


	//----- nvinfo : EIATTR_MIN_STACK_SIZE
	.align		4
.L_3243:
        /*4ae8*/ 	.byte	0x04, 0x12
        /*4aea*/ 	.short	(.L_3245 - .L_3244)
	.align		4
.L_3244:
        /*4aec*/ 	.word	index@(_ZN4vllm25paged_attention_v1_kernelI13__nv_bfloat16hLi96ELi16ELi128ELNS_18Fp8KVCacheDataTypeE1ELb1EEEvPT_PKS3_PKT0_S9_ifPKiSB_iPKfiiiSD_SD_iiiii)
        /*4af0*/ 	.word	0x00000000


	//----- nvinfo : EIATTR_MIN_STACK_SIZE
	.align		4
.L_3245:
        /*4af4*/ 	.byte	0x04, 0x12
        /*4af6*/ 	.short	(.L_3247 - .L_3246)
	.align		4
.L_3246:
        /*4af8*/ 	.word	index@(_ZN4vllm25paged_attention_v1_kernelI13__nv_bfloat16hLi80ELi16ELi128ELNS_18Fp8KVCacheDataTypeE1ELb1EEEvPT_PKS3_PKT0_S9_ifPKiSB_iPKfiiiSD_SD_iiiii)
        /*4afc*/ 	.word	0x00000000


	//----- nvinfo : EIATTR_MIN_STACK_SIZE
	.align		4
.L_3247:
        /*4b00*/ 	.byte	0x04, 0x12
        /*4b02*/ 	.short	(.L_3249 - .L_3248)
	.align		4
.L_3248:
        /*4b04*/ 	.word	index@(_ZN4vllm25paged_attention_v1_kernelI13__nv_bfloat16hLi64ELi16ELi128ELNS_18Fp8KVCacheDataTypeE1ELb1EEEvPT_PKS3_PKT0_S9_ifPKiSB_iPKfiiiSD_SD_iiiii)
        /*4b08*/ 	.word	0x00000000


	//----- nvinfo : EIATTR_MIN_STACK_SIZE
	.align		4
.L_3249:
        /*4b0c*/ 	.byte	0x04, 0x12
        /*4b0e*/ 	.short	(.L_3251 - .L_3250)
	.align		4
.L_3250:
        /*4b10*/ 	.word	index@(_ZN4vllm25paged_attention_v1_kernelI13__nv_bfloat16hLi32ELi16ELi128ELNS_18Fp8KVCacheDataTypeE1ELb1EEEvPT_PKS3_PKT0_S9_ifPKiSB_iPKfiiiSD_SD_iiiii)
        /*4b14*/ 	.word	0x00000000


	//----- nvinfo : EIATTR_MIN_STACK_SIZE
	.align		4
.L_3251:
        /*4b18*/ 	.byte	0x04, 0x12
        /*4b1a*/ 	.short	(.L_3253 - .L_3252)
	.align		4
.L_3252:
        /*4b1c*/ 	.word	index@(_ZN4vllm25paged_attention_v1_kernelI13__nv_bfloat16hLi256ELi8ELi128ELNS_18Fp8KVCacheDataTypeE1ELb0EEEvPT_PKS3_PKT0_S9_ifPKiSB_iPKfiiiSD_SD_iiiii)
        /*4b20*/ 	.word	0x00000000


	//----- nvinfo : EIATTR_MIN_STACK_SIZE
	.align		4
.L_3253:
        /*4b24*/ 	.byte	0x04, 0x12
        /*4b26*/ 	.short	(.L_3255 - .L_3254)
	.align		4
.L_3254:
        /*4b28*/ 	.word	index@(_ZN4vllm25paged_attention_v1_kernelI13__nv_bfloat16hLi192ELi8ELi128ELNS_18Fp8KVCacheDataTypeE1ELb0EEEvPT_PKS3_PKT0_S9_ifPKiSB_iPKfiiiSD_SD_iiiii)
        /*4b2c*/ 	.word	0x00000000


	//----- nvinfo : EIATTR_MIN_STACK_SIZE
	.align		4
.L_3255:
        /*4b30*/ 	.byte	0x04, 0x12
        /*4b32*/ 	.short	(.L_3257 - .L_3256)
	.align		4
.L_3256:
        /*4b34*/ 	.word	index@(_ZN4vllm25paged_attention_v1_kernelI13__nv_bfloat16hLi128ELi8ELi128ELNS_18Fp8KVCacheDataTypeE1ELb0EEEvPT_PKS3_PKT0_S9_ifPKiSB_iPKfiiiSD_SD_iiiii)
        /*4b38*/ 	.word	0x00000000


	//----- nvinfo : EIATTR_MIN_STACK_SIZE
	.align		4
.L_3257:
        /*4b3c*/ 	.byte	0x04, 0x12
        /*4b3e*/ 	.short	(.L_3259 - .L_3258)
	.align		4
.L_3258:
        /*4b40*/ 	.word	index@(_ZN4vllm25paged_attention_v1_kernelI13__nv_bfloat16hLi120ELi8ELi128ELNS_18Fp8KVCacheDataTypeE1ELb0EEEvPT_PKS3_PKT0_S9_ifPKiSB_iPKfiiiSD_SD_iiiii)
        /*4b44*/ 	.word	0x00000000


	//----- nvinfo : EIATTR_MIN_STACK_SIZE
	.align		4
.L_3259:
        /*4b48*/ 	.byte	0x04, 0x12
        /*4b4a*/ 	.short	(.L_3261 - .L_3260)
	.align		4
.L_3260:
        /*4b4c*/ 	.word	index@(_ZN4vllm25paged_attention_v1_kernelI13__nv_bfloat16hLi112ELi8ELi128ELNS_18Fp8KVCacheDataTypeE1ELb0EEEvPT_PKS3_PKT0_S9_ifPKiSB_iPKfiiiSD_SD_iiiii)
        /*4b50*/ 	.word	0x00000000


	//----- nvinfo : EIATTR_MIN_STACK_SIZE
	.align		4
.L_3261:
        /*4b54*/ 	.byte	0x04, 0x12
        /*4b56*/ 	.short	(.L_3263 - .L_3262)
	.align		4
.L_3262:
        /*4b58*/ 	.word	index@(_ZN4vllm25paged_attention_v1_kernelI13__nv_bfloat16hLi96ELi8ELi128ELNS_18Fp8KVCacheDataTypeE1ELb0EEEvPT_PKS3_PKT0_S9_ifPKiSB_iPKfiiiSD_SD_iiiii)
        /*4b5c*/ 	.word	0x00000000


	//----- nvinfo : EIATTR_MIN_STACK_SIZE
	.align		4
.L_3263:
        /*4b60*/ 	.byte	0x04, 0x12
        /*4b62*/ 	.short	(.L_3265 - .L_3264)
	.align		4
.L_3264:
        /*4b64*/ 	.word	index@(_ZN4vllm25paged_attention_v1_kernelI13__nv_bfloat16hLi80ELi8ELi128ELNS_18Fp8KVCacheDataTypeE1ELb0EEEvPT_PKS3_PKT0_S9_ifPKiSB_iPKfiiiSD_SD_iiiii)
        /*4b68*/ 	.word	0x00000000


	//----- nvinfo : EIATTR_MIN_STACK_SIZE
	.align		4
.L_3265:
        /*4b6c*/ 	.byte	0x04, 0x12
        /*4b6e*/ 	.short	(.L_3267 - .L_3266)
	.align		4
.L_3266:
        /*4b70*/ 	.word	index@(_ZN4vllm25paged_attention_v1_kernelI13__nv_bfloat16hLi64ELi8ELi128ELNS_18Fp8KVCacheDataTypeE1ELb0EEEvPT_PKS3_PKT0_S9_ifPKiSB_iPKfiiiSD_SD_iiiii)
        /*4b74*/ 	.word	0x00000000


	//----- nvinfo : EIATTR_MIN_STACK_SIZE
	.align		4
.L_3267:
        /*4b78*/ 	.byte	0x04, 0x12
        /*4b7a*/ 	.short	(.L_3269 - .L_3268)
	.align		4
.L_3268:
        /*4b7c*/ 	.word	index@(_ZN4vllm25paged_attention_v1_kernelI13__nv_bfloat16hLi32ELi8ELi128ELNS_18Fp8KVCacheDataTypeE1ELb0EEEvPT_PKS3_PKT0_S9_ifPKiSB_iPKfiiiSD_SD_iiiii)
        /*4b80*/ 	.word	0x00000000


	//----- nvinfo : EIATTR_MIN_STACK_SIZE
	.align		4
.L_3269:
        /*4b84*/ 	.byte	0x04, 0x12
        /*4b86*/ 	.short	(.L_3271 - .L_3270)
	.align		4
.L_3270:
        /*4b88*/ 	.word	index@(_ZN4vllm25paged_attention_v1_kernelI13__nv_bfloat16hLi256ELi8ELi128ELNS_18Fp8KVCacheDataTypeE1ELb1EEEvPT_PKS3_PKT0_S9_ifPKiSB_iPKfiiiSD_SD_iiiii)
        /*4b8c*/ 	.word	0x00000000


	//----- nvinfo : EIATTR_MIN_STACK_SIZE
	.align		4
.L_3271:
        /*4b90*/ 	.byte	0x04, 0x12
        /*4b92*/ 	.short	(.L_3273 - .L_3272)
	.align		4
.L_3272:
        /*4b94*/ 	.word	index@(_ZN4vllm25paged_attention_v1_kernelI13__nv_bfloat16hLi192ELi8ELi128ELNS_18Fp8KVCacheDataTypeE1ELb1EEEvPT_PKS3_PKT0_S9_ifPKiSB_iPKfiiiSD_SD_iiiii)
        /*4b98*/ 	.word	0x00000000


	//----- nvinfo : EIATTR_MIN_STACK_SIZE
	.align		4
.L_3273:
        /*4b9c*/ 	.byte	0x04, 0x12
        /*4b9e*/ 	.short	(.L_3275 - .L_3274)
	.align		4
.L_3274:
        /*4ba0*/ 	.word	index@(_ZN4vllm25paged_attention_v1_kernelI13__nv_bfloat16hLi128ELi8ELi128ELNS_18Fp8KVCacheDataTypeE1ELb1EEEvPT_PKS3_PKT0_S9_ifPKiSB_iPKfiiiSD_SD_iiiii)
        /*4ba4*/ 	.word	0x00000000


	//----- nvinfo : EIATTR_MIN_STACK_SIZE
	.align		4
.L_3275:
        /*4ba8*/ 	.byte	0x04, 0x12
        /*4baa*/ 	.short	(.L_3277 - .L_3276)
	.align		4
.L_3276:
        /*4bac*/ 	.word	index@(_ZN4vllm25paged_attention_v1_kernelI13__nv_bfloat16hLi120ELi8ELi128ELNS_18Fp8KVCacheDataTypeE1ELb1EEEvPT_PKS3_PKT0_S9_ifPKiSB_iPKfiiiSD_SD_iiiii)
        /*4bb0*/ 	.word	0x00000000


	//----- nvinfo : EIATTR_MIN_STACK_SIZE
	.align		4
.L_3277:
        /*4bb4*/ 	.byte	0x04, 0x12
        /*4bb6*/ 	.short	(.L_3279 - .L_3278)
	.align		4
.L_3278:
        /*4bb8*/ 	.word	index@(_ZN4vllm25paged_attention_v1_kernelI13__nv_bfloat16hLi112ELi8ELi128ELNS_18Fp8KVCacheDataTypeE1ELb1EEEvPT_PKS3_PKT0_S9_ifPKiSB_iPKfiiiSD_SD_iiiii)
        /*4bbc*/ 	.word	0x00000000


	//----- nvinfo : EIATTR_MIN_STACK_SIZE
	.align		4
.L_3279:
        /*4bc0*/ 	.byte	0x04, 0x12
        /*4bc2*/ 	.short	(.L_3281 - .L_3280)
	.align		4
.L_3280:
        /*4bc4*/ 	.word	index@(_ZN4vllm25paged_attention_v1_kernelI13__nv_bfloat16hLi96ELi8ELi128ELNS_18Fp8KVCacheDataTypeE1ELb1EEEvPT_PKS3_PKT0_S9_ifPKiSB_iPKfiiiSD_SD_iiiii)
        /*4bc8*/ 	.word	0x00000000


	//----- nvinfo : EIATTR_MIN_STACK_SIZE
	.align		4
.L_3281:
        /*4bcc*/ 	.byte	0x04, 0x12
        /*4bce*/ 	.short	(.L_3283 - .L_3282)
	.align		4
.L_3282:
        /*4bd0*/ 	.word	index@(_ZN4vllm25paged_attention_v1_kernelI13__nv_bfloat16hLi80ELi8ELi128ELNS_18Fp8KVCacheDataTypeE1ELb1EEEvPT_PKS3_PKT0_S9_ifPKiSB_iPKfiiiSD_SD_iiiii)
        /*4bd4*/ 	.word	0x00000000


	//----- nvinfo : EIATTR_MIN_STACK_SIZE
	.align		4
.L_3283:
        /*4bd8*/ 	.byte	0x04, 0x12
        /*4bda*/ 	.short	(.L_3285 - .L_3284)
	.align		4
.L_3284:
        /*4bdc*/ 	.word	index@(_ZN4vllm25paged_attention_v1_kernelI13__nv_bfloat16hLi64ELi8ELi128ELNS_18Fp8KVCacheDataTypeE1ELb1EEEvPT_PKS3_PKT0_S9_ifPKiSB_iPKfiiiSD_SD_iiiii)
        /*4be0*/ 	.word	0x00000000


	//----- nvinfo : EIATTR_MIN_STACK_SIZE
	.align		4
.L_3285:
        /*4be4*/ 	.byte	0x04, 0x12
        /*4be6*/ 	.short	(.L_3287 - .L_3286)
	.align		4
.L_3286:
        /*4be8*/ 	.word	index@(_ZN4vllm25paged_attention_v1_kernelI13__nv_bfloat16hLi32ELi8ELi128ELNS_18Fp8KVCacheDataTypeE1ELb1EEEvPT_PKS3_PKT0_S9_ifPKiSB_iPKfiiiSD_SD_iiiii)
        /*4bec*/ 	.word	0x00000000


	//----- nvinfo : EIATTR_MIN_STACK_SIZE
	.align		4
.L_3287:
        /*4bf0*/ 	.byte	0x04, 0x12
        /*4bf2*/ 	.short	(.L_3289 - .L_3288)
	.align		4
.L_3288:
        /*4bf4*/ 	.word	index@(_ZN4vllm25paged_attention_v1_kernelIthLi256ELi32ELi128ELNS_18Fp8KVCacheDataTypeE1ELb0EEEvPT_PKS2_PKT0_S8_ifPKiSA_iPKfiiiSC_SC_iiiii)
        /*4bf8*/ 	.word	0x00000000


	//----- nvinfo : EIATTR_MIN_STACK_SIZE
	.align		4
.L_3289:
        /*4bfc*/ 	.byte	0x04, 0x12
        /*4bfe*/ 	.short	(.L_3291 - .L_3290)
	.align		4
.L_3290:
        /*4c00*/ 	.word	index@(_ZN4vllm25paged_attention_v1_kernelIthLi192ELi32ELi128ELNS_18Fp8KVCacheDataTypeE1ELb0EEEvPT_PKS2_PKT0_S8_ifPKiSA_iPKfiiiSC_SC_iiiii)
        /*4c04*/ 	.word	0x00000000


	//----- nvinfo : EIATTR_MIN_STACK_SIZE
	.align		4
.L_3291:
        /*4c08*/ 	.byte	0x04, 0x12
        /*4c0a*/ 	.short	(.L_3293 - .L_3292)
	.align		4
.L_3292:
        /*4c0c*/ 	.word	index@(_ZN4vllm25paged_attention_v1_kernelIthLi128ELi32ELi128ELNS_18Fp8KVCacheDataTypeE1ELb0EEEvPT_PKS2_PKT0_S8_ifPKiSA_iPKfiiiSC_SC_iiiii)
        /*4c10*/ 	.word	0x00000000


	//----- nvinfo : EIATTR_MIN_STACK_SIZE
	.align		4
.L_3293:
        /*4c14*/ 	.byte	0x04, 0x12
        /*4c16*/ 	.short	(.L_3295 - .L_3294)
	.align		4
.L_3294:
        /*4c18*/ 	.word	index@(_ZN4vllm25paged_attention_v1_kernelIthLi120ELi32ELi128ELNS_18Fp8KVCacheDataTypeE1ELb0EEEvPT_PKS2_PKT0_S8_ifPKiSA_iPKfiiiSC_SC_iiiii)
        /*4c1c*/ 	.word	0x00000000


	//----- nvinfo : EIATTR_MIN_STACK_SIZE
	.align		4
.L_3295:
        /*4c20*/ 	.byte	0x04, 0x12
        /*4c22*/ 	.short	(.L_3297 - .L_3296)
	.align		4
.L_3296:
        /*4c24*/ 	.word	index@(_ZN4vllm25paged_attention_v1_kernelIthLi112ELi32ELi128ELNS_18Fp8KVCacheDataTypeE1ELb0EEEvPT_PKS2_PKT0_S8_ifPKiSA_iPKfiiiSC_SC_iiiii)
        /*4c28*/ 	.word	0x00000000


	//----- nvinfo : EIATTR_MIN_STACK_SIZE
	.align		4
.L_3297:
        /*4c2c*/ 	.byte	0x04, 0x12
        /*4c2e*/ 	.short	(.L_3299 - .L_3298)
	.align		4
.L_3298:
        /*4c30*/ 	.word	index@(_ZN4vllm25paged_attention_v1_kernelIthLi96ELi32ELi128ELNS_18Fp8KVCacheDataTypeE1ELb0EEEvPT_PKS2_PKT0_S8_ifPKiSA_iPKfiiiSC_SC_iiiii)
        /*4c34*/ 	.word	0x00000000


	//----- nvinfo : EIATTR_MIN_STACK_SIZE
	.align		4
.L_3299:
        /*4c38*/ 	.byte	0x04, 0x12
        /*4c3a*/ 	.short	(.L_3301 - .L_3300)
	.align		4
.L_3300:
        /*4c3c*/ 	.word	index@(_ZN4vllm25paged_attention_v1_kernelIthLi80ELi32ELi128ELNS_18Fp8KVCacheDataTypeE1ELb0EEEvPT_PKS2_PKT0_S8_ifPKiSA_iPKfiiiSC_SC_iiiii)
        /*4c40*/ 	.word	0x00000000


	//----- nvinfo : EIATTR_MIN_STACK_SIZE
	.align		4
.L_3301:
        /*4c44*/ 	.byte	0x04, 0x12
        /*4c46*/ 	.short	(.L_3303 - .L_3302)
	.align		4
.L_3302:
        /*4c48*/ 	.word	index@(_ZN4vllm25paged_attention_v1_kernelIthLi64ELi32ELi128ELNS_18Fp8KVCacheDataTypeE1ELb0EEEvPT_PKS2_PKT0_S8_ifPKiSA_iPKfiiiSC_SC_iiiii)
        /*4c4c*/ 	.word	0x00000000


	//----- nvinfo : EIATTR_MIN_STACK_SIZE
	.align		4
.L_3303:
        /*4c50*/ 	.byte	0x04, 0x12
        /*4c52*/ 	.short	(.L_3305 - .L_3304)
	.align		4
.L_3304:
        /*4c54*/ 	.word	index@(_ZN4vllm25paged_attention_v1_kernelIthLi32ELi32ELi128ELNS_18Fp8KVCacheDataTypeE1ELb0EEEvPT_PKS2_PKT0_S8_ifPKiSA_iPKfiiiSC_SC_iiiii)
        /*4c58*/ 	.word	0x00000000


	//----- nvinfo : EIATTR_MIN_STACK_SIZE
	.align		4
.L_3305:
        /*4c5c*/ 	.byte	0x04, 0x12
        /*4c5e*/ 	.short	(.L_3307 - .L_3306)
	.align		4
.L_3306:
        /*4c60*/ 	.word	index@(_ZN4vllm25paged_attention_v1_kernelIthLi256ELi32ELi128ELNS_18Fp8KVCacheDataTypeE1ELb1EEEvPT_PKS2_PKT0_S8_ifPKiSA_iPKfiiiSC_SC_iiiii)
        /*4c64*/ 	.word	0x00000000


	//----- nvinfo : EIATTR_MIN_STACK_SIZE
	.align		4
.L_3307:
        /*4c68*/ 	.byte	0x04, 0x12
        /*4c6a*/ 	.short	(.L_3309 - .L_3308)
	.align		4
.L_3308:
        /*4c6c*/ 	.word	index@(_ZN4vllm25paged_attention_v1_kernelIthLi192ELi32ELi128ELNS_18Fp8KVCacheDataTypeE1ELb1EEEvPT_PKS2_PKT0_S8_ifPKiSA_iPKfiiiSC_SC_iiiii)
        /*4c70*/ 	.word	0x00000000


	//----- nvinfo : EIATTR_MIN_STACK_SIZE
	.align		4
.L_3309:
        /*4c74*/ 	.byte	0x04, 0x12
        /*4c76*/ 	.short	(.L_3311 - .L_3310)
	.align		4
.L_3310:
        /*4c78*/ 	.word	index@(_ZN4vllm25paged_attention_v1_kernelIthLi128ELi32ELi128ELNS_18Fp8KVCacheDataTypeE1ELb1EEEvPT_PKS2_PKT0_S8_ifPKiSA_iPKfiiiSC_SC_iiiii)
        /*4c7c*/ 	.word	0x00000000


	//----- nvinfo : EIATTR_MIN_STACK_SIZE
	.align		4
.L_3311:
        /*4c80*/ 	.byte	0x04, 0x12
        /*4c82*/ 	.short	(.L_3313 - .L_3312)
	.align		4
.L_3312:
        /*4c84*/ 	.word	index@(_ZN4vllm25paged_attention_v1_kernelIthLi120ELi32ELi128ELNS_18Fp8KVCacheDataTypeE1ELb1EEEvPT_PKS2_PKT0_S8_ifPKiSA_iPKfiiiSC_SC_iiiii)
        /*4c88*/ 	.word	0x00000000


	//----- nvinfo : EIATTR_MIN_STACK_SIZE
	.align		4
.L_3313:
        /*4c8c*/ 	.byte	0x04, 0x12
        /*4c8e*/ 	.short	(.L_3315 - .L_3314)
	.align		4
.L_3314:
        /*4c90*/ 	.word	index@(_ZN4vllm25paged_attention_v1_kernelIthLi112ELi32ELi128ELNS_18Fp8KVCacheDataTypeE1ELb1EEEvPT_PKS2_PKT0_S8_ifPKiSA_iPKfiiiSC_SC_iiiii)
        /*4c94*/ 	.word	0x00000000


	//----- nvinfo : EIATTR_MIN_STACK_SIZE
	.align		4
.L_3315:
        /*4c98*/ 	.byte	0x04, 0x12
        /*4c9a*/ 	.short	(.L_3317 - .L_3316)
	.align		4
.L_3316:
        /*4c9c*/ 	.word	index@(_ZN4vllm25paged_attention_v1_kernelIthLi96ELi32ELi128ELNS_18Fp8KVCacheDataTypeE1ELb1EEEvPT_PKS2_PKT0_S8_ifPKiSA_iPKfiiiSC_SC_iiiii)
        /*4ca0*/ 	.word	0x00000000


	//----- nvinfo : EIATTR_MIN_STACK_SIZE
	.align		4
.L_3317:
        /*4ca4*/ 	.byte	0x04, 0x12
        /*4ca6*/ 	.short	(.L_3319 - .L_3318)
	.align		4
.L_3318:
        /*4ca8*/ 	.word	index@(_ZN4vllm25paged_attention_v1_kernelIthLi80ELi32ELi128ELNS_18Fp8KVCacheDataTypeE1ELb1EEEvPT_PKS2_PKT0_S8_ifPKiSA_iPKfiiiSC_SC_iiiii)
        /*4cac*/ 	.word	0x00000000


	//----- nvinfo : EIATTR_MIN_STACK_SIZE
	.align		4
.L_3319:
        /*4cb0*/ 	.byte	0x04, 0x12
        /*4cb2*/ 	.short	(.L_3321 - .L_3320)
	.align		4
.L_3320:
        /*4cb4*/ 	.word	index@(_ZN4vllm25paged_attention_v1_kernelIthLi64ELi32ELi128ELNS_18Fp8KVCacheDataTypeE1ELb1EEEvPT_PKS2_PKT0_S8_ifPKiSA_iPKfiiiSC_SC_iiiii)
        /*4cb8*/ 	.word	0x00000000


	//----- nvinfo : EIATTR_MIN_STACK_SIZE
	.align		4
.L_3321:
        /*4cbc*/ 	.byte	0x04, 0x12
        /*4cbe*/ 	.short	(.L_3323 - .L_3322)
	.align		4
.L_3322:
        /*4cc0*/ 	.word	index@(_ZN4vllm25paged_attention_v1_kernelIthLi32ELi32ELi128ELNS_18Fp8KVCacheDataTypeE1ELb1EEEvPT_PKS2_PKT0_S8_ifPKiSA_iPKfiiiSC_SC_iiiii)
        /*4cc4*/ 	.word	0x00000000


	//----- nvinfo : EIATTR_MIN_STACK_SIZE
	.align		4
.L_3323:
        /*4cc8*/ 	.byte	0x04, 0x12
        /*4cca*/ 	.short	(.L_3325 - .L_3324)
	.align		4
.L_3324:
        /*4ccc*/ 	.word	index@(_ZN4vllm25paged_attention_v1_kernelIthLi256ELi16ELi128ELNS_18Fp8KVCacheDataTypeE1ELb0EEEvPT_PKS2_PKT0_S8_ifPKiSA_iPKfiiiSC_SC_iiiii)
        /*4cd0*/ 	.word	0x00000000


	//----- nvinfo : EIATTR_MIN_STACK_SIZE
	.align		4
.L_3325:
        /*4cd4*/ 	.byte	0x04, 0x12
        /*4cd6*/ 	.short	(.L_3327 - .L_3326)
	.align		4
.L_3326:
        /*4cd8*/ 	.word	index@(_ZN4vllm25paged_attention_v1_kernelIthLi192ELi16ELi128ELNS_18Fp8KVCacheDataTypeE1ELb0EEEvPT_PKS2_PKT0_S8_ifPKiSA_iPKfiiiSC_SC_iiiii)
        /*4cdc*/ 	.word	0x00000000


	//----- nvinfo : EIATTR_MIN_STACK_SIZE
	.align		4
.L_3327:
        /*4ce0*/ 	.byte	0x04, 0x12
        /*4ce2*/ 	.short	(.L_3329 - .L_3328)
	.align		4
.L_3328:
        /*4ce4*/ 	.word	index@(_ZN4vllm25paged_attention_v1_kernelIthLi128ELi16ELi128ELNS_18Fp8KVCacheDataTypeE1ELb0EEEvPT_PKS2_PKT0_S8_ifPKiSA_iPKfiiiSC_SC_iiiii)
        /*4ce8*/ 	.word	0x00000000


	//----- nvinfo : EIATTR_MIN_STACK_SIZE
	.align		4
.L_3329:
        /*4cec*/ 	.byte	0x04, 0x12
        /*4cee*/ 	.short	(.L_3331 - .L_3330)
	.align		4
.L_3330:
        /*4cf0*/ 	.word	index@(_ZN4vllm25paged_attention_v1_kernelIthLi120ELi16ELi128ELNS_18Fp8KVCacheDataTypeE1ELb0EEEvPT_PKS2_PKT0_S8_ifPKiSA_iPKfiiiSC_SC_iiiii)
        /*4cf4*/ 	.word	0x00000000


	//----- nvinfo : EIATTR_MIN_STACK_SIZE
	.align		4
.L_3331:
        /*4cf8*/ 	.byte	0x04, 0x12
        /*4cfa*/ 	.short	(.L_3333 - .L_3332)
	.align		4
.L_3332:
        /*4cfc*/ 	.word	index@(_ZN4vllm25paged_attention_v1_kernelIthLi112ELi16ELi128ELNS_18Fp8KVCacheDataTypeE1ELb0EEEvPT_PKS2_PKT0_S8_ifPKiSA_iPKfiiiSC_SC_iiiii)
        /*4d00*/ 	.word	0x00000000


	//----- nvinfo : EIATTR_MIN_STACK_SIZE
	.align		4
.L_3333:
        /*4d04*/ 	.byte	0x04, 0x12
        /*4d06*/ 	.short	(.L_3335 - .L_3334)
	.align		4
.L_3334:
        /*4d08*/ 	.word	index@(_ZN4vllm25paged_attention_v1_kernelIthLi96ELi16ELi128ELNS_18Fp8KVCacheDataTypeE1ELb0EEEvPT_PKS2_PKT0_S8_ifPKiSA_iPKfiiiSC_SC_iiiii)
        /*4d0c*/ 	.word	0x00000000


	//----- nvinfo : EIATTR_MIN_STACK_SIZE
	.align		4
.L_3335:
        /*4d10*/ 	.byte	0x04, 0x12
        /*4d12*/ 	.short	(.L_3337 - .L_3336)
	.align		4
.L_3336:
        /*4d14*/ 	.word	index@(_ZN4vllm25paged_attention_v1_kernelIthLi80ELi16ELi128ELNS_18Fp8KVCacheDataTypeE1ELb0EEEvPT_PKS2_PKT0_S8_ifPKiSA_iPKfiiiSC_SC_iiiii)
        /*4d18*/ 	.word	0x00000000


	//----- nvinfo : EIATTR_MIN_STACK_SIZE
	.align		4
.L_3337:
        /*4d1c*/ 	.byte	0x04, 0x12
        /*4d1e*/ 	.short	(.L_3339 - .L_3338)
	.align		4
.L_3338:
        /*4d20*/ 	.word	index@(_ZN4vllm25paged_attention_v1_kernelIthLi64ELi16ELi128ELNS_18Fp8KVCacheDataTypeE1ELb0EEEvPT_PKS2_PKT0_S8_ifPKiSA_iPKfiiiSC_SC_iiiii)
        /*4d24*/ 	.word	0x00000000


	//----- nvinfo : EIATTR_MIN_STACK_SIZE
	.align		4
.L_3339:
        /*4d28*/ 	.byte	0x04, 0x12
        /*4d2a*/ 	.short	(.L_3341 - .L_3340)
	.align		4
.L_3340:
        /*4d2c*/ 	.word	index@(_ZN4vllm25paged_attention_v1_kernelIthLi32ELi16ELi128ELNS_18Fp8KVCacheDataTypeE1ELb0EEEvPT_PKS2_PKT0_S8_ifPKiSA_iPKfiiiSC_SC_iiiii)
        /*4d30*/ 	.word	0x00000000


	//----- nvinfo : EIATTR_MIN_STACK_SIZE
	.align		4
.L_3341:
        /*4d34*/ 	.byte	0x04, 0x12
        /*4d36*/ 	.short	(.L_3343 - .L_3342)
	.align		4
.L_3342:
        /*4d38*/ 	.word	index@(_ZN4vllm25paged_attention_v1_kernelIthLi256ELi16ELi128ELNS_18Fp8KVCacheDataTypeE1ELb1EEEvPT_PKS2_PKT0_S8_ifPKiSA_iPKfiiiSC_SC_iiiii)
        /*4d3c*/ 	.word	0x00000000


	//----- nvinfo : EIATTR_MIN_STACK_SIZE
	.align		4
.L_3343:
        /*4d40*/ 	.byte	0x04, 0x12
        /*4d42*/ 	.short	(.L_3345 - .L_3344)
	.align		4
.L_3344:
        /*4d44*/ 	.word	index@(_ZN4vllm25paged_attention_v1_kernelIthLi192ELi16ELi128ELNS_18Fp8KVCacheDataTypeE1ELb1EEEvPT_PKS2_PKT0_S8_ifPKiSA_iPKfiiiSC_SC_iiiii)
        /*4d48*/ 	.word	0x00000000


	//----- nvinfo : EIATTR_MIN_STACK_SIZE
	.align		4
.L_3345:
        /*4d4c*/ 	.byte	0x04, 0x12
        /*4d4e*/ 	.short	(.L_3347 - .L_3346)
	.align		4
.L_3346:
        /*4d50*/ 	.word	index@(_ZN4vllm25paged_attention_v1_kernelIthLi128ELi16ELi128ELNS_18Fp8KVCacheDataTypeE1ELb1EEEvPT_PKS2_PKT0_S8_ifPKiSA_iPKfiiiSC_SC_iiiii)
        /*4d54*/ 	.word	0x00000000


	//----- nvinfo : EIATTR_MIN_STACK_SIZE
	.align		4
.L_3347:
        /*4d58*/ 	.byte	0x04, 0x12
        /*4d5a*/ 	.short	(.L_3349 - .L_3348)
	.align		4
.L_3348:
        /*4d5c*/ 	.word	index@(_ZN4vllm25paged_attention_v1_kernelIthLi120ELi16ELi128ELNS_18Fp8KVCacheDataTypeE1ELb1EEEvPT_PKS2_PKT0_S8_ifPKiSA_iPKfiiiSC_SC_iiiii)
        /*4d60*/ 	.word	0x00000000


	//----- nvinfo : EIATTR_MIN_STACK_SIZE
	.align		4
.L_3349:
        /*4d64*/ 	.byte	0x04, 0x12
        /*4d66*/ 	.short	(.L_3351 - .L_3350)
	.align		4
.L_3350:
        /*4d68*/ 	.word	index@(_ZN4vllm25paged_attention_v1_kernelIthLi112ELi16ELi128ELNS_18Fp8KVCacheDataTypeE1ELb1EEEvPT_PKS2_PKT0_S8_ifPKiSA_iPKfiiiSC_SC_iiiii)
        /*4d6c*/ 	.word	0x00000000


	//----- nvinfo : EIATTR_MIN_STACK_SIZE
	.align		4
.L_3351:
        /*4d70*/ 	.byte	0x04, 0x12
        /*4d72*/ 	.short	(.L_3353 - .L_3352)
	.align		4
.L_3352:
        /*4d74*/ 	.word	index@(_ZN4vllm25paged_attention_v1_kernelIthLi96ELi16ELi128ELNS_18Fp8KVCacheDataTypeE1ELb1EEEvPT_PKS2_PKT0_S8_ifPKiSA_iPKfiiiSC_SC_iiiii)
        /*4d78*/ 	.word	0x00000000


	//----- nvinfo : EIATTR_MIN_STACK_SIZE
	.align		4
.L_3353:
        /*4d7c*/ 	.byte	0x04, 0x12
        /*4d7e*/ 	.short	(.L_3355 - .L_3354)
	.align		4
.L_3354:
        /*4d80*/ 	.word	index@(_ZN4vllm25paged_attention_v1_kernelIthLi80ELi16ELi128ELNS_18Fp8KVCacheDataTypeE1ELb1EEEvPT_PKS2_PKT0_S8_ifPKiSA_iPKfiiiSC_SC_iiiii)
        /*4d84*/ 	.word	0x00000000


	//----- nvinfo : EIATTR_MIN_STACK_SIZE
	.align		4
.L_3355:
        /*4d88*/ 	.byte	0x04, 0x12
        /*4d8a*/ 	.short	(.L_3357 - .L_3356)
	.align		4
.L_3356:
        /*4d8c*/ 	.word	index@(_ZN4vllm25paged_attention_v1_kernelIthLi64ELi16ELi128ELNS_18Fp8KVCacheDataTypeE1ELb1EEEvPT_PKS2_PKT0_S8_ifPKiSA_iPKfiiiSC_SC_iiiii)
        /*4d90*/ 	.word	0x00000000


	//----- nvinfo : EIATTR_MIN_STACK_SIZE
	.align		4
.L_3357:
        /*4d94*/ 	.byte	0x04, 0x12
        /*4d96*/ 	.short	(.L_3359 - .L_3358)
	.align		4
.L_3358:
        /*4d98*/ 	.word	index@(_ZN4vllm25paged_attention_v1_kernelIthLi32ELi16ELi128ELNS_18Fp8KVCacheDataTypeE1ELb1EEEvPT_PKS2_PKT0_S8_ifPKiSA_iPKfiiiSC_SC_iiiii)
        /*4d9c*/ 	.word	0x00000000


	//----- nvinfo : EIATTR_MIN_STACK_SIZE
	.align		4
.L_3359:
        /*4da0*/ 	.byte	0x04, 0x12
        /*4da2*/ 	.short	(.L_3361 - .L_3360)
	.align		4
.L_3360:
        /*4da4*/ 	.word	index@(_ZN4vllm25paged_attention_v1_kernelIthLi256ELi8ELi128ELNS_18Fp8KVCacheDataTypeE1ELb0EEEvPT_PKS2_PKT0_S8_ifPKiSA_iPKfiiiSC_SC_iiiii)
        /*4da8*/ 	.word	0x00000000


	//----- nvinfo : EIATTR_MIN_STACK_SIZE
	.align		4
.L_3361:
        /*4dac*/ 	.byte	0x04, 0x12
        /*4dae*/ 	.short	(.L_3363 - .L_3362)
	.align		4
.L_3362:
        /*4db0*/ 	.word	index@(_ZN4vllm25paged_attention_v1_kernelIthLi192ELi8ELi128ELNS_18Fp8KVCacheDataTypeE1ELb0EEEvPT_PKS2_PKT0_S8_ifPKiSA_iPKfiiiSC_SC_iiiii)
        /*4db4*/ 	.word	0x00000000


	//----- nvinfo : EIATTR_MIN_STACK_SIZE
	.align		4
.L_3363:
        /*4db8*/ 	.byte	0x04, 0x12
        /*4dba*/ 	.short	(.L_3365 - .L_3364)
	.align		4
.L_3364:
        /*4dbc*/ 	.word	index@(_ZN4vllm25paged_attention_v1_kernelIthLi128ELi8ELi128ELNS_18Fp8KVCacheDataTypeE1ELb0EEEvPT_PKS2_PKT0_S8_ifPKiSA_iPKfiiiSC_SC_iiiii)
        /*4dc0*/ 	.word	0x00000000


	//----- nvinfo : EIATTR_MIN_STACK_SIZE
	.align		4
.L_3365:
        /*4dc4*/ 	.byte	0x04, 0x12
        /*4dc6*/ 	.short	(.L_3367 - .L_3366)
	.align		4
.L_3366:
        /*4dc8*/ 	.word	index@(_ZN4vllm25paged_attention_v1_kernelIthLi120ELi8ELi128ELNS_18Fp8KVCacheDataTypeE1ELb0EEEvPT_PKS2_PKT0_S8_ifPKiSA_iPKfiiiSC_SC_iiiii)
        /*4dcc*/ 	.word	0x00000000


	//----- nvinfo : EIATTR_MIN_STACK_SIZE
	.align		4
.L_3367:
        /*4dd0*/ 	.byte	0x04, 0x12
        /*4dd2*/ 	.short	(.L_3369 - .L_3368)
	.align		4
.L_3368:
        /*4dd4*/ 	.word	index@(_ZN4vllm25paged_attention_v1_kernelIthLi112ELi8ELi128ELNS_18Fp8KVCacheDataTypeE1ELb0EEEvPT_PKS2_PKT0_S8_ifPKiSA_iPKfiiiSC_SC_iiiii)
        /*4dd8*/ 	.word	0x00000000


	//----- nvinfo : EIATTR_MIN_STACK_SIZE
	.align		4
.L_3369:
        /*4ddc*/ 	.byte	0x04, 0x12
        /*4dde*/ 	.short	(.L_3371 - .L_3370)
	.align		4
.L_3370:
        /*4de0*/ 	.word	index@(_ZN4vllm25paged_attention_v1_kernelIthLi96ELi8ELi128ELNS_18Fp8KVCacheDataTypeE1ELb0EEEvPT_PKS2_PKT0_S8_ifPKiSA_iPKfiiiSC_SC_iiiii)
        /*4de4*/ 	.word	0x00000000


	//----- nvinfo : EIATTR_MIN_STACK_SIZE
	.align		4
.L_3371:
        /*4de8*/ 	.byte	0x04, 0x12
        /*4dea*/ 	.short	(.L_3373 - .L_3372)
	.align		4
.L_3372:
        /*4dec*/ 	.word	index@(_ZN4vllm25paged_attention_v1_kernelIthLi80ELi8ELi128ELNS_18Fp8KVCacheDataTypeE1ELb0EEEvPT_PKS2_PKT0_S8_ifPKiSA_iPKfiiiSC_SC_iiiii)
        /*4df0*/ 	.word	0x00000000


	//----- nvinfo : EIATTR_MIN_STACK_SIZE
	.align		4
.L_3373:
        /*4df4*/ 	.byte	0x04, 0x12
        /*4df6*/ 	.short	(.L_3375 - .L_3374)
	.align		4
.L_3374:
        /*4df8*/ 	.word	index@(_ZN4vllm25paged_attention_v1_kernelIthLi64ELi8ELi128ELNS_18Fp8KVCacheDataTypeE1ELb0EEEvPT_PKS2_PKT0_S8_ifPKiSA_iPKfiiiSC_SC_iiiii)
        /*4dfc*/ 	.word	0x00000000


	//----- nvinfo : EIATTR_MIN_STACK_SIZE
	.align		4
.L_3375:
        /*4e00*/ 	.byte	0x04, 0x12
        /*4e02*/ 	.short	(.L_3377 - .L_3376)
	.align		4
.L_3376:
        /*4e04*/ 	.word	index@(_ZN4vllm25paged_attention_v1_kernelIthLi32ELi8ELi128ELNS_18Fp8KVCacheDataTypeE1ELb0EEEvPT_PKS2_PKT0_S8_ifPKiSA_iPKfiiiSC_SC_iiiii)
        /*4e08*/ 	.word	0x00000000


	//----- nvinfo : EIATTR_MIN_STACK_SIZE
	.align		4
.L_3377:
        /*4e0c*/ 	.byte	0x04, 0x12
        /*4e0e*/ 	.short	(.L_3379 - .L_3378)
	.align		4
.L_3378:
        /*4e10*/ 	.word	index@(_ZN4vllm25paged_attention_v1_kernelIthLi256ELi8ELi128ELNS_18Fp8KVCacheDataTypeE1ELb1EEEvPT_PKS2_PKT0_S8_ifPKiSA_iPKfiiiSC_SC_iiiii)
        /*4e14*/ 	.word	0x00000000


	//----- nvinfo : EIATTR_MIN_STACK_SIZE
	.align		4
.L_3379:
        /*4e18*/ 	.byte	0x04, 0x12
        /*4e1a*/ 	.short	(.L_3381 - .L_3380)
	.align		4
.L_3380:
        /*4e1c*/ 	.word	index@(_ZN4vllm25paged_attention_v1_kernelIthLi192ELi8ELi128ELNS_18Fp8KVCacheDataTypeE1ELb1EEEvPT_PKS2_PKT0_S8_ifPKiSA_iPKfiiiSC_SC_iiiii)
        /*4e20*/ 	.word	0x00000000


	//----- nvinfo : EIATTR_MIN_STACK_SIZE
	.align		4
.L_3381:
        /*4e24*/ 	.byte	0x04, 0x12
        /*4e26*/ 	.short	(.L_3383 - .L_3382)
	.align		4
.L_3382:
        /*4e28*/ 	.word	index@(_ZN4vllm25paged_attention_v1_kernelIthLi128ELi8ELi128ELNS_18Fp8KVCacheDataTypeE1ELb1EEEvPT_PKS2_PKT0_S8_ifPKiSA_iPKfiiiSC_SC_iiiii)
        /*4e2c*/ 	.word	0x00000000


	//----- nvinfo : EIATTR_MIN_STACK_SIZE
	.align		4
.L_3383:
        /*4e30*/ 	.byte	0x04, 0x12
        /*4e32*/ 	.short	(.L_3385 - .L_3384)
	.align		4
.L_3384:
        /*4e34*/ 	.word	index@(_ZN4vllm25paged_attention_v1_kernelIthLi120ELi8ELi128ELNS_18Fp8KVCacheDataTypeE1ELb1EEEvPT_PKS2_PKT0_S8_ifPKiSA_iPKfiiiSC_SC_iiiii)
        /*4e38*/ 	.word	0x00000000


	//----- nvinfo : EIATTR_MIN_STACK_SIZE
	.align		4
.L_3385:
        /*4e3c*/ 	.byte	0x04, 0x12
        /*4e3e*/ 	.short	(.L_3387 - .L_3386)
	.align		4
.L_3386:
        /*4e40*/ 	.word	index@(_ZN4vllm25paged_attention_v1_kernelIthLi112ELi8ELi128ELNS_18Fp8KVCacheDataTypeE1ELb1EEEvPT_PKS2_PKT0_S8_ifPKiSA_iPKfiiiSC_SC_iiiii)
        /*4e44*/ 	.word	0x00000000


	//----- nvinfo : EIATTR_MIN_STACK_SIZE
	.align		4
.L_3387:
        /*4e48*/ 	.byte	0x04, 0x12
        /*4e4a*/ 	.short	(.L_3389 - .L_3388)
	.align		4
.L_3388:
        /*4e4c*/ 	.word	index@(_ZN4vllm25paged_attention_v1_kernelIthLi96ELi8ELi128ELNS_18Fp8KVCacheDataTypeE1ELb1EEEvPT_PKS2_PKT0_S8_ifPKiSA_iPKfiiiSC_SC_iiiii)
        /*4e50*/ 	.word	0x00000000


	//----- nvinfo : EIATTR_MIN_STACK_SIZE
	.align		4
.L_3389:
        /*4e54*/ 	.byte	0x04, 0x12
        /*4e56*/ 	.short	(.L_3391 - .L_3390)
	.align		4
.L_3390:
        /*4e58*/ 	.word	index@(_ZN4vllm25paged_attention_v1_kernelIthLi80ELi8ELi128ELNS_18Fp8KVCacheDataTypeE1ELb1EEEvPT_PKS2_PKT0_S8_ifPKiSA_iPKfiiiSC_SC_iiiii)
        /*4e5c*/ 	.word	0x00000000


	//----- nvinfo : EIATTR_MIN_STACK_SIZE
	.align		4
.L_3391:
        /*4e60*/ 	.byte	0x04, 0x12
        /*4e62*/ 	.short	(.L_3393 - .L_3392)
	.align		4
.L_3392:
        /*4e64*/ 	.word	index@(_ZN4vllm25paged_attention_v1_kernelIthLi64ELi8ELi128ELNS_18Fp8KVCacheDataTypeE1ELb1EEEvPT_PKS2_PKT0_S8_ifPKiSA_iPKfiiiSC_SC_iiiii)
        /*4e68*/ 	.word	0x00000000


	//----- nvinfo : EIATTR_MIN_STACK_SIZE
	.align		4
.L_3393:
        /*4e6c*/ 	.byte	0x04, 0x12
        /*4e6e*/ 	.short	(.L_3395 - .L_3394)
	.align		4
.L_3394:
        /*4e70*/ 	.word	index@(_ZN4vllm25paged_attention_v1_kernelIthLi32ELi8ELi128ELNS_18Fp8KVCacheDataTypeE1ELb1EEEvPT_PKS2_PKT0_S8_ifPKiSA_iPKfiiiSC_SC_iiiii)
        /*4e74*/ 	.word	0x00000000


	//----- nvinfo : EIATTR_MIN_STACK_SIZE
	.align		4
.L_3395:
        /*4e78*/ 	.byte	0x04, 0x12
        /*4e7a*/ 	.short	(.L_3397 - .L_3396)
	.align		4
.L_3396:
        /*4e7c*/ 	.word	index@(_ZN4vllm25paged_attention_v1_kernelIfhLi256ELi32ELi128ELNS_18Fp8KVCacheDataTypeE1ELb0EEEvPT_PKS2_PKT0_S8_ifPKiSA_iPKfiiiSC_SC_iiiii)
        /*4e80*/ 	.word	0x00000000


	//----- nvinfo : EIATTR_MIN_STACK_SIZE
	.align		4
.L_3397:
        /*4e84*/ 	.byte	0x04, 0x12
        /*4e86*/ 	.short	(.L_3399 - .L_3398)
	.align		4
.L_3398:
        /*4e88*/ 	.word	index@(_ZN4vllm25paged_attention_v1_kernelIfhLi192ELi32ELi128ELNS_18Fp8KVCacheDataTypeE1ELb0EEEvPT_PKS2_PKT0_S8_ifPKiSA_iPKfiiiSC_SC_iiiii)
        /*4e8c*/ 	.word	0x00000000


	//----- nvinfo : EIATTR_MIN_STACK_SIZE
	.align		4
.L_3399:
        /*4e90*/ 	.byte	0x04, 0x12
        /*4e92*/ 	.short	(.L_3401 - .L_3400)
	.align		4
.L_3400:
        /*4e94*/ 	.word	index@(_ZN4vllm25paged_attention_v1_kernelIfhLi128ELi32ELi128ELNS_18Fp8KVCacheDataTypeE1ELb0EEEvPT_PKS2_PKT0_S8_ifPKiSA_iPKfiiiSC_SC_iiiii)
        /*4e98*/ 	.word	0x00000000


	//----- nvinfo : EIATTR_MIN_STACK_SIZE
	.align		4
.L_3401:
        /*4e9c*/ 	.byte	0x04, 0x12
        /*4e9e*/ 	.short	(.L_3403 - .L_3402)
	.align		4
.L_3402:
        /*4ea0*/ 	.word	index@(_ZN4vllm25paged_attention_v1_kernelIfhLi120ELi32ELi128ELNS_18Fp8KVCacheDataTypeE1ELb0EEEvPT_PKS2_PKT0_S8_ifPKiSA_iPKfiiiSC_SC_iiiii)
        /*4ea4*/ 	.word	0x00000000


	//----- nvinfo : EIATTR_MIN_STACK_SIZE
	.align		4
.L_3403:
        /*4ea8*/ 	.byte	0x04, 0x12
        /*4eaa*/ 	.short	(.L_3405 - .L_3404)
	.align		4
.L_3404:
        /*4eac*/ 	.word	index@(_ZN4vllm25paged_attention_v1_kernelIfhLi112ELi32ELi128ELNS_18Fp8KVCacheDataTypeE1ELb0EEEvPT_PKS2_PKT0_S8_ifPKiSA_iPKfiiiSC_SC_iiiii)
        /*4eb0*/ 	.word	0x00000000


	//----- nvinfo : EIATTR_MIN_STACK_SIZE
	.align		4
.L_3405:
        /*4eb4*/ 	.byte	0x04, 0x12
        /*4eb6*/ 	.short	(.L_3407 - .L_3406)
	.align		4
.L_3406:
        /*4eb8*/ 	.word	index@(_ZN4vllm25paged_attention_v1_kernelIfhLi96ELi32ELi128ELNS_18Fp8KVCacheDataTypeE1ELb0EEEvPT_PKS2_PKT0_S8_ifPKiSA_iPKfiiiSC_SC_iiiii)
        /*4ebc*/ 	.word	0x00000000


	//----- nvinfo : EIATTR_MIN_STACK_SIZE
	.align		4
.L_3407:
        /*4ec0*/ 	.byte	0x04, 0x12
        /*4ec2*/ 	.short	(.L_3409 - .L_3408)
	.align		4
.L_3408:
        /*4ec4*/ 	.word	index@(_ZN4vllm25paged_attention_v1_kernelIfhLi80ELi32ELi128ELNS_18Fp8KVCacheDataTypeE1ELb0EEEvPT_PKS2_PKT0_S8_ifPKiSA_iPKfiiiSC_SC_iiiii)
        /*4ec8*/ 	.word	0x00000000


	//----- nvinfo : EIATTR_MIN_STACK_SIZE
	.align		4
.L_3409:
        /*4ecc*/ 	.byte	0x04, 0x12
        /*4ece*/ 	.short	(.L_3411 - .L_3410)
	.align		4
.L_3410:
        /*4ed0*/ 	.word	index@(_ZN4vllm25paged_attention_v1_kernelIfhLi64ELi32ELi128ELNS_18Fp8KVCacheDataTypeE1ELb0EEEvPT_PKS2_PKT0_S8_ifPKiSA_iPKfiiiSC_SC_iiiii)
        /*4ed4*/ 	.word	0x00000000


	//----- nvinfo : EIATTR_MIN_STACK_SIZE
	.align		4
.L_3411:
        /*4ed8*/ 	.byte	0x04, 0x12
        /*4eda*/ 	.short	(.L_3413 - .L_3412)
	.align		4
.L_3412:
        /*4edc*/ 	.word	index@(_ZN4vllm25paged_attention_v1_kernelIfhLi32ELi32ELi128ELNS_18Fp8KVCacheDataTypeE1ELb0EEEvPT_PKS2_PKT0_S8_ifPKiSA_iPKfiiiSC_SC_iiiii)
        /*4ee0*/ 	.word	0x00000000


	//----- nvinfo : EIATTR_MIN_STACK_SIZE
	.align		4
.L_3413:
        /*4ee4*/ 	.byte	0x04, 0x12
        /*4ee6*/ 	.short	(.L_3415 - .L_3414)
	.align		4
.L_3414:
        /*4ee8*/ 	.word	index@(_ZN4vllm25paged_attention_v1_kernelIfhLi256ELi32ELi128ELNS_18Fp8KVCacheDataTypeE1ELb1EEEvPT_PKS2_PKT0_S8_ifPKiSA_iPKfiiiSC_SC_iiiii)
        /*4eec*/ 	.word	0x00000000


	//----- nvinfo : EIATTR_MIN_STACK_SIZE
	.align		4
.L_3415:
        /*4ef0*/ 	.byte	0x04, 0x12
        /*4ef2*/ 	.short	(.L_3417 - .L_3416)
	.align		4
.L_3416:
        /*4ef4*/ 	.word	index@(_ZN4vllm25paged_attention_v1_kernelIfhLi192ELi32ELi128ELNS_18Fp8KVCacheDataTypeE1ELb1EEEvPT_PKS2_PKT0_S8_ifPKiSA_iPKfiiiSC_SC_iiiii)
        /*4ef8*/ 	.word	0x00000000


	//----- nvinfo : EIATTR_MIN_STACK_SIZE
	.align		4
.L_3417:
        /*4efc*/ 	.byte	0x04, 0x12
        /*4efe*/ 	.short	(.L_3419 - .L_3418)
	.align		4
.L_3418:
        /*4f00*/ 	.word	index@(_ZN4vllm25paged_attention_v1_kernelIfhLi128ELi32ELi128ELNS_18Fp8KVCacheDataTypeE1ELb1EEEvPT_PKS2_PKT0_S8_ifPKiSA_iPKfiiiSC_SC_iiiii)
        /*4f04*/ 	.word	0x00000000


	//----- nvinfo : EIATTR_MIN_STACK_SIZE
	.align		4
.L_3419:
        /*4f08*/ 	.byte	0x04, 0x12
        /*4f0a*/ 	.short	(.L_3421 - .L_3420)
	.align		4
.L_3420:
        /*4f0c*/ 	.word	index@(_ZN4vllm25paged_attention_v1_kernelIfhLi120ELi32ELi128ELNS_18Fp8KVCacheDataTypeE1ELb1EEEvPT_PKS2_PKT0_S8_ifPKiSA_iPKfiiiSC_SC_iiiii)
        /*4f10*/ 	.word	0x00000000


	//----- nvinfo : EIATTR_MIN_STACK_SIZE
	.align		4
.L_3421:
        /*4f14*/ 	.byte	0x04, 0x12
        /*4f16*/ 	.short	(.L_3423 - .L_3422)
	.align		4
.L_3422:
        /*4f18*/ 	.word	index@(_ZN4vllm25paged_attention_v1_kernelIfhLi112ELi32ELi128ELNS_18Fp8KVCacheDataTypeE1ELb1EEEvPT_PKS2_PKT0_S8_ifPKiSA_iPKfiiiSC_SC_iiiii)
        /*4f1c*/ 	.word	0x00000000


	//----- nvinfo : EIATTR_MIN_STACK_SIZE
	.align		4
.L_3423:
        /*4f20*/ 	.byte	0x04, 0x12
        /*4f22*/ 	.short	(.L_3425 - .L_3424)
	.align		4
.L_3424:
        /*4f24*/ 	.word	index@(_ZN4vllm25paged_attention_v1_kernelIfhLi96ELi32ELi128ELNS_18Fp8KVCacheDataTypeE1ELb1EEEvPT_PKS2_PKT0_S8_ifPKiSA_iPKfiiiSC_SC_iiiii)
        /*4f28*/ 	.word	0x00000000


	//----- nvinfo : EIATTR_MIN_STACK_SIZE
	.align		4
.L_3425:
        /*4f2c*/ 	.byte	0x04, 0x12
        /*4f2e*/ 	.short	(.L_3427 - .L_3426)
	.align		4
.L_3426:
        /*4f30*/ 	.word	index@(_ZN4vllm25paged_attention_v1_kernelIfhLi80ELi32ELi128ELNS_18Fp8KVCacheDataTypeE1ELb1EEEvPT_PKS2_PKT0_S8_ifPKiSA_iPKfiiiSC_SC_iiiii)
        /*4f34*/ 	.word	0x00000000


	//----- nvinfo : EIATTR_MIN_STACK_SIZE
	.align		4
.L_3427:
        /*4f38*/ 	.byte	0x04, 0x12
        /*4f3a*/ 	.short	(.L_3429 - .L_3428)
	.align		4
.L_3428:
        /*4f3c*/ 	.word	index@(_ZN4vllm25paged_attention_v1_kernelIfhLi64ELi32ELi128ELNS_18Fp8KVCacheDataTypeE1ELb1EEEvPT_PKS2_PKT0_S8_ifPKiSA_iPKfiiiSC_SC_iiiii)
        /*4f40*/ 	.word	0x00000000


	//----- nvinfo : EIATTR_MIN_STACK_SIZE
	.align		4
.L_3429:
        /*4f44*/ 	.byte	0x04, 0x12
        /*4f46*/ 	.short	(.L_3431 - .L_3430)
	.align		4
.L_3430:
        /*4f48*/ 	.word	index@(_ZN4vllm25paged_attention_v1_kernelIfhLi32ELi32ELi128ELNS_18Fp8KVCacheDataTypeE1ELb1EEEvPT_PKS2_PKT0_S8_ifPKiSA_iPKfiiiSC_SC_iiiii)
        /*4f4c*/ 	.word	0x00000000


	//----- nvinfo : EIATTR_MIN_STACK_SIZE
	.align		4
.L_3431:
        /*4f50*/ 	.byte	0x04, 0x12
        /*4f52*/ 	.short	(.L_3433 - .L_3432)
	.align		4
.L_3432:
        /*4f54*/ 	.word	index@(_ZN4vllm25paged_attention_v1_kernelIfhLi256ELi16ELi128ELNS_18Fp8KVCacheDataTypeE1ELb0EEEvPT_PKS2_PKT0_S8_ifPKiSA_iPKfiiiSC_SC_iiiii)
        /*4f58*/ 	.word	0x00000000


	//----- nvinfo : EIATTR_MIN_STACK_SIZE
	.align		4
.L_3433:
        /*4f5c*/ 	.byte	0x04, 0x12
        /*4f5e*/ 	.short	(.L_3435 - .L_3434)
	.align		4
.L_3434:
        /*4f60*/ 	.word	index@(_ZN4vllm25paged_attention_v1_kernelIfhLi192ELi16ELi128ELNS_18Fp8KVCacheDataTypeE1ELb0EEEvPT_PKS2_PKT0_S8_ifPKiSA_iPKfiiiSC_SC_iiiii)
        /*4f64*/ 	.word	0x00000000


	//----- nvinfo : EIATTR_MIN_STACK_SIZE
	.align		4
.L_3435:
        /*4f68*/ 	.byte	0x04, 0x12
        /*4f6a*/ 	.short	(.L_3437 - .L_3436)
	.align		4
.L_3436:
        /*4f6c*/ 	.word	index@(_ZN4vllm25paged_attention_v1_kernelIfhLi128ELi16ELi128ELNS_18Fp8KVCacheDataTypeE1ELb0EEEvPT_PKS2_PKT0_S8_ifPKiSA_iPKfiiiSC_SC_iiiii)
        /*4f70*/ 	.word	0x00000000


	//----- nvinfo : EIATTR_MIN_STACK_SIZE
	.align		4
.L_3437:
        /*4f74*/ 	.byte	0x04, 0x12
        /*4f76*/ 	.short	(.L_3439 - .L_3438)
	.align		4
.L_3438:
        /*4f78*/ 	.word	index@(_ZN4vllm25paged_attention_v1_kernelIfhLi120ELi16ELi128ELNS_18Fp8KVCacheDataTypeE1ELb0EEEvPT_PKS2_PKT0_S8_ifPKiSA_iPKfiiiSC_SC_iiiii)
        /*4f7c*/ 	.word	0x00000000


	//----- nvinfo : EIATTR_MIN_STACK_SIZE
	.align		4
.L_3439:
        /*4f80*/ 	.byte	0x04, 0x12
        /*4f82*/ 	.short	(.L_3441 - .L_3440)
	.align		4
.L_3440:
        /*4f84*/ 	.word	index@(_ZN4vllm25paged_attention_v1_kernelIfhLi112ELi16ELi128ELNS_18Fp8KVCacheDataTypeE1ELb0EEEvPT_PKS2_PKT0_S8_ifPKiSA_iPKfiiiSC_SC_iiiii)
        /*4f88*/ 	.word	0x00000000


	//----- nvinfo : EIATTR_MIN_STACK_SIZE
	.align		4
.L_3441:
        /*4f8c*/ 	.byte	0x04, 0x12
        /*4f8e*/ 	.short	(.L_3443 - .L_3442)
	.align		4
.L_3442:
        /*4f90*/ 	.word	index@(_ZN4vllm25paged_attention_v1_kernelIfhLi96ELi16ELi128ELNS_18Fp8KVCacheDataTypeE1ELb0EEEvPT_PKS2_PKT0_S8_ifPKiSA_iPKfiiiSC_SC_iiiii)
        /*4f94*/ 	.word	0x00000000


	//----- nvinfo : EIATTR_MIN_STACK_SIZE
	.align		4
.L_3443:
        /*4f98*/ 	.byte	0x04, 0x12
        /*4f9a*/ 	.short	(.L_3445 - .L_3444)
	.align		4
.L_3444:
        /*4f9c*/ 	.word	index@(_ZN4vllm25paged_attention_v1_kernelIfhLi80ELi16ELi128ELNS_18Fp8KVCacheDataTypeE1ELb0EEEvPT_PKS2_PKT0_S8_ifPKiSA_iPKfiiiSC_SC_iiiii)
        /*4fa0*/ 	.word	0x00000000


	//----- nvinfo : EIATTR_MIN_STACK_SIZE
	.align		4
.L_3445:
        /*4fa4*/ 	.byte	0x04, 0x12
        /*4fa6*/ 	.short	(.L_3447 - .L_3446)
	.align		4
.L_3446:
        /*4fa8*/ 	.word	index@(_ZN4vllm25paged_attention_v1_kernelIfhLi64ELi16ELi128ELNS_18Fp8KVCacheDataTypeE1ELb0EEEvPT_PKS2_PKT0_S8_ifPKiSA_iPKfiiiSC_SC_iiiii)
        /*4fac*/ 	.word	0x00000000


	//----- nvinfo : EIATTR_MIN_STACK_SIZE
	.align		4
.L_3447:
        /*4fb0*/ 	.byte	0x04, 0x12
        /*4fb2*/ 	.short	(.L_3449 - .L_3448)
	.align		4
.L_3448:
        /*4fb4*/ 	.word	index@(_ZN4vllm25paged_attention_v1_kernelIfhLi32ELi16ELi128ELNS_18Fp8KVCacheDataTypeE1ELb0EEEvPT_PKS2_PKT0_S8_ifPKiSA_iPKfiiiSC_SC_iiiii)
        /*4fb8*/ 	.word	0x00000000


	//----- nvinfo : EIATTR_MIN_STACK_SIZE
	.align		4
.L_3449:
        /*4fbc*/ 	.byte	0x04, 0x12
        /*4fbe*/ 	.short	(.L_3451 - .L_3450)
	.align		4
.L_3450:
        /*4fc0*/ 	.word	index@(_ZN4vllm25paged_attention_v1_kernelIfhLi256ELi16ELi128ELNS_18Fp8KVCacheDataTypeE1ELb1EEEvPT_PKS2_PKT0_S8_ifPKiSA_iPKfiiiSC_SC_iiiii)
        /*4fc4*/ 	.word	0x00000000


	//----- nvinfo : EIATTR_MIN_STACK_SIZE
	.align		4
.L_3451:
        /*4fc8*/ 	.byte	0x04, 0x12
        /*4fca*/ 	.short	(.L_3453 - .L_3452)
	.align		4
.L_3452:
        /*4fcc*/ 	.word	index@(_ZN4vllm25paged_attention_v1_kernelIfhLi192ELi16ELi128ELNS_18Fp8KVCacheDataTypeE1ELb1EEEvPT_PKS2_PKT0_S8_ifPKiSA_iPKfiiiSC_SC_iiiii)
        /*4fd0*/ 	.word	0x00000000


	//----- nvinfo : EIATTR_MIN_STACK_SIZE
	.align		4
.L_3453:
        /*4fd4*/ 	.byte	0x04, 0x12
        /*4fd6*/ 	.short	(.L_3455 - .L_3454)
	.align		4
.L_3454:
        /*4fd8*/ 	.word	index@(_ZN4vllm25paged_attention_v1_kernelIfhLi128ELi16ELi128ELNS_18Fp8KVCacheDataTypeE1ELb1EEEvPT_PKS2_PKT0_S8_ifPKiSA_iPKfiiiSC_SC_iiiii)
        /*4fdc*/ 	.word	0x00000000


	//----- nvinfo : EIATTR_MIN_STACK_SIZE
	.align		4
.L_3455:
        /*4fe0*/ 	.byte	0x04, 0x12
        /*4fe2*/ 	.short	(.L_3457 - .L_3456)
	.align		4
.L_3456:
        /*4fe4*/ 	.word	index@(_ZN4vllm25paged_attention_v1_kernelIfhLi120ELi16ELi128ELNS_18Fp8KVCacheDataTypeE1ELb1EEEvPT_PKS2_PKT0_S8_ifPKiSA_iPKfiiiSC_SC_iiiii)
        /*4fe8*/ 	.word	0x00000000


	//----- nvinfo : EIATTR_MIN_STACK_SIZE
	.align		4
.L_3457:
        /*4fec*/ 	.byte	0x04, 0x12
        /*4fee*/ 	.short	(.L_3459 - .L_3458)
	.align		4
.L_3458:
        /*4ff0*/ 	.word	index@(_ZN4vllm25paged_attention_v1_kernelIfhLi112ELi16ELi128ELNS_18Fp8KVCacheDataTypeE1ELb1EEEvPT_PKS2_PKT0_S8_ifPKiSA_iPKfiiiSC_SC_iiiii)
        /*4ff4*/ 	.word	0x00000000


	//----- nvinfo : EIATTR_MIN_STACK_SIZE
	.align		4
.L_3459:
        /*4ff8*/ 	.byte	0x04, 0x12
        /*4ffa*/ 	.short	(.L_3461 - .L_3460)
	.align		4
.L_3460:
        /*4ffc*/ 	.word	index@(_ZN4vllm25paged_attention_v1_kernelIfhLi96ELi16ELi128ELNS_18Fp8KVCacheDataTypeE1ELb1EEEvPT_PKS2_PKT0_S8_ifPKiSA_iPKfiiiSC_SC_iiiii)
        /*5000*/ 	.word	0x00000000


	//----- nvinfo : EIATTR_MIN_STACK_SIZE
	.align		4
.L_3461:
        /*5004*/ 	.byte	0x04, 0x12
        /*5006*/ 	.short	(.L_3463 - .L_3462)
	.align		4
.L_3462:
        /*5008*/ 	.word	index@(_ZN4vllm25paged_attention_v1_kernelIfhLi80ELi16ELi128ELNS_18Fp8KVCacheDataTypeE1ELb1EEEvPT_PKS2_PKT0_S8_ifPKiSA_iPKfiiiSC_SC_iiiii)
        /*500c*/ 	.word	0x00000000


	//----- nvinfo : EIATTR_MIN_STACK_SIZE
	.align		4
.L_3463:
        /*5010*/ 	.byte	0x04, 0x12
        /*5012*/ 	.short	(.L_3465 - .L_3464)
	.align		4
.L_3464:
        /*5014*/ 	.word	index@(_ZN4vllm25paged_attention_v1_kernelIfhLi64ELi16ELi128ELNS_18Fp8KVCacheDataTypeE1ELb1EEEvPT_PKS2_PKT0_S8_ifPKiSA_iPKfiiiSC_SC_iiiii)
        /*5018*/ 	.word	0x00000000


	//----- nvinfo : EIATTR_MIN_STACK_SIZE
	.align		4
.L_3465:
        /*501c*/ 	.byte	0x04, 0x12
        /*501e*/ 	.short	(.L_3467 - .L_3466)
	.align		4
.L_3466:
        /*5020*/ 	.word	index@(_ZN4vllm25paged_attention_v1_kernelIfhLi32ELi16ELi128ELNS_18Fp8KVCacheDataTypeE1ELb1EEEvPT_PKS2_PKT0_S8_ifPKiSA_iPKfiiiSC_SC_iiiii)
        /*5024*/ 	.word	0x00000000


	//----- nvinfo : EIATTR_MIN_STACK_SIZE
	.align		4
.L_3467:
        /*5028*/ 	.byte	0x04, 0x12
        /*502a*/ 	.short	(.L_3469 - .L_3468)
	.align		4
.L_3468:
        /*502c*/ 	.word	index@(_ZN4vllm25paged_attention_v1_kernelIfhLi256ELi8ELi128ELNS_18Fp8KVCacheDataTypeE1ELb0EEEvPT_PKS2_PKT0_S8_ifPKiSA_iPKfiiiSC_SC_iiiii)
        /*5030*/ 	.word	0x00000000


	//----- nvinfo : EIATTR_MIN_STACK_SIZE
	.align		4
.L_3469:
        /*5034*/ 	.byte	0x04, 0x12
        /*5036*/ 	.short	(.L_3471 - .L_3470)
	.align		4
.L_3470:
        /*5038*/ 	.word	index@(_ZN4vllm25paged_attention_v1_kernelIfhLi192ELi8ELi128ELNS_18Fp8KVCacheDataTypeE1ELb0EEEvPT_PKS2_PKT0_S8_ifPKiSA_iPKfiiiSC_SC_iiiii)
        /*503c*/ 	.word	0x00000000


	//----- nvinfo : EIATTR_MIN_STACK_SIZE
	.align		4
.L_3471:
        /*5040*/ 	.byte	0x04, 0x12
        /*5042*/ 	.short	(.L_3473 - .L_3472)
	.align		4
.L_3472:
        /*5044*/ 	.word	index@(_ZN4vllm25paged_attention_v1_kernelIfhLi128ELi8ELi128ELNS_18Fp8KVCacheDataTypeE1ELb0EEEvPT_PKS2_PKT0_S8_ifPKiSA_iPKfiiiSC_SC_iiiii)
        /*5048*/ 	.word	0x00000000


	//----- nvinfo : EIATTR_MIN_STACK_SIZE
	.align		4
.L_3473:
        /*504c*/ 	.byte	0x04, 0x12
        /*504e*/ 	.short	(.L_3475 - .L_3474)
	.align		4
.L_3474:
        /*5050*/ 	.word	index@(_ZN4vllm25paged_attention_v1_kernelIfhLi120ELi8ELi128ELNS_18Fp8KVCacheDataTypeE1ELb0EEEvPT_PKS2_PKT0_S8_ifPKiSA_iPKfiiiSC_SC_iiiii)
        /*5054*/ 	.word	0x00000000


	//----- nvinfo : EIATTR_MIN_STACK_SIZE
	.align		4
.L_3475:
        /*5058*/ 	.byte	0x04, 0x12
        /*505a*/ 	.short	(.L_3477 - .L_3476)
	.align		4
.L_3476:
        /*505c*/ 	.word	index@(_ZN4vllm25paged_attention_v1_kernelIfhLi112ELi8ELi128ELNS_18Fp8KVCacheDataTypeE1ELb0EEEvPT_PKS2_PKT0_S8_ifPKiSA_iPKfiiiSC_SC_iiiii)
        /*5060*/ 	.word	0x00000000


	//----- nvinfo : EIATTR_MIN_STACK_SIZE
	.align		4
.L_3477:
        /*5064*/ 	.byte	0x04, 0x12
        /*5066*/ 	.short	(.L_3479 - .L_3478)
	.align		4
.L_3478:
        /*5068*/ 	.word	index@(_ZN4vllm25paged_attention_v1_kernelIfhLi96ELi8ELi128ELNS_18Fp8KVCacheDataTypeE1ELb0EEEvPT_PKS2_PKT0_S8_ifPKiSA_iPKfiiiSC_SC_iiiii)
        /*506c*/ 	.word	0x00000000


	//----- nvinfo : EIATTR_MIN_STACK_SIZE
	.align		4
.L_3479:
        /*5070*/ 	.byte	0x04, 0x12
        /*5072*/ 	.short	(.L_3481 - .L_3480)
	.align		4
.L_3480:
        /*5074*/ 	.word	index@(_ZN4vllm25paged_attention_v1_kernelIfhLi80ELi8ELi128ELNS_18Fp8KVCacheDataTypeE1ELb0EEEvPT_PKS2_PKT0_S8_ifPKiSA_iPKfiiiSC_SC_iiiii)
        /*5078*/ 	.word	0x00000000


	//----- nvinfo : EIATTR_MIN_STACK_SIZE
	.align		4
.L_3481:
        /*507c*/ 	.byte	0x04, 0x12
        /*507e*/ 	.short	(.L_3483 - .L_3482)
	.align		4
.L_3482:
        /*5080*/ 	.word	index@(_ZN4vllm25paged_attention_v1_kernelIfhLi64ELi8ELi128ELNS_18Fp8KVCacheDataTypeE1ELb0EEEvPT_PKS2_PKT0_S8_ifPKiSA_iPKfiiiSC_SC_iiiii)
        /*5084*/ 	.word	0x00000000


	//----- nvinfo : EIATTR_MIN_STACK_SIZE
	.align		4
.L_3483:
        /*5088*/ 	.byte	0x04, 0x12
        /*508a*/ 	.short	(.L_3485 - .L_3484)
	.align		4
.L_3484:
        /*508c*/ 	.word	index@(_ZN4vllm25paged_attention_v1_kernelIfhLi32ELi8ELi128ELNS_18Fp8KVCacheDataTypeE1ELb0EEEvPT_PKS2_PKT0_S8_ifPKiSA_iPKfiiiSC_SC_iiiii)
        /*5090*/ 	.word	0x00000000


	//----- nvinfo : EIATTR_MIN_STACK_SIZE
	.align		4
.L_3485:
        /*5094*/ 	.byte	0x04, 0x12
        /*5096*/ 	.short	(.L_3487 - .L_3486)
	.align		4
.L_3486:
        /*5098*/ 	.word	index@(_ZN4vllm25paged_attention_v1_kernelIfhLi256ELi8ELi128ELNS_18Fp8KVCacheDataTypeE1ELb1EEEvPT_PKS2_PKT0_S8_ifPKiSA_iPKfiiiSC_SC_iiiii)
        /*509c*/ 	.word	0x00000000


	//----- nvinfo : EIATTR_MIN_STACK_SIZE
	.align		4
.L_3487:
        /*50a0*/ 	.byte	0x04, 0x12
        /*50a2*/ 	.short	(.L_3489 - .L_3488)
	.align		4
.L_3488:
        /*50a4*/ 	.word	index@(_ZN4vllm25paged_attention_v1_kernelIfhLi192ELi8ELi128ELNS_18Fp8KVCacheDataTypeE1ELb1EEEvPT_PKS2_PKT0_S8_ifPKiSA_iPKfiiiSC_SC_iiiii)
        /*50a8*/ 	.word	0x00000000


	//----- nvinfo : EIATTR_MIN_STACK_SIZE
	.align		4
.L_3489:
        /*50ac*/ 	.byte	0x04, 0x12
        /*50ae*/ 	.short	(.L_3491 - .L_3490)
	.align		4
.L_3490:
        /*50b0*/ 	.word	index@(_ZN4vllm25paged_attention_v1_kernelIfhLi128ELi8ELi128ELNS_18Fp8KVCacheDataTypeE1ELb1EEEvPT_PKS2_PKT0_S8_ifPKiSA_iPKfiiiSC_SC_iiiii)
        /*50b4*/ 	.word	0x00000000


	//----- nvinfo : EIATTR_MIN_STACK_SIZE
	.align		4
.L_3491:
        /*50b8*/ 	.byte	0x04, 0x12
        /*50ba*/ 	.short	(.L_3493 - .L_3492)
	.align		4
.L_3492:
        /*50bc*/ 	.word	index@(_ZN4vllm25paged_attention_v1_kernelIfhLi120ELi8ELi128ELNS_18Fp8KVCacheDataTypeE1ELb1EEEvPT_PKS2_PKT0_S8_ifPKiSA_iPKfiiiSC_SC_iiiii)
        /*50c0*/ 	.word	0x00000000


	//----- nvinfo : EIATTR_MIN_STACK_SIZE
	.align		4
.L_3493:
        /*50c4*/ 	.byte	0x04, 0x12
        /*50c6*/ 	.short	(.L_3495 - .L_3494)
	.align		4
.L_3494:
        /*50c8*/ 	.word	index@(_ZN4vllm25paged_attention_v1_kernelIfhLi112ELi8ELi128ELNS_18Fp8KVCacheDataTypeE1ELb1EEEvPT_PKS2_PKT0_S8_ifPKiSA_iPKfiiiSC_SC_iiiii)
        /*50cc*/ 	.word	0x00000000


	//----- nvinfo : EIATTR_MIN_STACK_SIZE
	.align		4
.L_3495:
        /*50d0*/ 	.byte	0x04, 0x12
        /*50d2*/ 	.short	(.L_3497 - .L_3496)
	.align		4
.L_3496:
        /*50d4*/ 	.word	index@(_ZN4vllm25paged_attention_v1_kernelIfhLi96ELi8ELi128ELNS_18Fp8KVCacheDataTypeE1ELb1EEEvPT_PKS2_PKT0_S8_ifPKiSA_iPKfiiiSC_SC_iiiii)
        /*50d8*/ 	.word	0x00000000


	//----- nvinfo : EIATTR_MIN_STACK_SIZE
	.align		4
.L_3497:
        /*50dc*/ 	.byte	0x04, 0x12
        /*50de*/ 	.short	(.L_3499 - .L_3498)
	.align		4
.L_3498:
        /*50e0*/ 	.word	index@(_ZN4vllm25paged_attention_v1_kernelIfhLi80ELi8ELi128ELNS_18Fp8KVCacheDataTypeE1ELb1EEEvPT_PKS2_PKT0_S8_ifPKiSA_iPKfiiiSC_SC_iiiii)
        /*50e4*/ 	.word	0x00000000


	//----- nvinfo : EIATTR_MIN_STACK_SIZE
	.align		4
.L_3499:
        /*50e8*/ 	.byte	0x04, 0x12
        /*50ea*/ 	.short	(.L_3501 - .L_3500)
	.align		4
.L_3500:
        /*50ec*/ 	.word	index@(_ZN4vllm25paged_attention_v1_kernelIfhLi64ELi8ELi128ELNS_18Fp8KVCacheDataTypeE1ELb1EEEvPT_PKS2_PKT0_S8_ifPKiSA_iPKfiiiSC_SC_iiiii)
        /*50f0*/ 	.word	0x00000000


	//----- nvinfo : EIATTR_MIN_STACK_SIZE
	.align		4
.L_3501:
        /*50f4*/ 	.byte	0x04, 0x12
        /*50f6*/ 	.short	(.L_3503 - .L_3502)
	.align		4
.L_3502:
        /*50f8*/ 	.word	index@(_ZN4vllm25paged_attention_v1_kernelIfhLi32ELi8ELi128ELNS_18Fp8KVCacheDataTypeE1ELb1EEEvPT_PKS2_PKT0_S8_ifPKiSA_iPKfiiiSC_SC_iiiii)
        /*50fc*/ 	.word	0x00000000


	//----- nvinfo : EIATTR_MIN_STACK_SIZE
	.align		4
.L_3503:
        /*5100*/ 	.byte	0x04, 0x12
        /*5102*/ 	.short	(.L_3505 - .L_3504)
	.align		4
.L_3504:
        /*5104*/ 	.word	index@(_ZN4vllm25paged_attention_v1_kernelI13__nv_bfloat16S1_Li256ELi32ELi128ELNS_18Fp8KVCacheDataTypeE0ELb0EEEvPT_PKS3_PKT0_S9_ifPKiSB_iPKfiiiSD_SD_iiiii)
        /*5108*/ 	.word	0x00000078


	//----- nvinfo : EIATTR_MIN_STACK_SIZE
	.align		4
.L_3505:
        /*510c*/ 	.byte	0x04, 0x12
        /*510e*/ 	.short	(.L_3507 - .L_3506)
	.align		4
.L_3506:
        /*5110*/ 	.word	index@(_ZN4vllm25paged_attention_v1_kernelI13__nv_bfloat16S1_Li192ELi32ELi128ELNS_18Fp8KVCacheDataTypeE0ELb0EEEvPT_PKS3_PKT0_S9_ifPKiSB_iPKfiiiSD_SD_iiiii)
        /*5114*/ 	.word	0x00000000


	//----- nvinfo : EIATTR_MIN_STACK_SIZE
	.align		4
.L_3507:
        /*5118*/ 	.byte	0x04, 0x12
        /*511a*/ 	.short	(.L_3509 - .L_3508)
	.align		4
.L_3508:
        /*511c*/ 	.word	index@(_ZN4vllm25paged_attention_v1_kernelI13__nv_bfloat16S1_Li128ELi32ELi128ELNS_18Fp8KVCacheDataTypeE0ELb0EEEvPT_PKS3_PKT0_S9_ifPKiSB_iPKfiiiSD_SD_iiiii)
        /*5120*/ 	.word	0x00000000


	//----- nvinfo : EIATTR_MIN_STACK_SIZE
	.align		4
.L_3509:
        /*5124*/ 	.byte	0x04, 0x12
        /*5126*/ 	.short	(.L_3511 - .L_3510)
	.align		4
.L_3510:
        /*5128*/ 	.word	index@(_ZN4vllm25paged_attention_v1_kernelI13__nv_bfloat16S1_Li120ELi32ELi128ELNS_18Fp8KVCacheDataTypeE0ELb0EEEvPT_PKS3_PKT0_S9_ifPKiSB_iPKfiiiSD_SD_iiiii)
        /*512c*/ 	.word	0x00000000


	//----- nvinfo : EIATTR_MIN_STACK_SIZE
	.align		4
.L_3511:
        /*5130*/ 	.byte	0x04, 0x12
        /*5132*/ 	.short	(.L_3513 - .L_3512)
	.align		4
.L_3512:
        /*5134*/ 	.word	index@(_ZN4vllm25paged_attention_v1_kernelI13__nv_bfloat16S1_Li112ELi32ELi128ELNS_18Fp8KVCacheDataTypeE0ELb0EEEvPT_PKS3_PKT0_S9_ifPKiSB_iPKfiiiSD_SD_iiiii)
        /*5138*/ 	.word	0x00000000


	//----- nvinfo : EIATTR_MIN_STACK_SIZE
	.align		4
.L_3513:
        /*513c*/ 	.byte	0x04, 0x12
        /*513e*/ 	.short	(.L_3515 - .L_3514)
	.align		4
.L_3514:
        /*5140*/ 	.word	index@(_ZN4vllm25paged_attention_v1_kernelI13__nv_bfloat16S1_Li96ELi32ELi128ELNS_18Fp8KVCacheDataTypeE0ELb0EEEvPT_PKS3_PKT0_S9_ifPKiSB_iPKfiiiSD_SD_iiiii)
        /*5144*/ 	.word	0x00000000


	//----- nvinfo : EIATTR_MIN_STACK_SIZE
	.align		4
.L_3515:
        /*5148*/ 	.byte	0x04, 0x12
        /*514a*/ 	.short	(.L_3517 - .L_3516)
	.align		4
.L_3516:
        /*514c*/ 	.word	index@(_ZN4vllm25paged_attention_v1_kernelI13__nv_bfloat16S1_Li80ELi32ELi128ELNS_18Fp8KVCacheDataTypeE0ELb0EEEvPT_PKS3_PKT0_S9_ifPKiSB_iPKfiiiSD_SD_iiiii)
        /*5150*/ 	.word	0x00000000


	//----- nvinfo : EIATTR_MIN_STACK_SIZE
	.align		4
.L_3517:
        /*5154*/ 	.byte	0x04, 0x12
        /*5156*/ 	.short	(.L_3519 - .L_3518)
	.align		4
.L_3518:
        /*5158*/ 	.word	index@(_ZN4vllm25paged_attention_v1_kernelI13__nv_bfloat16S1_Li64ELi32ELi128ELNS_18Fp8KVCacheDataTypeE0ELb0EEEvPT_PKS3_PKT0_S9_ifPKiSB_iPKfiiiSD_SD_iiiii)
        /*515c*/ 	.word	0x00000000


	//----- nvinfo : EIATTR_MIN_STACK_SIZE
	.align		4
.L_3519:
        /*5160*/ 	.byte	0x04, 0x12
        /*5162*/ 	.short	(.L_3521 - .L_3520)
	.align		4
.L_3520:
        /*5164*/ 	.word	index@(_ZN4vllm25paged_attention_v1_kernelI13__nv_bfloat16S1_Li32ELi32ELi128ELNS_18Fp8KVCacheDataTypeE0ELb0EEEvPT_PKS3_PKT0_S9_ifPKiSB_iPKfiiiSD_SD_iiiii)
        /*5168*/ 	.word	0x00000000


	//----- nvinfo : EIATTR_MIN_STACK_SIZE
	.align		4
.L_3521:
        /*516c*/ 	.byte	0x04, 0x12
        /*516e*/ 	.short	(.L_3523 - .L_3522)
	.align		4
.L_3522:
        /*5170*/ 	.word	index@(_ZN4vllm25paged_attention_v1_kernelI13__nv_bfloat16S1_Li256ELi32ELi128ELNS_18Fp8KVCacheDataTypeE0ELb1EEEvPT_PKS3_PKT0_S9_ifPKiSB_iPKfiiiSD_SD_iiiii)
        /*5174*/ 	.word	0x00000088


	//----- nvinfo : EIATTR_MIN_STACK_SIZE
	.align		4
.L_3523:
        /*5178*/ 	.byte	0x04, 0x12
        /*517a*/ 	.short	(.L_3525 - .L_3524)
	.align		4
.L_3524:
        /*517c*/ 	.word	index@(_ZN4vllm25paged_attention_v1_kernelI13__nv_bfloat16S1_Li192ELi32ELi128ELNS_18Fp8KVCacheDataTypeE0ELb1EEEvPT_PKS3_PKT0_S9_ifPKiSB_iPKfiiiSD_SD_iiiii)
        /*5180*/ 	.word	0x00000000


	//----- nvinfo : EIATTR_MIN_STACK_SIZE
	.align		4
.L_3525:
        /*5184*/ 	.byte	0x04, 0x12
        /*5186*/ 	.short	(.L_3527 - .L_3526)
	.align		4
.L_3526:
        /*5188*/ 	.word	index@(_ZN4vllm25paged_attention_v1_kernelI13__nv_bfloat16S1_Li128ELi32ELi128ELNS_18Fp8KVCacheDataTypeE0ELb1EEEvPT_PKS3_PKT0_S9_ifPKiSB_iPKfiiiSD_SD_iiiii)
        /*518c*/ 	.word	0x00000000


	//----- nvinfo : EIATTR_MIN_STACK_SIZE
	.align		4
.L_3527:
        /*5190*/ 	.byte	0x04, 0x12
        /*5192*/ 	.short	(.L_3529 - .L_3528)
	.align		4
.L_3528:
        /*5194*/ 	.word	index@(_ZN4vllm25paged_attention_v1_kernelI13__nv_bfloat16S1_Li120ELi32ELi128ELNS_18Fp8KVCacheDataTypeE0ELb1EEEvPT_PKS3_PKT0_S9_ifPKiSB_iPKfiiiSD_SD_iiiii)
        /*5198*/ 	.word	0x00000000


	//----- nvinfo : EIATTR_MIN_STACK_SIZE
	.align		4
.L_3529:
        /*519c*/ 	.byte	0x04, 0x12
        /*519e*/ 	.short	(.L_3531 - .L_3530)
	.align		4
.L_3530:
        /*51a0*/ 	.word	index@(_ZN4vllm25paged_attention_v1_kernelI13__nv_bfloat16S1_Li112ELi32ELi128ELNS_18Fp8KVCacheDataTypeE0ELb1EEEvPT_PKS3_PKT0_S9_ifPKiSB_iPKfiiiSD_SD_iiiii)
        /*51a4*/ 	.word	0x00000000


	//----- nvinfo : EIATTR_MIN_STACK_SIZE
	.align		4
.L_3531:
        /*51a8*/ 	.byte	0x04, 0x12
        /*51aa*/ 	.short	(.L_3533 - .L_3532)
	.align		4
.L_3532:
        /*51ac*/ 	.word	index@(_ZN4vllm25paged_attention_v1_kernelI13__nv_bfloat16S1_Li96ELi32ELi128ELNS_18Fp8KVCacheDataTypeE0ELb1EEEvPT_PKS3_PKT0_S9_ifPKiSB_iPKfiiiSD_SD_iiiii)
        /*51b0*/ 	.word	0x00000000


	//----- nvinfo : EIATTR_MIN_STACK_SIZE
	.align		4
.L_3533:
        /*51b4*/ 	.byte	0x04, 0x12
        /*51b6*/ 	.short	(.L_3535 - .L_3534)
	.align		4
.L_3534:
        /*51b8*/ 	.word	index@(_ZN4vllm25paged_attention_v1_kernelI13__nv_bfloat16S1_Li80ELi32ELi128ELNS_18Fp8KVCacheDataTypeE0ELb1EEEvPT_PKS3_PKT0_S9_ifPKiSB_iPKfiiiSD_SD_iiiii)
        /*51bc*/ 	.word	0x00000000


	//----- nvinfo : EIATTR_MIN_STACK_SIZE
	.align		4
.L_3535:
        /*51c0*/ 	.byte	0x04, 0x12
        /*51c2*/ 	.short	(.L_3537 - .L_3536)
	.align		4
.L_3536:
        /*51c4*/ 	.word	index@(_ZN4vllm25paged_attention_v1_kernelI13__nv_bfloat16S1_Li64ELi32ELi128ELNS_18Fp8KVCacheDataTypeE0ELb1EEEvPT_PKS3_PKT0_S9_ifPKiSB_iPKfiiiSD_SD_iiiii)
        /*51c8*/ 	.word	0x00000000


	//----- nvinfo : EIATTR_MIN_STACK_SIZE
	.align		4
.L_3537:
        /*51cc*/ 	.byte	0x04, 0x12
        /*51ce*/ 	.short	(.L_3539 - .L_3538)
	.align		4
.L_3538:
        /*51d0*/ 	.word	index@(_ZN4vllm25paged_attention_v1_kernelI13__nv_bfloat16S1_Li32ELi32ELi128ELNS_18Fp8KVCacheDataTypeE0ELb1EEEvPT_PKS3_PKT0_S9_ifPKiSB_iPKfiiiSD_SD_iiiii)
        /*51d4*/ 	.word	0x00000000


	//----- nvinfo : EIATTR_MIN_STACK_SIZE
	.align		4
.L_3539:
        /*51d8*/ 	.byte	0x04, 0x12
        /*51da*/ 	.short	(.L_3541 - .L_3540)
	.align		4
.L_3540:
        /*51dc*/ 	.word	index@(_ZN4vllm25paged_attention_v1_kernelI13__nv_bfloat16S1_Li256ELi16ELi128ELNS_18Fp8KVCacheDataTypeE0ELb0EEEvPT_PKS3_PKT0_S9_ifPKiSB_iPKfiiiSD_SD_iiiii)
        /*51e0*/ 	.word	0x00000000


	//----- nvinfo : EIATTR_MIN_STACK_SIZE
	.align		4
.L_3541:
        /*51e4*/ 	.byte	0x04, 0x12
        /*51e6*/ 	.short	(.L_3543 - .L_3542)
	.align		4
.L_3542:
        /*51e8*/ 	.word	index@(_ZN4vllm25paged_attention_v1_kernelI13__nv_bfloat16S1_Li192ELi16ELi128ELNS_18Fp8KVCacheDataTypeE0ELb0EEEvPT_PKS3_PKT0_S9_ifPKiSB_iPKfiiiSD_SD_iiiii)
        /*51ec*/ 	.word	0x00000000


	//----- nvinfo : EIATTR_MIN_STACK_SIZE
	.align		4
.L_3543:
        /*51f0*/ 	.byte	0x04, 0x12
        /*51f2*/ 	.short	(.L_3545 - .L_3544)
	.align		4
.L_3544:
        /*51f4*/ 	.word	index@(_ZN4vllm25paged_attention_v1_kernelI13__nv_bfloat16S1_Li128ELi16ELi128ELNS_18Fp8KVCacheDataTypeE0ELb0EEEvPT_PKS3_PKT0_S9_ifPKiSB_iPKfiiiSD_SD_iiiii)
        /*51f8*/ 	.word	0x00000000


	//----- nvinfo : EIATTR_MIN_STACK_SIZE
	.align		4
.L_3545:
        /*51fc*/ 	.byte	0x04, 0x12
        /*51fe*/ 	.short	(.L_3547 - .L_3546)
	.align		4
.L_3546:
        /*5200*/ 	.word	index@(_ZN4vllm25paged_attention_v1_kernelI13__nv_bfloat16S1_Li120ELi16ELi128ELNS_18Fp8KVCacheDataTypeE0ELb0EEEvPT_PKS3_PKT0_S9_ifPKiSB_iPKfiiiSD_SD_iiiii)
        /*5204*/ 	.word	0x00000000


	//----- nvinfo : EIATTR_MIN_STACK_SIZE
	.align		4
.L_3547:
        /*5208*/ 	.byte	0x04, 0x12
        /*520a*/ 	.short	(.L_3549 - .L_3548)
	.align		4
.L_3548:
        /*520c*/ 	.word	index@(_ZN4vllm25paged_attention_v1_kernelI13__nv_bfloat16S1_Li112ELi16ELi128ELNS_18Fp8KVCacheDataTypeE0ELb0EEEvPT_PKS3_PKT0_S9_ifPKiSB_iPKfiiiSD_SD_iiiii)
        /*5210*/ 	.word	0x00000000


	//----- nvinfo : EIATTR_MIN_STACK_SIZE
	.align		4
.L_3549:
        /*5214*/ 	.byte	0x04, 0x12
        /*5216*/ 	.short	(.L_3551 - .L_3550)
	.align		4
.L_3550:
        /*5218*/ 	.word	index@(_ZN4vllm25paged_attention_v1_kernelI13__nv_bfloat16S1_Li96ELi16ELi128ELNS_18Fp8KVCacheDataTypeE0ELb0EEEvPT_PKS3_PKT0_S9_ifPKiSB_iPKfiiiSD_SD_iiiii)
        /*521c*/ 	.word	0x00000000


	//----- nvinfo : EIATTR_MIN_STACK_SIZE
	.align		4
.L_3551:
        /*5220*/ 	.byte	0x04, 0x12
        /*5222*/ 	.short	(.L_3553 - .L_3552)
	.align		4
.L_3552:
        /*5224*/ 	.word	index@(_ZN4vllm25paged_attention_v1_kernelI13__nv_bfloat16S1_Li80ELi16ELi128ELNS_18Fp8KVCacheDataTypeE0ELb0EEEvPT_PKS3_PKT0_S9_ifPKiSB_iPKfiiiSD_SD_iiiii)
        /*5228*/ 	.word	0x00000000


	//----- nvinfo : EIATTR_MIN_STACK_SIZE
	.align		4
.L_3553:
        /*522c*/ 	.byte	0x04, 0x12
        /*522e*/ 	.short	(.L_3555 - .L_3554)
	.align		4
.L_3554:
        /*5230*/ 	.word	index@(_ZN4vllm25paged_attention_v1_kernelI13__nv_bfloat16S1_Li64ELi16ELi128ELNS_18Fp8KVCacheDataTypeE0ELb0EEEvPT_PKS3_PKT0_S9_ifPKiSB_iPKfiiiSD_SD_iiiii)
        /*5234*/ 	.word	0x00000000


	//----- nvinfo : EIATTR_MIN_STACK_SIZE
	.align		4
.L_3555:
        /*5238*/ 	.byte	0x04, 0x12
        /*523a*/ 	.short	(.L_3557 - .L_3556)
	.align		4
.L_3556:
        /*523c*/ 	.word	index@(_ZN4vllm25paged_attention_v1_kernelI13__nv_bfloat16S1_Li32ELi16ELi128ELNS_18Fp8KVCacheDataTypeE0ELb0EEEvPT_PKS3_PKT0_S9_ifPKiSB_iPKfiiiSD_SD_iiiii)
        /*5240*/ 	.word	0x00000000


	//----- nvinfo : EIATTR_MIN_STACK_SIZE
	.align		4
.L_3557:
        /*5244*/ 	.byte	0x04, 0x12
        /*5246*/ 	.short	(.L_3559 - .L_3558)
	.align		4
.L_3558:
        /*5248*/ 	.word	index@(_ZN4vllm25paged_attention_v1_kernelI13__nv_bfloat16S1_Li256ELi16ELi128ELNS_18Fp8KVCacheDataTypeE0ELb1EEEvPT_PKS3_PKT0_S9_ifPKiSB_iPKfiiiSD_SD_iiiii)
        /*524c*/ 	.word	0x00000000


	//----- nvinfo : EIATTR_MIN_STACK_SIZE
	.align		4
.L_3559:
        /*5250*/ 	.byte	0x04, 0x12
        /*5252*/ 	.short	(.L_3561 - .L_3560)
	.align		4
.L_3560:
        /*5254*/ 	.word	index@(_ZN4vllm25paged_attention_v1_kernelI13__nv_bfloat16S1_Li192ELi16ELi128ELNS_18Fp8KVCacheDataTypeE0ELb1EEEvPT_PKS3_PKT0_S9_ifPKiSB_iPKfiiiSD_SD_iiiii)
        /*5258*/ 	.word	0x00000000


	//----- nvinfo : EIATTR_MIN_STACK_SIZE
	.align		4
.L_3561:
        /*525c*/ 	.byte	0x04, 0x12
        /*525e*/ 	.short	(.L_3563 - .L_3562)
	.align		4
.L_3562:
        /*5260*/ 	.word	index@(_ZN4vllm25paged_attention_v1_kernelI13__nv_bfloat16S1_Li128ELi16ELi128ELNS_18Fp8KVCacheDataTypeE0ELb1EEEvPT_PKS3_PKT0_S9_ifPKiSB_iPKfiiiSD_SD_iiiii)
        /*5264*/ 	.word	0x00000000


	//----- nvinfo : EIATTR_MIN_STACK_SIZE
	.align		4
.L_3563:
        /*5268*/ 	.byte	0x04, 0x12
        /*526a*/ 	.short	(.L_3565 - .L_3564)
	.align		4
.L_3564:
        /*526c*/ 	.word	index@(_ZN4vllm25paged_attention_v1_kernelI13__nv_bfloat16S1_Li120ELi16ELi128ELNS_18Fp8KVCacheDataTypeE0ELb1EEEvPT_PKS3_PKT0_S9_ifPKiSB_iPKfiiiSD_SD_iiiii)
        /*5270*/ 	.word	0x00000000


	//----- nvinfo : EIATTR_MIN_STACK_SIZE
	.align		4
.L_3565:
        /*5274*/ 	.byte	0x04, 0x12
        /*5276*/ 	.short	(.L_3567 - .L_3566)
	.align		4
.L_3566:
        /*5278*/ 	.word	index@(_ZN4vllm25paged_attention_v1_kernelI13__nv_bfloat16S1_Li112ELi16ELi128ELNS_18Fp8KVCacheDataTypeE0ELb1EEEvPT_PKS3_PKT0_S9_ifPKiSB_iPKfiiiSD_SD_iiiii)
        /*527c*/ 	.word	0x00000000


	//----- nvinfo : EIATTR_MIN_STACK_SIZE
	.align		4
.L_3567:
        /*5280*/ 	.byte	0x04, 0x12
        /*5282*/ 	.short	(.L_3569 - .L_3568)
	.align		4
.L_3568:
        /*5284*/ 	.word	index@(_ZN4vllm25paged_attention_v1_kernelI13__nv_bfloat16S1_Li96ELi16ELi128ELNS_18Fp8KVCacheDataTypeE0ELb1EEEvPT_PKS3_PKT0_S9_ifPKiSB_iPKfiiiSD_SD_iiiii)
        /*5288*/ 	.word	0x00000000


	//----- nvinfo : EIATTR_MIN_STACK_SIZE
	.align		4
.L_3569:
        /*528c*/ 	.byte	0x04, 0x12
        /*528e*/ 	.short	(.L_3571 - .L_3570)
	.align		4
.L_3570:
        /*5290*/ 	.word	index@(_ZN4vllm25paged_attention_v1_kernelI13__nv_bfloat16S1_Li80ELi16ELi128ELNS_18Fp8KVCacheDataTypeE0ELb1EEEvPT_PKS3_PKT0_S9_ifPKiSB_iPKfiiiSD_SD_iiiii)
        /*5294*/ 	.word	0x00000000


	//----- nvinfo : EIATTR_MIN_STACK_SIZE
	.align		4
.L_3571:
        /*5298*/ 	.byte	0x04, 0x12
        /*529a*/ 	.short	(.L_3573 - .L_3572)
	.align		4
.L_3572:
        /*529c*/ 	.word	index@(_ZN4vllm25paged_attention_v1_kernelI13__nv_bfloat16S1_Li64ELi16ELi128ELNS_18Fp8KVCacheDataTypeE0ELb1EEEvPT_PKS3_PKT0_S9_ifPKiSB_iPKfiiiSD_SD_iiiii)
        /*52a0*/ 	.word	0x00000000


	//----- nvinfo : EIATTR_MIN_STACK_SIZE
	.align		4
.L_3573:
        /*52a4*/ 	.byte	0x04, 0x12
        /*52a6*/ 	.short	(.L_3575 - .L_3574)
	.align		4
.L_3574:
        /*52a8*/ 	.word	index@(_ZN4vllm25paged_attention_v1_kernelI13__nv_bfloat16S1_Li32ELi16ELi128ELNS_18Fp8KVCacheDataTypeE0ELb1EEEvPT_PKS3_PKT0_S9_ifPKiSB_iPKfiiiSD_SD_iiiii)
        /*52ac*/ 	.word	0x00000000


	//----- nvinfo : EIATTR_MIN_STACK_SIZE
	.align		4
.L_3575:
        /*52b0*/ 	.byte	0x04, 0x12
        /*52b2*/ 	.short	(.L_3577 - .L_3576)
	.align		4
.L_3576:
        /*52b4*/ 	.word	index@(_ZN4vllm25paged_attention_v1_kernelI13__nv_bfloat16S1_Li256ELi8ELi128ELNS_18Fp8KVCacheDataTypeE0ELb0EEEvPT_PKS3_PKT0_S9_ifPKiSB_iPKfiiiSD_SD_iiiii)
        /*52b8*/ 	.word	0x00000000


	//----- nvinfo : EIATTR_MIN_STACK_SIZE
	.align		4
.L_3577:
        /*52bc*/ 	.byte	0x04, 0x12
        /*52be*/ 	.short	(.L_3579 - .L_3578)
	.align		4
.L_3578:
        /*52c0*/ 	.word	index@(_ZN4vllm25paged_attention_v1_kernelI13__nv_bfloat16S1_Li192ELi8ELi128ELNS_18Fp8KVCacheDataTypeE0ELb0EEEvPT_PKS3_PKT0_S9_ifPKiSB_iPKfiiiSD_SD_iiiii)
        /*52c4*/ 	.word	0x00000000


	//----- nvinfo : EIATTR_MIN_STACK_SIZE
	.align		4
.L_3579:
        /*52c8*/ 	.byte	0x04, 0x12
        /*52ca*/ 	.short	(.L_3581 - .L_3580)
	.align		4
.L_3580:
        /*52cc*/ 	.word	index@(_ZN4vllm25paged_attention_v1_kernelI13__nv_bfloat16S1_Li128ELi8ELi128ELNS_18Fp8KVCacheDataTypeE0ELb0EEEvPT_PKS3_PKT0_S9_ifPKiSB_iPKfiiiSD_SD_iiiii)
        /*52d0*/ 	.word	0x00000000


	//----- nvinfo : EIATTR_MIN_STACK_SIZE
	.align		4
.L_3581:
        /*52d4*/ 	.byte	0x04, 0x12
        /*52d6*/ 	.short	(.L_3583 - .L_3582)
	.align		4
.L_3582:
        /*52d8*/ 	.word	index@(_ZN4vllm25paged_attention_v1_kernelI13__nv_bfloat16S1_Li120ELi8ELi128ELNS_18Fp8KVCacheDataTypeE0ELb0EEEvPT_PKS3_PKT0_S9_ifPKiSB_iPKfiiiSD_SD_iiiii)
        /*52dc*/ 	.word	0x00000000


	//----- nvinfo : EIATTR_MIN_STACK_SIZE
	.align		4
.L_3583:
        /*52e0*/ 	.byte	0x04, 0x12
        /*52e2*/ 	.short	(.L_3585 - .L_3584)
	.align		4
.L_3584:
        /*52e4*/ 	.word	index@(_ZN4vllm25paged_attention_v1_kernelI13__nv_bfloat16S1_Li112ELi8ELi128ELNS_18Fp8KVCacheDataTypeE0ELb0EEEvPT_PKS3_PKT0_S9_ifPKiSB_iPKfiiiSD_SD_iiiii)
        /*52e8*/ 	.word	0x00000000


	//----- nvinfo : EIATTR_MIN_STACK_SIZE
	.align		4
.L_3585:
        /*52ec*/ 	.byte	0x04, 0x12
        /*52ee*/ 	.short	(.L_3587 - .L_3586)
	.align		4
.L_3586:
        /*52f0*/ 	.word	index@(_ZN4vllm25paged_attention_v1_kernelI13__nv_bfloat16S1_Li96ELi8ELi128ELNS_18Fp8KVCacheDataTypeE0ELb0EEEvPT_PKS3_PKT0_S9_ifPKiSB_iPKfiiiSD_SD_iiiii)
        /*52f4*/ 	.word	0x00000000


	//----- nvinfo : EIATTR_MIN_STACK_SIZE
	.align		4
.L_3587:
        /*52f8*/ 	.byte	0x04, 0x12
        /*52fa*/ 	.short	(.L_3589 - .L_3588)
	.align		4
.L_3588:
        /*52fc*/ 	.word	index@(_ZN4vllm25paged_attention_v1_kernelI13__nv_bfloat16S1_Li80ELi8ELi128ELNS_18Fp8KVCacheDataTypeE0ELb0EEEvPT_PKS3_PKT0_S9_ifPKiSB_iPKfiiiSD_SD_iiiii)
        /*5300*/ 	.word	0x00000000


	//----- nvinfo : EIATTR_MIN_STACK_SIZE
	.align		4
.L_3589:
        /*5304*/ 	.byte	0x04, 0x12
        /*5306*/ 	.short	(.L_3591 - .L_3590)
	.align		4
.L_3590:
        /*5308*/ 	.word	index@(_ZN4vllm25paged_attention_v1_kernelI13__nv_bfloat16S1_Li64ELi8ELi128ELNS_18Fp8KVCacheDataTypeE0ELb0EEEvPT_PKS3_PKT0_S9_ifPKiSB_iPKfiiiSD_SD_iiiii)
        /*530c*/ 	.word	0x00000000


	//----- nvinfo : EIATTR_MIN_STACK_SIZE
	.align		4
.L_3591:
        /*5310*/ 	.byte	0x04, 0x12
        /*5312*/ 	.short	(.L_3593 - .L_3592)
	.align		4
.L_3592:
        /*5314*/ 	.word	index@(_ZN4vllm25paged_attention_v1_kernelI13__nv_bfloat16S1_Li32ELi8ELi128ELNS_18Fp8KVCacheDataTypeE0ELb0EEEvPT_PKS3_PKT0_S9_ifPKiSB_iPKfiiiSD_SD_iiiii)
        /*5318*/ 	.word	0x00000000


	//----- nvinfo : EIATTR_MIN_STACK_SIZE
	.align		4
.L_3593:
        /*531c*/ 	.byte	0x04, 0x12
        /*531e*/ 	.short	(.L_3595 - .L_3594)
	.align		4
.L_3594:
        /*5320*/ 	.word	index@(_ZN4vllm25paged_attention_v1_kernelI13__nv_bfloat16S1_Li256ELi8ELi128ELNS_18Fp8KVCacheDataTypeE0ELb1EEEvPT_PKS3_PKT0_S9_ifPKiSB_iPKfiiiSD_SD_iiiii)
        /*5324*/ 	.word	0x00000000


	//----- nvinfo : EIATTR_MIN_STACK_SIZE
	.align		4
.L_3595:
        /*5328*/ 	.byte	0x04, 0x12
        /*532a*/ 	.short	(.L_3597 - .L_3596)
	.align		4
.L_3596:
        /*532c*/ 	.word	index@(_ZN4vllm25paged_attention_v1_kernelI13__nv_bfloat16S1_Li192ELi8ELi128ELNS_18Fp8KVCacheDataTypeE0ELb1EEEvPT_PKS3_PKT0_S9_ifPKiSB_iPKfiiiSD_SD_iiiii)
        /*5330*/ 	.word	0x00000000


	//----- nvinfo : EIATTR_MIN_STACK_SIZE
	.align		4
.L_3597:
        /*5334*/ 	.byte	0x04, 0x12
        /*5336*/ 	.short	(.L_3599 - .L_3598)
	.align		4
.L_3598:
        /*5338*/ 	.word	index@(_ZN4vllm25paged_attention_v1_kernelI13__nv_bfloat16S1_Li128ELi8ELi128ELNS_18Fp8KVCacheDataTypeE0ELb1EEEvPT_PKS3_PKT0_S9_ifPKiSB_iPKfiiiSD_SD_iiiii)
        /*533c*/ 	.word	0x00000000


	//----- nvinfo : EIATTR_MIN_STACK_SIZE
	.align		4
.L_3599:
        /*5340*/ 	.byte	0x04, 0x12
        /*5342*/ 	.short	(.L_3601 - .L_3600)
	.align		4
.L_3600:
        /*5344*/ 	.word	index@(_ZN4vllm25paged_attention_v1_kernelI13__nv_bfloat16S1_Li120ELi8ELi128ELNS_18Fp8KVCacheDataTypeE0ELb1EEEvPT_PKS3_PKT0_S9_ifPKiSB_iPKfiiiSD_SD_iiiii)
        /*5348*/ 	.word	0x00000000


	//----- nvinfo : EIATTR_MIN_STACK_SIZE
	.align		4
.L_3601:
        /*534c*/ 	.byte	0x04, 0x12
        /*534e*/ 	.short	(.L_3603 - .L_3602)
	.align		4
.L_3602:
        /*5350*/ 	.word	index@(_ZN4vllm25paged_attention_v1_kernelI13__nv_bfloat16S1_Li112ELi8ELi128ELNS_18Fp8KVCacheDataTypeE0ELb1EEEvPT_PKS3_PKT0_S9_ifPKiSB_iPKfiiiSD_SD_iiiii)
        /*5354*/ 	.word	0x00000000


	//----- nvinfo : EIATTR_MIN_STACK_SIZE
	.align		4
.L_3603:
        /*5358*/ 	.byte	0x04, 0x12
        /*535a*/ 	.short	(.L_3605 - .L_3604)
	.align		4
.L_3604:
        /*535c*/ 	.word	index@(_ZN4vllm25paged_attention_v1_kernelI13__nv_bfloat16S1_Li96ELi8ELi128ELNS_18Fp8KVCacheDataTypeE0ELb1EEEvPT_PKS3_PKT0_S9_ifPKiSB_iPKfiiiSD_SD_iiiii)
        /*5360*/ 	.word	0x00000000


	//----- nvinfo : EIATTR_MIN_STACK_SIZE
	.align		4
.L_3605:
        /*5364*/ 	.byte	0x04, 0x12
        /*5366*/ 	.short	(.L_3607 - .L_3606)
	.align		4
.L_3606:
        /*5368*/ 	.word	index@(_ZN4vllm25paged_attention_v1_kernelI13__nv_bfloat16S1_Li80ELi8ELi128ELNS_18Fp8KVCacheDataTypeE0ELb1EEEvPT_PKS3_PKT0_S9_ifPKiSB_iPKfiiiSD_SD_iiiii)
        /*536c*/ 	.word	0x00000000


	//----- nvinfo : EIATTR_MIN_STACK_SIZE
	.align		4
.L_3607:
        /*5370*/ 	.byte	0x04, 0x12
        /*5372*/ 	.short	(.L_3609 - .L_3608)
	.align		4
.L_3608:
        /*5374*/ 	.word	index@(_ZN4vllm25paged_attention_v1_kernelI13__nv_bfloat16S1_Li64ELi8ELi128ELNS_18Fp8KVCacheDataTypeE0ELb1EEEvPT_PKS3_PKT0_S9_ifPKiSB_iPKfiiiSD_SD_iiiii)
        /*5378*/ 	.word	0x00000000


	//----- nvinfo : EIATTR_MIN_STACK_SIZE
	.align		4
.L_3609:
        /*537c*/ 	.byte	0x04, 0x12
        /*537e*/ 	.short	(.L_3611 - .L_3610)
	.align		4
.L_3610:
        /*5380*/ 	.word	index@(_ZN4vllm25paged_attention_v1_kernelI13__nv_bfloat16S1_Li32ELi8ELi128ELNS_18Fp8KVCacheDataTypeE0ELb1EEEvPT_PKS3_PKT0_S9_ifPKiSB_iPKfiiiSD_SD_iiiii)
        /*5384*/ 	.word	0x00000000


	//----- nvinfo : EIATTR_MIN_STACK_SIZE
	.align		4
.L_3611:
        /*5388*/ 	.byte	0x04, 0x12
        /*538a*/ 	.short	(.L_3613 - .L_3612)
	.align		4
.L_3612:
        /*538c*/ 	.word	index@(_ZN4vllm25paged_attention_v1_kernelIttLi256ELi32ELi128ELNS_18Fp8KVCacheDataTypeE0ELb0EEEvPT_PKS2_PKT0_S8_ifPKiSA_iPKfiiiSC_SC_iiiii)
        /*5390*/ 	.word	0x00000000


	//----- nvinfo : EIATTR_MIN_STACK_SIZE
	.align		4
.L_3613:
        /*5394*/ 	.byte	0x04, 0x12
        /*5396*/ 	.short	(.L_3615 - .L_3614)
	.align		4
.L_3614:
        /*5398*/ 	.word	index@(_ZN4vllm25paged_attention_v1_kernelIttLi192ELi32ELi128ELNS_18Fp8KVCacheDataTypeE0ELb0EEEvPT_PKS2_PKT0_S8_ifPKiSA_iPKfiiiSC_SC_iiiii)
        /*539c*/ 	.word	0x00000000


	//----- nvinfo : EIATTR_MIN_STACK_SIZE
	.align		4
.L_3615:
        /*53a0*/ 	.byte	0x04, 0x12
        /*53a2*/ 	.short	(.L_3617 - .L_3616)
	.align		4
.L_3616:
        /*53a4*/ 	.word	index@(_ZN4vllm25paged_attention_v1_kernelIttLi128ELi32ELi128ELNS_18Fp8KVCacheDataTypeE0ELb0EEEvPT_PKS2_PKT0_S8_ifPKiSA_iPKfiiiSC_SC_iiiii)
        /*53a8*/ 	.word	0x00000000


	//----- nvinfo : EIATTR_MIN_STACK_SIZE
	.align		4
.L_3617:
        /*53ac*/ 	.byte	0x04, 0x12
        /*53ae*/ 	.short	(.L_3619 - .L_3618)
	.align		4
.L_3618:
        /*53b0*/ 	.word	index@(_ZN4vllm25paged_attention_v1_kernelIttLi120ELi32ELi128ELNS_18Fp8KVCacheDataTypeE0ELb0EEEvPT_PKS2_PKT0_S8_ifPKiSA_iPKfiiiSC_SC_iiiii)
        /*53b4*/ 	.word	0x00000000


	//----- nvinfo : EIATTR_MIN_STACK_SIZE
	.align		4
.L_3619:
        /*53b8*/ 	.byte	0x04, 0x12
        /*53ba*/ 	.short	(.L_3621 - .L_3620)
	.align		4
.L_3620:
        /*53bc*/ 	.word	index@(_ZN4vllm25paged_attention_v1_kernelIttLi112ELi32ELi128ELNS_18Fp8KVCacheDataTypeE0ELb0EEEvPT_PKS2_PKT0_S8_ifPKiSA_iPKfiiiSC_SC_iiiii)
        /*53c0*/ 	.word	0x00000000


	//----- nvinfo : EIATTR_MIN_STACK_SIZE
	.align		4
.L_3621:
        /*53c4*/ 	.byte	0x04, 0x12
        /*53c6*/ 	.short	(.L_3623 - .L_3622)
	.align		4
.L_3622:
        /*53c8*/ 	.word	index@(_ZN4vllm25paged_attention_v1_kernelIttLi96ELi32ELi128ELNS_18Fp8KVCacheDataTypeE0ELb0EEEvPT_PKS2_PKT0_S8_ifPKiSA_iPKfiiiSC_SC_iiiii)
        /*53cc*/ 	.word	0x00000000


	//----- nvinfo : EIATTR_MIN_STACK_SIZE
	.align		4
.L_3623:
        /*53d0*/ 	.byte	0x04, 0x12
        /*53d2*/ 	.short	(.L_3625 - .L_3624)
	.align		4
.L_3624:
        /*53d4*/ 	.word	index@(_ZN4vllm25paged_attention_v1_kernelIttLi80ELi32ELi128ELNS_18Fp8KVCacheDataTypeE0ELb0EEEvPT_PKS2_PKT0_S8_ifPKiSA_iPKfiiiSC_SC_iiiii)
        /*53d8*/ 	.word	0x00000000


	//----- nvinfo : EIATTR_MIN_STACK_SIZE
	.align		4
.L_3625:
        /*53dc*/ 	.byte	0x04, 0x12
        /*53de*/ 	.short	(.L_3627 - .L_3626)
	.align		4
.L_3626:
        /*53e0*/ 	.word	index@(_ZN4vllm25paged_attention_v1_kernelIttLi64ELi32ELi128ELNS_18Fp8KVCacheDataTypeE0ELb0EEEvPT_PKS2_PKT0_S8_ifPKiSA_iPKfiiiSC_SC_iiiii)
        /*53e4*/ 	.word	0x00000000


	//----- nvinfo : EIATTR_MIN_STACK_SIZE
	.align		4
.L_3627:
        /*53e8*/ 	.byte	0x04, 0x12
        /*53ea*/ 	.short	(.L_3629 - .L_3628)
	.align		4
.L_3628:
        /*53ec*/ 	.word	index@(_ZN4vllm25paged_attention_v1_kernelIttLi32ELi32ELi128ELNS_18Fp8KVCacheDataTypeE0ELb0EEEvPT_PKS2_PKT0_S8_ifPKiSA_iPKfiiiSC_SC_iiiii)
        /*53f0*/ 	.word	0x00000000


	//----- nvinfo : EIATTR_MIN_STACK_SIZE
	.align		4
.L_3629:
        /*53f4*/ 	.byte	0x04, 0x12
        /*53f6*/ 	.short	(.L_3631 - .L_3630)
	.align		4
.L_3630:
        /*53f8*/ 	.word	index@(_ZN4vllm25paged_attention_v1_kernelIttLi256ELi32ELi128ELNS_18Fp8KVCacheDataTypeE0ELb1EEEvPT_PKS2_PKT0_S8_ifPKiSA_iPKfiiiSC_SC_iiiii)
        /*53fc*/ 	.word	0x00000000


	//----- nvinfo : EIATTR_MIN_STACK_SIZE
	.align		4
.L_3631:
        /*5400*/ 	.byte	0x04, 0x12
        /*5402*/ 	.short	(.L_3633 - .L_3632)
	.align		4
.L_3632:
        /*5404*/ 	.word	index@(_ZN4vllm25paged_attention_v1_kernelIttLi192ELi32ELi128ELNS_18Fp8KVCacheDataTypeE0ELb1EEEvPT_PKS2_PKT0_S8_ifPKiSA_iPKfiiiSC_SC_iiiii)
        /*5408*/ 	.word	0x00000000


	//----- nvinfo : EIATTR_MIN_STACK_SIZE
	.align		4
.L_3633:
        /*540c*/ 	.byte	0x04, 0x12
        /*540e*/ 	.short	(.L_3635 - .L_3634)
	.align		4
.L_3634:
        /*5410*/ 	.word	index@(_ZN4vllm25paged_attention_v1_kernelIttLi128ELi32ELi128ELNS_18Fp8KVCacheDataTypeE0ELb1EEEvPT_PKS2_PKT0_S8_ifPKiSA_iPKfiiiSC_SC_iiiii)
        /*5414*/ 	.word	0x00000000


	//----- nvinfo : EIATTR_MIN_STACK_SIZE
	.align		4
.L_3635:
        /*5418*/ 	.byte	0x04, 0x12
        /*541a*/ 	.short	(.L_3637 - .L_3636)
	.align		4
.L_3636:
        /*541c*/ 	.word	index@(_ZN4vllm25paged_attention_v1_kernelIttLi120ELi32ELi128ELNS_18Fp8KVCacheDataTypeE0ELb1EEEvPT_PKS2_PKT0_S8_ifPKiSA_iPKfiiiSC_SC_iiiii)
        /*5420*/ 	.word	0x00000000


	//----- nvinfo : EIATTR_MIN_STACK_SIZE
	.align		4
.L_3637:
        /*5424*/ 	.byte	0x04, 0x12
        /*5426*/ 	.short	(.L_3639 - .L_3638)
	.align		4
.L_3638:
        /*5428*/ 	.word	index@(_ZN4vllm25paged_attention_v1_kernelIttLi112ELi32ELi128ELNS_18Fp8KVCacheDataTypeE0ELb1EEEvPT_PKS2_PKT0_S8_ifPKiSA_iPKfiiiSC_SC_iiiii)
        /*542c*/ 	.word	0x00000000


	//----- nvinfo : EIATTR_MIN_STACK_SIZE
	.align		4
.L_3639:
        /*5430*/ 	.byte	0x04, 0x12
        /*5432*/ 	.short	(.L_3641 - .L_3640)
	.align		4
.L_3640:
        /*5434*/ 	.word	index@(_ZN4vllm25paged_attention_v1_kernelIttLi96ELi32ELi128ELNS_18Fp8KVCacheDataTypeE0ELb1EEEvPT_PKS2_PKT0_S8_ifPKiSA_iPKfiiiSC_SC_iiiii)
        /*5438*/ 	.word	0x00000000


	//----- nvinfo : EIATTR_MIN_STACK_SIZE
	.align		4
.L_3641:
        /*543c*/ 	.byte	0x04, 0x12
        /*543e*/ 	.short	(.L_3643 - .L_3642)
	.align		4
.L_3642:
        /*5440*/ 	.word	index@(_ZN4vllm25paged_attention_v1_kernelIttLi80ELi32ELi128ELNS_18Fp8KVCacheDataTypeE0ELb1EEEvPT_PKS2_PKT0_S8_ifPKiSA_iPKfiiiSC_SC_iiiii)
        /*5444*/ 	.word	0x00000000


	//----- nvinfo : EIATTR_MIN_STACK_SIZE
	.align		4
.L_3643:
        /*5448*/ 	.byte	0x04, 0x12
        /*544a*/ 	.short	(.L_3645 - .L_3644)
	.align		4
.L_3644:
        /*544c*/ 	.word	index@(_ZN4vllm25paged_attention_v1_kernelIttLi64ELi32ELi128ELNS_18Fp8KVCacheDataTypeE0ELb1EEEvPT_PKS2_PKT0_S8_ifPKiSA_iPKfiiiSC_SC_iiiii)
        /*5450*/ 	.word	0x00000000


	//----- nvinfo : EIATTR_MIN_STACK_SIZE
	.align		4
.L_3645:
        /*5454*/ 	.byte	0x04, 0x12
        /*5456*/ 	.short	(.L_3647 - .L_3646)
	.align		4
.L_3646:
        /*5458*/ 	.word	index@(_ZN4vllm25paged_attention_v1_kernelIttLi32ELi32ELi128ELNS_18Fp8KVCacheDataTypeE0ELb1EEEvPT_PKS2_PKT0_S8_ifPKiSA_iPKfiiiSC_SC_iiiii)
        /*545c*/ 	.word	0x00000000


	//----- nvinfo : EIATTR_MIN_STACK_SIZE
	.align		4
.L_3647:
        /*5460*/ 	.byte	0x04, 0x12
        /*5462*/ 	.short	(.L_3649 - .L_3648)
	.align		4
.L_3648:
        /*5464*/ 	.word	index@(_ZN4vllm25paged_attention_v1_kernelIttLi256ELi16ELi128ELNS_18Fp8KVCacheDataTypeE0ELb0EEEvPT_PKS2_PKT0_S8_ifPKiSA_iPKfiiiSC_SC_iiiii)
        /*5468*/ 	.word	0x00000000


	//----- nvinfo : EIATTR_MIN_STACK_SIZE
	.align		4
.L_3649:
        /*546c*/ 	.byte	0x04, 0x12
        /*546e*/ 	.short	(.L_3651 - .L_3650)
	.align		4
.L_3650:
        /*5470*/ 	.word	index@(_ZN4vllm25paged_attention_v1_kernelIttLi192ELi16ELi128ELNS_18Fp8KVCacheDataTypeE0ELb0EEEvPT_PKS2_PKT0_S8_ifPKiSA_iPKfiiiSC_SC_iiiii)
        /*5474*/ 	.word	0x00000000


	//----- nvinfo : EIATTR_MIN_STACK_SIZE
	.align		4
.L_3651:
        /*5478*/ 	.byte	0x04, 0x12
        /*547a*/ 	.short	(.L_3653 - .L_3652)
	.align		4
.L_3652:
        /*547c*/ 	.word	index@(_ZN4vllm25paged_attention_v1_kernelIttLi128ELi16ELi128ELNS_18Fp8KVCacheDataTypeE0ELb0EEEvPT_PKS2_PKT0_S8_ifPKiSA_iPKfiiiSC_SC_iiiii)
        /*5480*/ 	.word	0x00000000


	//----- nvinfo : EIATTR_MIN_STACK_SIZE
	.align		4
.L_3653:
        /*5484*/ 	.byte	0x04, 0x12
        /*5486*/ 	.short	(.L_3655 - .L_3654)
	.align		4
.L_3654:
        /*5488*/ 	.word	index@(_ZN4vllm25paged_attention_v1_kernelIttLi120ELi16ELi128ELNS_18Fp8KVCacheDataTypeE0ELb0EEEvPT_PKS2_PKT0_S8_ifPKiSA_iPKfiiiSC_SC_iiiii)
        /*548c*/ 	.word	0x00000000


	//----- nvinfo : EIATTR_MIN_STACK_SIZE
	.align		4
.L_3655:
        /*5490*/ 	.byte	0x04, 0x12
        /*5492*/ 	.short	(.L_3657 - .L_3656)
	.align		4
.L_3656:
        /*5494*/ 	.word	index@(_ZN4vllm25paged_attention_v1_kernelIttLi112ELi16ELi128ELNS_18Fp8KVCacheDataTypeE0ELb0EEEvPT_PKS2_PKT0_S8_ifPKiSA_iPKfiiiSC_SC_iiiii)
        /*5498*/ 	.word	0x00000000


	//----- nvinfo : EIATTR_MIN_STACK_SIZE
	.align		4
.L_3657:
        /*549c*/ 	.byte	0x04, 0x12
        /*549e*/ 	.short	(.L_3659 - .L_3658)
	.align		4
.L_3658:
        /*54a0*/ 	.word	index@(_ZN4vllm25paged_attention_v1_kernelIttLi96ELi16ELi128ELNS_18Fp8KVCacheDataTypeE0ELb0EEEvPT_PKS2_PKT0_S8_ifPKiSA_iPKfiiiSC_SC_iiiii)
        /*54a4*/ 	.word	0x00000000


	//----- nvinfo : EIATTR_MIN_STACK_SIZE
	.align		4
.L_3659:
        /*54a8*/ 	.byte	0x04, 0x12
        /*54aa*/ 	.short	(.L_3661 - .L_3660)
	.align		4
.L_3660:
        /*54ac*/ 	.word	index@(_ZN4vllm25paged_attention_v1_kernelIttLi80ELi16ELi128ELNS_18Fp8KVCacheDataTypeE0ELb0EEEvPT_PKS2_PKT0_S8_ifPKiSA_iPKfiiiSC_SC_iiiii)
        /*54b0*/ 	.word	0x00000000


	//----- nvinfo : EIATTR_MIN_STACK_SIZE
	.align		4
.L_3661:
        /*54b4*/ 	.byte	0x04, 0x12
        /*54b6*/ 	.short	(.L_3663 - .L_3662)
	.align		4
.L_3662:
        /*54b8*/ 	.word	index@(_ZN4vllm25paged_attention_v1_kernelIttLi64ELi16ELi128ELNS_18Fp8KVCacheDataTypeE0ELb0EEEvPT_PKS2_PKT0_S8_ifPKiSA_iPKfiiiSC_SC_iiiii)
        /*54bc*/ 	.word	0x00000000


	//----- nvinfo : EIATTR_MIN_STACK_SIZE
	.align		4
.L_3663:
        /*54c0*/ 	.byte	0x04, 0x12
        /*54c2*/ 	.short	(.L_3665 - .L_3664)
	.align		4
.L_3664:
        /*54c4*/ 	.word	index@(_ZN4vllm25paged_attention_v1_kernelIttLi32ELi16ELi128ELNS_18Fp8KVCacheDataTypeE0ELb0EEEvPT_PKS2_PKT0_S8_ifPKiSA_iPKfiiiSC_SC_iiiii)
        /*54c8*/ 	.word	0x00000000


	//----- nvinfo : EIATTR_MIN_STACK_SIZE
	.align		4
.L_3665:
        /*54cc*/ 	.byte	0x04, 0x12
        /*54ce*/ 	.short	(.L_3667 - .L_3666)
	.align		4
.L_3666:
        /*54d0*/ 	.word	index@(_ZN4vllm25paged_attention_v1_kernelIttLi256ELi16ELi128ELNS_18Fp8KVCacheDataTypeE0ELb1EEEvPT_PKS2_PKT0_S8_ifPKiSA_iPKfiiiSC_SC_iiiii)
        /*54d4*/ 	.word	0x00000000


	//----- nvinfo : EIATTR_MIN_STACK_SIZE
	.align		4
.L_3667:
        /*54d8*/ 	.byte	0x04, 0x12
        /*54da*/ 	.short	(.L_3669 - .L_3668)
	.align		4
.L_3668:
        /*54dc*/ 	.word	index@(_ZN4vllm25paged_attention_v1_kernelIttLi192ELi16ELi128ELNS_18Fp8KVCacheDataTypeE0ELb1EEEvPT_PKS2_PKT0_S8_ifPKiSA_iPKfiiiSC_SC_iiiii)
        /*54e0*/ 	.word	0x00000000


	//----- nvinfo : EIATTR_MIN_STACK_SIZE
	.align		4
.L_3669:
        /*54e4*/ 	.byte	0x04, 0x12
        /*54e6*/ 	.short	(.L_3671 - .L_3670)
	.align		4
.L_3670:
        /*54e8*/ 	.word	index@(_ZN4vllm25paged_attention_v1_kernelIttLi128ELi16ELi128ELNS_18Fp8KVCacheDataTypeE0ELb1EEEvPT_PKS2_PKT0_S8_ifPKiSA_iPKfiiiSC_SC_iiiii)
        /*54ec*/ 	.word	0x00000000


	//----- nvinfo : EIATTR_MIN_STACK_SIZE
	.align		4
.L_3671:
        /*54f0*/ 	.byte	0x04, 0x12
        /*54f2*/ 	.short	(.L_3673 - .L_3672)
	.align		4
.L_3672:
        /*54f4*/ 	.word	index@(_ZN4vllm25paged_attention_v1_kernelIttLi120ELi16ELi128ELNS_18Fp8KVCacheDataTypeE0ELb1EEEvPT_PKS2_PKT0_S8_ifPKiSA_iPKfiiiSC_SC_iiiii)
        /*54f8*/ 	.word	0x00000000


	//----- nvinfo : EIATTR_MIN_STACK_SIZE
	.align		4
.L_3673:
        /*54fc*/ 	.byte	0x04, 0x12
        /*54fe*/ 	.short	(.L_3675 - .L_3674)
	.align		4
.L_3674:
        /*5500*/ 	.word	index@(_ZN4vllm25paged_attention_v1_kernelIttLi112ELi16ELi128ELNS_18Fp8KVCacheDataTypeE0ELb1EEEvPT_PKS2_PKT0_S8_ifPKiSA_iPKfiiiSC_SC_iiiii)
        /*5504*/ 	.word	0x00000000


	//----- nvinfo : EIATTR_MIN_STACK_SIZE
	.align		4
.L_3675:
        /*5508*/ 	.byte	0x04, 0x12
        /*550a*/ 	.short	(.L_3677 - .L_3676)
	.align		4
.L_3676:
        /*550c*/ 	.word	index@(_ZN4vllm25paged_attention_v1_kernelIttLi96ELi16ELi128ELNS_18Fp8KVCacheDataTypeE0ELb1EEEvPT_PKS2_PKT0_S8_ifPKiSA_iPKfiiiSC_SC_iiiii)
        /*5510*/ 	.word	0x00000000


	//----- nvinfo : EIATTR_MIN_STACK_SIZE
	.align		4
.L_3677:
        /*5514*/ 	.byte	0x04, 0x12
        /*5516*/ 	.short	(.L_3679 - .L_3678)
	.align		4
.L_3678:
        /*5518*/ 	.word	index@(_ZN4vllm25paged_attention_v1_kernelIttLi80ELi16ELi128ELNS_18Fp8KVCacheDataTypeE0ELb1EEEvPT_PKS2_PKT0_S8_ifPKiSA_iPKfiiiSC_SC_iiiii)
        /*551c*/ 	.word	0x00000000


	//----- nvinfo : EIATTR_MIN_STACK_SIZE
	.align		4
.L_3679:
        /*5520*/ 	.byte	0x04, 0x12
        /*5522*/ 	.short	(.L_3681 - .L_3680)
	.align		4
.L_3680:
        /*5524*/ 	.word	index@(_ZN4vllm25paged_attention_v1_kernelIttLi64ELi16ELi128ELNS_18Fp8KVCacheDataTypeE0ELb1EEEvPT_PKS2_PKT0_S8_ifPKiSA_iPKfiiiSC_SC_iiiii)
        /*5528*/ 	.word	0x00000000


	//----- nvinfo : EIATTR_MIN_STACK_SIZE
	.align		4
.L_3681:
        /*552c*/ 	.byte	0x04, 0x12
        /*552e*/ 	.short	(.L_3683 - .L_3682)
	.align		4
.L_3682:
        /*5530*/ 	.word	index@(_ZN4vllm25paged_attention_v1_kernelIttLi32ELi16ELi128ELNS_18Fp8KVCacheDataTypeE0ELb1EEEvPT_PKS2_PKT0_S8_ifPKiSA_iPKfiiiSC_SC_iiiii)
        /*5534*/ 	.word	0x00000000


	//----- nvinfo : EIATTR_MIN_STACK_SIZE
	.align		4
.L_3683:
        /*5538*/ 	.byte	0x04, 0x12
        /*553a*/ 	.short	(.L_3685 - .L_3684)
	.align		4
.L_3684:
        /*553c*/ 	.word	index@(_ZN4vllm25paged_attention_v1_kernelIttLi256ELi8ELi128ELNS_18Fp8KVCacheDataTypeE0ELb0EEEvPT_PKS2_PKT0_S8_ifPKiSA_iPKfiiiSC_SC_iiiii)
        /*5540*/ 	.word	0x00000000


	//----- nvinfo : EIATTR_MIN_STACK_SIZE
	.align		4
.L_3685:
        /*5544*/ 	.byte	0x04, 0x12
        /*5546*/ 	.short	(.L_3687 - .L_3686)
	.align		4
.L_3686:
        /*5548*/ 	.word	index@(_ZN4vllm25paged_attention_v1_kernelIttLi192ELi8ELi128ELNS_18Fp8KVCacheDataTypeE0ELb0EEEvPT_PKS2_PKT0_S8_ifPKiSA_iPKfiiiSC_SC_iiiii)
        /*554c*/ 	.word	0x00000000


	//----- nvinfo : EIATTR_MIN_STACK_SIZE
	.align		4
.L_3687:
        /*5550*/ 	.byte	0x04, 0x12
        /*5552*/ 	.short	(.L_3689 - .L_3688)
	.align		4
.L_3688:
        /*5554*/ 	.word	index@(_ZN4vllm25paged_attention_v1_kernelIttLi128ELi8ELi128ELNS_18Fp8KVCacheDataTypeE0ELb0EEEvPT_PKS2_PKT0_S8_ifPKiSA_iPKfiiiSC_SC_iiiii)
        /*5558*/ 	.word	0x00000000


	//----- nvinfo : EIATTR_MIN_STACK_SIZE
	.align		4
.L_3689:
        /*555c*/ 	.byte	0x04, 0x12
        /*555e*/ 	.short	(.L_3691 - .L_3690)
	.align		4
.L_3690:
        /*5560*/ 	.word	index@(_ZN4vllm25paged_attention_v1_kernelIttLi120ELi8ELi128ELNS_18Fp8KVCacheDataTypeE0ELb0EEEvPT_PKS2_PKT0_S8_ifPKiSA_iPKfiiiSC_SC_iiiii)
        /*5564*/ 	.word	0x00000000


	//----- nvinfo : EIATTR_MIN_STACK_SIZE
	.align		4
.L_3691:
        /*5568*/ 	.byte	0x04, 0x12
        /*556a*/ 	.short	(.L_3693 - .L_3692)
	.align		4
.L_3692:
        /*556c*/ 	.word	index@(_ZN4vllm25paged_attention_v1_kernelIttLi112ELi8ELi128ELNS_18Fp8KVCacheDataTypeE0ELb0EEEvPT_PKS2_PKT0_S8_ifPKiSA_iPKfiiiSC_SC_iiiii)
        /*5570*/ 	.word	0x00000000


	//----- nvinfo : EIATTR_MIN_STACK_SIZE
	.align		4
.L_3693:
        /*5574*/ 	.byte	0x04, 0x12
        /*5576*/ 	.short	(.L_3695 - .L_3694)
	.align		4
.L_3694:
        /*5578*/ 	.word	index@(_ZN4vllm25paged_attention_v1_kernelIttLi96ELi8ELi128ELNS_18Fp8KVCacheDataTypeE0ELb0EEEvPT_PKS2_PKT0_S8_ifPKiSA_iPKfiiiSC_SC_iiiii)
        /*557c*/ 	.word	0x00000000


	//----- nvinfo : EIATTR_MIN_STACK_SIZE
	.align		4
.L_3695:
        /*5580*/ 	.byte	0x04, 0x12
        /*5582*/ 	.short	(.L_3697 - .L_3696)
	.align		4
.L_3696:
        /*5584*/ 	.word	index@(_ZN4vllm25paged_attention_v1_kernelIttLi80ELi8ELi128ELNS_18Fp8KVCacheDataTypeE0ELb0EEEvPT_PKS2_PKT0_S8_ifPKiSA_iPKfiiiSC_SC_iiiii)
        /*5588*/ 	.word	0x00000000


	//----- nvinfo : EIATTR_MIN_STACK_SIZE
	.align		4
.L_3697:
        /*558c*/ 	.byte	0x04, 0x12
        /*558e*/ 	.short	(.L_3699 - .L_3698)
	.align		4
.L_3698:
        /*5590*/ 	.word	index@(_ZN4vllm25paged_attention_v1_kernelIttLi64ELi8ELi128ELNS_18Fp8KVCacheDataTypeE0ELb0EEEvPT_PKS2_PKT0_S8_ifPKiSA_iPKfiiiSC_SC_iiiii)
        /*5594*/ 	.word	0x00000000


	//----- nvinfo : EIATTR_MIN_STACK_SIZE
	.align		4
.L_3699:
        /*5598*/ 	.byte	0x04, 0x12
        /*559a*/ 	.short	(.L_3701 - .L_3700)
	.align		4
.L_3700:
        /*559c*/ 	.word	index@(_ZN4vllm25paged_attention_v1_kernelIttLi32ELi8ELi128ELNS_18Fp8KVCacheDataTypeE0ELb0EEEvPT_PKS2_PKT0_S8_ifPKiSA_iPKfiiiSC_SC_iiiii)
        /*55a0*/ 	.word	0x00000000


	//----- nvinfo : EIATTR_MIN_STACK_SIZE
	.align		4
.L_3701:
        /*55a4*/ 	.byte	0x04, 0x12
        /*55a6*/ 	.short	(.L_3703 - .L_3702)
	.align		4
.L_3702:
        /*55a8*/ 	.word	index@(_ZN4vllm25paged_attention_v1_kernelIttLi256ELi8ELi128ELNS_18Fp8KVCacheDataTypeE0ELb1EEEvPT_PKS2_PKT0_S8_ifPKiSA_iPKfiiiSC_SC_iiiii)
        /*55ac*/ 	.word	0x00000000


	//----- nvinfo : EIATTR_MIN_STACK_SIZE
	.align		4
.L_3703:
        /*55b0*/ 	.byte	0x04, 0x12
        /*55b2*/ 	.short	(.L_3705 - .L_3704)
	.align		4
.L_3704:
        /*55b4*/ 	.word	index@(_ZN4vllm25paged_attention_v1_kernelIttLi192ELi8ELi128ELNS_18Fp8KVCacheDataTypeE0ELb1EEEvPT_PKS2_PKT0_S8_ifPKiSA_iPKfiiiSC_SC_iiiii)
        /*55b8*/ 	.word	0x00000000


	//----- nvinfo : EIATTR_MIN_STACK_SIZE
	.align		4
.L_3705:
        /*55bc*/ 	.byte	0x04, 0x12
        /*55be*/ 	.short	(.L_3707 - .L_3706)
	.align		4
.L_3706:
        /*55c0*/ 	.word	index@(_ZN4vllm25paged_attention_v1_kernelIttLi128ELi8ELi128ELNS_18Fp8KVCacheDataTypeE0ELb1EEEvPT_PKS2_PKT0_S8_ifPKiSA_iPKfiiiSC_SC_iiiii)
        /*55c4*/ 	.word	0x00000000


	//----- nvinfo : EIATTR_MIN_STACK_SIZE
	.align		4
.L_3707:
        /*55c8*/ 	.byte	0x04, 0x12
        /*55ca*/ 	.short	(.L_3709 - .L_3708)
	.align		4
.L_3708:
        /*55cc*/ 	.word	index@(_ZN4vllm25paged_attention_v1_kernelIttLi120ELi8ELi128ELNS_18Fp8KVCacheDataTypeE0ELb1EEEvPT_PKS2_PKT0_S8_ifPKiSA_iPKfiiiSC_SC_iiiii)
        /*55d0*/ 	.word	0x00000000


	//----- nvinfo : EIATTR_MIN_STACK_SIZE
	.align		4
.L_3709:
        /*55d4*/ 	.byte	0x04, 0x12
        /*55d6*/ 	.short	(.L_3711 - .L_3710)
	.align		4
.L_3710:
        /*55d8*/ 	.word	index@(_ZN4vllm25paged_attention_v1_kernelIttLi112ELi8ELi128ELNS_18Fp8KVCacheDataTypeE0ELb1EEEvPT_PKS2_PKT0_S8_ifPKiSA_iPKfiiiSC_SC_iiiii)
        /*55dc*/ 	.word	0x00000000


	//----- nvinfo : EIATTR_MIN_STACK_SIZE
	.align		4
.L_3711:
        /*55e0*/ 	.byte	0x04, 0x12
        /*55e2*/ 	.short	(.L_3713 - .L_3712)
	.align		4
.L_3712:
        /*55e4*/ 	.word	index@(_ZN4vllm25paged_attention_v1_kernelIttLi96ELi8ELi128ELNS_18Fp8KVCacheDataTypeE0ELb1EEEvPT_PKS2_PKT0_S8_ifPKiSA_iPKfiiiSC_SC_iiiii)
        /*55e8*/ 	.word	0x00000000


	//----- nvinfo : EIATTR_MIN_STACK_SIZE
	.align		4
.L_3713:
        /*55ec*/ 	.byte	0x04, 0x12
        /*55ee*/ 	.short	(.L_3715 - .L_3714)
	.align		4
.L_3714:
        /*55f0*/ 	.word	index@(_ZN4vllm25paged_attention_v1_kernelIttLi80ELi8ELi128ELNS_18Fp8KVCacheDataTypeE0ELb1EEEvPT_PKS2_PKT0_S8_ifPKiSA_iPKfiiiSC_SC_iiiii)
        /*55f4*/ 	.word	0x00000000


	//----- nvinfo : EIATTR_MIN_STACK_SIZE
	.align		4
.L_3715:
        /*55f8*/ 	.byte	0x04, 0x12
        /*55fa*/ 	.short	(.L_3717 - .L_3716)
	.align		4
.L_3716:
        /*55fc*/ 	.word	index@(_ZN4vllm25paged_attention_v1_kernelIttLi64ELi8ELi128ELNS_18Fp8KVCacheDataTypeE0ELb1EEEvPT_PKS2_PKT0_S8_ifPKiSA_iPKfiiiSC_SC_iiiii)
        /*5600*/ 	.word	0x00000000


	//----- nvinfo : EIATTR_MIN_STACK_SIZE
	.align		4
.L_3717:
        /*5604*/ 	.byte	0x04, 0x12
        /*5606*/ 	.short	(.L_3719 - .L_3718)
	.align		4
.L_3718:
        /*5608*/ 	.word	index@(_ZN4vllm25paged_attention_v1_kernelIttLi32ELi8ELi128ELNS_18Fp8KVCacheDataTypeE0ELb1EEEvPT_PKS2_PKT0_S8_ifPKiSA_iPKfiiiSC_SC_iiiii)
        /*560c*/ 	.word	0x00000000


	//----- nvinfo : EIATTR_MIN_STACK_SIZE
	.align		4
.L_3719:
        /*5610*/ 	.byte	0x04, 0x12
        /*5612*/ 	.short	(.L_3721 - .L_3720)
	.align		4
.L_3720:
        /*5614*/ 	.word	index@(_ZN4vllm25paged_attention_v1_kernelIffLi256ELi32ELi128ELNS_18Fp8KVCacheDataTypeE0ELb0EEEvPT_PKS2_PKT0_S8_ifPKiSA_iPKfiiiSC_SC_iiiii)
        /*5618*/ 	.word	0x000000b0


	//----- nvinfo : EIATTR_MIN_STACK_SIZE
	.align		4
.L_3721:
        /*561c*/ 	.byte	0x04, 0x12
        /*561e*/ 	.short	(.L_3723 - .L_3722)
	.align		4
.L_3722:
        /*5620*/ 	.word	index@(_ZN4vllm25paged_attention_v1_kernelIffLi192ELi32ELi128ELNS_18Fp8KVCacheDataTypeE0ELb0EEEvPT_PKS2_PKT0_S8_ifPKiSA_iPKfiiiSC_SC_iiiii)
        /*5624*/ 	.word	0x00000000


	//----- nvinfo : EIATTR_MIN_STACK_SIZE
	.align		4
.L_3723:
        /*5628*/ 	.byte	0x04, 0x12
        /*562a*/ 	.short	(.L_3725 - .L_3724)
	.align		4
.L_3724:
        /*562c*/ 	.word	index@(_ZN4vllm25paged_attention_v1_kernelIffLi128ELi32ELi128ELNS_18Fp8KVCacheDataTypeE0ELb0EEEvPT_PKS2_PKT0_S8_ifPKiSA_iPKfiiiSC_SC_iiiii)
        /*5630*/ 	.word	0x00000000


	//----- nvinfo : EIATTR_MIN_STACK_SIZE
	.align		4
.L_3725:
        /*5634*/ 	.byte	0x04, 0x12
        /*5636*/ 	.short	(.L_3727 - .L_3726)
	.align		4
.L_3726:
        /*5638*/ 	.word	index@(_ZN4vllm25paged_attention_v1_kernelIffLi120ELi32ELi128ELNS_18Fp8KVCacheDataTypeE0ELb0EEEvPT_PKS2_PKT0_S8_ifPKiSA_iPKfiiiSC_SC_iiiii)
        /*563c*/ 	.word	0x00000000


	//----- nvinfo : EIATTR_MIN_STACK_SIZE
	.align		4
.L_3727:
        /*5640*/ 	.byte	0x04, 0x12
        /*5642*/ 	.short	(.L_3729 - .L_3728)
	.align		4
.L_3728:
        /*5644*/ 	.word	index@(_ZN4vllm25paged_attention_v1_kernelIffLi112ELi32ELi128ELNS_18Fp8KVCacheDataTypeE0ELb0EEEvPT_PKS2_PKT0_S8_ifPKiSA_iPKfiiiSC_SC_iiiii)
        /*5648*/ 	.word	0x00000000


	//----- nvinfo : EIATTR_MIN_STACK_SIZE
	.align		4
.L_3729:
        /*564c*/ 	.byte	0x04, 0x12
        /*564e*/ 	.short	(.L_3731 - .L_3730)
	.align		4
.L_3730:
        /*5650*/ 	.word	index@(_ZN4vllm25paged_attention_v1_kernelIffLi96ELi32ELi128ELNS_18Fp8KVCacheDataTypeE0ELb0EEEvPT_PKS2_PKT0_S8_ifPKiSA_iPKfiiiSC_SC_iiiii)
        /*5654*/ 	.word	0x00000000


	//----- nvinfo : EIATTR_MIN_STACK_SIZE
	.align		4
.L_3731:
        /*5658*/ 	.byte	0x04, 0x12
        /*565a*/ 	.short	(.L_3733 - .L_3732)
	.align		4
.L_3732:
        /*565c*/ 	.word	index@(_ZN4vllm25paged_attention_v1_kernelIffLi80ELi32ELi128ELNS_18Fp8KVCacheDataTypeE0ELb0EEEvPT_PKS2_PKT0_S8_ifPKiSA_iPKfiiiSC_SC_iiiii)
        /*5660*/ 	.word	0x00000000


	//----- nvinfo : EIATTR_MIN_STACK_SIZE
	.align		4
.L_3733:
        /*5664*/ 	.byte	0x04, 0x12
        /*5666*/ 	.short	(.L_3735 - .L_3734)
	.align		4
.L_3734:
        /*5668*/ 	.word	index@(_ZN4vllm25paged_attention_v1_kernelIffLi64ELi32ELi128ELNS_18Fp8KVCacheDataTypeE0ELb0EEEvPT_PKS2_PKT0_S8_ifPKiSA_iPKfiiiSC_SC_iiiii)
        /*566c*/ 	.word	0x00000000


	//----- nvinfo : EIATTR_MIN_STACK_SIZE
	.align		4
.L_3735:
        /*5670*/ 	.byte	0x04, 0x12
        /*5672*/ 	.short	(.L_3737 - .L_3736)
	.align		4
.L_3736:
        /*5674*/ 	.word	index@(_ZN4vllm25paged_attention_v1_kernelIffLi32ELi32ELi128ELNS_18Fp8KVCacheDataTypeE0ELb0EEEvPT_PKS2_PKT0_S8_ifPKiSA_iPKfiiiSC_SC_iiiii)
        /*5678*/ 	.word	0x00000000


	//----- nvinfo : EIATTR_MIN_STACK_SIZE
	.align		4
.L_3737:
        /*567c*/ 	.byte	0x04, 0x12
        /*567e*/ 	.short	(.L_3739 - .L_3738)
	.align		4
.L_3738:
        /*5680*/ 	.word	index@(_ZN4vllm25paged_attention_v1_kernelIffLi256ELi32ELi128ELNS_18Fp8KVCacheDataTypeE0ELb1EEEvPT_PKS2_PKT0_S8_ifPKiSA_iPKfiiiSC_SC_iiiii)
        /*5684*/ 	.word	0x000000b0


	//----- nvinfo : EIATTR_MIN_STACK_SIZE
	.align		4
.L_3739:
        /*5688*/ 	.byte	0x04, 0x12
        /*568a*/ 	.short	(.L_3741 - .L_3740)
	.align		4
.L_3740:
        /*568c*/ 	.word	index@(_ZN4vllm25paged_attention_v1_kernelIffLi192ELi32ELi128ELNS_18Fp8KVCacheDataTypeE0ELb1EEEvPT_PKS2_PKT0_S8_ifPKiSA_iPKfiiiSC_SC_iiiii)
        /*5690*/ 	.word	0x00000000


	//----- nvinfo : EIATTR_MIN_STACK_SIZE
	.align		4
.L_3741:
        /*5694*/ 	.byte	0x04, 0x12
        /*5696*/ 	.short	(.L_3743 - .L_3742)
	.align		4
.L_3742:
        /*5698*/ 	.word	index@(_ZN4vllm25paged_attention_v1_kernelIffLi128ELi32ELi128ELNS_18Fp8KVCacheDataTypeE0ELb1EEEvPT_PKS2_PKT0_S8_ifPKiSA_iPKfiiiSC_SC_iiiii)
        /*569c*/ 	.word	0x00000000


	//----- nvinfo : EIATTR_MIN_STACK_SIZE
	.align		4
.L_3743:
        /*56a0*/ 	.byte	0x04, 0x12
        /*56a2*/ 	.short	(.L_3745 - .L_3744)
	.align		4
.L_3744:
        /*56a4*/ 	.word	index@(_ZN4vllm25paged_attention_v1_kernelIffLi120ELi32ELi128ELNS_18Fp8KVCacheDataTypeE0ELb1EEEvPT_PKS2_PKT0_S8_ifPKiSA_iPKfiiiSC_SC_iiiii)
        /*56a8*/ 	.word	0x00000000


	//----- nvinfo : EIATTR_MIN_STACK_SIZE
	.align		4
.L_3745:
        /*56ac*/ 	.byte	0x04, 0x12
        /*56ae*/ 	.short	(.L_3747 - .L_3746)
	.align		4
.L_3746:
        /*56b0*/ 	.word	index@(_ZN4vllm25paged_attention_v1_kernelIffLi112ELi32ELi128ELNS_18Fp8KVCacheDataTypeE0ELb1EEEvPT_PKS2_PKT0_S8_ifPKiSA_iPKfiiiSC_SC_iiiii)
        /*56b4*/ 	.word	0x00000000


	//----- nvinfo : EIATTR_MIN_STACK_SIZE
	.align		4
.L_3747:
        /*56b8*/ 	.byte	0x04, 0x12
        /*56ba*/ 	.short	(.L_3749 - .L_3748)
	.align		4
.L_3748:
        /*56bc*/ 	.word	index@(_ZN4vllm25paged_attention_v1_kernelIffLi96ELi32ELi128ELNS_18Fp8KVCacheDataTypeE0ELb1EEEvPT_PKS2_PKT0_S8_ifPKiSA_iPKfiiiSC_SC_iiiii)
        /*56c0*/ 	.word	0x00000000


	//----- nvinfo : EIATTR_MIN_STACK_SIZE
	.align		4
.L_3749:
        /*56c4*/ 	.byte	0x04, 0x12
        /*56c6*/ 	.short	(.L_3751 - .L_3750)
	.align		4
.L_3750:
        /*56c8*/ 	.word	index@(_ZN4vllm25paged_attention_v1_kernelIffLi80ELi32ELi128ELNS_18Fp8KVCacheDataTypeE0ELb1EEEvPT_PKS2_PKT0_S8_ifPKiSA_iPKfiiiSC_SC_iiiii)
        /*56cc*/ 	.word	0x00000000


	//----- nvinfo : EIATTR_MIN_STACK_SIZE
	.align		4
.L_3751:
        /*56d0*/ 	.byte	0x04, 0x12
        /*56d2*/ 	.short	(.L_3753 - .L_3752)
	.align		4
.L_3752:
        /*56d4*/ 	.word	index@(_ZN4vllm25paged_attention_v1_kernelIffLi64ELi32ELi128ELNS_18Fp8KVCacheDataTypeE0ELb1EEEvPT_PKS2_PKT0_S8_ifPKiSA_iPKfiiiSC_SC_iiiii)
        /*56d8*/ 	.word	0x00000000


	//----- nvinfo : EIATTR_MIN_STACK_SIZE
	.align		4
.L_3753:
        /*56dc*/ 	.byte	0x04, 0x12
        /*56de*/ 	.short	(.L_3755 - .L_3754)
	.align		4
.L_3754:
        /*56e0*/ 	.word	index@(_ZN4vllm25paged_attention_v1_kernelIffLi32ELi32ELi128ELNS_18Fp8KVCacheDataTypeE0ELb1EEEvPT_PKS2_PKT0_S8_ifPKiSA_iPKfiiiSC_SC_iiiii)
        /*56e4*/ 	.word	0x00000000


	//----- nvinfo : EIATTR_MIN_STACK_SIZE
	.align		4
.L_3755:
        /*56e8*/ 	.byte	0x04, 0x12
        /*56ea*/ 	.short	(.L_3757 - .L_3756)
	.align		4
.L_3756:
        /*56ec*/ 	.word	index@(_ZN4vllm25paged_attention_v1_kernelIffLi256ELi16ELi128ELNS_18Fp8KVCacheDataTypeE0ELb0EEEvPT_PKS2_PKT0_S8_ifPKiSA_iPKfiiiSC_SC_iiiii)
        /*56f0*/ 	.word	0x00000008


	//----- nvinfo : EIATTR_MIN_STACK_SIZE
	.align		4
.L_3757:
        /*56f4*/ 	.byte	0x04, 0x12
        /*56f6*/ 	.short	(.L_3759 - .L_3758)
	.align		4
.L_3758:
        /*56f8*/ 	.word	index@(_ZN4vllm25paged_attention_v1_kernelIffLi192ELi16ELi128ELNS_18Fp8KVCacheDataTypeE0ELb0EEEvPT_PKS2_PKT0_S8_ifPKiSA_iPKfiiiSC_SC_iiiii)
        /*56fc*/ 	.word	0x00000008


	//----- nvinfo : EIATTR_MIN_STACK_SIZE
	.align		4
.L_3759:
        /*5700*/ 	.byte	0x04, 0x12
        /*5702*/ 	.short	(.L_3761 - .L_3760)
	.align		4
.L_3760:
        /*5704*/ 	.word	index@(_ZN4vllm25paged_attention_v1_kernelIffLi128ELi16ELi128ELNS_18Fp8KVCacheDataTypeE0ELb0EEEvPT_PKS2_PKT0_S8_ifPKiSA_iPKfiiiSC_SC_iiiii)
        /*5708*/ 	.word	0x00000000


	//----- nvinfo : EIATTR_MIN_STACK_SIZE
	.align		4
.L_3761:
        /*570c*/ 	.byte	0x04, 0x12
        /*570e*/ 	.short	(.L_3763 - .L_3762)
	.align		4
.L_3762:
        /*5710*/ 	.word	index@(_ZN4vllm25paged_attention_v1_kernelIffLi120ELi16ELi128ELNS_18Fp8KVCacheDataTypeE0ELb0EEEvPT_PKS2_PKT0_S8_ifPKiSA_iPKfiiiSC_SC_iiiii)
        /*5714*/ 	.word	0x00000000


	//----- nvinfo : EIATTR_MIN_STACK_SIZE
	.align		4
.L_3763:
        /*5718*/ 	.byte	0x04, 0x12
        /*571a*/ 	.short	(.L_3765 - .L_3764)
	.align		4
.L_3764:
        /*571c*/ 	.word	index@(_ZN4vllm25paged_attention_v1_kernelIffLi112ELi16ELi128ELNS_18Fp8KVCacheDataTypeE0ELb0EEEvPT_PKS2_PKT0_S8_ifPKiSA_iPKfiiiSC_SC_iiiii)
        /*5720*/ 	.word	0x00000000


	//----- nvinfo : EIATTR_MIN_STACK_SIZE
	.align		4
.L_3765:
        /*5724*/ 	.byte	0x04, 0x12
        /*5726*/ 	.short	(.L_3767 - .L_3766)
	.align		4
.L_3766:
        /*5728*/ 	.word	index@(_ZN4vllm25paged_attention_v1_kernelIffLi96ELi16ELi128ELNS_18Fp8KVCacheDataTypeE0ELb0EEEvPT_PKS2_PKT0_S8_ifPKiSA_iPKfiiiSC_SC_iiiii)
        /*572c*/ 	.word	0x00000000


	//----- nvinfo : EIATTR_MIN_STACK_SIZE
	.align		4
.L_3767:
        /*5730*/ 	.byte	0x04, 0x12
        /*5732*/ 	.short	(.L_3769 - .L_3768)
	.align		4
.L_3768:
        /*5734*/ 	.word	index@(_ZN4vllm25paged_attention_v1_kernelIffLi80ELi16ELi128ELNS_18Fp8KVCacheDataTypeE0ELb0EEEvPT_PKS2_PKT0_S8_ifPKiSA_iPKfiiiSC_SC_iiiii)
        /*5738*/ 	.word	0x00000000


	//----- nvinfo : EIATTR_MIN_STACK_SIZE
	.align		4
.L_3769:
        /*573c*/ 	.byte	0x04, 0x12
        /*573e*/ 	.short	(.L_3771 - .L_3770)
	.align		4
.L_3770:
        /*5740*/ 	.word	index@(_ZN4vllm25paged_attention_v1_kernelIffLi64ELi16ELi128ELNS_18Fp8KVCacheDataTypeE0ELb0EEEvPT_PKS2_PKT0_S8_ifPKiSA_iPKfiiiSC_SC_iiiii)
        /*5744*/ 	.word	0x00000000


	//----- nvinfo : EIATTR_MIN_STACK_SIZE
	.align		4
.L_3771:
        /*5748*/ 	.byte	0x04, 0x12
        /*574a*/ 	.short	(.L_3773 - .L_3772)
	.align		4
.L_3772:
        /*574c*/ 	.word	index@(_ZN4vllm25paged_attention_v1_kernelIffLi32ELi16ELi128ELNS_18Fp8KVCacheDataTypeE0ELb0EEEvPT_PKS2_PKT0_S8_ifPKiSA_iPKfiiiSC_SC_iiiii)
        /*5750*/ 	.word	0x00000000


	//----- nvinfo : EIATTR_MIN_STACK_SIZE
	.align		4
.L_3773:
        /*5754*/ 	.byte	0x04, 0x12
        /*5756*/ 	.short	(.L_3775 - .L_3774)
	.align		4
.L_3774:
        /*5758*/ 	.word	index@(_ZN4vllm25paged_attention_v1_kernelIffLi256ELi16ELi128ELNS_18Fp8KVCacheDataTypeE0ELb1EEEvPT_PKS2_PKT0_S8_ifPKiSA_iPKfiiiSC_SC_iiiii)
        /*575c*/ 	.word	0x00000008


	//----- nvinfo : EIATTR_MIN_STACK_SIZE
	.align		4
.L_3775:
        /*5760*/ 	.byte	0x04, 0x12
        /*5762*/ 	.short	(.L_3777 - .L_3776)
	.align		4
.L_3776:
        /*5764*/ 	.word	index@(_ZN4vllm25paged_attention_v1_kernelIffLi192ELi16ELi128ELNS_18Fp8KVCacheDataTypeE0ELb1EEEvPT_PKS2_PKT0_S8_ifPKiSA_iPKfiiiSC_SC_iiiii)
        /*5768*/ 	.word	0x00000008


	//----- nvinfo : EIATTR_MIN_STACK_SIZE
	.align		4
.L_3777:
        /*576c*/ 	.byte	0x04, 0x12
        /*576e*/ 	.short	(.L_3779 - .L_3778)
	.align		4
.L_3778:
        /*5770*/ 	.word	index@(_ZN4vllm25paged_attention_v1_kernelIffLi128ELi16ELi128ELNS_18Fp8KVCacheDataTypeE0ELb1EEEvPT_PKS2_PKT0_S8_ifPKiSA_iPKfiiiSC_SC_iiiii)
        /*5774*/ 	.word	0x00000000


	//----- nvinfo : EIATTR_MIN_STACK_SIZE
	.align		4
.L_3779:
        /*5778*/ 	.byte	0x04, 0x12
        /*577a*/ 	.short	(.L_3781 - .L_3780)
	.align		4
.L_3780:
        /*577c*/ 	.word	index@(_ZN4vllm25paged_attention_v1_kernelIffLi120ELi16ELi128ELNS_18Fp8KVCacheDataTypeE0ELb1EEEvPT_PKS2_PKT0_S8_ifPKiSA_iPKfiiiSC_SC_iiiii)
        /*5780*/ 	.word	0x00000000


	//----- nvinfo : EIATTR_MIN_STACK_SIZE
	.align		4
.L_3781:
        /*5784*/ 	.byte	0x04, 0x12
        /*5786*/ 	.short	(.L_3783 - .L_3782)
	.align		4
.L_3782:
        /*5788*/ 	.word	index@(_ZN4vllm25paged_attention_v1_kernelIffLi112ELi16ELi128ELNS_18Fp8KVCacheDataTypeE0ELb1EEEvPT_PKS2_PKT0_S8_ifPKiSA_iPKfiiiSC_SC_iiiii)
        /*578c*/ 	.word	0x00000000


	//----- nvinfo : EIATTR_MIN_STACK_SIZE
	.align		4
.L_3783:
        /*5790*/ 	.byte	0x04, 0x12
        /*5792*/ 	.short	(.L_3785 - .L_3784)
	.align		4
.L_3784:
        /*5794*/ 	.word	index@(_ZN4vllm25paged_attention_v1_kernelIffLi96ELi16ELi128ELNS_18Fp8KVCacheDataTypeE0ELb1EEEvPT_PKS2_PKT0_S8_ifPKiSA_iPKfiiiSC_SC_iiiii)
        /*5798*/ 	.word	0x00000000


	//----- nvinfo : EIATTR_MIN_STACK_SIZE
	.align		4
.L_3785:
        /*579c*/ 	.byte	0x04, 0x12
        /*579e*/ 	.short	(.L_3787 - .L_3786)
	.align		4
.L_3786:
        /*57a0*/ 	.word	index@(_ZN4vllm25paged_attention_v1_kernelIffLi80ELi16ELi128ELNS_18Fp8KVCacheDataTypeE0ELb1EEEvPT_PKS2_PKT0_S8_ifPKiSA_iPKfiiiSC_SC_iiiii)
        /*57a4*/ 	.word	0x00000000


	//----- nvinfo : EIATTR_MIN_STACK_SIZE
	.align		4
.L_3787:
        /*57a8*/ 	.byte	0x04, 0x12
        /*57aa*/ 	.short	(.L_3789 - .L_3788)
	.align		4
.L_3788:
        /*57ac*/ 	.word	index@(_ZN4vllm25paged_attention_v1_kernelIffLi64ELi16ELi128ELNS_18Fp8KVCacheDataTypeE0ELb1EEEvPT_PKS2_PKT0_S8_ifPKiSA_iPKfiiiSC_SC_iiiii)
        /*57b0*/ 	.word	0x00000000


	//----- nvinfo : EIATTR_MIN_STACK_SIZE
	.align		4
.L_3789:
        /*57b4*/ 	.byte	0x04, 0x12
        /*57b6*/ 	.short	(.L_3791 - .L_3790)
	.align		4
.L_3790:
        /*57b8*/ 	.word	index@(_ZN4vllm25paged_attention_v1_kernelIffLi32ELi16ELi128ELNS_18Fp8KVCacheDataTypeE0ELb1EEEvPT_PKS2_PKT0_S8_ifPKiSA_iPKfiiiSC_SC_iiiii)
        /*57bc*/ 	.word	0x00000000


	//----- nvinfo : EIATTR_MIN_STACK_SIZE
	.align		4
.L_3791:
        /*57c0*/ 	.byte	0x04, 0x12
        /*57c2*/ 	.short	(.L_3793 - .L_3792)
	.align		4
.L_3792:
        /*57c4*/ 	.word	index@(_ZN4vllm25paged_attention_v1_kernelIffLi256ELi8ELi128ELNS_18Fp8KVCacheDataTypeE0ELb0EEEvPT_PKS2_PKT0_S8_ifPKiSA_iPKfiiiSC_SC_iiiii)
        /*57c8*/ 	.word	0x00000008


	//----- nvinfo : EIATTR_MIN_STACK_SIZE
	.align		4
.L_3793:
        /*57cc*/ 	.byte	0x04, 0x12
        /*57ce*/ 	.short	(.L_3795 - .L_3794)
	.align		4
.L_3794:
        /*57d0*/ 	.word	index@(_ZN4vllm25paged_attention_v1_kernelIffLi192ELi8ELi128ELNS_18Fp8KVCacheDataTypeE0ELb0EEEvPT_PKS2_PKT0_S8_ifPKiSA_iPKfiiiSC_SC_iiiii)
        /*57d4*/ 	.word	0x00000000


	//----- nvinfo : EIATTR_MIN_STACK_SIZE
	.align		4
.L_3795:
        /*57d8*/ 	.byte	0x04, 0x12
        /*57da*/ 	.short	(.L_3797 - .L_3796)
	.align		4
.L_3796:
        /*57dc*/ 	.word	index@(_ZN4vllm25paged_attention_v1_kernelIffLi128ELi8ELi128ELNS_18Fp8KVCacheDataTypeE0ELb0EEEvPT_PKS2_PKT0_S8_ifPKiSA_iPKfiiiSC_SC_iiiii)
        /*57e0*/ 	.word	0x00000000


	//----- nvinfo : EIATTR_MIN_STACK_SIZE
	.align		4
.L_3797:
        /*57e4*/ 	.byte	0x04, 0x12
        /*57e6*/ 	.short	(.L_3799 - .L_3798)
	.align		4
.L_3798:
        /*57e8*/ 	.word	index@(_ZN4vllm25paged_attention_v1_kernelIffLi120ELi8ELi128ELNS_18Fp8KVCacheDataTypeE0ELb0EEEvPT_PKS2_PKT0_S8_ifPKiSA_iPKfiiiSC_SC_iiiii)
        /*57ec*/ 	.word	0x00000000


	//----- nvinfo : EIATTR_MIN_STACK_SIZE
	.align		4
.L_3799:
        /*57f0*/ 	.byte	0x04, 0x12
        /*57f2*/ 	.short	(.L_3801 - .L_3800)
	.align		4
.L_3800:
        /*57f4*/ 	.word	index@(_ZN4vllm25paged_attention_v1_kernelIffLi112ELi8ELi128ELNS_18Fp8KVCacheDataTypeE0ELb0EEEvPT_PKS2_PKT0_S8_ifPKiSA_iPKfiiiSC_SC_iiiii)
        /*57f8*/ 	.word	0x00000000


	//----- nvinfo : EIATTR_MIN_STACK_SIZE
	.align		4
.L_3801:
        /*57fc*/ 	.byte	0x04, 0x12
        /*57fe*/ 	.short	(.L_3803 - .L_3802)
	.align		4
.L_3802:
        /*5800*/ 	.word	index@(_ZN4vllm25paged_attention_v1_kernelIffLi96ELi8ELi128ELNS_18Fp8KVCacheDataTypeE0ELb0EEEvPT_PKS2_PKT0_S8_ifPKiSA_iPKfiiiSC_SC_iiiii)
        /*5804*/ 	.word	0x00000000


	//----- nvinfo : EIATTR_MIN_STACK_SIZE
	.align		4
.L_3803:
        /*5808*/ 	.byte	0x04, 0x12
        /*580a*/ 	.short	(.L_3805 - .L_3804)
	.align		4
.L_3804:
        /*580c*/ 	.word	index@(_ZN4vllm25paged_attention_v1_kernelIffLi80ELi8ELi128ELNS_18Fp8KVCacheDataTypeE0ELb0EEEvPT_PKS2_PKT0_S8_ifPKiSA_iPKfiiiSC_SC_iiiii)
        /*5810*/ 	.word	0x00000000


	//----- nvinfo : EIATTR_MIN_STACK_SIZE
	.align		4
.L_3805:
        /*5814*/ 	.byte	0x04, 0x12
        /*5816*/ 	.short	(.L_3807 - .L_3806)
	.align		4
.L_3806:
        /*5818*/ 	.word	index@(_ZN4vllm25paged_attention_v1_kernelIffLi64ELi8ELi128ELNS_18Fp8KVCacheDataTypeE0ELb0EEEvPT_PKS2_PKT0_S8_ifPKiSA_iPKfiiiSC_SC_iiiii)
        /*581c*/ 	.word	0x00000000


	//----- nvinfo : EIATTR_MIN_STACK_SIZE
	.align		4
.L_3807:
        /*5820*/ 	.byte	0x04, 0x12
        /*5822*/ 	.short	(.L_3809 - .L_3808)
	.align		4
.L_3808:
        /*5824*/ 	.word	index@(_ZN4vllm25paged_attention_v1_kernelIffLi32ELi8ELi128ELNS_18Fp8KVCacheDataTypeE0ELb0EEEvPT_PKS2_PKT0_S8_ifPKiSA_iPKfiiiSC_SC_iiiii)
        /*5828*/ 	.word	0x00000000


	//----- nvinfo : EIATTR_MIN_STACK_SIZE
	.align		4
.L_3809:
        /*582c*/ 	.byte	0x04, 0x12
        /*582e*/ 	.short	(.L_3811 - .L_3810)
	.align		4
.L_3810:
        /*5830*/ 	.word	index@(_ZN4vllm25paged_attention_v1_kernelIffLi256ELi8ELi128ELNS_18Fp8KVCacheDataTypeE0ELb1EEEvPT_PKS2_PKT0_S8_ifPKiSA_iPKfiiiSC_SC_iiiii)
        /*5834*/ 	.word	0x00000008


	//----- nvinfo : EIATTR_MIN_STACK_SIZE
	.align		4
.L_3811:
        /*5838*/ 	.byte	0x04, 0x12
        /*583a*/ 	.short	(.L_3813 - .L_3812)
	.align		4
.L_3812:
        /*583c*/ 	.word	index@(_ZN4vllm25paged_attention_v1_kernelIffLi192ELi8ELi128ELNS_18Fp8KVCacheDataTypeE0ELb1EEEvPT_PKS2_PKT0_S8_ifPKiSA_iPKfiiiSC_SC_iiiii)
        /*5840*/ 	.word	0x00000000


	//----- nvinfo : EIATTR_MIN_STACK_SIZE
	.align		4
.L_3813:
        /*5844*/ 	.byte	0x04, 0x12
        /*5846*/ 	.short	(.L_3815 - .L_3814)
	.align		4
.L_3814:
        /*5848*/ 	.word	index@(_ZN4vllm25paged_attention_v1_kernelIffLi128ELi8ELi128ELNS_18Fp8KVCacheDataTypeE0ELb1EEEvPT_PKS2_PKT0_S8_ifPKiSA_iPKfiiiSC_SC_iiiii)
        /*584c*/ 	.word	0x00000000


	//----- nvinfo : EIATTR_MIN_STACK_SIZE
	.align		4
.L_3815:
        /*5850*/ 	.byte	0x04, 0x12
        /*5852*/ 	.short	(.L_3817 - .L_3816)
	.align		4
.L_3816:
        /*5854*/ 	.word	index@(_ZN4vllm25paged_attention_v1_kernelIffLi120ELi8ELi128ELNS_18Fp8KVCacheDataTypeE0ELb1EEEvPT_PKS2_PKT0_S8_ifPKiSA_iPKfiiiSC_SC_iiiii)
        /*5858*/ 	.word	0x00000000


	//----- nvinfo : EIATTR_MIN_STACK_SIZE
	.align		4
.L_3817:
        /*585c*/ 	.byte	0x04, 0x12
        /*585e*/ 	.short	(.L_3819 - .L_3818)
	.align		4
.L_3818:
        /*5860*/ 	.word	index@(_ZN4vllm25paged_attention_v1_kernelIffLi112ELi8ELi128ELNS_18Fp8KVCacheDataTypeE0ELb1EEEvPT_PKS2_PKT0_S8_ifPKiSA_iPKfiiiSC_SC_iiiii)
        /*5864*/ 	.word	0x00000000


	//----- nvinfo : EIATTR_MIN_STACK_SIZE
	.align		4
.L_3819:
        /*5868*/ 	.byte	0x04, 0x12
        /*586a*/ 	.short	(.L_3821 - .L_3820)
	.align		4
.L_3820:
        /*586c*/ 	.word	index@(_ZN4vllm25paged_attention_v1_kernelIffLi96ELi8ELi128ELNS_18Fp8KVCacheDataTypeE0ELb1EEEvPT_PKS2_PKT0_S8_ifPKiSA_iPKfiiiSC_SC_iiiii)
        /*5870*/ 	.word	0x00000000


	//----- nvinfo : EIATTR_MIN_STACK_SIZE
	.align		4
.L_3821:
        /*5874*/ 	.byte	0x04, 0x12
        /*5876*/ 	.short	(.L_3823 - .L_3822)
	.align		4
.L_3822:
        /*5878*/ 	.word	index@(_ZN4vllm25paged_attention_v1_kernelIffLi80ELi8ELi128ELNS_18Fp8KVCacheDataTypeE0ELb1EEEvPT_PKS2_PKT0_S8_ifPKiSA_iPKfiiiSC_SC_iiiii)
        /*587c*/ 	.word	0x00000000


	//----- nvinfo : EIATTR_MIN_STACK_SIZE
	.align		4
.L_3823:
        /*5880*/ 	.byte	0x04, 0x12
        /*5882*/ 	.short	(.L_3825 - .L_3824)
	.align		4
.L_3824:
        /*5884*/ 	.word	index@(_ZN4vllm25paged_attention_v1_kernelIffLi64ELi8ELi128ELNS_18Fp8KVCacheDataTypeE0ELb1EEEvPT_PKS2_PKT0_S8_ifPKiSA_iPKfiiiSC_SC_iiiii)
        /*5888*/ 	.word	0x00000000


	//----- nvinfo : EIATTR_MIN_STACK_SIZE
	.align		4
.L_3825:
        /*588c*/ 	.byte	0x04, 0x12
        /*588e*/ 	.short	(.L_3827 - .L_3826)
	.align		4
.L_3826:
        /*5890*/ 	.word	index@(_ZN4vllm25paged_attention_v1_kernelIffLi32ELi8ELi128ELNS_18Fp8KVCacheDataTypeE0ELb1EEEvPT_PKS2_PKT0_S8_ifPKiSA_iPKfiiiSC_SC_iiiii)
        /*5894*/ 	.word	0x00000000
.L_3827:


//--------------------- .nv.info._ZN4vllm25paged_attention_v1_kernelI13__nv_bfloat16hLi256ELi32ELi128ELNS_18Fp8KVCacheDataTypeE2ELb0EEEvPT_PKS3_PKT0_S9_ifPKiSB_iPKfiiiSD_SD_iiiii --------------------------
	.section	.nv.info._ZN4vllm25paged_attention_v1_kernelI13__nv_bfloat16hLi256ELi32ELi128ELNS_18Fp8KVCacheDataTypeE2ELb0EEEvPT_PKS3_PKT0_S9_ifPKiSB_iPKfiiiSD_SD_iiiii,"",@"SHT_CUDA_INFO"
	.sectionflags	@""
	.align	4


	//----- nvinfo : EIATTR_CUDA_API_VERSION
	.align		4
        /*0000*/ 	.byte	0x04, 0x37
        /*0002*/ 	.short	(.L_3829 - .L_3828)
.L_3828:
        /*0004*/ 	.word	0x00000082


	//----- nvinfo : EIATTR_SW2861232_WAR
	.align		4
.L_3829:
        /*0008*/ 	.byte	0x01, 0x35
	.zero		2


	//----- nvinfo : EIATTR_PARAM_CBANK
	.align		4
        /*000c*/ 	.byte	0x04, 0x0a
        /*000e*/ 	.short	(.L_3831 - .L_3830)
	.align		4
.L_3830:
        /*0010*/ 	.word	index@(.nv.constant0._ZN4vllm25paged_attention_v1_kernelI13__nv_bfloat16hLi256ELi32ELi128ELNS_18Fp8KVCacheDataTypeE2ELb0EEEvPT_PKS3_PKT0_S9_ifPKiSB_iPKfiiiSD_SD_iiiii)
        /*0014*/ 	.short	0x0160
        /*0016*/ 	.short	0x007c


	//----- nvinfo : EIATTR_CBANK_PARAM_SIZE
	.align		4
.L_3831:
        /*0018*/ 	.byte	0x03, 0x19
        /*001a*/ 	.short	0x007c


	//----- nvinfo : EIATTR_KPARAM_INFO
	.align		4
        /*001c*/ 	.byte	0x04, 0x17
        /*001e*/ 	.short	(.L_3833 - .L_3832)
.L_3832:
        /*0020*/ 	.word	0x00000000
        /*0024*/ 	.short	0x0013
        /*0026*/ 	.short	0x0078
        /*0028*/ 	.byte	0x00, 0xf0, 0x11, 0x00


	//----- nvinfo : EIATTR_KPARAM_INFO
	.align		4
.L_3833:
        /*002c*/ 	.byte	0x04, 0x17
        /*002e*/ 	.short	(.L_3835 - .L_3834)
.L_3834:
        /*0030*/ 	.word	0x00000000
        /*0034*/ 	.short	0x0012
        /*0036*/ 	.short	0x0074
        /*0038*/ 	.byte	0x00, 0xf0, 0x11, 0x00


	//----- nvinfo : EIATTR_KPARAM_INFO
	.align		4
.L_3835:
        /*003c*/ 	.byte	0x04, 0x17
        /*003e*/ 	.short	(.L_3837 - .L_3836)
.L_3836:
        /*0040*/ 	.word	0x00000000
        /*0044*/ 	.short	0x0011
        /*0046*/ 	.short	0x0070
        /*0048*/ 	.byte	0x00, 0xf0, 0x11, 0x00


	//----- nvinfo : EIATTR_KPARAM_INFO
	.align		4
.L_3837:
        /*004c*/ 	.byte	0x04, 0x17
        /*004e*/ 	.short	(.L_3839 - .L_3838)
.L_3838:
        /*0050*/ 	.word	0x00000000
        /*0054*/ 	.short	0x0010
        /*0056*/ 	.short	0x006c
        /*0058*/ 	.byte	0x00, 0xf0, 0x11, 0x00


	//----- nvinfo : EIATTR_KPARAM_INFO
	.align		4
.L_3839:
        /*005c*/ 	.byte	0x04, 0x17
        /*005e*/ 	.short	(.L_3841 - .L_3840)
.L_3840:
        /*0060*/ 	.word	0x00000000
        /*0064*/ 	.short	0x000f
        /*0066*/ 	.short	0x0068
        /*0068*/ 	.byte	0x00, 0xf0, 0x11, 0x00


	//----- nvinfo : EIATTR_KPARAM_INFO
	.align		4
.L_3841:
        /*006c*/ 	.byte	0x04, 0x17
        /*006e*/ 	.short	(.L_3843 - .L_3842)
.L_3842:
        /*0070*/ 	.word	0x00000000
        /*0074*/ 	.short	0x000e
        /*0076*/ 	.short	0x0060
        /*0078*/ 	.byte	0x00, 0xf0, 0x21, 0x00


	//----- nvinfo : EIATTR_KPARAM_INFO
	.align		4
.L_3843:
        /*007c*/ 	.byte	0x04, 0x17
        /*007e*/ 	.short	(.L_3845 - .L_3844)
.L_3844:
        /*0080*/ 	.word	0x00000000
        /*0084*/ 	.short	0x000d
        /*0086*/ 	.short	0x0058
        /*0088*/ 	.byte	0x00, 0xf0, 0x21, 0x00


	//----- nvinfo : EIATTR_KPARAM_INFO
	.align		4
.L_3845:
        /*008c*/ 	.byte	0x04, 0x17
        /*008e*/ 	.short	(.L_3847 - .L_3846)
.L_3846:
        /*0090*/ 	.word	0x00000000
        /*0094*/ 	.short	0x000c
        /*0096*/ 	.short	0x0050
        /*0098*/ 	.byte	0x00, 0xf0, 0x11, 0x00


	//----- nvinfo : EIATTR_KPARAM_INFO
	.align		4
.L_3847:
        /*009c*/ 	.byte	0x04, 0x17
        /*009e*/ 	.short	(.L_3849 - .L_3848)
.L_3848:
        /*00a0*/ 	.word	0x00000000
        /*00a4*/ 	.short	0x000b
        /*00a6*/ 	.short	0x004c
        /*00a8*/ 	.byte	0x00, 0xf0, 0x11, 0x00


	//----- nvinfo : EIATTR_KPARAM_INFO
	.align		4
.L_3849:
        /*00ac*/ 	.byte	0x04, 0x17
        /*00ae*/ 	.short	(.L_3851 - .L_3850)
.L_3850:
        /*00b0*/ 	.word	0x00000000
        /*00b4*/ 	.short	0x000a
        /*00b6*/ 	.short	0x0048
        /*00b8*/ 	.byte	0x00, 0xf0, 0x11, 0x00


	//----- nvinfo : EIATTR_KPARAM_INFO
	.align		4
.L_3851:
        /*00bc*/ 	.byte	0x04, 0x17
        /*00be*/ 	.short	(.L_3853 - .L_3852)
.L_3852:
        /*00c0*/ 	.word	0x00000000
        /*00c4*/ 	.short	0x0009
        /*00c6*/ 	.short	0x0040
        /*00c8*/ 	.byte	0x00, 0xf0, 0x21, 0x00


	//----- nvinfo : EIATTR_KPARAM_INFO
	.align		4
.L_3853:
        /*00cc*/ 	.byte	0x04, 0x17
        /*00ce*/ 	.short	(.L_3855 - .L_3854)
.L_3854:
        /*00d0*/ 	.word	0x00000000
        /*00d4*/ 	.short	0x0008
        /*00d6*/ 	.short	0x0038
        /*00d8*/ 	.byte	0x00, 0xf0, 0x11, 0x00


	//----- nvinfo : EIATTR_KPARAM_INFO
	.align		4
.L_3855:
        /*00dc*/ 	.byte	0x04, 0x17
        /*00de*/ 	.short	(.L_3857 - .L_3856)
.L_3856:
        /*00e0*/ 	.word	0x00000000
        /*00e4*/ 	.short	0x0007
        /*00e6*/ 	.short	0x0030
        /*00e8*/ 	.byte	0x00, 0xf0, 0x21, 0x00


	//----- nvinfo : EIATTR_KPARAM_INFO
	.align		4
.L_3857:
        /*00ec*/ 	.byte	0x04, 0x17
        /*00ee*/ 	.short	(.L_3859 - .L_3858)
.L_3858:
        /*00f0*/ 	.word	0x00000000
        /*00f4*/ 	.short	0x0006
        /*00f6*/ 	.short	0x0028
        /*00f8*/ 	.byte	0x00, 0xf0, 0x21, 0x00


	//----- nvinfo : EIATTR_KPARAM_INFO
	.align		4
.L_3859:
        /*00fc*/ 	.byte	0x04, 0x17
        /*00fe*/ 	.short	(.L_3861 - .L_3860)
.L_3860:
        /*0100*/ 	.word	0x00000000
        /*0104*/ 	.short	0x0005
        /*0106*/ 	.short	0x0024
        /*0108*/ 	.byte	0x00, 0xf0, 0x11, 0x00


	//----- nvinfo : EIATTR_KPARAM_INFO
	.align		4
.L_3861:
        /*010c*/ 	.byte	0x04, 0x17
        /*010e*/ 	.short	(.L_3863 - .L_3862)
.L_3862:
        /*0110*/ 	.word	0x00000000
        /*0114*/ 	.short	0x0004
        /*0116*/ 	.short	0x0020
        /*0118*/ 	.byte	0x00, 0xf0, 0x11, 0x00


	//----- nvinfo : EIATTR_KPARAM_INFO
	.align		4
.L_3863:
        /*011c*/ 	.byte	0x04, 0x17
        /*011e*/ 	.short	(.L_3865 - .L_3864)
.L_3864:
        /*0120*/ 	.word	0x00000000
        /*0124*/ 	.short	0x0003
        /*0126*/ 	.short	0x0018
        /*0128*/ 	.byte	0x00, 0xf0, 0x21, 0x00


	//----- nvinfo : EIATTR_KPARAM_INFO
	.align		4
.L_3865:
        /*012c*/ 	.byte	0x04, 0x17
        /*012e*/ 	.short	(.L_3867 - .L_3866)
.L_3866:
        /*0130*/ 	.word	0x00000000
        /*0134*/ 	.short	0x0002
        /*0136*/ 	.short	0x0010
        /*0138*/ 	.byte	0x00, 0xf0, 0x21, 0x00


	//----- nvinfo : EIATTR_KPARAM_INFO
	.align		4
.L_3867:
        /*013c*/ 	.byte	0x04, 0x17
        /*013e*/ 	.short	(.L_3869 - .L_3868)
.L_3868:
        /*0140*/ 	.word	0x00000000
        /*0144*/ 	.short	0x0001
        /*0146*/ 	.short	0x0008
        /*0148*/ 	.byte	0x00, 0xf0, 0x21, 0x00


	//----- nvinfo : EIATTR_KPARAM_INFO
	.align		4
.L_3869:
        /*014c*/ 	.byte	0x04, 0x17
        /*014e*/ 	.short	(.L_3871 - .L_3870)
.L_3870:
        /*0150*/ 	.word	0x00000000
        /*0154*/ 	.short	0x0000
        /*0156*/ 	.short	0x0000
        /*0158*/ 	.byte	0x00, 0xf0, 0x21, 0x00


	//----- nvinfo : EIATTR_MAXREG_COUNT
	.align		4
.L_3871:
        /*015c*/ 	.byte	0x03, 0x1b
        /*015e*/ 	.short	0x00ff


	//----- nvinfo : EIATTR_NUM_BARRIERS
	.align		4
        /*0160*/ 	.byte	0x02, 0x4c
        /*0162*/ 	.byte	0x01
	.zero		1


	//----- nvinfo : EIATTR_EXTERNS
	.align		4
        /*0164*/ 	.byte	0x04, 0x0f
        /*0166*/ 	.short	(.L_3873 - .L_3872)


	//   ....[0]....
	.align		4
.L_3872:
        /*0168*/ 	.word	index@(__assertfail)


	//----- nvinfo : EIATTR_MERCURY_ISA_VERSION
	.align		4
.L_3873:
        /*016c*/ 	.byte	0x03, 0x5f
        /*016e*/ 	.short	0x0000


	//----- nvinfo : EIATTR_COOP_GROUP_MASK_REGIDS
	.align		4
        /*0170*/ 	.byte	0x04, 0x29
        /*0172*/ 	.short	(.L_3875 - .L_3874)


	//   ....[0]....
.L_3874:
        /*0174*/ 	.word	0xffffffff


	//   ....[1]....
        /*0178*/ 	.word	0xffffffff


	//   ....[2]....
        /*017c*/ 	.word	0xffffffff


	//   ....[3]....
        /*0180*/ 	.word	0xffffffff


	//   ....[4]....
        /*0184*/ 	.word	0xffffffff


	//   ....[5]....
        /*0188*/ 	.word	0xffffffff


	//   ....[6]....
        /*018c*/ 	.word	0xffffffff


	//   ....[7]....
        /*0190*/ 	.word	0xffffffff


	//   ....[8]....
        /*0194*/ 	.word	0xffffffff


	//   ....[9]....
        /*0198*/ 	.word	0xffffffff


	//   ....[10]....
        /*019c*/ 	.word	0xffffffff


	//   ....[11]....
        /*01a0*/ 	.word	0xffffffff


	//   ....[12]....
        /*01a4*/ 	.word	0xffffffff


	//   ....[13]....
        /*01a8*/ 	.word	0xffffffff


	//   ....[14]....
        /*01ac*/ 	.word	0xffffffff


	//   ....[15]....
        /*01b0*/ 	.word	0xffffffff


	//   ....[16]....
        /*01b4*/ 	.word	0xffffffff


	//   ....[17]....
        /*01b8*/ 	.word	0xffffffff


	//   ....[18]....
        /*01bc*/ 	.word	0xffffffff


	//   ....[19]....
        /*01c0*/ 	.word	0xffffffff


	//----- nvinfo : EIATTR_COOP_GROUP_INSTR_OFFSETS
	.align		4
.L_3875:
        /*01c4*/ 	.byte	0x04, 0x28
        /*01c6*/ 	.short	(.L_3877 - .L_3876)


	//   ....[0]....
.L_3876:
        /*01c8*/ 	.word	0x00000710


	//   ....[1]....
        /*01cc*/ 	.word	0x00000730


	//   ....[2]....
        /*01d0*/ 	.word	0x00000750


	//   ....[3]....
        /*01d4*/ 	.word	0x00000770


	//   ....[4]....
        /*01d8*/ 	.word	0x00000810


	//   ....[5]....
        /*01dc*/ 	.word	0x00000830


	//   ....[6]....
        /*01e0*/ 	.word	0x00000860


	//   ....[7]....
        /*01e4*/ 	.word	0x00001620


	//   ....[8]....
        /*01e8*/ 	.word	0x00001680


	//   ....[9]....
        /*01ec*/ 	.word	0x000016b0


	//   ....[10]....
        /*01f0*/ 	.word	0x000016d0


	//   ....[11]....
        /*01f4*/ 	.word	0x000016f0


	//   ....[12]....
        /*01f8*/ 	.word	0x00001740


	//   ....[13]....
        /*01fc*/ 	.word	0x00001760


	//   ....[14]....
        /*0200*/ 	.word	0x00001780


	//   ....[15]....
        /*0204*/ 	.word	0x000040d0


	//   ....[16]....
        /*0208*/ 	.word	0x00004130


	//   ....[17]....
        /*020c*/ 	.word	0x00004190


	//   ....[18]....
        /*0210*/ 	.word	0x000041f0


	//   ....[19]....
        /*0214*/ 	.word	0x00004250


	//----- nvinfo : EIATTR_SYSCALL_OFFSETS
	.align		4
.L_3877:
        /*0218*/ 	.byte	0x04, 0x46
        /*021a*/ 	.short	(.L_3879 - .L_3878)


	//   ....[0]....
.L_3878:
        /*021c*/ 	.word	0x00004060


	//----- nvinfo : EIATTR_EXIT_INSTR_OFFSETS
	.align		4
.L_3879:
        /*0220*/ 	.byte	0x04, 0x1c
        /*0222*/ 	.short	(.L_3881 - .L_3880)


	//   ....[0]....
.L_3880:
        /*0224*/ 	.word	0x00002f80


	//   ....[1]....
        /*0228*/ 	.word	0x00002f90


	//   ....[2]....
        /*022c*/ 	.word	0x00003f30


	//   ....[3]....
        /*0230*/ 	.word	0x00004070


	//----- nvinfo : EIATTR_CTAIDZ_USED
	.align		4
.L_3881:
        /*0234*/ 	.byte	0x01, 0x04
	.zero		2


	//----- nvinfo : EIATTR_CRS_STACK_SIZE
	.align		4
        /*0238*/ 	.byte	0x04, 0x1e
        /*023a*/ 	.short	(.L_3883 - .L_3882)
.L_3882:
        /*023c*/ 	.word	0x00000000
.L_3883:


//--------------------- .nv.info._ZN4vllm25paged_attention_v1_kernelI13__nv_bfloat16hLi192ELi32ELi128ELNS_18Fp8KVCacheDataTypeE2ELb0EEEvPT_PKS3_PKT0_S9_ifPKiSB_iPKfiiiSD_SD_iiiii --------------------------
	.section	.nv.info._ZN4vllm25paged_attention_v1_kernelI13__nv_bfloat16hLi192ELi32ELi128ELNS_18Fp8KVCacheDataTypeE2ELb0EEEvPT_PKS3_PKT0_S9_ifPKiSB_iPKfiiiSD_SD_iiiii,"",@"SHT_CUDA_INFO"
	.sectionflags	@""
	.align	4


	//----- nvinfo : EIATTR_CUDA_API_VERSION
	.align		4
        /*0000*/ 	.byte	0x04, 0x37
        /*0002*/ 	.short	(.L_3885 - .L_3884)
.L_3884:
        /*0004*/ 	.word	0x00000082


	//----- nvinfo : EIATTR_SW2861232_WAR
	.align		4
.L_3885:
        /*0008*/ 	.byte	0x01, 0x35
	.zero		2


	//----- nvinfo : EIATTR_PARAM_CBANK
	.align		4
        /*000c*/ 	.byte	0x04, 0x0a
        /*000e*/ 	.short	(.L_3887 - .L_3886)
	.align		4
.L_3886:
        /*0010*/ 	.word	index@(.nv.constant0._ZN4vllm25paged_attention_v1_kernelI13__nv_bfloat16hLi192ELi32ELi128ELNS_18Fp8KVCacheDataTypeE2ELb0EEEvPT_PKS3_PKT0_S9_ifPKiSB_iPKfiiiSD_SD_iiiii)
        /*0014*/ 	.short	0x0160
        /*0016*/ 	.short	0x007c


	//----- nvinfo : EIATTR_CBANK_PARAM_SIZE
	.align		4
.L_3887:
        /*0018*/ 	.byte	0x03, 0x19
        /*001a*/ 	.short	0x007c


	//----- nvinfo : EIATTR_KPARAM_INFO
	.align		4
        /*001c*/ 	.byte	0x04, 0x17
        /*001e*/ 	.short	(.L_3889 - .L_3888)
.L_3888:
        /*0020*/ 	.word	0x00000000
        /*0024*/ 	.short	0x0013
        /*0026*/ 	.short	0x0078
        /*0028*/ 	.byte	0x00, 0xf0, 0x11, 0x00


	//----- nvinfo : EIATTR_KPARAM_INFO
	.align		4
.L_3889:
        /*002c*/ 	.byte	0x04, 0x17
        /*002e*/ 	.short	(.L_3891 - .L_3890)
.L_3890:
        /*0030*/ 	.word	0x00000000
        /*0034*/ 	.short	0x0012
        /*0036*/ 	.short	0x0074
        /*0038*/ 	.byte	0x00, 0xf0, 0x11, 0x00


	//----- nvinfo : EIATTR_KPARAM_INFO
	.align		4
.L_3891:
        /*003c*/ 	.byte	0x04, 0x17
        /*003e*/ 	.short	(.L_3893 - .L_3892)
.L_3892:
        /*0040*/ 	.word	0x00000000
        /*0044*/ 	.short	0x0011
        /*0046*/ 	.short	0x0070
        /*0048*/ 	.byte	0x00, 0xf0, 0x11, 0x00


	//----- nvinfo : EIATTR_KPARAM_INFO
	.align		4
.L_3893:
        /*004c*/ 	.byte	0x04, 0x17
        /*004e*/ 	.short	(.L_3895 - .L_3894)
.L_3894:
        /*0050*/ 	.word	0x00000000
        /*0054*/ 	.short	0x0010
        /*0056*/ 	.short	0x006c
        /*0058*/ 	.byte	0x00, 0xf0, 0x11, 0x00


	//----- nvinfo : EIATTR_KPARAM_INFO
	.align		4
.L_3895:
        /*005c*/ 	.byte	0x04, 0x17
        /*005e*/ 	.short	(.L_3897 - .L_3896)
.L_3896:
        /*0060*/ 	.word	0x00000000
        /*0064*/ 	.short	0x000f
        /*0066*/ 	.short	0x0068
        /*0068*/ 	.byte	0x00, 0xf0, 0x11, 0x00


	//----- nvinfo : EIATTR_KPARAM_INFO
	.align		4
.L_3897:
        /*006c*/ 	.byte	0x04, 0x17
        /*006e*/ 	.short	(.L_3899 - .L_3898)
.L_3898:
        /*0070*/ 	.word	0x00000000
        /*0074*/ 	.short	0x000e
        /*0076*/ 	.short	0x0060
        /*0078*/ 	.byte	0x00, 0xf0, 0x21, 0x00


	//----- nvinfo : EIATTR_KPARAM_INFO
	.align		4
.L_3899:
        /*007c*/ 	.byte	0x04, 0x17
        /*007e*/ 	.short	(.L_3901 - .L_3900)
.L_3900:
        /*0080*/ 	.word	0x00000000
        /*0084*/ 	.short	0x000d
        /*0086*/ 	.short	0x0058
        /*0088*/ 	.byte	0x00, 0xf0, 0x21, 0x00


	//----- nvinfo : EIATTR_KPARAM_INFO
	.align		4
.L_3901:
        /*008c*/ 	.byte	0x04, 0x17
        /*008e*/ 	.short	(.L_3903 - .L_3902)
.L_3902:
        /*0090*/ 	.word	0x00000000
        /*0094*/ 	.short	0x000c
        /*0096*/ 	.short	0x0050
        /*0098*/ 	.byte	0x00, 0xf0, 0x11, 0x00


	//----- nvinfo : EIATTR_KPARAM_INFO
	.align		4
.L_3903:
        /*009c*/ 	.byte	0x04, 0x17
        /*009e*/ 	.short	(.L_3905 - .L_3904)
.L_3904:
        /*00a0*/ 	.word	0x00000000
        /*00a4*/ 	.short	0x000b
        /*00a6*/ 	.short	0x004c
        /*00a8*/ 	.byte	0x00, 0xf0, 0x11, 0x00


	//----- nvinfo : EIATTR_KPARAM_INFO
	.align		4
.L_3905:
        /*00ac*/ 	.byte	0x04, 0x17
        /*00ae*/ 	.short	(.L_3907 - .L_3906)
.L_3906:
        /*00b0*/ 	.word	0x00000000
        /*00b4*/ 	.short	0x000a
        /*00b6*/ 	.short	0x0048
        /*00b8*/ 	.byte	0x00, 0xf0, 0x11, 0x00


	//----- nvinfo : EIATTR_KPARAM_INFO
	.align		4
.L_3907:
        /*00bc*/ 	.byte	0x04, 0x17
        /*00be*/ 	.short	(.L_3909 - .L_3908)
.L_3908:
        /*00c0*/ 	.word	0x00000000
        /*00c4*/ 	.short	0x0009
        /*00c6*/ 	.short	0x0040
        /*00c8*/ 	.byte	0x00, 0xf0, 0x21, 0x00


	//----- nvinfo : EIATTR_KPARAM_INFO
	.align		4
.L_3909:
        /*00cc*/ 	.byte	0x04, 0x17
        /*00ce*/ 	.short	(.L_3911 - .L_3910)
.L_3910:
        /*00d0*/ 	.word	0x00000000
        /*00d4*/ 	.short	0x0008
        /*00d6*/ 	.short	0x0038
        /*00d8*/ 	.byte	0x00, 0xf0, 0x11, 0x00


	//----- nvinfo : EIATTR_KPARAM_INFO
	.align		4
.L_3911:
        /*00dc*/ 	.byte	0x04, 0x17
        /*00de*/ 	.short	(.L_3913 - .L_3912)
.L_3912:
        /*00e0*/ 	.word	0x00000000
        /*00e4*/ 	.short	0x0007
        /*00e6*/ 	.short	0x0030
        /*00e8*/ 	.byte	0x00, 0xf0, 0x21, 0x00


	//----- nvinfo : EIATTR_KPARAM_INFO
	.align		4
.L_3913:
        /*00ec*/ 	.byte	0x04, 0x17
        /*00ee*/ 	.short	(.L_3915 - .L_3914)
.L_3914:
        /*00f0*/ 	.word	0x00000000
        /*00f4*/ 	.short	0x0006
        /*00f6*/ 	.short	0x0028
        /*00f8*/ 	.byte	0x00, 0xf0, 0x21, 0x00


	//----- nvinfo : EIATTR_KPARAM_INFO
	.align		4
.L_3915:
        /*00fc*/ 	.byte	0x04, 0x17
        /*00fe*/ 	.short	(.L_3917 - .L_3916)
.L_3916:
        /*0100*/ 	.word	0x00000000
        /*0104*/ 	.short	0x0005
        /*0106*/ 	.short	0x0024
        /*0108*/ 	.byte	0x00, 0xf0, 0x11, 0x00


	//----- nvinfo : EIATTR_KPARAM_INFO
	.align		4
.L_3917:
        /*010c*/ 	.byte	0x04, 0x17
        /*010e*/ 	.short	(.L_3919 - .L_3918)
.L_3918:
        /*0110*/ 	.word	0x00000000
        /*0114*/ 	.short	0x0004
        /*0116*/ 	.short	0x0020
        /*0118*/ 	.byte	0x00, 0xf0, 0x11, 0x00


	//----- nvinfo : EIATTR_KPARAM_INFO
	.align		4
.L_3919:
        /*011c*/ 	.byte	0x04, 0x17
        /*011e*/ 	.short	(.L_3921 - .L_3920)
.L_3920:
        /*0120*/ 	.word	0x00000000
        /*0124*/ 	.short	0x0003
        /*0126*/ 	.short	0x0018
        /*0128*/ 	.byte	0x00, 0xf0, 0x21, 0x00


	//----- nvinfo : EIATTR_KPARAM_INFO
	.align		4
.L_3921:
        /*012c*/ 	.byte	0x04, 0x17
        /*012e*/ 	.short	(.L_3923 - .L_3922)
.L_3922:
        /*0130*/ 	.word	0x00000000
        /*0134*/ 	.short	0x0002
        /*0136*/ 	.short	0x0010
        /*0138*/ 	.byte	0x00, 0xf0, 0x21, 0x00


	//----- nvinfo : EIATTR_KPARAM_INFO
	.align		4
.L_3923:
        /*013c*/ 	.byte	0x04, 0x17
        /*013e*/ 	.short	(.L_3925 - .L_3924)
.L_3924:
        /*0140*/ 	.word	0x00000000
        /*0144*/ 	.short	0x0001
        /*0146*/ 	.short	0x0008
        /*0148*/ 	.byte	0x00, 0xf0, 0x21, 0x00


	//----- nvinfo : EIATTR_KPARAM_INFO
	.align		4
.L_3925:
        /*014c*/ 	.byte	0x04, 0x17
        /*014e*/ 	.short	(.L_3927 - .L_3926)
.L_3926:
        /*0150*/ 	.word	0x00000000
        /*0154*/ 	.short	0x0000
        /*0156*/ 	.short	0x0000
        /*0158*/ 	.byte	0x00, 0xf0, 0x21, 0x00


	//----- nvinfo : EIATTR_MAXREG_COUNT
	.align		4
.L_3927:
        /*015c*/ 	.byte	0x03, 0x1b
        /*015e*/ 	.short	0x00ff


	//----- nvinfo : EIATTR_NUM_BARRIERS
	.align		4
        /*0160*/ 	.byte	0x02, 0x4c
        /*0162*/ 	.byte	0x01
	.zero		1


	//----- nvinfo : EIATTR_EXTERNS
	.align		4
        /*0164*/ 	.byte	0x04, 0x0f
        /*0166*/ 	.short	(.L_3929 - .L_3928)


	//   ....[0]....
	.align		4
.L_3928:
        /*0168*/ 	.word	index@(__assertfail)


	//----- nvinfo : EIATTR_MERCURY_ISA_VERSION
	.align		4
.L_3929:
        /*016c*/ 	.byte	0x03, 0x5f
        /*016e*/ 	.short	0x0000


	//----- nvinfo : EIATTR_COOP_GROUP_MASK_REGIDS
	.align		4
        /*0170*/ 	.byte	0x04, 0x29
        /*0172*/ 	.short	(.L_3931 - .L_3930)


	//   ....[0]....
.L_3930:
        /*0174*/ 	.word	0xffffffff


	//   ....[1]....
        /*0178*/ 	.word	0xffffffff


	//   ....[2]....
        /*017c*/ 	.word	0xffffffff


	//   ....[3]....
        /*0180*/ 	.word	0xffffffff


	//   ....[4]....
        /*0184*/ 	.word	0xffffffff


	//   ....[5]....
        /*0188*/ 	.word	0xffffffff


	//   ....[6]....
        /*018c*/ 	.word	0xffffffff


	//   ....[7]....
        /*0190*/ 	.word	0xffffffff


	//   ....[8]....
        /*0194*/ 	.word	0xffffffff


	//   ....[9]....
        /*0198*/ 	.word	0xffffffff


	//   ....[10]....
        /*019c*/ 	.word	0xffffffff


	//   ....[11]....
        /*01a0*/ 	.word	0xffffffff


	//   ....[12]....
        /*01a4*/ 	.word	0xffffffff


	//   ....[13]....
        /*01a8*/ 	.word	0xffffffff


	//   ....[14]....
        /*01ac*/ 	.word	0xffffffff


	//   ....[15]....
        /*01b0*/ 	.word	0xffffffff


	//   ....[16]....
        /*01b4*/ 	.word	0xffffffff


	//   ....[17]....
        /*01b8*/ 	.word	0xffffffff


	//   ....[18]....
        /*01bc*/ 	.word	0xffffffff


	//   ....[19]....
        /*01c0*/ 	.word	0xffffffff


	//----- nvinfo : EIATTR_COOP_GROUP_INSTR_OFFSETS
	.align		4
.L_3931:
        /*01c4*/ 	.byte	0x04, 0x28
        /*01c6*/ 	.short	(.L_3933 - .L_3932)


	//   ....[0]....
.L_3932:
        /*01c8*/ 	.word	0x00000710


	//   ....[1]....
        /*01cc*/ 	.word	0x00000730


	//   ....[2]....
        /*01d0*/ 	.word	0x00000750


	//   ....[3]....
        /*01d4*/ 	.word	0x00000770


	//   ....[4]....
        /*01d8*/ 	.word	0x00000820


	//   ....[5]....
        /*01dc*/ 	.word	0x00000840


	//   ....[6]....
        /*01e0*/ 	.word	0x00000860


	//   ....[7]....
        /*01e4*/ 	.word	0x00001620


	//   ....[8]....
        /*01e8*/ 	.word	0x00001680


	//   ....[9]....
        /*01ec*/ 	.word	0x000016b0


	//   ....[10]....
        /*01f0*/ 	.word	0x000016d0


	//   ....[11]....
        /*01f4*/ 	.word	0x000016f0


	//   ....[12]....
        /*01f8*/ 	.word	0x00001740


	//   ....[13]....
        /*01fc*/ 	.word	0x00001760


	//   ....[14]....
        /*0200*/ 	.word	0x00001780


	//   ....[15]....
        /*0204*/ 	.word	0x00003910


	//   ....[16]....
        /*0208*/ 	.word	0x00003970


	//   ....[17]....
        /*020c*/ 	.word	0x000039d0


	//   ....[18]....
        /*0210*/ 	.word	0x00003a30


	//   ....[19]....
        /*0214*/ 	.word	0x00003a90


	//----- nvinfo : EIATTR_SYSCALL_OFFSETS
	.align		4
.L_3933:
        /*0218*/ 	.byte	0x04, 0x46
        /*021a*/ 	.short	(.L_3935 - .L_3934)


	//   ....[0]....
.L_3934:
        /*021c*/ 	.word	0x000038a0


	//----- nvinfo : EIATTR_EXIT_INSTR_OFFSETS
	.align		4
.L_3935:
        /*0220*/ 	.byte	0x04, 0x1c
        /*0222*/ 	.short	(.L_3937 - .L_3936)


	//   ....[0]....
.L_3936:
        /*0224*/ 	.word	0x00002ba0


	//   ....[1]....
        /*0228*/ 	.word	0x00002bb0


	//   ....[2]....
        /*022c*/ 	.word	0x00003770


	//   ....[3]....
        /*0230*/ 	.word	0x000038b0


	//----- nvinfo : EIATTR_CTAIDZ_USED
	.align		4
.L_3937:
        /*0234*/ 	.byte	0x01, 0x04
	.zero		2


	//----- nvinfo : EIATTR_CRS_STACK_SIZE
	.align		4
        /*0238*/ 	.byte	0x04, 0x1e
        /*023a*/ 	.short	(.L_3939 - .L_3938)
.L_3938:
        /*023c*/ 	.word	0x00000000
.L_3939:


//--------------------- .nv.info._ZN4vllm25paged_attention_v1_kernelI13__nv_bfloat16hLi128ELi32ELi128ELNS_18Fp8KVCacheDataTypeE2ELb0EEEvPT_PKS3_PKT0_S9_ifPKiSB_iPKfiiiSD_SD_iiiii --------------------------
	.section	.nv.info._ZN4vllm25paged_attention_v1_kernelI13__nv_bfloat16hLi128ELi32ELi128ELNS_18Fp8KVCacheDataTypeE2ELb0EEEvPT_PKS3_PKT0_S9_ifPKiSB_iPKfiiiSD_SD_iiiii,"",@"SHT_CUDA_INFO"
	.sectionflags	@""
	.align	4


	//----- nvinfo : EIATTR_CUDA_API_VERSION
	.align		4
        /*0000*/ 	.byte	0x04, 0x37
        /*0002*/ 	.short	(.L_3941 - .L_3940)
.L_3940:
        /*0004*/ 	.word	0x00000082


	//----- nvinfo : EIATTR_SW2861232_WAR
	.align		4
.L_3941:
        /*0008*/ 	.byte	0x01, 0x35
	.zero		2


	//----- nvinfo : EIATTR_PARAM_CBANK
	.align		4
        /*000c*/ 	.byte	0x04, 0x0a
        /*000e*/ 	.short	(.L_3943 - .L_3942)
	.align		4
.L_3942:
        /*0010*/ 	.word	index@(.nv.constant0._ZN4vllm25paged_attention_v1_kernelI13__nv_bfloat16hLi128ELi32ELi128ELNS_18Fp8KVCacheDataTypeE2ELb0EEEvPT_PKS3_PKT0_S9_ifPKiSB_iPKfiiiSD_SD_iiiii)
        /*0014*/ 	.short	0x0160
        /*0016*/ 	.short	0x007c


	//----- nvinfo : EIATTR_CBANK_PARAM_SIZE
	.align		4
.L_3943:
        /*0018*/ 	.byte	0x03, 0x19
        /*001a*/ 	.short	0x007c


	//----- nvinfo : EIATTR_KPARAM_INFO
	.align		4
        /*001c*/ 	.byte	0x04, 0x17
        /*001e*/ 	.short	(.L_3945 - .L_3944)
.L_3944:
        /*0020*/ 	.word	0x00000000
        /*0024*/ 	.short	0x0013
        /*0026*/ 	.short	0x0078
        /*0028*/ 	.byte	0x00, 0xf0, 0x11, 0x00


	//----- nvinfo : EIATTR_KPARAM_INFO
	.align		4
.L_3945:
        /*002c*/ 	.byte	0x04, 0x17
        /*002e*/ 	.short	(.L_3947 - .L_3946)
.L_3946:
        /*0030*/ 	.word	0x00000000
        /*0034*/ 	.short	0x0012
        /*0036*/ 	.short	0x0074
        /*0038*/ 	.byte	0x00, 0xf0, 0x11, 0x00


	//----- nvinfo : EIATTR_KPARAM_INFO
	.align		4
.L_3947:
        /*003c*/ 	.byte	0x04, 0x17
        /*003e*/ 	.short	(.L_3949 - .L_3948)
.L_3948:
        /*0040*/ 	.word	0x00000000
        /*0044*/ 	.short	0x0011
        /*0046*/ 	.short	0x0070
        /*0048*/ 	.byte	0x00, 0xf0, 0x11, 0x00


	//----- nvinfo : EIATTR_KPARAM_INFO
	.align		4
.L_3949:
        /*004c*/ 	.byte	0x04, 0x17
        /*004e*/ 	.short	(.L_3951 - .L_3950)
.L_3950:
        /*0050*/ 	.word	0x00000000
        /*0054*/ 	.short	0x0010
        /*0056*/ 	.short	0x006c
        /*0058*/ 	.byte	0x00, 0xf0, 0x11, 0x00


	//----- nvinfo : EIATTR_KPARAM_INFO
	.align		4
.L_3951:
        /*005c*/ 	.byte	0x04, 0x17
        /*005e*/ 	.short	(.L_3953 - .L_3952)
.L_3952:
        /*0060*/ 	.word	0x00000000
        /*0064*/ 	.short	0x000f
        /*0066*/ 	.short	0x0068
        /*0068*/ 	.byte	0x00, 0xf0, 0x11, 0x00


	//----- nvinfo : EIATTR_KPARAM_INFO
	.align		4
.L_3953:
        /*006c*/ 	.byte	0x04, 0x17
        /*006e*/ 	.short	(.L_3955 - .L_3954)
.L_3954:
        /*0070*/ 	.word	0x00000000
        /*0074*/ 	.short	0x000e
        /*0076*/ 	.short	0x0060
        /*0078*/ 	.byte	0x00, 0xf0, 0x21, 0x00


	//----- nvinfo : EIATTR_KPARAM_INFO
	.align		4
.L_3955:
        /*007c*/ 	.byte	0x04, 0x17
        /*007e*/ 	.short	(.L_3957 - .L_3956)
.L_3956:
        /*0080*/ 	.word	0x00000000
        /*0084*/ 	.short	0x000d
        /*0086*/ 	.short	0x0058
        /*0088*/ 	.byte	0x00, 0xf0, 0x21, 0x00


	//----- nvinfo : EIATTR_KPARAM_INFO
	.align		4
.L_3957:
        /*008c*/ 	.byte	0x04, 0x17
        /*008e*/ 	.short	(.L_3959 - .L_3958)
.L_3958:
        /*0090*/ 	.word	0x00000000
        /*0094*/ 	.short	0x000c
        /*0096*/ 	.short	0x0050
        /*0098*/ 	.byte	0x00, 0xf0, 0x11, 0x00


	//----- nvinfo : EIATTR_KPARAM_INFO
	.align		4
.L_3959:
        /*009c*/ 	.byte	0x04, 0x17
        /*009e*/ 	.short	(.L_3961 - .L_3960)
.L_3960:
        /*00a0*/ 	.word	0x00000000
        /*00a4*/ 	.short	0x000b
        /*00a6*/ 	.short	0x004c
        /*00a8*/ 	.byte	0x00, 0xf0, 0x11, 0x00


	//----- nvinfo : EIATTR_KPARAM_INFO
	.align		4
.L_3961:
        /*00ac*/ 	.byte	0x04, 0x17
        /*00ae*/ 	.short	(.L_3963 - .L_3962)
.L_3962:
        /*00b0*/ 	.word	0x00000000
        /*00b4*/ 	.short	0x000a
        /*00b6*/ 	.short	0x0048
        /*00b8*/ 	.byte	0x00, 0xf0, 0x11, 0x00


	//----- nvinfo : EIATTR_KPARAM_INFO
	.align		4
.L_3963:
        /*00bc*/ 	.byte	0x04, 0x17
        /*00be*/ 	.short	(.L_3965 - .L_3964)
.L_3964:
        /*00c0*/ 	.word	0x00000000
        /*00c4*/ 	.short	0x0009
        /*00c6*/ 	.short	0x0040
        /*00c8*/ 	.byte	0x00, 0xf0, 0x21, 0x00


	//----- nvinfo : EIATTR_KPARAM_INFO
	.align		4
.L_3965:
        /*00cc*/ 	.byte	0x04, 0x17
        /*00ce*/ 	.short	(.L_3967 - .L_3966)
.L_3966:
        /*00d0*/ 	.word	0x00000000
        /*00d4*/ 	.short	0x0008
        /*00d6*/ 	.short	0x0038
        /*00d8*/ 	.byte	0x00, 0xf0, 0x11, 0x00


	//----- nvinfo : EIATTR_KPARAM_INFO
	.align		4
.L_3967:
        /*00dc*/ 	.byte	0x04, 0x17
        /*00de*/ 	.short	(.L_3969 - .L_3968)
.L_3968:
        /*00e0*/ 	.word	0x00000000
        /*00e4*/ 	.short	0x0007
        /*00e6*/ 	.short	0x0030
        /*00e8*/ 	.byte	0x00, 0xf0, 0x21, 0x00


	//----- nvinfo : EIATTR_KPARAM_INFO
	.align		4
.L_3969:
        /*00ec*/ 	.byte	0x04, 0x17
        /*00ee*/ 	.short	(.L_3971 - .L_3970)
.L_3970:
        /*00f0*/ 	.word	0x00000000
        /*00f4*/ 	.short	0x0006
        /*00f6*/ 	.short	0x0028
        /*00f8*/ 	.byte	0x00, 0xf0, 0x21, 0x00


	//----- nvinfo : EIATTR_KPARAM_INFO
	.align		4
.L_3971:
        /*00fc*/ 	.byte	0x04, 0x17
        /*00fe*/ 	.short	(.L_3973 - .L_3972)
.L_3972:
        /*0100*/ 	.word	0x00000000
        /*0104*/ 	.short	0x0005
        /*0106*/ 	.short	0x0024
        /*0108*/ 	.byte	0x00, 0xf0, 0x11, 0x00


	//----- nvinfo : EIATTR_KPARAM_INFO
	.align		4
.L_3973:
        /*010c*/ 	.byte	0x04, 0x17
        /*010e*/ 	.short	(.L_3975 - .L_3974)
.L_3974:
        /*0110*/ 	.word	0x00000000
        /*0114*/ 	.short	0x0004
        /*0116*/ 	.short	0x0020
        /*0118*/ 	.byte	0x00, 0xf0, 0x11, 0x00


	//----- nvinfo : EIATTR_KPARAM_INFO
	.align		4
.L_3975:
        /*011c*/ 	.byte	0x04, 0x17
        /*011e*/ 	.short	(.L_3977 - .L_3976)
.L_3976:
        /*0120*/ 	.word	0x00000000
        /*0124*/ 	.short	0x0003
        /*0126*/ 	.short	0x0018
        /*0128*/ 	.byte	0x00, 0xf0, 0x21, 0x00


	//----- nvinfo : EIATTR_KPARAM_INFO
	.align		4
.L_3977:
        /*012c*/ 	.byte	0x04, 0x17
        /*012e*/ 	.short	(.L_3979 - .L_3978)
.L_3978:
        /*0130*/ 	.word	0x00000000
        /*0134*/ 	.short	0x0002
        /*0136*/ 	.short	0x0010
        /*0138*/ 	.byte	0x00, 0xf0, 0x21, 0x00


	//----- nvinfo : EIATTR_KPARAM_INFO
	.align		4
.L_3979:
        /*013c*/ 	.byte	0x04, 0x17
        /*013e*/ 	.short	(.L_3981 - .L_3980)
.L_3980:
        /*0140*/ 	.word	0x00000000
        /*0144*/ 	.short	0x0001
        /*0146*/ 	.short	0x0008
        /*0148*/ 	.byte	0x00, 0xf0, 0x21, 0x00


	//----- nvinfo : EIATTR_KPARAM_INFO
	.align		4
.L_3981:
        /*014c*/ 	.byte	0x04, 0x17
        /*014e*/ 	.short	(.L_3983 - .L_3982)
.L_3982:
        /*0150*/ 	.word	0x00000000
        /*0154*/ 	.short	0x0000
        /*0156*/ 	.short	0x0000
        /*0158*/ 	.byte	0x00, 0xf0, 0x21, 0x00


	//----- nvinfo : EIATTR_MAXREG_COUNT
	.align		4
.L_3983:
        /*015c*/ 	.byte	0x03, 0x1b
        /*015e*/ 	.short	0x00ff


	//----- nvinfo : EIATTR_NUM_BARRIERS
	.align		4
        /*0160*/ 	.byte	0x02, 0x4c
        /*0162*/ 	.byte	0x01
	.zero		1


	//----- nvinfo : EIATTR_EXTERNS
	.align		4
        /*0164*/ 	.byte	0x04, 0x0f
        /*0166*/ 	.short	(.L_3985 - .L_3984)


	//   ....[0]....
	.align		4
.L_3984:
        /*0168*/ 	.word	index@(__assertfail)


	//----- nvinfo : EIATTR_MERCURY_ISA_VERSION
	.align		4
.L_3985:
        /*016c*/ 	.byte	0x03, 0x5f
        /*016e*/ 	.short	0x0000


	//----- nvinfo : EIATTR_COOP_GROUP_MASK_REGIDS
	.align		4
        /*0170*/ 	.byte	0x04, 0x29
        /*0172*/ 	.short	(.L_3987 - .L_3986)


	//   ....[0]....
.L_3986:
        /*0174*/ 	.word	0xffffffff


	//   ....[1]....
        /*0178*/ 	.word	0xffffffff


	//   ....[2]....
        /*017c*/ 	.word	0xffffffff


	//   ....[3]....
        /*0180*/ 	.word	0xffffffff


	//   ....[4]....
        /*0184*/ 	.word	0xffffffff


	//   ....[5]....
        /*0188*/ 	.word	0xffffffff


	//   ....[6]....
        /*018c*/ 	.word	0xffffffff


	//   ....[7]....
        /*0190*/ 	.word	0xffffffff


	//   ....[8]....
        /*0194*/ 	.word	0xffffffff


	//   ....[9]....
        /*0198*/ 	.word	0xffffffff


	//   ....[10]....
        /*019c*/ 	.word	0xffffffff


	//   ....[11]....
        /*01a0*/ 	.word	0xffffffff


	//   ....[12]....
        /*01a4*/ 	.word	0xffffffff


	//   ....[13]....
        /*01a8*/ 	.word	0xffffffff


	//   ....[14]....
        /*01ac*/ 	.word	0xffffffff


	//   ....[15]....
        /*01b0*/ 	.word	0xffffffff


	//   ....[16]....
        /*01b4*/ 	.word	0xffffffff


	//   ....[17]....
        /*01b8*/ 	.word	0xffffffff


	//   ....[18]....
        /*01bc*/ 	.word	0xffffffff


	//   ....[19]....
        /*01c0*/ 	.word	0xffffffff


	//----- nvinfo : EIATTR_COOP_GROUP_INSTR_OFFSETS
	.align		4
.L_3987:
        /*01c4*/ 	.byte	0x04, 0x28
        /*01c6*/ 	.short	(.L_3989 - .L_3988)


	//   ....[0]....
.L_3988:
        /*01c8*/ 	.word	0x000006c0


	//   ....[1]....
        /*01cc*/ 	.word	0x000006e0


	//   ....[2]....
        /*01d0*/ 	.word	0x00000700


	//   ....[3]....
        /*01d4*/ 	.word	0x00000720


	//   ....[4]....
        /*01d8*/ 	.word	0x000007d0


	//   ....[5]....
        /*01dc*/ 	.word	0x000007f0


	//   ....[6]....
        /*01e0*/ 	.word	0x00000810


	//   ....[7]....
        /*01e4*/ 	.word	0x000015d0


	//   ....[8]....
        /*01e8*/ 	.word	0x00001640


	//   ....[9]....
        /*01ec*/ 	.word	0x00001660


	//   ....[10]....
        /*01f0*/ 	.word	0x00001680


	//   ....[11]....
        /*01f4*/ 	.word	0x000016a0


	//   ....[12]....
        /*01f8*/ 	.word	0x000016f0


	//   ....[13]....
        /*01fc*/ 	.word	0x00001710


	//   ....[14]....
        /*0200*/ 	.word	0x00001730


	//   ....[15]....
        /*0204*/ 	.word	0x000031e0


	//   ....[16]....
        /*0208*/ 	.word	0x00003250


	//   ....[17]....
        /*020c*/ 	.word	0x000032b0


	//   ....[18]....
        /*0210*/ 	.word	0x00003310


	//   ....[19]....
        /*0214*/ 	.word	0x00003370


	//----- nvinfo : EIATTR_SYSCALL_OFFSETS
	.align		4
.L_3989:
        /*0218*/ 	.byte	0x04, 0x46
        /*021a*/ 	.short	(.L_3991 - .L_3990)


	//   ....[0]....
.L_3990:
        /*021c*/ 	.word	0x00003170


	//----- nvinfo : EIATTR_EXIT_INSTR_OFFSETS
	.align		4
.L_3991:
        /*0220*/ 	.byte	0x04, 0x1c
        /*0222*/ 	.short	(.L_3993 - .L_3992)


	//   ....[0]....
.L_3992:
        /*0224*/ 	.word	0x00002840


	//   ....[1]....
        /*0228*/ 	.word	0x00002910


	//   ....[2]....
        /*022c*/ 	.word	0x00003040


	//   ....[3]....
        /*0230*/ 	.word	0x00003180


	//----- nvinfo : EIATTR_CTAIDZ_USED
	.align		4
.L_3993:
        /*0234*/ 	.byte	0x01, 0x04
	.zero		2


	//----- nvinfo : EIATTR_CRS_STACK_SIZE
	.align		4
        /*0238*/ 	.byte	0x04, 0x1e
        /*023a*/ 	.short	(.L_3995 - .L_3994)
.L_3994:
        /*023c*/ 	.word	0x00000000
.L_3995:


//--------------------- .nv.info._ZN4vllm25paged_attention_v1_kernelI13__nv_bfloat16hLi120ELi32ELi128ELNS_18Fp8KVCacheDataTypeE2ELb0EEEvPT_PKS3_PKT0_S9_ifPKiSB_iPKfiiiSD_SD_iiiii --------------------------
	.section	.nv.info._ZN4vllm25paged_attention_v1_kernelI13__nv_bfloat16hLi120ELi32ELi128ELNS_18Fp8KVCacheDataTypeE2ELb0EEEvPT_PKS3_PKT0_S9_ifPKiSB_iPKfiiiSD_SD_iiiii,"",@"SHT_CUDA_INFO"
	.sectionflags	@""
	.align	4


	//----- nvinfo : EIATTR_CUDA_API_VERSION
	.align		4
        /*0000*/ 	.byte	0x04, 0x37
        /*0002*/ 	.short	(.L_3997 - .L_3996)
.L_3996:
        /*0004*/ 	.word	0x00000082


	//----- nvinfo : EIATTR_SW2861232_WAR
	.align		4
.L_3997:
        /*0008*/ 	.byte	0x01, 0x35
	.zero		2


	//----- nvinfo : EIATTR_PARAM_CBANK
	.align		4
        /*000c*/ 	.byte	0x04, 0x0a
        /*000e*/ 	.short	(.L_3999 - .L_3998)
	.align		4
.L_3998:
        /*0010*/ 	.word	index@(.nv.constant0._ZN4vllm25paged_attention_v1_kernelI13__nv_bfloat16hLi120ELi32ELi128ELNS_18Fp8KVCacheDataTypeE2ELb0EEEvPT_PKS3_PKT0_S9_ifPKiSB_iPKfiiiSD_SD_iiiii)
        /*0014*/ 	.short	0x0160
        /*0016*/ 	.short	0x007c


	//----- nvinfo : EIATTR_CBANK_PARAM_SIZE
	.align		4
.L_3999:
        /*0018*/ 	.byte	0x03, 0x19
        /*001a*/ 	.short	0x007c


	//----- nvinfo : EIATTR_KPARAM_INFO
	.align		4
        /*001c*/ 	.byte	0x04, 0x17
        /*001e*/ 	.short	(.L_4001 - .L_4000)
.L_4000:
        /*0020*/ 	.word	0x00000000
        /*0024*/ 	.short	0x0013
        /*0026*/ 	.short	0x0078
        /*0028*/ 	.byte	0x00, 0xf0, 0x11, 0x00


	//----- nvinfo : EIATTR_KPARAM_INFO
	.align		4
.L_4001:
        /*002c*/ 	.byte	0x04, 0x17
        /*002e*/ 	.short	(.L_4003 - .L_4002)
.L_4002:
        /*0030*/ 	.word	0x00000000
        /*0034*/ 	.short	0x0012
        /*0036*/ 	.short	0x0074
        /*0038*/ 	.byte	0x00, 0xf0, 0x11, 0x00


	//----- nvinfo : EIATTR_KPARAM_INFO
	.align		4
.L_4003:
        /*003c*/ 	.byte	0x04, 0x17
        /*003e*/ 	.short	(.L_4005 - .L_4004)
.L_4004:
        /*0040*/ 	.word	0x00000000
        /*0044*/ 	.short	0x0011
        /*0046*/ 	.short	0x0070
        /*0048*/ 	.byte	0x00, 0xf0, 0x11, 0x00


	//----- nvinfo : EIATTR_KPARAM_INFO
	.align		4
.L_4005:
        /*004c*/ 	.byte	0x04, 0x17
        /*004e*/ 	.short	(.L_4007 - .L_4006)
.L_4006:
        /*0050*/ 	.word	0x00000000
        /*0054*/ 	.short	0x0010
        /*0056*/ 	.short	0x006c
        /*0058*/ 	.byte	0x00, 0xf0, 0x11, 0x00


	//----- nvinfo : EIATTR_KPARAM_INFO
	.align		4
.L_4007:
        /*005c*/ 	.byte	0x04, 0x17
        /*005e*/ 	.short	(.L_4009 - .L_4008)
.L_4008:
        /*0060*/ 	.word	0x00000000
        /*0064*/ 	.short	0x000f
        /*0066*/ 	.short	0x0068
        /*0068*/ 	.byte	0x00, 0xf0, 0x11, 0x00


	//----- nvinfo : EIATTR_KPARAM_INFO
	.align		4
.L_4009:
        /*006c*/ 	.byte	0x04, 0x17
        /*006e*/ 	.short	(.L_4011 - .L_4010)
.L_4010:
        /*0070*/ 	.word	0x00000000
        /*0074*/ 	.short	0x000e
        /*0076*/ 	.short	0x0060
        /*0078*/ 	.byte	0x00, 0xf0, 0x21, 0x00


	//----- nvinfo : EIATTR_KPARAM_INFO
	.align		4
.L_4011:
        /*007c*/ 	.byte	0x04, 0x17
        /*007e*/ 	.short	(.L_4013 - .L_4012)
.L_4012:
        /*0080*/ 	.word	0x00000000
        /*0084*/ 	.short	0x000d
        /*0086*/ 	.short	0x0058
        /*0088*/ 	.byte	0x00, 0xf0, 0x21, 0x00


	//----- nvinfo : EIATTR_KPARAM_INFO
	.align		4
.L_4013:
        /*008c*/ 	.byte	0x04, 0x17
        /*008e*/ 	.short	(.L_4015 - .L_4014)
.L_4014:
        /*0090*/ 	.word	0x00000000
        /*0094*/ 	.short	0x000c
        /*0096*/ 	.short	0x0050
        /*0098*/ 	.byte	0x00, 0xf0, 0x11, 0x00


	//----- nvinfo : EIATTR_KPARAM_INFO
	.align		4
.L_4015:
        /*009c*/ 	.byte	0x04, 0x17
        /*009e*/ 	.short	(.L_4017 - .L_4016)
.L_4016:
        /*00a0*/ 	.word	0x00000000
        /*00a4*/ 	.short	0x000b
        /*00a6*/ 	.short	0x004c
        /*00a8*/ 	.byte	0x00, 0xf0, 0x11, 0x00


	//----- nvinfo : EIATTR_KPARAM_INFO
	.align		4
.L_4017:
        /*00ac*/ 	.byte	0x04, 0x17
        /*00ae*/ 	.short	(.L_4019 - .L_4018)
.L_4018:
        /*00b0*/ 	.word	0x00000000
        /*00b4*/ 	.short	0x000a
        /*00b6*/ 	.short	0x0048
        /*00b8*/ 	.byte	0x00, 0xf0, 0x11, 0x00


	//----- nvinfo : EIATTR_KPARAM_INFO
	.align		4
.L_4019:
        /*00bc*/ 	.byte	0x04, 0x17
        /*00be*/ 	.short	(.L_4021 - .L_4020)
.L_4020:
        /*00c0*/ 	.word	0x00000000
        /*00c4*/ 	.short	0x0009
        /*00c6*/ 	.short	0x0040
        /*00c8*/ 	.byte	0x00, 0xf0, 0x21, 0x00


	//----- nvinfo : EIATTR_KPARAM_INFO
	.align		4
.L_4021:
        /*00cc*/ 	.byte	0x04, 0x17
        /*00ce*/ 	.short	(.L_4023 - .L_4022)
.L_4022:
        /*00d0*/ 	.word	0x00000000
        /*00d4*/ 	.short	0x0008
        /*00d6*/ 	.short	0x0038
        /*00d8*/ 	.byte	0x00, 0xf0, 0x11, 0x00


	//----- nvinfo : EIATTR_KPARAM_INFO
	.align		4
.L_4023:
        /*00dc*/ 	.byte	0x04, 0x17
        /*00de*/ 	.short	(.L_4025 - .L_4024)
.L_4024:
        /*00e0*/ 	.word	0x00000000
        /*00e4*/ 	.short	0x0007
        /*00e6*/ 	.short	0x0030
        /*00e8*/ 	.byte	0x00, 0xf0, 0x21, 0x00


	//----- nvinfo : EIATTR_KPARAM_INFO
	.align		4
.L_4025:
        /*00ec*/ 	.byte	0x04, 0x17
        /*00ee*/ 	.short	(.L_4027 - .L_4026)
.L_4026:
        /*00f0*/ 	.word	0x00000000
        /*00f4*/ 	.short	0x0006
        /*00f6*/ 	.short	0x0028
        /*00f8*/ 	.byte	0x00, 0xf0, 0x21, 0x00


	//----- nvinfo : EIATTR_KPARAM_INFO
	.align		4
.L_4027:
        /*00fc*/ 	.byte	0x04, 0x17
        /*00fe*/ 	.short	(.L_4029 - .L_4028)
.L_4028:
        /*0100*/ 	.word	0x00000000
        /*0104*/ 	.short	0x0005
        /*0106*/ 	.short	0x0024
        /*0108*/ 	.byte	0x00, 0xf0, 0x11, 0x00


	//----- nvinfo : EIATTR_KPARAM_INFO
	.align		4
.L_4029:
        /*010c*/ 	.byte	0x04, 0x17
        /*010e*/ 	.short	(.L_4031 - .L_4030)
.L_4030:
        /*0110*/ 	.word	0x00000000
        /*0114*/ 	.short	0x0004
        /*0116*/ 	.short	0x0020
        /*0118*/ 	.byte	0x00, 0xf0, 0x11, 0x00


	//----- nvinfo : EIATTR_KPARAM_INFO
	.align		4
.L_4031:
        /*011c*/ 	.byte	0x04, 0x17
        /*011e*/ 	.short	(.L_4033 - .L_4032)
.L_4032:
        /*0120*/ 	.word	0x00000000
        /*0124*/ 	.short	0x0003
        /*0126*/ 	.short	0x0018
        /*0128*/ 	.byte	0x00, 0xf0, 0x21, 0x00


	//----- nvinfo : EIATTR_KPARAM_INFO
	.align		4
.L_4033:
        /*012c*/ 	.byte	0x04, 0x17
        /*012e*/ 	.short	(.L_4035 - .L_4034)
.L_4034:
        /*0130*/ 	.word	0x00000000
        /*0134*/ 	.short	0x0002
        /*0136*/ 	.short	0x0010
        /*0138*/ 	.byte	0x00, 0xf0, 0x21, 0x00


	//----- nvinfo : EIATTR_KPARAM_INFO
	.align		4
.L_4035:
        /*013c*/ 	.byte	0x04, 0x17
        /*013e*/ 	.short	(.L_4037 - .L_4036)
.L_4036:
        /*0140*/ 	.word	0x00000000
        /*0144*/ 	.short	0x0001
        /*0146*/ 	.short	0x0008
        /*0148*/ 	.byte	0x00, 0xf0, 0x21, 0x00


	//----- nvinfo : EIATTR_KPARAM_INFO
	.align		4
.L_4037:
        /*014c*/ 	.byte	0x04, 0x17
        /*014e*/ 	.short	(.L_4039 - .L_4038)
.L_4038:
        /*0150*/ 	.word	0x00000000
        /*0154*/ 	.short	0x0000
        /*0156*/ 	.short	0x0000
        /*0158*/ 	.byte	0x00, 0xf0, 0x21, 0x00


	//----- nvinfo : EIATTR_MAXREG_COUNT
	.align		4
.L_4039:
        /*015c*/ 	.byte	0x03, 0x1b
        /*015e*/ 	.short	0x00ff


	//----- nvinfo : EIATTR_NUM_BARRIERS
	.align		4
        /*0160*/ 	.byte	0x02, 0x4c
        /*0162*/ 	.byte	0x01
	.zero		1


	//----- nvinfo : EIATTR_EXTERNS
	.align		4
        /*0164*/ 	.byte	0x04, 0x0f
        /*0166*/ 	.short	(.L_4041 - .L_4040)


	//   ....[0]....
	.align		4
.L_4040:
        /*0168*/ 	.word	index@(__assertfail)


	//----- nvinfo : EIATTR_MERCURY_ISA_VERSION
	.align		4
.L_4041:
        /*016c*/ 	.byte	0x03, 0x5f
        /*016e*/ 	.short	0x0000


	//----- nvinfo : EIATTR_COOP_GROUP_MASK_REGIDS
	.align		4
        /*0170*/ 	.byte	0x04, 0x29
        /*0172*/ 	.short	(.L_4043 - .L_4042)


	//   ....[0]....
.L_4042:
        /*0174*/ 	.word	0xffffffff


	//   ....[1]....
        /*0178*/ 	.word	0xffffffff


	//   ....[2]....
        /*017c*/ 	.word	0xffffffff


	//   ....[3]....
        /*0180*/ 	.word	0xffffffff


	//   ....[4]....
        /*0184*/ 	.word	0xffffffff


	//   ....[5]....
        /*0188*/ 	.word	0xffffffff


	//   ....[6]....
        /*018c*/ 	.word	0xffffffff


	//   ....[7]....
        /*0190*/ 	.word	0xffffffff


	//   ....[8]....
        /*0194*/ 	.word	0xffffffff


	//   ....[9]....
        /*0198*/ 	.word	0xffffffff


	//   ....[10]....
        /*019c*/ 	.word	0xffffffff


	//   ....[11]....
        /*01a0*/ 	.word	0xffffffff


	//   ....[12]....
        /*01a4*/ 	.word	0xffffffff


	//   ....[13]....
        /*01a8*/ 	.word	0xffffffff


	//   ....[14]....
        /*01ac*/ 	.word	0xffffffff


	//   ....[15]....
        /*01b0*/ 	.word	0xffffffff


	//   ....[16]....
        /*01b4*/ 	.word	0xffffffff


	//   ....[17]....
        /*01b8*/ 	.word	0xffffffff


	//   ....[18]....
        /*01bc*/ 	.word	0xffffffff


	//   ....[19]....
        /*01c0*/ 	.word	0xffffffff


	//----- nvinfo : EIATTR_COOP_GROUP_INSTR_OFFSETS
	.align		4
.L_4043:
        /*01c4*/ 	.byte	0x04, 0x28
        /*01c6*/ 	.short	(.L_4045 - .L_4044)


	//   ....[0]....
.L_4044:
        /*01c8*/ 	.word	0x000006c0


	//   ....[1]....
        /*01cc*/ 	.word	0x000006e0


	//   ....[2]....
        /*01d0*/ 	.word	0x00000700


	//   ....[3]....
        /*01d4*/ 	.word	0x00000720


	//   ....[4]....
        /*01d8*/ 	.word	0x000007d0


	//   ....[5]....
        /*01dc*/ 	.word	0x000007f0


	//   ....[6]....
        /*01e0*/ 	.word	0x00000810


	//   ....[7]....
        /*01e4*/ 	.word	0x000015d0


	//   ....[8]....
        /*01e8*/ 	.word	0x00001640


	//   ....[9]....
        /*01ec*/ 	.word	0x00001660


	//   ....[10]....
        /*01f0*/ 	.word	0x00001680


	//   ....[11]....
        /*01f4*/ 	.word	0x000016a0


	//   ....[12]....
        /*01f8*/ 	.word	0x000016f0


	//   ....[13]....
        /*01fc*/ 	.word	0x00001710


	//   ....[14]....
        /*0200*/ 	.word	0x00001730


	//   ....[15]....
        /*0204*/ 	.word	0x000030d0


	//   ....[16]....
        /*0208*/ 	.word	0x00003140


	//   ....[17]....
        /*020c*/ 	.word	0x000031a0


	//   ....[18]....
        /*0210*/ 	.word	0x00003200


	//   ....[19]....
        /*0214*/ 	.word	0x00003260


	//----- nvinfo : EIATTR_SYSCALL_OFFSETS
	.align		4
.L_4045:
        /*0218*/ 	.byte	0x04, 0x46
        /*021a*/ 	.short	(.L_4047 - .L_4046)


	//   ....[0]....
.L_4046:
        /*021c*/ 	.word	0x00003060


	//----- nvinfo : EIATTR_EXIT_INSTR_OFFSETS
	.align		4
.L_4047:
        /*0220*/ 	.byte	0x04, 0x1c
        /*0222*/ 	.short	(.L_4049 - .L_4048)


	//   ....[0]....
.L_4048:
        /*0224*/ 	.word	0x000027c0


	//   ....[1]....
        /*0228*/ 	.word	0x00002880


	//   ....[2]....
        /*022c*/ 	.word	0x00002f30


	//   ....[3]....
        /*0230*/ 	.word	0x00003070


	//----- nvinfo : EIATTR_CTAIDZ_USED
	.align		4
.L_4049:
        /*0234*/ 	.byte	0x01, 0x04
	.zero		2


	//----- nvinfo : EIATTR_CRS_STACK_SIZE
	.align		4
        /*0238*/ 	.byte	0x04, 0x1e
        /*023a*/ 	.short	(.L_4051 - .L_4050)
.L_4050:
        /*023c*/ 	.word	0x00000000
.L_4051:


//--------------------- .nv.info._ZN4vllm25paged_attention_v1_kernelI13__nv_bfloat16hLi112ELi32ELi128ELNS_18Fp8KVCacheDataTypeE2ELb0EEEvPT_PKS3_PKT0_S9_ifPKiSB_iPKfiiiSD_SD_iiiii --------------------------
	.section	.nv.info._ZN4vllm25paged_attention_v1_kernelI13__nv_bfloat16hLi112ELi32ELi128ELNS_18Fp8KVCacheDataTypeE2ELb0EEEvPT_PKS3_PKT0_S9_ifPKiSB_iPKfiiiSD_SD_iiiii,"",@"SHT_CUDA_INFO"
	.sectionflags	@""
	.align	4


	//----- nvinfo : EIATTR_CUDA_API_VERSION
	.align		4
        /*0000*/ 	.byte	0x04, 0x37
        /*0002*/ 	.short	(.L_4053 - .L_4052)
.L_4052:
        /*0004*/ 	.word	0x00000082


	//----- nvinfo : EIATTR_SW2861232_WAR
	.align		4
.L_4053:
        /*0008*/ 	.byte	0x01, 0x35
	.zero		2


	//----- nvinfo : EIATTR_PARAM_CBANK
	.align		4
        /*000c*/ 	.byte	0x04, 0x0a
        /*000e*/ 	.short	(.L_4055 - .L_4054)
	.align		4
.L_4054:
        /*0010*/ 	.word	index@(.nv.constant0._ZN4vllm25paged_attention_v1_kernelI13__nv_bfloat16hLi112ELi32ELi128ELNS_18Fp8KVCacheDataTypeE2ELb0EEEvPT_PKS3_PKT0_S9_ifPKiSB_iPKfiiiSD_SD_iiiii)
        /*0014*/ 	.short	0x0160
        /*0016*/ 	.short	0x007c


	//----- nvinfo : EIATTR_CBANK_PARAM_SIZE
	.align		4
.L_4055:
        /*0018*/ 	.byte	0x03, 0x19
        /*001a*/ 	.short	0x007c


	//----- nvinfo : EIATTR_KPARAM_INFO
	.align		4
        /*001c*/ 	.byte	0x04, 0x17
        /*001e*/ 	.short	(.L_4057 - .L_4056)
.L_4056:
        /*0020*/ 	.word	0x00000000
        /*0024*/ 	.short	0x0013
        /*0026*/ 	.short	0x0078
        /*0028*/ 	.byte	0x00, 0xf0, 0x11, 0x00


	//----- nvinfo : EIATTR_KPARAM_INFO
	.align		4
.L_4057:
        /*002c*/ 	.byte	0x04, 0x17
        /*002e*/ 	.short	(.L_4059 - .L_4058)
.L_4058:
        /*0030*/ 	.word	0x00000000
        /*0034*/ 	.short	0x0012
        /*0036*/ 	.short	0x0074
        /*0038*/ 	.byte	0x00, 0xf0, 0x11, 0x00


	//----- nvinfo : EIATTR_KPARAM_INFO
	.align		4
.L_4059:
        /*003c*/ 	.byte	0x04, 0x17
        /*003e*/ 	.short	(.L_4061 - .L_4060)
.L_4060:
        /*0040*/ 	.word	0x00000000
        /*0044*/ 	.short	0x0011
        /*0046*/ 	.short	0x0070
        /*0048*/ 	.byte	0x00, 0xf0, 0x11, 0x00


	//----- nvinfo : EIATTR_KPARAM_INFO
	.align		4
.L_4061:
        /*004c*/ 	.byte	0x04, 0x17
        /*004e*/ 	.short	(.L_4063 - .L_4062)
.L_4062:
        /*0050*/ 	.word	0x00000000
        /*0054*/ 	.short	0x0010
        /*0056*/ 	.short	0x006c
        /*0058*/ 	.byte	0x00, 0xf0, 0x11, 0x00


	//----- nvinfo : EIATTR_KPARAM_INFO
	.align		4
.L_4063:
        /*005c*/ 	.byte	0x04, 0x17
        /*005e*/ 	.short	(.L_4065 - .L_4064)
.L_4064:
        /*0060*/ 	.word	0x00000000
        /*0064*/ 	.short	0x000f
        /*0066*/ 	.short	0x0068
        /*0068*/ 	.byte	0x00, 0xf0, 0x11, 0x00


	//----- nvinfo : EIATTR_KPARAM_INFO
	.align		4
.L_4065:
        /*006c*/ 	.byte	0x04, 0x17
        /*006e*/ 	.short	(.L_4067 - .L_4066)
.L_4066:
        /*0070*/ 	.word	0x00000000
        /*0074*/ 	.short	0x000e
        /*0076*/ 	.short	0x0060
        /*0078*/ 	.byte	0x00, 0xf0, 0x21, 0x00


	//----- nvinfo : EIATTR_KPARAM_INFO
	.align		4
.L_4067:
        /*007c*/ 	.byte	0x04, 0x17
        /*007e*/ 	.short	(.L_4069 - .L_4068)
.L_4068:
        /*0080*/ 	.word	0x00000000
        /*0084*/ 	.short	0x000d
        /*0086*/ 	.short	0x0058
        /*0088*/ 	.byte	0x00, 0xf0, 0x21, 0x00


	//----- nvinfo : EIATTR_KPARAM_INFO
	.align		4
.L_4069:
        /*008c*/ 	.byte	0x04, 0x17
        /*008e*/ 	.short	(.L_4071 - .L_4070)
.L_4070:
        /*0090*/ 	.word	0x00000000
        /*0094*/ 	.short	0x000c
        /*0096*/ 	.short	0x0050
        /*0098*/ 	.byte	0x00, 0xf0, 0x11, 0x00


	//----- nvinfo : EIATTR_KPARAM_INFO
	.align		4
.L_4071:
        /*009c*/ 	.byte	0x04, 0x17
        /*009e*/ 	.short	(.L_4073 - .L_4072)
.L_4072:
        /*00a0*/ 	.word	0x00000000
        /*00a4*/ 	.short	0x000b
        /*00a6*/ 	.short	0x004c
        /*00a8*/ 	.byte	0x00, 0xf0, 0x11, 0x00


	//----- nvinfo : EIATTR_KPARAM_INFO
	.align		4
.L_4073:
        /*00ac*/ 	.byte	0x04, 0x17
        /*00ae*/ 	.short	(.L_4075 - .L_4074)
.L_4074:
        /*00b0*/ 	.word	0x00000000
        /*00b4*/ 	.short	0x000a
        /*00b6*/ 	.short	0x0048
        /*00b8*/ 	.byte	0x00, 0xf0, 0x11, 0x00


	//----- nvinfo : EIATTR_KPARAM_INFO
	.align		4
.L_4075:
        /*00bc*/ 	.byte	0x04, 0x17
        /*00be*/ 	.short	(.L_4077 - .L_4076)
.L_4076:
        /*00c0*/ 	.word	0x00000000
        /*00c4*/ 	.short	0x0009
        /*00c6*/ 	.short	0x0040
        /*00c8*/ 	.byte	0x00, 0xf0, 0x21, 0x00


	//----- nvinfo : EIATTR_KPARAM_INFO
	.align		4
.L_4077:
        /*00cc*/ 	.byte	0x04, 0x17
        /*00ce*/ 	.short	(.L_4079 - .L_4078)
.L_4078:
        /*00d0*/ 	.word	0x00000000
        /*00d4*/ 	.short	0x0008
        /*00d6*/ 	.short	0x0038
        /*00d8*/ 	.byte	0x00, 0xf0, 0x11, 0x00


	//----- nvinfo : EIATTR_KPARAM_INFO
	.align		4
.L_4079:
        /*00dc*/ 	.byte	0x04, 0x17
        /*00de*/ 	.short	(.L_4081 - .L_4080)
.L_4080:
        /*00e0*/ 	.word	0x00000000
        /*00e4*/ 	.short	0x0007
        /*00e6*/ 	.short	0x0030
        /*00e8*/ 	.byte	0x00, 0xf0, 0x21, 0x00


	//----- nvinfo : EIATTR_KPARAM_INFO
	.align		4
.L_4081:
        /*00ec*/ 	.byte	0x04, 0x17
        /*00ee*/ 	.short	(.L_4083 - .L_4082)
.L_4082:
        /*00f0*/ 	.word	0x00000000
        /*00f4*/ 	.short	0x0006
        /*00f6*/ 	.short	0x0028
        /*00f8*/ 	.byte	0x00, 0xf0, 0x21, 0x00


	//----- nvinfo : EIATTR_KPARAM_INFO
	.align		4
.L_4083:
        /*00fc*/ 	.byte	0x04, 0x17
        /*00fe*/ 	.short	(.L_4085 - .L_4084)
.L_4084:
        /*0100*/ 	.word	0x00000000
        /*0104*/ 	.short	0x0005
        /*0106*/ 	.short	0x0024
        /*0108*/ 	.byte	0x00, 0xf0, 0x11, 0x00


	//----- nvinfo : EIATTR_KPARAM_INFO
	.align		4
.L_4085:
        /*010c*/ 	.byte	0x04, 0x17
        /*010e*/ 	.short	(.L_4087 - .L_4086)
.L_4086:
        /*0110*/ 	.word	0x00000000
        /*0114*/ 	.short	0x0004
        /*0116*/ 	.short	0x0020
        /*0118*/ 	.byte	0x00, 0xf0, 0x11, 0x00


	//----- nvinfo : EIATTR_KPARAM_INFO
	.align		4
.L_4087:
        /*011c*/ 	.byte	0x04, 0x17
        /*011e*/ 	.short	(.L_4089 - .L_4088)
.L_4088:
        /*0120*/ 	.word	0x00000000
        /*0124*/ 	.short	0x0003
        /*0126*/ 	.short	0x0018
        /*0128*/ 	.byte	0x00, 0xf0, 0x21, 0x00


	//----- nvinfo : EIATTR_KPARAM_INFO
	.align		4
.L_4089:
        /*012c*/ 	.byte	0x04, 0x17
        /*012e*/ 	.short	(.L_4091 - .L_4090)
.L_4090:
        /*0130*/ 	.word	0x00000000
        /*0134*/ 	.short	0x0002
        /*0136*/ 	.short	0x0010
        /*0138*/ 	.byte	0x00, 0xf0, 0x21, 0x00


	//----- nvinfo : EIATTR_KPARAM_INFO
	.align		4
.L_4091:
        /*013c*/ 	.byte	0x04, 0x17
        /*013e*/ 	.short	(.L_4093 - .L_4092)
.L_4092:
        /*0140*/ 	.word	0x00000000
        /*0144*/ 	.short	0x0001
        /*0146*/ 	.short	0x0008
        /*0148*/ 	.byte	0x00, 0xf0, 0x21, 0x00


	//----- nvinfo : EIATTR_KPARAM_INFO
	.align		4
.L_4093:
        /*014c*/ 	.byte	0x04, 0x17
        /*014e*/ 	.short	(.L_4095 - .L_4094)
.L_4094:
        /*0150*/ 	.word	0x00000000
        /*0154*/ 	.short	0x0000
        /*0156*/ 	.short	0x0000
        /*0158*/ 	.byte	0x00, 0xf0, 0x21, 0x00


	//----- nvinfo : EIATTR_MAXREG_COUNT
	.align		4
.L_4095:
        /*015c*/ 	.byte	0x03, 0x1b
        /*015e*/ 	.short	0x00ff


	//----- nvinfo : EIATTR_NUM_BARRIERS
	.align		4
        /*0160*/ 	.byte	0x02, 0x4c
        /*0162*/ 	.byte	0x01
	.zero		1


	//----- nvinfo : EIATTR_EXTERNS
	.align		4
        /*0164*/ 	.byte	0x04, 0x0f
        /*0166*/ 	.short	(.L_4097 - .L_4096)


	//   ....[0]....
	.align		4
.L_4096:
        /*0168*/ 	.word	index@(__assertfail)


	//----- nvinfo : EIATTR_MERCURY_ISA_VERSION
	.align		4
.L_4097:
        /*016c*/ 	.byte	0x03, 0x5f
        /*016e*/ 	.short	0x0000


	//----- nvinfo : EIATTR_COOP_GROUP_MASK_REGIDS
	.align		4
        /*0170*/ 	.byte	0x04, 0x29
        /*0172*/ 	.short	(.L_4099 - .L_4098)


	//   ....[0]....
.L_4098:
        /*0174*/ 	.word	0xffffffff


	//   ....[1]....
        /*0178*/ 	.word	0xffffffff


	//   ....[2]....
        /*017c*/ 	.word	0xffffffff


	//   ....[3]....
        /*0180*/ 	.word	0xffffffff


	//   ....[4]....
        /*0184*/ 	.word	0xffffffff


	//   ....[5]....
        /*0188*/ 	.word	0xffffffff


	//   ....[6]....
        /*018c*/ 	.word	0xffffffff


	//   ....[7]....
        /*0190*/ 	.word	0xffffffff


	//   ....[8]....
        /*0194*/ 	.word	0xffffffff


	//   ....[9]....
        /*0198*/ 	.word	0xffffffff


	//   ....[10]....
        /*019c*/ 	.word	0xffffffff


	//   ....[11]....
        /*01a0*/ 	.word	0xffffffff


	//   ....[12]....
        /*01a4*/ 	.word	0xffffffff


	//   ....[13]....
        /*01a8*/ 	.word	0xffffffff


	//   ....[14]....
        /*01ac*/ 	.word	0xffffffff


	//   ....[15]....
        /*01b0*/ 	.word	0xffffffff


	//   ....[16]....
        /*01b4*/ 	.word	0xffffffff


	//   ....[17]....
        /*01b8*/ 	.word	0xffffffff


	//   ....[18]....
        /*01bc*/ 	.word	0xffffffff


	//   ....[19]....
        /*01c0*/ 	.word	0xffffffff


	//----- nvinfo : EIATTR_COOP_GROUP_INSTR_OFFSETS
	.align		4
.L_4099:
        /*01c4*/ 	.byte	0x04, 0x28
        /*01c6*/ 	.short	(.L_4101 - .L_4100)


	//   ....[0]....
.L_4100:
        /*01c8*/ 	.word	0x000006c0


	//   ....[1]....
        /*01cc*/ 	.word	0x000006e0


	//   ....[2]....
        /*01d0*/ 	.word	0x00000700


	//   ....[3]....
        /*01d4*/ 	.word	0x00000720


	//   ....[4]....
        /*01d8*/ 	.word	0x000007d0


	//   ....[5]....
        /*01dc*/ 	.word	0x000007f0


	//   ....[6]....
        /*01e0*/ 	.word	0x00000810


	//   ....[7]....
        /*01e4*/ 	.word	0x000015d0


	//   ....[8]....
        /*01e8*/ 	.word	0x00001640


	//   ....[9]....
        /*01ec*/ 	.word	0x00001660


	//   ....[10]....
        /*01f0*/ 	.word	0x00001680


	//   ....[11]....
        /*01f4*/ 	.word	0x000016a0


	//   ....[12]....
        /*01f8*/ 	.word	0x000016f0


	//   ....[13]....
        /*01fc*/ 	.word	0x00001710


	//   ....[14]....
        /*0200*/ 	.word	0x00001730


	//   ....[15]....
        /*0204*/ 	.word	0x00003000


	//   ....[16]....
        /*0208*/ 	.word	0x00003070


	//   ....[17]....
        /*020c*/ 	.word	0x000030d0


	//   ....[18]....
        /*0210*/ 	.word	0x00003130


	//   ....[19]....
        /*0214*/ 	.word	0x00003190


	//----- nvinfo : EIATTR_SYSCALL_OFFSETS
	.align		4
.L_4101:
        /*0218*/ 	.byte	0x04, 0x46
        /*021a*/ 	.short	(.L_4103 - .L_4102)


	//   ....[0]....
.L_4102:
        /*021c*/ 	.word	0x00002f90


	//----- nvinfo : EIATTR_EXIT_INSTR_OFFSETS
	.align		4
.L_4103:
        /*0220*/ 	.byte	0x04, 0x1c
        /*0222*/ 	.short	(.L_4105 - .L_4104)


	//   ....[0]....
.L_4104:
        /*0224*/ 	.word	0x00002760


	//   ....[1]....
        /*0228*/ 	.word	0x00002820


	//   ....[2]....
        /*022c*/ 	.word	0x00002e60


	//   ....[3]....
        /*0230*/ 	.word	0x00002fa0


	//----- nvinfo : EIATTR_CTAIDZ_USED
	.align		4
.L_4105:
        /*0234*/ 	.byte	0x01, 0x04
	.zero		2


	//----- nvinfo : EIATTR_CRS_STACK_SIZE
	.align		4
        /*0238*/ 	.byte	0x04, 0x1e
        /*023a*/ 	.short	(.L_4107 - .L_4106)
.L_4106:
        /*023c*/ 	.word	0x00000000
.L_4107:


//--------------------- .nv.info._ZN4vllm25paged_attention_v1_kernelI13__nv_bfloat16hLi96ELi32ELi128ELNS_18Fp8KVCacheDataTypeE2ELb0EEEvPT_PKS3_PKT0_S9_ifPKiSB_iPKfiiiSD_SD_iiiii --------------------------
	.section	.nv.info._ZN4vllm25paged_attention_v1_kernelI13__nv_bfloat16hLi96ELi32ELi128ELNS_18Fp8KVCacheDataTypeE2ELb0EEEvPT_PKS3_PKT0_S9_ifPKiSB_iPKfiiiSD_SD_iiiii,"",@"SHT_CUDA_INFO"
	.sectionflags	@""
	.align	4


	//----- nvinfo : EIATTR_CUDA_API_VERSION
	.align		4
        /*0000*/ 	.byte	0x04, 0x37
        /*0002*/ 	.short	(.L_4109 - .L_4108)
.L_4108:
        /*0004*/ 	.word	0x00000082


	//----- nvinfo : EIATTR_SW2861232_WAR
	.align		4
.L_4109:
        /*0008*/ 	.byte	0x01, 0x35
	.zero		2


	//----- nvinfo : EIATTR_PARAM_CBANK
	.align		4
        /*000c*/ 	.byte	0x04, 0x0a
        /*000e*/ 	.short	(.L_4111 - .L_4110)
	.align		4
.L_4110:
        /*0010*/ 	.word	index@(.nv.constant0._ZN4vllm25paged_attention_v1_kernelI13__nv_bfloat16hLi96ELi32ELi128ELNS_18Fp8KVCacheDataTypeE2ELb0EEEvPT_PKS3_PKT0_S9_ifPKiSB_iPKfiiiSD_SD_iiiii)
        /*0014*/ 	.short	0x0160
        /*0016*/ 	.short	0x007c


	//----- nvinfo : EIATTR_CBANK_PARAM_SIZE
	.align		4
.L_4111:
        /*0018*/ 	.byte	0x03, 0x19
        /*001a*/ 	.short	0x007c


	//----- nvinfo : EIATTR_KPARAM_INFO
	.align		4
        /*001c*/ 	.byte	0x04, 0x17
        /*001e*/ 	.short	(.L_4113 - .L_4112)
.L_4112:
        /*0020*/ 	.word	0x00000000
        /*0024*/ 	.short	0x0013
        /*0026*/ 	.short	0x0078
        /*0028*/ 	.byte	0x00, 0xf0, 0x11, 0x00


	//----- nvinfo : EIATTR_KPARAM_INFO
	.align		4
.L_4113:
        /*002c*/ 	.byte	0x04, 0x17
        /*002e*/ 	.short	(.L_4115 - .L_4114)
.L_4114:
        /*0030*/ 	.word	0x00000000
        /*0034*/ 	.short	0x0012
        /*0036*/ 	.short	0x0074
        /*0038*/ 	.byte	0x00, 0xf0, 0x11, 0x00


	//----- nvinfo : EIATTR_KPARAM_INFO
	.align		4
.L_4115:
        /*003c*/ 	.byte	0x04, 0x17
        /*003e*/ 	.short	(.L_4117 - .L_4116)
.L_4116:
        /*0040*/ 	.word	0x00000000
        /*0044*/ 	.short	0x0011
        /*0046*/ 	.short	0x0070
        /*0048*/ 	.byte	0x00, 0xf0, 0x11, 0x00


	//----- nvinfo : EIATTR_KPARAM_INFO
	.align		4
.L_4117:
        /*004c*/ 	.byte	0x04, 0x17
        /*004e*/ 	.short	(.L_4119 - .L_4118)
.L_4118:
        /*0050*/ 	.word	0x00000000
        /*0054*/ 	.short	0x0010
        /*0056*/ 	.short	0x006c
        /*0058*/ 	.byte	0x00, 0xf0, 0x11, 0x00


	//----- nvinfo : EIATTR_KPARAM_INFO
	.align		4
.L_4119:
        /*005c*/ 	.byte	0x04, 0x17
        /*005e*/ 	.short	(.L_4121 - .L_4120)
.L_4120:
        /*0060*/ 	.word	0x00000000
        /*0064*/ 	.short	0x000f
        /*0066*/ 	.short	0x0068
        /*0068*/ 	.byte	0x00, 0xf0, 0x11, 0x00


	//----- nvinfo : EIATTR_KPARAM_INFO
	.align		4
.L_4121:
        /*006c*/ 	.byte	0x04, 0x17
        /*006e*/ 	.short	(.L_4123 - .L_4122)
.L_4122:
        /*0070*/ 	.word	0x00000000
        /*0074*/ 	.short	0x000e
        /*0076*/ 	.short	0x0060
        /*0078*/ 	.byte	0x00, 0xf0, 0x21, 0x00


	//----- nvinfo : EIATTR_KPARAM_INFO
	.align		4
.L_4123:
        /*007c*/ 	.byte	0x04, 0x17
        /*007e*/ 	.short	(.L_4125 - .L_4124)
.L_4124:
        /*0080*/ 	.word	0x00000000
        /*0084*/ 	.short	0x000d
        /*0086*/ 	.short	0x0058
        /*0088*/ 	.byte	0x00, 0xf0, 0x21, 0x00


	//----- nvinfo : EIATTR_KPARAM_INFO
	.align		4
.L_4125:
        /*008c*/ 	.byte	0x04, 0x17
        /*008e*/ 	.short	(.L_4127 - .L_4126)
.L_4126:
        /*0090*/ 	.word	0x00000000
        /*0094*/ 	.short	0x000c
        /*0096*/ 	.short	0x0050
        /*0098*/ 	.byte	0x00, 0xf0, 0x11, 0x00


	//----- nvinfo : EIATTR_KPARAM_INFO
	.align		4
.L_4127:
        /*009c*/ 	.byte	0x04, 0x17
        /*009e*/ 	.short	(.L_4129 - .L_4128)
.L_4128:
        /*00a0*/ 	.word	0x00000000
        /*00a4*/ 	.short	0x000b
        /*00a6*/ 	.short	0x004c
        /*00a8*/ 	.byte	0x00, 0xf0, 0x11, 0x00


	//----- nvinfo : EIATTR_KPARAM_INFO
	.align		4
.L_4129:
        /*00ac*/ 	.byte	0x04, 0x17
        /*00ae*/ 	.short	(.L_4131 - .L_4130)
.L_4130:
        /*00b0*/ 	.word	0x00000000
        /*00b4*/ 	.short	0x000a
        /*00b6*/ 	.short	0x0048
        /*00b8*/ 	.byte	0x00, 0xf0, 0x11, 0x00


	//----- nvinfo : EIATTR_KPARAM_INFO
	.align		4
.L_4131:
        /*00bc*/ 	.byte	0x04, 0x17
        /*00be*/ 	.short	(.L_4133 - .L_4132)
.L_4132:
        /*00c0*/ 	.word	0x00000000
        /*00c4*/ 	.short	0x0009
        /*00c6*/ 	.short	0x0040
        /*00c8*/ 	.byte	0x00, 0xf0, 0x21, 0x00


	//----- nvinfo : EIATTR_KPARAM_INFO
	.align		4
.L_4133:
        /*00cc*/ 	.byte	0x04, 0x17
        /*00ce*/ 	.short	(.L_4135 - .L_4134)
.L_4134:
        /*00d0*/ 	.word	0x00000000
        /*00d4*/ 	.short	0x0008
        /*00d6*/ 	.short	0x0038
        /*00d8*/ 	.byte	0x00, 0xf0, 0x11, 0x00


	//----- nvinfo : EIATTR_KPARAM_INFO
	.align		4
.L_4135:
        /*00dc*/ 	.byte	0x04, 0x17
        /*00de*/ 	.short	(.L_4137 - .L_4136)
.L_4136:
        /*00e0*/ 	.word	0x00000000
        /*00e4*/ 	.short	0x0007
        /*00e6*/ 	.short	0x0030
        /*00e8*/ 	.byte	0x00, 0xf0, 0x21, 0x00


	//----- nvinfo : EIATTR_KPARAM_INFO
	.align		4
.L_4137:
        /*00ec*/ 	.byte	0x04, 0x17
        /*00ee*/ 	.short	(.L_4139 - .L_4138)
.L_4138:
        /*00f0*/ 	.word	0x00000000
        /*00f4*/ 	.short	0x0006
        /*00f6*/ 	.short	0x0028
        /*00f8*/ 	.byte	0x00, 0xf0, 0x21, 0x00


	//----- nvinfo : EIATTR_KPARAM_INFO
	.align		4
.L_4139:
        /*00fc*/ 	.byte	0x04, 0x17
        /*00fe*/ 	.short	(.L_4141 - .L_4140)
.L_4140:
        /*0100*/ 	.word	0x00000000
        /*0104*/ 	.short	0x0005
        /*0106*/ 	.short	0x0024
        /*0108*/ 	.byte	0x00, 0xf0, 0x11, 0x00


	//----- nvinfo : EIATTR_KPARAM_INFO
	.align		4
.L_4141:
        /*010c*/ 	.byte	0x04, 0x17
        /*010e*/ 	.short	(.L_4143 - .L_4142)
.L_4142:
        /*0110*/ 	.word	0x00000000
        /*0114*/ 	.short	0x0004
        /*0116*/ 	.short	0x0020
        /*0118*/ 	.byte	0x00, 0xf0, 0x11, 0x00


	//----- nvinfo : EIATTR_KPARAM_INFO
	.align		4
.L_4143:
        /*011c*/ 	.byte	0x04, 0x17
        /*011e*/ 	.short	(.L_4145 - .L_4144)
.L_4144:
        /*0120*/ 	.word	0x00000000
        /*0124*/ 	.short	0x0003
        /*0126*/ 	.short	0x0018
        /*0128*/ 	.byte	0x00, 0xf0, 0x21, 0x00


	//----- nvinfo : EIATTR_KPARAM_INFO
	.align		4
.L_4145:
        /*012c*/ 	.byte	0x04, 0x17
        /*012e*/ 	.short	(.L_4147 - .L_4146)
.L_4146:
        /*0130*/ 	.word	0x00000000
        /*0134*/ 	.short	0x0002
        /*0136*/ 	.short	0x0010
        /*0138*/ 	.byte	0x00, 0xf0, 0x21, 0x00


	//----- nvinfo : EIATTR_KPARAM_INFO
	.align		4
.L_4147:
        /*013c*/ 	.byte	0x04, 0x17
        /*013e*/ 	.short	(.L_4149 - .L_4148)
.L_4148:
        /*0140*/ 	.word	0x00000000
        /*0144*/ 	.short	0x0001
        /*0146*/ 	.short	0x0008
        /*0148*/ 	.byte	0x00, 0xf0, 0x21, 0x00


	//----- nvinfo : EIATTR_KPARAM_INFO
	.align		4
.L_4149:
        /*014c*/ 	.byte	0x04, 0x17
        /*014e*/ 	.short	(.L_4151 - .L_4150)
.L_4150:
        /*0150*/ 	.word	0x00000000
        /*0154*/ 	.short	0x0000
        /*0156*/ 	.short	0x0000
        /*0158*/ 	.byte	0x00, 0xf0, 0x21, 0x00


	//----- nvinfo : EIATTR_MAXREG_COUNT
	.align		4
.L_4151:
        /*015c*/ 	.byte	0x03, 0x1b
        /*015e*/ 	.short	0x00ff


	//----- nvinfo : EIATTR_NUM_BARRIERS
	.align		4
        /*0160*/ 	.byte	0x02, 0x4c
        /*0162*/ 	.byte	0x01
	.zero		1


	//----- nvinfo : EIATTR_EXTERNS
	.align		4
        /*0164*/ 	.byte	0x04, 0x0f
        /*0166*/ 	.short	(.L_4153 - .L_4152)


	//   ....[0]....
	.align		4
.L_4152:
        /*0168*/ 	.word	index@(__assertfail)


	//----- nvinfo : EIATTR_MERCURY_ISA_VERSION
	.align		4
.L_4153:
        /*016c*/ 	.byte	0x03, 0x5f
        /*016e*/ 	.short	0x0000


	//----- nvinfo : EIATTR_COOP_GROUP_MASK_REGIDS
	.align		4
        /*0170*/ 	.byte	0x04, 0x29
        /*0172*/ 	.short	(.L_4155 - .L_4154)


	//   ....[0]....
.L_4154:
        /*0174*/ 	.word	0xffffffff


	//   ....[1]....
        /*0178*/ 	.word	0xffffffff


	//   ....[2]....
        /*017c*/ 	.word	0xffffffff


	//   ....[3]....
        /*0180*/ 	.word	0xffffffff


	//   ....[4]....
        /*0184*/ 	.word	0xffffffff


	//   ....[5]....
        /*0188*/ 	.word	0xffffffff


	//   ....[6]....
        /*018c*/ 	.word	0xffffffff


	//   ....[7]....
        /*0190*/ 	.word	0xffffffff


	//   ....[8]....
        /*0194*/ 	.word	0xffffffff


	//   ....[9]....
        /*0198*/ 	.word	0xffffffff


	//   ....[10]....
        /*019c*/ 	.word	0xffffffff


	//   ....[11]....
        /*01a0*/ 	.word	0xffffffff


	//   ....[12]....
        /*01a4*/ 	.word	0xffffffff


	//   ....[13]....
        /*01a8*/ 	.word	0xffffffff


	//   ....[14]....
        /*01ac*/ 	.word	0xffffffff


	//   ....[15]....
        /*01b0*/ 	.word	0xffffffff


	//   ....[16]....
        /*01b4*/ 	.word	0xffffffff


	//   ....[17]....
        /*01b8*/ 	.word	0xffffffff


	//   ....[18]....
        /*01bc*/ 	.word	0xffffffff


	//   ....[19]....
        /*01c0*/ 	.word	0xffffffff


	//----- nvinfo : EIATTR_COOP_GROUP_INSTR_OFFSETS
	.align		4
.L_4155:
        /*01c4*/ 	.byte	0x04, 0x28
        /*01c6*/ 	.short	(.L_4157 - .L_4156)


	//   ....[0]....
.L_4156:
        /*01c8*/ 	.word	0x000006c0


	//   ....[1]....
        /*01cc*/ 	.word	0x000006e0


	//   ....[2]....
        /*01d0*/ 	.word	0x00000700


	//   ....[3]....
        /*01d4*/ 	.word	0x00000720


	//   ....[4]....
        /*01d8*/ 	.word	0x000007d0


	//   ....[5]....
        /*01dc*/ 	.word	0x000007f0


	//   ....[6]....
        /*01e0*/ 	.word	0x00000810


	//   ....[7]....
        /*01e4*/ 	.word	0x000015d0


	//   ....[8]....
        /*01e8*/ 	.word	0x00001640


	//   ....[9]....
        /*01ec*/ 	.word	0x00001660


	//   ....[10]....
        /*01f0*/ 	.word	0x00001680


	//   ....[11]....
        /*01f4*/ 	.word	0x000016a0


	//   ....[12]....
        /*01f8*/ 	.word	0x000016f0


	//   ....[13]....
        /*01fc*/ 	.word	0x00001710


	//   ....[14]....
        /*0200*/ 	.word	0x00001730


	//   ....[15]....
        /*0204*/ 	.word	0x00002e40


	//   ....[16]....
        /*0208*/ 	.word	0x00002eb0


	//   ....[17]....
        /*020c*/ 	.word	0x00002f10


	//   ....[18]....
        /*0210*/ 	.word	0x00002f70


	//   ....[19]....
        /*0214*/ 	.word	0x00002fd0


	//----- nvinfo : EIATTR_SYSCALL_OFFSETS
	.align		4
.L_4157:
        /*0218*/ 	.byte	0x04, 0x46
        /*021a*/ 	.short	(.L_4159 - .L_4158)


	//   ....[0]....
.L_4158:
        /*021c*/ 	.word	0x00002dd0


	//----- nvinfo : EIATTR_EXIT_INSTR_OFFSETS
	.align		4
.L_4159:
        /*0220*/ 	.byte	0x04, 0x1c
        /*0222*/ 	.short	(.L_4161 - .L_4160)


	//   ....[0]....
.L_4160:
        /*0224*/ 	.word	0x00002680


	//   ....[1]....
        /*0228*/ 	.word	0x00002740


	//   ....[2]....
        /*022c*/ 	.word	0x00002ca0


	//   ....[3]....
        /*0230*/ 	.word	0x00002de0


	//----- nvinfo : EIATTR_CTAIDZ_USED
	.align		4
.L_4161:
        /*0234*/ 	.byte	0x01, 0x04
	.zero		2


	//----- nvinfo : EIATTR_CRS_STACK_SIZE
	.align		4
        /*0238*/ 	.byte	0x04, 0x1e
        /*023a*/ 	.short	(.L_4163 - .L_4162)
.L_4162:
        /*023c*/ 	.word	0x00000000
.L_4163:


//--------------------- .nv.info._ZN4vllm25paged_attention_v1_kernelI13__nv_bfloat16hLi80ELi32ELi128ELNS_18Fp8KVCacheDataTypeE2ELb0EEEvPT_PKS3_PKT0_S9_ifPKiSB_iPKfiiiSD_SD_iiiii --------------------------
	.section	.nv.info._ZN4vllm25paged_attention_v1_kernelI13__nv_bfloat16hLi80ELi32ELi128ELNS_18Fp8KVCacheDataTypeE2ELb0EEEvPT_PKS3_PKT0_S9_ifPKiSB_iPKfiiiSD_SD_iiiii,"",@"SHT_CUDA_INFO"
	.sectionflags	@""
	.align	4


	//----- nvinfo : EIATTR_CUDA_API_VERSION
	.align		4
        /*0000*/ 	.byte	0x04, 0x37
        /*0002*/ 	.short	(.L_4165 - .L_4164)
.L_4164:
        /*0004*/ 	.word	0x00000082


	//----- nvinfo : EIATTR_SW2861232_WAR
	.align		4
.L_4165:
        /*0008*/ 	.byte	0x01, 0x35
	.zero		2


	//----- nvinfo : EIATTR_PARAM_CBANK
	.align		4
        /*000c*/ 	.byte	0x04, 0x0a
        /*000e*/ 	.short	(.L_4167 - .L_4166)
	.align		4
.L_4166:
        /*0010*/ 	.word	index@(.nv.constant0._ZN4vllm25paged_attention_v1_kernelI13__nv_bfloat16hLi80ELi32ELi128ELNS_18Fp8KVCacheDataTypeE2ELb0EEEvPT_PKS3_PKT0_S9_ifPKiSB_iPKfiiiSD_SD_iiiii)
        /*0014*/ 	.short	0x0160
        /*0016*/ 	.short	0x007c


	//----- nvinfo : EIATTR_CBANK_PARAM_SIZE
	.align		4
.L_4167:
        /*0018*/ 	.byte	0x03, 0x19
        /*001a*/ 	.short	0x007c


	//----- nvinfo : EIATTR_KPARAM_INFO
	.align		4
        /*001c*/ 	.byte	0x04, 0x17
        /*001e*/ 	.short	(.L_4169 - .L_4168)
.L_4168:
        /*0020*/ 	.word	0x00000000
        /*0024*/ 	.short	0x0013
        /*0026*/ 	.short	0x0078
        /*0028*/ 	.byte	0x00, 0xf0, 0x11, 0x00


	//----- nvinfo : EIATTR_KPARAM_INFO
	.align		4
.L_4169:
        /*002c*/ 	.byte	0x04, 0x17
        /*002e*/ 	.short	(.L_4171 - .L_4170)
.L_4170:
        /*0030*/ 	.word	0x00000000
        /*0034*/ 	.short	0x0012
        /*0036*/ 	.short	0x0074
        /*0038*/ 	.byte	0x00, 0xf0, 0x11, 0x00


	//----- nvinfo : EIATTR_KPARAM_INFO
	.align		4
.L_4171:
        /*003c*/ 	.byte	0x04, 0x17
        /*003e*/ 	.short	(.L_4173 - .L_4172)
.L_4172:
        /*0040*/ 	.word	0x00000000
        /*0044*/ 	.short	0x0011
        /*0046*/ 	.short	0x0070
        /*0048*/ 	.byte	0x00, 0xf0, 0x11, 0x00


	//----- nvinfo : EIATTR_KPARAM_INFO
	.align		4
.L_4173:
        /*004c*/ 	.byte	0x04, 0x17
        /*004e*/ 	.short	(.L_4175 - .L_4174)
.L_4174:
        /*0050*/ 	.word	0x00000000
        /*0054*/ 	.short	0x0010
        /*0056*/ 	.short	0x006c
        /*0058*/ 	.byte	0x00, 0xf0, 0x11, 0x00


	//----- nvinfo : EIATTR_KPARAM_INFO
	.align		4
.L_4175:
        /*005c*/ 	.byte	0x04, 0x17
        /*005e*/ 	.short	(.L_4177 - .L_4176)
.L_4176:
        /*0060*/ 	.word	0x00000000
        /*0064*/ 	.short	0x000f
        /*0066*/ 	.short	0x0068
        /*0068*/ 	.byte	0x00, 0xf0, 0x11, 0x00


	//----- nvinfo : EIATTR_KPARAM_INFO
	.align		4
.L_4177:
        /*006c*/ 	.byte	0x04, 0x17
        /*006e*/ 	.short	(.L_4179 - .L_4178)
.L_4178:
        /*0070*/ 	.word	0x00000000
        /*0074*/ 	.short	0x000e
        /*0076*/ 	.short	0x0060
        /*0078*/ 	.byte	0x00, 0xf0, 0x21, 0x00


	//----- nvinfo : EIATTR_KPARAM_INFO
	.align		4
.L_4179:
        /*007c*/ 	.byte	0x04, 0x17
        /*007e*/ 	.short	(.L_4181 - .L_4180)
.L_4180:
        /*0080*/ 	.word	0x00000000
        /*0084*/ 	.short	0x000d
        /*0086*/ 	.short	0x0058
        /*0088*/ 	.byte	0x00, 0xf0, 0x21, 0x00


	//----- nvinfo : EIATTR_KPARAM_INFO
	.align		4
.L_4181:
        /*008c*/ 	.byte	0x04, 0x17
        /*008e*/ 	.short	(.L_4183 - .L_4182)
.L_4182:
        /*0090*/ 	.word	0x00000000
        /*0094*/ 	.short	0x000c
        /*0096*/ 	.short	0x0050
        /*0098*/ 	.byte	0x00, 0xf0, 0x11, 0x00


	//----- nvinfo : EIATTR_KPARAM_INFO
	.align		4
.L_4183:
        /*009c*/ 	.byte	0x04, 0x17
        /*009e*/ 	.short	(.L_4185 - .L_4184)
.L_4184:
        /*00a0*/ 	.word	0x00000000
        /*00a4*/ 	.short	0x000b
        /*00a6*/ 	.short	0x004c
        /*00a8*/ 	.byte	0x00, 0xf0, 0x11, 0x00


	//----- nvinfo : EIATTR_KPARAM_INFO
	.align		4
.L_4185:
        /*00ac*/ 	.byte	0x04, 0x17
        /*00ae*/ 	.short	(.L_4187 - .L_4186)
.L_4186:
        /*00b0*/ 	.word	0x00000000
        /*00b4*/ 	.short	0x000a
        /*00b6*/ 	.short	0x0048
        /*00b8*/ 	.byte	0x00, 0xf0, 0x11, 0x00


	//----- nvinfo : EIATTR_KPARAM_INFO
	.align		4
.L_4187:
        /*00bc*/ 	.byte	0x04, 0x17
        /*00be*/ 	.short	(.L_4189 - .L_4188)
.L_4188:
        /*00c0*/ 	.word	0x00000000
        /*00c4*/ 	.short	0x0009
        /*00c6*/ 	.short	0x0040
        /*00c8*/ 	.byte	0x00, 0xf0, 0x21, 0x00


	//----- nvinfo : EIATTR_KPARAM_INFO
	.align		4
.L_4189:
        /*00cc*/ 	.byte	0x04, 0x17
        /*00ce*/ 	.short	(.L_4191 - .L_4190)
.L_4190:
        /*00d0*/ 	.word	0x00000000
        /*00d4*/ 	.short	0x0008
        /*00d6*/ 	.short	0x0038
        /*00d8*/ 	.byte	0x00, 0xf0, 0x11, 0x00


	//----- nvinfo : EIATTR_KPARAM_INFO
	.align		4
.L_4191:
        /*00dc*/ 	.byte	0x04, 0x17
        /*00de*/ 	.short	(.L_4193 - .L_4192)
.L_4192:
        /*00e0*/ 	.word	0x00000000
        /*00e4*/ 	.short	0x0007
        /*00e6*/ 	.short	0x0030
        /*00e8*/ 	.byte	0x00, 0xf0, 0x21, 0x00


	//----- nvinfo : EIATTR_KPARAM_INFO
	.align		4
.L_4193:
        /*00ec*/ 	.byte	0x04, 0x17
        /*00ee*/ 	.short	(.L_4195 - .L_4194)
.L_4194:
        /*00f0*/ 	.word	0x00000000
        /*00f4*/ 	.short	0x0006
        /*00f6*/ 	.short	0x0028
        /*00f8*/ 	.byte	0x00, 0xf0, 0x21, 0x00


	//----- nvinfo : EIATTR_KPARAM_INFO
	.align		4
.L_4195:
        /*00fc*/ 	.byte	0x04, 0x17
        /*00fe*/ 	.short	(.L_4197 - .L_4196)
.L_4196:
        /*0100*/ 	.word	0x00000000
        /*0104*/ 	.short	0x0005
        /*0106*/ 	.short	0x0024
        /*0108*/ 	.byte	0x00, 0xf0, 0x11, 0x00


	//----- nvinfo : EIATTR_KPARAM_INFO
	.align		4
.L_4197:
        /*010c*/ 	.byte	0x04, 0x17
        /*010e*/ 	.short	(.L_4199 - .L_4198)
.L_4198:
        /*0110*/ 	.word	0x00000000
        /*0114*/ 	.short	0x0004
        /*0116*/ 	.short	0x0020
        /*0118*/ 	.byte	0x00, 0xf0, 0x11, 0x00


	//----- nvinfo : EIATTR_KPARAM_INFO
	.align		4
.L_4199:
        /*011c*/ 	.byte	0x04, 0x17
        /*011e*/ 	.short	(.L_4201 - .L_4200)
.L_4200:
        /*0120*/ 	.word	0x00000000
        /*0124*/ 	.short	0x0003
        /*0126*/ 	.short	0x0018
        /*0128*/ 	.byte	0x00, 0xf0, 0x21, 0x00


	//----- nvinfo : EIATTR_KPARAM_INFO
	.align		4
.L_4201:
        /*012c*/ 	.byte	0x04, 0x17
        /*012e*/ 	.short	(.L_4203 - .L_4202)
.L_4202:
        /*0130*/ 	.word	0x00000000
        /*0134*/ 	.short	0x0002
        /*0136*/ 	.short	0x0010
        /*0138*/ 	.byte	0x00, 0xf0, 0x21, 0x00


	//----- nvinfo : EIATTR_KPARAM_INFO
	.align		4
.L_4203:
        /*013c*/ 	.byte	0x04, 0x17
        /*013e*/ 	.short	(.L_4205 - .L_4204)
.L_4204:
        /*0140*/ 	.word	0x00000000
        /*0144*/ 	.short	0x0001
        /*0146*/ 	.short	0x0008
        /*0148*/ 	.byte	0x00, 0xf0, 0x21, 0x00


	//----- nvinfo : EIATTR_KPARAM_INFO
	.align		4
.L_4205:
        /*014c*/ 	.byte	0x04, 0x17
        /*014e*/ 	.short	(.L_4207 - .L_4206)
.L_4206:
        /*0150*/ 	.word	0x00000000
        /*0154*/ 	.short	0x0000
        /*0156*/ 	.short	0x0000
        /*0158*/ 	.byte	0x00, 0xf0, 0x21, 0x00


	//----- nvinfo : EIATTR_MAXREG_COUNT
	.align		4
.L_4207:
        /*015c*/ 	.byte	0x03, 0x1b
        /*015e*/ 	.short	0x00ff


	//----- nvinfo : EIATTR_NUM_BARRIERS
	.align		4
        /*0160*/ 	.byte	0x02, 0x4c
        /*0162*/ 	.byte	0x01
	.zero		1


	//----- nvinfo : EIATTR_EXTERNS
	.align		4
        /*0164*/ 	.byte	0x04, 0x0f
        /*0166*/ 	.short	(.L_4209 - .L_4208)


	//   ....[0]....
	.align		4
.L_4208:
        /*0168*/ 	.word	index@(__assertfail)


	//----- nvinfo : EIATTR_MERCURY_ISA_VERSION
	.align		4
.L_4209:
        /*016c*/ 	.byte	0x03, 0x5f
        /*016e*/ 	.short	0x0000


	//----- nvinfo : EIATTR_COOP_GROUP_MASK_REGIDS
	.align		4
        /*0170*/ 	.byte	0x04, 0x29
        /*0172*/ 	.short	(.L_4211 - .L_4210)


	//   ....[0]....
.L_4210:
        /*0174*/ 	.word	0xffffffff


	//   ....[1]....
        /*0178*/ 	.word	0xffffffff


	//   ....[2]....
        /*017c*/ 	.word	0xffffffff


	//   ....[3]....
        /*0180*/ 	.word	0xffffffff


	//   ....[4]....
        /*0184*/ 	.word	0xffffffff


	//   ....[5]....
        /*0188*/ 	.word	0xffffffff


	//   ....[6]....
        /*018c*/ 	.word	0xffffffff


	//   ....[7]....
        /*0190*/ 	.word	0xffffffff


	//   ....[8]....
        /*0194*/ 	.word	0xffffffff


	//   ....[9]....
        /*0198*/ 	.word	0xffffffff


	//   ....[10]....
        /*019c*/ 	.word	0xffffffff


	//   ....[11]....
        /*01a0*/ 	.word	0xffffffff


	//   ....[12]....
        /*01a4*/ 	.word	0xffffffff


	//   ....[13]....
        /*01a8*/ 	.word	0xffffffff


	//   ....[14]....
        /*01ac*/ 	.word	0xffffffff


	//   ....[15]....
        /*01b0*/ 	.word	0xffffffff


	//   ....[16]....
        /*01b4*/ 	.word	0xffffffff


	//   ....[17]....
        /*01b8*/ 	.word	0xffffffff


	//   ....[18]....
        /*01bc*/ 	.word	0xffffffff


	//   ....[19]....
        /*01c0*/ 	.word	0xffffffff


	//----- nvinfo : EIATTR_COOP_GROUP_INSTR_OFFSETS
	.align		4
.L_4211:
        /*01c4*/ 	.byte	0x04, 0x28
        /*01c6*/ 	.short	(.L_4213 - .L_4212)


	//   ....[0]....
.L_4212:
        /*01c8*/ 	.word	0x000006c0


	//   ....[1]....
        /*01cc*/ 	.word	0x000006e0


	//   ....[2]....
        /*01d0*/ 	.word	0x00000700


	//   ....[3]....
        /*01d4*/ 	.word	0x00000720


	//   ....[4]....
        /*01d8*/ 	.word	0x000007d0


	//   ....[5]....
        /*01dc*/ 	.word	0x000007f0


	//   ....[6]....
        /*01e0*/ 	.word	0x00000810


	//   ....[7]....
        /*01e4*/ 	.word	0x000015d0


	//   ....[8]....
        /*01e8*/ 	.word	0x00001640


	//   ....[9]....
        /*01ec*/ 	.word	0x00001660


	//   ....[10]....
        /*01f0*/ 	.word	0x00001680


	//   ....[11]....
        /*01f4*/ 	.word	0x000016a0


	//   ....[12]....
        /*01f8*/ 	.word	0x000016f0


	//   ....[13]....
        /*01fc*/ 	.word	0x00001710


	//   ....[14]....
        /*0200*/ 	.word	0x00001730


	//   ....[15]....
        /*0204*/ 	.word	0x00002c80


	//   ....[16]....
        /*0208*/ 	.word	0x00002cf0


	//   ....[17]....
        /*020c*/ 	.word	0x00002d50


	//   ....[18]....
        /*0210*/ 	.word	0x00002db0


	//   ....[19]....
        /*0214*/ 	.word	0x00002e10


	//----- nvinfo : EIATTR_SYSCALL_OFFSETS
	.align		4
.L_4213:
        /*0218*/ 	.byte	0x04, 0x46
        /*021a*/ 	.short	(.L_4215 - .L_4214)


	//   ....[0]....
.L_4214:
        /*021c*/ 	.word	0x00002c10


	//----- nvinfo : EIATTR_EXIT_INSTR_OFFSETS
	.align		4
.L_4215:
        /*0220*/ 	.byte	0x04, 0x1c
        /*0222*/ 	.short	(.L_4217 - .L_4216)


	//   ....[0]....
.L_4216:
        /*0224*/ 	.word	0x000025b0


	//   ....[1]....
        /*0228*/ 	.word	0x00002670


	//   ....[2]....
        /*022c*/ 	.word	0x00002ae0


	//   ....[3]....
        /*0230*/ 	.word	0x00002c20


	//----- nvinfo : EIATTR_CTAIDZ_USED
	.align		4
.L_4217:
        /*0234*/ 	.byte	0x01, 0x04
	.zero		2


	//----- nvinfo : EIATTR_CRS_STACK_SIZE
	.align		4
        /*0238*/ 	.byte	0x04, 0x1e
        /*023a*/ 	.short	(.L_4219 - .L_4218)
.L_4218:
        /*023c*/ 	.word	0x00000000
.L_4219:


//--------------------- .nv.info._ZN4vllm25paged_attention_v1_kernelI13__nv_bfloat16hLi64ELi32ELi128ELNS_18Fp8KVCacheDataTypeE2ELb0EEEvPT_PKS3_PKT0_S9_ifPKiSB_iPKfiiiSD_SD_iiiii --------------------------
	.section	.nv.info._ZN4vllm25paged_attention_v1_kernelI13__nv_bfloat16hLi64ELi32ELi128ELNS_18Fp8KVCacheDataTypeE2ELb0EEEvPT_PKS3_PKT0_S9_ifPKiSB_iPKfiiiSD_SD_iiiii,"",@"SHT_CUDA_INFO"
	.sectionflags	@""
	.align	4


	//----- nvinfo : EIATTR_CUDA_API_VERSION
	.align		4
        /*0000*/ 	.byte	0x04, 0x37
        /*0002*/ 	.short	(.L_4221 - .L_4220)
.L_4220:
        /*0004*/ 	.word	0x00000082


	//----- nvinfo : EIATTR_SW2861232_WAR
	.align		4
.L_4221:
        /*0008*/ 	.byte	0x01, 0x35
	.zero		2


	//----- nvinfo : EIATTR_PARAM_CBANK
	.align		4
        /*000c*/ 	.byte	0x04, 0x0a
        /*000e*/ 	.short	(.L_4223 - .L_4222)
	.align		4
.L_4222:
        /*0010*/ 	.word	index@(.nv.constant0._ZN4vllm25paged_attention_v1_kernelI13__nv_bfloat16hLi64ELi32ELi128ELNS_18Fp8KVCacheDataTypeE2ELb0EEEvPT_PKS3_PKT0_S9_ifPKiSB_iPKfiiiSD_SD_iiiii)
        /*0014*/ 	.short	0x0160
        /*0016*/ 	.short	0x007c


	//----- nvinfo : EIATTR_CBANK_PARAM_SIZE
	.align		4
.L_4223:
        /*0018*/ 	.byte	0x03, 0x19
        /*001a*/ 	.short	0x007c


	//----- nvinfo : EIATTR_KPARAM_INFO
	.align		4
        /*001c*/ 	.byte	0x04, 0x17
        /*001e*/ 	.short	(.L_4225 - .L_4224)
.L_4224:
        /*0020*/ 	.word	0x00000000
        /*0024*/ 	.short	0x0013
        /*0026*/ 	.short	0x0078
        /*0028*/ 	.byte	0x00, 0xf0, 0x11, 0x00


	//----- nvinfo : EIATTR_KPARAM_INFO
	.align		4
.L_4225:
        /*002c*/ 	.byte	0x04, 0x17
        /*002e*/ 	.short	(.L_4227 - .L_4226)
.L_4226:
        /*0030*/ 	.word	0x00000000
        /*0034*/ 	.short	0x0012
        /*0036*/ 	.short	0x0074
        /*0038*/ 	.byte	0x00, 0xf0, 0x11, 0x00


	//----- nvinfo : EIATTR_KPARAM_INFO
	.align		4
.L_4227:
        /*003c*/ 	.byte	0x04, 0x17
        /*003e*/ 	.short	(.L_4229 - .L_4228)
.L_4228:
        /*0040*/ 	.word	0x00000000
        /*0044*/ 	.short	0x0011
        /*0046*/ 	.short	0x0070
        /*0048*/ 	.byte	0x00, 0xf0, 0x11, 0x00


	//----- nvinfo : EIATTR_KPARAM_INFO
	.align		4
.L_4229:
        /*004c*/ 	.byte	0x04, 0x17
        /*004e*/ 	.short	(.L_4231 - .L_4230)
.L_4230:
        /*0050*/ 	.word	0x00000000
        /*0054*/ 	.short	0x0010
        /*0056*/ 	.short	0x006c
        /*0058*/ 	.byte	0x00, 0xf0, 0x11, 0x00


	//----- nvinfo : EIATTR_KPARAM_INFO
	.align		4
.L_4231:
        /*005c*/ 	.byte	0x04, 0x17
        /*005e*/ 	.short	(.L_4233 - .L_4232)
.L_4232:
        /*0060*/ 	.word	0x00000000
        /*0064*/ 	.short	0x000f
        /*0066*/ 	.short	0x0068
        /*0068*/ 	.byte	0x00, 0xf0, 0x11, 0x00


	//----- nvinfo : EIATTR_KPARAM_INFO
	.align		4
.L_4233:
        /*006c*/ 	.byte	0x04, 0x17
        /*006e*/ 	.short	(.L_4235 - .L_4234)
.L_4234:
        /*0070*/ 	.word	0x00000000
        /*0074*/ 	.short	0x000e
        /*0076*/ 	.short	0x0060
        /*0078*/ 	.byte	0x00, 0xf0, 0x21, 0x00


	//----- nvinfo : EIATTR_KPARAM_INFO
	.align		4
.L_4235:
        /*007c*/ 	.byte	0x04, 0x17
        /*007e*/ 	.short	(.L_4237 - .L_4236)
.L_4236:
        /*0080*/ 	.word	0x00000000
        /*0084*/ 	.short	0x000d
        /*0086*/ 	.short	0x0058
        /*0088*/ 	.byte	0x00, 0xf0, 0x21, 0x00


	//----- nvinfo : EIATTR_KPARAM_INFO
	.align		4
.L_4237:
        /*008c*/ 	.byte	0x04, 0x17
        /*008e*/ 	.short	(.L_4239 - .L_4238)
.L_4238:
        /*0090*/ 	.word	0x00000000
        /*0094*/ 	.short	0x000c
        /*0096*/ 	.short	0x0050
        /*0098*/ 	.byte	0x00, 0xf0, 0x11, 0x00


	//----- nvinfo : EIATTR_KPARAM_INFO
	.align		4
.L_4239:
        /*009c*/ 	.byte	0x04, 0x17
        /*009e*/ 	.short	(.L_4241 - .L_4240)
.L_4240:
        /*00a0*/ 	.word	0x00000000
        /*00a4*/ 	.short	0x000b
        /*00a6*/ 	.short	0x004c
        /*00a8*/ 	.byte	0x00, 0xf0, 0x11, 0x00


	//----- nvinfo : EIATTR_KPARAM_INFO
	.align		4
.L_4241:
        /*00ac*/ 	.byte	0x04, 0x17
        /*00ae*/ 	.short	(.L_4243 - .L_4242)
.L_4242:
        /*00b0*/ 	.word	0x00000000
        /*00b4*/ 	.short	0x000a
        /*00b6*/ 	.short	0x0048
        /*00b8*/ 	.byte	0x00, 0xf0, 0x11, 0x00


	//----- nvinfo : EIATTR_KPARAM_INFO
	.align		4
.L_4243:
        /*00bc*/ 	.byte	0x04, 0x17
        /*00be*/ 	.short	(.L_4245 - .L_4244)
.L_4244:
        /*00c0*/ 	.word	0x00000000
        /*00c4*/ 	.short	0x0009
        /*00c6*/ 	.short	0x0040
        /*00c8*/ 	.byte	0x00, 0xf0, 0x21, 0x00


	//----- nvinfo : EIATTR_KPARAM_INFO
	.align		4
.L_4245:
        /*00cc*/ 	.byte	0x04, 0x17
        /*00ce*/ 	.short	(.L_4247 - .L_4246)
.L_4246:
        /*00d0*/ 	.word	0x00000000
        /*00d4*/ 	.short	0x0008
        /*00d6*/ 	.short	0x0038
        /*00d8*/ 	.byte	0x00, 0xf0, 0x11, 0x00


	//----- nvinfo : EIATTR_KPARAM_INFO
	.align		4
.L_4247:
        /*00dc*/ 	.byte	0x04, 0x17
        /*00de*/ 	.short	(.L_4249 - .L_4248)
.L_4248:
        /*00e0*/ 	.word	0x00000000
        /*00e4*/ 	.short	0x0007
        /*00e6*/ 	.short	0x0030
        /*00e8*/ 	.byte	0x00, 0xf0, 0x21, 0x00


	//----- nvinfo : EIATTR_KPARAM_INFO
	.align		4
.L_4249:
        /*00ec*/ 	.byte	0x04, 0x17
        /*00ee*/ 	.short	(.L_4251 - .L_4250)
.L_4250:
        /*00f0*/ 	.word	0x00000000
        /*00f4*/ 	.short	0x0006
        /*00f6*/ 	.short	0x0028
        /*00f8*/ 	.byte	0x00, 0xf0, 0x21, 0x00


	//----- nvinfo : EIATTR_KPARAM_INFO
	.align		4
.L_4251:
        /*00fc*/ 	.byte	0x04, 0x17
        /*00fe*/ 	.short	(.L_4253 - .L_4252)
.L_4252:
        /*0100*/ 	.word	0x00000000
        /*0104*/ 	.short	0x0005
        /*0106*/ 	.short	0x0024
        /*0108*/ 	.byte	0x00, 0xf0, 0x11, 0x00


	//----- nvinfo : EIATTR_KPARAM_INFO
	.align		4
.L_4253:
        /*010c*/ 	.byte	0x04, 0x17
        /*010e*/ 	.short	(.L_4255 - .L_4254)
.L_4254:
        /*0110*/ 	.word	0x00000000
        /*0114*/ 	.short	0x0004
        /*0116*/ 	.short	0x0020
        /*0118*/ 	.byte	0x00, 0xf0, 0x11, 0x00


	//----- nvinfo : EIATTR_KPARAM_INFO
	.align		4
.L_4255:
        /*011c*/ 	.byte	0x04, 0x17
        /*011e*/ 	.short	(.L_4257 - .L_4256)
.L_4256:
        /*0120*/ 	.word	0x00000000
        /*0124*/ 	.short	0x0003
        /*0126*/ 	.short	0x0018
        /*0128*/ 	.byte	0x00, 0xf0, 0x21, 0x00


	//----- nvinfo : EIATTR_KPARAM_INFO
	.align		4
.L_4257:
        /*012c*/ 	.byte	0x04, 0x17
        /*012e*/ 	.short	(.L_4259 - .L_4258)
.L_4258:
        /*0130*/ 	.word	0x00000000
        /*0134*/ 	.short	0x0002
        /*0136*/ 	.short	0x0010
        /*0138*/ 	.byte	0x00, 0xf0, 0x21, 0x00


	//----- nvinfo : EIATTR_KPARAM_INFO
	.align		4
.L_4259:
        /*013c*/ 	.byte	0x04, 0x17
        /*013e*/ 	.short	(.L_4261 - .L_4260)
.L_4260:
        /*0140*/ 	.word	0x00000000
        /*0144*/ 	.short	0x0001
        /*0146*/ 	.short	0x0008
        /*0148*/ 	.byte	0x00, 0xf0, 0x21, 0x00


	//----- nvinfo : EIATTR_KPARAM_INFO
	.align		4
.L_4261:
        /*014c*/ 	.byte	0x04, 0x17
        /*014e*/ 	.short	(.L_4263 - .L_4262)
.L_4262:
        /*0150*/ 	.word	0x00000000
        /*0154*/ 	.short	0x0000
        /*0156*/ 	.short	0x0000
        /*0158*/ 	.byte	0x00, 0xf0, 0x21, 0x00


	//----- nvinfo : EIATTR_MAXREG_COUNT
	.align		4
.L_4263:
        /*015c*/ 	.byte	0x03, 0x1b
        /*015e*/ 	.short	0x00ff


	//----- nvinfo : EIATTR_NUM_BARRIERS
	.align		4
        /*0160*/ 	.byte	0x02, 0x4c
        /*0162*/ 	.byte	0x01
	.zero		1


	//----- nvinfo : EIATTR_EXTERNS
	.align		4
        /*0164*/ 	.byte	0x04, 0x0f
        /*0166*/ 	.short	(.L_4265 - .L_4264)


	//   ....[0]....
	.align		4
.L_4264:
        /*0168*/ 	.word	index@(__assertfail)


	//----- nvinfo : EIATTR_MERCURY_ISA_VERSION
	.align		4
.L_4265:
        /*016c*/ 	.byte	0x03, 0x5f
        /*016e*/ 	.short	0x0000


	//----- nvinfo : EIATTR_COOP_GROUP_MASK_REGIDS
	.align		4
        /*0170*/ 	.byte	0x04, 0x29
        /*0172*/ 	.short	(.L_4267 - .L_4266)


	//   ....[0]....
.L_4266:
        /*0174*/ 	.word	0xffffffff


	//   ....[1]....
        /*0178*/ 	.word	0xffffffff


	//   ....[2]....
        /*017c*/ 	.word	0xffffffff


	//   ....[3]....
        /*0180*/ 	.word	0xffffffff


	//   ....[4]....
        /*0184*/ 	.word	0xffffffff


	//   ....[5]....
        /*0188*/ 	.word	0xffffffff


	//   ....[6]....
        /*018c*/ 	.word	0xffffffff


	//   ....[7]....
        /*0190*/ 	.word	0xffffffff


	//   ....[8]....
        /*0194*/ 	.word	0xffffffff


	//   ....[9]....
        /*0198*/ 	.word	0xffffffff


	//   ....[10]....
        /*019c*/ 	.word	0xffffffff


	//   ....[11]....
        /*01a0*/ 	.word	0xffffffff


	//   ....[12]....
        /*01a4*/ 	.word	0xffffffff


	//   ....[13]....
        /*01a8*/ 	.word	0xffffffff


	//   ....[14]....
        /*01ac*/ 	.word	0xffffffff


	//   ....[15]....
        /*01b0*/ 	.word	0xffffffff


	//   ....[16]....
        /*01b4*/ 	.word	0xffffffff


	//   ....[17]....
        /*01b8*/ 	.word	0xffffffff


	//   ....[18]....
        /*01bc*/ 	.word	0xffffffff


	//   ....[19]....
        /*01c0*/ 	.word	0xffffffff


	//----- nvinfo : EIATTR_COOP_GROUP_INSTR_OFFSETS
	.align		4
.L_4267:
        /*01c4*/ 	.byte	0x04, 0x28
        /*01c6*/ 	.short	(.L_4269 - .L_4268)


	//   ....[0]....
.L_4268:
        /*01c8*/ 	.word	0x000006c0


	//   ....[1]....
        /*01cc*/ 	.word	0x000006e0


	//   ....[2]....
        /*01d0*/ 	.word	0x00000700


	//   ....[3]....
        /*01d4*/ 	.word	0x00000720


	//   ....[4]....
        /*01d8*/ 	.word	0x000007d0


	//   ....[5]....
        /*01dc*/ 	.word	0x000007f0


	//   ....[6]....
        /*01e0*/ 	.word	0x00000810


	//   ....[7]....
        /*01e4*/ 	.word	0x000015d0


	//   ....[8]....
        /*01e8*/ 	.word	0x00001640


	//   ....[9]....
        /*01ec*/ 	.word	0x00001660


	//   ....[10]....
        /*01f0*/ 	.word	0x00001680


	//   ....[11]....
        /*01f4*/ 	.word	0x000016a0


	//   ....[12]....
        /*01f8*/ 	.word	0x000016f0


	//   ....[13]....
        /*01fc*/ 	.word	0x00001710


	//   ....[14]....
        /*0200*/ 	.word	0x00001730


	//   ....[15]....
        /*0204*/ 	.word	0x00002a70


	//   ....[16]....
        /*0208*/ 	.word	0x00002ae0


	//   ....[17]....
        /*020c*/ 	.word	0x00002b40


	//   ....[18]....
        /*0210*/ 	.word	0x00002ba0


	//   ....[19]....
        /*0214*/ 	.word	0x00002c00


	//----- nvinfo : EIATTR_SYSCALL_OFFSETS
	.align		4
.L_4269:
        /*0218*/ 	.byte	0x04, 0x46
        /*021a*/ 	.short	(.L_4271 - .L_4270)


	//   ....[0]....
.L_4270:
        /*021c*/ 	.word	0x00002a00


	//----- nvinfo : EIATTR_EXIT_INSTR_OFFSETS
	.align		4
.L_4271:
        /*0220*/ 	.byte	0x04, 0x1c
        /*0222*/ 	.short	(.L_4273 - .L_4272)


	//   ....[0]....
.L_4272:
        /*0224*/ 	.word	0x00002480


	//   ....[1]....
        /*0228*/ 	.word	0x00002550


	//   ....[2]....
        /*022c*/ 	.word	0x000028d0


	//   ....[3]....
        /*0230*/ 	.word	0x00002a10


	//----- nvinfo : EIATTR_CTAIDZ_USED
	.align		4
.L_4273:
        /*0234*/ 	.byte	0x01, 0x04
	.zero		2


	//----- nvinfo : EIATTR_CRS_STACK_SIZE
	.align		4
        /*0238*/ 	.byte	0x04, 0x1e
        /*023a*/ 	.short	(.L_4275 - .L_4274)
.L_4274:
        /*023c*/ 	.word	0x00000000
.L_4275:


//--------------------- .nv.info._ZN4vllm25paged_attention_v1_kernelI13__nv_bfloat16hLi32ELi32ELi128ELNS_18Fp8KVCacheDataTypeE2ELb0EEEvPT_PKS3_PKT0_S9_ifPKiSB_iPKfiiiSD_SD_iiiii --------------------------
	.section	.nv.info._ZN4vllm25paged_attention_v1_kernelI13__nv_bfloat16hLi32ELi32ELi128ELNS_18Fp8KVCacheDataTypeE2ELb0EEEvPT_PKS3_PKT0_S9_ifPKiSB_iPKfiiiSD_SD_iiiii,"",@"SHT_CUDA_INFO"
	.sectionflags	@""
	.align	4


	//----- nvinfo : EIATTR_CUDA_API_VERSION
	.align		4
        /*0000*/ 	.byte	0x04, 0x37
        /*0002*/ 	.short	(.L_4277 - .L_4276)
.L_4276:
        /*0004*/ 	.word	0x00000082


	//----- nvinfo : EIATTR_SW2861232_WAR
	.align		4
.L_4277:
        /*0008*/ 	.byte	0x01, 0x35
	.zero		2


	//----- nvinfo : EIATTR_PARAM_CBANK
	.align		4
        /*000c*/ 	.byte	0x04, 0x0a
        /*000e*/ 	.short	(.L_4279 - .L_4278)
	.align		4
.L_4278:
        /*0010*/ 	.word	index@(.nv.constant0._ZN4vllm25paged_attention_v1_kernelI13__nv_bfloat16hLi32ELi32ELi128ELNS_18Fp8KVCacheDataTypeE2ELb0EEEvPT_PKS3_PKT0_S9_ifPKiSB_iPKfiiiSD_SD_iiiii)
        /*0014*/ 	.short	0x0160
        /*0016*/ 	.short	0x007c


	//----- nvinfo : EIATTR_CBANK_PARAM_SIZE
	.align		4
.L_4279:
        /*0018*/ 	.byte	0x03, 0x19
        /*001a*/ 	.short	0x007c


	//----- nvinfo : EIATTR_KPARAM_INFO
	.align		4
        /*001c*/ 	.byte	0x04, 0x17
        /*001e*/ 	.short	(.L_4281 - .L_4280)
.L_4280:
        /*0020*/ 	.word	0x00000000
        /*0024*/ 	.short	0x0013
        /*0026*/ 	.short	0x0078
        /*0028*/ 	.byte	0x00, 0xf0, 0x11, 0x00


	//----- nvinfo : EIATTR_KPARAM_INFO
	.align		4
.L_4281:
        /*002c*/ 	.byte	0x04, 0x17
        /*002e*/ 	.short	(.L_4283 - .L_4282)
.L_4282:
        /*0030*/ 	.word	0x00000000
        /*0034*/ 	.short	0x0012
        /*0036*/ 	.short	0x0074
        /*0038*/ 	.byte	0x00, 0xf0, 0x11, 0x00


	//----- nvinfo : EIATTR_KPARAM_INFO
	.align		4
.L_4283:
        /*003c*/ 	.byte	0x04, 0x17
        /*003e*/ 	.short	(.L_4285 - .L_4284)
.L_4284:
        /*0040*/ 	.word	0x00000000
        /*0044*/ 	.short	0x0011
        /*0046*/ 	.short	0x0070
        /*0048*/ 	.byte	0x00, 0xf0, 0x11, 0x00


	//----- nvinfo : EIATTR_KPARAM_INFO
	.align		4
.L_4285:
        /*004c*/ 	.byte	0x04, 0x17
        /*004e*/ 	.short	(.L_4287 - .L_4286)
.L_4286:
        /*0050*/ 	.word	0x00000000
        /*0054*/ 	.short	0x0010
        /*0056*/ 	.short	0x006c
        /*0058*/ 	.byte	0x00, 0xf0, 0x11, 0x00


	//----- nvinfo : EIATTR_KPARAM_INFO
	.align		4
.L_4287:
        /*005c*/ 	.byte	0x04, 0x17
        /*005e*/ 	.short	(.L_4289 - .L_4288)
.L_4288:
        /*0060*/ 	.word	0x00000000
        /*0064*/ 	.short	0x000f
        /*0066*/ 	.short	0x0068
        /*0068*/ 	.byte	0x00, 0xf0, 0x11, 0x00


	//----- nvinfo : EIATTR_KPARAM_INFO
	.align		4
.L_4289:
        /*006c*/ 	.byte	0x04, 0x17
        /*006e*/ 	.short	(.L_4291 - .L_4290)
.L_4290:
        /*0070*/ 	.word	0x00000000
        /*0074*/ 	.short	0x000e
        /*0076*/ 	.short	0x0060
        /*0078*/ 	.byte	0x00, 0xf0, 0x21, 0x00


	//----- nvinfo : EIATTR_KPARAM_INFO
	.align		4
.L_4291:
        /*007c*/ 	.byte	0x04, 0x17
        /*007e*/ 	.short	(.L_4293 - .L_4292)
.L_4292:
        /*0080*/ 	.word	0x00000000
        /*0084*/ 	.short	0x000d
        /*0086*/ 	.short	0x0058
        /*0088*/ 	.byte	0x00, 0xf0, 0x21, 0x00


	//----- nvinfo : EIATTR_KPARAM_INFO
	.align		4
.L_4293:
        /*008c*/ 	.byte	0x04, 0x17
        /*008e*/ 	.short	(.L_4295 - .L_4294)
.L_4294:
        /*0090*/ 	.word	0x00000000
        /*0094*/ 	.short	0x000c
        /*0096*/ 	.short	0x0050
        /*0098*/ 	.byte	0x00, 0xf0, 0x11, 0x00


	//----- nvinfo : EIATTR_KPARAM_INFO
	.align		4
.L_4295:
        /*009c*/ 	.byte	0x04, 0x17
        /*009e*/ 	.short	(.L_4297 - .L_4296)
.L_4296:
        /*00a0*/ 	.word	0x00000000
        /*00a4*/ 	.short	0x000b
        /*00a6*/ 	.short	0x004c
        /*00a8*/ 	.byte	0x00, 0xf0, 0x11, 0x00


	//----- nvinfo : EIATTR_KPARAM_INFO
	.align		4
.L_4297:
        /*00ac*/ 	.byte	0x04, 0x17
        /*00ae*/ 	.short	(.L_4299 - .L_4298)
.L_4298:
        /*00b0*/ 	.word	0x00000000
        /*00b4*/ 	.short	0x000a
        /*00b6*/ 	.short	0x0048
        /*00b8*/ 	.byte	0x00, 0xf0, 0x11, 0x00


	//----- nvinfo : EIATTR_KPARAM_INFO
	.align		4
.L_4299:
        /*00bc*/ 	.byte	0x04, 0x17
        /*00be*/ 	.short	(.L_4301 - .L_4300)
.L_4300:
        /*00c0*/ 	.word	0x00000000
        /*00c4*/ 	.short	0x0009
        /*00c6*/ 	.short	0x0040
        /*00c8*/ 	.byte	0x00, 0xf0, 0x21, 0x00


	//----- nvinfo : EIATTR_KPARAM_INFO
	.align		4
.L_4301:
        /*00cc*/ 	.byte	0x04, 0x17
        /*00ce*/ 	.short	(.L_4303 - .L_4302)
.L_4302:
        /*00d0*/ 	.word	0x00000000
        /*00d4*/ 	.short	0x0008
        /*00d6*/ 	.short	0x0038
        /*00d8*/ 	.byte	0x00, 0xf0, 0x11, 0x00


	//----- nvinfo : EIATTR_KPARAM_INFO
	.align		4
.L_4303:
        /*00dc*/ 	.byte	0x04, 0x17
        /*00de*/ 	.short	(.L_4305 - .L_4304)
.L_4304:
        /*00e0*/ 	.word	0x00000000
        /*00e4*/ 	.short	0x0007
        /*00e6*/ 	.short	0x0030
        /*00e8*/ 	.byte	0x00, 0xf0, 0x21, 0x00


	//----- nvinfo : EIATTR_KPARAM_INFO
	.align		4
.L_4305:
        /*00ec*/ 	.byte	0x04, 0x17
        /*00ee*/ 	.short	(.L_4307 - .L_4306)
.L_4306:
        /*00f0*/ 	.word	0x00000000
        /*00f4*/ 	.short	0x0006
        /*00f6*/ 	.short	0x0028
        /*00f8*/ 	.byte	0x00, 0xf0, 0x21, 0x00


	//----- nvinfo : EIATTR_KPARAM_INFO
	.align		4
.L_4307:
        /*00fc*/ 	.byte	0x04, 0x17
        /*00fe*/ 	.short	(.L_4309 - .L_4308)
.L_4308:
        /*0100*/ 	.word	0x00000000
        /*0104*/ 	.short	0x0005
        /*0106*/ 	.short	0x0024
        /*0108*/ 	.byte	0x00, 0xf0, 0x11, 0x00


	//----- nvinfo : EIATTR_KPARAM_INFO
	.align		4
.L_4309:
        /*010c*/ 	.byte	0x04, 0x17
        /*010e*/ 	.short	(.L_4311 - .L_4310)
.L_4310:
        /*0110*/ 	.word	0x00000000
        /*0114*/ 	.short	0x0004
        /*0116*/ 	.short	0x0020
        /*0118*/ 	.byte	0x00, 0xf0, 0x11, 0x00


	//----- nvinfo : EIATTR_KPARAM_INFO
	.align		4
.L_4311:
        /*011c*/ 	.byte	0x04, 0x17
        /*011e*/ 	.short	(.L_4313 - .L_4312)
.L_4312:
        /*0120*/ 	.word	0x00000000
        /*0124*/ 	.short	0x0003
        /*0126*/ 	.short	0x0018
        /*0128*/ 	.byte	0x00, 0xf0, 0x21, 0x00


	//----- nvinfo : EIATTR_KPARAM_INFO
	.align		4
.L_4313:
        /*012c*/ 	.byte	0x04, 0x17
        /*012e*/ 	.short	(.L_4315 - .L_4314)
.L_4314:
        /*0130*/ 	.word	0x00000000
        /*0134*/ 	.short	0x0002
        /*0136*/ 	.short	0x0010
        /*0138*/ 	.byte	0x00, 0xf0, 0x21, 0x00


	//----- nvinfo : EIATTR_KPARAM_INFO
	.align		4
.L_4315:
        /*013c*/ 	.byte	0x04, 0x17
        /*013e*/ 	.short	(.L_4317 - .L_4316)
.L_4316:
        /*0140*/ 	.word	0x00000000
        /*0144*/ 	.short	0x0001
        /*0146*/ 	.short	0x0008
        /*0148*/ 	.byte	0x00, 0xf0, 0x21, 0x00


	//----- nvinfo : EIATTR_KPARAM_INFO
	.align		4
.L_4317:
        /*014c*/ 	.byte	0x04, 0x17
        /*014e*/ 	.short	(.L_4319 - .L_4318)
.L_4318:
        /*0150*/ 	.word	0x00000000
        /*0154*/ 	.short	0x0000
        /*0156*/ 	.short	0x0000
        /*0158*/ 	.byte	0x00, 0xf0, 0x21, 0x00


	//----- nvinfo : EIATTR_MAXREG_COUNT
	.align		4
.L_4319:
        /*015c*/ 	.byte	0x03, 0x1b
        /*015e*/ 	.short	0x00ff


	//----- nvinfo : EIATTR_NUM_BARRIERS
	.align		4
        /*0160*/ 	.byte	0x02, 0x4c
        /*0162*/ 	.byte	0x01
	.zero		1


	//----- nvinfo : EIATTR_EXTERNS
	.align		4
        /*0164*/ 	.byte	0x04, 0x0f
        /*0166*/ 	.short	(.L_4321 - .L_4320)


	//   ....[0]....
	.align		4
.L_4320:
        /*0168*/ 	.word	index@(__assertfail)


	//----- nvinfo : EIATTR_MERCURY_ISA_VERSION
	.align		4
.L_4321:
        /*016c*/ 	.byte	0x03, 0x5f
        /*016e*/ 	.short	0x0000


	//----- nvinfo : EIATTR_COOP_GROUP_MASK_REGIDS
	.align		4
        /*0170*/ 	.byte	0x04, 0x29
        /*0172*/ 	.short	(.L_4323 - .L_4322)


	//   ....[0]....
.L_4322:
        /*0174*/ 	.word	0xffffffff


	//   ....[1]....
        /*0178*/ 	.word	0xffffffff


	//   ....[2]....
        /*017c*/ 	.word	0xffffffff


	//   ....[3]....
        /*0180*/ 	.word	0xffffffff


	//   ....[4]....
        /*0184*/ 	.word	0xffffffff


	//   ....[5]....
        /*0188*/ 	.word	0xffffffff


	//   ....[6]....
        /*018c*/ 	.word	0xffffffff


	//   ....[7]....
        /*0190*/ 	.word	0xffffffff


	//   ....[8]....
        /*0194*/ 	.word	0xffffffff


	//   ....[9]....
        /*0198*/ 	.word	0xffffffff


	//   ....[10]....
        /*019c*/ 	.word	0xffffffff


	//   ....[11]....
        /*01a0*/ 	.word	0xffffffff


	//   ....[12]....
        /*01a4*/ 	.word	0xffffffff


	//   ....[13]....
        /*01a8*/ 	.word	0xffffffff


	//   ....[14]....
        /*01ac*/ 	.word	0xffffffff


	//   ....[15]....
        /*01b0*/ 	.word	0xffffffff


	//   ....[16]....
        /*01b4*/ 	.word	0xffffffff


	//   ....[17]....
        /*01b8*/ 	.word	0xffffffff


	//   ....[18]....
        /*01bc*/ 	.word	0xffffffff


	//   ....[19]....
        /*01c0*/ 	.word	0xffffffff


	//----- nvinfo : EIATTR_COOP_GROUP_INSTR_OFFSETS
	.align		4
.L_4323:
        /*01c4*/ 	.byte	0x04, 0x28
        /*01c6*/ 	.short	(.L_4325 - .L_4324)


	//   ....[0]....
.L_4324:
        /*01c8*/ 	.word	0x000006c0


	//   ....[1]....
        /*01cc*/ 	.word	0x000006e0


	//   ....[2]....
        /*01d0*/ 	.word	0x00000700


	//   ....[3]....
        /*01d4*/ 	.word	0x00000720


	//   ....[4]....
        /*01d8*/ 	.word	0x000007d0


	//   ....[5]....
        /*01dc*/ 	.word	0x000007f0


	//   ....[6]....
        /*01e0*/ 	.word	0x00000810


	//   ....[7]....
        /*01e4*/ 	.word	0x000015d0


	//   ....[8]....
        /*01e8*/ 	.word	0x00001640


	//   ....[9]....
        /*01ec*/ 	.word	0x00001660


	//   ....[10]....
        /*01f0*/ 	.word	0x00001680


	//   ....[11]....
        /*01f4*/ 	.word	0x000016a0


	//   ....[12]....
        /*01f8*/ 	.word	0x000016f0


	//   ....[13]....
        /*01fc*/ 	.word	0x00001710


	//   ....[14]....
        /*0200*/ 	.word	0x00001730


	//   ....[15]....
        /*0204*/ 	.word	0x000026d0


	//   ....[16]....
        /*0208*/ 	.word	0x00002740


	//   ....[17]....
        /*020c*/ 	.word	0x000027a0


	//   ....[18]....
        /*0210*/ 	.word	0x00002800


	//   ....[19]....
        /*0214*/ 	.word	0x00002860


	//----- nvinfo : EIATTR_SYSCALL_OFFSETS
	.align		4
.L_4325:
        /*0218*/ 	.byte	0x04, 0x46
        /*021a*/ 	.short	(.L_4327 - .L_4326)


	//   ....[0]....
.L_4326:
        /*021c*/ 	.word	0x00002660


	//----- nvinfo : EIATTR_EXIT_INSTR_OFFSETS
	.align		4
.L_4327:
        /*0220*/ 	.byte	0x04, 0x1c
        /*0222*/ 	.short	(.L_4329 - .L_4328)


	//   ....[0]....
.L_4328:
        /*0224*/ 	.word	0x000022a0


	//   ....[1]....
        /*0228*/ 	.word	0x00002370


	//   ....[2]....
        /*022c*/ 	.word	0x00002530


	//   ....[3]....
        /*0230*/ 	.word	0x00002670


	//----- nvinfo : EIATTR_CTAIDZ_USED
	.align		4
.L_4329:
        /*0234*/ 	.byte	0x01, 0x04
	.zero		2


	//----- nvinfo : EIATTR_CRS_STACK_SIZE
	.align		4
        /*0238*/ 	.byte	0x04, 0x1e
        /*023a*/ 	.short	(.L_4331 - .L_4330)
.L_4330:
        /*023c*/ 	.word	0x00000000
.L_4331:


//--------------------- .nv.info._ZN4vllm25paged_attention_v1_kernelI13__nv_bfloat16hLi256ELi32ELi128ELNS_18Fp8KVCacheDataTypeE2ELb1EEEvPT_PKS3_PKT0_S9_ifPKiSB_iPKfiiiSD_SD_iiiii --------------------------
	.section	.nv.info._ZN4vllm25paged_attention_v1_kernelI13__nv_bfloat16hLi256ELi32ELi128ELNS_18Fp8KVCacheDataTypeE2ELb1EEEvPT_PKS3_PKT0_S9_ifPKiSB_iPKfiiiSD_SD_iiiii,"",@"SHT_CUDA_INFO"
	.sectionflags	@""
	.align	4


	//----- nvinfo : EIATTR_CUDA_API_VERSION
	.align		4
        /*0000*/ 	.byte	0x04, 0x37
        /*0002*/ 	.short	(.L_4333 - .L_4332)
.L_4332:
        /*0004*/ 	.word	0x00000082


	//----- nvinfo : EIATTR_SW2861232_WAR
	.align		4
.L_4333:
        /*0008*/ 	.byte	0x01, 0x35
	.zero		2


	//----- nvinfo : EIATTR_PARAM_CBANK
	.align		4
        /*000c*/ 	.byte	0x04, 0x0a
        /*000e*/ 	.short	(.L_4335 - .L_4334)
	.align		4
.L_4334:
        /*0010*/ 	.word	index@(.nv.constant0._ZN4vllm25paged_attention_v1_kernelI13__nv_bfloat16hLi256ELi32ELi128ELNS_18Fp8KVCacheDataTypeE2ELb1EEEvPT_PKS3_PKT0_S9_ifPKiSB_iPKfiiiSD_SD_iiiii)
        /*0014*/ 	.short	0x0160
        /*0016*/ 	.short	0x007c


	//----- nvinfo : EIATTR_CBANK_PARAM_SIZE
	.align		4
.L_4335:
        /*0018*/ 	.byte	0x03, 0x19
        /*001a*/ 	.short	0x007c


	//----- nvinfo : EIATTR_KPARAM_INFO
	.align		4
        /*001c*/ 	.byte	0x04, 0x17
        /*001e*/ 	.short	(.L_4337 - .L_4336)
.L_4336:
        /*0020*/ 	.word	0x00000000
        /*0024*/ 	.short	0x0013
        /*0026*/ 	.short	0x0078
        /*0028*/ 	.byte	0x00, 0xf0, 0x11, 0x00


	//----- nvinfo : EIATTR_KPARAM_INFO
	.align		4
.L_4337:
        /*002c*/ 	.byte	0x04, 0x17
        /*002e*/ 	.short	(.L_4339 - .L_4338)
.L_4338:
        /*0030*/ 	.word	0x00000000
        /*0034*/ 	.short	0x0012
        /*0036*/ 	.short	0x0074
        /*0038*/ 	.byte	0x00, 0xf0, 0x11, 0x00


	//----- nvinfo : EIATTR_KPARAM_INFO
	.align		4
.L_4339:
        /*003c*/ 	.byte	0x04, 0x17
        /*003e*/ 	.short	(.L_4341 - .L_4340)
.L_4340:
        /*0040*/ 	.word	0x00000000
        /*0044*/ 	.short	0x0011
        /*0046*/ 	.short	0x0070
        /*0048*/ 	.byte	0x00, 0xf0, 0x11, 0x00


	//----- nvinfo : EIATTR_KPARAM_INFO
	.align		4
.L_4341:
        /*004c*/ 	.byte	0x04, 0x17
        /*004e*/ 	.short	(.L_4343 - .L_4342)
.L_4342:
        /*0050*/ 	.word	0x00000000
        /*0054*/ 	.short	0x0010
        /*0056*/ 	.short	0x006c
        /*0058*/ 	.byte	0x00, 0xf0, 0x11, 0x00


	//----- nvinfo : EIATTR_KPARAM_INFO
	.align		4
.L_4343:
        /*005c*/ 	.byte	0x04, 0x17
        /*005e*/ 	.short	(.L_4345 - .L_4344)
.L_4344:
        /*0060*/ 	.word	0x00000000
        /*0064*/ 	.short	0x000f
        /*0066*/ 	.short	0x0068
        /*0068*/ 	.byte	0x00, 0xf0, 0x11, 0x00


	//----- nvinfo : EIATTR_KPARAM_INFO
	.align		4
.L_4345:
        /*006c*/ 	.byte	0x04, 0x17
        /*006e*/ 	.short	(.L_4347 - .L_4346)
.L_4346:
        /*0070*/ 	.word	0x00000000
        /*0074*/ 	.short	0x000e
        /*0076*/ 	.short	0x0060
        /*0078*/ 	.byte	0x00, 0xf0, 0x21, 0x00


	//----- nvinfo : EIATTR_KPARAM_INFO
	.align		4
.L_4347:
        /*007c*/ 	.byte	0x04, 0x17
        /*007e*/ 	.short	(.L_4349 - .L_4348)
.L_4348:
        /*0080*/ 	.word	0x00000000
        /*0084*/ 	.short	0x000d
        /*0086*/ 	.short	0x0058
        /*0088*/ 	.byte	0x00, 0xf0, 0x21, 0x00


	//----- nvinfo : EIATTR_KPARAM_INFO
	.align		4
.L_4349:
        /*008c*/ 	.byte	0x04, 0x17
        /*008e*/ 	.short	(.L_4351 - .L_4350)
.L_4350:
        /*0090*/ 	.word	0x00000000
        /*0094*/ 	.short	0x000c
        /*0096*/ 	.short	0x0050
        /*0098*/ 	.byte	0x00, 0xf0, 0x11, 0x00


	//----- nvinfo : EIATTR_KPARAM_INFO
	.align		4
.L_4351:
        /*009c*/ 	.byte	0x04, 0x17
        /*009e*/ 	.short	(.L_4353 - .L_4352)
.L_4352:
        /*00a0*/ 	.word	0x00000000
        /*00a4*/ 	.short	0x000b
        /*00a6*/ 	.short	0x004c
        /*00a8*/ 	.byte	0x00, 0xf0, 0x11, 0x00


	//----- nvinfo : EIATTR_KPARAM_INFO
	.align		4
.L_4353:
        /*00ac*/ 	.byte	0x04, 0x17
        /*00ae*/ 	.short	(.L_4355 - .L_4354)
.L_4354:
        /*00b0*/ 	.word	0x00000000
        /*00b4*/ 	.short	0x000a
        /*00b6*/ 	.short	0x0048
        /*00b8*/ 	.byte	0x00, 0xf0, 0x11, 0x00


	//----- nvinfo : EIATTR_KPARAM_INFO
	.align		4
.L_4355:
        /*00bc*/ 	.byte	0x04, 0x17
        /*00be*/ 	.short	(.L_4357 - .L_4356)
.L_4356:
        /*00c0*/ 	.word	0x00000000
        /*00c4*/ 	.short	0x0009
        /*00c6*/ 	.short	0x0040
        /*00c8*/ 	.byte	0x00, 0xf0, 0x21, 0x00


	//----- nvinfo : EIATTR_KPARAM_INFO
	.align		4
.L_4357:
        /*00cc*/ 	.byte	0x04, 0x17
        /*00ce*/ 	.short	(.L_4359 - .L_4358)
.L_4358:
        /*00d0*/ 	.word	0x00000000
        /*00d4*/ 	.short	0x0008
        /*00d6*/ 	.short	0x0038
        /*00d8*/ 	.byte	0x00, 0xf0, 0x11, 0x00


	//----- nvinfo : EIATTR_KPARAM_INFO
	.align		4
.L_4359:
        /*00dc*/ 	.byte	0x04, 0x17
        /*00de*/ 	.short	(.L_4361 - .L_4360)
.L_4360:
        /*00e0*/ 	.word	0x00000000
        /*00e4*/ 	.short	0x0007
        /*00e6*/ 	.short	0x0030
        /*00e8*/ 	.byte	0x00, 0xf0, 0x21, 0x00


	//----- nvinfo : EIATTR_KPARAM_INFO
	.align		4
.L_4361:
        /*00ec*/ 	.byte	0x04, 0x17
        /*00ee*/ 	.short	(.L_4363 - .L_4362)
.L_4362:
        /*00f0*/ 	.word	0x00000000
        /*00f4*/ 	.short	0x0006
        /*00f6*/ 	.short	0x0028
        /*00f8*/ 	.byte	0x00, 0xf0, 0x21, 0x00


	//----- nvinfo : EIATTR_KPARAM_INFO
	.align		4
.L_4363:
        /*00fc*/ 	.byte	0x04, 0x17
        /*00fe*/ 	.short	(.L_4365 - .L_4364)
.L_4364:
        /*0100*/ 	.word	0x00000000
        /*0104*/ 	.short	0x0005
        /*0106*/ 	.short	0x0024
        /*0108*/ 	.byte	0x00, 0xf0, 0x11, 0x00


	//----- nvinfo : EIATTR_KPARAM_INFO
	.align		4
.L_4365:
        /*010c*/ 	.byte	0x04, 0x17
        /*010e*/ 	.short	(.L_4367 - .L_4366)
.L_4366:
        /*0110*/ 	.word	0x00000000
        /*0114*/ 	.short	0x0004
        /*0116*/ 	.short	0x0020
        /*0118*/ 	.byte	0x00, 0xf0, 0x11, 0x00


	//----- nvinfo : EIATTR_KPARAM_INFO
	.align		4
.L_4367:
        /*011c*/ 	.byte	0x04, 0x17
        /*011e*/ 	.short	(.L_4369 - .L_4368)
.L_4368:
        /*0120*/ 	.word	0x00000000
        /*0124*/ 	.short	0x0003
        /*0126*/ 	.short	0x0018
        /*0128*/ 	.byte	0x00, 0xf0, 0x21, 0x00


	//----- nvinfo : EIATTR_KPARAM_INFO
	.align		4
.L_4369:
        /*012c*/ 	.byte	0x04, 0x17
        /*012e*/ 	.short	(.L_4371 - .L_4370)
.L_4370:
        /*0130*/ 	.word	0x00000000
        /*0134*/ 	.short	0x0002
        /*0136*/ 	.short	0x0010
        /*0138*/ 	.byte	0x00, 0xf0, 0x21, 0x00


	//----- nvinfo : EIATTR_KPARAM_INFO
	.align		4
.L_4371:
        /*013c*/ 	.byte	0x04, 0x17
        /*013e*/ 	.short	(.L_4373 - .L_4372)
.L_4372:
        /*0140*/ 	.word	0x00000000
        /*0144*/ 	.short	0x0001
        /*0146*/ 	.short	0x0008
        /*0148*/ 	.byte	0x00, 0xf0, 0x21, 0x00


	//----- nvinfo : EIATTR_KPARAM_INFO
	.align		4
.L_4373:
        /*014c*/ 	.byte	0x04, 0x17
        /*014e*/ 	.short	(.L_4375 - .L_4374)
.L_4374:
        /*0150*/ 	.word	0x00000000
        /*0154*/ 	.short	0x0000
        /*0156*/ 	.short	0x0000
        /*0158*/ 	.byte	0x00, 0xf0, 0x21, 0x00


	//----- nvinfo : EIATTR_MAXREG_COUNT
	.align		4
.L_4375:
        /*015c*/ 	.byte	0x03, 0x1b
        /*015e*/ 	.short	0x00ff


	//----- nvinfo : EIATTR_NUM_BARRIERS
	.align		4
        /*0160*/ 	.byte	0x02, 0x4c
        /*0162*/ 	.byte	0x01
	.zero		1


	//----- nvinfo : EIATTR_EXTERNS
	.align		4
        /*0164*/ 	.byte	0x04, 0x0f
        /*0166*/ 	.short	(.L_4377 - .L_4376)


	//   ....[0]....
	.align		4
.L_4376:
        /*0168*/ 	.word	index@(__assertfail)


	//----- nvinfo : EIATTR_MERCURY_ISA_VERSION
	.align		4
.L_4377:
        /*016c*/ 	.byte	0x03, 0x5f
        /*016e*/ 	.short	0x0000


	//----- nvinfo : EIATTR_COOP_GROUP_MASK_REGIDS
	.align		4
        /*0170*/ 	.byte	0x04, 0x29
        /*0172*/ 	.short	(.L_4379 - .L_4378)


	//   ....[0]....
.L_4378:
        /*0174*/ 	.word	0xffffffff


	//   ....[1]....
        /*0178*/ 	.word	0xffffffff


	//   ....[2]....
        /*017c*/ 	.word	0xffffffff


	//   ....[3]....
        /*0180*/ 	.word	0xffffffff


	//   ....[4]....
        /*0184*/ 	.word	0xffffffff


	//   ....[5]....
        /*0188*/ 	.word	0xffffffff


	//   ....[6]....
        /*018c*/ 	.word	0xffffffff


	//   ....[7]....
        /*0190*/ 	.word	0xffffffff


	//   ....[8]....
        /*0194*/ 	.word	0xffffffff


	//   ....[9]....
        /*0198*/ 	.word	0xffffffff


	//   ....[10]....
        /*019c*/ 	.word	0xffffffff


	//   ....[11]....
        /*01a0*/ 	.word	0xffffffff


	//   ....[12]....
        /*01a4*/ 	.word	0xffffffff


	//   ....[13]....
        /*01a8*/ 	.word	0xffffffff


	//   ....[14]....
        /*01ac*/ 	.word	0xffffffff


	//   ....[15]....
        /*01b0*/ 	.word	0xffffffff


	//   ....[16]....
        /*01b4*/ 	.word	0xffffffff


	//   ....[17]....
        /*01b8*/ 	.word	0xffffffff


	//   ....[18]....
        /*01bc*/ 	.word	0xffffffff


	//   ....[19]....
        /*01c0*/ 	.word	0xffffffff


	//   ....[20]....
        /*01c4*/ 	.word	0xffffffff


	//   ....[21]....
        /*01c8*/ 	.word	0xffffffff


	//   ....[22]....
        /*01cc*/ 	.word	0xffffffff


	//   ....[23]....
        /*01d0*/ 	.word	0xffffffff


	//   ....[24]....
        /*01d4*/ 	.word	0xffffffff


	//   ....[25]....
        /*01d8*/ 	.word	0xffffffff


	//   ....[26]....
        /*01dc*/ 	.word	0xffffffff


	//   ....[27]....
        /*01e0*/ 	.word	0xffffffff


	//   ....[28]....
        /*01e4*/ 	.word	0xffffffff


	//   ....[29]....
        /*01e8*/ 	.word	0xffffffff


	//   ....[30]....
        /*01ec*/ 	.word	0xffffffff


	//   ....[31]....
        /*01f0*/ 	.word	0xffffffff


	//   ....[32]....
        /*01f4*/ 	.word	0xffffffff


	//   ....[33]....
        /*01f8*/ 	.word	0xffffffff


	//   ....[34]....
        /*01fc*/ 	.word	0xffffffff


	//   ....[35]....
        /*0200*/ 	.word	0xffffffff


	//   ....[36]....
        /*0204*/ 	.word	0xffffffff


	//   ....[37]....
        /*0208*/ 	.word	0xffffffff


	//   ....[38]....
        /*020c*/ 	.word	0xffffffff


	//   ....[39]....
        /*0210*/ 	.word	0xffffffff


	//   ....[40]....
        /*0214*/ 	.word	0xffffffff


	//   ....[41]....
        /*0218*/ 	.word	0xffffffff


	//   ....[42]....
        /*021c*/ 	.word	0xffffffff


	//   ....[43]....
        /*0220*/ 	.word	0xffffffff


	//   ....[44]....
        /*0224*/ 	.word	0xffffffff


	//   ....[45]....
        /*0228*/ 	.word	0xffffffff


	//   ....[46]....
        /*022c*/ 	.word	0xffffffff


	//   ....[47]....
        /*0230*/ 	.word	0xffffffff


	//   ....[48]....
        /*0234*/ 	.word	0xffffffff


	//   ....[49]....
        /*0238*/ 	.word	0xffffffff


	//   ....[50]....
        /*023c*/ 	.word	0xffffffff


	//   ....[51]....
        /*0240*/ 	.word	0xffffffff


	//   ....[52]....
        /*0244*/ 	.word	0xffffffff


	//   ....[53]....
        /*0248*/ 	.word	0xffffffff


	//   ....[54]....
        /*024c*/ 	.word	0xffffffff


	//   ....[55]....
        /*0250*/ 	.word	0xffffffff


	//   ....[56]....
        /*0254*/ 	.word	0xffffffff


	//   ....[57]....
        /*0258*/ 	.word	0xffffffff


	//   ....[58]....
        /*025c*/ 	.word	0xffffffff


	//   ....[59]....
        /*0260*/ 	.word	0xffffffff


	//   ....[60]....
        /*0264*/ 	.word	0xffffffff


	//   ....[61]....
        /*0268*/ 	.word	0xffffffff


	//   ....[62]....
        /*026c*/ 	.word	0xffffffff


	//   ....[63]....
        /*0270*/ 	.word	0xffffffff


	//   ....[64]....
        /*0274*/ 	.word	0xffffffff


	//   ....[65]....
        /*0278*/ 	.word	0xffffffff


	//   ....[66]....
        /*027c*/ 	.word	0xffffffff


	//   ....[67]....
        /*0280*/ 	.word	0xffffffff


	//   ....[68]....
        /*0284*/ 	.word	0xffffffff


	//   ....[69]....
        /*0288*/ 	.word	0xffffffff


	//   ....[70]....
        /*028c*/ 	.word	0xffffffff


	//   ....[71]....
        /*0290*/ 	.word	0xffffffff


	//   ....[72]....
        /*0294*/ 	.word	0xffffffff


	//   ....[73]....
        /*0298*/ 	.word	0xffffffff


	//   ....[74]....
        /*029c*/ 	.word	0xffffffff


	//   ....[75]....
        /*02a0*/ 	.word	0xffffffff


	//   ....[76]....
        /*02a4*/ 	.word	0xffffffff


	//   ....[77]....
        /*02a8*/ 	.word	0xffffffff


	//   ....[78]....
        /*02ac*/ 	.word	0xffffffff


	//   ....[79]....
        /*02b0*/ 	.word	0xffffffff


	//   ....[80]....
        /*02b4*/ 	.word	0xffffffff


	//   ....[81]....
        /*02b8*/ 	.word	0xffffffff


	//   ....[82]....
        /*02bc*/ 	.word	0xffffffff


	//   ....[83]....
        /*02c0*/ 	.word	0xffffffff


	//   ....[84]....
        /*02c4*/ 	.word	0xffffffff


	//----- nvinfo : EIATTR_COOP_GROUP_INSTR_OFFSETS
	.align		4
.L_4379:
        /*02c8*/ 	.byte	0x04, 0x28
        /*02ca*/ 	.short	(.L_4381 - .L_4380)


	//   ....[0]....
.L_4380:
        /*02cc*/ 	.word	0x00001010


	//   ....[1]....
        /*02d0*/ 	.word	0x00001030


	//   ....[2]....
        /*02d4*/ 	.word	0x00001050


	//   ....[3]....
        /*02d8*/ 	.word	0x00001070


	//   ....[4]....
        /*02dc*/ 	.word	0x00001170


	//   ....[5]....
        /*02e0*/ 	.word	0x00001190


	//   ....[6]....
        /*02e4*/ 	.word	0x000011c0


	//   ....[7]....
        /*02e8*/ 	.word	0x00001f90


	//   ....[8]....
        /*02ec*/ 	.word	0x00001ff0


	//   ....[9]....
        /*02f0*/ 	.word	0x00002020


	//   ....[10]....
        /*02f4*/ 	.word	0x00002040


	//   ....[11]....
        /*02f8*/ 	.word	0x00002060


	//   ....[12]....
        /*02fc*/ 	.word	0x000020b0


	//   ....[13]....
        /*0300*/ 	.word	0x000020d0


	//   ....[14]....
        /*0304*/ 	.word	0x000020f0


	//   ....[15]....
        /*0308*/ 	.word	0x00002d60


	//   ....[16]....
        /*030c*/ 	.word	0x00004fc0


	//   ....[17]....
        /*0310*/ 	.word	0x00005030


	//   ....[18]....
        /*0314*/ 	.word	0x00005090


	//   ....[19]....
        /*0318*/ 	.word	0x000050f0


	//   ....[20]....
        /*031c*/ 	.word	0x00005160


	//   ....[21]....
        /*0320*/ 	.word	0x000051e0


	//   ....[22]....
        /*0324*/ 	.word	0x00005250


	//   ....[23]....
        /*0328*/ 	.word	0x000052c0


	//   ....[24]....
        /*032c*/ 	.word	0x00005320


	//   ....[25]....
        /*0330*/ 	.word	0x00005390


	//   ....[26]....
        /*0334*/ 	.word	0x000053f0


	//   ....[27]....
        /*0338*/ 	.word	0x00005460


	//   ....[28]....
        /*033c*/ 	.word	0x000054c0


	//   ....[29]....
        /*0340*/ 	.word	0x00005530


	//   ....[30]....
        /*0344*/ 	.word	0x00005590


	//   ....[31]....
        /*0348*/ 	.word	0x00005600


	//   ....[32]....
        /*034c*/ 	.word	0x00005660


	//   ....[33]....
        /*0350*/ 	.word	0x000056d0


	//   ....[34]....
        /*0354*/ 	.word	0x00005730


	//   ....[35]....
        /*0358*/ 	.word	0x000057a0


	//   ....[36]....
        /*035c*/ 	.word	0x00005800


	//   ....[37]....
        /*0360*/ 	.word	0x00005870


	//   ....[38]....
        /*0364*/ 	.word	0x000058d0


	//   ....[39]....
        /*0368*/ 	.word	0x00005940


	//   ....[40]....
        /*036c*/ 	.word	0x000059a0


	//   ....[41]....
        /*0370*/ 	.word	0x00005a10


	//   ....[42]....
        /*0374*/ 	.word	0x00005a70


	//   ....[43]....
        /*0378*/ 	.word	0x00005ae0


	//   ....[44]....
        /*037c*/ 	.word	0x00005b40


	//   ....[45]....
        /*0380*/ 	.word	0x00005bb0


	//   ....[46]....
        /*0384*/ 	.word	0x00005c10


	//   ....[47]....
        /*0388*/ 	.word	0x00005c80


	//   ....[48]....
        /*038c*/ 	.word	0x00005ce0


	//   ....[49]....
        /*0390*/ 	.word	0x00005d50


	//   ....[50]....
        /*0394*/ 	.word	0x00005db0


	//   ....[51]....
        /*0398*/ 	.word	0x00005e20


	//   ....[52]....
        /*039c*/ 	.word	0x00005e80


	//   ....[53]....
        /*03a0*/ 	.word	0x00005ef0


	//   ....[54]....
        /*03a4*/ 	.word	0x00005f50


	//   ....[55]....
        /*03a8*/ 	.word	0x00005fc0


	//   ....[56]....
        /*03ac*/ 	.word	0x00006020


	//   ....[57]....
        /*03b0*/ 	.word	0x00006090


	//   ....[58]....
        /*03b4*/ 	.word	0x000060f0


	//   ....[59]....
        /*03b8*/ 	.word	0x00006160


	//   ....[60]....
        /*03bc*/ 	.word	0x000061c0


	//   ....[61]....
        /*03c0*/ 	.word	0x00006230


	//   ....[62]....
        /*03c4*/ 	.word	0x00006290


	//   ....[63]....
        /*03c8*/ 	.word	0x00006300


	//   ....[64]....
        /*03cc*/ 	.word	0x00006360


	//   ....[65]....
        /*03d0*/ 	.word	0x000063d0


	//   ....[66]....
        /*03d4*/ 	.word	0x00006430


	//   ....[67]....
        /*03d8*/ 	.word	0x000064a0


	//   ....[68]....
        /*03dc*/ 	.word	0x00006500


	//   ....[69]....
        /*03e0*/ 	.word	0x00006570


	//   ....[70]....
        /*03e4*/ 	.word	0x000065d0


	//   ....[71]....
        /*03e8*/ 	.word	0x00006640


	//   ....[72]....
        /*03ec*/ 	.word	0x000066a0


	//   ....[73]....
        /*03f0*/ 	.word	0x00006710


	//   ....[74]....
        /*03f4*/ 	.word	0x00006770


	//   ....[75]....
        /*03f8*/ 	.word	0x000067e0


	//   ....[76]....
        /*03fc*/ 	.word	0x00006840


	//   ....[77]....
        /*0400*/ 	.word	0x000068b0


	//   ....[78]....
        /*0404*/ 	.word	0x00006910


	//   ....[79]....
        /*0408*/ 	.word	0x00006980


	//   ....[80]....
        /*040c*/ 	.word	0x000069e0


	//   ....[81]....
        /*0410*/ 	.word	0x00006a50


	//   ....[82]....
        /*0414*/ 	.word	0x00006ab0


	//   ....[83]....
        /*0418*/ 	.word	0x00006b20


	//   ....[84]....
        /*041c*/ 	.word	0x00006b80


	//----- nvinfo : EIATTR_SYSCALL_OFFSETS
	.align		4
.L_4381:
        /*0420*/ 	.byte	0x04, 0x46
        /*0422*/ 	.short	(.L_4383 - .L_4382)


	//   ....[0]....
.L_4382:
        /*0424*/ 	.word	0x00004e20


	//   ....[1]....
        /*0428*/ 	.word	0x00004f50


	//----- nvinfo : EIATTR_EXIT_INSTR_OFFSETS
	.align		4
.L_4383:
        /*042c*/ 	.byte	0x04, 0x1c
        /*042e*/ 	.short	(.L_4385 - .L_4384)


	//   ....[0]....
.L_4384:
        /*0430*/ 	.word	0x00003d40


	//   ....[1]....
        /*0434*/ 	.word	0x00003d50


	//   ....[2]....
        /*0438*/ 	.word	0x00004cf0


	//   ....[3]....
        /*043c*/ 	.word	0x00004f60


	//----- nvinfo : EIATTR_CTAIDZ_USED
	.align		4
.L_4385:
        /*0440*/ 	.byte	0x01, 0x04
	.zero		2


	//----- nvinfo : EIATTR_CRS_STACK_SIZE
	.align		4
        /*0444*/ 	.byte	0x04, 0x1e
        /*0446*/ 	.short	(.L_4387 - .L_4386)
.L_4386:
        /*0448*/ 	.word	0x00000000
.L_4387:


//--------------------- .nv.info._ZN4vllm25paged_attention_v1_kernelI13__nv_bfloat16hLi192ELi32ELi128ELNS_18Fp8KVCacheDataTypeE2ELb1EEEvPT_PKS3_PKT0_S9_ifPKiSB_iPKfiiiSD_SD_iiiii --------------------------
	.section	.nv.info._ZN4vllm25paged_attention_v1_kernelI13__nv_bfloat16hLi192ELi32ELi128ELNS_18Fp8KVCacheDataTypeE2ELb1EEEvPT_PKS3_PKT0_S9_ifPKiSB_iPKfiiiSD_SD_iiiii,"",@"SHT_CUDA_INFO"
	.sectionflags	@""
	.align	4


	//----- nvinfo : EIATTR_CUDA_API_VERSION
	.align		4
        /*0000*/ 	.byte	0x04, 0x37
        /*0002*/ 	.short	(.L_4389 - .L_4388)
.L_4388:
        /*0004*/ 	.word	0x00000082


	//----- nvinfo : EIATTR_SW2861232_WAR
	.align		4
.L_4389:
        /*0008*/ 	.byte	0x01, 0x35
	.zero		2


	//----- nvinfo : EIATTR_PARAM_CBANK
	.align		4
        /*000c*/ 	.byte	0x04, 0x0a
        /*000e*/ 	.short	(.L_4391 - .L_4390)
	.align		4
.L_4390:
        /*0010*/ 	.word	index@(.nv.constant0._ZN4vllm25paged_attention_v1_kernelI13__nv_bfloat16hLi192ELi32ELi128ELNS_18Fp8KVCacheDataTypeE2ELb1EEEvPT_PKS3_PKT0_S9_ifPKiSB_iPKfiiiSD_SD_iiiii)
        /*0014*/ 	.short	0x0160
        /*0016*/ 	.short	0x007c


	//----- nvinfo : EIATTR_CBANK_PARAM_SIZE
	.align		4
.L_4391:
        /*0018*/ 	.byte	0x03, 0x19
        /*001a*/ 	.short	0x007c


	//----- nvinfo : EIATTR_KPARAM_INFO
	.align		4
        /*001c*/ 	.byte	0x04, 0x17
        /*001e*/ 	.short	(.L_4393 - .L_4392)
.L_4392:
        /*0020*/ 	.word	0x00000000
        /*0024*/ 	.short	0x0013
        /*0026*/ 	.short	0x0078
        /*0028*/ 	.byte	0x00, 0xf0, 0x11, 0x00


	//----- nvinfo : EIATTR_KPARAM_INFO
	.align		4
.L_4393:
        /*002c*/ 	.byte	0x04, 0x17
        /*002e*/ 	.short	(.L_4395 - .L_4394)
.L_4394:
        /*0030*/ 	.word	0x00000000
        /*0034*/ 	.short	0x0012
        /*0036*/ 	.short	0x0074
        /*0038*/ 	.byte	0x00, 0xf0, 0x11, 0x00


	//----- nvinfo : EIATTR_KPARAM_INFO
	.align		4
.L_4395:
        /*003c*/ 	.byte	0x04, 0x17
        /*003e*/ 	.short	(.L_4397 - .L_4396)
.L_4396:
        /*0040*/ 	.word	0x00000000
        /*0044*/ 	.short	0x0011
        /*0046*/ 	.short	0x0070
        /*0048*/ 	.byte	0x00, 0xf0, 0x11, 0x00


	//----- nvinfo : EIATTR_KPARAM_INFO
	.align		4
.L_4397:
        /*004c*/ 	.byte	0x04, 0x17
        /*004e*/ 	.short	(.L_4399 - .L_4398)
.L_4398:
        /*0050*/ 	.word	0x00000000
        /*0054*/ 	.short	0x0010
        /*0056*/ 	.short	0x006c
        /*0058*/ 	.byte	0x00, 0xf0, 0x11, 0x00


	//----- nvinfo : EIATTR_KPARAM_INFO
	.align		4
.L_4399:
        /*005c*/ 	.byte	0x04, 0x17
        /*005e*/ 	.short	(.L_4401 - .L_4400)
.L_4400:
        /*0060*/ 	.word	0x00000000
        /*0064*/ 	.short	0x000f
        /*0066*/ 	.short	0x0068
        /*0068*/ 	.byte	0x00, 0xf0, 0x11, 0x00


	//----- nvinfo : EIATTR_KPARAM_INFO
	.align		4
.L_4401:
        /*006c*/ 	.byte	0x04, 0x17
        /*006e*/ 	.short	(.L_4403 - .L_4402)
.L_4402:
        /*0070*/ 	.word	0x00000000
        /*0074*/ 	.short	0x000e
        /*0076*/ 	.short	0x0060
        /*0078*/ 	.byte	0x00, 0xf0, 0x21, 0x00


	//----- nvinfo : EIATTR_KPARAM_INFO
	.align		4
.L_4403:
        /*007c*/ 	.byte	0x04, 0x17
        /*007e*/ 	.short	(.L_4405 - .L_4404)
.L_4404:
        /*0080*/ 	.word	0x00000000
        /*0084*/ 	.short	0x000d
        /*0086*/ 	.short	0x0058
        /*0088*/ 	.byte	0x00, 0xf0, 0x21, 0x00


	//----- nvinfo : EIATTR_KPARAM_INFO
	.align		4
.L_4405:
        /*008c*/ 	.byte	0x04, 0x17
        /*008e*/ 	.short	(.L_4407 - .L_4406)
.L_4406:
        /*0090*/ 	.word	0x00000000
        /*0094*/ 	.short	0x000c
        /*0096*/ 	.short	0x0050
        /*0098*/ 	.byte	0x00, 0xf0, 0x11, 0x00


	//----- nvinfo : EIATTR_KPARAM_INFO
	.align		4
.L_4407:
        /*009c*/ 	.byte	0x04, 0x17
        /*009e*/ 	.short	(.L_4409 - .L_4408)
.L_4408:
        /*00a0*/ 	.word	0x00000000
        /*00a4*/ 	.short	0x000b
        /*00a6*/ 	.short	0x004c
        /*00a8*/ 	.byte	0x00, 0xf0, 0x11, 0x00


	//----- nvinfo : EIATTR_KPARAM_INFO
	.align		4
.L_4409:
        /*00ac*/ 	.byte	0x04, 0x17
        /*00ae*/ 	.short	(.L_4411 - .L_4410)
.L_4410:
        /*00b0*/ 	.word	0x00000000
        /*00b4*/ 	.short	0x000a
        /*00b6*/ 	.short	0x0048
        /*00b8*/ 	.byte	0x00, 0xf0, 0x11, 0x00


	//----- nvinfo : EIATTR_KPARAM_INFO
	.align		4
.L_4411:
        /*00bc*/ 	.byte	0x04, 0x17
        /*00be*/ 	.short	(.L_4413 - .L_4412)
.L_4412:
        /*00c0*/ 	.word	0x00000000
        /*00c4*/ 	.short	0x0009
        /*00c6*/ 	.short	0x0040
        /*00c8*/ 	.byte	0x00, 0xf0, 0x21, 0x00


	//----- nvinfo : EIATTR_KPARAM_INFO
	.align		4
.L_4413:
        /*00cc*/ 	.byte	0x04, 0x17
        /*00ce*/ 	.short	(.L_4415 - .L_4414)
.L_4414:
        /*00d0*/ 	.word	0x00000000
        /*00d4*/ 	.short	0x0008
        /*00d6*/ 	.short	0x0038
        /*00d8*/ 	.byte	0x00, 0xf0, 0x11, 0x00


	//----- nvinfo : EIATTR_KPARAM_INFO
	.align		4
.L_4415:
        /*00dc*/ 	.byte	0x04, 0x17
        /*00de*/ 	.short	(.L_4417 - .L_4416)
.L_4416:
        /*00e0*/ 	.word	0x00000000
        /*00e4*/ 	.short	0x0007
        /*00e6*/ 	.short	0x0030
        /*00e8*/ 	.byte	0x00, 0xf0, 0x21, 0x00


	//----- nvinfo : EIATTR_KPARAM_INFO
	.align		4
.L_4417:
        /*00ec*/ 	.byte	0x04, 0x17
        /*00ee*/ 	.short	(.L_4419 - .L_4418)
.L_4418:
        /*00f0*/ 	.word	0x00000000
        /*00f4*/ 	.short	0x0006
        /*00f6*/ 	.short	0x0028
        /*00f8*/ 	.byte	0x00, 0xf0, 0x21, 0x00


	//----- nvinfo : EIATTR_KPARAM_INFO
	.align		4
.L_4419:
        /*00fc*/ 	.byte	0x04, 0x17
        /*00fe*/ 	.short	(.L_4421 - .L_4420)
.L_4420:
        /*0100*/ 	.word	0x00000000
        /*0104*/ 	.short	0x0005
        /*0106*/ 	.short	0x0024
        /*0108*/ 	.byte	0x00, 0xf0, 0x11, 0x00


	//----- nvinfo : EIATTR_KPARAM_INFO
	.align		4
.L_4421:
        /*010c*/ 	.byte	0x04, 0x17
        /*010e*/ 	.short	(.L_4423 - .L_4422)
.L_4422:
        /*0110*/ 	.word	0x00000000
        /*0114*/ 	.short	0x0004
        /*0116*/ 	.short	0x0020
        /*0118*/ 	.byte	0x00, 0xf0, 0x11, 0x00


	//----- nvinfo : EIATTR_KPARAM_INFO
	.align		4
.L_4423:
        /*011c*/ 	.byte	0x04, 0x17
        /*011e*/ 	.short	(.L_4425 - .L_4424)
.L_4424:
        /*0120*/ 	.word	0x00000000
        /*0124*/ 	.short	0x0003
        /*0126*/ 	.short	0x0018
        /*0128*/ 	.byte	0x00, 0xf0, 0x21, 0x00


	//----- nvinfo : EIATTR_KPARAM_INFO
	.align		4
.L_4425:
        /*012c*/ 	.byte	0x04, 0x17
        /*012e*/ 	.short	(.L_4427 - .L_4426)
.L_4426:
        /*0130*/ 	.word	0x00000000
        /*0134*/ 	.short	0x0002
        /*0136*/ 	.short	0x0010
        /*0138*/ 	.byte	0x00, 0xf0, 0x21, 0x00


	//----- nvinfo : EIATTR_KPARAM_INFO
	.align		4
.L_4427:
        /*013c*/ 	.byte	0x04, 0x17
        /*013e*/ 	.short	(.L_4429 - .L_4428)
.L_4428:
        /*0140*/ 	.word	0x00000000
        /*0144*/ 	.short	0x0001
        /*0146*/ 	.short	0x0008
        /*0148*/ 	.byte	0x00, 0xf0, 0x21, 0x00


	//----- nvinfo : EIATTR_KPARAM_INFO
	.align		4
.L_4429:
        /*014c*/ 	.byte	0x04, 0x17
        /*014e*/ 	.short	(.L_4431 - .L_4430)
.L_4430:
        /*0150*/ 	.word	0x00000000
        /*0154*/ 	.short	0x0000
        /*0156*/ 	.short	0x0000
        /*0158*/ 	.byte	0x00, 0xf0, 0x21, 0x00


	//----- nvinfo : EIATTR_MAXREG_COUNT
	.align		4
.L_4431:
        /*015c*/ 	.byte	0x03, 0x1b
        /*015e*/ 	.short	0x00ff


	//----- nvinfo : EIATTR_NUM_BARRIERS
	.align		4
        /*0160*/ 	.byte	0x02, 0x4c
        /*0162*/ 	.byte	0x01
	.zero		1


	//----- nvinfo : EIATTR_EXTERNS
	.align		4
        /*0164*/ 	.byte	0x04, 0x0f
        /*0166*/ 	.short	(.L_4433 - .L_4432)


	//   ....[0]....
	.align		4
.L_4432:
        /*0168*/ 	.word	index@(__assertfail)


	//----- nvinfo : EIATTR_MERCURY_ISA_VERSION
	.align		4
.L_4433:
        /*016c*/ 	.byte	0x03, 0x5f
        /*016e*/ 	.short	0x0000


	//----- nvinfo : EIATTR_COOP_GROUP_MASK_REGIDS
	.align		4
        /*0170*/ 	.byte	0x04, 0x29
        /*0172*/ 	.short	(.L_4435 - .L_4434)


	//   ....[0]....
.L_4434:
        /*0174*/ 	.word	0xffffffff


	//   ....[1]....
        /*0178*/ 	.word	0xffffffff


	//   ....[2]....
        /*017c*/ 	.word	0xffffffff


	//   ....[3]....
        /*0180*/ 	.word	0xffffffff


	//   ....[4]....
        /*0184*/ 	.word	0xffffffff


	//   ....[5]....
        /*0188*/ 	.word	0xffffffff


	//   ....[6]....
        /*018c*/ 	.word	0xffffffff


	//   ....[7]....
        /*0190*/ 	.word	0xffffffff


	//   ....[8]....
        /*0194*/ 	.word	0xffffffff


	//   ....[9]....
        /*0198*/ 	.word	0xffffffff


	//   ....[10]....
        /*019c*/ 	.word	0xffffffff


	//   ....[11]....
        /*01a0*/ 	.word	0xffffffff


	//   ....[12]....
        /*01a4*/ 	.word	0xffffffff


	//   ....[13]....
        /*01a8*/ 	.word	0xffffffff


	//   ....[14]....
        /*01ac*/ 	.word	0xffffffff


	//   ....[15]....
        /*01b0*/ 	.word	0xffffffff


	//   ....[16]....
        /*01b4*/ 	.word	0xffffffff


	//   ....[17]....
        /*01b8*/ 	.word	0xffffffff


	//   ....[18]....
        /*01bc*/ 	.word	0xffffffff


	//   ....[19]....
        /*01c0*/ 	.word	0xffffffff


	//   ....[20]....
        /*01c4*/ 	.word	0xffffffff


	//   ....[21]....
        /*01c8*/ 	.word	0xffffffff


	//   ....[22]....
        /*01cc*/ 	.word	0xffffffff


	//   ....[23]....
        /*01d0*/ 	.word	0xffffffff


	//   ....[24]....
        /*01d4*/ 	.word	0xffffffff


	//   ....[25]....
        /*01d8*/ 	.word	0xffffffff


	//   ....[26]....
        /*01dc*/ 	.word	0xffffffff


	//   ....[27]....
        /*01e0*/ 	.word	0xffffffff


	//   ....[28]....
        /*01e4*/ 	.word	0xffffffff


	//   ....[29]....
        /*01e8*/ 	.word	0xffffffff


	//   ....[30]....
        /*01ec*/ 	.word	0xffffffff


	//   ....[31]....
        /*01f0*/ 	.word	0xffffffff


	//   ....[32]....
        /*01f4*/ 	.word	0xffffffff


	//   ....[33]....
        /*01f8*/ 	.word	0xffffffff


	//   ....[34]....
        /*01fc*/ 	.word	0xffffffff


	//   ....[35]....
        /*0200*/ 	.word	0xffffffff


	//   ....[36]....
        /*0204*/ 	.word	0xffffffff


	//   ....[37]....
        /*0208*/ 	.word	0xffffffff


	//   ....[38]....
        /*020c*/ 	.word	0xffffffff


	//   ....[39]....
        /*0210*/ 	.word	0xffffffff


	//   ....[40]....
        /*0214*/ 	.word	0xffffffff


	//   ....[41]....
        /*0218*/ 	.word	0xffffffff


	//   ....[42]....
        /*021c*/ 	.word	0xffffffff


	//   ....[43]....
        /*0220*/ 	.word	0xffffffff


	//   ....[44]....
        /*0224*/ 	.word	0xffffffff


	//   ....[45]....
        /*0228*/ 	.word	0xffffffff


	//   ....[46]....
        /*022c*/ 	.word	0xffffffff


	//   ....[47]....
        /*0230*/ 	.word	0xffffffff


	//   ....[48]....
        /*0234*/ 	.word	0xffffffff


	//   ....[49]....
        /*0238*/ 	.word	0xffffffff


	//   ....[50]....
        /*023c*/ 	.word	0xffffffff


	//   ....[51]....
        /*0240*/ 	.word	0xffffffff


	//   ....[52]....
        /*0244*/ 	.word	0xffffffff


	//   ....[53]....
        /*0248*/ 	.word	0xffffffff


	//   ....[54]....
        /*024c*/ 	.word	0xffffffff


	//   ....[55]....
        /*0250*/ 	.word	0xffffffff


	//   ....[56]....
        /*0254*/ 	.word	0xffffffff


	//   ....[57]....
        /*0258*/ 	.word	0xffffffff


	//   ....[58]....
        /*025c*/ 	.word	0xffffffff


	//   ....[59]....
        /*0260*/ 	.word	0xffffffff


	//   ....[60]....
        /*0264*/ 	.word	0xffffffff


	//   ....[61]....
        /*0268*/ 	.word	0xffffffff


	//   ....[62]....
        /*026c*/ 	.word	0xffffffff


	//   ....[63]....
        /*0270*/ 	.word	0xffffffff


	//   ....[64]....
        /*0274*/ 	.word	0xffffffff


	//   ....[65]....
        /*0278*/ 	.word	0xffffffff


	//   ....[66]....
        /*027c*/ 	.word	0xffffffff


	//   ....[67]....
        /*0280*/ 	.word	0xffffffff


	//   ....[68]....
        /*0284*/ 	.word	0xffffffff


	//----- nvinfo : EIATTR_COOP_GROUP_INSTR_OFFSETS
	.align		4
.L_4435:
        /*0288*/ 	.byte	0x04, 0x28
        /*028a*/ 	.short	(.L_4437 - .L_4436)


	//   ....[0]....
.L_4436:
        /*028c*/ 	.word	0x00000f70


	//   ....[1]....
        /*0290*/ 	.word	0x00000f90


	//   ....[2]....
        /*0294*/ 	.word	0x00000fb0


	//   ....[3]....
        /*0298*/ 	.word	0x00000fd0


	//   ....[4]....
        /*029c*/ 	.word	0x000010c0


	//   ....[5]....
        /*02a0*/ 	.word	0x000010f0


	//   ....[6]....
        /*02a4*/ 	.word	0x00001110


	//   ....[7]....
        /*02a8*/ 	.word	0x00001ed0


	//   ....[8]....
        /*02ac*/ 	.word	0x00001f30


	//   ....[9]....
        /*02b0*/ 	.word	0x00001f60


	//   ....[10]....
        /*02b4*/ 	.word	0x00001f80


	//   ....[11]....
        /*02b8*/ 	.word	0x00001fa0


	//   ....[12]....
        /*02bc*/ 	.word	0x00001ff0


	//   ....[13]....
        /*02c0*/ 	.word	0x00002010


	//   ....[14]....
        /*02c4*/ 	.word	0x00002030


	//   ....[15]....
        /*02c8*/ 	.word	0x00002c90


	//   ....[16]....
        /*02cc*/ 	.word	0x000046e0


	//   ....[17]....
        /*02d0*/ 	.word	0x00004750


	//   ....[18]....
        /*02d4*/ 	.word	0x000047b0


	//   ....[19]....
        /*02d8*/ 	.word	0x00004810


	//   ....[20]....
        /*02dc*/ 	.word	0x00004880


	//   ....[21]....
        /*02e0*/ 	.word	0x00004900


	//   ....[22]....
        /*02e4*/ 	.word	0x00004970


	//   ....[23]....
        /*02e8*/ 	.word	0x000049e0


	//   ....[24]....
        /*02ec*/ 	.word	0x00004a40


	//   ....[25]....
        /*02f0*/ 	.word	0x00004ab0


	//   ....[26]....
        /*02f4*/ 	.word	0x00004b10


	//   ....[27]....
        /*02f8*/ 	.word	0x00004b80


	//   ....[28]....
        /*02fc*/ 	.word	0x00004be0


	//   ....[29]....
        /*0300*/ 	.word	0x00004c50


	//   ....[30]....
        /*0304*/ 	.word	0x00004cb0


	//   ....[31]....
        /*0308*/ 	.word	0x00004d20


	//   ....[32]....
        /*030c*/ 	.word	0x00004d80


	//   ....[33]....
        /*0310*/ 	.word	0x00004df0


	//   ....[34]....
        /*0314*/ 	.word	0x00004e50


	//   ....[35]....
        /*0318*/ 	.word	0x00004ec0


	//   ....[36]....
        /*031c*/ 	.word	0x00004f20


	//   ....[37]....
        /*0320*/ 	.word	0x00004f90


	//   ....[38]....
        /*0324*/ 	.word	0x00004ff0


	//   ....[39]....
        /*0328*/ 	.word	0x00005060


	//   ....[40]....
        /*032c*/ 	.word	0x000050c0


	//   ....[41]....
        /*0330*/ 	.word	0x00005130


	//   ....[42]....
        /*0334*/ 	.word	0x00005190


	//   ....[43]....
        /*0338*/ 	.word	0x00005200


	//   ....[44]....
        /*033c*/ 	.word	0x00005260


	//   ....[45]....
        /*0340*/ 	.word	0x000052d0


	//   ....[46]....
        /*0344*/ 	.word	0x00005330


	//   ....[47]....
        /*0348*/ 	.word	0x000053a0


	//   ....[48]....
        /*034c*/ 	.word	0x00005400


	//   ....[49]....
        /*0350*/ 	.word	0x00005470


	//   ....[50]....
        /*0354*/ 	.word	0x000054d0


	//   ....[51]....
        /*0358*/ 	.word	0x00005540


	//   ....[52]....
        /*035c*/ 	.word	0x000055a0


	//   ....[53]....
        /*0360*/ 	.word	0x00005610


	//   ....[54]....
        /*0364*/ 	.word	0x00005670


	//   ....[55]....
        /*0368*/ 	.word	0x000056e0


	//   ....[56]....
        /*036c*/ 	.word	0x00005740


	//   ....[57]....
        /*0370*/ 	.word	0x000057b0


	//   ....[58]....
        /*0374*/ 	.word	0x00005810


	//   ....[59]....
        /*0378*/ 	.word	0x00005880


	//   ....[60]....
        /*037c*/ 	.word	0x000058e0


	//   ....[61]....
        /*0380*/ 	.word	0x00005950


	//   ....[62]....
        /*0384*/ 	.word	0x000059b0


	//   ....[63]....
        /*0388*/ 	.word	0x00005a20


	//   ....[64]....
        /*038c*/ 	.word	0x00005a80


	//   ....[65]....
        /*0390*/ 	.word	0x00005af0


	//   ....[66]....
        /*0394*/ 	.word	0x00005b50


	//   ....[67]....
        /*0398*/ 	.word	0x00005bc0


	//   ....[68]....
        /*039c*/ 	.word	0x00005c20


	//----- nvinfo : EIATTR_SYSCALL_OFFSETS
	.align		4
.L_4437:
        /*03a0*/ 	.byte	0x04, 0x46
        /*03a2*/ 	.short	(.L_4439 - .L_4438)


	//   ....[0]....
.L_4438:
        /*03a4*/ 	.word	0x00004540


	//   ....[1]....
        /*03a8*/ 	.word	0x00004670


	//----- nvinfo : EIATTR_EXIT_INSTR_OFFSETS
	.align		4
.L_4439:
        /*03ac*/ 	.byte	0x04, 0x1c
        /*03ae*/ 	.short	(.L_4441 - .L_4440)


	//   ....[0]....
.L_4440:
        /*03b0*/ 	.word	0x000038a0


	//   ....[1]....
        /*03b4*/ 	.word	0x000038b0


	//   ....[2]....
        /*03b8*/ 	.word	0x00004410


	//   ....[3]....
        /*03bc*/ 	.word	0x00004680


	//----- nvinfo : EIATTR_CTAIDZ_USED
	.align		4
.L_4441:
        /*03c0*/ 	.byte	0x01, 0x04
	.zero		2


	//----- nvinfo : EIATTR_CRS_STACK_SIZE
	.align		4
        /*03c4*/ 	.byte	0x04, 0x1e
        /*03c6*/ 	.short	(.L_4443 - .L_4442)
.L_4442:
        /*03c8*/ 	.word	0x00000000
.L_4443:


//--------------------- .nv.info._ZN4vllm25paged_attention_v1_kernelI13__nv_bfloat16hLi128ELi32ELi128ELNS_18Fp8KVCacheDataTypeE2ELb1EEEvPT_PKS3_PKT0_S9_ifPKiSB_iPKfiiiSD_SD_iiiii --------------------------
	.section	.nv.info._ZN4vllm25paged_attention_v1_kernelI13__nv_bfloat16hLi128ELi32ELi128ELNS_18Fp8KVCacheDataTypeE2ELb1EEEvPT_PKS3_PKT0_S9_ifPKiSB_iPKfiiiSD_SD_iiiii,"",@"SHT_CUDA_INFO"
	.sectionflags	@""
	.align	4


	//----- nvinfo : EIATTR_CUDA_API_VERSION
	.align		4
        /*0000*/ 	.byte	0x04, 0x37
        /*0002*/ 	.short	(.L_4445 - .L_4444)
.L_4444:
        /*0004*/ 	.word	0x00000082


	//----- nvinfo : EIATTR_SW2861232_WAR
	.align		4
.L_4445:
        /*0008*/ 	.byte	0x01, 0x35
	.zero		2


	//----- nvinfo : EIATTR_PARAM_CBANK
	.align		4
        /*000c*/ 	.byte	0x04, 0x0a
        /*000e*/ 	.short	(.L_4447 - .L_4446)
	.align		4
.L_4446:
        /*0010*/ 	.word	index@(.nv.constant0._ZN4vllm25paged_attention_v1_kernelI13__nv_bfloat16hLi128ELi32ELi128ELNS_18Fp8KVCacheDataTypeE2ELb1EEEvPT_PKS3_PKT0_S9_ifPKiSB_iPKfiiiSD_SD_iiiii)
        /*0014*/ 	.short	0x0160
        /*0016*/ 	.short	0x007c


	//----- nvinfo : EIATTR_CBANK_PARAM_SIZE
	.align		4
.L_4447:
        /*0018*/ 	.byte	0x03, 0x19
        /*001a*/ 	.short	0x007c


	//----- nvinfo : EIATTR_KPARAM_INFO
	.align		4
        /*001c*/ 	.byte	0x04, 0x17
        /*001e*/ 	.short	(.L_4449 - .L_4448)
.L_4448:
        /*0020*/ 	.word	0x00000000
        /*0024*/ 	.short	0x0013
        /*0026*/ 	.short	0x0078
        /*0028*/ 	.byte	0x00, 0xf0, 0x11, 0x00


	//----- nvinfo : EIATTR_KPARAM_INFO
	.align		4
.L_4449:
        /*002c*/ 	.byte	0x04, 0x17
        /*002e*/ 	.short	(.L_4451 - .L_4450)
.L_4450:
        /*0030*/ 	.word	0x00000000
        /*0034*/ 	.short	0x0012
        /*0036*/ 	.short	0x0074
        /*0038*/ 	.byte	0x00, 0xf0, 0x11, 0x00


	//----- nvinfo : EIATTR_KPARAM_INFO
	.align		4
.L_4451:
        /*003c*/ 	.byte	0x04, 0x17
        /*003e*/ 	.short	(.L_4453 - .L_4452)
.L_4452:
        /*0040*/ 	.word	0x00000000
        /*0044*/ 	.short	0x0011
        /*0046*/ 	.short	0x0070
        /*0048*/ 	.byte	0x00, 0xf0, 0x11, 0x00


	//----- nvinfo : EIATTR_KPARAM_INFO
	.align		4
.L_4453:
        /*004c*/ 	.byte	0x04, 0x17
        /*004e*/ 	.short	(.L_4455 - .L_4454)
.L_4454:
        /*0050*/ 	.word	0x00000000
        /*0054*/ 	.short	0x0010
        /*0056*/ 	.short	0x006c
        /*0058*/ 	.byte	0x00, 0xf0, 0x11, 0x00


	//----- nvinfo : EIATTR_KPARAM_INFO
	.align		4
.L_4455:
        /*005c*/ 	.byte	0x04, 0x17
        /*005e*/ 	.short	(.L_4457 - .L_4456)
.L_4456:
        /*0060*/ 	.word	0x00000000
        /*0064*/ 	.short	0x000f
        /*0066*/ 	.short	0x0068
        /*0068*/ 	.byte	0x00, 0xf0, 0x11, 0x00


	//----- nvinfo : EIATTR_KPARAM_INFO
	.align		4
.L_4457:
        /*006c*/ 	.byte	0x04, 0x17
        /*006e*/ 	.short	(.L_4459 - .L_4458)
.L_4458:
        /*0070*/ 	.word	0x00000000
        /*0074*/ 	.short	0x000e
        /*0076*/ 	.short	0x0060
        /*0078*/ 	.byte	0x00, 0xf0, 0x21, 0x00


	//----- nvinfo : EIATTR_KPARAM_INFO
	.align		4
.L_4459:
        /*007c*/ 	.byte	0x04, 0x17
        /*007e*/ 	.short	(.L_4461 - .L_4460)
.L_4460:
        /*0080*/ 	.word	0x00000000
        /*0084*/ 	.short	0x000d
        /*0086*/ 	.short	0x0058
        /*0088*/ 	.byte	0x00, 0xf0, 0x21, 0x00


	//----- nvinfo : EIATTR_KPARAM_INFO
	.align		4
.L_4461:
        /*008c*/ 	.byte	0x04, 0x17
        /*008e*/ 	.short	(.L_4463 - .L_4462)
.L_4462:
        /*0090*/ 	.word	0x00000000
        /*0094*/ 	.short	0x000c
        /*0096*/ 	.short	0x0050
        /*0098*/ 	.byte	0x00, 0xf0, 0x11, 0x00


	//----- nvinfo : EIATTR_KPARAM_INFO
	.align		4
.L_4463:
        /*009c*/ 	.byte	0x04, 0x17
        /*009e*/ 	.short	(.L_4465 - .L_4464)
.L_4464:
        /*00a0*/ 	.word	0x00000000
        /*00a4*/ 	.short	0x000b
        /*00a6*/ 	.short	0x004c
        /*00a8*/ 	.byte	0x00, 0xf0, 0x11, 0x00


	//----- nvinfo : EIATTR_KPARAM_INFO
	.align		4
.L_4465:
        /*00ac*/ 	.byte	0x04, 0x17
        /*00ae*/ 	.short	(.L_4467 - .L_4466)
.L_4466:
        /*00b0*/ 	.word	0x00000000
        /*00b4*/ 	.short	0x000a
        /*00b6*/ 	.short	0x0048
        /*00b8*/ 	.byte	0x00, 0xf0, 0x11, 0x00


	//----- nvinfo : EIATTR_KPARAM_INFO
	.align		4
.L_4467:
        /*00bc*/ 	.byte	0x04, 0x17
        /*00be*/ 	.short	(.L_4469 - .L_4468)
.L_4468:
        /*00c0*/ 	.word	0x00000000
        /*00c4*/ 	.short	0x0009
        /*00c6*/ 	.short	0x0040
        /*00c8*/ 	.byte	0x00, 0xf0, 0x21, 0x00


	//----- nvinfo : EIATTR_KPARAM_INFO
	.align		4
.L_4469:
        /*00cc*/ 	.byte	0x04, 0x17
        /*00ce*/ 	.short	(.L_4471 - .L_4470)
.L_4470:
        /*00d0*/ 	.word	0x00000000
        /*00d4*/ 	.short	0x0008
        /*00d6*/ 	.short	0x0038
        /*00d8*/ 	.byte	0x00, 0xf0, 0x11, 0x00


	//----- nvinfo : EIATTR_KPARAM_INFO
	.align		4
.L_4471:
        /*00dc*/ 	.byte	0x04, 0x17
        /*00de*/ 	.short	(.L_4473 - .L_4472)
.L_4472:
        /*00e0*/ 	.word	0x00000000
        /*00e4*/ 	.short	0x0007
        /*00e6*/ 	.short	0x0030
        /*00e8*/ 	.byte	0x00, 0xf0, 0x21, 0x00


	//----- nvinfo : EIATTR_KPARAM_INFO
	.align		4
.L_4473:
        /*00ec*/ 	.byte	0x04, 0x17
        /*00ee*/ 	.short	(.L_4475 - .L_4474)
.L_4474:
        /*00f0*/ 	.word	0x00000000
        /*00f4*/ 	.short	0x0006
        /*00f6*/ 	.short	0x0028
        /*00f8*/ 	.byte	0x00, 0xf0, 0x21, 0x00


	//----- nvinfo : EIATTR_KPARAM_INFO
	.align		4
.L_4475:
        /*00fc*/ 	.byte	0x04, 0x17
        /*00fe*/ 	.short	(.L_4477 - .L_4476)
.L_4476:
        /*0100*/ 	.word	0x00000000
        /*0104*/ 	.short	0x0005
        /*0106*/ 	.short	0x0024
        /*0108*/ 	.byte	0x00, 0xf0, 0x11, 0x00


	//----- nvinfo : EIATTR_KPARAM_INFO
	.align		4
.L_4477:
        /*010c*/ 	.byte	0x04, 0x17
        /*010e*/ 	.short	(.L_4479 - .L_4478)
.L_4478:
        /*0110*/ 	.word	0x00000000
        /*0114*/ 	.short	0x0004
        /*0116*/ 	.short	0x0020
        /*0118*/ 	.byte	0x00, 0xf0, 0x11, 0x00


	//----- nvinfo : EIATTR_KPARAM_INFO
	.align		4
.L_4479:
        /*011c*/ 	.byte	0x04, 0x17
        /*011e*/ 	.short	(.L_4481 - .L_4480)
.L_4480:
        /*0120*/ 	.word	0x00000000
        /*0124*/ 	.short	0x0003
        /*0126*/ 	.short	0x0018
        /*0128*/ 	.byte	0x00, 0xf0, 0x21, 0x00


	//----- nvinfo : EIATTR_KPARAM_INFO
	.align		4
.L_4481:
        /*012c*/ 	.byte	0x04, 0x17
        /*012e*/ 	.short	(.L_4483 - .L_4482)
.L_4482:
        /*0130*/ 	.word	0x00000000
        /*0134*/ 	.short	0x0002
        /*0136*/ 	.short	0x0010
        /*0138*/ 	.byte	0x00, 0xf0, 0x21, 0x00


	//----- nvinfo : EIATTR_KPARAM_INFO
	.align		4
.L_4483:
        /*013c*/ 	.byte	0x04, 0x17
        /*013e*/ 	.short	(.L_4485 - .L_4484)
.L_4484:
        /*0140*/ 	.word	0x00000000
        /*0144*/ 	.short	0x0001
        /*0146*/ 	.short	0x0008
        /*0148*/ 	.byte	0x00, 0xf0, 0x21, 0x00


	//----- nvinfo : EIATTR_KPARAM_INFO
	.align		4
.L_4485:
        /*014c*/ 	.byte	0x04, 0x17
        /*014e*/ 	.short	(.L_4487 - .L_4486)
.L_4486:
        /*0150*/ 	.word	0x00000000
        /*0154*/ 	.short	0x0000
        /*0156*/ 	.short	0x0000
        /*0158*/ 	.byte	0x00, 0xf0, 0x21, 0x00


	//----- nvinfo : EIATTR_MAXREG_COUNT
	.align		4
.L_4487:
        /*015c*/ 	.byte	0x03, 0x1b
        /*015e*/ 	.short	0x00ff


	//----- nvinfo : EIATTR_NUM_BARRIERS
	.align		4
        /*0160*/ 	.byte	0x02, 0x4c
        /*0162*/ 	.byte	0x01
	.zero		1


	//----- nvinfo : EIATTR_EXTERNS
	.align		4
        /*0164*/ 	.byte	0x04, 0x0f
        /*0166*/ 	.short	(.L_4489 - .L_4488)


	//   ....[0]....
	.align		4
.L_4488:
        /*0168*/ 	.word	index@(__assertfail)


	//----- nvinfo : EIATTR_MERCURY_ISA_VERSION
	.align		4
.L_4489:
        /*016c*/ 	.byte	0x03, 0x5f
        /*016e*/ 	.short	0x0000


	//----- nvinfo : EIATTR_COOP_GROUP_MASK_REGIDS
	.align		4
        /*0170*/ 	.byte	0x04, 0x29
        /*0172*/ 	.short	(.L_4491 - .L_4490)


	//   ....[0]....
.L_4490:
        /*0174*/ 	.word	0xffffffff


	//   ....[1]....
        /*0178*/ 	.word	0xffffffff


	//   ....[2]....
        /*017c*/ 	.word	0xffffffff


	//   ....[3]....
        /*0180*/ 	.word	0xffffffff


	//   ....[4]....
        /*0184*/ 	.word	0xffffffff


	//   ....[5]....
        /*0188*/ 	.word	0xffffffff


	//   ....[6]....
        /*018c*/ 	.word	0xffffffff


	//   ....[7]....
        /*0190*/ 	.word	0xffffffff


	//   ....[8]....
        /*0194*/ 	.word	0xffffffff


	//   ....[9]....
        /*0198*/ 	.word	0xffffffff


	//   ....[10]....
        /*019c*/ 	.word	0xffffffff


	//   ....[11]....
        /*01a0*/ 	.word	0xffffffff


	//   ....[12]....
        /*01a4*/ 	.word	0xffffffff


	//   ....[13]....
        /*01a8*/ 	.word	0xffffffff


	//   ....[14]....
        /*01ac*/ 	.word	0xffffffff


	//   ....[15]....
        /*01b0*/ 	.word	0xffffffff


	//   ....[16]....
        /*01b4*/ 	.word	0xffffffff


	//   ....[17]....
        /*01b8*/ 	.word	0xffffffff


	//   ....[18]....
        /*01bc*/ 	.word	0xffffffff


	//   ....[19]....
        /*01c0*/ 	.word	0xffffffff


	//   ....[20]....
        /*01c4*/ 	.word	0xffffffff


	//   ....[21]....
        /*01c8*/ 	.word	0xffffffff


	//   ....[22]....
        /*01cc*/ 	.word	0xffffffff


	//   ....[23]....
        /*01d0*/ 	.word	0xffffffff


	//   ....[24]....
        /*01d4*/ 	.word	0xffffffff


	//   ....[25]....
        /*01d8*/ 	.word	0xffffffff


	//   ....[26]....
        /*01dc*/ 	.word	0xffffffff


	//   ....[27]....
        /*01e0*/ 	.word	0xffffffff


	//   ....[28]....
        /*01e4*/ 	.word	0xffffffff


	//   ....[29]....
        /*01e8*/ 	.word	0xffffffff


	//   ....[30]....
        /*01ec*/ 	.word	0xffffffff


	//   ....[31]....
        /*01f0*/ 	.word	0xffffffff


	//   ....[32]....
        /*01f4*/ 	.word	0xffffffff


	//   ....[33]....
        /*01f8*/ 	.word	0xffffffff


	//   ....[34]....
        /*01fc*/ 	.word	0xffffffff


	//   ....[35]....
        /*0200*/ 	.word	0xffffffff


	//   ....[36]....
        /*0204*/ 	.word	0xffffffff


	//   ....[37]....
        /*0208*/ 	.word	0xffffffff


	//   ....[38]....
        /*020c*/ 	.word	0xffffffff


	//   ....[39]....
        /*0210*/ 	.word	0xffffffff


	//   ....[40]....
        /*0214*/ 	.word	0xffffffff


	//   ....[41]....
        /*0218*/ 	.word	0xffffffff


	//   ....[42]....
        /*021c*/ 	.word	0xffffffff


	//   ....[43]....
        /*0220*/ 	.word	0xffffffff


	//   ....[44]....
        /*0224*/ 	.word	0xffffffff


	//   ....[45]....
        /*0228*/ 	.word	0xffffffff


	//   ....[46]....
        /*022c*/ 	.word	0xffffffff


	//   ....[47]....
        /*0230*/ 	.word	0xffffffff


	//   ....[48]....
        /*0234*/ 	.word	0xffffffff


	//   ....[49]....
        /*0238*/ 	.word	0xffffffff


	//   ....[50]....
        /*023c*/ 	.word	0xffffffff


	//   ....[51]....
        /*0240*/ 	.word	0xffffffff


	//   ....[52]....
        /*0244*/ 	.word	0xffffffff


	//----- nvinfo : EIATTR_COOP_GROUP_INSTR_OFFSETS
	.align		4
.L_4491:
        /*0248*/ 	.byte	0x04, 0x28
        /*024a*/ 	.short	(.L_4493 - .L_4492)


	//   ....[0]....
.L_4492:
        /*024c*/ 	.word	0x00000f70


	//   ....[1]....
        /*0250*/ 	.word	0x00000f90


	//   ....[2]....
        /*0254*/ 	.word	0x00000fb0


	//   ....[3]....
        /*0258*/ 	.word	0x00000fd0


	//   ....[4]....
        /*025c*/ 	.word	0x00001080


	//   ....[5]....
        /*0260*/ 	.word	0x000010a0


	//   ....[6]....
        /*0264*/ 	.word	0x000010e0


	//   ....[7]....
        /*0268*/ 	.word	0x00001ed0


	//   ....[8]....
        /*026c*/ 	.word	0x00001f30


	//   ....[9]....
        /*0270*/ 	.word	0x00001f60


	//   ....[10]....
        /*0274*/ 	.word	0x00001f80


	//   ....[11]....
        /*0278*/ 	.word	0x00001fa0


	//   ....[12]....
        /*027c*/ 	.word	0x00001ff0


	//   ....[13]....
        /*0280*/ 	.word	0x00002010


	//   ....[14]....
        /*0284*/ 	.word	0x00002030


	//   ....[15]....
        /*0288*/ 	.word	0x00002c80


	//   ....[16]....
        /*028c*/ 	.word	0x00004030


	//   ....[17]....
        /*0290*/ 	.word	0x000040a0


	//   ....[18]....
        /*0294*/ 	.word	0x00004100


	//   ....[19]....
        /*0298*/ 	.word	0x00004160


	//   ....[20]....
        /*029c*/ 	.word	0x000041d0


	//   ....[21]....
        /*02a0*/ 	.word	0x00004250


	//   ....[22]....
        /*02a4*/ 	.word	0x000042c0


	//   ....[23]....
        /*02a8*/ 	.word	0x00004330


	//   ....[24]....
        /*02ac*/ 	.word	0x00004390


	//   ....[25]....
        /*02b0*/ 	.word	0x00004400


	//   ....[26]....
        /*02b4*/ 	.word	0x00004460


	//   ....[27]....
        /*02b8*/ 	.word	0x000044d0


	//   ....[28]....
        /*02bc*/ 	.word	0x00004530


	//   ....[29]....
        /*02c0*/ 	.word	0x000045a0


	//   ....[30]....
        /*02c4*/ 	.word	0x00004600


	//   ....[31]....
        /*02c8*/ 	.word	0x00004670


	//   ....[32]....
        /*02cc*/ 	.word	0x000046d0


	//   ....[33]....
        /*02d0*/ 	.word	0x00004740


	//   ....[34]....
        /*02d4*/ 	.word	0x000047a0


	//   ....[35]....
        /*02d8*/ 	.word	0x00004810


	//   ....[36]....
        /*02dc*/ 	.word	0x00004870


	//   ....[37]....
        /*02e0*/ 	.word	0x000048e0


	//   ....[38]....
        /*02e4*/ 	.word	0x00004940


	//   ....[39]....
        /*02e8*/ 	.word	0x000049b0


	//   ....[40]....
        /*02ec*/ 	.word	0x00004a10


	//   ....[41]....
        /*02f0*/ 	.word	0x00004a80


	//   ....[42]....
        /*02f4*/ 	.word	0x00004ae0


	//   ....[43]....
        /*02f8*/ 	.word	0x00004b50


	//   ....[44]....
        /*02fc*/ 	.word	0x00004bb0


	//   ....[45]....
        /*0300*/ 	.word	0x00004c20


	//   ....[46]....
        /*0304*/ 	.word	0x00004c80


	//   ....[47]....
        /*0308*/ 	.word	0x00004cf0


	//   ....[48]....
        /*030c*/ 	.word	0x00004d50


	//   ....[49]....
        /*0310*/ 	.word	0x00004dc0


	//   ....[50]....
        /*0314*/ 	.word	0x00004e20


	//   ....[51]....
        /*0318*/ 	.word	0x00004e90


	//   ....[52]....
        /*031c*/ 	.word	0x00004ef0


	//----- nvinfo : EIATTR_SYSCALL_OFFSETS
	.align		4
.L_4493:
        /*0320*/ 	.byte	0x04, 0x46
        /*0322*/ 	.short	(.L_4495 - .L_4494)


	//   ....[0]....
.L_4494:
        /*0324*/ 	.word	0x00003e90


	//   ....[1]....
        /*0328*/ 	.word	0x00003fc0


	//----- nvinfo : EIATTR_EXIT_INSTR_OFFSETS
	.align		4
.L_4495:
        /*032c*/ 	.byte	0x04, 0x1c
        /*032e*/ 	.short	(.L_4497 - .L_4496)


	//   ....[0]....
.L_4496:
        /*0330*/ 	.word	0x00003550


	//   ....[1]....
        /*0334*/ 	.word	0x00003620


	//   ....[2]....
        /*0338*/ 	.word	0x00003d60


	//   ....[3]....
        /*033c*/ 	.word	0x00003fd0


	//----- nvinfo : EIATTR_CTAIDZ_USED
	.align		4
.L_4497:
        /*0340*/ 	.byte	0x01, 0x04
	.zero		2


	//----- nvinfo : EIATTR_CRS_STACK_SIZE
	.align		4
        /*0344*/ 	.byte	0x04, 0x1e
        /*0346*/ 	.short	(.L_4499 - .L_4498)
.L_4498:
        /*0348*/ 	.word	0x00000000
.L_4499:


//--------------------- .nv.info._ZN4vllm25paged_attention_v1_kernelI13__nv_bfloat16hLi120ELi32ELi128ELNS_18Fp8KVCacheDataTypeE2ELb1EEEvPT_PKS3_PKT0_S9_ifPKiSB_iPKfiiiSD_SD_iiiii --------------------------
	.section	.nv.info._ZN4vllm25paged_attention_v1_kernelI13__nv_bfloat16hLi120ELi32ELi128ELNS_18Fp8KVCacheDataTypeE2ELb1EEEvPT_PKS3_PKT0_S9_ifPKiSB_iPKfiiiSD_SD_iiiii,"",@"SHT_CUDA_INFO"
	.sectionflags	@""
	.align	4


	//----- nvinfo : EIATTR_CUDA_API_VERSION
	.align		4
        /*0000*/ 	.byte	0x04, 0x37
        /*0002*/ 	.short	(.L_4501 - .L_4500)
.L_4500:
        /*0004*/ 	.word	0x00000082


	//----- nvinfo : EIATTR_SW2861232_WAR
	.align		4
.L_4501:
        /*0008*/ 	.byte	0x01, 0x35
	.zero		2


	//----- nvinfo : EIATTR_PARAM_CBANK
	.align		4
        /*000c*/ 	.byte	0x04, 0x0a
        /*000e*/ 	.short	(.L_4503 - .L_4502)
	.align		4
.L_4502:
        /*0010*/ 	.word	index@(.nv.constant0._ZN4vllm25paged_attention_v1_kernelI13__nv_bfloat16hLi120ELi32ELi128ELNS_18Fp8KVCacheDataTypeE2ELb1EEEvPT_PKS3_PKT0_S9_ifPKiSB_iPKfiiiSD_SD_iiiii)
        /*0014*/ 	.short	0x0160
        /*0016*/ 	.short	0x007c


	//----- nvinfo : EIATTR_CBANK_PARAM_SIZE
	.align		4
.L_4503:
        /*0018*/ 	.byte	0x03, 0x19
        /*001a*/ 	.short	0x007c


	//----- nvinfo : EIATTR_KPARAM_INFO
	.align		4
        /*001c*/ 	.byte	0x04, 0x17
        /*001e*/ 	.short	(.L_4505 - .L_4504)
.L_4504:
        /*0020*/ 	.word	0x00000000
        /*0024*/ 	.short	0x0013
        /*0026*/ 	.short	0x0078
        /*0028*/ 	.byte	0x00, 0xf0, 0x11, 0x00


	//----- nvinfo : EIATTR_KPARAM_INFO
	.align		4
.L_4505:
        /*002c*/ 	.byte	0x04, 0x17
        /*002e*/ 	.short	(.L_4507 - .L_4506)
.L_4506:
        /*0030*/ 	.word	0x00000000
        /*0034*/ 	.short	0x0012
        /*0036*/ 	.short	0x0074
        /*0038*/ 	.byte	0x00, 0xf0, 0x11, 0x00


	//----- nvinfo : EIATTR_KPARAM_INFO
	.align		4
.L_4507:
        /*003c*/ 	.byte	0x04, 0x17
        /*003e*/ 	.short	(.L_4509 - .L_4508)
.L_4508:
        /*0040*/ 	.word	0x00000000
        /*0044*/ 	.short	0x0011
        /*0046*/ 	.short	0x0070
        /*0048*/ 	.byte	0x00, 0xf0, 0x11, 0x00


	//----- nvinfo : EIATTR_KPARAM_INFO
	.align		4
.L_4509:
        /*004c*/ 	.byte	0x04, 0x17
        /*004e*/ 	.short	(.L_4511 - .L_4510)
.L_4510:
        /*0050*/ 	.word	0x00000000
        /*0054*/ 	.short	0x0010
        /*0056*/ 	.short	0x006c
        /*0058*/ 	.byte	0x00, 0xf0, 0x11, 0x00


	//----- nvinfo : EIATTR_KPARAM_INFO
	.align		4
.L_4511:
        /*005c*/ 	.byte	0x04, 0x17
        /*005e*/ 	.short	(.L_4513 - .L_4512)
.L_4512:
        /*0060*/ 	.word	0x00000000
        /*0064*/ 	.short	0x000f
        /*0066*/ 	.short	0x0068
        /*0068*/ 	.byte	0x00, 0xf0, 0x11, 0x00


	//----- nvinfo : EIATTR_KPARAM_INFO
	.align		4
.L_4513:
        /*006c*/ 	.byte	0x04, 0x17
        /*006e*/ 	.short	(.L_4515 - .L_4514)
.L_4514:
        /*0070*/ 	.word	0x00000000
        /*0074*/ 	.short	0x000e
        /*0076*/ 	.short	0x0060
        /*0078*/ 	.byte	0x00, 0xf0, 0x21, 0x00


	//----- nvinfo : EIATTR_KPARAM_INFO
	.align		4
.L_4515:
        /*007c*/ 	.byte	0x04, 0x17
        /*007e*/ 	.short	(.L_4517 - .L_4516)
.L_4516:
        /*0080*/ 	.word	0x00000000
        /*0084*/ 	.short	0x000d
        /*0086*/ 	.short	0x0058
        /*0088*/ 	.byte	0x00, 0xf0, 0x21, 0x00


	//----- nvinfo : EIATTR_KPARAM_INFO
	.align		4
.L_4517:
        /*008c*/ 	.byte	0x04, 0x17
        /*008e*/ 	.short	(.L_4519 - .L_4518)
.L_4518:
        /*0090*/ 	.word	0x00000000
        /*0094*/ 	.short	0x000c
        /*0096*/ 	.short	0x0050
        /*0098*/ 	.byte	0x00, 0xf0, 0x11, 0x00


	//----- nvinfo : EIATTR_KPARAM_INFO
	.align		4
.L_4519:
        /*009c*/ 	.byte	0x04, 0x17
        /*009e*/ 	.short	(.L_4521 - .L_4520)
.L_4520:
        /*00a0*/ 	.word	0x00000000
        /*00a4*/ 	.short	0x000b
        /*00a6*/ 	.short	0x004c
        /*00a8*/ 	.byte	0x00, 0xf0, 0x11, 0x00


	//----- nvinfo : EIATTR_KPARAM_INFO
	.align		4
.L_4521:
        /*00ac*/ 	.byte	0x04, 0x17
        /*00ae*/ 	.short	(.L_4523 - .L_4522)
.L_4522:
        /*00b0*/ 	.word	0x00000000
        /*00b4*/ 	.short	0x000a
        /*00b6*/ 	.short	0x0048
        /*00b8*/ 	.byte	0x00, 0xf0, 0x11, 0x00


	//----- nvinfo : EIATTR_KPARAM_INFO
	.align		4
.L_4523:
        /*00bc*/ 	.byte	0x04, 0x17
        /*00be*/ 	.short	(.L_4525 - .L_4524)
.L_4524:
        /*00c0*/ 	.word	0x00000000
        /*00c4*/ 	.short	0x0009
        /*00c6*/ 	.short	0x0040
        /*00c8*/ 	.byte	0x00, 0xf0, 0x21, 0x00


	//----- nvinfo : EIATTR_KPARAM_INFO
	.align		4
.L_4525:
        /*00cc*/ 	.byte	0x04, 0x17
        /*00ce*/ 	.short	(.L_4527 - .L_4526)
.L_4526:
        /*00d0*/ 	.word	0x00000000
        /*00d4*/ 	.short	0x0008
        /*00d6*/ 	.short	0x0038
        /*00d8*/ 	.byte	0x00, 0xf0, 0x11, 0x00


	//----- nvinfo : EIATTR_KPARAM_INFO
	.align		4
.L_4527:
        /*00dc*/ 	.byte	0x04, 0x17
        /*00de*/ 	.short	(.L_4529 - .L_4528)
.L_4528:
        /*00e0*/ 	.word	0x00000000
        /*00e4*/ 	.short	0x0007
        /*00e6*/ 	.short	0x0030
        /*00e8*/ 	.byte	0x00, 0xf0, 0x21, 0x00


	//----- nvinfo : EIATTR_KPARAM_INFO
	.align		4
.L_4529:
        /*00ec*/ 	.byte	0x04, 0x17
        /*00ee*/ 	.short	(.L_4531 - .L_4530)
.L_4530:
        /*00f0*/ 	.word	0x00000000
        /*00f4*/ 	.short	0x0006
        /*00f6*/ 	.short	0x0028
        /*00f8*/ 	.byte	0x00, 0xf0, 0x21, 0x00


	//----- nvinfo : EIATTR_KPARAM_INFO
	.align		4
.L_4531:
        /*00fc*/ 	.byte	0x04, 0x17
        /*00fe*/ 	.short	(.L_4533 - .L_4532)
.L_4532:
        /*0100*/ 	.word	0x00000000
        /*0104*/ 	.short	0x0005
        /*0106*/ 	.short	0x0024
        /*0108*/ 	.byte	0x00, 0xf0, 0x11, 0x00


	//----- nvinfo : EIATTR_KPARAM_INFO
	.align		4
.L_4533:
        /*010c*/ 	.byte	0x04, 0x17
        /*010e*/ 	.short	(.L_4535 - .L_4534)
.L_4534:
        /*0110*/ 	.word	0x00000000
        /*0114*/ 	.short	0x0004
        /*0116*/ 	.short	0x0020
        /*0118*/ 	.byte	0x00, 0xf0, 0x11, 0x00


	//----- nvinfo : EIATTR_KPARAM_INFO
	.align		4
.L_4535:
        /*011c*/ 	.byte	0x04, 0x17
        /*011e*/ 	.short	(.L_4537 - .L_4536)
.L_4536:
        /*0120*/ 	.word	0x00000000
        /*0124*/ 	.short	0x0003
        /*0126*/ 	.short	0x0018
        /*0128*/ 	.byte	0x00, 0xf0, 0x21, 0x00


	//----- nvinfo : EIATTR_KPARAM_INFO
	.align		4
.L_4537:
        /*012c*/ 	.byte	0x04, 0x17
        /*012e*/ 	.short	(.L_4539 - .L_4538)
.L_4538:
        /*0130*/ 	.word	0x00000000
        /*0134*/ 	.short	0x0002
        /*0136*/ 	.short	0x0010
        /*0138*/ 	.byte	0x00, 0xf0, 0x21, 0x00


	//----- nvinfo : EIATTR_KPARAM_INFO
	.align		4
.L_4539:
        /*013c*/ 	.byte	0x04, 0x17
        /*013e*/ 	.short	(.L_4541 - .L_4540)
.L_4540:
        /*0140*/ 	.word	0x00000000
        /*0144*/ 	.short	0x0001
        /*0146*/ 	.short	0x0008
        /*0148*/ 	.byte	0x00, 0xf0, 0x21, 0x00


	//----- nvinfo : EIATTR_KPARAM_INFO
	.align		4
.L_4541:
        /*014c*/ 	.byte	0x04, 0x17
        /*014e*/ 	.short	(.L_4543 - .L_4542)
.L_4542:
        /*0150*/ 	.word	0x00000000
        /*0154*/ 	.short	0x0000
        /*0156*/ 	.short	0x0000
        /*0158*/ 	.byte	0x00, 0xf0, 0x21, 0x00


	//----- nvinfo : EIATTR_MAXREG_COUNT
	.align		4
.L_4543:
        /*015c*/ 	.byte	0x03, 0x1b
        /*015e*/ 	.short	0x00ff


	//----- nvinfo : EIATTR_NUM_BARRIERS
	.align		4
        /*0160*/ 	.byte	0x02, 0x4c
        /*0162*/ 	.byte	0x01
	.zero		1


	//----- nvinfo : EIATTR_EXTERNS
	.align		4
        /*0164*/ 	.byte	0x04, 0x0f
        /*0166*/ 	.short	(.L_4545 - .L_4544)


	//   ....[0]....
	.align		4
.L_4544:
        /*0168*/ 	.word	index@(__assertfail)


	//----- nvinfo : EIATTR_MERCURY_ISA_VERSION
	.align		4
.L_4545:
        /*016c*/ 	.byte	0x03, 0x5f
        /*016e*/ 	.short	0x0000


	//----- nvinfo : EIATTR_COOP_GROUP_MASK_REGIDS
	.align		4
        /*0170*/ 	.byte	0x04, 0x29
        /*0172*/ 	.short	(.L_4547 - .L_4546)


	//   ....[0]....
.L_4546:
        /*0174*/ 	.word	0xffffffff


	//   ....[1]....
        /*0178*/ 	.word	0xffffffff


	//   ....[2]....
        /*017c*/ 	.word	0xffffffff


	//   ....[3]....
        /*0180*/ 	.word	0xffffffff


	//   ....[4]....
        /*0184*/ 	.word	0xffffffff


	//   ....[5]....
        /*0188*/ 	.word	0xffffffff


	//   ....[6]....
        /*018c*/ 	.word	0xffffffff


	//   ....[7]....
        /*0190*/ 	.word	0xffffffff


	//   ....[8]....
        /*0194*/ 	.word	0xffffffff


	//   ....[9]....
        /*0198*/ 	.word	0xffffffff


	//   ....[10]....
        /*019c*/ 	.word	0xffffffff


	//   ....[11]....
        /*01a0*/ 	.word	0xffffffff


	//   ....[12]....
        /*01a4*/ 	.word	0xffffffff


	//   ....[13]....
        /*01a8*/ 	.word	0xffffffff


	//   ....[14]....
        /*01ac*/ 	.word	0xffffffff


	//   ....[15]....
        /*01b0*/ 	.word	0xffffffff


	//   ....[16]....
        /*01b4*/ 	.word	0xffffffff


	//   ....[17]....
        /*01b8*/ 	.word	0xffffffff


	//   ....[18]....
        /*01bc*/ 	.word	0xffffffff


	//   ....[19]....
        /*01c0*/ 	.word	0xffffffff


	//   ....[20]....
        /*01c4*/ 	.word	0xffffffff


	//   ....[21]....
        /*01c8*/ 	.word	0xffffffff


	//   ....[22]....
        /*01cc*/ 	.word	0xffffffff


	//   ....[23]....
        /*01d0*/ 	.word	0xffffffff


	//   ....[24]....
        /*01d4*/ 	.word	0xffffffff


	//   ....[25]....
        /*01d8*/ 	.word	0xffffffff


	//   ....[26]....
        /*01dc*/ 	.word	0xffffffff


	//   ....[27]....
        /*01e0*/ 	.word	0xffffffff


	//   ....[28]....
        /*01e4*/ 	.word	0xffffffff


	//   ....[29]....
        /*01e8*/ 	.word	0xffffffff


	//   ....[30]....
        /*01ec*/ 	.word	0xffffffff


	//   ....[31]....
        /*01f0*/ 	.word	0xffffffff


	//   ....[32]....
        /*01f4*/ 	.word	0xffffffff


	//   ....[33]....
        /*01f8*/ 	.word	0xffffffff


	//   ....[34]....
        /*01fc*/ 	.word	0xffffffff


	//   ....[35]....
        /*0200*/ 	.word	0xffffffff


	//   ....[36]....
        /*0204*/ 	.word	0xffffffff


	//   ....[37]....
        /*0208*/ 	.word	0xffffffff


	//   ....[38]....
        /*020c*/ 	.word	0xffffffff


	//   ....[39]....
        /*0210*/ 	.word	0xffffffff


	//   ....[40]....
        /*0214*/ 	.word	0xffffffff


	//   ....[41]....
        /*0218*/ 	.word	0xffffffff


	//   ....[42]....
        /*021c*/ 	.word	0xffffffff


	//   ....[43]....
        /*0220*/ 	.word	0xffffffff


	//   ....[44]....
        /*0224*/ 	.word	0xffffffff


	//   ....[45]....
        /*0228*/ 	.word	0xffffffff


	//   ....[46]....
        /*022c*/ 	.word	0xffffffff


	//   ....[47]....
        /*0230*/ 	.word	0xffffffff


	//   ....[48]....
        /*0234*/ 	.word	0xffffffff


	//   ....[49]....
        /*0238*/ 	.word	0xffffffff


	//   ....[50]....
        /*023c*/ 	.word	0xffffffff


	//----- nvinfo : EIATTR_COOP_GROUP_INSTR_OFFSETS
	.align		4
.L_4547:
        /*0240*/ 	.byte	0x04, 0x28
        /*0242*/ 	.short	(.L_4549 - .L_4548)


	//   ....[0]....
.L_4548:
        /*0244*/ 	.word	0x00000f70


	//   ....[1]....
        /*0248*/ 	.word	0x00000f90


	//   ....[2]....
        /*024c*/ 	.word	0x00000fb0


	//   ....[3]....
        /*0250*/ 	.word	0x00000fd0


	//   ....[4]....
        /*0254*/ 	.word	0x00001060


	//   ....[5]....
        /*0258*/ 	.word	0x00001090


	//   ....[6]....
        /*025c*/ 	.word	0x00001110


	//   ....[7]....
        /*0260*/ 	.word	0x00001ed0


	//   ....[8]....
        /*0264*/ 	.word	0x00001f30


	//   ....[9]....
        /*0268*/ 	.word	0x00001f60


	//   ....[10]....
        /*026c*/ 	.word	0x00001f80


	//   ....[11]....
        /*0270*/ 	.word	0x00001fa0


	//   ....[12]....
        /*0274*/ 	.word	0x00001ff0


	//   ....[13]....
        /*0278*/ 	.word	0x00002010


	//   ....[14]....
        /*027c*/ 	.word	0x00002030


	//   ....[15]....
        /*0280*/ 	.word	0x00002c80


	//   ....[16]....
        /*0284*/ 	.word	0x00003f40


	//   ....[17]....
        /*0288*/ 	.word	0x00003fb0


	//   ....[18]....
        /*028c*/ 	.word	0x00004010


	//   ....[19]....
        /*0290*/ 	.word	0x00004070


	//   ....[20]....
        /*0294*/ 	.word	0x000040e0


	//   ....[21]....
        /*0298*/ 	.word	0x00004160


	//   ....[22]....
        /*029c*/ 	.word	0x000041d0


	//   ....[23]....
        /*02a0*/ 	.word	0x00004240


	//   ....[24]....
        /*02a4*/ 	.word	0x000042a0


	//   ....[25]....
        /*02a8*/ 	.word	0x00004310


	//   ....[26]....
        /*02ac*/ 	.word	0x00004370


	//   ....[27]....
        /*02b0*/ 	.word	0x000043e0


	//   ....[28]....
        /*02b4*/ 	.word	0x00004440


	//   ....[29]....
        /*02b8*/ 	.word	0x000044b0


	//   ....[30]....
        /*02bc*/ 	.word	0x00004510


	//   ....[31]....
        /*02c0*/ 	.word	0x00004580


	//   ....[32]....
        /*02c4*/ 	.word	0x000045e0


	//   ....[33]....
        /*02c8*/ 	.word	0x00004650


	//   ....[34]....
        /*02cc*/ 	.word	0x000046b0


	//   ....[35]....
        /*02d0*/ 	.word	0x00004720


	//   ....[36]....
        /*02d4*/ 	.word	0x00004780


	//   ....[37]....
        /*02d8*/ 	.word	0x000047f0


	//   ....[38]....
        /*02dc*/ 	.word	0x00004850


	//   ....[39]....
        /*02e0*/ 	.word	0x000048c0


	//   ....[40]....
        /*02e4*/ 	.word	0x00004920


	//   ....[41]....
        /*02e8*/ 	.word	0x00004990


	//   ....[42]....
        /*02ec*/ 	.word	0x000049f0


	//   ....[43]....
        /*02f0*/ 	.word	0x00004a60


	//   ....[44]....
        /*02f4*/ 	.word	0x00004ac0


	//   ....[45]....
        /*02f8*/ 	.word	0x00004b30


	//   ....[46]....
        /*02fc*/ 	.word	0x00004b90


	//   ....[47]....
        /*0300*/ 	.word	0x00004c00


	//   ....[48]....
        /*0304*/ 	.word	0x00004c60


	//   ....[49]....
        /*0308*/ 	.word	0x00004cd0


	//   ....[50]....
        /*030c*/ 	.word	0x00004d30


	//----- nvinfo : EIATTR_SYSCALL_OFFSETS
	.align		4
.L_4549:
        /*0310*/ 	.byte	0x04, 0x46
        /*0312*/ 	.short	(.L_4551 - .L_4550)


	//   ....[0]....
.L_4550:
        /*0314*/ 	.word	0x00003da0


	//   ....[1]....
        /*0318*/ 	.word	0x00003ed0


	//----- nvinfo : EIATTR_EXIT_INSTR_OFFSETS
	.align		4
.L_4551:
        /*031c*/ 	.byte	0x04, 0x1c
        /*031e*/ 	.short	(.L_4553 - .L_4552)


	//   ....[0]....
.L_4552:
        /*0320*/ 	.word	0x000034f0


	//   ....[1]....
        /*0324*/ 	.word	0x000035b0


	//   ....[2]....
        /*0328*/ 	.word	0x00003c70


	//   ....[3]....
        /*032c*/ 	.word	0x00003ee0


	//----- nvinfo : EIATTR_CTAIDZ_USED
	.align		4
.L_4553:
        /*0330*/ 	.byte	0x01, 0x04
	.zero		2


	//----- nvinfo : EIATTR_CRS_STACK_SIZE
	.align		4
        /*0334*/ 	.byte	0x04, 0x1e
        /*0336*/ 	.short	(.L_4555 - .L_4554)
.L_4554:
        /*0338*/ 	.word	0x00000000
.L_4555:


//--------------------- .nv.info._ZN4vllm25paged_attention_v1_kernelI13__nv_bfloat16hLi112ELi32ELi128ELNS_18Fp8KVCacheDataTypeE2ELb1EEEvPT_PKS3_PKT0_S9_ifPKiSB_iPKfiiiSD_SD_iiiii --------------------------
	.section	.nv.info._ZN4vllm25paged_attention_v1_kernelI13__nv_bfloat16hLi112ELi32ELi128ELNS_18Fp8KVCacheDataTypeE2ELb1EEEvPT_PKS3_PKT0_S9_ifPKiSB_iPKfiiiSD_SD_iiiii,"",@"SHT_CUDA_INFO"
	.sectionflags	@""
	.align	4


	//----- nvinfo : EIATTR_CUDA_API_VERSION
	.align		4
        /*0000*/ 	.byte	0x04, 0x37
        /*0002*/ 	.short	(.L_4557 - .L_4556)
.L_4556:
        /*0004*/ 	.word	0x00000082


	//----- nvinfo : EIATTR_SW2861232_WAR
	.align		4
.L_4557:
        /*0008*/ 	.byte	0x01, 0x35
	.zero		2


	//----- nvinfo : EIATTR_PARAM_CBANK
	.align		4
        /*000c*/ 	.byte	0x04, 0x0a
        /*000e*/ 	.short	(.L_4559 - .L_4558)
	.align		4
.L_4558:
        /*0010*/ 	.word	index@(.nv.constant0._ZN4vllm25paged_attention_v1_kernelI13__nv_bfloat16hLi112ELi32ELi128ELNS_18Fp8KVCacheDataTypeE2ELb1EEEvPT_PKS3_PKT0_S9_ifPKiSB_iPKfiiiSD_SD_iiiii)
        /*0014*/ 	.short	0x0160
        /*0016*/ 	.short	0x007c


	//----- nvinfo : EIATTR_CBANK_PARAM_SIZE
	.align		4
.L_4559:
        /*0018*/ 	.byte	0x03, 0x19
        /*001a*/ 	.short	0x007c


	//----- nvinfo : EIATTR_KPARAM_INFO
	.align		4
        /*001c*/ 	.byte	0x04, 0x17
        /*001e*/ 	.short	(.L_4561 - .L_4560)
.L_4560:
        /*0020*/ 	.word	0x00000000
        /*0024*/ 	.short	0x0013
        /*0026*/ 	.short	0x0078
        /*0028*/ 	.byte	0x00, 0xf0, 0x11, 0x00


	//----- nvinfo : EIATTR_KPARAM_INFO
	.align		4
.L_4561:
        /*002c*/ 	.byte	0x04, 0x17
        /*002e*/ 	.short	(.L_4563 - .L_4562)
.L_4562:
        /*0030*/ 	.word	0x00000000
        /*0034*/ 	.short	0x0012
        /*0036*/ 	.short	0x0074
        /*0038*/ 	.byte	0x00, 0xf0, 0x11, 0x00


	//----- nvinfo : EIATTR_KPARAM_INFO
	.align		4
.L_4563:
        /*003c*/ 	.byte	0x04, 0x17
        /*003e*/ 	.short	(.L_4565 - .L_4564)
.L_4564:
        /*0040*/ 	.word	0x00000000
        /*0044*/ 	.short	0x0011
        /*0046*/ 	.short	0x0070
        /*0048*/ 	.byte	0x00, 0xf0, 0x11, 0x00


	//----- nvinfo : EIATTR_KPARAM_INFO
	.align		4
.L_4565:
        /*004c*/ 	.byte	0x04, 0x17
        /*004e*/ 	.short	(.L_4567 - .L_4566)
.L_4566:
        /*0050*/ 	.word	0x00000000
        /*0054*/ 	.short	0x0010
        /*0056*/ 	.short	0x006c
        /*0058*/ 	.byte	0x00, 0xf0, 0x11, 0x00


	//----- nvinfo : EIATTR_KPARAM_INFO
	.align		4
.L_4567:
        /*005c*/ 	.byte	0x04, 0x17
        /*005e*/ 	.short	(.L_4569 - .L_4568)
.L_4568:
        /*0060*/ 	.word	0x00000000
        /*0064*/ 	.short	0x000f
        /*0066*/ 	.short	0x0068
        /*0068*/ 	.byte	0x00, 0xf0, 0x11, 0x00


	//----- nvinfo : EIATTR_KPARAM_INFO
	.align		4
.L_4569:
        /*006c*/ 	.byte	0x04, 0x17
        /*006e*/ 	.short	(.L_4571 - .L_4570)
.L_4570:
        /*0070*/ 	.word	0x00000000
        /*0074*/ 	.short	0x000e
        /*0076*/ 	.short	0x0060
        /*0078*/ 	.byte	0x00, 0xf0, 0x21, 0x00


	//----- nvinfo : EIATTR_KPARAM_INFO
	.align		4
.L_4571:
        /*007c*/ 	.byte	0x04, 0x17
        /*007e*/ 	.short	(.L_4573 - .L_4572)
.L_4572:
        /*0080*/ 	.word	0x00000000
        /*0084*/ 	.short	0x000d
        /*0086*/ 	.short	0x0058
        /*0088*/ 	.byte	0x00, 0xf0, 0x21, 0x00


	//----- nvinfo : EIATTR_KPARAM_INFO
	.align		4
.L_4573:
        /*008c*/ 	.byte	0x04, 0x17
        /*008e*/ 	.short	(.L_4575 - .L_4574)
.L_4574:
        /*0090*/ 	.word	0x00000000
        /*0094*/ 	.short	0x000c
        /*0096*/ 	.short	0x0050
        /*0098*/ 	.byte	0x00, 0xf0, 0x11, 0x00


	//----- nvinfo : EIATTR_KPARAM_INFO
	.align		4
.L_4575:
        /*009c*/ 	.byte	0x04, 0x17
        /*009e*/ 	.short	(.L_4577 - .L_4576)
.L_4576:
        /*00a0*/ 	.word	0x00000000
        /*00a4*/ 	.short	0x000b
        /*00a6*/ 	.short	0x004c
        /*00a8*/ 	.byte	0x00, 0xf0, 0x11, 0x00


	//----- nvinfo : EIATTR_KPARAM_INFO
	.align		4
.L_4577:
        /*00ac*/ 	.byte	0x04, 0x17
        /*00ae*/ 	.short	(.L_4579 - .L_4578)
.L_4578:
        /*00b0*/ 	.word	0x00000000
        /*00b4*/ 	.short	0x000a
        /*00b6*/ 	.short	0x0048
        /*00b8*/ 	.byte	0x00, 0xf0, 0x11, 0x00


	//----- nvinfo : EIATTR_KPARAM_INFO
	.align		4
.L_4579:
        /*00bc*/ 	.byte	0x04, 0x17
        /*00be*/ 	.short	(.L_4581 - .L_4580)
.L_4580:
        /*00c0*/ 	.word	0x00000000
        /*00c4*/ 	.short	0x0009
        /*00c6*/ 	.short	0x0040
        /*00c8*/ 	.byte	0x00, 0xf0, 0x21, 0x00


	//----- nvinfo : EIATTR_KPARAM_INFO
	.align		4
.L_4581:
        /*00cc*/ 	.byte	0x04, 0x17
        /*00ce*/ 	.short	(.L_4583 - .L_4582)
.L_4582:
        /*00d0*/ 	.word	0x00000000
        /*00d4*/ 	.short	0x0008
        /*00d6*/ 	.short	0x0038
        /*00d8*/ 	.byte	0x00, 0xf0, 0x11, 0x00


	//----- nvinfo : EIATTR_KPARAM_INFO
	.align		4
.L_4583:
        /*00dc*/ 	.byte	0x04, 0x17
        /*00de*/ 	.short	(.L_4585 - .L_4584)
.L_4584:
        /*00e0*/ 	.word	0x00000000
        /*00e4*/ 	.short	0x0007
        /*00e6*/ 	.short	0x0030
        /*00e8*/ 	.byte	0x00, 0xf0, 0x21, 0x00


	//----- nvinfo : EIATTR_KPARAM_INFO
	.align		4
.L_4585:
        /*00ec*/ 	.byte	0x04, 0x17
        /*00ee*/ 	.short	(.L_4587 - .L_4586)
.L_4586:
        /*00f0*/ 	.word	0x00000000
        /*00f4*/ 	.short	0x0006
        /*00f6*/ 	.short	0x0028
        /*00f8*/ 	.byte	0x00, 0xf0, 0x21, 0x00


	//----- nvinfo : EIATTR_KPARAM_INFO
	.align		4
.L_4587:
        /*00fc*/ 	.byte	0x04, 0x17
        /*00fe*/ 	.short	(.L_4589 - .L_4588)
.L_4588:
        /*0100*/ 	.word	0x00000000
        /*0104*/ 	.short	0x0005
        /*0106*/ 	.short	0x0024
        /*0108*/ 	.byte	0x00, 0xf0, 0x11, 0x00


	//----- nvinfo : EIATTR_KPARAM_INFO
	.align		4
.L_4589:
        /*010c*/ 	.byte	0x04, 0x17
        /*010e*/ 	.short	(.L_4591 - .L_4590)
.L_4590:
        /*0110*/ 	.word	0x00000000
        /*0114*/ 	.short	0x0004
        /*0116*/ 	.short	0x0020
        /*0118*/ 	.byte	0x00, 0xf0, 0x11, 0x00


	//----- nvinfo : EIATTR_KPARAM_INFO
	.align		4
.L_4591:
        /*011c*/ 	.byte	0x04, 0x17
        /*011e*/ 	.short	(.L_4593 - .L_4592)
.L_4592:
        /*0120*/ 	.word	0x00000000
        /*0124*/ 	.short	0x0003
        /*0126*/ 	.short	0x0018
        /*0128*/ 	.byte	0x00, 0xf0, 0x21, 0x00


	//----- nvinfo : EIATTR_KPARAM_INFO
	.align		4
.L_4593:
        /*012c*/ 	.byte	0x04, 0x17
        /*012e*/ 	.short	(.L_4595 - .L_4594)
.L_4594:
        /*0130*/ 	.word	0x00000000
        /*0134*/ 	.short	0x0002
        /*0136*/ 	.short	0x0010
        /*0138*/ 	.byte	0x00, 0xf0, 0x21, 0x00


	//----- nvinfo : EIATTR_KPARAM_INFO
	.align		4
.L_4595:
        /*013c*/ 	.byte	0x04, 0x17
        /*013e*/ 	.short	(.L_4597 - .L_4596)
.L_4596:
        /*0140*/ 	.word	0x00000000
        /*0144*/ 	.short	0x0001
        /*0146*/ 	.short	0x0008
        /*0148*/ 	.byte	0x00, 0xf0, 0x21, 0x00


	//----- nvinfo : EIATTR_KPARAM_INFO
	.align		4
.L_4597:
        /*014c*/ 	.byte	0x04, 0x17
        /*014e*/ 	.short	(.L_4599 - .L_4598)
.L_4598:
        /*0150*/ 	.word	0x00000000
        /*0154*/ 	.short	0x0000
        /*0156*/ 	.short	0x0000
        /*0158*/ 	.byte	0x00, 0xf0, 0x21, 0x00


	//----- nvinfo : EIATTR_MAXREG_COUNT
	.align		4
.L_4599:
        /*015c*/ 	.byte	0x03, 0x1b
        /*015e*/ 	.short	0x00ff


	//----- nvinfo : EIATTR_NUM_BARRIERS
	.align		4
        /*0160*/ 	.byte	0x02, 0x4c
        /*0162*/ 	.byte	0x01
	.zero		1


	//----- nvinfo : EIATTR_EXTERNS
	.align		4
        /*0164*/ 	.byte	0x04, 0x0f
        /*0166*/ 	.short	(.L_4601 - .L_4600)


	//   ....[0]....
	.align		4
.L_4600:
        /*0168*/ 	.word	index@(__assertfail)


	//----- nvinfo : EIATTR_MERCURY_ISA_VERSION
	.align		4
.L_4601:
        /*016c*/ 	.byte	0x03, 0x5f
        /*016e*/ 	.short	0x0000


	//----- nvinfo : EIATTR_COOP_GROUP_MASK_REGIDS
	.align		4
        /*0170*/ 	.byte	0x04, 0x29
        /*0172*/ 	.short	(.L_4603 - .L_4602)


	//   ....[0]....
.L_4602:
        /*0174*/ 	.word	0xffffffff


	//   ....[1]....
        /*0178*/ 	.word	0xffffffff


	//   ....[2]....
        /*017c*/ 	.word	0xffffffff


	//   ....[3]....
        /*0180*/ 	.word	0xffffffff


	//   ....[4]....
        /*0184*/ 	.word	0xffffffff


	//   ....[5]....
        /*0188*/ 	.word	0xffffffff


	//   ....[6]....
        /*018c*/ 	.word	0xffffffff


	//   ....[7]....
        /*0190*/ 	.word	0xffffffff


	//   ....[8]....
        /*0194*/ 	.word	0xffffffff


	//   ....[9]....
        /*0198*/ 	.word	0xffffffff


	//   ....[10]....
        /*019c*/ 	.word	0xffffffff


	//   ....[11]....
        /*01a0*/ 	.word	0xffffffff


	//   ....[12]....
        /*01a4*/ 	.word	0xffffffff


	//   ....[13]....
        /*01a8*/ 	.word	0xffffffff


	//   ....[14]....
        /*01ac*/ 	.word	0xffffffff


	//   ....[15]....
        /*01b0*/ 	.word	0xffffffff


	//   ....[16]....
        /*01b4*/ 	.word	0xffffffff


	//   ....[17]....
        /*01b8*/ 	.word	0xffffffff


	//   ....[18]....
        /*01bc*/ 	.word	0xffffffff


	//   ....[19]....
        /*01c0*/ 	.word	0xffffffff


	//   ....[20]....
        /*01c4*/ 	.word	0xffffffff


	//   ....[21]....
        /*01c8*/ 	.word	0xffffffff


	//   ....[22]....
        /*01cc*/ 	.word	0xffffffff


	//   ....[23]....
        /*01d0*/ 	.word	0xffffffff


	//   ....[24]....
        /*01d4*/ 	.word	0xffffffff


	//   ....[25]....
        /*01d8*/ 	.word	0xffffffff


	//   ....[26]....
        /*01dc*/ 	.word	0xffffffff


	//   ....[27]....
        /*01e0*/ 	.word	0xffffffff


	//   ....[28]....
        /*01e4*/ 	.word	0xffffffff


	//   ....[29]....
        /*01e8*/ 	.word	0xffffffff


	//   ....[30]....
        /*01ec*/ 	.word	0xffffffff


	//   ....[31]....
        /*01f0*/ 	.word	0xffffffff


	//   ....[32]....
        /*01f4*/ 	.word	0xffffffff


	//   ....[33]....
        /*01f8*/ 	.word	0xffffffff


	//   ....[34]....
        /*01fc*/ 	.word	0xffffffff


	//   ....[35]....
        /*0200*/ 	.word	0xffffffff


	//   ....[36]....
        /*0204*/ 	.word	0xffffffff


	//   ....[37]....
        /*0208*/ 	.word	0xffffffff


	//   ....[38]....
        /*020c*/ 	.word	0xffffffff


	//   ....[39]....
        /*0210*/ 	.word	0xffffffff


	//   ....[40]....
        /*0214*/ 	.word	0xffffffff


	//   ....[41]....
        /*0218*/ 	.word	0xffffffff


	//   ....[42]....
        /*021c*/ 	.word	0xffffffff


	//   ....[43]....
        /*0220*/ 	.word	0xffffffff


	//   ....[44]....
        /*0224*/ 	.word	0xffffffff


	//   ....[45]....
        /*0228*/ 	.word	0xffffffff


	//   ....[46]....
        /*022c*/ 	.word	0xffffffff


	//   ....[47]....
        /*0230*/ 	.word	0xffffffff


	//   ....[48]....
        /*0234*/ 	.word	0xffffffff


	//----- nvinfo : EIATTR_COOP_GROUP_INSTR_OFFSETS
	.align		4
.L_4603:
        /*0238*/ 	.byte	0x04, 0x28
        /*023a*/ 	.short	(.L_4605 - .L_4604)


	//   ....[0]....
.L_4604:
        /*023c*/ 	.word	0x00000f70


	//   ....[1]....
        /*0240*/ 	.word	0x00000f90


	//   ....[2]....
        /*0244*/ 	.word	0x00000fb0


	//   ....[3]....
        /*0248*/ 	.word	0x00000fd0


	//   ....[4]....
        /*024c*/ 	.word	0x00001060


	//   ....[5]....
        /*0250*/ 	.word	0x00001090


	//   ....[6]....
        /*0254*/ 	.word	0x00001110


	//   ....[7]....
        /*0258*/ 	.word	0x00001ed0


	//   ....[8]....
        /*025c*/ 	.word	0x00001f30


	//   ....[9]....
        /*0260*/ 	.word	0x00001f60


	//   ....[10]....
        /*0264*/ 	.word	0x00001f80


	//   ....[11]....
        /*0268*/ 	.word	0x00001fa0


	//   ....[12]....
        /*026c*/ 	.word	0x00001ff0


	//   ....[13]....
        /*0270*/ 	.word	0x00002010


	//   ....[14]....
        /*0274*/ 	.word	0x00002030


	//   ....[15]....
        /*0278*/ 	.word	0x00002ca0


	//   ....[16]....
        /*027c*/ 	.word	0x00003e60


	//   ....[17]....
        /*0280*/ 	.word	0x00003ed0


	//   ....[18]....
        /*0284*/ 	.word	0x00003f30


	//   ....[19]....
        /*0288*/ 	.word	0x00003f90


	//   ....[20]....
        /*028c*/ 	.word	0x00004000


	//   ....[21]....
        /*0290*/ 	.word	0x00004080


	//   ....[22]....
        /*0294*/ 	.word	0x000040f0


	//   ....[23]....
        /*0298*/ 	.word	0x00004160


	//   ....[24]....
        /*029c*/ 	.word	0x000041c0


	//   ....[25]....
        /*02a0*/ 	.word	0x00004230


	//   ....[26]....
        /*02a4*/ 	.word	0x00004290


	//   ....[27]....
        /*02a8*/ 	.word	0x00004300


	//   ....[28]....
        /*02ac*/ 	.word	0x00004360


	//   ....[29]....
        /*02b0*/ 	.word	0x000043d0


	//   ....[30]....
        /*02b4*/ 	.word	0x00004430


	//   ....[31]....
        /*02b8*/ 	.word	0x000044a0


	//   ....[32]....
        /*02bc*/ 	.word	0x00004500


	//   ....[33]....
        /*02c0*/ 	.word	0x00004570


	//   ....[34]....
        /*02c4*/ 	.word	0x000045d0


	//   ....[35]....
        /*02c8*/ 	.word	0x00004640


	//   ....[36]....
        /*02cc*/ 	.word	0x000046a0


	//   ....[37]....
        /*02d0*/ 	.word	0x00004710


	//   ....[38]....
        /*02d4*/ 	.word	0x00004770


	//   ....[39]....
        /*02d8*/ 	.word	0x000047e0


	//   ....[40]....
        /*02dc*/ 	.word	0x00004840


	//   ....[41]....
        /*02e0*/ 	.word	0x000048b0


	//   ....[42]....
        /*02e4*/ 	.word	0x00004910


	//   ....[43]....
        /*02e8*/ 	.word	0x00004980


	//   ....[44]....
        /*02ec*/ 	.word	0x000049e0


	//   ....[45]....
        /*02f0*/ 	.word	0x00004a50


	//   ....[46]....
        /*02f4*/ 	.word	0x00004ab0


	//   ....[47]....
        /*02f8*/ 	.word	0x00004b20


	//   ....[48]....
        /*02fc*/ 	.word	0x00004b80


	//----- nvinfo : EIATTR_SYSCALL_OFFSETS
	.align		4
.L_4605:
        /*0300*/ 	.byte	0x04, 0x46
        /*0302*/ 	.short	(.L_4607 - .L_4606)


	//   ....[0]....
.L_4606:
        /*0304*/ 	.word	0x00003cc0


	//   ....[1]....
        /*0308*/ 	.word	0x00003df0


	//----- nvinfo : EIATTR_EXIT_INSTR_OFFSETS
	.align		4
.L_4607:
        /*030c*/ 	.byte	0x04, 0x1c
        /*030e*/ 	.short	(.L_4609 - .L_4608)


	//   ....[0]....
.L_4608:
        /*0310*/ 	.word	0x000034a0


	//   ....[1]....
        /*0314*/ 	.word	0x00003560


	//   ....[2]....
        /*0318*/ 	.word	0x00003b90


	//   ....[3]....
        /*031c*/ 	.word	0x00003e00


	//----- nvinfo : EIATTR_CTAIDZ_USED
	.align		4
.L_4609:
        /*0320*/ 	.byte	0x01, 0x04
	.zero		2


	//----- nvinfo : EIATTR_CRS_STACK_SIZE
	.align		4
        /*0324*/ 	.byte	0x04, 0x1e
        /*0326*/ 	.short	(.L_4611 - .L_4610)
.L_4610:
        /*0328*/ 	.word	0x00000000
.L_4611:


//--------------------- .nv.info._ZN4vllm25paged_attention_v1_kernelI13__nv_bfloat16hLi96ELi32ELi128ELNS_18Fp8KVCacheDataTypeE2ELb1EEEvPT_PKS3_PKT0_S9_ifPKiSB_iPKfiiiSD_SD_iiiii --------------------------
	.section	.nv.info._ZN4vllm25paged_attention_v1_kernelI13__nv_bfloat16hLi96ELi32ELi128ELNS_18Fp8KVCacheDataTypeE2ELb1EEEvPT_PKS3_PKT0_S9_ifPKiSB_iPKfiiiSD_SD_iiiii,"",@"SHT_CUDA_INFO"
	.sectionflags	@""
	.align	4


	//----- nvinfo : EIATTR_CUDA_API_VERSION
	.align		4
        /*0000*/ 	.byte	0x04, 0x37
        /*0002*/ 	.short	(.L_4613 - .L_4612)
.L_4612:
        /*0004*/ 	.word	0x00000082


	//----- nvinfo : EIATTR_SW2861232_WAR
	.align		4
.L_4613:
        /*0008*/ 	.byte	0x01, 0x35
	.zero		2


	//----- nvinfo : EIATTR_PARAM_CBANK
	.align		4
        /*000c*/ 	.byte	0x04, 0x0a
        /*000e*/ 	.short	(.L_4615 - .L_4614)
	.align		4
.L_4614:
        /*0010*/ 	.word	index@(.nv.constant0._ZN4vllm25paged_attention_v1_kernelI13__nv_bfloat16hLi96ELi32ELi128ELNS_18Fp8KVCacheDataTypeE2ELb1EEEvPT_PKS3_PKT0_S9_ifPKiSB_iPKfiiiSD_SD_iiiii)
        /*0014*/ 	.short	0x0160
        /*0016*/ 	.short	0x007c


	//----- nvinfo : EIATTR_CBANK_PARAM_SIZE
	.align		4
.L_4615:
        /*0018*/ 	.byte	0x03, 0x19
        /*001a*/ 	.short	0x007c


	//----- nvinfo : EIATTR_KPARAM_INFO
	.align		4
        /*001c*/ 	.byte	0x04, 0x17
        /*001e*/ 	.short	(.L_4617 - .L_4616)
.L_4616:
        /*0020*/ 	.word	0x00000000
        /*0024*/ 	.short	0x0013
        /*0026*/ 	.short	0x0078
        /*0028*/ 	.byte	0x00, 0xf0, 0x11, 0x00


	//----- nvinfo : EIATTR_KPARAM_INFO
	.align		4
.L_4617:
        /*002c*/ 	.byte	0x04, 0x17
        /*002e*/ 	.short	(.L_4619 - .L_4618)
.L_4618:
        /*0030*/ 	.word	0x00000000
        /*0034*/ 	.short	0x0012
        /*0036*/ 	.short	0x0074
        /*0038*/ 	.byte	0x00, 0xf0, 0x11, 0x00


	//----- nvinfo : EIATTR_KPARAM_INFO
	.align		4
.L_4619:
        /*003c*/ 	.byte	0x04, 0x17
        /*003e*/ 	.short	(.L_4621 - .L_4620)
.L_4620:
        /*0040*/ 	.word	0x00000000
        /*0044*/ 	.short	0x0011
        /*0046*/ 	.short	0x0070
        /*0048*/ 	.byte	0x00, 0xf0, 0x11, 0x00


	//----- nvinfo : EIATTR_KPARAM_INFO
	.align		4
.L_4621:
        /*004c*/ 	.byte	0x04, 0x17
        /*004e*/ 	.short	(.L_4623 - .L_4622)
.L_4622:
        /*0050*/ 	.word	0x00000000
        /*0054*/ 	.short	0x0010
        /*0056*/ 	.short	0x006c
        /*0058*/ 	.byte	0x00, 0xf0, 0x11, 0x00


	//----- nvinfo : EIATTR_KPARAM_INFO
	.align		4
.L_4623:
        /*005c*/ 	.byte	0x04, 0x17
        /*005e*/ 	.short	(.L_4625 - .L_4624)
.L_4624:
        /*0060*/ 	.word	0x00000000
        /*0064*/ 	.short	0x000f
        /*0066*/ 	.short	0x0068
        /*0068*/ 	.byte	0x00, 0xf0, 0x11, 0x00


	//----- nvinfo : EIATTR_KPARAM_INFO
	.align		4
.L_4625:
        /*006c*/ 	.byte	0x04, 0x17
        /*006e*/ 	.short	(.L_4627 - .L_4626)
.L_4626:
        /*0070*/ 	.word	0x00000000
        /*0074*/ 	.short	0x000e
        /*0076*/ 	.short	0x0060
        /*0078*/ 	.byte	0x00, 0xf0, 0x21, 0x00


	//----- nvinfo : EIATTR_KPARAM_INFO
	.align		4
.L_4627:
        /*007c*/ 	.byte	0x04, 0x17
        /*007e*/ 	.short	(.L_4629 - .L_4628)
.L_4628:
        /*0080*/ 	.word	0x00000000
        /*0084*/ 	.short	0x000d
        /*0086*/ 	.short	0x0058
        /*0088*/ 	.byte	0x00, 0xf0, 0x21, 0x00


	//----- nvinfo : EIATTR_KPARAM_INFO
	.align		4
.L_4629:
        /*008c*/ 	.byte	0x04, 0x17
        /*008e*/ 	.short	(.L_4631 - .L_4630)
.L_4630:
        /*0090*/ 	.word	0x00000000
        /*0094*/ 	.short	0x000c
        /*0096*/ 	.short	0x0050
        /*0098*/ 	.byte	0x00, 0xf0, 0x11, 0x00


	//----- nvinfo : EIATTR_KPARAM_INFO
	.align		4
.L_4631:
        /*009c*/ 	.byte	0x04, 0x17
        /*009e*/ 	.short	(.L_4633 - .L_4632)
.L_4632:
        /*00a0*/ 	.word	0x00000000
        /*00a4*/ 	.short	0x000b
        /*00a6*/ 	.short	0x004c
        /*00a8*/ 	.byte	0x00, 0xf0, 0x11, 0x00


	//----- nvinfo : EIATTR_KPARAM_INFO
	.align		4
.L_4633:
        /*00ac*/ 	.byte	0x04, 0x17
        /*00ae*/ 	.short	(.L_4635 - .L_4634)
.L_4634:
        /*00b0*/ 	.word	0x00000000
        /*00b4*/ 	.short	0x000a
        /*00b6*/ 	.short	0x0048
        /*00b8*/ 	.byte	0x00, 0xf0, 0x11, 0x00


	//----- nvinfo : EIATTR_KPARAM_INFO
	.align		4
.L_4635:
        /*00bc*/ 	.byte	0x04, 0x17
        /*00be*/ 	.short	(.L_4637 - .L_4636)
.L_4636:
        /*00c0*/ 	.word	0x00000000
        /*00c4*/ 	.short	0x0009
        /*00c6*/ 	.short	0x0040
        /*00c8*/ 	.byte	0x00, 0xf0, 0x21, 0x00


	//----- nvinfo : EIATTR_KPARAM_INFO
	.align		4
.L_4637:
        /*00cc*/ 	.byte	0x04, 0x17
        /*00ce*/ 	.short	(.L_4639 - .L_4638)
.L_4638:
        /*00d0*/ 	.word	0x00000000
        /*00d4*/ 	.short	0x0008
        /*00d6*/ 	.short	0x0038
        /*00d8*/ 	.byte	0x00, 0xf0, 0x11, 0x00


	//----- nvinfo : EIATTR_KPARAM_INFO
	.align		4
.L_4639:
        /*00dc*/ 	.byte	0x04, 0x17
        /*00de*/ 	.short	(.L_4641 - .L_4640)
.L_4640:
        /*00e0*/ 	.word	0x00000000
        /*00e4*/ 	.short	0x0007
        /*00e6*/ 	.short	0x0030
        /*00e8*/ 	.byte	0x00, 0xf0, 0x21, 0x00


	//----- nvinfo : EIATTR_KPARAM_INFO
	.align		4
.L_4641:
        /*00ec*/ 	.byte	0x04, 0x17
        /*00ee*/ 	.short	(.L_4643 - .L_4642)
.L_4642:
        /*00f0*/ 	.word	0x00000000
        /*00f4*/ 	.short	0x0006
        /*00f6*/ 	.short	0x0028
        /*00f8*/ 	.byte	0x00, 0xf0, 0x21, 0x00


	//----- nvinfo : EIATTR_KPARAM_INFO
	.align		4
.L_4643:
        /*00fc*/ 	.byte	0x04, 0x17
        /*00fe*/ 	.short	(.L_4645 - .L_4644)
.L_4644:
        /*0100*/ 	.word	0x00000000
        /*0104*/ 	.short	0x0005
        /*0106*/ 	.short	0x0024
        /*0108*/ 	.byte	0x00, 0xf0, 0x11, 0x00


	//----- nvinfo : EIATTR_KPARAM_INFO
	.align		4
.L_4645:
        /*010c*/ 	.byte	0x04, 0x17
        /*010e*/ 	.short	(.L_4647 - .L_4646)
.L_4646:
        /*0110*/ 	.word	0x00000000
        /*0114*/ 	.short	0x0004
        /*0116*/ 	.short	0x0020
        /*0118*/ 	.byte	0x00, 0xf0, 0x11, 0x00


	//----- nvinfo : EIATTR_KPARAM_INFO
	.align		4
.L_4647:
        /*011c*/ 	.byte	0x04, 0x17
        /*011e*/ 	.short	(.L_4649 - .L_4648)
.L_4648:
        /*0120*/ 	.word	0x00000000
        /*0124*/ 	.short	0x0003
        /*0126*/ 	.short	0x0018
        /*0128*/ 	.byte	0x00, 0xf0, 0x21, 0x00


	//----- nvinfo : EIATTR_KPARAM_INFO
	.align		4
.L_4649:
        /*012c*/ 	.byte	0x04, 0x17
        /*012e*/ 	.short	(.L_4651 - .L_4650)
.L_4650:
        /*0130*/ 	.word	0x00000000
        /*0134*/ 	.short	0x0002
        /*0136*/ 	.short	0x0010
        /*0138*/ 	.byte	0x00, 0xf0, 0x21, 0x00


	//----- nvinfo : EIATTR_KPARAM_INFO
	.align		4
.L_4651:
        /*013c*/ 	.byte	0x04, 0x17
        /*013e*/ 	.short	(.L_4653 - .L_4652)
.L_4652:
        /*0140*/ 	.word	0x00000000
        /*0144*/ 	.short	0x0001
        /*0146*/ 	.short	0x0008
        /*0148*/ 	.byte	0x00, 0xf0, 0x21, 0x00


	//----- nvinfo : EIATTR_KPARAM_INFO
	.align		4
.L_4653:
        /*014c*/ 	.byte	0x04, 0x17
        /*014e*/ 	.short	(.L_4655 - .L_4654)
.L_4654:
        /*0150*/ 	.word	0x00000000
        /*0154*/ 	.short	0x0000
        /*0156*/ 	.short	0x0000
        /*0158*/ 	.byte	0x00, 0xf0, 0x21, 0x00


	//----- nvinfo : EIATTR_MAXREG_COUNT
	.align		4
.L_4655:
        /*015c*/ 	.byte	0x03, 0x1b
        /*015e*/ 	.short	0x00ff


	//----- nvinfo : EIATTR_NUM_BARRIERS
	.align		4
        /*0160*/ 	.byte	0x02, 0x4c
        /*0162*/ 	.byte	0x01
	.zero		1


	//----- nvinfo : EIATTR_EXTERNS
	.align		4
        /*0164*/ 	.byte	0x04, 0x0f
        /*0166*/ 	.short	(.L_4657 - .L_4656)


	//   ....[0]....
	.align		4
.L_4656:
        /*0168*/ 	.word	index@(__assertfail)


	//----- nvinfo : EIATTR_MERCURY_ISA_VERSION
	.align		4
.L_4657:
        /*016c*/ 	.byte	0x03, 0x5f
        /*016e*/ 	.short	0x0000


	//----- nvinfo : EIATTR_COOP_GROUP_MASK_REGIDS
	.align		4
        /*0170*/ 	.byte	0x04, 0x29
        /*0172*/ 	.short	(.L_4659 - .L_4658)


	//   ....[0]....
.L_4658:
        /*0174*/ 	.word	0xffffffff


	//   ....[1]....
        /*0178*/ 	.word	0xffffffff


	//   ....[2]....
        /*017c*/ 	.word	0xffffffff


	//   ....[3]....
        /*0180*/ 	.word	0xffffffff


	//   ....[4]....
        /*0184*/ 	.word	0xffffffff


	//   ....[5]....
        /*0188*/ 	.word	0xffffffff


	//   ....[6]....
        /*018c*/ 	.word	0xffffffff


	//   ....[7]....
        /*0190*/ 	.word	0xffffffff


	//   ....[8]....
        /*0194*/ 	.word	0xffffffff


	//   ....[9]....
        /*0198*/ 	.word	0xffffffff


	//   ....[10]....
        /*019c*/ 	.word	0xffffffff


	//   ....[11]....
        /*01a0*/ 	.word	0xffffffff


	//   ....[12]....
        /*01a4*/ 	.word	0xffffffff


	//   ....[13]....
        /*01a8*/ 	.word	0xffffffff


	//   ....[14]....
        /*01ac*/ 	.word	0xffffffff


	//   ....[15]....
        /*01b0*/ 	.word	0xffffffff


	//   ....[16]....
        /*01b4*/ 	.word	0xffffffff


	//   ....[17]....
        /*01b8*/ 	.word	0xffffffff


	//   ....[18]....
        /*01bc*/ 	.word	0xffffffff


	//   ....[19]....
        /*01c0*/ 	.word	0xffffffff


	//   ....[20]....
        /*01c4*/ 	.word	0xffffffff


	//   ....[21]....
        /*01c8*/ 	.word	0xffffffff


	//   ....[22]....
        /*01cc*/ 	.word	0xffffffff


	//   ....[23]....
        /*01d0*/ 	.word	0xffffffff


	//   ....[24]....
        /*01d4*/ 	.word	0xffffffff


	//   ....[25]....
        /*01d8*/ 	.word	0xffffffff


	//   ....[26]....
        /*01dc*/ 	.word	0xffffffff


	//   ....[27]....
        /*01e0*/ 	.word	0xffffffff


	//   ....[28]....
        /*01e4*/ 	.word	0xffffffff


	//   ....[29]....
        /*01e8*/ 	.word	0xffffffff


	//   ....[30]....
        /*01ec*/ 	.word	0xffffffff


	//   ....[31]....
        /*01f0*/ 	.word	0xffffffff


	//   ....[32]....
        /*01f4*/ 	.word	0xffffffff


	//   ....[33]....
        /*01f8*/ 	.word	0xffffffff


	//   ....[34]....
        /*01fc*/ 	.word	0xffffffff


	//   ....[35]....
        /*0200*/ 	.word	0xffffffff


	//   ....[36]....
        /*0204*/ 	.word	0xffffffff


	//   ....[37]....
        /*0208*/ 	.word	0xffffffff


	//   ....[38]....
        /*020c*/ 	.word	0xffffffff


	//   ....[39]....
        /*0210*/ 	.word	0xffffffff


	//   ....[40]....
        /*0214*/ 	.word	0xffffffff


	//   ....[41]....
        /*0218*/ 	.word	0xffffffff


	//   ....[42]....
        /*021c*/ 	.word	0xffffffff


	//   ....[43]....
        /*0220*/ 	.word	0xffffffff


	//   ....[44]....
        /*0224*/ 	.word	0xffffffff


	//----- nvinfo : EIATTR_COOP_GROUP_INSTR_OFFSETS
	.align		4
.L_4659:
        /*0228*/ 	.byte	0x04, 0x28
        /*022a*/ 	.short	(.L_4661 - .L_4660)


	//   ....[0]....
.L_4660:
        /*022c*/ 	.word	0x00000f70


	//   ....[1]....
        /*0230*/ 	.word	0x00000f90


	//   ....[2]....
        /*0234*/ 	.word	0x00000fb0


	//   ....[3]....
        /*0238*/ 	.word	0x00000fd0


	//   ....[4]....
        /*023c*/ 	.word	0x000010d0


	//   ....[5]....
        /*0240*/ 	.word	0x000010f0


	//   ....[6]....
        /*0244*/ 	.word	0x00001110


	//   ....[7]....
        /*0248*/ 	.word	0x00001ed0


	//   ....[8]....
        /*024c*/ 	.word	0x00001f30


	//   ....[9]....
        /*0250*/ 	.word	0x00001f60


	//   ....[10]....
        /*0254*/ 	.word	0x00001f80


	//   ....[11]....
        /*0258*/ 	.word	0x00001fa0


	//   ....[12]....
        /*025c*/ 	.word	0x00001ff0


	//   ....[13]....
        /*0260*/ 	.word	0x00002010


	//   ....[14]....
        /*0264*/ 	.word	0x00002030


	//   ....[15]....
        /*0268*/ 	.word	0x00002c80


	//   ....[16]....
        /*026c*/ 	.word	0x00003c90


	//   ....[17]....
        /*0270*/ 	.word	0x00003d00


	//   ....[18]....
        /*0274*/ 	.word	0x00003d60


	//   ....[19]....
        /*0278*/ 	.word	0x00003dc0


	//   ....[20]....
        /*027c*/ 	.word	0x00003e30


	//   ....[21]....
        /*0280*/ 	.word	0x00003eb0


	//   ....[22]....
        /*0284*/ 	.word	0x00003f20


	//   ....[23]....
        /*0288*/ 	.word	0x00003f90


	//   ....[24]....
        /*028c*/ 	.word	0x00003ff0


	//   ....[25]....
        /*0290*/ 	.word	0x00004060


	//   ....[26]....
        /*0294*/ 	.word	0x000040c0


	//   ....[27]....
        /*0298*/ 	.word	0x00004130


	//   ....[28]....
        /*029c*/ 	.word	0x00004190


	//   ....[29]....
        /*02a0*/ 	.word	0x00004200


	//   ....[30]....
        /*02a4*/ 	.word	0x00004260


	//   ....[31]....
        /*02a8*/ 	.word	0x000042d0


	//   ....[32]....
        /*02ac*/ 	.word	0x00004330


	//   ....[33]....
        /*02b0*/ 	.word	0x000043a0


	//   ....[34]....
        /*02b4*/ 	.word	0x00004400


	//   ....[35]....
        /*02b8*/ 	.word	0x00004470


	//   ....[36]....
        /*02bc*/ 	.word	0x000044d0


	//   ....[37]....
        /*02c0*/ 	.word	0x00004540


	//   ....[38]....
        /*02c4*/ 	.word	0x000045a0


	//   ....[39]....
        /*02c8*/ 	.word	0x00004610


	//   ....[40]....
        /*02cc*/ 	.word	0x00004670


	//   ....[41]....
        /*02d0*/ 	.word	0x000046e0


	//   ....[42]....
        /*02d4*/ 	.word	0x00004740


	//   ....[43]....
        /*02d8*/ 	.word	0x000047b0


	//   ....[44]....
        /*02dc*/ 	.word	0x00004810


	//----- nvinfo : EIATTR_SYSCALL_OFFSETS
	.align		4
.L_4661:
        /*02e0*/ 	.byte	0x04, 0x46
        /*02e2*/ 	.short	(.L_4663 - .L_4662)


	//   ....[0]....
.L_4662:
        /*02e4*/ 	.word	0x00003af0


	//   ....[1]....
        /*02e8*/ 	.word	0x00003c20


	//----- nvinfo : EIATTR_EXIT_INSTR_OFFSETS
	.align		4
.L_4663:
        /*02ec*/ 	.byte	0x04, 0x1c
        /*02ee*/ 	.short	(.L_4665 - .L_4664)


	//   ....[0]....
.L_4664:
        /*02f0*/ 	.word	0x000033a0


	//   ....[1]....
        /*02f4*/ 	.word	0x00003460


	//   ....[2]....
        /*02f8*/ 	.word	0x000039c0


	//   ....[3]....
        /*02fc*/ 	.word	0x00003c30


	//----- nvinfo : EIATTR_CTAIDZ_USED
	.align		4
.L_4665:
        /*0300*/ 	.byte	0x01, 0x04
	.zero		2


	//----- nvinfo : EIATTR_CRS_STACK_SIZE
	.align		4
        /*0304*/ 	.byte	0x04, 0x1e
        /*0306*/ 	.short	(.L_4667 - .L_4666)
.L_4666:
        /*0308*/ 	.word	0x00000000
.L_4667:


//--------------------- .nv.info._ZN4vllm25paged_attention_v1_kernelI13__nv_bfloat16hLi80ELi32ELi128ELNS_18Fp8KVCacheDataTypeE2ELb1EEEvPT_PKS3_PKT0_S9_ifPKiSB_iPKfiiiSD_SD_iiiii --------------------------
	.section	.nv.info._ZN4vllm25paged_attention_v1_kernelI13__nv_bfloat16hLi80ELi32ELi128ELNS_18Fp8KVCacheDataTypeE2ELb1EEEvPT_PKS3_PKT0_S9_ifPKiSB_iPKfiiiSD_SD_iiiii,"",@"SHT_CUDA_INFO"
	.sectionflags	@""
	.align	4


	//----- nvinfo : EIATTR_CUDA_API_VERSION
	.align		4
        /*0000*/ 	.byte	0x04, 0x37
        /*0002*/ 	.short	(.L_4669 - .L_4668)
.L_4668:
        /*0004*/ 	.word	0x00000082


	//----- nvinfo : EIATTR_SW2861232_WAR
	.align		4
.L_4669:
        /*0008*/ 	.byte	0x01, 0x35
	.zero		2


	//----- nvinfo : EIATTR_PARAM_CBANK
	.align		4
        /*000c*/ 	.byte	0x04, 0x0a
        /*000e*/ 	.short	(.L_4671 - .L_4670)
	.align		4
.L_4670:
        /*0010*/ 	.word	index@(.nv.constant0._ZN4vllm25paged_attention_v1_kernelI13__nv_bfloat16hLi80ELi32ELi128ELNS_18Fp8KVCacheDataTypeE2ELb1EEEvPT_PKS3_PKT0_S9_ifPKiSB_iPKfiiiSD_SD_iiiii)
        /*0014*/ 	.short	0x0160
        /*0016*/ 	.short	0x007c


	//----- nvinfo : EIATTR_CBANK_PARAM_SIZE
	.align		4
.L_4671:
        /*0018*/ 	.byte	0x03, 0x19
        /*001a*/ 	.short	0x007c


	//----- nvinfo : EIATTR_KPARAM_INFO
	.align		4
        /*001c*/ 	.byte	0x04, 0x17
        /*001e*/ 	.short	(.L_4673 - .L_4672)
.L_4672:
        /*0020*/ 	.word	0x00000000
        /*0024*/ 	.short	0x0013
        /*0026*/ 	.short	0x0078
        /*0028*/ 	.byte	0x00, 0xf0, 0x11, 0x00


	//----- nvinfo : EIATTR_KPARAM_INFO
	.align		4
.L_4673:
        /*002c*/ 	.byte	0x04, 0x17
        /*002e*/ 	.short	(.L_4675 - .L_4674)
.L_4674:
        /*0030*/ 	.word	0x00000000
        /*0034*/ 	.short	0x0012
        /*0036*/ 	.short	0x0074
        /*0038*/ 	.byte	0x00, 0xf0, 0x11, 0x00


	//----- nvinfo : EIATTR_KPARAM_INFO
	.align		4
.L_4675:
        /*003c*/ 	.byte	0x04, 0x17
        /*003e*/ 	.short	(.L_4677 - .L_4676)
.L_4676:
        /*0040*/ 	.word	0x00000000
        /*0044*/ 	.short	0x0011
        /*0046*/ 	.short	0x0070
        /*0048*/ 	.byte	0x00, 0xf0, 0x11, 0x00


	//----- nvinfo : EIATTR_KPARAM_INFO
	.align		4
.L_4677:
        /*004c*/ 	.byte	0x04, 0x17
        /*004e*/ 	.short	(.L_4679 - .L_4678)
.L_4678:
        /*0050*/ 	.word	0x00000000
        /*0054*/ 	.short	0x0010
        /*0056*/ 	.short	0x006c
        /*0058*/ 	.byte	0x00, 0xf0, 0x11, 0x00


	//----- nvinfo : EIATTR_KPARAM_INFO
	.align		4
.L_4679:
        /*005c*/ 	.byte	0x04, 0x17
        /*005e*/ 	.short	(.L_4681 - .L_4680)
.L_4680:
        /*0060*/ 	.word	0x00000000
        /*0064*/ 	.short	0x000f
        /*0066*/ 	.short	0x0068
        /*0068*/ 	.byte	0x00, 0xf0, 0x11, 0x00


	//----- nvinfo : EIATTR_KPARAM_INFO
	.align		4
.L_4681:
        /*006c*/ 	.byte	0x04, 0x17
        /*006e*/ 	.short	(.L_4683 - .L_4682)
.L_4682:
        /*0070*/ 	.word	0x00000000
        /*0074*/ 	.short	0x000e
        /*0076*/ 	.short	0x0060
        /*0078*/ 	.byte	0x00, 0xf0, 0x21, 0x00


	//----- nvinfo : EIATTR_KPARAM_INFO
	.align		4
.L_4683:
        /*007c*/ 	.byte	0x04, 0x17
        /*007e*/ 	.short	(.L_4685 - .L_4684)
.L_4684:
        /*0080*/ 	.word	0x00000000
        /*0084*/ 	.short	0x000d
        /*0086*/ 	.short	0x0058
        /*0088*/ 	.byte	0x00, 0xf0, 0x21, 0x00


	//----- nvinfo : EIATTR_KPARAM_INFO
	.align		4
.L_4685:
        /*008c*/ 	.byte	0x04, 0x17
        /*008e*/ 	.short	(.L_4687 - .L_4686)
.L_4686:
        /*0090*/ 	.word	0x00000000
        /*0094*/ 	.short	0x000c
        /*0096*/ 	.short	0x0050
        /*0098*/ 	.byte	0x00, 0xf0, 0x11, 0x00


	//----- nvinfo : EIATTR_KPARAM_INFO
	.align		4
.L_4687:
        /*009c*/ 	.byte	0x04, 0x17
        /*009e*/ 	.short	(.L_4689 - .L_4688)
.L_4688:
        /*00a0*/ 	.word	0x00000000
        /*00a4*/ 	.short	0x000b
        /*00a6*/ 	.short	0x004c
        /*00a8*/ 	.byte	0x00, 0xf0, 0x11, 0x00


	//----- nvinfo : EIATTR_KPARAM_INFO
	.align		4
.L_4689:
        /*00ac*/ 	.byte	0x04, 0x17
        /*00ae*/ 	.short	(.L_4691 - .L_4690)
.L_4690:
        /*00b0*/ 	.word	0x00000000
        /*00b4*/ 	.short	0x000a
        /*00b6*/ 	.short	0x0048
        /*00b8*/ 	.byte	0x00, 0xf0, 0x11, 0x00


	//----- nvinfo : EIATTR_KPARAM_INFO
	.align		4
.L_4691:
        /*00bc*/ 	.byte	0x04, 0x17
        /*00be*/ 	.short	(.L_4693 - .L_4692)
.L_4692:
        /*00c0*/ 	.word	0x00000000
        /*00c4*/ 	.short	0x0009
        /*00c6*/ 	.short	0x0040
        /*00c8*/ 	.byte	0x00, 0xf0, 0x21, 0x00


	//----- nvinfo : EIATTR_KPARAM_INFO
	.align		4
.L_4693:
        /*00cc*/ 	.byte	0x04, 0x17
        /*00ce*/ 	.short	(.L_4695 - .L_4694)
.L_4694:
        /*00d0*/ 	.word	0x00000000
        /*00d4*/ 	.short	0x0008
        /*00d6*/ 	.short	0x0038
        /*00d8*/ 	.byte	0x00, 0xf0, 0x11, 0x00


	//----- nvinfo : EIATTR_KPARAM_INFO
	.align		4
.L_4695:
        /*00dc*/ 	.byte	0x04, 0x17
        /*00de*/ 	.short	(.L_4697 - .L_4696)
.L_4696:
        /*00e0*/ 	.word	0x00000000
        /*00e4*/ 	.short	0x0007
        /*00e6*/ 	.short	0x0030
        /*00e8*/ 	.byte	0x00, 0xf0, 0x21, 0x00


	//----- nvinfo : EIATTR_KPARAM_INFO
	.align		4
.L_4697:
        /*00ec*/ 	.byte	0x04, 0x17
        /*00ee*/ 	.short	(.L_4699 - .L_4698)
.L_4698:
        /*00f0*/ 	.word	0x00000000
        /*00f4*/ 	.short	0x0006
        /*00f6*/ 	.short	0x0028
        /*00f8*/ 	.byte	0x00, 0xf0, 0x21, 0x00


	//----- nvinfo : EIATTR_KPARAM_INFO
	.align		4
.L_4699:
        /*00fc*/ 	.byte	0x04, 0x17
        /*00fe*/ 	.short	(.L_4701 - .L_4700)
.L_4700:
        /*0100*/ 	.word	0x00000000
        /*0104*/ 	.short	0x0005
        /*0106*/ 	.short	0x0024
        /*0108*/ 	.byte	0x00, 0xf0, 0x11, 0x00


	//----- nvinfo : EIATTR_KPARAM_INFO
	.align		4
.L_4701:
        /*010c*/ 	.byte	0x04, 0x17
        /*010e*/ 	.short	(.L_4703 - .L_4702)
.L_4702:
        /*0110*/ 	.word	0x00000000
        /*0114*/ 	.short	0x0004
        /*0116*/ 	.short	0x0020
        /*0118*/ 	.byte	0x00, 0xf0, 0x11, 0x00


	//----- nvinfo : EIATTR_KPARAM_INFO
	.align		4
.L_4703:
        /*011c*/ 	.byte	0x04, 0x17
        /*011e*/ 	.short	(.L_4705 - .L_4704)
.L_4704:
        /*0120*/ 	.word	0x00000000
        /*0124*/ 	.short	0x0003
        /*0126*/ 	.short	0x0018
        /*0128*/ 	.byte	0x00, 0xf0, 0x21, 0x00


	//----- nvinfo : EIATTR_KPARAM_INFO
	.align		4
.L_4705:
        /*012c*/ 	.byte	0x04, 0x17
        /*012e*/ 	.short	(.L_4707 - .L_4706)
.L_4706:
        /*0130*/ 	.word	0x00000000
        /*0134*/ 	.short	0x0002
        /*0136*/ 	.short	0x0010
        /*0138*/ 	.byte	0x00, 0xf0, 0x21, 0x00


	//----- nvinfo : EIATTR_KPARAM_INFO
	.align		4
.L_4707:
        /*013c*/ 	.byte	0x04, 0x17
        /*013e*/ 	.short	(.L_4709 - .L_4708)
.L_4708:
        /*0140*/ 	.word	0x00000000
        /*0144*/ 	.short	0x0001
        /*0146*/ 	.short	0x0008
        /*0148*/ 	.byte	0x00, 0xf0, 0x21, 0x00


	//----- nvinfo : EIATTR_KPARAM_INFO
	.align		4
.L_4709:
        /*014c*/ 	.byte	0x04, 0x17
        /*014e*/ 	.short	(.L_4711 - .L_4710)
.L_4710:
        /*0150*/ 	.word	0x00000000
        /*0154*/ 	.short	0x0000
        /*0156*/ 	.short	0x0000
        /*0158*/ 	.byte	0x00, 0xf0, 0x21, 0x00


	//----- nvinfo : EIATTR_MAXREG_COUNT
	.align		4
.L_4711:
        /*015c*/ 	.byte	0x03, 0x1b
        /*015e*/ 	.short	0x00ff


	//----- nvinfo : EIATTR_NUM_BARRIERS
	.align		4
        /*0160*/ 	.byte	0x02, 0x4c
        /*0162*/ 	.byte	0x01
	.zero		1


	//----- nvinfo : EIATTR_EXTERNS
	.align		4
        /*0164*/ 	.byte	0x04, 0x0f
        /*0166*/ 	.short	(.L_4713 - .L_4712)


	//   ....[0]....
	.align		4
.L_4712:
        /*0168*/ 	.word	index@(__assertfail)


	//----- nvinfo : EIATTR_MERCURY_ISA_VERSION
	.align		4
.L_4713:
        /*016c*/ 	.byte	0x03, 0x5f
        /*016e*/ 	.short	0x0000


	//----- nvinfo : EIATTR_COOP_GROUP_MASK_REGIDS
	.align		4
        /*0170*/ 	.byte	0x04, 0x29
        /*0172*/ 	.short	(.L_4715 - .L_4714)


	//   ....[0]....
.L_4714:
        /*0174*/ 	.word	0xffffffff


	//   ....[1]....
        /*0178*/ 	.word	0xffffffff


	//   ....[2]....
        /*017c*/ 	.word	0xffffffff


	//   ....[3]....
        /*0180*/ 	.word	0xffffffff


	//   ....[4]....
        /*0184*/ 	.word	0xffffffff


	//   ....[5]....
        /*0188*/ 	.word	0xffffffff


	//   ....[6]....
        /*018c*/ 	.word	0xffffffff


	//   ....[7]....
        /*0190*/ 	.word	0xffffffff


	//   ....[8]....
        /*0194*/ 	.word	0xffffffff


	//   ....[9]....
        /*0198*/ 	.word	0xffffffff


	//   ....[10]....
        /*019c*/ 	.word	0xffffffff


	//   ....[11]....
        /*01a0*/ 	.word	0xffffffff


	//   ....[12]....
        /*01a4*/ 	.word	0xffffffff


	//   ....[13]....
        /*01a8*/ 	.word	0xffffffff


	//   ....[14]....
        /*01ac*/ 	.word	0xffffffff


	//   ....[15]....
        /*01b0*/ 	.word	0xffffffff


	//   ....[16]....
        /*01b4*/ 	.word	0xffffffff


	//   ....[17]....
        /*01b8*/ 	.word	0xffffffff


	//   ....[18]....
        /*01bc*/ 	.word	0xffffffff


	//   ....[19]....
        /*01c0*/ 	.word	0xffffffff


	//   ....[20]....
        /*01c4*/ 	.word	0xffffffff


	//   ....[21]....
        /*01c8*/ 	.word	0xffffffff


	//   ....[22]....
        /*01cc*/ 	.word	0xffffffff


	//   ....[23]....
        /*01d0*/ 	.word	0xffffffff


	//   ....[24]....
        /*01d4*/ 	.word	0xffffffff


	//   ....[25]....
        /*01d8*/ 	.word	0xffffffff


	//   ....[26]....
        /*01dc*/ 	.word	0xffffffff


	//   ....[27]....
        /*01e0*/ 	.word	0xffffffff


	//   ....[28]....
        /*01e4*/ 	.word	0xffffffff


	//   ....[29]....
        /*01e8*/ 	.word	0xffffffff


	//   ....[30]....
        /*01ec*/ 	.word	0xffffffff


	//   ....[31]....
        /*01f0*/ 	.word	0xffffffff


	//   ....[32]....
        /*01f4*/ 	.word	0xffffffff


	//   ....[33]....
        /*01f8*/ 	.word	0xffffffff


	//   ....[34]....
        /*01fc*/ 	.word	0xffffffff


	//   ....[35]....
        /*0200*/ 	.word	0xffffffff


	//   ....[36]....
        /*0204*/ 	.word	0xffffffff


	//   ....[37]....
        /*0208*/ 	.word	0xffffffff


	//   ....[38]....
        /*020c*/ 	.word	0xffffffff


	//   ....[39]....
        /*0210*/ 	.word	0xffffffff


	//   ....[40]....
        /*0214*/ 	.word	0xffffffff


	//----- nvinfo : EIATTR_COOP_GROUP_INSTR_OFFSETS
	.align		4
.L_4715:
        /*0218*/ 	.byte	0x04, 0x28
        /*021a*/ 	.short	(.L_4717 - .L_4716)


	//   ....[0]....
.L_4716:
        /*021c*/ 	.word	0x00000f70


	//   ....[1]....
        /*0220*/ 	.word	0x00000f90


	//   ....[2]....
        /*0224*/ 	.word	0x00000fb0


	//   ....[3]....
        /*0228*/ 	.word	0x00000fd0


	//   ....[4]....
        /*022c*/ 	.word	0x000010d0


	//   ....[5]....
        /*0230*/ 	.word	0x000010f0


	//   ....[6]....
        /*0234*/ 	.word	0x00001110


	//   ....[7]....
        /*0238*/ 	.word	0x00001ed0


	//   ....[8]....
        /*023c*/ 	.word	0x00001f30


	//   ....[9]....
        /*0240*/ 	.word	0x00001f60


	//   ....[10]....
        /*0244*/ 	.word	0x00001f80


	//   ....[11]....
        /*0248*/ 	.word	0x00001fa0


	//   ....[12]....
        /*024c*/ 	.word	0x00001ff0


	//   ....[13]....
        /*0250*/ 	.word	0x00002010


	//   ....[14]....
        /*0254*/ 	.word	0x00002030


	//   ....[15]....
        /*0258*/ 	.word	0x00002c80


	//   ....[16]....
        /*025c*/ 	.word	0x00003ac0


	//   ....[17]....
        /*0260*/ 	.word	0x00003b30


	//   ....[18]....
        /*0264*/ 	.word	0x00003b90


	//   ....[19]....
        /*0268*/ 	.word	0x00003bf0


	//   ....[20]....
        /*026c*/ 	.word	0x00003c60


	//   ....[21]....
        /*0270*/ 	.word	0x00003ce0


	//   ....[22]....
        /*0274*/ 	.word	0x00003d50


	//   ....[23]....
        /*0278*/ 	.word	0x00003dc0


	//   ....[24]....
        /*027c*/ 	.word	0x00003e20


	//   ....[25]....
        /*0280*/ 	.word	0x00003e90


	//   ....[26]....
        /*0284*/ 	.word	0x00003ef0


	//   ....[27]....
        /*0288*/ 	.word	0x00003f60


	//   ....[28]....
        /*028c*/ 	.word	0x00003fc0


	//   ....[29]....
        /*0290*/ 	.word	0x00004030


	//   ....[30]....
        /*0294*/ 	.word	0x00004090


	//   ....[31]....
        /*0298*/ 	.word	0x00004100


	//   ....[32]....
        /*029c*/ 	.word	0x00004160


	//   ....[33]....
        /*02a0*/ 	.word	0x000041d0


	//   ....[34]....
        /*02a4*/ 	.word	0x00004230


	//   ....[35]....
        /*02a8*/ 	.word	0x000042a0


	//   ....[36]....
        /*02ac*/ 	.word	0x00004300


	//   ....[37]....
        /*02b0*/ 	.word	0x00004370


	//   ....[38]....
        /*02b4*/ 	.word	0x000043d0


	//   ....[39]....
        /*02b8*/ 	.word	0x00004440


	//   ....[40]....
        /*02bc*/ 	.word	0x000044a0


	//----- nvinfo : EIATTR_SYSCALL_OFFSETS
	.align		4
.L_4717:
        /*02c0*/ 	.byte	0x04, 0x46
        /*02c2*/ 	.short	(.L_4719 - .L_4718)


	//   ....[0]....
.L_4718:
        /*02c4*/ 	.word	0x00003920


	//   ....[1]....
        /*02c8*/ 	.word	0x00003a50


	//----- nvinfo : EIATTR_EXIT_INSTR_OFFSETS
	.align		4
.L_4719:
        /*02cc*/ 	.byte	0x04, 0x1c
        /*02ce*/ 	.short	(.L_4721 - .L_4720)


	//   ....[0]....
.L_4720:
        /*02d0*/ 	.word	0x000032d0


	//   ....[1]....
        /*02d4*/ 	.word	0x00003390


	//   ....[2]....
        /*02d8*/ 	.word	0x000037f0


	//   ....[3]....
        /*02dc*/ 	.word	0x00003a60


	//----- nvinfo : EIATTR_CTAIDZ_USED
	.align		4
.L_4721:
        /*02e0*/ 	.byte	0x01, 0x04
	.zero		2


	//----- nvinfo : EIATTR_CRS_STACK_SIZE
	.align		4
        /*02e4*/ 	.byte	0x04, 0x1e
        /*02e6*/ 	.short	(.L_4723 - .L_4722)
.L_4722:
        /*02e8*/ 	.word	0x00000000
.L_4723:


//--------------------- .nv.info._ZN4vllm25paged_attention_v1_kernelI13__nv_bfloat16hLi64ELi32ELi128ELNS_18Fp8KVCacheDataTypeE2ELb1EEEvPT_PKS3_PKT0_S9_ifPKiSB_iPKfiiiSD_SD_iiiii --------------------------
	.section	.nv.info._ZN4vllm25paged_attention_v1_kernelI13__nv_bfloat16hLi64ELi32ELi128ELNS_18Fp8KVCacheDataTypeE2ELb1EEEvPT_PKS3_PKT0_S9_ifPKiSB_iPKfiiiSD_SD_iiiii,"",@"SHT_CUDA_INFO"
	.sectionflags	@""
	.align	4


	//----- nvinfo : EIATTR_CUDA_API_VERSION
	.align		4
        /*0000*/ 	.byte	0x04, 0x37
        /*0002*/ 	.short	(.L_4725 - .L_4724)
.L_4724:
        /*0004*/ 	.word	0x00000082


	//----- nvinfo : EIATTR_SW2861232_WAR
	.align		4
.L_4725:
        /*0008*/ 	.byte	0x01, 0x35
	.zero		2


	//----- nvinfo : EIATTR_PARAM_CBANK
	.align		4
        /*000c*/ 	.byte	0x04, 0x0a
        /*000e*/ 	.short	(.L_4727 - .L_4726)
	.align		4
.L_4726:
        /*0010*/ 	.word	index@(.nv.constant0._ZN4vllm25paged_attention_v1_kernelI13__nv_bfloat16hLi64ELi32ELi128ELNS_18Fp8KVCacheDataTypeE2ELb1EEEvPT_PKS3_PKT0_S9_ifPKiSB_iPKfiiiSD_SD_iiiii)
        /*0014*/ 	.short	0x0160
        /*0016*/ 	.short	0x007c


	//----- nvinfo : EIATTR_CBANK_PARAM_SIZE
	.align		4
.L_4727:
        /*0018*/ 	.byte	0x03, 0x19
        /*001a*/ 	.short	0x007c


	//----- nvinfo : EIATTR_KPARAM_INFO
	.align		4
        /*001c*/ 	.byte	0x04, 0x17
        /*001e*/ 	.short	(.L_4729 - .L_4728)
.L_4728:
        /*0020*/ 	.word	0x00000000
        /*0024*/ 	.short	0x0013
        /*0026*/ 	.short	0x0078
        /*0028*/ 	.byte	0x00, 0xf0, 0x11, 0x00


	//----- nvinfo : EIATTR_KPARAM_INFO
	.align		4
.L_4729:
        /*002c*/ 	.byte	0x04, 0x17
        /*002e*/ 	.short	(.L_4731 - .L_4730)
.L_4730:
        /*0030*/ 	.word	0x00000000
        /*0034*/ 	.short	0x0012
        /*0036*/ 	.short	0x0074
        /*0038*/ 	.byte	0x00, 0xf0, 0x11, 0x00


	//----- nvinfo : EIATTR_KPARAM_INFO
	.align		4
.L_4731:
        /*003c*/ 	.byte	0x04, 0x17
        /*003e*/ 	.short	(.L_4733 - .L_4732)
.L_4732:
        /*0040*/ 	.word	0x00000000
        /*0044*/ 	.short	0x0011
        /*0046*/ 	.short	0x0070
        /*0048*/ 	.byte	0x00, 0xf0, 0x11, 0x00


	//----- nvinfo : EIATTR_KPARAM_INFO
	.align		4
.L_4733:
        /*004c*/ 	.byte	0x04, 0x17
        /*004e*/ 	.short	(.L_4735 - .L_4734)
.L_4734:
        /*0050*/ 	.word	0x00000000
        /*0054*/ 	.short	0x0010
        /*0056*/ 	.short	0x006c
        /*0058*/ 	.byte	0x00, 0xf0, 0x11, 0x00


	//----- nvinfo : EIATTR_KPARAM_INFO
	.align		4
.L_4735:
        /*005c*/ 	.byte	0x04, 0x17
        /*005e*/ 	.short	(.L_4737 - .L_4736)
.L_4736:
        /*0060*/ 	.word	0x00000000
        /*0064*/ 	.short	0x000f
        /*0066*/ 	.short	0x0068
        /*0068*/ 	.byte	0x00, 0xf0, 0x11, 0x00


	//----- nvinfo : EIATTR_KPARAM_INFO
	.align		4
.L_4737:
        /*006c*/ 	.byte	0x04, 0x17
        /*006e*/ 	.short	(.L_4739 - .L_4738)
.L_4738:
        /*0070*/ 	.word	0x00000000
        /*0074*/ 	.short	0x000e
        /*0076*/ 	.short	0x0060
        /*0078*/ 	.byte	0x00, 0xf0, 0x21, 0x00


	//----- nvinfo : EIATTR_KPARAM_INFO
	.align		4
.L_4739:
        /*007c*/ 	.byte	0x04, 0x17
        /*007e*/ 	.short	(.L_4741 - .L_4740)
.L_4740:
        /*0080*/ 	.word	0x00000000
        /*0084*/ 	.short	0x000d
        /*0086*/ 	.short	0x0058
        /*0088*/ 	.byte	0x00, 0xf0, 0x21, 0x00


	//----- nvinfo : EIATTR_KPARAM_INFO
	.align		4
.L_4741:
        /*008c*/ 	.byte	0x04, 0x17
        /*008e*/ 	.short	(.L_4743 - .L_4742)
.L_4742:
        /*0090*/ 	.word	0x00000000
        /*0094*/ 	.short	0x000c
        /*0096*/ 	.short	0x0050
        /*0098*/ 	.byte	0x00, 0xf0, 0x11, 0x00


	//----- nvinfo : EIATTR_KPARAM_INFO
	.align		4
.L_4743:
        /*009c*/ 	.byte	0x04, 0x17
        /*009e*/ 	.short	(.L_4745 - .L_4744)
.L_4744:
        /*00a0*/ 	.word	0x00000000
        /*00a4*/ 	.short	0x000b
        /*00a6*/ 	.short	0x004c
        /*00a8*/ 	.byte	0x00, 0xf0, 0x11, 0x00


	//----- nvinfo : EIATTR_KPARAM_INFO
	.align		4
.L_4745:
        /*00ac*/ 	.byte	0x04, 0x17
        /*00ae*/ 	.short	(.L_4747 - .L_4746)
.L_4746:
        /*00b0*/ 	.word	0x00000000
        /*00b4*/ 	.short	0x000a
        /*00b6*/ 	.short	0x0048
        /*00b8*/ 	.byte	0x00, 0xf0, 0x11, 0x00


	//----- nvinfo : EIATTR_KPARAM_INFO
	.align		4
.L_4747:
        /*00bc*/ 	.byte	0x04, 0x17
        /*00be*/ 	.short	(.L_4749 - .L_4748)
.L_4748:
        /*00c0*/ 	.word	0x00000000
        /*00c4*/ 	.short	0x0009
        /*00c6*/ 	.short	0x0040
        /*00c8*/ 	.byte	0x00, 0xf0, 0x21, 0x00


	//----- nvinfo : EIATTR_KPARAM_INFO
	.align		4
.L_4749:
        /*00cc*/ 	.byte	0x04, 0x17
        /*00ce*/ 	.short	(.L_4751 - .L_4750)
.L_4750:
        /*00d0*/ 	.word	0x00000000
        /*00d4*/ 	.short	0x0008
        /*00d6*/ 	.short	0x0038
        /*00d8*/ 	.byte	0x00, 0xf0, 0x11, 0x00


	//----- nvinfo : EIATTR_KPARAM_INFO
	.align		4
.L_4751:
        /*00dc*/ 	.byte	0x04, 0x17
        /*00de*/ 	.short	(.L_4753 - .L_4752)
.L_4752:
        /*00e0*/ 	.word	0x00000000
        /*00e4*/ 	.short	0x0007
        /*00e6*/ 	.short	0x0030
        /*00e8*/ 	.byte	0x00, 0xf0, 0x21, 0x00


	//----- nvinfo : EIATTR_KPARAM_INFO
	.align		4
.L_4753:
        /*00ec*/ 	.byte	0x04, 0x17
        /*00ee*/ 	.short	(.L_4755 - .L_4754)
.L_4754:
        /*00f0*/ 	.word	0x00000000
        /*00f4*/ 	.short	0x0006
        /*00f6*/ 	.short	0x0028
        /*00f8*/ 	.byte	0x00, 0xf0, 0x21, 0x00


	//----- nvinfo : EIATTR_KPARAM_INFO
	.align		4
.L_4755:
        /*00fc*/ 	.byte	0x04, 0x17
        /*00fe*/ 	.short	(.L_4757 - .L_4756)
.L_4756:
        /*0100*/ 	.word	0x00000000
        /*0104*/ 	.short	0x0005
        /*0106*/ 	.short	0x0024
        /*0108*/ 	.byte	0x00, 0xf0, 0x11, 0x00


	//----- nvinfo : EIATTR_KPARAM_INFO
	.align		4
.L_4757:
        /*010c*/ 	.byte	0x04, 0x17
        /*010e*/ 	.short	(.L_4759 - .L_4758)
.L_4758:
        /*0110*/ 	.word	0x00000000
        /*0114*/ 	.short	0x0004
        /*0116*/ 	.short	0x0020
        /*0118*/ 	.byte	0x00, 0xf0, 0x11, 0x00


	//----- nvinfo : EIATTR_KPARAM_INFO
	.align		4
.L_4759:
        /*011c*/ 	.byte	0x04, 0x17
        /*011e*/ 	.short	(.L_4761 - .L_4760)
.L_4760:
        /*0120*/ 	.word	0x00000000
        /*0124*/ 	.short	0x0003
        /*0126*/ 	.short	0x0018
        /*0128*/ 	.byte	0x00, 0xf0, 0x21, 0x00


	//----- nvinfo : EIATTR_KPARAM_INFO
	.align		4
.L_4761:
        /*012c*/ 	.byte	0x04, 0x17
        /*012e*/ 	.short	(.L_4763 - .L_4762)
.L_4762:
        /*0130*/ 	.word	0x00000000
        /*0134*/ 	.short	0x0002
        /*0136*/ 	.short	0x0010
        /*0138*/ 	.byte	0x00, 0xf0, 0x21, 0x00


	//----- nvinfo : EIATTR_KPARAM_INFO
	.align		4
.L_4763:
        /*013c*/ 	.byte	0x04, 0x17
        /*013e*/ 	.short	(.L_4765 - .L_4764)
.L_4764:
        /*0140*/ 	.word	0x00000000
        /*0144*/ 	.short	0x0001
        /*0146*/ 	.short	0x0008
        /*0148*/ 	.byte	0x00, 0xf0, 0x21, 0x00


	//----- nvinfo : EIATTR_KPARAM_INFO
	.align		4
.L_4765:
        /*014c*/ 	.byte	0x04, 0x17
        /*014e*/ 	.short	(.L_4767 - .L_4766)
.L_4766:
        /*0150*/ 	.word	0x00000000
        /*0154*/ 	.short	0x0000
        /*0156*/ 	.short	0x0000
        /*0158*/ 	.byte	0x00, 0xf0, 0x21, 0x00


	//----- nvinfo : EIATTR_MAXREG_COUNT
	.align		4
.L_4767:
        /*015c*/ 	.byte	0x03, 0x1b
        /*015e*/ 	.short	0x00ff


	//----- nvinfo : EIATTR_NUM_BARRIERS
	.align		4
        /*0160*/ 	.byte	0x02, 0x4c
        /*0162*/ 	.byte	0x01
	.zero		1


	//----- nvinfo : EIATTR_EXTERNS
	.align		4
        /*0164*/ 	.byte	0x04, 0x0f
        /*0166*/ 	.short	(.L_4769 - .L_4768)


	//   ....[0]....
	.align		4
.L_4768:
        /*0168*/ 	.word	index@(__assertfail)


	//----- nvinfo : EIATTR_MERCURY_ISA_VERSION
	.align		4
.L_4769:
        /*016c*/ 	.byte	0x03, 0x5f
        /*016e*/ 	.short	0x0000


	//----- nvinfo : EIATTR_COOP_GROUP_MASK_REGIDS
	.align		4
        /*0170*/ 	.byte	0x04, 0x29
        /*0172*/ 	.short	(.L_4771 - .L_4770)


	//   ....[0]....
.L_4770:
        /*0174*/ 	.word	0xffffffff


	//   ....[1]....
        /*0178*/ 	.word	0xffffffff


	//   ....[2]....
        /*017c*/ 	.word	0xffffffff


	//   ....[3]....
        /*0180*/ 	.word	0xffffffff


	//   ....[4]....
        /*0184*/ 	.word	0xffffffff


	//   ....[5]....
        /*0188*/ 	.word	0xffffffff


	//   ....[6]....
        /*018c*/ 	.word	0xffffffff


	//   ....[7]....
        /*0190*/ 	.word	0xffffffff


	//   ....[8]....
        /*0194*/ 	.word	0xffffffff


	//   ....[9]....
        /*0198*/ 	.word	0xffffffff


	//   ....[10]....
        /*019c*/ 	.word	0xffffffff


	//   ....[11]....
        /*01a0*/ 	.word	0xffffffff


	//   ....[12]....
        /*01a4*/ 	.word	0xffffffff


	//   ....[13]....
        /*01a8*/ 	.word	0xffffffff


	//   ....[14]....
        /*01ac*/ 	.word	0xffffffff


	//   ....[15]....
        /*01b0*/ 	.word	0xffffffff


	//   ....[16]....
        /*01b4*/ 	.word	0xffffffff


	//   ....[17]....
        /*01b8*/ 	.word	0xffffffff


	//   ....[18]....
        /*01bc*/ 	.word	0xffffffff


	//   ....[19]....
        /*01c0*/ 	.word	0xffffffff


	//   ....[20]....
        /*01c4*/ 	.word	0xffffffff


	//   ....[21]....
        /*01c8*/ 	.word	0xffffffff


	//   ....[22]....
        /*01cc*/ 	.word	0xffffffff


	//   ....[23]....
        /*01d0*/ 	.word	0xffffffff


	//   ....[24]....
        /*01d4*/ 	.word	0xffffffff


	//   ....[25]....
        /*01d8*/ 	.word	0xffffffff


	//   ....[26]....
        /*01dc*/ 	.word	0xffffffff


	//   ....[27]....
        /*01e0*/ 	.word	0xffffffff


	//   ....[28]....
        /*01e4*/ 	.word	0xffffffff


	//   ....[29]....
        /*01e8*/ 	.word	0xffffffff


	//   ....[30]....
        /*01ec*/ 	.word	0xffffffff


	//   ....[31]....
        /*01f0*/ 	.word	0xffffffff


	//   ....[32]....
        /*01f4*/ 	.word	0xffffffff


	//   ....[33]....
        /*01f8*/ 	.word	0xffffffff


	//   ....[34]....
        /*01fc*/ 	.word	0xffffffff


	//   ....[35]....
        /*0200*/ 	.word	0xffffffff


	//   ....[36]....
        /*0204*/ 	.word	0xffffffff


	//----- nvinfo : EIATTR_COOP_GROUP_INSTR_OFFSETS
	.align		4
.L_4771:
        /*0208*/ 	.byte	0x04, 0x28
        /*020a*/ 	.short	(.L_4773 - .L_4772)


	//   ....[0]....
.L_4772:
        /*020c*/ 	.word	0x00000f70


	//   ....[1]....
        /*0210*/ 	.word	0x00000f90


	//   ....[2]....
        /*0214*/ 	.word	0x00000fb0


	//   ....[3]....
        /*0218*/ 	.word	0x00000fd0


	//   ....[4]....
        /*021c*/ 	.word	0x000010a0


	//   ....[5]....
        /*0220*/ 	.word	0x000010c0


	//   ....[6]....
        /*0224*/ 	.word	0x00001110


	//   ....[7]....
        /*0228*/ 	.word	0x00001ed0


	//   ....[8]....
        /*022c*/ 	.word	0x00001f30


	//   ....[9]....
        /*0230*/ 	.word	0x00001f60


	//   ....[10]....
        /*0234*/ 	.word	0x00001f80


	//   ....[11]....
        /*0238*/ 	.word	0x00001fa0


	//   ....[12]....
        /*023c*/ 	.word	0x00001ff0


	//   ....[13]....
        /*0240*/ 	.word	0x00002010


	//   ....[14]....
        /*0244*/ 	.word	0x00002030


	//   ....[15]....
        /*0248*/ 	.word	0x00002c70


	//   ....[16]....
        /*024c*/ 	.word	0x000038b0


	//   ....[17]....
        /*0250*/ 	.word	0x00003920


	//   ....[18]....
        /*0254*/ 	.word	0x00003980


	//   ....[19]....
        /*0258*/ 	.word	0x000039e0


	//   ....[20]....
        /*025c*/ 	.word	0x00003a40


	//   ....[21]....
        /*0260*/ 	.word	0x00003ac0


	//   ....[22]....
        /*0264*/ 	.word	0x00003b30


	//   ....[23]....
        /*0268*/ 	.word	0x00003ba0


	//   ....[24]....
        /*026c*/ 	.word	0x00003c00


	//   ....[25]....
        /*0270*/ 	.word	0x00003c70


	//   ....[26]....
        /*0274*/ 	.word	0x00003cd0


	//   ....[27]....
        /*0278*/ 	.word	0x00003d40


	//   ....[28]....
        /*027c*/ 	.word	0x00003da0


	//   ....[29]....
        /*0280*/ 	.word	0x00003e10


	//   ....[30]....
        /*0284*/ 	.word	0x00003e70


	//   ....[31]....
        /*0288*/ 	.word	0x00003ee0


	//   ....[32]....
        /*028c*/ 	.word	0x00003f40


	//   ....[33]....
        /*0290*/ 	.word	0x00003fb0


	//   ....[34]....
        /*0294*/ 	.word	0x00004010


	//   ....[35]....
        /*0298*/ 	.word	0x00004080


	//   ....[36]....
        /*029c*/ 	.word	0x000040f0


	//----- nvinfo : EIATTR_SYSCALL_OFFSETS
	.align		4
.L_4773:
        /*02a0*/ 	.byte	0x04, 0x46
        /*02a2*/ 	.short	(.L_4775 - .L_4774)


	//   ....[0]....
.L_4774:
        /*02a4*/ 	.word	0x00003710


	//   ....[1]....
        /*02a8*/ 	.word	0x00003840


	//----- nvinfo : EIATTR_EXIT_INSTR_OFFSETS
	.align		4
.L_4775:
        /*02ac*/ 	.byte	0x04, 0x1c
        /*02ae*/ 	.short	(.L_4777 - .L_4776)


	//   ....[0]....
.L_4776:
        /*02b0*/ 	.word	0x00003190


	//   ....[1]....
        /*02b4*/ 	.word	0x00003260


	//   ....[2]....
        /*02b8*/ 	.word	0x000035e0


	//   ....[3]....
        /*02bc*/ 	.word	0x00003850


	//----- nvinfo : EIATTR_CTAIDZ_USED
	.align		4
.L_4777:
        /*02c0*/ 	.byte	0x01, 0x04
	.zero		2


	//----- nvinfo : EIATTR_CRS_STACK_SIZE
	.align		4
        /*02c4*/ 	.byte	0x04, 0x1e
        /*02c6*/ 	.short	(.L_4779 - .L_4778)
.L_4778:
        /*02c8*/ 	.word	0x00000000
.L_4779:


//--------------------- .nv.info._ZN4vllm25paged_attention_v1_kernelI13__nv_bfloat16hLi32ELi32ELi128ELNS_18Fp8KVCacheDataTypeE2ELb1EEEvPT_PKS3_PKT0_S9_ifPKiSB_iPKfiiiSD_SD_iiiii --------------------------
	.section	.nv.info._ZN4vllm25paged_attention_v1_kernelI13__nv_bfloat16hLi32ELi32ELi128ELNS_18Fp8KVCacheDataTypeE2ELb1EEEvPT_PKS3_PKT0_S9_ifPKiSB_iPKfiiiSD_SD_iiiii,"",@"SHT_CUDA_INFO"
	.sectionflags	@""
	.align	4


	//----- nvinfo : EIATTR_CUDA_API_VERSION
	.align		4
        /*0000*/ 	.byte	0x04, 0x37
        /*0002*/ 	.short	(.L_4781 - .L_4780)
.L_4780:
        /*0004*/ 	.word	0x00000082


	//----- nvinfo : EIATTR_SW2861232_WAR
	.align		4
.L_4781:
        /*0008*/ 	.byte	0x01, 0x35
	.zero		2


	//----- nvinfo : EIATTR_PARAM_CBANK
	.align		4
        /*000c*/ 	.byte	0x04, 0x0a
        /*000e*/ 	.short	(.L_4783 - .L_4782)
	.align		4
.L_4782:
        /*0010*/ 	.word	index@(.nv.constant0._ZN4vllm25paged_attention_v1_kernelI13__nv_bfloat16hLi32ELi32ELi128ELNS_18Fp8KVCacheDataTypeE2ELb1EEEvPT_PKS3_PKT0_S9_ifPKiSB_iPKfiiiSD_SD_iiiii)
        /*0014*/ 	.short	0x0160
        /*0016*/ 	.short	0x007c


	//----- nvinfo : EIATTR_CBANK_PARAM_SIZE
	.align		4
.L_4783:
        /*0018*/ 	.byte	0x03, 0x19
        /*001a*/ 	.short	0x007c


	//----- nvinfo : EIATTR_KPARAM_INFO
	.align		4
        /*001c*/ 	.byte	0x04, 0x17
        /*001e*/ 	.short	(.L_4785 - .L_4784)
.L_4784:
        /*0020*/ 	.word	0x00000000
        /*0024*/ 	.short	0x0013
        /*0026*/ 	.short	0x0078
        /*0028*/ 	.byte	0x00, 0xf0, 0x11, 0x00


	//----- nvinfo : EIATTR_KPARAM_INFO
	.align		4
.L_4785:
        /*002c*/ 	.byte	0x04, 0x17
        /*002e*/ 	.short	(.L_4787 - .L_4786)
.L_4786:
        /*0030*/ 	.word	0x00000000
        /*0034*/ 	.short	0x0012
        /*0036*/ 	.short	0x0074
        /*0038*/ 	.byte	0x00, 0xf0, 0x11, 0x00


	//----- nvinfo : EIATTR_KPARAM_INFO
	.align		4
.L_4787:
        /*003c*/ 	.byte	0x04, 0x17
        /*003e*/ 	.short	(.L_4789 - .L_4788)
.L_4788:
        /*0040*/ 	.word	0x00000000
        /*0044*/ 	.short	0x0011
        /*0046*/ 	.short	0x0070
        /*0048*/ 	.byte	0x00, 0xf0, 0x11, 0x00


	//----- nvinfo : EIATTR_KPARAM_INFO
	.align		4
.L_4789:
        /*004c*/ 	.byte	0x04, 0x17
        /*004e*/ 	.short	(.L_4791 - .L_4790)
.L_4790:
        /*0050*/ 	.word	0x00000000
        /*0054*/ 	.short	0x0010
        /*0056*/ 	.short	0x006c
        /*0058*/ 	.byte	0x00, 0xf0, 0x11, 0x00


	//----- nvinfo : EIATTR_KPARAM_INFO
	.align		4
.L_4791:
        /*005c*/ 	.byte	0x04, 0x17
        /*005e*/ 	.short	(.L_4793 - .L_4792)
.L_4792:
        /*0060*/ 	.word	0x00000000
        /*0064*/ 	.short	0x000f
        /*0066*/ 	.short	0x0068
        /*0068*/ 	.byte	0x00, 0xf0, 0x11, 0x00


	//----- nvinfo : EIATTR_KPARAM_INFO
	.align		4
.L_4793:
        /*006c*/ 	.byte	0x04, 0x17
        /*006e*/ 	.short	(.L_4795 - .L_4794)
.L_4794:
        /*0070*/ 	.word	0x00000000
        /*0074*/ 	.short	0x000e
        /*0076*/ 	.short	0x0060
        /*0078*/ 	.byte	0x00, 0xf0, 0x21, 0x00


	//----- nvinfo : EIATTR_KPARAM_INFO
	.align		4
.L_4795:
        /*007c*/ 	.byte	0x04, 0x17
        /*007e*/ 	.short	(.L_4797 - .L_4796)
.L_4796:
        /*0080*/ 	.word	0x00000000
        /*0084*/ 	.short	0x000d
        /*0086*/ 	.short	0x0058
        /*0088*/ 	.byte	0x00, 0xf0, 0x21, 0x00


	//----- nvinfo : EIATTR_KPARAM_INFO
	.align		4
.L_4797:
        /*008c*/ 	.byte	0x04, 0x17
        /*008e*/ 	.short	(.L_4799 - .L_4798)
.L_4798:
        /*0090*/ 	.word	0x00000000
        /*0094*/ 	.short	0x000c
        /*0096*/ 	.short	0x0050
        /*0098*/ 	.byte	0x00, 0xf0, 0x11, 0x00


	//----- nvinfo : EIATTR_KPARAM_INFO
	.align		4
.L_4799:
        /*009c*/ 	.byte	0x04, 0x17
        /*009e*/ 	.short	(.L_4801 - .L_4800)
.L_4800:
        /*00a0*/ 	.word	0x00000000
        /*00a4*/ 	.short	0x000b
        /*00a6*/ 	.short	0x004c
        /*00a8*/ 	.byte	0x00, 0xf0, 0x11, 0x00


	//----- nvinfo : EIATTR_KPARAM_INFO
	.align		4
.L_4801:
        /*00ac*/ 	.byte	0x04, 0x17
        /*00ae*/ 	.short	(.L_4803 - .L_4802)
.L_4802:
        /*00b0*/ 	.word	0x00000000
        /*00b4*/ 	.short	0x000a
        /*00b6*/ 	.short	0x0048
        /*00b8*/ 	.byte	0x00, 0xf0, 0x11, 0x00


	//----- nvinfo : EIATTR_KPARAM_INFO
	.align		4
.L_4803:
        /*00bc*/ 	.byte	0x04, 0x17
        /*00be*/ 	.short	(.L_4805 - .L_4804)
.L_4804:
        /*00c0*/ 	.word	0x00000000
        /*00c4*/ 	.short	0x0009
        /*00c6*/ 	.short	0x0040
        /*00c8*/ 	.byte	0x00, 0xf0, 0x21, 0x00


	//----- nvinfo : EIATTR_KPARAM_INFO
	.align		4
.L_4805:
        /*00cc*/ 	.byte	0x04, 0x17
        /*00ce*/ 	.short	(.L_4807 - .L_4806)
.L_4806:
        /*00d0*/ 	.word	0x00000000
        /*00d4*/ 	.short	0x0008
        /*00d6*/ 	.short	0x0038
        /*00d8*/ 	.byte	0x00, 0xf0, 0x11, 0x00


	//----- nvinfo : EIATTR_KPARAM_INFO
	.align		4
.L_4807:
        /*00dc*/ 	.byte	0x04, 0x17
        /*00de*/ 	.short	(.L_4809 - .L_4808)
.L_4808:
        /*00e0*/ 	.word	0x00000000
        /*00e4*/ 	.short	0x0007
        /*00e6*/ 	.short	0x0030
        /*00e8*/ 	.byte	0x00, 0xf0, 0x21, 0x00


	//----- nvinfo : EIATTR_KPARAM_INFO
	.align		4
.L_4809:
        /*00ec*/ 	.byte	0x04, 0x17
        /*00ee*/ 	.short	(.L_4811 - .L_4810)
.L_4810:
        /*00f0*/ 	.word	0x00000000
        /*00f4*/ 	.short	0x0006
        /*00f6*/ 	.short	0x0028
        /*00f8*/ 	.byte	0x00, 0xf0, 0x21, 0x00


	//----- nvinfo : EIATTR_KPARAM_INFO
	.align		4
.L_4811:
        /*00fc*/ 	.byte	0x04, 0x17
        /*00fe*/ 	.short	(.L_4813 - .L_4812)
.L_4812:
        /*0100*/ 	.word	0x00000000
        /*0104*/ 	.short	0x0005
        /*0106*/ 	.short	0x0024
        /*0108*/ 	.byte	0x00, 0xf0, 0x11, 0x00


	//----- nvinfo : EIATTR_KPARAM_INFO
	.align		4
.L_4813:
        /*010c*/ 	.byte	0x04, 0x17
        /*010e*/ 	.short	(.L_4815 - .L_4814)
.L_4814:
        /*0110*/ 	.word	0x00000000
        /*0114*/ 	.short	0x0004
        /*0116*/ 	.short	0x0020
        /*0118*/ 	.byte	0x00, 0xf0, 0x11, 0x00


	//----- nvinfo : EIATTR_KPARAM_INFO
	.align		4
.L_4815:
        /*011c*/ 	.byte	0x04, 0x17
        /*011e*/ 	.short	(.L_4817 - .L_4816)
.L_4816:
        /*0120*/ 	.word	0x00000000
        /*0124*/ 	.short	0x0003
        /*0126*/ 	.short	0x0018
        /*0128*/ 	.byte	0x00, 0xf0, 0x21, 0x00


	//----- nvinfo : EIATTR_KPARAM_INFO
	.align		4
.L_4817:
        /*012c*/ 	.byte	0x04, 0x17
        /*012e*/ 	.short	(.L_4819 - .L_4818)
.L_4818:
        /*0130*/ 	.word	0x00000000
        /*0134*/ 	.short	0x0002
        /*0136*/ 	.short	0x0010
        /*0138*/ 	.byte	0x00, 0xf0, 0x21, 0x00


	//----- nvinfo : EIATTR_KPARAM_INFO
	.align		4
.L_4819:
        /*013c*/ 	.byte	0x04, 0x17
        /*013e*/ 	.short	(.L_4821 - .L_4820)
.L_4820:
        /*0140*/ 	.word	0x00000000
        /*0144*/ 	.short	0x0001
        /*0146*/ 	.short	0x0008
        /*0148*/ 	.byte	0x00, 0xf0, 0x21, 0x00


	//----- nvinfo : EIATTR_KPARAM_INFO
	.align		4
.L_4821:
        /*014c*/ 	.byte	0x04, 0x17
        /*014e*/ 	.short	(.L_4823 - .L_4822)
.L_4822:
        /*0150*/ 	.word	0x00000000
        /*0154*/ 	.short	0x0000
        /*0156*/ 	.short	0x0000
        /*0158*/ 	.byte	0x00, 0xf0, 0x21, 0x00


	//----- nvinfo : EIATTR_MAXREG_COUNT
	.align		4
.L_4823:
        /*015c*/ 	.byte	0x03, 0x1b
        /*015e*/ 	.short	0x00ff


	//----- nvinfo : EIATTR_NUM_BARRIERS
	.align		4
        /*0160*/ 	.byte	0x02, 0x4c
        /*0162*/ 	.byte	0x01
	.zero		1


	//----- nvinfo : EIATTR_EXTERNS
	.align		4
        /*0164*/ 	.byte	0x04, 0x0f
        /*0166*/ 	.short	(.L_4825 - .L_4824)


	//   ....[0]....
	.align		4
.L_4824:
        /*0168*/ 	.word	index@(__assertfail)


	//----- nvinfo : EIATTR_MERCURY_ISA_VERSION
	.align		4
.L_4825:
        /*016c*/ 	.byte	0x03, 0x5f
        /*016e*/ 	.short	0x0000


	//----- nvinfo : EIATTR_COOP_GROUP_MASK_REGIDS
	.align		4
        /*0170*/ 	.byte	0x04, 0x29
        /*0172*/ 	.short	(.L_4827 - .L_4826)


	//   ....[0]....
.L_4826:
        /*0174*/ 	.word	0xffffffff


	//   ....[1]....
        /*0178*/ 	.word	0xffffffff


	//   ....[2]....
        /*017c*/ 	.word	0xffffffff


	//   ....[3]....
        /*0180*/ 	.word	0xffffffff


	//   ....[4]....
        /*0184*/ 	.word	0xffffffff


	//   ....[5]....
        /*0188*/ 	.word	0xffffffff


	//   ....[6]....
        /*018c*/ 	.word	0xffffffff


	//   ....[7]....
        /*0190*/ 	.word	0xffffffff


	//   ....[8]....
        /*0194*/ 	.word	0xffffffff


	//   ....[9]....
        /*0198*/ 	.word	0xffffffff


	//   ....[10]....
        /*019c*/ 	.word	0xffffffff


	//   ....[11]....
        /*01a0*/ 	.word	0xffffffff


	//   ....[12]....
        /*01a4*/ 	.word	0xffffffff


	//   ....[13]....
        /*01a8*/ 	.word	0xffffffff


	//   ....[14]....
        /*01ac*/ 	.word	0xffffffff


	//   ....[15]....
        /*01b0*/ 	.word	0xffffffff


	//   ....[16]....
        /*01b4*/ 	.word	0xffffffff


	//   ....[17]....
        /*01b8*/ 	.word	0xffffffff


	//   ....[18]....
        /*01bc*/ 	.word	0xffffffff


	//   ....[19]....
        /*01c0*/ 	.word	0xffffffff


	//   ....[20]....
        /*01c4*/ 	.word	0xffffffff


	//   ....[21]....
        /*01c8*/ 	.word	0xffffffff


	//   ....[22]....
        /*01cc*/ 	.word	0xffffffff


	//   ....[23]....
        /*01d0*/ 	.word	0xffffffff


	//   ....[24]....
        /*01d4*/ 	.word	0xffffffff


	//   ....[25]....
        /*01d8*/ 	.word	0xffffffff


	//   ....[26]....
        /*01dc*/ 	.word	0xffffffff


	//   ....[27]....
        /*01e0*/ 	.word	0xffffffff


	//   ....[28]....
        /*01e4*/ 	.word	0xffffffff


	//----- nvinfo : EIATTR_COOP_GROUP_INSTR_OFFSETS
	.align		4
.L_4827:
        /*01e8*/ 	.byte	0x04, 0x28
        /*01ea*/ 	.short	(.L_4829 - .L_4828)


	//   ....[0]....
.L_4828:
        /*01ec*/ 	.word	0x00000f70


	//   ....[1]....
        /*01f0*/ 	.word	0x00000f90


	//   ....[2]....
        /*01f4*/ 	.word	0x00000fb0


	//   ....[3]....
        /*01f8*/ 	.word	0x00000fd0


	//   ....[4]....
        /*01fc*/ 	.word	0x000010d0


	//   ....[5]....
        /*0200*/ 	.word	0x000010f0


	//   ....[6]....
        /*0204*/ 	.word	0x00001110


	//   ....[7]....
        /*0208*/ 	.word	0x00001ed0


	//   ....[8]....
        /*020c*/ 	.word	0x00001f30


	//   ....[9]....
        /*0210*/ 	.word	0x00001f60


	//   ....[10]....
        /*0214*/ 	.word	0x00001f80


	//   ....[11]....
        /*0218*/ 	.word	0x00001fa0


	//   ....[12]....
        /*021c*/ 	.word	0x00001ff0


	//   ....[13]....
        /*0220*/ 	.word	0x00002010


	//   ....[14]....
        /*0224*/ 	.word	0x00002030


	//   ....[15]....
        /*0228*/ 	.word	0x00002c90


	//   ....[16]....
        /*022c*/ 	.word	0x00003550


	//   ....[17]....
        /*0230*/ 	.word	0x000035d0


	//   ....[18]....
        /*0234*/ 	.word	0x00003630


	//   ....[19]....
        /*0238*/ 	.word	0x00003690


	//   ....[20]....
        /*023c*/ 	.word	0x00003700


	//   ....[21]....
        /*0240*/ 	.word	0x00003770


	//   ....[22]....
        /*0244*/ 	.word	0x000037f0


	//   ....[23]....
        /*0248*/ 	.word	0x00003860


	//   ....[24]....
        /*024c*/ 	.word	0x000038c0


	//   ....[25]....
        /*0250*/ 	.word	0x00003930


	//   ....[26]....
        /*0254*/ 	.word	0x00003990


	//   ....[27]....
        /*0258*/ 	.word	0x00003a00


	//   ....[28]....
        /*025c*/ 	.word	0x00003a60


	//----- nvinfo : EIATTR_SYSCALL_OFFSETS
	.align		4
.L_4829:
        /*0260*/ 	.byte	0x04, 0x46
        /*0262*/ 	.short	(.L_4831 - .L_4830)


	//   ....[0]....
.L_4830:
        /*0264*/ 	.word	0x000033b0


	//   ....[1]....
        /*0268*/ 	.word	0x000034e0


	//----- nvinfo : EIATTR_EXIT_INSTR_OFFSETS
	.align		4
.L_4831:
        /*026c*/ 	.byte	0x04, 0x1c
        /*026e*/ 	.short	(.L_4833 - .L_4832)


	//   ....[0]....
.L_4832:
        /*0270*/ 	.word	0x00002ff0


	//   ....[1]....
        /*0274*/ 	.word	0x000030c0


	//   ....[2]....
        /*0278*/ 	.word	0x00003280


	//   ....[3]....
        /*027c*/ 	.word	0x000034f0


	//----- nvinfo : EIATTR_CTAIDZ_USED
	.align		4
.L_4833:
        /*0280*/ 	.byte	0x01, 0x04
	.zero		2


	//----- nvinfo : EIATTR_CRS_STACK_SIZE
	.align		4
        /*0284*/ 	.byte	0x04, 0x1e
        /*0286*/ 	.short	(.L_4835 - .L_4834)
.L_4834:
        /*0288*/ 	.word	0x00000000
.L_4835:


//--------------------- .nv.info._ZN4vllm25paged_attention_v1_kernelI13__nv_bfloat16hLi256ELi16ELi128ELNS_18Fp8KVCacheDataTypeE2ELb0EEEvPT_PKS3_PKT0_S9_ifPKiSB_iPKfiiiSD_SD_iiiii --------------------------
	.section	.nv.info._ZN4vllm25paged_attention_v1_kernelI13__nv_bfloat16hLi256ELi16ELi128ELNS_18Fp8KVCacheDataTypeE2ELb0EEEvPT_PKS3_PKT0_S9_ifPKiSB_iPKfiiiSD_SD_iiiii,"",@"SHT_CUDA_INFO"
	.sectionflags	@""
	.align	4


	//----- nvinfo : EIATTR_CUDA_API_VERSION
	.align		4
        /*0000*/ 	.byte	0x04, 0x37
        /*0002*/ 	.short	(.L_4837 - .L_4836)
.L_4836:
        /*0004*/ 	.word	0x00000082


	//----- nvinfo : EIATTR_SW2861232_WAR
	.align		4
.L_4837:
        /*0008*/ 	.byte	0x01, 0x35
	.zero		2


	//----- nvinfo : EIATTR_PARAM_CBANK
	.align		4
        /*000c*/ 	.byte	0x04, 0x0a
        /*000e*/ 	.short	(.L_4839 - .L_4838)
	.align		4
.L_4838:
        /*0010*/ 	.word	index@(.nv.constant0._ZN4vllm25paged_attention_v1_kernelI13__nv_bfloat16hLi256ELi16ELi128ELNS_18Fp8KVCacheDataTypeE2ELb0EEEvPT_PKS3_PKT0_S9_ifPKiSB_iPKfiiiSD_SD_iiiii)
        /*0014*/ 	.short	0x0160
        /*0016*/ 	.short	0x007c


	//----- nvinfo : EIATTR_CBANK_PARAM_SIZE
	.align		4
.L_4839:
        /*0018*/ 	.byte	0x03, 0x19
        /*001a*/ 	.short	0x007c


	//----- nvinfo : EIATTR_KPARAM_INFO
	.align		4
        /*001c*/ 	.byte	0x04, 0x17
        /*001e*/ 	.short	(.L_4841 - .L_4840)
.L_4840:
        /*0020*/ 	.word	0x00000000
        /*0024*/ 	.short	0x0013
        /*0026*/ 	.short	0x0078
        /*0028*/ 	.byte	0x00, 0xf0, 0x11, 0x00


	//----- nvinfo : EIATTR_KPARAM_INFO
	.align		4
.L_4841:
        /*002c*/ 	.byte	0x04, 0x17
        /*002e*/ 	.short	(.L_4843 - .L_4842)
.L_4842:
        /*0030*/ 	.word	0x00000000
        /*0034*/ 	.short	0x0012
        /*0036*/ 	.short	0x0074
        /*0038*/ 	.byte	0x00, 0xf0, 0x11, 0x00


	//----- nvinfo : EIATTR_KPARAM_INFO
	.align		4
.L_4843:
        /*003c*/ 	.byte	0x04, 0x17
        /*003e*/ 	.short	(.L_4845 - .L_4844)
.L_4844:
        /*0040*/ 	.word	0x00000000
        /*0044*/ 	.short	0x0011
        /*0046*/ 	.short	0x0070
        /*0048*/ 	.byte	0x00, 0xf0, 0x11, 0x00


	//----- nvinfo : EIATTR_KPARAM_INFO
	.align		4
.L_4845:
        /*004c*/ 	.byte	0x04, 0x17
        /*004e*/ 	.short	(.L_4847 - .L_4846)
.L_4846:
        /*0050*/ 	.word	0x00000000
        /*0054*/ 	.short	0x0010
        /*0056*/ 	.short	0x006c
        /*0058*/ 	.byte	0x00, 0xf0, 0x11, 0x00


	//----- nvinfo : EIATTR_KPARAM_INFO
	.align		4
.L_4847:
        /*005c*/ 	.byte	0x04, 0x17
        /*005e*/ 	.short	(.L_4849 - .L_4848)
.L_4848:
        /*0060*/ 	.word	0x00000000
        /*0064*/ 	.short	0x000f
        /*0066*/ 	.short	0x0068
        /*0068*/ 	.byte	0x00, 0xf0, 0x11, 0x00


	//----- nvinfo : EIATTR_KPARAM_INFO
	.align		4
.L_4849:
        /*006c*/ 	.byte	0x04, 0x17
        /*006e*/ 	.short	(.L_4851 - .L_4850)
.L_4850:
        /*0070*/ 	.word	0x00000000
        /*0074*/ 	.short	0x000e
        /*0076*/ 	.short	0x0060
        /*0078*/ 	.byte	0x00, 0xf0, 0x21, 0x00


	//----- nvinfo : EIATTR_KPARAM_INFO
	.align		4
.L_4851:
        /*007c*/ 	.byte	0x04, 0x17
        /*007e*/ 	.short	(.L_4853 - .L_4852)
.L_4852:
        /*0080*/ 	.word	0x00000000
        /*0084*/ 	.short	0x000d
        /*0086*/ 	.short	0x0058
        /*0088*/ 	.byte	0x00, 0xf0, 0x21, 0x00


	//----- nvinfo : EIATTR_KPARAM_INFO
	.align		4
.L_4853:
        /*008c*/ 	.byte	0x04, 0x17
        /*008e*/ 	.short	(.L_4855 - .L_4854)
.L_4854:
        /*0090*/ 	.word	0x00000000
        /*0094*/ 	.short	0x000c
        /*0096*/ 	.short	0x0050
        /*0098*/ 	.byte	0x00, 0xf0, 0x11, 0x00


	//----- nvinfo : EIATTR_KPARAM_INFO
	.align		4
.L_4855:
        /*009c*/ 	.byte	0x04, 0x17
        /*009e*/ 	.short	(.L_4857 - .L_4856)
.L_4856:
        /*00a0*/ 	.word	0x00000000
        /*00a4*/ 	.short	0x000b
        /*00a6*/ 	.short	0x004c
        /*00a8*/ 	.byte	0x00, 0xf0, 0x11, 0x00


	//----- nvinfo : EIATTR_KPARAM_INFO
	.align		4
.L_4857:
        /*00ac*/ 	.byte	0x04, 0x17
        /*00ae*/ 	.short	(.L_4859 - .L_4858)
.L_4858:
        /*00b0*/ 	.word	0x00000000
        /*00b4*/ 	.short	0x000a
        /*00b6*/ 	.short	0x0048
        /*00b8*/ 	.byte	0x00, 0xf0, 0x11, 0x00


	//----- nvinfo : EIATTR_KPARAM_INFO
	.align		4
.L_4859:
        /*00bc*/ 	.byte	0x04, 0x17
        /*00be*/ 	.short	(.L_4861 - .L_4860)
.L_4860:
        /*00c0*/ 	.word	0x00000000
        /*00c4*/ 	.short	0x0009
        /*00c6*/ 	.short	0x0040
        /*00c8*/ 	.byte	0x00, 0xf0, 0x21, 0x00


	//----- nvinfo : EIATTR_KPARAM_INFO
	.align		4
.L_4861:
        /*00cc*/ 	.byte	0x04, 0x17
        /*00ce*/ 	.short	(.L_4863 - .L_4862)
.L_4862:
        /*00d0*/ 	.word	0x00000000
        /*00d4*/ 	.short	0x0008
        /*00d6*/ 	.short	0x0038
        /*00d8*/ 	.byte	0x00, 0xf0, 0x11, 0x00


	//----- nvinfo : EIATTR_KPARAM_INFO
	.align		4
.L_4863:
        /*00dc*/ 	.byte	0x04, 0x17
        /*00de*/ 	.short	(.L_4865 - .L_4864)
.L_4864:
        /*00e0*/ 	.word	0x00000000
        /*00e4*/ 	.short	0x0007
        /*00e6*/ 	.short	0x0030
        /*00e8*/ 	.byte	0x00, 0xf0, 0x21, 0x00


	//----- nvinfo : EIATTR_KPARAM_INFO
	.align		4
.L_4865:
        /*00ec*/ 	.byte	0x04, 0x17
        /*00ee*/ 	.short	(.L_4867 - .L_4866)
.L_4866:
        /*00f0*/ 	.word	0x00000000
        /*00f4*/ 	.short	0x0006
        /*00f6*/ 	.short	0x0028
        /*00f8*/ 	.byte	0x00, 0xf0, 0x21, 0x00


	//----- nvinfo : EIATTR_KPARAM_INFO
	.align		4
.L_4867:
        /*00fc*/ 	.byte	0x04, 0x17
        /*00fe*/ 	.short	(.L_4869 - .L_4868)
.L_4868:
        /*0100*/ 	.word	0x00000000
        /*0104*/ 	.short	0x0005
        /*0106*/ 	.short	0x0024
        /*0108*/ 	.byte	0x00, 0xf0, 0x11, 0x00


	//----- nvinfo : EIATTR_KPARAM_INFO
	.align		4
.L_4869:
        /*010c*/ 	.byte	0x04, 0x17
        /*010e*/ 	.short	(.L_4871 - .L_4870)
.L_4870:
        /*0110*/ 	.word	0x00000000
        /*0114*/ 	.short	0x0004
        /*0116*/ 	.short	0x0020
        /*0118*/ 	.byte	0x00, 0xf0, 0x11, 0x00


	//----- nvinfo : EIATTR_KPARAM_INFO
	.align		4
.L_4871:
        /*011c*/ 	.byte	0x04, 0x17
        /*011e*/ 	.short	(.L_4873 - .L_4872)
.L_4872:
        /*0120*/ 	.word	0x00000000
        /*0124*/ 	.short	0x0003
        /*0126*/ 	.short	0x0018
        /*0128*/ 	.byte	0x00, 0xf0, 0x21, 0x00


	//----- nvinfo : EIATTR_KPARAM_INFO
	.align		4
.L_4873:
        /*012c*/ 	.byte	0x04, 0x17
        /*012e*/ 	.short	(.L_4875 - .L_4874)
.L_4874:
        /*0130*/ 	.word	0x00000000
        /*0134*/ 	.short	0x0002
        /*0136*/ 	.short	0x0010
        /*0138*/ 	.byte	0x00, 0xf0, 0x21, 0x00


	//----- nvinfo : EIATTR_KPARAM_INFO
	.align		4
.L_4875:
        /*013c*/ 	.byte	0x04, 0x17
        /*013e*/ 	.short	(.L_4877 - .L_4876)
.L_4876:
        /*0140*/ 	.word	0x00000000
        /*0144*/ 	.short	0x0001
        /*0146*/ 	.short	0x0008
        /*0148*/ 	.byte	0x00, 0xf0, 0x21, 0x00


	//----- nvinfo : EIATTR_KPARAM_INFO
	.align		4
.L_4877:
        /*014c*/ 	.byte	0x04, 0x17
        /*014e*/ 	.short	(.L_4879 - .L_4878)
.L_4878:
        /*0150*/ 	.word	0x00000000
        /*0154*/ 	.short	0x0000
        /*0156*/ 	.short	0x0000
        /*0158*/ 	.byte	0x00, 0xf0, 0x21, 0x00


	//----- nvinfo : EIATTR_MAXREG_COUNT
	.align		4
.L_4879:
        /*015c*/ 	.byte	0x03, 0x1b
        /*015e*/ 	.short	0x00ff


	//----- nvinfo : EIATTR_NUM_BARRIERS
	.align		4
        /*0160*/ 	.byte	0x02, 0x4c
        /*0162*/ 	.byte	0x01
	.zero		1


	//----- nvinfo : EIATTR_EXTERNS
	.align		4
        /*0164*/ 	.byte	0x04, 0x0f
        /*0166*/ 	.short	(.L_4881 - .L_4880)


	//   ....[0]....
	.align		4
.L_4880:
        /*0168*/ 	.word	index@(__assertfail)


	//----- nvinfo : EIATTR_MERCURY_ISA_VERSION
	.align		4
.L_4881:
        /*016c*/ 	.byte	0x03, 0x5f
        /*016e*/ 	.short	0x0000


	//----- nvinfo : EIATTR_COOP_GROUP_MASK_REGIDS
	.align		4
        /*0170*/ 	.byte	0x04, 0x29
        /*0172*/ 	.short	(.L_4883 - .L_4882)


	//   ....[0]....
.L_4882:
        /*0174*/ 	.word	0xffffffff


	//   ....[1]....
        /*0178*/ 	.word	0xffffffff


	//   ....[2]....
        /*017c*/ 	.word	0xffffffff


	//   ....[3]....
        /*0180*/ 	.word	0xffffffff


	//   ....[4]....
        /*0184*/ 	.word	0xffffffff


	//   ....[5]....
        /*0188*/ 	.word	0xffffffff


	//   ....[6]....
        /*018c*/ 	.word	0xffffffff


	//   ....[7]....
        /*0190*/ 	.word	0xffffffff


	//   ....[8]....
        /*0194*/ 	.word	0xffffffff


	//   ....[9]....
        /*0198*/ 	.word	0xffffffff


	//   ....[10]....
        /*019c*/ 	.word	0xffffffff


	//   ....[11]....
        /*01a0*/ 	.word	0xffffffff


	//   ....[12]....
        /*01a4*/ 	.word	0xffffffff


	//   ....[13]....
        /*01a8*/ 	.word	0xffffffff


	//   ....[14]....
        /*01ac*/ 	.word	0xffffffff


	//   ....[15]....
        /*01b0*/ 	.word	0xffffffff


	//   ....[16]....
        /*01b4*/ 	.word	0xffffffff


	//   ....[17]....
        /*01b8*/ 	.word	0xffffffff


	//----- nvinfo : EIATTR_COOP_GROUP_INSTR_OFFSETS
	.align		4
.L_4883:
        /*01bc*/ 	.byte	0x04, 0x28
        /*01be*/ 	.short	(.L_4885 - .L_4884)


	//   ....[0]....
.L_4884:
        /*01c0*/ 	.word	0x00000640


	//   ....[1]....
        /*01c4*/ 	.word	0x00000660


	//   ....[2]....
        /*01c8*/ 	.word	0x00000680


	//   ....[3]....
        /*01cc*/ 	.word	0x00000730


	//   ....[4]....
        /*01d0*/ 	.word	0x00000750


	//   ....[5]....
        /*01d4*/ 	.word	0x00000770


	//   ....[6]....
        /*01d8*/ 	.word	0x00001530


	//   ....[7]....
        /*01dc*/ 	.word	0x000015a0


	//   ....[8]....
        /*01e0*/ 	.word	0x000015c0


	//   ....[9]....
        /*01e4*/ 	.word	0x000015e0


	//   ....[10]....
        /*01e8*/ 	.word	0x00001600


	//   ....[11]....
        /*01ec*/ 	.word	0x00001650


	//   ....[12]....
        /*01f0*/ 	.word	0x00001670


	//   ....[13]....
        /*01f4*/ 	.word	0x00001690


	//   ....[14]....
        /*01f8*/ 	.word	0x00003150


	//   ....[15]....
        /*01fc*/ 	.word	0x000031c0


	//   ....[16]....
        /*0200*/ 	.word	0x00003220


	//   ....[17]....
        /*0204*/ 	.word	0x00003280


	//----- nvinfo : EIATTR_SYSCALL_OFFSETS
	.align		4
.L_4885:
        /*0208*/ 	.byte	0x04, 0x46
        /*020a*/ 	.short	(.L_4887 - .L_4886)


	//   ....[0]....
.L_4886:
        /*020c*/ 	.word	0x000030e0


	//----- nvinfo : EIATTR_EXIT_INSTR_OFFSETS
	.align		4
.L_4887:
        /*0210*/ 	.byte	0x04, 0x1c
        /*0212*/ 	.short	(.L_4889 - .L_4888)


	//   ....[0]....
.L_4888:
        /*0214*/ 	.word	0x000027a0


	//   ....[1]....
        /*0218*/ 	.word	0x00002870


	//   ....[2]....
        /*021c*/ 	.word	0x00002fb0


	//   ....[3]....
        /*0220*/ 	.word	0x000030f0


	//----- nvinfo : EIATTR_CTAIDZ_USED
	.align		4
.L_4889:
        /*0224*/ 	.byte	0x01, 0x04
	.zero		2


	//----- nvinfo : EIATTR_CRS_STACK_SIZE
	.align		4
        /*0228*/ 	.byte	0x04, 0x1e
        /*022a*/ 	.short	(.L_4891 - .L_4890)
.L_4890:
        /*022c*/ 	.word	0x00000000
.L_4891:


//--------------------- .nv.info._ZN4vllm25paged_attention_v1_kernelI13__nv_bfloat16hLi192ELi16ELi128ELNS_18Fp8KVCacheDataTypeE2ELb0EEEvPT_PKS3_PKT0_S9_ifPKiSB_iPKfiiiSD_SD_iiiii --------------------------
	.section	.nv.info._ZN4vllm25paged_attention_v1_kernelI13__nv_bfloat16hLi192ELi16ELi128ELNS_18Fp8KVCacheDataTypeE2ELb0EEEvPT_PKS3_PKT0_S9_ifPKiSB_iPKfiiiSD_SD_iiiii,"",@"SHT_CUDA_INFO"
	.sectionflags	@""
	.align	4


	//----- nvinfo : EIATTR_CUDA_API_VERSION
	.align		4
        /*0000*/ 	.byte	0x04, 0x37
        /*0002*/ 	.short	(.L_4893 - .L_4892)
.L_4892:
        /*0004*/ 	.word	0x00000082


	//----- nvinfo : EIATTR_SW2861232_WAR
	.align		4
.L_4893:
        /*0008*/ 	.byte	0x01, 0x35
	.zero		2


	//----- nvinfo : EIATTR_PARAM_CBANK
	.align		4
        /*000c*/ 	.byte	0x04, 0x0a
        /*000e*/ 	.short	(.L_4895 - .L_4894)
	.align		4
.L_4894:
        /*0010*/ 	.word	index@(.nv.constant0._ZN4vllm25paged_attention_v1_kernelI13__nv_bfloat16hLi192ELi16ELi128ELNS_18Fp8KVCacheDataTypeE2ELb0EEEvPT_PKS3_PKT0_S9_ifPKiSB_iPKfiiiSD_SD_iiiii)
        /*0014*/ 	.short	0x0160
        /*0016*/ 	.short	0x007c


	//----- nvinfo : EIATTR_CBANK_PARAM_SIZE
	.align		4
.L_4895:
        /*0018*/ 	.byte	0x03, 0x19
        /*001a*/ 	.short	0x007c


	//----- nvinfo : EIATTR_KPARAM_INFO
	.align		4
        /*001c*/ 	.byte	0x04, 0x17
        /*001e*/ 	.short	(.L_4897 - .L_4896)
.L_4896:
        /*0020*/ 	.word	0x00000000
        /*0024*/ 	.short	0x0013
        /*0026*/ 	.short	0x0078
        /*0028*/ 	.byte	0x00, 0xf0, 0x11, 0x00


	//----- nvinfo : EIATTR_KPARAM_INFO
	.align		4
.L_4897:
        /*002c*/ 	.byte	0x04, 0x17
        /*002e*/ 	.short	(.L_4899 - .L_4898)
.L_4898:
        /*0030*/ 	.word	0x00000000
        /*0034*/ 	.short	0x0012
        /*0036*/ 	.short	0x0074
        /*0038*/ 	.byte	0x00, 0xf0, 0x11, 0x00


	//----- nvinfo : EIATTR_KPARAM_INFO
	.align		4
.L_4899:
        /*003c*/ 	.byte	0x04, 0x17
        /*003e*/ 	.short	(.L_4901 - .L_4900)
.L_4900:
        /*0040*/ 	.word	0x00000000
        /*0044*/ 	.short	0x0011
        /*0046*/ 	.short	0x0070
        /*0048*/ 	.byte	0x00, 0xf0, 0x11, 0x00


	//----- nvinfo : EIATTR_KPARAM_INFO
	.align		4
.L_4901:
        /*004c*/ 	.byte	0x04, 0x17
        /*004e*/ 	.short	(.L_4903 - .L_4902)
.L_4902:
        /*0050*/ 	.word	0x00000000
        /*0054*/ 	.short	0x0010
        /*0056*/ 	.short	0x006c
        /*0058*/ 	.byte	0x00, 0xf0, 0x11, 0x00


	//----- nvinfo : EIATTR_KPARAM_INFO
	.align		4
.L_4903:
        /*005c*/ 	.byte	0x04, 0x17
        /*005e*/ 	.short	(.L_4905 - .L_4904)
.L_4904:
        /*0060*/ 	.word	0x00000000
        /*0064*/ 	.short	0x000f
        /*0066*/ 	.short	0x0068
        /*0068*/ 	.byte	0x00, 0xf0, 0x11, 0x00


	//----- nvinfo : EIATTR_KPARAM_INFO
	.align		4
.L_4905:
        /*006c*/ 	.byte	0x04, 0x17
        /*006e*/ 	.short	(.L_4907 - .L_4906)
.L_4906:
        /*0070*/ 	.word	0x00000000
        /*0074*/ 	.short	0x000e
        /*0076*/ 	.short	0x0060
        /*0078*/ 	.byte	0x00, 0xf0, 0x21, 0x00


	//----- nvinfo : EIATTR_KPARAM_INFO
	.align		4
.L_4907:
        /*007c*/ 	.byte	0x04, 0x17
        /*007e*/ 	.short	(.L_4909 - .L_4908)
.L_4908:
        /*0080*/ 	.word	0x00000000
        /*0084*/ 	.short	0x000d
        /*0086*/ 	.short	0x0058
        /*0088*/ 	.byte	0x00, 0xf0, 0x21, 0x00


	//----- nvinfo : EIATTR_KPARAM_INFO
	.align		4
.L_4909:
        /*008c*/ 	.byte	0x04, 0x17
        /*008e*/ 	.short	(.L_4911 - .L_4910)
.L_4910:
        /*0090*/ 	.word	0x00000000
        /*0094*/ 	.short	0x000c
        /*0096*/ 	.short	0x0050
        /*0098*/ 	.byte	0x00, 0xf0, 0x11, 0x00


	//----- nvinfo : EIATTR_KPARAM_INFO
	.align		4
.L_4911:
        /*009c*/ 	.byte	0x04, 0x17
        /*009e*/ 	.short	(.L_4913 - .L_4912)
.L_4912:
        /*00a0*/ 	.word	0x00000000
        /*00a4*/ 	.short	0x000b
        /*00a6*/ 	.short	0x004c
        /*00a8*/ 	.byte	0x00, 0xf0, 0x11, 0x00


	//----- nvinfo : EIATTR_KPARAM_INFO
	.align		4
.L_4913:
        /*00ac*/ 	.byte	0x04, 0x17
        /*00ae*/ 	.short	(.L_4915 - .L_4914)
.L_4914:
        /*00b0*/ 	.word	0x00000000
        /*00b4*/ 	.short	0x000a
        /*00b6*/ 	.short	0x0048
        /*00b8*/ 	.byte	0x00, 0xf0, 0x11, 0x00


	//----- nvinfo : EIATTR_KPARAM_INFO
	.align		4
.L_4915:
        /*00bc*/ 	.byte	0x04, 0x17
        /*00be*/ 	.short	(.L_4917 - .L_4916)
.L_4916:
        /*00c0*/ 	.word	0x00000000
        /*00c4*/ 	.short	0x0009
        /*00c6*/ 	.short	0x0040
        /*00c8*/ 	.byte	0x00, 0xf0, 0x21, 0x00


	//----- nvinfo : EIATTR_KPARAM_INFO
	.align		4
.L_4917:
        /*00cc*/ 	.byte	0x04, 0x17
        /*00ce*/ 	.short	(.L_4919 - .L_4918)
.L_4918:
        /*00d0*/ 	.word	0x00000000
        /*00d4*/ 	.short	0x0008
        /*00d6*/ 	.short	0x0038
        /*00d8*/ 	.byte	0x00, 0xf0, 0x11, 0x00


	//----- nvinfo : EIATTR_KPARAM_INFO
	.align		4
.L_4919:
        /*00dc*/ 	.byte	0x04, 0x17
        /*00de*/ 	.short	(.L_4921 - .L_4920)
.L_4920:
        /*00e0*/ 	.word	0x00000000
        /*00e4*/ 	.short	0x0007
        /*00e6*/ 	.short	0x0030
        /*00e8*/ 	.byte	0x00, 0xf0, 0x21, 0x00


	//----- nvinfo : EIATTR_KPARAM_INFO
	.align		4
.L_4921:
        /*00ec*/ 	.byte	0x04, 0x17
        /*00ee*/ 	.short	(.L_4923 - .L_4922)
.L_4922:
        /*00f0*/ 	.word	0x00000000
        /*00f4*/ 	.short	0x0006
        /*00f6*/ 	.short	0x0028
        /*00f8*/ 	.byte	0x00, 0xf0, 0x21, 0x00


	//----- nvinfo : EIATTR_KPARAM_INFO
	.align		4
.L_4923:
        /*00fc*/ 	.byte	0x04, 0x17
        /*00fe*/ 	.short	(.L_4925 - .L_4924)
.L_4924:
        /*0100*/ 	.word	0x00000000
        /*0104*/ 	.short	0x0005
        /*0106*/ 	.short	0x0024
        /*0108*/ 	.byte	0x00, 0xf0, 0x11, 0x00


	//----- nvinfo : EIATTR_KPARAM_INFO
	.align		4
.L_4925:
        /*010c*/ 	.byte	0x04, 0x17
        /*010e*/ 	.short	(.L_4927 - .L_4926)
.L_4926:
        /*0110*/ 	.word	0x00000000
        /*0114*/ 	.short	0x0004
        /*0116*/ 	.short	0x0020
        /*0118*/ 	.byte	0x00, 0xf0, 0x11, 0x00


	//----- nvinfo : EIATTR_KPARAM_INFO
	.align		4
.L_4927:
        /*011c*/ 	.byte	0x04, 0x17
        /*011e*/ 	.short	(.L_4929 - .L_4928)
.L_4928:
        /*0120*/ 	.word	0x00000000
        /*0124*/ 	.short	0x0003
        /*0126*/ 	.short	0x0018
        /*0128*/ 	.byte	0x00, 0xf0, 0x21, 0x00


	//----- nvinfo : EIATTR_KPARAM_INFO
	.align		4
.L_4929:
        /*012c*/ 	.byte	0x04, 0x17
        /*012e*/ 	.short	(.L_4931 - .L_4930)
.L_4930:
        /*0130*/ 	.word	0x00000000
        /*0134*/ 	.short	0x0002
        /*0136*/ 	.short	0x0010
        /*0138*/ 	.byte	0x00, 0xf0, 0x21, 0x00


	//----- nvinfo : EIATTR_KPARAM_INFO
	.align		4
.L_4931:
        /*013c*/ 	.byte	0x04, 0x17
        /*013e*/ 	.short	(.L_4933 - .L_4932)
.L_4932:
        /*0140*/ 	.word	0x00000000
        /*0144*/ 	.short	0x0001
        /*0146*/ 	.short	0x0008
        /*0148*/ 	.byte	0x00, 0xf0, 0x21, 0x00


	//----- nvinfo : EIATTR_KPARAM_INFO
	.align		4
.L_4933:
        /*014c*/ 	.byte	0x04, 0x17
        /*014e*/ 	.short	(.L_4935 - .L_4934)
.L_4934:
        /*0150*/ 	.word	0x00000000
        /*0154*/ 	.short	0x0000
        /*0156*/ 	.short	0x0000
        /*0158*/ 	.byte	0x00, 0xf0, 0x21, 0x00


	//----- nvinfo : EIATTR_MAXREG_COUNT
	.align		4
.L_4935:
        /*015c*/ 	.byte	0x03, 0x1b
        /*015e*/ 	.short	0x00ff


	//----- nvinfo : EIATTR_NUM_BARRIERS
	.align		4
        /*0160*/ 	.byte	0x02, 0x4c
        /*0162*/ 	.byte	0x01
	.zero		1


	//----- nvinfo : EIATTR_EXTERNS
	.align		4
        /*0164*/ 	.byte	0x04, 0x0f
        /*0166*/ 	.short	(.L_4937 - .L_4936)


	//   ....[0]....
	.align		4
.L_4936:
        /*0168*/ 	.word	index@(__assertfail)


	//----- nvinfo : EIATTR_MERCURY_ISA_VERSION
	.align		4
.L_4937:
        /*016c*/ 	.byte	0x03, 0x5f
        /*016e*/ 	.short	0x0000


	//----- nvinfo : EIATTR_COOP_GROUP_MASK_REGIDS
	.align		4
        /*0170*/ 	.byte	0x04, 0x29
        /*0172*/ 	.short	(.L_4939 - .L_4938)


	//   ....[0]....
.L_4938:
        /*0174*/ 	.word	0xffffffff


	//   ....[1]....
        /*0178*/ 	.word	0xffffffff


	//   ....[2]....
        /*017c*/ 	.word	0xffffffff


	//   ....[3]....
        /*0180*/ 	.word	0xffffffff


	//   ....[4]....
        /*0184*/ 	.word	0xffffffff


	//   ....[5]....
        /*0188*/ 	.word	0xffffffff


	//   ....[6]....
        /*018c*/ 	.word	0xffffffff


	//   ....[7]....
        /*0190*/ 	.word	0xffffffff


	//   ....[8]....
        /*0194*/ 	.word	0xffffffff


	//   ....[9]....
        /*0198*/ 	.word	0xffffffff


	//   ....[10]....
        /*019c*/ 	.word	0xffffffff


	//   ....[11]....
        /*01a0*/ 	.word	0xffffffff


	//   ....[12]....
        /*01a4*/ 	.word	0xffffffff


	//   ....[13]....
        /*01a8*/ 	.word	0xffffffff


	//   ....[14]....
        /*01ac*/ 	.word	0xffffffff


	//   ....[15]....
        /*01b0*/ 	.word	0xffffffff


	//   ....[16]....
        /*01b4*/ 	.word	0xffffffff


	//   ....[17]....
        /*01b8*/ 	.word	0xffffffff


	//----- nvinfo : EIATTR_COOP_GROUP_INSTR_OFFSETS
	.align		4
.L_4939:
        /*01bc*/ 	.byte	0x04, 0x28
        /*01be*/ 	.short	(.L_4941 - .L_4940)


	//   ....[0]....
.L_4940:
        /*01c0*/ 	.word	0x00000640


	//   ....[1]....
        /*01c4*/ 	.word	0x00000660


	//   ....[2]....
        /*01c8*/ 	.word	0x00000680


	//   ....[3]....
        /*01cc*/ 	.word	0x00000730


	//   ....[4]....
        /*01d0*/ 	.word	0x00000750


	//   ....[5]....
        /*01d4*/ 	.word	0x00000770


	//   ....[6]....
        /*01d8*/ 	.word	0x00001530


	//   ....[7]....
        /*01dc*/ 	.word	0x000015a0


	//   ....[8]....
        /*01e0*/ 	.word	0x000015c0


	//   ....[9]....
        /*01e4*/ 	.word	0x000015e0


	//   ....[10]....
        /*01e8*/ 	.word	0x00001600


	//   ....[11]....
        /*01ec*/ 	.word	0x00001650


	//   ....[12]....
        /*01f0*/ 	.word	0x00001670


	//   ....[13]....
        /*01f4*/ 	.word	0x00001690


	//   ....[14]....
        /*01f8*/ 	.word	0x00002d90


	//   ....[15]....
        /*01fc*/ 	.word	0x00002df0


	//   ....[16]....
        /*0200*/ 	.word	0x00002e50


	//   ....[17]....
        /*0204*/ 	.word	0x00002eb0


	//----- nvinfo : EIATTR_SYSCALL_OFFSETS
	.align		4
.L_4941:
        /*0208*/ 	.byte	0x04, 0x46
        /*020a*/ 	.short	(.L_4943 - .L_4942)


	//   ....[0]....
.L_4942:
        /*020c*/ 	.word	0x00002d20


	//----- nvinfo : EIATTR_EXIT_INSTR_OFFSETS
	.align		4
.L_4943:
        /*0210*/ 	.byte	0x04, 0x1c
        /*0212*/ 	.short	(.L_4945 - .L_4944)


	//   ....[0]....
.L_4944:
        /*0214*/ 	.word	0x000025e0


	//   ....[1]....
        /*0218*/ 	.word	0x000026a0


	//   ....[2]....
        /*021c*/ 	.word	0x00002bf0


	//   ....[3]....
        /*0220*/ 	.word	0x00002d30


	//----- nvinfo : EIATTR_CTAIDZ_USED
	.align		4
.L_4945:
        /*0224*/ 	.byte	0x01, 0x04
	.zero		2


	//----- nvinfo : EIATTR_CRS_STACK_SIZE
	.align		4
        /*0228*/ 	.byte	0x04, 0x1e
        /*022a*/ 	.short	(.L_4947 - .L_4946)
.L_4946:
        /*022c*/ 	.word	0x00000000
.L_4947:


//--------------------- .nv.info._ZN4vllm25paged_attention_v1_kernelI13__nv_bfloat16hLi128ELi16ELi128ELNS_18Fp8KVCacheDataTypeE2ELb0EEEvPT_PKS3_PKT0_S9_ifPKiSB_iPKfiiiSD_SD_iiiii --------------------------
	.section	.nv.info._ZN4vllm25paged_attention_v1_kernelI13__nv_bfloat16hLi128ELi16ELi128ELNS_18Fp8KVCacheDataTypeE2ELb0EEEvPT_PKS3_PKT0_S9_ifPKiSB_iPKfiiiSD_SD_iiiii,"",@"SHT_CUDA_INFO"
	.sectionflags	@""
	.align	4


	//----- nvinfo : EIATTR_CUDA_API_VERSION
	.align		4
        /*0000*/ 	.byte	0x04, 0x37
        /*0002*/ 	.short	(.L_4949 - .L_4948)
.L_4948:
        /*0004*/ 	.word	0x00000082


	//----- nvinfo : EIATTR_SW2861232_WAR
	.align		4
.L_4949:
        /*0008*/ 	.byte	0x01, 0x35
	.zero		2


	//----- nvinfo : EIATTR_PARAM_CBANK
	.align		4
        /*000c*/ 	.byte	0x04, 0x0a
        /*000e*/ 	.short	(.L_4951 - .L_4950)
	.align		4
.L_4950:
        /*0010*/ 	.word	index@(.nv.constant0._ZN4vllm25paged_attention_v1_kernelI13__nv_bfloat16hLi128ELi16ELi128ELNS_18Fp8KVCacheDataTypeE2ELb0EEEvPT_PKS3_PKT0_S9_ifPKiSB_iPKfiiiSD_SD_iiiii)
        /*0014*/ 	.short	0x0160
        /*0016*/ 	.short	0x007c


	//----- nvinfo : EIATTR_CBANK_PARAM_SIZE
	.align		4
.L_4951:
        /*0018*/ 	.byte	0x03, 0x19
        /*001a*/ 	.short	0x007c


	//----- nvinfo : EIATTR_KPARAM_INFO
	.align		4
        /*001c*/ 	.byte	0x04, 0x17
        /*001e*/ 	.short	(.L_4953 - .L_4952)
.L_4952:
        /*0020*/ 	.word	0x00000000
        /*0024*/ 	.short	0x0013
        /*0026*/ 	.short	0x0078
        /*0028*/ 	.byte	0x00, 0xf0, 0x11, 0x00


	//----- nvinfo : EIATTR_KPARAM_INFO
	.align		4
.L_4953:
        /*002c*/ 	.byte	0x04, 0x17
        /*002e*/ 	.short	(.L_4955 - .L_4954)
.L_4954:
        /*0030*/ 	.word	0x00000000
        /*0034*/ 	.short	0x0012
        /*0036*/ 	.short	0x0074
        /*0038*/ 	.byte	0x00, 0xf0, 0x11, 0x00


	//----- nvinfo : EIATTR_KPARAM_INFO
	.align		4
.L_4955:
        /*003c*/ 	.byte	0x04, 0x17
        /*003e*/ 	.short	(.L_4957 - .L_4956)
.L_4956:
        /*0040*/ 	.word	0x00000000
        /*0044*/ 	.short	0x0011
        /*0046*/ 	.short	0x0070
        /*0048*/ 	.byte	0x00, 0xf0, 0x11, 0x00


	//----- nvinfo : EIATTR_KPARAM_INFO
	.align		4
.L_4957:
        /*004c*/ 	.byte	0x04, 0x17
        /*004e*/ 	.short	(.L_4959 - .L_4958)
.L_4958:
        /*0050*/ 	.word	0x00000000
        /*0054*/ 	.short	0x0010
        /*0056*/ 	.short	0x006c
        /*0058*/ 	.byte	0x00, 0xf0, 0x11, 0x00


	//----- nvinfo : EIATTR_KPARAM_INFO
	.align		4
.L_4959:
        /*005c*/ 	.byte	0x04, 0x17
        /*005e*/ 	.short	(.L_4961 - .L_4960)
.L_4960:
        /*0060*/ 	.word	0x00000000
        /*0064*/ 	.short	0x000f
        /*0066*/ 	.short	0x0068
        /*0068*/ 	.byte	0x00, 0xf0, 0x11, 0x00


	//----- nvinfo : EIATTR_KPARAM_INFO
	.align		4
.L_4961:
        /*006c*/ 	.byte	0x04, 0x17
        /*006e*/ 	.short	(.L_4963 - .L_4962)
.L_4962:
        /*0070*/ 	.word	0x00000000
        /*0074*/ 	.short	0x000e
        /*0076*/ 	.short	0x0060
        /*0078*/ 	.byte	0x00, 0xf0, 0x21, 0x00


	//----- nvinfo : EIATTR_KPARAM_INFO
	.align		4
.L_4963:
        /*007c*/ 	.byte	0x04, 0x17
        /*007e*/ 	.short	(.L_4965 - .L_4964)
.L_4964:
        /*0080*/ 	.word	0x00000000
        /*0084*/ 	.short	0x000d
        /*0086*/ 	.short	0x0058
        /*0088*/ 	.byte	0x00, 0xf0, 0x21, 0x00


	//----- nvinfo : EIATTR_KPARAM_INFO
	.align		4
.L_4965:
        /*008c*/ 	.byte	0x04, 0x17
        /*008e*/ 	.short	(.L_4967 - .L_4966)
.L_4966:
        /*0090*/ 	.word	0x00000000
        /*0094*/ 	.short	0x000c
        /*0096*/ 	.short	0x0050
        /*0098*/ 	.byte	0x00, 0xf0, 0x11, 0x00


	//----- nvinfo : EIATTR_KPARAM_INFO
	.align		4
.L_4967:
        /*009c*/ 	.byte	0x04, 0x17
        /*009e*/ 	.short	(.L_4969 - .L_4968)
.L_4968:
        /*00a0*/ 	.word	0x00000000
        /*00a4*/ 	.short	0x000b
        /*00a6*/ 	.short	0x004c
        /*00a8*/ 	.byte	0x00, 0xf0, 0x11, 0x00


	//----- nvinfo : EIATTR_KPARAM_INFO
	.align		4
.L_4969:
        /*00ac*/ 	.byte	0x04, 0x17
        /*00ae*/ 	.short	(.L_4971 - .L_4970)
.L_4970:
        /*00b0*/ 	.word	0x00000000
        /*00b4*/ 	.short	0x000a
        /*00b6*/ 	.short	0x0048
        /*00b8*/ 	.byte	0x00, 0xf0, 0x11, 0x00


	//----- nvinfo : EIATTR_KPARAM_INFO
	.align		4
.L_4971:
        /*00bc*/ 	.byte	0x04, 0x17
        /*00be*/ 	.short	(.L_4973 - .L_4972)
.L_4972:
        /*00c0*/ 	.word	0x00000000
        /*00c4*/ 	.short	0x0009
        /*00c6*/ 	.short	0x0040
        /*00c8*/ 	.byte	0x00, 0xf0, 0x21, 0x00


	//----- nvinfo : EIATTR_KPARAM_INFO
	.align		4
.L_4973:
        /*00cc*/ 	.byte	0x04, 0x17
        /*00ce*/ 	.short	(.L_4975 - .L_4974)
.L_4974:
        /*00d0*/ 	.word	0x00000000
        /*00d4*/ 	.short	0x0008
        /*00d6*/ 	.short	0x0038
        /*00d8*/ 	.byte	0x00, 0xf0, 0x11, 0x00


	//----- nvinfo : EIATTR_KPARAM_INFO
	.align		4
.L_4975:
        /*00dc*/ 	.byte	0x04, 0x17
        /*00de*/ 	.short	(.L_4977 - .L_4976)
.L_4976:
        /*00e0*/ 	.word	0x00000000
        /*00e4*/ 	.short	0x0007
        /*00e6*/ 	.short	0x0030
        /*00e8*/ 	.byte	0x00, 0xf0, 0x21, 0x00


	//----- nvinfo : EIATTR_KPARAM_INFO
	.align		4
.L_4977:
        /*00ec*/ 	.byte	0x04, 0x17
        /*00ee*/ 	.short	(.L_4979 - .L_4978)
.L_4978:
        /*00f0*/ 	.word	0x00000000
        /*00f4*/ 	.short	0x0006
        /*00f6*/ 	.short	0x0028
        /*00f8*/ 	.byte	0x00, 0xf0, 0x21, 0x00


	//----- nvinfo : EIATTR_KPARAM_INFO
	.align		4
.L_4979:
        /*00fc*/ 	.byte	0x04, 0x17
        /*00fe*/ 	.short	(.L_4981 - .L_4980)
.L_4980:
        /*0100*/ 	.word	0x00000000
        /*0104*/ 	.short	0x0005
        /*0106*/ 	.short	0x0024
        /*0108*/ 	.byte	0x00, 0xf0, 0x11, 0x00


	//----- nvinfo : EIATTR_KPARAM_INFO
	.align		4
.L_4981:
        /*010c*/ 	.byte	0x04, 0x17
        /*010e*/ 	.short	(.L_4983 - .L_4982)
.L_4982:
        /*0110*/ 	.word	0x00000000
        /*0114*/ 	.short	0x0004
        /*0116*/ 	.short	0x0020
        /*0118*/ 	.byte	0x00, 0xf0, 0x11, 0x00


	//----- nvinfo : EIATTR_KPARAM_INFO
	.align		4
.L_4983:
        /*011c*/ 	.byte	0x04, 0x17
        /*011e*/ 	.short	(.L_4985 - .L_4984)
.L_4984:
        /*0120*/ 	.word	0x00000000
        /*0124*/ 	.short	0x0003
        /*0126*/ 	.short	0x0018
        /*0128*/ 	.byte	0x00, 0xf0, 0x21, 0x00


	//----- nvinfo : EIATTR_KPARAM_INFO
	.align		4
.L_4985:
        /*012c*/ 	.byte	0x04, 0x17
        /*012e*/ 	.short	(.L_4987 - .L_4986)
.L_4986:
        /*0130*/ 	.word	0x00000000
        /*0134*/ 	.short	0x0002
        /*0136*/ 	.short	0x0010
        /*0138*/ 	.byte	0x00, 0xf0, 0x21, 0x00


	//----- nvinfo : EIATTR_KPARAM_INFO
	.align		4
.L_4987:
        /*013c*/ 	.byte	0x04, 0x17
        /*013e*/ 	.short	(.L_4989 - .L_4988)
.L_4988:
        /*0140*/ 	.word	0x00000000
        /*0144*/ 	.short	0x0001
        /*0146*/ 	.short	0x0008
        /*0148*/ 	.byte	0x00, 0xf0, 0x21, 0x00


	//----- nvinfo : EIATTR_KPARAM_INFO
	.align		4
.L_4989:
        /*014c*/ 	.byte	0x04, 0x17
        /*014e*/ 	.short	(.L_4991 - .L_4990)
.L_4990:
        /*0150*/ 	.word	0x00000000
        /*0154*/ 	.short	0x0000
        /*0156*/ 	.short	0x0000
        /*0158*/ 	.byte	0x00, 0xf0, 0x21, 0x00


	//----- nvinfo : EIATTR_MAXREG_COUNT
	.align		4
.L_4991:
        /*015c*/ 	.byte	0x03, 0x1b
        /*015e*/ 	.short	0x00ff


	//----- nvinfo : EIATTR_NUM_BARRIERS
	.align		4
        /*0160*/ 	.byte	0x02, 0x4c
        /*0162*/ 	.byte	0x01
	.zero		1


	//----- nvinfo : EIATTR_EXTERNS
	.align		4
        /*0164*/ 	.byte	0x04, 0x0f
        /*0166*/ 	.short	(.L_4993 - .L_4992)


	//   ....[0]....
	.align		4
.L_4992:
        /*0168*/ 	.word	index@(__assertfail)


	//----- nvinfo : EIATTR_MERCURY_ISA_VERSION
	.align		4
.L_4993:
        /*016c*/ 	.byte	0x03, 0x5f
        /*016e*/ 	.short	0x0000


	//----- nvinfo : EIATTR_COOP_GROUP_MASK_REGIDS
	.align		4
        /*0170*/ 	.byte	0x04, 0x29
        /*0172*/ 	.short	(.L_4995 - .L_4994)


	//   ....[0]....
.L_4994:
        /*0174*/ 	.word	0xffffffff


	//   ....[1]....
        /*0178*/ 	.word	0xffffffff


	//   ....[2]....
        /*017c*/ 	.word	0xffffffff


	//   ....[3]....
        /*0180*/ 	.word	0xffffffff


	//   ....[4]....
        /*0184*/ 	.word	0xffffffff


	//   ....[5]....
        /*0188*/ 	.word	0xffffffff


	//   ....[6]....
        /*018c*/ 	.word	0xffffffff


	//   ....[7]....
        /*0190*/ 	.word	0xffffffff


	//   ....[8]....
        /*0194*/ 	.word	0xffffffff


	//   ....[9]....
        /*0198*/ 	.word	0xffffffff


	//   ....[10]....
        /*019c*/ 	.word	0xffffffff


	//   ....[11]....
        /*01a0*/ 	.word	0xffffffff


	//   ....[12]....
        /*01a4*/ 	.word	0xffffffff


	//   ....[13]....
        /*01a8*/ 	.word	0xffffffff


	//   ....[14]....
        /*01ac*/ 	.word	0xffffffff


	//   ....[15]....
        /*01b0*/ 	.word	0xffffffff


	//   ....[16]....
        /*01b4*/ 	.word	0xffffffff


	//   ....[17]....
        /*01b8*/ 	.word	0xffffffff


	//----- nvinfo : EIATTR_COOP_GROUP_INSTR_OFFSETS
	.align		4
.L_4995:
        /*01bc*/ 	.byte	0x04, 0x28
        /*01be*/ 	.short	(.L_4997 - .L_4996)


	//   ....[0]....
.L_4996:
        /*01c0*/ 	.word	0x00000640


	//   ....[1]....
        /*01c4*/ 	.word	0x00000660


	//   ....[2]....
        /*01c8*/ 	.word	0x00000680


	//   ....[3]....
        /*01cc*/ 	.word	0x00000730


	//   ....[4]....
        /*01d0*/ 	.word	0x00000750


	//   ....[5]....
        /*01d4*/ 	.word	0x00000770


	//   ....[6]....
        /*01d8*/ 	.word	0x00001530


	//   ....[7]....
        /*01dc*/ 	.word	0x000015a0


	//   ....[8]....
        /*01e0*/ 	.word	0x000015c0


	//   ....[9]....
        /*01e4*/ 	.word	0x000015e0


	//   ....[10]....
        /*01e8*/ 	.word	0x00001600


	//   ....[11]....
        /*01ec*/ 	.word	0x00001650


	//   ....[12]....
        /*01f0*/ 	.word	0x00001670


	//   ....[13]....
        /*01f4*/ 	.word	0x00001690


	//   ....[14]....
        /*01f8*/ 	.word	0x000029d0


	//   ....[15]....
        /*01fc*/ 	.word	0x00002a40


	//   ....[16]....
        /*0200*/ 	.word	0x00002aa0


	//   ....[17]....
        /*0204*/ 	.word	0x00002b00


	//----- nvinfo : EIATTR_SYSCALL_OFFSETS
	.align		4
.L_4997:
        /*0208*/ 	.byte	0x04, 0x46
        /*020a*/ 	.short	(.L_4999 - .L_4998)


	//   ....[0]....
.L_4998:
        /*020c*/ 	.word	0x00002960


	//----- nvinfo : EIATTR_EXIT_INSTR_OFFSETS
	.align		4
.L_4999:
        /*0210*/ 	.byte	0x04, 0x1c
        /*0212*/ 	.short	(.L_5001 - .L_5000)


	//   ....[0]....
.L_5000:
        /*0214*/ 	.word	0x000023e0


	//   ....[1]....
        /*0218*/ 	.word	0x000024b0


	//   ....[2]....
        /*021c*/ 	.word	0x00002830


	//   ....[3]....
        /*0220*/ 	.word	0x00002970


	//----- nvinfo : EIATTR_CTAIDZ_USED
	.align		4
.L_5001:
        /*0224*/ 	.byte	0x01, 0x04
	.zero		2


	//----- nvinfo : EIATTR_CRS_STACK_SIZE
	.align		4
        /*0228*/ 	.byte	0x04, 0x1e
        /*022a*/ 	.short	(.L_5003 - .L_5002)
.L_5002:
        /*022c*/ 	.word	0x00000000
.L_5003:


//--------------------- .nv.info._ZN4vllm25paged_attention_v1_kernelI13__nv_bfloat16hLi120ELi16ELi128ELNS_18Fp8KVCacheDataTypeE2ELb0EEEvPT_PKS3_PKT0_S9_ifPKiSB_iPKfiiiSD_SD_iiiii --------------------------
	.section	.nv.info._ZN4vllm25paged_attention_v1_kernelI13__nv_bfloat16hLi120ELi16ELi128ELNS_18Fp8KVCacheDataTypeE2ELb0EEEvPT_PKS3_PKT0_S9_ifPKiSB_iPKfiiiSD_SD_iiiii,"",@"SHT_CUDA_INFO"
	.sectionflags	@""
	.align	4


	//----- nvinfo : EIATTR_CUDA_API_VERSION
	.align		4
        /*0000*/ 	.byte	0x04, 0x37
        /*0002*/ 	.short	(.L_5005 - .L_5004)
.L_5004:
        /*0004*/ 	.word	0x00000082


	//----- nvinfo : EIATTR_SW2861232_WAR
	.align		4
.L_5005:
        /*0008*/ 	.byte	0x01, 0x35
	.zero		2


	//----- nvinfo : EIATTR_PARAM_CBANK
	.align		4
        /*000c*/ 	.byte	0x04, 0x0a
        /*000e*/ 	.short	(.L_5007 - .L_5006)
	.align		4
.L_5006:
        /*0010*/ 	.word	index@(.nv.constant0._ZN4vllm25paged_attention_v1_kernelI13__nv_bfloat16hLi120ELi16ELi128ELNS_18Fp8KVCacheDataTypeE2ELb0EEEvPT_PKS3_PKT0_S9_ifPKiSB_iPKfiiiSD_SD_iiiii)
        /*0014*/ 	.short	0x0160
        /*0016*/ 	.short	0x007c


	//----- nvinfo : EIATTR_CBANK_PARAM_SIZE
	.align		4
.L_5007:
        /*0018*/ 	.byte	0x03, 0x19
        /*001a*/ 	.short	0x007c


	//----- nvinfo : EIATTR_KPARAM_INFO
	.align		4
        /*001c*/ 	.byte	0x04, 0x17
        /*001e*/ 	.short	(.L_5009 - .L_5008)
.L_5008:
        /*0020*/ 	.word	0x00000000
        /*0024*/ 	.short	0x0013
        /*0026*/ 	.short	0x0078
        /*0028*/ 	.byte	0x00, 0xf0, 0x11, 0x00


	//----- nvinfo : EIATTR_KPARAM_INFO
	.align		4
.L_5009:
        /*002c*/ 	.byte	0x04, 0x17
        /*002e*/ 	.short	(.L_5011 - .L_5010)
.L_5010:
        /*0030*/ 	.word	0x00000000
        /*0034*/ 	.short	0x0012
        /*0036*/ 	.short	0x0074
        /*0038*/ 	.byte	0x00, 0xf0, 0x11, 0x00


	//----- nvinfo : EIATTR_KPARAM_INFO
	.align		4
.L_5011:
        /*003c*/ 	.byte	0x04, 0x17
        /*003e*/ 	.short	(.L_5013 - .L_5012)
.L_5012:
        /*0040*/ 	.word	0x00000000
        /*0044*/ 	.short	0x0011
        /*0046*/ 	.short	0x0070
        /*0048*/ 	.byte	0x00, 0xf0, 0x11, 0x00


	//----- nvinfo : EIATTR_KPARAM_INFO
	.align		4
.L_5013:
        /*004c*/ 	.byte	0x04, 0x17
        /*004e*/ 	.short	(.L_5015 - .L_5014)
.L_5014:
        /*0050*/ 	.word	0x00000000
        /*0054*/ 	.short	0x0010
        /*0056*/ 	.short	0x006c
        /*0058*/ 	.byte	0x00, 0xf0, 0x11, 0x00


	//----- nvinfo : EIATTR_KPARAM_INFO
	.align		4
.L_5015:
        /*005c*/ 	.byte	0x04, 0x17
        /*005e*/ 	.short	(.L_5017 - .L_5016)
.L_5016:
        /*0060*/ 	.word	0x00000000
        /*0064*/ 	.short	0x000f
        /*0066*/ 	.short	0x0068
        /*0068*/ 	.byte	0x00, 0xf0, 0x11, 0x00


	//----- nvinfo : EIATTR_KPARAM_INFO
	.align		4
.L_5017:
        /*006c*/ 	.byte	0x04, 0x17
        /*006e*/ 	.short	(.L_5019 - .L_5018)
.L_5018:
        /*0070*/ 	.word	0x00000000
        /*0074*/ 	.short	0x000e
        /*0076*/ 	.short	0x0060
        /*0078*/ 	.byte	0x00, 0xf0, 0x21, 0x00


	//----- nvinfo : EIATTR_KPARAM_INFO
	.align		4
.L_5019:
        /*007c*/ 	.byte	0x04, 0x17
        /*007e*/ 	.short	(.L_5021 - .L_5020)
.L_5020:
        /*0080*/ 	.word	0x00000000
        /*0084*/ 	.short	0x000d
        /*0086*/ 	.short	0x0058
        /*0088*/ 	.byte	0x00, 0xf0, 0x21, 0x00


	//----- nvinfo : EIATTR_KPARAM_INFO
	.align		4
.L_5021:
        /*008c*/ 	.byte	0x04, 0x17
        /*008e*/ 	.short	(.L_5023 - .L_5022)
.L_5022:
        /*0090*/ 	.word	0x00000000
        /*0094*/ 	.short	0x000c
        /*0096*/ 	.short	0x0050
        /*0098*/ 	.byte	0x00, 0xf0, 0x11, 0x00


	//----- nvinfo : EIATTR_KPARAM_INFO
	.align		4
.L_5023:
        /*009c*/ 	.byte	0x04, 0x17
        /*009e*/ 	.short	(.L_5025 - .L_5024)
.L_5024:
        /*00a0*/ 	.word	0x00000000
        /*00a4*/ 	.short	0x000b
        /*00a6*/ 	.short	0x004c
        /*00a8*/ 	.byte	0x00, 0xf0, 0x11, 0x00


	//----- nvinfo : EIATTR_KPARAM_INFO
	.align		4
.L_5025:
        /*00ac*/ 	.byte	0x04, 0x17
        /*00ae*/ 	.short	(.L_5027 - .L_5026)
.L_5026:
        /*00b0*/ 	.word	0x00000000
        /*00b4*/ 	.short	0x000a
        /*00b6*/ 	.short	0x0048
        /*00b8*/ 	.byte	0x00, 0xf0, 0x11, 0x00


	//----- nvinfo : EIATTR_KPARAM_INFO
	.align		4
.L_5027:
        /*00bc*/ 	.byte	0x04, 0x17
        /*00be*/ 	.short	(.L_5029 - .L_5028)
.L_5028:
        /*00c0*/ 	.word	0x00000000
        /*00c4*/ 	.short	0x0009
        /*00c6*/ 	.short	0x0040
        /*00c8*/ 	.byte	0x00, 0xf0, 0x21, 0x00


	//----- nvinfo : EIATTR_KPARAM_INFO
	.align		4
.L_5029:
        /*00cc*/ 	.byte	0x04, 0x17
        /*00ce*/ 	.short	(.L_5031 - .L_5030)
.L_5030:
        /*00d0*/ 	.word	0x00000000
        /*00d4*/ 	.short	0x0008
        /*00d6*/ 	.short	0x0038
        /*00d8*/ 	.byte	0x00, 0xf0, 0x11, 0x00


	//----- nvinfo : EIATTR_KPARAM_INFO
	.align		4
.L_5031:
        /*00dc*/ 	.byte	0x04, 0x17
        /*00de*/ 	.short	(.L_5033 - .L_5032)
.L_5032:
        /*00e0*/ 	.word	0x00000000
        /*00e4*/ 	.short	0x0007
        /*00e6*/ 	.short	0x0030
        /*00e8*/ 	.byte	0x00, 0xf0, 0x21, 0x00


	//----- nvinfo : EIATTR_KPARAM_INFO
	.align		4
.L_5033:
        /*00ec*/ 	.byte	0x04, 0x17
        /*00ee*/ 	.short	(.L_5035 - .L_5034)
.L_5034:
        /*00f0*/ 	.word	0x00000000
        /*00f4*/ 	.short	0x0006
        /*00f6*/ 	.short	0x0028
        /*00f8*/ 	.byte	0x00, 0xf0, 0x21, 0x00


	//----- nvinfo : EIATTR_KPARAM_INFO
	.align		4
.L_5035:
        /*00fc*/ 	.byte	0x04, 0x17
        /*00fe*/ 	.short	(.L_5037 - .L_5036)
.L_5036:
        /*0100*/ 	.word	0x00000000
        /*0104*/ 	.short	0x0005
        /*0106*/ 	.short	0x0024
        /*0108*/ 	.byte	0x00, 0xf0, 0x11, 0x00


	//----- nvinfo : EIATTR_KPARAM_INFO
	.align		4
.L_5037:
        /*010c*/ 	.byte	0x04, 0x17
        /*010e*/ 	.short	(.L_5039 - .L_5038)
.L_5038:
        /*0110*/ 	.word	0x00000000
        /*0114*/ 	.short	0x0004
        /*0116*/ 	.short	0x0020
        /*0118*/ 	.byte	0x00, 0xf0, 0x11, 0x00


	//----- nvinfo : EIATTR_KPARAM_INFO
	.align		4
.L_5039:
        /*011c*/ 	.byte	0x04, 0x17
        /*011e*/ 	.short	(.L_5041 - .L_5040)
.L_5040:
        /*0120*/ 	.word	0x00000000
        /*0124*/ 	.short	0x0003
        /*0126*/ 	.short	0x0018
        /*0128*/ 	.byte	0x00, 0xf0, 0x21, 0x00


	//----- nvinfo : EIATTR_KPARAM_INFO
	.align		4
.L_5041:
        /*012c*/ 	.byte	0x04, 0x17
        /*012e*/ 	.short	(.L_5043 - .L_5042)
.L_5042:
        /*0130*/ 	.word	0x00000000
        /*0134*/ 	.short	0x0002
        /*0136*/ 	.short	0x0010
        /*0138*/ 	.byte	0x00, 0xf0, 0x21, 0x00


	//----- nvinfo : EIATTR_KPARAM_INFO
	.align		4
.L_5043:
        /*013c*/ 	.byte	0x04, 0x17
        /*013e*/ 	.short	(.L_5045 - .L_5044)
.L_5044:
        /*0140*/ 	.word	0x00000000
        /*0144*/ 	.short	0x0001
        /*0146*/ 	.short	0x0008
        /*0148*/ 	.byte	0x00, 0xf0, 0x21, 0x00


	//----- nvinfo : EIATTR_KPARAM_INFO
	.align		4
.L_5045:
        /*014c*/ 	.byte	0x04, 0x17
        /*014e*/ 	.short	(.L_5047 - .L_5046)
.L_5046:
        /*0150*/ 	.word	0x00000000
        /*0154*/ 	.short	0x0000
        /*0156*/ 	.short	0x0000
        /*0158*/ 	.byte	0x00, 0xf0, 0x21, 0x00


	//----- nvinfo : EIATTR_MAXREG_COUNT
	.align		4
.L_5047:
        /*015c*/ 	.byte	0x03, 0x1b
        /*015e*/ 	.short	0x00ff


	//----- nvinfo : EIATTR_NUM_BARRIERS
	.align		4
        /*0160*/ 	.byte	0x02, 0x4c
        /*0162*/ 	.byte	0x01
	.zero		1


	//----- nvinfo : EIATTR_EXTERNS
	.align		4
        /*0164*/ 	.byte	0x04, 0x0f
        /*0166*/ 	.short	(.L_5049 - .L_5048)


	//   ....[0]....
	.align		4
.L_5048:
        /*0168*/ 	.word	index@(__assertfail)


	//----- nvinfo : EIATTR_MERCURY_ISA_VERSION
	.align		4
.L_5049:
        /*016c*/ 	.byte	0x03, 0x5f
        /*016e*/ 	.short	0x0000


	//----- nvinfo : EIATTR_COOP_GROUP_MASK_REGIDS
	.align		4
        /*0170*/ 	.byte	0x04, 0x29
        /*0172*/ 	.short	(.L_5051 - .L_5050)


	//   ....[0]....
.L_5050:
        /*0174*/ 	.word	0xffffffff


	//   ....[1]....
        /*0178*/ 	.word	0xffffffff


	//   ....[2]....
        /*017c*/ 	.word	0xffffffff


	//   ....[3]....
        /*0180*/ 	.word	0xffffffff


	//   ....[4]....
        /*0184*/ 	.word	0xffffffff


	//   ....[5]....
        /*0188*/ 	.word	0xffffffff


	//   ....[6]....
        /*018c*/ 	.word	0xffffffff


	//   ....[7]....
        /*0190*/ 	.word	0xffffffff


	//   ....[8]....
        /*0194*/ 	.word	0xffffffff


	//   ....[9]....
        /*0198*/ 	.word	0xffffffff


	//   ....[10]....
        /*019c*/ 	.word	0xffffffff


	//   ....[11]....
        /*01a0*/ 	.word	0xffffffff


	//   ....[12]....
        /*01a4*/ 	.word	0xffffffff


	//   ....[13]....
        /*01a8*/ 	.word	0xffffffff


	//   ....[14]....
        /*01ac*/ 	.word	0xffffffff


	//   ....[15]....
        /*01b0*/ 	.word	0xffffffff


	//   ....[16]....
        /*01b4*/ 	.word	0xffffffff


	//   ....[17]....
        /*01b8*/ 	.word	0xffffffff


	//----- nvinfo : EIATTR_COOP_GROUP_INSTR_OFFSETS
	.align		4
.L_5051:
        /*01bc*/ 	.byte	0x04, 0x28
        /*01be*/ 	.short	(.L_5053 - .L_5052)


	//   ....[0]....
.L_5052:
        /*01c0*/ 	.word	0x00000650


	//   ....[1]....
        /*01c4*/ 	.word	0x00000670


	//   ....[2]....
        /*01c8*/ 	.word	0x00000690


	//   ....[3]....
        /*01cc*/ 	.word	0x00000740


	//   ....[4]....
        /*01d0*/ 	.word	0x00000760


	//   ....[5]....
        /*01d4*/ 	.word	0x00000780


	//   ....[6]....
        /*01d8*/ 	.word	0x00001540


	//   ....[7]....
        /*01dc*/ 	.word	0x000015b0


	//   ....[8]....
        /*01e0*/ 	.word	0x000015d0


	//   ....[9]....
        /*01e4*/ 	.word	0x000015f0


	//   ....[10]....
        /*01e8*/ 	.word	0x00001610


	//   ....[11]....
        /*01ec*/ 	.word	0x00001660


	//   ....[12]....
        /*01f0*/ 	.word	0x00001680


	//   ....[13]....
        /*01f4*/ 	.word	0x000016a0


	//   ....[14]....
        /*01f8*/ 	.word	0x00002b90


	//   ....[15]....
        /*01fc*/ 	.word	0x00002bf0


	//   ....[16]....
        /*0200*/ 	.word	0x00002c50


	//   ....[17]....
        /*0204*/ 	.word	0x00002cb0


	//----- nvinfo : EIATTR_SYSCALL_OFFSETS
	.align		4
.L_5053:
        /*0208*/ 	.byte	0x04, 0x46
        /*020a*/ 	.short	(.L_5055 - .L_5054)


	//   ....[0]....
.L_5054:
        /*020c*/ 	.word	0x00002b20


	//----- nvinfo : EIATTR_EXIT_INSTR_OFFSETS
	.align		4
.L_5055:
        /*0210*/ 	.byte	0x04, 0x1c
        /*0212*/ 	.short	(.L_5057 - .L_5056)


	//   ....[0]....
.L_5056:
        /*0214*/ 	.word	0x00002550


	//   ....[1]....
        /*0218*/ 	.word	0x00002970


	//   ....[2]....
        /*021c*/ 	.word	0x000029f0


	//   ....[3]....
        /*0220*/ 	.word	0x00002b30


	//----- nvinfo : EIATTR_CTAIDZ_USED
	.align		4
.L_5057:
        /*0224*/ 	.byte	0x01, 0x04
	.zero		2


	//----- nvinfo : EIATTR_CRS_STACK_SIZE
	.align		4
        /*0228*/ 	.byte	0x04, 0x1e
        /*022a*/ 	.short	(.L_5059 - .L_5058)
.L_5058:
        /*022c*/ 	.word	0x00000000
.L_5059:


//--------------------- .nv.info._ZN4vllm25paged_attention_v1_kernelI13__nv_bfloat16hLi112ELi16ELi128ELNS_18Fp8KVCacheDataTypeE2ELb0EEEvPT_PKS3_PKT0_S9_ifPKiSB_iPKfiiiSD_SD_iiiii --------------------------
	.section	.nv.info._ZN4vllm25paged_attention_v1_kernelI13__nv_bfloat16hLi112ELi16ELi128ELNS_18Fp8KVCacheDataTypeE2ELb0EEEvPT_PKS3_PKT0_S9_ifPKiSB_iPKfiiiSD_SD_iiiii,"",@"SHT_CUDA_INFO"
	.sectionflags	@""
	.align	4


	//----- nvinfo : EIATTR_CUDA_API_VERSION
	.align		4
        /*0000*/ 	.byte	0x04, 0x37
        /*0002*/ 	.short	(.L_5061 - .L_5060)
.L_5060:
        /*0004*/ 	.word	0x00000082


	//----- nvinfo : EIATTR_SW2861232_WAR
	.align		4
.L_5061:
        /*0008*/ 	.byte	0x01, 0x35
	.zero		2


	//----- nvinfo : EIATTR_PARAM_CBANK
	.align		4
        /*000c*/ 	.byte	0x04, 0x0a
        /*000e*/ 	.short	(.L_5063 - .L_5062)
	.align		4
.L_5062:
        /*0010*/ 	.word	index@(.nv.constant0._ZN4vllm25paged_attention_v1_kernelI13__nv_bfloat16hLi112ELi16ELi128ELNS_18Fp8KVCacheDataTypeE2ELb0EEEvPT_PKS3_PKT0_S9_ifPKiSB_iPKfiiiSD_SD_iiiii)
        /*0014*/ 	.short	0x0160
        /*0016*/ 	.short	0x007c


	//----- nvinfo : EIATTR_CBANK_PARAM_SIZE
	.align		4
.L_5063:
        /*0018*/ 	.byte	0x03, 0x19
        /*001a*/ 	.short	0x007c


	//----- nvinfo : EIATTR_KPARAM_INFO
	.align		4
        /*001c*/ 	.byte	0x04, 0x17
        /*001e*/ 	.short	(.L_5065 - .L_5064)
.L_5064:
        /*0020*/ 	.word	0x00000000
        /*0024*/ 	.short	0x0013
        /*0026*/ 	.short	0x0078
        /*0028*/ 	.byte	0x00, 0xf0, 0x11, 0x00


	//----- nvinfo : EIATTR_KPARAM_INFO
	.align		4
.L_5065:
        /*002c*/ 	.byte	0x04, 0x17
        /*002e*/ 	.short	(.L_5067 - .L_5066)
.L_5066:
        /*0030*/ 	.word	0x00000000
        /*0034*/ 	.short	0x0012
        /*0036*/ 	.short	0x0074
        /*0038*/ 	.byte	0x00, 0xf0, 0x11, 0x00


	//----- nvinfo : EIATTR_KPARAM_INFO
	.align		4
.L_5067:
        /*003c*/ 	.byte	0x04, 0x17
        /*003e*/ 	.short	(.L_5069 - .L_5068)
.L_5068:
        /*0040*/ 	.word	0x00000000
        /*0044*/ 	.short	0x0011
        /*0046*/ 	.short	0x0070
        /*0048*/ 	.byte	0x00, 0xf0, 0x11, 0x00


	//----- nvinfo : EIATTR_KPARAM_INFO
	.align		4
.L_5069:
        /*004c*/ 	.byte	0x04, 0x17
        /*004e*/ 	.short	(.L_5071 - .L_5070)
.L_5070:
        /*0050*/ 	.word	0x00000000
        /*0054*/ 	.short	0x0010
        /*0056*/ 	.short	0x006c
        /*0058*/ 	.byte	0x00, 0xf0, 0x11, 0x00


	//----- nvinfo : EIATTR_KPARAM_INFO
	.align		4
.L_5071:
        /*005c*/ 	.byte	0x04, 0x17
        /*005e*/ 	.short	(.L_5073 - .L_5072)
.L_5072:
        /*0060*/ 	.word	0x00000000
        /*0064*/ 	.short	0x000f
        /*0066*/ 	.short	0x0068
        /*0068*/ 	.byte	0x00, 0xf0, 0x11, 0x00


	//----- nvinfo : EIATTR_KPARAM_INFO
	.align		4
.L_5073:
        /*006c*/ 	.byte	0x04, 0x17
        /*006e*/ 	.short	(.L_5075 - .L_5074)
.L_5074:
        /*0070*/ 	.word	0x00000000
        /*0074*/ 	.short	0x000e
        /*0076*/ 	.short	0x0060
        /*0078*/ 	.byte	0x00, 0xf0, 0x21, 0x00


	//----- nvinfo : EIATTR_KPARAM_INFO
	.align		4
.L_5075:
        /*007c*/ 	.byte	0x04, 0x17
        /*007e*/ 	.short	(.L_5077 - .L_5076)
.L_5076:
        /*0080*/ 	.word	0x00000000
        /*0084*/ 	.short	0x000d
        /*0086*/ 	.short	0x0058
        /*0088*/ 	.byte	0x00, 0xf0, 0x21, 0x00


	//----- nvinfo : EIATTR_KPARAM_INFO
	.align		4
.L_5077:
        /*008c*/ 	.byte	0x04, 0x17
        /*008e*/ 	.short	(.L_5079 - .L_5078)
.L_5078:
        /*0090*/ 	.word	0x00000000
        /*0094*/ 	.short	0x000c
        /*0096*/ 	.short	0x0050
        /*0098*/ 	.byte	0x00, 0xf0, 0x11, 0x00


	//----- nvinfo : EIATTR_KPARAM_INFO
	.align		4
.L_5079:
        /*009c*/ 	.byte	0x04, 0x17
        /*009e*/ 	.short	(.L_5081 - .L_5080)
.L_5080:
        /*00a0*/ 	.word	0x00000000
        /*00a4*/ 	.short	0x000b
        /*00a6*/ 	.short	0x004c
        /*00a8*/ 	.byte	0x00, 0xf0, 0x11, 0x00


	//----- nvinfo : EIATTR_KPARAM_INFO
	.align		4
.L_5081:
        /*00ac*/ 	.byte	0x04, 0x17
        /*00ae*/ 	.short	(.L_5083 - .L_5082)
.L_5082:
        /*00b0*/ 	.word	0x00000000
        /*00b4*/ 	.short	0x000a
        /*00b6*/ 	.short	0x0048
        /*00b8*/ 	.byte	0x00, 0xf0, 0x11, 0x00


	//----- nvinfo : EIATTR_KPARAM_INFO
	.align		4
.L_5083:
        /*00bc*/ 	.byte	0x04, 0x17
        /*00be*/ 	.short	(.L_5085 - .L_5084)
.L_5084:
        /*00c0*/ 	.word	0x00000000
        /*00c4*/ 	.short	0x0009
        /*00c6*/ 	.short	0x0040
        /*00c8*/ 	.byte	0x00, 0xf0, 0x21, 0x00


	//----- nvinfo : EIATTR_KPARAM_INFO
	.align		4
.L_5085:
        /*00cc*/ 	.byte	0x04, 0x17
        /*00ce*/ 	.short	(.L_5087 - .L_5086)
.L_5086:
        /*00d0*/ 	.word	0x00000000
        /*00d4*/ 	.short	0x0008
        /*00d6*/ 	.short	0x0038
        /*00d8*/ 	.byte	0x00, 0xf0, 0x11, 0x00


	//----- nvinfo : EIATTR_KPARAM_INFO
	.align		4
.L_5087:
        /*00dc*/ 	.byte	0x04, 0x17
        /*00de*/ 	.short	(.L_5089 - .L_5088)
.L_5088:
        /*00e0*/ 	.word	0x00000000
        /*00e4*/ 	.short	0x0007
        /*00e6*/ 	.short	0x0030
        /*00e8*/ 	.byte	0x00, 0xf0, 0x21, 0x00


	//----- nvinfo : EIATTR_KPARAM_INFO
	.align		4
.L_5089:
        /*00ec*/ 	.byte	0x04, 0x17
        /*00ee*/ 	.short	(.L_5091 - .L_5090)
.L_5090:
        /*00f0*/ 	.word	0x00000000
        /*00f4*/ 	.short	0x0006
        /*00f6*/ 	.short	0x0028
        /*00f8*/ 	.byte	0x00, 0xf0, 0x21, 0x00


	//----- nvinfo : EIATTR_KPARAM_INFO
	.align		4
.L_5091:
        /*00fc*/ 	.byte	0x04, 0x17
        /*00fe*/ 	.short	(.L_5093 - .L_5092)
.L_5092:
        /*0100*/ 	.word	0x00000000
        /*0104*/ 	.short	0x0005
        /*0106*/ 	.short	0x0024
        /*0108*/ 	.byte	0x00, 0xf0, 0x11, 0x00


	//----- nvinfo : EIATTR_KPARAM_INFO
	.align		4
.L_5093:
        /*010c*/ 	.byte	0x04, 0x17
        /*010e*/ 	.short	(.L_5095 - .L_5094)
.L_5094:
        /*0110*/ 	.word	0x00000000
        /*0114*/ 	.short	0x0004
        /*0116*/ 	.short	0x0020
        /*0118*/ 	.byte	0x00, 0xf0, 0x11, 0x00


	//----- nvinfo : EIATTR_KPARAM_INFO
	.align		4
.L_5095:
        /*011c*/ 	.byte	0x04, 0x17
        /*011e*/ 	.short	(.L_5097 - .L_5096)
.L_5096:
        /*0120*/ 	.word	0x00000000
        /*0124*/ 	.short	0x0003
        /*0126*/ 	.short	0x0018
        /*0128*/ 	.byte	0x00, 0xf0, 0x21, 0x00


	//----- nvinfo : EIATTR_KPARAM_INFO
	.align		4
.L_5097:
        /*012c*/ 	.byte	0x04, 0x17
        /*012e*/ 	.short	(.L_5099 - .L_5098)
.L_5098:
        /*0130*/ 	.word	0x00000000
        /*0134*/ 	.short	0x0002
        /*0136*/ 	.short	0x0010
        /*0138*/ 	.byte	0x00, 0xf0, 0x21, 0x00


	//----- nvinfo : EIATTR_KPARAM_INFO
	.align		4
.L_5099:
        /*013c*/ 	.byte	0x04, 0x17
        /*013e*/ 	.short	(.L_5101 - .L_5100)
.L_5100:
        /*0140*/ 	.word	0x00000000
        /*0144*/ 	.short	0x0001
        /*0146*/ 	.short	0x0008
        /*0148*/ 	.byte	0x00, 0xf0, 0x21, 0x00


	//----- nvinfo : EIATTR_KPARAM_INFO
	.align		4
.L_5101:
        /*014c*/ 	.byte	0x04, 0x17
        /*014e*/ 	.short	(.L_5103 - .L_5102)
.L_5102:
        /*0150*/ 	.word	0x00000000
        /*0154*/ 	.short	0x0000
        /*0156*/ 	.short	0x0000
        /*0158*/ 	.byte	0x00, 0xf0, 0x21, 0x00


	//----- nvinfo : EIATTR_MAXREG_COUNT
	.align		4
.L_5103:
        /*015c*/ 	.byte	0x03, 0x1b
        /*015e*/ 	.short	0x00ff


	//----- nvinfo : EIATTR_NUM_BARRIERS
	.align		4
        /*0160*/ 	.byte	0x02, 0x4c
        /*0162*/ 	.byte	0x01
	.zero		1


	//----- nvinfo : EIATTR_EXTERNS
	.align		4
        /*0164*/ 	.byte	0x04, 0x0f
        /*0166*/ 	.short	(.L_5105 - .L_5104)


	//   ....[0]....
	.align		4
.L_5104:
        /*0168*/ 	.word	index@(__assertfail)


	//----- nvinfo : EIATTR_MERCURY_ISA_VERSION
	.align		4
.L_5105:
        /*016c*/ 	.byte	0x03, 0x5f
        /*016e*/ 	.short	0x0000


	//----- nvinfo : EIATTR_COOP_GROUP_MASK_REGIDS
	.align		4
        /*0170*/ 	.byte	0x04, 0x29
        /*0172*/ 	.short	(.L_5107 - .L_5106)


	//   ....[0]....
.L_5106:
        /*0174*/ 	.word	0xffffffff


	//   ....[1]....
        /*0178*/ 	.word	0xffffffff


	//   ....[2]....
        /*017c*/ 	.word	0xffffffff


	//   ....[3]....
        /*0180*/ 	.word	0xffffffff


	//   ....[4]....
        /*0184*/ 	.word	0xffffffff


	//   ....[5]....
        /*0188*/ 	.word	0xffffffff


	//   ....[6]....
        /*018c*/ 	.word	0xffffffff


	//   ....[7]....
        /*0190*/ 	.word	0xffffffff


	//   ....[8]....
        /*0194*/ 	.word	0xffffffff


	//   ....[9]....
        /*0198*/ 	.word	0xffffffff


	//   ....[10]....
        /*019c*/ 	.word	0xffffffff


	//   ....[11]....
        /*01a0*/ 	.word	0xffffffff


	//   ....[12]....
        /*01a4*/ 	.word	0xffffffff


	//   ....[13]....
        /*01a8*/ 	.word	0xffffffff


	//   ....[14]....
        /*01ac*/ 	.word	0xffffffff


	//   ....[15]....
        /*01b0*/ 	.word	0xffffffff


	//   ....[16]....
        /*01b4*/ 	.word	0xffffffff


	//   ....[17]....
        /*01b8*/ 	.word	0xffffffff


	//----- nvinfo : EIATTR_COOP_GROUP_INSTR_OFFSETS
	.align		4
.L_5107:
        /*01bc*/ 	.byte	0x04, 0x28
        /*01be*/ 	.short	(.L_5109 - .L_5108)


	//   ....[0]....
.L_5108:
        /*01c0*/ 	.word	0x00000640


	//   ....[1]....
        /*01c4*/ 	.word	0x00000660


	//   ....[2]....
        /*01c8*/ 	.word	0x00000680


	//   ....[3]....
        /*01cc*/ 	.word	0x00000730


	//   ....[4]....
        /*01d0*/ 	.word	0x00000750


	//   ....[5]....
        /*01d4*/ 	.word	0x00000770


	//   ....[6]....
        /*01d8*/ 	.word	0x00001530


	//   ....[7]....
        /*01dc*/ 	.word	0x000015a0


	//   ....[8]....
        /*01e0*/ 	.word	0x000015c0


	//   ....[9]....
        /*01e4*/ 	.word	0x000015e0


	//   ....[10]....
        /*01e8*/ 	.word	0x00001600


	//   ....[11]....
        /*01ec*/ 	.word	0x00001650


	//   ....[12]....
        /*01f0*/ 	.word	0x00001670


	//   ....[13]....
        /*01f4*/ 	.word	0x00001690


	//   ....[14]....
        /*01f8*/ 	.word	0x000028e0


	//   ....[15]....
        /*01fc*/ 	.word	0x00002950


	//   ....[16]....
        /*0200*/ 	.word	0x000029b0


	//   ....[17]....
        /*0204*/ 	.word	0x00002a10


	//----- nvinfo : EIATTR_SYSCALL_OFFSETS
	.align		4
.L_5109:
        /*0208*/ 	.byte	0x04, 0x46
        /*020a*/ 	.short	(.L_5111 - .L_5110)


	//   ....[0]....
.L_5110:
        /*020c*/ 	.word	0x00002870


	//----- nvinfo : EIATTR_EXIT_INSTR_OFFSETS
	.align		4
.L_5111:
        /*0210*/ 	.byte	0x04, 0x1c
        /*0212*/ 	.short	(.L_5113 - .L_5112)


	//   ....[0]....
.L_5112:
        /*0214*/ 	.word	0x00002370


	//   ....[1]....
        /*0218*/ 	.word	0x00002430


	//   ....[2]....
        /*021c*/ 	.word	0x00002740


	//   ....[3]....
        /*0220*/ 	.word	0x00002880


	//----- nvinfo : EIATTR_CTAIDZ_USED
	.align		4
.L_5113:
        /*0224*/ 	.byte	0x01, 0x04
	.zero		2


	//----- nvinfo : EIATTR_CRS_STACK_SIZE
	.align		4
        /*0228*/ 	.byte	0x04, 0x1e
        /*022a*/ 	.short	(.L_5115 - .L_5114)
.L_5114:
        /*022c*/ 	.word	0x00000000
.L_5115:


//--------------------- .nv.info._ZN4vllm25paged_attention_v1_kernelI13__nv_bfloat16hLi96ELi16ELi128ELNS_18Fp8KVCacheDataTypeE2ELb0EEEvPT_PKS3_PKT0_S9_ifPKiSB_iPKfiiiSD_SD_iiiii --------------------------
	.section	.nv.info._ZN4vllm25paged_attention_v1_kernelI13__nv_bfloat16hLi96ELi16ELi128ELNS_18Fp8KVCacheDataTypeE2ELb0EEEvPT_PKS3_PKT0_S9_ifPKiSB_iPKfiiiSD_SD_iiiii,"",@"SHT_CUDA_INFO"
	.sectionflags	@""
	.align	4


	//----- nvinfo : EIATTR_CUDA_API_VERSION
	.align		4
        /*0000*/ 	.byte	0x04, 0x37
        /*0002*/ 	.short	(.L_5117 - .L_5116)
.L_5116:
        /*0004*/ 	.word	0x00000082


	//----- nvinfo : EIATTR_SW2861232_WAR
	.align		4
.L_5117:
        /*0008*/ 	.byte	0x01, 0x35
	.zero		2


	//----- nvinfo : EIATTR_PARAM_CBANK
	.align		4
        /*000c*/ 	.byte	0x04, 0x0a
        /*000e*/ 	.short	(.L_5119 - .L_5118)
	.align		4
.L_5118:
        /*0010*/ 	.word	index@(.nv.constant0._ZN4vllm25paged_attention_v1_kernelI13__nv_bfloat16hLi96ELi16ELi128ELNS_18Fp8KVCacheDataTypeE2ELb0EEEvPT_PKS3_PKT0_S9_ifPKiSB_iPKfiiiSD_SD_iiiii)
        /*0014*/ 	.short	0x0160
        /*0016*/ 	.short	0x007c


	//----- nvinfo : EIATTR_CBANK_PARAM_SIZE
	.align		4
.L_5119:
        /*0018*/ 	.byte	0x03, 0x19
        /*001a*/ 	.short	0x007c


	//----- nvinfo : EIATTR_KPARAM_INFO
	.align		4
        /*001c*/ 	.byte	0x04, 0x17
        /*001e*/ 	.short	(.L_5121 - .L_5120)
.L_5120:
        /*0020*/ 	.word	0x00000000
        /*0024*/ 	.short	0x0013
        /*0026*/ 	.short	0x0078
        /*0028*/ 	.byte	0x00, 0xf0, 0x11, 0x00


	//----- nvinfo : EIATTR_KPARAM_INFO
	.align		4
.L_5121:
        /*002c*/ 	.byte	0x04, 0x17
        /*002e*/ 	.short	(.L_5123 - .L_5122)
.L_5122:
        /*0030*/ 	.word	0x00000000
        /*0034*/ 	.short	0x0012
        /*0036*/ 	.short	0x0074
        /*0038*/ 	.byte	0x00, 0xf0, 0x11, 0x00


	//----- nvinfo : EIATTR_KPARAM_INFO
	.align		4
.L_5123:
        /*003c*/ 	.byte	0x04, 0x17
        /*003e*/ 	.short	(.L_5125 - .L_5124)
.L_5124:
        /*0040*/ 	.word	0x00000000
        /*0044*/ 	.short	0x0011
        /*0046*/ 	.short	0x0070
        /*0048*/ 	.byte	0x00, 0xf0, 0x11, 0x00


	//----- nvinfo : EIATTR_KPARAM_INFO
	.align		4
.L_5125:
        /*004c*/ 	.byte	0x04, 0x17
        /*004e*/ 	.short	(.L_5127 - .L_5126)
.L_5126:
        /*0050*/ 	.word	0x00000000
        /*0054*/ 	.short	0x0010
        /*0056*/ 	.short	0x006c
        /*0058*/ 	.byte	0x00, 0xf0, 0x11, 0x00


	//----- nvinfo : EIATTR_KPARAM_INFO
	.align		4
.L_5127:
        /*005c*/ 	.byte	0x04, 0x17
        /*005e*/ 	.short	(.L_5129 - .L_5128)
.L_5128:
        /*0060*/ 	.word	0x00000000
        /*0064*/ 	.short	0x000f
        /*0066*/ 	.short	0x0068
        /*0068*/ 	.byte	0x00, 0xf0, 0x11, 0x00


	//----- nvinfo : EIATTR_KPARAM_INFO
	.align		4
.L_5129:
        /*006c*/ 	.byte	0x04, 0x17
        /*006e*/ 	.short	(.L_5131 - .L_5130)
.L_5130:
        /*0070*/ 	.word	0x00000000
        /*0074*/ 	.short	0x000e
        /*0076*/ 	.short	0x0060
        /*0078*/ 	.byte	0x00, 0xf0, 0x21, 0x00


	//----- nvinfo : EIATTR_KPARAM_INFO
	.align		4
.L_5131:
        /*007c*/ 	.byte	0x04, 0x17
        /*007e*/ 	.short	(.L_5133 - .L_5132)
.L_5132:
        /*0080*/ 	.word	0x00000000
        /*0084*/ 	.short	0x000d
        /*0086*/ 	.short	0x0058
        /*0088*/ 	.byte	0x00, 0xf0, 0x21, 0x00


	//----- nvinfo : EIATTR_KPARAM_INFO
	.align		4
.L_5133:
        /*008c*/ 	.byte	0x04, 0x17
        /*008e*/ 	.short	(.L_5135 - .L_5134)
.L_5134:
        /*0090*/ 	.word	0x00000000
        /*0094*/ 	.short	0x000c
        /*0096*/ 	.short	0x0050
        /*0098*/ 	.byte	0x00, 0xf0, 0x11, 0x00


	//----- nvinfo : EIATTR_KPARAM_INFO
	.align		4
.L_5135:
        /*009c*/ 	.byte	0x04, 0x17
        /*009e*/ 	.short	(.L_5137 - .L_5136)
.L_5136:
        /*00a0*/ 	.word	0x00000000
        /*00a4*/ 	.short	0x000b
        /*00a6*/ 	.short	0x004c
        /*00a8*/ 	.byte	0x00, 0xf0, 0x11, 0x00


	//----- nvinfo : EIATTR_KPARAM_INFO
	.align		4
.L_5137:
        /*00ac*/ 	.byte	0x04, 0x17
        /*00ae*/ 	.short	(.L_5139 - .L_5138)
.L_5138:
        /*00b0*/ 	.word	0x00000000
        /*00b4*/ 	.short	0x000a
        /*00b6*/ 	.short	0x0048
        /*00b8*/ 	.byte	0x00, 0xf0, 0x11, 0x00


	//----- nvinfo : EIATTR_KPARAM_INFO
	.align		4
.L_5139:
        /*00bc*/ 	.byte	0x04, 0x17
        /*00be*/ 	.short	(.L_5141 - .L_5140)
.L_5140:
        /*00c0*/ 	.word	0x00000000
        /*00c4*/ 	.short	0x0009
        /*00c6*/ 	.short	0x0040
        /*00c8*/ 	.byte	0x00, 0xf0, 0x21, 0x00


	//----- nvinfo : EIATTR_KPARAM_INFO
	.align		4
.L_5141:
        /*00cc*/ 	.byte	0x04, 0x17
        /*00ce*/ 	.short	(.L_5143 - .L_5142)
.L_5142:
        /*00d0*/ 	.word	0x00000000
        /*00d4*/ 	.short	0x0008
        /*00d6*/ 	.short	0x0038
        /*00d8*/ 	.byte	0x00, 0xf0, 0x11, 0x00


	//----- nvinfo : EIATTR_KPARAM_INFO
	.align		4
.L_5143:
        /*00dc*/ 	.byte	0x04, 0x17
        /*00de*/ 	.short	(.L_5145 - .L_5144)
.L_5144:
        /*00e0*/ 	.word	0x00000000
        /*00e4*/ 	.short	0x0007
        /*00e6*/ 	.short	0x0030
        /*00e8*/ 	.byte	0x00, 0xf0, 0x21, 0x00


	//----- nvinfo : EIATTR_KPARAM_INFO
	.align		4
.L_5145:
        /*00ec*/ 	.byte	0x04, 0x17
        /*00ee*/ 	.short	(.L_5147 - .L_5146)
.L_5146:
        /*00f0*/ 	.word	0x00000000
        /*00f4*/ 	.short	0x0006
        /*00f6*/ 	.short	0x0028
        /*00f8*/ 	.byte	0x00, 0xf0, 0x21, 0x00


	//----- nvinfo : EIATTR_KPARAM_INFO
	.align		4
.L_5147:
        /*00fc*/ 	.byte	0x04, 0x17
        /*00fe*/ 	.short	(.L_5149 - .L_5148)
.L_5148:
        /*0100*/ 	.word	0x00000000
        /*0104*/ 	.short	0x0005
        /*0106*/ 	.short	0x0024
        /*0108*/ 	.byte	0x00, 0xf0, 0x11, 0x00


	//----- nvinfo : EIATTR_KPARAM_INFO
	.align		4
.L_5149:
        /*010c*/ 	.byte	0x04, 0x17
        /*010e*/ 	.short	(.L_5151 - .L_5150)
.L_5150:
        /*0110*/ 	.word	0x00000000
        /*0114*/ 	.short	0x0004
        /*0116*/ 	.short	0x0020
        /*0118*/ 	.byte	0x00, 0xf0, 0x11, 0x00


	//----- nvinfo : EIATTR_KPARAM_INFO
	.align		4
.L_5151:
        /*011c*/ 	.byte	0x04, 0x17
        /*011e*/ 	.short	(.L_5153 - .L_5152)
.L_5152:
        /*0120*/ 	.word	0x00000000
        /*0124*/ 	.short	0x0003
        /*0126*/ 	.short	0x0018
        /*0128*/ 	.byte	0x00, 0xf0, 0x21, 0x00


	//----- nvinfo : EIATTR_KPARAM_INFO
	.align		4
.L_5153:
        /*012c*/ 	.byte	0x04, 0x17
        /*012e*/ 	.short	(.L_5155 - .L_5154)
.L_5154:
        /*0130*/ 	.word	0x00000000
        /*0134*/ 	.short	0x0002
        /*0136*/ 	.short	0x0010
        /*0138*/ 	.byte	0x00, 0xf0, 0x21, 0x00


	//----- nvinfo : EIATTR_KPARAM_INFO
	.align		4
.L_5155:
        /*013c*/ 	.byte	0x04, 0x17
        /*013e*/ 	.short	(.L_5157 - .L_5156)
.L_5156:
        /*0140*/ 	.word	0x00000000
        /*0144*/ 	.short	0x0001
        /*0146*/ 	.short	0x0008
        /*0148*/ 	.byte	0x00, 0xf0, 0x21, 0x00


	//----- nvinfo : EIATTR_KPARAM_INFO
	.align		4
.L_5157:
        /*014c*/ 	.byte	0x04, 0x17
        /*014e*/ 	.short	(.L_5159 - .L_5158)
.L_5158:
        /*0150*/ 	.word	0x00000000
        /*0154*/ 	.short	0x0000
        /*0156*/ 	.short	0x0000
        /*0158*/ 	.byte	0x00, 0xf0, 0x21, 0x00


	//----- nvinfo : EIATTR_MAXREG_COUNT
	.align		4
.L_5159:
        /*015c*/ 	.byte	0x03, 0x1b
        /*015e*/ 	.short	0x00ff


	//----- nvinfo : EIATTR_NUM_BARRIERS
	.align		4
        /*0160*/ 	.byte	0x02, 0x4c
        /*0162*/ 	.byte	0x01
	.zero		1


	//----- nvinfo : EIATTR_EXTERNS
	.align		4
        /*0164*/ 	.byte	0x04, 0x0f
        /*0166*/ 	.short	(.L_5161 - .L_5160)


	//   ....[0]....
	.align		4
.L_5160:
        /*0168*/ 	.word	index@(__assertfail)


	//----- nvinfo : EIATTR_MERCURY_ISA_VERSION
	.align		4
.L_5161:
        /*016c*/ 	.byte	0x03, 0x5f
        /*016e*/ 	.short	0x0000


	//----- nvinfo : EIATTR_COOP_GROUP_MASK_REGIDS
	.align		4
        /*0170*/ 	.byte	0x04, 0x29
        /*0172*/ 	.short	(.L_5163 - .L_5162)


	//   ....[0]....
.L_5162:
        /*0174*/ 	.word	0xffffffff


	//   ....[1]....
        /*0178*/ 	.word	0xffffffff


	//   ....[2]....
        /*017c*/ 	.word	0xffffffff


	//   ....[3]....
        /*0180*/ 	.word	0xffffffff


	//   ....[4]....
        /*0184*/ 	.word	0xffffffff


	//   ....[5]....
        /*0188*/ 	.word	0xffffffff


	//   ....[6]....
        /*018c*/ 	.word	0xffffffff


	//   ....[7]....
        /*0190*/ 	.word	0xffffffff


	//   ....[8]....
        /*0194*/ 	.word	0xffffffff


	//   ....[9]....
        /*0198*/ 	.word	0xffffffff


	//   ....[10]....
        /*019c*/ 	.word	0xffffffff


	//   ....[11]....
        /*01a0*/ 	.word	0xffffffff


	//   ....[12]....
        /*01a4*/ 	.word	0xffffffff


	//   ....[13]....
        /*01a8*/ 	.word	0xffffffff


	//   ....[14]....
        /*01ac*/ 	.word	0xffffffff


	//   ....[15]....
        /*01b0*/ 	.word	0xffffffff


	//   ....[16]....
        /*01b4*/ 	.word	0xffffffff


	//   ....[17]....
        /*01b8*/ 	.word	0xffffffff


	//----- nvinfo : EIATTR_COOP_GROUP_INSTR_OFFSETS
	.align		4
.L_5163:
        /*01bc*/ 	.byte	0x04, 0x28
        /*01be*/ 	.short	(.L_5165 - .L_5164)


	//   ....[0]....
.L_5164:
        /*01c0*/ 	.word	0x00000640


	//   ....[1]....
        /*01c4*/ 	.word	0x00000660


	//   ....[2]....
        /*01c8*/ 	.word	0x00000680


	//   ....[3]....
        /*01cc*/ 	.word	0x00000730


	//   ....[4]....
        /*01d0*/ 	.word	0x00000750


	//   ....[5]....
        /*01d4*/ 	.word	0x00000770


	//   ....[6]....
        /*01d8*/ 	.word	0x00001530


	//   ....[7]....
        /*01dc*/ 	.word	0x000015a0


	//   ....[8]....
        /*01e0*/ 	.word	0x000015c0


	//   ....[9]....
        /*01e4*/ 	.word	0x000015e0


	//   ....[10]....
        /*01e8*/ 	.word	0x00001600


	//   ....[11]....
        /*01ec*/ 	.word	0x00001650


	//   ....[12]....
        /*01f0*/ 	.word	0x00001670


	//   ....[13]....
        /*01f4*/ 	.word	0x00001690


	//   ....[14]....
        /*01f8*/ 	.word	0x00002810


	//   ....[15]....
        /*01fc*/ 	.word	0x00002880


	//   ....[16]....
        /*0200*/ 	.word	0x000028e0


	//   ....[17]....
        /*0204*/ 	.word	0x00002940


	//----- nvinfo : EIATTR_SYSCALL_OFFSETS
	.align		4
.L_5165:
        /*0208*/ 	.byte	0x04, 0x46
        /*020a*/ 	.short	(.L_5167 - .L_5166)


	//   ....[0]....
.L_5166:
        /*020c*/ 	.word	0x000027a0


	//----- nvinfo : EIATTR_EXIT_INSTR_OFFSETS
	.align		4
.L_5167:
        /*0210*/ 	.byte	0x04, 0x1c
        /*0212*/ 	.short	(.L_5169 - .L_5168)


	//   ....[0]....
.L_5168:
        /*0214*/ 	.word	0x00002310


	//   ....[1]....
        /*0218*/ 	.word	0x000023d0


	//   ....[2]....
        /*021c*/ 	.word	0x00002670


	//   ....[3]....
        /*0220*/ 	.word	0x000027b0


	//----- nvinfo : EIATTR_CTAIDZ_USED
	.align		4
.L_5169:
        /*0224*/ 	.byte	0x01, 0x04
	.zero		2


	//----- nvinfo : EIATTR_CRS_STACK_SIZE
	.align		4
        /*0228*/ 	.byte	0x04, 0x1e
        /*022a*/ 	.short	(.L_5171 - .L_5170)
.L_5170:
        /*022c*/ 	.word	0x00000000
.L_5171:


//--------------------- .nv.info._ZN4vllm25paged_attention_v1_kernelI13__nv_bfloat16hLi80ELi16ELi128ELNS_18Fp8KVCacheDataTypeE2ELb0EEEvPT_PKS3_PKT0_S9_ifPKiSB_iPKfiiiSD_SD_iiiii --------------------------
	.section	.nv.info._ZN4vllm25paged_attention_v1_kernelI13__nv_bfloat16hLi80ELi16ELi128ELNS_18Fp8KVCacheDataTypeE2ELb0EEEvPT_PKS3_PKT0_S9_ifPKiSB_iPKfiiiSD_SD_iiiii,"",@"SHT_CUDA_INFO"
	.sectionflags	@""
	.align	4


	//----- nvinfo : EIATTR_CUDA_API_VERSION
	.align		4
        /*0000*/ 	.byte	0x04, 0x37
        /*0002*/ 	.short	(.L_5173 - .L_5172)
.L_5172:
        /*0004*/ 	.word	0x00000082


	//----- nvinfo : EIATTR_SW2861232_WAR
	.align		4
.L_5173:
        /*0008*/ 	.byte	0x01, 0x35
	.zero		2


	//----- nvinfo : EIATTR_PARAM_CBANK
	.align		4
        /*000c*/ 	.byte	0x04, 0x0a
        /*000e*/ 	.short	(.L_5175 - .L_5174)
	.align		4
.L_5174:
        /*0010*/ 	.word	index@(.nv.constant0._ZN4vllm25paged_attention_v1_kernelI13__nv_bfloat16hLi80ELi16ELi128ELNS_18Fp8KVCacheDataTypeE2ELb0EEEvPT_PKS3_PKT0_S9_ifPKiSB_iPKfiiiSD_SD_iiiii)
        /*0014*/ 	.short	0x0160
        /*0016*/ 	.short	0x007c


	//----- nvinfo : EIATTR_CBANK_PARAM_SIZE
	.align		4
.L_5175:
        /*0018*/ 	.byte	0x03, 0x19
        /*001a*/ 	.short	0x007c


	//----- nvinfo : EIATTR_KPARAM_INFO
	.align		4
        /*001c*/ 	.byte	0x04, 0x17
        /*001e*/ 	.short	(.L_5177 - .L_5176)
.L_5176:
        /*0020*/ 	.word	0x00000000
        /*0024*/ 	.short	0x0013
        /*0026*/ 	.short	0x0078
        /*0028*/ 	.byte	0x00, 0xf0, 0x11, 0x00


	//----- nvinfo : EIATTR_KPARAM_INFO
	.align		4
.L_5177:
        /*002c*/ 	.byte	0x04, 0x17
        /*002e*/ 	.short	(.L_5179 - .L_5178)
.L_5178:
        /*0030*/ 	.word	0x00000000
        /*0034*/ 	.short	0x0012
        /*0036*/ 	.short	0x0074
        /*0038*/ 	.byte	0x00, 0xf0, 0x11, 0x00


	//----- nvinfo : EIATTR_KPARAM_INFO
	.align		4
.L_5179:
        /*003c*/ 	.byte	0x04, 0x17
        /*003e*/ 	.short	(.L_5181 - .L_5180)
.L_5180:
        /*0040*/ 	.word	0x00000000
        /*0044*/ 	.short	0x0011
        /*0046*/ 	.short	0x0070
        /*0048*/ 	.byte	0x00, 0xf0, 0x11, 0x00


	//----- nvinfo : EIATTR_KPARAM_INFO
	.align		4
.L_5181:
        /*004c*/ 	.byte	0x04, 0x17
        /*004e*/ 	.short	(.L_5183 - .L_5182)
.L_5182:
        /*0050*/ 	.word	0x00000000
        /*0054*/ 	.short	0x0010
        /*0056*/ 	.short	0x006c
        /*0058*/ 	.byte	0x00, 0xf0, 0x11, 0x00


	//----- nvinfo : EIATTR_KPARAM_INFO
	.align		4
.L_5183:
        /*005c*/ 	.byte	0x04, 0x17
        /*005e*/ 	.short	(.L_5185 - .L_5184)
.L_5184:
        /*0060*/ 	.word	0x00000000
        /*0064*/ 	.short	0x000f
        /*0066*/ 	.short	0x0068
        /*0068*/ 	.byte	0x00, 0xf0, 0x11, 0x00


	//----- nvinfo : EIATTR_KPARAM_INFO
	.align		4
.L_5185:
        /*006c*/ 	.byte	0x04, 0x17
        /*006e*/ 	.short	(.L_5187 - .L_5186)
.L_5186:
        /*0070*/ 	.word	0x00000000
        /*0074*/ 	.short	0x000e
        /*0076*/ 	.short	0x0060
        /*0078*/ 	.byte	0x00, 0xf0, 0x21, 0x00


	//----- nvinfo : EIATTR_KPARAM_INFO
	.align		4
.L_5187:
        /*007c*/ 	.byte	0x04, 0x17
        /*007e*/ 	.short	(.L_5189 - .L_5188)
.L_5188:
        /*0080*/ 	.word	0x00000000
        /*0084*/ 	.short	0x000d
        /*0086*/ 	.short	0x0058
        /*0088*/ 	.byte	0x00, 0xf0, 0x21, 0x00


	//----- nvinfo : EIATTR_KPARAM_INFO
	.align		4
.L_5189:
        /*008c*/ 	.byte	0x04, 0x17
        /*008e*/ 	.short	(.L_5191 - .L_5190)
.L_5190:
        /*0090*/ 	.word	0x00000000
        /*0094*/ 	.short	0x000c
        /*0096*/ 	.short	0x0050
        /*0098*/ 	.byte	0x00, 0xf0, 0x11, 0x00


	//----- nvinfo : EIATTR_KPARAM_INFO
	.align		4
.L_5191:
        /*009c*/ 	.byte	0x04, 0x17
        /*009e*/ 	.short	(.L_5193 - .L_5192)
.L_5192:
        /*00a0*/ 	.word	0x00000000
        /*00a4*/ 	.short	0x000b
        /*00a6*/ 	.short	0x004c
        /*00a8*/ 	.byte	0x00, 0xf0, 0x11, 0x00


	//----- nvinfo : EIATTR_KPARAM_INFO
	.align		4
.L_5193:
        /*00ac*/ 	.byte	0x04, 0x17
        /*00ae*/ 	.short	(.L_5195 - .L_5194)
.L_5194:
        /*00b0*/ 	.word	0x00000000
        /*00b4*/ 	.short	0x000a
        /*00b6*/ 	.short	0x0048
        /*00b8*/ 	.byte	0x00, 0xf0, 0x11, 0x00


	//----- nvinfo : EIATTR_KPARAM_INFO
	.align		4
.L_5195:
        /*00bc*/ 	.byte	0x04, 0x17
        /*00be*/ 	.short	(.L_5197 - .L_5196)
.L_5196:
        /*00c0*/ 	.word	0x00000000
        /*00c4*/ 	.short	0x0009
        /*00c6*/ 	.short	0x0040
        /*00c8*/ 	.byte	0x00, 0xf0, 0x21, 0x00


	//----- nvinfo : EIATTR_KPARAM_INFO
	.align		4
.L_5197:
        /*00cc*/ 	.byte	0x04, 0x17
        /*00ce*/ 	.short	(.L_5199 - .L_5198)
.L_5198:
        /*00d0*/ 	.word	0x00000000
        /*00d4*/ 	.short	0x0008
        /*00d6*/ 	.short	0x0038
        /*00d8*/ 	.byte	0x00, 0xf0, 0x11, 0x00


	//----- nvinfo : EIATTR_KPARAM_INFO
	.align		4
.L_5199:
        /*00dc*/ 	.byte	0x04, 0x17
        /*00de*/ 	.short	(.L_5201 - .L_5200)
.L_5200:
        /*00e0*/ 	.word	0x00000000
        /*00e4*/ 	.short	0x0007
        /*00e6*/ 	.short	0x0030
        /*00e8*/ 	.byte	0x00, 0xf0, 0x21, 0x00


	//----- nvinfo : EIATTR_KPARAM_INFO
	.align		4
.L_5201:
        /*00ec*/ 	.byte	0x04, 0x17
        /*00ee*/ 	.short	(.L_5203 - .L_5202)
.L_5202:
        /*00f0*/ 	.word	0x00000000
        /*00f4*/ 	.short	0x0006
        /*00f6*/ 	.short	0x0028
        /*00f8*/ 	.byte	0x00, 0xf0, 0x21, 0x00


	//----- nvinfo : EIATTR_KPARAM_INFO
	.align		4
.L_5203:
        /*00fc*/ 	.byte	0x04, 0x17
        /*00fe*/ 	.short	(.L_5205 - .L_5204)
.L_5204:
        /*0100*/ 	.word	0x00000000
        /*0104*/ 	.short	0x0005
        /*0106*/ 	.short	0x0024
        /*0108*/ 	.byte	0x00, 0xf0, 0x11, 0x00


	//----- nvinfo : EIATTR_KPARAM_INFO
	.align		4
.L_5205:
        /*010c*/ 	.byte	0x04, 0x17
        /*010e*/ 	.short	(.L_5207 - .L_5206)
.L_5206:
        /*0110*/ 	.word	0x00000000
        /*0114*/ 	.short	0x0004
        /*0116*/ 	.short	0x0020
        /*0118*/ 	.byte	0x00, 0xf0, 0x11, 0x00


	//----- nvinfo : EIATTR_KPARAM_INFO
	.align		4
.L_5207:
        /*011c*/ 	.byte	0x04, 0x17
        /*011e*/ 	.short	(.L_5209 - .L_5208)
.L_5208:
        /*0120*/ 	.word	0x00000000
        /*0124*/ 	.short	0x0003
        /*0126*/ 	.short	0x0018
        /*0128*/ 	.byte	0x00, 0xf0, 0x21, 0x00


	//----- nvinfo : EIATTR_KPARAM_INFO
	.align		4
.L_5209:
        /*012c*/ 	.byte	0x04, 0x17
        /*012e*/ 	.short	(.L_5211 - .L_5210)
.L_5210:
        /*0130*/ 	.word	0x00000000
        /*0134*/ 	.short	0x0002
        /*0136*/ 	.short	0x0010
        /*0138*/ 	.byte	0x00, 0xf0, 0x21, 0x00


	//----- nvinfo : EIATTR_KPARAM_INFO
	.align		4
.L_5211:
        /*013c*/ 	.byte	0x04, 0x17
        /*013e*/ 	.short	(.L_5213 - .L_5212)
.L_5212:
        /*0140*/ 	.word	0x00000000
        /*0144*/ 	.short	0x0001
        /*0146*/ 	.short	0x0008
        /*0148*/ 	.byte	0x00, 0xf0, 0x21, 0x00


	//----- nvinfo : EIATTR_KPARAM_INFO
	.align		4
.L_5213:
        /*014c*/ 	.byte	0x04, 0x17
        /*014e*/ 	.short	(.L_5215 - .L_5214)
.L_5214:
        /*0150*/ 	.word	0x00000000
        /*0154*/ 	.short	0x0000
        /*0156*/ 	.short	0x0000
        /*0158*/ 	.byte	0x00, 0xf0, 0x21, 0x00


	//----- nvinfo : EIATTR_MAXREG_COUNT
	.align		4
.L_5215:
        /*015c*/ 	.byte	0x03, 0x1b
        /*015e*/ 	.short	0x00ff


	//----- nvinfo : EIATTR_NUM_BARRIERS
	.align		4
        /*0160*/ 	.byte	0x02, 0x4c
        /*0162*/ 	.byte	0x01
	.zero		1


	//----- nvinfo : EIATTR_EXTERNS
	.align		4
        /*0164*/ 	.byte	0x04, 0x0f
        /*0166*/ 	.short	(.L_5217 - .L_5216)


	//   ....[0]....
	.align		4
.L_5216:
        /*0168*/ 	.word	index@(__assertfail)


	//----- nvinfo : EIATTR_MERCURY_ISA_VERSION
	.align		4
.L_5217:
        /*016c*/ 	.byte	0x03, 0x5f
        /*016e*/ 	.short	0x0000


	//----- nvinfo : EIATTR_COOP_GROUP_MASK_REGIDS
	.align		4
        /*0170*/ 	.byte	0x04, 0x29
        /*0172*/ 	.short	(.L_5219 - .L_5218)


	//   ....[0]....
.L_5218:
        /*0174*/ 	.word	0xffffffff


	//   ....[1]....
        /*0178*/ 	.word	0xffffffff


	//   ....[2]....
        /*017c*/ 	.word	0xffffffff


	//   ....[3]....
        /*0180*/ 	.word	0xffffffff


	//   ....[4]....
        /*0184*/ 	.word	0xffffffff


	//   ....[5]....
        /*0188*/ 	.word	0xffffffff


	//   ....[6]....
        /*018c*/ 	.word	0xffffffff


	//   ....[7]....
        /*0190*/ 	.word	0xffffffff


	//   ....[8]....
        /*0194*/ 	.word	0xffffffff


	//   ....[9]....
        /*0198*/ 	.word	0xffffffff


	//   ....[10]....
        /*019c*/ 	.word	0xffffffff


	//   ....[11]....
        /*01a0*/ 	.word	0xffffffff


	//   ....[12]....
        /*01a4*/ 	.word	0xffffffff


	//   ....[13]....
        /*01a8*/ 	.word	0xffffffff


	//   ....[14]....
        /*01ac*/ 	.word	0xffffffff


	//   ....[15]....
        /*01b0*/ 	.word	0xffffffff


	//   ....[16]....
        /*01b4*/ 	.word	0xffffffff


	//   ....[17]....
        /*01b8*/ 	.word	0xffffffff


	//----- nvinfo : EIATTR_COOP_GROUP_INSTR_OFFSETS
	.align		4
.L_5219:
        /*01bc*/ 	.byte	0x04, 0x28
        /*01be*/ 	.short	(.L_5221 - .L_5220)


	//   ....[0]....
.L_5220:
        /*01c0*/ 	.word	0x00000640


	//   ....[1]....
        /*01c4*/ 	.word	0x00000660


	//   ....[2]....
        /*01c8*/ 	.word	0x00000680


	//   ....[3]....
        /*01cc*/ 	.word	0x00000730


	//   ....[4]....
        /*01d0*/ 	.word	0x00000750


	//   ....[5]....
        /*01d4*/ 	.word	0x00000770


	//   ....[6]....
        /*01d8*/ 	.word	0x00001530


	//   ....[7]....
        /*01dc*/ 	.word	0x000015a0


	//   ....[8]....
        /*01e0*/ 	.word	0x000015c0


	//   ....[9]....
        /*01e4*/ 	.word	0x000015e0


	//   ....[10]....
        /*01e8*/ 	.word	0x00001600


	//   ....[11]....
        /*01ec*/ 	.word	0x00001650


	//   ....[12]....
        /*01f0*/ 	.word	0x00001670


	//   ....[13]....
        /*01f4*/ 	.word	0x00001690


	//   ....[14]....
        /*01f8*/ 	.word	0x00002730


	//   ....[15]....
        /*01fc*/ 	.word	0x000027a0


	//   ....[16]....
        /*0200*/ 	.word	0x00002800


	//   ....[17]....
        /*0204*/ 	.word	0x00002860


	//----- nvinfo : EIATTR_SYSCALL_OFFSETS
	.align		4
.L_5221:
        /*0208*/ 	.byte	0x04, 0x46
        /*020a*/ 	.short	(.L_5223 - .L_5222)


	//   ....[0]....
.L_5222:
        /*020c*/ 	.word	0x000026c0


	//----- nvinfo : EIATTR_EXIT_INSTR_OFFSETS
	.align		4
.L_5223:
        /*0210*/ 	.byte	0x04, 0x1c
        /*0212*/ 	.short	(.L_5225 - .L_5224)


	//   ....[0]....
.L_5224:
        /*0214*/ 	.word	0x000022a0


	//   ....[1]....
        /*0218*/ 	.word	0x00002360


	//   ....[2]....
        /*021c*/ 	.word	0x00002590


	//   ....[3]....
        /*0220*/ 	.word	0x000026d0


	//----- nvinfo : EIATTR_CTAIDZ_USED
	.align		4
.L_5225:
        /*0224*/ 	.byte	0x01, 0x04
	.zero		2


	//----- nvinfo : EIATTR_CRS_STACK_SIZE
	.align		4
        /*0228*/ 	.byte	0x04, 0x1e
        /*022a*/ 	.short	(.L_5227 - .L_5226)
.L_5226:
        /*022c*/ 	.word	0x00000000
.L_5227:


//--------------------- .nv.info._ZN4vllm25paged_attention_v1_kernelI13__nv_bfloat16hLi64ELi16ELi128ELNS_18Fp8KVCacheDataTypeE2ELb0EEEvPT_PKS3_PKT0_S9_ifPKiSB_iPKfiiiSD_SD_iiiii --------------------------
	.section	.nv.info._ZN4vllm25paged_attention_v1_kernelI13__nv_bfloat16hLi64ELi16ELi128ELNS_18Fp8KVCacheDataTypeE2ELb0EEEvPT_PKS3_PKT0_S9_ifPKiSB_iPKfiiiSD_SD_iiiii,"",@"SHT_CUDA_INFO"
	.sectionflags	@""
	.align	4


	//----- nvinfo : EIATTR_CUDA_API_VERSION
	.align		4
        /*0000*/ 	.byte	0x04, 0x37
        /*0002*/ 	.short	(.L_5229 - .L_5228)
.L_5228:
        /*0004*/ 	.word	0x00000082


	//----- nvinfo : EIATTR_SW2861232_WAR
	.align		4
.L_5229:
        /*0008*/ 	.byte	0x01, 0x35
	.zero		2


	//----- nvinfo : EIATTR_PARAM_CBANK
	.align		4
        /*000c*/ 	.byte	0x04, 0x0a
        /*000e*/ 	.short	(.L_5231 - .L_5230)
	.align		4
.L_5230:
        /*0010*/ 	.word	index@(.nv.constant0._ZN4vllm25paged_attention_v1_kernelI13__nv_bfloat16hLi64ELi16ELi128ELNS_18Fp8KVCacheDataTypeE2ELb0EEEvPT_PKS3_PKT0_S9_ifPKiSB_iPKfiiiSD_SD_iiiii)
        /*0014*/ 	.short	0x0160
        /*0016*/ 	.short	0x007c


	//----- nvinfo : EIATTR_CBANK_PARAM_SIZE
	.align		4
.L_5231:
        /*0018*/ 	.byte	0x03, 0x19
        /*001a*/ 	.short	0x007c


	//----- nvinfo : EIATTR_KPARAM_INFO
	.align		4
        /*001c*/ 	.byte	0x04, 0x17
        /*001e*/ 	.short	(.L_5233 - .L_5232)
.L_5232:
        /*0020*/ 	.word	0x00000000
        /*0024*/ 	.short	0x0013
        /*0026*/ 	.short	0x0078
        /*0028*/ 	.byte	0x00, 0xf0, 0x11, 0x00


	//----- nvinfo : EIATTR_KPARAM_INFO
	.align		4
.L_5233:
        /*002c*/ 	.byte	0x04, 0x17
        /*002e*/ 	.short	(.L_5235 - .L_5234)
.L_5234:
        /*0030*/ 	.word	0x00000000
        /*0034*/ 	.short	0x0012
        /*0036*/ 	.short	0x0074
        /*0038*/ 	.byte	0x00, 0xf0, 0x11, 0x00


	//----- nvinfo : EIATTR_KPARAM_INFO
	.align		4
.L_5235:
        /*003c*/ 	.byte	0x04, 0x17
        /*003e*/ 	.short	(.L_5237 - .L_5236)
.L_5236:
        /*0040*/ 	.word	0x00000000
        /*0044*/ 	.short	0x0011
        /*0046*/ 	.short	0x0070
        /*0048*/ 	.byte	0x00, 0xf0, 0x11, 0x00


	//----- nvinfo : EIATTR_KPARAM_INFO
	.align		4
.L_5237:
        /*004c*/ 	.byte	0x04, 0x17
        /*004e*/ 	.short	(.L_5239 - .L_5238)
.L_5238:
        /*0050*/ 	.word	0x00000000
        /*0054*/ 	.short	0x0010
        /*0056*/ 	.short	0x006c
        /*0058*/ 	.byte	0x00, 0xf0, 0x11, 0x00


	//----- nvinfo : EIATTR_KPARAM_INFO
	.align		4
.L_5239:
        /*005c*/ 	.byte	0x04, 0x17
        /*005e*/ 	.short	(.L_5241 - .L_5240)
.L_5240:
        /*0060*/ 	.word	0x00000000
        /*0064*/ 	.short	0x000f
        /*0066*/ 	.short	0x0068
        /*0068*/ 	.byte	0x00, 0xf0, 0x11, 0x00


	//----- nvinfo : EIATTR_KPARAM_INFO
	.align		4
.L_5241:
        /*006c*/ 	.byte	0x04, 0x17
        /*006e*/ 	.short	(.L_5243 - .L_5242)
.L_5242:
        /*0070*/ 	.word	0x00000000
        /*0074*/ 	.short	0x000e
        /*0076*/ 	.short	0x0060
        /*0078*/ 	.byte	0x00, 0xf0, 0x21, 0x00


	//----- nvinfo : EIATTR_KPARAM_INFO
	.align		4
.L_5243:
        /*007c*/ 	.byte	0x04, 0x17
        /*007e*/ 	.short	(.L_5245 - .L_5244)
.L_5244:
        /*0080*/ 	.word	0x00000000
        /*0084*/ 	.short	0x000d
        /*0086*/ 	.short	0x0058
        /*0088*/ 	.byte	0x00, 0xf0, 0x21, 0x00


	//----- nvinfo : EIATTR_KPARAM_INFO
	.align		4
.L_5245:
        /*008c*/ 	.byte	0x04, 0x17
        /*008e*/ 	.short	(.L_5247 - .L_5246)
.L_5246:
        /*0090*/ 	.word	0x00000000
        /*0094*/ 	.short	0x000c
        /*0096*/ 	.short	0x0050
        /*0098*/ 	.byte	0x00, 0xf0, 0x11, 0x00


	//----- nvinfo : EIATTR_KPARAM_INFO
	.align		4
.L_5247:
        /*009c*/ 	.byte	0x04, 0x17
        /*009e*/ 	.short	(.L_5249 - .L_5248)
.L_5248:
        /*00a0*/ 	.word	0x00000000
        /*00a4*/ 	.short	0x000b
        /*00a6*/ 	.short	0x004c
        /*00a8*/ 	.byte	0x00, 0xf0, 0x11, 0x00


	//----- nvinfo : EIATTR_KPARAM_INFO
	.align		4
.L_5249:
        /*00ac*/ 	.byte	0x04, 0x17
        /*00ae*/ 	.short	(.L_5251 - .L_5250)
.L_5250:
        /*00b0*/ 	.word	0x00000000
        /*00b4*/ 	.short	0x000a
        /*00b6*/ 	.short	0x0048
        /*00b8*/ 	.byte	0x00, 0xf0, 0x11, 0x00


	//----- nvinfo : EIATTR_KPARAM_INFO
	.align		4
.L_5251:
        /*00bc*/ 	.byte	0x04, 0x17
        /*00be*/ 	.short	(.L_5253 - .L_5252)
.L_5252:
        /*00c0*/ 	.word	0x00000000
        /*00c4*/ 	.short	0x0009
        /*00c6*/ 	.short	0x0040
        /*00c8*/ 	.byte	0x00, 0xf0, 0x21, 0x00


	//----- nvinfo : EIATTR_KPARAM_INFO
	.align		4
.L_5253:
        /*00cc*/ 	.byte	0x04, 0x17
        /*00ce*/ 	.short	(.L_5255 - .L_5254)
.L_5254:
        /*00d0*/ 	.word	0x00000000
        /*00d4*/ 	.short	0x0008
        /*00d6*/ 	.short	0x0038
        /*00d8*/ 	.byte	0x00, 0xf0, 0x11, 0x00


	//----- nvinfo : EIATTR_KPARAM_INFO
	.align		4
.L_5255:
        /*00dc*/ 	.byte	0x04, 0x17
        /*00de*/ 	.short	(.L_5257 - .L_5256)
.L_5256:
        /*00e0*/ 	.word	0x00000000
        /*00e4*/ 	.short	0x0007
        /*00e6*/ 	.short	0x0030
        /*00e8*/ 	.byte	0x00, 0xf0, 0x21, 0x00


	//----- nvinfo : EIATTR_KPARAM_INFO
	.align		4
.L_5257:
        /*00ec*/ 	.byte	0x04, 0x17
        /*00ee*/ 	.short	(.L_5259 - .L_5258)
.L_5258:
        /*00f0*/ 	.word	0x00000000
        /*00f4*/ 	.short	0x0006
        /*00f6*/ 	.short	0x0028
        /*00f8*/ 	.byte	0x00, 0xf0, 0x21, 0x00


	//----- nvinfo : EIATTR_KPARAM_INFO
	.align		4
.L_5259:
        /*00fc*/ 	.byte	0x04, 0x17
        /*00fe*/ 	.short	(.L_5261 - .L_5260)
.L_5260:
        /*0100*/ 	.word	0x00000000
        /*0104*/ 	.short	0x0005
        /*0106*/ 	.short	0x0024
        /*0108*/ 	.byte	0x00, 0xf0, 0x11, 0x00


	//----- nvinfo : EIATTR_KPARAM_INFO
	.align		4
.L_5261:
        /*010c*/ 	.byte	0x04, 0x17
        /*010e*/ 	.short	(.L_5263 - .L_5262)
.L_5262:
        /*0110*/ 	.word	0x00000000
        /*0114*/ 	.short	0x0004
        /*0116*/ 	.short	0x0020
        /*0118*/ 	.byte	0x00, 0xf0, 0x11, 0x00


	//----- nvinfo : EIATTR_KPARAM_INFO
	.align		4
.L_5263:
        /*011c*/ 	.byte	0x04, 0x17
        /*011e*/ 	.short	(.L_5265 - .L_5264)
.L_5264:
        /*0120*/ 	.word	0x00000000
        /*0124*/ 	.short	0x0003
        /*0126*/ 	.short	0x0018
        /*0128*/ 	.byte	0x00, 0xf0, 0x21, 0x00


	//----- nvinfo : EIATTR_KPARAM_INFO
	.align		4
.L_5265:
        /*012c*/ 	.byte	0x04, 0x17
        /*012e*/ 	.short	(.L_5267 - .L_5266)
.L_5266:
        /*0130*/ 	.word	0x00000000
        /*0134*/ 	.short	0x0002
        /*0136*/ 	.short	0x0010
        /*0138*/ 	.byte	0x00, 0xf0, 0x21, 0x00


	//----- nvinfo : EIATTR_KPARAM_INFO
	.align		4
.L_5267:
        /*013c*/ 	.byte	0x04, 0x17
        /*013e*/ 	.short	(.L_5269 - .L_5268)
.L_5268:
        /*0140*/ 	.word	0x00000000
        /*0144*/ 	.short	0x0001
        /*0146*/ 	.short	0x0008
        /*0148*/ 	.byte	0x00, 0xf0, 0x21, 0x00


	//----- nvinfo : EIATTR_KPARAM_INFO
	.align		4
.L_5269:
        /*014c*/ 	.byte	0x04, 0x17
        /*014e*/ 	.short	(.L_5271 - .L_5270)
.L_5270:
        /*0150*/ 	.word	0x00000000
        /*0154*/ 	.short	0x0000
        /*0156*/ 	.short	0x0000
        /*0158*/ 	.byte	0x00, 0xf0, 0x21, 0x00


	//----- nvinfo : EIATTR_MAXREG_COUNT
	.align		4
.L_5271:
        /*015c*/ 	.byte	0x03, 0x1b
        /*015e*/ 	.short	0x00ff


	//----- nvinfo : EIATTR_NUM_BARRIERS
	.align		4
        /*0160*/ 	.byte	0x02, 0x4c
        /*0162*/ 	.byte	0x01
	.zero		1


	//----- nvinfo : EIATTR_EXTERNS
	.align		4
        /*0164*/ 	.byte	0x04, 0x0f
        /*0166*/ 	.short	(.L_5273 - .L_5272)


	//   ....[0]....
	.align		4
.L_5272:
        /*0168*/ 	.word	index@(__assertfail)


	//----- nvinfo : EIATTR_MERCURY_ISA_VERSION
	.align		4
.L_5273:
        /*016c*/ 	.byte	0x03, 0x5f
        /*016e*/ 	.short	0x0000


	//----- nvinfo : EIATTR_COOP_GROUP_MASK_REGIDS
	.align		4
        /*0170*/ 	.byte	0x04, 0x29
        /*0172*/ 	.short	(.L_5275 - .L_5274)


	//   ....[0]....
.L_5274:
        /*0174*/ 	.word	0xffffffff


	//   ....[1]....
        /*0178*/ 	.word	0xffffffff


	//   ....[2]....
        /*017c*/ 	.word	0xffffffff


	//   ....[3]....
        /*0180*/ 	.word	0xffffffff


	//   ....[4]....
        /*0184*/ 	.word	0xffffffff


	//   ....[5]....
        /*0188*/ 	.word	0xffffffff


	//   ....[6]....
        /*018c*/ 	.word	0xffffffff


	//   ....[7]....
        /*0190*/ 	.word	0xffffffff


	//   ....[8]....
        /*0194*/ 	.word	0xffffffff


	//   ....[9]....
        /*0198*/ 	.word	0xffffffff


	//   ....[10]....
        /*019c*/ 	.word	0xffffffff


	//   ....[11]....
        /*01a0*/ 	.word	0xffffffff


	//   ....[12]....
        /*01a4*/ 	.word	0xffffffff


	//   ....[13]....
        /*01a8*/ 	.word	0xffffffff


	//   ....[14]....
        /*01ac*/ 	.word	0xffffffff


	//   ....[15]....
        /*01b0*/ 	.word	0xffffffff


	//   ....[16]....
        /*01b4*/ 	.word	0xffffffff


	//   ....[17]....
        /*01b8*/ 	.word	0xffffffff


	//----- nvinfo : EIATTR_COOP_GROUP_INSTR_OFFSETS
	.align		4
.L_5275:
        /*01bc*/ 	.byte	0x04, 0x28
        /*01be*/ 	.short	(.L_5277 - .L_5276)


	//   ....[0]....
.L_5276:
        /*01c0*/ 	.word	0x00000640


	//   ....[1]....
        /*01c4*/ 	.word	0x00000660


	//   ....[2]....
        /*01c8*/ 	.word	0x00000680


	//   ....[3]....
        /*01cc*/ 	.word	0x00000730


	//   ....[4]....
        /*01d0*/ 	.word	0x00000750


	//   ....[5]....
        /*01d4*/ 	.word	0x00000770


	//   ....[6]....
        /*01d8*/ 	.word	0x00001530


	//   ....[7]....
        /*01dc*/ 	.word	0x000015a0


	//   ....[8]....
        /*01e0*/ 	.word	0x000015c0


	//   ....[9]....
        /*01e4*/ 	.word	0x000015e0


	//   ....[10]....
        /*01e8*/ 	.word	0x00001600


	//   ....[11]....
        /*01ec*/ 	.word	0x00001650


	//   ....[12]....
        /*01f0*/ 	.word	0x00001670


	//   ....[13]....
        /*01f4*/ 	.word	0x00001690


	//   ....[14]....
        /*01f8*/ 	.word	0x00002630


	//   ....[15]....
        /*01fc*/ 	.word	0x000026a0


	//   ....[16]....
        /*0200*/ 	.word	0x00002700


	//   ....[17]....
        /*0204*/ 	.word	0x00002760


	//----- nvinfo : EIATTR_SYSCALL_OFFSETS
	.align		4
.L_5277:
        /*0208*/ 	.byte	0x04, 0x46
        /*020a*/ 	.short	(.L_5279 - .L_5278)


	//   ....[0]....
.L_5278:
        /*020c*/ 	.word	0x000025c0


	//----- nvinfo : EIATTR_EXIT_INSTR_OFFSETS
	.align		4
.L_5279:
        /*0210*/ 	.byte	0x04, 0x1c
        /*0212*/ 	.short	(.L_5281 - .L_5280)


	//   ....[0]....
.L_5280:
        /*0214*/ 	.word	0x00002200


	//   ....[1]....
        /*0218*/ 	.word	0x000022d0


	//   ....[2]....
        /*021c*/ 	.word	0x00002490


	//   ....[3]....
        /*0220*/ 	.word	0x000025d0


	//----- nvinfo : EIATTR_CTAIDZ_USED
	.align		4
.L_5281:
        /*0224*/ 	.byte	0x01, 0x04
	.zero		2


	//----- nvinfo : EIATTR_CRS_STACK_SIZE
	.align		4
        /*0228*/ 	.byte	0x04, 0x1e
        /*022a*/ 	.short	(.L_5283 - .L_5282)
.L_5282:
        /*022c*/ 	.word	0x00000000
.L_5283:


//--------------------- .nv.info._ZN4vllm25paged_attention_v1_kernelI13__nv_bfloat16hLi32ELi16ELi128ELNS_18Fp8KVCacheDataTypeE2ELb0EEEvPT_PKS3_PKT0_S9_ifPKiSB_iPKfiiiSD_SD_iiiii --------------------------
	.section	.nv.info._ZN4vllm25paged_attention_v1_kernelI13__nv_bfloat16hLi32ELi16ELi128ELNS_18Fp8KVCacheDataTypeE2ELb0EEEvPT_PKS3_PKT0_S9_ifPKiSB_iPKfiiiSD_SD_iiiii,"",@"SHT_CUDA_INFO"
	.sectionflags	@""
	.align	4


	//----- nvinfo : EIATTR_CUDA_API_VERSION
	.align		4
        /*0000*/ 	.byte	0x04, 0x37
        /*0002*/ 	.short	(.L_5285 - .L_5284)
.L_5284:
        /*0004*/ 	.word	0x00000082


	//----- nvinfo : EIATTR_SW2861232_WAR
	.align		4
.L_5285:
        /*0008*/ 	.byte	0x01, 0x35
	.zero		2


	//----- nvinfo : EIATTR_PARAM_CBANK
	.align		4
        /*000c*/ 	.byte	0x04, 0x0a
        /*000e*/ 	.short	(.L_5287 - .L_5286)
	.align		4
.L_5286:
        /*0010*/ 	.word	index@(.nv.constant0._ZN4vllm25paged_attention_v1_kernelI13__nv_bfloat16hLi32ELi16ELi128ELNS_18Fp8KVCacheDataTypeE2ELb0EEEvPT_PKS3_PKT0_S9_ifPKiSB_iPKfiiiSD_SD_iiiii)
        /*0014*/ 	.short	0x0160
        /*0016*/ 	.short	0x007c


	//----- nvinfo : EIATTR_CBANK_PARAM_SIZE
	.align		4
.L_5287:
        /*0018*/ 	.byte	0x03, 0x19
        /*001a*/ 	.short	0x007c


	//----- nvinfo : EIATTR_KPARAM_INFO
	.align		4
        /*001c*/ 	.byte	0x04, 0x17
        /*001e*/ 	.short	(.L_5289 - .L_5288)
.L_5288:
        /*0020*/ 	.word	0x00000000
        /*0024*/ 	.short	0x0013
        /*0026*/ 	.short	0x0078
        /*0028*/ 	.byte	0x00, 0xf0, 0x11, 0x00


	//----- nvinfo : EIATTR_KPARAM_INFO
	.align		4
.L_5289:
        /*002c*/ 	.byte	0x04, 0x17
        /*002e*/ 	.short	(.L_5291 - .L_5290)
.L_5290:
        /*0030*/ 	.word	0x00000000
        /*0034*/ 	.short	0x0012
        /*0036*/ 	.short	0x0074
        /*0038*/ 	.byte	0x00, 0xf0, 0x11, 0x00


	//----- nvinfo : EIATTR_KPARAM_INFO
	.align		4
.L_5291:
        /*003c*/ 	.byte	0x04, 0x17
        /*003e*/ 	.short	(.L_5293 - .L_5292)
.L_5292:
        /*0040*/ 	.word	0x00000000
        /*0044*/ 	.short	0x0011
        /*0046*/ 	.short	0x0070
        /*0048*/ 	.byte	0x00, 0xf0, 0x11, 0x00


	//----- nvinfo : EIATTR_KPARAM_INFO
	.align		4
.L_5293:
        /*004c*/ 	.byte	0x04, 0x17
        /*004e*/ 	.short	(.L_5295 - .L_5294)
.L_5294:
        /*0050*/ 	.word	0x00000000
        /*0054*/ 	.short	0x0010
        /*0056*/ 	.short	0x006c
        /*0058*/ 	.byte	0x00, 0xf0, 0x11, 0x00


	//----- nvinfo : EIATTR_KPARAM_INFO
	.align		4
.L_5295:
        /*005c*/ 	.byte	0x04, 0x17
        /*005e*/ 	.short	(.L_5297 - .L_5296)
.L_5296:
        /*0060*/ 	.word	0x00000000
        /*0064*/ 	.short	0x000f
        /*0066*/ 	.short	0x0068
        /*0068*/ 	.byte	0x00, 0xf0, 0x11, 0x00


	//----- nvinfo : EIATTR_KPARAM_INFO
	.align		4
.L_5297:
        /*006c*/ 	.byte	0x04, 0x17
        /*006e*/ 	.short	(.L_5299 - .L_5298)
.L_5298:
        /*0070*/ 	.word	0x00000000
        /*0074*/ 	.short	0x000e
        /*0076*/ 	.short	0x0060
        /*0078*/ 	.byte	0x00, 0xf0, 0x21, 0x00


	//----- nvinfo : EIATTR_KPARAM_INFO
	.align		4
.L_5299:
        /*007c*/ 	.byte	0x04, 0x17
        /*007e*/ 	.short	(.L_5301 - .L_5300)
.L_5300:
        /*0080*/ 	.word	0x00000000
        /*0084*/ 	.short	0x000d
        /*0086*/ 	.short	0x0058
        /*0088*/ 	.byte	0x00, 0xf0, 0x21, 0x00


	//----- nvinfo : EIATTR_KPARAM_INFO
	.align		4
.L_5301:
        /*008c*/ 	.byte	0x04, 0x17
        /*008e*/ 	.short	(.L_5303 - .L_5302)
.L_5302:
        /*0090*/ 	.word	0x00000000
        /*0094*/ 	.short	0x000c
        /*0096*/ 	.short	0x0050
        /*0098*/ 	.byte	0x00, 0xf0, 0x11, 0x00


	//----- nvinfo : EIATTR_KPARAM_INFO
	.align		4
.L_5303:
        /*009c*/ 	.byte	0x04, 0x17
        /*009e*/ 	.short	(.L_5305 - .L_5304)
.L_5304:
        /*00a0*/ 	.word	0x00000000
        /*00a4*/ 	.short	0x000b
        /*00a6*/ 	.short	0x004c
        /*00a8*/ 	.byte	0x00, 0xf0, 0x11, 0x00


	//----- nvinfo : EIATTR_KPARAM_INFO
	.align		4
.L_5305:
        /*00ac*/ 	.byte	0x04, 0x17
        /*00ae*/ 	.short	(.L_5307 - .L_5306)
.L_5306:
        /*00b0*/ 	.word	0x00000000
        /*00b4*/ 	.short	0x000a
        /*00b6*/ 	.short	0x0048
        /*00b8*/ 	.byte	0x00, 0xf0, 0x11, 0x00


	//----- nvinfo : EIATTR_KPARAM_INFO
	.align		4
.L_5307:
        /*00bc*/ 	.byte	0x04, 0x17
        /*00be*/ 	.short	(.L_5309 - .L_5308)
.L_5308:
        /*00c0*/ 	.word	0x00000000
        /*00c4*/ 	.short	0x0009
        /*00c6*/ 	.short	0x0040
        /*00c8*/ 	.byte	0x00, 0xf0, 0x21, 0x00


	//----- nvinfo : EIATTR_KPARAM_INFO
	.align		4
.L_5309:
        /*00cc*/ 	.byte	0x04, 0x17
        /*00ce*/ 	.short	(.L_5311 - .L_5310)
.L_5310:
        /*00d0*/ 	.word	0x00000000
        /*00d4*/ 	.short	0x0008
        /*00d6*/ 	.short	0x0038
        /*00d8*/ 	.byte	0x00, 0xf0, 0x11, 0x00


	//----- nvinfo : EIATTR_KPARAM_INFO
	.align		4
.L_5311:
        /*00dc*/ 	.byte	0x04, 0x17
        /*00de*/ 	.short	(.L_5313 - .L_5312)
.L_5312:
        /*00e0*/ 	.word	0x00000000
        /*00e4*/ 	.short	0x0007
        /*00e6*/ 	.short	0x0030
        /*00e8*/ 	.byte	0x00, 0xf0, 0x21, 0x00


	//----- nvinfo : EIATTR_KPARAM_INFO
	.align		4
.L_5313:
        /*00ec*/ 	.byte	0x04, 0x17
        /*00ee*/ 	.short	(.L_5315 - .L_5314)
.L_5314:
        /*00f0*/ 	.word	0x00000000
        /*00f4*/ 	.short	0x0006
        /*00f6*/ 	.short	0x0028
        /*00f8*/ 	.byte	0x00, 0xf0, 0x21, 0x00


	//----- nvinfo : EIATTR_KPARAM_INFO
	.align		4
.L_5315:
        /*00fc*/ 	.byte	0x04, 0x17
        /*00fe*/ 	.short	(.L_5317 - .L_5316)
.L_5316:
        /*0100*/ 	.word	0x00000000
        /*0104*/ 	.short	0x0005
        /*0106*/ 	.short	0x0024
        /*0108*/ 	.byte	0x00, 0xf0, 0x11, 0x00


	//----- nvinfo : EIATTR_KPARAM_INFO
	.align		4
.L_5317:
        /*010c*/ 	.byte	0x04, 0x17
        /*010e*/ 	.short	(.L_5319 - .L_5318)
.L_5318:
        /*0110*/ 	.word	0x00000000
        /*0114*/ 	.short	0x0004
        /*0116*/ 	.short	0x0020
        /*0118*/ 	.byte	0x00, 0xf0, 0x11, 0x00


	//----- nvinfo : EIATTR_KPARAM_INFO
	.align		4
.L_5319:
        /*011c*/ 	.byte	0x04, 0x17
        /*011e*/ 	.short	(.L_5321 - .L_5320)
.L_5320:
        /*0120*/ 	.word	0x00000000
        /*0124*/ 	.short	0x0003
        /*0126*/ 	.short	0x0018
        /*0128*/ 	.byte	0x00, 0xf0, 0x21, 0x00


	//----- nvinfo : EIATTR_KPARAM_INFO
	.align		4
.L_5321:
        /*012c*/ 	.byte	0x04, 0x17
        /*012e*/ 	.short	(.L_5323 - .L_5322)
.L_5322:
        /*0130*/ 	.word	0x00000000
        /*0134*/ 	.short	0x0002
        /*0136*/ 	.short	0x0010
        /*0138*/ 	.byte	0x00, 0xf0, 0x21, 0x00


	//----- nvinfo : EIATTR_KPARAM_INFO
	.align		4
.L_5323:
        /*013c*/ 	.byte	0x04, 0x17
        /*013e*/ 	.short	(.L_5325 - .L_5324)
.L_5324:
        /*0140*/ 	.word	0x00000000
        /*0144*/ 	.short	0x0001
        /*0146*/ 	.short	0x0008
        /*0148*/ 	.byte	0x00, 0xf0, 0x21, 0x00


	//----- nvinfo : EIATTR_KPARAM_INFO
	.align		4
.L_5325:
        /*014c*/ 	.byte	0x04, 0x17
        /*014e*/ 	.short	(.L_5327 - .L_5326)
.L_5326:
        /*0150*/ 	.word	0x00000000
        /*0154*/ 	.short	0x0000
        /*0156*/ 	.short	0x0000
        /*0158*/ 	.byte	0x00, 0xf0, 0x21, 0x00


	//----- nvinfo : EIATTR_MAXREG_COUNT
	.align		4
.L_5327:
        /*015c*/ 	.byte	0x03, 0x1b
        /*015e*/ 	.short	0x00ff


	//----- nvinfo : EIATTR_NUM_BARRIERS
	.align		4
        /*0160*/ 	.byte	0x02, 0x4c
        /*0162*/ 	.byte	0x01
	.zero		1


	//----- nvinfo : EIATTR_EXTERNS
	.align		4
        /*0164*/ 	.byte	0x04, 0x0f
        /*0166*/ 	.short	(.L_5329 - .L_5328)


	//   ....[0]....
	.align		4
.L_5328:
        /*0168*/ 	.word	index@(__assertfail)


	//----- nvinfo : EIATTR_MERCURY_ISA_VERSION
	.align		4
.L_5329:
        /*016c*/ 	.byte	0x03, 0x5f
        /*016e*/ 	.short	0x0000


	//----- nvinfo : EIATTR_COOP_GROUP_MASK_REGIDS
	.align		4
        /*0170*/ 	.byte	0x04, 0x29
        /*0172*/ 	.short	(.L_5331 - .L_5330)


	//   ....[0]....
.L_5330:
        /*0174*/ 	.word	0xffffffff


	//   ....[1]....
        /*0178*/ 	.word	0xffffffff


	//   ....[2]....
        /*017c*/ 	.word	0xffffffff


	//   ....[3]....
        /*0180*/ 	.word	0xffffffff


	//   ....[4]....
        /*0184*/ 	.word	0xffffffff


	//   ....[5]....
        /*0188*/ 	.word	0xffffffff


	//   ....[6]....
        /*018c*/ 	.word	0xffffffff


	//   ....[7]....
        /*0190*/ 	.word	0xffffffff


	//   ....[8]....
        /*0194*/ 	.word	0xffffffff


	//   ....[9]....
        /*0198*/ 	.word	0xffffffff


	//   ....[10]....
        /*019c*/ 	.word	0xffffffff


	//   ....[11]....
        /*01a0*/ 	.word	0xffffffff


	//   ....[12]....
        /*01a4*/ 	.word	0xffffffff


	//   ....[13]....
        /*01a8*/ 	.word	0xffffffff


	//   ....[14]....
        /*01ac*/ 	.word	0xffffffff


	//   ....[15]....
        /*01b0*/ 	.word	0xffffffff


	//   ....[16]....
        /*01b4*/ 	.word	0xffffffff


	//   ....[17]....
        /*01b8*/ 	.word	0xffffffff


	//----- nvinfo : EIATTR_COOP_GROUP_INSTR_OFFSETS
	.align		4
.L_5331:
        /*01bc*/ 	.byte	0x04, 0x28
        /*01be*/ 	.short	(.L_5333 - .L_5332)


	//   ....[0]....
.L_5332:
        /*01c0*/ 	.word	0x00000640


	//   ....[1]....
        /*01c4*/ 	.word	0x00000660


	//   ....[2]....
        /*01c8*/ 	.word	0x00000680


	//   ....[3]....
        /*01cc*/ 	.word	0x00000730


	//   ....[4]....
        /*01d0*/ 	.word	0x00000750


	//   ....[5]....
        /*01d4*/ 	.word	0x00000770


	//   ....[6]....
        /*01d8*/ 	.word	0x00001530


	//   ....[7]....
        /*01dc*/ 	.word	0x000015a0


	//   ....[8]....
        /*01e0*/ 	.word	0x000015c0


	//   ....[9]....
        /*01e4*/ 	.word	0x000015e0


	//   ....[10]....
        /*01e8*/ 	.word	0x00001600


	//   ....[11]....
        /*01ec*/ 	.word	0x00001650


	//   ....[12]....
        /*01f0*/ 	.word	0x00001670


	//   ....[13]....
        /*01f4*/ 	.word	0x00001690


	//   ....[14]....
        /*01f8*/ 	.word	0x000024b0


	//   ....[15]....
        /*01fc*/ 	.word	0x00002520


	//   ....[16]....
        /*0200*/ 	.word	0x00002580


	//   ....[17]....
        /*0204*/ 	.word	0x000025e0


	//----- nvinfo : EIATTR_SYSCALL_OFFSETS
	.align		4
.L_5333:
        /*0208*/ 	.byte	0x04, 0x46
        /*020a*/ 	.short	(.L_5335 - .L_5334)


	//   ....[0]....
.L_5334:
        /*020c*/ 	.word	0x00002440


	//----- nvinfo : EIATTR_EXIT_INSTR_OFFSETS
	.align		4
.L_5335:
        /*0210*/ 	.byte	0x04, 0x1c
        /*0212*/ 	.short	(.L_5337 - .L_5336)


	//   ....[0]....
.L_5336:
        /*0214*/ 	.word	0x00002160


	//   ....[1]....
        /*0218*/ 	.word	0x00002230


	//   ....[2]....
        /*021c*/ 	.word	0x00002310


	//   ....[3]....
        /*0220*/ 	.word	0x00002450


	//----- nvinfo : EIATTR_CTAIDZ_USED
	.align		4
.L_5337:
        /*0224*/ 	.byte	0x01, 0x04
	.zero		2


	//----- nvinfo : EIATTR_CRS_STACK_SIZE
	.align		4
        /*0228*/ 	.byte	0x04, 0x1e
        /*022a*/ 	.short	(.L_5339 - .L_5338)
.L_5338:
        /*022c*/ 	.word	0x00000000
.L_5339:


//--------------------- .nv.info._ZN4vllm25paged_attention_v1_kernelI13__nv_bfloat16hLi256ELi16ELi128ELNS_18Fp8KVCacheDataTypeE2ELb1EEEvPT_PKS3_PKT0_S9_ifPKiSB_iPKfiiiSD_SD_iiiii --------------------------
	.section	.nv.info._ZN4vllm25paged_attention_v1_kernelI13__nv_bfloat16hLi256ELi16ELi128ELNS_18Fp8KVCacheDataTypeE2ELb1EEEvPT_PKS3_PKT0_S9_ifPKiSB_iPKfiiiSD_SD_iiiii,"",@"SHT_CUDA_INFO"
	.sectionflags	@""
	.align	4


	//----- nvinfo : EIATTR_CUDA_API_VERSION
	.align		4
        /*0000*/ 	.byte	0x04, 0x37
        /*0002*/ 	.short	(.L_5341 - .L_5340)
.L_5340:
        /*0004*/ 	.word	0x00000082


	//----- nvinfo : EIATTR_SW2861232_WAR
	.align		4
.L_5341:
        /*0008*/ 	.byte	0x01, 0x35
	.zero		2


	//----- nvinfo : EIATTR_PARAM_CBANK
	.align		4
        /*000c*/ 	.byte	0x04, 0x0a
        /*000e*/ 	.short	(.L_5343 - .L_5342)
	.align		4
.L_5342:
        /*0010*/ 	.word	index@(.nv.constant0._ZN4vllm25paged_attention_v1_kernelI13__nv_bfloat16hLi256ELi16ELi128ELNS_18Fp8KVCacheDataTypeE2ELb1EEEvPT_PKS3_PKT0_S9_ifPKiSB_iPKfiiiSD_SD_iiiii)
        /*0014*/ 	.short	0x0160
        /*0016*/ 	.short	0x007c


	//----- nvinfo : EIATTR_CBANK_PARAM_SIZE
	.align		4
.L_5343:
        /*0018*/ 	.byte	0x03, 0x19
        /*001a*/ 	.short	0x007c


	//----- nvinfo : EIATTR_KPARAM_INFO
	.align		4
        /*001c*/ 	.byte	0x04, 0x17
        /*001e*/ 	.short	(.L_5345 - .L_5344)
.L_5344:
        /*0020*/ 	.word	0x00000000
        /*0024*/ 	.short	0x0013
        /*0026*/ 	.short	0x0078
        /*0028*/ 	.byte	0x00, 0xf0, 0x11, 0x00


	//----- nvinfo : EIATTR_KPARAM_INFO
	.align		4
.L_5345:
        /*002c*/ 	.byte	0x04, 0x17
        /*002e*/ 	.short	(.L_5347 - .L_5346)
.L_5346:
        /*0030*/ 	.word	0x00000000
        /*0034*/ 	.short	0x0012
        /*0036*/ 	.short	0x0074
        /*0038*/ 	.byte	0x00, 0xf0, 0x11, 0x00


	//----- nvinfo : EIATTR_KPARAM_INFO
	.align		4
.L_5347:
        /*003c*/ 	.byte	0x04, 0x17
        /*003e*/ 	.short	(.L_5349 - .L_5348)
.L_5348:
        /*0040*/ 	.word	0x00000000
        /*0044*/ 	.short	0x0011
        /*0046*/ 	.short	0x0070
        /*0048*/ 	.byte	0x00, 0xf0, 0x11, 0x00


	//----- nvinfo : EIATTR_KPARAM_INFO
	.align		4
.L_5349:
        /*004c*/ 	.byte	0x04, 0x17
        /*004e*/ 	.short	(.L_5351 - .L_5350)
.L_5350:
        /*0050*/ 	.word	0x00000000
        /*0054*/ 	.short	0x0010
        /*0056*/ 	.short	0x006c
        /*0058*/ 	.byte	0x00, 0xf0, 0x11, 0x00


	//----- nvinfo : EIATTR_KPARAM_INFO
	.align		4
.L_5351:
        /*005c*/ 	.byte	0x04, 0x17
        /*005e*/ 	.short	(.L_5353 - .L_5352)
.L_5352:
        /*0060*/ 	.word	0x00000000
        /*0064*/ 	.short	0x000f
        /*0066*/ 	.short	0x0068
        /*0068*/ 	.byte	0x00, 0xf0, 0x11, 0x00


	//----- nvinfo : EIATTR_KPARAM_INFO
	.align		4
.L_5353:
        /*006c*/ 	.byte	0x04, 0x17
        /*006e*/ 	.short	(.L_5355 - .L_5354)
.L_5354:
        /*0070*/ 	.word	0x00000000
        /*0074*/ 	.short	0x000e
        /*0076*/ 	.short	0x0060
        /*0078*/ 	.byte	0x00, 0xf0, 0x21, 0x00


	//----- nvinfo : EIATTR_KPARAM_INFO
	.align		4
.L_5355:
        /*007c*/ 	.byte	0x04, 0x17
        /*007e*/ 	.short	(.L_5357 - .L_5356)
.L_5356:
        /*0080*/ 	.word	0x00000000
        /*0084*/ 	.short	0x000d
        /*0086*/ 	.short	0x0058
        /*0088*/ 	.byte	0x00, 0xf0, 0x21, 0x00


	//----- nvinfo : EIATTR_KPARAM_INFO
	.align		4
.L_5357:
        /*008c*/ 	.byte	0x04, 0x17
        /*008e*/ 	.short	(.L_5359 - .L_5358)
.L_5358:
        /*0090*/ 	.word	0x00000000
        /*0094*/ 	.short	0x000c
        /*0096*/ 	.short	0x0050
        /*0098*/ 	.byte	0x00, 0xf0, 0x11, 0x00


	//----- nvinfo : EIATTR_KPARAM_INFO
	.align		4
.L_5359:
        /*009c*/ 	.byte	0x04, 0x17
        /*009e*/ 	.short	(.L_5361 - .L_5360)
.L_5360:
        /*00a0*/ 	.word	0x00000000
        /*00a4*/ 	.short	0x000b
        /*00a6*/ 	.short	0x004c
        /*00a8*/ 	.byte	0x00, 0xf0, 0x11, 0x00


	//----- nvinfo : EIATTR_KPARAM_INFO
	.align		4
.L_5361:
        /*00ac*/ 	.byte	0x04, 0x17
        /*00ae*/ 	.short	(.L_5363 - .L_5362)
.L_5362:
        /*00b0*/ 	.word	0x00000000
        /*00b4*/ 	.short	0x000a
        /*00b6*/ 	.short	0x0048
        /*00b8*/ 	.byte	0x00, 0xf0, 0x11, 0x00


	//----- nvinfo : EIATTR_KPARAM_INFO
	.align		4
.L_5363:
        /*00bc*/ 	.byte	0x04, 0x17
        /*00be*/ 	.short	(.L_5365 - .L_5364)
.L_5364:
        /*00c0*/ 	.word	0x00000000
        /*00c4*/ 	.short	0x0009
        /*00c6*/ 	.short	0x0040
        /*00c8*/ 	.byte	0x00, 0xf0, 0x21, 0x00


	//----- nvinfo : EIATTR_KPARAM_INFO
	.align		4
.L_5365:
        /*00cc*/ 	.byte	0x04, 0x17
        /*00ce*/ 	.short	(.L_5367 - .L_5366)
.L_5366:
        /*00d0*/ 	.word	0x00000000
        /*00d4*/ 	.short	0x0008
        /*00d6*/ 	.short	0x0038
        /*00d8*/ 	.byte	0x00, 0xf0, 0x11, 0x00


	//----- nvinfo : EIATTR_KPARAM_INFO
	.align		4
.L_5367:
        /*00dc*/ 	.byte	0x04, 0x17
        /*00de*/ 	.short	(.L_5369 - .L_5368)
.L_5368:
        /*00e0*/ 	.word	0x00000000
        /*00e4*/ 	.short	0x0007
        /*00e6*/ 	.short	0x0030
        /*00e8*/ 	.byte	0x00, 0xf0, 0x21, 0x00


	//----- nvinfo : EIATTR_KPARAM_INFO
	.align		4
.L_5369:
        /*00ec*/ 	.byte	0x04, 0x17
        /*00ee*/ 	.short	(.L_5371 - .L_5370)
.L_5370:
        /*00f0*/ 	.word	0x00000000
        /*00f4*/ 	.short	0x0006
        /*00f6*/ 	.short	0x0028
        /*00f8*/ 	.byte	0x00, 0xf0, 0x21, 0x00


	//----- nvinfo : EIATTR_KPARAM_INFO
	.align		4
.L_5371:
        /*00fc*/ 	.byte	0x04, 0x17
        /*00fe*/ 	.short	(.L_5373 - .L_5372)
.L_5372:
        /*0100*/ 	.word	0x00000000
        /*0104*/ 	.short	0x0005
        /*0106*/ 	.short	0x0024
        /*0108*/ 	.byte	0x00, 0xf0, 0x11, 0x00


	//----- nvinfo : EIATTR_KPARAM_INFO
	.align		4
.L_5373:
        /*010c*/ 	.byte	0x04, 0x17
        /*010e*/ 	.short	(.L_5375 - .L_5374)
.L_5374:
        /*0110*/ 	.word	0x00000000
        /*0114*/ 	.short	0x0004
        /*0116*/ 	.short	0x0020
        /*0118*/ 	.byte	0x00, 0xf0, 0x11, 0x00


	//----- nvinfo : EIATTR_KPARAM_INFO
	.align		4
.L_5375:
        /*011c*/ 	.byte	0x04, 0x17
        /*011e*/ 	.short	(.L_5377 - .L_5376)
.L_5376:
        /*0120*/ 	.word	0x00000000
        /*0124*/ 	.short	0x0003
        /*0126*/ 	.short	0x0018
        /*0128*/ 	.byte	0x00, 0xf0, 0x21, 0x00


	//----- nvinfo : EIATTR_KPARAM_INFO
	.align		4
.L_5377:
        /*012c*/ 	.byte	0x04, 0x17
        /*012e*/ 	.short	(.L_5379 - .L_5378)
.L_5378:
        /*0130*/ 	.word	0x00000000
        /*0134*/ 	.short	0x0002
        /*0136*/ 	.short	0x0010
        /*0138*/ 	.byte	0x00, 0xf0, 0x21, 0x00


	//----- nvinfo : EIATTR_KPARAM_INFO
	.align		4
.L_5379:
        /*013c*/ 	.byte	0x04, 0x17
        /*013e*/ 	.short	(.L_5381 - .L_5380)
.L_5380:
        /*0140*/ 	.word	0x00000000
        /*0144*/ 	.short	0x0001
        /*0146*/ 	.short	0x0008
        /*0148*/ 	.byte	0x00, 0xf0, 0x21, 0x00


	//----- nvinfo : EIATTR_KPARAM_INFO
	.align		4
.L_5381:
        /*014c*/ 	.byte	0x04, 0x17
        /*014e*/ 	.short	(.L_5383 - .L_5382)
.L_5382:
        /*0150*/ 	.word	0x00000000
        /*0154*/ 	.short	0x0000
        /*0156*/ 	.short	0x0000
        /*0158*/ 	.byte	0x00, 0xf0, 0x21, 0x00


	//----- nvinfo : EIATTR_MAXREG_COUNT
	.align		4
.L_5383:
        /*015c*/ 	.byte	0x03, 0x1b
        /*015e*/ 	.short	0x00ff


	//----- nvinfo : EIATTR_NUM_BARRIERS
	.align		4
        /*0160*/ 	.byte	0x02, 0x4c
        /*0162*/ 	.byte	0x01
	.zero		1


	//----- nvinfo : EIATTR_EXTERNS
	.align		4
        /*0164*/ 	.byte	0x04, 0x0f
        /*0166*/ 	.short	(.L_5385 - .L_5384)


	//   ....[0]....
	.align		4
.L_5384:
        /*0168*/ 	.word	index@(__assertfail)


	//----- nvinfo : EIATTR_MERCURY_ISA_VERSION
	.align		4
.L_5385:
        /*016c*/ 	.byte	0x03, 0x5f
        /*016e*/ 	.short	0x0000


	//----- nvinfo : EIATTR_COOP_GROUP_MASK_REGIDS
	.align		4
        /*0170*/ 	.byte	0x04, 0x29
        /*0172*/ 	.short	(.L_5387 - .L_5386)


	//   ....[0]....
.L_5386:
        /*0174*/ 	.word	0xffffffff


	//   ....[1]....
        /*0178*/ 	.word	0xffffffff


	//   ....[2]....
        /*017c*/ 	.word	0xffffffff


	//   ....[3]....
        /*0180*/ 	.word	0xffffffff


	//   ....[4]....
        /*0184*/ 	.word	0xffffffff


	//   ....[5]....
        /*0188*/ 	.word	0xffffffff


	//   ....[6]....
        /*018c*/ 	.word	0xffffffff


	//   ....[7]....
        /*0190*/ 	.word	0xffffffff


	//   ....[8]....
        /*0194*/ 	.word	0xffffffff


	//   ....[9]....
        /*0198*/ 	.word	0xffffffff


	//   ....[10]....
        /*019c*/ 	.word	0xffffffff


	//   ....[11]....
        /*01a0*/ 	.word	0xffffffff


	//   ....[12]....
        /*01a4*/ 	.word	0xffffffff


	//   ....[13]....
        /*01a8*/ 	.word	0xffffffff


	//   ....[14]....
        /*01ac*/ 	.word	0xffffffff


	//   ....[15]....
        /*01b0*/ 	.word	0xffffffff


	//   ....[16]....
        /*01b4*/ 	.word	0xffffffff


	//   ....[17]....
        /*01b8*/ 	.word	0xffffffff


	//   ....[18]....
        /*01bc*/ 	.word	0xffffffff


	//   ....[19]....
        /*01c0*/ 	.word	0xffffffff


	//   ....[20]....
        /*01c4*/ 	.word	0xffffffff


	//   ....[21]....
        /*01c8*/ 	.word	0xffffffff


	//   ....[22]....
        /*01cc*/ 	.word	0xffffffff


	//   ....[23]....
        /*01d0*/ 	.word	0xffffffff


	//   ....[24]....
        /*01d4*/ 	.word	0xffffffff


	//   ....[25]....
        /*01d8*/ 	.word	0xffffffff


	//   ....[26]....
        /*01dc*/ 	.word	0xffffffff


	//   ....[27]....
        /*01e0*/ 	.word	0xffffffff


	//   ....[28]....
        /*01e4*/ 	.word	0xffffffff


	//   ....[29]....
        /*01e8*/ 	.word	0xffffffff


	//   ....[30]....
        /*01ec*/ 	.word	0xffffffff


	//   ....[31]....
        /*01f0*/ 	.word	0xffffffff


	//   ....[32]....
        /*01f4*/ 	.word	0xffffffff


	//   ....[33]....
        /*01f8*/ 	.word	0xffffffff


	//----- nvinfo : EIATTR_COOP_GROUP_INSTR_OFFSETS
	.align		4
.L_5387:
        /*01fc*/ 	.byte	0x04, 0x28
        /*01fe*/ 	.short	(.L_5389 - .L_5388)


	//   ....[0]....
.L_5388:
        /*0200*/ 	.word	0x00000f90


	//   ....[1]....
        /*0204*/ 	.word	0x00000fb0


	//   ....[2]....
        /*0208*/ 	.word	0x00000fd0


	//   ....[3]....
        /*020c*/ 	.word	0x000010c0


	//   ....[4]....
        /*0210*/ 	.word	0x000010f0


	//   ....[5]....
        /*0214*/ 	.word	0x00001110


	//   ....[6]....
        /*0218*/ 	.word	0x00001ed0


	//   ....[7]....
        /*021c*/ 	.word	0x00001f30


	//   ....[8]....
        /*0220*/ 	.word	0x00001f60


	//   ....[9]....
        /*0224*/ 	.word	0x00001f80


	//   ....[10]....
        /*0228*/ 	.word	0x00001fa0


	//   ....[11]....
        /*022c*/ 	.word	0x00001ff0


	//   ....[12]....
        /*0230*/ 	.word	0x00002010


	//   ....[13]....
        /*0234*/ 	.word	0x00002030


	//   ....[14]....
        /*0238*/ 	.word	0x00003fd0


	//   ....[15]....
        /*023c*/ 	.word	0x00004050


	//   ....[16]....
        /*0240*/ 	.word	0x000040c0


	//   ....[17]....
        /*0244*/ 	.word	0x00004130


	//   ....[18]....
        /*0248*/ 	.word	0x000041b0


	//   ....[19]....
        /*024c*/ 	.word	0x00004230


	//   ....[20]....
        /*0250*/ 	.word	0x000042a0


	//   ....[21]....
        /*0254*/ 	.word	0x00004310


	//   ....[22]....
        /*0258*/ 	.word	0x00004380


	//   ....[23]....
        /*025c*/ 	.word	0x000043f0


	//   ....[24]....
        /*0260*/ 	.word	0x00004460


	//   ....[25]....
        /*0264*/ 	.word	0x000044d0


	//   ....[26]....
        /*0268*/ 	.word	0x00004540


	//   ....[27]....
        /*026c*/ 	.word	0x000045b0


	//   ....[28]....
        /*0270*/ 	.word	0x00004620


	//   ....[29]....
        /*0274*/ 	.word	0x00004690


	//   ....[30]....
        /*0278*/ 	.word	0x00004700


	//   ....[31]....
        /*027c*/ 	.word	0x00004770


	//   ....[32]....
        /*0280*/ 	.word	0x000047e0


	//   ....[33]....
        /*0284*/ 	.word	0x00004850


	//----- nvinfo : EIATTR_SYSCALL_OFFSETS
	.align		4
.L_5389:
        /*0288*/ 	.byte	0x04, 0x46
        /*028a*/ 	.short	(.L_5391 - .L_5390)


	//   ....[0]....
.L_5390:
        /*028c*/ 	.word	0x00003e30


	//   ....[1]....
        /*0290*/ 	.word	0x00003f60


	//----- nvinfo : EIATTR_EXIT_INSTR_OFFSETS
	.align		4
.L_5391:
        /*0294*/ 	.byte	0x04, 0x1c
        /*0296*/ 	.short	(.L_5393 - .L_5392)


	//   ....[0]....
.L_5392:
        /*0298*/ 	.word	0x00003510


	//   ....[1]....
        /*029c*/ 	.word	0x000035e0


	//   ....[2]....
        /*02a0*/ 	.word	0x00003d00


	//   ....[3]....
        /*02a4*/ 	.word	0x00003f70


	//----- nvinfo : EIATTR_CTAIDZ_USED
	.align		4
.L_5393:
        /*02a8*/ 	.byte	0x01, 0x04
	.zero		2


	//----- nvinfo : EIATTR_CRS_STACK_SIZE
	.align		4
        /*02ac*/ 	.byte	0x04, 0x1e
        /*02ae*/ 	.short	(.L_5395 - .L_5394)
.L_5394:
        /*02b0*/ 	.word	0x00000000
.L_5395:


//--------------------- .nv.info._ZN4vllm25paged_attention_v1_kernelI13__nv_bfloat16hLi192ELi16ELi128ELNS_18Fp8KVCacheDataTypeE2ELb1EEEvPT_PKS3_PKT0_S9_ifPKiSB_iPKfiiiSD_SD_iiiii --------------------------
	.section	.nv.info._ZN4vllm25paged_attention_v1_kernelI13__nv_bfloat16hLi192ELi16ELi128ELNS_18Fp8KVCacheDataTypeE2ELb1EEEvPT_PKS3_PKT0_S9_ifPKiSB_iPKfiiiSD_SD_iiiii,"",@"SHT_CUDA_INFO"
	.sectionflags	@""
	.align	4


	//----- nvinfo : EIATTR_CUDA_API_VERSION
	.align		4
        /*0000*/ 	.byte	0x04, 0x37
        /*0002*/ 	.short	(.L_5397 - .L_5396)
.L_5396:
        /*0004*/ 	.word	0x00000082


	//----- nvinfo : EIATTR_SW2861232_WAR
	.align		4
.L_5397:
        /*0008*/ 	.byte	0x01, 0x35
	.zero		2


	//----- nvinfo : EIATTR_PARAM_CBANK
	.align		4
        /*000c*/ 	.byte	0x04, 0x0a
        /*000e*/ 	.short	(.L_5399 - .L_5398)
	.align		4
.L_5398:
        /*0010*/ 	.word	index@(.nv.constant0._ZN4vllm25paged_attention_v1_kernelI13__nv_bfloat16hLi192ELi16ELi128ELNS_18Fp8KVCacheDataTypeE2ELb1EEEvPT_PKS3_PKT0_S9_ifPKiSB_iPKfiiiSD_SD_iiiii)
        /*0014*/ 	.short	0x0160
        /*0016*/ 	.short	0x007c


	//----- nvinfo : EIATTR_CBANK_PARAM_SIZE
	.align		4
.L_5399:
        /*0018*/ 	.byte	0x03, 0x19
        /*001a*/ 	.short	0x007c


	//----- nvinfo : EIATTR_KPARAM_INFO
	.align		4
        /*001c*/ 	.byte	0x04, 0x17
        /*001e*/ 	.short	(.L_5401 - .L_5400)
.L_5400:
        /*0020*/ 	.word	0x00000000
        /*0024*/ 	.short	0x0013
        /*0026*/ 	.short	0x0078
        /*0028*/ 	.byte	0x00, 0xf0, 0x11, 0x00


	//----- nvinfo : EIATTR_KPARAM_INFO
	.align		4
.L_5401:
        /*002c*/ 	.byte	0x04, 0x17
        /*002e*/ 	.short	(.L_5403 - .L_5402)
.L_5402:
        /*0030*/ 	.word	0x00000000
        /*0034*/ 	.short	0x0012
        /*0036*/ 	.short	0x0074
        /*0038*/ 	.byte	0x00, 0xf0, 0x11, 0x00


	//----- nvinfo : EIATTR_KPARAM_INFO
	.align		4
.L_5403:
        /*003c*/ 	.byte	0x04, 0x17
        /*003e*/ 	.short	(.L_5405 - .L_5404)
.L_5404:
        /*0040*/ 	.word	0x00000000
        /*0044*/ 	.short	0x0011
        /*0046*/ 	.short	0x0070
        /*0048*/ 	.byte	0x00, 0xf0, 0x11, 0x00


	//----- nvinfo : EIATTR_KPARAM_INFO
	.align		4
.L_5405:
        /*004c*/ 	.byte	0x04, 0x17
        /*004e*/ 	.short	(.L_5407 - .L_5406)
.L_5406:
        /*0050*/ 	.word	0x00000000
        /*0054*/ 	.short	0x0010
        /*0056*/ 	.short	0x006c
        /*0058*/ 	.byte	0x00, 0xf0, 0x11, 0x00


	//----- nvinfo : EIATTR_KPARAM_INFO
	.align		4
.L_5407:
        /*005c*/ 	.byte	0x04, 0x17
        /*005e*/ 	.short	(.L_5409 - .L_5408)
.L_5408:
        /*0060*/ 	.word	0x00000000
        /*0064*/ 	.short	0x000f
        /*0066*/ 	.short	0x0068
        /*0068*/ 	.byte	0x00, 0xf0, 0x11, 0x00


	//----- nvinfo : EIATTR_KPARAM_INFO
	.align		4
.L_5409:
        /*006c*/ 	.byte	0x04, 0x17
        /*006e*/ 	.short	(.L_5411 - .L_5410)
.L_5410:
        /*0070*/ 	.word	0x00000000
        /*0074*/ 	.short	0x000e
        /*0076*/ 	.short	0x0060
        /*0078*/ 	.byte	0x00, 0xf0, 0x21, 0x00


	//----- nvinfo : EIATTR_KPARAM_INFO
	.align		4
.L_5411:
        /*007c*/ 	.byte	0x04, 0x17
        /*007e*/ 	.short	(.L_5413 - .L_5412)
.L_5412:
        /*0080*/ 	.word	0x00000000
        /*0084*/ 	.short	0x000d
        /*0086*/ 	.short	0x0058
        /*0088*/ 	.byte	0x00, 0xf0, 0x21, 0x00


	//----- nvinfo : EIATTR_KPARAM_INFO
	.align		4
.L_5413:
        /*008c*/ 	.byte	0x04, 0x17
        /*008e*/ 	.short	(.L_5415 - .L_5414)
.L_5414:
        /*0090*/ 	.word	0x00000000
        /*0094*/ 	.short	0x000c
        /*0096*/ 	.short	0x0050
        /*0098*/ 	.byte	0x00, 0xf0, 0x11, 0x00


	//----- nvinfo : EIATTR_KPARAM_INFO
	.align		4
.L_5415:
        /*009c*/ 	.byte	0x04, 0x17
        /*009e*/ 	.short	(.L_5417 - .L_5416)
.L_5416:
        /*00a0*/ 	.word	0x00000000
        /*00a4*/ 	.short	0x000b
        /*00a6*/ 	.short	0x004c
        /*00a8*/ 	.byte	0x00, 0xf0, 0x11, 0x00


	//----- nvinfo : EIATTR_KPARAM_INFO
	.align		4
.L_5417:
        /*00ac*/ 	.byte	0x04, 0x17
        /*00ae*/ 	.short	(.L_5419 - .L_5418)
.L_5418:
        /*00b0*/ 	.word	0x00000000
        /*00b4*/ 	.short	0x000a
        /*00b6*/ 	.short	0x0048
        /*00b8*/ 	.byte	0x00, 0xf0, 0x11, 0x00


	//----- nvinfo : EIATTR_KPARAM_INFO
	.align		4
.L_5419:
        /*00bc*/ 	.byte	0x04, 0x17
        /*00be*/ 	.short	(.L_5421 - .L_5420)
.L_5420:
        /*00c0*/ 	.word	0x00000000
        /*00c4*/ 	.short	0x0009
        /*00c6*/ 	.short	0x0040
        /*00c8*/ 	.byte	0x00, 0xf0, 0x21, 0x00


	//----- nvinfo : EIATTR_KPARAM_INFO
	.align		4
.L_5421:
        /*00cc*/ 	.byte	0x04, 0x17
        /*00ce*/ 	.short	(.L_5423 - .L_5422)
.L_5422:
        /*00d0*/ 	.word	0x00000000
        /*00d4*/ 	.short	0x0008
        /*00d6*/ 	.short	0x0038
        /*00d8*/ 	.byte	0x00, 0xf0, 0x11, 0x00


	//----- nvinfo : EIATTR_KPARAM_INFO
	.align		4
.L_5423:
        /*00dc*/ 	.byte	0x04, 0x17
        /*00de*/ 	.short	(.L_5425 - .L_5424)
.L_5424:
        /*00e0*/ 	.word	0x00000000
        /*00e4*/ 	.short	0x0007
        /*00e6*/ 	.short	0x0030
        /*00e8*/ 	.byte	0x00, 0xf0, 0x21, 0x00


	//----- nvinfo : EIATTR_KPARAM_INFO
	.align		4
.L_5425:
        /*00ec*/ 	.byte	0x04, 0x17
        /*00ee*/ 	.short	(.L_5427 - .L_5426)
.L_5426:
        /*00f0*/ 	.word	0x00000000
        /*00f4*/ 	.short	0x0006
        /*00f6*/ 	.short	0x0028
        /*00f8*/ 	.byte	0x00, 0xf0, 0x21, 0x00


	//----- nvinfo : EIATTR_KPARAM_INFO
	.align		4
.L_5427:
        /*00fc*/ 	.byte	0x04, 0x17
        /*00fe*/ 	.short	(.L_5429 - .L_5428)
.L_5428:
        /*0100*/ 	.word	0x00000000
        /*0104*/ 	.short	0x0005
        /*0106*/ 	.short	0x0024
        /*0108*/ 	.byte	0x00, 0xf0, 0x11, 0x00


	//----- nvinfo : EIATTR_KPARAM_INFO
	.align		4
.L_5429:
        /*010c*/ 	.byte	0x04, 0x17
        /*010e*/ 	.short	(.L_5431 - .L_5430)
.L_5430:
        /*0110*/ 	.word	0x00000000
        /*0114*/ 	.short	0x0004
        /*0116*/ 	.short	0x0020
        /*0118*/ 	.byte	0x00, 0xf0, 0x11, 0x00


	//----- nvinfo : EIATTR_KPARAM_INFO
	.align		4
.L_5431:
        /*011c*/ 	.byte	0x04, 0x17
        /*011e*/ 	.short	(.L_5433 - .L_5432)
.L_5432:
        /*0120*/ 	.word	0x00000000
        /*0124*/ 	.short	0x0003
        /*0126*/ 	.short	0x0018
        /*0128*/ 	.byte	0x00, 0xf0, 0x21, 0x00


	//----- nvinfo : EIATTR_KPARAM_INFO
	.align		4
.L_5433:
        /*012c*/ 	.byte	0x04, 0x17
        /*012e*/ 	.short	(.L_5435 - .L_5434)
.L_5434:
        /*0130*/ 	.word	0x00000000
        /*0134*/ 	.short	0x0002
        /*0136*/ 	.short	0x0010
        /*0138*/ 	.byte	0x00, 0xf0, 0x21, 0x00


	//----- nvinfo : EIATTR_KPARAM_INFO
	.align		4
.L_5435:
        /*013c*/ 	.byte	0x04, 0x17
        /*013e*/ 	.short	(.L_5437 - .L_5436)
.L_5436:
        /*0140*/ 	.word	0x00000000
        /*0144*/ 	.short	0x0001
        /*0146*/ 	.short	0x0008
        /*0148*/ 	.byte	0x00, 0xf0, 0x21, 0x00


	//----- nvinfo : EIATTR_KPARAM_INFO
	.align		4
.L_5437:
        /*014c*/ 	.byte	0x04, 0x17
        /*014e*/ 	.short	(.L_5439 - .L_5438)
.L_5438:
        /*0150*/ 	.word	0x00000000
        /*0154*/ 	.short	0x0000
        /*0156*/ 	.short	0x0000
        /*0158*/ 	.byte	0x00, 0xf0, 0x21, 0x00


	//----- nvinfo : EIATTR_MAXREG_COUNT
	.align		4
.L_5439:
        /*015c*/ 	.byte	0x03, 0x1b
        /*015e*/ 	.short	0x00ff


	//----- nvinfo : EIATTR_NUM_BARRIERS
	.align		4
        /*0160*/ 	.byte	0x02, 0x4c
        /*0162*/ 	.byte	0x01
	.zero		1


	//----- nvinfo : EIATTR_EXTERNS
	.align		4
        /*0164*/ 	.byte	0x04, 0x0f
        /*0166*/ 	.short	(.L_5441 - .L_5440)


	//   ....[0]....
	.align		4
.L_5440:
        /*0168*/ 	.word	index@(__assertfail)


	//----- nvinfo : EIATTR_MERCURY_ISA_VERSION
	.align		4
.L_5441:
        /*016c*/ 	.byte	0x03, 0x5f
        /*016e*/ 	.short	0x0000


	//----- nvinfo : EIATTR_COOP_GROUP_MASK_REGIDS
	.align		4
        /*0170*/ 	.byte	0x04, 0x29
        /*0172*/ 	.short	(.L_5443 - .L_5442)


	//   ....[0]....
.L_5442:
        /*0174*/ 	.word	0xffffffff


	//   ....[1]....
        /*0178*/ 	.word	0xffffffff


	//   ....[2]....
        /*017c*/ 	.word	0xffffffff


	//   ....[3]....
        /*0180*/ 	.word	0xffffffff


	//   ....[4]....
        /*0184*/ 	.word	0xffffffff


	//   ....[5]....
        /*0188*/ 	.word	0xffffffff


	//   ....[6]....
        /*018c*/ 	.word	0xffffffff


	//   ....[7]....
        /*0190*/ 	.word	0xffffffff


	//   ....[8]....
        /*0194*/ 	.word	0xffffffff


	//   ....[9]....
        /*0198*/ 	.word	0xffffffff


	//   ....[10]....
        /*019c*/ 	.word	0xffffffff


	//   ....[11]....
        /*01a0*/ 	.word	0xffffffff


	//   ....[12]....
        /*01a4*/ 	.word	0xffffffff


	//   ....[13]....
        /*01a8*/ 	.word	0xffffffff


	//   ....[14]....
        /*01ac*/ 	.word	0xffffffff


	//   ....[15]....
        /*01b0*/ 	.word	0xffffffff


	//   ....[16]....
        /*01b4*/ 	.word	0xffffffff


	//   ....[17]....
        /*01b8*/ 	.word	0xffffffff


	//   ....[18]....
        /*01bc*/ 	.word	0xffffffff


	//   ....[19]....
        /*01c0*/ 	.word	0xffffffff


	//   ....[20]....
        /*01c4*/ 	.word	0xffffffff


	//   ....[21]....
        /*01c8*/ 	.word	0xffffffff


	//   ....[22]....
        /*01cc*/ 	.word	0xffffffff


	//   ....[23]....
        /*01d0*/ 	.word	0xffffffff


	//   ....[24]....
        /*01d4*/ 	.word	0xffffffff


	//   ....[25]....
        /*01d8*/ 	.word	0xffffffff


	//   ....[26]....
        /*01dc*/ 	.word	0xffffffff


	//   ....[27]....
        /*01e0*/ 	.word	0xffffffff


	//   ....[28]....
        /*01e4*/ 	.word	0xffffffff


	//   ....[29]....
        /*01e8*/ 	.word	0xffffffff


	//----- nvinfo : EIATTR_COOP_GROUP_INSTR_OFFSETS
	.align		4
.L_5443:
        /*01ec*/ 	.byte	0x04, 0x28
        /*01ee*/ 	.short	(.L_5445 - .L_5444)


	//   ....[0]....
.L_5444:
        /*01f0*/ 	.word	0x00000f70


	//   ....[1]....
        /*01f4*/ 	.word	0x00000f90


	//   ....[2]....
        /*01f8*/ 	.word	0x00000fb0


	//   ....[3]....
        /*01fc*/ 	.word	0x00001040


	//   ....[4]....
        /*0200*/ 	.word	0x00001080


	//   ....[5]....
        /*0204*/ 	.word	0x000010f0


	//   ....[6]....
        /*0208*/ 	.word	0x00001eb0


	//   ....[7]....
        /*020c*/ 	.word	0x00001f10


	//   ....[8]....
        /*0210*/ 	.word	0x00001f40


	//   ....[9]....
        /*0214*/ 	.word	0x00001f60


	//   ....[10]....
        /*0218*/ 	.word	0x00001f80


	//   ....[11]....
        /*021c*/ 	.word	0x00001fd0


	//   ....[12]....
        /*0220*/ 	.word	0x00001ff0


	//   ....[13]....
        /*0224*/ 	.word	0x00002010


	//   ....[14]....
        /*0228*/ 	.word	0x00003c60


	//   ....[15]....
        /*022c*/ 	.word	0x00003ce0


	//   ....[16]....
        /*0230*/ 	.word	0x00003d50


	//   ....[17]....
        /*0234*/ 	.word	0x00003dc0


	//   ....[18]....
        /*0238*/ 	.word	0x00003e30


	//   ....[19]....
        /*023c*/ 	.word	0x00003eb0


	//   ....[20]....
        /*0240*/ 	.word	0x00003f20


	//   ....[21]....
        /*0244*/ 	.word	0x00003f90


	//   ....[22]....
        /*0248*/ 	.word	0x00004000


	//   ....[23]....
        /*024c*/ 	.word	0x00004070


	//   ....[24]....
        /*0250*/ 	.word	0x000040e0


	//   ....[25]....
        /*0254*/ 	.word	0x00004150


	//   ....[26]....
        /*0258*/ 	.word	0x000041c0


	//   ....[27]....
        /*025c*/ 	.word	0x00004230


	//   ....[28]....
        /*0260*/ 	.word	0x000042a0


	//   ....[29]....
        /*0264*/ 	.word	0x00004310


	//----- nvinfo : EIATTR_SYSCALL_OFFSETS
	.align		4
.L_5445:
        /*0268*/ 	.byte	0x04, 0x46
        /*026a*/ 	.short	(.L_5447 - .L_5446)


	//   ....[0]....
.L_5446:
        /*026c*/ 	.word	0x00003ac0


	//   ....[1]....
        /*0270*/ 	.word	0x00003bf0


	//----- nvinfo : EIATTR_EXIT_INSTR_OFFSETS
	.align		4
.L_5447:
        /*0274*/ 	.byte	0x04, 0x1c
        /*0276*/ 	.short	(.L_5449 - .L_5448)


	//   ....[0]....
.L_5448:
        /*0278*/ 	.word	0x00003370


	//   ....[1]....
        /*027c*/ 	.word	0x00003430


	//   ....[2]....
        /*0280*/ 	.word	0x00003990


	//   ....[3]....
        /*0284*/ 	.word	0x00003c00


	//----- nvinfo : EIATTR_CTAIDZ_USED
	.align		4
.L_5449:
        /*0288*/ 	.byte	0x01, 0x04
	.zero		2


	//----- nvinfo : EIATTR_CRS_STACK_SIZE
	.align		4
        /*028c*/ 	.byte	0x04, 0x1e
        /*028e*/ 	.short	(.L_5451 - .L_5450)
.L_5450:
        /*0290*/ 	.word	0x00000000
.L_5451:


//--------------------- .nv.info._ZN4vllm25paged_attention_v1_kernelI13__nv_bfloat16hLi128ELi16ELi128ELNS_18Fp8KVCacheDataTypeE2ELb1EEEvPT_PKS3_PKT0_S9_ifPKiSB_iPKfiiiSD_SD_iiiii --------------------------
	.section	.nv.info._ZN4vllm25paged_attention_v1_kernelI13__nv_bfloat16hLi128ELi16ELi128ELNS_18Fp8KVCacheDataTypeE2ELb1EEEvPT_PKS3_PKT0_S9_ifPKiSB_iPKfiiiSD_SD_iiiii,"",@"SHT_CUDA_INFO"
	.sectionflags	@""
	.align	4


	//----- nvinfo : EIATTR_CUDA_API_VERSION
	.align		4
        /*0000*/ 	.byte	0x04, 0x37
        /*0002*/ 	.short	(.L_5453 - .L_5452)
.L_5452:
        /*0004*/ 	.word	0x00000082


	//----- nvinfo : EIATTR_SW2861232_WAR
	.align		4
.L_5453:
        /*0008*/ 	.byte	0x01, 0x35
	.zero		2


	//----- nvinfo : EIATTR_PARAM_CBANK
	.align		4
        /*000c*/ 	.byte	0x04, 0x0a
        /*000e*/ 	.short	(.L_5455 - .L_5454)
	.align		4
.L_5454:
        /*0010*/ 	.word	index@(.nv.constant0._ZN4vllm25paged_attention_v1_kernelI13__nv_bfloat16hLi128ELi16ELi128ELNS_18Fp8KVCacheDataTypeE2ELb1EEEvPT_PKS3_PKT0_S9_ifPKiSB_iPKfiiiSD_SD_iiiii)
        /*0014*/ 	.short	0x0160
        /*0016*/ 	.short	0x007c


	//----- nvinfo : EIATTR_CBANK_PARAM_SIZE
	.align		4
.L_5455:
        /*0018*/ 	.byte	0x03, 0x19
        /*001a*/ 	.short	0x007c


	//----- nvinfo : EIATTR_KPARAM_INFO
	.align		4
        /*001c*/ 	.byte	0x04, 0x17
        /*001e*/ 	.short	(.L_5457 - .L_5456)
.L_5456:
        /*0020*/ 	.word	0x00000000
        /*0024*/ 	.short	0x0013
        /*0026*/ 	.short	0x0078
        /*0028*/ 	.byte	0x00, 0xf0, 0x11, 0x00


	//----- nvinfo : EIATTR_KPARAM_INFO
	.align		4
.L_5457:
        /*002c*/ 	.byte	0x04, 0x17
        /*002e*/ 	.short	(.L_5459 - .L_5458)
.L_5458:
        /*0030*/ 	.word	0x00000000
        /*0034*/ 	.short	0x0012
        /*0036*/ 	.short	0x0074
        /*0038*/ 	.byte	0x00, 0xf0, 0x11, 0x00


	//----- nvinfo : EIATTR_KPARAM_INFO
	.align		4
.L_5459:
        /*003c*/ 	.byte	0x04, 0x17
        /*003e*/ 	.short	(.L_5461 - .L_5460)
.L_5460:
        /*0040*/ 	.word	0x00000000
        /*0044*/ 	.short	0x0011
        /*0046*/ 	.short	0x0070
        /*0048*/ 	.byte	0x00, 0xf0, 0x11, 0x00


	//----- nvinfo : EIATTR_KPARAM_INFO
	.align		4
.L_5461:
        /*004c*/ 	.byte	0x04, 0x17
        /*004e*/ 	.short	(.L_5463 - .L_5462)
.L_5462:
        /*0050*/ 	.word	0x00000000
        /*0054*/ 	.short	0x0010
        /*0056*/ 	.short	0x006c
        /*0058*/ 	.byte	0x00, 0xf0, 0x11, 0x00


	//----- nvinfo : EIATTR_KPARAM_INFO
	.align		4
.L_5463:
        /*005c*/ 	.byte	0x04, 0x17
        /*005e*/ 	.short	(.L_5465 - .L_5464)
.L_5464:
        /*0060*/ 	.word	0x00000000
        /*0064*/ 	.short	0x000f
        /*0066*/ 	.short	0x0068
        /*0068*/ 	.byte	0x00, 0xf0, 0x11, 0x00


	//----- nvinfo : EIATTR_KPARAM_INFO
	.align		4
.L_5465:
        /*006c*/ 	.byte	0x04, 0x17
        /*006e*/ 	.short	(.L_5467 - .L_5466)
.L_5466:
        /*0070*/ 	.word	0x00000000
        /*0074*/ 	.short	0x000e
        /*0076*/ 	.short	0x0060
        /*0078*/ 	.byte	0x00, 0xf0, 0x21, 0x00


	//----- nvinfo : EIATTR_KPARAM_INFO
	.align		4
.L_5467:
        /*007c*/ 	.byte	0x04, 0x17
        /*007e*/ 	.short	(.L_5469 - .L_5468)
.L_5468:
        /*0080*/ 	.word	0x00000000
        /*0084*/ 	.short	0x000d
        /*0086*/ 	.short	0x0058
        /*0088*/ 	.byte	0x00, 0xf0, 0x21, 0x00


	//----- nvinfo : EIATTR_KPARAM_INFO
	.align		4
.L_5469:
        /*008c*/ 	.byte	0x04, 0x17
        /*008e*/ 	.short	(.L_5471 - .L_5470)
.L_5470:
        /*0090*/ 	.word	0x00000000
        /*0094*/ 	.short	0x000c
        /*0096*/ 	.short	0x0050
        /*0098*/ 	.byte	0x00, 0xf0, 0x11, 0x00


	//----- nvinfo : EIATTR_KPARAM_INFO
	.align		4
.L_5471:
        /*009c*/ 	.byte	0x04, 0x17
        /*009e*/ 	.short	(.L_5473 - .L_5472)
.L_5472:
        /*00a0*/ 	.word	0x00000000
        /*00a4*/ 	.short	0x000b
        /*00a6*/ 	.short	0x004c
        /*00a8*/ 	.byte	0x00, 0xf0, 0x11, 0x00


	//----- nvinfo : EIATTR_KPARAM_INFO
	.align		4
.L_5473:
        /*00ac*/ 	.byte	0x04, 0x17
        /*00ae*/ 	.short	(.L_5475 - .L_5474)
.L_5474:
        /*00b0*/ 	.word	0x00000000
        /*00b4*/ 	.short	0x000a
        /*00b6*/ 	.short	0x0048
        /*00b8*/ 	.byte	0x00, 0xf0, 0x11, 0x00


	//----- nvinfo : EIATTR_KPARAM_INFO
	.align		4
.L_5475:
        /*00bc*/ 	.byte	0x04, 0x17
        /*00be*/ 	.short	(.L_5477 - .L_5476)
.L_5476:
        /*00c0*/ 	.word	0x00000000
        /*00c4*/ 	.short	0x0009
        /*00c6*/ 	.short	0x0040
        /*00c8*/ 	.byte	0x00, 0xf0, 0x21, 0x00


	//----- nvinfo : EIATTR_KPARAM_INFO
	.align		4
.L_5477:
        /*00cc*/ 	.byte	0x04, 0x17
        /*00ce*/ 	.short	(.L_5479 - .L_5478)
.L_5478:
        /*00d0*/ 	.word	0x00000000
        /*00d4*/ 	.short	0x0008
        /*00d6*/ 	.short	0x0038
        /*00d8*/ 	.byte	0x00, 0xf0, 0x11, 0x00


	//----- nvinfo : EIATTR_KPARAM_INFO
	.align		4
.L_5479:
        /*00dc*/ 	.byte	0x04, 0x17
        /*00de*/ 	.short	(.L_5481 - .L_5480)
.L_5480:
        /*00e0*/ 	.word	0x00000000
        /*00e4*/ 	.short	0x0007
        /*00e6*/ 	.short	0x0030
        /*00e8*/ 	.byte	0x00, 0xf0, 0x21, 0x00


	//----- nvinfo : EIATTR_KPARAM_INFO
	.align		4
.L_5481:
        /*00ec*/ 	.byte	0x04, 0x17
        /*00ee*/ 	.short	(.L_5483 - .L_5482)
.L_5482:
        /*00f0*/ 	.word	0x00000000
        /*00f4*/ 	.short	0x0006
        /*00f6*/ 	.short	0x0028
        /*00f8*/ 	.byte	0x00, 0xf0, 0x21, 0x00


	//----- nvinfo : EIATTR_KPARAM_INFO
	.align		4
.L_5483:
        /*00fc*/ 	.byte	0x04, 0x17
        /*00fe*/ 	.short	(.L_5485 - .L_5484)
.L_5484:
        /*0100*/ 	.word	0x00000000
        /*0104*/ 	.short	0x0005
        /*0106*/ 	.short	0x0024
        /*0108*/ 	.byte	0x00, 0xf0, 0x11, 0x00


	//----- nvinfo : EIATTR_KPARAM_INFO
	.align		4
.L_5485:
        /*010c*/ 	.byte	0x04, 0x17
        /*010e*/ 	.short	(.L_5487 - .L_5486)
.L_5486:
        /*0110*/ 	.word	0x00000000
        /*0114*/ 	.short	0x0004
        /*0116*/ 	.short	0x0020
        /*0118*/ 	.byte	0x00, 0xf0, 0x11, 0x00


	//----- nvinfo : EIATTR_KPARAM_INFO
	.align		4
.L_5487:
        /*011c*/ 	.byte	0x04, 0x17
        /*011e*/ 	.short	(.L_5489 - .L_5488)
.L_5488:
        /*0120*/ 	.word	0x00000000
        /*0124*/ 	.short	0x0003
        /*0126*/ 	.short	0x0018
        /*0128*/ 	.byte	0x00, 0xf0, 0x21, 0x00


	//----- nvinfo : EIATTR_KPARAM_INFO
	.align		4
.L_5489:
        /*012c*/ 	.byte	0x04, 0x17
        /*012e*/ 	.short	(.L_5491 - .L_5490)
.L_5490:
        /*0130*/ 	.word	0x00000000
        /*0134*/ 	.short	0x0002
        /*0136*/ 	.short	0x0010
        /*0138*/ 	.byte	0x00, 0xf0, 0x21, 0x00


	//----- nvinfo : EIATTR_KPARAM_INFO
	.align		4
.L_5491:
        /*013c*/ 	.byte	0x04, 0x17
        /*013e*/ 	.short	(.L_5493 - .L_5492)
.L_5492:
        /*0140*/ 	.word	0x00000000
        /*0144*/ 	.short	0x0001
        /*0146*/ 	.short	0x0008
        /*0148*/ 	.byte	0x00, 0xf0, 0x21, 0x00


	//----- nvinfo : EIATTR_KPARAM_INFO
	.align		4
.L_5493:
        /*014c*/ 	.byte	0x04, 0x17
        /*014e*/ 	.short	(.L_5495 - .L_5494)
.L_5494:
        /*0150*/ 	.word	0x00000000
        /*0154*/ 	.short	0x0000
        /*0156*/ 	.short	0x0000
        /*0158*/ 	.byte	0x00, 0xf0, 0x21, 0x00


	//----- nvinfo : EIATTR_MAXREG_COUNT
	.align		4
.L_5495:
        /*015c*/ 	.byte	0x03, 0x1b
        /*015e*/ 	.short	0x00ff


	//----- nvinfo : EIATTR_NUM_BARRIERS
	.align		4
        /*0160*/ 	.byte	0x02, 0x4c
        /*0162*/ 	.byte	0x01
	.zero		1


	//----- nvinfo : EIATTR_EXTERNS
	.align		4
        /*0164*/ 	.byte	0x04, 0x0f
        /*0166*/ 	.short	(.L_5497 - .L_5496)


	//   ....[0]....
	.align		4
.L_5496:
        /*0168*/ 	.word	index@(__assertfail)


	//----- nvinfo : EIATTR_MERCURY_ISA_VERSION
	.align		4
.L_5497:
        /*016c*/ 	.byte	0x03, 0x5f
        /*016e*/ 	.short	0x0000


	//----- nvinfo : EIATTR_COOP_GROUP_MASK_REGIDS
	.align		4
        /*0170*/ 	.byte	0x04, 0x29
        /*0172*/ 	.short	(.L_5499 - .L_5498)


	//   ....[0]....
.L_5498:
        /*0174*/ 	.word	0xffffffff


	//   ....[1]....
        /*0178*/ 	.word	0xffffffff


	//   ....[2]....
        /*017c*/ 	.word	0xffffffff


	//   ....[3]....
        /*0180*/ 	.word	0xffffffff


	//   ....[4]....
        /*0184*/ 	.word	0xffffffff


	//   ....[5]....
        /*0188*/ 	.word	0xffffffff


	//   ....[6]....
        /*018c*/ 	.word	0xffffffff


	//   ....[7]....
        /*0190*/ 	.word	0xffffffff


	//   ....[8]....
        /*0194*/ 	.word	0xffffffff


	//   ....[9]....
        /*0198*/ 	.word	0xffffffff


	//   ....[10]....
        /*019c*/ 	.word	0xffffffff


	//   ....[11]....
        /*01a0*/ 	.word	0xffffffff


	//   ....[12]....
        /*01a4*/ 	.word	0xffffffff


	//   ....[13]....
        /*01a8*/ 	.word	0xffffffff


	//   ....[14]....
        /*01ac*/ 	.word	0xffffffff


	//   ....[15]....
        /*01b0*/ 	.word	0xffffffff


	//   ....[16]....
        /*01b4*/ 	.word	0xffffffff


	//   ....[17]....
        /*01b8*/ 	.word	0xffffffff


	//   ....[18]....
        /*01bc*/ 	.word	0xffffffff


	//   ....[19]....
        /*01c0*/ 	.word	0xffffffff


	//   ....[20]....
        /*01c4*/ 	.word	0xffffffff


	//   ....[21]....
        /*01c8*/ 	.word	0xffffffff


	//   ....[22]....
        /*01cc*/ 	.word	0xffffffff


	//   ....[23]....
        /*01d0*/ 	.word	0xffffffff


	//   ....[24]....
        /*01d4*/ 	.word	0xffffffff


	//   ....[25]....
        /*01d8*/ 	.word	0xffffffff


	//----- nvinfo : EIATTR_COOP_GROUP_INSTR_OFFSETS
	.align		4
.L_5499:
        /*01dc*/ 	.byte	0x04, 0x28
        /*01de*/ 	.short	(.L_5501 - .L_5500)


	//   ....[0]....
.L_5500:
        /*01e0*/ 	.word	0x00000f90


	//   ....[1]....
        /*01e4*/ 	.word	0x00000fb0


	//   ....[2]....
        /*01e8*/ 	.word	0x00000fd0


	//   ....[3]....
        /*01ec*/ 	.word	0x00001060


	//   ....[4]....
        /*01f0*/ 	.word	0x000010a0


	//   ....[5]....
        /*01f4*/ 	.word	0x00001110


	//   ....[6]....
        /*01f8*/ 	.word	0x00001ed0


	//   ....[7]....
        /*01fc*/ 	.word	0x00001f30


	//   ....[8]....
        /*0200*/ 	.word	0x00001f60


	//   ....[9]....
        /*0204*/ 	.word	0x00001f80


	//   ....[10]....
        /*0208*/ 	.word	0x00001fa0


	//   ....[11]....
        /*020c*/ 	.word	0x00001ff0


	//   ....[12]....
        /*0210*/ 	.word	0x00002010


	//   ....[13]....
        /*0214*/ 	.word	0x00002030


	//   ....[14]....
        /*0218*/ 	.word	0x000038a0


	//   ....[15]....
        /*021c*/ 	.word	0x00003910


	//   ....[16]....
        /*0220*/ 	.word	0x00003970


	//   ....[17]....
        /*0224*/ 	.word	0x000039d0


	//   ....[18]....
        /*0228*/ 	.word	0x00003a40


	//   ....[19]....
        /*022c*/ 	.word	0x00003ac0


	//   ....[20]....
        /*0230*/ 	.word	0x00003b30


	//   ....[21]....
        /*0234*/ 	.word	0x00003ba0


	//   ....[22]....
        /*0238*/ 	.word	0x00003c10


	//   ....[23]....
        /*023c*/ 	.word	0x00003c80


	//   ....[24]....
        /*0240*/ 	.word	0x00003cf0


	//   ....[25]....
        /*0244*/ 	.word	0x00003d60


	//----- nvinfo : EIATTR_SYSCALL_OFFSETS
	.align		4
.L_5501:
        /*0248*/ 	.byte	0x04, 0x46
        /*024a*/ 	.short	(.L_5503 - .L_5502)


	//   ....[0]....
.L_5502:
        /*024c*/ 	.word	0x00003700


	//   ....[1]....
        /*0250*/ 	.word	0x00003830


	//----- nvinfo : EIATTR_EXIT_INSTR_OFFSETS
	.align		4
.L_5503:
        /*0254*/ 	.byte	0x04, 0x1c
        /*0256*/ 	.short	(.L_5505 - .L_5504)


	//   ....[0]....
.L_5504:
        /*0258*/ 	.word	0x00003180


	//   ....[1]....
        /*025c*/ 	.word	0x00003250


	//   ....[2]....
        /*0260*/ 	.word	0x000035d0


	//   ....[3]....
        /*0264*/ 	.word	0x00003840


	//----- nvinfo : EIATTR_CTAIDZ_USED
	.align		4
.L_5505:
        /*0268*/ 	.byte	0x01, 0x04
	.zero		2


	//----- nvinfo : EIATTR_CRS_STACK_SIZE
	.align		4
        /*026c*/ 	.byte	0x04, 0x1e
        /*026e*/ 	.short	(.L_5507 - .L_5506)
.L_5506:
        /*0270*/ 	.word	0x00000000
.L_5507:


//--------------------- .nv.info._ZN4vllm25paged_attention_v1_kernelI13__nv_bfloat16hLi120ELi16ELi128ELNS_18Fp8KVCacheDataTypeE2ELb1EEEvPT_PKS3_PKT0_S9_ifPKiSB_iPKfiiiSD_SD_iiiii --------------------------
	.section	.nv.info._ZN4vllm25paged_attention_v1_kernelI13__nv_bfloat16hLi120ELi16ELi128ELNS_18Fp8KVCacheDataTypeE2ELb1EEEvPT_PKS3_PKT0_S9_ifPKiSB_iPKfiiiSD_SD_iiiii,"",@"SHT_CUDA_INFO"
	.sectionflags	@""
	.align	4


	//----- nvinfo : EIATTR_CUDA_API_VERSION
	.align		4
        /*0000*/ 	.byte	0x04, 0x37
        /*0002*/ 	.short	(.L_5509 - .L_5508)
.L_5508:
        /*0004*/ 	.word	0x00000082


	//----- nvinfo : EIATTR_SW2861232_WAR
	.align		4
.L_5509:
        /*0008*/ 	.byte	0x01, 0x35
	.zero		2


	//----- nvinfo : EIATTR_PARAM_CBANK
	.align		4
        /*000c*/ 	.byte	0x04, 0x0a
        /*000e*/ 	.short	(.L_5511 - .L_5510)
	.align		4
.L_5510:
        /*0010*/ 	.word	index@(.nv.constant0._ZN4vllm25paged_attention_v1_kernelI13__nv_bfloat16hLi120ELi16ELi128ELNS_18Fp8KVCacheDataTypeE2ELb1EEEvPT_PKS3_PKT0_S9_ifPKiSB_iPKfiiiSD_SD_iiiii)
        /*0014*/ 	.short	0x0160
        /*0016*/ 	.short	0x007c


	//----- nvinfo : EIATTR_CBANK_PARAM_SIZE
	.align		4
.L_5511:
        /*0018*/ 	.byte	0x03, 0x19
        /*001a*/ 	.short	0x007c


	//----- nvinfo : EIATTR_KPARAM_INFO
	.align		4
        /*001c*/ 	.byte	0x04, 0x17
        /*001e*/ 	.short	(.L_5513 - .L_5512)
.L_5512:
        /*0020*/ 	.word	0x00000000
        /*0024*/ 	.short	0x0013
        /*0026*/ 	.short	0x0078
        /*0028*/ 	.byte	0x00, 0xf0, 0x11, 0x00


	//----- nvinfo : EIATTR_KPARAM_INFO
	.align		4
.L_5513:
        /*002c*/ 	.byte	0x04, 0x17
        /*002e*/ 	.short	(.L_5515 - .L_5514)
.L_5514:
        /*0030*/ 	.word	0x00000000
        /*0034*/ 	.short	0x0012
        /*0036*/ 	.short	0x0074
        /*0038*/ 	.byte	0x00, 0xf0, 0x11, 0x00


	//----- nvinfo : EIATTR_KPARAM_INFO
	.align		4
.L_5515:
        /*003c*/ 	.byte	0x04, 0x17
        /*003e*/ 	.short	(.L_5517 - .L_5516)
.L_5516:
        /*0040*/ 	.word	0x00000000
        /*0044*/ 	.short	0x0011
        /*0046*/ 	.short	0x0070
        /*0048*/ 	.byte	0x00, 0xf0, 0x11, 0x00


	//----- nvinfo : EIATTR_KPARAM_INFO
	.align		4
.L_5517:
        /*004c*/ 	.byte	0x04, 0x17
        /*004e*/ 	.short	(.L_5519 - .L_5518)
.L_5518:
        /*0050*/ 	.word	0x00000000
        /*0054*/ 	.short	0x0010
        /*0056*/ 	.short	0x006c
        /*0058*/ 	.byte	0x00, 0xf0, 0x11, 0x00


	//----- nvinfo : EIATTR_KPARAM_INFO
	.align		4
.L_5519:
        /*005c*/ 	.byte	0x04, 0x17
        /*005e*/ 	.short	(.L_5521 - .L_5520)
.L_5520:
        /*0060*/ 	.word	0x00000000
        /*0064*/ 	.short	0x000f
        /*0066*/ 	.short	0x0068
        /*0068*/ 	.byte	0x00, 0xf0, 0x11, 0x00


	//----- nvinfo : EIATTR_KPARAM_INFO
	.align		4
.L_5521:
        /*006c*/ 	.byte	0x04, 0x17
        /*006e*/ 	.short	(.L_5523 - .L_5522)
.L_5522:
        /*0070*/ 	.word	0x00000000
        /*0074*/ 	.short	0x000e
        /*0076*/ 	.short	0x0060
        /*0078*/ 	.byte	0x00, 0xf0, 0x21, 0x00


	//----- nvinfo : EIATTR_KPARAM_INFO
	.align		4
.L_5523:
        /*007c*/ 	.byte	0x04, 0x17
        /*007e*/ 	.short	(.L_5525 - .L_5524)
.L_5524:
        /*0080*/ 	.word	0x00000000
        /*0084*/ 	.short	0x000d
        /*0086*/ 	.short	0x0058
        /*0088*/ 	.byte	0x00, 0xf0, 0x21, 0x00


	//----- nvinfo : EIATTR_KPARAM_INFO
	.align		4
.L_5525:
        /*008c*/ 	.byte	0x04, 0x17
        /*008e*/ 	.short	(.L_5527 - .L_5526)
.L_5526:
        /*0090*/ 	.word	0x00000000
        /*0094*/ 	.short	0x000c
        /*0096*/ 	.short	0x0050
        /*0098*/ 	.byte	0x00, 0xf0, 0x11, 0x00


	//----- nvinfo : EIATTR_KPARAM_INFO
	.align		4
.L_5527:
        /*009c*/ 	.byte	0x04, 0x17
        /*009e*/ 	.short	(.L_5529 - .L_5528)
.L_5528:
        /*00a0*/ 	.word	0x00000000
        /*00a4*/ 	.short	0x000b
        /*00a6*/ 	.short	0x004c
        /*00a8*/ 	.byte	0x00, 0xf0, 0x11, 0x00


	//----- nvinfo : EIATTR_KPARAM_INFO
	.align		4
.L_5529:
        /*00ac*/ 	.byte	0x04, 0x17
        /*00ae*/ 	.short	(.L_5531 - .L_5530)
.L_5530:
        /*00b0*/ 	.word	0x00000000
        /*00b4*/ 	.short	0x000a
        /*00b6*/ 	.short	0x0048
        /*00b8*/ 	.byte	0x00, 0xf0, 0x11, 0x00


	//----- nvinfo : EIATTR_KPARAM_INFO
	.align		4
.L_5531:
        /*00bc*/ 	.byte	0x04, 0x17
        /*00be*/ 	.short	(.L_5533 - .L_5532)
.L_5532:
        /*00c0*/ 	.word	0x00000000
        /*00c4*/ 	.short	0x0009
        /*00c6*/ 	.short	0x0040
        /*00c8*/ 	.byte	0x00, 0xf0, 0x21, 0x00


	//----- nvinfo : EIATTR_KPARAM_INFO
	.align		4
.L_5533:
        /*00cc*/ 	.byte	0x04, 0x17
        /*00ce*/ 	.short	(.L_5535 - .L_5534)
.L_5534:
        /*00d0*/ 	.word	0x00000000
        /*00d4*/ 	.short	0x0008
        /*00d6*/ 	.short	0x0038
        /*00d8*/ 	.byte	0x00, 0xf0, 0x11, 0x00


	//----- nvinfo : EIATTR_KPARAM_INFO
	.align		4
.L_5535:
        /*00dc*/ 	.byte	0x04, 0x17
        /*00de*/ 	.short	(.L_5537 - .L_5536)
.L_5536:
        /*00e0*/ 	.word	0x00000000
        /*00e4*/ 	.short	0x0007
        /*00e6*/ 	.short	0x0030
        /*00e8*/ 	.byte	0x00, 0xf0, 0x21, 0x00


	//----- nvinfo : EIATTR_KPARAM_INFO
	.align		4
.L_5537:
        /*00ec*/ 	.byte	0x04, 0x17
        /*00ee*/ 	.short	(.L_5539 - .L_5538)
.L_5538:
        /*00f0*/ 	.word	0x00000000
        /*00f4*/ 	.short	0x0006
        /*00f6*/ 	.short	0x0028
        /*00f8*/ 	.byte	0x00, 0xf0, 0x21, 0x00


	//----- nvinfo : EIATTR_KPARAM_INFO
	.align		4
.L_5539:
        /*00fc*/ 	.byte	0x04, 0x17
        /*00fe*/ 	.short	(.L_5541 - .L_5540)
.L_5540:
        /*0100*/ 	.word	0x00000000
        /*0104*/ 	.short	0x0005
        /*0106*/ 	.short	0x0024
        /*0108*/ 	.byte	0x00, 0xf0, 0x11, 0x00


	//----- nvinfo : EIATTR_KPARAM_INFO
	.align		4
.L_5541:
        /*010c*/ 	.byte	0x04, 0x17
        /*010e*/ 	.short	(.L_5543 - .L_5542)
.L_5542:
        /*0110*/ 	.word	0x00000000
        /*0114*/ 	.short	0x0004
        /*0116*/ 	.short	0x0020
        /*0118*/ 	.byte	0x00, 0xf0, 0x11, 0x00


	//----- nvinfo : EIATTR_KPARAM_INFO
	.align		4
.L_5543:
        /*011c*/ 	.byte	0x04, 0x17
        /*011e*/ 	.short	(.L_5545 - .L_5544)
.L_5544:
        /*0120*/ 	.word	0x00000000
        /*0124*/ 	.short	0x0003
        /*0126*/ 	.short	0x0018
        /*0128*/ 	.byte	0x00, 0xf0, 0x21, 0x00


	//----- nvinfo : EIATTR_KPARAM_INFO
	.align		4
.L_5545:
        /*012c*/ 	.byte	0x04, 0x17
        /*012e*/ 	.short	(.L_5547 - .L_5546)
.L_5546:
        /*0130*/ 	.word	0x00000000
        /*0134*/ 	.short	0x0002
        /*0136*/ 	.short	0x0010
        /*0138*/ 	.byte	0x00, 0xf0, 0x21, 0x00


	//----- nvinfo : EIATTR_KPARAM_INFO
	.align		4
.L_5547:
        /*013c*/ 	.byte	0x04, 0x17
        /*013e*/ 	.short	(.L_5549 - .L_5548)
.L_5548:
        /*0140*/ 	.word	0x00000000
        /*0144*/ 	.short	0x0001
        /*0146*/ 	.short	0x0008
        /*0148*/ 	.byte	0x00, 0xf0, 0x21, 0x00


	//----- nvinfo : EIATTR_KPARAM_INFO
	.align		4
.L_5549:
        /*014c*/ 	.byte	0x04, 0x17
        /*014e*/ 	.short	(.L_5551 - .L_5550)
.L_5550:
        /*0150*/ 	.word	0x00000000
        /*0154*/ 	.short	0x0000
        /*0156*/ 	.short	0x0000
        /*0158*/ 	.byte	0x00, 0xf0, 0x21, 0x00


	//----- nvinfo : EIATTR_MAXREG_COUNT
	.align		4
.L_5551:
        /*015c*/ 	.byte	0x03, 0x1b
        /*015e*/ 	.short	0x00ff


	//----- nvinfo : EIATTR_NUM_BARRIERS
	.align		4
        /*0160*/ 	.byte	0x02, 0x4c
        /*0162*/ 	.byte	0x01
	.zero		1


	//----- nvinfo : EIATTR_EXTERNS
	.align		4
        /*0164*/ 	.byte	0x04, 0x0f
        /*0166*/ 	.short	(.L_5553 - .L_5552)


	//   ....[0]....
	.align		4
.L_5552:
        /*0168*/ 	.word	index@(__assertfail)


	//----- nvinfo : EIATTR_MERCURY_ISA_VERSION
	.align		4
.L_5553:
        /*016c*/ 	.byte	0x03, 0x5f
        /*016e*/ 	.short	0x0000


	//----- nvinfo : EIATTR_COOP_GROUP_MASK_REGIDS
	.align		4
        /*0170*/ 	.byte	0x04, 0x29
        /*0172*/ 	.short	(.L_5555 - .L_5554)


	//   ....[0]....
.L_5554:
        /*0174*/ 	.word	0xffffffff


	//   ....[1]....
        /*0178*/ 	.word	0xffffffff


	//   ....[2]....
        /*017c*/ 	.word	0xffffffff


	//   ....[3]....
        /*0180*/ 	.word	0xffffffff


	//   ....[4]....
        /*0184*/ 	.word	0xffffffff


	//   ....[5]....
        /*0188*/ 	.word	0xffffffff


	//   ....[6]....
        /*018c*/ 	.word	0xffffffff


	//   ....[7]....
        /*0190*/ 	.word	0xffffffff


	//   ....[8]....
        /*0194*/ 	.word	0xffffffff


	//   ....[9]....
        /*0198*/ 	.word	0xffffffff


	//   ....[10]....
        /*019c*/ 	.word	0xffffffff


	//   ....[11]....
        /*01a0*/ 	.word	0xffffffff


	//   ....[12]....
        /*01a4*/ 	.word	0xffffffff


	//   ....[13]....
        /*01a8*/ 	.word	0xffffffff


	//   ....[14]....
        /*01ac*/ 	.word	0xffffffff


	//   ....[15]....
        /*01b0*/ 	.word	0xffffffff


	//   ....[16]....
        /*01b4*/ 	.word	0xffffffff


	//   ....[17]....
        /*01b8*/ 	.word	0xffffffff


	//   ....[18]....
        /*01bc*/ 	.word	0xffffffff


	//   ....[19]....
        /*01c0*/ 	.word	0xffffffff


	//   ....[20]....
        /*01c4*/ 	.word	0xffffffff


	//   ....[21]....
        /*01c8*/ 	.word	0xffffffff


	//   ....[22]....
        /*01cc*/ 	.word	0xffffffff


	//   ....[23]....
        /*01d0*/ 	.word	0xffffffff


	//   ....[24]....
        /*01d4*/ 	.word	0xffffffff


	//   ....[25]....
        /*01d8*/ 	.word	0xffffffff


	//----- nvinfo : EIATTR_COOP_GROUP_INSTR_OFFSETS
	.align		4
.L_5555:
        /*01dc*/ 	.byte	0x04, 0x28
        /*01de*/ 	.short	(.L_5557 - .L_5556)


	//   ....[0]....
.L_5556:
        /*01e0*/ 	.word	0x00000f70


	//   ....[1]....
        /*01e4*/ 	.word	0x00000f90


	//   ....[2]....
        /*01e8*/ 	.word	0x00000fb0


	//   ....[3]....
        /*01ec*/ 	.word	0x00001040


	//   ....[4]....
        /*01f0*/ 	.word	0x00001080


	//   ....[5]....
        /*01f4*/ 	.word	0x000010f0


	//   ....[6]....
        /*01f8*/ 	.word	0x00001eb0


	//   ....[7]....
        /*01fc*/ 	.word	0x00001f10


	//   ....[8]....
        /*0200*/ 	.word	0x00001f40


	//   ....[9]....
        /*0204*/ 	.word	0x00001f60


	//   ....[10]....
        /*0208*/ 	.word	0x00001f80


	//   ....[11]....
        /*020c*/ 	.word	0x00001fd0


	//   ....[12]....
        /*0210*/ 	.word	0x00001ff0


	//   ....[13]....
        /*0214*/ 	.word	0x00002010


	//   ....[14]....
        /*0218*/ 	.word	0x00003a30


	//   ....[15]....
        /*021c*/ 	.word	0x00003ab0


	//   ....[16]....
        /*0220*/ 	.word	0x00003b20


	//   ....[17]....
        /*0224*/ 	.word	0x00003b90


	//   ....[18]....
        /*0228*/ 	.word	0x00003c10


	//   ....[19]....
        /*022c*/ 	.word	0x00003c90


	//   ....[20]....
        /*0230*/ 	.word	0x00003d00


	//   ....[21]....
        /*0234*/ 	.word	0x00003d70


	//   ....[22]....
        /*0238*/ 	.word	0x00003de0


	//   ....[23]....
        /*023c*/ 	.word	0x00003e50


	//   ....[24]....
        /*0240*/ 	.word	0x00003ec0


	//   ....[25]....
        /*0244*/ 	.word	0x00003f30


	//----- nvinfo : EIATTR_SYSCALL_OFFSETS
	.align		4
.L_5557:
        /*0248*/ 	.byte	0x04, 0x46
        /*024a*/ 	.short	(.L_5559 - .L_5558)


	//   ....[0]....
.L_5558:
        /*024c*/ 	.word	0x00003890


	//   ....[1]....
        /*0250*/ 	.word	0x000039c0


	//----- nvinfo : EIATTR_EXIT_INSTR_OFFSETS
	.align		4
.L_5559:
        /*0254*/ 	.byte	0x04, 0x1c
        /*0256*/ 	.short	(.L_5561 - .L_5560)


	//   ....[0]....
.L_5560:
        /*0258*/ 	.word	0x000032c0


	//   ....[1]....
        /*025c*/ 	.word	0x000036e0


	//   ....[2]....
        /*0260*/ 	.word	0x00003760


	//   ....[3]....
        /*0264*/ 	.word	0x000039d0


	//----- nvinfo : EIATTR_CTAIDZ_USED
	.align		4
.L_5561:
        /*0268*/ 	.byte	0x01, 0x04
	.zero		2


	//----- nvinfo : EIATTR_CRS_STACK_SIZE
	.align		4
        /*026c*/ 	.byte	0x04, 0x1e
        /*026e*/ 	.short	(.L_5563 - .L_5562)
.L_5562:
        /*0270*/ 	.word	0x00000000
.L_5563:


//--------------------- .nv.info._ZN4vllm25paged_attention_v1_kernelI13__nv_bfloat16hLi112ELi16ELi128ELNS_18Fp8KVCacheDataTypeE2ELb1EEEvPT_PKS3_PKT0_S9_ifPKiSB_iPKfiiiSD_SD_iiiii --------------------------
	.section	.nv.info._ZN4vllm25paged_attention_v1_kernelI13__nv_bfloat16hLi112ELi16ELi128ELNS_18Fp8KVCacheDataTypeE2ELb1EEEvPT_PKS3_PKT0_S9_ifPKiSB_iPKfiiiSD_SD_iiiii,"",@"SHT_CUDA_INFO"
	.sectionflags	@""
	.align	4


	//----- nvinfo : EIATTR_CUDA_API_VERSION
	.align		4
        /*0000*/ 	.byte	0x04, 0x37
        /*0002*/ 	.short	(.L_5565 - .L_5564)
.L_5564:
        /*0004*/ 	.word	0x00000082


	//----- nvinfo : EIATTR_SW2861232_WAR
	.align		4
.L_5565:
        /*0008*/ 	.byte	0x01, 0x35
	.zero		2


	//----- nvinfo : EIATTR_PARAM_CBANK
	.align		4
        /*000c*/ 	.byte	0x04, 0x0a
        /*000e*/ 	.short	(.L_5567 - .L_5566)
	.align		4
.L_5566:
        /*0010*/ 	.word	index@(.nv.constant0._ZN4vllm25paged_attention_v1_kernelI13__nv_bfloat16hLi112ELi16ELi128ELNS_18Fp8KVCacheDataTypeE2ELb1EEEvPT_PKS3_PKT0_S9_ifPKiSB_iPKfiiiSD_SD_iiiii)
        /*0014*/ 	.short	0x0160
        /*0016*/ 	.short	0x007c


	//----- nvinfo : EIATTR_CBANK_PARAM_SIZE
	.align		4
.L_5567:
        /*0018*/ 	.byte	0x03, 0x19
        /*001a*/ 	.short	0x007c


	//----- nvinfo : EIATTR_KPARAM_INFO
	.align		4
        /*001c*/ 	.byte	0x04, 0x17
        /*001e*/ 	.short	(.L_5569 - .L_5568)
.L_5568:
        /*0020*/ 	.word	0x00000000
        /*0024*/ 	.short	0x0013
        /*0026*/ 	.short	0x0078
        /*0028*/ 	.byte	0x00, 0xf0, 0x11, 0x00


	//----- nvinfo : EIATTR_KPARAM_INFO
	.align		4
.L_5569:
        /*002c*/ 	.byte	0x04, 0x17
        /*002e*/ 	.short	(.L_5571 - .L_5570)
.L_5570:
        /*0030*/ 	.word	0x00000000
        /*0034*/ 	.short	0x0012
        /*0036*/ 	.short	0x0074
        /*0038*/ 	.byte	0x00, 0xf0, 0x11, 0x00


	//----- nvinfo : EIATTR_KPARAM_INFO
	.align		4
.L_5571:
        /*003c*/ 	.byte	0x04, 0x17
        /*003e*/ 	.short	(.L_5573 - .L_5572)
.L_5572:
        /*0040*/ 	.word	0x00000000
        /*0044*/ 	.short	0x0011
        /*0046*/ 	.short	0x0070
        /*0048*/ 	.byte	0x00, 0xf0, 0x11, 0x00


	//----- nvinfo : EIATTR_KPARAM_INFO
	.align		4
.L_5573:
        /*004c*/ 	.byte	0x04, 0x17
        /*004e*/ 	.short	(.L_5575 - .L_5574)
.L_5574:
        /*0050*/ 	.word	0x00000000
        /*0054*/ 	.short	0x0010
        /*0056*/ 	.short	0x006c
        /*0058*/ 	.byte	0x00, 0xf0, 0x11, 0x00


	//----- nvinfo : EIATTR_KPARAM_INFO
	.align		4
.L_5575:
        /*005c*/ 	.byte	0x04, 0x17
        /*005e*/ 	.short	(.L_5577 - .L_5576)
.L_5576:
        /*0060*/ 	.word	0x00000000
        /*0064*/ 	.short	0x000f
        /*0066*/ 	.short	0x0068
        /*0068*/ 	.byte	0x00, 0xf0, 0x11, 0x00


	//----- nvinfo : EIATTR_KPARAM_INFO
	.align		4
.L_5577:
        /*006c*/ 	.byte	0x04, 0x17
        /*006e*/ 	.short	(.L_5579 - .L_5578)
.L_5578:
        /*0070*/ 	.word	0x00000000
        /*0074*/ 	.short	0x000e
        /*0076*/ 	.short	0x0060
        /*0078*/ 	.byte	0x00, 0xf0, 0x21, 0x00


	//----- nvinfo : EIATTR_KPARAM_INFO
	.align		4
.L_5579:
        /*007c*/ 	.byte	0x04, 0x17
        /*007e*/ 	.short	(.L_5581 - .L_5580)
.L_5580:
        /*0080*/ 	.word	0x00000000
        /*0084*/ 	.short	0x000d
        /*0086*/ 	.short	0x0058
        /*0088*/ 	.byte	0x00, 0xf0, 0x21, 0x00


	//----- nvinfo : EIATTR_KPARAM_INFO
	.align		4
.L_5581:
        /*008c*/ 	.byte	0x04, 0x17
        /*008e*/ 	.short	(.L_5583 - .L_5582)
.L_5582:
        /*0090*/ 	.word	0x00000000
        /*0094*/ 	.short	0x000c
        /*0096*/ 	.short	0x0050
        /*0098*/ 	.byte	0x00, 0xf0, 0x11, 0x00


	//----- nvinfo : EIATTR_KPARAM_INFO
	.align		4
.L_5583:
        /*009c*/ 	.byte	0x04, 0x17
        /*009e*/ 	.short	(.L_5585 - .L_5584)
.L_5584:
        /*00a0*/ 	.word	0x00000000
        /*00a4*/ 	.short	0x000b
        /*00a6*/ 	.short	0x004c
        /*00a8*/ 	.byte	0x00, 0xf0, 0x11, 0x00


	//----- nvinfo : EIATTR_KPARAM_INFO
	.align		4
.L_5585:
        /*00ac*/ 	.byte	0x04, 0x17
        /*00ae*/ 	.short	(.L_5587 - .L_5586)
.L_5586:
        /*00b0*/ 	.word	0x00000000
        /*00b4*/ 	.short	0x000a
        /*00b6*/ 	.short	0x0048
        /*00b8*/ 	.byte	0x00, 0xf0, 0x11, 0x00


	//----- nvinfo : EIATTR_KPARAM_INFO
	.align		4
.L_5587:
        /*00bc*/ 	.byte	0x04, 0x17
        /*00be*/ 	.short	(.L_5589 - .L_5588)
.L_5588:
        /*00c0*/ 	.word	0x00000000
        /*00c4*/ 	.short	0x0009
        /*00c6*/ 	.short	0x0040
        /*00c8*/ 	.byte	0x00, 0xf0, 0x21, 0x00


	//----- nvinfo : EIATTR_KPARAM_INFO
	.align		4
.L_5589:
        /*00cc*/ 	.byte	0x04, 0x17
        /*00ce*/ 	.short	(.L_5591 - .L_5590)
.L_5590:
        /*00d0*/ 	.word	0x00000000
        /*00d4*/ 	.short	0x0008
        /*00d6*/ 	.short	0x0038
        /*00d8*/ 	.byte	0x00, 0xf0, 0x11, 0x00


	//----- nvinfo : EIATTR_KPARAM_INFO
	.align		4
.L_5591:
        /*00dc*/ 	.byte	0x04, 0x17
        /*00de*/ 	.short	(.L_5593 - .L_5592)
.L_5592:
        /*00e0*/ 	.word	0x00000000
        /*00e4*/ 	.short	0x0007
        /*00e6*/ 	.short	0x0030
        /*00e8*/ 	.byte	0x00, 0xf0, 0x21, 0x00


	//----- nvinfo : EIATTR_KPARAM_INFO
	.align		4
.L_5593:
        /*00ec*/ 	.byte	0x04, 0x17
        /*00ee*/ 	.short	(.L_5595 - .L_5594)
.L_5594:
        /*00f0*/ 	.word	0x00000000
        /*00f4*/ 	.short	0x0006
        /*00f6*/ 	.short	0x0028
        /*00f8*/ 	.byte	0x00, 0xf0, 0x21, 0x00


	//----- nvinfo : EIATTR_KPARAM_INFO
	.align		4
.L_5595:
        /*00fc*/ 	.byte	0x04, 0x17
        /*00fe*/ 	.short	(.L_5597 - .L_5596)
.L_5596:
        /*0100*/ 	.word	0x00000000
        /*0104*/ 	.short	0x0005
        /*0106*/ 	.short	0x0024
        /*0108*/ 	.byte	0x00, 0xf0, 0x11, 0x00


	//----- nvinfo : EIATTR_KPARAM_INFO
	.align		4
.L_5597:
        /*010c*/ 	.byte	0x04, 0x17
        /*010e*/ 	.short	(.L_5599 - .L_5598)
.L_5598:
        /*0110*/ 	.word	0x00000000
        /*0114*/ 	.short	0x0004
        /*0116*/ 	.short	0x0020
        /*0118*/ 	.byte	0x00, 0xf0, 0x11, 0x00


	//----- nvinfo : EIATTR_KPARAM_INFO
	.align		4
.L_5599:
        /*011c*/ 	.byte	0x04, 0x17
        /*011e*/ 	.short	(.L_5601 - .L_5600)
.L_5600:
        /*0120*/ 	.word	0x00000000
        /*0124*/ 	.short	0x0003
        /*0126*/ 	.short	0x0018
        /*0128*/ 	.byte	0x00, 0xf0, 0x21, 0x00


	//----- nvinfo : EIATTR_KPARAM_INFO
	.align		4
.L_5601:
        /*012c*/ 	.byte	0x04, 0x17
        /*012e*/ 	.short	(.L_5603 - .L_5602)
.L_5602:
        /*0130*/ 	.word	0x00000000
        /*0134*/ 	.short	0x0002
        /*0136*/ 	.short	0x0010
        /*0138*/ 	.byte	0x00, 0xf0, 0x21, 0x00


	//----- nvinfo : EIATTR_KPARAM_INFO
	.align		4
.L_5603:
        /*013c*/ 	.byte	0x04, 0x17
        /*013e*/ 	.short	(.L_5605 - .L_5604)
.L_5604:
        /*0140*/ 	.word	0x00000000
        /*0144*/ 	.short	0x0001
        /*0146*/ 	.short	0x0008
        /*0148*/ 	.byte	0x00, 0xf0, 0x21, 0x00


	//----- nvinfo : EIATTR_KPARAM_INFO
	.align		4
.L_5605:
        /*014c*/ 	.byte	0x04, 0x17
        /*014e*/ 	.short	(.L_5607 - .L_5606)
.L_5606:
        /*0150*/ 	.word	0x00000000
        /*0154*/ 	.short	0x0000
        /*0156*/ 	.short	0x0000
        /*0158*/ 	.byte	0x00, 0xf0, 0x21, 0x00


	//----- nvinfo : EIATTR_MAXREG_COUNT
	.align		4
.L_5607:
        /*015c*/ 	.byte	0x03, 0x1b
        /*015e*/ 	.short	0x00ff


	//----- nvinfo : EIATTR_NUM_BARRIERS
	.align		4
        /*0160*/ 	.byte	0x02, 0x4c
        /*0162*/ 	.byte	0x01
	.zero		1


	//----- nvinfo : EIATTR_EXTERNS
	.align		4
        /*0164*/ 	.byte	0x04, 0x0f
        /*0166*/ 	.short	(.L_5609 - .L_5608)


	//   ....[0]....
	.align		4
.L_5608:
        /*0168*/ 	.word	index@(__assertfail)


	//----- nvinfo : EIATTR_MERCURY_ISA_VERSION
	.align		4
.L_5609:
        /*016c*/ 	.byte	0x03, 0x5f
        /*016e*/ 	.short	0x0000


	//----- nvinfo : EIATTR_COOP_GROUP_MASK_REGIDS
	.align		4
        /*0170*/ 	.byte	0x04, 0x29
        /*0172*/ 	.short	(.L_5611 - .L_5610)


	//   ....[0]....
.L_5610:
        /*0174*/ 	.word	0xffffffff


	//   ....[1]....
        /*0178*/ 	.word	0xffffffff


	//   ....[2]....
        /*017c*/ 	.word	0xffffffff


	//   ....[3]....
        /*0180*/ 	.word	0xffffffff


	//   ....[4]....
        /*0184*/ 	.word	0xffffffff


	//   ....[5]....
        /*0188*/ 	.word	0xffffffff


	//   ....[6]....
        /*018c*/ 	.word	0xffffffff


	//   ....[7]....
        /*0190*/ 	.word	0xffffffff


	//   ....[8]....
        /*0194*/ 	.word	0xffffffff


	//   ....[9]....
        /*0198*/ 	.word	0xffffffff


	//   ....[10]....
        /*019c*/ 	.word	0xffffffff


	//   ....[11]....
        /*01a0*/ 	.word	0xffffffff


	//   ....[12]....
        /*01a4*/ 	.word	0xffffffff


	//   ....[13]....
        /*01a8*/ 	.word	0xffffffff


	//   ....[14]....
        /*01ac*/ 	.word	0xffffffff


	//   ....[15]....
        /*01b0*/ 	.word	0xffffffff


	//   ....[16]....
        /*01b4*/ 	.word	0xffffffff


	//   ....[17]....
        /*01b8*/ 	.word	0xffffffff


	//   ....[18]....
        /*01bc*/ 	.word	0xffffffff


	//   ....[19]....
        /*01c0*/ 	.word	0xffffffff


	//   ....[20]....
        /*01c4*/ 	.word	0xffffffff


	//   ....[21]....
        /*01c8*/ 	.word	0xffffffff


	//   ....[22]....
        /*01cc*/ 	.word	0xffffffff


	//   ....[23]....
        /*01d0*/ 	.word	0xffffffff


	//   ....[24]....
        /*01d4*/ 	.word	0xffffffff


	//----- nvinfo : EIATTR_COOP_GROUP_INSTR_OFFSETS
	.align		4
.L_5611:
        /*01d8*/ 	.byte	0x04, 0x28
        /*01da*/ 	.short	(.L_5613 - .L_5612)


	//   ....[0]....
.L_5612:
        /*01dc*/ 	.word	0x00000fa0


	//   ....[1]....
        /*01e0*/ 	.word	0x00000fc0


	//   ....[2]....
        /*01e4*/ 	.word	0x00000fe0


	//   ....[3]....
        /*01e8*/ 	.word	0x000010d0


	//   ....[4]....
        /*01ec*/ 	.word	0x00001100


	//   ....[5]....
        /*01f0*/ 	.word	0x00001120


	//   ....[6]....
        /*01f4*/ 	.word	0x00001ee0


	//   ....[7]....
        /*01f8*/ 	.word	0x00001f40


	//   ....[8]....
        /*01fc*/ 	.word	0x00001f70


	//   ....[9]....
        /*0200*/ 	.word	0x00001f90


	//   ....[10]....
        /*0204*/ 	.word	0x00001fb0


	//   ....[11]....
        /*0208*/ 	.word	0x00002000


	//   ....[12]....
        /*020c*/ 	.word	0x00002020


	//   ....[13]....
        /*0210*/ 	.word	0x00002040


	//   ....[14]....
        /*0214*/ 	.word	0x000037b0


	//   ....[15]....
        /*0218*/ 	.word	0x00003820


	//   ....[16]....
        /*021c*/ 	.word	0x00003880


	//   ....[17]....
        /*0220*/ 	.word	0x000038e0


	//   ....[18]....
        /*0224*/ 	.word	0x00003960


	//   ....[19]....
        /*0228*/ 	.word	0x000039e0


	//   ....[20]....
        /*022c*/ 	.word	0x00003a50


	//   ....[21]....
        /*0230*/ 	.word	0x00003ac0


	//   ....[22]....
        /*0234*/ 	.word	0x00003b30


	//   ....[23]....
        /*0238*/ 	.word	0x00003ba0


	//   ....[24]....
        /*023c*/ 	.word	0x00003c10


	//----- nvinfo : EIATTR_SYSCALL_OFFSETS
	.align		4
.L_5613:
        /*0240*/ 	.byte	0x04, 0x46
        /*0242*/ 	.short	(.L_5615 - .L_5614)


	//   ....[0]....
.L_5614:
        /*0244*/ 	.word	0x00003610


	//   ....[1]....
        /*0248*/ 	.word	0x00003740


	//----- nvinfo : EIATTR_EXIT_INSTR_OFFSETS
	.align		4
.L_5615:
        /*024c*/ 	.byte	0x04, 0x1c
        /*024e*/ 	.short	(.L_5617 - .L_5616)


	//   ....[0]....
.L_5616:
        /*0250*/ 	.word	0x00003110


	//   ....[1]....
        /*0254*/ 	.word	0x000031d0


	//   ....[2]....
        /*0258*/ 	.word	0x000034e0


	//   ....[3]....
        /*025c*/ 	.word	0x00003750


	//----- nvinfo : EIATTR_CTAIDZ_USED
	.align		4
.L_5617:
        /*0260*/ 	.byte	0x01, 0x04
	.zero		2


	//----- nvinfo : EIATTR_CRS_STACK_SIZE
	.align		4
        /*0264*/ 	.byte	0x04, 0x1e
        /*0266*/ 	.short	(.L_5619 - .L_5618)
.L_5618:
        /*0268*/ 	.word	0x00000000
.L_5619:


//--------------------- .nv.info._ZN4vllm25paged_attention_v1_kernelI13__nv_bfloat16hLi96ELi16ELi128ELNS_18Fp8KVCacheDataTypeE2ELb1EEEvPT_PKS3_PKT0_S9_ifPKiSB_iPKfiiiSD_SD_iiiii --------------------------
	.section	.nv.info._ZN4vllm25paged_attention_v1_kernelI13__nv_bfloat16hLi96ELi16ELi128ELNS_18Fp8KVCacheDataTypeE2ELb1EEEvPT_PKS3_PKT0_S9_ifPKiSB_iPKfiiiSD_SD_iiiii,"",@"SHT_CUDA_INFO"
	.sectionflags	@""
	.align	4


	//----- nvinfo : EIATTR_CUDA_API_VERSION
	.align		4
        /*0000*/ 	.byte	0x04, 0x37
        /*0002*/ 	.short	(.L_5621 - .L_5620)
.L_5620:
        /*0004*/ 	.word	0x00000082


	//----- nvinfo : EIATTR_SW2861232_WAR
	.align		4
.L_5621:
        /*0008*/ 	.byte	0x01, 0x35
	.zero		2


	//----- nvinfo : EIATTR_PARAM_CBANK
	.align		4
        /*000c*/ 	.byte	0x04, 0x0a
        /*000e*/ 	.short	(.L_5623 - .L_5622)
	.align		4
.L_5622:
        /*0010*/ 	.word	index@(.nv.constant0._ZN4vllm25paged_attention_v1_kernelI13__nv_bfloat16hLi96ELi16ELi128ELNS_18Fp8KVCacheDataTypeE2ELb1EEEvPT_PKS3_PKT0_S9_ifPKiSB_iPKfiiiSD_SD_iiiii)
        /*0014*/ 	.short	0x0160
        /*0016*/ 	.short	0x007c


	//----- nvinfo : EIATTR_CBANK_PARAM_SIZE
	.align		4
.L_5623:
        /*0018*/ 	.byte	0x03, 0x19
        /*001a*/ 	.short	0x007c


	//----- nvinfo : EIATTR_KPARAM_INFO
	.align		4
        /*001c*/ 	.byte	0x04, 0x17
        /*001e*/ 	.short	(.L_5625 - .L_5624)
.L_5624:
        /*0020*/ 	.word	0x00000000
        /*0024*/ 	.short	0x0013
        /*0026*/ 	.short	0x0078
        /*0028*/ 	.byte	0x00, 0xf0, 0x11, 0x00


	//----- nvinfo : EIATTR_KPARAM_INFO
	.align		4
.L_5625:
        /*002c*/ 	.byte	0x04, 0x17
        /*002e*/ 	.short	(.L_5627 - .L_5626)
.L_5626:
        /*0030*/ 	.word	0x00000000
        /*0034*/ 	.short	0x0012
        /*0036*/ 	.short	0x0074
        /*0038*/ 	.byte	0x00, 0xf0, 0x11, 0x00


	//----- nvinfo : EIATTR_KPARAM_INFO
	.align		4
.L_5627:
        /*003c*/ 	.byte	0x04, 0x17
        /*003e*/ 	.short	(.L_5629 - .L_5628)
.L_5628:
        /*0040*/ 	.word	0x00000000
        /*0044*/ 	.short	0x0011
        /*0046*/ 	.short	0x0070
        /*0048*/ 	.byte	0x00, 0xf0, 0x11, 0x00


	//----- nvinfo : EIATTR_KPARAM_INFO
	.align		4
.L_5629:
        /*004c*/ 	.byte	0x04, 0x17
        /*004e*/ 	.short	(.L_5631 - .L_5630)
.L_5630:
        /*0050*/ 	.word	0x00000000
        /*0054*/ 	.short	0x0010
        /*0056*/ 	.short	0x006c
        /*0058*/ 	.byte	0x00, 0xf0, 0x11, 0x00


	//----- nvinfo : EIATTR_KPARAM_INFO
	.align		4
.L_5631:
        /*005c*/ 	.byte	0x04, 0x17
        /*005e*/ 	.short	(.L_5633 - .L_5632)
.L_5632:
        /*0060*/ 	.word	0x00000000
        /*0064*/ 	.short	0x000f
        /*0066*/ 	.short	0x0068
        /*0068*/ 	.byte	0x00, 0xf0, 0x11, 0x00


	//----- nvinfo : EIATTR_KPARAM_INFO
	.align		4
.L_5633:
        /*006c*/ 	.byte	0x04, 0x17
        /*006e*/ 	.short	(.L_5635 - .L_5634)
.L_5634:
        /*0070*/ 	.word	0x00000000
        /*0074*/ 	.short	0x000e
        /*0076*/ 	.short	0x0060
        /*0078*/ 	.byte	0x00, 0xf0, 0x21, 0x00


	//----- nvinfo : EIATTR_KPARAM_INFO
	.align		4
.L_5635:
        /*007c*/ 	.byte	0x04, 0x17
        /*007e*/ 	.short	(.L_5637 - .L_5636)
.L_5636:
        /*0080*/ 	.word	0x00000000
        /*0084*/ 	.short	0x000d
        /*0086*/ 	.short	0x0058
        /*0088*/ 	.byte	0x00, 0xf0, 0x21, 0x00


	//----- nvinfo : EIATTR_KPARAM_INFO
	.align		4
.L_5637:
        /*008c*/ 	.byte	0x04, 0x17
        /*008e*/ 	.short	(.L_5639 - .L_5638)
.L_5638:
        /*0090*/ 	.word	0x00000000
        /*0094*/ 	.short	0x000c
        /*0096*/ 	.short	0x0050
        /*0098*/ 	.byte	0x00, 0xf0, 0x11, 0x00


	//----- nvinfo : EIATTR_KPARAM_INFO
	.align		4
.L_5639:
        /*009c*/ 	.byte	0x04, 0x17
        /*009e*/ 	.short	(.L_5641 - .L_5640)
.L_5640:
        /*00a0*/ 	.word	0x00000000
        /*00a4*/ 	.short	0x000b
        /*00a6*/ 	.short	0x004c
        /*00a8*/ 	.byte	0x00, 0xf0, 0x11, 0x00


	//----- nvinfo : EIATTR_KPARAM_INFO
	.align		4
.L_5641:
        /*00ac*/ 	.byte	0x04, 0x17
        /*00ae*/ 	.short	(.L_5643 - .L_5642)
.L_5642:
        /*00b0*/ 	.word	0x00000000
        /*00b4*/ 	.short	0x000a
        /*00b6*/ 	.short	0x0048
        /*00b8*/ 	.byte	0x00, 0xf0, 0x11, 0x00


	//----- nvinfo : EIATTR_KPARAM_INFO
	.align		4
.L_5643:
        /*00bc*/ 	.byte	0x04, 0x17
        /*00be*/ 	.short	(.L_5645 - .L_5644)
.L_5644:
        /*00c0*/ 	.word	0x00000000
        /*00c4*/ 	.short	0x0009
        /*00c6*/ 	.short	0x0040
        /*00c8*/ 	.byte	0x00, 0xf0, 0x21, 0x00


	//----- nvinfo : EIATTR_KPARAM_INFO
	.align		4
.L_5645:
        /*00cc*/ 	.byte	0x04, 0x17
        /*00ce*/ 	.short	(.L_5647 - .L_5646)
.L_5646:
        /*00d0*/ 	.word	0x00000000
        /*00d4*/ 	.short	0x0008
        /*00d6*/ 	.short	0x0038
        /*00d8*/ 	.byte	0x00, 0xf0, 0x11, 0x00


	//----- nvinfo : EIATTR_KPARAM_INFO
	.align		4
.L_5647:
        /*00dc*/ 	.byte	0x04, 0x17
        /*00de*/ 	.short	(.L_5649 - .L_5648)
.L_5648:
        /*00e0*/ 	.word	0x00000000
        /*00e4*/ 	.short	0x0007
        /*00e6*/ 	.short	0x0030
        /*00e8*/ 	.byte	0x00, 0xf0, 0x21, 0x00


	//----- nvinfo : EIATTR_KPARAM_INFO
	.align		4
.L_5649:
        /*00ec*/ 	.byte	0x04, 0x17
        /*00ee*/ 	.short	(.L_5651 - .L_5650)
.L_5650:
        /*00f0*/ 	.word	0x00000000
        /*00f4*/ 	.short	0x0006
        /*00f6*/ 	.short	0x0028
        /*00f8*/ 	.byte	0x00, 0xf0, 0x21, 0x00


	//----- nvinfo : EIATTR_KPARAM_INFO
	.align		4
.L_5651:
        /*00fc*/ 	.byte	0x04, 0x17
        /*00fe*/ 	.short	(.L_5653 - .L_5652)
.L_5652:
        /*0100*/ 	.word	0x00000000
        /*0104*/ 	.short	0x0005
        /*0106*/ 	.short	0x0024
        /*0108*/ 	.byte	0x00, 0xf0, 0x11, 0x00


	//----- nvinfo : EIATTR_KPARAM_INFO
	.align		4
.L_5653:
        /*010c*/ 	.byte	0x04, 0x17
        /*010e*/ 	.short	(.L_5655 - .L_5654)
.L_5654:
        /*0110*/ 	.word	0x00000000
        /*0114*/ 	.short	0x0004
        /*0116*/ 	.short	0x0020
        /*0118*/ 	.byte	0x00, 0xf0, 0x11, 0x00


	//----- nvinfo : EIATTR_KPARAM_INFO
	.align		4
.L_5655:
        /*011c*/ 	.byte	0x04, 0x17
        /*011e*/ 	.short	(.L_5657 - .L_5656)
.L_5656:
        /*0120*/ 	.word	0x00000000
        /*0124*/ 	.short	0x0003
        /*0126*/ 	.short	0x0018
        /*0128*/ 	.byte	0x00, 0xf0, 0x21, 0x00


	//----- nvinfo : EIATTR_KPARAM_INFO
	.align		4
.L_5657:
        /*012c*/ 	.byte	0x04, 0x17
        /*012e*/ 	.short	(.L_5659 - .L_5658)
.L_5658:
        /*0130*/ 	.word	0x00000000
        /*0134*/ 	.short	0x0002
        /*0136*/ 	.short	0x0010
        /*0138*/ 	.byte	0x00, 0xf0, 0x21, 0x00


	//----- nvinfo : EIATTR_KPARAM_INFO
	.align		4
.L_5659:
        /*013c*/ 	.byte	0x04, 0x17
        /*013e*/ 	.short	(.L_5661 - .L_5660)
.L_5660:
        /*0140*/ 	.word	0x00000000
        /*0144*/ 	.short	0x0001
        /*0146*/ 	.short	0x0008
        /*0148*/ 	.byte	0x00, 0xf0, 0x21, 0x00


	//----- nvinfo : EIATTR_KPARAM_INFO
	.align		4
.L_5661:
        /*014c*/ 	.byte	0x04, 0x17
        /*014e*/ 	.short	(.L_5663 - .L_5662)
.L_5662:
        /*0150*/ 	.word	0x00000000
        /*0154*/ 	.short	0x0000
        /*0156*/ 	.short	0x0000
        /*0158*/ 	.byte	0x00, 0xf0, 0x21, 0x00


	//----- nvinfo : EIATTR_MAXREG_COUNT
	.align		4
.L_5663:
        /*015c*/ 	.byte	0x03, 0x1b
        /*015e*/ 	.short	0x00ff


	//----- nvinfo : EIATTR_NUM_BARRIERS
	.align		4
        /*0160*/ 	.byte	0x02, 0x4c
        /*0162*/ 	.byte	0x01
	.zero		1


	//----- nvinfo : EIATTR_EXTERNS
	.align		4
        /*0164*/ 	.byte	0x04, 0x0f
        /*0166*/ 	.short	(.L_5665 - .L_5664)


	//   ....[0]....
	.align		4
.L_5664:
        /*0168*/ 	.word	index@(__assertfail)


	//----- nvinfo : EIATTR_MERCURY_ISA_VERSION
	.align		4
.L_5665:
        /*016c*/ 	.byte	0x03, 0x5f
        /*016e*/ 	.short	0x0000


	//----- nvinfo : EIATTR_COOP_GROUP_MASK_REGIDS
	.align		4
        /*0170*/ 	.byte	0x04, 0x29
        /*0172*/ 	.short	(.L_5667 - .L_5666)


	//   ....[0]....
.L_5666:
        /*0174*/ 	.word	0xffffffff


	//   ....[1]....
        /*0178*/ 	.word	0xffffffff


	//   ....[2]....
        /*017c*/ 	.word	0xffffffff


	//   ....[3]....
        /*0180*/ 	.word	0xffffffff


	//   ....[4]....
        /*0184*/ 	.word	0xffffffff


	//   ....[5]....
        /*0188*/ 	.word	0xffffffff


	//   ....[6]....
        /*018c*/ 	.word	0xffffffff


	//   ....[7]....
        /*0190*/ 	.word	0xffffffff


	//   ....[8]....
        /*0194*/ 	.word	0xffffffff


	//   ....[9]....
        /*0198*/ 	.word	0xffffffff


	//   ....[10]....
        /*019c*/ 	.word	0xffffffff


	//   ....[11]....
        /*01a0*/ 	.word	0xffffffff


	//   ....[12]....
        /*01a4*/ 	.word	0xffffffff


	//   ....[13]....
        /*01a8*/ 	.word	0xffffffff


	//   ....[14]....
        /*01ac*/ 	.word	0xffffffff


	//   ....[15]....
        /*01b0*/ 	.word	0xffffffff


	//   ....[16]....
        /*01b4*/ 	.word	0xffffffff


	//   ....[17]....
        /*01b8*/ 	.word	0xffffffff


	//   ....[18]....
        /*01bc*/ 	.word	0xffffffff


	//   ....[19]....
        /*01c0*/ 	.word	0xffffffff


	//   ....[20]....
        /*01c4*/ 	.word	0xffffffff


	//   ....[21]....
        /*01c8*/ 	.word	0xffffffff


	//   ....[22]....
        /*01cc*/ 	.word	0xffffffff


	//   ....[23]....
        /*01d0*/ 	.word	0xffffffff


	//----- nvinfo : EIATTR_COOP_GROUP_INSTR_OFFSETS
	.align		4
.L_5667:
        /*01d4*/ 	.byte	0x04, 0x28
        /*01d6*/ 	.short	(.L_5669 - .L_5668)


	//   ....[0]....
.L_5668:
        /*01d8*/ 	.word	0x00000f70


	//   ....[1]....
        /*01dc*/ 	.word	0x00000f90


	//   ....[2]....
        /*01e0*/ 	.word	0x00000fb0


	//   ....[3]....
        /*01e4*/ 	.word	0x000010b0


	//   ....[4]....
        /*01e8*/ 	.word	0x000010d0


	//   ....[5]....
        /*01ec*/ 	.word	0x000010f0


	//   ....[6]....
        /*01f0*/ 	.word	0x00001eb0


	//   ....[7]....
        /*01f4*/ 	.word	0x00001f10


	//   ....[8]....
        /*01f8*/ 	.word	0x00001f40


	//   ....[9]....
        /*01fc*/ 	.word	0x00001f60


	//   ....[10]....
        /*0200*/ 	.word	0x00001f80


	//   ....[11]....
        /*0204*/ 	.word	0x00001fd0


	//   ....[12]....
        /*0208*/ 	.word	0x00001ff0


	//   ....[13]....
        /*020c*/ 	.word	0x00002010


	//   ....[14]....
        /*0210*/ 	.word	0x00003690


	//   ....[15]....
        /*0214*/ 	.word	0x00003710


	//   ....[16]....
        /*0218*/ 	.word	0x00003780


	//   ....[17]....
        /*021c*/ 	.word	0x000037f0


	//   ....[18]....
        /*0220*/ 	.word	0x00003870


	//   ....[19]....
        /*0224*/ 	.word	0x000038f0


	//   ....[20]....
        /*0228*/ 	.word	0x00003960


	//   ....[21]....
        /*022c*/ 	.word	0x000039d0


	//   ....[22]....
        /*0230*/ 	.word	0x00003a40


	//   ....[23]....
        /*0234*/ 	.word	0x00003ab0


	//----- nvinfo : EIATTR_SYSCALL_OFFSETS
	.align		4
.L_5669:
        /*0238*/ 	.byte	0x04, 0x46
        /*023a*/ 	.short	(.L_5671 - .L_5670)


	//   ....[0]....
.L_5670:
        /*023c*/ 	.word	0x000034f0


	//   ....[1]....
        /*0240*/ 	.word	0x00003620


	//----- nvinfo : EIATTR_EXIT_INSTR_OFFSETS
	.align		4
.L_5671:
        /*0244*/ 	.byte	0x04, 0x1c
        /*0246*/ 	.short	(.L_5673 - .L_5672)


	//   ....[0]....
.L_5672:
        /*0248*/ 	.word	0x00003060


	//   ....[1]....
        /*024c*/ 	.word	0x00003120


	//   ....[2]....
        /*0250*/ 	.word	0x000033c0


	//   ....[3]....
        /*0254*/ 	.word	0x00003630


	//----- nvinfo : EIATTR_CTAIDZ_USED
	.align		4
.L_5673:
        /*0258*/ 	.byte	0x01, 0x04
	.zero		2


	//----- nvinfo : EIATTR_CRS_STACK_SIZE
	.align		4
        /*025c*/ 	.byte	0x04, 0x1e
        /*025e*/ 	.short	(.L_5675 - .L_5674)
.L_5674:
        /*0260*/ 	.word	0x00000000
.L_5675:


//--------------------- .nv.info._ZN4vllm25paged_attention_v1_kernelI13__nv_bfloat16hLi80ELi16ELi128ELNS_18Fp8KVCacheDataTypeE2ELb1EEEvPT_PKS3_PKT0_S9_ifPKiSB_iPKfiiiSD_SD_iiiii --------------------------
	.section	.nv.info._ZN4vllm25paged_attention_v1_kernelI13__nv_bfloat16hLi80ELi16ELi128ELNS_18Fp8KVCacheDataTypeE2ELb1EEEvPT_PKS3_PKT0_S9_ifPKiSB_iPKfiiiSD_SD_iiiii,"",@"SHT_CUDA_INFO"
	.sectionflags	@""
	.align	4


	//----- nvinfo : EIATTR_CUDA_API_VERSION
	.align		4
        /*0000*/ 	.byte	0x04, 0x37
        /*0002*/ 	.short	(.L_5677 - .L_5676)
.L_5676:
        /*0004*/ 	.word	0x00000082


	//----- nvinfo : EIATTR_SW2861232_WAR
	.align		4
.L_5677:
        /*0008*/ 	.byte	0x01, 0x35
	.zero		2


	//----- nvinfo : EIATTR_PARAM_CBANK
	.align		4
        /*000c*/ 	.byte	0x04, 0x0a
        /*000e*/ 	.short	(.L_5679 - .L_5678)
	.align		4
.L_5678:
        /*0010*/ 	.word	index@(.nv.constant0._ZN4vllm25paged_attention_v1_kernelI13__nv_bfloat16hLi80ELi16ELi128ELNS_18Fp8KVCacheDataTypeE2ELb1EEEvPT_PKS3_PKT0_S9_ifPKiSB_iPKfiiiSD_SD_iiiii)
        /*0014*/ 	.short	0x0160
        /*0016*/ 	.short	0x007c


	//----- nvinfo : EIATTR_CBANK_PARAM_SIZE
	.align		4
.L_5679:
        /*0018*/ 	.byte	0x03, 0x19
        /*001a*/ 	.short	0x007c


	//----- nvinfo : EIATTR_KPARAM_INFO
	.align		4
        /*001c*/ 	.byte	0x04, 0x17
        /*001e*/ 	.short	(.L_5681 - .L_5680)
.L_5680:
        /*0020*/ 	.word	0x00000000
        /*0024*/ 	.short	0x0013
        /*0026*/ 	.short	0x0078
        /*0028*/ 	.byte	0x00, 0xf0, 0x11, 0x00


	//----- nvinfo : EIATTR_KPARAM_INFO
	.align		4
.L_5681:
        /*002c*/ 	.byte	0x04, 0x17
        /*002e*/ 	.short	(.L_5683 - .L_5682)
.L_5682:
        /*0030*/ 	.word	0x00000000
        /*0034*/ 	.short	0x0012
        /*0036*/ 	.short	0x0074
        /*0038*/ 	.byte	0x00, 0xf0, 0x11, 0x00


	//----- nvinfo : EIATTR_KPARAM_INFO
	.align		4
.L_5683:
        /*003c*/ 	.byte	0x04, 0x17
        /*003e*/ 	.short	(.L_5685 - .L_5684)
.L_5684:
        /*0040*/ 	.word	0x00000000
        /*0044*/ 	.short	0x0011
        /*0046*/ 	.short	0x0070
        /*0048*/ 	.byte	0x00, 0xf0, 0x11, 0x00


	//----- nvinfo : EIATTR_KPARAM_INFO
	.align		4
.L_5685:
        /*004c*/ 	.byte	0x04, 0x17
        /*004e*/ 	.short	(.L_5687 - .L_5686)
.L_5686:
        /*0050*/ 	.word	0x00000000
        /*0054*/ 	.short	0x0010
        /*0056*/ 	.short	0x006c
        /*0058*/ 	.byte	0x00, 0xf0, 0x11, 0x00


	//----- nvinfo : EIATTR_KPARAM_INFO
	.align		4
.L_5687:
        /*005c*/ 	.byte	0x04, 0x17
        /*005e*/ 	.short	(.L_5689 - .L_5688)
.L_5688:
        /*0060*/ 	.word	0x00000000
        /*0064*/ 	.short	0x000f
        /*0066*/ 	.short	0x0068
        /*0068*/ 	.byte	0x00, 0xf0, 0x11, 0x00


	//----- nvinfo : EIATTR_KPARAM_INFO
	.align		4
.L_5689:
        /*006c*/ 	.byte	0x04, 0x17
        /*006e*/ 	.short	(.L_5691 - .L_5690)
.L_5690:
        /*0070*/ 	.word	0x00000000
        /*0074*/ 	.short	0x000e
        /*0076*/ 	.short	0x0060
        /*0078*/ 	.byte	0x00, 0xf0, 0x21, 0x00


	//----- nvinfo : EIATTR_KPARAM_INFO
	.align		4
.L_5691:
        /*007c*/ 	.byte	0x04, 0x17
        /*007e*/ 	.short	(.L_5693 - .L_5692)
.L_5692:
        /*0080*/ 	.word	0x00000000
        /*0084*/ 	.short	0x000d
        /*0086*/ 	.short	0x0058
        /*0088*/ 	.byte	0x00, 0xf0, 0x21, 0x00


	//----- nvinfo : EIATTR_KPARAM_INFO
	.align		4
.L_5693:
        /*008c*/ 	.byte	0x04, 0x17
        /*008e*/ 	.short	(.L_5695 - .L_5694)
.L_5694:
        /*0090*/ 	.word	0x00000000
        /*0094*/ 	.short	0x000c
        /*0096*/ 	.short	0x0050
        /*0098*/ 	.byte	0x00, 0xf0, 0x11, 0x00


	//----- nvinfo : EIATTR_KPARAM_INFO
	.align		4
.L_5695:
        /*009c*/ 	.byte	0x04, 0x17
        /*009e*/ 	.short	(.L_5697 - .L_5696)
.L_5696:
        /*00a0*/ 	.word	0x00000000
        /*00a4*/ 	.short	0x000b
        /*00a6*/ 	.short	0x004c
        /*00a8*/ 	.byte	0x00, 0xf0, 0x11, 0x00


	//----- nvinfo : EIATTR_KPARAM_INFO
	.align		4
.L_5697:
        /*00ac*/ 	.byte	0x04, 0x17
        /*00ae*/ 	.short	(.L_5699 - .L_5698)
.L_5698:
        /*00b0*/ 	.word	0x00000000
        /*00b4*/ 	.short	0x000a
        /*00b6*/ 	.short	0x0048
        /*00b8*/ 	.byte	0x00, 0xf0, 0x11, 0x00


	//----- nvinfo : EIATTR_KPARAM_INFO
	.align		4
.L_5699:
        /*00bc*/ 	.byte	0x04, 0x17
        /*00be*/ 	.short	(.L_5701 - .L_5700)
.L_5700:
        /*00c0*/ 	.word	0x00000000
        /*00c4*/ 	.short	0x0009
        /*00c6*/ 	.short	0x0040
        /*00c8*/ 	.byte	0x00, 0xf0, 0x21, 0x00


	//----- nvinfo : EIATTR_KPARAM_INFO
	.align		4
.L_5701:
        /*00cc*/ 	.byte	0x04, 0x17
        /*00ce*/ 	.short	(.L_5703 - .L_5702)
.L_5702:
        /*00d0*/ 	.word	0x00000000
        /*00d4*/ 	.short	0x0008
        /*00d6*/ 	.short	0x0038
        /*00d8*/ 	.byte	0x00, 0xf0, 0x11, 0x00


	//----- nvinfo : EIATTR_KPARAM_INFO
	.align		4
.L_5703:
        /*00dc*/ 	.byte	0x04, 0x17
        /*00de*/ 	.short	(.L_5705 - .L_5704)
.L_5704:
        /*00e0*/ 	.word	0x00000000
        /*00e4*/ 	.short	0x0007
        /*00e6*/ 	.short	0x0030
        /*00e8*/ 	.byte	0x00, 0xf0, 0x21, 0x00


	//----- nvinfo : EIATTR_KPARAM_INFO
	.align		4
.L_5705:
        /*00ec*/ 	.byte	0x04, 0x17
        /*00ee*/ 	.short	(.L_5707 - .L_5706)
.L_5706:
        /*00f0*/ 	.word	0x00000000
        /*00f4*/ 	.short	0x0006
        /*00f6*/ 	.short	0x0028
        /*00f8*/ 	.byte	0x00, 0xf0, 0x21, 0x00


	//----- nvinfo : EIATTR_KPARAM_INFO
	.align		4
.L_5707:
        /*00fc*/ 	.byte	0x04, 0x17
        /*00fe*/ 	.short	(.L_5709 - .L_5708)
.L_5708:
        /*0100*/ 	.word	0x00000000
        /*0104*/ 	.short	0x0005
        /*0106*/ 	.short	0x0024
        /*0108*/ 	.byte	0x00, 0xf0, 0x11, 0x00


	//----- nvinfo : EIATTR_KPARAM_INFO
	.align		4
.L_5709:
        /*010c*/ 	.byte	0x04, 0x17
        /*010e*/ 	.short	(.L_5711 - .L_5710)
.L_5710:
        /*0110*/ 	.word	0x00000000
        /*0114*/ 	.short	0x0004
        /*0116*/ 	.short	0x0020
        /*0118*/ 	.byte	0x00, 0xf0, 0x11, 0x00


	//----- nvinfo : EIATTR_KPARAM_INFO
	.align		4
.L_5711:
        /*011c*/ 	.byte	0x04, 0x17
        /*011e*/ 	.short	(.L_5713 - .L_5712)
.L_5712:
        /*0120*/ 	.word	0x00000000
        /*0124*/ 	.short	0x0003
        /*0126*/ 	.short	0x0018
        /*0128*/ 	.byte	0x00, 0xf0, 0x21, 0x00


	//----- nvinfo : EIATTR_KPARAM_INFO
	.align		4
.L_5713:
        /*012c*/ 	.byte	0x04, 0x17
        /*012e*/ 	.short	(.L_5715 - .L_5714)
.L_5714:
        /*0130*/ 	.word	0x00000000
        /*0134*/ 	.short	0x0002
        /*0136*/ 	.short	0x0010
        /*0138*/ 	.byte	0x00, 0xf0, 0x21, 0x00


	//----- nvinfo : EIATTR_KPARAM_INFO
	.align		4
.L_5715:
        /*013c*/ 	.byte	0x04, 0x17
        /*013e*/ 	.short	(.L_5717 - .L_5716)
.L_5716:
        /*0140*/ 	.word	0x00000000
        /*0144*/ 	.short	0x0001
        /*0146*/ 	.short	0x0008
        /*0148*/ 	.byte	0x00, 0xf0, 0x21, 0x00


	//----- nvinfo : EIATTR_KPARAM_INFO
	.align		4
.L_5717:
        /*014c*/ 	.byte	0x04, 0x17
        /*014e*/ 	.short	(.L_5719 - .L_5718)
.L_5718:
        /*0150*/ 	.word	0x00000000
        /*0154*/ 	.short	0x0000
        /*0156*/ 	.short	0x0000
        /*0158*/ 	.byte	0x00, 0xf0, 0x21, 0x00


	//----- nvinfo : EIATTR_MAXREG_COUNT
	.align		4
.L_5719:
        /*015c*/ 	.byte	0x03, 0x1b
        /*015e*/ 	.short	0x00ff


	//----- nvinfo : EIATTR_NUM_BARRIERS
	.align		4
        /*0160*/ 	.byte	0x02, 0x4c
        /*0162*/ 	.byte	0x01
	.zero		1


	//----- nvinfo : EIATTR_EXTERNS
	.align		4
        /*0164*/ 	.byte	0x04, 0x0f
        /*0166*/ 	.short	(.L_5721 - .L_5720)


	//   ....[0]....
	.align		4
.L_5720:
        /*0168*/ 	.word	index@(__assertfail)


	//----- nvinfo : EIATTR_MERCURY_ISA_VERSION
	.align		4
.L_5721:
        /*016c*/ 	.byte	0x03, 0x5f
        /*016e*/ 	.short	0x0000


	//----- nvinfo : EIATTR_COOP_GROUP_MASK_REGIDS
	.align		4
        /*0170*/ 	.byte	0x04, 0x29
        /*0172*/ 	.short	(.L_5723 - .L_5722)


	//   ....[0]....
.L_5722:
        /*0174*/ 	.word	0xffffffff


	//   ....[1]....
        /*0178*/ 	.word	0xffffffff


	//   ....[2]....
        /*017c*/ 	.word	0xffffffff


	//   ....[3]....
        /*0180*/ 	.word	0xffffffff


	//   ....[4]....
        /*0184*/ 	.word	0xffffffff


	//   ....[5]....
        /*0188*/ 	.word	0xffffffff


	//   ....[6]....
        /*018c*/ 	.word	0xffffffff


	//   ....[7]....
        /*0190*/ 	.word	0xffffffff


	//   ....[8]....
        /*0194*/ 	.word	0xffffffff


	//   ....[9]....
        /*0198*/ 	.word	0xffffffff


	//   ....[10]....
        /*019c*/ 	.word	0xffffffff


	//   ....[11]....
        /*01a0*/ 	.word	0xffffffff


	//   ....[12]....
        /*01a4*/ 	.word	0xffffffff


	//   ....[13]....
        /*01a8*/ 	.word	0xffffffff


	//   ....[14]....
        /*01ac*/ 	.word	0xffffffff


	//   ....[15]....
        /*01b0*/ 	.word	0xffffffff


	//   ....[16]....
        /*01b4*/ 	.word	0xffffffff


	//   ....[17]....
        /*01b8*/ 	.word	0xffffffff


	//   ....[18]....
        /*01bc*/ 	.word	0xffffffff


	//   ....[19]....
        /*01c0*/ 	.word	0xffffffff


	//   ....[20]....
        /*01c4*/ 	.word	0xffffffff


	//   ....[21]....
        /*01c8*/ 	.word	0xffffffff


	//   ....[22]....
        /*01cc*/ 	.word	0xffffffff


	//----- nvinfo : EIATTR_COOP_GROUP_INSTR_OFFSETS
	.align		4
.L_5723:
        /*01d0*/ 	.byte	0x04, 0x28
        /*01d2*/ 	.short	(.L_5725 - .L_5724)


	//   ....[0]....
.L_5724:
        /*01d4*/ 	.word	0x00000f80


	//   ....[1]....
        /*01d8*/ 	.word	0x00000fa0


	//   ....[2]....
        /*01dc*/ 	.word	0x00000fc0


	//   ....[3]....
        /*01e0*/ 	.word	0x00001070


	//   ....[4]....
        /*01e4*/ 	.word	0x00001090


	//   ....[5]....
        /*01e8*/ 	.word	0x000010d0


	//   ....[6]....
        /*01ec*/ 	.word	0x00001ec0


	//   ....[7]....
        /*01f0*/ 	.word	0x00001f20


	//   ....[8]....
        /*01f4*/ 	.word	0x00001f50


	//   ....[9]....
        /*01f8*/ 	.word	0x00001f70


	//   ....[10]....
        /*01fc*/ 	.word	0x00001f90


	//   ....[11]....
        /*0200*/ 	.word	0x00001fe0


	//   ....[12]....
        /*0204*/ 	.word	0x00002000


	//   ....[13]....
        /*0208*/ 	.word	0x00002020


	//   ....[14]....
        /*020c*/ 	.word	0x000035d0


	//   ....[15]....
        /*0210*/ 	.word	0x00003640


	//   ....[16]....
        /*0214*/ 	.word	0x000036a0


	//   ....[17]....
        /*0218*/ 	.word	0x00003700


	//   ....[18]....
        /*021c*/ 	.word	0x00003780


	//   ....[19]....
        /*0220*/ 	.word	0x00003800


	//   ....[20]....
        /*0224*/ 	.word	0x00003870


	//   ....[21]....
        /*0228*/ 	.word	0x000038e0


	//   ....[22]....
        /*022c*/ 	.word	0x00003950


	//----- nvinfo : EIATTR_SYSCALL_OFFSETS
	.align		4
.L_5725:
        /*0230*/ 	.byte	0x04, 0x46
        /*0232*/ 	.short	(.L_5727 - .L_5726)


	//   ....[0]....
.L_5726:
        /*0234*/ 	.word	0x00003430


	//   ....[1]....
        /*0238*/ 	.word	0x00003560


	//----- nvinfo : EIATTR_EXIT_INSTR_OFFSETS
	.align		4
.L_5727:
        /*023c*/ 	.byte	0x04, 0x1c
        /*023e*/ 	.short	(.L_5729 - .L_5728)


	//   ....[0]....
.L_5728:
        /*0240*/ 	.word	0x00003010


	//   ....[1]....
        /*0244*/ 	.word	0x000030d0


	//   ....[2]....
        /*0248*/ 	.word	0x00003300


	//   ....[3]....
        /*024c*/ 	.word	0x00003570


	//----- nvinfo : EIATTR_CTAIDZ_USED
	.align		4
.L_5729:
        /*0250*/ 	.byte	0x01, 0x04
	.zero		2


	//----- nvinfo : EIATTR_CRS_STACK_SIZE
	.align		4
        /*0254*/ 	.byte	0x04, 0x1e
        /*0256*/ 	.short	(.L_5731 - .L_5730)
.L_5730:
        /*0258*/ 	.word	0x00000000
.L_5731:


//--------------------- .nv.info._ZN4vllm25paged_attention_v1_kernelI13__nv_bfloat16hLi64ELi16ELi128ELNS_18Fp8KVCacheDataTypeE2ELb1EEEvPT_PKS3_PKT0_S9_ifPKiSB_iPKfiiiSD_SD_iiiii --------------------------
	.section	.nv.info._ZN4vllm25paged_attention_v1_kernelI13__nv_bfloat16hLi64ELi16ELi128ELNS_18Fp8KVCacheDataTypeE2ELb1EEEvPT_PKS3_PKT0_S9_ifPKiSB_iPKfiiiSD_SD_iiiii,"",@"SHT_CUDA_INFO"
	.sectionflags	@""
	.align	4


	//----- nvinfo : EIATTR_CUDA_API_VERSION
	.align		4
        /*0000*/ 	.byte	0x04, 0x37
        /*0002*/ 	.short	(.L_5733 - .L_5732)
.L_5732:
        /*0004*/ 	.word	0x00000082


	//----- nvinfo : EIATTR_SW2861232_WAR
	.align		4
.L_5733:
        /*0008*/ 	.byte	0x01, 0x35
	.zero		2


	//----- nvinfo : EIATTR_PARAM_CBANK
	.align		4
        /*000c*/ 	.byte	0x04, 0x0a
        /*000e*/ 	.short	(.L_5735 - .L_5734)
	.align		4
.L_5734:
        /*0010*/ 	.word	index@(.nv.constant0._ZN4vllm25paged_attention_v1_kernelI13__nv_bfloat16hLi64ELi16ELi128ELNS_18Fp8KVCacheDataTypeE2ELb1EEEvPT_PKS3_PKT0_S9_ifPKiSB_iPKfiiiSD_SD_iiiii)
        /*0014*/ 	.short	0x0160
        /*0016*/ 	.short	0x007c


	//----- nvinfo : EIATTR_CBANK_PARAM_SIZE
	.align		4
.L_5735:
        /*0018*/ 	.byte	0x03, 0x19
        /*001a*/ 	.short	0x007c


	//----- nvinfo : EIATTR_KPARAM_INFO
	.align		4
        /*001c*/ 	.byte	0x04, 0x17
        /*001e*/ 	.short	(.L_5737 - .L_5736)
.L_5736:
        /*0020*/ 	.word	0x00000000
        /*0024*/ 	.short	0x0013
        /*0026*/ 	.short	0x0078
        /*0028*/ 	.byte	0x00, 0xf0, 0x11, 0x00


	//----- nvinfo : EIATTR_KPARAM_INFO
	.align		4
.L_5737:
        /*002c*/ 	.byte	0x04, 0x17
        /*002e*/ 	.short	(.L_5739 - .L_5738)
.L_5738:
        /*0030*/ 	.word	0x00000000
        /*0034*/ 	.short	0x0012
        /*0036*/ 	.short	0x0074
        /*0038*/ 	.byte	0x00, 0xf0, 0x11, 0x00


	//----- nvinfo : EIATTR_KPARAM_INFO
	.align		4
.L_5739:
        /*003c*/ 	.byte	0x04, 0x17
        /*003e*/ 	.short	(.L_5741 - .L_5740)
.L_5740:
        /*0040*/ 	.word	0x00000000
        /*0044*/ 	.short	0x0011
        /*0046*/ 	.short	0x0070
        /*0048*/ 	.byte	0x00, 0xf0, 0x11, 0x00


	//----- nvinfo : EIATTR_KPARAM_INFO
	.align		4
.L_5741:
        /*004c*/ 	.byte	0x04, 0x17
        /*004e*/ 	.short	(.L_5743 - .L_5742)
.L_5742:
        /*0050*/ 	.word	0x00000000
        /*0054*/ 	.short	0x0010
        /*0056*/ 	.short	0x006c
        /*0058*/ 	.byte	0x00, 0xf0, 0x11, 0x00


	//----- nvinfo : EIATTR_KPARAM_INFO
	.align		4
.L_5743:
        /*005c*/ 	.byte	0x04, 0x17
        /*005e*/ 	.short	(.L_5745 - .L_5744)
.L_5744:
        /*0060*/ 	.word	0x00000000
        /*0064*/ 	.short	0x000f
        /*0066*/ 	.short	0x0068
        /*0068*/ 	.byte	0x00, 0xf0, 0x11, 0x00


	//----- nvinfo : EIATTR_KPARAM_INFO
	.align		4
.L_5745:
        /*006c*/ 	.byte	0x04, 0x17
        /*006e*/ 	.short	(.L_5747 - .L_5746)
.L_5746:
        /*0070*/ 	.word	0x00000000
        /*0074*/ 	.short	0x000e
        /*0076*/ 	.short	0x0060
        /*0078*/ 	.byte	0x00, 0xf0, 0x21, 0x00


	//----- nvinfo : EIATTR_KPARAM_INFO
	.align		4
.L_5747:
        /*007c*/ 	.byte	0x04, 0x17
        /*007e*/ 	.short	(.L_5749 - .L_5748)
.L_5748:
        /*0080*/ 	.word	0x00000000
        /*0084*/ 	.short	0x000d
        /*0086*/ 	.short	0x0058
        /*0088*/ 	.byte	0x00, 0xf0, 0x21, 0x00


	//----- nvinfo : EIATTR_KPARAM_INFO
	.align		4
.L_5749:
        /*008c*/ 	.byte	0x04, 0x17
        /*008e*/ 	.short	(.L_5751 - .L_5750)
.L_5750:
        /*0090*/ 	.word	0x00000000
        /*0094*/ 	.short	0x000c
        /*0096*/ 	.short	0x0050
        /*0098*/ 	.byte	0x00, 0xf0, 0x11, 0x00


	//----- nvinfo : EIATTR_KPARAM_INFO
	.align		4
.L_5751:
        /*009c*/ 	.byte	0x04, 0x17
        /*009e*/ 	.short	(.L_5753 - .L_5752)
.L_5752:
        /*00a0*/ 	.word	0x00000000
        /*00a4*/ 	.short	0x000b
        /*00a6*/ 	.short	0x004c
        /*00a8*/ 	.byte	0x00, 0xf0, 0x11, 0x00


	//----- nvinfo : EIATTR_KPARAM_INFO
	.align		4
.L_5753:
        /*00ac*/ 	.byte	0x04, 0x17
        /*00ae*/ 	.short	(.L_5755 - .L_5754)
.L_5754:
        /*00b0*/ 	.word	0x00000000
        /*00b4*/ 	.short	0x000a
        /*00b6*/ 	.short	0x0048
        /*00b8*/ 	.byte	0x00, 0xf0, 0x11, 0x00


	//----- nvinfo : EIATTR_KPARAM_INFO
	.align		4
.L_5755:
        /*00bc*/ 	.byte	0x04, 0x17
        /*00be*/ 	.short	(.L_5757 - .L_5756)
.L_5756:
        /*00c0*/ 	.word	0x00000000
        /*00c4*/ 	.short	0x0009
        /*00c6*/ 	.short	0x0040
        /*00c8*/ 	.byte	0x00, 0xf0, 0x21, 0x00


	//----- nvinfo : EIATTR_KPARAM_INFO
	.align		4
.L_5757:
        /*00cc*/ 	.byte	0x04, 0x17
        /*00ce*/ 	.short	(.L_5759 - .L_5758)
.L_5758:
        /*00d0*/ 	.word	0x00000000
        /*00d4*/ 	.short	0x0008
        /*00d6*/ 	.short	0x0038
        /*00d8*/ 	.byte	0x00, 0xf0, 0x11, 0x00


	//----- nvinfo : EIATTR_KPARAM_INFO
	.align		4
.L_5759:
        /*00dc*/ 	.byte	0x04, 0x17
        /*00de*/ 	.short	(.L_5761 - .L_5760)
.L_5760:
        /*00e0*/ 	.word	0x00000000
        /*00e4*/ 	.short	0x0007
        /*00e6*/ 	.short	0x0030
        /*00e8*/ 	.byte	0x00, 0xf0, 0x21, 0x00


	//----- nvinfo : EIATTR_KPARAM_INFO
	.align		4
.L_5761:
        /*00ec*/ 	.byte	0x04, 0x17
        /*00ee*/ 	.short	(.L_5763 - .L_5762)
.L_5762:
        /*00f0*/ 	.word	0x00000000
        /*00f4*/ 	.short	0x0006
        /*00f6*/ 	.short	0x0028
        /*00f8*/ 	.byte	0x00, 0xf0, 0x21, 0x00


	//----- nvinfo : EIATTR_KPARAM_INFO
	.align		4
.L_5763:
        /*00fc*/ 	.byte	0x04, 0x17
        /*00fe*/ 	.short	(.L_5765 - .L_5764)
.L_5764:
        /*0100*/ 	.word	0x00000000
        /*0104*/ 	.short	0x0005
        /*0106*/ 	.short	0x0024
        /*0108*/ 	.byte	0x00, 0xf0, 0x11, 0x00


	//----- nvinfo : EIATTR_KPARAM_INFO
	.align		4
.L_5765:
        /*010c*/ 	.byte	0x04, 0x17
        /*010e*/ 	.short	(.L_5767 - .L_5766)
.L_5766:
        /*0110*/ 	.word	0x00000000
        /*0114*/ 	.short	0x0004
        /*0116*/ 	.short	0x0020
        /*0118*/ 	.byte	0x00, 0xf0, 0x11, 0x00


	//----- nvinfo : EIATTR_KPARAM_INFO
	.align		4
.L_5767:
        /*011c*/ 	.byte	0x04, 0x17
        /*011e*/ 	.short	(.L_5769 - .L_5768)
.L_5768:
        /*0120*/ 	.word	0x00000000
        /*0124*/ 	.short	0x0003
        /*0126*/ 	.short	0x0018
        /*0128*/ 	.byte	0x00, 0xf0, 0x21, 0x00


	//----- nvinfo : EIATTR_KPARAM_INFO
	.align		4
.L_5769:
        /*012c*/ 	.byte	0x04, 0x17
        /*012e*/ 	.short	(.L_5771 - .L_5770)
.L_5770:
        /*0130*/ 	.word	0x00000000
        /*0134*/ 	.short	0x0002
        /*0136*/ 	.short	0x0010
        /*0138*/ 	.byte	0x00, 0xf0, 0x21, 0x00


	//----- nvinfo : EIATTR_KPARAM_INFO
	.align		4
.L_5771:
        /*013c*/ 	.byte	0x04, 0x17
        /*013e*/ 	.short	(.L_5773 - .L_5772)
.L_5772:
        /*0140*/ 	.word	0x00000000
        /*0144*/ 	.short	0x0001
        /*0146*/ 	.short	0x0008
        /*0148*/ 	.byte	0x00, 0xf0, 0x21, 0x00


	//----- nvinfo : EIATTR_KPARAM_INFO
	.align		4
.L_5773:
        /*014c*/ 	.byte	0x04, 0x17
        /*014e*/ 	.short	(.L_5775 - .L_5774)
.L_5774:
        /*0150*/ 	.word	0x00000000
        /*0154*/ 	.short	0x0000
        /*0156*/ 	.short	0x0000
        /*0158*/ 	.byte	0x00, 0xf0, 0x21, 0x00


	//----- nvinfo : EIATTR_MAXREG_COUNT
	.align		4
.L_5775:
        /*015c*/ 	.byte	0x03, 0x1b
        /*015e*/ 	.short	0x00ff


	//----- nvinfo : EIATTR_NUM_BARRIERS
	.align		4
        /*0160*/ 	.byte	0x02, 0x4c
        /*0162*/ 	.byte	0x01
	.zero		1


	//----- nvinfo : EIATTR_EXTERNS
	.align		4
        /*0164*/ 	.byte	0x04, 0x0f
        /*0166*/ 	.short	(.L_5777 - .L_5776)


	//   ....[0]....
	.align		4
.L_5776:
        /*0168*/ 	.word	index@(__assertfail)


	//----- nvinfo : EIATTR_MERCURY_ISA_VERSION
	.align		4
.L_5777:
        /*016c*/ 	.byte	0x03, 0x5f
        /*016e*/ 	.short	0x0000


	//----- nvinfo : EIATTR_COOP_GROUP_MASK_REGIDS
	.align		4
        /*0170*/ 	.byte	0x04, 0x29
        /*0172*/ 	.short	(.L_5779 - .L_5778)


	//   ....[0]....
.L_5778:
        /*0174*/ 	.word	0xffffffff


	//   ....[1]....
        /*0178*/ 	.word	0xffffffff


	//   ....[2]....
        /*017c*/ 	.word	0xffffffff


	//   ....[3]....
        /*0180*/ 	.word	0xffffffff


	//   ....[4]....
        /*0184*/ 	.word	0xffffffff


	//   ....[5]....
        /*0188*/ 	.word	0xffffffff


	//   ....[6]....
        /*018c*/ 	.word	0xffffffff


	//   ....[7]....
        /*0190*/ 	.word	0xffffffff


	//   ....[8]....
        /*0194*/ 	.word	0xffffffff


	//   ....[9]....
        /*0198*/ 	.word	0xffffffff


	//   ....[10]....
        /*019c*/ 	.word	0xffffffff


	//   ....[11]....
        /*01a0*/ 	.word	0xffffffff


	//   ....[12]....
        /*01a4*/ 	.word	0xffffffff


	//   ....[13]....
        /*01a8*/ 	.word	0xffffffff


	//   ....[14]....
        /*01ac*/ 	.word	0xffffffff


	//   ....[15]....
        /*01b0*/ 	.word	0xffffffff


	//   ....[16]....
        /*01b4*/ 	.word	0xffffffff


	//   ....[17]....
        /*01b8*/ 	.word	0xffffffff


	//   ....[18]....
        /*01bc*/ 	.word	0xffffffff


	//   ....[19]....
        /*01c0*/ 	.word	0xffffffff


	//   ....[20]....
        /*01c4*/ 	.word	0xffffffff


	//   ....[21]....
        /*01c8*/ 	.word	0xffffffff


	//----- nvinfo : EIATTR_COOP_GROUP_INSTR_OFFSETS
	.align		4
.L_5779:
        /*01cc*/ 	.byte	0x04, 0x28
        /*01ce*/ 	.short	(.L_5781 - .L_5780)


	//   ....[0]....
.L_5780:
        /*01d0*/ 	.word	0x00000f90


	//   ....[1]....
        /*01d4*/ 	.word	0x00000fb0


	//   ....[2]....
        /*01d8*/ 	.word	0x00000fd0


	//   ....[3]....
        /*01dc*/ 	.word	0x00001080


	//   ....[4]....
        /*01e0*/ 	.word	0x000010a0


	//   ....[5]....
        /*01e4*/ 	.word	0x000010e0


	//   ....[6]....
        /*01e8*/ 	.word	0x00001ed0


	//   ....[7]....
        /*01ec*/ 	.word	0x00001f30


	//   ....[8]....
        /*01f0*/ 	.word	0x00001f60


	//   ....[9]....
        /*01f4*/ 	.word	0x00001f80


	//   ....[10]....
        /*01f8*/ 	.word	0x00001fa0


	//   ....[11]....
        /*01fc*/ 	.word	0x00001ff0


	//   ....[12]....
        /*0200*/ 	.word	0x00002010


	//   ....[13]....
        /*0204*/ 	.word	0x00002030


	//   ....[14]....
        /*0208*/ 	.word	0x000034e0


	//   ....[15]....
        /*020c*/ 	.word	0x00003540


	//   ....[16]....
        /*0210*/ 	.word	0x000035a0


	//   ....[17]....
        /*0214*/ 	.word	0x00003600


	//   ....[18]....
        /*0218*/ 	.word	0x00003680


	//   ....[19]....
        /*021c*/ 	.word	0x00003700


	//   ....[20]....
        /*0220*/ 	.word	0x00003770


	//   ....[21]....
        /*0224*/ 	.word	0x000037e0


	//----- nvinfo : EIATTR_SYSCALL_OFFSETS
	.align		4
.L_5781:
        /*0228*/ 	.byte	0x04, 0x46
        /*022a*/ 	.short	(.L_5783 - .L_5782)


	//   ....[0]....
.L_5782:
        /*022c*/ 	.word	0x00003340


	//   ....[1]....
        /*0230*/ 	.word	0x00003470


	//----- nvinfo : EIATTR_EXIT_INSTR_OFFSETS
	.align		4
.L_5783:
        /*0234*/ 	.byte	0x04, 0x1c
        /*0236*/ 	.short	(.L_5785 - .L_5784)


	//   ....[0]....
.L_5784:
        /*0238*/ 	.word	0x00002f80


	//   ....[1]....
        /*023c*/ 	.word	0x00003050


	//   ....[2]....
        /*0240*/ 	.word	0x00003210


	//   ....[3]....
        /*0244*/ 	.word	0x00003480


	//----- nvinfo : EIATTR_CTAIDZ_USED
	.align		4
.L_5785:
        /*0248*/ 	.byte	0x01, 0x04
	.zero		2


	//----- nvinfo : EIATTR_CRS_STACK_SIZE
	.align		4
        /*024c*/ 	.byte	0x04, 0x1e
        /*024e*/ 	.short	(.L_5787 - .L_5786)
.L_5786:
        /*0250*/ 	.word	0x00000000
.L_5787:


//--------------------- .nv.info._ZN4vllm25paged_attention_v1_kernelI13__nv_bfloat16hLi32ELi16ELi128ELNS_18Fp8KVCacheDataTypeE2ELb1EEEvPT_PKS3_PKT0_S9_ifPKiSB_iPKfiiiSD_SD_iiiii --------------------------
	.section	.nv.info._ZN4vllm25paged_attention_v1_kernelI13__nv_bfloat16hLi32ELi16ELi128ELNS_18Fp8KVCacheDataTypeE2ELb1EEEvPT_PKS3_PKT0_S9_ifPKiSB_iPKfiiiSD_SD_iiiii,"",@"SHT_CUDA_INFO"
	.sectionflags	@""
	.align	4


	//----- nvinfo : EIATTR_CUDA_API_VERSION
	.align		4
        /*0000*/ 	.byte	0x04, 0x37
        /*0002*/ 	.short	(.L_5789 - .L_5788)
.L_5788:
        /*0004*/ 	.word	0x00000082


	//----- nvinfo : EIATTR_SW2861232_WAR
	.align		4
.L_5789:
        /*0008*/ 	.byte	0x01, 0x35
	.zero		2


	//----- nvinfo : EIATTR_PARAM_CBANK
	.align		4
        /*000c*/ 	.byte	0x04, 0x0a
        /*000e*/ 	.short	(.L_5791 - .L_5790)
	.align		4
.L_5790:
        /*0010*/ 	.word	index@(.nv.constant0._ZN4vllm25paged_attention_v1_kernelI13__nv_bfloat16hLi32ELi16ELi128ELNS_18Fp8KVCacheDataTypeE2ELb1EEEvPT_PKS3_PKT0_S9_ifPKiSB_iPKfiiiSD_SD_iiiii)
        /*0014*/ 	.short	0x0160
        /*0016*/ 	.short	0x007c


	//----- nvinfo : EIATTR_CBANK_PARAM_SIZE
	.align		4
.L_5791:
        /*0018*/ 	.byte	0x03, 0x19
        /*001a*/ 	.short	0x007c


	//----- nvinfo : EIATTR_KPARAM_INFO
	.align		4
        /*001c*/ 	.byte	0x04, 0x17
        /*001e*/ 	.short	(.L_5793 - .L_5792)
.L_5792:
        /*0020*/ 	.word	0x00000000
        /*0024*/ 	.short	0x0013
        /*0026*/ 	.short	0x0078
        /*0028*/ 	.byte	0x00, 0xf0, 0x11, 0x00


	//----- nvinfo : EIATTR_KPARAM_INFO
	.align		4
.L_5793:
        /*002c*/ 	.byte	0x04, 0x17
        /*002e*/ 	.short	(.L_5795 - .L_5794)
.L_5794:
        /*0030*/ 	.word	0x00000000
        /*0034*/ 	.short	0x0012
        /*0036*/ 	.short	0x0074
        /*0038*/ 	.byte	0x00, 0xf0, 0x11, 0x00


	//----- nvinfo : EIATTR_KPARAM_INFO
	.align		4
.L_5795:
        /*003c*/ 	.byte	0x04, 0x17
        /*003e*/ 	.short	(.L_5797 - .L_5796)
.L_5796:
        /*0040*/ 	.word	0x00000000
        /*0044*/ 	.short	0x0011
        /*0046*/ 	.short	0x0070
        /*0048*/ 	.byte	0x00, 0xf0, 0x11, 0x00


	//----- nvinfo : EIATTR_KPARAM_INFO
	.align		4
.L_5797:
        /*004c*/ 	.byte	0x04, 0x17
        /*004e*/ 	.short	(.L_5799 - .L_5798)
.L_5798:
        /*0050*/ 	.word	0x00000000
        /*0054*/ 	.short	0x0010
        /*0056*/ 	.short	0x006c
        /*0058*/ 	.byte	0x00, 0xf0, 0x11, 0x00


	//----- nvinfo : EIATTR_KPARAM_INFO
	.align		4
.L_5799:
        /*005c*/ 	.byte	0x04, 0x17
        /*005e*/ 	.short	(.L_5801 - .L_5800)
.L_5800:
        /*0060*/ 	.word	0x00000000
        /*0064*/ 	.short	0x000f
        /*0066*/ 	.short	0x0068
        /*0068*/ 	.byte	0x00, 0xf0, 0x11, 0x00


	//----- nvinfo : EIATTR_KPARAM_INFO
	.align		4
.L_5801:
        /*006c*/ 	.byte	0x04, 0x17
        /*006e*/ 	.short	(.L_5803 - .L_5802)
.L_5802:
        /*0070*/ 	.word	0x00000000
        /*0074*/ 	.short	0x000e
        /*0076*/ 	.short	0x0060
        /*0078*/ 	.byte	0x00, 0xf0, 0x21, 0x00


	//----- nvinfo : EIATTR_KPARAM_INFO
	.align		4
.L_5803:
        /*007c*/ 	.byte	0x04, 0x17
        /*007e*/ 	.short	(.L_5805 - .L_5804)
.L_5804:
        /*0080*/ 	.word	0x00000000
        /*0084*/ 	.short	0x000d
        /*0086*/ 	.short	0x0058
        /*0088*/ 	.byte	0x00, 0xf0, 0x21, 0x00


	//----- nvinfo : EIATTR_KPARAM_INFO
	.align		4
.L_5805:
        /*008c*/ 	.byte	0x04, 0x17
        /*008e*/ 	.short	(.L_5807 - .L_5806)
.L_5806:
        /*0090*/ 	.word	0x00000000
        /*0094*/ 	.short	0x000c
        /*0096*/ 	.short	0x0050
        /*0098*/ 	.byte	0x00, 0xf0, 0x11, 0x00


	//----- nvinfo : EIATTR_KPARAM_INFO
	.align		4
.L_5807:
        /*009c*/ 	.byte	0x04, 0x17
        /*009e*/ 	.short	(.L_5809 - .L_5808)
.L_5808:
        /*00a0*/ 	.word	0x00000000
        /*00a4*/ 	.short	0x000b
        /*00a6*/ 	.short	0x004c
        /*00a8*/ 	.byte	0x00, 0xf0, 0x11, 0x00


	//----- nvinfo : EIATTR_KPARAM_INFO
	.align		4
.L_5809:
        /*00ac*/ 	.byte	0x04, 0x17
        /*00ae*/ 	.short	(.L_5811 - .L_5810)
.L_5810:
        /*00b0*/ 	.word	0x00000000
        /*00b4*/ 	.short	0x000a
        /*00b6*/ 	.short	0x0048
        /*00b8*/ 	.byte	0x00, 0xf0, 0x11, 0x00


	//----- nvinfo : EIATTR_KPARAM_INFO
	.align		4
.L_5811:
        /*00bc*/ 	.byte	0x04, 0x17
        /*00be*/ 	.short	(.L_5813 - .L_5812)
.L_5812:
        /*00c0*/ 	.word	0x00000000
        /*00c4*/ 	.short	0x0009
        /*00c6*/ 	.short	0x0040
        /*00c8*/ 	.byte	0x00, 0xf0, 0x21, 0x00


	//----- nvinfo : EIATTR_KPARAM_INFO
	.align		4
.L_5813:
        /*00cc*/ 	.byte	0x04, 0x17
        /*00ce*/ 	.short	(.L_5815 - .L_5814)
.L_5814:
        /*00d0*/ 	.word	0x00000000
        /*00d4*/ 	.short	0x0008
        /*00d6*/ 	.short	0x0038
        /*00d8*/ 	.byte	0x00, 0xf0, 0x11, 0x00


	//----- nvinfo : EIATTR_KPARAM_INFO
	.align		4
.L_5815:
        /*00dc*/ 	.byte	0x04, 0x17
        /*00de*/ 	.short	(.L_5817 - .L_5816)
.L_5816:
        /*00e0*/ 	.word	0x00000000
        /*00e4*/ 	.short	0x0007
        /*00e6*/ 	.short	0x0030
        /*00e8*/ 	.byte	0x00, 0xf0, 0x21, 0x00


	//----- nvinfo : EIATTR_KPARAM_INFO
	.align		4
.L_5817:
        /*00ec*/ 	.byte	0x04, 0x17
        /*00ee*/ 	.short	(.L_5819 - .L_5818)
.L_5818:
        /*00f0*/ 	.word	0x00000000
        /*00f4*/ 	.short	0x0006
        /*00f6*/ 	.short	0x0028
        /*00f8*/ 	.byte	0x00, 0xf0, 0x21, 0x00


	//----- nvinfo : EIATTR_KPARAM_INFO
	.align		4
.L_5819:
        /*00fc*/ 	.byte	0x04, 0x17
        /*00fe*/ 	.short	(.L_5821 - .L_5820)
.L_5820:
        /*0100*/ 	.word	0x00000000
        /*0104*/ 	.short	0x0005
        /*0106*/ 	.short	0x0024
        /*0108*/ 	.byte	0x00, 0xf0, 0x11, 0x00


	//----- nvinfo : EIATTR_KPARAM_INFO
	.align		4
.L_5821:
        /*010c*/ 	.byte	0x04, 0x17
        /*010e*/ 	.short	(.L_5823 - .L_5822)
.L_5822:
        /*0110*/ 	.word	0x00000000
        /*0114*/ 	.short	0x0004
        /*0116*/ 	.short	0x0020
        /*0118*/ 	.byte	0x00, 0xf0, 0x11, 0x00


	//----- nvinfo : EIATTR_KPARAM_INFO
	.align		4
.L_5823:
        /*011c*/ 	.byte	0x04, 0x17
        /*011e*/ 	.short	(.L_5825 - .L_5824)
.L_5824:
        /*0120*/ 	.word	0x00000000
        /*0124*/ 	.short	0x0003
        /*0126*/ 	.short	0x0018
        /*0128*/ 	.byte	0x00, 0xf0, 0x21, 0x00


	//----- nvinfo : EIATTR_KPARAM_INFO
	.align		4
.L_5825:
        /*012c*/ 	.byte	0x04, 0x17
        /*012e*/ 	.short	(.L_5827 - .L_5826)
.L_5826:
        /*0130*/ 	.word	0x00000000
        /*0134*/ 	.short	0x0002
        /*0136*/ 	.short	0x0010
        /*0138*/ 	.byte	0x00, 0xf0, 0x21, 0x00


	//----- nvinfo : EIATTR_KPARAM_INFO
	.align		4
.L_5827:
        /*013c*/ 	.byte	0x04, 0x17
        /*013e*/ 	.short	(.L_5829 - .L_5828)
.L_5828:
        /*0140*/ 	.word	0x00000000
        /*0144*/ 	.short	0x0001
        /*0146*/ 	.short	0x0008
        /*0148*/ 	.byte	0x00, 0xf0, 0x21, 0x00


	//----- nvinfo : EIATTR_KPARAM_INFO
	.align		4
.L_5829:
        /*014c*/ 	.byte	0x04, 0x17
        /*014e*/ 	.short	(.L_5831 - .L_5830)
.L_5830:
        /*0150*/ 	.word	0x00000000
        /*0154*/ 	.short	0x0000
        /*0156*/ 	.short	0x0000
        /*0158*/ 	.byte	0x00, 0xf0, 0x21, 0x00


	//----- nvinfo : EIATTR_MAXREG_COUNT
	.align		4
.L_5831:
        /*015c*/ 	.byte	0x03, 0x1b
        /*015e*/ 	.short	0x00ff


	//----- nvinfo : EIATTR_NUM_BARRIERS
	.align		4
        /*0160*/ 	.byte	0x02, 0x4c
        /*0162*/ 	.byte	0x01
	.zero		1


	//----- nvinfo : EIATTR_EXTERNS
	.align		4
        /*0164*/ 	.byte	0x04, 0x0f
        /*0166*/ 	.short	(.L_5833 - .L_5832)


	//   ....[0]....
	.align		4
.L_5832:
        /*0168*/ 	.word	index@(__assertfail)


	//----- nvinfo : EIATTR_MERCURY_ISA_VERSION
	.align		4
.L_5833:
        /*016c*/ 	.byte	0x03, 0x5f
        /*016e*/ 	.short	0x0000


	//----- nvinfo : EIATTR_COOP_GROUP_MASK_REGIDS
	.align		4
        /*0170*/ 	.byte	0x04, 0x29
        /*0172*/ 	.short	(.L_5835 - .L_5834)


	//   ....[0]....
.L_5834:
        /*0174*/ 	.word	0xffffffff


	//   ....[1]....
        /*0178*/ 	.word	0xffffffff


	//   ....[2]....
        /*017c*/ 	.word	0xffffffff


	//   ....[3]....
        /*0180*/ 	.word	0xffffffff


	//   ....[4]....
        /*0184*/ 	.word	0xffffffff


	//   ....[5]....
        /*0188*/ 	.word	0xffffffff


	//   ....[6]....
        /*018c*/ 	.word	0xffffffff


	//   ....[7]....
        /*0190*/ 	.word	0xffffffff


	//   ....[8]....
        /*0194*/ 	.word	0xffffffff


	//   ....[9]....
        /*0198*/ 	.word	0xffffffff


	//   ....[10]....
        /*019c*/ 	.word	0xffffffff


	//   ....[11]....
        /*01a0*/ 	.word	0xffffffff


	//   ....[12]....
        /*01a4*/ 	.word	0xffffffff


	//   ....[13]....
        /*01a8*/ 	.word	0xffffffff


	//   ....[14]....
        /*01ac*/ 	.word	0xffffffff


	//   ....[15]....
        /*01b0*/ 	.word	0xffffffff


	//   ....[16]....
        /*01b4*/ 	.word	0xffffffff


	//   ....[17]....
        /*01b8*/ 	.word	0xffffffff


	//   ....[18]....
        /*01bc*/ 	.word	0xffffffff


	//   ....[19]....
        /*01c0*/ 	.word	0xffffffff


	//----- nvinfo : EIATTR_COOP_GROUP_INSTR_OFFSETS
	.align		4
.L_5835:
        /*01c4*/ 	.byte	0x04, 0x28
        /*01c6*/ 	.short	(.L_5837 - .L_5836)


	//   ....[0]....
.L_5836:
        /*01c8*/ 	.word	0x00000f90


	//   ....[1]....
        /*01cc*/ 	.word	0x00000fb0


	//   ....[2]....
        /*01d0*/ 	.word	0x00000fd0


	//   ....[3]....
        /*01d4*/ 	.word	0x00001080


	//   ....[4]....
        /*01d8*/ 	.word	0x000010a0


	//   ....[5]....
        /*01dc*/ 	.word	0x000010e0


	//   ....[6]....
        /*01e0*/ 	.word	0x00001ed0


	//   ....[7]....
        /*01e4*/ 	.word	0x00001f30


	//   ....[8]....
        /*01e8*/ 	.word	0x00001f60


	//   ....[9]....
        /*01ec*/ 	.word	0x00001f80


	//   ....[10]....
        /*01f0*/ 	.word	0x00001fa0


	//   ....[11]....
        /*01f4*/ 	.word	0x00001ff0


	//   ....[12]....
        /*01f8*/ 	.word	0x00002010


	//   ....[13]....
        /*01fc*/ 	.word	0x00002030


	//   ....[14]....
        /*0200*/ 	.word	0x00003360


	//   ....[15]....
        /*0204*/ 	.word	0x000033c0


	//   ....[16]....
        /*0208*/ 	.word	0x00003420


	//   ....[17]....
        /*020c*/ 	.word	0x00003480


	//   ....[18]....
        /*0210*/ 	.word	0x00003500


	//   ....[19]....
        /*0214*/ 	.word	0x00003580


	//----- nvinfo : EIATTR_SYSCALL_OFFSETS
	.align		4
.L_5837:
        /*0218*/ 	.byte	0x04, 0x46
        /*021a*/ 	.short	(.L_5839 - .L_5838)


	//   ....[0]....
.L_5838:
        /*021c*/ 	.word	0x000031c0


	//   ....[1]....
        /*0220*/ 	.word	0x000032f0


	//----- nvinfo : EIATTR_EXIT_INSTR_OFFSETS
	.align		4
.L_5839:
        /*0224*/ 	.byte	0x04, 0x1c
        /*0226*/ 	.short	(.L_5841 - .L_5840)


	//   ....[0]....
.L_5840:
        /*0228*/ 	.word	0x00002ee0


	//   ....[1]....
        /*022c*/ 	.word	0x00002fb0


	//   ....[2]....
        /*0230*/ 	.word	0x00003090


	//   ....[3]....
        /*0234*/ 	.word	0x00003300


	//----- nvinfo : EIATTR_CTAIDZ_USED
	.align		4
.L_5841:
        /*0238*/ 	.byte	0x01, 0x04
	.zero		2


	//----- nvinfo : EIATTR_CRS_STACK_SIZE
	.align		4
        /*023c*/ 	.byte	0x04, 0x1e
        /*023e*/ 	.short	(.L_5843 - .L_5842)
.L_5842:
        /*0240*/ 	.word	0x00000000
.L_5843:


//--------------------- .nv.info._ZN4vllm25paged_attention_v1_kernelI13__nv_bfloat16hLi256ELi8ELi128ELNS_18Fp8KVCacheDataTypeE2ELb0EEEvPT_PKS3_PKT0_S9_ifPKiSB_iPKfiiiSD_SD_iiiii --------------------------
	.section	.nv.info._ZN4vllm25paged_attention_v1_kernelI13__nv_bfloat16hLi256ELi8ELi128ELNS_18Fp8KVCacheDataTypeE2ELb0EEEvPT_PKS3_PKT0_S9_ifPKiSB_iPKfiiiSD_SD_iiiii,"",@"SHT_CUDA_INFO"
	.sectionflags	@""
	.align	4


	//----- nvinfo : EIATTR_CUDA_API_VERSION
	.align		4
        /*0000*/ 	.byte	0x04, 0x37
        /*0002*/ 	.short	(.L_5845 - .L_5844)
.L_5844:
        /*0004*/ 	.word	0x00000082


	//----- nvinfo : EIATTR_SW2861232_WAR
	.align		4
.L_5845:
        /*0008*/ 	.byte	0x01, 0x35
	.zero		2


	//----- nvinfo : EIATTR_PARAM_CBANK
	.align		4
        /*000c*/ 	.byte	0x04, 0x0a
        /*000e*/ 	.short	(.L_5847 - .L_5846)
	.align		4
.L_5846:
        /*0010*/ 	.word	index@(.nv.constant0._ZN4vllm25paged_attention_v1_kernelI13__nv_bfloat16hLi256ELi8ELi128ELNS_18Fp8KVCacheDataTypeE2ELb0EEEvPT_PKS3_PKT0_S9_ifPKiSB_iPKfiiiSD_SD_iiiii)
        /*0014*/ 	.short	0x0160
        /*0016*/ 	.short	0x007c


	//----- nvinfo : EIATTR_CBANK_PARAM_SIZE
	.align		4
.L_5847:
        /*0018*/ 	.byte	0x03, 0x19
        /*001a*/ 	.short	0x007c


	//----- nvinfo : EIATTR_KPARAM_INFO
	.align		4
        /*001c*/ 	.byte	0x04, 0x17
        /*001e*/ 	.short	(.L_5849 - .L_5848)
.L_5848:
        /*0020*/ 	.word	0x00000000
        /*0024*/ 	.short	0x0013
        /*0026*/ 	.short	0x0078
        /*0028*/ 	.byte	0x00, 0xf0, 0x11, 0x00


	//----- nvinfo : EIATTR_KPARAM_INFO
	.align		4
.L_5849:
        /*002c*/ 	.byte	0x04, 0x17
        /*002e*/ 	.short	(.L_5851 - .L_5850)
.L_5850:
        /*0030*/ 	.word	0x00000000
        /*0034*/ 	.short	0x0012
        /*0036*/ 	.short	0x0074
        /*0038*/ 	.byte	0x00, 0xf0, 0x11, 0x00


	//----- nvinfo : EIATTR_KPARAM_INFO
	.align		4
.L_5851:
        /*003c*/ 	.byte	0x04, 0x17
        /*003e*/ 	.short	(.L_5853 - .L_5852)
.L_5852:
        /*0040*/ 	.word	0x00000000
        /*0044*/ 	.short	0x0011
        /*0046*/ 	.short	0x0070
        /*0048*/ 	.byte	0x00, 0xf0, 0x11, 0x00


	//----- nvinfo : EIATTR_KPARAM_INFO
	.align		4
.L_5853:
        /*004c*/ 	.byte	0x04, 0x17
        /*004e*/ 	.short	(.L_5855 - .L_5854)
.L_5854:
        /*0050*/ 	.word	0x00000000
        /*0054*/ 	.short	0x0010
        /*0056*/ 	.short	0x006c
        /*0058*/ 	.byte	0x00, 0xf0, 0x11, 0x00


	//----- nvinfo : EIATTR_KPARAM_INFO
	.align		4
.L_5855:
        /*005c*/ 	.byte	0x04, 0x17
        /*005e*/ 	.short	(.L_5857 - .L_5856)
.L_5856:
        /*0060*/ 	.word	0x00000000
        /*0064*/ 	.short	0x000f
        /*0066*/ 	.short	0x0068
        /*0068*/ 	.byte	0x00, 0xf0, 0x11, 0x00


	//----- nvinfo : EIATTR_KPARAM_INFO
	.align		4
.L_5857:
        /*006c*/ 	.byte	0x04, 0x17
        /*006e*/ 	.short	(.L_5859 - .L_5858)
.L_5858:
        /*0070*/ 	.word	0x00000000
        /*0074*/ 	.short	0x000e
        /*0076*/ 	.short	0x0060
        /*0078*/ 	.byte	0x00, 0xf0, 0x21, 0x00


	//----- nvinfo : EIATTR_KPARAM_INFO
	.align		4
.L_5859:
        /*007c*/ 	.byte	0x04, 0x17
        /*007e*/ 	.short	(.L_5861 - .L_5860)
.L_5860:
        /*0080*/ 	.word	0x00000000
        /*0084*/ 	.short	0x000d
        /*0086*/ 	.short	0x0058
        /*0088*/ 	.byte	0x00, 0xf0, 0x21, 0x00


	//----- nvinfo : EIATTR_KPARAM_INFO
	.align		4
.L_5861:
        /*008c*/ 	.byte	0x04, 0x17
        /*008e*/ 	.short	(.L_5863 - .L_5862)
.L_5862:
        /*0090*/ 	.word	0x00000000
        /*0094*/ 	.short	0x000c
        /*0096*/ 	.short	0x0050
        /*0098*/ 	.byte	0x00, 0xf0, 0x11, 0x00


	//----- nvinfo : EIATTR_KPARAM_INFO
	.align		4
.L_5863:
        /*009c*/ 	.byte	0x04, 0x17
        /*009e*/ 	.short	(.L_5865 - .L_5864)
.L_5864:
        /*00a0*/ 	.word	0x00000000
        /*00a4*/ 	.short	0x000b
        /*00a6*/ 	.short	0x004c
        /*00a8*/ 	.byte	0x00, 0xf0, 0x11, 0x00


	//----- nvinfo : EIATTR_KPARAM_INFO
	.align		4
.L_5865:
        /*00ac*/ 	.byte	0x04, 0x17
        /*00ae*/ 	.short	(.L_5867 - .L_5866)
.L_5866:
        /*00b0*/ 	.word	0x00000000
        /*00b4*/ 	.short	0x000a
        /*00b6*/ 	.short	0x0048
        /*00b8*/ 	.byte	0x00, 0xf0, 0x11, 0x00


	//----- nvinfo : EIATTR_KPARAM_INFO
	.align		4
.L_5867:
        /*00bc*/ 	.byte	0x04, 0x17
        /*00be*/ 	.short	(.L_5869 - .L_5868)
.L_5868:
        /*00c0*/ 	.word	0x00000000
        /*00c4*/ 	.short	0x0009
        /*00c6*/ 	.short	0x0040
        /*00c8*/ 	.byte	0x00, 0xf0, 0x21, 0x00


	//----- nvinfo : EIATTR_KPARAM_INFO
	.align		4
.L_5869:
        /*00cc*/ 	.byte	0x04, 0x17
        /*00ce*/ 	.short	(.L_5871 - .L_5870)
.L_5870:
        /*00d0*/ 	.word	0x00000000
        /*00d4*/ 	.short	0x0008
        /*00d6*/ 	.short	0x0038
        /*00d8*/ 	.byte	0x00, 0xf0, 0x11, 0x00


	//----- nvinfo : EIATTR_KPARAM_INFO
	.align		4
.L_5871:
        /*00dc*/ 	.byte	0x04, 0x17
        /*00de*/ 	.short	(.L_5873 - .L_5872)
.L_5872:
        /*00e0*/ 	.word	0x00000000
        /*00e4*/ 	.short	0x0007
        /*00e6*/ 	.short	0x0030
        /*00e8*/ 	.byte	0x00, 0xf0, 0x21, 0x00


	//----- nvinfo : EIATTR_KPARAM_INFO
	.align		4
.L_5873:
        /*00ec*/ 	.byte	0x04, 0x17
        /*00ee*/ 	.short	(.L_5875 - .L_5874)
.L_5874:
        /*00f0*/ 	.word	0x00000000
        /*00f4*/ 	.short	0x0006
        /*00f6*/ 	.short	0x0028
        /*00f8*/ 	.byte	0x00, 0xf0, 0x21, 0x00


	//----- nvinfo : EIATTR_KPARAM_INFO
	.align		4
.L_5875:
        /*00fc*/ 	.byte	0x04, 0x17
        /*00fe*/ 	.short	(.L_5877 - .L_5876)
.L_5876:
        /*0100*/ 	.word	0x00000000
        /*0104*/ 	.short	0x0005
        /*0106*/ 	.short	0x0024
        /*0108*/ 	.byte	0x00, 0xf0, 0x11, 0x00


	//----- nvinfo : EIATTR_KPARAM_INFO
	.align		4
.L_5877:
        /*010c*/ 	.byte	0x04, 0x17
        /*010e*/ 	.short	(.L_5879 - .L_5878)
.L_5878:
        /*0110*/ 	.word	0x00000000
        /*0114*/ 	.short	0x0004
        /*0116*/ 	.short	0x0020
        /*0118*/ 	.byte	0x00, 0xf0, 0x11, 0x00


	//----- nvinfo : EIATTR_KPARAM_INFO
	.align		4
.L_5879:
        /*011c*/ 	.byte	0x04, 0x17
        /*011e*/ 	.short	(.L_5881 - .L_5880)
.L_5880:
        /*0120*/ 	.word	0x00000000
        /*0124*/ 	.short	0x0003
        /*0126*/ 	.short	0x0018
        /*0128*/ 	.byte	0x00, 0xf0, 0x21, 0x00


	//----- nvinfo : EIATTR_KPARAM_INFO
	.align		4
.L_5881:
        /*012c*/ 	.byte	0x04, 0x17
        /*012e*/ 	.short	(.L_5883 - .L_5882)
.L_5882:
        /*0130*/ 	.word	0x00000000
        /*0134*/ 	.short	0x0002
        /*0136*/ 	.short	0x0010
        /*0138*/ 	.byte	0x00, 0xf0, 0x21, 0x00


	//----- nvinfo : EIATTR_KPARAM_INFO
	.align		4
.L_5883:
        /*013c*/ 	.byte	0x04, 0x17
        /*013e*/ 	.short	(.L_5885 - .L_5884)
.L_5884:
        /*0140*/ 	.word	0x00000000
        /*0144*/ 	.short	0x0001
        /*0146*/ 	.short	0x0008
        /*0148*/ 	.byte	0x00, 0xf0, 0x21, 0x00


	//----- nvinfo : EIATTR_KPARAM_INFO
	.align		4
.L_5885:
        /*014c*/ 	.byte	0x04, 0x17
        /*014e*/ 	.short	(.L_5887 - .L_5886)
.L_5886:
        /*0150*/ 	.word	0x00000000
        /*0154*/ 	.short	0x0000
        /*0156*/ 	.short	0x0000
        /*0158*/ 	.byte	0x00, 0xf0, 0x21, 0x00


	//----- nvinfo : EIATTR_MAXREG_COUNT
	.align		4
.L_5887:
        /*015c*/ 	.byte	0x03, 0x1b
        /*015e*/ 	.short	0x00ff


	//----- nvinfo : EIATTR_NUM_BARRIERS
	.align		4
        /*0160*/ 	.byte	0x02, 0x4c
        /*0162*/ 	.byte	0x01
	.zero		1


	//----- nvinfo : EIATTR_EXTERNS
	.align		4
        /*0164*/ 	.byte	0x04, 0x0f
        /*0166*/ 	.short	(.L_5889 - .L_5888)


	//   ....[0]....
	.align		4
.L_5888:
        /*0168*/ 	.word	index@(__assertfail)


	//----- nvinfo : EIATTR_MERCURY_ISA_VERSION
	.align		4
.L_5889:
        /*016c*/ 	.byte	0x03, 0x5f
        /*016e*/ 	.short	0x0000


	//----- nvinfo : EIATTR_COOP_GROUP_MASK_REGIDS
	.align		4
        /*0170*/ 	.byte	0x04, 0x29
        /*0172*/ 	.short	(.L_5891 - .L_5890)


	//   ....[0]....
.L_5890:
        /*0174*/ 	.word	0xffffffff


	//   ....[1]....
        /*0178*/ 	.word	0xffffffff


	//   ....[2]....
        /*017c*/ 	.word	0xffffffff


	//   ....[3]....
        /*0180*/ 	.word	0xffffffff


	//   ....[4]....
        /*0184*/ 	.word	0xffffffff


	//   ....[5]....
        /*0188*/ 	.word	0xffffffff


	//   ....[6]....
        /*018c*/ 	.word	0xffffffff


	//   ....[7]....
        /*0190*/ 	.word	0xffffffff


	//   ....[8]....
        /*0194*/ 	.word	0xffffffff


	//   ....[9]....
        /*0198*/ 	.word	0xffffffff


	//   ....[10]....
        /*019c*/ 	.word	0xffffffff


	//   ....[11]....
        /*01a0*/ 	.word	0xffffffff


	//   ....[12]....
        /*01a4*/ 	.word	0xffffffff


	//   ....[13]....
        /*01a8*/ 	.word	0xffffffff


	//   ....[14]....
        /*01ac*/ 	.word	0xffffffff


	//   ....[15]....
        /*01b0*/ 	.word	0xffffffff


	//----- nvinfo : EIATTR_COOP_GROUP_INSTR_OFFSETS
	.align		4
.L_5891:
        /*01b4*/ 	.byte	0x04, 0x28
        /*01b6*/ 	.short	(.L_5893 - .L_5892)


	//   ....[0]....
.L_5892:
        /*01b8*/ 	.word	0x000005e0


	//   ....[1]....
        /*01bc*/ 	.word	0x00000600


	//   ....[2]....
        /*01c0*/ 	.word	0x000006b0


	//   ....[3]....
        /*01c4*/ 	.word	0x000006d0


	//   ....[4]....
        /*01c8*/ 	.word	0x000006f0


	//   ....[5]....
        /*01cc*/ 	.word	0x000014b0


	//   ....[6]....
        /*01d0*/ 	.word	0x00001520


	//   ....[7]....
        /*01d4*/ 	.word	0x00001540


	//   ....[8]....
        /*01d8*/ 	.word	0x00001560


	//   ....[9]....
        /*01dc*/ 	.word	0x00001580


	//   ....[10]....
        /*01e0*/ 	.word	0x000015d0


	//   ....[11]....
        /*01e4*/ 	.word	0x000015f0


	//   ....[12]....
        /*01e8*/ 	.word	0x00001610


	//   ....[13]....
        /*01ec*/ 	.word	0x000028f0


	//   ....[14]....
        /*01f0*/ 	.word	0x00002970


	//   ....[15]....
        /*01f4*/ 	.word	0x000029d0


	//----- nvinfo : EIATTR_SYSCALL_OFFSETS
	.align		4
.L_5893:
        /*01f8*/ 	.byte	0x04, 0x46
        /*01fa*/ 	.short	(.L_5895 - .L_5894)


	//   ....[0]....
.L_5894:
        /*01fc*/ 	.word	0x00002880


	//----- nvinfo : EIATTR_EXIT_INSTR_OFFSETS
	.align		4
.L_5895:
        /*0200*/ 	.byte	0x04, 0x1c
        /*0202*/ 	.short	(.L_5897 - .L_5896)


	//   ....[0]....
.L_5896:
        /*0204*/ 	.word	0x00002310


	//   ....[1]....
        /*0208*/ 	.word	0x00002750


	//   ....[2]....
        /*020c*/ 	.word	0x00002890


	//----- nvinfo : EIATTR_CTAIDZ_USED
	.align		4
.L_5897:
        /*0210*/ 	.byte	0x01, 0x04
	.zero		2


	//----- nvinfo : EIATTR_CRS_STACK_SIZE
	.align		4
        /*0214*/ 	.byte	0x04, 0x1e
        /*0216*/ 	.short	(.L_5899 - .L_5898)
.L_5898:
        /*0218*/ 	.word	0x00000000
.L_5899:


//--------------------- .nv.info._ZN4vllm25paged_attention_v1_kernelI13__nv_bfloat16hLi192ELi8ELi128ELNS_18Fp8KVCacheDataTypeE2ELb0EEEvPT_PKS3_PKT0_S9_ifPKiSB_iPKfiiiSD_SD_iiiii --------------------------
	.section	.nv.info._ZN4vllm25paged_attention_v1_kernelI13__nv_bfloat16hLi192ELi8ELi128ELNS_18Fp8KVCacheDataTypeE2ELb0EEEvPT_PKS3_PKT0_S9_ifPKiSB_iPKfiiiSD_SD_iiiii,"",@"SHT_CUDA_INFO"
	.sectionflags	@""
	.align	4


	//----- nvinfo : EIATTR_CUDA_API_VERSION
	.align		4
        /*0000*/ 	.byte	0x04, 0x37
        /*0002*/ 	.short	(.L_5901 - .L_5900)
.L_5900:
        /*0004*/ 	.word	0x00000082


	//----- nvinfo : EIATTR_SW2861232_WAR
	.align		4
.L_5901:
        /*0008*/ 	.byte	0x01, 0x35
	.zero		2


	//----- nvinfo : EIATTR_PARAM_CBANK
	.align		4
        /*000c*/ 	.byte	0x04, 0x0a
        /*000e*/ 	.short	(.L_5903 - .L_5902)
	.align		4
.L_5902:
        /*0010*/ 	.word	index@(.nv.constant0._ZN4vllm25paged_attention_v1_kernelI13__nv_bfloat16hLi192ELi8ELi128ELNS_18Fp8KVCacheDataTypeE2ELb0EEEvPT_PKS3_PKT0_S9_ifPKiSB_iPKfiiiSD_SD_iiiii)
        /*0014*/ 	.short	0x0160
        /*0016*/ 	.short	0x007c


	//----- nvinfo : EIATTR_CBANK_PARAM_SIZE
	.align		4
.L_5903:
        /*0018*/ 	.byte	0x03, 0x19
        /*001a*/ 	.short	0x007c


	//----- nvinfo : EIATTR_KPARAM_INFO
	.align		4
        /*001c*/ 	.byte	0x04, 0x17
        /*001e*/ 	.short	(.L_5905 - .L_5904)
.L_5904:
        /*0020*/ 	.word	0x00000000
        /*0024*/ 	.short	0x0013
        /*0026*/ 	.short	0x0078
        /*0028*/ 	.byte	0x00, 0xf0, 0x11, 0x00


	//----- nvinfo : EIATTR_KPARAM_INFO
	.align		4
.L_5905:
        /*002c*/ 	.byte	0x04, 0x17
        /*002e*/ 	.short	(.L_5907 - .L_5906)
.L_5906:
        /*0030*/ 	.word	0x00000000
        /*0034*/ 	.short	0x0012
        /*0036*/ 	.short	0x0074
        /*0038*/ 	.byte	0x00, 0xf0, 0x11, 0x00


	//----- nvinfo : EIATTR_KPARAM_INFO
	.align		4
.L_5907:
        /*003c*/ 	.byte	0x04, 0x17
        /*003e*/ 	.short	(.L_5909 - .L_5908)
.L_5908:
        /*0040*/ 	.word	0x00000000
        /*0044*/ 	.short	0x0011
        /*0046*/ 	.short	0x0070
        /*0048*/ 	.byte	0x00, 0xf0, 0x11, 0x00


	//----- nvinfo : EIATTR_KPARAM_INFO
	.align		4
.L_5909:
        /*004c*/ 	.byte	0x04, 0x17
        /*004e*/ 	.short	(.L_5911 - .L_5910)
.L_5910:
        /*0050*/ 	.word	0x00000000
        /*0054*/ 	.short	0x0010
        /*0056*/ 	.short	0x006c
        /*0058*/ 	.byte	0x00, 0xf0, 0x11, 0x00


	//----- nvinfo : EIATTR_KPARAM_INFO
	.align		4
.L_5911:
        /*005c*/ 	.byte	0x04, 0x17
        /*005e*/ 	.short	(.L_5913 - .L_5912)
.L_5912:
        /*0060*/ 	.word	0x00000000
        /*0064*/ 	.short	0x000f
        /*0066*/ 	.short	0x0068
        /*0068*/ 	.byte	0x00, 0xf0, 0x11, 0x00


	//----- nvinfo : EIATTR_KPARAM_INFO
	.align		4
.L_5913:
        /*006c*/ 	.byte	0x04, 0x17
        /*006e*/ 	.short	(.L_5915 - .L_5914)
.L_5914:
        /*0070*/ 	.word	0x00000000
        /*0074*/ 	.short	0x000e
        /*0076*/ 	.short	0x0060
        /*0078*/ 	.byte	0x00, 0xf0, 0x21, 0x00


	//----- nvinfo : EIATTR_KPARAM_INFO
	.align		4
.L_5915:
        /*007c*/ 	.byte	0x04, 0x17
        /*007e*/ 	.short	(.L_5917 - .L_5916)
.L_5916:
        /*0080*/ 	.word	0x00000000
        /*0084*/ 	.short	0x000d
        /*0086*/ 	.short	0x0058
        /*0088*/ 	.byte	0x00, 0xf0, 0x21, 0x00


	//----- nvinfo : EIATTR_KPARAM_INFO
	.align		4
.L_5917:
        /*008c*/ 	.byte	0x04, 0x17
        /*008e*/ 	.short	(.L_5919 - .L_5918)
.L_5918:
        /*0090*/ 	.word	0x00000000
        /*0094*/ 	.short	0x000c
        /*0096*/ 	.short	0x0050
        /*0098*/ 	.byte	0x00, 0xf0, 0x11, 0x00


	//----- nvinfo : EIATTR_KPARAM_INFO
	.align		4
.L_5919:
        /*009c*/ 	.byte	0x04, 0x17
        /*009e*/ 	.short	(.L_5921 - .L_5920)
.L_5920:
        /*00a0*/ 	.word	0x00000000
        /*00a4*/ 	.short	0x000b
        /*00a6*/ 	.short	0x004c
        /*00a8*/ 	.byte	0x00, 0xf0, 0x11, 0x00


	//----- nvinfo : EIATTR_KPARAM_INFO
	.align		4
.L_5921:
        /*00ac*/ 	.byte	0x04, 0x17
        /*00ae*/ 	.short	(.L_5923 - .L_5922)
.L_5922:
        /*00b0*/ 	.word	0x00000000
        /*00b4*/ 	.short	0x000a
        /*00b6*/ 	.short	0x0048
        /*00b8*/ 	.byte	0x00, 0xf0, 0x11, 0x00


	//----- nvinfo : EIATTR_KPARAM_INFO
	.align		4
.L_5923:
        /*00bc*/ 	.byte	0x04, 0x17
        /*00be*/ 	.short	(.L_5925 - .L_5924)
.L_5924:
        /*00c0*/ 	.word	0x00000000
        /*00c4*/ 	.short	0x0009
        /*00c6*/ 	.short	0x0040
        /*00c8*/ 	.byte	0x00, 0xf0, 0x21, 0x00


	//----- nvinfo : EIATTR_KPARAM_INFO
	.align		4
.L_5925:
        /*00cc*/ 	.byte	0x04, 0x17
        /*00ce*/ 	.short	(.L_5927 - .L_5926)
.L_5926:
        /*00d0*/ 	.word	0x00000000
        /*00d4*/ 	.short	0x0008
        /*00d6*/ 	.short	0x0038
        /*00d8*/ 	.byte	0x00, 0xf0, 0x11, 0x00


	//----- nvinfo : EIATTR_KPARAM_INFO
	.align		4
.L_5927:
        /*00dc*/ 	.byte	0x04, 0x17
        /*00de*/ 	.short	(.L_5929 - .L_5928)
.L_5928:
        /*00e0*/ 	.word	0x00000000
        /*00e4*/ 	.short	0x0007
        /*00e6*/ 	.short	0x0030
        /*00e8*/ 	.byte	0x00, 0xf0, 0x21, 0x00


	//----- nvinfo : EIATTR_KPARAM_INFO
	.align		4
.L_5929:
        /*00ec*/ 	.byte	0x04, 0x17
        /*00ee*/ 	.short	(.L_5931 - .L_5930)
.L_5930:
        /*00f0*/ 	.word	0x00000000
        /*00f4*/ 	.short	0x0006
        /*00f6*/ 	.short	0x0028
        /*00f8*/ 	.byte	0x00, 0xf0, 0x21, 0x00


	//----- nvinfo : EIATTR_KPARAM_INFO
	.align		4
.L_5931:
        /*00fc*/ 	.byte	0x04, 0x17
        /*00fe*/ 	.short	(.L_5933 - .L_5932)
.L_5932:
        /*0100*/ 	.word	0x00000000
        /*0104*/ 	.short	0x0005
        /*0106*/ 	.short	0x0024
        /*0108*/ 	.byte	0x00, 0xf0, 0x11, 0x00


	//----- nvinfo : EIATTR_KPARAM_INFO
	.align		4
.L_5933:
        /*010c*/ 	.byte	0x04, 0x17
        /*010e*/ 	.short	(.L_5935 - .L_5934)
.L_5934:
        /*0110*/ 	.word	0x00000000
        /*0114*/ 	.short	0x0004
        /*0116*/ 	.short	0x0020
        /*0118*/ 	.byte	0x00, 0xf0, 0x11, 0x00


	//----- nvinfo : EIATTR_KPARAM_INFO
	.align		4
.L_5935:
        /*011c*/ 	.byte	0x04, 0x17
        /*011e*/ 	.short	(.L_5937 - .L_5936)
.L_5936:
        /*0120*/ 	.word	0x00000000
        /*0124*/ 	.short	0x0003
        /*0126*/ 	.short	0x0018
        /*0128*/ 	.byte	0x00, 0xf0, 0x21, 0x00


	//----- nvinfo : EIATTR_KPARAM_INFO
	.align		4
.L_5937:
        /*012c*/ 	.byte	0x04, 0x17
        /*012e*/ 	.short	(.L_5939 - .L_5938)
.L_5938:
        /*0130*/ 	.word	0x00000000
        /*0134*/ 	.short	0x0002
        /*0136*/ 	.short	0x0010
        /*0138*/ 	.byte	0x00, 0xf0, 0x21, 0x00


	//----- nvinfo : EIATTR_KPARAM_INFO
	.align		4
.L_5939:
        /*013c*/ 	.byte	0x04, 0x17
        /*013e*/ 	.short	(.L_5941 - .L_5940)
.L_5940:
        /*0140*/ 	.word	0x00000000
        /*0144*/ 	.short	0x0001
        /*0146*/ 	.short	0x0008
        /*0148*/ 	.byte	0x00, 0xf0, 0x21, 0x00


	//----- nvinfo : EIATTR_KPARAM_INFO
	.align		4
.L_5941:
        /*014c*/ 	.byte	0x04, 0x17
        /*014e*/ 	.short	(.L_5943 - .L_5942)
.L_5942:
        /*0150*/ 	.word	0x00000000
        /*0154*/ 	.short	0x0000
        /*0156*/ 	.short	0x0000
        /*0158*/ 	.byte	0x00, 0xf0, 0x21, 0x00


	//----- nvinfo : EIATTR_MAXREG_COUNT
	.align		4
.L_5943:
        /*015c*/ 	.byte	0x03, 0x1b
        /*015e*/ 	.short	0x00ff


	//----- nvinfo : EIATTR_NUM_BARRIERS
	.align		4
        /*0160*/ 	.byte	0x02, 0x4c
        /*0162*/ 	.byte	0x01
	.zero		1


	//----- nvinfo : EIATTR_EXTERNS
	.align		4
        /*0164*/ 	.byte	0x04, 0x0f
        /*0166*/ 	.short	(.L_5945 - .L_5944)


	//   ....[0]....
	.align		4
.L_5944:
        /*0168*/ 	.word	index@(__assertfail)


	//----- nvinfo : EIATTR_MERCURY_ISA_VERSION
	.align		4
.L_5945:
        /*016c*/ 	.byte	0x03, 0x5f
        /*016e*/ 	.short	0x0000


	//----- nvinfo : EIATTR_COOP_GROUP_MASK_REGIDS
	.align		4
        /*0170*/ 	.byte	0x04, 0x29
        /*0172*/ 	.short	(.L_5947 - .L_5946)


	//   ....[0]....
.L_5946:
        /*0174*/ 	.word	0xffffffff


	//   ....[1]....
        /*0178*/ 	.word	0xffffffff


	//   ....[2]....
        /*017c*/ 	.word	0xffffffff


	//   ....[3]....
        /*0180*/ 	.word	0xffffffff


	//   ....[4]....
        /*0184*/ 	.word	0xffffffff


	//   ....[5]....
        /*0188*/ 	.word	0xffffffff


	//   ....[6]....
        /*018c*/ 	.word	0xffffffff


	//   ....[7]....
        /*0190*/ 	.word	0xffffffff


	//   ....[8]....
        /*0194*/ 	.word	0xffffffff


	//   ....[9]....
        /*0198*/ 	.word	0xffffffff


	//   ....[10]....
        /*019c*/ 	.word	0xffffffff


	//   ....[11]....
        /*01a0*/ 	.word	0xffffffff


	//   ....[12]....
        /*01a4*/ 	.word	0xffffffff


	//   ....[13]....
        /*01a8*/ 	.word	0xffffffff


	//   ....[14]....
        /*01ac*/ 	.word	0xffffffff


	//   ....[15]....
        /*01b0*/ 	.word	0xffffffff


	//----- nvinfo : EIATTR_COOP_GROUP_INSTR_OFFSETS
	.align		4
.L_5947:
        /*01b4*/ 	.byte	0x04, 0x28
        /*01b6*/ 	.short	(.L_5949 - .L_5948)


	//   ....[0]....
.L_5948:
        /*01b8*/ 	.word	0x000005e0


	//   ....[1]....
        /*01bc*/ 	.word	0x00000600


	//   ....[2]....
        /*01c0*/ 	.word	0x000006b0


	//   ....[3]....
        /*01c4*/ 	.word	0x000006d0


	//   ....[4]....
        /*01c8*/ 	.word	0x000006f0


	//   ....[5]....
        /*01cc*/ 	.word	0x000014b0


	//   ....[6]....
        /*01d0*/ 	.word	0x00001520


	//   ....[7]....
        /*01d4*/ 	.word	0x00001540


	//   ....[8]....
        /*01d8*/ 	.word	0x00001560


	//   ....[9]....
        /*01dc*/ 	.word	0x00001580


	//   ....[10]....
        /*01e0*/ 	.word	0x000015d0


	//   ....[11]....
        /*01e4*/ 	.word	0x000015f0


	//   ....[12]....
        /*01e8*/ 	.word	0x00001610


	//   ....[13]....
        /*01ec*/ 	.word	0x00002720


	//   ....[14]....
        /*01f0*/ 	.word	0x000027a0


	//   ....[15]....
        /*01f4*/ 	.word	0x00002800


	//----- nvinfo : EIATTR_SYSCALL_OFFSETS
	.align		4
.L_5949:
        /*01f8*/ 	.byte	0x04, 0x46
        /*01fa*/ 	.short	(.L_5951 - .L_5950)


	//   ....[0]....
.L_5950:
        /*01fc*/ 	.word	0x000026b0


	//----- nvinfo : EIATTR_EXIT_INSTR_OFFSETS
	.align		4
.L_5951:
        /*0200*/ 	.byte	0x04, 0x1c
        /*0202*/ 	.short	(.L_5953 - .L_5952)


	//   ....[0]....
.L_5952:
        /*0204*/ 	.word	0x00002230


	//   ....[1]....
        /*0208*/ 	.word	0x00002580


	//   ....[2]....
        /*020c*/ 	.word	0x000026c0


	//----- nvinfo : EIATTR_CTAIDZ_USED
	.align		4
.L_5953:
        /*0210*/ 	.byte	0x01, 0x04
	.zero		2


	//----- nvinfo : EIATTR_CRS_STACK_SIZE
	.align		4
        /*0214*/ 	.byte	0x04, 0x1e
        /*0216*/ 	.short	(.L_5955 - .L_5954)
.L_5954:
        /*0218*/ 	.word	0x00000000
.L_5955:


//--------------------- .nv.info._ZN4vllm25paged_attention_v1_kernelI13__nv_bfloat16hLi128ELi8ELi128ELNS_18Fp8KVCacheDataTypeE2ELb0EEEvPT_PKS3_PKT0_S9_ifPKiSB_iPKfiiiSD_SD_iiiii --------------------------
	.section	.nv.info._ZN4vllm25paged_attention_v1_kernelI13__nv_bfloat16hLi128ELi8ELi128ELNS_18Fp8KVCacheDataTypeE2ELb0EEEvPT_PKS3_PKT0_S9_ifPKiSB_iPKfiiiSD_SD_iiiii,"",@"SHT_CUDA_INFO"
	.sectionflags	@""
	.align	4


	//----- nvinfo : EIATTR_CUDA_API_VERSION
	.align		4
        /*0000*/ 	.byte	0x04, 0x37
        /*0002*/ 	.short	(.L_5957 - .L_5956)
.L_5956:
        /*0004*/ 	.word	0x00000082


	//----- nvinfo : EIATTR_SW2861232_WAR
	.align		4
.L_5957:
        /*0008*/ 	.byte	0x01, 0x35
	.zero		2


	//----- nvinfo : EIATTR_PARAM_CBANK
	.align		4
        /*000c*/ 	.byte	0x04, 0x0a
        /*000e*/ 	.short	(.L_5959 - .L_5958)
	.align		4
.L_5958:
        /*0010*/ 	.word	index@(.nv.constant0._ZN4vllm25paged_attention_v1_kernelI13__nv_bfloat16hLi128ELi8ELi128ELNS_18Fp8KVCacheDataTypeE2ELb0EEEvPT_PKS3_PKT0_S9_ifPKiSB_iPKfiiiSD_SD_iiiii)
        /*0014*/ 	.short	0x0160
        /*0016*/ 	.short	0x007c


	//----- nvinfo : EIATTR_CBANK_PARAM_SIZE
	.align		4
.L_5959:
        /*0018*/ 	.byte	0x03, 0x19
        /*001a*/ 	.short	0x007c


	//----- nvinfo : EIATTR_KPARAM_INFO
	.align		4
        /*001c*/ 	.byte	0x04, 0x17
        /*001e*/ 	.short	(.L_5961 - .L_5960)
.L_5960:
        /*0020*/ 	.word	0x00000000
        /*0024*/ 	.short	0x0013
        /*0026*/ 	.short	0x0078
        /*0028*/ 	.byte	0x00, 0xf0, 0x11, 0x00


	//----- nvinfo : EIATTR_KPARAM_INFO
	.align		4
.L_5961:
        /*002c*/ 	.byte	0x04, 0x17
        /*002e*/ 	.short	(.L_5963 - .L_5962)
.L_5962:
        /*0030*/ 	.word	0x00000000
        /*0034*/ 	.short	0x0012
        /*0036*/ 	.short	0x0074
        /*0038*/ 	.byte	0x00, 0xf0, 0x11, 0x00


	//----- nvinfo : EIATTR_KPARAM_INFO
	.align		4
.L_5963:
        /*003c*/ 	.byte	0x04, 0x17
        /*003e*/ 	.short	(.L_5965 - .L_5964)
.L_5964:
        /*0040*/ 	.word	0x00000000
        /*0044*/ 	.short	0x0011
        /*0046*/ 	.short	0x0070
        /*0048*/ 	.byte	0x00, 0xf0, 0x11, 0x00


	//----- nvinfo : EIATTR_KPARAM_INFO
	.align		4
.L_5965:
        /*004c*/ 	.byte	0x04, 0x17
        /*004e*/ 	.short	(.L_5967 - .L_5966)
.L_5966:
        /*0050*/ 	.word	0x00000000
        /*0054*/ 	.short	0x0010
        /*0056*/ 	.short	0x006c
        /*0058*/ 	.byte	0x00, 0xf0, 0x11, 0x00


	//----- nvinfo : EIATTR_KPARAM_INFO
	.align		4
.L_5967:
        /*005c*/ 	.byte	0x04, 0x17
        /*005e*/ 	.short	(.L_5969 - .L_5968)
.L_5968:
        /*0060*/ 	.word	0x00000000
        /*0064*/ 	.short	0x000f
        /*0066*/ 	.short	0x0068
        /*0068*/ 	.byte	0x00, 0xf0, 0x11, 0x00


	//----- nvinfo : EIATTR_KPARAM_INFO
	.align		4
.L_5969:
        /*006c*/ 	.byte	0x04, 0x17
        /*006e*/ 	.short	(.L_5971 - .L_5970)
.L_5970:
        /*0070*/ 	.word	0x00000000
        /*0074*/ 	.short	0x000e
        /*0076*/ 	.short	0x0060
        /*0078*/ 	.byte	0x00, 0xf0, 0x21, 0x00


	//----- nvinfo : EIATTR_KPARAM_INFO
	.align		4
.L_5971:
        /*007c*/ 	.byte	0x04, 0x17
        /*007e*/ 	.short	(.L_5973 - .L_5972)
.L_5972:
        /*0080*/ 	.word	0x00000000
        /*0084*/ 	.short	0x000d
        /*0086*/ 	.short	0x0058
        /*0088*/ 	.byte	0x00, 0xf0, 0x21, 0x00


	//----- nvinfo : EIATTR_KPARAM_INFO
	.align		4
.L_5973:
        /*008c*/ 	.byte	0x04, 0x17
        /*008e*/ 	.short	(.L_5975 - .L_5974)
.L_5974:
        /*0090*/ 	.word	0x00000000
        /*0094*/ 	.short	0x000c
        /*0096*/ 	.short	0x0050
        /*0098*/ 	.byte	0x00, 0xf0, 0x11, 0x00


	//----- nvinfo : EIATTR_KPARAM_INFO
	.align		4
.L_5975:
        /*009c*/ 	.byte	0x04, 0x17
        /*009e*/ 	.short	(.L_5977 - .L_5976)
.L_5976:
        /*00a0*/ 	.word	0x00000000
        /*00a4*/ 	.short	0x000b
        /*00a6*/ 	.short	0x004c
        /*00a8*/ 	.byte	0x00, 0xf0, 0x11, 0x00


	//----- nvinfo : EIATTR_KPARAM_INFO
	.align		4
.L_5977:
        /*00ac*/ 	.byte	0x04, 0x17
        /*00ae*/ 	.short	(.L_5979 - .L_5978)
.L_5978:
        /*00b0*/ 	.word	0x00000000
        /*00b4*/ 	.short	0x000a
        /*00b6*/ 	.short	0x0048
        /*00b8*/ 	.byte	0x00, 0xf0, 0x11, 0x00


	//----- nvinfo : EIATTR_KPARAM_INFO
	.align		4
.L_5979:
        /*00bc*/ 	.byte	0x04, 0x17
        /*00be*/ 	.short	(.L_5981 - .L_5980)
.L_5980:
        /*00c0*/ 	.word	0x00000000
        /*00c4*/ 	.short	0x0009
        /*00c6*/ 	.short	0x0040
        /*00c8*/ 	.byte	0x00, 0xf0, 0x21, 0x00


	//----- nvinfo : EIATTR_KPARAM_INFO
	.align		4
.L_5981:
        /*00cc*/ 	.byte	0x04, 0x17
        /*00ce*/ 	.short	(.L_5983 - .L_5982)
.L_5982:
        /*00d0*/ 	.word	0x00000000
        /*00d4*/ 	.short	0x0008
        /*00d6*/ 	.short	0x0038
        /*00d8*/ 	.byte	0x00, 0xf0, 0x11, 0x00


	//----- nvinfo : EIATTR_KPARAM_INFO
	.align		4
.L_5983:
        /*00dc*/ 	.byte	0x04, 0x17
        /*00de*/ 	.short	(.L_5985 - .L_5984)
.L_5984:
        /*00e0*/ 	.word	0x00000000
        /*00e4*/ 	.short	0x0007
        /*00e6*/ 	.short	0x0030
        /*00e8*/ 	.byte	0x00, 0xf0, 0x21, 0x00


	//----- nvinfo : EIATTR_KPARAM_INFO
	.align		4
.L_5985:
        /*00ec*/ 	.byte	0x04, 0x17
        /*00ee*/ 	.short	(.L_5987 - .L_5986)
.L_5986:
        /*00f0*/ 	.word	0x00000000
        /*00f4*/ 	.short	0x0006
        /*00f6*/ 	.short	0x0028
        /*00f8*/ 	.byte	0x00, 0xf0, 0x21, 0x00


	//----- nvinfo : EIATTR_KPARAM_INFO
	.align		4
.L_5987:
        /*00fc*/ 	.byte	0x04, 0x17
        /*00fe*/ 	.short	(.L_5989 - .L_5988)
.L_5988:
        /*0100*/ 	.word	0x00000000
        /*0104*/ 	.short	0x0005
        /*0106*/ 	.short	0x0024
        /*0108*/ 	.byte	0x00, 0xf0, 0x11, 0x00


	//----- nvinfo : EIATTR_KPARAM_INFO
	.align		4
.L_5989:
        /*010c*/ 	.byte	0x04, 0x17
        /*010e*/ 	.short	(.L_5991 - .L_5990)
.L_5990:
        /*0110*/ 	.word	0x00000000
        /*0114*/ 	.short	0x0004
        /*0116*/ 	.short	0x0020
        /*0118*/ 	.byte	0x00, 0xf0, 0x11, 0x00


	//----- nvinfo : EIATTR_KPARAM_INFO
	.align		4
.L_5991:
        /*011c*/ 	.byte	0x04, 0x17
        /*011e*/ 	.short	(.L_5993 - .L_5992)
.L_5992:
        /*0120*/ 	.word	0x00000000
        /*0124*/ 	.short	0x0003
        /*0126*/ 	.short	0x0018
        /*0128*/ 	.byte	0x00, 0xf0, 0x21, 0x00


	//----- nvinfo : EIATTR_KPARAM_INFO
	.align		4
.L_5993:
        /*012c*/ 	.byte	0x04, 0x17
        /*012e*/ 	.short	(.L_5995 - .L_5994)
.L_5994:
        /*0130*/ 	.word	0x00000000
        /*0134*/ 	.short	0x0002
        /*0136*/ 	.short	0x0010
        /*0138*/ 	.byte	0x00, 0xf0, 0x21, 0x00


	//----- nvinfo : EIATTR_KPARAM_INFO
	.align		4
.L_5995:
        /*013c*/ 	.byte	0x04, 0x17
        /*013e*/ 	.short	(.L_5997 - .L_5996)
.L_5996:
        /*0140*/ 	.word	0x00000000
        /*0144*/ 	.short	0x0001
        /*0146*/ 	.short	0x0008
        /*0148*/ 	.byte	0x00, 0xf0, 0x21, 0x00


	//----- nvinfo : EIATTR_KPARAM_INFO
	.align		4
.L_5997:
        /*014c*/ 	.byte	0x04, 0x17
        /*014e*/ 	.short	(.L_5999 - .L_5998)
.L_5998:
        /*0150*/ 	.word	0x00000000
        /*0154*/ 	.short	0x0000
        /*0156*/ 	.short	0x0000
        /*0158*/ 	.byte	0x00, 0xf0, 0x21, 0x00


	//----- nvinfo : EIATTR_MAXREG_COUNT
	.align		4
.L_5999:
        /*015c*/ 	.byte	0x03, 0x1b
        /*015e*/ 	.short	0x00ff


	//----- nvinfo : EIATTR_NUM_BARRIERS
	.align		4
        /*0160*/ 	.byte	0x02, 0x4c
        /*0162*/ 	.byte	0x01
	.zero		1


	//----- nvinfo : EIATTR_EXTERNS
	.align		4
        /*0164*/ 	.byte	0x04, 0x0f
        /*0166*/ 	.short	(.L_6001 - .L_6000)


	//   ....[0]....
	.align		4
.L_6000:
        /*0168*/ 	.word	index@(__assertfail)


	//----- nvinfo : EIATTR_MERCURY_ISA_VERSION
	.align		4
.L_6001:
        /*016c*/ 	.byte	0x03, 0x5f
        /*016e*/ 	.short	0x0000


	//----- nvinfo : EIATTR_COOP_GROUP_MASK_REGIDS
	.align		4
        /*0170*/ 	.byte	0x04, 0x29
        /*0172*/ 	.short	(.L_6003 - .L_6002)


	//   ....[0]....
.L_6002:
        /*0174*/ 	.word	0xffffffff


	//   ....[1]....
        /*0178*/ 	.word	0xffffffff


	//   ....[2]....
        /*017c*/ 	.word	0xffffffff


	//   ....[3]....
        /*0180*/ 	.word	0xffffffff


	//   ....[4]....
        /*0184*/ 	.word	0xffffffff


	//   ....[5]....
        /*0188*/ 	.word	0xffffffff


	//   ....[6]....
        /*018c*/ 	.word	0xffffffff


	//   ....[7]....
        /*0190*/ 	.word	0xffffffff


	//   ....[8]....
        /*0194*/ 	.word	0xffffffff


	//   ....[9]....
        /*0198*/ 	.word	0xffffffff


	//   ....[10]....
        /*019c*/ 	.word	0xffffffff


	//   ....[11]....
        /*01a0*/ 	.word	0xffffffff


	//   ....[12]....
        /*01a4*/ 	.word	0xffffffff


	//   ....[13]....
        /*01a8*/ 	.word	0xffffffff


	//   ....[14]....
        /*01ac*/ 	.word	0xffffffff


	//   ....[15]....
        /*01b0*/ 	.word	0xffffffff


	//----- nvinfo : EIATTR_COOP_GROUP_INSTR_OFFSETS
	.align		4
.L_6003:
        /*01b4*/ 	.byte	0x04, 0x28
        /*01b6*/ 	.short	(.L_6005 - .L_6004)


	//   ....[0]....
.L_6004:
        /*01b8*/ 	.word	0x000005f0


	//   ....[1]....
        /*01bc*/ 	.word	0x00000610


	//   ....[2]....
        /*01c0*/ 	.word	0x000006c0


	//   ....[3]....
        /*01c4*/ 	.word	0x000006e0


	//   ....[4]....
        /*01c8*/ 	.word	0x00000700


	//   ....[5]....
        /*01cc*/ 	.word	0x000014c0


	//   ....[6]....
        /*01d0*/ 	.word	0x00001530


	//   ....[7]....
        /*01d4*/ 	.word	0x00001550


	//   ....[8]....
        /*01d8*/ 	.word	0x00001570


	//   ....[9]....
        /*01dc*/ 	.word	0x00001590


	//   ....[10]....
        /*01e0*/ 	.word	0x000015e0


	//   ....[11]....
        /*01e4*/ 	.word	0x00001600


	//   ....[12]....
        /*01e8*/ 	.word	0x00001620


	//   ....[13]....
        /*01ec*/ 	.word	0x00002530


	//   ....[14]....
        /*01f0*/ 	.word	0x000025b0


	//   ....[15]....
        /*01f4*/ 	.word	0x00002610


	//----- nvinfo : EIATTR_SYSCALL_OFFSETS
	.align		4
.L_6005:
        /*01f8*/ 	.byte	0x04, 0x46
        /*01fa*/ 	.short	(.L_6007 - .L_6006)


	//   ....[0]....
.L_6006:
        /*01fc*/ 	.word	0x000024c0


	//----- nvinfo : EIATTR_EXIT_INSTR_OFFSETS
	.align		4
.L_6007:
        /*0200*/ 	.byte	0x04, 0x1c
        /*0202*/ 	.short	(.L_6009 - .L_6008)


	//   ....[0]....
.L_6008:
        /*0204*/ 	.word	0x000020d0


	//   ....[1]....
        /*0208*/ 	.word	0x00002390


	//   ....[2]....
        /*020c*/ 	.word	0x000024d0


	//----- nvinfo : EIATTR_CTAIDZ_USED
	.align		4
.L_6009:
        /*0210*/ 	.byte	0x01, 0x04
	.zero		2


	//----- nvinfo : EIATTR_CRS_STACK_SIZE
	.align		4
        /*0214*/ 	.byte	0x04, 0x1e
        /*0216*/ 	.short	(.L_6011 - .L_6010)
.L_6010:
        /*0218*/ 	.word	0x00000000
.L_6011:


//--------------------- .nv.info._ZN4vllm25paged_attention_v1_kernelI13__nv_bfloat16hLi120ELi8ELi128ELNS_18Fp8KVCacheDataTypeE2ELb0EEEvPT_PKS3_PKT0_S9_ifPKiSB_iPKfiiiSD_SD_iiiii --------------------------
	.section	.nv.info._ZN4vllm25paged_attention_v1_kernelI13__nv_bfloat16hLi120ELi8ELi128ELNS_18Fp8KVCacheDataTypeE2ELb0EEEvPT_PKS3_PKT0_S9_ifPKiSB_iPKfiiiSD_SD_iiiii,"",@"SHT_CUDA_INFO"
	.sectionflags	@""
	.align	4


	//----- nvinfo : EIATTR_CUDA_API_VERSION
	.align		4
        /*0000*/ 	.byte	0x04, 0x37
        /*0002*/ 	.short	(.L_6013 - .L_6012)
.L_6012:
        /*0004*/ 	.word	0x00000082


	//----- nvinfo : EIATTR_SW2861232_WAR
	.align		4
.L_6013:
        /*0008*/ 	.byte	0x01, 0x35
	.zero		2


	//----- nvinfo : EIATTR_PARAM_CBANK
	.align		4
        /*000c*/ 	.byte	0x04, 0x0a
        /*000e*/ 	.short	(.L_6015 - .L_6014)
	.align		4
.L_6014:
        /*0010*/ 	.word	index@(.nv.constant0._ZN4vllm25paged_attention_v1_kernelI13__nv_bfloat16hLi120ELi8ELi128ELNS_18Fp8KVCacheDataTypeE2ELb0EEEvPT_PKS3_PKT0_S9_ifPKiSB_iPKfiiiSD_SD_iiiii)
        /*0014*/ 	.short	0x0160
        /*0016*/ 	.short	0x007c


	//----- nvinfo : EIATTR_CBANK_PARAM_SIZE
	.align		4
.L_6015:
        /*0018*/ 	.byte	0x03, 0x19
        /*001a*/ 	.short	0x007c


	//----- nvinfo : EIATTR_KPARAM_INFO
	.align		4
        /*001c*/ 	.byte	0x04, 0x17
        /*001e*/ 	.short	(.L_6017 - .L_6016)
.L_6016:
        /*0020*/ 	.word	0x00000000
        /*0024*/ 	.short	0x0013
        /*0026*/ 	.short	0x0078
        /*0028*/ 	.byte	0x00, 0xf0, 0x11, 0x00


	//----- nvinfo : EIATTR_KPARAM_INFO
	.align		4
.L_6017:
        /*002c*/ 	.byte	0x04, 0x17
        /*002e*/ 	.short	(.L_6019 - .L_6018)
.L_6018:
        /*0030*/ 	.word	0x00000000
        /*0034*/ 	.short	0x0012
        /*0036*/ 	.short	0x0074
        /*0038*/ 	.byte	0x00, 0xf0, 0x11, 0x00


	//----- nvinfo : EIATTR_KPARAM_INFO
	.align		4
.L_6019:
        /*003c*/ 	.byte	0x04, 0x17
        /*003e*/ 	.short	(.L_6021 - .L_6020)
.L_6020:
        /*0040*/ 	.word	0x00000000
        /*0044*/ 	.short	0x0011
        /*0046*/ 	.short	0x0070
        /*0048*/ 	.byte	0x00, 0xf0, 0x11, 0x00


	//----- nvinfo : EIATTR_KPARAM_INFO
	.align		4
.L_6021:
        /*004c*/ 	.byte	0x04, 0x17
        /*004e*/ 	.short	(.L_6023 - .L_6022)
.L_6022:
        /*0050*/ 	.word	0x00000000
        /*0054*/ 	.short	0x0010
        /*0056*/ 	.short	0x006c
        /*0058*/ 	.byte	0x00, 0xf0, 0x11, 0x00


	//----- nvinfo : EIATTR_KPARAM_INFO
	.align		4
.L_6023:
        /*005c*/ 	.byte	0x04, 0x17
        /*005e*/ 	.short	(.L_6025 - .L_6024)
.L_6024:
        /*0060*/ 	.word	0x00000000
        /*0064*/ 	.short	0x000f
        /*0066*/ 	.short	0x0068
        /*0068*/ 	.byte	0x00, 0xf0, 0x11, 0x00


	//----- nvinfo : EIATTR_KPARAM_INFO
	.align		4
.L_6025:
        /*006c*/ 	.byte	0x04, 0x17
        /*006e*/ 	.short	(.L_6027 - .L_6026)
.L_6026:
        /*0070*/ 	.word	0x00000000
        /*0074*/ 	.short	0x000e
        /*0076*/ 	.short	0x0060
        /*0078*/ 	.byte	0x00, 0xf0, 0x21, 0x00


	//----- nvinfo : EIATTR_KPARAM_INFO
	.align		4
.L_6027:
        /*007c*/ 	.byte	0x04, 0x17
        /*007e*/ 	.short	(.L_6029 - .L_6028)
.L_6028:
        /*0080*/ 	.word	0x00000000
        /*0084*/ 	.short	0x000d
        /*0086*/ 	.short	0x0058
        /*0088*/ 	.byte	0x00, 0xf0, 0x21, 0x00


	//----- nvinfo : EIATTR_KPARAM_INFO
	.align		4
.L_6029:
        /*008c*/ 	.byte	0x04, 0x17
        /*008e*/ 	.short	(.L_6031 - .L_6030)
.L_6030:
        /*0090*/ 	.word	0x00000000
        /*0094*/ 	.short	0x000c
        /*0096*/ 	.short	0x0050
        /*0098*/ 	.byte	0x00, 0xf0, 0x11, 0x00


	//----- nvinfo : EIATTR_KPARAM_INFO
	.align		4
.L_6031:
        /*009c*/ 	.byte	0x04, 0x17
        /*009e*/ 	.short	(.L_6033 - .L_6032)
.L_6032:
        /*00a0*/ 	.word	0x00000000
        /*00a4*/ 	.short	0x000b
        /*00a6*/ 	.short	0x004c
        /*00a8*/ 	.byte	0x00, 0xf0, 0x11, 0x00


	//----- nvinfo : EIATTR_KPARAM_INFO
	.align		4
.L_6033:
        /*00ac*/ 	.byte	0x04, 0x17
        /*00ae*/ 	.short	(.L_6035 - .L_6034)
.L_6034:
        /*00b0*/ 	.word	0x00000000
        /*00b4*/ 	.short	0x000a
        /*00b6*/ 	.short	0x0048
        /*00b8*/ 	.byte	0x00, 0xf0, 0x11, 0x00


	//----- nvinfo : EIATTR_KPARAM_INFO
	.align		4
.L_6035:
        /*00bc*/ 	.byte	0x04, 0x17
        /*00be*/ 	.short	(.L_6037 - .L_6036)
.L_6036:
        /*00c0*/ 	.word	0x00000000
        /*00c4*/ 	.short	0x0009
        /*00c6*/ 	.short	0x0040
        /*00c8*/ 	.byte	0x00, 0xf0, 0x21, 0x00


	//----- nvinfo : EIATTR_KPARAM_INFO
	.align		4
.L_6037:
        /*00cc*/ 	.byte	0x04, 0x17
        /*00ce*/ 	.short	(.L_6039 - .L_6038)
.L_6038:
        /*00d0*/ 	.word	0x00000000
        /*00d4*/ 	.short	0x0008
        /*00d6*/ 	.short	0x0038
        /*00d8*/ 	.byte	0x00, 0xf0, 0x11, 0x00


	//----- nvinfo : EIATTR_KPARAM_INFO
	.align		4
.L_6039:
        /*00dc*/ 	.byte	0x04, 0x17
        /*00de*/ 	.short	(.L_6041 - .L_6040)
.L_6040:
        /*00e0*/ 	.word	0x00000000
        /*00e4*/ 	.short	0x0007
        /*00e6*/ 	.short	0x0030
        /*00e8*/ 	.byte	0x00, 0xf0, 0x21, 0x00


	//----- nvinfo : EIATTR_KPARAM_INFO
	.align		4
.L_6041:
        /*00ec*/ 	.byte	0x04, 0x17
        /*00ee*/ 	.short	(.L_6043 - .L_6042)
.L_6042:
        /*00f0*/ 	.word	0x00000000
        /*00f4*/ 	.short	0x0006
        /*00f6*/ 	.short	0x0028
        /*00f8*/ 	.byte	0x00, 0xf0, 0x21, 0x00


	//----- nvinfo : EIATTR_KPARAM_INFO
	.align		4
.L_6043:
        /*00fc*/ 	.byte	0x04, 0x17
        /*00fe*/ 	.short	(.L_6045 - .L_6044)
.L_6044:
        /*0100*/ 	.word	0x00000000
        /*0104*/ 	.short	0x0005
        /*0106*/ 	.short	0x0024
        /*0108*/ 	.byte	0x00, 0xf0, 0x11, 0x00


	//----- nvinfo : EIATTR_KPARAM_INFO
	.align		4
.L_6045:
        /*010c*/ 	.byte	0x04, 0x17
        /*010e*/ 	.short	(.L_6047 - .L_6046)
.L_6046:
        /*0110*/ 	.word	0x00000000
        /*0114*/ 	.short	0x0004
        /*0116*/ 	.short	0x0020
        /*0118*/ 	.byte	0x00, 0xf0, 0x11, 0x00


	//----- nvinfo : EIATTR_KPARAM_INFO
	.align		4
.L_6047:
        /*011c*/ 	.byte	0x04, 0x17
        /*011e*/ 	.short	(.L_6049 - .L_6048)
.L_6048:
        /*0120*/ 	.word	0x00000000
        /*0124*/ 	.short	0x0003
        /*0126*/ 	.short	0x0018
        /*0128*/ 	.byte	0x00, 0xf0, 0x21, 0x00


	//----- nvinfo : EIATTR_KPARAM_INFO
	.align		4
.L_6049:
        /*012c*/ 	.byte	0x04, 0x17
        /*012e*/ 	.short	(.L_6051 - .L_6050)
.L_6050:
        /*0130*/ 	.word	0x00000000
        /*0134*/ 	.short	0x0002
        /*0136*/ 	.short	0x0010
        /*0138*/ 	.byte	0x00, 0xf0, 0x21, 0x00


	//----- nvinfo : EIATTR_KPARAM_INFO
	.align		4
.L_6051:
        /*013c*/ 	.byte	0x04, 0x17
        /*013e*/ 	.short	(.L_6053 - .L_6052)
.L_6052:
        /*0140*/ 	.word	0x00000000
        /*0144*/ 	.short	0x0001
        /*0146*/ 	.short	0x0008
        /*0148*/ 	.byte	0x00, 0xf0, 0x21, 0x00


	//----- nvinfo : EIATTR_KPARAM_INFO
	.align		4
.L_6053:
        /*014c*/ 	.byte	0x04, 0x17
        /*014e*/ 	.short	(.L_6055 - .L_6054)
.L_6054:
        /*0150*/ 	.word	0x00000000
        /*0154*/ 	.short	0x0000
        /*0156*/ 	.short	0x0000
        /*0158*/ 	.byte	0x00, 0xf0, 0x21, 0x00


	//----- nvinfo : EIATTR_MAXREG_COUNT
	.align		4
.L_6055:
        /*015c*/ 	.byte	0x03, 0x1b
        /*015e*/ 	.short	0x00ff


	//----- nvinfo : EIATTR_NUM_BARRIERS
	.align		4
        /*0160*/ 	.byte	0x02, 0x4c
        /*0162*/ 	.byte	0x01
	.zero		1


	//----- nvinfo : EIATTR_EXTERNS
	.align		4
        /*0164*/ 	.byte	0x04, 0x0f
        /*0166*/ 	.short	(.L_6057 - .L_6056)


	//   ....[0]....
	.align		4
.L_6056:
        /*0168*/ 	.word	index@(__assertfail)


	//----- nvinfo : EIATTR_MERCURY_ISA_VERSION
	.align		4
.L_6057:
        /*016c*/ 	.byte	0x03, 0x5f
        /*016e*/ 	.short	0x0000


	//----- nvinfo : EIATTR_COOP_GROUP_MASK_REGIDS
	.align		4
        /*0170*/ 	.byte	0x04, 0x29
        /*0172*/ 	.short	(.L_6059 - .L_6058)


	//   ....[0]....
.L_6058:
        /*0174*/ 	.word	0xffffffff


	//   ....[1]....
        /*0178*/ 	.word	0xffffffff


	//   ....[2]....
        /*017c*/ 	.word	0xffffffff


	//   ....[3]....
        /*0180*/ 	.word	0xffffffff


	//   ....[4]....
        /*0184*/ 	.word	0xffffffff


	//   ....[5]....
        /*0188*/ 	.word	0xffffffff


	//   ....[6]....
        /*018c*/ 	.word	0xffffffff


	//   ....[7]....
        /*0190*/ 	.word	0xffffffff


	//   ....[8]....
        /*0194*/ 	.word	0xffffffff


	//   ....[9]....
        /*0198*/ 	.word	0xffffffff


	//   ....[10]....
        /*019c*/ 	.word	0xffffffff


	//   ....[11]....
        /*01a0*/ 	.word	0xffffffff


	//   ....[12]....
        /*01a4*/ 	.word	0xffffffff


	//   ....[13]....
        /*01a8*/ 	.word	0xffffffff


	//   ....[14]....
        /*01ac*/ 	.word	0xffffffff


	//   ....[15]....
        /*01b0*/ 	.word	0xffffffff


	//----- nvinfo : EIATTR_COOP_GROUP_INSTR_OFFSETS
	.align		4
.L_6059:
        /*01b4*/ 	.byte	0x04, 0x28
        /*01b6*/ 	.short	(.L_6061 - .L_6060)


	//   ....[0]....
.L_6060:
        /*01b8*/ 	.word	0x000005f0


	//   ....[1]....
        /*01bc*/ 	.word	0x00000610


	//   ....[2]....
        /*01c0*/ 	.word	0x000006c0


	//   ....[3]....
        /*01c4*/ 	.word	0x000006e0


	//   ....[4]....
        /*01c8*/ 	.word	0x00000700


	//   ....[5]....
        /*01cc*/ 	.word	0x000014c0


	//   ....[6]....
        /*01d0*/ 	.word	0x00001530


	//   ....[7]....
        /*01d4*/ 	.word	0x00001550


	//   ....[8]....
        /*01d8*/ 	.word	0x00001570


	//   ....[9]....
        /*01dc*/ 	.word	0x00001590


	//   ....[10]....
        /*01e0*/ 	.word	0x000015e0


	//   ....[11]....
        /*01e4*/ 	.word	0x00001600


	//   ....[12]....
        /*01e8*/ 	.word	0x00001620


	//   ....[13]....
        /*01ec*/ 	.word	0x00002650


	//   ....[14]....
        /*01f0*/ 	.word	0x000026d0


	//   ....[15]....
        /*01f4*/ 	.word	0x00002730


	//----- nvinfo : EIATTR_SYSCALL_OFFSETS
	.align		4
.L_6061:
        /*01f8*/ 	.byte	0x04, 0x46
        /*01fa*/ 	.short	(.L_6063 - .L_6062)


	//   ....[0]....
.L_6062:
        /*01fc*/ 	.word	0x000025e0


	//----- nvinfo : EIATTR_EXIT_INSTR_OFFSETS
	.align		4
.L_6063:
        /*0200*/ 	.byte	0x04, 0x1c
        /*0202*/ 	.short	(.L_6065 - .L_6064)


	//   ....[0]....
.L_6064:
        /*0204*/ 	.word	0x00002220


	//   ....[1]....
        /*0208*/ 	.word	0x00002430


	//   ....[2]....
        /*020c*/ 	.word	0x000024b0


	//   ....[3]....
        /*0210*/ 	.word	0x000025f0


	//----- nvinfo : EIATTR_CTAIDZ_USED
	.align		4
.L_6065:
        /*0214*/ 	.byte	0x01, 0x04
	.zero		2


	//----- nvinfo : EIATTR_CRS_STACK_SIZE
	.align		4
        /*0218*/ 	.byte	0x04, 0x1e
        /*021a*/ 	.short	(.L_6067 - .L_6066)
.L_6066:
        /*021c*/ 	.word	0x00000000
.L_6067:


//--------------------- .nv.info._ZN4vllm25paged_attention_v1_kernelI13__nv_bfloat16hLi112ELi8ELi128ELNS_18Fp8KVCacheDataTypeE2ELb0EEEvPT_PKS3_PKT0_S9_ifPKiSB_iPKfiiiSD_SD_iiiii --------------------------
	.section	.nv.info._ZN4vllm25paged_attention_v1_kernelI13__nv_bfloat16hLi112ELi8ELi128ELNS_18Fp8KVCacheDataTypeE2ELb0EEEvPT_PKS3_PKT0_S9_ifPKiSB_iPKfiiiSD_SD_iiiii,"",@"SHT_CUDA_INFO"
	.sectionflags	@""
	.align	4


	//----- nvinfo : EIATTR_CUDA_API_VERSION
	.align		4
        /*0000*/ 	.byte	0x04, 0x37
        /*0002*/ 	.short	(.L_6069 - .L_6068)
.L_6068:
        /*0004*/ 	.word	0x00000082


	//----- nvinfo : EIATTR_SW2861232_WAR
	.align		4
.L_6069:
        /*0008*/ 	.byte	0x01, 0x35
	.zero		2


	//----- nvinfo : EIATTR_PARAM_CBANK
	.align		4
        /*000c*/ 	.byte	0x04, 0x0a
        /*000e*/ 	.short	(.L_6071 - .L_6070)
	.align		4
.L_6070:
        /*0010*/ 	.word	index@(.nv.constant0._ZN4vllm25paged_attention_v1_kernelI13__nv_bfloat16hLi112ELi8ELi128ELNS_18Fp8KVCacheDataTypeE2ELb0EEEvPT_PKS3_PKT0_S9_ifPKiSB_iPKfiiiSD_SD_iiiii)
        /*0014*/ 	.short	0x0160
        /*0016*/ 	.short	0x007c


	//----- nvinfo : EIATTR_CBANK_PARAM_SIZE
	.align		4
.L_6071:
        /*0018*/ 	.byte	0x03, 0x19
        /*001a*/ 	.short	0x007c


	//----- nvinfo : EIATTR_KPARAM_INFO
	.align		4
        /*001c*/ 	.byte	0x04, 0x17
        /*001e*/ 	.short	(.L_6073 - .L_6072)
.L_6072:
        /*0020*/ 	.word	0x00000000
        /*0024*/ 	.short	0x0013
        /*0026*/ 	.short	0x0078
        /*0028*/ 	.byte	0x00, 0xf0, 0x11, 0x00


	//----- nvinfo : EIATTR_KPARAM_INFO
	.align		4
.L_6073:
        /*002c*/ 	.byte	0x04, 0x17
        /*002e*/ 	.short	(.L_6075 - .L_6074)
.L_6074:
        /*0030*/ 	.word	0x00000000
        /*0034*/ 	.short	0x0012
        /*0036*/ 	.short	0x0074
        /*0038*/ 	.byte	0x00, 0xf0, 0x11, 0x00


	//----- nvinfo : EIATTR_KPARAM_INFO
	.align		4
.L_6075:
        /*003c*/ 	.byte	0x04, 0x17
        /*003e*/ 	.short	(.L_6077 - .L_6076)
.L_6076:
        /*0040*/ 	.word	0x00000000
        /*0044*/ 	.short	0x0011
        /*0046*/ 	.short	0x0070
        /*0048*/ 	.byte	0x00, 0xf0, 0x11, 0x00


	//----- nvinfo : EIATTR_KPARAM_INFO
	.align		4
.L_6077:
        /*004c*/ 	.byte	0x04, 0x17
        /*004e*/ 	.short	(.L_6079 - .L_6078)
.L_6078:
        /*0050*/ 	.word	0x00000000
        /*0054*/ 	.short	0x0010
        /*0056*/ 	.short	0x006c
        /*0058*/ 	.byte	0x00, 0xf0, 0x11, 0x00


	//----- nvinfo : EIATTR_KPARAM_INFO
	.align		4
.L_6079:
        /*005c*/ 	.byte	0x04, 0x17
        /*005e*/ 	.short	(.L_6081 - .L_6080)
.L_6080:
        /*0060*/ 	.word	0x00000000
        /*0064*/ 	.short	0x000f
        /*0066*/ 	.short	0x0068
        /*0068*/ 	.byte	0x00, 0xf0, 0x11, 0x00


	//----- nvinfo : EIATTR_KPARAM_INFO
	.align		4
.L_6081:
        /*006c*/ 	.byte	0x04, 0x17
        /*006e*/ 	.short	(.L_6083 - .L_6082)
.L_6082:
        /*0070*/ 	.word	0x00000000
        /*0074*/ 	.short	0x000e
        /*0076*/ 	.short	0x0060
        /*0078*/ 	.byte	0x00, 0xf0, 0x21, 0x00


	//----- nvinfo : EIATTR_KPARAM_INFO
	.align		4
.L_6083:
        /*007c*/ 	.byte	0x04, 0x17
        /*007e*/ 	.short	(.L_6085 - .L_6084)
.L_6084:
        /*0080*/ 	.word	0x00000000
        /*0084*/ 	.short	0x000d
        /*0086*/ 	.short	0x0058
        /*0088*/ 	.byte	0x00, 0xf0, 0x21, 0x00


	//----- nvinfo : EIATTR_KPARAM_INFO
	.align		4
.L_6085:
        /*008c*/ 	.byte	0x04, 0x17
        /*008e*/ 	.short	(.L_6087 - .L_6086)
.L_6086:
        /*0090*/ 	.word	0x00000000
        /*0094*/ 	.short	0x000c
        /*0096*/ 	.short	0x0050
        /*0098*/ 	.byte	0x00, 0xf0, 0x11, 0x00


	//----- nvinfo : EIATTR_KPARAM_INFO
	.align		4
.L_6087:
        /*009c*/ 	.byte	0x04, 0x17
        /*009e*/ 	.short	(.L_6089 - .L_6088)
.L_6088:
        /*00a0*/ 	.word	0x00000000
        /*00a4*/ 	.short	0x000b
        /*00a6*/ 	.short	0x004c
        /*00a8*/ 	.byte	0x00, 0xf0, 0x11, 0x00


	//----- nvinfo : EIATTR_KPARAM_INFO
	.align		4
.L_6089:
        /*00ac*/ 	.byte	0x04, 0x17
        /*00ae*/ 	.short	(.L_6091 - .L_6090)
.L_6090:
        /*00b0*/ 	.word	0x00000000
        /*00b4*/ 	.short	0x000a
        /*00b6*/ 	.short	0x0048
        /*00b8*/ 	.byte	0x00, 0xf0, 0x11, 0x00


	//----- nvinfo : EIATTR_KPARAM_INFO
	.align		4
.L_6091:
        /*00bc*/ 	.byte	0x04, 0x17
        /*00be*/ 	.short	(.L_6093 - .L_6092)
.L_6092:
        /*00c0*/ 	.word	0x00000000
        /*00c4*/ 	.short	0x0009
        /*00c6*/ 	.short	0x0040
        /*00c8*/ 	.byte	0x00, 0xf0, 0x21, 0x00


	//----- nvinfo : EIATTR_KPARAM_INFO
	.align		4
.L_6093:
        /*00cc*/ 	.byte	0x04, 0x17
        /*00ce*/ 	.short	(.L_6095 - .L_6094)
.L_6094:
        /*00d0*/ 	.word	0x00000000
        /*00d4*/ 	.short	0x0008
        /*00d6*/ 	.short	0x0038
        /*00d8*/ 	.byte	0x00, 0xf0, 0x11, 0x00


	//----- nvinfo : EIATTR_KPARAM_INFO
	.align		4
.L_6095:
        /*00dc*/ 	.byte	0x04, 0x17
        /*00de*/ 	.short	(.L_6097 - .L_6096)
.L_6096:
        /*00e0*/ 	.word	0x00000000
        /*00e4*/ 	.short	0x0007
        /*00e6*/ 	.short	0x0030
        /*00e8*/ 	.byte	0x00, 0xf0, 0x21, 0x00


	//----- nvinfo : EIATTR_KPARAM_INFO
	.align		4
.L_6097:
        /*00ec*/ 	.byte	0x04, 0x17
        /*00ee*/ 	.short	(.L_6099 - .L_6098)
.L_6098:
        /*00f0*/ 	.word	0x00000000
        /*00f4*/ 	.short	0x0006
        /*00f6*/ 	.short	0x0028
        /*00f8*/ 	.byte	0x00, 0xf0, 0x21, 0x00


	//----- nvinfo : EIATTR_KPARAM_INFO
	.align		4
.L_6099:
        /*00fc*/ 	.byte	0x04, 0x17
        /*00fe*/ 	.short	(.L_6101 - .L_6100)
.L_6100:
        /*0100*/ 	.word	0x00000000
        /*0104*/ 	.short	0x0005
        /*0106*/ 	.short	0x0024
        /*0108*/ 	.byte	0x00, 0xf0, 0x11, 0x00


	//----- nvinfo : EIATTR_KPARAM_INFO
	.align		4
.L_6101:
        /*010c*/ 	.byte	0x04, 0x17
        /*010e*/ 	.short	(.L_6103 - .L_6102)
.L_6102:
        /*0110*/ 	.word	0x00000000
        /*0114*/ 	.short	0x0004
        /*0116*/ 	.short	0x0020
        /*0118*/ 	.byte	0x00, 0xf0, 0x11, 0x00


	//----- nvinfo : EIATTR_KPARAM_INFO
	.align		4
.L_6103:
        /*011c*/ 	.byte	0x04, 0x17
        /*011e*/ 	.short	(.L_6105 - .L_6104)
.L_6104:
        /*0120*/ 	.word	0x00000000
        /*0124*/ 	.short	0x0003
        /*0126*/ 	.short	0x0018
        /*0128*/ 	.byte	0x00, 0xf0, 0x21, 0x00


	//----- nvinfo : EIATTR_KPARAM_INFO
	.align		4
.L_6105:
        /*012c*/ 	.byte	0x04, 0x17
        /*012e*/ 	.short	(.L_6107 - .L_6106)
.L_6106:
        /*0130*/ 	.word	0x00000000
        /*0134*/ 	.short	0x0002
        /*0136*/ 	.short	0x0010
        /*0138*/ 	.byte	0x00, 0xf0, 0x21, 0x00


	//----- nvinfo : EIATTR_KPARAM_INFO
	.align		4
.L_6107:
        /*013c*/ 	.byte	0x04, 0x17
        /*013e*/ 	.short	(.L_6109 - .L_6108)
.L_6108:
        /*0140*/ 	.word	0x00000000
        /*0144*/ 	.short	0x0001
        /*0146*/ 	.short	0x0008
        /*0148*/ 	.byte	0x00, 0xf0, 0x21, 0x00


	//----- nvinfo : EIATTR_KPARAM_INFO
	.align		4
.L_6109:
        /*014c*/ 	.byte	0x04, 0x17
        /*014e*/ 	.short	(.L_6111 - .L_6110)
.L_6110:
        /*0150*/ 	.word	0x00000000
        /*0154*/ 	.short	0x0000
        /*0156*/ 	.short	0x0000
        /*0158*/ 	.byte	0x00, 0xf0, 0x21, 0x00


	//----- nvinfo : EIATTR_MAXREG_COUNT
	.align		4
.L_6111:
        /*015c*/ 	.byte	0x03, 0x1b
        /*015e*/ 	.short	0x00ff


	//----- nvinfo : EIATTR_NUM_BARRIERS
	.align		4
        /*0160*/ 	.byte	0x02, 0x4c
        /*0162*/ 	.byte	0x01
	.zero		1


	//----- nvinfo : EIATTR_EXTERNS
	.align		4
        /*0164*/ 	.byte	0x04, 0x0f
        /*0166*/ 	.short	(.L_6113 - .L_6112)


	//   ....[0]....
	.align		4
.L_6112:
        /*0168*/ 	.word	index@(__assertfail)


	//----- nvinfo : EIATTR_MERCURY_ISA_VERSION
	.align		4
.L_6113:
        /*016c*/ 	.byte	0x03, 0x5f
        /*016e*/ 	.short	0x0000


	//----- nvinfo : EIATTR_COOP_GROUP_MASK_REGIDS
	.align		4
        /*0170*/ 	.byte	0x04, 0x29
        /*0172*/ 	.short	(.L_6115 - .L_6114)


	//   ....[0]....
.L_6114:
        /*0174*/ 	.word	0xffffffff


	//   ....[1]....
        /*0178*/ 	.word	0xffffffff


	//   ....[2]....
        /*017c*/ 	.word	0xffffffff


	//   ....[3]....
        /*0180*/ 	.word	0xffffffff


	//   ....[4]....
        /*0184*/ 	.word	0xffffffff


	//   ....[5]....
        /*0188*/ 	.word	0xffffffff


	//   ....[6]....
        /*018c*/ 	.word	0xffffffff


	//   ....[7]....
        /*0190*/ 	.word	0xffffffff


	//   ....[8]....
        /*0194*/ 	.word	0xffffffff


	//   ....[9]....
        /*0198*/ 	.word	0xffffffff


	//   ....[10]....
        /*019c*/ 	.word	0xffffffff


	//   ....[11]....
        /*01a0*/ 	.word	0xffffffff


	//   ....[12]....
        /*01a4*/ 	.word	0xffffffff


	//   ....[13]....
        /*01a8*/ 	.word	0xffffffff


	//   ....[14]....
        /*01ac*/ 	.word	0xffffffff


	//   ....[15]....
        /*01b0*/ 	.word	0xffffffff


	//----- nvinfo : EIATTR_COOP_GROUP_INSTR_OFFSETS
	.align		4
.L_6115:
        /*01b4*/ 	.byte	0x04, 0x28
        /*01b6*/ 	.short	(.L_6117 - .L_6116)


	//   ....[0]....
.L_6116:
        /*01b8*/ 	.word	0x000005f0


	//   ....[1]....
        /*01bc*/ 	.word	0x00000610


	//   ....[2]....
        /*01c0*/ 	.word	0x000006c0


	//   ....[3]....
        /*01c4*/ 	.word	0x000006e0


	//   ....[4]....
        /*01c8*/ 	.word	0x00000700


	//   ....[5]....
        /*01cc*/ 	.word	0x000014c0


	//   ....[6]....
        /*01d0*/ 	.word	0x00001530


	//   ....[7]....
        /*01d4*/ 	.word	0x00001550


	//   ....[8]....
        /*01d8*/ 	.word	0x00001570


	//   ....[9]....
        /*01dc*/ 	.word	0x00001590


	//   ....[10]....
        /*01e0*/ 	.word	0x000015e0


	//   ....[11]....
        /*01e4*/ 	.word	0x00001600


	//   ....[12]....
        /*01e8*/ 	.word	0x00001620


	//   ....[13]....
        /*01ec*/ 	.word	0x00002650


	//   ....[14]....
        /*01f0*/ 	.word	0x000026d0


	//   ....[15]....
        /*01f4*/ 	.word	0x00002730


	//----- nvinfo : EIATTR_SYSCALL_OFFSETS
	.align		4
.L_6117:
        /*01f8*/ 	.byte	0x04, 0x46
        /*01fa*/ 	.short	(.L_6119 - .L_6118)


	//   ....[0]....
.L_6118:
        /*01fc*/ 	.word	0x000025e0


	//----- nvinfo : EIATTR_EXIT_INSTR_OFFSETS
	.align		4
.L_6119:
        /*0200*/ 	.byte	0x04, 0x1c
        /*0202*/ 	.short	(.L_6121 - .L_6120)


	//   ....[0]....
.L_6120:
        /*0204*/ 	.word	0x00002220


	//   ....[1]....
        /*0208*/ 	.word	0x00002430


	//   ....[2]....
        /*020c*/ 	.word	0x000024b0


	//   ....[3]....
        /*0210*/ 	.word	0x000025f0


	//----- nvinfo : EIATTR_CTAIDZ_USED
	.align		4
.L_6121:
        /*0214*/ 	.byte	0x01, 0x04
	.zero		2


	//----- nvinfo : EIATTR_CRS_STACK_SIZE
	.align		4
        /*0218*/ 	.byte	0x04, 0x1e
        /*021a*/ 	.short	(.L_6123 - .L_6122)
.L_6122:
        /*021c*/ 	.word	0x00000000
.L_6123:


//--------------------- .nv.info._ZN4vllm25paged_attention_v1_kernelI13__nv_bfloat16hLi96ELi8ELi128ELNS_18Fp8KVCacheDataTypeE2ELb0EEEvPT_PKS3_PKT0_S9_ifPKiSB_iPKfiiiSD_SD_iiiii --------------------------
	.section	.nv.info._ZN4vllm25paged_attention_v1_kernelI13__nv_bfloat16hLi96ELi8ELi128ELNS_18Fp8KVCacheDataTypeE2ELb0EEEvPT_PKS3_PKT0_S9_ifPKiSB_iPKfiiiSD_SD_iiiii,"",@"SHT_CUDA_INFO"
	.sectionflags	@""
	.align	4


	//----- nvinfo : EIATTR_CUDA_API_VERSION
	.align		4
        /*0000*/ 	.byte	0x04, 0x37
        /*0002*/ 	.short	(.L_6125 - .L_6124)
.L_6124:
        /*0004*/ 	.word	0x00000082


	//----- nvinfo : EIATTR_SW2861232_WAR
	.align		4
.L_6125:
        /*0008*/ 	.byte	0x01, 0x35
	.zero		2


	//----- nvinfo : EIATTR_PARAM_CBANK
	.align		4
        /*000c*/ 	.byte	0x04, 0x0a
        /*000e*/ 	.short	(.L_6127 - .L_6126)
	.align		4
.L_6126:
        /*0010*/ 	.word	index@(.nv.constant0._ZN4vllm25paged_attention_v1_kernelI13__nv_bfloat16hLi96ELi8ELi128ELNS_18Fp8KVCacheDataTypeE2ELb0EEEvPT_PKS3_PKT0_S9_ifPKiSB_iPKfiiiSD_SD_iiiii)
        /*0014*/ 	.short	0x0160
        /*0016*/ 	.short	0x007c


	//----- nvinfo : EIATTR_CBANK_PARAM_SIZE
	.align		4
.L_6127:
        /*0018*/ 	.byte	0x03, 0x19
        /*001a*/ 	.short	0x007c


	//----- nvinfo : EIATTR_KPARAM_INFO
	.align		4
        /*001c*/ 	.byte	0x04, 0x17
        /*001e*/ 	.short	(.L_6129 - .L_6128)
.L_6128:
        /*0020*/ 	.word	0x00000000
        /*0024*/ 	.short	0x0013
        /*0026*/ 	.short	0x0078
        /*0028*/ 	.byte	0x00, 0xf0, 0x11, 0x00


	//----- nvinfo : EIATTR_KPARAM_INFO
	.align		4
.L_6129:
        /*002c*/ 	.byte	0x04, 0x17
        /*002e*/ 	.short	(.L_6131 - .L_6130)
.L_6130:
        /*0030*/ 	.word	0x00000000
        /*0034*/ 	.short	0x0012
        /*0036*/ 	.short	0x0074
        /*0038*/ 	.byte	0x00, 0xf0, 0x11, 0x00


	//----- nvinfo : EIATTR_KPARAM_INFO
	.align		4
.L_6131:
        /*003c*/ 	.byte	0x04, 0x17
        /*003e*/ 	.short	(.L_6133 - .L_6132)
.L_6132:
        /*0040*/ 	.word	0x00000000
        /*0044*/ 	.short	0x0011
        /*0046*/ 	.short	0x0070
        /*0048*/ 	.byte	0x00, 0xf0, 0x11, 0x00


	//----- nvinfo : EIATTR_KPARAM_INFO
	.align		4
.L_6133:
        /*004c*/ 	.byte	0x04, 0x17
        /*004e*/ 	.short	(.L_6135 - .L_6134)
.L_6134:
        /*0050*/ 	.word	0x00000000
        /*0054*/ 	.short	0x0010
        /*0056*/ 	.short	0x006c
        /*0058*/ 	.byte	0x00, 0xf0, 0x11, 0x00


	//----- nvinfo : EIATTR_KPARAM_INFO
	.align		4
.L_6135:
        /*005c*/ 	.byte	0x04, 0x17
        /*005e*/ 	.short	(.L_6137 - .L_6136)
.L_6136:
        /*0060*/ 	.word	0x00000000
        /*0064*/ 	.short	0x000f
        /*0066*/ 	.short	0x0068
        /*0068*/ 	.byte	0x00, 0xf0, 0x11, 0x00


	//----- nvinfo : EIATTR_KPARAM_INFO
	.align		4
.L_6137:
        /*006c*/ 	.byte	0x04, 0x17
        /*006e*/ 	.short	(.L_6139 - .L_6138)
.L_6138:
        /*0070*/ 	.word	0x00000000
        /*0074*/ 	.short	0x000e
        /*0076*/ 	.short	0x0060
        /*0078*/ 	.byte	0x00, 0xf0, 0x21, 0x00


	//----- nvinfo : EIATTR_KPARAM_INFO
	.align		4
.L_6139:
        /*007c*/ 	.byte	0x04, 0x17
        /*007e*/ 	.short	(.L_6141 - .L_6140)
.L_6140:
        /*0080*/ 	.word	0x00000000
        /*0084*/ 	.short	0x000d
        /*0086*/ 	.short	0x0058
        /*0088*/ 	.byte	0x00, 0xf0, 0x21, 0x00


	//----- nvinfo : EIATTR_KPARAM_INFO
	.align		4
.L_6141:
        /*008c*/ 	.byte	0x04, 0x17
        /*008e*/ 	.short	(.L_6143 - .L_6142)
.L_6142:
        /*0090*/ 	.word	0x00000000
        /*0094*/ 	.short	0x000c
        /*0096*/ 	.short	0x0050
        /*0098*/ 	.byte	0x00, 0xf0, 0x11, 0x00


	//----- nvinfo : EIATTR_KPARAM_INFO
	.align		4
.L_6143:
        /*009c*/ 	.byte	0x04, 0x17
        /*009e*/ 	.short	(.L_6145 - .L_6144)
.L_6144:
        /*00a0*/ 	.word	0x00000000
        /*00a4*/ 	.short	0x000b
        /*00a6*/ 	.short	0x004c
        /*00a8*/ 	.byte	0x00, 0xf0, 0x11, 0x00


	//----- nvinfo : EIATTR_KPARAM_INFO
	.align		4
.L_6145:
        /*00ac*/ 	.byte	0x04, 0x17
        /*00ae*/ 	.short	(.L_6147 - .L_6146)
.L_6146:
        /*00b0*/ 	.word	0x00000000
        /*00b4*/ 	.short	0x000a
        /*00b6*/ 	.short	0x0048
        /*00b8*/ 	.byte	0x00, 0xf0, 0x11, 0x00


	//----- nvinfo : EIATTR_KPARAM_INFO
	.align		4
.L_6147:
        /*00bc*/ 	.byte	0x04, 0x17
        /*00be*/ 	.short	(.L_6149 - .L_6148)
.L_6148:
        /*00c0*/ 	.word	0x00000000
        /*00c4*/ 	.short	0x0009
        /*00c6*/ 	.short	0x0040
        /*00c8*/ 	.byte	0x00, 0xf0, 0x21, 0x00


	//----- nvinfo : EIATTR_KPARAM_INFO
	.align		4
.L_6149:
        /*00cc*/ 	.byte	0x04, 0x17
        /*00ce*/ 	.short	(.L_6151 - .L_6150)
.L_6150:
        /*00d0*/ 	.word	0x00000000
        /*00d4*/ 	.short	0x0008
        /*00d6*/ 	.short	0x0038
        /*00d8*/ 	.byte	0x00, 0xf0, 0x11, 0x00


	//----- nvinfo : EIATTR_KPARAM_INFO
	.align		4
.L_6151:
        /*00dc*/ 	.byte	0x04, 0x17
        /*00de*/ 	.short	(.L_6153 - .L_6152)
.L_6152:
        /*00e0*/ 	.word	0x00000000
        /*00e4*/ 	.short	0x0007
        /*00e6*/ 	.short	0x0030
        /*00e8*/ 	.byte	0x00, 0xf0, 0x21, 0x00


	//----- nvinfo : EIATTR_KPARAM_INFO
	.align		4
.L_6153:
        /*00ec*/ 	.byte	0x04, 0x17
        /*00ee*/ 	.short	(.L_6155 - .L_6154)
.L_6154:
        /*00f0*/ 	.word	0x00000000
        /*00f4*/ 	.short	0x0006
        /*00f6*/ 	.short	0x0028
        /*00f8*/ 	.byte	0x00, 0xf0, 0x21, 0x00


	//----- nvinfo : EIATTR_KPARAM_INFO
	.align		4
.L_6155:
        /*00fc*/ 	.byte	0x04, 0x17
        /*00fe*/ 	.short	(.L_6157 - .L_6156)
.L_6156:
        /*0100*/ 	.word	0x00000000
        /*0104*/ 	.short	0x0005
        /*0106*/ 	.short	0x0024
        /*0108*/ 	.byte	0x00, 0xf0, 0x11, 0x00


	//----- nvinfo : EIATTR_KPARAM_INFO
	.align		4
.L_6157:
        /*010c*/ 	.byte	0x04, 0x17
        /*010e*/ 	.short	(.L_6159 - .L_6158)
.L_6158:
        /*0110*/ 	.word	0x00000000
        /*0114*/ 	.short	0x0004
        /*0116*/ 	.short	0x0020
        /*0118*/ 	.byte	0x00, 0xf0, 0x11, 0x00


	//----- nvinfo : EIATTR_KPARAM_INFO
	.align		4
.L_6159:
        /*011c*/ 	.byte	0x04, 0x17
        /*011e*/ 	.short	(.L_6161 - .L_6160)
.L_6160:
        /*0120*/ 	.word	0x00000000
        /*0124*/ 	.short	0x0003
        /*0126*/ 	.short	0x0018
        /*0128*/ 	.byte	0x00, 0xf0, 0x21, 0x00


	//----- nvinfo : EIATTR_KPARAM_INFO
	.align		4
.L_6161:
        /*012c*/ 	.byte	0x04, 0x17
        /*012e*/ 	.short	(.L_6163 - .L_6162)
.L_6162:
        /*0130*/ 	.word	0x00000000
        /*0134*/ 	.short	0x0002
        /*0136*/ 	.short	0x0010
        /*0138*/ 	.byte	0x00, 0xf0, 0x21, 0x00


	//----- nvinfo : EIATTR_KPARAM_INFO
	.align		4
.L_6163:
        /*013c*/ 	.byte	0x04, 0x17
        /*013e*/ 	.short	(.L_6165 - .L_6164)
.L_6164:
        /*0140*/ 	.word	0x00000000
        /*0144*/ 	.short	0x0001
        /*0146*/ 	.short	0x0008
        /*0148*/ 	.byte	0x00, 0xf0, 0x21, 0x00


	//----- nvinfo : EIATTR_KPARAM_INFO
	.align		4
.L_6165:
        /*014c*/ 	.byte	0x04, 0x17
        /*014e*/ 	.short	(.L_6167 - .L_6166)
.L_6166:
        /*0150*/ 	.word	0x00000000
        /*0154*/ 	.short	0x0000
        /*0156*/ 	.short	0x0000
        /*0158*/ 	.byte	0x00, 0xf0, 0x21, 0x00


	//----- nvinfo : EIATTR_MAXREG_COUNT
	.align		4
.L_6167:
        /*015c*/ 	.byte	0x03, 0x1b
        /*015e*/ 	.short	0x00ff


	//----- nvinfo : EIATTR_NUM_BARRIERS
	.align		4
        /*0160*/ 	.byte	0x02, 0x4c
        /*0162*/ 	.byte	0x01
	.zero		1


	//----- nvinfo : EIATTR_EXTERNS
	.align		4
        /*0164*/ 	.byte	0x04, 0x0f
        /*0166*/ 	.short	(.L_6169 - .L_6168)


	//   ....[0]....
	.align		4
.L_6168:
        /*0168*/ 	.word	index@(__assertfail)


	//----- nvinfo : EIATTR_MERCURY_ISA_VERSION
	.align		4
.L_6169:
        /*016c*/ 	.byte	0x03, 0x5f
        /*016e*/ 	.short	0x0000


	//----- nvinfo : EIATTR_COOP_GROUP_MASK_REGIDS
	.align		4
        /*0170*/ 	.byte	0x04, 0x29
        /*0172*/ 	.short	(.L_6171 - .L_6170)


	//   ....[0]....
.L_6170:
        /*0174*/ 	.word	0xffffffff


	//   ....[1]....
        /*0178*/ 	.word	0xffffffff


	//   ....[2]....
        /*017c*/ 	.word	0xffffffff


	//   ....[3]....
        /*0180*/ 	.word	0xffffffff


	//   ....[4]....
        /*0184*/ 	.word	0xffffffff


	//   ....[5]....
        /*0188*/ 	.word	0xffffffff


	//   ....[6]....
        /*018c*/ 	.word	0xffffffff


	//   ....[7]....
        /*0190*/ 	.word	0xffffffff


	//   ....[8]....
        /*0194*/ 	.word	0xffffffff


	//   ....[9]....
        /*0198*/ 	.word	0xffffffff


	//   ....[10]....
        /*019c*/ 	.word	0xffffffff


	//   ....[11]....
        /*01a0*/ 	.word	0xffffffff


	//   ....[12]....
        /*01a4*/ 	.word	0xffffffff


	//   ....[13]....
        /*01a8*/ 	.word	0xffffffff


	//   ....[14]....
        /*01ac*/ 	.word	0xffffffff


	//   ....[15]....
        /*01b0*/ 	.word	0xffffffff


	//----- nvinfo : EIATTR_COOP_GROUP_INSTR_OFFSETS
	.align		4
.L_6171:
        /*01b4*/ 	.byte	0x04, 0x28
        /*01b6*/ 	.short	(.L_6173 - .L_6172)


	//   ....[0]....
.L_6172:
        /*01b8*/ 	.word	0x000005f0


	//   ....[1]....
        /*01bc*/ 	.word	0x00000610


	//   ....[2]....
        /*01c0*/ 	.word	0x000006c0


	//   ....[3]....
        /*01c4*/ 	.word	0x000006e0


	//   ....[4]....
        /*01c8*/ 	.word	0x00000700


	//   ....[5]....
        /*01cc*/ 	.word	0x000014c0


	//   ....[6]....
        /*01d0*/ 	.word	0x00001530


	//   ....[7]....
        /*01d4*/ 	.word	0x00001550


	//   ....[8]....
        /*01d8*/ 	.word	0x00001570


	//   ....[9]....
        /*01dc*/ 	.word	0x00001590


	//   ....[10]....
        /*01e0*/ 	.word	0x000015e0


	//   ....[11]....
        /*01e4*/ 	.word	0x00001600


	//   ....[12]....
        /*01e8*/ 	.word	0x00001620


	//   ....[13]....
        /*01ec*/ 	.word	0x00002460


	//   ....[14]....
        /*01f0*/ 	.word	0x000024e0


	//   ....[15]....
        /*01f4*/ 	.word	0x00002540


	//----- nvinfo : EIATTR_SYSCALL_OFFSETS
	.align		4
.L_6173:
        /*01f8*/ 	.byte	0x04, 0x46
        /*01fa*/ 	.short	(.L_6175 - .L_6174)


	//   ....[0]....
.L_6174:
        /*01fc*/ 	.word	0x000023f0


	//----- nvinfo : EIATTR_EXIT_INSTR_OFFSETS
	.align		4
.L_6175:
        /*0200*/ 	.byte	0x04, 0x1c
        /*0202*/ 	.short	(.L_6177 - .L_6176)


	//   ....[0]....
.L_6176:
        /*0204*/ 	.word	0x00002090


	//   ....[1]....
        /*0208*/ 	.word	0x000022c0


	//   ....[2]....
        /*020c*/ 	.word	0x00002400


	//----- nvinfo : EIATTR_CTAIDZ_USED
	.align		4
.L_6177:
        /*0210*/ 	.byte	0x01, 0x04
	.zero		2


	//----- nvinfo : EIATTR_CRS_STACK_SIZE
	.align		4
        /*0214*/ 	.byte	0x04, 0x1e
        /*0216*/ 	.short	(.L_6179 - .L_6178)
.L_6178:
        /*0218*/ 	.word	0x00000000
.L_6179:


//--------------------- .nv.info._ZN4vllm25paged_attention_v1_kernelI13__nv_bfloat16hLi80ELi8ELi128ELNS_18Fp8KVCacheDataTypeE2ELb0EEEvPT_PKS3_PKT0_S9_ifPKiSB_iPKfiiiSD_SD_iiiii --------------------------
	.section	.nv.info._ZN4vllm25paged_attention_v1_kernelI13__nv_bfloat16hLi80ELi8ELi128ELNS_18Fp8KVCacheDataTypeE2ELb0EEEvPT_PKS3_PKT0_S9_ifPKiSB_iPKfiiiSD_SD_iiiii,"",@"SHT_CUDA_INFO"
	.sectionflags	@""
	.align	4


	//----- nvinfo : EIATTR_CUDA_API_VERSION
	.align		4
        /*0000*/ 	.byte	0x04, 0x37
        /*0002*/ 	.short	(.L_6181 - .L_6180)
.L_6180:
        /*0004*/ 	.word	0x00000082


	//----- nvinfo : EIATTR_SW2861232_WAR
	.align		4
.L_6181:
        /*0008*/ 	.byte	0x01, 0x35
	.zero		2


	//----- nvinfo : EIATTR_PARAM_CBANK
	.align		4
        /*000c*/ 	.byte	0x04, 0x0a
        /*000e*/ 	.short	(.L_6183 - .L_6182)
	.align		4
.L_6182:
        /*0010*/ 	.word	index@(.nv.constant0._ZN4vllm25paged_attention_v1_kernelI13__nv_bfloat16hLi80ELi8ELi128ELNS_18Fp8KVCacheDataTypeE2ELb0EEEvPT_PKS3_PKT0_S9_ifPKiSB_iPKfiiiSD_SD_iiiii)
        /*0014*/ 	.short	0x0160
        /*0016*/ 	.short	0x007c


	//----- nvinfo : EIATTR_CBANK_PARAM_SIZE
	.align		4
.L_6183:
        /*0018*/ 	.byte	0x03, 0x19
        /*001a*/ 	.short	0x007c


	//----- nvinfo : EIATTR_KPARAM_INFO
	.align		4
        /*001c*/ 	.byte	0x04, 0x17
        /*001e*/ 	.short	(.L_6185 - .L_6184)
.L_6184:
        /*0020*/ 	.word	0x00000000
        /*0024*/ 	.short	0x0013
        /*0026*/ 	.short	0x0078
        /*0028*/ 	.byte	0x00, 0xf0, 0x11, 0x00


	//----- nvinfo : EIATTR_KPARAM_INFO
	.align		4
.L_6185:
        /*002c*/ 	.byte	0x04, 0x17
        /*002e*/ 	.short	(.L_6187 - .L_6186)
.L_6186:
        /*0030*/ 	.word	0x00000000
        /*0034*/ 	.short	0x0012
        /*0036*/ 	.short	0x0074
        /*0038*/ 	.byte	0x00, 0xf0, 0x11, 0x00


	//----- nvinfo : EIATTR_KPARAM_INFO
	.align		4
.L_6187:
        /*003c*/ 	.byte	0x04, 0x17
        /*003e*/ 	.short	(.L_6189 - .L_6188)
.L_6188:
        /*0040*/ 	.word	0x00000000
        /*0044*/ 	.short	0x0011
        /*0046*/ 	.short	0x0070
        /*0048*/ 	.byte	0x00, 0xf0, 0x11, 0x00


	//----- nvinfo : EIATTR_KPARAM_INFO
	.align		4
.L_6189:
        /*004c*/ 	.byte	0x04, 0x17
        /*004e*/ 	.short	(.L_6191 - .L_6190)
.L_6190:
        /*0050*/ 	.word	0x00000000
        /*0054*/ 	.short	0x0010
        /*0056*/ 	.short	0x006c
        /*0058*/ 	.byte	0x00, 0xf0, 0x11, 0x00


	//----- nvinfo : EIATTR_KPARAM_INFO
	.align		4
.L_6191:
        /*005c*/ 	.byte	0x04, 0x17
        /*005e*/ 	.short	(.L_6193 - .L_6192)
.L_6192:
        /*0060*/ 	.word	0x00000000
        /*0064*/ 	.short	0x000f
        /*0066*/ 	.short	0x0068
        /*0068*/ 	.byte	0x00, 0xf0, 0x11, 0x00


	//----- nvinfo : EIATTR_KPARAM_INFO
	.align		4
.L_6193:
        /*006c*/ 	.byte	0x04, 0x17
        /*006e*/ 	.short	(.L_6195 - .L_6194)
.L_6194:
        /*0070*/ 	.word	0x00000000
        /*0074*/ 	.short	0x000e
        /*0076*/ 	.short	0x0060
        /*0078*/ 	.byte	0x00, 0xf0, 0x21, 0x00


	//----- nvinfo : EIATTR_KPARAM_INFO
	.align		4
.L_6195:
        /*007c*/ 	.byte	0x04, 0x17
        /*007e*/ 	.short	(.L_6197 - .L_6196)
.L_6196:
        /*0080*/ 	.word	0x00000000
        /*0084*/ 	.short	0x000d
        /*0086*/ 	.short	0x0058
        /*0088*/ 	.byte	0x00, 0xf0, 0x21, 0x00


	//----- nvinfo : EIATTR_KPARAM_INFO
	.align		4
.L_6197:
        /*008c*/ 	.byte	0x04, 0x17
        /*008e*/ 	.short	(.L_6199 - .L_6198)
.L_6198:
        /*0090*/ 	.word	0x00000000
        /*0094*/ 	.short	0x000c
        /*0096*/ 	.short	0x0050
        /*0098*/ 	.byte	0x00, 0xf0, 0x11, 0x00


	//----- nvinfo : EIATTR_KPARAM_INFO
	.align		4
.L_6199:
        /*009c*/ 	.byte	0x04, 0x17
        /*009e*/ 	.short	(.L_6201 - .L_6200)
.L_6200:
        /*00a0*/ 	.word	0x00000000
        /*00a4*/ 	.short	0x000b
        /*00a6*/ 	.short	0x004c
        /*00a8*/ 	.byte	0x00, 0xf0, 0x11, 0x00


	//----- nvinfo : EIATTR_KPARAM_INFO
	.align		4
.L_6201:
        /*00ac*/ 	.byte	0x04, 0x17
        /*00ae*/ 	.short	(.L_6203 - .L_6202)
.L_6202:
        /*00b0*/ 	.word	0x00000000
        /*00b4*/ 	.short	0x000a
        /*00b6*/ 	.short	0x0048
        /*00b8*/ 	.byte	0x00, 0xf0, 0x11, 0x00


	//----- nvinfo : EIATTR_KPARAM_INFO
	.align		4
.L_6203:
        /*00bc*/ 	.byte	0x04, 0x17
        /*00be*/ 	.short	(.L_6205 - .L_6204)
.L_6204:
        /*00c0*/ 	.word	0x00000000
        /*00c4*/ 	.short	0x0009
        /*00c6*/ 	.short	0x0040
        /*00c8*/ 	.byte	0x00, 0xf0, 0x21, 0x00


	//----- nvinfo : EIATTR_KPARAM_INFO
	.align		4
.L_6205:
        /*00cc*/ 	.byte	0x04, 0x17
        /*00ce*/ 	.short	(.L_6207 - .L_6206)
.L_6206:
        /*00d0*/ 	.word	0x00000000
        /*00d4*/ 	.short	0x0008
        /*00d6*/ 	.short	0x0038
        /*00d8*/ 	.byte	0x00, 0xf0, 0x11, 0x00


	//----- nvinfo : EIATTR_KPARAM_INFO
	.align		4
.L_6207:
        /*00dc*/ 	.byte	0x04, 0x17
        /*00de*/ 	.short	(.L_6209 - .L_6208)
.L_6208:
        /*00e0*/ 	.word	0x00000000
        /*00e4*/ 	.short	0x0007
        /*00e6*/ 	.short	0x0030
        /*00e8*/ 	.byte	0x00, 0xf0, 0x21, 0x00


	//----- nvinfo : EIATTR_KPARAM_INFO
	.align		4
.L_6209:
        /*00ec*/ 	.byte	0x04, 0x17
        /*00ee*/ 	.short	(.L_6211 - .L_6210)
.L_6210:
        /*00f0*/ 	.word	0x00000000
        /*00f4*/ 	.short	0x0006
        /*00f6*/ 	.short	0x0028
        /*00f8*/ 	.byte	0x00, 0xf0, 0x21, 0x00


	//----- nvinfo : EIATTR_KPARAM_INFO
	.align		4
.L_6211:
        /*00fc*/ 	.byte	0x04, 0x17
        /*00fe*/ 	.short	(.L_6213 - .L_6212)
.L_6212:
        /*0100*/ 	.word	0x00000000
        /*0104*/ 	.short	0x0005
        /*0106*/ 	.short	0x0024
        /*0108*/ 	.byte	0x00, 0xf0, 0x11, 0x00


	//----- nvinfo : EIATTR_KPARAM_INFO
	.align		4
.L_6213:
        /*010c*/ 	.byte	0x04, 0x17
        /*010e*/ 	.short	(.L_6215 - .L_6214)
.L_6214:
        /*0110*/ 	.word	0x00000000
        /*0114*/ 	.short	0x0004
        /*0116*/ 	.short	0x0020
        /*0118*/ 	.byte	0x00, 0xf0, 0x11, 0x00


	//----- nvinfo : EIATTR_KPARAM_INFO
	.align		4
.L_6215:
        /*011c*/ 	.byte	0x04, 0x17
        /*011e*/ 	.short	(.L_6217 - .L_6216)
.L_6216:
        /*0120*/ 	.word	0x00000000
        /*0124*/ 	.short	0x0003
        /*0126*/ 	.short	0x0018
        /*0128*/ 	.byte	0x00, 0xf0, 0x21, 0x00


	//----- nvinfo : EIATTR_KPARAM_INFO
	.align		4
.L_6217:
        /*012c*/ 	.byte	0x04, 0x17
        /*012e*/ 	.short	(.L_6219 - .L_6218)
.L_6218:
        /*0130*/ 	.word	0x00000000
        /*0134*/ 	.short	0x0002
        /*0136*/ 	.short	0x0010
        /*0138*/ 	.byte	0x00, 0xf0, 0x21, 0x00


	//----- nvinfo : EIATTR_KPARAM_INFO
	.align		4
.L_6219:
        /*013c*/ 	.byte	0x04, 0x17
        /*013e*/ 	.short	(.L_6221 - .L_6220)
.L_6220:
        /*0140*/ 	.word	0x00000000
        /*0144*/ 	.short	0x0001
        /*0146*/ 	.short	0x0008
        /*0148*/ 	.byte	0x00, 0xf0, 0x21, 0x00


	//----- nvinfo : EIATTR_KPARAM_INFO
	.align		4
.L_6221:
        /*014c*/ 	.byte	0x04, 0x17
        /*014e*/ 	.short	(.L_6223 - .L_6222)
.L_6222:
        /*0150*/ 	.word	0x00000000
        /*0154*/ 	.short	0x0000
        /*0156*/ 	.short	0x0000
        /*0158*/ 	.byte	0x00, 0xf0, 0x21, 0x00


	//----- nvinfo : EIATTR_MAXREG_COUNT
	.align		4
.L_6223:
        /*015c*/ 	.byte	0x03, 0x1b
        /*015e*/ 	.short	0x00ff


	//----- nvinfo : EIATTR_NUM_BARRIERS
	.align		4
        /*0160*/ 	.byte	0x02, 0x4c
        /*0162*/ 	.byte	0x01
	.zero		1


	//----- nvinfo : EIATTR_EXTERNS
	.align		4
        /*0164*/ 	.byte	0x04, 0x0f
        /*0166*/ 	.short	(.L_6225 - .L_6224)


	//   ....[0]....
	.align		4
.L_6224:
        /*0168*/ 	.word	index@(__assertfail)


	//----- nvinfo : EIATTR_MERCURY_ISA_VERSION
	.align		4
.L_6225:
        /*016c*/ 	.byte	0x03, 0x5f
        /*016e*/ 	.short	0x0000


	//----- nvinfo : EIATTR_COOP_GROUP_MASK_REGIDS
	.align		4
        /*0170*/ 	.byte	0x04, 0x29
        /*0172*/ 	.short	(.L_6227 - .L_6226)


	//   ....[0]....
.L_6226:
        /*0174*/ 	.word	0xffffffff


	//   ....[1]....
        /*0178*/ 	.word	0xffffffff


	//   ....[2]....
        /*017c*/ 	.word	0xffffffff


	//   ....[3]....
        /*0180*/ 	.word	0xffffffff


	//   ....[4]....
        /*0184*/ 	.word	0xffffffff


	//   ....[5]....
        /*0188*/ 	.word	0xffffffff


	//   ....[6]....
        /*018c*/ 	.word	0xffffffff


	//   ....[7]....
        /*0190*/ 	.word	0xffffffff


	//   ....[8]....
        /*0194*/ 	.word	0xffffffff


	//   ....[9]....
        /*0198*/ 	.word	0xffffffff


	//   ....[10]....
        /*019c*/ 	.word	0xffffffff


	//   ....[11]....
        /*01a0*/ 	.word	0xffffffff


	//   ....[12]....
        /*01a4*/ 	.word	0xffffffff


	//   ....[13]....
        /*01a8*/ 	.word	0xffffffff


	//   ....[14]....
        /*01ac*/ 	.word	0xffffffff


	//   ....[15]....
        /*01b0*/ 	.word	0xffffffff


	//----- nvinfo : EIATTR_COOP_GROUP_INSTR_OFFSETS
	.align		4
.L_6227:
        /*01b4*/ 	.byte	0x04, 0x28
        /*01b6*/ 	.short	(.L_6229 - .L_6228)


	//   ....[0]....
.L_6228:
        /*01b8*/ 	.word	0x000005f0


	//   ....[1]....
        /*01bc*/ 	.word	0x00000610


	//   ....[2]....
        /*01c0*/ 	.word	0x000006c0


	//   ....[3]....
        /*01c4*/ 	.word	0x000006e0


	//   ....[4]....
        /*01c8*/ 	.word	0x00000700


	//   ....[5]....
        /*01cc*/ 	.word	0x000014c0


	//   ....[6]....
        /*01d0*/ 	.word	0x00001530


	//   ....[7]....
        /*01d4*/ 	.word	0x00001550


	//   ....[8]....
        /*01d8*/ 	.word	0x00001570


	//   ....[9]....
        /*01dc*/ 	.word	0x00001590


	//   ....[10]....
        /*01e0*/ 	.word	0x000015e0


	//   ....[11]....
        /*01e4*/ 	.word	0x00001600


	//   ....[12]....
        /*01e8*/ 	.word	0x00001620


	//   ....[13]....
        /*01ec*/ 	.word	0x00002580


	//   ....[14]....
        /*01f0*/ 	.word	0x00002600


	//   ....[15]....
        /*01f4*/ 	.word	0x00002660


	//----- nvinfo : EIATTR_SYSCALL_OFFSETS
	.align		4
.L_6229:
        /*01f8*/ 	.byte	0x04, 0x46
        /*01fa*/ 	.short	(.L_6231 - .L_6230)


	//   ....[0]....
.L_6230:
        /*01fc*/ 	.word	0x00002510


	//----- nvinfo : EIATTR_EXIT_INSTR_OFFSETS
	.align		4
.L_6231:
        /*0200*/ 	.byte	0x04, 0x1c
        /*0202*/ 	.short	(.L_6233 - .L_6232)


	//   ....[0]....
.L_6232:
        /*0204*/ 	.word	0x000021c0


	//   ....[1]....
        /*0208*/ 	.word	0x00002360


	//   ....[2]....
        /*020c*/ 	.word	0x000023e0


	//   ....[3]....
        /*0210*/ 	.word	0x00002520


	//----- nvinfo : EIATTR_CTAIDZ_USED
	.align		4
.L_6233:
        /*0214*/ 	.byte	0x01, 0x04
	.zero		2


	//----- nvinfo : EIATTR_CRS_STACK_SIZE
	.align		4
        /*0218*/ 	.byte	0x04, 0x1e
        /*021a*/ 	.short	(.L_6235 - .L_6234)
.L_6234:
        /*021c*/ 	.word	0x00000000
.L_6235:


//--------------------- .nv.info._ZN4vllm25paged_attention_v1_kernelI13__nv_bfloat16hLi64ELi8ELi128ELNS_18Fp8KVCacheDataTypeE2ELb0EEEvPT_PKS3_PKT0_S9_ifPKiSB_iPKfiiiSD_SD_iiiii --------------------------
	.section	.nv.info._ZN4vllm25paged_attention_v1_kernelI13__nv_bfloat16hLi64ELi8ELi128ELNS_18Fp8KVCacheDataTypeE2ELb0EEEvPT_PKS3_PKT0_S9_ifPKiSB_iPKfiiiSD_SD_iiiii,"",@"SHT_CUDA_INFO"
	.sectionflags	@""
	.align	4


	//----- nvinfo : EIATTR_CUDA_API_VERSION
	.align		4
        /*0000*/ 	.byte	0x04, 0x37
        /*0002*/ 	.short	(.L_6237 - .L_6236)
.L_6236:
        /*0004*/ 	.word	0x00000082


	//----- nvinfo : EIATTR_SW2861232_WAR
	.align		4
.L_6237:
        /*0008*/ 	.byte	0x01, 0x35
	.zero		2


	//----- nvinfo : EIATTR_PARAM_CBANK
	.align		4
        /*000c*/ 	.byte	0x04, 0x0a
        /*000e*/ 	.short	(.L_6239 - .L_6238)
	.align		4
.L_6238:
        /*0010*/ 	.word	index@(.nv.constant0._ZN4vllm25paged_attention_v1_kernelI13__nv_bfloat16hLi64ELi8ELi128ELNS_18Fp8KVCacheDataTypeE2ELb0EEEvPT_PKS3_PKT0_S9_ifPKiSB_iPKfiiiSD_SD_iiiii)
        /*0014*/ 	.short	0x0160
        /*0016*/ 	.short	0x007c


	//----- nvinfo : EIATTR_CBANK_PARAM_SIZE
	.align		4
.L_6239:
        /*0018*/ 	.byte	0x03, 0x19
        /*001a*/ 	.short	0x007c


	//----- nvinfo : EIATTR_KPARAM_INFO
	.align		4
        /*001c*/ 	.byte	0x04, 0x17
        /*001e*/ 	.short	(.L_6241 - .L_6240)
.L_6240:
        /*0020*/ 	.word	0x00000000
        /*0024*/ 	.short	0x0013
        /*0026*/ 	.short	0x0078
        /*0028*/ 	.byte	0x00, 0xf0, 0x11, 0x00


	//----- nvinfo : EIATTR_KPARAM_INFO
	.align		4
.L_6241:
        /*002c*/ 	.byte	0x04, 0x17
        /*002e*/ 	.short	(.L_6243 - .L_6242)
.L_6242:
        /*0030*/ 	.word	0x00000000
        /*0034*/ 	.short	0x0012
        /*0036*/ 	.short	0x0074
        /*0038*/ 	.byte	0x00, 0xf0, 0x11, 0x00


	//----- nvinfo : EIATTR_KPARAM_INFO
	.align		4
.L_6243:
        /*003c*/ 	.byte	0x04, 0x17
        /*003e*/ 	.short	(.L_6245 - .L_6244)
.L_6244:
        /*0040*/ 	.word	0x00000000
        /*0044*/ 	.short	0x0011
        /*0046*/ 	.short	0x0070
        /*0048*/ 	.byte	0x00, 0xf0, 0x11, 0x00


	//----- nvinfo : EIATTR_KPARAM_INFO
	.align		4
.L_6245:
        /*004c*/ 	.byte	0x04, 0x17
        /*004e*/ 	.short	(.L_6247 - .L_6246)
.L_6246:
        /*0050*/ 	.word	0x00000000
        /*0054*/ 	.short	0x0010
        /*0056*/ 	.short	0x006c
        /*0058*/ 	.byte	0x00, 0xf0, 0x11, 0x00


	//----- nvinfo : EIATTR_KPARAM_INFO
	.align		4
.L_6247:
        /*005c*/ 	.byte	0x04, 0x17
        /*005e*/ 	.short	(.L_6249 - .L_6248)
.L_6248:
        /*0060*/ 	.word	0x00000000
        /*0064*/ 	.short	0x000f
        /*0066*/ 	.short	0x0068
        /*0068*/ 	.byte	0x00, 0xf0, 0x11, 0x00


	//----- nvinfo : EIATTR_KPARAM_INFO
	.align		4
.L_6249:
        /*006c*/ 	.byte	0x04, 0x17
        /*006e*/ 	.short	(.L_6251 - .L_6250)
.L_6250:
        /*0070*/ 	.word	0x00000000
        /*0074*/ 	.short	0x000e
        /*0076*/ 	.short	0x0060
        /*0078*/ 	.byte	0x00, 0xf0, 0x21, 0x00


	//----- nvinfo : EIATTR_KPARAM_INFO
	.align		4
.L_6251:
        /*007c*/ 	.byte	0x04, 0x17
        /*007e*/ 	.short	(.L_6253 - .L_6252)
.L_6252:
        /*0080*/ 	.word	0x00000000
        /*0084*/ 	.short	0x000d
        /*0086*/ 	.short	0x0058
        /*0088*/ 	.byte	0x00, 0xf0, 0x21, 0x00


	//----- nvinfo : EIATTR_KPARAM_INFO
	.align		4
.L_6253:
        /*008c*/ 	.byte	0x04, 0x17
        /*008e*/ 	.short	(.L_6255 - .L_6254)
.L_6254:
        /*0090*/ 	.word	0x00000000
        /*0094*/ 	.short	0x000c
        /*0096*/ 	.short	0x0050
        /*0098*/ 	.byte	0x00, 0xf0, 0x11, 0x00


	//----- nvinfo : EIATTR_KPARAM_INFO
	.align		4
.L_6255:
        /*009c*/ 	.byte	0x04, 0x17
        /*009e*/ 	.short	(.L_6257 - .L_6256)
.L_6256:
        /*00a0*/ 	.word	0x00000000
        /*00a4*/ 	.short	0x000b
        /*00a6*/ 	.short	0x004c
        /*00a8*/ 	.byte	0x00, 0xf0, 0x11, 0x00


	//----- nvinfo : EIATTR_KPARAM_INFO
	.align		4
.L_6257:
        /*00ac*/ 	.byte	0x04, 0x17
        /*00ae*/ 	.short	(.L_6259 - .L_6258)
.L_6258:
        /*00b0*/ 	.word	0x00000000
        /*00b4*/ 	.short	0x000a
        /*00b6*/ 	.short	0x0048
        /*00b8*/ 	.byte	0x00, 0xf0, 0x11, 0x00


	//----- nvinfo : EIATTR_KPARAM_INFO
	.align		4
.L_6259:
        /*00bc*/ 	.byte	0x04, 0x17
        /*00be*/ 	.short	(.L_6261 - .L_6260)
.L_6260:
        /*00c0*/ 	.word	0x00000000
        /*00c4*/ 	.short	0x0009
        /*00c6*/ 	.short	0x0040
        /*00c8*/ 	.byte	0x00, 0xf0, 0x21, 0x00


	//----- nvinfo : EIATTR_KPARAM_INFO
	.align		4
.L_6261:
        /*00cc*/ 	.byte	0x04, 0x17
        /*00ce*/ 	.short	(.L_6263 - .L_6262)
.L_6262:
        /*00d0*/ 	.word	0x00000000
        /*00d4*/ 	.short	0x0008
        /*00d6*/ 	.short	0x0038
        /*00d8*/ 	.byte	0x00, 0xf0, 0x11, 0x00


	//----- nvinfo : EIATTR_KPARAM_INFO
	.align		4
.L_6263:
        /*00dc*/ 	.byte	0x04, 0x17
        /*00de*/ 	.short	(.L_6265 - .L_6264)
.L_6264:
        /*00e0*/ 	.word	0x00000000
        /*00e4*/ 	.short	0x0007
        /*00e6*/ 	.short	0x0030
        /*00e8*/ 	.byte	0x00, 0xf0, 0x21, 0x00


	//----- nvinfo : EIATTR_KPARAM_INFO
	.align		4
.L_6265:
        /*00ec*/ 	.byte	0x04, 0x17
        /*00ee*/ 	.short	(.L_6267 - .L_6266)
.L_6266:
        /*00f0*/ 	.word	0x00000000
        /*00f4*/ 	.short	0x0006
        /*00f6*/ 	.short	0x0028
        /*00f8*/ 	.byte	0x00, 0xf0, 0x21, 0x00


	//----- nvinfo : EIATTR_KPARAM_INFO
	.align		4
.L_6267:
        /*00fc*/ 	.byte	0x04, 0x17
        /*00fe*/ 	.short	(.L_6269 - .L_6268)
.L_6268:
        /*0100*/ 	.word	0x00000000
        /*0104*/ 	.short	0x0005
        /*0106*/ 	.short	0x0024
        /*0108*/ 	.byte	0x00, 0xf0, 0x11, 0x00


	//----- nvinfo : EIATTR_KPARAM_INFO
	.align		4
.L_6269:
        /*010c*/ 	.byte	0x04, 0x17
        /*010e*/ 	.short	(.L_6271 - .L_6270)
.L_6270:
        /*0110*/ 	.word	0x00000000
        /*0114*/ 	.short	0x0004
        /*0116*/ 	.short	0x0020
        /*0118*/ 	.byte	0x00, 0xf0, 0x11, 0x00


	//----- nvinfo : EIATTR_KPARAM_INFO
	.align		4
.L_6271:
        /*011c*/ 	.byte	0x04, 0x17
        /*011e*/ 	.short	(.L_6273 - .L_6272)
.L_6272:
        /*0120*/ 	.word	0x00000000
        /*0124*/ 	.short	0x0003
        /*0126*/ 	.short	0x0018
        /*0128*/ 	.byte	0x00, 0xf0, 0x21, 0x00


	//----- nvinfo : EIATTR_KPARAM_INFO
	.align		4
.L_6273:
        /*012c*/ 	.byte	0x04, 0x17
        /*012e*/ 	.short	(.L_6275 - .L_6274)
.L_6274:
        /*0130*/ 	.word	0x00000000
        /*0134*/ 	.short	0x0002
        /*0136*/ 	.short	0x0010
        /*0138*/ 	.byte	0x00, 0xf0, 0x21, 0x00


	//----- nvinfo : EIATTR_KPARAM_INFO
	.align		4
.L_6275:
        /*013c*/ 	.byte	0x04, 0x17
        /*013e*/ 	.short	(.L_6277 - .L_6276)
.L_6276:
        /*0140*/ 	.word	0x00000000
        /*0144*/ 	.short	0x0001
        /*0146*/ 	.short	0x0008
        /*0148*/ 	.byte	0x00, 0xf0, 0x21, 0x00


	//----- nvinfo : EIATTR_KPARAM_INFO
	.align		4
.L_6277:
        /*014c*/ 	.byte	0x04, 0x17
        /*014e*/ 	.short	(.L_6279 - .L_6278)
.L_6278:
        /*0150*/ 	.word	0x00000000
        /*0154*/ 	.short	0x0000
        /*0156*/ 	.short	0x0000
        /*0158*/ 	.byte	0x00, 0xf0, 0x21, 0x00


	//----- nvinfo : EIATTR_MAXREG_COUNT
	.align		4
.L_6279:
        /*015c*/ 	.byte	0x03, 0x1b
        /*015e*/ 	.short	0x00ff


	//----- nvinfo : EIATTR_NUM_BARRIERS
	.align		4
        /*0160*/ 	.byte	0x02, 0x4c
        /*0162*/ 	.byte	0x01
	.zero		1


	//----- nvinfo : EIATTR_EXTERNS
	.align		4
        /*0164*/ 	.byte	0x04, 0x0f
        /*0166*/ 	.short	(.L_6281 - .L_6280)


	//   ....[0]....
	.align		4
.L_6280:
        /*0168*/ 	.word	index@(__assertfail)


	//----- nvinfo : EIATTR_MERCURY_ISA_VERSION
	.align		4
.L_6281:
        /*016c*/ 	.byte	0x03, 0x5f
        /*016e*/ 	.short	0x0000


	//----- nvinfo : EIATTR_COOP_GROUP_MASK_REGIDS
	.align		4
        /*0170*/ 	.byte	0x04, 0x29
        /*0172*/ 	.short	(.L_6283 - .L_6282)


	//   ....[0]....
.L_6282:
        /*0174*/ 	.word	0xffffffff


	//   ....[1]....
        /*0178*/ 	.word	0xffffffff


	//   ....[2]....
        /*017c*/ 	.word	0xffffffff


	//   ....[3]....
        /*0180*/ 	.word	0xffffffff


	//   ....[4]....
        /*0184*/ 	.word	0xffffffff


	//   ....[5]....
        /*0188*/ 	.word	0xffffffff


	//   ....[6]....
        /*018c*/ 	.word	0xffffffff


	//   ....[7]....
        /*0190*/ 	.word	0xffffffff


	//   ....[8]....
        /*0194*/ 	.word	0xffffffff


	//   ....[9]....
        /*0198*/ 	.word	0xffffffff


	//   ....[10]....
        /*019c*/ 	.word	0xffffffff


	//   ....[11]....
        /*01a0*/ 	.word	0xffffffff


	//   ....[12]....
        /*01a4*/ 	.word	0xffffffff


	//   ....[13]....
        /*01a8*/ 	.word	0xffffffff


	//   ....[14]....
        /*01ac*/ 	.word	0xffffffff


	//   ....[15]....
        /*01b0*/ 	.word	0xffffffff


	//----- nvinfo : EIATTR_COOP_GROUP_INSTR_OFFSETS
	.align		4
.L_6283:
        /*01b4*/ 	.byte	0x04, 0x28
        /*01b6*/ 	.short	(.L_6285 - .L_6284)


	//   ....[0]....
.L_6284:
        /*01b8*/ 	.word	0x000005f0


	//   ....[1]....
        /*01bc*/ 	.word	0x00000610


	//   ....[2]....
        /*01c0*/ 	.word	0x000006c0


	//   ....[3]....
        /*01c4*/ 	.word	0x000006e0


	//   ....[4]....
        /*01c8*/ 	.word	0x00000700


	//   ....[5]....
        /*01cc*/ 	.word	0x000014c0


	//   ....[6]....
        /*01d0*/ 	.word	0x00001530


	//   ....[7]....
        /*01d4*/ 	.word	0x00001550


	//   ....[8]....
        /*01d8*/ 	.word	0x00001570


	//   ....[9]....
        /*01dc*/ 	.word	0x00001590


	//   ....[10]....
        /*01e0*/ 	.word	0x000015e0


	//   ....[11]....
        /*01e4*/ 	.word	0x00001600


	//   ....[12]....
        /*01e8*/ 	.word	0x00001620


	//   ....[13]....
        /*01ec*/ 	.word	0x00002370


	//   ....[14]....
        /*01f0*/ 	.word	0x000023f0


	//   ....[15]....
        /*01f4*/ 	.word	0x00002450


	//----- nvinfo : EIATTR_SYSCALL_OFFSETS
	.align		4
.L_6285:
        /*01f8*/ 	.byte	0x04, 0x46
        /*01fa*/ 	.short	(.L_6287 - .L_6286)


	//   ....[0]....
.L_6286:
        /*01fc*/ 	.word	0x00002300


	//----- nvinfo : EIATTR_EXIT_INSTR_OFFSETS
	.align		4
.L_6287:
        /*0200*/ 	.byte	0x04, 0x1c
        /*0202*/ 	.short	(.L_6289 - .L_6288)


	//   ....[0]....
.L_6288:
        /*0204*/ 	.word	0x00002010


	//   ....[1]....
        /*0208*/ 	.word	0x000021d0


	//   ....[2]....
        /*020c*/ 	.word	0x00002310


	//----- nvinfo : EIATTR_CTAIDZ_USED
	.align		4
.L_6289:
        /*0210*/ 	.byte	0x01, 0x04
	.zero		2


	//----- nvinfo : EIATTR_CRS_STACK_SIZE
	.align		4
        /*0214*/ 	.byte	0x04, 0x1e
        /*0216*/ 	.short	(.L_6291 - .L_6290)
.L_6290:
        /*0218*/ 	.word	0x00000000
.L_6291:


//--------------------- .nv.info._ZN4vllm25paged_attention_v1_kernelI13__nv_bfloat16hLi32ELi8ELi128ELNS_18Fp8KVCacheDataTypeE2ELb0EEEvPT_PKS3_PKT0_S9_ifPKiSB_iPKfiiiSD_SD_iiiii --------------------------
	.section	.nv.info._ZN4vllm25paged_attention_v1_kernelI13__nv_bfloat16hLi32ELi8ELi128ELNS_18Fp8KVCacheDataTypeE2ELb0EEEvPT_PKS3_PKT0_S9_ifPKiSB_iPKfiiiSD_SD_iiiii,"",@"SHT_CUDA_INFO"
	.sectionflags	@""
	.align	4


	//----- nvinfo : EIATTR_CUDA_API_VERSION
	.align		4
        /*0000*/ 	.byte	0x04, 0x37
        /*0002*/ 	.short	(.L_6293 - .L_6292)
.L_6292:
        /*0004*/ 	.word	0x00000082


	//----- nvinfo : EIATTR_SW2861232_WAR
	.align		4
.L_6293:
        /*0008*/ 	.byte	0x01, 0x35
	.zero		2


	//----- nvinfo : EIATTR_PARAM_CBANK
	.align		4
        /*000c*/ 	.byte	0x04, 0x0a
        /*000e*/ 	.short	(.L_6295 - .L_6294)
	.align		4
.L_6294:
        /*0010*/ 	.word	index@(.nv.constant0._ZN4vllm25paged_attention_v1_kernelI13__nv_bfloat16hLi32ELi8ELi128ELNS_18Fp8KVCacheDataTypeE2ELb0EEEvPT_PKS3_PKT0_S9_ifPKiSB_iPKfiiiSD_SD_iiiii)
        /*0014*/ 	.short	0x0160
        /*0016*/ 	.short	0x007c


	//----- nvinfo : EIATTR_CBANK_PARAM_SIZE
	.align		4
.L_6295:
        /*0018*/ 	.byte	0x03, 0x19
        /*001a*/ 	.short	0x007c


	//----- nvinfo : EIATTR_KPARAM_INFO
	.align		4
        /*001c*/ 	.byte	0x04, 0x17
        /*001e*/ 	.short	(.L_6297 - .L_6296)
.L_6296:
        /*0020*/ 	.word	0x00000000
        /*0024*/ 	.short	0x0013
        /*0026*/ 	.short	0x0078
        /*0028*/ 	.byte	0x00, 0xf0, 0x11, 0x00


	//----- nvinfo : EIATTR_KPARAM_INFO
	.align		4
.L_6297:
        /*002c*/ 	.byte	0x04, 0x17
        /*002e*/ 	.short	(.L_6299 - .L_6298)
.L_6298:
        /*0030*/ 	.word	0x00000000
        /*0034*/ 	.short	0x0012
        /*0036*/ 	.short	0x0074
        /*0038*/ 	.byte	0x00, 0xf0, 0x11, 0x00


	//----- nvinfo : EIATTR_KPARAM_INFO
	.align		4
.L_6299:
        /*003c*/ 	.byte	0x04, 0x17
        /*003e*/ 	.short	(.L_6301 - .L_6300)
.L_6300:
        /*0040*/ 	.word	0x00000000
        /*0044*/ 	.short	0x0011
        /*0046*/ 	.short	0x0070
        /*0048*/ 	.byte	0x00, 0xf0, 0x11, 0x00


	//----- nvinfo : EIATTR_KPARAM_INFO
	.align		4
.L_6301:
        /*004c*/ 	.byte	0x04, 0x17
        /*004e*/ 	.short	(.L_6303 - .L_6302)
.L_6302:
        /*0050*/ 	.word	0x00000000
        /*0054*/ 	.short	0x0010
        /*0056*/ 	.short	0x006c
        /*0058*/ 	.byte	0x00, 0xf0, 0x11, 0x00


	//----- nvinfo : EIATTR_KPARAM_INFO
	.align		4
.L_6303:
        /*005c*/ 	.byte	0x04, 0x17
        /*005e*/ 	.short	(.L_6305 - .L_6304)
.L_6304:
        /*0060*/ 	.word	0x00000000
        /*0064*/ 	.short	0x000f
        /*0066*/ 	.short	0x0068
        /*0068*/ 	.byte	0x00, 0xf0, 0x11, 0x00


	//----- nvinfo : EIATTR_KPARAM_INFO
	.align		4
.L_6305:
        /*006c*/ 	.byte	0x04, 0x17
        /*006e*/ 	.short	(.L_6307 - .L_6306)
.L_6306:
        /*0070*/ 	.word	0x00000000
        /*0074*/ 	.short	0x000e
        /*0076*/ 	.short	0x0060
        /*0078*/ 	.byte	0x00, 0xf0, 0x21, 0x00


	//----- nvinfo : EIATTR_KPARAM_INFO
	.align		4
.L_6307:
        /*007c*/ 	.byte	0x04, 0x17
        /*007e*/ 	.short	(.L_6309 - .L_6308)
.L_6308:
        /*0080*/ 	.word	0x00000000
        /*0084*/ 	.short	0x000d
        /*0086*/ 	.short	0x0058
        /*0088*/ 	.byte	0x00, 0xf0, 0x21, 0x00


	//----- nvinfo : EIATTR_KPARAM_INFO
	.align		4
.L_6309:
        /*008c*/ 	.byte	0x04, 0x17
        /*008e*/ 	.short	(.L_6311 - .L_6310)
.L_6310:
        /*0090*/ 	.word	0x00000000
        /*0094*/ 	.short	0x000c
        /*0096*/ 	.short	0x0050
        /*0098*/ 	.byte	0x00, 0xf0, 0x11, 0x00


	//----- nvinfo : EIATTR_KPARAM_INFO
	.align		4
.L_6311:
        /*009c*/ 	.byte	0x04, 0x17
        /*009e*/ 	.short	(.L_6313 - .L_6312)
.L_6312:
        /*00a0*/ 	.word	0x00000000
        /*00a4*/ 	.short	0x000b
        /*00a6*/ 	.short	0x004c
        /*00a8*/ 	.byte	0x00, 0xf0, 0x11, 0x00


	//----- nvinfo : EIATTR_KPARAM_INFO
	.align		4
.L_6313:
        /*00ac*/ 	.byte	0x04, 0x17
        /*00ae*/ 	.short	(.L_6315 - .L_6314)
.L_6314:
        /*00b0*/ 	.word	0x00000000
        /*00b4*/ 	.short	0x000a
        /*00b6*/ 	.short	0x0048
        /*00b8*/ 	.byte	0x00, 0xf0, 0x11, 0x00


	//----- nvinfo : EIATTR_KPARAM_INFO
	.align		4
.L_6315:
        /*00bc*/ 	.byte	0x04, 0x17
        /*00be*/ 	.short	(.L_6317 - .L_6316)
.L_6316:
        /*00c0*/ 	.word	0x00000000
        /*00c4*/ 	.short	0x0009
        /*00c6*/ 	.short	0x0040
        /*00c8*/ 	.byte	0x00, 0xf0, 0x21, 0x00


	//----- nvinfo : EIATTR_KPARAM_INFO
	.align		4
.L_6317:
        /*00cc*/ 	.byte	0x04, 0x17
        /*00ce*/ 	.short	(.L_6319 - .L_6318)
.L_6318:
        /*00d0*/ 	.word	0x00000000
        /*00d4*/ 	.short	0x0008
        /*00d6*/ 	.short	0x0038
        /*00d8*/ 	.byte	0x00, 0xf0, 0x11, 0x00


	//----- nvinfo : EIATTR_KPARAM_INFO
	.align		4
.L_6319:
        /*00dc*/ 	.byte	0x04, 0x17
        /*00de*/ 	.short	(.L_6321 - .L_6320)
.L_6320:
        /*00e0*/ 	.word	0x00000000
        /*00e4*/ 	.short	0x0007
        /*00e6*/ 	.short	0x0030
        /*00e8*/ 	.byte	0x00, 0xf0, 0x21, 0x00


	//----- nvinfo : EIATTR_KPARAM_INFO
	.align		4
.L_6321:
        /*00ec*/ 	.byte	0x04, 0x17
        /*00ee*/ 	.short	(.L_6323 - .L_6322)
.L_6322:
        /*00f0*/ 	.word	0x00000000
        /*00f4*/ 	.short	0x0006
        /*00f6*/ 	.short	0x0028
        /*00f8*/ 	.byte	0x00, 0xf0, 0x21, 0x00


	//----- nvinfo : EIATTR_KPARAM_INFO
	.align		4
.L_6323:
        /*00fc*/ 	.byte	0x04, 0x17
        /*00fe*/ 	.short	(.L_6325 - .L_6324)
.L_6324:
        /*0100*/ 	.word	0x00000000
        /*0104*/ 	.short	0x0005
        /*0106*/ 	.short	0x0024
        /*0108*/ 	.byte	0x00, 0xf0, 0x11, 0x00


	//----- nvinfo : EIATTR_KPARAM_INFO
	.align		4
.L_6325:
        /*010c*/ 	.byte	0x04, 0x17
        /*010e*/ 	.short	(.L_6327 - .L_6326)
.L_6326:
        /*0110*/ 	.word	0x00000000
        /*0114*/ 	.short	0x0004
        /*0116*/ 	.short	0x0020
        /*0118*/ 	.byte	0x00, 0xf0, 0x11, 0x00


	//----- nvinfo : EIATTR_KPARAM_INFO
	.align		4
.L_6327:
        /*011c*/ 	.byte	0x04, 0x17
        /*011e*/ 	.short	(.L_6329 - .L_6328)
.L_6328:
        /*0120*/ 	.word	0x00000000
        /*0124*/ 	.short	0x0003
        /*0126*/ 	.short	0x0018
        /*0128*/ 	.byte	0x00, 0xf0, 0x21, 0x00


	//----- nvinfo : EIATTR_KPARAM_INFO
	.align		4
.L_6329:
        /*012c*/ 	.byte	0x04, 0x17
        /*012e*/ 	.short	(.L_6331 - .L_6330)
.L_6330:
        /*0130*/ 	.word	0x00000000
        /*0134*/ 	.short	0x0002
        /*0136*/ 	.short	0x0010
        /*0138*/ 	.byte	0x00, 0xf0, 0x21, 0x00


	//----- nvinfo : EIATTR_KPARAM_INFO
	.align		4
.L_6331:
        /*013c*/ 	.byte	0x04, 0x17
        /*013e*/ 	.short	(.L_6333 - .L_6332)
.L_6332:
        /*0140*/ 	.word	0x00000000
        /*0144*/ 	.short	0x0001
        /*0146*/ 	.short	0x0008
        /*0148*/ 	.byte	0x00, 0xf0, 0x21, 0x00


	//----- nvinfo : EIATTR_KPARAM_INFO
	.align		4
.L_6333:
        /*014c*/ 	.byte	0x04, 0x17
        /*014e*/ 	.short	(.L_6335 - .L_6334)
.L_6334:
        /*0150*/ 	.word	0x00000000
        /*0154*/ 	.short	0x0000
        /*0156*/ 	.short	0x0000
        /*0158*/ 	.byte	0x00, 0xf0, 0x21, 0x00


	//----- nvinfo : EIATTR_MAXREG_COUNT
	.align		4
.L_6335:
        /*015c*/ 	.byte	0x03, 0x1b
        /*015e*/ 	.short	0x00ff


	//----- nvinfo : EIATTR_NUM_BARRIERS
	.align		4
        /*0160*/ 	.byte	0x02, 0x4c
        /*0162*/ 	.byte	0x01
	.zero		1


	//----- nvinfo : EIATTR_EXTERNS
	.align		4
        /*0164*/ 	.byte	0x04, 0x0f
        /*0166*/ 	.short	(.L_6337 - .L_6336)


	//   ....[0]....
	.align		4
.L_6336:
        /*0168*/ 	.word	index@(__assertfail)


	//----- nvinfo : EIATTR_MERCURY_ISA_VERSION
	.align		4
.L_6337:
        /*016c*/ 	.byte	0x03, 0x5f
        /*016e*/ 	.short	0x0000


	//----- nvinfo : EIATTR_COOP_GROUP_MASK_REGIDS
	.align		4
        /*0170*/ 	.byte	0x04, 0x29
        /*0172*/ 	.short	(.L_6339 - .L_6338)


	//   ....[0]....
.L_6338:
        /*0174*/ 	.word	0xffffffff


	//   ....[1]....
        /*0178*/ 	.word	0xffffffff


	//   ....[2]....
        /*017c*/ 	.word	0xffffffff


	//   ....[3]....
        /*0180*/ 	.word	0xffffffff


	//   ....[4]....
        /*0184*/ 	.word	0xffffffff


	//   ....[5]....
        /*0188*/ 	.word	0xffffffff


	//   ....[6]....
        /*018c*/ 	.word	0xffffffff


	//   ....[7]....
        /*0190*/ 	.word	0xffffffff


	//   ....[8]....
        /*0194*/ 	.word	0xffffffff


	//   ....[9]....
        /*0198*/ 	.word	0xffffffff


	//   ....[10]....
        /*019c*/ 	.word	0xffffffff


	//   ....[11]....
        /*01a0*/ 	.word	0xffffffff


	//   ....[12]....
        /*01a4*/ 	.word	0xffffffff


	//   ....[13]....
        /*01a8*/ 	.word	0xffffffff


	//   ....[14]....
        /*01ac*/ 	.word	0xffffffff


	//   ....[15]....
        /*01b0*/ 	.word	0xffffffff


	//----- nvinfo : EIATTR_COOP_GROUP_INSTR_OFFSETS
	.align		4
.L_6339:
        /*01b4*/ 	.byte	0x04, 0x28
        /*01b6*/ 	.short	(.L_6341 - .L_6340)


	//   ....[0]....
.L_6340:
        /*01b8*/ 	.word	0x000005f0


	//   ....[1]....
        /*01bc*/ 	.word	0x00000610


	//   ....[2]....
        /*01c0*/ 	.word	0x000006c0


	//   ....[3]....
        /*01c4*/ 	.word	0x000006e0


	//   ....[4]....
        /*01c8*/ 	.word	0x00000700


	//   ....[5]....
        /*01cc*/ 	.word	0x000014c0


	//   ....[6]....
        /*01d0*/ 	.word	0x00001530


	//   ....[7]....
        /*01d4*/ 	.word	0x00001550


	//   ....[8]....
        /*01d8*/ 	.word	0x00001570


	//   ....[9]....
        /*01dc*/ 	.word	0x00001590


	//   ....[10]....
        /*01e0*/ 	.word	0x000015e0


	//   ....[11]....
        /*01e4*/ 	.word	0x00001600


	//   ....[12]....
        /*01e8*/ 	.word	0x00001620


	//   ....[13]....
        /*01ec*/ 	.word	0x000022b0


	//   ....[14]....
        /*01f0*/ 	.word	0x00002330


	//   ....[15]....
        /*01f4*/ 	.word	0x00002390


	//----- nvinfo : EIATTR_SYSCALL_OFFSETS
	.align		4
.L_6341:
        /*01f8*/ 	.byte	0x04, 0x46
        /*01fa*/ 	.short	(.L_6343 - .L_6342)


	//   ....[0]....
.L_6342:
        /*01fc*/ 	.word	0x00002240


	//----- nvinfo : EIATTR_EXIT_INSTR_OFFSETS
	.align		4
.L_6343:
        /*0200*/ 	.byte	0x04, 0x1c
        /*0202*/ 	.short	(.L_6345 - .L_6344)


	//   ....[0]....
.L_6344:
        /*0204*/ 	.word	0x00001fd0


	//   ....[1]....
        /*0208*/ 	.word	0x00002110


	//   ....[2]....
        /*020c*/ 	.word	0x00002250


	//----- nvinfo : EIATTR_CTAIDZ_USED
	.align		4
.L_6345:
        /*0210*/ 	.byte	0x01, 0x04
	.zero		2


	//----- nvinfo : EIATTR_CRS_STACK_SIZE
	.align		4
        /*0214*/ 	.byte	0x04, 0x1e
        /*0216*/ 	.short	(.L_6347 - .L_6346)
.L_6346:
        /*0218*/ 	.word	0x00000000
.L_6347:


//--------------------- .nv.info._ZN4vllm25paged_attention_v1_kernelI13__nv_bfloat16hLi256ELi8ELi128ELNS_18Fp8KVCacheDataTypeE2ELb1EEEvPT_PKS3_PKT0_S9_ifPKiSB_iPKfiiiSD_SD_iiiii --------------------------
	.section	.nv.info._ZN4vllm25paged_attention_v1_kernelI13__nv_bfloat16hLi256ELi8ELi128ELNS_18Fp8KVCacheDataTypeE2ELb1EEEvPT_PKS3_PKT0_S9_ifPKiSB_iPKfiiiSD_SD_iiiii,"",@"SHT_CUDA_INFO"
	.sectionflags	@""
	.align	4


	//----- nvinfo : EIATTR_CUDA_API_VERSION
	.align		4
        /*0000*/ 	.byte	0x04, 0x37
        /*0002*/ 	.short	(.L_6349 - .L_6348)
.L_6348:
        /*0004*/ 	.word	0x00000082


	//----- nvinfo : EIATTR_SW2861232_WAR
	.align		4
.L_6349:
        /*0008*/ 	.byte	0x01, 0x35
	.zero		2


	//----- nvinfo : EIATTR_PARAM_CBANK
	.align		4
        /*000c*/ 	.byte	0x04, 0x0a
        /*000e*/ 	.short	(.L_6351 - .L_6350)
	.align		4
.L_6350:
        /*0010*/ 	.word	index@(.nv.constant0._ZN4vllm25paged_attention_v1_kernelI13__nv_bfloat16hLi256ELi8ELi128ELNS_18Fp8KVCacheDataTypeE2ELb1EEEvPT_PKS3_PKT0_S9_ifPKiSB_iPKfiiiSD_SD_iiiii)
        /*0014*/ 	.short	0x0160
        /*0016*/ 	.short	0x007c


	//----- nvinfo : EIATTR_CBANK_PARAM_SIZE
	.align		4
.L_6351:
        /*0018*/ 	.byte	0x03, 0x19
        /*001a*/ 	.short	0x007c


	//----- nvinfo : EIATTR_KPARAM_INFO
	.align		4
        /*001c*/ 	.byte	0x04, 0x17
        /*001e*/ 	.short	(.L_6353 - .L_6352)
.L_6352:
        /*0020*/ 	.word	0x00000000
        /*0024*/ 	.short	0x0013
        /*0026*/ 	.short	0x0078
        /*0028*/ 	.byte	0x00, 0xf0, 0x11, 0x00


	//----- nvinfo : EIATTR_KPARAM_INFO
	.align		4
.L_6353:
        /*002c*/ 	.byte	0x04, 0x17
        /*002e*/ 	.short	(.L_6355 - .L_6354)
.L_6354:
        /*0030*/ 	.word	0x00000000
        /*0034*/ 	.short	0x0012
        /*0036*/ 	.short	0x0074
        /*0038*/ 	.byte	0x00, 0xf0, 0x11, 0x00


	//----- nvinfo : EIATTR_KPARAM_INFO
	.align		4
.L_6355:
        /*003c*/ 	.byte	0x04, 0x17
        /*003e*/ 	.short	(.L_6357 - .L_6356)
.L_6356:
        /*0040*/ 	.word	0x00000000
        /*0044*/ 	.short	0x0011
        /*0046*/ 	.short	0x0070
        /*0048*/ 	.byte	0x00, 0xf0, 0x11, 0x00


	//----- nvinfo : EIATTR_KPARAM_INFO
	.align		4
.L_6357:
        /*004c*/ 	.byte	0x04, 0x17
        /*004e*/ 	.short	(.L_6359 - .L_6358)
.L_6358:
        /*0050*/ 	.word	0x00000000
        /*0054*/ 	.short	0x0010
        /*0056*/ 	.short	0x006c
        /*0058*/ 	.byte	0x00, 0xf0, 0x11, 0x00


	//----- nvinfo : EIATTR_KPARAM_INFO
	.align		4
.L_6359:
        /*005c*/ 	.byte	0x04, 0x17
        /*005e*/ 	.short	(.L_6361 - .L_6360)
.L_6360:
        /*0060*/ 	.word	0x00000000
        /*0064*/ 	.short	0x000f
        /*0066*/ 	.short	0x0068
        /*0068*/ 	.byte	0x00, 0xf0, 0x11, 0x00


	//----- nvinfo : EIATTR_KPARAM_INFO
	.align		4
.L_6361:
        /*006c*/ 	.byte	0x04, 0x17
        /*006e*/ 	.short	(.L_6363 - .L_6362)
.L_6362:
        /*0070*/ 	.word	0x00000000
        /*0074*/ 	.short	0x000e
        /*0076*/ 	.short	0x0060
        /*0078*/ 	.byte	0x00, 0xf0, 0x21, 0x00


	//----- nvinfo : EIATTR_KPARAM_INFO
	.align		4
.L_6363:
        /*007c*/ 	.byte	0x04, 0x17
        /*007e*/ 	.short	(.L_6365 - .L_6364)
.L_6364:
        /*0080*/ 	.word	0x00000000
        /*0084*/ 	.short	0x000d
        /*0086*/ 	.short	0x0058
        /*0088*/ 	.byte	0x00, 0xf0, 0x21, 0x00


	//----- nvinfo : EIATTR_KPARAM_INFO
	.align		4
.L_6365:
        /*008c*/ 	.byte	0x04, 0x17
        /*008e*/ 	.short	(.L_6367 - .L_6366)
.L_6366:
        /*0090*/ 	.word	0x00000000
        /*0094*/ 	.short	0x000c
        /*0096*/ 	.short	0x0050
        /*0098*/ 	.byte	0x00, 0xf0, 0x11, 0x00


	//----- nvinfo : EIATTR_KPARAM_INFO
	.align		4
.L_6367:
        /*009c*/ 	.byte	0x04, 0x17
        /*009e*/ 	.short	(.L_6369 - .L_6368)
.L_6368:
        /*00a0*/ 	.word	0x00000000
        /*00a4*/ 	.short	0x000b
        /*00a6*/ 	.short	0x004c
        /*00a8*/ 	.byte	0x00, 0xf0, 0x11, 0x00


	//----- nvinfo : EIATTR_KPARAM_INFO
	.align		4
.L_6369:
        /*00ac*/ 	.byte	0x04, 0x17
        /*00ae*/ 	.short	(.L_6371 - .L_6370)
.L_6370:
        /*00b0*/ 	.word	0x00000000
        /*00b4*/ 	.short	0x000a
        /*00b6*/ 	.short	0x0048
        /*00b8*/ 	.byte	0x00, 0xf0, 0x11, 0x00


	//----- nvinfo : EIATTR_KPARAM_INFO
	.align		4
.L_6371:
        /*00bc*/ 	.byte	0x04, 0x17
        /*00be*/ 	.short	(.L_6373 - .L_6372)
.L_6372:
        /*00c0*/ 	.word	0x00000000
        /*00c4*/ 	.short	0x0009
        /*00c6*/ 	.short	0x0040
        /*00c8*/ 	.byte	0x00, 0xf0, 0x21, 0x00


	//----- nvinfo : EIATTR_KPARAM_INFO
	.align		4
.L_6373:
        /*00cc*/ 	.byte	0x04, 0x17
        /*00ce*/ 	.short	(.L_6375 - .L_6374)
.L_6374:
        /*00d0*/ 	.word	0x00000000
        /*00d4*/ 	.short	0x0008
        /*00d6*/ 	.short	0x0038
        /*00d8*/ 	.byte	0x00, 0xf0, 0x11, 0x00


	//----- nvinfo : EIATTR_KPARAM_INFO
	.align		4
.L_6375:
        /*00dc*/ 	.byte	0x04, 0x17
        /*00de*/ 	.short	(.L_6377 - .L_6376)
.L_6376:
        /*00e0*/ 	.word	0x00000000
        /*00e4*/ 	.short	0x0007
        /*00e6*/ 	.short	0x0030
        /*00e8*/ 	.byte	0x00, 0xf0, 0x21, 0x00


	//----- nvinfo : EIATTR_KPARAM_INFO
	.align		4
.L_6377:
        /*00ec*/ 	.byte	0x04, 0x17
        /*00ee*/ 	.short	(.L_6379 - .L_6378)
.L_6378:
        /*00f0*/ 	.word	0x00000000
        /*00f4*/ 	.short	0x0006
        /*00f6*/ 	.short	0x0028
        /*00f8*/ 	.byte	0x00, 0xf0, 0x21, 0x00


	//----- nvinfo : EIATTR_KPARAM_INFO
	.align		4
.L_6379:
        /*00fc*/ 	.byte	0x04, 0x17
        /*00fe*/ 	.short	(.L_6381 - .L_6380)
.L_6380:
        /*0100*/ 	.word	0x00000000
        /*0104*/ 	.short	0x0005
        /*0106*/ 	.short	0x0024
        /*0108*/ 	.byte	0x00, 0xf0, 0x11, 0x00


	//----- nvinfo : EIATTR_KPARAM_INFO
	.align		4
.L_6381:
        /*010c*/ 	.byte	0x04, 0x17
        /*010e*/ 	.short	(.L_6383 - .L_6382)
.L_6382:
        /*0110*/ 	.word	0x00000000
        /*0114*/ 	.short	0x0004
        /*0116*/ 	.short	0x0020
        /*0118*/ 	.byte	0x00, 0xf0, 0x11, 0x00


	//----- nvinfo : EIATTR_KPARAM_INFO
	.align		4
.L_6383:
        /*011c*/ 	.byte	0x04, 0x17
        /*011e*/ 	.short	(.L_6385 - .L_6384)
.L_6384:
        /*0120*/ 	.word	0x00000000
        /*0124*/ 	.short	0x0003
        /*0126*/ 	.short	0x0018
        /*0128*/ 	.byte	0x00, 0xf0, 0x21, 0x00


	//----- nvinfo : EIATTR_KPARAM_INFO
	.align		4
.L_6385:
        /*012c*/ 	.byte	0x04, 0x17
        /*012e*/ 	.short	(.L_6387 - .L_6386)
.L_6386:
        /*0130*/ 	.word	0x00000000
        /*0134*/ 	.short	0x0002
        /*0136*/ 	.short	0x0010
        /*0138*/ 	.byte	0x00, 0xf0, 0x21, 0x00


	//----- nvinfo : EIATTR_KPARAM_INFO
	.align		4
.L_6387:
        /*013c*/ 	.byte	0x04, 0x17
        /*013e*/ 	.short	(.L_6389 - .L_6388)
.L_6388:
        /*0140*/ 	.word	0x00000000
        /*0144*/ 	.short	0x0001
        /*0146*/ 	.short	0x0008
        /*0148*/ 	.byte	0x00, 0xf0, 0x21, 0x00


	//----- nvinfo : EIATTR_KPARAM_INFO
	.align		4
.L_6389:
        /*014c*/ 	.byte	0x04, 0x17
        /*014e*/ 	.short	(.L_6391 - .L_6390)
.L_6390:
        /*0150*/ 	.word	0x00000000
        /*0154*/ 	.short	0x0000
        /*0156*/ 	.short	0x0000
        /*0158*/ 	.byte	0x00, 0xf0, 0x21, 0x00


	//----- nvinfo : EIATTR_MAXREG_COUNT
	.align		4
.L_6391:
        /*015c*/ 	.byte	0x03, 0x1b
        /*015e*/ 	.short	0x00ff


	//----- nvinfo : EIATTR_NUM_BARRIERS
	.align		4
        /*0160*/ 	.byte	0x02, 0x4c
        /*0162*/ 	.byte	0x01
	.zero		1


	//----- nvinfo : EIATTR_EXTERNS
	.align		4
        /*0164*/ 	.byte	0x04, 0x0f
        /*0166*/ 	.short	(.L_6393 - .L_6392)


	//   ....[0]....
	.align		4
.L_6392:
        /*0168*/ 	.word	index@(__assertfail)


	//----- nvinfo : EIATTR_MERCURY_ISA_VERSION
	.align		4
.L_6393:
        /*016c*/ 	.byte	0x03, 0x5f
        /*016e*/ 	.short	0x0000


	//----- nvinfo : EIATTR_COOP_GROUP_MASK_REGIDS
	.align		4
        /*0170*/ 	.byte	0x04, 0x29
        /*0172*/ 	.short	(.L_6395 - .L_6394)


	//   ....[0]....
.L_6394:
        /*0174*/ 	.word	0xffffffff


	//   ....[1]....
        /*0178*/ 	.word	0xffffffff


	//   ....[2]....
        /*017c*/ 	.word	0xffffffff


	//   ....[3]....
        /*0180*/ 	.word	0xffffffff


	//   ....[4]....
        /*0184*/ 	.word	0xffffffff


	//   ....[5]....
        /*0188*/ 	.word	0xffffffff


	//   ....[6]....
        /*018c*/ 	.word	0xffffffff


	//   ....[7]....
        /*0190*/ 	.word	0xffffffff


	//   ....[8]....
        /*0194*/ 	.word	0xffffffff


	//   ....[9]....
        /*0198*/ 	.word	0xffffffff


	//   ....[10]....
        /*019c*/ 	.word	0xffffffff


	//   ....[11]....
        /*01a0*/ 	.word	0xffffffff


	//   ....[12]....
        /*01a4*/ 	.word	0xffffffff


	//   ....[13]....
        /*01a8*/ 	.word	0xffffffff


	//   ....[14]....
        /*01ac*/ 	.word	0xffffffff


	//   ....[15]....
        /*01b0*/ 	.word	0xffffffff


	//----- nvinfo : EIATTR_COOP_GROUP_INSTR_OFFSETS
	.align		4
.L_6395:
        /*01b4*/ 	.byte	0x04, 0x28
        /*01b6*/ 	.short	(.L_6397 - .L_6396)


	//   ....[0]....
.L_6396:
        /*01b8*/ 	.word	0x00000f00


	//   ....[1]....
        /*01bc*/ 	.word	0x00000f20


	//   ....[2]....
        /*01c0*/ 	.word	0x00001020


	//   ....[3]....
        /*01c4*/ 	.word	0x00001040


	//   ....[4]....
        /*01c8*/ 	.word	0x00001060


	//   ....[5]....
        /*01cc*/ 	.word	0x00001e20


	//   ....[6]....
        /*01d0*/ 	.word	0x00001e80


	//   ....[7]....
        /*01d4*/ 	.word	0x00001eb0


	//   ....[8]....
        /*01d8*/ 	.word	0x00001ed0


	//   ....[9]....
        /*01dc*/ 	.word	0x00001ef0


	//   ....[10]....
        /*01e0*/ 	.word	0x00001f40


	//   ....[11]....
        /*01e4*/ 	.word	0x00001f60


	//   ....[12]....
        /*01e8*/ 	.word	0x00001f80


	//   ....[13]....
        /*01ec*/ 	.word	0x00003740


	//   ....[14]....
        /*01f0*/ 	.word	0x000037c0


	//   ....[15]....
        /*01f4*/ 	.word	0x00003820


	//----- nvinfo : EIATTR_SYSCALL_OFFSETS
	.align		4
.L_6397:
        /*01f8*/ 	.byte	0x04, 0x46
        /*01fa*/ 	.short	(.L_6399 - .L_6398)


	//   ....[0]....
.L_6398:
        /*01fc*/ 	.word	0x000035a0


	//   ....[1]....
        /*0200*/ 	.word	0x000036d0


	//----- nvinfo : EIATTR_EXIT_INSTR_OFFSETS
	.align		4
.L_6399:
        /*0204*/ 	.byte	0x04, 0x1c
        /*0206*/ 	.short	(.L_6401 - .L_6400)


	//   ....[0]....
.L_6400:
        /*0208*/ 	.word	0x00003030


	//   ....[1]....
        /*020c*/ 	.word	0x00003470


	//   ....[2]....
        /*0210*/ 	.word	0x000036e0


	//----- nvinfo : EIATTR_CTAIDZ_USED
	.align		4
.L_6401:
        /*0214*/ 	.byte	0x01, 0x04
	.zero		2


	//----- nvinfo : EIATTR_CRS_STACK_SIZE
	.align		4
        /*0218*/ 	.byte	0x04, 0x1e
        /*021a*/ 	.short	(.L_6403 - .L_6402)
.L_6402:
        /*021c*/ 	.word	0x00000000
.L_6403:


//--------------------- .nv.info._ZN4vllm25paged_attention_v1_kernelI13__nv_bfloat16hLi192ELi8ELi128ELNS_18Fp8KVCacheDataTypeE2ELb1EEEvPT_PKS3_PKT0_S9_ifPKiSB_iPKfiiiSD_SD_iiiii --------------------------
	.section	.nv.info._ZN4vllm25paged_attention_v1_kernelI13__nv_bfloat16hLi192ELi8ELi128ELNS_18Fp8KVCacheDataTypeE2ELb1EEEvPT_PKS3_PKT0_S9_ifPKiSB_iPKfiiiSD_SD_iiiii,"",@"SHT_CUDA_INFO"
	.sectionflags	@""
	.align	4


	//----- nvinfo : EIATTR_CUDA_API_VERSION
	.align		4
        /*0000*/ 	.byte	0x04, 0x37
        /*0002*/ 	.short	(.L_6405 - .L_6404)
.L_6404:
        /*0004*/ 	.word	0x00000082


	//----- nvinfo : EIATTR_SW2861232_WAR
	.align		4
.L_6405:
        /*0008*/ 	.byte	0x01, 0x35
	.zero		2


	//----- nvinfo : EIATTR_PARAM_CBANK
	.align		4
        /*000c*/ 	.byte	0x04, 0x0a
        /*000e*/ 	.short	(.L_6407 - .L_6406)
	.align		4
.L_6406:
        /*0010*/ 	.word	index@(.nv.constant0._ZN4vllm25paged_attention_v1_kernelI13__nv_bfloat16hLi192ELi8ELi128ELNS_18Fp8KVCacheDataTypeE2ELb1EEEvPT_PKS3_PKT0_S9_ifPKiSB_iPKfiiiSD_SD_iiiii)
        /*0014*/ 	.short	0x0160
        /*0016*/ 	.short	0x007c


	//----- nvinfo : EIATTR_CBANK_PARAM_SIZE
	.align		4
.L_6407:
        /*0018*/ 	.byte	0x03, 0x19
        /*001a*/ 	.short	0x007c


	//----- nvinfo : EIATTR_KPARAM_INFO
	.align		4
        /*001c*/ 	.byte	0x04, 0x17
        /*001e*/ 	.short	(.L_6409 - .L_6408)
.L_6408:
        /*0020*/ 	.word	0x00000000
        /*0024*/ 	.short	0x0013
        /*0026*/ 	.short	0x0078
        /*0028*/ 	.byte	0x00, 0xf0, 0x11, 0x00


	//----- nvinfo : EIATTR_KPARAM_INFO
	.align		4
.L_6409:
        /*002c*/ 	.byte	0x04, 0x17
        /*002e*/ 	.short	(.L_6411 - .L_6410)
.L_6410:
        /*0030*/ 	.word	0x00000000
        /*0034*/ 	.short	0x0012
        /*0036*/ 	.short	0x0074
        /*0038*/ 	.byte	0x00, 0xf0, 0x11, 0x00


	//----- nvinfo : EIATTR_KPARAM_INFO
	.align		4
.L_6411:
        /*003c*/ 	.byte	0x04, 0x17
        /*003e*/ 	.short	(.L_6413 - .L_6412)
.L_6412:
        /*0040*/ 	.word	0x00000000
        /*0044*/ 	.short	0x0011
        /*0046*/ 	.short	0x0070
        /*0048*/ 	.byte	0x00, 0xf0, 0x11, 0x00


	//----- nvinfo : EIATTR_KPARAM_INFO
	.align		4
.L_6413:
        /*004c*/ 	.byte	0x04, 0x17
        /*004e*/ 	.short	(.L_6415 - .L_6414)
.L_6414:
        /*0050*/ 	.word	0x00000000
        /*0054*/ 	.short	0x0010
        /*0056*/ 	.short	0x006c
        /*0058*/ 	.byte	0x00, 0xf0, 0x11, 0x00


	//----- nvinfo : EIATTR_KPARAM_INFO
	.align		4
.L_6415:
        /*005c*/ 	.byte	0x04, 0x17
        /*005e*/ 	.short	(.L_6417 - .L_6416)
.L_6416:
        /*0060*/ 	.word	0x00000000
        /*0064*/ 	.short	0x000f
        /*0066*/ 	.short	0x0068
        /*0068*/ 	.byte	0x00, 0xf0, 0x11, 0x00


	//----- nvinfo : EIATTR_KPARAM_INFO
	.align		4
.L_6417:
        /*006c*/ 	.byte	0x04, 0x17
        /*006e*/ 	.short	(.L_6419 - .L_6418)
.L_6418:
        /*0070*/ 	.word	0x00000000
        /*0074*/ 	.short	0x000e
        /*0076*/ 	.short	0x0060
        /*0078*/ 	.byte	0x00, 0xf0, 0x21, 0x00


	//----- nvinfo : EIATTR_KPARAM_INFO
	.align		4
.L_6419:
        /*007c*/ 	.byte	0x04, 0x17
        /*007e*/ 	.short	(.L_6421 - .L_6420)
.L_6420:
        /*0080*/ 	.word	0x00000000
        /*0084*/ 	.short	0x000d
        /*0086*/ 	.short	0x0058
        /*0088*/ 	.byte	0x00, 0xf0, 0x21, 0x00


	//----- nvinfo : EIATTR_KPARAM_INFO
	.align		4
.L_6421:
        /*008c*/ 	.byte	0x04, 0x17
        /*008e*/ 	.short	(.L_6423 - .L_6422)
.L_6422:
        /*0090*/ 	.word	0x00000000
        /*0094*/ 	.short	0x000c
        /*0096*/ 	.short	0x0050
        /*0098*/ 	.byte	0x00, 0xf0, 0x11, 0x00


	//----- nvinfo : EIATTR_KPARAM_INFO
	.align		4
.L_6423:
        /*009c*/ 	.byte	0x04, 0x17
        /*009e*/ 	.short	(.L_6425 - .L_6424)
.L_6424:
        /*00a0*/ 	.word	0x00000000
        /*00a4*/ 	.short	0x000b
        /*00a6*/ 	.short	0x004c
        /*00a8*/ 	.byte	0x00, 0xf0, 0x11, 0x00


	//----- nvinfo : EIATTR_KPARAM_INFO
	.align		4
.L_6425:
        /*00ac*/ 	.byte	0x04, 0x17
        /*00ae*/ 	.short	(.L_6427 - .L_6426)
.L_6426:
        /*00b0*/ 	.word	0x00000000
        /*00b4*/ 	.short	0x000a
        /*00b6*/ 	.short	0x0048
        /*00b8*/ 	.byte	0x00, 0xf0, 0x11, 0x00


	//----- nvinfo : EIATTR_KPARAM_INFO
	.align		4
.L_6427:
        /*00bc*/ 	.byte	0x04, 0x17
        /*00be*/ 	.short	(.L_6429 - .L_6428)
.L_6428:
        /*00c0*/ 	.word	0x00000000
        /*00c4*/ 	.short	0x0009
        /*00c6*/ 	.short	0x0040
        /*00c8*/ 	.byte	0x00, 0xf0, 0x21, 0x00


	//----- nvinfo : EIATTR_KPARAM_INFO
	.align		4
.L_6429:
        /*00cc*/ 	.byte	0x04, 0x17
        /*00ce*/ 	.short	(.L_6431 - .L_6430)
.L_6430:
        /*00d0*/ 	.word	0x00000000
        /*00d4*/ 	.short	0x0008
        /*00d6*/ 	.short	0x0038
        /*00d8*/ 	.byte	0x00, 0xf0, 0x11, 0x00


	//----- nvinfo : EIATTR_KPARAM_INFO
	.align		4
.L_6431:
        /*00dc*/ 	.byte	0x04, 0x17
        /*00de*/ 	.short	(.L_6433 - .L_6432)
.L_6432:
        /*00e0*/ 	.word	0x00000000
        /*00e4*/ 	.short	0x0007
        /*00e6*/ 	.short	0x0030
        /*00e8*/ 	.byte	0x00, 0xf0, 0x21, 0x00


	//----- nvinfo : EIATTR_KPARAM_INFO
	.align		4
.L_6433:
        /*00ec*/ 	.byte	0x04, 0x17
        /*00ee*/ 	.short	(.L_6435 - .L_6434)
.L_6434:
        /*00f0*/ 	.word	0x00000000
        /*00f4*/ 	.short	0x0006
        /*00f6*/ 	.short	0x0028
        /*00f8*/ 	.byte	0x00, 0xf0, 0x21, 0x00


	//----- nvinfo : EIATTR_KPARAM_INFO
	.align		4
.L_6435:
        /*00fc*/ 	.byte	0x04, 0x17
        /*00fe*/ 	.short	(.L_6437 - .L_6436)
.L_6436:
        /*0100*/ 	.word	0x00000000
        /*0104*/ 	.short	0x0005
        /*0106*/ 	.short	0x0024
        /*0108*/ 	.byte	0x00, 0xf0, 0x11, 0x00


	//----- nvinfo : EIATTR_KPARAM_INFO
	.align		4
.L_6437:
        /*010c*/ 	.byte	0x04, 0x17
        /*010e*/ 	.short	(.L_6439 - .L_6438)
.L_6438:
        /*0110*/ 	.word	0x00000000
        /*0114*/ 	.short	0x0004
        /*0116*/ 	.short	0x0020
        /*0118*/ 	.byte	0x00, 0xf0, 0x11, 0x00


	//----- nvinfo : EIATTR_KPARAM_INFO
	.align		4
.L_6439:
        /*011c*/ 	.byte	0x04, 0x17
        /*011e*/ 	.short	(.L_6441 - .L_6440)
.L_6440:
        /*0120*/ 	.word	0x00000000
        /*0124*/ 	.short	0x0003
        /*0126*/ 	.short	0x0018
        /*0128*/ 	.byte	0x00, 0xf0, 0x21, 0x00


	//----- nvinfo : EIATTR_KPARAM_INFO
	.align		4
.L_6441:
        /*012c*/ 	.byte	0x04, 0x17
        /*012e*/ 	.short	(.L_6443 - .L_6442)
.L_6442:
        /*0130*/ 	.word	0x00000000
        /*0134*/ 	.short	0x0002
        /*0136*/ 	.short	0x0010
        /*0138*/ 	.byte	0x00, 0xf0, 0x21, 0x00


	//----- nvinfo : EIATTR_KPARAM_INFO
	.align		4
.L_6443:
        /*013c*/ 	.byte	0x04, 0x17
        /*013e*/ 	.short	(.L_6445 - .L_6444)
.L_6444:
        /*0140*/ 	.word	0x00000000
        /*0144*/ 	.short	0x0001
        /*0146*/ 	.short	0x0008
        /*0148*/ 	.byte	0x00, 0xf0, 0x21, 0x00


	//----- nvinfo : EIATTR_KPARAM_INFO
	.align		4
.L_6445:
        /*014c*/ 	.byte	0x04, 0x17
        /*014e*/ 	.short	(.L_6447 - .L_6446)
.L_6446:
        /*0150*/ 	.word	0x00000000
        /*0154*/ 	.short	0x0000
        /*0156*/ 	.short	0x0000
        /*0158*/ 	.byte	0x00, 0xf0, 0x21, 0x00


	//----- nvinfo : EIATTR_MAXREG_COUNT
	.align		4
.L_6447:
        /*015c*/ 	.byte	0x03, 0x1b
        /*015e*/ 	.short	0x00ff


	//----- nvinfo : EIATTR_NUM_BARRIERS
	.align		4
        /*0160*/ 	.byte	0x02, 0x4c
        /*0162*/ 	.byte	0x01
	.zero		1


	//----- nvinfo : EIATTR_EXTERNS
	.align		4
        /*0164*/ 	.byte	0x04, 0x0f
        /*0166*/ 	.short	(.L_6449 - .L_6448)


	//   ....[0]....
	.align		4
.L_6448:
        /*0168*/ 	.word	index@(__assertfail)


	//----- nvinfo : EIATTR_MERCURY_ISA_VERSION
	.align		4
.L_6449:
        /*016c*/ 	.byte	0x03, 0x5f
        /*016e*/ 	.short	0x0000


	//----- nvinfo : EIATTR_COOP_GROUP_MASK_REGIDS
	.align		4
        /*0170*/ 	.byte	0x04, 0x29
        /*0172*/ 	.short	(.L_6451 - .L_6450)


	//   ....[0]....
.L_6450:
        /*0174*/ 	.word	0xffffffff


	//   ....[1]....
        /*0178*/ 	.word	0xffffffff


	//   ....[2]....
        /*017c*/ 	.word	0xffffffff


	//   ....[3]....
        /*0180*/ 	.word	0xffffffff


	//   ....[4]....
        /*0184*/ 	.word	0xffffffff


	//   ....[5]....
        /*0188*/ 	.word	0xffffffff


	//   ....[6]....
        /*018c*/ 	.word	0xffffffff


	//   ....[7]....
        /*0190*/ 	.word	0xffffffff


	//   ....[8]....
        /*0194*/ 	.word	0xffffffff


	//   ....[9]....
        /*0198*/ 	.word	0xffffffff


	//   ....[10]....
        /*019c*/ 	.word	0xffffffff


	//   ....[11]....
        /*01a0*/ 	.word	0xffffffff


	//   ....[12]....
        /*01a4*/ 	.word	0xffffffff


	//   ....[13]....
        /*01a8*/ 	.word	0xffffffff


	//   ....[14]....
        /*01ac*/ 	.word	0xffffffff


	//   ....[15]....
        /*01b0*/ 	.word	0xffffffff


	//----- nvinfo : EIATTR_COOP_GROUP_INSTR_OFFSETS
	.align		4
.L_6451:
        /*01b4*/ 	.byte	0x04, 0x28
        /*01b6*/ 	.short	(.L_6453 - .L_6452)


	//   ....[0]....
.L_6452:
        /*01b8*/ 	.word	0x00000f10


	//   ....[1]....
        /*01bc*/ 	.word	0x00000f30


	//   ....[2]....
        /*01c0*/ 	.word	0x00001030


	//   ....[3]....
        /*01c4*/ 	.word	0x00001050


	//   ....[4]....
        /*01c8*/ 	.word	0x00001070


	//   ....[5]....
        /*01cc*/ 	.word	0x00001e30


	//   ....[6]....
        /*01d0*/ 	.word	0x00001e90


	//   ....[7]....
        /*01d4*/ 	.word	0x00001ec0


	//   ....[8]....
        /*01d8*/ 	.word	0x00001ee0


	//   ....[9]....
        /*01dc*/ 	.word	0x00001f00


	//   ....[10]....
        /*01e0*/ 	.word	0x00001f50


	//   ....[11]....
        /*01e4*/ 	.word	0x00001f70


	//   ....[12]....
        /*01e8*/ 	.word	0x00001f90


	//   ....[13]....
        /*01ec*/ 	.word	0x00003580


	//   ....[14]....
        /*01f0*/ 	.word	0x00003600


	//   ....[15]....
        /*01f4*/ 	.word	0x00003660


	//----- nvinfo : EIATTR_SYSCALL_OFFSETS
	.align		4
.L_6453:
        /*01f8*/ 	.byte	0x04, 0x46
        /*01fa*/ 	.short	(.L_6455 - .L_6454)


	//   ....[0]....
.L_6454:
        /*01fc*/ 	.word	0x000033e0


	//   ....[1]....
        /*0200*/ 	.word	0x00003510


	//----- nvinfo : EIATTR_EXIT_INSTR_OFFSETS
	.align		4
.L_6455:
        /*0204*/ 	.byte	0x04, 0x1c
        /*0206*/ 	.short	(.L_6457 - .L_6456)


	//   ....[0]....
.L_6456:
        /*0208*/ 	.word	0x00002f60


	//   ....[1]....
        /*020c*/ 	.word	0x000032b0


	//   ....[2]....
        /*0210*/ 	.word	0x00003520


	//----- nvinfo : EIATTR_CTAIDZ_USED
	.align		4
.L_6457:
        /*0214*/ 	.byte	0x01, 0x04
	.zero		2


	//----- nvinfo : EIATTR_CRS_STACK_SIZE
	.align		4
        /*0218*/ 	.byte	0x04, 0x1e
        /*021a*/ 	.short	(.L_6459 - .L_6458)
.L_6458:
        /*021c*/ 	.word	0x00000000
.L_6459:


//--------------------- .nv.info._ZN4vllm25paged_attention_v1_kernelI13__nv_bfloat16hLi128ELi8ELi128ELNS_18Fp8KVCacheDataTypeE2ELb1EEEvPT_PKS3_PKT0_S9_ifPKiSB_iPKfiiiSD_SD_iiiii --------------------------
	.section	.nv.info._ZN4vllm25paged_attention_v1_kernelI13__nv_bfloat16hLi128ELi8ELi128ELNS_18Fp8KVCacheDataTypeE2ELb1EEEvPT_PKS3_PKT0_S9_ifPKiSB_iPKfiiiSD_SD_iiiii,"",@"SHT_CUDA_INFO"
	.sectionflags	@""
	.align	4


	//----- nvinfo : EIATTR_CUDA_API_VERSION
	.align		4
        /*0000*/ 	.byte	0x04, 0x37
        /*0002*/ 	.short	(.L_6461 - .L_6460)
.L_6460:
        /*0004*/ 	.word	0x00000082


	//----- nvinfo : EIATTR_SW2861232_WAR
	.align		4
.L_6461:
        /*0008*/ 	.byte	0x01, 0x35
	.zero		2


	//----- nvinfo : EIATTR_PARAM_CBANK
	.align		4
        /*000c*/ 	.byte	0x04, 0x0a
        /*000e*/ 	.short	(.L_6463 - .L_6462)
	.align		4
.L_6462:
        /*0010*/ 	.word	index@(.nv.constant0._ZN4vllm25paged_attention_v1_kernelI13__nv_bfloat16hLi128ELi8ELi128ELNS_18Fp8KVCacheDataTypeE2ELb1EEEvPT_PKS3_PKT0_S9_ifPKiSB_iPKfiiiSD_SD_iiiii)
        /*0014*/ 	.short	0x0160
        /*0016*/ 	.short	0x007c


	//----- nvinfo : EIATTR_CBANK_PARAM_SIZE
	.align		4
.L_6463:
        /*0018*/ 	.byte	0x03, 0x19
        /*001a*/ 	.short	0x007c


	//----- nvinfo : EIATTR_KPARAM_INFO
	.align		4
        /*001c*/ 	.byte	0x04, 0x17
        /*001e*/ 	.short	(.L_6465 - .L_6464)
.L_6464:
        /*0020*/ 	.word	0x00000000
        /*0024*/ 	.short	0x0013
        /*0026*/ 	.short	0x0078
        /*0028*/ 	.byte	0x00, 0xf0, 0x11, 0x00


	//----- nvinfo : EIATTR_KPARAM_INFO
	.align		4
.L_6465:
        /*002c*/ 	.byte	0x04, 0x17
        /*002e*/ 	.short	(.L_6467 - .L_6466)
.L_6466:
        /*0030*/ 	.word	0x00000000
        /*0034*/ 	.short	0x0012
        /*0036*/ 	.short	0x0074
        /*0038*/ 	.byte	0x00, 0xf0, 0x11, 0x00


	//----- nvinfo : EIATTR_KPARAM_INFO
	.align		4
.L_6467:
        /*003c*/ 	.byte	0x04, 0x17
        /*003e*/ 	.short	(.L_6469 - .L_6468)
.L_6468:
        /*0040*/ 	.word	0x00000000
        /*0044*/ 	.short	0x0011
        /*0046*/ 	.short	0x0070
        /*0048*/ 	.byte	0x00, 0xf0, 0x11, 0x00


	//----- nvinfo : EIATTR_KPARAM_INFO
	.align		4
.L_6469:
        /*004c*/ 	.byte	0x04, 0x17
        /*004e*/ 	.short	(.L_6471 - .L_6470)
.L_6470:
        /*0050*/ 	.word	0x00000000
        /*0054*/ 	.short	0x0010
        /*0056*/ 	.short	0x006c
        /*0058*/ 	.byte	0x00, 0xf0, 0x11, 0x00


	//----- nvinfo : EIATTR_KPARAM_INFO
	.align		4
.L_6471:
        /*005c*/ 	.byte	0x04, 0x17
        /*005e*/ 	.short	(.L_6473 - .L_6472)
.L_6472:
        /*0060*/ 	.word	0x00000000
        /*0064*/ 	.short	0x000f
        /*0066*/ 	.short	0x0068
        /*0068*/ 	.byte	0x00, 0xf0, 0x11, 0x00


	//----- nvinfo : EIATTR_KPARAM_INFO
	.align		4
.L_6473:
        /*006c*/ 	.byte	0x04, 0x17
        /*006e*/ 	.short	(.L_6475 - .L_6474)
.L_6474:
        /*0070*/ 	.word	0x00000000
        /*0074*/ 	.short	0x000e
        /*0076*/ 	.short	0x0060
        /*0078*/ 	.byte	0x00, 0xf0, 0x21, 0x00


	//----- nvinfo : EIATTR_KPARAM_INFO
	.align		4
.L_6475:
        /*007c*/ 	.byte	0x04, 0x17
        /*007e*/ 	.short	(.L_6477 - .L_6476)
.L_6476:
        /*0080*/ 	.word	0x00000000
        /*0084*/ 	.short	0x000d
        /*0086*/ 	.short	0x0058
        /*0088*/ 	.byte	0x00, 0xf0, 0x21, 0x00


	//----- nvinfo : EIATTR_KPARAM_INFO
	.align		4
.L_6477:
        /*008c*/ 	.byte	0x04, 0x17
        /*008e*/ 	.short	(.L_6479 - .L_6478)
.L_6478:
        /*0090*/ 	.word	0x00000000
        /*0094*/ 	.short	0x000c
        /*0096*/ 	.short	0x0050
        /*0098*/ 	.byte	0x00, 0xf0, 0x11, 0x00


	//----- nvinfo : EIATTR_KPARAM_INFO
	.align		4
.L_6479:
        /*009c*/ 	.byte	0x04, 0x17
        /*009e*/ 	.short	(.L_6481 - .L_6480)
.L_6480:
        /*00a0*/ 	.word	0x00000000
        /*00a4*/ 	.short	0x000b
        /*00a6*/ 	.short	0x004c
        /*00a8*/ 	.byte	0x00, 0xf0, 0x11, 0x00


	//----- nvinfo : EIATTR_KPARAM_INFO
	.align		4
.L_6481:
        /*00ac*/ 	.byte	0x04, 0x17
        /*00ae*/ 	.short	(.L_6483 - .L_6482)
.L_6482:
        /*00b0*/ 	.word	0x00000000
        /*00b4*/ 	.short	0x000a
        /*00b6*/ 	.short	0x0048
        /*00b8*/ 	.byte	0x00, 0xf0, 0x11, 0x00


	//----- nvinfo : EIATTR_KPARAM_INFO
	.align		4
.L_6483:
        /*00bc*/ 	.byte	0x04, 0x17
        /*00be*/ 	.short	(.L_6485 - .L_6484)
.L_6484:
        /*00c0*/ 	.word	0x00000000
        /*00c4*/ 	.short	0x0009
        /*00c6*/ 	.short	0x0040
        /*00c8*/ 	.byte	0x00, 0xf0, 0x21, 0x00


	//----- nvinfo : EIATTR_KPARAM_INFO
	.align		4
.L_6485:
        /*00cc*/ 	.byte	0x04, 0x17
        /*00ce*/ 	.short	(.L_6487 - .L_6486)
.L_6486:
        /*00d0*/ 	.word	0x00000000
        /*00d4*/ 	.short	0x0008
        /*00d6*/ 	.short	0x0038
        /*00d8*/ 	.byte	0x00, 0xf0, 0x11, 0x00


	//----- nvinfo : EIATTR_KPARAM_INFO
	.align		4
.L_6487:
        /*00dc*/ 	.byte	0x04, 0x17
        /*00de*/ 	.short	(.L_6489 - .L_6488)
.L_6488:
        /*00e0*/ 	.word	0x00000000
        /*00e4*/ 	.short	0x0007
        /*00e6*/ 	.short	0x0030
        /*00e8*/ 	.byte	0x00, 0xf0, 0x21, 0x00


	//----- nvinfo : EIATTR_KPARAM_INFO
	.align		4
.L_6489:
        /*00ec*/ 	.byte	0x04, 0x17
        /*00ee*/ 	.short	(.L_6491 - .L_6490)
.L_6490:
        /*00f0*/ 	.word	0x00000000
        /*00f4*/ 	.short	0x0006
        /*00f6*/ 	.short	0x0028
        /*00f8*/ 	.byte	0x00, 0xf0, 0x21, 0x00


	//----- nvinfo : EIATTR_KPARAM_INFO
	.align		4
.L_6491:
        /*00fc*/ 	.byte	0x04, 0x17
        /*00fe*/ 	.short	(.L_6493 - .L_6492)
.L_6492:
        /*0100*/ 	.word	0x00000000
        /*0104*/ 	.short	0x0005
        /*0106*/ 	.short	0x0024
        /*0108*/ 	.byte	0x00, 0xf0, 0x11, 0x00


	//----- nvinfo : EIATTR_KPARAM_INFO
	.align		4
.L_6493:
        /*010c*/ 	.byte	0x04, 0x17
        /*010e*/ 	.short	(.L_6495 - .L_6494)
.L_6494:
        /*0110*/ 	.word	0x00000000
        /*0114*/ 	.short	0x0004
        /*0116*/ 	.short	0x0020
        /*0118*/ 	.byte	0x00, 0xf0, 0x11, 0x00


	//----- nvinfo : EIATTR_KPARAM_INFO
	.align		4
.L_6495:
        /*011c*/ 	.byte	0x04, 0x17
        /*011e*/ 	.short	(.L_6497 - .L_6496)
.L_6496:
        /*0120*/ 	.word	0x00000000
        /*0124*/ 	.short	0x0003
        /*0126*/ 	.short	0x0018
        /*0128*/ 	.byte	0x00, 0xf0, 0x21, 0x00


	//----- nvinfo : EIATTR_KPARAM_INFO
	.align		4
.L_6497:
        /*012c*/ 	.byte	0x04, 0x17
        /*012e*/ 	.short	(.L_6499 - .L_6498)
.L_6498:
        /*0130*/ 	.word	0x00000000
        /*0134*/ 	.short	0x0002
        /*0136*/ 	.short	0x0010
        /*0138*/ 	.byte	0x00, 0xf0, 0x21, 0x00


	//----- nvinfo : EIATTR_KPARAM_INFO
	.align		4
.L_6499:
        /*013c*/ 	.byte	0x04, 0x17
        /*013e*/ 	.short	(.L_6501 - .L_6500)
.L_6500:
        /*0140*/ 	.word	0x00000000
        /*0144*/ 	.short	0x0001
        /*0146*/ 	.short	0x0008
        /*0148*/ 	.byte	0x00, 0xf0, 0x21, 0x00


	//----- nvinfo : EIATTR_KPARAM_INFO
	.align		4
.L_6501:
        /*014c*/ 	.byte	0x04, 0x17
        /*014e*/ 	.short	(.L_6503 - .L_6502)
.L_6502:
        /*0150*/ 	.word	0x00000000
        /*0154*/ 	.short	0x0000
        /*0156*/ 	.short	0x0000
        /*0158*/ 	.byte	0x00, 0xf0, 0x21, 0x00


	//----- nvinfo : EIATTR_MAXREG_COUNT
	.align		4
.L_6503:
        /*015c*/ 	.byte	0x03, 0x1b
        /*015e*/ 	.short	0x00ff


	//----- nvinfo : EIATTR_NUM_BARRIERS
	.align		4
        /*0160*/ 	.byte	0x02, 0x4c
        /*0162*/ 	.byte	0x01
	.zero		1


	//----- nvinfo : EIATTR_EXTERNS
	.align		4
        /*0164*/ 	.byte	0x04, 0x0f
        /*0166*/ 	.short	(.L_6505 - .L_6504)


	//   ....[0]....
	.align		4
.L_6504:
        /*0168*/ 	.word	index@(__assertfail)


	//----- nvinfo : EIATTR_MERCURY_ISA_VERSION
	.align		4
.L_6505:
        /*016c*/ 	.byte	0x03, 0x5f
        /*016e*/ 	.short	0x0000


	//----- nvinfo : EIATTR_COOP_GROUP_MASK_REGIDS
	.align		4
        /*0170*/ 	.byte	0x04, 0x29
        /*0172*/ 	.short	(.L_6507 - .L_6506)


	//   ....[0]....
.L_6506:
        /*0174*/ 	.word	0xffffffff


	//   ....[1]....
        /*0178*/ 	.word	0xffffffff


	//   ....[2]....
        /*017c*/ 	.word	0xffffffff


	//   ....[3]....
        /*0180*/ 	.word	0xffffffff


	//   ....[4]....
        /*0184*/ 	.word	0xffffffff


	//   ....[5]....
        /*0188*/ 	.word	0xffffffff


	//   ....[6]....
        /*018c*/ 	.word	0xffffffff


	//   ....[7]....
        /*0190*/ 	.word	0xffffffff


	//   ....[8]....
        /*0194*/ 	.word	0xffffffff


	//   ....[9]....
        /*0198*/ 	.word	0xffffffff


	//   ....[10]....
        /*019c*/ 	.word	0xffffffff


	//   ....[11]....
        /*01a0*/ 	.word	0xffffffff


	//   ....[12]....
        /*01a4*/ 	.word	0xffffffff


	//   ....[13]....
        /*01a8*/ 	.word	0xffffffff


	//   ....[14]....
        /*01ac*/ 	.word	0xffffffff


	//   ....[15]....
        /*01b0*/ 	.word	0xffffffff


	//----- nvinfo : EIATTR_COOP_GROUP_INSTR_OFFSETS
	.align		4
.L_6507:
        /*01b4*/ 	.byte	0x04, 0x28
        /*01b6*/ 	.short	(.L_6509 - .L_6508)


	//   ....[0]....
.L_6508:
        /*01b8*/ 	.word	0x00000f00


	//   ....[1]....
        /*01bc*/ 	.word	0x00000f20


	//   ....[2]....
        /*01c0*/ 	.word	0x00001020


	//   ....[3]....
        /*01c4*/ 	.word	0x00001040


	//   ....[4]....
        /*01c8*/ 	.word	0x00001060


	//   ....[5]....
        /*01cc*/ 	.word	0x00001e20


	//   ....[6]....
        /*01d0*/ 	.word	0x00001e80


	//   ....[7]....
        /*01d4*/ 	.word	0x00001eb0


	//   ....[8]....
        /*01d8*/ 	.word	0x00001ed0


	//   ....[9]....
        /*01dc*/ 	.word	0x00001ef0


	//   ....[10]....
        /*01e0*/ 	.word	0x00001f40


	//   ....[11]....
        /*01e4*/ 	.word	0x00001f60


	//   ....[12]....
        /*01e8*/ 	.word	0x00001f80


	//   ....[13]....
        /*01ec*/ 	.word	0x00003370


	//   ....[14]....
        /*01f0*/ 	.word	0x000033f0


	//   ....[15]....
        /*01f4*/ 	.word	0x00003450


	//----- nvinfo : EIATTR_SYSCALL_OFFSETS
	.align		4
.L_6509:
        /*01f8*/ 	.byte	0x04, 0x46
        /*01fa*/ 	.short	(.L_6511 - .L_6510)


	//   ....[0]....
.L_6510:
        /*01fc*/ 	.word	0x000031d0


	//   ....[1]....
        /*0200*/ 	.word	0x00003300


	//----- nvinfo : EIATTR_EXIT_INSTR_OFFSETS
	.align		4
.L_6511:
        /*0204*/ 	.byte	0x04, 0x1c
        /*0206*/ 	.short	(.L_6513 - .L_6512)


	//   ....[0]....
.L_6512:
        /*0208*/ 	.word	0x00002de0


	//   ....[1]....
        /*020c*/ 	.word	0x000030a0


	//   ....[2]....
        /*0210*/ 	.word	0x00003310


	//----- nvinfo : EIATTR_CTAIDZ_USED
	.align		4
.L_6513:
        /*0214*/ 	.byte	0x01, 0x04
	.zero		2


	//----- nvinfo : EIATTR_CRS_STACK_SIZE
	.align		4
        /*0218*/ 	.byte	0x04, 0x1e
        /*021a*/ 	.short	(.L_6515 - .L_6514)
.L_6514:
        /*021c*/ 	.word	0x00000000
.L_6515:


//--------------------- .nv.info._ZN4vllm25paged_attention_v1_kernelI13__nv_bfloat16hLi120ELi8ELi128ELNS_18Fp8KVCacheDataTypeE2ELb1EEEvPT_PKS3_PKT0_S9_ifPKiSB_iPKfiiiSD_SD_iiiii --------------------------
	.section	.nv.info._ZN4vllm25paged_attention_v1_kernelI13__nv_bfloat16hLi120ELi8ELi128ELNS_18Fp8KVCacheDataTypeE2ELb1EEEvPT_PKS3_PKT0_S9_ifPKiSB_iPKfiiiSD_SD_iiiii,"",@"SHT_CUDA_INFO"
	.sectionflags	@""
	.align	4


	//----- nvinfo : EIATTR_CUDA_API_VERSION
	.align		4
        /*0000*/ 	.byte	0x04, 0x37
        /*0002*/ 	.short	(.L_6517 - .L_6516)
.L_6516:
        /*0004*/ 	.word	0x00000082


	//----- nvinfo : EIATTR_SW2861232_WAR
	.align		4
.L_6517:
        /*0008*/ 	.byte	0x01, 0x35
	.zero		2


	//----- nvinfo : EIATTR_PARAM_CBANK
	.align		4
        /*000c*/ 	.byte	0x04, 0x0a
        /*000e*/ 	.short	(.L_6519 - .L_6518)
	.align		4
.L_6518:
        /*0010*/ 	.word	index@(.nv.constant0._ZN4vllm25paged_attention_v1_kernelI13__nv_bfloat16hLi120ELi8ELi128ELNS_18Fp8KVCacheDataTypeE2ELb1EEEvPT_PKS3_PKT0_S9_ifPKiSB_iPKfiiiSD_SD_iiiii)
        /*0014*/ 	.short	0x0160
        /*0016*/ 	.short	0x007c


	//----- nvinfo : EIATTR_CBANK_PARAM_SIZE
	.align		4
.L_6519:
        /*0018*/ 	.byte	0x03, 0x19
        /*001a*/ 	.short	0x007c


	//----- nvinfo : EIATTR_KPARAM_INFO
	.align		4
        /*001c*/ 	.byte	0x04, 0x17
        /*001e*/ 	.short	(.L_6521 - .L_6520)
.L_6520:
        /*0020*/ 	.word	0x00000000
        /*0024*/ 	.short	0x0013
        /*0026*/ 	.short	0x0078
        /*0028*/ 	.byte	0x00, 0xf0, 0x11, 0x00


	//----- nvinfo : EIATTR_KPARAM_INFO
	.align		4
.L_6521:
        /*002c*/ 	.byte	0x04, 0x17
        /*002e*/ 	.short	(.L_6523 - .L_6522)
.L_6522:
        /*0030*/ 	.word	0x00000000
        /*0034*/ 	.short	0x0012
        /*0036*/ 	.short	0x0074
        /*0038*/ 	.byte	0x00, 0xf0, 0x11, 0x00


	//----- nvinfo : EIATTR_KPARAM_INFO
	.align		4
.L_6523:
        /*003c*/ 	.byte	0x04, 0x17
        /*003e*/ 	.short	(.L_6525 - .L_6524)
.L_6524:
        /*0040*/ 	.word	0x00000000
        /*0044*/ 	.short	0x0011
        /*0046*/ 	.short	0x0070
        /*0048*/ 	.byte	0x00, 0xf0, 0x11, 0x00


	//----- nvinfo : EIATTR_KPARAM_INFO
	.align		4
.L_6525:
        /*004c*/ 	.byte	0x04, 0x17
        /*004e*/ 	.short	(.L_6527 - .L_6526)
.L_6526:
        /*0050*/ 	.word	0x00000000
        /*0054*/ 	.short	0x0010
        /*0056*/ 	.short	0x006c
        /*0058*/ 	.byte	0x00, 0xf0, 0x11, 0x00


	//----- nvinfo : EIATTR_KPARAM_INFO
	.align		4
.L_6527:
        /*005c*/ 	.byte	0x04, 0x17
        /*005e*/ 	.short	(.L_6529 - .L_6528)
.L_6528:
        /*0060*/ 	.word	0x00000000
        /*0064*/ 	.short	0x000f
        /*0066*/ 	.short	0x0068
        /*0068*/ 	.byte	0x00, 0xf0, 0x11, 0x00


	//----- nvinfo : EIATTR_KPARAM_INFO
	.align		4
.L_6529:
        /*006c*/ 	.byte	0x04, 0x17
        /*006e*/ 	.short	(.L_6531 - .L_6530)
.L_6530:
        /*0070*/ 	.word	0x00000000
        /*0074*/ 	.short	0x000e
        /*0076*/ 	.short	0x0060
        /*0078*/ 	.byte	0x00, 0xf0, 0x21, 0x00


	//----- nvinfo : EIATTR_KPARAM_INFO
	.align		4
.L_6531:
        /*007c*/ 	.byte	0x04, 0x17
        /*007e*/ 	.short	(.L_6533 - .L_6532)
.L_6532:
        /*0080*/ 	.word	0x00000000
        /*0084*/ 	.short	0x000d
        /*0086*/ 	.short	0x0058
        /*0088*/ 	.byte	0x00, 0xf0, 0x21, 0x00


	//----- nvinfo : EIATTR_KPARAM_INFO
	.align		4
.L_6533:
        /*008c*/ 	.byte	0x04, 0x17
        /*008e*/ 	.short	(.L_6535 - .L_6534)
.L_6534:
        /*0090*/ 	.word	0x00000000
        /*0094*/ 	.short	0x000c
        /*0096*/ 	.short	0x0050
        /*0098*/ 	.byte	0x00, 0xf0, 0x11, 0x00


	//----- nvinfo : EIATTR_KPARAM_INFO
	.align		4
.L_6535:
        /*009c*/ 	.byte	0x04, 0x17
        /*009e*/ 	.short	(.L_6537 - .L_6536)
.L_6536:
        /*00a0*/ 	.word	0x00000000
        /*00a4*/ 	.short	0x000b
        /*00a6*/ 	.short	0x004c
        /*00a8*/ 	.byte	0x00, 0xf0, 0x11, 0x00


	//----- nvinfo : EIATTR_KPARAM_INFO
	.align		4
.L_6537:
        /*00ac*/ 	.byte	0x04, 0x17
        /*00ae*/ 	.short	(.L_6539 - .L_6538)
.L_6538:
        /*00b0*/ 	.word	0x00000000
        /*00b4*/ 	.short	0x000a
        /*00b6*/ 	.short	0x0048
        /*00b8*/ 	.byte	0x00, 0xf0, 0x11, 0x00


	//----- nvinfo : EIATTR_KPARAM_INFO
	.align		4
.L_6539:
        /*00bc*/ 	.byte	0x04, 0x17
        /*00be*/ 	.short	(.L_6541 - .L_6540)
.L_6540:
        /*00c0*/ 	.word	0x00000000
        /*00c4*/ 	.short	0x0009
        /*00c6*/ 	.short	0x0040
        /*00c8*/ 	.byte	0x00, 0xf0, 0x21, 0x00


	//----- nvinfo : EIATTR_KPARAM_INFO
	.align		4
.L_6541:
        /*00cc*/ 	.byte	0x04, 0x17
        /*00ce*/ 	.short	(.L_6543 - .L_6542)
.L_6542:
        /*00d0*/ 	.word	0x00000000
        /*00d4*/ 	.short	0x0008
        /*00d6*/ 	.short	0x0038
        /*00d8*/ 	.byte	0x00, 0xf0, 0x11, 0x00


	//----- nvinfo : EIATTR_KPARAM_INFO
	.align		4
.L_6543:
        /*00dc*/ 	.byte	0x04, 0x17
        /*00de*/ 	.short	(.L_6545 - .L_6544)
.L_6544:
        /*00e0*/ 	.word	0x00000000
        /*00e4*/ 	.short	0x0007
        /*00e6*/ 	.short	0x0030
        /*00e8*/ 	.byte	0x00, 0xf0, 0x21, 0x00


	//----- nvinfo : EIATTR_KPARAM_INFO
	.align		4
.L_6545:
        /*00ec*/ 	.byte	0x04, 0x17
        /*00ee*/ 	.short	(.L_6547 - .L_6546)
.L_6546:
        /*00f0*/ 	.word	0x00000000
        /*00f4*/ 	.short	0x0006
        /*00f6*/ 	.short	0x0028
        /*00f8*/ 	.byte	0x00, 0xf0, 0x21, 0x00


	//----- nvinfo : EIATTR_KPARAM_INFO
	.align		4
.L_6547:
        /*00fc*/ 	.byte	0x04, 0x17
        /*00fe*/ 	.short	(.L_6549 - .L_6548)
.L_6548:
        /*0100*/ 	.word	0x00000000
        /*0104*/ 	.short	0x0005
        /*0106*/ 	.short	0x0024
        /*0108*/ 	.byte	0x00, 0xf0, 0x11, 0x00


	//----- nvinfo : EIATTR_KPARAM_INFO
	.align		4
.L_6549:
        /*010c*/ 	.byte	0x04, 0x17
        /*010e*/ 	.short	(.L_6551 - .L_6550)
.L_6550:
        /*0110*/ 	.word	0x00000000
        /*0114*/ 	.short	0x0004
        /*0116*/ 	.short	0x0020
        /*0118*/ 	.byte	0x00, 0xf0, 0x11, 0x00


	//----- nvinfo : EIATTR_KPARAM_INFO
	.align		4
.L_6551:
        /*011c*/ 	.byte	0x04, 0x17
        /*011e*/ 	.short	(.L_6553 - .L_6552)
.L_6552:
        /*0120*/ 	.word	0x00000000
        /*0124*/ 	.short	0x0003
        /*0126*/ 	.short	0x0018
        /*0128*/ 	.byte	0x00, 0xf0, 0x21, 0x00


	//----- nvinfo : EIATTR_KPARAM_INFO
	.align		4
.L_6553:
        /*012c*/ 	.byte	0x04, 0x17
        /*012e*/ 	.short	(.L_6555 - .L_6554)
.L_6554:
        /*0130*/ 	.word	0x00000000
        /*0134*/ 	.short	0x0002
        /*0136*/ 	.short	0x0010
        /*0138*/ 	.byte	0x00, 0xf0, 0x21, 0x00


	//----- nvinfo : EIATTR_KPARAM_INFO
	.align		4
.L_6555:
        /*013c*/ 	.byte	0x04, 0x17
        /*013e*/ 	.short	(.L_6557 - .L_6556)
.L_6556:
        /*0140*/ 	.word	0x00000000
        /*0144*/ 	.short	0x0001
        /*0146*/ 	.short	0x0008
        /*0148*/ 	.byte	0x00, 0xf0, 0x21, 0x00


	//----- nvinfo : EIATTR_KPARAM_INFO
	.align		4
.L_6557:
        /*014c*/ 	.byte	0x04, 0x17
        /*014e*/ 	.short	(.L_6559 - .L_6558)
.L_6558:
        /*0150*/ 	.word	0x00000000
        /*0154*/ 	.short	0x0000
        /*0156*/ 	.short	0x0000
        /*0158*/ 	.byte	0x00, 0xf0, 0x21, 0x00


	//----- nvinfo : EIATTR_MAXREG_COUNT
	.align		4
.L_6559:
        /*015c*/ 	.byte	0x03, 0x1b
        /*015e*/ 	.short	0x00ff


	//----- nvinfo : EIATTR_NUM_BARRIERS
	.align		4
        /*0160*/ 	.byte	0x02, 0x4c
        /*0162*/ 	.byte	0x01
	.zero		1


	//----- nvinfo : EIATTR_EXTERNS
	.align		4
        /*0164*/ 	.byte	0x04, 0x0f
        /*0166*/ 	.short	(.L_6561 - .L_6560)


	//   ....[0]....
	.align		4
.L_6560:
        /*0168*/ 	.word	index@(__assertfail)


	//----- nvinfo : EIATTR_MERCURY_ISA_VERSION
	.align		4
.L_6561:
        /*016c*/ 	.byte	0x03, 0x5f
        /*016e*/ 	.short	0x0000


	//----- nvinfo : EIATTR_COOP_GROUP_MASK_REGIDS
	.align		4
        /*0170*/ 	.byte	0x04, 0x29
        /*0172*/ 	.short	(.L_6563 - .L_6562)


	//   ....[0]....
.L_6562:
        /*0174*/ 	.word	0xffffffff


	//   ....[1]....
        /*0178*/ 	.word	0xffffffff


	//   ....[2]....
        /*017c*/ 	.word	0xffffffff


	//   ....[3]....
        /*0180*/ 	.word	0xffffffff


	//   ....[4]....
        /*0184*/ 	.word	0xffffffff


	//   ....[5]....
        /*0188*/ 	.word	0xffffffff


	//   ....[6]....
        /*018c*/ 	.word	0xffffffff


	//   ....[7]....
        /*0190*/ 	.word	0xffffffff


	//   ....[8]....
        /*0194*/ 	.word	0xffffffff


	//   ....[9]....
        /*0198*/ 	.word	0xffffffff


	//   ....[10]....
        /*019c*/ 	.word	0xffffffff


	//   ....[11]....
        /*01a0*/ 	.word	0xffffffff


	//   ....[12]....
        /*01a4*/ 	.word	0xffffffff


	//   ....[13]....
        /*01a8*/ 	.word	0xffffffff


	//   ....[14]....
        /*01ac*/ 	.word	0xffffffff


	//   ....[15]....
        /*01b0*/ 	.word	0xffffffff


	//----- nvinfo : EIATTR_COOP_GROUP_INSTR_OFFSETS
	.align		4
.L_6563:
        /*01b4*/ 	.byte	0x04, 0x28
        /*01b6*/ 	.short	(.L_6565 - .L_6564)


	//   ....[0]....
.L_6564:
        /*01b8*/ 	.word	0x00000f10


	//   ....[1]....
        /*01bc*/ 	.word	0x00000f30


	//   ....[2]....
        /*01c0*/ 	.word	0x00001030


	//   ....[3]....
        /*01c4*/ 	.word	0x00001050


	//   ....[4]....
        /*01c8*/ 	.word	0x00001070


	//   ....[5]....
        /*01cc*/ 	.word	0x00001e30


	//   ....[6]....
        /*01d0*/ 	.word	0x00001e90


	//   ....[7]....
        /*01d4*/ 	.word	0x00001ec0


	//   ....[8]....
        /*01d8*/ 	.word	0x00001ee0


	//   ....[9]....
        /*01dc*/ 	.word	0x00001f00


	//   ....[10]....
        /*01e0*/ 	.word	0x00001f50


	//   ....[11]....
        /*01e4*/ 	.word	0x00001f70


	//   ....[12]....
        /*01e8*/ 	.word	0x00001f90


	//   ....[13]....
        /*01ec*/ 	.word	0x00003470


	//   ....[14]....
        /*01f0*/ 	.word	0x000034f0


	//   ....[15]....
        /*01f4*/ 	.word	0x00003550


	//----- nvinfo : EIATTR_SYSCALL_OFFSETS
	.align		4
.L_6565:
        /*01f8*/ 	.byte	0x04, 0x46
        /*01fa*/ 	.short	(.L_6567 - .L_6566)


	//   ....[0]....
.L_6566:
        /*01fc*/ 	.word	0x000032d0


	//   ....[1]....
        /*0200*/ 	.word	0x00003400


	//----- nvinfo : EIATTR_EXIT_INSTR_OFFSETS
	.align		4
.L_6567:
        /*0204*/ 	.byte	0x04, 0x1c
        /*0206*/ 	.short	(.L_6569 - .L_6568)


	//   ....[0]....
.L_6568:
        /*0208*/ 	.word	0x00002f10


	//   ....[1]....
        /*020c*/ 	.word	0x00003120


	//   ....[2]....
        /*0210*/ 	.word	0x000031a0


	//   ....[3]....
        /*0214*/ 	.word	0x00003410


	//----- nvinfo : EIATTR_CTAIDZ_USED
	.align		4
.L_6569:
        /*0218*/ 	.byte	0x01, 0x04
	.zero		2


	//----- nvinfo : EIATTR_CRS_STACK_SIZE
	.align		4
        /*021c*/ 	.byte	0x04, 0x1e
        /*021e*/ 	.short	(.L_6571 - .L_6570)
.L_6570:
        /*0220*/ 	.word	0x00000000
.L_6571:


//--------------------- .nv.info._ZN4vllm25paged_attention_v1_kernelI13__nv_bfloat16hLi112ELi8ELi128ELNS_18Fp8KVCacheDataTypeE2ELb1EEEvPT_PKS3_PKT0_S9_ifPKiSB_iPKfiiiSD_SD_iiiii --------------------------
	.section	.nv.info._ZN4vllm25paged_attention_v1_kernelI13__nv_bfloat16hLi112ELi8ELi128ELNS_18Fp8KVCacheDataTypeE2ELb1EEEvPT_PKS3_PKT0_S9_ifPKiSB_iPKfiiiSD_SD_iiiii,"",@"SHT_CUDA_INFO"
	.sectionflags	@""
	.align	4


	//----- nvinfo : EIATTR_CUDA_API_VERSION
	.align		4
        /*0000*/ 	.byte	0x04, 0x37
        /*0002*/ 	.short	(.L_6573 - .L_6572)
.L_6572:
        /*0004*/ 	.word	0x00000082


	//----- nvinfo : EIATTR_SW2861232_WAR
	.align		4
.L_6573:
        /*0008*/ 	.byte	0x01, 0x35
	.zero		2


	//----- nvinfo : EIATTR_PARAM_CBANK
	.align		4
        /*000c*/ 	.byte	0x04, 0x0a
        /*000e*/ 	.short	(.L_6575 - .L_6574)
	.align		4
.L_6574:
        /*0010*/ 	.word	index@(.nv.constant0._ZN4vllm25paged_attention_v1_kernelI13__nv_bfloat16hLi112ELi8ELi128ELNS_18Fp8KVCacheDataTypeE2ELb1EEEvPT_PKS3_PKT0_S9_ifPKiSB_iPKfiiiSD_SD_iiiii)
        /*0014*/ 	.short	0x0160
        /*0016*/ 	.short	0x007c


	//----- nvinfo : EIATTR_CBANK_PARAM_SIZE
	.align		4
.L_6575:
        /*0018*/ 	.byte	0x03, 0x19
        /*001a*/ 	.short	0x007c


	//----- nvinfo : EIATTR_KPARAM_INFO
	.align		4
        /*001c*/ 	.byte	0x04, 0x17
        /*001e*/ 	.short	(.L_6577 - .L_6576)
.L_6576:
        /*0020*/ 	.word	0x00000000
        /*0024*/ 	.short	0x0013
        /*0026*/ 	.short	0x0078
        /*0028*/ 	.byte	0x00, 0xf0, 0x11, 0x00


	//----- nvinfo : EIATTR_KPARAM_INFO
	.align		4
.L_6577:
        /*002c*/ 	.byte	0x04, 0x17
        /*002e*/ 	.short	(.L_6579 - .L_6578)
.L_6578:
        /*0030*/ 	.word	0x00000000
        /*0034*/ 	.short	0x0012
        /*0036*/ 	.short	0x0074
        /*0038*/ 	.byte	0x00, 0xf0, 0x11, 0x00


	//----- nvinfo : EIATTR_KPARAM_INFO
	.align		4
.L_6579:
        /*003c*/ 	.byte	0x04, 0x17
        /*003e*/ 	.short	(.L_6581 - .L_6580)
.L_6580:
        /*0040*/ 	.word	0x00000000
        /*0044*/ 	.short	0x0011
        /*0046*/ 	.short	0x0070
        /*0048*/ 	.byte	0x00, 0xf0, 0x11, 0x00


	//----- nvinfo : EIATTR_KPARAM_INFO
	.align		4
.L_6581:
        /*004c*/ 	.byte	0x04, 0x17
        /*004e*/ 	.short	(.L_6583 - .L_6582)
.L_6582:
        /*0050*/ 	.word	0x00000000
        /*0054*/ 	.short	0x0010
        /*0056*/ 	.short	0x006c
        /*0058*/ 	.byte	0x00, 0xf0, 0x11, 0x00


	//----- nvinfo : EIATTR_KPARAM_INFO
	.align		4
.L_6583:
        /*005c*/ 	.byte	0x04, 0x17
        /*005e*/ 	.short	(.L_6585 - .L_6584)
.L_6584:
        /*0060*/ 	.word	0x00000000
        /*0064*/ 	.short	0x000f
        /*0066*/ 	.short	0x0068
        /*0068*/ 	.byte	0x00, 0xf0, 0x11, 0x00


	//----- nvinfo : EIATTR_KPARAM_INFO
	.align		4
.L_6585:
        /*006c*/ 	.byte	0x04, 0x17
        /*006e*/ 	.short	(.L_6587 - .L_6586)
.L_6586:
        /*0070*/ 	.word	0x00000000
        /*0074*/ 	.short	0x000e
        /*0076*/ 	.short	0x0060
        /*0078*/ 	.byte	0x00, 0xf0, 0x21, 0x00


	//----- nvinfo : EIATTR_KPARAM_INFO
	.align		4
.L_6587:
        /*007c*/ 	.byte	0x04, 0x17
        /*007e*/ 	.short	(.L_6589 - .L_6588)
.L_6588:
        /*0080*/ 	.word	0x00000000
        /*0084*/ 	.short	0x000d
        /*0086*/ 	.short	0x0058
        /*0088*/ 	.byte	0x00, 0xf0, 0x21, 0x00


	//----- nvinfo : EIATTR_KPARAM_INFO
	.align		4
.L_6589:
        /*008c*/ 	.byte	0x04, 0x17
        /*008e*/ 	.short	(.L_6591 - .L_6590)
.L_6590:
        /*0090*/ 	.word	0x00000000
        /*0094*/ 	.short	0x000c
        /*0096*/ 	.short	0x0050
        /*0098*/ 	.byte	0x00, 0xf0, 0x11, 0x00


	//----- nvinfo : EIATTR_KPARAM_INFO
	.align		4
.L_6591:
        /*009c*/ 	.byte	0x04, 0x17
        /*009e*/ 	.short	(.L_6593 - .L_6592)
.L_6592:
        /*00a0*/ 	.word	0x00000000
        /*00a4*/ 	.short	0x000b
        /*00a6*/ 	.short	0x004c
        /*00a8*/ 	.byte	0x00, 0xf0, 0x11, 0x00


	//----- nvinfo : EIATTR_KPARAM_INFO
	.align		4
.L_6593:
        /*00ac*/ 	.byte	0x04, 0x17
        /*00ae*/ 	.short	(.L_6595 - .L_6594)
.L_6594:
        /*00b0*/ 	.word	0x00000000
        /*00b4*/ 	.short	0x000a
        /*00b6*/ 	.short	0x0048
        /*00b8*/ 	.byte	0x00, 0xf0, 0x11, 0x00


	//----- nvinfo : EIATTR_KPARAM_INFO
	.align		4
.L_6595:
        /*00bc*/ 	.byte	0x04, 0x17
        /*00be*/ 	.short	(.L_6597 - .L_6596)
.L_6596:
        /*00c0*/ 	.word	0x00000000
        /*00c4*/ 	.short	0x0009
        /*00c6*/ 	.short	0x0040
        /*00c8*/ 	.byte	0x00, 0xf0, 0x21, 0x00


	//----- nvinfo : EIATTR_KPARAM_INFO
	.align		4
.L_6597:
        /*00cc*/ 	.byte	0x04, 0x17
        /*00ce*/ 	.short	(.L_6599 - .L_6598)
.L_6598:
        /*00d0*/ 	.word	0x00000000
        /*00d4*/ 	.short	0x0008
        /*00d6*/ 	.short	0x0038
        /*00d8*/ 	.byte	0x00, 0xf0, 0x11, 0x00


	//----- nvinfo : EIATTR_KPARAM_INFO
	.align		4
.L_6599:
        /*00dc*/ 	.byte	0x04, 0x17
        /*00de*/ 	.short	(.L_6601 - .L_6600)
.L_6600:
        /*00e0*/ 	.word	0x00000000
        /*00e4*/ 	.short	0x0007
        /*00e6*/ 	.short	0x0030
        /*00e8*/ 	.byte	0x00, 0xf0, 0x21, 0x00


	//----- nvinfo : EIATTR_KPARAM_INFO
	.align		4
.L_6601:
        /*00ec*/ 	.byte	0x04, 0x17
        /*00ee*/ 	.short	(.L_6603 - .L_6602)
.L_6602:
        /*00f0*/ 	.word	0x00000000
        /*00f4*/ 	.short	0x0006
        /*00f6*/ 	.short	0x0028
        /*00f8*/ 	.byte	0x00, 0xf0, 0x21, 0x00


	//----- nvinfo : EIATTR_KPARAM_INFO
	.align		4
.L_6603:
        /*00fc*/ 	.byte	0x04, 0x17
        /*00fe*/ 	.short	(.L_6605 - .L_6604)
.L_6604:
        /*0100*/ 	.word	0x00000000
        /*0104*/ 	.short	0x0005
        /*0106*/ 	.short	0x0024
        /*0108*/ 	.byte	0x00, 0xf0, 0x11, 0x00


	//----- nvinfo : EIATTR_KPARAM_INFO
	.align		4
.L_6605:
        /*010c*/ 	.byte	0x04, 0x17
        /*010e*/ 	.short	(.L_6607 - .L_6606)
.L_6606:
        /*0110*/ 	.word	0x00000000
        /*0114*/ 	.short	0x0004
        /*0116*/ 	.short	0x0020
        /*0118*/ 	.byte	0x00, 0xf0, 0x11, 0x00


	//----- nvinfo : EIATTR_KPARAM_INFO
	.align		4
.L_6607:
        /*011c*/ 	.byte	0x04, 0x17
        /*011e*/ 	.short	(.L_6609 - .L_6608)
.L_6608:
        /*0120*/ 	.word	0x00000000
        /*0124*/ 	.short	0x0003
        /*0126*/ 	.short	0x0018
        /*0128*/ 	.byte	0x00, 0xf0, 0x21, 0x00


	//----- nvinfo : EIATTR_KPARAM_INFO
	.align		4
.L_6609:
        /*012c*/ 	.byte	0x04, 0x17
        /*012e*/ 	.short	(.L_6611 - .L_6610)
.L_6610:
        /*0130*/ 	.word	0x00000000
        /*0134*/ 	.short	0x0002
        /*0136*/ 	.short	0x0010
        /*0138*/ 	.byte	0x00, 0xf0, 0x21, 0x00


	//----- nvinfo : EIATTR_KPARAM_INFO
	.align		4
.L_6611:
        /*013c*/ 	.byte	0x04, 0x17
        /*013e*/ 	.short	(.L_6613 - .L_6612)
.L_6612:
        /*0140*/ 	.word	0x00000000
        /*0144*/ 	.short	0x0001
        /*0146*/ 	.short	0x0008
        /*0148*/ 	.byte	0x00, 0xf0, 0x21, 0x00


	//----- nvinfo : EIATTR_KPARAM_INFO
	.align		4
.L_6613:
        /*014c*/ 	.byte	0x04, 0x17
        /*014e*/ 	.short	(.L_6615 - .L_6614)
.L_6614:
        /*0150*/ 	.word	0x00000000
        /*0154*/ 	.short	0x0000
        /*0156*/ 	.short	0x0000
        /*0158*/ 	.byte	0x00, 0xf0, 0x21, 0x00


	//----- nvinfo : EIATTR_MAXREG_COUNT
	.align		4
.L_6615:
        /*015c*/ 	.byte	0x03, 0x1b
        /*015e*/ 	.short	0x00ff


	//----- nvinfo : EIATTR_NUM_BARRIERS
	.align		4
        /*0160*/ 	.byte	0x02, 0x4c
        /*0162*/ 	.byte	0x01
	.zero		1


	//----- nvinfo : EIATTR_EXTERNS
	.align		4
        /*0164*/ 	.byte	0x04, 0x0f
        /*0166*/ 	.short	(.L_6617 - .L_6616)


	//   ....[0]....
	.align		4
.L_6616:
        /*0168*/ 	.word	index@(__assertfail)


	//----- nvinfo : EIATTR_MERCURY_ISA_VERSION
	.align		4
.L_6617:
        /*016c*/ 	.byte	0x03, 0x5f
        /*016e*/ 	.short	0x0000


	//----- nvinfo : EIATTR_COOP_GROUP_MASK_REGIDS
	.align		4
        /*0170*/ 	.byte	0x04, 0x29
        /*0172*/ 	.short	(.L_6619 - .L_6618)


	//   ....[0]....
.L_6618:
        /*0174*/ 	.word	0xffffffff


	//   ....[1]....
        /*0178*/ 	.word	0xffffffff


	//   ....[2]....
        /*017c*/ 	.word	0xffffffff


	//   ....[3]....
        /*0180*/ 	.word	0xffffffff


	//   ....[4]....
        /*0184*/ 	.word	0xffffffff


	//   ....[5]....
        /*0188*/ 	.word	0xffffffff


	//   ....[6]....
        /*018c*/ 	.word	0xffffffff


	//   ....[7]....
        /*0190*/ 	.word	0xffffffff


	//   ....[8]....
        /*0194*/ 	.word	0xffffffff


	//   ....[9]....
        /*0198*/ 	.word	0xffffffff


	//   ....[10]....
        /*019c*/ 	.word	0xffffffff


	//   ....[11]....
        /*01a0*/ 	.word	0xffffffff


	//   ....[12]....
        /*01a4*/ 	.word	0xffffffff


	//   ....[13]....
        /*01a8*/ 	.word	0xffffffff


	//   ....[14]....
        /*01ac*/ 	.word	0xffffffff


	//   ....[15]....
        /*01b0*/ 	.word	0xffffffff


	//----- nvinfo : EIATTR_COOP_GROUP_INSTR_OFFSETS
	.align		4
.L_6619:
        /*01b4*/ 	.byte	0x04, 0x28
        /*01b6*/ 	.short	(.L_6621 - .L_6620)


	//   ....[0]....
.L_6620:
        /*01b8*/ 	.word	0x00000f10


	//   ....[1]....
        /*01bc*/ 	.word	0x00000f30


	//   ....[2]....
        /*01c0*/ 	.word	0x00001030


	//   ....[3]....
        /*01c4*/ 	.word	0x00001050


	//   ....[4]....
        /*01c8*/ 	.word	0x00001070


	//   ....[5]....
        /*01cc*/ 	.word	0x00001e30


	//   ....[6]....
        /*01d0*/ 	.word	0x00001e90


	//   ....[7]....
        /*01d4*/ 	.word	0x00001ec0


	//   ....[8]....
        /*01d8*/ 	.word	0x00001ee0


	//   ....[9]....
        /*01dc*/ 	.word	0x00001f00


	//   ....[10]....
        /*01e0*/ 	.word	0x00001f50


	//   ....[11]....
        /*01e4*/ 	.word	0x00001f70


	//   ....[12]....
        /*01e8*/ 	.word	0x00001f90


	//   ....[13]....
        /*01ec*/ 	.word	0x00003470


	//   ....[14]....
        /*01f0*/ 	.word	0x000034f0


	//   ....[15]....
        /*01f4*/ 	.word	0x00003550


	//----- nvinfo : EIATTR_SYSCALL_OFFSETS
	.align		4
.L_6621:
        /*01f8*/ 	.byte	0x04, 0x46
        /*01fa*/ 	.short	(.L_6623 - .L_6622)


	//   ....[0]....
.L_6622:
        /*01fc*/ 	.word	0x000032d0


	//   ....[1]....
        /*0200*/ 	.word	0x00003400


	//----- nvinfo : EIATTR_EXIT_INSTR_OFFSETS
	.align		4
.L_6623:
        /*0204*/ 	.byte	0x04, 0x1c
        /*0206*/ 	.short	(.L_6625 - .L_6624)


	//   ....[0]....
.L_6624:
        /*0208*/ 	.word	0x00002f10


	//   ....[1]....
        /*020c*/ 	.word	0x00003120


	//   ....[2]....
        /*0210*/ 	.word	0x000031a0


	//   ....[3]....
        /*0214*/ 	.word	0x00003410


	//----- nvinfo : EIATTR_CTAIDZ_USED
	.align		4
.L_6625:
        /*0218*/ 	.byte	0x01, 0x04
	.zero		2


	//----- nvinfo : EIATTR_CRS_STACK_SIZE
	.align		4
        /*021c*/ 	.byte	0x04, 0x1e
        /*021e*/ 	.short	(.L_6627 - .L_6626)
.L_6626:
        /*0220*/ 	.word	0x00000000
.L_6627:


//--------------------- .nv.info._ZN4vllm25paged_attention_v1_kernelI13__nv_bfloat16hLi96ELi8ELi128ELNS_18Fp8KVCacheDataTypeE2ELb1EEEvPT_PKS3_PKT0_S9_ifPKiSB_iPKfiiiSD_SD_iiiii --------------------------
	.section	.nv.info._ZN4vllm25paged_attention_v1_kernelI13__nv_bfloat16hLi96ELi8ELi128ELNS_18Fp8KVCacheDataTypeE2ELb1EEEvPT_PKS3_PKT0_S9_ifPKiSB_iPKfiiiSD_SD_iiiii,"",@"SHT_CUDA_INFO"
	.sectionflags	@""
	.align	4


	//----- nvinfo : EIATTR_CUDA_API_VERSION
	.align		4
        /*0000*/ 	.byte	0x04, 0x37
        /*0002*/ 	.short	(.L_6629 - .L_6628)
.L_6628:
        /*0004*/ 	.word	0x00000082


	//----- nvinfo : EIATTR_SW2861232_WAR
	.align		4
.L_6629:
        /*0008*/ 	.byte	0x01, 0x35
	.zero		2


	//----- nvinfo : EIATTR_PARAM_CBANK
	.align		4
        /*000c*/ 	.byte	0x04, 0x0a
        /*000e*/ 	.short	(.L_6631 - .L_6630)
	.align		4
.L_6630:
        /*0010*/ 	.word	index@(.nv.constant0._ZN4vllm25paged_attention_v1_kernelI13__nv_bfloat16hLi96ELi8ELi128ELNS_18Fp8KVCacheDataTypeE2ELb1EEEvPT_PKS3_PKT0_S9_ifPKiSB_iPKfiiiSD_SD_iiiii)
        /*0014*/ 	.short	0x0160
        /*0016*/ 	.short	0x007c


	//----- nvinfo : EIATTR_CBANK_PARAM_SIZE
	.align		4
.L_6631:
        /*0018*/ 	.byte	0x03, 0x19
        /*001a*/ 	.short	0x007c


	//----- nvinfo : EIATTR_KPARAM_INFO
	.align		4
        /*001c*/ 	.byte	0x04, 0x17
        /*001e*/ 	.short	(.L_6633 - .L_6632)
.L_6632:
        /*0020*/ 	.word	0x00000000
        /*0024*/ 	.short	0x0013
        /*0026*/ 	.short	0x0078
        /*0028*/ 	.byte	0x00, 0xf0, 0x11, 0x00


	//----- nvinfo : EIATTR_KPARAM_INFO
	.align		4
.L_6633:
        /*002c*/ 	.byte	0x04, 0x17
        /*002e*/ 	.short	(.L_6635 - .L_6634)
.L_6634:
        /*0030*/ 	.word	0x00000000
        /*0034*/ 	.short	0x0012
        /*0036*/ 	.short	0x0074
        /*0038*/ 	.byte	0x00, 0xf0, 0x11, 0x00


	//----- nvinfo : EIATTR_KPARAM_INFO
	.align		4
.L_6635:
        /*003c*/ 	.byte	0x04, 0x17
        /*003e*/ 	.short	(.L_6637 - .L_6636)
.L_6636:
        /*0040*/ 	.word	0x00000000
        /*0044*/ 	.short	0x0011
        /*0046*/ 	.short	0x0070
        /*0048*/ 	.byte	0x00, 0xf0, 0x11, 0x00


	//----- nvinfo : EIATTR_KPARAM_INFO
	.align		4
.L_6637:
        /*004c*/ 	.byte	0x04, 0x17
        /*004e*/ 	.short	(.L_6639 - .L_6638)
.L_6638:
        /*0050*/ 	.word	0x00000000
        /*0054*/ 	.short	0x0010
        /*0056*/ 	.short	0x006c
        /*0058*/ 	.byte	0x00, 0xf0, 0x11, 0x00


	//----- nvinfo : EIATTR_KPARAM_INFO
	.align		4
.L_6639:
        /*005c*/ 	.byte	0x04, 0x17
        /*005e*/ 	.short	(.L_6641 - .L_6640)
.L_6640:
        /*0060*/ 	.word	0x00000000
        /*0064*/ 	.short	0x000f
        /*0066*/ 	.short	0x0068
        /*0068*/ 	.byte	0x00, 0xf0, 0x11, 0x00


	//----- nvinfo : EIATTR_KPARAM_INFO
	.align		4
.L_6641:
        /*006c*/ 	.byte	0x04, 0x17
        /*006e*/ 	.short	(.L_6643 - .L_6642)
.L_6642:
        /*0070*/ 	.word	0x00000000
        /*0074*/ 	.short	0x000e
        /*0076*/ 	.short	0x0060
        /*0078*/ 	.byte	0x00, 0xf0, 0x21, 0x00


	//----- nvinfo : EIATTR_KPARAM_INFO
	.align		4
.L_6643:
        /*007c*/ 	.byte	0x04, 0x17
        /*007e*/ 	.short	(.L_6645 - .L_6644)
.L_6644:
        /*0080*/ 	.word	0x00000000
        /*0084*/ 	.short	0x000d
        /*0086*/ 	.short	0x0058
        /*0088*/ 	.byte	0x00, 0xf0, 0x21, 0x00


	//----- nvinfo : EIATTR_KPARAM_INFO
	.align		4
.L_6645:
        /*008c*/ 	.byte	0x04, 0x17
        /*008e*/ 	.short	(.L_6647 - .L_6646)
.L_6646:
        /*0090*/ 	.word	0x00000000
        /*0094*/ 	.short	0x000c
        /*0096*/ 	.short	0x0050
        /*0098*/ 	.byte	0x00, 0xf0, 0x11, 0x00


	//----- nvinfo : EIATTR_KPARAM_INFO
	.align		4
.L_6647:
        /*009c*/ 	.byte	0x04, 0x17
        /*009e*/ 	.short	(.L_6649 - .L_6648)
.L_6648:
        /*00a0*/ 	.word	0x00000000
        /*00a4*/ 	.short	0x000b
        /*00a6*/ 	.short	0x004c
        /*00a8*/ 	.byte	0x00, 0xf0, 0x11, 0x00


	//----- nvinfo : EIATTR_KPARAM_INFO
	.align		4
.L_6649:
        /*00ac*/ 	.byte	0x04, 0x17
        /*00ae*/ 	.short	(.L_6651 - .L_6650)
.L_6650:
        /*00b0*/ 	.word	0x00000000
        /*00b4*/ 	.short	0x000a
        /*00b6*/ 	.short	0x0048
        /*00b8*/ 	.byte	0x00, 0xf0, 0x11, 0x00


	//----- nvinfo : EIATTR_KPARAM_INFO
	.align		4
.L_6651:
        /*00bc*/ 	.byte	0x04, 0x17
        /*00be*/ 	.short	(.L_6653 - .L_6652)
.L_6652:
        /*00c0*/ 	.word	0x00000000
        /*00c4*/ 	.short	0x0009
        /*00c6*/ 	.short	0x0040
        /*00c8*/ 	.byte	0x00, 0xf0, 0x21, 0x00


	//----- nvinfo : EIATTR_KPARAM_INFO
	.align		4
.L_6653:
        /*00cc*/ 	.byte	0x04, 0x17
        /*00ce*/ 	.short	(.L_6655 - .L_6654)
.L_6654:
        /*00d0*/ 	.word	0x00000000
        /*00d4*/ 	.short	0x0008
        /*00d6*/ 	.short	0x0038
        /*00d8*/ 	.byte	0x00, 0xf0, 0x11, 0x00


	//----- nvinfo : EIATTR_KPARAM_INFO
	.align		4
.L_6655:
        /*00dc*/ 	.byte	0x04, 0x17
        /*00de*/ 	.short	(.L_6657 - .L_6656)
.L_6656:
        /*00e0*/ 	.word	0x00000000
        /*00e4*/ 	.short	0x0007
        /*00e6*/ 	.short	0x0030
        /*00e8*/ 	.byte	0x00, 0xf0, 0x21, 0x00


	//----- nvinfo : EIATTR_KPARAM_INFO
	.align		4
.L_6657:
        /*00ec*/ 	.byte	0x04, 0x17
        /*00ee*/ 	.short	(.L_6659 - .L_6658)
.L_6658:
        /*00f0*/ 	.word	0x00000000
        /*00f4*/ 	.short	0x0006
        /*00f6*/ 	.short	0x0028
        /*00f8*/ 	.byte	0x00, 0xf0, 0x21, 0x00


	//----- nvinfo : EIATTR_KPARAM_INFO
	.align		4
.L_6659:
        /*00fc*/ 	.byte	0x04, 0x17
        /*00fe*/ 	.short	(.L_6661 - .L_6660)
.L_6660:
        /*0100*/ 	.word	0x00000000
        /*0104*/ 	.short	0x0005
        /*0106*/ 	.short	0x0024
        /*0108*/ 	.byte	0x00, 0xf0, 0x11, 0x00


	//----- nvinfo : EIATTR_KPARAM_INFO
	.align		4
.L_6661:
        /*010c*/ 	.byte	0x04, 0x17
        /*010e*/ 	.short	(.L_6663 - .L_6662)
.L_6662:
        /*0110*/ 	.word	0x00000000
        /*0114*/ 	.short	0x0004
        /*0116*/ 	.short	0x0020
        /*0118*/ 	.byte	0x00, 0xf0, 0x11, 0x00


	//----- nvinfo : EIATTR_KPARAM_INFO
	.align		4
.L_6663:
        /*011c*/ 	.byte	0x04, 0x17
        /*011e*/ 	.short	(.L_6665 - .L_6664)
.L_6664:
        /*0120*/ 	.word	0x00000000
        /*0124*/ 	.short	0x0003
        /*0126*/ 	.short	0x0018
        /*0128*/ 	.byte	0x00, 0xf0, 0x21, 0x00


	//----- nvinfo : EIATTR_KPARAM_INFO
	.align		4
.L_6665:
        /*012c*/ 	.byte	0x04, 0x17
        /*012e*/ 	.short	(.L_6667 - .L_6666)
.L_6666:
        /*0130*/ 	.word	0x00000000
        /*0134*/ 	.short	0x0002
        /*0136*/ 	.short	0x0010
        /*0138*/ 	.byte	0x00, 0xf0, 0x21, 0x00


	//----- nvinfo : EIATTR_KPARAM_INFO
	.align		4
.L_6667:
        /*013c*/ 	.byte	0x04, 0x17
        /*013e*/ 	.short	(.L_6669 - .L_6668)
.L_6668:
        /*0140*/ 	.word	0x00000000
        /*0144*/ 	.short	0x0001
        /*0146*/ 	.short	0x0008
        /*0148*/ 	.byte	0x00, 0xf0, 0x21, 0x00


	//----- nvinfo : EIATTR_KPARAM_INFO
	.align		4
.L_6669:
        /*014c*/ 	.byte	0x04, 0x17
        /*014e*/ 	.short	(.L_6671 - .L_6670)
.L_6670:
        /*0150*/ 	.word	0x00000000
        /*0154*/ 	.short	0x0000
        /*0156*/ 	.short	0x0000
        /*0158*/ 	.byte	0x00, 0xf0, 0x21, 0x00


	//----- nvinfo : EIATTR_MAXREG_COUNT
	.align		4
.L_6671:
        /*015c*/ 	.byte	0x03, 0x1b
        /*015e*/ 	.short	0x00ff


	//----- nvinfo : EIATTR_NUM_BARRIERS
	.align		4
        /*0160*/ 	.byte	0x02, 0x4c
        /*0162*/ 	.byte	0x01
	.zero		1


	//----- nvinfo : EIATTR_EXTERNS
	.align		4
        /*0164*/ 	.byte	0x04, 0x0f
        /*0166*/ 	.short	(.L_6673 - .L_6672)


	//   ....[0]....
	.align		4
.L_6672:
        /*0168*/ 	.word	index@(__assertfail)


	//----- nvinfo : EIATTR_MERCURY_ISA_VERSION
	.align		4
.L_6673:
        /*016c*/ 	.byte	0x03, 0x5f
        /*016e*/ 	.short	0x0000


	//----- nvinfo : EIATTR_COOP_GROUP_MASK_REGIDS
	.align		4
        /*0170*/ 	.byte	0x04, 0x29
        /*0172*/ 	.short	(.L_6675 - .L_6674)


	//   ....[0]....
.L_6674:
        /*0174*/ 	.word	0xffffffff


	//   ....[1]....
        /*0178*/ 	.word	0xffffffff


	//   ....[2]....
        /*017c*/ 	.word	0xffffffff


	//   ....[3]....
        /*0180*/ 	.word	0xffffffff


	//   ....[4]....
        /*0184*/ 	.word	0xffffffff


	//   ....[5]....
        /*0188*/ 	.word	0xffffffff


	//   ....[6]....
        /*018c*/ 	.word	0xffffffff


	//   ....[7]....
        /*0190*/ 	.word	0xffffffff


	//   ....[8]....
        /*0194*/ 	.word	0xffffffff


	//   ....[9]....
        /*0198*/ 	.word	0xffffffff


	//   ....[10]....
        /*019c*/ 	.word	0xffffffff


	//   ....[11]....
        /*01a0*/ 	.word	0xffffffff


	//   ....[12]....
        /*01a4*/ 	.word	0xffffffff


	//   ....[13]....
        /*01a8*/ 	.word	0xffffffff


	//   ....[14]....
        /*01ac*/ 	.word	0xffffffff


	//   ....[15]....
        /*01b0*/ 	.word	0xffffffff


	//----- nvinfo : EIATTR_COOP_GROUP_INSTR_OFFSETS
	.align		4
.L_6675:
        /*01b4*/ 	.byte	0x04, 0x28
        /*01b6*/ 	.short	(.L_6677 - .L_6676)


	//   ....[0]....
.L_6676:
        /*01b8*/ 	.word	0x00000f10


	//   ....[1]....
        /*01bc*/ 	.word	0x00000f30


	//   ....[2]....
        /*01c0*/ 	.word	0x00001030


	//   ....[3]....
        /*01c4*/ 	.word	0x00001050


	//   ....[4]....
        /*01c8*/ 	.word	0x00001070


	//   ....[5]....
        /*01cc*/ 	.word	0x00001e30


	//   ....[6]....
        /*01d0*/ 	.word	0x00001e90


	//   ....[7]....
        /*01d4*/ 	.word	0x00001ec0


	//   ....[8]....
        /*01d8*/ 	.word	0x00001ee0


	//   ....[9]....
        /*01dc*/ 	.word	0x00001f00


	//   ....[10]....
        /*01e0*/ 	.word	0x00001f50


	//   ....[11]....
        /*01e4*/ 	.word	0x00001f70


	//   ....[12]....
        /*01e8*/ 	.word	0x00001f90


	//   ....[13]....
        /*01ec*/ 	.word	0x00003290


	//   ....[14]....
        /*01f0*/ 	.word	0x00003310


	//   ....[15]....
        /*01f4*/ 	.word	0x00003370


	//----- nvinfo : EIATTR_SYSCALL_OFFSETS
	.align		4
.L_6677:
        /*01f8*/ 	.byte	0x04, 0x46
        /*01fa*/ 	.short	(.L_6679 - .L_6678)


	//   ....[0]....
.L_6678:
        /*01fc*/ 	.word	0x000030f0


	//   ....[1]....
        /*0200*/ 	.word	0x00003220


	//----- nvinfo : EIATTR_EXIT_INSTR_OFFSETS
	.align		4
.L_6679:
        /*0204*/ 	.byte	0x04, 0x1c
        /*0206*/ 	.short	(.L_6681 - .L_6680)


	//   ....[0]....
.L_6680:
        /*0208*/ 	.word	0x00002d90


	//   ....[1]....
        /*020c*/ 	.word	0x00002fc0


	//   ....[2]....
        /*0210*/ 	.word	0x00003230


	//----- nvinfo : EIATTR_CTAIDZ_USED
	.align		4
.L_6681:
        /*0214*/ 	.byte	0x01, 0x04
	.zero		2


	//----- nvinfo : EIATTR_CRS_STACK_SIZE
	.align		4
        /*0218*/ 	.byte	0x04, 0x1e
        /*021a*/ 	.short	(.L_6683 - .L_6682)
.L_6682:
        /*021c*/ 	.word	0x00000000
.L_6683:


//--------------------- .nv.info._ZN4vllm25paged_attention_v1_kernelI13__nv_bfloat16hLi80ELi8ELi128ELNS_18Fp8KVCacheDataTypeE2ELb1EEEvPT_PKS3_PKT0_S9_ifPKiSB_iPKfiiiSD_SD_iiiii --------------------------
	.section	.nv.info._ZN4vllm25paged_attention_v1_kernelI13__nv_bfloat16hLi80ELi8ELi128ELNS_18Fp8KVCacheDataTypeE2ELb1EEEvPT_PKS3_PKT0_S9_ifPKiSB_iPKfiiiSD_SD_iiiii,"",@"SHT_CUDA_INFO"
	.sectionflags	@""
	.align	4


	//----- nvinfo : EIATTR_CUDA_API_VERSION
	.align		4
        /*0000*/ 	.byte	0x04, 0x37
        /*0002*/ 	.short	(.L_6685 - .L_6684)
.L_6684:
        /*0004*/ 	.word	0x00000082


	//----- nvinfo : EIATTR_SW2861232_WAR
	.align		4
.L_6685:
        /*0008*/ 	.byte	0x01, 0x35
	.zero		2


	//----- nvinfo : EIATTR_PARAM_CBANK
	.align		4
        /*000c*/ 	.byte	0x04, 0x0a
        /*000e*/ 	.short	(.L_6687 - .L_6686)
	.align		4
.L_6686:
        /*0010*/ 	.word	index@(.nv.constant0._ZN4vllm25paged_attention_v1_kernelI13__nv_bfloat16hLi80ELi8ELi128ELNS_18Fp8KVCacheDataTypeE2ELb1EEEvPT_PKS3_PKT0_S9_ifPKiSB_iPKfiiiSD_SD_iiiii)
        /*0014*/ 	.short	0x0160
        /*0016*/ 	.short	0x007c


	//----- nvinfo : EIATTR_CBANK_PARAM_SIZE
	.align		4
.L_6687:
        /*0018*/ 	.byte	0x03, 0x19
        /*001a*/ 	.short	0x007c


	//----- nvinfo : EIATTR_KPARAM_INFO
	.align		4
        /*001c*/ 	.byte	0x04, 0x17
        /*001e*/ 	.short	(.L_6689 - .L_6688)
.L_6688:
        /*0020*/ 	.word	0x00000000
        /*0024*/ 	.short	0x0013
        /*0026*/ 	.short	0x0078
        /*0028*/ 	.byte	0x00, 0xf0, 0x11, 0x00


	//----- nvinfo : EIATTR_KPARAM_INFO
	.align		4
.L_6689:
        /*002c*/ 	.byte	0x04, 0x17
        /*002e*/ 	.short	(.L_6691 - .L_6690)
.L_6690:
        /*0030*/ 	.word	0x00000000
        /*0034*/ 	.short	0x0012
        /*0036*/ 	.short	0x0074
        /*0038*/ 	.byte	0x00, 0xf0, 0x11, 0x00


	//----- nvinfo : EIATTR_KPARAM_INFO
	.align		4
.L_6691:
        /*003c*/ 	.byte	0x04, 0x17
        /*003e*/ 	.short	(.L_6693 - .L_6692)
.L_6692:
        /*0040*/ 	.word	0x00000000
        /*0044*/ 	.short	0x0011
        /*0046*/ 	.short	0x0070
        /*0048*/ 	.byte	0x00, 0xf0, 0x11, 0x00


	//----- nvinfo : EIATTR_KPARAM_INFO
	.align		4
.L_6693:
        /*004c*/ 	.byte	0x04, 0x17
        /*004e*/ 	.short	(.L_6695 - .L_6694)
.L_6694:
        /*0050*/ 	.word	0x00000000
        /*0054*/ 	.short	0x0010
        /*0056*/ 	.short	0x006c
        /*0058*/ 	.byte	0x00, 0xf0, 0x11, 0x00


	//----- nvinfo : EIATTR_KPARAM_INFO
	.align		4
.L_6695:
        /*005c*/ 	.byte	0x04, 0x17
        /*005e*/ 	.short	(.L_6697 - .L_6696)
.L_6696:
        /*0060*/ 	.word	0x00000000
        /*0064*/ 	.short	0x000f
        /*0066*/ 	.short	0x0068
        /*0068*/ 	.byte	0x00, 0xf0, 0x11, 0x00


	//----- nvinfo : EIATTR_KPARAM_INFO
	.align		4
.L_6697:
        /*006c*/ 	.byte	0x04, 0x17
        /*006e*/ 	.short	(.L_6699 - .L_6698)
.L_6698:
        /*0070*/ 	.word	0x00000000
        /*0074*/ 	.short	0x000e
        /*0076*/ 	.short	0x0060
        /*0078*/ 	.byte	0x00, 0xf0, 0x21, 0x00


	//----- nvinfo : EIATTR_KPARAM_INFO
	.align		4
.L_6699:
        /*007c*/ 	.byte	0x04, 0x17
        /*007e*/ 	.short	(.L_6701 - .L_6700)
.L_6700:
        /*0080*/ 	.word	0x00000000
        /*0084*/ 	.short	0x000d
        /*0086*/ 	.short	0x0058
        /*0088*/ 	.byte	0x00, 0xf0, 0x21, 0x00


	//----- nvinfo : EIATTR_KPARAM_INFO
	.align		4
.L_6701:
        /*008c*/ 	.byte	0x04, 0x17
        /*008e*/ 	.short	(.L_6703 - .L_6702)
.L_6702:
        /*0090*/ 	.word	0x00000000
        /*0094*/ 	.short	0x000c
        /*0096*/ 	.short	0x0050
        /*0098*/ 	.byte	0x00, 0xf0, 0x11, 0x00


	//----- nvinfo : EIATTR_KPARAM_INFO
	.align		4
.L_6703:
        /*009c*/ 	.byte	0x04, 0x17
        /*009e*/ 	.short	(.L_6705 - .L_6704)
.L_6704:
        /*00a0*/ 	.word	0x00000000
        /*00a4*/ 	.short	0x000b
        /*00a6*/ 	.short	0x004c
        /*00a8*/ 	.byte	0x00, 0xf0, 0x11, 0x00


	//----- nvinfo : EIATTR_KPARAM_INFO
	.align		4
.L_6705:
        /*00ac*/ 	.byte	0x04, 0x17
        /*00ae*/ 	.short	(.L_6707 - .L_6706)
.L_6706:
        /*00b0*/ 	.word	0x00000000
        /*00b4*/ 	.short	0x000a
        /*00b6*/ 	.short	0x0048
        /*00b8*/ 	.byte	0x00, 0xf0, 0x11, 0x00


	//----- nvinfo : EIATTR_KPARAM_INFO
	.align		4
.L_6707:
        /*00bc*/ 	.byte	0x04, 0x17
        /*00be*/ 	.short	(.L_6709 - .L_6708)
.L_6708:
        /*00c0*/ 	.word	0x00000000
        /*00c4*/ 	.short	0x0009
        /*00c6*/ 	.short	0x0040
        /*00c8*/ 	.byte	0x00, 0xf0, 0x21, 0x00


	//----- nvinfo : EIATTR_KPARAM_INFO
	.align		4
.L_6709:
        /*00cc*/ 	.byte	0x04, 0x17
        /*00ce*/ 	.short	(.L_6711 - .L_6710)
.L_6710:
        /*00d0*/ 	.word	0x00000000
        /*00d4*/ 	.short	0x0008
        /*00d6*/ 	.short	0x0038
        /*00d8*/ 	.byte	0x00, 0xf0, 0x11, 0x00


	//----- nvinfo : EIATTR_KPARAM_INFO
	.align		4
.L_6711:
        /*00dc*/ 	.byte	0x04, 0x17
        /*00de*/ 	.short	(.L_6713 - .L_6712)
.L_6712:
        /*00e0*/ 	.word	0x00000000
        /*00e4*/ 	.short	0x0007
        /*00e6*/ 	.short	0x0030
        /*00e8*/ 	.byte	0x00, 0xf0, 0x21, 0x00


	//----- nvinfo : EIATTR_KPARAM_INFO
	.align		4
.L_6713:
        /*00ec*/ 	.byte	0x04, 0x17
        /*00ee*/ 	.short	(.L_6715 - .L_6714)
.L_6714:
        /*00f0*/ 	.word	0x00000000
        /*00f4*/ 	.short	0x0006
        /*00f6*/ 	.short	0x0028
        /*00f8*/ 	.byte	0x00, 0xf0, 0x21, 0x00


	//----- nvinfo : EIATTR_KPARAM_INFO
	.align		4
.L_6715:
        /*00fc*/ 	.byte	0x04, 0x17
        /*00fe*/ 	.short	(.L_6717 - .L_6716)
.L_6716:
        /*0100*/ 	.word	0x00000000
        /*0104*/ 	.short	0x0005
        /*0106*/ 	.short	0x0024
        /*0108*/ 	.byte	0x00, 0xf0, 0x11, 0x00


	//----- nvinfo : EIATTR_KPARAM_INFO
	.align		4
.L_6717:
        /*010c*/ 	.byte	0x04, 0x17
        /*010e*/ 	.short	(.L_6719 - .L_6718)
.L_6718:
        /*0110*/ 	.word	0x00000000
        /*0114*/ 	.short	0x0004
        /*0116*/ 	.short	0x0020
        /*0118*/ 	.byte	0x00, 0xf0, 0x11, 0x00


	//----- nvinfo : EIATTR_KPARAM_INFO
	.align		4
.L_6719:
        /*011c*/ 	.byte	0x04, 0x17
        /*011e*/ 	.short	(.L_6721 - .L_6720)
.L_6720:
        /*0120*/ 	.word	0x00000000
        /*0124*/ 	.short	0x0003
        /*0126*/ 	.short	0x0018
        /*0128*/ 	.byte	0x00, 0xf0, 0x21, 0x00


	//----- nvinfo : EIATTR_KPARAM_INFO
	.align		4
.L_6721:
        /*012c*/ 	.byte	0x04, 0x17
        /*012e*/ 	.short	(.L_6723 - .L_6722)
.L_6722:
        /*0130*/ 	.word	0x00000000
        /*0134*/ 	.short	0x0002
        /*0136*/ 	.short	0x0010
        /*0138*/ 	.byte	0x00, 0xf0, 0x21, 0x00


	//----- nvinfo : EIATTR_KPARAM_INFO
	.align		4
.L_6723:
        /*013c*/ 	.byte	0x04, 0x17
        /*013e*/ 	.short	(.L_6725 - .L_6724)
.L_6724:
        /*0140*/ 	.word	0x00000000
        /*0144*/ 	.short	0x0001
        /*0146*/ 	.short	0x0008
        /*0148*/ 	.byte	0x00, 0xf0, 0x21, 0x00


	//----- nvinfo : EIATTR_KPARAM_INFO
	.align		4
.L_6725:
        /*014c*/ 	.byte	0x04, 0x17
        /*014e*/ 	.short	(.L_6727 - .L_6726)
.L_6726:
        /*0150*/ 	.word	0x00000000
        /*0154*/ 	.short	0x0000
        /*0156*/ 	.short	0x0000
        /*0158*/ 	.byte	0x00, 0xf0, 0x21, 0x00


	//----- nvinfo : EIATTR_MAXREG_COUNT
	.align		4
.L_6727:
        /*015c*/ 	.byte	0x03, 0x1b
        /*015e*/ 	.short	0x00ff


	//----- nvinfo : EIATTR_NUM_BARRIERS
	.align		4
        /*0160*/ 	.byte	0x02, 0x4c
        /*0162*/ 	.byte	0x01
	.zero		1


	//----- nvinfo : EIATTR_EXTERNS
	.align		4
        /*0164*/ 	.byte	0x04, 0x0f
        /*0166*/ 	.short	(.L_6729 - .L_6728)


	//   ....[0]....
	.align		4
.L_6728:
        /*0168*/ 	.word	index@(__assertfail)


	//----- nvinfo : EIATTR_MERCURY_ISA_VERSION
	.align		4
.L_6729:
        /*016c*/ 	.byte	0x03, 0x5f
        /*016e*/ 	.short	0x0000


	//----- nvinfo : EIATTR_COOP_GROUP_MASK_REGIDS
	.align		4
        /*0170*/ 	.byte	0x04, 0x29
        /*0172*/ 	.short	(.L_6731 - .L_6730)


	//   ....[0]....
.L_6730:
        /*0174*/ 	.word	0xffffffff


	//   ....[1]....
        /*0178*/ 	.word	0xffffffff


	//   ....[2]....
        /*017c*/ 	.word	0xffffffff


	//   ....[3]....
        /*0180*/ 	.word	0xffffffff


	//   ....[4]....
        /*0184*/ 	.word	0xffffffff


	//   ....[5]....
        /*0188*/ 	.word	0xffffffff


	//   ....[6]....
        /*018c*/ 	.word	0xffffffff


	//   ....[7]....
        /*0190*/ 	.word	0xffffffff


	//   ....[8]....
        /*0194*/ 	.word	0xffffffff


	//   ....[9]....
        /*0198*/ 	.word	0xffffffff


	//   ....[10]....
        /*019c*/ 	.word	0xffffffff


	//   ....[11]....
        /*01a0*/ 	.word	0xffffffff


	//   ....[12]....
        /*01a4*/ 	.word	0xffffffff


	//   ....[13]....
        /*01a8*/ 	.word	0xffffffff


	//   ....[14]....
        /*01ac*/ 	.word	0xffffffff


	//   ....[15]....
        /*01b0*/ 	.word	0xffffffff


	//----- nvinfo : EIATTR_COOP_GROUP_INSTR_OFFSETS
	.align		4
.L_6731:
        /*01b4*/ 	.byte	0x04, 0x28
        /*01b6*/ 	.short	(.L_6733 - .L_6732)


	//   ....[0]....
.L_6732:
        /*01b8*/ 	.word	0x00000f10


	//   ....[1]....
        /*01bc*/ 	.word	0x00000f30


	//   ....[2]....
        /*01c0*/ 	.word	0x00001030


	//   ....[3]....
        /*01c4*/ 	.word	0x00001050


	//   ....[4]....
        /*01c8*/ 	.word	0x00001070


	//   ....[5]....
        /*01cc*/ 	.word	0x00001e30


	//   ....[6]....
        /*01d0*/ 	.word	0x00001e90


	//   ....[7]....
        /*01d4*/ 	.word	0x00001ec0


	//   ....[8]....
        /*01d8*/ 	.word	0x00001ee0


	//   ....[9]....
        /*01dc*/ 	.word	0x00001f00


	//   ....[10]....
        /*01e0*/ 	.word	0x00001f50


	//   ....[11]....
        /*01e4*/ 	.word	0x00001f70


	//   ....[12]....
        /*01e8*/ 	.word	0x00001f90


	//   ....[13]....
        /*01ec*/ 	.word	0x000033a0


	//   ....[14]....
        /*01f0*/ 	.word	0x00003420


	//   ....[15]....
        /*01f4*/ 	.word	0x00003480


	//----- nvinfo : EIATTR_SYSCALL_OFFSETS
	.align		4
.L_6733:
        /*01f8*/ 	.byte	0x04, 0x46
        /*01fa*/ 	.short	(.L_6735 - .L_6734)


	//   ....[0]....
.L_6734:
        /*01fc*/ 	.word	0x00003200


	//   ....[1]....
        /*0200*/ 	.word	0x00003330


	//----- nvinfo : EIATTR_EXIT_INSTR_OFFSETS
	.align		4
.L_6735:
        /*0204*/ 	.byte	0x04, 0x1c
        /*0206*/ 	.short	(.L_6737 - .L_6736)


	//   ....[0]....
.L_6736:
        /*0208*/ 	.word	0x00002eb0


	//   ....[1]....
        /*020c*/ 	.word	0x00003050


	//   ....[2]....
        /*0210*/ 	.word	0x000030d0


	//   ....[3]....
        /*0214*/ 	.word	0x00003340


	//----- nvinfo : EIATTR_CTAIDZ_USED
	.align		4
.L_6737:
        /*0218*/ 	.byte	0x01, 0x04
	.zero		2


	//----- nvinfo : EIATTR_CRS_STACK_SIZE
	.align		4
        /*021c*/ 	.byte	0x04, 0x1e
        /*021e*/ 	.short	(.L_6739 - .L_6738)
.L_6738:
        /*0220*/ 	.word	0x00000000
.L_6739:


//--------------------- .nv.info._ZN4vllm25paged_attention_v1_kernelI13__nv_bfloat16hLi64ELi8ELi128ELNS_18Fp8KVCacheDataTypeE2ELb1EEEvPT_PKS3_PKT0_S9_ifPKiSB_iPKfiiiSD_SD_iiiii --------------------------
	.section	.nv.info._ZN4vllm25paged_attention_v1_kernelI13__nv_bfloat16hLi64ELi8ELi128ELNS_18Fp8KVCacheDataTypeE2ELb1EEEvPT_PKS3_PKT0_S9_ifPKiSB_iPKfiiiSD_SD_iiiii,"",@"SHT_CUDA_INFO"
	.sectionflags	@""
	.align	4


	//----- nvinfo : EIATTR_CUDA_API_VERSION
	.align		4
        /*0000*/ 	.byte	0x04, 0x37
        /*0002*/ 	.short	(.L_6741 - .L_6740)
.L_6740:
        /*0004*/ 	.word	0x00000082


	//----- nvinfo : EIATTR_SW2861232_WAR
	.align		4
.L_6741:
        /*0008*/ 	.byte	0x01, 0x35
	.zero		2


	//----- nvinfo : EIATTR_PARAM_CBANK
	.align		4
        /*000c*/ 	.byte	0x04, 0x0a
        /*000e*/ 	.short	(.L_6743 - .L_6742)
	.align		4
.L_6742:
        /*0010*/ 	.word	index@(.nv.constant0._ZN4vllm25paged_attention_v1_kernelI13__nv_bfloat16hLi64ELi8ELi128ELNS_18Fp8KVCacheDataTypeE2ELb1EEEvPT_PKS3_PKT0_S9_ifPKiSB_iPKfiiiSD_SD_iiiii)
        /*0014*/ 	.short	0x0160
        /*0016*/ 	.short	0x007c


	//----- nvinfo : EIATTR_CBANK_PARAM_SIZE
	.align		4
.L_6743:
        /*0018*/ 	.byte	0x03, 0x19
        /*001a*/ 	.short	0x007c


	//----- nvinfo : EIATTR_KPARAM_INFO
	.align		4
        /*001c*/ 	.byte	0x04, 0x17
        /*001e*/ 	.short	(.L_6745 - .L_6744)
.L_6744:
        /*0020*/ 	.word	0x00000000
        /*0024*/ 	.short	0x0013
        /*0026*/ 	.short	0x0078
        /*0028*/ 	.byte	0x00, 0xf0, 0x11, 0x00


	//----- nvinfo : EIATTR_KPARAM_INFO
	.align		4
.L_6745:
        /*002c*/ 	.byte	0x04, 0x17
        /*002e*/ 	.short	(.L_6747 - .L_6746)
.L_6746:
        /*0030*/ 	.word	0x00000000
        /*0034*/ 	.short	0x0012
        /*0036*/ 	.short	0x0074
        /*0038*/ 	.byte	0x00, 0xf0, 0x11, 0x00


	//----- nvinfo : EIATTR_KPARAM_INFO
	.align		4
.L_6747:
        /*003c*/ 	.byte	0x04, 0x17
        /*003e*/ 	.short	(.L_6749 - .L_6748)
.L_6748:
        /*0040*/ 	.word	0x00000000
        /*0044*/ 	.short	0x0011
        /*0046*/ 	.short	0x0070
        /*0048*/ 	.byte	0x00, 0xf0, 0x11, 0x00


	//----- nvinfo : EIATTR_KPARAM_INFO
	.align		4
.L_6749:
        /*004c*/ 	.byte	0x04, 0x17
        /*004e*/ 	.short	(.L_6751 - .L_6750)
.L_6750:
        /*0050*/ 	.word	0x00000000
        /*0054*/ 	.short	0x0010
        /*0056*/ 	.short	0x006c
        /*0058*/ 	.byte	0x00, 0xf0, 0x11, 0x00


	//----- nvinfo : EIATTR_KPARAM_INFO
	.align		4
.L_6751:
        /*005c*/ 	.byte	0x04, 0x17
        /*005e*/ 	.short	(.L_6753 - .L_6752)
.L_6752:
        /*0060*/ 	.word	0x00000000
        /*0064*/ 	.short	0x000f
        /*0066*/ 	.short	0x0068
        /*0068*/ 	.byte	0x00, 0xf0, 0x11, 0x00


	//----- nvinfo : EIATTR_KPARAM_INFO
	.align		4
.L_6753:
        /*006c*/ 	.byte	0x04, 0x17
        /*006e*/ 	.short	(.L_6755 - .L_6754)
.L_6754:
        /*0070*/ 	.word	0x00000000
        /*0074*/ 	.short	0x000e
        /*0076*/ 	.short	0x0060
        /*0078*/ 	.byte	0x00, 0xf0, 0x21, 0x00


	//----- nvinfo : EIATTR_KPARAM_INFO
	.align		4
.L_6755:
        /*007c*/ 	.byte	0x04, 0x17
        /*007e*/ 	.short	(.L_6757 - .L_6756)
.L_6756:
        /*0080*/ 	.word	0x00000000
        /*0084*/ 	.short	0x000d
        /*0086*/ 	.short	0x0058
        /*0088*/ 	.byte	0x00, 0xf0, 0x21, 0x00


	//----- nvinfo : EIATTR_KPARAM_INFO
	.align		4
.L_6757:
        /*008c*/ 	.byte	0x04, 0x17
        /*008e*/ 	.short	(.L_6759 - .L_6758)
.L_6758:
        /*0090*/ 	.word	0x00000000
        /*0094*/ 	.short	0x000c
        /*0096*/ 	.short	0x0050
        /*0098*/ 	.byte	0x00, 0xf0, 0x11, 0x00


	//----- nvinfo : EIATTR_KPARAM_INFO
	.align		4
.L_6759:
        /*009c*/ 	.byte	0x04, 0x17
        /*009e*/ 	.short	(.L_6761 - .L_6760)
.L_6760:
        /*00a0*/ 	.word	0x00000000
        /*00a4*/ 	.short	0x000b
        /*00a6*/ 	.short	0x004c
        /*00a8*/ 	.byte	0x00, 0xf0, 0x11, 0x00


	//----- nvinfo : EIATTR_KPARAM_INFO
	.align		4
.L_6761:
        /*00ac*/ 	.byte	0x04, 0x17
        /*00ae*/ 	.short	(.L_6763 - .L_6762)
.L_6762:
        /*00b0*/ 	.word	0x00000000
        /*00b4*/ 	.short	0x000a
        /*00b6*/ 	.short	0x0048
        /*00b8*/ 	.byte	0x00, 0xf0, 0x11, 0x00


	//----- nvinfo : EIATTR_KPARAM_INFO
	.align		4
.L_6763:
        /*00bc*/ 	.byte	0x04, 0x17
        /*00be*/ 	.short	(.L_6765 - .L_6764)
.L_6764:
        /*00c0*/ 	.word	0x00000000
        /*00c4*/ 	.short	0x0009
        /*00c6*/ 	.short	0x0040
        /*00c8*/ 	.byte	0x00, 0xf0, 0x21, 0x00


	//----- nvinfo : EIATTR_KPARAM_INFO
	.align		4
.L_6765:
        /*00cc*/ 	.byte	0x04, 0x17
        /*00ce*/ 	.short	(.L_6767 - .L_6766)
.L_6766:
        /*00d0*/ 	.word	0x00000000
        /*00d4*/ 	.short	0x0008
        /*00d6*/ 	.short	0x0038
        /*00d8*/ 	.byte	0x00, 0xf0, 0x11, 0x00


	//----- nvinfo : EIATTR_KPARAM_INFO
	.align		4
.L_6767:
        /*00dc*/ 	.byte	0x04, 0x17
        /*00de*/ 	.short	(.L_6769 - .L_6768)
.L_6768:
        /*00e0*/ 	.word	0x00000000
        /*00e4*/ 	.short	0x0007
        /*00e6*/ 	.short	0x0030
        /*00e8*/ 	.byte	0x00, 0xf0, 0x21, 0x00


	//----- nvinfo : EIATTR_KPARAM_INFO
	.align		4
.L_6769:
        /*00ec*/ 	.byte	0x04, 0x17
        /*00ee*/ 	.short	(.L_6771 - .L_6770)
.L_6770:
        /*00f0*/ 	.word	0x00000000
        /*00f4*/ 	.short	0x0006
        /*00f6*/ 	.short	0x0028
        /*00f8*/ 	.byte	0x00, 0xf0, 0x21, 0x00


	//----- nvinfo : EIATTR_KPARAM_INFO
	.align		4
.L_6771:
        /*00fc*/ 	.byte	0x04, 0x17
        /*00fe*/ 	.short	(.L_6773 - .L_6772)
.L_6772:
        /*0100*/ 	.word	0x00000000
        /*0104*/ 	.short	0x0005
        /*0106*/ 	.short	0x0024
        /*0108*/ 	.byte	0x00, 0xf0, 0x11, 0x00


	//----- nvinfo : EIATTR_KPARAM_INFO
	.align		4
.L_6773:
        /*010c*/ 	.byte	0x04, 0x17
        /*010e*/ 	.short	(.L_6775 - .L_6774)
.L_6774:
        /*0110*/ 	.word	0x00000000
        /*0114*/ 	.short	0x0004
        /*0116*/ 	.short	0x0020
        /*0118*/ 	.byte	0x00, 0xf0, 0x11, 0x00


	//----- nvinfo : EIATTR_KPARAM_INFO
	.align		4
.L_6775:
        /*011c*/ 	.byte	0x04, 0x17
        /*011e*/ 	.short	(.L_6777 - .L_6776)
.L_6776:
        /*0120*/ 	.word	0x00000000
        /*0124*/ 	.short	0x0003
        /*0126*/ 	.short	0x0018
        /*0128*/ 	.byte	0x00, 0xf0, 0x21, 0x00


	//----- nvinfo : EIATTR_KPARAM_INFO
	.align		4
.L_6777:
        /*012c*/ 	.byte	0x04, 0x17
        /*012e*/ 	.short	(.L_6779 - .L_6778)
.L_6778:
        /*0130*/ 	.word	0x00000000
        /*0134*/ 	.short	0x0002
        /*0136*/ 	.short	0x0010
        /*0138*/ 	.byte	0x00, 0xf0, 0x21, 0x00


	//----- nvinfo : EIATTR_KPARAM_INFO
	.align		4
.L_6779:
        /*013c*/ 	.byte	0x04, 0x17
        /*013e*/ 	.short	(.L_6781 - .L_6780)
.L_6780:
        /*0140*/ 	.word	0x00000000
        /*0144*/ 	.short	0x0001
        /*0146*/ 	.short	0x0008
        /*0148*/ 	.byte	0x00, 0xf0, 0x21, 0x00


	//----- nvinfo : EIATTR_KPARAM_INFO
	.align		4
.L_6781:
        /*014c*/ 	.byte	0x04, 0x17
        /*014e*/ 	.short	(.L_6783 - .L_6782)
.L_6782:
        /*0150*/ 	.word	0x00000000
        /*0154*/ 	.short	0x0000
        /*0156*/ 	.short	0x0000
        /*0158*/ 	.byte	0x00, 0xf0, 0x21, 0x00


	//----- nvinfo : EIATTR_MAXREG_COUNT
	.align		4
.L_6783:
        /*015c*/ 	.byte	0x03, 0x1b
        /*015e*/ 	.short	0x00ff


	//----- nvinfo : EIATTR_NUM_BARRIERS
	.align		4
        /*0160*/ 	.byte	0x02, 0x4c
        /*0162*/ 	.byte	0x01
	.zero		1


	//----- nvinfo : EIATTR_EXTERNS
	.align		4
        /*0164*/ 	.byte	0x04, 0x0f
        /*0166*/ 	.short	(.L_6785 - .L_6784)


	//   ....[0]....
	.align		4
.L_6784:
        /*0168*/ 	.word	index@(__assertfail)


	//----- nvinfo : EIATTR_MERCURY_ISA_VERSION
	.align		4
.L_6785:
        /*016c*/ 	.byte	0x03, 0x5f
        /*016e*/ 	.short	0x0000


	//----- nvinfo : EIATTR_COOP_GROUP_MASK_REGIDS
	.align		4
        /*0170*/ 	.byte	0x04, 0x29
        /*0172*/ 	.short	(.L_6787 - .L_6786)


	//   ....[0]....
.L_6786:
        /*0174*/ 	.word	0xffffffff


	//   ....[1]....
        /*0178*/ 	.word	0xffffffff


	//   ....[2]....
        /*017c*/ 	.word	0xffffffff


	//   ....[3]....
        /*0180*/ 	.word	0xffffffff


	//   ....[4]....
        /*0184*/ 	.word	0xffffffff


	//   ....[5]....
        /*0188*/ 	.word	0xffffffff


	//   ....[6]....
        /*018c*/ 	.word	0xffffffff


	//   ....[7]....
        /*0190*/ 	.word	0xffffffff


	//   ....[8]....
        /*0194*/ 	.word	0xffffffff


	//   ....[9]....
        /*0198*/ 	.word	0xffffffff


	//   ....[10]....
        /*019c*/ 	.word	0xffffffff


	//   ....[11]....
        /*01a0*/ 	.word	0xffffffff


	//   ....[12]....
        /*01a4*/ 	.word	0xffffffff


	//   ....[13]....
        /*01a8*/ 	.word	0xffffffff


	//   ....[14]....
        /*01ac*/ 	.word	0xffffffff


	//   ....[15]....
        /*01b0*/ 	.word	0xffffffff


	//----- nvinfo : EIATTR_COOP_GROUP_INSTR_OFFSETS
	.align		4
.L_6787:
        /*01b4*/ 	.byte	0x04, 0x28
        /*01b6*/ 	.short	(.L_6789 - .L_6788)


	//   ....[0]....
.L_6788:
        /*01b8*/ 	.word	0x00000f00


	//   ....[1]....
        /*01bc*/ 	.word	0x00000f20


	//   ....[2]....
        /*01c0*/ 	.word	0x00001020


	//   ....[3]....
        /*01c4*/ 	.word	0x00001040


	//   ....[4]....
        /*01c8*/ 	.word	0x00001060


	//   ....[5]....
        /*01cc*/ 	.word	0x00001e20


	//   ....[6]....
        /*01d0*/ 	.word	0x00001e80


	//   ....[7]....
        /*01d4*/ 	.word	0x00001eb0


	//   ....[8]....
        /*01d8*/ 	.word	0x00001ed0


	//   ....[9]....
        /*01dc*/ 	.word	0x00001ef0


	//   ....[10]....
        /*01e0*/ 	.word	0x00001f40


	//   ....[11]....
        /*01e4*/ 	.word	0x00001f60


	//   ....[12]....
        /*01e8*/ 	.word	0x00001f80


	//   ....[13]....
        /*01ec*/ 	.word	0x000031b0


	//   ....[14]....
        /*01f0*/ 	.word	0x00003230


	//   ....[15]....
        /*01f4*/ 	.word	0x00003290


	//----- nvinfo : EIATTR_SYSCALL_OFFSETS
	.align		4
.L_6789:
        /*01f8*/ 	.byte	0x04, 0x46
        /*01fa*/ 	.short	(.L_6791 - .L_6790)


	//   ....[0]....
.L_6790:
        /*01fc*/ 	.word	0x00003010


	//   ....[1]....
        /*0200*/ 	.word	0x00003140


	//----- nvinfo : EIATTR_EXIT_INSTR_OFFSETS
	.align		4
.L_6791:
        /*0204*/ 	.byte	0x04, 0x1c
        /*0206*/ 	.short	(.L_6793 - .L_6792)


	//   ....[0]....
.L_6792:
        /*0208*/ 	.word	0x00002d20


	//   ....[1]....
        /*020c*/ 	.word	0x00002ee0


	//   ....[2]....
        /*0210*/ 	.word	0x00003150


	//----- nvinfo : EIATTR_CTAIDZ_USED
	.align		4
.L_6793:
        /*0214*/ 	.byte	0x01, 0x04
	.zero		2


	//----- nvinfo : EIATTR_CRS_STACK_SIZE
	.align		4
        /*0218*/ 	.byte	0x04, 0x1e
        /*021a*/ 	.short	(.L_6795 - .L_6794)
.L_6794:
        /*021c*/ 	.word	0x00000000
.L_6795:


//--------------------- .nv.info._ZN4vllm25paged_attention_v1_kernelI13__nv_bfloat16hLi32ELi8ELi128ELNS_18Fp8KVCacheDataTypeE2ELb1EEEvPT_PKS3_PKT0_S9_ifPKiSB_iPKfiiiSD_SD_iiiii --------------------------
	.section	.nv.info._ZN4vllm25paged_attention_v1_kernelI13__nv_bfloat16hLi32ELi8ELi128ELNS_18Fp8KVCacheDataTypeE2ELb1EEEvPT_PKS3_PKT0_S9_ifPKiSB_iPKfiiiSD_SD_iiiii,"",@"SHT_CUDA_INFO"
	.sectionflags	@""
	.align	4


	//----- nvinfo : EIATTR_CUDA_API_VERSION
	.align		4
        /*0000*/ 	.byte	0x04, 0x37
        /*0002*/ 	.short	(.L_6797 - .L_6796)
.L_6796:
        /*0004*/ 	.word	0x00000082


	//----- nvinfo : EIATTR_SW2861232_WAR
	.align		4
.L_6797:
        /*0008*/ 	.byte	0x01, 0x35
	.zero		2


	//----- nvinfo : EIATTR_PARAM_CBANK
	.align		4
        /*000c*/ 	.byte	0x04, 0x0a
        /*000e*/ 	.short	(.L_6799 - .L_6798)
	.align		4
.L_6798:
        /*0010*/ 	.word	index@(.nv.constant0._ZN4vllm25paged_attention_v1_kernelI13__nv_bfloat16hLi32ELi8ELi128ELNS_18Fp8KVCacheDataTypeE2ELb1EEEvPT_PKS3_PKT0_S9_ifPKiSB_iPKfiiiSD_SD_iiiii)
        /*0014*/ 	.short	0x0160
        /*0016*/ 	.short	0x007c


	//----- nvinfo : EIATTR_CBANK_PARAM_SIZE
	.align		4
.L_6799:
        /*0018*/ 	.byte	0x03, 0x19
        /*001a*/ 	.short	0x007c


	//----- nvinfo : EIATTR_KPARAM_INFO
	.align		4
        /*001c*/ 	.byte	0x04, 0x17
        /*001e*/ 	.short	(.L_6801 - .L_6800)
.L_6800:
        /*0020*/ 	.word	0x00000000
        /*0024*/ 	.short	0x0013
        /*0026*/ 	.short	0x0078
        /*0028*/ 	.byte	0x00, 0xf0, 0x11, 0x00


	//----- nvinfo : EIATTR_KPARAM_INFO
	.align		4
.L_6801:
        /*002c*/ 	.byte	0x04, 0x17
        /*002e*/ 	.short	(.L_6803 - .L_6802)
.L_6802:
        /*0030*/ 	.word	0x00000000
        /*0034*/ 	.short	0x0012
        /*0036*/ 	.short	0x0074
        /*0038*/ 	.byte	0x00, 0xf0, 0x11, 0x00


	//----- nvinfo : EIATTR_KPARAM_INFO
	.align		4
.L_6803:
        /*003c*/ 	.byte	0x04, 0x17
        /*003e*/ 	.short	(.L_6805 - .L_6804)
.L_6804:
        /*0040*/ 	.word	0x00000000
        /*0044*/ 	.short	0x0011
        /*0046*/ 	.short	0x0070
        /*0048*/ 	.byte	0x00, 0xf0, 0x11, 0x00


	//----- nvinfo : EIATTR_KPARAM_INFO
	.align		4
.L_6805:
        /*004c*/ 	.byte	0x04, 0x17
        /*004e*/ 	.short	(.L_6807 - .L_6806)
.L_6806:
        /*0050*/ 	.word	0x00000000
        /*0054*/ 	.short	0x0010
        /*0056*/ 	.short	0x006c
        /*0058*/ 	.byte	0x00, 0xf0, 0x11, 0x00


	//----- nvinfo : EIATTR_KPARAM_INFO
	.align		4
.L_6807:
        /*005c*/ 	.byte	0x04, 0x17
        /*005e*/ 	.short	(.L_6809 - .L_6808)
.L_6808:
        /*0060*/ 	.word	0x00000000
        /*0064*/ 	.short	0x000f
        /*0066*/ 	.short	0x0068
        /*0068*/ 	.byte	0x00, 0xf0, 0x11, 0x00


	//----- nvinfo : EIATTR_KPARAM_INFO
	.align		4
.L_6809:
        /*006c*/ 	.byte	0x04, 0x17
        /*006e*/ 	.short	(.L_6811 - .L_6810)
.L_6810:
        /*0070*/ 	.word	0x00000000
        /*0074*/ 	.short	0x000e
        /*0076*/ 	.short	0x0060
        /*0078*/ 	.byte	0x00, 0xf0, 0x21, 0x00


	//----- nvinfo : EIATTR_KPARAM_INFO
	.align		4
.L_6811:
        /*007c*/ 	.byte	0x04, 0x17
        /*007e*/ 	.short	(.L_6813 - .L_6812)
.L_6812:
        /*0080*/ 	.word	0x00000000
        /*0084*/ 	.short	0x000d
        /*0086*/ 	.short	0x0058
        /*0088*/ 	.byte	0x00, 0xf0, 0x21, 0x00


	//----- nvinfo : EIATTR_KPARAM_INFO
	.align		4
.L_6813:
        /*008c*/ 	.byte	0x04, 0x17
        /*008e*/ 	.short	(.L_6815 - .L_6814)
.L_6814:
        /*0090*/ 	.word	0x00000000
        /*0094*/ 	.short	0x000c
        /*0096*/ 	.short	0x0050
        /*0098*/ 	.byte	0x00, 0xf0, 0x11, 0x00


	//----- nvinfo : EIATTR_KPARAM_INFO
	.align		4
.L_6815:
        /*009c*/ 	.byte	0x04, 0x17
        /*009e*/ 	.short	(.L_6817 - .L_6816)
.L_6816:
        /*00a0*/ 	.word	0x00000000
        /*00a4*/ 	.short	0x000b
        /*00a6*/ 	.short	0x004c
        /*00a8*/ 	.byte	0x00, 0xf0, 0x11, 0x00


	//----- nvinfo : EIATTR_KPARAM_INFO
	.align		4
.L_6817:
        /*00ac*/ 	.byte	0x04, 0x17
        /*00ae*/ 	.short	(.L_6819 - .L_6818)
.L_6818:
        /*00b0*/ 	.word	0x00000000
        /*00b4*/ 	.short	0x000a
        /*00b6*/ 	.short	0x0048
        /*00b8*/ 	.byte	0x00, 0xf0, 0x11, 0x00


	//----- nvinfo : EIATTR_KPARAM_INFO
	.align		4
.L_6819:
        /*00bc*/ 	.byte	0x04, 0x17
        /*00be*/ 	.short	(.L_6821 - .L_6820)
.L_6820:
        /*00c0*/ 	.word	0x00000000
        /*00c4*/ 	.short	0x0009
        /*00c6*/ 	.short	0x0040
        /*00c8*/ 	.byte	0x00, 0xf0, 0x21, 0x00


	//----- nvinfo : EIATTR_KPARAM_INFO
	.align		4
.L_6821:
        /*00cc*/ 	.byte	0x04, 0x17
        /*00ce*/ 	.short	(.L_6823 - .L_6822)
.L_6822:
        /*00d0*/ 	.word	0x00000000
        /*00d4*/ 	.short	0x0008
        /*00d6*/ 	.short	0x0038
        /*00d8*/ 	.byte	0x00, 0xf0, 0x11, 0x00


	//----- nvinfo : EIATTR_KPARAM_INFO
	.align		4
.L_6823:
        /*00dc*/ 	.byte	0x04, 0x17
        /*00de*/ 	.short	(.L_6825 - .L_6824)
.L_6824:
        /*00e0*/ 	.word	0x00000000
        /*00e4*/ 	.short	0x0007
        /*00e6*/ 	.short	0x0030
        /*00e8*/ 	.byte	0x00, 0xf0, 0x21, 0x00


	//----- nvinfo : EIATTR_KPARAM_INFO
	.align		4
.L_6825:
        /*00ec*/ 	.byte	0x04, 0x17
        /*00ee*/ 	.short	(.L_6827 - .L_6826)
.L_6826:
        /*00f0*/ 	.word	0x00000000
        /*00f4*/ 	.short	0x0006
        /*00f6*/ 	.short	0x0028
        /*00f8*/ 	.byte	0x00, 0xf0, 0x21, 0x00


	//----- nvinfo : EIATTR_KPARAM_INFO
	.align		4
.L_6827:
        /*00fc*/ 	.byte	0x04, 0x17
        /*00fe*/ 	.short	(.L_6829 - .L_6828)
.L_6828:
        /*0100*/ 	.word	0x00000000
        /*0104*/ 	.short	0x0005
        /*0106*/ 	.short	0x0024
        /*0108*/ 	.byte	0x00, 0xf0, 0x11, 0x00


	//----- nvinfo : EIATTR_KPARAM_INFO
	.align		4
.L_6829:
        /*010c*/ 	.byte	0x04, 0x17
        /*010e*/ 	.short	(.L_6831 - .L_6830)
.L_6830:
        /*0110*/ 	.word	0x00000000
        /*0114*/ 	.short	0x0004
        /*0116*/ 	.short	0x0020
        /*0118*/ 	.byte	0x00, 0xf0, 0x11, 0x00


	//----- nvinfo : EIATTR_KPARAM_INFO
	.align		4
.L_6831:
        /*011c*/ 	.byte	0x04, 0x17
        /*011e*/ 	.short	(.L_6833 - .L_6832)
.L_6832:
        /*0120*/ 	.word	0x00000000
        /*0124*/ 	.short	0x0003
        /*0126*/ 	.short	0x0018
        /*0128*/ 	.byte	0x00, 0xf0, 0x21, 0x00


	//----- nvinfo : EIATTR_KPARAM_INFO
	.align		4
.L_6833:
        /*012c*/ 	.byte	0x04, 0x17
        /*012e*/ 	.short	(.L_6835 - .L_6834)
.L_6834:
        /*0130*/ 	.word	0x00000000
        /*0134*/ 	.short	0x0002
        /*0136*/ 	.short	0x0010
        /*0138*/ 	.byte	0x00, 0xf0, 0x21, 0x00


	//----- nvinfo : EIATTR_KPARAM_INFO
	.align		4
.L_6835:
        /*013c*/ 	.byte	0x04, 0x17
        /*013e*/ 	.short	(.L_6837 - .L_6836)
.L_6836:
        /*0140*/ 	.word	0x00000000
        /*0144*/ 	.short	0x0001
        /*0146*/ 	.short	0x0008
        /*0148*/ 	.byte	0x00, 0xf0, 0x21, 0x00


	//----- nvinfo : EIATTR_KPARAM_INFO
	.align		4
.L_6837:
        /*014c*/ 	.byte	0x04, 0x17
        /*014e*/ 	.short	(.L_6839 - .L_6838)
.L_6838:
        /*0150*/ 	.word	0x00000000
        /*0154*/ 	.short	0x0000
        /*0156*/ 	.short	0x0000
        /*0158*/ 	.byte	0x00, 0xf0, 0x21, 0x00


	//----- nvinfo : EIATTR_MAXREG_COUNT
	.align		4
.L_6839:
        /*015c*/ 	.byte	0x03, 0x1b
        /*015e*/ 	.short	0x00ff


	//----- nvinfo : EIATTR_NUM_BARRIERS
	.align		4
        /*0160*/ 	.byte	0x02, 0x4c
        /*0162*/ 	.byte	0x01
	.zero		1


	//----- nvinfo : EIATTR_EXTERNS
	.align		4
        /*0164*/ 	.byte	0x04, 0x0f
        /*0166*/ 	.short	(.L_6841 - .L_6840)


	//   ....[0]....
	.align		4
.L_6840:
        /*0168*/ 	.word	index@(__assertfail)


	//----- nvinfo : EIATTR_MERCURY_ISA_VERSION
	.align		4
.L_6841:
        /*016c*/ 	.byte	0x03, 0x5f
        /*016e*/ 	.short	0x0000


	//----- nvinfo : EIATTR_COOP_GROUP_MASK_REGIDS
	.align		4
        /*0170*/ 	.byte	0x04, 0x29
        /*0172*/ 	.short	(.L_6843 - .L_6842)


	//   ....[0]....
.L_6842:
        /*0174*/ 	.word	0xffffffff


	//   ....[1]....
        /*0178*/ 	.word	0xffffffff


	//   ....[2]....
        /*017c*/ 	.word	0xffffffff


	//   ....[3]....
        /*0180*/ 	.word	0xffffffff


	//   ....[4]....
        /*0184*/ 	.word	0xffffffff


	//   ....[5]....
        /*0188*/ 	.word	0xffffffff


	//   ....[6]....
        /*018c*/ 	.word	0xffffffff


	//   ....[7]....
        /*0190*/ 	.word	0xffffffff


	//   ....[8]....
        /*0194*/ 	.word	0xffffffff


	//   ....[9]....
        /*0198*/ 	.word	0xffffffff


	//   ....[10]....
        /*019c*/ 	.word	0xffffffff


	//   ....[11]....
        /*01a0*/ 	.word	0xffffffff


	//   ....[12]....
        /*01a4*/ 	.word	0xffffffff


	//   ....[13]....
        /*01a8*/ 	.word	0xffffffff


	//   ....[14]....
        /*01ac*/ 	.word	0xffffffff


	//   ....[15]....
        /*01b0*/ 	.word	0xffffffff


	//----- nvinfo : EIATTR_COOP_GROUP_INSTR_OFFSETS
	.align		4
.L_6843:
        /*01b4*/ 	.byte	0x04, 0x28
        /*01b6*/ 	.short	(.L_6845 - .L_6844)


	//   ....[0]....
.L_6844:
        /*01b8*/ 	.word	0x00000f00


	//   ....[1]....
        /*01bc*/ 	.word	0x00000f20


	//   ....[2]....
        /*01c0*/ 	.word	0x00001020


	//   ....[3]....
        /*01c4*/ 	.word	0x00001040


	//   ....[4]....
        /*01c8*/ 	.word	0x00001060


	//   ....[5]....
        /*01cc*/ 	.word	0x00001e20


	//   ....[6]....
        /*01d0*/ 	.word	0x00001e80


	//   ....[7]....
        /*01d4*/ 	.word	0x00001eb0


	//   ....[8]....
        /*01d8*/ 	.word	0x00001ed0


	//   ....[9]....
        /*01dc*/ 	.word	0x00001ef0


	//   ....[10]....
        /*01e0*/ 	.word	0x00001f40


	//   ....[11]....
        /*01e4*/ 	.word	0x00001f60


	//   ....[12]....
        /*01e8*/ 	.word	0x00001f80


	//   ....[13]....
        /*01ec*/ 	.word	0x000030e0


	//   ....[14]....
        /*01f0*/ 	.word	0x00003160


	//   ....[15]....
        /*01f4*/ 	.word	0x000031c0


	//----- nvinfo : EIATTR_SYSCALL_OFFSETS
	.align		4
.L_6845:
        /*01f8*/ 	.byte	0x04, 0x46
        /*01fa*/ 	.short	(.L_6847 - .L_6846)


	//   ....[0]....
.L_6846:
        /*01fc*/ 	.word	0x00002f40


	//   ....[1]....
        /*0200*/ 	.word	0x00003070


	//----- nvinfo : EIATTR_EXIT_INSTR_OFFSETS
	.align		4
.L_6847:
        /*0204*/ 	.byte	0x04, 0x1c
        /*0206*/ 	.short	(.L_6849 - .L_6848)


	//   ....[0]....
.L_6848:
        /*0208*/ 	.word	0x00002cd0


	//   ....[1]....
        /*020c*/ 	.word	0x00002e10


	//   ....[2]....
        /*0210*/ 	.word	0x00003080


	//----- nvinfo : EIATTR_CTAIDZ_USED
	.align		4
.L_6849:
        /*0214*/ 	.byte	0x01, 0x04
	.zero		2


	//----- nvinfo : EIATTR_CRS_STACK_SIZE
	.align		4
        /*0218*/ 	.byte	0x04, 0x1e
        /*021a*/ 	.short	(.L_6851 - .L_6850)
.L_6850:
        /*021c*/ 	.word	0x00000000
.L_6851:


//--------------------- .nv.info._ZN4vllm25paged_attention_v1_kernelIthLi256ELi32ELi128ELNS_18Fp8KVCacheDataTypeE2ELb0EEEvPT_PKS2_PKT0_S8_ifPKiSA_iPKfiiiSC_SC_iiiii --------------------------
	.section	.nv.info._ZN4vllm25paged_attention_v1_kernelIthLi256ELi32ELi128ELNS_18Fp8KVCacheDataTypeE2ELb0EEEvPT_PKS2_PKT0_S8_ifPKiSA_iPKfiiiSC_SC_iiiii,"",@"SHT_CUDA_INFO"
	.sectionflags	@""
	.align	4


	//----- nvinfo : EIATTR_CUDA_API_VERSION
	.align		4
        /*0000*/ 	.byte	0x04, 0x37
        /*0002*/ 	.short	(.L_6853 - .L_6852)
.L_6852:
        /*0004*/ 	.word	0x00000082


	//----- nvinfo : EIATTR_SW2861232_WAR
	.align		4
.L_6853:
        /*0008*/ 	.byte	0x01, 0x35
	.zero		2


	//----- nvinfo : EIATTR_PARAM_CBANK
	.align		4
        /*000c*/ 	.byte	0x04, 0x0a
        /*000e*/ 	.short	(.L_6855 - .L_6854)
	.align		4
.L_6854:
        /*0010*/ 	.word	index@(.nv.constant0._ZN4vllm25paged_attention_v1_kernelIthLi256ELi32ELi128ELNS_18Fp8KVCacheDataTypeE2ELb0EEEvPT_PKS2_PKT0_S8_ifPKiSA_iPKfiiiSC_SC_iiiii)
        /*0014*/ 	.short	0x0160
        /*0016*/ 	.short	0x007c


	//----- nvinfo : EIATTR_CBANK_PARAM_SIZE
	.align		4
.L_6855:
        /*0018*/ 	.byte	0x03, 0x19
        /*001a*/ 	.short	0x007c


	//----- nvinfo : EIATTR_KPARAM_INFO
	.align		4
        /*001c*/ 	.byte	0x04, 0x17
        /*001e*/ 	.short	(.L_6857 - .L_6856)
.L_6856:
        /*0020*/ 	.word	0x00000000
        /*0024*/ 	.short	0x0013
        /*0026*/ 	.short	0x0078
        /*0028*/ 	.byte	0x00, 0xf0, 0x11, 0x00


	//----- nvinfo : EIATTR_KPARAM_INFO
	.align		4
.L_6857:
        /*002c*/ 	.byte	0x04, 0x17
        /*002e*/ 	.short	(.L_6859 - .L_6858)
.L_6858:
        /*0030*/ 	.word	0x00000000
        /*0034*/ 	.short	0x0012
        /*0036*/ 	.short	0x0074
        /*0038*/ 	.byte	0x00, 0xf0, 0x11, 0x00


	//----- nvinfo : EIATTR_KPARAM_INFO
	.align		4
.L_6859:
        /*003c*/ 	.byte	0x04, 0x17
        /*003e*/ 	.short	(.L_6861 - .L_6860)
.L_6860:
        /*0040*/ 	.word	0x00000000
        /*0044*/ 	.short	0x0011
        /*0046*/ 	.short	0x0070
        /*0048*/ 	.byte	0x00, 0xf0, 0x11, 0x00


	//----- nvinfo : EIATTR_KPARAM_INFO
	.align		4
.L_6861:
        /*004c*/ 	.byte	0x04, 0x17
        /*004e*/ 	.short	(.L_6863 - .L_6862)
.L_6862:
        /*0050*/ 	.word	0x00000000
        /*0054*/ 	.short	0x0010
        /*0056*/ 	.short	0x006c
        /*0058*/ 	.byte	0x00, 0xf0, 0x11, 0x00


	//----- nvinfo : EIATTR_KPARAM_INFO
	.align		4
.L_6863:
        /*005c*/ 	.byte	0x04, 0x17
        /*005e*/ 	.short	(.L_6865 - .L_6864)
.L_6864:
        /*0060*/ 	.word	0x00000000
        /*0064*/ 	.short	0x000f
        /*0066*/ 	.short	0x0068
        /*0068*/ 	.byte	0x00, 0xf0, 0x11, 0x00


	//----- nvinfo : EIATTR_KPARAM_INFO
	.align		4
.L_6865:
        /*006c*/ 	.byte	0x04, 0x17
        /*006e*/ 	.short	(.L_6867 - .L_6866)
.L_6866:
        /*0070*/ 	.word	0x00000000
        /*0074*/ 	.short	0x000e
        /*0076*/ 	.short	0x0060
        /*0078*/ 	.byte	0x00, 0xf0, 0x21, 0x00


	//----- nvinfo : EIATTR_KPARAM_INFO
	.align		4
.L_6867:
        /*007c*/ 	.byte	0x04, 0x17
        /*007e*/ 	.short	(.L_6869 - .L_6868)
.L_6868:
        /*0080*/ 	.word	0x00000000
        /*0084*/ 	.short	0x000d
        /*0086*/ 	.short	0x0058
        /*0088*/ 	.byte	0x00, 0xf0, 0x21, 0x00


	//----- nvinfo : EIATTR_KPARAM_INFO
	.align		4
.L_6869:
        /*008c*/ 	.byte	0x04, 0x17
        /*008e*/ 	.short	(.L_6871 - .L_6870)
.L_6870:
        /*0090*/ 	.word	0x00000000
        /*0094*/ 	.short	0x000c
        /*0096*/ 	.short	0x0050
        /*0098*/ 	.byte	0x00, 0xf0, 0x11, 0x00


	//----- nvinfo : EIATTR_KPARAM_INFO
	.align		4
.L_6871:
        /*009c*/ 	.byte	0x04, 0x17
        /*009e*/ 	.short	(.L_6873 - .L_6872)
.L_6872:
        /*00a0*/ 	.word	0x00000000
        /*00a4*/ 	.short	0x000b
        /*00a6*/ 	.short	0x004c
        /*00a8*/ 	.byte	0x00, 0xf0, 0x11, 0x00


	//----- nvinfo : EIATTR_KPARAM_INFO
	.align		4
.L_6873:
        /*00ac*/ 	.byte	0x04, 0x17
        /*00ae*/ 	.short	(.L_6875 - .L_6874)
.L_6874:
        /*00b0*/ 	.word	0x00000000
        /*00b4*/ 	.short	0x000a
        /*00b6*/ 	.short	0x0048
        /*00b8*/ 	.byte	0x00, 0xf0, 0x11, 0x00


	//----- nvinfo : EIATTR_KPARAM_INFO
	.align		4
.L_6875:
        /*00bc*/ 	.byte	0x04, 0x17
        /*00be*/ 	.short	(.L_6877 - .L_6876)
.L_6876:
        /*00c0*/ 	.word	0x00000000
        /*00c4*/ 	.short	0x0009
        /*00c6*/ 	.short	0x0040
        /*00c8*/ 	.byte	0x00, 0xf0, 0x21, 0x00


	//----- nvinfo : EIATTR_KPARAM_INFO
	.align		4
.L_6877:
        /*00cc*/ 	.byte	0x04, 0x17
        /*00ce*/ 	.short	(.L_6879 - .L_6878)
.L_6878:
        /*00d0*/ 	.word	0x00000000
        /*00d4*/ 	.short	0x0008
        /*00d6*/ 	.short	0x0038
        /*00d8*/ 	.byte	0x00, 0xf0, 0x11, 0x00


	//----- nvinfo : EIATTR_KPARAM_INFO
	.align		4
.L_6879:
        /*00dc*/ 	.byte	0x04, 0x17
        /*00de*/ 	.short	(.L_6881 - .L_6880)
.L_6880:
        /*00e0*/ 	.word	0x00000000
        /*00e4*/ 	.short	0x0007
        /*00e6*/ 	.short	0x0030
        /*00e8*/ 	.byte	0x00, 0xf0, 0x21, 0x00


	//----- nvinfo : EIATTR_KPARAM_INFO
	.align		4
.L_6881:
        /*00ec*/ 	.byte	0x04, 0x17
        /*00ee*/ 	.short	(.L_6883 - .L_6882)
.L_6882:
        /*00f0*/ 	.word	0x00000000
        /*00f4*/ 	.short	0x0006
        /*00f6*/ 	.short	0x0028
        /*00f8*/ 	.byte	0x00, 0xf0, 0x21, 0x00


	//----- nvinfo : EIATTR_KPARAM_INFO
	.align		4
.L_6883:
        /*00fc*/ 	.byte	0x04, 0x17
        /*00fe*/ 	.short	(.L_6885 - .L_6884)
.L_6884:
        /*0100*/ 	.word	0x00000000
        /*0104*/ 	.short	0x0005
        /*0106*/ 	.short	0x0024
        /*0108*/ 	.byte	0x00, 0xf0, 0x11, 0x00


	//----- nvinfo : EIATTR_KPARAM_INFO
	.align		4
.L_6885:
        /*010c*/ 	.byte	0x04, 0x17
        /*010e*/ 	.short	(.L_6887 - .L_6886)
.L_6886:
        /*0110*/ 	.word	0x00000000
        /*0114*/ 	.short	0x0004
        /*0116*/ 	.short	0x0020
        /*0118*/ 	.byte	0x00, 0xf0, 0x11, 0x00


	//----- nvinfo : EIATTR_KPARAM_INFO
	.align		4
.L_6887:
        /*011c*/ 	.byte	0x04, 0x17
        /*011e*/ 	.short	(.L_6889 - .L_6888)
.L_6888:
        /*0120*/ 	.word	0x00000000
        /*0124*/ 	.short	0x0003
        /*0126*/ 	.short	0x0018
        /*0128*/ 	.byte	0x00, 0xf0, 0x21, 0x00


	//----- nvinfo : EIATTR_KPARAM_INFO
	.align		4
.L_6889:
        /*012c*/ 	.byte	0x04, 0x17
        /*012e*/ 	.short	(.L_6891 - .L_6890)
.L_6890:
        /*0130*/ 	.word	0x00000000
        /*0134*/ 	.short	0x0002
        /*0136*/ 	.short	0x0010
        /*0138*/ 	.byte	0x00, 0xf0, 0x21, 0x00


	//----- nvinfo : EIATTR_KPARAM_INFO
	.align		4
.L_6891:
        /*013c*/ 	.byte	0x04, 0x17
        /*013e*/ 	.short	(.L_6893 - .L_6892)
.L_6892:
        /*0140*/ 	.word	0x00000000
        /*0144*/ 	.short	0x0001
        /*0146*/ 	.short	0x0008
        /*0148*/ 	.byte	0x00, 0xf0, 0x21, 0x00


	//----- nvinfo : EIATTR_KPARAM_INFO
	.align		4
.L_6893:
        /*014c*/ 	.byte	0x04, 0x17
        /*014e*/ 	.short	(.L_6895 - .L_6894)
.L_6894:
        /*0150*/ 	.word	0x00000000
        /*0154*/ 	.short	0x0000
        /*0156*/ 	.short	0x0000
        /*0158*/ 	.byte	0x00, 0xf0, 0x21, 0x00


	//----- nvinfo : EIATTR_MAXREG_COUNT
	.align		4
.L_6895:
        /*015c*/ 	.byte	0x03, 0x1b
        /*015e*/ 	.short	0x00ff


	//----- nvinfo : EIATTR_NUM_BARRIERS
	.align		4
        /*0160*/ 	.byte	0x02, 0x4c
        /*0162*/ 	.byte	0x01
	.zero		1


	//----- nvinfo : EIATTR_EXTERNS
	.align		4
        /*0164*/ 	.byte	0x04, 0x0f
        /*0166*/ 	.short	(.L_6897 - .L_6896)


	//   ....[0]....
	.align		4
.L_6896:
        /*0168*/ 	.word	index@(__assertfail)


	//----- nvinfo : EIATTR_MERCURY_ISA_VERSION
	.align		4
.L_6897:
        /*016c*/ 	.byte	0x03, 0x5f
        /*016e*/ 	.short	0x0000


	//----- nvinfo : EIATTR_COOP_GROUP_MASK_REGIDS
	.align		4
        /*0170*/ 	.byte	0x04, 0x29
        /*0172*/ 	.short	(.L_6899 - .L_6898)


	//   ....[0]....
.L_6898:
        /*0174*/ 	.word	0xffffffff


	//   ....[1]....
        /*0178*/ 	.word	0xffffffff


	//   ....[2]....
        /*017c*/ 	.word	0xffffffff


	//   ....[3]....
        /*0180*/ 	.word	0xffffffff


	//   ....[4]....
        /*0184*/ 	.word	0xffffffff


	//   ....[5]....
        /*0188*/ 	.word	0xffffffff


	//   ....[6]....
        /*018c*/ 	.word	0xffffffff


	//   ....[7]....
        /*0190*/ 	.word	0xffffffff


	//   ....[8]....
        /*0194*/ 	.word	0xffffffff


	//   ....[9]....
        /*0198*/ 	.word	0xffffffff


	//   ....[10]....
        /*019c*/ 	.word	0xffffffff


	//   ....[11]....
        /*01a0*/ 	.word	0xffffffff


	//   ....[12]....
        /*01a4*/ 	.word	0xffffffff


	//   ....[13]....
        /*01a8*/ 	.word	0xffffffff


	//   ....[14]....
        /*01ac*/ 	.word	0xffffffff


	//   ....[15]....
        /*01b0*/ 	.word	0xffffffff


	//   ....[16]....
        /*01b4*/ 	.word	0xffffffff


	//   ....[17]....
        /*01b8*/ 	.word	0xffffffff


	//   ....[18]....
        /*01bc*/ 	.word	0xffffffff


	//   ....[19]....
        /*01c0*/ 	.word	0xffffffff


	//----- nvinfo : EIATTR_COOP_GROUP_INSTR_OFFSETS
	.align		4
.L_6899:
        /*01c4*/ 	.byte	0x04, 0x28
        /*01c6*/ 	.short	(.L_6901 - .L_6900)


	//   ....[0]....
.L_6900:
        /*01c8*/ 	.word	0x000001d0


	//   ....[1]....
        /*01cc*/ 	.word	0x000001f0


	//   ....[2]....
        /*01d0*/ 	.word	0x00000210


	//   ....[3]....
        /*01d4*/ 	.word	0x00000230


	//   ....[4]....
        /*01d8*/ 	.word	0x000002d0


	//   ....[5]....
        /*01dc*/ 	.word	0x000002f0


	//   ....[6]....
        /*01e0*/ 	.word	0x00000320


	//   ....[7]....
        /*01e4*/ 	.word	0x000010e0


	//   ....[8]....
        /*01e8*/ 	.word	0x00001140


	//   ....[9]....
        /*01ec*/ 	.word	0x00001170


	//   ....[10]....
        /*01f0*/ 	.word	0x00001190


	//   ....[11]....
        /*01f4*/ 	.word	0x000011b0


	//   ....[12]....
        /*01f8*/ 	.word	0x00001200


	//   ....[13]....
        /*01fc*/ 	.word	0x00001220


	//   ....[14]....
        /*0200*/ 	.word	0x00001240


	//   ....[15]....
        /*0204*/ 	.word	0x00003ba0


	//   ....[16]....
        /*0208*/ 	.word	0x00003c00


	//   ....[17]....
        /*020c*/ 	.word	0x00003c60


	//   ....[18]....
        /*0210*/ 	.word	0x00003cc0


	//   ....[19]....
        /*0214*/ 	.word	0x00003d20


	//----- nvinfo : EIATTR_SYSCALL_OFFSETS
	.align		4
.L_6901:
        /*0218*/ 	.byte	0x04, 0x46
        /*021a*/ 	.short	(.L_6903 - .L_6902)


	//   ....[0]....
.L_6902:
        /*021c*/ 	.word	0x00003b30


	//----- nvinfo : EIATTR_EXIT_INSTR_OFFSETS
	.align		4
.L_6903:
        /*0220*/ 	.byte	0x04, 0x1c
        /*0222*/ 	.short	(.L_6905 - .L_6904)


	//   ....[0]....
.L_6904:
        /*0224*/ 	.word	0x00002a40


	//   ....[1]....
        /*0228*/ 	.word	0x00002a50


	//   ....[2]....
        /*022c*/ 	.word	0x00003a00


	//   ....[3]....
        /*0230*/ 	.word	0x00003b40


	//----- nvinfo : EIATTR_CTAIDZ_USED
	.align		4
.L_6905:
        /*0234*/ 	.byte	0x01, 0x04
	.zero		2


	//----- nvinfo : EIATTR_CRS_STACK_SIZE
	.align		4
        /*0238*/ 	.byte	0x04, 0x1e
        /*023a*/ 	.short	(.L_6907 - .L_6906)
.L_6906:
        /*023c*/ 	.word	0x00000000
.L_6907:


//--------------------- .nv.info._ZN4vllm25paged_attention_v1_kernelIthLi192ELi32ELi128ELNS_18Fp8KVCacheDataTypeE2ELb0EEEvPT_PKS2_PKT0_S8_ifPKiSA_iPKfiiiSC_SC_iiiii --------------------------
	.section	.nv.info._ZN4vllm25paged_attention_v1_kernelIthLi192ELi32ELi128ELNS_18Fp8KVCacheDataTypeE2ELb0EEEvPT_PKS2_PKT0_S8_ifPKiSA_iPKfiiiSC_SC_iiiii,"",@"SHT_CUDA_INFO"
	.sectionflags	@""
	.align	4


	//----- nvinfo : EIATTR_CUDA_API_VERSION
	.align		4
        /*0000*/ 	.byte	0x04, 0x37
        /*0002*/ 	.short	(.L_6909 - .L_6908)
.L_6908:
        /*0004*/ 	.word	0x00000082


	//----- nvinfo : EIATTR_SW2861232_WAR
	.align		4
.L_6909:
        /*0008*/ 	.byte	0x01, 0x35
	.zero		2


	//----- nvinfo : EIATTR_PARAM_CBANK
	.align		4
        /*000c*/ 	.byte	0x04, 0x0a
        /*000e*/ 	.short	(.L_6911 - .L_6910)
	.align		4
.L_6910:
        /*0010*/ 	.word	index@(.nv.constant0._ZN4vllm25paged_attention_v1_kernelIthLi192ELi32ELi128ELNS_18Fp8KVCacheDataTypeE2ELb0EEEvPT_PKS2_PKT0_S8_ifPKiSA_iPKfiiiSC_SC_iiiii)
        /*0014*/ 	.short	0x0160
        /*0016*/ 	.short	0x007c


	//----- nvinfo : EIATTR_CBANK_PARAM_SIZE
	.align		4
.L_6911:
        /*0018*/ 	.byte	0x03, 0x19
        /*001a*/ 	.short	0x007c


	//----- nvinfo : EIATTR_KPARAM_INFO
	.align		4
        /*001c*/ 	.byte	0x04, 0x17
        /*001e*/ 	.short	(.L_6913 - .L_6912)
.L_6912:
        /*0020*/ 	.word	0x00000000
        /*0024*/ 	.short	0x0013
        /*0026*/ 	.short	0x0078
        /*0028*/ 	.byte	0x00, 0xf0, 0x11, 0x00


	//----- nvinfo : EIATTR_KPARAM_INFO
	.align		4
.L_6913:
        /*002c*/ 	.byte	0x04, 0x17
        /*002e*/ 	.short	(.L_6915 - .L_6914)
.L_6914:
        /*0030*/ 	.word	0x00000000
        /*0034*/ 	.short	0x0012
        /*0036*/ 	.short	0x0074
        /*0038*/ 	.byte	0x00, 0xf0, 0x11, 0x00


	//----- nvinfo : EIATTR_KPARAM_INFO
	.align		4
.L_6915:
        /*003c*/ 	.byte	0x04, 0x17
        /*003e*/ 	.short	(.L_6917 - .L_6916)
.L_6916:
        /*0040*/ 	.word	0x00000000
        /*0044*/ 	.short	0x0011
        /*0046*/ 	.short	0x0070
        /*0048*/ 	.byte	0x00, 0xf0, 0x11, 0x00


	//----- nvinfo : EIATTR_KPARAM_INFO
	.align		4
.L_6917:
        /*004c*/ 	.byte	0x04, 0x17
        /*004e*/ 	.short	(.L_6919 - .L_6918)
.L_6918:
        /*0050*/ 	.word	0x00000000
        /*0054*/ 	.short	0x0010
        /*0056*/ 	.short	0x006c
        /*0058*/ 	.byte	0x00, 0xf0, 0x11, 0x00


	//----- nvinfo : EIATTR_KPARAM_INFO
	.align		4
.L_6919:
        /*005c*/ 	.byte	0x04, 0x17
        /*005e*/ 	.short	(.L_6921 - .L_6920)
.L_6920:
        /*0060*/ 	.word	0x00000000
        /*0064*/ 	.short	0x000f
        /*0066*/ 	.short	0x0068
        /*0068*/ 	.byte	0x00, 0xf0, 0x11, 0x00


	//----- nvinfo : EIATTR_KPARAM_INFO
	.align		4
.L_6921:
        /*006c*/ 	.byte	0x04, 0x17
        /*006e*/ 	.short	(.L_6923 - .L_6922)
.L_6922:
        /*0070*/ 	.word	0x00000000
        /*0074*/ 	.short	0x000e
        /*0076*/ 	.short	0x0060
        /*0078*/ 	.byte	0x00, 0xf0, 0x21, 0x00


	//----- nvinfo : EIATTR_KPARAM_INFO
	.align		4
.L_6923:
        /*007c*/ 	.byte	0x04, 0x17
        /*007e*/ 	.short	(.L_6925 - .L_6924)
.L_6924:
        /*0080*/ 	.word	0x00000000
        /*0084*/ 	.short	0x000d
        /*0086*/ 	.short	0x0058
        /*0088*/ 	.byte	0x00, 0xf0, 0x21, 0x00


	//----- nvinfo : EIATTR_KPARAM_INFO
	.align		4
.L_6925:
        /*008c*/ 	.byte	0x04, 0x17
        /*008e*/ 	.short	(.L_6927 - .L_6926)
.L_6926:
        /*0090*/ 	.word	0x00000000
        /*0094*/ 	.short	0x000c
        /*0096*/ 	.short	0x0050
        /*0098*/ 	.byte	0x00, 0xf0, 0x11, 0x00


	//----- nvinfo : EIATTR_KPARAM_INFO
	.align		4
.L_6927:
        /*009c*/ 	.byte	0x04, 0x17
        /*009e*/ 	.short	(.L_6929 - .L_6928)
.L_6928:
        /*00a0*/ 	.word	0x00000000
        /*00a4*/ 	.short	0x000b
        /*00a6*/ 	.short	0x004c
        /*00a8*/ 	.byte	0x00, 0xf0, 0x11, 0x00


	//----- nvinfo : EIATTR_KPARAM_INFO
	.align		4
.L_6929:
        /*00ac*/ 	.byte	0x04, 0x17
        /*00ae*/ 	.short	(.L_6931 - .L_6930)
.L_6930:
        /*00b0*/ 	.word	0x00000000
        /*00b4*/ 	.short	0x000a
        /*00b6*/ 	.short	0x0048
        /*00b8*/ 	.byte	0x00, 0xf0, 0x11, 0x00


	//----- nvinfo : EIATTR_KPARAM_INFO
	.align		4
.L_6931:
        /*00bc*/ 	.byte	0x04, 0x17
        /*00be*/ 	.short	(.L_6933 - .L_6932)
.L_6932:
        /*00c0*/ 	.word	0x00000000
        /*00c4*/ 	.short	0x0009
        /*00c6*/ 	.short	0x0040
        /*00c8*/ 	.byte	0x00, 0xf0, 0x21, 0x00


	//----- nvinfo : EIATTR_KPARAM_INFO
	.align		4
.L_6933:
        /*00cc*/ 	.byte	0x04, 0x17
        /*00ce*/ 	.short	(.L_6935 - .L_6934)
.L_6934:
        /*00d0*/ 	.word	0x00000000
        /*00d4*/ 	.short	0x0008
        /*00d6*/ 	.short	0x0038
        /*00d8*/ 	.byte	0x00, 0xf0, 0x11, 0x00


	//----- nvinfo : EIATTR_KPARAM_INFO
	.align		4
.L_6935:
        /*00dc*/ 	.byte	0x04, 0x17
        /*00de*/ 	.short	(.L_6937 - .L_6936)
.L_6936:
        /*00e0*/ 	.word	0x00000000
        /*00e4*/ 	.short	0x0007
        /*00e6*/ 	.short	0x0030
        /*00e8*/ 	.byte	0x00, 0xf0, 0x21, 0x00


	//----- nvinfo : EIATTR_KPARAM_INFO
	.align		4
.L_6937:
        /*00ec*/ 	.byte	0x04, 0x17
        /*00ee*/ 	.short	(.L_6939 - .L_6938)
.L_6938:
        /*00f0*/ 	.word	0x00000000
        /*00f4*/ 	.short	0x0006
        /*00f6*/ 	.short	0x0028
        /*00f8*/ 	.byte	0x00, 0xf0, 0x21, 0x00


	//----- nvinfo : EIATTR_KPARAM_INFO
	.align		4
.L_6939:
        /*00fc*/ 	.byte	0x04, 0x17
        /*00fe*/ 	.short	(.L_6941 - .L_6940)
.L_6940:
        /*0100*/ 	.word	0x00000000
        /*0104*/ 	.short	0x0005
        /*0106*/ 	.short	0x0024
        /*0108*/ 	.byte	0x00, 0xf0, 0x11, 0x00


	//----- nvinfo : EIATTR_KPARAM_INFO
	.align		4
.L_6941:
        /*010c*/ 	.byte	0x04, 0x17
        /*010e*/ 	.short	(.L_6943 - .L_6942)
.L_6942:
        /*0110*/ 	.word	0x00000000
        /*0114*/ 	.short	0x0004
        /*0116*/ 	.short	0x0020
        /*0118*/ 	.byte	0x00, 0xf0, 0x11, 0x00


	//----- nvinfo : EIATTR_KPARAM_INFO
	.align		4
.L_6943:
        /*011c*/ 	.byte	0x04, 0x17
        /*011e*/ 	.short	(.L_6945 - .L_6944)
.L_6944:
        /*0120*/ 	.word	0x00000000
        /*0124*/ 	.short	0x0003
        /*0126*/ 	.short	0x0018
        /*0128*/ 	.byte	0x00, 0xf0, 0x21, 0x00


	//----- nvinfo : EIATTR_KPARAM_INFO
	.align		4
.L_6945:
        /*012c*/ 	.byte	0x04, 0x17
        /*012e*/ 	.short	(.L_6947 - .L_6946)
.L_6946:
        /*0130*/ 	.word	0x00000000
        /*0134*/ 	.short	0x0002
        /*0136*/ 	.short	0x0010
        /*0138*/ 	.byte	0x00, 0xf0, 0x21, 0x00


	//----- nvinfo : EIATTR_KPARAM_INFO
	.align		4
.L_6947:
        /*013c*/ 	.byte	0x04, 0x17
        /*013e*/ 	.short	(.L_6949 - .L_6948)
.L_6948:
        /*0140*/ 	.word	0x00000000
        /*0144*/ 	.short	0x0001
        /*0146*/ 	.short	0x0008
        /*0148*/ 	.byte	0x00, 0xf0, 0x21, 0x00


	//----- nvinfo : EIATTR_KPARAM_INFO
	.align		4
.L_6949:
        /*014c*/ 	.byte	0x04, 0x17
        /*014e*/ 	.short	(.L_6951 - .L_6950)
.L_6950:
        /*0150*/ 	.word	0x00000000
        /*0154*/ 	.short	0x0000
        /*0156*/ 	.short	0x0000
        /*0158*/ 	.byte	0x00, 0xf0, 0x21, 0x00


	//----- nvinfo : EIATTR_MAXREG_COUNT
	.align		4
.L_6951:
        /*015c*/ 	.byte	0x03, 0x1b
        /*015e*/ 	.short	0x00ff


	//----- nvinfo : EIATTR_NUM_BARRIERS
	.align		4
        /*0160*/ 	.byte	0x02, 0x4c
        /*0162*/ 	.byte	0x01
	.zero		1


	//----- nvinfo : EIATTR_EXTERNS
	.align		4
        /*0164*/ 	.byte	0x04, 0x0f
        /*0166*/ 	.short	(.L_6953 - .L_6952)


	//   ....[0]....
	.align		4
.L_6952:
        /*0168*/ 	.word	index@(__assertfail)


	//----- nvinfo : EIATTR_MERCURY_ISA_VERSION
	.align		4
.L_6953:
        /*016c*/ 	.byte	0x03, 0x5f
        /*016e*/ 	.short	0x0000


	//----- nvinfo : EIATTR_COOP_GROUP_MASK_REGIDS
	.align		4
        /*0170*/ 	.byte	0x04, 0x29
        /*0172*/ 	.short	(.L_6955 - .L_6954)


	//   ....[0]....
.L_6954:
        /*0174*/ 	.word	0xffffffff


	//   ....[1]....
        /*0178*/ 	.word	0xffffffff


	//   ....[2]....
        /*017c*/ 	.word	0xffffffff


	//   ....[3]....
        /*0180*/ 	.word	0xffffffff


	//   ....[4]....
        /*0184*/ 	.word	0xffffffff


	//   ....[5]....
        /*0188*/ 	.word	0xffffffff


	//   ....[6]....
        /*018c*/ 	.word	0xffffffff


	//   ....[7]....
        /*0190*/ 	.word	0xffffffff


	//   ....[8]....
        /*0194*/ 	.word	0xffffffff


	//   ....[9]....
        /*0198*/ 	.word	0xffffffff


	//   ....[10]....
        /*019c*/ 	.word	0xffffffff


	//   ....[11]....
        /*01a0*/ 	.word	0xffffffff


	//   ....[12]....
        /*01a4*/ 	.word	0xffffffff


	//   ....[13]....
        /*01a8*/ 	.word	0xffffffff


	//   ....[14]....
        /*01ac*/ 	.word	0xffffffff


	//   ....[15]....
        /*01b0*/ 	.word	0xffffffff


	//   ....[16]....
        /*01b4*/ 	.word	0xffffffff


	//   ....[17]....
        /*01b8*/ 	.word	0xffffffff


	//   ....[18]....
        /*01bc*/ 	.word	0xffffffff


	//   ....[19]....
        /*01c0*/ 	.word	0xffffffff


	//----- nvinfo : EIATTR_COOP_GROUP_INSTR_OFFSETS
	.align		4
.L_6955:
        /*01c4*/ 	.byte	0x04, 0x28
        /*01c6*/ 	.short	(.L_6957 - .L_6956)


	//   ....[0]....
.L_6956:
        /*01c8*/ 	.word	0x000001d0


	//   ....[1]....
        /*01cc*/ 	.word	0x000001f0


	//   ....[2]....
        /*01d0*/ 	.word	0x00000210


	//   ....[3]....
        /*01d4*/ 	.word	0x00000230


	//   ....[4]....
        /*01d8*/ 	.word	0x000002d0


	//   ....[5]....
        /*01dc*/ 	.word	0x00000300


	//   ....[6]....
        /*01e0*/ 	.word	0x00000320


	//   ....[7]....
        /*01e4*/ 	.word	0x000010e0


	//   ....[8]....
        /*01e8*/ 	.word	0x00001140


	//   ....[9]....
        /*01ec*/ 	.word	0x00001170


	//   ....[10]....
        /*01f0*/ 	.word	0x00001190


	//   ....[11]....
        /*01f4*/ 	.word	0x000011b0


	//   ....[12]....
        /*01f8*/ 	.word	0x00001200


	//   ....[13]....
        /*01fc*/ 	.word	0x00001220


	//   ....[14]....
        /*0200*/ 	.word	0x00001240


	//   ....[15]....
        /*0204*/ 	.word	0x000033c0


	//   ....[16]....
        /*0208*/ 	.word	0x00003440


	//   ....[17]....
        /*020c*/ 	.word	0x000034a0


	//   ....[18]....
        /*0210*/ 	.word	0x00003500


	//   ....[19]....
        /*0214*/ 	.word	0x00003560


	//----- nvinfo : EIATTR_SYSCALL_OFFSETS
	.align		4
.L_6957:
        /*0218*/ 	.byte	0x04, 0x46
        /*021a*/ 	.short	(.L_6959 - .L_6958)


	//   ....[0]....
.L_6958:
        /*021c*/ 	.word	0x00003350


	//----- nvinfo : EIATTR_EXIT_INSTR_OFFSETS
	.align		4
.L_6959:
        /*0220*/ 	.byte	0x04, 0x1c
        /*0222*/ 	.short	(.L_6961 - .L_6960)


	//   ....[0]....
.L_6960:
        /*0224*/ 	.word	0x00002670


	//   ....[1]....
        /*0228*/ 	.word	0x00002680


	//   ....[2]....
        /*022c*/ 	.word	0x00003220


	//   ....[3]....
        /*0230*/ 	.word	0x00003360


	//----- nvinfo : EIATTR_CTAIDZ_USED
	.align		4
.L_6961:
        /*0234*/ 	.byte	0x01, 0x04
	.zero		2


	//----- nvinfo : EIATTR_CRS_STACK_SIZE
	.align		4
        /*0238*/ 	.byte	0x04, 0x1e
        /*023a*/ 	.short	(.L_6963 - .L_6962)
.L_6962:
        /*023c*/ 	.word	0x00000000
.L_6963:


//--------------------- .nv.info._ZN4vllm25paged_attention_v1_kernelIthLi128ELi32ELi128ELNS_18Fp8KVCacheDataTypeE2ELb0EEEvPT_PKS2_PKT0_S8_ifPKiSA_iPKfiiiSC_SC_iiiii --------------------------
	.section	.nv.info._ZN4vllm25paged_attention_v1_kernelIthLi128ELi32ELi128ELNS_18Fp8KVCacheDataTypeE2ELb0EEEvPT_PKS2_PKT0_S8_ifPKiSA_iPKfiiiSC_SC_iiiii,"",@"SHT_CUDA_INFO"
	.sectionflags	@""
	.align	4


	//----- nvinfo : EIATTR_CUDA_API_VERSION
	.align		4
        /*0000*/ 	.byte	0x04, 0x37
        /*0002*/ 	.short	(.L_6965 - .L_6964)
.L_6964:
        /*0004*/ 	.word	0x00000082


	//----- nvinfo : EIATTR_SW2861232_WAR
	.align		4
.L_6965:
        /*0008*/ 	.byte	0x01, 0x35
	.zero		2


	//----- nvinfo : EIATTR_PARAM_CBANK
	.align		4
        /*000c*/ 	.byte	0x04, 0x0a
        /*000e*/ 	.short	(.L_6967 - .L_6966)
	.align		4
.L_6966:
        /*0010*/ 	.word	index@(.nv.constant0._ZN4vllm25paged_attention_v1_kernelIthLi128ELi32ELi128ELNS_18Fp8KVCacheDataTypeE2ELb0EEEvPT_PKS2_PKT0_S8_ifPKiSA_iPKfiiiSC_SC_iiiii)
        /*0014*/ 	.short	0x0160
        /*0016*/ 	.short	0x007c


	//----- nvinfo : EIATTR_CBANK_PARAM_SIZE
	.align		4
.L_6967:
        /*0018*/ 	.byte	0x03, 0x19
        /*001a*/ 	.short	0x007c


	//----- nvinfo : EIATTR_KPARAM_INFO
	.align		4
        /*001c*/ 	.byte	0x04, 0x17
        /*001e*/ 	.short	(.L_6969 - .L_6968)
.L_6968:
        /*0020*/ 	.word	0x00000000
        /*0024*/ 	.short	0x0013
        /*0026*/ 	.short	0x0078
        /*0028*/ 	.byte	0x00, 0xf0, 0x11, 0x00


	//----- nvinfo : EIATTR_KPARAM_INFO
	.align		4
.L_6969:
        /*002c*/ 	.byte	0x04, 0x17
        /*002e*/ 	.short	(.L_6971 - .L_6970)
.L_6970:
        /*0030*/ 	.word	0x00000000
        /*0034*/ 	.short	0x0012
        /*0036*/ 	.short	0x0074
        /*0038*/ 	.byte	0x00, 0xf0, 0x11, 0x00


	//----- nvinfo : EIATTR_KPARAM_INFO
	.align		4
.L_6971:
        /*003c*/ 	.byte	0x04, 0x17
        /*003e*/ 	.short	(.L_6973 - .L_6972)
.L_6972:
        /*0040*/ 	.word	0x00000000
        /*0044*/ 	.short	0x0011
        /*0046*/ 	.short	0x0070
        /*0048*/ 	.byte	0x00, 0xf0, 0x11, 0x00


	//----- nvinfo : EIATTR_KPARAM_INFO
	.align		4
.L_6973:
        /*004c*/ 	.byte	0x04, 0x17
        /*004e*/ 	.short	(.L_6975 - .L_6974)
.L_6974:
        /*0050*/ 	.word	0x00000000
        /*0054*/ 	.short	0x0010
        /*0056*/ 	.short	0x006c
        /*0058*/ 	.byte	0x00, 0xf0, 0x11, 0x00


	//----- nvinfo : EIATTR_KPARAM_INFO
	.align		4
.L_6975:
        /*005c*/ 	.byte	0x04, 0x17
        /*005e*/ 	.short	(.L_6977 - .L_6976)
.L_6976:
        /*0060*/ 	.word	0x00000000
        /*0064*/ 	.short	0x000f
        /*0066*/ 	.short	0x0068
        /*0068*/ 	.byte	0x00, 0xf0, 0x11, 0x00


	//----- nvinfo : EIATTR_KPARAM_INFO
	.align		4
.L_6977:
        /*006c*/ 	.byte	0x04, 0x17
        /*006e*/ 	.short	(.L_6979 - .L_6978)
.L_6978:
        /*0070*/ 	.word	0x00000000
        /*0074*/ 	.short	0x000e
        /*0076*/ 	.short	0x0060
        /*0078*/ 	.byte	0x00, 0xf0, 0x21, 0x00


	//----- nvinfo : EIATTR_KPARAM_INFO
	.align		4
.L_6979:
        /*007c*/ 	.byte	0x04, 0x17
        /*007e*/ 	.short	(.L_6981 - .L_6980)
.L_6980:
        /*0080*/ 	.word	0x00000000
        /*0084*/ 	.short	0x000d
        /*0086*/ 	.short	0x0058
        /*0088*/ 	.byte	0x00, 0xf0, 0x21, 0x00


	//----- nvinfo : EIATTR_KPARAM_INFO
	.align		4
.L_6981:
        /*008c*/ 	.byte	0x04, 0x17
        /*008e*/ 	.short	(.L_6983 - .L_6982)
.L_6982:
        /*0090*/ 	.word	0x00000000
        /*0094*/ 	.short	0x000c
        /*0096*/ 	.short	0x0050
        /*0098*/ 	.byte	0x00, 0xf0, 0x11, 0x00


	//----- nvinfo : EIATTR_KPARAM_INFO
	.align		4
.L_6983:
        /*009c*/ 	.byte	0x04, 0x17
        /*009e*/ 	.short	(.L_6985 - .L_6984)
.L_6984:
        /*00a0*/ 	.word	0x00000000
        /*00a4*/ 	.short	0x000b
        /*00a6*/ 	.short	0x004c
        /*00a8*/ 	.byte	0x00, 0xf0, 0x11, 0x00


	//----- nvinfo : EIATTR_KPARAM_INFO
	.align		4
.L_6985:
        /*00ac*/ 	.byte	0x04, 0x17
        /*00ae*/ 	.short	(.L_6987 - .L_6986)
.L_6986:
        /*00b0*/ 	.word	0x00000000
        /*00b4*/ 	.short	0x000a
        /*00b6*/ 	.short	0x0048
        /*00b8*/ 	.byte	0x00, 0xf0, 0x11, 0x00


	//----- nvinfo : EIATTR_KPARAM_INFO
	.align		4
.L_6987:
        /*00bc*/ 	.byte	0x04, 0x17
        /*00be*/ 	.short	(.L_6989 - .L_6988)
.L_6988:
        /*00c0*/ 	.word	0x00000000
        /*00c4*/ 	.short	0x0009
        /*00c6*/ 	.short	0x0040
        /*00c8*/ 	.byte	0x00, 0xf0, 0x21, 0x00


	//----- nvinfo : EIATTR_KPARAM_INFO
	.align		4
.L_6989:
        /*00cc*/ 	.byte	0x04, 0x17
        /*00ce*/ 	.short	(.L_6991 - .L_6990)
.L_6990:
        /*00d0*/ 	.word	0x00000000
        /*00d4*/ 	.short	0x0008
        /*00d6*/ 	.short	0x0038
        /*00d8*/ 	.byte	0x00, 0xf0, 0x11, 0x00


	//----- nvinfo : EIATTR_KPARAM_INFO
	.align		4
.L_6991:
        /*00dc*/ 	.byte	0x04, 0x17
        /*00de*/ 	.short	(.L_6993 - .L_6992)
.L_6992:
        /*00e0*/ 	.word	0x00000000
        /*00e4*/ 	.short	0x0007
        /*00e6*/ 	.short	0x0030
        /*00e8*/ 	.byte	0x00, 0xf0, 0x21, 0x00


	//----- nvinfo : EIATTR_KPARAM_INFO
	.align		4
.L_6993:
        /*00ec*/ 	.byte	0x04, 0x17
        /*00ee*/ 	.short	(.L_6995 - .L_6994)
.L_6994:
        /*00f0*/ 	.word	0x00000000
        /*00f4*/ 	.short	0x0006
        /*00f6*/ 	.short	0x0028
        /*00f8*/ 	.byte	0x00, 0xf0, 0x21, 0x00


	//----- nvinfo : EIATTR_KPARAM_INFO
	.align		4
.L_6995:
        /*00fc*/ 	.byte	0x04, 0x17
        /*00fe*/ 	.short	(.L_6997 - .L_6996)
.L_6996:
        /*0100*/ 	.word	0x00000000
        /*0104*/ 	.short	0x0005
        /*0106*/ 	.short	0x0024
        /*0108*/ 	.byte	0x00, 0xf0, 0x11, 0x00


	//----- nvinfo : EIATTR_KPARAM_INFO
	.align		4
.L_6997:
        /*010c*/ 	.byte	0x04, 0x17
        /*010e*/ 	.short	(.L_6999 - .L_6998)
.L_6998:
        /*0110*/ 	.word	0x00000000
        /*0114*/ 	.short	0x0004
        /*0116*/ 	.short	0x0020
        /*0118*/ 	.byte	0x00, 0xf0, 0x11, 0x00


	//----- nvinfo : EIATTR_KPARAM_INFO
	.align		4
.L_6999:
        /*011c*/ 	.byte	0x04, 0x17
        /*011e*/ 	.short	(.L_7001 - .L_7000)
.L_7000:
        /*0120*/ 	.word	0x00000000
        /*0124*/ 	.short	0x0003
        /*0126*/ 	.short	0x0018
        /*0128*/ 	.byte	0x00, 0xf0, 0x21, 0x00


	//----- nvinfo : EIATTR_KPARAM_INFO
	.align		4
.L_7001:
        /*012c*/ 	.byte	0x04, 0x17
        /*012e*/ 	.short	(.L_7003 - .L_7002)
.L_7002:
        /*0130*/ 	.word	0x00000000
        /*0134*/ 	.short	0x0002
        /*0136*/ 	.short	0x0010
        /*0138*/ 	.byte	0x00, 0xf0, 0x21, 0x00


	//----- nvinfo : EIATTR_KPARAM_INFO
	.align		4
.L_7003:
        /*013c*/ 	.byte	0x04, 0x17
        /*013e*/ 	.short	(.L_7005 - .L_7004)
.L_7004:
        /*0140*/ 	.word	0x00000000
        /*0144*/ 	.short	0x0001
        /*0146*/ 	.short	0x0008
        /*0148*/ 	.byte	0x00, 0xf0, 0x21, 0x00


	//----- nvinfo : EIATTR_KPARAM_INFO
	.align		4
.L_7005:
        /*014c*/ 	.byte	0x04, 0x17
        /*014e*/ 	.short	(.L_7007 - .L_7006)
.L_7006:
        /*0150*/ 	.word	0x00000000
        /*0154*/ 	.short	0x0000
        /*0156*/ 	.short	0x0000
        /*0158*/ 	.byte	0x00, 0xf0, 0x21, 0x00


	//----- nvinfo : EIATTR_MAXREG_COUNT
	.align		4
.L_7007:
        /*015c*/ 	.byte	0x03, 0x1b
        /*015e*/ 	.short	0x00ff


	//----- nvinfo : EIATTR_NUM_BARRIERS
	.align		4
        /*0160*/ 	.byte	0x02, 0x4c
        /*0162*/ 	.byte	0x01
	.zero		1


	//----- nvinfo : EIATTR_EXTERNS
	.align		4
        /*0164*/ 	.byte	0x04, 0x0f
        /*0166*/ 	.short	(.L_7009 - .L_7008)


	//   ....[0]....
	.align		4
.L_7008:
        /*0168*/ 	.word	index@(__assertfail)


	//----- nvinfo : EIATTR_MERCURY_ISA_VERSION
	.align		4
.L_7009:
        /*016c*/ 	.byte	0x03, 0x5f
        /*016e*/ 	.short	0x0000


	//----- nvinfo : EIATTR_COOP_GROUP_MASK_REGIDS
	.align		4
        /*0170*/ 	.byte	0x04, 0x29
        /*0172*/ 	.short	(.L_7011 - .L_7010)


	//   ....[0]....
.L_7010:
        /*0174*/ 	.word	0xffffffff


	//   ....[1]....
        /*0178*/ 	.word	0xffffffff


	//   ....[2]....
        /*017c*/ 	.word	0xffffffff


	//   ....[3]....
        /*0180*/ 	.word	0xffffffff


	//   ....[4]....
        /*0184*/ 	.word	0xffffffff


	//   ....[5]....
        /*0188*/ 	.word	0xffffffff


	//   ....[6]....
        /*018c*/ 	.word	0xffffffff


	//   ....[7]....
        /*0190*/ 	.word	0xffffffff


	//   ....[8]....
        /*0194*/ 	.word	0xffffffff


	//   ....[9]....
        /*0198*/ 	.word	0xffffffff


	//   ....[10]....
        /*019c*/ 	.word	0xffffffff


	//   ....[11]....
        /*01a0*/ 	.word	0xffffffff


	//   ....[12]....
        /*01a4*/ 	.word	0xffffffff


	//   ....[13]....
        /*01a8*/ 	.word	0xffffffff


	//   ....[14]....
        /*01ac*/ 	.word	0xffffffff


	//   ....[15]....
        /*01b0*/ 	.word	0xffffffff


	//   ....[16]....
        /*01b4*/ 	.word	0xffffffff


	//   ....[17]....
        /*01b8*/ 	.word	0xffffffff


	//   ....[18]....
        /*01bc*/ 	.word	0xffffffff


	//   ....[19]....
        /*01c0*/ 	.word	0xffffffff


	//----- nvinfo : EIATTR_COOP_GROUP_INSTR_OFFSETS
	.align		4
.L_7011:
        /*01c4*/ 	.byte	0x04, 0x28
        /*01c6*/ 	.short	(.L_7013 - .L_7012)


	//   ....[0]....
.L_7012:
        /*01c8*/ 	.word	0x000001a0


	//   ....[1]....
        /*01cc*/ 	.word	0x000001c0


	//   ....[2]....
        /*01d0*/ 	.word	0x000001e0


	//   ....[3]....
        /*01d4*/ 	.word	0x00000200


	//   ....[4]....
        /*01d8*/ 	.word	0x000002b0


	//   ....[5]....
        /*01dc*/ 	.word	0x000002d0


	//   ....[6]....
        /*01e0*/ 	.word	0x000002f0


	//   ....[7]....
        /*01e4*/ 	.word	0x000010b0


	//   ....[8]....
        /*01e8*/ 	.word	0x00001120


	//   ....[9]....
        /*01ec*/ 	.word	0x00001140


	//   ....[10]....
        /*01f0*/ 	.word	0x00001160


	//   ....[11]....
        /*01f4*/ 	.word	0x00001180


	//   ....[12]....
        /*01f8*/ 	.word	0x000011d0


	//   ....[13]....
        /*01fc*/ 	.word	0x000011f0


	//   ....[14]....
        /*0200*/ 	.word	0x00001210


	//   ....[15]....
        /*0204*/ 	.word	0x00002cf0


	//   ....[16]....
        /*0208*/ 	.word	0x00002d50


	//   ....[17]....
        /*020c*/ 	.word	0x00002db0


	//   ....[18]....
        /*0210*/ 	.word	0x00002e10


	//   ....[19]....
        /*0214*/ 	.word	0x00002e70


	//----- nvinfo : EIATTR_SYSCALL_OFFSETS
	.align		4
.L_7013:
        /*0218*/ 	.byte	0x04, 0x46
        /*021a*/ 	.short	(.L_7015 - .L_7014)


	//   ....[0]....
.L_7014:
        /*021c*/ 	.word	0x00002c80


	//----- nvinfo : EIATTR_EXIT_INSTR_OFFSETS
	.align		4
.L_7015:
        /*0220*/ 	.byte	0x04, 0x1c
        /*0222*/ 	.short	(.L_7017 - .L_7016)


	//   ....[0]....
.L_7016:
        /*0224*/ 	.word	0x00002330


	//   ....[1]....
        /*0228*/ 	.word	0x00002340


	//   ....[2]....
        /*022c*/ 	.word	0x00002b50


	//   ....[3]....
        /*0230*/ 	.word	0x00002c90


	//----- nvinfo : EIATTR_CTAIDZ_USED
	.align		4
.L_7017:
        /*0234*/ 	.byte	0x01, 0x04
	.zero		2


	//----- nvinfo : EIATTR_CRS_STACK_SIZE
	.align		4
        /*0238*/ 	.byte	0x04, 0x1e
        /*023a*/ 	.short	(.L_7019 - .L_7018)
.L_7018:
        /*023c*/ 	.word	0x00000000
.L_7019:


//--------------------- .nv.info._ZN4vllm25paged_attention_v1_kernelIthLi120ELi32ELi128ELNS_18Fp8KVCacheDataTypeE2ELb0EEEvPT_PKS2_PKT0_S8_ifPKiSA_iPKfiiiSC_SC_iiiii --------------------------
	.section	.nv.info._ZN4vllm25paged_attention_v1_kernelIthLi120ELi32ELi128ELNS_18Fp8KVCacheDataTypeE2ELb0EEEvPT_PKS2_PKT0_S8_ifPKiSA_iPKfiiiSC_SC_iiiii,"",@"SHT_CUDA_INFO"
	.sectionflags	@""
	.align	4


	//----- nvinfo : EIATTR_CUDA_API_VERSION
	.align		4
        /*0000*/ 	.byte	0x04, 0x37
        /*0002*/ 	.short	(.L_7021 - .L_7020)
.L_7020:
        /*0004*/ 	.word	0x00000082


	//----- nvinfo : EIATTR_SW2861232_WAR
	.align		4
.L_7021:
        /*0008*/ 	.byte	0x01, 0x35
	.zero		2


	//----- nvinfo : EIATTR_PARAM_CBANK
	.align		4
        /*000c*/ 	.byte	0x04, 0x0a
        /*000e*/ 	.short	(.L_7023 - .L_7022)
	.align		4
.L_7022:
        /*0010*/ 	.word	index@(.nv.constant0._ZN4vllm25paged_attention_v1_kernelIthLi120ELi32ELi128ELNS_18Fp8KVCacheDataTypeE2ELb0EEEvPT_PKS2_PKT0_S8_ifPKiSA_iPKfiiiSC_SC_iiiii)
        /*0014*/ 	.short	0x0160
        /*0016*/ 	.short	0x007c


	//----- nvinfo : EIATTR_CBANK_PARAM_SIZE
	.align		4
.L_7023:
        /*0018*/ 	.byte	0x03, 0x19
        /*001a*/ 	.short	0x007c


	//----- nvinfo : EIATTR_KPARAM_INFO
	.align		4
        /*001c*/ 	.byte	0x04, 0x17
        /*001e*/ 	.short	(.L_7025 - .L_7024)
.L_7024:
        /*0020*/ 	.word	0x00000000
        /*0024*/ 	.short	0x0013
        /*0026*/ 	.short	0x0078
        /*0028*/ 	.byte	0x00, 0xf0, 0x11, 0x00


	//----- nvinfo : EIATTR_KPARAM_INFO
	.align		4
.L_7025:
        /*002c*/ 	.byte	0x04, 0x17
        /*002e*/ 	.short	(.L_7027 - .L_7026)
.L_7026:
        /*0030*/ 	.word	0x00000000
        /*0034*/ 	.short	0x0012
        /*0036*/ 	.short	0x0074
        /*0038*/ 	.byte	0x00, 0xf0, 0x11, 0x00


	//----- nvinfo : EIATTR_KPARAM_INFO
	.align		4
.L_7027:
        /*003c*/ 	.byte	0x04, 0x17
        /*003e*/ 	.short	(.L_7029 - .L_7028)
.L_7028:
        /*0040*/ 	.word	0x00000000
        /*0044*/ 	.short	0x0011
        /*0046*/ 	.short	0x0070
        /*0048*/ 	.byte	0x00, 0xf0, 0x11, 0x00


	//----- nvinfo : EIATTR_KPARAM_INFO
	.align		4
.L_7029:
        /*004c*/ 	.byte	0x04, 0x17
        /*004e*/ 	.short	(.L_7031 - .L_7030)
.L_7030:
        /*0050*/ 	.word	0x00000000
        /*0054*/ 	.short	0x0010
        /*0056*/ 	.short	0x006c
        /*0058*/ 	.byte	0x00, 0xf0, 0x11, 0x00


	//----- nvinfo : EIATTR_KPARAM_INFO
	.align		4
.L_7031:
        /*005c*/ 	.byte	0x04, 0x17
        /*005e*/ 	.short	(.L_7033 - .L_7032)
.L_7032:
        /*0060*/ 	.word	0x00000000
        /*0064*/ 	.short	0x000f
        /*0066*/ 	.short	0x0068
        /*0068*/ 	.byte	0x00, 0xf0, 0x11, 0x00


	//----- nvinfo : EIATTR_KPARAM_INFO
	.align		4
.L_7033:
        /*006c*/ 	.byte	0x04, 0x17
        /*006e*/ 	.short	(.L_7035 - .L_7034)
.L_7034:
        /*0070*/ 	.word	0x00000000
        /*0074*/ 	.short	0x000e
        /*0076*/ 	.short	0x0060
        /*0078*/ 	.byte	0x00, 0xf0, 0x21, 0x00


	//----- nvinfo : EIATTR_KPARAM_INFO
	.align		4
.L_7035:
        /*007c*/ 	.byte	0x04, 0x17
        /*007e*/ 	.short	(.L_7037 - .L_7036)
.L_7036:
        /*0080*/ 	.word	0x00000000
        /*0084*/ 	.short	0x000d
        /*0086*/ 	.short	0x0058
        /*0088*/ 	.byte	0x00, 0xf0, 0x21, 0x00


	//----- nvinfo : EIATTR_KPARAM_INFO
	.align		4
.L_7037:
        /*008c*/ 	.byte	0x04, 0x17
        /*008e*/ 	.short	(.L_7039 - .L_7038)
.L_7038:
        /*0090*/ 	.word	0x00000000
        /*0094*/ 	.short	0x000c
        /*0096*/ 	.short	0x0050
        /*0098*/ 	.byte	0x00, 0xf0, 0x11, 0x00


	//----- nvinfo : EIATTR_KPARAM_INFO
	.align		4
.L_7039:
        /*009c*/ 	.byte	0x04, 0x17
        /*009e*/ 	.short	(.L_7041 - .L_7040)
.L_7040:
        /*00a0*/ 	.word	0x00000000
        /*00a4*/ 	.short	0x000b
        /*00a6*/ 	.short	0x004c
        /*00a8*/ 	.byte	0x00, 0xf0, 0x11, 0x00


	//----- nvinfo : EIATTR_KPARAM_INFO
	.align		4
.L_7041:
        /*00ac*/ 	.byte	0x04, 0x17
        /*00ae*/ 	.short	(.L_7043 - .L_7042)
.L_7042:
        /*00b0*/ 	.word	0x00000000
        /*00b4*/ 	.short	0x000a
        /*00b6*/ 	.short	0x0048
        /*00b8*/ 	.byte	0x00, 0xf0, 0x11, 0x00


	//----- nvinfo : EIATTR_KPARAM_INFO
	.align		4
.L_7043:
        /*00bc*/ 	.byte	0x04, 0x17
        /*00be*/ 	.short	(.L_7045 - .L_7044)
.L_7044:
        /*00c0*/ 	.word	0x00000000
        /*00c4*/ 	.short	0x0009
        /*00c6*/ 	.short	0x0040
        /*00c8*/ 	.byte	0x00, 0xf0, 0x21, 0x00


	//----- nvinfo : EIATTR_KPARAM_INFO
	.align		4
.L_7045:
        /*00cc*/ 	.byte	0x04, 0x17
        /*00ce*/ 	.short	(.L_7047 - .L_7046)
.L_7046:
        /*00d0*/ 	.word	0x00000000
        /*00d4*/ 	.short	0x0008
        /*00d6*/ 	.short	0x0038
        /*00d8*/ 	.byte	0x00, 0xf0, 0x11, 0x00


	//----- nvinfo : EIATTR_KPARAM_INFO
	.align		4
.L_7047:
        /*00dc*/ 	.byte	0x04, 0x17
        /*00de*/ 	.short	(.L_7049 - .L_7048)
.L_7048:
        /*00e0*/ 	.word	0x00000000
        /*00e4*/ 	.short	0x0007
        /*00e6*/ 	.short	0x0030
        /*00e8*/ 	.byte	0x00, 0xf0, 0x21, 0x00


	//----- nvinfo : EIATTR_KPARAM_INFO
	.align		4
.L_7049:
        /*00ec*/ 	.byte	0x04, 0x17
        /*00ee*/ 	.short	(.L_7051 - .L_7050)
.L_7050:
        /*00f0*/ 	.word	0x00000000
        /*00f4*/ 	.short	0x0006
        /*00f6*/ 	.short	0x0028
        /*00f8*/ 	.byte	0x00, 0xf0, 0x21, 0x00


	//----- nvinfo : EIATTR_KPARAM_INFO
	.align		4
.L_7051:
        /*00fc*/ 	.byte	0x04, 0x17
        /*00fe*/ 	.short	(.L_7053 - .L_7052)
.L_7052:
        /*0100*/ 	.word	0x00000000
        /*0104*/ 	.short	0x0005
        /*0106*/ 	.short	0x0024
        /*0108*/ 	.byte	0x00, 0xf0, 0x11, 0x00


	//----- nvinfo : EIATTR_KPARAM_INFO
	.align		4
.L_7053:
        /*010c*/ 	.byte	0x04, 0x17
        /*010e*/ 	.short	(.L_7055 - .L_7054)
.L_7054:
        /*0110*/ 	.word	0x00000000
        /*0114*/ 	.short	0x0004
        /*0116*/ 	.short	0x0020
        /*0118*/ 	.byte	0x00, 0xf0, 0x11, 0x00


	//----- nvinfo : EIATTR_KPARAM_INFO
	.align		4
.L_7055:
        /*011c*/ 	.byte	0x04, 0x17
        /*011e*/ 	.short	(.L_7057 - .L_7056)
.L_7056:
        /*0120*/ 	.word	0x00000000
        /*0124*/ 	.short	0x0003
        /*0126*/ 	.short	0x0018
        /*0128*/ 	.byte	0x00, 0xf0, 0x21, 0x00


	//----- nvinfo : EIATTR_KPARAM_INFO
	.align		4
.L_7057:
        /*012c*/ 	.byte	0x04, 0x17
        /*012e*/ 	.short	(.L_7059 - .L_7058)
.L_7058:
        /*0130*/ 	.word	0x00000000
        /*0134*/ 	.short	0x0002
        /*0136*/ 	.short	0x0010
        /*0138*/ 	.byte	0x00, 0xf0, 0x21, 0x00


	//----- nvinfo : EIATTR_KPARAM_INFO
	.align		4
.L_7059:
        /*013c*/ 	.byte	0x04, 0x17
        /*013e*/ 	.short	(.L_7061 - .L_7060)
.L_7060:
        /*0140*/ 	.word	0x00000000
        /*0144*/ 	.short	0x0001
        /*0146*/ 	.short	0x0008
        /*0148*/ 	.byte	0x00, 0xf0, 0x21, 0x00


	//----- nvinfo : EIATTR_KPARAM_INFO
	.align		4
.L_7061:
        /*014c*/ 	.byte	0x04, 0x17
        /*014e*/ 	.short	(.L_7063 - .L_7062)
.L_7062:
        /*0150*/ 	.word	0x00000000
        /*0154*/ 	.short	0x0000
        /*0156*/ 	.short	0x0000
        /*0158*/ 	.byte	0x00, 0xf0, 0x21, 0x00


	//----- nvinfo : EIATTR_MAXREG_COUNT
	.align		4
.L_7063:
        /*015c*/ 	.byte	0x03, 0x1b
        /*015e*/ 	.short	0x00ff


	//----- nvinfo : EIATTR_NUM_BARRIERS
	.align		4
        /*0160*/ 	.byte	0x02, 0x4c
        /*0162*/ 	.byte	0x01
	.zero		1


	//----- nvinfo : EIATTR_EXTERNS
	.align		4
        /*0164*/ 	.byte	0x04, 0x0f
        /*0166*/ 	.short	(.L_7065 - .L_7064)


	//   ....[0]....
	.align		4
.L_7064:
        /*0168*/ 	.word	index@(__assertfail)


	//----- nvinfo : EIATTR_MERCURY_ISA_VERSION
	.align		4
.L_7065:
        /*016c*/ 	.byte	0x03, 0x5f
        /*016e*/ 	.short	0x0000


	//----- nvinfo : EIATTR_COOP_GROUP_MASK_REGIDS
	.align		4
        /*0170*/ 	.byte	0x04, 0x29
        /*0172*/ 	.short	(.L_7067 - .L_7066)


	//   ....[0]....
.L_7066:
        /*0174*/ 	.word	0xffffffff


	//   ....[1]....
        /*0178*/ 	.word	0xffffffff


	//   ....[2]....
        /*017c*/ 	.word	0xffffffff


	//   ....[3]....
        /*0180*/ 	.word	0xffffffff


	//   ....[4]....
        /*0184*/ 	.word	0xffffffff


	//   ....[5]....
        /*0188*/ 	.word	0xffffffff


	//   ....[6]....
        /*018c*/ 	.word	0xffffffff


	//   ....[7]....
        /*0190*/ 	.word	0xffffffff


	//   ....[8]....
        /*0194*/ 	.word	0xffffffff


	//   ....[9]....
        /*0198*/ 	.word	0xffffffff


	//   ....[10]....
        /*019c*/ 	.word	0xffffffff


	//   ....[11]....
        /*01a0*/ 	.word	0xffffffff


	//   ....[12]....
        /*01a4*/ 	.word	0xffffffff


	//   ....[13]....
        /*01a8*/ 	.word	0xffffffff


	//   ....[14]....
        /*01ac*/ 	.word	0xffffffff


	//   ....[15]....
        /*01b0*/ 	.word	0xffffffff


	//   ....[16]....
        /*01b4*/ 	.word	0xffffffff


	//   ....[17]....
        /*01b8*/ 	.word	0xffffffff


	//   ....[18]....
        /*01bc*/ 	.word	0xffffffff


	//   ....[19]....
        /*01c0*/ 	.word	0xffffffff


	//----- nvinfo : EIATTR_COOP_GROUP_INSTR_OFFSETS
	.align		4
.L_7067:
        /*01c4*/ 	.byte	0x04, 0x28
        /*01c6*/ 	.short	(.L_7069 - .L_7068)


	//   ....[0]....
.L_7068:
        /*01c8*/ 	.word	0x000001a0


	//   ....[1]....
        /*01cc*/ 	.word	0x000001c0


	//   ....[2]....
        /*01d0*/ 	.word	0x000001e0


	//   ....[3]....
        /*01d4*/ 	.word	0x00000200


	//   ....[4]....
        /*01d8*/ 	.word	0x000002b0


	//   ....[5]....
        /*01dc*/ 	.word	0x000002d0


	//   ....[6]....
        /*01e0*/ 	.word	0x000002f0


	//   ....[7]....
        /*01e4*/ 	.word	0x000010b0


	//   ....[8]....
        /*01e8*/ 	.word	0x00001120


	//   ....[9]....
        /*01ec*/ 	.word	0x00001140


	//   ....[10]....
        /*01f0*/ 	.word	0x00001160


	//   ....[11]....
        /*01f4*/ 	.word	0x00001180


	//   ....[12]....
        /*01f8*/ 	.word	0x000011d0


	//   ....[13]....
        /*01fc*/ 	.word	0x000011f0


	//   ....[14]....
        /*0200*/ 	.word	0x00001210


	//   ....[15]....
        /*0204*/ 	.word	0x00002be0


	//   ....[16]....
        /*0208*/ 	.word	0x00002c60


	//   ....[17]....
        /*020c*/ 	.word	0x00002cc0


	//   ....[18]....
        /*0210*/ 	.word	0x00002d20


	//   ....[19]....
        /*0214*/ 	.word	0x00002d80


	//----- nvinfo : EIATTR_SYSCALL_OFFSETS
	.align		4
.L_7069:
        /*0218*/ 	.byte	0x04, 0x46
        /*021a*/ 	.short	(.L_7071 - .L_7070)


	//   ....[0]....
.L_7070:
        /*021c*/ 	.word	0x00002b70


	//----- nvinfo : EIATTR_EXIT_INSTR_OFFSETS
	.align		4
.L_7071:
        /*0220*/ 	.byte	0x04, 0x1c
        /*0222*/ 	.short	(.L_7073 - .L_7072)


	//   ....[0]....
.L_7072:
        /*0224*/ 	.word	0x000022b0


	//   ....[1]....
        /*0228*/ 	.word	0x000022c0


	//   ....[2]....
        /*022c*/ 	.word	0x00002a40


	//   ....[3]....
        /*0230*/ 	.word	0x00002b80


	//----- nvinfo : EIATTR_CTAIDZ_USED
	.align		4
.L_7073:
        /*0234*/ 	.byte	0x01, 0x04
	.zero		2


	//----- nvinfo : EIATTR_CRS_STACK_SIZE
	.align		4
        /*0238*/ 	.byte	0x04, 0x1e
        /*023a*/ 	.short	(.L_7075 - .L_7074)
.L_7074:
        /*023c*/ 	.word	0x00000000
.L_7075:


//--------------------- .nv.info._ZN4vllm25paged_attention_v1_kernelIthLi112ELi32ELi128ELNS_18Fp8KVCacheDataTypeE2ELb0EEEvPT_PKS2_PKT0_S8_ifPKiSA_iPKfiiiSC_SC_iiiii --------------------------
	.section	.nv.info._ZN4vllm25paged_attention_v1_kernelIthLi112ELi32ELi128ELNS_18Fp8KVCacheDataTypeE2ELb0EEEvPT_PKS2_PKT0_S8_ifPKiSA_iPKfiiiSC_SC_iiiii,"",@"SHT_CUDA_INFO"
	.sectionflags	@""
	.align	4


	//----- nvinfo : EIATTR_CUDA_API_VERSION
	.align		4
        /*0000*/ 	.byte	0x04, 0x37
        /*0002*/ 	.short	(.L_7077 - .L_7076)
.L_7076:
        /*0004*/ 	.word	0x00000082


	//----- nvinfo : EIATTR_SW2861232_WAR
	.align		4
.L_7077:
        /*0008*/ 	.byte	0x01, 0x35
	.zero		2


	//----- nvinfo : EIATTR_PARAM_CBANK
	.align		4
        /*000c*/ 	.byte	0x04, 0x0a
        /*000e*/ 	.short	(.L_7079 - .L_7078)
	.align		4
.L_7078:
        /*0010*/ 	.word	index@(.nv.constant0._ZN4vllm25paged_attention_v1_kernelIthLi112ELi32ELi128ELNS_18Fp8KVCacheDataTypeE2ELb0EEEvPT_PKS2_PKT0_S8_ifPKiSA_iPKfiiiSC_SC_iiiii)
        /*0014*/ 	.short	0x0160
        /*0016*/ 	.short	0x007c


	//----- nvinfo : EIATTR_CBANK_PARAM_SIZE
	.align		4
.L_7079:
        /*0018*/ 	.byte	0x03, 0x19
        /*001a*/ 	.short	0x007c


	//----- nvinfo : EIATTR_KPARAM_INFO
	.align		4
        /*001c*/ 	.byte	0x04, 0x17
        /*001e*/ 	.short	(.L_7081 - .L_7080)
.L_7080:
        /*0020*/ 	.word	0x00000000
        /*0024*/ 	.short	0x0013
        /*0026*/ 	.short	0x0078
        /*0028*/ 	.byte	0x00, 0xf0, 0x11, 0x00


	//----- nvinfo : EIATTR_KPARAM_INFO
	.align		4
.L_7081:
        /*002c*/ 	.byte	0x04, 0x17
        /*002e*/ 	.short	(.L_7083 - .L_7082)
.L_7082:
        /*0030*/ 	.word	0x00000000
        /*0034*/ 	.short	0x0012
        /*0036*/ 	.short	0x0074
        /*0038*/ 	.byte	0x00, 0xf0, 0x11, 0x00


	//----- nvinfo : EIATTR_KPARAM_INFO
	.align		4
.L_7083:
        /*003c*/ 	.byte	0x04, 0x17
        /*003e*/ 	.short	(.L_7085 - .L_7084)
.L_7084:
        /*0040*/ 	.word	0x00000000
        /*0044*/ 	.short	0x0011
        /*0046*/ 	.short	0x0070
        /*0048*/ 	.byte	0x00, 0xf0, 0x11, 0x00


	//----- nvinfo : EIATTR_KPARAM_INFO
	.align		4
.L_7085:
        /*004c*/ 	.byte	0x04, 0x17
        /*004e*/ 	.short	(.L_7087 - .L_7086)
.L_7086:
        /*0050*/ 	.word	0x00000000
        /*0054*/ 	.short	0x0010
        /*0056*/ 	.short	0x006c
        /*0058*/ 	.byte	0x00, 0xf0, 0x11, 0x00


	//----- nvinfo : EIATTR_KPARAM_INFO
	.align		4
.L_7087:
        /*005c*/ 	.byte	0x04, 0x17
        /*005e*/ 	.short	(.L_7089 - .L_7088)
.L_7088:
        /*0060*/ 	.word	0x00000000
        /*0064*/ 	.short	0x000f
        /*0066*/ 	.short	0x0068
        /*0068*/ 	.byte	0x00, 0xf0, 0x11, 0x00


	//----- nvinfo : EIATTR_KPARAM_INFO
	.align		4
.L_7089:
        /*006c*/ 	.byte	0x04, 0x17
        /*006e*/ 	.short	(.L_7091 - .L_7090)
.L_7090:
        /*0070*/ 	.word	0x00000000
        /*0074*/ 	.short	0x000e
        /*0076*/ 	.short	0x0060
        /*0078*/ 	.byte	0x00, 0xf0, 0x21, 0x00


	//----- nvinfo : EIATTR_KPARAM_INFO
	.align		4
.L_7091:
        /*007c*/ 	.byte	0x04, 0x17
        /*007e*/ 	.short	(.L_7093 - .L_7092)
.L_7092:
        /*0080*/ 	.word	0x00000000
        /*0084*/ 	.short	0x000d
        /*0086*/ 	.short	0x0058
        /*0088*/ 	.byte	0x00, 0xf0, 0x21, 0x00


	//----- nvinfo : EIATTR_KPARAM_INFO
	.align		4
.L_7093:
        /*008c*/ 	.byte	0x04, 0x17
        /*008e*/ 	.short	(.L_7095 - .L_7094)
.L_7094:
        /*0090*/ 	.word	0x00000000
        /*0094*/ 	.short	0x000c
        /*0096*/ 	.short	0x0050
        /*0098*/ 	.byte	0x00, 0xf0, 0x11, 0x00


	//----- nvinfo : EIATTR_KPARAM_INFO
	.align		4
.L_7095:
        /*009c*/ 	.byte	0x04, 0x17
        /*009e*/ 	.short	(.L_7097 - .L_7096)
.L_7096:
        /*00a0*/ 	.word	0x00000000
        /*00a4*/ 	.short	0x000b
        /*00a6*/ 	.short	0x004c
        /*00a8*/ 	.byte	0x00, 0xf0, 0x11, 0x00


	//----- nvinfo : EIATTR_KPARAM_INFO
	.align		4
.L_7097:
        /*00ac*/ 	.byte	0x04, 0x17
        /*00ae*/ 	.short	(.L_7099 - .L_7098)
.L_7098:
        /*00b0*/ 	.word	0x00000000
        /*00b4*/ 	.short	0x000a
        /*00b6*/ 	.short	0x0048
        /*00b8*/ 	.byte	0x00, 0xf0, 0x11, 0x00


	//----- nvinfo : EIATTR_KPARAM_INFO
	.align		4
.L_7099:
        /*00bc*/ 	.byte	0x04, 0x17
        /*00be*/ 	.short	(.L_7101 - .L_7100)
.L_7100:
        /*00c0*/ 	.word	0x00000000
        /*00c4*/ 	.short	0x0009
        /*00c6*/ 	.short	0x0040
        /*00c8*/ 	.byte	0x00, 0xf0, 0x21, 0x00


	//----- nvinfo : EIATTR_KPARAM_INFO
	.align		4
.L_7101:
        /*00cc*/ 	.byte	0x04, 0x17
        /*00ce*/ 	.short	(.L_7103 - .L_7102)
.L_7102:
        /*00d0*/ 	.word	0x00000000
        /*00d4*/ 	.short	0x0008
        /*00d6*/ 	.short	0x0038
        /*00d8*/ 	.byte	0x00, 0xf0, 0x11, 0x00


	//----- nvinfo : EIATTR_KPARAM_INFO
	.align		4
.L_7103:
        /*00dc*/ 	.byte	0x04, 0x17
        /*00de*/ 	.short	(.L_7105 - .L_7104)
.L_7104:
        /*00e0*/ 	.word	0x00000000
        /*00e4*/ 	.short	0x0007
        /*00e6*/ 	.short	0x0030
        /*00e8*/ 	.byte	0x00, 0xf0, 0x21, 0x00


	//----- nvinfo : EIATTR_KPARAM_INFO
	.align		4
.L_7105:
        /*00ec*/ 	.byte	0x04, 0x17
        /*00ee*/ 	.short	(.L_7107 - .L_7106)
.L_7106:
        /*00f0*/ 	.word	0x00000000
        /*00f4*/ 	.short	0x0006
        /*00f6*/ 	.short	0x0028
        /*00f8*/ 	.byte	0x00, 0xf0, 0x21, 0x00


	//----- nvinfo : EIATTR_KPARAM_INFO
	.align		4
.L_7107:
        /*00fc*/ 	.byte	0x04, 0x17
        /*00fe*/ 	.short	(.L_7109 - .L_7108)
.L_7108:
        /*0100*/ 	.word	0x00000000
        /*0104*/ 	.short	0x0005
        /*0106*/ 	.short	0x0024
        /*0108*/ 	.byte	0x00, 0xf0, 0x11, 0x00


	//----- nvinfo : EIATTR_KPARAM_INFO
	.align		4
.L_7109:
        /*010c*/ 	.byte	0x04, 0x17
        /*010e*/ 	.short	(.L_7111 - .L_7110)
.L_7110:
        /*0110*/ 	.word	0x00000000
        /*0114*/ 	.short	0x0004
        /*0116*/ 	.short	0x0020
        /*0118*/ 	.byte	0x00, 0xf0, 0x11, 0x00


	//----- nvinfo : EIATTR_KPARAM_INFO
	.align		4
.L_7111:
        /*011c*/ 	.byte	0x04, 0x17
        /*011e*/ 	.short	(.L_7113 - .L_7112)
.L_7112:
        /*0120*/ 	.word	0x00000000
        /*0124*/ 	.short	0x0003
        /*0126*/ 	.short	0x0018
        /*0128*/ 	.byte	0x00, 0xf0, 0x21, 0x00


	//----- nvinfo : EIATTR_KPARAM_INFO
	.align		4
.L_7113:
        /*012c*/ 	.byte	0x04, 0x17
        /*012e*/ 	.short	(.L_7115 - .L_7114)
.L_7114:
        /*0130*/ 	.word	0x00000000
        /*0134*/ 	.short	0x0002
        /*0136*/ 	.short	0x0010
        /*0138*/ 	.byte	0x00, 0xf0, 0x21, 0x00


	//----- nvinfo : EIATTR_KPARAM_INFO
	.align		4
.L_7115:
        /*013c*/ 	.byte	0x04, 0x17
        /*013e*/ 	.short	(.L_7117 - .L_7116)
.L_7116:
        /*0140*/ 	.word	0x00000000
        /*0144*/ 	.short	0x0001
        /*0146*/ 	.short	0x0008
        /*0148*/ 	.byte	0x00, 0xf0, 0x21, 0x00


	//----- nvinfo : EIATTR_KPARAM_INFO
	.align		4
.L_7117:
        /*014c*/ 	.byte	0x04, 0x17
        /*014e*/ 	.short	(.L_7119 - .L_7118)
.L_7118:
        /*0150*/ 	.word	0x00000000
        /*0154*/ 	.short	0x0000
        /*0156*/ 	.short	0x0000
        /*0158*/ 	.byte	0x00, 0xf0, 0x21, 0x00


	//----- nvinfo : EIATTR_MAXREG_COUNT
	.align		4
.L_7119:
        /*015c*/ 	.byte	0x03, 0x1b
        /*015e*/ 	.short	0x00ff


	//----- nvinfo : EIATTR_NUM_BARRIERS
	.align		4
        /*0160*/ 	.byte	0x02, 0x4c
        /*0162*/ 	.byte	0x01
	.zero		1


	//----- nvinfo : EIATTR_EXTERNS
	.align		4
        /*0164*/ 	.byte	0x04, 0x0f
        /*0166*/ 	.short	(.L_7121 - .L_7120)


	//   ....[0]....
	.align		4
.L_7120:
        /*0168*/ 	.word	index@(__assertfail)


	//----- nvinfo : EIATTR_MERCURY_ISA_VERSION
	.align		4
.L_7121:
        /*016c*/ 	.byte	0x03, 0x5f
        /*016e*/ 	.short	0x0000


	//----- nvinfo : EIATTR_COOP_GROUP_MASK_REGIDS
	.align		4
        /*0170*/ 	.byte	0x04, 0x29
        /*0172*/ 	.short	(.L_7123 - .L_7122)


	//   ....[0]....
.L_7122:
        /*0174*/ 	.word	0xffffffff


	//   ....[1]....
        /*0178*/ 	.word	0xffffffff


	//   ....[2]....
        /*017c*/ 	.word	0xffffffff


	//   ....[3]....
        /*0180*/ 	.word	0xffffffff


	//   ....[4]....
        /*0184*/ 	.word	0xffffffff


	//   ....[5]....
        /*0188*/ 	.word	0xffffffff


	//   ....[6]....
        /*018c*/ 	.word	0xffffffff


	//   ....[7]....
        /*0190*/ 	.word	0xffffffff


	//   ....[8]....
        /*0194*/ 	.word	0xffffffff


	//   ....[9]....
        /*0198*/ 	.word	0xffffffff


	//   ....[10]....
        /*019c*/ 	.word	0xffffffff


	//   ....[11]....
        /*01a0*/ 	.word	0xffffffff


	//   ....[12]....
        /*01a4*/ 	.word	0xffffffff


	//   ....[13]....
        /*01a8*/ 	.word	0xffffffff


	//   ....[14]....
        /*01ac*/ 	.word	0xffffffff


	//   ....[15]....
        /*01b0*/ 	.word	0xffffffff


	//   ....[16]....
        /*01b4*/ 	.word	0xffffffff


	//   ....[17]....
        /*01b8*/ 	.word	0xffffffff


	//   ....[18]....
        /*01bc*/ 	.word	0xffffffff


	//   ....[19]....
        /*01c0*/ 	.word	0xffffffff


	//----- nvinfo : EIATTR_COOP_GROUP_INSTR_OFFSETS
	.align		4
.L_7123:
        /*01c4*/ 	.byte	0x04, 0x28
        /*01c6*/ 	.short	(.L_7125 - .L_7124)


	//   ....[0]....
.L_7124:
        /*01c8*/ 	.word	0x000001a0


	//   ....[1]....
        /*01cc*/ 	.word	0x000001c0


	//   ....[2]....
        /*01d0*/ 	.word	0x000001e0


	//   ....[3]....
        /*01d4*/ 	.word	0x00000200


	//   ....[4]....
        /*01d8*/ 	.word	0x000002b0


	//   ....[5]....
        /*01dc*/ 	.word	0x000002d0


	//   ....[6]....
        /*01e0*/ 	.word	0x000002f0


	//   ....[7]....
        /*01e4*/ 	.word	0x000010b0


	//   ....[8]....
        /*01e8*/ 	.word	0x00001120


	//   ....[9]....
        /*01ec*/ 	.word	0x00001140


	//   ....[10]....
        /*01f0*/ 	.word	0x00001160


	//   ....[11]....
        /*01f4*/ 	.word	0x00001180


	//   ....[12]....
        /*01f8*/ 	.word	0x000011d0


	//   ....[13]....
        /*01fc*/ 	.word	0x000011f0


	//   ....[14]....
        /*0200*/ 	.word	0x00001210


	//   ....[15]....
        /*0204*/ 	.word	0x00002b10


	//   ....[16]....
        /*0208*/ 	.word	0x00002b70


	//   ....[17]....
        /*020c*/ 	.word	0x00002bd0


	//   ....[18]....
        /*0210*/ 	.word	0x00002c30


	//   ....[19]....
        /*0214*/ 	.word	0x00002c90


	//----- nvinfo : EIATTR_SYSCALL_OFFSETS
	.align		4
.L_7125:
        /*0218*/ 	.byte	0x04, 0x46
        /*021a*/ 	.short	(.L_7127 - .L_7126)


	//   ....[0]....
.L_7126:
        /*021c*/ 	.word	0x00002aa0


	//----- nvinfo : EIATTR_EXIT_INSTR_OFFSETS
	.align		4
.L_7127:
        /*0220*/ 	.byte	0x04, 0x1c
        /*0222*/ 	.short	(.L_7129 - .L_7128)


	//   ....[0]....
.L_7128:
        /*0224*/ 	.word	0x00002250


	//   ....[1]....
        /*0228*/ 	.word	0x00002260


	//   ....[2]....
        /*022c*/ 	.word	0x00002970


	//   ....[3]....
        /*0230*/ 	.word	0x00002ab0


	//----- nvinfo : EIATTR_CTAIDZ_USED
	.align		4
.L_7129:
        /*0234*/ 	.byte	0x01, 0x04
	.zero		2


	//----- nvinfo : EIATTR_CRS_STACK_SIZE
	.align		4
        /*0238*/ 	.byte	0x04, 0x1e
        /*023a*/ 	.short	(.L_7131 - .L_7130)
.L_7130:
        /*023c*/ 	.word	0x00000000
.L_7131:


//--------------------- .nv.info._ZN4vllm25paged_attention_v1_kernelIthLi96ELi32ELi128ELNS_18Fp8KVCacheDataTypeE2ELb0EEEvPT_PKS2_PKT0_S8_ifPKiSA_iPKfiiiSC_SC_iiiii --------------------------
	.section	.nv.info._ZN4vllm25paged_attention_v1_kernelIthLi96ELi32ELi128ELNS_18Fp8KVCacheDataTypeE2ELb0EEEvPT_PKS2_PKT0_S8_ifPKiSA_iPKfiiiSC_SC_iiiii,"",@"SHT_CUDA_INFO"
	.sectionflags	@""
	.align	4


	//----- nvinfo : EIATTR_CUDA_API_VERSION
	.align		4
        /*0000*/ 	.byte	0x04, 0x37
        /*0002*/ 	.short	(.L_7133 - .L_7132)
.L_7132:
        /*0004*/ 	.word	0x00000082


	//----- nvinfo : EIATTR_SW2861232_WAR
	.align		4
.L_7133:
        /*0008*/ 	.byte	0x01, 0x35
	.zero		2


	//----- nvinfo : EIATTR_PARAM_CBANK
	.align		4
        /*000c*/ 	.byte	0x04, 0x0a
        /*000e*/ 	.short	(.L_7135 - .L_7134)
	.align		4
.L_7134:
        /*0010*/ 	.word	index@(.nv.constant0._ZN4vllm25paged_attention_v1_kernelIthLi96ELi32ELi128ELNS_18Fp8KVCacheDataTypeE2ELb0EEEvPT_PKS2_PKT0_S8_ifPKiSA_iPKfiiiSC_SC_iiiii)
        /*0014*/ 	.short	0x0160
        /*0016*/ 	.short	0x007c


	//----- nvinfo : EIATTR_CBANK_PARAM_SIZE
	.align		4
.L_7135:
        /*0018*/ 	.byte	0x03, 0x19
        /*001a*/ 	.short	0x007c


	//----- nvinfo : EIATTR_KPARAM_INFO
	.align		4
        /*001c*/ 	.byte	0x04, 0x17
        /*001e*/ 	.short	(.L_7137 - .L_7136)
.L_7136:
        /*0020*/ 	.word	0x00000000
        /*0024*/ 	.short	0x0013
        /*0026*/ 	.short	0x0078
        /*0028*/ 	.byte	0x00, 0xf0, 0x11, 0x00


	//----- nvinfo : EIATTR_KPARAM_INFO
	.align		4
.L_7137:
        /*002c*/ 	.byte	0x04, 0x17
        /*002e*/ 	.short	(.L_7139 - .L_7138)
.L_7138:
        /*0030*/ 	.word	0x00000000
        /*0034*/ 	.short	0x0012
        /*0036*/ 	.short	0x0074
        /*0038*/ 	.byte	0x00, 0xf0, 0x11, 0x00


	//----- nvinfo : EIATTR_KPARAM_INFO
	.align		4
.L_7139:
        /*003c*/ 	.byte	0x04, 0x17
        /*003e*/ 	.short	(.L_7141 - .L_7140)
.L_7140:
        /*0040*/ 	.word	0x00000000
        /*0044*/ 	.short	0x0011
        /*0046*/ 	.short	0x0070
        /*0048*/ 	.byte	0x00, 0xf0, 0x11, 0x00


	//----- nvinfo : EIATTR_KPARAM_INFO
	.align		4
.L_7141:
        /*004c*/ 	.byte	0x04, 0x17
        /*004e*/ 	.short	(.L_7143 - .L_7142)
.L_7142:
        /*0050*/ 	.word	0x00000000
        /*0054*/ 	.short	0x0010
        /*0056*/ 	.short	0x006c
        /*0058*/ 	.byte	0x00, 0xf0, 0x11, 0x00


	//----- nvinfo : EIATTR_KPARAM_INFO
	.align		4
.L_7143:
        /*005c*/ 	.byte	0x04, 0x17
        /*005e*/ 	.short	(.L_7145 - .L_7144)
.L_7144:
        /*0060*/ 	.word	0x00000000
        /*0064*/ 	.short	0x000f
        /*0066*/ 	.short	0x0068
        /*0068*/ 	.byte	0x00, 0xf0, 0x11, 0x00


	//----- nvinfo : EIATTR_KPARAM_INFO
	.align		4
.L_7145:
        /*006c*/ 	.byte	0x04, 0x17
        /*006e*/ 	.short	(.L_7147 - .L_7146)
.L_7146:
        /*0070*/ 	.word	0x00000000
        /*0074*/ 	.short	0x000e
        /*0076*/ 	.short	0x0060
        /*0078*/ 	.byte	0x00, 0xf0, 0x21, 0x00


	//----- nvinfo : EIATTR_KPARAM_INFO
	.align		4
.L_7147:
        /*007c*/ 	.byte	0x04, 0x17
        /*007e*/ 	.short	(.L_7149 - .L_7148)
.L_7148:
        /*0080*/ 	.word	0x00000000
        /*0084*/ 	.short	0x000d
        /*0086*/ 	.short	0x0058
        /*0088*/ 	.byte	0x00, 0xf0, 0x21, 0x00


	//----- nvinfo : EIATTR_KPARAM_INFO
	.align		4
.L_7149:
        /*008c*/ 	.byte	0x04, 0x17
        /*008e*/ 	.short	(.L_7151 - .L_7150)
.L_7150:
        /*0090*/ 	.word	0x00000000
        /*0094*/ 	.short	0x000c
        /*0096*/ 	.short	0x0050
        /*0098*/ 	.byte	0x00, 0xf0, 0x11, 0x00


	//----- nvinfo : EIATTR_KPARAM_INFO
	.align		4
.L_7151:
        /*009c*/ 	.byte	0x04, 0x17
        /*009e*/ 	.short	(.L_7153 - .L_7152)
.L_7152:
        /*00a0*/ 	.word	0x00000000
        /*00a4*/ 	.short	0x000b
        /*00a6*/ 	.short	0x004c
        /*00a8*/ 	.byte	0x00, 0xf0, 0x11, 0x00


	//----- nvinfo : EIATTR_KPARAM_INFO
	.align		4
.L_7153:
        /*00ac*/ 	.byte	0x04, 0x17
        /*00ae*/ 	.short	(.L_7155 - .L_7154)
.L_7154:
        /*00b0*/ 	.word	0x00000000
        /*00b4*/ 	.short	0x000a
        /*00b6*/ 	.short	0x0048
        /*00b8*/ 	.byte	0x00, 0xf0, 0x11, 0x00


	//----- nvinfo : EIATTR_KPARAM_INFO
	.align		4
.L_7155:
        /*00bc*/ 	.byte	0x04, 0x17
        /*00be*/ 	.short	(.L_7157 - .L_7156)
.L_7156:
        /*00c0*/ 	.word	0x00000000
        /*00c4*/ 	.short	0x0009
        /*00c6*/ 	.short	0x0040
        /*00c8*/ 	.byte	0x00, 0xf0, 0x21, 0x00


	//----- nvinfo : EIATTR_KPARAM_INFO
	.align		4
.L_7157:
        /*00cc*/ 	.byte	0x04, 0x17
        /*00ce*/ 	.short	(.L_7159 - .L_7158)
.L_7158:
        /*00d0*/ 	.word	0x00000000
        /*00d4*/ 	.short	0x0008
        /*00d6*/ 	.short	0x0038
        /*00d8*/ 	.byte	0x00, 0xf0, 0x11, 0x00


	//----- nvinfo : EIATTR_KPARAM_INFO
	.align		4
.L_7159:
        /*00dc*/ 	.byte	0x04, 0x17
        /*00de*/ 	.short	(.L_7161 - .L_7160)
.L_7160:
        /*00e0*/ 	.word	0x00000000
        /*00e4*/ 	.short	0x0007
        /*00e6*/ 	.short	0x0030
        /*00e8*/ 	.byte	0x00, 0xf0, 0x21, 0x00


	//----- nvinfo : EIATTR_KPARAM_INFO
	.align		4
.L_7161:
        /*00ec*/ 	.byte	0x04, 0x17
        /*00ee*/ 	.short	(.L_7163 - .L_7162)
.L_7162:
        /*00f0*/ 	.word	0x00000000
        /*00f4*/ 	.short	0x0006
        /*00f6*/ 	.short	0x0028
        /*00f8*/ 	.byte	0x00, 0xf0, 0x21, 0x00


	//----- nvinfo : EIATTR_KPARAM_INFO
	.align		4
.L_7163:
        /*00fc*/ 	.byte	0x04, 0x17
        /*00fe*/ 	.short	(.L_7165 - .L_7164)
.L_7164:
        /*0100*/ 	.word	0x00000000
        /*0104*/ 	.short	0x0005
        /*0106*/ 	.short	0x0024
        /*0108*/ 	.byte	0x00, 0xf0, 0x11, 0x00


	//----- nvinfo : EIATTR_KPARAM_INFO
	.align		4
.L_7165:
        /*010c*/ 	.byte	0x04, 0x17
        /*010e*/ 	.short	(.L_7167 - .L_7166)
.L_7166:
        /*0110*/ 	.word	0x00000000
        /*0114*/ 	.short	0x0004
        /*0116*/ 	.short	0x0020
        /*0118*/ 	.byte	0x00, 0xf0, 0x11, 0x00


	//----- nvinfo : EIATTR_KPARAM_INFO
	.align		4
.L_7167:
        /*011c*/ 	.byte	0x04, 0x17
        /*011e*/ 	.short	(.L_7169 - .L_7168)
.L_7168:
        /*0120*/ 	.word	0x00000000
        /*0124*/ 	.short	0x0003
        /*0126*/ 	.short	0x0018
        /*0128*/ 	.byte	0x00, 0xf0, 0x21, 0x00


	//----- nvinfo : EIATTR_KPARAM_INFO
	.align		4
.L_7169:
        /*012c*/ 	.byte	0x04, 0x17
        /*012e*/ 	.short	(.L_7171 - .L_7170)
.L_7170:
        /*0130*/ 	.word	0x00000000
        /*0134*/ 	.short	0x0002
        /*0136*/ 	.short	0x0010
        /*0138*/ 	.byte	0x00, 0xf0, 0x21, 0x00


	//----- nvinfo : EIATTR_KPARAM_INFO
	.align		4
.L_7171:
        /*013c*/ 	.byte	0x04, 0x17
        /*013e*/ 	.short	(.L_7173 - .L_7172)
.L_7172:
        /*0140*/ 	.word	0x00000000
        /*0144*/ 	.short	0x0001
        /*0146*/ 	.short	0x0008
        /*0148*/ 	.byte	0x00, 0xf0, 0x21, 0x00


	//----- nvinfo : EIATTR_KPARAM_INFO
	.align		4
.L_7173:
        /*014c*/ 	.byte	0x04, 0x17
        /*014e*/ 	.short	(.L_7175 - .L_7174)
.L_7174:
        /*0150*/ 	.word	0x00000000
        /*0154*/ 	.short	0x0000
        /*0156*/ 	.short	0x0000
        /*0158*/ 	.byte	0x00, 0xf0, 0x21, 0x00


	//----- nvinfo : EIATTR_MAXREG_COUNT
	.align		4
.L_7175:
        /*015c*/ 	.byte	0x03, 0x1b
        /*015e*/ 	.short	0x00ff


	//----- nvinfo : EIATTR_NUM_BARRIERS
	.align		4
        /*0160*/ 	.byte	0x02, 0x4c
        /*0162*/ 	.byte	0x01
	.zero		1


	//----- nvinfo : EIATTR_EXTERNS
	.align		4
        /*0164*/ 	.byte	0x04, 0x0f
        /*0166*/ 	.short	(.L_7177 - .L_7176)


	//   ....[0]....
	.align		4
.L_7176:
        /*0168*/ 	.word	index@(__assertfail)


	//----- nvinfo : EIATTR_MERCURY_ISA_VERSION
	.align		4
.L_7177:
        /*016c*/ 	.byte	0x03, 0x5f
        /*016e*/ 	.short	0x0000


	//----- nvinfo : EIATTR_COOP_GROUP_MASK_REGIDS
	.align		4
        /*0170*/ 	.byte	0x04, 0x29
        /*0172*/ 	.short	(.L_7179 - .L_7178)


	//   ....[0]....
.L_7178:
        /*0174*/ 	.word	0xffffffff


	//   ....[1]....
        /*0178*/ 	.word	0xffffffff


	//   ....[2]....
        /*017c*/ 	.word	0xffffffff


	//   ....[3]....
        /*0180*/ 	.word	0xffffffff


	//   ....[4]....
        /*0184*/ 	.word	0xffffffff


	//   ....[5]....
        /*0188*/ 	.word	0xffffffff


	//   ....[6]....
        /*018c*/ 	.word	0xffffffff


	//   ....[7]....
        /*0190*/ 	.word	0xffffffff


	//   ....[8]....
        /*0194*/ 	.word	0xffffffff


	//   ....[9]....
        /*0198*/ 	.word	0xffffffff


	//   ....[10]....
        /*019c*/ 	.word	0xffffffff


	//   ....[11]....
        /*01a0*/ 	.word	0xffffffff


	//   ....[12]....
        /*01a4*/ 	.word	0xffffffff


	//   ....[13]....
        /*01a8*/ 	.word	0xffffffff


	//   ....[14]....
        /*01ac*/ 	.word	0xffffffff


	//   ....[15]....
        /*01b0*/ 	.word	0xffffffff


	//   ....[16]....
        /*01b4*/ 	.word	0xffffffff


	//   ....[17]....
        /*01b8*/ 	.word	0xffffffff


	//   ....[18]....
        /*01bc*/ 	.word	0xffffffff


	//   ....[19]....
        /*01c0*/ 	.word	0xffffffff


	//----- nvinfo : EIATTR_COOP_GROUP_INSTR_OFFSETS
	.align		4
.L_7179:
        /*01c4*/ 	.byte	0x04, 0x28
        /*01c6*/ 	.short	(.L_7181 - .L_7180)


	//   ....[0]....
.L_7180:
        /*01c8*/ 	.word	0x000001a0


	//   ....[1]....
        /*01cc*/ 	.word	0x000001c0


	//   ....[2]....
        /*01d0*/ 	.word	0x000001e0


	//   ....[3]....
        /*01d4*/ 	.word	0x00000200


	//   ....[4]....
        /*01d8*/ 	.word	0x000002b0


	//   ....[5]....
        /*01dc*/ 	.word	0x000002d0


	//   ....[6]....
        /*01e0*/ 	.word	0x000002f0


	//   ....[7]....
        /*01e4*/ 	.word	0x000010b0


	//   ....[8]....
        /*01e8*/ 	.word	0x00001120


	//   ....[9]....
        /*01ec*/ 	.word	0x00001140


	//   ....[10]....
        /*01f0*/ 	.word	0x00001160


	//   ....[11]....
        /*01f4*/ 	.word	0x00001180


	//   ....[12]....
        /*01f8*/ 	.word	0x000011d0


	//   ....[13]....
        /*01fc*/ 	.word	0x000011f0


	//   ....[14]....
        /*0200*/ 	.word	0x00001210


	//   ....[15]....
        /*0204*/ 	.word	0x00002960


	//   ....[16]....
        /*0208*/ 	.word	0x000029e0


	//   ....[17]....
        /*020c*/ 	.word	0x00002a40


	//   ....[18]....
        /*0210*/ 	.word	0x00002aa0


	//   ....[19]....
        /*0214*/ 	.word	0x00002b00


	//----- nvinfo : EIATTR_SYSCALL_OFFSETS
	.align		4
.L_7181:
        /*0218*/ 	.byte	0x04, 0x46
        /*021a*/ 	.short	(.L_7183 - .L_7182)


	//   ....[0]....
.L_7182:
        /*021c*/ 	.word	0x000028f0


	//----- nvinfo : EIATTR_EXIT_INSTR_OFFSETS
	.align		4
.L_7183:
        /*0220*/ 	.byte	0x04, 0x1c
        /*0222*/ 	.short	(.L_7185 - .L_7184)


	//   ....[0]....
.L_7184:
        /*0224*/ 	.word	0x00002180


	//   ....[1]....
        /*0228*/ 	.word	0x00002190


	//   ....[2]....
        /*022c*/ 	.word	0x000027c0


	//   ....[3]....
        /*0230*/ 	.word	0x00002900


	//----- nvinfo : EIATTR_CTAIDZ_USED
	.align		4
.L_7185:
        /*0234*/ 	.byte	0x01, 0x04
	.zero		2


	//----- nvinfo : EIATTR_CRS_STACK_SIZE
	.align		4
        /*0238*/ 	.byte	0x04, 0x1e
        /*023a*/ 	.short	(.L_7187 - .L_7186)
.L_7186:
        /*023c*/ 	.word	0x00000000
.L_7187:


//--------------------- .nv.info._ZN4vllm25paged_attention_v1_kernelIthLi80ELi32ELi128ELNS_18Fp8KVCacheDataTypeE2ELb0EEEvPT_PKS2_PKT0_S8_ifPKiSA_iPKfiiiSC_SC_iiiii --------------------------
	.section	.nv.info._ZN4vllm25paged_attention_v1_kernelIthLi80ELi32ELi128ELNS_18Fp8KVCacheDataTypeE2ELb0EEEvPT_PKS2_PKT0_S8_ifPKiSA_iPKfiiiSC_SC_iiiii,"",@"SHT_CUDA_INFO"
	.sectionflags	@""
	.align	4


	//----- nvinfo : EIATTR_CUDA_API_VERSION
	.align		4
        /*0000*/ 	.byte	0x04, 0x37
        /*0002*/ 	.short	(.L_7189 - .L_7188)
.L_7188:
        /*0004*/ 	.word	0x00000082


	//----- nvinfo : EIATTR_SW2861232_WAR
	.align		4
.L_7189:
        /*0008*/ 	.byte	0x01, 0x35
	.zero		2


	//----- nvinfo : EIATTR_PARAM_CBANK
	.align		4
        /*000c*/ 	.byte	0x04, 0x0a
        /*000e*/ 	.short	(.L_7191 - .L_7190)
	.align		4
.L_7190:
        /*0010*/ 	.word	index@(.nv.constant0._ZN4vllm25paged_attention_v1_kernelIthLi80ELi32ELi128ELNS_18Fp8KVCacheDataTypeE2ELb0EEEvPT_PKS2_PKT0_S8_ifPKiSA_iPKfiiiSC_SC_iiiii)
        /*0014*/ 	.short	0x0160
        /*0016*/ 	.short	0x007c


	//----- nvinfo : EIATTR_CBANK_PARAM_SIZE
	.align		4
.L_7191:
        /*0018*/ 	.byte	0x03, 0x19
        /*001a*/ 	.short	0x007c


	//----- nvinfo : EIATTR_KPARAM_INFO
	.align		4
        /*001c*/ 	.byte	0x04, 0x17
        /*001e*/ 	.short	(.L_7193 - .L_7192)
.L_7192:
        /*0020*/ 	.word	0x00000000
        /*0024*/ 	.short	0x0013
        /*0026*/ 	.short	0x0078
        /*0028*/ 	.byte	0x00, 0xf0, 0x11, 0x00


	//----- nvinfo : EIATTR_KPARAM_INFO
	.align		4
.L_7193:
        /*002c*/ 	.byte	0x04, 0x17
        /*002e*/ 	.short	(.L_7195 - .L_7194)
.L_7194:
        /*0030*/ 	.word	0x00000000
        /*0034*/ 	.short	0x0012
        /*0036*/ 	.short	0x0074
        /*0038*/ 	.byte	0x00, 0xf0, 0x11, 0x00


	//----- nvinfo : EIATTR_KPARAM_INFO
	.align		4
.L_7195:
        /*003c*/ 	.byte	0x04, 0x17
        /*003e*/ 	.short	(.L_7197 - .L_7196)
.L_7196:
        /*0040*/ 	.word	0x00000000
        /*0044*/ 	.short	0x0011
        /*0046*/ 	.short	0x0070
        /*0048*/ 	.byte	0x00, 0xf0, 0x11, 0x00


	//----- nvinfo : EIATTR_KPARAM_INFO
	.align		4
.L_7197:
        /*004c*/ 	.byte	0x04, 0x17
        /*004e*/ 	.short	(.L_7199 - .L_7198)
.L_7198:
        /*0050*/ 	.word	0x00000000
        /*0054*/ 	.short	0x0010
        /*0056*/ 	.short	0x006c
        /*0058*/ 	.byte	0x00, 0xf0, 0x11, 0x00


	//----- nvinfo : EIATTR_KPARAM_INFO
	.align		4
.L_7199:
        /*005c*/ 	.byte	0x04, 0x17
        /*005e*/ 	.short	(.L_7201 - .L_7200)
.L_7200:
        /*0060*/ 	.word	0x00000000
        /*0064*/ 	.short	0x000f
        /*0066*/ 	.short	0x0068
        /*0068*/ 	.byte	0x00, 0xf0, 0x11, 0x00


	//----- nvinfo : EIATTR_KPARAM_INFO
	.align		4
.L_7201:
        /*006c*/ 	.byte	0x04, 0x17
        /*006e*/ 	.short	(.L_7203 - .L_7202)
.L_7202:
        /*0070*/ 	.word	0x00000000
        /*0074*/ 	.short	0x000e
        /*0076*/ 	.short	0x0060
        /*0078*/ 	.byte	0x00, 0xf0, 0x21, 0x00


	//----- nvinfo : EIATTR_KPARAM_INFO
	.align		4
.L_7203:
        /*007c*/ 	.byte	0x04, 0x17
        /*007e*/ 	.short	(.L_7205 - .L_7204)
.L_7204:
        /*0080*/ 	.word	0x00000000
        /*0084*/ 	.short	0x000d
        /*0086*/ 	.short	0x0058
        /*0088*/ 	.byte	0x00, 0xf0, 0x21, 0x00


	//----- nvinfo : EIATTR_KPARAM_INFO
	.align		4
.L_7205:
        /*008c*/ 	.byte	0x04, 0x17
        /*008e*/ 	.short	(.L_7207 - .L_7206)
.L_7206:
        /*0090*/ 	.word	0x00000000
        /*0094*/ 	.short	0x000c
        /*0096*/ 	.short	0x0050
        /*0098*/ 	.byte	0x00, 0xf0, 0x11, 0x00


	//----- nvinfo : EIATTR_KPARAM_INFO
	.align		4
.L_7207:
        /*009c*/ 	.byte	0x04, 0x17
        /*009e*/ 	.short	(.L_7209 - .L_7208)
.L_7208:
        /*00a0*/ 	.word	0x00000000
        /*00a4*/ 	.short	0x000b
        /*00a6*/ 	.short	0x004c
        /*00a8*/ 	.byte	0x00, 0xf0, 0x11, 0x00


	//----- nvinfo : EIATTR_KPARAM_INFO
	.align		4
.L_7209:
        /*00ac*/ 	.byte	0x04, 0x17
        /*00ae*/ 	.short	(.L_7211 - .L_7210)
.L_7210:
        /*00b0*/ 	.word	0x00000000
        /*00b4*/ 	.short	0x000a
        /*00b6*/ 	.short	0x0048
        /*00b8*/ 	.byte	0x00, 0xf0, 0x11, 0x00


	//----- nvinfo : EIATTR_KPARAM_INFO
	.align		4
.L_7211:
        /*00bc*/ 	.byte	0x04, 0x17
        /*00be*/ 	.short	(.L_7213 - .L_7212)
.L_7212:
        /*00c0*/ 	.word	0x00000000
        /*00c4*/ 	.short	0x0009
        /*00c6*/ 	.short	0x0040
        /*00c8*/ 	.byte	0x00, 0xf0, 0x21, 0x00


	//----- nvinfo : EIATTR_KPARAM_INFO
	.align		4
.L_7213:
        /*00cc*/ 	.byte	0x04, 0x17
        /*00ce*/ 	.short	(.L_7215 - .L_7214)
.L_7214:
        /*00d0*/ 	.word	0x00000000
        /*00d4*/ 	.short	0x0008
        /*00d6*/ 	.short	0x0038
        /*00d8*/ 	.byte	0x00, 0xf0, 0x11, 0x00


	//----- nvinfo : EIATTR_KPARAM_INFO
	.align		4
.L_7215:
        /*00dc*/ 	.byte	0x04, 0x17
        /*00de*/ 	.short	(.L_7217 - .L_7216)
.L_7216:
        /*00e0*/ 	.word	0x00000000
        /*00e4*/ 	.short	0x0007
        /*00e6*/ 	.short	0x0030
        /*00e8*/ 	.byte	0x00, 0xf0, 0x21, 0x00


	//----- nvinfo : EIATTR_KPARAM_INFO
	.align		4
.L_7217:
        /*00ec*/ 	.byte	0x04, 0x17
        /*00ee*/ 	.short	(.L_7219 - .L_7218)
.L_7218:
        /*00f0*/ 	.word	0x00000000
        /*00f4*/ 	.short	0x0006
        /*00f6*/ 	.short	0x0028
        /*00f8*/ 	.byte	0x00, 0xf0, 0x21, 0x00


	//----- nvinfo : EIATTR_KPARAM_INFO
	.align		4
.L_7219:
        /*00fc*/ 	.byte	0x04, 0x17
        /*00fe*/ 	.short	(.L_7221 - .L_7220)
.L_7220:
        /*0100*/ 	.word	0x00000000
        /*0104*/ 	.short	0x0005
        /*0106*/ 	.short	0x0024
        /*0108*/ 	.byte	0x00, 0xf0, 0x11, 0x00


	//----- nvinfo : EIATTR_KPARAM_INFO
	.align		4
.L_7221:
        /*010c*/ 	.byte	0x04, 0x17
        /*010e*/ 	.short	(.L_7223 - .L_7222)
.L_7222:
        /*0110*/ 	.word	0x00000000
        /*0114*/ 	.short	0x0004
        /*0116*/ 	.short	0x0020
        /*0118*/ 	.byte	0x00, 0xf0, 0x11, 0x00


	//----- nvinfo : EIATTR_KPARAM_INFO
	.align		4
.L_7223:
        /*011c*/ 	.byte	0x04, 0x17
        /*011e*/ 	.short	(.L_7225 - .L_7224)
.L_7224:
        /*0120*/ 	.word	0x00000000
        /*0124*/ 	.short	0x0003
        /*0126*/ 	.short	0x0018
        /*0128*/ 	.byte	0x00, 0xf0, 0x21, 0x00


	//----- nvinfo : EIATTR_KPARAM_INFO
	.align		4
.L_7225:
        /*012c*/ 	.byte	0x04, 0x17
        /*012e*/ 	.short	(.L_7227 - .L_7226)
.L_7226:
        /*0130*/ 	.word	0x00000000
        /*0134*/ 	.short	0x0002
        /*0136*/ 	.short	0x0010
        /*0138*/ 	.byte	0x00, 0xf0, 0x21, 0x00


	//----- nvinfo : EIATTR_KPARAM_INFO
	.align		4
.L_7227:
        /*013c*/ 	.byte	0x04, 0x17
        /*013e*/ 	.short	(.L_7229 - .L_7228)
.L_7228:
        /*0140*/ 	.word	0x00000000
        /*0144*/ 	.short	0x0001
        /*0146*/ 	.short	0x0008
        /*0148*/ 	.byte	0x00, 0xf0, 0x21, 0x00


	//----- nvinfo : EIATTR_KPARAM_INFO
	.align		4
.L_7229:
        /*014c*/ 	.byte	0x04, 0x17
        /*014e*/ 	.short	(.L_7231 - .L_7230)
.L_7230:
        /*0150*/ 	.word	0x00000000
        /*0154*/ 	.short	0x0000
        /*0156*/ 	.short	0x0000
        /*0158*/ 	.byte	0x00, 0xf0, 0x21, 0x00


	//----- nvinfo : EIATTR_MAXREG_COUNT
	.align		4
.L_7231:
        /*015c*/ 	.byte	0x03, 0x1b
        /*015e*/ 	.short	0x00ff


	//----- nvinfo : EIATTR_NUM_BARRIERS
	.align		4
        /*0160*/ 	.byte	0x02, 0x4c
        /*0162*/ 	.byte	0x01
	.zero		1


	//----- nvinfo : EIATTR_EXTERNS
	.align		4
        /*0164*/ 	.byte	0x04, 0x0f
        /*0166*/ 	.short	(.L_7233 - .L_7232)


	//   ....[0]....
	.align		4
.L_7232:
        /*0168*/ 	.word	index@(__assertfail)


	//----- nvinfo : EIATTR_MERCURY_ISA_VERSION
	.align		4
.L_7233:
        /*016c*/ 	.byte	0x03, 0x5f
        /*016e*/ 	.short	0x0000


	//----- nvinfo : EIATTR_COOP_GROUP_MASK_REGIDS
	.align		4
        /*0170*/ 	.byte	0x04, 0x29
        /*0172*/ 	.short	(.L_7235 - .L_7234)


	//   ....[0]....
.L_7234:
        /*0174*/ 	.word	0xffffffff


	//   ....[1]....
        /*0178*/ 	.word	0xffffffff


	//   ....[2]....
        /*017c*/ 	.word	0xffffffff


	//   ....[3]....
        /*0180*/ 	.word	0xffffffff


	//   ....[4]....
        /*0184*/ 	.word	0xffffffff


	//   ....[5]....
        /*0188*/ 	.word	0xffffffff


	//   ....[6]....
        /*018c*/ 	.word	0xffffffff


	//   ....[7]....
        /*0190*/ 	.word	0xffffffff


	//   ....[8]....
        /*0194*/ 	.word	0xffffffff


	//   ....[9]....
        /*0198*/ 	.word	0xffffffff


	//   ....[10]....
        /*019c*/ 	.word	0xffffffff


	//   ....[11]....
        /*01a0*/ 	.word	0xffffffff


	//   ....[12]....
        /*01a4*/ 	.word	0xffffffff


	//   ....[13]....
        /*01a8*/ 	.word	0xffffffff


	//   ....[14]....
        /*01ac*/ 	.word	0xffffffff


	//   ....[15]....
        /*01b0*/ 	.word	0xffffffff


	//   ....[16]....
        /*01b4*/ 	.word	0xffffffff


	//   ....[17]....
        /*01b8*/ 	.word	0xffffffff


	//   ....[18]....
        /*01bc*/ 	.word	0xffffffff


	//   ....[19]....
        /*01c0*/ 	.word	0xffffffff


	//----- nvinfo : EIATTR_COOP_GROUP_INSTR_OFFSETS
	.align		4
.L_7235:
        /*01c4*/ 	.byte	0x04, 0x28
        /*01c6*/ 	.short	(.L_7237 - .L_7236)


	//   ....[0]....
.L_7236:
        /*01c8*/ 	.word	0x000001a0


	//   ....[1]....
        /*01cc*/ 	.word	0x000001c0


	//   ....[2]....
        /*01d0*/ 	.word	0x000001e0


	//   ....[3]....
        /*01d4*/ 	.word	0x00000200


	//   ....[4]....
        /*01d8*/ 	.word	0x000002b0


	//   ....[5]....
        /*01dc*/ 	.word	0x000002d0


	//   ....[6]....
        /*01e0*/ 	.word	0x000002f0


	//   ....[7]....
        /*01e4*/ 	.word	0x000010b0


	//   ....[8]....
        /*01e8*/ 	.word	0x00001120


	//   ....[9]....
        /*01ec*/ 	.word	0x00001140


	//   ....[10]....
        /*01f0*/ 	.word	0x00001160


	//   ....[11]....
        /*01f4*/ 	.word	0x00001180


	//   ....[12]....
        /*01f8*/ 	.word	0x000011d0


	//   ....[13]....
        /*01fc*/ 	.word	0x000011f0


	//   ....[14]....
        /*0200*/ 	.word	0x00001210


	//   ....[15]....
        /*0204*/ 	.word	0x000027a0


	//   ....[16]....
        /*0208*/ 	.word	0x00002820


	//   ....[17]....
        /*020c*/ 	.word	0x00002880


	//   ....[18]....
        /*0210*/ 	.word	0x000028e0


	//   ....[19]....
        /*0214*/ 	.word	0x00002940


	//----- nvinfo : EIATTR_SYSCALL_OFFSETS
	.align		4
.L_7237:
        /*0218*/ 	.byte	0x04, 0x46
        /*021a*/ 	.short	(.L_7239 - .L_7238)


	//   ....[0]....
.L_7238:
        /*021c*/ 	.word	0x00002730


	//----- nvinfo : EIATTR_EXIT_INSTR_OFFSETS
	.align		4
.L_7239:
        /*0220*/ 	.byte	0x04, 0x1c
        /*0222*/ 	.short	(.L_7241 - .L_7240)


	//   ....[0]....
.L_7240:
        /*0224*/ 	.word	0x000020b0


	//   ....[1]....
        /*0228*/ 	.word	0x000020c0


	//   ....[2]....
        /*022c*/ 	.word	0x00002600


	//   ....[3]....
        /*0230*/ 	.word	0x00002740


	//----- nvinfo : EIATTR_CTAIDZ_USED
	.align		4
.L_7241:
        /*0234*/ 	.byte	0x01, 0x04
	.zero		2


	//----- nvinfo : EIATTR_CRS_STACK_SIZE
	.align		4
        /*0238*/ 	.byte	0x04, 0x1e
        /*023a*/ 	.short	(.L_7243 - .L_7242)
.L_7242:
        /*023c*/ 	.word	0x00000000
.L_7243:


//--------------------- .nv.info._ZN4vllm25paged_attention_v1_kernelIthLi64ELi32ELi128ELNS_18Fp8KVCacheDataTypeE2ELb0EEEvPT_PKS2_PKT0_S8_ifPKiSA_iPKfiiiSC_SC_iiiii --------------------------
	.section	.nv.info._ZN4vllm25paged_attention_v1_kernelIthLi64ELi32ELi128ELNS_18Fp8KVCacheDataTypeE2ELb0EEEvPT_PKS2_PKT0_S8_ifPKiSA_iPKfiiiSC_SC_iiiii,"",@"SHT_CUDA_INFO"
	.sectionflags	@""
	.align	4


	//----- nvinfo : EIATTR_CUDA_API_VERSION
	.align		4
        /*0000*/ 	.byte	0x04, 0x37
        /*0002*/ 	.short	(.L_7245 - .L_7244)
.L_7244:
        /*0004*/ 	.word	0x00000082


	//----- nvinfo : EIATTR_SW2861232_WAR
	.align		4
.L_7245:
        /*0008*/ 	.byte	0x01, 0x35
	.zero		2


	//----- nvinfo : EIATTR_PARAM_CBANK
	.align		4
        /*000c*/ 	.byte	0x04, 0x0a
        /*000e*/ 	.short	(.L_7247 - .L_7246)
	.align		4
.L_7246:
        /*0010*/ 	.word	index@(.nv.constant0._ZN4vllm25paged_attention_v1_kernelIthLi64ELi32ELi128ELNS_18Fp8KVCacheDataTypeE2ELb0EEEvPT_PKS2_PKT0_S8_ifPKiSA_iPKfiiiSC_SC_iiiii)
        /*0014*/ 	.short	0x0160
        /*0016*/ 	.short	0x007c


	//----- nvinfo : EIATTR_CBANK_PARAM_SIZE
	.align		4
.L_7247:
        /*0018*/ 	.byte	0x03, 0x19
        /*001a*/ 	.short	0x007c


	//----- nvinfo : EIATTR_KPARAM_INFO
	.align		4
        /*001c*/ 	.byte	0x04, 0x17
        /*001e*/ 	.short	(.L_7249 - .L_7248)
.L_7248:
        /*0020*/ 	.word	0x00000000
        /*0024*/ 	.short	0x0013
        /*0026*/ 	.short	0x0078
        /*0028*/ 	.byte	0x00, 0xf0, 0x11, 0x00


	//----- nvinfo : EIATTR_KPARAM_INFO
	.align		4
.L_7249:
        /*002c*/ 	.byte	0x04, 0x17
        /*002e*/ 	.short	(.L_7251 - .L_7250)
.L_7250:
        /*0030*/ 	.word	0x00000000
        /*0034*/ 	.short	0x0012
        /*0036*/ 	.short	0x0074
        /*0038*/ 	.byte	0x00, 0xf0, 0x11, 0x00


	//----- nvinfo : EIATTR_KPARAM_INFO
	.align		4
.L_7251:
        /*003c*/ 	.byte	0x04, 0x17
        /*003e*/ 	.short	(.L_7253 - .L_7252)
.L_7252:
        /*0040*/ 	.word	0x00000000
        /*0044*/ 	.short	0x0011
        /*0046*/ 	.short	0x0070
        /*0048*/ 	.byte	0x00, 0xf0, 0x11, 0x00


	//----- nvinfo : EIATTR_KPARAM_INFO
	.align		4
.L_7253:
        /*004c*/ 	.byte	0x04, 0x17
        /*004e*/ 	.short	(.L_7255 - .L_7254)
.L_7254:
        /*0050*/ 	.word	0x00000000
        /*0054*/ 	.short	0x0010
        /*0056*/ 	.short	0x006c
        /*0058*/ 	.byte	0x00, 0xf0, 0x11, 0x00


	//----- nvinfo : EIATTR_KPARAM_INFO
	.align		4
.L_7255:
        /*005c*/ 	.byte	0x04, 0x17
        /*005e*/ 	.short	(.L_7257 - .L_7256)
.L_7256:
        /*0060*/ 	.word	0x00000000
        /*0064*/ 	.short	0x000f
        /*0066*/ 	.short	0x0068
        /*0068*/ 	.byte	0x00, 0xf0, 0x11, 0x00


	//----- nvinfo : EIATTR_KPARAM_INFO
	.align		4
.L_7257:
        /*006c*/ 	.byte	0x04, 0x17
        /*006e*/ 	.short	(.L_7259 - .L_7258)
.L_7258:
        /*0070*/ 	.word	0x00000000
        /*0074*/ 	.short	0x000e
        /*0076*/ 	.short	0x0060
        /*0078*/ 	.byte	0x00, 0xf0, 0x21, 0x00


	//----- nvinfo : EIATTR_KPARAM_INFO
	.align		4
.L_7259:
        /*007c*/ 	.byte	0x04, 0x17
        /*007e*/ 	.short	(.L_7261 - .L_7260)
.L_7260:
        /*0080*/ 	.word	0x00000000
        /*0084*/ 	.short	0x000d
        /*0086*/ 	.short	0x0058
        /*0088*/ 	.byte	0x00, 0xf0, 0x21, 0x00


	//----- nvinfo : EIATTR_KPARAM_INFO
	.align		4
.L_7261:
        /*008c*/ 	.byte	0x04, 0x17
        /*008e*/ 	.short	(.L_7263 - .L_7262)
.L_7262:
        /*0090*/ 	.word	0x00000000
        /*0094*/ 	.short	0x000c
        /*0096*/ 	.short	0x0050
        /*0098*/ 	.byte	0x00, 0xf0, 0x11, 0x00


	//----- nvinfo : EIATTR_KPARAM_INFO
	.align		4
.L_7263:
        /*009c*/ 	.byte	0x04, 0x17
        /*009e*/ 	.short	(.L_7265 - .L_7264)
.L_7264:
        /*00a0*/ 	.word	0x00000000
        /*00a4*/ 	.short	0x000b
        /*00a6*/ 	.short	0x004c
        /*00a8*/ 	.byte	0x00, 0xf0, 0x11, 0x00


	//----- nvinfo : EIATTR_KPARAM_INFO
	.align		4
.L_7265:
        /*00ac*/ 	.byte	0x04, 0x17
        /*00ae*/ 	.short	(.L_7267 - .L_7266)
.L_7266:
        /*00b0*/ 	.word	0x00000000
        /*00b4*/ 	.short	0x000a
        /*00b6*/ 	.short	0x0048
        /*00b8*/ 	.byte	0x00, 0xf0, 0x11, 0x00


	//----- nvinfo : EIATTR_KPARAM_INFO
	.align		4
.L_7267:
        /*00bc*/ 	.byte	0x04, 0x17
        /*00be*/ 	.short	(.L_7269 - .L_7268)
.L_7268:
        /*00c0*/ 	.word	0x00000000
        /*00c4*/ 	.short	0x0009
        /*00c6*/ 	.short	0x0040
        /*00c8*/ 	.byte	0x00, 0xf0, 0x21, 0x00


	//----- nvinfo : EIATTR_KPARAM_INFO
	.align		4
.L_7269:
        /*00cc*/ 	.byte	0x04, 0x17
        /*00ce*/ 	.short	(.L_7271 - .L_7270)
.L_7270:
        /*00d0*/ 	.word	0x00000000
        /*00d4*/ 	.short	0x0008
        /*00d6*/ 	.short	0x0038
        /*00d8*/ 	.byte	0x00, 0xf0, 0x11, 0x00


	//----- nvinfo : EIATTR_KPARAM_INFO
	.align		4
.L_7271:
        /*00dc*/ 	.byte	0x04, 0x17
        /*00de*/ 	.short	(.L_7273 - .L_7272)
.L_7272:
        /*00e0*/ 	.word	0x00000000
        /*00e4*/ 	.short	0x0007
        /*00e6*/ 	.short	0x0030
        /*00e8*/ 	.byte	0x00, 0xf0, 0x21, 0x00


	//----- nvinfo : EIATTR_KPARAM_INFO
	.align		4
.L_7273:
        /*00ec*/ 	.byte	0x04, 0x17
        /*00ee*/ 	.short	(.L_7275 - .L_7274)
.L_7274:
        /*00f0*/ 	.word	0x00000000
        /*00f4*/ 	.short	0x0006
        /*00f6*/ 	.short	0x0028
        /*00f8*/ 	.byte	0x00, 0xf0, 0x21, 0x00


	//----- nvinfo : EIATTR_KPARAM_INFO
	.align		4
.L_7275:
        /*00fc*/ 	.byte	0x04, 0x17
        /*00fe*/ 	.short	(.L_7277 - .L_7276)
.L_7276:
        /*0100*/ 	.word	0x00000000
        /*0104*/ 	.short	0x0005
        /*0106*/ 	.short	0x0024
        /*0108*/ 	.byte	0x00, 0xf0, 0x11, 0x00


	//----- nvinfo : EIATTR_KPARAM_INFO
	.align		4
.L_7277:
        /*010c*/ 	.byte	0x04, 0x17
        /*010e*/ 	.short	(.L_7279 - .L_7278)
.L_7278:
        /*0110*/ 	.word	0x00000000
        /*0114*/ 	.short	0x0004
        /*0116*/ 	.short	0x0020
        /*0118*/ 	.byte	0x00, 0xf0, 0x11, 0x00


	//----- nvinfo : EIATTR_KPARAM_INFO
	.align		4
.L_7279:
        /*011c*/ 	.byte	0x04, 0x17
        /*011e*/ 	.short	(.L_7281 - .L_7280)
.L_7280:
        /*0120*/ 	.word	0x00000000
        /*0124*/ 	.short	0x0003
        /*0126*/ 	.short	0x0018
        /*0128*/ 	.byte	0x00, 0xf0, 0x21, 0x00


	//----- nvinfo : EIATTR_KPARAM_INFO
	.align		4
.L_7281:
        /*012c*/ 	.byte	0x04, 0x17
        /*012e*/ 	.short	(.L_7283 - .L_7282)
.L_7282:
        /*0130*/ 	.word	0x00000000
        /*0134*/ 	.short	0x0002
        /*0136*/ 	.short	0x0010
        /*0138*/ 	.byte	0x00, 0xf0, 0x21, 0x00


	//----- nvinfo : EIATTR_KPARAM_INFO
	.align		4
.L_7283:
        /*013c*/ 	.byte	0x04, 0x17
        /*013e*/ 	.short	(.L_7285 - .L_7284)
.L_7284:
        /*0140*/ 	.word	0x00000000
        /*0144*/ 	.short	0x0001
        /*0146*/ 	.short	0x0008
        /*0148*/ 	.byte	0x00, 0xf0, 0x21, 0x00


	//----- nvinfo : EIATTR_KPARAM_INFO
	.align		4
.L_7285:
        /*014c*/ 	.byte	0x04, 0x17
        /*014e*/ 	.short	(.L_7287 - .L_7286)
.L_7286:
        /*0150*/ 	.word	0x00000000
        /*0154*/ 	.short	0x0000
        /*0156*/ 	.short	0x0000
        /*0158*/ 	.byte	0x00, 0xf0, 0x21, 0x00


	//----- nvinfo : EIATTR_MAXREG_COUNT
	.align		4
.L_7287:
        /*015c*/ 	.byte	0x03, 0x1b
        /*015e*/ 	.short	0x00ff


	//----- nvinfo : EIATTR_NUM_BARRIERS
	.align		4
        /*0160*/ 	.byte	0x02, 0x4c
        /*0162*/ 	.byte	0x01
	.zero		1


	//----- nvinfo : EIATTR_EXTERNS
	.align		4
        /*0164*/ 	.byte	0x04, 0x0f
        /*0166*/ 	.short	(.L_7289 - .L_7288)


	//   ....[0]....
	.align		4
.L_7288:
        /*0168*/ 	.word	index@(__assertfail)


	//----- nvinfo : EIATTR_MERCURY_ISA_VERSION
	.align		4
.L_7289:
        /*016c*/ 	.byte	0x03, 0x5f
        /*016e*/ 	.short	0x0000


	//----- nvinfo : EIATTR_COOP_GROUP_MASK_REGIDS
	.align		4
        /*0170*/ 	.byte	0x04, 0x29
        /*0172*/ 	.short	(.L_7291 - .L_7290)


	//   ....[0]....
.L_7290:
        /*0174*/ 	.word	0xffffffff


	//   ....[1]....
        /*0178*/ 	.word	0xffffffff


	//   ....[2]....
        /*017c*/ 	.word	0xffffffff


	//   ....[3]....
        /*0180*/ 	.word	0xffffffff


	//   ....[4]....
        /*0184*/ 	.word	0xffffffff


	//   ....[5]....
        /*0188*/ 	.word	0xffffffff


	//   ....[6]....
        /*018c*/ 	.word	0xffffffff


	//   ....[7]....
        /*0190*/ 	.word	0xffffffff


	//   ....[8]....
        /*0194*/ 	.word	0xffffffff


	//   ....[9]....
        /*0198*/ 	.word	0xffffffff


	//   ....[10]....
        /*019c*/ 	.word	0xffffffff


	//   ....[11]....
        /*01a0*/ 	.word	0xffffffff


	//   ....[12]....
        /*01a4*/ 	.word	0xffffffff


	//   ....[13]....
        /*01a8*/ 	.word	0xffffffff


	//   ....[14]....
        /*01ac*/ 	.word	0xffffffff


	//   ....[15]....
        /*01b0*/ 	.word	0xffffffff


	//   ....[16]....
        /*01b4*/ 	.word	0xffffffff


	//   ....[17]....
        /*01b8*/ 	.word	0xffffffff


	//   ....[18]....
        /*01bc*/ 	.word	0xffffffff


	//   ....[19]....
        /*01c0*/ 	.word	0xffffffff


	//----- nvinfo : EIATTR_COOP_GROUP_INSTR_OFFSETS
	.align		4
.L_7291:
        /*01c4*/ 	.byte	0x04, 0x28
        /*01c6*/ 	.short	(.L_7293 - .L_7292)


	//   ....[0]....
.L_7292:
        /*01c8*/ 	.word	0x000001a0


	//   ....[1]....
        /*01cc*/ 	.word	0x000001c0


	//   ....[2]....
        /*01d0*/ 	.word	0x000001e0


	//   ....[3]....
        /*01d4*/ 	.word	0x00000200


	//   ....[4]....
        /*01d8*/ 	.word	0x000002b0


	//   ....[5]....
        /*01dc*/ 	.word	0x000002d0


	//   ....[6]....
        /*01e0*/ 	.word	0x000002f0


	//   ....[7]....
        /*01e4*/ 	.word	0x000010b0


	//   ....[8]....
        /*01e8*/ 	.word	0x00001120


	//   ....[9]....
        /*01ec*/ 	.word	0x00001140


	//   ....[10]....
        /*01f0*/ 	.word	0x00001160


	//   ....[11]....
        /*01f4*/ 	.word	0x00001180


	//   ....[12]....
        /*01f8*/ 	.word	0x000011d0


	//   ....[13]....
        /*01fc*/ 	.word	0x000011f0


	//   ....[14]....
        /*0200*/ 	.word	0x00001210


	//   ....[15]....
        /*0204*/ 	.word	0x00002570


	//   ....[16]....
        /*0208*/ 	.word	0x000025f0


	//   ....[17]....
        /*020c*/ 	.word	0x00002650


	//   ....[18]....
        /*0210*/ 	.word	0x000026b0


	//   ....[19]....
        /*0214*/ 	.word	0x00002710


	//----- nvinfo : EIATTR_SYSCALL_OFFSETS
	.align		4
.L_7293:
        /*0218*/ 	.byte	0x04, 0x46
        /*021a*/ 	.short	(.L_7295 - .L_7294)


	//   ....[0]....
.L_7294:
        /*021c*/ 	.word	0x00002500


	//----- nvinfo : EIATTR_EXIT_INSTR_OFFSETS
	.align		4
.L_7295:
        /*0220*/ 	.byte	0x04, 0x1c
        /*0222*/ 	.short	(.L_7297 - .L_7296)


	//   ....[0]....
.L_7296:
        /*0224*/ 	.word	0x00001f70


	//   ....[1]....
        /*0228*/ 	.word	0x00001f80


	//   ....[2]....
        /*022c*/ 	.word	0x000023d0


	//   ....[3]....
        /*0230*/ 	.word	0x00002510


	//----- nvinfo : EIATTR_CTAIDZ_USED
	.align		4
.L_7297:
        /*0234*/ 	.byte	0x01, 0x04
	.zero		2


	//----- nvinfo : EIATTR_CRS_STACK_SIZE
	.align		4
        /*0238*/ 	.byte	0x04, 0x1e
        /*023a*/ 	.short	(.L_7299 - .L_7298)
.L_7298:
        /*023c*/ 	.word	0x00000000
.L_7299:


//--------------------- .nv.info._ZN4vllm25paged_attention_v1_kernelIthLi32ELi32ELi128ELNS_18Fp8KVCacheDataTypeE2ELb0EEEvPT_PKS2_PKT0_S8_ifPKiSA_iPKfiiiSC_SC_iiiii --------------------------
	.section	.nv.info._ZN4vllm25paged_attention_v1_kernelIthLi32ELi32ELi128ELNS_18Fp8KVCacheDataTypeE2ELb0EEEvPT_PKS2_PKT0_S8_ifPKiSA_iPKfiiiSC_SC_iiiii,"",@"SHT_CUDA_INFO"
	.sectionflags	@""
	.align	4


	//----- nvinfo : EIATTR_CUDA_API_VERSION
	.align		4
        /*0000*/ 	.byte	0x04, 0x37
        /*0002*/ 	.short	(.L_7301 - .L_7300)
.L_7300:
        /*0004*/ 	.word	0x00000082


	//----- nvinfo : EIATTR_SW2861232_WAR
	.align		4
.L_7301:
        /*0008*/ 	.byte	0x01, 0x35
	.zero		2


	//----- nvinfo : EIATTR_PARAM_CBANK
	.align		4
        /*000c*/ 	.byte	0x04, 0x0a
        /*000e*/ 	.short	(.L_7303 - .L_7302)
	.align		4
.L_7302:
        /*0010*/ 	.word	index@(.nv.constant0._ZN4vllm25paged_attention_v1_kernelIthLi32ELi32ELi128ELNS_18Fp8KVCacheDataTypeE2ELb0EEEvPT_PKS2_PKT0_S8_ifPKiSA_iPKfiiiSC_SC_iiiii)
        /*0014*/ 	.short	0x0160
        /*0016*/ 	.short	0x007c


	//----- nvinfo : EIATTR_CBANK_PARAM_SIZE
	.align		4
.L_7303:
        /*0018*/ 	.byte	0x03, 0x19
        /*001a*/ 	.short	0x007c


	//----- nvinfo : EIATTR_KPARAM_INFO
	.align		4
        /*001c*/ 	.byte	0x04, 0x17
        /*001e*/ 	.short	(.L_7305 - .L_7304)
.L_7304:
        /*0020*/ 	.word	0x00000000
        /*0024*/ 	.short	0x0013
        /*0026*/ 	.short	0x0078
        /*0028*/ 	.byte	0x00, 0xf0, 0x11, 0x00


	//----- nvinfo : EIATTR_KPARAM_INFO
	.align		4
.L_7305:
        /*002c*/ 	.byte	0x04, 0x17
        /*002e*/ 	.short	(.L_7307 - .L_7306)
.L_7306:
        /*0030*/ 	.word	0x00000000
        /*0034*/ 	.short	0x0012
        /*0036*/ 	.short	0x0074
        /*0038*/ 	.byte	0x00, 0xf0, 0x11, 0x00


	//----- nvinfo : EIATTR_KPARAM_INFO
	.align		4
.L_7307:
        /*003c*/ 	.byte	0x04, 0x17
        /*003e*/ 	.short	(.L_7309 - .L_7308)
.L_7308:
        /*0040*/ 	.word	0x00000000
        /*0044*/ 	.short	0x0011
        /*0046*/ 	.short	0x0070
        /*0048*/ 	.byte	0x00, 0xf0, 0x11, 0x00


	//----- nvinfo : EIATTR_KPARAM_INFO
	.align		4
.L_7309:
        /*004c*/ 	.byte	0x04, 0x17
        /*004e*/ 	.short	(.L_7311 - .L_7310)
.L_7310:
        /*0050*/ 	.word	0x00000000
        /*0054*/ 	.short	0x0010
        /*0056*/ 	.short	0x006c
        /*0058*/ 	.byte	0x00, 0xf0, 0x11, 0x00


	//----- nvinfo : EIATTR_KPARAM_INFO
	.align		4
.L_7311:
        /*005c*/ 	.byte	0x04, 0x17
        /*005e*/ 	.short	(.L_7313 - .L_7312)
.L_7312:
        /*0060*/ 	.word	0x00000000
        /*0064*/ 	.short	0x000f
        /*0066*/ 	.short	0x0068
        /*0068*/ 	.byte	0x00, 0xf0, 0x11, 0x00


	//----- nvinfo : EIATTR_KPARAM_INFO
	.align		4
.L_7313:
        /*006c*/ 	.byte	0x04, 0x17
        /*006e*/ 	.short	(.L_7315 - .L_7314)
.L_7314:
        /*0070*/ 	.word	0x00000000
        /*0074*/ 	.short	0x000e
        /*0076*/ 	.short	0x0060
        /*0078*/ 	.byte	0x00, 0xf0, 0x21, 0x00


	//----- nvinfo : EIATTR_KPARAM_INFO
	.align		4
.L_7315:
        /*007c*/ 	.byte	0x04, 0x17
        /*007e*/ 	.short	(.L_7317 - .L_7316)
.L_7316:
        /*0080*/ 	.word	0x00000000
        /*0084*/ 	.short	0x000d
        /*0086*/ 	.short	0x0058
        /*0088*/ 	.byte	0x00, 0xf0, 0x21, 0x00


	//----- nvinfo : EIATTR_KPARAM_INFO
	.align		4
.L_7317:
        /*008c*/ 	.byte	0x04, 0x17
        /*008e*/ 	.short	(.L_7319 - .L_7318)
.L_7318:
        /*0090*/ 	.word	0x00000000
        /*0094*/ 	.short	0x000c
        /*0096*/ 	.short	0x0050
        /*0098*/ 	.byte	0x00, 0xf0, 0x11, 0x00


	//----- nvinfo : EIATTR_KPARAM_INFO
	.align		4
.L_7319:
        /*009c*/ 	.byte	0x04, 0x17
        /*009e*/ 	.short	(.L_7321 - .L_7320)
.L_7320:
        /*00a0*/ 	.word	0x00000000
        /*00a4*/ 	.short	0x000b
        /*00a6*/ 	.short	0x004c
        /*00a8*/ 	.byte	0x00, 0xf0, 0x11, 0x00


	//----- nvinfo : EIATTR_KPARAM_INFO
	.align		4
.L_7321:
        /*00ac*/ 	.byte	0x04, 0x17
        /*00ae*/ 	.short	(.L_7323 - .L_7322)
.L_7322:
        /*00b0*/ 	.word	0x00000000
        /*00b4*/ 	.short	0x000a
        /*00b6*/ 	.short	0x0048
        /*00b8*/ 	.byte	0x00, 0xf0, 0x11, 0x00


	//----- nvinfo : EIATTR_KPARAM_INFO
	.align		4
.L_7323:
        /*00bc*/ 	.byte	0x04, 0x17
        /*00be*/ 	.short	(.L_7325 - .L_7324)
.L_7324:
        /*00c0*/ 	.word	0x00000000
        /*00c4*/ 	.short	0x0009
        /*00c6*/ 	.short	0x0040
        /*00c8*/ 	.byte	0x00, 0xf0, 0x21, 0x00


	//----- nvinfo : EIATTR_KPARAM_INFO
	.align		4
.L_7325:
        /*00cc*/ 	.byte	0x04, 0x17
        /*00ce*/ 	.short	(.L_7327 - .L_7326)
.L_7326:
        /*00d0*/ 	.word	0x00000000
        /*00d4*/ 	.short	0x0008
        /*00d6*/ 	.short	0x0038
        /*00d8*/ 	.byte	0x00, 0xf0, 0x11, 0x00


	//----- nvinfo : EIATTR_KPARAM_INFO
	.align		4
.L_7327:
        /*00dc*/ 	.byte	0x04, 0x17
        /*00de*/ 	.short	(.L_7329 - .L_7328)
.L_7328:
        /*00e0*/ 	.word	0x00000000
        /*00e4*/ 	.short	0x0007
        /*00e6*/ 	.short	0x0030
        /*00e8*/ 	.byte	0x00, 0xf0, 0x21, 0x00


	//----- nvinfo : EIATTR_KPARAM_INFO
	.align		4
.L_7329:
        /*00ec*/ 	.byte	0x04, 0x17
        /*00ee*/ 	.short	(.L_7331 - .L_7330)
.L_7330:
        /*00f0*/ 	.word	0x00000000
        /*00f4*/ 	.short	0x0006
        /*00f6*/ 	.short	0x0028
        /*00f8*/ 	.byte	0x00, 0xf0, 0x21, 0x00


	//----- nvinfo : EIATTR_KPARAM_INFO
	.align		4
.L_7331:
        /*00fc*/ 	.byte	0x04, 0x17
        /*00fe*/ 	.short	(.L_7333 - .L_7332)
.L_7332:
        /*0100*/ 	.word	0x00000000
        /*0104*/ 	.short	0x0005
        /*0106*/ 	.short	0x0024
        /*0108*/ 	.byte	0x00, 0xf0, 0x11, 0x00


	//----- nvinfo : EIATTR_KPARAM_INFO
	.align		4
.L_7333:
        /*010c*/ 	.byte	0x04, 0x17
        /*010e*/ 	.short	(.L_7335 - .L_7334)
.L_7334:
        /*0110*/ 	.word	0x00000000
        /*0114*/ 	.short	0x0004
        /*0116*/ 	.short	0x0020
        /*0118*/ 	.byte	0x00, 0xf0, 0x11, 0x00


	//----- nvinfo : EIATTR_KPARAM_INFO
	.align		4
.L_7335:
        /*011c*/ 	.byte	0x04, 0x17
        /*011e*/ 	.short	(.L_7337 - .L_7336)
.L_7336:
        /*0120*/ 	.word	0x00000000
        /*0124*/ 	.short	0x0003
        /*0126*/ 	.short	0x0018
        /*0128*/ 	.byte	0x00, 0xf0, 0x21, 0x00


	//----- nvinfo : EIATTR_KPARAM_INFO
	.align		4
.L_7337:
        /*012c*/ 	.byte	0x04, 0x17
        /*012e*/ 	.short	(.L_7339 - .L_7338)
.L_7338:
        /*0130*/ 	.word	0x00000000
        /*0134*/ 	.short	0x0002
        /*0136*/ 	.short	0x0010
        /*0138*/ 	.byte	0x00, 0xf0, 0x21, 0x00


	//----- nvinfo : EIATTR_KPARAM_INFO
	.align		4
.L_7339:
        /*013c*/ 	.byte	0x04, 0x17
        /*013e*/ 	.short	(.L_7341 - .L_7340)
.L_7340:
        /*0140*/ 	.word	0x00000000
        /*0144*/ 	.short	0x0001
        /*0146*/ 	.short	0x0008
        /*0148*/ 	.byte	0x00, 0xf0, 0x21, 0x00


	//----- nvinfo : EIATTR_KPARAM_INFO
	.align		4
.L_7341:
        /*014c*/ 	.byte	0x04, 0x17
        /*014e*/ 	.short	(.L_7343 - .L_7342)
.L_7342:
        /*0150*/ 	.word	0x00000000
        /*0154*/ 	.short	0x0000
        /*0156*/ 	.short	0x0000
        /*0158*/ 	.byte	0x00, 0xf0, 0x21, 0x00


	//----- nvinfo : EIATTR_MAXREG_COUNT
	.align		4
.L_7343:
        /*015c*/ 	.byte	0x03, 0x1b
        /*015e*/ 	.short	0x00ff


	//----- nvinfo : EIATTR_NUM_BARRIERS
	.align		4
        /*0160*/ 	.byte	0x02, 0x4c
        /*0162*/ 	.byte	0x01
	.zero		1


	//----- nvinfo : EIATTR_EXTERNS
	.align		4
        /*0164*/ 	.byte	0x04, 0x0f
        /*0166*/ 	.short	(.L_7345 - .L_7344)


	//   ....[0]....
	.align		4
.L_7344:
        /*0168*/ 	.word	index@(__assertfail)


	//----- nvinfo : EIATTR_MERCURY_ISA_VERSION
	.align		4
.L_7345:
        /*016c*/ 	.byte	0x03, 0x5f
        /*016e*/ 	.short	0x0000


	//----- nvinfo : EIATTR_COOP_GROUP_MASK_REGIDS
	.align		4
        /*0170*/ 	.byte	0x04, 0x29
        /*0172*/ 	.short	(.L_7347 - .L_7346)


	//   ....[0]....
.L_7346:
        /*0174*/ 	.word	0xffffffff


	//   ....[1]....
        /*0178*/ 	.word	0xffffffff


	//   ....[2]....
        /*017c*/ 	.word	0xffffffff


	//   ....[3]....
        /*0180*/ 	.word	0xffffffff


	//   ....[4]....
        /*0184*/ 	.word	0xffffffff


	//   ....[5]....
        /*0188*/ 	.word	0xffffffff


	//   ....[6]....
        /*018c*/ 	.word	0xffffffff


	//   ....[7]....
        /*0190*/ 	.word	0xffffffff


	//   ....[8]....
        /*0194*/ 	.word	0xffffffff


	//   ....[9]....
        /*0198*/ 	.word	0xffffffff


	//   ....[10]....
        /*019c*/ 	.word	0xffffffff


	//   ....[11]....
        /*01a0*/ 	.word	0xffffffff


	//   ....[12]....
        /*01a4*/ 	.word	0xffffffff


	//   ....[13]....
        /*01a8*/ 	.word	0xffffffff


	//   ....[14]....
        /*01ac*/ 	.word	0xffffffff


	//   ....[15]....
        /*01b0*/ 	.word	0xffffffff


	//   ....[16]....
        /*01b4*/ 	.word	0xffffffff


	//   ....[17]....
        /*01b8*/ 	.word	0xffffffff


	//   ....[18]....
        /*01bc*/ 	.word	0xffffffff


	//   ....[19]....
        /*01c0*/ 	.word	0xffffffff


	//----- nvinfo : EIATTR_COOP_GROUP_INSTR_OFFSETS
	.align		4
.L_7347:
        /*01c4*/ 	.byte	0x04, 0x28
        /*01c6*/ 	.short	(.L_7349 - .L_7348)


	//   ....[0]....
.L_7348:
        /*01c8*/ 	.word	0x000001a0


	//   ....[1]....
        /*01cc*/ 	.word	0x000001c0


	//   ....[2]....
        /*01d0*/ 	.word	0x000001e0


	//   ....[3]....
        /*01d4*/ 	.word	0x00000200


	//   ....[4]....
        /*01d8*/ 	.word	0x000002b0


	//   ....[5]....
        /*01dc*/ 	.word	0x000002d0


	//   ....[6]....
        /*01e0*/ 	.word	0x000002f0


	//   ....[7]....
        /*01e4*/ 	.word	0x000010b0


	//   ....[8]....
        /*01e8*/ 	.word	0x00001110


	//   ....[9]....
        /*01ec*/ 	.word	0x00001140


	//   ....[10]....
        /*01f0*/ 	.word	0x00001160


	//   ....[11]....
        /*01f4*/ 	.word	0x00001180


	//   ....[12]....
        /*01f8*/ 	.word	0x000011d0


	//   ....[13]....
        /*01fc*/ 	.word	0x000011f0


	//   ....[14]....
        /*0200*/ 	.word	0x00001210


	//   ....[15]....
        /*0204*/ 	.word	0x000021c0


	//   ....[16]....
        /*0208*/ 	.word	0x00002240


	//   ....[17]....
        /*020c*/ 	.word	0x000022a0


	//   ....[18]....
        /*0210*/ 	.word	0x00002300


	//   ....[19]....
        /*0214*/ 	.word	0x00002360


	//----- nvinfo : EIATTR_SYSCALL_OFFSETS
	.align		4
.L_7349:
        /*0218*/ 	.byte	0x04, 0x46
        /*021a*/ 	.short	(.L_7351 - .L_7350)


	//   ....[0]....
.L_7350:
        /*021c*/ 	.word	0x00002150


	//----- nvinfo : EIATTR_EXIT_INSTR_OFFSETS
	.align		4
.L_7351:
        /*0220*/ 	.byte	0x04, 0x1c
        /*0222*/ 	.short	(.L_7353 - .L_7352)


	//   ....[0]....
.L_7352:
        /*0224*/ 	.word	0x00001d80


	//   ....[1]....
        /*0228*/ 	.word	0x00001d90


	//   ....[2]....
        /*022c*/ 	.word	0x00002020


	//   ....[3]....
        /*0230*/ 	.word	0x00002160


	//----- nvinfo : EIATTR_CTAIDZ_USED
	.align		4
.L_7353:
        /*0234*/ 	.byte	0x01, 0x04
	.zero		2


	//----- nvinfo : EIATTR_CRS_STACK_SIZE
	.align		4
        /*0238*/ 	.byte	0x04, 0x1e
        /*023a*/ 	.short	(.L_7355 - .L_7354)
.L_7354:
        /*023c*/ 	.word	0x00000000
.L_7355:


//--------------------- .nv.info._ZN4vllm25paged_attention_v1_kernelIthLi256ELi32ELi128ELNS_18Fp8KVCacheDataTypeE2ELb1EEEvPT_PKS2_PKT0_S8_ifPKiSA_iPKfiiiSC_SC_iiiii --------------------------
	.section	.nv.info._ZN4vllm25paged_attention_v1_kernelIthLi256ELi32ELi128ELNS_18Fp8KVCacheDataTypeE2ELb1EEEvPT_PKS2_PKT0_S8_ifPKiSA_iPKfiiiSC_SC_iiiii,"",@"SHT_CUDA_INFO"
	.sectionflags	@""
	.align	4


	//----- nvinfo : EIATTR_CUDA_API_VERSION
	.align		4
        /*0000*/ 	.byte	0x04, 0x37
        /*0002*/ 	.short	(.L_7357 - .L_7356)
.L_7356:
        /*0004*/ 	.word	0x00000082


	//----- nvinfo : EIATTR_SW2861232_WAR
	.align		4
.L_7357:
        /*0008*/ 	.byte	0x01, 0x35
	.zero		2


	//----- nvinfo : EIATTR_PARAM_CBANK
	.align		4
        /*000c*/ 	.byte	0x04, 0x0a
        /*000e*/ 	.short	(.L_7359 - .L_7358)
	.align		4
.L_7358:
        /*0010*/ 	.word	index@(.nv.constant0._ZN4vllm25paged_attention_v1_kernelIthLi256ELi32ELi128ELNS_18Fp8KVCacheDataTypeE2ELb1EEEvPT_PKS2_PKT0_S8_ifPKiSA_iPKfiiiSC_SC_iiiii)
        /*0014*/ 	.short	0x0160
        /*0016*/ 	.short	0x007c


	//----- nvinfo : EIATTR_CBANK_PARAM_SIZE
	.align		4
.L_7359:
        /*0018*/ 	.byte	0x03, 0x19
        /*001a*/ 	.short	0x007c


	//----- nvinfo : EIATTR_KPARAM_INFO
	.align		4
        /*001c*/ 	.byte	0x04, 0x17
        /*001e*/ 	.short	(.L_7361 - .L_7360)
.L_7360:
        /*0020*/ 	.word	0x00000000
        /*0024*/ 	.short	0x0013
        /*0026*/ 	.short	0x0078
        /*0028*/ 	.byte	0x00, 0xf0, 0x11, 0x00


	//----- nvinfo : EIATTR_KPARAM_INFO
	.align		4
.L_7361:
        /*002c*/ 	.byte	0x04, 0x17
        /*002e*/ 	.short	(.L_7363 - .L_7362)
.L_7362:
        /*0030*/ 	.word	0x00000000
        /*0034*/ 	.short	0x0012
        /*0036*/ 	.short	0x0074
        /*0038*/ 	.byte	0x00, 0xf0, 0x11, 0x00


	//----- nvinfo : EIATTR_KPARAM_INFO
	.align		4
.L_7363:
        /*003c*/ 	.byte	0x04, 0x17
        /*003e*/ 	.short	(.L_7365 - .L_7364)
.L_7364:
        /*0040*/ 	.word	0x00000000
        /*0044*/ 	.short	0x0011
        /*0046*/ 	.short	0x0070
        /*0048*/ 	.byte	0x00, 0xf0, 0x11, 0x00


	//----- nvinfo : EIATTR_KPARAM_INFO
	.align		4
.L_7365:
        /*004c*/ 	.byte	0x04, 0x17
        /*004e*/ 	.short	(.L_7367 - .L_7366)
.L_7366:
        /*0050*/ 	.word	0x00000000
        /*0054*/ 	.short	0x0010
        /*0056*/ 	.short	0x006c
        /*0058*/ 	.byte	0x00, 0xf0, 0x11, 0x00


	//----- nvinfo : EIATTR_KPARAM_INFO
	.align		4
.L_7367:
        /*005c*/ 	.byte	0x04, 0x17
        /*005e*/ 	.short	(.L_7369 - .L_7368)
.L_7368:
        /*0060*/ 	.word	0x00000000
        /*0064*/ 	.short	0x000f
        /*0066*/ 	.short	0x0068
        /*0068*/ 	.byte	0x00, 0xf0, 0x11, 0x00


	//----- nvinfo : EIATTR_KPARAM_INFO
	.align		4
.L_7369:
        /*006c*/ 	.byte	0x04, 0x17
        /*006e*/ 	.short	(.L_7371 - .L_7370)
.L_7370:
        /*0070*/ 	.word	0x00000000
        /*0074*/ 	.short	0x000e
        /*0076*/ 	.short	0x0060
        /*0078*/ 	.byte	0x00, 0xf0, 0x21, 0x00


	//----- nvinfo : EIATTR_KPARAM_INFO
	.align		4
.L_7371:
        /*007c*/ 	.byte	0x04, 0x17
        /*007e*/ 	.short	(.L_7373 - .L_7372)
.L_7372:
        /*0080*/ 	.word	0x00000000
        /*0084*/ 	.short	0x000d
        /*0086*/ 	.short	0x0058
        /*0088*/ 	.byte	0x00, 0xf0, 0x21, 0x00


	//----- nvinfo : EIATTR_KPARAM_INFO
	.align		4
.L_7373:
        /*008c*/ 	.byte	0x04, 0x17
        /*008e*/ 	.short	(.L_7375 - .L_7374)
.L_7374:
        /*0090*/ 	.word	0x00000000
        /*0094*/ 	.short	0x000c
        /*0096*/ 	.short	0x0050
        /*0098*/ 	.byte	0x00, 0xf0, 0x11, 0x00


	//----- nvinfo : EIATTR_KPARAM_INFO
	.align		4
.L_7375:
        /*009c*/ 	.byte	0x04, 0x17
        /*009e*/ 	.short	(.L_7377 - .L_7376)
.L_7376:
        /*00a0*/ 	.word	0x00000000
        /*00a4*/ 	.short	0x000b
        /*00a6*/ 	.short	0x004c
        /*00a8*/ 	.byte	0x00, 0xf0, 0x11, 0x00


	//----- nvinfo : EIATTR_KPARAM_INFO
	.align		4
.L_7377:
        /*00ac*/ 	.byte	0x04, 0x17
        /*00ae*/ 	.short	(.L_7379 - .L_7378)
.L_7378:
        /*00b0*/ 	.word	0x00000000
        /*00b4*/ 	.short	0x000a
        /*00b6*/ 	.short	0x0048
        /*00b8*/ 	.byte	0x00, 0xf0, 0x11, 0x00


	//----- nvinfo : EIATTR_KPARAM_INFO
	.align		4
.L_7379:
        /*00bc*/ 	.byte	0x04, 0x17
        /*00be*/ 	.short	(.L_7381 - .L_7380)
.L_7380:
        /*00c0*/ 	.word	0x00000000
        /*00c4*/ 	.short	0x0009
        /*00c6*/ 	.short	0x0040
        /*00c8*/ 	.byte	0x00, 0xf0, 0x21, 0x00


	//----- nvinfo : EIATTR_KPARAM_INFO
	.align		4
.L_7381:
        /*00cc*/ 	.byte	0x04, 0x17
        /*00ce*/ 	.short	(.L_7383 - .L_7382)
.L_7382:
        /*00d0*/ 	.word	0x00000000
        /*00d4*/ 	.short	0x0008
        /*00d6*/ 	.short	0x0038
        /*00d8*/ 	.byte	0x00, 0xf0, 0x11, 0x00


	//----- nvinfo : EIATTR_KPARAM_INFO
	.align		4
.L_7383:
        /*00dc*/ 	.byte	0x04, 0x17
        /*00de*/ 	.short	(.L_7385 - .L_7384)
.L_7384:
        /*00e0*/ 	.word	0x00000000
        /*00e4*/ 	.short	0x0007
        /*00e6*/ 	.short	0x0030
        /*00e8*/ 	.byte	0x00, 0xf0, 0x21, 0x00


	//----- nvinfo : EIATTR_KPARAM_INFO
	.align		4
.L_7385:
        /*00ec*/ 	.byte	0x04, 0x17
        /*00ee*/ 	.short	(.L_7387 - .L_7386)
.L_7386:
        /*00f0*/ 	.word	0x00000000
        /*00f4*/ 	.short	0x0006
        /*00f6*/ 	.short	0x0028
        /*00f8*/ 	.byte	0x00, 0xf0, 0x21, 0x00


	//----- nvinfo : EIATTR_KPARAM_INFO
	.align		4
.L_7387:
        /*00fc*/ 	.byte	0x04, 0x17
        /*00fe*/ 	.short	(.L_7389 - .L_7388)
.L_7388:
        /*0100*/ 	.word	0x00000000
        /*0104*/ 	.short	0x0005
        /*0106*/ 	.short	0x0024
        /*0108*/ 	.byte	0x00, 0xf0, 0x11, 0x00


	//----- nvinfo : EIATTR_KPARAM_INFO
	.align		4
.L_7389:
        /*010c*/ 	.byte	0x04, 0x17
        /*010e*/ 	.short	(.L_7391 - .L_7390)
.L_7390:
        /*0110*/ 	.word	0x00000000
        /*0114*/ 	.short	0x0004
        /*0116*/ 	.short	0x0020
        /*0118*/ 	.byte	0x00, 0xf0, 0x11, 0x00


	//----- nvinfo : EIATTR_KPARAM_INFO
	.align		4
.L_7391:
        /*011c*/ 	.byte	0x04, 0x17
        /*011e*/ 	.short	(.L_7393 - .L_7392)
.L_7392:
        /*0120*/ 	.word	0x00000000
        /*0124*/ 	.short	0x0003
        /*0126*/ 	.short	0x0018
        /*0128*/ 	.byte	0x00, 0xf0, 0x21, 0x00


	//----- nvinfo : EIATTR_KPARAM_INFO
	.align		4
.L_7393:
        /*012c*/ 	.byte	0x04, 0x17
        /*012e*/ 	.short	(.L_7395 - .L_7394)
.L_7394:
        /*0130*/ 	.word	0x00000000
        /*0134*/ 	.short	0x0002
        /*0136*/ 	.short	0x0010
        /*0138*/ 	.byte	0x00, 0xf0, 0x21, 0x00


	//----- nvinfo : EIATTR_KPARAM_INFO
	.align		4
.L_7395:
        /*013c*/ 	.byte	0x04, 0x17
        /*013e*/ 	.short	(.L_7397 - .L_7396)
.L_7396:
        /*0140*/ 	.word	0x00000000
        /*0144*/ 	.short	0x0001
        /*0146*/ 	.short	0x0008
        /*0148*/ 	.byte	0x00, 0xf0, 0x21, 0x00


	//----- nvinfo : EIATTR_KPARAM_INFO
	.align		4
.L_7397:
        /*014c*/ 	.byte	0x04, 0x17
        /*014e*/ 	.short	(.L_7399 - .L_7398)
.L_7398:
        /*0150*/ 	.word	0x00000000
        /*0154*/ 	.short	0x0000
        /*0156*/ 	.short	0x0000
        /*0158*/ 	.byte	0x00, 0xf0, 0x21, 0x00


	//----- nvinfo : EIATTR_MAXREG_COUNT
	.align		4
.L_7399:
        /*015c*/ 	.byte	0x03, 0x1b
        /*015e*/ 	.short	0x00ff


	//----- nvinfo : EIATTR_NUM_BARRIERS
	.align		4
        /*0160*/ 	.byte	0x02, 0x4c
        /*0162*/ 	.byte	0x01
	.zero		1


	//----- nvinfo : EIATTR_EXTERNS
	.align		4
        /*0164*/ 	.byte	0x04, 0x0f
        /*0166*/ 	.short	(.L_7401 - .L_7400)


	//   ....[0]....
	.align		4
.L_7400:
        /*0168*/ 	.word	index@(__assertfail)


	//----- nvinfo : EIATTR_MERCURY_ISA_VERSION
	.align		4
.L_7401:
        /*016c*/ 	.byte	0x03, 0x5f
        /*016e*/ 	.short	0x0000


	//----- nvinfo : EIATTR_COOP_GROUP_MASK_REGIDS
	.align		4
        /*0170*/ 	.byte	0x04, 0x29
        /*0172*/ 	.short	(.L_7403 - .L_7402)


	//   ....[0]....
.L_7402:
        /*0174*/ 	.word	0xffffffff


	//   ....[1]....
        /*0178*/ 	.word	0xffffffff


	//   ....[2]....
        /*017c*/ 	.word	0xffffffff


	//   ....[3]....
        /*0180*/ 	.word	0xffffffff


	//   ....[4]....
        /*0184*/ 	.word	0xffffffff


	//   ....[5]....
        /*0188*/ 	.word	0xffffffff


	//   ....[6]....
        /*018c*/ 	.word	0xffffffff


	//   ....[7]....
        /*0190*/ 	.word	0xffffffff


	//   ....[8]....
        /*0194*/ 	.word	0xffffffff


	//   ....[9]....
        /*0198*/ 	.word	0xffffffff


	//   ....[10]....
        /*019c*/ 	.word	0xffffffff


	//   ....[11]....
        /*01a0*/ 	.word	0xffffffff


	//   ....[12]....
        /*01a4*/ 	.word	0xffffffff


	//   ....[13]....
        /*01a8*/ 	.word	0xffffffff


	//   ....[14]....
        /*01ac*/ 	.word	0xffffffff


	//   ....[15]....
        /*01b0*/ 	.word	0xffffffff


	//   ....[16]....
        /*01b4*/ 	.word	0xffffffff


	//   ....[17]....
        /*01b8*/ 	.word	0xffffffff


	//   ....[18]....
        /*01bc*/ 	.word	0xffffffff


	//   ....[19]....
        /*01c0*/ 	.word	0xffffffff


	//   ....[20]....
        /*01c4*/ 	.word	0xffffffff


	//   ....[21]....
        /*01c8*/ 	.word	0xffffffff


	//   ....[22]....
        /*01cc*/ 	.word	0xffffffff


	//   ....[23]....
        /*01d0*/ 	.word	0xffffffff


	//   ....[24]....
        /*01d4*/ 	.word	0xffffffff


	//   ....[25]....
        /*01d8*/ 	.word	0xffffffff


	//   ....[26]....
        /*01dc*/ 	.word	0xffffffff


	//   ....[27]....
        /*01e0*/ 	.word	0xffffffff


	//   ....[28]....
        /*01e4*/ 	.word	0xffffffff


	//   ....[29]....
        /*01e8*/ 	.word	0xffffffff


	//   ....[30]....
        /*01ec*/ 	.word	0xffffffff


	//   ....[31]....
        /*01f0*/ 	.word	0xffffffff


	//   ....[32]....
        /*01f4*/ 	.word	0xffffffff


	//   ....[33]....
        /*01f8*/ 	.word	0xffffffff


	//   ....[34]....
        /*01fc*/ 	.word	0xffffffff


	//   ....[35]....
        /*0200*/ 	.word	0xffffffff


	//   ....[36]....
        /*0204*/ 	.word	0xffffffff


	//   ....[37]....
        /*0208*/ 	.word	0xffffffff


	//   ....[38]....
        /*020c*/ 	.word	0xffffffff


	//   ....[39]....
        /*0210*/ 	.word	0xffffffff


	//   ....[40]....
        /*0214*/ 	.word	0xffffffff


	//   ....[41]....
        /*0218*/ 	.word	0xffffffff


	//   ....[42]....
        /*021c*/ 	.word	0xffffffff


	//   ....[43]....
        /*0220*/ 	.word	0xffffffff


	//   ....[44]....
        /*0224*/ 	.word	0xffffffff


	//   ....[45]....
        /*0228*/ 	.word	0xffffffff


	//   ....[46]....
        /*022c*/ 	.word	0xffffffff


	//   ....[47]....
        /*0230*/ 	.word	0xffffffff


	//   ....[48]....
        /*0234*/ 	.word	0xffffffff


	//   ....[49]....
        /*0238*/ 	.word	0xffffffff


	//   ....[50]....
        /*023c*/ 	.word	0xffffffff


	//   ....[51]....
        /*0240*/ 	.word	0xffffffff


	//   ....[52]....
        /*0244*/ 	.word	0xffffffff


	//   ....[53]....
        /*0248*/ 	.word	0xffffffff


	//   ....[54]....
        /*024c*/ 	.word	0xffffffff


	//   ....[55]....
        /*0250*/ 	.word	0xffffffff


	//   ....[56]....
        /*0254*/ 	.word	0xffffffff


	//   ....[57]....
        /*0258*/ 	.word	0xffffffff


	//   ....[58]....
        /*025c*/ 	.word	0xffffffff


	//   ....[59]....
        /*0260*/ 	.word	0xffffffff


	//   ....[60]....
        /*0264*/ 	.word	0xffffffff


	//   ....[61]....
        /*0268*/ 	.word	0xffffffff


	//   ....[62]....
        /*026c*/ 	.word	0xffffffff


	//   ....[63]....
        /*0270*/ 	.word	0xffffffff


	//   ....[64]....
        /*0274*/ 	.word	0xffffffff


	//   ....[65]....
        /*0278*/ 	.word	0xffffffff


	//   ....[66]....
        /*027c*/ 	.word	0xffffffff


	//   ....[67]....
        /*0280*/ 	.word	0xffffffff


	//   ....[68]....
        /*0284*/ 	.word	0xffffffff


	//   ....[69]....
        /*0288*/ 	.word	0xffffffff


	//   ....[70]....
        /*028c*/ 	.word	0xffffffff


	//   ....[71]....
        /*0290*/ 	.word	0xffffffff


	//   ....[72]....
        /*0294*/ 	.word	0xffffffff


	//   ....[73]....
        /*0298*/ 	.word	0xffffffff


	//   ....[74]....
        /*029c*/ 	.word	0xffffffff


	//   ....[75]....
        /*02a0*/ 	.word	0xffffffff


	//   ....[76]....
        /*02a4*/ 	.word	0xffffffff


	//   ....[77]....
        /*02a8*/ 	.word	0xffffffff


	//   ....[78]....
        /*02ac*/ 	.word	0xffffffff


	//   ....[79]....
        /*02b0*/ 	.word	0xffffffff


	//   ....[80]....
        /*02b4*/ 	.word	0xffffffff


	//   ....[81]....
        /*02b8*/ 	.word	0xffffffff


	//   ....[82]....
        /*02bc*/ 	.word	0xffffffff


	//   ....[83]....
        /*02c0*/ 	.word	0xffffffff


	//   ....[84]....
        /*02c4*/ 	.word	0xffffffff


	//----- nvinfo : EIATTR_COOP_GROUP_INSTR_OFFSETS
	.align		4
.L_7403:
        /*02c8*/ 	.byte	0x04, 0x28
        /*02ca*/ 	.short	(.L_7405 - .L_7404)


	//   ....[0]....
.L_7404:
        /*02cc*/ 	.word	0x00000b10


	//   ....[1]....
        /*02d0*/ 	.word	0x00000b30


	//   ....[2]....
        /*02d4*/ 	.word	0x00000b50


	//   ....[3]....
        /*02d8*/ 	.word	0x00000b70


	//   ....[4]....
        /*02dc*/ 	.word	0x00000c10


	//   ....[5]....
        /*02e0*/ 	.word	0x00000c30


	//   ....[6]....
        /*02e4*/ 	.word	0x00000c60


	//   ....[7]....
        /*02e8*/ 	.word	0x00001a30


	//   ....[8]....
        /*02ec*/ 	.word	0x00001a90


	//   ....[9]....
        /*02f0*/ 	.word	0x00001ac0


	//   ....[10]....
        /*02f4*/ 	.word	0x00001ae0


	//   ....[11]....
        /*02f8*/ 	.word	0x00001b00


	//   ....[12]....
        /*02fc*/ 	.word	0x00001b50


	//   ....[13]....
        /*0300*/ 	.word	0x00001b70


	//   ....[14]....
        /*0304*/ 	.word	0x00001b90


	//   ....[15]....
        /*0308*/ 	.word	0x00002800


	//   ....[16]....
        /*030c*/ 	.word	0x00004a60


	//   ....[17]....
        /*0310*/ 	.word	0x00004ad0


	//   ....[18]....
        /*0314*/ 	.word	0x00004b30


	//   ....[19]....
        /*0318*/ 	.word	0x00004b90


	//   ....[20]....
        /*031c*/ 	.word	0x00004c00


	//   ....[21]....
        /*0320*/ 	.word	0x00004c80


	//   ....[22]....
        /*0324*/ 	.word	0x00004cf0


	//   ....[23]....
        /*0328*/ 	.word	0x00004d60


	//   ....[24]....
        /*032c*/ 	.word	0x00004dc0


	//   ....[25]....
        /*0330*/ 	.word	0x00004e30


	//   ....[26]....
        /*0334*/ 	.word	0x00004e90


	//   ....[27]....
        /*0338*/ 	.word	0x00004f00


	//   ....[28]....
        /*033c*/ 	.word	0x00004f60


	//   ....[29]....
        /*0340*/ 	.word	0x00004fd0


	//   ....[30]....
        /*0344*/ 	.word	0x00005030


	//   ....[31]....
        /*0348*/ 	.word	0x000050a0


	//   ....[32]....
        /*034c*/ 	.word	0x00005100


	//   ....[33]....
        /*0350*/ 	.word	0x00005170


	//   ....[34]....
        /*0354*/ 	.word	0x000051d0


	//   ....[35]....
        /*0358*/ 	.word	0x00005240


	//   ....[36]....
        /*035c*/ 	.word	0x000052a0


	//   ....[37]....
        /*0360*/ 	.word	0x00005310


	//   ....[38]....
        /*0364*/ 	.word	0x00005370


	//   ....[39]....
        /*0368*/ 	.word	0x000053e0


	//   ....[40]....
        /*036c*/ 	.word	0x00005440


	//   ....[41]....
        /*0370*/ 	.word	0x000054b0


	//   ....[42]....
        /*0374*/ 	.word	0x00005510


	//   ....[43]....
        /*0378*/ 	.word	0x00005580


	//   ....[44]....
        /*037c*/ 	.word	0x000055e0


	//   ....[45]....
        /*0380*/ 	.word	0x00005650


	//   ....[46]....
        /*0384*/ 	.word	0x000056b0


	//   ....[47]....
        /*0388*/ 	.word	0x00005720


	//   ....[48]....
        /*038c*/ 	.word	0x00005780


	//   ....[49]....
        /*0390*/ 	.word	0x000057f0


	//   ....[50]....
        /*0394*/ 	.word	0x00005850


	//   ....[51]....
        /*0398*/ 	.word	0x000058c0


	//   ....[52]....
        /*039c*/ 	.word	0x00005920


	//   ....[53]....
        /*03a0*/ 	.word	0x00005990


	//   ....[54]....
        /*03a4*/ 	.word	0x000059f0


	//   ....[55]....
        /*03a8*/ 	.word	0x00005a60


	//   ....[56]....
        /*03ac*/ 	.word	0x00005ac0


	//   ....[57]....
        /*03b0*/ 	.word	0x00005b30


	//   ....[58]....
        /*03b4*/ 	.word	0x00005b90


	//   ....[59]....
        /*03b8*/ 	.word	0x00005c00


	//   ....[60]....
        /*03bc*/ 	.word	0x00005c60


	//   ....[61]....
        /*03c0*/ 	.word	0x00005cd0


	//   ....[62]....
        /*03c4*/ 	.word	0x00005d30


	//   ....[63]....
        /*03c8*/ 	.word	0x00005da0


	//   ....[64]....
        /*03cc*/ 	.word	0x00005e00


	//   ....[65]....
        /*03d0*/ 	.word	0x00005e70


	//   ....[66]....
        /*03d4*/ 	.word	0x00005ed0


	//   ....[67]....
        /*03d8*/ 	.word	0x00005f40


	//   ....[68]....
        /*03dc*/ 	.word	0x00005fa0


	//   ....[69]....
        /*03e0*/ 	.word	0x00006010


	//   ....[70]....
        /*03e4*/ 	.word	0x00006070


	//   ....[71]....
        /*03e8*/ 	.word	0x000060e0


	//   ....[72]....
        /*03ec*/ 	.word	0x00006140


	//   ....[73]....
        /*03f0*/ 	.word	0x000061b0


	//   ....[74]....
        /*03f4*/ 	.word	0x00006210


	//   ....[75]....
        /*03f8*/ 	.word	0x00006280


	//   ....[76]....
        /*03fc*/ 	.word	0x000062e0


	//   ....[77]....
        /*0400*/ 	.word	0x00006350


	//   ....[78]....
        /*0404*/ 	.word	0x000063b0


	//   ....[79]....
        /*0408*/ 	.word	0x00006420


	//   ....[80]....
        /*040c*/ 	.word	0x00006480


	//   ....[81]....
        /*0410*/ 	.word	0x000064f0


	//   ....[82]....
        /*0414*/ 	.word	0x00006550


	//   ....[83]....
        /*0418*/ 	.word	0x000065c0


	//   ....[84]....
        /*041c*/ 	.word	0x00006620


	//----- nvinfo : EIATTR_SYSCALL_OFFSETS
	.align		4
.L_7405:
        /*0420*/ 	.byte	0x04, 0x46
        /*0422*/ 	.short	(.L_7407 - .L_7406)


	//   ....[0]....
.L_7406:
        /*0424*/ 	.word	0x000048c0


	//   ....[1]....
        /*0428*/ 	.word	0x000049f0


	//----- nvinfo : EIATTR_EXIT_INSTR_OFFSETS
	.align		4
.L_7407:
        /*042c*/ 	.byte	0x04, 0x1c
        /*042e*/ 	.short	(.L_7409 - .L_7408)


	//   ....[0]....
.L_7408:
        /*0430*/ 	.word	0x000037e0


	//   ....[1]....
        /*0434*/ 	.word	0x000037f0


	//   ....[2]....
        /*0438*/ 	.word	0x00004790


	//   ....[3]....
        /*043c*/ 	.word	0x00004a00


	//----- nvinfo : EIATTR_CTAIDZ_USED
	.align		4
.L_7409:
        /*0440*/ 	.byte	0x01, 0x04
	.zero		2


	//----- nvinfo : EIATTR_CRS_STACK_SIZE
	.align		4
        /*0444*/ 	.byte	0x04, 0x1e
        /*0446*/ 	.short	(.L_7411 - .L_7410)
.L_7410:
        /*0448*/ 	.word	0x00000000
.L_7411:


//--------------------- .nv.info._ZN4vllm25paged_attention_v1_kernelIthLi192ELi32ELi128ELNS_18Fp8KVCacheDataTypeE2ELb1EEEvPT_PKS2_PKT0_S8_ifPKiSA_iPKfiiiSC_SC_iiiii --------------------------
	.section	.nv.info._ZN4vllm25paged_attention_v1_kernelIthLi192ELi32ELi128ELNS_18Fp8KVCacheDataTypeE2ELb1EEEvPT_PKS2_PKT0_S8_ifPKiSA_iPKfiiiSC_SC_iiiii,"",@"SHT_CUDA_INFO"
	.sectionflags	@""
	.align	4


	//----- nvinfo : EIATTR_CUDA_API_VERSION
	.align		4
        /*0000*/ 	.byte	0x04, 0x37
        /*0002*/ 	.short	(.L_7413 - .L_7412)
.L_7412:
        /*0004*/ 	.word	0x00000082


	//----- nvinfo : EIATTR_SW2861232_WAR
	.align		4
.L_7413:
        /*0008*/ 	.byte	0x01, 0x35
	.zero		2


	//----- nvinfo : EIATTR_PARAM_CBANK
	.align		4
        /*000c*/ 	.byte	0x04, 0x0a
        /*000e*/ 	.short	(.L_7415 - .L_7414)
	.align		4
.L_7414:
        /*0010*/ 	.word	index@(.nv.constant0._ZN4vllm25paged_attention_v1_kernelIthLi192ELi32ELi128ELNS_18Fp8KVCacheDataTypeE2ELb1EEEvPT_PKS2_PKT0_S8_ifPKiSA_iPKfiiiSC_SC_iiiii)
        /*0014*/ 	.short	0x0160
        /*0016*/ 	.short	0x007c


	//----- nvinfo : EIATTR_CBANK_PARAM_SIZE
	.align		4
.L_7415:
        /*0018*/ 	.byte	0x03, 0x19
        /*001a*/ 	.short	0x007c


	//----- nvinfo : EIATTR_KPARAM_INFO
	.align		4
        /*001c*/ 	.byte	0x04, 0x17
        /*001e*/ 	.short	(.L_7417 - .L_7416)
.L_7416:
        /*0020*/ 	.word	0x00000000
        /*0024*/ 	.short	0x0013
        /*0026*/ 	.short	0x0078
        /*0028*/ 	.byte	0x00, 0xf0, 0x11, 0x00


	//----- nvinfo : EIATTR_KPARAM_INFO
	.align		4
.L_7417:
        /*002c*/ 	.byte	0x04, 0x17
        /*002e*/ 	.short	(.L_7419 - .L_7418)
.L_7418:
        /*0030*/ 	.word	0x00000000
        /*0034*/ 	.short	0x0012
        /*0036*/ 	.short	0x0074
        /*0038*/ 	.byte	0x00, 0xf0, 0x11, 0x00


	//----- nvinfo : EIATTR_KPARAM_INFO
	.align		4
.L_7419:
        /*003c*/ 	.byte	0x04, 0x17
        /*003e*/ 	.short	(.L_7421 - .L_7420)
.L_7420:
        /*0040*/ 	.word	0x00000000
        /*0044*/ 	.short	0x0011
        /*0046*/ 	.short	0x0070
        /*0048*/ 	.byte	0x00, 0xf0, 0x11, 0x00


	//----- nvinfo : EIATTR_KPARAM_INFO
	.align		4
.L_7421:
        /*004c*/ 	.byte	0x04, 0x17
        /*004e*/ 	.short	(.L_7423 - .L_7422)
.L_7422:
        /*0050*/ 	.word	0x00000000
        /*0054*/ 	.short	0x0010
        /*0056*/ 	.short	0x006c
        /*0058*/ 	.byte	0x00, 0xf0, 0x11, 0x00


	//----- nvinfo : EIATTR_KPARAM_INFO
	.align		4
.L_7423:
        /*005c*/ 	.byte	0x04, 0x17
        /*005e*/ 	.short	(.L_7425 - .L_7424)
.L_7424:
        /*0060*/ 	.word	0x00000000
        /*0064*/ 	.short	0x000f
        /*0066*/ 	.short	0x0068
        /*0068*/ 	.byte	0x00, 0xf0, 0x11, 0x00


	//----- nvinfo : EIATTR_KPARAM_INFO
	.align		4
.L_7425:
        /*006c*/ 	.byte	0x04, 0x17
        /*006e*/ 	.short	(.L_7427 - .L_7426)
.L_7426:
        /*0070*/ 	.word	0x00000000
        /*0074*/ 	.short	0x000e
        /*0076*/ 	.short	0x0060
        /*0078*/ 	.byte	0x00, 0xf0, 0x21, 0x00


	//----- nvinfo : EIATTR_KPARAM_INFO
	.align		4
.L_7427:
        /*007c*/ 	.byte	0x04, 0x17
        /*007e*/ 	.short	(.L_7429 - .L_7428)
.L_7428:
        /*0080*/ 	.word	0x00000000
        /*0084*/ 	.short	0x000d
        /*0086*/ 	.short	0x0058
        /*0088*/ 	.byte	0x00, 0xf0, 0x21, 0x00


	//----- nvinfo : EIATTR_KPARAM_INFO
	.align		4
.L_7429:
        /*008c*/ 	.byte	0x04, 0x17
        /*008e*/ 	.short	(.L_7431 - .L_7430)
.L_7430:
        /*0090*/ 	.word	0x00000000
        /*0094*/ 	.short	0x000c
        /*0096*/ 	.short	0x0050
        /*0098*/ 	.byte	0x00, 0xf0, 0x11, 0x00


	//----- nvinfo : EIATTR_KPARAM_INFO
	.align		4
.L_7431:
        /*009c*/ 	.byte	0x04, 0x17
        /*009e*/ 	.short	(.L_7433 - .L_7432)
.L_7432:
        /*00a0*/ 	.word	0x00000000
        /*00a4*/ 	.short	0x000b
        /*00a6*/ 	.short	0x004c
        /*00a8*/ 	.byte	0x00, 0xf0, 0x11, 0x00


	//----- nvinfo : EIATTR_KPARAM_INFO
	.align		4
.L_7433:
        /*00ac*/ 	.byte	0x04, 0x17
        /*00ae*/ 	.short	(.L_7435 - .L_7434)
.L_7434:
        /*00b0*/ 	.word	0x00000000
        /*00b4*/ 	.short	0x000a
        /*00b6*/ 	.short	0x0048
        /*00b8*/ 	.byte	0x00, 0xf0, 0x11, 0x00


	//----- nvinfo : EIATTR_KPARAM_INFO
	.align		4
.L_7435:
        /*00bc*/ 	.byte	0x04, 0x17
        /*00be*/ 	.short	(.L_7437 - .L_7436)
.L_7436:
        /*00c0*/ 	.word	0x00000000
        /*00c4*/ 	.short	0x0009
        /*00c6*/ 	.short	0x0040
        /*00c8*/ 	.byte	0x00, 0xf0, 0x21, 0x00


	//----- nvinfo : EIATTR_KPARAM_INFO
	.align		4
.L_7437:
        /*00cc*/ 	.byte	0x04, 0x17
        /*00ce*/ 	.short	(.L_7439 - .L_7438)
.L_7438:
        /*00d0*/ 	.word	0x00000000
        /*00d4*/ 	.short	0x0008
        /*00d6*/ 	.short	0x0038
        /*00d8*/ 	.byte	0x00, 0xf0, 0x11, 0x00


	//----- nvinfo : EIATTR_KPARAM_INFO
	.align		4
.L_7439:
        /*00dc*/ 	.byte	0x04, 0x17
        /*00de*/ 	.short	(.L_7441 - .L_7440)
.L_7440:
        /*00e0*/ 	.word	0x00000000
        /*00e4*/ 	.short	0x0007
        /*00e6*/ 	.short	0x0030
        /*00e8*/ 	.byte	0x00, 0xf0, 0x21, 0x00


	//----- nvinfo : EIATTR_KPARAM_INFO
	.align		4
.L_7441:
        /*00ec*/ 	.byte	0x04, 0x17
        /*00ee*/ 	.short	(.L_7443 - .L_7442)
.L_7442:
        /*00f0*/ 	.word	0x00000000
        /*00f4*/ 	.short	0x0006
        /*00f6*/ 	.short	0x0028
        /*00f8*/ 	.byte	0x00, 0xf0, 0x21, 0x00


	//----- nvinfo : EIATTR_KPARAM_INFO
	.align		4
.L_7443:
        /*00fc*/ 	.byte	0x04, 0x17
        /*00fe*/ 	.short	(.L_7445 - .L_7444)
.L_7444:
        /*0100*/ 	.word	0x00000000
        /*0104*/ 	.short	0x0005
        /*0106*/ 	.short	0x0024
        /*0108*/ 	.byte	0x00, 0xf0, 0x11, 0x00


	//----- nvinfo : EIATTR_KPARAM_INFO
	.align		4
.L_7445:
        /*010c*/ 	.byte	0x04, 0x17
        /*010e*/ 	.short	(.L_7447 - .L_7446)
.L_7446:
        /*0110*/ 	.word	0x00000000
        /*0114*/ 	.short	0x0004
        /*0116*/ 	.short	0x0020
        /*0118*/ 	.byte	0x00, 0xf0, 0x11, 0x00


	//----- nvinfo : EIATTR_KPARAM_INFO
	.align		4
.L_7447:
        /*011c*/ 	.byte	0x04, 0x17
        /*011e*/ 	.short	(.L_7449 - .L_7448)
.L_7448:
        /*0120*/ 	.word	0x00000000
        /*0124*/ 	.short	0x0003
        /*0126*/ 	.short	0x0018
        /*0128*/ 	.byte	0x00, 0xf0, 0x21, 0x00


	//----- nvinfo : EIATTR_KPARAM_INFO
	.align		4
.L_7449:
        /*012c*/ 	.byte	0x04, 0x17
        /*012e*/ 	.short	(.L_7451 - .L_7450)
.L_7450:
        /*0130*/ 	.word	0x00000000
        /*0134*/ 	.short	0x0002
        /*0136*/ 	.short	0x0010
        /*0138*/ 	.byte	0x00, 0xf0, 0x21, 0x00


	//----- nvinfo : EIATTR_KPARAM_INFO
	.align		4
.L_7451:
        /*013c*/ 	.byte	0x04, 0x17
        /*013e*/ 	.short	(.L_7453 - .L_7452)
.L_7452:
        /*0140*/ 	.word	0x00000000
        /*0144*/ 	.short	0x0001
        /*0146*/ 	.short	0x0008
        /*0148*/ 	.byte	0x00, 0xf0, 0x21, 0x00


	//----- nvinfo : EIATTR_KPARAM_INFO
	.align		4
.L_7453:
        /*014c*/ 	.byte	0x04, 0x17
        /*014e*/ 	.short	(.L_7455 - .L_7454)
.L_7454:
        /*0150*/ 	.word	0x00000000
        /*0154*/ 	.short	0x0000
        /*0156*/ 	.short	0x0000
        /*0158*/ 	.byte	0x00, 0xf0, 0x21, 0x00


	//----- nvinfo : EIATTR_MAXREG_COUNT
	.align		4
.L_7455:
        /*015c*/ 	.byte	0x03, 0x1b
        /*015e*/ 	.short	0x00ff


	//----- nvinfo : EIATTR_NUM_BARRIERS
	.align		4
        /*0160*/ 	.byte	0x02, 0x4c
        /*0162*/ 	.byte	0x01
	.zero		1


	//----- nvinfo : EIATTR_EXTERNS
	.align		4
        /*0164*/ 	.byte	0x04, 0x0f
        /*0166*/ 	.short	(.L_7457 - .L_7456)


	//   ....[0]....
	.align		4
.L_7456:
        /*0168*/ 	.word	index@(__assertfail)


	//----- nvinfo : EIATTR_MERCURY_ISA_VERSION
	.align		4
.L_7457:
        /*016c*/ 	.byte	0x03, 0x5f
        /*016e*/ 	.short	0x0000


	//----- nvinfo : EIATTR_COOP_GROUP_MASK_REGIDS
	.align		4
        /*0170*/ 	.byte	0x04, 0x29
        /*0172*/ 	.short	(.L_7459 - .L_7458)


	//   ....[0]....
.L_7458:
        /*0174*/ 	.word	0xffffffff


	//   ....[1]....
        /*0178*/ 	.word	0xffffffff


	//   ....[2]....
        /*017c*/ 	.word	0xffffffff


	//   ....[3]....
        /*0180*/ 	.word	0xffffffff


	//   ....[4]....
        /*0184*/ 	.word	0xffffffff


	//   ....[5]....
        /*0188*/ 	.word	0xffffffff


	//   ....[6]....
        /*018c*/ 	.word	0xffffffff


	//   ....[7]....
        /*0190*/ 	.word	0xffffffff


	//   ....[8]....
        /*0194*/ 	.word	0xffffffff


	//   ....[9]....
        /*0198*/ 	.word	0xffffffff


	//   ....[10]....
        /*019c*/ 	.word	0xffffffff


	//   ....[11]....
        /*01a0*/ 	.word	0xffffffff


	//   ....[12]....
        /*01a4*/ 	.word	0xffffffff


	//   ....[13]....
        /*01a8*/ 	.word	0xffffffff


	//   ....[14]....
        /*01ac*/ 	.word	0xffffffff


	//   ....[15]....
        /*01b0*/ 	.word	0xffffffff


	//   ....[16]....
        /*01b4*/ 	.word	0xffffffff


	//   ....[17]....
        /*01b8*/ 	.word	0xffffffff


	//   ....[18]....
        /*01bc*/ 	.word	0xffffffff


	//   ....[19]....
        /*01c0*/ 	.word	0xffffffff


	//   ....[20]....
        /*01c4*/ 	.word	0xffffffff


	//   ....[21]....
        /*01c8*/ 	.word	0xffffffff


	//   ....[22]....
        /*01cc*/ 	.word	0xffffffff


	//   ....[23]....
        /*01d0*/ 	.word	0xffffffff


	//   ....[24]....
        /*01d4*/ 	.word	0xffffffff


	//   ....[25]....
        /*01d8*/ 	.word	0xffffffff


	//   ....[26]....
        /*01dc*/ 	.word	0xffffffff


	//   ....[27]....
        /*01e0*/ 	.word	0xffffffff


	//   ....[28]....
        /*01e4*/ 	.word	0xffffffff


	//   ....[29]....
        /*01e8*/ 	.word	0xffffffff


	//   ....[30]....
        /*01ec*/ 	.word	0xffffffff


	//   ....[31]....
        /*01f0*/ 	.word	0xffffffff


	//   ....[32]....
        /*01f4*/ 	.word	0xffffffff


	//   ....[33]....
        /*01f8*/ 	.word	0xffffffff


	//   ....[34]....
        /*01fc*/ 	.word	0xffffffff


	//   ....[35]....
        /*0200*/ 	.word	0xffffffff


	//   ....[36]....
        /*0204*/ 	.word	0xffffffff


	//   ....[37]....
        /*0208*/ 	.word	0xffffffff


	//   ....[38]....
        /*020c*/ 	.word	0xffffffff


	//   ....[39]....
        /*0210*/ 	.word	0xffffffff


	//   ....[40]....
        /*0214*/ 	.word	0xffffffff


	//   ....[41]....
        /*0218*/ 	.word	0xffffffff


	//   ....[42]....
        /*021c*/ 	.word	0xffffffff


	//   ....[43]....
        /*0220*/ 	.word	0xffffffff


	//   ....[44]....
        /*0224*/ 	.word	0xffffffff


	//   ....[45]....
        /*0228*/ 	.word	0xffffffff


	//   ....[46]....
        /*022c*/ 	.word	0xffffffff


	//   ....[47]....
        /*0230*/ 	.word	0xffffffff


	//   ....[48]....
        /*0234*/ 	.word	0xffffffff


	//   ....[49]....
        /*0238*/ 	.word	0xffffffff


	//   ....[50]....
        /*023c*/ 	.word	0xffffffff


	//   ....[51]....
        /*0240*/ 	.word	0xffffffff


	//   ....[52]....
        /*0244*/ 	.word	0xffffffff


	//   ....[53]....
        /*0248*/ 	.word	0xffffffff


	//   ....[54]....
        /*024c*/ 	.word	0xffffffff


	//   ....[55]....
        /*0250*/ 	.word	0xffffffff


	//   ....[56]....
        /*0254*/ 	.word	0xffffffff


	//   ....[57]....
        /*0258*/ 	.word	0xffffffff


	//   ....[58]....
        /*025c*/ 	.word	0xffffffff


	//   ....[59]....
        /*0260*/ 	.word	0xffffffff


	//   ....[60]....
        /*0264*/ 	.word	0xffffffff


	//   ....[61]....
        /*0268*/ 	.word	0xffffffff


	//   ....[62]....
        /*026c*/ 	.word	0xffffffff


	//   ....[63]....
        /*0270*/ 	.word	0xffffffff


	//   ....[64]....
        /*0274*/ 	.word	0xffffffff


	//   ....[65]....
        /*0278*/ 	.word	0xffffffff


	//   ....[66]....
        /*027c*/ 	.word	0xffffffff


	//   ....[67]....
        /*0280*/ 	.word	0xffffffff


	//   ....[68]....
        /*0284*/ 	.word	0xffffffff


	//----- nvinfo : EIATTR_COOP_GROUP_INSTR_OFFSETS
	.align		4
.L_7459:
        /*0288*/ 	.byte	0x04, 0x28
        /*028a*/ 	.short	(.L_7461 - .L_7460)


	//   ....[0]....
.L_7460:
        /*028c*/ 	.word	0x00000a80


	//   ....[1]....
        /*0290*/ 	.word	0x00000aa0


	//   ....[2]....
        /*0294*/ 	.word	0x00000ac0


	//   ....[3]....
        /*0298*/ 	.word	0x00000ae0


	//   ....[4]....
        /*029c*/ 	.word	0x00000b80


	//   ....[5]....
        /*02a0*/ 	.word	0x00000bb0


	//   ....[6]....
        /*02a4*/ 	.word	0x00000bd0


	//   ....[7]....
        /*02a8*/ 	.word	0x00001990


	//   ....[8]....
        /*02ac*/ 	.word	0x000019f0


	//   ....[9]....
        /*02b0*/ 	.word	0x00001a20


	//   ....[10]....
        /*02b4*/ 	.word	0x00001a40


	//   ....[11]....
        /*02b8*/ 	.word	0x00001a60


	//   ....[12]....
        /*02bc*/ 	.word	0x00001ab0


	//   ....[13]....
        /*02c0*/ 	.word	0x00001ad0


	//   ....[14]....
        /*02c4*/ 	.word	0x00001af0


	//   ....[15]....
        /*02c8*/ 	.word	0x00002750


	//   ....[16]....
        /*02cc*/ 	.word	0x000041b0


	//   ....[17]....
        /*02d0*/ 	.word	0x00004220


	//   ....[18]....
        /*02d4*/ 	.word	0x00004280


	//   ....[19]....
        /*02d8*/ 	.word	0x000042e0


	//   ....[20]....
        /*02dc*/ 	.word	0x00004350


	//   ....[21]....
        /*02e0*/ 	.word	0x000043d0


	//   ....[22]....
        /*02e4*/ 	.word	0x00004440


	//   ....[23]....
        /*02e8*/ 	.word	0x000044b0


	//   ....[24]....
        /*02ec*/ 	.word	0x00004510


	//   ....[25]....
        /*02f0*/ 	.word	0x00004580


	//   ....[26]....
        /*02f4*/ 	.word	0x000045e0


	//   ....[27]....
        /*02f8*/ 	.word	0x00004650


	//   ....[28]....
        /*02fc*/ 	.word	0x000046b0


	//   ....[29]....
        /*0300*/ 	.word	0x00004720


	//   ....[30]....
        /*0304*/ 	.word	0x00004780


	//   ....[31]....
        /*0308*/ 	.word	0x000047f0


	//   ....[32]....
        /*030c*/ 	.word	0x00004850


	//   ....[33]....
        /*0310*/ 	.word	0x000048c0


	//   ....[34]....
        /*0314*/ 	.word	0x00004920


	//   ....[35]....
        /*0318*/ 	.word	0x00004990


	//   ....[36]....
        /*031c*/ 	.word	0x000049f0


	//   ....[37]....
        /*0320*/ 	.word	0x00004a60


	//   ....[38]....
        /*0324*/ 	.word	0x00004ac0


	//   ....[39]....
        /*0328*/ 	.word	0x00004b30


	//   ....[40]....
        /*032c*/ 	.word	0x00004b90


	//   ....[41]....
        /*0330*/ 	.word	0x00004c00


	//   ....[42]....
        /*0334*/ 	.word	0x00004c60


	//   ....[43]....
        /*0338*/ 	.word	0x00004cd0


	//   ....[44]....
        /*033c*/ 	.word	0x00004d30


	//   ....[45]....
        /*0340*/ 	.word	0x00004da0


	//   ....[46]....
        /*0344*/ 	.word	0x00004e00


	//   ....[47]....
        /*0348*/ 	.word	0x00004e70


	//   ....[48]....
        /*034c*/ 	.word	0x00004ed0


	//   ....[49]....
        /*0350*/ 	.word	0x00004f40


	//   ....[50]....
        /*0354*/ 	.word	0x00004fa0


	//   ....[51]....
        /*0358*/ 	.word	0x00005010


	//   ....[52]....
        /*035c*/ 	.word	0x00005070


	//   ....[53]....
        /*0360*/ 	.word	0x000050e0


	//   ....[54]....
        /*0364*/ 	.word	0x00005140


	//   ....[55]....
        /*0368*/ 	.word	0x000051b0


	//   ....[56]....
        /*036c*/ 	.word	0x00005210


	//   ....[57]....
        /*0370*/ 	.word	0x00005280


	//   ....[58]....
        /*0374*/ 	.word	0x000052e0


	//   ....[59]....
        /*0378*/ 	.word	0x00005350


	//   ....[60]....
        /*037c*/ 	.word	0x000053b0


	//   ....[61]....
        /*0380*/ 	.word	0x00005420


	//   ....[62]....
        /*0384*/ 	.word	0x00005480


	//   ....[63]....
        /*0388*/ 	.word	0x000054f0


	//   ....[64]....
        /*038c*/ 	.word	0x00005550


	//   ....[65]....
        /*0390*/ 	.word	0x000055c0


	//   ....[66]....
        /*0394*/ 	.word	0x00005620


	//   ....[67]....
        /*0398*/ 	.word	0x00005690


	//   ....[68]....
        /*039c*/ 	.word	0x000056f0


	//----- nvinfo : EIATTR_SYSCALL_OFFSETS
	.align		4
.L_7461:
        /*03a0*/ 	.byte	0x04, 0x46
        /*03a2*/ 	.short	(.L_7463 - .L_7462)


	//   ....[0]....
.L_7462:
        /*03a4*/ 	.word	0x00004010


	//   ....[1]....
        /*03a8*/ 	.word	0x00004140


	//----- nvinfo : EIATTR_EXIT_INSTR_OFFSETS
	.align		4
.L_7463:
        /*03ac*/ 	.byte	0x04, 0x1c
        /*03ae*/ 	.short	(.L_7465 - .L_7464)


	//   ....[0]....
.L_7464:
        /*03b0*/ 	.word	0x00003360


	//   ....[1]....
        /*03b4*/ 	.word	0x000033c0


	//   ....[2]....
        /*03b8*/ 	.word	0x00003ee0


	//   ....[3]....
        /*03bc*/ 	.word	0x00004150


	//----- nvinfo : EIATTR_CTAIDZ_USED
	.align		4
.L_7465:
        /*03c0*/ 	.byte	0x01, 0x04
	.zero		2


	//----- nvinfo : EIATTR_CRS_STACK_SIZE
	.align		4
        /*03c4*/ 	.byte	0x04, 0x1e
        /*03c6*/ 	.short	(.L_7467 - .L_7466)
.L_7466:
        /*03c8*/ 	.word	0x00000000
.L_7467:


//--------------------- .nv.info._ZN4vllm25paged_attention_v1_kernelIthLi128ELi32ELi128ELNS_18Fp8KVCacheDataTypeE2ELb1EEEvPT_PKS2_PKT0_S8_ifPKiSA_iPKfiiiSC_SC_iiiii --------------------------
	.section	.nv.info._ZN4vllm25paged_attention_v1_kernelIthLi128ELi32ELi128ELNS_18Fp8KVCacheDataTypeE2ELb1EEEvPT_PKS2_PKT0_S8_ifPKiSA_iPKfiiiSC_SC_iiiii,"",@"SHT_CUDA_INFO"
	.sectionflags	@""
	.align	4


	//----- nvinfo : EIATTR_CUDA_API_VERSION
	.align		4
        /*0000*/ 	.byte	0x04, 0x37
        /*0002*/ 	.short	(.L_7469 - .L_7468)
.L_7468:
        /*0004*/ 	.word	0x00000082


	//----- nvinfo : EIATTR_SW2861232_WAR
	.align		4
.L_7469:
        /*0008*/ 	.byte	0x01, 0x35
	.zero		2


	//----- nvinfo : EIATTR_PARAM_CBANK
	.align		4
        /*000c*/ 	.byte	0x04, 0x0a
        /*000e*/ 	.short	(.L_7471 - .L_7470)
	.align		4
.L_7470:
        /*0010*/ 	.word	index@(.nv.constant0._ZN4vllm25paged_attention_v1_kernelIthLi128ELi32ELi128ELNS_18Fp8KVCacheDataTypeE2ELb1EEEvPT_PKS2_PKT0_S8_ifPKiSA_iPKfiiiSC_SC_iiiii)
        /*0014*/ 	.short	0x0160
        /*0016*/ 	.short	0x007c


	//----- nvinfo : EIATTR_CBANK_PARAM_SIZE
	.align		4
.L_7471:
        /*0018*/ 	.byte	0x03, 0x19
        /*001a*/ 	.short	0x007c


	//----- nvinfo : EIATTR_KPARAM_INFO
	.align		4
        /*001c*/ 	.byte	0x04, 0x17
        /*001e*/ 	.short	(.L_7473 - .L_7472)
.L_7472:
        /*0020*/ 	.word	0x00000000
        /*0024*/ 	.short	0x0013
        /*0026*/ 	.short	0x0078
        /*0028*/ 	.byte	0x00, 0xf0, 0x11, 0x00


	//----- nvinfo : EIATTR_KPARAM_INFO
	.align		4
.L_7473:
        /*002c*/ 	.byte	0x04, 0x17
        /*002e*/ 	.short	(.L_7475 - .L_7474)
.L_7474:
        /*0030*/ 	.word	0x00000000
        /*0034*/ 	.short	0x0012
        /*0036*/ 	.short	0x0074
        /*0038*/ 	.byte	0x00, 0xf0, 0x11, 0x00


	//----- nvinfo : EIATTR_KPARAM_INFO
	.align		4
.L_7475:
        /*003c*/ 	.byte	0x04, 0x17
        /*003e*/ 	.short	(.L_7477 - .L_7476)
.L_7476:
        /*0040*/ 	.word	0x00000000
        /*0044*/ 	.short	0x0011
        /*0046*/ 	.short	0x0070
        /*0048*/ 	.byte	0x00, 0xf0, 0x11, 0x00


	//----- nvinfo : EIATTR_KPARAM_INFO
	.align		4
.L_7477:
        /*004c*/ 	.byte	0x04, 0x17
        /*004e*/ 	.short	(.L_7479 - .L_7478)
.L_7478:
        /*0050*/ 	.word	0x00000000
        /*0054*/ 	.short	0x0010
        /*0056*/ 	.short	0x006c
        /*0058*/ 	.byte	0x00, 0xf0, 0x11, 0x00


	//----- nvinfo : EIATTR_KPARAM_INFO
	.align		4
.L_7479:
        /*005c*/ 	.byte	0x04, 0x17
        /*005e*/ 	.short	(.L_7481 - .L_7480)
.L_7480:
        /*0060*/ 	.word	0x00000000
        /*0064*/ 	.short	0x000f
        /*0066*/ 	.short	0x0068
        /*0068*/ 	.byte	0x00, 0xf0, 0x11, 0x00


	//----- nvinfo : EIATTR_KPARAM_INFO
	.align		4
.L_7481:
        /*006c*/ 	.byte	0x04, 0x17
        /*006e*/ 	.short	(.L_7483 - .L_7482)
.L_7482:
        /*0070*/ 	.word	0x00000000
        /*0074*/ 	.short	0x000e
        /*0076*/ 	.short	0x0060
        /*0078*/ 	.byte	0x00, 0xf0, 0x21, 0x00


	//----- nvinfo : EIATTR_KPARAM_INFO
	.align		4
.L_7483:
        /*007c*/ 	.byte	0x04, 0x17
        /*007e*/ 	.short	(.L_7485 - .L_7484)
.L_7484:
        /*0080*/ 	.word	0x00000000
        /*0084*/ 	.short	0x000d
        /*0086*/ 	.short	0x0058
        /*0088*/ 	.byte	0x00, 0xf0, 0x21, 0x00


	//----- nvinfo : EIATTR_KPARAM_INFO
	.align		4
.L_7485:
        /*008c*/ 	.byte	0x04, 0x17
        /*008e*/ 	.short	(.L_7487 - .L_7486)
.L_7486:
        /*0090*/ 	.word	0x00000000
        /*0094*/ 	.short	0x000c
        /*0096*/ 	.short	0x0050
        /*0098*/ 	.byte	0x00, 0xf0, 0x11, 0x00


	//----- nvinfo : EIATTR_KPARAM_INFO
	.align		4
.L_7487:
        /*009c*/ 	.byte	0x04, 0x17
        /*009e*/ 	.short	(.L_7489 - .L_7488)
.L_7488:
        /*00a0*/ 	.word	0x00000000
        /*00a4*/ 	.short	0x000b
        /*00a6*/ 	.short	0x004c
        /*00a8*/ 	.byte	0x00, 0xf0, 0x11, 0x00


	//----- nvinfo : EIATTR_KPARAM_INFO
	.align		4
.L_7489:
        /*00ac*/ 	.byte	0x04, 0x17
        /*00ae*/ 	.short	(.L_7491 - .L_7490)
.L_7490:
        /*00b0*/ 	.word	0x00000000
        /*00b4*/ 	.short	0x000a
        /*00b6*/ 	.short	0x0048
        /*00b8*/ 	.byte	0x00, 0xf0, 0x11, 0x00


	//----- nvinfo : EIATTR_KPARAM_INFO
	.align		4
.L_7491:
        /*00bc*/ 	.byte	0x04, 0x17
        /*00be*/ 	.short	(.L_7493 - .L_7492)
.L_7492:
        /*00c0*/ 	.word	0x00000000
        /*00c4*/ 	.short	0x0009
        /*00c6*/ 	.short	0x0040
        /*00c8*/ 	.byte	0x00, 0xf0, 0x21, 0x00


	//----- nvinfo : EIATTR_KPARAM_INFO
	.align		4
.L_7493:
        /*00cc*/ 	.byte	0x04, 0x17
        /*00ce*/ 	.short	(.L_7495 - .L_7494)
.L_7494:
        /*00d0*/ 	.word	0x00000000
        /*00d4*/ 	.short	0x0008
        /*00d6*/ 	.short	0x0038
        /*00d8*/ 	.byte	0x00, 0xf0, 0x11, 0x00


	//----- nvinfo : EIATTR_KPARAM_INFO
	.align		4
.L_7495:
        /*00dc*/ 	.byte	0x04, 0x17
        /*00de*/ 	.short	(.L_7497 - .L_7496)
.L_7496:
        /*00e0*/ 	.word	0x00000000
        /*00e4*/ 	.short	0x0007
        /*00e6*/ 	.short	0x0030
        /*00e8*/ 	.byte	0x00, 0xf0, 0x21, 0x00


	//----- nvinfo : EIATTR_KPARAM_INFO
	.align		4
.L_7497:
        /*00ec*/ 	.byte	0x04, 0x17
        /*00ee*/ 	.short	(.L_7499 - .L_7498)
.L_7498:
        /*00f0*/ 	.word	0x00000000
        /*00f4*/ 	.short	0x0006
        /*00f6*/ 	.short	0x0028
        /*00f8*/ 	.byte	0x00, 0xf0, 0x21, 0x00


	//----- nvinfo : EIATTR_KPARAM_INFO
	.align		4
.L_7499:
        /*00fc*/ 	.byte	0x04, 0x17
        /*00fe*/ 	.short	(.L_7501 - .L_7500)
.L_7500:
        /*0100*/ 	.word	0x00000000
        /*0104*/ 	.short	0x0005
        /*0106*/ 	.short	0x0024
        /*0108*/ 	.byte	0x00, 0xf0, 0x11, 0x00


	//----- nvinfo : EIATTR_KPARAM_INFO
	.align		4
.L_7501:
        /*010c*/ 	.byte	0x04, 0x17
        /*010e*/ 	.short	(.L_7503 - .L_7502)
.L_7502:
        /*0110*/ 	.word	0x00000000
        /*0114*/ 	.short	0x0004
        /*0116*/ 	.short	0x0020
        /*0118*/ 	.byte	0x00, 0xf0, 0x11, 0x00


	//----- nvinfo : EIATTR_KPARAM_INFO
	.align		4
.L_7503:
        /*011c*/ 	.byte	0x04, 0x17
        /*011e*/ 	.short	(.L_7505 - .L_7504)
.L_7504:
        /*0120*/ 	.word	0x00000000
        /*0124*/ 	.short	0x0003
        /*0126*/ 	.short	0x0018
        /*0128*/ 	.byte	0x00, 0xf0, 0x21, 0x00


	//----- nvinfo : EIATTR_KPARAM_INFO
	.align		4
.L_7505:
        /*012c*/ 	.byte	0x04, 0x17
        /*012e*/ 	.short	(.L_7507 - .L_7506)
.L_7506:
        /*0130*/ 	.word	0x00000000
        /*0134*/ 	.short	0x0002
        /*0136*/ 	.short	0x0010
        /*0138*/ 	.byte	0x00, 0xf0, 0x21, 0x00


	//----- nvinfo : EIATTR_KPARAM_INFO
	.align		4
.L_7507:
        /*013c*/ 	.byte	0x04, 0x17
        /*013e*/ 	.short	(.L_7509 - .L_7508)
.L_7508:
        /*0140*/ 	.word	0x00000000
        /*0144*/ 	.short	0x0001
        /*0146*/ 	.short	0x0008
        /*0148*/ 	.byte	0x00, 0xf0, 0x21, 0x00


	//----- nvinfo : EIATTR_KPARAM_INFO
	.align		4
.L_7509:
        /*014c*/ 	.byte	0x04, 0x17
        /*014e*/ 	.short	(.L_7511 - .L_7510)
.L_7510:
        /*0150*/ 	.word	0x00000000
        /*0154*/ 	.short	0x0000
        /*0156*/ 	.short	0x0000
        /*0158*/ 	.byte	0x00, 0xf0, 0x21, 0x00


	//----- nvinfo : EIATTR_MAXREG_COUNT
	.align		4
.L_7511:
        /*015c*/ 	.byte	0x03, 0x1b
        /*015e*/ 	.short	0x00ff


	//----- nvinfo : EIATTR_NUM_BARRIERS
	.align		4
        /*0160*/ 	.byte	0x02, 0x4c
        /*0162*/ 	.byte	0x01
	.zero		1


	//----- nvinfo : EIATTR_EXTERNS
	.align		4
        /*0164*/ 	.byte	0x04, 0x0f
        /*0166*/ 	.short	(.L_7513 - .L_7512)


	//   ....[0]....
	.align		4
.L_7512:
        /*0168*/ 	.word	index@(__assertfail)


	//----- nvinfo : EIATTR_MERCURY_ISA_VERSION
	.align		4
.L_7513:
        /*016c*/ 	.byte	0x03, 0x5f
        /*016e*/ 	.short	0x0000


	//----- nvinfo : EIATTR_COOP_GROUP_MASK_REGIDS
	.align		4
        /*0170*/ 	.byte	0x04, 0x29
        /*0172*/ 	.short	(.L_7515 - .L_7514)


	//   ....[0]....
.L_7514:
        /*0174*/ 	.word	0xffffffff


	//   ....[1]....
        /*0178*/ 	.word	0xffffffff


	//   ....[2]....
        /*017c*/ 	.word	0xffffffff


	//   ....[3]....
        /*0180*/ 	.word	0xffffffff


	//   ....[4]....
        /*0184*/ 	.word	0xffffffff


	//   ....[5]....
        /*0188*/ 	.word	0xffffffff


	//   ....[6]....
        /*018c*/ 	.word	0xffffffff


	//   ....[7]....
        /*0190*/ 	.word	0xffffffff


	//   ....[8]....
        /*0194*/ 	.word	0xffffffff


	//   ....[9]....
        /*0198*/ 	.word	0xffffffff


	//   ....[10]....
        /*019c*/ 	.word	0xffffffff


	//   ....[11]....
        /*01a0*/ 	.word	0xffffffff


	//   ....[12]....
        /*01a4*/ 	.word	0xffffffff


	//   ....[13]....
        /*01a8*/ 	.word	0xffffffff


	//   ....[14]....
        /*01ac*/ 	.word	0xffffffff


	//   ....[15]....
        /*01b0*/ 	.word	0xffffffff


	//   ....[16]....
        /*01b4*/ 	.word	0xffffffff


	//   ....[17]....
        /*01b8*/ 	.word	0xffffffff


	//   ....[18]....
        /*01bc*/ 	.word	0xffffffff


	//   ....[19]....
        /*01c0*/ 	.word	0xffffffff


	//   ....[20]....
        /*01c4*/ 	.word	0xffffffff


	//   ....[21]....
        /*01c8*/ 	.word	0xffffffff


	//   ....[22]....
        /*01cc*/ 	.word	0xffffffff


	//   ....[23]....
        /*01d0*/ 	.word	0xffffffff


	//   ....[24]....
        /*01d4*/ 	.word	0xffffffff


	//   ....[25]....
        /*01d8*/ 	.word	0xffffffff


	//   ....[26]....
        /*01dc*/ 	.word	0xffffffff


	//   ....[27]....
        /*01e0*/ 	.word	0xffffffff


	//   ....[28]....
        /*01e4*/ 	.word	0xffffffff


	//   ....[29]....
        /*01e8*/ 	.word	0xffffffff


	//   ....[30]....
        /*01ec*/ 	.word	0xffffffff


	//   ....[31]....
        /*01f0*/ 	.word	0xffffffff


	//   ....[32]....
        /*01f4*/ 	.word	0xffffffff


	//   ....[33]....
        /*01f8*/ 	.word	0xffffffff


	//   ....[34]....
        /*01fc*/ 	.word	0xffffffff


	//   ....[35]....
        /*0200*/ 	.word	0xffffffff


	//   ....[36]....
        /*0204*/ 	.word	0xffffffff


	//   ....[37]....
        /*0208*/ 	.word	0xffffffff


	//   ....[38]....
        /*020c*/ 	.word	0xffffffff


	//   ....[39]....
        /*0210*/ 	.word	0xffffffff


	//   ....[40]....
        /*0214*/ 	.word	0xffffffff


	//   ....[41]....
        /*0218*/ 	.word	0xffffffff


	//   ....[42]....
        /*021c*/ 	.word	0xffffffff


	//   ....[43]....
        /*0220*/ 	.word	0xffffffff


	//   ....[44]....
        /*0224*/ 	.word	0xffffffff


	//   ....[45]....
        /*0228*/ 	.word	0xffffffff


	//   ....[46]....
        /*022c*/ 	.word	0xffffffff


	//   ....[47]....
        /*0230*/ 	.word	0xffffffff


	//   ....[48]....
        /*0234*/ 	.word	0xffffffff


	//   ....[49]....
        /*0238*/ 	.word	0xffffffff


	//   ....[50]....
        /*023c*/ 	.word	0xffffffff


	//   ....[51]....
        /*0240*/ 	.word	0xffffffff


	//   ....[52]....
        /*0244*/ 	.word	0xffffffff


	//----- nvinfo : EIATTR_COOP_GROUP_INSTR_OFFSETS
	.align		4
.L_7515:
        /*0248*/ 	.byte	0x04, 0x28
        /*024a*/ 	.short	(.L_7517 - .L_7516)


	//   ....[0]....
.L_7516:
        /*024c*/ 	.word	0x00000a80


	//   ....[1]....
        /*0250*/ 	.word	0x00000aa0


	//   ....[2]....
        /*0254*/ 	.word	0x00000ac0


	//   ....[3]....
        /*0258*/ 	.word	0x00000ae0


	//   ....[4]....
        /*025c*/ 	.word	0x00000b90


	//   ....[5]....
        /*0260*/ 	.word	0x00000bb0


	//   ....[6]....
        /*0264*/ 	.word	0x00000bd0


	//   ....[7]....
        /*0268*/ 	.word	0x00001990


	//   ....[8]....
        /*026c*/ 	.word	0x000019f0


	//   ....[9]....
        /*0270*/ 	.word	0x00001a20


	//   ....[10]....
        /*0274*/ 	.word	0x00001a40


	//   ....[11]....
        /*0278*/ 	.word	0x00001a60


	//   ....[12]....
        /*027c*/ 	.word	0x00001ab0


	//   ....[13]....
        /*0280*/ 	.word	0x00001ad0


	//   ....[14]....
        /*0284*/ 	.word	0x00001af0


	//   ....[15]....
        /*0288*/ 	.word	0x00002740


	//   ....[16]....
        /*028c*/ 	.word	0x00003af0


	//   ....[17]....
        /*0290*/ 	.word	0x00003b60


	//   ....[18]....
        /*0294*/ 	.word	0x00003bc0


	//   ....[19]....
        /*0298*/ 	.word	0x00003c20


	//   ....[20]....
        /*029c*/ 	.word	0x00003c90


	//   ....[21]....
        /*02a0*/ 	.word	0x00003d10


	//   ....[22]....
        /*02a4*/ 	.word	0x00003d80


	//   ....[23]....
        /*02a8*/ 	.word	0x00003df0


	//   ....[24]....
        /*02ac*/ 	.word	0x00003e50


	//   ....[25]....
        /*02b0*/ 	.word	0x00003ec0


	//   ....[26]....
        /*02b4*/ 	.word	0x00003f20


	//   ....[27]....
        /*02b8*/ 	.word	0x00003f90


	//   ....[28]....
        /*02bc*/ 	.word	0x00003ff0


	//   ....[29]....
        /*02c0*/ 	.word	0x00004060


	//   ....[30]....
        /*02c4*/ 	.word	0x000040c0


	//   ....[31]....
        /*02c8*/ 	.word	0x00004130


	//   ....[32]....
        /*02cc*/ 	.word	0x00004190


	//   ....[33]....
        /*02d0*/ 	.word	0x00004200


	//   ....[34]....
        /*02d4*/ 	.word	0x00004260


	//   ....[35]....
        /*02d8*/ 	.word	0x000042d0


	//   ....[36]....
        /*02dc*/ 	.word	0x00004330


	//   ....[37]....
        /*02e0*/ 	.word	0x000043a0


	//   ....[38]....
        /*02e4*/ 	.word	0x00004400


	//   ....[39]....
        /*02e8*/ 	.word	0x00004470


	//   ....[40]....
        /*02ec*/ 	.word	0x000044d0


	//   ....[41]....
        /*02f0*/ 	.word	0x00004540


	//   ....[42]....
        /*02f4*/ 	.word	0x000045a0


	//   ....[43]....
        /*02f8*/ 	.word	0x00004610


	//   ....[44]....
        /*02fc*/ 	.word	0x00004670


	//   ....[45]....
        /*0300*/ 	.word	0x000046e0


	//   ....[46]....
        /*0304*/ 	.word	0x00004740


	//   ....[47]....
        /*0308*/ 	.word	0x000047b0


	//   ....[48]....
        /*030c*/ 	.word	0x00004810


	//   ....[49]....
        /*0310*/ 	.word	0x00004880


	//   ....[50]....
        /*0314*/ 	.word	0x000048e0


	//   ....[51]....
        /*0318*/ 	.word	0x00004950


	//   ....[52]....
        /*031c*/ 	.word	0x000049b0


	//----- nvinfo : EIATTR_SYSCALL_OFFSETS
	.align		4
.L_7517:
        /*0320*/ 	.byte	0x04, 0x46
        /*0322*/ 	.short	(.L_7519 - .L_7518)


	//   ....[0]....
.L_7518:
        /*0324*/ 	.word	0x00003950


	//   ....[1]....
        /*0328*/ 	.word	0x00003a80


	//----- nvinfo : EIATTR_EXIT_INSTR_OFFSETS
	.align		4
.L_7519:
        /*032c*/ 	.byte	0x04, 0x1c
        /*032e*/ 	.short	(.L_7521 - .L_7520)


	//   ....[0]....
.L_7520:
        /*0330*/ 	.word	0x00003020


	//   ....[1]....
        /*0334*/ 	.word	0x000030f0


	//   ....[2]....
        /*0338*/ 	.word	0x00003820


	//   ....[3]....
        /*033c*/ 	.word	0x00003a90


	//----- nvinfo : EIATTR_CTAIDZ_USED
	.align		4
.L_7521:
        /*0340*/ 	.byte	0x01, 0x04
	.zero		2


	//----- nvinfo : EIATTR_CRS_STACK_SIZE
	.align		4
        /*0344*/ 	.byte	0x04, 0x1e
        /*0346*/ 	.short	(.L_7523 - .L_7522)
.L_7522:
        /*0348*/ 	.word	0x00000000
.L_7523:


//--------------------- .nv.info._ZN4vllm25paged_attention_v1_kernelIthLi120ELi32ELi128ELNS_18Fp8KVCacheDataTypeE2ELb1EEEvPT_PKS2_PKT0_S8_ifPKiSA_iPKfiiiSC_SC_iiiii --------------------------
	.section	.nv.info._ZN4vllm25paged_attention_v1_kernelIthLi120ELi32ELi128ELNS_18Fp8KVCacheDataTypeE2ELb1EEEvPT_PKS2_PKT0_S8_ifPKiSA_iPKfiiiSC_SC_iiiii,"",@"SHT_CUDA_INFO"
	.sectionflags	@""
	.align	4


	//----- nvinfo : EIATTR_CUDA_API_VERSION
	.align		4
        /*0000*/ 	.byte	0x04, 0x37
        /*0002*/ 	.short	(.L_7525 - .L_7524)
.L_7524:
        /*0004*/ 	.word	0x00000082


	//----- nvinfo : EIATTR_SW2861232_WAR
	.align		4
.L_7525:
        /*0008*/ 	.byte	0x01, 0x35
	.zero		2


	//----- nvinfo : EIATTR_PARAM_CBANK
	.align		4
        /*000c*/ 	.byte	0x04, 0x0a
        /*000e*/ 	.short	(.L_7527 - .L_7526)
	.align		4
.L_7526:
        /*0010*/ 	.word	index@(.nv.constant0._ZN4vllm25paged_attention_v1_kernelIthLi120ELi32ELi128ELNS_18Fp8KVCacheDataTypeE2ELb1EEEvPT_PKS2_PKT0_S8_ifPKiSA_iPKfiiiSC_SC_iiiii)
        /*0014*/ 	.short	0x0160
        /*0016*/ 	.short	0x007c


	//----- nvinfo : EIATTR_CBANK_PARAM_SIZE
	.align		4
.L_7527:
        /*0018*/ 	.byte	0x03, 0x19
        /*001a*/ 	.short	0x007c


	//----- nvinfo : EIATTR_KPARAM_INFO
	.align		4
        /*001c*/ 	.byte	0x04, 0x17
        /*001e*/ 	.short	(.L_7529 - .L_7528)
.L_7528:
        /*0020*/ 	.word	0x00000000
        /*0024*/ 	.short	0x0013
        /*0026*/ 	.short	0x0078
        /*0028*/ 	.byte	0x00, 0xf0, 0x11, 0x00


	//----- nvinfo : EIATTR_KPARAM_INFO
	.align		4
.L_7529:
        /*002c*/ 	.byte	0x04, 0x17
        /*002e*/ 	.short	(.L_7531 - .L_7530)
.L_7530:
        /*0030*/ 	.word	0x00000000
        /*0034*/ 	.short	0x0012
        /*0036*/ 	.short	0x0074
        /*0038*/ 	.byte	0x00, 0xf0, 0x11, 0x00


	//----- nvinfo : EIATTR_KPARAM_INFO
	.align		4
.L_7531:
        /*003c*/ 	.byte	0x04, 0x17
        /*003e*/ 	.short	(.L_7533 - .L_7532)
.L_7532:
        /*0040*/ 	.word	0x00000000
        /*0044*/ 	.short	0x0011
        /*0046*/ 	.short	0x0070
        /*0048*/ 	.byte	0x00, 0xf0, 0x11, 0x00


	//----- nvinfo : EIATTR_KPARAM_INFO
	.align		4
.L_7533:
        /*004c*/ 	.byte	0x04, 0x17
        /*004e*/ 	.short	(.L_7535 - .L_7534)
.L_7534:
        /*0050*/ 	.word	0x00000000
        /*0054*/ 	.short	0x0010
        /*0056*/ 	.short	0x006c
        /*0058*/ 	.byte	0x00, 0xf0, 0x11, 0x00


	//----- nvinfo : EIATTR_KPARAM_INFO
	.align		4
.L_7535:
        /*005c*/ 	.byte	0x04, 0x17
        /*005e*/ 	.short	(.L_7537 - .L_7536)
.L_7536:
        /*0060*/ 	.word	0x00000000
        /*0064*/ 	.short	0x000f
        /*0066*/ 	.short	0x0068
        /*0068*/ 	.byte	0x00, 0xf0, 0x11, 0x00


	//----- nvinfo : EIATTR_KPARAM_INFO
	.align		4
.L_7537:
        /*006c*/ 	.byte	0x04, 0x17
        /*006e*/ 	.short	(.L_7539 - .L_7538)
.L_7538:
        /*0070*/ 	.word	0x00000000
        /*0074*/ 	.short	0x000e
        /*0076*/ 	.short	0x0060
        /*0078*/ 	.byte	0x00, 0xf0, 0x21, 0x00


	//----- nvinfo : EIATTR_KPARAM_INFO
	.align		4
.L_7539:
        /*007c*/ 	.byte	0x04, 0x17
        /*007e*/ 	.short	(.L_7541 - .L_7540)
.L_7540:
        /*0080*/ 	.word	0x00000000
        /*0084*/ 	.short	0x000d
        /*0086*/ 	.short	0x0058
        /*0088*/ 	.byte	0x00, 0xf0, 0x21, 0x00


	//----- nvinfo : EIATTR_KPARAM_INFO
	.align		4
.L_7541:
        /*008c*/ 	.byte	0x04, 0x17
        /*008e*/ 	.short	(.L_7543 - .L_7542)
.L_7542:
        /*0090*/ 	.word	0x00000000
        /*0094*/ 	.short	0x000c
        /*0096*/ 	.short	0x0050
        /*0098*/ 	.byte	0x00, 0xf0, 0x11, 0x00


	//----- nvinfo : EIATTR_KPARAM_INFO
	.align		4
.L_7543:
        /*009c*/ 	.byte	0x04, 0x17
        /*009e*/ 	.short	(.L_7545 - .L_7544)
.L_7544:
        /*00a0*/ 	.word	0x00000000
        /*00a4*/ 	.short	0x000b
        /*00a6*/ 	.short	0x004c
        /*00a8*/ 	.byte	0x00, 0xf0, 0x11, 0x00


	//----- nvinfo : EIATTR_KPARAM_INFO
	.align		4
.L_7545:
        /*00ac*/ 	.byte	0x04, 0x17
        /*00ae*/ 	.short	(.L_7547 - .L_7546)
.L_7546:
        /*00b0*/ 	.word	0x00000000
        /*00b4*/ 	.short	0x000a
        /*00b6*/ 	.short	0x0048
        /*00b8*/ 	.byte	0x00, 0xf0, 0x11, 0x00


	//----- nvinfo : EIATTR_KPARAM_INFO
	.align		4
.L_7547:
        /*00bc*/ 	.byte	0x04, 0x17
        /*00be*/ 	.short	(.L_7549 - .L_7548)
.L_7548:
        /*00c0*/ 	.word	0x00000000
        /*00c4*/ 	.short	0x0009
        /*00c6*/ 	.short	0x0040
        /*00c8*/ 	.byte	0x00, 0xf0, 0x21, 0x00


	//----- nvinfo : EIATTR_KPARAM_INFO
	.align		4
.L_7549:
        /*00cc*/ 	.byte	0x04, 0x17
        /*00ce*/ 	.short	(.L_7551 - .L_7550)
.L_7550:
        /*00d0*/ 	.word	0x00000000
        /*00d4*/ 	.short	0x0008
        /*00d6*/ 	.short	0x0038
        /*00d8*/ 	.byte	0x00, 0xf0, 0x11, 0x00


	//----- nvinfo : EIATTR_KPARAM_INFO
	.align		4
.L_7551:
        /*00dc*/ 	.byte	0x04, 0x17
        /*00de*/ 	.short	(.L_7553 - .L_7552)
.L_7552:
        /*00e0*/ 	.word	0x00000000
        /*00e4*/ 	.short	0x0007
        /*00e6*/ 	.short	0x0030
        /*00e8*/ 	.byte	0x00, 0xf0, 0x21, 0x00


	//----- nvinfo : EIATTR_KPARAM_INFO
	.align		4
.L_7553:
        /*00ec*/ 	.byte	0x04, 0x17
        /*00ee*/ 	.short	(.L_7555 - .L_7554)
.L_7554:
        /*00f0*/ 	.word	0x00000000
        /*00f4*/ 	.short	0x0006
        /*00f6*/ 	.short	0x0028
        /*00f8*/ 	.byte	0x00, 0xf0, 0x21, 0x00


	//----- nvinfo : EIATTR_KPARAM_INFO
	.align		4
.L_7555:
        /*00fc*/ 	.byte	0x04, 0x17
        /*00fe*/ 	.short	(.L_7557 - .L_7556)
.L_7556:
        /*0100*/ 	.word	0x00000000
        /*0104*/ 	.short	0x0005
        /*0106*/ 	.short	0x0024
        /*0108*/ 	.byte	0x00, 0xf0, 0x11, 0x00


	//----- nvinfo : EIATTR_KPARAM_INFO
	.align		4
.L_7557:
        /*010c*/ 	.byte	0x04, 0x17
        /*010e*/ 	.short	(.L_7559 - .L_7558)
.L_7558:
        /*0110*/ 	.word	0x00000000
        /*0114*/ 	.short	0x0004
        /*0116*/ 	.short	0x0020
        /*0118*/ 	.byte	0x00, 0xf0, 0x11, 0x00


	//----- nvinfo : EIATTR_KPARAM_INFO
	.align		4
.L_7559:
        /*011c*/ 	.byte	0x04, 0x17
        /*011e*/ 	.short	(.L_7561 - .L_7560)
.L_7560:
        /*0120*/ 	.word	0x00000000
        /*0124*/ 	.short	0x0003
        /*0126*/ 	.short	0x0018
        /*0128*/ 	.byte	0x00, 0xf0, 0x21, 0x00


	//----- nvinfo : EIATTR_KPARAM_INFO
	.align		4
.L_7561:
        /*012c*/ 	.byte	0x04, 0x17
        /*012e*/ 	.short	(.L_7563 - .L_7562)
.L_7562:
        /*0130*/ 	.word	0x00000000
        /*0134*/ 	.short	0x0002
        /*0136*/ 	.short	0x0010
        /*0138*/ 	.byte	0x00, 0xf0, 0x21, 0x00


	//----- nvinfo : EIATTR_KPARAM_INFO
	.align		4
.L_7563:
        /*013c*/ 	.byte	0x04, 0x17
        /*013e*/ 	.short	(.L_7565 - .L_7564)
.L_7564:
        /*0140*/ 	.word	0x00000000
        /*0144*/ 	.short	0x0001
        /*0146*/ 	.short	0x0008
        /*0148*/ 	.byte	0x00, 0xf0, 0x21, 0x00


	//----- nvinfo : EIATTR_KPARAM_INFO
	.align		4
.L_7565:
        /*014c*/ 	.byte	0x04, 0x17
        /*014e*/ 	.short	(.L_7567 - .L_7566)
.L_7566:
        /*0150*/ 	.word	0x00000000
        /*0154*/ 	.short	0x0000
        /*0156*/ 	.short	0x0000
        /*0158*/ 	.byte	0x00, 0xf0, 0x21, 0x00


	//----- nvinfo : EIATTR_MAXREG_COUNT
	.align		4
.L_7567:
        /*015c*/ 	.byte	0x03, 0x1b
        /*015e*/ 	.short	0x00ff


	//----- nvinfo : EIATTR_NUM_BARRIERS
	.align		4
        /*0160*/ 	.byte	0x02, 0x4c
        /*0162*/ 	.byte	0x01
	.zero		1


	//----- nvinfo : EIATTR_EXTERNS
	.align		4
        /*0164*/ 	.byte	0x04, 0x0f
        /*0166*/ 	.short	(.L_7569 - .L_7568)


	//   ....[0]....
	.align		4
.L_7568:
        /*0168*/ 	.word	index@(__assertfail)


	//----- nvinfo : EIATTR_MERCURY_ISA_VERSION
	.align		4
.L_7569:
        /*016c*/ 	.byte	0x03, 0x5f
        /*016e*/ 	.short	0x0000


	//----- nvinfo : EIATTR_COOP_GROUP_MASK_REGIDS
	.align		4
        /*0170*/ 	.byte	0x04, 0x29
        /*0172*/ 	.short	(.L_7571 - .L_7570)


	//   ....[0]....
.L_7570:
        /*0174*/ 	.word	0xffffffff


	//   ....[1]....
        /*0178*/ 	.word	0xffffffff


	//   ....[2]....
        /*017c*/ 	.word	0xffffffff


	//   ....[3]....
        /*0180*/ 	.word	0xffffffff


	//   ....[4]....
        /*0184*/ 	.word	0xffffffff


	//   ....[5]....
        /*0188*/ 	.word	0xffffffff


	//   ....[6]....
        /*018c*/ 	.word	0xffffffff


	//   ....[7]....
        /*0190*/ 	.word	0xffffffff


	//   ....[8]....
        /*0194*/ 	.word	0xffffffff


	//   ....[9]....
        /*0198*/ 	.word	0xffffffff


	//   ....[10]....
        /*019c*/ 	.word	0xffffffff


	//   ....[11]....
        /*01a0*/ 	.word	0xffffffff


	//   ....[12]....
        /*01a4*/ 	.word	0xffffffff


	//   ....[13]....
        /*01a8*/ 	.word	0xffffffff


	//   ....[14]....
        /*01ac*/ 	.word	0xffffffff


	//   ....[15]....
        /*01b0*/ 	.word	0xffffffff


	//   ....[16]....
        /*01b4*/ 	.word	0xffffffff


	//   ....[17]....
        /*01b8*/ 	.word	0xffffffff


	//   ....[18]....
        /*01bc*/ 	.word	0xffffffff


	//   ....[19]....
        /*01c0*/ 	.word	0xffffffff


	//   ....[20]....
        /*01c4*/ 	.word	0xffffffff


	//   ....[21]....
        /*01c8*/ 	.word	0xffffffff


	//   ....[22]....
        /*01cc*/ 	.word	0xffffffff


	//   ....[23]....
        /*01d0*/ 	.word	0xffffffff


	//   ....[24]....
        /*01d4*/ 	.word	0xffffffff


	//   ....[25]....
        /*01d8*/ 	.word	0xffffffff


	//   ....[26]....
        /*01dc*/ 	.word	0xffffffff


	//   ....[27]....
        /*01e0*/ 	.word	0xffffffff


	//   ....[28]....
        /*01e4*/ 	.word	0xffffffff


	//   ....[29]....
        /*01e8*/ 	.word	0xffffffff


	//   ....[30]....
        /*01ec*/ 	.word	0xffffffff


	//   ....[31]....
        /*01f0*/ 	.word	0xffffffff


	//   ....[32]....
        /*01f4*/ 	.word	0xffffffff


	//   ....[33]....
        /*01f8*/ 	.word	0xffffffff


	//   ....[34]....
        /*01fc*/ 	.word	0xffffffff


	//   ....[35]....
        /*0200*/ 	.word	0xffffffff


	//   ....[36]....
        /*0204*/ 	.word	0xffffffff


	//   ....[37]....
        /*0208*/ 	.word	0xffffffff


	//   ....[38]....
        /*020c*/ 	.word	0xffffffff


	//   ....[39]....
        /*0210*/ 	.word	0xffffffff


	//   ....[40]....
        /*0214*/ 	.word	0xffffffff


	//   ....[41]....
        /*0218*/ 	.word	0xffffffff


	//   ....[42]....
        /*021c*/ 	.word	0xffffffff


	//   ....[43]....
        /*0220*/ 	.word	0xffffffff


	//   ....[44]....
        /*0224*/ 	.word	0xffffffff


	//   ....[45]....
        /*0228*/ 	.word	0xffffffff


	//   ....[46]....
        /*022c*/ 	.word	0xffffffff


	//   ....[47]....
        /*0230*/ 	.word	0xffffffff


	//   ....[48]....
        /*0234*/ 	.word	0xffffffff


	//   ....[49]....
        /*0238*/ 	.word	0xffffffff


	//   ....[50]....
        /*023c*/ 	.word	0xffffffff


	//----- nvinfo : EIATTR_COOP_GROUP_INSTR_OFFSETS
	.align		4
.L_7571:
        /*0240*/ 	.byte	0x04, 0x28
        /*0242*/ 	.short	(.L_7573 - .L_7572)


	//   ....[0]....
.L_7572:
        /*0244*/ 	.word	0x00000a80


	//   ....[1]....
        /*0248*/ 	.word	0x00000aa0


	//   ....[2]....
        /*024c*/ 	.word	0x00000ac0


	//   ....[3]....
        /*0250*/ 	.word	0x00000ae0


	//   ....[4]....
        /*0254*/ 	.word	0x00000b80


	//   ....[5]....
        /*0258*/ 	.word	0x00000ba0


	//   ....[6]....
        /*025c*/ 	.word	0x00000bd0


	//   ....[7]....
        /*0260*/ 	.word	0x00001990


	//   ....[8]....
        /*0264*/ 	.word	0x000019f0


	//   ....[9]....
        /*0268*/ 	.word	0x00001a20


	//   ....[10]....
        /*026c*/ 	.word	0x00001a40


	//   ....[11]....
        /*0270*/ 	.word	0x00001a60


	//   ....[12]....
        /*0274*/ 	.word	0x00001ab0


	//   ....[13]....
        /*0278*/ 	.word	0x00001ad0


	//   ....[14]....
        /*027c*/ 	.word	0x00001af0


	//   ....[15]....
        /*0280*/ 	.word	0x00002760


	//   ....[16]....
        /*0284*/ 	.word	0x00003a30


	//   ....[17]....
        /*0288*/ 	.word	0x00003aa0


	//   ....[18]....
        /*028c*/ 	.word	0x00003b00


	//   ....[19]....
        /*0290*/ 	.word	0x00003b60


	//   ....[20]....
        /*0294*/ 	.word	0x00003bd0


	//   ....[21]....
        /*0298*/ 	.word	0x00003c50


	//   ....[22]....
        /*029c*/ 	.word	0x00003cc0


	//   ....[23]....
        /*02a0*/ 	.word	0x00003d30


	//   ....[24]....
        /*02a4*/ 	.word	0x00003d90


	//   ....[25]....
        /*02a8*/ 	.word	0x00003e00


	//   ....[26]....
        /*02ac*/ 	.word	0x00003e60


	//   ....[27]....
        /*02b0*/ 	.word	0x00003ed0


	//   ....[28]....
        /*02b4*/ 	.word	0x00003f30


	//   ....[29]....
        /*02b8*/ 	.word	0x00003fa0


	//   ....[30]....
        /*02bc*/ 	.word	0x00004000


	//   ....[31]....
        /*02c0*/ 	.word	0x00004070


	//   ....[32]....
        /*02c4*/ 	.word	0x000040d0


	//   ....[33]....
        /*02c8*/ 	.word	0x00004140


	//   ....[34]....
        /*02cc*/ 	.word	0x000041a0


	//   ....[35]....
        /*02d0*/ 	.word	0x00004210


	//   ....[36]....
        /*02d4*/ 	.word	0x00004270


	//   ....[37]....
        /*02d8*/ 	.word	0x000042e0


	//   ....[38]....
        /*02dc*/ 	.word	0x00004340


	//   ....[39]....
        /*02e0*/ 	.word	0x000043b0


	//   ....[40]....
        /*02e4*/ 	.word	0x00004410


	//   ....[41]....
        /*02e8*/ 	.word	0x00004480


	//   ....[42]....
        /*02ec*/ 	.word	0x000044e0


	//   ....[43]....
        /*02f0*/ 	.word	0x00004550


	//   ....[44]....
        /*02f4*/ 	.word	0x000045b0


	//   ....[45]....
        /*02f8*/ 	.word	0x00004620


	//   ....[46]....
        /*02fc*/ 	.word	0x00004680


	//   ....[47]....
        /*0300*/ 	.word	0x000046f0


	//   ....[48]....
        /*0304*/ 	.word	0x00004750


	//   ....[49]....
        /*0308*/ 	.word	0x000047c0


	//   ....[50]....
        /*030c*/ 	.word	0x00004820


	//----- nvinfo : EIATTR_SYSCALL_OFFSETS
	.align		4
.L_7573:
        /*0310*/ 	.byte	0x04, 0x46
        /*0312*/ 	.short	(.L_7575 - .L_7574)


	//   ....[0]....
.L_7574:
        /*0314*/ 	.word	0x00003890


	//   ....[1]....
        /*0318*/ 	.word	0x000039c0


	//----- nvinfo : EIATTR_EXIT_INSTR_OFFSETS
	.align		4
.L_7575:
        /*031c*/ 	.byte	0x04, 0x1c
        /*031e*/ 	.short	(.L_7577 - .L_7576)


	//   ....[0]....
.L_7576:
        /*0320*/ 	.word	0x00002fe0


	//   ....[1]....
        /*0324*/ 	.word	0x000030b0


	//   ....[2]....
        /*0328*/ 	.word	0x00003760


	//   ....[3]....
        /*032c*/ 	.word	0x000039d0


	//----- nvinfo : EIATTR_CTAIDZ_USED
	.align		4
.L_7577:
        /*0330*/ 	.byte	0x01, 0x04
	.zero		2


	//----- nvinfo : EIATTR_CRS_STACK_SIZE
	.align		4
        /*0334*/ 	.byte	0x04, 0x1e
        /*0336*/ 	.short	(.L_7579 - .L_7578)
.L_7578:
        /*0338*/ 	.word	0x00000000
.L_7579:


//--------------------- .nv.info._ZN4vllm25paged_attention_v1_kernelIthLi112ELi32ELi128ELNS_18Fp8KVCacheDataTypeE2ELb1EEEvPT_PKS2_PKT0_S8_ifPKiSA_iPKfiiiSC_SC_iiiii --------------------------
	.section	.nv.info._ZN4vllm25paged_attention_v1_kernelIthLi112ELi32ELi128ELNS_18Fp8KVCacheDataTypeE2ELb1EEEvPT_PKS2_PKT0_S8_ifPKiSA_iPKfiiiSC_SC_iiiii,"",@"SHT_CUDA_INFO"
	.sectionflags	@""
	.align	4


	//----- nvinfo : EIATTR_CUDA_API_VERSION
	.align		4
        /*0000*/ 	.byte	0x04, 0x37
        /*0002*/ 	.short	(.L_7581 - .L_7580)
.L_7580:
        /*0004*/ 	.word	0x00000082


	//----- nvinfo : EIATTR_SW2861232_WAR
	.align		4
.L_7581:
        /*0008*/ 	.byte	0x01, 0x35
	.zero		2


	//----- nvinfo : EIATTR_PARAM_CBANK
	.align		4
        /*000c*/ 	.byte	0x04, 0x0a
        /*000e*/ 	.short	(.L_7583 - .L_7582)
	.align		4
.L_7582:
        /*0010*/ 	.word	index@(.nv.constant0._ZN4vllm25paged_attention_v1_kernelIthLi112ELi32ELi128ELNS_18Fp8KVCacheDataTypeE2ELb1EEEvPT_PKS2_PKT0_S8_ifPKiSA_iPKfiiiSC_SC_iiiii)
        /*0014*/ 	.short	0x0160
        /*0016*/ 	.short	0x007c


	//----- nvinfo : EIATTR_CBANK_PARAM_SIZE
	.align		4
.L_7583:
        /*0018*/ 	.byte	0x03, 0x19
        /*001a*/ 	.short	0x007c


	//----- nvinfo : EIATTR_KPARAM_INFO
	.align		4
        /*001c*/ 	.byte	0x04, 0x17
        /*001e*/ 	.short	(.L_7585 - .L_7584)
.L_7584:
        /*0020*/ 	.word	0x00000000
        /*0024*/ 	.short	0x0013
        /*0026*/ 	.short	0x0078
        /*0028*/ 	.byte	0x00, 0xf0, 0x11, 0x00


	//----- nvinfo : EIATTR_KPARAM_INFO
	.align		4
.L_7585:
        /*002c*/ 	.byte	0x04, 0x17
        /*002e*/ 	.short	(.L_7587 - .L_7586)
.L_7586:
        /*0030*/ 	.word	0x00000000
        /*0034*/ 	.short	0x0012
        /*0036*/ 	.short	0x0074
        /*0038*/ 	.byte	0x00, 0xf0, 0x11, 0x00


	//----- nvinfo : EIATTR_KPARAM_INFO
	.align		4
.L_7587:
        /*003c*/ 	.byte	0x04, 0x17
        /*003e*/ 	.short	(.L_7589 - .L_7588)
.L_7588:
        /*0040*/ 	.word	0x00000000
        /*0044*/ 	.short	0x0011
        /*0046*/ 	.short	0x0070
        /*0048*/ 	.byte	0x00, 0xf0, 0x11, 0x00


	//----- nvinfo : EIATTR_KPARAM_INFO
	.align		4
.L_7589:
        /*004c*/ 	.byte	0x04, 0x17
        /*004e*/ 	.short	(.L_7591 - .L_7590)
.L_7590:
        /*0050*/ 	.word	0x00000000
        /*0054*/ 	.short	0x0010
        /*0056*/ 	.short	0x006c
        /*0058*/ 	.byte	0x00, 0xf0, 0x11, 0x00


	//----- nvinfo : EIATTR_KPARAM_INFO
	.align		4
.L_7591:
        /*005c*/ 	.byte	0x04, 0x17
        /*005e*/ 	.short	(.L_7593 - .L_7592)
.L_7592:
        /*0060*/ 	.word	0x00000000
        /*0064*/ 	.short	0x000f
        /*0066*/ 	.short	0x0068
        /*0068*/ 	.byte	0x00, 0xf0, 0x11, 0x00


	//----- nvinfo : EIATTR_KPARAM_INFO
	.align		4
.L_7593:
        /*006c*/ 	.byte	0x04, 0x17
        /*006e*/ 	.short	(.L_7595 - .L_7594)
.L_7594:
        /*0070*/ 	.word	0x00000000
        /*0074*/ 	.short	0x000e
        /*0076*/ 	.short	0x0060
        /*0078*/ 	.byte	0x00, 0xf0, 0x21, 0x00


	//----- nvinfo : EIATTR_KPARAM_INFO
	.align		4
.L_7595:
        /*007c*/ 	.byte	0x04, 0x17
        /*007e*/ 	.short	(.L_7597 - .L_7596)
.L_7596:
        /*0080*/ 	.word	0x00000000
        /*0084*/ 	.short	0x000d
        /*0086*/ 	.short	0x0058
        /*0088*/ 	.byte	0x00, 0xf0, 0x21, 0x00


	//----- nvinfo : EIATTR_KPARAM_INFO
	.align		4
.L_7597:
        /*008c*/ 	.byte	0x04, 0x17
        /*008e*/ 	.short	(.L_7599 - .L_7598)
.L_7598:
        /*0090*/ 	.word	0x00000000
        /*0094*/ 	.short	0x000c
        /*0096*/ 	.short	0x0050
        /*0098*/ 	.byte	0x00, 0xf0, 0x11, 0x00


	//----- nvinfo : EIATTR_KPARAM_INFO
	.align		4
.L_7599:
        /*009c*/ 	.byte	0x04, 0x17
        /*009e*/ 	.short	(.L_7601 - .L_7600)
.L_7600:
        /*00a0*/ 	.word	0x00000000
        /*00a4*/ 	.short	0x000b
        /*00a6*/ 	.short	0x004c
        /*00a8*/ 	.byte	0x00, 0xf0, 0x11, 0x00


	//----- nvinfo : EIATTR_KPARAM_INFO
	.align		4
.L_7601:
        /*00ac*/ 	.byte	0x04, 0x17
        /*00ae*/ 	.short	(.L_7603 - .L_7602)
.L_7602:
        /*00b0*/ 	.word	0x00000000
        /*00b4*/ 	.short	0x000a
        /*00b6*/ 	.short	0x0048
        /*00b8*/ 	.byte	0x00, 0xf0, 0x11, 0x00


	//----- nvinfo : EIATTR_KPARAM_INFO
	.align		4
.L_7603:
        /*00bc*/ 	.byte	0x04, 0x17
        /*00be*/ 	.short	(.L_7605 - .L_7604)
.L_7604:
        /*00c0*/ 	.word	0x00000000
        /*00c4*/ 	.short	0x0009
        /*00c6*/ 	.short	0x0040
        /*00c8*/ 	.byte	0x00, 0xf0, 0x21, 0x00


	//----- nvinfo : EIATTR_KPARAM_INFO
	.align		4
.L_7605:
        /*00cc*/ 	.byte	0x04, 0x17
        /*00ce*/ 	.short	(.L_7607 - .L_7606)
.L_7606:
        /*00d0*/ 	.word	0x00000000
        /*00d4*/ 	.short	0x0008
        /*00d6*/ 	.short	0x0038
        /*00d8*/ 	.byte	0x00, 0xf0, 0x11, 0x00


	//----- nvinfo : EIATTR_KPARAM_INFO
	.align		4
.L_7607:
        /*00dc*/ 	.byte	0x04, 0x17
        /*00de*/ 	.short	(.L_7609 - .L_7608)
.L_7608:
        /*00e0*/ 	.word	0x00000000
        /*00e4*/ 	.short	0x0007
        /*00e6*/ 	.short	0x0030
        /*00e8*/ 	.byte	0x00, 0xf0, 0x21, 0x00


	//----- nvinfo : EIATTR_KPARAM_INFO
	.align		4
.L_7609:
        /*00ec*/ 	.byte	0x04, 0x17
        /*00ee*/ 	.short	(.L_7611 - .L_7610)
.L_7610:
        /*00f0*/ 	.word	0x00000000
        /*00f4*/ 	.short	0x0006
        /*00f6*/ 	.short	0x0028
        /*00f8*/ 	.byte	0x00, 0xf0, 0x21, 0x00


	//----- nvinfo : EIATTR_KPARAM_INFO
	.align		4
.L_7611:
        /*00fc*/ 	.byte	0x04, 0x17
        /*00fe*/ 	.short	(.L_7613 - .L_7612)
.L_7612:
        /*0100*/ 	.word	0x00000000
        /*0104*/ 	.short	0x0005
        /*0106*/ 	.short	0x0024
        /*0108*/ 	.byte	0x00, 0xf0, 0x11, 0x00


	//----- nvinfo : EIATTR_KPARAM_INFO
	.align		4
.L_7613:
        /*010c*/ 	.byte	0x04, 0x17
        /*010e*/ 	.short	(.L_7615 - .L_7614)
.L_7614:
        /*0110*/ 	.word	0x00000000
        /*0114*/ 	.short	0x0004
        /*0116*/ 	.short	0x0020
        /*0118*/ 	.byte	0x00, 0xf0, 0x11, 0x00


	//----- nvinfo : EIATTR_KPARAM_INFO
	.align		4
.L_7615:
        /*011c*/ 	.byte	0x04, 0x17
        /*011e*/ 	.short	(.L_7617 - .L_7616)
.L_7616:
        /*0120*/ 	.word	0x00000000
        /*0124*/ 	.short	0x0003
        /*0126*/ 	.short	0x0018
        /*0128*/ 	.byte	0x00, 0xf0, 0x21, 0x00


	//----- nvinfo : EIATTR_KPARAM_INFO
	.align		4
.L_7617:
        /*012c*/ 	.byte	0x04, 0x17
        /*012e*/ 	.short	(.L_7619 - .L_7618)
.L_7618:
        /*0130*/ 	.word	0x00000000
        /*0134*/ 	.short	0x0002
        /*0136*/ 	.short	0x0010
        /*0138*/ 	.byte	0x00, 0xf0, 0x21, 0x00


	//----- nvinfo : EIATTR_KPARAM_INFO
	.align		4
.L_7619:
        /*013c*/ 	.byte	0x04, 0x17
        /*013e*/ 	.short	(.L_7621 - .L_7620)
.L_7620:
        /*0140*/ 	.word	0x00000000
        /*0144*/ 	.short	0x0001
        /*0146*/ 	.short	0x0008
        /*0148*/ 	.byte	0x00, 0xf0, 0x21, 0x00


	//----- nvinfo : EIATTR_KPARAM_INFO
	.align		4
.L_7621:
        /*014c*/ 	.byte	0x04, 0x17
        /*014e*/ 	.short	(.L_7623 - .L_7622)
.L_7622:
        /*0150*/ 	.word	0x00000000
        /*0154*/ 	.short	0x0000
        /*0156*/ 	.short	0x0000
        /*0158*/ 	.byte	0x00, 0xf0, 0x21, 0x00


	//----- nvinfo : EIATTR_MAXREG_COUNT
	.align		4
.L_7623:
        /*015c*/ 	.byte	0x03, 0x1b
        /*015e*/ 	.short	0x00ff


	//----- nvinfo : EIATTR_NUM_BARRIERS
	.align		4
        /*0160*/ 	.byte	0x02, 0x4c
        /*0162*/ 	.byte	0x01
	.zero		1


	//----- nvinfo : EIATTR_EXTERNS
	.align		4
        /*0164*/ 	.byte	0x04, 0x0f
        /*0166*/ 	.short	(.L_7625 - .L_7624)


	//   ....[0]....
	.align		4
.L_7624:
        /*0168*/ 	.word	index@(__assertfail)


	//----- nvinfo : EIATTR_MERCURY_ISA_VERSION
	.align		4
.L_7625:
        /*016c*/ 	.byte	0x03, 0x5f
        /*016e*/ 	.short	0x0000


	//----- nvinfo : EIATTR_COOP_GROUP_MASK_REGIDS
	.align		4
        /*0170*/ 	.byte	0x04, 0x29
        /*0172*/ 	.short	(.L_7627 - .L_7626)


	//   ....[0]....
.L_7626:
        /*0174*/ 	.word	0xffffffff


	//   ....[1]....
        /*0178*/ 	.word	0xffffffff


	//   ....[2]....
        /*017c*/ 	.word	0xffffffff


	//   ....[3]....
        /*0180*/ 	.word	0xffffffff


	//   ....[4]....
        /*0184*/ 	.word	0xffffffff


	//   ....[5]....
        /*0188*/ 	.word	0xffffffff


	//   ....[6]....
        /*018c*/ 	.word	0xffffffff


	//   ....[7]....
        /*0190*/ 	.word	0xffffffff


	//   ....[8]....
        /*0194*/ 	.word	0xffffffff


	//   ....[9]....
        /*0198*/ 	.word	0xffffffff


	//   ....[10]....
        /*019c*/ 	.word	0xffffffff


	//   ....[11]....
        /*01a0*/ 	.word	0xffffffff


	//   ....[12]....
        /*01a4*/ 	.word	0xffffffff


	//   ....[13]....
        /*01a8*/ 	.word	0xffffffff


	//   ....[14]....
        /*01ac*/ 	.word	0xffffffff


	//   ....[15]....
        /*01b0*/ 	.word	0xffffffff


	//   ....[16]....
        /*01b4*/ 	.word	0xffffffff


	//   ....[17]....
        /*01b8*/ 	.word	0xffffffff


	//   ....[18]....
        /*01bc*/ 	.word	0xffffffff


	//   ....[19]....
        /*01c0*/ 	.word	0xffffffff


	//   ....[20]....
        /*01c4*/ 	.word	0xffffffff


	//   ....[21]....
        /*01c8*/ 	.word	0xffffffff


	//   ....[22]....
        /*01cc*/ 	.word	0xffffffff


	//   ....[23]....
        /*01d0*/ 	.word	0xffffffff


	//   ....[24]....
        /*01d4*/ 	.word	0xffffffff


	//   ....[25]....
        /*01d8*/ 	.word	0xffffffff


	//   ....[26]....
        /*01dc*/ 	.word	0xffffffff


	//   ....[27]....
        /*01e0*/ 	.word	0xffffffff


	//   ....[28]....
        /*01e4*/ 	.word	0xffffffff


	//   ....[29]....
        /*01e8*/ 	.word	0xffffffff


	//   ....[30]....
        /*01ec*/ 	.word	0xffffffff


	//   ....[31]....
        /*01f0*/ 	.word	0xffffffff


	//   ....[32]....
        /*01f4*/ 	.word	0xffffffff


	//   ....[33]....
        /*01f8*/ 	.word	0xffffffff


	//   ....[34]....
        /*01fc*/ 	.word	0xffffffff


	//   ....[35]....
        /*0200*/ 	.word	0xffffffff


	//   ....[36]....
        /*0204*/ 	.word	0xffffffff


	//   ....[37]....
        /*0208*/ 	.word	0xffffffff


	//   ....[38]....
        /*020c*/ 	.word	0xffffffff


	//   ....[39]....
        /*0210*/ 	.word	0xffffffff


	//   ....[40]....
        /*0214*/ 	.word	0xffffffff


	//   ....[41]....
        /*0218*/ 	.word	0xffffffff


	//   ....[42]....
        /*021c*/ 	.word	0xffffffff


	//   ....[43]....
        /*0220*/ 	.word	0xffffffff


	//   ....[44]....
        /*0224*/ 	.word	0xffffffff


	//   ....[45]....
        /*0228*/ 	.word	0xffffffff


	//   ....[46]....
        /*022c*/ 	.word	0xffffffff


	//   ....[47]....
        /*0230*/ 	.word	0xffffffff


	//   ....[48]....
        /*0234*/ 	.word	0xffffffff


	//----- nvinfo : EIATTR_COOP_GROUP_INSTR_OFFSETS
	.align		4
.L_7627:
        /*0238*/ 	.byte	0x04, 0x28
        /*023a*/ 	.short	(.L_7629 - .L_7628)


	//   ....[0]....
.L_7628:
        /*023c*/ 	.word	0x00000a90


	//   ....[1]....
        /*0240*/ 	.word	0x00000ab0


	//   ....[2]....
        /*0244*/ 	.word	0x00000ad0


	//   ....[3]....
        /*0248*/ 	.word	0x00000af0


	//   ....[4]....
        /*024c*/ 	.word	0x00000b90


	//   ....[5]....
        /*0250*/ 	.word	0x00000bc0


	//   ....[6]....
        /*0254*/ 	.word	0x00000be0


	//   ....[7]....
        /*0258*/ 	.word	0x000019a0


	//   ....[8]....
        /*025c*/ 	.word	0x00001a00


	//   ....[9]....
        /*0260*/ 	.word	0x00001a30


	//   ....[10]....
        /*0264*/ 	.word	0x00001a50


	//   ....[11]....
        /*0268*/ 	.word	0x00001a70


	//   ....[12]....
        /*026c*/ 	.word	0x00001ac0


	//   ....[13]....
        /*0270*/ 	.word	0x00001ae0


	//   ....[14]....
        /*0274*/ 	.word	0x00001b00


	//   ....[15]....
        /*0278*/ 	.word	0x00002770


	//   ....[16]....
        /*027c*/ 	.word	0x00003960


	//   ....[17]....
        /*0280*/ 	.word	0x000039d0


	//   ....[18]....
        /*0284*/ 	.word	0x00003a30


	//   ....[19]....
        /*0288*/ 	.word	0x00003a90


	//   ....[20]....
        /*028c*/ 	.word	0x00003b00


	//   ....[21]....
        /*0290*/ 	.word	0x00003b80


	//   ....[22]....
        /*0294*/ 	.word	0x00003bf0


	//   ....[23]....
        /*0298*/ 	.word	0x00003c60


	//   ....[24]....
        /*029c*/ 	.word	0x00003cc0


	//   ....[25]....
        /*02a0*/ 	.word	0x00003d30


	//   ....[26]....
        /*02a4*/ 	.word	0x00003d90


	//   ....[27]....
        /*02a8*/ 	.word	0x00003e00


	//   ....[28]....
        /*02ac*/ 	.word	0x00003e60


	//   ....[29]....
        /*02b0*/ 	.word	0x00003ed0


	//   ....[30]....
        /*02b4*/ 	.word	0x00003f30


	//   ....[31]....
        /*02b8*/ 	.word	0x00003fa0


	//   ....[32]....
        /*02bc*/ 	.word	0x00004000


	//   ....[33]....
        /*02c0*/ 	.word	0x00004070


	//   ....[34]....
        /*02c4*/ 	.word	0x000040d0


	//   ....[35]....
        /*02c8*/ 	.word	0x00004140


	//   ....[36]....
        /*02cc*/ 	.word	0x000041a0


	//   ....[37]....
        /*02d0*/ 	.word	0x00004210


	//   ....[38]....
        /*02d4*/ 	.word	0x00004270


	//   ....[39]....
        /*02d8*/ 	.word	0x000042e0


	//   ....[40]....
        /*02dc*/ 	.word	0x00004340


	//   ....[41]....
        /*02e0*/ 	.word	0x000043b0


	//   ....[42]....
        /*02e4*/ 	.word	0x00004410


	//   ....[43]....
        /*02e8*/ 	.word	0x00004480


	//   ....[44]....
        /*02ec*/ 	.word	0x000044e0


	//   ....[45]....
        /*02f0*/ 	.word	0x00004550


	//   ....[46]....
        /*02f4*/ 	.word	0x000045b0


	//   ....[47]....
        /*02f8*/ 	.word	0x00004620


	//   ....[48]....
        /*02fc*/ 	.word	0x00004680


	//----- nvinfo : EIATTR_SYSCALL_OFFSETS
	.align		4
.L_7629:
        /*0300*/ 	.byte	0x04, 0x46
        /*0302*/ 	.short	(.L_7631 - .L_7630)


	//   ....[0]....
.L_7630:
        /*0304*/ 	.word	0x000037c0


	//   ....[1]....
        /*0308*/ 	.word	0x000038f0


	//----- nvinfo : EIATTR_EXIT_INSTR_OFFSETS
	.align		4
.L_7631:
        /*030c*/ 	.byte	0x04, 0x1c
        /*030e*/ 	.short	(.L_7633 - .L_7632)


	//   ....[0]....
.L_7632:
        /*0310*/ 	.word	0x00002f70


	//   ....[1]....
        /*0314*/ 	.word	0x00003040


	//   ....[2]....
        /*0318*/ 	.word	0x00003690


	//   ....[3]....
        /*031c*/ 	.word	0x00003900


	//----- nvinfo : EIATTR_CTAIDZ_USED
	.align		4
.L_7633:
        /*0320*/ 	.byte	0x01, 0x04
	.zero		2


	//----- nvinfo : EIATTR_CRS_STACK_SIZE
	.align		4
        /*0324*/ 	.byte	0x04, 0x1e
        /*0326*/ 	.short	(.L_7635 - .L_7634)
.L_7634:
        /*0328*/ 	.word	0x00000000
.L_7635:


//--------------------- .nv.info._ZN4vllm25paged_attention_v1_kernelIthLi96ELi32ELi128ELNS_18Fp8KVCacheDataTypeE2ELb1EEEvPT_PKS2_PKT0_S8_ifPKiSA_iPKfiiiSC_SC_iiiii --------------------------
	.section	.nv.info._ZN4vllm25paged_attention_v1_kernelIthLi96ELi32ELi128ELNS_18Fp8KVCacheDataTypeE2ELb1EEEvPT_PKS2_PKT0_S8_ifPKiSA_iPKfiiiSC_SC_iiiii,"",@"SHT_CUDA_INFO"
	.sectionflags	@""
	.align	4


	//----- nvinfo : EIATTR_CUDA_API_VERSION
	.align		4
        /*0000*/ 	.byte	0x04, 0x37
        /*0002*/ 	.short	(.L_7637 - .L_7636)
.L_7636:
        /*0004*/ 	.word	0x00000082


	//----- nvinfo : EIATTR_SW2861232_WAR
	.align		4
.L_7637:
        /*0008*/ 	.byte	0x01, 0x35
	.zero		2


	//----- nvinfo : EIATTR_PARAM_CBANK
	.align		4
        /*000c*/ 	.byte	0x04, 0x0a
        /*000e*/ 	.short	(.L_7639 - .L_7638)
	.align		4
.L_7638:
        /*0010*/ 	.word	index@(.nv.constant0._ZN4vllm25paged_attention_v1_kernelIthLi96ELi32ELi128ELNS_18Fp8KVCacheDataTypeE2ELb1EEEvPT_PKS2_PKT0_S8_ifPKiSA_iPKfiiiSC_SC_iiiii)
        /*0014*/ 	.short	0x0160
        /*0016*/ 	.short	0x007c


	//----- nvinfo : EIATTR_CBANK_PARAM_SIZE
	.align		4
.L_7639:
        /*0018*/ 	.byte	0x03, 0x19
        /*001a*/ 	.short	0x007c


	//----- nvinfo : EIATTR_KPARAM_INFO
	.align		4
        /*001c*/ 	.byte	0x04, 0x17
        /*001e*/ 	.short	(.L_7641 - .L_7640)
.L_7640:
        /*0020*/ 	.word	0x00000000
        /*0024*/ 	.short	0x0013
        /*0026*/ 	.short	0x0078
        /*0028*/ 	.byte	0x00, 0xf0, 0x11, 0x00


	//----- nvinfo : EIATTR_KPARAM_INFO
	.align		4
.L_7641:
        /*002c*/ 	.byte	0x04, 0x17
        /*002e*/ 	.short	(.L_7643 - .L_7642)
.L_7642:
        /*0030*/ 	.word	0x00000000
        /*0034*/ 	.short	0x0012
        /*0036*/ 	.short	0x0074
        /*0038*/ 	.byte	0x00, 0xf0, 0x11, 0x00


	//----- nvinfo : EIATTR_KPARAM_INFO
	.align		4
.L_7643:
        /*003c*/ 	.byte	0x04, 0x17
        /*003e*/ 	.short	(.L_7645 - .L_7644)
.L_7644:
        /*0040*/ 	.word	0x00000000
        /*0044*/ 	.short	0x0011
        /*0046*/ 	.short	0x0070
        /*0048*/ 	.byte	0x00, 0xf0, 0x11, 0x00


	//----- nvinfo : EIATTR_KPARAM_INFO
	.align		4
.L_7645:
        /*004c*/ 	.byte	0x04, 0x17
        /*004e*/ 	.short	(.L_7647 - .L_7646)
.L_7646:
        /*0050*/ 	.word	0x00000000
        /*0054*/ 	.short	0x0010
        /*0056*/ 	.short	0x006c
        /*0058*/ 	.byte	0x00, 0xf0, 0x11, 0x00


	//----- nvinfo : EIATTR_KPARAM_INFO
	.align		4
.L_7647:
        /*005c*/ 	.byte	0x04, 0x17
        /*005e*/ 	.short	(.L_7649 - .L_7648)
.L_7648:
        /*0060*/ 	.word	0x00000000
        /*0064*/ 	.short	0x000f
        /*0066*/ 	.short	0x0068
        /*0068*/ 	.byte	0x00, 0xf0, 0x11, 0x00


	//----- nvinfo : EIATTR_KPARAM_INFO
	.align		4
.L_7649:
        /*006c*/ 	.byte	0x04, 0x17
        /*006e*/ 	.short	(.L_7651 - .L_7650)
.L_7650:
        /*0070*/ 	.word	0x00000000
        /*0074*/ 	.short	0x000e
        /*0076*/ 	.short	0x0060
        /*0078*/ 	.byte	0x00, 0xf0, 0x21, 0x00


	//----- nvinfo : EIATTR_KPARAM_INFO
	.align		4
.L_7651:
        /*007c*/ 	.byte	0x04, 0x17
        /*007e*/ 	.short	(.L_7653 - .L_7652)
.L_7652:
        /*0080*/ 	.word	0x00000000
        /*0084*/ 	.short	0x000d
        /*0086*/ 	.short	0x0058
        /*0088*/ 	.byte	0x00, 0xf0, 0x21, 0x00


	//----- nvinfo : EIATTR_KPARAM_INFO
	.align		4
.L_7653:
        /*008c*/ 	.byte	0x04, 0x17
        /*008e*/ 	.short	(.L_7655 - .L_7654)
.L_7654:
        /*0090*/ 	.word	0x00000000
        /*0094*/ 	.short	0x000c
        /*0096*/ 	.short	0x0050
        /*0098*/ 	.byte	0x00, 0xf0, 0x11, 0x00


	//----- nvinfo : EIATTR_KPARAM_INFO
	.align		4
.L_7655:
        /*009c*/ 	.byte	0x04, 0x17
        /*009e*/ 	.short	(.L_7657 - .L_7656)
.L_7656:
        /*00a0*/ 	.word	0x00000000
        /*00a4*/ 	.short	0x000b
        /*00a6*/ 	.short	0x004c
        /*00a8*/ 	.byte	0x00, 0xf0, 0x11, 0x00


	//----- nvinfo : EIATTR_KPARAM_INFO
	.align		4
.L_7657:
        /*00ac*/ 	.byte	0x04, 0x17
        /*00ae*/ 	.short	(.L_7659 - .L_7658)
.L_7658:
        /*00b0*/ 	.word	0x00000000
        /*00b4*/ 	.short	0x000a
        /*00b6*/ 	.short	0x0048
        /*00b8*/ 	.byte	0x00, 0xf0, 0x11, 0x00


	//----- nvinfo : EIATTR_KPARAM_INFO
	.align		4
.L_7659:
        /*00bc*/ 	.byte	0x04, 0x17
        /*00be*/ 	.short	(.L_7661 - .L_7660)
.L_7660:
        /*00c0*/ 	.word	0x00000000
        /*00c4*/ 	.short	0x0009
        /*00c6*/ 	.short	0x0040
        /*00c8*/ 	.byte	0x00, 0xf0, 0x21, 0x00


	//----- nvinfo : EIATTR_KPARAM_INFO
	.align		4
.L_7661:
        /*00cc*/ 	.byte	0x04, 0x17
        /*00ce*/ 	.short	(.L_7663 - .L_7662)
.L_7662:
        /*00d0*/ 	.word	0x00000000
        /*00d4*/ 	.short	0x0008
        /*00d6*/ 	.short	0x0038
        /*00d8*/ 	.byte	0x00, 0xf0, 0x11, 0x00


	//----- nvinfo : EIATTR_KPARAM_INFO
	.align		4
.L_7663:
        /*00dc*/ 	.byte	0x04, 0x17
        /*00de*/ 	.short	(.L_7665 - .L_7664)
.L_7664:
        /*00e0*/ 	.word	0x00000000
        /*00e4*/ 	.short	0x0007
        /*00e6*/ 	.short	0x0030
        /*00e8*/ 	.byte	0x00, 0xf0, 0x21, 0x00


	//----- nvinfo : EIATTR_KPARAM_INFO
	.align		4
.L_7665:
        /*00ec*/ 	.byte	0x04, 0x17
        /*00ee*/ 	.short	(.L_7667 - .L_7666)
.L_7666:
        /*00f0*/ 	.word	0x00000000
        /*00f4*/ 	.short	0x0006
        /*00f6*/ 	.short	0x0028
        /*00f8*/ 	.byte	0x00, 0xf0, 0x21, 0x00


	//----- nvinfo : EIATTR_KPARAM_INFO
	.align		4
.L_7667:
        /*00fc*/ 	.byte	0x04, 0x17
        /*00fe*/ 	.short	(.L_7669 - .L_7668)
.L_7668:
        /*0100*/ 	.word	0x00000000
        /*0104*/ 	.short	0x0005
        /*0106*/ 	.short	0x0024
        /*0108*/ 	.byte	0x00, 0xf0, 0x11, 0x00


	//----- nvinfo : EIATTR_KPARAM_INFO
	.align		4
.L_7669:
        /*010c*/ 	.byte	0x04, 0x17
        /*010e*/ 	.short	(.L_7671 - .L_7670)
.L_7670:
        /*0110*/ 	.word	0x00000000
        /*0114*/ 	.short	0x0004
        /*0116*/ 	.short	0x0020
        /*0118*/ 	.byte	0x00, 0xf0, 0x11, 0x00


	//----- nvinfo : EIATTR_KPARAM_INFO
	.align		4
.L_7671:
        /*011c*/ 	.byte	0x04, 0x17
        /*011e*/ 	.short	(.L_7673 - .L_7672)
.L_7672:
        /*0120*/ 	.word	0x00000000
        /*0124*/ 	.short	0x0003
        /*0126*/ 	.short	0x0018
        /*0128*/ 	.byte	0x00, 0xf0, 0x21, 0x00


	//----- nvinfo : EIATTR_KPARAM_INFO
	.align		4
.L_7673:
        /*012c*/ 	.byte	0x04, 0x17
        /*012e*/ 	.short	(.L_7675 - .L_7674)
.L_7674:
        /*0130*/ 	.word	0x00000000
        /*0134*/ 	.short	0x0002
        /*0136*/ 	.short	0x0010
        /*0138*/ 	.byte	0x00, 0xf0, 0x21, 0x00


	//----- nvinfo : EIATTR_KPARAM_INFO
	.align		4
.L_7675:
        /*013c*/ 	.byte	0x04, 0x17
        /*013e*/ 	.short	(.L_7677 - .L_7676)
.L_7676:
        /*0140*/ 	.word	0x00000000
        /*0144*/ 	.short	0x0001
        /*0146*/ 	.short	0x0008
        /*0148*/ 	.byte	0x00, 0xf0, 0x21, 0x00


	//----- nvinfo : EIATTR_KPARAM_INFO
	.align		4
.L_7677:
        /*014c*/ 	.byte	0x04, 0x17
        /*014e*/ 	.short	(.L_7679 - .L_7678)
.L_7678:
        /*0150*/ 	.word	0x00000000
        /*0154*/ 	.short	0x0000
        /*0156*/ 	.short	0x0000
        /*0158*/ 	.byte	0x00, 0xf0, 0x21, 0x00


	//----- nvinfo : EIATTR_MAXREG_COUNT
	.align		4
.L_7679:
        /*015c*/ 	.byte	0x03, 0x1b
        /*015e*/ 	.short	0x00ff


	//----- nvinfo : EIATTR_NUM_BARRIERS
	.align		4
        /*0160*/ 	.byte	0x02, 0x4c
        /*0162*/ 	.byte	0x01
	.zero		1


	//----- nvinfo : EIATTR_EXTERNS
	.align		4
        /*0164*/ 	.byte	0x04, 0x0f
        /*0166*/ 	.short	(.L_7681 - .L_7680)


	//   ....[0]....
	.align		4
.L_7680:
        /*0168*/ 	.word	index@(__assertfail)


	//----- nvinfo : EIATTR_MERCURY_ISA_VERSION
	.align		4
.L_7681:
        /*016c*/ 	.byte	0x03, 0x5f
        /*016e*/ 	.short	0x0000


	//----- nvinfo : EIATTR_COOP_GROUP_MASK_REGIDS
	.align		4
        /*0170*/ 	.byte	0x04, 0x29
        /*0172*/ 	.short	(.L_7683 - .L_7682)


	//   ....[0]....
.L_7682:
        /*0174*/ 	.word	0xffffffff


	//   ....[1]....
        /*0178*/ 	.word	0xffffffff


	//   ....[2]....
        /*017c*/ 	.word	0xffffffff


	//   ....[3]....
        /*0180*/ 	.word	0xffffffff


	//   ....[4]....
        /*0184*/ 	.word	0xffffffff


	//   ....[5]....
        /*0188*/ 	.word	0xffffffff


	//   ....[6]....
        /*018c*/ 	.word	0xffffffff


	//   ....[7]....
        /*0190*/ 	.word	0xffffffff


	//   ....[8]....
        /*0194*/ 	.word	0xffffffff


	//   ....[9]....
        /*0198*/ 	.word	0xffffffff


	//   ....[10]....
        /*019c*/ 	.word	0xffffffff


	//   ....[11]....
        /*01a0*/ 	.word	0xffffffff


	//   ....[12]....
        /*01a4*/ 	.word	0xffffffff


	//   ....[13]....
        /*01a8*/ 	.word	0xffffffff


	//   ....[14]....
        /*01ac*/ 	.word	0xffffffff


	//   ....[15]....
        /*01b0*/ 	.word	0xffffffff


	//   ....[16]....
        /*01b4*/ 	.word	0xffffffff


	//   ....[17]....
        /*01b8*/ 	.word	0xffffffff


	//   ....[18]....
        /*01bc*/ 	.word	0xffffffff


	//   ....[19]....
        /*01c0*/ 	.word	0xffffffff


	//   ....[20]....
        /*01c4*/ 	.word	0xffffffff


	//   ....[21]....
        /*01c8*/ 	.word	0xffffffff


	//   ....[22]....
        /*01cc*/ 	.word	0xffffffff


	//   ....[23]....
        /*01d0*/ 	.word	0xffffffff


	//   ....[24]....
        /*01d4*/ 	.word	0xffffffff


	//   ....[25]....
        /*01d8*/ 	.word	0xffffffff


	//   ....[26]....
        /*01dc*/ 	.word	0xffffffff


	//   ....[27]....
        /*01e0*/ 	.word	0xffffffff


	//   ....[28]....
        /*01e4*/ 	.word	0xffffffff


	//   ....[29]....
        /*01e8*/ 	.word	0xffffffff


	//   ....[30]....
        /*01ec*/ 	.word	0xffffffff


	//   ....[31]....
        /*01f0*/ 	.word	0xffffffff


	//   ....[32]....
        /*01f4*/ 	.word	0xffffffff


	//   ....[33]....
        /*01f8*/ 	.word	0xffffffff


	//   ....[34]....
        /*01fc*/ 	.word	0xffffffff


	//   ....[35]....
        /*0200*/ 	.word	0xffffffff


	//   ....[36]....
        /*0204*/ 	.word	0xffffffff


	//   ....[37]....
        /*0208*/ 	.word	0xffffffff


	//   ....[38]....
        /*020c*/ 	.word	0xffffffff


	//   ....[39]....
        /*0210*/ 	.word	0xffffffff


	//   ....[40]....
        /*0214*/ 	.word	0xffffffff


	//   ....[41]....
        /*0218*/ 	.word	0xffffffff


	//   ....[42]....
        /*021c*/ 	.word	0xffffffff


	//   ....[43]....
        /*0220*/ 	.word	0xffffffff


	//   ....[44]....
        /*0224*/ 	.word	0xffffffff


	//----- nvinfo : EIATTR_COOP_GROUP_INSTR_OFFSETS
	.align		4
.L_7683:
        /*0228*/ 	.byte	0x04, 0x28
        /*022a*/ 	.short	(.L_7685 - .L_7684)


	//   ....[0]....
.L_7684:
        /*022c*/ 	.word	0x00000a90


	//   ....[1]....
        /*0230*/ 	.word	0x00000ab0


	//   ....[2]....
        /*0234*/ 	.word	0x00000ad0


	//   ....[3]....
        /*0238*/ 	.word	0x00000af0


	//   ....[4]....
        /*023c*/ 	.word	0x00000ba0


	//   ....[5]....
        /*0240*/ 	.word	0x00000bc0


	//   ....[6]....
        /*0244*/ 	.word	0x00000be0


	//   ....[7]....
        /*0248*/ 	.word	0x000019a0


	//   ....[8]....
        /*024c*/ 	.word	0x00001a00


	//   ....[9]....
        /*0250*/ 	.word	0x00001a30


	//   ....[10]....
        /*0254*/ 	.word	0x00001a50


	//   ....[11]....
        /*0258*/ 	.word	0x00001a70


	//   ....[12]....
        /*025c*/ 	.word	0x00001ac0


	//   ....[13]....
        /*0260*/ 	.word	0x00001ae0


	//   ....[14]....
        /*0264*/ 	.word	0x00001b00


	//   ....[15]....
        /*0268*/ 	.word	0x00002750


	//   ....[16]....
        /*026c*/ 	.word	0x00003750


	//   ....[17]....
        /*0270*/ 	.word	0x000037c0


	//   ....[18]....
        /*0274*/ 	.word	0x00003820


	//   ....[19]....
        /*0278*/ 	.word	0x00003880


	//   ....[20]....
        /*027c*/ 	.word	0x000038f0


	//   ....[21]....
        /*0280*/ 	.word	0x00003970


	//   ....[22]....
        /*0284*/ 	.word	0x000039e0


	//   ....[23]....
        /*0288*/ 	.word	0x00003a50


	//   ....[24]....
        /*028c*/ 	.word	0x00003ab0


	//   ....[25]....
        /*0290*/ 	.word	0x00003b20


	//   ....[26]....
        /*0294*/ 	.word	0x00003b80


	//   ....[27]....
        /*0298*/ 	.word	0x00003bf0


	//   ....[28]....
        /*029c*/ 	.word	0x00003c50


	//   ....[29]....
        /*02a0*/ 	.word	0x00003cc0


	//   ....[30]....
        /*02a4*/ 	.word	0x00003d20


	//   ....[31]....
        /*02a8*/ 	.word	0x00003d90


	//   ....[32]....
        /*02ac*/ 	.word	0x00003df0


	//   ....[33]....
        /*02b0*/ 	.word	0x00003e60


	//   ....[34]....
        /*02b4*/ 	.word	0x00003ec0


	//   ....[35]....
        /*02b8*/ 	.word	0x00003f30


	//   ....[36]....
        /*02bc*/ 	.word	0x00003f90


	//   ....[37]....
        /*02c0*/ 	.word	0x00004000


	//   ....[38]....
        /*02c4*/ 	.word	0x00004060


	//   ....[39]....
        /*02c8*/ 	.word	0x000040d0


	//   ....[40]....
        /*02cc*/ 	.word	0x00004130


	//   ....[41]....
        /*02d0*/ 	.word	0x000041a0


	//   ....[42]....
        /*02d4*/ 	.word	0x00004200


	//   ....[43]....
        /*02d8*/ 	.word	0x00004270


	//   ....[44]....
        /*02dc*/ 	.word	0x000042d0


	//----- nvinfo : EIATTR_SYSCALL_OFFSETS
	.align		4
.L_7685:
        /*02e0*/ 	.byte	0x04, 0x46
        /*02e2*/ 	.short	(.L_7687 - .L_7686)


	//   ....[0]....
.L_7686:
        /*02e4*/ 	.word	0x000035b0


	//   ....[1]....
        /*02e8*/ 	.word	0x000036e0


	//----- nvinfo : EIATTR_EXIT_INSTR_OFFSETS
	.align		4
.L_7687:
        /*02ec*/ 	.byte	0x04, 0x1c
        /*02ee*/ 	.short	(.L_7689 - .L_7688)


	//   ....[0]....
.L_7688:
        /*02f0*/ 	.word	0x00002e70


	//   ....[1]....
        /*02f4*/ 	.word	0x00002f40


	//   ....[2]....
        /*02f8*/ 	.word	0x00003480


	//   ....[3]....
        /*02fc*/ 	.word	0x000036f0


	//----- nvinfo : EIATTR_CTAIDZ_USED
	.align		4
.L_7689:
        /*0300*/ 	.byte	0x01, 0x04
	.zero		2


	//----- nvinfo : EIATTR_CRS_STACK_SIZE
	.align		4
        /*0304*/ 	.byte	0x04, 0x1e
        /*0306*/ 	.short	(.L_7691 - .L_7690)
.L_7690:
        /*0308*/ 	.word	0x00000000
.L_7691:


//--------------------- .nv.info._ZN4vllm25paged_attention_v1_kernelIthLi80ELi32ELi128ELNS_18Fp8KVCacheDataTypeE2ELb1EEEvPT_PKS2_PKT0_S8_ifPKiSA_iPKfiiiSC_SC_iiiii --------------------------
	.section	.nv.info._ZN4vllm25paged_attention_v1_kernelIthLi80ELi32ELi128ELNS_18Fp8KVCacheDataTypeE2ELb1EEEvPT_PKS2_PKT0_S8_ifPKiSA_iPKfiiiSC_SC_iiiii,"",@"SHT_CUDA_INFO"
	.sectionflags	@""
	.align	4


	//----- nvinfo : EIATTR_CUDA_API_VERSION
	.align		4
        /*0000*/ 	.byte	0x04, 0x37
        /*0002*/ 	.short	(.L_7693 - .L_7692)
.L_7692:
        /*0004*/ 	.word	0x00000082


	//----- nvinfo : EIATTR_SW2861232_WAR
	.align		4
.L_7693:
        /*0008*/ 	.byte	0x01, 0x35
	.zero		2


	//----- nvinfo : EIATTR_PARAM_CBANK
	.align		4
        /*000c*/ 	.byte	0x04, 0x0a
        /*000e*/ 	.short	(.L_7695 - .L_7694)
	.align		4
.L_7694:
        /*0010*/ 	.word	index@(.nv.constant0._ZN4vllm25paged_attention_v1_kernelIthLi80ELi32ELi128ELNS_18Fp8KVCacheDataTypeE2ELb1EEEvPT_PKS2_PKT0_S8_ifPKiSA_iPKfiiiSC_SC_iiiii)
        /*0014*/ 	.short	0x0160
        /*0016*/ 	.short	0x007c


	//----- nvinfo : EIATTR_CBANK_PARAM_SIZE
	.align		4
.L_7695:
        /*0018*/ 	.byte	0x03, 0x19
        /*001a*/ 	.short	0x007c


	//----- nvinfo : EIATTR_KPARAM_INFO
	.align		4
        /*001c*/ 	.byte	0x04, 0x17
        /*001e*/ 	.short	(.L_7697 - .L_7696)
.L_7696:
        /*0020*/ 	.word	0x00000000
        /*0024*/ 	.short	0x0013
        /*0026*/ 	.short	0x0078
        /*0028*/ 	.byte	0x00, 0xf0, 0x11, 0x00


	//----- nvinfo : EIATTR_KPARAM_INFO
	.align		4
.L_7697:
        /*002c*/ 	.byte	0x04, 0x17
        /*002e*/ 	.short	(.L_7699 - .L_7698)
.L_7698:
        /*0030*/ 	.word	0x00000000
        /*0034*/ 	.short	0x0012
        /*0036*/ 	.short	0x0074
        /*0038*/ 	.byte	0x00, 0xf0, 0x11, 0x00


	//----- nvinfo : EIATTR_KPARAM_INFO
	.align		4
.L_7699:
        /*003c*/ 	.byte	0x04, 0x17
        /*003e*/ 	.short	(.L_7701 - .L_7700)
.L_7700:
        /*0040*/ 	.word	0x00000000
        /*0044*/ 	.short	0x0011
        /*0046*/ 	.short	0x0070
        /*0048*/ 	.byte	0x00, 0xf0, 0x11, 0x00


	//----- nvinfo : EIATTR_KPARAM_INFO
	.align		4
.L_7701:
        /*004c*/ 	.byte	0x04, 0x17
        /*004e*/ 	.short	(.L_7703 - .L_7702)
.L_7702:
        /*0050*/ 	.word	0x00000000
        /*0054*/ 	.short	0x0010
        /*0056*/ 	.short	0x006c
        /*0058*/ 	.byte	0x00, 0xf0, 0x11, 0x00


	//----- nvinfo : EIATTR_KPARAM_INFO
	.align		4
.L_7703:
        /*005c*/ 	.byte	0x04, 0x17
        /*005e*/ 	.short	(.L_7705 - .L_7704)
.L_7704:
        /*0060*/ 	.word	0x00000000
        /*0064*/ 	.short	0x000f
        /*0066*/ 	.short	0x0068
        /*0068*/ 	.byte	0x00, 0xf0, 0x11, 0x00


	//----- nvinfo : EIATTR_KPARAM_INFO
	.align		4
.L_7705:
        /*006c*/ 	.byte	0x04, 0x17
        /*006e*/ 	.short	(.L_7707 - .L_7706)
.L_7706:
        /*0070*/ 	.word	0x00000000
        /*0074*/ 	.short	0x000e
        /*0076*/ 	.short	0x0060
        /*0078*/ 	.byte	0x00, 0xf0, 0x21, 0x00


	//----- nvinfo : EIATTR_KPARAM_INFO
	.align		4
.L_7707:
        /*007c*/ 	.byte	0x04, 0x17
        /*007e*/ 	.short	(.L_7709 - .L_7708)
.L_7708:
        /*0080*/ 	.word	0x00000000
        /*0084*/ 	.short	0x000d
        /*0086*/ 	.short	0x0058
        /*0088*/ 	.byte	0x00, 0xf0, 0x21, 0x00


	//----- nvinfo : EIATTR_KPARAM_INFO
	.align		4
.L_7709:
        /*008c*/ 	.byte	0x04, 0x17
        /*008e*/ 	.short	(.L_7711 - .L_7710)
.L_7710:
        /*0090*/ 	.word	0x00000000
        /*0094*/ 	.short	0x000c
        /*0096*/ 	.short	0x0050
        /*0098*/ 	.byte	0x00, 0xf0, 0x11, 0x00


	//----- nvinfo : EIATTR_KPARAM_INFO
	.align		4
.L_7711:
        /*009c*/ 	.byte	0x04, 0x17
        /*009e*/ 	.short	(.L_7713 - .L_7712)
.L_7712:
        /*00a0*/ 	.word	0x00000000
        /*00a4*/ 	.short	0x000b
        /*00a6*/ 	.short	0x004c
        /*00a8*/ 	.byte	0x00, 0xf0, 0x11, 0x00


	//----- nvinfo : EIATTR_KPARAM_INFO
	.align		4
.L_7713:
        /*00ac*/ 	.byte	0x04, 0x17
        /*00ae*/ 	.short	(.L_7715 - .L_7714)
.L_7714:
        /*00b0*/ 	.word	0x00000000
        /*00b4*/ 	.short	0x000a
        /*00b6*/ 	.short	0x0048
        /*00b8*/ 	.byte	0x00, 0xf0, 0x11, 0x00


	//----- nvinfo : EIATTR_KPARAM_INFO
	.align		4
.L_7715:
        /*00bc*/ 	.byte	0x04, 0x17
        /*00be*/ 	.short	(.L_7717 - .L_7716)
.L_7716:
        /*00c0*/ 	.word	0x00000000
        /*00c4*/ 	.short	0x0009
        /*00c6*/ 	.short	0x0040
        /*00c8*/ 	.byte	0x00, 0xf0, 0x21, 0x00


	//----- nvinfo : EIATTR_KPARAM_INFO
	.align		4
.L_7717:
        /*00cc*/ 	.byte	0x04, 0x17
        /*00ce*/ 	.short	(.L_7719 - .L_7718)
.L_7718:
        /*00d0*/ 	.word	0x00000000
        /*00d4*/ 	.short	0x0008
        /*00d6*/ 	.short	0x0038
        /*00d8*/ 	.byte	0x00, 0xf0, 0x11, 0x00


	//----- nvinfo : EIATTR_KPARAM_INFO
	.align		4
.L_7719:
        /*00dc*/ 	.byte	0x04, 0x17
        /*00de*/ 	.short	(.L_7721 - .L_7720)
.L_7720:
        /*00e0*/ 	.word	0x00000000
        /*00e4*/ 	.short	0x0007
        /*00e6*/ 	.short	0x0030
        /*00e8*/ 	.byte	0x00, 0xf0, 0x21, 0x00


	//----- nvinfo : EIATTR_KPARAM_INFO
	.align		4
.L_7721:
        /*00ec*/ 	.byte	0x04, 0x17
        /*00ee*/ 	.short	(.L_7723 - .L_7722)
.L_7722:
        /*00f0*/ 	.word	0x00000000
        /*00f4*/ 	.short	0x0006
        /*00f6*/ 	.short	0x0028
        /*00f8*/ 	.byte	0x00, 0xf0, 0x21, 0x00


	//----- nvinfo : EIATTR_KPARAM_INFO
	.align		4
.L_7723:
        /*00fc*/ 	.byte	0x04, 0x17
        /*00fe*/ 	.short	(.L_7725 - .L_7724)
.L_7724:
        /*0100*/ 	.word	0x00000000
        /*0104*/ 	.short	0x0005
        /*0106*/ 	.short	0x0024
        /*0108*/ 	.byte	0x00, 0xf0, 0x11, 0x00


	//----- nvinfo : EIATTR_KPARAM_INFO
	.align		4
.L_7725:
        /*010c*/ 	.byte	0x04, 0x17
        /*010e*/ 	.short	(.L_7727 - .L_7726)
.L_7726:
        /*0110*/ 	.word	0x00000000
        /*0114*/ 	.short	0x0004
        /*0116*/ 	.short	0x0020
        /*0118*/ 	.byte	0x00, 0xf0, 0x11, 0x00


	//----- nvinfo : EIATTR_KPARAM_INFO
	.align		4
.L_7727:
        /*011c*/ 	.byte	0x04, 0x17
        /*011e*/ 	.short	(.L_7729 - .L_7728)
.L_7728:
        /*0120*/ 	.word	0x00000000
        /*0124*/ 	.short	0x0003
        /*0126*/ 	.short	0x0018
        /*0128*/ 	.byte	0x00, 0xf0, 0x21, 0x00


	//----- nvinfo : EIATTR_KPARAM_INFO
	.align		4
.L_7729:
        /*012c*/ 	.byte	0x04, 0x17
        /*012e*/ 	.short	(.L_7731 - .L_7730)
.L_7730:
        /*0130*/ 	.word	0x00000000
        /*0134*/ 	.short	0x0002
        /*0136*/ 	.short	0x0010
        /*0138*/ 	.byte	0x00, 0xf0, 0x21, 0x00


	//----- nvinfo : EIATTR_KPARAM_INFO
	.align		4
.L_7731:
        /*013c*/ 	.byte	0x04, 0x17
        /*013e*/ 	.short	(.L_7733 - .L_7732)
.L_7732:
        /*0140*/ 	.word	0x00000000
        /*0144*/ 	.short	0x0001
        /*0146*/ 	.short	0x0008
        /*0148*/ 	.byte	0x00, 0xf0, 0x21, 0x00


	//----- nvinfo : EIATTR_KPARAM_INFO
	.align		4
.L_7733:
        /*014c*/ 	.byte	0x04, 0x17
        /*014e*/ 	.short	(.L_7735 - .L_7734)
.L_7734:
        /*0150*/ 	.word	0x00000000
        /*0154*/ 	.short	0x0000
        /*0156*/ 	.short	0x0000
        /*0158*/ 	.byte	0x00, 0xf0, 0x21, 0x00


	//----- nvinfo : EIATTR_MAXREG_COUNT
	.align		4
.L_7735:
        /*015c*/ 	.byte	0x03, 0x1b
        /*015e*/ 	.short	0x00ff


	//----- nvinfo : EIATTR_NUM_BARRIERS
	.align		4
        /*0160*/ 	.byte	0x02, 0x4c
        /*0162*/ 	.byte	0x01
	.zero		1


	//----- nvinfo : EIATTR_EXTERNS
	.align		4
        /*0164*/ 	.byte	0x04, 0x0f
        /*0166*/ 	.short	(.L_7737 - .L_7736)


	//   ....[0]....
	.align		4
.L_7736:
        /*0168*/ 	.word	index@(__assertfail)


	//----- nvinfo : EIATTR_MERCURY_ISA_VERSION
	.align		4
.L_7737:
        /*016c*/ 	.byte	0x03, 0x5f
        /*016e*/ 	.short	0x0000


	//----- nvinfo : EIATTR_COOP_GROUP_MASK_REGIDS
	.align		4
        /*0170*/ 	.byte	0x04, 0x29
        /*0172*/ 	.short	(.L_7739 - .L_7738)


	//   ....[0]....
.L_7738:
        /*0174*/ 	.word	0xffffffff


	//   ....[1]....
        /*0178*/ 	.word	0xffffffff


	//   ....[2]....
        /*017c*/ 	.word	0xffffffff


	//   ....[3]....
        /*0180*/ 	.word	0xffffffff


	//   ....[4]....
        /*0184*/ 	.word	0xffffffff


	//   ....[5]....
        /*0188*/ 	.word	0xffffffff


	//   ....[6]....
        /*018c*/ 	.word	0xffffffff


	//   ....[7]....
        /*0190*/ 	.word	0xffffffff


	//   ....[8]....
        /*0194*/ 	.word	0xffffffff


	//   ....[9]....
        /*0198*/ 	.word	0xffffffff


	//   ....[10]....
        /*019c*/ 	.word	0xffffffff


	//   ....[11]....
        /*01a0*/ 	.word	0xffffffff


	//   ....[12]....
        /*01a4*/ 	.word	0xffffffff


	//   ....[13]....
        /*01a8*/ 	.word	0xffffffff


	//   ....[14]....
        /*01ac*/ 	.word	0xffffffff


	//   ....[15]....
        /*01b0*/ 	.word	0xffffffff


	//   ....[16]....
        /*01b4*/ 	.word	0xffffffff


	//   ....[17]....
        /*01b8*/ 	.word	0xffffffff


	//   ....[18]....
        /*01bc*/ 	.word	0xffffffff


	//   ....[19]....
        /*01c0*/ 	.word	0xffffffff


	//   ....[20]....
        /*01c4*/ 	.word	0xffffffff


	//   ....[21]....
        /*01c8*/ 	.word	0xffffffff


	//   ....[22]....
        /*01cc*/ 	.word	0xffffffff


	//   ....[23]....
        /*01d0*/ 	.word	0xffffffff


	//   ....[24]....
        /*01d4*/ 	.word	0xffffffff


	//   ....[25]....
        /*01d8*/ 	.word	0xffffffff


	//   ....[26]....
        /*01dc*/ 	.word	0xffffffff


	//   ....[27]....
        /*01e0*/ 	.word	0xffffffff


	//   ....[28]....
        /*01e4*/ 	.word	0xffffffff


	//   ....[29]....
        /*01e8*/ 	.word	0xffffffff


	//   ....[30]....
        /*01ec*/ 	.word	0xffffffff


	//   ....[31]....
        /*01f0*/ 	.word	0xffffffff


	//   ....[32]....
        /*01f4*/ 	.word	0xffffffff


	//   ....[33]....
        /*01f8*/ 	.word	0xffffffff


	//   ....[34]....
        /*01fc*/ 	.word	0xffffffff


	//   ....[35]....
        /*0200*/ 	.word	0xffffffff


	//   ....[36]....
        /*0204*/ 	.word	0xffffffff


	//   ....[37]....
        /*0208*/ 	.word	0xffffffff


	//   ....[38]....
        /*020c*/ 	.word	0xffffffff


	//   ....[39]....
        /*0210*/ 	.word	0xffffffff


	//   ....[40]....
        /*0214*/ 	.word	0xffffffff


	//----- nvinfo : EIATTR_COOP_GROUP_INSTR_OFFSETS
	.align		4
.L_7739:
        /*0218*/ 	.byte	0x04, 0x28
        /*021a*/ 	.short	(.L_7741 - .L_7740)


	//   ....[0]....
.L_7740:
        /*021c*/ 	.word	0x00000a90


	//   ....[1]....
        /*0220*/ 	.word	0x00000ab0


	//   ....[2]....
        /*0224*/ 	.word	0x00000ad0


	//   ....[3]....
        /*0228*/ 	.word	0x00000af0


	//   ....[4]....
        /*022c*/ 	.word	0x00000ba0


	//   ....[5]....
        /*0230*/ 	.word	0x00000bc0


	//   ....[6]....
        /*0234*/ 	.word	0x00000be0


	//   ....[7]....
        /*0238*/ 	.word	0x000019a0


	//   ....[8]....
        /*023c*/ 	.word	0x00001a00


	//   ....[9]....
        /*0240*/ 	.word	0x00001a30


	//   ....[10]....
        /*0244*/ 	.word	0x00001a50


	//   ....[11]....
        /*0248*/ 	.word	0x00001a70


	//   ....[12]....
        /*024c*/ 	.word	0x00001ac0


	//   ....[13]....
        /*0250*/ 	.word	0x00001ae0


	//   ....[14]....
        /*0254*/ 	.word	0x00001b00


	//   ....[15]....
        /*0258*/ 	.word	0x00002750


	//   ....[16]....
        /*025c*/ 	.word	0x000035a0


	//   ....[17]....
        /*0260*/ 	.word	0x00003610


	//   ....[18]....
        /*0264*/ 	.word	0x00003670


	//   ....[19]....
        /*0268*/ 	.word	0x000036d0


	//   ....[20]....
        /*026c*/ 	.word	0x00003740


	//   ....[21]....
        /*0270*/ 	.word	0x000037c0


	//   ....[22]....
        /*0274*/ 	.word	0x00003830


	//   ....[23]....
        /*0278*/ 	.word	0x000038a0


	//   ....[24]....
        /*027c*/ 	.word	0x00003900


	//   ....[25]....
        /*0280*/ 	.word	0x00003970


	//   ....[26]....
        /*0284*/ 	.word	0x000039d0


	//   ....[27]....
        /*0288*/ 	.word	0x00003a40


	//   ....[28]....
        /*028c*/ 	.word	0x00003aa0


	//   ....[29]....
        /*0290*/ 	.word	0x00003b10


	//   ....[30]....
        /*0294*/ 	.word	0x00003b70


	//   ....[31]....
        /*0298*/ 	.word	0x00003be0


	//   ....[32]....
        /*029c*/ 	.word	0x00003c40


	//   ....[33]....
        /*02a0*/ 	.word	0x00003cb0


	//   ....[34]....
        /*02a4*/ 	.word	0x00003d10


	//   ....[35]....
        /*02a8*/ 	.word	0x00003d80


	//   ....[36]....
        /*02ac*/ 	.word	0x00003de0


	//   ....[37]....
        /*02b0*/ 	.word	0x00003e50


	//   ....[38]....
        /*02b4*/ 	.word	0x00003eb0


	//   ....[39]....
        /*02b8*/ 	.word	0x00003f20


	//   ....[40]....
        /*02bc*/ 	.word	0x00003f80


	//----- nvinfo : EIATTR_SYSCALL_OFFSETS
	.align		4
.L_7741:
        /*02c0*/ 	.byte	0x04, 0x46
        /*02c2*/ 	.short	(.L_7743 - .L_7742)


	//   ....[0]....
.L_7742:
        /*02c4*/ 	.word	0x00003400


	//   ....[1]....
        /*02c8*/ 	.word	0x00003530


	//----- nvinfo : EIATTR_EXIT_INSTR_OFFSETS
	.align		4
.L_7743:
        /*02cc*/ 	.byte	0x04, 0x1c
        /*02ce*/ 	.short	(.L_7745 - .L_7744)


	//   ....[0]....
.L_7744:
        /*02d0*/ 	.word	0x00002da0


	//   ....[1]....
        /*02d4*/ 	.word	0x00002e70


	//   ....[2]....
        /*02d8*/ 	.word	0x000032d0


	//   ....[3]....
        /*02dc*/ 	.word	0x00003540


	//----- nvinfo : EIATTR_CTAIDZ_USED
	.align		4
.L_7745:
        /*02e0*/ 	.byte	0x01, 0x04
	.zero		2


	//----- nvinfo : EIATTR_CRS_STACK_SIZE
	.align		4
        /*02e4*/ 	.byte	0x04, 0x1e
        /*02e6*/ 	.short	(.L_7747 - .L_7746)
.L_7746:
        /*02e8*/ 	.word	0x00000000
.L_7747:


//--------------------- .nv.info._ZN4vllm25paged_attention_v1_kernelIthLi64ELi32ELi128ELNS_18Fp8KVCacheDataTypeE2ELb1EEEvPT_PKS2_PKT0_S8_ifPKiSA_iPKfiiiSC_SC_iiiii --------------------------
	.section	.nv.info._ZN4vllm25paged_attention_v1_kernelIthLi64ELi32ELi128ELNS_18Fp8KVCacheDataTypeE2ELb1EEEvPT_PKS2_PKT0_S8_ifPKiSA_iPKfiiiSC_SC_iiiii,"",@"SHT_CUDA_INFO"
	.sectionflags	@""
	.align	4


	//----- nvinfo : EIATTR_CUDA_API_VERSION
	.align		4
        /*0000*/ 	.byte	0x04, 0x37
        /*0002*/ 	.short	(.L_7749 - .L_7748)
.L_7748:
        /*0004*/ 	.word	0x00000082


	//----- nvinfo : EIATTR_SW2861232_WAR
	.align		4
.L_7749:
        /*0008*/ 	.byte	0x01, 0x35
	.zero		2


	//----- nvinfo : EIATTR_PARAM_CBANK
	.align		4
        /*000c*/ 	.byte	0x04, 0x0a
        /*000e*/ 	.short	(.L_7751 - .L_7750)
	.align		4
.L_7750:
        /*0010*/ 	.word	index@(.nv.constant0._ZN4vllm25paged_attention_v1_kernelIthLi64ELi32ELi128ELNS_18Fp8KVCacheDataTypeE2ELb1EEEvPT_PKS2_PKT0_S8_ifPKiSA_iPKfiiiSC_SC_iiiii)
        /*0014*/ 	.short	0x0160
        /*0016*/ 	.short	0x007c


	//----- nvinfo : EIATTR_CBANK_PARAM_SIZE
	.align		4
.L_7751:
        /*0018*/ 	.byte	0x03, 0x19
        /*001a*/ 	.short	0x007c


	//----- nvinfo : EIATTR_KPARAM_INFO
	.align		4
        /*001c*/ 	.byte	0x04, 0x17
        /*001e*/ 	.short	(.L_7753 - .L_7752)
.L_7752:
        /*0020*/ 	.word	0x00000000
        /*0024*/ 	.short	0x0013
        /*0026*/ 	.short	0x0078
        /*0028*/ 	.byte	0x00, 0xf0, 0x11, 0x00


	//----- nvinfo : EIATTR_KPARAM_INFO
	.align		4
.L_7753:
        /*002c*/ 	.byte	0x04, 0x17
        /*002e*/ 	.short	(.L_7755 - .L_7754)
.L_7754:
        /*0030*/ 	.word	0x00000000
        /*0034*/ 	.short	0x0012
        /*0036*/ 	.short	0x0074
        /*0038*/ 	.byte	0x00, 0xf0, 0x11, 0x00


	//----- nvinfo : EIATTR_KPARAM_INFO
	.align		4
.L_7755:
        /*003c*/ 	.byte	0x04, 0x17
        /*003e*/ 	.short	(.L_7757 - .L_7756)
.L_7756:
        /*0040*/ 	.word	0x00000000
        /*0044*/ 	.short	0x0011
        /*0046*/ 	.short	0x0070
        /*0048*/ 	.byte	0x00, 0xf0, 0x11, 0x00


	//----- nvinfo : EIATTR_KPARAM_INFO
	.align		4
.L_7757:
        /*004c*/ 	.byte	0x04, 0x17
        /*004e*/ 	.short	(.L_7759 - .L_7758)
.L_7758:
        /*0050*/ 	.word	0x00000000
        /*0054*/ 	.short	0x0010
        /*0056*/ 	.short	0x006c
        /*0058*/ 	.byte	0x00, 0xf0, 0x11, 0x00


	//----- nvinfo : EIATTR_KPARAM_INFO
	.align		4
.L_7759:
        /*005c*/ 	.byte	0x04, 0x17
        /*005e*/ 	.short	(.L_7761 - .L_7760)
.L_7760:
        /*0060*/ 	.word	0x00000000
        /*0064*/ 	.short	0x000f
        /*0066*/ 	.short	0x0068
        /*0068*/ 	.byte	0x00, 0xf0, 0x11, 0x00


	//----- nvinfo : EIATTR_KPARAM_INFO
	.align		4
.L_7761:
        /*006c*/ 	.byte	0x04, 0x17
        /*006e*/ 	.short	(.L_7763 - .L_7762)
.L_7762:
        /*0070*/ 	.word	0x00000000
        /*0074*/ 	.short	0x000e
        /*0076*/ 	.short	0x0060
        /*0078*/ 	.byte	0x00, 0xf0, 0x21, 0x00


	//----- nvinfo : EIATTR_KPARAM_INFO
	.align		4
.L_7763:
        /*007c*/ 	.byte	0x04, 0x17
        /*007e*/ 	.short	(.L_7765 - .L_7764)
.L_7764:
        /*0080*/ 	.word	0x00000000
        /*0084*/ 	.short	0x000d
        /*0086*/ 	.short	0x0058
        /*0088*/ 	.byte	0x00, 0xf0, 0x21, 0x00


	//----- nvinfo : EIATTR_KPARAM_INFO
	.align		4
.L_7765:
        /*008c*/ 	.byte	0x04, 0x17
        /*008e*/ 	.short	(.L_7767 - .L_7766)
.L_7766:
        /*0090*/ 	.word	0x00000000
        /*0094*/ 	.short	0x000c
        /*0096*/ 	.short	0x0050
        /*0098*/ 	.byte	0x00, 0xf0, 0x11, 0x00


	//----- nvinfo : EIATTR_KPARAM_INFO
	.align		4
.L_7767:
        /*009c*/ 	.byte	0x04, 0x17
        /*009e*/ 	.short	(.L_7769 - .L_7768)
.L_7768:
        /*00a0*/ 	.word	0x00000000
        /*00a4*/ 	.short	0x000b
        /*00a6*/ 	.short	0x004c
        /*00a8*/ 	.byte	0x00, 0xf0, 0x11, 0x00


	//----- nvinfo : EIATTR_KPARAM_INFO
	.align		4
.L_7769:
        /*00ac*/ 	.byte	0x04, 0x17
        /*00ae*/ 	.short	(.L_7771 - .L_7770)
.L_7770:
        /*00b0*/ 	.word	0x00000000
        /*00b4*/ 	.short	0x000a
        /*00b6*/ 	.short	0x0048
        /*00b8*/ 	.byte	0x00, 0xf0, 0x11, 0x00


	//----- nvinfo : EIATTR_KPARAM_INFO
	.align		4
.L_7771:
        /*00bc*/ 	.byte	0x04, 0x17
        /*00be*/ 	.short	(.L_7773 - .L_7772)
.L_7772:
        /*00c0*/ 	.word	0x00000000
        /*00c4*/ 	.short	0x0009
        /*00c6*/ 	.short	0x0040
        /*00c8*/ 	.byte	0x00, 0xf0, 0x21, 0x00


	//----- nvinfo : EIATTR_KPARAM_INFO
	.align		4
.L_7773:
        /*00cc*/ 	.byte	0x04, 0x17
        /*00ce*/ 	.short	(.L_7775 - .L_7774)
.L_7774:
        /*00d0*/ 	.word	0x00000000
        /*00d4*/ 	.short	0x0008
        /*00d6*/ 	.short	0x0038
        /*00d8*/ 	.byte	0x00, 0xf0, 0x11, 0x00


	//----- nvinfo : EIATTR_KPARAM_INFO
	.align		4
.L_7775:
        /*00dc*/ 	.byte	0x04, 0x17
        /*00de*/ 	.short	(.L_7777 - .L_7776)
.L_7776:
        /*00e0*/ 	.word	0x00000000
        /*00e4*/ 	.short	0x0007
        /*00e6*/ 	.short	0x0030
        /*00e8*/ 	.byte	0x00, 0xf0, 0x21, 0x00


	//----- nvinfo : EIATTR_KPARAM_INFO
	.align		4
.L_7777:
        /*00ec*/ 	.byte	0x04, 0x17
        /*00ee*/ 	.short	(.L_7779 - .L_7778)
.L_7778:
        /*00f0*/ 	.word	0x00000000
        /*00f4*/ 	.short	0x0006
        /*00f6*/ 	.short	0x0028
        /*00f8*/ 	.byte	0x00, 0xf0, 0x21, 0x00


	//----- nvinfo : EIATTR_KPARAM_INFO
	.align		4
.L_7779:
        /*00fc*/ 	.byte	0x04, 0x17
        /*00fe*/ 	.short	(.L_7781 - .L_7780)
.L_7780:
        /*0100*/ 	.word	0x00000000
        /*0104*/ 	.short	0x0005
        /*0106*/ 	.short	0x0024
        /*0108*/ 	.byte	0x00, 0xf0, 0x11, 0x00


	//----- nvinfo : EIATTR_KPARAM_INFO
	.align		4
.L_7781:
        /*010c*/ 	.byte	0x04, 0x17
        /*010e*/ 	.short	(.L_7783 - .L_7782)
.L_7782:
        /*0110*/ 	.word	0x00000000
        /*0114*/ 	.short	0x0004
        /*0116*/ 	.short	0x0020
        /*0118*/ 	.byte	0x00, 0xf0, 0x11, 0x00


	//----- nvinfo : EIATTR_KPARAM_INFO
	.align		4
.L_7783:
        /*011c*/ 	.byte	0x04, 0x17
        /*011e*/ 	.short	(.L_7785 - .L_7784)
.L_7784:
        /*0120*/ 	.word	0x00000000
        /*0124*/ 	.short	0x0003
        /*0126*/ 	.short	0x0018
        /*0128*/ 	.byte	0x00, 0xf0, 0x21, 0x00


	//----- nvinfo : EIATTR_KPARAM_INFO
	.align		4
.L_7785:
        /*012c*/ 	.byte	0x04, 0x17
        /*012e*/ 	.short	(.L_7787 - .L_7786)
.L_7786:
        /*0130*/ 	.word	0x00000000
        /*0134*/ 	.short	0x0002
        /*0136*/ 	.short	0x0010
        /*0138*/ 	.byte	0x00, 0xf0, 0x21, 0x00


	//----- nvinfo : EIATTR_KPARAM_INFO
	.align		4
.L_7787:
        /*013c*/ 	.byte	0x04, 0x17
        /*013e*/ 	.short	(.L_7789 - .L_7788)
.L_7788:
        /*0140*/ 	.word	0x00000000
        /*0144*/ 	.short	0x0001
        /*0146*/ 	.short	0x0008
        /*0148*/ 	.byte	0x00, 0xf0, 0x21, 0x00


	//----- nvinfo : EIATTR_KPARAM_INFO
	.align		4
.L_7789:
        /*014c*/ 	.byte	0x04, 0x17
        /*014e*/ 	.short	(.L_7791 - .L_7790)
.L_7790:
        /*0150*/ 	.word	0x00000000
        /*0154*/ 	.short	0x0000
        /*0156*/ 	.short	0x0000
        /*0158*/ 	.byte	0x00, 0xf0, 0x21, 0x00


	//----- nvinfo : EIATTR_MAXREG_COUNT
	.align		4
.L_7791:
        /*015c*/ 	.byte	0x03, 0x1b
        /*015e*/ 	.short	0x00ff


	//----- nvinfo : EIATTR_NUM_BARRIERS
	.align		4
        /*0160*/ 	.byte	0x02, 0x4c
        /*0162*/ 	.byte	0x01
	.zero		1


	//----- nvinfo : EIATTR_EXTERNS
	.align		4
        /*0164*/ 	.byte	0x04, 0x0f
        /*0166*/ 	.short	(.L_7793 - .L_7792)


	//   ....[0]....
	.align		4
.L_7792:
        /*0168*/ 	.word	index@(__assertfail)


	//----- nvinfo : EIATTR_MERCURY_ISA_VERSION
	.align		4
.L_7793:
        /*016c*/ 	.byte	0x03, 0x5f
        /*016e*/ 	.short	0x0000


	//----- nvinfo : EIATTR_COOP_GROUP_MASK_REGIDS
	.align		4
        /*0170*/ 	.byte	0x04, 0x29
        /*0172*/ 	.short	(.L_7795 - .L_7794)


	//   ....[0]....
.L_7794:
        /*0174*/ 	.word	0xffffffff


	//   ....[1]....
        /*0178*/ 	.word	0xffffffff


	//   ....[2]....
        /*017c*/ 	.word	0xffffffff


	//   ....[3]....
        /*0180*/ 	.word	0xffffffff


	//   ....[4]....
        /*0184*/ 	.word	0xffffffff


	//   ....[5]....
        /*0188*/ 	.word	0xffffffff


	//   ....[6]....
        /*018c*/ 	.word	0xffffffff


	//   ....[7]....
        /*0190*/ 	.word	0xffffffff


	//   ....[8]....
        /*0194*/ 	.word	0xffffffff


	//   ....[9]....
        /*0198*/ 	.word	0xffffffff


	//   ....[10]....
        /*019c*/ 	.word	0xffffffff


	//   ....[11]....
        /*01a0*/ 	.word	0xffffffff


	//   ....[12]....
        /*01a4*/ 	.word	0xffffffff


	//   ....[13]....
        /*01a8*/ 	.word	0xffffffff


	//   ....[14]....
        /*01ac*/ 	.word	0xffffffff


	//   ....[15]....
        /*01b0*/ 	.word	0xffffffff


	//   ....[16]....
        /*01b4*/ 	.word	0xffffffff


	//   ....[17]....
        /*01b8*/ 	.word	0xffffffff


	//   ....[18]....
        /*01bc*/ 	.word	0xffffffff


	//   ....[19]....
        /*01c0*/ 	.word	0xffffffff


	//   ....[20]....
        /*01c4*/ 	.word	0xffffffff


	//   ....[21]....
        /*01c8*/ 	.word	0xffffffff


	//   ....[22]....
        /*01cc*/ 	.word	0xffffffff


	//   ....[23]....
        /*01d0*/ 	.word	0xffffffff


	//   ....[24]....
        /*01d4*/ 	.word	0xffffffff


	//   ....[25]....
        /*01d8*/ 	.word	0xffffffff


	//   ....[26]....
        /*01dc*/ 	.word	0xffffffff


	//   ....[27]....
        /*01e0*/ 	.word	0xffffffff


	//   ....[28]....
        /*01e4*/ 	.word	0xffffffff


	//   ....[29]....
        /*01e8*/ 	.word	0xffffffff


	//   ....[30]....
        /*01ec*/ 	.word	0xffffffff


	//   ....[31]....
        /*01f0*/ 	.word	0xffffffff


	//   ....[32]....
        /*01f4*/ 	.word	0xffffffff


	//   ....[33]....
        /*01f8*/ 	.word	0xffffffff


	//   ....[34]....
        /*01fc*/ 	.word	0xffffffff


	//   ....[35]....
        /*0200*/ 	.word	0xffffffff


	//   ....[36]....
        /*0204*/ 	.word	0xffffffff


	//----- nvinfo : EIATTR_COOP_GROUP_INSTR_OFFSETS
	.align		4
.L_7795:
        /*0208*/ 	.byte	0x04, 0x28
        /*020a*/ 	.short	(.L_7797 - .L_7796)


	//   ....[0]....
.L_7796:
        /*020c*/ 	.word	0x00000a80


	//   ....[1]....
        /*0210*/ 	.word	0x00000aa0


	//   ....[2]....
        /*0214*/ 	.word	0x00000ac0


	//   ....[3]....
        /*0218*/ 	.word	0x00000ae0


	//   ....[4]....
        /*021c*/ 	.word	0x00000b90


	//   ....[5]....
        /*0220*/ 	.word	0x00000bb0


	//   ....[6]....
        /*0224*/ 	.word	0x00000bd0


	//   ....[7]....
        /*0228*/ 	.word	0x00001990


	//   ....[8]....
        /*022c*/ 	.word	0x000019f0


	//   ....[9]....
        /*0230*/ 	.word	0x00001a20


	//   ....[10]....
        /*0234*/ 	.word	0x00001a40


	//   ....[11]....
        /*0238*/ 	.word	0x00001a60


	//   ....[12]....
        /*023c*/ 	.word	0x00001ab0


	//   ....[13]....
        /*0240*/ 	.word	0x00001ad0


	//   ....[14]....
        /*0244*/ 	.word	0x00001af0


	//   ....[15]....
        /*0248*/ 	.word	0x00002740


	//   ....[16]....
        /*024c*/ 	.word	0x00003390


	//   ....[17]....
        /*0250*/ 	.word	0x000033f0


	//   ....[18]....
        /*0254*/ 	.word	0x00003450


	//   ....[19]....
        /*0258*/ 	.word	0x000034b0


	//   ....[20]....
        /*025c*/ 	.word	0x00003510


	//   ....[21]....
        /*0260*/ 	.word	0x00003590


	//   ....[22]....
        /*0264*/ 	.word	0x00003600


	//   ....[23]....
        /*0268*/ 	.word	0x00003670


	//   ....[24]....
        /*026c*/ 	.word	0x000036d0


	//   ....[25]....
        /*0270*/ 	.word	0x00003740


	//   ....[26]....
        /*0274*/ 	.word	0x000037a0


	//   ....[27]....
        /*0278*/ 	.word	0x00003810


	//   ....[28]....
        /*027c*/ 	.word	0x00003870


	//   ....[29]....
        /*0280*/ 	.word	0x000038e0


	//   ....[30]....
        /*0284*/ 	.word	0x00003940


	//   ....[31]....
        /*0288*/ 	.word	0x000039b0


	//   ....[32]....
        /*028c*/ 	.word	0x00003a10


	//   ....[33]....
        /*0290*/ 	.word	0x00003a80


	//   ....[34]....
        /*0294*/ 	.word	0x00003ae0


	//   ....[35]....
        /*0298*/ 	.word	0x00003b50


	//   ....[36]....
        /*029c*/ 	.word	0x00003bc0


	//----- nvinfo : EIATTR_SYSCALL_OFFSETS
	.align		4
.L_7797:
        /*02a0*/ 	.byte	0x04, 0x46
        /*02a2*/ 	.short	(.L_7799 - .L_7798)


	//   ....[0]....
.L_7798:
        /*02a4*/ 	.word	0x000031f0


	//   ....[1]....
        /*02a8*/ 	.word	0x00003320


	//----- nvinfo : EIATTR_EXIT_INSTR_OFFSETS
	.align		4
.L_7799:
        /*02ac*/ 	.byte	0x04, 0x1c
        /*02ae*/ 	.short	(.L_7801 - .L_7800)


	//   ....[0]....
.L_7800:
        /*02b0*/ 	.word	0x00002c70


	//   ....[1]....
        /*02b4*/ 	.word	0x00002d40


	//   ....[2]....
        /*02b8*/ 	.word	0x000030c0


	//   ....[3]....
        /*02bc*/ 	.word	0x00003330


	//----- nvinfo : EIATTR_CTAIDZ_USED
	.align		4
.L_7801:
        /*02c0*/ 	.byte	0x01, 0x04
	.zero		2


	//----- nvinfo : EIATTR_CRS_STACK_SIZE
	.align		4
        /*02c4*/ 	.byte	0x04, 0x1e
        /*02c6*/ 	.short	(.L_7803 - .L_7802)
.L_7802:
        /*02c8*/ 	.word	0x00000000
.L_7803:


//--------------------- .nv.info._ZN4vllm25paged_attention_v1_kernelIthLi32ELi32ELi128ELNS_18Fp8KVCacheDataTypeE2ELb1EEEvPT_PKS2_PKT0_S8_ifPKiSA_iPKfiiiSC_SC_iiiii --------------------------
	.section	.nv.info._ZN4vllm25paged_attention_v1_kernelIthLi32ELi32ELi128ELNS_18Fp8KVCacheDataTypeE2ELb1EEEvPT_PKS2_PKT0_S8_ifPKiSA_iPKfiiiSC_SC_iiiii,"",@"SHT_CUDA_INFO"
	.sectionflags	@""
	.align	4


	//----- nvinfo : EIATTR_CUDA_API_VERSION
	.align		4
        /*0000*/ 	.byte	0x04, 0x37
        /*0002*/ 	.short	(.L_7805 - .L_7804)
.L_7804:
        /*0004*/ 	.word	0x00000082


	//----- nvinfo : EIATTR_SW2861232_WAR
	.align		4
.L_7805:
        /*0008*/ 	.byte	0x01, 0x35
	.zero		2


	//----- nvinfo : EIATTR_PARAM_CBANK
	.align		4
        /*000c*/ 	.byte	0x04, 0x0a
        /*000e*/ 	.short	(.L_7807 - .L_7806)
	.align		4
.L_7806:
        /*0010*/ 	.word	index@(.nv.constant0._ZN4vllm25paged_attention_v1_kernelIthLi32ELi32ELi128ELNS_18Fp8KVCacheDataTypeE2ELb1EEEvPT_PKS2_PKT0_S8_ifPKiSA_iPKfiiiSC_SC_iiiii)
        /*0014*/ 	.short	0x0160
        /*0016*/ 	.short	0x007c


	//----- nvinfo : EIATTR_CBANK_PARAM_SIZE
	.align		4
.L_7807:
        /*0018*/ 	.byte	0x03, 0x19
        /*001a*/ 	.short	0x007c


	//----- nvinfo : EIATTR_KPARAM_INFO
	.align		4
        /*001c*/ 	.byte	0x04, 0x17
        /*001e*/ 	.short	(.L_7809 - .L_7808)
.L_7808:
        /*0020*/ 	.word	0x00000000
        /*0024*/ 	.short	0x0013
        /*0026*/ 	.short	0x0078
        /*0028*/ 	.byte	0x00, 0xf0, 0x11, 0x00


	//----- nvinfo : EIATTR_KPARAM_INFO
	.align		4
.L_7809:
        /*002c*/ 	.byte	0x04, 0x17
        /*002e*/ 	.short	(.L_7811 - .L_7810)
.L_7810:
        /*0030*/ 	.word	0x00000000
        /*0034*/ 	.short	0x0012
        /*0036*/ 	.short	0x0074
        /*0038*/ 	.byte	0x00, 0xf0, 0x11, 0x00


	//----- nvinfo : EIATTR_KPARAM_INFO
	.align		4
.L_7811:
        /*003c*/ 	.byte	0x04, 0x17
        /*003e*/ 	.short	(.L_7813 - .L_7812)
.L_7812:
        /*0040*/ 	.word	0x00000000
        /*0044*/ 	.short	0x0011
        /*0046*/ 	.short	0x0070
        /*0048*/ 	.byte	0x00, 0xf0, 0x11, 0x00


	//----- nvinfo : EIATTR_KPARAM_INFO
	.align		4
.L_7813:
        /*004c*/ 	.byte	0x04, 0x17
        /*004e*/ 	.short	(.L_7815 - .L_7814)
.L_7814:
        /*0050*/ 	.word	0x00000000
        /*0054*/ 	.short	0x0010
        /*0056*/ 	.short	0x006c
        /*0058*/ 	.byte	0x00, 0xf0, 0x11, 0x00


	//----- nvinfo : EIATTR_KPARAM_INFO
	.align		4
.L_7815:
        /*005c*/ 	.byte	0x04, 0x17
        /*005e*/ 	.short	(.L_7817 - .L_7816)
.L_7816:
        /*0060*/ 	.word	0x00000000
        /*0064*/ 	.short	0x000f
        /*0066*/ 	.short	0x0068
        /*0068*/ 	.byte	0x00, 0xf0, 0x11, 0x00


	//----- nvinfo : EIATTR_KPARAM_INFO
	.align		4
.L_7817:
        /*006c*/ 	.byte	0x04, 0x17
        /*006e*/ 	.short	(.L_7819 - .L_7818)
.L_7818:
        /*0070*/ 	.word	0x00000000
        /*0074*/ 	.short	0x000e
        /*0076*/ 	.short	0x0060
        /*0078*/ 	.byte	0x00, 0xf0, 0x21, 0x00


	//----- nvinfo : EIATTR_KPARAM_INFO
	.align		4
.L_7819:
        /*007c*/ 	.byte	0x04, 0x17
        /*007e*/ 	.short	(.L_7821 - .L_7820)
.L_7820:
        /*0080*/ 	.word	0x00000000
        /*0084*/ 	.short	0x000d
        /*0086*/ 	.short	0x0058
        /*0088*/ 	.byte	0x00, 0xf0, 0x21, 0x00


	//----- nvinfo : EIATTR_KPARAM_INFO
	.align		4
.L_7821:
        /*008c*/ 	.byte	0x04, 0x17
        /*008e*/ 	.short	(.L_7823 - .L_7822)
.L_7822:
        /*0090*/ 	.word	0x00000000
        /*0094*/ 	.short	0x000c
        /*0096*/ 	.short	0x0050
        /*0098*/ 	.byte	0x00, 0xf0, 0x11, 0x00


	//----- nvinfo : EIATTR_KPARAM_INFO
	.align		4
.L_7823:
        /*009c*/ 	.byte	0x04, 0x17
        /*009e*/ 	.short	(.L_7825 - .L_7824)
.L_7824:
        /*00a0*/ 	.word	0x00000000
        /*00a4*/ 	.short	0x000b
        /*00a6*/ 	.short	0x004c
        /*00a8*/ 	.byte	0x00, 0xf0, 0x11, 0x00


	//----- nvinfo : EIATTR_KPARAM_INFO
	.align		4
.L_7825:
        /*00ac*/ 	.byte	0x04, 0x17
        /*00ae*/ 	.short	(.L_7827 - .L_7826)
.L_7826:
        /*00b0*/ 	.word	0x00000000
        /*00b4*/ 	.short	0x000a
        /*00b6*/ 	.short	0x0048
        /*00b8*/ 	.byte	0x00, 0xf0, 0x11, 0x00


	//----- nvinfo : EIATTR_KPARAM_INFO
	.align		4
.L_7827:
        /*00bc*/ 	.byte	0x04, 0x17
        /*00be*/ 	.short	(.L_7829 - .L_7828)
.L_7828:
        /*00c0*/ 	.word	0x00000000
        /*00c4*/ 	.short	0x0009
        /*00c6*/ 	.short	0x0040
        /*00c8*/ 	.byte	0x00, 0xf0, 0x21, 0x00


	//----- nvinfo : EIATTR_KPARAM_INFO
	.align		4
.L_7829:
        /*00cc*/ 	.byte	0x04, 0x17
        /*00ce*/ 	.short	(.L_7831 - .L_7830)
.L_7830:
        /*00d0*/ 	.word	0x00000000
        /*00d4*/ 	.short	0x0008
        /*00d6*/ 	.short	0x0038
        /*00d8*/ 	.byte	0x00, 0xf0, 0x11, 0x00


	//----- nvinfo : EIATTR_KPARAM_INFO
	.align		4
.L_7831:
        /*00dc*/ 	.byte	0x04, 0x17
        /*00de*/ 	.short	(.L_7833 - .L_7832)
.L_7832:
        /*00e0*/ 	.word	0x00000000
        /*00e4*/ 	.short	0x0007
        /*00e6*/ 	.short	0x0030
        /*00e8*/ 	.byte	0x00, 0xf0, 0x21, 0x00


	//----- nvinfo : EIATTR_KPARAM_INFO
	.align		4
.L_7833:
        /*00ec*/ 	.byte	0x04, 0x17
        /*00ee*/ 	.short	(.L_7835 - .L_7834)
.L_7834:
        /*00f0*/ 	.word	0x00000000
        /*00f4*/ 	.short	0x0006
        /*00f6*/ 	.short	0x0028
        /*00f8*/ 	.byte	0x00, 0xf0, 0x21, 0x00


	//----- nvinfo : EIATTR_KPARAM_INFO
	.align		4
.L_7835:
        /*00fc*/ 	.byte	0x04, 0x17
        /*00fe*/ 	.short	(.L_7837 - .L_7836)
.L_7836:
        /*0100*/ 	.word	0x00000000
        /*0104*/ 	.short	0x0005
        /*0106*/ 	.short	0x0024
        /*0108*/ 	.byte	0x00, 0xf0, 0x11, 0x00


	//----- nvinfo : EIATTR_KPARAM_INFO
	.align		4
.L_7837:
        /*010c*/ 	.byte	0x04, 0x17
        /*010e*/ 	.short	(.L_7839 - .L_7838)
.L_7838:
        /*0110*/ 	.word	0x00000000
        /*0114*/ 	.short	0x0004
        /*0116*/ 	.short	0x0020
        /*0118*/ 	.byte	0x00, 0xf0, 0x11, 0x00


	//----- nvinfo : EIATTR_KPARAM_INFO
	.align		4
.L_7839:
        /*011c*/ 	.byte	0x04, 0x17
        /*011e*/ 	.short	(.L_7841 - .L_7840)
.L_7840:
        /*0120*/ 	.word	0x00000000
        /*0124*/ 	.short	0x0003
        /*0126*/ 	.short	0x0018
        /*0128*/ 	.byte	0x00, 0xf0, 0x21, 0x00


	//----- nvinfo : EIATTR_KPARAM_INFO
	.align		4
.L_7841:
        /*012c*/ 	.byte	0x04, 0x17
        /*012e*/ 	.short	(.L_7843 - .L_7842)
.L_7842:
        /*0130*/ 	.word	0x00000000
        /*0134*/ 	.short	0x0002
        /*0136*/ 	.short	0x0010
        /*0138*/ 	.byte	0x00, 0xf0, 0x21, 0x00


	//----- nvinfo : EIATTR_KPARAM_INFO
	.align		4
.L_7843:
        /*013c*/ 	.byte	0x04, 0x17
        /*013e*/ 	.short	(.L_7845 - .L_7844)
.L_7844:
        /*0140*/ 	.word	0x00000000
        /*0144*/ 	.short	0x0001
        /*0146*/ 	.short	0x0008
        /*0148*/ 	.byte	0x00, 0xf0, 0x21, 0x00


	//----- nvinfo : EIATTR_KPARAM_INFO
	.align		4
.L_7845:
        /*014c*/ 	.byte	0x04, 0x17
        /*014e*/ 	.short	(.L_7847 - .L_7846)
.L_7846:
        /*0150*/ 	.word	0x00000000
        /*0154*/ 	.short	0x0000
        /*0156*/ 	.short	0x0000
        /*0158*/ 	.byte	0x00, 0xf0, 0x21, 0x00


	//----- nvinfo : EIATTR_MAXREG_COUNT
	.align		4
.L_7847:
        /*015c*/ 	.byte	0x03, 0x1b
        /*015e*/ 	.short	0x00ff


	//----- nvinfo : EIATTR_NUM_BARRIERS
	.align		4
        /*0160*/ 	.byte	0x02, 0x4c
        /*0162*/ 	.byte	0x01
	.zero		1


	//----- nvinfo : EIATTR_EXTERNS
	.align		4
        /*0164*/ 	.byte	0x04, 0x0f
        /*0166*/ 	.short	(.L_7849 - .L_7848)


	//   ....[0]....
	.align		4
.L_7848:
        /*0168*/ 	.word	index@(__assertfail)


	//----- nvinfo : EIATTR_MERCURY_ISA_VERSION
	.align		4
.L_7849:
        /*016c*/ 	.byte	0x03, 0x5f
        /*016e*/ 	.short	0x0000


	//----- nvinfo : EIATTR_COOP_GROUP_MASK_REGIDS
	.align		4
        /*0170*/ 	.byte	0x04, 0x29
        /*0172*/ 	.short	(.L_7851 - .L_7850)


	//   ....[0]....
.L_7850:
        /*0174*/ 	.word	0xffffffff


	//   ....[1]....
        /*0178*/ 	.word	0xffffffff


	//   ....[2]....
        /*017c*/ 	.word	0xffffffff


	//   ....[3]....
        /*0180*/ 	.word	0xffffffff


	//   ....[4]....
        /*0184*/ 	.word	0xffffffff


	//   ....[5]....
        /*0188*/ 	.word	0xffffffff


	//   ....[6]....
        /*018c*/ 	.word	0xffffffff


	//   ....[7]....
        /*0190*/ 	.word	0xffffffff


	//   ....[8]....
        /*0194*/ 	.word	0xffffffff


	//   ....[9]....
        /*0198*/ 	.word	0xffffffff


	//   ....[10]....
        /*019c*/ 	.word	0xffffffff


	//   ....[11]....
        /*01a0*/ 	.word	0xffffffff


	//   ....[12]....
        /*01a4*/ 	.word	0xffffffff


	//   ....[13]....
        /*01a8*/ 	.word	0xffffffff


	//   ....[14]....
        /*01ac*/ 	.word	0xffffffff


	//   ....[15]....
        /*01b0*/ 	.word	0xffffffff


	//   ....[16]....
        /*01b4*/ 	.word	0xffffffff


	//   ....[17]....
        /*01b8*/ 	.word	0xffffffff


	//   ....[18]....
        /*01bc*/ 	.word	0xffffffff


	//   ....[19]....
        /*01c0*/ 	.word	0xffffffff


	//   ....[20]....
        /*01c4*/ 	.word	0xffffffff


	//   ....[21]....
        /*01c8*/ 	.word	0xffffffff


	//   ....[22]....
        /*01cc*/ 	.word	0xffffffff


	//   ....[23]....
        /*01d0*/ 	.word	0xffffffff


	//   ....[24]....
        /*01d4*/ 	.word	0xffffffff


	//   ....[25]....
        /*01d8*/ 	.word	0xffffffff


	//   ....[26]....
        /*01dc*/ 	.word	0xffffffff


	//   ....[27]....
        /*01e0*/ 	.word	0xffffffff


	//   ....[28]....
        /*01e4*/ 	.word	0xffffffff


	//----- nvinfo : EIATTR_COOP_GROUP_INSTR_OFFSETS
	.align		4
.L_7851:
        /*01e8*/ 	.byte	0x04, 0x28
        /*01ea*/ 	.short	(.L_7853 - .L_7852)


	//   ....[0]....
.L_7852:
        /*01ec*/ 	.word	0x00000a80


	//   ....[1]....
        /*01f0*/ 	.word	0x00000aa0


	//   ....[2]....
        /*01f4*/ 	.word	0x00000ac0


	//   ....[3]....
        /*01f8*/ 	.word	0x00000ae0


	//   ....[4]....
        /*01fc*/ 	.word	0x00000b90


	//   ....[5]....
        /*0200*/ 	.word	0x00000bb0


	//   ....[6]....
        /*0204*/ 	.word	0x00000bd0


	//   ....[7]....
        /*0208*/ 	.word	0x00001990


	//   ....[8]....
        /*020c*/ 	.word	0x000019f0


	//   ....[9]....
        /*0210*/ 	.word	0x00001a20


	//   ....[10]....
        /*0214*/ 	.word	0x00001a40


	//   ....[11]....
        /*0218*/ 	.word	0x00001a60


	//   ....[12]....
        /*021c*/ 	.word	0x00001ab0


	//   ....[13]....
        /*0220*/ 	.word	0x00001ad0


	//   ....[14]....
        /*0224*/ 	.word	0x00001af0


	//   ....[15]....
        /*0228*/ 	.word	0x00002740


	//   ....[16]....
        /*022c*/ 	.word	0x00002ff0


	//   ....[17]....
        /*0230*/ 	.word	0x00003070


	//   ....[18]....
        /*0234*/ 	.word	0x000030d0


	//   ....[19]....
        /*0238*/ 	.word	0x00003130


	//   ....[20]....
        /*023c*/ 	.word	0x00003190


	//   ....[21]....
        /*0240*/ 	.word	0x00003200


	//   ....[22]....
        /*0244*/ 	.word	0x00003280


	//   ....[23]....
        /*0248*/ 	.word	0x000032f0


	//   ....[24]....
        /*024c*/ 	.word	0x00003350


	//   ....[25]....
        /*0250*/ 	.word	0x000033c0


	//   ....[26]....
        /*0254*/ 	.word	0x00003420


	//   ....[27]....
        /*0258*/ 	.word	0x00003490


	//   ....[28]....
        /*025c*/ 	.word	0x000034f0


	//----- nvinfo : EIATTR_SYSCALL_OFFSETS
	.align		4
.L_7853:
        /*0260*/ 	.byte	0x04, 0x46
        /*0262*/ 	.short	(.L_7855 - .L_7854)


	//   ....[0]....
.L_7854:
        /*0264*/ 	.word	0x00002e50


	//   ....[1]....
        /*0268*/ 	.word	0x00002f80


	//----- nvinfo : EIATTR_EXIT_INSTR_OFFSETS
	.align		4
.L_7855:
        /*026c*/ 	.byte	0x04, 0x1c
        /*026e*/ 	.short	(.L_7857 - .L_7856)


	//   ....[0]....
.L_7856:
        /*0270*/ 	.word	0x00002a90


	//   ....[1]....
        /*0274*/ 	.word	0x00002b60


	//   ....[2]....
        /*0278*/ 	.word	0x00002d20


	//   ....[3]....
        /*027c*/ 	.word	0x00002f90


	//----- nvinfo : EIATTR_CTAIDZ_USED
	.align		4
.L_7857:
        /*0280*/ 	.byte	0x01, 0x04
	.zero		2


	//----- nvinfo : EIATTR_CRS_STACK_SIZE
	.align		4
        /*0284*/ 	.byte	0x04, 0x1e
        /*0286*/ 	.short	(.L_7859 - .L_7858)
.L_7858:
        /*0288*/ 	.word	0x00000000
.L_7859:


//--------------------- .nv.info._ZN4vllm25paged_attention_v1_kernelIthLi256ELi16ELi128ELNS_18Fp8KVCacheDataTypeE2ELb0EEEvPT_PKS2_PKT0_S8_ifPKiSA_iPKfiiiSC_SC_iiiii --------------------------
	.section	.nv.info._ZN4vllm25paged_attention_v1_kernelIthLi256ELi16ELi128ELNS_18Fp8KVCacheDataTypeE2ELb0EEEvPT_PKS2_PKT0_S8_ifPKiSA_iPKfiiiSC_SC_iiiii,"",@"SHT_CUDA_INFO"
	.sectionflags	@""
	.align	4


	//----- nvinfo : EIATTR_CUDA_API_VERSION
	.align		4
        /*0000*/ 	.byte	0x04, 0x37
        /*0002*/ 	.short	(.L_7861 - .L_7860)
.L_7860:
        /*0004*/ 	.word	0x00000082


	//----- nvinfo : EIATTR_SW2861232_WAR
	.align		4
.L_7861:
        /*0008*/ 	.byte	0x01, 0x35
	.zero		2


	//----- nvinfo : EIATTR_PARAM_CBANK
	.align		4
        /*000c*/ 	.byte	0x04, 0x0a
        /*000e*/ 	.short	(.L_7863 - .L_7862)
	.align		4
.L_7862:
        /*0010*/ 	.word	index@(.nv.constant0._ZN4vllm25paged_attention_v1_kernelIthLi256ELi16ELi128ELNS_18Fp8KVCacheDataTypeE2ELb0EEEvPT_PKS2_PKT0_S8_ifPKiSA_iPKfiiiSC_SC_iiiii)
        /*0014*/ 	.short	0x0160
        /*0016*/ 	.short	0x007c


	//----- nvinfo : EIATTR_CBANK_PARAM_SIZE
	.align		4
.L_7863:
        /*0018*/ 	.byte	0x03, 0x19
        /*001a*/ 	.short	0x007c


	//----- nvinfo : EIATTR_KPARAM_INFO
	.align		4
        /*001c*/ 	.byte	0x04, 0x17
        /*001e*/ 	.short	(.L_7865 - .L_7864)
.L_7864:
        /*0020*/ 	.word	0x00000000
        /*0024*/ 	.short	0x0013
        /*0026*/ 	.short	0x0078
        /*0028*/ 	.byte	0x00, 0xf0, 0x11, 0x00


	//----- nvinfo : EIATTR_KPARAM_INFO
	.align		4
.L_7865:
        /*002c*/ 	.byte	0x04, 0x17
        /*002e*/ 	.short	(.L_7867 - .L_7866)
.L_7866:
        /*0030*/ 	.word	0x00000000
        /*0034*/ 	.short	0x0012
        /*0036*/ 	.short	0x0074
        /*0038*/ 	.byte	0x00, 0xf0, 0x11, 0x00


	//----- nvinfo : EIATTR_KPARAM_INFO
	.align		4
.L_7867:
        /*003c*/ 	.byte	0x04, 0x17
        /*003e*/ 	.short	(.L_7869 - .L_7868)
.L_7868:
        /*0040*/ 	.word	0x00000000
        /*0044*/ 	.short	0x0011
        /*0046*/ 	.short	0x0070
        /*0048*/ 	.byte	0x00, 0xf0, 0x11, 0x00


	//----- nvinfo : EIATTR_KPARAM_INFO
	.align		4
.L_7869:
        /*004c*/ 	.byte	0x04, 0x17
        /*004e*/ 	.short	(.L_7871 - .L_7870)
.L_7870:
        /*0050*/ 	.word	0x00000000
        /*0054*/ 	.short	0x0010
        /*0056*/ 	.short	0x006c
        /*0058*/ 	.byte	0x00, 0xf0, 0x11, 0x00


	//----- nvinfo : EIATTR_KPARAM_INFO
	.align		4
.L_7871:
        /*005c*/ 	.byte	0x04, 0x17
        /*005e*/ 	.short	(.L_7873 - .L_7872)
.L_7872:
        /*0060*/ 	.word	0x00000000
        /*0064*/ 	.short	0x000f
        /*0066*/ 	.short	0x0068
        /*0068*/ 	.byte	0x00, 0xf0, 0x11, 0x00


	//----- nvinfo : EIATTR_KPARAM_INFO
	.align		4
.L_7873:
        /*006c*/ 	.byte	0x04, 0x17
        /*006e*/ 	.short	(.L_7875 - .L_7874)
.L_7874:
        /*0070*/ 	.word	0x00000000
        /*0074*/ 	.short	0x000e
        /*0076*/ 	.short	0x0060
        /*0078*/ 	.byte	0x00, 0xf0, 0x21, 0x00


	//----- nvinfo : EIATTR_KPARAM_INFO
	.align		4
.L_7875:
        /*007c*/ 	.byte	0x04, 0x17
        /*007e*/ 	.short	(.L_7877 - .L_7876)
.L_7876:
        /*0080*/ 	.word	0x00000000
        /*0084*/ 	.short	0x000d
        /*0086*/ 	.short	0x0058
        /*0088*/ 	.byte	0x00, 0xf0, 0x21, 0x00


	//----- nvinfo : EIATTR_KPARAM_INFO
	.align		4
.L_7877:
        /*008c*/ 	.byte	0x04, 0x17
        /*008e*/ 	.short	(.L_7879 - .L_7878)
.L_7878:
        /*0090*/ 	.word	0x00000000
        /*0094*/ 	.short	0x000c
        /*0096*/ 	.short	0x0050
        /*0098*/ 	.byte	0x00, 0xf0, 0x11, 0x00


	//----- nvinfo : EIATTR_KPARAM_INFO
	.align		4
.L_7879:
        /*009c*/ 	.byte	0x04, 0x17
        /*009e*/ 	.short	(.L_7881 - .L_7880)
.L_7880:
        /*00a0*/ 	.word	0x00000000
        /*00a4*/ 	.short	0x000b
        /*00a6*/ 	.short	0x004c
        /*00a8*/ 	.byte	0x00, 0xf0, 0x11, 0x00


	//----- nvinfo : EIATTR_KPARAM_INFO
	.align		4
.L_7881:
        /*00ac*/ 	.byte	0x04, 0x17
        /*00ae*/ 	.short	(.L_7883 - .L_7882)
.L_7882:
        /*00b0*/ 	.word	0x00000000
        /*00b4*/ 	.short	0x000a
        /*00b6*/ 	.short	0x0048
        /*00b8*/ 	.byte	0x00, 0xf0, 0x11, 0x00


	//----- nvinfo : EIATTR_KPARAM_INFO
	.align		4
.L_7883:
        /*00bc*/ 	.byte	0x04, 0x17
        /*00be*/ 	.short	(.L_7885 - .L_7884)
.L_7884:
        /*00c0*/ 	.word	0x00000000
        /*00c4*/ 	.short	0x0009
        /*00c6*/ 	.short	0x0040
        /*00c8*/ 	.byte	0x00, 0xf0, 0x21, 0x00


	//----- nvinfo : EIATTR_KPARAM_INFO
	.align		4
.L_7885:
        /*00cc*/ 	.byte	0x04, 0x17
        /*00ce*/ 	.short	(.L_7887 - .L_7886)
.L_7886:
        /*00d0*/ 	.word	0x00000000
        /*00d4*/ 	.short	0x0008
        /*00d6*/ 	.short	0x0038
        /*00d8*/ 	.byte	0x00, 0xf0, 0x11, 0x00


	//----- nvinfo : EIATTR_KPARAM_INFO
	.align		4
.L_7887:
        /*00dc*/ 	.byte	0x04, 0x17
        /*00de*/ 	.short	(.L_7889 - .L_7888)
.L_7888:
        /*00e0*/ 	.word	0x00000000
        /*00e4*/ 	.short	0x0007
        /*00e6*/ 	.short	0x0030
        /*00e8*/ 	.byte	0x00, 0xf0, 0x21, 0x00


	//----- nvinfo : EIATTR_KPARAM_INFO
	.align		4
.L_7889:
        /*00ec*/ 	.byte	0x04, 0x17
        /*00ee*/ 	.short	(.L_7891 - .L_7890)
.L_7890:
        /*00f0*/ 	.word	0x00000000
        /*00f4*/ 	.short	0x0006
        /*00f6*/ 	.short	0x0028
        /*00f8*/ 	.byte	0x00, 0xf0, 0x21, 0x00


	//----- nvinfo : EIATTR_KPARAM_INFO
	.align		4
.L_7891:
        /*00fc*/ 	.byte	0x04, 0x17
        /*00fe*/ 	.short	(.L_7893 - .L_7892)
.L_7892:
        /*0100*/ 	.word	0x00000000
        /*0104*/ 	.short	0x0005
        /*0106*/ 	.short	0x0024
        /*0108*/ 	.byte	0x00, 0xf0, 0x11, 0x00


	//----- nvinfo : EIATTR_KPARAM_INFO
	.align		4
.L_7893:
        /*010c*/ 	.byte	0x04, 0x17
        /*010e*/ 	.short	(.L_7895 - .L_7894)
.L_7894:
        /*0110*/ 	.word	0x00000000
        /*0114*/ 	.short	0x0004
        /*0116*/ 	.short	0x0020
        /*0118*/ 	.byte	0x00, 0xf0, 0x11, 0x00


	//----- nvinfo : EIATTR_KPARAM_INFO
	.align		4
.L_7895:
        /*011c*/ 	.byte	0x04, 0x17
        /*011e*/ 	.short	(.L_7897 - .L_7896)
.L_7896:
        /*0120*/ 	.word	0x00000000
        /*0124*/ 	.short	0x0003
        /*0126*/ 	.short	0x0018
        /*0128*/ 	.byte	0x00, 0xf0, 0x21, 0x00


	//----- nvinfo : EIATTR_KPARAM_INFO
	.align		4
.L_7897:
        /*012c*/ 	.byte	0x04, 0x17
        /*012e*/ 	.short	(.L_7899 - .L_7898)
.L_7898:
        /*0130*/ 	.word	0x00000000
        /*0134*/ 	.short	0x0002
        /*0136*/ 	.short	0x0010
        /*0138*/ 	.byte	0x00, 0xf0, 0x21, 0x00


	//----- nvinfo : EIATTR_KPARAM_INFO
	.align		4
.L_7899:
        /*013c*/ 	.byte	0x04, 0x17
        /*013e*/ 	.short	(.L_7901 - .L_7900)
.L_7900:
        /*0140*/ 	.word	0x00000000
        /*0144*/ 	.short	0x0001
        /*0146*/ 	.short	0x0008
        /*0148*/ 	.byte	0x00, 0xf0, 0x21, 0x00


	//----- nvinfo : EIATTR_KPARAM_INFO
	.align		4
.L_7901:
        /*014c*/ 	.byte	0x04, 0x17
        /*014e*/ 	.short	(.L_7903 - .L_7902)
.L_7902:
        /*0150*/ 	.word	0x00000000
        /*0154*/ 	.short	0x0000
        /*0156*/ 	.short	0x0000
        /*0158*/ 	.byte	0x00, 0xf0, 0x21, 0x00


	//----- nvinfo : EIATTR_MAXREG_COUNT
	.align		4
.L_7903:
        /*015c*/ 	.byte	0x03, 0x1b
        /*015e*/ 	.short	0x00ff


	//----- nvinfo : EIATTR_NUM_BARRIERS
	.align		4
        /*0160*/ 	.byte	0x02, 0x4c
        /*0162*/ 	.byte	0x01
	.zero		1


	//----- nvinfo : EIATTR_EXTERNS
	.align		4
        /*0164*/ 	.byte	0x04, 0x0f
        /*0166*/ 	.short	(.L_7905 - .L_7904)


	//   ....[0]....
	.align		4
.L_7904:
        /*0168*/ 	.word	index@(__assertfail)


	//----- nvinfo : EIATTR_MERCURY_ISA_VERSION
	.align		4
.L_7905:
        /*016c*/ 	.byte	0x03, 0x5f
        /*016e*/ 	.short	0x0000


	//----- nvinfo : EIATTR_COOP_GROUP_MASK_REGIDS
	.align		4
        /*0170*/ 	.byte	0x04, 0x29
        /*0172*/ 	.short	(.L_7907 - .L_7906)


	//   ....[0]....
.L_7906:
        /*0174*/ 	.word	0xffffffff


	//   ....[1]....
        /*0178*/ 	.word	0xffffffff


	//   ....[2]....
        /*017c*/ 	.word	0xffffffff


	//   ....[3]....
        /*0180*/ 	.word	0xffffffff


	//   ....[4]....
        /*0184*/ 	.word	0xffffffff


	//   ....[5]....
        /*0188*/ 	.word	0xffffffff


	//   ....[6]....
        /*018c*/ 	.word	0xffffffff


	//   ....[7]....
        /*0190*/ 	.word	0xffffffff


	//   ....[8]....
        /*0194*/ 	.word	0xffffffff


	//   ....[9]....
        /*0198*/ 	.word	0xffffffff


	//   ....[10]....
        /*019c*/ 	.word	0xffffffff


	//   ....[11]....
        /*01a0*/ 	.word	0xffffffff


	//   ....[12]....
        /*01a4*/ 	.word	0xffffffff


	//   ....[13]....
        /*01a8*/ 	.word	0xffffffff


	//   ....[14]....
        /*01ac*/ 	.word	0xffffffff


	//   ....[15]....
        /*01b0*/ 	.word	0xffffffff


	//   ....[16]....
        /*01b4*/ 	.word	0xffffffff


	//   ....[17]....
        /*01b8*/ 	.word	0xffffffff


	//----- nvinfo : EIATTR_COOP_GROUP_INSTR_OFFSETS
	.align		4
.L_7907:
        /*01bc*/ 	.byte	0x04, 0x28
        /*01be*/ 	.short	(.L_7909 - .L_7908)


	//   ....[0]....
.L_7908:
        /*01c0*/ 	.word	0x000001a0


	//   ....[1]....
        /*01c4*/ 	.word	0x000001c0


	//   ....[2]....
        /*01c8*/ 	.word	0x000001e0


	//   ....[3]....
        /*01cc*/ 	.word	0x00000290


	//   ....[4]....
        /*01d0*/ 	.word	0x000002b0


	//   ....[5]....
        /*01d4*/ 	.word	0x000002d0


	//   ....[6]....
        /*01d8*/ 	.word	0x00001090


	//   ....[7]....
        /*01dc*/ 	.word	0x00001100


	//   ....[8]....
        /*01e0*/ 	.word	0x00001120


	//   ....[9]....
        /*01e4*/ 	.word	0x00001140


	//   ....[10]....
        /*01e8*/ 	.word	0x00001160


	//   ....[11]....
        /*01ec*/ 	.word	0x000011b0


	//   ....[12]....
        /*01f0*/ 	.word	0x000011d0


	//   ....[13]....
        /*01f4*/ 	.word	0x000011f0


	//   ....[14]....
        /*01f8*/ 	.word	0x00002cc0


	//   ....[15]....
        /*01fc*/ 	.word	0x00002d20


	//   ....[16]....
        /*0200*/ 	.word	0x00002d80


	//   ....[17]....
        /*0204*/ 	.word	0x00002de0


	//----- nvinfo : EIATTR_SYSCALL_OFFSETS
	.align		4
.L_7909:
        /*0208*/ 	.byte	0x04, 0x46
        /*020a*/ 	.short	(.L_7911 - .L_7910)


	//   ....[0]....
.L_7910:
        /*020c*/ 	.word	0x00002c50


	//----- nvinfo : EIATTR_EXIT_INSTR_OFFSETS
	.align		4
.L_7911:
        /*0210*/ 	.byte	0x04, 0x1c
        /*0212*/ 	.short	(.L_7913 - .L_7912)


	//   ....[0]....
.L_7912:
        /*0214*/ 	.word	0x00002300


	//   ....[1]....
        /*0218*/ 	.word	0x00002310


	//   ....[2]....
        /*021c*/ 	.word	0x00002b20


	//   ....[3]....
        /*0220*/ 	.word	0x00002c60


	//----- nvinfo : EIATTR_CTAIDZ_USED
	.align		4
.L_7913:
        /*0224*/ 	.byte	0x01, 0x04
	.zero		2


	//----- nvinfo : EIATTR_CRS_STACK_SIZE
	.align		4
        /*0228*/ 	.byte	0x04, 0x1e
        /*022a*/ 	.short	(.L_7915 - .L_7914)
.L_7914:
        /*022c*/ 	.word	0x00000000
.L_7915:


//--------------------- .nv.info._ZN4vllm25paged_attention_v1_kernelIthLi192ELi16ELi128ELNS_18Fp8KVCacheDataTypeE2ELb0EEEvPT_PKS2_PKT0_S8_ifPKiSA_iPKfiiiSC_SC_iiiii --------------------------
	.section	.nv.info._ZN4vllm25paged_attention_v1_kernelIthLi192ELi16ELi128ELNS_18Fp8KVCacheDataTypeE2ELb0EEEvPT_PKS2_PKT0_S8_ifPKiSA_iPKfiiiSC_SC_iiiii,"",@"SHT_CUDA_INFO"
	.sectionflags	@""
	.align	4


	//----- nvinfo : EIATTR_CUDA_API_VERSION
	.align		4
        /*0000*/ 	.byte	0x04, 0x37
        /*0002*/ 	.short	(.L_7917 - .L_7916)
.L_7916:
        /*0004*/ 	.word	0x00000082


	//----- nvinfo : EIATTR_SW2861232_WAR
	.align		4
.L_7917:
        /*0008*/ 	.byte	0x01, 0x35
	.zero		2


	//----- nvinfo : EIATTR_PARAM_CBANK
	.align		4
        /*000c*/ 	.byte	0x04, 0x0a
        /*000e*/ 	.short	(.L_7919 - .L_7918)
	.align		4
.L_7918:
        /*0010*/ 	.word	index@(.nv.constant0._ZN4vllm25paged_attention_v1_kernelIthLi192ELi16ELi128ELNS_18Fp8KVCacheDataTypeE2ELb0EEEvPT_PKS2_PKT0_S8_ifPKiSA_iPKfiiiSC_SC_iiiii)
        /*0014*/ 	.short	0x0160
        /*0016*/ 	.short	0x007c


	//----- nvinfo : EIATTR_CBANK_PARAM_SIZE
	.align		4
.L_7919:
        /*0018*/ 	.byte	0x03, 0x19
        /*001a*/ 	.short	0x007c


	//----- nvinfo : EIATTR_KPARAM_INFO
	.align		4
        /*001c*/ 	.byte	0x04, 0x17
        /*001e*/ 	.short	(.L_7921 - .L_7920)
.L_7920:
        /*0020*/ 	.word	0x00000000
        /*0024*/ 	.short	0x0013
        /*0026*/ 	.short	0x0078
        /*0028*/ 	.byte	0x00, 0xf0, 0x11, 0x00


	//----- nvinfo : EIATTR_KPARAM_INFO
	.align		4
.L_7921:
        /*002c*/ 	.byte	0x04, 0x17
        /*002e*/ 	.short	(.L_7923 - .L_7922)
.L_7922:
        /*0030*/ 	.word	0x00000000
        /*0034*/ 	.short	0x0012
        /*0036*/ 	.short	0x0074
        /*0038*/ 	.byte	0x00, 0xf0, 0x11, 0x00


	//----- nvinfo : EIATTR_KPARAM_INFO
	.align		4
.L_7923:
        /*003c*/ 	.byte	0x04, 0x17
        /*003e*/ 	.short	(.L_7925 - .L_7924)
.L_7924:
        /*0040*/ 	.word	0x00000000
        /*0044*/ 	.short	0x0011
        /*0046*/ 	.short	0x0070
        /*0048*/ 	.byte	0x00, 0xf0, 0x11, 0x00


	//----- nvinfo : EIATTR_KPARAM_INFO
	.align		4
.L_7925:
        /*004c*/ 	.byte	0x04, 0x17
        /*004e*/ 	.short	(.L_7927 - .L_7926)
.L_7926:
        /*0050*/ 	.word	0x00000000
        /*0054*/ 	.short	0x0010
        /*0056*/ 	.short	0x006c
        /*0058*/ 	.byte	0x00, 0xf0, 0x11, 0x00


	//----- nvinfo : EIATTR_KPARAM_INFO
	.align		4
.L_7927:
        /*005c*/ 	.byte	0x04, 0x17
        /*005e*/ 	.short	(.L_7929 - .L_7928)
.L_7928:
        /*0060*/ 	.word	0x00000000
        /*0064*/ 	.short	0x000f
        /*0066*/ 	.short	0x0068
        /*0068*/ 	.byte	0x00, 0xf0, 0x11, 0x00


	//----- nvinfo : EIATTR_KPARAM_INFO
	.align		4
.L_7929:
        /*006c*/ 	.byte	0x04, 0x17
        /*006e*/ 	.short	(.L_7931 - .L_7930)
.L_7930:
        /*0070*/ 	.word	0x00000000
        /*0074*/ 	.short	0x000e
        /*0076*/ 	.short	0x0060
        /*0078*/ 	.byte	0x00, 0xf0, 0x21, 0x00


	//----- nvinfo : EIATTR_KPARAM_INFO
	.align		4
.L_7931:
        /*007c*/ 	.byte	0x04, 0x17
        /*007e*/ 	.short	(.L_7933 - .L_7932)
.L_7932:
        /*0080*/ 	.word	0x00000000
        /*0084*/ 	.short	0x000d
        /*0086*/ 	.short	0x0058
        /*0088*/ 	.byte	0x00, 0xf0, 0x21, 0x00


	//----- nvinfo : EIATTR_KPARAM_INFO
	.align		4
.L_7933:
        /*008c*/ 	.byte	0x04, 0x17
        /*008e*/ 	.short	(.L_7935 - .L_7934)
.L_7934:
        /*0090*/ 	.word	0x00000000
        /*0094*/ 	.short	0x000c
        /*0096*/ 	.short	0x0050
        /*0098*/ 	.byte	0x00, 0xf0, 0x11, 0x00


	//----- nvinfo : EIATTR_KPARAM_INFO
	.align		4
.L_7935:
        /*009c*/ 	.byte	0x04, 0x17
        /*009e*/ 	.short	(.L_7937 - .L_7936)
.L_7936:
        /*00a0*/ 	.word	0x00000000
        /*00a4*/ 	.short	0x000b
        /*00a6*/ 	.short	0x004c
        /*00a8*/ 	.byte	0x00, 0xf0, 0x11, 0x00


	//----- nvinfo : EIATTR_KPARAM_INFO
	.align		4
.L_7937:
        /*00ac*/ 	.byte	0x04, 0x17
        /*00ae*/ 	.short	(.L_7939 - .L_7938)
.L_7938:
        /*00b0*/ 	.word	0x00000000
        /*00b4*/ 	.short	0x000a
        /*00b6*/ 	.short	0x0048
        /*00b8*/ 	.byte	0x00, 0xf0, 0x11, 0x00


	//----- nvinfo : EIATTR_KPARAM_INFO
	.align		4
.L_7939:
        /*00bc*/ 	.byte	0x04, 0x17
        /*00be*/ 	.short	(.L_7941 - .L_7940)
.L_7940:
        /*00c0*/ 	.word	0x00000000
        /*00c4*/ 	.short	0x0009
        /*00c6*/ 	.short	0x0040
        /*00c8*/ 	.byte	0x00, 0xf0, 0x21, 0x00


	//----- nvinfo : EIATTR_KPARAM_INFO
	.align		4
.L_7941:
        /*00cc*/ 	.byte	0x04, 0x17
        /*00ce*/ 	.short	(.L_7943 - .L_7942)
.L_7942:
        /*00d0*/ 	.word	0x00000000
        /*00d4*/ 	.short	0x0008
        /*00d6*/ 	.short	0x0038
        /*00d8*/ 	.byte	0x00, 0xf0, 0x11, 0x00


	//----- nvinfo : EIATTR_KPARAM_INFO
	.align		4
.L_7943:
        /*00dc*/ 	.byte	0x04, 0x17
        /*00de*/ 	.short	(.L_7945 - .L_7944)
.L_7944:
        /*00e0*/ 	.word	0x00000000
        /*00e4*/ 	.short	0x0007
        /*00e6*/ 	.short	0x0030
        /*00e8*/ 	.byte	0x00, 0xf0, 0x21, 0x00


	//----- nvinfo : EIATTR_KPARAM_INFO
	.align		4
.L_7945:
        /*00ec*/ 	.byte	0x04, 0x17
        /*00ee*/ 	.short	(.L_7947 - .L_7946)
.L_7946:
        /*00f0*/ 	.word	0x00000000
        /*00f4*/ 	.short	0x0006
        /*00f6*/ 	.short	0x0028
        /*00f8*/ 	.byte	0x00, 0xf0, 0x21, 0x00


	//----- nvinfo : EIATTR_KPARAM_INFO
	.align		4
.L_7947:
        /*00fc*/ 	.byte	0x04, 0x17
        /*00fe*/ 	.short	(.L_7949 - .L_7948)
.L_7948:
        /*0100*/ 	.word	0x00000000
        /*0104*/ 	.short	0x0005
        /*0106*/ 	.short	0x0024
        /*0108*/ 	.byte	0x00, 0xf0, 0x11, 0x00


	//----- nvinfo : EIATTR_KPARAM_INFO
	.align		4
.L_7949:
        /*010c*/ 	.byte	0x04, 0x17
        /*010e*/ 	.short	(.L_7951 - .L_7950)
.L_7950:
        /*0110*/ 	.word	0x00000000
        /*0114*/ 	.short	0x0004
        /*0116*/ 	.short	0x0020
        /*0118*/ 	.byte	0x00, 0xf0, 0x11, 0x00


	//----- nvinfo : EIATTR_KPARAM_INFO
	.align		4
.L_7951:
        /*011c*/ 	.byte	0x04, 0x17
        /*011e*/ 	.short	(.L_7953 - .L_7952)
.L_7952:
        /*0120*/ 	.word	0x00000000
        /*0124*/ 	.short	0x0003
        /*0126*/ 	.short	0x0018
        /*0128*/ 	.byte	0x00, 0xf0, 0x21, 0x00


	//----- nvinfo : EIATTR_KPARAM_INFO
	.align		4
.L_7953:
        /*012c*/ 	.byte	0x04, 0x17
        /*012e*/ 	.short	(.L_7955 - .L_7954)
.L_7954:
        /*0130*/ 	.word	0x00000000
        /*0134*/ 	.short	0x0002
        /*0136*/ 	.short	0x0010
        /*0138*/ 	.byte	0x00, 0xf0, 0x21, 0x00


	//----- nvinfo : EIATTR_KPARAM_INFO
	.align		4
.L_7955:
        /*013c*/ 	.byte	0x04, 0x17
        /*013e*/ 	.short	(.L_7957 - .L_7956)
.L_7956:
        /*0140*/ 	.word	0x00000000
        /*0144*/ 	.short	0x0001
        /*0146*/ 	.short	0x0008
        /*0148*/ 	.byte	0x00, 0xf0, 0x21, 0x00


	//----- nvinfo : EIATTR_KPARAM_INFO
	.align		4
.L_7957:
        /*014c*/ 	.byte	0x04, 0x17
        /*014e*/ 	.short	(.L_7959 - .L_7958)
.L_7958:
        /*0150*/ 	.word	0x00000000
        /*0154*/ 	.short	0x0000
        /*0156*/ 	.short	0x0000
        /*0158*/ 	.byte	0x00, 0xf0, 0x21, 0x00


	//----- nvinfo : EIATTR_MAXREG_COUNT
	.align		4
.L_7959:
        /*015c*/ 	.byte	0x03, 0x1b
        /*015e*/ 	.short	0x00ff


	//----- nvinfo : EIATTR_NUM_BARRIERS
	.align		4
        /*0160*/ 	.byte	0x02, 0x4c
        /*0162*/ 	.byte	0x01
	.zero		1


	//----- nvinfo : EIATTR_EXTERNS
	.align		4
        /*0164*/ 	.byte	0x04, 0x0f
        /*0166*/ 	.short	(.L_7961 - .L_7960)


	//   ....[0]....
	.align		4
.L_7960:
        /*0168*/ 	.word	index@(__assertfail)


	//----- nvinfo : EIATTR_MERCURY_ISA_VERSION
	.align		4
.L_7961:
        /*016c*/ 	.byte	0x03, 0x5f
        /*016e*/ 	.short	0x0000


	//----- nvinfo : EIATTR_COOP_GROUP_MASK_REGIDS
	.align		4
        /*0170*/ 	.byte	0x04, 0x29
        /*0172*/ 	.short	(.L_7963 - .L_7962)


	//   ....[0]....
.L_7962:
        /*0174*/ 	.word	0xffffffff


	//   ....[1]....
        /*0178*/ 	.word	0xffffffff


	//   ....[2]....
        /*017c*/ 	.word	0xffffffff


	//   ....[3]....
        /*0180*/ 	.word	0xffffffff


	//   ....[4]....
        /*0184*/ 	.word	0xffffffff


	//   ....[5]....
        /*0188*/ 	.word	0xffffffff


	//   ....[6]....
        /*018c*/ 	.word	0xffffffff


	//   ....[7]....
        /*0190*/ 	.word	0xffffffff


	//   ....[8]....
        /*0194*/ 	.word	0xffffffff


	//   ....[9]....
        /*0198*/ 	.word	0xffffffff


	//   ....[10]....
        /*019c*/ 	.word	0xffffffff


	//   ....[11]....
        /*01a0*/ 	.word	0xffffffff


	//   ....[12]....
        /*01a4*/ 	.word	0xffffffff


	//   ....[13]....
        /*01a8*/ 	.word	0xffffffff


	//   ....[14]....
        /*01ac*/ 	.word	0xffffffff


	//   ....[15]....
        /*01b0*/ 	.word	0xffffffff


	//   ....[16]....
        /*01b4*/ 	.word	0xffffffff


	//   ....[17]....
        /*01b8*/ 	.word	0xffffffff


	//----- nvinfo : EIATTR_COOP_GROUP_INSTR_OFFSETS
	.align		4
.L_7963:
        /*01bc*/ 	.byte	0x04, 0x28
        /*01be*/ 	.short	(.L_7965 - .L_7964)


	//   ....[0]....
.L_7964:
        /*01c0*/ 	.word	0x000001a0


	//   ....[1]....
        /*01c4*/ 	.word	0x000001c0


	//   ....[2]....
        /*01c8*/ 	.word	0x000001e0


	//   ....[3]....
        /*01cc*/ 	.word	0x00000290


	//   ....[4]....
        /*01d0*/ 	.word	0x000002b0


	//   ....[5]....
        /*01d4*/ 	.word	0x000002d0


	//   ....[6]....
        /*01d8*/ 	.word	0x00001090


	//   ....[7]....
        /*01dc*/ 	.word	0x00001100


	//   ....[8]....
        /*01e0*/ 	.word	0x00001120


	//   ....[9]....
        /*01e4*/ 	.word	0x00001140


	//   ....[10]....
        /*01e8*/ 	.word	0x00001160


	//   ....[11]....
        /*01ec*/ 	.word	0x000011b0


	//   ....[12]....
        /*01f0*/ 	.word	0x000011d0


	//   ....[13]....
        /*01f4*/ 	.word	0x000011f0


	//   ....[14]....
        /*01f8*/ 	.word	0x00002930


	//   ....[15]....
        /*01fc*/ 	.word	0x000029a0


	//   ....[16]....
        /*0200*/ 	.word	0x00002a00


	//   ....[17]....
        /*0204*/ 	.word	0x00002a60


	//----- nvinfo : EIATTR_SYSCALL_OFFSETS
	.align		4
.L_7965:
        /*0208*/ 	.byte	0x04, 0x46
        /*020a*/ 	.short	(.L_7967 - .L_7966)


	//   ....[0]....
.L_7966:
        /*020c*/ 	.word	0x000028c0


	//----- nvinfo : EIATTR_EXIT_INSTR_OFFSETS
	.align		4
.L_7967:
        /*0210*/ 	.byte	0x04, 0x1c
        /*0212*/ 	.short	(.L_7969 - .L_7968)


	//   ....[0]....
.L_7968:
        /*0214*/ 	.word	0x00002150


	//   ....[1]....
        /*0218*/ 	.word	0x00002160


	//   ....[2]....
        /*021c*/ 	.word	0x00002790


	//   ....[3]....
        /*0220*/ 	.word	0x000028d0


	//----- nvinfo : EIATTR_CTAIDZ_USED
	.align		4
.L_7969:
        /*0224*/ 	.byte	0x01, 0x04
	.zero		2


	//----- nvinfo : EIATTR_CRS_STACK_SIZE
	.align		4
        /*0228*/ 	.byte	0x04, 0x1e
        /*022a*/ 	.short	(.L_7971 - .L_7970)
.L_7970:
        /*022c*/ 	.word	0x00000000
.L_7971:


//--------------------- .nv.info._ZN4vllm25paged_attention_v1_kernelIthLi128ELi16ELi128ELNS_18Fp8KVCacheDataTypeE2ELb0EEEvPT_PKS2_PKT0_S8_ifPKiSA_iPKfiiiSC_SC_iiiii --------------------------
	.section	.nv.info._ZN4vllm25paged_attention_v1_kernelIthLi128ELi16ELi128ELNS_18Fp8KVCacheDataTypeE2ELb0EEEvPT_PKS2_PKT0_S8_ifPKiSA_iPKfiiiSC_SC_iiiii,"",@"SHT_CUDA_INFO"
	.sectionflags	@""
	.align	4


	//----- nvinfo : EIATTR_CUDA_API_VERSION
	.align		4
        /*0000*/ 	.byte	0x04, 0x37
        /*0002*/ 	.short	(.L_7973 - .L_7972)
.L_7972:
        /*0004*/ 	.word	0x00000082


	//----- nvinfo : EIATTR_SW2861232_WAR
	.align		4
.L_7973:
        /*0008*/ 	.byte	0x01, 0x35
	.zero		2


	//----- nvinfo : EIATTR_PARAM_CBANK
	.align		4
        /*000c*/ 	.byte	0x04, 0x0a
        /*000e*/ 	.short	(.L_7975 - .L_7974)
	.align		4
.L_7974:
        /*0010*/ 	.word	index@(.nv.constant0._ZN4vllm25paged_attention_v1_kernelIthLi128ELi16ELi128ELNS_18Fp8KVCacheDataTypeE2ELb0EEEvPT_PKS2_PKT0_S8_ifPKiSA_iPKfiiiSC_SC_iiiii)
        /*0014*/ 	.short	0x0160
        /*0016*/ 	.short	0x007c


	//----- nvinfo : EIATTR_CBANK_PARAM_SIZE
	.align		4
.L_7975:
        /*0018*/ 	.byte	0x03, 0x19
        /*001a*/ 	.short	0x007c


	//----- nvinfo : EIATTR_KPARAM_INFO
	.align		4
        /*001c*/ 	.byte	0x04, 0x17
        /*001e*/ 	.short	(.L_7977 - .L_7976)
.L_7976:
        /*0020*/ 	.word	0x00000000
        /*0024*/ 	.short	0x0013
        /*0026*/ 	.short	0x0078
        /*0028*/ 	.byte	0x00, 0xf0, 0x11, 0x00


	//----- nvinfo : EIATTR_KPARAM_INFO
	.align		4
.L_7977:
        /*002c*/ 	.byte	0x04, 0x17
        /*002e*/ 	.short	(.L_7979 - .L_7978)
.L_7978:
        /*0030*/ 	.word	0x00000000
        /*0034*/ 	.short	0x0012
        /*0036*/ 	.short	0x0074
        /*0038*/ 	.byte	0x00, 0xf0, 0x11, 0x00


	//----- nvinfo : EIATTR_KPARAM_INFO
	.align		4
.L_7979:
        /*003c*/ 	.byte	0x04, 0x17
        /*003e*/ 	.short	(.L_7981 - .L_7980)
.L_7980:
        /*0040*/ 	.word	0x00000000
        /*0044*/ 	.short	0x0011
        /*0046*/ 	.short	0x0070
        /*0048*/ 	.byte	0x00, 0xf0, 0x11, 0x00


	//----- nvinfo : EIATTR_KPARAM_INFO
	.align		4
.L_7981:
        /*004c*/ 	.byte	0x04, 0x17
        /*004e*/ 	.short	(.L_7983 - .L_7982)
.L_7982:
        /*0050*/ 	.word	0x00000000
        /*0054*/ 	.short	0x0010
        /*0056*/ 	.short	0x006c
        /*0058*/ 	.byte	0x00, 0xf0, 0x11, 0x00


	//----- nvinfo : EIATTR_KPARAM_INFO
	.align		4
.L_7983:
        /*005c*/ 	.byte	0x04, 0x17
        /*005e*/ 	.short	(.L_7985 - .L_7984)
.L_7984:
        /*0060*/ 	.word	0x00000000
        /*0064*/ 	.short	0x000f
        /*0066*/ 	.short	0x0068
        /*0068*/ 	.byte	0x00, 0xf0, 0x11, 0x00


	//----- nvinfo : EIATTR_KPARAM_INFO
	.align		4
.L_7985:
        /*006c*/ 	.byte	0x04, 0x17
        /*006e*/ 	.short	(.L_7987 - .L_7986)
.L_7986:
        /*0070*/ 	.word	0x00000000
        /*0074*/ 	.short	0x000e
        /*0076*/ 	.short	0x0060
        /*0078*/ 	.byte	0x00, 0xf0, 0x21, 0x00


	//----- nvinfo : EIATTR_KPARAM_INFO
	.align		4
.L_7987:
        /*007c*/ 	.byte	0x04, 0x17
        /*007e*/ 	.short	(.L_7989 - .L_7988)
.L_7988:
        /*0080*/ 	.word	0x00000000
        /*0084*/ 	.short	0x000d
        /*0086*/ 	.short	0x0058
        /*0088*/ 	.byte	0x00, 0xf0, 0x21, 0x00


	//----- nvinfo : EIATTR_KPARAM_INFO
	.align		4
.L_7989:
        /*008c*/ 	.byte	0x04, 0x17
        /*008e*/ 	.short	(.L_7991 - .L_7990)
.L_7990:
        /*0090*/ 	.word	0x00000000
        /*0094*/ 	.short	0x000c
        /*0096*/ 	.short	0x0050
        /*0098*/ 	.byte	0x00, 0xf0, 0x11, 0x00


	//----- nvinfo : EIATTR_KPARAM_INFO
	.align		4
.L_7991:
        /*009c*/ 	.byte	0x04, 0x17
        /*009e*/ 	.short	(.L_7993 - .L_7992)
.L_7992:
        /*00a0*/ 	.word	0x00000000
        /*00a4*/ 	.short	0x000b
        /*00a6*/ 	.short	0x004c
        /*00a8*/ 	.byte	0x00, 0xf0, 0x11, 0x00


	//----- nvinfo : EIATTR_KPARAM_INFO
	.align		4
.L_7993:
        /*00ac*/ 	.byte	0x04, 0x17
        /*00ae*/ 	.short	(.L_7995 - .L_7994)
.L_7994:
        /*00b0*/ 	.word	0x00000000
        /*00b4*/ 	.short	0x000a
        /*00b6*/ 	.short	0x0048
        /*00b8*/ 	.byte	0x00, 0xf0, 0x11, 0x00


	//----- nvinfo : EIATTR_KPARAM_INFO
	.align		4
.L_7995:
        /*00bc*/ 	.byte	0x04, 0x17
        /*00be*/ 	.short	(.L_7997 - .L_7996)
.L_7996:
        /*00c0*/ 	.word	0x00000000
        /*00c4*/ 	.short	0x0009
        /*00c6*/ 	.short	0x0040
        /*00c8*/ 	.byte	0x00, 0xf0, 0x21, 0x00


	//----- nvinfo : EIATTR_KPARAM_INFO
	.align		4
.L_7997:
        /*00cc*/ 	.byte	0x04, 0x17
        /*00ce*/ 	.short	(.L_7999 - .L_7998)
.L_7998:
        /*00d0*/ 	.word	0x00000000
        /*00d4*/ 	.short	0x0008
        /*00d6*/ 	.short	0x0038
        /*00d8*/ 	.byte	0x00, 0xf0, 0x11, 0x00


	//----- nvinfo : EIATTR_KPARAM_INFO
	.align		4
.L_7999:
        /*00dc*/ 	.byte	0x04, 0x17
        /*00de*/ 	.short	(.L_8001 - .L_8000)
.L_8000:
        /*00e0*/ 	.word	0x00000000
        /*00e4*/ 	.short	0x0007
        /*00e6*/ 	.short	0x0030
        /*00e8*/ 	.byte	0x00, 0xf0, 0x21, 0x00


	//----- nvinfo : EIATTR_KPARAM_INFO
	.align		4
.L_8001:
        /*00ec*/ 	.byte	0x04, 0x17
        /*00ee*/ 	.short	(.L_8003 - .L_8002)
.L_8002:
        /*00f0*/ 	.word	0x00000000
        /*00f4*/ 	.short	0x0006
        /*00f6*/ 	.short	0x0028
        /*00f8*/ 	.byte	0x00, 0xf0, 0x21, 0x00


	//----- nvinfo : EIATTR_KPARAM_INFO
	.align		4
.L_8003:
        /*00fc*/ 	.byte	0x04, 0x17
        /*00fe*/ 	.short	(.L_8005 - .L_8004)
.L_8004:
        /*0100*/ 	.word	0x00000000
        /*0104*/ 	.short	0x0005
        /*0106*/ 	.short	0x0024
        /*0108*/ 	.byte	0x00, 0xf0, 0x11, 0x00


	//----- nvinfo : EIATTR_KPARAM_INFO
	.align		4
.L_8005:
        /*010c*/ 	.byte	0x04, 0x17
        /*010e*/ 	.short	(.L_8007 - .L_8006)
.L_8006:
        /*0110*/ 	.word	0x00000000
        /*0114*/ 	.short	0x0004
        /*0116*/ 	.short	0x0020
        /*0118*/ 	.byte	0x00, 0xf0, 0x11, 0x00


	//----- nvinfo : EIATTR_KPARAM_INFO
	.align		4
.L_8007:
        /*011c*/ 	.byte	0x04, 0x17
        /*011e*/ 	.short	(.L_8009 - .L_8008)
.L_8008:
        /*0120*/ 	.word	0x00000000
        /*0124*/ 	.short	0x0003
        /*0126*/ 	.short	0x0018
        /*0128*/ 	.byte	0x00, 0xf0, 0x21, 0x00


	//----- nvinfo : EIATTR_KPARAM_INFO
	.align		4
.L_8009:
        /*012c*/ 	.byte	0x04, 0x17
        /*012e*/ 	.short	(.L_8011 - .L_8010)
.L_8010:
        /*0130*/ 	.word	0x00000000
        /*0134*/ 	.short	0x0002
        /*0136*/ 	.short	0x0010
        /*0138*/ 	.byte	0x00, 0xf0, 0x21, 0x00


	//----- nvinfo : EIATTR_KPARAM_INFO
	.align		4
.L_8011:
        /*013c*/ 	.byte	0x04, 0x17
        /*013e*/ 	.short	(.L_8013 - .L_8012)
.L_8012:
        /*0140*/ 	.word	0x00000000
        /*0144*/ 	.short	0x0001
        /*0146*/ 	.short	0x0008
        /*0148*/ 	.byte	0x00, 0xf0, 0x21, 0x00


	//----- nvinfo : EIATTR_KPARAM_INFO
	.align		4
.L_8013:
        /*014c*/ 	.byte	0x04, 0x17
        /*014e*/ 	.short	(.L_8015 - .L_8014)
.L_8014:
        /*0150*/ 	.word	0x00000000
        /*0154*/ 	.short	0x0000
        /*0156*/ 	.short	0x0000
        /*0158*/ 	.byte	0x00, 0xf0, 0x21, 0x00


	//----- nvinfo : EIATTR_MAXREG_COUNT
	.align		4
.L_8015:
        /*015c*/ 	.byte	0x03, 0x1b
        /*015e*/ 	.short	0x00ff


	//----- nvinfo : EIATTR_NUM_BARRIERS
	.align		4
        /*0160*/ 	.byte	0x02, 0x4c
        /*0162*/ 	.byte	0x01
	.zero		1


	//----- nvinfo : EIATTR_EXTERNS
	.align		4
        /*0164*/ 	.byte	0x04, 0x0f
        /*0166*/ 	.short	(.L_8017 - .L_8016)


	//   ....[0]....
	.align		4
.L_8016:
        /*0168*/ 	.word	index@(__assertfail)


	//----- nvinfo : EIATTR_MERCURY_ISA_VERSION
	.align		4
.L_8017:
        /*016c*/ 	.byte	0x03, 0x5f
        /*016e*/ 	.short	0x0000


	//----- nvinfo : EIATTR_COOP_GROUP_MASK_REGIDS
	.align		4
        /*0170*/ 	.byte	0x04, 0x29
        /*0172*/ 	.short	(.L_8019 - .L_8018)


	//   ....[0]....
.L_8018:
        /*0174*/ 	.word	0xffffffff


	//   ....[1]....
        /*0178*/ 	.word	0xffffffff


	//   ....[2]....
        /*017c*/ 	.word	0xffffffff


	//   ....[3]....
        /*0180*/ 	.word	0xffffffff


	//   ....[4]....
        /*0184*/ 	.word	0xffffffff


	//   ....[5]....
        /*0188*/ 	.word	0xffffffff


	//   ....[6]....
        /*018c*/ 	.word	0xffffffff


	//   ....[7]....
        /*0190*/ 	.word	0xffffffff


	//   ....[8]....
        /*0194*/ 	.word	0xffffffff


	//   ....[9]....
        /*0198*/ 	.word	0xffffffff


	//   ....[10]....
        /*019c*/ 	.word	0xffffffff


	//   ....[11]....
        /*01a0*/ 	.word	0xffffffff


	//   ....[12]....
        /*01a4*/ 	.word	0xffffffff


	//   ....[13]....
        /*01a8*/ 	.word	0xffffffff


	//   ....[14]....
        /*01ac*/ 	.word	0xffffffff


	//   ....[15]....
        /*01b0*/ 	.word	0xffffffff


	//   ....[16]....
        /*01b4*/ 	.word	0xffffffff


	//   ....[17]....
        /*01b8*/ 	.word	0xffffffff


	//----- nvinfo : EIATTR_COOP_GROUP_INSTR_OFFSETS
	.align		4
.L_8019:
        /*01bc*/ 	.byte	0x04, 0x28
        /*01be*/ 	.short	(.L_8021 - .L_8020)


	//   ....[0]....
.L_8020:
        /*01c0*/ 	.word	0x000001a0


	//   ....[1]....
        /*01c4*/ 	.word	0x000001c0


	//   ....[2]....
        /*01c8*/ 	.word	0x000001e0


	//   ....[3]....
        /*01cc*/ 	.word	0x00000290


	//   ....[4]....
        /*01d0*/ 	.word	0x000002b0


	//   ....[5]....
        /*01d4*/ 	.word	0x000002d0


	//   ....[6]....
        /*01d8*/ 	.word	0x00001090


	//   ....[7]....
        /*01dc*/ 	.word	0x00001100


	//   ....[8]....
        /*01e0*/ 	.word	0x00001120


	//   ....[9]....
        /*01e4*/ 	.word	0x00001140


	//   ....[10]....
        /*01e8*/ 	.word	0x00001160


	//   ....[11]....
        /*01ec*/ 	.word	0x000011b0


	//   ....[12]....
        /*01f0*/ 	.word	0x000011d0


	//   ....[13]....
        /*01f4*/ 	.word	0x000011f0


	//   ....[14]....
        /*01f8*/ 	.word	0x00002540


	//   ....[15]....
        /*01fc*/ 	.word	0x000025b0


	//   ....[16]....
        /*0200*/ 	.word	0x00002610


	//   ....[17]....
        /*0204*/ 	.word	0x00002670


	//----- nvinfo : EIATTR_SYSCALL_OFFSETS
	.align		4
.L_8021:
        /*0208*/ 	.byte	0x04, 0x46
        /*020a*/ 	.short	(.L_8023 - .L_8022)


	//   ....[0]....
.L_8022:
        /*020c*/ 	.word	0x000024d0


	//----- nvinfo : EIATTR_EXIT_INSTR_OFFSETS
	.align		4
.L_8023:
        /*0210*/ 	.byte	0x04, 0x1c
        /*0212*/ 	.short	(.L_8025 - .L_8024)


	//   ....[0]....
.L_8024:
        /*0214*/ 	.word	0x00001f40


	//   ....[1]....
        /*0218*/ 	.word	0x00001f50


	//   ....[2]....
        /*021c*/ 	.word	0x000023a0


	//   ....[3]....
        /*0220*/ 	.word	0x000024e0


	//----- nvinfo : EIATTR_CTAIDZ_USED
	.align		4
.L_8025:
        /*0224*/ 	.byte	0x01, 0x04
	.zero		2


	//----- nvinfo : EIATTR_CRS_STACK_SIZE
	.align		4
        /*0228*/ 	.byte	0x04, 0x1e
        /*022a*/ 	.short	(.L_8027 - .L_8026)
.L_8026:
        /*022c*/ 	.word	0x00000000
.L_8027:


//--------------------- .nv.info._ZN4vllm25paged_attention_v1_kernelIthLi120ELi16ELi128ELNS_18Fp8KVCacheDataTypeE2ELb0EEEvPT_PKS2_PKT0_S8_ifPKiSA_iPKfiiiSC_SC_iiiii --------------------------
	.section	.nv.info._ZN4vllm25paged_attention_v1_kernelIthLi120ELi16ELi128ELNS_18Fp8KVCacheDataTypeE2ELb0EEEvPT_PKS2_PKT0_S8_ifPKiSA_iPKfiiiSC_SC_iiiii,"",@"SHT_CUDA_INFO"
	.sectionflags	@""
	.align	4


	//----- nvinfo : EIATTR_CUDA_API_VERSION
	.align		4
        /*0000*/ 	.byte	0x04, 0x37
        /*0002*/ 	.short	(.L_8029 - .L_8028)
.L_8028:
        /*0004*/ 	.word	0x00000082


	//----- nvinfo : EIATTR_SW2861232_WAR
	.align		4
.L_8029:
        /*0008*/ 	.byte	0x01, 0x35
	.zero		2


	//----- nvinfo : EIATTR_PARAM_CBANK
	.align		4
        /*000c*/ 	.byte	0x04, 0x0a
        /*000e*/ 	.short	(.L_8031 - .L_8030)
	.align		4
.L_8030:
        /*0010*/ 	.word	index@(.nv.constant0._ZN4vllm25paged_attention_v1_kernelIthLi120ELi16ELi128ELNS_18Fp8KVCacheDataTypeE2ELb0EEEvPT_PKS2_PKT0_S8_ifPKiSA_iPKfiiiSC_SC_iiiii)
        /*0014*/ 	.short	0x0160
        /*0016*/ 	.short	0x007c


	//----- nvinfo : EIATTR_CBANK_PARAM_SIZE
	.align		4
.L_8031:
        /*0018*/ 	.byte	0x03, 0x19
        /*001a*/ 	.short	0x007c


	//----- nvinfo : EIATTR_KPARAM_INFO
	.align		4
        /*001c*/ 	.byte	0x04, 0x17
        /*001e*/ 	.short	(.L_8033 - .L_8032)
.L_8032:
        /*0020*/ 	.word	0x00000000
        /*0024*/ 	.short	0x0013
        /*0026*/ 	.short	0x0078
        /*0028*/ 	.byte	0x00, 0xf0, 0x11, 0x00


	//----- nvinfo : EIATTR_KPARAM_INFO
	.align		4
.L_8033:
        /*002c*/ 	.byte	0x04, 0x17
        /*002e*/ 	.short	(.L_8035 - .L_8034)
.L_8034:
        /*0030*/ 	.word	0x00000000
        /*0034*/ 	.short	0x0012
        /*0036*/ 	.short	0x0074
        /*0038*/ 	.byte	0x00, 0xf0, 0x11, 0x00


	//----- nvinfo : EIATTR_KPARAM_INFO
	.align		4
.L_8035:
        /*003c*/ 	.byte	0x04, 0x17
        /*003e*/ 	.short	(.L_8037 - .L_8036)
.L_8036:
        /*0040*/ 	.word	0x00000000
        /*0044*/ 	.short	0x0011
        /*0046*/ 	.short	0x0070
        /*0048*/ 	.byte	0x00, 0xf0, 0x11, 0x00


	//----- nvinfo : EIATTR_KPARAM_INFO
	.align		4
.L_8037:
        /*004c*/ 	.byte	0x04, 0x17
        /*004e*/ 	.short	(.L_8039 - .L_8038)
.L_8038:
        /*0050*/ 	.word	0x00000000
        /*0054*/ 	.short	0x0010
        /*0056*/ 	.short	0x006c
        /*0058*/ 	.byte	0x00, 0xf0, 0x11, 0x00


	//----- nvinfo : EIATTR_KPARAM_INFO
	.align		4
.L_8039:
        /*005c*/ 	.byte	0x04, 0x17
        /*005e*/ 	.short	(.L_8041 - .L_8040)
.L_8040:
        /*0060*/ 	.word	0x00000000
        /*0064*/ 	.short	0x000f
        /*0066*/ 	.short	0x0068
        /*0068*/ 	.byte	0x00, 0xf0, 0x11, 0x00


	//----- nvinfo : EIATTR_KPARAM_INFO
	.align		4
.L_8041:
        /*006c*/ 	.byte	0x04, 0x17
        /*006e*/ 	.short	(.L_8043 - .L_8042)
.L_8042:
        /*0070*/ 	.word	0x00000000
        /*0074*/ 	.short	0x000e
        /*0076*/ 	.short	0x0060
        /*0078*/ 	.byte	0x00, 0xf0, 0x21, 0x00


	//----- nvinfo : EIATTR_KPARAM_INFO
	.align		4
.L_8043:
        /*007c*/ 	.byte	0x04, 0x17
        /*007e*/ 	.short	(.L_8045 - .L_8044)
.L_8044:
        /*0080*/ 	.word	0x00000000
        /*0084*/ 	.short	0x000d
        /*0086*/ 	.short	0x0058
        /*0088*/ 	.byte	0x00, 0xf0, 0x21, 0x00


	//----- nvinfo : EIATTR_KPARAM_INFO
	.align		4
.L_8045:
        /*008c*/ 	.byte	0x04, 0x17
        /*008e*/ 	.short	(.L_8047 - .L_8046)
.L_8046:
        /*0090*/ 	.word	0x00000000
        /*0094*/ 	.short	0x000c
        /*0096*/ 	.short	0x0050
        /*0098*/ 	.byte	0x00, 0xf0, 0x11, 0x00


	//----- nvinfo : EIATTR_KPARAM_INFO
	.align		4
.L_8047:
        /*009c*/ 	.byte	0x04, 0x17
        /*009e*/ 	.short	(.L_8049 - .L_8048)
.L_8048:
        /*00a0*/ 	.word	0x00000000
        /*00a4*/ 	.short	0x000b
        /*00a6*/ 	.short	0x004c
        /*00a8*/ 	.byte	0x00, 0xf0, 0x11, 0x00


	//----- nvinfo : EIATTR_KPARAM_INFO
	.align		4
.L_8049:
        /*00ac*/ 	.byte	0x04, 0x17
        /*00ae*/ 	.short	(.L_8051 - .L_8050)
.L_8050:
        /*00b0*/ 	.word	0x00000000
        /*00b4*/ 	.short	0x000a
        /*00b6*/ 	.short	0x0048
        /*00b8*/ 	.byte	0x00, 0xf0, 0x11, 0x00


	//----- nvinfo : EIATTR_KPARAM_INFO
	.align		4
.L_8051:
        /*00bc*/ 	.byte	0x04, 0x17
        /*00be*/ 	.short	(.L_8053 - .L_8052)
.L_8052:
        /*00c0*/ 	.word	0x00000000
        /*00c4*/ 	.short	0x0009
        /*00c6*/ 	.short	0x0040
        /*00c8*/ 	.byte	0x00, 0xf0, 0x21, 0x00


	//----- nvinfo : EIATTR_KPARAM_INFO
	.align		4
.L_8053:
        /*00cc*/ 	.byte	0x04, 0x17
        /*00ce*/ 	.short	(.L_8055 - .L_8054)
.L_8054:
        /*00d0*/ 	.word	0x00000000
        /*00d4*/ 	.short	0x0008
        /*00d6*/ 	.short	0x0038
        /*00d8*/ 	.byte	0x00, 0xf0, 0x11, 0x00


	//----- nvinfo : EIATTR_KPARAM_INFO
	.align		4
.L_8055:
        /*00dc*/ 	.byte	0x04, 0x17
        /*00de*/ 	.short	(.L_8057 - .L_8056)
.L_8056:
        /*00e0*/ 	.word	0x00000000
        /*00e4*/ 	.short	0x0007
        /*00e6*/ 	.short	0x0030
        /*00e8*/ 	.byte	0x00, 0xf0, 0x21, 0x00


	//----- nvinfo : EIATTR_KPARAM_INFO
	.align		4
.L_8057:
        /*00ec*/ 	.byte	0x04, 0x17
        /*00ee*/ 	.short	(.L_8059 - .L_8058)
.L_8058:
        /*00f0*/ 	.word	0x00000000
        /*00f4*/ 	.short	0x0006
        /*00f6*/ 	.short	0x0028
        /*00f8*/ 	.byte	0x00, 0xf0, 0x21, 0x00


	//----- nvinfo : EIATTR_KPARAM_INFO
	.align		4
.L_8059:
        /*00fc*/ 	.byte	0x04, 0x17
        /*00fe*/ 	.short	(.L_8061 - .L_8060)
.L_8060:
        /*0100*/ 	.word	0x00000000
        /*0104*/ 	.short	0x0005
        /*0106*/ 	.short	0x0024
        /*0108*/ 	.byte	0x00, 0xf0, 0x11, 0x00


	//----- nvinfo : EIATTR_KPARAM_INFO
	.align		4
.L_8061:
        /*010c*/ 	.byte	0x04, 0x17
        /*010e*/ 	.short	(.L_8063 - .L_8062)
.L_8062:
        /*0110*/ 	.word	0x00000000
        /*0114*/ 	.short	0x0004
        /*0116*/ 	.short	0x0020
        /*0118*/ 	.byte	0x00, 0xf0, 0x11, 0x00


	//----- nvinfo : EIATTR_KPARAM_INFO
	.align		4
.L_8063:
        /*011c*/ 	.byte	0x04, 0x17
        /*011e*/ 	.short	(.L_8065 - .L_8064)
.L_8064:
        /*0120*/ 	.word	0x00000000
        /*0124*/ 	.short	0x0003
        /*0126*/ 	.short	0x0018
        /*0128*/ 	.byte	0x00, 0xf0, 0x21, 0x00


	//----- nvinfo : EIATTR_KPARAM_INFO
	.align		4
.L_8065:
        /*012c*/ 	.byte	0x04, 0x17
        /*012e*/ 	.short	(.L_8067 - .L_8066)
.L_8066:
        /*0130*/ 	.word	0x00000000
        /*0134*/ 	.short	0x0002
        /*0136*/ 	.short	0x0010
        /*0138*/ 	.byte	0x00, 0xf0, 0x21, 0x00


	//----- nvinfo : EIATTR_KPARAM_INFO
	.align		4
.L_8067:
        /*013c*/ 	.byte	0x04, 0x17
        /*013e*/ 	.short	(.L_8069 - .L_8068)
.L_8068:
        /*0140*/ 	.word	0x00000000
        /*0144*/ 	.short	0x0001
        /*0146*/ 	.short	0x0008
        /*0148*/ 	.byte	0x00, 0xf0, 0x21, 0x00


	//----- nvinfo : EIATTR_KPARAM_INFO
	.align		4
.L_8069:
        /*014c*/ 	.byte	0x04, 0x17
        /*014e*/ 	.short	(.L_8071 - .L_8070)
.L_8070:
        /*0150*/ 	.word	0x00000000
        /*0154*/ 	.short	0x0000
        /*0156*/ 	.short	0x0000
        /*0158*/ 	.byte	0x00, 0xf0, 0x21, 0x00


	//----- nvinfo : EIATTR_MAXREG_COUNT
	.align		4
.L_8071:
        /*015c*/ 	.byte	0x03, 0x1b
        /*015e*/ 	.short	0x00ff


	//----- nvinfo : EIATTR_NUM_BARRIERS
	.align		4
        /*0160*/ 	.byte	0x02, 0x4c
        /*0162*/ 	.byte	0x01
	.zero		1


	//----- nvinfo : EIATTR_EXTERNS
	.align		4
        /*0164*/ 	.byte	0x04, 0x0f
        /*0166*/ 	.short	(.L_8073 - .L_8072)


	//   ....[0]....
	.align		4
.L_8072:
        /*0168*/ 	.word	index@(__assertfail)


	//----- nvinfo : EIATTR_MERCURY_ISA_VERSION
	.align		4
.L_8073:
        /*016c*/ 	.byte	0x03, 0x5f
        /*016e*/ 	.short	0x0000


	//----- nvinfo : EIATTR_COOP_GROUP_MASK_REGIDS
	.align		4
        /*0170*/ 	.byte	0x04, 0x29
        /*0172*/ 	.short	(.L_8075 - .L_8074)


	//   ....[0]....
.L_8074:
        /*0174*/ 	.word	0xffffffff


	//   ....[1]....
        /*0178*/ 	.word	0xffffffff


	//   ....[2]....
        /*017c*/ 	.word	0xffffffff


	//   ....[3]....
        /*0180*/ 	.word	0xffffffff


	//   ....[4]....
        /*0184*/ 	.word	0xffffffff


	//   ....[5]....
        /*0188*/ 	.word	0xffffffff


	//   ....[6]....
        /*018c*/ 	.word	0xffffffff


	//   ....[7]....
        /*0190*/ 	.word	0xffffffff


	//   ....[8]....
        /*0194*/ 	.word	0xffffffff


	//   ....[9]....
        /*0198*/ 	.word	0xffffffff


	//   ....[10]....
        /*019c*/ 	.word	0xffffffff


	//   ....[11]....
        /*01a0*/ 	.word	0xffffffff


	//   ....[12]....
        /*01a4*/ 	.word	0xffffffff


	//   ....[13]....
        /*01a8*/ 	.word	0xffffffff


	//   ....[14]....
        /*01ac*/ 	.word	0xffffffff


	//   ....[15]....
        /*01b0*/ 	.word	0xffffffff


	//   ....[16]....
        /*01b4*/ 	.word	0xffffffff


	//   ....[17]....
        /*01b8*/ 	.word	0xffffffff


	//----- nvinfo : EIATTR_COOP_GROUP_INSTR_OFFSETS
	.align		4
.L_8075:
        /*01bc*/ 	.byte	0x04, 0x28
        /*01be*/ 	.short	(.L_8077 - .L_8076)


	//   ....[0]....
.L_8076:
        /*01c0*/ 	.word	0x000001a0


	//   ....[1]....
        /*01c4*/ 	.word	0x000001c0


	//   ....[2]....
        /*01c8*/ 	.word	0x000001e0


	//   ....[3]....
        /*01cc*/ 	.word	0x00000290


	//   ....[4]....
        /*01d0*/ 	.word	0x000002b0


	//   ....[5]....
        /*01d4*/ 	.word	0x000002d0


	//   ....[6]....
        /*01d8*/ 	.word	0x00001090


	//   ....[7]....
        /*01dc*/ 	.word	0x000010f0


	//   ....[8]....
        /*01e0*/ 	.word	0x00001120


	//   ....[9]....
        /*01e4*/ 	.word	0x00001140


	//   ....[10]....
        /*01e8*/ 	.word	0x00001160


	//   ....[11]....
        /*01ec*/ 	.word	0x000011b0


	//   ....[12]....
        /*01f0*/ 	.word	0x000011d0


	//   ....[13]....
        /*01f4*/ 	.word	0x000011f0


	//   ....[14]....
        /*01f8*/ 	.word	0x000026f0


	//   ....[15]....
        /*01fc*/ 	.word	0x00002760


	//   ....[16]....
        /*0200*/ 	.word	0x000027c0


	//   ....[17]....
        /*0204*/ 	.word	0x00002820


	//----- nvinfo : EIATTR_SYSCALL_OFFSETS
	.align		4
.L_8077:
        /*0208*/ 	.byte	0x04, 0x46
        /*020a*/ 	.short	(.L_8079 - .L_8078)


	//   ....[0]....
.L_8078:
        /*020c*/ 	.word	0x00002680


	//----- nvinfo : EIATTR_EXIT_INSTR_OFFSETS
	.align		4
.L_8079:
        /*0210*/ 	.byte	0x04, 0x1c
        /*0212*/ 	.short	(.L_8081 - .L_8080)


	//   ....[0]....
.L_8080:
        /*0214*/ 	.word	0x00002090


	//   ....[1]....
        /*0218*/ 	.word	0x000024d0


	//   ....[2]....
        /*021c*/ 	.word	0x00002550


	//   ....[3]....
        /*0220*/ 	.word	0x00002690


	//----- nvinfo : EIATTR_CTAIDZ_USED
	.align		4
.L_8081:
        /*0224*/ 	.byte	0x01, 0x04
	.zero		2


	//----- nvinfo : EIATTR_CRS_STACK_SIZE
	.align		4
        /*0228*/ 	.byte	0x04, 0x1e
        /*022a*/ 	.short	(.L_8083 - .L_8082)
.L_8082:
        /*022c*/ 	.word	0x00000000
.L_8083:


//--------------------- .nv.info._ZN4vllm25paged_attention_v1_kernelIthLi112ELi16ELi128ELNS_18Fp8KVCacheDataTypeE2ELb0EEEvPT_PKS2_PKT0_S8_ifPKiSA_iPKfiiiSC_SC_iiiii --------------------------
	.section	.nv.info._ZN4vllm25paged_attention_v1_kernelIthLi112ELi16ELi128ELNS_18Fp8KVCacheDataTypeE2ELb0EEEvPT_PKS2_PKT0_S8_ifPKiSA_iPKfiiiSC_SC_iiiii,"",@"SHT_CUDA_INFO"
	.sectionflags	@""
	.align	4


	//----- nvinfo : EIATTR_CUDA_API_VERSION
	.align		4
        /*0000*/ 	.byte	0x04, 0x37
        /*0002*/ 	.short	(.L_8085 - .L_8084)
.L_8084:
        /*0004*/ 	.word	0x00000082


	//----- nvinfo : EIATTR_SW2861232_WAR
	.align		4
.L_8085:
        /*0008*/ 	.byte	0x01, 0x35
	.zero		2


	//----- nvinfo : EIATTR_PARAM_CBANK
	.align		4
        /*000c*/ 	.byte	0x04, 0x0a
        /*000e*/ 	.short	(.L_8087 - .L_8086)
	.align		4
.L_8086:
        /*0010*/ 	.word	index@(.nv.constant0._ZN4vllm25paged_attention_v1_kernelIthLi112ELi16ELi128ELNS_18Fp8KVCacheDataTypeE2ELb0EEEvPT_PKS2_PKT0_S8_ifPKiSA_iPKfiiiSC_SC_iiiii)
        /*0014*/ 	.short	0x0160
        /*0016*/ 	.short	0x007c


	//----- nvinfo : EIATTR_CBANK_PARAM_SIZE
	.align		4
.L_8087:
        /*0018*/ 	.byte	0x03, 0x19
        /*001a*/ 	.short	0x007c


	//----- nvinfo : EIATTR_KPARAM_INFO
	.align		4
        /*001c*/ 	.byte	0x04, 0x17
        /*001e*/ 	.short	(.L_8089 - .L_8088)
.L_8088:
        /*0020*/ 	.word	0x00000000
        /*0024*/ 	.short	0x0013
        /*0026*/ 	.short	0x0078
        /*0028*/ 	.byte	0x00, 0xf0, 0x11, 0x00


	//----- nvinfo : EIATTR_KPARAM_INFO
	.align		4
.L_8089:
        /*002c*/ 	.byte	0x04, 0x17
        /*002e*/ 	.short	(.L_8091 - .L_8090)
.L_8090:
        /*0030*/ 	.word	0x00000000
        /*0034*/ 	.short	0x0012
        /*0036*/ 	.short	0x0074
        /*0038*/ 	.byte	0x00, 0xf0, 0x11, 0x00


	//----- nvinfo : EIATTR_KPARAM_INFO
	.align		4
.L_8091:
        /*003c*/ 	.byte	0x04, 0x17
        /*003e*/ 	.short	(.L_8093 - .L_8092)
.L_8092:
        /*0040*/ 	.word	0x00000000
        /*0044*/ 	.short	0x0011
        /*0046*/ 	.short	0x0070
        /*0048*/ 	.byte	0x00, 0xf0, 0x11, 0x00


	//----- nvinfo : EIATTR_KPARAM_INFO
	.align		4
.L_8093:
        /*004c*/ 	.byte	0x04, 0x17
        /*004e*/ 	.short	(.L_8095 - .L_8094)
.L_8094:
        /*0050*/ 	.word	0x00000000
        /*0054*/ 	.short	0x0010
        /*0056*/ 	.short	0x006c
        /*0058*/ 	.byte	0x00, 0xf0, 0x11, 0x00


	//----- nvinfo : EIATTR_KPARAM_INFO
	.align		4
.L_8095:
        /*005c*/ 	.byte	0x04, 0x17
        /*005e*/ 	.short	(.L_8097 - .L_8096)
.L_8096:
        /*0060*/ 	.word	0x00000000
        /*0064*/ 	.short	0x000f
        /*0066*/ 	.short	0x0068
        /*0068*/ 	.byte	0x00, 0xf0, 0x11, 0x00


	//----- nvinfo : EIATTR_KPARAM_INFO
	.align		4
.L_8097:
        /*006c*/ 	.byte	0x04, 0x17
        /*006e*/ 	.short	(.L_8099 - .L_8098)
.L_8098:
        /*0070*/ 	.word	0x00000000
        /*0074*/ 	.short	0x000e
        /*0076*/ 	.short	0x0060
        /*0078*/ 	.byte	0x00, 0xf0, 0x21, 0x00


	//----- nvinfo : EIATTR_KPARAM_INFO
	.align		4
.L_8099:
        /*007c*/ 	.byte	0x04, 0x17
        /*007e*/ 	.short	(.L_8101 - .L_8100)
.L_8100:
        /*0080*/ 	.word	0x00000000
        /*0084*/ 	.short	0x000d
        /*0086*/ 	.short	0x0058
        /*0088*/ 	.byte	0x00, 0xf0, 0x21, 0x00


	//----- nvinfo : EIATTR_KPARAM_INFO
	.align		4
.L_8101:
        /*008c*/ 	.byte	0x04, 0x17
        /*008e*/ 	.short	(.L_8103 - .L_8102)
.L_8102:
        /*0090*/ 	.word	0x00000000
        /*0094*/ 	.short	0x000c
        /*0096*/ 	.short	0x0050
        /*0098*/ 	.byte	0x00, 0xf0, 0x11, 0x00


	//----- nvinfo : EIATTR_KPARAM_INFO
	.align		4
.L_8103:
        /*009c*/ 	.byte	0x04, 0x17
        /*009e*/ 	.short	(.L_8105 - .L_8104)
.L_8104:
        /*00a0*/ 	.word	0x00000000
        /*00a4*/ 	.short	0x000b
        /*00a6*/ 	.short	0x004c
        /*00a8*/ 	.byte	0x00, 0xf0, 0x11, 0x00


	//----- nvinfo : EIATTR_KPARAM_INFO
	.align		4
.L_8105:
        /*00ac*/ 	.byte	0x04, 0x17
        /*00ae*/ 	.short	(.L_8107 - .L_8106)
.L_8106:
        /*00b0*/ 	.word	0x00000000
        /*00b4*/ 	.short	0x000a
        /*00b6*/ 	.short	0x0048
        /*00b8*/ 	.byte	0x00, 0xf0, 0x11, 0x00


	//----- nvinfo : EIATTR_KPARAM_INFO
	.align		4
.L_8107:
        /*00bc*/ 	.byte	0x04, 0x17
        /*00be*/ 	.short	(.L_8109 - .L_8108)
.L_8108:
        /*00c0*/ 	.word	0x00000000
        /*00c4*/ 	.short	0x0009
        /*00c6*/ 	.short	0x0040
        /*00c8*/ 	.byte	0x00, 0xf0, 0x21, 0x00


	//----- nvinfo : EIATTR_KPARAM_INFO
	.align		4
.L_8109:
        /*00cc*/ 	.byte	0x04, 0x17
        /*00ce*/ 	.short	(.L_8111 - .L_8110)
.L_8110:
        /*00d0*/ 	.word	0x00000000
        /*00d4*/ 	.short	0x0008
        /*00d6*/ 	.short	0x0038
        /*00d8*/ 	.byte	0x00, 0xf0, 0x11, 0x00


	//----- nvinfo : EIATTR_KPARAM_INFO
	.align		4
.L_8111:
        /*00dc*/ 	.byte	0x04, 0x17
        /*00de*/ 	.short	(.L_8113 - .L_8112)
.L_8112:
        /*00e0*/ 	.word	0x00000000
        /*00e4*/ 	.short	0x0007
        /*00e6*/ 	.short	0x0030
        /*00e8*/ 	.byte	0x00, 0xf0, 0x21, 0x00


	//----- nvinfo : EIATTR_KPARAM_INFO
	.align		4
.L_8113:
        /*00ec*/ 	.byte	0x04, 0x17
        /*00ee*/ 	.short	(.L_8115 - .L_8114)
.L_8114:
        /*00f0*/ 	.word	0x00000000
        /*00f4*/ 	.short	0x0006
        /*00f6*/ 	.short	0x0028
        /*00f8*/ 	.byte	0x00, 0xf0, 0x21, 0x00


	//----- nvinfo : EIATTR_KPARAM_INFO
	.align		4
.L_8115:
        /*00fc*/ 	.byte	0x04, 0x17
        /*00fe*/ 	.short	(.L_8117 - .L_8116)
.L_8116:
        /*0100*/ 	.word	0x00000000
        /*0104*/ 	.short	0x0005
        /*0106*/ 	.short	0x0024
        /*0108*/ 	.byte	0x00, 0xf0, 0x11, 0x00


	//----- nvinfo : EIATTR_KPARAM_INFO
	.align		4
.L_8117:
        /*010c*/ 	.byte	0x04, 0x17
        /*010e*/ 	.short	(.L_8119 - .L_8118)
.L_8118:
        /*0110*/ 	.word	0x00000000
        /*0114*/ 	.short	0x0004
        /*0116*/ 	.short	0x0020
        /*0118*/ 	.byte	0x00, 0xf0, 0x11, 0x00


	//----- nvinfo : EIATTR_KPARAM_INFO
	.align		4
.L_8119:
        /*011c*/ 	.byte	0x04, 0x17
        /*011e*/ 	.short	(.L_8121 - .L_8120)
.L_8120:
        /*0120*/ 	.word	0x00000000
        /*0124*/ 	.short	0x0003
        /*0126*/ 	.short	0x0018
        /*0128*/ 	.byte	0x00, 0xf0, 0x21, 0x00


	//----- nvinfo : EIATTR_KPARAM_INFO
	.align		4
.L_8121:
        /*012c*/ 	.byte	0x04, 0x17
        /*012e*/ 	.short	(.L_8123 - .L_8122)
.L_8122:
        /*0130*/ 	.word	0x00000000
        /*0134*/ 	.short	0x0002
        /*0136*/ 	.short	0x0010
        /*0138*/ 	.byte	0x00, 0xf0, 0x21, 0x00


	//----- nvinfo : EIATTR_KPARAM_INFO
	.align		4
.L_8123:
        /*013c*/ 	.byte	0x04, 0x17
        /*013e*/ 	.short	(.L_8125 - .L_8124)
.L_8124:
        /*0140*/ 	.word	0x00000000
        /*0144*/ 	.short	0x0001
        /*0146*/ 	.short	0x0008
        /*0148*/ 	.byte	0x00, 0xf0, 0x21, 0x00


	//----- nvinfo : EIATTR_KPARAM_INFO
	.align		4
.L_8125:
        /*014c*/ 	.byte	0x04, 0x17
        /*014e*/ 	.short	(.L_8127 - .L_8126)
.L_8126:
        /*0150*/ 	.word	0x00000000
        /*0154*/ 	.short	0x0000
        /*0156*/ 	.short	0x0000
        /*0158*/ 	.byte	0x00, 0xf0, 0x21, 0x00


	//----- nvinfo : EIATTR_MAXREG_COUNT
	.align		4
.L_8127:
        /*015c*/ 	.byte	0x03, 0x1b
        /*015e*/ 	.short	0x00ff


	//----- nvinfo : EIATTR_NUM_BARRIERS
	.align		4
        /*0160*/ 	.byte	0x02, 0x4c
        /*0162*/ 	.byte	0x01
	.zero		1


	//----- nvinfo : EIATTR_EXTERNS
	.align		4
        /*0164*/ 	.byte	0x04, 0x0f
        /*0166*/ 	.short	(.L_8129 - .L_8128)


	//   ....[0]....
	.align		4
.L_8128:
        /*0168*/ 	.word	index@(__assertfail)


	//----- nvinfo : EIATTR_MERCURY_ISA_VERSION
	.align		4
.L_8129:
        /*016c*/ 	.byte	0x03, 0x5f
        /*016e*/ 	.short	0x0000


	//----- nvinfo : EIATTR_COOP_GROUP_MASK_REGIDS
	.align		4
        /*0170*/ 	.byte	0x04, 0x29
        /*0172*/ 	.short	(.L_8131 - .L_8130)


	//   ....[0]....
.L_8130:
        /*0174*/ 	.word	0xffffffff


	//   ....[1]....
        /*0178*/ 	.word	0xffffffff


	//   ....[2]....
        /*017c*/ 	.word	0xffffffff


	//   ....[3]....
        /*0180*/ 	.word	0xffffffff


	//   ....[4]....
        /*0184*/ 	.word	0xffffffff


	//   ....[5]....
        /*0188*/ 	.word	0xffffffff


	//   ....[6]....
        /*018c*/ 	.word	0xffffffff


	//   ....[7]....
        /*0190*/ 	.word	0xffffffff


	//   ....[8]....
        /*0194*/ 	.word	0xffffffff


	//   ....[9]....
        /*0198*/ 	.word	0xffffffff


	//   ....[10]....
        /*019c*/ 	.word	0xffffffff


	//   ....[11]....
        /*01a0*/ 	.word	0xffffffff


	//   ....[12]....
        /*01a4*/ 	.word	0xffffffff


	//   ....[13]....
        /*01a8*/ 	.word	0xffffffff


	//   ....[14]....
        /*01ac*/ 	.word	0xffffffff


	//   ....[15]....
        /*01b0*/ 	.word	0xffffffff


	//   ....[16]....
        /*01b4*/ 	.word	0xffffffff


	//   ....[17]....
        /*01b8*/ 	.word	0xffffffff


	//----- nvinfo : EIATTR_COOP_GROUP_INSTR_OFFSETS
	.align		4
.L_8131:
        /*01bc*/ 	.byte	0x04, 0x28
        /*01be*/ 	.short	(.L_8133 - .L_8132)


	//   ....[0]....
.L_8132:
        /*01c0*/ 	.word	0x000001a0


	//   ....[1]....
        /*01c4*/ 	.word	0x000001c0


	//   ....[2]....
        /*01c8*/ 	.word	0x000001e0


	//   ....[3]....
        /*01cc*/ 	.word	0x00000290


	//   ....[4]....
        /*01d0*/ 	.word	0x000002b0


	//   ....[5]....
        /*01d4*/ 	.word	0x000002d0


	//   ....[6]....
        /*01d8*/ 	.word	0x00001090


	//   ....[7]....
        /*01dc*/ 	.word	0x00001100


	//   ....[8]....
        /*01e0*/ 	.word	0x00001120


	//   ....[9]....
        /*01e4*/ 	.word	0x00001140


	//   ....[10]....
        /*01e8*/ 	.word	0x00001160


	//   ....[11]....
        /*01ec*/ 	.word	0x000011b0


	//   ....[12]....
        /*01f0*/ 	.word	0x000011d0


	//   ....[13]....
        /*01f4*/ 	.word	0x000011f0


	//   ....[14]....
        /*01f8*/ 	.word	0x00002460


	//   ....[15]....
        /*01fc*/ 	.word	0x000024d0


	//   ....[16]....
        /*0200*/ 	.word	0x00002530


	//   ....[17]....
        /*0204*/ 	.word	0x00002590


	//----- nvinfo : EIATTR_SYSCALL_OFFSETS
	.align		4
.L_8133:
        /*0208*/ 	.byte	0x04, 0x46
        /*020a*/ 	.short	(.L_8135 - .L_8134)


	//   ....[0]....
.L_8134:
        /*020c*/ 	.word	0x000023f0


	//----- nvinfo : EIATTR_EXIT_INSTR_OFFSETS
	.align		4
.L_8135:
        /*0210*/ 	.byte	0x04, 0x1c
        /*0212*/ 	.short	(.L_8137 - .L_8136)


	//   ....[0]....
.L_8136:
        /*0214*/ 	.word	0x00001ed0


	//   ....[1]....
        /*0218*/ 	.word	0x00001ee0


	//   ....[2]....
        /*021c*/ 	.word	0x000022c0


	//   ....[3]....
        /*0220*/ 	.word	0x00002400


	//----- nvinfo : EIATTR_CTAIDZ_USED
	.align		4
.L_8137:
        /*0224*/ 	.byte	0x01, 0x04
	.zero		2


	//----- nvinfo : EIATTR_CRS_STACK_SIZE
	.align		4
        /*0228*/ 	.byte	0x04, 0x1e
        /*022a*/ 	.short	(.L_8139 - .L_8138)
.L_8138:
        /*022c*/ 	.word	0x00000000
.L_8139:


//--------------------- .nv.info._ZN4vllm25paged_attention_v1_kernelIthLi96ELi16ELi128ELNS_18Fp8KVCacheDataTypeE2ELb0EEEvPT_PKS2_PKT0_S8_ifPKiSA_iPKfiiiSC_SC_iiiii --------------------------
	.section	.nv.info._ZN4vllm25paged_attention_v1_kernelIthLi96ELi16ELi128ELNS_18Fp8KVCacheDataTypeE2ELb0EEEvPT_PKS2_PKT0_S8_ifPKiSA_iPKfiiiSC_SC_iiiii,"",@"SHT_CUDA_INFO"
	.sectionflags	@""
	.align	4


	//----- nvinfo : EIATTR_CUDA_API_VERSION
	.align		4
        /*0000*/ 	.byte	0x04, 0x37
        /*0002*/ 	.short	(.L_8141 - .L_8140)
.L_8140:
        /*0004*/ 	.word	0x00000082


	//----- nvinfo : EIATTR_SW2861232_WAR
	.align		4
.L_8141:
        /*0008*/ 	.byte	0x01, 0x35
	.zero		2


	//----- nvinfo : EIATTR_PARAM_CBANK
	.align		4
        /*000c*/ 	.byte	0x04, 0x0a
        /*000e*/ 	.short	(.L_8143 - .L_8142)
	.align		4
.L_8142:
        /*0010*/ 	.word	index@(.nv.constant0._ZN4vllm25paged_attention_v1_kernelIthLi96ELi16ELi128ELNS_18Fp8KVCacheDataTypeE2ELb0EEEvPT_PKS2_PKT0_S8_ifPKiSA_iPKfiiiSC_SC_iiiii)
        /*0014*/ 	.short	0x0160
        /*0016*/ 	.short	0x007c


	//----- nvinfo : EIATTR_CBANK_PARAM_SIZE
	.align		4
.L_8143:
        /*0018*/ 	.byte	0x03, 0x19
        /*001a*/ 	.short	0x007c


	//----- nvinfo : EIATTR_KPARAM_INFO
	.align		4
        /*001c*/ 	.byte	0x04, 0x17
        /*001e*/ 	.short	(.L_8145 - .L_8144)
.L_8144:
        /*0020*/ 	.word	0x00000000
        /*0024*/ 	.short	0x0013
        /*0026*/ 	.short	0x0078
        /*0028*/ 	.byte	0x00, 0xf0, 0x11, 0x00


	//----- nvinfo : EIATTR_KPARAM_INFO
	.align		4
.L_8145:
        /*002c*/ 	.byte	0x04, 0x17
        /*002e*/ 	.short	(.L_8147 - .L_8146)
.L_8146:
        /*0030*/ 	.word	0x00000000
        /*0034*/ 	.short	0x0012
        /*0036*/ 	.short	0x0074
        /*0038*/ 	.byte	0x00, 0xf0, 0x11, 0x00


	//----- nvinfo : EIATTR_KPARAM_INFO
	.align		4
.L_8147:
        /*003c*/ 	.byte	0x04, 0x17
        /*003e*/ 	.short	(.L_8149 - .L_8148)
.L_8148:
        /*0040*/ 	.word	0x00000000
        /*0044*/ 	.short	0x0011
        /*0046*/ 	.short	0x0070
        /*0048*/ 	.byte	0x00, 0xf0, 0x11, 0x00


	//----- nvinfo : EIATTR_KPARAM_INFO
	.align		4
.L_8149:
        /*004c*/ 	.byte	0x04, 0x17
        /*004e*/ 	.short	(.L_8151 - .L_8150)
.L_8150:
        /*0050*/ 	.word	0x00000000
        /*0054*/ 	.short	0x0010
        /*0056*/ 	.short	0x006c
        /*0058*/ 	.byte	0x00, 0xf0, 0x11, 0x00


	//----- nvinfo : EIATTR_KPARAM_INFO
	.align		4
.L_8151:
        /*005c*/ 	.byte	0x04, 0x17
        /*005e*/ 	.short	(.L_8153 - .L_8152)
.L_8152:
        /*0060*/ 	.word	0x00000000
        /*0064*/ 	.short	0x000f
        /*0066*/ 	.short	0x0068
        /*0068*/ 	.byte	0x00, 0xf0, 0x11, 0x00


	//----- nvinfo : EIATTR_KPARAM_INFO
	.align		4
.L_8153:
        /*006c*/ 	.byte	0x04, 0x17
        /*006e*/ 	.short	(.L_8155 - .L_8154)
.L_8154:
        /*0070*/ 	.word	0x00000000
        /*0074*/ 	.short	0x000e
        /*0076*/ 	.short	0x0060
        /*0078*/ 	.byte	0x00, 0xf0, 0x21, 0x00


	//----- nvinfo : EIATTR_KPARAM_INFO
	.align		4
.L_8155:
        /*007c*/ 	.byte	0x04, 0x17
        /*007e*/ 	.short	(.L_8157 - .L_8156)
.L_8156:
        /*0080*/ 	.word	0x00000000
        /*0084*/ 	.short	0x000d
        /*0086*/ 	.short	0x0058
        /*0088*/ 	.byte	0x00, 0xf0, 0x21, 0x00


	//----- nvinfo : EIATTR_KPARAM_INFO
	.align		4
.L_8157:
        /*008c*/ 	.byte	0x04, 0x17
        /*008e*/ 	.short	(.L_8159 - .L_8158)
.L_8158:
        /*0090*/ 	.word	0x00000000
        /*0094*/ 	.short	0x000c
        /*0096*/ 	.short	0x0050
        /*0098*/ 	.byte	0x00, 0xf0, 0x11, 0x00


	//----- nvinfo : EIATTR_KPARAM_INFO
	.align		4
.L_8159:
        /*009c*/ 	.byte	0x04, 0x17
        /*009e*/ 	.short	(.L_8161 - .L_8160)
.L_8160:
        /*00a0*/ 	.word	0x00000000
        /*00a4*/ 	.short	0x000b
        /*00a6*/ 	.short	0x004c
        /*00a8*/ 	.byte	0x00, 0xf0, 0x11, 0x00


	//----- nvinfo : EIATTR_KPARAM_INFO
	.align		4
.L_8161:
        /*00ac*/ 	.byte	0x04, 0x17
        /*00ae*/ 	.short	(.L_8163 - .L_8162)
.L_8162:
        /*00b0*/ 	.word	0x00000000
        /*00b4*/ 	.short	0x000a
        /*00b6*/ 	.short	0x0048
        /*00b8*/ 	.byte	0x00, 0xf0, 0x11, 0x00


	//----- nvinfo : EIATTR_KPARAM_INFO
	.align		4
.L_8163:
        /*00bc*/ 	.byte	0x04, 0x17
        /*00be*/ 	.short	(.L_8165 - .L_8164)
.L_8164:
        /*00c0*/ 	.word	0x00000000
        /*00c4*/ 	.short	0x0009
        /*00c6*/ 	.short	0x0040
        /*00c8*/ 	.byte	0x00, 0xf0, 0x21, 0x00


	//----- nvinfo : EIATTR_KPARAM_INFO
	.align		4
.L_8165:
        /*00cc*/ 	.byte	0x04, 0x17
        /*00ce*/ 	.short	(.L_8167 - .L_8166)
.L_8166:
        /*00d0*/ 	.word	0x00000000
        /*00d4*/ 	.short	0x0008
        /*00d6*/ 	.short	0x0038
        /*00d8*/ 	.byte	0x00, 0xf0, 0x11, 0x00


	//----- nvinfo : EIATTR_KPARAM_INFO
	.align		4
.L_8167:
        /*00dc*/ 	.byte	0x04, 0x17
        /*00de*/ 	.short	(.L_8169 - .L_8168)
.L_8168:
        /*00e0*/ 	.word	0x00000000
        /*00e4*/ 	.short	0x0007
        /*00e6*/ 	.short	0x0030
        /*00e8*/ 	.byte	0x00, 0xf0, 0x21, 0x00


	//----- nvinfo : EIATTR_KPARAM_INFO
	.align		4
.L_8169:
        /*00ec*/ 	.byte	0x04, 0x17
        /*00ee*/ 	.short	(.L_8171 - .L_8170)
.L_8170:
        /*00f0*/ 	.word	0x00000000
        /*00f4*/ 	.short	0x0006
        /*00f6*/ 	.short	0x0028
        /*00f8*/ 	.byte	0x00, 0xf0, 0x21, 0x00


	//----- nvinfo : EIATTR_KPARAM_INFO
	.align		4
.L_8171:
        /*00fc*/ 	.byte	0x04, 0x17
        /*00fe*/ 	.short	(.L_8173 - .L_8172)
.L_8172:
        /*0100*/ 	.word	0x00000000
        /*0104*/ 	.short	0x0005
        /*0106*/ 	.short	0x0024
        /*0108*/ 	.byte	0x00, 0xf0, 0x11, 0x00


	//----- nvinfo : EIATTR_KPARAM_INFO
	.align		4
.L_8173:
        /*010c*/ 	.byte	0x04, 0x17
        /*010e*/ 	.short	(.L_8175 - .L_8174)
.L_8174:
        /*0110*/ 	.word	0x00000000
        /*0114*/ 	.short	0x0004
        /*0116*/ 	.short	0x0020
        /*0118*/ 	.byte	0x00, 0xf0, 0x11, 0x00


	//----- nvinfo : EIATTR_KPARAM_INFO
	.align		4
.L_8175:
        /*011c*/ 	.byte	0x04, 0x17
        /*011e*/ 	.short	(.L_8177 - .L_8176)
.L_8176:
        /*0120*/ 	.word	0x00000000
        /*0124*/ 	.short	0x0003
        /*0126*/ 	.short	0x0018
        /*0128*/ 	.byte	0x00, 0xf0, 0x21, 0x00


	//----- nvinfo : EIATTR_KPARAM_INFO
	.align		4
.L_8177:
        /*012c*/ 	.byte	0x04, 0x17
        /*012e*/ 	.short	(.L_8179 - .L_8178)
.L_8178:
        /*0130*/ 	.word	0x00000000
        /*0134*/ 	.short	0x0002
        /*0136*/ 	.short	0x0010
        /*0138*/ 	.byte	0x00, 0xf0, 0x21, 0x00


	//----- nvinfo : EIATTR_KPARAM_INFO
	.align		4
.L_8179:
        /*013c*/ 	.byte	0x04, 0x17
        /*013e*/ 	.short	(.L_8181 - .L_8180)
.L_8180:
        /*0140*/ 	.word	0x00000000
        /*0144*/ 	.short	0x0001
        /*0146*/ 	.short	0x0008
        /*0148*/ 	.byte	0x00, 0xf0, 0x21, 0x00


	//----- nvinfo : EIATTR_KPARAM_INFO
	.align		4
.L_8181:
        /*014c*/ 	.byte	0x04, 0x17
        /*014e*/ 	.short	(.L_8183 - .L_8182)
.L_8182:
        /*0150*/ 	.word	0x00000000
        /*0154*/ 	.short	0x0000
        /*0156*/ 	.short	0x0000
        /*0158*/ 	.byte	0x00, 0xf0, 0x21, 0x00


	//----- nvinfo : EIATTR_MAXREG_COUNT
	.align		4
.L_8183:
        /*015c*/ 	.byte	0x03, 0x1b
        /*015e*/ 	.short	0x00ff


	//----- nvinfo : EIATTR_NUM_BARRIERS
	.align		4
        /*0160*/ 	.byte	0x02, 0x4c
        /*0162*/ 	.byte	0x01
	.zero		1


	//----- nvinfo : EIATTR_EXTERNS
	.align		4
        /*0164*/ 	.byte	0x04, 0x0f
        /*0166*/ 	.short	(.L_8185 - .L_8184)


	//   ....[0]....
	.align		4
.L_8184:
        /*0168*/ 	.word	index@(__assertfail)


	//----- nvinfo : EIATTR_MERCURY_ISA_VERSION
	.align		4
.L_8185:
        /*016c*/ 	.byte	0x03, 0x5f
        /*016e*/ 	.short	0x0000


	//----- nvinfo : EIATTR_COOP_GROUP_MASK_REGIDS
	.align		4
        /*0170*/ 	.byte	0x04, 0x29
        /*0172*/ 	.short	(.L_8187 - .L_8186)


	//   ....[0]....
.L_8186:
        /*0174*/ 	.word	0xffffffff


	//   ....[1]....
        /*0178*/ 	.word	0xffffffff


	//   ....[2]....
        /*017c*/ 	.word	0xffffffff


	//   ....[3]....
        /*0180*/ 	.word	0xffffffff


	//   ....[4]....
        /*0184*/ 	.word	0xffffffff


	//   ....[5]....
        /*0188*/ 	.word	0xffffffff


	//   ....[6]....
        /*018c*/ 	.word	0xffffffff


	//   ....[7]....
        /*0190*/ 	.word	0xffffffff


	//   ....[8]....
        /*0194*/ 	.word	0xffffffff


	//   ....[9]....
        /*0198*/ 	.word	0xffffffff


	//   ....[10]....
        /*019c*/ 	.word	0xffffffff


	//   ....[11]....
        /*01a0*/ 	.word	0xffffffff


	//   ....[12]....
        /*01a4*/ 	.word	0xffffffff


	//   ....[13]....
        /*01a8*/ 	.word	0xffffffff


	//   ....[14]....
        /*01ac*/ 	.word	0xffffffff


	//   ....[15]....
        /*01b0*/ 	.word	0xffffffff


	//   ....[16]....
        /*01b4*/ 	.word	0xffffffff


	//   ....[17]....
        /*01b8*/ 	.word	0xffffffff


	//----- nvinfo : EIATTR_COOP_GROUP_INSTR_OFFSETS
	.align		4
.L_8187:
        /*01bc*/ 	.byte	0x04, 0x28
        /*01be*/ 	.short	(.L_8189 - .L_8188)


	//   ....[0]....
.L_8188:
        /*01c0*/ 	.word	0x000001a0


	//   ....[1]....
        /*01c4*/ 	.word	0x000001c0


	//   ....[2]....
        /*01c8*/ 	.word	0x000001e0


	//   ....[3]....
        /*01cc*/ 	.word	0x00000290


	//   ....[4]....
        /*01d0*/ 	.word	0x000002b0


	//   ....[5]....
        /*01d4*/ 	.word	0x000002d0


	//   ....[6]....
        /*01d8*/ 	.word	0x00001090


	//   ....[7]....
        /*01dc*/ 	.word	0x00001100


	//   ....[8]....
        /*01e0*/ 	.word	0x00001120


	//   ....[9]....
        /*01e4*/ 	.word	0x00001140


	//   ....[10]....
        /*01e8*/ 	.word	0x00001160


	//   ....[11]....
        /*01ec*/ 	.word	0x000011b0


	//   ....[12]....
        /*01f0*/ 	.word	0x000011d0


	//   ....[13]....
        /*01f4*/ 	.word	0x000011f0


	//   ....[14]....
        /*01f8*/ 	.word	0x00002380


	//   ....[15]....
        /*01fc*/ 	.word	0x000023f0


	//   ....[16]....
        /*0200*/ 	.word	0x00002450


	//   ....[17]....
        /*0204*/ 	.word	0x000024b0


	//----- nvinfo : EIATTR_SYSCALL_OFFSETS
	.align		4
.L_8189:
        /*0208*/ 	.byte	0x04, 0x46
        /*020a*/ 	.short	(.L_8191 - .L_8190)


	//   ....[0]....
.L_8190:
        /*020c*/ 	.word	0x00002310


	//----- nvinfo : EIATTR_EXIT_INSTR_OFFSETS
	.align		4
.L_8191:
        /*0210*/ 	.byte	0x04, 0x1c
        /*0212*/ 	.short	(.L_8193 - .L_8192)


	//   ....[0]....
.L_8192:
        /*0214*/ 	.word	0x00001e60


	//   ....[1]....
        /*0218*/ 	.word	0x00001e70


	//   ....[2]....
        /*021c*/ 	.word	0x000021e0


	//   ....[3]....
        /*0220*/ 	.word	0x00002320


	//----- nvinfo : EIATTR_CTAIDZ_USED
	.align		4
.L_8193:
        /*0224*/ 	.byte	0x01, 0x04
	.zero		2


	//----- nvinfo : EIATTR_CRS_STACK_SIZE
	.align		4
        /*0228*/ 	.byte	0x04, 0x1e
        /*022a*/ 	.short	(.L_8195 - .L_8194)
.L_8194:
        /*022c*/ 	.word	0x00000000
.L_8195:


//--------------------- .nv.info._ZN4vllm25paged_attention_v1_kernelIthLi80ELi16ELi128ELNS_18Fp8KVCacheDataTypeE2ELb0EEEvPT_PKS2_PKT0_S8_ifPKiSA_iPKfiiiSC_SC_iiiii --------------------------
	.section	.nv.info._ZN4vllm25paged_attention_v1_kernelIthLi80ELi16ELi128ELNS_18Fp8KVCacheDataTypeE2ELb0EEEvPT_PKS2_PKT0_S8_ifPKiSA_iPKfiiiSC_SC_iiiii,"",@"SHT_CUDA_INFO"
	.sectionflags	@""
	.align	4


	//----- nvinfo : EIATTR_CUDA_API_VERSION
	.align		4
        /*0000*/ 	.byte	0x04, 0x37
        /*0002*/ 	.short	(.L_8197 - .L_8196)
.L_8196:
        /*0004*/ 	.word	0x00000082


	//----- nvinfo : EIATTR_SW2861232_WAR
	.align		4
.L_8197:
        /*0008*/ 	.byte	0x01, 0x35
	.zero		2


	//----- nvinfo : EIATTR_PARAM_CBANK
	.align		4
        /*000c*/ 	.byte	0x04, 0x0a
        /*000e*/ 	.short	(.L_8199 - .L_8198)
	.align		4
.L_8198:
        /*0010*/ 	.word	index@(.nv.constant0._ZN4vllm25paged_attention_v1_kernelIthLi80ELi16ELi128ELNS_18Fp8KVCacheDataTypeE2ELb0EEEvPT_PKS2_PKT0_S8_ifPKiSA_iPKfiiiSC_SC_iiiii)
        /*0014*/ 	.short	0x0160
        /*0016*/ 	.short	0x007c


	//----- nvinfo : EIATTR_CBANK_PARAM_SIZE
	.align		4
.L_8199:
        /*0018*/ 	.byte	0x03, 0x19
        /*001a*/ 	.short	0x007c


	//----- nvinfo : EIATTR_KPARAM_INFO
	.align		4
        /*001c*/ 	.byte	0x04, 0x17
        /*001e*/ 	.short	(.L_8201 - .L_8200)
.L_8200:
        /*0020*/ 	.word	0x00000000
        /*0024*/ 	.short	0x0013
        /*0026*/ 	.short	0x0078
        /*0028*/ 	.byte	0x00, 0xf0, 0x11, 0x00


	//----- nvinfo : EIATTR_KPARAM_INFO
	.align		4
.L_8201:
        /*002c*/ 	.byte	0x04, 0x17
        /*002e*/ 	.short	(.L_8203 - .L_8202)
.L_8202:
        /*0030*/ 	.word	0x00000000
        /*0034*/ 	.short	0x0012
        /*0036*/ 	.short	0x0074
        /*0038*/ 	.byte	0x00, 0xf0, 0x11, 0x00


	//----- nvinfo : EIATTR_KPARAM_INFO
	.align		4
.L_8203:
        /*003c*/ 	.byte	0x04, 0x17
        /*003e*/ 	.short	(.L_8205 - .L_8204)
.L_8204:
        /*0040*/ 	.word	0x00000000
        /*0044*/ 	.short	0x0011
        /*0046*/ 	.short	0x0070
        /*0048*/ 	.byte	0x00, 0xf0, 0x11, 0x00


	//----- nvinfo : EIATTR_KPARAM_INFO
	.align		4
.L_8205:
        /*004c*/ 	.byte	0x04, 0x17
        /*004e*/ 	.short	(.L_8207 - .L_8206)
.L_8206:
        /*0050*/ 	.word	0x00000000
        /*0054*/ 	.short	0x0010
        /*0056*/ 	.short	0x006c
        /*0058*/ 	.byte	0x00, 0xf0, 0x11, 0x00


	//----- nvinfo : EIATTR_KPARAM_INFO
	.align		4
.L_8207:
        /*005c*/ 	.byte	0x04, 0x17
        /*005e*/ 	.short	(.L_8209 - .L_8208)
.L_8208:
        /*0060*/ 	.word	0x00000000
        /*0064*/ 	.short	0x000f
        /*0066*/ 	.short	0x0068
        /*0068*/ 	.byte	0x00, 0xf0, 0x11, 0x00


	//----- nvinfo : EIATTR_KPARAM_INFO
	.align		4
.L_8209:
        /*006c*/ 	.byte	0x04, 0x17
        /*006e*/ 	.short	(.L_8211 - .L_8210)
.L_8210:
        /*0070*/ 	.word	0x00000000
        /*0074*/ 	.short	0x000e
        /*0076*/ 	.short	0x0060
        /*0078*/ 	.byte	0x00, 0xf0, 0x21, 0x00


	//----- nvinfo : EIATTR_KPARAM_INFO
	.align		4
.L_8211:
        /*007c*/ 	.byte	0x04, 0x17
        /*007e*/ 	.short	(.L_8213 - .L_8212)
.L_8212:
        /*0080*/ 	.word	0x00000000
        /*0084*/ 	.short	0x000d
        /*0086*/ 	.short	0x0058
        /*0088*/ 	.byte	0x00, 0xf0, 0x21, 0x00


	//----- nvinfo : EIATTR_KPARAM_INFO
	.align		4
.L_8213:
        /*008c*/ 	.byte	0x04, 0x17
        /*008e*/ 	.short	(.L_8215 - .L_8214)
.L_8214:
        /*0090*/ 	.word	0x00000000
        /*0094*/ 	.short	0x000c
        /*0096*/ 	.short	0x0050
        /*0098*/ 	.byte	0x00, 0xf0, 0x11, 0x00


	//----- nvinfo : EIATTR_KPARAM_INFO
	.align		4
.L_8215:
        /*009c*/ 	.byte	0x04, 0x17
        /*009e*/ 	.short	(.L_8217 - .L_8216)
.L_8216:
        /*00a0*/ 	.word	0x00000000
        /*00a4*/ 	.short	0x000b
        /*00a6*/ 	.short	0x004c
        /*00a8*/ 	.byte	0x00, 0xf0, 0x11, 0x00


	//----- nvinfo : EIATTR_KPARAM_INFO
	.align		4
.L_8217:
        /*00ac*/ 	.byte	0x04, 0x17
        /*00ae*/ 	.short	(.L_8219 - .L_8218)
.L_8218:
        /*00b0*/ 	.word	0x00000000
        /*00b4*/ 	.short	0x000a
        /*00b6*/ 	.short	0x0048
        /*00b8*/ 	.byte	0x00, 0xf0, 0x11, 0x00


	//----- nvinfo : EIATTR_KPARAM_INFO
	.align		4
.L_8219:
        /*00bc*/ 	.byte	0x04, 0x17
        /*00be*/ 	.short	(.L_8221 - .L_8220)
.L_8220:
        /*00c0*/ 	.word	0x00000000
        /*00c4*/ 	.short	0x0009
        /*00c6*/ 	.short	0x0040
        /*00c8*/ 	.byte	0x00, 0xf0, 0x21, 0x00


	//----- nvinfo : EIATTR_KPARAM_INFO
	.align		4
.L_8221:
        /*00cc*/ 	.byte	0x04, 0x17
        /*00ce*/ 	.short	(.L_8223 - .L_8222)
.L_8222:
        /*00d0*/ 	.word	0x00000000
        /*00d4*/ 	.short	0x0008
        /*00d6*/ 	.short	0x0038
        /*00d8*/ 	.byte	0x00, 0xf0, 0x11, 0x00


	//----- nvinfo : EIATTR_KPARAM_INFO
	.align		4
.L_8223:
        /*00dc*/ 	.byte	0x04, 0x17
        /*00de*/ 	.short	(.L_8225 - .L_8224)
.L_8224:
        /*00e0*/ 	.word	0x00000000
        /*00e4*/ 	.short	0x0007
        /*00e6*/ 	.short	0x0030
        /*00e8*/ 	.byte	0x00, 0xf0, 0x21, 0x00


	//----- nvinfo : EIATTR_KPARAM_INFO
	.align		4
.L_8225:
        /*00ec*/ 	.byte	0x04, 0x17
        /*00ee*/ 	.short	(.L_8227 - .L_8226)
.L_8226:
        /*00f0*/ 	.word	0x00000000
        /*00f4*/ 	.short	0x0006
        /*00f6*/ 	.short	0x0028
        /*00f8*/ 	.byte	0x00, 0xf0, 0x21, 0x00


	//----- nvinfo : EIATTR_KPARAM_INFO
	.align		4
.L_8227:
        /*00fc*/ 	.byte	0x04, 0x17
        /*00fe*/ 	.short	(.L_8229 - .L_8228)
.L_8228:
        /*0100*/ 	.word	0x00000000
        /*0104*/ 	.short	0x0005
        /*0106*/ 	.short	0x0024
        /*0108*/ 	.byte	0x00, 0xf0, 0x11, 0x00


	//----- nvinfo : EIATTR_KPARAM_INFO
	.align		4
.L_8229:
        /*010c*/ 	.byte	0x04, 0x17
        /*010e*/ 	.short	(.L_8231 - .L_8230)
.L_8230:
        /*0110*/ 	.word	0x00000000
        /*0114*/ 	.short	0x0004
        /*0116*/ 	.short	0x0020
        /*0118*/ 	.byte	0x00, 0xf0, 0x11, 0x00


	//----- nvinfo : EIATTR_KPARAM_INFO
	.align		4
.L_8231:
        /*011c*/ 	.byte	0x04, 0x17
        /*011e*/ 	.short	(.L_8233 - .L_8232)
.L_8232:
        /*0120*/ 	.word	0x00000000
        /*0124*/ 	.short	0x0003
        /*0126*/ 	.short	0x0018
        /*0128*/ 	.byte	0x00, 0xf0, 0x21, 0x00


	//----- nvinfo : EIATTR_KPARAM_INFO
	.align		4
.L_8233:
        /*012c*/ 	.byte	0x04, 0x17
        /*012e*/ 	.short	(.L_8235 - .L_8234)
.L_8234:
        /*0130*/ 	.word	0x00000000
        /*0134*/ 	.short	0x0002
        /*0136*/ 	.short	0x0010
        /*0138*/ 	.byte	0x00, 0xf0, 0x21, 0x00


	//----- nvinfo : EIATTR_KPARAM_INFO
	.align		4
.L_8235:
        /*013c*/ 	.byte	0x04, 0x17
        /*013e*/ 	.short	(.L_8237 - .L_8236)
.L_8236:
        /*0140*/ 	.word	0x00000000
        /*0144*/ 	.short	0x0001
        /*0146*/ 	.short	0x0008
        /*0148*/ 	.byte	0x00, 0xf0, 0x21, 0x00


	//----- nvinfo : EIATTR_KPARAM_INFO
	.align		4
.L_8237:
        /*014c*/ 	.byte	0x04, 0x17
        /*014e*/ 	.short	(.L_8239 - .L_8238)
.L_8238:
        /*0150*/ 	.word	0x00000000
        /*0154*/ 	.short	0x0000
        /*0156*/ 	.short	0x0000
        /*0158*/ 	.byte	0x00, 0xf0, 0x21, 0x00


	//----- nvinfo : EIATTR_MAXREG_COUNT
	.align		4
.L_8239:
        /*015c*/ 	.byte	0x03, 0x1b
        /*015e*/ 	.short	0x00ff


	//----- nvinfo : EIATTR_NUM_BARRIERS
	.align		4
        /*0160*/ 	.byte	0x02, 0x4c
        /*0162*/ 	.byte	0x01
	.zero		1


	//----- nvinfo : EIATTR_EXTERNS
	.align		4
        /*0164*/ 	.byte	0x04, 0x0f
        /*0166*/ 	.short	(.L_8241 - .L_8240)


	//   ....[0]....
	.align		4
.L_8240:
        /*0168*/ 	.word	index@(__assertfail)


	//----- nvinfo : EIATTR_MERCURY_ISA_VERSION
	.align		4
.L_8241:
        /*016c*/ 	.byte	0x03, 0x5f
        /*016e*/ 	.short	0x0000


	//----- nvinfo : EIATTR_COOP_GROUP_MASK_REGIDS
	.align		4
        /*0170*/ 	.byte	0x04, 0x29
        /*0172*/ 	.short	(.L_8243 - .L_8242)


	//   ....[0]....
.L_8242:
        /*0174*/ 	.word	0xffffffff


	//   ....[1]....
        /*0178*/ 	.word	0xffffffff


	//   ....[2]....
        /*017c*/ 	.word	0xffffffff


	//   ....[3]....
        /*0180*/ 	.word	0xffffffff


	//   ....[4]....
        /*0184*/ 	.word	0xffffffff


	//   ....[5]....
        /*0188*/ 	.word	0xffffffff


	//   ....[6]....
        /*018c*/ 	.word	0xffffffff


	//   ....[7]....
        /*0190*/ 	.word	0xffffffff


	//   ....[8]....
        /*0194*/ 	.word	0xffffffff


	//   ....[9]....
        /*0198*/ 	.word	0xffffffff


	//   ....[10]....
        /*019c*/ 	.word	0xffffffff


	//   ....[11]....
        /*01a0*/ 	.word	0xffffffff


	//   ....[12]....
        /*01a4*/ 	.word	0xffffffff


	//   ....[13]....
        /*01a8*/ 	.word	0xffffffff


	//   ....[14]....
        /*01ac*/ 	.word	0xffffffff


	//   ....[15]....
        /*01b0*/ 	.word	0xffffffff


	//   ....[16]....
        /*01b4*/ 	.word	0xffffffff


	//   ....[17]....
        /*01b8*/ 	.word	0xffffffff


	//----- nvinfo : EIATTR_COOP_GROUP_INSTR_OFFSETS
	.align		4
.L_8243:
        /*01bc*/ 	.byte	0x04, 0x28
        /*01be*/ 	.short	(.L_8245 - .L_8244)


	//   ....[0]....
.L_8244:
        /*01c0*/ 	.word	0x000001a0


	//   ....[1]....
        /*01c4*/ 	.word	0x000001c0


	//   ....[2]....
        /*01c8*/ 	.word	0x000001e0


	//   ....[3]....
        /*01cc*/ 	.word	0x00000290


	//   ....[4]....
        /*01d0*/ 	.word	0x000002b0


	//   ....[5]....
        /*01d4*/ 	.word	0x000002d0


	//   ....[6]....
        /*01d8*/ 	.word	0x00001090


	//   ....[7]....
        /*01dc*/ 	.word	0x00001100


	//   ....[8]....
        /*01e0*/ 	.word	0x00001120


	//   ....[9]....
        /*01e4*/ 	.word	0x00001140


	//   ....[10]....
        /*01e8*/ 	.word	0x00001160


	//   ....[11]....
        /*01ec*/ 	.word	0x000011b0


	//   ....[12]....
        /*01f0*/ 	.word	0x000011d0


	//   ....[13]....
        /*01f4*/ 	.word	0x000011f0


	//   ....[14]....
        /*01f8*/ 	.word	0x000022a0


	//   ....[15]....
        /*01fc*/ 	.word	0x00002310


	//   ....[16]....
        /*0200*/ 	.word	0x00002370


	//   ....[17]....
        /*0204*/ 	.word	0x000023d0


	//----- nvinfo : EIATTR_SYSCALL_OFFSETS
	.align		4
.L_8245:
        /*0208*/ 	.byte	0x04, 0x46
        /*020a*/ 	.short	(.L_8247 - .L_8246)


	//   ....[0]....
.L_8246:
        /*020c*/ 	.word	0x00002230


	//----- nvinfo : EIATTR_EXIT_INSTR_OFFSETS
	.align		4
.L_8247:
        /*0210*/ 	.byte	0x04, 0x1c
        /*0212*/ 	.short	(.L_8249 - .L_8248)


	//   ....[0]....
.L_8248:
        /*0214*/ 	.word	0x00001df0


	//   ....[1]....
        /*0218*/ 	.word	0x00001e00


	//   ....[2]....
        /*021c*/ 	.word	0x00002100


	//   ....[3]....
        /*0220*/ 	.word	0x00002240


	//----- nvinfo : EIATTR_CTAIDZ_USED
	.align		4
.L_8249:
        /*0224*/ 	.byte	0x01, 0x04
	.zero		2


	//----- nvinfo : EIATTR_CRS_STACK_SIZE
	.align		4
        /*0228*/ 	.byte	0x04, 0x1e
        /*022a*/ 	.short	(.L_8251 - .L_8250)
.L_8250:
        /*022c*/ 	.word	0x00000000
.L_8251:


//--------------------- .nv.info._ZN4vllm25paged_attention_v1_kernelIthLi64ELi16ELi128ELNS_18Fp8KVCacheDataTypeE2ELb0EEEvPT_PKS2_PKT0_S8_ifPKiSA_iPKfiiiSC_SC_iiiii --------------------------
	.section	.nv.info._ZN4vllm25paged_attention_v1_kernelIthLi64ELi16ELi128ELNS_18Fp8KVCacheDataTypeE2ELb0EEEvPT_PKS2_PKT0_S8_ifPKiSA_iPKfiiiSC_SC_iiiii,"",@"SHT_CUDA_INFO"
	.sectionflags	@""
	.align	4


	//----- nvinfo : EIATTR_CUDA_API_VERSION
	.align		4
        /*0000*/ 	.byte	0x04, 0x37
        /*0002*/ 	.short	(.L_8253 - .L_8252)
.L_8252:
        /*0004*/ 	.word	0x00000082


	//----- nvinfo : EIATTR_SW2861232_WAR
	.align		4
.L_8253:
        /*0008*/ 	.byte	0x01, 0x35
	.zero		2


	//----- nvinfo : EIATTR_PARAM_CBANK
	.align		4
        /*000c*/ 	.byte	0x04, 0x0a
        /*000e*/ 	.short	(.L_8255 - .L_8254)
	.align		4
.L_8254:
        /*0010*/ 	.word	index@(.nv.constant0._ZN4vllm25paged_attention_v1_kernelIthLi64ELi16ELi128ELNS_18Fp8KVCacheDataTypeE2ELb0EEEvPT_PKS2_PKT0_S8_ifPKiSA_iPKfiiiSC_SC_iiiii)
        /*0014*/ 	.short	0x0160
        /*0016*/ 	.short	0x007c


	//----- nvinfo : EIATTR_CBANK_PARAM_SIZE
	.align		4
.L_8255:
        /*0018*/ 	.byte	0x03, 0x19
        /*001a*/ 	.short	0x007c


	//----- nvinfo : EIATTR_KPARAM_INFO
	.align		4
        /*001c*/ 	.byte	0x04, 0x17
        /*001e*/ 	.short	(.L_8257 - .L_8256)
.L_8256:
        /*0020*/ 	.word	0x00000000
        /*0024*/ 	.short	0x0013
        /*0026*/ 	.short	0x0078
        /*0028*/ 	.byte	0x00, 0xf0, 0x11, 0x00


	//----- nvinfo : EIATTR_KPARAM_INFO
	.align		4
.L_8257:
        /*002c*/ 	.byte	0x04, 0x17
        /*002e*/ 	.short	(.L_8259 - .L_8258)
.L_8258:
        /*0030*/ 	.word	0x00000000
        /*0034*/ 	.short	0x0012
        /*0036*/ 	.short	0x0074
        /*0038*/ 	.byte	0x00, 0xf0, 0x11, 0x00


	//----- nvinfo : EIATTR_KPARAM_INFO
	.align		4
.L_8259:
        /*003c*/ 	.byte	0x04, 0x17
        /*003e*/ 	.short	(.L_8261 - .L_8260)
.L_8260:
        /*0040*/ 	.word	0x00000000
        /*0044*/ 	.short	0x0011
        /*0046*/ 	.short	0x0070
        /*0048*/ 	.byte	0x00, 0xf0, 0x11, 0x00


	//----- nvinfo : EIATTR_KPARAM_INFO
	.align		4
.L_8261:
        /*004c*/ 	.byte	0x04, 0x17
        /*004e*/ 	.short	(.L_8263 - .L_8262)
.L_8262:
        /*0050*/ 	.word	0x00000000
        /*0054*/ 	.short	0x0010
        /*0056*/ 	.short	0x006c
        /*0058*/ 	.byte	0x00, 0xf0, 0x11, 0x00


	//----- nvinfo : EIATTR_KPARAM_INFO
	.align		4
.L_8263:
        /*005c*/ 	.byte	0x04, 0x17
        /*005e*/ 	.short	(.L_8265 - .L_8264)
.L_8264:
        /*0060*/ 	.word	0x00000000
        /*0064*/ 	.short	0x000f
        /*0066*/ 	.short	0x0068
        /*0068*/ 	.byte	0x00, 0xf0, 0x11, 0x00


	//----- nvinfo : EIATTR_KPARAM_INFO
	.align		4
.L_8265:
        /*006c*/ 	.byte	0x04, 0x17
        /*006e*/ 	.short	(.L_8267 - .L_8266)
.L_8266:
        /*0070*/ 	.word	0x00000000
        /*0074*/ 	.short	0x000e
        /*0076*/ 	.short	0x0060
        /*0078*/ 	.byte	0x00, 0xf0, 0x21, 0x00


	//----- nvinfo : EIATTR_KPARAM_INFO
	.align		4
.L_8267:
        /*007c*/ 	.byte	0x04, 0x17
        /*007e*/ 	.short	(.L_8269 - .L_8268)
.L_8268:
        /*0080*/ 	.word	0x00000000
        /*0084*/ 	.short	0x000d
        /*0086*/ 	.short	0x0058
        /*0088*/ 	.byte	0x00, 0xf0, 0x21, 0x00


	//----- nvinfo : EIATTR_KPARAM_INFO
	.align		4
.L_8269:
        /*008c*/ 	.byte	0x04, 0x17
        /*008e*/ 	.short	(.L_8271 - .L_8270)
.L_8270:
        /*0090*/ 	.word	0x00000000
        /*0094*/ 	.short	0x000c
        /*0096*/ 	.short	0x0050
        /*0098*/ 	.byte	0x00, 0xf0, 0x11, 0x00


	//----- nvinfo : EIATTR_KPARAM_INFO
	.align		4
.L_8271:
        /*009c*/ 	.byte	0x04, 0x17
        /*009e*/ 	.short	(.L_8273 - .L_8272)
.L_8272:
        /*00a0*/ 	.word	0x00000000
        /*00a4*/ 	.short	0x000b
        /*00a6*/ 	.short	0x004c
        /*00a8*/ 	.byte	0x00, 0xf0, 0x11, 0x00


	//----- nvinfo : EIATTR_KPARAM_INFO
	.align		4
.L_8273:
        /*00ac*/ 	.byte	0x04, 0x17
        /*00ae*/ 	.short	(.L_8275 - .L_8274)
.L_8274:
        /*00b0*/ 	.word	0x00000000
        /*00b4*/ 	.short	0x000a
        /*00b6*/ 	.short	0x0048
        /*00b8*/ 	.byte	0x00, 0xf0, 0x11, 0x00


	//----- nvinfo : EIATTR_KPARAM_INFO
	.align		4
.L_8275:
        /*00bc*/ 	.byte	0x04, 0x17
        /*00be*/ 	.short	(.L_8277 - .L_8276)
.L_8276:
        /*00c0*/ 	.word	0x00000000
        /*00c4*/ 	.short	0x0009
        /*00c6*/ 	.short	0x0040
        /*00c8*/ 	.byte	0x00, 0xf0, 0x21, 0x00


	//----- nvinfo : EIATTR_KPARAM_INFO
	.align		4
.L_8277:
        /*00cc*/ 	.byte	0x04, 0x17
        /*00ce*/ 	.short	(.L_8279 - .L_8278)
.L_8278:
        /*00d0*/ 	.word	0x00000000
        /*00d4*/ 	.short	0x0008
        /*00d6*/ 	.short	0x0038
        /*00d8*/ 	.byte	0x00, 0xf0, 0x11, 0x00


	//----- nvinfo : EIATTR_KPARAM_INFO
	.align		4
.L_8279:
        /*00dc*/ 	.byte	0x04, 0x17
        /*00de*/ 	.short	(.L_8281 - .L_8280)
.L_8280:
        /*00e0*/ 	.word	0x00000000
        /*00e4*/ 	.short	0x0007
        /*00e6*/ 	.short	0x0030
        /*00e8*/ 	.byte	0x00, 0xf0, 0x21, 0x00


	//----- nvinfo : EIATTR_KPARAM_INFO
	.align		4
.L_8281:
        /*00ec*/ 	.byte	0x04, 0x17
        /*00ee*/ 	.short	(.L_8283 - .L_8282)
.L_8282:
        /*00f0*/ 	.word	0x00000000
        /*00f4*/ 	.short	0x0006
        /*00f6*/ 	.short	0x0028
        /*00f8*/ 	.byte	0x00, 0xf0, 0x21, 0x00


	//----- nvinfo : EIATTR_KPARAM_INFO
	.align		4
.L_8283:
        /*00fc*/ 	.byte	0x04, 0x17
        /*00fe*/ 	.short	(.L_8285 - .L_8284)
.L_8284:
        /*0100*/ 	.word	0x00000000
        /*0104*/ 	.short	0x0005
        /*0106*/ 	.short	0x0024
        /*0108*/ 	.byte	0x00, 0xf0, 0x11, 0x00


	//----- nvinfo : EIATTR_KPARAM_INFO
	.align		4
.L_8285:
        /*010c*/ 	.byte	0x04, 0x17
        /*010e*/ 	.short	(.L_8287 - .L_8286)
.L_8286:
        /*0110*/ 	.word	0x00000000
        /*0114*/ 	.short	0x0004
        /*0116*/ 	.short	0x0020
        /*0118*/ 	.byte	0x00, 0xf0, 0x11, 0x00


	//----- nvinfo : EIATTR_KPARAM_INFO
	.align		4
.L_8287:
        /*011c*/ 	.byte	0x04, 0x17
        /*011e*/ 	.short	(.L_8289 - .L_8288)
.L_8288:
        /*0120*/ 	.word	0x00000000
        /*0124*/ 	.short	0x0003
        /*0126*/ 	.short	0x0018
        /*0128*/ 	.byte	0x00, 0xf0, 0x21, 0x00


	//----- nvinfo : EIATTR_KPARAM_INFO
	.align		4
.L_8289:
        /*012c*/ 	.byte	0x04, 0x17
        /*012e*/ 	.short	(.L_8291 - .L_8290)
.L_8290:
        /*0130*/ 	.word	0x00000000
        /*0134*/ 	.short	0x0002
        /*0136*/ 	.short	0x0010
        /*0138*/ 	.byte	0x00, 0xf0, 0x21, 0x00


	//----- nvinfo : EIATTR_KPARAM_INFO
	.align		4
.L_8291:
        /*013c*/ 	.byte	0x04, 0x17
        /*013e*/ 	.short	(.L_8293 - .L_8292)
.L_8292:
        /*0140*/ 	.word	0x00000000
        /*0144*/ 	.short	0x0001
        /*0146*/ 	.short	0x0008
        /*0148*/ 	.byte	0x00, 0xf0, 0x21, 0x00


	//----- nvinfo : EIATTR_KPARAM_INFO
	.align		4
.L_8293:
        /*014c*/ 	.byte	0x04, 0x17
        /*014e*/ 	.short	(.L_8295 - .L_8294)
.L_8294:
        /*0150*/ 	.word	0x00000000
        /*0154*/ 	.short	0x0000
        /*0156*/ 	.short	0x0000
        /*0158*/ 	.byte	0x00, 0xf0, 0x21, 0x00


	//----- nvinfo : EIATTR_MAXREG_COUNT
	.align		4
.L_8295:
        /*015c*/ 	.byte	0x03, 0x1b
        /*015e*/ 	.short	0x00ff


	//----- nvinfo : EIATTR_NUM_BARRIERS
	.align		4
        /*0160*/ 	.byte	0x02, 0x4c
        /*0162*/ 	.byte	0x01
	.zero		1


	//----- nvinfo : EIATTR_EXTERNS
	.align		4
        /*0164*/ 	.byte	0x04, 0x0f
        /*0166*/ 	.short	(.L_8297 - .L_8296)


	//   ....[0]....
	.align		4
.L_8296:
        /*0168*/ 	.word	index@(__assertfail)


	//----- nvinfo : EIATTR_MERCURY_ISA_VERSION
	.align		4
.L_8297:
        /*016c*/ 	.byte	0x03, 0x5f
        /*016e*/ 	.short	0x0000


	//----- nvinfo : EIATTR_COOP_GROUP_MASK_REGIDS
	.align		4
        /*0170*/ 	.byte	0x04, 0x29
        /*0172*/ 	.short	(.L_8299 - .L_8298)


	//   ....[0]....
.L_8298:
        /*0174*/ 	.word	0xffffffff


	//   ....[1]....
        /*0178*/ 	.word	0xffffffff


	//   ....[2]....
        /*017c*/ 	.word	0xffffffff


	//   ....[3]....
        /*0180*/ 	.word	0xffffffff


	//   ....[4]....
        /*0184*/ 	.word	0xffffffff


	//   ....[5]....
        /*0188*/ 	.word	0xffffffff


	//   ....[6]....
        /*018c*/ 	.word	0xffffffff


	//   ....[7]....
        /*0190*/ 	.word	0xffffffff


	//   ....[8]....
        /*0194*/ 	.word	0xffffffff


	//   ....[9]....
        /*0198*/ 	.word	0xffffffff


	//   ....[10]....
        /*019c*/ 	.word	0xffffffff


	//   ....[11]....
        /*01a0*/ 	.word	0xffffffff


	//   ....[12]....
        /*01a4*/ 	.word	0xffffffff


	//   ....[13]....
        /*01a8*/ 	.word	0xffffffff


	//   ....[14]....
        /*01ac*/ 	.word	0xffffffff


	//   ....[15]....
        /*01b0*/ 	.word	0xffffffff


	//   ....[16]....
        /*01b4*/ 	.word	0xffffffff


	//   ....[17]....
        /*01b8*/ 	.word	0xffffffff


	//----- nvinfo : EIATTR_COOP_GROUP_INSTR_OFFSETS
	.align		4
.L_8299:
        /*01bc*/ 	.byte	0x04, 0x28
        /*01be*/ 	.short	(.L_8301 - .L_8300)


	//   ....[0]....
.L_8300:
        /*01c0*/ 	.word	0x000001a0


	//   ....[1]....
        /*01c4*/ 	.word	0x000001c0


	//   ....[2]....
        /*01c8*/ 	.word	0x000001e0


	//   ....[3]....
        /*01cc*/ 	.word	0x00000290


	//   ....[4]....
        /*01d0*/ 	.word	0x000002b0


	//   ....[5]....
        /*01d4*/ 	.word	0x000002d0


	//   ....[6]....
        /*01d8*/ 	.word	0x00001090


	//   ....[7]....
        /*01dc*/ 	.word	0x000010f0


	//   ....[8]....
        /*01e0*/ 	.word	0x00001120


	//   ....[9]....
        /*01e4*/ 	.word	0x00001140


	//   ....[10]....
        /*01e8*/ 	.word	0x00001160


	//   ....[11]....
        /*01ec*/ 	.word	0x000011b0


	//   ....[12]....
        /*01f0*/ 	.word	0x000011d0


	//   ....[13]....
        /*01f4*/ 	.word	0x000011f0


	//   ....[14]....
        /*01f8*/ 	.word	0x00002190


	//   ....[15]....
        /*01fc*/ 	.word	0x00002200


	//   ....[16]....
        /*0200*/ 	.word	0x00002260


	//   ....[17]....
        /*0204*/ 	.word	0x000022c0


	//----- nvinfo : EIATTR_SYSCALL_OFFSETS
	.align		4
.L_8301:
        /*0208*/ 	.byte	0x04, 0x46
        /*020a*/ 	.short	(.L_8303 - .L_8302)


	//   ....[0]....
.L_8302:
        /*020c*/ 	.word	0x00002120


	//----- nvinfo : EIATTR_EXIT_INSTR_OFFSETS
	.align		4
.L_8303:
        /*0210*/ 	.byte	0x04, 0x1c
        /*0212*/ 	.short	(.L_8305 - .L_8304)


	//   ....[0]....
.L_8304:
        /*0214*/ 	.word	0x00001d50


	//   ....[1]....
        /*0218*/ 	.word	0x00001d60


	//   ....[2]....
        /*021c*/ 	.word	0x00001ff0


	//   ....[3]....
        /*0220*/ 	.word	0x00002130


	//----- nvinfo : EIATTR_CTAIDZ_USED
	.align		4
.L_8305:
        /*0224*/ 	.byte	0x01, 0x04
	.zero		2


	//----- nvinfo : EIATTR_CRS_STACK_SIZE
	.align		4
        /*0228*/ 	.byte	0x04, 0x1e
        /*022a*/ 	.short	(.L_8307 - .L_8306)
.L_8306:
        /*022c*/ 	.word	0x00000000
.L_8307:


//--------------------- .nv.info._ZN4vllm25paged_attention_v1_kernelIthLi32ELi16ELi128ELNS_18Fp8KVCacheDataTypeE2ELb0EEEvPT_PKS2_PKT0_S8_ifPKiSA_iPKfiiiSC_SC_iiiii --------------------------
	.section	.nv.info._ZN4vllm25paged_attention_v1_kernelIthLi32ELi16ELi128ELNS_18Fp8KVCacheDataTypeE2ELb0EEEvPT_PKS2_PKT0_S8_ifPKiSA_iPKfiiiSC_SC_iiiii,"",@"SHT_CUDA_INFO"
	.sectionflags	@""
	.align	4


	//----- nvinfo : EIATTR_CUDA_API_VERSION
	.align		4
        /*0000*/ 	.byte	0x04, 0x37
        /*0002*/ 	.short	(.L_8309 - .L_8308)
.L_8308:
        /*0004*/ 	.word	0x00000082


	//----- nvinfo : EIATTR_SW2861232_WAR
	.align		4
.L_8309:
        /*0008*/ 	.byte	0x01, 0x35
	.zero		2


	//----- nvinfo : EIATTR_PARAM_CBANK
	.align		4
        /*000c*/ 	.byte	0x04, 0x0a
        /*000e*/ 	.short	(.L_8311 - .L_8310)
	.align		4
.L_8310:
        /*0010*/ 	.word	index@(.nv.constant0._ZN4vllm25paged_attention_v1_kernelIthLi32ELi16ELi128ELNS_18Fp8KVCacheDataTypeE2ELb0EEEvPT_PKS2_PKT0_S8_ifPKiSA_iPKfiiiSC_SC_iiiii)
        /*0014*/ 	.short	0x0160
        /*0016*/ 	.short	0x007c


	//----- nvinfo : EIATTR_CBANK_PARAM_SIZE
	.align		4
.L_8311:
        /*0018*/ 	.byte	0x03, 0x19
        /*001a*/ 	.short	0x007c


	//----- nvinfo : EIATTR_KPARAM_INFO
	.align		4
        /*001c*/ 	.byte	0x04, 0x17
        /*001e*/ 	.short	(.L_8313 - .L_8312)
.L_8312:
        /*0020*/ 	.word	0x00000000
        /*0024*/ 	.short	0x0013
        /*0026*/ 	.short	0x0078
        /*0028*/ 	.byte	0x00, 0xf0, 0x11, 0x00


	//----- nvinfo : EIATTR_KPARAM_INFO
	.align		4
.L_8313:
        /*002c*/ 	.byte	0x04, 0x17
        /*002e*/ 	.short	(.L_8315 - .L_8314)
.L_8314:
        /*0030*/ 	.word	0x00000000
        /*0034*/ 	.short	0x0012
        /*0036*/ 	.short	0x0074
        /*0038*/ 	.byte	0x00, 0xf0, 0x11, 0x00


	//----- nvinfo : EIATTR_KPARAM_INFO
	.align		4
.L_8315:
        /*003c*/ 	.byte	0x04, 0x17
        /*003e*/ 	.short	(.L_8317 - .L_8316)
.L_8316:
        /*0040*/ 	.word	0x00000000
        /*0044*/ 	.short	0x0011
        /*0046*/ 	.short	0x0070
        /*0048*/ 	.byte	0x00, 0xf0, 0x11, 0x00


	//----- nvinfo : EIATTR_KPARAM_INFO
	.align		4
.L_8317:
        /*004c*/ 	.byte	0x04, 0x17
        /*004e*/ 	.short	(.L_8319 - .L_8318)
.L_8318:
        /*0050*/ 	.word	0x00000000
        /*0054*/ 	.short	0x0010
        /*0056*/ 	.short	0x006c
        /*0058*/ 	.byte	0x00, 0xf0, 0x11, 0x00


	//----- nvinfo : EIATTR_KPARAM_INFO
	.align		4
.L_8319:
        /*005c*/ 	.byte	0x04, 0x17
        /*005e*/ 	.short	(.L_8321 - .L_8320)
.L_8320:
        /*0060*/ 	.word	0x00000000
        /*0064*/ 	.short	0x000f
        /*0066*/ 	.short	0x0068
        /*0068*/ 	.byte	0x00, 0xf0, 0x11, 0x00


	//----- nvinfo : EIATTR_KPARAM_INFO
	.align		4
.L_8321:
        /*006c*/ 	.byte	0x04, 0x17
        /*006e*/ 	.short	(.L_8323 - .L_8322)
.L_8322:
        /*0070*/ 	.word	0x00000000
        /*0074*/ 	.short	0x000e
        /*0076*/ 	.short	0x0060
        /*0078*/ 	.byte	0x00, 0xf0, 0x21, 0x00


	//----- nvinfo : EIATTR_KPARAM_INFO
	.align		4
.L_8323:
        /*007c*/ 	.byte	0x04, 0x17
        /*007e*/ 	.short	(.L_8325 - .L_8324)
.L_8324:
        /*0080*/ 	.word	0x00000000
        /*0084*/ 	.short	0x000d
        /*0086*/ 	.short	0x0058
        /*0088*/ 	.byte	0x00, 0xf0, 0x21, 0x00


	//----- nvinfo : EIATTR_KPARAM_INFO
	.align		4
.L_8325:
        /*008c*/ 	.byte	0x04, 0x17
        /*008e*/ 	.short	(.L_8327 - .L_8326)
.L_8326:
        /*0090*/ 	.word	0x00000000
        /*0094*/ 	.short	0x000c
        /*0096*/ 	.short	0x0050
        /*0098*/ 	.byte	0x00, 0xf0, 0x11, 0x00


	//----- nvinfo : EIATTR_KPARAM_INFO
	.align		4
.L_8327:
        /*009c*/ 	.byte	0x04, 0x17
        /*009e*/ 	.short	(.L_8329 - .L_8328)
.L_8328:
        /*00a0*/ 	.word	0x00000000
        /*00a4*/ 	.short	0x000b
        /*00a6*/ 	.short	0x004c
        /*00a8*/ 	.byte	0x00, 0xf0, 0x11, 0x00


	//----- nvinfo : EIATTR_KPARAM_INFO
	.align		4
.L_8329:
        /*00ac*/ 	.byte	0x04, 0x17
        /*00ae*/ 	.short	(.L_8331 - .L_8330)
.L_8330:
        /*00b0*/ 	.word	0x00000000
        /*00b4*/ 	.short	0x000a
        /*00b6*/ 	.short	0x0048
        /*00b8*/ 	.byte	0x00, 0xf0, 0x11, 0x00


	//----- nvinfo : EIATTR_KPARAM_INFO
	.align		4
.L_8331:
        /*00bc*/ 	.byte	0x04, 0x17
        /*00be*/ 	.short	(.L_8333 - .L_8332)
.L_8332:
        /*00c0*/ 	.word	0x00000000
        /*00c4*/ 	.short	0x0009
        /*00c6*/ 	.short	0x0040
        /*00c8*/ 	.byte	0x00, 0xf0, 0x21, 0x00


	//----- nvinfo : EIATTR_KPARAM_INFO
	.align		4
.L_8333:
        /*00cc*/ 	.byte	0x04, 0x17
        /*00ce*/ 	.short	(.L_8335 - .L_8334)
.L_8334:
        /*00d0*/ 	.word	0x00000000
        /*00d4*/ 	.short	0x0008
        /*00d6*/ 	.short	0x0038
        /*00d8*/ 	.byte	0x00, 0xf0, 0x11, 0x00


	//----- nvinfo : EIATTR_KPARAM_INFO
	.align		4
.L_8335:
        /*00dc*/ 	.byte	0x04, 0x17
        /*00de*/ 	.short	(.L_8337 - .L_8336)
.L_8336:
        /*00e0*/ 	.word	0x00000000
        /*00e4*/ 	.short	0x0007
        /*00e6*/ 	.short	0x0030
        /*00e8*/ 	.byte	0x00, 0xf0, 0x21, 0x00


	//----- nvinfo : EIATTR_KPARAM_INFO
	.align		4
.L_8337:
        /*00ec*/ 	.byte	0x04, 0x17
        /*00ee*/ 	.short	(.L_8339 - .L_8338)
.L_8338:
        /*00f0*/ 	.word	0x00000000
        /*00f4*/ 	.short	0x0006
        /*00f6*/ 	.short	0x0028
        /*00f8*/ 	.byte	0x00, 0xf0, 0x21, 0x00


	//----- nvinfo : EIATTR_KPARAM_INFO
	.align		4
.L_8339:
        /*00fc*/ 	.byte	0x04, 0x17
        /*00fe*/ 	.short	(.L_8341 - .L_8340)
.L_8340:
        /*0100*/ 	.word	0x00000000
        /*0104*/ 	.short	0x0005
        /*0106*/ 	.short	0x0024
        /*0108*/ 	.byte	0x00, 0xf0, 0x11, 0x00


	//----- nvinfo : EIATTR_KPARAM_INFO
	.align		4
.L_8341:
        /*010c*/ 	.byte	0x04, 0x17
        /*010e*/ 	.short	(.L_8343 - .L_8342)
.L_8342:
        /*0110*/ 	.word	0x00000000
        /*0114*/ 	.short	0x0004
        /*0116*/ 	.short	0x0020
        /*0118*/ 	.byte	0x00, 0xf0, 0x11, 0x00


	//----- nvinfo : EIATTR_KPARAM_INFO
	.align		4
.L_8343:
        /*011c*/ 	.byte	0x04, 0x17
        /*011e*/ 	.short	(.L_8345 - .L_8344)
.L_8344:
        /*0120*/ 	.word	0x00000000
        /*0124*/ 	.short	0x0003
        /*0126*/ 	.short	0x0018
        /*0128*/ 	.byte	0x00, 0xf0, 0x21, 0x00


	//----- nvinfo : EIATTR_KPARAM_INFO
	.align		4
.L_8345:
        /*012c*/ 	.byte	0x04, 0x17
        /*012e*/ 	.short	(.L_8347 - .L_8346)
.L_8346:
        /*0130*/ 	.word	0x00000000
        /*0134*/ 	.short	0x0002
        /*0136*/ 	.short	0x0010
        /*0138*/ 	.byte	0x00, 0xf0, 0x21, 0x00


	//----- nvinfo : EIATTR_KPARAM_INFO
	.align		4
.L_8347:
        /*013c*/ 	.byte	0x04, 0x17
        /*013e*/ 	.short	(.L_8349 - .L_8348)
.L_8348:
        /*0140*/ 	.word	0x00000000
        /*0144*/ 	.short	0x0001
        /*0146*/ 	.short	0x0008
        /*0148*/ 	.byte	0x00, 0xf0, 0x21, 0x00


	//----- nvinfo : EIATTR_KPARAM_INFO
	.align		4
.L_8349:
        /*014c*/ 	.byte	0x04, 0x17
        /*014e*/ 	.short	(.L_8351 - .L_8350)
.L_8350:
        /*0150*/ 	.word	0x00000000
        /*0154*/ 	.short	0x0000
        /*0156*/ 	.short	0x0000
        /*0158*/ 	.byte	0x00, 0xf0, 0x21, 0x00


	//----- nvinfo : EIATTR_MAXREG_COUNT
	.align		4
.L_8351:
        /*015c*/ 	.byte	0x03, 0x1b
        /*015e*/ 	.short	0x00ff


	//----- nvinfo : EIATTR_NUM_BARRIERS
	.align		4
        /*0160*/ 	.byte	0x02, 0x4c
        /*0162*/ 	.byte	0x01
	.zero		1


	//----- nvinfo : EIATTR_EXTERNS
	.align		4
        /*0164*/ 	.byte	0x04, 0x0f
        /*0166*/ 	.short	(.L_8353 - .L_8352)


	//   ....[0]....
	.align		4
.L_8352:
        /*0168*/ 	.word	index@(__assertfail)


	//----- nvinfo : EIATTR_MERCURY_ISA_VERSION
	.align		4
.L_8353:
        /*016c*/ 	.byte	0x03, 0x5f
        /*016e*/ 	.short	0x0000


	//----- nvinfo : EIATTR_COOP_GROUP_MASK_REGIDS
	.align		4
        /*0170*/ 	.byte	0x04, 0x29
        /*0172*/ 	.short	(.L_8355 - .L_8354)


	//   ....[0]....
.L_8354:
        /*0174*/ 	.word	0xffffffff


	//   ....[1]....
        /*0178*/ 	.word	0xffffffff


	//   ....[2]....
        /*017c*/ 	.word	0xffffffff


	//   ....[3]....
        /*0180*/ 	.word	0xffffffff


	//   ....[4]....
        /*0184*/ 	.word	0xffffffff


	//   ....[5]....
        /*0188*/ 	.word	0xffffffff


	//   ....[6]....
        /*018c*/ 	.word	0xffffffff


	//   ....[7]....
        /*0190*/ 	.word	0xffffffff


	//   ....[8]....
        /*0194*/ 	.word	0xffffffff


	//   ....[9]....
        /*0198*/ 	.word	0xffffffff


	//   ....[10]....
        /*019c*/ 	.word	0xffffffff


	//   ....[11]....
        /*01a0*/ 	.word	0xffffffff


	//   ....[12]....
        /*01a4*/ 	.word	0xffffffff


	//   ....[13]....
        /*01a8*/ 	.word	0xffffffff


	//   ....[14]....
        /*01ac*/ 	.word	0xffffffff


	//   ....[15]....
        /*01b0*/ 	.word	0xffffffff


	//   ....[16]....
        /*01b4*/ 	.word	0xffffffff


	//   ....[17]....
        /*01b8*/ 	.word	0xffffffff


	//----- nvinfo : EIATTR_COOP_GROUP_INSTR_OFFSETS
	.align		4
.L_8355:
        /*01bc*/ 	.byte	0x04, 0x28
        /*01be*/ 	.short	(.L_8357 - .L_8356)


	//   ....[0]....
.L_8356:
        /*01c0*/ 	.word	0x000001a0


	//   ....[1]....
        /*01c4*/ 	.word	0x000001c0


	//   ....[2]....
        /*01c8*/ 	.word	0x000001e0


	//   ....[3]....
        /*01cc*/ 	.word	0x00000290


	//   ....[4]....
        /*01d0*/ 	.word	0x000002b0


	//   ....[5]....
        /*01d4*/ 	.word	0x000002d0


	//   ....[6]....
        /*01d8*/ 	.word	0x00001090


	//   ....[7]....
        /*01dc*/ 	.word	0x00001100


	//   ....[8]....
        /*01e0*/ 	.word	0x00001120


	//   ....[9]....
        /*01e4*/ 	.word	0x00001140


	//   ....[10]....
        /*01e8*/ 	.word	0x00001160


	//   ....[11]....
        /*01ec*/ 	.word	0x000011b0


	//   ....[12]....
        /*01f0*/ 	.word	0x000011d0


	//   ....[13]....
        /*01f4*/ 	.word	0x000011f0


	//   ....[14]....
        /*01f8*/ 	.word	0x00002020


	//   ....[15]....
        /*01fc*/ 	.word	0x00002090


	//   ....[16]....
        /*0200*/ 	.word	0x000020f0


	//   ....[17]....
        /*0204*/ 	.word	0x00002150


	//----- nvinfo : EIATTR_SYSCALL_OFFSETS
	.align		4
.L_8357:
        /*0208*/ 	.byte	0x04, 0x46
        /*020a*/ 	.short	(.L_8359 - .L_8358)


	//   ....[0]....
.L_8358:
        /*020c*/ 	.word	0x00001fb0


	//----- nvinfo : EIATTR_EXIT_INSTR_OFFSETS
	.align		4
.L_8359:
        /*0210*/ 	.byte	0x04, 0x1c
        /*0212*/ 	.short	(.L_8361 - .L_8360)


	//   ....[0]....
.L_8360:
        /*0214*/ 	.word	0x00001cc0


	//   ....[1]....
        /*0218*/ 	.word	0x00001cd0


	//   ....[2]....
        /*021c*/ 	.word	0x00001e80


	//   ....[3]....
        /*0220*/ 	.word	0x00001fc0


	//----- nvinfo : EIATTR_CTAIDZ_USED
	.align		4
.L_8361:
        /*0224*/ 	.byte	0x01, 0x04
	.zero		2


	//----- nvinfo : EIATTR_CRS_STACK_SIZE
	.align		4
        /*0228*/ 	.byte	0x04, 0x1e
        /*022a*/ 	.short	(.L_8363 - .L_8362)
.L_8362:
        /*022c*/ 	.word	0x00000000
.L_8363:


//--------------------- .nv.info._ZN4vllm25paged_attention_v1_kernelIthLi256ELi16ELi128ELNS_18Fp8KVCacheDataTypeE2ELb1EEEvPT_PKS2_PKT0_S8_ifPKiSA_iPKfiiiSC_SC_iiiii --------------------------
	.section	.nv.info._ZN4vllm25paged_attention_v1_kernelIthLi256ELi16ELi128ELNS_18Fp8KVCacheDataTypeE2ELb1EEEvPT_PKS2_PKT0_S8_ifPKiSA_iPKfiiiSC_SC_iiiii,"",@"SHT_CUDA_INFO"
	.sectionflags	@""
	.align	4


	//----- nvinfo : EIATTR_CUDA_API_VERSION
	.align		4
        /*0000*/ 	.byte	0x04, 0x37
        /*0002*/ 	.short	(.L_8365 - .L_8364)
.L_8364:
        /*0004*/ 	.word	0x00000082


	//----- nvinfo : EIATTR_SW2861232_WAR
	.align		4
.L_8365:
        /*0008*/ 	.byte	0x01, 0x35
	.zero		2


	//----- nvinfo : EIATTR_PARAM_CBANK
	.align		4
        /*000c*/ 	.byte	0x04, 0x0a
        /*000e*/ 	.short	(.L_8367 - .L_8366)
	.align		4
.L_8366:
        /*0010*/ 	.word	index@(.nv.constant0._ZN4vllm25paged_attention_v1_kernelIthLi256ELi16ELi128ELNS_18Fp8KVCacheDataTypeE2ELb1EEEvPT_PKS2_PKT0_S8_ifPKiSA_iPKfiiiSC_SC_iiiii)
        /*0014*/ 	.short	0x0160
        /*0016*/ 	.short	0x007c


	//----- nvinfo : EIATTR_CBANK_PARAM_SIZE
	.align		4
.L_8367:
        /*0018*/ 	.byte	0x03, 0x19
        /*001a*/ 	.short	0x007c


	//----- nvinfo : EIATTR_KPARAM_INFO
	.align		4
        /*001c*/ 	.byte	0x04, 0x17
        /*001e*/ 	.short	(.L_8369 - .L_8368)
.L_8368:
        /*0020*/ 	.word	0x00000000
        /*0024*/ 	.short	0x0013
        /*0026*/ 	.short	0x0078
        /*0028*/ 	.byte	0x00, 0xf0, 0x11, 0x00


	//----- nvinfo : EIATTR_KPARAM_INFO
	.align		4
.L_8369:
        /*002c*/ 	.byte	0x04, 0x17
        /*002e*/ 	.short	(.L_8371 - .L_8370)
.L_8370:
        /*0030*/ 	.word	0x00000000
        /*0034*/ 	.short	0x0012
        /*0036*/ 	.short	0x0074
        /*0038*/ 	.byte	0x00, 0xf0, 0x11, 0x00


	//----- nvinfo : EIATTR_KPARAM_INFO
	.align		4
.L_8371:
        /*003c*/ 	.byte	0x04, 0x17
        /*003e*/ 	.short	(.L_8373 - .L_8372)
.L_8372:
        /*0040*/ 	.word	0x00000000
        /*0044*/ 	.short	0x0011
        /*0046*/ 	.short	0x0070
        /*0048*/ 	.byte	0x00, 0xf0, 0x11, 0x00


	//----- nvinfo : EIATTR_KPARAM_INFO
	.align		4
.L_8373:
        /*004c*/ 	.byte	0x04, 0x17
        /*004e*/ 	.short	(.L_8375 - .L_8374)
.L_8374:
        /*0050*/ 	.word	0x00000000
        /*0054*/ 	.short	0x0010
        /*0056*/ 	.short	0x006c
        /*0058*/ 	.byte	0x00, 0xf0, 0x11, 0x00


	//----- nvinfo : EIATTR_KPARAM_INFO
	.align		4
.L_8375:
        /*005c*/ 	.byte	0x04, 0x17
        /*005e*/ 	.short	(.L_8377 - .L_8376)
.L_8376:
        /*0060*/ 	.word	0x00000000
        /*0064*/ 	.short	0x000f
        /*0066*/ 	.short	0x0068
        /*0068*/ 	.byte	0x00, 0xf0, 0x11, 0x00


	//----- nvinfo : EIATTR_KPARAM_INFO
	.align		4
.L_8377:
        /*006c*/ 	.byte	0x04, 0x17
        /*006e*/ 	.short	(.L_8379 - .L_8378)
.L_8378:
        /*0070*/ 	.word	0x00000000
        /*0074*/ 	.short	0x000e
        /*0076*/ 	.short	0x0060
        /*0078*/ 	.byte	0x00, 0xf0, 0x21, 0x00


	//----- nvinfo : EIATTR_KPARAM_INFO
	.align		4
.L_8379:
        /*007c*/ 	.byte	0x04, 0x17
        /*007e*/ 	.short	(.L_8381 - .L_8380)
.L_8380:
        /*0080*/ 	.word	0x00000000
        /*0084*/ 	.short	0x000d
        /*0086*/ 	.short	0x0058
        /*0088*/ 	.byte	0x00, 0xf0, 0x21, 0x00


	//----- nvinfo : EIATTR_KPARAM_INFO
	.align		4
.L_8381:
        /*008c*/ 	.byte	0x04, 0x17
        /*008e*/ 	.short	(.L_8383 - .L_8382)
.L_8382:
        /*0090*/ 	.word	0x00000000
        /*0094*/ 	.short	0x000c
        /*0096*/ 	.short	0x0050
        /*0098*/ 	.byte	0x00, 0xf0, 0x11, 0x00


	//----- nvinfo : EIATTR_KPARAM_INFO
	.align		4
.L_8383:
        /*009c*/ 	.byte	0x04, 0x17
        /*009e*/ 	.short	(.L_8385 - .L_8384)
.L_8384:
        /*00a0*/ 	.word	0x00000000
        /*00a4*/ 	.short	0x000b
        /*00a6*/ 	.short	0x004c
        /*00a8*/ 	.byte	0x00, 0xf0, 0x11, 0x00


	//----- nvinfo : EIATTR_KPARAM_INFO
	.align		4
.L_8385:
        /*00ac*/ 	.byte	0x04, 0x17
        /*00ae*/ 	.short	(.L_8387 - .L_8386)
.L_8386:
        /*00b0*/ 	.word	0x00000000
        /*00b4*/ 	.short	0x000a
        /*00b6*/ 	.short	0x0048
        /*00b8*/ 	.byte	0x00, 0xf0, 0x11, 0x00


	//----- nvinfo : EIATTR_KPARAM_INFO
	.align		4
.L_8387:
        /*00bc*/ 	.byte	0x04, 0x17
        /*00be*/ 	.short	(.L_8389 - .L_8388)
.L_8388:
        /*00c0*/ 	.word	0x00000000
        /*00c4*/ 	.short	0x0009
        /*00c6*/ 	.short	0x0040
        /*00c8*/ 	.byte	0x00, 0xf0, 0x21, 0x00


	//----- nvinfo : EIATTR_KPARAM_INFO
	.align		4
.L_8389:
        /*00cc*/ 	.byte	0x04, 0x17
        /*00ce*/ 	.short	(.L_8391 - .L_8390)
.L_8390:
        /*00d0*/ 	.word	0x00000000
        /*00d4*/ 	.short	0x0008
        /*00d6*/ 	.short	0x0038
        /*00d8*/ 	.byte	0x00, 0xf0, 0x11, 0x00


	//----- nvinfo : EIATTR_KPARAM_INFO
	.align		4
.L_8391:
        /*00dc*/ 	.byte	0x04, 0x17
        /*00de*/ 	.short	(.L_8393 - .L_8392)
.L_8392:
        /*00e0*/ 	.word	0x00000000
        /*00e4*/ 	.short	0x0007
        /*00e6*/ 	.short	0x0030
        /*00e8*/ 	.byte	0x00, 0xf0, 0x21, 0x00


	//----- nvinfo : EIATTR_KPARAM_INFO
	.align		4
.L_8393:
        /*00ec*/ 	.byte	0x04, 0x17
        /*00ee*/ 	.short	(.L_8395 - .L_8394)
.L_8394:
        /*00f0*/ 	.word	0x00000000
        /*00f4*/ 	.short	0x0006
        /*00f6*/ 	.short	0x0028
        /*00f8*/ 	.byte	0x00, 0xf0, 0x21, 0x00


	//----- nvinfo : EIATTR_KPARAM_INFO
	.align		4
.L_8395:
        /*00fc*/ 	.byte	0x04, 0x17
        /*00fe*/ 	.short	(.L_8397 - .L_8396)
.L_8396:
        /*0100*/ 	.word	0x00000000
        /*0104*/ 	.short	0x0005
        /*0106*/ 	.short	0x0024
        /*0108*/ 	.byte	0x00, 0xf0, 0x11, 0x00


	//----- nvinfo : EIATTR_KPARAM_INFO
	.align		4
.L_8397:
        /*010c*/ 	.byte	0x04, 0x17
        /*010e*/ 	.short	(.L_8399 - .L_8398)
.L_8398:
        /*0110*/ 	.word	0x00000000
        /*0114*/ 	.short	0x0004
        /*0116*/ 	.short	0x0020
        /*0118*/ 	.byte	0x00, 0xf0, 0x11, 0x00


	//----- nvinfo : EIATTR_KPARAM_INFO
	.align		4
.L_8399:
        /*011c*/ 	.byte	0x04, 0x17
        /*011e*/ 	.short	(.L_8401 - .L_8400)
.L_8400:
        /*0120*/ 	.word	0x00000000
        /*0124*/ 	.short	0x0003
        /*0126*/ 	.short	0x0018
        /*0128*/ 	.byte	0x00, 0xf0, 0x21, 0x00


	//----- nvinfo : EIATTR_KPARAM_INFO
	.align		4
.L_8401:
        /*012c*/ 	.byte	0x04, 0x17
        /*012e*/ 	.short	(.L_8403 - .L_8402)
.L_8402:
        /*0130*/ 	.word	0x00000000
        /*0134*/ 	.short	0x0002
        /*0136*/ 	.short	0x0010
        /*0138*/ 	.byte	0x00, 0xf0, 0x21, 0x00


	//----- nvinfo : EIATTR_KPARAM_INFO
	.align		4
.L_8403:
        /*013c*/ 	.byte	0x04, 0x17
        /*013e*/ 	.short	(.L_8405 - .L_8404)
.L_8404:
        /*0140*/ 	.word	0x00000000
        /*0144*/ 	.short	0x0001
        /*0146*/ 	.short	0x0008
        /*0148*/ 	.byte	0x00, 0xf0, 0x21, 0x00


	//----- nvinfo : EIATTR_KPARAM_INFO
	.align		4
.L_8405:
        /*014c*/ 	.byte	0x04, 0x17
        /*014e*/ 	.short	(.L_8407 - .L_8406)
.L_8406:
        /*0150*/ 	.word	0x00000000
        /*0154*/ 	.short	0x0000
        /*0156*/ 	.short	0x0000
        /*0158*/ 	.byte	0x00, 0xf0, 0x21, 0x00


	//----- nvinfo : EIATTR_MAXREG_COUNT
	.align		4
.L_8407:
        /*015c*/ 	.byte	0x03, 0x1b
        /*015e*/ 	.short	0x00ff


	//----- nvinfo : EIATTR_NUM_BARRIERS
	.align		4
        /*0160*/ 	.byte	0x02, 0x4c
        /*0162*/ 	.byte	0x01
	.zero		1


	//----- nvinfo : EIATTR_EXTERNS
	.align		4
        /*0164*/ 	.byte	0x04, 0x0f
        /*0166*/ 	.short	(.L_8409 - .L_8408)


	//   ....[0]....
	.align		4
.L_8408:
        /*0168*/ 	.word	index@(__assertfail)


	//----- nvinfo : EIATTR_MERCURY_ISA_VERSION
	.align		4
.L_8409:
        /*016c*/ 	.byte	0x03, 0x5f
        /*016e*/ 	.short	0x0000


	//----- nvinfo : EIATTR_COOP_GROUP_MASK_REGIDS
	.align		4
        /*0170*/ 	.byte	0x04, 0x29
        /*0172*/ 	.short	(.L_8411 - .L_8410)


	//   ....[0]....
.L_8410:
        /*0174*/ 	.word	0xffffffff


	//   ....[1]....
        /*0178*/ 	.word	0xffffffff


	//   ....[2]....
        /*017c*/ 	.word	0xffffffff


	//   ....[3]....
        /*0180*/ 	.word	0xffffffff


	//   ....[4]....
        /*0184*/ 	.word	0xffffffff


	//   ....[5]....
        /*0188*/ 	.word	0xffffffff


	//   ....[6]....
        /*018c*/ 	.word	0xffffffff


	//   ....[7]....
        /*0190*/ 	.word	0xffffffff


	//   ....[8]....
        /*0194*/ 	.word	0xffffffff


	//   ....[9]....
        /*0198*/ 	.word	0xffffffff


	//   ....[10]....
        /*019c*/ 	.word	0xffffffff


	//   ....[11]....
        /*01a0*/ 	.word	0xffffffff


	//   ....[12]....
        /*01a4*/ 	.word	0xffffffff


	//   ....[13]....
        /*01a8*/ 	.word	0xffffffff


	//   ....[14]....
        /*01ac*/ 	.word	0xffffffff


	//   ....[15]....
        /*01b0*/ 	.word	0xffffffff


	//   ....[16]....
        /*01b4*/ 	.word	0xffffffff


	//   ....[17]....
        /*01b8*/ 	.word	0xffffffff


	//   ....[18]....
        /*01bc*/ 	.word	0xffffffff


	//   ....[19]....
        /*01c0*/ 	.word	0xffffffff


	//   ....[20]....
        /*01c4*/ 	.word	0xffffffff


	//   ....[21]....
        /*01c8*/ 	.word	0xffffffff


	//   ....[22]....
        /*01cc*/ 	.word	0xffffffff


	//   ....[23]....
        /*01d0*/ 	.word	0xffffffff


	//   ....[24]....
        /*01d4*/ 	.word	0xffffffff


	//   ....[25]....
        /*01d8*/ 	.word	0xffffffff


	//   ....[26]....
        /*01dc*/ 	.word	0xffffffff


	//   ....[27]....
        /*01e0*/ 	.word	0xffffffff


	//   ....[28]....
        /*01e4*/ 	.word	0xffffffff


	//   ....[29]....
        /*01e8*/ 	.word	0xffffffff


	//   ....[30]....
        /*01ec*/ 	.word	0xffffffff


	//   ....[31]....
        /*01f0*/ 	.word	0xffffffff


	//   ....[32]....
        /*01f4*/ 	.word	0xffffffff


	//   ....[33]....
        /*01f8*/ 	.word	0xffffffff


	//----- nvinfo : EIATTR_COOP_GROUP_INSTR_OFFSETS
	.align		4
.L_8411:
        /*01fc*/ 	.byte	0x04, 0x28
        /*01fe*/ 	.short	(.L_8413 - .L_8412)


	//   ....[0]....
.L_8412:
        /*0200*/ 	.word	0x00000b00


	//   ....[1]....
        /*0204*/ 	.word	0x00000b20


	//   ....[2]....
        /*0208*/ 	.word	0x00000b40


	//   ....[3]....
        /*020c*/ 	.word	0x00000bf0


	//   ....[4]....
        /*0210*/ 	.word	0x00000c10


	//   ....[5]....
        /*0214*/ 	.word	0x00000c30


	//   ....[6]....
        /*0218*/ 	.word	0x000019f0


	//   ....[7]....
        /*021c*/ 	.word	0x00001a50


	//   ....[8]....
        /*0220*/ 	.word	0x00001a80


	//   ....[9]....
        /*0224*/ 	.word	0x00001aa0


	//   ....[10]....
        /*0228*/ 	.word	0x00001ac0


	//   ....[11]....
        /*022c*/ 	.word	0x00001b10


	//   ....[12]....
        /*0230*/ 	.word	0x00001b30


	//   ....[13]....
        /*0234*/ 	.word	0x00001b50


	//   ....[14]....
        /*0238*/ 	.word	0x00003b10


	//   ....[15]....
        /*023c*/ 	.word	0x00003b90


	//   ....[16]....
        /*0240*/ 	.word	0x00003c00


	//   ....[17]....
        /*0244*/ 	.word	0x00003c70


	//   ....[18]....
        /*0248*/ 	.word	0x00003cf0


	//   ....[19]....
        /*024c*/ 	.word	0x00003d70


	//   ....[20]....
        /*0250*/ 	.word	0x00003de0


	//   ....[21]....
        /*0254*/ 	.word	0x00003e50


	//   ....[22]....
        /*0258*/ 	.word	0x00003ec0


	//   ....[23]....
        /*025c*/ 	.word	0x00003f30


	//   ....[24]....
        /*0260*/ 	.word	0x00003fa0


	//   ....[25]....
        /*0264*/ 	.word	0x00004010


	//   ....[26]....
        /*0268*/ 	.word	0x00004080


	//   ....[27]....
        /*026c*/ 	.word	0x000040f0


	//   ....[28]....
        /*0270*/ 	.word	0x00004160


	//   ....[29]....
        /*0274*/ 	.word	0x000041d0


	//   ....[30]....
        /*0278*/ 	.word	0x00004240


	//   ....[31]....
        /*027c*/ 	.word	0x000042b0


	//   ....[32]....
        /*0280*/ 	.word	0x00004320


	//   ....[33]....
        /*0284*/ 	.word	0x00004390


	//----- nvinfo : EIATTR_SYSCALL_OFFSETS
	.align		4
.L_8413:
        /*0288*/ 	.byte	0x04, 0x46
        /*028a*/ 	.short	(.L_8415 - .L_8414)


	//   ....[0]....
.L_8414:
        /*028c*/ 	.word	0x00003970


	//   ....[1]....
        /*0290*/ 	.word	0x00003aa0


	//----- nvinfo : EIATTR_EXIT_INSTR_OFFSETS
	.align		4
.L_8415:
        /*0294*/ 	.byte	0x04, 0x1c
        /*0296*/ 	.short	(.L_8417 - .L_8416)


	//   ....[0]....
.L_8416:
        /*0298*/ 	.word	0x00003050


	//   ....[1]....
        /*029c*/ 	.word	0x00003120


	//   ....[2]....
        /*02a0*/ 	.word	0x00003840


	//   ....[3]....
        /*02a4*/ 	.word	0x00003ab0


	//----- nvinfo : EIATTR_CTAIDZ_USED
	.align		4
.L_8417:
        /*02a8*/ 	.byte	0x01, 0x04
	.zero		2


	//----- nvinfo : EIATTR_CRS_STACK_SIZE
	.align		4
        /*02ac*/ 	.byte	0x04, 0x1e
        /*02ae*/ 	.short	(.L_8419 - .L_8418)
.L_8418:
        /*02b0*/ 	.word	0x00000000
.L_8419:


//--------------------- .nv.info._ZN4vllm25paged_attention_v1_kernelIthLi192ELi16ELi128ELNS_18Fp8KVCacheDataTypeE2ELb1EEEvPT_PKS2_PKT0_S8_ifPKiSA_iPKfiiiSC_SC_iiiii --------------------------
	.section	.nv.info._ZN4vllm25paged_attention_v1_kernelIthLi192ELi16ELi128ELNS_18Fp8KVCacheDataTypeE2ELb1EEEvPT_PKS2_PKT0_S8_ifPKiSA_iPKfiiiSC_SC_iiiii,"",@"SHT_CUDA_INFO"
	.sectionflags	@""
	.align	4


	//----- nvinfo : EIATTR_CUDA_API_VERSION
	.align		4
        /*0000*/ 	.byte	0x04, 0x37
        /*0002*/ 	.short	(.L_8421 - .L_8420)
.L_8420:
        /*0004*/ 	.word	0x00000082


	//----- nvinfo : EIATTR_SW2861232_WAR
	.align		4
.L_8421:
        /*0008*/ 	.byte	0x01, 0x35
	.zero		2


	//----- nvinfo : EIATTR_PARAM_CBANK
	.align		4
        /*000c*/ 	.byte	0x04, 0x0a
        /*000e*/ 	.short	(.L_8423 - .L_8422)
	.align		4
.L_8422:
        /*0010*/ 	.word	index@(.nv.constant0._ZN4vllm25paged_attention_v1_kernelIthLi192ELi16ELi128ELNS_18Fp8KVCacheDataTypeE2ELb1EEEvPT_PKS2_PKT0_S8_ifPKiSA_iPKfiiiSC_SC_iiiii)
        /*0014*/ 	.short	0x0160
        /*0016*/ 	.short	0x007c


	//----- nvinfo : EIATTR_CBANK_PARAM_SIZE
	.align		4
.L_8423:
        /*0018*/ 	.byte	0x03, 0x19
        /*001a*/ 	.short	0x007c


	//----- nvinfo : EIATTR_KPARAM_INFO
	.align		4
        /*001c*/ 	.byte	0x04, 0x17
        /*001e*/ 	.short	(.L_8425 - .L_8424)
.L_8424:
        /*0020*/ 	.word	0x00000000
        /*0024*/ 	.short	0x0013
        /*0026*/ 	.short	0x0078
        /*0028*/ 	.byte	0x00, 0xf0, 0x11, 0x00


	//----- nvinfo : EIATTR_KPARAM_INFO
	.align		4
.L_8425:
        /*002c*/ 	.byte	0x04, 0x17
        /*002e*/ 	.short	(.L_8427 - .L_8426)
.L_8426:
        /*0030*/ 	.word	0x00000000
        /*0034*/ 	.short	0x0012
        /*0036*/ 	.short	0x0074
        /*0038*/ 	.byte	0x00, 0xf0, 0x11, 0x00


	//----- nvinfo : EIATTR_KPARAM_INFO
	.align		4
.L_8427:
        /*003c*/ 	.byte	0x04, 0x17
        /*003e*/ 	.short	(.L_8429 - .L_8428)
.L_8428:
        /*0040*/ 	.word	0x00000000
        /*0044*/ 	.short	0x0011
        /*0046*/ 	.short	0x0070
        /*0048*/ 	.byte	0x00, 0xf0, 0x11, 0x00


	//----- nvinfo : EIATTR_KPARAM_INFO
	.align		4
.L_8429:
        /*004c*/ 	.byte	0x04, 0x17
        /*004e*/ 	.short	(.L_8431 - .L_8430)
.L_8430:
        /*0050*/ 	.word	0x00000000
        /*0054*/ 	.short	0x0010
        /*0056*/ 	.short	0x006c
        /*0058*/ 	.byte	0x00, 0xf0, 0x11, 0x00


	//----- nvinfo : EIATTR_KPARAM_INFO
	.align		4
.L_8431:
        /*005c*/ 	.byte	0x04, 0x17
        /*005e*/ 	.short	(.L_8433 - .L_8432)
.L_8432:
        /*0060*/ 	.word	0x00000000
        /*0064*/ 	.short	0x000f
        /*0066*/ 	.short	0x0068
        /*0068*/ 	.byte	0x00, 0xf0, 0x11, 0x00


	//----- nvinfo : EIATTR_KPARAM_INFO
	.align		4
.L_8433:
        /*006c*/ 	.byte	0x04, 0x17
        /*006e*/ 	.short	(.L_8435 - .L_8434)
.L_8434:
        /*0070*/ 	.word	0x00000000
        /*0074*/ 	.short	0x000e
        /*0076*/ 	.short	0x0060
        /*0078*/ 	.byte	0x00, 0xf0, 0x21, 0x00


	//----- nvinfo : EIATTR_KPARAM_INFO
	.align		4
.L_8435:
        /*007c*/ 	.byte	0x04, 0x17
        /*007e*/ 	.short	(.L_8437 - .L_8436)
.L_8436:
        /*0080*/ 	.word	0x00000000
        /*0084*/ 	.short	0x000d
        /*0086*/ 	.short	0x0058
        /*0088*/ 	.byte	0x00, 0xf0, 0x21, 0x00


	//----- nvinfo : EIATTR_KPARAM_INFO
	.align		4
.L_8437:
        /*008c*/ 	.byte	0x04, 0x17
        /*008e*/ 	.short	(.L_8439 - .L_8438)
.L_8438:
        /*0090*/ 	.word	0x00000000
        /*0094*/ 	.short	0x000c
        /*0096*/ 	.short	0x0050
        /*0098*/ 	.byte	0x00, 0xf0, 0x11, 0x00


	//----- nvinfo : EIATTR_KPARAM_INFO
	.align		4
.L_8439:
        /*009c*/ 	.byte	0x04, 0x17
        /*009e*/ 	.short	(.L_8441 - .L_8440)
.L_8440:
        /*00a0*/ 	.word	0x00000000
        /*00a4*/ 	.short	0x000b
        /*00a6*/ 	.short	0x004c
        /*00a8*/ 	.byte	0x00, 0xf0, 0x11, 0x00


	//----- nvinfo : EIATTR_KPARAM_INFO
	.align		4
.L_8441:
        /*00ac*/ 	.byte	0x04, 0x17
        /*00ae*/ 	.short	(.L_8443 - .L_8442)
.L_8442:
        /*00b0*/ 	.word	0x00000000
        /*00b4*/ 	.short	0x000a
        /*00b6*/ 	.short	0x0048
        /*00b8*/ 	.byte	0x00, 0xf0, 0x11, 0x00


	//----- nvinfo : EIATTR_KPARAM_INFO
	.align		4
.L_8443:
        /*00bc*/ 	.byte	0x04, 0x17
        /*00be*/ 	.short	(.L_8445 - .L_8444)
.L_8444:
        /*00c0*/ 	.word	0x00000000
        /*00c4*/ 	.short	0x0009
        /*00c6*/ 	.short	0x0040
        /*00c8*/ 	.byte	0x00, 0xf0, 0x21, 0x00


	//----- nvinfo : EIATTR_KPARAM_INFO
	.align		4
.L_8445:
        /*00cc*/ 	.byte	0x04, 0x17
        /*00ce*/ 	.short	(.L_8447 - .L_8446)
.L_8446:
        /*00d0*/ 	.word	0x00000000
        /*00d4*/ 	.short	0x0008
        /*00d6*/ 	.short	0x0038
        /*00d8*/ 	.byte	0x00, 0xf0, 0x11, 0x00


	//----- nvinfo : EIATTR_KPARAM_INFO
	.align		4
.L_8447:
        /*00dc*/ 	.byte	0x04, 0x17
        /*00de*/ 	.short	(.L_8449 - .L_8448)
.L_8448:
        /*00e0*/ 	.word	0x00000000
        /*00e4*/ 	.short	0x0007
        /*00e6*/ 	.short	0x0030
        /*00e8*/ 	.byte	0x00, 0xf0, 0x21, 0x00


	//----- nvinfo : EIATTR_KPARAM_INFO
	.align		4
.L_8449:
        /*00ec*/ 	.byte	0x04, 0x17
        /*00ee*/ 	.short	(.L_8451 - .L_8450)
.L_8450:
        /*00f0*/ 	.word	0x00000000
        /*00f4*/ 	.short	0x0006
        /*00f6*/ 	.short	0x0028
        /*00f8*/ 	.byte	0x00, 0xf0, 0x21, 0x00


	//----- nvinfo : EIATTR_KPARAM_INFO
	.align		4
.L_8451:
        /*00fc*/ 	.byte	0x04, 0x17
        /*00fe*/ 	.short	(.L_8453 - .L_8452)
.L_8452:
        /*0100*/ 	.word	0x00000000
        /*0104*/ 	.short	0x0005
        /*0106*/ 	.short	0x0024
        /*0108*/ 	.byte	0x00, 0xf0, 0x11, 0x00


	//----- nvinfo : EIATTR_KPARAM_INFO
	.align		4
.L_8453:
        /*010c*/ 	.byte	0x04, 0x17
        /*010e*/ 	.short	(.L_8455 - .L_8454)
.L_8454:
        /*0110*/ 	.word	0x00000000
        /*0114*/ 	.short	0x0004
        /*0116*/ 	.short	0x0020
        /*0118*/ 	.byte	0x00, 0xf0, 0x11, 0x00


	//----- nvinfo : EIATTR_KPARAM_INFO
	.align		4
.L_8455:
        /*011c*/ 	.byte	0x04, 0x17
        /*011e*/ 	.short	(.L_8457 - .L_8456)
.L_8456:
        /*0120*/ 	.word	0x00000000
        /*0124*/ 	.short	0x0003
        /*0126*/ 	.short	0x0018
        /*0128*/ 	.byte	0x00, 0xf0, 0x21, 0x00


	//----- nvinfo : EIATTR_KPARAM_INFO
	.align		4
.L_8457:
        /*012c*/ 	.byte	0x04, 0x17
        /*012e*/ 	.short	(.L_8459 - .L_8458)
.L_8458:
        /*0130*/ 	.word	0x00000000
        /*0134*/ 	.short	0x0002
        /*0136*/ 	.short	0x0010
        /*0138*/ 	.byte	0x00, 0xf0, 0x21, 0x00


	//----- nvinfo : EIATTR_KPARAM_INFO
	.align		4
.L_8459:
        /*013c*/ 	.byte	0x04, 0x17
        /*013e*/ 	.short	(.L_8461 - .L_8460)
.L_8460:
        /*0140*/ 	.word	0x00000000
        /*0144*/ 	.short	0x0001
        /*0146*/ 	.short	0x0008
        /*0148*/ 	.byte	0x00, 0xf0, 0x21, 0x00


	//----- nvinfo : EIATTR_KPARAM_INFO
	.align		4
.L_8461:
        /*014c*/ 	.byte	0x04, 0x17
        /*014e*/ 	.short	(.L_8463 - .L_8462)
.L_8462:
        /*0150*/ 	.word	0x00000000
        /*0154*/ 	.short	0x0000
        /*0156*/ 	.short	0x0000
        /*0158*/ 	.byte	0x00, 0xf0, 0x21, 0x00


	//----- nvinfo : EIATTR_MAXREG_COUNT
	.align		4
.L_8463:
        /*015c*/ 	.byte	0x03, 0x1b
        /*015e*/ 	.short	0x00ff


	//----- nvinfo : EIATTR_NUM_BARRIERS
	.align		4
        /*0160*/ 	.byte	0x02, 0x4c
        /*0162*/ 	.byte	0x01
	.zero		1


	//----- nvinfo : EIATTR_EXTERNS
	.align		4
        /*0164*/ 	.byte	0x04, 0x0f
        /*0166*/ 	.short	(.L_8465 - .L_8464)


	//   ....[0]....
	.align		4
.L_8464:
        /*0168*/ 	.word	index@(__assertfail)


	//----- nvinfo : EIATTR_MERCURY_ISA_VERSION
	.align		4
.L_8465:
        /*016c*/ 	.byte	0x03, 0x5f
        /*016e*/ 	.short	0x0000


	//----- nvinfo : EIATTR_COOP_GROUP_MASK_REGIDS
	.align		4
        /*0170*/ 	.byte	0x04, 0x29
        /*0172*/ 	.short	(.L_8467 - .L_8466)


	//   ....[0]....
.L_8466:
        /*0174*/ 	.word	0xffffffff


	//   ....[1]....
        /*0178*/ 	.word	0xffffffff


	//   ....[2]....
        /*017c*/ 	.word	0xffffffff


	//   ....[3]....
        /*0180*/ 	.word	0xffffffff


	//   ....[4]....
        /*0184*/ 	.word	0xffffffff


	//   ....[5]....
        /*0188*/ 	.word	0xffffffff


	//   ....[6]....
        /*018c*/ 	.word	0xffffffff


	//   ....[7]....
        /*0190*/ 	.word	0xffffffff


	//   ....[8]....
        /*0194*/ 	.word	0xffffffff


	//   ....[9]....
        /*0198*/ 	.word	0xffffffff


	//   ....[10]....
        /*019c*/ 	.word	0xffffffff


	//   ....[11]....
        /*01a0*/ 	.word	0xffffffff


	//   ....[12]....
        /*01a4*/ 	.word	0xffffffff


	//   ....[13]....
        /*01a8*/ 	.word	0xffffffff


	//   ....[14]....
        /*01ac*/ 	.word	0xffffffff


	//   ....[15]....
        /*01b0*/ 	.word	0xffffffff


	//   ....[16]....
        /*01b4*/ 	.word	0xffffffff


	//   ....[17]....
        /*01b8*/ 	.word	0xffffffff


	//   ....[18]....
        /*01bc*/ 	.word	0xffffffff


	//   ....[19]....
        /*01c0*/ 	.word	0xffffffff


	//   ....[20]....
        /*01c4*/ 	.word	0xffffffff


	//   ....[21]....
        /*01c8*/ 	.word	0xffffffff


	//   ....[22]....
        /*01cc*/ 	.word	0xffffffff


	//   ....[23]....
        /*01d0*/ 	.word	0xffffffff


	//   ....[24]....
        /*01d4*/ 	.word	0xffffffff


	//   ....[25]....
        /*01d8*/ 	.word	0xffffffff


	//   ....[26]....
        /*01dc*/ 	.word	0xffffffff


	//   ....[27]....
        /*01e0*/ 	.word	0xffffffff


	//   ....[28]....
        /*01e4*/ 	.word	0xffffffff


	//   ....[29]....
        /*01e8*/ 	.word	0xffffffff


	//----- nvinfo : EIATTR_COOP_GROUP_INSTR_OFFSETS
	.align		4
.L_8467:
        /*01ec*/ 	.byte	0x04, 0x28
        /*01ee*/ 	.short	(.L_8469 - .L_8468)


	//   ....[0]....
.L_8468:
        /*01f0*/ 	.word	0x00000af0


	//   ....[1]....
        /*01f4*/ 	.word	0x00000b10


	//   ....[2]....
        /*01f8*/ 	.word	0x00000b30


	//   ....[3]....
        /*01fc*/ 	.word	0x00000be0


	//   ....[4]....
        /*0200*/ 	.word	0x00000c00


	//   ....[5]....
        /*0204*/ 	.word	0x00000c20


	//   ....[6]....
        /*0208*/ 	.word	0x000019e0


	//   ....[7]....
        /*020c*/ 	.word	0x00001a40


	//   ....[8]....
        /*0210*/ 	.word	0x00001a70


	//   ....[9]....
        /*0214*/ 	.word	0x00001a90


	//   ....[10]....
        /*0218*/ 	.word	0x00001ab0


	//   ....[11]....
        /*021c*/ 	.word	0x00001b00


	//   ....[12]....
        /*0220*/ 	.word	0x00001b20


	//   ....[13]....
        /*0224*/ 	.word	0x00001b40


	//   ....[14]....
        /*0228*/ 	.word	0x000037a0


	//   ....[15]....
        /*022c*/ 	.word	0x00003810


	//   ....[16]....
        /*0230*/ 	.word	0x00003870


	//   ....[17]....
        /*0234*/ 	.word	0x000038e0


	//   ....[18]....
        /*0238*/ 	.word	0x00003960


	//   ....[19]....
        /*023c*/ 	.word	0x000039e0


	//   ....[20]....
        /*0240*/ 	.word	0x00003a50


	//   ....[21]....
        /*0244*/ 	.word	0x00003ac0


	//   ....[22]....
        /*0248*/ 	.word	0x00003b30


	//   ....[23]....
        /*024c*/ 	.word	0x00003ba0


	//   ....[24]....
        /*0250*/ 	.word	0x00003c10


	//   ....[25]....
        /*0254*/ 	.word	0x00003c80


	//   ....[26]....
        /*0258*/ 	.word	0x00003cf0


	//   ....[27]....
        /*025c*/ 	.word	0x00003d60


	//   ....[28]....
        /*0260*/ 	.word	0x00003dd0


	//   ....[29]....
        /*0264*/ 	.word	0x00003e40


	//----- nvinfo : EIATTR_SYSCALL_OFFSETS
	.align		4
.L_8469:
        /*0268*/ 	.byte	0x04, 0x46
        /*026a*/ 	.short	(.L_8471 - .L_8470)


	//   ....[0]....
.L_8470:
        /*026c*/ 	.word	0x00003600


	//   ....[1]....
        /*0270*/ 	.word	0x00003730


	//----- nvinfo : EIATTR_EXIT_INSTR_OFFSETS
	.align		4
.L_8471:
        /*0274*/ 	.byte	0x04, 0x1c
        /*0276*/ 	.short	(.L_8473 - .L_8472)


	//   ....[0]....
.L_8472:
        /*0278*/ 	.word	0x00002ea0


	//   ....[1]....
        /*027c*/ 	.word	0x00002f70


	//   ....[2]....
        /*0280*/ 	.word	0x000034d0


	//   ....[3]....
        /*0284*/ 	.word	0x00003740


	//----- nvinfo : EIATTR_CTAIDZ_USED
	.align		4
.L_8473:
        /*0288*/ 	.byte	0x01, 0x04
	.zero		2


	//----- nvinfo : EIATTR_CRS_STACK_SIZE
	.align		4
        /*028c*/ 	.byte	0x04, 0x1e
        /*028e*/ 	.short	(.L_8475 - .L_8474)
.L_8474:
        /*0290*/ 	.word	0x00000000
.L_8475:


//--------------------- .nv.info._ZN4vllm25paged_attention_v1_kernelIthLi128ELi16ELi128ELNS_18Fp8KVCacheDataTypeE2ELb1EEEvPT_PKS2_PKT0_S8_ifPKiSA_iPKfiiiSC_SC_iiiii --------------------------
	.section	.nv.info._ZN4vllm25paged_attention_v1_kernelIthLi128ELi16ELi128ELNS_18Fp8KVCacheDataTypeE2ELb1EEEvPT_PKS2_PKT0_S8_ifPKiSA_iPKfiiiSC_SC_iiiii,"",@"SHT_CUDA_INFO"
	.sectionflags	@""
	.align	4


	//----- nvinfo : EIATTR_CUDA_API_VERSION
	.align		4
        /*0000*/ 	.byte	0x04, 0x37
        /*0002*/ 	.short	(.L_8477 - .L_8476)
.L_8476:
        /*0004*/ 	.word	0x00000082


	//----- nvinfo : EIATTR_SW2861232_WAR
	.align		4
.L_8477:
        /*0008*/ 	.byte	0x01, 0x35
	.zero		2


	//----- nvinfo : EIATTR_PARAM_CBANK
	.align		4
        /*000c*/ 	.byte	0x04, 0x0a
        /*000e*/ 	.short	(.L_8479 - .L_8478)
	.align		4
.L_8478:
        /*0010*/ 	.word	index@(.nv.constant0._ZN4vllm25paged_attention_v1_kernelIthLi128ELi16ELi128ELNS_18Fp8KVCacheDataTypeE2ELb1EEEvPT_PKS2_PKT0_S8_ifPKiSA_iPKfiiiSC_SC_iiiii)
        /*0014*/ 	.short	0x0160
        /*0016*/ 	.short	0x007c


	//----- nvinfo : EIATTR_CBANK_PARAM_SIZE
	.align		4
.L_8479:
        /*0018*/ 	.byte	0x03, 0x19
        /*001a*/ 	.short	0x007c


	//----- nvinfo : EIATTR_KPARAM_INFO
	.align		4
        /*001c*/ 	.byte	0x04, 0x17
        /*001e*/ 	.short	(.L_8481 - .L_8480)
.L_8480:
        /*0020*/ 	.word	0x00000000
        /*0024*/ 	.short	0x0013
        /*0026*/ 	.short	0x0078
        /*0028*/ 	.byte	0x00, 0xf0, 0x11, 0x00


	//----- nvinfo : EIATTR_KPARAM_INFO
	.align		4
.L_8481:
        /*002c*/ 	.byte	0x04, 0x17
        /*002e*/ 	.short	(.L_8483 - .L_8482)
.L_8482:
        /*0030*/ 	.word	0x00000000
        /*0034*/ 	.short	0x0012
        /*0036*/ 	.short	0x0074
        /*0038*/ 	.byte	0x00, 0xf0, 0x11, 0x00


	//----- nvinfo : EIATTR_KPARAM_INFO
	.align		4
.L_8483:
        /*003c*/ 	.byte	0x04, 0x17
        /*003e*/ 	.short	(.L_8485 - .L_8484)
.L_8484:
        /*0040*/ 	.word	0x00000000
        /*0044*/ 	.short	0x0011
        /*0046*/ 	.short	0x0070
        /*0048*/ 	.byte	0x00, 0xf0, 0x11, 0x00


	//----- nvinfo : EIATTR_KPARAM_INFO
	.align		4
.L_8485:
        /*004c*/ 	.byte	0x04, 0x17
        /*004e*/ 	.short	(.L_8487 - .L_8486)
.L_8486:
        /*0050*/ 	.word	0x00000000
        /*0054*/ 	.short	0x0010
        /*0056*/ 	.short	0x006c
        /*0058*/ 	.byte	0x00, 0xf0, 0x11, 0x00


	//----- nvinfo : EIATTR_KPARAM_INFO
	.align		4
.L_8487:
        /*005c*/ 	.byte	0x04, 0x17
        /*005e*/ 	.short	(.L_8489 - .L_8488)
.L_8488:
        /*0060*/ 	.word	0x00000000
        /*0064*/ 	.short	0x000f
        /*0066*/ 	.short	0x0068
        /*0068*/ 	.byte	0x00, 0xf0, 0x11, 0x00


	//----- nvinfo : EIATTR_KPARAM_INFO
	.align		4
.L_8489:
        /*006c*/ 	.byte	0x04, 0x17
        /*006e*/ 	.short	(.L_8491 - .L_8490)
.L_8490:
        /*0070*/ 	.word	0x00000000
        /*0074*/ 	.short	0x000e
        /*0076*/ 	.short	0x0060
        /*0078*/ 	.byte	0x00, 0xf0, 0x21, 0x00


	//----- nvinfo : EIATTR_KPARAM_INFO
	.align		4
.L_8491:
        /*007c*/ 	.byte	0x04, 0x17
        /*007e*/ 	.short	(.L_8493 - .L_8492)
.L_8492:
        /*0080*/ 	.word	0x00000000
        /*0084*/ 	.short	0x000d
        /*0086*/ 	.short	0x0058
        /*0088*/ 	.byte	0x00, 0xf0, 0x21, 0x00


	//----- nvinfo : EIATTR_KPARAM_INFO
	.align		4
.L_8493:
        /*008c*/ 	.byte	0x04, 0x17
        /*008e*/ 	.short	(.L_8495 - .L_8494)
.L_8494:
        /*0090*/ 	.word	0x00000000
        /*0094*/ 	.short	0x000c
        /*0096*/ 	.short	0x0050
        /*0098*/ 	.byte	0x00, 0xf0, 0x11, 0x00


	//----- nvinfo : EIATTR_KPARAM_INFO
	.align		4
.L_8495:
        /*009c*/ 	.byte	0x04, 0x17
        /*009e*/ 	.short	(.L_8497 - .L_8496)
.L_8496:
        /*00a0*/ 	.word	0x00000000
        /*00a4*/ 	.short	0x000b
        /*00a6*/ 	.short	0x004c
        /*00a8*/ 	.byte	0x00, 0xf0, 0x11, 0x00


	//----- nvinfo : EIATTR_KPARAM_INFO
	.align		4
.L_8497:
        /*00ac*/ 	.byte	0x04, 0x17
        /*00ae*/ 	.short	(.L_8499 - .L_8498)
.L_8498:
        /*00b0*/ 	.word	0x00000000
        /*00b4*/ 	.short	0x000a
        /*00b6*/ 	.short	0x0048
        /*00b8*/ 	.byte	0x00, 0xf0, 0x11, 0x00


	//----- nvinfo : EIATTR_KPARAM_INFO
	.align		4
.L_8499:
        /*00bc*/ 	.byte	0x04, 0x17
        /*00be*/ 	.short	(.L_8501 - .L_8500)
.L_8500:
        /*00c0*/ 	.word	0x00000000
        /*00c4*/ 	.short	0x0009
        /*00c6*/ 	.short	0x0040
        /*00c8*/ 	.byte	0x00, 0xf0, 0x21, 0x00


	//----- nvinfo : EIATTR_KPARAM_INFO
	.align		4
.L_8501:
        /*00cc*/ 	.byte	0x04, 0x17
        /*00ce*/ 	.short	(.L_8503 - .L_8502)
.L_8502:
        /*00d0*/ 	.word	0x00000000
        /*00d4*/ 	.short	0x0008
        /*00d6*/ 	.short	0x0038
        /*00d8*/ 	.byte	0x00, 0xf0, 0x11, 0x00


	//----- nvinfo : EIATTR_KPARAM_INFO
	.align		4
.L_8503:
        /*00dc*/ 	.byte	0x04, 0x17
        /*00de*/ 	.short	(.L_8505 - .L_8504)
.L_8504:
        /*00e0*/ 	.word	0x00000000
        /*00e4*/ 	.short	0x0007
        /*00e6*/ 	.short	0x0030
        /*00e8*/ 	.byte	0x00, 0xf0, 0x21, 0x00


	//----- nvinfo : EIATTR_KPARAM_INFO
	.align		4
.L_8505:
        /*00ec*/ 	.byte	0x04, 0x17
        /*00ee*/ 	.short	(.L_8507 - .L_8506)
.L_8506:
        /*00f0*/ 	.word	0x00000000
        /*00f4*/ 	.short	0x0006
        /*00f6*/ 	.short	0x0028
        /*00f8*/ 	.byte	0x00, 0xf0, 0x21, 0x00


	//----- nvinfo : EIATTR_KPARAM_INFO
	.align		4
.L_8507:
        /*00fc*/ 	.byte	0x04, 0x17
        /*00fe*/ 	.short	(.L_8509 - .L_8508)
.L_8508:
        /*0100*/ 	.word	0x00000000
        /*0104*/ 	.short	0x0005
        /*0106*/ 	.short	0x0024
        /*0108*/ 	.byte	0x00, 0xf0, 0x11, 0x00


	//----- nvinfo : EIATTR_KPARAM_INFO
	.align		4
.L_8509:
        /*010c*/ 	.byte	0x04, 0x17
        /*010e*/ 	.short	(.L_8511 - .L_8510)
.L_8510:
        /*0110*/ 	.word	0x00000000
        /*0114*/ 	.short	0x0004
        /*0116*/ 	.short	0x0020
        /*0118*/ 	.byte	0x00, 0xf0, 0x11, 0x00


	//----- nvinfo : EIATTR_KPARAM_INFO
	.align		4
.L_8511:
        /*011c*/ 	.byte	0x04, 0x17
        /*011e*/ 	.short	(.L_8513 - .L_8512)
.L_8512:
        /*0120*/ 	.word	0x00000000
        /*0124*/ 	.short	0x0003
        /*0126*/ 	.short	0x0018
        /*0128*/ 	.byte	0x00, 0xf0, 0x21, 0x00


	//----- nvinfo : EIATTR_KPARAM_INFO
	.align		4
.L_8513:
        /*012c*/ 	.byte	0x04, 0x17
        /*012e*/ 	.short	(.L_8515 - .L_8514)
.L_8514:
        /*0130*/ 	.word	0x00000000
        /*0134*/ 	.short	0x0002
        /*0136*/ 	.short	0x0010
        /*0138*/ 	.byte	0x00, 0xf0, 0x21, 0x00


	//----- nvinfo : EIATTR_KPARAM_INFO
	.align		4
.L_8515:
        /*013c*/ 	.byte	0x04, 0x17
        /*013e*/ 	.short	(.L_8517 - .L_8516)
.L_8516:
        /*0140*/ 	.word	0x00000000
        /*0144*/ 	.short	0x0001
        /*0146*/ 	.short	0x0008
        /*0148*/ 	.byte	0x00, 0xf0, 0x21, 0x00


	//----- nvinfo : EIATTR_KPARAM_INFO
	.align		4
.L_8517:
        /*014c*/ 	.byte	0x04, 0x17
        /*014e*/ 	.short	(.L_8519 - .L_8518)
.L_8518:
        /*0150*/ 	.word	0x00000000
        /*0154*/ 	.short	0x0000
        /*0156*/ 	.short	0x0000
        /*0158*/ 	.byte	0x00, 0xf0, 0x21, 0x00


	//----- nvinfo : EIATTR_MAXREG_COUNT
	.align		4
.L_8519:
        /*015c*/ 	.byte	0x03, 0x1b
        /*015e*/ 	.short	0x00ff


	//----- nvinfo : EIATTR_NUM_BARRIERS
	.align		4
        /*0160*/ 	.byte	0x02, 0x4c
        /*0162*/ 	.byte	0x01
	.zero		1


	//----- nvinfo : EIATTR_EXTERNS
	.align		4
        /*0164*/ 	.byte	0x04, 0x0f
        /*0166*/ 	.short	(.L_8521 - .L_8520)


	//   ....[0]....
	.align		4
.L_8520:
        /*0168*/ 	.word	index@(__assertfail)


	//----- nvinfo : EIATTR_MERCURY_ISA_VERSION
	.align		4
.L_8521:
        /*016c*/ 	.byte	0x03, 0x5f
        /*016e*/ 	.short	0x0000


	//----- nvinfo : EIATTR_COOP_GROUP_MASK_REGIDS
	.align		4
        /*0170*/ 	.byte	0x04, 0x29
        /*0172*/ 	.short	(.L_8523 - .L_8522)


	//   ....[0]....
.L_8522:
        /*0174*/ 	.word	0xffffffff


	//   ....[1]....
        /*0178*/ 	.word	0xffffffff


	//   ....[2]....
        /*017c*/ 	.word	0xffffffff


	//   ....[3]....
        /*0180*/ 	.word	0xffffffff


	//   ....[4]....
        /*0184*/ 	.word	0xffffffff


	//   ....[5]....
        /*0188*/ 	.word	0xffffffff


	//   ....[6]....
        /*018c*/ 	.word	0xffffffff


	//   ....[7]....
        /*0190*/ 	.word	0xffffffff


	//   ....[8]....
        /*0194*/ 	.word	0xffffffff


	//   ....[9]....
        /*0198*/ 	.word	0xffffffff


	//   ....[10]....
        /*019c*/ 	.word	0xffffffff


	//   ....[11]....
        /*01a0*/ 	.word	0xffffffff


	//   ....[12]....
        /*01a4*/ 	.word	0xffffffff


	//   ....[13]....
        /*01a8*/ 	.word	0xffffffff


	//   ....[14]....
        /*01ac*/ 	.word	0xffffffff


	//   ....[15]....
        /*01b0*/ 	.word	0xffffffff


	//   ....[16]....
        /*01b4*/ 	.word	0xffffffff


	//   ....[17]....
        /*01b8*/ 	.word	0xffffffff


	//   ....[18]....
        /*01bc*/ 	.word	0xffffffff


	//   ....[19]....
        /*01c0*/ 	.word	0xffffffff


	//   ....[20]....
        /*01c4*/ 	.word	0xffffffff


	//   ....[21]....
        /*01c8*/ 	.word	0xffffffff


	//   ....[22]....
        /*01cc*/ 	.word	0xffffffff


	//   ....[23]....
        /*01d0*/ 	.word	0xffffffff


	//   ....[24]....
        /*01d4*/ 	.word	0xffffffff


	//   ....[25]....
        /*01d8*/ 	.word	0xffffffff


	//----- nvinfo : EIATTR_COOP_GROUP_INSTR_OFFSETS
	.align		4
.L_8523:
        /*01dc*/ 	.byte	0x04, 0x28
        /*01de*/ 	.short	(.L_8525 - .L_8524)


	//   ....[0]....
.L_8524:
        /*01e0*/ 	.word	0x00000b00


	//   ....[1]....
        /*01e4*/ 	.word	0x00000b20


	//   ....[2]....
        /*01e8*/ 	.word	0x00000b40


	//   ....[3]....
        /*01ec*/ 	.word	0x00000bf0


	//   ....[4]....
        /*01f0*/ 	.word	0x00000c10


	//   ....[5]....
        /*01f4*/ 	.word	0x00000c30


	//   ....[6]....
        /*01f8*/ 	.word	0x000019f0


	//   ....[7]....
        /*01fc*/ 	.word	0x00001a50


	//   ....[8]....
        /*0200*/ 	.word	0x00001a80


	//   ....[9]....
        /*0204*/ 	.word	0x00001aa0


	//   ....[10]....
        /*0208*/ 	.word	0x00001ac0


	//   ....[11]....
        /*020c*/ 	.word	0x00001b10


	//   ....[12]....
        /*0210*/ 	.word	0x00001b30


	//   ....[13]....
        /*0214*/ 	.word	0x00001b50


	//   ....[14]....
        /*0218*/ 	.word	0x000033c0


	//   ....[15]....
        /*021c*/ 	.word	0x00003430


	//   ....[16]....
        /*0220*/ 	.word	0x00003490


	//   ....[17]....
        /*0224*/ 	.word	0x000034f0


	//   ....[18]....
        /*0228*/ 	.word	0x00003570


	//   ....[19]....
        /*022c*/ 	.word	0x000035f0


	//   ....[20]....
        /*0230*/ 	.word	0x00003660


	//   ....[21]....
        /*0234*/ 	.word	0x000036d0


	//   ....[22]....
        /*0238*/ 	.word	0x00003740


	//   ....[23]....
        /*023c*/ 	.word	0x000037b0


	//   ....[24]....
        /*0240*/ 	.word	0x00003820


	//   ....[25]....
        /*0244*/ 	.word	0x00003890


	//----- nvinfo : EIATTR_SYSCALL_OFFSETS
	.align		4
.L_8525:
        /*0248*/ 	.byte	0x04, 0x46
        /*024a*/ 	.short	(.L_8527 - .L_8526)


	//   ....[0]....
.L_8526:
        /*024c*/ 	.word	0x00003220


	//   ....[1]....
        /*0250*/ 	.word	0x00003350


	//----- nvinfo : EIATTR_EXIT_INSTR_OFFSETS
	.align		4
.L_8527:
        /*0254*/ 	.byte	0x04, 0x1c
        /*0256*/ 	.short	(.L_8529 - .L_8528)


	//   ....[0]....
.L_8528:
        /*0258*/ 	.word	0x00002ca0


	//   ....[1]....
        /*025c*/ 	.word	0x00002d70


	//   ....[2]....
        /*0260*/ 	.word	0x000030f0


	//   ....[3]....
        /*0264*/ 	.word	0x00003360


	//----- nvinfo : EIATTR_CTAIDZ_USED
	.align		4
.L_8529:
        /*0268*/ 	.byte	0x01, 0x04
	.zero		2


	//----- nvinfo : EIATTR_CRS_STACK_SIZE
	.align		4
        /*026c*/ 	.byte	0x04, 0x1e
        /*026e*/ 	.short	(.L_8531 - .L_8530)
.L_8530:
        /*0270*/ 	.word	0x00000000
.L_8531:


//--------------------- .nv.info._ZN4vllm25paged_attention_v1_kernelIthLi120ELi16ELi128ELNS_18Fp8KVCacheDataTypeE2ELb1EEEvPT_PKS2_PKT0_S8_ifPKiSA_iPKfiiiSC_SC_iiiii --------------------------
	.section	.nv.info._ZN4vllm25paged_attention_v1_kernelIthLi120ELi16ELi128ELNS_18Fp8KVCacheDataTypeE2ELb1EEEvPT_PKS2_PKT0_S8_ifPKiSA_iPKfiiiSC_SC_iiiii,"",@"SHT_CUDA_INFO"
	.sectionflags	@""
	.align	4


	//----- nvinfo : EIATTR_CUDA_API_VERSION
	.align		4
        /*0000*/ 	.byte	0x04, 0x37
        /*0002*/ 	.short	(.L_8533 - .L_8532)
.L_8532:
        /*0004*/ 	.word	0x00000082


	//----- nvinfo : EIATTR_SW2861232_WAR
	.align		4
.L_8533:
        /*0008*/ 	.byte	0x01, 0x35
	.zero		2


	//----- nvinfo : EIATTR_PARAM_CBANK
	.align		4
        /*000c*/ 	.byte	0x04, 0x0a
        /*000e*/ 	.short	(.L_8535 - .L_8534)
	.align		4
.L_8534:
        /*0010*/ 	.word	index@(.nv.constant0._ZN4vllm25paged_attention_v1_kernelIthLi120ELi16ELi128ELNS_18Fp8KVCacheDataTypeE2ELb1EEEvPT_PKS2_PKT0_S8_ifPKiSA_iPKfiiiSC_SC_iiiii)
        /*0014*/ 	.short	0x0160
        /*0016*/ 	.short	0x007c


	//----- nvinfo : EIATTR_CBANK_PARAM_SIZE
	.align		4
.L_8535:
        /*0018*/ 	.byte	0x03, 0x19
        /*001a*/ 	.short	0x007c


	//----- nvinfo : EIATTR_KPARAM_INFO
	.align		4
        /*001c*/ 	.byte	0x04, 0x17
        /*001e*/ 	.short	(.L_8537 - .L_8536)
.L_8536:
        /*0020*/ 	.word	0x00000000
        /*0024*/ 	.short	0x0013
        /*0026*/ 	.short	0x0078
        /*0028*/ 	.byte	0x00, 0xf0, 0x11, 0x00


	//----- nvinfo : EIATTR_KPARAM_INFO
	.align		4
.L_8537:
        /*002c*/ 	.byte	0x04, 0x17
        /*002e*/ 	.short	(.L_8539 - .L_8538)
.L_8538:
        /*0030*/ 	.word	0x00000000
        /*0034*/ 	.short	0x0012
        /*0036*/ 	.short	0x0074
        /*0038*/ 	.byte	0x00, 0xf0, 0x11, 0x00


	//----- nvinfo : EIATTR_KPARAM_INFO
	.align		4
.L_8539:
        /*003c*/ 	.byte	0x04, 0x17
        /*003e*/ 	.short	(.L_8541 - .L_8540)
.L_8540:
        /*0040*/ 	.word	0x00000000
        /*0044*/ 	.short	0x0011
        /*0046*/ 	.short	0x0070
        /*0048*/ 	.byte	0x00, 0xf0, 0x11, 0x00


	//----- nvinfo : EIATTR_KPARAM_INFO
	.align		4
.L_8541:
        /*004c*/ 	.byte	0x04, 0x17
        /*004e*/ 	.short	(.L_8543 - .L_8542)
.L_8542:
        /*0050*/ 	.word	0x00000000
        /*0054*/ 	.short	0x0010
        /*0056*/ 	.short	0x006c
        /*0058*/ 	.byte	0x00, 0xf0, 0x11, 0x00


	//----- nvinfo : EIATTR_KPARAM_INFO
	.align		4
.L_8543:
        /*005c*/ 	.byte	0x04, 0x17
        /*005e*/ 	.short	(.L_8545 - .L_8544)
.L_8544:
        /*0060*/ 	.word	0x00000000
        /*0064*/ 	.short	0x000f
        /*0066*/ 	.short	0x0068
        /*0068*/ 	.byte	0x00, 0xf0, 0x11, 0x00


	//----- nvinfo : EIATTR_KPARAM_INFO
	.align		4
.L_8545:
        /*006c*/ 	.byte	0x04, 0x17
        /*006e*/ 	.short	(.L_8547 - .L_8546)
.L_8546:
        /*0070*/ 	.word	0x00000000
        /*0074*/ 	.short	0x000e
        /*0076*/ 	.short	0x0060
        /*0078*/ 	.byte	0x00, 0xf0, 0x21, 0x00


	//----- nvinfo : EIATTR_KPARAM_INFO
	.align		4
.L_8547:
        /*007c*/ 	.byte	0x04, 0x17
        /*007e*/ 	.short	(.L_8549 - .L_8548)
.L_8548:
        /*0080*/ 	.word	0x00000000
        /*0084*/ 	.short	0x000d
        /*0086*/ 	.short	0x0058
        /*0088*/ 	.byte	0x00, 0xf0, 0x21, 0x00


	//----- nvinfo : EIATTR_KPARAM_INFO
	.align		4
.L_8549:
        /*008c*/ 	.byte	0x04, 0x17
        /*008e*/ 	.short	(.L_8551 - .L_8550)
.L_8550:
        /*0090*/ 	.word	0x00000000
        /*0094*/ 	.short	0x000c
        /*0096*/ 	.short	0x0050
        /*0098*/ 	.byte	0x00, 0xf0, 0x11, 0x00


	//----- nvinfo : EIATTR_KPARAM_INFO
	.align		4
.L_8551:
        /*009c*/ 	.byte	0x04, 0x17
        /*009e*/ 	.short	(.L_8553 - .L_8552)
.L_8552:
        /*00a0*/ 	.word	0x00000000
        /*00a4*/ 	.short	0x000b
        /*00a6*/ 	.short	0x004c
        /*00a8*/ 	.byte	0x00, 0xf0, 0x11, 0x00


	//----- nvinfo : EIATTR_KPARAM_INFO
	.align		4
.L_8553:
        /*00ac*/ 	.byte	0x04, 0x17
        /*00ae*/ 	.short	(.L_8555 - .L_8554)
.L_8554:
        /*00b0*/ 	.word	0x00000000
        /*00b4*/ 	.short	0x000a
        /*00b6*/ 	.short	0x0048
        /*00b8*/ 	.byte	0x00, 0xf0, 0x11, 0x00


	//----- nvinfo : EIATTR_KPARAM_INFO
	.align		4
.L_8555:
        /*00bc*/ 	.byte	0x04, 0x17
        /*00be*/ 	.short	(.L_8557 - .L_8556)
.L_8556:
        /*00c0*/ 	.word	0x00000000
        /*00c4*/ 	.short	0x0009
        /*00c6*/ 	.short	0x0040
        /*00c8*/ 	.byte	0x00, 0xf0, 0x21, 0x00


	//----- nvinfo : EIATTR_KPARAM_INFO
	.align		4
.L_8557:
        /*00cc*/ 	.byte	0x04, 0x17
        /*00ce*/ 	.short	(.L_8559 - .L_8558)
.L_8558:
        /*00d0*/ 	.word	0x00000000
        /*00d4*/ 	.short	0x0008
        /*00d6*/ 	.short	0x0038
        /*00d8*/ 	.byte	0x00, 0xf0, 0x11, 0x00


	//----- nvinfo : EIATTR_KPARAM_INFO
	.align		4
.L_8559:
        /*00dc*/ 	.byte	0x04, 0x17
        /*00de*/ 	.short	(.L_8561 - .L_8560)
.L_8560:
        /*00e0*/ 	.word	0x00000000
        /*00e4*/ 	.short	0x0007
        /*00e6*/ 	.short	0x0030
        /*00e8*/ 	.byte	0x00, 0xf0, 0x21, 0x00


	//----- nvinfo : EIATTR_KPARAM_INFO
	.align		4
.L_8561:
        /*00ec*/ 	.byte	0x04, 0x17
        /*00ee*/ 	.short	(.L_8563 - .L_8562)
.L_8562:
        /*00f0*/ 	.word	0x00000000
        /*00f4*/ 	.short	0x0006
        /*00f6*/ 	.short	0x0028
        /*00f8*/ 	.byte	0x00, 0xf0, 0x21, 0x00


	//----- nvinfo : EIATTR_KPARAM_INFO
	.align		4
.L_8563:
        /*00fc*/ 	.byte	0x04, 0x17
        /*00fe*/ 	.short	(.L_8565 - .L_8564)
.L_8564:
        /*0100*/ 	.word	0x00000000
        /*0104*/ 	.short	0x0005
        /*0106*/ 	.short	0x0024
        /*0108*/ 	.byte	0x00, 0xf0, 0x11, 0x00


	//----- nvinfo : EIATTR_KPARAM_INFO
	.align		4
.L_8565:
        /*010c*/ 	.byte	0x04, 0x17
        /*010e*/ 	.short	(.L_8567 - .L_8566)
.L_8566:
        /*0110*/ 	.word	0x00000000
        /*0114*/ 	.short	0x0004
        /*0116*/ 	.short	0x0020
        /*0118*/ 	.byte	0x00, 0xf0, 0x11, 0x00


	//----- nvinfo : EIATTR_KPARAM_INFO
	.align		4
.L_8567:
        /*011c*/ 	.byte	0x04, 0x17
        /*011e*/ 	.short	(.L_8569 - .L_8568)
.L_8568:
        /*0120*/ 	.word	0x00000000
        /*0124*/ 	.short	0x0003
        /*0126*/ 	.short	0x0018
        /*0128*/ 	.byte	0x00, 0xf0, 0x21, 0x00


	//----- nvinfo : EIATTR_KPARAM_INFO
	.align		4
.L_8569:
        /*012c*/ 	.byte	0x04, 0x17
        /*012e*/ 	.short	(.L_8571 - .L_8570)
.L_8570:
        /*0130*/ 	.word	0x00000000
        /*0134*/ 	.short	0x0002
        /*0136*/ 	.short	0x0010
        /*0138*/ 	.byte	0x00, 0xf0, 0x21, 0x00


	//----- nvinfo : EIATTR_KPARAM_INFO
	.align		4
.L_8571:
        /*013c*/ 	.byte	0x04, 0x17
        /*013e*/ 	.short	(.L_8573 - .L_8572)
.L_8572:
        /*0140*/ 	.word	0x00000000
        /*0144*/ 	.short	0x0001
        /*0146*/ 	.short	0x0008
        /*0148*/ 	.byte	0x00, 0xf0, 0x21, 0x00


	//----- nvinfo : EIATTR_KPARAM_INFO
	.align		4
.L_8573:
        /*014c*/ 	.byte	0x04, 0x17
        /*014e*/ 	.short	(.L_8575 - .L_8574)
.L_8574:
        /*0150*/ 	.word	0x00000000
        /*0154*/ 	.short	0x0000
        /*0156*/ 	.short	0x0000
        /*0158*/ 	.byte	0x00, 0xf0, 0x21, 0x00


	//----- nvinfo : EIATTR_MAXREG_COUNT
	.align		4
.L_8575:
        /*015c*/ 	.byte	0x03, 0x1b
        /*015e*/ 	.short	0x00ff


	//----- nvinfo : EIATTR_NUM_BARRIERS
	.align		4
        /*0160*/ 	.byte	0x02, 0x4c
        /*0162*/ 	.byte	0x01
	.zero		1


	//----- nvinfo : EIATTR_EXTERNS
	.align		4
        /*0164*/ 	.byte	0x04, 0x0f
        /*0166*/ 	.short	(.L_8577 - .L_8576)


	//   ....[0]....
	.align		4
.L_8576:
        /*0168*/ 	.word	index@(__assertfail)


	//----- nvinfo : EIATTR_MERCURY_ISA_VERSION
	.align		4
.L_8577:
        /*016c*/ 	.byte	0x03, 0x5f
        /*016e*/ 	.short	0x0000


	//----- nvinfo : EIATTR_COOP_GROUP_MASK_REGIDS
	.align		4
        /*0170*/ 	.byte	0x04, 0x29
        /*0172*/ 	.short	(.L_8579 - .L_8578)


	//   ....[0]....
.L_8578:
        /*0174*/ 	.word	0xffffffff


	//   ....[1]....
        /*0178*/ 	.word	0xffffffff


	//   ....[2]....
        /*017c*/ 	.word	0xffffffff


	//   ....[3]....
        /*0180*/ 	.word	0xffffffff


	//   ....[4]....
        /*0184*/ 	.word	0xffffffff


	//   ....[5]....
        /*0188*/ 	.word	0xffffffff


	//   ....[6]....
        /*018c*/ 	.word	0xffffffff


	//   ....[7]....
        /*0190*/ 	.word	0xffffffff


	//   ....[8]....
        /*0194*/ 	.word	0xffffffff


	//   ....[9]....
        /*0198*/ 	.word	0xffffffff


	//   ....[10]....
        /*019c*/ 	.word	0xffffffff


	//   ....[11]....
        /*01a0*/ 	.word	0xffffffff


	//   ....[12]....
        /*01a4*/ 	.word	0xffffffff


	//   ....[13]....
        /*01a8*/ 	.word	0xffffffff


	//   ....[14]....
        /*01ac*/ 	.word	0xffffffff


	//   ....[15]....
        /*01b0*/ 	.word	0xffffffff


	//   ....[16]....
        /*01b4*/ 	.word	0xffffffff


	//   ....[17]....
        /*01b8*/ 	.word	0xffffffff


	//   ....[18]....
        /*01bc*/ 	.word	0xffffffff


	//   ....[19]....
        /*01c0*/ 	.word	0xffffffff


	//   ....[20]....
        /*01c4*/ 	.word	0xffffffff


	//   ....[21]....
        /*01c8*/ 	.word	0xffffffff


	//   ....[22]....
        /*01cc*/ 	.word	0xffffffff


	//   ....[23]....
        /*01d0*/ 	.word	0xffffffff


	//   ....[24]....
        /*01d4*/ 	.word	0xffffffff


	//   ....[25]....
        /*01d8*/ 	.word	0xffffffff


	//----- nvinfo : EIATTR_COOP_GROUP_INSTR_OFFSETS
	.align		4
.L_8579:
        /*01dc*/ 	.byte	0x04, 0x28
        /*01de*/ 	.short	(.L_8581 - .L_8580)


	//   ....[0]....
.L_8580:
        /*01e0*/ 	.word	0x00000b00


	//   ....[1]....
        /*01e4*/ 	.word	0x00000b20


	//   ....[2]....
        /*01e8*/ 	.word	0x00000b40


	//   ....[3]....
        /*01ec*/ 	.word	0x00000bf0


	//   ....[4]....
        /*01f0*/ 	.word	0x00000c10


	//   ....[5]....
        /*01f4*/ 	.word	0x00000c30


	//   ....[6]....
        /*01f8*/ 	.word	0x000019f0


	//   ....[7]....
        /*01fc*/ 	.word	0x00001a50


	//   ....[8]....
        /*0200*/ 	.word	0x00001a80


	//   ....[9]....
        /*0204*/ 	.word	0x00001aa0


	//   ....[10]....
        /*0208*/ 	.word	0x00001ac0


	//   ....[11]....
        /*020c*/ 	.word	0x00001b10


	//   ....[12]....
        /*0210*/ 	.word	0x00001b30


	//   ....[13]....
        /*0214*/ 	.word	0x00001b50


	//   ....[14]....
        /*0218*/ 	.word	0x00003580


	//   ....[15]....
        /*021c*/ 	.word	0x000035f0


	//   ....[16]....
        /*0220*/ 	.word	0x00003650


	//   ....[17]....
        /*0224*/ 	.word	0x000036b0


	//   ....[18]....
        /*0228*/ 	.word	0x00003730


	//   ....[19]....
        /*022c*/ 	.word	0x000037b0


	//   ....[20]....
        /*0230*/ 	.word	0x00003820


	//   ....[21]....
        /*0234*/ 	.word	0x00003890


	//   ....[22]....
        /*0238*/ 	.word	0x00003900


	//   ....[23]....
        /*023c*/ 	.word	0x00003970


	//   ....[24]....
        /*0240*/ 	.word	0x000039e0


	//   ....[25]....
        /*0244*/ 	.word	0x00003a50


	//----- nvinfo : EIATTR_SYSCALL_OFFSETS
	.align		4
.L_8581:
        /*0248*/ 	.byte	0x04, 0x46
        /*024a*/ 	.short	(.L_8583 - .L_8582)


	//   ....[0]....
.L_8582:
        /*024c*/ 	.word	0x000033e0


	//   ....[1]....
        /*0250*/ 	.word	0x00003510


	//----- nvinfo : EIATTR_EXIT_INSTR_OFFSETS
	.align		4
.L_8583:
        /*0254*/ 	.byte	0x04, 0x1c
        /*0256*/ 	.short	(.L_8585 - .L_8584)


	//   ....[0]....
.L_8584:
        /*0258*/ 	.word	0x00002e00


	//   ....[1]....
        /*025c*/ 	.word	0x00003230


	//   ....[2]....
        /*0260*/ 	.word	0x000032b0


	//   ....[3]....
        /*0264*/ 	.word	0x00003520


	//----- nvinfo : EIATTR_CTAIDZ_USED
	.align		4
.L_8585:
        /*0268*/ 	.byte	0x01, 0x04
	.zero		2


	//----- nvinfo : EIATTR_CRS_STACK_SIZE
	.align		4
        /*026c*/ 	.byte	0x04, 0x1e
        /*026e*/ 	.short	(.L_8587 - .L_8586)
.L_8586:
        /*0270*/ 	.word	0x00000000
.L_8587:


//--------------------- .nv.info._ZN4vllm25paged_attention_v1_kernelIthLi112ELi16ELi128ELNS_18Fp8KVCacheDataTypeE2ELb1EEEvPT_PKS2_PKT0_S8_ifPKiSA_iPKfiiiSC_SC_iiiii --------------------------
	.section	.nv.info._ZN4vllm25paged_attention_v1_kernelIthLi112ELi16ELi128ELNS_18Fp8KVCacheDataTypeE2ELb1EEEvPT_PKS2_PKT0_S8_ifPKiSA_iPKfiiiSC_SC_iiiii,"",@"SHT_CUDA_INFO"
	.sectionflags	@""
	.align	4


	//----- nvinfo : EIATTR_CUDA_API_VERSION
	.align		4
        /*0000*/ 	.byte	0x04, 0x37
        /*0002*/ 	.short	(.L_8589 - .L_8588)
.L_8588:
        /*0004*/ 	.word	0x00000082


	//----- nvinfo : EIATTR_SW2861232_WAR
	.align		4
.L_8589:
        /*0008*/ 	.byte	0x01, 0x35
	.zero		2


	//----- nvinfo : EIATTR_PARAM_CBANK
	.align		4
        /*000c*/ 	.byte	0x04, 0x0a
        /*000e*/ 	.short	(.L_8591 - .L_8590)
	.align		4
.L_8590:
        /*0010*/ 	.word	index@(.nv.constant0._ZN4vllm25paged_attention_v1_kernelIthLi112ELi16ELi128ELNS_18Fp8KVCacheDataTypeE2ELb1EEEvPT_PKS2_PKT0_S8_ifPKiSA_iPKfiiiSC_SC_iiiii)
        /*0014*/ 	.short	0x0160
        /*0016*/ 	.short	0x007c


	//----- nvinfo : EIATTR_CBANK_PARAM_SIZE
	.align		4
.L_8591:
        /*0018*/ 	.byte	0x03, 0x19
        /*001a*/ 	.short	0x007c


	//----- nvinfo : EIATTR_KPARAM_INFO
	.align		4
        /*001c*/ 	.byte	0x04, 0x17
        /*001e*/ 	.short	(.L_8593 - .L_8592)
.L_8592:
        /*0020*/ 	.word	0x00000000
        /*0024*/ 	.short	0x0013
        /*0026*/ 	.short	0x0078
        /*0028*/ 	.byte	0x00, 0xf0, 0x11, 0x00


	//----- nvinfo : EIATTR_KPARAM_INFO
	.align		4
.L_8593:
        /*002c*/ 	.byte	0x04, 0x17
        /*002e*/ 	.short	(.L_8595 - .L_8594)
.L_8594:
        /*0030*/ 	.word	0x00000000
        /*0034*/ 	.short	0x0012
        /*0036*/ 	.short	0x0074
        /*0038*/ 	.byte	0x00, 0xf0, 0x11, 0x00


	//----- nvinfo : EIATTR_KPARAM_INFO
	.align		4
.L_8595:
        /*003c*/ 	.byte	0x04, 0x17
        /*003e*/ 	.short	(.L_8597 - .L_8596)
.L_8596:
        /*0040*/ 	.word	0x00000000
        /*0044*/ 	.short	0x0011
        /*0046*/ 	.short	0x0070
        /*0048*/ 	.byte	0x00, 0xf0, 0x11, 0x00


	//----- nvinfo : EIATTR_KPARAM_INFO
	.align		4
.L_8597:
        /*004c*/ 	.byte	0x04, 0x17
        /*004e*/ 	.short	(.L_8599 - .L_8598)
.L_8598:
        /*0050*/ 	.word	0x00000000
        /*0054*/ 	.short	0x0010
        /*0056*/ 	.short	0x006c
        /*0058*/ 	.byte	0x00, 0xf0, 0x11, 0x00


	//----- nvinfo : EIATTR_KPARAM_INFO
	.align		4
.L_8599:
        /*005c*/ 	.byte	0x04, 0x17
        /*005e*/ 	.short	(.L_8601 - .L_8600)
.L_8600:
        /*0060*/ 	.word	0x00000000
        /*0064*/ 	.short	0x000f
        /*0066*/ 	.short	0x0068
        /*0068*/ 	.byte	0x00, 0xf0, 0x11, 0x00


	//----- nvinfo : EIATTR_KPARAM_INFO
	.align		4
.L_8601:
        /*006c*/ 	.byte	0x04, 0x17
        /*006e*/ 	.short	(.L_8603 - .L_8602)
.L_8602:
        /*0070*/ 	.word	0x00000000
        /*0074*/ 	.short	0x000e
        /*0076*/ 	.short	0x0060
        /*0078*/ 	.byte	0x00, 0xf0, 0x21, 0x00


	//----- nvinfo : EIATTR_KPARAM_INFO
	.align		4
.L_8603:
        /*007c*/ 	.byte	0x04, 0x17
        /*007e*/ 	.short	(.L_8605 - .L_8604)
.L_8604:
        /*0080*/ 	.word	0x00000000
        /*0084*/ 	.short	0x000d
        /*0086*/ 	.short	0x0058
        /*0088*/ 	.byte	0x00, 0xf0, 0x21, 0x00


	//----- nvinfo : EIATTR_KPARAM_INFO
	.align		4
.L_8605:
        /*008c*/ 	.byte	0x04, 0x17
        /*008e*/ 	.short	(.L_8607 - .L_8606)
.L_8606:
        /*0090*/ 	.word	0x00000000
        /*0094*/ 	.short	0x000c
        /*0096*/ 	.short	0x0050
        /*0098*/ 	.byte	0x00, 0xf0, 0x11, 0x00


	//----- nvinfo : EIATTR_KPARAM_INFO
	.align		4
.L_8607:
        /*009c*/ 	.byte	0x04, 0x17
        /*009e*/ 	.short	(.L_8609 - .L_8608)
.L_8608:
        /*00a0*/ 	.word	0x00000000
        /*00a4*/ 	.short	0x000b
        /*00a6*/ 	.short	0x004c
        /*00a8*/ 	.byte	0x00, 0xf0, 0x11, 0x00


	//----- nvinfo : EIATTR_KPARAM_INFO
	.align		4
.L_8609:
        /*00ac*/ 	.byte	0x04, 0x17
        /*00ae*/ 	.short	(.L_8611 - .L_8610)
.L_8610:
        /*00b0*/ 	.word	0x00000000
        /*00b4*/ 	.short	0x000a
        /*00b6*/ 	.short	0x0048
        /*00b8*/ 	.byte	0x00, 0xf0, 0x11, 0x00


	//----- nvinfo : EIATTR_KPARAM_INFO
	.align		4
.L_8611:
        /*00bc*/ 	.byte	0x04, 0x17
        /*00be*/ 	.short	(.L_8613 - .L_8612)
.L_8612:
        /*00c0*/ 	.word	0x00000000
        /*00c4*/ 	.short	0x0009
        /*00c6*/ 	.short	0x0040
        /*00c8*/ 	.byte	0x00, 0xf0, 0x21, 0x00


	//----- nvinfo : EIATTR_KPARAM_INFO
	.align		4
.L_8613:
        /*00cc*/ 	.byte	0x04, 0x17
        /*00ce*/ 	.short	(.L_8615 - .L_8614)
.L_8614:
        /*00d0*/ 	.word	0x00000000
        /*00d4*/ 	.short	0x0008
        /*00d6*/ 	.short	0x0038
        /*00d8*/ 	.byte	0x00, 0xf0, 0x11, 0x00


	//----- nvinfo : EIATTR_KPARAM_INFO
	.align		4
.L_8615:
        /*00dc*/ 	.byte	0x04, 0x17
        /*00de*/ 	.short	(.L_8617 - .L_8616)
.L_8616:
        /*00e0*/ 	.word	0x00000000
        /*00e4*/ 	.short	0x0007
        /*00e6*/ 	.short	0x0030
        /*00e8*/ 	.byte	0x00, 0xf0, 0x21, 0x00


	//----- nvinfo : EIATTR_KPARAM_INFO
	.align		4
.L_8617:
        /*00ec*/ 	.byte	0x04, 0x17
        /*00ee*/ 	.short	(.L_8619 - .L_8618)
.L_8618:
        /*00f0*/ 	.word	0x00000000
        /*00f4*/ 	.short	0x0006
        /*00f6*/ 	.short	0x0028
        /*00f8*/ 	.byte	0x00, 0xf0, 0x21, 0x00


	//----- nvinfo : EIATTR_KPARAM_INFO
	.align		4
.L_8619:
        /*00fc*/ 	.byte	0x04, 0x17
        /*00fe*/ 	.short	(.L_8621 - .L_8620)
.L_8620:
        /*0100*/ 	.word	0x00000000
        /*0104*/ 	.short	0x0005
        /*0106*/ 	.short	0x0024
        /*0108*/ 	.byte	0x00, 0xf0, 0x11, 0x00


	//----- nvinfo : EIATTR_KPARAM_INFO
	.align		4
.L_8621:
        /*010c*/ 	.byte	0x04, 0x17
        /*010e*/ 	.short	(.L_8623 - .L_8622)
.L_8622:
        /*0110*/ 	.word	0x00000000
        /*0114*/ 	.short	0x0004
        /*0116*/ 	.short	0x0020
        /*0118*/ 	.byte	0x00, 0xf0, 0x11, 0x00


	//----- nvinfo : EIATTR_KPARAM_INFO
	.align		4
.L_8623:
        /*011c*/ 	.byte	0x04, 0x17
        /*011e*/ 	.short	(.L_8625 - .L_8624)
.L_8624:
        /*0120*/ 	.word	0x00000000
        /*0124*/ 	.short	0x0003
        /*0126*/ 	.short	0x0018
        /*0128*/ 	.byte	0x00, 0xf0, 0x21, 0x00


	//----- nvinfo : EIATTR_KPARAM_INFO
	.align		4
.L_8625:
        /*012c*/ 	.byte	0x04, 0x17
        /*012e*/ 	.short	(.L_8627 - .L_8626)
.L_8626:
        /*0130*/ 	.word	0x00000000
        /*0134*/ 	.short	0x0002
        /*0136*/ 	.short	0x0010
        /*0138*/ 	.byte	0x00, 0xf0, 0x21, 0x00


	//----- nvinfo : EIATTR_KPARAM_INFO
	.align		4
.L_8627:
        /*013c*/ 	.byte	0x04, 0x17
        /*013e*/ 	.short	(.L_8629 - .L_8628)
.L_8628:
        /*0140*/ 	.word	0x00000000
        /*0144*/ 	.short	0x0001
        /*0146*/ 	.short	0x0008
        /*0148*/ 	.byte	0x00, 0xf0, 0x21, 0x00


	//----- nvinfo : EIATTR_KPARAM_INFO
	.align		4
.L_8629:
        /*014c*/ 	.byte	0x04, 0x17
        /*014e*/ 	.short	(.L_8631 - .L_8630)
.L_8630:
        /*0150*/ 	.word	0x00000000
        /*0154*/ 	.short	0x0000
        /*0156*/ 	.short	0x0000
        /*0158*/ 	.byte	0x00, 0xf0, 0x21, 0x00


	//----- nvinfo : EIATTR_MAXREG_COUNT
	.align		4
.L_8631:
        /*015c*/ 	.byte	0x03, 0x1b
        /*015e*/ 	.short	0x00ff


	//----- nvinfo : EIATTR_NUM_BARRIERS
	.align		4
        /*0160*/ 	.byte	0x02, 0x4c
        /*0162*/ 	.byte	0x01
	.zero		1


	//----- nvinfo : EIATTR_EXTERNS
	.align		4
        /*0164*/ 	.byte	0x04, 0x0f
        /*0166*/ 	.short	(.L_8633 - .L_8632)


	//   ....[0]....
	.align		4
.L_8632:
        /*0168*/ 	.word	index@(__assertfail)


	//----- nvinfo : EIATTR_MERCURY_ISA_VERSION
	.align		4
.L_8633:
        /*016c*/ 	.byte	0x03, 0x5f
        /*016e*/ 	.short	0x0000


	//----- nvinfo : EIATTR_COOP_GROUP_MASK_REGIDS
	.align		4
        /*0170*/ 	.byte	0x04, 0x29
        /*0172*/ 	.short	(.L_8635 - .L_8634)


	//   ....[0]....
.L_8634:
        /*0174*/ 	.word	0xffffffff


	//   ....[1]....
        /*0178*/ 	.word	0xffffffff


	//   ....[2]....
        /*017c*/ 	.word	0xffffffff


	//   ....[3]....
        /*0180*/ 	.word	0xffffffff


	//   ....[4]....
        /*0184*/ 	.word	0xffffffff


	//   ....[5]....
        /*0188*/ 	.word	0xffffffff


	//   ....[6]....
        /*018c*/ 	.word	0xffffffff


	//   ....[7]....
        /*0190*/ 	.word	0xffffffff


	//   ....[8]....
        /*0194*/ 	.word	0xffffffff


	//   ....[9]....
        /*0198*/ 	.word	0xffffffff


	//   ....[10]....
        /*019c*/ 	.word	0xffffffff


	//   ....[11]....
        /*01a0*/ 	.word	0xffffffff


	//   ....[12]....
        /*01a4*/ 	.word	0xffffffff


	//   ....[13]....
        /*01a8*/ 	.word	0xffffffff


	//   ....[14]....
        /*01ac*/ 	.word	0xffffffff


	//   ....[15]....
        /*01b0*/ 	.word	0xffffffff


	//   ....[16]....
        /*01b4*/ 	.word	0xffffffff


	//   ....[17]....
        /*01b8*/ 	.word	0xffffffff


	//   ....[18]....
        /*01bc*/ 	.word	0xffffffff


	//   ....[19]....
        /*01c0*/ 	.word	0xffffffff


	//   ....[20]....
        /*01c4*/ 	.word	0xffffffff


	//   ....[21]....
        /*01c8*/ 	.word	0xffffffff


	//   ....[22]....
        /*01cc*/ 	.word	0xffffffff


	//   ....[23]....
        /*01d0*/ 	.word	0xffffffff


	//   ....[24]....
        /*01d4*/ 	.word	0xffffffff


	//----- nvinfo : EIATTR_COOP_GROUP_INSTR_OFFSETS
	.align		4
.L_8635:
        /*01d8*/ 	.byte	0x04, 0x28
        /*01da*/ 	.short	(.L_8637 - .L_8636)


	//   ....[0]....
.L_8636:
        /*01dc*/ 	.word	0x00000af0


	//   ....[1]....
        /*01e0*/ 	.word	0x00000b10


	//   ....[2]....
        /*01e4*/ 	.word	0x00000b30


	//   ....[3]....
        /*01e8*/ 	.word	0x00000be0


	//   ....[4]....
        /*01ec*/ 	.word	0x00000c00


	//   ....[5]....
        /*01f0*/ 	.word	0x00000c20


	//   ....[6]....
        /*01f4*/ 	.word	0x000019e0


	//   ....[7]....
        /*01f8*/ 	.word	0x00001a40


	//   ....[8]....
        /*01fc*/ 	.word	0x00001a70


	//   ....[9]....
        /*0200*/ 	.word	0x00001a90


	//   ....[10]....
        /*0204*/ 	.word	0x00001ab0


	//   ....[11]....
        /*0208*/ 	.word	0x00001b00


	//   ....[12]....
        /*020c*/ 	.word	0x00001b20


	//   ....[13]....
        /*0210*/ 	.word	0x00001b40


	//   ....[14]....
        /*0214*/ 	.word	0x000032d0


	//   ....[15]....
        /*0218*/ 	.word	0x00003350


	//   ....[16]....
        /*021c*/ 	.word	0x000033b0


	//   ....[17]....
        /*0220*/ 	.word	0x00003410


	//   ....[18]....
        /*0224*/ 	.word	0x00003490


	//   ....[19]....
        /*0228*/ 	.word	0x00003510


	//   ....[20]....
        /*022c*/ 	.word	0x00003580


	//   ....[21]....
        /*0230*/ 	.word	0x000035f0


	//   ....[22]....
        /*0234*/ 	.word	0x00003660


	//   ....[23]....
        /*0238*/ 	.word	0x000036d0


	//   ....[24]....
        /*023c*/ 	.word	0x00003740


	//----- nvinfo : EIATTR_SYSCALL_OFFSETS
	.align		4
.L_8637:
        /*0240*/ 	.byte	0x04, 0x46
        /*0242*/ 	.short	(.L_8639 - .L_8638)


	//   ....[0]....
.L_8638:
        /*0244*/ 	.word	0x00003130


	//   ....[1]....
        /*0248*/ 	.word	0x00003260


	//----- nvinfo : EIATTR_EXIT_INSTR_OFFSETS
	.align		4
.L_8639:
        /*024c*/ 	.byte	0x04, 0x1c
        /*024e*/ 	.short	(.L_8641 - .L_8640)


	//   ....[0]....
.L_8640:
        /*0250*/ 	.word	0x00002c20


	//   ....[1]....
        /*0254*/ 	.word	0x00002cf0


	//   ....[2]....
        /*0258*/ 	.word	0x00003000


	//   ....[3]....
        /*025c*/ 	.word	0x00003270


	//----- nvinfo : EIATTR_CTAIDZ_USED
	.align		4
.L_8641:
        /*0260*/ 	.byte	0x01, 0x04
	.zero		2


	//----- nvinfo : EIATTR_CRS_STACK_SIZE
	.align		4
        /*0264*/ 	.byte	0x04, 0x1e
        /*0266*/ 	.short	(.L_8643 - .L_8642)
.L_8642:
        /*0268*/ 	.word	0x00000000
.L_8643:


//--------------------- .nv.info._ZN4vllm25paged_attention_v1_kernelIthLi96ELi16ELi128ELNS_18Fp8KVCacheDataTypeE2ELb1EEEvPT_PKS2_PKT0_S8_ifPKiSA_iPKfiiiSC_SC_iiiii --------------------------
	.section	.nv.info._ZN4vllm25paged_attention_v1_kernelIthLi96ELi16ELi128ELNS_18Fp8KVCacheDataTypeE2ELb1EEEvPT_PKS2_PKT0_S8_ifPKiSA_iPKfiiiSC_SC_iiiii,"",@"SHT_CUDA_INFO"
	.sectionflags	@""
	.align	4


	//----- nvinfo : EIATTR_CUDA_API_VERSION
	.align		4
        /*0000*/ 	.byte	0x04, 0x37
        /*0002*/ 	.short	(.L_8645 - .L_8644)
.L_8644:
        /*0004*/ 	.word	0x00000082


	//----- nvinfo : EIATTR_SW2861232_WAR
	.align		4
.L_8645:
        /*0008*/ 	.byte	0x01, 0x35
	.zero		2


	//----- nvinfo : EIATTR_PARAM_CBANK
	.align		4
        /*000c*/ 	.byte	0x04, 0x0a
        /*000e*/ 	.short	(.L_8647 - .L_8646)
	.align		4
.L_8646:
        /*0010*/ 	.word	index@(.nv.constant0._ZN4vllm25paged_attention_v1_kernelIthLi96ELi16ELi128ELNS_18Fp8KVCacheDataTypeE2ELb1EEEvPT_PKS2_PKT0_S8_ifPKiSA_iPKfiiiSC_SC_iiiii)
        /*0014*/ 	.short	0x0160
        /*0016*/ 	.short	0x007c


	//----- nvinfo : EIATTR_CBANK_PARAM_SIZE
	.align		4
.L_8647:
        /*0018*/ 	.byte	0x03, 0x19
        /*001a*/ 	.short	0x007c


	//----- nvinfo : EIATTR_KPARAM_INFO
	.align		4
        /*001c*/ 	.byte	0x04, 0x17
        /*001e*/ 	.short	(.L_8649 - .L_8648)
.L_8648:
        /*0020*/ 	.word	0x00000000
        /*0024*/ 	.short	0x0013
        /*0026*/ 	.short	0x0078
        /*0028*/ 	.byte	0x00, 0xf0, 0x11, 0x00


	//----- nvinfo : EIATTR_KPARAM_INFO
	.align		4
.L_8649:
        /*002c*/ 	.byte	0x04, 0x17
        /*002e*/ 	.short	(.L_8651 - .L_8650)
.L_8650:
        /*0030*/ 	.word	0x00000000
        /*0034*/ 	.short	0x0012
        /*0036*/ 	.short	0x0074
        /*0038*/ 	.byte	0x00, 0xf0, 0x11, 0x00


	//----- nvinfo : EIATTR_KPARAM_INFO
	.align		4
.L_8651:
        /*003c*/ 	.byte	0x04, 0x17
        /*003e*/ 	.short	(.L_8653 - .L_8652)
.L_8652:
        /*0040*/ 	.word	0x00000000
        /*0044*/ 	.short	0x0011
        /*0046*/ 	.short	0x0070
        /*0048*/ 	.byte	0x00, 0xf0, 0x11, 0x00


	//----- nvinfo : EIATTR_KPARAM_INFO
	.align		4
.L_8653:
        /*004c*/ 	.byte	0x04, 0x17
        /*004e*/ 	.short	(.L_8655 - .L_8654)
.L_8654:
        /*0050*/ 	.word	0x00000000
        /*0054*/ 	.short	0x0010
        /*0056*/ 	.short	0x006c
        /*0058*/ 	.byte	0x00, 0xf0, 0x11, 0x00


	//----- nvinfo : EIATTR_KPARAM_INFO
	.align		4
.L_8655:
        /*005c*/ 	.byte	0x04, 0x17
        /*005e*/ 	.short	(.L_8657 - .L_8656)
.L_8656:
        /*0060*/ 	.word	0x00000000
        /*0064*/ 	.short	0x000f
        /*0066*/ 	.short	0x0068
        /*0068*/ 	.byte	0x00, 0xf0, 0x11, 0x00


	//----- nvinfo : EIATTR_KPARAM_INFO
	.align		4
.L_8657:
        /*006c*/ 	.byte	0x04, 0x17
        /*006e*/ 	.short	(.L_8659 - .L_8658)
.L_8658:
        /*0070*/ 	.word	0x00000000
        /*0074*/ 	.short	0x000e
        /*0076*/ 	.short	0x0060
        /*0078*/ 	.byte	0x00, 0xf0, 0x21, 0x00


	//----- nvinfo : EIATTR_KPARAM_INFO
	.align		4
.L_8659:
        /*007c*/ 	.byte	0x04, 0x17
        /*007e*/ 	.short	(.L_8661 - .L_8660)
.L_8660:
        /*0080*/ 	.word	0x00000000
        /*0084*/ 	.short	0x000d
        /*0086*/ 	.short	0x0058
        /*0088*/ 	.byte	0x00, 0xf0, 0x21, 0x00


	//----- nvinfo : EIATTR_KPARAM_INFO
	.align		4
.L_8661:
        /*008c*/ 	.byte	0x04, 0x17
        /*008e*/ 	.short	(.L_8663 - .L_8662)
.L_8662:
        /*0090*/ 	.word	0x00000000
        /*0094*/ 	.short	0x000c
        /*0096*/ 	.short	0x0050
        /*0098*/ 	.byte	0x00, 0xf0, 0x11, 0x00


	//----- nvinfo : EIATTR_KPARAM_INFO
	.align		4
.L_8663:
        /*009c*/ 	.byte	0x04, 0x17
        /*009e*/ 	.short	(.L_8665 - .L_8664)
.L_8664:
        /*00a0*/ 	.word	0x00000000
        /*00a4*/ 	.short	0x000b
        /*00a6*/ 	.short	0x004c
        /*00a8*/ 	.byte	0x00, 0xf0, 0x11, 0x00


	//----- nvinfo : EIATTR_KPARAM_INFO
	.align		4
.L_8665:
        /*00ac*/ 	.byte	0x04, 0x17
        /*00ae*/ 	.short	(.L_8667 - .L_8666)
.L_8666:
        /*00b0*/ 	.word	0x00000000
        /*00b4*/ 	.short	0x000a
        /*00b6*/ 	.short	0x0048
        /*00b8*/ 	.byte	0x00, 0xf0, 0x11, 0x00


	//----- nvinfo : EIATTR_KPARAM_INFO
	.align		4
.L_8667:
        /*00bc*/ 	.byte	0x04, 0x17
        /*00be*/ 	.short	(.L_8669 - .L_8668)
.L_8668:
        /*00c0*/ 	.word	0x00000000
        /*00c4*/ 	.short	0x0009
        /*00c6*/ 	.short	0x0040
        /*00c8*/ 	.byte	0x00, 0xf0, 0x21, 0x00


	//----- nvinfo : EIATTR_KPARAM_INFO
	.align		4
.L_8669:
        /*00cc*/ 	.byte	0x04, 0x17
        /*00ce*/ 	.short	(.L_8671 - .L_8670)
.L_8670:
        /*00d0*/ 	.word	0x00000000
        /*00d4*/ 	.short	0x0008
        /*00d6*/ 	.short	0x0038
        /*00d8*/ 	.byte	0x00, 0xf0, 0x11, 0x00


	//----- nvinfo : EIATTR_KPARAM_INFO
	.align		4
.L_8671:
        /*00dc*/ 	.byte	0x04, 0x17
        /*00de*/ 	.short	(.L_8673 - .L_8672)
.L_8672:
        /*00e0*/ 	.word	0x00000000
        /*00e4*/ 	.short	0x0007
        /*00e6*/ 	.short	0x0030
        /*00e8*/ 	.byte	0x00, 0xf0, 0x21, 0x00


	//----- nvinfo : EIATTR_KPARAM_INFO
	.align		4
.L_8673:
        /*00ec*/ 	.byte	0x04, 0x17
        /*00ee*/ 	.short	(.L_8675 - .L_8674)
.L_8674:
        /*00f0*/ 	.word	0x00000000
        /*00f4*/ 	.short	0x0006
        /*00f6*/ 	.short	0x0028
        /*00f8*/ 	.byte	0x00, 0xf0, 0x21, 0x00


	//----- nvinfo : EIATTR_KPARAM_INFO
	.align		4
.L_8675:
        /*00fc*/ 	.byte	0x04, 0x17
        /*00fe*/ 	.short	(.L_8677 - .L_8676)
.L_8676:
        /*0100*/ 	.word	0x00000000
        /*0104*/ 	.short	0x0005
        /*0106*/ 	.short	0x0024
        /*0108*/ 	.byte	0x00, 0xf0, 0x11, 0x00


	//----- nvinfo : EIATTR_KPARAM_INFO
	.align		4
.L_8677:
        /*010c*/ 	.byte	0x04, 0x17
        /*010e*/ 	.short	(.L_8679 - .L_8678)
.L_8678:
        /*0110*/ 	.word	0x00000000
        /*0114*/ 	.short	0x0004
        /*0116*/ 	.short	0x0020
        /*0118*/ 	.byte	0x00, 0xf0, 0x11, 0x00


	//----- nvinfo : EIATTR_KPARAM_INFO
	.align		4
.L_8679:
        /*011c*/ 	.byte	0x04, 0x17
        /*011e*/ 	.short	(.L_8681 - .L_8680)
.L_8680:
        /*0120*/ 	.word	0x00000000
        /*0124*/ 	.short	0x0003
        /*0126*/ 	.short	0x0018
        /*0128*/ 	.byte	0x00, 0xf0, 0x21, 0x00


	//----- nvinfo : EIATTR_KPARAM_INFO
	.align		4
.L_8681:
        /*012c*/ 	.byte	0x04, 0x17
        /*012e*/ 	.short	(.L_8683 - .L_8682)
.L_8682:
        /*0130*/ 	.word	0x00000000
        /*0134*/ 	.short	0x0002
        /*0136*/ 	.short	0x0010
        /*0138*/ 	.byte	0x00, 0xf0, 0x21, 0x00


	//----- nvinfo : EIATTR_KPARAM_INFO
	.align		4
.L_8683:
        /*013c*/ 	.byte	0x04, 0x17
        /*013e*/ 	.short	(.L_8685 - .L_8684)
.L_8684:
        /*0140*/ 	.word	0x00000000
        /*0144*/ 	.short	0x0001
        /*0146*/ 	.short	0x0008
        /*0148*/ 	.byte	0x00, 0xf0, 0x21, 0x00


	//----- nvinfo : EIATTR_KPARAM_INFO
	.align		4
.L_8685:
        /*014c*/ 	.byte	0x04, 0x17
        /*014e*/ 	.short	(.L_8687 - .L_8686)
.L_8686:
        /*0150*/ 	.word	0x00000000
        /*0154*/ 	.short	0x0000
        /*0156*/ 	.short	0x0000
        /*0158*/ 	.byte	0x00, 0xf0, 0x21, 0x00


	//----- nvinfo : EIATTR_MAXREG_COUNT
	.align		4
.L_8687:
        /*015c*/ 	.byte	0x03, 0x1b
        /*015e*/ 	.short	0x00ff


	//----- nvinfo : EIATTR_NUM_BARRIERS
	.align		4
        /*0160*/ 	.byte	0x02, 0x4c
        /*0162*/ 	.byte	0x01
	.zero		1


	//----- nvinfo : EIATTR_EXTERNS
	.align		4
        /*0164*/ 	.byte	0x04, 0x0f
        /*0166*/ 	.short	(.L_8689 - .L_8688)


	//   ....[0]....
	.align		4
.L_8688:
        /*0168*/ 	.word	index@(__assertfail)


	//----- nvinfo : EIATTR_MERCURY_ISA_VERSION
	.align		4
.L_8689:
        /*016c*/ 	.byte	0x03, 0x5f
        /*016e*/ 	.short	0x0000


	//----- nvinfo : EIATTR_COOP_GROUP_MASK_REGIDS
	.align		4
        /*0170*/ 	.byte	0x04, 0x29
        /*0172*/ 	.short	(.L_8691 - .L_8690)


	//   ....[0]....
.L_8690:
        /*0174*/ 	.word	0xffffffff


	//   ....[1]....
        /*0178*/ 	.word	0xffffffff


	//   ....[2]....
        /*017c*/ 	.word	0xffffffff


	//   ....[3]....
        /*0180*/ 	.word	0xffffffff


	//   ....[4]....
        /*0184*/ 	.word	0xffffffff


	//   ....[5]....
        /*0188*/ 	.word	0xffffffff


	//   ....[6]....
        /*018c*/ 	.word	0xffffffff


	//   ....[7]....
        /*0190*/ 	.word	0xffffffff


	//   ....[8]....
        /*0194*/ 	.word	0xffffffff


	//   ....[9]....
        /*0198*/ 	.word	0xffffffff


	//   ....[10]....
        /*019c*/ 	.word	0xffffffff


	//   ....[11]....
        /*01a0*/ 	.word	0xffffffff


	//   ....[12]....
        /*01a4*/ 	.word	0xffffffff


	//   ....[13]....
        /*01a8*/ 	.word	0xffffffff


	//   ....[14]....
        /*01ac*/ 	.word	0xffffffff


	//   ....[15]....
        /*01b0*/ 	.word	0xffffffff


	//   ....[16]....
        /*01b4*/ 	.word	0xffffffff


	//   ....[17]....
        /*01b8*/ 	.word	0xffffffff


	//   ....[18]....
        /*01bc*/ 	.word	0xffffffff


	//   ....[19]....
        /*01c0*/ 	.word	0xffffffff


	//   ....[20]....
        /*01c4*/ 	.word	0xffffffff


	//   ....[21]....
        /*01c8*/ 	.word	0xffffffff


	//   ....[22]....
        /*01cc*/ 	.word	0xffffffff


	//   ....[23]....
        /*01d0*/ 	.word	0xffffffff


	//----- nvinfo : EIATTR_COOP_GROUP_INSTR_OFFSETS
	.align		4
.L_8691:
        /*01d4*/ 	.byte	0x04, 0x28
        /*01d6*/ 	.short	(.L_8693 - .L_8692)


	//   ....[0]....
.L_8692:
        /*01d8*/ 	.word	0x00000b00


	//   ....[1]....
        /*01dc*/ 	.word	0x00000b20


	//   ....[2]....
        /*01e0*/ 	.word	0x00000b40


	//   ....[3]....
        /*01e4*/ 	.word	0x00000bf0


	//   ....[4]....
        /*01e8*/ 	.word	0x00000c10


	//   ....[5]....
        /*01ec*/ 	.word	0x00000c30


	//   ....[6]....
        /*01f0*/ 	.word	0x000019f0


	//   ....[7]....
        /*01f4*/ 	.word	0x00001a50


	//   ....[8]....
        /*01f8*/ 	.word	0x00001a80


	//   ....[9]....
        /*01fc*/ 	.word	0x00001aa0


	//   ....[10]....
        /*0200*/ 	.word	0x00001ac0


	//   ....[11]....
        /*0204*/ 	.word	0x00001b10


	//   ....[12]....
        /*0208*/ 	.word	0x00001b30


	//   ....[13]....
        /*020c*/ 	.word	0x00001b50


	//   ....[14]....
        /*0210*/ 	.word	0x000031f0


	//   ....[15]....
        /*0214*/ 	.word	0x00003270


	//   ....[16]....
        /*0218*/ 	.word	0x000032e0


	//   ....[17]....
        /*021c*/ 	.word	0x00003350


	//   ....[18]....
        /*0220*/ 	.word	0x000033d0


	//   ....[19]....
        /*0224*/ 	.word	0x00003450


	//   ....[20]....
        /*0228*/ 	.word	0x000034c0


	//   ....[21]....
        /*022c*/ 	.word	0x00003530


	//   ....[22]....
        /*0230*/ 	.word	0x000035a0


	//   ....[23]....
        /*0234*/ 	.word	0x00003610


	//----- nvinfo : EIATTR_SYSCALL_OFFSETS
	.align		4
.L_8693:
        /*0238*/ 	.byte	0x04, 0x46
        /*023a*/ 	.short	(.L_8695 - .L_8694)


	//   ....[0]....
.L_8694:
        /*023c*/ 	.word	0x00003050


	//   ....[1]....
        /*0240*/ 	.word	0x00003180


	//----- nvinfo : EIATTR_EXIT_INSTR_OFFSETS
	.align		4
.L_8695:
        /*0244*/ 	.byte	0x04, 0x1c
        /*0246*/ 	.short	(.L_8697 - .L_8696)


	//   ....[0]....
.L_8696:
        /*0248*/ 	.word	0x00002bb0


	//   ....[1]....
        /*024c*/ 	.word	0x00002c80


	//   ....[2]....
        /*0250*/ 	.word	0x00002f20


	//   ....[3]....
        /*0254*/ 	.word	0x00003190


	//----- nvinfo : EIATTR_CTAIDZ_USED
	.align		4
.L_8697:
        /*0258*/ 	.byte	0x01, 0x04
	.zero		2


	//----- nvinfo : EIATTR_CRS_STACK_SIZE
	.align		4
        /*025c*/ 	.byte	0x04, 0x1e
        /*025e*/ 	.short	(.L_8699 - .L_8698)
.L_8698:
        /*0260*/ 	.word	0x00000000
.L_8699:


//--------------------- .nv.info._ZN4vllm25paged_attention_v1_kernelIthLi80ELi16ELi128ELNS_18Fp8KVCacheDataTypeE2ELb1EEEvPT_PKS2_PKT0_S8_ifPKiSA_iPKfiiiSC_SC_iiiii --------------------------
	.section	.nv.info._ZN4vllm25paged_attention_v1_kernelIthLi80ELi16ELi128ELNS_18Fp8KVCacheDataTypeE2ELb1EEEvPT_PKS2_PKT0_S8_ifPKiSA_iPKfiiiSC_SC_iiiii,"",@"SHT_CUDA_INFO"
	.sectionflags	@""
	.align	4


	//----- nvinfo : EIATTR_CUDA_API_VERSION
	.align		4
        /*0000*/ 	.byte	0x04, 0x37
        /*0002*/ 	.short	(.L_8701 - .L_8700)
.L_8700:
        /*0004*/ 	.word	0x00000082


	//----- nvinfo : EIATTR_SW2861232_WAR
	.align		4
.L_8701:
        /*0008*/ 	.byte	0x01, 0x35
	.zero		2


	//----- nvinfo : EIATTR_PARAM_CBANK
	.align		4
        /*000c*/ 	.byte	0x04, 0x0a
        /*000e*/ 	.short	(.L_8703 - .L_8702)
	.align		4
.L_8702:
        /*0010*/ 	.word	index@(.nv.constant0._ZN4vllm25paged_attention_v1_kernelIthLi80ELi16ELi128ELNS_18Fp8KVCacheDataTypeE2ELb1EEEvPT_PKS2_PKT0_S8_ifPKiSA_iPKfiiiSC_SC_iiiii)
        /*0014*/ 	.short	0x0160
        /*0016*/ 	.short	0x007c


	//----- nvinfo : EIATTR_CBANK_PARAM_SIZE
	.align		4
.L_8703:
        /*0018*/ 	.byte	0x03, 0x19
        /*001a*/ 	.short	0x007c


	//----- nvinfo : EIATTR_KPARAM_INFO
	.align		4
        /*001c*/ 	.byte	0x04, 0x17
        /*001e*/ 	.short	(.L_8705 - .L_8704)
.L_8704:
        /*0020*/ 	.word	0x00000000
        /*0024*/ 	.short	0x0013
        /*0026*/ 	.short	0x0078
        /*0028*/ 	.byte	0x00, 0xf0, 0x11, 0x00


	//----- nvinfo : EIATTR_KPARAM_INFO
	.align		4
.L_8705:
        /*002c*/ 	.byte	0x04, 0x17
        /*002e*/ 	.short	(.L_8707 - .L_8706)
.L_8706:
        /*0030*/ 	.word	0x00000000
        /*0034*/ 	.short	0x0012
        /*0036*/ 	.short	0x0074
        /*0038*/ 	.byte	0x00, 0xf0, 0x11, 0x00


	//----- nvinfo : EIATTR_KPARAM_INFO
	.align		4
.L_8707:
        /*003c*/ 	.byte	0x04, 0x17
        /*003e*/ 	.short	(.L_8709 - .L_8708)
.L_8708:
        /*0040*/ 	.word	0x00000000
        /*0044*/ 	.short	0x0011
        /*0046*/ 	.short	0x0070
        /*0048*/ 	.byte	0x00, 0xf0, 0x11, 0x00


	//----- nvinfo : EIATTR_KPARAM_INFO
	.align		4
.L_8709:
        /*004c*/ 	.byte	0x04, 0x17
        /*004e*/ 	.short	(.L_8711 - .L_8710)
.L_8710:
        /*0050*/ 	.word	0x00000000
        /*0054*/ 	.short	0x0010
        /*0056*/ 	.short	0x006c
        /*0058*/ 	.byte	0x00, 0xf0, 0x11, 0x00


	//----- nvinfo : EIATTR_KPARAM_INFO
	.align		4
.L_8711:
        /*005c*/ 	.byte	0x04, 0x17
        /*005e*/ 	.short	(.L_8713 - .L_8712)
.L_8712:
        /*0060*/ 	.word	0x00000000
        /*0064*/ 	.short	0x000f
        /*0066*/ 	.short	0x0068
        /*0068*/ 	.byte	0x00, 0xf0, 0x11, 0x00


	//----- nvinfo : EIATTR_KPARAM_INFO
	.align		4
.L_8713:
        /*006c*/ 	.byte	0x04, 0x17
        /*006e*/ 	.short	(.L_8715 - .L_8714)
.L_8714:
        /*0070*/ 	.word	0x00000000
        /*0074*/ 	.short	0x000e
        /*0076*/ 	.short	0x0060
        /*0078*/ 	.byte	0x00, 0xf0, 0x21, 0x00


	//----- nvinfo : EIATTR_KPARAM_INFO
	.align		4
.L_8715:
        /*007c*/ 	.byte	0x04, 0x17
        /*007e*/ 	.short	(.L_8717 - .L_8716)
.L_8716:
        /*0080*/ 	.word	0x00000000
        /*0084*/ 	.short	0x000d
        /*0086*/ 	.short	0x0058
        /*0088*/ 	.byte	0x00, 0xf0, 0x21, 0x00


	//----- nvinfo : EIATTR_KPARAM_INFO
	.align		4
.L_8717:
        /*008c*/ 	.byte	0x04, 0x17
        /*008e*/ 	.short	(.L_8719 - .L_8718)
.L_8718:
        /*0090*/ 	.word	0x00000000
        /*0094*/ 	.short	0x000c
        /*0096*/ 	.short	0x0050
        /*0098*/ 	.byte	0x00, 0xf0, 0x11, 0x00


	//----- nvinfo : EIATTR_KPARAM_INFO
	.align		4
.L_8719:
        /*009c*/ 	.byte	0x04, 0x17
        /*009e*/ 	.short	(.L_8721 - .L_8720)
.L_8720:
        /*00a0*/ 	.word	0x00000000
        /*00a4*/ 	.short	0x000b
        /*00a6*/ 	.short	0x004c
        /*00a8*/ 	.byte	0x00, 0xf0, 0x11, 0x00


	//----- nvinfo : EIATTR_KPARAM_INFO
	.align		4
.L_8721:
        /*00ac*/ 	.byte	0x04, 0x17
        /*00ae*/ 	.short	(.L_8723 - .L_8722)
.L_8722:
        /*00b0*/ 	.word	0x00000000
        /*00b4*/ 	.short	0x000a
        /*00b6*/ 	.short	0x0048
        /*00b8*/ 	.byte	0x00, 0xf0, 0x11, 0x00


	//----- nvinfo : EIATTR_KPARAM_INFO
	.align		4
.L_8723:
        /*00bc*/ 	.byte	0x04, 0x17
        /*00be*/ 	.short	(.L_8725 - .L_8724)
.L_8724:
        /*00c0*/ 	.word	0x00000000
        /*00c4*/ 	.short	0x0009
        /*00c6*/ 	.short	0x0040
        /*00c8*/ 	.byte	0x00, 0xf0, 0x21, 0x00


	//----- nvinfo : EIATTR_KPARAM_INFO
	.align		4
.L_8725:
        /*00cc*/ 	.byte	0x04, 0x17
        /*00ce*/ 	.short	(.L_8727 - .L_8726)
.L_8726:
        /*00d0*/ 	.word	0x00000000
        /*00d4*/ 	.short	0x0008
        /*00d6*/ 	.short	0x0038
        /*00d8*/ 	.byte	0x00, 0xf0, 0x11, 0x00


	//----- nvinfo : EIATTR_KPARAM_INFO
	.align		4
.L_8727:
        /*00dc*/ 	.byte	0x04, 0x17
        /*00de*/ 	.short	(.L_8729 - .L_8728)
.L_8728:
        /*00e0*/ 	.word	0x00000000
        /*00e4*/ 	.short	0x0007
        /*00e6*/ 	.short	0x0030
        /*00e8*/ 	.byte	0x00, 0xf0, 0x21, 0x00


	//----- nvinfo : EIATTR_KPARAM_INFO
	.align		4
.L_8729:
        /*00ec*/ 	.byte	0x04, 0x17
        /*00ee*/ 	.short	(.L_8731 - .L_8730)
.L_8730:
        /*00f0*/ 	.word	0x00000000
        /*00f4*/ 	.short	0x0006
        /*00f6*/ 	.short	0x0028
        /*00f8*/ 	.byte	0x00, 0xf0, 0x21, 0x00


	//----- nvinfo : EIATTR_KPARAM_INFO
	.align		4
.L_8731:
        /*00fc*/ 	.byte	0x04, 0x17
        /*00fe*/ 	.short	(.L_8733 - .L_8732)
.L_8732:
        /*0100*/ 	.word	0x00000000
        /*0104*/ 	.short	0x0005
        /*0106*/ 	.short	0x0024
        /*0108*/ 	.byte	0x00, 0xf0, 0x11, 0x00


	//----- nvinfo : EIATTR_KPARAM_INFO
	.align		4
.L_8733:
        /*010c*/ 	.byte	0x04, 0x17
        /*010e*/ 	.short	(.L_8735 - .L_8734)
.L_8734:
        /*0110*/ 	.word	0x00000000
        /*0114*/ 	.short	0x0004
        /*0116*/ 	.short	0x0020
        /*0118*/ 	.byte	0x00, 0xf0, 0x11, 0x00


	//----- nvinfo : EIATTR_KPARAM_INFO
	.align		4
.L_8735:
        /*011c*/ 	.byte	0x04, 0x17
        /*011e*/ 	.short	(.L_8737 - .L_8736)
.L_8736:
        /*0120*/ 	.word	0x00000000
        /*0124*/ 	.short	0x0003
        /*0126*/ 	.short	0x0018
        /*0128*/ 	.byte	0x00, 0xf0, 0x21, 0x00


	//----- nvinfo : EIATTR_KPARAM_INFO
	.align		4
.L_8737:
        /*012c*/ 	.byte	0x04, 0x17
        /*012e*/ 	.short	(.L_8739 - .L_8738)
.L_8738:
        /*0130*/ 	.word	0x00000000
        /*0134*/ 	.short	0x0002
        /*0136*/ 	.short	0x0010
        /*0138*/ 	.byte	0x00, 0xf0, 0x21, 0x00


	//----- nvinfo : EIATTR_KPARAM_INFO
	.align		4
.L_8739:
        /*013c*/ 	.byte	0x04, 0x17
        /*013e*/ 	.short	(.L_8741 - .L_8740)
.L_8740:
        /*0140*/ 	.word	0x00000000
        /*0144*/ 	.short	0x0001
        /*0146*/ 	.short	0x0008
        /*0148*/ 	.byte	0x00, 0xf0, 0x21, 0x00


	//----- nvinfo : EIATTR_KPARAM_INFO
	.align		4
.L_8741:
        /*014c*/ 	.byte	0x04, 0x17
        /*014e*/ 	.short	(.L_8743 - .L_8742)
.L_8742:
        /*0150*/ 	.word	0x00000000
        /*0154*/ 	.short	0x0000
        /*0156*/ 	.short	0x0000
        /*0158*/ 	.byte	0x00, 0xf0, 0x21, 0x00


	//----- nvinfo : EIATTR_MAXREG_COUNT
	.align		4
.L_8743:
        /*015c*/ 	.byte	0x03, 0x1b
        /*015e*/ 	.short	0x00ff


	//----- nvinfo : EIATTR_NUM_BARRIERS
	.align		4
        /*0160*/ 	.byte	0x02, 0x4c
        /*0162*/ 	.byte	0x01
	.zero		1


	//----- nvinfo : EIATTR_EXTERNS
	.align		4
        /*0164*/ 	.byte	0x04, 0x0f
        /*0166*/ 	.short	(.L_8745 - .L_8744)


	//   ....[0]....
	.align		4
.L_8744:
        /*0168*/ 	.word	index@(__assertfail)


	//----- nvinfo : EIATTR_MERCURY_ISA_VERSION
	.align		4
.L_8745:
        /*016c*/ 	.byte	0x03, 0x5f
        /*016e*/ 	.short	0x0000


	//----- nvinfo : EIATTR_COOP_GROUP_MASK_REGIDS
	.align		4
        /*0170*/ 	.byte	0x04, 0x29
        /*0172*/ 	.short	(.L_8747 - .L_8746)


	//   ....[0]....
.L_8746:
        /*0174*/ 	.word	0xffffffff


	//   ....[1]....
        /*0178*/ 	.word	0xffffffff


	//   ....[2]....
        /*017c*/ 	.word	0xffffffff


	//   ....[3]....
        /*0180*/ 	.word	0xffffffff


	//   ....[4]....
        /*0184*/ 	.word	0xffffffff


	//   ....[5]....
        /*0188*/ 	.word	0xffffffff


	//   ....[6]....
        /*018c*/ 	.word	0xffffffff


	//   ....[7]....
        /*0190*/ 	.word	0xffffffff


	//   ....[8]....
        /*0194*/ 	.word	0xffffffff


	//   ....[9]....
        /*0198*/ 	.word	0xffffffff


	//   ....[10]....
        /*019c*/ 	.word	0xffffffff


	//   ....[11]....
        /*01a0*/ 	.word	0xffffffff


	//   ....[12]....
        /*01a4*/ 	.word	0xffffffff


	//   ....[13]....
        /*01a8*/ 	.word	0xffffffff


	//   ....[14]....
        /*01ac*/ 	.word	0xffffffff


	//   ....[15]....
        /*01b0*/ 	.word	0xffffffff


	//   ....[16]....
        /*01b4*/ 	.word	0xffffffff


	//   ....[17]....
        /*01b8*/ 	.word	0xffffffff


	//   ....[18]....
        /*01bc*/ 	.word	0xffffffff


	//   ....[19]....
        /*01c0*/ 	.word	0xffffffff


	//   ....[20]....
        /*01c4*/ 	.word	0xffffffff


	//   ....[21]....
        /*01c8*/ 	.word	0xffffffff


	//   ....[22]....
        /*01cc*/ 	.word	0xffffffff


	//----- nvinfo : EIATTR_COOP_GROUP_INSTR_OFFSETS
	.align		4
.L_8747:
        /*01d0*/ 	.byte	0x04, 0x28
        /*01d2*/ 	.short	(.L_8749 - .L_8748)


	//   ....[0]....
.L_8748:
        /*01d4*/ 	.word	0x00000b00


	//   ....[1]....
        /*01d8*/ 	.word	0x00000b20


	//   ....[2]....
        /*01dc*/ 	.word	0x00000b40


	//   ....[3]....
        /*01e0*/ 	.word	0x00000bf0


	//   ....[4]....
        /*01e4*/ 	.word	0x00000c10


	//   ....[5]....
        /*01e8*/ 	.word	0x00000c30


	//   ....[6]....
        /*01ec*/ 	.word	0x000019f0


	//   ....[7]....
        /*01f0*/ 	.word	0x00001a50


	//   ....[8]....
        /*01f4*/ 	.word	0x00001a80


	//   ....[9]....
        /*01f8*/ 	.word	0x00001aa0


	//   ....[10]....
        /*01fc*/ 	.word	0x00001ac0


	//   ....[11]....
        /*0200*/ 	.word	0x00001b10


	//   ....[12]....
        /*0204*/ 	.word	0x00001b30


	//   ....[13]....
        /*0208*/ 	.word	0x00001b50


	//   ....[14]....
        /*020c*/ 	.word	0x00003120


	//   ....[15]....
        /*0210*/ 	.word	0x000031a0


	//   ....[16]....
        /*0214*/ 	.word	0x00003200


	//   ....[17]....
        /*0218*/ 	.word	0x00003260


	//   ....[18]....
        /*021c*/ 	.word	0x000032e0


	//   ....[19]....
        /*0220*/ 	.word	0x00003360


	//   ....[20]....
        /*0224*/ 	.word	0x000033d0


	//   ....[21]....
        /*0228*/ 	.word	0x00003440


	//   ....[22]....
        /*022c*/ 	.word	0x000034b0


	//----- nvinfo : EIATTR_SYSCALL_OFFSETS
	.align		4
.L_8749:
        /*0230*/ 	.byte	0x04, 0x46
        /*0232*/ 	.short	(.L_8751 - .L_8750)


	//   ....[0]....
.L_8750:
        /*0234*/ 	.word	0x00002f80


	//   ....[1]....
        /*0238*/ 	.word	0x000030b0


	//----- nvinfo : EIATTR_EXIT_INSTR_OFFSETS
	.align		4
.L_8751:
        /*023c*/ 	.byte	0x04, 0x1c
        /*023e*/ 	.short	(.L_8753 - .L_8752)


	//   ....[0]....
.L_8752:
        /*0240*/ 	.word	0x00002b50


	//   ....[1]....
        /*0244*/ 	.word	0x00002c20


	//   ....[2]....
        /*0248*/ 	.word	0x00002e50


	//   ....[3]....
        /*024c*/ 	.word	0x000030c0


	//----- nvinfo : EIATTR_CTAIDZ_USED
	.align		4
.L_8753:
        /*0250*/ 	.byte	0x01, 0x04
	.zero		2


	//----- nvinfo : EIATTR_CRS_STACK_SIZE
	.align		4
        /*0254*/ 	.byte	0x04, 0x1e
        /*0256*/ 	.short	(.L_8755 - .L_8754)
.L_8754:
        /*0258*/ 	.word	0x00000000
.L_8755:


//--------------------- .nv.info._ZN4vllm25paged_attention_v1_kernelIthLi64ELi16ELi128ELNS_18Fp8KVCacheDataTypeE2ELb1EEEvPT_PKS2_PKT0_S8_ifPKiSA_iPKfiiiSC_SC_iiiii --------------------------
	.section	.nv.info._ZN4vllm25paged_attention_v1_kernelIthLi64ELi16ELi128ELNS_18Fp8KVCacheDataTypeE2ELb1EEEvPT_PKS2_PKT0_S8_ifPKiSA_iPKfiiiSC_SC_iiiii,"",@"SHT_CUDA_INFO"
	.sectionflags	@""
	.align	4


	//----- nvinfo : EIATTR_CUDA_API_VERSION
	.align		4
        /*0000*/ 	.byte	0x04, 0x37
        /*0002*/ 	.short	(.L_8757 - .L_8756)
.L_8756:
        /*0004*/ 	.word	0x00000082


	//----- nvinfo : EIATTR_SW2861232_WAR
	.align		4
.L_8757:
        /*0008*/ 	.byte	0x01, 0x35
	.zero		2


	//----- nvinfo : EIATTR_PARAM_CBANK
	.align		4
        /*000c*/ 	.byte	0x04, 0x0a
        /*000e*/ 	.short	(.L_8759 - .L_8758)
	.align		4
.L_8758:
        /*0010*/ 	.word	index@(.nv.constant0._ZN4vllm25paged_attention_v1_kernelIthLi64ELi16ELi128ELNS_18Fp8KVCacheDataTypeE2ELb1EEEvPT_PKS2_PKT0_S8_ifPKiSA_iPKfiiiSC_SC_iiiii)
        /*0014*/ 	.short	0x0160
        /*0016*/ 	.short	0x007c


	//----- nvinfo : EIATTR_CBANK_PARAM_SIZE
	.align		4
.L_8759:
        /*0018*/ 	.byte	0x03, 0x19
        /*001a*/ 	.short	0x007c


	//----- nvinfo : EIATTR_KPARAM_INFO
	.align		4
        /*001c*/ 	.byte	0x04, 0x17
        /*001e*/ 	.short	(.L_8761 - .L_8760)
.L_8760:
        /*0020*/ 	.word	0x00000000
        /*0024*/ 	.short	0x0013
        /*0026*/ 	.short	0x0078
        /*0028*/ 	.byte	0x00, 0xf0, 0x11, 0x00


	//----- nvinfo : EIATTR_KPARAM_INFO
	.align		4
.L_8761:
        /*002c*/ 	.byte	0x04, 0x17
        /*002e*/ 	.short	(.L_8763 - .L_8762)
.L_8762:
        /*0030*/ 	.word	0x00000000
        /*0034*/ 	.short	0x0012
        /*0036*/ 	.short	0x0074
        /*0038*/ 	.byte	0x00, 0xf0, 0x11, 0x00


	//----- nvinfo : EIATTR_KPARAM_INFO
	.align		4
.L_8763:
        /*003c*/ 	.byte	0x04, 0x17
        /*003e*/ 	.short	(.L_8765 - .L_8764)
.L_8764:
        /*0040*/ 	.word	0x00000000
        /*0044*/ 	.short	0x0011
        /*0046*/ 	.short	0x0070
        /*0048*/ 	.byte	0x00, 0xf0, 0x11, 0x00


	//----- nvinfo : EIATTR_KPARAM_INFO
	.align		4
.L_8765:
        /*004c*/ 	.byte	0x04, 0x17
        /*004e*/ 	.short	(.L_8767 - .L_8766)
.L_8766:
        /*0050*/ 	.word	0x00000000
        /*0054*/ 	.short	0x0010
        /*0056*/ 	.short	0x006c
        /*0058*/ 	.byte	0x00, 0xf0, 0x11, 0x00


	//----- nvinfo : EIATTR_KPARAM_INFO
	.align		4
.L_8767:
        /*005c*/ 	.byte	0x04, 0x17
        /*005e*/ 	.short	(.L_8769 - .L_8768)
.L_8768:
        /*0060*/ 	.word	0x00000000
        /*0064*/ 	.short	0x000f
        /*0066*/ 	.short	0x0068
        /*0068*/ 	.byte	0x00, 0xf0, 0x11, 0x00


	//----- nvinfo : EIATTR_KPARAM_INFO
	.align		4
.L_8769:
        /*006c*/ 	.byte	0x04, 0x17
        /*006e*/ 	.short	(.L_8771 - .L_8770)
.L_8770:
        /*0070*/ 	.word	0x00000000
        /*0074*/ 	.short	0x000e
        /*0076*/ 	.short	0x0060
        /*0078*/ 	.byte	0x00, 0xf0, 0x21, 0x00


	//----- nvinfo : EIATTR_KPARAM_INFO
	.align		4
.L_8771:
        /*007c*/ 	.byte	0x04, 0x17
        /*007e*/ 	.short	(.L_8773 - .L_8772)
.L_8772:
        /*0080*/ 	.word	0x00000000
        /*0084*/ 	.short	0x000d
        /*0086*/ 	.short	0x0058
        /*0088*/ 	.byte	0x00, 0xf0, 0x21, 0x00


	//----- nvinfo : EIATTR_KPARAM_INFO
	.align		4
.L_8773:
        /*008c*/ 	.byte	0x04, 0x17
        /*008e*/ 	.short	(.L_8775 - .L_8774)
.L_8774:
        /*0090*/ 	.word	0x00000000
        /*0094*/ 	.short	0x000c
        /*0096*/ 	.short	0x0050
        /*0098*/ 	.byte	0x00, 0xf0, 0x11, 0x00


	//----- nvinfo : EIATTR_KPARAM_INFO
	.align		4
.L_8775:
        /*009c*/ 	.byte	0x04, 0x17
        /*009e*/ 	.short	(.L_8777 - .L_8776)
.L_8776:
        /*00a0*/ 	.word	0x00000000
        /*00a4*/ 	.short	0x000b
        /*00a6*/ 	.short	0x004c
        /*00a8*/ 	.byte	0x00, 0xf0, 0x11, 0x00


	//----- nvinfo : EIATTR_KPARAM_INFO
	.align		4
.L_8777:
        /*00ac*/ 	.byte	0x04, 0x17
        /*00ae*/ 	.short	(.L_8779 - .L_8778)
.L_8778:
        /*00b0*/ 	.word	0x00000000
        /*00b4*/ 	.short	0x000a
        /*00b6*/ 	.short	0x0048
        /*00b8*/ 	.byte	0x00, 0xf0, 0x11, 0x00


	//----- nvinfo : EIATTR_KPARAM_INFO
	.align		4
.L_8779:
        /*00bc*/ 	.byte	0x04, 0x17
        /*00be*/ 	.short	(.L_8781 - .L_8780)
.L_8780:
        /*00c0*/ 	.word	0x00000000
        /*00c4*/ 	.short	0x0009
        /*00c6*/ 	.short	0x0040
        /*00c8*/ 	.byte	0x00, 0xf0, 0x21, 0x00


	//----- nvinfo : EIATTR_KPARAM_INFO
	.align		4
.L_8781:
        /*00cc*/ 	.byte	0x04, 0x17
        /*00ce*/ 	.short	(.L_8783 - .L_8782)
.L_8782:
        /*00d0*/ 	.word	0x00000000
        /*00d4*/ 	.short	0x0008
        /*00d6*/ 	.short	0x0038
        /*00d8*/ 	.byte	0x00, 0xf0, 0x11, 0x00


	//----- nvinfo : EIATTR_KPARAM_INFO
	.align		4
.L_8783:
        /*00dc*/ 	.byte	0x04, 0x17
        /*00de*/ 	.short	(.L_8785 - .L_8784)
.L_8784:
        /*00e0*/ 	.word	0x00000000
        /*00e4*/ 	.short	0x0007
        /*00e6*/ 	.short	0x0030
        /*00e8*/ 	.byte	0x00, 0xf0, 0x21, 0x00


	//----- nvinfo : EIATTR_KPARAM_INFO
	.align		4
.L_8785:
        /*00ec*/ 	.byte	0x04, 0x17
        /*00ee*/ 	.short	(.L_8787 - .L_8786)
.L_8786:
        /*00f0*/ 	.word	0x00000000
        /*00f4*/ 	.short	0x0006
        /*00f6*/ 	.short	0x0028
        /*00f8*/ 	.byte	0x00, 0xf0, 0x21, 0x00


	//----- nvinfo : EIATTR_KPARAM_INFO
	.align		4
.L_8787:
        /*00fc*/ 	.byte	0x04, 0x17
        /*00fe*/ 	.short	(.L_8789 - .L_8788)
.L_8788:
        /*0100*/ 	.word	0x00000000
        /*0104*/ 	.short	0x0005
        /*0106*/ 	.short	0x0024
        /*0108*/ 	.byte	0x00, 0xf0, 0x11, 0x00


	//----- nvinfo : EIATTR_KPARAM_INFO
	.align		4
.L_8789:
        /*010c*/ 	.byte	0x04, 0x17
        /*010e*/ 	.short	(.L_8791 - .L_8790)
.L_8790:
        /*0110*/ 	.word	0x00000000
        /*0114*/ 	.short	0x0004
        /*0116*/ 	.short	0x0020
        /*0118*/ 	.byte	0x00, 0xf0, 0x11, 0x00


	//----- nvinfo : EIATTR_KPARAM_INFO
	.align		4
.L_8791:
        /*011c*/ 	.byte	0x04, 0x17
        /*011e*/ 	.short	(.L_8793 - .L_8792)
.L_8792:
        /*0120*/ 	.word	0x00000000
        /*0124*/ 	.short	0x0003
        /*0126*/ 	.short	0x0018
        /*0128*/ 	.byte	0x00, 0xf0, 0x21, 0x00


	//----- nvinfo : EIATTR_KPARAM_INFO
	.align		4
.L_8793:
        /*012c*/ 	.byte	0x04, 0x17
        /*012e*/ 	.short	(.L_8795 - .L_8794)
.L_8794:
        /*0130*/ 	.word	0x00000000
        /*0134*/ 	.short	0x0002
        /*0136*/ 	.short	0x0010
        /*0138*/ 	.byte	0x00, 0xf0, 0x21, 0x00


	//----- nvinfo : EIATTR_KPARAM_INFO
	.align		4
.L_8795:
        /*013c*/ 	.byte	0x04, 0x17
        /*013e*/ 	.short	(.L_8797 - .L_8796)
.L_8796:
        /*0140*/ 	.word	0x00000000
        /*0144*/ 	.short	0x0001
        /*0146*/ 	.short	0x0008
        /*0148*/ 	.byte	0x00, 0xf0, 0x21, 0x00


	//----- nvinfo : EIATTR_KPARAM_INFO
	.align		4
.L_8797:
        /*014c*/ 	.byte	0x04, 0x17
        /*014e*/ 	.short	(.L_8799 - .L_8798)
.L_8798:
        /*0150*/ 	.word	0x00000000
        /*0154*/ 	.short	0x0000
        /*0156*/ 	.short	0x0000
        /*0158*/ 	.byte	0x00, 0xf0, 0x21, 0x00


	//----- nvinfo : EIATTR_MAXREG_COUNT
	.align		4
.L_8799:
        /*015c*/ 	.byte	0x03, 0x1b
        /*015e*/ 	.short	0x00ff


	//----- nvinfo : EIATTR_NUM_BARRIERS
	.align		4
        /*0160*/ 	.byte	0x02, 0x4c
        /*0162*/ 	.byte	0x01
	.zero		1


	//----- nvinfo : EIATTR_EXTERNS
	.align		4
        /*0164*/ 	.byte	0x04, 0x0f
        /*0166*/ 	.short	(.L_8801 - .L_8800)


	//   ....[0]....
	.align		4
.L_8800:
        /*0168*/ 	.word	index@(__assertfail)


	//----- nvinfo : EIATTR_MERCURY_ISA_VERSION
	.align		4
.L_8801:
        /*016c*/ 	.byte	0x03, 0x5f
        /*016e*/ 	.short	0x0000


	//----- nvinfo : EIATTR_COOP_GROUP_MASK_REGIDS
	.align		4
        /*0170*/ 	.byte	0x04, 0x29
        /*0172*/ 	.short	(.L_8803 - .L_8802)


	//   ....[0]....
.L_8802:
        /*0174*/ 	.word	0xffffffff


	//   ....[1]....
        /*0178*/ 	.word	0xffffffff


	//   ....[2]....
        /*017c*/ 	.word	0xffffffff


	//   ....[3]....
        /*0180*/ 	.word	0xffffffff


	//   ....[4]....
        /*0184*/ 	.word	0xffffffff


	//   ....[5]....
        /*0188*/ 	.word	0xffffffff


	//   ....[6]....
        /*018c*/ 	.word	0xffffffff


	//   ....[7]....
        /*0190*/ 	.word	0xffffffff


	//   ....[8]....
        /*0194*/ 	.word	0xffffffff


	//   ....[9]....
        /*0198*/ 	.word	0xffffffff


	//   ....[10]....
        /*019c*/ 	.word	0xffffffff


	//   ....[11]....
        /*01a0*/ 	.word	0xffffffff


	//   ....[12]....
        /*01a4*/ 	.word	0xffffffff


	//   ....[13]....
        /*01a8*/ 	.word	0xffffffff


	//   ....[14]....
        /*01ac*/ 	.word	0xffffffff


	//   ....[15]....
        /*01b0*/ 	.word	0xffffffff


	//   ....[16]....
        /*01b4*/ 	.word	0xffffffff


	//   ....[17]....
        /*01b8*/ 	.word	0xffffffff


	//   ....[18]....
        /*01bc*/ 	.word	0xffffffff


	//   ....[19]....
        /*01c0*/ 	.word	0xffffffff


	//   ....[20]....
        /*01c4*/ 	.word	0xffffffff


	//   ....[21]....
        /*01c8*/ 	.word	0xffffffff


	//----- nvinfo : EIATTR_COOP_GROUP_INSTR_OFFSETS
	.align		4
.L_8803:
        /*01cc*/ 	.byte	0x04, 0x28
        /*01ce*/ 	.short	(.L_8805 - .L_8804)


	//   ....[0]....
.L_8804:
        /*01d0*/ 	.word	0x00000b00


	//   ....[1]....
        /*01d4*/ 	.word	0x00000b20


	//   ....[2]....
        /*01d8*/ 	.word	0x00000b40


	//   ....[3]....
        /*01dc*/ 	.word	0x00000bf0


	//   ....[4]....
        /*01e0*/ 	.word	0x00000c10


	//   ....[5]....
        /*01e4*/ 	.word	0x00000c30


	//   ....[6]....
        /*01e8*/ 	.word	0x000019f0


	//   ....[7]....
        /*01ec*/ 	.word	0x00001a50


	//   ....[8]....
        /*01f0*/ 	.word	0x00001a80


	//   ....[9]....
        /*01f4*/ 	.word	0x00001aa0


	//   ....[10]....
        /*01f8*/ 	.word	0x00001ac0


	//   ....[11]....
        /*01fc*/ 	.word	0x00001b10


	//   ....[12]....
        /*0200*/ 	.word	0x00001b30


	//   ....[13]....
        /*0204*/ 	.word	0x00001b50


	//   ....[14]....
        /*0208*/ 	.word	0x00003010


	//   ....[15]....
        /*020c*/ 	.word	0x00003090


	//   ....[16]....
        /*0210*/ 	.word	0x000030f0


	//   ....[17]....
        /*0214*/ 	.word	0x00003150


	//   ....[18]....
        /*0218*/ 	.word	0x000031d0


	//   ....[19]....
        /*021c*/ 	.word	0x00003250


	//   ....[20]....
        /*0220*/ 	.word	0x000032c0


	//   ....[21]....
        /*0224*/ 	.word	0x00003330


	//----- nvinfo : EIATTR_SYSCALL_OFFSETS
	.align		4
.L_8805:
        /*0228*/ 	.byte	0x04, 0x46
        /*022a*/ 	.short	(.L_8807 - .L_8806)


	//   ....[0]....
.L_8806:
        /*022c*/ 	.word	0x00002e70


	//   ....[1]....
        /*0230*/ 	.word	0x00002fa0


	//----- nvinfo : EIATTR_EXIT_INSTR_OFFSETS
	.align		4
.L_8807:
        /*0234*/ 	.byte	0x04, 0x1c
        /*0236*/ 	.short	(.L_8809 - .L_8808)


	//   ....[0]....
.L_8808:
        /*0238*/ 	.word	0x00002ab0


	//   ....[1]....
        /*023c*/ 	.word	0x00002b80


	//   ....[2]....
        /*0240*/ 	.word	0x00002d40


	//   ....[3]....
        /*0244*/ 	.word	0x00002fb0


	//----- nvinfo : EIATTR_CTAIDZ_USED
	.align		4
.L_8809:
        /*0248*/ 	.byte	0x01, 0x04
	.zero		2


	//----- nvinfo : EIATTR_CRS_STACK_SIZE
	.align		4
        /*024c*/ 	.byte	0x04, 0x1e
        /*024e*/ 	.short	(.L_8811 - .L_8810)
.L_8810:
        /*0250*/ 	.word	0x00000000
.L_8811:


//--------------------- .nv.info._ZN4vllm25paged_attention_v1_kernelIthLi32ELi16ELi128ELNS_18Fp8KVCacheDataTypeE2ELb1EEEvPT_PKS2_PKT0_S8_ifPKiSA_iPKfiiiSC_SC_iiiii --------------------------
	.section	.nv.info._ZN4vllm25paged_attention_v1_kernelIthLi32ELi16ELi128ELNS_18Fp8KVCacheDataTypeE2ELb1EEEvPT_PKS2_PKT0_S8_ifPKiSA_iPKfiiiSC_SC_iiiii,"",@"SHT_CUDA_INFO"
	.sectionflags	@""
	.align	4


	//----- nvinfo : EIATTR_CUDA_API_VERSION
	.align		4
        /*0000*/ 	.byte	0x04, 0x37
        /*0002*/ 	.short	(.L_8813 - .L_8812)
.L_8812:
        /*0004*/ 	.word	0x00000082


	//----- nvinfo : EIATTR_SW2861232_WAR
	.align		4
.L_8813:
        /*0008*/ 	.byte	0x01, 0x35
	.zero		2


	//----- nvinfo : EIATTR_PARAM_CBANK
	.align		4
        /*000c*/ 	.byte	0x04, 0x0a
        /*000e*/ 	.short	(.L_8815 - .L_8814)
	.align		4
.L_8814:
        /*0010*/ 	.word	index@(.nv.constant0._ZN4vllm25paged_attention_v1_kernelIthLi32ELi16ELi128ELNS_18Fp8KVCacheDataTypeE2ELb1EEEvPT_PKS2_PKT0_S8_ifPKiSA_iPKfiiiSC_SC_iiiii)
        /*0014*/ 	.short	0x0160
        /*0016*/ 	.short	0x007c


	//----- nvinfo : EIATTR_CBANK_PARAM_SIZE
	.align		4
.L_8815:
        /*0018*/ 	.byte	0x03, 0x19
        /*001a*/ 	.short	0x007c


	//----- nvinfo : EIATTR_KPARAM_INFO
	.align		4
        /*001c*/ 	.byte	0x04, 0x17
        /*001e*/ 	.short	(.L_8817 - .L_8816)
.L_8816:
        /*0020*/ 	.word	0x00000000
        /*0024*/ 	.short	0x0013
        /*0026*/ 	.short	0x0078
        /*0028*/ 	.byte	0x00, 0xf0, 0x11, 0x00


	//----- nvinfo : EIATTR_KPARAM_INFO
	.align		4
.L_8817:
        /*002c*/ 	.byte	0x04, 0x17
        /*002e*/ 	.short	(.L_8819 - .L_8818)
.L_8818:
        /*0030*/ 	.word	0x00000000
        /*0034*/ 	.short	0x0012
        /*0036*/ 	.short	0x0074
        /*0038*/ 	.byte	0x00, 0xf0, 0x11, 0x00


	//----- nvinfo : EIATTR_KPARAM_INFO
	.align		4
.L_8819:
        /*003c*/ 	.byte	0x04, 0x17
        /*003e*/ 	.short	(.L_8821 - .L_8820)
.L_8820:
        /*0040*/ 	.word	0x00000000
        /*0044*/ 	.short	0x0011
        /*0046*/ 	.short	0x0070
        /*0048*/ 	.byte	0x00, 0xf0, 0x11, 0x00


	//----- nvinfo : EIATTR_KPARAM_INFO
	.align		4
.L_8821:
        /*004c*/ 	.byte	0x04, 0x17
        /*004e*/ 	.short	(.L_8823 - .L_8822)
.L_8822:
        /*0050*/ 	.word	0x00000000
        /*0054*/ 	.short	0x0010
        /*0056*/ 	.short	0x006c
        /*0058*/ 	.byte	0x00, 0xf0, 0x11, 0x00


	//----- nvinfo : EIATTR_KPARAM_INFO
	.align		4
.L_8823:
        /*005c*/ 	.byte	0x04, 0x17
        /*005e*/ 	.short	(.L_8825 - .L_8824)
.L_8824:
        /*0060*/ 	.word	0x00000000
        /*0064*/ 	.short	0x000f
        /*0066*/ 	.short	0x0068
        /*0068*/ 	.byte	0x00, 0xf0, 0x11, 0x00


	//----- nvinfo : EIATTR_KPARAM_INFO
	.align		4
.L_8825:
        /*006c*/ 	.byte	0x04, 0x17
        /*006e*/ 	.short	(.L_8827 - .L_8826)
.L_8826:
        /*0070*/ 	.word	0x00000000
        /*0074*/ 	.short	0x000e
        /*0076*/ 	.short	0x0060
        /*0078*/ 	.byte	0x00, 0xf0, 0x21, 0x00


	//----- nvinfo : EIATTR_KPARAM_INFO
	.align		4
.L_8827:
        /*007c*/ 	.byte	0x04, 0x17
        /*007e*/ 	.short	(.L_8829 - .L_8828)
.L_8828:
        /*0080*/ 	.word	0x00000000
        /*0084*/ 	.short	0x000d
        /*0086*/ 	.short	0x0058
        /*0088*/ 	.byte	0x00, 0xf0, 0x21, 0x00


	//----- nvinfo : EIATTR_KPARAM_INFO
	.align		4
.L_8829:
        /*008c*/ 	.byte	0x04, 0x17
        /*008e*/ 	.short	(.L_8831 - .L_8830)
.L_8830:
        /*0090*/ 	.word	0x00000000
        /*0094*/ 	.short	0x000c
        /*0096*/ 	.short	0x0050
        /*0098*/ 	.byte	0x00, 0xf0, 0x11, 0x00


	//----- nvinfo : EIATTR_KPARAM_INFO
	.align		4
.L_8831:
        /*009c*/ 	.byte	0x04, 0x17
        /*009e*/ 	.short	(.L_8833 - .L_8832)
.L_8832:
        /*00a0*/ 	.word	0x00000000
        /*00a4*/ 	.short	0x000b
        /*00a6*/ 	.short	0x004c
        /*00a8*/ 	.byte	0x00, 0xf0, 0x11, 0x00


	//----- nvinfo : EIATTR_KPARAM_INFO
	.align		4
.L_8833:
        /*00ac*/ 	.byte	0x04, 0x17
        /*00ae*/ 	.short	(.L_8835 - .L_8834)
.L_8834:
        /*00b0*/ 	.word	0x00000000
        /*00b4*/ 	.short	0x000a
        /*00b6*/ 	.short	0x0048
        /*00b8*/ 	.byte	0x00, 0xf0, 0x11, 0x00


	//----- nvinfo : EIATTR_KPARAM_INFO
	.align		4
.L_8835:
        /*00bc*/ 	.byte	0x04, 0x17
        /*00be*/ 	.short	(.L_8837 - .L_8836)
.L_8836:
        /*00c0*/ 	.word	0x00000000
        /*00c4*/ 	.short	0x0009
        /*00c6*/ 	.short	0x0040
        /*00c8*/ 	.byte	0x00, 0xf0, 0x21, 0x00


	//----- nvinfo : EIATTR_KPARAM_INFO
	.align		4
.L_8837:
        /*00cc*/ 	.byte	0x04, 0x17
        /*00ce*/ 	.short	(.L_8839 - .L_8838)
.L_8838:
        /*00d0*/ 	.word	0x00000000
        /*00d4*/ 	.short	0x0008
        /*00d6*/ 	.short	0x0038
        /*00d8*/ 	.byte	0x00, 0xf0, 0x11, 0x00


	//----- nvinfo : EIATTR_KPARAM_INFO
	.align		4
.L_8839:
        /*00dc*/ 	.byte	0x04, 0x17
        /*00de*/ 	.short	(.L_8841 - .L_8840)
.L_8840:
        /*00e0*/ 	.word	0x00000000
        /*00e4*/ 	.short	0x0007
        /*00e6*/ 	.short	0x0030
        /*00e8*/ 	.byte	0x00, 0xf0, 0x21, 0x00


	//----- nvinfo : EIATTR_KPARAM_INFO
	.align		4
.L_8841:
        /*00ec*/ 	.byte	0x04, 0x17
        /*00ee*/ 	.short	(.L_8843 - .L_8842)
.L_8842:
        /*00f0*/ 	.word	0x00000000
        /*00f4*/ 	.short	0x0006
        /*00f6*/ 	.short	0x0028
        /*00f8*/ 	.byte	0x00, 0xf0, 0x21, 0x00


	//----- nvinfo : EIATTR_KPARAM_INFO
	.align		4
.L_8843:
        /*00fc*/ 	.byte	0x04, 0x17
        /*00fe*/ 	.short	(.L_8845 - .L_8844)
.L_8844:
        /*0100*/ 	.word	0x00000000
        /*0104*/ 	.short	0x0005
        /*0106*/ 	.short	0x0024
        /*0108*/ 	.byte	0x00, 0xf0, 0x11, 0x00


	//----- nvinfo : EIATTR_KPARAM_INFO
	.align		4
.L_8845:
        /*010c*/ 	.byte	0x04, 0x17
        /*010e*/ 	.short	(.L_8847 - .L_8846)
.L_8846:
        /*0110*/ 	.word	0x00000000
        /*0114*/ 	.short	0x0004
        /*0116*/ 	.short	0x0020
        /*0118*/ 	.byte	0x00, 0xf0, 0x11, 0x00


	//----- nvinfo : EIATTR_KPARAM_INFO
	.align		4
.L_8847:
        /*011c*/ 	.byte	0x04, 0x17
        /*011e*/ 	.short	(.L_8849 - .L_8848)
.L_8848:
        /*0120*/ 	.word	0x00000000
        /*0124*/ 	.short	0x0003
        /*0126*/ 	.short	0x0018
        /*0128*/ 	.byte	0x00, 0xf0, 0x21, 0x00


	//----- nvinfo : EIATTR_KPARAM_INFO
	.align		4
.L_8849:
        /*012c*/ 	.byte	0x04, 0x17
        /*012e*/ 	.short	(.L_8851 - .L_8850)
.L_8850:
        /*0130*/ 	.word	0x00000000
        /*0134*/ 	.short	0x0002
        /*0136*/ 	.short	0x0010
        /*0138*/ 	.byte	0x00, 0xf0, 0x21, 0x00


	//----- nvinfo : EIATTR_KPARAM_INFO
	.align		4
.L_8851:
        /*013c*/ 	.byte	0x04, 0x17
        /*013e*/ 	.short	(.L_8853 - .L_8852)
.L_8852:
        /*0140*/ 	.word	0x00000000
        /*0144*/ 	.short	0x0001
        /*0146*/ 	.short	0x0008
        /*0148*/ 	.byte	0x00, 0xf0, 0x21, 0x00


	//----- nvinfo : EIATTR_KPARAM_INFO
	.align		4
.L_8853:
        /*014c*/ 	.byte	0x04, 0x17
        /*014e*/ 	.short	(.L_8855 - .L_8854)
.L_8854:
        /*0150*/ 	.word	0x00000000
        /*0154*/ 	.short	0x0000
        /*0156*/ 	.short	0x0000
        /*0158*/ 	.byte	0x00, 0xf0, 0x21, 0x00


	//----- nvinfo : EIATTR_MAXREG_COUNT
	.align		4
.L_8855:
        /*015c*/ 	.byte	0x03, 0x1b
        /*015e*/ 	.short	0x00ff


	//----- nvinfo : EIATTR_NUM_BARRIERS
	.align		4
        /*0160*/ 	.byte	0x02, 0x4c
        /*0162*/ 	.byte	0x01
	.zero		1


	//----- nvinfo : EIATTR_EXTERNS
	.align		4
        /*0164*/ 	.byte	0x04, 0x0f
        /*0166*/ 	.short	(.L_8857 - .L_8856)


	//   ....[0]....
	.align		4
.L_8856:
        /*0168*/ 	.word	index@(__assertfail)


	//----- nvinfo : EIATTR_MERCURY_ISA_VERSION
	.align		4
.L_8857:
        /*016c*/ 	.byte	0x03, 0x5f
        /*016e*/ 	.short	0x0000


	//----- nvinfo : EIATTR_COOP_GROUP_MASK_REGIDS
	.align		4
        /*0170*/ 	.byte	0x04, 0x29
        /*0172*/ 	.short	(.L_8859 - .L_8858)


	//   ....[0]....
.L_8858:
        /*0174*/ 	.word	0xffffffff


	//   ....[1]....
        /*0178*/ 	.word	0xffffffff


	//   ....[2]....
        /*017c*/ 	.word	0xffffffff


	//   ....[3]....
        /*0180*/ 	.word	0xffffffff


	//   ....[4]....
        /*0184*/ 	.word	0xffffffff


	//   ....[5]....
        /*0188*/ 	.word	0xffffffff


	//   ....[6]....
        /*018c*/ 	.word	0xffffffff


	//   ....[7]....
        /*0190*/ 	.word	0xffffffff


	//   ....[8]....
        /*0194*/ 	.word	0xffffffff


	//   ....[9]....
        /*0198*/ 	.word	0xffffffff


	//   ....[10]....
        /*019c*/ 	.word	0xffffffff


	//   ....[11]....
        /*01a0*/ 	.word	0xffffffff


	//   ....[12]....
        /*01a4*/ 	.word	0xffffffff


	//   ....[13]....
        /*01a8*/ 	.word	0xffffffff


	//   ....[14]....
        /*01ac*/ 	.word	0xffffffff


	//   ....[15]....
        /*01b0*/ 	.word	0xffffffff


	//   ....[16]....
        /*01b4*/ 	.word	0xffffffff


	//   ....[17]....
        /*01b8*/ 	.word	0xffffffff


	//   ....[18]....
        /*01bc*/ 	.word	0xffffffff


	//   ....[19]....
        /*01c0*/ 	.word	0xffffffff


	//----- nvinfo : EIATTR_COOP_GROUP_INSTR_OFFSETS
	.align		4
.L_8859:
        /*01c4*/ 	.byte	0x04, 0x28
        /*01c6*/ 	.short	(.L_8861 - .L_8860)


	//   ....[0]....
.L_8860:
        /*01c8*/ 	.word	0x00000b00


	//   ....[1]....
        /*01cc*/ 	.word	0x00000b20


	//   ....[2]....
        /*01d0*/ 	.word	0x00000b40


	//   ....[3]....
        /*01d4*/ 	.word	0x00000bf0


	//   ....[4]....
        /*01d8*/ 	.word	0x00000c10


	//   ....[5]....
        /*01dc*/ 	.word	0x00000c30


	//   ....[6]....
        /*01e0*/ 	.word	0x000019f0


	//   ....[7]....
        /*01e4*/ 	.word	0x00001a50


	//   ....[8]....
        /*01e8*/ 	.word	0x00001a80


	//   ....[9]....
        /*01ec*/ 	.word	0x00001aa0


	//   ....[10]....
        /*01f0*/ 	.word	0x00001ac0


	//   ....[11]....
        /*01f4*/ 	.word	0x00001b10


	//   ....[12]....
        /*01f8*/ 	.word	0x00001b30


	//   ....[13]....
        /*01fc*/ 	.word	0x00001b50


	//   ....[14]....
        /*0200*/ 	.word	0x00002e90


	//   ....[15]....
        /*0204*/ 	.word	0x00002f10


	//   ....[16]....
        /*0208*/ 	.word	0x00002f70


	//   ....[17]....
        /*020c*/ 	.word	0x00002fd0


	//   ....[18]....
        /*0210*/ 	.word	0x00003050


	//   ....[19]....
        /*0214*/ 	.word	0x000030d0


	//----- nvinfo : EIATTR_SYSCALL_OFFSETS
	.align		4
.L_8861:
        /*0218*/ 	.byte	0x04, 0x46
        /*021a*/ 	.short	(.L_8863 - .L_8862)


	//   ....[0]....
.L_8862:
        /*021c*/ 	.word	0x00002cf0


	//   ....[1]....
        /*0220*/ 	.word	0x00002e20


	//----- nvinfo : EIATTR_EXIT_INSTR_OFFSETS
	.align		4
.L_8863:
        /*0224*/ 	.byte	0x04, 0x1c
        /*0226*/ 	.short	(.L_8865 - .L_8864)


	//   ....[0]....
.L_8864:
        /*0228*/ 	.word	0x00002a10


	//   ....[1]....
        /*022c*/ 	.word	0x00002ae0


	//   ....[2]....
        /*0230*/ 	.word	0x00002bc0


	//   ....[3]....
        /*0234*/ 	.word	0x00002e30


	//----- nvinfo : EIATTR_CTAIDZ_USED
	.align		4
.L_8865:
        /*0238*/ 	.byte	0x01, 0x04
	.zero		2


	//----- nvinfo : EIATTR_CRS_STACK_SIZE
	.align		4
        /*023c*/ 	.byte	0x04, 0x1e
        /*023e*/ 	.short	(.L_8867 - .L_8866)
.L_8866:
        /*0240*/ 	.word	0x00000000
.L_8867:


//--------------------- .nv.info._ZN4vllm25paged_attention_v1_kernelIthLi256ELi8ELi128ELNS_18Fp8KVCacheDataTypeE2ELb0EEEvPT_PKS2_PKT0_S8_ifPKiSA_iPKfiiiSC_SC_iiiii --------------------------
	.section	.nv.info._ZN4vllm25paged_attention_v1_kernelIthLi256ELi8ELi128ELNS_18Fp8KVCacheDataTypeE2ELb0EEEvPT_PKS2_PKT0_S8_ifPKiSA_iPKfiiiSC_SC_iiiii,"",@"SHT_CUDA_INFO"
	.sectionflags	@""
	.align	4


	//----- nvinfo : EIATTR_CUDA_API_VERSION
	.align		4
        /*0000*/ 	.byte	0x04, 0x37
        /*0002*/ 	.short	(.L_8869 - .L_8868)
.L_8868:
        /*0004*/ 	.word	0x00000082


	//----- nvinfo : EIATTR_SW2861232_WAR
	.align		4
.L_8869:
        /*0008*/ 	.byte	0x01, 0x35
	.zero		2


	//----- nvinfo : EIATTR_PARAM_CBANK
	.align		4
        /*000c*/ 	.byte	0x04, 0x0a
        /*000e*/ 	.short	(.L_8871 - .L_8870)
	.align		4
.L_8870:
        /*0010*/ 	.word	index@(.nv.constant0._ZN4vllm25paged_attention_v1_kernelIthLi256ELi8ELi128ELNS_18Fp8KVCacheDataTypeE2ELb0EEEvPT_PKS2_PKT0_S8_ifPKiSA_iPKfiiiSC_SC_iiiii)
        /*0014*/ 	.short	0x0160
        /*0016*/ 	.short	0x007c


	//----- nvinfo : EIATTR_CBANK_PARAM_SIZE
	.align		4
.L_8871:
        /*0018*/ 	.byte	0x03, 0x19
        /*001a*/ 	.short	0x007c


	//----- nvinfo : EIATTR_KPARAM_INFO
	.align		4
        /*001c*/ 	.byte	0x04, 0x17
        /*001e*/ 	.short	(.L_8873 - .L_8872)
.L_8872:
        /*0020*/ 	.word	0x00000000
        /*0024*/ 	.short	0x0013
        /*0026*/ 	.short	0x0078
        /*0028*/ 	.byte	0x00, 0xf0, 0x11, 0x00


	//----- nvinfo : EIATTR_KPARAM_INFO
	.align		4
.L_8873:
        /*002c*/ 	.byte	0x04, 0x17
        /*002e*/ 	.short	(.L_8875 - .L_8874)
.L_8874:
        /*0030*/ 	.word	0x00000000
        /*0034*/ 	.short	0x0012
        /*0036*/ 	.short	0x0074
        /*0038*/ 	.byte	0x00, 0xf0, 0x11, 0x00


	//----- nvinfo : EIATTR_KPARAM_INFO
	.align		4
.L_8875:
        /*003c*/ 	.byte	0x04, 0x17
        /*003e*/ 	.short	(.L_8877 - .L_8876)
.L_8876:
        /*0040*/ 	.word	0x00000000
        /*0044*/ 	.short	0x0011
        /*0046*/ 	.short	0x0070
        /*0048*/ 	.byte	0x00, 0xf0, 0x11, 0x00


	//----- nvinfo : EIATTR_KPARAM_INFO
	.align		4
.L_8877:
        /*004c*/ 	.byte	0x04, 0x17
        /*004e*/ 	.short	(.L_8879 - .L_8878)
.L_8878:
        /*0050*/ 	.word	0x00000000
        /*0054*/ 	.short	0x0010
        /*0056*/ 	.short	0x006c
        /*0058*/ 	.byte	0x00, 0xf0, 0x11, 0x00


	//----- nvinfo : EIATTR_KPARAM_INFO
	.align		4
.L_8879:
        /*005c*/ 	.byte	0x04, 0x17
        /*005e*/ 	.short	(.L_8881 - .L_8880)
.L_8880:
        /*0060*/ 	.word	0x00000000
        /*0064*/ 	.short	0x000f
        /*0066*/ 	.short	0x0068
        /*0068*/ 	.byte	0x00, 0xf0, 0x11, 0x00


	//----- nvinfo : EIATTR_KPARAM_INFO
	.align		4
.L_8881:
        /*006c*/ 	.byte	0x04, 0x17
        /*006e*/ 	.short	(.L_8883 - .L_8882)
.L_8882:
        /*0070*/ 	.word	0x00000000
        /*0074*/ 	.short	0x000e
        /*0076*/ 	.short	0x0060
        /*0078*/ 	.byte	0x00, 0xf0, 0x21, 0x00


	//----- nvinfo : EIATTR_KPARAM_INFO
	.align		4
.L_8883:
        /*007c*/ 	.byte	0x04, 0x17
        /*007e*/ 	.short	(.L_8885 - .L_8884)
.L_8884:
        /*0080*/ 	.word	0x00000000
        /*0084*/ 	.short	0x000d
        /*0086*/ 	.short	0x0058
        /*0088*/ 	.byte	0x00, 0xf0, 0x21, 0x00


	//----- nvinfo : EIATTR_KPARAM_INFO
	.align		4
.L_8885:
        /*008c*/ 	.byte	0x04, 0x17
        /*008e*/ 	.short	(.L_8887 - .L_8886)
.L_8886:
        /*0090*/ 	.word	0x00000000
        /*0094*/ 	.short	0x000c
        /*0096*/ 	.short	0x0050
        /*0098*/ 	.byte	0x00, 0xf0, 0x11, 0x00


	//----- nvinfo : EIATTR_KPARAM_INFO
	.align		4
.L_8887:
        /*009c*/ 	.byte	0x04, 0x17
        /*009e*/ 	.short	(.L_8889 - .L_8888)
.L_8888:
        /*00a0*/ 	.word	0x00000000
        /*00a4*/ 	.short	0x000b
        /*00a6*/ 	.short	0x004c
        /*00a8*/ 	.byte	0x00, 0xf0, 0x11, 0x00


	//----- nvinfo : EIATTR_KPARAM_INFO
	.align		4
.L_8889:
        /*00ac*/ 	.byte	0x04, 0x17
        /*00ae*/ 	.short	(.L_8891 - .L_8890)
.L_8890:
        /*00b0*/ 	.word	0x00000000
        /*00b4*/ 	.short	0x000a
        /*00b6*/ 	.short	0x0048
        /*00b8*/ 	.byte	0x00, 0xf0, 0x11, 0x00


	//----- nvinfo : EIATTR_KPARAM_INFO
	.align		4
.L_8891:
        /*00bc*/ 	.byte	0x04, 0x17
        /*00be*/ 	.short	(.L_8893 - .L_8892)
.L_8892:
        /*00c0*/ 	.word	0x00000000
        /*00c4*/ 	.short	0x0009
        /*00c6*/ 	.short	0x0040
        /*00c8*/ 	.byte	0x00, 0xf0, 0x21, 0x00


	//----- nvinfo : EIATTR_KPARAM_INFO
	.align		4
.L_8893:
        /*00cc*/ 	.byte	0x04, 0x17
        /*00ce*/ 	.short	(.L_8895 - .L_8894)
.L_8894:
        /*00d0*/ 	.word	0x00000000
        /*00d4*/ 	.short	0x0008
        /*00d6*/ 	.short	0x0038
        /*00d8*/ 	.byte	0x00, 0xf0, 0x11, 0x00


	//----- nvinfo : EIATTR_KPARAM_INFO
	.align		4
.L_8895:
        /*00dc*/ 	.byte	0x04, 0x17
        /*00de*/ 	.short	(.L_8897 - .L_8896)
.L_8896:
        /*00e0*/ 	.word	0x00000000
        /*00e4*/ 	.short	0x0007
        /*00e6*/ 	.short	0x0030
        /*00e8*/ 	.byte	0x00, 0xf0, 0x21, 0x00


	//----- nvinfo : EIATTR_KPARAM_INFO
	.align		4
.L_8897:
        /*00ec*/ 	.byte	0x04, 0x17
        /*00ee*/ 	.short	(.L_8899 - .L_8898)
.L_8898:
        /*00f0*/ 	.word	0x00000000
        /*00f4*/ 	.short	0x0006
        /*00f6*/ 	.short	0x0028
        /*00f8*/ 	.byte	0x00, 0xf0, 0x21, 0x00


	//----- nvinfo : EIATTR_KPARAM_INFO
	.align		4
.L_8899:
        /*00fc*/ 	.byte	0x04, 0x17
        /*00fe*/ 	.short	(.L_8901 - .L_8900)
.L_8900:
        /*0100*/ 	.word	0x00000000
        /*0104*/ 	.short	0x0005
        /*0106*/ 	.short	0x0024
        /*0108*/ 	.byte	0x00, 0xf0, 0x11, 0x00


	//----- nvinfo : EIATTR_KPARAM_INFO
	.align		4
.L_8901:
        /*010c*/ 	.byte	0x04, 0x17
        /*010e*/ 	.short	(.L_8903 - .L_8902)
.L_8902:
        /*0110*/ 	.word	0x00000000
        /*0114*/ 	.short	0x0004
        /*0116*/ 	.short	0x0020
        /*0118*/ 	.byte	0x00, 0xf0, 0x11, 0x00


	//----- nvinfo : EIATTR_KPARAM_INFO
	.align		4
.L_8903:
        /*011c*/ 	.byte	0x04, 0x17
        /*011e*/ 	.short	(.L_8905 - .L_8904)
.L_8904:
        /*0120*/ 	.word	0x00000000
        /*0124*/ 	.short	0x0003
        /*0126*/ 	.short	0x0018
        /*0128*/ 	.byte	0x00, 0xf0, 0x21, 0x00


	//----- nvinfo : EIATTR_KPARAM_INFO
	.align		4
.L_8905:
        /*012c*/ 	.byte	0x04, 0x17
        /*012e*/ 	.short	(.L_8907 - .L_8906)
.L_8906:
        /*0130*/ 	.word	0x00000000
        /*0134*/ 	.short	0x0002
        /*0136*/ 	.short	0x0010
        /*0138*/ 	.byte	0x00, 0xf0, 0x21, 0x00


	//----- nvinfo : EIATTR_KPARAM_INFO
	.align		4
.L_8907:
        /*013c*/ 	.byte	0x04, 0x17
        /*013e*/ 	.short	(.L_8909 - .L_8908)
.L_8908:
        /*0140*/ 	.word	0x00000000
        /*0144*/ 	.short	0x0001
        /*0146*/ 	.short	0x0008
        /*0148*/ 	.byte	0x00, 0xf0, 0x21, 0x00


	//----- nvinfo : EIATTR_KPARAM_INFO
	.align		4
.L_8909:
        /*014c*/ 	.byte	0x04, 0x17
        /*014e*/ 	.short	(.L_8911 - .L_8910)
.L_8910:
        /*0150*/ 	.word	0x00000000
        /*0154*/ 	.short	0x0000
        /*0156*/ 	.short	0x0000
        /*0158*/ 	.byte	0x00, 0xf0, 0x21, 0x00


	//----- nvinfo : EIATTR_MAXREG_COUNT
	.align		4
.L_8911:
        /*015c*/ 	.byte	0x03, 0x1b
        /*015e*/ 	.short	0x00ff


	//----- nvinfo : EIATTR_NUM_BARRIERS
	.align		4
        /*0160*/ 	.byte	0x02, 0x4c
        /*0162*/ 	.byte	0x01
	.zero		1


	//----- nvinfo : EIATTR_EXTERNS
	.align		4
        /*0164*/ 	.byte	0x04, 0x0f
        /*0166*/ 	.short	(.L_8913 - .L_8912)


	//   ....[0]....
	.align		4
.L_8912:
        /*0168*/ 	.word	index@(__assertfail)


	//----- nvinfo : EIATTR_MERCURY_ISA_VERSION
	.align		4
.L_8913:
        /*016c*/ 	.byte	0x03, 0x5f
        /*016e*/ 	.short	0x0000


	//----- nvinfo : EIATTR_COOP_GROUP_MASK_REGIDS
	.align		4
        /*0170*/ 	.byte	0x04, 0x29
        /*0172*/ 	.short	(.L_8915 - .L_8914)


	//   ....[0]....
.L_8914:
        /*0174*/ 	.word	0xffffffff


	//   ....[1]....
        /*0178*/ 	.word	0xffffffff


	//   ....[2]....
        /*017c*/ 	.word	0xffffffff


	//   ....[3]....
        /*0180*/ 	.word	0xffffffff


	//   ....[4]....
        /*0184*/ 	.word	0xffffffff


	//   ....[5]....
        /*0188*/ 	.word	0xffffffff


	//   ....[6]....
        /*018c*/ 	.word	0xffffffff


	//   ....[7]....
        /*0190*/ 	.word	0xffffffff


	//   ....[8]....
        /*0194*/ 	.word	0xffffffff


	//   ....[9]....
        /*0198*/ 	.word	0xffffffff


	//   ....[10]....
        /*019c*/ 	.word	0xffffffff


	//   ....[11]....
        /*01a0*/ 	.word	0xffffffff


	//   ....[12]....
        /*01a4*/ 	.word	0xffffffff


	//   ....[13]....
        /*01a8*/ 	.word	0xffffffff


	//   ....[14]....
        /*01ac*/ 	.word	0xffffffff


	//   ....[15]....
        /*01b0*/ 	.word	0xffffffff


	//----- nvinfo : EIATTR_COOP_GROUP_INSTR_OFFSETS
	.align		4
.L_8915:
        /*01b4*/ 	.byte	0x04, 0x28
        /*01b6*/ 	.short	(.L_8917 - .L_8916)


	//   ....[0]....
.L_8916:
        /*01b8*/ 	.word	0x000001a0


	//   ....[1]....
        /*01bc*/ 	.word	0x000001c0


	//   ....[2]....
        /*01c0*/ 	.word	0x00000270


	//   ....[3]....
        /*01c4*/ 	.word	0x00000290


	//   ....[4]....
        /*01c8*/ 	.word	0x000002b0


	//   ....[5]....
        /*01cc*/ 	.word	0x00001070


	//   ....[6]....
        /*01d0*/ 	.word	0x000010e0


	//   ....[7]....
        /*01d4*/ 	.word	0x00001100


	//   ....[8]....
        /*01d8*/ 	.word	0x00001120


	//   ....[9]....
        /*01dc*/ 	.word	0x00001140


	//   ....[10]....
        /*01e0*/ 	.word	0x00001190


	//   ....[11]....
        /*01e4*/ 	.word	0x000011b0


	//   ....[12]....
        /*01e8*/ 	.word	0x000011d0


	//   ....[13]....
        /*01ec*/ 	.word	0x000024d0


	//   ....[14]....
        /*01f0*/ 	.word	0x00002550


	//   ....[15]....
        /*01f4*/ 	.word	0x000025b0


	//----- nvinfo : EIATTR_SYSCALL_OFFSETS
	.align		4
.L_8917:
        /*01f8*/ 	.byte	0x04, 0x46
        /*01fa*/ 	.short	(.L_8919 - .L_8918)


	//   ....[0]....
.L_8918:
        /*01fc*/ 	.word	0x00002460


	//----- nvinfo : EIATTR_EXIT_INSTR_OFFSETS
	.align		4
.L_8919:
        /*0200*/ 	.byte	0x04, 0x1c
        /*0202*/ 	.short	(.L_8921 - .L_8920)


	//   ....[0]....
.L_8920:
        /*0204*/ 	.word	0x00001ed0


	//   ....[1]....
        /*0208*/ 	.word	0x00002330


	//   ....[2]....
        /*020c*/ 	.word	0x00002470


	//----- nvinfo : EIATTR_CTAIDZ_USED
	.align		4
.L_8921:
        /*0210*/ 	.byte	0x01, 0x04
	.zero		2


	//----- nvinfo : EIATTR_CRS_STACK_SIZE
	.align		4
        /*0214*/ 	.byte	0x04, 0x1e
        /*0216*/ 	.short	(.L_8923 - .L_8922)
.L_8922:
        /*0218*/ 	.word	0x00000000
.L_8923:


//--------------------- .nv.info._ZN4vllm25paged_attention_v1_kernelIthLi192ELi8ELi128ELNS_18Fp8KVCacheDataTypeE2ELb0EEEvPT_PKS2_PKT0_S8_ifPKiSA_iPKfiiiSC_SC_iiiii --------------------------
	.section	.nv.info._ZN4vllm25paged_attention_v1_kernelIthLi192ELi8ELi128ELNS_18Fp8KVCacheDataTypeE2ELb0EEEvPT_PKS2_PKT0_S8_ifPKiSA_iPKfiiiSC_SC_iiiii,"",@"SHT_CUDA_INFO"
	.sectionflags	@""
	.align	4


	//----- nvinfo : EIATTR_CUDA_API_VERSION
	.align		4
        /*0000*/ 	.byte	0x04, 0x37
        /*0002*/ 	.short	(.L_8925 - .L_8924)
.L_8924:
        /*0004*/ 	.word	0x00000082


	//----- nvinfo : EIATTR_SW2861232_WAR
	.align		4
.L_8925:
        /*0008*/ 	.byte	0x01, 0x35
	.zero		2


	//----- nvinfo : EIATTR_PARAM_CBANK
	.align		4
        /*000c*/ 	.byte	0x04, 0x0a
        /*000e*/ 	.short	(.L_8927 - .L_8926)
	.align		4
.L_8926:
        /*0010*/ 	.word	index@(.nv.constant0._ZN4vllm25paged_attention_v1_kernelIthLi192ELi8ELi128ELNS_18Fp8KVCacheDataTypeE2ELb0EEEvPT_PKS2_PKT0_S8_ifPKiSA_iPKfiiiSC_SC_iiiii)
        /*0014*/ 	.short	0x0160
        /*0016*/ 	.short	0x007c


	//----- nvinfo : EIATTR_CBANK_PARAM_SIZE
	.align		4
.L_8927:
        /*0018*/ 	.byte	0x03, 0x19
        /*001a*/ 	.short	0x007c


	//----- nvinfo : EIATTR_KPARAM_INFO
	.align		4
        /*001c*/ 	.byte	0x04, 0x17
        /*001e*/ 	.short	(.L_8929 - .L_8928)
.L_8928:
        /*0020*/ 	.word	0x00000000
        /*0024*/ 	.short	0x0013
        /*0026*/ 	.short	0x0078
        /*0028*/ 	.byte	0x00, 0xf0, 0x11, 0x00


	//----- nvinfo : EIATTR_KPARAM_INFO
	.align		4
.L_8929:
        /*002c*/ 	.byte	0x04, 0x17
        /*002e*/ 	.short	(.L_8931 - .L_8930)
.L_8930:
        /*0030*/ 	.word	0x00000000
        /*0034*/ 	.short	0x0012
        /*0036*/ 	.short	0x0074
        /*0038*/ 	.byte	0x00, 0xf0, 0x11, 0x00


	//----- nvinfo : EIATTR_KPARAM_INFO
	.align		4
.L_8931:
        /*003c*/ 	.byte	0x04, 0x17
        /*003e*/ 	.short	(.L_8933 - .L_8932)
.L_8932:
        /*0040*/ 	.word	0x00000000
        /*0044*/ 	.short	0x0011
        /*0046*/ 	.short	0x0070
        /*0048*/ 	.byte	0x00, 0xf0, 0x11, 0x00


	//----- nvinfo : EIATTR_KPARAM_INFO
	.align		4
.L_8933:
        /*004c*/ 	.byte	0x04, 0x17
        /*004e*/ 	.short	(.L_8935 - .L_8934)
.L_8934:
        /*0050*/ 	.word	0x00000000
        /*0054*/ 	.short	0x0010
        /*0056*/ 	.short	0x006c
        /*0058*/ 	.byte	0x00, 0xf0, 0x11, 0x00


	//----- nvinfo : EIATTR_KPARAM_INFO
	.align		4
.L_8935:
        /*005c*/ 	.byte	0x04, 0x17
        /*005e*/ 	.short	(.L_8937 - .L_8936)
.L_8936:
        /*0060*/ 	.word	0x00000000
        /*0064*/ 	.short	0x000f
        /*0066*/ 	.short	0x0068
        /*0068*/ 	.byte	0x00, 0xf0, 0x11, 0x00


	//----- nvinfo : EIATTR_KPARAM_INFO
	.align		4
.L_8937:
        /*006c*/ 	.byte	0x04, 0x17
        /*006e*/ 	.short	(.L_8939 - .L_8938)
.L_8938:
        /*0070*/ 	.word	0x00000000
        /*0074*/ 	.short	0x000e
        /*0076*/ 	.short	0x0060
        /*0078*/ 	.byte	0x00, 0xf0, 0x21, 0x00


	//----- nvinfo : EIATTR_KPARAM_INFO
	.align		4
.L_8939:
        /*007c*/ 	.byte	0x04, 0x17
        /*007e*/ 	.short	(.L_8941 - .L_8940)
.L_8940:
        /*0080*/ 	.word	0x00000000
        /*0084*/ 	.short	0x000d
        /*0086*/ 	.short	0x0058
        /*0088*/ 	.byte	0x00, 0xf0, 0x21, 0x00


	//----- nvinfo : EIATTR_KPARAM_INFO
	.align		4
.L_8941:
        /*008c*/ 	.byte	0x04, 0x17
        /*008e*/ 	.short	(.L_8943 - .L_8942)
.L_8942:
        /*0090*/ 	.word	0x00000000
        /*0094*/ 	.short	0x000c
        /*0096*/ 	.short	0x0050
        /*0098*/ 	.byte	0x00, 0xf0, 0x11, 0x00


	//----- nvinfo : EIATTR_KPARAM_INFO
	.align		4
.L_8943:
        /*009c*/ 	.byte	0x04, 0x17
        /*009e*/ 	.short	(.L_8945 - .L_8944)
.L_8944:
        /*00a0*/ 	.word	0x00000000
        /*00a4*/ 	.short	0x000b
        /*00a6*/ 	.short	0x004c
        /*00a8*/ 	.byte	0x00, 0xf0, 0x11, 0x00


	//----- nvinfo : EIATTR_KPARAM_INFO
	.align		4
.L_8945:
        /*00ac*/ 	.byte	0x04, 0x17
        /*00ae*/ 	.short	(.L_8947 - .L_8946)
.L_8946:
        /*00b0*/ 	.word	0x00000000
        /*00b4*/ 	.short	0x000a
        /*00b6*/ 	.short	0x0048
        /*00b8*/ 	.byte	0x00, 0xf0, 0x11, 0x00


	//----- nvinfo : EIATTR_KPARAM_INFO
	.align		4
.L_8947:
        /*00bc*/ 	.byte	0x04, 0x17
        /*00be*/ 	.short	(.L_8949 - .L_8948)
.L_8948:
        /*00c0*/ 	.word	0x00000000
        /*00c4*/ 	.short	0x0009
        /*00c6*/ 	.short	0x0040
        /*00c8*/ 	.byte	0x00, 0xf0, 0x21, 0x00


	//----- nvinfo : EIATTR_KPARAM_INFO
	.align		4
.L_8949:
        /*00cc*/ 	.byte	0x04, 0x17
        /*00ce*/ 	.short	(.L_8951 - .L_8950)
.L_8950:
        /*00d0*/ 	.word	0x00000000
        /*00d4*/ 	.short	0x0008
        /*00d6*/ 	.short	0x0038
        /*00d8*/ 	.byte	0x00, 0xf0, 0x11, 0x00


	//----- nvinfo : EIATTR_KPARAM_INFO
	.align		4
.L_8951:
        /*00dc*/ 	.byte	0x04, 0x17
        /*00de*/ 	.short	(.L_8953 - .L_8952)
.L_8952:
        /*00e0*/ 	.word	0x00000000
        /*00e4*/ 	.short	0x0007
        /*00e6*/ 	.short	0x0030
        /*00e8*/ 	.byte	0x00, 0xf0, 0x21, 0x00


	//----- nvinfo : EIATTR_KPARAM_INFO
	.align		4
.L_8953:
        /*00ec*/ 	.byte	0x04, 0x17
        /*00ee*/ 	.short	(.L_8955 - .L_8954)
.L_8954:
        /*00f0*/ 	.word	0x00000000
        /*00f4*/ 	.short	0x0006
        /*00f6*/ 	.short	0x0028
        /*00f8*/ 	.byte	0x00, 0xf0, 0x21, 0x00


	//----- nvinfo : EIATTR_KPARAM_INFO
	.align		4
.L_8955:
        /*00fc*/ 	.byte	0x04, 0x17
        /*00fe*/ 	.short	(.L_8957 - .L_8956)
.L_8956:
        /*0100*/ 	.word	0x00000000
        /*0104*/ 	.short	0x0005
        /*0106*/ 	.short	0x0024
        /*0108*/ 	.byte	0x00, 0xf0, 0x11, 0x00


	//----- nvinfo : EIATTR_KPARAM_INFO
	.align		4
.L_8957:
        /*010c*/ 	.byte	0x04, 0x17
        /*010e*/ 	.short	(.L_8959 - .L_8958)
.L_8958:
        /*0110*/ 	.word	0x00000000
        /*0114*/ 	.short	0x0004
        /*0116*/ 	.short	0x0020
        /*0118*/ 	.byte	0x00, 0xf0, 0x11, 0x00


	//----- nvinfo : EIATTR_KPARAM_INFO
	.align		4
.L_8959:
        /*011c*/ 	.byte	0x04, 0x17
        /*011e*/ 	.short	(.L_8961 - .L_8960)
.L_8960:
        /*0120*/ 	.word	0x00000000
        /*0124*/ 	.short	0x0003
        /*0126*/ 	.short	0x0018
        /*0128*/ 	.byte	0x00, 0xf0, 0x21, 0x00


	//----- nvinfo : EIATTR_KPARAM_INFO
	.align		4
.L_8961:
        /*012c*/ 	.byte	0x04, 0x17
        /*012e*/ 	.short	(.L_8963 - .L_8962)
.L_8962:
        /*0130*/ 	.word	0x00000000
        /*0134*/ 	.short	0x0002
        /*0136*/ 	.short	0x0010
        /*0138*/ 	.byte	0x00, 0xf0, 0x21, 0x00


	//----- nvinfo : EIATTR_KPARAM_INFO
	.align		4
.L_8963:
        /*013c*/ 	.byte	0x04, 0x17
        /*013e*/ 	.short	(.L_8965 - .L_8964)
.L_8964:
        /*0140*/ 	.word	0x00000000
        /*0144*/ 	.short	0x0001
        /*0146*/ 	.short	0x0008
        /*0148*/ 	.byte	0x00, 0xf0, 0x21, 0x00


	//----- nvinfo : EIATTR_KPARAM_INFO
	.align		4
.L_8965:
        /*014c*/ 	.byte	0x04, 0x17
        /*014e*/ 	.short	(.L_8967 - .L_8966)
.L_8966:
        /*0150*/ 	.word	0x00000000
        /*0154*/ 	.short	0x0000
        /*0156*/ 	.short	0x0000
        /*0158*/ 	.byte	0x00, 0xf0, 0x21, 0x00


	//----- nvinfo : EIATTR_MAXREG_COUNT
	.align		4
.L_8967:
        /*015c*/ 	.byte	0x03, 0x1b
        /*015e*/ 	.short	0x00ff


	//----- nvinfo : EIATTR_NUM_BARRIERS
	.align		4
        /*0160*/ 	.byte	0x02, 0x4c
        /*0162*/ 	.byte	0x01
	.zero		1


	//----- nvinfo : EIATTR_EXTERNS
	.align		4
        /*0164*/ 	.byte	0x04, 0x0f
        /*0166*/ 	.short	(.L_8969 - .L_8968)


	//   ....[0]....
	.align		4
.L_8968:
        /*0168*/ 	.word	index@(__assertfail)


	//----- nvinfo : EIATTR_MERCURY_ISA_VERSION
	.align		4
.L_8969:
        /*016c*/ 	.byte	0x03, 0x5f
        /*016e*/ 	.short	0x0000


	//----- nvinfo : EIATTR_COOP_GROUP_MASK_REGIDS
	.align		4
        /*0170*/ 	.byte	0x04, 0x29
        /*0172*/ 	.short	(.L_8971 - .L_8970)


	//   ....[0]....
.L_8970:
        /*0174*/ 	.word	0xffffffff


	//   ....[1]....
        /*0178*/ 	.word	0xffffffff


	//   ....[2]....
        /*017c*/ 	.word	0xffffffff


	//   ....[3]....
        /*0180*/ 	.word	0xffffffff


	//   ....[4]....
        /*0184*/ 	.word	0xffffffff


	//   ....[5]....
        /*0188*/ 	.word	0xffffffff


	//   ....[6]....
        /*018c*/ 	.word	0xffffffff


	//   ....[7]....
        /*0190*/ 	.word	0xffffffff


	//   ....[8]....
        /*0194*/ 	.word	0xffffffff


	//   ....[9]....
        /*0198*/ 	.word	0xffffffff


	//   ....[10]....
        /*019c*/ 	.word	0xffffffff


	//   ....[11]....
        /*01a0*/ 	.word	0xffffffff


	//   ....[12]....
        /*01a4*/ 	.word	0xffffffff


	//   ....[13]....
        /*01a8*/ 	.word	0xffffffff


	//   ....[14]....
        /*01ac*/ 	.word	0xffffffff


	//   ....[15]....
        /*01b0*/ 	.word	0xffffffff


	//----- nvinfo : EIATTR_COOP_GROUP_INSTR_OFFSETS
	.align		4
.L_8971:
        /*01b4*/ 	.byte	0x04, 0x28
        /*01b6*/ 	.short	(.L_8973 - .L_8972)


	//   ....[0]....
.L_8972:
        /*01b8*/ 	.word	0x000001a0


	//   ....[1]....
        /*01bc*/ 	.word	0x000001c0


	//   ....[2]....
        /*01c0*/ 	.word	0x00000270


	//   ....[3]....
        /*01c4*/ 	.word	0x00000290


	//   ....[4]....
        /*01c8*/ 	.word	0x000002b0


	//   ....[5]....
        /*01cc*/ 	.word	0x00001070


	//   ....[6]....
        /*01d0*/ 	.word	0x000010d0


	//   ....[7]....
        /*01d4*/ 	.word	0x00001100


	//   ....[8]....
        /*01d8*/ 	.word	0x00001120


	//   ....[9]....
        /*01dc*/ 	.word	0x00001140


	//   ....[10]....
        /*01e0*/ 	.word	0x00001190


	//   ....[11]....
        /*01e4*/ 	.word	0x000011b0


	//   ....[12]....
        /*01e8*/ 	.word	0x000011d0


	//   ....[13]....
        /*01ec*/ 	.word	0x00002300


	//   ....[14]....
        /*01f0*/ 	.word	0x00002370


	//   ....[15]....
        /*01f4*/ 	.word	0x000023d0


	//----- nvinfo : EIATTR_SYSCALL_OFFSETS
	.align		4
.L_8973:
        /*01f8*/ 	.byte	0x04, 0x46
        /*01fa*/ 	.short	(.L_8975 - .L_8974)


	//   ....[0]....
.L_8974:
        /*01fc*/ 	.word	0x00002290


	//----- nvinfo : EIATTR_EXIT_INSTR_OFFSETS
	.align		4
.L_8975:
        /*0200*/ 	.byte	0x04, 0x1c
        /*0202*/ 	.short	(.L_8977 - .L_8976)


	//   ....[0]....
.L_8976:
        /*0204*/ 	.word	0x00001df0


	//   ....[1]....
        /*0208*/ 	.word	0x00002160


	//   ....[2]....
        /*020c*/ 	.word	0x000022a0


	//----- nvinfo : EIATTR_CTAIDZ_USED
	.align		4
.L_8977:
        /*0210*/ 	.byte	0x01, 0x04
	.zero		2


	//----- nvinfo : EIATTR_CRS_STACK_SIZE
	.align		4
        /*0214*/ 	.byte	0x04, 0x1e
        /*0216*/ 	.short	(.L_8979 - .L_8978)
.L_8978:
        /*0218*/ 	.word	0x00000000
.L_8979:


//--------------------- .nv.info._ZN4vllm25paged_attention_v1_kernelIthLi128ELi8ELi128ELNS_18Fp8KVCacheDataTypeE2ELb0EEEvPT_PKS2_PKT0_S8_ifPKiSA_iPKfiiiSC_SC_iiiii --------------------------
	.section	.nv.info._ZN4vllm25paged_attention_v1_kernelIthLi128ELi8ELi128ELNS_18Fp8KVCacheDataTypeE2ELb0EEEvPT_PKS2_PKT0_S8_ifPKiSA_iPKfiiiSC_SC_iiiii,"",@"SHT_CUDA_INFO"
	.sectionflags	@""
	.align	4


	//----- nvinfo : EIATTR_CUDA_API_VERSION
	.align		4
        /*0000*/ 	.byte	0x04, 0x37
        /*0002*/ 	.short	(.L_8981 - .L_8980)
.L_8980:
        /*0004*/ 	.word	0x00000082


	//----- nvinfo : EIATTR_SW2861232_WAR
	.align		4
.L_8981:
        /*0008*/ 	.byte	0x01, 0x35
	.zero		2


	//----- nvinfo : EIATTR_PARAM_CBANK
	.align		4
        /*000c*/ 	.byte	0x04, 0x0a
        /*000e*/ 	.short	(.L_8983 - .L_8982)
	.align		4
.L_8982:
        /*0010*/ 	.word	index@(.nv.constant0._ZN4vllm25paged_attention_v1_kernelIthLi128ELi8ELi128ELNS_18Fp8KVCacheDataTypeE2ELb0EEEvPT_PKS2_PKT0_S8_ifPKiSA_iPKfiiiSC_SC_iiiii)
        /*0014*/ 	.short	0x0160
        /*0016*/ 	.short	0x007c


	//----- nvinfo : EIATTR_CBANK_PARAM_SIZE
	.align		4
.L_8983:
        /*0018*/ 	.byte	0x03, 0x19
        /*001a*/ 	.short	0x007c


	//----- nvinfo : EIATTR_KPARAM_INFO
	.align		4
        /*001c*/ 	.byte	0x04, 0x17
        /*001e*/ 	.short	(.L_8985 - .L_8984)
.L_8984:
        /*0020*/ 	.word	0x00000000
        /*0024*/ 	.short	0x0013
        /*0026*/ 	.short	0x0078
        /*0028*/ 	.byte	0x00, 0xf0, 0x11, 0x00


	//----- nvinfo : EIATTR_KPARAM_INFO
	.align		4
.L_8985:
        /*002c*/ 	.byte	0x04, 0x17
        /*002e*/ 	.short	(.L_8987 - .L_8986)
.L_8986:
        /*0030*/ 	.word	0x00000000
        /*0034*/ 	.short	0x0012
        /*0036*/ 	.short	0x0074
        /*0038*/ 	.byte	0x00, 0xf0, 0x11, 0x00


	//----- nvinfo : EIATTR_KPARAM_INFO
	.align		4
.L_8987:
        /*003c*/ 	.byte	0x04, 0x17
        /*003e*/ 	.short	(.L_8989 - .L_8988)
.L_8988:
        /*0040*/ 	.word	0x00000000
        /*0044*/ 	.short	0x0011
        /*0046*/ 	.short	0x0070
        /*0048*/ 	.byte	0x00, 0xf0, 0x11, 0x00


	//----- nvinfo : EIATTR_KPARAM_INFO
	.align		4
.L_8989:
        /*004c*/ 	.byte	0x04, 0x17
        /*004e*/ 	.short	(.L_8991 - .L_8990)
.L_8990:
        /*0050*/ 	.word	0x00000000
        /*0054*/ 	.short	0x0010
        /*0056*/ 	.short	0x006c
        /*0058*/ 	.byte	0x00, 0xf0, 0x11, 0x00


	//----- nvinfo : EIATTR_KPARAM_INFO
	.align		4
.L_8991:
        /*005c*/ 	.byte	0x04, 0x17
        /*005e*/ 	.short	(.L_8993 - .L_8992)
.L_8992:
        /*0060*/ 	.word	0x00000000
        /*0064*/ 	.short	0x000f
        /*0066*/ 	.short	0x0068
        /*0068*/ 	.byte	0x00, 0xf0, 0x11, 0x00


	//----- nvinfo : EIATTR_KPARAM_INFO
	.align		4
.L_8993:
        /*006c*/ 	.byte	0x04, 0x17
        /*006e*/ 	.short	(.L_8995 - .L_8994)
.L_8994:
        /*0070*/ 	.word	0x00000000
        /*0074*/ 	.short	0x000e
        /*0076*/ 	.short	0x0060
        /*0078*/ 	.byte	0x00, 0xf0, 0x21, 0x00


	//----- nvinfo : EIATTR_KPARAM_INFO
	.align		4
.L_8995:
        /*007c*/ 	.byte	0x04, 0x17
        /*007e*/ 	.short	(.L_8997 - .L_8996)
.L_8996:
        /*0080*/ 	.word	0x00000000
        /*0084*/ 	.short	0x000d
        /*0086*/ 	.short	0x0058
        /*0088*/ 	.byte	0x00, 0xf0, 0x21, 0x00


	//----- nvinfo : EIATTR_KPARAM_INFO
	.align		4
.L_8997:
        /*008c*/ 	.byte	0x04, 0x17
        /*008e*/ 	.short	(.L_8999 - .L_8998)
.L_8998:
        /*0090*/ 	.word	0x00000000
        /*0094*/ 	.short	0x000c
        /*0096*/ 	.short	0x0050
        /*0098*/ 	.byte	0x00, 0xf0, 0x11, 0x00


	//----- nvinfo : EIATTR_KPARAM_INFO
	.align		4
.L_8999:
        /*009c*/ 	.byte	0x04, 0x17
        /*009e*/ 	.short	(.L_9001 - .L_9000)
.L_9000:
        /*00a0*/ 	.word	0x00000000
        /*00a4*/ 	.short	0x000b
        /*00a6*/ 	.short	0x004c
        /*00a8*/ 	.byte	0x00, 0xf0, 0x11, 0x00


	//----- nvinfo : EIATTR_KPARAM_INFO
	.align		4
.L_9001:
        /*00ac*/ 	.byte	0x04, 0x17
        /*00ae*/ 	.short	(.L_9003 - .L_9002)
.L_9002:
        /*00b0*/ 	.word	0x00000000
        /*00b4*/ 	.short	0x000a
        /*00b6*/ 	.short	0x0048
        /*00b8*/ 	.byte	0x00, 0xf0, 0x11, 0x00


	//----- nvinfo : EIATTR_KPARAM_INFO
	.align		4
.L_9003:
        /*00bc*/ 	.byte	0x04, 0x17
        /*00be*/ 	.short	(.L_9005 - .L_9004)
.L_9004:
        /*00c0*/ 	.word	0x00000000
        /*00c4*/ 	.short	0x0009
        /*00c6*/ 	.short	0x0040
        /*00c8*/ 	.byte	0x00, 0xf0, 0x21, 0x00


	//----- nvinfo : EIATTR_KPARAM_INFO
	.align		4
.L_9005:
        /*00cc*/ 	.byte	0x04, 0x17
        /*00ce*/ 	.short	(.L_9007 - .L_9006)
.L_9006:
        /*00d0*/ 	.word	0x00000000
        /*00d4*/ 	.short	0x0008
        /*00d6*/ 	.short	0x0038
        /*00d8*/ 	.byte	0x00, 0xf0, 0x11, 0x00


	//----- nvinfo : EIATTR_KPARAM_INFO
	.align		4
.L_9007:
        /*00dc*/ 	.byte	0x04, 0x17
        /*00de*/ 	.short	(.L_9009 - .L_9008)
.L_9008:
        /*00e0*/ 	.word	0x00000000
        /*00e4*/ 	.short	0x0007
        /*00e6*/ 	.short	0x0030
        /*00e8*/ 	.byte	0x00, 0xf0, 0x21, 0x00


	//----- nvinfo : EIATTR_KPARAM_INFO
	.align		4
.L_9009:
        /*00ec*/ 	.byte	0x04, 0x17
        /*00ee*/ 	.short	(.L_9011 - .L_9010)
.L_9010:
        /*00f0*/ 	.word	0x00000000
        /*00f4*/ 	.short	0x0006
        /*00f6*/ 	.short	0x0028
        /*00f8*/ 	.byte	0x00, 0xf0, 0x21, 0x00


	//----- nvinfo : EIATTR_KPARAM_INFO
	.align		4
.L_9011:
        /*00fc*/ 	.byte	0x04, 0x17
        /*00fe*/ 	.short	(.L_9013 - .L_9012)
.L_9012:
        /*0100*/ 	.word	0x00000000
        /*0104*/ 	.short	0x0005
        /*0106*/ 	.short	0x0024
        /*0108*/ 	.byte	0x00, 0xf0, 0x11, 0x00


	//----- nvinfo : EIATTR_KPARAM_INFO
	.align		4
.L_9013:
        /*010c*/ 	.byte	0x04, 0x17
        /*010e*/ 	.short	(.L_9015 - .L_9014)
.L_9014:
        /*0110*/ 	.word	0x00000000
        /*0114*/ 	.short	0x0004
        /*0116*/ 	.short	0x0020
        /*0118*/ 	.byte	0x00, 0xf0, 0x11, 0x00


	//----- nvinfo : EIATTR_KPARAM_INFO
	.align		4
.L_9015:
        /*011c*/ 	.byte	0x04, 0x17
        /*011e*/ 	.short	(.L_9017 - .L_9016)
.L_9016:
        /*0120*/ 	.word	0x00000000
        /*0124*/ 	.short	0x0003
        /*0126*/ 	.short	0x0018
        /*0128*/ 	.byte	0x00, 0xf0, 0x21, 0x00


	//----- nvinfo : EIATTR_KPARAM_INFO
	.align		4
.L_9017:
        /*012c*/ 	.byte	0x04, 0x17
        /*012e*/ 	.short	(.L_9019 - .L_9018)
.L_9018:
        /*0130*/ 	.word	0x00000000
        /*0134*/ 	.short	0x0002
        /*0136*/ 	.short	0x0010
        /*0138*/ 	.byte	0x00, 0xf0, 0x21, 0x00


	//----- nvinfo : EIATTR_KPARAM_INFO
	.align		4
.L_9019:
        /*013c*/ 	.byte	0x04, 0x17
        /*013e*/ 	.short	(.L_9021 - .L_9020)
.L_9020:
        /*0140*/ 	.word	0x00000000
        /*0144*/ 	.short	0x0001
        /*0146*/ 	.short	0x0008
        /*0148*/ 	.byte	0x00, 0xf0, 0x21, 0x00


	//----- nvinfo : EIATTR_KPARAM_INFO
	.align		4
.L_9021:
        /*014c*/ 	.byte	0x04, 0x17
        /*014e*/ 	.short	(.L_9023 - .L_9022)
.L_9022:
        /*0150*/ 	.word	0x00000000
        /*0154*/ 	.short	0x0000
        /*0156*/ 	.short	0x0000
        /*0158*/ 	.byte	0x00, 0xf0, 0x21, 0x00


	//----- nvinfo : EIATTR_MAXREG_COUNT
	.align		4
.L_9023:
        /*015c*/ 	.byte	0x03, 0x1b
        /*015e*/ 	.short	0x00ff


	//----- nvinfo : EIATTR_NUM_BARRIERS
	.align		4
        /*0160*/ 	.byte	0x02, 0x4c
        /*0162*/ 	.byte	0x01
	.zero		1


	//----- nvinfo : EIATTR_EXTERNS
	.align		4
        /*0164*/ 	.byte	0x04, 0x0f
        /*0166*/ 	.short	(.L_9025 - .L_9024)


	//   ....[0]....
	.align		4
.L_9024:
        /*0168*/ 	.word	index@(__assertfail)


	//----- nvinfo : EIATTR_MERCURY_ISA_VERSION
	.align		4
.L_9025:
        /*016c*/ 	.byte	0x03, 0x5f
        /*016e*/ 	.short	0x0000


	//----- nvinfo : EIATTR_COOP_GROUP_MASK_REGIDS
	.align		4
        /*0170*/ 	.byte	0x04, 0x29
        /*0172*/ 	.short	(.L_9027 - .L_9026)


	//   ....[0]....
.L_9026:
        /*0174*/ 	.word	0xffffffff


	//   ....[1]....
        /*0178*/ 	.word	0xffffffff


	//   ....[2]....
        /*017c*/ 	.word	0xffffffff


	//   ....[3]....
        /*0180*/ 	.word	0xffffffff


	//   ....[4]....
        /*0184*/ 	.word	0xffffffff


	//   ....[5]....
        /*0188*/ 	.word	0xffffffff


	//   ....[6]....
        /*018c*/ 	.word	0xffffffff


	//   ....[7]....
        /*0190*/ 	.word	0xffffffff


	//   ....[8]....
        /*0194*/ 	.word	0xffffffff


	//   ....[9]....
        /*0198*/ 	.word	0xffffffff


	//   ....[10]....
        /*019c*/ 	.word	0xffffffff


	//   ....[11]....
        /*01a0*/ 	.word	0xffffffff


	//   ....[12]....
        /*01a4*/ 	.word	0xffffffff


	//   ....[13]....
        /*01a8*/ 	.word	0xffffffff


	//   ....[14]....
        /*01ac*/ 	.word	0xffffffff


	//   ....[15]....
        /*01b0*/ 	.word	0xffffffff


	//----- nvinfo : EIATTR_COOP_GROUP_INSTR_OFFSETS
	.align		4
.L_9027:
        /*01b4*/ 	.byte	0x04, 0x28
        /*01b6*/ 	.short	(.L_9029 - .L_9028)


	//   ....[0]....
.L_9028:
        /*01b8*/ 	.word	0x000001a0


	//   ....[1]....
        /*01bc*/ 	.word	0x000001c0


	//   ....[2]....
        /*01c0*/ 	.word	0x00000270


	//   ....[3]....
        /*01c4*/ 	.word	0x00000290


	//   ....[4]....
        /*01c8*/ 	.word	0x000002b0


	//   ....[5]....
        /*01cc*/ 	.word	0x00001070


	//   ....[6]....
        /*01d0*/ 	.word	0x000010d0


	//   ....[7]....
        /*01d4*/ 	.word	0x00001100


	//   ....[8]....
        /*01d8*/ 	.word	0x00001120


	//   ....[9]....
        /*01dc*/ 	.word	0x00001140


	//   ....[10]....
        /*01e0*/ 	.word	0x00001190


	//   ....[11]....
        /*01e4*/ 	.word	0x000011b0


	//   ....[12]....
        /*01e8*/ 	.word	0x000011d0


	//   ....[13]....
        /*01ec*/ 	.word	0x00002100


	//   ....[14]....
        /*01f0*/ 	.word	0x00002170


	//   ....[15]....
        /*01f4*/ 	.word	0x000021d0


	//----- nvinfo : EIATTR_SYSCALL_OFFSETS
	.align		4
.L_9029:
        /*01f8*/ 	.byte	0x04, 0x46
        /*01fa*/ 	.short	(.L_9031 - .L_9030)


	//   ....[0]....
.L_9030:
        /*01fc*/ 	.word	0x00002090


	//----- nvinfo : EIATTR_EXIT_INSTR_OFFSETS
	.align		4
.L_9031:
        /*0200*/ 	.byte	0x04, 0x1c
        /*0202*/ 	.short	(.L_9033 - .L_9032)


	//   ....[0]....
.L_9032:
        /*0204*/ 	.word	0x00001c80


	//   ....[1]....
        /*0208*/ 	.word	0x00001f60


	//   ....[2]....
        /*020c*/ 	.word	0x000020a0


	//----- nvinfo : EIATTR_CTAIDZ_USED
	.align		4
.L_9033:
        /*0210*/ 	.byte	0x01, 0x04
	.zero		2


	//----- nvinfo : EIATTR_CRS_STACK_SIZE
	.align		4
        /*0214*/ 	.byte	0x04, 0x1e
        /*0216*/ 	.short	(.L_9035 - .L_9034)
.L_9034:
        /*0218*/ 	.word	0x00000000
.L_9035:


//--------------------- .nv.info._ZN4vllm25paged_attention_v1_kernelIthLi120ELi8ELi128ELNS_18Fp8KVCacheDataTypeE2ELb0EEEvPT_PKS2_PKT0_S8_ifPKiSA_iPKfiiiSC_SC_iiiii --------------------------
	.section	.nv.info._ZN4vllm25paged_attention_v1_kernelIthLi120ELi8ELi128ELNS_18Fp8KVCacheDataTypeE2ELb0EEEvPT_PKS2_PKT0_S8_ifPKiSA_iPKfiiiSC_SC_iiiii,"",@"SHT_CUDA_INFO"
	.sectionflags	@""
	.align	4


	//----- nvinfo : EIATTR_CUDA_API_VERSION
	.align		4
        /*0000*/ 	.byte	0x04, 0x37
        /*0002*/ 	.short	(.L_9037 - .L_9036)
.L_9036:
        /*0004*/ 	.word	0x00000082


	//----- nvinfo : EIATTR_SW2861232_WAR
	.align		4
.L_9037:
        /*0008*/ 	.byte	0x01, 0x35
	.zero		2


	//----- nvinfo : EIATTR_PARAM_CBANK
	.align		4
        /*000c*/ 	.byte	0x04, 0x0a
        /*000e*/ 	.short	(.L_9039 - .L_9038)
	.align		4
.L_9038:
        /*0010*/ 	.word	index@(.nv.constant0._ZN4vllm25paged_attention_v1_kernelIthLi120ELi8ELi128ELNS_18Fp8KVCacheDataTypeE2ELb0EEEvPT_PKS2_PKT0_S8_ifPKiSA_iPKfiiiSC_SC_iiiii)
        /*0014*/ 	.short	0x0160
        /*0016*/ 	.short	0x007c


	//----- nvinfo : EIATTR_CBANK_PARAM_SIZE
	.align		4
.L_9039:
        /*0018*/ 	.byte	0x03, 0x19
        /*001a*/ 	.short	0x007c


	//----- nvinfo : EIATTR_KPARAM_INFO
	.align		4
        /*001c*/ 	.byte	0x04, 0x17
        /*001e*/ 	.short	(.L_9041 - .L_9040)
.L_9040:
        /*0020*/ 	.word	0x00000000
        /*0024*/ 	.short	0x0013
        /*0026*/ 	.short	0x0078
        /*0028*/ 	.byte	0x00, 0xf0, 0x11, 0x00


	//----- nvinfo : EIATTR_KPARAM_INFO
	.align		4
.L_9041:
        /*002c*/ 	.byte	0x04, 0x17
        /*002e*/ 	.short	(.L_9043 - .L_9042)
.L_9042:
        /*0030*/ 	.word	0x00000000
        /*0034*/ 	.short	0x0012
        /*0036*/ 	.short	0x0074
        /*0038*/ 	.byte	0x00, 0xf0, 0x11, 0x00


	//----- nvinfo : EIATTR_KPARAM_INFO
	.align		4
.L_9043:
        /*003c*/ 	.byte	0x04, 0x17
        /*003e*/ 	.short	(.L_9045 - .L_9044)
.L_9044:
        /*0040*/ 	.word	0x00000000
        /*0044*/ 	.short	0x0011
        /*0046*/ 	.short	0x0070
        /*0048*/ 	.byte	0x00, 0xf0, 0x11, 0x00


	//----- nvinfo : EIATTR_KPARAM_INFO
	.align		4
.L_9045:
        /*004c*/ 	.byte	0x04, 0x17
        /*004e*/ 	.short	(.L_9047 - .L_9046)
.L_9046:
        /*0050*/ 	.word	0x00000000
        /*0054*/ 	.short	0x0010
        /*0056*/ 	.short	0x006c
        /*0058*/ 	.byte	0x00, 0xf0, 0x11, 0x00


	//----- nvinfo : EIATTR_KPARAM_INFO
	.align		4
.L_9047:
        /*005c*/ 	.byte	0x04, 0x17
        /*005e*/ 	.short	(.L_9049 - .L_9048)
.L_9048:
        /*0060*/ 	.word	0x00000000
        /*0064*/ 	.short	0x000f
        /*0066*/ 	.short	0x0068
        /*0068*/ 	.byte	0x00, 0xf0, 0x11, 0x00


	//----- nvinfo : EIATTR_KPARAM_INFO
	.align		4
.L_9049:
        /*006c*/ 	.byte	0x04, 0x17
        /*006e*/ 	.short	(.L_9051 - .L_9050)
.L_9050:
        /*0070*/ 	.word	0x00000000
        /*0074*/ 	.short	0x000e
        /*0076*/ 	.short	0x0060
        /*0078*/ 	.byte	0x00, 0xf0, 0x21, 0x00


	//----- nvinfo : EIATTR_KPARAM_INFO
	.align		4
.L_9051:
        /*007c*/ 	.byte	0x04, 0x17
        /*007e*/ 	.short	(.L_9053 - .L_9052)
.L_9052:
        /*0080*/ 	.word	0x00000000
        /*0084*/ 	.short	0x000d
        /*0086*/ 	.short	0x0058
        /*0088*/ 	.byte	0x00, 0xf0, 0x21, 0x00


	//----- nvinfo : EIATTR_KPARAM_INFO
	.align		4
.L_9053:
        /*008c*/ 	.byte	0x04, 0x17
        /*008e*/ 	.short	(.L_9055 - .L_9054)
.L_9054:
        /*0090*/ 	.word	0x00000000
        /*0094*/ 	.short	0x000c
        /*0096*/ 	.short	0x0050
        /*0098*/ 	.byte	0x00, 0xf0, 0x11, 0x00


	//----- nvinfo : EIATTR_KPARAM_INFO
	.align		4
.L_9055:
        /*009c*/ 	.byte	0x04, 0x17
        /*009e*/ 	.short	(.L_9057 - .L_9056)
.L_9056:
        /*00a0*/ 	.word	0x00000000
        /*00a4*/ 	.short	0x000b
        /*00a6*/ 	.short	0x004c
        /*00a8*/ 	.byte	0x00, 0xf0, 0x11, 0x00


	//----- nvinfo : EIATTR_KPARAM_INFO
	.align		4
.L_9057:
        /*00ac*/ 	.byte	0x04, 0x17
        /*00ae*/ 	.short	(.L_9059 - .L_9058)
.L_9058:
        /*00b0*/ 	.word	0x00000000
        /*00b4*/ 	.short	0x000a
        /*00b6*/ 	.short	0x0048
        /*00b8*/ 	.byte	0x00, 0xf0, 0x11, 0x00


	//----- nvinfo : EIATTR_KPARAM_INFO
	.align		4
.L_9059:
        /*00bc*/ 	.byte	0x04, 0x17
        /*00be*/ 	.short	(.L_9061 - .L_9060)
.L_9060:
        /*00c0*/ 	.word	0x00000000
        /*00c4*/ 	.short	0x0009
        /*00c6*/ 	.short	0x0040
        /*00c8*/ 	.byte	0x00, 0xf0, 0x21, 0x00


	//----- nvinfo : EIATTR_KPARAM_INFO
	.align		4
.L_9061:
        /*00cc*/ 	.byte	0x04, 0x17
        /*00ce*/ 	.short	(.L_9063 - .L_9062)
.L_9062:
        /*00d0*/ 	.word	0x00000000
        /*00d4*/ 	.short	0x0008
        /*00d6*/ 	.short	0x0038
        /*00d8*/ 	.byte	0x00, 0xf0, 0x11, 0x00


	//----- nvinfo : EIATTR_KPARAM_INFO
	.align		4
.L_9063:
        /*00dc*/ 	.byte	0x04, 0x17
        /*00de*/ 	.short	(.L_9065 - .L_9064)
.L_9064:
        /*00e0*/ 	.word	0x00000000
        /*00e4*/ 	.short	0x0007
        /*00e6*/ 	.short	0x0030
        /*00e8*/ 	.byte	0x00, 0xf0, 0x21, 0x00


	//----- nvinfo : EIATTR_KPARAM_INFO
	.align		4
.L_9065:
        /*00ec*/ 	.byte	0x04, 0x17
        /*00ee*/ 	.short	(.L_9067 - .L_9066)
.L_9066:
        /*00f0*/ 	.word	0x00000000
        /*00f4*/ 	.short	0x0006
        /*00f6*/ 	.short	0x0028
        /*00f8*/ 	.byte	0x00, 0xf0, 0x21, 0x00


	//----- nvinfo : EIATTR_KPARAM_INFO
	.align		4
.L_9067:
        /*00fc*/ 	.byte	0x04, 0x17
        /*00fe*/ 	.short	(.L_9069 - .L_9068)
.L_9068:
        /*0100*/ 	.word	0x00000000
        /*0104*/ 	.short	0x0005
        /*0106*/ 	.short	0x0024
        /*0108*/ 	.byte	0x00, 0xf0, 0x11, 0x00


	//----- nvinfo : EIATTR_KPARAM_INFO
	.align		4
.L_9069:
        /*010c*/ 	.byte	0x04, 0x17
        /*010e*/ 	.short	(.L_9071 - .L_9070)
.L_9070:
        /*0110*/ 	.word	0x00000000
        /*0114*/ 	.short	0x0004
        /*0116*/ 	.short	0x0020
        /*0118*/ 	.byte	0x00, 0xf0, 0x11, 0x00


	//----- nvinfo : EIATTR_KPARAM_INFO
	.align		4
.L_9071:
        /*011c*/ 	.byte	0x04, 0x17
        /*011e*/ 	.short	(.L_9073 - .L_9072)
.L_9072:
        /*0120*/ 	.word	0x00000000
        /*0124*/ 	.short	0x0003
        /*0126*/ 	.short	0x0018
        /*0128*/ 	.byte	0x00, 0xf0, 0x21, 0x00


	//----- nvinfo : EIATTR_KPARAM_INFO
	.align		4
.L_9073:
        /*012c*/ 	.byte	0x04, 0x17
        /*012e*/ 	.short	(.L_9075 - .L_9074)
.L_9074:
        /*0130*/ 	.word	0x00000000
        /*0134*/ 	.short	0x0002
        /*0136*/ 	.short	0x0010
        /*0138*/ 	.byte	0x00, 0xf0, 0x21, 0x00


	//----- nvinfo : EIATTR_KPARAM_INFO
	.align		4
.L_9075:
        /*013c*/ 	.byte	0x04, 0x17
        /*013e*/ 	.short	(.L_9077 - .L_9076)
.L_9076:
        /*0140*/ 	.word	0x00000000
        /*0144*/ 	.short	0x0001
        /*0146*/ 	.short	0x0008
        /*0148*/ 	.byte	0x00, 0xf0, 0x21, 0x00


	//----- nvinfo : EIATTR_KPARAM_INFO
	.align		4
.L_9077:
        /*014c*/ 	.byte	0x04, 0x17
        /*014e*/ 	.short	(.L_9079 - .L_9078)
.L_9078:
        /*0150*/ 	.word	0x00000000
        /*0154*/ 	.short	0x0000
        /*0156*/ 	.short	0x0000
        /*0158*/ 	.byte	0x00, 0xf0, 0x21, 0x00


	//----- nvinfo : EIATTR_MAXREG_COUNT
	.align		4
.L_9079:
        /*015c*/ 	.byte	0x03, 0x1b
        /*015e*/ 	.short	0x00ff


	//----- nvinfo : EIATTR_NUM_BARRIERS
	.align		4
        /*0160*/ 	.byte	0x02, 0x4c
        /*0162*/ 	.byte	0x01
	.zero		1


	//----- nvinfo : EIATTR_EXTERNS
	.align		4
        /*0164*/ 	.byte	0x04, 0x0f
        /*0166*/ 	.short	(.L_9081 - .L_9080)


	//   ....[0]....
	.align		4
.L_9080:
        /*0168*/ 	.word	index@(__assertfail)


	//----- nvinfo : EIATTR_MERCURY_ISA_VERSION
	.align		4
.L_9081:
        /*016c*/ 	.byte	0x03, 0x5f
        /*016e*/ 	.short	0x0000


	//----- nvinfo : EIATTR_COOP_GROUP_MASK_REGIDS
	.align		4
        /*0170*/ 	.byte	0x04, 0x29
        /*0172*/ 	.short	(.L_9083 - .L_9082)


	//   ....[0]....
.L_9082:
        /*0174*/ 	.word	0xffffffff


	//   ....[1]....
        /*0178*/ 	.word	0xffffffff


	//   ....[2]....
        /*017c*/ 	.word	0xffffffff


	//   ....[3]....
        /*0180*/ 	.word	0xffffffff


	//   ....[4]....
        /*0184*/ 	.word	0xffffffff


	//   ....[5]....
        /*0188*/ 	.word	0xffffffff


	//   ....[6]....
        /*018c*/ 	.word	0xffffffff


	//   ....[7]....
        /*0190*/ 	.word	0xffffffff


	//   ....[8]....
        /*0194*/ 	.word	0xffffffff


	//   ....[9]....
        /*0198*/ 	.word	0xffffffff


	//   ....[10]....
        /*019c*/ 	.word	0xffffffff


	//   ....[11]....
        /*01a0*/ 	.word	0xffffffff


	//   ....[12]....
        /*01a4*/ 	.word	0xffffffff


	//   ....[13]....
        /*01a8*/ 	.word	0xffffffff


	//   ....[14]....
        /*01ac*/ 	.word	0xffffffff


	//   ....[15]....
        /*01b0*/ 	.word	0xffffffff


	//----- nvinfo : EIATTR_COOP_GROUP_INSTR_OFFSETS
	.align		4
.L_9083:
        /*01b4*/ 	.byte	0x04, 0x28
        /*01b6*/ 	.short	(.L_9085 - .L_9084)


	//   ....[0]....
.L_9084:
        /*01b8*/ 	.word	0x000001a0


	//   ....[1]....
        /*01bc*/ 	.word	0x000001c0


	//   ....[2]....
        /*01c0*/ 	.word	0x00000270


	//   ....[3]....
        /*01c4*/ 	.word	0x00000290


	//   ....[4]....
        /*01c8*/ 	.word	0x000002b0


	//   ....[5]....
        /*01cc*/ 	.word	0x00001070


	//   ....[6]....
        /*01d0*/ 	.word	0x000010d0


	//   ....[7]....
        /*01d4*/ 	.word	0x00001100


	//   ....[8]....
        /*01d8*/ 	.word	0x00001120


	//   ....[9]....
        /*01dc*/ 	.word	0x00001140


	//   ....[10]....
        /*01e0*/ 	.word	0x00001190


	//   ....[11]....
        /*01e4*/ 	.word	0x000011b0


	//   ....[12]....
        /*01e8*/ 	.word	0x000011d0


	//   ....[13]....
        /*01ec*/ 	.word	0x00002210


	//   ....[14]....
        /*01f0*/ 	.word	0x00002280


	//   ....[15]....
        /*01f4*/ 	.word	0x000022e0


	//----- nvinfo : EIATTR_SYSCALL_OFFSETS
	.align		4
.L_9085:
        /*01f8*/ 	.byte	0x04, 0x46
        /*01fa*/ 	.short	(.L_9087 - .L_9086)


	//   ....[0]....
.L_9086:
        /*01fc*/ 	.word	0x000021a0


	//----- nvinfo : EIATTR_EXIT_INSTR_OFFSETS
	.align		4
.L_9087:
        /*0200*/ 	.byte	0x04, 0x1c
        /*0202*/ 	.short	(.L_9089 - .L_9088)


	//   ....[0]....
.L_9088:
        /*0204*/ 	.word	0x00001dc0


	//   ....[1]....
        /*0208*/ 	.word	0x00001ff0


	//   ....[2]....
        /*020c*/ 	.word	0x00002070


	//   ....[3]....
        /*0210*/ 	.word	0x000021b0


	//----- nvinfo : EIATTR_CTAIDZ_USED
	.align		4
.L_9089:
        /*0214*/ 	.byte	0x01, 0x04
	.zero		2


	//----- nvinfo : EIATTR_CRS_STACK_SIZE
	.align		4
        /*0218*/ 	.byte	0x04, 0x1e
        /*021a*/ 	.short	(.L_9091 - .L_9090)
.L_9090:
        /*021c*/ 	.word	0x00000000
.L_9091:


//--------------------- .nv.info._ZN4vllm25paged_attention_v1_kernelIthLi112ELi8ELi128ELNS_18Fp8KVCacheDataTypeE2ELb0EEEvPT_PKS2_PKT0_S8_ifPKiSA_iPKfiiiSC_SC_iiiii --------------------------
	.section	.nv.info._ZN4vllm25paged_attention_v1_kernelIthLi112ELi8ELi128ELNS_18Fp8KVCacheDataTypeE2ELb0EEEvPT_PKS2_PKT0_S8_ifPKiSA_iPKfiiiSC_SC_iiiii,"",@"SHT_CUDA_INFO"
	.sectionflags	@""
	.align	4


	//----- nvinfo : EIATTR_CUDA_API_VERSION
	.align		4
        /*0000*/ 	.byte	0x04, 0x37
        /*0002*/ 	.short	(.L_9093 - .L_9092)
.L_9092:
        /*0004*/ 	.word	0x00000082


	//----- nvinfo : EIATTR_SW2861232_WAR
	.align		4
.L_9093:
        /*0008*/ 	.byte	0x01, 0x35
	.zero		2


	//----- nvinfo : EIATTR_PARAM_CBANK
	.align		4
        /*000c*/ 	.byte	0x04, 0x0a
        /*000e*/ 	.short	(.L_9095 - .L_9094)
	.align		4
.L_9094:
        /*0010*/ 	.word	index@(.nv.constant0._ZN4vllm25paged_attention_v1_kernelIthLi112ELi8ELi128ELNS_18Fp8KVCacheDataTypeE2ELb0EEEvPT_PKS2_PKT0_S8_ifPKiSA_iPKfiiiSC_SC_iiiii)
        /*0014*/ 	.short	0x0160
        /*0016*/ 	.short	0x007c


	//----- nvinfo : EIATTR_CBANK_PARAM_SIZE
	.align		4
.L_9095:
        /*0018*/ 	.byte	0x03, 0x19
        /*001a*/ 	.short	0x007c


	//----- nvinfo : EIATTR_KPARAM_INFO
	.align		4
        /*001c*/ 	.byte	0x04, 0x17
        /*001e*/ 	.short	(.L_9097 - .L_9096)
.L_9096:
        /*0020*/ 	.word	0x00000000
        /*0024*/ 	.short	0x0013
        /*0026*/ 	.short	0x0078
        /*0028*/ 	.byte	0x00, 0xf0, 0x11, 0x00


	//----- nvinfo : EIATTR_KPARAM_INFO
	.align		4
.L_9097:
        /*002c*/ 	.byte	0x04, 0x17
        /*002e*/ 	.short	(.L_9099 - .L_9098)
.L_9098:
        /*0030*/ 	.word	0x00000000
        /*0034*/ 	.short	0x0012
        /*0036*/ 	.short	0x0074
        /*0038*/ 	.byte	0x00, 0xf0, 0x11, 0x00


	//----- nvinfo : EIATTR_KPARAM_INFO
	.align		4
.L_9099:
        /*003c*/ 	.byte	0x04, 0x17
        /*003e*/ 	.short	(.L_9101 - .L_9100)
.L_9100:
        /*0040*/ 	.word	0x00000000
        /*0044*/ 	.short	0x0011
        /*0046*/ 	.short	0x0070
        /*0048*/ 	.byte	0x00, 0xf0, 0x11, 0x00


	//----- nvinfo : EIATTR_KPARAM_INFO
	.align		4
.L_9101:
        /*004c*/ 	.byte	0x04, 0x17
        /*004e*/ 	.short	(.L_9103 - .L_9102)
.L_9102:
        /*0050*/ 	.word	0x00000000
        /*0054*/ 	.short	0x0010
        /*0056*/ 	.short	0x006c
        /*0058*/ 	.byte	0x00, 0xf0, 0x11, 0x00


	//----- nvinfo : EIATTR_KPARAM_INFO
	.align		4
.L_9103:
        /*005c*/ 	.byte	0x04, 0x17
        /*005e*/ 	.short	(.L_9105 - .L_9104)
.L_9104:
        /*0060*/ 	.word	0x00000000
        /*0064*/ 	.short	0x000f
        /*0066*/ 	.short	0x0068
        /*0068*/ 	.byte	0x00, 0xf0, 0x11, 0x00


	//----- nvinfo : EIATTR_KPARAM_INFO
	.align		4
.L_9105:
        /*006c*/ 	.byte	0x04, 0x17
        /*006e*/ 	.short	(.L_9107 - .L_9106)
.L_9106:
        /*0070*/ 	.word	0x00000000
        /*0074*/ 	.short	0x000e
        /*0076*/ 	.short	0x0060
        /*0078*/ 	.byte	0x00, 0xf0, 0x21, 0x00


	//----- nvinfo : EIATTR_KPARAM_INFO
	.align		4
.L_9107:
        /*007c*/ 	.byte	0x04, 0x17
        /*007e*/ 	.short	(.L_9109 - .L_9108)
.L_9108:
        /*0080*/ 	.word	0x00000000
        /*0084*/ 	.short	0x000d
        /*0086*/ 	.short	0x0058
        /*0088*/ 	.byte	0x00, 0xf0, 0x21, 0x00


	//----- nvinfo : EIATTR_KPARAM_INFO
	.align		4
.L_9109:
        /*008c*/ 	.byte	0x04, 0x17
        /*008e*/ 	.short	(.L_9111 - .L_9110)
.L_9110:
        /*0090*/ 	.word	0x00000000
        /*0094*/ 	.short	0x000c
        /*0096*/ 	.short	0x0050
        /*0098*/ 	.byte	0x00, 0xf0, 0x11, 0x00


	//----- nvinfo : EIATTR_KPARAM_INFO
	.align		4
.L_9111:
        /*009c*/ 	.byte	0x04, 0x17
        /*009e*/ 	.short	(.L_9113 - .L_9112)
.L_9112:
        /*00a0*/ 	.word	0x00000000
        /*00a4*/ 	.short	0x000b
        /*00a6*/ 	.short	0x004c
        /*00a8*/ 	.byte	0x00, 0xf0, 0x11, 0x00


	//----- nvinfo : EIATTR_KPARAM_INFO
	.align		4
.L_9113:
        /*00ac*/ 	.byte	0x04, 0x17
        /*00ae*/ 	.short	(.L_9115 - .L_9114)
.L_9114:
        /*00b0*/ 	.word	0x00000000
        /*00b4*/ 	.short	0x000a
        /*00b6*/ 	.short	0x0048
        /*00b8*/ 	.byte	0x00, 0xf0, 0x11, 0x00


	//----- nvinfo : EIATTR_KPARAM_INFO
	.align		4
.L_9115:
        /*00bc*/ 	.byte	0x04, 0x17
        /*00be*/ 	.short	(.L_9117 - .L_9116)
.L_9116:
        /*00c0*/ 	.word	0x00000000
        /*00c4*/ 	.short	0x0009
        /*00c6*/ 	.short	0x0040
        /*00c8*/ 	.byte	0x00, 0xf0, 0x21, 0x00


	//----- nvinfo : EIATTR_KPARAM_INFO
	.align		4
.L_9117:
        /*00cc*/ 	.byte	0x04, 0x17
        /*00ce*/ 	.short	(.L_9119 - .L_9118)
.L_9118:
        /*00d0*/ 	.word	0x00000000
        /*00d4*/ 	.short	0x0008
        /*00d6*/ 	.short	0x0038
        /*00d8*/ 	.byte	0x00, 0xf0, 0x11, 0x00


	//----- nvinfo : EIATTR_KPARAM_INFO
	.align		4
.L_9119:
        /*00dc*/ 	.byte	0x04, 0x17
        /*00de*/ 	.short	(.L_9121 - .L_9120)
.L_9120:
        /*00e0*/ 	.word	0x00000000
        /*00e4*/ 	.short	0x0007
        /*00e6*/ 	.short	0x0030
        /*00e8*/ 	.byte	0x00, 0xf0, 0x21, 0x00


	//----- nvinfo : EIATTR_KPARAM_INFO
	.align		4
.L_9121:
        /*00ec*/ 	.byte	0x04, 0x17
        /*00ee*/ 	.short	(.L_9123 - .L_9122)
.L_9122:
        /*00f0*/ 	.word	0x00000000
        /*00f4*/ 	.short	0x0006
        /*00f6*/ 	.short	0x0028
        /*00f8*/ 	.byte	0x00, 0xf0, 0x21, 0x00


	//----- nvinfo : EIATTR_KPARAM_INFO
	.align		4
.L_9123:
        /*00fc*/ 	.byte	0x04, 0x17
        /*00fe*/ 	.short	(.L_9125 - .L_9124)
.L_9124:
        /*0100*/ 	.word	0x00000000
        /*0104*/ 	.short	0x0005
        /*0106*/ 	.short	0x0024
        /*0108*/ 	.byte	0x00, 0xf0, 0x11, 0x00


	//----- nvinfo : EIATTR_KPARAM_INFO
	.align		4
.L_9125:
        /*010c*/ 	.byte	0x04, 0x17
        /*010e*/ 	.short	(.L_9127 - .L_9126)
.L_9126:
        /*0110*/ 	.word	0x00000000
        /*0114*/ 	.short	0x0004
        /*0116*/ 	.short	0x0020
        /*0118*/ 	.byte	0x00, 0xf0, 0x11, 0x00


	//----- nvinfo : EIATTR_KPARAM_INFO
	.align		4
.L_9127:
        /*011c*/ 	.byte	0x04, 0x17
        /*011e*/ 	.short	(.L_9129 - .L_9128)
.L_9128:
        /*0120*/ 	.word	0x00000000
        /*0124*/ 	.short	0x0003
        /*0126*/ 	.short	0x0018
        /*0128*/ 	.byte	0x00, 0xf0, 0x21, 0x00


	//----- nvinfo : EIATTR_KPARAM_INFO
	.align		4
.L_9129:
        /*012c*/ 	.byte	0x04, 0x17
        /*012e*/ 	.short	(.L_9131 - .L_9130)
.L_9130:
        /*0130*/ 	.word	0x00000000
        /*0134*/ 	.short	0x0002
        /*0136*/ 	.short	0x0010
        /*0138*/ 	.byte	0x00, 0xf0, 0x21, 0x00


	//----- nvinfo : EIATTR_KPARAM_INFO
	.align		4
.L_9131:
        /*013c*/ 	.byte	0x04, 0x17
        /*013e*/ 	.short	(.L_9133 - .L_9132)
.L_9132:
        /*0140*/ 	.word	0x00000000
        /*0144*/ 	.short	0x0001
        /*0146*/ 	.short	0x0008
        /*0148*/ 	.byte	0x00, 0xf0, 0x21, 0x00


	//----- nvinfo : EIATTR_KPARAM_INFO
	.align		4
.L_9133:
        /*014c*/ 	.byte	0x04, 0x17
        /*014e*/ 	.short	(.L_9135 - .L_9134)
.L_9134:
        /*0150*/ 	.word	0x00000000
        /*0154*/ 	.short	0x0000
        /*0156*/ 	.short	0x0000
        /*0158*/ 	.byte	0x00, 0xf0, 0x21, 0x00


	//----- nvinfo : EIATTR_MAXREG_COUNT
	.align		4
.L_9135:
        /*015c*/ 	.byte	0x03, 0x1b
        /*015e*/ 	.short	0x00ff


	//----- nvinfo : EIATTR_NUM_BARRIERS
	.align		4
        /*0160*/ 	.byte	0x02, 0x4c
        /*0162*/ 	.byte	0x01
	.zero		1


	//----- nvinfo : EIATTR_EXTERNS
	.align		4
        /*0164*/ 	.byte	0x04, 0x0f
        /*0166*/ 	.short	(.L_9137 - .L_9136)


	//   ....[0]....
	.align		4
.L_9136:
        /*0168*/ 	.word	index@(__assertfail)


	//----- nvinfo : EIATTR_MERCURY_ISA_VERSION
	.align		4
.L_9137:
        /*016c*/ 	.byte	0x03, 0x5f
        /*016e*/ 	.short	0x0000


	//----- nvinfo : EIATTR_COOP_GROUP_MASK_REGIDS
	.align		4
        /*0170*/ 	.byte	0x04, 0x29
        /*0172*/ 	.short	(.L_9139 - .L_9138)


	//   ....[0]....
.L_9138:
        /*0174*/ 	.word	0xffffffff


	//   ....[1]....
        /*0178*/ 	.word	0xffffffff


	//   ....[2]....
        /*017c*/ 	.word	0xffffffff


	//   ....[3]....
        /*0180*/ 	.word	0xffffffff


	//   ....[4]....
        /*0184*/ 	.word	0xffffffff


	//   ....[5]....
        /*0188*/ 	.word	0xffffffff


	//   ....[6]....
        /*018c*/ 	.word	0xffffffff


	//   ....[7]....
        /*0190*/ 	.word	0xffffffff


	//   ....[8]....
        /*0194*/ 	.word	0xffffffff


	//   ....[9]....
        /*0198*/ 	.word	0xffffffff


	//   ....[10]....
        /*019c*/ 	.word	0xffffffff


	//   ....[11]....
        /*01a0*/ 	.word	0xffffffff


	//   ....[12]....
        /*01a4*/ 	.word	0xffffffff


	//   ....[13]....
        /*01a8*/ 	.word	0xffffffff


	//   ....[14]....
        /*01ac*/ 	.word	0xffffffff


	//   ....[15]....
        /*01b0*/ 	.word	0xffffffff


	//----- nvinfo : EIATTR_COOP_GROUP_INSTR_OFFSETS
	.align		4
.L_9139:
        /*01b4*/ 	.byte	0x04, 0x28
        /*01b6*/ 	.short	(.L_9141 - .L_9140)


	//   ....[0]....
.L_9140:
        /*01b8*/ 	.word	0x000001a0


	//   ....[1]....
        /*01bc*/ 	.word	0x000001c0


	//   ....[2]....
        /*01c0*/ 	.word	0x00000270


	//   ....[3]....
        /*01c4*/ 	.word	0x00000290


	//   ....[4]....
        /*01c8*/ 	.word	0x000002b0


	//   ....[5]....
        /*01cc*/ 	.word	0x00001070


	//   ....[6]....
        /*01d0*/ 	.word	0x000010d0


	//   ....[7]....
        /*01d4*/ 	.word	0x00001100


	//   ....[8]....
        /*01d8*/ 	.word	0x00001120


	//   ....[9]....
        /*01dc*/ 	.word	0x00001140


	//   ....[10]....
        /*01e0*/ 	.word	0x00001190


	//   ....[11]....
        /*01e4*/ 	.word	0x000011b0


	//   ....[12]....
        /*01e8*/ 	.word	0x000011d0


	//   ....[13]....
        /*01ec*/ 	.word	0x00002210


	//   ....[14]....
        /*01f0*/ 	.word	0x00002280


	//   ....[15]....
        /*01f4*/ 	.word	0x000022e0


	//----- nvinfo : EIATTR_SYSCALL_OFFSETS
	.align		4
.L_9141:
        /*01f8*/ 	.byte	0x04, 0x46
        /*01fa*/ 	.short	(.L_9143 - .L_9142)


	//   ....[0]....
.L_9142:
        /*01fc*/ 	.word	0x000021a0


	//----- nvinfo : EIATTR_EXIT_INSTR_OFFSETS
	.align		4
.L_9143:
        /*0200*/ 	.byte	0x04, 0x1c
        /*0202*/ 	.short	(.L_9145 - .L_9144)


	//   ....[0]....
.L_9144:
        /*0204*/ 	.word	0x00001dc0


	//   ....[1]....
        /*0208*/ 	.word	0x00001ff0


	//   ....[2]....
        /*020c*/ 	.word	0x00002070


	//   ....[3]....
        /*0210*/ 	.word	0x000021b0


	//----- nvinfo : EIATTR_CTAIDZ_USED
	.align		4
.L_9145:
        /*0214*/ 	.byte	0x01, 0x04
	.zero		2


	//----- nvinfo : EIATTR_CRS_STACK_SIZE
	.align		4
        /*0218*/ 	.byte	0x04, 0x1e
        /*021a*/ 	.short	(.L_9147 - .L_9146)
.L_9146:
        /*021c*/ 	.word	0x00000000
.L_9147:


//--------------------- .nv.info._ZN4vllm25paged_attention_v1_kernelIthLi96ELi8ELi128ELNS_18Fp8KVCacheDataTypeE2ELb0EEEvPT_PKS2_PKT0_S8_ifPKiSA_iPKfiiiSC_SC_iiiii --------------------------
	.section	.nv.info._ZN4vllm25paged_attention_v1_kernelIthLi96ELi8ELi128ELNS_18Fp8KVCacheDataTypeE2ELb0EEEvPT_PKS2_PKT0_S8_ifPKiSA_iPKfiiiSC_SC_iiiii,"",@"SHT_CUDA_INFO"
	.sectionflags	@""
	.align	4


	//----- nvinfo : EIATTR_CUDA_API_VERSION
	.align		4
        /*0000*/ 	.byte	0x04, 0x37
        /*0002*/ 	.short	(.L_9149 - .L_9148)
.L_9148:
        /*0004*/ 	.word	0x00000082


	//----- nvinfo : EIATTR_SW2861232_WAR
	.align		4
.L_9149:
        /*0008*/ 	.byte	0x01, 0x35
	.zero		2


	//----- nvinfo : EIATTR_PARAM_CBANK
	.align		4
        /*000c*/ 	.byte	0x04, 0x0a
        /*000e*/ 	.short	(.L_9151 - .L_9150)
	.align		4
.L_9150:
        /*0010*/ 	.word	index@(.nv.constant0._ZN4vllm25paged_attention_v1_kernelIthLi96ELi8ELi128ELNS_18Fp8KVCacheDataTypeE2ELb0EEEvPT_PKS2_PKT0_S8_ifPKiSA_iPKfiiiSC_SC_iiiii)
        /*0014*/ 	.short	0x0160
        /*0016*/ 	.short	0x007c


	//----- nvinfo : EIATTR_CBANK_PARAM_SIZE
	.align		4
.L_9151:
        /*0018*/ 	.byte	0x03, 0x19
        /*001a*/ 	.short	0x007c


	//----- nvinfo : EIATTR_KPARAM_INFO
	.align		4
        /*001c*/ 	.byte	0x04, 0x17
        /*001e*/ 	.short	(.L_9153 - .L_9152)
.L_9152:
        /*0020*/ 	.word	0x00000000
        /*0024*/ 	.short	0x0013
        /*0026*/ 	.short	0x0078
        /*0028*/ 	.byte	0x00, 0xf0, 0x11, 0x00


	//----- nvinfo : EIATTR_KPARAM_INFO
	.align		4
.L_9153:
        /*002c*/ 	.byte	0x04, 0x17
        /*002e*/ 	.short	(.L_9155 - .L_9154)
.L_9154:
        /*0030*/ 	.word	0x00000000
        /*0034*/ 	.short	0x0012
        /*0036*/ 	.short	0x0074
        /*0038*/ 	.byte	0x00, 0xf0, 0x11, 0x00


	//----- nvinfo : EIATTR_KPARAM_INFO
	.align		4
.L_9155:
        /*003c*/ 	.byte	0x04, 0x17
        /*003e*/ 	.short	(.L_9157 - .L_9156)
.L_9156:
        /*0040*/ 	.word	0x00000000
        /*0044*/ 	.short	0x0011
        /*0046*/ 	.short	0x0070
        /*0048*/ 	.byte	0x00, 0xf0, 0x11, 0x00


	//----- nvinfo : EIATTR_KPARAM_INFO
	.align		4
.L_9157:
        /*004c*/ 	.byte	0x04, 0x17
        /*004e*/ 	.short	(.L_9159 - .L_9158)
.L_9158:
        /*0050*/ 	.word	0x00000000
        /*0054*/ 	.short	0x0010
        /*0056*/ 	.short	0x006c
        /*0058*/ 	.byte	0x00, 0xf0, 0x11, 0x00


	//----- nvinfo : EIATTR_KPARAM_INFO
	.align		4
.L_9159:
        /*005c*/ 	.byte	0x04, 0x17
        /*005e*/ 	.short	(.L_9161 - .L_9160)
.L_9160:
        /*0060*/ 	.word	0x00000000
        /*0064*/ 	.short	0x000f
        /*0066*/ 	.short	0x0068
        /*0068*/ 	.byte	0x00, 0xf0, 0x11, 0x00


	//----- nvinfo : EIATTR_KPARAM_INFO
	.align		4
.L_9161:
        /*006c*/ 	.byte	0x04, 0x17
        /*006e*/ 	.short	(.L_9163 - .L_9162)
.L_9162:
        /*0070*/ 	.word	0x00000000
        /*0074*/ 	.short	0x000e
        /*0076*/ 	.short	0x0060
        /*0078*/ 	.byte	0x00, 0xf0, 0x21, 0x00


	//----- nvinfo : EIATTR_KPARAM_INFO
	.align		4
.L_9163:
        /*007c*/ 	.byte	0x04, 0x17
        /*007e*/ 	.short	(.L_9165 - .L_9164)
.L_9164:
        /*0080*/ 	.word	0x00000000
        /*0084*/ 	.short	0x000d
        /*0086*/ 	.short	0x0058
        /*0088*/ 	.byte	0x00, 0xf0, 0x21, 0x00


	//----- nvinfo : EIATTR_KPARAM_INFO
	.align		4
.L_9165:
        /*008c*/ 	.byte	0x04, 0x17
        /*008e*/ 	.short	(.L_9167 - .L_9166)
.L_9166:
        /*0090*/ 	.word	0x00000000
        /*0094*/ 	.short	0x000c
        /*0096*/ 	.short	0x0050
        /*0098*/ 	.byte	0x00, 0xf0, 0x11, 0x00


	//----- nvinfo : EIATTR_KPARAM_INFO
	.align		4
.L_9167:
        /*009c*/ 	.byte	0x04, 0x17
        /*009e*/ 	.short	(.L_9169 - .L_9168)
.L_9168:
        /*00a0*/ 	.word	0x00000000
        /*00a4*/ 	.short	0x000b
        /*00a6*/ 	.short	0x004c
        /*00a8*/ 	.byte	0x00, 0xf0, 0x11, 0x00


	//----- nvinfo : EIATTR_KPARAM_INFO
	.align		4
.L_9169:
        /*00ac*/ 	.byte	0x04, 0x17
        /*00ae*/ 	.short	(.L_9171 - .L_9170)
.L_9170:
        /*00b0*/ 	.word	0x00000000
        /*00b4*/ 	.short	0x000a
        /*00b6*/ 	.short	0x0048
        /*00b8*/ 	.byte	0x00, 0xf0, 0x11, 0x00


	//----- nvinfo : EIATTR_KPARAM_INFO
	.align		4
.L_9171:
        /*00bc*/ 	.byte	0x04, 0x17
        /*00be*/ 	.short	(.L_9173 - .L_9172)
.L_9172:
        /*00c0*/ 	.word	0x00000000
        /*00c4*/ 	.short	0x0009
        /*00c6*/ 	.short	0x0040
        /*00c8*/ 	.byte	0x00, 0xf0, 0x21, 0x00


	//----- nvinfo : EIATTR_KPARAM_INFO
	.align		4
.L_9173:
        /*00cc*/ 	.byte	0x04, 0x17
        /*00ce*/ 	.short	(.L_9175 - .L_9174)
.L_9174:
        /*00d0*/ 	.word	0x00000000
        /*00d4*/ 	.short	0x0008
        /*00d6*/ 	.short	0x0038
        /*00d8*/ 	.byte	0x00, 0xf0, 0x11, 0x00


	//----- nvinfo : EIATTR_KPARAM_INFO
	.align		4
.L_9175:
        /*00dc*/ 	.byte	0x04, 0x17
        /*00de*/ 	.short	(.L_9177 - .L_9176)
.L_9176:
        /*00e0*/ 	.word	0x00000000
        /*00e4*/ 	.short	0x0007
        /*00e6*/ 	.short	0x0030
        /*00e8*/ 	.byte	0x00, 0xf0, 0x21, 0x00


	//----- nvinfo : EIATTR_KPARAM_INFO
	.align		4
.L_9177:
        /*00ec*/ 	.byte	0x04, 0x17
        /*00ee*/ 	.short	(.L_9179 - .L_9178)
.L_9178:
        /*00f0*/ 	.word	0x00000000
        /*00f4*/ 	.short	0x0006
        /*00f6*/ 	.short	0x0028
        /*00f8*/ 	.byte	0x00, 0xf0, 0x21, 0x00


	//----- nvinfo : EIATTR_KPARAM_INFO
	.align		4
.L_9179:
        /*00fc*/ 	.byte	0x04, 0x17
        /*00fe*/ 	.short	(.L_9181 - .L_9180)
.L_9180:
        /*0100*/ 	.word	0x00000000
        /*0104*/ 	.short	0x0005
        /*0106*/ 	.short	0x0024
        /*0108*/ 	.byte	0x00, 0xf0, 0x11, 0x00


	//----- nvinfo : EIATTR_KPARAM_INFO
	.align		4
.L_9181:
        /*010c*/ 	.byte	0x04, 0x17
        /*010e*/ 	.short	(.L_9183 - .L_9182)
.L_9182:
        /*0110*/ 	.word	0x00000000
        /*0114*/ 	.short	0x0004
        /*0116*/ 	.short	0x0020
        /*0118*/ 	.byte	0x00, 0xf0, 0x11, 0x00


	//----- nvinfo : EIATTR_KPARAM_INFO
	.align		4
.L_9183:
        /*011c*/ 	.byte	0x04, 0x17
        /*011e*/ 	.short	(.L_9185 - .L_9184)
.L_9184:
        /*0120*/ 	.word	0x00000000
        /*0124*/ 	.short	0x0003
        /*0126*/ 	.short	0x0018
        /*0128*/ 	.byte	0x00, 0xf0, 0x21, 0x00


	//----- nvinfo : EIATTR_KPARAM_INFO
	.align		4
.L_9185:
        /*012c*/ 	.byte	0x04, 0x17
        /*012e*/ 	.short	(.L_9187 - .L_9186)
.L_9186:
        /*0130*/ 	.word	0x00000000
        /*0134*/ 	.short	0x0002
        /*0136*/ 	.short	0x0010
        /*0138*/ 	.byte	0x00, 0xf0, 0x21, 0x00


	//----- nvinfo : EIATTR_KPARAM_INFO
	.align		4
.L_9187:
        /*013c*/ 	.byte	0x04, 0x17
        /*013e*/ 	.short	(.L_9189 - .L_9188)
.L_9188:
        /*0140*/ 	.word	0x00000000
        /*0144*/ 	.short	0x0001
        /*0146*/ 	.short	0x0008
        /*0148*/ 	.byte	0x00, 0xf0, 0x21, 0x00


	//----- nvinfo : EIATTR_KPARAM_INFO
	.align		4
.L_9189:
        /*014c*/ 	.byte	0x04, 0x17
        /*014e*/ 	.short	(.L_9191 - .L_9190)
.L_9190:
        /*0150*/ 	.word	0x00000000
        /*0154*/ 	.short	0x0000
        /*0156*/ 	.short	0x0000
        /*0158*/ 	.byte	0x00, 0xf0, 0x21, 0x00


	//----- nvinfo : EIATTR_MAXREG_COUNT
	.align		4
.L_9191:
        /*015c*/ 	.byte	0x03, 0x1b
        /*015e*/ 	.short	0x00ff


	//----- nvinfo : EIATTR_NUM_BARRIERS
	.align		4
        /*0160*/ 	.byte	0x02, 0x4c
        /*0162*/ 	.byte	0x01
	.zero		1


	//----- nvinfo : EIATTR_EXTERNS
	.align		4
        /*0164*/ 	.byte	0x04, 0x0f
        /*0166*/ 	.short	(.L_9193 - .L_9192)


	//   ....[0]....
	.align		4
.L_9192:
        /*0168*/ 	.word	index@(__assertfail)


	//----- nvinfo : EIATTR_MERCURY_ISA_VERSION
	.align		4
.L_9193:
        /*016c*/ 	.byte	0x03, 0x5f
        /*016e*/ 	.short	0x0000


	//----- nvinfo : EIATTR_COOP_GROUP_MASK_REGIDS
	.align		4
        /*0170*/ 	.byte	0x04, 0x29
        /*0172*/ 	.short	(.L_9195 - .L_9194)


	//   ....[0]....
.L_9194:
        /*0174*/ 	.word	0xffffffff


	//   ....[1]....
        /*0178*/ 	.word	0xffffffff


	//   ....[2]....
        /*017c*/ 	.word	0xffffffff


	//   ....[3]....
        /*0180*/ 	.word	0xffffffff


	//   ....[4]....
        /*0184*/ 	.word	0xffffffff


	//   ....[5]....
        /*0188*/ 	.word	0xffffffff


	//   ....[6]....
        /*018c*/ 	.word	0xffffffff


	//   ....[7]....
        /*0190*/ 	.word	0xffffffff


	//   ....[8]....
        /*0194*/ 	.word	0xffffffff


	//   ....[9]....
        /*0198*/ 	.word	0xffffffff


	//   ....[10]....
        /*019c*/ 	.word	0xffffffff


	//   ....[11]....
        /*01a0*/ 	.word	0xffffffff


	//   ....[12]....
        /*01a4*/ 	.word	0xffffffff


	//   ....[13]....
        /*01a8*/ 	.word	0xffffffff


	//   ....[14]....
        /*01ac*/ 	.word	0xffffffff


	//   ....[15]....
        /*01b0*/ 	.word	0xffffffff


	//----- nvinfo : EIATTR_COOP_GROUP_INSTR_OFFSETS
	.align		4
.L_9195:
        /*01b4*/ 	.byte	0x04, 0x28
        /*01b6*/ 	.short	(.L_9197 - .L_9196)


	//   ....[0]....
.L_9196:
        /*01b8*/ 	.word	0x000001a0


	//   ....[1]....
        /*01bc*/ 	.word	0x000001c0


	//   ....[2]....
        /*01c0*/ 	.word	0x00000270


	//   ....[3]....
        /*01c4*/ 	.word	0x00000290


	//   ....[4]....
        /*01c8*/ 	.word	0x000002b0


	//   ....[5]....
        /*01cc*/ 	.word	0x00001070


	//   ....[6]....
        /*01d0*/ 	.word	0x000010e0


	//   ....[7]....
        /*01d4*/ 	.word	0x00001100


	//   ....[8]....
        /*01d8*/ 	.word	0x00001120


	//   ....[9]....
        /*01dc*/ 	.word	0x00001140


	//   ....[10]....
        /*01e0*/ 	.word	0x00001190


	//   ....[11]....
        /*01e4*/ 	.word	0x000011b0


	//   ....[12]....
        /*01e8*/ 	.word	0x000011d0


	//   ....[13]....
        /*01ec*/ 	.word	0x00002020


	//   ....[14]....
        /*01f0*/ 	.word	0x00002090


	//   ....[15]....
        /*01f4*/ 	.word	0x000020f0


	//----- nvinfo : EIATTR_SYSCALL_OFFSETS
	.align		4
.L_9197:
        /*01f8*/ 	.byte	0x04, 0x46
        /*01fa*/ 	.short	(.L_9199 - .L_9198)


	//   ....[0]....
.L_9198:
        /*01fc*/ 	.word	0x00001fb0


	//----- nvinfo : EIATTR_EXIT_INSTR_OFFSETS
	.align		4
.L_9199:
        /*0200*/ 	.byte	0x04, 0x1c
        /*0202*/ 	.short	(.L_9201 - .L_9200)


	//   ....[0]....
.L_9200:
        /*0204*/ 	.word	0x00001c30


	//   ....[1]....
        /*0208*/ 	.word	0x00001e80


	//   ....[2]....
        /*020c*/ 	.word	0x00001fc0


	//----- nvinfo : EIATTR_CTAIDZ_USED
	.align		4
.L_9201:
        /*0210*/ 	.byte	0x01, 0x04
	.zero		2


	//----- nvinfo : EIATTR_CRS_STACK_SIZE
	.align		4
        /*0214*/ 	.byte	0x04, 0x1e
        /*0216*/ 	.short	(.L_9203 - .L_9202)
.L_9202:
        /*0218*/ 	.word	0x00000000
.L_9203:


//--------------------- .nv.info._ZN4vllm25paged_attention_v1_kernelIthLi80ELi8ELi128ELNS_18Fp8KVCacheDataTypeE2ELb0EEEvPT_PKS2_PKT0_S8_ifPKiSA_iPKfiiiSC_SC_iiiii --------------------------
	.section	.nv.info._ZN4vllm25paged_attention_v1_kernelIthLi80ELi8ELi128ELNS_18Fp8KVCacheDataTypeE2ELb0EEEvPT_PKS2_PKT0_S8_ifPKiSA_iPKfiiiSC_SC_iiiii,"",@"SHT_CUDA_INFO"
	.sectionflags	@""
	.align	4


	//----- nvinfo : EIATTR_CUDA_API_VERSION
	.align		4
        /*0000*/ 	.byte	0x04, 0x37
        /*0002*/ 	.short	(.L_9205 - .L_9204)
.L_9204:
        /*0004*/ 	.word	0x00000082


	//----- nvinfo : EIATTR_SW2861232_WAR
	.align		4
.L_9205:
        /*0008*/ 	.byte	0x01, 0x35
	.zero		2


	//----- nvinfo : EIATTR_PARAM_CBANK
	.align		4
        /*000c*/ 	.byte	0x04, 0x0a
        /*000e*/ 	.short	(.L_9207 - .L_9206)
	.align		4
.L_9206:
        /*0010*/ 	.word	index@(.nv.constant0._ZN4vllm25paged_attention_v1_kernelIthLi80ELi8ELi128ELNS_18Fp8KVCacheDataTypeE2ELb0EEEvPT_PKS2_PKT0_S8_ifPKiSA_iPKfiiiSC_SC_iiiii)
        /*0014*/ 	.short	0x0160
        /*0016*/ 	.short	0x007c


	//----- nvinfo : EIATTR_CBANK_PARAM_SIZE
	.align		4
.L_9207:
        /*0018*/ 	.byte	0x03, 0x19
        /*001a*/ 	.short	0x007c


	//----- nvinfo : EIATTR_KPARAM_INFO
	.align		4
        /*001c*/ 	.byte	0x04, 0x17
        /*001e*/ 	.short	(.L_9209 - .L_9208)
.L_9208:
        /*0020*/ 	.word	0x00000000
        /*0024*/ 	.short	0x0013
        /*0026*/ 	.short	0x0078
        /*0028*/ 	.byte	0x00, 0xf0, 0x11, 0x00


	//----- nvinfo : EIATTR_KPARAM_INFO
	.align		4
.L_9209:
        /*002c*/ 	.byte	0x04, 0x17
        /*002e*/ 	.short	(.L_9211 - .L_9210)
.L_9210:
        /*0030*/ 	.word	0x00000000
        /*0034*/ 	.short	0x0012
        /*0036*/ 	.short	0x0074
        /*0038*/ 	.byte	0x00, 0xf0, 0x11, 0x00


	//----- nvinfo : EIATTR_KPARAM_INFO
	.align		4
.L_9211:
        /*003c*/ 	.byte	0x04, 0x17
        /*003e*/ 	.short	(.L_9213 - .L_9212)
.L_9212:
        /*0040*/ 	.word	0x00000000
        /*0044*/ 	.short	0x0011
        /*0046*/ 	.short	0x0070
        /*0048*/ 	.byte	0x00, 0xf0, 0x11, 0x00


	//----- nvinfo : EIATTR_KPARAM_INFO
	.align		4
.L_9213:
        /*004c*/ 	.byte	0x04, 0x17
        /*004e*/ 	.short	(.L_9215 - .L_9214)
.L_9214:
        /*0050*/ 	.word	0x00000000
        /*0054*/ 	.short	0x0010
        /*0056*/ 	.short	0x006c
        /*0058*/ 	.byte	0x00, 0xf0, 0x11, 0x00


	//----- nvinfo : EIATTR_KPARAM_INFO
	.align		4
.L_9215:
        /*005c*/ 	.byte	0x04, 0x17
        /*005e*/ 	.short	(.L_9217 - .L_9216)
.L_9216:
        /*0060*/ 	.word	0x00000000
        /*0064*/ 	.short	0x000f
        /*0066*/ 	.short	0x0068
        /*0068*/ 	.byte	0x00, 0xf0, 0x11, 0x00


	//----- nvinfo : EIATTR_KPARAM_INFO
	.align		4
.L_9217:
        /*006c*/ 	.byte	0x04, 0x17
        /*006e*/ 	.short	(.L_9219 - .L_9218)
.L_9218:
        /*0070*/ 	.word	0x00000000
        /*0074*/ 	.short	0x000e
        /*0076*/ 	.short	0x0060
        /*0078*/ 	.byte	0x00, 0xf0, 0x21, 0x00


	//----- nvinfo : EIATTR_KPARAM_INFO
	.align		4
.L_9219:
        /*007c*/ 	.byte	0x04, 0x17
        /*007e*/ 	.short	(.L_9221 - .L_9220)
.L_9220:
        /*0080*/ 	.word	0x00000000
        /*0084*/ 	.short	0x000d
        /*0086*/ 	.short	0x0058
        /*0088*/ 	.byte	0x00, 0xf0, 0x21, 0x00


	//----- nvinfo : EIATTR_KPARAM_INFO
	.align		4
.L_9221:
        /*008c*/ 	.byte	0x04, 0x17
        /*008e*/ 	.short	(.L_9223 - .L_9222)
.L_9222:
        /*0090*/ 	.word	0x00000000
        /*0094*/ 	.short	0x000c
        /*0096*/ 	.short	0x0050
        /*0098*/ 	.byte	0x00, 0xf0, 0x11, 0x00


	//----- nvinfo : EIATTR_KPARAM_INFO
	.align		4
.L_9223:
        /*009c*/ 	.byte	0x04, 0x17
        /*009e*/ 	.short	(.L_9225 - .L_9224)
.L_9224:
        /*00a0*/ 	.word	0x00000000
        /*00a4*/ 	.short	0x000b
        /*00a6*/ 	.short	0x004c
        /*00a8*/ 	.byte	0x00, 0xf0, 0x11, 0x00


	//----- nvinfo : EIATTR_KPARAM_INFO
	.align		4
.L_9225:
        /*00ac*/ 	.byte	0x04, 0x17
        /*00ae*/ 	.short	(.L_9227 - .L_9226)
.L_9226:
        /*00b0*/ 	.word	0x00000000
        /*00b4*/ 	.short	0x000a
        /*00b6*/ 	.short	0x0048
        /*00b8*/ 	.byte	0x00, 0xf0, 0x11, 0x00


	//----- nvinfo : EIATTR_KPARAM_INFO
	.align		4
.L_9227:
        /*00bc*/ 	.byte	0x04, 0x17
        /*00be*/ 	.short	(.L_9229 - .L_9228)
.L_9228:
        /*00c0*/ 	.word	0x00000000
        /*00c4*/ 	.short	0x0009
        /*00c6*/ 	.short	0x0040
        /*00c8*/ 	.byte	0x00, 0xf0, 0x21, 0x00


	//----- nvinfo : EIATTR_KPARAM_INFO
	.align		4
.L_9229:
        /*00cc*/ 	.byte	0x04, 0x17
        /*00ce*/ 	.short	(.L_9231 - .L_9230)
.L_9230:
        /*00d0*/ 	.word	0x00000000
        /*00d4*/ 	.short	0x0008
        /*00d6*/ 	.short	0x0038
        /*00d8*/ 	.byte	0x00, 0xf0, 0x11, 0x00


	//----- nvinfo : EIATTR_KPARAM_INFO
	.align		4
.L_9231:
        /*00dc*/ 	.byte	0x04, 0x17
        /*00de*/ 	.short	(.L_9233 - .L_9232)
.L_9232:
        /*00e0*/ 	.word	0x00000000
        /*00e4*/ 	.short	0x0007
        /*00e6*/ 	.short	0x0030
        /*00e8*/ 	.byte	0x00, 0xf0, 0x21, 0x00


	//----- nvinfo : EIATTR_KPARAM_INFO
	.align		4
.L_9233:
        /*00ec*/ 	.byte	0x04, 0x17
        /*00ee*/ 	.short	(.L_9235 - .L_9234)
.L_9234:
        /*00f0*/ 	.word	0x00000000
        /*00f4*/ 	.short	0x0006
        /*00f6*/ 	.short	0x0028
        /*00f8*/ 	.byte	0x00, 0xf0, 0x21, 0x00


	//----- nvinfo : EIATTR_KPARAM_INFO
	.align		4
.L_9235:
        /*00fc*/ 	.byte	0x04, 0x17
        /*00fe*/ 	.short	(.L_9237 - .L_9236)
.L_9236:
        /*0100*/ 	.word	0x00000000
        /*0104*/ 	.short	0x0005
        /*0106*/ 	.short	0x0024
        /*0108*/ 	.byte	0x00, 0xf0, 0x11, 0x00


	//----- nvinfo : EIATTR_KPARAM_INFO
	.align		4
.L_9237:
        /*010c*/ 	.byte	0x04, 0x17
        /*010e*/ 	.short	(.L_9239 - .L_9238)
.L_9238:
        /*0110*/ 	.word	0x00000000
        /*0114*/ 	.short	0x0004
        /*0116*/ 	.short	0x0020
        /*0118*/ 	.byte	0x00, 0xf0, 0x11, 0x00


	//----- nvinfo : EIATTR_KPARAM_INFO
	.align		4
.L_9239:
        /*011c*/ 	.byte	0x04, 0x17
        /*011e*/ 	.short	(.L_9241 - .L_9240)
.L_9240:
        /*0120*/ 	.word	0x00000000
        /*0124*/ 	.short	0x0003
        /*0126*/ 	.short	0x0018
        /*0128*/ 	.byte	0x00, 0xf0, 0x21, 0x00


	//----- nvinfo : EIATTR_KPARAM_INFO
	.align		4
.L_9241:
        /*012c*/ 	.byte	0x04, 0x17
        /*012e*/ 	.short	(.L_9243 - .L_9242)
.L_9242:
        /*0130*/ 	.word	0x00000000
        /*0134*/ 	.short	0x0002
        /*0136*/ 	.short	0x0010
        /*0138*/ 	.byte	0x00, 0xf0, 0x21, 0x00


	//----- nvinfo : EIATTR_KPARAM_INFO
	.align		4
.L_9243:
        /*013c*/ 	.byte	0x04, 0x17
        /*013e*/ 	.short	(.L_9245 - .L_9244)
.L_9244:
        /*0140*/ 	.word	0x00000000
        /*0144*/ 	.short	0x0001
        /*0146*/ 	.short	0x0008
        /*0148*/ 	.byte	0x00, 0xf0, 0x21, 0x00


	//----- nvinfo : EIATTR_KPARAM_INFO
	.align		4
.L_9245:
        /*014c*/ 	.byte	0x04, 0x17
        /*014e*/ 	.short	(.L_9247 - .L_9246)
.L_9246:
        /*0150*/ 	.word	0x00000000
        /*0154*/ 	.short	0x0000
        /*0156*/ 	.short	0x0000
        /*0158*/ 	.byte	0x00, 0xf0, 0x21, 0x00


	//----- nvinfo : EIATTR_MAXREG_COUNT
	.align		4
.L_9247:
        /*015c*/ 	.byte	0x03, 0x1b
        /*015e*/ 	.short	0x00ff


	//----- nvinfo : EIATTR_NUM_BARRIERS
	.align		4
        /*0160*/ 	.byte	0x02, 0x4c
        /*0162*/ 	.byte	0x01
	.zero		1


	//----- nvinfo : EIATTR_EXTERNS
	.align		4
        /*0164*/ 	.byte	0x04, 0x0f
        /*0166*/ 	.short	(.L_9249 - .L_9248)


	//   ....[0]....
	.align		4
.L_9248:
        /*0168*/ 	.word	index@(__assertfail)


	//----- nvinfo : EIATTR_MERCURY_ISA_VERSION
	.align		4
.L_9249:
        /*016c*/ 	.byte	0x03, 0x5f
        /*016e*/ 	.short	0x0000


	//----- nvinfo : EIATTR_COOP_GROUP_MASK_REGIDS
	.align		4
        /*0170*/ 	.byte	0x04, 0x29
        /*0172*/ 	.short	(.L_9251 - .L_9250)


	//   ....[0]....
.L_9250:
        /*0174*/ 	.word	0xffffffff


	//   ....[1]....
        /*0178*/ 	.word	0xffffffff


	//   ....[2]....
        /*017c*/ 	.word	0xffffffff


	//   ....[3]....
        /*0180*/ 	.word	0xffffffff


	//   ....[4]....
        /*0184*/ 	.word	0xffffffff


	//   ....[5]....
        /*0188*/ 	.word	0xffffffff


	//   ....[6]....
        /*018c*/ 	.word	0xffffffff


	//   ....[7]....
        /*0190*/ 	.word	0xffffffff


	//   ....[8]....
        /*0194*/ 	.word	0xffffffff


	//   ....[9]....
        /*0198*/ 	.word	0xffffffff


	//   ....[10]....
        /*019c*/ 	.word	0xffffffff


	//   ....[11]....
        /*01a0*/ 	.word	0xffffffff


	//   ....[12]....
        /*01a4*/ 	.word	0xffffffff


	//   ....[13]....
        /*01a8*/ 	.word	0xffffffff


	//   ....[14]....
        /*01ac*/ 	.word	0xffffffff


	//   ....[15]....
        /*01b0*/ 	.word	0xffffffff


	//----- nvinfo : EIATTR_COOP_GROUP_INSTR_OFFSETS
	.align		4
.L_9251:
        /*01b4*/ 	.byte	0x04, 0x28
        /*01b6*/ 	.short	(.L_9253 - .L_9252)


	//   ....[0]....
.L_9252:
        /*01b8*/ 	.word	0x000001a0


	//   ....[1]....
        /*01bc*/ 	.word	0x000001c0


	//   ....[2]....
        /*01c0*/ 	.word	0x00000270


	//   ....[3]....
        /*01c4*/ 	.word	0x00000290


	//   ....[4]....
        /*01c8*/ 	.word	0x000002b0


	//   ....[5]....
        /*01cc*/ 	.word	0x00001070


	//   ....[6]....
        /*01d0*/ 	.word	0x000010e0


	//   ....[7]....
        /*01d4*/ 	.word	0x00001100


	//   ....[8]....
        /*01d8*/ 	.word	0x00001120


	//   ....[9]....
        /*01dc*/ 	.word	0x00001140


	//   ....[10]....
        /*01e0*/ 	.word	0x00001190


	//   ....[11]....
        /*01e4*/ 	.word	0x000011b0


	//   ....[12]....
        /*01e8*/ 	.word	0x000011d0


	//   ....[13]....
        /*01ec*/ 	.word	0x00002150


	//   ....[14]....
        /*01f0*/ 	.word	0x000021c0


	//   ....[15]....
        /*01f4*/ 	.word	0x00002220


	//----- nvinfo : EIATTR_SYSCALL_OFFSETS
	.align		4
.L_9253:
        /*01f8*/ 	.byte	0x04, 0x46
        /*01fa*/ 	.short	(.L_9255 - .L_9254)


	//   ....[0]....
.L_9254:
        /*01fc*/ 	.word	0x000020e0


	//----- nvinfo : EIATTR_EXIT_INSTR_OFFSETS
	.align		4
.L_9255:
        /*0200*/ 	.byte	0x04, 0x1c
        /*0202*/ 	.short	(.L_9257 - .L_9256)


	//   ....[0]....
.L_9256:
        /*0204*/ 	.word	0x00001d70


	//   ....[1]....
        /*0208*/ 	.word	0x00001f30


	//   ....[2]....
        /*020c*/ 	.word	0x00001fb0


	//   ....[3]....
        /*0210*/ 	.word	0x000020f0


	//----- nvinfo : EIATTR_CTAIDZ_USED
	.align		4
.L_9257:
        /*0214*/ 	.byte	0x01, 0x04
	.zero		2


	//----- nvinfo : EIATTR_CRS_STACK_SIZE
	.align		4
        /*0218*/ 	.byte	0x04, 0x1e
        /*021a*/ 	.short	(.L_9259 - .L_9258)
.L_9258:
        /*021c*/ 	.word	0x00000000
.L_9259:


//--------------------- .nv.info._ZN4vllm25paged_attention_v1_kernelIthLi64ELi8ELi128ELNS_18Fp8KVCacheDataTypeE2ELb0EEEvPT_PKS2_PKT0_S8_ifPKiSA_iPKfiiiSC_SC_iiiii --------------------------
	.section	.nv.info._ZN4vllm25paged_attention_v1_kernelIthLi64ELi8ELi128ELNS_18Fp8KVCacheDataTypeE2ELb0EEEvPT_PKS2_PKT0_S8_ifPKiSA_iPKfiiiSC_SC_iiiii,"",@"SHT_CUDA_INFO"
	.sectionflags	@""
	.align	4


	//----- nvinfo : EIATTR_CUDA_API_VERSION
	.align		4
        /*0000*/ 	.byte	0x04, 0x37
        /*0002*/ 	.short	(.L_9261 - .L_9260)
.L_9260:
        /*0004*/ 	.word	0x00000082


	//----- nvinfo : EIATTR_SW2861232_WAR
	.align		4
.L_9261:
        /*0008*/ 	.byte	0x01, 0x35
	.zero		2


	//----- nvinfo : EIATTR_PARAM_CBANK
	.align		4
        /*000c*/ 	.byte	0x04, 0x0a
        /*000e*/ 	.short	(.L_9263 - .L_9262)
	.align		4
.L_9262:
        /*0010*/ 	.word	index@(.nv.constant0._ZN4vllm25paged_attention_v1_kernelIthLi64ELi8ELi128ELNS_18Fp8KVCacheDataTypeE2ELb0EEEvPT_PKS2_PKT0_S8_ifPKiSA_iPKfiiiSC_SC_iiiii)
        /*0014*/ 	.short	0x0160
        /*0016*/ 	.short	0x007c


	//----- nvinfo : EIATTR_CBANK_PARAM_SIZE
	.align		4
.L_9263:
        /*0018*/ 	.byte	0x03, 0x19
        /*001a*/ 	.short	0x007c


	//----- nvinfo : EIATTR_KPARAM_INFO
	.align		4
        /*001c*/ 	.byte	0x04, 0x17
        /*001e*/ 	.short	(.L_9265 - .L_9264)
.L_9264:
        /*0020*/ 	.word	0x00000000
        /*0024*/ 	.short	0x0013
        /*0026*/ 	.short	0x0078
        /*0028*/ 	.byte	0x00, 0xf0, 0x11, 0x00


	//----- nvinfo : EIATTR_KPARAM_INFO
	.align		4
.L_9265:
        /*002c*/ 	.byte	0x04, 0x17
        /*002e*/ 	.short	(.L_9267 - .L_9266)
.L_9266:
        /*0030*/ 	.word	0x00000000
        /*0034*/ 	.short	0x0012
        /*0036*/ 	.short	0x0074
        /*0038*/ 	.byte	0x00, 0xf0, 0x11, 0x00


	//----- nvinfo : EIATTR_KPARAM_INFO
	.align		4
.L_9267:
        /*003c*/ 	.byte	0x04, 0x17
        /*003e*/ 	.short	(.L_9269 - .L_9268)
.L_9268:
        /*0040*/ 	.word	0x00000000
        /*0044*/ 	.short	0x0011
        /*0046*/ 	.short	0x0070
        /*0048*/ 	.byte	0x00, 0xf0, 0x11, 0x00


	//----- nvinfo : EIATTR_KPARAM_INFO
	.align		4
.L_9269:
        /*004c*/ 	.byte	0x04, 0x17
        /*004e*/ 	.short	(.L_9271 - .L_9270)
.L_9270:
        /*0050*/ 	.word	0x00000000
        /*0054*/ 	.short	0x0010
        /*0056*/ 	.short	0x006c
        /*0058*/ 	.byte	0x00, 0xf0, 0x11, 0x00


	//----- nvinfo : EIATTR_KPARAM_INFO
	.align		4
.L_9271:
        /*005c*/ 	.byte	0x04, 0x17
        /*005e*/ 	.short	(.L_9273 - .L_9272)
.L_9272:
        /*0060*/ 	.word	0x00000000
        /*0064*/ 	.short	0x000f
        /*0066*/ 	.short	0x0068
        /*0068*/ 	.byte	0x00, 0xf0, 0x11, 0x00


	//----- nvinfo : EIATTR_KPARAM_INFO
	.align		4
.L_9273:
        /*006c*/ 	.byte	0x04, 0x17
        /*006e*/ 	.short	(.L_9275 - .L_9274)
.L_9274:
        /*0070*/ 	.word	0x00000000
        /*0074*/ 	.short	0x000e
        /*0076*/ 	.short	0x0060
        /*0078*/ 	.byte	0x00, 0xf0, 0x21, 0x00


	//----- nvinfo : EIATTR_KPARAM_INFO
	.align		4
.L_9275:
        /*007c*/ 	.byte	0x04, 0x17
        /*007e*/ 	.short	(.L_9277 - .L_9276)
.L_9276:
        /*0080*/ 	.word	0x00000000
        /*0084*/ 	.short	0x000d
        /*0086*/ 	.short	0x0058
        /*0088*/ 	.byte	0x00, 0xf0, 0x21, 0x00


	//----- nvinfo : EIATTR_KPARAM_INFO
	.align		4
.L_9277:
        /*008c*/ 	.byte	0x04, 0x17
        /*008e*/ 	.short	(.L_9279 - .L_9278)
.L_9278:
        /*0090*/ 	.word	0x00000000
        /*0094*/ 	.short	0x000c
        /*0096*/ 	.short	0x0050
        /*0098*/ 	.byte	0x00, 0xf0, 0x11, 0x00


	//----- nvinfo : EIATTR_KPARAM_INFO
	.align		4
.L_9279:
        /*009c*/ 	.byte	0x04, 0x17
        /*009e*/ 	.short	(.L_9281 - .L_9280)
.L_9280:
        /*00a0*/ 	.word	0x00000000
        /*00a4*/ 	.short	0x000b
        /*00a6*/ 	.short	0x004c
        /*00a8*/ 	.byte	0x00, 0xf0, 0x11, 0x00


	//----- nvinfo : EIATTR_KPARAM_INFO
	.align		4
.L_9281:
        /*00ac*/ 	.byte	0x04, 0x17
        /*00ae*/ 	.short	(.L_9283 - .L_9282)
.L_9282:
        /*00b0*/ 	.word	0x00000000
        /*00b4*/ 	.short	0x000a
        /*00b6*/ 	.short	0x0048
        /*00b8*/ 	.byte	0x00, 0xf0, 0x11, 0x00


	//----- nvinfo : EIATTR_KPARAM_INFO
	.align		4
.L_9283:
        /*00bc*/ 	.byte	0x04, 0x17
        /*00be*/ 	.short	(.L_9285 - .L_9284)
.L_9284:
        /*00c0*/ 	.word	0x00000000
        /*00c4*/ 	.short	0x0009
        /*00c6*/ 	.short	0x0040
        /*00c8*/ 	.byte	0x00, 0xf0, 0x21, 0x00


	//----- nvinfo : EIATTR_KPARAM_INFO
	.align		4
.L_9285:
        /*00cc*/ 	.byte	0x04, 0x17
        /*00ce*/ 	.short	(.L_9287 - .L_9286)
.L_9286:
        /*00d0*/ 	.word	0x00000000
        /*00d4*/ 	.short	0x0008
        /*00d6*/ 	.short	0x0038
        /*00d8*/ 	.byte	0x00, 0xf0, 0x11, 0x00


	//----- nvinfo : EIATTR_KPARAM_INFO
	.align		4
.L_9287:
        /*00dc*/ 	.byte	0x04, 0x17
        /*00de*/ 	.short	(.L_9289 - .L_9288)
.L_9288:
        /*00e0*/ 	.word	0x00000000
        /*00e4*/ 	.short	0x0007
        /*00e6*/ 	.short	0x0030
        /*00e8*/ 	.byte	0x00, 0xf0, 0x21, 0x00


	//----- nvinfo : EIATTR_KPARAM_INFO
	.align		4
.L_9289:
        /*00ec*/ 	.byte	0x04, 0x17
        /*00ee*/ 	.short	(.L_9291 - .L_9290)
.L_9290:
        /*00f0*/ 	.word	0x00000000
        /*00f4*/ 	.short	0x0006
        /*00f6*/ 	.short	0x0028
        /*00f8*/ 	.byte	0x00, 0xf0, 0x21, 0x00


	//----- nvinfo : EIATTR_KPARAM_INFO
	.align		4
.L_9291:
        /*00fc*/ 	.byte	0x04, 0x17
        /*00fe*/ 	.short	(.L_9293 - .L_9292)
.L_9292:
        /*0100*/ 	.word	0x00000000
        /*0104*/ 	.short	0x0005
        /*0106*/ 	.short	0x0024
        /*0108*/ 	.byte	0x00, 0xf0, 0x11, 0x00


	//----- nvinfo : EIATTR_KPARAM_INFO
	.align		4
.L_9293:
        /*010c*/ 	.byte	0x04, 0x17
        /*010e*/ 	.short	(.L_9295 - .L_9294)
.L_9294:
        /*0110*/ 	.word	0x00000000
        /*0114*/ 	.short	0x0004
        /*0116*/ 	.short	0x0020
        /*0118*/ 	.byte	0x00, 0xf0, 0x11, 0x00


	//----- nvinfo : EIATTR_KPARAM_INFO
	.align		4
.L_9295:
        /*011c*/ 	.byte	0x04, 0x17
        /*011e*/ 	.short	(.L_9297 - .L_9296)
.L_9296:
        /*0120*/ 	.word	0x00000000
        /*0124*/ 	.short	0x0003
        /*0126*/ 	.short	0x0018
        /*0128*/ 	.byte	0x00, 0xf0, 0x21, 0x00


	//----- nvinfo : EIATTR_KPARAM_INFO
	.align		4
.L_9297:
        /*012c*/ 	.byte	0x04, 0x17
        /*012e*/ 	.short	(.L_9299 - .L_9298)
.L_9298:
        /*0130*/ 	.word	0x00000000
        /*0134*/ 	.short	0x0002
        /*0136*/ 	.short	0x0010
        /*0138*/ 	.byte	0x00, 0xf0, 0x21, 0x00


	//----- nvinfo : EIATTR_KPARAM_INFO
	.align		4
.L_9299:
        /*013c*/ 	.byte	0x04, 0x17
        /*013e*/ 	.short	(.L_9301 - .L_9300)
.L_9300:
        /*0140*/ 	.word	0x00000000
        /*0144*/ 	.short	0x0001
        /*0146*/ 	.short	0x0008
        /*0148*/ 	.byte	0x00, 0xf0, 0x21, 0x00


	//----- nvinfo : EIATTR_KPARAM_INFO
	.align		4
.L_9301:
        /*014c*/ 	.byte	0x04, 0x17
        /*014e*/ 	.short	(.L_9303 - .L_9302)
.L_9302:
        /*0150*/ 	.word	0x00000000
        /*0154*/ 	.short	0x0000
        /*0156*/ 	.short	0x0000
        /*0158*/ 	.byte	0x00, 0xf0, 0x21, 0x00


	//----- nvinfo : EIATTR_MAXREG_COUNT
	.align		4
.L_9303:
        /*015c*/ 	.byte	0x03, 0x1b
        /*015e*/ 	.short	0x00ff


	//----- nvinfo : EIATTR_NUM_BARRIERS
	.align		4
        /*0160*/ 	.byte	0x02, 0x4c
        /*0162*/ 	.byte	0x01
	.zero		1


	//----- nvinfo : EIATTR_EXTERNS
	.align		4
        /*0164*/ 	.byte	0x04, 0x0f
        /*0166*/ 	.short	(.L_9305 - .L_9304)


	//   ....[0]....
	.align		4
.L_9304:
        /*0168*/ 	.word	index@(__assertfail)


	//----- nvinfo : EIATTR_MERCURY_ISA_VERSION
	.align		4
.L_9305:
        /*016c*/ 	.byte	0x03, 0x5f
        /*016e*/ 	.short	0x0000


	//----- nvinfo : EIATTR_COOP_GROUP_MASK_REGIDS
	.align		4
        /*0170*/ 	.byte	0x04, 0x29
        /*0172*/ 	.short	(.L_9307 - .L_9306)


	//   ....[0]....
.L_9306:
        /*0174*/ 	.word	0xffffffff


	//   ....[1]....
        /*0178*/ 	.word	0xffffffff


	//   ....[2]....
        /*017c*/ 	.word	0xffffffff


	//   ....[3]....
        /*0180*/ 	.word	0xffffffff


	//   ....[4]....
        /*0184*/ 	.word	0xffffffff


	//   ....[5]....
        /*0188*/ 	.word	0xffffffff


	//   ....[6]....
        /*018c*/ 	.word	0xffffffff


	//   ....[7]....
        /*0190*/ 	.word	0xffffffff


	//   ....[8]....
        /*0194*/ 	.word	0xffffffff


	//   ....[9]....
        /*0198*/ 	.word	0xffffffff


	//   ....[10]....
        /*019c*/ 	.word	0xffffffff


	//   ....[11]....
        /*01a0*/ 	.word	0xffffffff


	//   ....[12]....
        /*01a4*/ 	.word	0xffffffff


	//   ....[13]....
        /*01a8*/ 	.word	0xffffffff


	//   ....[14]....
        /*01ac*/ 	.word	0xffffffff


	//   ....[15]....
        /*01b0*/ 	.word	0xffffffff


	//----- nvinfo : EIATTR_COOP_GROUP_INSTR_OFFSETS
	.align		4
.L_9307:
        /*01b4*/ 	.byte	0x04, 0x28
        /*01b6*/ 	.short	(.L_9309 - .L_9308)


	//   ....[0]....
.L_9308:
        /*01b8*/ 	.word	0x000001a0


	//   ....[1]....
        /*01bc*/ 	.word	0x000001c0


	//   ....[2]....
        /*01c0*/ 	.word	0x00000270


	//   ....[3]....
        /*01c4*/ 	.word	0x00000290


	//   ....[4]....
        /*01c8*/ 	.word	0x000002b0


	//   ....[5]....
        /*01cc*/ 	.word	0x00001070


	//   ....[6]....
        /*01d0*/ 	.word	0x000010e0


	//   ....[7]....
        /*01d4*/ 	.word	0x00001100


	//   ....[8]....
        /*01d8*/ 	.word	0x00001120


	//   ....[9]....
        /*01dc*/ 	.word	0x00001140


	//   ....[10]....
        /*01e0*/ 	.word	0x00001190


	//   ....[11]....
        /*01e4*/ 	.word	0x000011b0


	//   ....[12]....
        /*01e8*/ 	.word	0x000011d0


	//   ....[13]....
        /*01ec*/ 	.word	0x00001f50


	//   ....[14]....
        /*01f0*/ 	.word	0x00001fc0


	//   ....[15]....
        /*01f4*/ 	.word	0x00002020


	//----- nvinfo : EIATTR_SYSCALL_OFFSETS
	.align		4
.L_9309:
        /*01f8*/ 	.byte	0x04, 0x46
        /*01fa*/ 	.short	(.L_9311 - .L_9310)


	//   ....[0]....
.L_9310:
        /*01fc*/ 	.word	0x00001ee0


	//----- nvinfo : EIATTR_EXIT_INSTR_OFFSETS
	.align		4
.L_9311:
        /*0200*/ 	.byte	0x04, 0x1c
        /*0202*/ 	.short	(.L_9313 - .L_9312)


	//   ....[0]....
.L_9312:
        /*0204*/ 	.word	0x00001bd0


	//   ....[1]....
        /*0208*/ 	.word	0x00001db0


	//   ....[2]....
        /*020c*/ 	.word	0x00001ef0


	//----- nvinfo : EIATTR_CTAIDZ_USED
	.align		4
.L_9313:
        /*0210*/ 	.byte	0x01, 0x04
	.zero		2


	//----- nvinfo : EIATTR_CRS_STACK_SIZE
	.align		4
        /*0214*/ 	.byte	0x04, 0x1e
        /*0216*/ 	.short	(.L_9315 - .L_9314)
.L_9314:
        /*0218*/ 	.word	0x00000000
.L_9315:


//--------------------- .nv.info._ZN4vllm25paged_attention_v1_kernelIthLi32ELi8ELi128ELNS_18Fp8KVCacheDataTypeE2ELb0EEEvPT_PKS2_PKT0_S8_ifPKiSA_iPKfiiiSC_SC_iiiii --------------------------
	.section	.nv.info._ZN4vllm25paged_attention_v1_kernelIthLi32ELi8ELi128ELNS_18Fp8KVCacheDataTypeE2ELb0EEEvPT_PKS2_PKT0_S8_ifPKiSA_iPKfiiiSC_SC_iiiii,"",@"SHT_CUDA_INFO"
	.sectionflags	@""
	.align	4


	//----- nvinfo : EIATTR_CUDA_API_VERSION
	.align		4
        /*0000*/ 	.byte	0x04, 0x37
        /*0002*/ 	.short	(.L_9317 - .L_9316)
.L_9316:
        /*0004*/ 	.word	0x00000082


	//----- nvinfo : EIATTR_SW2861232_WAR
	.align		4
.L_9317:
        /*0008*/ 	.byte	0x01, 0x35
	.zero		2


	//----- nvinfo : EIATTR_PARAM_CBANK
	.align		4
        /*000c*/ 	.byte	0x04, 0x0a
        /*000e*/ 	.short	(.L_9319 - .L_9318)
	.align		4
.L_9318:
        /*0010*/ 	.word	index@(.nv.constant0._ZN4vllm25paged_attention_v1_kernelIthLi32ELi8ELi128ELNS_18Fp8KVCacheDataTypeE2ELb0EEEvPT_PKS2_PKT0_S8_ifPKiSA_iPKfiiiSC_SC_iiiii)
        /*0014*/ 	.short	0x0160
        /*0016*/ 	.short	0x007c


	//----- nvinfo : EIATTR_CBANK_PARAM_SIZE
	.align		4
.L_9319:
        /*0018*/ 	.byte	0x03, 0x19
        /*001a*/ 	.short	0x007c


	//----- nvinfo : EIATTR_KPARAM_INFO
	.align		4
        /*001c*/ 	.byte	0x04, 0x17
        /*001e*/ 	.short	(.L_9321 - .L_9320)
.L_9320:
        /*0020*/ 	.word	0x00000000
        /*0024*/ 	.short	0x0013
        /*0026*/ 	.short	0x0078
        /*0028*/ 	.byte	0x00, 0xf0, 0x11, 0x00


	//----- nvinfo : EIATTR_KPARAM_INFO
	.align		4
.L_9321:
        /*002c*/ 	.byte	0x04, 0x17
        /*002e*/ 	.short	(.L_9323 - .L_9322)
.L_9322:
        /*0030*/ 	.word	0x00000000
        /*0034*/ 	.short	0x0012
        /*0036*/ 	.short	0x0074
        /*0038*/ 	.byte	0x00, 0xf0, 0x11, 0x00


	//----- nvinfo : EIATTR_KPARAM_INFO
	.align		4
.L_9323:
        /*003c*/ 	.byte	0x04, 0x17
        /*003e*/ 	.short	(.L_9325 - .L_9324)
.L_9324:
        /*0040*/ 	.word	0x00000000
        /*0044*/ 	.short	0x0011
        /*0046*/ 	.short	0x0070
        /*0048*/ 	.byte	0x00, 0xf0, 0x11, 0x00


	//----- nvinfo : EIATTR_KPARAM_INFO
	.align		4
.L_9325:
        /*004c*/ 	.byte	0x04, 0x17
        /*004e*/ 	.short	(.L_9327 - .L_9326)
.L_9326:
        /*0050*/ 	.word	0x00000000
        /*0054*/ 	.short	0x0010
        /*0056*/ 	.short	0x006c
        /*0058*/ 	.byte	0x00, 0xf0, 0x11, 0x00


	//----- nvinfo : EIATTR_KPARAM_INFO
	.align		4
.L_9327:
        /*005c*/ 	.byte	0x04, 0x17
        /*005e*/ 	.short	(.L_9329 - .L_9328)
.L_9328:
        /*0060*/ 	.word	0x00000000
        /*0064*/ 	.short	0x000f
        /*0066*/ 	.short	0x0068
        /*0068*/ 	.byte	0x00, 0xf0, 0x11, 0x00


	//----- nvinfo : EIATTR_KPARAM_INFO
	.align		4
.L_9329:
        /*006c*/ 	.byte	0x04, 0x17
        /*006e*/ 	.short	(.L_9331 - .L_9330)
.L_9330:
        /*0070*/ 	.word	0x00000000
        /*0074*/ 	.short	0x000e
        /*0076*/ 	.short	0x0060
        /*0078*/ 	.byte	0x00, 0xf0, 0x21, 0x00


	//----- nvinfo : EIATTR_KPARAM_INFO
	.align		4
.L_9331:
        /*007c*/ 	.byte	0x04, 0x17
        /*007e*/ 	.short	(.L_9333 - .L_9332)
.L_9332:
        /*0080*/ 	.word	0x00000000
        /*0084*/ 	.short	0x000d
        /*0086*/ 	.short	0x0058
        /*0088*/ 	.byte	0x00, 0xf0, 0x21, 0x00


	//----- nvinfo : EIATTR_KPARAM_INFO
	.align		4
.L_9333:
        /*008c*/ 	.byte	0x04, 0x17
        /*008e*/ 	.short	(.L_9335 - .L_9334)
.L_9334:
        /*0090*/ 	.word	0x00000000
        /*0094*/ 	.short	0x000c
        /*0096*/ 	.short	0x0050
        /*0098*/ 	.byte	0x00, 0xf0, 0x11, 0x00


	//----- nvinfo : EIATTR_KPARAM_INFO
	.align		4
.L_9335:
        /*009c*/ 	.byte	0x04, 0x17
        /*009e*/ 	.short	(.L_9337 - .L_9336)
.L_9336:
        /*00a0*/ 	.word	0x00000000
        /*00a4*/ 	.short	0x000b
        /*00a6*/ 	.short	0x004c
        /*00a8*/ 	.byte	0x00, 0xf0, 0x11, 0x00


	//----- nvinfo : EIATTR_KPARAM_INFO
	.align		4
.L_9337:
        /*00ac*/ 	.byte	0x04, 0x17
        /*00ae*/ 	.short	(.L_9339 - .L_9338)
.L_9338:
        /*00b0*/ 	.word	0x00000000
        /*00b4*/ 	.short	0x000a
        /*00b6*/ 	.short	0x0048
        /*00b8*/ 	.byte	0x00, 0xf0, 0x11, 0x00


	//----- nvinfo : EIATTR_KPARAM_INFO
	.align		4
.L_9339:
        /*00bc*/ 	.byte	0x04, 0x17
        /*00be*/ 	.short	(.L_9341 - .L_9340)
.L_9340:
        /*00c0*/ 	.word	0x00000000
        /*00c4*/ 	.short	0x0009
        /*00c6*/ 	.short	0x0040
        /*00c8*/ 	.byte	0x00, 0xf0, 0x21, 0x00


	//----- nvinfo : EIATTR_KPARAM_INFO
	.align		4
.L_9341:
        /*00cc*/ 	.byte	0x04, 0x17
        /*00ce*/ 	.short	(.L_9343 - .L_9342)
.L_9342:
        /*00d0*/ 	.word	0x00000000
        /*00d4*/ 	.short	0x0008
        /*00d6*/ 	.short	0x0038
        /*00d8*/ 	.byte	0x00, 0xf0, 0x11, 0x00


	//----- nvinfo : EIATTR_KPARAM_INFO
	.align		4
.L_9343:
        /*00dc*/ 	.byte	0x04, 0x17
        /*00de*/ 	.short	(.L_9345 - .L_9344)
.L_9344:
        /*00e0*/ 	.word	0x00000000
        /*00e4*/ 	.short	0x0007
        /*00e6*/ 	.short	0x0030
        /*00e8*/ 	.byte	0x00, 0xf0, 0x21, 0x00


	//----- nvinfo : EIATTR_KPARAM_INFO
	.align		4
.L_9345:
        /*00ec*/ 	.byte	0x04, 0x17
        /*00ee*/ 	.short	(.L_9347 - .L_9346)
.L_9346:
        /*00f0*/ 	.word	0x00000000
        /*00f4*/ 	.short	0x0006
        /*00f6*/ 	.short	0x0028
        /*00f8*/ 	.byte	0x00, 0xf0, 0x21, 0x00


	//----- nvinfo : EIATTR_KPARAM_INFO
	.align		4
.L_9347:
        /*00fc*/ 	.byte	0x04, 0x17
        /*00fe*/ 	.short	(.L_9349 - .L_9348)
.L_9348:
        /*0100*/ 	.word	0x00000000
        /*0104*/ 	.short	0x0005
        /*0106*/ 	.short	0x0024
        /*0108*/ 	.byte	0x00, 0xf0, 0x11, 0x00


	//----- nvinfo : EIATTR_KPARAM_INFO
	.align		4
.L_9349:
        /*010c*/ 	.byte	0x04, 0x17
        /*010e*/ 	.short	(.L_9351 - .L_9350)
.L_9350:
        /*0110*/ 	.word	0x00000000
        /*0114*/ 	.short	0x0004
        /*0116*/ 	.short	0x0020
        /*0118*/ 	.byte	0x00, 0xf0, 0x11, 0x00


	//----- nvinfo : EIATTR_KPARAM_INFO
	.align		4
.L_9351:
        /*011c*/ 	.byte	0x04, 0x17
        /*011e*/ 	.short	(.L_9353 - .L_9352)
.L_9352:
        /*0120*/ 	.word	0x00000000
        /*0124*/ 	.short	0x0003
        /*0126*/ 	.short	0x0018
        /*0128*/ 	.byte	0x00, 0xf0, 0x21, 0x00


	//----- nvinfo : EIATTR_KPARAM_INFO
	.align		4
.L_9353:
        /*012c*/ 	.byte	0x04, 0x17
        /*012e*/ 	.short	(.L_9355 - .L_9354)
.L_9354:
        /*0130*/ 	.word	0x00000000
        /*0134*/ 	.short	0x0002
        /*0136*/ 	.short	0x0010
        /*0138*/ 	.byte	0x00, 0xf0, 0x21, 0x00


	//----- nvinfo : EIATTR_KPARAM_INFO
	.align		4
.L_9355:
        /*013c*/ 	.byte	0x04, 0x17
        /*013e*/ 	.short	(.L_9357 - .L_9356)
.L_9356:
        /*0140*/ 	.word	0x00000000
        /*0144*/ 	.short	0x0001
        /*0146*/ 	.short	0x0008
        /*0148*/ 	.byte	0x00, 0xf0, 0x21, 0x00


	//----- nvinfo : EIATTR_KPARAM_INFO
	.align		4
.L_9357:
        /*014c*/ 	.byte	0x04, 0x17
        /*014e*/ 	.short	(.L_9359 - .L_9358)
.L_9358:
        /*0150*/ 	.word	0x00000000
        /*0154*/ 	.short	0x0000
        /*0156*/ 	.short	0x0000
        /*0158*/ 	.byte	0x00, 0xf0, 0x21, 0x00


	//----- nvinfo : EIATTR_MAXREG_COUNT
	.align		4
.L_9359:
        /*015c*/ 	.byte	0x03, 0x1b
        /*015e*/ 	.short	0x00ff


	//----- nvinfo : EIATTR_NUM_BARRIERS
	.align		4
        /*0160*/ 	.byte	0x02, 0x4c
        /*0162*/ 	.byte	0x01
	.zero		1


	//----- nvinfo : EIATTR_EXTERNS
	.align		4
        /*0164*/ 	.byte	0x04, 0x0f
        /*0166*/ 	.short	(.L_9361 - .L_9360)


	//   ....[0]....
	.align		4
.L_9360:
        /*0168*/ 	.word	index@(__assertfail)


	//----- nvinfo : EIATTR_MERCURY_ISA_VERSION
	.align		4
.L_9361:
        /*016c*/ 	.byte	0x03, 0x5f
        /*016e*/ 	.short	0x0000


	//----- nvinfo : EIATTR_COOP_GROUP_MASK_REGIDS
	.align		4
        /*0170*/ 	.byte	0x04, 0x29
        /*0172*/ 	.short	(.L_9363 - .L_9362)


	//   ....[0]....
.L_9362:
        /*0174*/ 	.word	0xffffffff


	//   ....[1]....
        /*0178*/ 	.word	0xffffffff


	//   ....[2]....
        /*017c*/ 	.word	0xffffffff


	//   ....[3]....
        /*0180*/ 	.word	0xffffffff


	//   ....[4]....
        /*0184*/ 	.word	0xffffffff


	//   ....[5]....
        /*0188*/ 	.word	0xffffffff


	//   ....[6]....
        /*018c*/ 	.word	0xffffffff


	//   ....[7]....
        /*0190*/ 	.word	0xffffffff


	//   ....[8]....
        /*0194*/ 	.word	0xffffffff


	//   ....[9]....
        /*0198*/ 	.word	0xffffffff


	//   ....[10]....
        /*019c*/ 	.word	0xffffffff


	//   ....[11]....
        /*01a0*/ 	.word	0xffffffff


	//   ....[12]....
        /*01a4*/ 	.word	0xffffffff


	//   ....[13]....
        /*01a8*/ 	.word	0xffffffff


	//   ....[14]....
        /*01ac*/ 	.word	0xffffffff


	//   ....[15]....
        /*01b0*/ 	.word	0xffffffff


	//----- nvinfo : EIATTR_COOP_GROUP_INSTR_OFFSETS
	.align		4
.L_9363:
        /*01b4*/ 	.byte	0x04, 0x28
        /*01b6*/ 	.short	(.L_9365 - .L_9364)


	//   ....[0]....
.L_9364:
        /*01b8*/ 	.word	0x000001a0


	//   ....[1]....
        /*01bc*/ 	.word	0x000001c0


	//   ....[2]....
        /*01c0*/ 	.word	0x00000270


	//   ....[3]....
        /*01c4*/ 	.word	0x00000290


	//   ....[4]....
        /*01c8*/ 	.word	0x000002b0


	//   ....[5]....
        /*01cc*/ 	.word	0x00001070


	//   ....[6]....
        /*01d0*/ 	.word	0x000010e0


	//   ....[7]....
        /*01d4*/ 	.word	0x00001100


	//   ....[8]....
        /*01d8*/ 	.word	0x00001120


	//   ....[9]....
        /*01dc*/ 	.word	0x00001140


	//   ....[10]....
        /*01e0*/ 	.word	0x00001190


	//   ....[11]....
        /*01e4*/ 	.word	0x000011b0


	//   ....[12]....
        /*01e8*/ 	.word	0x000011d0


	//   ....[13]....
        /*01ec*/ 	.word	0x00001e80


	//   ....[14]....
        /*01f0*/ 	.word	0x00001ef0


	//   ....[15]....
        /*01f4*/ 	.word	0x00001f50


	//----- nvinfo : EIATTR_SYSCALL_OFFSETS
	.align		4
.L_9365:
        /*01f8*/ 	.byte	0x04, 0x46
        /*01fa*/ 	.short	(.L_9367 - .L_9366)


	//   ....[0]....
.L_9366:
        /*01fc*/ 	.word	0x00001e10


	//----- nvinfo : EIATTR_EXIT_INSTR_OFFSETS
	.align		4
.L_9367:
        /*0200*/ 	.byte	0x04, 0x1c
        /*0202*/ 	.short	(.L_9369 - .L_9368)


	//   ....[0]....
.L_9368:
        /*0204*/ 	.word	0x00001b80


	//   ....[1]....
        /*0208*/ 	.word	0x00001ce0


	//   ....[2]....
        /*020c*/ 	.word	0x00001e20


	//----- nvinfo : EIATTR_CTAIDZ_USED
	.align		4
.L_9369:
        /*0210*/ 	.byte	0x01, 0x04
	.zero		2


	//----- nvinfo : EIATTR_CRS_STACK_SIZE
	.align		4
        /*0214*/ 	.byte	0x04, 0x1e
        /*0216*/ 	.short	(.L_9371 - .L_9370)
.L_9370:
        /*0218*/ 	.word	0x00000000
.L_9371:


//--------------------- .nv.info._ZN4vllm25paged_attention_v1_kernelIthLi256ELi8ELi128ELNS_18Fp8KVCacheDataTypeE2ELb1EEEvPT_PKS2_PKT0_S8_ifPKiSA_iPKfiiiSC_SC_iiiii --------------------------
	.section	.nv.info._ZN4vllm25paged_attention_v1_kernelIthLi256ELi8ELi128ELNS_18Fp8KVCacheDataTypeE2ELb1EEEvPT_PKS2_PKT0_S8_ifPKiSA_iPKfiiiSC_SC_iiiii,"",@"SHT_CUDA_INFO"
	.sectionflags	@""
	.align	4


	//----- nvinfo : EIATTR_CUDA_API_VERSION
	.align		4
        /*0000*/ 	.byte	0x04, 0x37
        /*0002*/ 	.short	(.L_9373 - .L_9372)
.L_9372:
        /*0004*/ 	.word	0x00000082


	//----- nvinfo : EIATTR_SW2861232_WAR
	.align		4
.L_9373:
        /*0008*/ 	.byte	0x01, 0x35
	.zero		2


	//----- nvinfo : EIATTR_PARAM_CBANK
	.align		4
        /*000c*/ 	.byte	0x04, 0x0a
        /*000e*/ 	.short	(.L_9375 - .L_9374)
	.align		4
.L_9374:
        /*0010*/ 	.word	index@(.nv.constant0._ZN4vllm25paged_attention_v1_kernelIthLi256ELi8ELi128ELNS_18Fp8KVCacheDataTypeE2ELb1EEEvPT_PKS2_PKT0_S8_ifPKiSA_iPKfiiiSC_SC_iiiii)
        /*0014*/ 	.short	0x0160
        /*0016*/ 	.short	0x007c


	//----- nvinfo : EIATTR_CBANK_PARAM_SIZE
	.align		4
.L_9375:
        /*0018*/ 	.byte	0x03, 0x19
        /*001a*/ 	.short	0x007c


	//----- nvinfo : EIATTR_KPARAM_INFO
	.align		4
        /*001c*/ 	.byte	0x04, 0x17
        /*001e*/ 	.short	(.L_9377 - .L_9376)
.L_9376:
        /*0020*/ 	.word	0x00000000
        /*0024*/ 	.short	0x0013
        /*0026*/ 	.short	0x0078
        /*0028*/ 	.byte	0x00, 0xf0, 0x11, 0x00


	//----- nvinfo : EIATTR_KPARAM_INFO
	.align		4
.L_9377:
        /*002c*/ 	.byte	0x04, 0x17
        /*002e*/ 	.short	(.L_9379 - .L_9378)
.L_9378:
        /*0030*/ 	.word	0x00000000
        /*0034*/ 	.short	0x0012
        /*0036*/ 	.short	0x0074
        /*0038*/ 	.byte	0x00, 0xf0, 0x11, 0x00


	//----- nvinfo : EIATTR_KPARAM_INFO
	.align		4
.L_9379:
        /*003c*/ 	.byte	0x04, 0x17
        /*003e*/ 	.short	(.L_9381 - .L_9380)
.L_9380:
        /*0040*/ 	.word	0x00000000
        /*0044*/ 	.short	0x0011
        /*0046*/ 	.short	0x0070
        /*0048*/ 	.byte	0x00, 0xf0, 0x11, 0x00


	//----- nvinfo : EIATTR_KPARAM_INFO
	.align		4
.L_9381:
        /*004c*/ 	.byte	0x04, 0x17
        /*004e*/ 	.short	(.L_9383 - .L_9382)
.L_9382:
        /*0050*/ 	.word	0x00000000
        /*0054*/ 	.short	0x0010
        /*0056*/ 	.short	0x006c
        /*0058*/ 	.byte	0x00, 0xf0, 0x11, 0x00


	//----- nvinfo : EIATTR_KPARAM_INFO
	.align		4
.L_9383:
        /*005c*/ 	.byte	0x04, 0x17
        /*005e*/ 	.short	(.L_9385 - .L_9384)
.L_9384:
        /*0060*/ 	.word	0x00000000
        /*0064*/ 	.short	0x000f
        /*0066*/ 	.short	0x0068
        /*0068*/ 	.byte	0x00, 0xf0, 0x11, 0x00


	//----- nvinfo : EIATTR_KPARAM_INFO
	.align		4
.L_9385:
        /*006c*/ 	.byte	0x04, 0x17
        /*006e*/ 	.short	(.L_9387 - .L_9386)
.L_9386:
        /*0070*/ 	.word	0x00000000
        /*0074*/ 	.short	0x000e
        /*0076*/ 	.short	0x0060
        /*0078*/ 	.byte	0x00, 0xf0, 0x21, 0x00


	//----- nvinfo : EIATTR_KPARAM_INFO
	.align		4
.L_9387:
        /*007c*/ 	.byte	0x04, 0x17
        /*007e*/ 	.short	(.L_9389 - .L_9388)
.L_9388:
        /*0080*/ 	.word	0x00000000
        /*0084*/ 	.short	0x000d
        /*0086*/ 	.short	0x0058
        /*0088*/ 	.byte	0x00, 0xf0, 0x21, 0x00


	//----- nvinfo : EIATTR_KPARAM_INFO
	.align		4
.L_9389:
        /*008c*/ 	.byte	0x04, 0x17
        /*008e*/ 	.short	(.L_9391 - .L_9390)
.L_9390:
        /*0090*/ 	.word	0x00000000
        /*0094*/ 	.short	0x000c
        /*0096*/ 	.short	0x0050
        /*0098*/ 	.byte	0x00, 0xf0, 0x11, 0x00


	//----- nvinfo : EIATTR_KPARAM_INFO
	.align		4
.L_9391:
        /*009c*/ 	.byte	0x04, 0x17
        /*009e*/ 	.short	(.L_9393 - .L_9392)
.L_9392:
        /*00a0*/ 	.word	0x00000000
        /*00a4*/ 	.short	0x000b
        /*00a6*/ 	.short	0x004c
        /*00a8*/ 	.byte	0x00, 0xf0, 0x11, 0x00


	//----- nvinfo : EIATTR_KPARAM_INFO
	.align		4
.L_9393:
        /*00ac*/ 	.byte	0x04, 0x17
        /*00ae*/ 	.short	(.L_9395 - .L_9394)
.L_9394:
        /*00b0*/ 	.word	0x00000000
        /*00b4*/ 	.short	0x000a
        /*00b6*/ 	.short	0x0048
        /*00b8*/ 	.byte	0x00, 0xf0, 0x11, 0x00


	//----- nvinfo : EIATTR_KPARAM_INFO
	.align		4
.L_9395:
        /*00bc*/ 	.byte	0x04, 0x17
        /*00be*/ 	.short	(.L_9397 - .L_9396)
.L_9396:
        /*00c0*/ 	.word	0x00000000
        /*00c4*/ 	.short	0x0009
        /*00c6*/ 	.short	0x0040
        /*00c8*/ 	.byte	0x00, 0xf0, 0x21, 0x00


	//----- nvinfo : EIATTR_KPARAM_INFO
	.align		4
.L_9397:
        /*00cc*/ 	.byte	0x04, 0x17
        /*00ce*/ 	.short	(.L_9399 - .L_9398)
.L_9398:
        /*00d0*/ 	.word	0x00000000
        /*00d4*/ 	.short	0x0008
        /*00d6*/ 	.short	0x0038
        /*00d8*/ 	.byte	0x00, 0xf0, 0x11, 0x00


	//----- nvinfo : EIATTR_KPARAM_INFO
	.align		4
.L_9399:
        /*00dc*/ 	.byte	0x04, 0x17
        /*00de*/ 	.short	(.L_9401 - .L_9400)
.L_9400:
        /*00e0*/ 	.word	0x00000000
        /*00e4*/ 	.short	0x0007
        /*00e6*/ 	.short	0x0030
        /*00e8*/ 	.byte	0x00, 0xf0, 0x21, 0x00


	//----- nvinfo : EIATTR_KPARAM_INFO
	.align		4
.L_9401:
        /*00ec*/ 	.byte	0x04, 0x17
        /*00ee*/ 	.short	(.L_9403 - .L_9402)
.L_9402:
        /*00f0*/ 	.word	0x00000000
        /*00f4*/ 	.short	0x0006
        /*00f6*/ 	.short	0x0028
        /*00f8*/ 	.byte	0x00, 0xf0, 0x21, 0x00


	//----- nvinfo : EIATTR_KPARAM_INFO
	.align		4
.L_9403:
        /*00fc*/ 	.byte	0x04, 0x17
        /*00fe*/ 	.short	(.L_9405 - .L_9404)
.L_9404:
        /*0100*/ 	.word	0x00000000
        /*0104*/ 	.short	0x0005
        /*0106*/ 	.short	0x0024
        /*0108*/ 	.byte	0x00, 0xf0, 0x11, 0x00


	//----- nvinfo : EIATTR_KPARAM_INFO
	.align		4
.L_9405:
        /*010c*/ 	.byte	0x04, 0x17
        /*010e*/ 	.short	(.L_9407 - .L_9406)
.L_9406:
        /*0110*/ 	.word	0x00000000
        /*0114*/ 	.short	0x0004
        /*0116*/ 	.short	0x0020
        /*0118*/ 	.byte	0x00, 0xf0, 0x11, 0x00


	//----- nvinfo : EIATTR_KPARAM_INFO
	.align		4
.L_9407:
        /*011c*/ 	.byte	0x04, 0x17
        /*011e*/ 	.short	(.L_9409 - .L_9408)
.L_9408:
        /*0120*/ 	.word	0x00000000
        /*0124*/ 	.short	0x0003
        /*0126*/ 	.short	0x0018
        /*0128*/ 	.byte	0x00, 0xf0, 0x21, 0x00


	//----- nvinfo : EIATTR_KPARAM_INFO
	.align		4
.L_9409:
        /*012c*/ 	.byte	0x04, 0x17
        /*012e*/ 	.short	(.L_9411 - .L_9410)
.L_9410:
        /*0130*/ 	.word	0x00000000
        /*0134*/ 	.short	0x0002
        /*0136*/ 	.short	0x0010
        /*0138*/ 	.byte	0x00, 0xf0, 0x21, 0x00


	//----- nvinfo : EIATTR_KPARAM_INFO
	.align		4
.L_9411:
        /*013c*/ 	.byte	0x04, 0x17
        /*013e*/ 	.short	(.L_9413 - .L_9412)
.L_9412:
        /*0140*/ 	.word	0x00000000
        /*0144*/ 	.short	0x0001
        /*0146*/ 	.short	0x0008
        /*0148*/ 	.byte	0x00, 0xf0, 0x21, 0x00


	//----- nvinfo : EIATTR_KPARAM_INFO
	.align		4
.L_9413:
        /*014c*/ 	.byte	0x04, 0x17
        /*014e*/ 	.short	(.L_9415 - .L_9414)
.L_9414:
        /*0150*/ 	.word	0x00000000
        /*0154*/ 	.short	0x0000
        /*0156*/ 	.short	0x0000
        /*0158*/ 	.byte	0x00, 0xf0, 0x21, 0x00


	//----- nvinfo : EIATTR_MAXREG_COUNT
	.align		4
.L_9415:
        /*015c*/ 	.byte	0x03, 0x1b
        /*015e*/ 	.short	0x00ff


	//----- nvinfo : EIATTR_NUM_BARRIERS
	.align		4
        /*0160*/ 	.byte	0x02, 0x4c
        /*0162*/ 	.byte	0x01
	.zero		1


	//----- nvinfo : EIATTR_EXTERNS
	.align		4
        /*0164*/ 	.byte	0x04, 0x0f
        /*0166*/ 	.short	(.L_9417 - .L_9416)


	//   ....[0]....
	.align		4
.L_9416:
        /*0168*/ 	.word	index@(__assertfail)


	//----- nvinfo : EIATTR_MERCURY_ISA_VERSION
	.align		4
.L_9417:
        /*016c*/ 	.byte	0x03, 0x5f
        /*016e*/ 	.short	0x0000


	//----- nvinfo : EIATTR_COOP_GROUP_MASK_REGIDS
	.align		4
        /*0170*/ 	.byte	0x04, 0x29
        /*0172*/ 	.short	(.L_9419 - .L_9418)


	//   ....[0]....
.L_9418:
        /*0174*/ 	.word	0xffffffff


	//   ....[1]....
        /*0178*/ 	.word	0xffffffff


	//   ....[2]....
        /*017c*/ 	.word	0xffffffff


	//   ....[3]....
        /*0180*/ 	.word	0xffffffff


	//   ....[4]....
        /*0184*/ 	.word	0xffffffff


	//   ....[5]....
        /*0188*/ 	.word	0xffffffff


	//   ....[6]....
        /*018c*/ 	.word	0xffffffff


	//   ....[7]....
        /*0190*/ 	.word	0xffffffff


	//   ....[8]....
        /*0194*/ 	.word	0xffffffff


	//   ....[9]....
        /*0198*/ 	.word	0xffffffff


	//   ....[10]....
        /*019c*/ 	.word	0xffffffff


	//   ....[11]....
        /*01a0*/ 	.word	0xffffffff


	//   ....[12]....
        /*01a4*/ 	.word	0xffffffff


	//   ....[13]....
        /*01a8*/ 	.word	0xffffffff


	//   ....[14]....
        /*01ac*/ 	.word	0xffffffff


	//   ....[15]....
        /*01b0*/ 	.word	0xffffffff


	//----- nvinfo : EIATTR_COOP_GROUP_INSTR_OFFSETS
	.align		4
.L_9419:
        /*01b4*/ 	.byte	0x04, 0x28
        /*01b6*/ 	.short	(.L_9421 - .L_9420)


	//   ....[0]....
.L_9420:
        /*01b8*/ 	.word	0x00000af0


	//   ....[1]....
        /*01bc*/ 	.word	0x00000b10


	//   ....[2]....
        /*01c0*/ 	.word	0x00000bc0


	//   ....[3]....
        /*01c4*/ 	.word	0x00000be0


	//   ....[4]....
        /*01c8*/ 	.word	0x00000c00


	//   ....[5]....
        /*01cc*/ 	.word	0x000019c0


	//   ....[6]....
        /*01d0*/ 	.word	0x00001a20


	//   ....[7]....
        /*01d4*/ 	.word	0x00001a50


	//   ....[8]....
        /*01d8*/ 	.word	0x00001a70


	//   ....[9]....
        /*01dc*/ 	.word	0x00001a90


	//   ....[10]....
        /*01e0*/ 	.word	0x00001ae0


	//   ....[11]....
        /*01e4*/ 	.word	0x00001b00


	//   ....[12]....
        /*01e8*/ 	.word	0x00001b20


	//   ....[13]....
        /*01ec*/ 	.word	0x000032f0


	//   ....[14]....
        /*01f0*/ 	.word	0x00003370


	//   ....[15]....
        /*01f4*/ 	.word	0x000033d0


	//----- nvinfo : EIATTR_SYSCALL_OFFSETS
	.align		4
.L_9421:
        /*01f8*/ 	.byte	0x04, 0x46
        /*01fa*/ 	.short	(.L_9423 - .L_9422)


	//   ....[0]....
.L_9422:
        /*01fc*/ 	.word	0x00003150


	//   ....[1]....
        /*0200*/ 	.word	0x00003280


	//----- nvinfo : EIATTR_EXIT_INSTR_OFFSETS
	.align		4
.L_9423:
        /*0204*/ 	.byte	0x04, 0x1c
        /*0206*/ 	.short	(.L_9425 - .L_9424)


	//   ....[0]....
.L_9424:
        /*0208*/ 	.word	0x00002be0


	//   ....[1]....
        /*020c*/ 	.word	0x00003020


	//   ....[2]....
        /*0210*/ 	.word	0x00003290


	//----- nvinfo : EIATTR_CTAIDZ_USED
	.align		4
.L_9425:
        /*0214*/ 	.byte	0x01, 0x04
	.zero		2


	//----- nvinfo : EIATTR_CRS_STACK_SIZE
	.align		4
        /*0218*/ 	.byte	0x04, 0x1e
        /*021a*/ 	.short	(.L_9427 - .L_9426)
.L_9426:
        /*021c*/ 	.word	0x00000000
.L_9427:


//--------------------- .nv.info._ZN4vllm25paged_attention_v1_kernelIthLi192ELi8ELi128ELNS_18Fp8KVCacheDataTypeE2ELb1EEEvPT_PKS2_PKT0_S8_ifPKiSA_iPKfiiiSC_SC_iiiii --------------------------
	.section	.nv.info._ZN4vllm25paged_attention_v1_kernelIthLi192ELi8ELi128ELNS_18Fp8KVCacheDataTypeE2ELb1EEEvPT_PKS2_PKT0_S8_ifPKiSA_iPKfiiiSC_SC_iiiii,"",@"SHT_CUDA_INFO"
	.sectionflags	@""
	.align	4


	//----- nvinfo : EIATTR_CUDA_API_VERSION
	.align		4
        /*0000*/ 	.byte	0x04, 0x37
        /*0002*/ 	.short	(.L_9429 - .L_9428)
.L_9428:
        /*0004*/ 	.word	0x00000082


	//----- nvinfo : EIATTR_SW2861232_WAR
	.align		4
.L_9429:
        /*0008*/ 	.byte	0x01, 0x35
	.zero		2


	//----- nvinfo : EIATTR_PARAM_CBANK
	.align		4
        /*000c*/ 	.byte	0x04, 0x0a
        /*000e*/ 	.short	(.L_9431 - .L_9430)
	.align		4
.L_9430:
        /*0010*/ 	.word	index@(.nv.constant0._ZN4vllm25paged_attention_v1_kernelIthLi192ELi8ELi128ELNS_18Fp8KVCacheDataTypeE2ELb1EEEvPT_PKS2_PKT0_S8_ifPKiSA_iPKfiiiSC_SC_iiiii)
        /*0014*/ 	.short	0x0160
        /*0016*/ 	.short	0x007c


	//----- nvinfo : EIATTR_CBANK_PARAM_SIZE
	.align		4
.L_9431:
        /*0018*/ 	.byte	0x03, 0x19
        /*001a*/ 	.short	0x007c


	//----- nvinfo : EIATTR_KPARAM_INFO
	.align		4
        /*001c*/ 	.byte	0x04, 0x17
        /*001e*/ 	.short	(.L_9433 - .L_9432)
.L_9432:
        /*0020*/ 	.word	0x00000000
        /*0024*/ 	.short	0x0013
        /*0026*/ 	.short	0x0078
        /*0028*/ 	.byte	0x00, 0xf0, 0x11, 0x00


	//----- nvinfo : EIATTR_KPARAM_INFO
	.align		4
.L_9433:
        /*002c*/ 	.byte	0x04, 0x17
        /*002e*/ 	.short	(.L_9435 - .L_9434)
.L_9434:
        /*0030*/ 	.word	0x00000000
        /*0034*/ 	.short	0x0012
        /*0036*/ 	.short	0x0074
        /*0038*/ 	.byte	0x00, 0xf0, 0x11, 0x00


	//----- nvinfo : EIATTR_KPARAM_INFO
	.align		4
.L_9435:
        /*003c*/ 	.byte	0x04, 0x17
        /*003e*/ 	.short	(.L_9437 - .L_9436)
.L_9436:
        /*0040*/ 	.word	0x00000000
        /*0044*/ 	.short	0x0011
        /*0046*/ 	.short	0x0070
        /*0048*/ 	.byte	0x00, 0xf0, 0x11, 0x00


	//----- nvinfo : EIATTR_KPARAM_INFO
	.align		4
.L_9437:
        /*004c*/ 	.byte	0x04, 0x17
        /*004e*/ 	.short	(.L_9439 - .L_9438)
.L_9438:
        /*0050*/ 	.word	0x00000000
        /*0054*/ 	.short	0x0010
        /*0056*/ 	.short	0x006c
        /*0058*/ 	.byte	0x00, 0xf0, 0x11, 0x00


	//----- nvinfo : EIATTR_KPARAM_INFO
	.align		4
.L_9439:
        /*005c*/ 	.byte	0x04, 0x17
        /*005e*/ 	.short	(.L_9441 - .L_9440)
.L_9440:
        /*0060*/ 	.word	0x00000000
        /*0064*/ 	.short	0x000f
        /*0066*/ 	.short	0x0068
        /*0068*/ 	.byte	0x00, 0xf0, 0x11, 0x00


	//----- nvinfo : EIATTR_KPARAM_INFO
	.align		4
.L_9441:
        /*006c*/ 	.byte	0x04, 0x17
        /*006e*/ 	.short	(.L_9443 - .L_9442)
.L_9442:
        /*0070*/ 	.word	0x00000000
        /*0074*/ 	.short	0x000e
        /*0076*/ 	.short	0x0060
        /*0078*/ 	.byte	0x00, 0xf0, 0x21, 0x00


	//----- nvinfo : EIATTR_KPARAM_INFO
	.align		4
.L_9443:
        /*007c*/ 	.byte	0x04, 0x17
        /*007e*/ 	.short	(.L_9445 - .L_9444)
.L_9444:
        /*0080*/ 	.word	0x00000000
        /*0084*/ 	.short	0x000d
        /*0086*/ 	.short	0x0058
        /*0088*/ 	.byte	0x00, 0xf0, 0x21, 0x00


	//----- nvinfo : EIATTR_KPARAM_INFO
	.align		4
.L_9445:
        /*008c*/ 	.byte	0x04, 0x17
        /*008e*/ 	.short	(.L_9447 - .L_9446)
.L_9446:
        /*0090*/ 	.word	0x00000000
        /*0094*/ 	.short	0x000c
        /*0096*/ 	.short	0x0050
        /*0098*/ 	.byte	0x00, 0xf0, 0x11, 0x00


	//----- nvinfo : EIATTR_KPARAM_INFO
	.align		4
.L_9447:
        /*009c*/ 	.byte	0x04, 0x17
        /*009e*/ 	.short	(.L_9449 - .L_9448)
.L_9448:
        /*00a0*/ 	.word	0x00000000
        /*00a4*/ 	.short	0x000b
        /*00a6*/ 	.short	0x004c
        /*00a8*/ 	.byte	0x00, 0xf0, 0x11, 0x00


	//----- nvinfo : EIATTR_KPARAM_INFO
	.align		4
.L_9449:
        /*00ac*/ 	.byte	0x04, 0x17
        /*00ae*/ 	.short	(.L_9451 - .L_9450)
.L_9450:
        /*00b0*/ 	.word	0x00000000
        /*00b4*/ 	.short	0x000a
        /*00b6*/ 	.short	0x0048
        /*00b8*/ 	.byte	0x00, 0xf0, 0x11, 0x00


	//----- nvinfo : EIATTR_KPARAM_INFO
	.align		4
.L_9451:
        /*00bc*/ 	.byte	0x04, 0x17
        /*00be*/ 	.short	(.L_9453 - .L_9452)
.L_9452:
        /*00c0*/ 	.word	0x00000000
        /*00c4*/ 	.short	0x0009
        /*00c6*/ 	.short	0x0040
        /*00c8*/ 	.byte	0x00, 0xf0, 0x21, 0x00


	//----- nvinfo : EIATTR_KPARAM_INFO
	.align		4
.L_9453:
        /*00cc*/ 	.byte	0x04, 0x17
        /*00ce*/ 	.short	(.L_9455 - .L_9454)
.L_9454:
        /*00d0*/ 	.word	0x00000000
        /*00d4*/ 	.short	0x0008
        /*00d6*/ 	.short	0x0038
        /*00d8*/ 	.byte	0x00, 0xf0, 0x11, 0x00


	//----- nvinfo : EIATTR_KPARAM_INFO
	.align		4
.L_9455:
        /*00dc*/ 	.byte	0x04, 0x17
        /*00de*/ 	.short	(.L_9457 - .L_9456)
.L_9456:
        /*00e0*/ 	.word	0x00000000
        /*00e4*/ 	.short	0x0007
        /*00e6*/ 	.short	0x0030
        /*00e8*/ 	.byte	0x00, 0xf0, 0x21, 0x00


	//----- nvinfo : EIATTR_KPARAM_INFO
	.align		4
.L_9457:
        /*00ec*/ 	.byte	0x04, 0x17
        /*00ee*/ 	.short	(.L_9459 - .L_9458)
.L_9458:
        /*00f0*/ 	.word	0x00000000
        /*00f4*/ 	.short	0x0006
        /*00f6*/ 	.short	0x0028
        /*00f8*/ 	.byte	0x00, 0xf0, 0x21, 0x00


	//----- nvinfo : EIATTR_KPARAM_INFO
	.align		4
.L_9459:
        /*00fc*/ 	.byte	0x04, 0x17
        /*00fe*/ 	.short	(.L_9461 - .L_9460)
.L_9460:
        /*0100*/ 	.word	0x00000000
        /*0104*/ 	.short	0x0005
        /*0106*/ 	.short	0x0024
        /*0108*/ 	.byte	0x00, 0xf0, 0x11, 0x00


	//----- nvinfo : EIATTR_KPARAM_INFO
	.align		4
.L_9461:
        /*010c*/ 	.byte	0x04, 0x17
        /*010e*/ 	.short	(.L_9463 - .L_9462)
.L_9462:
        /*0110*/ 	.word	0x00000000
        /*0114*/ 	.short	0x0004
        /*0116*/ 	.short	0x0020
        /*0118*/ 	.byte	0x00, 0xf0, 0x11, 0x00


	//----- nvinfo : EIATTR_KPARAM_INFO
	.align		4
.L_9463:
        /*011c*/ 	.byte	0x04, 0x17
        /*011e*/ 	.short	(.L_9465 - .L_9464)
.L_9464:
        /*0120*/ 	.word	0x00000000
        /*0124*/ 	.short	0x0003
        /*0126*/ 	.short	0x0018
        /*0128*/ 	.byte	0x00, 0xf0, 0x21, 0x00


	//----- nvinfo : EIATTR_KPARAM_INFO
	.align		4
.L_9465:
        /*012c*/ 	.byte	0x04, 0x17
        /*012e*/ 	.short	(.L_9467 - .L_9466)
.L_9466:
        /*0130*/ 	.word	0x00000000
        /*0134*/ 	.short	0x0002
        /*0136*/ 	.short	0x0010
        /*0138*/ 	.byte	0x00, 0xf0, 0x21, 0x00


	//----- nvinfo : EIATTR_KPARAM_INFO
	.align		4
.L_9467:
        /*013c*/ 	.byte	0x04, 0x17
        /*013e*/ 	.short	(.L_9469 - .L_9468)
.L_9468:
        /*0140*/ 	.word	0x00000000
        /*0144*/ 	.short	0x0001
        /*0146*/ 	.short	0x0008
        /*0148*/ 	.byte	0x00, 0xf0, 0x21, 0x00


	//----- nvinfo : EIATTR_KPARAM_INFO
	.align		4
.L_9469:
        /*014c*/ 	.byte	0x04, 0x17
        /*014e*/ 	.short	(.L_9471 - .L_9470)
.L_9470:
        /*0150*/ 	.word	0x00000000
        /*0154*/ 	.short	0x0000
        /*0156*/ 	.short	0x0000
        /*0158*/ 	.byte	0x00, 0xf0, 0x21, 0x00


	//----- nvinfo : EIATTR_MAXREG_COUNT
	.align		4
.L_9471:
        /*015c*/ 	.byte	0x03, 0x1b
        /*015e*/ 	.short	0x00ff


	//----- nvinfo : EIATTR_NUM_BARRIERS
	.align		4
        /*0160*/ 	.byte	0x02, 0x4c
        /*0162*/ 	.byte	0x01
	.zero		1


	//----- nvinfo : EIATTR_EXTERNS
	.align		4
        /*0164*/ 	.byte	0x04, 0x0f
        /*0166*/ 	.short	(.L_9473 - .L_9472)


	//   ....[0]....
	.align		4
.L_9472:
        /*0168*/ 	.word	index@(__assertfail)


	//----- nvinfo : EIATTR_MERCURY_ISA_VERSION
	.align		4
.L_9473:
        /*016c*/ 	.byte	0x03, 0x5f
        /*016e*/ 	.short	0x0000


	//----- nvinfo : EIATTR_COOP_GROUP_MASK_REGIDS
	.align		4
        /*0170*/ 	.byte	0x04, 0x29
        /*0172*/ 	.short	(.L_9475 - .L_9474)


	//   ....[0]....
.L_9474:
        /*0174*/ 	.word	0xffffffff


	//   ....[1]....
        /*0178*/ 	.word	0xffffffff


	//   ....[2]....
        /*017c*/ 	.word	0xffffffff


	//   ....[3]....
        /*0180*/ 	.word	0xffffffff


	//   ....[4]....
        /*0184*/ 	.word	0xffffffff


	//   ....[5]....
        /*0188*/ 	.word	0xffffffff


	//   ....[6]....
        /*018c*/ 	.word	0xffffffff


	//   ....[7]....
        /*0190*/ 	.word	0xffffffff


	//   ....[8]....
        /*0194*/ 	.word	0xffffffff


	//   ....[9]....
        /*0198*/ 	.word	0xffffffff


	//   ....[10]....
        /*019c*/ 	.word	0xffffffff


	//   ....[11]....
        /*01a0*/ 	.word	0xffffffff


	//   ....[12]....
        /*01a4*/ 	.word	0xffffffff


	//   ....[13]....
        /*01a8*/ 	.word	0xffffffff


	//   ....[14]....
        /*01ac*/ 	.word	0xffffffff


	//   ....[15]....
        /*01b0*/ 	.word	0xffffffff


	//----- nvinfo : EIATTR_COOP_GROUP_INSTR_OFFSETS
	.align		4
.L_9475:
        /*01b4*/ 	.byte	0x04, 0x28
        /*01b6*/ 	.short	(.L_9477 - .L_9476)


	//   ....[0]....
.L_9476:
        /*01b8*/ 	.word	0x00000af0


	//   ....[1]....
        /*01bc*/ 	.word	0x00000b10


	//   ....[2]....
        /*01c0*/ 	.word	0x00000bc0


	//   ....[3]....
        /*01c4*/ 	.word	0x00000be0


	//   ....[4]....
        /*01c8*/ 	.word	0x00000c00


	//   ....[5]....
        /*01cc*/ 	.word	0x000019c0


	//   ....[6]....
        /*01d0*/ 	.word	0x00001a20


	//   ....[7]....
        /*01d4*/ 	.word	0x00001a50


	//   ....[8]....
        /*01d8*/ 	.word	0x00001a70


	//   ....[9]....
        /*01dc*/ 	.word	0x00001a90


	//   ....[10]....
        /*01e0*/ 	.word	0x00001ae0


	//   ....[11]....
        /*01e4*/ 	.word	0x00001b00


	//   ....[12]....
        /*01e8*/ 	.word	0x00001b20


	//   ....[13]....
        /*01ec*/ 	.word	0x00003130


	//   ....[14]....
        /*01f0*/ 	.word	0x000031b0


	//   ....[15]....
        /*01f4*/ 	.word	0x00003210


	//----- nvinfo : EIATTR_SYSCALL_OFFSETS
	.align		4
.L_9477:
        /*01f8*/ 	.byte	0x04, 0x46
        /*01fa*/ 	.short	(.L_9479 - .L_9478)


	//   ....[0]....
.L_9478:
        /*01fc*/ 	.word	0x00002f90


	//   ....[1]....
        /*0200*/ 	.word	0x000030c0


	//----- nvinfo : EIATTR_EXIT_INSTR_OFFSETS
	.align		4
.L_9479:
        /*0204*/ 	.byte	0x04, 0x1c
        /*0206*/ 	.short	(.L_9481 - .L_9480)


	//   ....[0]....
.L_9480:
        /*0208*/ 	.word	0x00002b00


	//   ....[1]....
        /*020c*/ 	.word	0x00002e60


	//   ....[2]....
        /*0210*/ 	.word	0x000030d0


	//----- nvinfo : EIATTR_CTAIDZ_USED
	.align		4
.L_9481:
        /*0214*/ 	.byte	0x01, 0x04
	.zero		2


	//----- nvinfo : EIATTR_CRS_STACK_SIZE
	.align		4
        /*0218*/ 	.byte	0x04, 0x1e
        /*021a*/ 	.short	(.L_9483 - .L_9482)
.L_9482:
        /*021c*/ 	.word	0x00000000
.L_9483:


//--------------------- .nv.info._ZN4vllm25paged_attention_v1_kernelIthLi128ELi8ELi128ELNS_18Fp8KVCacheDataTypeE2ELb1EEEvPT_PKS2_PKT0_S8_ifPKiSA_iPKfiiiSC_SC_iiiii --------------------------
	.section	.nv.info._ZN4vllm25paged_attention_v1_kernelIthLi128ELi8ELi128ELNS_18Fp8KVCacheDataTypeE2ELb1EEEvPT_PKS2_PKT0_S8_ifPKiSA_iPKfiiiSC_SC_iiiii,"",@"SHT_CUDA_INFO"
	.sectionflags	@""
	.align	4


	//----- nvinfo : EIATTR_CUDA_API_VERSION
	.align		4
        /*0000*/ 	.byte	0x04, 0x37
        /*0002*/ 	.short	(.L_9485 - .L_9484)
.L_9484:
        /*0004*/ 	.word	0x00000082


	//----- nvinfo : EIATTR_SW2861232_WAR
	.align		4
.L_9485:
        /*0008*/ 	.byte	0x01, 0x35
	.zero		2


	//----- nvinfo : EIATTR_PARAM_CBANK
	.align		4
        /*000c*/ 	.byte	0x04, 0x0a
        /*000e*/ 	.short	(.L_9487 - .L_9486)
	.align		4
.L_9486:
        /*0010*/ 	.word	index@(.nv.constant0._ZN4vllm25paged_attention_v1_kernelIthLi128ELi8ELi128ELNS_18Fp8KVCacheDataTypeE2ELb1EEEvPT_PKS2_PKT0_S8_ifPKiSA_iPKfiiiSC_SC_iiiii)
        /*0014*/ 	.short	0x0160
        /*0016*/ 	.short	0x007c


	//----- nvinfo : EIATTR_CBANK_PARAM_SIZE
	.align		4
.L_9487:
        /*0018*/ 	.byte	0x03, 0x19
        /*001a*/ 	.short	0x007c


	//----- nvinfo : EIATTR_KPARAM_INFO
	.align		4
        /*001c*/ 	.byte	0x04, 0x17
        /*001e*/ 	.short	(.L_9489 - .L_9488)
.L_9488:
        /*0020*/ 	.word	0x00000000
        /*0024*/ 	.short	0x0013
        /*0026*/ 	.short	0x0078
        /*0028*/ 	.byte	0x00, 0xf0, 0x11, 0x00


	//----- nvinfo : EIATTR_KPARAM_INFO
	.align		4
.L_9489:
        /*002c*/ 	.byte	0x04, 0x17
        /*002e*/ 	.short	(.L_9491 - .L_9490)
.L_9490:
        /*0030*/ 	.word	0x00000000
        /*0034*/ 	.short	0x0012
        /*0036*/ 	.short	0x0074
        /*0038*/ 	.byte	0x00, 0xf0, 0x11, 0x00


	//----- nvinfo : EIATTR_KPARAM_INFO
	.align		4
.L_9491:
        /*003c*/ 	.byte	0x04, 0x17
        /*003e*/ 	.short	(.L_9493 - .L_9492)
.L_9492:
        /*0040*/ 	.word	0x00000000
        /*0044*/ 	.short	0x0011
        /*0046*/ 	.short	0x0070
        /*0048*/ 	.byte	0x00, 0xf0, 0x11, 0x00


	//----- nvinfo : EIATTR_KPARAM_INFO
	.align		4
.L_9493:
        /*004c*/ 	.byte	0x04, 0x17
        /*004e*/ 	.short	(.L_9495 - .L_9494)
.L_9494:
        /*0050*/ 	.word	0x00000000
        /*0054*/ 	.short	0x0010
        /*0056*/ 	.short	0x006c
        /*0058*/ 	.byte	0x00, 0xf0, 0x11, 0x00


	//----- nvinfo : EIATTR_KPARAM_INFO
	.align		4
.L_9495:
        /*005c*/ 	.byte	0x04, 0x17
        /*005e*/ 	.short	(.L_9497 - .L_9496)
.L_9496:
        /*0060*/ 	.word	0x00000000
        /*0064*/ 	.short	0x000f
        /*0066*/ 	.short	0x0068
        /*0068*/ 	.byte	0x00, 0xf0, 0x11, 0x00


	//----- nvinfo : EIATTR_KPARAM_INFO
	.align		4
.L_9497:
        /*006c*/ 	.byte	0x04, 0x17
        /*006e*/ 	.short	(.L_9499 - .L_9498)
.L_9498:
        /*0070*/ 	.word	0x00000000
        /*0074*/ 	.short	0x000e
        /*0076*/ 	.short	0x0060
        /*0078*/ 	.byte	0x00, 0xf0, 0x21, 0x00


	//----- nvinfo : EIATTR_KPARAM_INFO
	.align		4
.L_9499:
        /*007c*/ 	.byte	0x04, 0x17
        /*007e*/ 	.short	(.L_9501 - .L_9500)
.L_9500:
        /*0080*/ 	.word	0x00000000
        /*0084*/ 	.short	0x000d
        /*0086*/ 	.short	0x0058
        /*0088*/ 	.byte	0x00, 0xf0, 0x21, 0x00


	//----- nvinfo : EIATTR_KPARAM_INFO
	.align		4
.L_9501:
        /*008c*/ 	.byte	0x04, 0x17
        /*008e*/ 	.short	(.L_9503 - .L_9502)
.L_9502:
        /*0090*/ 	.word	0x00000000
        /*0094*/ 	.short	0x000c
        /*0096*/ 	.short	0x0050
        /*0098*/ 	.byte	0x00, 0xf0, 0x11, 0x00


	//----- nvinfo : EIATTR_KPARAM_INFO
	.align		4
.L_9503:
        /*009c*/ 	.byte	0x04, 0x17
        /*009e*/ 	.short	(.L_9505 - .L_9504)
.L_9504:
        /*00a0*/ 	.word	0x00000000
        /*00a4*/ 	.short	0x000b
        /*00a6*/ 	.short	0x004c
        /*00a8*/ 	.byte	0x00, 0xf0, 0x11, 0x00


	//----- nvinfo : EIATTR_KPARAM_INFO
	.align		4
.L_9505:
        /*00ac*/ 	.byte	0x04, 0x17
        /*00ae*/ 	.short	(.L_9507 - .L_9506)
.L_9506:
        /*00b0*/ 	.word	0x00000000
        /*00b4*/ 	.short	0x000a
        /*00b6*/ 	.short	0x0048
        /*00b8*/ 	.byte	0x00, 0xf0, 0x11, 0x00


	//----- nvinfo : EIATTR_KPARAM_INFO
	.align		4
.L_9507:
        /*00bc*/ 	.byte	0x04, 0x17
        /*00be*/ 	.short	(.L_9509 - .L_9508)
.L_9508:
        /*00c0*/ 	.word	0x00000000
        /*00c4*/ 	.short	0x0009
        /*00c6*/ 	.short	0x0040
        /*00c8*/ 	.byte	0x00, 0xf0, 0x21, 0x00


	//----- nvinfo : EIATTR_KPARAM_INFO
	.align		4
.L_9509:
        /*00cc*/ 	.byte	0x04, 0x17
        /*00ce*/ 	.short	(.L_9511 - .L_9510)
.L_9510:
        /*00d0*/ 	.word	0x00000000
        /*00d4*/ 	.short	0x0008
        /*00d6*/ 	.short	0x0038
        /*00d8*/ 	.byte	0x00, 0xf0, 0x11, 0x00


	//----- nvinfo : EIATTR_KPARAM_INFO
	.align		4
.L_9511:
        /*00dc*/ 	.byte	0x04, 0x17
        /*00de*/ 	.short	(.L_9513 - .L_9512)
.L_9512:
        /*00e0*/ 	.word	0x00000000
        /*00e4*/ 	.short	0x0007
        /*00e6*/ 	.short	0x0030
        /*00e8*/ 	.byte	0x00, 0xf0, 0x21, 0x00


	//----- nvinfo : EIATTR_KPARAM_INFO
	.align		4
.L_9513:
        /*00ec*/ 	.byte	0x04, 0x17
        /*00ee*/ 	.short	(.L_9515 - .L_9514)
.L_9514:
        /*00f0*/ 	.word	0x00000000
        /*00f4*/ 	.short	0x0006
        /*00f6*/ 	.short	0x0028
        /*00f8*/ 	.byte	0x00, 0xf0, 0x21, 0x00


	//----- nvinfo : EIATTR_KPARAM_INFO
	.align		4
.L_9515:
        /*00fc*/ 	.byte	0x04, 0x17
        /*00fe*/ 	.short	(.L_9517 - .L_9516)
.L_9516:
        /*0100*/ 	.word	0x00000000
        /*0104*/ 	.short	0x0005
        /*0106*/ 	.short	0x0024
        /*0108*/ 	.byte	0x00, 0xf0, 0x11, 0x00


	//----- nvinfo : EIATTR_KPARAM_INFO
	.align		4
.L_9517:
        /*010c*/ 	.byte	0x04, 0x17
        /*010e*/ 	.short	(.L_9519 - .L_9518)
.L_9518:
        /*0110*/ 	.word	0x00000000
        /*0114*/ 	.short	0x0004
        /*0116*/ 	.short	0x0020
        /*0118*/ 	.byte	0x00, 0xf0, 0x11, 0x00


	//----- nvinfo : EIATTR_KPARAM_INFO
	.align		4
.L_9519:
        /*011c*/ 	.byte	0x04, 0x17
        /*011e*/ 	.short	(.L_9521 - .L_9520)
.L_9520:
        /*0120*/ 	.word	0x00000000
        /*0124*/ 	.short	0x0003
        /*0126*/ 	.short	0x0018
        /*0128*/ 	.byte	0x00, 0xf0, 0x21, 0x00


	//----- nvinfo : EIATTR_KPARAM_INFO
	.align		4
.L_9521:
        /*012c*/ 	.byte	0x04, 0x17
        /*012e*/ 	.short	(.L_9523 - .L_9522)
.L_9522:
        /*0130*/ 	.word	0x00000000
        /*0134*/ 	.short	0x0002
        /*0136*/ 	.short	0x0010
        /*0138*/ 	.byte	0x00, 0xf0, 0x21, 0x00


	//----- nvinfo : EIATTR_KPARAM_INFO
	.align		4
.L_9523:
        /*013c*/ 	.byte	0x04, 0x17
        /*013e*/ 	.short	(.L_9525 - .L_9524)
.L_9524:
        /*0140*/ 	.word	0x00000000
        /*0144*/ 	.short	0x0001
        /*0146*/ 	.short	0x0008
        /*0148*/ 	.byte	0x00, 0xf0, 0x21, 0x00


	//----- nvinfo : EIATTR_KPARAM_INFO
	.align		4
.L_9525:
        /*014c*/ 	.byte	0x04, 0x17
        /*014e*/ 	.short	(.L_9527 - .L_9526)
.L_9526:
        /*0150*/ 	.word	0x00000000
        /*0154*/ 	.short	0x0000
        /*0156*/ 	.short	0x0000
        /*0158*/ 	.byte	0x00, 0xf0, 0x21, 0x00


	//----- nvinfo : EIATTR_MAXREG_COUNT
	.align		4
.L_9527:
        /*015c*/ 	.byte	0x03, 0x1b
        /*015e*/ 	.short	0x00ff


	//----- nvinfo : EIATTR_NUM_BARRIERS
	.align		4
        /*0160*/ 	.byte	0x02, 0x4c
        /*0162*/ 	.byte	0x01
	.zero		1


	//----- nvinfo : EIATTR_EXTERNS
	.align		4
        /*0164*/ 	.byte	0x04, 0x0f
        /*0166*/ 	.short	(.L_9529 - .L_9528)


	//   ....[0]....
	.align		4
.L_9528:
        /*0168*/ 	.word	index@(__assertfail)


	//----- nvinfo : EIATTR_MERCURY_ISA_VERSION
	.align		4
.L_9529:
        /*016c*/ 	.byte	0x03, 0x5f
        /*016e*/ 	.short	0x0000


	//----- nvinfo : EIATTR_COOP_GROUP_MASK_REGIDS
	.align		4
        /*0170*/ 	.byte	0x04, 0x29
        /*0172*/ 	.short	(.L_9531 - .L_9530)


	//   ....[0]....
.L_9530:
        /*0174*/ 	.word	0xffffffff


	//   ....[1]....
        /*0178*/ 	.word	0xffffffff


	//   ....[2]....
        /*017c*/ 	.word	0xffffffff


	//   ....[3]....
        /*0180*/ 	.word	0xffffffff


	//   ....[4]....
        /*0184*/ 	.word	0xffffffff


	//   ....[5]....
        /*0188*/ 	.word	0xffffffff


	//   ....[6]....
        /*018c*/ 	.word	0xffffffff


	//   ....[7]....
        /*0190*/ 	.word	0xffffffff


	//   ....[8]....
        /*0194*/ 	.word	0xffffffff


	//   ....[9]....
        /*0198*/ 	.word	0xffffffff


	//   ....[10]....
        /*019c*/ 	.word	0xffffffff


	//   ....[11]....
        /*01a0*/ 	.word	0xffffffff


	//   ....[12]....
        /*01a4*/ 	.word	0xffffffff


	//   ....[13]....
        /*01a8*/ 	.word	0xffffffff


	//   ....[14]....
        /*01ac*/ 	.word	0xffffffff


	//   ....[15]....
        /*01b0*/ 	.word	0xffffffff


	//----- nvinfo : EIATTR_COOP_GROUP_INSTR_OFFSETS
	.align		4
.L_9531:
        /*01b4*/ 	.byte	0x04, 0x28
        /*01b6*/ 	.short	(.L_9533 - .L_9532)


	//   ....[0]....
.L_9532:
        /*01b8*/ 	.word	0x00000af0


	//   ....[1]....
        /*01bc*/ 	.word	0x00000b10


	//   ....[2]....
        /*01c0*/ 	.word	0x00000bc0


	//   ....[3]....
        /*01c4*/ 	.word	0x00000be0


	//   ....[4]....
        /*01c8*/ 	.word	0x00000c00


	//   ....[5]....
        /*01cc*/ 	.word	0x000019c0


	//   ....[6]....
        /*01d0*/ 	.word	0x00001a20


	//   ....[7]....
        /*01d4*/ 	.word	0x00001a50


	//   ....[8]....
        /*01d8*/ 	.word	0x00001a70


	//   ....[9]....
        /*01dc*/ 	.word	0x00001a90


	//   ....[10]....
        /*01e0*/ 	.word	0x00001ae0


	//   ....[11]....
        /*01e4*/ 	.word	0x00001b00


	//   ....[12]....
        /*01e8*/ 	.word	0x00001b20


	//   ....[13]....
        /*01ec*/ 	.word	0x00002f20


	//   ....[14]....
        /*01f0*/ 	.word	0x00002fa0


	//   ....[15]....
        /*01f4*/ 	.word	0x00003000


	//----- nvinfo : EIATTR_SYSCALL_OFFSETS
	.align		4
.L_9533:
        /*01f8*/ 	.byte	0x04, 0x46
        /*01fa*/ 	.short	(.L_9535 - .L_9534)


	//   ....[0]....
.L_9534:
        /*01fc*/ 	.word	0x00002d80


	//   ....[1]....
        /*0200*/ 	.word	0x00002eb0


	//----- nvinfo : EIATTR_EXIT_INSTR_OFFSETS
	.align		4
.L_9535:
        /*0204*/ 	.byte	0x04, 0x1c
        /*0206*/ 	.short	(.L_9537 - .L_9536)


	//   ....[0]....
.L_9536:
        /*0208*/ 	.word	0x00002990


	//   ....[1]....
        /*020c*/ 	.word	0x00002c50


	//   ....[2]....
        /*0210*/ 	.word	0x00002ec0


	//----- nvinfo : EIATTR_CTAIDZ_USED
	.align		4
.L_9537:
        /*0214*/ 	.byte	0x01, 0x04
	.zero		2


	//----- nvinfo : EIATTR_CRS_STACK_SIZE
	.align		4
        /*0218*/ 	.byte	0x04, 0x1e
        /*021a*/ 	.short	(.L_9539 - .L_9538)
.L_9538:
        /*021c*/ 	.word	0x00000000
.L_9539:


//--------------------- .nv.info._ZN4vllm25paged_attention_v1_kernelIthLi120ELi8ELi128ELNS_18Fp8KVCacheDataTypeE2ELb1EEEvPT_PKS2_PKT0_S8_ifPKiSA_iPKfiiiSC_SC_iiiii --------------------------
	.section	.nv.info._ZN4vllm25paged_attention_v1_kernelIthLi120ELi8ELi128ELNS_18Fp8KVCacheDataTypeE2ELb1EEEvPT_PKS2_PKT0_S8_ifPKiSA_iPKfiiiSC_SC_iiiii,"",@"SHT_CUDA_INFO"
	.sectionflags	@""
	.align	4


	//----- nvinfo : EIATTR_CUDA_API_VERSION
	.align		4
        /*0000*/ 	.byte	0x04, 0x37
        /*0002*/ 	.short	(.L_9541 - .L_9540)
.L_9540:
        /*0004*/ 	.word	0x00000082


	//----- nvinfo : EIATTR_SW2861232_WAR
	.align		4
.L_9541:
        /*0008*/ 	.byte	0x01, 0x35
	.zero		2


	//----- nvinfo : EIATTR_PARAM_CBANK
	.align		4
        /*000c*/ 	.byte	0x04, 0x0a
        /*000e*/ 	.short	(.L_9543 - .L_9542)
	.align		4
.L_9542:
        /*0010*/ 	.word	index@(.nv.constant0._ZN4vllm25paged_attention_v1_kernelIthLi120ELi8ELi128ELNS_18Fp8KVCacheDataTypeE2ELb1EEEvPT_PKS2_PKT0_S8_ifPKiSA_iPKfiiiSC_SC_iiiii)
        /*0014*/ 	.short	0x0160
        /*0016*/ 	.short	0x007c


	//----- nvinfo : EIATTR_CBANK_PARAM_SIZE
	.align		4
.L_9543:
        /*0018*/ 	.byte	0x03, 0x19
        /*001a*/ 	.short	0x007c


	//----- nvinfo : EIATTR_KPARAM_INFO
	.align		4
        /*001c*/ 	.byte	0x04, 0x17
        /*001e*/ 	.short	(.L_9545 - .L_9544)
.L_9544:
        /*0020*/ 	.word	0x00000000
        /*0024*/ 	.short	0x0013
        /*0026*/ 	.short	0x0078
        /*0028*/ 	.byte	0x00, 0xf0, 0x11, 0x00


	//----- nvinfo : EIATTR_KPARAM_INFO
	.align		4
.L_9545:
        /*002c*/ 	.byte	0x04, 0x17
        /*002e*/ 	.short	(.L_9547 - .L_9546)
.L_9546:
        /*0030*/ 	.word	0x00000000
        /*0034*/ 	.short	0x0012
        /*0036*/ 	.short	0x0074
        /*0038*/ 	.byte	0x00, 0xf0, 0x11, 0x00


	//----- nvinfo : EIATTR_KPARAM_INFO
	.align		4
.L_9547:
        /*003c*/ 	.byte	0x04, 0x17
        /*003e*/ 	.short	(.L_9549 - .L_9548)
.L_9548:
        /*0040*/ 	.word	0x00000000
        /*0044*/ 	.short	0x0011
        /*0046*/ 	.short	0x0070
        /*0048*/ 	.byte	0x00, 0xf0, 0x11, 0x00


	//----- nvinfo : EIATTR_KPARAM_INFO
	.align		4
.L_9549:
        /*004c*/ 	.byte	0x04, 0x17
        /*004e*/ 	.short	(.L_9551 - .L_9550)
.L_9550:
        /*0050*/ 	.word	0x00000000
        /*0054*/ 	.short	0x0010
        /*0056*/ 	.short	0x006c
        /*0058*/ 	.byte	0x00, 0xf0, 0x11, 0x00


	//----- nvinfo : EIATTR_KPARAM_INFO
	.align		4
.L_9551:
        /*005c*/ 	.byte	0x04, 0x17
        /*005e*/ 	.short	(.L_9553 - .L_9552)
.L_9552:
        /*0060*/ 	.word	0x00000000
        /*0064*/ 	.short	0x000f
        /*0066*/ 	.short	0x0068
        /*0068*/ 	.byte	0x00, 0xf0, 0x11, 0x00


	//----- nvinfo : EIATTR_KPARAM_INFO
	.align		4
.L_9553:
        /*006c*/ 	.byte	0x04, 0x17
        /*006e*/ 	.short	(.L_9555 - .L_9554)
.L_9554:
        /*0070*/ 	.word	0x00000000
        /*0074*/ 	.short	0x000e
        /*0076*/ 	.short	0x0060
        /*0078*/ 	.byte	0x00, 0xf0, 0x21, 0x00


	//----- nvinfo : EIATTR_KPARAM_INFO
	.align		4
.L_9555:
        /*007c*/ 	.byte	0x04, 0x17
        /*007e*/ 	.short	(.L_9557 - .L_9556)
.L_9556:
        /*0080*/ 	.word	0x00000000
        /*0084*/ 	.short	0x000d
        /*0086*/ 	.short	0x0058
        /*0088*/ 	.byte	0x00, 0xf0, 0x21, 0x00


	//----- nvinfo : EIATTR_KPARAM_INFO
	.align		4
.L_9557:
        /*008c*/ 	.byte	0x04, 0x17
        /*008e*/ 	.short	(.L_9559 - .L_9558)
.L_9558:
        /*0090*/ 	.word	0x00000000
        /*0094*/ 	.short	0x000c
        /*0096*/ 	.short	0x0050
        /*0098*/ 	.byte	0x00, 0xf0, 0x11, 0x00


	//----- nvinfo : EIATTR_KPARAM_INFO
	.align		4
.L_9559:
        /*009c*/ 	.byte	0x04, 0x17
        /*009e*/ 	.short	(.L_9561 - .L_9560)
.L_9560:
        /*00a0*/ 	.word	0x00000000
        /*00a4*/ 	.short	0x000b
        /*00a6*/ 	.short	0x004c
        /*00a8*/ 	.byte	0x00, 0xf0, 0x11, 0x00


	//----- nvinfo : EIATTR_KPARAM_INFO
	.align		4
.L_9561:
        /*00ac*/ 	.byte	0x04, 0x17
        /*00ae*/ 	.short	(.L_9563 - .L_9562)
.L_9562:
        /*00b0*/ 	.word	0x00000000
        /*00b4*/ 	.short	0x000a
        /*00b6*/ 	.short	0x0048
        /*00b8*/ 	.byte	0x00, 0xf0, 0x11, 0x00


	//----- nvinfo : EIATTR_KPARAM_INFO
	.align		4
.L_9563:
        /*00bc*/ 	.byte	0x04, 0x17
        /*00be*/ 	.short	(.L_9565 - .L_9564)
.L_9564:
        /*00c0*/ 	.word	0x00000000
        /*00c4*/ 	.short	0x0009
        /*00c6*/ 	.short	0x0040
        /*00c8*/ 	.byte	0x00, 0xf0, 0x21, 0x00


	//----- nvinfo : EIATTR_KPARAM_INFO
	.align		4
.L_9565:
        /*00cc*/ 	.byte	0x04, 0x17
        /*00ce*/ 	.short	(.L_9567 - .L_9566)
.L_9566:
        /*00d0*/ 	.word	0x00000000
        /*00d4*/ 	.short	0x0008
        /*00d6*/ 	.short	0x0038
        /*00d8*/ 	.byte	0x00, 0xf0, 0x11, 0x00


	//----- nvinfo : EIATTR_KPARAM_INFO
	.align		4
.L_9567:
        /*00dc*/ 	.byte	0x04, 0x17
        /*00de*/ 	.short	(.L_9569 - .L_9568)
.L_9568:
        /*00e0*/ 	.word	0x00000000
        /*00e4*/ 	.short	0x0007
        /*00e6*/ 	.short	0x0030
        /*00e8*/ 	.byte	0x00, 0xf0, 0x21, 0x00


	//----- nvinfo : EIATTR_KPARAM_INFO
	.align		4
.L_9569:
        /*00ec*/ 	.byte	0x04, 0x17
        /*00ee*/ 	.short	(.L_9571 - .L_9570)
.L_9570:
        /*00f0*/ 	.word	0x00000000
        /*00f4*/ 	.short	0x0006
        /*00f6*/ 	.short	0x0028
        /*00f8*/ 	.byte	0x00, 0xf0, 0x21, 0x00


	//----- nvinfo : EIATTR_KPARAM_INFO
	.align		4
.L_9571:
        /*00fc*/ 	.byte	0x04, 0x17
        /*00fe*/ 	.short	(.L_9573 - .L_9572)
.L_9572:
        /*0100*/ 	.word	0x00000000
        /*0104*/ 	.short	0x0005
        /*0106*/ 	.short	0x0024
        /*0108*/ 	.byte	0x00, 0xf0, 0x11, 0x00


	//----- nvinfo : EIATTR_KPARAM_INFO
	.align		4
.L_9573:
        /*010c*/ 	.byte	0x04, 0x17
        /*010e*/ 	.short	(.L_9575 - .L_9574)
.L_9574:
        /*0110*/ 	.word	0x00000000
        /*0114*/ 	.short	0x0004
        /*0116*/ 	.short	0x0020
        /*0118*/ 	.byte	0x00, 0xf0, 0x11, 0x00


	//----- nvinfo : EIATTR_KPARAM_INFO
	.align		4
.L_9575:
        /*011c*/ 	.byte	0x04, 0x17
        /*011e*/ 	.short	(.L_9577 - .L_9576)
.L_9576:
        /*0120*/ 	.word	0x00000000
        /*0124*/ 	.short	0x0003
        /*0126*/ 	.short	0x0018
        /*0128*/ 	.byte	0x00, 0xf0, 0x21, 0x00


	//----- nvinfo : EIATTR_KPARAM_INFO
	.align		4
.L_9577:
        /*012c*/ 	.byte	0x04, 0x17
        /*012e*/ 	.short	(.L_9579 - .L_9578)
.L_9578:
        /*0130*/ 	.word	0x00000000
        /*0134*/ 	.short	0x0002
        /*0136*/ 	.short	0x0010
        /*0138*/ 	.byte	0x00, 0xf0, 0x21, 0x00


	//----- nvinfo : EIATTR_KPARAM_INFO
	.align		4
.L_9579:
        /*013c*/ 	.byte	0x04, 0x17
        /*013e*/ 	.short	(.L_9581 - .L_9580)
.L_9580:
        /*0140*/ 	.word	0x00000000
        /*0144*/ 	.short	0x0001
        /*0146*/ 	.short	0x0008
        /*0148*/ 	.byte	0x00, 0xf0, 0x21, 0x00


	//----- nvinfo : EIATTR_KPARAM_INFO
	.align		4
.L_9581:
        /*014c*/ 	.byte	0x04, 0x17
        /*014e*/ 	.short	(.L_9583 - .L_9582)
.L_9582:
        /*0150*/ 	.word	0x00000000
        /*0154*/ 	.short	0x0000
        /*0156*/ 	.short	0x0000
        /*0158*/ 	.byte	0x00, 0xf0, 0x21, 0x00


	//----- nvinfo : EIATTR_MAXREG_COUNT
	.align		4
.L_9583:
        /*015c*/ 	.byte	0x03, 0x1b
        /*015e*/ 	.short	0x00ff


	//----- nvinfo : EIATTR_NUM_BARRIERS
	.align		4
        /*0160*/ 	.byte	0x02, 0x4c
        /*0162*/ 	.byte	0x01
	.zero		1


	//----- nvinfo : EIATTR_EXTERNS
	.align		4
        /*0164*/ 	.byte	0x04, 0x0f
        /*0166*/ 	.short	(.L_9585 - .L_9584)


	//   ....[0]....
	.align		4
.L_9584:
        /*0168*/ 	.word	index@(__assertfail)


	//----- nvinfo : EIATTR_MERCURY_ISA_VERSION
	.align		4
.L_9585:
        /*016c*/ 	.byte	0x03, 0x5f
        /*016e*/ 	.short	0x0000


	//----- nvinfo : EIATTR_COOP_GROUP_MASK_REGIDS
	.align		4
        /*0170*/ 	.byte	0x04, 0x29
        /*0172*/ 	.short	(.L_9587 - .L_9586)


	//   ....[0]....
.L_9586:
        /*0174*/ 	.word	0xffffffff


	//   ....[1]....
        /*0178*/ 	.word	0xffffffff


	//   ....[2]....
        /*017c*/ 	.word	0xffffffff


	//   ....[3]....
        /*0180*/ 	.word	0xffffffff


	//   ....[4]....
        /*0184*/ 	.word	0xffffffff


	//   ....[5]....
        /*0188*/ 	.word	0xffffffff


	//   ....[6]....
        /*018c*/ 	.word	0xffffffff


	//   ....[7]....
        /*0190*/ 	.word	0xffffffff


	//   ....[8]....
        /*0194*/ 	.word	0xffffffff


	//   ....[9]....
        /*0198*/ 	.word	0xffffffff


	//   ....[10]....
        /*019c*/ 	.word	0xffffffff


	//   ....[11]....
        /*01a0*/ 	.word	0xffffffff


	//   ....[12]....
        /*01a4*/ 	.word	0xffffffff


	//   ....[13]....
        /*01a8*/ 	.word	0xffffffff


	//   ....[14]....
        /*01ac*/ 	.word	0xffffffff


	//   ....[15]....
        /*01b0*/ 	.word	0xffffffff


	//----- nvinfo : EIATTR_COOP_GROUP_INSTR_OFFSETS
	.align		4
.L_9587:
        /*01b4*/ 	.byte	0x04, 0x28
        /*01b6*/ 	.short	(.L_9589 - .L_9588)


	//   ....[0]....
.L_9588:
        /*01b8*/ 	.word	0x00000af0


	//   ....[1]....
        /*01bc*/ 	.word	0x00000b10


	//   ....[2]....
        /*01c0*/ 	.word	0x00000bc0


	//   ....[3]....
        /*01c4*/ 	.word	0x00000be0


	//   ....[4]....
        /*01c8*/ 	.word	0x00000c00


	//   ....[5]....
        /*01cc*/ 	.word	0x000019c0


	//   ....[6]....
        /*01d0*/ 	.word	0x00001a20


	//   ....[7]....
        /*01d4*/ 	.word	0x00001a50


	//   ....[8]....
        /*01d8*/ 	.word	0x00001a70


	//   ....[9]....
        /*01dc*/ 	.word	0x00001a90


	//   ....[10]....
        /*01e0*/ 	.word	0x00001ae0


	//   ....[11]....
        /*01e4*/ 	.word	0x00001b00


	//   ....[12]....
        /*01e8*/ 	.word	0x00001b20


	//   ....[13]....
        /*01ec*/ 	.word	0x00003020


	//   ....[14]....
        /*01f0*/ 	.word	0x000030a0


	//   ....[15]....
        /*01f4*/ 	.word	0x00003100


	//----- nvinfo : EIATTR_SYSCALL_OFFSETS
	.align		4
.L_9589:
        /*01f8*/ 	.byte	0x04, 0x46
        /*01fa*/ 	.short	(.L_9591 - .L_9590)


	//   ....[0]....
.L_9590:
        /*01fc*/ 	.word	0x00002e80


	//   ....[1]....
        /*0200*/ 	.word	0x00002fb0


	//----- nvinfo : EIATTR_EXIT_INSTR_OFFSETS
	.align		4
.L_9591:
        /*0204*/ 	.byte	0x04, 0x1c
        /*0206*/ 	.short	(.L_9593 - .L_9592)


	//   ....[0]....
.L_9592:
        /*0208*/ 	.word	0x00002ab0


	//   ....[1]....
        /*020c*/ 	.word	0x00002cd0


	//   ....[2]....
        /*0210*/ 	.word	0x00002d50


	//   ....[3]....
        /*0214*/ 	.word	0x00002fc0


	//----- nvinfo : EIATTR_CTAIDZ_USED
	.align		4
.L_9593:
        /*0218*/ 	.byte	0x01, 0x04
	.zero		2


	//----- nvinfo : EIATTR_CRS_STACK_SIZE
	.align		4
        /*021c*/ 	.byte	0x04, 0x1e
        /*021e*/ 	.short	(.L_9595 - .L_9594)
.L_9594:
        /*0220*/ 	.word	0x00000000
.L_9595:


//--------------------- .nv.info._ZN4vllm25paged_attention_v1_kernelIthLi112ELi8ELi128ELNS_18Fp8KVCacheDataTypeE2ELb1EEEvPT_PKS2_PKT0_S8_ifPKiSA_iPKfiiiSC_SC_iiiii --------------------------
	.section	.nv.info._ZN4vllm25paged_attention_v1_kernelIthLi112ELi8ELi128ELNS_18Fp8KVCacheDataTypeE2ELb1EEEvPT_PKS2_PKT0_S8_ifPKiSA_iPKfiiiSC_SC_iiiii,"",@"SHT_CUDA_INFO"
	.sectionflags	@""
	.align	4


	//----- nvinfo : EIATTR_CUDA_API_VERSION
	.align		4
        /*0000*/ 	.byte	0x04, 0x37
        /*0002*/ 	.short	(.L_9597 - .L_9596)
.L_9596:
        /*0004*/ 	.word	0x00000082


	//----- nvinfo : EIATTR_SW2861232_WAR
	.align		4
.L_9597:
        /*0008*/ 	.byte	0x01, 0x35
	.zero		2


	//----- nvinfo : EIATTR_PARAM_CBANK
	.align		4
        /*000c*/ 	.byte	0x04, 0x0a
        /*000e*/ 	.short	(.L_9599 - .L_9598)
	.align		4
.L_9598:
        /*0010*/ 	.word	index@(.nv.constant0._ZN4vllm25paged_attention_v1_kernelIthLi112ELi8ELi128ELNS_18Fp8KVCacheDataTypeE2ELb1EEEvPT_PKS2_PKT0_S8_ifPKiSA_iPKfiiiSC_SC_iiiii)
        /*0014*/ 	.short	0x0160
        /*0016*/ 	.short	0x007c


	//----- nvinfo : EIATTR_CBANK_PARAM_SIZE
	.align		4
.L_9599:
        /*0018*/ 	.byte	0x03, 0x19
        /*001a*/ 	.short	0x007c


	//----- nvinfo : EIATTR_KPARAM_INFO
	.align		4
        /*001c*/ 	.byte	0x04, 0x17
        /*001e*/ 	.short	(.L_9601 - .L_9600)
.L_9600:
        /*0020*/ 	.word	0x00000000
        /*0024*/ 	.short	0x0013
        /*0026*/ 	.short	0x0078
        /*0028*/ 	.byte	0x00, 0xf0, 0x11, 0x00


	//----- nvinfo : EIATTR_KPARAM_INFO
	.align		4
.L_9601:
        /*002c*/ 	.byte	0x04, 0x17
        /*002e*/ 	.short	(.L_9603 - .L_9602)
.L_9602:
        /*0030*/ 	.word	0x00000000
        /*0034*/ 	.short	0x0012
        /*0036*/ 	.short	0x0074
        /*0038*/ 	.byte	0x00, 0xf0, 0x11, 0x00


	//----- nvinfo : EIATTR_KPARAM_INFO
	.align		4
.L_9603:
        /*003c*/ 	.byte	0x04, 0x17
        /*003e*/ 	.short	(.L_9605 - .L_9604)
.L_9604:
        /*0040*/ 	.word	0x00000000
        /*0044*/ 	.short	0x0011
        /*0046*/ 	.short	0x0070
        /*0048*/ 	.byte	0x00, 0xf0, 0x11, 0x00


	//----- nvinfo : EIATTR_KPARAM_INFO
	.align		4
.L_9605:
        /*004c*/ 	.byte	0x04, 0x17
        /*004e*/ 	.short	(.L_9607 - .L_9606)
.L_9606:
        /*0050*/ 	.word	0x00000000
        /*0054*/ 	.short	0x0010
        /*0056*/ 	.short	0x006c
        /*0058*/ 	.byte	0x00, 0xf0, 0x11, 0x00


	//----- nvinfo : EIATTR_KPARAM_INFO
	.align		4
.L_9607:
        /*005c*/ 	.byte	0x04, 0x17
        /*005e*/ 	.short	(.L_9609 - .L_9608)
.L_9608:
        /*0060*/ 	.word	0x00000000
        /*0064*/ 	.short	0x000f
        /*0066*/ 	.short	0x0068
        /*0068*/ 	.byte	0x00, 0xf0, 0x11, 0x00


	//----- nvinfo : EIATTR_KPARAM_INFO
	.align		4
.L_9609:
        /*006c*/ 	.byte	0x04, 0x17
        /*006e*/ 	.short	(.L_9611 - .L_9610)
.L_9610:
        /*0070*/ 	.word	0x00000000
        /*0074*/ 	.short	0x000e
        /*0076*/ 	.short	0x0060
        /*0078*/ 	.byte	0x00, 0xf0, 0x21, 0x00


	//----- nvinfo : EIATTR_KPARAM_INFO
	.align		4
.L_9611:
        /*007c*/ 	.byte	0x04, 0x17
        /*007e*/ 	.short	(.L_9613 - .L_9612)
.L_9612:
        /*0080*/ 	.word	0x00000000
        /*0084*/ 	.short	0x000d
        /*0086*/ 	.short	0x0058
        /*0088*/ 	.byte	0x00, 0xf0, 0x21, 0x00


	//----- nvinfo : EIATTR_KPARAM_INFO
	.align		4
.L_9613:
        /*008c*/ 	.byte	0x04, 0x17
        /*008e*/ 	.short	(.L_9615 - .L_9614)
.L_9614:
        /*0090*/ 	.word	0x00000000
        /*0094*/ 	.short	0x000c
        /*0096*/ 	.short	0x0050
        /*0098*/ 	.byte	0x00, 0xf0, 0x11, 0x00


	//----- nvinfo : EIATTR_KPARAM_INFO
	.align		4
.L_9615:
        /*009c*/ 	.byte	0x04, 0x17
        /*009e*/ 	.short	(.L_9617 - .L_9616)
.L_9616:
        /*00a0*/ 	.word	0x00000000
        /*00a4*/ 	.short	0x000b
        /*00a6*/ 	.short	0x004c
        /*00a8*/ 	.byte	0x00, 0xf0, 0x11, 0x00


	//----- nvinfo : EIATTR_KPARAM_INFO
	.align		4
.L_9617:
        /*00ac*/ 	.byte	0x04, 0x17
        /*00ae*/ 	.short	(.L_9619 - .L_9618)
.L_9618:
        /*00b0*/ 	.word	0x00000000
        /*00b4*/ 	.short	0x000a
        /*00b6*/ 	.short	0x0048
        /*00b8*/ 	.byte	0x00, 0xf0, 0x11, 0x00


	//----- nvinfo : EIATTR_KPARAM_INFO
	.align		4
.L_9619:
        /*00bc*/ 	.byte	0x04, 0x17
        /*00be*/ 	.short	(.L_9621 - .L_9620)
.L_9620:
        /*00c0*/ 	.word	0x00000000
        /*00c4*/ 	.short	0x0009
        /*00c6*/ 	.short	0x0040
        /*00c8*/ 	.byte	0x00, 0xf0, 0x21, 0x00


	//----- nvinfo : EIATTR_KPARAM_INFO
	.align		4
.L_9621:
        /*00cc*/ 	.byte	0x04, 0x17
        /*00ce*/ 	.short	(.L_9623 - .L_9622)
.L_9622:
        /*00d0*/ 	.word	0x00000000
        /*00d4*/ 	.short	0x0008
        /*00d6*/ 	.short	0x0038
        /*00d8*/ 	.byte	0x00, 0xf0, 0x11, 0x00


	//----- nvinfo : EIATTR_KPARAM_INFO
	.align		4
.L_9623:
        /*00dc*/ 	.byte	0x04, 0x17
        /*00de*/ 	.short	(.L_9625 - .L_9624)
.L_9624:
        /*00e0*/ 	.word	0x00000000
        /*00e4*/ 	.short	0x0007
        /*00e6*/ 	.short	0x0030
        /*00e8*/ 	.byte	0x00, 0xf0, 0x21, 0x00


	//----- nvinfo : EIATTR_KPARAM_INFO
	.align		4
.L_9625:
        /*00ec*/ 	.byte	0x04, 0x17
        /*00ee*/ 	.short	(.L_9627 - .L_9626)
.L_9626:
        /*00f0*/ 	.word	0x00000000
        /*00f4*/ 	.short	0x0006
        /*00f6*/ 	.short	0x0028
        /*00f8*/ 	.byte	0x00, 0xf0, 0x21, 0x00


	//----- nvinfo : EIATTR_KPARAM_INFO
	.align		4
.L_9627:
        /*00fc*/ 	.byte	0x04, 0x17
        /*00fe*/ 	.short	(.L_9629 - .L_9628)
.L_9628:
        /*0100*/ 	.word	0x00000000
        /*0104*/ 	.short	0x0005
        /*0106*/ 	.short	0x0024
        /*0108*/ 	.byte	0x00, 0xf0, 0x11, 0x00


	//----- nvinfo : EIATTR_KPARAM_INFO
	.align		4
.L_9629:
        /*010c*/ 	.byte	0x04, 0x17
        /*010e*/ 	.short	(.L_9631 - .L_9630)
.L_9630:
        /*0110*/ 	.word	0x00000000
        /*0114*/ 	.short	0x0004
        /*0116*/ 	.short	0x0020
        /*0118*/ 	.byte	0x00, 0xf0, 0x11, 0x00


	//----- nvinfo : EIATTR_KPARAM_INFO
	.align		4
.L_9631:
        /*011c*/ 	.byte	0x04, 0x17
        /*011e*/ 	.short	(.L_9633 - .L_9632)
.L_9632:
        /*0120*/ 	.word	0x00000000
        /*0124*/ 	.short	0x0003
        /*0126*/ 	.short	0x0018
        /*0128*/ 	.byte	0x00, 0xf0, 0x21, 0x00


	//----- nvinfo : EIATTR_KPARAM_INFO
	.align		4
.L_9633:
        /*012c*/ 	.byte	0x04, 0x17
        /*012e*/ 	.short	(.L_9635 - .L_9634)
.L_9634:
        /*0130*/ 	.word	0x00000000
        /*0134*/ 	.short	0x0002
        /*0136*/ 	.short	0x0010
        /*0138*/ 	.byte	0x00, 0xf0, 0x21, 0x00


	//----- nvinfo : EIATTR_KPARAM_INFO
	.align		4
.L_9635:
        /*013c*/ 	.byte	0x04, 0x17
        /*013e*/ 	.short	(.L_9637 - .L_9636)
.L_9636:
        /*0140*/ 	.word	0x00000000
        /*0144*/ 	.short	0x0001
        /*0146*/ 	.short	0x0008
        /*0148*/ 	.byte	0x00, 0xf0, 0x21, 0x00


	//----- nvinfo : EIATTR_KPARAM_INFO
	.align		4
.L_9637:
        /*014c*/ 	.byte	0x04, 0x17
        /*014e*/ 	.short	(.L_9639 - .L_9638)
.L_9638:
        /*0150*/ 	.word	0x00000000
        /*0154*/ 	.short	0x0000
        /*0156*/ 	.short	0x0000
        /*0158*/ 	.byte	0x00, 0xf0, 0x21, 0x00


	//----- nvinfo : EIATTR_MAXREG_COUNT
	.align		4
.L_9639:
        /*015c*/ 	.byte	0x03, 0x1b
        /*015e*/ 	.short	0x00ff


	//----- nvinfo : EIATTR_NUM_BARRIERS
	.align		4
        /*0160*/ 	.byte	0x02, 0x4c
        /*0162*/ 	.byte	0x01
	.zero		1


	//----- nvinfo : EIATTR_EXTERNS
	.align		4
        /*0164*/ 	.byte	0x04, 0x0f
        /*0166*/ 	.short	(.L_9641 - .L_9640)


	//   ....[0]....
	.align		4
.L_9640:
        /*0168*/ 	.word	index@(__assertfail)


	//----- nvinfo : EIATTR_MERCURY_ISA_VERSION
	.align		4
.L_9641:
        /*016c*/ 	.byte	0x03, 0x5f
        /*016e*/ 	.short	0x0000


	//----- nvinfo : EIATTR_COOP_GROUP_MASK_REGIDS
	.align		4
        /*0170*/ 	.byte	0x04, 0x29
        /*0172*/ 	.short	(.L_9643 - .L_9642)


	//   ....[0]....
.L_9642:
        /*0174*/ 	.word	0xffffffff


	//   ....[1]....
        /*0178*/ 	.word	0xffffffff


	//   ....[2]....
        /*017c*/ 	.word	0xffffffff


	//   ....[3]....
        /*0180*/ 	.word	0xffffffff


	//   ....[4]....
        /*0184*/ 	.word	0xffffffff


	//   ....[5]....
        /*0188*/ 	.word	0xffffffff


	//   ....[6]....
        /*018c*/ 	.word	0xffffffff


	//   ....[7]....
        /*0190*/ 	.word	0xffffffff


	//   ....[8]....
        /*0194*/ 	.word	0xffffffff


	//   ....[9]....
        /*0198*/ 	.word	0xffffffff


	//   ....[10]....
        /*019c*/ 	.word	0xffffffff


	//   ....[11]....
        /*01a0*/ 	.word	0xffffffff


	//   ....[12]....
        /*01a4*/ 	.word	0xffffffff


	//   ....[13]....
        /*01a8*/ 	.word	0xffffffff


	//   ....[14]....
        /*01ac*/ 	.word	0xffffffff


	//   ....[15]....
        /*01b0*/ 	.word	0xffffffff


	//----- nvinfo : EIATTR_COOP_GROUP_INSTR_OFFSETS
	.align		4
.L_9643:
        /*01b4*/ 	.byte	0x04, 0x28
        /*01b6*/ 	.short	(.L_9645 - .L_9644)


	//   ....[0]....
.L_9644:
        /*01b8*/ 	.word	0x00000af0


	//   ....[1]....
        /*01bc*/ 	.word	0x00000b10


	//   ....[2]....
        /*01c0*/ 	.word	0x00000bc0


	//   ....[3]....
        /*01c4*/ 	.word	0x00000be0


	//   ....[4]....
        /*01c8*/ 	.word	0x00000c00


	//   ....[5]....
        /*01cc*/ 	.word	0x000019c0


	//   ....[6]....
        /*01d0*/ 	.word	0x00001a20


	//   ....[7]....
        /*01d4*/ 	.word	0x00001a50


	//   ....[8]....
        /*01d8*/ 	.word	0x00001a70


	//   ....[9]....
        /*01dc*/ 	.word	0x00001a90


	//   ....[10]....
        /*01e0*/ 	.word	0x00001ae0


	//   ....[11]....
        /*01e4*/ 	.word	0x00001b00


	//   ....[12]....
        /*01e8*/ 	.word	0x00001b20


	//   ....[13]....
        /*01ec*/ 	.word	0x00003020


	//   ....[14]....
        /*01f0*/ 	.word	0x000030a0


	//   ....[15]....
        /*01f4*/ 	.word	0x00003100


	//----- nvinfo : EIATTR_SYSCALL_OFFSETS
	.align		4
.L_9645:
        /*01f8*/ 	.byte	0x04, 0x46
        /*01fa*/ 	.short	(.L_9647 - .L_9646)


	//   ....[0]....
.L_9646:
        /*01fc*/ 	.word	0x00002e80


	//   ....[1]....
        /*0200*/ 	.word	0x00002fb0


	//----- nvinfo : EIATTR_EXIT_INSTR_OFFSETS
	.align		4
.L_9647:
        /*0204*/ 	.byte	0x04, 0x1c
        /*0206*/ 	.short	(.L_9649 - .L_9648)


	//   ....[0]....
.L_9648:
        /*0208*/ 	.word	0x00002ab0


	//   ....[1]....
        /*020c*/ 	.word	0x00002cd0


	//   ....[2]....
        /*0210*/ 	.word	0x00002d50


	//   ....[3]....
        /*0214*/ 	.word	0x00002fc0


	//----- nvinfo : EIATTR_CTAIDZ_USED
	.align		4
.L_9649:
        /*0218*/ 	.byte	0x01, 0x04
	.zero		2


	//----- nvinfo : EIATTR_CRS_STACK_SIZE
	.align		4
        /*021c*/ 	.byte	0x04, 0x1e
        /*021e*/ 	.short	(.L_9651 - .L_9650)
.L_9650:
        /*0220*/ 	.word	0x00000000
.L_9651:


//--------------------- .nv.info._ZN4vllm25paged_attention_v1_kernelIthLi96ELi8ELi128ELNS_18Fp8KVCacheDataTypeE2ELb1EEEvPT_PKS2_PKT0_S8_ifPKiSA_iPKfiiiSC_SC_iiiii --------------------------
	.section	.nv.info._ZN4vllm25paged_attention_v1_kernelIthLi96ELi8ELi128ELNS_18Fp8KVCacheDataTypeE2ELb1EEEvPT_PKS2_PKT0_S8_ifPKiSA_iPKfiiiSC_SC_iiiii,"",@"SHT_CUDA_INFO"
	.sectionflags	@""
	.align	4


	//----- nvinfo : EIATTR_CUDA_API_VERSION
	.align		4
        /*0000*/ 	.byte	0x04, 0x37
        /*0002*/ 	.short	(.L_9653 - .L_9652)
.L_9652:
        /*0004*/ 	.word	0x00000082


	//----- nvinfo : EIATTR_SW2861232_WAR
	.align		4
.L_9653:
        /*0008*/ 	.byte	0x01, 0x35
	.zero		2


	//----- nvinfo : EIATTR_PARAM_CBANK
	.align		4
        /*000c*/ 	.byte	0x04, 0x0a
        /*000e*/ 	.short	(.L_9655 - .L_9654)
	.align		4
.L_9654:
        /*0010*/ 	.word	index@(.nv.constant0._ZN4vllm25paged_attention_v1_kernelIthLi96ELi8ELi128ELNS_18Fp8KVCacheDataTypeE2ELb1EEEvPT_PKS2_PKT0_S8_ifPKiSA_iPKfiiiSC_SC_iiiii)
        /*0014*/ 	.short	0x0160
        /*0016*/ 	.short	0x007c


	//----- nvinfo : EIATTR_CBANK_PARAM_SIZE
	.align		4
.L_9655:
        /*0018*/ 	.byte	0x03, 0x19
        /*001a*/ 	.short	0x007c


	//----- nvinfo : EIATTR_KPARAM_INFO
	.align		4
        /*001c*/ 	.byte	0x04, 0x17
        /*001e*/ 	.short	(.L_9657 - .L_9656)
.L_9656:
        /*0020*/ 	.word	0x00000000
        /*0024*/ 	.short	0x0013
        /*0026*/ 	.short	0x0078
        /*0028*/ 	.byte	0x00, 0xf0, 0x11, 0x00


	//----- nvinfo : EIATTR_KPARAM_INFO
	.align		4
.L_9657:
        /*002c*/ 	.byte	0x04, 0x17
        /*002e*/ 	.short	(.L_9659 - .L_9658)
.L_9658:
        /*0030*/ 	.word	0x00000000
        /*0034*/ 	.short	0x0012
        /*0036*/ 	.short	0x0074
        /*0038*/ 	.byte	0x00, 0xf0, 0x11, 0x00


	//----- nvinfo : EIATTR_KPARAM_INFO
	.align		4
.L_9659:
        /*003c*/ 	.byte	0x04, 0x17
        /*003e*/ 	.short	(.L_9661 - .L_9660)
.L_9660:
        /*0040*/ 	.word	0x00000000
        /*0044*/ 	.short	0x0011
        /*0046*/ 	.short	0x0070
        /*0048*/ 	.byte	0x00, 0xf0, 0x11, 0x00


	//----- nvinfo : EIATTR_KPARAM_INFO
	.align		4
.L_9661:
        /*004c*/ 	.byte	0x04, 0x17
        /*004e*/ 	.short	(.L_9663 - .L_9662)
.L_9662:
        /*0050*/ 	.word	0x00000000
        /*0054*/ 	.short	0x0010
        /*0056*/ 	.short	0x006c
        /*0058*/ 	.byte	0x00, 0xf0, 0x11, 0x00


	//----- nvinfo : EIATTR_KPARAM_INFO
	.align		4
.L_9663:
        /*005c*/ 	.byte	0x04, 0x17
        /*005e*/ 	.short	(.L_9665 - .L_9664)
.L_9664:
        /*0060*/ 	.word	0x00000000
        /*0064*/ 	.short	0x000f
        /*0066*/ 	.short	0x0068
        /*0068*/ 	.byte	0x00, 0xf0, 0x11, 0x00


	//----- nvinfo : EIATTR_KPARAM_INFO
	.align		4
.L_9665:
        /*006c*/ 	.byte	0x04, 0x17
        /*006e*/ 	.short	(.L_9667 - .L_9666)
.L_9666:
        /*0070*/ 	.word	0x00000000
        /*0074*/ 	.short	0x000e
        /*0076*/ 	.short	0x0060
        /*0078*/ 	.byte	0x00, 0xf0, 0x21, 0x00


	//----- nvinfo : EIATTR_KPARAM_INFO
	.align		4
.L_9667:
        /*007c*/ 	.byte	0x04, 0x17
        /*007e*/ 	.short	(.L_9669 - .L_9668)
.L_9668:
        /*0080*/ 	.word	0x00000000
        /*0084*/ 	.short	0x000d
        /*0086*/ 	.short	0x0058
        /*0088*/ 	.byte	0x00, 0xf0, 0x21, 0x00


	//----- nvinfo : EIATTR_KPARAM_INFO
	.align		4
.L_9669:
        /*008c*/ 	.byte	0x04, 0x17
        /*008e*/ 	.short	(.L_9671 - .L_9670)
.L_9670:
        /*0090*/ 	.word	0x00000000
        /*0094*/ 	.short	0x000c
        /*0096*/ 	.short	0x0050
        /*0098*/ 	.byte	0x00, 0xf0, 0x11, 0x00


	//----- nvinfo : EIATTR_KPARAM_INFO
	.align		4
.L_9671:
        /*009c*/ 	.byte	0x04, 0x17
        /*009e*/ 	.short	(.L_9673 - .L_9672)
.L_9672:
        /*00a0*/ 	.word	0x00000000
        /*00a4*/ 	.short	0x000b
        /*00a6*/ 	.short	0x004c
        /*00a8*/ 	.byte	0x00, 0xf0, 0x11, 0x00


	//----- nvinfo : EIATTR_KPARAM_INFO
	.align		4
.L_9673:
        /*00ac*/ 	.byte	0x04, 0x17
        /*00ae*/ 	.short	(.L_9675 - .L_9674)
.L_9674:
        /*00b0*/ 	.word	0x00000000
        /*00b4*/ 	.short	0x000a
        /*00b6*/ 	.short	0x0048
        /*00b8*/ 	.byte	0x00, 0xf0, 0x11, 0x00


	//----- nvinfo : EIATTR_KPARAM_INFO
	.align		4
.L_9675:
        /*00bc*/ 	.byte	0x04, 0x17
        /*00be*/ 	.short	(.L_9677 - .L_9676)
.L_9676:
        /*00c0*/ 	.word	0x00000000
        /*00c4*/ 	.short	0x0009
        /*00c6*/ 	.short	0x0040
        /*00c8*/ 	.byte	0x00, 0xf0, 0x21, 0x00


	//----- nvinfo : EIATTR_KPARAM_INFO
	.align		4
.L_9677:
        /*00cc*/ 	.byte	0x04, 0x17
        /*00ce*/ 	.short	(.L_9679 - .L_9678)
.L_9678:
        /*00d0*/ 	.word	0x00000000
        /*00d4*/ 	.short	0x0008
        /*00d6*/ 	.short	0x0038
        /*00d8*/ 	.byte	0x00, 0xf0, 0x11, 0x00


	//----- nvinfo : EIATTR_KPARAM_INFO
	.align		4
.L_9679:
        /*00dc*/ 	.byte	0x04, 0x17
        /*00de*/ 	.short	(.L_9681 - .L_9680)
.L_9680:
        /*00e0*/ 	.word	0x00000000
        /*00e4*/ 	.short	0x0007
        /*00e6*/ 	.short	0x0030
        /*00e8*/ 	.byte	0x00, 0xf0, 0x21, 0x00


	//----- nvinfo : EIATTR_KPARAM_INFO
	.align		4
.L_9681:
        /*00ec*/ 	.byte	0x04, 0x17
        /*00ee*/ 	.short	(.L_9683 - .L_9682)
.L_9682:
        /*00f0*/ 	.word	0x00000000
        /*00f4*/ 	.short	0x0006
        /*00f6*/ 	.short	0x0028
        /*00f8*/ 	.byte	0x00, 0xf0, 0x21, 0x00


	//----- nvinfo : EIATTR_KPARAM_INFO
	.align		4
.L_9683:
        /*00fc*/ 	.byte	0x04, 0x17
        /*00fe*/ 	.short	(.L_9685 - .L_9684)
.L_9684:
        /*0100*/ 	.word	0x00000000
        /*0104*/ 	.short	0x0005
        /*0106*/ 	.short	0x0024
        /*0108*/ 	.byte	0x00, 0xf0, 0x11, 0x00


	//----- nvinfo : EIATTR_KPARAM_INFO
	.align		4
.L_9685:
        /*010c*/ 	.byte	0x04, 0x17
        /*010e*/ 	.short	(.L_9687 - .L_9686)
.L_9686:
        /*0110*/ 	.word	0x00000000
        /*0114*/ 	.short	0x0004
        /*0116*/ 	.short	0x0020
        /*0118*/ 	.byte	0x00, 0xf0, 0x11, 0x00


	//----- nvinfo : EIATTR_KPARAM_INFO
	.align		4
.L_9687:
        /*011c*/ 	.byte	0x04, 0x17
        /*011e*/ 	.short	(.L_9689 - .L_9688)
.L_9688:
        /*0120*/ 	.word	0x00000000
        /*0124*/ 	.short	0x0003
        /*0126*/ 	.short	0x0018
        /*0128*/ 	.byte	0x00, 0xf0, 0x21, 0x00


	//----- nvinfo : EIATTR_KPARAM_INFO
	.align		4
.L_9689:
        /*012c*/ 	.byte	0x04, 0x17
        /*012e*/ 	.short	(.L_9691 - .L_9690)
.L_9690:
        /*0130*/ 	.word	0x00000000
        /*0134*/ 	.short	0x0002
        /*0136*/ 	.short	0x0010
        /*0138*/ 	.byte	0x00, 0xf0, 0x21, 0x00


	//----- nvinfo : EIATTR_KPARAM_INFO
	.align		4
.L_9691:
        /*013c*/ 	.byte	0x04, 0x17
        /*013e*/ 	.short	(.L_9693 - .L_9692)
.L_9692:
        /*0140*/ 	.word	0x00000000
        /*0144*/ 	.short	0x0001
        /*0146*/ 	.short	0x0008
        /*0148*/ 	.byte	0x00, 0xf0, 0x21, 0x00


	//----- nvinfo : EIATTR_KPARAM_INFO
	.align		4
.L_9693:
        /*014c*/ 	.byte	0x04, 0x17
        /*014e*/ 	.short	(.L_9695 - .L_9694)
.L_9694:
        /*0150*/ 	.word	0x00000000
        /*0154*/ 	.short	0x0000
        /*0156*/ 	.short	0x0000
        /*0158*/ 	.byte	0x00, 0xf0, 0x21, 0x00


	//----- nvinfo : EIATTR_MAXREG_COUNT
	.align		4
.L_9695:
        /*015c*/ 	.byte	0x03, 0x1b
        /*015e*/ 	.short	0x00ff


	//----- nvinfo : EIATTR_NUM_BARRIERS
	.align		4
        /*0160*/ 	.byte	0x02, 0x4c
        /*0162*/ 	.byte	0x01
	.zero		1


	//----- nvinfo : EIATTR_EXTERNS
	.align		4
        /*0164*/ 	.byte	0x04, 0x0f
        /*0166*/ 	.short	(.L_9697 - .L_9696)


	//   ....[0]....
	.align		4
.L_9696:
        /*0168*/ 	.word	index@(__assertfail)


	//----- nvinfo : EIATTR_MERCURY_ISA_VERSION
	.align		4
.L_9697:
        /*016c*/ 	.byte	0x03, 0x5f
        /*016e*/ 	.short	0x0000


	//----- nvinfo : EIATTR_COOP_GROUP_MASK_REGIDS
	.align		4
        /*0170*/ 	.byte	0x04, 0x29
        /*0172*/ 	.short	(.L_9699 - .L_9698)


	//   ....[0]....
.L_9698:
        /*0174*/ 	.word	0xffffffff


	//   ....[1]....
        /*0178*/ 	.word	0xffffffff


	//   ....[2]....
        /*017c*/ 	.word	0xffffffff


	//   ....[3]....
        /*0180*/ 	.word	0xffffffff


	//   ....[4]....
        /*0184*/ 	.word	0xffffffff


	//   ....[5]....
        /*0188*/ 	.word	0xffffffff


	//   ....[6]....
        /*018c*/ 	.word	0xffffffff


	//   ....[7]....
        /*0190*/ 	.word	0xffffffff


	//   ....[8]....
        /*0194*/ 	.word	0xffffffff


	//   ....[9]....
        /*0198*/ 	.word	0xffffffff


	//   ....[10]....
        /*019c*/ 	.word	0xffffffff


	//   ....[11]....
        /*01a0*/ 	.word	0xffffffff


	//   ....[12]....
        /*01a4*/ 	.word	0xffffffff


	//   ....[13]....
        /*01a8*/ 	.word	0xffffffff


	//   ....[14]....
        /*01ac*/ 	.word	0xffffffff


	//   ....[15]....
        /*01b0*/ 	.word	0xffffffff


	//----- nvinfo : EIATTR_COOP_GROUP_INSTR_OFFSETS
	.align		4
.L_9699:
        /*01b4*/ 	.byte	0x04, 0x28
        /*01b6*/ 	.short	(.L_9701 - .L_9700)


	//   ....[0]....
.L_9700:
        /*01b8*/ 	.word	0x00000af0


	//   ....[1]....
        /*01bc*/ 	.word	0x00000b10


	//   ....[2]....
        /*01c0*/ 	.word	0x00000bc0


	//   ....[3]....
        /*01c4*/ 	.word	0x00000be0


	//   ....[4]....
        /*01c8*/ 	.word	0x00000c00


	//   ....[5]....
        /*01cc*/ 	.word	0x000019c0


	//   ....[6]....
        /*01d0*/ 	.word	0x00001a20


	//   ....[7]....
        /*01d4*/ 	.word	0x00001a50


	//   ....[8]....
        /*01d8*/ 	.word	0x00001a70


	//   ....[9]....
        /*01dc*/ 	.word	0x00001a90


	//   ....[10]....
        /*01e0*/ 	.word	0x00001ae0


	//   ....[11]....
        /*01e4*/ 	.word	0x00001b00


	//   ....[12]....
        /*01e8*/ 	.word	0x00001b20


	//   ....[13]....
        /*01ec*/ 	.word	0x00002e40


	//   ....[14]....
        /*01f0*/ 	.word	0x00002ec0


	//   ....[15]....
        /*01f4*/ 	.word	0x00002f20


	//----- nvinfo : EIATTR_SYSCALL_OFFSETS
	.align		4
.L_9701:
        /*01f8*/ 	.byte	0x04, 0x46
        /*01fa*/ 	.short	(.L_9703 - .L_9702)


	//   ....[0]....
.L_9702:
        /*01fc*/ 	.word	0x00002ca0


	//   ....[1]....
        /*0200*/ 	.word	0x00002dd0


	//----- nvinfo : EIATTR_EXIT_INSTR_OFFSETS
	.align		4
.L_9703:
        /*0204*/ 	.byte	0x04, 0x1c
        /*0206*/ 	.short	(.L_9705 - .L_9704)


	//   ....[0]....
.L_9704:
        /*0208*/ 	.word	0x00002930


	//   ....[1]....
        /*020c*/ 	.word	0x00002b70


	//   ....[2]....
        /*0210*/ 	.word	0x00002de0


	//----- nvinfo : EIATTR_CTAIDZ_USED
	.align		4
.L_9705:
        /*0214*/ 	.byte	0x01, 0x04
	.zero		2


	//----- nvinfo : EIATTR_CRS_STACK_SIZE
	.align		4
        /*0218*/ 	.byte	0x04, 0x1e
        /*021a*/ 	.short	(.L_9707 - .L_9706)
.L_9706:
        /*021c*/ 	.word	0x00000000
.L_9707:


//--------------------- .nv.info._ZN4vllm25paged_attention_v1_kernelIthLi80ELi8ELi128ELNS_18Fp8KVCacheDataTypeE2ELb1EEEvPT_PKS2_PKT0_S8_ifPKiSA_iPKfiiiSC_SC_iiiii --------------------------
	.section	.nv.info._ZN4vllm25paged_attention_v1_kernelIthLi80ELi8ELi128ELNS_18Fp8KVCacheDataTypeE2ELb1EEEvPT_PKS2_PKT0_S8_ifPKiSA_iPKfiiiSC_SC_iiiii,"",@"SHT_CUDA_INFO"
	.sectionflags	@""
	.align	4


	//----- nvinfo : EIATTR_CUDA_API_VERSION
	.align		4
        /*0000*/ 	.byte	0x04, 0x37
        /*0002*/ 	.short	(.L_9709 - .L_9708)
.L_9708:
        /*0004*/ 	.word	0x00000082


	//----- nvinfo : EIATTR_SW2861232_WAR
	.align		4
.L_9709:
        /*0008*/ 	.byte	0x01, 0x35
	.zero		2


	//----- nvinfo : EIATTR_PARAM_CBANK
	.align		4
        /*000c*/ 	.byte	0x04, 0x0a
        /*000e*/ 	.short	(.L_9711 - .L_9710)
	.align		4
.L_9710:
        /*0010*/ 	.word	index@(.nv.constant0._ZN4vllm25paged_attention_v1_kernelIthLi80ELi8ELi128ELNS_18Fp8KVCacheDataTypeE2ELb1EEEvPT_PKS2_PKT0_S8_ifPKiSA_iPKfiiiSC_SC_iiiii)
        /*0014*/ 	.short	0x0160
        /*0016*/ 	.short	0x007c


	//----- nvinfo : EIATTR_CBANK_PARAM_SIZE
	.align		4
.L_9711:
        /*0018*/ 	.byte	0x03, 0x19
        /*001a*/ 	.short	0x007c


	//----- nvinfo : EIATTR_KPARAM_INFO
	.align		4
        /*001c*/ 	.byte	0x04, 0x17
        /*001e*/ 	.short	(.L_9713 - .L_9712)
.L_9712:
        /*0020*/ 	.word	0x00000000
        /*0024*/ 	.short	0x0013
        /*0026*/ 	.short	0x0078
        /*0028*/ 	.byte	0x00, 0xf0, 0x11, 0x00


	//----- nvinfo : EIATTR_KPARAM_INFO
	.align		4
.L_9713:
        /*002c*/ 	.byte	0x04, 0x17
        /*002e*/ 	.short	(.L_9715 - .L_9714)
.L_9714:
        /*0030*/ 	.word	0x00000000
        /*0034*/ 	.short	0x0012
        /*0036*/ 	.short	0x0074
        /*0038*/ 	.byte	0x00, 0xf0, 0x11, 0x00


	//----- nvinfo : EIATTR_KPARAM_INFO
	.align		4
.L_9715:
        /*003c*/ 	.byte	0x04, 0x17
        /*003e*/ 	.short	(.L_9717 - .L_9716)
.L_9716:
        /*0040*/ 	.word	0x00000000
        /*0044*/ 	.short	0x0011
        /*0046*/ 	.short	0x0070
        /*0048*/ 	.byte	0x00, 0xf0, 0x11, 0x00


	//----- nvinfo : EIATTR_KPARAM_INFO
	.align		4
.L_9717:
        /*004c*/ 	.byte	0x04, 0x17
        /*004e*/ 	.short	(.L_9719 - .L_9718)
.L_9718:
        /*0050*/ 	.word	0x00000000
        /*0054*/ 	.short	0x0010
        /*0056*/ 	.short	0x006c
        /*0058*/ 	.byte	0x00, 0xf0, 0x11, 0x00


	//----- nvinfo : EIATTR_KPARAM_INFO
	.align		4
.L_9719:
        /*005c*/ 	.byte	0x04, 0x17
        /*005e*/ 	.short	(.L_9721 - .L_9720)
.L_9720:
        /*0060*/ 	.word	0x00000000
        /*0064*/ 	.short	0x000f
        /*0066*/ 	.short	0x0068
        /*0068*/ 	.byte	0x00, 0xf0, 0x11, 0x00


	//----- nvinfo : EIATTR_KPARAM_INFO
	.align		4
.L_9721:
        /*006c*/ 	.byte	0x04, 0x17
        /*006e*/ 	.short	(.L_9723 - .L_9722)
.L_9722:
        /*0070*/ 	.word	0x00000000
        /*0074*/ 	.short	0x000e
        /*0076*/ 	.short	0x0060
        /*0078*/ 	.byte	0x00, 0xf0, 0x21, 0x00


	//----- nvinfo : EIATTR_KPARAM_INFO
	.align		4
.L_9723:
        /*007c*/ 	.byte	0x04, 0x17
        /*007e*/ 	.short	(.L_9725 - .L_9724)
.L_9724:
        /*0080*/ 	.word	0x00000000
        /*0084*/ 	.short	0x000d
        /*0086*/ 	.short	0x0058
        /*0088*/ 	.byte	0x00, 0xf0, 0x21, 0x00


	//----- nvinfo : EIATTR_KPARAM_INFO
	.align		4
.L_9725:
        /*008c*/ 	.byte	0x04, 0x17
        /*008e*/ 	.short	(.L_9727 - .L_9726)
.L_9726:
        /*0090*/ 	.word	0x00000000
        /*0094*/ 	.short	0x000c
        /*0096*/ 	.short	0x0050
        /*0098*/ 	.byte	0x00, 0xf0, 0x11, 0x00


	//----- nvinfo : EIATTR_KPARAM_INFO
	.align		4
.L_9727:
        /*009c*/ 	.byte	0x04, 0x17
        /*009e*/ 	.short	(.L_9729 - .L_9728)
.L_9728:
        /*00a0*/ 	.word	0x00000000
        /*00a4*/ 	.short	0x000b
        /*00a6*/ 	.short	0x004c
        /*00a8*/ 	.byte	0x00, 0xf0, 0x11, 0x00


	//----- nvinfo : EIATTR_KPARAM_INFO
	.align		4
.L_9729:
        /*00ac*/ 	.byte	0x04, 0x17
        /*00ae*/ 	.short	(.L_9731 - .L_9730)
.L_9730:
        /*00b0*/ 	.word	0x00000000
        /*00b4*/ 	.short	0x000a
        /*00b6*/ 	.short	0x0048
        /*00b8*/ 	.byte	0x00, 0xf0, 0x11, 0x00


	//----- nvinfo : EIATTR_KPARAM_INFO
	.align		4
.L_9731:
        /*00bc*/ 	.byte	0x04, 0x17
        /*00be*/ 	.short	(.L_9733 - .L_9732)
.L_9732:
        /*00c0*/ 	.word	0x00000000
        /*00c4*/ 	.short	0x0009
        /*00c6*/ 	.short	0x0040
        /*00c8*/ 	.byte	0x00, 0xf0, 0x21, 0x00


	//----- nvinfo : EIATTR_KPARAM_INFO
	.align		4
.L_9733:
        /*00cc*/ 	.byte	0x04, 0x17
        /*00ce*/ 	.short	(.L_9735 - .L_9734)
.L_9734:
        /*00d0*/ 	.word	0x00000000
        /*00d4*/ 	.short	0x0008
        /*00d6*/ 	.short	0x0038
        /*00d8*/ 	.byte	0x00, 0xf0, 0x11, 0x00


	//----- nvinfo : EIATTR_KPARAM_INFO
	.align		4
.L_9735:
        /*00dc*/ 	.byte	0x04, 0x17
        /*00de*/ 	.short	(.L_9737 - .L_9736)
.L_9736:
        /*00e0*/ 	.word	0x00000000
        /*00e4*/ 	.short	0x0007
        /*00e6*/ 	.short	0x0030
        /*00e8*/ 	.byte	0x00, 0xf0, 0x21, 0x00


	//----- nvinfo : EIATTR_KPARAM_INFO
	.align		4
.L_9737:
        /*00ec*/ 	.byte	0x04, 0x17
        /*00ee*/ 	.short	(.L_9739 - .L_9738)
.L_9738:
        /*00f0*/ 	.word	0x00000000
        /*00f4*/ 	.short	0x0006
        /*00f6*/ 	.short	0x0028
        /*00f8*/ 	.byte	0x00, 0xf0, 0x21, 0x00


	//----- nvinfo : EIATTR_KPARAM_INFO
	.align		4
.L_9739:
        /*00fc*/ 	.byte	0x04, 0x17
        /*00fe*/ 	.short	(.L_9741 - .L_9740)
.L_9740:
        /*0100*/ 	.word	0x00000000
        /*0104*/ 	.short	0x0005
        /*0106*/ 	.short	0x0024
        /*0108*/ 	.byte	0x00, 0xf0, 0x11, 0x00


	//----- nvinfo : EIATTR_KPARAM_INFO
	.align		4
.L_9741:
        /*010c*/ 	.byte	0x04, 0x17
        /*010e*/ 	.short	(.L_9743 - .L_9742)
.L_9742:
        /*0110*/ 	.word	0x00000000
        /*0114*/ 	.short	0x0004
        /*0116*/ 	.short	0x0020
        /*0118*/ 	.byte	0x00, 0xf0, 0x11, 0x00


	//----- nvinfo : EIATTR_KPARAM_INFO
	.align		4
.L_9743:
        /*011c*/ 	.byte	0x04, 0x17
        /*011e*/ 	.short	(.L_9745 - .L_9744)
.L_9744:
        /*0120*/ 	.word	0x00000000
        /*0124*/ 	.short	0x0003
        /*0126*/ 	.short	0x0018
        /*0128*/ 	.byte	0x00, 0xf0, 0x21, 0x00


	//----- nvinfo : EIATTR_KPARAM_INFO
	.align		4
.L_9745:
        /*012c*/ 	.byte	0x04, 0x17
        /*012e*/ 	.short	(.L_9747 - .L_9746)
.L_9746:
        /*0130*/ 	.word	0x00000000
        /*0134*/ 	.short	0x0002
        /*0136*/ 	.short	0x0010
        /*0138*/ 	.byte	0x00, 0xf0, 0x21, 0x00


	//----- nvinfo : EIATTR_KPARAM_INFO
	.align		4
.L_9747:
        /*013c*/ 	.byte	0x04, 0x17
        /*013e*/ 	.short	(.L_9749 - .L_9748)
.L_9748:
        /*0140*/ 	.word	0x00000000
        /*0144*/ 	.short	0x0001
        /*0146*/ 	.short	0x0008
        /*0148*/ 	.byte	0x00, 0xf0, 0x21, 0x00


	//----- nvinfo : EIATTR_KPARAM_INFO
	.align		4
.L_9749:
        /*014c*/ 	.byte	0x04, 0x17
        /*014e*/ 	.short	(.L_9751 - .L_9750)
.L_9750:
        /*0150*/ 	.word	0x00000000
        /*0154*/ 	.short	0x0000
        /*0156*/ 	.short	0x0000
        /*0158*/ 	.byte	0x00, 0xf0, 0x21, 0x00


	//----- nvinfo : EIATTR_MAXREG_COUNT
	.align		4
.L_9751:
        /*015c*/ 	.byte	0x03, 0x1b
        /*015e*/ 	.short	0x00ff


	//----- nvinfo : EIATTR_NUM_BARRIERS
	.align		4
        /*0160*/ 	.byte	0x02, 0x4c
        /*0162*/ 	.byte	0x01
	.zero		1


	//----- nvinfo : EIATTR_EXTERNS
	.align		4
        /*0164*/ 	.byte	0x04, 0x0f
        /*0166*/ 	.short	(.L_9753 - .L_9752)


	//   ....[0]....
	.align		4
.L_9752:
        /*0168*/ 	.word	index@(__assertfail)


	//----- nvinfo : EIATTR_MERCURY_ISA_VERSION
	.align		4
.L_9753:
        /*016c*/ 	.byte	0x03, 0x5f
        /*016e*/ 	.short	0x0000


	//----- nvinfo : EIATTR_COOP_GROUP_MASK_REGIDS
	.align		4
        /*0170*/ 	.byte	0x04, 0x29
        /*0172*/ 	.short	(.L_9755 - .L_9754)


	//   ....[0]....
.L_9754:
        /*0174*/ 	.word	0xffffffff


	//   ....[1]....
        /*0178*/ 	.word	0xffffffff


	//   ....[2]....
        /*017c*/ 	.word	0xffffffff


	//   ....[3]....
        /*0180*/ 	.word	0xffffffff


	//   ....[4]....
        /*0184*/ 	.word	0xffffffff


	//   ....[5]....
        /*0188*/ 	.word	0xffffffff


	//   ....[6]....
        /*018c*/ 	.word	0xffffffff


	//   ....[7]....
        /*0190*/ 	.word	0xffffffff


	//   ....[8]....
        /*0194*/ 	.word	0xffffffff


	//   ....[9]....
        /*0198*/ 	.word	0xffffffff


	//   ....[10]....
        /*019c*/ 	.word	0xffffffff


	//   ....[11]....
        /*01a0*/ 	.word	0xffffffff


	//   ....[12]....
        /*01a4*/ 	.word	0xffffffff


	//   ....[13]....
        /*01a8*/ 	.word	0xffffffff


	//   ....[14]....
        /*01ac*/ 	.word	0xffffffff


	//   ....[15]....
        /*01b0*/ 	.word	0xffffffff


	//----- nvinfo : EIATTR_COOP_GROUP_INSTR_OFFSETS
	.align		4
.L_9755:
        /*01b4*/ 	.byte	0x04, 0x28
        /*01b6*/ 	.short	(.L_9757 - .L_9756)


	//   ....[0]....
.L_9756:
        /*01b8*/ 	.word	0x00000af0


	//   ....[1]....
        /*01bc*/ 	.word	0x00000b10


	//   ....[2]....
        /*01c0*/ 	.word	0x00000bc0


	//   ....[3]....
        /*01c4*/ 	.word	0x00000be0


	//   ....[4]....
        /*01c8*/ 	.word	0x00000c00


	//   ....[5]....
        /*01cc*/ 	.word	0x000019c0


	//   ....[6]....
        /*01d0*/ 	.word	0x00001a20


	//   ....[7]....
        /*01d4*/ 	.word	0x00001a50


	//   ....[8]....
        /*01d8*/ 	.word	0x00001a70


	//   ....[9]....
        /*01dc*/ 	.word	0x00001a90


	//   ....[10]....
        /*01e0*/ 	.word	0x00001ae0


	//   ....[11]....
        /*01e4*/ 	.word	0x00001b00


	//   ....[12]....
        /*01e8*/ 	.word	0x00001b20


	//   ....[13]....
        /*01ec*/ 	.word	0x00002f50


	//   ....[14]....
        /*01f0*/ 	.word	0x00002fd0


	//   ....[15]....
        /*01f4*/ 	.word	0x00003030


	//----- nvinfo : EIATTR_SYSCALL_OFFSETS
	.align		4
.L_9757:
        /*01f8*/ 	.byte	0x04, 0x46
        /*01fa*/ 	.short	(.L_9759 - .L_9758)


	//   ....[0]....
.L_9758:
        /*01fc*/ 	.word	0x00002db0


	//   ....[1]....
        /*0200*/ 	.word	0x00002ee0


	//----- nvinfo : EIATTR_EXIT_INSTR_OFFSETS
	.align		4
.L_9759:
        /*0204*/ 	.byte	0x04, 0x1c
        /*0206*/ 	.short	(.L_9761 - .L_9760)


	//   ....[0]....
.L_9760:
        /*0208*/ 	.word	0x00002a50


	//   ....[1]....
        /*020c*/ 	.word	0x00002c00


	//   ....[2]....
        /*0210*/ 	.word	0x00002c80


	//   ....[3]....
        /*0214*/ 	.word	0x00002ef0


	//----- nvinfo : EIATTR_CTAIDZ_USED
	.align		4
.L_9761:
        /*0218*/ 	.byte	0x01, 0x04
	.zero		2


	//----- nvinfo : EIATTR_CRS_STACK_SIZE
	.align		4
        /*021c*/ 	.byte	0x04, 0x1e
        /*021e*/ 	.short	(.L_9763 - .L_9762)
.L_9762:
        /*0220*/ 	.word	0x00000000
.L_9763:


//--------------------- .nv.info._ZN4vllm25paged_attention_v1_kernelIthLi64ELi8ELi128ELNS_18Fp8KVCacheDataTypeE2ELb1EEEvPT_PKS2_PKT0_S8_ifPKiSA_iPKfiiiSC_SC_iiiii --------------------------
	.section	.nv.info._ZN4vllm25paged_attention_v1_kernelIthLi64ELi8ELi128ELNS_18Fp8KVCacheDataTypeE2ELb1EEEvPT_PKS2_PKT0_S8_ifPKiSA_iPKfiiiSC_SC_iiiii,"",@"SHT_CUDA_INFO"
	.sectionflags	@""
	.align	4


	//----- nvinfo : EIATTR_CUDA_API_VERSION
	.align		4
        /*0000*/ 	.byte	0x04, 0x37
        /*0002*/ 	.short	(.L_9765 - .L_9764)
.L_9764:
        /*0004*/ 	.word	0x00000082


	//----- nvinfo : EIATTR_SW2861232_WAR
	.align		4
.L_9765:
        /*0008*/ 	.byte	0x01, 0x35
	.zero		2


	//----- nvinfo : EIATTR_PARAM_CBANK
	.align		4
        /*000c*/ 	.byte	0x04, 0x0a
        /*000e*/ 	.short	(.L_9767 - .L_9766)
	.align		4
.L_9766:
        /*0010*/ 	.word	index@(.nv.constant0._ZN4vllm25paged_attention_v1_kernelIthLi64ELi8ELi128ELNS_18Fp8KVCacheDataTypeE2ELb1EEEvPT_PKS2_PKT0_S8_ifPKiSA_iPKfiiiSC_SC_iiiii)
        /*0014*/ 	.short	0x0160
        /*0016*/ 	.short	0x007c


	//----- nvinfo : EIATTR_CBANK_PARAM_SIZE
	.align		4
.L_9767:
        /*0018*/ 	.byte	0x03, 0x19
        /*001a*/ 	.short	0x007c


	//----- nvinfo : EIATTR_KPARAM_INFO
	.align		4
        /*001c*/ 	.byte	0x04, 0x17
        /*001e*/ 	.short	(.L_9769 - .L_9768)
.L_9768:
        /*0020*/ 	.word	0x00000000
        /*0024*/ 	.short	0x0013
        /*0026*/ 	.short	0x0078
        /*0028*/ 	.byte	0x00, 0xf0, 0x11, 0x00


	//----- nvinfo : EIATTR_KPARAM_INFO
	.align		4
.L_9769:
        /*002c*/ 	.byte	0x04, 0x17
        /*002e*/ 	.short	(.L_9771 - .L_9770)
.L_9770:
        /*0030*/ 	.word	0x00000000
        /*0034*/ 	.short	0x0012
        /*0036*/ 	.short	0x0074
        /*0038*/ 	.byte	0x00, 0xf0, 0x11, 0x00


	//----- nvinfo : EIATTR_KPARAM_INFO
	.align		4
.L_9771:
        /*003c*/ 	.byte	0x04, 0x17
        /*003e*/ 	.short	(.L_9773 - .L_9772)
.L_9772:
        /*0040*/ 	.word	0x00000000
        /*0044*/ 	.short	0x0011
        /*0046*/ 	.short	0x0070
        /*0048*/ 	.byte	0x00, 0xf0, 0x11, 0x00


	//----- nvinfo : EIATTR_KPARAM_INFO
	.align		4
.L_9773:
        /*004c*/ 	.byte	0x04, 0x17
        /*004e*/ 	.short	(.L_9775 - .L_9774)
.L_9774:
        /*0050*/ 	.word	0x00000000
        /*0054*/ 	.short	0x0010
        /*0056*/ 	.short	0x006c
        /*0058*/ 	.byte	0x00, 0xf0, 0x11, 0x00


	//----- nvinfo : EIATTR_KPARAM_INFO
	.align		4
.L_9775:
        /*005c*/ 	.byte	0x04, 0x17
        /*005e*/ 	.short	(.L_9777 - .L_9776)
.L_9776:
        /*0060*/ 	.word	0x00000000
        /*0064*/ 	.short	0x000f
        /*0066*/ 	.short	0x0068
        /*0068*/ 	.byte	0x00, 0xf0, 0x11, 0x00


	//----- nvinfo : EIATTR_KPARAM_INFO
	.align		4
.L_9777:
        /*006c*/ 	.byte	0x04, 0x17
        /*006e*/ 	.short	(.L_9779 - .L_9778)
.L_9778:
        /*0070*/ 	.word	0x00000000
        /*0074*/ 	.short	0x000e
        /*0076*/ 	.short	0x0060
        /*0078*/ 	.byte	0x00, 0xf0, 0x21, 0x00


	//----- nvinfo : EIATTR_KPARAM_INFO
	.align		4
.L_9779:
        /*007c*/ 	.byte	0x04, 0x17
        /*007e*/ 	.short	(.L_9781 - .L_9780)
.L_9780:
        /*0080*/ 	.word	0x00000000
        /*0084*/ 	.short	0x000d
        /*0086*/ 	.short	0x0058
        /*0088*/ 	.byte	0x00, 0xf0, 0x21, 0x00


	//----- nvinfo : EIATTR_KPARAM_INFO
	.align		4
.L_9781:
        /*008c*/ 	.byte	0x04, 0x17
        /*008e*/ 	.short	(.L_9783 - .L_9782)
.L_9782:
        /*0090*/ 	.word	0x00000000
        /*0094*/ 	.short	0x000c
        /*0096*/ 	.short	0x0050
        /*0098*/ 	.byte	0x00, 0xf0, 0x11, 0x00


	//----- nvinfo : EIATTR_KPARAM_INFO
	.align		4
.L_9783:
        /*009c*/ 	.byte	0x04, 0x17
        /*009e*/ 	.short	(.L_9785 - .L_9784)
.L_9784:
        /*00a0*/ 	.word	0x00000000
        /*00a4*/ 	.short	0x000b
        /*00a6*/ 	.short	0x004c
        /*00a8*/ 	.byte	0x00, 0xf0, 0x11, 0x00


	//----- nvinfo : EIATTR_KPARAM_INFO
	.align		4
.L_9785:
        /*00ac*/ 	.byte	0x04, 0x17
        /*00ae*/ 	.short	(.L_9787 - .L_9786)
.L_9786:
        /*00b0*/ 	.word	0x00000000
        /*00b4*/ 	.short	0x000a
        /*00b6*/ 	.short	0x0048
        /*00b8*/ 	.byte	0x00, 0xf0, 0x11, 0x00


	//----- nvinfo : EIATTR_KPARAM_INFO
	.align		4
.L_9787:
        /*00bc*/ 	.byte	0x04, 0x17
        /*00be*/ 	.short	(.L_9789 - .L_9788)
.L_9788:
        /*00c0*/ 	.word	0x00000000
        /*00c4*/ 	.short	0x0009
        /*00c6*/ 	.short	0x0040
        /*00c8*/ 	.byte	0x00, 0xf0, 0x21, 0x00


	//----- nvinfo : EIATTR_KPARAM_INFO
	.align		4
.L_9789:
        /*00cc*/ 	.byte	0x04, 0x17
        /*00ce*/ 	.short	(.L_9791 - .L_9790)
.L_9790:
        /*00d0*/ 	.word	0x00000000
        /*00d4*/ 	.short	0x0008
        /*00d6*/ 	.short	0x0038
        /*00d8*/ 	.byte	0x00, 0xf0, 0x11, 0x00


	//----- nvinfo : EIATTR_KPARAM_INFO
	.align		4
.L_9791:
        /*00dc*/ 	.byte	0x04, 0x17
        /*00de*/ 	.short	(.L_9793 - .L_9792)
.L_9792:
        /*00e0*/ 	.word	0x00000000
        /*00e4*/ 	.short	0x0007
        /*00e6*/ 	.short	0x0030
        /*00e8*/ 	.byte	0x00, 0xf0, 0x21, 0x00


	//----- nvinfo : EIATTR_KPARAM_INFO
	.align		4
.L_9793:
        /*00ec*/ 	.byte	0x04, 0x17
        /*00ee*/ 	.short	(.L_9795 - .L_9794)
.L_9794:
        /*00f0*/ 	.word	0x00000000
        /*00f4*/ 	.short	0x0006
        /*00f6*/ 	.short	0x0028
        /*00f8*/ 	.byte	0x00, 0xf0, 0x21, 0x00


	//----- nvinfo : EIATTR_KPARAM_INFO
	.align		4
.L_9795:
        /*00fc*/ 	.byte	0x04, 0x17
        /*00fe*/ 	.short	(.L_9797 - .L_9796)
.L_9796:
        /*0100*/ 	.word	0x00000000
        /*0104*/ 	.short	0x0005
        /*0106*/ 	.short	0x0024
        /*0108*/ 	.byte	0x00, 0xf0, 0x11, 0x00


	//----- nvinfo : EIATTR_KPARAM_INFO
	.align		4
.L_9797:
        /*010c*/ 	.byte	0x04, 0x17
        /*010e*/ 	.short	(.L_9799 - .L_9798)
.L_9798:
        /*0110*/ 	.word	0x00000000
        /*0114*/ 	.short	0x0004
        /*0116*/ 	.short	0x0020
        /*0118*/ 	.byte	0x00, 0xf0, 0x11, 0x00


	//----- nvinfo : EIATTR_KPARAM_INFO
	.align		4
.L_9799:
        /*011c*/ 	.byte	0x04, 0x17
        /*011e*/ 	.short	(.L_9801 - .L_9800)
.L_9800:
        /*0120*/ 	.word	0x00000000
        /*0124*/ 	.short	0x0003
        /*0126*/ 	.short	0x0018
        /*0128*/ 	.byte	0x00, 0xf0, 0x21, 0x00


	//----- nvinfo : EIATTR_KPARAM_INFO
	.align		4
.L_9801:
        /*012c*/ 	.byte	0x04, 0x17
        /*012e*/ 	.short	(.L_9803 - .L_9802)
.L_9802:
        /*0130*/ 	.word	0x00000000
        /*0134*/ 	.short	0x0002
        /*0136*/ 	.short	0x0010
        /*0138*/ 	.byte	0x00, 0xf0, 0x21, 0x00


	//----- nvinfo : EIATTR_KPARAM_INFO
	.align		4
.L_9803:
        /*013c*/ 	.byte	0x04, 0x17
        /*013e*/ 	.short	(.L_9805 - .L_9804)
.L_9804:
        /*0140*/ 	.word	0x00000000
        /*0144*/ 	.short	0x0001
        /*0146*/ 	.short	0x0008
        /*0148*/ 	.byte	0x00, 0xf0, 0x21, 0x00


	//----- nvinfo : EIATTR_KPARAM_INFO
	.align		4
.L_9805:
        /*014c*/ 	.byte	0x04, 0x17
        /*014e*/ 	.short	(.L_9807 - .L_9806)
.L_9806:
        /*0150*/ 	.word	0x00000000
        /*0154*/ 	.short	0x0000
        /*0156*/ 	.short	0x0000
        /*0158*/ 	.byte	0x00, 0xf0, 0x21, 0x00


	//----- nvinfo : EIATTR_MAXREG_COUNT
	.align		4
.L_9807:
        /*015c*/ 	.byte	0x03, 0x1b
        /*015e*/ 	.short	0x00ff


	//----- nvinfo : EIATTR_NUM_BARRIERS
	.align		4
        /*0160*/ 	.byte	0x02, 0x4c
        /*0162*/ 	.byte	0x01
	.zero		1


	//----- nvinfo : EIATTR_EXTERNS
	.align		4
        /*0164*/ 	.byte	0x04, 0x0f
        /*0166*/ 	.short	(.L_9809 - .L_9808)


	//   ....[0]....
	.align		4
.L_9808:
        /*0168*/ 	.word	index@(__assertfail)


	//----- nvinfo : EIATTR_MERCURY_ISA_VERSION
	.align		4
.L_9809:
        /*016c*/ 	.byte	0x03, 0x5f
        /*016e*/ 	.short	0x0000


	//----- nvinfo : EIATTR_COOP_GROUP_MASK_REGIDS
	.align		4
        /*0170*/ 	.byte	0x04, 0x29
        /*0172*/ 	.short	(.L_9811 - .L_9810)


	//   ....[0]....
.L_9810:
        /*0174*/ 	.word	0xffffffff


	//   ....[1]....
        /*0178*/ 	.word	0xffffffff


	//   ....[2]....
        /*017c*/ 	.word	0xffffffff


	//   ....[3]....
        /*0180*/ 	.word	0xffffffff


	//   ....[4]....
        /*0184*/ 	.word	0xffffffff


	//   ....[5]....
        /*0188*/ 	.word	0xffffffff


	//   ....[6]....
        /*018c*/ 	.word	0xffffffff


	//   ....[7]....
        /*0190*/ 	.word	0xffffffff


	//   ....[8]....
        /*0194*/ 	.word	0xffffffff


	//   ....[9]....
        /*0198*/ 	.word	0xffffffff


	//   ....[10]....
        /*019c*/ 	.word	0xffffffff


	//   ....[11]....
        /*01a0*/ 	.word	0xffffffff


	//   ....[12]....
        /*01a4*/ 	.word	0xffffffff


	//   ....[13]....
        /*01a8*/ 	.word	0xffffffff


	//   ....[14]....
        /*01ac*/ 	.word	0xffffffff


	//   ....[15]....
        /*01b0*/ 	.word	0xffffffff


	//----- nvinfo : EIATTR_COOP_GROUP_INSTR_OFFSETS
	.align		4
.L_9811:
        /*01b4*/ 	.byte	0x04, 0x28
        /*01b6*/ 	.short	(.L_9813 - .L_9812)


	//   ....[0]....
.L_9812:
        /*01b8*/ 	.word	0x00000af0


	//   ....[1]....
        /*01bc*/ 	.word	0x00000b10


	//   ....[2]....
        /*01c0*/ 	.word	0x00000bc0


	//   ....[3]....
        /*01c4*/ 	.word	0x00000be0


	//   ....[4]....
        /*01c8*/ 	.word	0x00000c00


	//   ....[5]....
        /*01cc*/ 	.word	0x000019c0


	//   ....[6]....
        /*01d0*/ 	.word	0x00001a20


	//   ....[7]....
        /*01d4*/ 	.word	0x00001a50


	//   ....[8]....
        /*01d8*/ 	.word	0x00001a70


	//   ....[9]....
        /*01dc*/ 	.word	0x00001a90


	//   ....[10]....
        /*01e0*/ 	.word	0x00001ae0


	//   ....[11]....
        /*01e4*/ 	.word	0x00001b00


	//   ....[12]....
        /*01e8*/ 	.word	0x00001b20


	//   ....[13]....
        /*01ec*/ 	.word	0x00002d60


	//   ....[14]....
        /*01f0*/ 	.word	0x00002de0


	//   ....[15]....
        /*01f4*/ 	.word	0x00002e40


	//----- nvinfo : EIATTR_SYSCALL_OFFSETS
	.align		4
.L_9813:
        /*01f8*/ 	.byte	0x04, 0x46
        /*01fa*/ 	.short	(.L_9815 - .L_9814)


	//   ....[0]....
.L_9814:
        /*01fc*/ 	.word	0x00002bc0


	//   ....[1]....
        /*0200*/ 	.word	0x00002cf0


	//----- nvinfo : EIATTR_EXIT_INSTR_OFFSETS
	.align		4
.L_9815:
        /*0204*/ 	.byte	0x04, 0x1c
        /*0206*/ 	.short	(.L_9817 - .L_9816)


	//   ....[0]....
.L_9816:
        /*0208*/ 	.word	0x000028d0


	//   ....[1]....
        /*020c*/ 	.word	0x00002a90


	//   ....[2]....
        /*0210*/ 	.word	0x00002d00


	//----- nvinfo : EIATTR_CTAIDZ_USED
	.align		4
.L_9817:
        /*0214*/ 	.byte	0x01, 0x04
	.zero		2


	//----- nvinfo : EIATTR_CRS_STACK_SIZE
	.align		4
        /*0218*/ 	.byte	0x04, 0x1e
        /*021a*/ 	.short	(.L_9819 - .L_9818)
.L_9818:
        /*021c*/ 	.word	0x00000000
.L_9819:


//--------------------- .nv.info._ZN4vllm25paged_attention_v1_kernelIthLi32ELi8ELi128ELNS_18Fp8KVCacheDataTypeE2ELb1EEEvPT_PKS2_PKT0_S8_ifPKiSA_iPKfiiiSC_SC_iiiii --------------------------
	.section	.nv.info._ZN4vllm25paged_attention_v1_kernelIthLi32ELi8ELi128ELNS_18Fp8KVCacheDataTypeE2ELb1EEEvPT_PKS2_PKT0_S8_ifPKiSA_iPKfiiiSC_SC_iiiii,"",@"SHT_CUDA_INFO"
	.sectionflags	@""
	.align	4


	//----- nvinfo : EIATTR_CUDA_API_VERSION
	.align		4
        /*0000*/ 	.byte	0x04, 0x37
        /*0002*/ 	.short	(.L_9821 - .L_9820)
.L_9820:
        /*0004*/ 	.word	0x00000082


	//----- nvinfo : EIATTR_SW2861232_WAR
	.align		4
.L_9821:
        /*0008*/ 	.byte	0x01, 0x35
	.zero		2


	//----- nvinfo : EIATTR_PARAM_CBANK
	.align		4
        /*000c*/ 	.byte	0x04, 0x0a
        /*000e*/ 	.short	(.L_9823 - .L_9822)
	.align		4
.L_9822:
        /*0010*/ 	.word	index@(.nv.constant0._ZN4vllm25paged_attention_v1_kernelIthLi32ELi8ELi128ELNS_18Fp8KVCacheDataTypeE2ELb1EEEvPT_PKS2_PKT0_S8_ifPKiSA_iPKfiiiSC_SC_iiiii)
        /*0014*/ 	.short	0x0160
        /*0016*/ 	.short	0x007c


	//----- nvinfo : EIATTR_CBANK_PARAM_SIZE
	.align		4
.L_9823:
        /*0018*/ 	.byte	0x03, 0x19
        /*001a*/ 	.short	0x007c


	//----- nvinfo : EIATTR_KPARAM_INFO
	.align		4
        /*001c*/ 	.byte	0x04, 0x17
        /*001e*/ 	.short	(.L_9825 - .L_9824)
.L_9824:
        /*0020*/ 	.word	0x00000000
        /*0024*/ 	.short	0x0013
        /*0026*/ 	.short	0x0078
        /*0028*/ 	.byte	0x00, 0xf0, 0x11, 0x00


	//----- nvinfo : EIATTR_KPARAM_INFO
	.align		4
.L_9825:
        /*002c*/ 	.byte	0x04, 0x17
        /*002e*/ 	.short	(.L_9827 - .L_9826)
.L_9826:
        /*0030*/ 	.word	0x00000000
        /*0034*/ 	.short	0x0012
        /*0036*/ 	.short	0x0074
        /*0038*/ 	.byte	0x00, 0xf0, 0x11, 0x00


	//----- nvinfo : EIATTR_KPARAM_INFO
	.align		4
.L_9827:
        /*003c*/ 	.byte	0x04, 0x17
        /*003e*/ 	.short	(.L_9829 - .L_9828)
.L_9828:
        /*0040*/ 	.word	0x00000000
        /*0044*/ 	.short	0x0011
        /*0046*/ 	.short	0x0070
        /*0048*/ 	.byte	0x00, 0xf0, 0x11, 0x00


	//----- nvinfo : EIATTR_KPARAM_INFO
	.align		4
.L_9829:
        /*004c*/ 	.byte	0x04, 0x17
        /*004e*/ 	.short	(.L_9831 - .L_9830)
.L_9830:
        /*0050*/ 	.word	0x00000000
        /*0054*/ 	.short	0x0010
        /*0056*/ 	.short	0x006c
        /*0058*/ 	.byte	0x00, 0xf0, 0x11, 0x00


	//----- nvinfo : EIATTR_KPARAM_INFO
	.align		4
.L_9831:
        /*005c*/ 	.byte	0x04, 0x17
        /*005e*/ 	.short	(.L_9833 - .L_9832)
.L_9832:
        /*0060*/ 	.word	0x00000000
        /*0064*/ 	.short	0x000f
        /*0066*/ 	.short	0x0068
        /*0068*/ 	.byte	0x00, 0xf0, 0x11, 0x00


	//----- nvinfo : EIATTR_KPARAM_INFO
	.align		4
.L_9833:
        /*006c*/ 	.byte	0x04, 0x17
        /*006e*/ 	.short	(.L_9835 - .L_9834)
.L_9834:
        /*0070*/ 	.word	0x00000000
        /*0074*/ 	.short	0x000e
        /*0076*/ 	.short	0x0060
        /*0078*/ 	.byte	0x00, 0xf0, 0x21, 0x00


	//----- nvinfo : EIATTR_KPARAM_INFO
	.align		4
.L_9835:
        /*007c*/ 	.byte	0x04, 0x17
        /*007e*/ 	.short	(.L_9837 - .L_9836)
.L_9836:
        /*0080*/ 	.word	0x00000000
        /*0084*/ 	.short	0x000d
        /*0086*/ 	.short	0x0058
        /*0088*/ 	.byte	0x00, 0xf0, 0x21, 0x00


	//----- nvinfo : EIATTR_KPARAM_INFO
	.align		4
.L_9837:
        /*008c*/ 	.byte	0x04, 0x17
        /*008e*/ 	.short	(.L_9839 - .L_9838)
.L_9838:
        /*0090*/ 	.word	0x00000000
        /*0094*/ 	.short	0x000c
        /*0096*/ 	.short	0x0050
        /*0098*/ 	.byte	0x00, 0xf0, 0x11, 0x00


	//----- nvinfo : EIATTR_KPARAM_INFO
	.align		4
.L_9839:
        /*009c*/ 	.byte	0x04, 0x17
        /*009e*/ 	.short	(.L_9841 - .L_9840)
.L_9840:
        /*00a0*/ 	.word	0x00000000
        /*00a4*/ 	.short	0x000b
        /*00a6*/ 	.short	0x004c
        /*00a8*/ 	.byte	0x00, 0xf0, 0x11, 0x00


	//----- nvinfo : EIATTR_KPARAM_INFO
	.align		4
.L_9841:
        /*00ac*/ 	.byte	0x04, 0x17
        /*00ae*/ 	.short	(.L_9843 - .L_9842)
.L_9842:
        /*00b0*/ 	.word	0x00000000
        /*00b4*/ 	.short	0x000a
        /*00b6*/ 	.short	0x0048
        /*00b8*/ 	.byte	0x00, 0xf0, 0x11, 0x00


	//----- nvinfo : EIATTR_KPARAM_INFO
	.align		4
.L_9843:
        /*00bc*/ 	.byte	0x04, 0x17
        /*00be*/ 	.short	(.L_9845 - .L_9844)
.L_9844:
        /*00c0*/ 	.word	0x00000000
        /*00c4*/ 	.short	0x0009
        /*00c6*/ 	.short	0x0040
        /*00c8*/ 	.byte	0x00, 0xf0, 0x21, 0x00


	//----- nvinfo : EIATTR_KPARAM_INFO
	.align		4
.L_9845:
        /*00cc*/ 	.byte	0x04, 0x17
        /*00ce*/ 	.short	(.L_9847 - .L_9846)
.L_9846:
        /*00d0*/ 	.word	0x00000000
        /*00d4*/ 	.short	0x0008
        /*00d6*/ 	.short	0x0038
        /*00d8*/ 	.byte	0x00, 0xf0, 0x11, 0x00


	//----- nvinfo : EIATTR_KPARAM_INFO
	.align		4
.L_9847:
        /*00dc*/ 	.byte	0x04, 0x17
        /*00de*/ 	.short	(.L_9849 - .L_9848)
.L_9848:
        /*00e0*/ 	.word	0x00000000
        /*00e4*/ 	.short	0x0007
        /*00e6*/ 	.short	0x0030
        /*00e8*/ 	.byte	0x00, 0xf0, 0x21, 0x00


	//----- nvinfo : EIATTR_KPARAM_INFO
	.align		4
.L_9849:
        /*00ec*/ 	.byte	0x04, 0x17
        /*00ee*/ 	.short	(.L_9851 - .L_9850)
.L_9850:
        /*00f0*/ 	.word	0x00000000
        /*00f4*/ 	.short	0x0006
        /*00f6*/ 	.short	0x0028
        /*00f8*/ 	.byte	0x00, 0xf0, 0x21, 0x00


	//----- nvinfo : EIATTR_KPARAM_INFO
	.align		4
.L_9851:
        /*00fc*/ 	.byte	0x04, 0x17
        /*00fe*/ 	.short	(.L_9853 - .L_9852)
.L_9852:
        /*0100*/ 	.word	0x00000000
        /*0104*/ 	.short	0x0005
        /*0106*/ 	.short	0x0024
        /*0108*/ 	.byte	0x00, 0xf0, 0x11, 0x00


	//----- nvinfo : EIATTR_KPARAM_INFO
	.align		4
.L_9853:
        /*010c*/ 	.byte	0x04, 0x17
        /*010e*/ 	.short	(.L_9855 - .L_9854)
.L_9854:
        /*0110*/ 	.word	0x00000000
        /*0114*/ 	.short	0x0004
        /*0116*/ 	.short	0x0020
        /*0118*/ 	.byte	0x00, 0xf0, 0x11, 0x00


	//----- nvinfo : EIATTR_KPARAM_INFO
	.align		4
.L_9855:
        /*011c*/ 	.byte	0x04, 0x17
        /*011e*/ 	.short	(.L_9857 - .L_9856)
.L_9856:
        /*0120*/ 	.word	0x00000000
        /*0124*/ 	.short	0x0003
        /*0126*/ 	.short	0x0018
        /*0128*/ 	.byte	0x00, 0xf0, 0x21, 0x00


	//----- nvinfo : EIATTR_KPARAM_INFO
	.align		4
.L_9857:
        /*012c*/ 	.byte	0x04, 0x17
        /*012e*/ 	.short	(.L_9859 - .L_9858)
.L_9858:
        /*0130*/ 	.word	0x00000000
        /*0134*/ 	.short	0x0002
        /*0136*/ 	.short	0x0010
        /*0138*/ 	.byte	0x00, 0xf0, 0x21, 0x00


	//----- nvinfo : EIATTR_KPARAM_INFO
	.align		4
.L_9859:
        /*013c*/ 	.byte	0x04, 0x17
        /*013e*/ 	.short	(.L_9861 - .L_9860)
.L_9860:
        /*0140*/ 	.word	0x00000000
        /*0144*/ 	.short	0x0001
        /*0146*/ 	.short	0x0008
        /*0148*/ 	.byte	0x00, 0xf0, 0x21, 0x00


	//----- nvinfo : EIATTR_KPARAM_INFO
	.align		4
.L_9861:
        /*014c*/ 	.byte	0x04, 0x17
        /*014e*/ 	.short	(.L_9863 - .L_9862)
.L_9862:
        /*0150*/ 	.word	0x00000000
        /*0154*/ 	.short	0x0000
        /*0156*/ 	.short	0x0000
        /*0158*/ 	.byte	0x00, 0xf0, 0x21, 0x00


	//----- nvinfo : EIATTR_MAXREG_COUNT
	.align		4
.L_9863:
        /*015c*/ 	.byte	0x03, 0x1b
        /*015e*/ 	.short	0x00ff


	//----- nvinfo : EIATTR_NUM_BARRIERS
	.align		4
        /*0160*/ 	.byte	0x02, 0x4c
        /*0162*/ 	.byte	0x01
	.zero		1


	//----- nvinfo : EIATTR_EXTERNS
	.align		4
        /*0164*/ 	.byte	0x04, 0x0f
        /*0166*/ 	.short	(.L_9865 - .L_9864)


	//   ....[0]....
	.align		4
.L_9864:
        /*0168*/ 	.word	index@(__assertfail)


	//----- nvinfo : EIATTR_MERCURY_ISA_VERSION
	.align		4
.L_9865:
        /*016c*/ 	.byte	0x03, 0x5f
        /*016e*/ 	.short	0x0000


	//----- nvinfo : EIATTR_COOP_GROUP_MASK_REGIDS
	.align		4
        /*0170*/ 	.byte	0x04, 0x29
        /*0172*/ 	.short	(.L_9867 - .L_9866)


	//   ....[0]....
.L_9866:
        /*0174*/ 	.word	0xffffffff


	//   ....[1]....
        /*0178*/ 	.word	0xffffffff


	//   ....[2]....
        /*017c*/ 	.word	0xffffffff


	//   ....[3]....
        /*0180*/ 	.word	0xffffffff


	//   ....[4]....
        /*0184*/ 	.word	0xffffffff


	//   ....[5]....
        /*0188*/ 	.word	0xffffffff


	//   ....[6]....
        /*018c*/ 	.word	0xffffffff


	//   ....[7]....
        /*0190*/ 	.word	0xffffffff


	//   ....[8]....
        /*0194*/ 	.word	0xffffffff


	//   ....[9]....
        /*0198*/ 	.word	0xffffffff


	//   ....[10]....
        /*019c*/ 	.word	0xffffffff


	//   ....[11]....
        /*01a0*/ 	.word	0xffffffff


	//   ....[12]....
        /*01a4*/ 	.word	0xffffffff


	//   ....[13]....
        /*01a8*/ 	.word	0xffffffff


	//   ....[14]....
        /*01ac*/ 	.word	0xffffffff


	//   ....[15]....
        /*01b0*/ 	.word	0xffffffff


	//----- nvinfo : EIATTR_COOP_GROUP_INSTR_OFFSETS
	.align		4
.L_9867:
        /*01b4*/ 	.byte	0x04, 0x28
        /*01b6*/ 	.short	(.L_9869 - .L_9868)


	//   ....[0]....
.L_9868:
        /*01b8*/ 	.word	0x00000af0


	//   ....[1]....
        /*01bc*/ 	.word	0x00000b10


	//   ....[2]....
        /*01c0*/ 	.word	0x00000bc0


	//   ....[3]....
        /*01c4*/ 	.word	0x00000be0


	//   ....[4]....
        /*01c8*/ 	.word	0x00000c00


	//   ....[5]....
        /*01cc*/ 	.word	0x000019c0


	//   ....[6]....
        /*01d0*/ 	.word	0x00001a20


	//   ....[7]....
        /*01d4*/ 	.word	0x00001a50


	//   ....[8]....
        /*01d8*/ 	.word	0x00001a70


	//   ....[9]....
        /*01dc*/ 	.word	0x00001a90


	//   ....[10]....
        /*01e0*/ 	.word	0x00001ae0


	//   ....[11]....
        /*01e4*/ 	.word	0x00001b00


	//   ....[12]....
        /*01e8*/ 	.word	0x00001b20


	//   ....[13]....
        /*01ec*/ 	.word	0x00002c90


	//   ....[14]....
        /*01f0*/ 	.word	0x00002d10


	//   ....[15]....
        /*01f4*/ 	.word	0x00002d70


	//----- nvinfo : EIATTR_SYSCALL_OFFSETS
	.align		4
.L_9869:
        /*01f8*/ 	.byte	0x04, 0x46
        /*01fa*/ 	.short	(.L_9871 - .L_9870)


	//   ....[0]....
.L_9870:
        /*01fc*/ 	.word	0x00002af0


	//   ....[1]....
        /*0200*/ 	.word	0x00002c20


	//----- nvinfo : EIATTR_EXIT_INSTR_OFFSETS
	.align		4
.L_9871:
        /*0204*/ 	.byte	0x04, 0x1c
        /*0206*/ 	.short	(.L_9873 - .L_9872)


	//   ....[0]....
.L_9872:
        /*0208*/ 	.word	0x00002880


	//   ....[1]....
        /*020c*/ 	.word	0x000029c0


	//   ....[2]....
        /*0210*/ 	.word	0x00002c30


	//----- nvinfo : EIATTR_CTAIDZ_USED
	.align		4
.L_9873:
        /*0214*/ 	.byte	0x01, 0x04
	.zero		2


	//----- nvinfo : EIATTR_CRS_STACK_SIZE
	.align		4
        /*0218*/ 	.byte	0x04, 0x1e
        /*021a*/ 	.short	(.L_9875 - .L_9874)
.L_9874:
        /*021c*/ 	.word	0x00000000
.L_9875:


//--------------------- .nv.info._ZN4vllm25paged_attention_v1_kernelIfhLi256ELi32ELi128ELNS_18Fp8KVCacheDataTypeE2ELb0EEEvPT_PKS2_PKT0_S8_ifPKiSA_iPKfiiiSC_SC_iiiii --------------------------
	.section	.nv.info._ZN4vllm25paged_attention_v1_kernelIfhLi256ELi32ELi128ELNS_18Fp8KVCacheDataTypeE2ELb0EEEvPT_PKS2_PKT0_S8_ifPKiSA_iPKfiiiSC_SC_iiiii,"",@"SHT_CUDA_INFO"
	.sectionflags	@""
	.align	4


	//----- nvinfo : EIATTR_CUDA_API_VERSION
	.align		4
        /*0000*/ 	.byte	0x04, 0x37
        /*0002*/ 	.short	(.L_9877 - .L_9876)
.L_9876:
        /*0004*/ 	.word	0x00000082


	//----- nvinfo : EIATTR_SW2861232_WAR
	.align		4
.L_9877:
        /*0008*/ 	.byte	0x01, 0x35
	.zero		2


	//----- nvinfo : EIATTR_PARAM_CBANK
	.align		4
        /*000c*/ 	.byte	0x04, 0x0a
        /*000e*/ 	.short	(.L_9879 - .L_9878)
	.align		4
.L_9878:
        /*0010*/ 	.word	index@(.nv.constant0._ZN4vllm25paged_attention_v1_kernelIfhLi256ELi32ELi128ELNS_18Fp8KVCacheDataTypeE2ELb0EEEvPT_PKS2_PKT0_S8_ifPKiSA_iPKfiiiSC_SC_iiiii)
        /*0014*/ 	.short	0x0160
        /*0016*/ 	.short	0x007c


	//----- nvinfo : EIATTR_CBANK_PARAM_SIZE
	.align		4
.L_9879:
        /*0018*/ 	.byte	0x03, 0x19
        /*001a*/ 	.short	0x007c


	//----- nvinfo : EIATTR_KPARAM_INFO
	.align		4
        /*001c*/ 	.byte	0x04, 0x17
        /*001e*/ 	.short	(.L_9881 - .L_9880)
.L_9880:
        /*0020*/ 	.word	0x00000000
        /*0024*/ 	.short	0x0013
        /*0026*/ 	.short	0x0078
        /*0028*/ 	.byte	0x00, 0xf0, 0x11, 0x00


	//----- nvinfo : EIATTR_KPARAM_INFO
	.align		4
.L_9881:
        /*002c*/ 	.byte	0x04, 0x17
        /*002e*/ 	.short	(.L_9883 - .L_9882)
.L_9882:
        /*0030*/ 	.word	0x00000000
        /*0034*/ 	.short	0x0012
        /*0036*/ 	.short	0x0074
        /*0038*/ 	.byte	0x00, 0xf0, 0x11, 0x00


	//----- nvinfo : EIATTR_KPARAM_INFO
	.align		4
.L_9883:
        /*003c*/ 	.byte	0x04, 0x17
        /*003e*/ 	.short	(.L_9885 - .L_9884)
.L_9884:
        /*0040*/ 	.word	0x00000000
        /*0044*/ 	.short	0x0011
        /*0046*/ 	.short	0x0070
        /*0048*/ 	.byte	0x00, 0xf0, 0x11, 0x00


	//----- nvinfo : EIATTR_KPARAM_INFO
	.align		4
.L_9885:
        /*004c*/ 	.byte	0x04, 0x17
        /*004e*/ 	.short	(.L_9887 - .L_9886)
.L_9886:
        /*0050*/ 	.word	0x00000000
        /*0054*/ 	.short	0x0010
        /*0056*/ 	.short	0x006c
        /*0058*/ 	.byte	0x00, 0xf0, 0x11, 0x00


	//----- nvinfo : EIATTR_KPARAM_INFO
	.align		4
.L_9887:
        /*005c*/ 	.byte	0x04, 0x17
        /*005e*/ 	.short	(.L_9889 - .L_9888)
.L_9888:
        /*0060*/ 	.word	0x00000000
        /*0064*/ 	.short	0x000f
        /*0066*/ 	.short	0x0068
        /*0068*/ 	.byte	0x00, 0xf0, 0x11, 0x00


	//----- nvinfo : EIATTR_KPARAM_INFO
	.align		4
.L_9889:
        /*006c*/ 	.byte	0x04, 0x17
        /*006e*/ 	.short	(.L_9891 - .L_9890)
.L_9890:
        /*0070*/ 	.word	0x00000000
        /*0074*/ 	.short	0x000e
        /*0076*/ 	.short	0x0060
        /*0078*/ 	.byte	0x00, 0xf0, 0x21, 0x00


	//----- nvinfo : EIATTR_KPARAM_INFO
	.align		4
.L_9891:
        /*007c*/ 	.byte	0x04, 0x17
        /*007e*/ 	.short	(.L_9893 - .L_9892)
.L_9892:
        /*0080*/ 	.word	0x00000000
        /*0084*/ 	.short	0x000d
        /*0086*/ 	.short	0x0058
        /*0088*/ 	.byte	0x00, 0xf0, 0x21, 0x00


	//----- nvinfo : EIATTR_KPARAM_INFO
	.align		4
.L_9893:
        /*008c*/ 	.byte	0x04, 0x17
        /*008e*/ 	.short	(.L_9895 - .L_9894)
.L_9894:
        /*0090*/ 	.word	0x00000000
        /*0094*/ 	.short	0x000c
        /*0096*/ 	.short	0x0050
        /*0098*/ 	.byte	0x00, 0xf0, 0x11, 0x00


	//----- nvinfo : EIATTR_KPARAM_INFO
	.align		4
.L_9895:
        /*009c*/ 	.byte	0x04, 0x17
        /*009e*/ 	.short	(.L_9897 - .L_9896)
.L_9896:
        /*00a0*/ 	.word	0x00000000
        /*00a4*/ 	.short	0x000b
        /*00a6*/ 	.short	0x004c
        /*00a8*/ 	.byte	0x00, 0xf0, 0x11, 0x00


	//----- nvinfo : EIATTR_KPARAM_INFO
	.align		4
.L_9897:
        /*00ac*/ 	.byte	0x04, 0x17
        /*00ae*/ 	.short	(.L_9899 - .L_9898)
.L_9898:
        /*00b0*/ 	.word	0x00000000
        /*00b4*/ 	.short	0x000a
        /*00b6*/ 	.short	0x0048
        /*00b8*/ 	.byte	0x00, 0xf0, 0x11, 0x00


	//----- nvinfo : EIATTR_KPARAM_INFO
	.align		4
.L_9899:
        /*00bc*/ 	.byte	0x04, 0x17
        /*00be*/ 	.short	(.L_9901 - .L_9900)
.L_9900:
        /*00c0*/ 	.word	0x00000000
        /*00c4*/ 	.short	0x0009
        /*00c6*/ 	.short	0x0040
        /*00c8*/ 	.byte	0x00, 0xf0, 0x21, 0x00


	//----- nvinfo : EIATTR_KPARAM_INFO
	.align		4
.L_9901:
        /*00cc*/ 	.byte	0x04, 0x17
        /*00ce*/ 	.short	(.L_9903 - .L_9902)
.L_9902:
        /*00d0*/ 	.word	0x00000000
        /*00d4*/ 	.short	0x0008
        /*00d6*/ 	.short	0x0038
        /*00d8*/ 	.byte	0x00, 0xf0, 0x11, 0x00


	//----- nvinfo : EIATTR_KPARAM_INFO
	.align		4
.L_9903:
        /*00dc*/ 	.byte	0x04, 0x17
        /*00de*/ 	.short	(.L_9905 - .L_9904)
.L_9904:
        /*00e0*/ 	.word	0x00000000
        /*00e4*/ 	.short	0x0007
        /*00e6*/ 	.short	0x0030
        /*00e8*/ 	.byte	0x00, 0xf0, 0x21, 0x00


	//----- nvinfo : EIATTR_KPARAM_INFO
	.align		4
.L_9905:
        /*00ec*/ 	.byte	0x04, 0x17
        /*00ee*/ 	.short	(.L_9907 - .L_9906)
.L_9906:
        /*00f0*/ 	.word	0x00000000
        /*00f4*/ 	.short	0x0006
        /*00f6*/ 	.short	0x0028
        /*00f8*/ 	.byte	0x00, 0xf0, 0x21, 0x00


	//----- nvinfo : EIATTR_KPARAM_INFO
	.align		4
.L_9907:
        /*00fc*/ 	.byte	0x04, 0x17
        /*00fe*/ 	.short	(.L_9909 - .L_9908)
.L_9908:
        /*0100*/ 	.word	0x00000000
        /*0104*/ 	.short	0x0005
        /*0106*/ 	.short	0x0024
        /*0108*/ 	.byte	0x00, 0xf0, 0x11, 0x00


	//----- nvinfo : EIATTR_KPARAM_INFO
	.align		4
.L_9909:
        /*010c*/ 	.byte	0x04, 0x17
        /*010e*/ 	.short	(.L_9911 - .L_9910)
.L_9910:
        /*0110*/ 	.word	0x00000000
        /*0114*/ 	.short	0x0004
        /*0116*/ 	.short	0x0020
        /*0118*/ 	.byte	0x00, 0xf0, 0x11, 0x00


	//----- nvinfo : EIATTR_KPARAM_INFO
	.align		4
.L_9911:
        /*011c*/ 	.byte	0x04, 0x17
        /*011e*/ 	.short	(.L_9913 - .L_9912)
.L_9912:
        /*0120*/ 	.word	0x00000000
        /*0124*/ 	.short	0x0003
        /*0126*/ 	.short	0x0018
        /*0128*/ 	.byte	0x00, 0xf0, 0x21, 0x00


	//----- nvinfo : EIATTR_KPARAM_INFO
	.align		4
.L_9913:
        /*012c*/ 	.byte	0x04, 0x17
        /*012e*/ 	.short	(.L_9915 - .L_9914)
.L_9914:
        /*0130*/ 	.word	0x00000000
        /*0134*/ 	.short	0x0002
        /*0136*/ 	.short	0x0010
        /*0138*/ 	.byte	0x00, 0xf0, 0x21, 0x00


	//----- nvinfo : EIATTR_KPARAM_INFO
	.align		4
.L_9915:
        /*013c*/ 	.byte	0x04, 0x17
        /*013e*/ 	.short	(.L_9917 - .L_9916)
.L_9916:
        /*0140*/ 	.word	0x00000000
        /*0144*/ 	.short	0x0001
        /*0146*/ 	.short	0x0008
        /*0148*/ 	.byte	0x00, 0xf0, 0x21, 0x00


	//----- nvinfo : EIATTR_KPARAM_INFO
	.align		4
.L_9917:
        /*014c*/ 	.byte	0x04, 0x17
        /*014e*/ 	.short	(.L_9919 - .L_9918)
.L_9918:
        /*0150*/ 	.word	0x00000000
        /*0154*/ 	.short	0x0000
        /*0156*/ 	.short	0x0000
        /*0158*/ 	.byte	0x00, 0xf0, 0x21, 0x00


	//----- nvinfo : EIATTR_MAXREG_COUNT
	.align		4
.L_9919:
        /*015c*/ 	.byte	0x03, 0x1b
        /*015e*/ 	.short	0x00ff


	//----- nvinfo : EIATTR_NUM_BARRIERS
	.align		4
        /*0160*/ 	.byte	0x02, 0x4c
        /*0162*/ 	.byte	0x01
	.zero		1


	//----- nvinfo : EIATTR_EXTERNS
	.align		4
        /*0164*/ 	.byte	0x04, 0x0f
        /*0166*/ 	.short	(.L_9921 - .L_9920)


	//   ....[0]....
	.align		4
.L_9920:
        /*0168*/ 	.word	index@(__assertfail)


	//----- nvinfo : EIATTR_MERCURY_ISA_VERSION
	.align		4
.L_9921:
        /*016c*/ 	.byte	0x03, 0x5f
        /*016e*/ 	.short	0x0000


	//----- nvinfo : EIATTR_COOP_GROUP_MASK_REGIDS
	.align		4
        /*0170*/ 	.byte	0x04, 0x29
        /*0172*/ 	.short	(.L_9923 - .L_9922)


	//   ....[0]....
.L_9922:
        /*0174*/ 	.word	0xffffffff


	//   ....[1]....
        /*0178*/ 	.word	0xffffffff


	//   ....[2]....
        /*017c*/ 	.word	0xffffffff


	//   ....[3]....
        /*0180*/ 	.word	0xffffffff


	//   ....[4]....
        /*0184*/ 	.word	0xffffffff


	//   ....[5]....
        /*0188*/ 	.word	0xffffffff


	//   ....[6]....
        /*018c*/ 	.word	0xffffffff


	//   ....[7]....
        /*0190*/ 	.word	0xffffffff


	//   ....[8]....
        /*0194*/ 	.word	0xffffffff


	//   ....[9]....
        /*0198*/ 	.word	0xffffffff


	//   ....[10]....
        /*019c*/ 	.word	0xffffffff


	//   ....[11]....
        /*01a0*/ 	.word	0xffffffff


	//   ....[12]....
        /*01a4*/ 	.word	0xffffffff


	//   ....[13]....
        /*01a8*/ 	.word	0xffffffff


	//   ....[14]....
        /*01ac*/ 	.word	0xffffffff


	//   ....[15]....
        /*01b0*/ 	.word	0xffffffff


	//   ....[16]....
        /*01b4*/ 	.word	0xffffffff


	//   ....[17]....
        /*01b8*/ 	.word	0xffffffff


	//   ....[18]....
        /*01bc*/ 	.word	0xffffffff


	//   ....[19]....
        /*01c0*/ 	.word	0xffffffff


	//----- nvinfo : EIATTR_COOP_GROUP_INSTR_OFFSETS
	.align		4
.L_9923:
        /*01c4*/ 	.byte	0x04, 0x28
        /*01c6*/ 	.short	(.L_9925 - .L_9924)


	//   ....[0]....
.L_9924:
        /*01c8*/ 	.word	0x000001a0


	//   ....[1]....
        /*01cc*/ 	.word	0x000001c0


	//   ....[2]....
        /*01d0*/ 	.word	0x000001e0


	//   ....[3]....
        /*01d4*/ 	.word	0x00000200


	//   ....[4]....
        /*01d8*/ 	.word	0x000002a0


	//   ....[5]....
        /*01dc*/ 	.word	0x000002c0


	//   ....[6]....
        /*01e0*/ 	.word	0x000002f0


	//   ....[7]....
        /*01e4*/ 	.word	0x000010b0


	//   ....[8]....
        /*01e8*/ 	.word	0x00001110


	//   ....[9]....
        /*01ec*/ 	.word	0x00001140


	//   ....[10]....
        /*01f0*/ 	.word	0x00001160


	//   ....[11]....
        /*01f4*/ 	.word	0x00001180


	//   ....[12]....
        /*01f8*/ 	.word	0x000011d0


	//   ....[13]....
        /*01fc*/ 	.word	0x000011f0


	//   ....[14]....
        /*0200*/ 	.word	0x00001210


	//   ....[15]....
        /*0204*/ 	.word	0x00005280


	//   ....[16]....
        /*0208*/ 	.word	0x000052e0


	//   ....[17]....
        /*020c*/ 	.word	0x00005340


	//   ....[18]....
        /*0210*/ 	.word	0x000053a0


	//   ....[19]....
        /*0214*/ 	.word	0x00005400


	//----- nvinfo : EIATTR_SYSCALL_OFFSETS
	.align		4
.L_9925:
        /*0218*/ 	.byte	0x04, 0x46
        /*021a*/ 	.short	(.L_9927 - .L_9926)


	//   ....[0]....
.L_9926:
        /*021c*/ 	.word	0x00005210


	//----- nvinfo : EIATTR_EXIT_INSTR_OFFSETS
	.align		4
.L_9927:
        /*0220*/ 	.byte	0x04, 0x1c
        /*0222*/ 	.short	(.L_9929 - .L_9928)


	//   ....[0]....
.L_9928:
        /*0224*/ 	.word	0x000037a0


	//   ....[1]....
        /*0228*/ 	.word	0x000037b0


	//   ....[2]....
        /*022c*/ 	.word	0x000050e0


	//   ....[3]....
        /*0230*/ 	.word	0x00005220


	//----- nvinfo : EIATTR_CTAIDZ_USED
	.align		4
.L_9929:
        /*0234*/ 	.byte	0x01, 0x04
	.zero		2


	//----- nvinfo : EIATTR_CRS_STACK_SIZE
	.align		4
        /*0238*/ 	.byte	0x04, 0x1e
        /*023a*/ 	.short	(.L_9931 - .L_9930)
.L_9930:
        /*023c*/ 	.word	0x00000000
.L_9931:


//--------------------- .nv.info._ZN4vllm25paged_attention_v1_kernelIfhLi192ELi32ELi128ELNS_18Fp8KVCacheDataTypeE2ELb0EEEvPT_PKS2_PKT0_S8_ifPKiSA_iPKfiiiSC_SC_iiiii --------------------------
	.section	.nv.info._ZN4vllm25paged_attention_v1_kernelIfhLi192ELi32ELi128ELNS_18Fp8KVCacheDataTypeE2ELb0EEEvPT_PKS2_PKT0_S8_ifPKiSA_iPKfiiiSC_SC_iiiii,"",@"SHT_CUDA_INFO"
	.sectionflags	@""
	.align	4


	//----- nvinfo : EIATTR_CUDA_API_VERSION
	.align		4
        /*0000*/ 	.byte	0x04, 0x37
        /*0002*/ 	.short	(.L_9933 - .L_9932)
.L_9932:
        /*0004*/ 	.word	0x00000082


	//----- nvinfo : EIATTR_SW2861232_WAR
	.align		4
.L_9933:
        /*0008*/ 	.byte	0x01, 0x35
	.zero		2


	//----- nvinfo : EIATTR_PARAM_CBANK
	.align		4
        /*000c*/ 	.byte	0x04, 0x0a
        /*000e*/ 	.short	(.L_9935 - .L_9934)
	.align		4
.L_9934:
        /*0010*/ 	.word	index@(.nv.constant0._ZN4vllm25paged_attention_v1_kernelIfhLi192ELi32ELi128ELNS_18Fp8KVCacheDataTypeE2ELb0EEEvPT_PKS2_PKT0_S8_ifPKiSA_iPKfiiiSC_SC_iiiii)
        /*0014*/ 	.short	0x0160
        /*0016*/ 	.short	0x007c


	//----- nvinfo : EIATTR_CBANK_PARAM_SIZE
	.align		4
.L_9935:
        /*0018*/ 	.byte	0x03, 0x19
        /*001a*/ 	.short	0x007c


	//----- nvinfo : EIATTR_KPARAM_INFO
	.align		4
        /*001c*/ 	.byte	0x04, 0x17
        /*001e*/ 	.short	(.L_9937 - .L_9936)
.L_9936:
        /*0020*/ 	.word	0x00000000
        /*0024*/ 	.short	0x0013
        /*0026*/ 	.short	0x0078
        /*0028*/ 	.byte	0x00, 0xf0, 0x11, 0x00


	//----- nvinfo : EIATTR_KPARAM_INFO
	.align		4
.L_9937:
        /*002c*/ 	.byte	0x04, 0x17
        /*002e*/ 	.short	(.L_9939 - .L_9938)
.L_9938:
        /*0030*/ 	.word	0x00000000
        /*0034*/ 	.short	0x0012
        /*0036*/ 	.short	0x0074
        /*0038*/ 	.byte	0x00, 0xf0, 0x11, 0x00


	//----- nvinfo : EIATTR_KPARAM_INFO
	.align		4
.L_9939:
        /*003c*/ 	.byte	0x04, 0x17
        /*003e*/ 	.short	(.L_9941 - .L_9940)
.L_9940:
        /*0040*/ 	.word	0x00000000
        /*0044*/ 	.short	0x0011
        /*0046*/ 	.short	0x0070
        /*0048*/ 	.byte	0x00, 0xf0, 0x11, 0x00


	//----- nvinfo : EIATTR_KPARAM_INFO
	.align		4
.L_9941:
        /*004c*/ 	.byte	0x04, 0x17
        /*004e*/ 	.short	(.L_9943 - .L_9942)
.L_9942:
        /*0050*/ 	.word	0x00000000
        /*0054*/ 	.short	0x0010
        /*0056*/ 	.short	0x006c
        /*0058*/ 	.byte	0x00, 0xf0, 0x11, 0x00


	//----- nvinfo : EIATTR_KPARAM_INFO
	.align		4
.L_9943:
        /*005c*/ 	.byte	0x04, 0x17
        /*005e*/ 	.short	(.L_9945 - .L_9944)
.L_9944:
        /*0060*/ 	.word	0x00000000
        /*0064*/ 	.short	0x000f
        /*0066*/ 	.short	0x0068
        /*0068*/ 	.byte	0x00, 0xf0, 0x11, 0x00


	//----- nvinfo : EIATTR_KPARAM_INFO
	.align		4
.L_9945:
        /*006c*/ 	.byte	0x04, 0x17
        /*006e*/ 	.short	(.L_9947 - .L_9946)
.L_9946:
        /*0070*/ 	.word	0x00000000
        /*0074*/ 	.short	0x000e
        /*0076*/ 	.short	0x0060
        /*0078*/ 	.byte	0x00, 0xf0, 0x21, 0x00


	//----- nvinfo : EIATTR_KPARAM_INFO
	.align		4
.L_9947:
        /*007c*/ 	.byte	0x04, 0x17
        /*007e*/ 	.short	(.L_9949 - .L_9948)
.L_9948:
        /*0080*/ 	.word	0x00000000
        /*0084*/ 	.short	0x000d
        /*0086*/ 	.short	0x0058
        /*0088*/ 	.byte	0x00, 0xf0, 0x21, 0x00


	//----- nvinfo : EIATTR_KPARAM_INFO
	.align		4
.L_9949:
        /*008c*/ 	.byte	0x04, 0x17
        /*008e*/ 	.short	(.L_9951 - .L_9950)
.L_9950:
        /*0090*/ 	.word	0x00000000
        /*0094*/ 	.short	0x000c
        /*0096*/ 	.short	0x0050
        /*0098*/ 	.byte	0x00, 0xf0, 0x11, 0x00


	//----- nvinfo : EIATTR_KPARAM_INFO
	.align		4
.L_9951:
        /*009c*/ 	.byte	0x04, 0x17
        /*009e*/ 	.short	(.L_9953 - .L_9952)
.L_9952:
        /*00a0*/ 	.word	0x00000000
        /*00a4*/ 	.short	0x000b
        /*00a6*/ 	.short	0x004c
        /*00a8*/ 	.byte	0x00, 0xf0, 0x11, 0x00


	//----- nvinfo : EIATTR_KPARAM_INFO
	.align		4
.L_9953:
        /*00ac*/ 	.byte	0x04, 0x17
        /*00ae*/ 	.short	(.L_9955 - .L_9954)
.L_9954:
        /*00b0*/ 	.word	0x00000000
        /*00b4*/ 	.short	0x000a
        /*00b6*/ 	.short	0x0048
        /*00b8*/ 	.byte	0x00, 0xf0, 0x11, 0x00


	//----- nvinfo : EIATTR_KPARAM_INFO
	.align		4
.L_9955:
        /*00bc*/ 	.byte	0x04, 0x17
        /*00be*/ 	.short	(.L_9957 - .L_9956)
.L_9956:
        /*00c0*/ 	.word	0x00000000
        /*00c4*/ 	.short	0x0009
        /*00c6*/ 	.short	0x0040
        /*00c8*/ 	.byte	0x00, 0xf0, 0x21, 0x00


	//----- nvinfo : EIATTR_KPARAM_INFO
	.align		4
.L_9957:
        /*00cc*/ 	.byte	0x04, 0x17
        /*00ce*/ 	.short	(.L_9959 - .L_9958)
.L_9958:
        /*00d0*/ 	.word	0x00000000
        /*00d4*/ 	.short	0x0008
        /*00d6*/ 	.short	0x0038
        /*00d8*/ 	.byte	0x00, 0xf0, 0x11, 0x00


	//----- nvinfo : EIATTR_KPARAM_INFO
	.align		4
.L_9959:
        /*00dc*/ 	.byte	0x04, 0x17
        /*00de*/ 	.short	(.L_9961 - .L_9960)
.L_9960:
        /*00e0*/ 	.word	0x00000000
        /*00e4*/ 	.short	0x0007
        /*00e6*/ 	.short	0x0030
        /*00e8*/ 	.byte	0x00, 0xf0, 0x21, 0x00


	//----- nvinfo : EIATTR_KPARAM_INFO
	.align		4
.L_9961:
        /*00ec*/ 	.byte	0x04, 0x17
        /*00ee*/ 	.short	(.L_9963 - .L_9962)
.L_9962:
        /*00f0*/ 	.word	0x00000000
        /*00f4*/ 	.short	0x0006
        /*00f6*/ 	.short	0x0028
        /*00f8*/ 	.byte	0x00, 0xf0, 0x21, 0x00


	//----- nvinfo : EIATTR_KPARAM_INFO
	.align		4
.L_9963:
        /*00fc*/ 	.byte	0x04, 0x17
        /*00fe*/ 	.short	(.L_9965 - .L_9964)
.L_9964:
        /*0100*/ 	.word	0x00000000
        /*0104*/ 	.short	0x0005
        /*0106*/ 	.short	0x0024
        /*0108*/ 	.byte	0x00, 0xf0, 0x11, 0x00


	//----- nvinfo : EIATTR_KPARAM_INFO
	.align		4
.L_9965:
        /*010c*/ 	.byte	0x04, 0x17
        /*010e*/ 	.short	(.L_9967 - .L_9966)
.L_9966:
        /*0110*/ 	.word	0x00000000
        /*0114*/ 	.short	0x0004
        /*0116*/ 	.short	0x0020
        /*0118*/ 	.byte	0x00, 0xf0, 0x11, 0x00


	//----- nvinfo : EIATTR_KPARAM_INFO
	.align		4
.L_9967:
        /*011c*/ 	.byte	0x04, 0x17
        /*011e*/ 	.short	(.L_9969 - .L_9968)
.L_9968:
        /*0120*/ 	.word	0x00000000
        /*0124*/ 	.short	0x0003
        /*0126*/ 	.short	0x0018
        /*0128*/ 	.byte	0x00, 0xf0, 0x21, 0x00


	//----- nvinfo : EIATTR_KPARAM_INFO
	.align		4
.L_9969:
        /*012c*/ 	.byte	0x04, 0x17
        /*012e*/ 	.short	(.L_9971 - .L_9970)
.L_9970:
        /*0130*/ 	.word	0x00000000
        /*0134*/ 	.short	0x0002
        /*0136*/ 	.short	0x0010
        /*0138*/ 	.byte	0x00, 0xf0, 0x21, 0x00


	//----- nvinfo : EIATTR_KPARAM_INFO
	.align		4
.L_9971:
        /*013c*/ 	.byte	0x04, 0x17
        /*013e*/ 	.short	(.L_9973 - .L_9972)
.L_9972:
        /*0140*/ 	.word	0x00000000
        /*0144*/ 	.short	0x0001
        /*0146*/ 	.short	0x0008
        /*0148*/ 	.byte	0x00, 0xf0, 0x21, 0x00


	//----- nvinfo : EIATTR_KPARAM_INFO
	.align		4
.L_9973:
        /*014c*/ 	.byte	0x04, 0x17
        /*014e*/ 	.short	(.L_9975 - .L_9974)
.L_9974:
        /*0150*/ 	.word	0x00000000
        /*0154*/ 	.short	0x0000
        /*0156*/ 	.short	0x0000
        /*0158*/ 	.byte	0x00, 0xf0, 0x21, 0x00


	//----- nvinfo : EIATTR_MAXREG_COUNT
	.align		4
.L_9975:
        /*015c*/ 	.byte	0x03, 0x1b
        /*015e*/ 	.short	0x00ff


	//----- nvinfo : EIATTR_NUM_BARRIERS
	.align		4
        /*0160*/ 	.byte	0x02, 0x4c
        /*0162*/ 	.byte	0x01
	.zero		1


	//----- nvinfo : EIATTR_EXTERNS
	.align		4
        /*0164*/ 	.byte	0x04, 0x0f
        /*0166*/ 	.short	(.L_9977 - .L_9976)


	//   ....[0]....
	.align		4
.L_9976:
        /*0168*/ 	.word	index@(__assertfail)


	//----- nvinfo : EIATTR_MERCURY_ISA_VERSION
	.align		4
.L_9977:
        /*016c*/ 	.byte	0x03, 0x5f
        /*016e*/ 	.short	0x0000


	//----- nvinfo : EIATTR_COOP_GROUP_MASK_REGIDS
	.align		4
        /*0170*/ 	.byte	0x04, 0x29
        /*0172*/ 	.short	(.L_9979 - .L_9978)


	//   ....[0]....
.L_9978:
        /*0174*/ 	.word	0xffffffff


	//   ....[1]....
        /*0178*/ 	.word	0xffffffff


	//   ....[2]....
        /*017c*/ 	.word	0xffffffff


	//   ....[3]....
        /*0180*/ 	.word	0xffffffff


	//   ....[4]....
        /*0184*/ 	.word	0xffffffff


	//   ....[5]....
        /*0188*/ 	.word	0xffffffff


	//   ....[6]....
        /*018c*/ 	.word	0xffffffff


	//   ....[7]....
        /*0190*/ 	.word	0xffffffff


	//   ....[8]....
        /*0194*/ 	.word	0xffffffff


	//   ....[9]....
        /*0198*/ 	.word	0xffffffff


	//   ....[10]....
        /*019c*/ 	.word	0xffffffff


	//   ....[11]....
        /*01a0*/ 	.word	0xffffffff


	//   ....[12]....
        /*01a4*/ 	.word	0xffffffff


	//   ....[13]....
        /*01a8*/ 	.word	0xffffffff


	//   ....[14]....
        /*01ac*/ 	.word	0xffffffff


	//   ....[15]....
        /*01b0*/ 	.word	0xffffffff


	//   ....[16]....
        /*01b4*/ 	.word	0xffffffff


	//   ....[17]....
        /*01b8*/ 	.word	0xffffffff


	//   ....[18]....
        /*01bc*/ 	.word	0xffffffff


	//   ....[19]....
        /*01c0*/ 	.word	0xffffffff


	//----- nvinfo : EIATTR_COOP_GROUP_INSTR_OFFSETS
	.align		4
.L_9979:
        /*01c4*/ 	.byte	0x04, 0x28
        /*01c6*/ 	.short	(.L_9981 - .L_9980)


	//   ....[0]....
.L_9980:
        /*01c8*/ 	.word	0x000001a0


	//   ....[1]....
        /*01cc*/ 	.word	0x000001c0


	//   ....[2]....
        /*01d0*/ 	.word	0x000001e0


	//   ....[3]....
        /*01d4*/ 	.word	0x00000200


	//   ....[4]....
        /*01d8*/ 	.word	0x000002b0


	//   ....[5]....
        /*01dc*/ 	.word	0x000002d0


	//   ....[6]....
        /*01e0*/ 	.word	0x000002f0


	//   ....[7]....
        /*01e4*/ 	.word	0x000010b0


	//   ....[8]....
        /*01e8*/ 	.word	0x00001110


	//   ....[9]....
        /*01ec*/ 	.word	0x00001140


	//   ....[10]....
        /*01f0*/ 	.word	0x00001160


	//   ....[11]....
        /*01f4*/ 	.word	0x00001180


	//   ....[12]....
        /*01f8*/ 	.word	0x000011d0


	//   ....[13]....
        /*01fc*/ 	.word	0x000011f0


	//   ....[14]....
        /*0200*/ 	.word	0x00001210


	//   ....[15]....
        /*0204*/ 	.word	0x000045a0


	//   ....[16]....
        /*0208*/ 	.word	0x00004610


	//   ....[17]....
        /*020c*/ 	.word	0x00004670


	//   ....[18]....
        /*0210*/ 	.word	0x000046d0


	//   ....[19]....
        /*0214*/ 	.word	0x00004730


	//----- nvinfo : EIATTR_SYSCALL_OFFSETS
	.align		4
.L_9981:
        /*0218*/ 	.byte	0x04, 0x46
        /*021a*/ 	.short	(.L_9983 - .L_9982)


	//   ....[0]....
.L_9982:
        /*021c*/ 	.word	0x00004530


	//----- nvinfo : EIATTR_EXIT_INSTR_OFFSETS
	.align		4
.L_9983:
        /*0220*/ 	.byte	0x04, 0x1c
        /*0222*/ 	.short	(.L_9985 - .L_9984)


	//   ....[0]....
.L_9984:
        /*0224*/ 	.word	0x000030d0


	//   ....[1]....
        /*0228*/ 	.word	0x000030e0


	//   ....[2]....
        /*022c*/ 	.word	0x00004400


	//   ....[3]....
        /*0230*/ 	.word	0x00004540


	//----- nvinfo : EIATTR_CTAIDZ_USED
	.align		4
.L_9985:
        /*0234*/ 	.byte	0x01, 0x04
	.zero		2


	//----- nvinfo : EIATTR_CRS_STACK_SIZE
	.align		4
        /*0238*/ 	.byte	0x04, 0x1e
        /*023a*/ 	.short	(.L_9987 - .L_9986)
.L_9986:
        /*023c*/ 	.word	0x00000000
.L_9987:


//--------------------- .nv.info._ZN4vllm25paged_attention_v1_kernelIfhLi128ELi32ELi128ELNS_18Fp8KVCacheDataTypeE2ELb0EEEvPT_PKS2_PKT0_S8_ifPKiSA_iPKfiiiSC_SC_iiiii --------------------------
	.section	.nv.info._ZN4vllm25paged_attention_v1_kernelIfhLi128ELi32ELi128ELNS_18Fp8KVCacheDataTypeE2ELb0EEEvPT_PKS2_PKT0_S8_ifPKiSA_iPKfiiiSC_SC_iiiii,"",@"SHT_CUDA_INFO"
	.sectionflags	@""
	.align	4


	//----- nvinfo : EIATTR_CUDA_API_VERSION
	.align		4
        /*0000*/ 	.byte	0x04, 0x37
        /*0002*/ 	.short	(.L_9989 - .L_9988)
.L_9988:
        /*0004*/ 	.word	0x00000082


	//----- nvinfo : EIATTR_SW2861232_WAR
	.align		4
.L_9989:
        /*0008*/ 	.byte	0x01, 0x35
	.zero		2


	//----- nvinfo : EIATTR_PARAM_CBANK
	.align		4
        /*000c*/ 	.byte	0x04, 0x0a
        /*000e*/ 	.short	(.L_9991 - .L_9990)
	.align		4
.L_9990:
        /*0010*/ 	.word	index@(.nv.constant0._ZN4vllm25paged_attention_v1_kernelIfhLi128ELi32ELi128ELNS_18Fp8KVCacheDataTypeE2ELb0EEEvPT_PKS2_PKT0_S8_ifPKiSA_iPKfiiiSC_SC_iiiii)
        /*0014*/ 	.short	0x0160
        /*0016*/ 	.short	0x007c


	//----- nvinfo : EIATTR_CBANK_PARAM_SIZE
	.align		4
.L_9991:
        /*0018*/ 	.byte	0x03, 0x19
        /*001a*/ 	.short	0x007c


	//----- nvinfo : EIATTR_KPARAM_INFO
	.align		4
        /*001c*/ 	.byte	0x04, 0x17
        /*001e*/ 	.short	(.L_9993 - .L_9992)
.L_9992:
        /*0020*/ 	.word	0x00000000
        /*0024*/ 	.short	0x0013
        /*0026*/ 	.short	0x0078
        /*0028*/ 	.byte	0x00, 0xf0, 0x11, 0x00


	//----- nvinfo : EIATTR_KPARAM_INFO
	.align		4
.L_9993:
        /*002c*/ 	.byte	0x04, 0x17
        /*002e*/ 	.short	(.L_9995 - .L_9994)
.L_9994:
        /*0030*/ 	.word	0x00000000
        /*0034*/ 	.short	0x0012
        /*0036*/ 	.short	0x0074
        /*0038*/ 	.byte	0x00, 0xf0, 0x11, 0x00


	//----- nvinfo : EIATTR_KPARAM_INFO
	.align		4
.L_9995:
        /*003c*/ 	.byte	0x04, 0x17
        /*003e*/ 	.short	(.L_9997 - .L_9996)
.L_9996:
        /*0040*/ 	.word	0x00000000
        /*0044*/ 	.short	0x0011
        /*0046*/ 	.short	0x0070
        /*0048*/ 	.byte	0x00, 0xf0, 0x11, 0x00


	//----- nvinfo : EIATTR_KPARAM_INFO
	.align		4
.L_9997:
        /*004c*/ 	.byte	0x04, 0x17
        /*004e*/ 	.short	(.L_9999 - .L_9998)
.L_9998:
        /*0050*/ 	.word	0x00000000
        /*0054*/ 	.short	0x0010
        /*0056*/ 	.short	0x006c
        /*0058*/ 	.byte	0x00, 0xf0, 0x11, 0x00


	//----- nvinfo : EIATTR_KPARAM_INFO
	.align		4
.L_9999:
        /*005c*/ 	.byte	0x04, 0x17
        /*005e*/ 	.short	(.L_10001 - .L_10000)
.L_10000:
        /*0060*/ 	.word	0x00000000
        /*0064*/ 	.short	0x000f
        /*0066*/ 	.short	0x0068
        /*0068*/ 	.byte	0x00, 0xf0, 0x11, 0x00


	//----- nvinfo : EIATTR_KPARAM_INFO
	.align		4
.L_10001:
        /*006c*/ 	.byte	0x04, 0x17
        /*006e*/ 	.short	(.L_10003 - .L_10002)
.L_10002:
        /*0070*/ 	.word	0x00000000
        /*0074*/ 	.short	0x000e
        /*0076*/ 	.short	0x0060
        /*0078*/ 	.byte	0x00, 0xf0, 0x21, 0x00


	//----- nvinfo : EIATTR_KPARAM_INFO
	.align		4
.L_10003:
        /*007c*/ 	.byte	0x04, 0x17
        /*007e*/ 	.short	(.L_10005 - .L_10004)
.L_10004:
        /*0080*/ 	.word	0x00000000
        /*0084*/ 	.short	0x000d
        /*0086*/ 	.short	0x0058
        /*0088*/ 	.byte	0x00, 0xf0, 0x21, 0x00


	//----- nvinfo : EIATTR_KPARAM_INFO
	.align		4
.L_10005:
        /*008c*/ 	.byte	0x04, 0x17
        /*008e*/ 	.short	(.L_10007 - .L_10006)
.L_10006:
        /*0090*/ 	.word	0x00000000
        /*0094*/ 	.short	0x000c
        /*0096*/ 	.short	0x0050
        /*0098*/ 	.byte	0x00, 0xf0, 0x11, 0x00


	//----- nvinfo : EIATTR_KPARAM_INFO
	.align		4
.L_10007:
        /*009c*/ 	.byte	0x04, 0x17
        /*009e*/ 	.short	(.L_10009 - .L_10008)
.L_10008:
        /*00a0*/ 	.word	0x00000000
        /*00a4*/ 	.short	0x000b
        /*00a6*/ 	.short	0x004c
        /*00a8*/ 	.byte	0x00, 0xf0, 0x11, 0x00


	//----- nvinfo : EIATTR_KPARAM_INFO
	.align		4
.L_10009:
        /*00ac*/ 	.byte	0x04, 0x17
        /*00ae*/ 	.short	(.L_10011 - .L_10010)
.L_10010:
        /*00b0*/ 	.word	0x00000000
        /*00b4*/ 	.short	0x000a
        /*00b6*/ 	.short	0x0048
        /*00b8*/ 	.byte	0x00, 0xf0, 0x11, 0x00


	//----- nvinfo : EIATTR_KPARAM_INFO
	.align		4
.L_10011:
        /*00bc*/ 	.byte	0x04, 0x17
        /*00be*/ 	.short	(.L_10013 - .L_10012)
.L_10012:
        /*00c0*/ 	.word	0x00000000
        /*00c4*/ 	.short	0x0009
        /*00c6*/ 	.short	0x0040
        /*00c8*/ 	.byte	0x00, 0xf0, 0x21, 0x00


	//----- nvinfo : EIATTR_KPARAM_INFO
	.align		4
.L_10013:
        /*00cc*/ 	.byte	0x04, 0x17
        /*00ce*/ 	.short	(.L_10015 - .L_10014)
.L_10014:
        /*00d0*/ 	.word	0x00000000
        /*00d4*/ 	.short	0x0008
        /*00d6*/ 	.short	0x0038
        /*00d8*/ 	.byte	0x00, 0xf0, 0x11, 0x00


	//----- nvinfo : EIATTR_KPARAM_INFO
	.align		4
.L_10015:
        /*00dc*/ 	.byte	0x04, 0x17
        /*00de*/ 	.short	(.L_10017 - .L_10016)
.L_10016:
        /*00e0*/ 	.word	0x00000000
        /*00e4*/ 	.short	0x0007
        /*00e6*/ 	.short	0x0030
        /*00e8*/ 	.byte	0x00, 0xf0, 0x21, 0x00


	//----- nvinfo : EIATTR_KPARAM_INFO
	.align		4
.L_10017:
        /*00ec*/ 	.byte	0x04, 0x17
        /*00ee*/ 	.short	(.L_10019 - .L_10018)
.L_10018:
        /*00f0*/ 	.word	0x00000000
        /*00f4*/ 	.short	0x0006
        /*00f6*/ 	.short	0x0028
        /*00f8*/ 	.byte	0x00, 0xf0, 0x21, 0x00


	//----- nvinfo : EIATTR_KPARAM_INFO
	.align		4
.L_10019:
        /*00fc*/ 	.byte	0x04, 0x17
        /*00fe*/ 	.short	(.L_10021 - .L_10020)
.L_10020:
        /*0100*/ 	.word	0x00000000
        /*0104*/ 	.short	0x0005
        /*0106*/ 	.short	0x0024
        /*0108*/ 	.byte	0x00, 0xf0, 0x11, 0x00


	//----- nvinfo : EIATTR_KPARAM_INFO
	.align		4
.L_10021:
        /*010c*/ 	.byte	0x04, 0x17
        /*010e*/ 	.short	(.L_10023 - .L_10022)
.L_10022:
        /*0110*/ 	.word	0x00000000
        /*0114*/ 	.short	0x0004
        /*0116*/ 	.short	0x0020
        /*0118*/ 	.byte	0x00, 0xf0, 0x11, 0x00


	//----- nvinfo : EIATTR_KPARAM_INFO
	.align		4
.L_10023:
        /*011c*/ 	.byte	0x04, 0x17
        /*011e*/ 	.short	(.L_10025 - .L_10024)
.L_10024:
        /*0120*/ 	.word	0x00000000
        /*0124*/ 	.short	0x0003
        /*0126*/ 	.short	0x0018
        /*0128*/ 	.byte	0x00, 0xf0, 0x21, 0x00


	//----- nvinfo : EIATTR_KPARAM_INFO
	.align		4
.L_10025:
        /*012c*/ 	.byte	0x04, 0x17
        /*012e*/ 	.short	(.L_10027 - .L_10026)
.L_10026:
        /*0130*/ 	.word	0x00000000
        /*0134*/ 	.short	0x0002
        /*0136*/ 	.short	0x0010
        /*0138*/ 	.byte	0x00, 0xf0, 0x21, 0x00


	//----- nvinfo : EIATTR_KPARAM_INFO
	.align		4
.L_10027:
        /*013c*/ 	.byte	0x04, 0x17
        /*013e*/ 	.short	(.L_10029 - .L_10028)
.L_10028:
        /*0140*/ 	.word	0x00000000
        /*0144*/ 	.short	0x0001
        /*0146*/ 	.short	0x0008
        /*0148*/ 	.byte	0x00, 0xf0, 0x21, 0x00


	//----- nvinfo : EIATTR_KPARAM_INFO
	.align		4
.L_10029:
        /*014c*/ 	.byte	0x04, 0x17
        /*014e*/ 	.short	(.L_10031 - .L_10030)
.L_10030:
        /*0150*/ 	.word	0x00000000
        /*0154*/ 	.short	0x0000
        /*0156*/ 	.short	0x0000
        /*0158*/ 	.byte	0x00, 0xf0, 0x21, 0x00


	//----- nvinfo : EIATTR_MAXREG_COUNT
	.align		4
.L_10031:
        /*015c*/ 	.byte	0x03, 0x1b
        /*015e*/ 	.short	0x00ff


	//----- nvinfo : EIATTR_NUM_BARRIERS
	.align		4
        /*0160*/ 	.byte	0x02, 0x4c
        /*0162*/ 	.byte	0x01
	.zero		1


	//----- nvinfo : EIATTR_EXTERNS
	.align		4
        /*0164*/ 	.byte	0x04, 0x0f
        /*0166*/ 	.short	(.L_10033 - .L_10032)


	//   ....[0]....
	.align		4
.L_10032:
        /*0168*/ 	.word	index@(__assertfail)


	//----- nvinfo : EIATTR_MERCURY_ISA_VERSION
	.align		4
.L_10033:
        /*016c*/ 	.byte	0x03, 0x5f
        /*016e*/ 	.short	0x0000


	//----- nvinfo : EIATTR_COOP_GROUP_MASK_REGIDS
	.align		4
        /*0170*/ 	.byte	0x04, 0x29
        /*0172*/ 	.short	(.L_10035 - .L_10034)


	//   ....[0]....
.L_10034:
        /*0174*/ 	.word	0xffffffff


	//   ....[1]....
        /*0178*/ 	.word	0xffffffff


	//   ....[2]....
        /*017c*/ 	.word	0xffffffff


	//   ....[3]....
        /*0180*/ 	.word	0xffffffff


	//   ....[4]....
        /*0184*/ 	.word	0xffffffff


	//   ....[5]....
        /*0188*/ 	.word	0xffffffff


	//   ....[6]....
        /*018c*/ 	.word	0xffffffff


	//   ....[7]....
        /*0190*/ 	.word	0xffffffff


	//   ....[8]....
        /*0194*/ 	.word	0xffffffff


	//   ....[9]....
        /*0198*/ 	.word	0xffffffff


	//   ....[10]....
        /*019c*/ 	.word	0xffffffff


	//   ....[11]....
        /*01a0*/ 	.word	0xffffffff


	//   ....[12]....
        /*01a4*/ 	.word	0xffffffff


	//   ....[13]....
        /*01a8*/ 	.word	0xffffffff


	//   ....[14]....
        /*01ac*/ 	.word	0xffffffff


	//   ....[15]....
        /*01b0*/ 	.word	0xffffffff


	//   ....[16]....
        /*01b4*/ 	.word	0xffffffff


	//   ....[17]....
        /*01b8*/ 	.word	0xffffffff


	//   ....[18]....
        /*01bc*/ 	.word	0xffffffff


	//   ....[19]....
        /*01c0*/ 	.word	0xffffffff


	//----- nvinfo : EIATTR_COOP_GROUP_INSTR_OFFSETS
	.align		4
.L_10035:
        /*01c4*/ 	.byte	0x04, 0x28
        /*01c6*/ 	.short	(.L_10037 - .L_10036)


	//   ....[0]....
.L_10036:
        /*01c8*/ 	.word	0x000001d0


	//   ....[1]....
        /*01cc*/ 	.word	0x000001f0


	//   ....[2]....
        /*01d0*/ 	.word	0x00000210


	//   ....[3]....
        /*01d4*/ 	.word	0x00000230


	//   ....[4]....
        /*01d8*/ 	.word	0x000002e0


	//   ....[5]....
        /*01dc*/ 	.word	0x00000300


	//   ....[6]....
        /*01e0*/ 	.word	0x00000320


	//   ....[7]....
        /*01e4*/ 	.word	0x000010e0


	//   ....[8]....
        /*01e8*/ 	.word	0x00001140


	//   ....[9]....
        /*01ec*/ 	.word	0x00001170


	//   ....[10]....
        /*01f0*/ 	.word	0x00001190


	//   ....[11]....
        /*01f4*/ 	.word	0x000011b0


	//   ....[12]....
        /*01f8*/ 	.word	0x00001200


	//   ....[13]....
        /*01fc*/ 	.word	0x00001220


	//   ....[14]....
        /*0200*/ 	.word	0x00001240


	//   ....[15]....
        /*0204*/ 	.word	0x00003920


	//   ....[16]....
        /*0208*/ 	.word	0x00003990


	//   ....[17]....
        /*020c*/ 	.word	0x000039f0


	//   ....[18]....
        /*0210*/ 	.word	0x00003a50


	//   ....[19]....
        /*0214*/ 	.word	0x00003ab0


	//----- nvinfo : EIATTR_SYSCALL_OFFSETS
	.align		4
.L_10037:
        /*0218*/ 	.byte	0x04, 0x46
        /*021a*/ 	.short	(.L_10039 - .L_10038)


	//   ....[0]....
.L_10038:
        /*021c*/ 	.word	0x000038b0


	//----- nvinfo : EIATTR_EXIT_INSTR_OFFSETS
	.align		4
.L_10039:
        /*0220*/ 	.byte	0x04, 0x1c
        /*0222*/ 	.short	(.L_10041 - .L_10040)


	//   ....[0]....
.L_10040:
        /*0224*/ 	.word	0x00002a50


	//   ....[1]....
        /*0228*/ 	.word	0x00002a60


	//   ....[2]....
        /*022c*/ 	.word	0x00003780


	//   ....[3]....
        /*0230*/ 	.word	0x000038c0


	//----- nvinfo : EIATTR_CTAIDZ_USED
	.align		4
.L_10041:
        /*0234*/ 	.byte	0x01, 0x04
	.zero		2


	//----- nvinfo : EIATTR_CRS_STACK_SIZE
	.align		4
        /*0238*/ 	.byte	0x04, 0x1e
        /*023a*/ 	.short	(.L_10043 - .L_10042)
.L_10042:
        /*023c*/ 	.word	0x00000000
.L_10043:


//--------------------- .nv.info._ZN4vllm25paged_attention_v1_kernelIfhLi120ELi32ELi128ELNS_18Fp8KVCacheDataTypeE2ELb0EEEvPT_PKS2_PKT0_S8_ifPKiSA_iPKfiiiSC_SC_iiiii --------------------------
	.section	.nv.info._ZN4vllm25paged_attention_v1_kernelIfhLi120ELi32ELi128ELNS_18Fp8KVCacheDataTypeE2ELb0EEEvPT_PKS2_PKT0_S8_ifPKiSA_iPKfiiiSC_SC_iiiii,"",@"SHT_CUDA_INFO"
	.sectionflags	@""
	.align	4


	//----- nvinfo : EIATTR_CUDA_API_VERSION
	.align		4
        /*0000*/ 	.byte	0x04, 0x37
        /*0002*/ 	.short	(.L_10045 - .L_10044)
.L_10044:
        /*0004*/ 	.word	0x00000082


	//----- nvinfo : EIATTR_SW2861232_WAR
	.align		4
.L_10045:
        /*0008*/ 	.byte	0x01, 0x35
	.zero		2


	//----- nvinfo : EIATTR_PARAM_CBANK
	.align		4
        /*000c*/ 	.byte	0x04, 0x0a
        /*000e*/ 	.short	(.L_10047 - .L_10046)
	.align		4
.L_10046:
        /*0010*/ 	.word	index@(.nv.constant0._ZN4vllm25paged_attention_v1_kernelIfhLi120ELi32ELi128ELNS_18Fp8KVCacheDataTypeE2ELb0EEEvPT_PKS2_PKT0_S8_ifPKiSA_iPKfiiiSC_SC_iiiii)
        /*0014*/ 	.short	0x0160
        /*0016*/ 	.short	0x007c


	//----- nvinfo : EIATTR_CBANK_PARAM_SIZE
	.align		4
.L_10047:
        /*0018*/ 	.byte	0x03, 0x19
        /*001a*/ 	.short	0x007c


	//----- nvinfo : EIATTR_KPARAM_INFO
	.align		4
        /*001c*/ 	.byte	0x04, 0x17
        /*001e*/ 	.short	(.L_10049 - .L_10048)
.L_10048:
        /*0020*/ 	.word	0x00000000
        /*0024*/ 	.short	0x0013
        /*0026*/ 	.short	0x0078
        /*0028*/ 	.byte	0x00, 0xf0, 0x11, 0x00


	//----- nvinfo : EIATTR_KPARAM_INFO
	.align		4
.L_10049:
        /*002c*/ 	.byte	0x04, 0x17
        /*002e*/ 	.short	(.L_10051 - .L_10050)
.L_10050:
        /*0030*/ 	.word	0x00000000
        /*0034*/ 	.short	0x0012
        /*0036*/ 	.short	0x0074
        /*0038*/ 	.byte	0x00, 0xf0, 0x11, 0x00


	//----- nvinfo : EIATTR_KPARAM_INFO
	.align		4
.L_10051:
        /*003c*/ 	.byte	0x04, 0x17
        /*003e*/ 	.short	(.L_10053 - .L_10052)
.L_10052:
        /*0040*/ 	.word	0x00000000
        /*0044*/ 	.short	0x0011
        /*0046*/ 	.short	0x0070
        /*0048*/ 	.byte	0x00, 0xf0, 0x11, 0x00


	//----- nvinfo : EIATTR_KPARAM_INFO
	.align		4
.L_10053:
        /*004c*/ 	.byte	0x04, 0x17
        /*004e*/ 	.short	(.L_10055 - .L_10054)
.L_10054:
        /*0050*/ 	.word	0x00000000
        /*0054*/ 	.short	0x0010
        /*0056*/ 	.short	0x006c
        /*0058*/ 	.byte	0x00, 0xf0, 0x11, 0x00


	//----- nvinfo : EIATTR_KPARAM_INFO
	.align		4
.L_10055:
        /*005c*/ 	.byte	0x04, 0x17
        /*005e*/ 	.short	(.L_10057 - .L_10056)
.L_10056:
        /*0060*/ 	.word	0x00000000
        /*0064*/ 	.short	0x000f
        /*0066*/ 	.short	0x0068
        /*0068*/ 	.byte	0x00, 0xf0, 0x11, 0x00


	//----- nvinfo : EIATTR_KPARAM_INFO
	.align		4
.L_10057:
        /*006c*/ 	.byte	0x04, 0x17
        /*006e*/ 	.short	(.L_10059 - .L_10058)
.L_10058:
        /*0070*/ 	.word	0x00000000
        /*0074*/ 	.short	0x000e
        /*0076*/ 	.short	0x0060
        /*0078*/ 	.byte	0x00, 0xf0, 0x21, 0x00


	//----- nvinfo : EIATTR_KPARAM_INFO
	.align		4
.L_10059:
        /*007c*/ 	.byte	0x04, 0x17
        /*007e*/ 	.short	(.L_10061 - .L_10060)
.L_10060:
        /*0080*/ 	.word	0x00000000
        /*0084*/ 	.short	0x000d
        /*0086*/ 	.short	0x0058
        /*0088*/ 	.byte	0x00, 0xf0, 0x21, 0x00


	//----- nvinfo : EIATTR_KPARAM_INFO
	.align		4
.L_10061:
        /*008c*/ 	.byte	0x04, 0x17
        /*008e*/ 	.short	(.L_10063 - .L_10062)
.L_10062:
        /*0090*/ 	.word	0x00000000
        /*0094*/ 	.short	0x000c
        /*0096*/ 	.short	0x0050
        /*0098*/ 	.byte	0x00, 0xf0, 0x11, 0x00


	//----- nvinfo : EIATTR_KPARAM_INFO
	.align		4
.L_10063:
        /*009c*/ 	.byte	0x04, 0x17
        /*009e*/ 	.short	(.L_10065 - .L_10064)
.L_10064:
        /*00a0*/ 	.word	0x00000000
        /*00a4*/ 	.short	0x000b
        /*00a6*/ 	.short	0x004c
        /*00a8*/ 	.byte	0x00, 0xf0, 0x11, 0x00


	//----- nvinfo : EIATTR_KPARAM_INFO
	.align		4
.L_10065:
        /*00ac*/ 	.byte	0x04, 0x17
        /*00ae*/ 	.short	(.L_10067 - .L_10066)
.L_10066:
        /*00b0*/ 	.word	0x00000000
        /*00b4*/ 	.short	0x000a
        /*00b6*/ 	.short	0x0048
        /*00b8*/ 	.byte	0x00, 0xf0, 0x11, 0x00


	//----- nvinfo : EIATTR_KPARAM_INFO
	.align		4
.L_10067:
        /*00bc*/ 	.byte	0x04, 0x17
        /*00be*/ 	.short	(.L_10069 - .L_10068)
.L_10068:
        /*00c0*/ 	.word	0x00000000
        /*00c4*/ 	.short	0x0009
        /*00c6*/ 	.short	0x0040
        /*00c8*/ 	.byte	0x00, 0xf0, 0x21, 0x00


	//----- nvinfo : EIATTR_KPARAM_INFO
	.align		4
.L_10069:
        /*00cc*/ 	.byte	0x04, 0x17
        /*00ce*/ 	.short	(.L_10071 - .L_10070)
.L_10070:
        /*00d0*/ 	.word	0x00000000
        /*00d4*/ 	.short	0x0008
        /*00d6*/ 	.short	0x0038
        /*00d8*/ 	.byte	0x00, 0xf0, 0x11, 0x00


	//----- nvinfo : EIATTR_KPARAM_INFO
	.align		4
.L_10071:
        /*00dc*/ 	.byte	0x04, 0x17
        /*00de*/ 	.short	(.L_10073 - .L_10072)
.L_10072:
        /*00e0*/ 	.word	0x00000000
        /*00e4*/ 	.short	0x0007
        /*00e6*/ 	.short	0x0030
        /*00e8*/ 	.byte	0x00, 0xf0, 0x21, 0x00


	//----- nvinfo : EIATTR_KPARAM_INFO
	.align		4
.L_10073:
        /*00ec*/ 	.byte	0x04, 0x17
        /*00ee*/ 	.short	(.L_10075 - .L_10074)
.L_10074:
        /*00f0*/ 	.word	0x00000000
        /*00f4*/ 	.short	0x0006
        /*00f6*/ 	.short	0x0028
        /*00f8*/ 	.byte	0x00, 0xf0, 0x21, 0x00


	//----- nvinfo : EIATTR_KPARAM_INFO
	.align		4
.L_10075:
        /*00fc*/ 	.byte	0x04, 0x17
        /*00fe*/ 	.short	(.L_10077 - .L_10076)
.L_10076:
        /*0100*/ 	.word	0x00000000
        /*0104*/ 	.short	0x0005
        /*0106*/ 	.short	0x0024
        /*0108*/ 	.byte	0x00, 0xf0, 0x11, 0x00


	//----- nvinfo : EIATTR_KPARAM_INFO
	.align		4
.L_10077:
        /*010c*/ 	.byte	0x04, 0x17
        /*010e*/ 	.short	(.L_10079 - .L_10078)
.L_10078:
        /*0110*/ 	.word	0x00000000
        /*0114*/ 	.short	0x0004
        /*0116*/ 	.short	0x0020
        /*0118*/ 	.byte	0x00, 0xf0, 0x11, 0x00


	//----- nvinfo : EIATTR_KPARAM_INFO
	.align		4
.L_10079:
        /*011c*/ 	.byte	0x04, 0x17
        /*011e*/ 	.short	(.L_10081 - .L_10080)
.L_10080:
        /*0120*/ 	.word	0x00000000
        /*0124*/ 	.short	0x0003
        /*0126*/ 	.short	0x0018
        /*0128*/ 	.byte	0x00, 0xf0, 0x21, 0x00


	//----- nvinfo : EIATTR_KPARAM_INFO
	.align		4
.L_10081:
        /*012c*/ 	.byte	0x04, 0x17
        /*012e*/ 	.short	(.L_10083 - .L_10082)
.L_10082:
        /*0130*/ 	.word	0x00000000
        /*0134*/ 	.short	0x0002
        /*0136*/ 	.short	0x0010
        /*0138*/ 	.byte	0x00, 0xf0, 0x21, 0x00


	//----- nvinfo : EIATTR_KPARAM_INFO
	.align		4
.L_10083:
        /*013c*/ 	.byte	0x04, 0x17
        /*013e*/ 	.short	(.L_10085 - .L_10084)
.L_10084:
        /*0140*/ 	.word	0x00000000
        /*0144*/ 	.short	0x0001
        /*0146*/ 	.short	0x0008
        /*0148*/ 	.byte	0x00, 0xf0, 0x21, 0x00


	//----- nvinfo : EIATTR_KPARAM_INFO
	.align		4
.L_10085:
        /*014c*/ 	.byte	0x04, 0x17
        /*014e*/ 	.short	(.L_10087 - .L_10086)
.L_10086:
        /*0150*/ 	.word	0x00000000
        /*0154*/ 	.short	0x0000
        /*0156*/ 	.short	0x0000
        /*0158*/ 	.byte	0x00, 0xf0, 0x21, 0x00


	//----- nvinfo : EIATTR_MAXREG_COUNT
	.align		4
.L_10087:
        /*015c*/ 	.byte	0x03, 0x1b
        /*015e*/ 	.short	0x00ff


	//----- nvinfo : EIATTR_NUM_BARRIERS
	.align		4
        /*0160*/ 	.byte	0x02, 0x4c
        /*0162*/ 	.byte	0x01
	.zero		1


	//----- nvinfo : EIATTR_EXTERNS
	.align		4
        /*0164*/ 	.byte	0x04, 0x0f
        /*0166*/ 	.short	(.L_10089 - .L_10088)


	//   ....[0]....
	.align		4
.L_10088:
        /*0168*/ 	.word	index@(__assertfail)


	//----- nvinfo : EIATTR_MERCURY_ISA_VERSION
	.align		4
.L_10089:
        /*016c*/ 	.byte	0x03, 0x5f
        /*016e*/ 	.short	0x0000


	//----- nvinfo : EIATTR_COOP_GROUP_MASK_REGIDS
	.align		4
        /*0170*/ 	.byte	0x04, 0x29
        /*0172*/ 	.short	(.L_10091 - .L_10090)


	//   ....[0]....
.L_10090:
        /*0174*/ 	.word	0xffffffff


	//   ....[1]....
        /*0178*/ 	.word	0xffffffff


	//   ....[2]....
        /*017c*/ 	.word	0xffffffff


	//   ....[3]....
        /*0180*/ 	.word	0xffffffff


	//   ....[4]....
        /*0184*/ 	.word	0xffffffff


	//   ....[5]....
        /*0188*/ 	.word	0xffffffff


	//   ....[6]....
        /*018c*/ 	.word	0xffffffff


	//   ....[7]....
        /*0190*/ 	.word	0xffffffff


	//   ....[8]....
        /*0194*/ 	.word	0xffffffff


	//   ....[9]....
        /*0198*/ 	.word	0xffffffff


	//   ....[10]....
        /*019c*/ 	.word	0xffffffff


	//   ....[11]....
        /*01a0*/ 	.word	0xffffffff


	//   ....[12]....
        /*01a4*/ 	.word	0xffffffff


	//   ....[13]....
        /*01a8*/ 	.word	0xffffffff


	//   ....[14]....
        /*01ac*/ 	.word	0xffffffff


	//   ....[15]....
        /*01b0*/ 	.word	0xffffffff


	//   ....[16]....
        /*01b4*/ 	.word	0xffffffff


	//   ....[17]....
        /*01b8*/ 	.word	0xffffffff


	//   ....[18]....
        /*01bc*/ 	.word	0xffffffff


	//   ....[19]....
        /*01c0*/ 	.word	0xffffffff


	//----- nvinfo : EIATTR_COOP_GROUP_INSTR_OFFSETS
	.align		4
.L_10091:
        /*01c4*/ 	.byte	0x04, 0x28
        /*01c6*/ 	.short	(.L_10093 - .L_10092)


	//   ....[0]....
.L_10092:
        /*01c8*/ 	.word	0x000001d0


	//   ....[1]....
        /*01cc*/ 	.word	0x000001f0


	//   ....[2]....
        /*01d0*/ 	.word	0x00000210


	//   ....[3]....
        /*01d4*/ 	.word	0x00000230


	//   ....[4]....
        /*01d8*/ 	.word	0x000002e0


	//   ....[5]....
        /*01dc*/ 	.word	0x00000300


	//   ....[6]....
        /*01e0*/ 	.word	0x00000320


	//   ....[7]....
        /*01e4*/ 	.word	0x000010e0


	//   ....[8]....
        /*01e8*/ 	.word	0x00001140


	//   ....[9]....
        /*01ec*/ 	.word	0x00001170


	//   ....[10]....
        /*01f0*/ 	.word	0x00001190


	//   ....[11]....
        /*01f4*/ 	.word	0x000011b0


	//   ....[12]....
        /*01f8*/ 	.word	0x00001200


	//   ....[13]....
        /*01fc*/ 	.word	0x00001220


	//   ....[14]....
        /*0200*/ 	.word	0x00001240


	//   ....[15]....
        /*0204*/ 	.word	0x00003780


	//   ....[16]....
        /*0208*/ 	.word	0x000037f0


	//   ....[17]....
        /*020c*/ 	.word	0x00003850


	//   ....[18]....
        /*0210*/ 	.word	0x000038b0


	//   ....[19]....
        /*0214*/ 	.word	0x00003910


	//----- nvinfo : EIATTR_SYSCALL_OFFSETS
	.align		4
.L_10093:
        /*0218*/ 	.byte	0x04, 0x46
        /*021a*/ 	.short	(.L_10095 - .L_10094)


	//   ....[0]....
.L_10094:
        /*021c*/ 	.word	0x00003710


	//----- nvinfo : EIATTR_EXIT_INSTR_OFFSETS
	.align		4
.L_10095:
        /*0220*/ 	.byte	0x04, 0x1c
        /*0222*/ 	.short	(.L_10097 - .L_10096)


	//   ....[0]....
.L_10096:
        /*0224*/ 	.word	0x00002980


	//   ....[1]....
        /*0228*/ 	.word	0x00002990


	//   ....[2]....
        /*022c*/ 	.word	0x000035e0


	//   ....[3]....
        /*0230*/ 	.word	0x00003720


	//----- nvinfo : EIATTR_CTAIDZ_USED
	.align		4
.L_10097:
        /*0234*/ 	.byte	0x01, 0x04
	.zero		2


	//----- nvinfo : EIATTR_CRS_STACK_SIZE
	.align		4
        /*0238*/ 	.byte	0x04, 0x1e
        /*023a*/ 	.short	(.L_10099 - .L_10098)
.L_10098:
        /*023c*/ 	.word	0x00000000
.L_10099:


//--------------------- .nv.info._ZN4vllm25paged_attention_v1_kernelIfhLi112ELi32ELi128ELNS_18Fp8KVCacheDataTypeE2ELb0EEEvPT_PKS2_PKT0_S8_ifPKiSA_iPKfiiiSC_SC_iiiii --------------------------
	.section	.nv.info._ZN4vllm25paged_attention_v1_kernelIfhLi112ELi32ELi128ELNS_18Fp8KVCacheDataTypeE2ELb0EEEvPT_PKS2_PKT0_S8_ifPKiSA_iPKfiiiSC_SC_iiiii,"",@"SHT_CUDA_INFO"
	.sectionflags	@""
	.align	4


	//----- nvinfo : EIATTR_CUDA_API_VERSION
	.align		4
        /*0000*/ 	.byte	0x04, 0x37
        /*0002*/ 	.short	(.L_10101 - .L_10100)
.L_10100:
        /*0004*/ 	.word	0x00000082


	//----- nvinfo : EIATTR_SW2861232_WAR
	.align		4
.L_10101:
        /*0008*/ 	.byte	0x01, 0x35
	.zero		2


	//----- nvinfo : EIATTR_PARAM_CBANK
	.align		4
        /*000c*/ 	.byte	0x04, 0x0a
        /*000e*/ 	.short	(.L_10103 - .L_10102)
	.align		4
.L_10102:
        /*0010*/ 	.word	index@(.nv.constant0._ZN4vllm25paged_attention_v1_kernelIfhLi112ELi32ELi128ELNS_18Fp8KVCacheDataTypeE2ELb0EEEvPT_PKS2_PKT0_S8_ifPKiSA_iPKfiiiSC_SC_iiiii)
        /*0014*/ 	.short	0x0160
        /*0016*/ 	.short	0x007c


	//----- nvinfo : EIATTR_CBANK_PARAM_SIZE
	.align		4
.L_10103:
        /*0018*/ 	.byte	0x03, 0x19
        /*001a*/ 	.short	0x007c


	//----- nvinfo : EIATTR_KPARAM_INFO
	.align		4
        /*001c*/ 	.byte	0x04, 0x17
        /*001e*/ 	.short	(.L_10105 - .L_10104)
.L_10104:
        /*0020*/ 	.word	0x00000000
        /*0024*/ 	.short	0x0013
        /*0026*/ 	.short	0x0078
        /*0028*/ 	.byte	0x00, 0xf0, 0x11, 0x00


	//----- nvinfo : EIATTR_KPARAM_INFO
	.align		4
.L_10105:
        /*002c*/ 	.byte	0x04, 0x17
        /*002e*/ 	.short	(.L_10107 - .L_10106)
.L_10106:
        /*0030*/ 	.word	0x00000000
        /*0034*/ 	.short	0x0012
        /*0036*/ 	.short	0x0074
        /*0038*/ 	.byte	0x00, 0xf0, 0x11, 0x00


	//----- nvinfo : EIATTR_KPARAM_INFO
	.align		4
.L_10107:
        /*003c*/ 	.byte	0x04, 0x17
        /*003e*/ 	.short	(.L_10109 - .L_10108)
.L_10108:
        /*0040*/ 	.word	0x00000000
        /*0044*/ 	.short	0x0011
        /*0046*/ 	.short	0x0070
        /*0048*/ 	.byte	0x00, 0xf0, 0x11, 0x00


	//----- nvinfo : EIATTR_KPARAM_INFO
	.align		4
.L_10109:
        /*004c*/ 	.byte	0x04, 0x17
        /*004e*/ 	.short	(.L_10111 - .L_10110)
.L_10110:
        /*0050*/ 	.word	0x00000000
        /*0054*/ 	.short	0x0010
        /*0056*/ 	.short	0x006c
        /*0058*/ 	.byte	0x00, 0xf0, 0x11, 0x00


	//----- nvinfo : EIATTR_KPARAM_INFO
	.align		4
.L_10111:
        /*005c*/ 	.byte	0x04, 0x17
        /*005e*/ 	.short	(.L_10113 - .L_10112)
.L_10112:
        /*0060*/ 	.word	0x00000000
        /*0064*/ 	.short	0x000f
        /*0066*/ 	.short	0x0068
        /*0068*/ 	.byte	0x00, 0xf0, 0x11, 0x00


	//----- nvinfo : EIATTR_KPARAM_INFO
	.align		4
.L_10113:
        /*006c*/ 	.byte	0x04, 0x17
        /*006e*/ 	.short	(.L_10115 - .L_10114)
.L_10114:
        /*0070*/ 	.word	0x00000000
        /*0074*/ 	.short	0x000e
        /*0076*/ 	.short	0x0060
        /*0078*/ 	.byte	0x00, 0xf0, 0x21, 0x00


	//----- nvinfo : EIATTR_KPARAM_INFO
	.align		4
.L_10115:
        /*007c*/ 	.byte	0x04, 0x17
        /*007e*/ 	.short	(.L_10117 - .L_10116)
.L_10116:
        /*0080*/ 	.word	0x00000000
        /*0084*/ 	.short	0x000d
        /*0086*/ 	.short	0x0058
        /*0088*/ 	.byte	0x00, 0xf0, 0x21, 0x00


	//----- nvinfo : EIATTR_KPARAM_INFO
	.align		4
.L_10117:
        /*008c*/ 	.byte	0x04, 0x17
        /*008e*/ 	.short	(.L_10119 - .L_10118)
.L_10118:
        /*0090*/ 	.word	0x00000000
        /*0094*/ 	.short	0x000c
        /*0096*/ 	.short	0x0050
        /*0098*/ 	.byte	0x00, 0xf0, 0x11, 0x00


	//----- nvinfo : EIATTR_KPARAM_INFO
	.align		4
.L_10119:
        /*009c*/ 	.byte	0x04, 0x17
        /*009e*/ 	.short	(.L_10121 - .L_10120)
.L_10120:
        /*00a0*/ 	.word	0x00000000
        /*00a4*/ 	.short	0x000b
        /*00a6*/ 	.short	0x004c
        /*00a8*/ 	.byte	0x00, 0xf0, 0x11, 0x00


	//----- nvinfo : EIATTR_KPARAM_INFO
	.align		4
.L_10121:
        /*00ac*/ 	.byte	0x04, 0x17
        /*00ae*/ 	.short	(.L_10123 - .L_10122)
.L_10122:
        /*00b0*/ 	.word	0x00000000
        /*00b4*/ 	.short	0x000a
        /*00b6*/ 	.short	0x0048
        /*00b8*/ 	.byte	0x00, 0xf0, 0x11, 0x00


	//----- nvinfo : EIATTR_KPARAM_INFO
	.align		4
.L_10123:
        /*00bc*/ 	.byte	0x04, 0x17
        /*00be*/ 	.short	(.L_10125 - .L_10124)
.L_10124:
        /*00c0*/ 	.word	0x00000000
        /*00c4*/ 	.short	0x0009
        /*00c6*/ 	.short	0x0040
        /*00c8*/ 	.byte	0x00, 0xf0, 0x21, 0x00


	//----- nvinfo : EIATTR_KPARAM_INFO
	.align		4
.L_10125:
        /*00cc*/ 	.byte	0x04, 0x17
        /*00ce*/ 	.short	(.L_10127 - .L_10126)
.L_10126:
        /*00d0*/ 	.word	0x00000000
        /*00d4*/ 	.short	0x0008
        /*00d6*/ 	.short	0x0038
        /*00d8*/ 	.byte	0x00, 0xf0, 0x11, 0x00


	//----- nvinfo : EIATTR_KPARAM_INFO
	.align		4
.L_10127:
        /*00dc*/ 	.byte	0x04, 0x17
        /*00de*/ 	.short	(.L_10129 - .L_10128)
.L_10128:
        /*00e0*/ 	.word	0x00000000
        /*00e4*/ 	.short	0x0007
        /*00e6*/ 	.short	0x0030
        /*00e8*/ 	.byte	0x00, 0xf0, 0x21, 0x00


	//----- nvinfo : EIATTR_KPARAM_INFO
	.align		4
.L_10129:
        /*00ec*/ 	.byte	0x04, 0x17
        /*00ee*/ 	.short	(.L_10131 - .L_10130)
.L_10130:
        /*00f0*/ 	.word	0x00000000
        /*00f4*/ 	.short	0x0006
        /*00f6*/ 	.short	0x0028
        /*00f8*/ 	.byte	0x00, 0xf0, 0x21, 0x00


	//----- nvinfo : EIATTR_KPARAM_INFO
	.align		4
.L_10131:
        /*00fc*/ 	.byte	0x04, 0x17
        /*00fe*/ 	.short	(.L_10133 - .L_10132)
.L_10132:
        /*0100*/ 	.word	0x00000000
        /*0104*/ 	.short	0x0005
        /*0106*/ 	.short	0x0024
        /*0108*/ 	.byte	0x00, 0xf0, 0x11, 0x00


	//----- nvinfo : EIATTR_KPARAM_INFO
	.align		4
.L_10133:
        /*010c*/ 	.byte	0x04, 0x17
        /*010e*/ 	.short	(.L_10135 - .L_10134)
.L_10134:
        /*0110*/ 	.word	0x00000000
        /*0114*/ 	.short	0x0004
        /*0116*/ 	.short	0x0020
        /*0118*/ 	.byte	0x00, 0xf0, 0x11, 0x00


	//----- nvinfo : EIATTR_KPARAM_INFO
	.align		4
.L_10135:
        /*011c*/ 	.byte	0x04, 0x17
        /*011e*/ 	.short	(.L_10137 - .L_10136)
.L_10136:
        /*0120*/ 	.word	0x00000000
        /*0124*/ 	.short	0x0003
        /*0126*/ 	.short	0x0018
        /*0128*/ 	.byte	0x00, 0xf0, 0x21, 0x00


	//----- nvinfo : EIATTR_KPARAM_INFO
	.align		4
.L_10137:
        /*012c*/ 	.byte	0x04, 0x17
        /*012e*/ 	.short	(.L_10139 - .L_10138)
.L_10138:
        /*0130*/ 	.word	0x00000000
        /*0134*/ 	.short	0x0002
        /*0136*/ 	.short	0x0010
        /*0138*/ 	.byte	0x00, 0xf0, 0x21, 0x00


	//----- nvinfo : EIATTR_KPARAM_INFO
	.align		4
.L_10139:
        /*013c*/ 	.byte	0x04, 0x17
        /*013e*/ 	.short	(.L_10141 - .L_10140)
.L_10140:
        /*0140*/ 	.word	0x00000000
        /*0144*/ 	.short	0x0001
        /*0146*/ 	.short	0x0008
        /*0148*/ 	.byte	0x00, 0xf0, 0x21, 0x00


	//----- nvinfo : EIATTR_KPARAM_INFO
	.align		4
.L_10141:
        /*014c*/ 	.byte	0x04, 0x17
        /*014e*/ 	.short	(.L_10143 - .L_10142)
.L_10142:
        /*0150*/ 	.word	0x00000000
        /*0154*/ 	.short	0x0000
        /*0156*/ 	.short	0x0000
        /*0158*/ 	.byte	0x00, 0xf0, 0x21, 0x00


	//----- nvinfo : EIATTR_MAXREG_COUNT
	.align		4
.L_10143:
        /*015c*/ 	.byte	0x03, 0x1b
        /*015e*/ 	.short	0x00ff


	//----- nvinfo : EIATTR_NUM_BARRIERS
	.align		4
        /*0160*/ 	.byte	0x02, 0x4c
        /*0162*/ 	.byte	0x01
	.zero		1


	//----- nvinfo : EIATTR_EXTERNS
	.align		4
        /*0164*/ 	.byte	0x04, 0x0f
        /*0166*/ 	.short	(.L_10145 - .L_10144)


	//   ....[0]....
	.align		4
.L_10144:
        /*0168*/ 	.word	index@(__assertfail)


	//----- nvinfo : EIATTR_MERCURY_ISA_VERSION
	.align		4
.L_10145:
        /*016c*/ 	.byte	0x03, 0x5f
        /*016e*/ 	.short	0x0000


	//----- nvinfo : EIATTR_COOP_GROUP_MASK_REGIDS
	.align		4
        /*0170*/ 	.byte	0x04, 0x29
        /*0172*/ 	.short	(.L_10147 - .L_10146)


	//   ....[0]....
.L_10146:
        /*0174*/ 	.word	0xffffffff


	//   ....[1]....
        /*0178*/ 	.word	0xffffffff


	//   ....[2]....
        /*017c*/ 	.word	0xffffffff


	//   ....[3]....
        /*0180*/ 	.word	0xffffffff


	//   ....[4]....
        /*0184*/ 	.word	0xffffffff


	//   ....[5]....
        /*0188*/ 	.word	0xffffffff


	//   ....[6]....
        /*018c*/ 	.word	0xffffffff


	//   ....[7]....
        /*0190*/ 	.word	0xffffffff


	//   ....[8]....
        /*0194*/ 	.word	0xffffffff


	//   ....[9]....
        /*0198*/ 	.word	0xffffffff


	//   ....[10]....
        /*019c*/ 	.word	0xffffffff


	//   ....[11]....
        /*01a0*/ 	.word	0xffffffff


	//   ....[12]....
        /*01a4*/ 	.word	0xffffffff


	//   ....[13]....
        /*01a8*/ 	.word	0xffffffff


	//   ....[14]....
        /*01ac*/ 	.word	0xffffffff


	//   ....[15]....
        /*01b0*/ 	.word	0xffffffff


	//   ....[16]....
        /*01b4*/ 	.word	0xffffffff


	//   ....[17]....
        /*01b8*/ 	.word	0xffffffff


	//   ....[18]....
        /*01bc*/ 	.word	0xffffffff


	//   ....[19]....
        /*01c0*/ 	.word	0xffffffff


	//----- nvinfo : EIATTR_COOP_GROUP_INSTR_OFFSETS
	.align		4
.L_10147:
        /*01c4*/ 	.byte	0x04, 0x28
        /*01c6*/ 	.short	(.L_10149 - .L_10148)


	//   ....[0]....
.L_10148:
        /*01c8*/ 	.word	0x000001d0


	//   ....[1]....
        /*01cc*/ 	.word	0x000001f0


	//   ....[2]....
        /*01d0*/ 	.word	0x00000210


	//   ....[3]....
        /*01d4*/ 	.word	0x00000230


	//   ....[4]....
        /*01d8*/ 	.word	0x000002d0


	//   ....[5]....
        /*01dc*/ 	.word	0x000002f0


	//   ....[6]....
        /*01e0*/ 	.word	0x00000320


	//   ....[7]....
        /*01e4*/ 	.word	0x000010e0


	//   ....[8]....
        /*01e8*/ 	.word	0x00001140


	//   ....[9]....
        /*01ec*/ 	.word	0x00001170


	//   ....[10]....
        /*01f0*/ 	.word	0x00001190


	//   ....[11]....
        /*01f4*/ 	.word	0x000011b0


	//   ....[12]....
        /*01f8*/ 	.word	0x00001200


	//   ....[13]....
        /*01fc*/ 	.word	0x00001220


	//   ....[14]....
        /*0200*/ 	.word	0x00001240


	//   ....[15]....
        /*0204*/ 	.word	0x000035f0


	//   ....[16]....
        /*0208*/ 	.word	0x00003660


	//   ....[17]....
        /*020c*/ 	.word	0x000036c0


	//   ....[18]....
        /*0210*/ 	.word	0x00003720


	//   ....[19]....
        /*0214*/ 	.word	0x00003780


	//----- nvinfo : EIATTR_SYSCALL_OFFSETS
	.align		4
.L_10149:
        /*0218*/ 	.byte	0x04, 0x46
        /*021a*/ 	.short	(.L_10151 - .L_10150)


	//   ....[0]....
.L_10150:
        /*021c*/ 	.word	0x00003580


	//----- nvinfo : EIATTR_EXIT_INSTR_OFFSETS
	.align		4
.L_10151:
        /*0220*/ 	.byte	0x04, 0x1c
        /*0222*/ 	.short	(.L_10153 - .L_10152)


	//   ....[0]....
.L_10152:
        /*0224*/ 	.word	0x000028b0


	//   ....[1]....
        /*0228*/ 	.word	0x000028c0


	//   ....[2]....
        /*022c*/ 	.word	0x00003450


	//   ....[3]....
        /*0230*/ 	.word	0x00003590


	//----- nvinfo : EIATTR_CTAIDZ_USED
	.align		4
.L_10153:
        /*0234*/ 	.byte	0x01, 0x04
	.zero		2


	//----- nvinfo : EIATTR_CRS_STACK_SIZE
	.align		4
        /*0238*/ 	.byte	0x04, 0x1e
        /*023a*/ 	.short	(.L_10155 - .L_10154)
.L_10154:
        /*023c*/ 	.word	0x00000000
.L_10155:


//--------------------- .nv.info._ZN4vllm25paged_attention_v1_kernelIfhLi96ELi32ELi128ELNS_18Fp8KVCacheDataTypeE2ELb0EEEvPT_PKS2_PKT0_S8_ifPKiSA_iPKfiiiSC_SC_iiiii --------------------------
	.section	.nv.info._ZN4vllm25paged_attention_v1_kernelIfhLi96ELi32ELi128ELNS_18Fp8KVCacheDataTypeE2ELb0EEEvPT_PKS2_PKT0_S8_ifPKiSA_iPKfiiiSC_SC_iiiii,"",@"SHT_CUDA_INFO"
	.sectionflags	@""
	.align	4


	//----- nvinfo : EIATTR_CUDA_API_VERSION
	.align		4
        /*0000*/ 	.byte	0x04, 0x37
        /*0002*/ 	.short	(.L_10157 - .L_10156)
.L_10156:
        /*0004*/ 	.word	0x00000082


	//----- nvinfo : EIATTR_SW2861232_WAR
	.align		4
.L_10157:
        /*0008*/ 	.byte	0x01, 0x35
	.zero		2


	//----- nvinfo : EIATTR_PARAM_CBANK
	.align		4
        /*000c*/ 	.byte	0x04, 0x0a
        /*000e*/ 	.short	(.L_10159 - .L_10158)
	.align		4
.L_10158:
        /*0010*/ 	.word	index@(.nv.constant0._ZN4vllm25paged_attention_v1_kernelIfhLi96ELi32ELi128ELNS_18Fp8KVCacheDataTypeE2ELb0EEEvPT_PKS2_PKT0_S8_ifPKiSA_iPKfiiiSC_SC_iiiii)
        /*0014*/ 	.short	0x0160
        /*0016*/ 	.short	0x007c


	//----- nvinfo : EIATTR_CBANK_PARAM_SIZE
	.align		4
.L_10159:
        /*0018*/ 	.byte	0x03, 0x19
        /*001a*/ 	.short	0x007c


	//----- nvinfo : EIATTR_KPARAM_INFO
	.align		4
        /*001c*/ 	.byte	0x04, 0x17
        /*001e*/ 	.short	(.L_10161 - .L_10160)
.L_10160:
        /*0020*/ 	.word	0x00000000
        /*0024*/ 	.short	0x0013
        /*0026*/ 	.short	0x0078
        /*0028*/ 	.byte	0x00, 0xf0, 0x11, 0x00


	//----- nvinfo : EIATTR_KPARAM_INFO
	.align		4
.L_10161:
        /*002c*/ 	.byte	0x04, 0x17
        /*002e*/ 	.short	(.L_10163 - .L_10162)
.L_10162:
        /*0030*/ 	.word	0x00000000
        /*0034*/ 	.short	0x0012
        /*0036*/ 	.short	0x0074
        /*0038*/ 	.byte	0x00, 0xf0, 0x11, 0x00


	//----- nvinfo : EIATTR_KPARAM_INFO
	.align		4
.L_10163:
        /*003c*/ 	.byte	0x04, 0x17
        /*003e*/ 	.short	(.L_10165 - .L_10164)
.L_10164:
        /*0040*/ 	.word	0x00000000
        /*0044*/ 	.short	0x0011
        /*0046*/ 	.short	0x0070
        /*0048*/ 	.byte	0x00, 0xf0, 0x11, 0x00


	//----- nvinfo : EIATTR_KPARAM_INFO
	.align		4
.L_10165:
        /*004c*/ 	.byte	0x04, 0x17
        /*004e*/ 	.short	(.L_10167 - .L_10166)
.L_10166:
        /*0050*/ 	.word	0x00000000
        /*0054*/ 	.short	0x0010
        /*0056*/ 	.short	0x006c
        /*0058*/ 	.byte	0x00, 0xf0, 0x11, 0x00


	//----- nvinfo : EIATTR_KPARAM_INFO
	.align		4
.L_10167:
        /*005c*/ 	.byte	0x04, 0x17
        /*005e*/ 	.short	(.L_10169 - .L_10168)
.L_10168:
        /*0060*/ 	.word	0x00000000
        /*0064*/ 	.short	0x000f
        /*0066*/ 	.short	0x0068
        /*0068*/ 	.byte	0x00, 0xf0, 0x11, 0x00


	//----- nvinfo : EIATTR_KPARAM_INFO
	.align		4
.L_10169:
        /*006c*/ 	.byte	0x04, 0x17
        /*006e*/ 	.short	(.L_10171 - .L_10170)
.L_10170:
        /*0070*/ 	.word	0x00000000
        /*0074*/ 	.short	0x000e
        /*0076*/ 	.short	0x0060
        /*0078*/ 	.byte	0x00, 0xf0, 0x21, 0x00


	//----- nvinfo : EIATTR_KPARAM_INFO
	.align		4
.L_10171:
        /*007c*/ 	.byte	0x04, 0x17
        /*007e*/ 	.short	(.L_10173 - .L_10172)
.L_10172:
        /*0080*/ 	.word	0x00000000
        /*0084*/ 	.short	0x000d
        /*0086*/ 	.short	0x0058
        /*0088*/ 	.byte	0x00, 0xf0, 0x21, 0x00


	//----- nvinfo : EIATTR_KPARAM_INFO
	.align		4
.L_10173:
        /*008c*/ 	.byte	0x04, 0x17
        /*008e*/ 	.short	(.L_10175 - .L_10174)
.L_10174:
        /*0090*/ 	.word	0x00000000
        /*0094*/ 	.short	0x000c
        /*0096*/ 	.short	0x0050
        /*0098*/ 	.byte	0x00, 0xf0, 0x11, 0x00


	//----- nvinfo : EIATTR_KPARAM_INFO
	.align		4
.L_10175:
        /*009c*/ 	.byte	0x04, 0x17
        /*009e*/ 	.short	(.L_10177 - .L_10176)
.L_10176:
        /*00a0*/ 	.word	0x00000000
        /*00a4*/ 	.short	0x000b
        /*00a6*/ 	.short	0x004c
        /*00a8*/ 	.byte	0x00, 0xf0, 0x11, 0x00


	//----- nvinfo : EIATTR_KPARAM_INFO
	.align		4
.L_10177:
        /*00ac*/ 	.byte	0x04, 0x17
        /*00ae*/ 	.short	(.L_10179 - .L_10178)
.L_10178:
        /*00b0*/ 	.word	0x00000000
        /*00b4*/ 	.short	0x000a
        /*00b6*/ 	.short	0x0048
        /*00b8*/ 	.byte	0x00, 0xf0, 0x11, 0x00


	//----- nvinfo : EIATTR_KPARAM_INFO
	.align		4
.L_10179:
        /*00bc*/ 	.byte	0x04, 0x17
        /*00be*/ 	.short	(.L_10181 - .L_10180)
.L_10180:
        /*00c0*/ 	.word	0x00000000
        /*00c4*/ 	.short	0x0009
        /*00c6*/ 	.short	0x0040
        /*00c8*/ 	.byte	0x00, 0xf0, 0x21, 0x00


	//----- nvinfo : EIATTR_KPARAM_INFO
	.align		4
.L_10181:
        /*00cc*/ 	.byte	0x04, 0x17
        /*00ce*/ 	.short	(.L_10183 - .L_10182)
.L_10182:
        /*00d0*/ 	.word	0x00000000
        /*00d4*/ 	.short	0x0008
        /*00d6*/ 	.short	0x0038
        /*00d8*/ 	.byte	0x00, 0xf0, 0x11, 0x00


	//----- nvinfo : EIATTR_KPARAM_INFO
	.align		4
.L_10183:
        /*00dc*/ 	.byte	0x04, 0x17
        /*00de*/ 	.short	(.L_10185 - .L_10184)
.L_10184:
        /*00e0*/ 	.word	0x00000000
        /*00e4*/ 	.short	0x0007
        /*00e6*/ 	.short	0x0030
        /*00e8*/ 	.byte	0x00, 0xf0, 0x21, 0x00


	//----- nvinfo : EIATTR_KPARAM_INFO
	.align		4
.L_10185:
        /*00ec*/ 	.byte	0x04, 0x17
        /*00ee*/ 	.short	(.L_10187 - .L_10186)
.L_10186:
        /*00f0*/ 	.word	0x00000000
        /*00f4*/ 	.short	0x0006
        /*00f6*/ 	.short	0x0028
        /*00f8*/ 	.byte	0x00, 0xf0, 0x21, 0x00


	//----- nvinfo : EIATTR_KPARAM_INFO
	.align		4
.L_10187:
        /*00fc*/ 	.byte	0x04, 0x17
        /*00fe*/ 	.short	(.L_10189 - .L_10188)
.L_10188:
        /*0100*/ 	.word	0x00000000
        /*0104*/ 	.short	0x0005
        /*0106*/ 	.short	0x0024
        /*0108*/ 	.byte	0x00, 0xf0, 0x11, 0x00


	//----- nvinfo : EIATTR_KPARAM_INFO
	.align		4
.L_10189:
        /*010c*/ 	.byte	0x04, 0x17
        /*010e*/ 	.short	(.L_10191 - .L_10190)
.L_10190:
        /*0110*/ 	.word	0x00000000
        /*0114*/ 	.short	0x0004
        /*0116*/ 	.short	0x0020
        /*0118*/ 	.byte	0x00, 0xf0, 0x11, 0x00


	//----- nvinfo : EIATTR_KPARAM_INFO
	.align		4
.L_10191:
        /*011c*/ 	.byte	0x04, 0x17
        /*011e*/ 	.short	(.L_10193 - .L_10192)
.L_10192:
        /*0120*/ 	.word	0x00000000
        /*0124*/ 	.short	0x0003
        /*0126*/ 	.short	0x0018
        /*0128*/ 	.byte	0x00, 0xf0, 0x21, 0x00


	//----- nvinfo : EIATTR_KPARAM_INFO
	.align		4
.L_10193:
        /*012c*/ 	.byte	0x04, 0x17
        /*012e*/ 	.short	(.L_10195 - .L_10194)
.L_10194:
        /*0130*/ 	.word	0x00000000
        /*0134*/ 	.short	0x0002
        /*0136*/ 	.short	0x0010
        /*0138*/ 	.byte	0x00, 0xf0, 0x21, 0x00


	//----- nvinfo : EIATTR_KPARAM_INFO
	.align		4
.L_10195:
        /*013c*/ 	.byte	0x04, 0x17
        /*013e*/ 	.short	(.L_10197 - .L_10196)
.L_10196:
        /*0140*/ 	.word	0x00000000
        /*0144*/ 	.short	0x0001
        /*0146*/ 	.short	0x0008
        /*0148*/ 	.byte	0x00, 0xf0, 0x21, 0x00


	//----- nvinfo : EIATTR_KPARAM_INFO
	.align		4
.L_10197:
        /*014c*/ 	.byte	0x04, 0x17
        /*014e*/ 	.short	(.L_10199 - .L_10198)
.L_10198:
        /*0150*/ 	.word	0x00000000
        /*0154*/ 	.short	0x0000
        /*0156*/ 	.short	0x0000
        /*0158*/ 	.byte	0x00, 0xf0, 0x21, 0x00


	//----- nvinfo : EIATTR_MAXREG_COUNT
	.align		4
.L_10199:
        /*015c*/ 	.byte	0x03, 0x1b
        /*015e*/ 	.short	0x00ff


	//----- nvinfo : EIATTR_NUM_BARRIERS
	.align		4
        /*0160*/ 	.byte	0x02, 0x4c
        /*0162*/ 	.byte	0x01
	.zero		1


	//----- nvinfo : EIATTR_EXTERNS
	.align		4
        /*0164*/ 	.byte	0x04, 0x0f
        /*0166*/ 	.short	(.L_10201 - .L_10200)


	//   ....[0]....
	.align		4
.L_10200:
        /*0168*/ 	.word	index@(__assertfail)


	//----- nvinfo : EIATTR_MERCURY_ISA_VERSION
	.align		4
.L_10201:
        /*016c*/ 	.byte	0x03, 0x5f
        /*016e*/ 	.short	0x0000


	//----- nvinfo : EIATTR_COOP_GROUP_MASK_REGIDS
	.align		4
        /*0170*/ 	.byte	0x04, 0x29
        /*0172*/ 	.short	(.L_10203 - .L_10202)


	//   ....[0]....
.L_10202:
        /*0174*/ 	.word	0xffffffff


	//   ....[1]....
        /*0178*/ 	.word	0xffffffff


	//   ....[2]....
        /*017c*/ 	.word	0xffffffff


	//   ....[3]....
        /*0180*/ 	.word	0xffffffff


	//   ....[4]....
        /*0184*/ 	.word	0xffffffff


	//   ....[5]....
        /*0188*/ 	.word	0xffffffff


	//   ....[6]....
        /*018c*/ 	.word	0xffffffff


	//   ....[7]....
        /*0190*/ 	.word	0xffffffff


	//   ....[8]....
        /*0194*/ 	.word	0xffffffff


	//   ....[9]....
        /*0198*/ 	.word	0xffffffff


	//   ....[10]....
        /*019c*/ 	.word	0xffffffff


	//   ....[11]....
        /*01a0*/ 	.word	0xffffffff


	//   ....[12]....
        /*01a4*/ 	.word	0xffffffff


	//   ....[13]....
        /*01a8*/ 	.word	0xffffffff


	//   ....[14]....
        /*01ac*/ 	.word	0xffffffff


	//   ....[15]....
        /*01b0*/ 	.word	0xffffffff


	//   ....[16]....
        /*01b4*/ 	.word	0xffffffff


	//   ....[17]....
        /*01b8*/ 	.word	0xffffffff


	//   ....[18]....
        /*01bc*/ 	.word	0xffffffff


	//   ....[19]....
        /*01c0*/ 	.word	0xffffffff


	//----- nvinfo : EIATTR_COOP_GROUP_INSTR_OFFSETS
	.align		4
.L_10203:
        /*01c4*/ 	.byte	0x04, 0x28
        /*01c6*/ 	.short	(.L_10205 - .L_10204)


	//   ....[0]....
.L_10204:
        /*01c8*/ 	.word	0x000001d0


	//   ....[1]....
        /*01cc*/ 	.word	0x000001f0


	//   ....[2]....
        /*01d0*/ 	.word	0x00000210


	//   ....[3]....
        /*01d4*/ 	.word	0x00000230


	//   ....[4]....
        /*01d8*/ 	.word	0x000002d0


	//   ....[5]....
        /*01dc*/ 	.word	0x00000300


	//   ....[6]....
        /*01e0*/ 	.word	0x00000320


	//   ....[7]....
        /*01e4*/ 	.word	0x000010e0


	//   ....[8]....
        /*01e8*/ 	.word	0x00001140


	//   ....[9]....
        /*01ec*/ 	.word	0x00001170


	//   ....[10]....
        /*01f0*/ 	.word	0x00001190


	//   ....[11]....
        /*01f4*/ 	.word	0x000011b0


	//   ....[12]....
        /*01f8*/ 	.word	0x00001200


	//   ....[13]....
        /*01fc*/ 	.word	0x00001220


	//   ....[14]....
        /*0200*/ 	.word	0x00001240


	//   ....[15]....
        /*0204*/ 	.word	0x00003210


	//   ....[16]....
        /*0208*/ 	.word	0x00003290


	//   ....[17]....
        /*020c*/ 	.word	0x000032f0


	//   ....[18]....
        /*0210*/ 	.word	0x00003350


	//   ....[19]....
        /*0214*/ 	.word	0x000033b0


	//----- nvinfo : EIATTR_SYSCALL_OFFSETS
	.align		4
.L_10205:
        /*0218*/ 	.byte	0x04, 0x46
        /*021a*/ 	.short	(.L_10207 - .L_10206)


	//   ....[0]....
.L_10206:
        /*021c*/ 	.word	0x000031a0


	//----- nvinfo : EIATTR_EXIT_INSTR_OFFSETS
	.align		4
.L_10207:
        /*0220*/ 	.byte	0x04, 0x1c
        /*0222*/ 	.short	(.L_10209 - .L_10208)


	//   ....[0]....
.L_10208:
        /*0224*/ 	.word	0x00002680


	//   ....[1]....
        /*0228*/ 	.word	0x00002690


	//   ....[2]....
        /*022c*/ 	.word	0x00003070


	//   ....[3]....
        /*0230*/ 	.word	0x000031b0


	//----- nvinfo : EIATTR_CTAIDZ_USED
	.align		4
.L_10209:
        /*0234*/ 	.byte	0x01, 0x04
	.zero		2


	//----- nvinfo : EIATTR_CRS_STACK_SIZE
	.align		4
        /*0238*/ 	.byte	0x04, 0x1e
        /*023a*/ 	.short	(.L_10211 - .L_10210)
.L_10210:
        /*023c*/ 	.word	0x00000000
.L_10211:


//--------------------- .nv.info._ZN4vllm25paged_attention_v1_kernelIfhLi80ELi32ELi128ELNS_18Fp8KVCacheDataTypeE2ELb0EEEvPT_PKS2_PKT0_S8_ifPKiSA_iPKfiiiSC_SC_iiiii --------------------------
	.section	.nv.info._ZN4vllm25paged_attention_v1_kernelIfhLi80ELi32ELi128ELNS_18Fp8KVCacheDataTypeE2ELb0EEEvPT_PKS2_PKT0_S8_ifPKiSA_iPKfiiiSC_SC_iiiii,"",@"SHT_CUDA_INFO"
	.sectionflags	@""
	.align	4


	//----- nvinfo : EIATTR_CUDA_API_VERSION
	.align		4
        /*0000*/ 	.byte	0x04, 0x37
        /*0002*/ 	.short	(.L_10213 - .L_10212)
.L_10212:
        /*0004*/ 	.word	0x00000082


	//----- nvinfo : EIATTR_SW2861232_WAR
	.align		4
.L_10213:
        /*0008*/ 	.byte	0x01, 0x35
	.zero		2


	//----- nvinfo : EIATTR_PARAM_CBANK
	.align		4
        /*000c*/ 	.byte	0x04, 0x0a
        /*000e*/ 	.short	(.L_10215 - .L_10214)
	.align		4
.L_10214:
        /*0010*/ 	.word	index@(.nv.constant0._ZN4vllm25paged_attention_v1_kernelIfhLi80ELi32ELi128ELNS_18Fp8KVCacheDataTypeE2ELb0EEEvPT_PKS2_PKT0_S8_ifPKiSA_iPKfiiiSC_SC_iiiii)
        /*0014*/ 	.short	0x0160
        /*0016*/ 	.short	0x007c


	//----- nvinfo : EIATTR_CBANK_PARAM_SIZE
	.align		4
.L_10215:
        /*0018*/ 	.byte	0x03, 0x19
        /*001a*/ 	.short	0x007c


	//----- nvinfo : EIATTR_KPARAM_INFO
	.align		4
        /*001c*/ 	.byte	0x04, 0x17
        /*001e*/ 	.short	(.L_10217 - .L_10216)
.L_10216:
        /*0020*/ 	.word	0x00000000
        /*0024*/ 	.short	0x0013
        /*0026*/ 	.short	0x0078
        /*0028*/ 	.byte	0x00, 0xf0, 0x11, 0x00


	//----- nvinfo : EIATTR_KPARAM_INFO
	.align		4
.L_10217:
        /*002c*/ 	.byte	0x04, 0x17
        /*002e*/ 	.short	(.L_10219 - .L_10218)
.L_10218:
        /*0030*/ 	.word	0x00000000
        /*0034*/ 	.short	0x0012
        /*0036*/ 	.short	0x0074
        /*0038*/ 	.byte	0x00, 0xf0, 0x11, 0x00


	//----- nvinfo : EIATTR_KPARAM_INFO
	.align		4
.L_10219:
        /*003c*/ 	.byte	0x04, 0x17
        /*003e*/ 	.short	(.L_10221 - .L_10220)
.L_10220:
        /*0040*/ 	.word	0x00000000
        /*0044*/ 	.short	0x0011
        /*0046*/ 	.short	0x0070
        /*0048*/ 	.byte	0x00, 0xf0, 0x11, 0x00


	//----- nvinfo : EIATTR_KPARAM_INFO
	.align		4
.L_10221:
        /*004c*/ 	.byte	0x04, 0x17
        /*004e*/ 	.short	(.L_10223 - .L_10222)
.L_10222:
        /*0050*/ 	.word	0x00000000
        /*0054*/ 	.short	0x0010
        /*0056*/ 	.short	0x006c
        /*0058*/ 	.byte	0x00, 0xf0, 0x11, 0x00


	//----- nvinfo : EIATTR_KPARAM_INFO
	.align		4
.L_10223:
        /*005c*/ 	.byte	0x04, 0x17
        /*005e*/ 	.short	(.L_10225 - .L_10224)
.L_10224:
        /*0060*/ 	.word	0x00000000
        /*0064*/ 	.short	0x000f
        /*0066*/ 	.short	0x0068
        /*0068*/ 	.byte	0x00, 0xf0, 0x11, 0x00


	//----- nvinfo : EIATTR_KPARAM_INFO
	.align		4
.L_10225:
        /*006c*/ 	.byte	0x04, 0x17
        /*006e*/ 	.short	(.L_10227 - .L_10226)
.L_10226:
        /*0070*/ 	.word	0x00000000
        /*0074*/ 	.short	0x000e
        /*0076*/ 	.short	0x0060
        /*0078*/ 	.byte	0x00, 0xf0, 0x21, 0x00


	//----- nvinfo : EIATTR_KPARAM_INFO
	.align		4
.L_10227:
        /*007c*/ 	.byte	0x04, 0x17
        /*007e*/ 	.short	(.L_10229 - .L_10228)
.L_10228:
        /*0080*/ 	.word	0x00000000
        /*0084*/ 	.short	0x000d
        /*0086*/ 	.short	0x0058
        /*0088*/ 	.byte	0x00, 0xf0, 0x21, 0x00


	//----- nvinfo : EIATTR_KPARAM_INFO
	.align		4
.L_10229:
        /*008c*/ 	.byte	0x04, 0x17
        /*008e*/ 	.short	(.L_10231 - .L_10230)
.L_10230:
        /*0090*/ 	.word	0x00000000
        /*0094*/ 	.short	0x000c
        /*0096*/ 	.short	0x0050
        /*0098*/ 	.byte	0x00, 0xf0, 0x11, 0x00


	//----- nvinfo : EIATTR_KPARAM_INFO
	.align		4
.L_10231:
        /*009c*/ 	.byte	0x04, 0x17
        /*009e*/ 	.short	(.L_10233 - .L_10232)
.L_10232:
        /*00a0*/ 	.word	0x00000000
        /*00a4*/ 	.short	0x000b
        /*00a6*/ 	.short	0x004c
        /*00a8*/ 	.byte	0x00, 0xf0, 0x11, 0x00


	//----- nvinfo : EIATTR_KPARAM_INFO
	.align		4
.L_10233:
        /*00ac*/ 	.byte	0x04, 0x17
        /*00ae*/ 	.short	(.L_10235 - .L_10234)
.L_10234:
        /*00b0*/ 	.word	0x00000000
        /*00b4*/ 	.short	0x000a
        /*00b6*/ 	.short	0x0048
        /*00b8*/ 	.byte	0x00, 0xf0, 0x11, 0x00


	//----- nvinfo : EIATTR_KPARAM_INFO
	.align		4
.L_10235:
        /*00bc*/ 	.byte	0x04, 0x17
        /*00be*/ 	.short	(.L_10237 - .L_10236)
.L_10236:
        /*00c0*/ 	.word	0x00000000
        /*00c4*/ 	.short	0x0009
        /*00c6*/ 	.short	0x0040
        /*00c8*/ 	.byte	0x00, 0xf0, 0x21, 0x00


	//----- nvinfo : EIATTR_KPARAM_INFO
	.align		4
.L_10237:
        /*00cc*/ 	.byte	0x04, 0x17
        /*00ce*/ 	.short	(.L_10239 - .L_10238)
.L_10238:
        /*00d0*/ 	.word	0x00000000
        /*00d4*/ 	.short	0x0008
        /*00d6*/ 	.short	0x0038
        /*00d8*/ 	.byte	0x00, 0xf0, 0x11, 0x00


	//----- nvinfo : EIATTR_KPARAM_INFO
	.align		4
.L_10239:
        /*00dc*/ 	.byte	0x04, 0x17
        /*00de*/ 	.short	(.L_10241 - .L_10240)
.L_10240:
        /*00e0*/ 	.word	0x00000000
        /*00e4*/ 	.short	0x0007
        /*00e6*/ 	.short	0x0030
        /*00e8*/ 	.byte	0x00, 0xf0, 0x21, 0x00


	//----- nvinfo : EIATTR_KPARAM_INFO
	.align		4
.L_10241:
        /*00ec*/ 	.byte	0x04, 0x17
        /*00ee*/ 	.short	(.L_10243 - .L_10242)
.L_10242:
        /*00f0*/ 	.word	0x00000000
        /*00f4*/ 	.short	0x0006
        /*00f6*/ 	.short	0x0028
        /*00f8*/ 	.byte	0x00, 0xf0, 0x21, 0x00


	//----- nvinfo : EIATTR_KPARAM_INFO
	.align		4
.L_10243:
        /*00fc*/ 	.byte	0x04, 0x17
        /*00fe*/ 	.short	(.L_10245 - .L_10244)
.L_10244:
        /*0100*/ 	.word	0x00000000
        /*0104*/ 	.short	0x0005
        /*0106*/ 	.short	0x0024
        /*0108*/ 	.byte	0x00, 0xf0, 0x11, 0x00


	//----- nvinfo : EIATTR_KPARAM_INFO
	.align		4
.L_10245:
        /*010c*/ 	.byte	0x04, 0x17
        /*010e*/ 	.short	(.L_10247 - .L_10246)
.L_10246:
        /*0110*/ 	.word	0x00000000
        /*0114*/ 	.short	0x0004
        /*0116*/ 	.short	0x0020
        /*0118*/ 	.byte	0x00, 0xf0, 0x11, 0x00


	//----- nvinfo : EIATTR_KPARAM_INFO
	.align		4
.L_10247:
        /*011c*/ 	.byte	0x04, 0x17
        /*011e*/ 	.short	(.L_10249 - .L_10248)
.L_10248:
        /*0120*/ 	.word	0x00000000
        /*0124*/ 	.short	0x0003
        /*0126*/ 	.short	0x0018
        /*0128*/ 	.byte	0x00, 0xf0, 0x21, 0x00


	//----- nvinfo : EIATTR_KPARAM_INFO
	.align		4
.L_10249:
        /*012c*/ 	.byte	0x04, 0x17
        /*012e*/ 	.short	(.L_10251 - .L_10250)
.L_10250:
        /*0130*/ 	.word	0x00000000
        /*0134*/ 	.short	0x0002
        /*0136*/ 	.short	0x0010
        /*0138*/ 	.byte	0x00, 0xf0, 0x21, 0x00


	//----- nvinfo : EIATTR_KPARAM_INFO
	.align		4
.L_10251:
        /*013c*/ 	.byte	0x04, 0x17
        /*013e*/ 	.short	(.L_10253 - .L_10252)
.L_10252:
        /*0140*/ 	.word	0x00000000
        /*0144*/ 	.short	0x0001
        /*0146*/ 	.short	0x0008
        /*0148*/ 	.byte	0x00, 0xf0, 0x21, 0x00


	//----- nvinfo : EIATTR_KPARAM_INFO
	.align		4
.L_10253:
        /*014c*/ 	.byte	0x04, 0x17
        /*014e*/ 	.short	(.L_10255 - .L_10254)
.L_10254:
        /*0150*/ 	.word	0x00000000
        /*0154*/ 	.short	0x0000
        /*0156*/ 	.short	0x0000
        /*0158*/ 	.byte	0x00, 0xf0, 0x21, 0x00


	//----- nvinfo : EIATTR_MAXREG_COUNT
	.align		4
.L_10255:
        /*015c*/ 	.byte	0x03, 0x1b
        /*015e*/ 	.short	0x00ff


	//----- nvinfo : EIATTR_NUM_BARRIERS
	.align		4
        /*0160*/ 	.byte	0x02, 0x4c
        /*0162*/ 	.byte	0x01
	.zero		1


	//----- nvinfo : EIATTR_EXTERNS
	.align		4
        /*0164*/ 	.byte	0x04, 0x0f
        /*0166*/ 	.short	(.L_10257 - .L_10256)


	//   ....[0]....
	.align		4
.L_10256:
        /*0168*/ 	.word	index@(__assertfail)


	//----- nvinfo : EIATTR_MERCURY_ISA_VERSION
	.align		4
.L_10257:
        /*016c*/ 	.byte	0x03, 0x5f
        /*016e*/ 	.short	0x0000


	//----- nvinfo : EIATTR_COOP_GROUP_MASK_REGIDS
	.align		4
        /*0170*/ 	.byte	0x04, 0x29
        /*0172*/ 	.short	(.L_10259 - .L_10258)


	//   ....[0]....
.L_10258:
        /*0174*/ 	.word	0xffffffff


	//   ....[1]....
        /*0178*/ 	.word	0xffffffff


	//   ....[2]....
        /*017c*/ 	.word	0xffffffff


	//   ....[3]....
        /*0180*/ 	.word	0xffffffff


	//   ....[4]....
        /*0184*/ 	.word	0xffffffff


	//   ....[5]....
        /*0188*/ 	.word	0xffffffff


	//   ....[6]....
        /*018c*/ 	.word	0xffffffff


	//   ....[7]....
        /*0190*/ 	.word	0xffffffff


	//   ....[8]....
        /*0194*/ 	.word	0xffffffff


	//   ....[9]....
        /*0198*/ 	.word	0xffffffff


	//   ....[10]....
        /*019c*/ 	.word	0xffffffff


	//   ....[11]....
        /*01a0*/ 	.word	0xffffffff


	//   ....[12]....
        /*01a4*/ 	.word	0xffffffff


	//   ....[13]....
        /*01a8*/ 	.word	0xffffffff


	//   ....[14]....
        /*01ac*/ 	.word	0xffffffff


	//   ....[15]....
        /*01b0*/ 	.word	0xffffffff


	//   ....[16]....
        /*01b4*/ 	.word	0xffffffff


	//   ....[17]....
        /*01b8*/ 	.word	0xffffffff


	//   ....[18]....
        /*01bc*/ 	.word	0xffffffff


	//   ....[19]....
        /*01c0*/ 	.word	0xffffffff


	//----- nvinfo : EIATTR_COOP_GROUP_INSTR_OFFSETS
	.align		4
.L_10259:
        /*01c4*/ 	.byte	0x04, 0x28
        /*01c6*/ 	.short	(.L_10261 - .L_10260)


	//   ....[0]....
.L_10260:
        /*01c8*/ 	.word	0x000001a0


	//   ....[1]....
        /*01cc*/ 	.word	0x000001c0


	//   ....[2]....
        /*01d0*/ 	.word	0x000001e0


	//   ....[3]....
        /*01d4*/ 	.word	0x00000200


	//   ....[4]....
        /*01d8*/ 	.word	0x000002b0


	//   ....[5]....
        /*01dc*/ 	.word	0x000002d0


	//   ....[6]....
        /*01e0*/ 	.word	0x000002f0


	//   ....[7]....
        /*01e4*/ 	.word	0x000010b0


	//   ....[8]....
        /*01e8*/ 	.word	0x00001110


	//   ....[9]....
        /*01ec*/ 	.word	0x00001140


	//   ....[10]....
        /*01f0*/ 	.word	0x00001160


	//   ....[11]....
        /*01f4*/ 	.word	0x00001180


	//   ....[12]....
        /*01f8*/ 	.word	0x000011d0


	//   ....[13]....
        /*01fc*/ 	.word	0x000011f0


	//   ....[14]....
        /*0200*/ 	.word	0x00001210


	//   ....[15]....
        /*0204*/ 	.word	0x00002ea0


	//   ....[16]....
        /*0208*/ 	.word	0x00002f00


	//   ....[17]....
        /*020c*/ 	.word	0x00002f60


	//   ....[18]....
        /*0210*/ 	.word	0x00002fc0


	//   ....[19]....
        /*0214*/ 	.word	0x00003020


	//----- nvinfo : EIATTR_SYSCALL_OFFSETS
	.align		4
.L_10261:
        /*0218*/ 	.byte	0x04, 0x46
        /*021a*/ 	.short	(.L_10263 - .L_10262)


	//   ....[0]....
.L_10262:
        /*021c*/ 	.word	0x00002e30


	//----- nvinfo : EIATTR_EXIT_INSTR_OFFSETS
	.align		4
.L_10263:
        /*0220*/ 	.byte	0x04, 0x1c
        /*0222*/ 	.short	(.L_10265 - .L_10264)


	//   ....[0]....
.L_10264:
        /*0224*/ 	.word	0x000024a0


	//   ....[1]....
        /*0228*/ 	.word	0x000024b0


	//   ....[2]....
        /*022c*/ 	.word	0x00002d00


	//   ....[3]....
        /*0230*/ 	.word	0x00002e40


	//----- nvinfo : EIATTR_CTAIDZ_USED
	.align		4
.L_10265:
        /*0234*/ 	.byte	0x01, 0x04
	.zero		2


	//----- nvinfo : EIATTR_CRS_STACK_SIZE
	.align		4
        /*0238*/ 	.byte	0x04, 0x1e
        /*023a*/ 	.short	(.L_10267 - .L_10266)
.L_10266:
        /*023c*/ 	.word	0x00000000
.L_10267:


//--------------------- .nv.info._ZN4vllm25paged_attention_v1_kernelIfhLi64ELi32ELi128ELNS_18Fp8KVCacheDataTypeE2ELb0EEEvPT_PKS2_PKT0_S8_ifPKiSA_iPKfiiiSC_SC_iiiii --------------------------
	.section	.nv.info._ZN4vllm25paged_attention_v1_kernelIfhLi64ELi32ELi128ELNS_18Fp8KVCacheDataTypeE2ELb0EEEvPT_PKS2_PKT0_S8_ifPKiSA_iPKfiiiSC_SC_iiiii,"",@"SHT_CUDA_INFO"
	.sectionflags	@""
	.align	4


	//----- nvinfo : EIATTR_CUDA_API_VERSION
	.align		4
        /*0000*/ 	.byte	0x04, 0x37
        /*0002*/ 	.short	(.L_10269 - .L_10268)
.L_10268:
        /*0004*/ 	.word	0x00000082


	//----- nvinfo : EIATTR_SW2861232_WAR
	.align		4
.L_10269:
        /*0008*/ 	.byte	0x01, 0x35
	.zero		2


	//----- nvinfo : EIATTR_PARAM_CBANK
	.align		4
        /*000c*/ 	.byte	0x04, 0x0a
        /*000e*/ 	.short	(.L_10271 - .L_10270)
	.align		4
.L_10270:
        /*0010*/ 	.word	index@(.nv.constant0._ZN4vllm25paged_attention_v1_kernelIfhLi64ELi32ELi128ELNS_18Fp8KVCacheDataTypeE2ELb0EEEvPT_PKS2_PKT0_S8_ifPKiSA_iPKfiiiSC_SC_iiiii)
        /*0014*/ 	.short	0x0160
        /*0016*/ 	.short	0x007c


	//----- nvinfo : EIATTR_CBANK_PARAM_SIZE
	.align		4
.L_10271:
        /*0018*/ 	.byte	0x03, 0x19
        /*001a*/ 	.short	0x007c


	//----- nvinfo : EIATTR_KPARAM_INFO
	.align		4
        /*001c*/ 	.byte	0x04, 0x17
        /*001e*/ 	.short	(.L_10273 - .L_10272)
.L_10272:
        /*0020*/ 	.word	0x00000000
        /*0024*/ 	.short	0x0013
        /*0026*/ 	.short	0x0078
        /*0028*/ 	.byte	0x00, 0xf0, 0x11, 0x00


	//----- nvinfo : EIATTR_KPARAM_INFO
	.align		4
.L_10273:
        /*002c*/ 	.byte	0x04, 0x17
        /*002e*/ 	.short	(.L_10275 - .L_10274)
.L_10274:
        /*0030*/ 	.word	0x00000000
        /*0034*/ 	.short	0x0012
        /*0036*/ 	.short	0x0074
        /*0038*/ 	.byte	0x00, 0xf0, 0x11, 0x00


	//----- nvinfo : EIATTR_KPARAM_INFO
	.align		4
.L_10275:
        /*003c*/ 	.byte	0x04, 0x17
        /*003e*/ 	.short	(.L_10277 - .L_10276)
.L_10276:
        /*0040*/ 	.word	0x00000000
        /*0044*/ 	.short	0x0011
        /*0046*/ 	.short	0x0070
        /*0048*/ 	.byte	0x00, 0xf0, 0x11, 0x00


	//----- nvinfo : EIATTR_KPARAM_INFO
	.align		4
.L_10277:
        /*004c*/ 	.byte	0x04, 0x17
        /*004e*/ 	.short	(.L_10279 - .L_10278)
.L_10278:
        /*0050*/ 	.word	0x00000000
        /*0054*/ 	.short	0x0010
        /*0056*/ 	.short	0x006c
        /*0058*/ 	.byte	0x00, 0xf0, 0x11, 0x00


	//----- nvinfo : EIATTR_KPARAM_INFO
	.align		4
.L_10279:
        /*005c*/ 	.byte	0x04, 0x17
        /*005e*/ 	.short	(.L_10281 - .L_10280)
.L_10280:
        /*0060*/ 	.word	0x00000000
        /*0064*/ 	.short	0x000f
        /*0066*/ 	.short	0x0068
        /*0068*/ 	.byte	0x00, 0xf0, 0x11, 0x00


	//----- nvinfo : EIATTR_KPARAM_INFO
	.align		4
.L_10281:
        /*006c*/ 	.byte	0x04, 0x17
        /*006e*/ 	.short	(.L_10283 - .L_10282)
.L_10282:
        /*0070*/ 	.word	0x00000000
        /*0074*/ 	.short	0x000e
        /*0076*/ 	.short	0x0060
        /*0078*/ 	.byte	0x00, 0xf0, 0x21, 0x00


	//----- nvinfo : EIATTR_KPARAM_INFO
	.align		4
.L_10283:
        /*007c*/ 	.byte	0x04, 0x17
        /*007e*/ 	.short	(.L_10285 - .L_10284)
.L_10284:
        /*0080*/ 	.word	0x00000000
        /*0084*/ 	.short	0x000d
        /*0086*/ 	.short	0x0058
        /*0088*/ 	.byte	0x00, 0xf0, 0x21, 0x00


	//----- nvinfo : EIATTR_KPARAM_INFO
	.align		4
.L_10285:
        /*008c*/ 	.byte	0x04, 0x17
        /*008e*/ 	.short	(.L_10287 - .L_10286)
.L_10286:
        /*0090*/ 	.word	0x00000000
        /*0094*/ 	.short	0x000c
        /*0096*/ 	.short	0x0050
        /*0098*/ 	.byte	0x00, 0xf0, 0x11, 0x00


	//----- nvinfo : EIATTR_KPARAM_INFO
	.align		4
.L_10287:
        /*009c*/ 	.byte	0x04, 0x17
        /*009e*/ 	.short	(.L_10289 - .L_10288)
.L_10288:
        /*00a0*/ 	.word	0x00000000
        /*00a4*/ 	.short	0x000b
        /*00a6*/ 	.short	0x004c
        /*00a8*/ 	.byte	0x00, 0xf0, 0x11, 0x00


	//----- nvinfo : EIATTR_KPARAM_INFO
	.align		4
.L_10289:
        /*00ac*/ 	.byte	0x04, 0x17
        /*00ae*/ 	.short	(.L_10291 - .L_10290)
.L_10290:
        /*00b0*/ 	.word	0x00000000
        /*00b4*/ 	.short	0x000a
        /*00b6*/ 	.short	0x0048
        /*00b8*/ 	.byte	0x00, 0xf0, 0x11, 0x00


	//----- nvinfo : EIATTR_KPARAM_INFO
	.align		4
.L_10291:
        /*00bc*/ 	.byte	0x04, 0x17
        /*00be*/ 	.short	(.L_10293 - .L_10292)
.L_10292:
        /*00c0*/ 	.word	0x00000000
        /*00c4*/ 	.short	0x0009
        /*00c6*/ 	.short	0x0040
        /*00c8*/ 	.byte	0x00, 0xf0, 0x21, 0x00


	//----- nvinfo : EIATTR_KPARAM_INFO
	.align		4
.L_10293:
        /*00cc*/ 	.byte	0x04, 0x17
        /*00ce*/ 	.short	(.L_10295 - .L_10294)
.L_10294:
        /*00d0*/ 	.word	0x00000000
        /*00d4*/ 	.short	0x0008
        /*00d6*/ 	.short	0x0038
        /*00d8*/ 	.byte	0x00, 0xf0, 0x11, 0x00


	//----- nvinfo : EIATTR_KPARAM_INFO
	.align		4
.L_10295:
        /*00dc*/ 	.byte	0x04, 0x17
        /*00de*/ 	.short	(.L_10297 - .L_10296)
.L_10296:
        /*00e0*/ 	.word	0x00000000
        /*00e4*/ 	.short	0x0007
        /*00e6*/ 	.short	0x0030
        /*00e8*/ 	.byte	0x00, 0xf0, 0x21, 0x00


	//----- nvinfo : EIATTR_KPARAM_INFO
	.align		4
.L_10297:
        /*00ec*/ 	.byte	0x04, 0x17
        /*00ee*/ 	.short	(.L_10299 - .L_10298)
.L_10298:
        /*00f0*/ 	.word	0x00000000
        /*00f4*/ 	.short	0x0006
        /*00f6*/ 	.short	0x0028
        /*00f8*/ 	.byte	0x00, 0xf0, 0x21, 0x00


	//----- nvinfo : EIATTR_KPARAM_INFO
	.align		4
.L_10299:
        /*00fc*/ 	.byte	0x04, 0x17
        /*00fe*/ 	.short	(.L_10301 - .L_10300)
.L_10300:
        /*0100*/ 	.word	0x00000000
        /*0104*/ 	.short	0x0005
        /*0106*/ 	.short	0x0024
        /*0108*/ 	.byte	0x00, 0xf0, 0x11, 0x00


	//----- nvinfo : EIATTR_KPARAM_INFO
	.align		4
.L_10301:
        /*010c*/ 	.byte	0x04, 0x17
        /*010e*/ 	.short	(.L_10303 - .L_10302)
.L_10302:
        /*0110*/ 	.word	0x00000000
        /*0114*/ 	.short	0x0004
        /*0116*/ 	.short	0x0020
        /*0118*/ 	.byte	0x00, 0xf0, 0x11, 0x00


	//----- nvinfo : EIATTR_KPARAM_INFO
	.align		4
.L_10303:
        /*011c*/ 	.byte	0x04, 0x17
        /*011e*/ 	.short	(.L_10305 - .L_10304)
.L_10304:
        /*0120*/ 	.word	0x00000000
        /*0124*/ 	.short	0x0003
        /*0126*/ 	.short	0x0018
        /*0128*/ 	.byte	0x00, 0xf0, 0x21, 0x00


	//----- nvinfo : EIATTR_KPARAM_INFO
	.align		4
.L_10305:
        /*012c*/ 	.byte	0x04, 0x17
        /*012e*/ 	.short	(.L_10307 - .L_10306)
.L_10306:
        /*0130*/ 	.word	0x00000000
        /*0134*/ 	.short	0x0002
        /*0136*/ 	.short	0x0010
        /*0138*/ 	.byte	0x00, 0xf0, 0x21, 0x00


	//----- nvinfo : EIATTR_KPARAM_INFO
	.align		4
.L_10307:
        /*013c*/ 	.byte	0x04, 0x17
        /*013e*/ 	.short	(.L_10309 - .L_10308)
.L_10308:
        /*0140*/ 	.word	0x00000000
        /*0144*/ 	.short	0x0001
        /*0146*/ 	.short	0x0008
        /*0148*/ 	.byte	0x00, 0xf0, 0x21, 0x00


	//----- nvinfo : EIATTR_KPARAM_INFO
	.align		4
.L_10309:
        /*014c*/ 	.byte	0x04, 0x17
        /*014e*/ 	.short	(.L_10311 - .L_10310)
.L_10310:
        /*0150*/ 	.word	0x00000000
        /*0154*/ 	.short	0x0000
        /*0156*/ 	.short	0x0000
        /*0158*/ 	.byte	0x00, 0xf0, 0x21, 0x00


	//----- nvinfo : EIATTR_MAXREG_COUNT
	.align		4
.L_10311:
        /*015c*/ 	.byte	0x03, 0x1b
        /*015e*/ 	.short	0x00ff


	//----- nvinfo : EIATTR_NUM_BARRIERS
	.align		4
        /*0160*/ 	.byte	0x02, 0x4c
        /*0162*/ 	.byte	0x01
	.zero		1


	//----- nvinfo : EIATTR_EXTERNS
	.align		4
        /*0164*/ 	.byte	0x04, 0x0f
        /*0166*/ 	.short	(.L_10313 - .L_10312)


	//   ....[0]....
	.align		4
.L_10312:
        /*0168*/ 	.word	index@(__assertfail)


	//----- nvinfo : EIATTR_MERCURY_ISA_VERSION
	.align		4
.L_10313:
        /*016c*/ 	.byte	0x03, 0x5f
        /*016e*/ 	.short	0x0000


	//----- nvinfo : EIATTR_COOP_GROUP_MASK_REGIDS
	.align		4
        /*0170*/ 	.byte	0x04, 0x29
        /*0172*/ 	.short	(.L_10315 - .L_10314)


	//   ....[0]....
.L_10314:
        /*0174*/ 	.word	0xffffffff


	//   ....[1]....
        /*0178*/ 	.word	0xffffffff


	//   ....[2]....
        /*017c*/ 	.word	0xffffffff


	//   ....[3]....
        /*0180*/ 	.word	0xffffffff


	//   ....[4]....
        /*0184*/ 	.word	0xffffffff


	//   ....[5]....
        /*0188*/ 	.word	0xffffffff


	//   ....[6]....
        /*018c*/ 	.word	0xffffffff


	//   ....[7]....
        /*0190*/ 	.word	0xffffffff


	//   ....[8]....
        /*0194*/ 	.word	0xffffffff


	//   ....[9]....
        /*0198*/ 	.word	0xffffffff


	//   ....[10]....
        /*019c*/ 	.word	0xffffffff


	//   ....[11]....
        /*01a0*/ 	.word	0xffffffff


	//   ....[12]....
        /*01a4*/ 	.word	0xffffffff


	//   ....[13]....
        /*01a8*/ 	.word	0xffffffff


	//   ....[14]....
        /*01ac*/ 	.word	0xffffffff


	//   ....[15]....
        /*01b0*/ 	.word	0xffffffff


	//   ....[16]....
        /*01b4*/ 	.word	0xffffffff


	//   ....[17]....
        /*01b8*/ 	.word	0xffffffff


	//   ....[18]....
        /*01bc*/ 	.word	0xffffffff


	//   ....[19]....
        /*01c0*/ 	.word	0xffffffff


	//----- nvinfo : EIATTR_COOP_GROUP_INSTR_OFFSETS
	.align		4
.L_10315:
        /*01c4*/ 	.byte	0x04, 0x28
        /*01c6*/ 	.short	(.L_10317 - .L_10316)


	//   ....[0]....
.L_10316:
        /*01c8*/ 	.word	0x000001a0


	//   ....[1]....
        /*01cc*/ 	.word	0x000001c0


	//   ....[2]....
        /*01d0*/ 	.word	0x000001e0


	//   ....[3]....
        /*01d4*/ 	.word	0x00000200


	//   ....[4]....
        /*01d8*/ 	.word	0x000002b0


	//   ....[5]....
        /*01dc*/ 	.word	0x000002d0


	//   ....[6]....
        /*01e0*/ 	.word	0x000002f0


	//   ....[7]....
        /*01e4*/ 	.word	0x000010b0


	//   ....[8]....
        /*01e8*/ 	.word	0x00001120


	//   ....[9]....
        /*01ec*/ 	.word	0x00001140


	//   ....[10]....
        /*01f0*/ 	.word	0x00001160


	//   ....[11]....
        /*01f4*/ 	.word	0x00001180


	//   ....[12]....
        /*01f8*/ 	.word	0x000011d0


	//   ....[13]....
        /*01fc*/ 	.word	0x000011f0


	//   ....[14]....
        /*0200*/ 	.word	0x00001210


	//   ....[15]....
        /*0204*/ 	.word	0x00002b90


	//   ....[16]....
        /*0208*/ 	.word	0x00002c10


	//   ....[17]....
        /*020c*/ 	.word	0x00002c70


	//   ....[18]....
        /*0210*/ 	.word	0x00002cd0


	//   ....[19]....
        /*0214*/ 	.word	0x00002d30


	//----- nvinfo : EIATTR_SYSCALL_OFFSETS
	.align		4
.L_10317:
        /*0218*/ 	.byte	0x04, 0x46
        /*021a*/ 	.short	(.L_10319 - .L_10318)


	//   ....[0]....
.L_10318:
        /*021c*/ 	.word	0x00002b20


	//----- nvinfo : EIATTR_EXIT_INSTR_OFFSETS
	.align		4
.L_10319:
        /*0220*/ 	.byte	0x04, 0x1c
        /*0222*/ 	.short	(.L_10321 - .L_10320)


	//   ....[0]....
.L_10320:
        /*0224*/ 	.word	0x00002310


	//   ....[1]....
        /*0228*/ 	.word	0x00002320


	//   ....[2]....
        /*022c*/ 	.word	0x000029f0


	//   ....[3]....
        /*0230*/ 	.word	0x00002b30


	//----- nvinfo : EIATTR_CTAIDZ_USED
	.align		4
.L_10321:
        /*0234*/ 	.byte	0x01, 0x04
	.zero		2


	//----- nvinfo : EIATTR_CRS_STACK_SIZE
	.align		4
        /*0238*/ 	.byte	0x04, 0x1e
        /*023a*/ 	.short	(.L_10323 - .L_10322)
.L_10322:
        /*023c*/ 	.word	0x00000000
.L_10323:


//--------------------- .nv.info._ZN4vllm25paged_attention_v1_kernelIfhLi32ELi32ELi128ELNS_18Fp8KVCacheDataTypeE2ELb0EEEvPT_PKS2_PKT0_S8_ifPKiSA_iPKfiiiSC_SC_iiiii --------------------------
	.section	.nv.info._ZN4vllm25paged_attention_v1_kernelIfhLi32ELi32ELi128ELNS_18Fp8KVCacheDataTypeE2ELb0EEEvPT_PKS2_PKT0_S8_ifPKiSA_iPKfiiiSC_SC_iiiii,"",@"SHT_CUDA_INFO"
	.sectionflags	@""
	.align	4


	//----- nvinfo : EIATTR_CUDA_API_VERSION
	.align		4
        /*0000*/ 	.byte	0x04, 0x37
        /*0002*/ 	.short	(.L_10325 - .L_10324)
.L_10324:
        /*0004*/ 	.word	0x00000082


	//----- nvinfo : EIATTR_SW2861232_WAR
	.align		4
.L_10325:
        /*0008*/ 	.byte	0x01, 0x35
	.zero		2


	//----- nvinfo : EIATTR_PARAM_CBANK
	.align		4
        /*000c*/ 	.byte	0x04, 0x0a
        /*000e*/ 	.short	(.L_10327 - .L_10326)
	.align		4
.L_10326:
        /*0010*/ 	.word	index@(.nv.constant0._ZN4vllm25paged_attention_v1_kernelIfhLi32ELi32ELi128ELNS_18Fp8KVCacheDataTypeE2ELb0EEEvPT_PKS2_PKT0_S8_ifPKiSA_iPKfiiiSC_SC_iiiii)
        /*0014*/ 	.short	0x0160
        /*0016*/ 	.short	0x007c


	//----- nvinfo : EIATTR_CBANK_PARAM_SIZE
	.align		4
.L_10327:
        /*0018*/ 	.byte	0x03, 0x19
        /*001a*/ 	.short	0x007c


	//----- nvinfo : EIATTR_KPARAM_INFO
	.align		4
        /*001c*/ 	.byte	0x04, 0x17
        /*001e*/ 	.short	(.L_10329 - .L_10328)
.L_10328:
        /*0020*/ 	.word	0x00000000
        /*0024*/ 	.short	0x0013
        /*0026*/ 	.short	0x0078
        /*0028*/ 	.byte	0x00, 0xf0, 0x11, 0x00


	//----- nvinfo : EIATTR_KPARAM_INFO
	.align		4
.L_10329:
        /*002c*/ 	.byte	0x04, 0x17
        /*002e*/ 	.short	(.L_10331 - .L_10330)
.L_10330:
        /*0030*/ 	.word	0x00000000
        /*0034*/ 	.short	0x0012
        /*0036*/ 	.short	0x0074
        /*0038*/ 	.byte	0x00, 0xf0, 0x11, 0x00


	//----- nvinfo : EIATTR_KPARAM_INFO
	.align		4
.L_10331:
        /*003c*/ 	.byte	0x04, 0x17
        /*003e*/ 	.short	(.L_10333 - .L_10332)
.L_10332:
        /*0040*/ 	.word	0x00000000
        /*0044*/ 	.short	0x0011
        /*0046*/ 	.short	0x0070
        /*0048*/ 	.byte	0x00, 0xf0, 0x11, 0x00


	//----- nvinfo : EIATTR_KPARAM_INFO
	.align		4
.L_10333:
        /*004c*/ 	.byte	0x04, 0x17
        /*004e*/ 	.short	(.L_10335 - .L_10334)
.L_10334:
        /*0050*/ 	.word	0x00000000
        /*0054*/ 	.short	0x0010
        /*0056*/ 	.short	0x006c
        /*0058*/ 	.byte	0x00, 0xf0, 0x11, 0x00


	//----- nvinfo : EIATTR_KPARAM_INFO
	.align		4
.L_10335:
        /*005c*/ 	.byte	0x04, 0x17
        /*005e*/ 	.short	(.L_10337 - .L_10336)
.L_10336:
        /*0060*/ 	.word	0x00000000
        /*0064*/ 	.short	0x000f
        /*0066*/ 	.short	0x0068
        /*0068*/ 	.byte	0x00, 0xf0, 0x11, 0x00


	//----- nvinfo : EIATTR_KPARAM_INFO
	.align		4
.L_10337:
        /*006c*/ 	.byte	0x04, 0x17
        /*006e*/ 	.short	(.L_10339 - .L_10338)
.L_10338:
        /*0070*/ 	.word	0x00000000
        /*0074*/ 	.short	0x000e
        /*0076*/ 	.short	0x0060
        /*0078*/ 	.byte	0x00, 0xf0, 0x21, 0x00


	//----- nvinfo : EIATTR_KPARAM_INFO
	.align		4
.L_10339:
        /*007c*/ 	.byte	0x04, 0x17
        /*007e*/ 	.short	(.L_10341 - .L_10340)
.L_10340:
        /*0080*/ 	.word	0x00000000
        /*0084*/ 	.short	0x000d
        /*0086*/ 	.short	0x0058
        /*0088*/ 	.byte	0x00, 0xf0, 0x21, 0x00


	//----- nvinfo : EIATTR_KPARAM_INFO
	.align		4
.L_10341:
        /*008c*/ 	.byte	0x04, 0x17
        /*008e*/ 	.short	(.L_10343 - .L_10342)
.L_10342:
        /*0090*/ 	.word	0x00000000
        /*0094*/ 	.short	0x000c
        /*0096*/ 	.short	0x0050
        /*0098*/ 	.byte	0x00, 0xf0, 0x11, 0x00


	//----- nvinfo : EIATTR_KPARAM_INFO
	.align		4
.L_10343:
        /*009c*/ 	.byte	0x04, 0x17
        /*009e*/ 	.short	(.L_10345 - .L_10344)
.L_10344:
        /*00a0*/ 	.word	0x00000000
        /*00a4*/ 	.short	0x000b
        /*00a6*/ 	.short	0x004c
        /*00a8*/ 	.byte	0x00, 0xf0, 0x11, 0x00


	//----- nvinfo : EIATTR_KPARAM_INFO
	.align		4
.L_10345:
        /*00ac*/ 	.byte	0x04, 0x17
        /*00ae*/ 	.short	(.L_10347 - .L_10346)
.L_10346:
        /*00b0*/ 	.word	0x00000000
        /*00b4*/ 	.short	0x000a
        /*00b6*/ 	.short	0x0048
        /*00b8*/ 	.byte	0x00, 0xf0, 0x11, 0x00


	//----- nvinfo : EIATTR_KPARAM_INFO
	.align		4
.L_10347:
        /*00bc*/ 	.byte	0x04, 0x17
        /*00be*/ 	.short	(.L_10349 - .L_10348)
.L_10348:
        /*00c0*/ 	.word	0x00000000
        /*00c4*/ 	.short	0x0009
        /*00c6*/ 	.short	0x0040
        /*00c8*/ 	.byte	0x00, 0xf0, 0x21, 0x00


	//----- nvinfo : EIATTR_KPARAM_INFO
	.align		4
.L_10349:
        /*00cc*/ 	.byte	0x04, 0x17
        /*00ce*/ 	.short	(.L_10351 - .L_10350)
.L_10350:
        /*00d0*/ 	.word	0x00000000
        /*00d4*/ 	.short	0x0008
        /*00d6*/ 	.short	0x0038
        /*00d8*/ 	.byte	0x00, 0xf0, 0x11, 0x00


	//----- nvinfo : EIATTR_KPARAM_INFO
	.align		4
.L_10351:
        /*00dc*/ 	.byte	0x04, 0x17
        /*00de*/ 	.short	(.L_10353 - .L_10352)
.L_10352:
        /*00e0*/ 	.word	0x00000000
        /*00e4*/ 	.short	0x0007
        /*00e6*/ 	.short	0x0030
        /*00e8*/ 	.byte	0x00, 0xf0, 0x21, 0x00


	//----- nvinfo : EIATTR_KPARAM_INFO
	.align		4
.L_10353:
        /*00ec*/ 	.byte	0x04, 0x17
        /*00ee*/ 	.short	(.L_10355 - .L_10354)
.L_10354:
        /*00f0*/ 	.word	0x00000000
        /*00f4*/ 	.short	0x0006
        /*00f6*/ 	.short	0x0028
        /*00f8*/ 	.byte	0x00, 0xf0, 0x21, 0x00


	//----- nvinfo : EIATTR_KPARAM_INFO
	.align		4
.L_10355:
        /*00fc*/ 	.byte	0x04, 0x17
        /*00fe*/ 	.short	(.L_10357 - .L_10356)
.L_10356:
        /*0100*/ 	.word	0x00000000
        /*0104*/ 	.short	0x0005
        /*0106*/ 	.short	0x0024
        /*0108*/ 	.byte	0x00, 0xf0, 0x11, 0x00


	//----- nvinfo : EIATTR_KPARAM_INFO
	.align		4
.L_10357:
        /*010c*/ 	.byte	0x04, 0x17
        /*010e*/ 	.short	(.L_10359 - .L_10358)
.L_10358:
        /*0110*/ 	.word	0x00000000
        /*0114*/ 	.short	0x0004
        /*0116*/ 	.short	0x0020
        /*0118*/ 	.byte	0x00, 0xf0, 0x11, 0x00


	//----- nvinfo : EIATTR_KPARAM_INFO
	.align		4
.L_10359:
        /*011c*/ 	.byte	0x04, 0x17
        /*011e*/ 	.short	(.L_10361 - .L_10360)
.L_10360:
        /*0120*/ 	.word	0x00000000
        /*0124*/ 	.short	0x0003
        /*0126*/ 	.short	0x0018
        /*0128*/ 	.byte	0x00, 0xf0, 0x21, 0x00


	//----- nvinfo : EIATTR_KPARAM_INFO
	.align		4
.L_10361:
        /*012c*/ 	.byte	0x04, 0x17
        /*012e*/ 	.short	(.L_10363 - .L_10362)
.L_10362:
        /*0130*/ 	.word	0x00000000
        /*0134*/ 	.short	0x0002
        /*0136*/ 	.short	0x0010
        /*0138*/ 	.byte	0x00, 0xf0, 0x21, 0x00


	//----- nvinfo : EIATTR_KPARAM_INFO
	.align		4
.L_10363:
        /*013c*/ 	.byte	0x04, 0x17
        /*013e*/ 	.short	(.L_10365 - .L_10364)
.L_10364:
        /*0140*/ 	.word	0x00000000
        /*0144*/ 	.short	0x0001
        /*0146*/ 	.short	0x0008
        /*0148*/ 	.byte	0x00, 0xf0, 0x21, 0x00


	//----- nvinfo : EIATTR_KPARAM_INFO
	.align		4
.L_10365:
        /*014c*/ 	.byte	0x04, 0x17
        /*014e*/ 	.short	(.L_10367 - .L_10366)
.L_10366:
        /*0150*/ 	.word	0x00000000
        /*0154*/ 	.short	0x0000
        /*0156*/ 	.short	0x0000
        /*0158*/ 	.byte	0x00, 0xf0, 0x21, 0x00


	//----- nvinfo : EIATTR_MAXREG_COUNT
	.align		4
.L_10367:
        /*015c*/ 	.byte	0x03, 0x1b
        /*015e*/ 	.short	0x00ff


	//----- nvinfo : EIATTR_NUM_BARRIERS
	.align		4
        /*0160*/ 	.byte	0x02, 0x4c
        /*0162*/ 	.byte	0x01
	.zero		1


	//----- nvinfo : EIATTR_EXTERNS
	.align		4
        /*0164*/ 	.byte	0x04, 0x0f
        /*0166*/ 	.short	(.L_10369 - .L_10368)


	//   ....[0]....
	.align		4
.L_10368:
        /*0168*/ 	.word	index@(__assertfail)


	//----- nvinfo : EIATTR_MERCURY_ISA_VERSION
	.align		4
.L_10369:
        /*016c*/ 	.byte	0x03, 0x5f
        /*016e*/ 	.short	0x0000


	//----- nvinfo : EIATTR_COOP_GROUP_MASK_REGIDS
	.align		4
        /*0170*/ 	.byte	0x04, 0x29
        /*0172*/ 	.short	(.L_10371 - .L_10370)


	//   ....[0]....
.L_10370:
        /*0174*/ 	.word	0xffffffff


	//   ....[1]....
        /*0178*/ 	.word	0xffffffff


	//   ....[2]....
        /*017c*/ 	.word	0xffffffff


	//   ....[3]....
        /*0180*/ 	.word	0xffffffff


	//   ....[4]....
        /*0184*/ 	.word	0xffffffff


	//   ....[5]....
        /*0188*/ 	.word	0xffffffff


	//   ....[6]....
        /*018c*/ 	.word	0xffffffff


	//   ....[7]....
        /*0190*/ 	.word	0xffffffff


	//   ....[8]....
        /*0194*/ 	.word	0xffffffff


	//   ....[9]....
        /*0198*/ 	.word	0xffffffff


	//   ....[10]....
        /*019c*/ 	.word	0xffffffff


	//   ....[11]....
        /*01a0*/ 	.word	0xffffffff


	//   ....[12]....
        /*01a4*/ 	.word	0xffffffff


	//   ....[13]....
        /*01a8*/ 	.word	0xffffffff


	//   ....[14]....
        /*01ac*/ 	.word	0xffffffff


	//   ....[15]....
        /*01b0*/ 	.word	0xffffffff


	//   ....[16]....
        /*01b4*/ 	.word	0xffffffff


	//   ....[17]....
        /*01b8*/ 	.word	0xffffffff


	//   ....[18]....
        /*01bc*/ 	.word	0xffffffff


	//   ....[19]....
        /*01c0*/ 	.word	0xffffffff


	//----- nvinfo : EIATTR_COOP_GROUP_INSTR_OFFSETS
	.align		4
.L_10371:
        /*01c4*/ 	.byte	0x04, 0x28
        /*01c6*/ 	.short	(.L_10373 - .L_10372)


	//   ....[0]....
.L_10372:
        /*01c8*/ 	.word	0x000001a0


	//   ....[1]....
        /*01cc*/ 	.word	0x000001c0


	//   ....[2]....
        /*01d0*/ 	.word	0x000001e0


	//   ....[3]....
        /*01d4*/ 	.word	0x00000200


	//   ....[4]....
        /*01d8*/ 	.word	0x000002b0


	//   ....[5]....
        /*01dc*/ 	.word	0x000002d0


	//   ....[6]....
        /*01e0*/ 	.word	0x000002f0


	//   ....[7]....
        /*01e4*/ 	.word	0x000010b0


	//   ....[8]....
        /*01e8*/ 	.word	0x00001120


	//   ....[9]....
        /*01ec*/ 	.word	0x00001140


	//   ....[10]....
        /*01f0*/ 	.word	0x00001160


	//   ....[11]....
        /*01f4*/ 	.word	0x00001180


	//   ....[12]....
        /*01f8*/ 	.word	0x000011d0


	//   ....[13]....
        /*01fc*/ 	.word	0x000011f0


	//   ....[14]....
        /*0200*/ 	.word	0x00001210


	//   ....[15]....
        /*0204*/ 	.word	0x000024f0


	//   ....[16]....
        /*0208*/ 	.word	0x00002570


	//   ....[17]....
        /*020c*/ 	.word	0x000025d0


	//   ....[18]....
        /*0210*/ 	.word	0x00002630


	//   ....[19]....
        /*0214*/ 	.word	0x00002690


	//----- nvinfo : EIATTR_SYSCALL_OFFSETS
	.align		4
.L_10373:
        /*0218*/ 	.byte	0x04, 0x46
        /*021a*/ 	.short	(.L_10375 - .L_10374)


	//   ....[0]....
.L_10374:
        /*021c*/ 	.word	0x00002480


	//----- nvinfo : EIATTR_EXIT_INSTR_OFFSETS
	.align		4
.L_10375:
        /*0220*/ 	.byte	0x04, 0x1c
        /*0222*/ 	.short	(.L_10377 - .L_10376)


	//   ....[0]....
.L_10376:
        /*0224*/ 	.word	0x00001f70


	//   ....[1]....
        /*0228*/ 	.word	0x00001f80


	//   ....[2]....
        /*022c*/ 	.word	0x00002350


	//   ....[3]....
        /*0230*/ 	.word	0x00002490


	//----- nvinfo : EIATTR_CTAIDZ_USED
	.align		4
.L_10377:
        /*0234*/ 	.byte	0x01, 0x04
	.zero		2


	//----- nvinfo : EIATTR_CRS_STACK_SIZE
	.align		4
        /*0238*/ 	.byte	0x04, 0x1e
        /*023a*/ 	.short	(.L_10379 - .L_10378)
.L_10378:
        /*023c*/ 	.word	0x00000000
.L_10379:


//--------------------- .nv.info._ZN4vllm25paged_attention_v1_kernelIfhLi256ELi32ELi128ELNS_18Fp8KVCacheDataTypeE2ELb1EEEvPT_PKS2_PKT0_S8_ifPKiSA_iPKfiiiSC_SC_iiiii --------------------------
	.section	.nv.info._ZN4vllm25paged_attention_v1_kernelIfhLi256ELi32ELi128ELNS_18Fp8KVCacheDataTypeE2ELb1EEEvPT_PKS2_PKT0_S8_ifPKiSA_iPKfiiiSC_SC_iiiii,"",@"SHT_CUDA_INFO"
	.sectionflags	@""
	.align	4


	//----- nvinfo : EIATTR_CUDA_API_VERSION
	.align		4
        /*0000*/ 	.byte	0x04, 0x37
        /*0002*/ 	.short	(.L_10381 - .L_10380)
.L_10380:
        /*0004*/ 	.word	0x00000082


	//----- nvinfo : EIATTR_SW2861232_WAR
	.align		4
.L_10381:
        /*0008*/ 	.byte	0x01, 0x35
	.zero		2


	//----- nvinfo : EIATTR_PARAM_CBANK
	.align		4
        /*000c*/ 	.byte	0x04, 0x0a
        /*000e*/ 	.short	(.L_10383 - .L_10382)
	.align		4
.L_10382:
        /*0010*/ 	.word	index@(.nv.constant0._ZN4vllm25paged_attention_v1_kernelIfhLi256ELi32ELi128ELNS_18Fp8KVCacheDataTypeE2ELb1EEEvPT_PKS2_PKT0_S8_ifPKiSA_iPKfiiiSC_SC_iiiii)
        /*0014*/ 	.short	0x0160
        /*0016*/ 	.short	0x007c


	//----- nvinfo : EIATTR_CBANK_PARAM_SIZE
	.align		4
.L_10383:
        /*0018*/ 	.byte	0x03, 0x19
        /*001a*/ 	.short	0x007c


	//----- nvinfo : EIATTR_KPARAM_INFO
	.align		4
        /*001c*/ 	.byte	0x04, 0x17
        /*001e*/ 	.short	(.L_10385 - .L_10384)
.L_10384:
        /*0020*/ 	.word	0x00000000
        /*0024*/ 	.short	0x0013
        /*0026*/ 	.short	0x0078
        /*0028*/ 	.byte	0x00, 0xf0, 0x11, 0x00


	//----- nvinfo : EIATTR_KPARAM_INFO
	.align		4
.L_10385:
        /*002c*/ 	.byte	0x04, 0x17
        /*002e*/ 	.short	(.L_10387 - .L_10386)
.L_10386:
        /*0030*/ 	.word	0x00000000
        /*0034*/ 	.short	0x0012
        /*0036*/ 	.short	0x0074
        /*0038*/ 	.byte	0x00, 0xf0, 0x11, 0x00


	//----- nvinfo : EIATTR_KPARAM_INFO
	.align		4
.L_10387:
        /*003c*/ 	.byte	0x04, 0x17
        /*003e*/ 	.short	(.L_10389 - .L_10388)
.L_10388:
        /*0040*/ 	.word	0x00000000
        /*0044*/ 	.short	0x0011
        /*0046*/ 	.short	0x0070
        /*0048*/ 	.byte	0x00, 0xf0, 0x11, 0x00


	//----- nvinfo : EIATTR_KPARAM_INFO
	.align		4
.L_10389:
        /*004c*/ 	.byte	0x04, 0x17
        /*004e*/ 	.short	(.L_10391 - .L_10390)
.L_10390:
        /*0050*/ 	.word	0x00000000
        /*0054*/ 	.short	0x0010
        /*0056*/ 	.short	0x006c
        /*0058*/ 	.byte	0x00, 0xf0, 0x11, 0x00


	//----- nvinfo : EIATTR_KPARAM_INFO
	.align		4
.L_10391:
        /*005c*/ 	.byte	0x04, 0x17
        /*005e*/ 	.short	(.L_10393 - .L_10392)
.L_10392:
        /*0060*/ 	.word	0x00000000
        /*0064*/ 	.short	0x000f
        /*0066*/ 	.short	0x0068
        /*0068*/ 	.byte	0x00, 0xf0, 0x11, 0x00


	//----- nvinfo : EIATTR_KPARAM_INFO
	.align		4
.L_10393:
        /*006c*/ 	.byte	0x04, 0x17
        /*006e*/ 	.short	(.L_10395 - .L_10394)
.L_10394:
        /*0070*/ 	.word	0x00000000
        /*0074*/ 	.short	0x000e
        /*0076*/ 	.short	0x0060
        /*0078*/ 	.byte	0x00, 0xf0, 0x21, 0x00


	//----- nvinfo : EIATTR_KPARAM_INFO
	.align		4
.L_10395:
        /*007c*/ 	.byte	0x04, 0x17
        /*007e*/ 	.short	(.L_10397 - .L_10396)
.L_10396:
        /*0080*/ 	.word	0x00000000
        /*0084*/ 	.short	0x000d
        /*0086*/ 	.short	0x0058
        /*0088*/ 	.byte	0x00, 0xf0, 0x21, 0x00


	//----- nvinfo : EIATTR_KPARAM_INFO
	.align		4
.L_10397:
        /*008c*/ 	.byte	0x04, 0x17
        /*008e*/ 	.short	(.L_10399 - .L_10398)
.L_10398:
        /*0090*/ 	.word	0x00000000
        /*0094*/ 	.short	0x000c
        /*0096*/ 	.short	0x0050
        /*0098*/ 	.byte	0x00, 0xf0, 0x11, 0x00


	//----- nvinfo : EIATTR_KPARAM_INFO
	.align		4
.L_10399:
        /*009c*/ 	.byte	0x04, 0x17
        /*009e*/ 	.short	(.L_10401 - .L_10400)
.L_10400:
        /*00a0*/ 	.word	0x00000000
        /*00a4*/ 	.short	0x000b
        /*00a6*/ 	.short	0x004c
        /*00a8*/ 	.byte	0x00, 0xf0, 0x11, 0x00


	//----- nvinfo : EIATTR_KPARAM_INFO
	.align		4
.L_10401:
        /*00ac*/ 	.byte	0x04, 0x17
        /*00ae*/ 	.short	(.L_10403 - .L_10402)
.L_10402:
        /*00b0*/ 	.word	0x00000000
        /*00b4*/ 	.short	0x000a
        /*00b6*/ 	.short	0x0048
        /*00b8*/ 	.byte	0x00, 0xf0, 0x11, 0x00


	//----- nvinfo : EIATTR_KPARAM_INFO
	.align		4
.L_10403:
        /*00bc*/ 	.byte	0x04, 0x17
        /*00be*/ 	.short	(.L_10405 - .L_10404)
.L_10404:
        /*00c0*/ 	.word	0x00000000
        /*00c4*/ 	.short	0x0009
        /*00c6*/ 	.short	0x0040
        /*00c8*/ 	.byte	0x00, 0xf0, 0x21, 0x00


	//----- nvinfo : EIATTR_KPARAM_INFO
	.align		4
.L_10405:
        /*00cc*/ 	.byte	0x04, 0x17
        /*00ce*/ 	.short	(.L_10407 - .L_10406)
.L_10406:
        /*00d0*/ 	.word	0x00000000
        /*00d4*/ 	.short	0x0008
        /*00d6*/ 	.short	0x0038
        /*00d8*/ 	.byte	0x00, 0xf0, 0x11, 0x00


	//----- nvinfo : EIATTR_KPARAM_INFO
	.align		4
.L_10407:
        /*00dc*/ 	.byte	0x04, 0x17
        /*00de*/ 	.short	(.L_10409 - .L_10408)
.L_10408:
        /*00e0*/ 	.word	0x00000000
        /*00e4*/ 	.short	0x0007
        /*00e6*/ 	.short	0x0030
        /*00e8*/ 	.byte	0x00, 0xf0, 0x21, 0x00


	//----- nvinfo : EIATTR_KPARAM_INFO
	.align		4
.L_10409:
        /*00ec*/ 	.byte	0x04, 0x17
        /*00ee*/ 	.short	(.L_10411 - .L_10410)
.L_10410:
        /*00f0*/ 	.word	0x00000000
        /*00f4*/ 	.short	0x0006
        /*00f6*/ 	.short	0x0028
        /*00f8*/ 	.byte	0x00, 0xf0, 0x21, 0x00


	//----- nvinfo : EIATTR_KPARAM_INFO
	.align		4
.L_10411:
        /*00fc*/ 	.byte	0x04, 0x17
        /*00fe*/ 	.short	(.L_10413 - .L_10412)
.L_10412:
        /*0100*/ 	.word	0x00000000
        /*0104*/ 	.short	0x0005
        /*0106*/ 	.short	0x0024
        /*0108*/ 	.byte	0x00, 0xf0, 0x11, 0x00


	//----- nvinfo : EIATTR_KPARAM_INFO
	.align		4
.L_10413:
        /*010c*/ 	.byte	0x04, 0x17
        /*010e*/ 	.short	(.L_10415 - .L_10414)
.L_10414:
        /*0110*/ 	.word	0x00000000
        /*0114*/ 	.short	0x0004
        /*0116*/ 	.short	0x0020
        /*0118*/ 	.byte	0x00, 0xf0, 0x11, 0x00


	//----- nvinfo : EIATTR_KPARAM_INFO
	.align		4
.L_10415:
        /*011c*/ 	.byte	0x04, 0x17
        /*011e*/ 	.short	(.L_10417 - .L_10416)
.L_10416:
        /*0120*/ 	.word	0x00000000
        /*0124*/ 	.short	0x0003
        /*0126*/ 	.short	0x0018
        /*0128*/ 	.byte	0x00, 0xf0, 0x21, 0x00


	//----- nvinfo : EIATTR_KPARAM_INFO
	.align		4
.L_10417:
        /*012c*/ 	.byte	0x04, 0x17
        /*012e*/ 	.short	(.L_10419 - .L_10418)
.L_10418:
        /*0130*/ 	.word	0x00000000
        /*0134*/ 	.short	0x0002
        /*0136*/ 	.short	0x0010
        /*0138*/ 	.byte	0x00, 0xf0, 0x21, 0x00


	//----- nvinfo : EIATTR_KPARAM_INFO
	.align		4
.L_10419:
        /*013c*/ 	.byte	0x04, 0x17
        /*013e*/ 	.short	(.L_10421 - .L_10420)
.L_10420:
        /*0140*/ 	.word	0x00000000
        /*0144*/ 	.short	0x0001
        /*0146*/ 	.short	0x0008
        /*0148*/ 	.byte	0x00, 0xf0, 0x21, 0x00


	//----- nvinfo : EIATTR_KPARAM_INFO
	.align		4
.L_10421:
        /*014c*/ 	.byte	0x04, 0x17
        /*014e*/ 	.short	(.L_10423 - .L_10422)
.L_10422:
        /*0150*/ 	.word	0x00000000
        /*0154*/ 	.short	0x0000
        /*0156*/ 	.short	0x0000
        /*0158*/ 	.byte	0x00, 0xf0, 0x21, 0x00


	//----- nvinfo : EIATTR_MAXREG_COUNT
	.align		4
.L_10423:
        /*015c*/ 	.byte	0x03, 0x1b
        /*015e*/ 	.short	0x00ff


	//----- nvinfo : EIATTR_NUM_BARRIERS
	.align		4
        /*0160*/ 	.byte	0x02, 0x4c
        /*0162*/ 	.byte	0x01
	.zero		1


	//----- nvinfo : EIATTR_EXTERNS
	.align		4
        /*0164*/ 	.byte	0x04, 0x0f
        /*0166*/ 	.short	(.L_10425 - .L_10424)


	//   ....[0]....
	.align		4
.L_10424:
        /*0168*/ 	.word	index@(__assertfail)


	//----- nvinfo : EIATTR_MERCURY_ISA_VERSION
	.align		4
.L_10425:
        /*016c*/ 	.byte	0x03, 0x5f
        /*016e*/ 	.short	0x0000


	//----- nvinfo : EIATTR_COOP_GROUP_MASK_REGIDS
	.align		4
        /*0170*/ 	.byte	0x04, 0x29
        /*0172*/ 	.short	(.L_10427 - .L_10426)


	//   ....[0]....
.L_10426:
        /*0174*/ 	.word	0xffffffff


	//   ....[1]....
        /*0178*/ 	.word	0xffffffff


	//   ....[2]....
        /*017c*/ 	.word	0xffffffff


	//   ....[3]....
        /*0180*/ 	.word	0xffffffff


	//   ....[4]....
        /*0184*/ 	.word	0xffffffff


	//   ....[5]....
        /*0188*/ 	.word	0xffffffff


	//   ....[6]....
        /*018c*/ 	.word	0xffffffff


	//   ....[7]....
        /*0190*/ 	.word	0xffffffff


	//   ....[8]....
        /*0194*/ 	.word	0xffffffff


	//   ....[9]....
        /*0198*/ 	.word	0xffffffff


	//   ....[10]....
        /*019c*/ 	.word	0xffffffff


	//   ....[11]....
        /*01a0*/ 	.word	0xffffffff


	//   ....[12]....
        /*01a4*/ 	.word	0xffffffff


	//   ....[13]....
        /*01a8*/ 	.word	0xffffffff


	//   ....[14]....
        /*01ac*/ 	.word	0xffffffff


	//   ....[15]....
        /*01b0*/ 	.word	0xffffffff


	//   ....[16]....
        /*01b4*/ 	.word	0xffffffff


	//   ....[17]....
        /*01b8*/ 	.word	0xffffffff


	//   ....[18]....
        /*01bc*/ 	.word	0xffffffff


	//   ....[19]....
        /*01c0*/ 	.word	0xffffffff


	//   ....[20]....
        /*01c4*/ 	.word	0xffffffff


	//   ....[21]....
        /*01c8*/ 	.word	0xffffffff


	//   ....[22]....
        /*01cc*/ 	.word	0xffffffff


	//   ....[23]....
        /*01d0*/ 	.word	0xffffffff


	//   ....[24]....
        /*01d4*/ 	.word	0xffffffff


	//   ....[25]....
        /*01d8*/ 	.word	0xffffffff


	//   ....[26]....
        /*01dc*/ 	.word	0xffffffff


	//   ....[27]....
        /*01e0*/ 	.word	0xffffffff


	//   ....[28]....
        /*01e4*/ 	.word	0xffffffff


	//   ....[29]....
        /*01e8*/ 	.word	0xffffffff


	//   ....[30]....
        /*01ec*/ 	.word	0xffffffff


	//   ....[31]....
        /*01f0*/ 	.word	0xffffffff


	//   ....[32]....
        /*01f4*/ 	.word	0xffffffff


	//   ....[33]....
        /*01f8*/ 	.word	0xffffffff


	//   ....[34]....
        /*01fc*/ 	.word	0xffffffff


	//   ....[35]....
        /*0200*/ 	.word	0xffffffff


	//   ....[36]....
        /*0204*/ 	.word	0xffffffff


	//   ....[37]....
        /*0208*/ 	.word	0xffffffff


	//   ....[38]....
        /*020c*/ 	.word	0xffffffff


	//   ....[39]....
        /*0210*/ 	.word	0xffffffff


	//   ....[40]....
        /*0214*/ 	.word	0xffffffff


	//   ....[41]....
        /*0218*/ 	.word	0xffffffff


	//   ....[42]....
        /*021c*/ 	.word	0xffffffff


	//   ....[43]....
        /*0220*/ 	.word	0xffffffff


	//   ....[44]....
        /*0224*/ 	.word	0xffffffff


	//   ....[45]....
        /*0228*/ 	.word	0xffffffff


	//   ....[46]....
        /*022c*/ 	.word	0xffffffff


	//   ....[47]....
        /*0230*/ 	.word	0xffffffff


	//   ....[48]....
        /*0234*/ 	.word	0xffffffff


	//   ....[49]....
        /*0238*/ 	.word	0xffffffff


	//   ....[50]....
        /*023c*/ 	.word	0xffffffff


	//   ....[51]....
        /*0240*/ 	.word	0xffffffff


	//   ....[52]....
        /*0244*/ 	.word	0xffffffff


	//   ....[53]....
        /*0248*/ 	.word	0xffffffff


	//   ....[54]....
        /*024c*/ 	.word	0xffffffff


	//   ....[55]....
        /*0250*/ 	.word	0xffffffff


	//   ....[56]....
        /*0254*/ 	.word	0xffffffff


	//   ....[57]....
        /*0258*/ 	.word	0xffffffff


	//   ....[58]....
        /*025c*/ 	.word	0xffffffff


	//   ....[59]....
        /*0260*/ 	.word	0xffffffff


	//   ....[60]....
        /*0264*/ 	.word	0xffffffff


	//   ....[61]....
        /*0268*/ 	.word	0xffffffff


	//   ....[62]....
        /*026c*/ 	.word	0xffffffff


	//   ....[63]....
        /*0270*/ 	.word	0xffffffff


	//   ....[64]....
        /*0274*/ 	.word	0xffffffff


	//   ....[65]....
        /*0278*/ 	.word	0xffffffff


	//   ....[66]....
        /*027c*/ 	.word	0xffffffff


	//   ....[67]....
        /*0280*/ 	.word	0xffffffff


	//   ....[68]....
        /*0284*/ 	.word	0xffffffff


	//   ....[69]....
        /*0288*/ 	.word	0xffffffff


	//   ....[70]....
        /*028c*/ 	.word	0xffffffff


	//   ....[71]....
        /*0290*/ 	.word	0xffffffff


	//   ....[72]....
        /*0294*/ 	.word	0xffffffff


	//   ....[73]....
        /*0298*/ 	.word	0xffffffff


	//   ....[74]....
        /*029c*/ 	.word	0xffffffff


	//   ....[75]....
        /*02a0*/ 	.word	0xffffffff


	//   ....[76]....
        /*02a4*/ 	.word	0xffffffff


	//   ....[77]....
        /*02a8*/ 	.word	0xffffffff


	//   ....[78]....
        /*02ac*/ 	.word	0xffffffff


	//   ....[79]....
        /*02b0*/ 	.word	0xffffffff


	//   ....[80]....
        /*02b4*/ 	.word	0xffffffff


	//   ....[81]....
        /*02b8*/ 	.word	0xffffffff


	//   ....[82]....
        /*02bc*/ 	.word	0xffffffff


	//   ....[83]....
        /*02c0*/ 	.word	0xffffffff


	//   ....[84]....
        /*02c4*/ 	.word	0xffffffff


	//   ....[85]....
        /*02c8*/ 	.word	0xffffffff


	//   ....[86]....
        /*02cc*/ 	.word	0xffffffff


	//   ....[87]....
        /*02d0*/ 	.word	0xffffffff


	//   ....[88]....
        /*02d4*/ 	.word	0xffffffff


	//   ....[89]....
        /*02d8*/ 	.word	0xffffffff


	//   ....[90]....
        /*02dc*/ 	.word	0xffffffff


	//   ....[91]....
        /*02e0*/ 	.word	0xffffffff


	//   ....[92]....
        /*02e4*/ 	.word	0xffffffff


	//   ....[93]....
        /*02e8*/ 	.word	0xffffffff


	//   ....[94]....
        /*02ec*/ 	.word	0xffffffff


	//   ....[95]....
        /*02f0*/ 	.word	0xffffffff


	//   ....[96]....
        /*02f4*/ 	.word	0xffffffff


	//   ....[97]....
        /*02f8*/ 	.word	0xffffffff


	//   ....[98]....
        /*02fc*/ 	.word	0xffffffff


	//   ....[99]....
        /*0300*/ 	.word	0xffffffff


	//   ....[100]....
        /*0304*/ 	.word	0xffffffff


	//   ....[101]....
        /*0308*/ 	.word	0xffffffff


	//   ....[102]....
        /*030c*/ 	.word	0xffffffff


	//   ....[103]....
        /*0310*/ 	.word	0xffffffff


	//   ....[104]....
        /*0314*/ 	.word	0xffffffff


	//   ....[105]....
        /*0318*/ 	.word	0xffffffff


	//   ....[106]....
        /*031c*/ 	.word	0xffffffff


	//   ....[107]....
        /*0320*/ 	.word	0xffffffff


	//   ....[108]....
        /*0324*/ 	.word	0xffffffff


	//   ....[109]....
        /*0328*/ 	.word	0xffffffff


	//   ....[110]....
        /*032c*/ 	.word	0xffffffff


	//   ....[111]....
        /*0330*/ 	.word	0xffffffff


	//   ....[112]....
        /*0334*/ 	.word	0xffffffff


	//   ....[113]....
        /*0338*/ 	.word	0xffffffff


	//   ....[114]....
        /*033c*/ 	.word	0xffffffff


	//   ....[115]....
        /*0340*/ 	.word	0xffffffff


	//   ....[116]....
        /*0344*/ 	.word	0xffffffff


	//   ....[117]....
        /*0348*/ 	.word	0xffffffff


	//   ....[118]....
        /*034c*/ 	.word	0xffffffff


	//   ....[119]....
        /*0350*/ 	.word	0xffffffff


	//   ....[120]....
        /*0354*/ 	.word	0xffffffff


	//   ....[121]....
        /*0358*/ 	.word	0xffffffff


	//   ....[122]....
        /*035c*/ 	.word	0xffffffff


	//   ....[123]....
        /*0360*/ 	.word	0xffffffff


	//   ....[124]....
        /*0364*/ 	.word	0xffffffff


	//   ....[125]....
        /*0368*/ 	.word	0xffffffff


	//   ....[126]....
        /*036c*/ 	.word	0xffffffff


	//   ....[127]....
        /*0370*/ 	.word	0xffffffff


	//   ....[128]....
        /*0374*/ 	.word	0xffffffff


	//   ....[129]....
        /*0378*/ 	.word	0xffffffff


	//   ....[130]....
        /*037c*/ 	.word	0xffffffff


	//   ....[131]....
        /*0380*/ 	.word	0xffffffff


	//   ....[132]....
        /*0384*/ 	.word	0xffffffff


	//   ....[133]....
        /*0388*/ 	.word	0xffffffff


	//   ....[134]....
        /*038c*/ 	.word	0xffffffff


	//   ....[135]....
        /*0390*/ 	.word	0xffffffff


	//   ....[136]....
        /*0394*/ 	.word	0xffffffff


	//   ....[137]....
        /*0398*/ 	.word	0xffffffff


	//   ....[138]....
        /*039c*/ 	.word	0xffffffff


	//   ....[139]....
        /*03a0*/ 	.word	0xffffffff


	//   ....[140]....
        /*03a4*/ 	.word	0xffffffff


	//   ....[141]....
        /*03a8*/ 	.word	0xffffffff


	//   ....[142]....
        /*03ac*/ 	.word	0xffffffff


	//   ....[143]....
        /*03b0*/ 	.word	0xffffffff


	//   ....[144]....
        /*03b4*/ 	.word	0xffffffff


	//   ....[145]....
        /*03b8*/ 	.word	0xffffffff


	//   ....[146]....
        /*03bc*/ 	.word	0xffffffff


	//   ....[147]....
        /*03c0*/ 	.word	0xffffffff


	//   ....[148]....
        /*03c4*/ 	.word	0xffffffff


	//   ....[149]....
        /*03c8*/ 	.word	0xffffffff


	//   ....[150]....
        /*03cc*/ 	.word	0xffffffff


	//   ....[151]....
        /*03d0*/ 	.word	0xffffffff


	//   ....[152]....
        /*03d4*/ 	.word	0xffffffff


	//   ....[153]....
        /*03d8*/ 	.word	0xffffffff


	//   ....[154]....
        /*03dc*/ 	.word	0xffffffff


	//   ....[155]....
        /*03e0*/ 	.word	0xffffffff


	//   ....[156]....
        /*03e4*/ 	.word	0xffffffff


	//   ....[157]....
        /*03e8*/ 	.word	0xffffffff


	//   ....[158]....
        /*03ec*/ 	.word	0xffffffff


	//   ....[159]....
        /*03f0*/ 	.word	0xffffffff


	//   ....[160]....
        /*03f4*/ 	.word	0xffffffff


	//   ....[161]....
        /*03f8*/ 	.word	0xffffffff


	//   ....[162]....
        /*03fc*/ 	.word	0xffffffff


	//   ....[163]....
        /*0400*/ 	.word	0xffffffff


	//   ....[164]....
        /*0404*/ 	.word	0xffffffff


	//   ....[165]....
        /*0408*/ 	.word	0xffffffff


	//   ....[166]....
        /*040c*/ 	.word	0xffffffff


	//   ....[167]....
        /*0410*/ 	.word	0xffffffff


	//   ....[168]....
        /*0414*/ 	.word	0xffffffff


	//   ....[169]....
        /*0418*/ 	.word	0xffffffff


	//   ....[170]....
        /*041c*/ 	.word	0xffffffff


	//   ....[171]....
        /*0420*/ 	.word	0xffffffff


	//   ....[172]....
        /*0424*/ 	.word	0xffffffff


	//   ....[173]....
        /*0428*/ 	.word	0xffffffff


	//   ....[174]....
        /*042c*/ 	.word	0xffffffff


	//   ....[175]....
        /*0430*/ 	.word	0xffffffff


	//   ....[176]....
        /*0434*/ 	.word	0xffffffff


	//   ....[177]....
        /*0438*/ 	.word	0xffffffff


	//   ....[178]....
        /*043c*/ 	.word	0xffffffff


	//   ....[179]....
        /*0440*/ 	.word	0xffffffff


	//   ....[180]....
        /*0444*/ 	.word	0xffffffff


	//   ....[181]....
        /*0448*/ 	.word	0xffffffff


	//   ....[182]....
        /*044c*/ 	.word	0xffffffff


	//   ....[183]....
        /*0450*/ 	.word	0xffffffff


	//   ....[184]....
        /*0454*/ 	.word	0xffffffff


	//   ....[185]....
        /*0458*/ 	.word	0xffffffff


	//   ....[186]....
        /*045c*/ 	.word	0xffffffff


	//   ....[187]....
        /*0460*/ 	.word	0xffffffff


	//   ....[188]....
        /*0464*/ 	.word	0xffffffff


	//   ....[189]....
        /*0468*/ 	.word	0xffffffff


	//   ....[190]....
        /*046c*/ 	.word	0xffffffff


	//   ....[191]....
        /*0470*/ 	.word	0xffffffff


	//   ....[192]....
        /*0474*/ 	.word	0xffffffff


	//   ....[193]....
        /*0478*/ 	.word	0xffffffff


	//   ....[194]....
        /*047c*/ 	.word	0xffffffff


	//   ....[195]....
        /*0480*/ 	.word	0xffffffff


	//   ....[196]....
        /*0484*/ 	.word	0xffffffff


	//   ....[197]....
        /*0488*/ 	.word	0xffffffff


	//   ....[198]....
        /*048c*/ 	.word	0xffffffff


	//   ....[199]....
        /*0490*/ 	.word	0xffffffff


	//   ....[200]....
        /*0494*/ 	.word	0xffffffff


	//   ....[201]....
        /*0498*/ 	.word	0xffffffff


	//   ....[202]....
        /*049c*/ 	.word	0xffffffff


	//   ....[203]....
        /*04a0*/ 	.word	0xffffffff


	//   ....[204]....
        /*04a4*/ 	.word	0xffffffff


	//   ....[205]....
        /*04a8*/ 	.word	0xffffffff


	//   ....[206]....
        /*04ac*/ 	.word	0xffffffff


	//   ....[207]....
        /*04b0*/ 	.word	0xffffffff


	//   ....[208]....
        /*04b4*/ 	.word	0xffffffff


	//   ....[209]....
        /*04b8*/ 	.word	0xffffffff


	//   ....[210]....
        /*04bc*/ 	.word	0xffffffff


	//   ....[211]....
        /*04c0*/ 	.word	0xffffffff


	//   ....[212]....
        /*04c4*/ 	.word	0xffffffff


	//   ....[213]....
        /*04c8*/ 	.word	0xffffffff


	//----- nvinfo : EIATTR_COOP_GROUP_INSTR_OFFSETS
	.align		4
.L_10427:
        /*04cc*/ 	.byte	0x04, 0x28
        /*04ce*/ 	.short	(.L_10429 - .L_10428)


	//   ....[0]....
.L_10428:
        /*04d0*/ 	.word	0x00000a80


	//   ....[1]....
        /*04d4*/ 	.word	0x00000aa0


	//   ....[2]....
        /*04d8*/ 	.word	0x00000ac0


	//   ....[3]....
        /*04dc*/ 	.word	0x00000ae0


	//   ....[4]....
        /*04e0*/ 	.word	0x00000b90


	//   ....[5]....
        /*04e4*/ 	.word	0x00000bb0


	//   ....[6]....
        /*04e8*/ 	.word	0x00000bd0


	//   ....[7]....
        /*04ec*/ 	.word	0x00001990


	//   ....[8]....
        /*04f0*/ 	.word	0x000019f0


	//   ....[9]....
        /*04f4*/ 	.word	0x00001a20


	//   ....[10]....
        /*04f8*/ 	.word	0x00001a40


	//   ....[11]....
        /*04fc*/ 	.word	0x00001a60


	//   ....[12]....
        /*0500*/ 	.word	0x00001ab0


	//   ....[13]....
        /*0504*/ 	.word	0x00001ad0


	//   ....[14]....
        /*0508*/ 	.word	0x00001af0


	//   ....[15]....
        /*050c*/ 	.word	0x00002750


	//   ....[16]....
        /*0510*/ 	.word	0x00002920


	//   ....[17]....
        /*0514*/ 	.word	0x00006090


	//   ....[18]....
        /*0518*/ 	.word	0x00006100


	//   ....[19]....
        /*051c*/ 	.word	0x00006160


	//   ....[20]....
        /*0520*/ 	.word	0x000061c0


	//   ....[21]....
        /*0524*/ 	.word	0x00006230


	//   ....[22]....
        /*0528*/ 	.word	0x000062b0


	//   ....[23]....
        /*052c*/ 	.word	0x00006320


	//   ....[24]....
        /*0530*/ 	.word	0x00006380


	//   ....[25]....
        /*0534*/ 	.word	0x000063f0


	//   ....[26]....
        /*0538*/ 	.word	0x00006450


	//   ....[27]....
        /*053c*/ 	.word	0x000064b0


	//   ....[28]....
        /*0540*/ 	.word	0x00006520


	//   ....[29]....
        /*0544*/ 	.word	0x00006580


	//   ....[30]....
        /*0548*/ 	.word	0x000065e0


	//   ....[31]....
        /*054c*/ 	.word	0x00006650


	//   ....[32]....
        /*0550*/ 	.word	0x000066b0


	//   ....[33]....
        /*0554*/ 	.word	0x00006710


	//   ....[34]....
        /*0558*/ 	.word	0x00006780


	//   ....[35]....
        /*055c*/ 	.word	0x000067e0


	//   ....[36]....
        /*0560*/ 	.word	0x00006840


	//   ....[37]....
        /*0564*/ 	.word	0x000068b0


	//   ....[38]....
        /*0568*/ 	.word	0x00006910


	//   ....[39]....
        /*056c*/ 	.word	0x00006970


	//   ....[40]....
        /*0570*/ 	.word	0x000069e0


	//   ....[41]....
        /*0574*/ 	.word	0x00006a40


	//   ....[42]....
        /*0578*/ 	.word	0x00006aa0


	//   ....[43]....
        /*057c*/ 	.word	0x00006b10


	//   ....[44]....
        /*0580*/ 	.word	0x00006b70


	//   ....[45]....
        /*0584*/ 	.word	0x00006bd0


	//   ....[46]....
        /*0588*/ 	.word	0x00006c40


	//   ....[47]....
        /*058c*/ 	.word	0x00006ca0


	//   ....[48]....
        /*0590*/ 	.word	0x00006d00


	//   ....[49]....
        /*0594*/ 	.word	0x00006d70


	//   ....[50]....
        /*0598*/ 	.word	0x00006dd0


	//   ....[51]....
        /*059c*/ 	.word	0x00006e30


	//   ....[52]....
        /*05a0*/ 	.word	0x00006ea0


	//   ....[53]....
        /*05a4*/ 	.word	0x00006f00


	//   ....[54]....
        /*05a8*/ 	.word	0x00006f60


	//   ....[55]....
        /*05ac*/ 	.word	0x00006fd0


	//   ....[56]....
        /*05b0*/ 	.word	0x00007030


	//   ....[57]....
        /*05b4*/ 	.word	0x00007090


	//   ....[58]....
        /*05b8*/ 	.word	0x00007100


	//   ....[59]....
        /*05bc*/ 	.word	0x00007160


	//   ....[60]....
        /*05c0*/ 	.word	0x000071c0


	//   ....[61]....
        /*05c4*/ 	.word	0x00007230


	//   ....[62]....
        /*05c8*/ 	.word	0x00007290


	//   ....[63]....
        /*05cc*/ 	.word	0x000072f0


	//   ....[64]....
        /*05d0*/ 	.word	0x00007360


	//   ....[65]....
        /*05d4*/ 	.word	0x000073c0


	//   ....[66]....
        /*05d8*/ 	.word	0x00007420


	//   ....[67]....
        /*05dc*/ 	.word	0x00007490


	//   ....[68]....
        /*05e0*/ 	.word	0x000074f0


	//   ....[69]....
        /*05e4*/ 	.word	0x00007550


	//   ....[70]....
        /*05e8*/ 	.word	0x000075c0


	//   ....[71]....
        /*05ec*/ 	.word	0x00007620


	//   ....[72]....
        /*05f0*/ 	.word	0x00007680


	//   ....[73]....
        /*05f4*/ 	.word	0x000076f0


	//   ....[74]....
        /*05f8*/ 	.word	0x00007750


	//   ....[75]....
        /*05fc*/ 	.word	0x000077b0


	//   ....[76]....
        /*0600*/ 	.word	0x00007820


	//   ....[77]....
        /*0604*/ 	.word	0x00007880


	//   ....[78]....
        /*0608*/ 	.word	0x000078e0


	//   ....[79]....
        /*060c*/ 	.word	0x00007950


	//   ....[80]....
        /*0610*/ 	.word	0x000079b0


	//   ....[81]....
        /*0614*/ 	.word	0x00007a10


	//   ....[82]....
        /*0618*/ 	.word	0x00007a80


	//   ....[83]....
        /*061c*/ 	.word	0x00007ae0


	//   ....[84]....
        /*0620*/ 	.word	0x00007b40


	//   ....[85]....
        /*0624*/ 	.word	0x00007bb0


	//   ....[86]....
        /*0628*/ 	.word	0x00007c10


	//   ....[87]....
        /*062c*/ 	.word	0x00007c70


	//   ....[88]....
        /*0630*/ 	.word	0x00007ce0


	//   ....[89]....
        /*0634*/ 	.word	0x00007d40


	//   ....[90]....
        /*0638*/ 	.word	0x00007da0


	//   ....[91]....
        /*063c*/ 	.word	0x00007e10


	//   ....[92]....
        /*0640*/ 	.word	0x00007e70


	//   ....[93]....
        /*0644*/ 	.word	0x00007ed0


	//   ....[94]....
        /*0648*/ 	.word	0x00007f40


	//   ....[95]....
        /*064c*/ 	.word	0x00007fa0


	//   ....[96]....
        /*0650*/ 	.word	0x00008000


	//   ....[97]....
        /*0654*/ 	.word	0x00008070


	//   ....[98]....
        /*0658*/ 	.word	0x000080d0


	//   ....[99]....
        /*065c*/ 	.word	0x00008130


	//   ....[100]....
        /*0660*/ 	.word	0x000081a0


	//   ....[101]....
        /*0664*/ 	.word	0x00008200


	//   ....[102]....
        /*0668*/ 	.word	0x00008260


	//   ....[103]....
        /*066c*/ 	.word	0x000082d0


	//   ....[104]....
        /*0670*/ 	.word	0x00008330


	//   ....[105]....
        /*0674*/ 	.word	0x00008390


	//   ....[106]....
        /*0678*/ 	.word	0x00008400


	//   ....[107]....
        /*067c*/ 	.word	0x00008460


	//   ....[108]....
        /*0680*/ 	.word	0x000084c0


	//   ....[109]....
        /*0684*/ 	.word	0x00008530


	//   ....[110]....
        /*0688*/ 	.word	0x00008590


	//   ....[111]....
        /*068c*/ 	.word	0x000085f0


	//   ....[112]....
        /*0690*/ 	.word	0x00008660


	//   ....[113]....
        /*0694*/ 	.word	0x000086c0


	//   ....[114]....
        /*0698*/ 	.word	0x00008720


	//   ....[115]....
        /*069c*/ 	.word	0x00008790


	//   ....[116]....
        /*06a0*/ 	.word	0x000087f0


	//   ....[117]....
        /*06a4*/ 	.word	0x00008850


	//   ....[118]....
        /*06a8*/ 	.word	0x000088c0


	//   ....[119]....
        /*06ac*/ 	.word	0x00008920


	//   ....[120]....
        /*06b0*/ 	.word	0x00008980


	//   ....[121]....
        /*06b4*/ 	.word	0x000089f0


	//   ....[122]....
        /*06b8*/ 	.word	0x00008a50


	//   ....[123]....
        /*06bc*/ 	.word	0x00008ab0


	//   ....[124]....
        /*06c0*/ 	.word	0x00008b20


	//   ....[125]....
        /*06c4*/ 	.word	0x00008b80


	//   ....[126]....
        /*06c8*/ 	.word	0x00008be0


	//   ....[127]....
        /*06cc*/ 	.word	0x00008c50


	//   ....[128]....
        /*06d0*/ 	.word	0x00008cb0


	//   ....[129]....
        /*06d4*/ 	.word	0x00008d10


	//   ....[130]....
        /*06d8*/ 	.word	0x00008d80


	//   ....[131]....
        /*06dc*/ 	.word	0x00008de0


	//   ....[132]....
        /*06e0*/ 	.word	0x00008e40


	//   ....[133]....
        /*06e4*/ 	.word	0x00008eb0


	//   ....[134]....
        /*06e8*/ 	.word	0x00008f10


	//   ....[135]....
        /*06ec*/ 	.word	0x00008f70


	//   ....[136]....
        /*06f0*/ 	.word	0x00008fe0


	//   ....[137]....
        /*06f4*/ 	.word	0x00009040


	//   ....[138]....
        /*06f8*/ 	.word	0x000090a0


	//   ....[139]....
        /*06fc*/ 	.word	0x00009110


	//   ....[140]....
        /*0700*/ 	.word	0x00009170


	//   ....[141]....
        /*0704*/ 	.word	0x000091d0


	//   ....[142]....
        /*0708*/ 	.word	0x00009240


	//   ....[143]....
        /*070c*/ 	.word	0x000092a0


	//   ....[144]....
        /*0710*/ 	.word	0x00009300


	//   ....[145]....
        /*0714*/ 	.word	0x00009370


	//   ....[146]....
        /*0718*/ 	.word	0x000093d0


	//   ....[147]....
        /*071c*/ 	.word	0x00009430


	//   ....[148]....
        /*0720*/ 	.word	0x000094a0


	//   ....[149]....
        /*0724*/ 	.word	0x00009500


	//   ....[150]....
        /*0728*/ 	.word	0x00009560


	//   ....[151]....
        /*072c*/ 	.word	0x000095d0


	//   ....[152]....
        /*0730*/ 	.word	0x00009630


	//   ....[153]....
        /*0734*/ 	.word	0x00009690


	//   ....[154]....
        /*0738*/ 	.word	0x00009700


	//   ....[155]....
        /*073c*/ 	.word	0x00009760


	//   ....[156]....
        /*0740*/ 	.word	0x000097c0


	//   ....[157]....
        /*0744*/ 	.word	0x00009830


	//   ....[158]....
        /*0748*/ 	.word	0x00009890


	//   ....[159]....
        /*074c*/ 	.word	0x000098f0


	//   ....[160]....
        /*0750*/ 	.word	0x00009960


	//   ....[161]....
        /*0754*/ 	.word	0x000099c0


	//   ....[162]....
        /*0758*/ 	.word	0x00009a20


	//   ....[163]....
        /*075c*/ 	.word	0x00009a90


	//   ....[164]....
        /*0760*/ 	.word	0x00009af0


	//   ....[165]....
        /*0764*/ 	.word	0x00009b50


	//   ....[166]....
        /*0768*/ 	.word	0x00009bc0


	//   ....[167]....
        /*076c*/ 	.word	0x00009c20


	//   ....[168]....
        /*0770*/ 	.word	0x00009c80


	//   ....[169]....
        /*0774*/ 	.word	0x00009cf0


	//   ....[170]....
        /*0778*/ 	.word	0x00009d50


	//   ....[171]....
        /*077c*/ 	.word	0x00009db0


	//   ....[172]....
        /*0780*/ 	.word	0x00009e20


	//   ....[173]....
        /*0784*/ 	.word	0x00009e80


	//   ....[174]....
        /*0788*/ 	.word	0x00009ee0


	//   ....[175]....
        /*078c*/ 	.word	0x00009f50


	//   ....[176]....
        /*0790*/ 	.word	0x00009fb0


	//   ....[177]....
        /*0794*/ 	.word	0x0000a010


	//   ....[178]....
        /*0798*/ 	.word	0x0000a080


	//   ....[179]....
        /*079c*/ 	.word	0x0000a0e0


	//   ....[180]....
        /*07a0*/ 	.word	0x0000a140


	//   ....[181]....
        /*07a4*/ 	.word	0x0000a1b0


	//   ....[182]....
        /*07a8*/ 	.word	0x0000a210


	//   ....[183]....
        /*07ac*/ 	.word	0x0000a270


	//   ....[184]....
        /*07b0*/ 	.word	0x0000a2e0


	//   ....[185]....
        /*07b4*/ 	.word	0x0000a340


	//   ....[186]....
        /*07b8*/ 	.word	0x0000a3a0


	//   ....[187]....
        /*07bc*/ 	.word	0x0000a410


	//   ....[188]....
        /*07c0*/ 	.word	0x0000a470


	//   ....[189]....
        /*07c4*/ 	.word	0x0000a4d0


	//   ....[190]....
        /*07c8*/ 	.word	0x0000a540


	//   ....[191]....
        /*07cc*/ 	.word	0x0000a5a0


	//   ....[192]....
        /*07d0*/ 	.word	0x0000a600


	//   ....[193]....
        /*07d4*/ 	.word	0x0000a670


	//   ....[194]....
        /*07d8*/ 	.word	0x0000a6d0


	//   ....[195]....
        /*07dc*/ 	.word	0x0000a730


	//   ....[196]....
        /*07e0*/ 	.word	0x0000a7a0


	//   ....[197]....
        /*07e4*/ 	.word	0x0000a800


	//   ....[198]....
        /*07e8*/ 	.word	0x0000a860


	//   ....[199]....
        /*07ec*/ 	.word	0x0000a8d0


	//   ....[200]....
        /*07f0*/ 	.word	0x0000a930


	//   ....[201]....
        /*07f4*/ 	.word	0x0000a990


	//   ....[202]....
        /*07f8*/ 	.word	0x0000aa00


	//   ....[203]....
        /*07fc*/ 	.word	0x0000aa60


	//   ....[204]....
        /*0800*/ 	.word	0x0000aac0


	//   ....[205]....
        /*0804*/ 	.word	0x0000ab30


	//   ....[206]....
        /*0808*/ 	.word	0x0000ab90


	//   ....[207]....
        /*080c*/ 	.word	0x0000abf0


	//   ....[208]....
        /*0810*/ 	.word	0x0000ac60


	//   ....[209]....
        /*0814*/ 	.word	0x0000acc0


	//   ....[210]....
        /*0818*/ 	.word	0x0000ad20


	//   ....[211]....
        /*081c*/ 	.word	0x0000ad90


	//   ....[212]....
        /*0820*/ 	.word	0x0000adf0


	//   ....[213]....
        /*0824*/ 	.word	0x0000ae50


	//----- nvinfo : EIATTR_SYSCALL_OFFSETS
	.align		4
.L_10429:
        /*0828*/ 	.byte	0x04, 0x46
        /*082a*/ 	.short	(.L_10431 - .L_10430)


	//   ....[0]....
.L_10430:
        /*082c*/ 	.word	0x00005ef0


	//   ....[1]....
        /*0830*/ 	.word	0x00006020


	//----- nvinfo : EIATTR_EXIT_INSTR_OFFSETS
	.align		4
.L_10431:
        /*0834*/ 	.byte	0x04, 0x1c
        /*0836*/ 	.short	(.L_10433 - .L_10432)


	//   ....[0]....
.L_10432:
        /*0838*/ 	.word	0x00004480


	//   ....[1]....
        /*083c*/ 	.word	0x00004490


	//   ....[2]....
        /*0840*/ 	.word	0x00005dc0


	//   ....[3]....
        /*0844*/ 	.word	0x00006030


	//----- nvinfo : EIATTR_CTAIDZ_USED
	.align		4
.L_10433:
        /*0848*/ 	.byte	0x01, 0x04
	.zero		2


	//----- nvinfo : EIATTR_CRS_STACK_SIZE
	.align		4
        /*084c*/ 	.byte	0x04, 0x1e
        /*084e*/ 	.short	(.L_10435 - .L_10434)
.L_10434:
        /*0850*/ 	.word	0x00000000
.L_10435:


//--------------------- .nv.info._ZN4vllm25paged_attention_v1_kernelIfhLi192ELi32ELi128ELNS_18Fp8KVCacheDataTypeE2ELb1EEEvPT_PKS2_PKT0_S8_ifPKiSA_iPKfiiiSC_SC_iiiii --------------------------
	.section	.nv.info._ZN4vllm25paged_attention_v1_kernelIfhLi192ELi32ELi128ELNS_18Fp8KVCacheDataTypeE2ELb1EEEvPT_PKS2_PKT0_S8_ifPKiSA_iPKfiiiSC_SC_iiiii,"",@"SHT_CUDA_INFO"
	.sectionflags	@""
	.align	4


	//----- nvinfo : EIATTR_CUDA_API_VERSION
	.align		4
        /*0000*/ 	.byte	0x04, 0x37
        /*0002*/ 	.short	(.L_10437 - .L_10436)
.L_10436:
        /*0004*/ 	.word	0x00000082


	//----- nvinfo : EIATTR_SW2861232_WAR
	.align		4
.L_10437:
        /*0008*/ 	.byte	0x01, 0x35
	.zero		2


	//----- nvinfo : EIATTR_PARAM_CBANK
	.align		4
        /*000c*/ 	.byte	0x04, 0x0a
        /*000e*/ 	.short	(.L_10439 - .L_10438)
	.align		4
.L_10438:
        /*0010*/ 	.word	index@(.nv.constant0._ZN4vllm25paged_attention_v1_kernelIfhLi192ELi32ELi128ELNS_18Fp8KVCacheDataTypeE2ELb1EEEvPT_PKS2_PKT0_S8_ifPKiSA_iPKfiiiSC_SC_iiiii)
        /*0014*/ 	.short	0x0160
        /*0016*/ 	.short	0x007c


	//----- nvinfo : EIATTR_CBANK_PARAM_SIZE
	.align		4
.L_10439:
        /*0018*/ 	.byte	0x03, 0x19
        /*001a*/ 	.short	0x007c


	//----- nvinfo : EIATTR_KPARAM_INFO
	.align		4
        /*001c*/ 	.byte	0x04, 0x17
        /*001e*/ 	.short	(.L_10441 - .L_10440)
.L_10440:
        /*0020*/ 	.word	0x00000000
        /*0024*/ 	.short	0x0013
        /*0026*/ 	.short	0x0078
        /*0028*/ 	.byte	0x00, 0xf0, 0x11, 0x00


	//----- nvinfo : EIATTR_KPARAM_INFO
	.align		4
.L_10441:
        /*002c*/ 	.byte	0x04, 0x17
        /*002e*/ 	.short	(.L_10443 - .L_10442)
.L_10442:
        /*0030*/ 	.word	0x00000000
        /*0034*/ 	.short	0x0012
        /*0036*/ 	.short	0x0074
        /*0038*/ 	.byte	0x00, 0xf0, 0x11, 0x00


	//----- nvinfo : EIATTR_KPARAM_INFO
	.align		4
.L_10443:
        /*003c*/ 	.byte	0x04, 0x17
        /*003e*/ 	.short	(.L_10445 - .L_10444)
.L_10444:
        /*0040*/ 	.word	0x00000000
        /*0044*/ 	.short	0x0011
        /*0046*/ 	.short	0x0070
        /*0048*/ 	.byte	0x00, 0xf0, 0x11, 0x00


	//----- nvinfo : EIATTR_KPARAM_INFO
	.align		4
.L_10445:
        /*004c*/ 	.byte	0x04, 0x17
        /*004e*/ 	.short	(.L_10447 - .L_10446)
.L_10446:
        /*0050*/ 	.word	0x00000000
        /*0054*/ 	.short	0x0010
        /*0056*/ 	.short	0x006c
        /*0058*/ 	.byte	0x00, 0xf0, 0x11, 0x00


	//----- nvinfo : EIATTR_KPARAM_INFO
	.align		4
.L_10447:
        /*005c*/ 	.byte	0x04, 0x17
        /*005e*/ 	.short	(.L_10449 - .L_10448)
.L_10448:
        /*0060*/ 	.word	0x00000000
        /*0064*/ 	.short	0x000f
        /*0066*/ 	.short	0x0068
        /*0068*/ 	.byte	0x00, 0xf0, 0x11, 0x00


	//----- nvinfo : EIATTR_KPARAM_INFO
	.align		4
.L_10449:
        /*006c*/ 	.byte	0x04, 0x17
        /*006e*/ 	.short	(.L_10451 - .L_10450)
.L_10450:
        /*0070*/ 	.word	0x00000000
        /*0074*/ 	.short	0x000e
        /*0076*/ 	.short	0x0060
        /*0078*/ 	.byte	0x00, 0xf0, 0x21, 0x00


	//----- nvinfo : EIATTR_KPARAM_INFO
	.align		4
.L_10451:
        /*007c*/ 	.byte	0x04, 0x17
        /*007e*/ 	.short	(.L_10453 - .L_10452)
.L_10452:
        /*0080*/ 	.word	0x00000000
        /*0084*/ 	.short	0x000d
        /*0086*/ 	.short	0x0058
        /*0088*/ 	.byte	0x00, 0xf0, 0x21, 0x00


	//----- nvinfo : EIATTR_KPARAM_INFO
	.align		4
.L_10453:
        /*008c*/ 	.byte	0x04, 0x17
        /*008e*/ 	.short	(.L_10455 - .L_10454)
.L_10454:
        /*0090*/ 	.word	0x00000000
        /*0094*/ 	.short	0x000c
        /*0096*/ 	.short	0x0050
        /*0098*/ 	.byte	0x00, 0xf0, 0x11, 0x00


	//----- nvinfo : EIATTR_KPARAM_INFO
	.align		4
.L_10455:
        /*009c*/ 	.byte	0x04, 0x17
        /*009e*/ 	.short	(.L_10457 - .L_10456)
.L_10456:
        /*00a0*/ 	.word	0x00000000
        /*00a4*/ 	.short	0x000b
        /*00a6*/ 	.short	0x004c
        /*00a8*/ 	.byte	0x00, 0xf0, 0x11, 0x00


	//----- nvinfo : EIATTR_KPARAM_INFO
	.align		4
.L_10457:
        /*00ac*/ 	.byte	0x04, 0x17
        /*00ae*/ 	.short	(.L_10459 - .L_10458)
.L_10458:
        /*00b0*/ 	.word	0x00000000
        /*00b4*/ 	.short	0x000a
        /*00b6*/ 	.short	0x0048
        /*00b8*/ 	.byte	0x00, 0xf0, 0x11, 0x00


	//----- nvinfo : EIATTR_KPARAM_INFO
	.align		4
.L_10459:
        /*00bc*/ 	.byte	0x04, 0x17
        /*00be*/ 	.short	(.L_10461 - .L_10460)
.L_10460:
        /*00c0*/ 	.word	0x00000000
        /*00c4*/ 	.short	0x0009
        /*00c6*/ 	.short	0x0040
        /*00c8*/ 	.byte	0x00, 0xf0, 0x21, 0x00


	//----- nvinfo : EIATTR_KPARAM_INFO
	.align		4
.L_10461:
        /*00cc*/ 	.byte	0x04, 0x17
        /*00ce*/ 	.short	(.L_10463 - .L_10462)
.L_10462:
        /*00d0*/ 	.word	0x00000000
        /*00d4*/ 	.short	0x0008
        /*00d6*/ 	.short	0x0038
        /*00d8*/ 	.byte	0x00, 0xf0, 0x11, 0x00


	//----- nvinfo : EIATTR_KPARAM_INFO
	.align		4
.L_10463:
        /*00dc*/ 	.byte	0x04, 0x17
        /*00de*/ 	.short	(.L_10465 - .L_10464)
.L_10464:
        /*00e0*/ 	.word	0x00000000
        /*00e4*/ 	.short	0x0007
        /*00e6*/ 	.short	0x0030
        /*00e8*/ 	.byte	0x00, 0xf0, 0x21, 0x00


	//----- nvinfo : EIATTR_KPARAM_INFO
	.align		4
.L_10465:
        /*00ec*/ 	.byte	0x04, 0x17
        /*00ee*/ 	.short	(.L_10467 - .L_10466)
.L_10466:
        /*00f0*/ 	.word	0x00000000
        /*00f4*/ 	.short	0x0006
        /*00f6*/ 	.short	0x0028
        /*00f8*/ 	.byte	0x00, 0xf0, 0x21, 0x00


	//----- nvinfo : EIATTR_KPARAM_INFO
	.align		4
.L_10467:
        /*00fc*/ 	.byte	0x04, 0x17
        /*00fe*/ 	.short	(.L_10469 - .L_10468)
.L_10468:
        /*0100*/ 	.word	0x00000000
        /*0104*/ 	.short	0x0005
        /*0106*/ 	.short	0x0024
        /*0108*/ 	.byte	0x00, 0xf0, 0x11, 0x00


	//----- nvinfo : EIATTR_KPARAM_INFO
	.align		4
.L_10469:
        /*010c*/ 	.byte	0x04, 0x17
        /*010e*/ 	.short	(.L_10471 - .L_10470)
.L_10470:
        /*0110*/ 	.word	0x00000000
        /*0114*/ 	.short	0x0004
        /*0116*/ 	.short	0x0020
        /*0118*/ 	.byte	0x00, 0xf0, 0x11, 0x00


	//----- nvinfo : EIATTR_KPARAM_INFO
	.align		4
.L_10471:
        /*011c*/ 	.byte	0x04, 0x17
        /*011e*/ 	.short	(.L_10473 - .L_10472)
.L_10472:
        /*0120*/ 	.word	0x00000000
        /*0124*/ 	.short	0x0003
        /*0126*/ 	.short	0x0018
        /*0128*/ 	.byte	0x00, 0xf0, 0x21, 0x00


	//----- nvinfo : EIATTR_KPARAM_INFO
	.align		4
.L_10473:
        /*012c*/ 	.byte	0x04, 0x17
        /*012e*/ 	.short	(.L_10475 - .L_10474)
.L_10474:
        /*0130*/ 	.word	0x00000000
        /*0134*/ 	.short	0x0002
        /*0136*/ 	.short	0x0010
        /*0138*/ 	.byte	0x00, 0xf0, 0x21, 0x00


	//----- nvinfo : EIATTR_KPARAM_INFO
	.align		4
.L_10475:
        /*013c*/ 	.byte	0x04, 0x17
        /*013e*/ 	.short	(.L_10477 - .L_10476)
.L_10476:
        /*0140*/ 	.word	0x00000000
        /*0144*/ 	.short	0x0001
        /*0146*/ 	.short	0x0008
        /*0148*/ 	.byte	0x00, 0xf0, 0x21, 0x00


	//----- nvinfo : EIATTR_KPARAM_INFO
	.align		4
.L_10477:
        /*014c*/ 	.byte	0x04, 0x17
        /*014e*/ 	.short	(.L_10479 - .L_10478)
.L_10478:
        /*0150*/ 	.word	0x00000000
        /*0154*/ 	.short	0x0000
        /*0156*/ 	.short	0x0000
        /*0158*/ 	.byte	0x00, 0xf0, 0x21, 0x00


	//----- nvinfo : EIATTR_MAXREG_COUNT
	.align		4
.L_10479:
        /*015c*/ 	.byte	0x03, 0x1b
        /*015e*/ 	.short	0x00ff


	//----- nvinfo : EIATTR_NUM_BARRIERS
	.align		4
        /*0160*/ 	.byte	0x02, 0x4c
        /*0162*/ 	.byte	0x01
	.zero		1


	//----- nvinfo : EIATTR_EXTERNS
	.align		4
        /*0164*/ 	.byte	0x04, 0x0f
        /*0166*/ 	.short	(.L_10481 - .L_10480)


	//   ....[0]....
	.align		4
.L_10480:
        /*0168*/ 	.word	index@(__assertfail)


	//----- nvinfo : EIATTR_MERCURY_ISA_VERSION
	.align		4
.L_10481:
        /*016c*/ 	.byte	0x03, 0x5f
        /*016e*/ 	.short	0x0000


	//----- nvinfo : EIATTR_COOP_GROUP_MASK_REGIDS
	.align		4
        /*0170*/ 	.byte	0x04, 0x29
        /*0172*/ 	.short	(.L_10483 - .L_10482)


	//   ....[0]....
.L_10482:
        /*0174*/ 	.word	0xffffffff


	//   ....[1]....
        /*0178*/ 	.word	0xffffffff


	//   ....[2]....
        /*017c*/ 	.word	0xffffffff


	//   ....[3]....
        /*0180*/ 	.word	0xffffffff


	//   ....[4]....
        /*0184*/ 	.word	0xffffffff


	//   ....[5]....
        /*0188*/ 	.word	0xffffffff


	//   ....[6]....
        /*018c*/ 	.word	0xffffffff


	//   ....[7]....
        /*0190*/ 	.word	0xffffffff


	//   ....[8]....
        /*0194*/ 	.word	0xffffffff


	//   ....[9]....
        /*0198*/ 	.word	0xffffffff


	//   ....[10]....
        /*019c*/ 	.word	0xffffffff


	//   ....[11]....
        /*01a0*/ 	.word	0xffffffff


	//   ....[12]....
        /*01a4*/ 	.word	0xffffffff


	//   ....[13]....
        /*01a8*/ 	.word	0xffffffff


	//   ....[14]....
        /*01ac*/ 	.word	0xffffffff


	//   ....[15]....
        /*01b0*/ 	.word	0xffffffff


	//   ....[16]....
        /*01b4*/ 	.word	0xffffffff


	//   ....[17]....
        /*01b8*/ 	.word	0xffffffff


	//   ....[18]....
        /*01bc*/ 	.word	0xffffffff


	//   ....[19]....
        /*01c0*/ 	.word	0xffffffff


	//   ....[20]....
        /*01c4*/ 	.word	0xffffffff


	//   ....[21]....
        /*01c8*/ 	.word	0xffffffff


	//   ....[22]....
        /*01cc*/ 	.word	0xffffffff


	//   ....[23]....
        /*01d0*/ 	.word	0xffffffff


	//   ....[24]....
        /*01d4*/ 	.word	0xffffffff


	//   ....[25]....
        /*01d8*/ 	.word	0xffffffff


	//   ....[26]....
        /*01dc*/ 	.word	0xffffffff


	//   ....[27]....
        /*01e0*/ 	.word	0xffffffff


	//   ....[28]....
        /*01e4*/ 	.word	0xffffffff


	//   ....[29]....
        /*01e8*/ 	.word	0xffffffff


	//   ....[30]....
        /*01ec*/ 	.word	0xffffffff


	//   ....[31]....
        /*01f0*/ 	.word	0xffffffff


	//   ....[32]....
        /*01f4*/ 	.word	0xffffffff


	//   ....[33]....
        /*01f8*/ 	.word	0xffffffff


	//   ....[34]....
        /*01fc*/ 	.word	0xffffffff


	//   ....[35]....
        /*0200*/ 	.word	0xffffffff


	//   ....[36]....
        /*0204*/ 	.word	0xffffffff


	//   ....[37]....
        /*0208*/ 	.word	0xffffffff


	//   ....[38]....
        /*020c*/ 	.word	0xffffffff


	//   ....[39]....
        /*0210*/ 	.word	0xffffffff


	//   ....[40]....
        /*0214*/ 	.word	0xffffffff


	//   ....[41]....
        /*0218*/ 	.word	0xffffffff


	//   ....[42]....
        /*021c*/ 	.word	0xffffffff


	//   ....[43]....
        /*0220*/ 	.word	0xffffffff


	//   ....[44]....
        /*0224*/ 	.word	0xffffffff


	//   ....[45]....
        /*0228*/ 	.word	0xffffffff


	//   ....[46]....
        /*022c*/ 	.word	0xffffffff


	//   ....[47]....
        /*0230*/ 	.word	0xffffffff


	//   ....[48]....
        /*0234*/ 	.word	0xffffffff


	//   ....[49]....
        /*0238*/ 	.word	0xffffffff


	//   ....[50]....
        /*023c*/ 	.word	0xffffffff


	//   ....[51]....
        /*0240*/ 	.word	0xffffffff


	//   ....[52]....
        /*0244*/ 	.word	0xffffffff


	//   ....[53]....
        /*0248*/ 	.word	0xffffffff


	//   ....[54]....
        /*024c*/ 	.word	0xffffffff


	//   ....[55]....
        /*0250*/ 	.word	0xffffffff


	//   ....[56]....
        /*0254*/ 	.word	0xffffffff


	//   ....[57]....
        /*0258*/ 	.word	0xffffffff


	//   ....[58]....
        /*025c*/ 	.word	0xffffffff


	//   ....[59]....
        /*0260*/ 	.word	0xffffffff


	//   ....[60]....
        /*0264*/ 	.word	0xffffffff


	//   ....[61]....
        /*0268*/ 	.word	0xffffffff


	//   ....[62]....
        /*026c*/ 	.word	0xffffffff


	//   ....[63]....
        /*0270*/ 	.word	0xffffffff


	//   ....[64]....
        /*0274*/ 	.word	0xffffffff


	//   ....[65]....
        /*0278*/ 	.word	0xffffffff


	//   ....[66]....
        /*027c*/ 	.word	0xffffffff


	//   ....[67]....
        /*0280*/ 	.word	0xffffffff


	//   ....[68]....
        /*0284*/ 	.word	0xffffffff


	//   ....[69]....
        /*0288*/ 	.word	0xffffffff


	//   ....[70]....
        /*028c*/ 	.word	0xffffffff


	//   ....[71]....
        /*0290*/ 	.word	0xffffffff


	//   ....[72]....
        /*0294*/ 	.word	0xffffffff


	//   ....[73]....
        /*0298*/ 	.word	0xffffffff


	//   ....[74]....
        /*029c*/ 	.word	0xffffffff


	//   ....[75]....
        /*02a0*/ 	.word	0xffffffff


	//   ....[76]....
        /*02a4*/ 	.word	0xffffffff


	//   ....[77]....
        /*02a8*/ 	.word	0xffffffff


	//   ....[78]....
        /*02ac*/ 	.word	0xffffffff


	//   ....[79]....
        /*02b0*/ 	.word	0xffffffff


	//   ....[80]....
        /*02b4*/ 	.word	0xffffffff


	//   ....[81]....
        /*02b8*/ 	.word	0xffffffff


	//   ....[82]....
        /*02bc*/ 	.word	0xffffffff


	//   ....[83]....
        /*02c0*/ 	.word	0xffffffff


	//   ....[84]....
        /*02c4*/ 	.word	0xffffffff


	//   ....[85]....
        /*02c8*/ 	.word	0xffffffff


	//   ....[86]....
        /*02cc*/ 	.word	0xffffffff


	//   ....[87]....
        /*02d0*/ 	.word	0xffffffff


	//   ....[88]....
        /*02d4*/ 	.word	0xffffffff


	//   ....[89]....
        /*02d8*/ 	.word	0xffffffff


	//   ....[90]....
        /*02dc*/ 	.word	0xffffffff


	//   ....[91]....
        /*02e0*/ 	.word	0xffffffff


	//   ....[92]....
        /*02e4*/ 	.word	0xffffffff


	//   ....[93]....
        /*02e8*/ 	.word	0xffffffff


	//   ....[94]....
        /*02ec*/ 	.word	0xffffffff


	//   ....[95]....
        /*02f0*/ 	.word	0xffffffff


	//   ....[96]....
        /*02f4*/ 	.word	0xffffffff


	//   ....[97]....
        /*02f8*/ 	.word	0xffffffff


	//   ....[98]....
        /*02fc*/ 	.word	0xffffffff


	//   ....[99]....
        /*0300*/ 	.word	0xffffffff


	//   ....[100]....
        /*0304*/ 	.word	0xffffffff


	//   ....[101]....
        /*0308*/ 	.word	0xffffffff


	//   ....[102]....
        /*030c*/ 	.word	0xffffffff


	//   ....[103]....
        /*0310*/ 	.word	0xffffffff


	//   ....[104]....
        /*0314*/ 	.word	0xffffffff


	//   ....[105]....
        /*0318*/ 	.word	0xffffffff


	//   ....[106]....
        /*031c*/ 	.word	0xffffffff


	//   ....[107]....
        /*0320*/ 	.word	0xffffffff


	//   ....[108]....
        /*0324*/ 	.word	0xffffffff


	//   ....[109]....
        /*0328*/ 	.word	0xffffffff


	//   ....[110]....
        /*032c*/ 	.word	0xffffffff


	//   ....[111]....
        /*0330*/ 	.word	0xffffffff


	//   ....[112]....
        /*0334*/ 	.word	0xffffffff


	//   ....[113]....
        /*0338*/ 	.word	0xffffffff


	//   ....[114]....
        /*033c*/ 	.word	0xffffffff


	//   ....[115]....
        /*0340*/ 	.word	0xffffffff


	//   ....[116]....
        /*0344*/ 	.word	0xffffffff


	//   ....[117]....
        /*0348*/ 	.word	0xffffffff


	//   ....[118]....
        /*034c*/ 	.word	0xffffffff


	//   ....[119]....
        /*0350*/ 	.word	0xffffffff


	//   ....[120]....
        /*0354*/ 	.word	0xffffffff


	//   ....[121]....
        /*0358*/ 	.word	0xffffffff


	//   ....[122]....
        /*035c*/ 	.word	0xffffffff


	//   ....[123]....
        /*0360*/ 	.word	0xffffffff


	//   ....[124]....
        /*0364*/ 	.word	0xffffffff


	//   ....[125]....
        /*0368*/ 	.word	0xffffffff


	//   ....[126]....
        /*036c*/ 	.word	0xffffffff


	//   ....[127]....
        /*0370*/ 	.word	0xffffffff


	//   ....[128]....
        /*0374*/ 	.word	0xffffffff


	//   ....[129]....
        /*0378*/ 	.word	0xffffffff


	//   ....[130]....
        /*037c*/ 	.word	0xffffffff


	//   ....[131]....
        /*0380*/ 	.word	0xffffffff


	//   ....[132]....
        /*0384*/ 	.word	0xffffffff


	//   ....[133]....
        /*0388*/ 	.word	0xffffffff


	//   ....[134]....
        /*038c*/ 	.word	0xffffffff


	//   ....[135]....
        /*0390*/ 	.word	0xffffffff


	//   ....[136]....
        /*0394*/ 	.word	0xffffffff


	//   ....[137]....
        /*0398*/ 	.word	0xffffffff


	//   ....[138]....
        /*039c*/ 	.word	0xffffffff


	//   ....[139]....
        /*03a0*/ 	.word	0xffffffff


	//   ....[140]....
        /*03a4*/ 	.word	0xffffffff


	//   ....[141]....
        /*03a8*/ 	.word	0xffffffff


	//   ....[142]....
        /*03ac*/ 	.word	0xffffffff


	//   ....[143]....
        /*03b0*/ 	.word	0xffffffff


	//   ....[144]....
        /*03b4*/ 	.word	0xffffffff


	//   ....[145]....
        /*03b8*/ 	.word	0xffffffff


	//   ....[146]....
        /*03bc*/ 	.word	0xffffffff


	//   ....[147]....
        /*03c0*/ 	.word	0xffffffff


	//   ....[148]....
        /*03c4*/ 	.word	0xffffffff


	//   ....[149]....
        /*03c8*/ 	.word	0xffffffff


	//   ....[150]....
        /*03cc*/ 	.word	0xffffffff


	//   ....[151]....
        /*03d0*/ 	.word	0xffffffff


	//   ....[152]....
        /*03d4*/ 	.word	0xffffffff


	//   ....[153]....
        /*03d8*/ 	.word	0xffffffff


	//   ....[154]....
        /*03dc*/ 	.word	0xffffffff


	//   ....[155]....
        /*03e0*/ 	.word	0xffffffff


	//   ....[156]....
        /*03e4*/ 	.word	0xffffffff


	//   ....[157]....
        /*03e8*/ 	.word	0xffffffff


	//   ....[158]....
        /*03ec*/ 	.word	0xffffffff


	//   ....[159]....
        /*03f0*/ 	.word	0xffffffff


	//   ....[160]....
        /*03f4*/ 	.word	0xffffffff


	//   ....[161]....
        /*03f8*/ 	.word	0xffffffff


	//   ....[162]....
        /*03fc*/ 	.word	0xffffffff


	//   ....[163]....
        /*0400*/ 	.word	0xffffffff


	//   ....[164]....
        /*0404*/ 	.word	0xffffffff


	//   ....[165]....
        /*0408*/ 	.word	0xffffffff


	//----- nvinfo : EIATTR_COOP_GROUP_INSTR_OFFSETS
	.align		4
.L_10483:
        /*040c*/ 	.byte	0x04, 0x28
        /*040e*/ 	.short	(.L_10485 - .L_10484)


	//   ....[0]....
.L_10484:
        /*0410*/ 	.word	0x00000a80


	//   ....[1]....
        /*0414*/ 	.word	0x00000aa0


	//   ....[2]....
        /*0418*/ 	.word	0x00000ac0


	//   ....[3]....
        /*041c*/ 	.word	0x00000ae0


	//   ....[4]....
        /*0420*/ 	.word	0x00000b90


	//   ....[5]....
        /*0424*/ 	.word	0x00000bb0


	//   ....[6]....
        /*0428*/ 	.word	0x00000bd0


	//   ....[7]....
        /*042c*/ 	.word	0x00001990


	//   ....[8]....
        /*0430*/ 	.word	0x000019f0


	//   ....[9]....
        /*0434*/ 	.word	0x00001a20


	//   ....[10]....
        /*0438*/ 	.word	0x00001a40


	//   ....[11]....
        /*043c*/ 	.word	0x00001a60


	//   ....[12]....
        /*0440*/ 	.word	0x00001ab0


	//   ....[13]....
        /*0444*/ 	.word	0x00001ad0


	//   ....[14]....
        /*0448*/ 	.word	0x00001af0


	//   ....[15]....
        /*044c*/ 	.word	0x00002750


	//   ....[16]....
        /*0450*/ 	.word	0x000028f0


	//   ....[17]....
        /*0454*/ 	.word	0x000053c0


	//   ....[18]....
        /*0458*/ 	.word	0x00005430


	//   ....[19]....
        /*045c*/ 	.word	0x00005490


	//   ....[20]....
        /*0460*/ 	.word	0x000054f0


	//   ....[21]....
        /*0464*/ 	.word	0x00005560


	//   ....[22]....
        /*0468*/ 	.word	0x000055e0


	//   ....[23]....
        /*046c*/ 	.word	0x00005650


	//   ....[24]....
        /*0470*/ 	.word	0x000056b0


	//   ....[25]....
        /*0474*/ 	.word	0x00005720


	//   ....[26]....
        /*0478*/ 	.word	0x00005780


	//   ....[27]....
        /*047c*/ 	.word	0x000057e0


	//   ....[28]....
        /*0480*/ 	.word	0x00005850


	//   ....[29]....
        /*0484*/ 	.word	0x000058b0


	//   ....[30]....
        /*0488*/ 	.word	0x00005910


	//   ....[31]....
        /*048c*/ 	.word	0x00005980


	//   ....[32]....
        /*0490*/ 	.word	0x000059e0


	//   ....[33]....
        /*0494*/ 	.word	0x00005a40


	//   ....[34]....
        /*0498*/ 	.word	0x00005ab0


	//   ....[35]....
        /*049c*/ 	.word	0x00005b10


	//   ....[36]....
        /*04a0*/ 	.word	0x00005b70


	//   ....[37]....
        /*04a4*/ 	.word	0x00005be0


	//   ....[38]....
        /*04a8*/ 	.word	0x00005c40


	//   ....[39]....
        /*04ac*/ 	.word	0x00005ca0


	//   ....[40]....
        /*04b0*/ 	.word	0x00005d10


	//   ....[41]....
        /*04b4*/ 	.word	0x00005d70


	//   ....[42]....
        /*04b8*/ 	.word	0x00005dd0


	//   ....[43]....
        /*04bc*/ 	.word	0x00005e40


	//   ....[44]....
        /*04c0*/ 	.word	0x00005ea0


	//   ....[45]....
        /*04c4*/ 	.word	0x00005f00


	//   ....[46]....
        /*04c8*/ 	.word	0x00005f70


	//   ....[47]....
        /*04cc*/ 	.word	0x00005fd0


	//   ....[48]....
        /*04d0*/ 	.word	0x00006030


	//   ....[49]....
        /*04d4*/ 	.word	0x000060a0


	//   ....[50]....
        /*04d8*/ 	.word	0x00006100


	//   ....[51]....
        /*04dc*/ 	.word	0x00006160


	//   ....[52]....
        /*04e0*/ 	.word	0x000061d0


	//   ....[53]....
        /*04e4*/ 	.word	0x00006230


	//   ....[54]....
        /*04e8*/ 	.word	0x00006290


	//   ....[55]....
        /*04ec*/ 	.word	0x00006300


	//   ....[56]....
        /*04f0*/ 	.word	0x00006360


	//   ....[57]....
        /*04f4*/ 	.word	0x000063c0


	//   ....[58]....
        /*04f8*/ 	.word	0x00006430


	//   ....[59]....
        /*04fc*/ 	.word	0x00006490


	//   ....[60]....
        /*0500*/ 	.word	0x000064f0


	//   ....[61]....
        /*0504*/ 	.word	0x00006560


	//   ....[62]....
        /*0508*/ 	.word	0x000065c0


	//   ....[63]....
        /*050c*/ 	.word	0x00006620


	//   ....[64]....
        /*0510*/ 	.word	0x00006690


	//   ....[65]....
        /*0514*/ 	.word	0x000066f0


	//   ....[66]....
        /*0518*/ 	.word	0x00006750


	//   ....[67]....
        /*051c*/ 	.word	0x000067c0


	//   ....[68]....
        /*0520*/ 	.word	0x00006820


	//   ....[69]....
        /*0524*/ 	.word	0x00006880


	//   ....[70]....
        /*0528*/ 	.word	0x000068f0


	//   ....[71]....
        /*052c*/ 	.word	0x00006950


	//   ....[72]....
        /*0530*/ 	.word	0x000069b0


	//   ....[73]....
        /*0534*/ 	.word	0x00006a20


	//   ....[74]....
        /*0538*/ 	.word	0x00006a80


	//   ....[75]....
        /*053c*/ 	.word	0x00006ae0


	//   ....[76]....
        /*0540*/ 	.word	0x00006b50


	//   ....[77]....
        /*0544*/ 	.word	0x00006bb0


	//   ....[78]....
        /*0548*/ 	.word	0x00006c10


	//   ....[79]....
        /*054c*/ 	.word	0x00006c80


	//   ....[80]....
        /*0550*/ 	.word	0x00006ce0


	//   ....[81]....
        /*0554*/ 	.word	0x00006d40


	//   ....[82]....
        /*0558*/ 	.word	0x00006db0


	//   ....[83]....
        /*055c*/ 	.word	0x00006e10


	//   ....[84]....
        /*0560*/ 	.word	0x00006e70


	//   ....[85]....
        /*0564*/ 	.word	0x00006ee0


	//   ....[86]....
        /*0568*/ 	.word	0x00006f40


	//   ....[87]....
        /*056c*/ 	.word	0x00006fa0


	//   ....[88]....
        /*0570*/ 	.word	0x00007010


	//   ....[89]....
        /*0574*/ 	.word	0x00007070


	//   ....[90]....
        /*0578*/ 	.word	0x000070d0


	//   ....[91]....
        /*057c*/ 	.word	0x00007140


	//   ....[92]....
        /*0580*/ 	.word	0x000071a0


	//   ....[93]....
        /*0584*/ 	.word	0x00007200


	//   ....[94]....
        /*0588*/ 	.word	0x00007270


	//   ....[95]....
        /*058c*/ 	.word	0x000072d0


	//   ....[96]....
        /*0590*/ 	.word	0x00007330


	//   ....[97]....
        /*0594*/ 	.word	0x000073a0


	//   ....[98]....
        /*0598*/ 	.word	0x00007400


	//   ....[99]....
        /*059c*/ 	.word	0x00007460


	//   ....[100]....
        /*05a0*/ 	.word	0x000074d0


	//   ....[101]....
        /*05a4*/ 	.word	0x00007530


	//   ....[102]....
        /*05a8*/ 	.word	0x00007590


	//   ....[103]....
        /*05ac*/ 	.word	0x00007600


	//   ....[104]....
        /*05b0*/ 	.word	0x00007660


	//   ....[105]....
        /*05b4*/ 	.word	0x000076c0


	//   ....[106]....
        /*05b8*/ 	.word	0x00007730


	//   ....[107]....
        /*05bc*/ 	.word	0x00007790


	//   ....[108]....
        /*05c0*/ 	.word	0x000077f0


	//   ....[109]....
        /*05c4*/ 	.word	0x00007860


	//   ....[110]....
        /*05c8*/ 	.word	0x000078c0


	//   ....[111]....
        /*05cc*/ 	.word	0x00007920


	//   ....[112]....
        /*05d0*/ 	.word	0x00007990


	//   ....[113]....
        /*05d4*/ 	.word	0x000079f0


	//   ....[114]....
        /*05d8*/ 	.word	0x00007a50


	//   ....[115]....
        /*05dc*/ 	.word	0x00007ac0


	//   ....[116]....
        /*05e0*/ 	.word	0x00007b20


	//   ....[117]....
        /*05e4*/ 	.word	0x00007b80


	//   ....[118]....
        /*05e8*/ 	.word	0x00007bf0


	//   ....[119]....
        /*05ec*/ 	.word	0x00007c50


	//   ....[120]....
        /*05f0*/ 	.word	0x00007cb0


	//   ....[121]....
        /*05f4*/ 	.word	0x00007d20


	//   ....[122]....
        /*05f8*/ 	.word	0x00007d80


	//   ....[123]....
        /*05fc*/ 	.word	0x00007de0


	//   ....[124]....
        /*0600*/ 	.word	0x00007e50


	//   ....[125]....
        /*0604*/ 	.word	0x00007eb0


	//   ....[126]....
        /*0608*/ 	.word	0x00007f10


	//   ....[127]....
        /*060c*/ 	.word	0x00007f80


	//   ....[128]....
        /*0610*/ 	.word	0x00007fe0


	//   ....[129]....
        /*0614*/ 	.word	0x00008040


	//   ....[130]....
        /*0618*/ 	.word	0x000080b0


	//   ....[131]....
        /*061c*/ 	.word	0x00008110


	//   ....[132]....
        /*0620*/ 	.word	0x00008170


	//   ....[133]....
        /*0624*/ 	.word	0x000081e0


	//   ....[134]....
        /*0628*/ 	.word	0x00008240


	//   ....[135]....
        /*062c*/ 	.word	0x000082a0


	//   ....[136]....
        /*0630*/ 	.word	0x00008310


	//   ....[137]....
        /*0634*/ 	.word	0x00008370


	//   ....[138]....
        /*0638*/ 	.word	0x000083d0


	//   ....[139]....
        /*063c*/ 	.word	0x00008440


	//   ....[140]....
        /*0640*/ 	.word	0x000084a0


	//   ....[141]....
        /*0644*/ 	.word	0x00008500


	//   ....[142]....
        /*0648*/ 	.word	0x00008570


	//   ....[143]....
        /*064c*/ 	.word	0x000085d0


	//   ....[144]....
        /*0650*/ 	.word	0x00008630


	//   ....[145]....
        /*0654*/ 	.word	0x000086a0


	//   ....[146]....
        /*0658*/ 	.word	0x00008700


	//   ....[147]....
        /*065c*/ 	.word	0x00008760


	//   ....[148]....
        /*0660*/ 	.word	0x000087d0


	//   ....[149]....
        /*0664*/ 	.word	0x00008830


	//   ....[150]....
        /*0668*/ 	.word	0x00008890


	//   ....[151]....
        /*066c*/ 	.word	0x00008900


	//   ....[152]....
        /*0670*/ 	.word	0x00008960


	//   ....[153]....
        /*0674*/ 	.word	0x000089c0


	//   ....[154]....
        /*0678*/ 	.word	0x00008a30


	//   ....[155]....
        /*067c*/ 	.word	0x00008a90


	//   ....[156]....
        /*0680*/ 	.word	0x00008af0


	//   ....[157]....
        /*0684*/ 	.word	0x00008b60


	//   ....[158]....
        /*0688*/ 	.word	0x00008bc0


	//   ....[159]....
        /*068c*/ 	.word	0x00008c20


	//   ....[160]....
        /*0690*/ 	.word	0x00008c90


	//   ....[161]....
        /*0694*/ 	.word	0x00008cf0


	//   ....[162]....
        /*0698*/ 	.word	0x00008d50


	//   ....[163]....
        /*069c*/ 	.word	0x00008dc0


	//   ....[164]....
        /*06a0*/ 	.word	0x00008e20


	//   ....[165]....
        /*06a4*/ 	.word	0x00008e80


	//----- nvinfo : EIATTR_SYSCALL_OFFSETS
	.align		4
.L_10485:
        /*06a8*/ 	.byte	0x04, 0x46
        /*06aa*/ 	.short	(.L_10487 - .L_10486)


	//   ....[0]....
.L_10486:
        /*06ac*/ 	.word	0x00005220


	//   ....[1]....
        /*06b0*/ 	.word	0x00005350


	//----- nvinfo : EIATTR_EXIT_INSTR_OFFSETS
	.align		4
.L_10487:
        /*06b4*/ 	.byte	0x04, 0x1c
        /*06b6*/ 	.short	(.L_10489 - .L_10488)


	//   ....[0]....
.L_10488:
        /*06b8*/ 	.word	0x00003dc0


	//   ....[1]....
        /*06bc*/ 	.word	0x00003e50


	//   ....[2]....
        /*06c0*/ 	.word	0x000050f0


	//   ....[3]....
        /*06c4*/ 	.word	0x00005360


	//----- nvinfo : EIATTR_CTAIDZ_USED
	.align		4
.L_10489:
        /*06c8*/ 	.byte	0x01, 0x04
	.zero		2


	//----- nvinfo : EIATTR_CRS_STACK_SIZE
	.align		4
        /*06cc*/ 	.byte	0x04, 0x1e
        /*06ce*/ 	.short	(.L_10491 - .L_10490)
.L_10490:
        /*06d0*/ 	.word	0x00000000
.L_10491:


//--------------------- .nv.info._ZN4vllm25paged_attention_v1_kernelIfhLi128ELi32ELi128ELNS_18Fp8KVCacheDataTypeE2ELb1EEEvPT_PKS2_PKT0_S8_ifPKiSA_iPKfiiiSC_SC_iiiii --------------------------
	.section	.nv.info._ZN4vllm25paged_attention_v1_kernelIfhLi128ELi32ELi128ELNS_18Fp8KVCacheDataTypeE2ELb1EEEvPT_PKS2_PKT0_S8_ifPKiSA_iPKfiiiSC_SC_iiiii,"",@"SHT_CUDA_INFO"
	.sectionflags	@""
	.align	4


	//----- nvinfo : EIATTR_CUDA_API_VERSION
	.align		4
        /*0000*/ 	.byte	0x04, 0x37
        /*0002*/ 	.short	(.L_10493 - .L_10492)
.L_10492:
        /*0004*/ 	.word	0x00000082


	//----- nvinfo : EIATTR_SW2861232_WAR
	.align		4
.L_10493:
        /*0008*/ 	.byte	0x01, 0x35
	.zero		2


	//----- nvinfo : EIATTR_PARAM_CBANK
	.align		4
        /*000c*/ 	.byte	0x04, 0x0a
        /*000e*/ 	.short	(.L_10495 - .L_10494)
	.align		4
.L_10494:
        /*0010*/ 	.word	index@(.nv.constant0._ZN4vllm25paged_attention_v1_kernelIfhLi128ELi32ELi128ELNS_18Fp8KVCacheDataTypeE2ELb1EEEvPT_PKS2_PKT0_S8_ifPKiSA_iPKfiiiSC_SC_iiiii)
        /*0014*/ 	.short	0x0160
        /*0016*/ 	.short	0x007c


	//----- nvinfo : EIATTR_CBANK_PARAM_SIZE
	.align		4
.L_10495:
        /*0018*/ 	.byte	0x03, 0x19
        /*001a*/ 	.short	0x007c


	//----- nvinfo : EIATTR_KPARAM_INFO
	.align		4
        /*001c*/ 	.byte	0x04, 0x17
        /*001e*/ 	.short	(.L_10497 - .L_10496)
.L_10496:
        /*0020*/ 	.word	0x00000000
        /*0024*/ 	.short	0x0013
        /*0026*/ 	.short	0x0078
        /*0028*/ 	.byte	0x00, 0xf0, 0x11, 0x00


	//----- nvinfo : EIATTR_KPARAM_INFO
	.align		4
.L_10497:
        /*002c*/ 	.byte	0x04, 0x17
        /*002e*/ 	.short	(.L_10499 - .L_10498)
.L_10498:
        /*0030*/ 	.word	0x00000000
        /*0034*/ 	.short	0x0012
        /*0036*/ 	.short	0x0074
        /*0038*/ 	.byte	0x00, 0xf0, 0x11, 0x00


	//----- nvinfo : EIATTR_KPARAM_INFO
	.align		4
.L_10499:
        /*003c*/ 	.byte	0x04, 0x17
        /*003e*/ 	.short	(.L_10501 - .L_10500)
.L_10500:
        /*0040*/ 	.word	0x00000000
        /*0044*/ 	.short	0x0011
        /*0046*/ 	.short	0x0070
        /*0048*/ 	.byte	0x00, 0xf0, 0x11, 0x00


	//----- nvinfo : EIATTR_KPARAM_INFO
	.align		4
.L_10501:
        /*004c*/ 	.byte	0x04, 0x17
        /*004e*/ 	.short	(.L_10503 - .L_10502)
.L_10502:
        /*0050*/ 	.word	0x00000000
        /*0054*/ 	.short	0x0010
        /*0056*/ 	.short	0x006c
        /*0058*/ 	.byte	0x00, 0xf0, 0x11, 0x00


	//----- nvinfo : EIATTR_KPARAM_INFO
	.align		4
.L_10503:
        /*005c*/ 	.byte	0x04, 0x17
        /*005e*/ 	.short	(.L_10505 - .L_10504)
.L_10504:
        /*0060*/ 	.word	0x00000000
        /*0064*/ 	.short	0x000f
        /*0066*/ 	.short	0x0068
        /*0068*/ 	.byte	0x00, 0xf0, 0x11, 0x00


	//----- nvinfo : EIATTR_KPARAM_INFO
	.align		4
.L_10505:
        /*006c*/ 	.byte	0x04, 0x17
        /*006e*/ 	.short	(.L_10507 - .L_10506)
.L_10506:
        /*0070*/ 	.word	0x00000000
        /*0074*/ 	.short	0x000e
        /*0076*/ 	.short	0x0060
        /*0078*/ 	.byte	0x00, 0xf0, 0x21, 0x00


	//----- nvinfo : EIATTR_KPARAM_INFO
	.align		4
.L_10507:
        /*007c*/ 	.byte	0x04, 0x17
        /*007e*/ 	.short	(.L_10509 - .L_10508)
.L_10508:
        /*0080*/ 	.word	0x00000000
        /*0084*/ 	.short	0x000d
        /*0086*/ 	.short	0x0058
        /*0088*/ 	.byte	0x00, 0xf0, 0x21, 0x00


	//----- nvinfo : EIATTR_KPARAM_INFO
	.align		4
.L_10509:
        /*008c*/ 	.byte	0x04, 0x17
        /*008e*/ 	.short	(.L_10511 - .L_10510)
.L_10510:
        /*0090*/ 	.word	0x00000000
        /*0094*/ 	.short	0x000c
        /*0096*/ 	.short	0x0050
        /*0098*/ 	.byte	0x00, 0xf0, 0x11, 0x00


	//----- nvinfo : EIATTR_KPARAM_INFO
	.align		4
.L_10511:
        /*009c*/ 	.byte	0x04, 0x17
        /*009e*/ 	.short	(.L_10513 - .L_10512)
.L_10512:
        /*00a0*/ 	.word	0x00000000
        /*00a4*/ 	.short	0x000b
        /*00a6*/ 	.short	0x004c
        /*00a8*/ 	.byte	0x00, 0xf0, 0x11, 0x00


	//----- nvinfo : EIATTR_KPARAM_INFO
	.align		4
.L_10513:
        /*00ac*/ 	.byte	0x04, 0x17
        /*00ae*/ 	.short	(.L_10515 - .L_10514)
.L_10514:
        /*00b0*/ 	.word	0x00000000
        /*00b4*/ 	.short	0x000a
        /*00b6*/ 	.short	0x0048
        /*00b8*/ 	.byte	0x00, 0xf0, 0x11, 0x00


	//----- nvinfo : EIATTR_KPARAM_INFO
	.align		4
.L_10515:
        /*00bc*/ 	.byte	0x04, 0x17
        /*00be*/ 	.short	(.L_10517 - .L_10516)
.L_10516:
        /*00c0*/ 	.word	0x00000000
        /*00c4*/ 	.short	0x0009
        /*00c6*/ 	.short	0x0040
        /*00c8*/ 	.byte	0x00, 0xf0, 0x21, 0x00


	//----- nvinfo : EIATTR_KPARAM_INFO
	.align		4
.L_10517:
        /*00cc*/ 	.byte	0x04, 0x17
        /*00ce*/ 	.short	(.L_10519 - .L_10518)
.L_10518:
        /*00d0*/ 	.word	0x00000000
        /*00d4*/ 	.short	0x0008
        /*00d6*/ 	.short	0x0038
        /*00d8*/ 	.byte	0x00, 0xf0, 0x11, 0x00


	//----- nvinfo : EIATTR_KPARAM_INFO
	.align		4
.L_10519:
        /*00dc*/ 	.byte	0x04, 0x17
        /*00de*/ 	.short	(.L_10521 - .L_10520)
.L_10520:
        /*00e0*/ 	.word	0x00000000
        /*00e4*/ 	.short	0x0007
        /*00e6*/ 	.short	0x0030
        /*00e8*/ 	.byte	0x00, 0xf0, 0x21, 0x00


	//----- nvinfo : EIATTR_KPARAM_INFO
	.align		4
.L_10521:
        /*00ec*/ 	.byte	0x04, 0x17
        /*00ee*/ 	.short	(.L_10523 - .L_10522)
.L_10522:
        /*00f0*/ 	.word	0x00000000
        /*00f4*/ 	.short	0x0006
        /*00f6*/ 	.short	0x0028
        /*00f8*/ 	.byte	0x00, 0xf0, 0x21, 0x00


	//----- nvinfo : EIATTR_KPARAM_INFO
	.align		4
.L_10523:
        /*00fc*/ 	.byte	0x04, 0x17
        /*00fe*/ 	.short	(.L_10525 - .L_10524)
.L_10524:
        /*0100*/ 	.word	0x00000000
        /*0104*/ 	.short	0x0005
        /*0106*/ 	.short	0x0024
        /*0108*/ 	.byte	0x00, 0xf0, 0x11, 0x00


	//----- nvinfo : EIATTR_KPARAM_INFO
	.align		4
.L_10525:
        /*010c*/ 	.byte	0x04, 0x17
        /*010e*/ 	.short	(.L_10527 - .L_10526)
.L_10526:
        /*0110*/ 	.word	0x00000000
        /*0114*/ 	.short	0x0004
        /*0116*/ 	.short	0x0020
        /*0118*/ 	.byte	0x00, 0xf0, 0x11, 0x00


	//----- nvinfo : EIATTR_KPARAM_INFO
	.align		4
.L_10527:
        /*011c*/ 	.byte	0x04, 0x17
        /*011e*/ 	.short	(.L_10529 - .L_10528)
.L_10528:
        /*0120*/ 	.word	0x00000000
        /*0124*/ 	.short	0x0003
        /*0126*/ 	.short	0x0018
        /*0128*/ 	.byte	0x00, 0xf0, 0x21, 0x00


	//----- nvinfo : EIATTR_KPARAM_INFO
	.align		4
.L_10529:
        /*012c*/ 	.byte	0x04, 0x17
        /*012e*/ 	.short	(.L_10531 - .L_10530)
.L_10530:
        /*0130*/ 	.word	0x00000000
        /*0134*/ 	.short	0x0002
        /*0136*/ 	.short	0x0010
        /*0138*/ 	.byte	0x00, 0xf0, 0x21, 0x00


	//----- nvinfo : EIATTR_KPARAM_INFO
	.align		4
.L_10531:
        /*013c*/ 	.byte	0x04, 0x17
        /*013e*/ 	.short	(.L_10533 - .L_10532)
.L_10532:
        /*0140*/ 	.word	0x00000000
        /*0144*/ 	.short	0x0001
        /*0146*/ 	.short	0x0008
        /*0148*/ 	.byte	0x00, 0xf0, 0x21, 0x00


	//----- nvinfo : EIATTR_KPARAM_INFO
	.align		4
.L_10533:
        /*014c*/ 	.byte	0x04, 0x17
        /*014e*/ 	.short	(.L_10535 - .L_10534)
.L_10534:
        /*0150*/ 	.word	0x00000000
        /*0154*/ 	.short	0x0000
        /*0156*/ 	.short	0x0000
        /*0158*/ 	.byte	0x00, 0xf0, 0x21, 0x00


	//----- nvinfo : EIATTR_MAXREG_COUNT
	.align		4
.L_10535:
        /*015c*/ 	.byte	0x03, 0x1b
        /*015e*/ 	.short	0x00ff


	//----- nvinfo : EIATTR_NUM_BARRIERS
	.align		4
        /*0160*/ 	.byte	0x02, 0x4c
        /*0162*/ 	.byte	0x01
	.zero		1


	//----- nvinfo : EIATTR_EXTERNS
	.align		4
        /*0164*/ 	.byte	0x04, 0x0f
        /*0166*/ 	.short	(.L_10537 - .L_10536)


	//   ....[0]....
	.align		4
.L_10536:
        /*0168*/ 	.word	index@(__assertfail)


	//----- nvinfo : EIATTR_MERCURY_ISA_VERSION
	.align		4
.L_10537:
        /*016c*/ 	.byte	0x03, 0x5f
        /*016e*/ 	.short	0x0000


	//----- nvinfo : EIATTR_COOP_GROUP_MASK_REGIDS
	.align		4
        /*0170*/ 	.byte	0x04, 0x29
        /*0172*/ 	.short	(.L_10539 - .L_10538)


	//   ....[0]....
.L_10538:
        /*0174*/ 	.word	0xffffffff


	//   ....[1]....
        /*0178*/ 	.word	0xffffffff


	//   ....[2]....
        /*017c*/ 	.word	0xffffffff


	//   ....[3]....
        /*0180*/ 	.word	0xffffffff


	//   ....[4]....
        /*0184*/ 	.word	0xffffffff


	//   ....[5]....
        /*0188*/ 	.word	0xffffffff


	//   ....[6]....
        /*018c*/ 	.word	0xffffffff


	//   ....[7]....
        /*0190*/ 	.word	0xffffffff


	//   ....[8]....
        /*0194*/ 	.word	0xffffffff


	//   ....[9]....
        /*0198*/ 	.word	0xffffffff


	//   ....[10]....
        /*019c*/ 	.word	0xffffffff


	//   ....[11]....
        /*01a0*/ 	.word	0xffffffff


	//   ....[12]....
        /*01a4*/ 	.word	0xffffffff


	//   ....[13]....
        /*01a8*/ 	.word	0xffffffff


	//   ....[14]....
        /*01ac*/ 	.word	0xffffffff


	//   ....[15]....
        /*01b0*/ 	.word	0xffffffff


	//   ....[16]....
        /*01b4*/ 	.word	0xffffffff


	//   ....[17]....
        /*01b8*/ 	.word	0xffffffff


	//   ....[18]....
        /*01bc*/ 	.word	0xffffffff


	//   ....[19]....
        /*01c0*/ 	.word	0xffffffff


	//   ....[20]....
        /*01c4*/ 	.word	0xffffffff


	//   ....[21]....
        /*01c8*/ 	.word	0xffffffff


	//   ....[22]....
        /*01cc*/ 	.word	0xffffffff


	//   ....[23]....
        /*01d0*/ 	.word	0xffffffff


	//   ....[24]....
        /*01d4*/ 	.word	0xffffffff


	//   ....[25]....
        /*01d8*/ 	.word	0xffffffff


	//   ....[26]....
        /*01dc*/ 	.word	0xffffffff


	//   ....[27]....
        /*01e0*/ 	.word	0xffffffff


	//   ....[28]....
        /*01e4*/ 	.word	0xffffffff


	//   ....[29]....
        /*01e8*/ 	.word	0xffffffff


	//   ....[30]....
        /*01ec*/ 	.word	0xffffffff


	//   ....[31]....
        /*01f0*/ 	.word	0xffffffff


	//   ....[32]....
        /*01f4*/ 	.word	0xffffffff


	//   ....[33]....
        /*01f8*/ 	.word	0xffffffff


	//   ....[34]....
        /*01fc*/ 	.word	0xffffffff


	//   ....[35]....
        /*0200*/ 	.word	0xffffffff


	//   ....[36]....
        /*0204*/ 	.word	0xffffffff


	//   ....[37]....
        /*0208*/ 	.word	0xffffffff


	//   ....[38]....
        /*020c*/ 	.word	0xffffffff


	//   ....[39]....
        /*0210*/ 	.word	0xffffffff


	//   ....[40]....
        /*0214*/ 	.word	0xffffffff


	//   ....[41]....
        /*0218*/ 	.word	0xffffffff


	//   ....[42]....
        /*021c*/ 	.word	0xffffffff


	//   ....[43]....
        /*0220*/ 	.word	0xffffffff


	//   ....[44]....
        /*0224*/ 	.word	0xffffffff


	//   ....[45]....
        /*0228*/ 	.word	0xffffffff


	//   ....[46]....
        /*022c*/ 	.word	0xffffffff


	//   ....[47]....
        /*0230*/ 	.word	0xffffffff


	//   ....[48]....
        /*0234*/ 	.word	0xffffffff


	//   ....[49]....
        /*0238*/ 	.word	0xffffffff


	//   ....[50]....
        /*023c*/ 	.word	0xffffffff


	//   ....[51]....
        /*0240*/ 	.word	0xffffffff


	//   ....[52]....
        /*0244*/ 	.word	0xffffffff


	//   ....[53]....
        /*0248*/ 	.word	0xffffffff


	//   ....[54]....
        /*024c*/ 	.word	0xffffffff


	//   ....[55]....
        /*0250*/ 	.word	0xffffffff


	//   ....[56]....
        /*0254*/ 	.word	0xffffffff


	//   ....[57]....
        /*0258*/ 	.word	0xffffffff


	//   ....[58]....
        /*025c*/ 	.word	0xffffffff


	//   ....[59]....
        /*0260*/ 	.word	0xffffffff


	//   ....[60]....
        /*0264*/ 	.word	0xffffffff


	//   ....[61]....
        /*0268*/ 	.word	0xffffffff


	//   ....[62]....
        /*026c*/ 	.word	0xffffffff


	//   ....[63]....
        /*0270*/ 	.word	0xffffffff


	//   ....[64]....
        /*0274*/ 	.word	0xffffffff


	//   ....[65]....
        /*0278*/ 	.word	0xffffffff


	//   ....[66]....
        /*027c*/ 	.word	0xffffffff


	//   ....[67]....
        /*0280*/ 	.word	0xffffffff


	//   ....[68]....
        /*0284*/ 	.word	0xffffffff


	//   ....[69]....
        /*0288*/ 	.word	0xffffffff


	//   ....[70]....
        /*028c*/ 	.word	0xffffffff


	//   ....[71]....
        /*0290*/ 	.word	0xffffffff


	//   ....[72]....
        /*0294*/ 	.word	0xffffffff


	//   ....[73]....
        /*0298*/ 	.word	0xffffffff


	//   ....[74]....
        /*029c*/ 	.word	0xffffffff


	//   ....[75]....
        /*02a0*/ 	.word	0xffffffff


	//   ....[76]....
        /*02a4*/ 	.word	0xffffffff


	//   ....[77]....
        /*02a8*/ 	.word	0xffffffff


	//   ....[78]....
        /*02ac*/ 	.word	0xffffffff


	//   ....[79]....
        /*02b0*/ 	.word	0xffffffff


	//   ....[80]....
        /*02b4*/ 	.word	0xffffffff


	//   ....[81]....
        /*02b8*/ 	.word	0xffffffff


	//   ....[82]....
        /*02bc*/ 	.word	0xffffffff


	//   ....[83]....
        /*02c0*/ 	.word	0xffffffff


	//   ....[84]....
        /*02c4*/ 	.word	0xffffffff


	//   ....[85]....
        /*02c8*/ 	.word	0xffffffff


	//   ....[86]....
        /*02cc*/ 	.word	0xffffffff


	//   ....[87]....
        /*02d0*/ 	.word	0xffffffff


	//   ....[88]....
        /*02d4*/ 	.word	0xffffffff


	//   ....[89]....
        /*02d8*/ 	.word	0xffffffff


	//   ....[90]....
        /*02dc*/ 	.word	0xffffffff


	//   ....[91]....
        /*02e0*/ 	.word	0xffffffff


	//   ....[92]....
        /*02e4*/ 	.word	0xffffffff


	//   ....[93]....
        /*02e8*/ 	.word	0xffffffff


	//   ....[94]....
        /*02ec*/ 	.word	0xffffffff


	//   ....[95]....
        /*02f0*/ 	.word	0xffffffff


	//   ....[96]....
        /*02f4*/ 	.word	0xffffffff


	//   ....[97]....
        /*02f8*/ 	.word	0xffffffff


	//   ....[98]....
        /*02fc*/ 	.word	0xffffffff


	//   ....[99]....
        /*0300*/ 	.word	0xffffffff


	//   ....[100]....
        /*0304*/ 	.word	0xffffffff


	//   ....[101]....
        /*0308*/ 	.word	0xffffffff


	//   ....[102]....
        /*030c*/ 	.word	0xffffffff


	//   ....[103]....
        /*0310*/ 	.word	0xffffffff


	//   ....[104]....
        /*0314*/ 	.word	0xffffffff


	//   ....[105]....
        /*0318*/ 	.word	0xffffffff


	//   ....[106]....
        /*031c*/ 	.word	0xffffffff


	//   ....[107]....
        /*0320*/ 	.word	0xffffffff


	//   ....[108]....
        /*0324*/ 	.word	0xffffffff


	//   ....[109]....
        /*0328*/ 	.word	0xffffffff


	//   ....[110]....
        /*032c*/ 	.word	0xffffffff


	//   ....[111]....
        /*0330*/ 	.word	0xffffffff


	//   ....[112]....
        /*0334*/ 	.word	0xffffffff


	//   ....[113]....
        /*0338*/ 	.word	0xffffffff


	//   ....[114]....
        /*033c*/ 	.word	0xffffffff


	//   ....[115]....
        /*0340*/ 	.word	0xffffffff


	//   ....[116]....
        /*0344*/ 	.word	0xffffffff


	//   ....[117]....
        /*0348*/ 	.word	0xffffffff


	//----- nvinfo : EIATTR_COOP_GROUP_INSTR_OFFSETS
	.align		4
.L_10539:
        /*034c*/ 	.byte	0x04, 0x28
        /*034e*/ 	.short	(.L_10541 - .L_10540)


	//   ....[0]....
.L_10540:
        /*0350*/ 	.word	0x00000b10


	//   ....[1]....
        /*0354*/ 	.word	0x00000b30


	//   ....[2]....
        /*0358*/ 	.word	0x00000b50


	//   ....[3]....
        /*035c*/ 	.word	0x00000b70


	//   ....[4]....
        /*0360*/ 	.word	0x00000c10


	//   ....[5]....
        /*0364*/ 	.word	0x00000c30


	//   ....[6]....
        /*0368*/ 	.word	0x00000c60


	//   ....[7]....
        /*036c*/ 	.word	0x00001a30


	//   ....[8]....
        /*0370*/ 	.word	0x00001a90


	//   ....[9]....
        /*0374*/ 	.word	0x00001ac0


	//   ....[10]....
        /*0378*/ 	.word	0x00001ae0


	//   ....[11]....
        /*037c*/ 	.word	0x00001b00


	//   ....[12]....
        /*0380*/ 	.word	0x00001b50


	//   ....[13]....
        /*0384*/ 	.word	0x00001b70


	//   ....[14]....
        /*0388*/ 	.word	0x00001b90


	//   ....[15]....
        /*038c*/ 	.word	0x00002810


	//   ....[16]....
        /*0390*/ 	.word	0x00002930


	//   ....[17]....
        /*0394*/ 	.word	0x000047f0


	//   ....[18]....
        /*0398*/ 	.word	0x00004860


	//   ....[19]....
        /*039c*/ 	.word	0x000048c0


	//   ....[20]....
        /*03a0*/ 	.word	0x00004920


	//   ....[21]....
        /*03a4*/ 	.word	0x00004990


	//   ....[22]....
        /*03a8*/ 	.word	0x00004a10


	//   ....[23]....
        /*03ac*/ 	.word	0x00004a80


	//   ....[24]....
        /*03b0*/ 	.word	0x00004ae0


	//   ....[25]....
        /*03b4*/ 	.word	0x00004b50


	//   ....[26]....
        /*03b8*/ 	.word	0x00004bb0


	//   ....[27]....
        /*03bc*/ 	.word	0x00004c10


	//   ....[28]....
        /*03c0*/ 	.word	0x00004c80


	//   ....[29]....
        /*03c4*/ 	.word	0x00004ce0


	//   ....[30]....
        /*03c8*/ 	.word	0x00004d40


	//   ....[31]....
        /*03cc*/ 	.word	0x00004db0


	//   ....[32]....
        /*03d0*/ 	.word	0x00004e10


	//   ....[33]....
        /*03d4*/ 	.word	0x00004e70


	//   ....[34]....
        /*03d8*/ 	.word	0x00004ee0


	//   ....[35]....
        /*03dc*/ 	.word	0x00004f40


	//   ....[36]....
        /*03e0*/ 	.word	0x00004fa0


	//   ....[37]....
        /*03e4*/ 	.word	0x00005010


	//   ....[38]....
        /*03e8*/ 	.word	0x00005070


	//   ....[39]....
        /*03ec*/ 	.word	0x000050d0


	//   ....[40]....
        /*03f0*/ 	.word	0x00005140


	//   ....[41]....
        /*03f4*/ 	.word	0x000051a0


	//   ....[42]....
        /*03f8*/ 	.word	0x00005200


	//   ....[43]....
        /*03fc*/ 	.word	0x00005270


	//   ....[44]....
        /*0400*/ 	.word	0x000052d0


	//   ....[45]....
        /*0404*/ 	.word	0x00005330


	//   ....[46]....
        /*0408*/ 	.word	0x000053a0


	//   ....[47]....
        /*040c*/ 	.word	0x00005400


	//   ....[48]....
        /*0410*/ 	.word	0x00005460


	//   ....[49]....
        /*0414*/ 	.word	0x000054d0


	//   ....[50]....
        /*0418*/ 	.word	0x00005530


	//   ....[51]....
        /*041c*/ 	.word	0x00005590


	//   ....[52]....
        /*0420*/ 	.word	0x00005600


	//   ....[53]....
        /*0424*/ 	.word	0x00005660


	//   ....[54]....
        /*0428*/ 	.word	0x000056c0


	//   ....[55]....
        /*042c*/ 	.word	0x00005730


	//   ....[56]....
        /*0430*/ 	.word	0x00005790


	//   ....[57]....
        /*0434*/ 	.word	0x000057f0


	//   ....[58]....
        /*0438*/ 	.word	0x00005860


	//   ....[59]....
        /*043c*/ 	.word	0x000058c0


	//   ....[60]....
        /*0440*/ 	.word	0x00005920


	//   ....[61]....
        /*0444*/ 	.word	0x00005990


	//   ....[62]....
        /*0448*/ 	.word	0x000059f0


	//   ....[63]....
        /*044c*/ 	.word	0x00005a50


	//   ....[64]....
        /*0450*/ 	.word	0x00005ac0


	//   ....[65]....
        /*0454*/ 	.word	0x00005b20


	//   ....[66]....
        /*0458*/ 	.word	0x00005b80


	//   ....[67]....
        /*045c*/ 	.word	0x00005bf0


	//   ....[68]....
        /*0460*/ 	.word	0x00005c50


	//   ....[69]....
        /*0464*/ 	.word	0x00005cb0


	//   ....[70]....
        /*0468*/ 	.word	0x00005d20


	//   ....[71]....
        /*046c*/ 	.word	0x00005d80


	//   ....[72]....
        /*0470*/ 	.word	0x00005de0


	//   ....[73]....
        /*0474*/ 	.word	0x00005e50


	//   ....[74]....
        /*0478*/ 	.word	0x00005eb0


	//   ....[75]....
        /*047c*/ 	.word	0x00005f10


	//   ....[76]....
        /*0480*/ 	.word	0x00005f80


	//   ....[77]....
        /*0484*/ 	.word	0x00005fe0


	//   ....[78]....
        /*0488*/ 	.word	0x00006040


	//   ....[79]....
        /*048c*/ 	.word	0x000060b0


	//   ....[80]....
        /*0490*/ 	.word	0x00006110


	//   ....[81]....
        /*0494*/ 	.word	0x00006170


	//   ....[82]....
        /*0498*/ 	.word	0x000061e0


	//   ....[83]....
        /*049c*/ 	.word	0x00006240


	//   ....[84]....
        /*04a0*/ 	.word	0x000062a0


	//   ....[85]....
        /*04a4*/ 	.word	0x00006310


	//   ....[86]....
        /*04a8*/ 	.word	0x00006370


	//   ....[87]....
        /*04ac*/ 	.word	0x000063d0


	//   ....[88]....
        /*04b0*/ 	.word	0x00006440


	//   ....[89]....
        /*04b4*/ 	.word	0x000064a0


	//   ....[90]....
        /*04b8*/ 	.word	0x00006500


	//   ....[91]....
        /*04bc*/ 	.word	0x00006570


	//   ....[92]....
        /*04c0*/ 	.word	0x000065d0


	//   ....[93]....
        /*04c4*/ 	.word	0x00006630


	//   ....[94]....
        /*04c8*/ 	.word	0x000066a0


	//   ....[95]....
        /*04cc*/ 	.word	0x00006700


	//   ....[96]....
        /*04d0*/ 	.word	0x00006760


	//   ....[97]....
        /*04d4*/ 	.word	0x000067d0


	//   ....[98]....
        /*04d8*/ 	.word	0x00006830


	//   ....[99]....
        /*04dc*/ 	.word	0x00006890


	//   ....[100]....
        /*04e0*/ 	.word	0x00006900


	//   ....[101]....
        /*04e4*/ 	.word	0x00006960


	//   ....[102]....
        /*04e8*/ 	.word	0x000069c0


	//   ....[103]....
        /*04ec*/ 	.word	0x00006a30


	//   ....[104]....
        /*04f0*/ 	.word	0x00006a90


	//   ....[105]....
        /*04f4*/ 	.word	0x00006af0


	//   ....[106]....
        /*04f8*/ 	.word	0x00006b60


	//   ....[107]....
        /*04fc*/ 	.word	0x00006bc0


	//   ....[108]....
        /*0500*/ 	.word	0x00006c20


	//   ....[109]....
        /*0504*/ 	.word	0x00006c90


	//   ....[110]....
        /*0508*/ 	.word	0x00006cf0


	//   ....[111]....
        /*050c*/ 	.word	0x00006d50


	//   ....[112]....
        /*0510*/ 	.word	0x00006dc0


	//   ....[113]....
        /*0514*/ 	.word	0x00006e20


	//   ....[114]....
        /*0518*/ 	.word	0x00006e80


	//   ....[115]....
        /*051c*/ 	.word	0x00006ef0


	//   ....[116]....
        /*0520*/ 	.word	0x00006f50


	//   ....[117]....
        /*0524*/ 	.word	0x00006fb0


	//----- nvinfo : EIATTR_SYSCALL_OFFSETS
	.align		4
.L_10541:
        /*0528*/ 	.byte	0x04, 0x46
        /*052a*/ 	.short	(.L_10543 - .L_10542)


	//   ....[0]....
.L_10542:
        /*052c*/ 	.word	0x00004650


	//   ....[1]....
        /*0530*/ 	.word	0x00004780


	//----- nvinfo : EIATTR_EXIT_INSTR_OFFSETS
	.align		4
.L_10543:
        /*0534*/ 	.byte	0x04, 0x1c
        /*0536*/ 	.short	(.L_10545 - .L_10544)


	//   ....[0]....
.L_10544:
        /*0538*/ 	.word	0x00003800


	//   ....[1]....
        /*053c*/ 	.word	0x00003810


	//   ....[2]....
        /*0540*/ 	.word	0x00004520


	//   ....[3]....
        /*0544*/ 	.word	0x00004790


	//----- nvinfo : EIATTR_CTAIDZ_USED
	.align		4
.L_10545:
        /*0548*/ 	.byte	0x01, 0x04
	.zero		2


	//----- nvinfo : EIATTR_CRS_STACK_SIZE
	.align		4
        /*054c*/ 	.byte	0x04, 0x1e
        /*054e*/ 	.short	(.L_10547 - .L_10546)
.L_10546:
        /*0550*/ 	.word	0x00000000
.L_10547:


//--------------------- .nv.info._ZN4vllm25paged_attention_v1_kernelIfhLi120ELi32ELi128ELNS_18Fp8KVCacheDataTypeE2ELb1EEEvPT_PKS2_PKT0_S8_ifPKiSA_iPKfiiiSC_SC_iiiii --------------------------
	.section	.nv.info._ZN4vllm25paged_attention_v1_kernelIfhLi120ELi32ELi128ELNS_18Fp8KVCacheDataTypeE2ELb1EEEvPT_PKS2_PKT0_S8_ifPKiSA_iPKfiiiSC_SC_iiiii,"",@"SHT_CUDA_INFO"
	.sectionflags	@""
	.align	4


	//----- nvinfo : EIATTR_CUDA_API_VERSION
	.align		4
        /*0000*/ 	.byte	0x04, 0x37
        /*0002*/ 	.short	(.L_10549 - .L_10548)
.L_10548:
        /*0004*/ 	.word	0x00000082


	//----- nvinfo : EIATTR_SW2861232_WAR
	.align		4
.L_10549:
        /*0008*/ 	.byte	0x01, 0x35
	.zero		2


	//----- nvinfo : EIATTR_PARAM_CBANK
	.align		4
        /*000c*/ 	.byte	0x04, 0x0a
        /*000e*/ 	.short	(.L_10551 - .L_10550)
	.align		4
.L_10550:
        /*0010*/ 	.word	index@(.nv.constant0._ZN4vllm25paged_attention_v1_kernelIfhLi120ELi32ELi128ELNS_18Fp8KVCacheDataTypeE2ELb1EEEvPT_PKS2_PKT0_S8_ifPKiSA_iPKfiiiSC_SC_iiiii)
        /*0014*/ 	.short	0x0160
        /*0016*/ 	.short	0x007c


	//----- nvinfo : EIATTR_CBANK_PARAM_SIZE
	.align		4
.L_10551:
        /*0018*/ 	.byte	0x03, 0x19
        /*001a*/ 	.short	0x007c


	//----- nvinfo : EIATTR_KPARAM_INFO
	.align		4
        /*001c*/ 	.byte	0x04, 0x17
        /*001e*/ 	.short	(.L_10553 - .L_10552)
.L_10552:
        /*0020*/ 	.word	0x00000000
        /*0024*/ 	.short	0x0013
        /*0026*/ 	.short	0x0078
        /*0028*/ 	.byte	0x00, 0xf0, 0x11, 0x00


	//----- nvinfo : EIATTR_KPARAM_INFO
	.align		4
.L_10553:
        /*002c*/ 	.byte	0x04, 0x17
        /*002e*/ 	.short	(.L_10555 - .L_10554)
.L_10554:
        /*0030*/ 	.word	0x00000000
        /*0034*/ 	.short	0x0012
        /*0036*/ 	.short	0x0074
        /*0038*/ 	.byte	0x00, 0xf0, 0x11, 0x00


	//----- nvinfo : EIATTR_KPARAM_INFO
	.align		4
.L_10555:
        /*003c*/ 	.byte	0x04, 0x17
        /*003e*/ 	.short	(.L_10557 - .L_10556)
.L_10556:
        /*0040*/ 	.word	0x00000000
        /*0044*/ 	.short	0x0011
        /*0046*/ 	.short	0x0070
        /*0048*/ 	.byte	0x00, 0xf0, 0x11, 0x00


	//----- nvinfo : EIATTR_KPARAM_INFO
	.align		4
.L_10557:
        /*004c*/ 	.byte	0x04, 0x17
        /*004e*/ 	.short	(.L_10559 - .L_10558)
.L_10558:
        /*0050*/ 	.word	0x00000000
        /*0054*/ 	.short	0x0010
        /*0056*/ 	.short	0x006c
        /*0058*/ 	.byte	0x00, 0xf0, 0x11, 0x00


	//----- nvinfo : EIATTR_KPARAM_INFO
	.align		4
.L_10559:
        /*005c*/ 	.byte	0x04, 0x17
        /*005e*/ 	.short	(.L_10561 - .L_10560)
.L_10560:
        /*0060*/ 	.word	0x00000000
        /*0064*/ 	.short	0x000f
        /*0066*/ 	.short	0x0068
        /*0068*/ 	.byte	0x00, 0xf0, 0x11, 0x00


	//----- nvinfo : EIATTR_KPARAM_INFO
	.align		4
.L_10561:
        /*006c*/ 	.byte	0x04, 0x17
        /*006e*/ 	.short	(.L_10563 - .L_10562)
.L_10562:
        /*0070*/ 	.word	0x00000000
        /*0074*/ 	.short	0x000e
        /*0076*/ 	.short	0x0060
        /*0078*/ 	.byte	0x00, 0xf0, 0x21, 0x00


	//----- nvinfo : EIATTR_KPARAM_INFO
	.align		4
.L_10563:
        /*007c*/ 	.byte	0x04, 0x17
        /*007e*/ 	.short	(.L_10565 - .L_10564)
.L_10564:
        /*0080*/ 	.word	0x00000000
        /*0084*/ 	.short	0x000d
        /*0086*/ 	.short	0x0058
        /*0088*/ 	.byte	0x00, 0xf0, 0x21, 0x00


	//----- nvinfo : EIATTR_KPARAM_INFO
	.align		4
.L_10565:
        /*008c*/ 	.byte	0x04, 0x17
        /*008e*/ 	.short	(.L_10567 - .L_10566)
.L_10566:
        /*0090*/ 	.word	0x00000000
        /*0094*/ 	.short	0x000c
        /*0096*/ 	.short	0x0050
        /*0098*/ 	.byte	0x00, 0xf0, 0x11, 0x00


	//----- nvinfo : EIATTR_KPARAM_INFO
	.align		4
.L_10567:
        /*009c*/ 	.byte	0x04, 0x17
        /*009e*/ 	.short	(.L_10569 - .L_10568)
.L_10568:
        /*00a0*/ 	.word	0x00000000
        /*00a4*/ 	.short	0x000b
        /*00a6*/ 	.short	0x004c
        /*00a8*/ 	.byte	0x00, 0xf0, 0x11, 0x00


	//----- nvinfo : EIATTR_KPARAM_INFO
	.align		4
.L_10569:
        /*00ac*/ 	.byte	0x04, 0x17
        /*00ae*/ 	.short	(.L_10571 - .L_10570)
.L_10570:
        /*00b0*/ 	.word	0x00000000
        /*00b4*/ 	.short	0x000a
        /*00b6*/ 	.short	0x0048
        /*00b8*/ 	.byte	0x00, 0xf0, 0x11, 0x00


	//----- nvinfo : EIATTR_KPARAM_INFO
	.align		4
.L_10571:
        /*00bc*/ 	.byte	0x04, 0x17
        /*00be*/ 	.short	(.L_10573 - .L_10572)
.L_10572:
        /*00c0*/ 	.word	0x00000000
        /*00c4*/ 	.short	0x0009
        /*00c6*/ 	.short	0x0040
        /*00c8*/ 	.byte	0x00, 0xf0, 0x21, 0x00


	//----- nvinfo : EIATTR_KPARAM_INFO
	.align		4
.L_10573:
        /*00cc*/ 	.byte	0x04, 0x17
        /*00ce*/ 	.short	(.L_10575 - .L_10574)
.L_10574:
        /*00d0*/ 	.word	0x00000000
        /*00d4*/ 	.short	0x0008
        /*00d6*/ 	.short	0x0038
        /*00d8*/ 	.byte	0x00, 0xf0, 0x11, 0x00


	//----- nvinfo : EIATTR_KPARAM_INFO
	.align		4
.L_10575:
        /*00dc*/ 	.byte	0x04, 0x17
        /*00de*/ 	.short	(.L_10577 - .L_10576)
.L_10576:
        /*00e0*/ 	.word	0x00000000
        /*00e4*/ 	.short	0x0007
        /*00e6*/ 	.short	0x0030
        /*00e8*/ 	.byte	0x00, 0xf0, 0x21, 0x00


	//----- nvinfo : EIATTR_KPARAM_INFO
	.align		4
.L_10577:
        /*00ec*/ 	.byte	0x04, 0x17
        /*00ee*/ 	.short	(.L_10579 - .L_10578)
.L_10578:
        /*00f0*/ 	.word	0x00000000
        /*00f4*/ 	.short	0x0006
        /*00f6*/ 	.short	0x0028
        /*00f8*/ 	.byte	0x00, 0xf0, 0x21, 0x00


	//----- nvinfo : EIATTR_KPARAM_INFO
	.align		4
.L_10579:
        /*00fc*/ 	.byte	0x04, 0x17
        /*00fe*/ 	.short	(.L_10581 - .L_10580)
.L_10580:
        /*0100*/ 	.word	0x00000000
        /*0104*/ 	.short	0x0005
        /*0106*/ 	.short	0x0024
        /*0108*/ 	.byte	0x00, 0xf0, 0x11, 0x00


	//----- nvinfo : EIATTR_KPARAM_INFO
	.align		4
.L_10581:
        /*010c*/ 	.byte	0x04, 0x17
        /*010e*/ 	.short	(.L_10583 - .L_10582)
.L_10582:
        /*0110*/ 	.word	0x00000000
        /*0114*/ 	.short	0x0004
        /*0116*/ 	.short	0x0020
        /*0118*/ 	.byte	0x00, 0xf0, 0x11, 0x00


	//----- nvinfo : EIATTR_KPARAM_INFO
	.align		4
.L_10583:
        /*011c*/ 	.byte	0x04, 0x17
        /*011e*/ 	.short	(.L_10585 - .L_10584)
.L_10584:
        /*0120*/ 	.word	0x00000000
        /*0124*/ 	.short	0x0003
        /*0126*/ 	.short	0x0018
        /*0128*/ 	.byte	0x00, 0xf0, 0x21, 0x00


	//----- nvinfo : EIATTR_KPARAM_INFO
	.align		4
.L_10585:
        /*012c*/ 	.byte	0x04, 0x17
        /*012e*/ 	.short	(.L_10587 - .L_10586)
.L_10586:
        /*0130*/ 	.word	0x00000000
        /*0134*/ 	.short	0x0002
        /*0136*/ 	.short	0x0010
        /*0138*/ 	.byte	0x00, 0xf0, 0x21, 0x00


	//----- nvinfo : EIATTR_KPARAM_INFO
	.align		4
.L_10587:
        /*013c*/ 	.byte	0x04, 0x17
        /*013e*/ 	.short	(.L_10589 - .L_10588)
.L_10588:
        /*0140*/ 	.word	0x00000000
        /*0144*/ 	.short	0x0001
        /*0146*/ 	.short	0x0008
        /*0148*/ 	.byte	0x00, 0xf0, 0x21, 0x00


	//----- nvinfo : EIATTR_KPARAM_INFO
	.align		4
.L_10589:
        /*014c*/ 	.byte	0x04, 0x17
        /*014e*/ 	.short	(.L_10591 - .L_10590)
.L_10590:
        /*0150*/ 	.word	0x00000000
        /*0154*/ 	.short	0x0000
        /*0156*/ 	.short	0x0000
        /*0158*/ 	.byte	0x00, 0xf0, 0x21, 0x00


	//----- nvinfo : EIATTR_MAXREG_COUNT
	.align		4
.L_10591:
        /*015c*/ 	.byte	0x03, 0x1b
        /*015e*/ 	.short	0x00ff


	//----- nvinfo : EIATTR_NUM_BARRIERS
	.align		4
        /*0160*/ 	.byte	0x02, 0x4c
        /*0162*/ 	.byte	0x01
	.zero		1


	//----- nvinfo : EIATTR_EXTERNS
	.align		4
        /*0164*/ 	.byte	0x04, 0x0f
        /*0166*/ 	.short	(.L_10593 - .L_10592)


	//   ....[0]....
	.align		4
.L_10592:
        /*0168*/ 	.word	index@(__assertfail)


	//----- nvinfo : EIATTR_MERCURY_ISA_VERSION
	.align		4
.L_10593:
        /*016c*/ 	.byte	0x03, 0x5f
        /*016e*/ 	.short	0x0000


	//----- nvinfo : EIATTR_COOP_GROUP_MASK_REGIDS
	.align		4
        /*0170*/ 	.byte	0x04, 0x29
        /*0172*/ 	.short	(.L_10595 - .L_10594)


	//   ....[0]....
.L_10594:
        /*0174*/ 	.word	0xffffffff


	//   ....[1]....
        /*0178*/ 	.word	0xffffffff


	//   ....[2]....
        /*017c*/ 	.word	0xffffffff


	//   ....[3]....
        /*0180*/ 	.word	0xffffffff


	//   ....[4]....
        /*0184*/ 	.word	0xffffffff


	//   ....[5]....
        /*0188*/ 	.word	0xffffffff


	//   ....[6]....
        /*018c*/ 	.word	0xffffffff


	//   ....[7]....
        /*0190*/ 	.word	0xffffffff


	//   ....[8]....
        /*0194*/ 	.word	0xffffffff


	//   ....[9]....
        /*0198*/ 	.word	0xffffffff


	//   ....[10]....
        /*019c*/ 	.word	0xffffffff


	//   ....[11]....
        /*01a0*/ 	.word	0xffffffff


	//   ....[12]....
        /*01a4*/ 	.word	0xffffffff


	//   ....[13]....
        /*01a8*/ 	.word	0xffffffff


	//   ....[14]....
        /*01ac*/ 	.word	0xffffffff


	//   ....[15]....
        /*01b0*/ 	.word	0xffffffff


	//   ....[16]....
        /*01b4*/ 	.word	0xffffffff


	//   ....[17]....
        /*01b8*/ 	.word	0xffffffff


	//   ....[18]....
        /*01bc*/ 	.word	0xffffffff


	//   ....[19]....
        /*01c0*/ 	.word	0xffffffff


	//   ....[20]....
        /*01c4*/ 	.word	0xffffffff


	//   ....[21]....
        /*01c8*/ 	.word	0xffffffff


	//   ....[22]....
        /*01cc*/ 	.word	0xffffffff


	//   ....[23]....
        /*01d0*/ 	.word	0xffffffff


	//   ....[24]....
        /*01d4*/ 	.word	0xffffffff


	//   ....[25]....
        /*01d8*/ 	.word	0xffffffff


	//   ....[26]....
        /*01dc*/ 	.word	0xffffffff


	//   ....[27]....
        /*01e0*/ 	.word	0xffffffff


	//   ....[28]....
        /*01e4*/ 	.word	0xffffffff


	//   ....[29]....
        /*01e8*/ 	.word	0xffffffff


	//   ....[30]....
        /*01ec*/ 	.word	0xffffffff


	//   ....[31]....
        /*01f0*/ 	.word	0xffffffff


	//   ....[32]....
        /*01f4*/ 	.word	0xffffffff


	//   ....[33]....
        /*01f8*/ 	.word	0xffffffff


	//   ....[34]....
        /*01fc*/ 	.word	0xffffffff


	//   ....[35]....
        /*0200*/ 	.word	0xffffffff


	//   ....[36]....
        /*0204*/ 	.word	0xffffffff


	//   ....[37]....
        /*0208*/ 	.word	0xffffffff


	//   ....[38]....
        /*020c*/ 	.word	0xffffffff


	//   ....[39]....
        /*0210*/ 	.word	0xffffffff


	//   ....[40]....
        /*0214*/ 	.word	0xffffffff


	//   ....[41]....
        /*0218*/ 	.word	0xffffffff


	//   ....[42]....
        /*021c*/ 	.word	0xffffffff


	//   ....[43]....
        /*0220*/ 	.word	0xffffffff


	//   ....[44]....
        /*0224*/ 	.word	0xffffffff


	//   ....[45]....
        /*0228*/ 	.word	0xffffffff


	//   ....[46]....
        /*022c*/ 	.word	0xffffffff


	//   ....[47]....
        /*0230*/ 	.word	0xffffffff


	//   ....[48]....
        /*0234*/ 	.word	0xffffffff


	//   ....[49]....
        /*0238*/ 	.word	0xffffffff


	//   ....[50]....
        /*023c*/ 	.word	0xffffffff


	//   ....[51]....
        /*0240*/ 	.word	0xffffffff


	//   ....[52]....
        /*0244*/ 	.word	0xffffffff


	//   ....[53]....
        /*0248*/ 	.word	0xffffffff


	//   ....[54]....
        /*024c*/ 	.word	0xffffffff


	//   ....[55]....
        /*0250*/ 	.word	0xffffffff


	//   ....[56]....
        /*0254*/ 	.word	0xffffffff


	//   ....[57]....
        /*0258*/ 	.word	0xffffffff


	//   ....[58]....
        /*025c*/ 	.word	0xffffffff


	//   ....[59]....
        /*0260*/ 	.word	0xffffffff


	//   ....[60]....
        /*0264*/ 	.word	0xffffffff


	//   ....[61]....
        /*0268*/ 	.word	0xffffffff


	//   ....[62]....
        /*026c*/ 	.word	0xffffffff


	//   ....[63]....
        /*0270*/ 	.word	0xffffffff


	//   ....[64]....
        /*0274*/ 	.word	0xffffffff


	//   ....[65]....
        /*0278*/ 	.word	0xffffffff


	//   ....[66]....
        /*027c*/ 	.word	0xffffffff


	//   ....[67]....
        /*0280*/ 	.word	0xffffffff


	//   ....[68]....
        /*0284*/ 	.word	0xffffffff


	//   ....[69]....
        /*0288*/ 	.word	0xffffffff


	//   ....[70]....
        /*028c*/ 	.word	0xffffffff


	//   ....[71]....
        /*0290*/ 	.word	0xffffffff


	//   ....[72]....
        /*0294*/ 	.word	0xffffffff


	//   ....[73]....
        /*0298*/ 	.word	0xffffffff


	//   ....[74]....
        /*029c*/ 	.word	0xffffffff


	//   ....[75]....
        /*02a0*/ 	.word	0xffffffff


	//   ....[76]....
        /*02a4*/ 	.word	0xffffffff


	//   ....[77]....
        /*02a8*/ 	.word	0xffffffff


	//   ....[78]....
        /*02ac*/ 	.word	0xffffffff


	//   ....[79]....
        /*02b0*/ 	.word	0xffffffff


	//   ....[80]....
        /*02b4*/ 	.word	0xffffffff


	//   ....[81]....
        /*02b8*/ 	.word	0xffffffff


	//   ....[82]....
        /*02bc*/ 	.word	0xffffffff


	//   ....[83]....
        /*02c0*/ 	.word	0xffffffff


	//   ....[84]....
        /*02c4*/ 	.word	0xffffffff


	//   ....[85]....
        /*02c8*/ 	.word	0xffffffff


	//   ....[86]....
        /*02cc*/ 	.word	0xffffffff


	//   ....[87]....
        /*02d0*/ 	.word	0xffffffff


	//   ....[88]....
        /*02d4*/ 	.word	0xffffffff


	//   ....[89]....
        /*02d8*/ 	.word	0xffffffff


	//   ....[90]....
        /*02dc*/ 	.word	0xffffffff


	//   ....[91]....
        /*02e0*/ 	.word	0xffffffff


	//   ....[92]....
        /*02e4*/ 	.word	0xffffffff


	//   ....[93]....
        /*02e8*/ 	.word	0xffffffff


	//   ....[94]....
        /*02ec*/ 	.word	0xffffffff


	//   ....[95]....
        /*02f0*/ 	.word	0xffffffff


	//   ....[96]....
        /*02f4*/ 	.word	0xffffffff


	//   ....[97]....
        /*02f8*/ 	.word	0xffffffff


	//   ....[98]....
        /*02fc*/ 	.word	0xffffffff


	//   ....[99]....
        /*0300*/ 	.word	0xffffffff


	//   ....[100]....
        /*0304*/ 	.word	0xffffffff


	//   ....[101]....
        /*0308*/ 	.word	0xffffffff


	//   ....[102]....
        /*030c*/ 	.word	0xffffffff


	//   ....[103]....
        /*0310*/ 	.word	0xffffffff


	//   ....[104]....
        /*0314*/ 	.word	0xffffffff


	//   ....[105]....
        /*0318*/ 	.word	0xffffffff


	//   ....[106]....
        /*031c*/ 	.word	0xffffffff


	//   ....[107]....
        /*0320*/ 	.word	0xffffffff


	//   ....[108]....
        /*0324*/ 	.word	0xffffffff


	//   ....[109]....
        /*0328*/ 	.word	0xffffffff


	//   ....[110]....
        /*032c*/ 	.word	0xffffffff


	//   ....[111]....
        /*0330*/ 	.word	0xffffffff


	//----- nvinfo : EIATTR_COOP_GROUP_INSTR_OFFSETS
	.align		4
.L_10595:
        /*0334*/ 	.byte	0x04, 0x28
        /*0336*/ 	.short	(.L_10597 - .L_10596)


	//   ....[0]....
.L_10596:
        /*0338*/ 	.word	0x00000b10


	//   ....[1]....
        /*033c*/ 	.word	0x00000b30


	//   ....[2]....
        /*0340*/ 	.word	0x00000b50


	//   ....[3]....
        /*0344*/ 	.word	0x00000b70


	//   ....[4]....
        /*0348*/ 	.word	0x00000c10


	//   ....[5]....
        /*034c*/ 	.word	0x00000c30


	//   ....[6]....
        /*0350*/ 	.word	0x00000c60


	//   ....[7]....
        /*0354*/ 	.word	0x00001a30


	//   ....[8]....
        /*0358*/ 	.word	0x00001a90


	//   ....[9]....
        /*035c*/ 	.word	0x00001ac0


	//   ....[10]....
        /*0360*/ 	.word	0x00001ae0


	//   ....[11]....
        /*0364*/ 	.word	0x00001b00


	//   ....[12]....
        /*0368*/ 	.word	0x00001b50


	//   ....[13]....
        /*036c*/ 	.word	0x00001b70


	//   ....[14]....
        /*0370*/ 	.word	0x00001b90


	//   ....[15]....
        /*0374*/ 	.word	0x00002810


	//   ....[16]....
        /*0378*/ 	.word	0x00002920


	//   ....[17]....
        /*037c*/ 	.word	0x00004650


	//   ....[18]....
        /*0380*/ 	.word	0x000046c0


	//   ....[19]....
        /*0384*/ 	.word	0x00004720


	//   ....[20]....
        /*0388*/ 	.word	0x00004780


	//   ....[21]....
        /*038c*/ 	.word	0x000047f0


	//   ....[22]....
        /*0390*/ 	.word	0x00004870


	//   ....[23]....
        /*0394*/ 	.word	0x000048e0


	//   ....[24]....
        /*0398*/ 	.word	0x00004940


	//   ....[25]....
        /*039c*/ 	.word	0x000049b0


	//   ....[26]....
        /*03a0*/ 	.word	0x00004a10


	//   ....[27]....
        /*03a4*/ 	.word	0x00004a70


	//   ....[28]....
        /*03a8*/ 	.word	0x00004ae0


	//   ....[29]....
        /*03ac*/ 	.word	0x00004b40


	//   ....[30]....
        /*03b0*/ 	.word	0x00004ba0


	//   ....[31]....
        /*03b4*/ 	.word	0x00004c10


	//   ....[32]....
        /*03b8*/ 	.word	0x00004c70


	//   ....[33]....
        /*03bc*/ 	.word	0x00004cd0


	//   ....[34]....
        /*03c0*/ 	.word	0x00004d40


	//   ....[35]....
        /*03c4*/ 	.word	0x00004da0


	//   ....[36]....
        /*03c8*/ 	.word	0x00004e00


	//   ....[37]....
        /*03cc*/ 	.word	0x00004e70


	//   ....[38]....
        /*03d0*/ 	.word	0x00004ed0


	//   ....[39]....
        /*03d4*/ 	.word	0x00004f30


	//   ....[40]....
        /*03d8*/ 	.word	0x00004fa0


	//   ....[41]....
        /*03dc*/ 	.word	0x00005000


	//   ....[42]....
        /*03e0*/ 	.word	0x00005060


	//   ....[43]....
        /*03e4*/ 	.word	0x000050d0


	//   ....[44]....
        /*03e8*/ 	.word	0x00005130


	//   ....[45]....
        /*03ec*/ 	.word	0x00005190


	//   ....[46]....
        /*03f0*/ 	.word	0x00005200


	//   ....[47]....
        /*03f4*/ 	.word	0x00005260


	//   ....[48]....
        /*03f8*/ 	.word	0x000052c0


	//   ....[49]....
        /*03fc*/ 	.word	0x00005330


	//   ....[50]....
        /*0400*/ 	.word	0x00005390


	//   ....[51]....
        /*0404*/ 	.word	0x000053f0


	//   ....[52]....
        /*0408*/ 	.word	0x00005460


	//   ....[53]....
        /*040c*/ 	.word	0x000054c0


	//   ....[54]....
        /*0410*/ 	.word	0x00005520


	//   ....[55]....
        /*0414*/ 	.word	0x00005590


	//   ....[56]....
        /*0418*/ 	.word	0x000055f0


	//   ....[57]....
        /*041c*/ 	.word	0x00005650


	//   ....[58]....
        /*0420*/ 	.word	0x000056c0


	//   ....[59]....
        /*0424*/ 	.word	0x00005720


	//   ....[60]....
        /*0428*/ 	.word	0x00005780


	//   ....[61]....
        /*042c*/ 	.word	0x000057f0


	//   ....[62]....
        /*0430*/ 	.word	0x00005850


	//   ....[63]....
        /*0434*/ 	.word	0x000058b0


	//   ....[64]....
        /*0438*/ 	.word	0x00005920


	//   ....[65]....
        /*043c*/ 	.word	0x00005980


	//   ....[66]....
        /*0440*/ 	.word	0x000059e0


	//   ....[67]....
        /*0444*/ 	.word	0x00005a50


	//   ....[68]....
        /*0448*/ 	.word	0x00005ab0


	//   ....[69]....
        /*044c*/ 	.word	0x00005b10


	//   ....[70]....
        /*0450*/ 	.word	0x00005b80


	//   ....[71]....
        /*0454*/ 	.word	0x00005be0


	//   ....[72]....
        /*0458*/ 	.word	0x00005c40


	//   ....[73]....
        /*045c*/ 	.word	0x00005cb0


	//   ....[74]....
        /*0460*/ 	.word	0x00005d10


	//   ....[75]....
        /*0464*/ 	.word	0x00005d70


	//   ....[76]....
        /*0468*/ 	.word	0x00005de0


	//   ....[77]....
        /*046c*/ 	.word	0x00005e40


	//   ....[78]....
        /*0470*/ 	.word	0x00005ea0


	//   ....[79]....
        /*0474*/ 	.word	0x00005f10


	//   ....[80]....
        /*0478*/ 	.word	0x00005f70


	//   ....[81]....
        /*047c*/ 	.word	0x00005fd0


	//   ....[82]....
        /*0480*/ 	.word	0x00006040


	//   ....[83]....
        /*0484*/ 	.word	0x000060a0


	//   ....[84]....
        /*0488*/ 	.word	0x00006100


	//   ....[85]....
        /*048c*/ 	.word	0x00006170


	//   ....[86]....
        /*0490*/ 	.word	0x000061d0


	//   ....[87]....
        /*0494*/ 	.word	0x00006230


	//   ....[88]....
        /*0498*/ 	.word	0x000062a0


	//   ....[89]....
        /*049c*/ 	.word	0x00006300


	//   ....[90]....
        /*04a0*/ 	.word	0x00006360


	//   ....[91]....
        /*04a4*/ 	.word	0x000063d0


	//   ....[92]....
        /*04a8*/ 	.word	0x00006430


	//   ....[93]....
        /*04ac*/ 	.word	0x00006490


	//   ....[94]....
        /*04b0*/ 	.word	0x00006500


	//   ....[95]....
        /*04b4*/ 	.word	0x00006560


	//   ....[96]....
        /*04b8*/ 	.word	0x000065c0


	//   ....[97]....
        /*04bc*/ 	.word	0x00006630


	//   ....[98]....
        /*04c0*/ 	.word	0x00006690


	//   ....[99]....
        /*04c4*/ 	.word	0x000066f0


	//   ....[100]....
        /*04c8*/ 	.word	0x00006760


	//   ....[101]....
        /*04cc*/ 	.word	0x000067c0


	//   ....[102]....
        /*04d0*/ 	.word	0x00006820


	//   ....[103]....
        /*04d4*/ 	.word	0x00006890


	//   ....[104]....
        /*04d8*/ 	.word	0x000068f0


	//   ....[105]....
        /*04dc*/ 	.word	0x00006950


	//   ....[106]....
        /*04e0*/ 	.word	0x000069c0


	//   ....[107]....
        /*04e4*/ 	.word	0x00006a20


	//   ....[108]....
        /*04e8*/ 	.word	0x00006a80


	//   ....[109]....
        /*04ec*/ 	.word	0x00006af0


	//   ....[110]....
        /*04f0*/ 	.word	0x00006b50


	//   ....[111]....
        /*04f4*/ 	.word	0x00006bb0


	//----- nvinfo : EIATTR_SYSCALL_OFFSETS
	.align		4
.L_10597:
        /*04f8*/ 	.byte	0x04, 0x46
        /*04fa*/ 	.short	(.L_10599 - .L_10598)


	//   ....[0]....
.L_10598:
        /*04fc*/ 	.word	0x000044b0


	//   ....[1]....
        /*0500*/ 	.word	0x000045e0


	//----- nvinfo : EIATTR_EXIT_INSTR_OFFSETS
	.align		4
.L_10599:
        /*0504*/ 	.byte	0x04, 0x1c
        /*0506*/ 	.short	(.L_10601 - .L_10600)


	//   ....[0]....
.L_10600:
        /*0508*/ 	.word	0x00003730


	//   ....[1]....
        /*050c*/ 	.word	0x000037a0


	//   ....[2]....
        /*0510*/ 	.word	0x00004380


	//   ....[3]....
        /*0514*/ 	.word	0x000045f0


	//----- nvinfo : EIATTR_CTAIDZ_USED
	.align		4
.L_10601:
        /*0518*/ 	.byte	0x01, 0x04
	.zero		2


	//----- nvinfo : EIATTR_CRS_STACK_SIZE
	.align		4
        /*051c*/ 	.byte	0x04, 0x1e
        /*051e*/ 	.short	(.L_10603 - .L_10602)
.L_10602:
        /*0520*/ 	.word	0x00000000
.L_10603:


//--------------------- .nv.info._ZN4vllm25paged_attention_v1_kernelIfhLi112ELi32ELi128ELNS_18Fp8KVCacheDataTypeE2ELb1EEEvPT_PKS2_PKT0_S8_ifPKiSA_iPKfiiiSC_SC_iiiii --------------------------
	.section	.nv.info._ZN4vllm25paged_attention_v1_kernelIfhLi112ELi32ELi128ELNS_18Fp8KVCacheDataTypeE2ELb1EEEvPT_PKS2_PKT0_S8_ifPKiSA_iPKfiiiSC_SC_iiiii,"",@"SHT_CUDA_INFO"
	.sectionflags	@""
	.align	4


	//----- nvinfo : EIATTR_CUDA_API_VERSION
	.align		4
        /*0000*/ 	.byte	0x04, 0x37
        /*0002*/ 	.short	(.L_10605 - .L_10604)
.L_10604:
        /*0004*/ 	.word	0x00000082


	//----- nvinfo : EIATTR_SW2861232_WAR
	.align		4
.L_10605:
        /*0008*/ 	.byte	0x01, 0x35
	.zero		2


	//----- nvinfo : EIATTR_PARAM_CBANK
	.align		4
        /*000c*/ 	.byte	0x04, 0x0a
        /*000e*/ 	.short	(.L_10607 - .L_10606)
	.align		4
.L_10606:
        /*0010*/ 	.word	index@(.nv.constant0._ZN4vllm25paged_attention_v1_kernelIfhLi112ELi32ELi128ELNS_18Fp8KVCacheDataTypeE2ELb1EEEvPT_PKS2_PKT0_S8_ifPKiSA_iPKfiiiSC_SC_iiiii)
        /*0014*/ 	.short	0x0160
        /*0016*/ 	.short	0x007c


	//----- nvinfo : EIATTR_CBANK_PARAM_SIZE
	.align		4
.L_10607:
        /*0018*/ 	.byte	0x03, 0x19
        /*001a*/ 	.short	0x007c


	//----- nvinfo : EIATTR_KPARAM_INFO
	.align		4
        /*001c*/ 	.byte	0x04, 0x17
        /*001e*/ 	.short	(.L_10609 - .L_10608)
.L_10608:
        /*0020*/ 	.word	0x00000000
        /*0024*/ 	.short	0x0013
        /*0026*/ 	.short	0x0078
        /*0028*/ 	.byte	0x00, 0xf0, 0x11, 0x00


	//----- nvinfo : EIATTR_KPARAM_INFO
	.align		4
.L_10609:
        /*002c*/ 	.byte	0x04, 0x17
        /*002e*/ 	.short	(.L_10611 - .L_10610)
.L_10610:
        /*0030*/ 	.word	0x00000000
        /*0034*/ 	.short	0x0012
        /*0036*/ 	.short	0x0074
        /*0038*/ 	.byte	0x00, 0xf0, 0x11, 0x00


	//----- nvinfo : EIATTR_KPARAM_INFO
	.align		4
.L_10611:
        /*003c*/ 	.byte	0x04, 0x17
        /*003e*/ 	.short	(.L_10613 - .L_10612)
.L_10612:
        /*0040*/ 	.word	0x00000000
        /*0044*/ 	.short	0x0011
        /*0046*/ 	.short	0x0070
        /*0048*/ 	.byte	0x00, 0xf0, 0x11, 0x00


	//----- nvinfo : EIATTR_KPARAM_INFO
	.align		4
.L_10613:
        /*004c*/ 	.byte	0x04, 0x17
        /*004e*/ 	.short	(.L_10615 - .L_10614)
.L_10614:
        /*0050*/ 	.word	0x00000000
        /*0054*/ 	.short	0x0010
        /*0056*/ 	.short	0x006c
        /*0058*/ 	.byte	0x00, 0xf0, 0x11, 0x00


	//----- nvinfo : EIATTR_KPARAM_INFO
	.align		4
.L_10615:
        /*005c*/ 	.byte	0x04, 0x17
        /*005e*/ 	.short	(.L_10617 - .L_10616)
.L_10616:
        /*0060*/ 	.word	0x00000000
        /*0064*/ 	.short	0x000f
        /*0066*/ 	.short	0x0068
        /*0068*/ 	.byte	0x00, 0xf0, 0x11, 0x00


	//----- nvinfo : EIATTR_KPARAM_INFO
	.align		4
.L_10617:
        /*006c*/ 	.byte	0x04, 0x17
        /*006e*/ 	.short	(.L_10619 - .L_10618)
.L_10618:
        /*0070*/ 	.word	0x00000000
        /*0074*/ 	.short	0x000e
        /*0076*/ 	.short	0x0060
        /*0078*/ 	.byte	0x00, 0xf0, 0x21, 0x00


	//----- nvinfo : EIATTR_KPARAM_INFO
	.align		4
.L_10619:
        /*007c*/ 	.byte	0x04, 0x17
        /*007e*/ 	.short	(.L_10621 - .L_10620)
.L_10620:
        /*0080*/ 	.word	0x00000000
        /*0084*/ 	.short	0x000d
        /*0086*/ 	.short	0x0058
        /*0088*/ 	.byte	0x00, 0xf0, 0x21, 0x00


	//----- nvinfo : EIATTR_KPARAM_INFO
	.align		4
.L_10621:
        /*008c*/ 	.byte	0x04, 0x17
        /*008e*/ 	.short	(.L_10623 - .L_10622)
.L_10622:
        /*0090*/ 	.word	0x00000000
        /*0094*/ 	.short	0x000c
        /*0096*/ 	.short	0x0050
        /*0098*/ 	.byte	0x00, 0xf0, 0x11, 0x00


	//----- nvinfo : EIATTR_KPARAM_INFO
	.align		4
.L_10623:
        /*009c*/ 	.byte	0x04, 0x17
        /*009e*/ 	.short	(.L_10625 - .L_10624)
.L_10624:
        /*00a0*/ 	.word	0x00000000
        /*00a4*/ 	.short	0x000b
        /*00a6*/ 	.short	0x004c
        /*00a8*/ 	.byte	0x00, 0xf0, 0x11, 0x00


	//----- nvinfo : EIATTR_KPARAM_INFO
	.align		4
.L_10625:
        /*00ac*/ 	.byte	0x04, 0x17
        /*00ae*/ 	.short	(.L_10627 - .L_10626)
.L_10626:
        /*00b0*/ 	.word	0x00000000
        /*00b4*/ 	.short	0x000a
        /*00b6*/ 	.short	0x0048
        /*00b8*/ 	.byte	0x00, 0xf0, 0x11, 0x00


	//----- nvinfo : EIATTR_KPARAM_INFO
	.align		4
.L_10627:
        /*00bc*/ 	.byte	0x04, 0x17
        /*00be*/ 	.short	(.L_10629 - .L_10628)
.L_10628:
        /*00c0*/ 	.word	0x00000000
        /*00c4*/ 	.short	0x0009
        /*00c6*/ 	.short	0x0040
        /*00c8*/ 	.byte	0x00, 0xf0, 0x21, 0x00


	//----- nvinfo : EIATTR_KPARAM_INFO
	.align		4
.L_10629:
        /*00cc*/ 	.byte	0x04, 0x17
        /*00ce*/ 	.short	(.L_10631 - .L_10630)
.L_10630:
        /*00d0*/ 	.word	0x00000000
        /*00d4*/ 	.short	0x0008
        /*00d6*/ 	.short	0x0038
        /*00d8*/ 	.byte	0x00, 0xf0, 0x11, 0x00


	//----- nvinfo : EIATTR_KPARAM_INFO
	.align		4
.L_10631:
        /*00dc*/ 	.byte	0x04, 0x17
        /*00de*/ 	.short	(.L_10633 - .L_10632)
.L_10632:
        /*00e0*/ 	.word	0x00000000
        /*00e4*/ 	.short	0x0007
        /*00e6*/ 	.short	0x0030
        /*00e8*/ 	.byte	0x00, 0xf0, 0x21, 0x00


	//----- nvinfo : EIATTR_KPARAM_INFO
	.align		4
.L_10633:
        /*00ec*/ 	.byte	0x04, 0x17
        /*00ee*/ 	.short	(.L_10635 - .L_10634)
.L_10634:
        /*00f0*/ 	.word	0x00000000
        /*00f4*/ 	.short	0x0006
        /*00f6*/ 	.short	0x0028
        /*00f8*/ 	.byte	0x00, 0xf0, 0x21, 0x00


	//----- nvinfo : EIATTR_KPARAM_INFO
	.align		4
.L_10635:
        /*00fc*/ 	.byte	0x04, 0x17
        /*00fe*/ 	.short	(.L_10637 - .L_10636)
.L_10636:
        /*0100*/ 	.word	0x00000000
        /*0104*/ 	.short	0x0005
        /*0106*/ 	.short	0x0024
        /*0108*/ 	.byte	0x00, 0xf0, 0x11, 0x00


	//----- nvinfo : EIATTR_KPARAM_INFO
	.align		4
.L_10637:
        /*010c*/ 	.byte	0x04, 0x17
        /*010e*/ 	.short	(.L_10639 - .L_10638)
.L_10638:
        /*0110*/ 	.word	0x00000000
        /*0114*/ 	.short	0x0004
        /*0116*/ 	.short	0x0020
        /*0118*/ 	.byte	0x00, 0xf0, 0x11, 0x00


	//----- nvinfo : EIATTR_KPARAM_INFO
	.align		4
.L_10639:
        /*011c*/ 	.byte	0x04, 0x17
        /*011e*/ 	.short	(.L_10641 - .L_10640)
.L_10640:
        /*0120*/ 	.word	0x00000000
        /*0124*/ 	.short	0x0003
        /*0126*/ 	.short	0x0018
        /*0128*/ 	.byte	0x00, 0xf0, 0x21, 0x00


	//----- nvinfo : EIATTR_KPARAM_INFO
	.align		4
.L_10641:
        /*012c*/ 	.byte	0x04, 0x17
        /*012e*/ 	.short	(.L_10643 - .L_10642)
.L_10642:
        /*0130*/ 	.word	0x00000000
        /*0134*/ 	.short	0x0002
        /*0136*/ 	.short	0x0010
        /*0138*/ 	.byte	0x00, 0xf0, 0x21, 0x00


	//----- nvinfo : EIATTR_KPARAM_INFO
	.align		4
.L_10643:
        /*013c*/ 	.byte	0x04, 0x17
        /*013e*/ 	.short	(.L_10645 - .L_10644)
.L_10644:
        /*0140*/ 	.word	0x00000000
        /*0144*/ 	.short	0x0001
        /*0146*/ 	.short	0x0008
        /*0148*/ 	.byte	0x00, 0xf0, 0x21, 0x00


	//----- nvinfo : EIATTR_KPARAM_INFO
	.align		4
.L_10645:
        /*014c*/ 	.byte	0x04, 0x17
        /*014e*/ 	.short	(.L_10647 - .L_10646)
.L_10646:
        /*0150*/ 	.word	0x00000000
        /*0154*/ 	.short	0x0000
        /*0156*/ 	.short	0x0000
        /*0158*/ 	.byte	0x00, 0xf0, 0x21, 0x00


	//----- nvinfo : EIATTR_MAXREG_COUNT
	.align		4
.L_10647:
        /*015c*/ 	.byte	0x03, 0x1b
        /*015e*/ 	.short	0x00ff


	//----- nvinfo : EIATTR_NUM_BARRIERS
	.align		4
        /*0160*/ 	.byte	0x02, 0x4c
        /*0162*/ 	.byte	0x01
	.zero		1


	//----- nvinfo : EIATTR_EXTERNS
	.align		4
        /*0164*/ 	.byte	0x04, 0x0f
        /*0166*/ 	.short	(.L_10649 - .L_10648)


	//   ....[0]....
	.align		4
.L_10648:
        /*0168*/ 	.word	index@(__assertfail)


	//----- nvinfo : EIATTR_MERCURY_ISA_VERSION
	.align		4
.L_10649:
        /*016c*/ 	.byte	0x03, 0x5f
        /*016e*/ 	.short	0x0000


	//----- nvinfo : EIATTR_COOP_GROUP_MASK_REGIDS
	.align		4
        /*0170*/ 	.byte	0x04, 0x29
        /*0172*/ 	.short	(.L_10651 - .L_10650)


	//   ....[0]....
.L_10650:
        /*0174*/ 	.word	0xffffffff


	//   ....[1]....
        /*0178*/ 	.word	0xffffffff


	//   ....[2]....
        /*017c*/ 	.word	0xffffffff


	//   ....[3]....
        /*0180*/ 	.word	0xffffffff


	//   ....[4]....
        /*0184*/ 	.word	0xffffffff


	//   ....[5]....
        /*0188*/ 	.word	0xffffffff


	//   ....[6]....
        /*018c*/ 	.word	0xffffffff


	//   ....[7]....
        /*0190*/ 	.word	0xffffffff


	//   ....[8]....
        /*0194*/ 	.word	0xffffffff


	//   ....[9]....
        /*0198*/ 	.word	0xffffffff


	//   ....[10]....
        /*019c*/ 	.word	0xffffffff


	//   ....[11]....
        /*01a0*/ 	.word	0xffffffff


	//   ....[12]....
        /*01a4*/ 	.word	0xffffffff


	//   ....[13]....
        /*01a8*/ 	.word	0xffffffff


	//   ....[14]....
        /*01ac*/ 	.word	0xffffffff


	//   ....[15]....
        /*01b0*/ 	.word	0xffffffff


	//   ....[16]....
        /*01b4*/ 	.word	0xffffffff


	//   ....[17]....
        /*01b8*/ 	.word	0xffffffff


	//   ....[18]....
        /*01bc*/ 	.word	0xffffffff


	//   ....[19]....
        /*01c0*/ 	.word	0xffffffff


	//   ....[20]....
        /*01c4*/ 	.word	0xffffffff


	//   ....[21]....
        /*01c8*/ 	.word	0xffffffff


	//   ....[22]....
        /*01cc*/ 	.word	0xffffffff


	//   ....[23]....
        /*01d0*/ 	.word	0xffffffff


	//   ....[24]....
        /*01d4*/ 	.word	0xffffffff


	//   ....[25]....
        /*01d8*/ 	.word	0xffffffff


	//   ....[26]....
        /*01dc*/ 	.word	0xffffffff


	//   ....[27]....
        /*01e0*/ 	.word	0xffffffff


	//   ....[28]....
        /*01e4*/ 	.word	0xffffffff


	//   ....[29]....
        /*01e8*/ 	.word	0xffffffff


	//   ....[30]....
        /*01ec*/ 	.word	0xffffffff


	//   ....[31]....
        /*01f0*/ 	.word	0xffffffff


	//   ....[32]....
        /*01f4*/ 	.word	0xffffffff


	//   ....[33]....
        /*01f8*/ 	.word	0xffffffff


	//   ....[34]....
        /*01fc*/ 	.word	0xffffffff


	//   ....[35]....
        /*0200*/ 	.word	0xffffffff


	//   ....[36]....
        /*0204*/ 	.word	0xffffffff


	//   ....[37]....
        /*0208*/ 	.word	0xffffffff


	//   ....[38]....
        /*020c*/ 	.word	0xffffffff


	//   ....[39]....
        /*0210*/ 	.word	0xffffffff


	//   ....[40]....
        /*0214*/ 	.word	0xffffffff


	//   ....[41]....
        /*0218*/ 	.word	0xffffffff


	//   ....[42]....
        /*021c*/ 	.word	0xffffffff


	//   ....[43]....
        /*0220*/ 	.word	0xffffffff


	//   ....[44]....
        /*0224*/ 	.word	0xffffffff


	//   ....[45]....
        /*0228*/ 	.word	0xffffffff


	//   ....[46]....
        /*022c*/ 	.word	0xffffffff


	//   ....[47]....
        /*0230*/ 	.word	0xffffffff


	//   ....[48]....
        /*0234*/ 	.word	0xffffffff


	//   ....[49]....
        /*0238*/ 	.word	0xffffffff


	//   ....[50]....
        /*023c*/ 	.word	0xffffffff


	//   ....[51]....
        /*0240*/ 	.word	0xffffffff


	//   ....[52]....
        /*0244*/ 	.word	0xffffffff


	//   ....[53]....
        /*0248*/ 	.word	0xffffffff


	//   ....[54]....
        /*024c*/ 	.word	0xffffffff


	//   ....[55]....
        /*0250*/ 	.word	0xffffffff


	//   ....[56]....
        /*0254*/ 	.word	0xffffffff


	//   ....[57]....
        /*0258*/ 	.word	0xffffffff


	//   ....[58]....
        /*025c*/ 	.word	0xffffffff


	//   ....[59]....
        /*0260*/ 	.word	0xffffffff


	//   ....[60]....
        /*0264*/ 	.word	0xffffffff


	//   ....[61]....
        /*0268*/ 	.word	0xffffffff


	//   ....[62]....
        /*026c*/ 	.word	0xffffffff


	//   ....[63]....
        /*0270*/ 	.word	0xffffffff


	//   ....[64]....
        /*0274*/ 	.word	0xffffffff


	//   ....[65]....
        /*0278*/ 	.word	0xffffffff


	//   ....[66]....
        /*027c*/ 	.word	0xffffffff


	//   ....[67]....
        /*0280*/ 	.word	0xffffffff


	//   ....[68]....
        /*0284*/ 	.word	0xffffffff


	//   ....[69]....
        /*0288*/ 	.word	0xffffffff


	//   ....[70]....
        /*028c*/ 	.word	0xffffffff


	//   ....[71]....
        /*0290*/ 	.word	0xffffffff


	//   ....[72]....
        /*0294*/ 	.word	0xffffffff


	//   ....[73]....
        /*0298*/ 	.word	0xffffffff


	//   ....[74]....
        /*029c*/ 	.word	0xffffffff


	//   ....[75]....
        /*02a0*/ 	.word	0xffffffff


	//   ....[76]....
        /*02a4*/ 	.word	0xffffffff


	//   ....[77]....
        /*02a8*/ 	.word	0xffffffff


	//   ....[78]....
        /*02ac*/ 	.word	0xffffffff


	//   ....[79]....
        /*02b0*/ 	.word	0xffffffff


	//   ....[80]....
        /*02b4*/ 	.word	0xffffffff


	//   ....[81]....
        /*02b8*/ 	.word	0xffffffff


	//   ....[82]....
        /*02bc*/ 	.word	0xffffffff


	//   ....[83]....
        /*02c0*/ 	.word	0xffffffff


	//   ....[84]....
        /*02c4*/ 	.word	0xffffffff


	//   ....[85]....
        /*02c8*/ 	.word	0xffffffff


	//   ....[86]....
        /*02cc*/ 	.word	0xffffffff


	//   ....[87]....
        /*02d0*/ 	.word	0xffffffff


	//   ....[88]....
        /*02d4*/ 	.word	0xffffffff


	//   ....[89]....
        /*02d8*/ 	.word	0xffffffff


	//   ....[90]....
        /*02dc*/ 	.word	0xffffffff


	//   ....[91]....
        /*02e0*/ 	.word	0xffffffff


	//   ....[92]....
        /*02e4*/ 	.word	0xffffffff


	//   ....[93]....
        /*02e8*/ 	.word	0xffffffff


	//   ....[94]....
        /*02ec*/ 	.word	0xffffffff


	//   ....[95]....
        /*02f0*/ 	.word	0xffffffff


	//   ....[96]....
        /*02f4*/ 	.word	0xffffffff


	//   ....[97]....
        /*02f8*/ 	.word	0xffffffff


	//   ....[98]....
        /*02fc*/ 	.word	0xffffffff


	//   ....[99]....
        /*0300*/ 	.word	0xffffffff


	//   ....[100]....
        /*0304*/ 	.word	0xffffffff


	//   ....[101]....
        /*0308*/ 	.word	0xffffffff


	//   ....[102]....
        /*030c*/ 	.word	0xffffffff


	//   ....[103]....
        /*0310*/ 	.word	0xffffffff


	//   ....[104]....
        /*0314*/ 	.word	0xffffffff


	//   ....[105]....
        /*0318*/ 	.word	0xffffffff


	//----- nvinfo : EIATTR_COOP_GROUP_INSTR_OFFSETS
	.align		4
.L_10651:
        /*031c*/ 	.byte	0x04, 0x28
        /*031e*/ 	.short	(.L_10653 - .L_10652)


	//   ....[0]....
.L_10652:
        /*0320*/ 	.word	0x00000a80


	//   ....[1]....
        /*0324*/ 	.word	0x00000aa0


	//   ....[2]....
        /*0328*/ 	.word	0x00000ac0


	//   ....[3]....
        /*032c*/ 	.word	0x00000ae0


	//   ....[4]....
        /*0330*/ 	.word	0x00000b80


	//   ....[5]....
        /*0334*/ 	.word	0x00000ba0


	//   ....[6]....
        /*0338*/ 	.word	0x00000bd0


	//   ....[7]....
        /*033c*/ 	.word	0x00001990


	//   ....[8]....
        /*0340*/ 	.word	0x000019f0


	//   ....[9]....
        /*0344*/ 	.word	0x00001a20


	//   ....[10]....
        /*0348*/ 	.word	0x00001a40


	//   ....[11]....
        /*034c*/ 	.word	0x00001a60


	//   ....[12]....
        /*0350*/ 	.word	0x00001ab0


	//   ....[13]....
        /*0354*/ 	.word	0x00001ad0


	//   ....[14]....
        /*0358*/ 	.word	0x00001af0


	//   ....[15]....
        /*035c*/ 	.word	0x00002750


	//   ....[16]....
        /*0360*/ 	.word	0x00002850


	//   ....[17]....
        /*0364*/ 	.word	0x000043f0


	//   ....[18]....
        /*0368*/ 	.word	0x00004460


	//   ....[19]....
        /*036c*/ 	.word	0x000044c0


	//   ....[20]....
        /*0370*/ 	.word	0x00004520


	//   ....[21]....
        /*0374*/ 	.word	0x00004590


	//   ....[22]....
        /*0378*/ 	.word	0x00004610


	//   ....[23]....
        /*037c*/ 	.word	0x00004680


	//   ....[24]....
        /*0380*/ 	.word	0x000046e0


	//   ....[25]....
        /*0384*/ 	.word	0x00004750


	//   ....[26]....
        /*0388*/ 	.word	0x000047b0


	//   ....[27]....
        /*038c*/ 	.word	0x00004810


	//   ....[28]....
        /*0390*/ 	.word	0x00004880


	//   ....[29]....
        /*0394*/ 	.word	0x000048e0


	//   ....[30]....
        /*0398*/ 	.word	0x00004940


	//   ....[31]....
        /*039c*/ 	.word	0x000049b0


	//   ....[32]....
        /*03a0*/ 	.word	0x00004a10


	//   ....[33]....
        /*03a4*/ 	.word	0x00004a70


	//   ....[34]....
        /*03a8*/ 	.word	0x00004ae0


	//   ....[35]....
        /*03ac*/ 	.word	0x00004b40


	//   ....[36]....
        /*03b0*/ 	.word	0x00004ba0


	//   ....[37]....
        /*03b4*/ 	.word	0x00004c10


	//   ....[38]....
        /*03b8*/ 	.word	0x00004c70


	//   ....[39]....
        /*03bc*/ 	.word	0x00004cd0


	//   ....[40]....
        /*03c0*/ 	.word	0x00004d40


	//   ....[41]....
        /*03c4*/ 	.word	0x00004da0


	//   ....[42]....
        /*03c8*/ 	.word	0x00004e00


	//   ....[43]....
        /*03cc*/ 	.word	0x00004e70


	//   ....[44]....
        /*03d0*/ 	.word	0x00004ed0


	//   ....[45]....
        /*03d4*/ 	.word	0x00004f30


	//   ....[46]....
        /*03d8*/ 	.word	0x00004fa0


	//   ....[47]....
        /*03dc*/ 	.word	0x00005000


	//   ....[48]....
        /*03e0*/ 	.word	0x00005060


	//   ....[49]....
        /*03e4*/ 	.word	0x000050d0


	//   ....[50]....
        /*03e8*/ 	.word	0x00005130


	//   ....[51]....
        /*03ec*/ 	.word	0x00005190


	//   ....[52]....
        /*03f0*/ 	.word	0x00005200


	//   ....[53]....
        /*03f4*/ 	.word	0x00005260


	//   ....[54]....
        /*03f8*/ 	.word	0x000052c0


	//   ....[55]....
        /*03fc*/ 	.word	0x00005330


	//   ....[56]....
        /*0400*/ 	.word	0x00005390


	//   ....[57]....
        /*0404*/ 	.word	0x000053f0


	//   ....[58]....
        /*0408*/ 	.word	0x00005460


	//   ....[59]....
        /*040c*/ 	.word	0x000054c0


	//   ....[60]....
        /*0410*/ 	.word	0x00005520


	//   ....[61]....
        /*0414*/ 	.word	0x00005590


	//   ....[62]....
        /*0418*/ 	.word	0x000055f0


	//   ....[63]....
        /*041c*/ 	.word	0x00005650


	//   ....[64]....
        /*0420*/ 	.word	0x000056c0


	//   ....[65]....
        /*0424*/ 	.word	0x00005720


	//   ....[66]....
        /*0428*/ 	.word	0x00005780


	//   ....[67]....
        /*042c*/ 	.word	0x000057f0


	//   ....[68]....
        /*0430*/ 	.word	0x00005850


	//   ....[69]....
        /*0434*/ 	.word	0x000058b0


	//   ....[70]....
        /*0438*/ 	.word	0x00005920


	//   ....[71]....
        /*043c*/ 	.word	0x00005980


	//   ....[72]....
        /*0440*/ 	.word	0x000059e0


	//   ....[73]....
        /*0444*/ 	.word	0x00005a50


	//   ....[74]....
        /*0448*/ 	.word	0x00005ab0


	//   ....[75]....
        /*044c*/ 	.word	0x00005b10


	//   ....[76]....
        /*0450*/ 	.word	0x00005b80


	//   ....[77]....
        /*0454*/ 	.word	0x00005be0


	//   ....[78]....
        /*0458*/ 	.word	0x00005c40


	//   ....[79]....
        /*045c*/ 	.word	0x00005cb0


	//   ....[80]....
        /*0460*/ 	.word	0x00005d10


	//   ....[81]....
        /*0464*/ 	.word	0x00005d70


	//   ....[82]....
        /*0468*/ 	.word	0x00005de0


	//   ....[83]....
        /*046c*/ 	.word	0x00005e40


	//   ....[84]....
        /*0470*/ 	.word	0x00005ea0


	//   ....[85]....
        /*0474*/ 	.word	0x00005f10


	//   ....[86]....
        /*0478*/ 	.word	0x00005f70


	//   ....[87]....
        /*047c*/ 	.word	0x00005fd0


	//   ....[88]....
        /*0480*/ 	.word	0x00006040


	//   ....[89]....
        /*0484*/ 	.word	0x000060a0


	//   ....[90]....
        /*0488*/ 	.word	0x00006100


	//   ....[91]....
        /*048c*/ 	.word	0x00006170


	//   ....[92]....
        /*0490*/ 	.word	0x000061d0


	//   ....[93]....
        /*0494*/ 	.word	0x00006230


	//   ....[94]....
        /*0498*/ 	.word	0x000062a0


	//   ....[95]....
        /*049c*/ 	.word	0x00006300


	//   ....[96]....
        /*04a0*/ 	.word	0x00006360


	//   ....[97]....
        /*04a4*/ 	.word	0x000063d0


	//   ....[98]....
        /*04a8*/ 	.word	0x00006430


	//   ....[99]....
        /*04ac*/ 	.word	0x00006490


	//   ....[100]....
        /*04b0*/ 	.word	0x00006500


	//   ....[101]....
        /*04b4*/ 	.word	0x00006560


	//   ....[102]....
        /*04b8*/ 	.word	0x000065c0


	//   ....[103]....
        /*04bc*/ 	.word	0x00006630


	//   ....[104]....
        /*04c0*/ 	.word	0x00006690


	//   ....[105]....
        /*04c4*/ 	.word	0x000066f0


	//----- nvinfo : EIATTR_SYSCALL_OFFSETS
	.align		4
.L_10653:
        /*04c8*/ 	.byte	0x04, 0x46
        /*04ca*/ 	.short	(.L_10655 - .L_10654)


	//   ....[0]....
.L_10654:
        /*04cc*/ 	.word	0x00004250


	//   ....[1]....
        /*04d0*/ 	.word	0x00004380


	//----- nvinfo : EIATTR_EXIT_INSTR_OFFSETS
	.align		4
.L_10655:
        /*04d4*/ 	.byte	0x04, 0x1c
        /*04d6*/ 	.short	(.L_10657 - .L_10656)


	//   ....[0]....
.L_10656:
        /*04d8*/ 	.word	0x000035a0


	//   ....[1]....
        /*04dc*/ 	.word	0x00003600


	//   ....[2]....
        /*04e0*/ 	.word	0x00004120


	//   ....[3]....
        /*04e4*/ 	.word	0x00004390


	//----- nvinfo : EIATTR_CTAIDZ_USED
	.align		4
.L_10657:
        /*04e8*/ 	.byte	0x01, 0x04
	.zero		2


	//----- nvinfo : EIATTR_CRS_STACK_SIZE
	.align		4
        /*04ec*/ 	.byte	0x04, 0x1e
        /*04ee*/ 	.short	(.L_10659 - .L_10658)
.L_10658:
        /*04f0*/ 	.word	0x00000000
.L_10659:


//--------------------- .nv.info._ZN4vllm25paged_attention_v1_kernelIfhLi96ELi32ELi128ELNS_18Fp8KVCacheDataTypeE2ELb1EEEvPT_PKS2_PKT0_S8_ifPKiSA_iPKfiiiSC_SC_iiiii --------------------------
	.section	.nv.info._ZN4vllm25paged_attention_v1_kernelIfhLi96ELi32ELi128ELNS_18Fp8KVCacheDataTypeE2ELb1EEEvPT_PKS2_PKT0_S8_ifPKiSA_iPKfiiiSC_SC_iiiii,"",@"SHT_CUDA_INFO"
	.sectionflags	@""
	.align	4


	//----- nvinfo : EIATTR_CUDA_API_VERSION
	.align		4
        /*0000*/ 	.byte	0x04, 0x37
        /*0002*/ 	.short	(.L_10661 - .L_10660)
.L_10660:
        /*0004*/ 	.word	0x00000082


	//----- nvinfo : EIATTR_SW2861232_WAR
	.align		4
.L_10661:
        /*0008*/ 	.byte	0x01, 0x35
	.zero		2


	//----- nvinfo : EIATTR_PARAM_CBANK
	.align		4
        /*000c*/ 	.byte	0x04, 0x0a
        /*000e*/ 	.short	(.L_10663 - .L_10662)
	.align		4
.L_10662:
        /*0010*/ 	.word	index@(.nv.constant0._ZN4vllm25paged_attention_v1_kernelIfhLi96ELi32ELi128ELNS_18Fp8KVCacheDataTypeE2ELb1EEEvPT_PKS2_PKT0_S8_ifPKiSA_iPKfiiiSC_SC_iiiii)
        /*0014*/ 	.short	0x0160
        /*0016*/ 	.short	0x007c


	//----- nvinfo : EIATTR_CBANK_PARAM_SIZE
	.align		4
.L_10663:
        /*0018*/ 	.byte	0x03, 0x19
        /*001a*/ 	.short	0x007c


	//----- nvinfo : EIATTR_KPARAM_INFO
	.align		4
        /*001c*/ 	.byte	0x04, 0x17
        /*001e*/ 	.short	(.L_10665 - .L_10664)
.L_10664:
        /*0020*/ 	.word	0x00000000
        /*0024*/ 	.short	0x0013
        /*0026*/ 	.short	0x0078
        /*0028*/ 	.byte	0x00, 0xf0, 0x11, 0x00


	//----- nvinfo : EIATTR_KPARAM_INFO
	.align		4
.L_10665:
        /*002c*/ 	.byte	0x04, 0x17
        /*002e*/ 	.short	(.L_10667 - .L_10666)
.L_10666:
        /*0030*/ 	.word	0x00000000
        /*0034*/ 	.short	0x0012
        /*0036*/ 	.short	0x0074
        /*0038*/ 	.byte	0x00, 0xf0, 0x11, 0x00


	//----- nvinfo : EIATTR_KPARAM_INFO
	.align		4
.L_10667:
        /*003c*/ 	.byte	0x04, 0x17
        /*003e*/ 	.short	(.L_10669 - .L_10668)
.L_10668:
        /*0040*/ 	.word	0x00000000
        /*0044*/ 	.short	0x0011
        /*0046*/ 	.short	0x0070
        /*0048*/ 	.byte	0x00, 0xf0, 0x11, 0x00


	//----- nvinfo : EIATTR_KPARAM_INFO
	.align		4
.L_10669:
        /*004c*/ 	.byte	0x04, 0x17
        /*004e*/ 	.short	(.L_10671 - .L_10670)
.L_10670:
        /*0050*/ 	.word	0x00000000
        /*0054*/ 	.short	0x0010
        /*0056*/ 	.short	0x006c
        /*0058*/ 	.byte	0x00, 0xf0, 0x11, 0x00


	//----- nvinfo : EIATTR_KPARAM_INFO
	.align		4
.L_10671:
        /*005c*/ 	.byte	0x04, 0x17
        /*005e*/ 	.short	(.L_10673 - .L_10672)
.L_10672:
        /*0060*/ 	.word	0x00000000
        /*0064*/ 	.short	0x000f
        /*0066*/ 	.short	0x0068
        /*0068*/ 	.byte	0x00, 0xf0, 0x11, 0x00


	//----- nvinfo : EIATTR_KPARAM_INFO
	.align		4
.L_10673:
        /*006c*/ 	.byte	0x04, 0x17
        /*006e*/ 	.short	(.L_10675 - .L_10674)
.L_10674:
        /*0070*/ 	.word	0x00000000
        /*0074*/ 	.short	0x000e
        /*0076*/ 	.short	0x0060
        /*0078*/ 	.byte	0x00, 0xf0, 0x21, 0x00


	//----- nvinfo : EIATTR_KPARAM_INFO
	.align		4
.L_10675:
        /*007c*/ 	.byte	0x04, 0x17
        /*007e*/ 	.short	(.L_10677 - .L_10676)
.L_10676:
        /*0080*/ 	.word	0x00000000
        /*0084*/ 	.short	0x000d
        /*0086*/ 	.short	0x0058
        /*0088*/ 	.byte	0x00, 0xf0, 0x21, 0x00


	//----- nvinfo : EIATTR_KPARAM_INFO
	.align		4
.L_10677:
        /*008c*/ 	.byte	0x04, 0x17
        /*008e*/ 	.short	(.L_10679 - .L_10678)
.L_10678:
        /*0090*/ 	.word	0x00000000
        /*0094*/ 	.short	0x000c
        /*0096*/ 	.short	0x0050
        /*0098*/ 	.byte	0x00, 0xf0, 0x11, 0x00


	//----- nvinfo : EIATTR_KPARAM_INFO
	.align		4
.L_10679:
        /*009c*/ 	.byte	0x04, 0x17
        /*009e*/ 	.short	(.L_10681 - .L_10680)
.L_10680:
        /*00a0*/ 	.word	0x00000000
        /*00a4*/ 	.short	0x000b
        /*00a6*/ 	.short	0x004c
        /*00a8*/ 	.byte	0x00, 0xf0, 0x11, 0x00


	//----- nvinfo : EIATTR_KPARAM_INFO
	.align		4
.L_10681:
        /*00ac*/ 	.byte	0x04, 0x17
        /*00ae*/ 	.short	(.L_10683 - .L_10682)
.L_10682:
        /*00b0*/ 	.word	0x00000000
        /*00b4*/ 	.short	0x000a
        /*00b6*/ 	.short	0x0048
        /*00b8*/ 	.byte	0x00, 0xf0, 0x11, 0x00


	//----- nvinfo : EIATTR_KPARAM_INFO
	.align		4
.L_10683:
        /*00bc*/ 	.byte	0x04, 0x17
        /*00be*/ 	.short	(.L_10685 - .L_10684)
.L_10684:
        /*00c0*/ 	.word	0x00000000
        /*00c4*/ 	.short	0x0009
        /*00c6*/ 	.short	0x0040
        /*00c8*/ 	.byte	0x00, 0xf0, 0x21, 0x00


	//----- nvinfo : EIATTR_KPARAM_INFO
	.align		4
.L_10685:
        /*00cc*/ 	.byte	0x04, 0x17
        /*00ce*/ 	.short	(.L_10687 - .L_10686)
.L_10686:
        /*00d0*/ 	.word	0x00000000
        /*00d4*/ 	.short	0x0008
        /*00d6*/ 	.short	0x0038
        /*00d8*/ 	.byte	0x00, 0xf0, 0x11, 0x00


	//----- nvinfo : EIATTR_KPARAM_INFO
	.align		4
.L_10687:
        /*00dc*/ 	.byte	0x04, 0x17
        /*00de*/ 	.short	(.L_10689 - .L_10688)
.L_10688:
        /*00e0*/ 	.word	0x00000000
        /*00e4*/ 	.short	0x0007
        /*00e6*/ 	.short	0x0030
        /*00e8*/ 	.byte	0x00, 0xf0, 0x21, 0x00


	//----- nvinfo : EIATTR_KPARAM_INFO
	.align		4
.L_10689:
        /*00ec*/ 	.byte	0x04, 0x17
        /*00ee*/ 	.short	(.L_10691 - .L_10690)
.L_10690:
        /*00f0*/ 	.word	0x00000000
        /*00f4*/ 	.short	0x0006
        /*00f6*/ 	.short	0x0028
        /*00f8*/ 	.byte	0x00, 0xf0, 0x21, 0x00


	//----- nvinfo : EIATTR_KPARAM_INFO
	.align		4
.L_10691:
        /*00fc*/ 	.byte	0x04, 0x17
        /*00fe*/ 	.short	(.L_10693 - .L_10692)
.L_10692:
        /*0100*/ 	.word	0x00000000
        /*0104*/ 	.short	0x0005
        /*0106*/ 	.short	0x0024
        /*0108*/ 	.byte	0x00, 0xf0, 0x11, 0x00


	//----- nvinfo : EIATTR_KPARAM_INFO
	.align		4
.L_10693:
        /*010c*/ 	.byte	0x04, 0x17
        /*010e*/ 	.short	(.L_10695 - .L_10694)
.L_10694:
        /*0110*/ 	.word	0x00000000
        /*0114*/ 	.short	0x0004
        /*0116*/ 	.short	0x0020
        /*0118*/ 	.byte	0x00, 0xf0, 0x11, 0x00


	//----- nvinfo : EIATTR_KPARAM_INFO
	.align		4
.L_10695:
        /*011c*/ 	.byte	0x04, 0x17
        /*011e*/ 	.short	(.L_10697 - .L_10696)
.L_10696:
        /*0120*/ 	.word	0x00000000
        /*0124*/ 	.short	0x0003
        /*0126*/ 	.short	0x0018
        /*0128*/ 	.byte	0x00, 0xf0, 0x21, 0x00


	//----- nvinfo : EIATTR_KPARAM_INFO
	.align		4
.L_10697:
        /*012c*/ 	.byte	0x04, 0x17
        /*012e*/ 	.short	(.L_10699 - .L_10698)
.L_10698:
        /*0130*/ 	.word	0x00000000
        /*0134*/ 	.short	0x0002
        /*0136*/ 	.short	0x0010
        /*0138*/ 	.byte	0x00, 0xf0, 0x21, 0x00


	//----- nvinfo : EIATTR_KPARAM_INFO
	.align		4
.L_10699:
        /*013c*/ 	.byte	0x04, 0x17
        /*013e*/ 	.short	(.L_10701 - .L_10700)
.L_10700:
        /*0140*/ 	.word	0x00000000
        /*0144*/ 	.short	0x0001
        /*0146*/ 	.short	0x0008
        /*0148*/ 	.byte	0x00, 0xf0, 0x21, 0x00


	//----- nvinfo : EIATTR_KPARAM_INFO
	.align		4
.L_10701:
        /*014c*/ 	.byte	0x04, 0x17
        /*014e*/ 	.short	(.L_10703 - .L_10702)
.L_10702:
        /*0150*/ 	.word	0x00000000
        /*0154*/ 	.short	0x0000
        /*0156*/ 	.short	0x0000
        /*0158*/ 	.byte	0x00, 0xf0, 0x21, 0x00


	//----- nvinfo : EIATTR_MAXREG_COUNT
	.align		4
.L_10703:
        /*015c*/ 	.byte	0x03, 0x1b
        /*015e*/ 	.short	0x00ff


	//----- nvinfo : EIATTR_NUM_BARRIERS
	.align		4
        /*0160*/ 	.byte	0x02, 0x4c
        /*0162*/ 	.byte	0x01
	.zero		1


	//----- nvinfo : EIATTR_EXTERNS
	.align		4
        /*0164*/ 	.byte	0x04, 0x0f
        /*0166*/ 	.short	(.L_10705 - .L_10704)


	//   ....[0]....
	.align		4
.L_10704:
        /*0168*/ 	.word	index@(__assertfail)


	//----- nvinfo : EIATTR_MERCURY_ISA_VERSION
	.align		4
.L_10705:
        /*016c*/ 	.byte	0x03, 0x5f
        /*016e*/ 	.short	0x0000


	//----- nvinfo : EIATTR_COOP_GROUP_MASK_REGIDS
	.align		4
        /*0170*/ 	.byte	0x04, 0x29
        /*0172*/ 	.short	(.L_10707 - .L_10706)


	//   ....[0]....
.L_10706:
        /*0174*/ 	.word	0xffffffff


	//   ....[1]....
        /*0178*/ 	.word	0xffffffff


	//   ....[2]....
        /*017c*/ 	.word	0xffffffff


	//   ....[3]....
        /*0180*/ 	.word	0xffffffff


	//   ....[4]....
        /*0184*/ 	.word	0xffffffff


	//   ....[5]....
        /*0188*/ 	.word	0xffffffff


	//   ....[6]....
        /*018c*/ 	.word	0xffffffff


	//   ....[7]....
        /*0190*/ 	.word	0xffffffff


	//   ....[8]....
        /*0194*/ 	.word	0xffffffff


	//   ....[9]....
        /*0198*/ 	.word	0xffffffff


	//   ....[10]....
        /*019c*/ 	.word	0xffffffff


	//   ....[11]....
        /*01a0*/ 	.word	0xffffffff


	//   ....[12]....
        /*01a4*/ 	.word	0xffffffff


	//   ....[13]....
        /*01a8*/ 	.word	0xffffffff


	//   ....[14]....
        /*01ac*/ 	.word	0xffffffff


	//   ....[15]....
        /*01b0*/ 	.word	0xffffffff


	//   ....[16]....
        /*01b4*/ 	.word	0xffffffff


	//   ....[17]....
        /*01b8*/ 	.word	0xffffffff


	//   ....[18]....
        /*01bc*/ 	.word	0xffffffff


	//   ....[19]....
        /*01c0*/ 	.word	0xffffffff


	//   ....[20]....
        /*01c4*/ 	.word	0xffffffff


	//   ....[21]....
        /*01c8*/ 	.word	0xffffffff


	//   ....[22]....
        /*01cc*/ 	.word	0xffffffff


	//   ....[23]....
        /*01d0*/ 	.word	0xffffffff


	//   ....[24]....
        /*01d4*/ 	.word	0xffffffff


	//   ....[25]....
        /*01d8*/ 	.word	0xffffffff


	//   ....[26]....
        /*01dc*/ 	.word	0xffffffff


	//   ....[27]....
        /*01e0*/ 	.word	0xffffffff


	//   ....[28]....
        /*01e4*/ 	.word	0xffffffff


	//   ....[29]....
        /*01e8*/ 	.word	0xffffffff


	//   ....[30]....
        /*01ec*/ 	.word	0xffffffff


	//   ....[31]....
        /*01f0*/ 	.word	0xffffffff


	//   ....[32]....
        /*01f4*/ 	.word	0xffffffff


	//   ....[33]....
        /*01f8*/ 	.word	0xffffffff


	//   ....[34]....
        /*01fc*/ 	.word	0xffffffff


	//   ....[35]....
        /*0200*/ 	.word	0xffffffff


	//   ....[36]....
        /*0204*/ 	.word	0xffffffff


	//   ....[37]....
        /*0208*/ 	.word	0xffffffff


	//   ....[38]....
        /*020c*/ 	.word	0xffffffff


	//   ....[39]....
        /*0210*/ 	.word	0xffffffff


	//   ....[40]....
        /*0214*/ 	.word	0xffffffff


	//   ....[41]....
        /*0218*/ 	.word	0xffffffff


	//   ....[42]....
        /*021c*/ 	.word	0xffffffff


	//   ....[43]....
        /*0220*/ 	.word	0xffffffff


	//   ....[44]....
        /*0224*/ 	.word	0xffffffff


	//   ....[45]....
        /*0228*/ 	.word	0xffffffff


	//   ....[46]....
        /*022c*/ 	.word	0xffffffff


	//   ....[47]....
        /*0230*/ 	.word	0xffffffff


	//   ....[48]....
        /*0234*/ 	.word	0xffffffff


	//   ....[49]....
        /*0238*/ 	.word	0xffffffff


	//   ....[50]....
        /*023c*/ 	.word	0xffffffff


	//   ....[51]....
        /*0240*/ 	.word	0xffffffff


	//   ....[52]....
        /*0244*/ 	.word	0xffffffff


	//   ....[53]....
        /*0248*/ 	.word	0xffffffff


	//   ....[54]....
        /*024c*/ 	.word	0xffffffff


	//   ....[55]....
        /*0250*/ 	.word	0xffffffff


	//   ....[56]....
        /*0254*/ 	.word	0xffffffff


	//   ....[57]....
        /*0258*/ 	.word	0xffffffff


	//   ....[58]....
        /*025c*/ 	.word	0xffffffff


	//   ....[59]....
        /*0260*/ 	.word	0xffffffff


	//   ....[60]....
        /*0264*/ 	.word	0xffffffff


	//   ....[61]....
        /*0268*/ 	.word	0xffffffff


	//   ....[62]....
        /*026c*/ 	.word	0xffffffff


	//   ....[63]....
        /*0270*/ 	.word	0xffffffff


	//   ....[64]....
        /*0274*/ 	.word	0xffffffff


	//   ....[65]....
        /*0278*/ 	.word	0xffffffff


	//   ....[66]....
        /*027c*/ 	.word	0xffffffff


	//   ....[67]....
        /*0280*/ 	.word	0xffffffff


	//   ....[68]....
        /*0284*/ 	.word	0xffffffff


	//   ....[69]....
        /*0288*/ 	.word	0xffffffff


	//   ....[70]....
        /*028c*/ 	.word	0xffffffff


	//   ....[71]....
        /*0290*/ 	.word	0xffffffff


	//   ....[72]....
        /*0294*/ 	.word	0xffffffff


	//   ....[73]....
        /*0298*/ 	.word	0xffffffff


	//   ....[74]....
        /*029c*/ 	.word	0xffffffff


	//   ....[75]....
        /*02a0*/ 	.word	0xffffffff


	//   ....[76]....
        /*02a4*/ 	.word	0xffffffff


	//   ....[77]....
        /*02a8*/ 	.word	0xffffffff


	//   ....[78]....
        /*02ac*/ 	.word	0xffffffff


	//   ....[79]....
        /*02b0*/ 	.word	0xffffffff


	//   ....[80]....
        /*02b4*/ 	.word	0xffffffff


	//   ....[81]....
        /*02b8*/ 	.word	0xffffffff


	//   ....[82]....
        /*02bc*/ 	.word	0xffffffff


	//   ....[83]....
        /*02c0*/ 	.word	0xffffffff


	//   ....[84]....
        /*02c4*/ 	.word	0xffffffff


	//   ....[85]....
        /*02c8*/ 	.word	0xffffffff


	//   ....[86]....
        /*02cc*/ 	.word	0xffffffff


	//   ....[87]....
        /*02d0*/ 	.word	0xffffffff


	//   ....[88]....
        /*02d4*/ 	.word	0xffffffff


	//   ....[89]....
        /*02d8*/ 	.word	0xffffffff


	//   ....[90]....
        /*02dc*/ 	.word	0xffffffff


	//   ....[91]....
        /*02e0*/ 	.word	0xffffffff


	//   ....[92]....
        /*02e4*/ 	.word	0xffffffff


	//   ....[93]....
        /*02e8*/ 	.word	0xffffffff


	//----- nvinfo : EIATTR_COOP_GROUP_INSTR_OFFSETS
	.align		4
.L_10707:
        /*02ec*/ 	.byte	0x04, 0x28
        /*02ee*/ 	.short	(.L_10709 - .L_10708)


	//   ....[0]....
.L_10708:
        /*02f0*/ 	.word	0x00000a80


	//   ....[1]....
        /*02f4*/ 	.word	0x00000aa0


	//   ....[2]....
        /*02f8*/ 	.word	0x00000ac0


	//   ....[3]....
        /*02fc*/ 	.word	0x00000ae0


	//   ....[4]....
        /*0300*/ 	.word	0x00000b80


	//   ....[5]....
        /*0304*/ 	.word	0x00000ba0


	//   ....[6]....
        /*0308*/ 	.word	0x00000bd0


	//   ....[7]....
        /*030c*/ 	.word	0x00001990


	//   ....[8]....
        /*0310*/ 	.word	0x000019f0


	//   ....[9]....
        /*0314*/ 	.word	0x00001a20


	//   ....[10]....
        /*0318*/ 	.word	0x00001a40


	//   ....[11]....
        /*031c*/ 	.word	0x00001a60


	//   ....[12]....
        /*0320*/ 	.word	0x00001ab0


	//   ....[13]....
        /*0324*/ 	.word	0x00001ad0


	//   ....[14]....
        /*0328*/ 	.word	0x00001af0


	//   ....[15]....
        /*032c*/ 	.word	0x00002750


	//   ....[16]....
        /*0330*/ 	.word	0x00002830


	//   ....[17]....
        /*0334*/ 	.word	0x00004010


	//   ....[18]....
        /*0338*/ 	.word	0x00004080


	//   ....[19]....
        /*033c*/ 	.word	0x000040e0


	//   ....[20]....
        /*0340*/ 	.word	0x00004140


	//   ....[21]....
        /*0344*/ 	.word	0x000041b0


	//   ....[22]....
        /*0348*/ 	.word	0x00004230


	//   ....[23]....
        /*034c*/ 	.word	0x000042a0


	//   ....[24]....
        /*0350*/ 	.word	0x00004300


	//   ....[25]....
        /*0354*/ 	.word	0x00004370


	//   ....[26]....
        /*0358*/ 	.word	0x000043d0


	//   ....[27]....
        /*035c*/ 	.word	0x00004430


	//   ....[28]....
        /*0360*/ 	.word	0x000044a0


	//   ....[29]....
        /*0364*/ 	.word	0x00004500


	//   ....[30]....
        /*0368*/ 	.word	0x00004560


	//   ....[31]....
        /*036c*/ 	.word	0x000045d0


	//   ....[32]....
        /*0370*/ 	.word	0x00004630


	//   ....[33]....
        /*0374*/ 	.word	0x00004690


	//   ....[34]....
        /*0378*/ 	.word	0x00004700


	//   ....[35]....
        /*037c*/ 	.word	0x00004760


	//   ....[36]....
        /*0380*/ 	.word	0x000047c0


	//   ....[37]....
        /*0384*/ 	.word	0x00004830


	//   ....[38]....
        /*0388*/ 	.word	0x00004890


	//   ....[39]....
        /*038c*/ 	.word	0x000048f0


	//   ....[40]....
        /*0390*/ 	.word	0x00004960


	//   ....[41]....
        /*0394*/ 	.word	0x000049c0


	//   ....[42]....
        /*0398*/ 	.word	0x00004a20


	//   ....[43]....
        /*039c*/ 	.word	0x00004a90


	//   ....[44]....
        /*03a0*/ 	.word	0x00004af0


	//   ....[45]....
        /*03a4*/ 	.word	0x00004b50


	//   ....[46]....
        /*03a8*/ 	.word	0x00004bc0


	//   ....[47]....
        /*03ac*/ 	.word	0x00004c20


	//   ....[48]....
        /*03b0*/ 	.word	0x00004c80


	//   ....[49]....
        /*03b4*/ 	.word	0x00004cf0


	//   ....[50]....
        /*03b8*/ 	.word	0x00004d50


	//   ....[51]....
        /*03bc*/ 	.word	0x00004db0


	//   ....[52]....
        /*03c0*/ 	.word	0x00004e20


	//   ....[53]....
        /*03c4*/ 	.word	0x00004e80


	//   ....[54]....
        /*03c8*/ 	.word	0x00004ee0


	//   ....[55]....
        /*03cc*/ 	.word	0x00004f50


	//   ....[56]....
        /*03d0*/ 	.word	0x00004fb0


	//   ....[57]....
        /*03d4*/ 	.word	0x00005010


	//   ....[58]....
        /*03d8*/ 	.word	0x00005080


	//   ....[59]....
        /*03dc*/ 	.word	0x000050e0


	//   ....[60]....
        /*03e0*/ 	.word	0x00005140


	//   ....[61]....
        /*03e4*/ 	.word	0x000051b0


	//   ....[62]....
        /*03e8*/ 	.word	0x00005210


	//   ....[63]....
        /*03ec*/ 	.word	0x00005270


	//   ....[64]....
        /*03f0*/ 	.word	0x000052e0


	//   ....[65]....
        /*03f4*/ 	.word	0x00005340


	//   ....[66]....
        /*03f8*/ 	.word	0x000053a0


	//   ....[67]....
        /*03fc*/ 	.word	0x00005410


	//   ....[68]....
        /*0400*/ 	.word	0x00005470


	//   ....[69]....
        /*0404*/ 	.word	0x000054d0


	//   ....[70]....
        /*0408*/ 	.word	0x00005540


	//   ....[71]....
        /*040c*/ 	.word	0x000055a0


	//   ....[72]....
        /*0410*/ 	.word	0x00005600


	//   ....[73]....
        /*0414*/ 	.word	0x00005670


	//   ....[74]....
        /*0418*/ 	.word	0x000056d0


	//   ....[75]....
        /*041c*/ 	.word	0x00005730


	//   ....[76]....
        /*0420*/ 	.word	0x000057a0


	//   ....[77]....
        /*0424*/ 	.word	0x00005800


	//   ....[78]....
        /*0428*/ 	.word	0x00005860


	//   ....[79]....
        /*042c*/ 	.word	0x000058d0


	//   ....[80]....
        /*0430*/ 	.word	0x00005930


	//   ....[81]....
        /*0434*/ 	.word	0x00005990


	//   ....[82]....
        /*0438*/ 	.word	0x00005a00


	//   ....[83]....
        /*043c*/ 	.word	0x00005a60


	//   ....[84]....
        /*0440*/ 	.word	0x00005ac0


	//   ....[85]....
        /*0444*/ 	.word	0x00005b30


	//   ....[86]....
        /*0448*/ 	.word	0x00005b90


	//   ....[87]....
        /*044c*/ 	.word	0x00005bf0


	//   ....[88]....
        /*0450*/ 	.word	0x00005c60


	//   ....[89]....
        /*0454*/ 	.word	0x00005cc0


	//   ....[90]....
        /*0458*/ 	.word	0x00005d20


	//   ....[91]....
        /*045c*/ 	.word	0x00005d90


	//   ....[92]....
        /*0460*/ 	.word	0x00005df0


	//   ....[93]....
        /*0464*/ 	.word	0x00005e50


	//----- nvinfo : EIATTR_SYSCALL_OFFSETS
	.align		4
.L_10709:
        /*0468*/ 	.byte	0x04, 0x46
        /*046a*/ 	.short	(.L_10711 - .L_10710)


	//   ....[0]....
.L_10710:
        /*046c*/ 	.word	0x00003e70


	//   ....[1]....
        /*0470*/ 	.word	0x00003fa0


	//----- nvinfo : EIATTR_EXIT_INSTR_OFFSETS
	.align		4
.L_10711:
        /*0474*/ 	.byte	0x04, 0x1c
        /*0476*/ 	.short	(.L_10713 - .L_10712)


	//   ....[0]....
.L_10712:
        /*0478*/ 	.word	0x00003370


	//   ....[1]....
        /*047c*/ 	.word	0x000033d0


	//   ....[2]....
        /*0480*/ 	.word	0x00003d40


	//   ....[3]....
        /*0484*/ 	.word	0x00003fb0


	//----- nvinfo : EIATTR_CTAIDZ_USED
	.align		4
.L_10713:
        /*0488*/ 	.byte	0x01, 0x04
	.zero		2


	//----- nvinfo : EIATTR_CRS_STACK_SIZE
	.align		4
        /*048c*/ 	.byte	0x04, 0x1e
        /*048e*/ 	.short	(.L_10715 - .L_10714)
.L_10714:
        /*0490*/ 	.word	0x00000000
.L_10715:


//--------------------- .nv.info._ZN4vllm25paged_attention_v1_kernelIfhLi80ELi32ELi128ELNS_18Fp8KVCacheDataTypeE2ELb1EEEvPT_PKS2_PKT0_S8_ifPKiSA_iPKfiiiSC_SC_iiiii --------------------------
	.section	.nv.info._ZN4vllm25paged_attention_v1_kernelIfhLi80ELi32ELi128ELNS_18Fp8KVCacheDataTypeE2ELb1EEEvPT_PKS2_PKT0_S8_ifPKiSA_iPKfiiiSC_SC_iiiii,"",@"SHT_CUDA_INFO"
	.sectionflags	@""
	.align	4


	//----- nvinfo : EIATTR_CUDA_API_VERSION
	.align		4
        /*0000*/ 	.byte	0x04, 0x37
        /*0002*/ 	.short	(.L_10717 - .L_10716)
.L_10716:
        /*0004*/ 	.word	0x00000082


	//----- nvinfo : EIATTR_SW2861232_WAR
	.align		4
.L_10717:
        /*0008*/ 	.byte	0x01, 0x35
	.zero		2


	//----- nvinfo : EIATTR_PARAM_CBANK
	.align		4
        /*000c*/ 	.byte	0x04, 0x0a
        /*000e*/ 	.short	(.L_10719 - .L_10718)
	.align		4
.L_10718:
        /*0010*/ 	.word	index@(.nv.constant0._ZN4vllm25paged_attention_v1_kernelIfhLi80ELi32ELi128ELNS_18Fp8KVCacheDataTypeE2ELb1EEEvPT_PKS2_PKT0_S8_ifPKiSA_iPKfiiiSC_SC_iiiii)
        /*0014*/ 	.short	0x0160
        /*0016*/ 	.short	0x007c


	//----- nvinfo : EIATTR_CBANK_PARAM_SIZE
	.align		4
.L_10719:
        /*0018*/ 	.byte	0x03, 0x19
        /*001a*/ 	.short	0x007c


	//----- nvinfo : EIATTR_KPARAM_INFO
	.align		4
        /*001c*/ 	.byte	0x04, 0x17
        /*001e*/ 	.short	(.L_10721 - .L_10720)
.L_10720:
        /*0020*/ 	.word	0x00000000
        /*0024*/ 	.short	0x0013
        /*0026*/ 	.short	0x0078
        /*0028*/ 	.byte	0x00, 0xf0, 0x11, 0x00


	//----- nvinfo : EIATTR_KPARAM_INFO
	.align		4
.L_10721:
        /*002c*/ 	.byte	0x04, 0x17
        /*002e*/ 	.short	(.L_10723 - .L_10722)
.L_10722:
        /*0030*/ 	.word	0x00000000
        /*0034*/ 	.short	0x0012
        /*0036*/ 	.short	0x0074
        /*0038*/ 	.byte	0x00, 0xf0, 0x11, 0x00


	//----- nvinfo : EIATTR_KPARAM_INFO
	.align		4
.L_10723:
        /*003c*/ 	.byte	0x04, 0x17
        /*003e*/ 	.short	(.L_10725 - .L_10724)
.L_10724:
        /*0040*/ 	.word	0x00000000
        /*0044*/ 	.short	0x0011
        /*0046*/ 	.short	0x0070
        /*0048*/ 	.byte	0x00, 0xf0, 0x11, 0x00


	//----- nvinfo : EIATTR_KPARAM_INFO
	.align		4
.L_10725:
        /*004c*/ 	.byte	0x04, 0x17
        /*004e*/ 	.short	(.L_10727 - .L_10726)
.L_10726:
        /*0050*/ 	.word	0x00000000
        /*0054*/ 	.short	0x0010
        /*0056*/ 	.short	0x006c
        /*0058*/ 	.byte	0x00, 0xf0, 0x11, 0x00


	//----- nvinfo : EIATTR_KPARAM_INFO
	.align		4
.L_10727:
        /*005c*/ 	.byte	0x04, 0x17
        /*005e*/ 	.short	(.L_10729 - .L_10728)
.L_10728:
        /*0060*/ 	.word	0x00000000
        /*0064*/ 	.short	0x000f
        /*0066*/ 	.short	0x0068
        /*0068*/ 	.byte	0x00, 0xf0, 0x11, 0x00


	//----- nvinfo : EIATTR_KPARAM_INFO
	.align		4
.L_10729:
        /*006c*/ 	.byte	0x04, 0x17
        /*006e*/ 	.short	(.L_10731 - .L_10730)
.L_10730:
        /*0070*/ 	.word	0x00000000
        /*0074*/ 	.short	0x000e
        /*0076*/ 	.short	0x0060
        /*0078*/ 	.byte	0x00, 0xf0, 0x21, 0x00


	//----- nvinfo : EIATTR_KPARAM_INFO
	.align		4
.L_10731:
        /*007c*/ 	.byte	0x04, 0x17
        /*007e*/ 	.short	(.L_10733 - .L_10732)
.L_10732:
        /*0080*/ 	.word	0x00000000
        /*0084*/ 	.short	0x000d
        /*0086*/ 	.short	0x0058
        /*0088*/ 	.byte	0x00, 0xf0, 0x21, 0x00


	//----- nvinfo : EIATTR_KPARAM_INFO
	.align		4
.L_10733:
        /*008c*/ 	.byte	0x04, 0x17
        /*008e*/ 	.short	(.L_10735 - .L_10734)
.L_10734:
        /*0090*/ 	.word	0x00000000
        /*0094*/ 	.short	0x000c
        /*0096*/ 	.short	0x0050
        /*0098*/ 	.byte	0x00, 0xf0, 0x11, 0x00


	//----- nvinfo : EIATTR_KPARAM_INFO
	.align		4
.L_10735:
        /*009c*/ 	.byte	0x04, 0x17
        /*009e*/ 	.short	(.L_10737 - .L_10736)
.L_10736:
        /*00a0*/ 	.word	0x00000000
        /*00a4*/ 	.short	0x000b
        /*00a6*/ 	.short	0x004c
        /*00a8*/ 	.byte	0x00, 0xf0, 0x11, 0x00


	//----- nvinfo : EIATTR_KPARAM_INFO
	.align		4
.L_10737:
        /*00ac*/ 	.byte	0x04, 0x17
        /*00ae*/ 	.short	(.L_10739 - .L_10738)
.L_10738:
        /*00b0*/ 	.word	0x00000000
        /*00b4*/ 	.short	0x000a
        /*00b6*/ 	.short	0x0048
        /*00b8*/ 	.byte	0x00, 0xf0, 0x11, 0x00


	//----- nvinfo : EIATTR_KPARAM_INFO
	.align		4
.L_10739:
        /*00bc*/ 	.byte	0x04, 0x17
        /*00be*/ 	.short	(.L_10741 - .L_10740)
.L_10740:
        /*00c0*/ 	.word	0x00000000
        /*00c4*/ 	.short	0x0009
        /*00c6*/ 	.short	0x0040
        /*00c8*/ 	.byte	0x00, 0xf0, 0x21, 0x00


	//----- nvinfo : EIATTR_KPARAM_INFO
	.align		4
.L_10741:
        /*00cc*/ 	.byte	0x04, 0x17
        /*00ce*/ 	.short	(.L_10743 - .L_10742)
.L_10742:
        /*00d0*/ 	.word	0x00000000
        /*00d4*/ 	.short	0x0008
        /*00d6*/ 	.short	0x0038
        /*00d8*/ 	.byte	0x00, 0xf0, 0x11, 0x00


	//----- nvinfo : EIATTR_KPARAM_INFO
	.align		4
.L_10743:
        /*00dc*/ 	.byte	0x04, 0x17
        /*00de*/ 	.short	(.L_10745 - .L_10744)
.L_10744:
        /*00e0*/ 	.word	0x00000000
        /*00e4*/ 	.short	0x0007
        /*00e6*/ 	.short	0x0030
        /*00e8*/ 	.byte	0x00, 0xf0, 0x21, 0x00


	//----- nvinfo : EIATTR_KPARAM_INFO
	.align		4
.L_10745:
        /*00ec*/ 	.byte	0x04, 0x17
        /*00ee*/ 	.short	(.L_10747 - .L_10746)
.L_10746:
        /*00f0*/ 	.word	0x00000000
        /*00f4*/ 	.short	0x0006
        /*00f6*/ 	.short	0x0028
        /*00f8*/ 	.byte	0x00, 0xf0, 0x21, 0x00


	//----- nvinfo : EIATTR_KPARAM_INFO
	.align		4
.L_10747:
        /*00fc*/ 	.byte	0x04, 0x17
        /*00fe*/ 	.short	(.L_10749 - .L_10748)
.L_10748:
        /*0100*/ 	.word	0x00000000
        /*0104*/ 	.short	0x0005
        /*0106*/ 	.short	0x0024
        /*0108*/ 	.byte	0x00, 0xf0, 0x11, 0x00


	//----- nvinfo : EIATTR_KPARAM_INFO
	.align		4
.L_10749:
        /*010c*/ 	.byte	0x04, 0x17
        /*010e*/ 	.short	(.L_10751 - .L_10750)
.L_10750:
        /*0110*/ 	.word	0x00000000
        /*0114*/ 	.short	0x0004
        /*0116*/ 	.short	0x0020
        /*0118*/ 	.byte	0x00, 0xf0, 0x11, 0x00


	//----- nvinfo : EIATTR_KPARAM_INFO
	.align		4
.L_10751:
        /*011c*/ 	.byte	0x04, 0x17
        /*011e*/ 	.short	(.L_10753 - .L_10752)
.L_10752:
        /*0120*/ 	.word	0x00000000
        /*0124*/ 	.short	0x0003
        /*0126*/ 	.short	0x0018
        /*0128*/ 	.byte	0x00, 0xf0, 0x21, 0x00


	//----- nvinfo : EIATTR_KPARAM_INFO
	.align		4
.L_10753:
        /*012c*/ 	.byte	0x04, 0x17
        /*012e*/ 	.short	(.L_10755 - .L_10754)
.L_10754:
        /*0130*/ 	.word	0x00000000
        /*0134*/ 	.short	0x0002
        /*0136*/ 	.short	0x0010
        /*0138*/ 	.byte	0x00, 0xf0, 0x21, 0x00


	//----- nvinfo : EIATTR_KPARAM_INFO
	.align		4
.L_10755:
        /*013c*/ 	.byte	0x04, 0x17
        /*013e*/ 	.short	(.L_10757 - .L_10756)
.L_10756:
        /*0140*/ 	.word	0x00000000
        /*0144*/ 	.short	0x0001
        /*0146*/ 	.short	0x0008
        /*0148*/ 	.byte	0x00, 0xf0, 0x21, 0x00


	//----- nvinfo : EIATTR_KPARAM_INFO
	.align		4
.L_10757:
        /*014c*/ 	.byte	0x04, 0x17
        /*014e*/ 	.short	(.L_10759 - .L_10758)
.L_10758:
        /*0150*/ 	.word	0x00000000
        /*0154*/ 	.short	0x0000
        /*0156*/ 	.short	0x0000
        /*0158*/ 	.byte	0x00, 0xf0, 0x21, 0x00


	//----- nvinfo : EIATTR_MAXREG_COUNT
	.align		4
.L_10759:
        /*015c*/ 	.byte	0x03, 0x1b
        /*015e*/ 	.short	0x00ff


	//----- nvinfo : EIATTR_NUM_BARRIERS
	.align		4
        /*0160*/ 	.byte	0x02, 0x4c
        /*0162*/ 	.byte	0x01
	.zero		1


	//----- nvinfo : EIATTR_EXTERNS
	.align		4
        /*0164*/ 	.byte	0x04, 0x0f
        /*0166*/ 	.short	(.L_10761 - .L_10760)


	//   ....[0]....
	.align		4
.L_10760:
        /*0168*/ 	.word	index@(__assertfail)


	//----- nvinfo : EIATTR_MERCURY_ISA_VERSION
	.align		4
.L_10761:
        /*016c*/ 	.byte	0x03, 0x5f
        /*016e*/ 	.short	0x0000


	//----- nvinfo : EIATTR_COOP_GROUP_MASK_REGIDS
	.align		4
        /*0170*/ 	.byte	0x04, 0x29
        /*0172*/ 	.short	(.L_10763 - .L_10762)


	//   ....[0]....
.L_10762:
        /*0174*/ 	.word	0xffffffff


	//   ....[1]....
        /*0178*/ 	.word	0xffffffff


	//   ....[2]....
        /*017c*/ 	.word	0xffffffff


	//   ....[3]....
        /*0180*/ 	.word	0xffffffff


	//   ....[4]....
        /*0184*/ 	.word	0xffffffff


	//   ....[5]....
        /*0188*/ 	.word	0xffffffff


	//   ....[6]....
        /*018c*/ 	.word	0xffffffff


	//   ....[7]....
        /*0190*/ 	.word	0xffffffff


	//   ....[8]....
        /*0194*/ 	.word	0xffffffff


	//   ....[9]....
        /*0198*/ 	.word	0xffffffff


	//   ....[10]....
        /*019c*/ 	.word	0xffffffff


	//   ....[11]....
        /*01a0*/ 	.word	0xffffffff


	//   ....[12]....
        /*01a4*/ 	.word	0xffffffff


	//   ....[13]....
        /*01a8*/ 	.word	0xffffffff


	//   ....[14]....
        /*01ac*/ 	.word	0xffffffff


	//   ....[15]....
        /*01b0*/ 	.word	0xffffffff


	//   ....[16]....
        /*01b4*/ 	.word	0xffffffff


	//   ....[17]....
        /*01b8*/ 	.word	0xffffffff


	//   ....[18]....
        /*01bc*/ 	.word	0xffffffff


	//   ....[19]....
        /*01c0*/ 	.word	0xffffffff


	//   ....[20]....
        /*01c4*/ 	.word	0xffffffff


	//   ....[21]....
        /*01c8*/ 	.word	0xffffffff


	//   ....[22]....
        /*01cc*/ 	.word	0xffffffff


	//   ....[23]....
        /*01d0*/ 	.word	0xffffffff


	//   ....[24]....
        /*01d4*/ 	.word	0xffffffff


	//   ....[25]....
        /*01d8*/ 	.word	0xffffffff


	//   ....[26]....
        /*01dc*/ 	.word	0xffffffff


	//   ....[27]....
        /*01e0*/ 	.word	0xffffffff


	//   ....[28]....
        /*01e4*/ 	.word	0xffffffff


	//   ....[29]....
        /*01e8*/ 	.word	0xffffffff


	//   ....[30]....
        /*01ec*/ 	.word	0xffffffff


	//   ....[31]....
        /*01f0*/ 	.word	0xffffffff


	//   ....[32]....
        /*01f4*/ 	.word	0xffffffff


	//   ....[33]....
        /*01f8*/ 	.word	0xffffffff


	//   ....[34]....
        /*01fc*/ 	.word	0xffffffff


	//   ....[35]....
        /*0200*/ 	.word	0xffffffff


	//   ....[36]....
        /*0204*/ 	.word	0xffffffff


	//   ....[37]....
        /*0208*/ 	.word	0xffffffff


	//   ....[38]....
        /*020c*/ 	.word	0xffffffff


	//   ....[39]....
        /*0210*/ 	.word	0xffffffff


	//   ....[40]....
        /*0214*/ 	.word	0xffffffff


	//   ....[41]....
        /*0218*/ 	.word	0xffffffff


	//   ....[42]....
        /*021c*/ 	.word	0xffffffff


	//   ....[43]....
        /*0220*/ 	.word	0xffffffff


	//   ....[44]....
        /*0224*/ 	.word	0xffffffff


	//   ....[45]....
        /*0228*/ 	.word	0xffffffff


	//   ....[46]....
        /*022c*/ 	.word	0xffffffff


	//   ....[47]....
        /*0230*/ 	.word	0xffffffff


	//   ....[48]....
        /*0234*/ 	.word	0xffffffff


	//   ....[49]....
        /*0238*/ 	.word	0xffffffff


	//   ....[50]....
        /*023c*/ 	.word	0xffffffff


	//   ....[51]....
        /*0240*/ 	.word	0xffffffff


	//   ....[52]....
        /*0244*/ 	.word	0xffffffff


	//   ....[53]....
        /*0248*/ 	.word	0xffffffff


	//   ....[54]....
        /*024c*/ 	.word	0xffffffff


	//   ....[55]....
        /*0250*/ 	.word	0xffffffff


	//   ....[56]....
        /*0254*/ 	.word	0xffffffff


	//   ....[57]....
        /*0258*/ 	.word	0xffffffff


	//   ....[58]....
        /*025c*/ 	.word	0xffffffff


	//   ....[59]....
        /*0260*/ 	.word	0xffffffff


	//   ....[60]....
        /*0264*/ 	.word	0xffffffff


	//   ....[61]....
        /*0268*/ 	.word	0xffffffff


	//   ....[62]....
        /*026c*/ 	.word	0xffffffff


	//   ....[63]....
        /*0270*/ 	.word	0xffffffff


	//   ....[64]....
        /*0274*/ 	.word	0xffffffff


	//   ....[65]....
        /*0278*/ 	.word	0xffffffff


	//   ....[66]....
        /*027c*/ 	.word	0xffffffff


	//   ....[67]....
        /*0280*/ 	.word	0xffffffff


	//   ....[68]....
        /*0284*/ 	.word	0xffffffff


	//   ....[69]....
        /*0288*/ 	.word	0xffffffff


	//   ....[70]....
        /*028c*/ 	.word	0xffffffff


	//   ....[71]....
        /*0290*/ 	.word	0xffffffff


	//   ....[72]....
        /*0294*/ 	.word	0xffffffff


	//   ....[73]....
        /*0298*/ 	.word	0xffffffff


	//   ....[74]....
        /*029c*/ 	.word	0xffffffff


	//   ....[75]....
        /*02a0*/ 	.word	0xffffffff


	//   ....[76]....
        /*02a4*/ 	.word	0xffffffff


	//   ....[77]....
        /*02a8*/ 	.word	0xffffffff


	//   ....[78]....
        /*02ac*/ 	.word	0xffffffff


	//   ....[79]....
        /*02b0*/ 	.word	0xffffffff


	//   ....[80]....
        /*02b4*/ 	.word	0xffffffff


	//   ....[81]....
        /*02b8*/ 	.word	0xffffffff


	//----- nvinfo : EIATTR_COOP_GROUP_INSTR_OFFSETS
	.align		4
.L_10763:
        /*02bc*/ 	.byte	0x04, 0x28
        /*02be*/ 	.short	(.L_10765 - .L_10764)


	//   ....[0]....
.L_10764:
        /*02c0*/ 	.word	0x00000a80


	//   ....[1]....
        /*02c4*/ 	.word	0x00000aa0


	//   ....[2]....
        /*02c8*/ 	.word	0x00000ac0


	//   ....[3]....
        /*02cc*/ 	.word	0x00000ae0


	//   ....[4]....
        /*02d0*/ 	.word	0x00000b80


	//   ....[5]....
        /*02d4*/ 	.word	0x00000ba0


	//   ....[6]....
        /*02d8*/ 	.word	0x00000bd0


	//   ....[7]....
        /*02dc*/ 	.word	0x00001990


	//   ....[8]....
        /*02e0*/ 	.word	0x000019f0


	//   ....[9]....
        /*02e4*/ 	.word	0x00001a20


	//   ....[10]....
        /*02e8*/ 	.word	0x00001a40


	//   ....[11]....
        /*02ec*/ 	.word	0x00001a60


	//   ....[12]....
        /*02f0*/ 	.word	0x00001ab0


	//   ....[13]....
        /*02f4*/ 	.word	0x00001ad0


	//   ....[14]....
        /*02f8*/ 	.word	0x00001af0


	//   ....[15]....
        /*02fc*/ 	.word	0x00002750


	//   ....[16]....
        /*0300*/ 	.word	0x00002810


	//   ....[17]....
        /*0304*/ 	.word	0x00003cf0


	//   ....[18]....
        /*0308*/ 	.word	0x00003d70


	//   ....[19]....
        /*030c*/ 	.word	0x00003dd0


	//   ....[20]....
        /*0310*/ 	.word	0x00003e30


	//   ....[21]....
        /*0314*/ 	.word	0x00003ea0


	//   ....[22]....
        /*0318*/ 	.word	0x00003f20


	//   ....[23]....
        /*031c*/ 	.word	0x00003f90


	//   ....[24]....
        /*0320*/ 	.word	0x00003ff0


	//   ....[25]....
        /*0324*/ 	.word	0x00004060


	//   ....[26]....
        /*0328*/ 	.word	0x000040c0


	//   ....[27]....
        /*032c*/ 	.word	0x00004120


	//   ....[28]....
        /*0330*/ 	.word	0x00004190


	//   ....[29]....
        /*0334*/ 	.word	0x000041f0


	//   ....[30]....
        /*0338*/ 	.word	0x00004250


	//   ....[31]....
        /*033c*/ 	.word	0x000042c0


	//   ....[32]....
        /*0340*/ 	.word	0x00004320


	//   ....[33]....
        /*0344*/ 	.word	0x00004380


	//   ....[34]....
        /*0348*/ 	.word	0x000043f0


	//   ....[35]....
        /*034c*/ 	.word	0x00004450


	//   ....[36]....
        /*0350*/ 	.word	0x000044b0


	//   ....[37]....
        /*0354*/ 	.word	0x00004520


	//   ....[38]....
        /*0358*/ 	.word	0x00004580


	//   ....[39]....
        /*035c*/ 	.word	0x000045e0


	//   ....[40]....
        /*0360*/ 	.word	0x00004650


	//   ....[41]....
        /*0364*/ 	.word	0x000046b0


	//   ....[42]....
        /*0368*/ 	.word	0x00004710


	//   ....[43]....
        /*036c*/ 	.word	0x00004780


	//   ....[44]....
        /*0370*/ 	.word	0x000047e0


	//   ....[45]....
        /*0374*/ 	.word	0x00004840


	//   ....[46]....
        /*0378*/ 	.word	0x000048b0


	//   ....[47]....
        /*037c*/ 	.word	0x00004910


	//   ....[48]....
        /*0380*/ 	.word	0x00004970


	//   ....[49]....
        /*0384*/ 	.word	0x000049e0


	//   ....[50]....
        /*0388*/ 	.word	0x00004a40


	//   ....[51]....
        /*038c*/ 	.word	0x00004aa0


	//   ....[52]....
        /*0390*/ 	.word	0x00004b10


	//   ....[53]....
        /*0394*/ 	.word	0x00004b70


	//   ....[54]....
        /*0398*/ 	.word	0x00004bd0


	//   ....[55]....
        /*039c*/ 	.word	0x00004c40


	//   ....[56]....
        /*03a0*/ 	.word	0x00004ca0


	//   ....[57]....
        /*03a4*/ 	.word	0x00004d00


	//   ....[58]....
        /*03a8*/ 	.word	0x00004d70


	//   ....[59]....
        /*03ac*/ 	.word	0x00004dd0


	//   ....[60]....
        /*03b0*/ 	.word	0x00004e30


	//   ....[61]....
        /*03b4*/ 	.word	0x00004ea0


	//   ....[62]....
        /*03b8*/ 	.word	0x00004f00


	//   ....[63]....
        /*03bc*/ 	.word	0x00004f60


	//   ....[64]....
        /*03c0*/ 	.word	0x00004fd0


	//   ....[65]....
        /*03c4*/ 	.word	0x00005030


	//   ....[66]....
        /*03c8*/ 	.word	0x00005090


	//   ....[67]....
        /*03cc*/ 	.word	0x00005100


	//   ....[68]....
        /*03d0*/ 	.word	0x00005160


	//   ....[69]....
        /*03d4*/ 	.word	0x000051c0


	//   ....[70]....
        /*03d8*/ 	.word	0x00005230


	//   ....[71]....
        /*03dc*/ 	.word	0x00005290


	//   ....[72]....
        /*03e0*/ 	.word	0x000052f0


	//   ....[73]....
        /*03e4*/ 	.word	0x00005360


	//   ....[74]....
        /*03e8*/ 	.word	0x000053c0


	//   ....[75]....
        /*03ec*/ 	.word	0x00005420


	//   ....[76]....
        /*03f0*/ 	.word	0x00005490


	//   ....[77]....
        /*03f4*/ 	.word	0x000054f0


	//   ....[78]....
        /*03f8*/ 	.word	0x00005550


	//   ....[79]....
        /*03fc*/ 	.word	0x000055c0


	//   ....[80]....
        /*0400*/ 	.word	0x00005620


	//   ....[81]....
        /*0404*/ 	.word	0x00005680


	//----- nvinfo : EIATTR_SYSCALL_OFFSETS
	.align		4
.L_10765:
        /*0408*/ 	.byte	0x04, 0x46
        /*040a*/ 	.short	(.L_10767 - .L_10766)


	//   ....[0]....
.L_10766:
        /*040c*/ 	.word	0x00003b50


	//   ....[1]....
        /*0410*/ 	.word	0x00003c80


	//----- nvinfo : EIATTR_EXIT_INSTR_OFFSETS
	.align		4
.L_10767:
        /*0414*/ 	.byte	0x04, 0x1c
        /*0416*/ 	.short	(.L_10769 - .L_10768)


	//   ....[0]....
.L_10768:
        /*0418*/ 	.word	0x000031d0


	//   ....[1]....
        /*041c*/ 	.word	0x000032a0


	//   ....[2]....
        /*0420*/ 	.word	0x00003a20


	//   ....[3]....
        /*0424*/ 	.word	0x00003c90


	//----- nvinfo : EIATTR_CTAIDZ_USED
	.align		4
.L_10769:
        /*0428*/ 	.byte	0x01, 0x04
	.zero		2


	//----- nvinfo : EIATTR_CRS_STACK_SIZE
	.align		4
        /*042c*/ 	.byte	0x04, 0x1e
        /*042e*/ 	.short	(.L_10771 - .L_10770)
.L_10770:
        /*0430*/ 	.word	0x00000000
.L_10771:


//--------------------- .nv.info._ZN4vllm25paged_attention_v1_kernelIfhLi64ELi32ELi128ELNS_18Fp8KVCacheDataTypeE2ELb1EEEvPT_PKS2_PKT0_S8_ifPKiSA_iPKfiiiSC_SC_iiiii --------------------------
	.section	.nv.info._ZN4vllm25paged_attention_v1_kernelIfhLi64ELi32ELi128ELNS_18Fp8KVCacheDataTypeE2ELb1EEEvPT_PKS2_PKT0_S8_ifPKiSA_iPKfiiiSC_SC_iiiii,"",@"SHT_CUDA_INFO"
	.sectionflags	@""
	.align	4


	//----- nvinfo : EIATTR_CUDA_API_VERSION
	.align		4
        /*0000*/ 	.byte	0x04, 0x37
        /*0002*/ 	.short	(.L_10773 - .L_10772)
.L_10772:
        /*0004*/ 	.word	0x00000082


	//----- nvinfo : EIATTR_SW2861232_WAR
	.align		4
.L_10773:
        /*0008*/ 	.byte	0x01, 0x35
	.zero		2


	//----- nvinfo : EIATTR_PARAM_CBANK
	.align		4
        /*000c*/ 	.byte	0x04, 0x0a
        /*000e*/ 	.short	(.L_10775 - .L_10774)
	.align		4
.L_10774:
        /*0010*/ 	.word	index@(.nv.constant0._ZN4vllm25paged_attention_v1_kernelIfhLi64ELi32ELi128ELNS_18Fp8KVCacheDataTypeE2ELb1EEEvPT_PKS2_PKT0_S8_ifPKiSA_iPKfiiiSC_SC_iiiii)
        /*0014*/ 	.short	0x0160
        /*0016*/ 	.short	0x007c


	//----- nvinfo : EIATTR_CBANK_PARAM_SIZE
	.align		4
.L_10775:
        /*0018*/ 	.byte	0x03, 0x19
        /*001a*/ 	.short	0x007c


	//----- nvinfo : EIATTR_KPARAM_INFO
	.align		4
        /*001c*/ 	.byte	0x04, 0x17
        /*001e*/ 	.short	(.L_10777 - .L_10776)
.L_10776:
        /*0020*/ 	.word	0x00000000
        /*0024*/ 	.short	0x0013
        /*0026*/ 	.short	0x0078
        /*0028*/ 	.byte	0x00, 0xf0, 0x11, 0x00


	//----- nvinfo : EIATTR_KPARAM_INFO
	.align		4
.L_10777:
        /*002c*/ 	.byte	0x04, 0x17
        /*002e*/ 	.short	(.L_10779 - .L_10778)
.L_10778:
        /*0030*/ 	.word	0x00000000
        /*0034*/ 	.short	0x0012
        /*0036*/ 	.short	0x0074
        /*0038*/ 	.byte	0x00, 0xf0, 0x11, 0x00


	//----- nvinfo : EIATTR_KPARAM_INFO
	.align		4
.L_10779:
        /*003c*/ 	.byte	0x04, 0x17
        /*003e*/ 	.short	(.L_10781 - .L_10780)
.L_10780:
        /*0040*/ 	.word	0x00000000
        /*0044*/ 	.short	0x0011
        /*0046*/ 	.short	0x0070
        /*0048*/ 	.byte	0x00, 0xf0, 0x11, 0x00


	//----- nvinfo : EIATTR_KPARAM_INFO
	.align		4
.L_10781:
        /*004c*/ 	.byte	0x04, 0x17
        /*004e*/ 	.short	(.L_10783 - .L_10782)
.L_10782:
        /*0050*/ 	.word	0x00000000
        /*0054*/ 	.short	0x0010
        /*0056*/ 	.short	0x006c
        /*0058*/ 	.byte	0x00, 0xf0, 0x11, 0x00


	//----- nvinfo : EIATTR_KPARAM_INFO
	.align		4
.L_10783:
        /*005c*/ 	.byte	0x04, 0x17
        /*005e*/ 	.short	(.L_10785 - .L_10784)
.L_10784:
        /*0060*/ 	.word	0x00000000
        /*0064*/ 	.short	0x000f
        /*0066*/ 	.short	0x0068
        /*0068*/ 	.byte	0x00, 0xf0, 0x11, 0x00


	//----- nvinfo : EIATTR_KPARAM_INFO
	.align		4
.L_10785:
        /*006c*/ 	.byte	0x04, 0x17
        /*006e*/ 	.short	(.L_10787 - .L_10786)
.L_10786:
        /*0070*/ 	.word	0x00000000
        /*0074*/ 	.short	0x000e
        /*0076*/ 	.short	0x0060
        /*0078*/ 	.byte	0x00, 0xf0, 0x21, 0x00


	//----- nvinfo : EIATTR_KPARAM_INFO
	.align		4
.L_10787:
        /*007c*/ 	.byte	0x04, 0x17
        /*007e*/ 	.short	(.L_10789 - .L_10788)
.L_10788:
        /*0080*/ 	.word	0x00000000
        /*0084*/ 	.short	0x000d
        /*0086*/ 	.short	0x0058
        /*0088*/ 	.byte	0x00, 0xf0, 0x21, 0x00


	//----- nvinfo : EIATTR_KPARAM_INFO
	.align		4
.L_10789:
        /*008c*/ 	.byte	0x04, 0x17
        /*008e*/ 	.short	(.L_10791 - .L_10790)
.L_10790:
        /*0090*/ 	.word	0x00000000
        /*0094*/ 	.short	0x000c
        /*0096*/ 	.short	0x0050
        /*0098*/ 	.byte	0x00, 0xf0, 0x11, 0x00


	//----- nvinfo : EIATTR_KPARAM_INFO
	.align		4
.L_10791:
        /*009c*/ 	.byte	0x04, 0x17
        /*009e*/ 	.short	(.L_10793 - .L_10792)
.L_10792:
        /*00a0*/ 	.word	0x00000000
        /*00a4*/ 	.short	0x000b
        /*00a6*/ 	.short	0x004c
        /*00a8*/ 	.byte	0x00, 0xf0, 0x11, 0x00


	//----- nvinfo : EIATTR_KPARAM_INFO
	.align		4
.L_10793:
        /*00ac*/ 	.byte	0x04, 0x17
        /*00ae*/ 	.short	(.L_10795 - .L_10794)
.L_10794:
        /*00b0*/ 	.word	0x00000000
        /*00b4*/ 	.short	0x000a
        /*00b6*/ 	.short	0x0048
        /*00b8*/ 	.byte	0x00, 0xf0, 0x11, 0x00


	//----- nvinfo : EIATTR_KPARAM_INFO
	.align		4
.L_10795:
        /*00bc*/ 	.byte	0x04, 0x17
        /*00be*/ 	.short	(.L_10797 - .L_10796)
.L_10796:
        /*00c0*/ 	.word	0x00000000
        /*00c4*/ 	.short	0x0009
        /*00c6*/ 	.short	0x0040
        /*00c8*/ 	.byte	0x00, 0xf0, 0x21, 0x00


	//----- nvinfo : EIATTR_KPARAM_INFO
	.align		4
.L_10797:
        /*00cc*/ 	.byte	0x04, 0x17
        /*00ce*/ 	.short	(.L_10799 - .L_10798)
.L_10798:
        /*00d0*/ 	.word	0x00000000
        /*00d4*/ 	.short	0x0008
        /*00d6*/ 	.short	0x0038
        /*00d8*/ 	.byte	0x00, 0xf0, 0x11, 0x00


	//----- nvinfo : EIATTR_KPARAM_INFO
	.align		4
.L_10799:
        /*00dc*/ 	.byte	0x04, 0x17
        /*00de*/ 	.short	(.L_10801 - .L_10800)
.L_10800:
        /*00e0*/ 	.word	0x00000000
        /*00e4*/ 	.short	0x0007
        /*00e6*/ 	.short	0x0030
        /*00e8*/ 	.byte	0x00, 0xf0, 0x21, 0x00


	//----- nvinfo : EIATTR_KPARAM_INFO
	.align		4
.L_10801:
        /*00ec*/ 	.byte	0x04, 0x17
        /*00ee*/ 	.short	(.L_10803 - .L_10802)
.L_10802:
        /*00f0*/ 	.word	0x00000000
        /*00f4*/ 	.short	0x0006
        /*00f6*/ 	.short	0x0028
        /*00f8*/ 	.byte	0x00, 0xf0, 0x21, 0x00


	//----- nvinfo : EIATTR_KPARAM_INFO
	.align		4
.L_10803:
        /*00fc*/ 	.byte	0x04, 0x17
        /*00fe*/ 	.short	(.L_10805 - .L_10804)
.L_10804:
        /*0100*/ 	.word	0x00000000
        /*0104*/ 	.short	0x0005
        /*0106*/ 	.short	0x0024
        /*0108*/ 	.byte	0x00, 0xf0, 0x11, 0x00


	//----- nvinfo : EIATTR_KPARAM_INFO
	.align		4
.L_10805:
        /*010c*/ 	.byte	0x04, 0x17
        /*010e*/ 	.short	(.L_10807 - .L_10806)
.L_10806:
        /*0110*/ 	.word	0x00000000
        /*0114*/ 	.short	0x0004
        /*0116*/ 	.short	0x0020
        /*0118*/ 	.byte	0x00, 0xf0, 0x11, 0x00


	//----- nvinfo : EIATTR_KPARAM_INFO
	.align		4
.L_10807:
        /*011c*/ 	.byte	0x04, 0x17
        /*011e*/ 	.short	(.L_10809 - .L_10808)
.L_10808:
        /*0120*/ 	.word	0x00000000
        /*0124*/ 	.short	0x0003
        /*0126*/ 	.short	0x0018
        /*0128*/ 	.byte	0x00, 0xf0, 0x21, 0x00


	//----- nvinfo : EIATTR_KPARAM_INFO
	.align		4
.L_10809:
        /*012c*/ 	.byte	0x04, 0x17
        /*012e*/ 	.short	(.L_10811 - .L_10810)
.L_10810:
        /*0130*/ 	.word	0x00000000
        /*0134*/ 	.short	0x0002
        /*0136*/ 	.short	0x0010
        /*0138*/ 	.byte	0x00, 0xf0, 0x21, 0x00


	//----- nvinfo : EIATTR_KPARAM_INFO
	.align		4
.L_10811:
        /*013c*/ 	.byte	0x04, 0x17
        /*013e*/ 	.short	(.L_10813 - .L_10812)
.L_10812:
        /*0140*/ 	.word	0x00000000
        /*0144*/ 	.short	0x0001
        /*0146*/ 	.short	0x0008
        /*0148*/ 	.byte	0x00, 0xf0, 0x21, 0x00


	//----- nvinfo : EIATTR_KPARAM_INFO
	.align		4
.L_10813:
        /*014c*/ 	.byte	0x04, 0x17
        /*014e*/ 	.short	(.L_10815 - .L_10814)
.L_10814:
        /*0150*/ 	.word	0x00000000
        /*0154*/ 	.short	0x0000
        /*0156*/ 	.short	0x0000
        /*0158*/ 	.byte	0x00, 0xf0, 0x21, 0x00


	//----- nvinfo : EIATTR_MAXREG_COUNT
	.align		4
.L_10815:
        /*015c*/ 	.byte	0x03, 0x1b
        /*015e*/ 	.short	0x00ff


	//----- nvinfo : EIATTR_NUM_BARRIERS
	.align		4
        /*0160*/ 	.byte	0x02, 0x4c
        /*0162*/ 	.byte	0x01
	.zero		1


	//----- nvinfo : EIATTR_EXTERNS
	.align		4
        /*0164*/ 	.byte	0x04, 0x0f
        /*0166*/ 	.short	(.L_10817 - .L_10816)


	//   ....[0]....
	.align		4
.L_10816:
        /*0168*/ 	.word	index@(__assertfail)


	//----- nvinfo : EIATTR_MERCURY_ISA_VERSION
	.align		4
.L_10817:
        /*016c*/ 	.byte	0x03, 0x5f
        /*016e*/ 	.short	0x0000


	//----- nvinfo : EIATTR_COOP_GROUP_MASK_REGIDS
	.align		4
        /*0170*/ 	.byte	0x04, 0x29
        /*0172*/ 	.short	(.L_10819 - .L_10818)


	//   ....[0]....
.L_10818:
        /*0174*/ 	.word	0xffffffff


	//   ....[1]....
        /*0178*/ 	.word	0xffffffff


	//   ....[2]....
        /*017c*/ 	.word	0xffffffff


	//   ....[3]....
        /*0180*/ 	.word	0xffffffff


	//   ....[4]....
        /*0184*/ 	.word	0xffffffff


	//   ....[5]....
        /*0188*/ 	.word	0xffffffff


	//   ....[6]....
        /*018c*/ 	.word	0xffffffff


	//   ....[7]....
        /*0190*/ 	.word	0xffffffff


	//   ....[8]....
        /*0194*/ 	.word	0xffffffff


	//   ....[9]....
        /*0198*/ 	.word	0xffffffff


	//   ....[10]....
        /*019c*/ 	.word	0xffffffff


	//   ....[11]....
        /*01a0*/ 	.word	0xffffffff


	//   ....[12]....
        /*01a4*/ 	.word	0xffffffff


	//   ....[13]....
        /*01a8*/ 	.word	0xffffffff


	//   ....[14]....
        /*01ac*/ 	.word	0xffffffff


	//   ....[15]....
        /*01b0*/ 	.word	0xffffffff


	//   ....[16]....
        /*01b4*/ 	.word	0xffffffff


	//   ....[17]....
        /*01b8*/ 	.word	0xffffffff


	//   ....[18]....
        /*01bc*/ 	.word	0xffffffff


	//   ....[19]....
        /*01c0*/ 	.word	0xffffffff


	//   ....[20]....
        /*01c4*/ 	.word	0xffffffff


	//   ....[21]....
        /*01c8*/ 	.word	0xffffffff


	//   ....[22]....
        /*01cc*/ 	.word	0xffffffff


	//   ....[23]....
        /*01d0*/ 	.word	0xffffffff


	//   ....[24]....
        /*01d4*/ 	.word	0xffffffff


	//   ....[25]....
        /*01d8*/ 	.word	0xffffffff


	//   ....[26]....
        /*01dc*/ 	.word	0xffffffff


	//   ....[27]....
        /*01e0*/ 	.word	0xffffffff


	//   ....[28]....
        /*01e4*/ 	.word	0xffffffff


	//   ....[29]....
        /*01e8*/ 	.word	0xffffffff


	//   ....[30]....
        /*01ec*/ 	.word	0xffffffff


	//   ....[31]....
        /*01f0*/ 	.word	0xffffffff


	//   ....[32]....
        /*01f4*/ 	.word	0xffffffff


	//   ....[33]....
        /*01f8*/ 	.word	0xffffffff


	//   ....[34]....
        /*01fc*/ 	.word	0xffffffff


	//   ....[35]....
        /*0200*/ 	.word	0xffffffff


	//   ....[36]....
        /*0204*/ 	.word	0xffffffff


	//   ....[37]....
        /*0208*/ 	.word	0xffffffff


	//   ....[38]....
        /*020c*/ 	.word	0xffffffff


	//   ....[39]....
        /*0210*/ 	.word	0xffffffff


	//   ....[40]....
        /*0214*/ 	.word	0xffffffff


	//   ....[41]....
        /*0218*/ 	.word	0xffffffff


	//   ....[42]....
        /*021c*/ 	.word	0xffffffff


	//   ....[43]....
        /*0220*/ 	.word	0xffffffff


	//   ....[44]....
        /*0224*/ 	.word	0xffffffff


	//   ....[45]....
        /*0228*/ 	.word	0xffffffff


	//   ....[46]....
        /*022c*/ 	.word	0xffffffff


	//   ....[47]....
        /*0230*/ 	.word	0xffffffff


	//   ....[48]....
        /*0234*/ 	.word	0xffffffff


	//   ....[49]....
        /*0238*/ 	.word	0xffffffff


	//   ....[50]....
        /*023c*/ 	.word	0xffffffff


	//   ....[51]....
        /*0240*/ 	.word	0xffffffff


	//   ....[52]....
        /*0244*/ 	.word	0xffffffff


	//   ....[53]....
        /*0248*/ 	.word	0xffffffff


	//   ....[54]....
        /*024c*/ 	.word	0xffffffff


	//   ....[55]....
        /*0250*/ 	.word	0xffffffff


	//   ....[56]....
        /*0254*/ 	.word	0xffffffff


	//   ....[57]....
        /*0258*/ 	.word	0xffffffff


	//   ....[58]....
        /*025c*/ 	.word	0xffffffff


	//   ....[59]....
        /*0260*/ 	.word	0xffffffff


	//   ....[60]....
        /*0264*/ 	.word	0xffffffff


	//   ....[61]....
        /*0268*/ 	.word	0xffffffff


	//   ....[62]....
        /*026c*/ 	.word	0xffffffff


	//   ....[63]....
        /*0270*/ 	.word	0xffffffff


	//   ....[64]....
        /*0274*/ 	.word	0xffffffff


	//   ....[65]....
        /*0278*/ 	.word	0xffffffff


	//   ....[66]....
        /*027c*/ 	.word	0xffffffff


	//   ....[67]....
        /*0280*/ 	.word	0xffffffff


	//   ....[68]....
        /*0284*/ 	.word	0xffffffff


	//   ....[69]....
        /*0288*/ 	.word	0xffffffff


	//----- nvinfo : EIATTR_COOP_GROUP_INSTR_OFFSETS
	.align		4
.L_10819:
        /*028c*/ 	.byte	0x04, 0x28
        /*028e*/ 	.short	(.L_10821 - .L_10820)


	//   ....[0]....
.L_10820:
        /*0290*/ 	.word	0x00000a80


	//   ....[1]....
        /*0294*/ 	.word	0x00000aa0


	//   ....[2]....
        /*0298*/ 	.word	0x00000ac0


	//   ....[3]....
        /*029c*/ 	.word	0x00000ae0


	//   ....[4]....
        /*02a0*/ 	.word	0x00000b90


	//   ....[5]....
        /*02a4*/ 	.word	0x00000bb0


	//   ....[6]....
        /*02a8*/ 	.word	0x00000bd0


	//   ....[7]....
        /*02ac*/ 	.word	0x00001990


	//   ....[8]....
        /*02b0*/ 	.word	0x000019f0


	//   ....[9]....
        /*02b4*/ 	.word	0x00001a20


	//   ....[10]....
        /*02b8*/ 	.word	0x00001a40


	//   ....[11]....
        /*02bc*/ 	.word	0x00001a60


	//   ....[12]....
        /*02c0*/ 	.word	0x00001ab0


	//   ....[13]....
        /*02c4*/ 	.word	0x00001ad0


	//   ....[14]....
        /*02c8*/ 	.word	0x00001af0


	//   ....[15]....
        /*02cc*/ 	.word	0x00002750


	//   ....[16]....
        /*02d0*/ 	.word	0x000027f0


	//   ....[17]....
        /*02d4*/ 	.word	0x000039e0


	//   ....[18]....
        /*02d8*/ 	.word	0x00003a50


	//   ....[19]....
        /*02dc*/ 	.word	0x00003ab0


	//   ....[20]....
        /*02e0*/ 	.word	0x00003b10


	//   ....[21]....
        /*02e4*/ 	.word	0x00003b80


	//   ....[22]....
        /*02e8*/ 	.word	0x00003c00


	//   ....[23]....
        /*02ec*/ 	.word	0x00003c70


	//   ....[24]....
        /*02f0*/ 	.word	0x00003cd0


	//   ....[25]....
        /*02f4*/ 	.word	0x00003d40


	//   ....[26]....
        /*02f8*/ 	.word	0x00003da0


	//   ....[27]....
        /*02fc*/ 	.word	0x00003e00


	//   ....[28]....
        /*0300*/ 	.word	0x00003e70


	//   ....[29]....
        /*0304*/ 	.word	0x00003ed0


	//   ....[30]....
        /*0308*/ 	.word	0x00003f30


	//   ....[31]....
        /*030c*/ 	.word	0x00003fa0


	//   ....[32]....
        /*0310*/ 	.word	0x00004000


	//   ....[33]....
        /*0314*/ 	.word	0x00004060


	//   ....[34]....
        /*0318*/ 	.word	0x000040d0


	//   ....[35]....
        /*031c*/ 	.word	0x00004130


	//   ....[36]....
        /*0320*/ 	.word	0x00004190


	//   ....[37]....
        /*0324*/ 	.word	0x00004200


	//   ....[38]....
        /*0328*/ 	.word	0x00004260


	//   ....[39]....
        /*032c*/ 	.word	0x000042c0


	//   ....[40]....
        /*0330*/ 	.word	0x00004330


	//   ....[41]....
        /*0334*/ 	.word	0x00004390


	//   ....[42]....
        /*0338*/ 	.word	0x000043f0


	//   ....[43]....
        /*033c*/ 	.word	0x00004460


	//   ....[44]....
        /*0340*/ 	.word	0x000044c0


	//   ....[45]....
        /*0344*/ 	.word	0x00004520


	//   ....[46]....
        /*0348*/ 	.word	0x00004590


	//   ....[47]....
        /*034c*/ 	.word	0x000045f0


	//   ....[48]....
        /*0350*/ 	.word	0x00004650


	//   ....[49]....
        /*0354*/ 	.word	0x000046c0


	//   ....[50]....
        /*0358*/ 	.word	0x00004720


	//   ....[51]....
        /*035c*/ 	.word	0x00004780


	//   ....[52]....
        /*0360*/ 	.word	0x000047f0


	//   ....[53]....
        /*0364*/ 	.word	0x00004850


	//   ....[54]....
        /*0368*/ 	.word	0x000048b0


	//   ....[55]....
        /*036c*/ 	.word	0x00004920


	//   ....[56]....
        /*0370*/ 	.word	0x00004980


	//   ....[57]....
        /*0374*/ 	.word	0x000049e0


	//   ....[58]....
        /*0378*/ 	.word	0x00004a50


	//   ....[59]....
        /*037c*/ 	.word	0x00004ab0


	//   ....[60]....
        /*0380*/ 	.word	0x00004b10


	//   ....[61]....
        /*0384*/ 	.word	0x00004b80


	//   ....[62]....
        /*0388*/ 	.word	0x00004be0


	//   ....[63]....
        /*038c*/ 	.word	0x00004c40


	//   ....[64]....
        /*0390*/ 	.word	0x00004cb0


	//   ....[65]....
        /*0394*/ 	.word	0x00004d10


	//   ....[66]....
        /*0398*/ 	.word	0x00004d70


	//   ....[67]....
        /*039c*/ 	.word	0x00004de0


	//   ....[68]....
        /*03a0*/ 	.word	0x00004e40


	//   ....[69]....
        /*03a4*/ 	.word	0x00004ea0


	//----- nvinfo : EIATTR_SYSCALL_OFFSETS
	.align		4
.L_10821:
        /*03a8*/ 	.byte	0x04, 0x46
        /*03aa*/ 	.short	(.L_10823 - .L_10822)


	//   ....[0]....
.L_10822:
        /*03ac*/ 	.word	0x00003840


	//   ....[1]....
        /*03b0*/ 	.word	0x00003970


	//----- nvinfo : EIATTR_EXIT_INSTR_OFFSETS
	.align		4
.L_10823:
        /*03b4*/ 	.byte	0x04, 0x1c
        /*03b6*/ 	.short	(.L_10825 - .L_10824)


	//   ....[0]....
.L_10824:
        /*03b8*/ 	.word	0x00003040


	//   ....[1]....
        /*03bc*/ 	.word	0x00003110


	//   ....[2]....
        /*03c0*/ 	.word	0x00003710


	//   ....[3]....
        /*03c4*/ 	.word	0x00003980


	//----- nvinfo : EIATTR_CTAIDZ_USED
	.align		4
.L_10825:
        /*03c8*/ 	.byte	0x01, 0x04
	.zero		2


	//----- nvinfo : EIATTR_CRS_STACK_SIZE
	.align		4
        /*03cc*/ 	.byte	0x04, 0x1e
        /*03ce*/ 	.short	(.L_10827 - .L_10826)
.L_10826:
        /*03d0*/ 	.word	0x00000000
.L_10827:


//--------------------- .nv.info._ZN4vllm25paged_attention_v1_kernelIfhLi32ELi32ELi128ELNS_18Fp8KVCacheDataTypeE2ELb1EEEvPT_PKS2_PKT0_S8_ifPKiSA_iPKfiiiSC_SC_iiiii --------------------------
	.section	.nv.info._ZN4vllm25paged_attention_v1_kernelIfhLi32ELi32ELi128ELNS_18Fp8KVCacheDataTypeE2ELb1EEEvPT_PKS2_PKT0_S8_ifPKiSA_iPKfiiiSC_SC_iiiii,"",@"SHT_CUDA_INFO"
	.sectionflags	@""
	.align	4


	//----- nvinfo : EIATTR_CUDA_API_VERSION
	.align		4
        /*0000*/ 	.byte	0x04, 0x37
        /*0002*/ 	.short	(.L_10829 - .L_10828)
.L_10828:
        /*0004*/ 	.word	0x00000082


	//----- nvinfo : EIATTR_SW2861232_WAR
	.align		4
.L_10829:
        /*0008*/ 	.byte	0x01, 0x35
	.zero		2


	//----- nvinfo : EIATTR_PARAM_CBANK
	.align		4
        /*000c*/ 	.byte	0x04, 0x0a
        /*000e*/ 	.short	(.L_10831 - .L_10830)
	.align		4
.L_10830:
        /*0010*/ 	.word	index@(.nv.constant0._ZN4vllm25paged_attention_v1_kernelIfhLi32ELi32ELi128ELNS_18Fp8KVCacheDataTypeE2ELb1EEEvPT_PKS2_PKT0_S8_ifPKiSA_iPKfiiiSC_SC_iiiii)
        /*0014*/ 	.short	0x0160
        /*0016*/ 	.short	0x007c


	//----- nvinfo : EIATTR_CBANK_PARAM_SIZE
	.align		4
.L_10831:
        /*0018*/ 	.byte	0x03, 0x19
        /*001a*/ 	.short	0x007c


	//----- nvinfo : EIATTR_KPARAM_INFO
	.align		4
        /*001c*/ 	.byte	0x04, 0x17
        /*001e*/ 	.short	(.L_10833 - .L_10832)
.L_10832:
        /*0020*/ 	.word	0x00000000
        /*0024*/ 	.short	0x0013
        /*0026*/ 	.short	0x0078
        /*0028*/ 	.byte	0x00, 0xf0, 0x11, 0x00


	//----- nvinfo : EIATTR_KPARAM_INFO
	.align		4
.L_10833:
        /*002c*/ 	.byte	0x04, 0x17
        /*002e*/ 	.short	(.L_10835 - .L_10834)
.L_10834:
        /*0030*/ 	.word	0x00000000
        /*0034*/ 	.short	0x0012
        /*0036*/ 	.short	0x0074
        /*0038*/ 	.byte	0x00, 0xf0, 0x11, 0x00


	//----- nvinfo : EIATTR_KPARAM_INFO
	.align		4
.L_10835:
        /*003c*/ 	.byte	0x04, 0x17
        /*003e*/ 	.short	(.L_10837 - .L_10836)
.L_10836:
        /*0040*/ 	.word	0x00000000
        /*0044*/ 	.short	0x0011
        /*0046*/ 	.short	0x0070
        /*0048*/ 	.byte	0x00, 0xf0, 0x11, 0x00


	//----- nvinfo : EIATTR_KPARAM_INFO
	.align		4
.L_10837:
        /*004c*/ 	.byte	0x04, 0x17
        /*004e*/ 	.short	(.L_10839 - .L_10838)
.L_10838:
        /*0050*/ 	.word	0x00000000
        /*0054*/ 	.short	0x0010
        /*0056*/ 	.short	0x006c
        /*0058*/ 	.byte	0x00, 0xf0, 0x11, 0x00


	//----- nvinfo : EIATTR_KPARAM_INFO
	.align		4
.L_10839:
        /*005c*/ 	.byte	0x04, 0x17
        /*005e*/ 	.short	(.L_10841 - .L_10840)
.L_10840:
        /*0060*/ 	.word	0x00000000
        /*0064*/ 	.short	0x000f
        /*0066*/ 	.short	0x0068
        /*0068*/ 	.byte	0x00, 0xf0, 0x11, 0x00


	//----- nvinfo : EIATTR_KPARAM_INFO
	.align		4
.L_10841:
        /*006c*/ 	.byte	0x04, 0x17
        /*006e*/ 	.short	(.L_10843 - .L_10842)
.L_10842:
        /*0070*/ 	.word	0x00000000
        /*0074*/ 	.short	0x000e
        /*0076*/ 	.short	0x0060
        /*0078*/ 	.byte	0x00, 0xf0, 0x21, 0x00


	//----- nvinfo : EIATTR_KPARAM_INFO
	.align		4
.L_10843:
        /*007c*/ 	.byte	0x04, 0x17
        /*007e*/ 	.short	(.L_10845 - .L_10844)
.L_10844:
        /*0080*/ 	.word	0x00000000
        /*0084*/ 	.short	0x000d
        /*0086*/ 	.short	0x0058
        /*0088*/ 	.byte	0x00, 0xf0, 0x21, 0x00


	//----- nvinfo : EIATTR_KPARAM_INFO
	.align		4
.L_10845:
        /*008c*/ 	.byte	0x04, 0x17
        /*008e*/ 	.short	(.L_10847 - .L_10846)
.L_10846:
        /*0090*/ 	.word	0x00000000
        /*0094*/ 	.short	0x000c
        /*0096*/ 	.short	0x0050
        /*0098*/ 	.byte	0x00, 0xf0, 0x11, 0x00


	//----- nvinfo : EIATTR_KPARAM_INFO
	.align		4
.L_10847:
        /*009c*/ 	.byte	0x04, 0x17
        /*009e*/ 	.short	(.L_10849 - .L_10848)
.L_10848:
        /*00a0*/ 	.word	0x00000000
        /*00a4*/ 	.short	0x000b
        /*00a6*/ 	.short	0x004c
        /*00a8*/ 	.byte	0x00, 0xf0, 0x11, 0x00


	//----- nvinfo : EIATTR_KPARAM_INFO
	.align		4
.L_10849:
        /*00ac*/ 	.byte	0x04, 0x17
        /*00ae*/ 	.short	(.L_10851 - .L_10850)
.L_10850:
        /*00b0*/ 	.word	0x00000000
        /*00b4*/ 	.short	0x000a
        /*00b6*/ 	.short	0x0048
        /*00b8*/ 	.byte	0x00, 0xf0, 0x11, 0x00


	//----- nvinfo : EIATTR_KPARAM_INFO
	.align		4
.L_10851:
        /*00bc*/ 	.byte	0x04, 0x17
        /*00be*/ 	.short	(.L_10853 - .L_10852)
.L_10852:
        /*00c0*/ 	.word	0x00000000
        /*00c4*/ 	.short	0x0009
        /*00c6*/ 	.short	0x0040
        /*00c8*/ 	.byte	0x00, 0xf0, 0x21, 0x00


	//----- nvinfo : EIATTR_KPARAM_INFO
	.align		4
.L_10853:
        /*00cc*/ 	.byte	0x04, 0x17
        /*00ce*/ 	.short	(.L_10855 - .L_10854)
.L_10854:
        /*00d0*/ 	.word	0x00000000
        /*00d4*/ 	.short	0x0008
        /*00d6*/ 	.short	0x0038
        /*00d8*/ 	.byte	0x00, 0xf0, 0x11, 0x00


	//----- nvinfo : EIATTR_KPARAM_INFO
	.align		4
.L_10855:
        /*00dc*/ 	.byte	0x04, 0x17
        /*00de*/ 	.short	(.L_10857 - .L_10856)
.L_10856:
        /*00e0*/ 	.word	0x00000000
        /*00e4*/ 	.short	0x0007
        /*00e6*/ 	.short	0x0030
        /*00e8*/ 	.byte	0x00, 0xf0, 0x21, 0x00


	//----- nvinfo : EIATTR_KPARAM_INFO
	.align		4
.L_10857:
        /*00ec*/ 	.byte	0x04, 0x17
        /*00ee*/ 	.short	(.L_10859 - .L_10858)
.L_10858:
        /*00f0*/ 	.word	0x00000000
        /*00f4*/ 	.short	0x0006
        /*00f6*/ 	.short	0x0028
        /*00f8*/ 	.byte	0x00, 0xf0, 0x21, 0x00


	//----- nvinfo : EIATTR_KPARAM_INFO
	.align		4
.L_10859:
        /*00fc*/ 	.byte	0x04, 0x17
        /*00fe*/ 	.short	(.L_10861 - .L_10860)
.L_10860:
        /*0100*/ 	.word	0x00000000
        /*0104*/ 	.short	0x0005
        /*0106*/ 	.short	0x0024
        /*0108*/ 	.byte	0x00, 0xf0, 0x11, 0x00


	//----- nvinfo : EIATTR_KPARAM_INFO
	.align		4
.L_10861:
        /*010c*/ 	.byte	0x04, 0x17
        /*010e*/ 	.short	(.L_10863 - .L_10862)
.L_10862:
        /*0110*/ 	.word	0x00000000
        /*0114*/ 	.short	0x0004
        /*0116*/ 	.short	0x0020
        /*0118*/ 	.byte	0x00, 0xf0, 0x11, 0x00


	//----- nvinfo : EIATTR_KPARAM_INFO
	.align		4
.L_10863:
        /*011c*/ 	.byte	0x04, 0x17
        /*011e*/ 	.short	(.L_10865 - .L_10864)
.L_10864:
        /*0120*/ 	.word	0x00000000
        /*0124*/ 	.short	0x0003
        /*0126*/ 	.short	0x0018
        /*0128*/ 	.byte	0x00, 0xf0, 0x21, 0x00


	//----- nvinfo : EIATTR_KPARAM_INFO
	.align		4
.L_10865:
        /*012c*/ 	.byte	0x04, 0x17
        /*012e*/ 	.short	(.L_10867 - .L_10866)
.L_10866:
        /*0130*/ 	.word	0x00000000
        /*0134*/ 	.short	0x0002
        /*0136*/ 	.short	0x0010
        /*0138*/ 	.byte	0x00, 0xf0, 0x21, 0x00


	//----- nvinfo : EIATTR_KPARAM_INFO
	.align		4
.L_10867:
        /*013c*/ 	.byte	0x04, 0x17
        /*013e*/ 	.short	(.L_10869 - .L_10868)
.L_10868:
        /*0140*/ 	.word	0x00000000
        /*0144*/ 	.short	0x0001
        /*0146*/ 	.short	0x0008
        /*0148*/ 	.byte	0x00, 0xf0, 0x21, 0x00


	//----- nvinfo : EIATTR_KPARAM_INFO
	.align		4
.L_10869:
        /*014c*/ 	.byte	0x04, 0x17
        /*014e*/ 	.short	(.L_10871 - .L_10870)
.L_10870:
        /*0150*/ 	.word	0x00000000
        /*0154*/ 	.short	0x0000
        /*0156*/ 	.short	0x0000
        /*0158*/ 	.byte	0x00, 0xf0, 0x21, 0x00


	//----- nvinfo : EIATTR_MAXREG_COUNT
	.align		4
.L_10871:
        /*015c*/ 	.byte	0x03, 0x1b
        /*015e*/ 	.short	0x00ff


	//----- nvinfo : EIATTR_NUM_BARRIERS
	.align		4
        /*0160*/ 	.byte	0x02, 0x4c
        /*0162*/ 	.byte	0x01
	.zero		1


	//----- nvinfo : EIATTR_EXTERNS
	.align		4
        /*0164*/ 	.byte	0x04, 0x0f
        /*0166*/ 	.short	(.L_10873 - .L_10872)


	//   ....[0]....
	.align		4
.L_10872:
        /*0168*/ 	.word	index@(__assertfail)


	//----- nvinfo : EIATTR_MERCURY_ISA_VERSION
	.align		4
.L_10873:
        /*016c*/ 	.byte	0x03, 0x5f
        /*016e*/ 	.short	0x0000


	//----- nvinfo : EIATTR_COOP_GROUP_MASK_REGIDS
	.align		4
        /*0170*/ 	.byte	0x04, 0x29
        /*0172*/ 	.short	(.L_10875 - .L_10874)


	//   ....[0]....
.L_10874:
        /*0174*/ 	.word	0xffffffff


	//   ....[1]....
        /*0178*/ 	.word	0xffffffff


	//   ....[2]....
        /*017c*/ 	.word	0xffffffff


	//   ....[3]....
        /*0180*/ 	.word	0xffffffff


	//   ....[4]....
        /*0184*/ 	.word	0xffffffff


	//   ....[5]....
        /*0188*/ 	.word	0xffffffff


	//   ....[6]....
        /*018c*/ 	.word	0xffffffff


	//   ....[7]....
        /*0190*/ 	.word	0xffffffff


	//   ....[8]....
        /*0194*/ 	.word	0xffffffff


	//   ....[9]....
        /*0198*/ 	.word	0xffffffff


	//   ....[10]....
        /*019c*/ 	.word	0xffffffff


	//   ....[11]....
        /*01a0*/ 	.word	0xffffffff


	//   ....[12]....
        /*01a4*/ 	.word	0xffffffff


	//   ....[13]....
        /*01a8*/ 	.word	0xffffffff


	//   ....[14]....
        /*01ac*/ 	.word	0xffffffff


	//   ....[15]....
        /*01b0*/ 	.word	0xffffffff


	//   ....[16]....
        /*01b4*/ 	.word	0xffffffff


	//   ....[17]....
        /*01b8*/ 	.word	0xffffffff


	//   ....[18]....
        /*01bc*/ 	.word	0xffffffff


	//   ....[19]....
        /*01c0*/ 	.word	0xffffffff


	//   ....[20]....
        /*01c4*/ 	.word	0xffffffff


	//   ....[21]....
        /*01c8*/ 	.word	0xffffffff


	//   ....[22]....
        /*01cc*/ 	.word	0xffffffff


	//   ....[23]....
        /*01d0*/ 	.word	0xffffffff


	//   ....[24]....
        /*01d4*/ 	.word	0xffffffff


	//   ....[25]....
        /*01d8*/ 	.word	0xffffffff


	//   ....[26]....
        /*01dc*/ 	.word	0xffffffff


	//   ....[27]....
        /*01e0*/ 	.word	0xffffffff


	//   ....[28]....
        /*01e4*/ 	.word	0xffffffff


	//   ....[29]....
        /*01e8*/ 	.word	0xffffffff


	//   ....[30]....
        /*01ec*/ 	.word	0xffffffff


	//   ....[31]....
        /*01f0*/ 	.word	0xffffffff


	//   ....[32]....
        /*01f4*/ 	.word	0xffffffff


	//   ....[33]....
        /*01f8*/ 	.word	0xffffffff


	//   ....[34]....
        /*01fc*/ 	.word	0xffffffff


	//   ....[35]....
        /*0200*/ 	.word	0xffffffff


	//   ....[36]....
        /*0204*/ 	.word	0xffffffff


	//   ....[37]....
        /*0208*/ 	.word	0xffffffff


	//   ....[38]....
        /*020c*/ 	.word	0xffffffff


	//   ....[39]....
        /*0210*/ 	.word	0xffffffff


	//   ....[40]....
        /*0214*/ 	.word	0xffffffff


	//   ....[41]....
        /*0218*/ 	.word	0xffffffff


	//   ....[42]....
        /*021c*/ 	.word	0xffffffff


	//   ....[43]....
        /*0220*/ 	.word	0xffffffff


	//   ....[44]....
        /*0224*/ 	.word	0xffffffff


	//   ....[45]....
        /*0228*/ 	.word	0xffffffff


	//----- nvinfo : EIATTR_COOP_GROUP_INSTR_OFFSETS
	.align		4
.L_10875:
        /*022c*/ 	.byte	0x04, 0x28
        /*022e*/ 	.short	(.L_10877 - .L_10876)


	//   ....[0]....
.L_10876:
        /*0230*/ 	.word	0x00000a80


	//   ....[1]....
        /*0234*/ 	.word	0x00000aa0


	//   ....[2]....
        /*0238*/ 	.word	0x00000ac0


	//   ....[3]....
        /*023c*/ 	.word	0x00000ae0


	//   ....[4]....
        /*0240*/ 	.word	0x00000b90


	//   ....[5]....
        /*0244*/ 	.word	0x00000bb0


	//   ....[6]....
        /*0248*/ 	.word	0x00000bd0


	//   ....[7]....
        /*024c*/ 	.word	0x00001990


	//   ....[8]....
        /*0250*/ 	.word	0x000019f0


	//   ....[9]....
        /*0254*/ 	.word	0x00001a20


	//   ....[10]....
        /*0258*/ 	.word	0x00001a40


	//   ....[11]....
        /*025c*/ 	.word	0x00001a60


	//   ....[12]....
        /*0260*/ 	.word	0x00001ab0


	//   ....[13]....
        /*0264*/ 	.word	0x00001ad0


	//   ....[14]....
        /*0268*/ 	.word	0x00001af0


	//   ....[15]....
        /*026c*/ 	.word	0x00002740


	//   ....[16]....
        /*0270*/ 	.word	0x000027b0


	//   ....[17]....
        /*0274*/ 	.word	0x00003330


	//   ....[18]....
        /*0278*/ 	.word	0x000033a0


	//   ....[19]....
        /*027c*/ 	.word	0x00003400


	//   ....[20]....
        /*0280*/ 	.word	0x00003460


	//   ....[21]....
        /*0284*/ 	.word	0x000034d0


	//   ....[22]....
        /*0288*/ 	.word	0x00003550


	//   ....[23]....
        /*028c*/ 	.word	0x000035c0


	//   ....[24]....
        /*0290*/ 	.word	0x00003620


	//   ....[25]....
        /*0294*/ 	.word	0x00003690


	//   ....[26]....
        /*0298*/ 	.word	0x000036f0


	//   ....[27]....
        /*029c*/ 	.word	0x00003750


	//   ....[28]....
        /*02a0*/ 	.word	0x000037c0


	//   ....[29]....
        /*02a4*/ 	.word	0x00003820


	//   ....[30]....
        /*02a8*/ 	.word	0x00003880


	//   ....[31]....
        /*02ac*/ 	.word	0x000038f0


	//   ....[32]....
        /*02b0*/ 	.word	0x00003950


	//   ....[33]....
        /*02b4*/ 	.word	0x000039b0


	//   ....[34]....
        /*02b8*/ 	.word	0x00003a20


	//   ....[35]....
        /*02bc*/ 	.word	0x00003a80


	//   ....[36]....
        /*02c0*/ 	.word	0x00003ae0


	//   ....[37]....
        /*02c4*/ 	.word	0x00003b50


	//   ....[38]....
        /*02c8*/ 	.word	0x00003bb0


	//   ....[39]....
        /*02cc*/ 	.word	0x00003c10


	//   ....[40]....
        /*02d0*/ 	.word	0x00003c80


	//   ....[41]....
        /*02d4*/ 	.word	0x00003ce0


	//   ....[42]....
        /*02d8*/ 	.word	0x00003d40


	//   ....[43]....
        /*02dc*/ 	.word	0x00003db0


	//   ....[44]....
        /*02e0*/ 	.word	0x00003e10


	//   ....[45]....
        /*02e4*/ 	.word	0x00003e70


	//----- nvinfo : EIATTR_SYSCALL_OFFSETS
	.align		4
.L_10877:
        /*02e8*/ 	.byte	0x04, 0x46
        /*02ea*/ 	.short	(.L_10879 - .L_10878)


	//   ....[0]....
.L_10878:
        /*02ec*/ 	.word	0x00003190


	//   ....[1]....
        /*02f0*/ 	.word	0x000032c0


	//----- nvinfo : EIATTR_EXIT_INSTR_OFFSETS
	.align		4
.L_10879:
        /*02f4*/ 	.byte	0x04, 0x1c
        /*02f6*/ 	.short	(.L_10881 - .L_10880)


	//   ....[0]....
.L_10880:
        /*02f8*/ 	.word	0x00002c90


	//   ....[1]....
        /*02fc*/ 	.word	0x00002d60


	//   ....[2]....
        /*0300*/ 	.word	0x00003060


	//   ....[3]....
        /*0304*/ 	.word	0x000032d0


	//----- nvinfo : EIATTR_CTAIDZ_USED
	.align		4
.L_10881:
        /*0308*/ 	.byte	0x01, 0x04
	.zero		2


	//----- nvinfo : EIATTR_CRS_STACK_SIZE
	.align		4
        /*030c*/ 	.byte	0x04, 0x1e
        /*030e*/ 	.short	(.L_10883 - .L_10882)
.L_10882:
        /*0310*/ 	.word	0x00000000
.L_10883:


//--------------------- .nv.info._ZN4vllm25paged_attention_v1_kernelIfhLi256ELi16ELi128ELNS_18Fp8KVCacheDataTypeE2ELb0EEEvPT_PKS2_PKT0_S8_ifPKiSA_iPKfiiiSC_SC_iiiii --------------------------
	.section	.nv.info._ZN4vllm25paged_attention_v1_kernelIfhLi256ELi16ELi128ELNS_18Fp8KVCacheDataTypeE2ELb0EEEvPT_PKS2_PKT0_S8_ifPKiSA_iPKfiiiSC_SC_iiiii,"",@"SHT_CUDA_INFO"
	.sectionflags	@""
	.align	4


	//----- nvinfo : EIATTR_CUDA_API_VERSION
	.align		4
        /*0000*/ 	.byte	0x04, 0x37
        /*0002*/ 	.short	(.L_10885 - .L_10884)
.L_10884:
        /*0004*/ 	.word	0x00000082


	//----- nvinfo : EIATTR_SW2861232_WAR
	.align		4
.L_10885:
        /*0008*/ 	.byte	0x01, 0x35
	.zero		2


	//----- nvinfo : EIATTR_PARAM_CBANK
	.align		4
        /*000c*/ 	.byte	0x04, 0x0a
        /*000e*/ 	.short	(.L_10887 - .L_10886)
	.align		4
.L_10886:
        /*0010*/ 	.word	index@(.nv.constant0._ZN4vllm25paged_attention_v1_kernelIfhLi256ELi16ELi128ELNS_18Fp8KVCacheDataTypeE2ELb0EEEvPT_PKS2_PKT0_S8_ifPKiSA_iPKfiiiSC_SC_iiiii)
        /*0014*/ 	.short	0x0160
        /*0016*/ 	.short	0x007c


	//----- nvinfo : EIATTR_CBANK_PARAM_SIZE
	.align		4
.L_10887:
        /*0018*/ 	.byte	0x03, 0x19
        /*001a*/ 	.short	0x007c


	//----- nvinfo : EIATTR_KPARAM_INFO
	.align		4
        /*001c*/ 	.byte	0x04, 0x17
        /*001e*/ 	.short	(.L_10889 - .L_10888)
.L_10888:
        /*0020*/ 	.word	0x00000000
        /*0024*/ 	.short	0x0013
        /*0026*/ 	.short	0x0078
        /*0028*/ 	.byte	0x00, 0xf0, 0x11, 0x00


	//----- nvinfo : EIATTR_KPARAM_INFO
	.align		4
.L_10889:
        /*002c*/ 	.byte	0x04, 0x17
        /*002e*/ 	.short	(.L_10891 - .L_10890)
.L_10890:
        /*0030*/ 	.word	0x00000000
        /*0034*/ 	.short	0x0012
        /*0036*/ 	.short	0x0074
        /*0038*/ 	.byte	0x00, 0xf0, 0x11, 0x00


	//----- nvinfo : EIATTR_KPARAM_INFO
	.align		4
.L_10891:
        /*003c*/ 	.byte	0x04, 0x17
        /*003e*/ 	.short	(.L_10893 - .L_10892)
.L_10892:
        /*0040*/ 	.word	0x00000000
        /*0044*/ 	.short	0x0011
        /*0046*/ 	.short	0x0070
        /*0048*/ 	.byte	0x00, 0xf0, 0x11, 0x00


	//----- nvinfo : EIATTR_KPARAM_INFO
	.align		4
.L_10893:
        /*004c*/ 	.byte	0x04, 0x17
        /*004e*/ 	.short	(.L_10895 - .L_10894)
.L_10894:
        /*0050*/ 	.word	0x00000000
        /*0054*/ 	.short	0x0010
        /*0056*/ 	.short	0x006c
        /*0058*/ 	.byte	0x00, 0xf0, 0x11, 0x00


	//----- nvinfo : EIATTR_KPARAM_INFO
	.align		4
.L_10895:
        /*005c*/ 	.byte	0x04, 0x17
        /*005e*/ 	.short	(.L_10897 - .L_10896)
.L_10896:
        /*0060*/ 	.word	0x00000000
        /*0064*/ 	.short	0x000f
        /*0066*/ 	.short	0x0068
        /*0068*/ 	.byte	0x00, 0xf0, 0x11, 0x00


	//----- nvinfo : EIATTR_KPARAM_INFO
	.align		4
.L_10897:
        /*006c*/ 	.byte	0x04, 0x17
        /*006e*/ 	.short	(.L_10899 - .L_10898)
.L_10898:
        /*0070*/ 	.word	0x00000000
        /*0074*/ 	.short	0x000e
        /*0076*/ 	.short	0x0060
        /*0078*/ 	.byte	0x00, 0xf0, 0x21, 0x00


	//----- nvinfo : EIATTR_KPARAM_INFO
	.align		4
.L_10899:
        /*007c*/ 	.byte	0x04, 0x17
        /*007e*/ 	.short	(.L_10901 - .L_10900)
.L_10900:
        /*0080*/ 	.word	0x00000000
        /*0084*/ 	.short	0x000d
        /*0086*/ 	.short	0x0058
        /*0088*/ 	.byte	0x00, 0xf0, 0x21, 0x00


	//----- nvinfo : EIATTR_KPARAM_INFO
	.align		4
.L_10901:
        /*008c*/ 	.byte	0x04, 0x17
        /*008e*/ 	.short	(.L_10903 - .L_10902)
.L_10902:
        /*0090*/ 	.word	0x00000000
        /*0094*/ 	.short	0x000c
        /*0096*/ 	.short	0x0050
        /*0098*/ 	.byte	0x00, 0xf0, 0x11, 0x00


	//----- nvinfo : EIATTR_KPARAM_INFO
	.align		4
.L_10903:
        /*009c*/ 	.byte	0x04, 0x17
        /*009e*/ 	.short	(.L_10905 - .L_10904)
.L_10904:
        /*00a0*/ 	.word	0x00000000
        /*00a4*/ 	.short	0x000b
        /*00a6*/ 	.short	0x004c
        /*00a8*/ 	.byte	0x00, 0xf0, 0x11, 0x00


	//----- nvinfo : EIATTR_KPARAM_INFO
	.align		4
.L_10905:
        /*00ac*/ 	.byte	0x04, 0x17
        /*00ae*/ 	.short	(.L_10907 - .L_10906)
.L_10906:
        /*00b0*/ 	.word	0x00000000
        /*00b4*/ 	.short	0x000a
        /*00b6*/ 	.short	0x0048
        /*00b8*/ 	.byte	0x00, 0xf0, 0x11, 0x00


	//----- nvinfo : EIATTR_KPARAM_INFO
	.align		4
.L_10907:
        /*00bc*/ 	.byte	0x04, 0x17
        /*00be*/ 	.short	(.L_10909 - .L_10908)
.L_10908:
        /*00c0*/ 	.word	0x00000000
        /*00c4*/ 	.short	0x0009
        /*00c6*/ 	.short	0x0040
        /*00c8*/ 	.byte	0x00, 0xf0, 0x21, 0x00


	//----- nvinfo : EIATTR_KPARAM_INFO
	.align		4
.L_10909:
        /*00cc*/ 	.byte	0x04, 0x17
        /*00ce*/ 	.short	(.L_10911 - .L_10910)
.L_10910:
        /*00d0*/ 	.word	0x00000000
        /*00d4*/ 	.short	0x0008
        /*00d6*/ 	.short	0x0038
        /*00d8*/ 	.byte	0x00, 0xf0, 0x11, 0x00


	//----- nvinfo : EIATTR_KPARAM_INFO
	.align		4
.L_10911:
        /*00dc*/ 	.byte	0x04, 0x17
        /*00de*/ 	.short	(.L_10913 - .L_10912)
.L_10912:
        /*00e0*/ 	.word	0x00000000
        /*00e4*/ 	.short	0x0007
        /*00e6*/ 	.short	0x0030
        /*00e8*/ 	.byte	0x00, 0xf0, 0x21, 0x00


	//----- nvinfo : EIATTR_KPARAM_INFO
	.align		4
.L_10913:
        /*00ec*/ 	.byte	0x04, 0x17
        /*00ee*/ 	.short	(.L_10915 - .L_10914)
.L_10914:
        /*00f0*/ 	.word	0x00000000
        /*00f4*/ 	.short	0x0006
        /*00f6*/ 	.short	0x0028
        /*00f8*/ 	.byte	0x00, 0xf0, 0x21, 0x00


	//----- nvinfo : EIATTR_KPARAM_INFO
	.align		4
.L_10915:
        /*00fc*/ 	.byte	0x04, 0x17
        /*00fe*/ 	.short	(.L_10917 - .L_10916)
.L_10916:
        /*0100*/ 	.word	0x00000000
        /*0104*/ 	.short	0x0005
        /*0106*/ 	.short	0x0024
        /*0108*/ 	.byte	0x00, 0xf0, 0x11, 0x00


	//----- nvinfo : EIATTR_KPARAM_INFO
	.align		4
.L_10917:
        /*010c*/ 	.byte	0x04, 0x17
        /*010e*/ 	.short	(.L_10919 - .L_10918)
.L_10918:
        /*0110*/ 	.word	0x00000000
        /*0114*/ 	.short	0x0004
        /*0116*/ 	.short	0x0020
        /*0118*/ 	.byte	0x00, 0xf0, 0x11, 0x00


	//----- nvinfo : EIATTR_KPARAM_INFO
	.align		4
.L_10919:
        /*011c*/ 	.byte	0x04, 0x17
        /*011e*/ 	.short	(.L_10921 - .L_10920)
.L_10920:
        /*0120*/ 	.word	0x00000000
        /*0124*/ 	.short	0x0003
        /*0126*/ 	.short	0x0018
        /*0128*/ 	.byte	0x00, 0xf0, 0x21, 0x00


	//----- nvinfo : EIATTR_KPARAM_INFO
	.align		4
.L_10921:
        /*012c*/ 	.byte	0x04, 0x17
        /*012e*/ 	.short	(.L_10923 - .L_10922)
.L_10922:
        /*0130*/ 	.word	0x00000000
        /*0134*/ 	.short	0x0002
        /*0136*/ 	.short	0x0010
        /*0138*/ 	.byte	0x00, 0xf0, 0x21, 0x00


	//----- nvinfo : EIATTR_KPARAM_INFO
	.align		4
.L_10923:
        /*013c*/ 	.byte	0x04, 0x17
        /*013e*/ 	.short	(.L_10925 - .L_10924)
.L_10924:
        /*0140*/ 	.word	0x00000000
        /*0144*/ 	.short	0x0001
        /*0146*/ 	.short	0x0008
        /*0148*/ 	.byte	0x00, 0xf0, 0x21, 0x00


	//----- nvinfo : EIATTR_KPARAM_INFO
	.align		4
.L_10925:
        /*014c*/ 	.byte	0x04, 0x17
        /*014e*/ 	.short	(.L_10927 - .L_10926)
.L_10926:
        /*0150*/ 	.word	0x00000000
        /*0154*/ 	.short	0x0000
        /*0156*/ 	.short	0x0000
        /*0158*/ 	.byte	0x00, 0xf0, 0x21, 0x00


	//----- nvinfo : EIATTR_MAXREG_COUNT
	.align		4
.L_10927:
        /*015c*/ 	.byte	0x03, 0x1b
        /*015e*/ 	.short	0x00ff


	//----- nvinfo : EIATTR_NUM_BARRIERS
	.align		4
        /*0160*/ 	.byte	0x02, 0x4c
        /*0162*/ 	.byte	0x01
	.zero		1


	//----- nvinfo : EIATTR_EXTERNS
	.align		4
        /*0164*/ 	.byte	0x04, 0x0f
        /*0166*/ 	.short	(.L_10929 - .L_10928)


	//   ....[0]....
	.align		4
.L_10928:
        /*0168*/ 	.word	index@(__assertfail)


	//----- nvinfo : EIATTR_MERCURY_ISA_VERSION
	.align		4
.L_10929:
        /*016c*/ 	.byte	0x03, 0x5f
        /*016e*/ 	.short	0x0000


	//----- nvinfo : EIATTR_COOP_GROUP_MASK_REGIDS
	.align		4
        /*0170*/ 	.byte	0x04, 0x29
        /*0172*/ 	.short	(.L_10931 - .L_10930)


	//   ....[0]....
.L_10930:
        /*0174*/ 	.word	0xffffffff


	//   ....[1]....
        /*0178*/ 	.word	0xffffffff


	//   ....[2]....
        /*017c*/ 	.word	0xffffffff


	//   ....[3]....
        /*0180*/ 	.word	0xffffffff


	//   ....[4]....
        /*0184*/ 	.word	0xffffffff


	//   ....[5]....
        /*0188*/ 	.word	0xffffffff


	//   ....[6]....
        /*018c*/ 	.word	0xffffffff


	//   ....[7]....
        /*0190*/ 	.word	0xffffffff


	//   ....[8]....
        /*0194*/ 	.word	0xffffffff


	//   ....[9]....
        /*0198*/ 	.word	0xffffffff


	//   ....[10]....
        /*019c*/ 	.word	0xffffffff


	//   ....[11]....
        /*01a0*/ 	.word	0xffffffff


	//   ....[12]....
        /*01a4*/ 	.word	0xffffffff


	//   ....[13]....
        /*01a8*/ 	.word	0xffffffff


	//   ....[14]....
        /*01ac*/ 	.word	0xffffffff


	//   ....[15]....
        /*01b0*/ 	.word	0xffffffff


	//   ....[16]....
        /*01b4*/ 	.word	0xffffffff


	//   ....[17]....
        /*01b8*/ 	.word	0xffffffff


	//----- nvinfo : EIATTR_COOP_GROUP_INSTR_OFFSETS
	.align		4
.L_10931:
        /*01bc*/ 	.byte	0x04, 0x28
        /*01be*/ 	.short	(.L_10933 - .L_10932)


	//   ....[0]....
.L_10932:
        /*01c0*/ 	.word	0x000001d0


	//   ....[1]....
        /*01c4*/ 	.word	0x000001f0


	//   ....[2]....
        /*01c8*/ 	.word	0x00000210


	//   ....[3]....
        /*01cc*/ 	.word	0x000002c0


	//   ....[4]....
        /*01d0*/ 	.word	0x000002e0


	//   ....[5]....
        /*01d4*/ 	.word	0x00000300


	//   ....[6]....
        /*01d8*/ 	.word	0x000010c0


	//   ....[7]....
        /*01dc*/ 	.word	0x00001120


	//   ....[8]....
        /*01e0*/ 	.word	0x00001150


	//   ....[9]....
        /*01e4*/ 	.word	0x00001170


	//   ....[10]....
        /*01e8*/ 	.word	0x00001190


	//   ....[11]....
        /*01ec*/ 	.word	0x000011e0


	//   ....[12]....
        /*01f0*/ 	.word	0x00001200


	//   ....[13]....
        /*01f4*/ 	.word	0x00001220


	//   ....[14]....
        /*01f8*/ 	.word	0x00003900


	//   ....[15]....
        /*01fc*/ 	.word	0x00003970


	//   ....[16]....
        /*0200*/ 	.word	0x000039d0


	//   ....[17]....
        /*0204*/ 	.word	0x00003a30


	//----- nvinfo : EIATTR_SYSCALL_OFFSETS
	.align		4
.L_10933:
        /*0208*/ 	.byte	0x04, 0x46
        /*020a*/ 	.short	(.L_10935 - .L_10934)


	//   ....[0]....
.L_10934:
        /*020c*/ 	.word	0x00003890


	//----- nvinfo : EIATTR_EXIT_INSTR_OFFSETS
	.align		4
.L_10935:
        /*0210*/ 	.byte	0x04, 0x1c
        /*0212*/ 	.short	(.L_10937 - .L_10936)


	//   ....[0]....
.L_10936:
        /*0214*/ 	.word	0x00002a30


	//   ....[1]....
        /*0218*/ 	.word	0x00002a40


	//   ....[2]....
        /*021c*/ 	.word	0x00003760


	//   ....[3]....
        /*0220*/ 	.word	0x000038a0


	//----- nvinfo : EIATTR_CTAIDZ_USED
	.align		4
.L_10937:
        /*0224*/ 	.byte	0x01, 0x04
	.zero		2


	//----- nvinfo : EIATTR_CRS_STACK_SIZE
	.align		4
        /*0228*/ 	.byte	0x04, 0x1e
        /*022a*/ 	.short	(.L_10939 - .L_10938)
.L_10938:
        /*022c*/ 	.word	0x00000000
.L_10939:


//--------------------- .nv.info._ZN4vllm25paged_attention_v1_kernelIfhLi192ELi16ELi128ELNS_18Fp8KVCacheDataTypeE2ELb0EEEvPT_PKS2_PKT0_S8_ifPKiSA_iPKfiiiSC_SC_iiiii --------------------------
	.section	.nv.info._ZN4vllm25paged_attention_v1_kernelIfhLi192ELi16ELi128ELNS_18Fp8KVCacheDataTypeE2ELb0EEEvPT_PKS2_PKT0_S8_ifPKiSA_iPKfiiiSC_SC_iiiii,"",@"SHT_CUDA_INFO"
	.sectionflags	@""
	.align	4


	//----- nvinfo : EIATTR_CUDA_API_VERSION
	.align		4
        /*0000*/ 	.byte	0x04, 0x37
        /*0002*/ 	.short	(.L_10941 - .L_10940)
.L_10940:
        /*0004*/ 	.word	0x00000082


	//----- nvinfo : EIATTR_SW2861232_WAR
	.align		4
.L_10941:
        /*0008*/ 	.byte	0x01, 0x35
	.zero		2


	//----- nvinfo : EIATTR_PARAM_CBANK
	.align		4
        /*000c*/ 	.byte	0x04, 0x0a
        /*000e*/ 	.short	(.L_10943 - .L_10942)
	.align		4
.L_10942:
        /*0010*/ 	.word	index@(.nv.constant0._ZN4vllm25paged_attention_v1_kernelIfhLi192ELi16ELi128ELNS_18Fp8KVCacheDataTypeE2ELb0EEEvPT_PKS2_PKT0_S8_ifPKiSA_iPKfiiiSC_SC_iiiii)
        /*0014*/ 	.short	0x0160
        /*0016*/ 	.short	0x007c


	//----- nvinfo : EIATTR_CBANK_PARAM_SIZE
	.align		4
.L_10943:
        /*0018*/ 	.byte	0x03, 0x19
        /*001a*/ 	.short	0x007c


	//----- nvinfo : EIATTR_KPARAM_INFO
	.align		4
        /*001c*/ 	.byte	0x04, 0x17
        /*001e*/ 	.short	(.L_10945 - .L_10944)
.L_10944:
        /*0020*/ 	.word	0x00000000
        /*0024*/ 	.short	0x0013
        /*0026*/ 	.short	0x0078
        /*0028*/ 	.byte	0x00, 0xf0, 0x11, 0x00


	//----- nvinfo : EIATTR_KPARAM_INFO
	.align		4
.L_10945:
        /*002c*/ 	.byte	0x04, 0x17
        /*002e*/ 	.short	(.L_10947 - .L_10946)
.L_10946:
        /*0030*/ 	.word	0x00000000
        /*0034*/ 	.short	0x0012
        /*0036*/ 	.short	0x0074
        /*0038*/ 	.byte	0x00, 0xf0, 0x11, 0x00


	//----- nvinfo : EIATTR_KPARAM_INFO
	.align		4
.L_10947:
        /*003c*/ 	.byte	0x04, 0x17
        /*003e*/ 	.short	(.L_10949 - .L_10948)
.L_10948:
        /*0040*/ 	.word	0x00000000
        /*0044*/ 	.short	0x0011
        /*0046*/ 	.short	0x0070
        /*0048*/ 	.byte	0x00, 0xf0, 0x11, 0x00


	//----- nvinfo : EIATTR_KPARAM_INFO
	.align		4
.L_10949:
        /*004c*/ 	.byte	0x04, 0x17
        /*004e*/ 	.short	(.L_10951 - .L_10950)
.L_10950:
        /*0050*/ 	.word	0x00000000
        /*0054*/ 	.short	0x0010
        /*0056*/ 	.short	0x006c
        /*0058*/ 	.byte	0x00, 0xf0, 0x11, 0x00


	//----- nvinfo : EIATTR_KPARAM_INFO
	.align		4
.L_10951:
        /*005c*/ 	.byte	0x04, 0x17
        /*005e*/ 	.short	(.L_10953 - .L_10952)
.L_10952:
        /*0060*/ 	.word	0x00000000
        /*0064*/ 	.short	0x000f
        /*0066*/ 	.short	0x0068
        /*0068*/ 	.byte	0x00, 0xf0, 0x11, 0x00


	//----- nvinfo : EIATTR_KPARAM_INFO
	.align		4
.L_10953:
        /*006c*/ 	.byte	0x04, 0x17
        /*006e*/ 	.short	(.L_10955 - .L_10954)
.L_10954:
        /*0070*/ 	.word	0x00000000
        /*0074*/ 	.short	0x000e
        /*0076*/ 	.short	0x0060
        /*0078*/ 	.byte	0x00, 0xf0, 0x21, 0x00


	//----- nvinfo : EIATTR_KPARAM_INFO
	.align		4
.L_10955:
        /*007c*/ 	.byte	0x04, 0x17
        /*007e*/ 	.short	(.L_10957 - .L_10956)
.L_10956:
        /*0080*/ 	.word	0x00000000
        /*0084*/ 	.short	0x000d
        /*0086*/ 	.short	0x0058
        /*0088*/ 	.byte	0x00, 0xf0, 0x21, 0x00


	//----- nvinfo : EIATTR_KPARAM_INFO
	.align		4
.L_10957:
        /*008c*/ 	.byte	0x04, 0x17
        /*008e*/ 	.short	(.L_10959 - .L_10958)
.L_10958:
        /*0090*/ 	.word	0x00000000
        /*0094*/ 	.short	0x000c
        /*0096*/ 	.short	0x0050
        /*0098*/ 	.byte	0x00, 0xf0, 0x11, 0x00


	//----- nvinfo : EIATTR_KPARAM_INFO
	.align		4
.L_10959:
        /*009c*/ 	.byte	0x04, 0x17
        /*009e*/ 	.short	(.L_10961 - .L_10960)
.L_10960:
        /*00a0*/ 	.word	0x00000000
        /*00a4*/ 	.short	0x000b
        /*00a6*/ 	.short	0x004c
        /*00a8*/ 	.byte	0x00, 0xf0, 0x11, 0x00


	//----- nvinfo : EIATTR_KPARAM_INFO
	.align		4
.L_10961:
        /*00ac*/ 	.byte	0x04, 0x17
        /*00ae*/ 	.short	(.L_10963 - .L_10962)
.L_10962:
        /*00b0*/ 	.word	0x00000000
        /*00b4*/ 	.short	0x000a
        /*00b6*/ 	.short	0x0048
        /*00b8*/ 	.byte	0x00, 0xf0, 0x11, 0x00


	//----- nvinfo : EIATTR_KPARAM_INFO
	.align		4
.L_10963:
        /*00bc*/ 	.byte	0x04, 0x17
        /*00be*/ 	.short	(.L_10965 - .L_10964)
.L_10964:
        /*00c0*/ 	.word	0x00000000
        /*00c4*/ 	.short	0x0009
        /*00c6*/ 	.short	0x0040
        /*00c8*/ 	.byte	0x00, 0xf0, 0x21, 0x00


	//----- nvinfo : EIATTR_KPARAM_INFO
	.align		4
.L_10965:
        /*00cc*/ 	.byte	0x04, 0x17
        /*00ce*/ 	.short	(.L_10967 - .L_10966)
.L_10966:
        /*00d0*/ 	.word	0x00000000
        /*00d4*/ 	.short	0x0008
        /*00d6*/ 	.short	0x0038
        /*00d8*/ 	.byte	0x00, 0xf0, 0x11, 0x00


	//----- nvinfo : EIATTR_KPARAM_INFO
	.align		4
.L_10967:
        /*00dc*/ 	.byte	0x04, 0x17
        /*00de*/ 	.short	(.L_10969 - .L_10968)
.L_10968:
        /*00e0*/ 	.word	0x00000000
        /*00e4*/ 	.short	0x0007
        /*00e6*/ 	.short	0x0030
        /*00e8*/ 	.byte	0x00, 0xf0, 0x21, 0x00


	//----- nvinfo : EIATTR_KPARAM_INFO
	.align		4
.L_10969:
        /*00ec*/ 	.byte	0x04, 0x17
        /*00ee*/ 	.short	(.L_10971 - .L_10970)
.L_10970:
        /*00f0*/ 	.word	0x00000000
        /*00f4*/ 	.short	0x0006
        /*00f6*/ 	.short	0x0028
        /*00f8*/ 	.byte	0x00, 0xf0, 0x21, 0x00


	//----- nvinfo : EIATTR_KPARAM_INFO
	.align		4
.L_10971:
        /*00fc*/ 	.byte	0x04, 0x17
        /*00fe*/ 	.short	(.L_10973 - .L_10972)
.L_10972:
        /*0100*/ 	.word	0x00000000
        /*0104*/ 	.short	0x0005
        /*0106*/ 	.short	0x0024
        /*0108*/ 	.byte	0x00, 0xf0, 0x11, 0x00


	//----- nvinfo : EIATTR_KPARAM_INFO
	.align		4
.L_10973:
        /*010c*/ 	.byte	0x04, 0x17
        /*010e*/ 	.short	(.L_10975 - .L_10974)
.L_10974:
        /*0110*/ 	.word	0x00000000
        /*0114*/ 	.short	0x0004
        /*0116*/ 	.short	0x0020
        /*0118*/ 	.byte	0x00, 0xf0, 0x11, 0x00


	//----- nvinfo : EIATTR_KPARAM_INFO
	.align		4
.L_10975:
        /*011c*/ 	.byte	0x04, 0x17
        /*011e*/ 	.short	(.L_10977 - .L_10976)
.L_10976:
        /*0120*/ 	.word	0x00000000
        /*0124*/ 	.short	0x0003
        /*0126*/ 	.short	0x0018
        /*0128*/ 	.byte	0x00, 0xf0, 0x21, 0x00


	//----- nvinfo : EIATTR_KPARAM_INFO
	.align		4
.L_10977:
        /*012c*/ 	.byte	0x04, 0x17
        /*012e*/ 	.short	(.L_10979 - .L_10978)
.L_10978:
        /*0130*/ 	.word	0x00000000
        /*0134*/ 	.short	0x0002
        /*0136*/ 	.short	0x0010
        /*0138*/ 	.byte	0x00, 0xf0, 0x21, 0x00


	//----- nvinfo : EIATTR_KPARAM_INFO
	.align		4
.L_10979:
        /*013c*/ 	.byte	0x04, 0x17
        /*013e*/ 	.short	(.L_10981 - .L_10980)
.L_10980:
        /*0140*/ 	.word	0x00000000
        /*0144*/ 	.short	0x0001
        /*0146*/ 	.short	0x0008
        /*0148*/ 	.byte	0x00, 0xf0, 0x21, 0x00


	//----- nvinfo : EIATTR_KPARAM_INFO
	.align		4
.L_10981:
        /*014c*/ 	.byte	0x04, 0x17
        /*014e*/ 	.short	(.L_10983 - .L_10982)
.L_10982:
        /*0150*/ 	.word	0x00000000
        /*0154*/ 	.short	0x0000
        /*0156*/ 	.short	0x0000
        /*0158*/ 	.byte	0x00, 0xf0, 0x21, 0x00


	//----- nvinfo : EIATTR_MAXREG_COUNT
	.align		4
.L_10983:
        /*015c*/ 	.byte	0x03, 0x1b
        /*015e*/ 	.short	0x00ff


	//----- nvinfo : EIATTR_NUM_BARRIERS
	.align		4
        /*0160*/ 	.byte	0x02, 0x4c
        /*0162*/ 	.byte	0x01
	.zero		1


	//----- nvinfo : EIATTR_EXTERNS
	.align		4
        /*0164*/ 	.byte	0x04, 0x0f
        /*0166*/ 	.short	(.L_10985 - .L_10984)


	//   ....[0]....
	.align		4
.L_10984:
        /*0168*/ 	.word	index@(__assertfail)


	//----- nvinfo : EIATTR_MERCURY_ISA_VERSION
	.align		4
.L_10985:
        /*016c*/ 	.byte	0x03, 0x5f
        /*016e*/ 	.short	0x0000


	//----- nvinfo : EIATTR_COOP_GROUP_MASK_REGIDS
	.align		4
        /*0170*/ 	.byte	0x04, 0x29
        /*0172*/ 	.short	(.L_10987 - .L_10986)


	//   ....[0]....
.L_10986:
        /*0174*/ 	.word	0xffffffff


	//   ....[1]....
        /*0178*/ 	.word	0xffffffff


	//   ....[2]....
        /*017c*/ 	.word	0xffffffff


	//   ....[3]....
        /*0180*/ 	.word	0xffffffff


	//   ....[4]....
        /*0184*/ 	.word	0xffffffff


	//   ....[5]....
        /*0188*/ 	.word	0xffffffff


	//   ....[6]....
        /*018c*/ 	.word	0xffffffff


	//   ....[7]....
        /*0190*/ 	.word	0xffffffff


	//   ....[8]....
        /*0194*/ 	.word	0xffffffff


	//   ....[9]....
        /*0198*/ 	.word	0xffffffff


	//   ....[10]....
        /*019c*/ 	.word	0xffffffff


	//   ....[11]....
        /*01a0*/ 	.word	0xffffffff


	//   ....[12]....
        /*01a4*/ 	.word	0xffffffff


	//   ....[13]....
        /*01a8*/ 	.word	0xffffffff


	//   ....[14]....
        /*01ac*/ 	.word	0xffffffff


	//   ....[15]....
        /*01b0*/ 	.word	0xffffffff


	//   ....[16]....
        /*01b4*/ 	.word	0xffffffff


	//   ....[17]....
        /*01b8*/ 	.word	0xffffffff


	//----- nvinfo : EIATTR_COOP_GROUP_INSTR_OFFSETS
	.align		4
.L_10987:
        /*01bc*/ 	.byte	0x04, 0x28
        /*01be*/ 	.short	(.L_10989 - .L_10988)


	//   ....[0]....
.L_10988:
        /*01c0*/ 	.word	0x000001d0


	//   ....[1]....
        /*01c4*/ 	.word	0x000001f0


	//   ....[2]....
        /*01c8*/ 	.word	0x00000210


	//   ....[3]....
        /*01cc*/ 	.word	0x000002b0


	//   ....[4]....
        /*01d0*/ 	.word	0x000002e0


	//   ....[5]....
        /*01d4*/ 	.word	0x00000300


	//   ....[6]....
        /*01d8*/ 	.word	0x000010c0


	//   ....[7]....
        /*01dc*/ 	.word	0x00001120


	//   ....[8]....
        /*01e0*/ 	.word	0x00001150


	//   ....[9]....
        /*01e4*/ 	.word	0x00001170


	//   ....[10]....
        /*01e8*/ 	.word	0x00001190


	//   ....[11]....
        /*01ec*/ 	.word	0x000011e0


	//   ....[12]....
        /*01f0*/ 	.word	0x00001200


	//   ....[13]....
        /*01f4*/ 	.word	0x00001220


	//   ....[14]....
        /*01f8*/ 	.word	0x000031f0


	//   ....[15]....
        /*01fc*/ 	.word	0x00003260


	//   ....[16]....
        /*0200*/ 	.word	0x000032c0


	//   ....[17]....
        /*0204*/ 	.word	0x00003320


	//----- nvinfo : EIATTR_SYSCALL_OFFSETS
	.align		4
.L_10989:
        /*0208*/ 	.byte	0x04, 0x46
        /*020a*/ 	.short	(.L_10991 - .L_10990)


	//   ....[0]....
.L_10990:
        /*020c*/ 	.word	0x00003180


	//----- nvinfo : EIATTR_EXIT_INSTR_OFFSETS
	.align		4
.L_10991:
        /*0210*/ 	.byte	0x04, 0x1c
        /*0212*/ 	.short	(.L_10993 - .L_10992)


	//   ....[0]....
.L_10992:
        /*0214*/ 	.word	0x00002660


	//   ....[1]....
        /*0218*/ 	.word	0x00002670


	//   ....[2]....
        /*021c*/ 	.word	0x00003050


	//   ....[3]....
        /*0220*/ 	.word	0x00003190


	//----- nvinfo : EIATTR_CTAIDZ_USED
	.align		4
.L_10993:
        /*0224*/ 	.byte	0x01, 0x04
	.zero		2


	//----- nvinfo : EIATTR_CRS_STACK_SIZE
	.align		4
        /*0228*/ 	.byte	0x04, 0x1e
        /*022a*/ 	.short	(.L_10995 - .L_10994)
.L_10994:
        /*022c*/ 	.word	0x00000000
.L_10995:


//--------------------- .nv.info._ZN4vllm25paged_attention_v1_kernelIfhLi128ELi16ELi128ELNS_18Fp8KVCacheDataTypeE2ELb0EEEvPT_PKS2_PKT0_S8_ifPKiSA_iPKfiiiSC_SC_iiiii --------------------------
	.section	.nv.info._ZN4vllm25paged_attention_v1_kernelIfhLi128ELi16ELi128ELNS_18Fp8KVCacheDataTypeE2ELb0EEEvPT_PKS2_PKT0_S8_ifPKiSA_iPKfiiiSC_SC_iiiii,"",@"SHT_CUDA_INFO"
	.sectionflags	@""
	.align	4


	//----- nvinfo : EIATTR_CUDA_API_VERSION
	.align		4
        /*0000*/ 	.byte	0x04, 0x37
        /*0002*/ 	.short	(.L_10997 - .L_10996)
.L_10996:
        /*0004*/ 	.word	0x00000082


	//----- nvinfo : EIATTR_SW2861232_WAR
	.align		4
.L_10997:
        /*0008*/ 	.byte	0x01, 0x35
	.zero		2


	//----- nvinfo : EIATTR_PARAM_CBANK
	.align		4
        /*000c*/ 	.byte	0x04, 0x0a
        /*000e*/ 	.short	(.L_10999 - .L_10998)
	.align		4
.L_10998:
        /*0010*/ 	.word	index@(.nv.constant0._ZN4vllm25paged_attention_v1_kernelIfhLi128ELi16ELi128ELNS_18Fp8KVCacheDataTypeE2ELb0EEEvPT_PKS2_PKT0_S8_ifPKiSA_iPKfiiiSC_SC_iiiii)
        /*0014*/ 	.short	0x0160
        /*0016*/ 	.short	0x007c


	//----- nvinfo : EIATTR_CBANK_PARAM_SIZE
	.align		4
.L_10999:
        /*0018*/ 	.byte	0x03, 0x19
        /*001a*/ 	.short	0x007c


	//----- nvinfo : EIATTR_KPARAM_INFO
	.align		4
        /*001c*/ 	.byte	0x04, 0x17
        /*001e*/ 	.short	(.L_11001 - .L_11000)
.L_11000:
        /*0020*/ 	.word	0x00000000
        /*0024*/ 	.short	0x0013
        /*0026*/ 	.short	0x0078
        /*0028*/ 	.byte	0x00, 0xf0, 0x11, 0x00


	//----- nvinfo : EIATTR_KPARAM_INFO
	.align		4
.L_11001:
        /*002c*/ 	.byte	0x04, 0x17
        /*002e*/ 	.short	(.L_11003 - .L_11002)
.L_11002:
        /*0030*/ 	.word	0x00000000
        /*0034*/ 	.short	0x0012
        /*0036*/ 	.short	0x0074
        /*0038*/ 	.byte	0x00, 0xf0, 0x11, 0x00


	//----- nvinfo : EIATTR_KPARAM_INFO
	.align		4
.L_11003:
        /*003c*/ 	.byte	0x04, 0x17
        /*003e*/ 	.short	(.L_11005 - .L_11004)
.L_11004:
        /*0040*/ 	.word	0x00000000
        /*0044*/ 	.short	0x0011
        /*0046*/ 	.short	0x0070
        /*0048*/ 	.byte	0x00, 0xf0, 0x11, 0x00


	//----- nvinfo : EIATTR_KPARAM_INFO
	.align		4
.L_11005:
        /*004c*/ 	.byte	0x04, 0x17
        /*004e*/ 	.short	(.L_11007 - .L_11006)
.L_11006:
        /*0050*/ 	.word	0x00000000
        /*0054*/ 	.short	0x0010
        /*0056*/ 	.short	0x006c
        /*0058*/ 	.byte	0x00, 0xf0, 0x11, 0x00


	//----- nvinfo : EIATTR_KPARAM_INFO
	.align		4
.L_11007:
        /*005c*/ 	.byte	0x04, 0x17
        /*005e*/ 	.short	(.L_11009 - .L_11008)
.L_11008:
        /*0060*/ 	.word	0x00000000
        /*0064*/ 	.short	0x000f
        /*0066*/ 	.short	0x0068
        /*0068*/ 	.byte	0x00, 0xf0, 0x11, 0x00


	//----- nvinfo : EIATTR_KPARAM_INFO
	.align		4
.L_11009:
        /*006c*/ 	.byte	0x04, 0x17
        /*006e*/ 	.short	(.L_11011 - .L_11010)
.L_11010:
        /*0070*/ 	.word	0x00000000
        /*0074*/ 	.short	0x000e
        /*0076*/ 	.short	0x0060
        /*0078*/ 	.byte	0x00, 0xf0, 0x21, 0x00


	//----- nvinfo : EIATTR_KPARAM_INFO
	.align		4
.L_11011:
        /*007c*/ 	.byte	0x04, 0x17
        /*007e*/ 	.short	(.L_11013 - .L_11012)
.L_11012:
        /*0080*/ 	.word	0x00000000
        /*0084*/ 	.short	0x000d
        /*0086*/ 	.short	0x0058
        /*0088*/ 	.byte	0x00, 0xf0, 0x21, 0x00


	//----- nvinfo : EIATTR_KPARAM_INFO
	.align		4
.L_11013:
        /*008c*/ 	.byte	0x04, 0x17
        /*008e*/ 	.short	(.L_11015 - .L_11014)
.L_11014:
        /*0090*/ 	.word	0x00000000
        /*0094*/ 	.short	0x000c
        /*0096*/ 	.short	0x0050
        /*0098*/ 	.byte	0x00, 0xf0, 0x11, 0x00


	//----- nvinfo : EIATTR_KPARAM_INFO
	.align		4
.L_11015:
        /*009c*/ 	.byte	0x04, 0x17
        /*009e*/ 	.short	(.L_11017 - .L_11016)
.L_11016:
        /*00a0*/ 	.word	0x00000000
        /*00a4*/ 	.short	0x000b
        /*00a6*/ 	.short	0x004c
        /*00a8*/ 	.byte	0x00, 0xf0, 0x11, 0x00


	//----- nvinfo : EIATTR_KPARAM_INFO
	.align		4
.L_11017:
        /*00ac*/ 	.byte	0x04, 0x17
        /*00ae*/ 	.short	(.L_11019 - .L_11018)
.L_11018:
        /*00b0*/ 	.word	0x00000000
        /*00b4*/ 	.short	0x000a
        /*00b6*/ 	.short	0x0048
        /*00b8*/ 	.byte	0x00, 0xf0, 0x11, 0x00


	//----- nvinfo : EIATTR_KPARAM_INFO
	.align		4
.L_11019:
        /*00bc*/ 	.byte	0x04, 0x17
        /*00be*/ 	.short	(.L_11021 - .L_11020)
.L_11020:
        /*00c0*/ 	.word	0x00000000
        /*00c4*/ 	.short	0x0009
        /*00c6*/ 	.short	0x0040
        /*00c8*/ 	.byte	0x00, 0xf0, 0x21, 0x00


	//----- nvinfo : EIATTR_KPARAM_INFO
	.align		4
.L_11021:
        /*00cc*/ 	.byte	0x04, 0x17
        /*00ce*/ 	.short	(.L_11023 - .L_11022)
.L_11022:
        /*00d0*/ 	.word	0x00000000
        /*00d4*/ 	.short	0x0008
        /*00d6*/ 	.short	0x0038
        /*00d8*/ 	.byte	0x00, 0xf0, 0x11, 0x00


	//----- nvinfo : EIATTR_KPARAM_INFO
	.align		4
.L_11023:
        /*00dc*/ 	.byte	0x04, 0x17
        /*00de*/ 	.short	(.L_11025 - .L_11024)
.L_11024:
        /*00e0*/ 	.word	0x00000000
        /*00e4*/ 	.short	0x0007
        /*00e6*/ 	.short	0x0030
        /*00e8*/ 	.byte	0x00, 0xf0, 0x21, 0x00


	//----- nvinfo : EIATTR_KPARAM_INFO
	.align		4
.L_11025:
        /*00ec*/ 	.byte	0x04, 0x17
        /*00ee*/ 	.short	(.L_11027 - .L_11026)
.L_11026:
        /*00f0*/ 	.word	0x00000000
        /*00f4*/ 	.short	0x0006
        /*00f6*/ 	.short	0x0028
        /*00f8*/ 	.byte	0x00, 0xf0, 0x21, 0x00


	//----- nvinfo : EIATTR_KPARAM_INFO
	.align		4
.L_11027:
        /*00fc*/ 	.byte	0x04, 0x17
        /*00fe*/ 	.short	(.L_11029 - .L_11028)
.L_11028:
        /*0100*/ 	.word	0x00000000
        /*0104*/ 	.short	0x0005
        /*0106*/ 	.short	0x0024
        /*0108*/ 	.byte	0x00, 0xf0, 0x11, 0x00


	//----- nvinfo : EIATTR_KPARAM_INFO
	.align		4
.L_11029:
        /*010c*/ 	.byte	0x04, 0x17
        /*010e*/ 	.short	(.L_11031 - .L_11030)
.L_11030:
        /*0110*/ 	.word	0x00000000
        /*0114*/ 	.short	0x0004
        /*0116*/ 	.short	0x0020
        /*0118*/ 	.byte	0x00, 0xf0, 0x11, 0x00


	//----- nvinfo : EIATTR_KPARAM_INFO
	.align		4
.L_11031:
        /*011c*/ 	.byte	0x04, 0x17
        /*011e*/ 	.short	(.L_11033 - .L_11032)
.L_11032:
        /*0120*/ 	.word	0x00000000
        /*0124*/ 	.short	0x0003
        /*0126*/ 	.short	0x0018
        /*0128*/ 	.byte	0x00, 0xf0, 0x21, 0x00


	//----- nvinfo : EIATTR_KPARAM_INFO
	.align		4
.L_11033:
        /*012c*/ 	.byte	0x04, 0x17
        /*012e*/ 	.short	(.L_11035 - .L_11034)
.L_11034:
        /*0130*/ 	.word	0x00000000
        /*0134*/ 	.short	0x0002
        /*0136*/ 	.short	0x0010
        /*0138*/ 	.byte	0x00, 0xf0, 0x21, 0x00


	//----- nvinfo : EIATTR_KPARAM_INFO
	.align		4
.L_11035:
        /*013c*/ 	.byte	0x04, 0x17
        /*013e*/ 	.short	(.L_11037 - .L_11036)
.L_11036:
        /*0140*/ 	.word	0x00000000
        /*0144*/ 	.short	0x0001
        /*0146*/ 	.short	0x0008
        /*0148*/ 	.byte	0x00, 0xf0, 0x21, 0x00


	//----- nvinfo : EIATTR_KPARAM_INFO
	.align		4
.L_11037:
        /*014c*/ 	.byte	0x04, 0x17
        /*014e*/ 	.short	(.L_11039 - .L_11038)
.L_11038:
        /*0150*/ 	.word	0x00000000
        /*0154*/ 	.short	0x0000
        /*0156*/ 	.short	0x0000
        /*0158*/ 	.byte	0x00, 0xf0, 0x21, 0x00


	//----- nvinfo : EIATTR_MAXREG_COUNT
	.align		4
.L_11039:
        /*015c*/ 	.byte	0x03, 0x1b
        /*015e*/ 	.short	0x00ff


	//----- nvinfo : EIATTR_NUM_BARRIERS
	.align		4
        /*0160*/ 	.byte	0x02, 0x4c
        /*0162*/ 	.byte	0x01
	.zero		1


	//----- nvinfo : EIATTR_EXTERNS
	.align		4
        /*0164*/ 	.byte	0x04, 0x0f
        /*0166*/ 	.short	(.L_11041 - .L_11040)


	//   ....[0]....
	.align		4
.L_11040:
        /*0168*/ 	.word	index@(__assertfail)


	//----- nvinfo : EIATTR_MERCURY_ISA_VERSION
	.align		4
.L_11041:
        /*016c*/ 	.byte	0x03, 0x5f
        /*016e*/ 	.short	0x0000


	//----- nvinfo : EIATTR_COOP_GROUP_MASK_REGIDS
	.align		4
        /*0170*/ 	.byte	0x04, 0x29
        /*0172*/ 	.short	(.L_11043 - .L_11042)


	//   ....[0]....
.L_11042:
        /*0174*/ 	.word	0xffffffff


	//   ....[1]....
        /*0178*/ 	.word	0xffffffff


	//   ....[2]....
        /*017c*/ 	.word	0xffffffff


	//   ....[3]....
        /*0180*/ 	.word	0xffffffff


	//   ....[4]....
        /*0184*/ 	.word	0xffffffff


	//   ....[5]....
        /*0188*/ 	.word	0xffffffff


	//   ....[6]....
        /*018c*/ 	.word	0xffffffff


	//   ....[7]....
        /*0190*/ 	.word	0xffffffff


	//   ....[8]....
        /*0194*/ 	.word	0xffffffff


	//   ....[9]....
        /*0198*/ 	.word	0xffffffff


	//   ....[10]....
        /*019c*/ 	.word	0xffffffff


	//   ....[11]....
        /*01a0*/ 	.word	0xffffffff


	//   ....[12]....
        /*01a4*/ 	.word	0xffffffff


	//   ....[13]....
        /*01a8*/ 	.word	0xffffffff


	//   ....[14]....
        /*01ac*/ 	.word	0xffffffff


	//   ....[15]....
        /*01b0*/ 	.word	0xffffffff


	//   ....[16]....
        /*01b4*/ 	.word	0xffffffff


	//   ....[17]....
        /*01b8*/ 	.word	0xffffffff


	//----- nvinfo : EIATTR_COOP_GROUP_INSTR_OFFSETS
	.align		4
.L_11043:
        /*01bc*/ 	.byte	0x04, 0x28
        /*01be*/ 	.short	(.L_11045 - .L_11044)


	//   ....[0]....
.L_11044:
        /*01c0*/ 	.word	0x000001a0


	//   ....[1]....
        /*01c4*/ 	.word	0x000001c0


	//   ....[2]....
        /*01c8*/ 	.word	0x000001e0


	//   ....[3]....
        /*01cc*/ 	.word	0x00000290


	//   ....[4]....
        /*01d0*/ 	.word	0x000002b0


	//   ....[5]....
        /*01d4*/ 	.word	0x000002d0


	//   ....[6]....
        /*01d8*/ 	.word	0x00001090


	//   ....[7]....
        /*01dc*/ 	.word	0x00001100


	//   ....[8]....
        /*01e0*/ 	.word	0x00001120


	//   ....[9]....
        /*01e4*/ 	.word	0x00001140


	//   ....[10]....
        /*01e8*/ 	.word	0x00001160


	//   ....[11]....
        /*01ec*/ 	.word	0x000011b0


	//   ....[12]....
        /*01f0*/ 	.word	0x000011d0


	//   ....[13]....
        /*01f4*/ 	.word	0x000011f0


	//   ....[14]....
        /*01f8*/ 	.word	0x00002b70


	//   ....[15]....
        /*01fc*/ 	.word	0x00002be0


	//   ....[16]....
        /*0200*/ 	.word	0x00002c40


	//   ....[17]....
        /*0204*/ 	.word	0x00002ca0


	//----- nvinfo : EIATTR_SYSCALL_OFFSETS
	.align		4
.L_11045:
        /*0208*/ 	.byte	0x04, 0x46
        /*020a*/ 	.short	(.L_11047 - .L_11046)


	//   ....[0]....
.L_11046:
        /*020c*/ 	.word	0x00002b00


	//----- nvinfo : EIATTR_EXIT_INSTR_OFFSETS
	.align		4
.L_11047:
        /*0210*/ 	.byte	0x04, 0x1c
        /*0212*/ 	.short	(.L_11049 - .L_11048)


	//   ....[0]....
.L_11048:
        /*0214*/ 	.word	0x000022f0


	//   ....[1]....
        /*0218*/ 	.word	0x00002300


	//   ....[2]....
        /*021c*/ 	.word	0x000029d0


	//   ....[3]....
        /*0220*/ 	.word	0x00002b10


	//----- nvinfo : EIATTR_CTAIDZ_USED
	.align		4
.L_11049:
        /*0224*/ 	.byte	0x01, 0x04
	.zero		2


	//----- nvinfo : EIATTR_CRS_STACK_SIZE
	.align		4
        /*0228*/ 	.byte	0x04, 0x1e
        /*022a*/ 	.short	(.L_11051 - .L_11050)
.L_11050:
        /*022c*/ 	.word	0x00000000
.L_11051:


//--------------------- .nv.info._ZN4vllm25paged_attention_v1_kernelIfhLi120ELi16ELi128ELNS_18Fp8KVCacheDataTypeE2ELb0EEEvPT_PKS2_PKT0_S8_ifPKiSA_iPKfiiiSC_SC_iiiii --------------------------
	.section	.nv.info._ZN4vllm25paged_attention_v1_kernelIfhLi120ELi16ELi128ELNS_18Fp8KVCacheDataTypeE2ELb0EEEvPT_PKS2_PKT0_S8_ifPKiSA_iPKfiiiSC_SC_iiiii,"",@"SHT_CUDA_INFO"
	.sectionflags	@""
	.align	4


	//----- nvinfo : EIATTR_CUDA_API_VERSION
	.align		4
        /*0000*/ 	.byte	0x04, 0x37
        /*0002*/ 	.short	(.L_11053 - .L_11052)
.L_11052:
        /*0004*/ 	.word	0x00000082


	//----- nvinfo : EIATTR_SW2861232_WAR
	.align		4
.L_11053:
        /*0008*/ 	.byte	0x01, 0x35
	.zero		2


	//----- nvinfo : EIATTR_PARAM_CBANK
	.align		4
        /*000c*/ 	.byte	0x04, 0x0a
        /*000e*/ 	.short	(.L_11055 - .L_11054)
	.align		4
.L_11054:
        /*0010*/ 	.word	index@(.nv.constant0._ZN4vllm25paged_attention_v1_kernelIfhLi120ELi16ELi128ELNS_18Fp8KVCacheDataTypeE2ELb0EEEvPT_PKS2_PKT0_S8_ifPKiSA_iPKfiiiSC_SC_iiiii)
        /*0014*/ 	.short	0x0160
        /*0016*/ 	.short	0x007c


	//----- nvinfo : EIATTR_CBANK_PARAM_SIZE
	.align		4
.L_11055:
        /*0018*/ 	.byte	0x03, 0x19
        /*001a*/ 	.short	0x007c


	//----- nvinfo : EIATTR_KPARAM_INFO
	.align		4
        /*001c*/ 	.byte	0x04, 0x17
        /*001e*/ 	.short	(.L_11057 - .L_11056)
.L_11056:
        /*0020*/ 	.word	0x00000000
        /*0024*/ 	.short	0x0013
        /*0026*/ 	.short	0x0078
        /*0028*/ 	.byte	0x00, 0xf0, 0x11, 0x00


	//----- nvinfo : EIATTR_KPARAM_INFO
	.align		4
.L_11057:
        /*002c*/ 	.byte	0x04, 0x17
        /*002e*/ 	.short	(.L_11059 - .L_11058)
.L_11058:
        /*0030*/ 	.word	0x00000000
        /*0034*/ 	.short	0x0012
        /*0036*/ 	.short	0x0074
        /*0038*/ 	.byte	0x00, 0xf0, 0x11, 0x00


	//----- nvinfo : EIATTR_KPARAM_INFO
	.align		4
.L_11059:
        /*003c*/ 	.byte	0x04, 0x17
        /*003e*/ 	.short	(.L_11061 - .L_11060)
.L_11060:
        /*0040*/ 	.word	0x00000000
        /*0044*/ 	.short	0x0011
        /*0046*/ 	.short	0x0070
        /*0048*/ 	.byte	0x00, 0xf0, 0x11, 0x00


	//----- nvinfo : EIATTR_KPARAM_INFO
	.align		4
.L_11061:
        /*004c*/ 	.byte	0x04, 0x17
        /*004e*/ 	.short	(.L_11063 - .L_11062)
.L_11062:
        /*0050*/ 	.word	0x00000000
        /*0054*/ 	.short	0x0010
        /*0056*/ 	.short	0x006c
        /*0058*/ 	.byte	0x00, 0xf0, 0x11, 0x00


	//----- nvinfo : EIATTR_KPARAM_INFO
	.align		4
.L_11063:
        /*005c*/ 	.byte	0x04, 0x17
        /*005e*/ 	.short	(.L_11065 - .L_11064)
.L_11064:
        /*0060*/ 	.word	0x00000000
        /*0064*/ 	.short	0x000f
        /*0066*/ 	.short	0x0068
        /*0068*/ 	.byte	0x00, 0xf0, 0x11, 0x00


	//----- nvinfo : EIATTR_KPARAM_INFO
	.align		4
.L_11065:
        /*006c*/ 	.byte	0x04, 0x17
        /*006e*/ 	.short	(.L_11067 - .L_11066)
.L_11066:
        /*0070*/ 	.word	0x00000000
        /*0074*/ 	.short	0x000e
        /*0076*/ 	.short	0x0060
        /*0078*/ 	.byte	0x00, 0xf0, 0x21, 0x00


	//----- nvinfo : EIATTR_KPARAM_INFO
	.align		4
.L_11067:
        /*007c*/ 	.byte	0x04, 0x17
        /*007e*/ 	.short	(.L_11069 - .L_11068)
.L_11068:
        /*0080*/ 	.word	0x00000000
        /*0084*/ 	.short	0x000d
        /*0086*/ 	.short	0x0058
        /*0088*/ 	.byte	0x00, 0xf0, 0x21, 0x00


	//----- nvinfo : EIATTR_KPARAM_INFO
	.align		4
.L_11069:
        /*008c*/ 	.byte	0x04, 0x17
        /*008e*/ 	.short	(.L_11071 - .L_11070)
.L_11070:
        /*0090*/ 	.word	0x00000000
        /*0094*/ 	.short	0x000c
        /*0096*/ 	.short	0x0050
        /*0098*/ 	.byte	0x00, 0xf0, 0x11, 0x00


	//----- nvinfo : EIATTR_KPARAM_INFO
	.align		4
.L_11071:
        /*009c*/ 	.byte	0x04, 0x17
        /*009e*/ 	.short	(.L_11073 - .L_11072)
.L_11072:
        /*00a0*/ 	.word	0x00000000
        /*00a4*/ 	.short	0x000b
        /*00a6*/ 	.short	0x004c
        /*00a8*/ 	.byte	0x00, 0xf0, 0x11, 0x00


	//----- nvinfo : EIATTR_KPARAM_INFO
	.align		4
.L_11073:
        /*00ac*/ 	.byte	0x04, 0x17
        /*00ae*/ 	.short	(.L_11075 - .L_11074)
.L_11074:
        /*00b0*/ 	.word	0x00000000
        /*00b4*/ 	.short	0x000a
        /*00b6*/ 	.short	0x0048
        /*00b8*/ 	.byte	0x00, 0xf0, 0x11, 0x00


	//----- nvinfo : EIATTR_KPARAM_INFO
	.align		4
.L_11075:
        /*00bc*/ 	.byte	0x04, 0x17
        /*00be*/ 	.short	(.L_11077 - .L_11076)
.L_11076:
        /*00c0*/ 	.word	0x00000000
        /*00c4*/ 	.short	0x0009
        /*00c6*/ 	.short	0x0040
        /*00c8*/ 	.byte	0x00, 0xf0, 0x21, 0x00


	//----- nvinfo : EIATTR_KPARAM_INFO
	.align		4
.L_11077:
        /*00cc*/ 	.byte	0x04, 0x17
        /*00ce*/ 	.short	(.L_11079 - .L_11078)
.L_11078:
        /*00d0*/ 	.word	0x00000000
        /*00d4*/ 	.short	0x0008
        /*00d6*/ 	.short	0x0038
        /*00d8*/ 	.byte	0x00, 0xf0, 0x11, 0x00


	//----- nvinfo : EIATTR_KPARAM_INFO
	.align		4
.L_11079:
        /*00dc*/ 	.byte	0x04, 0x17
        /*00de*/ 	.short	(.L_11081 - .L_11080)
.L_11080:
        /*00e0*/ 	.word	0x00000000
        /*00e4*/ 	.short	0x0007
        /*00e6*/ 	.short	0x0030
        /*00e8*/ 	.byte	0x00, 0xf0, 0x21, 0x00


	//----- nvinfo : EIATTR_KPARAM_INFO
	.align		4
.L_11081:
        /*00ec*/ 	.byte	0x04, 0x17
        /*00ee*/ 	.short	(.L_11083 - .L_11082)
.L_11082:
        /*00f0*/ 	.word	0x00000000
        /*00f4*/ 	.short	0x0006
        /*00f6*/ 	.short	0x0028
        /*00f8*/ 	.byte	0x00, 0xf0, 0x21, 0x00


	//----- nvinfo : EIATTR_KPARAM_INFO
	.align		4
.L_11083:
        /*00fc*/ 	.byte	0x04, 0x17
        /*00fe*/ 	.short	(.L_11085 - .L_11084)
.L_11084:
        /*0100*/ 	.word	0x00000000
        /*0104*/ 	.short	0x0005
        /*0106*/ 	.short	0x0024
        /*0108*/ 	.byte	0x00, 0xf0, 0x11, 0x00


	//----- nvinfo : EIATTR_KPARAM_INFO
	.align		4
.L_11085:
        /*010c*/ 	.byte	0x04, 0x17
        /*010e*/ 	.short	(.L_11087 - .L_11086)
.L_11086:
        /*0110*/ 	.word	0x00000000
        /*0114*/ 	.short	0x0004
        /*0116*/ 	.short	0x0020
        /*0118*/ 	.byte	0x00, 0xf0, 0x11, 0x00


	//----- nvinfo : EIATTR_KPARAM_INFO
	.align		4
.L_11087:
        /*011c*/ 	.byte	0x04, 0x17
        /*011e*/ 	.short	(.L_11089 - .L_11088)
.L_11088:
        /*0120*/ 	.word	0x00000000
        /*0124*/ 	.short	0x0003
        /*0126*/ 	.short	0x0018
        /*0128*/ 	.byte	0x00, 0xf0, 0x21, 0x00


	//----- nvinfo : EIATTR_KPARAM_INFO
	.align		4
.L_11089:
        /*012c*/ 	.byte	0x04, 0x17
        /*012e*/ 	.short	(.L_11091 - .L_11090)
.L_11090:
        /*0130*/ 	.word	0x00000000
        /*0134*/ 	.short	0x0002
        /*0136*/ 	.short	0x0010
        /*0138*/ 	.byte	0x00, 0xf0, 0x21, 0x00


	//----- nvinfo : EIATTR_KPARAM_INFO
	.align		4
.L_11091:
        /*013c*/ 	.byte	0x04, 0x17
        /*013e*/ 	.short	(.L_11093 - .L_11092)
.L_11092:
        /*0140*/ 	.word	0x00000000
        /*0144*/ 	.short	0x0001
        /*0146*/ 	.short	0x0008
        /*0148*/ 	.byte	0x00, 0xf0, 0x21, 0x00


	//----- nvinfo : EIATTR_KPARAM_INFO
	.align		4
.L_11093:
        /*014c*/ 	.byte	0x04, 0x17
        /*014e*/ 	.short	(.L_11095 - .L_11094)
.L_11094:
        /*0150*/ 	.word	0x00000000
        /*0154*/ 	.short	0x0000
        /*0156*/ 	.short	0x0000
        /*0158*/ 	.byte	0x00, 0xf0, 0x21, 0x00


	//----- nvinfo : EIATTR_MAXREG_COUNT
	.align		4
.L_11095:
        /*015c*/ 	.byte	0x03, 0x1b
        /*015e*/ 	.short	0x00ff


	//----- nvinfo : EIATTR_NUM_BARRIERS
	.align		4
        /*0160*/ 	.byte	0x02, 0x4c
        /*0162*/ 	.byte	0x01
	.zero		1


	//----- nvinfo : EIATTR_EXTERNS
	.align		4
        /*0164*/ 	.byte	0x04, 0x0f
        /*0166*/ 	.short	(.L_11097 - .L_11096)


	//   ....[0]....
	.align		4
.L_11096:
        /*0168*/ 	.word	index@(__assertfail)


	//----- nvinfo : EIATTR_MERCURY_ISA_VERSION
	.align		4
.L_11097:
        /*016c*/ 	.byte	0x03, 0x5f
        /*016e*/ 	.short	0x0000


	//----- nvinfo : EIATTR_COOP_GROUP_MASK_REGIDS
	.align		4
        /*0170*/ 	.byte	0x04, 0x29
        /*0172*/ 	.short	(.L_11099 - .L_11098)


	//   ....[0]....
.L_11098:
        /*0174*/ 	.word	0xffffffff


	//   ....[1]....
        /*0178*/ 	.word	0xffffffff


	//   ....[2]....
        /*017c*/ 	.word	0xffffffff


	//   ....[3]....
        /*0180*/ 	.word	0xffffffff


	//   ....[4]....
        /*0184*/ 	.word	0xffffffff


	//   ....[5]....
        /*0188*/ 	.word	0xffffffff


	//   ....[6]....
        /*018c*/ 	.word	0xffffffff


	//   ....[7]....
        /*0190*/ 	.word	0xffffffff


	//   ....[8]....
        /*0194*/ 	.word	0xffffffff


	//   ....[9]....
        /*0198*/ 	.word	0xffffffff


	//   ....[10]....
        /*019c*/ 	.word	0xffffffff


	//   ....[11]....
        /*01a0*/ 	.word	0xffffffff


	//   ....[12]....
        /*01a4*/ 	.word	0xffffffff


	//   ....[13]....
        /*01a8*/ 	.word	0xffffffff


	//   ....[14]....
        /*01ac*/ 	.word	0xffffffff


	//   ....[15]....
        /*01b0*/ 	.word	0xffffffff


	//   ....[16]....
        /*01b4*/ 	.word	0xffffffff


	//   ....[17]....
        /*01b8*/ 	.word	0xffffffff


	//----- nvinfo : EIATTR_COOP_GROUP_INSTR_OFFSETS
	.align		4
.L_11099:
        /*01bc*/ 	.byte	0x04, 0x28
        /*01be*/ 	.short	(.L_11101 - .L_11100)


	//   ....[0]....
.L_11100:
        /*01c0*/ 	.word	0x000001a0


	//   ....[1]....
        /*01c4*/ 	.word	0x000001c0


	//   ....[2]....
        /*01c8*/ 	.word	0x000001e0


	//   ....[3]....
        /*01cc*/ 	.word	0x00000290


	//   ....[4]....
        /*01d0*/ 	.word	0x000002b0


	//   ....[5]....
        /*01d4*/ 	.word	0x000002d0


	//   ....[6]....
        /*01d8*/ 	.word	0x00001090


	//   ....[7]....
        /*01dc*/ 	.word	0x00001100


	//   ....[8]....
        /*01e0*/ 	.word	0x00001120


	//   ....[9]....
        /*01e4*/ 	.word	0x00001140


	//   ....[10]....
        /*01e8*/ 	.word	0x00001160


	//   ....[11]....
        /*01ec*/ 	.word	0x000011b0


	//   ....[12]....
        /*01f0*/ 	.word	0x000011d0


	//   ....[13]....
        /*01f4*/ 	.word	0x000011f0


	//   ....[14]....
        /*01f8*/ 	.word	0x00002ac0


	//   ....[15]....
        /*01fc*/ 	.word	0x00002b30


	//   ....[16]....
        /*0200*/ 	.word	0x00002b90


	//   ....[17]....
        /*0204*/ 	.word	0x00002bf0


	//----- nvinfo : EIATTR_SYSCALL_OFFSETS
	.align		4
.L_11101:
        /*0208*/ 	.byte	0x04, 0x46
        /*020a*/ 	.short	(.L_11103 - .L_11102)


	//   ....[0]....
.L_11102:
        /*020c*/ 	.word	0x00002a50


	//----- nvinfo : EIATTR_EXIT_INSTR_OFFSETS
	.align		4
.L_11103:
        /*0210*/ 	.byte	0x04, 0x1c
        /*0212*/ 	.short	(.L_11105 - .L_11104)


	//   ....[0]....
.L_11104:
        /*0214*/ 	.word	0x000022a0


	//   ....[1]....
        /*0218*/ 	.word	0x000022b0


	//   ....[2]....
        /*021c*/ 	.word	0x00002920


	//   ....[3]....
        /*0220*/ 	.word	0x00002a60


	//----- nvinfo : EIATTR_CTAIDZ_USED
	.align		4
.L_11105:
        /*0224*/ 	.byte	0x01, 0x04
	.zero		2


	//----- nvinfo : EIATTR_CRS_STACK_SIZE
	.align		4
        /*0228*/ 	.byte	0x04, 0x1e
        /*022a*/ 	.short	(.L_11107 - .L_11106)
.L_11106:
        /*022c*/ 	.word	0x00000000
.L_11107:


//--------------------- .nv.info._ZN4vllm25paged_attention_v1_kernelIfhLi112ELi16ELi128ELNS_18Fp8KVCacheDataTypeE2ELb0EEEvPT_PKS2_PKT0_S8_ifPKiSA_iPKfiiiSC_SC_iiiii --------------------------
	.section	.nv.info._ZN4vllm25paged_attention_v1_kernelIfhLi112ELi16ELi128ELNS_18Fp8KVCacheDataTypeE2ELb0EEEvPT_PKS2_PKT0_S8_ifPKiSA_iPKfiiiSC_SC_iiiii,"",@"SHT_CUDA_INFO"
	.sectionflags	@""
	.align	4


	//----- nvinfo : EIATTR_CUDA_API_VERSION
	.align		4
        /*0000*/ 	.byte	0x04, 0x37
        /*0002*/ 	.short	(.L_11109 - .L_11108)
.L_11108:
        /*0004*/ 	.word	0x00000082


	//----- nvinfo : EIATTR_SW2861232_WAR
	.align		4
.L_11109:
        /*0008*/ 	.byte	0x01, 0x35
	.zero		2


	//----- nvinfo : EIATTR_PARAM_CBANK
	.align		4
        /*000c*/ 	.byte	0x04, 0x0a
        /*000e*/ 	.short	(.L_11111 - .L_11110)
	.align		4
.L_11110:
        /*0010*/ 	.word	index@(.nv.constant0._ZN4vllm25paged_attention_v1_kernelIfhLi112ELi16ELi128ELNS_18Fp8KVCacheDataTypeE2ELb0EEEvPT_PKS2_PKT0_S8_ifPKiSA_iPKfiiiSC_SC_iiiii)
        /*0014*/ 	.short	0x0160
        /*0016*/ 	.short	0x007c


	//----- nvinfo : EIATTR_CBANK_PARAM_SIZE
	.align		4
.L_11111:
        /*0018*/ 	.byte	0x03, 0x19
        /*001a*/ 	.short	0x007c


	//----- nvinfo : EIATTR_KPARAM_INFO
	.align		4
        /*001c*/ 	.byte	0x04, 0x17
        /*001e*/ 	.short	(.L_11113 - .L_11112)
.L_11112:
        /*0020*/ 	.word	0x00000000
        /*0024*/ 	.short	0x0013
        /*0026*/ 	.short	0x0078
        /*0028*/ 	.byte	0x00, 0xf0, 0x11, 0x00


	//----- nvinfo : EIATTR_KPARAM_INFO
	.align		4
.L_11113:
        /*002c*/ 	.byte	0x04, 0x17
        /*002e*/ 	.short	(.L_11115 - .L_11114)
.L_11114:
        /*0030*/ 	.word	0x00000000
        /*0034*/ 	.short	0x0012
        /*0036*/ 	.short	0x0074
        /*0038*/ 	.byte	0x00, 0xf0, 0x11, 0x00


	//----- nvinfo : EIATTR_KPARAM_INFO
	.align		4
.L_11115:
        /*003c*/ 	.byte	0x04, 0x17
        /*003e*/ 	.short	(.L_11117 - .L_11116)
.L_11116:
        /*0040*/ 	.word	0x00000000
        /*0044*/ 	.short	0x0011
        /*0046*/ 	.short	0x0070
        /*0048*/ 	.byte	0x00, 0xf0, 0x11, 0x00


	//----- nvinfo : EIATTR_KPARAM_INFO
	.align		4
.L_11117:
        /*004c*/ 	.byte	0x04, 0x17
        /*004e*/ 	.short	(.L_11119 - .L_11118)
.L_11118:
        /*0050*/ 	.word	0x00000000
        /*0054*/ 	.short	0x0010
        /*0056*/ 	.short	0x006c
        /*0058*/ 	.byte	0x00, 0xf0, 0x11, 0x00


	//----- nvinfo : EIATTR_KPARAM_INFO
	.align		4
.L_11119:
        /*005c*/ 	.byte	0x04, 0x17
        /*005e*/ 	.short	(.L_11121 - .L_11120)
.L_11120:
        /*0060*/ 	.word	0x00000000
        /*0064*/ 	.short	0x000f
        /*0066*/ 	.short	0x0068
        /*0068*/ 	.byte	0x00, 0xf0, 0x11, 0x00


	//----- nvinfo : EIATTR_KPARAM_INFO
	.align		4
.L_11121:
        /*006c*/ 	.byte	0x04, 0x17
        /*006e*/ 	.short	(.L_11123 - .L_11122)
.L_11122:
        /*0070*/ 	.word	0x00000000
        /*0074*/ 	.short	0x000e
        /*0076*/ 	.short	0x0060
        /*0078*/ 	.byte	0x00, 0xf0, 0x21, 0x00


	//----- nvinfo : EIATTR_KPARAM_INFO
	.align		4
.L_11123:
        /*007c*/ 	.byte	0x04, 0x17
        /*007e*/ 	.short	(.L_11125 - .L_11124)
.L_11124:
        /*0080*/ 	.word	0x00000000
        /*0084*/ 	.short	0x000d
        /*0086*/ 	.short	0x0058
        /*0088*/ 	.byte	0x00, 0xf0, 0x21, 0x00


	//----- nvinfo : EIATTR_KPARAM_INFO
	.align		4
.L_11125:
        /*008c*/ 	.byte	0x04, 0x17
        /*008e*/ 	.short	(.L_11127 - .L_11126)
.L_11126:
        /*0090*/ 	.word	0x00000000
        /*0094*/ 	.short	0x000c
        /*0096*/ 	.short	0x0050
        /*0098*/ 	.byte	0x00, 0xf0, 0x11, 0x00


	//----- nvinfo : EIATTR_KPARAM_INFO
	.align		4
.L_11127:
        /*009c*/ 	.byte	0x04, 0x17
        /*009e*/ 	.short	(.L_11129 - .L_11128)
.L_11128:
        /*00a0*/ 	.word	0x00000000
        /*00a4*/ 	.short	0x000b
        /*00a6*/ 	.short	0x004c
        /*00a8*/ 	.byte	0x00, 0xf0, 0x11, 0x00


	//----- nvinfo : EIATTR_KPARAM_INFO
	.align		4
.L_11129:
        /*00ac*/ 	.byte	0x04, 0x17
        /*00ae*/ 	.short	(.L_11131 - .L_11130)
.L_11130:
        /*00b0*/ 	.word	0x00000000
        /*00b4*/ 	.short	0x000a
        /*00b6*/ 	.short	0x0048
        /*00b8*/ 	.byte	0x00, 0xf0, 0x11, 0x00


	//----- nvinfo : EIATTR_KPARAM_INFO
	.align		4
.L_11131:
        /*00bc*/ 	.byte	0x04, 0x17
        /*00be*/ 	.short	(.L_11133 - .L_11132)
.L_11132:
        /*00c0*/ 	.word	0x00000000
        /*00c4*/ 	.short	0x0009
        /*00c6*/ 	.short	0x0040
        /*00c8*/ 	.byte	0x00, 0xf0, 0x21, 0x00


	//----- nvinfo : EIATTR_KPARAM_INFO
	.align		4
.L_11133:
        /*00cc*/ 	.byte	0x04, 0x17
        /*00ce*/ 	.short	(.L_11135 - .L_11134)
.L_11134:
        /*00d0*/ 	.word	0x00000000
        /*00d4*/ 	.short	0x0008
        /*00d6*/ 	.short	0x0038
        /*00d8*/ 	.byte	0x00, 0xf0, 0x11, 0x00


	//----- nvinfo : EIATTR_KPARAM_INFO
	.align		4
.L_11135:
        /*00dc*/ 	.byte	0x04, 0x17
        /*00de*/ 	.short	(.L_11137 - .L_11136)
.L_11136:
        /*00e0*/ 	.word	0x00000000
        /*00e4*/ 	.short	0x0007
        /*00e6*/ 	.short	0x0030
        /*00e8*/ 	.byte	0x00, 0xf0, 0x21, 0x00


	//----- nvinfo : EIATTR_KPARAM_INFO
	.align		4
.L_11137:
        /*00ec*/ 	.byte	0x04, 0x17
        /*00ee*/ 	.short	(.L_11139 - .L_11138)
.L_11138:
        /*00f0*/ 	.word	0x00000000
        /*00f4*/ 	.short	0x0006
        /*00f6*/ 	.short	0x0028
        /*00f8*/ 	.byte	0x00, 0xf0, 0x21, 0x00


	//----- nvinfo : EIATTR_KPARAM_INFO
	.align		4
.L_11139:
        /*00fc*/ 	.byte	0x04, 0x17
        /*00fe*/ 	.short	(.L_11141 - .L_11140)
.L_11140:
        /*0100*/ 	.word	0x00000000
        /*0104*/ 	.short	0x0005
        /*0106*/ 	.short	0x0024
        /*0108*/ 	.byte	0x00, 0xf0, 0x11, 0x00


	//----- nvinfo : EIATTR_KPARAM_INFO
	.align		4
.L_11141:
        /*010c*/ 	.byte	0x04, 0x17
        /*010e*/ 	.short	(.L_11143 - .L_11142)
.L_11142:
        /*0110*/ 	.word	0x00000000
        /*0114*/ 	.short	0x0004
        /*0116*/ 	.short	0x0020
        /*0118*/ 	.byte	0x00, 0xf0, 0x11, 0x00


	//----- nvinfo : EIATTR_KPARAM_INFO
	.align		4
.L_11143:
        /*011c*/ 	.byte	0x04, 0x17
        /*011e*/ 	.short	(.L_11145 - .L_11144)
.L_11144:
        /*0120*/ 	.word	0x00000000
        /*0124*/ 	.short	0x0003
        /*0126*/ 	.short	0x0018
        /*0128*/ 	.byte	0x00, 0xf0, 0x21, 0x00


	//----- nvinfo : EIATTR_KPARAM_INFO
	.align		4
.L_11145:
        /*012c*/ 	.byte	0x04, 0x17
        /*012e*/ 	.short	(.L_11147 - .L_11146)
.L_11146:
        /*0130*/ 	.word	0x00000000
        /*0134*/ 	.short	0x0002
        /*0136*/ 	.short	0x0010
        /*0138*/ 	.byte	0x00, 0xf0, 0x21, 0x00


	//----- nvinfo : EIATTR_KPARAM_INFO
	.align		4
.L_11147:
        /*013c*/ 	.byte	0x04, 0x17
        /*013e*/ 	.short	(.L_11149 - .L_11148)
.L_11148:
        /*0140*/ 	.word	0x00000000
        /*0144*/ 	.short	0x0001
        /*0146*/ 	.short	0x0008
        /*0148*/ 	.byte	0x00, 0xf0, 0x21, 0x00


	//----- nvinfo : EIATTR_KPARAM_INFO
	.align		4
.L_11149:
        /*014c*/ 	.byte	0x04, 0x17
        /*014e*/ 	.short	(.L_11151 - .L_11150)
.L_11150:
        /*0150*/ 	.word	0x00000000
        /*0154*/ 	.short	0x0000
        /*0156*/ 	.short	0x0000
        /*0158*/ 	.byte	0x00, 0xf0, 0x21, 0x00


	//----- nvinfo : EIATTR_MAXREG_COUNT
	.align		4
.L_11151:
        /*015c*/ 	.byte	0x03, 0x1b
        /*015e*/ 	.short	0x00ff


	//----- nvinfo : EIATTR_NUM_BARRIERS
	.align		4
        /*0160*/ 	.byte	0x02, 0x4c
        /*0162*/ 	.byte	0x01
	.zero		1


	//----- nvinfo : EIATTR_EXTERNS
	.align		4
        /*0164*/ 	.byte	0x04, 0x0f
        /*0166*/ 	.short	(.L_11153 - .L_11152)


	//   ....[0]....
	.align		4
.L_11152:
        /*0168*/ 	.word	index@(__assertfail)


	//----- nvinfo : EIATTR_MERCURY_ISA_VERSION
	.align		4
.L_11153:
        /*016c*/ 	.byte	0x03, 0x5f
        /*016e*/ 	.short	0x0000


	//----- nvinfo : EIATTR_COOP_GROUP_MASK_REGIDS
	.align		4
        /*0170*/ 	.byte	0x04, 0x29
        /*0172*/ 	.short	(.L_11155 - .L_11154)


	//   ....[0]....
.L_11154:
        /*0174*/ 	.word	0xffffffff


	//   ....[1]....
        /*0178*/ 	.word	0xffffffff


	//   ....[2]....
        /*017c*/ 	.word	0xffffffff


	//   ....[3]....
        /*0180*/ 	.word	0xffffffff


	//   ....[4]....
        /*0184*/ 	.word	0xffffffff


	//   ....[5]....
        /*0188*/ 	.word	0xffffffff


	//   ....[6]....
        /*018c*/ 	.word	0xffffffff


	//   ....[7]....
        /*0190*/ 	.word	0xffffffff


	//   ....[8]....
        /*0194*/ 	.word	0xffffffff


	//   ....[9]....
        /*0198*/ 	.word	0xffffffff


	//   ....[10]....
        /*019c*/ 	.word	0xffffffff


	//   ....[11]....
        /*01a0*/ 	.word	0xffffffff


	//   ....[12]....
        /*01a4*/ 	.word	0xffffffff


	//   ....[13]....
        /*01a8*/ 	.word	0xffffffff


	//   ....[14]....
        /*01ac*/ 	.word	0xffffffff


	//   ....[15]....
        /*01b0*/ 	.word	0xffffffff


	//   ....[16]....
        /*01b4*/ 	.word	0xffffffff


	//   ....[17]....
        /*01b8*/ 	.word	0xffffffff


	//----- nvinfo : EIATTR_COOP_GROUP_INSTR_OFFSETS
	.align		4
.L_11155:
        /*01bc*/ 	.byte	0x04, 0x28
        /*01be*/ 	.short	(.L_11157 - .L_11156)


	//   ....[0]....
.L_11156:
        /*01c0*/ 	.word	0x000001a0


	//   ....[1]....
        /*01c4*/ 	.word	0x000001c0


	//   ....[2]....
        /*01c8*/ 	.word	0x000001e0


	//   ....[3]....
        /*01cc*/ 	.word	0x00000290


	//   ....[4]....
        /*01d0*/ 	.word	0x000002b0


	//   ....[5]....
        /*01d4*/ 	.word	0x000002d0


	//   ....[6]....
        /*01d8*/ 	.word	0x00001090


	//   ....[7]....
        /*01dc*/ 	.word	0x00001100


	//   ....[8]....
        /*01e0*/ 	.word	0x00001120


	//   ....[9]....
        /*01e4*/ 	.word	0x00001140


	//   ....[10]....
        /*01e8*/ 	.word	0x00001160


	//   ....[11]....
        /*01ec*/ 	.word	0x000011b0


	//   ....[12]....
        /*01f0*/ 	.word	0x000011d0


	//   ....[13]....
        /*01f4*/ 	.word	0x000011f0


	//   ....[14]....
        /*01f8*/ 	.word	0x000029f0


	//   ....[15]....
        /*01fc*/ 	.word	0x00002a60


	//   ....[16]....
        /*0200*/ 	.word	0x00002ac0


	//   ....[17]....
        /*0204*/ 	.word	0x00002b20


	//----- nvinfo : EIATTR_SYSCALL_OFFSETS
	.align		4
.L_11157:
        /*0208*/ 	.byte	0x04, 0x46
        /*020a*/ 	.short	(.L_11159 - .L_11158)


	//   ....[0]....
.L_11158:
        /*020c*/ 	.word	0x00002980


	//----- nvinfo : EIATTR_EXIT_INSTR_OFFSETS
	.align		4
.L_11159:
        /*0210*/ 	.byte	0x04, 0x1c
        /*0212*/ 	.short	(.L_11161 - .L_11160)


	//   ....[0]....
.L_11160:
        /*0214*/ 	.word	0x00002230


	//   ....[1]....
        /*0218*/ 	.word	0x00002240


	//   ....[2]....
        /*021c*/ 	.word	0x00002850


	//   ....[3]....
        /*0220*/ 	.word	0x00002990


	//----- nvinfo : EIATTR_CTAIDZ_USED
	.align		4
.L_11161:
        /*0224*/ 	.byte	0x01, 0x04
	.zero		2


	//----- nvinfo : EIATTR_CRS_STACK_SIZE
	.align		4
        /*0228*/ 	.byte	0x04, 0x1e
        /*022a*/ 	.short	(.L_11163 - .L_11162)
.L_11162:
        /*022c*/ 	.word	0x00000000
.L_11163:


//--------------------- .nv.info._ZN4vllm25paged_attention_v1_kernelIfhLi96ELi16ELi128ELNS_18Fp8KVCacheDataTypeE2ELb0EEEvPT_PKS2_PKT0_S8_ifPKiSA_iPKfiiiSC_SC_iiiii --------------------------
	.section	.nv.info._ZN4vllm25paged_attention_v1_kernelIfhLi96ELi16ELi128ELNS_18Fp8KVCacheDataTypeE2ELb0EEEvPT_PKS2_PKT0_S8_ifPKiSA_iPKfiiiSC_SC_iiiii,"",@"SHT_CUDA_INFO"
	.sectionflags	@""
	.align	4


	//----- nvinfo : EIATTR_CUDA_API_VERSION
	.align		4
        /*0000*/ 	.byte	0x04, 0x37
        /*0002*/ 	.short	(.L_11165 - .L_11164)
.L_11164:
        /*0004*/ 	.word	0x00000082


	//----- nvinfo : EIATTR_SW2861232_WAR
	.align		4
.L_11165:
        /*0008*/ 	.byte	0x01, 0x35
	.zero		2


	//----- nvinfo : EIATTR_PARAM_CBANK
	.align		4
        /*000c*/ 	.byte	0x04, 0x0a
        /*000e*/ 	.short	(.L_11167 - .L_11166)
	.align		4
.L_11166:
        /*0010*/ 	.word	index@(.nv.constant0._ZN4vllm25paged_attention_v1_kernelIfhLi96ELi16ELi128ELNS_18Fp8KVCacheDataTypeE2ELb0EEEvPT_PKS2_PKT0_S8_ifPKiSA_iPKfiiiSC_SC_iiiii)
        /*0014*/ 	.short	0x0160
        /*0016*/ 	.short	0x007c


	//----- nvinfo : EIATTR_CBANK_PARAM_SIZE
	.align		4
.L_11167:
        /*0018*/ 	.byte	0x03, 0x19
        /*001a*/ 	.short	0x007c


	//----- nvinfo : EIATTR_KPARAM_INFO
	.align		4
        /*001c*/ 	.byte	0x04, 0x17
        /*001e*/ 	.short	(.L_11169 - .L_11168)
.L_11168:
        /*0020*/ 	.word	0x00000000
        /*0024*/ 	.short	0x0013
        /*0026*/ 	.short	0x0078
        /*0028*/ 	.byte	0x00, 0xf0, 0x11, 0x00


	//----- nvinfo : EIATTR_KPARAM_INFO
	.align		4
.L_11169:
        /*002c*/ 	.byte	0x04, 0x17
        /*002e*/ 	.short	(.L_11171 - .L_11170)
.L_11170:
        /*0030*/ 	.word	0x00000000
        /*0034*/ 	.short	0x0012
        /*0036*/ 	.short	0x0074
        /*0038*/ 	.byte	0x00, 0xf0, 0x11, 0x00


	//----- nvinfo : EIATTR_KPARAM_INFO
	.align		4
.L_11171:
        /*003c*/ 	.byte	0x04, 0x17
        /*003e*/ 	.short	(.L_11173 - .L_11172)
.L_11172:
        /*0040*/ 	.word	0x00000000
        /*0044*/ 	.short	0x0011
        /*0046*/ 	.short	0x0070
        /*0048*/ 	.byte	0x00, 0xf0, 0x11, 0x00


	//----- nvinfo : EIATTR_KPARAM_INFO
	.align		4
.L_11173:
        /*004c*/ 	.byte	0x04, 0x17
        /*004e*/ 	.short	(.L_11175 - .L_11174)
.L_11174:
        /*0050*/ 	.word	0x00000000
        /*0054*/ 	.short	0x0010
        /*0056*/ 	.short	0x006c
        /*0058*/ 	.byte	0x00, 0xf0, 0x11, 0x00


	//----- nvinfo : EIATTR_KPARAM_INFO
	.align		4
.L_11175:
        /*005c*/ 	.byte	0x04, 0x17
        /*005e*/ 	.short	(.L_11177 - .L_11176)
.L_11176:
        /*0060*/ 	.word	0x00000000
        /*0064*/ 	.short	0x000f
        /*0066*/ 	.short	0x0068
        /*0068*/ 	.byte	0x00, 0xf0, 0x11, 0x00


	//----- nvinfo : EIATTR_KPARAM_INFO
	.align		4
.L_11177:
        /*006c*/ 	.byte	0x04, 0x17
        /*006e*/ 	.short	(.L_11179 - .L_11178)
.L_11178:
        /*0070*/ 	.word	0x00000000
        /*0074*/ 	.short	0x000e
        /*0076*/ 	.short	0x0060
        /*0078*/ 	.byte	0x00, 0xf0, 0x21, 0x00


	//----- nvinfo : EIATTR_KPARAM_INFO
	.align		4
.L_11179:
        /*007c*/ 	.byte	0x04, 0x17
        /*007e*/ 	.short	(.L_11181 - .L_11180)
.L_11180:
        /*0080*/ 	.word	0x00000000
        /*0084*/ 	.short	0x000d
        /*0086*/ 	.short	0x0058
        /*0088*/ 	.byte	0x00, 0xf0, 0x21, 0x00


	//----- nvinfo : EIATTR_KPARAM_INFO
	.align		4
.L_11181:
        /*008c*/ 	.byte	0x04, 0x17
        /*008e*/ 	.short	(.L_11183 - .L_11182)
.L_11182:
        /*0090*/ 	.word	0x00000000
        /*0094*/ 	.short	0x000c
        /*0096*/ 	.short	0x0050
        /*0098*/ 	.byte	0x00, 0xf0, 0x11, 0x00


	//----- nvinfo : EIATTR_KPARAM_INFO
	.align		4
.L_11183:
        /*009c*/ 	.byte	0x04, 0x17
        /*009e*/ 	.short	(.L_11185 - .L_11184)
.L_11184:
        /*00a0*/ 	.word	0x00000000
        /*00a4*/ 	.short	0x000b
        /*00a6*/ 	.short	0x004c
        /*00a8*/ 	.byte	0x00, 0xf0, 0x11, 0x00


	//----- nvinfo : EIATTR_KPARAM_INFO
	.align		4
.L_11185:
        /*00ac*/ 	.byte	0x04, 0x17
        /*00ae*/ 	.short	(.L_11187 - .L_11186)
.L_11186:
        /*00b0*/ 	.word	0x00000000
        /*00b4*/ 	.short	0x000a
        /*00b6*/ 	.short	0x0048
        /*00b8*/ 	.byte	0x00, 0xf0, 0x11, 0x00


	//----- nvinfo : EIATTR_KPARAM_INFO
	.align		4
.L_11187:
        /*00bc*/ 	.byte	0x04, 0x17
        /*00be*/ 	.short	(.L_11189 - .L_11188)
.L_11188:
        /*00c0*/ 	.word	0x00000000
        /*00c4*/ 	.short	0x0009
        /*00c6*/ 	.short	0x0040
        /*00c8*/ 	.byte	0x00, 0xf0, 0x21, 0x00


	//----- nvinfo : EIATTR_KPARAM_INFO
	.align		4
.L_11189:
        /*00cc*/ 	.byte	0x04, 0x17
        /*00ce*/ 	.short	(.L_11191 - .L_11190)
.L_11190:
        /*00d0*/ 	.word	0x00000000
        /*00d4*/ 	.short	0x0008
        /*00d6*/ 	.short	0x0038
        /*00d8*/ 	.byte	0x00, 0xf0, 0x11, 0x00


	//----- nvinfo : EIATTR_KPARAM_INFO
	.align		4
.L_11191:
        /*00dc*/ 	.byte	0x04, 0x17
        /*00de*/ 	.short	(.L_11193 - .L_11192)
.L_11192:
        /*00e0*/ 	.word	0x00000000
        /*00e4*/ 	.short	0x0007
        /*00e6*/ 	.short	0x0030
        /*00e8*/ 	.byte	0x00, 0xf0, 0x21, 0x00


	//----- nvinfo : EIATTR_KPARAM_INFO
	.align		4
.L_11193:
        /*00ec*/ 	.byte	0x04, 0x17
        /*00ee*/ 	.short	(.L_11195 - .L_11194)
.L_11194:
        /*00f0*/ 	.word	0x00000000
        /*00f4*/ 	.short	0x0006
        /*00f6*/ 	.short	0x0028
        /*00f8*/ 	.byte	0x00, 0xf0, 0x21, 0x00


	//----- nvinfo : EIATTR_KPARAM_INFO
	.align		4
.L_11195:
        /*00fc*/ 	.byte	0x04, 0x17
        /*00fe*/ 	.short	(.L_11197 - .L_11196)
.L_11196:
        /*0100*/ 	.word	0x00000000
        /*0104*/ 	.short	0x0005
        /*0106*/ 	.short	0x0024
        /*0108*/ 	.byte	0x00, 0xf0, 0x11, 0x00


	//----- nvinfo : EIATTR_KPARAM_INFO
	.align		4
.L_11197:
        /*010c*/ 	.byte	0x04, 0x17
        /*010e*/ 	.short	(.L_11199 - .L_11198)
.L_11198:
        /*0110*/ 	.word	0x00000000
        /*0114*/ 	.short	0x0004
        /*0116*/ 	.short	0x0020
        /*0118*/ 	.byte	0x00, 0xf0, 0x11, 0x00


	//----- nvinfo : EIATTR_KPARAM_INFO
	.align		4
.L_11199:
        /*011c*/ 	.byte	0x04, 0x17
        /*011e*/ 	.short	(.L_11201 - .L_11200)
.L_11200:
        /*0120*/ 	.word	0x00000000
        /*0124*/ 	.short	0x0003
        /*0126*/ 	.short	0x0018
        /*0128*/ 	.byte	0x00, 0xf0, 0x21, 0x00


	//----- nvinfo : EIATTR_KPARAM_INFO
	.align		4
.L_11201:
        /*012c*/ 	.byte	0x04, 0x17
        /*012e*/ 	.short	(.L_11203 - .L_11202)
.L_11202:
        /*0130*/ 	.word	0x00000000
        /*0134*/ 	.short	0x0002
        /*0136*/ 	.short	0x0010
        /*0138*/ 	.byte	0x00, 0xf0, 0x21, 0x00


	//----- nvinfo : EIATTR_KPARAM_INFO
	.align		4
.L_11203:
        /*013c*/ 	.byte	0x04, 0x17
        /*013e*/ 	.short	(.L_11205 - .L_11204)
.L_11204:
        /*0140*/ 	.word	0x00000000
        /*0144*/ 	.short	0x0001
        /*0146*/ 	.short	0x0008
        /*0148*/ 	.byte	0x00, 0xf0, 0x21, 0x00


	//----- nvinfo : EIATTR_KPARAM_INFO
	.align		4
.L_11205:
        /*014c*/ 	.byte	0x04, 0x17
        /*014e*/ 	.short	(.L_11207 - .L_11206)
.L_11206:
        /*0150*/ 	.word	0x00000000
        /*0154*/ 	.short	0x0000
        /*0156*/ 	.short	0x0000
        /*0158*/ 	.byte	0x00, 0xf0, 0x21, 0x00


	//----- nvinfo : EIATTR_MAXREG_COUNT
	.align		4
.L_11207:
        /*015c*/ 	.byte	0x03, 0x1b
        /*015e*/ 	.short	0x00ff


	//----- nvinfo : EIATTR_NUM_BARRIERS
	.align		4
        /*0160*/ 	.byte	0x02, 0x4c
        /*0162*/ 	.byte	0x01
	.zero		1


	//----- nvinfo : EIATTR_EXTERNS
	.align		4
        /*0164*/ 	.byte	0x04, 0x0f
        /*0166*/ 	.short	(.L_11209 - .L_11208)


	//   ....[0]....
	.align		4
.L_11208:
        /*0168*/ 	.word	index@(__assertfail)


	//----- nvinfo : EIATTR_MERCURY_ISA_VERSION
	.align		4
.L_11209:
        /*016c*/ 	.byte	0x03, 0x5f
        /*016e*/ 	.short	0x0000


	//----- nvinfo : EIATTR_COOP_GROUP_MASK_REGIDS
	.align		4
        /*0170*/ 	.byte	0x04, 0x29
        /*0172*/ 	.short	(.L_11211 - .L_11210)


	//   ....[0]....
.L_11210:
        /*0174*/ 	.word	0xffffffff


	//   ....[1]....
        /*0178*/ 	.word	0xffffffff


	//   ....[2]....
        /*017c*/ 	.word	0xffffffff


	//   ....[3]....
        /*0180*/ 	.word	0xffffffff


	//   ....[4]....
        /*0184*/ 	.word	0xffffffff


	//   ....[5]....
        /*0188*/ 	.word	0xffffffff


	//   ....[6]....
        /*018c*/ 	.word	0xffffffff


	//   ....[7]....
        /*0190*/ 	.word	0xffffffff


	//   ....[8]....
        /*0194*/ 	.word	0xffffffff


	//   ....[9]....
        /*0198*/ 	.word	0xffffffff


	//   ....[10]....
        /*019c*/ 	.word	0xffffffff


	//   ....[11]....
        /*01a0*/ 	.word	0xffffffff


	//   ....[12]....
        /*01a4*/ 	.word	0xffffffff


	//   ....[13]....
        /*01a8*/ 	.word	0xffffffff


	//   ....[14]....
        /*01ac*/ 	.word	0xffffffff


	//   ....[15]....
        /*01b0*/ 	.word	0xffffffff


	//   ....[16]....
        /*01b4*/ 	.word	0xffffffff


	//   ....[17]....
        /*01b8*/ 	.word	0xffffffff


	//----- nvinfo : EIATTR_COOP_GROUP_INSTR_OFFSETS
	.align		4
.L_11211:
        /*01bc*/ 	.byte	0x04, 0x28
        /*01be*/ 	.short	(.L_11213 - .L_11212)


	//   ....[0]....
.L_11212:
        /*01c0*/ 	.word	0x000001a0


	//   ....[1]....
        /*01c4*/ 	.word	0x000001c0


	//   ....[2]....
        /*01c8*/ 	.word	0x000001e0


	//   ....[3]....
        /*01cc*/ 	.word	0x00000290


	//   ....[4]....
        /*01d0*/ 	.word	0x000002b0


	//   ....[5]....
        /*01d4*/ 	.word	0x000002d0


	//   ....[6]....
        /*01d8*/ 	.word	0x00001090


	//   ....[7]....
        /*01dc*/ 	.word	0x00001100


	//   ....[8]....
        /*01e0*/ 	.word	0x00001120


	//   ....[9]....
        /*01e4*/ 	.word	0x00001140


	//   ....[10]....
        /*01e8*/ 	.word	0x00001160


	//   ....[11]....
        /*01ec*/ 	.word	0x000011b0


	//   ....[12]....
        /*01f0*/ 	.word	0x000011d0


	//   ....[13]....
        /*01f4*/ 	.word	0x000011f0


	//   ....[14]....
        /*01f8*/ 	.word	0x00002850


	//   ....[15]....
        /*01fc*/ 	.word	0x000028c0


	//   ....[16]....
        /*0200*/ 	.word	0x00002920


	//   ....[17]....
        /*0204*/ 	.word	0x00002980


	//----- nvinfo : EIATTR_SYSCALL_OFFSETS
	.align		4
.L_11213:
        /*0208*/ 	.byte	0x04, 0x46
        /*020a*/ 	.short	(.L_11215 - .L_11214)


	//   ....[0]....
.L_11214:
        /*020c*/ 	.word	0x000027e0


	//----- nvinfo : EIATTR_EXIT_INSTR_OFFSETS
	.align		4
.L_11215:
        /*0210*/ 	.byte	0x04, 0x1c
        /*0212*/ 	.short	(.L_11217 - .L_11216)


	//   ....[0]....
.L_11216:
        /*0214*/ 	.word	0x00002150


	//   ....[1]....
        /*0218*/ 	.word	0x00002160


	//   ....[2]....
        /*021c*/ 	.word	0x000026b0


	//   ....[3]....
        /*0220*/ 	.word	0x000027f0


	//----- nvinfo : EIATTR_CTAIDZ_USED
	.align		4
.L_11217:
        /*0224*/ 	.byte	0x01, 0x04
	.zero		2


	//----- nvinfo : EIATTR_CRS_STACK_SIZE
	.align		4
        /*0228*/ 	.byte	0x04, 0x1e
        /*022a*/ 	.short	(.L_11219 - .L_11218)
.L_11218:
        /*022c*/ 	.word	0x00000000
.L_11219:


//--------------------- .nv.info._ZN4vllm25paged_attention_v1_kernelIfhLi80ELi16ELi128ELNS_18Fp8KVCacheDataTypeE2ELb0EEEvPT_PKS2_PKT0_S8_ifPKiSA_iPKfiiiSC_SC_iiiii --------------------------
	.section	.nv.info._ZN4vllm25paged_attention_v1_kernelIfhLi80ELi16ELi128ELNS_18Fp8KVCacheDataTypeE2ELb0EEEvPT_PKS2_PKT0_S8_ifPKiSA_iPKfiiiSC_SC_iiiii,"",@"SHT_CUDA_INFO"
	.sectionflags	@""
	.align	4


	//----- nvinfo : EIATTR_CUDA_API_VERSION
	.align		4
        /*0000*/ 	.byte	0x04, 0x37
        /*0002*/ 	.short	(.L_11221 - .L_11220)
.L_11220:
        /*0004*/ 	.word	0x00000082


	//----- nvinfo : EIATTR_SW2861232_WAR
	.align		4
.L_11221:
        /*0008*/ 	.byte	0x01, 0x35
	.zero		2


	//----- nvinfo : EIATTR_PARAM_CBANK
	.align		4
        /*000c*/ 	.byte	0x04, 0x0a
        /*000e*/ 	.short	(.L_11223 - .L_11222)
	.align		4
.L_11222:
        /*0010*/ 	.word	index@(.nv.constant0._ZN4vllm25paged_attention_v1_kernelIfhLi80ELi16ELi128ELNS_18Fp8KVCacheDataTypeE2ELb0EEEvPT_PKS2_PKT0_S8_ifPKiSA_iPKfiiiSC_SC_iiiii)
        /*0014*/ 	.short	0x0160
        /*0016*/ 	.short	0x007c


	//----- nvinfo : EIATTR_CBANK_PARAM_SIZE
	.align		4
.L_11223:
        /*0018*/ 	.byte	0x03, 0x19
        /*001a*/ 	.short	0x007c


	//----- nvinfo : EIATTR_KPARAM_INFO
	.align		4
        /*001c*/ 	.byte	0x04, 0x17
        /*001e*/ 	.short	(.L_11225 - .L_11224)
.L_11224:
        /*0020*/ 	.word	0x00000000
        /*0024*/ 	.short	0x0013
        /*0026*/ 	.short	0x0078
        /*0028*/ 	.byte	0x00, 0xf0, 0x11, 0x00


	//----- nvinfo : EIATTR_KPARAM_INFO
	.align		4
.L_11225:
        /*002c*/ 	.byte	0x04, 0x17
        /*002e*/ 	.short	(.L_11227 - .L_11226)
.L_11226:
        /*0030*/ 	.word	0x00000000
        /*0034*/ 	.short	0x0012
        /*0036*/ 	.short	0x0074
        /*0038*/ 	.byte	0x00, 0xf0, 0x11, 0x00


	//----- nvinfo : EIATTR_KPARAM_INFO
	.align		4
.L_11227:
        /*003c*/ 	.byte	0x04, 0x17
        /*003e*/ 	.short	(.L_11229 - .L_11228)
.L_11228:
        /*0040*/ 	.word	0x00000000
        /*0044*/ 	.short	0x0011
        /*0046*/ 	.short	0x0070
        /*0048*/ 	.byte	0x00, 0xf0, 0x11, 0x00


	//----- nvinfo : EIATTR_KPARAM_INFO
	.align		4
.L_11229:
        /*004c*/ 	.byte	0x04, 0x17
        /*004e*/ 	.short	(.L_11231 - .L_11230)
.L_11230:
        /*0050*/ 	.word	0x00000000
        /*0054*/ 	.short	0x0010
        /*0056*/ 	.short	0x006c
        /*0058*/ 	.byte	0x00, 0xf0, 0x11, 0x00


	//----- nvinfo : EIATTR_KPARAM_INFO
	.align		4
.L_11231:
        /*005c*/ 	.byte	0x04, 0x17
        /*005e*/ 	.short	(.L_11233 - .L_11232)
.L_11232:
        /*0060*/ 	.word	0x00000000
        /*0064*/ 	.short	0x000f
        /*0066*/ 	.short	0x0068
        /*0068*/ 	.byte	0x00, 0xf0, 0x11, 0x00


	//----- nvinfo : EIATTR_KPARAM_INFO
	.align		4
.L_11233:
        /*006c*/ 	.byte	0x04, 0x17
        /*006e*/ 	.short	(.L_11235 - .L_11234)
.L_11234:
        /*0070*/ 	.word	0x00000000
        /*0074*/ 	.short	0x000e
        /*0076*/ 	.short	0x0060
        /*0078*/ 	.byte	0x00, 0xf0, 0x21, 0x00


	//----- nvinfo : EIATTR_KPARAM_INFO
	.align		4
.L_11235:
        /*007c*/ 	.byte	0x04, 0x17
        /*007e*/ 	.short	(.L_11237 - .L_11236)
.L_11236:
        /*0080*/ 	.word	0x00000000
        /*0084*/ 	.short	0x000d
        /*0086*/ 	.short	0x0058
        /*0088*/ 	.byte	0x00, 0xf0, 0x21, 0x00


	//----- nvinfo : EIATTR_KPARAM_INFO
	.align		4
.L_11237:
        /*008c*/ 	.byte	0x04, 0x17
        /*008e*/ 	.short	(.L_11239 - .L_11238)
.L_11238:
        /*0090*/ 	.word	0x00000000
        /*0094*/ 	.short	0x000c
        /*0096*/ 	.short	0x0050
        /*0098*/ 	.byte	0x00, 0xf0, 0x11, 0x00


	//----- nvinfo : EIATTR_KPARAM_INFO
	.align		4
.L_11239:
        /*009c*/ 	.byte	0x04, 0x17
        /*009e*/ 	.short	(.L_11241 - .L_11240)
.L_11240:
        /*00a0*/ 	.word	0x00000000
        /*00a4*/ 	.short	0x000b
        /*00a6*/ 	.short	0x004c
        /*00a8*/ 	.byte	0x00, 0xf0, 0x11, 0x00


	//----- nvinfo : EIATTR_KPARAM_INFO
	.align		4
.L_11241:
        /*00ac*/ 	.byte	0x04, 0x17
        /*00ae*/ 	.short	(.L_11243 - .L_11242)
.L_11242:
        /*00b0*/ 	.word	0x00000000
        /*00b4*/ 	.short	0x000a
        /*00b6*/ 	.short	0x0048
        /*00b8*/ 	.byte	0x00, 0xf0, 0x11, 0x00


	//----- nvinfo : EIATTR_KPARAM_INFO
	.align		4
.L_11243:
        /*00bc*/ 	.byte	0x04, 0x17
        /*00be*/ 	.short	(.L_11245 - .L_11244)
.L_11244:
        /*00c0*/ 	.word	0x00000000
        /*00c4*/ 	.short	0x0009
        /*00c6*/ 	.short	0x0040
        /*00c8*/ 	.byte	0x00, 0xf0, 0x21, 0x00


	//----- nvinfo : EIATTR_KPARAM_INFO
	.align		4
.L_11245:
        /*00cc*/ 	.byte	0x04, 0x17
        /*00ce*/ 	.short	(.L_11247 - .L_11246)
.L_11246:
        /*00d0*/ 	.word	0x00000000
        /*00d4*/ 	.short	0x0008
        /*00d6*/ 	.short	0x0038
        /*00d8*/ 	.byte	0x00, 0xf0, 0x11, 0x00


	//----- nvinfo : EIATTR_KPARAM_INFO
	.align		4
.L_11247:
        /*00dc*/ 	.byte	0x04, 0x17
        /*00de*/ 	.short	(.L_11249 - .L_11248)
.L_11248:
        /*00e0*/ 	.word	0x00000000
        /*00e4*/ 	.short	0x0007
        /*00e6*/ 	.short	0x0030
        /*00e8*/ 	.byte	0x00, 0xf0, 0x21, 0x00


	//----- nvinfo : EIATTR_KPARAM_INFO
	.align		4
.L_11249:
        /*00ec*/ 	.byte	0x04, 0x17
        /*00ee*/ 	.short	(.L_11251 - .L_11250)
.L_11250:
        /*00f0*/ 	.word	0x00000000
        /*00f4*/ 	.short	0x0006
        /*00f6*/ 	.short	0x0028
        /*00f8*/ 	.byte	0x00, 0xf0, 0x21, 0x00


	//----- nvinfo : EIATTR_KPARAM_INFO
	.align		4
.L_11251:
        /*00fc*/ 	.byte	0x04, 0x17
        /*00fe*/ 	.short	(.L_11253 - .L_11252)
.L_11252:
        /*0100*/ 	.word	0x00000000
        /*0104*/ 	.short	0x0005
        /*0106*/ 	.short	0x0024
        /*0108*/ 	.byte	0x00, 0xf0, 0x11, 0x00


	//----- nvinfo : EIATTR_KPARAM_INFO
	.align		4
.L_11253:
        /*010c*/ 	.byte	0x04, 0x17
        /*010e*/ 	.short	(.L_11255 - .L_11254)
.L_11254:
        /*0110*/ 	.word	0x00000000
        /*0114*/ 	.short	0x0004
        /*0116*/ 	.short	0x0020
        /*0118*/ 	.byte	0x00, 0xf0, 0x11, 0x00


	//----- nvinfo : EIATTR_KPARAM_INFO
	.align		4
.L_11255:
        /*011c*/ 	.byte	0x04, 0x17
        /*011e*/ 	.short	(.L_11257 - .L_11256)
.L_11256:
        /*0120*/ 	.word	0x00000000
        /*0124*/ 	.short	0x0003
        /*0126*/ 	.short	0x0018
        /*0128*/ 	.byte	0x00, 0xf0, 0x21, 0x00


	//----- nvinfo : EIATTR_KPARAM_INFO
	.align		4
.L_11257:
        /*012c*/ 	.byte	0x04, 0x17
        /*012e*/ 	.short	(.L_11259 - .L_11258)
.L_11258:
        /*0130*/ 	.word	0x00000000
        /*0134*/ 	.short	0x0002
        /*0136*/ 	.short	0x0010
        /*0138*/ 	.byte	0x00, 0xf0, 0x21, 0x00


	//----- nvinfo : EIATTR_KPARAM_INFO
	.align		4
.L_11259:
        /*013c*/ 	.byte	0x04, 0x17
        /*013e*/ 	.short	(.L_11261 - .L_11260)
.L_11260:
        /*0140*/ 	.word	0x00000000
        /*0144*/ 	.short	0x0001
        /*0146*/ 	.short	0x0008
        /*0148*/ 	.byte	0x00, 0xf0, 0x21, 0x00


	//----- nvinfo : EIATTR_KPARAM_INFO
	.align		4
.L_11261:
        /*014c*/ 	.byte	0x04, 0x17
        /*014e*/ 	.short	(.L_11263 - .L_11262)
.L_11262:
        /*0150*/ 	.word	0x00000000
        /*0154*/ 	.short	0x0000
        /*0156*/ 	.short	0x0000
        /*0158*/ 	.byte	0x00, 0xf0, 0x21, 0x00


	//----- nvinfo : EIATTR_MAXREG_COUNT
	.align		4
.L_11263:
        /*015c*/ 	.byte	0x03, 0x1b
        /*015e*/ 	.short	0x00ff


	//----- nvinfo : EIATTR_NUM_BARRIERS
	.align		4
        /*0160*/ 	.byte	0x02, 0x4c
        /*0162*/ 	.byte	0x01
	.zero		1


	//----- nvinfo : EIATTR_EXTERNS
	.align		4
        /*0164*/ 	.byte	0x04, 0x0f
        /*0166*/ 	.short	(.L_11265 - .L_11264)


	//   ....[0]....
	.align		4
.L_11264:
        /*0168*/ 	.word	index@(__assertfail)


	//----- nvinfo : EIATTR_MERCURY_ISA_VERSION
	.align		4
.L_11265:
        /*016c*/ 	.byte	0x03, 0x5f
        /*016e*/ 	.short	0x0000


	//----- nvinfo : EIATTR_COOP_GROUP_MASK_REGIDS
	.align		4
        /*0170*/ 	.byte	0x04, 0x29
        /*0172*/ 	.short	(.L_11267 - .L_11266)


	//   ....[0]....
.L_11266:
        /*0174*/ 	.word	0xffffffff


	//   ....[1]....
        /*0178*/ 	.word	0xffffffff


	//   ....[2]....
        /*017c*/ 	.word	0xffffffff


	//   ....[3]....
        /*0180*/ 	.word	0xffffffff


	//   ....[4]....
        /*0184*/ 	.word	0xffffffff


	//   ....[5]....
        /*0188*/ 	.word	0xffffffff


	//   ....[6]....
        /*018c*/ 	.word	0xffffffff


	//   ....[7]....
        /*0190*/ 	.word	0xffffffff


	//   ....[8]....
        /*0194*/ 	.word	0xffffffff


	//   ....[9]....
        /*0198*/ 	.word	0xffffffff


	//   ....[10]....
        /*019c*/ 	.word	0xffffffff


	//   ....[11]....
        /*01a0*/ 	.word	0xffffffff


	//   ....[12]....
        /*01a4*/ 	.word	0xffffffff


	//   ....[13]....
        /*01a8*/ 	.word	0xffffffff


	//   ....[14]....
        /*01ac*/ 	.word	0xffffffff


	//   ....[15]....
        /*01b0*/ 	.word	0xffffffff


	//   ....[16]....
        /*01b4*/ 	.word	0xffffffff


	//   ....[17]....
        /*01b8*/ 	.word	0xffffffff


	//----- nvinfo : EIATTR_COOP_GROUP_INSTR_OFFSETS
	.align		4
.L_11267:
        /*01bc*/ 	.byte	0x04, 0x28
        /*01be*/ 	.short	(.L_11269 - .L_11268)


	//   ....[0]....
.L_11268:
        /*01c0*/ 	.word	0x000001a0


	//   ....[1]....
        /*01c4*/ 	.word	0x000001c0


	//   ....[2]....
        /*01c8*/ 	.word	0x000001e0


	//   ....[3]....
        /*01cc*/ 	.word	0x00000290


	//   ....[4]....
        /*01d0*/ 	.word	0x000002b0


	//   ....[5]....
        /*01d4*/ 	.word	0x000002d0


	//   ....[6]....
        /*01d8*/ 	.word	0x00001090


	//   ....[7]....
        /*01dc*/ 	.word	0x00001100


	//   ....[8]....
        /*01e0*/ 	.word	0x00001120


	//   ....[9]....
        /*01e4*/ 	.word	0x00001140


	//   ....[10]....
        /*01e8*/ 	.word	0x00001160


	//   ....[11]....
        /*01ec*/ 	.word	0x000011b0


	//   ....[12]....
        /*01f0*/ 	.word	0x000011d0


	//   ....[13]....
        /*01f4*/ 	.word	0x000011f0


	//   ....[14]....
        /*01f8*/ 	.word	0x000026d0


	//   ....[15]....
        /*01fc*/ 	.word	0x00002740


	//   ....[16]....
        /*0200*/ 	.word	0x000027a0


	//   ....[17]....
        /*0204*/ 	.word	0x00002800


	//----- nvinfo : EIATTR_SYSCALL_OFFSETS
	.align		4
.L_11269:
        /*0208*/ 	.byte	0x04, 0x46
        /*020a*/ 	.short	(.L_11271 - .L_11270)


	//   ....[0]....
.L_11270:
        /*020c*/ 	.word	0x00002660


	//----- nvinfo : EIATTR_EXIT_INSTR_OFFSETS
	.align		4
.L_11271:
        /*0210*/ 	.byte	0x04, 0x1c
        /*0212*/ 	.short	(.L_11273 - .L_11272)


	//   ....[0]....
.L_11272:
        /*0214*/ 	.word	0x00002090


	//   ....[1]....
        /*0218*/ 	.word	0x000020a0


	//   ....[2]....
        /*021c*/ 	.word	0x00002530


	//   ....[3]....
        /*0220*/ 	.word	0x00002670


	//----- nvinfo : EIATTR_CTAIDZ_USED
	.align		4
.L_11273:
        /*0224*/ 	.byte	0x01, 0x04
	.zero		2


	//----- nvinfo : EIATTR_CRS_STACK_SIZE
	.align		4
        /*0228*/ 	.byte	0x04, 0x1e
        /*022a*/ 	.short	(.L_11275 - .L_11274)
.L_11274:
        /*022c*/ 	.word	0x00000000
.L_11275:


//--------------------- .nv.info._ZN4vllm25paged_attention_v1_kernelIfhLi64ELi16ELi128ELNS_18Fp8KVCacheDataTypeE2ELb0EEEvPT_PKS2_PKT0_S8_ifPKiSA_iPKfiiiSC_SC_iiiii --------------------------
	.section	.nv.info._ZN4vllm25paged_attention_v1_kernelIfhLi64ELi16ELi128ELNS_18Fp8KVCacheDataTypeE2ELb0EEEvPT_PKS2_PKT0_S8_ifPKiSA_iPKfiiiSC_SC_iiiii,"",@"SHT_CUDA_INFO"
	.sectionflags	@""
	.align	4


	//----- nvinfo : EIATTR_CUDA_API_VERSION
	.align		4
        /*0000*/ 	.byte	0x04, 0x37
        /*0002*/ 	.short	(.L_11277 - .L_11276)
.L_11276:
        /*0004*/ 	.word	0x00000082


	//----- nvinfo : EIATTR_SW2861232_WAR
	.align		4
.L_11277:
        /*0008*/ 	.byte	0x01, 0x35
	.zero		2


	//----- nvinfo : EIATTR_PARAM_CBANK
	.align		4
        /*000c*/ 	.byte	0x04, 0x0a
        /*000e*/ 	.short	(.L_11279 - .L_11278)
	.align		4
.L_11278:
        /*0010*/ 	.word	index@(.nv.constant0._ZN4vllm25paged_attention_v1_kernelIfhLi64ELi16ELi128ELNS_18Fp8KVCacheDataTypeE2ELb0EEEvPT_PKS2_PKT0_S8_ifPKiSA_iPKfiiiSC_SC_iiiii)
        /*0014*/ 	.short	0x0160
        /*0016*/ 	.short	0x007c


	//----- nvinfo : EIATTR_CBANK_PARAM_SIZE
	.align		4
.L_11279:
        /*0018*/ 	.byte	0x03, 0x19
        /*001a*/ 	.short	0x007c


	//----- nvinfo : EIATTR_KPARAM_INFO
	.align		4
        /*001c*/ 	.byte	0x04, 0x17
        /*001e*/ 	.short	(.L_11281 - .L_11280)
.L_11280:
        /*0020*/ 	.word	0x00000000
        /*0024*/ 	.short	0x0013
        /*0026*/ 	.short	0x0078
        /*0028*/ 	.byte	0x00, 0xf0, 0x11, 0x00


	//----- nvinfo : EIATTR_KPARAM_INFO
	.align		4
.L_11281:
        /*002c*/ 	.byte	0x04, 0x17
        /*002e*/ 	.short	(.L_11283 - .L_11282)
.L_11282:
        /*0030*/ 	.word	0x00000000
        /*0034*/ 	.short	0x0012
        /*0036*/ 	.short	0x0074
        /*0038*/ 	.byte	0x00, 0xf0, 0x11, 0x00


	//----- nvinfo : EIATTR_KPARAM_INFO
	.align		4
.L_11283:
        /*003c*/ 	.byte	0x04, 0x17
        /*003e*/ 	.short	(.L_11285 - .L_11284)
.L_11284:
        /*0040*/ 	.word	0x00000000
        /*0044*/ 	.short	0x0011
        /*0046*/ 	.short	0x0070
        /*0048*/ 	.byte	0x00, 0xf0, 0x11, 0x00


	//----- nvinfo : EIATTR_KPARAM_INFO
	.align		4
.L_11285:
        /*004c*/ 	.byte	0x04, 0x17
        /*004e*/ 	.short	(.L_11287 - .L_11286)
.L_11286:
        /*0050*/ 	.word	0x00000000
        /*0054*/ 	.short	0x0010
        /*0056*/ 	.short	0x006c
        /*0058*/ 	.byte	0x00, 0xf0, 0x11, 0x00


	//----- nvinfo : EIATTR_KPARAM_INFO
	.align		4
.L_11287:
        /*005c*/ 	.byte	0x04, 0x17
        /*005e*/ 	.short	(.L_11289 - .L_11288)
.L_11288:
        /*0060*/ 	.word	0x00000000
        /*0064*/ 	.short	0x000f
        /*0066*/ 	.short	0x0068
        /*0068*/ 	.byte	0x00, 0xf0, 0x11, 0x00


	//----- nvinfo : EIATTR_KPARAM_INFO
	.align		4
.L_11289:
        /*006c*/ 	.byte	0x04, 0x17
        /*006e*/ 	.short	(.L_11291 - .L_11290)
.L_11290:
        /*0070*/ 	.word	0x00000000
        /*0074*/ 	.short	0x000e
        /*0076*/ 	.short	0x0060
        /*0078*/ 	.byte	0x00, 0xf0, 0x21, 0x00


	//----- nvinfo : EIATTR_KPARAM_INFO
	.align		4
.L_11291:
        /*007c*/ 	.byte	0x04, 0x17
        /*007e*/ 	.short	(.L_11293 - .L_11292)
.L_11292:
        /*0080*/ 	.word	0x00000000
        /*0084*/ 	.short	0x000d
        /*0086*/ 	.short	0x0058
        /*0088*/ 	.byte	0x00, 0xf0, 0x21, 0x00


	//----- nvinfo : EIATTR_KPARAM_INFO
	.align		4
.L_11293:
        /*008c*/ 	.byte	0x04, 0x17
        /*008e*/ 	.short	(.L_11295 - .L_11294)
.L_11294:
        /*0090*/ 	.word	0x00000000
        /*0094*/ 	.short	0x000c
        /*0096*/ 	.short	0x0050
        /*0098*/ 	.byte	0x00, 0xf0, 0x11, 0x00


	//----- nvinfo : EIATTR_KPARAM_INFO
	.align		4
.L_11295:
        /*009c*/ 	.byte	0x04, 0x17
        /*009e*/ 	.short	(.L_11297 - .L_11296)
.L_11296:
        /*00a0*/ 	.word	0x00000000
        /*00a4*/ 	.short	0x000b
        /*00a6*/ 	.short	0x004c
        /*00a8*/ 	.byte	0x00, 0xf0, 0x11, 0x00


	//----- nvinfo : EIATTR_KPARAM_INFO
	.align		4
.L_11297:
        /*00ac*/ 	.byte	0x04, 0x17
        /*00ae*/ 	.short	(.L_11299 - .L_11298)
.L_11298:
        /*00b0*/ 	.word	0x00000000
        /*00b4*/ 	.short	0x000a
        /*00b6*/ 	.short	0x0048
        /*00b8*/ 	.byte	0x00, 0xf0, 0x11, 0x00


	//----- nvinfo : EIATTR_KPARAM_INFO
	.align		4
.L_11299:
        /*00bc*/ 	.byte	0x04, 0x17
        /*00be*/ 	.short	(.L_11301 - .L_11300)
.L_11300:
        /*00c0*/ 	.word	0x00000000
        /*00c4*/ 	.short	0x0009
        /*00c6*/ 	.short	0x0040
        /*00c8*/ 	.byte	0x00, 0xf0, 0x21, 0x00


	//----- nvinfo : EIATTR_KPARAM_INFO
	.align		4
.L_11301:
        /*00cc*/ 	.byte	0x04, 0x17
        /*00ce*/ 	.short	(.L_11303 - .L_11302)
.L_11302:
        /*00d0*/ 	.word	0x00000000
        /*00d4*/ 	.short	0x0008
        /*00d6*/ 	.short	0x0038
        /*00d8*/ 	.byte	0x00, 0xf0, 0x11, 0x00


	//----- nvinfo : EIATTR_KPARAM_INFO
	.align		4
.L_11303:
        /*00dc*/ 	.byte	0x04, 0x17
        /*00de*/ 	.short	(.L_11305 - .L_11304)
.L_11304:
        /*00e0*/ 	.word	0x00000000
        /*00e4*/ 	.short	0x0007
        /*00e6*/ 	.short	0x0030
        /*00e8*/ 	.byte	0x00, 0xf0, 0x21, 0x00


	//----- nvinfo : EIATTR_KPARAM_INFO
	.align		4
.L_11305:
        /*00ec*/ 	.byte	0x04, 0x17
        /*00ee*/ 	.short	(.L_11307 - .L_11306)
.L_11306:
        /*00f0*/ 	.word	0x00000000
        /*00f4*/ 	.short	0x0006
        /*00f6*/ 	.short	0x0028
        /*00f8*/ 	.byte	0x00, 0xf0, 0x21, 0x00


	//----- nvinfo : EIATTR_KPARAM_INFO
	.align		4
.L_11307:
        /*00fc*/ 	.byte	0x04, 0x17
        /*00fe*/ 	.short	(.L_11309 - .L_11308)
.L_11308:
        /*0100*/ 	.word	0x00000000
        /*0104*/ 	.short	0x0005
        /*0106*/ 	.short	0x0024
        /*0108*/ 	.byte	0x00, 0xf0, 0x11, 0x00


	//----- nvinfo : EIATTR_KPARAM_INFO
	.align		4
.L_11309:
        /*010c*/ 	.byte	0x04, 0x17
        /*010e*/ 	.short	(.L_11311 - .L_11310)
.L_11310:
        /*0110*/ 	.word	0x00000000
        /*0114*/ 	.short	0x0004
        /*0116*/ 	.short	0x0020
        /*0118*/ 	.byte	0x00, 0xf0, 0x11, 0x00


	//----- nvinfo : EIATTR_KPARAM_INFO
	.align		4
.L_11311:
        /*011c*/ 	.byte	0x04, 0x17
        /*011e*/ 	.short	(.L_11313 - .L_11312)
.L_11312:
        /*0120*/ 	.word	0x00000000
        /*0124*/ 	.short	0x0003
        /*0126*/ 	.short	0x0018
        /*0128*/ 	.byte	0x00, 0xf0, 0x21, 0x00


	//----- nvinfo : EIATTR_KPARAM_INFO
	.align		4
.L_11313:
        /*012c*/ 	.byte	0x04, 0x17
        /*012e*/ 	.short	(.L_11315 - .L_11314)
.L_11314:
        /*0130*/ 	.word	0x00000000
        /*0134*/ 	.short	0x0002
        /*0136*/ 	.short	0x0010
        /*0138*/ 	.byte	0x00, 0xf0, 0x21, 0x00


	//----- nvinfo : EIATTR_KPARAM_INFO
	.align		4
.L_11315:
        /*013c*/ 	.byte	0x04, 0x17
        /*013e*/ 	.short	(.L_11317 - .L_11316)
.L_11316:
        /*0140*/ 	.word	0x00000000
        /*0144*/ 	.short	0x0001
        /*0146*/ 	.short	0x0008
        /*0148*/ 	.byte	0x00, 0xf0, 0x21, 0x00


	//----- nvinfo : EIATTR_KPARAM_INFO
	.align		4
.L_11317:
        /*014c*/ 	.byte	0x04, 0x17
        /*014e*/ 	.short	(.L_11319 - .L_11318)
.L_11318:
        /*0150*/ 	.word	0x00000000
        /*0154*/ 	.short	0x0000
        /*0156*/ 	.short	0x0000
        /*0158*/ 	.byte	0x00, 0xf0, 0x21, 0x00


	//----- nvinfo : EIATTR_MAXREG_COUNT
	.align		4
.L_11319:
        /*015c*/ 	.byte	0x03, 0x1b
        /*015e*/ 	.short	0x00ff


	//----- nvinfo : EIATTR_NUM_BARRIERS
	.align		4
        /*0160*/ 	.byte	0x02, 0x4c
        /*0162*/ 	.byte	0x01
	.zero		1


	//----- nvinfo : EIATTR_EXTERNS
	.align		4
        /*0164*/ 	.byte	0x04, 0x0f
        /*0166*/ 	.short	(.L_11321 - .L_11320)


	//   ....[0]....
	.align		4
.L_11320:
        /*0168*/ 	.word	index@(__assertfail)


	//----- nvinfo : EIATTR_MERCURY_ISA_VERSION
	.align		4
.L_11321:
        /*016c*/ 	.byte	0x03, 0x5f
        /*016e*/ 	.short	0x0000


	//----- nvinfo : EIATTR_COOP_GROUP_MASK_REGIDS
	.align		4
        /*0170*/ 	.byte	0x04, 0x29
        /*0172*/ 	.short	(.L_11323 - .L_11322)


	//   ....[0]....
.L_11322:
        /*0174*/ 	.word	0xffffffff


	//   ....[1]....
        /*0178*/ 	.word	0xffffffff


	//   ....[2]....
        /*017c*/ 	.word	0xffffffff


	//   ....[3]....
        /*0180*/ 	.word	0xffffffff


	//   ....[4]....
        /*0184*/ 	.word	0xffffffff


	//   ....[5]....
        /*0188*/ 	.word	0xffffffff


	//   ....[6]....
        /*018c*/ 	.word	0xffffffff


	//   ....[7]....
        /*0190*/ 	.word	0xffffffff


	//   ....[8]....
        /*0194*/ 	.word	0xffffffff


	//   ....[9]....
        /*0198*/ 	.word	0xffffffff


	//   ....[10]....
        /*019c*/ 	.word	0xffffffff


	//   ....[11]....
        /*01a0*/ 	.word	0xffffffff


	//   ....[12]....
        /*01a4*/ 	.word	0xffffffff


	//   ....[13]....
        /*01a8*/ 	.word	0xffffffff


	//   ....[14]....
        /*01ac*/ 	.word	0xffffffff


	//   ....[15]....
        /*01b0*/ 	.word	0xffffffff


	//   ....[16]....
        /*01b4*/ 	.word	0xffffffff


	//   ....[17]....
        /*01b8*/ 	.word	0xffffffff


	//----- nvinfo : EIATTR_COOP_GROUP_INSTR_OFFSETS
	.align		4
.L_11323:
        /*01bc*/ 	.byte	0x04, 0x28
        /*01be*/ 	.short	(.L_11325 - .L_11324)


	//   ....[0]....
.L_11324:
        /*01c0*/ 	.word	0x000001a0


	//   ....[1]....
        /*01c4*/ 	.word	0x000001c0


	//   ....[2]....
        /*01c8*/ 	.word	0x000001e0


	//   ....[3]....
        /*01cc*/ 	.word	0x00000290


	//   ....[4]....
        /*01d0*/ 	.word	0x000002b0


	//   ....[5]....
        /*01d4*/ 	.word	0x000002d0


	//   ....[6]....
        /*01d8*/ 	.word	0x00001090


	//   ....[7]....
        /*01dc*/ 	.word	0x00001100


	//   ....[8]....
        /*01e0*/ 	.word	0x00001120


	//   ....[9]....
        /*01e4*/ 	.word	0x00001140


	//   ....[10]....
        /*01e8*/ 	.word	0x00001160


	//   ....[11]....
        /*01ec*/ 	.word	0x000011b0


	//   ....[12]....
        /*01f0*/ 	.word	0x000011d0


	//   ....[13]....
        /*01f4*/ 	.word	0x000011f0


	//   ....[14]....
        /*01f8*/ 	.word	0x000024d0


	//   ....[15]....
        /*01fc*/ 	.word	0x00002540


	//   ....[16]....
        /*0200*/ 	.word	0x000025a0


	//   ....[17]....
        /*0204*/ 	.word	0x00002600


	//----- nvinfo : EIATTR_SYSCALL_OFFSETS
	.align		4
.L_11325:
        /*0208*/ 	.byte	0x04, 0x46
        /*020a*/ 	.short	(.L_11327 - .L_11326)


	//   ....[0]....
.L_11326:
        /*020c*/ 	.word	0x00002460


	//----- nvinfo : EIATTR_EXIT_INSTR_OFFSETS
	.align		4
.L_11327:
        /*0210*/ 	.byte	0x04, 0x1c
        /*0212*/ 	.short	(.L_11329 - .L_11328)


	//   ....[0]....
.L_11328:
        /*0214*/ 	.word	0x00001f50


	//   ....[1]....
        /*0218*/ 	.word	0x00001f60


	//   ....[2]....
        /*021c*/ 	.word	0x00002330


	//   ....[3]....
        /*0220*/ 	.word	0x00002470


	//----- nvinfo : EIATTR_CTAIDZ_USED
	.align		4
.L_11329:
        /*0224*/ 	.byte	0x01, 0x04
	.zero		2


	//----- nvinfo : EIATTR_CRS_STACK_SIZE
	.align		4
        /*0228*/ 	.byte	0x04, 0x1e
        /*022a*/ 	.short	(.L_11331 - .L_11330)
.L_11330:
        /*022c*/ 	.word	0x00000000
.L_11331:


//--------------------- .nv.info._ZN4vllm25paged_attention_v1_kernelIfhLi32ELi16ELi128ELNS_18Fp8KVCacheDataTypeE2ELb0EEEvPT_PKS2_PKT0_S8_ifPKiSA_iPKfiiiSC_SC_iiiii --------------------------
	.section	.nv.info._ZN4vllm25paged_attention_v1_kernelIfhLi32ELi16ELi128ELNS_18Fp8KVCacheDataTypeE2ELb0EEEvPT_PKS2_PKT0_S8_ifPKiSA_iPKfiiiSC_SC_iiiii,"",@"SHT_CUDA_INFO"
	.sectionflags	@""
	.align	4


	//----- nvinfo : EIATTR_CUDA_API_VERSION
	.align		4
        /*0000*/ 	.byte	0x04, 0x37
        /*0002*/ 	.short	(.L_11333 - .L_11332)
.L_11332:
        /*0004*/ 	.word	0x00000082


	//----- nvinfo : EIATTR_SW2861232_WAR
	.align		4
.L_11333:
        /*0008*/ 	.byte	0x01, 0x35
	.zero		2


	//----- nvinfo : EIATTR_PARAM_CBANK
	.align		4
        /*000c*/ 	.byte	0x04, 0x0a
        /*000e*/ 	.short	(.L_11335 - .L_11334)
	.align		4
.L_11334:
        /*0010*/ 	.word	index@(.nv.constant0._ZN4vllm25paged_attention_v1_kernelIfhLi32ELi16ELi128ELNS_18Fp8KVCacheDataTypeE2ELb0EEEvPT_PKS2_PKT0_S8_ifPKiSA_iPKfiiiSC_SC_iiiii)
        /*0014*/ 	.short	0x0160
        /*0016*/ 	.short	0x007c


	//----- nvinfo : EIATTR_CBANK_PARAM_SIZE
	.align		4
.L_11335:
        /*0018*/ 	.byte	0x03, 0x19
        /*001a*/ 	.short	0x007c


	//----- nvinfo : EIATTR_KPARAM_INFO
	.align		4
        /*001c*/ 	.byte	0x04, 0x17
        /*001e*/ 	.short	(.L_11337 - .L_11336)
.L_11336:
        /*0020*/ 	.word	0x00000000
        /*0024*/ 	.short	0x0013
        /*0026*/ 	.short	0x0078
        /*0028*/ 	.byte	0x00, 0xf0, 0x11, 0x00


	//----- nvinfo : EIATTR_KPARAM_INFO
	.align		4
.L_11337:
        /*002c*/ 	.byte	0x04, 0x17
        /*002e*/ 	.short	(.L_11339 - .L_11338)
.L_11338:
        /*0030*/ 	.word	0x00000000
        /*0034*/ 	.short	0x0012
        /*0036*/ 	.short	0x0074
        /*0038*/ 	.byte	0x00, 0xf0, 0x11, 0x00


	//----- nvinfo : EIATTR_KPARAM_INFO
	.align		4
.L_11339:
        /*003c*/ 	.byte	0x04, 0x17
        /*003e*/ 	.short	(.L_11341 - .L_11340)
.L_11340:
        /*0040*/ 	.word	0x00000000
        /*0044*/ 	.short	0x0011
        /*0046*/ 	.short	0x0070
        /*0048*/ 	.byte	0x00, 0xf0, 0x11, 0x00


	//----- nvinfo : EIATTR_KPARAM_INFO
	.align		4
.L_11341:
        /*004c*/ 	.byte	0x04, 0x17
        /*004e*/ 	.short	(.L_11343 - .L_11342)
.L_11342:
        /*0050*/ 	.word	0x00000000
        /*0054*/ 	.short	0x0010
        /*0056*/ 	.short	0x006c
        /*0058*/ 	.byte	0x00, 0xf0, 0x11, 0x00


	//----- nvinfo : EIATTR_KPARAM_INFO
	.align		4
.L_11343:
        /*005c*/ 	.byte	0x04, 0x17
        /*005e*/ 	.short	(.L_11345 - .L_11344)
.L_11344:
        /*0060*/ 	.word	0x00000000
        /*0064*/ 	.short	0x000f
        /*0066*/ 	.short	0x0068
        /*0068*/ 	.byte	0x00, 0xf0, 0x11, 0x00


	//----- nvinfo : EIATTR_KPARAM_INFO
	.align		4
.L_11345:
        /*006c*/ 	.byte	0x04, 0x17
        /*006e*/ 	.short	(.L_11347 - .L_11346)
.L_11346:
        /*0070*/ 	.word	0x00000000
        /*0074*/ 	.short	0x000e
        /*0076*/ 	.short	0x0060
        /*0078*/ 	.byte	0x00, 0xf0, 0x21, 0x00


	//----- nvinfo : EIATTR_KPARAM_INFO
	.align		4
.L_11347:
        /*007c*/ 	.byte	0x04, 0x17
        /*007e*/ 	.short	(.L_11349 - .L_11348)
.L_11348:
        /*0080*/ 	.word	0x00000000
        /*0084*/ 	.short	0x000d
        /*0086*/ 	.short	0x0058
        /*0088*/ 	.byte	0x00, 0xf0, 0x21, 0x00


	//----- nvinfo : EIATTR_KPARAM_INFO
	.align		4
.L_11349:
        /*008c*/ 	.byte	0x04, 0x17
        /*008e*/ 	.short	(.L_11351 - .L_11350)
.L_11350:
        /*0090*/ 	.word	0x00000000
        /*0094*/ 	.short	0x000c
        /*0096*/ 	.short	0x0050
        /*0098*/ 	.byte	0x00, 0xf0, 0x11, 0x00


	//----- nvinfo : EIATTR_KPARAM_INFO
	.align		4
.L_11351:
        /*009c*/ 	.byte	0x04, 0x17
        /*009e*/ 	.short	(.L_11353 - .L_11352)
.L_11352:
        /*00a0*/ 	.word	0x00000000
        /*00a4*/ 	.short	0x000b
        /*00a6*/ 	.short	0x004c
        /*00a8*/ 	.byte	0x00, 0xf0, 0x11, 0x00


	//----- nvinfo : EIATTR_KPARAM_INFO
	.align		4
.L_11353:
        /*00ac*/ 	.byte	0x04, 0x17
        /*00ae*/ 	.short	(.L_11355 - .L_11354)
.L_11354:
        /*00b0*/ 	.word	0x00000000
        /*00b4*/ 	.short	0x000a
        /*00b6*/ 	.short	0x0048
        /*00b8*/ 	.byte	0x00, 0xf0, 0x11, 0x00


	//----- nvinfo : EIATTR_KPARAM_INFO
	.align		4
.L_11355:
        /*00bc*/ 	.byte	0x04, 0x17
        /*00be*/ 	.short	(.L_11357 - .L_11356)
.L_11356:
        /*00c0*/ 	.word	0x00000000
        /*00c4*/ 	.short	0x0009
        /*00c6*/ 	.short	0x0040
        /*00c8*/ 	.byte	0x00, 0xf0, 0x21, 0x00


	//----- nvinfo : EIATTR_KPARAM_INFO
	.align		4
.L_11357:
        /*00cc*/ 	.byte	0x04, 0x17
        /*00ce*/ 	.short	(.L_11359 - .L_11358)
.L_11358:
        /*00d0*/ 	.word	0x00000000
        /*00d4*/ 	.short	0x0008
        /*00d6*/ 	.short	0x0038
        /*00d8*/ 	.byte	0x00, 0xf0, 0x11, 0x00


	//----- nvinfo : EIATTR_KPARAM_INFO
	.align		4
.L_11359:
        /*00dc*/ 	.byte	0x04, 0x17
        /*00de*/ 	.short	(.L_11361 - .L_11360)
.L_11360:
        /*00e0*/ 	.word	0x00000000
        /*00e4*/ 	.short	0x0007
        /*00e6*/ 	.short	0x0030
        /*00e8*/ 	.byte	0x00, 0xf0, 0x21, 0x00


	//----- nvinfo : EIATTR_KPARAM_INFO
	.align		4
.L_11361:
        /*00ec*/ 	.byte	0x04, 0x17
        /*00ee*/ 	.short	(.L_11363 - .L_11362)
.L_11362:
        /*00f0*/ 	.word	0x00000000
        /*00f4*/ 	.short	0x0006
        /*00f6*/ 	.short	0x0028
        /*00f8*/ 	.byte	0x00, 0xf0, 0x21, 0x00


	//----- nvinfo : EIATTR_KPARAM_INFO
	.align		4
.L_11363:
        /*00fc*/ 	.byte	0x04, 0x17
        /*00fe*/ 	.short	(.L_11365 - .L_11364)
.L_11364:
        /*0100*/ 	.word	0x00000000
        /*0104*/ 	.short	0x0005
        /*0106*/ 	.short	0x0024
        /*0108*/ 	.byte	0x00, 0xf0, 0x11, 0x00


	//----- nvinfo : EIATTR_KPARAM_INFO
	.align		4
.L_11365:
        /*010c*/ 	.byte	0x04, 0x17
        /*010e*/ 	.short	(.L_11367 - .L_11366)
.L_11366:
        /*0110*/ 	.word	0x00000000
        /*0114*/ 	.short	0x0004
        /*0116*/ 	.short	0x0020
        /*0118*/ 	.byte	0x00, 0xf0, 0x11, 0x00


	//----- nvinfo : EIATTR_KPARAM_INFO
	.align		4
.L_11367:
        /*011c*/ 	.byte	0x04, 0x17
        /*011e*/ 	.short	(.L_11369 - .L_11368)
.L_11368:
        /*0120*/ 	.word	0x00000000
        /*0124*/ 	.short	0x0003
        /*0126*/ 	.short	0x0018
        /*0128*/ 	.byte	0x00, 0xf0, 0x21, 0x00


	//----- nvinfo : EIATTR_KPARAM_INFO
	.align		4
.L_11369:
        /*012c*/ 	.byte	0x04, 0x17
        /*012e*/ 	.short	(.L_11371 - .L_11370)
.L_11370:
        /*0130*/ 	.word	0x00000000
        /*0134*/ 	.short	0x0002
        /*0136*/ 	.short	0x0010
        /*0138*/ 	.byte	0x00, 0xf0, 0x21, 0x00


	//----- nvinfo : EIATTR_KPARAM_INFO
	.align		4
.L_11371:
        /*013c*/ 	.byte	0x04, 0x17
        /*013e*/ 	.short	(.L_11373 - .L_11372)
.L_11372:
        /*0140*/ 	.word	0x00000000
        /*0144*/ 	.short	0x0001
        /*0146*/ 	.short	0x0008
        /*0148*/ 	.byte	0x00, 0xf0, 0x21, 0x00


	//----- nvinfo : EIATTR_KPARAM_INFO
	.align		4
.L_11373:
        /*014c*/ 	.byte	0x04, 0x17
        /*014e*/ 	.short	(.L_11375 - .L_11374)
.L_11374:
        /*0150*/ 	.word	0x00000000
        /*0154*/ 	.short	0x0000
        /*0156*/ 	.short	0x0000
        /*0158*/ 	.byte	0x00, 0xf0, 0x21, 0x00


	//----- nvinfo : EIATTR_MAXREG_COUNT
	.align		4
.L_11375:
        /*015c*/ 	.byte	0x03, 0x1b
        /*015e*/ 	.short	0x00ff


	//----- nvinfo : EIATTR_NUM_BARRIERS
	.align		4
        /*0160*/ 	.byte	0x02, 0x4c
        /*0162*/ 	.byte	0x01
	.zero		1


	//----- nvinfo : EIATTR_EXTERNS
	.align		4
        /*0164*/ 	.byte	0x04, 0x0f
        /*0166*/ 	.short	(.L_11377 - .L_11376)


	//   ....[0]....
	.align		4
.L_11376:
        /*0168*/ 	.word	index@(__assertfail)


	//----- nvinfo : EIATTR_MERCURY_ISA_VERSION
	.align		4
.L_11377:
        /*016c*/ 	.byte	0x03, 0x5f
        /*016e*/ 	.short	0x0000


	//----- nvinfo : EIATTR_COOP_GROUP_MASK_REGIDS
	.align		4
        /*0170*/ 	.byte	0x04, 0x29
        /*0172*/ 	.short	(.L_11379 - .L_11378)


	//   ....[0]....
.L_11378:
        /*0174*/ 	.word	0xffffffff


	//   ....[1]....
        /*0178*/ 	.word	0xffffffff


	//   ....[2]....
        /*017c*/ 	.word	0xffffffff


	//   ....[3]....
        /*0180*/ 	.word	0xffffffff


	//   ....[4]....
        /*0184*/ 	.word	0xffffffff


	//   ....[5]....
        /*0188*/ 	.word	0xffffffff


	//   ....[6]....
        /*018c*/ 	.word	0xffffffff


	//   ....[7]....
        /*0190*/ 	.word	0xffffffff


	//   ....[8]....
        /*0194*/ 	.word	0xffffffff


	//   ....[9]....
        /*0198*/ 	.word	0xffffffff


	//   ....[10]....
        /*019c*/ 	.word	0xffffffff


	//   ....[11]....
        /*01a0*/ 	.word	0xffffffff


	//   ....[12]....
        /*01a4*/ 	.word	0xffffffff


	//   ....[13]....
        /*01a8*/ 	.word	0xffffffff


	//   ....[14]....
        /*01ac*/ 	.word	0xffffffff


	//   ....[15]....
        /*01b0*/ 	.word	0xffffffff


	//   ....[16]....
        /*01b4*/ 	.word	0xffffffff


	//   ....[17]....
        /*01b8*/ 	.word	0xffffffff


	//----- nvinfo : EIATTR_COOP_GROUP_INSTR_OFFSETS
	.align		4
.L_11379:
        /*01bc*/ 	.byte	0x04, 0x28
        /*01be*/ 	.short	(.L_11381 - .L_11380)


	//   ....[0]....
.L_11380:
        /*01c0*/ 	.word	0x000001a0


	//   ....[1]....
        /*01c4*/ 	.word	0x000001c0


	//   ....[2]....
        /*01c8*/ 	.word	0x000001e0


	//   ....[3]....
        /*01cc*/ 	.word	0x00000290


	//   ....[4]....
        /*01d0*/ 	.word	0x000002b0


	//   ....[5]....
        /*01d4*/ 	.word	0x000002d0


	//   ....[6]....
        /*01d8*/ 	.word	0x00001090


	//   ....[7]....
        /*01dc*/ 	.word	0x000010f0


	//   ....[8]....
        /*01e0*/ 	.word	0x00001120


	//   ....[9]....
        /*01e4*/ 	.word	0x00001140


	//   ....[10]....
        /*01e8*/ 	.word	0x00001160


	//   ....[11]....
        /*01ec*/ 	.word	0x000011b0


	//   ....[12]....
        /*01f0*/ 	.word	0x000011d0


	//   ....[13]....
        /*01f4*/ 	.word	0x000011f0


	//   ....[14]....
        /*01f8*/ 	.word	0x00002160


	//   ....[15]....
        /*01fc*/ 	.word	0x000021d0


	//   ....[16]....
        /*0200*/ 	.word	0x00002230


	//   ....[17]....
        /*0204*/ 	.word	0x00002290


	//----- nvinfo : EIATTR_SYSCALL_OFFSETS
	.align		4
.L_11381:
        /*0208*/ 	.byte	0x04, 0x46
        /*020a*/ 	.short	(.L_11383 - .L_11382)


	//   ....[0]....
.L_11382:
        /*020c*/ 	.word	0x000020f0


	//----- nvinfo : EIATTR_EXIT_INSTR_OFFSETS
	.align		4
.L_11383:
        /*0210*/ 	.byte	0x04, 0x1c
        /*0212*/ 	.short	(.L_11385 - .L_11384)


	//   ....[0]....
.L_11384:
        /*0214*/ 	.word	0x00001d60


	//   ....[1]....
        /*0218*/ 	.word	0x00001d70


	//   ....[2]....
        /*021c*/ 	.word	0x00001fc0


	//   ....[3]....
        /*0220*/ 	.word	0x00002100


	//----- nvinfo : EIATTR_CTAIDZ_USED
	.align		4
.L_11385:
        /*0224*/ 	.byte	0x01, 0x04
	.zero		2


	//----- nvinfo : EIATTR_CRS_STACK_SIZE
	.align		4
        /*0228*/ 	.byte	0x04, 0x1e
        /*022a*/ 	.short	(.L_11387 - .L_11386)
.L_11386:
        /*022c*/ 	.word	0x00000000
.L_11387:


//--------------------- .nv.info._ZN4vllm25paged_attention_v1_kernelIfhLi256ELi16ELi128ELNS_18Fp8KVCacheDataTypeE2ELb1EEEvPT_PKS2_PKT0_S8_ifPKiSA_iPKfiiiSC_SC_iiiii --------------------------
	.section	.nv.info._ZN4vllm25paged_attention_v1_kernelIfhLi256ELi16ELi128ELNS_18Fp8KVCacheDataTypeE2ELb1EEEvPT_PKS2_PKT0_S8_ifPKiSA_iPKfiiiSC_SC_iiiii,"",@"SHT_CUDA_INFO"
	.sectionflags	@""
	.align	4


	//----- nvinfo : EIATTR_CUDA_API_VERSION
	.align		4
        /*0000*/ 	.byte	0x04, 0x37
        /*0002*/ 	.short	(.L_11389 - .L_11388)
.L_11388:
        /*0004*/ 	.word	0x00000082


	//----- nvinfo : EIATTR_SW2861232_WAR
	.align		4
.L_11389:
        /*0008*/ 	.byte	0x01, 0x35
	.zero		2


	//----- nvinfo : EIATTR_PARAM_CBANK
	.align		4
        /*000c*/ 	.byte	0x04, 0x0a
        /*000e*/ 	.short	(.L_11391 - .L_11390)
	.align		4
.L_11390:
        /*0010*/ 	.word	index@(.nv.constant0._ZN4vllm25paged_attention_v1_kernelIfhLi256ELi16ELi128ELNS_18Fp8KVCacheDataTypeE2ELb1EEEvPT_PKS2_PKT0_S8_ifPKiSA_iPKfiiiSC_SC_iiiii)
        /*0014*/ 	.short	0x0160
        /*0016*/ 	.short	0x007c


	//----- nvinfo : EIATTR_CBANK_PARAM_SIZE
	.align		4
.L_11391:
        /*0018*/ 	.byte	0x03, 0x19
        /*001a*/ 	.short	0x007c


	//----- nvinfo : EIATTR_KPARAM_INFO
	.align		4
        /*001c*/ 	.byte	0x04, 0x17
        /*001e*/ 	.short	(.L_11393 - .L_11392)
.L_11392:
        /*0020*/ 	.word	0x00000000
        /*0024*/ 	.short	0x0013
        /*0026*/ 	.short	0x0078
        /*0028*/ 	.byte	0x00, 0xf0, 0x11, 0x00


	//----- nvinfo : EIATTR_KPARAM_INFO
	.align		4
.L_11393:
        /*002c*/ 	.byte	0x04, 0x17
        /*002e*/ 	.short	(.L_11395 - .L_11394)
.L_11394:
        /*0030*/ 	.word	0x00000000
        /*0034*/ 	.short	0x0012
        /*0036*/ 	.short	0x0074
        /*0038*/ 	.byte	0x00, 0xf0, 0x11, 0x00


	//----- nvinfo : EIATTR_KPARAM_INFO
	.align		4
.L_11395:
        /*003c*/ 	.byte	0x04, 0x17
        /*003e*/ 	.short	(.L_11397 - .L_11396)
.L_11396:
        /*0040*/ 	.word	0x00000000
        /*0044*/ 	.short	0x0011
        /*0046*/ 	.short	0x0070
        /*0048*/ 	.byte	0x00, 0xf0, 0x11, 0x00


	//----- nvinfo : EIATTR_KPARAM_INFO
	.align		4
.L_11397:
        /*004c*/ 	.byte	0x04, 0x17
        /*004e*/ 	.short	(.L_11399 - .L_11398)
.L_11398:
        /*0050*/ 	.word	0x00000000
        /*0054*/ 	.short	0x0010
        /*0056*/ 	.short	0x006c
        /*0058*/ 	.byte	0x00, 0xf0, 0x11, 0x00


	//----- nvinfo : EIATTR_KPARAM_INFO
	.align		4
.L_11399:
        /*005c*/ 	.byte	0x04, 0x17
        /*005e*/ 	.short	(.L_11401 - .L_11400)
.L_11400:
        /*0060*/ 	.word	0x00000000
        /*0064*/ 	.short	0x000f
        /*0066*/ 	.short	0x0068
        /*0068*/ 	.byte	0x00, 0xf0, 0x11, 0x00


	//----- nvinfo : EIATTR_KPARAM_INFO
	.align		4
.L_11401:
        /*006c*/ 	.byte	0x04, 0x17
        /*006e*/ 	.short	(.L_11403 - .L_11402)
.L_11402:
        /*0070*/ 	.word	0x00000000
        /*0074*/ 	.short	0x000e
        /*0076*/ 	.short	0x0060
        /*0078*/ 	.byte	0x00, 0xf0, 0x21, 0x00


	//----- nvinfo : EIATTR_KPARAM_INFO
	.align		4
.L_11403:
        /*007c*/ 	.byte	0x04, 0x17
        /*007e*/ 	.short	(.L_11405 - .L_11404)
.L_11404:
        /*0080*/ 	.word	0x00000000
        /*0084*/ 	.short	0x000d
        /*0086*/ 	.short	0x0058
        /*0088*/ 	.byte	0x00, 0xf0, 0x21, 0x00


	//----- nvinfo : EIATTR_KPARAM_INFO
	.align		4
.L_11405:
        /*008c*/ 	.byte	0x04, 0x17
        /*008e*/ 	.short	(.L_11407 - .L_11406)
.L_11406:
        /*0090*/ 	.word	0x00000000
        /*0094*/ 	.short	0x000c
        /*0096*/ 	.short	0x0050
        /*0098*/ 	.byte	0x00, 0xf0, 0x11, 0x00


	//----- nvinfo : EIATTR_KPARAM_INFO
	.align		4
.L_11407:
        /*009c*/ 	.byte	0x04, 0x17
        /*009e*/ 	.short	(.L_11409 - .L_11408)
.L_11408:
        /*00a0*/ 	.word	0x00000000
        /*00a4*/ 	.short	0x000b
        /*00a6*/ 	.short	0x004c
        /*00a8*/ 	.byte	0x00, 0xf0, 0x11, 0x00


	//----- nvinfo : EIATTR_KPARAM_INFO
	.align		4
.L_11409:
        /*00ac*/ 	.byte	0x04, 0x17
        /*00ae*/ 	.short	(.L_11411 - .L_11410)
.L_11410:
        /*00b0*/ 	.word	0x00000000
        /*00b4*/ 	.short	0x000a
        /*00b6*/ 	.short	0x0048
        /*00b8*/ 	.byte	0x00, 0xf0, 0x11, 0x00


	//----- nvinfo : EIATTR_KPARAM_INFO
	.align		4
.L_11411:
        /*00bc*/ 	.byte	0x04, 0x17
        /*00be*/ 	.short	(.L_11413 - .L_11412)
.L_11412:
        /*00c0*/ 	.word	0x00000000
        /*00c4*/ 	.short	0x0009
        /*00c6*/ 	.short	0x0040
        /*00c8*/ 	.byte	0x00, 0xf0, 0x21, 0x00


	//----- nvinfo : EIATTR_KPARAM_INFO
	.align		4
.L_11413:
        /*00cc*/ 	.byte	0x04, 0x17
        /*00ce*/ 	.short	(.L_11415 - .L_11414)
.L_11414:
        /*00d0*/ 	.word	0x00000000
        /*00d4*/ 	.short	0x0008
        /*00d6*/ 	.short	0x0038
        /*00d8*/ 	.byte	0x00, 0xf0, 0x11, 0x00


	//----- nvinfo : EIATTR_KPARAM_INFO
	.align		4
.L_11415:
        /*00dc*/ 	.byte	0x04, 0x17
        /*00de*/ 	.short	(.L_11417 - .L_11416)
.L_11416:
        /*00e0*/ 	.word	0x00000000
        /*00e4*/ 	.short	0x0007
        /*00e6*/ 	.short	0x0030
        /*00e8*/ 	.byte	0x00, 0xf0, 0x21, 0x00


	//----- nvinfo : EIATTR_KPARAM_INFO
	.align		4
.L_11417:
        /*00ec*/ 	.byte	0x04, 0x17
        /*00ee*/ 	.short	(.L_11419 - .L_11418)
.L_11418:
        /*00f0*/ 	.word	0x00000000
        /*00f4*/ 	.short	0x0006
        /*00f6*/ 	.short	0x0028
        /*00f8*/ 	.byte	0x00, 0xf0, 0x21, 0x00


	//----- nvinfo : EIATTR_KPARAM_INFO
	.align		4
.L_11419:
        /*00fc*/ 	.byte	0x04, 0x17
        /*00fe*/ 	.short	(.L_11421 - .L_11420)
.L_11420:
        /*0100*/ 	.word	0x00000000
        /*0104*/ 	.short	0x0005
        /*0106*/ 	.short	0x0024
        /*0108*/ 	.byte	0x00, 0xf0, 0x11, 0x00


	//----- nvinfo : EIATTR_KPARAM_INFO
	.align		4
.L_11421:
        /*010c*/ 	.byte	0x04, 0x17
        /*010e*/ 	.short	(.L_11423 - .L_11422)
.L_11422:
        /*0110*/ 	.word	0x00000000
        /*0114*/ 	.short	0x0004
        /*0116*/ 	.short	0x0020
        /*0118*/ 	.byte	0x00, 0xf0, 0x11, 0x00


	//----- nvinfo : EIATTR_KPARAM_INFO
	.align		4
.L_11423:
        /*011c*/ 	.byte	0x04, 0x17
        /*011e*/ 	.short	(.L_11425 - .L_11424)
.L_11424:
        /*0120*/ 	.word	0x00000000
        /*0124*/ 	.short	0x0003
        /*0126*/ 	.short	0x0018
        /*0128*/ 	.byte	0x00, 0xf0, 0x21, 0x00


	//----- nvinfo : EIATTR_KPARAM_INFO
	.align		4
.L_11425:
        /*012c*/ 	.byte	0x04, 0x17
        /*012e*/ 	.short	(.L_11427 - .L_11426)
.L_11426:
        /*0130*/ 	.word	0x00000000
        /*0134*/ 	.short	0x0002
        /*0136*/ 	.short	0x0010
        /*0138*/ 	.byte	0x00, 0xf0, 0x21, 0x00


	//----- nvinfo : EIATTR_KPARAM_INFO
	.align		4
.L_11427:
        /*013c*/ 	.byte	0x04, 0x17
        /*013e*/ 	.short	(.L_11429 - .L_11428)
.L_11428:
        /*0140*/ 	.word	0x00000000
        /*0144*/ 	.short	0x0001
        /*0146*/ 	.short	0x0008
        /*0148*/ 	.byte	0x00, 0xf0, 0x21, 0x00


	//----- nvinfo : EIATTR_KPARAM_INFO
	.align		4
.L_11429:
        /*014c*/ 	.byte	0x04, 0x17
        /*014e*/ 	.short	(.L_11431 - .L_11430)
.L_11430:
        /*0150*/ 	.word	0x00000000
        /*0154*/ 	.short	0x0000
        /*0156*/ 	.short	0x0000
        /*0158*/ 	.byte	0x00, 0xf0, 0x21, 0x00


	//----- nvinfo : EIATTR_MAXREG_COUNT
	.align		4
.L_11431:
        /*015c*/ 	.byte	0x03, 0x1b
        /*015e*/ 	.short	0x00ff


	//----- nvinfo : EIATTR_NUM_BARRIERS
	.align		4
        /*0160*/ 	.byte	0x02, 0x4c
        /*0162*/ 	.byte	0x01
	.zero		1


	//----- nvinfo : EIATTR_EXTERNS
	.align		4
        /*0164*/ 	.byte	0x04, 0x0f
        /*0166*/ 	.short	(.L_11433 - .L_11432)


	//   ....[0]....
	.align		4
.L_11432:
        /*0168*/ 	.word	index@(__assertfail)


	//----- nvinfo : EIATTR_MERCURY_ISA_VERSION
	.align		4
.L_11433:
        /*016c*/ 	.byte	0x03, 0x5f
        /*016e*/ 	.short	0x0000


	//----- nvinfo : EIATTR_COOP_GROUP_MASK_REGIDS
	.align		4
        /*0170*/ 	.byte	0x04, 0x29
        /*0172*/ 	.short	(.L_11435 - .L_11434)


	//   ....[0]....
.L_11434:
        /*0174*/ 	.word	0xffffffff


	//   ....[1]....
        /*0178*/ 	.word	0xffffffff


	//   ....[2]....
        /*017c*/ 	.word	0xffffffff


	//   ....[3]....
        /*0180*/ 	.word	0xffffffff


	//   ....[4]....
        /*0184*/ 	.word	0xffffffff


	//   ....[5]....
        /*0188*/ 	.word	0xffffffff


	//   ....[6]....
        /*018c*/ 	.word	0xffffffff


	//   ....[7]....
        /*0190*/ 	.word	0xffffffff


	//   ....[8]....
        /*0194*/ 	.word	0xffffffff


	//   ....[9]....
        /*0198*/ 	.word	0xffffffff


	//   ....[10]....
        /*019c*/ 	.word	0xffffffff


	//   ....[11]....
        /*01a0*/ 	.word	0xffffffff


	//   ....[12]....
        /*01a4*/ 	.word	0xffffffff


	//   ....[13]....
        /*01a8*/ 	.word	0xffffffff


	//   ....[14]....
        /*01ac*/ 	.word	0xffffffff


	//   ....[15]....
        /*01b0*/ 	.word	0xffffffff


	//   ....[16]....
        /*01b4*/ 	.word	0xffffffff


	//   ....[17]....
        /*01b8*/ 	.word	0xffffffff


	//   ....[18]....
        /*01bc*/ 	.word	0xffffffff


	//   ....[19]....
        /*01c0*/ 	.word	0xffffffff


	//   ....[20]....
        /*01c4*/ 	.word	0xffffffff


	//   ....[21]....
        /*01c8*/ 	.word	0xffffffff


	//   ....[22]....
        /*01cc*/ 	.word	0xffffffff


	//   ....[23]....
        /*01d0*/ 	.word	0xffffffff


	//   ....[24]....
        /*01d4*/ 	.word	0xffffffff


	//   ....[25]....
        /*01d8*/ 	.word	0xffffffff


	//   ....[26]....
        /*01dc*/ 	.word	0xffffffff


	//   ....[27]....
        /*01e0*/ 	.word	0xffffffff


	//   ....[28]....
        /*01e4*/ 	.word	0xffffffff


	//   ....[29]....
        /*01e8*/ 	.word	0xffffffff


	//   ....[30]....
        /*01ec*/ 	.word	0xffffffff


	//   ....[31]....
        /*01f0*/ 	.word	0xffffffff


	//   ....[32]....
        /*01f4*/ 	.word	0xffffffff


	//   ....[33]....
        /*01f8*/ 	.word	0xffffffff


	//   ....[34]....
        /*01fc*/ 	.word	0xffffffff


	//   ....[35]....
        /*0200*/ 	.word	0xffffffff


	//   ....[36]....
        /*0204*/ 	.word	0xffffffff


	//   ....[37]....
        /*0208*/ 	.word	0xffffffff


	//   ....[38]....
        /*020c*/ 	.word	0xffffffff


	//   ....[39]....
        /*0210*/ 	.word	0xffffffff


	//   ....[40]....
        /*0214*/ 	.word	0xffffffff


	//   ....[41]....
        /*0218*/ 	.word	0xffffffff


	//   ....[42]....
        /*021c*/ 	.word	0xffffffff


	//   ....[43]....
        /*0220*/ 	.word	0xffffffff


	//   ....[44]....
        /*0224*/ 	.word	0xffffffff


	//   ....[45]....
        /*0228*/ 	.word	0xffffffff


	//   ....[46]....
        /*022c*/ 	.word	0xffffffff


	//   ....[47]....
        /*0230*/ 	.word	0xffffffff


	//   ....[48]....
        /*0234*/ 	.word	0xffffffff


	//   ....[49]....
        /*0238*/ 	.word	0xffffffff


	//   ....[50]....
        /*023c*/ 	.word	0xffffffff


	//   ....[51]....
        /*0240*/ 	.word	0xffffffff


	//   ....[52]....
        /*0244*/ 	.word	0xffffffff


	//   ....[53]....
        /*0248*/ 	.word	0xffffffff


	//   ....[54]....
        /*024c*/ 	.word	0xffffffff


	//   ....[55]....
        /*0250*/ 	.word	0xffffffff


	//   ....[56]....
        /*0254*/ 	.word	0xffffffff


	//   ....[57]....
        /*0258*/ 	.word	0xffffffff


	//   ....[58]....
        /*025c*/ 	.word	0xffffffff


	//   ....[59]....
        /*0260*/ 	.word	0xffffffff


	//   ....[60]....
        /*0264*/ 	.word	0xffffffff


	//   ....[61]....
        /*0268*/ 	.word	0xffffffff


	//   ....[62]....
        /*026c*/ 	.word	0xffffffff


	//   ....[63]....
        /*0270*/ 	.word	0xffffffff


	//   ....[64]....
        /*0274*/ 	.word	0xffffffff


	//   ....[65]....
        /*0278*/ 	.word	0xffffffff


	//   ....[66]....
        /*027c*/ 	.word	0xffffffff


	//   ....[67]....
        /*0280*/ 	.word	0xffffffff


	//   ....[68]....
        /*0284*/ 	.word	0xffffffff


	//   ....[69]....
        /*0288*/ 	.word	0xffffffff


	//   ....[70]....
        /*028c*/ 	.word	0xffffffff


	//   ....[71]....
        /*0290*/ 	.word	0xffffffff


	//   ....[72]....
        /*0294*/ 	.word	0xffffffff


	//   ....[73]....
        /*0298*/ 	.word	0xffffffff


	//   ....[74]....
        /*029c*/ 	.word	0xffffffff


	//   ....[75]....
        /*02a0*/ 	.word	0xffffffff


	//   ....[76]....
        /*02a4*/ 	.word	0xffffffff


	//   ....[77]....
        /*02a8*/ 	.word	0xffffffff


	//   ....[78]....
        /*02ac*/ 	.word	0xffffffff


	//   ....[79]....
        /*02b0*/ 	.word	0xffffffff


	//   ....[80]....
        /*02b4*/ 	.word	0xffffffff


	//   ....[81]....
        /*02b8*/ 	.word	0xffffffff


	//   ....[82]....
        /*02bc*/ 	.word	0xffffffff


	//----- nvinfo : EIATTR_COOP_GROUP_INSTR_OFFSETS
	.align		4
.L_11435:
        /*02c0*/ 	.byte	0x04, 0x28
        /*02c2*/ 	.short	(.L_11437 - .L_11436)


	//   ....[0]....
.L_11436:
        /*02c4*/ 	.word	0x00000b90


	//   ....[1]....
        /*02c8*/ 	.word	0x00000bb0


	//   ....[2]....
        /*02cc*/ 	.word	0x00000bd0


	//   ....[3]....
        /*02d0*/ 	.word	0x00000c80


	//   ....[4]....
        /*02d4*/ 	.word	0x00000ca0


	//   ....[5]....
        /*02d8*/ 	.word	0x00000cc0


	//   ....[6]....
        /*02dc*/ 	.word	0x00001a90


	//   ....[7]....
        /*02e0*/ 	.word	0x00001af0


	//   ....[8]....
        /*02e4*/ 	.word	0x00001b20


	//   ....[9]....
        /*02e8*/ 	.word	0x00001b40


	//   ....[10]....
        /*02ec*/ 	.word	0x00001b60


	//   ....[11]....
        /*02f0*/ 	.word	0x00001bb0


	//   ....[12]....
        /*02f4*/ 	.word	0x00001bd0


	//   ....[13]....
        /*02f8*/ 	.word	0x00001bf0


	//   ....[14]....
        /*02fc*/ 	.word	0x00002860


	//   ....[15]....
        /*0300*/ 	.word	0x00004830


	//   ....[16]....
        /*0304*/ 	.word	0x000048a0


	//   ....[17]....
        /*0308*/ 	.word	0x00004900


	//   ....[18]....
        /*030c*/ 	.word	0x00004970


	//   ....[19]....
        /*0310*/ 	.word	0x000049f0


	//   ....[20]....
        /*0314*/ 	.word	0x00004a60


	//   ....[21]....
        /*0318*/ 	.word	0x00004ad0


	//   ....[22]....
        /*031c*/ 	.word	0x00004b30


	//   ....[23]....
        /*0320*/ 	.word	0x00004ba0


	//   ....[24]....
        /*0324*/ 	.word	0x00004c00


	//   ....[25]....
        /*0328*/ 	.word	0x00004c70


	//   ....[26]....
        /*032c*/ 	.word	0x00004cd0


	//   ....[27]....
        /*0330*/ 	.word	0x00004d40


	//   ....[28]....
        /*0334*/ 	.word	0x00004da0


	//   ....[29]....
        /*0338*/ 	.word	0x00004e10


	//   ....[30]....
        /*033c*/ 	.word	0x00004e70


	//   ....[31]....
        /*0340*/ 	.word	0x00004ee0


	//   ....[32]....
        /*0344*/ 	.word	0x00004f40


	//   ....[33]....
        /*0348*/ 	.word	0x00004fb0


	//   ....[34]....
        /*034c*/ 	.word	0x00005010


	//   ....[35]....
        /*0350*/ 	.word	0x00005080


	//   ....[36]....
        /*0354*/ 	.word	0x000050e0


	//   ....[37]....
        /*0358*/ 	.word	0x00005150


	//   ....[38]....
        /*035c*/ 	.word	0x000051b0


	//   ....[39]....
        /*0360*/ 	.word	0x00005220


	//   ....[40]....
        /*0364*/ 	.word	0x00005280


	//   ....[41]....
        /*0368*/ 	.word	0x000052f0


	//   ....[42]....
        /*036c*/ 	.word	0x00005350


	//   ....[43]....
        /*0370*/ 	.word	0x000053c0


	//   ....[44]....
        /*0374*/ 	.word	0x00005420


	//   ....[45]....
        /*0378*/ 	.word	0x00005490


	//   ....[46]....
        /*037c*/ 	.word	0x000054f0


	//   ....[47]....
        /*0380*/ 	.word	0x00005560


	//   ....[48]....
        /*0384*/ 	.word	0x000055c0


	//   ....[49]....
        /*0388*/ 	.word	0x00005630


	//   ....[50]....
        /*038c*/ 	.word	0x00005690


	//   ....[51]....
        /*0390*/ 	.word	0x00005700


	//   ....[52]....
        /*0394*/ 	.word	0x00005760


	//   ....[53]....
        /*0398*/ 	.word	0x000057d0


	//   ....[54]....
        /*039c*/ 	.word	0x00005830


	//   ....[55]....
        /*03a0*/ 	.word	0x000058a0


	//   ....[56]....
        /*03a4*/ 	.word	0x00005900


	//   ....[57]....
        /*03a8*/ 	.word	0x00005970


	//   ....[58]....
        /*03ac*/ 	.word	0x000059d0


	//   ....[59]....
        /*03b0*/ 	.word	0x00005a40


	//   ....[60]....
        /*03b4*/ 	.word	0x00005aa0


	//   ....[61]....
        /*03b8*/ 	.word	0x00005b10


	//   ....[62]....
        /*03bc*/ 	.word	0x00005b70


	//   ....[63]....
        /*03c0*/ 	.word	0x00005be0


	//   ....[64]....
        /*03c4*/ 	.word	0x00005c40


	//   ....[65]....
        /*03c8*/ 	.word	0x00005cb0


	//   ....[66]....
        /*03cc*/ 	.word	0x00005d10


	//   ....[67]....
        /*03d0*/ 	.word	0x00005d80


	//   ....[68]....
        /*03d4*/ 	.word	0x00005de0


	//   ....[69]....
        /*03d8*/ 	.word	0x00005e50


	//   ....[70]....
        /*03dc*/ 	.word	0x00005eb0


	//   ....[71]....
        /*03e0*/ 	.word	0x00005f20


	//   ....[72]....
        /*03e4*/ 	.word	0x00005f80


	//   ....[73]....
        /*03e8*/ 	.word	0x00005ff0


	//   ....[74]....
        /*03ec*/ 	.word	0x00006050


	//   ....[75]....
        /*03f0*/ 	.word	0x000060c0


	//   ....[76]....
        /*03f4*/ 	.word	0x00006120


	//   ....[77]....
        /*03f8*/ 	.word	0x00006190


	//   ....[78]....
        /*03fc*/ 	.word	0x000061f0


	//   ....[79]....
        /*0400*/ 	.word	0x00006260


	//   ....[80]....
        /*0404*/ 	.word	0x000062c0


	//   ....[81]....
        /*0408*/ 	.word	0x00006330


	//   ....[82]....
        /*040c*/ 	.word	0x00006390


	//----- nvinfo : EIATTR_SYSCALL_OFFSETS
	.align		4
.L_11437:
        /*0410*/ 	.byte	0x04, 0x46
        /*0412*/ 	.short	(.L_11439 - .L_11438)


	//   ....[0]....
.L_11438:
        /*0414*/ 	.word	0x00004690


	//   ....[1]....
        /*0418*/ 	.word	0x000047c0


	//----- nvinfo : EIATTR_EXIT_INSTR_OFFSETS
	.align		4
.L_11439:
        /*041c*/ 	.byte	0x04, 0x1c
        /*041e*/ 	.short	(.L_11441 - .L_11440)


	//   ....[0]....
.L_11440:
        /*0420*/ 	.word	0x00003840


	//   ....[1]....
        /*0424*/ 	.word	0x00003850


	//   ....[2]....
        /*0428*/ 	.word	0x00004560


	//   ....[3]....
        /*042c*/ 	.word	0x000047d0


	//----- nvinfo : EIATTR_CTAIDZ_USED
	.align		4
.L_11441:
        /*0430*/ 	.byte	0x01, 0x04
	.zero		2


	//----- nvinfo : EIATTR_CRS_STACK_SIZE
	.align		4
        /*0434*/ 	.byte	0x04, 0x1e
        /*0436*/ 	.short	(.L_11443 - .L_11442)
.L_11442:
        /*0438*/ 	.word	0x00000000
.L_11443:


//--------------------- .nv.info._ZN4vllm25paged_attention_v1_kernelIfhLi192ELi16ELi128ELNS_18Fp8KVCacheDataTypeE2ELb1EEEvPT_PKS2_PKT0_S8_ifPKiSA_iPKfiiiSC_SC_iiiii --------------------------
	.section	.nv.info._ZN4vllm25paged_attention_v1_kernelIfhLi192ELi16ELi128ELNS_18Fp8KVCacheDataTypeE2ELb1EEEvPT_PKS2_PKT0_S8_ifPKiSA_iPKfiiiSC_SC_iiiii,"",@"SHT_CUDA_INFO"
	.sectionflags	@""
	.align	4


	//----- nvinfo : EIATTR_CUDA_API_VERSION
	.align		4
        /*0000*/ 	.byte	0x04, 0x37
        /*0002*/ 	.short	(.L_11445 - .L_11444)
.L_11444:
        /*0004*/ 	.word	0x00000082


	//----- nvinfo : EIATTR_SW2861232_WAR
	.align		4
.L_11445:
        /*0008*/ 	.byte	0x01, 0x35
	.zero		2


	//----- nvinfo : EIATTR_PARAM_CBANK
	.align		4
        /*000c*/ 	.byte	0x04, 0x0a
        /*000e*/ 	.short	(.L_11447 - .L_11446)
	.align		4
.L_11446:
        /*0010*/ 	.word	index@(.nv.constant0._ZN4vllm25paged_attention_v1_kernelIfhLi192ELi16ELi128ELNS_18Fp8KVCacheDataTypeE2ELb1EEEvPT_PKS2_PKT0_S8_ifPKiSA_iPKfiiiSC_SC_iiiii)
        /*0014*/ 	.short	0x0160
        /*0016*/ 	.short	0x007c


	//----- nvinfo : EIATTR_CBANK_PARAM_SIZE
	.align		4
.L_11447:
        /*0018*/ 	.byte	0x03, 0x19
        /*001a*/ 	.short	0x007c


	//----- nvinfo : EIATTR_KPARAM_INFO
	.align		4
        /*001c*/ 	.byte	0x04, 0x17
        /*001e*/ 	.short	(.L_11449 - .L_11448)
.L_11448:
        /*0020*/ 	.word	0x00000000
        /*0024*/ 	.short	0x0013
        /*0026*/ 	.short	0x0078
        /*0028*/ 	.byte	0x00, 0xf0, 0x11, 0x00


	//----- nvinfo : EIATTR_KPARAM_INFO
	.align		4
.L_11449:
        /*002c*/ 	.byte	0x04, 0x17
        /*002e*/ 	.short	(.L_11451 - .L_11450)
.L_11450:
        /*0030*/ 	.word	0x00000000
        /*0034*/ 	.short	0x0012
        /*0036*/ 	.short	0x0074
        /*0038*/ 	.byte	0x00, 0xf0, 0x11, 0x00


	//----- nvinfo : EIATTR_KPARAM_INFO
	.align		4
.L_11451:
        /*003c*/ 	.byte	0x04, 0x17
        /*003e*/ 	.short	(.L_11453 - .L_11452)
.L_11452:
        /*0040*/ 	.word	0x00000000
        /*0044*/ 	.short	0x0011
        /*0046*/ 	.short	0x0070
        /*0048*/ 	.byte	0x00, 0xf0, 0x11, 0x00


	//----- nvinfo : EIATTR_KPARAM_INFO
	.align		4
.L_11453:
        /*004c*/ 	.byte	0x04, 0x17
        /*004e*/ 	.short	(.L_11455 - .L_11454)
.L_11454:
        /*0050*/ 	.word	0x00000000
        /*0054*/ 	.short	0x0010
        /*0056*/ 	.short	0x006c
        /*0058*/ 	.byte	0x00, 0xf0, 0x11, 0x00


	//----- nvinfo : EIATTR_KPARAM_INFO
	.align		4
.L_11455:
        /*005c*/ 	.byte	0x04, 0x17
        /*005e*/ 	.short	(.L_11457 - .L_11456)
.L_11456:
        /*0060*/ 	.word	0x00000000
        /*0064*/ 	.short	0x000f
        /*0066*/ 	.short	0x0068
        /*0068*/ 	.byte	0x00, 0xf0, 0x11, 0x00


	//----- nvinfo : EIATTR_KPARAM_INFO
	.align		4
.L_11457:
        /*006c*/ 	.byte	0x04, 0x17
        /*006e*/ 	.short	(.L_11459 - .L_11458)
.L_11458:
        /*0070*/ 	.word	0x00000000
        /*0074*/ 	.short	0x000e
        /*0076*/ 	.short	0x0060
        /*0078*/ 	.byte	0x00, 0xf0, 0x21, 0x00


	//----- nvinfo : EIATTR_KPARAM_INFO
	.align		4
.L_11459:
        /*007c*/ 	.byte	0x04, 0x17
        /*007e*/ 	.short	(.L_11461 - .L_11460)
.L_11460:
        /*0080*/ 	.word	0x00000000
        /*0084*/ 	.short	0x000d
        /*0086*/ 	.short	0x0058
        /*0088*/ 	.byte	0x00, 0xf0, 0x21, 0x00


	//----- nvinfo : EIATTR_KPARAM_INFO
	.align		4
.L_11461:
        /*008c*/ 	.byte	0x04, 0x17
        /*008e*/ 	.short	(.L_11463 - .L_11462)
.L_11462:
        /*0090*/ 	.word	0x00000000
        /*0094*/ 	.short	0x000c
        /*0096*/ 	.short	0x0050
        /*0098*/ 	.byte	0x00, 0xf0, 0x11, 0x00


	//----- nvinfo : EIATTR_KPARAM_INFO
	.align		4
.L_11463:
        /*009c*/ 	.byte	0x04, 0x17
        /*009e*/ 	.short	(.L_11465 - .L_11464)
.L_11464:
        /*00a0*/ 	.word	0x00000000
        /*00a4*/ 	.short	0x000b
        /*00a6*/ 	.short	0x004c
        /*00a8*/ 	.byte	0x00, 0xf0, 0x11, 0x00


	//----- nvinfo : EIATTR_KPARAM_INFO
	.align		4
.L_11465:
        /*00ac*/ 	.byte	0x04, 0x17
        /*00ae*/ 	.short	(.L_11467 - .L_11466)
.L_11466:
        /*00b0*/ 	.word	0x00000000
        /*00b4*/ 	.short	0x000a
        /*00b6*/ 	.short	0x0048
        /*00b8*/ 	.byte	0x00, 0xf0, 0x11, 0x00


	//----- nvinfo : EIATTR_KPARAM_INFO
	.align		4
.L_11467:
        /*00bc*/ 	.byte	0x04, 0x17
        /*00be*/ 	.short	(.L_11469 - .L_11468)
.L_11468:
        /*00c0*/ 	.word	0x00000000
        /*00c4*/ 	.short	0x0009
        /*00c6*/ 	.short	0x0040
        /*00c8*/ 	.byte	0x00, 0xf0, 0x21, 0x00


	//----- nvinfo : EIATTR_KPARAM_INFO
	.align		4
.L_11469:
        /*00cc*/ 	.byte	0x04, 0x17
        /*00ce*/ 	.short	(.L_11471 - .L_11470)
.L_11470:
        /*00d0*/ 	.word	0x00000000
        /*00d4*/ 	.short	0x0008
        /*00d6*/ 	.short	0x0038
        /*00d8*/ 	.byte	0x00, 0xf0, 0x11, 0x00


	//----- nvinfo : EIATTR_KPARAM_INFO
	.align		4
.L_11471:
        /*00dc*/ 	.byte	0x04, 0x17
        /*00de*/ 	.short	(.L_11473 - .L_11472)
.L_11472:
        /*00e0*/ 	.word	0x00000000
        /*00e4*/ 	.short	0x0007
        /*00e6*/ 	.short	0x0030
        /*00e8*/ 	.byte	0x00, 0xf0, 0x21, 0x00


	//----- nvinfo : EIATTR_KPARAM_INFO
	.align		4
.L_11473:
        /*00ec*/ 	.byte	0x04, 0x17
        /*00ee*/ 	.short	(.L_11475 - .L_11474)
.L_11474:
        /*00f0*/ 	.word	0x00000000
        /*00f4*/ 	.short	0x0006
        /*00f6*/ 	.short	0x0028
        /*00f8*/ 	.byte	0x00, 0xf0, 0x21, 0x00


	//----- nvinfo : EIATTR_KPARAM_INFO
	.align		4
.L_11475:
        /*00fc*/ 	.byte	0x04, 0x17
        /*00fe*/ 	.short	(.L_11477 - .L_11476)
.L_11476:
        /*0100*/ 	.word	0x00000000
        /*0104*/ 	.short	0x0005
        /*0106*/ 	.short	0x0024
        /*0108*/ 	.byte	0x00, 0xf0, 0x11, 0x00


	//----- nvinfo : EIATTR_KPARAM_INFO
	.align		4
.L_11477:
        /*010c*/ 	.byte	0x04, 0x17
        /*010e*/ 	.short	(.L_11479 - .L_11478)
.L_11478:
        /*0110*/ 	.word	0x00000000
        /*0114*/ 	.short	0x0004
        /*0116*/ 	.short	0x0020
        /*0118*/ 	.byte	0x00, 0xf0, 0x11, 0x00


	//----- nvinfo : EIATTR_KPARAM_INFO
	.align		4
.L_11479:
        /*011c*/ 	.byte	0x04, 0x17
        /*011e*/ 	.short	(.L_11481 - .L_11480)
.L_11480:
        /*0120*/ 	.word	0x00000000
        /*0124*/ 	.short	0x0003
        /*0126*/ 	.short	0x0018
        /*0128*/ 	.byte	0x00, 0xf0, 0x21, 0x00


	//----- nvinfo : EIATTR_KPARAM_INFO
	.align		4
.L_11481:
        /*012c*/ 	.byte	0x04, 0x17
        /*012e*/ 	.short	(.L_11483 - .L_11482)
.L_11482:
        /*0130*/ 	.word	0x00000000
        /*0134*/ 	.short	0x0002
        /*0136*/ 	.short	0x0010
        /*0138*/ 	.byte	0x00, 0xf0, 0x21, 0x00


	//----- nvinfo : EIATTR_KPARAM_INFO
	.align		4
.L_11483:
        /*013c*/ 	.byte	0x04, 0x17
        /*013e*/ 	.short	(.L_11485 - .L_11484)
.L_11484:
        /*0140*/ 	.word	0x00000000
        /*0144*/ 	.short	0x0001
        /*0146*/ 	.short	0x0008
        /*0148*/ 	.byte	0x00, 0xf0, 0x21, 0x00


	//----- nvinfo : EIATTR_KPARAM_INFO
	.align		4
.L_11485:
        /*014c*/ 	.byte	0x04, 0x17
        /*014e*/ 	.short	(.L_11487 - .L_11486)
.L_11486:
        /*0150*/ 	.word	0x00000000
        /*0154*/ 	.short	0x0000
        /*0156*/ 	.short	0x0000
        /*0158*/ 	.byte	0x00, 0xf0, 0x21, 0x00


	//----- nvinfo : EIATTR_MAXREG_COUNT
	.align		4
.L_11487:
        /*015c*/ 	.byte	0x03, 0x1b
        /*015e*/ 	.short	0x00ff


	//----- nvinfo : EIATTR_NUM_BARRIERS
	.align		4
        /*0160*/ 	.byte	0x02, 0x4c
        /*0162*/ 	.byte	0x01
	.zero		1


	//----- nvinfo : EIATTR_EXTERNS
	.align		4
        /*0164*/ 	.byte	0x04, 0x0f
        /*0166*/ 	.short	(.L_11489 - .L_11488)


	//   ....[0]....
	.align		4
.L_11488:
        /*0168*/ 	.word	index@(__assertfail)


	//----- nvinfo : EIATTR_MERCURY_ISA_VERSION
	.align		4
.L_11489:
        /*016c*/ 	.byte	0x03, 0x5f
        /*016e*/ 	.short	0x0000


	//----- nvinfo : EIATTR_COOP_GROUP_MASK_REGIDS
	.align		4
        /*0170*/ 	.byte	0x04, 0x29
        /*0172*/ 	.short	(.L_11491 - .L_11490)


	//   ....[0]....
.L_11490:
        /*0174*/ 	.word	0xffffffff


	//   ....[1]....
        /*0178*/ 	.word	0xffffffff


	//   ....[2]....
        /*017c*/ 	.word	0xffffffff


	//   ....[3]....
        /*0180*/ 	.word	0xffffffff


	//   ....[4]....
        /*0184*/ 	.word	0xffffffff


	//   ....[5]....
        /*0188*/ 	.word	0xffffffff


	//   ....[6]....
        /*018c*/ 	.word	0xffffffff


	//   ....[7]....
        /*0190*/ 	.word	0xffffffff


	//   ....[8]....
        /*0194*/ 	.word	0xffffffff


	//   ....[9]....
        /*0198*/ 	.word	0xffffffff


	//   ....[10]....
        /*019c*/ 	.word	0xffffffff


	//   ....[11]....
        /*01a0*/ 	.word	0xffffffff


	//   ....[12]....
        /*01a4*/ 	.word	0xffffffff


	//   ....[13]....
        /*01a8*/ 	.word	0xffffffff


	//   ....[14]....
        /*01ac*/ 	.word	0xffffffff


	//   ....[15]....
        /*01b0*/ 	.word	0xffffffff


	//   ....[16]....
        /*01b4*/ 	.word	0xffffffff


	//   ....[17]....
        /*01b8*/ 	.word	0xffffffff


	//   ....[18]....
        /*01bc*/ 	.word	0xffffffff


	//   ....[19]....
        /*01c0*/ 	.word	0xffffffff


	//   ....[20]....
        /*01c4*/ 	.word	0xffffffff


	//   ....[21]....
        /*01c8*/ 	.word	0xffffffff


	//   ....[22]....
        /*01cc*/ 	.word	0xffffffff


	//   ....[23]....
        /*01d0*/ 	.word	0xffffffff


	//   ....[24]....
        /*01d4*/ 	.word	0xffffffff


	//   ....[25]....
        /*01d8*/ 	.word	0xffffffff


	//   ....[26]....
        /*01dc*/ 	.word	0xffffffff


	//   ....[27]....
        /*01e0*/ 	.word	0xffffffff


	//   ....[28]....
        /*01e4*/ 	.word	0xffffffff


	//   ....[29]....
        /*01e8*/ 	.word	0xffffffff


	//   ....[30]....
        /*01ec*/ 	.word	0xffffffff


	//   ....[31]....
        /*01f0*/ 	.word	0xffffffff


	//   ....[32]....
        /*01f4*/ 	.word	0xffffffff


	//   ....[33]....
        /*01f8*/ 	.word	0xffffffff


	//   ....[34]....
        /*01fc*/ 	.word	0xffffffff


	//   ....[35]....
        /*0200*/ 	.word	0xffffffff


	//   ....[36]....
        /*0204*/ 	.word	0xffffffff


	//   ....[37]....
        /*0208*/ 	.word	0xffffffff


	//   ....[38]....
        /*020c*/ 	.word	0xffffffff


	//   ....[39]....
        /*0210*/ 	.word	0xffffffff


	//   ....[40]....
        /*0214*/ 	.word	0xffffffff


	//   ....[41]....
        /*0218*/ 	.word	0xffffffff


	//   ....[42]....
        /*021c*/ 	.word	0xffffffff


	//   ....[43]....
        /*0220*/ 	.word	0xffffffff


	//   ....[44]....
        /*0224*/ 	.word	0xffffffff


	//   ....[45]....
        /*0228*/ 	.word	0xffffffff


	//   ....[46]....
        /*022c*/ 	.word	0xffffffff


	//   ....[47]....
        /*0230*/ 	.word	0xffffffff


	//   ....[48]....
        /*0234*/ 	.word	0xffffffff


	//   ....[49]....
        /*0238*/ 	.word	0xffffffff


	//   ....[50]....
        /*023c*/ 	.word	0xffffffff


	//   ....[51]....
        /*0240*/ 	.word	0xffffffff


	//   ....[52]....
        /*0244*/ 	.word	0xffffffff


	//   ....[53]....
        /*0248*/ 	.word	0xffffffff


	//   ....[54]....
        /*024c*/ 	.word	0xffffffff


	//   ....[55]....
        /*0250*/ 	.word	0xffffffff


	//   ....[56]....
        /*0254*/ 	.word	0xffffffff


	//   ....[57]....
        /*0258*/ 	.word	0xffffffff


	//   ....[58]....
        /*025c*/ 	.word	0xffffffff


	//   ....[59]....
        /*0260*/ 	.word	0xffffffff


	//   ....[60]....
        /*0264*/ 	.word	0xffffffff


	//   ....[61]....
        /*0268*/ 	.word	0xffffffff


	//   ....[62]....
        /*026c*/ 	.word	0xffffffff


	//   ....[63]....
        /*0270*/ 	.word	0xffffffff


	//   ....[64]....
        /*0274*/ 	.word	0xffffffff


	//   ....[65]....
        /*0278*/ 	.word	0xffffffff


	//   ....[66]....
        /*027c*/ 	.word	0xffffffff


	//----- nvinfo : EIATTR_COOP_GROUP_INSTR_OFFSETS
	.align		4
.L_11491:
        /*0280*/ 	.byte	0x04, 0x28
        /*0282*/ 	.short	(.L_11493 - .L_11492)


	//   ....[0]....
.L_11492:
        /*0284*/ 	.word	0x00000af0


	//   ....[1]....
        /*0288*/ 	.word	0x00000b10


	//   ....[2]....
        /*028c*/ 	.word	0x00000b30


	//   ....[3]....
        /*0290*/ 	.word	0x00000bd0


	//   ....[4]....
        /*0294*/ 	.word	0x00000c00


	//   ....[5]....
        /*0298*/ 	.word	0x00000c20


	//   ....[6]....
        /*029c*/ 	.word	0x000019e0


	//   ....[7]....
        /*02a0*/ 	.word	0x00001a40


	//   ....[8]....
        /*02a4*/ 	.word	0x00001a70


	//   ....[9]....
        /*02a8*/ 	.word	0x00001a90


	//   ....[10]....
        /*02ac*/ 	.word	0x00001ab0


	//   ....[11]....
        /*02b0*/ 	.word	0x00001b00


	//   ....[12]....
        /*02b4*/ 	.word	0x00001b20


	//   ....[13]....
        /*02b8*/ 	.word	0x00001b40


	//   ....[14]....
        /*02bc*/ 	.word	0x000027b0


	//   ....[15]....
        /*02c0*/ 	.word	0x00004060


	//   ....[16]....
        /*02c4*/ 	.word	0x000040d0


	//   ....[17]....
        /*02c8*/ 	.word	0x00004130


	//   ....[18]....
        /*02cc*/ 	.word	0x000041a0


	//   ....[19]....
        /*02d0*/ 	.word	0x00004220


	//   ....[20]....
        /*02d4*/ 	.word	0x00004290


	//   ....[21]....
        /*02d8*/ 	.word	0x00004300


	//   ....[22]....
        /*02dc*/ 	.word	0x00004360


	//   ....[23]....
        /*02e0*/ 	.word	0x000043d0


	//   ....[24]....
        /*02e4*/ 	.word	0x00004430


	//   ....[25]....
        /*02e8*/ 	.word	0x000044a0


	//   ....[26]....
        /*02ec*/ 	.word	0x00004500


	//   ....[27]....
        /*02f0*/ 	.word	0x00004570


	//   ....[28]....
        /*02f4*/ 	.word	0x000045d0


	//   ....[29]....
        /*02f8*/ 	.word	0x00004640


	//   ....[30]....
        /*02fc*/ 	.word	0x000046a0


	//   ....[31]....
        /*0300*/ 	.word	0x00004710


	//   ....[32]....
        /*0304*/ 	.word	0x00004770


	//   ....[33]....
        /*0308*/ 	.word	0x000047e0


	//   ....[34]....
        /*030c*/ 	.word	0x00004840


	//   ....[35]....
        /*0310*/ 	.word	0x000048b0


	//   ....[36]....
        /*0314*/ 	.word	0x00004910


	//   ....[37]....
        /*0318*/ 	.word	0x00004980


	//   ....[38]....
        /*031c*/ 	.word	0x000049e0


	//   ....[39]....
        /*0320*/ 	.word	0x00004a50


	//   ....[40]....
        /*0324*/ 	.word	0x00004ab0


	//   ....[41]....
        /*0328*/ 	.word	0x00004b20


	//   ....[42]....
        /*032c*/ 	.word	0x00004b80


	//   ....[43]....
        /*0330*/ 	.word	0x00004bf0


	//   ....[44]....
        /*0334*/ 	.word	0x00004c50


	//   ....[45]....
        /*0338*/ 	.word	0x00004cc0


	//   ....[46]....
        /*033c*/ 	.word	0x00004d20


	//   ....[47]....
        /*0340*/ 	.word	0x00004d90


	//   ....[48]....
        /*0344*/ 	.word	0x00004df0


	//   ....[49]....
        /*0348*/ 	.word	0x00004e60


	//   ....[50]....
        /*034c*/ 	.word	0x00004ec0


	//   ....[51]....
        /*0350*/ 	.word	0x00004f30


	//   ....[52]....
        /*0354*/ 	.word	0x00004f90


	//   ....[53]....
        /*0358*/ 	.word	0x00005000


	//   ....[54]....
        /*035c*/ 	.word	0x00005060


	//   ....[55]....
        /*0360*/ 	.word	0x000050d0


	//   ....[56]....
        /*0364*/ 	.word	0x00005130


	//   ....[57]....
        /*0368*/ 	.word	0x000051a0


	//   ....[58]....
        /*036c*/ 	.word	0x00005200


	//   ....[59]....
        /*0370*/ 	.word	0x00005270


	//   ....[60]....
        /*0374*/ 	.word	0x000052d0


	//   ....[61]....
        /*0378*/ 	.word	0x00005340


	//   ....[62]....
        /*037c*/ 	.word	0x000053a0


	//   ....[63]....
        /*0380*/ 	.word	0x00005410


	//   ....[64]....
        /*0384*/ 	.word	0x00005470


	//   ....[65]....
        /*0388*/ 	.word	0x000054e0


	//   ....[66]....
        /*038c*/ 	.word	0x00005540


	//----- nvinfo : EIATTR_SYSCALL_OFFSETS
	.align		4
.L_11493:
        /*0390*/ 	.byte	0x04, 0x46
        /*0392*/ 	.short	(.L_11495 - .L_11494)


	//   ....[0]....
.L_11494:
        /*0394*/ 	.word	0x00003ec0


	//   ....[1]....
        /*0398*/ 	.word	0x00003ff0


	//----- nvinfo : EIATTR_EXIT_INSTR_OFFSETS
	.align		4
.L_11495:
        /*039c*/ 	.byte	0x04, 0x1c
        /*039e*/ 	.short	(.L_11497 - .L_11496)


	//   ....[0]....
.L_11496:
        /*03a0*/ 	.word	0x000033c0


	//   ....[1]....
        /*03a4*/ 	.word	0x00003420


	//   ....[2]....
        /*03a8*/ 	.word	0x00003d90


	//   ....[3]....
        /*03ac*/ 	.word	0x00004000


	//----- nvinfo : EIATTR_CTAIDZ_USED
	.align		4
.L_11497:
        /*03b0*/ 	.byte	0x01, 0x04
	.zero		2


	//----- nvinfo : EIATTR_CRS_STACK_SIZE
	.align		4
        /*03b4*/ 	.byte	0x04, 0x1e
        /*03b6*/ 	.short	(.L_11499 - .L_11498)
.L_11498:
        /*03b8*/ 	.word	0x00000000
.L_11499:


//--------------------- .nv.info._ZN4vllm25paged_attention_v1_kernelIfhLi128ELi16ELi128ELNS_18Fp8KVCacheDataTypeE2ELb1EEEvPT_PKS2_PKT0_S8_ifPKiSA_iPKfiiiSC_SC_iiiii --------------------------
	.section	.nv.info._ZN4vllm25paged_attention_v1_kernelIfhLi128ELi16ELi128ELNS_18Fp8KVCacheDataTypeE2ELb1EEEvPT_PKS2_PKT0_S8_ifPKiSA_iPKfiiiSC_SC_iiiii,"",@"SHT_CUDA_INFO"
	.sectionflags	@""
	.align	4


	//----- nvinfo : EIATTR_CUDA_API_VERSION
	.align		4
        /*0000*/ 	.byte	0x04, 0x37
        /*0002*/ 	.short	(.L_11501 - .L_11500)
.L_11500:
        /*0004*/ 	.word	0x00000082


	//----- nvinfo : EIATTR_SW2861232_WAR
	.align		4
.L_11501:
        /*0008*/ 	.byte	0x01, 0x35
	.zero		2


	//----- nvinfo : EIATTR_PARAM_CBANK
	.align		4
        /*000c*/ 	.byte	0x04, 0x0a
        /*000e*/ 	.short	(.L_11503 - .L_11502)
	.align		4
.L_11502:
        /*0010*/ 	.word	index@(.nv.constant0._ZN4vllm25paged_attention_v1_kernelIfhLi128ELi16ELi128ELNS_18Fp8KVCacheDataTypeE2ELb1EEEvPT_PKS2_PKT0_S8_ifPKiSA_iPKfiiiSC_SC_iiiii)
        /*0014*/ 	.short	0x0160
        /*0016*/ 	.short	0x007c


	//----- nvinfo : EIATTR_CBANK_PARAM_SIZE
	.align		4
.L_11503:
        /*0018*/ 	.byte	0x03, 0x19
        /*001a*/ 	.short	0x007c


	//----- nvinfo : EIATTR_KPARAM_INFO
	.align		4
        /*001c*/ 	.byte	0x04, 0x17
        /*001e*/ 	.short	(.L_11505 - .L_11504)
.L_11504:
        /*0020*/ 	.word	0x00000000
        /*0024*/ 	.short	0x0013
        /*0026*/ 	.short	0x0078
        /*0028*/ 	.byte	0x00, 0xf0, 0x11, 0x00


	//----- nvinfo : EIATTR_KPARAM_INFO
	.align		4
.L_11505:
        /*002c*/ 	.byte	0x04, 0x17
        /*002e*/ 	.short	(.L_11507 - .L_11506)
.L_11506:
        /*0030*/ 	.word	0x00000000
        /*0034*/ 	.short	0x0012
        /*0036*/ 	.short	0x0074
        /*0038*/ 	.byte	0x00, 0xf0, 0x11, 0x00


	//----- nvinfo : EIATTR_KPARAM_INFO
	.align		4
.L_11507:
        /*003c*/ 	.byte	0x04, 0x17
        /*003e*/ 	.short	(.L_11509 - .L_11508)
.L_11508:
        /*0040*/ 	.word	0x00000000
        /*0044*/ 	.short	0x0011
        /*0046*/ 	.short	0x0070
        /*0048*/ 	.byte	0x00, 0xf0, 0x11, 0x00


	//----- nvinfo : EIATTR_KPARAM_INFO
	.align		4
.L_11509:
        /*004c*/ 	.byte	0x04, 0x17
        /*004e*/ 	.short	(.L_11511 - .L_11510)
.L_11510:
        /*0050*/ 	.word	0x00000000
        /*0054*/ 	.short	0x0010
        /*0056*/ 	.short	0x006c
        /*0058*/ 	.byte	0x00, 0xf0, 0x11, 0x00


	//----- nvinfo : EIATTR_KPARAM_INFO
	.align		4
.L_11511:
        /*005c*/ 	.byte	0x04, 0x17
        /*005e*/ 	.short	(.L_11513 - .L_11512)
.L_11512:
        /*0060*/ 	.word	0x00000000
        /*0064*/ 	.short	0x000f
        /*0066*/ 	.short	0x0068
        /*0068*/ 	.byte	0x00, 0xf0, 0x11, 0x00


	//----- nvinfo : EIATTR_KPARAM_INFO
	.align		4
.L_11513:
        /*006c*/ 	.byte	0x04, 0x17
        /*006e*/ 	.short	(.L_11515 - .L_11514)
.L_11514:
        /*0070*/ 	.word	0x00000000
        /*0074*/ 	.short	0x000e
        /*0076*/ 	.short	0x0060
        /*0078*/ 	.byte	0x00, 0xf0, 0x21, 0x00


	//----- nvinfo : EIATTR_KPARAM_INFO
	.align		4
.L_11515:
        /*007c*/ 	.byte	0x04, 0x17
        /*007e*/ 	.short	(.L_11517 - .L_11516)
.L_11516:
        /*0080*/ 	.word	0x00000000
        /*0084*/ 	.short	0x000d
        /*0086*/ 	.short	0x0058
        /*0088*/ 	.byte	0x00, 0xf0, 0x21, 0x00


	//----- nvinfo : EIATTR_KPARAM_INFO
	.align		4
.L_11517:
        /*008c*/ 	.byte	0x04, 0x17
        /*008e*/ 	.short	(.L_11519 - .L_11518)
.L_11518:
        /*0090*/ 	.word	0x00000000
        /*0094*/ 	.short	0x000c
        /*0096*/ 	.short	0x0050
        /*0098*/ 	.byte	0x00, 0xf0, 0x11, 0x00


	//----- nvinfo : EIATTR_KPARAM_INFO
	.align		4
.L_11519:
        /*009c*/ 	.byte	0x04, 0x17
        /*009e*/ 	.short	(.L_11521 - .L_11520)
.L_11520:
        /*00a0*/ 	.word	0x00000000
        /*00a4*/ 	.short	0x000b
        /*00a6*/ 	.short	0x004c
        /*00a8*/ 	.byte	0x00, 0xf0, 0x11, 0x00


	//----- nvinfo : EIATTR_KPARAM_INFO
	.align		4
.L_11521:
        /*00ac*/ 	.byte	0x04, 0x17
        /*00ae*/ 	.short	(.L_11523 - .L_11522)
.L_11522:
        /*00b0*/ 	.word	0x00000000
        /*00b4*/ 	.short	0x000a
        /*00b6*/ 	.short	0x0048
        /*00b8*/ 	.byte	0x00, 0xf0, 0x11, 0x00


	//----- nvinfo : EIATTR_KPARAM_INFO
	.align		4
.L_11523:
        /*00bc*/ 	.byte	0x04, 0x17
        /*00be*/ 	.short	(.L_11525 - .L_11524)
.L_11524:
        /*00c0*/ 	.word	0x00000000
        /*00c4*/ 	.short	0x0009
        /*00c6*/ 	.short	0x0040
        /*00c8*/ 	.byte	0x00, 0xf0, 0x21, 0x00


	//----- nvinfo : EIATTR_KPARAM_INFO
	.align		4
.L_11525:
        /*00cc*/ 	.byte	0x04, 0x17
        /*00ce*/ 	.short	(.L_11527 - .L_11526)
.L_11526:
        /*00d0*/ 	.word	0x00000000
        /*00d4*/ 	.short	0x0008
        /*00d6*/ 	.short	0x0038
        /*00d8*/ 	.byte	0x00, 0xf0, 0x11, 0x00


	//----- nvinfo : EIATTR_KPARAM_INFO
	.align		4
.L_11527:
        /*00dc*/ 	.byte	0x04, 0x17
        /*00de*/ 	.short	(.L_11529 - .L_11528)
.L_11528:
        /*00e0*/ 	.word	0x00000000
        /*00e4*/ 	.short	0x0007
        /*00e6*/ 	.short	0x0030
        /*00e8*/ 	.byte	0x00, 0xf0, 0x21, 0x00


	//----- nvinfo : EIATTR_KPARAM_INFO
	.align		4
.L_11529:
        /*00ec*/ 	.byte	0x04, 0x17
        /*00ee*/ 	.short	(.L_11531 - .L_11530)
.L_11530:
        /*00f0*/ 	.word	0x00000000
        /*00f4*/ 	.short	0x0006
        /*00f6*/ 	.short	0x0028
        /*00f8*/ 	.byte	0x00, 0xf0, 0x21, 0x00


	//----- nvinfo : EIATTR_KPARAM_INFO
	.align		4
.L_11531:
        /*00fc*/ 	.byte	0x04, 0x17
        /*00fe*/ 	.short	(.L_11533 - .L_11532)
.L_11532:
        /*0100*/ 	.word	0x00000000
        /*0104*/ 	.short	0x0005
        /*0106*/ 	.short	0x0024
        /*0108*/ 	.byte	0x00, 0xf0, 0x11, 0x00


	//----- nvinfo : EIATTR_KPARAM_INFO
	.align		4
.L_11533:
        /*010c*/ 	.byte	0x04, 0x17
        /*010e*/ 	.short	(.L_11535 - .L_11534)
.L_11534:
        /*0110*/ 	.word	0x00000000
        /*0114*/ 	.short	0x0004
        /*0116*/ 	.short	0x0020
        /*0118*/ 	.byte	0x00, 0xf0, 0x11, 0x00


	//----- nvinfo : EIATTR_KPARAM_INFO
	.align		4
.L_11535:
        /*011c*/ 	.byte	0x04, 0x17
        /*011e*/ 	.short	(.L_11537 - .L_11536)
.L_11536:
        /*0120*/ 	.word	0x00000000
        /*0124*/ 	.short	0x0003
        /*0126*/ 	.short	0x0018
        /*0128*/ 	.byte	0x00, 0xf0, 0x21, 0x00


	//----- nvinfo : EIATTR_KPARAM_INFO
	.align		4
.L_11537:
        /*012c*/ 	.byte	0x04, 0x17
        /*012e*/ 	.short	(.L_11539 - .L_11538)
.L_11538:
        /*0130*/ 	.word	0x00000000
        /*0134*/ 	.short	0x0002
        /*0136*/ 	.short	0x0010
        /*0138*/ 	.byte	0x00, 0xf0, 0x21, 0x00


	//----- nvinfo : EIATTR_KPARAM_INFO
	.align		4
.L_11539:
        /*013c*/ 	.byte	0x04, 0x17
        /*013e*/ 	.short	(.L_11541 - .L_11540)
.L_11540:
        /*0140*/ 	.word	0x00000000
        /*0144*/ 	.short	0x0001
        /*0146*/ 	.short	0x0008
        /*0148*/ 	.byte	0x00, 0xf0, 0x21, 0x00


	//----- nvinfo : EIATTR_KPARAM_INFO
	.align		4
.L_11541:
        /*014c*/ 	.byte	0x04, 0x17
        /*014e*/ 	.short	(.L_11543 - .L_11542)
.L_11542:
        /*0150*/ 	.word	0x00000000
        /*0154*/ 	.short	0x0000
        /*0156*/ 	.short	0x0000
        /*0158*/ 	.byte	0x00, 0xf0, 0x21, 0x00


	//----- nvinfo : EIATTR_MAXREG_COUNT
	.align		4
.L_11543:
        /*015c*/ 	.byte	0x03, 0x1b
        /*015e*/ 	.short	0x00ff


	//----- nvinfo : EIATTR_NUM_BARRIERS
	.align		4
        /*0160*/ 	.byte	0x02, 0x4c
        /*0162*/ 	.byte	0x01
	.zero		1


	//----- nvinfo : EIATTR_EXTERNS
	.align		4
        /*0164*/ 	.byte	0x04, 0x0f
        /*0166*/ 	.short	(.L_11545 - .L_11544)


	//   ....[0]....
	.align		4
.L_11544:
        /*0168*/ 	.word	index@(__assertfail)


	//----- nvinfo : EIATTR_MERCURY_ISA_VERSION
	.align		4
.L_11545:
        /*016c*/ 	.byte	0x03, 0x5f
        /*016e*/ 	.short	0x0000


	//----- nvinfo : EIATTR_COOP_GROUP_MASK_REGIDS
	.align		4
        /*0170*/ 	.byte	0x04, 0x29
        /*0172*/ 	.short	(.L_11547 - .L_11546)


	//   ....[0]....
.L_11546:
        /*0174*/ 	.word	0xffffffff


	//   ....[1]....
        /*0178*/ 	.word	0xffffffff


	//   ....[2]....
        /*017c*/ 	.word	0xffffffff


	//   ....[3]....
        /*0180*/ 	.word	0xffffffff


	//   ....[4]....
        /*0184*/ 	.word	0xffffffff


	//   ....[5]....
        /*0188*/ 	.word	0xffffffff


	//   ....[6]....
        /*018c*/ 	.word	0xffffffff


	//   ....[7]....
        /*0190*/ 	.word	0xffffffff


	//   ....[8]....
        /*0194*/ 	.word	0xffffffff


	//   ....[9]....
        /*0198*/ 	.word	0xffffffff


	//   ....[10]....
        /*019c*/ 	.word	0xffffffff


	//   ....[11]....
        /*01a0*/ 	.word	0xffffffff


	//   ....[12]....
        /*01a4*/ 	.word	0xffffffff


	//   ....[13]....
        /*01a8*/ 	.word	0xffffffff


	//   ....[14]....
        /*01ac*/ 	.word	0xffffffff


	//   ....[15]....
        /*01b0*/ 	.word	0xffffffff


	//   ....[16]....
        /*01b4*/ 	.word	0xffffffff


	//   ....[17]....
        /*01b8*/ 	.word	0xffffffff


	//   ....[18]....
        /*01bc*/ 	.word	0xffffffff


	//   ....[19]....
        /*01c0*/ 	.word	0xffffffff


	//   ....[20]....
        /*01c4*/ 	.word	0xffffffff


	//   ....[21]....
        /*01c8*/ 	.word	0xffffffff


	//   ....[22]....
        /*01cc*/ 	.word	0xffffffff


	//   ....[23]....
        /*01d0*/ 	.word	0xffffffff


	//   ....[24]....
        /*01d4*/ 	.word	0xffffffff


	//   ....[25]....
        /*01d8*/ 	.word	0xffffffff


	//   ....[26]....
        /*01dc*/ 	.word	0xffffffff


	//   ....[27]....
        /*01e0*/ 	.word	0xffffffff


	//   ....[28]....
        /*01e4*/ 	.word	0xffffffff


	//   ....[29]....
        /*01e8*/ 	.word	0xffffffff


	//   ....[30]....
        /*01ec*/ 	.word	0xffffffff


	//   ....[31]....
        /*01f0*/ 	.word	0xffffffff


	//   ....[32]....
        /*01f4*/ 	.word	0xffffffff


	//   ....[33]....
        /*01f8*/ 	.word	0xffffffff


	//   ....[34]....
        /*01fc*/ 	.word	0xffffffff


	//   ....[35]....
        /*0200*/ 	.word	0xffffffff


	//   ....[36]....
        /*0204*/ 	.word	0xffffffff


	//   ....[37]....
        /*0208*/ 	.word	0xffffffff


	//   ....[38]....
        /*020c*/ 	.word	0xffffffff


	//   ....[39]....
        /*0210*/ 	.word	0xffffffff


	//   ....[40]....
        /*0214*/ 	.word	0xffffffff


	//   ....[41]....
        /*0218*/ 	.word	0xffffffff


	//   ....[42]....
        /*021c*/ 	.word	0xffffffff


	//   ....[43]....
        /*0220*/ 	.word	0xffffffff


	//   ....[44]....
        /*0224*/ 	.word	0xffffffff


	//   ....[45]....
        /*0228*/ 	.word	0xffffffff


	//   ....[46]....
        /*022c*/ 	.word	0xffffffff


	//   ....[47]....
        /*0230*/ 	.word	0xffffffff


	//   ....[48]....
        /*0234*/ 	.word	0xffffffff


	//   ....[49]....
        /*0238*/ 	.word	0xffffffff


	//   ....[50]....
        /*023c*/ 	.word	0xffffffff


	//----- nvinfo : EIATTR_COOP_GROUP_INSTR_OFFSETS
	.align		4
.L_11547:
        /*0240*/ 	.byte	0x04, 0x28
        /*0242*/ 	.short	(.L_11549 - .L_11548)


	//   ....[0]....
.L_11548:
        /*0244*/ 	.word	0x00000b10


	//   ....[1]....
        /*0248*/ 	.word	0x00000b30


	//   ....[2]....
        /*024c*/ 	.word	0x00000b50


	//   ....[3]....
        /*0250*/ 	.word	0x00000bf0


	//   ....[4]....
        /*0254*/ 	.word	0x00000c10


	//   ....[5]....
        /*0258*/ 	.word	0x00000c40


	//   ....[6]....
        /*025c*/ 	.word	0x00001a00


	//   ....[7]....
        /*0260*/ 	.word	0x00001a60


	//   ....[8]....
        /*0264*/ 	.word	0x00001a90


	//   ....[9]....
        /*0268*/ 	.word	0x00001ab0


	//   ....[10]....
        /*026c*/ 	.word	0x00001ad0


	//   ....[11]....
        /*0270*/ 	.word	0x00001b20


	//   ....[12]....
        /*0274*/ 	.word	0x00001b40


	//   ....[13]....
        /*0278*/ 	.word	0x00001b60


	//   ....[14]....
        /*027c*/ 	.word	0x000027c0


	//   ....[15]....
        /*0280*/ 	.word	0x00003a40


	//   ....[16]....
        /*0284*/ 	.word	0x00003ab0


	//   ....[17]....
        /*0288*/ 	.word	0x00003b10


	//   ....[18]....
        /*028c*/ 	.word	0x00003b80


	//   ....[19]....
        /*0290*/ 	.word	0x00003c00


	//   ....[20]....
        /*0294*/ 	.word	0x00003c70


	//   ....[21]....
        /*0298*/ 	.word	0x00003ce0


	//   ....[22]....
        /*029c*/ 	.word	0x00003d40


	//   ....[23]....
        /*02a0*/ 	.word	0x00003db0


	//   ....[24]....
        /*02a4*/ 	.word	0x00003e10


	//   ....[25]....
        /*02a8*/ 	.word	0x00003e80


	//   ....[26]....
        /*02ac*/ 	.word	0x00003ee0


	//   ....[27]....
        /*02b0*/ 	.word	0x00003f50


	//   ....[28]....
        /*02b4*/ 	.word	0x00003fb0


	//   ....[29]....
        /*02b8*/ 	.word	0x00004020


	//   ....[30]....
        /*02bc*/ 	.word	0x00004080


	//   ....[31]....
        /*02c0*/ 	.word	0x000040f0


	//   ....[32]....
        /*02c4*/ 	.word	0x00004150


	//   ....[33]....
        /*02c8*/ 	.word	0x000041c0


	//   ....[34]....
        /*02cc*/ 	.word	0x00004220


	//   ....[35]....
        /*02d0*/ 	.word	0x00004290


	//   ....[36]....
        /*02d4*/ 	.word	0x000042f0


	//   ....[37]....
        /*02d8*/ 	.word	0x00004360


	//   ....[38]....
        /*02dc*/ 	.word	0x000043c0


	//   ....[39]....
        /*02e0*/ 	.word	0x00004430


	//   ....[40]....
        /*02e4*/ 	.word	0x00004490


	//   ....[41]....
        /*02e8*/ 	.word	0x00004500


	//   ....[42]....
        /*02ec*/ 	.word	0x00004560


	//   ....[43]....
        /*02f0*/ 	.word	0x000045d0


	//   ....[44]....
        /*02f4*/ 	.word	0x00004630


	//   ....[45]....
        /*02f8*/ 	.word	0x000046a0


	//   ....[46]....
        /*02fc*/ 	.word	0x00004700


	//   ....[47]....
        /*0300*/ 	.word	0x00004770


	//   ....[48]....
        /*0304*/ 	.word	0x000047d0


	//   ....[49]....
        /*0308*/ 	.word	0x00004840


	//   ....[50]....
        /*030c*/ 	.word	0x000048a0


	//----- nvinfo : EIATTR_SYSCALL_OFFSETS
	.align		4
.L_11549:
        /*0310*/ 	.byte	0x04, 0x46
        /*0312*/ 	.short	(.L_11551 - .L_11550)


	//   ....[0]....
.L_11550:
        /*0314*/ 	.word	0x000038a0


	//   ....[1]....
        /*0318*/ 	.word	0x000039d0


	//----- nvinfo : EIATTR_EXIT_INSTR_OFFSETS
	.align		4
.L_11551:
        /*031c*/ 	.byte	0x04, 0x1c
        /*031e*/ 	.short	(.L_11553 - .L_11552)


	//   ....[0]....
.L_11552:
        /*0320*/ 	.word	0x000030a0


	//   ....[1]....
        /*0324*/ 	.word	0x00003170


	//   ....[2]....
        /*0328*/ 	.word	0x00003770


	//   ....[3]....
        /*032c*/ 	.word	0x000039e0


	//----- nvinfo : EIATTR_CTAIDZ_USED
	.align		4
.L_11553:
        /*0330*/ 	.byte	0x01, 0x04
	.zero		2


	//----- nvinfo : EIATTR_CRS_STACK_SIZE
	.align		4
        /*0334*/ 	.byte	0x04, 0x1e
        /*0336*/ 	.short	(.L_11555 - .L_11554)
.L_11554:
        /*0338*/ 	.word	0x00000000
.L_11555:


//--------------------- .nv.info._ZN4vllm25paged_attention_v1_kernelIfhLi120ELi16ELi128ELNS_18Fp8KVCacheDataTypeE2ELb1EEEvPT_PKS2_PKT0_S8_ifPKiSA_iPKfiiiSC_SC_iiiii --------------------------
	.section	.nv.info._ZN4vllm25paged_attention_v1_kernelIfhLi120ELi16ELi128ELNS_18Fp8KVCacheDataTypeE2ELb1EEEvPT_PKS2_PKT0_S8_ifPKiSA_iPKfiiiSC_SC_iiiii,"",@"SHT_CUDA_INFO"
	.sectionflags	@""
	.align	4


	//----- nvinfo : EIATTR_CUDA_API_VERSION
	.align		4
        /*0000*/ 	.byte	0x04, 0x37
        /*0002*/ 	.short	(.L_11557 - .L_11556)
.L_11556:
        /*0004*/ 	.word	0x00000082


	//----- nvinfo : EIATTR_SW2861232_WAR
	.align		4
.L_11557:
        /*0008*/ 	.byte	0x01, 0x35
	.zero		2


	//----- nvinfo : EIATTR_PARAM_CBANK
	.align		4
        /*000c*/ 	.byte	0x04, 0x0a
        /*000e*/ 	.short	(.L_11559 - .L_11558)
	.align		4
.L_11558:
        /*0010*/ 	.word	index@(.nv.constant0._ZN4vllm25paged_attention_v1_kernelIfhLi120ELi16ELi128ELNS_18Fp8KVCacheDataTypeE2ELb1EEEvPT_PKS2_PKT0_S8_ifPKiSA_iPKfiiiSC_SC_iiiii)
        /*0014*/ 	.short	0x0160
        /*0016*/ 	.short	0x007c


	//----- nvinfo : EIATTR_CBANK_PARAM_SIZE
	.align		4
.L_11559:
        /*0018*/ 	.byte	0x03, 0x19
        /*001a*/ 	.short	0x007c


	//----- nvinfo : EIATTR_KPARAM_INFO
	.align		4
        /*001c*/ 	.byte	0x04, 0x17
        /*001e*/ 	.short	(.L_11561 - .L_11560)
.L_11560:
        /*0020*/ 	.word	0x00000000
        /*0024*/ 	.short	0x0013
        /*0026*/ 	.short	0x0078
        /*0028*/ 	.byte	0x00, 0xf0, 0x11, 0x00


	//----- nvinfo : EIATTR_KPARAM_INFO
	.align		4
.L_11561:
        /*002c*/ 	.byte	0x04, 0x17
        /*002e*/ 	.short	(.L_11563 - .L_11562)
.L_11562:
        /*0030*/ 	.word	0x00000000
        /*0034*/ 	.short	0x0012
        /*0036*/ 	.short	0x0074
        /*0038*/ 	.byte	0x00, 0xf0, 0x11, 0x00


	//----- nvinfo : EIATTR_KPARAM_INFO
	.align		4
.L_11563:
        /*003c*/ 	.byte	0x04, 0x17
        /*003e*/ 	.short	(.L_11565 - .L_11564)
.L_11564:
        /*0040*/ 	.word	0x00000000
        /*0044*/ 	.short	0x0011
        /*0046*/ 	.short	0x0070
        /*0048*/ 	.byte	0x00, 0xf0, 0x11, 0x00


	//----- nvinfo : EIATTR_KPARAM_INFO
	.align		4
.L_11565:
        /*004c*/ 	.byte	0x04, 0x17
        /*004e*/ 	.short	(.L_11567 - .L_11566)
.L_11566:
        /*0050*/ 	.word	0x00000000
        /*0054*/ 	.short	0x0010
        /*0056*/ 	.short	0x006c
        /*0058*/ 	.byte	0x00, 0xf0, 0x11, 0x00


	//----- nvinfo : EIATTR_KPARAM_INFO
	.align		4
.L_11567:
        /*005c*/ 	.byte	0x04, 0x17
        /*005e*/ 	.short	(.L_11569 - .L_11568)
.L_11568:
        /*0060*/ 	.word	0x00000000
        /*0064*/ 	.short	0x000f
        /*0066*/ 	.short	0x0068
        /*0068*/ 	.byte	0x00, 0xf0, 0x11, 0x00


	//----- nvinfo : EIATTR_KPARAM_INFO
	.align		4
.L_11569:
        /*006c*/ 	.byte	0x04, 0x17
        /*006e*/ 	.short	(.L_11571 - .L_11570)
.L_11570:
        /*0070*/ 	.word	0x00000000
        /*0074*/ 	.short	0x000e
        /*0076*/ 	.short	0x0060
        /*0078*/ 	.byte	0x00, 0xf0, 0x21, 0x00


	//----- nvinfo : EIATTR_KPARAM_INFO
	.align		4
.L_11571:
        /*007c*/ 	.byte	0x04, 0x17
        /*007e*/ 	.short	(.L_11573 - .L_11572)
.L_11572:
        /*0080*/ 	.word	0x00000000
        /*0084*/ 	.short	0x000d
        /*0086*/ 	.short	0x0058
        /*0088*/ 	.byte	0x00, 0xf0, 0x21, 0x00


	//----- nvinfo : EIATTR_KPARAM_INFO
	.align		4
.L_11573:
        /*008c*/ 	.byte	0x04, 0x17
        /*008e*/ 	.short	(.L_11575 - .L_11574)
.L_11574:
        /*0090*/ 	.word	0x00000000
        /*0094*/ 	.short	0x000c
        /*0096*/ 	.short	0x0050
        /*0098*/ 	.byte	0x00, 0xf0, 0x11, 0x00


	//----- nvinfo : EIATTR_KPARAM_INFO
	.align		4
.L_11575:
        /*009c*/ 	.byte	0x04, 0x17
        /*009e*/ 	.short	(.L_11577 - .L_11576)
.L_11576:
        /*00a0*/ 	.word	0x00000000
        /*00a4*/ 	.short	0x000b
        /*00a6*/ 	.short	0x004c
        /*00a8*/ 	.byte	0x00, 0xf0, 0x11, 0x00


	//----- nvinfo : EIATTR_KPARAM_INFO
	.align		4
.L_11577:
        /*00ac*/ 	.byte	0x04, 0x17
        /*00ae*/ 	.short	(.L_11579 - .L_11578)
.L_11578:
        /*00b0*/ 	.word	0x00000000
        /*00b4*/ 	.short	0x000a
        /*00b6*/ 	.short	0x0048
        /*00b8*/ 	.byte	0x00, 0xf0, 0x11, 0x00


	//----- nvinfo : EIATTR_KPARAM_INFO
	.align		4
.L_11579:
        /*00bc*/ 	.byte	0x04, 0x17
        /*00be*/ 	.short	(.L_11581 - .L_11580)
.L_11580:
        /*00c0*/ 	.word	0x00000000
        /*00c4*/ 	.short	0x0009
        /*00c6*/ 	.short	0x0040
        /*00c8*/ 	.byte	0x00, 0xf0, 0x21, 0x00


	//----- nvinfo : EIATTR_KPARAM_INFO
	.align		4
.L_11581:
        /*00cc*/ 	.byte	0x04, 0x17
        /*00ce*/ 	.short	(.L_11583 - .L_11582)
.L_11582:
        /*00d0*/ 	.word	0x00000000
        /*00d4*/ 	.short	0x0008
        /*00d6*/ 	.short	0x0038
        /*00d8*/ 	.byte	0x00, 0xf0, 0x11, 0x00


	//----- nvinfo : EIATTR_KPARAM_INFO
	.align		4
.L_11583:
        /*00dc*/ 	.byte	0x04, 0x17
        /*00de*/ 	.short	(.L_11585 - .L_11584)
.L_11584:
        /*00e0*/ 	.word	0x00000000
        /*00e4*/ 	.short	0x0007
        /*00e6*/ 	.short	0x0030
        /*00e8*/ 	.byte	0x00, 0xf0, 0x21, 0x00


	//----- nvinfo : EIATTR_KPARAM_INFO
	.align		4
.L_11585:
        /*00ec*/ 	.byte	0x04, 0x17
        /*00ee*/ 	.short	(.L_11587 - .L_11586)
.L_11586:
        /*00f0*/ 	.word	0x00000000
        /*00f4*/ 	.short	0x0006
        /*00f6*/ 	.short	0x0028
        /*00f8*/ 	.byte	0x00, 0xf0, 0x21, 0x00


	//----- nvinfo : EIATTR_KPARAM_INFO
	.align		4
.L_11587:
        /*00fc*/ 	.byte	0x04, 0x17
        /*00fe*/ 	.short	(.L_11589 - .L_11588)
.L_11588:
        /*0100*/ 	.word	0x00000000
        /*0104*/ 	.short	0x0005
        /*0106*/ 	.short	0x0024
        /*0108*/ 	.byte	0x00, 0xf0, 0x11, 0x00


	//----- nvinfo : EIATTR_KPARAM_INFO
	.align		4
.L_11589:
        /*010c*/ 	.byte	0x04, 0x17
        /*010e*/ 	.short	(.L_11591 - .L_11590)
.L_11590:
        /*0110*/ 	.word	0x00000000
        /*0114*/ 	.short	0x0004
        /*0116*/ 	.short	0x0020
        /*0118*/ 	.byte	0x00, 0xf0, 0x11, 0x00


	//----- nvinfo : EIATTR_KPARAM_INFO
	.align		4
.L_11591:
        /*011c*/ 	.byte	0x04, 0x17
        /*011e*/ 	.short	(.L_11593 - .L_11592)
.L_11592:
        /*0120*/ 	.word	0x00000000
        /*0124*/ 	.short	0x0003
        /*0126*/ 	.short	0x0018
        /*0128*/ 	.byte	0x00, 0xf0, 0x21, 0x00


	//----- nvinfo : EIATTR_KPARAM_INFO
	.align		4
.L_11593:
        /*012c*/ 	.byte	0x04, 0x17
        /*012e*/ 	.short	(.L_11595 - .L_11594)
.L_11594:
        /*0130*/ 	.word	0x00000000
        /*0134*/ 	.short	0x0002
        /*0136*/ 	.short	0x0010
        /*0138*/ 	.byte	0x00, 0xf0, 0x21, 0x00


	//----- nvinfo : EIATTR_KPARAM_INFO
	.align		4
.L_11595:
        /*013c*/ 	.byte	0x04, 0x17
        /*013e*/ 	.short	(.L_11597 - .L_11596)
.L_11596:
        /*0140*/ 	.word	0x00000000
        /*0144*/ 	.short	0x0001
        /*0146*/ 	.short	0x0008
        /*0148*/ 	.byte	0x00, 0xf0, 0x21, 0x00


	//----- nvinfo : EIATTR_KPARAM_INFO
	.align		4
.L_11597:
        /*014c*/ 	.byte	0x04, 0x17
        /*014e*/ 	.short	(.L_11599 - .L_11598)
.L_11598:
        /*0150*/ 	.word	0x00000000
        /*0154*/ 	.short	0x0000
        /*0156*/ 	.short	0x0000
        /*0158*/ 	.byte	0x00, 0xf0, 0x21, 0x00


	//----- nvinfo : EIATTR_MAXREG_COUNT
	.align		4
.L_11599:
        /*015c*/ 	.byte	0x03, 0x1b
        /*015e*/ 	.short	0x00ff


	//----- nvinfo : EIATTR_NUM_BARRIERS
	.align		4
        /*0160*/ 	.byte	0x02, 0x4c
        /*0162*/ 	.byte	0x01
	.zero		1


	//----- nvinfo : EIATTR_EXTERNS
	.align		4
        /*0164*/ 	.byte	0x04, 0x0f
        /*0166*/ 	.short	(.L_11601 - .L_11600)


	//   ....[0]....
	.align		4
.L_11600:
        /*0168*/ 	.word	index@(__assertfail)


	//----- nvinfo : EIATTR_MERCURY_ISA_VERSION
	.align		4
.L_11601:
        /*016c*/ 	.byte	0x03, 0x5f
        /*016e*/ 	.short	0x0000


	//----- nvinfo : EIATTR_COOP_GROUP_MASK_REGIDS
	.align		4
        /*0170*/ 	.byte	0x04, 0x29
        /*0172*/ 	.short	(.L_11603 - .L_11602)


	//   ....[0]....
.L_11602:
        /*0174*/ 	.word	0xffffffff


	//   ....[1]....
        /*0178*/ 	.word	0xffffffff


	//   ....[2]....
        /*017c*/ 	.word	0xffffffff


	//   ....[3]....
        /*0180*/ 	.word	0xffffffff


	//   ....[4]....
        /*0184*/ 	.word	0xffffffff


	//   ....[5]....
        /*0188*/ 	.word	0xffffffff


	//   ....[6]....
        /*018c*/ 	.word	0xffffffff


	//   ....[7]....
        /*0190*/ 	.word	0xffffffff


	//   ....[8]....
        /*0194*/ 	.word	0xffffffff


	//   ....[9]....
        /*0198*/ 	.word	0xffffffff


	//   ....[10]....
        /*019c*/ 	.word	0xffffffff


	//   ....[11]....
        /*01a0*/ 	.word	0xffffffff


	//   ....[12]....
        /*01a4*/ 	.word	0xffffffff


	//   ....[13]....
        /*01a8*/ 	.word	0xffffffff


	//   ....[14]....
        /*01ac*/ 	.word	0xffffffff


	//   ....[15]....
        /*01b0*/ 	.word	0xffffffff


	//   ....[16]....
        /*01b4*/ 	.word	0xffffffff


	//   ....[17]....
        /*01b8*/ 	.word	0xffffffff


	//   ....[18]....
        /*01bc*/ 	.word	0xffffffff


	//   ....[19]....
        /*01c0*/ 	.word	0xffffffff


	//   ....[20]....
        /*01c4*/ 	.word	0xffffffff


	//   ....[21]....
        /*01c8*/ 	.word	0xffffffff


	//   ....[22]....
        /*01cc*/ 	.word	0xffffffff


	//   ....[23]....
        /*01d0*/ 	.word	0xffffffff


	//   ....[24]....
        /*01d4*/ 	.word	0xffffffff


	//   ....[25]....
        /*01d8*/ 	.word	0xffffffff


	//   ....[26]....
        /*01dc*/ 	.word	0xffffffff


	//   ....[27]....
        /*01e0*/ 	.word	0xffffffff


	//   ....[28]....
        /*01e4*/ 	.word	0xffffffff


	//   ....[29]....
        /*01e8*/ 	.word	0xffffffff


	//   ....[30]....
        /*01ec*/ 	.word	0xffffffff


	//   ....[31]....
        /*01f0*/ 	.word	0xffffffff


	//   ....[32]....
        /*01f4*/ 	.word	0xffffffff


	//   ....[33]....
        /*01f8*/ 	.word	0xffffffff


	//   ....[34]....
        /*01fc*/ 	.word	0xffffffff


	//   ....[35]....
        /*0200*/ 	.word	0xffffffff


	//   ....[36]....
        /*0204*/ 	.word	0xffffffff


	//   ....[37]....
        /*0208*/ 	.word	0xffffffff


	//   ....[38]....
        /*020c*/ 	.word	0xffffffff


	//   ....[39]....
        /*0210*/ 	.word	0xffffffff


	//   ....[40]....
        /*0214*/ 	.word	0xffffffff


	//   ....[41]....
        /*0218*/ 	.word	0xffffffff


	//   ....[42]....
        /*021c*/ 	.word	0xffffffff


	//   ....[43]....
        /*0220*/ 	.word	0xffffffff


	//   ....[44]....
        /*0224*/ 	.word	0xffffffff


	//   ....[45]....
        /*0228*/ 	.word	0xffffffff


	//   ....[46]....
        /*022c*/ 	.word	0xffffffff


	//   ....[47]....
        /*0230*/ 	.word	0xffffffff


	//   ....[48]....
        /*0234*/ 	.word	0xffffffff


	//----- nvinfo : EIATTR_COOP_GROUP_INSTR_OFFSETS
	.align		4
.L_11603:
        /*0238*/ 	.byte	0x04, 0x28
        /*023a*/ 	.short	(.L_11605 - .L_11604)


	//   ....[0]....
.L_11604:
        /*023c*/ 	.word	0x00000b10


	//   ....[1]....
        /*0240*/ 	.word	0x00000b30


	//   ....[2]....
        /*0244*/ 	.word	0x00000b50


	//   ....[3]....
        /*0248*/ 	.word	0x00000bf0


	//   ....[4]....
        /*024c*/ 	.word	0x00000c10


	//   ....[5]....
        /*0250*/ 	.word	0x00000c40


	//   ....[6]....
        /*0254*/ 	.word	0x00001a00


	//   ....[7]....
        /*0258*/ 	.word	0x00001a60


	//   ....[8]....
        /*025c*/ 	.word	0x00001a90


	//   ....[9]....
        /*0260*/ 	.word	0x00001ab0


	//   ....[10]....
        /*0264*/ 	.word	0x00001ad0


	//   ....[11]....
        /*0268*/ 	.word	0x00001b20


	//   ....[12]....
        /*026c*/ 	.word	0x00001b40


	//   ....[13]....
        /*0270*/ 	.word	0x00001b60


	//   ....[14]....
        /*0274*/ 	.word	0x000027c0


	//   ....[15]....
        /*0278*/ 	.word	0x00003980


	//   ....[16]....
        /*027c*/ 	.word	0x000039f0


	//   ....[17]....
        /*0280*/ 	.word	0x00003a50


	//   ....[18]....
        /*0284*/ 	.word	0x00003ac0


	//   ....[19]....
        /*0288*/ 	.word	0x00003b40


	//   ....[20]....
        /*028c*/ 	.word	0x00003bb0


	//   ....[21]....
        /*0290*/ 	.word	0x00003c20


	//   ....[22]....
        /*0294*/ 	.word	0x00003c80


	//   ....[23]....
        /*0298*/ 	.word	0x00003cf0


	//   ....[24]....
        /*029c*/ 	.word	0x00003d50


	//   ....[25]....
        /*02a0*/ 	.word	0x00003dc0


	//   ....[26]....
        /*02a4*/ 	.word	0x00003e20


	//   ....[27]....
        /*02a8*/ 	.word	0x00003e90


	//   ....[28]....
        /*02ac*/ 	.word	0x00003ef0


	//   ....[29]....
        /*02b0*/ 	.word	0x00003f60


	//   ....[30]....
        /*02b4*/ 	.word	0x00003fc0


	//   ....[31]....
        /*02b8*/ 	.word	0x00004030


	//   ....[32]....
        /*02bc*/ 	.word	0x00004090


	//   ....[33]....
        /*02c0*/ 	.word	0x00004100


	//   ....[34]....
        /*02c4*/ 	.word	0x00004160


	//   ....[35]....
        /*02c8*/ 	.word	0x000041d0


	//   ....[36]....
        /*02cc*/ 	.word	0x00004230


	//   ....[37]....
        /*02d0*/ 	.word	0x000042a0


	//   ....[38]....
        /*02d4*/ 	.word	0x00004300


	//   ....[39]....
        /*02d8*/ 	.word	0x00004370


	//   ....[40]....
        /*02dc*/ 	.word	0x000043d0


	//   ....[41]....
        /*02e0*/ 	.word	0x00004440


	//   ....[42]....
        /*02e4*/ 	.word	0x000044a0


	//   ....[43]....
        /*02e8*/ 	.word	0x00004510


	//   ....[44]....
        /*02ec*/ 	.word	0x00004570


	//   ....[45]....
        /*02f0*/ 	.word	0x000045e0


	//   ....[46]....
        /*02f4*/ 	.word	0x00004640


	//   ....[47]....
        /*02f8*/ 	.word	0x000046b0


	//   ....[48]....
        /*02fc*/ 	.word	0x00004710


	//----- nvinfo : EIATTR_SYSCALL_OFFSETS
	.align		4
.L_11605:
        /*0300*/ 	.byte	0x04, 0x46
        /*0302*/ 	.short	(.L_11607 - .L_11606)


	//   ....[0]....
.L_11606:
        /*0304*/ 	.word	0x000037e0


	//   ....[1]....
        /*0308*/ 	.word	0x00003910


	//----- nvinfo : EIATTR_EXIT_INSTR_OFFSETS
	.align		4
.L_11607:
        /*030c*/ 	.byte	0x04, 0x1c
        /*030e*/ 	.short	(.L_11609 - .L_11608)


	//   ....[0]....
.L_11608:
        /*0310*/ 	.word	0x00003040


	//   ....[1]....
        /*0314*/ 	.word	0x00003110


	//   ....[2]....
        /*0318*/ 	.word	0x000036b0


	//   ....[3]....
        /*031c*/ 	.word	0x00003920


	//----- nvinfo : EIATTR_CTAIDZ_USED
	.align		4
.L_11609:
        /*0320*/ 	.byte	0x01, 0x04
	.zero		2


	//----- nvinfo : EIATTR_CRS_STACK_SIZE
	.align		4
        /*0324*/ 	.byte	0x04, 0x1e
        /*0326*/ 	.short	(.L_11611 - .L_11610)
.L_11610:
        /*0328*/ 	.word	0x00000000
.L_11611:


//--------------------- .nv.info._ZN4vllm25paged_attention_v1_kernelIfhLi112ELi16ELi128ELNS_18Fp8KVCacheDataTypeE2ELb1EEEvPT_PKS2_PKT0_S8_ifPKiSA_iPKfiiiSC_SC_iiiii --------------------------
	.section	.nv.info._ZN4vllm25paged_attention_v1_kernelIfhLi112ELi16ELi128ELNS_18Fp8KVCacheDataTypeE2ELb1EEEvPT_PKS2_PKT0_S8_ifPKiSA_iPKfiiiSC_SC_iiiii,"",@"SHT_CUDA_INFO"
	.sectionflags	@""
	.align	4


	//----- nvinfo : EIATTR_CUDA_API_VERSION
	.align		4
        /*0000*/ 	.byte	0x04, 0x37
        /*0002*/ 	.short	(.L_11613 - .L_11612)
.L_11612:
        /*0004*/ 	.word	0x00000082


	//----- nvinfo : EIATTR_SW2861232_WAR
	.align		4
.L_11613:
        /*0008*/ 	.byte	0x01, 0x35
	.zero		2


	//----- nvinfo : EIATTR_PARAM_CBANK
	.align		4
        /*000c*/ 	.byte	0x04, 0x0a
        /*000e*/ 	.short	(.L_11615 - .L_11614)
	.align		4
.L_11614:
        /*0010*/ 	.word	index@(.nv.constant0._ZN4vllm25paged_attention_v1_kernelIfhLi112ELi16ELi128ELNS_18Fp8KVCacheDataTypeE2ELb1EEEvPT_PKS2_PKT0_S8_ifPKiSA_iPKfiiiSC_SC_iiiii)
        /*0014*/ 	.short	0x0160
        /*0016*/ 	.short	0x007c


	//----- nvinfo : EIATTR_CBANK_PARAM_SIZE
	.align		4
.L_11615:
        /*0018*/ 	.byte	0x03, 0x19
        /*001a*/ 	.short	0x007c


	//----- nvinfo : EIATTR_KPARAM_INFO
	.align		4
        /*001c*/ 	.byte	0x04, 0x17
        /*001e*/ 	.short	(.L_11617 - .L_11616)
.L_11616:
        /*0020*/ 	.word	0x00000000
        /*0024*/ 	.short	0x0013
        /*0026*/ 	.short	0x0078
        /*0028*/ 	.byte	0x00, 0xf0, 0x11, 0x00


	//----- nvinfo : EIATTR_KPARAM_INFO
	.align		4
.L_11617:
        /*002c*/ 	.byte	0x04, 0x17
        /*002e*/ 	.short	(.L_11619 - .L_11618)
.L_11618:
        /*0030*/ 	.word	0x00000000
        /*0034*/ 	.short	0x0012
        /*0036*/ 	.short	0x0074
        /*0038*/ 	.byte	0x00, 0xf0, 0x11, 0x00


	//----- nvinfo : EIATTR_KPARAM_INFO
	.align		4
.L_11619:
        /*003c*/ 	.byte	0x04, 0x17
        /*003e*/ 	.short	(.L_11621 - .L_11620)
.L_11620:
        /*0040*/ 	.word	0x00000000
        /*0044*/ 	.short	0x0011
        /*0046*/ 	.short	0x0070
        /*0048*/ 	.byte	0x00, 0xf0, 0x11, 0x00


	//----- nvinfo : EIATTR_KPARAM_INFO
	.align		4
.L_11621:
        /*004c*/ 	.byte	0x04, 0x17
        /*004e*/ 	.short	(.L_11623 - .L_11622)
.L_11622:
        /*0050*/ 	.word	0x00000000
        /*0054*/ 	.short	0x0010
        /*0056*/ 	.short	0x006c
        /*0058*/ 	.byte	0x00, 0xf0, 0x11, 0x00


	//----- nvinfo : EIATTR_KPARAM_INFO
	.align		4
.L_11623:
        /*005c*/ 	.byte	0x04, 0x17
        /*005e*/ 	.short	(.L_11625 - .L_11624)
.L_11624:
        /*0060*/ 	.word	0x00000000
        /*0064*/ 	.short	0x000f
        /*0066*/ 	.short	0x0068
        /*0068*/ 	.byte	0x00, 0xf0, 0x11, 0x00


	//----- nvinfo : EIATTR_KPARAM_INFO
	.align		4
.L_11625:
        /*006c*/ 	.byte	0x04, 0x17
        /*006e*/ 	.short	(.L_11627 - .L_11626)
.L_11626:
        /*0070*/ 	.word	0x00000000
        /*0074*/ 	.short	0x000e
        /*0076*/ 	.short	0x0060
        /*0078*/ 	.byte	0x00, 0xf0, 0x21, 0x00


	//----- nvinfo : EIATTR_KPARAM_INFO
	.align		4
.L_11627:
        /*007c*/ 	.byte	0x04, 0x17
        /*007e*/ 	.short	(.L_11629 - .L_11628)
.L_11628:
        /*0080*/ 	.word	0x00000000
        /*0084*/ 	.short	0x000d
        /*0086*/ 	.short	0x0058
        /*0088*/ 	.byte	0x00, 0xf0, 0x21, 0x00


	//----- nvinfo : EIATTR_KPARAM_INFO
	.align		4
.L_11629:
        /*008c*/ 	.byte	0x04, 0x17
        /*008e*/ 	.short	(.L_11631 - .L_11630)
.L_11630:
        /*0090*/ 	.word	0x00000000
        /*0094*/ 	.short	0x000c
        /*0096*/ 	.short	0x0050
        /*0098*/ 	.byte	0x00, 0xf0, 0x11, 0x00


	//----- nvinfo : EIATTR_KPARAM_INFO
	.align		4
.L_11631:
        /*009c*/ 	.byte	0x04, 0x17
        /*009e*/ 	.short	(.L_11633 - .L_11632)
.L_11632:
        /*00a0*/ 	.word	0x00000000
        /*00a4*/ 	.short	0x000b
        /*00a6*/ 	.short	0x004c
        /*00a8*/ 	.byte	0x00, 0xf0, 0x11, 0x00


	//----- nvinfo : EIATTR_KPARAM_INFO
	.align		4
.L_11633:
        /*00ac*/ 	.byte	0x04, 0x17
        /*00ae*/ 	.short	(.L_11635 - .L_11634)
.L_11634:
        /*00b0*/ 	.word	0x00000000
        /*00b4*/ 	.short	0x000a
        /*00b6*/ 	.short	0x0048
        /*00b8*/ 	.byte	0x00, 0xf0, 0x11, 0x00


	//----- nvinfo : EIATTR_KPARAM_INFO
	.align		4
.L_11635:
        /*00bc*/ 	.byte	0x04, 0x17
        /*00be*/ 	.short	(.L_11637 - .L_11636)
.L_11636:
        /*00c0*/ 	.word	0x00000000
        /*00c4*/ 	.short	0x0009
        /*00c6*/ 	.short	0x0040
        /*00c8*/ 	.byte	0x00, 0xf0, 0x21, 0x00


	//----- nvinfo : EIATTR_KPARAM_INFO
	.align		4
.L_11637:
        /*00cc*/ 	.byte	0x04, 0x17
        /*00ce*/ 	.short	(.L_11639 - .L_11638)
.L_11638:
        /*00d0*/ 	.word	0x00000000
        /*00d4*/ 	.short	0x0008
        /*00d6*/ 	.short	0x0038
        /*00d8*/ 	.byte	0x00, 0xf0, 0x11, 0x00


	//----- nvinfo : EIATTR_KPARAM_INFO
	.align		4
.L_11639:
        /*00dc*/ 	.byte	0x04, 0x17
        /*00de*/ 	.short	(.L_11641 - .L_11640)
.L_11640:
        /*00e0*/ 	.word	0x00000000
        /*00e4*/ 	.short	0x0007
        /*00e6*/ 	.short	0x0030
        /*00e8*/ 	.byte	0x00, 0xf0, 0x21, 0x00


	//----- nvinfo : EIATTR_KPARAM_INFO
	.align		4
.L_11641:
        /*00ec*/ 	.byte	0x04, 0x17
        /*00ee*/ 	.short	(.L_11643 - .L_11642)
.L_11642:
        /*00f0*/ 	.word	0x00000000
        /*00f4*/ 	.short	0x0006
        /*00f6*/ 	.short	0x0028
        /*00f8*/ 	.byte	0x00, 0xf0, 0x21, 0x00


	//----- nvinfo : EIATTR_KPARAM_INFO
	.align		4
.L_11643:
        /*00fc*/ 	.byte	0x04, 0x17
        /*00fe*/ 	.short	(.L_11645 - .L_11644)
.L_11644:
        /*0100*/ 	.word	0x00000000
        /*0104*/ 	.short	0x0005
        /*0106*/ 	.short	0x0024
        /*0108*/ 	.byte	0x00, 0xf0, 0x11, 0x00


	//----- nvinfo : EIATTR_KPARAM_INFO
	.align		4
.L_11645:
        /*010c*/ 	.byte	0x04, 0x17
        /*010e*/ 	.short	(.L_11647 - .L_11646)
.L_11646:
        /*0110*/ 	.word	0x00000000
        /*0114*/ 	.short	0x0004
        /*0116*/ 	.short	0x0020
        /*0118*/ 	.byte	0x00, 0xf0, 0x11, 0x00


	//----- nvinfo : EIATTR_KPARAM_INFO
	.align		4
.L_11647:
        /*011c*/ 	.byte	0x04, 0x17
        /*011e*/ 	.short	(.L_11649 - .L_11648)
.L_11648:
        /*0120*/ 	.word	0x00000000
        /*0124*/ 	.short	0x0003
        /*0126*/ 	.short	0x0018
        /*0128*/ 	.byte	0x00, 0xf0, 0x21, 0x00


	//----- nvinfo : EIATTR_KPARAM_INFO
	.align		4
.L_11649:
        /*012c*/ 	.byte	0x04, 0x17
        /*012e*/ 	.short	(.L_11651 - .L_11650)
.L_11650:
        /*0130*/ 	.word	0x00000000
        /*0134*/ 	.short	0x0002
        /*0136*/ 	.short	0x0010
        /*0138*/ 	.byte	0x00, 0xf0, 0x21, 0x00


	//----- nvinfo : EIATTR_KPARAM_INFO
	.align		4
.L_11651:
        /*013c*/ 	.byte	0x04, 0x17
        /*013e*/ 	.short	(.L_11653 - .L_11652)
.L_11652:
        /*0140*/ 	.word	0x00000000
        /*0144*/ 	.short	0x0001
        /*0146*/ 	.short	0x0008
        /*0148*/ 	.byte	0x00, 0xf0, 0x21, 0x00


	//----- nvinfo : EIATTR_KPARAM_INFO
	.align		4
.L_11653:
        /*014c*/ 	.byte	0x04, 0x17
        /*014e*/ 	.short	(.L_11655 - .L_11654)
.L_11654:
        /*0150*/ 	.word	0x00000000
        /*0154*/ 	.short	0x0000
        /*0156*/ 	.short	0x0000
        /*0158*/ 	.byte	0x00, 0xf0, 0x21, 0x00


	//----- nvinfo : EIATTR_MAXREG_COUNT
	.align		4
.L_11655:
        /*015c*/ 	.byte	0x03, 0x1b
        /*015e*/ 	.short	0x00ff


	//----- nvinfo : EIATTR_NUM_BARRIERS
	.align		4
        /*0160*/ 	.byte	0x02, 0x4c
        /*0162*/ 	.byte	0x01
	.zero		1


	//----- nvinfo : EIATTR_EXTERNS
	.align		4
        /*0164*/ 	.byte	0x04, 0x0f
        /*0166*/ 	.short	(.L_11657 - .L_11656)


	//   ....[0]....
	.align		4
.L_11656:
        /*0168*/ 	.word	index@(__assertfail)


	//----- nvinfo : EIATTR_MERCURY_ISA_VERSION
	.align		4
.L_11657:
        /*016c*/ 	.byte	0x03, 0x5f
        /*016e*/ 	.short	0x0000


	//----- nvinfo : EIATTR_COOP_GROUP_MASK_REGIDS
	.align		4
        /*0170*/ 	.byte	0x04, 0x29
        /*0172*/ 	.short	(.L_11659 - .L_11658)


	//   ....[0]....
.L_11658:
        /*0174*/ 	.word	0xffffffff


	//   ....[1]....
        /*0178*/ 	.word	0xffffffff


	//   ....[2]....
        /*017c*/ 	.word	0xffffffff


	//   ....[3]....
        /*0180*/ 	.word	0xffffffff


	//   ....[4]....
        /*0184*/ 	.word	0xffffffff


	//   ....[5]....
        /*0188*/ 	.word	0xffffffff


	//   ....[6]....
        /*018c*/ 	.word	0xffffffff


	//   ....[7]....
        /*0190*/ 	.word	0xffffffff


	//   ....[8]....
        /*0194*/ 	.word	0xffffffff


	//   ....[9]....
        /*0198*/ 	.word	0xffffffff


	//   ....[10]....
        /*019c*/ 	.word	0xffffffff


	//   ....[11]....
        /*01a0*/ 	.word	0xffffffff


	//   ....[12]....
        /*01a4*/ 	.word	0xffffffff


	//   ....[13]....
        /*01a8*/ 	.word	0xffffffff


	//   ....[14]....
        /*01ac*/ 	.word	0xffffffff


	//   ....[15]....
        /*01b0*/ 	.word	0xffffffff


	//   ....[16]....
        /*01b4*/ 	.word	0xffffffff


	//   ....[17]....
        /*01b8*/ 	.word	0xffffffff


	//   ....[18]....
        /*01bc*/ 	.word	0xffffffff


	//   ....[19]....
        /*01c0*/ 	.word	0xffffffff


	//   ....[20]....
        /*01c4*/ 	.word	0xffffffff


	//   ....[21]....
        /*01c8*/ 	.word	0xffffffff


	//   ....[22]....
        /*01cc*/ 	.word	0xffffffff


	//   ....[23]....
        /*01d0*/ 	.word	0xffffffff


	//   ....[24]....
        /*01d4*/ 	.word	0xffffffff


	//   ....[25]....
        /*01d8*/ 	.word	0xffffffff


	//   ....[26]....
        /*01dc*/ 	.word	0xffffffff


	//   ....[27]....
        /*01e0*/ 	.word	0xffffffff


	//   ....[28]....
        /*01e4*/ 	.word	0xffffffff


	//   ....[29]....
        /*01e8*/ 	.word	0xffffffff


	//   ....[30]....
        /*01ec*/ 	.word	0xffffffff


	//   ....[31]....
        /*01f0*/ 	.word	0xffffffff


	//   ....[32]....
        /*01f4*/ 	.word	0xffffffff


	//   ....[33]....
        /*01f8*/ 	.word	0xffffffff


	//   ....[34]....
        /*01fc*/ 	.word	0xffffffff


	//   ....[35]....
        /*0200*/ 	.word	0xffffffff


	//   ....[36]....
        /*0204*/ 	.word	0xffffffff


	//   ....[37]....
        /*0208*/ 	.word	0xffffffff


	//   ....[38]....
        /*020c*/ 	.word	0xffffffff


	//   ....[39]....
        /*0210*/ 	.word	0xffffffff


	//   ....[40]....
        /*0214*/ 	.word	0xffffffff


	//   ....[41]....
        /*0218*/ 	.word	0xffffffff


	//   ....[42]....
        /*021c*/ 	.word	0xffffffff


	//   ....[43]....
        /*0220*/ 	.word	0xffffffff


	//   ....[44]....
        /*0224*/ 	.word	0xffffffff


	//   ....[45]....
        /*0228*/ 	.word	0xffffffff


	//   ....[46]....
        /*022c*/ 	.word	0xffffffff


	//----- nvinfo : EIATTR_COOP_GROUP_INSTR_OFFSETS
	.align		4
.L_11659:
        /*0230*/ 	.byte	0x04, 0x28
        /*0232*/ 	.short	(.L_11661 - .L_11660)


	//   ....[0]....
.L_11660:
        /*0234*/ 	.word	0x00000b00


	//   ....[1]....
        /*0238*/ 	.word	0x00000b20


	//   ....[2]....
        /*023c*/ 	.word	0x00000b40


	//   ....[3]....
        /*0240*/ 	.word	0x00000bf0


	//   ....[4]....
        /*0244*/ 	.word	0x00000c10


	//   ....[5]....
        /*0248*/ 	.word	0x00000c30


	//   ....[6]....
        /*024c*/ 	.word	0x000019f0


	//   ....[7]....
        /*0250*/ 	.word	0x00001a50


	//   ....[8]....
        /*0254*/ 	.word	0x00001a80


	//   ....[9]....
        /*0258*/ 	.word	0x00001aa0


	//   ....[10]....
        /*025c*/ 	.word	0x00001ac0


	//   ....[11]....
        /*0260*/ 	.word	0x00001b10


	//   ....[12]....
        /*0264*/ 	.word	0x00001b30


	//   ....[13]....
        /*0268*/ 	.word	0x00001b50


	//   ....[14]....
        /*026c*/ 	.word	0x000027b0


	//   ....[15]....
        /*0270*/ 	.word	0x00003890


	//   ....[16]....
        /*0274*/ 	.word	0x00003900


	//   ....[17]....
        /*0278*/ 	.word	0x00003960


	//   ....[18]....
        /*027c*/ 	.word	0x000039d0


	//   ....[19]....
        /*0280*/ 	.word	0x00003a50


	//   ....[20]....
        /*0284*/ 	.word	0x00003ac0


	//   ....[21]....
        /*0288*/ 	.word	0x00003b30


	//   ....[22]....
        /*028c*/ 	.word	0x00003b90


	//   ....[23]....
        /*0290*/ 	.word	0x00003c00


	//   ....[24]....
        /*0294*/ 	.word	0x00003c60


	//   ....[25]....
        /*0298*/ 	.word	0x00003cd0


	//   ....[26]....
        /*029c*/ 	.word	0x00003d30


	//   ....[27]....
        /*02a0*/ 	.word	0x00003da0


	//   ....[28]....
        /*02a4*/ 	.word	0x00003e00


	//   ....[29]....
        /*02a8*/ 	.word	0x00003e70


	//   ....[30]....
        /*02ac*/ 	.word	0x00003ed0


	//   ....[31]....
        /*02b0*/ 	.word	0x00003f40


	//   ....[32]....
        /*02b4*/ 	.word	0x00003fa0


	//   ....[33]....
        /*02b8*/ 	.word	0x00004010


	//   ....[34]....
        /*02bc*/ 	.word	0x00004070


	//   ....[35]....
        /*02c0*/ 	.word	0x000040e0


	//   ....[36]....
        /*02c4*/ 	.word	0x00004140


	//   ....[37]....
        /*02c8*/ 	.word	0x000041b0


	//   ....[38]....
        /*02cc*/ 	.word	0x00004210


	//   ....[39]....
        /*02d0*/ 	.word	0x00004280


	//   ....[40]....
        /*02d4*/ 	.word	0x000042e0


	//   ....[41]....
        /*02d8*/ 	.word	0x00004350


	//   ....[42]....
        /*02dc*/ 	.word	0x000043b0


	//   ....[43]....
        /*02e0*/ 	.word	0x00004420


	//   ....[44]....
        /*02e4*/ 	.word	0x00004480


	//   ....[45]....
        /*02e8*/ 	.word	0x000044f0


	//   ....[46]....
        /*02ec*/ 	.word	0x00004550


	//----- nvinfo : EIATTR_SYSCALL_OFFSETS
	.align		4
.L_11661:
        /*02f0*/ 	.byte	0x04, 0x46
        /*02f2*/ 	.short	(.L_11663 - .L_11662)


	//   ....[0]....
.L_11662:
        /*02f4*/ 	.word	0x000036f0


	//   ....[1]....
        /*02f8*/ 	.word	0x00003820


	//----- nvinfo : EIATTR_EXIT_INSTR_OFFSETS
	.align		4
.L_11663:
        /*02fc*/ 	.byte	0x04, 0x1c
        /*02fe*/ 	.short	(.L_11665 - .L_11664)


	//   ....[0]....
.L_11664:
        /*0300*/ 	.word	0x00002fb0


	//   ....[1]....
        /*0304*/ 	.word	0x00003080


	//   ....[2]....
        /*0308*/ 	.word	0x000035c0


	//   ....[3]....
        /*030c*/ 	.word	0x00003830


	//----- nvinfo : EIATTR_CTAIDZ_USED
	.align		4
.L_11665:
        /*0310*/ 	.byte	0x01, 0x04
	.zero		2


	//----- nvinfo : EIATTR_CRS_STACK_SIZE
	.align		4
        /*0314*/ 	.byte	0x04, 0x1e
        /*0316*/ 	.short	(.L_11667 - .L_11666)
.L_11666:
        /*0318*/ 	.word	0x00000000
.L_11667:


//--------------------- .nv.info._ZN4vllm25paged_attention_v1_kernelIfhLi96ELi16ELi128ELNS_18Fp8KVCacheDataTypeE2ELb1EEEvPT_PKS2_PKT0_S8_ifPKiSA_iPKfiiiSC_SC_iiiii --------------------------
	.section	.nv.info._ZN4vllm25paged_attention_v1_kernelIfhLi96ELi16ELi128ELNS_18Fp8KVCacheDataTypeE2ELb1EEEvPT_PKS2_PKT0_S8_ifPKiSA_iPKfiiiSC_SC_iiiii,"",@"SHT_CUDA_INFO"
	.sectionflags	@""
	.align	4


	//----- nvinfo : EIATTR_CUDA_API_VERSION
	.align		4
        /*0000*/ 	.byte	0x04, 0x37
        /*0002*/ 	.short	(.L_11669 - .L_11668)
.L_11668:
        /*0004*/ 	.word	0x00000082


	//----- nvinfo : EIATTR_SW2861232_WAR
	.align		4
.L_11669:
        /*0008*/ 	.byte	0x01, 0x35
	.zero		2


	//----- nvinfo : EIATTR_PARAM_CBANK
	.align		4
        /*000c*/ 	.byte	0x04, 0x0a
        /*000e*/ 	.short	(.L_11671 - .L_11670)
	.align		4
.L_11670:
        /*0010*/ 	.word	index@(.nv.constant0._ZN4vllm25paged_attention_v1_kernelIfhLi96ELi16ELi128ELNS_18Fp8KVCacheDataTypeE2ELb1EEEvPT_PKS2_PKT0_S8_ifPKiSA_iPKfiiiSC_SC_iiiii)
        /*0014*/ 	.short	0x0160
        /*0016*/ 	.short	0x007c


	//----- nvinfo : EIATTR_CBANK_PARAM_SIZE
	.align		4
.L_11671:
        /*0018*/ 	.byte	0x03, 0x19
        /*001a*/ 	.short	0x007c


	//----- nvinfo : EIATTR_KPARAM_INFO
	.align		4
        /*001c*/ 	.byte	0x04, 0x17
        /*001e*/ 	.short	(.L_11673 - .L_11672)
.L_11672:
        /*0020*/ 	.word	0x00000000
        /*0024*/ 	.short	0x0013
        /*0026*/ 	.short	0x0078
        /*0028*/ 	.byte	0x00, 0xf0, 0x11, 0x00


	//----- nvinfo : EIATTR_KPARAM_INFO
	.align		4
.L_11673:
        /*002c*/ 	.byte	0x04, 0x17
        /*002e*/ 	.short	(.L_11675 - .L_11674)
.L_11674:
        /*0030*/ 	.word	0x00000000
        /*0034*/ 	.short	0x0012
        /*0036*/ 	.short	0x0074
        /*0038*/ 	.byte	0x00, 0xf0, 0x11, 0x00


	//----- nvinfo : EIATTR_KPARAM_INFO
	.align		4
.L_11675:
        /*003c*/ 	.byte	0x04, 0x17
        /*003e*/ 	.short	(.L_11677 - .L_11676)
.L_11676:
        /*0040*/ 	.word	0x00000000
        /*0044*/ 	.short	0x0011
        /*0046*/ 	.short	0x0070
        /*0048*/ 	.byte	0x00, 0xf0, 0x11, 0x00


	//----- nvinfo : EIATTR_KPARAM_INFO
	.align		4
.L_11677:
        /*004c*/ 	.byte	0x04, 0x17
        /*004e*/ 	.short	(.L_11679 - .L_11678)
.L_11678:
        /*0050*/ 	.word	0x00000000
        /*0054*/ 	.short	0x0010
        /*0056*/ 	.short	0x006c
        /*0058*/ 	.byte	0x00, 0xf0, 0x11, 0x00


	//----- nvinfo : EIATTR_KPARAM_INFO
	.align		4
.L_11679:
        /*005c*/ 	.byte	0x04, 0x17
        /*005e*/ 	.short	(.L_11681 - .L_11680)
.L_11680:
        /*0060*/ 	.word	0x00000000
        /*0064*/ 	.short	0x000f
        /*0066*/ 	.short	0x0068
        /*0068*/ 	.byte	0x00, 0xf0, 0x11, 0x00


	//----- nvinfo : EIATTR_KPARAM_INFO
	.align		4
.L_11681:
        /*006c*/ 	.byte	0x04, 0x17
        /*006e*/ 	.short	(.L_11683 - .L_11682)
.L_11682:
        /*0070*/ 	.word	0x00000000
        /*0074*/ 	.short	0x000e
        /*0076*/ 	.short	0x0060
        /*0078*/ 	.byte	0x00, 0xf0, 0x21, 0x00


	//----- nvinfo : EIATTR_KPARAM_INFO
	.align		4
.L_11683:
        /*007c*/ 	.byte	0x04, 0x17
        /*007e*/ 	.short	(.L_11685 - .L_11684)
.L_11684:
        /*0080*/ 	.word	0x00000000
        /*0084*/ 	.short	0x000d
        /*0086*/ 	.short	0x0058
        /*0088*/ 	.byte	0x00, 0xf0, 0x21, 0x00


	//----- nvinfo : EIATTR_KPARAM_INFO
	.align		4
.L_11685:
        /*008c*/ 	.byte	0x04, 0x17
        /*008e*/ 	.short	(.L_11687 - .L_11686)
.L_11686:
        /*0090*/ 	.word	0x00000000
        /*0094*/ 	.short	0x000c
        /*0096*/ 	.short	0x0050
        /*0098*/ 	.byte	0x00, 0xf0, 0x11, 0x00


	//----- nvinfo : EIATTR_KPARAM_INFO
	.align		4
.L_11687:
        /*009c*/ 	.byte	0x04, 0x17
        /*009e*/ 	.short	(.L_11689 - .L_11688)
.L_11688:
        /*00a0*/ 	.word	0x00000000
        /*00a4*/ 	.short	0x000b
        /*00a6*/ 	.short	0x004c
        /*00a8*/ 	.byte	0x00, 0xf0, 0x11, 0x00


	//----- nvinfo : EIATTR_KPARAM_INFO
	.align		4
.L_11689:
        /*00ac*/ 	.byte	0x04, 0x17
        /*00ae*/ 	.short	(.L_11691 - .L_11690)
.L_11690:
        /*00b0*/ 	.word	0x00000000
        /*00b4*/ 	.short	0x000a
        /*00b6*/ 	.short	0x0048
        /*00b8*/ 	.byte	0x00, 0xf0, 0x11, 0x00


	//----- nvinfo : EIATTR_KPARAM_INFO
	.align		4
.L_11691:
        /*00bc*/ 	.byte	0x04, 0x17
        /*00be*/ 	.short	(.L_11693 - .L_11692)
.L_11692:
        /*00c0*/ 	.word	0x00000000
        /*00c4*/ 	.short	0x0009
        /*00c6*/ 	.short	0x0040
        /*00c8*/ 	.byte	0x00, 0xf0, 0x21, 0x00


	//----- nvinfo : EIATTR_KPARAM_INFO
	.align		4
.L_11693:
        /*00cc*/ 	.byte	0x04, 0x17
        /*00ce*/ 	.short	(.L_11695 - .L_11694)
.L_11694:
        /*00d0*/ 	.word	0x00000000
        /*00d4*/ 	.short	0x0008
        /*00d6*/ 	.short	0x0038
        /*00d8*/ 	.byte	0x00, 0xf0, 0x11, 0x00


	//----- nvinfo : EIATTR_KPARAM_INFO
	.align		4
.L_11695:
        /*00dc*/ 	.byte	0x04, 0x17
        /*00de*/ 	.short	(.L_11697 - .L_11696)
.L_11696:
        /*00e0*/ 	.word	0x00000000
        /*00e4*/ 	.short	0x0007
        /*00e6*/ 	.short	0x0030
        /*00e8*/ 	.byte	0x00, 0xf0, 0x21, 0x00


	//----- nvinfo : EIATTR_KPARAM_INFO
	.align		4
.L_11697:
        /*00ec*/ 	.byte	0x04, 0x17
        /*00ee*/ 	.short	(.L_11699 - .L_11698)
.L_11698:
        /*00f0*/ 	.word	0x00000000
        /*00f4*/ 	.short	0x0006
        /*00f6*/ 	.short	0x0028
        /*00f8*/ 	.byte	0x00, 0xf0, 0x21, 0x00


	//----- nvinfo : EIATTR_KPARAM_INFO
	.align		4
.L_11699:
        /*00fc*/ 	.byte	0x04, 0x17
        /*00fe*/ 	.short	(.L_11701 - .L_11700)
.L_11700:
        /*0100*/ 	.word	0x00000000
        /*0104*/ 	.short	0x0005
        /*0106*/ 	.short	0x0024
        /*0108*/ 	.byte	0x00, 0xf0, 0x11, 0x00


	//----- nvinfo : EIATTR_KPARAM_INFO
	.align		4
.L_11701:
        /*010c*/ 	.byte	0x04, 0x17
        /*010e*/ 	.short	(.L_11703 - .L_11702)
.L_11702:
        /*0110*/ 	.word	0x00000000
        /*0114*/ 	.short	0x0004
        /*0116*/ 	.short	0x0020
        /*0118*/ 	.byte	0x00, 0xf0, 0x11, 0x00


	//----- nvinfo : EIATTR_KPARAM_INFO
	.align		4
.L_11703:
        /*011c*/ 	.byte	0x04, 0x17
        /*011e*/ 	.short	(.L_11705 - .L_11704)
.L_11704:
        /*0120*/ 	.word	0x00000000
        /*0124*/ 	.short	0x0003
        /*0126*/ 	.short	0x0018
        /*0128*/ 	.byte	0x00, 0xf0, 0x21, 0x00


	//----- nvinfo : EIATTR_KPARAM_INFO
	.align		4
.L_11705:
        /*012c*/ 	.byte	0x04, 0x17
        /*012e*/ 	.short	(.L_11707 - .L_11706)
.L_11706:
        /*0130*/ 	.word	0x00000000
        /*0134*/ 	.short	0x0002
        /*0136*/ 	.short	0x0010
        /*0138*/ 	.byte	0x00, 0xf0, 0x21, 0x00


	//----- nvinfo : EIATTR_KPARAM_INFO
	.align		4
.L_11707:
        /*013c*/ 	.byte	0x04, 0x17
        /*013e*/ 	.short	(.L_11709 - .L_11708)
.L_11708:
        /*0140*/ 	.word	0x00000000
        /*0144*/ 	.short	0x0001
        /*0146*/ 	.short	0x0008
        /*0148*/ 	.byte	0x00, 0xf0, 0x21, 0x00


	//----- nvinfo : EIATTR_KPARAM_INFO
	.align		4
.L_11709:
        /*014c*/ 	.byte	0x04, 0x17
        /*014e*/ 	.short	(.L_11711 - .L_11710)
.L_11710:
        /*0150*/ 	.word	0x00000000
        /*0154*/ 	.short	0x0000
        /*0156*/ 	.short	0x0000
        /*0158*/ 	.byte	0x00, 0xf0, 0x21, 0x00


	//----- nvinfo : EIATTR_MAXREG_COUNT
	.align		4
.L_11711:
        /*015c*/ 	.byte	0x03, 0x1b
        /*015e*/ 	.short	0x00ff


	//----- nvinfo : EIATTR_NUM_BARRIERS
	.align		4
        /*0160*/ 	.byte	0x02, 0x4c
        /*0162*/ 	.byte	0x01
	.zero		1


	//----- nvinfo : EIATTR_EXTERNS
	.align		4
        /*0164*/ 	.byte	0x04, 0x0f
        /*0166*/ 	.short	(.L_11713 - .L_11712)


	//   ....[0]....
	.align		4
.L_11712:
        /*0168*/ 	.word	index@(__assertfail)


	//----- nvinfo : EIATTR_MERCURY_ISA_VERSION
	.align		4
.L_11713:
        /*016c*/ 	.byte	0x03, 0x5f
        /*016e*/ 	.short	0x0000


	//----- nvinfo : EIATTR_COOP_GROUP_MASK_REGIDS
	.align		4
        /*0170*/ 	.byte	0x04, 0x29
        /*0172*/ 	.short	(.L_11715 - .L_11714)


	//   ....[0]....
.L_11714:
        /*0174*/ 	.word	0xffffffff


	//   ....[1]....
        /*0178*/ 	.word	0xffffffff


	//   ....[2]....
        /*017c*/ 	.word	0xffffffff


	//   ....[3]....
        /*0180*/ 	.word	0xffffffff


	//   ....[4]....
        /*0184*/ 	.word	0xffffffff


	//   ....[5]....
        /*0188*/ 	.word	0xffffffff


	//   ....[6]....
        /*018c*/ 	.word	0xffffffff


	//   ....[7]....
        /*0190*/ 	.word	0xffffffff


	//   ....[8]....
        /*0194*/ 	.word	0xffffffff


	//   ....[9]....
        /*0198*/ 	.word	0xffffffff


	//   ....[10]....
        /*019c*/ 	.word	0xffffffff


	//   ....[11]....
        /*01a0*/ 	.word	0xffffffff


	//   ....[12]....
        /*01a4*/ 	.word	0xffffffff


	//   ....[13]....
        /*01a8*/ 	.word	0xffffffff


	//   ....[14]....
        /*01ac*/ 	.word	0xffffffff


	//   ....[15]....
        /*01b0*/ 	.word	0xffffffff


	//   ....[16]....
        /*01b4*/ 	.word	0xffffffff


	//   ....[17]....
        /*01b8*/ 	.word	0xffffffff


	//   ....[18]....
        /*01bc*/ 	.word	0xffffffff


	//   ....[19]....
        /*01c0*/ 	.word	0xffffffff


	//   ....[20]....
        /*01c4*/ 	.word	0xffffffff


	//   ....[21]....
        /*01c8*/ 	.word	0xffffffff


	//   ....[22]....
        /*01cc*/ 	.word	0xffffffff


	//   ....[23]....
        /*01d0*/ 	.word	0xffffffff


	//   ....[24]....
        /*01d4*/ 	.word	0xffffffff


	//   ....[25]....
        /*01d8*/ 	.word	0xffffffff


	//   ....[26]....
        /*01dc*/ 	.word	0xffffffff


	//   ....[27]....
        /*01e0*/ 	.word	0xffffffff


	//   ....[28]....
        /*01e4*/ 	.word	0xffffffff


	//   ....[29]....
        /*01e8*/ 	.word	0xffffffff


	//   ....[30]....
        /*01ec*/ 	.word	0xffffffff


	//   ....[31]....
        /*01f0*/ 	.word	0xffffffff


	//   ....[32]....
        /*01f4*/ 	.word	0xffffffff


	//   ....[33]....
        /*01f8*/ 	.word	0xffffffff


	//   ....[34]....
        /*01fc*/ 	.word	0xffffffff


	//   ....[35]....
        /*0200*/ 	.word	0xffffffff


	//   ....[36]....
        /*0204*/ 	.word	0xffffffff


	//   ....[37]....
        /*0208*/ 	.word	0xffffffff


	//   ....[38]....
        /*020c*/ 	.word	0xffffffff


	//   ....[39]....
        /*0210*/ 	.word	0xffffffff


	//   ....[40]....
        /*0214*/ 	.word	0xffffffff


	//   ....[41]....
        /*0218*/ 	.word	0xffffffff


	//   ....[42]....
        /*021c*/ 	.word	0xffffffff


	//----- nvinfo : EIATTR_COOP_GROUP_INSTR_OFFSETS
	.align		4
.L_11715:
        /*0220*/ 	.byte	0x04, 0x28
        /*0222*/ 	.short	(.L_11717 - .L_11716)


	//   ....[0]....
.L_11716:
        /*0224*/ 	.word	0x00000b00


	//   ....[1]....
        /*0228*/ 	.word	0x00000b20


	//   ....[2]....
        /*022c*/ 	.word	0x00000b40


	//   ....[3]....
        /*0230*/ 	.word	0x00000bf0


	//   ....[4]....
        /*0234*/ 	.word	0x00000c10


	//   ....[5]....
        /*0238*/ 	.word	0x00000c30


	//   ....[6]....
        /*023c*/ 	.word	0x000019f0


	//   ....[7]....
        /*0240*/ 	.word	0x00001a50


	//   ....[8]....
        /*0244*/ 	.word	0x00001a80


	//   ....[9]....
        /*0248*/ 	.word	0x00001aa0


	//   ....[10]....
        /*024c*/ 	.word	0x00001ac0


	//   ....[11]....
        /*0250*/ 	.word	0x00001b10


	//   ....[12]....
        /*0254*/ 	.word	0x00001b30


	//   ....[13]....
        /*0258*/ 	.word	0x00001b50


	//   ....[14]....
        /*025c*/ 	.word	0x000027a0


	//   ....[15]....
        /*0260*/ 	.word	0x000036e0


	//   ....[16]....
        /*0264*/ 	.word	0x00003750


	//   ....[17]....
        /*0268*/ 	.word	0x000037b0


	//   ....[18]....
        /*026c*/ 	.word	0x00003820


	//   ....[19]....
        /*0270*/ 	.word	0x000038a0


	//   ....[20]....
        /*0274*/ 	.word	0x00003910


	//   ....[21]....
        /*0278*/ 	.word	0x00003980


	//   ....[22]....
        /*027c*/ 	.word	0x000039e0


	//   ....[23]....
        /*0280*/ 	.word	0x00003a50


	//   ....[24]....
        /*0284*/ 	.word	0x00003ab0


	//   ....[25]....
        /*0288*/ 	.word	0x00003b20


	//   ....[26]....
        /*028c*/ 	.word	0x00003b80


	//   ....[27]....
        /*0290*/ 	.word	0x00003bf0


	//   ....[28]....
        /*0294*/ 	.word	0x00003c50


	//   ....[29]....
        /*0298*/ 	.word	0x00003cc0


	//   ....[30]....
        /*029c*/ 	.word	0x00003d20


	//   ....[31]....
        /*02a0*/ 	.word	0x00003d90


	//   ....[32]....
        /*02a4*/ 	.word	0x00003df0


	//   ....[33]....
        /*02a8*/ 	.word	0x00003e60


	//   ....[34]....
        /*02ac*/ 	.word	0x00003ec0


	//   ....[35]....
        /*02b0*/ 	.word	0x00003f30


	//   ....[36]....
        /*02b4*/ 	.word	0x00003f90


	//   ....[37]....
        /*02b8*/ 	.word	0x00004000


	//   ....[38]....
        /*02bc*/ 	.word	0x00004060


	//   ....[39]....
        /*02c0*/ 	.word	0x000040d0


	//   ....[40]....
        /*02c4*/ 	.word	0x00004130


	//   ....[41]....
        /*02c8*/ 	.word	0x000041a0


	//   ....[42]....
        /*02cc*/ 	.word	0x00004200


	//----- nvinfo : EIATTR_SYSCALL_OFFSETS
	.align		4
.L_11717:
        /*02d0*/ 	.byte	0x04, 0x46
        /*02d2*/ 	.short	(.L_11719 - .L_11718)


	//   ....[0]....
.L_11718:
        /*02d4*/ 	.word	0x00003540


	//   ....[1]....
        /*02d8*/ 	.word	0x00003670


	//----- nvinfo : EIATTR_EXIT_INSTR_OFFSETS
	.align		4
.L_11719:
        /*02dc*/ 	.byte	0x04, 0x1c
        /*02de*/ 	.short	(.L_11721 - .L_11720)


	//   ....[0]....
.L_11720:
        /*02e0*/ 	.word	0x00002ec0


	//   ....[1]....
        /*02e4*/ 	.word	0x00002f90


	//   ....[2]....
        /*02e8*/ 	.word	0x00003410


	//   ....[3]....
        /*02ec*/ 	.word	0x00003680


	//----- nvinfo : EIATTR_CTAIDZ_USED
	.align		4
.L_11721:
        /*02f0*/ 	.byte	0x01, 0x04
	.zero		2


	//----- nvinfo : EIATTR_CRS_STACK_SIZE
	.align		4
        /*02f4*/ 	.byte	0x04, 0x1e
        /*02f6*/ 	.short	(.L_11723 - .L_11722)
.L_11722:
        /*02f8*/ 	.word	0x00000000
.L_11723:


//--------------------- .nv.info._ZN4vllm25paged_attention_v1_kernelIfhLi80ELi16ELi128ELNS_18Fp8KVCacheDataTypeE2ELb1EEEvPT_PKS2_PKT0_S8_ifPKiSA_iPKfiiiSC_SC_iiiii --------------------------
	.section	.nv.info._ZN4vllm25paged_attention_v1_kernelIfhLi80ELi16ELi128ELNS_18Fp8KVCacheDataTypeE2ELb1EEEvPT_PKS2_PKT0_S8_ifPKiSA_iPKfiiiSC_SC_iiiii,"",@"SHT_CUDA_INFO"
	.sectionflags	@""
	.align	4


	//----- nvinfo : EIATTR_CUDA_API_VERSION
	.align		4
        /*0000*/ 	.byte	0x04, 0x37
        /*0002*/ 	.short	(.L_11725 - .L_11724)
.L_11724:
        /*0004*/ 	.word	0x00000082


	//----- nvinfo : EIATTR_SW2861232_WAR
	.align		4
.L_11725:
        /*0008*/ 	.byte	0x01, 0x35
	.zero		2


	//----- nvinfo : EIATTR_PARAM_CBANK
	.align		4
        /*000c*/ 	.byte	0x04, 0x0a
        /*000e*/ 	.short	(.L_11727 - .L_11726)
	.align		4
.L_11726:
        /*0010*/ 	.word	index@(.nv.constant0._ZN4vllm25paged_attention_v1_kernelIfhLi80ELi16ELi128ELNS_18Fp8KVCacheDataTypeE2ELb1EEEvPT_PKS2_PKT0_S8_ifPKiSA_iPKfiiiSC_SC_iiiii)
        /*0014*/ 	.short	0x0160
        /*0016*/ 	.short	0x007c


	//----- nvinfo : EIATTR_CBANK_PARAM_SIZE
	.align		4
.L_11727:
        /*0018*/ 	.byte	0x03, 0x19
        /*001a*/ 	.short	0x007c


	//----- nvinfo : EIATTR_KPARAM_INFO
	.align		4
        /*001c*/ 	.byte	0x04, 0x17
        /*001e*/ 	.short	(.L_11729 - .L_11728)
.L_11728:
        /*0020*/ 	.word	0x00000000
        /*0024*/ 	.short	0x0013
        /*0026*/ 	.short	0x0078
        /*0028*/ 	.byte	0x00, 0xf0, 0x11, 0x00


	//----- nvinfo : EIATTR_KPARAM_INFO
	.align		4
.L_11729:
        /*002c*/ 	.byte	0x04, 0x17
        /*002e*/ 	.short	(.L_11731 - .L_11730)
.L_11730:
        /*0030*/ 	.word	0x00000000
        /*0034*/ 	.short	0x0012
        /*0036*/ 	.short	0x0074
        /*0038*/ 	.byte	0x00, 0xf0, 0x11, 0x00


	//----- nvinfo : EIATTR_KPARAM_INFO
	.align		4
.L_11731:
        /*003c*/ 	.byte	0x04, 0x17
        /*003e*/ 	.short	(.L_11733 - .L_11732)
.L_11732:
        /*0040*/ 	.word	0x00000000
        /*0044*/ 	.short	0x0011
        /*0046*/ 	.short	0x0070
        /*0048*/ 	.byte	0x00, 0xf0, 0x11, 0x00


	//----- nvinfo : EIATTR_KPARAM_INFO
	.align		4
.L_11733:
        /*004c*/ 	.byte	0x04, 0x17
        /*004e*/ 	.short	(.L_11735 - .L_11734)
.L_11734:
        /*0050*/ 	.word	0x00000000
        /*0054*/ 	.short	0x0010
        /*0056*/ 	.short	0x006c
        /*0058*/ 	.byte	0x00, 0xf0, 0x11, 0x00


	//----- nvinfo : EIATTR_KPARAM_INFO
	.align		4
.L_11735:
        /*005c*/ 	.byte	0x04, 0x17
        /*005e*/ 	.short	(.L_11737 - .L_11736)
.L_11736:
        /*0060*/ 	.word	0x00000000
        /*0064*/ 	.short	0x000f
        /*0066*/ 	.short	0x0068
        /*0068*/ 	.byte	0x00, 0xf0, 0x11, 0x00


	//----- nvinfo : EIATTR_KPARAM_INFO
	.align		4
.L_11737:
        /*006c*/ 	.byte	0x04, 0x17
        /*006e*/ 	.short	(.L_11739 - .L_11738)
.L_11738:
        /*0070*/ 	.word	0x00000000
        /*0074*/ 	.short	0x000e
        /*0076*/ 	.short	0x0060
        /*0078*/ 	.byte	0x00, 0xf0, 0x21, 0x00


	//----- nvinfo : EIATTR_KPARAM_INFO
	.align		4
.L_11739:
        /*007c*/ 	.byte	0x04, 0x17
        /*007e*/ 	.short	(.L_11741 - .L_11740)
.L_11740:
        /*0080*/ 	.word	0x00000000
        /*0084*/ 	.short	0x000d
        /*0086*/ 	.short	0x0058
        /*0088*/ 	.byte	0x00, 0xf0, 0x21, 0x00


	//----- nvinfo : EIATTR_KPARAM_INFO
	.align		4
.L_11741:
        /*008c*/ 	.byte	0x04, 0x17
        /*008e*/ 	.short	(.L_11743 - .L_11742)
.L_11742:
        /*0090*/ 	.word	0x00000000
        /*0094*/ 	.short	0x000c
        /*0096*/ 	.short	0x0050
        /*0098*/ 	.byte	0x00, 0xf0, 0x11, 0x00


	//----- nvinfo : EIATTR_KPARAM_INFO
	.align		4
.L_11743:
        /*009c*/ 	.byte	0x04, 0x17
        /*009e*/ 	.short	(.L_11745 - .L_11744)
.L_11744:
        /*00a0*/ 	.word	0x00000000
        /*00a4*/ 	.short	0x000b
        /*00a6*/ 	.short	0x004c
        /*00a8*/ 	.byte	0x00, 0xf0, 0x11, 0x00


	//----- nvinfo : EIATTR_KPARAM_INFO
	.align		4
.L_11745:
        /*00ac*/ 	.byte	0x04, 0x17
        /*00ae*/ 	.short	(.L_11747 - .L_11746)
.L_11746:
        /*00b0*/ 	.word	0x00000000
        /*00b4*/ 	.short	0x000a
        /*00b6*/ 	.short	0x0048
        /*00b8*/ 	.byte	0x00, 0xf0, 0x11, 0x00


	//----- nvinfo : EIATTR_KPARAM_INFO
	.align		4
.L_11747:
        /*00bc*/ 	.byte	0x04, 0x17
        /*00be*/ 	.short	(.L_11749 - .L_11748)
.L_11748:
        /*00c0*/ 	.word	0x00000000
        /*00c4*/ 	.short	0x0009
        /*00c6*/ 	.short	0x0040
        /*00c8*/ 	.byte	0x00, 0xf0, 0x21, 0x00


	//----- nvinfo : EIATTR_KPARAM_INFO
	.align		4
.L_11749:
        /*00cc*/ 	.byte	0x04, 0x17
        /*00ce*/ 	.short	(.L_11751 - .L_11750)
.L_11750:
        /*00d0*/ 	.word	0x00000000
        /*00d4*/ 	.short	0x0008
        /*00d6*/ 	.short	0x0038
        /*00d8*/ 	.byte	0x00, 0xf0, 0x11, 0x00


	//----- nvinfo : EIATTR_KPARAM_INFO
	.align		4
.L_11751:
        /*00dc*/ 	.byte	0x04, 0x17
        /*00de*/ 	.short	(.L_11753 - .L_11752)
.L_11752:
        /*00e0*/ 	.word	0x00000000
        /*00e4*/ 	.short	0x0007
        /*00e6*/ 	.short	0x0030
        /*00e8*/ 	.byte	0x00, 0xf0, 0x21, 0x00


	//----- nvinfo : EIATTR_KPARAM_INFO
	.align		4
.L_11753:
        /*00ec*/ 	.byte	0x04, 0x17
        /*00ee*/ 	.short	(.L_11755 - .L_11754)
.L_11754:
        /*00f0*/ 	.word	0x00000000
        /*00f4*/ 	.short	0x0006
        /*00f6*/ 	.short	0x0028
        /*00f8*/ 	.byte	0x00, 0xf0, 0x21, 0x00


	//----- nvinfo : EIATTR_KPARAM_INFO
	.align		4
.L_11755:
        /*00fc*/ 	.byte	0x04, 0x17
        /*00fe*/ 	.short	(.L_11757 - .L_11756)
.L_11756:
        /*0100*/ 	.word	0x00000000
        /*0104*/ 	.short	0x0005
        /*0106*/ 	.short	0x0024
        /*0108*/ 	.byte	0x00, 0xf0, 0x11, 0x00


	//----- nvinfo : EIATTR_KPARAM_INFO
	.align		4
.L_11757:
        /*010c*/ 	.byte	0x04, 0x17
        /*010e*/ 	.short	(.L_11759 - .L_11758)
.L_11758:
        /*0110*/ 	.word	0x00000000
        /*0114*/ 	.short	0x0004
        /*0116*/ 	.short	0x0020
        /*0118*/ 	.byte	0x00, 0xf0, 0x11, 0x00


	//----- nvinfo : EIATTR_KPARAM_INFO
	.align		4
.L_11759:
        /*011c*/ 	.byte	0x04, 0x17
        /*011e*/ 	.short	(.L_11761 - .L_11760)
.L_11760:
        /*0120*/ 	.word	0x00000000
        /*0124*/ 	.short	0x0003
        /*0126*/ 	.short	0x0018
        /*0128*/ 	.byte	0x00, 0xf0, 0x21, 0x00


	//----- nvinfo : EIATTR_KPARAM_INFO
	.align		4
.L_11761:
        /*012c*/ 	.byte	0x04, 0x17
        /*012e*/ 	.short	(.L_11763 - .L_11762)
.L_11762:
        /*0130*/ 	.word	0x00000000
        /*0134*/ 	.short	0x0002
        /*0136*/ 	.short	0x0010
        /*0138*/ 	.byte	0x00, 0xf0, 0x21, 0x00


	//----- nvinfo : EIATTR_KPARAM_INFO
	.align		4
.L_11763:
        /*013c*/ 	.byte	0x04, 0x17
        /*013e*/ 	.short	(.L_11765 - .L_11764)
.L_11764:
        /*0140*/ 	.word	0x00000000
        /*0144*/ 	.short	0x0001
        /*0146*/ 	.short	0x0008
        /*0148*/ 	.byte	0x00, 0xf0, 0x21, 0x00


	//----- nvinfo : EIATTR_KPARAM_INFO
	.align		4
.L_11765:
        /*014c*/ 	.byte	0x04, 0x17
        /*014e*/ 	.short	(.L_11767 - .L_11766)
.L_11766:
        /*0150*/ 	.word	0x00000000
        /*0154*/ 	.short	0x0000
        /*0156*/ 	.short	0x0000
        /*0158*/ 	.byte	0x00, 0xf0, 0x21, 0x00


	//----- nvinfo : EIATTR_MAXREG_COUNT
	.align		4
.L_11767:
        /*015c*/ 	.byte	0x03, 0x1b
        /*015e*/ 	.short	0x00ff


	//----- nvinfo : EIATTR_NUM_BARRIERS
	.align		4
        /*0160*/ 	.byte	0x02, 0x4c
        /*0162*/ 	.byte	0x01
	.zero		1


	//----- nvinfo : EIATTR_EXTERNS
	.align		4
        /*0164*/ 	.byte	0x04, 0x0f
        /*0166*/ 	.short	(.L_11769 - .L_11768)


	//   ....[0]....
	.align		4
.L_11768:
        /*0168*/ 	.word	index@(__assertfail)


	//----- nvinfo : EIATTR_MERCURY_ISA_VERSION
	.align		4
.L_11769:
        /*016c*/ 	.byte	0x03, 0x5f
        /*016e*/ 	.short	0x0000


	//----- nvinfo : EIATTR_COOP_GROUP_MASK_REGIDS
	.align		4
        /*0170*/ 	.byte	0x04, 0x29
        /*0172*/ 	.short	(.L_11771 - .L_11770)


	//   ....[0]....
.L_11770:
        /*0174*/ 	.word	0xffffffff


	//   ....[1]....
        /*0178*/ 	.word	0xffffffff


	//   ....[2]....
        /*017c*/ 	.word	0xffffffff


	//   ....[3]....
        /*0180*/ 	.word	0xffffffff


	//   ....[4]....
        /*0184*/ 	.word	0xffffffff


	//   ....[5]....
        /*0188*/ 	.word	0xffffffff


	//   ....[6]....
        /*018c*/ 	.word	0xffffffff


	//   ....[7]....
        /*0190*/ 	.word	0xffffffff


	//   ....[8]....
        /*0194*/ 	.word	0xffffffff


	//   ....[9]....
        /*0198*/ 	.word	0xffffffff


	//   ....[10]....
        /*019c*/ 	.word	0xffffffff


	//   ....[11]....
        /*01a0*/ 	.word	0xffffffff


	//   ....[12]....
        /*01a4*/ 	.word	0xffffffff


	//   ....[13]....
        /*01a8*/ 	.word	0xffffffff


	//   ....[14]....
        /*01ac*/ 	.word	0xffffffff


	//   ....[15]....
        /*01b0*/ 	.word	0xffffffff


	//   ....[16]....
        /*01b4*/ 	.word	0xffffffff


	//   ....[17]....
        /*01b8*/ 	.word	0xffffffff


	//   ....[18]....
        /*01bc*/ 	.word	0xffffffff


	//   ....[19]....
        /*01c0*/ 	.word	0xffffffff


	//   ....[20]....
        /*01c4*/ 	.word	0xffffffff


	//   ....[21]....
        /*01c8*/ 	.word	0xffffffff


	//   ....[22]....
        /*01cc*/ 	.word	0xffffffff


	//   ....[23]....
        /*01d0*/ 	.word	0xffffffff


	//   ....[24]....
        /*01d4*/ 	.word	0xffffffff


	//   ....[25]....
        /*01d8*/ 	.word	0xffffffff


	//   ....[26]....
        /*01dc*/ 	.word	0xffffffff


	//   ....[27]....
        /*01e0*/ 	.word	0xffffffff


	//   ....[28]....
        /*01e4*/ 	.word	0xffffffff


	//   ....[29]....
        /*01e8*/ 	.word	0xffffffff


	//   ....[30]....
        /*01ec*/ 	.word	0xffffffff


	//   ....[31]....
        /*01f0*/ 	.word	0xffffffff


	//   ....[32]....
        /*01f4*/ 	.word	0xffffffff


	//   ....[33]....
        /*01f8*/ 	.word	0xffffffff


	//   ....[34]....
        /*01fc*/ 	.word	0xffffffff


	//   ....[35]....
        /*0200*/ 	.word	0xffffffff


	//   ....[36]....
        /*0204*/ 	.word	0xffffffff


	//   ....[37]....
        /*0208*/ 	.word	0xffffffff


	//   ....[38]....
        /*020c*/ 	.word	0xffffffff


	//----- nvinfo : EIATTR_COOP_GROUP_INSTR_OFFSETS
	.align		4
.L_11771:
        /*0210*/ 	.byte	0x04, 0x28
        /*0212*/ 	.short	(.L_11773 - .L_11772)


	//   ....[0]....
.L_11772:
        /*0214*/ 	.word	0x00000af0


	//   ....[1]....
        /*0218*/ 	.word	0x00000b10


	//   ....[2]....
        /*021c*/ 	.word	0x00000b30


	//   ....[3]....
        /*0220*/ 	.word	0x00000be0


	//   ....[4]....
        /*0224*/ 	.word	0x00000c00


	//   ....[5]....
        /*0228*/ 	.word	0x00000c20


	//   ....[6]....
        /*022c*/ 	.word	0x000019e0


	//   ....[7]....
        /*0230*/ 	.word	0x00001a40


	//   ....[8]....
        /*0234*/ 	.word	0x00001a70


	//   ....[9]....
        /*0238*/ 	.word	0x00001a90


	//   ....[10]....
        /*023c*/ 	.word	0x00001ab0


	//   ....[11]....
        /*0240*/ 	.word	0x00001b00


	//   ....[12]....
        /*0244*/ 	.word	0x00001b20


	//   ....[13]....
        /*0248*/ 	.word	0x00001b40


	//   ....[14]....
        /*024c*/ 	.word	0x000027a0


	//   ....[15]....
        /*0250*/ 	.word	0x00003590


	//   ....[16]....
        /*0254*/ 	.word	0x00003600


	//   ....[17]....
        /*0258*/ 	.word	0x00003660


	//   ....[18]....
        /*025c*/ 	.word	0x000036c0


	//   ....[19]....
        /*0260*/ 	.word	0x00003730


	//   ....[20]....
        /*0264*/ 	.word	0x000037a0


	//   ....[21]....
        /*0268*/ 	.word	0x00003810


	//   ....[22]....
        /*026c*/ 	.word	0x00003870


	//   ....[23]....
        /*0270*/ 	.word	0x000038e0


	//   ....[24]....
        /*0274*/ 	.word	0x00003940


	//   ....[25]....
        /*0278*/ 	.word	0x000039b0


	//   ....[26]....
        /*027c*/ 	.word	0x00003a10


	//   ....[27]....
        /*0280*/ 	.word	0x00003a80


	//   ....[28]....
        /*0284*/ 	.word	0x00003ae0


	//   ....[29]....
        /*0288*/ 	.word	0x00003b50


	//   ....[30]....
        /*028c*/ 	.word	0x00003bb0


	//   ....[31]....
        /*0290*/ 	.word	0x00003c20


	//   ....[32]....
        /*0294*/ 	.word	0x00003c80


	//   ....[33]....
        /*0298*/ 	.word	0x00003cf0


	//   ....[34]....
        /*029c*/ 	.word	0x00003d50


	//   ....[35]....
        /*02a0*/ 	.word	0x00003dc0


	//   ....[36]....
        /*02a4*/ 	.word	0x00003e20


	//   ....[37]....
        /*02a8*/ 	.word	0x00003e90


	//   ....[38]....
        /*02ac*/ 	.word	0x00003f00


	//----- nvinfo : EIATTR_SYSCALL_OFFSETS
	.align		4
.L_11773:
        /*02b0*/ 	.byte	0x04, 0x46
        /*02b2*/ 	.short	(.L_11775 - .L_11774)


	//   ....[0]....
.L_11774:
        /*02b4*/ 	.word	0x000033f0


	//   ....[1]....
        /*02b8*/ 	.word	0x00003520


	//----- nvinfo : EIATTR_EXIT_INSTR_OFFSETS
	.align		4
.L_11775:
        /*02bc*/ 	.byte	0x04, 0x1c
        /*02be*/ 	.short	(.L_11777 - .L_11776)


	//   ....[0]....
.L_11776:
        /*02c0*/ 	.word	0x00002e30


	//   ....[1]....
        /*02c4*/ 	.word	0x00002f00


	//   ....[2]....
        /*02c8*/ 	.word	0x000032c0


	//   ....[3]....
        /*02cc*/ 	.word	0x00003530


	//----- nvinfo : EIATTR_CTAIDZ_USED
	.align		4
.L_11777:
        /*02d0*/ 	.byte	0x01, 0x04
	.zero		2


	//----- nvinfo : EIATTR_CRS_STACK_SIZE
	.align		4
        /*02d4*/ 	.byte	0x04, 0x1e
        /*02d6*/ 	.short	(.L_11779 - .L_11778)
.L_11778:
        /*02d8*/ 	.word	0x00000000
.L_11779:


//--------------------- .nv.info._ZN4vllm25paged_attention_v1_kernelIfhLi64ELi16ELi128ELNS_18Fp8KVCacheDataTypeE2ELb1EEEvPT_PKS2_PKT0_S8_ifPKiSA_iPKfiiiSC_SC_iiiii --------------------------
	.section	.nv.info._ZN4vllm25paged_attention_v1_kernelIfhLi64ELi16ELi128ELNS_18Fp8KVCacheDataTypeE2ELb1EEEvPT_PKS2_PKT0_S8_ifPKiSA_iPKfiiiSC_SC_iiiii,"",@"SHT_CUDA_INFO"
	.sectionflags	@""
	.align	4


	//----- nvinfo : EIATTR_CUDA_API_VERSION
	.align		4
        /*0000*/ 	.byte	0x04, 0x37
        /*0002*/ 	.short	(.L_11781 - .L_11780)
.L_11780:
        /*0004*/ 	.word	0x00000082


	//----- nvinfo : EIATTR_SW2861232_WAR
	.align		4
.L_11781:
        /*0008*/ 	.byte	0x01, 0x35
	.zero		2


	//----- nvinfo : EIATTR_PARAM_CBANK
	.align		4
        /*000c*/ 	.byte	0x04, 0x0a
        /*000e*/ 	.short	(.L_11783 - .L_11782)
	.align		4
.L_11782:
        /*0010*/ 	.word	index@(.nv.constant0._ZN4vllm25paged_attention_v1_kernelIfhLi64ELi16ELi128ELNS_18Fp8KVCacheDataTypeE2ELb1EEEvPT_PKS2_PKT0_S8_ifPKiSA_iPKfiiiSC_SC_iiiii)
        /*0014*/ 	.short	0x0160
        /*0016*/ 	.short	0x007c


	//----- nvinfo : EIATTR_CBANK_PARAM_SIZE
	.align		4
.L_11783:
        /*0018*/ 	.byte	0x03, 0x19
        /*001a*/ 	.short	0x007c


	//----- nvinfo : EIATTR_KPARAM_INFO
	.align		4
        /*001c*/ 	.byte	0x04, 0x17
        /*001e*/ 	.short	(.L_11785 - .L_11784)
.L_11784:
        /*0020*/ 	.word	0x00000000
        /*0024*/ 	.short	0x0013
        /*0026*/ 	.short	0x0078
        /*0028*/ 	.byte	0x00, 0xf0, 0x11, 0x00


	//----- nvinfo : EIATTR_KPARAM_INFO
	.align		4
.L_11785:
        /*002c*/ 	.byte	0x04, 0x17
        /*002e*/ 	.short	(.L_11787 - .L_11786)
.L_11786:
        /*0030*/ 	.word	0x00000000
        /*0034*/ 	.short	0x0012
        /*0036*/ 	.short	0x0074
        /*0038*/ 	.byte	0x00, 0xf0, 0x11, 0x00


	//----- nvinfo : EIATTR_KPARAM_INFO
	.align		4
.L_11787:
        /*003c*/ 	.byte	0x04, 0x17
        /*003e*/ 	.short	(.L_11789 - .L_11788)
.L_11788:
        /*0040*/ 	.word	0x00000000
        /*0044*/ 	.short	0x0011
        /*0046*/ 	.short	0x0070
        /*0048*/ 	.byte	0x00, 0xf0, 0x11, 0x00


	//----- nvinfo : EIATTR_KPARAM_INFO
	.align		4
.L_11789:
        /*004c*/ 	.byte	0x04, 0x17
        /*004e*/ 	.short	(.L_11791 - .L_11790)
.L_11790:
        /*0050*/ 	.word	0x00000000
        /*0054*/ 	.short	0x0010
        /*0056*/ 	.short	0x006c
        /*0058*/ 	.byte	0x00, 0xf0, 0x11, 0x00


	//----- nvinfo : EIATTR_KPARAM_INFO
	.align		4
.L_11791:
        /*005c*/ 	.byte	0x04, 0x17
        /*005e*/ 	.short	(.L_11793 - .L_11792)
.L_11792:
        /*0060*/ 	.word	0x00000000
        /*0064*/ 	.short	0x000f
        /*0066*/ 	.short	0x0068
        /*0068*/ 	.byte	0x00, 0xf0, 0x11, 0x00


	//----- nvinfo : EIATTR_KPARAM_INFO
	.align		4
.L_11793:
        /*006c*/ 	.byte	0x04, 0x17
        /*006e*/ 	.short	(.L_11795 - .L_11794)
.L_11794:
        /*0070*/ 	.word	0x00000000
        /*0074*/ 	.short	0x000e
        /*0076*/ 	.short	0x0060
        /*0078*/ 	.byte	0x00, 0xf0, 0x21, 0x00


	//----- nvinfo : EIATTR_KPARAM_INFO
	.align		4
.L_11795:
        /*007c*/ 	.byte	0x04, 0x17
        /*007e*/ 	.short	(.L_11797 - .L_11796)
.L_11796:
        /*0080*/ 	.word	0x00000000
        /*0084*/ 	.short	0x000d
        /*0086*/ 	.short	0x0058
        /*0088*/ 	.byte	0x00, 0xf0, 0x21, 0x00


	//----- nvinfo : EIATTR_KPARAM_INFO
	.align		4
.L_11797:
        /*008c*/ 	.byte	0x04, 0x17
        /*008e*/ 	.short	(.L_11799 - .L_11798)
.L_11798:
        /*0090*/ 	.word	0x00000000
        /*0094*/ 	.short	0x000c
        /*0096*/ 	.short	0x0050
        /*0098*/ 	.byte	0x00, 0xf0, 0x11, 0x00


	//----- nvinfo : EIATTR_KPARAM_INFO
	.align		4
.L_11799:
        /*009c*/ 	.byte	0x04, 0x17
        /*009e*/ 	.short	(.L_11801 - .L_11800)
.L_11800:
        /*00a0*/ 	.word	0x00000000
        /*00a4*/ 	.short	0x000b
        /*00a6*/ 	.short	0x004c
        /*00a8*/ 	.byte	0x00, 0xf0, 0x11, 0x00


	//----- nvinfo : EIATTR_KPARAM_INFO
	.align		4
.L_11801:
        /*00ac*/ 	.byte	0x04, 0x17
        /*00ae*/ 	.short	(.L_11803 - .L_11802)
.L_11802:
        /*00b0*/ 	.word	0x00000000
        /*00b4*/ 	.short	0x000a
        /*00b6*/ 	.short	0x0048
        /*00b8*/ 	.byte	0x00, 0xf0, 0x11, 0x00


	//----- nvinfo : EIATTR_KPARAM_INFO
	.align		4
.L_11803:
        /*00bc*/ 	.byte	0x04, 0x17
        /*00be*/ 	.short	(.L_11805 - .L_11804)
.L_11804:
        /*00c0*/ 	.word	0x00000000
        /*00c4*/ 	.short	0x0009
        /*00c6*/ 	.short	0x0040
        /*00c8*/ 	.byte	0x00, 0xf0, 0x21, 0x00


	//----- nvinfo : EIATTR_KPARAM_INFO
	.align		4
.L_11805:
        /*00cc*/ 	.byte	0x04, 0x17
        /*00ce*/ 	.short	(.L_11807 - .L_11806)
.L_11806:
        /*00d0*/ 	.word	0x00000000
        /*00d4*/ 	.short	0x0008
        /*00d6*/ 	.short	0x0038
        /*00d8*/ 	.byte	0x00, 0xf0, 0x11, 0x00


	//----- nvinfo : EIATTR_KPARAM_INFO
	.align		4
.L_11807:
        /*00dc*/ 	.byte	0x04, 0x17
        /*00de*/ 	.short	(.L_11809 - .L_11808)
.L_11808:
        /*00e0*/ 	.word	0x00000000
        /*00e4*/ 	.short	0x0007
        /*00e6*/ 	.short	0x0030
        /*00e8*/ 	.byte	0x00, 0xf0, 0x21, 0x00


	//----- nvinfo : EIATTR_KPARAM_INFO
	.align		4
.L_11809:
        /*00ec*/ 	.byte	0x04, 0x17
        /*00ee*/ 	.short	(.L_11811 - .L_11810)
.L_11810:
        /*00f0*/ 	.word	0x00000000
        /*00f4*/ 	.short	0x0006
        /*00f6*/ 	.short	0x0028
        /*00f8*/ 	.byte	0x00, 0xf0, 0x21, 0x00


	//----- nvinfo : EIATTR_KPARAM_INFO
	.align		4
.L_11811:
        /*00fc*/ 	.byte	0x04, 0x17
        /*00fe*/ 	.short	(.L_11813 - .L_11812)
.L_11812:
        /*0100*/ 	.word	0x00000000
        /*0104*/ 	.short	0x0005
        /*0106*/ 	.short	0x0024
        /*0108*/ 	.byte	0x00, 0xf0, 0x11, 0x00


	//----- nvinfo : EIATTR_KPARAM_INFO
	.align		4
.L_11813:
        /*010c*/ 	.byte	0x04, 0x17
        /*010e*/ 	.short	(.L_11815 - .L_11814)
.L_11814:
        /*0110*/ 	.word	0x00000000
        /*0114*/ 	.short	0x0004
        /*0116*/ 	.short	0x0020
        /*0118*/ 	.byte	0x00, 0xf0, 0x11, 0x00


	//----- nvinfo : EIATTR_KPARAM_INFO
	.align		4
.L_11815:
        /*011c*/ 	.byte	0x04, 0x17
        /*011e*/ 	.short	(.L_11817 - .L_11816)
.L_11816:
        /*0120*/ 	.word	0x00000000
        /*0124*/ 	.short	0x0003
        /*0126*/ 	.short	0x0018
        /*0128*/ 	.byte	0x00, 0xf0, 0x21, 0x00


	//----- nvinfo : EIATTR_KPARAM_INFO
	.align		4
.L_11817:
        /*012c*/ 	.byte	0x04, 0x17
        /*012e*/ 	.short	(.L_11819 - .L_11818)
.L_11818:
        /*0130*/ 	.word	0x00000000
        /*0134*/ 	.short	0x0002
        /*0136*/ 	.short	0x0010
        /*0138*/ 	.byte	0x00, 0xf0, 0x21, 0x00


	//----- nvinfo : EIATTR_KPARAM_INFO
	.align		4
.L_11819:
        /*013c*/ 	.byte	0x04, 0x17
        /*013e*/ 	.short	(.L_11821 - .L_11820)
.L_11820:
        /*0140*/ 	.word	0x00000000
        /*0144*/ 	.short	0x0001
        /*0146*/ 	.short	0x0008
        /*0148*/ 	.byte	0x00, 0xf0, 0x21, 0x00


	//----- nvinfo : EIATTR_KPARAM_INFO
	.align		4
.L_11821:
        /*014c*/ 	.byte	0x04, 0x17
        /*014e*/ 	.short	(.L_11823 - .L_11822)
.L_11822:
        /*0150*/ 	.word	0x00000000
        /*0154*/ 	.short	0x0000
        /*0156*/ 	.short	0x0000
        /*0158*/ 	.byte	0x00, 0xf0, 0x21, 0x00


	//----- nvinfo : EIATTR_MAXREG_COUNT
	.align		4
.L_11823:
        /*015c*/ 	.byte	0x03, 0x1b
        /*015e*/ 	.short	0x00ff


	//----- nvinfo : EIATTR_NUM_BARRIERS
	.align		4
        /*0160*/ 	.byte	0x02, 0x4c
        /*0162*/ 	.byte	0x01
	.zero		1


	//----- nvinfo : EIATTR_EXTERNS
	.align		4
        /*0164*/ 	.byte	0x04, 0x0f
        /*0166*/ 	.short	(.L_11825 - .L_11824)


	//   ....[0]....
	.align		4
.L_11824:
        /*0168*/ 	.word	index@(__assertfail)


	//----- nvinfo : EIATTR_MERCURY_ISA_VERSION
	.align		4
.L_11825:
        /*016c*/ 	.byte	0x03, 0x5f
        /*016e*/ 	.short	0x0000


	//----- nvinfo : EIATTR_COOP_GROUP_MASK_REGIDS
	.align		4
        /*0170*/ 	.byte	0x04, 0x29
        /*0172*/ 	.short	(.L_11827 - .L_11826)


	//   ....[0]....
.L_11826:
        /*0174*/ 	.word	0xffffffff


	//   ....[1]....
        /*0178*/ 	.word	0xffffffff


	//   ....[2]....
        /*017c*/ 	.word	0xffffffff


	//   ....[3]....
        /*0180*/ 	.word	0xffffffff


	//   ....[4]....
        /*0184*/ 	.word	0xffffffff


	//   ....[5]....
        /*0188*/ 	.word	0xffffffff


	//   ....[6]....
        /*018c*/ 	.word	0xffffffff


	//   ....[7]....
        /*0190*/ 	.word	0xffffffff


	//   ....[8]....
        /*0194*/ 	.word	0xffffffff


	//   ....[9]....
        /*0198*/ 	.word	0xffffffff


	//   ....[10]....
        /*019c*/ 	.word	0xffffffff


	//   ....[11]....
        /*01a0*/ 	.word	0xffffffff


	//   ....[12]....
        /*01a4*/ 	.word	0xffffffff


	//   ....[13]....
        /*01a8*/ 	.word	0xffffffff


	//   ....[14]....
        /*01ac*/ 	.word	0xffffffff


	//   ....[15]....
        /*01b0*/ 	.word	0xffffffff


	//   ....[16]....
        /*01b4*/ 	.word	0xffffffff


	//   ....[17]....
        /*01b8*/ 	.word	0xffffffff


	//   ....[18]....
        /*01bc*/ 	.word	0xffffffff


	//   ....[19]....
        /*01c0*/ 	.word	0xffffffff


	//   ....[20]....
        /*01c4*/ 	.word	0xffffffff


	//   ....[21]....
        /*01c8*/ 	.word	0xffffffff


	//   ....[22]....
        /*01cc*/ 	.word	0xffffffff


	//   ....[23]....
        /*01d0*/ 	.word	0xffffffff


	//   ....[24]....
        /*01d4*/ 	.word	0xffffffff


	//   ....[25]....
        /*01d8*/ 	.word	0xffffffff


	//   ....[26]....
        /*01dc*/ 	.word	0xffffffff


	//   ....[27]....
        /*01e0*/ 	.word	0xffffffff


	//   ....[28]....
        /*01e4*/ 	.word	0xffffffff


	//   ....[29]....
        /*01e8*/ 	.word	0xffffffff


	//   ....[30]....
        /*01ec*/ 	.word	0xffffffff


	//   ....[31]....
        /*01f0*/ 	.word	0xffffffff


	//   ....[32]....
        /*01f4*/ 	.word	0xffffffff


	//   ....[33]....
        /*01f8*/ 	.word	0xffffffff


	//   ....[34]....
        /*01fc*/ 	.word	0xffffffff


	//----- nvinfo : EIATTR_COOP_GROUP_INSTR_OFFSETS
	.align		4
.L_11827:
        /*0200*/ 	.byte	0x04, 0x28
        /*0202*/ 	.short	(.L_11829 - .L_11828)


	//   ....[0]....
.L_11828:
        /*0204*/ 	.word	0x00000af0


	//   ....[1]....
        /*0208*/ 	.word	0x00000b10


	//   ....[2]....
        /*020c*/ 	.word	0x00000b30


	//   ....[3]....
        /*0210*/ 	.word	0x00000be0


	//   ....[4]....
        /*0214*/ 	.word	0x00000c00


	//   ....[5]....
        /*0218*/ 	.word	0x00000c20


	//   ....[6]....
        /*021c*/ 	.word	0x000019e0


	//   ....[7]....
        /*0220*/ 	.word	0x00001a40


	//   ....[8]....
        /*0224*/ 	.word	0x00001a70


	//   ....[9]....
        /*0228*/ 	.word	0x00001a90


	//   ....[10]....
        /*022c*/ 	.word	0x00001ab0


	//   ....[11]....
        /*0230*/ 	.word	0x00001b00


	//   ....[12]....
        /*0234*/ 	.word	0x00001b20


	//   ....[13]....
        /*0238*/ 	.word	0x00001b40


	//   ....[14]....
        /*023c*/ 	.word	0x00002780


	//   ....[15]....
        /*0240*/ 	.word	0x00003370


	//   ....[16]....
        /*0244*/ 	.word	0x000033e0


	//   ....[17]....
        /*0248*/ 	.word	0x00003440


	//   ....[18]....
        /*024c*/ 	.word	0x000034a0


	//   ....[19]....
        /*0250*/ 	.word	0x00003510


	//   ....[20]....
        /*0254*/ 	.word	0x00003580


	//   ....[21]....
        /*0258*/ 	.word	0x000035f0


	//   ....[22]....
        /*025c*/ 	.word	0x00003650


	//   ....[23]....
        /*0260*/ 	.word	0x000036c0


	//   ....[24]....
        /*0264*/ 	.word	0x00003720


	//   ....[25]....
        /*0268*/ 	.word	0x00003790


	//   ....[26]....
        /*026c*/ 	.word	0x000037f0


	//   ....[27]....
        /*0270*/ 	.word	0x00003860


	//   ....[28]....
        /*0274*/ 	.word	0x000038c0


	//   ....[29]....
        /*0278*/ 	.word	0x00003930


	//   ....[30]....
        /*027c*/ 	.word	0x00003990


	//   ....[31]....
        /*0280*/ 	.word	0x00003a00


	//   ....[32]....
        /*0284*/ 	.word	0x00003a60


	//   ....[33]....
        /*0288*/ 	.word	0x00003ad0


	//   ....[34]....
        /*028c*/ 	.word	0x00003b40


	//----- nvinfo : EIATTR_SYSCALL_OFFSETS
	.align		4
.L_11829:
        /*0290*/ 	.byte	0x04, 0x46
        /*0292*/ 	.short	(.L_11831 - .L_11830)


	//   ....[0]....
.L_11830:
        /*0294*/ 	.word	0x000031d0


	//   ....[1]....
        /*0298*/ 	.word	0x00003300


	//----- nvinfo : EIATTR_EXIT_INSTR_OFFSETS
	.align		4
.L_11831:
        /*029c*/ 	.byte	0x04, 0x1c
        /*029e*/ 	.short	(.L_11833 - .L_11832)


	//   ....[0]....
.L_11832:
        /*02a0*/ 	.word	0x00002cd0


	//   ....[1]....
        /*02a4*/ 	.word	0x00002da0


	//   ....[2]....
        /*02a8*/ 	.word	0x000030a0


	//   ....[3]....
        /*02ac*/ 	.word	0x00003310


	//----- nvinfo : EIATTR_CTAIDZ_USED
	.align		4
.L_11833:
        /*02b0*/ 	.byte	0x01, 0x04
	.zero		2


	//----- nvinfo : EIATTR_CRS_STACK_SIZE
	.align		4
        /*02b4*/ 	.byte	0x04, 0x1e
        /*02b6*/ 	.short	(.L_11835 - .L_11834)
.L_11834:
        /*02b8*/ 	.word	0x00000000
.L_11835:


//--------------------- .nv.info._ZN4vllm25paged_attention_v1_kernelIfhLi32ELi16ELi128ELNS_18Fp8KVCacheDataTypeE2ELb1EEEvPT_PKS2_PKT0_S8_ifPKiSA_iPKfiiiSC_SC_iiiii --------------------------
	.section	.nv.info._ZN4vllm25paged_attention_v1_kernelIfhLi32ELi16ELi128ELNS_18Fp8KVCacheDataTypeE2ELb1EEEvPT_PKS2_PKT0_S8_ifPKiSA_iPKfiiiSC_SC_iiiii,"",@"SHT_CUDA_INFO"
	.sectionflags	@""
	.align	4


	//----- nvinfo : EIATTR_CUDA_API_VERSION
	.align		4
        /*0000*/ 	.byte	0x04, 0x37
        /*0002*/ 	.short	(.L_11837 - .L_11836)
.L_11836:
        /*0004*/ 	.word	0x00000082


	//----- nvinfo : EIATTR_SW2861232_WAR
	.align		4
.L_11837:
        /*0008*/ 	.byte	0x01, 0x35
	.zero		2


	//----- nvinfo : EIATTR_PARAM_CBANK
	.align		4
        /*000c*/ 	.byte	0x04, 0x0a
        /*000e*/ 	.short	(.L_11839 - .L_11838)
	.align		4
.L_11838:
        /*0010*/ 	.word	index@(.nv.constant0._ZN4vllm25paged_attention_v1_kernelIfhLi32ELi16ELi128ELNS_18Fp8KVCacheDataTypeE2ELb1EEEvPT_PKS2_PKT0_S8_ifPKiSA_iPKfiiiSC_SC_iiiii)
        /*0014*/ 	.short	0x0160
        /*0016*/ 	.short	0x007c


	//----- nvinfo : EIATTR_CBANK_PARAM_SIZE
	.align		4
.L_11839:
        /*0018*/ 	.byte	0x03, 0x19
        /*001a*/ 	.short	0x007c


	//----- nvinfo : EIATTR_KPARAM_INFO
	.align		4
        /*001c*/ 	.byte	0x04, 0x17
        /*001e*/ 	.short	(.L_11841 - .L_11840)
.L_11840:
        /*0020*/ 	.word	0x00000000
        /*0024*/ 	.short	0x0013
        /*0026*/ 	.short	0x0078
        /*0028*/ 	.byte	0x00, 0xf0, 0x11, 0x00


	//----- nvinfo : EIATTR_KPARAM_INFO
	.align		4
.L_11841:
        /*002c*/ 	.byte	0x04, 0x17
        /*002e*/ 	.short	(.L_11843 - .L_11842)
.L_11842:
        /*0030*/ 	.word	0x00000000
        /*0034*/ 	.short	0x0012
        /*0036*/ 	.short	0x0074
        /*0038*/ 	.byte	0x00, 0xf0, 0x11, 0x00


	//----- nvinfo : EIATTR_KPARAM_INFO
	.align		4
.L_11843:
        /*003c*/ 	.byte	0x04, 0x17
        /*003e*/ 	.short	(.L_11845 - .L_11844)
.L_11844:
        /*0040*/ 	.word	0x00000000
        /*0044*/ 	.short	0x0011
        /*0046*/ 	.short	0x0070
        /*0048*/ 	.byte	0x00, 0xf0, 0x11, 0x00


	//----- nvinfo : EIATTR_KPARAM_INFO
	.align		4
.L_11845:
        /*004c*/ 	.byte	0x04, 0x17
        /*004e*/ 	.short	(.L_11847 - .L_11846)
.L_11846:
        /*0050*/ 	.word	0x00000000
        /*0054*/ 	.short	0x0010
        /*0056*/ 	.short	0x006c
        /*0058*/ 	.byte	0x00, 0xf0, 0x11, 0x00


	//----- nvinfo : EIATTR_KPARAM_INFO
	.align		4
.L_11847:
        /*005c*/ 	.byte	0x04, 0x17
        /*005e*/ 	.short	(.L_11849 - .L_11848)
.L_11848:
        /*0060*/ 	.word	0x00000000
        /*0064*/ 	.short	0x000f
        /*0066*/ 	.short	0x0068
        /*0068*/ 	.byte	0x00, 0xf0, 0x11, 0x00


	//----- nvinfo : EIATTR_KPARAM_INFO
	.align		4
.L_11849:
        /*006c*/ 	.byte	0x04, 0x17
        /*006e*/ 	.short	(.L_11851 - .L_11850)
.L_11850:
        /*0070*/ 	.word	0x00000000
        /*0074*/ 	.short	0x000e
        /*0076*/ 	.short	0x0060
        /*0078*/ 	.byte	0x00, 0xf0, 0x21, 0x00


	//----- nvinfo : EIATTR_KPARAM_INFO
	.align		4
.L_11851:
        /*007c*/ 	.byte	0x04, 0x17
        /*007e*/ 	.short	(.L_11853 - .L_11852)
.L_11852:
        /*0080*/ 	.word	0x00000000
        /*0084*/ 	.short	0x000d
        /*0086*/ 	.short	0x0058
        /*0088*/ 	.byte	0x00, 0xf0, 0x21, 0x00


	//----- nvinfo : EIATTR_KPARAM_INFO
	.align		4
.L_11853:
        /*008c*/ 	.byte	0x04, 0x17
        /*008e*/ 	.short	(.L_11855 - .L_11854)
.L_11854:
        /*0090*/ 	.word	0x00000000
        /*0094*/ 	.short	0x000c
        /*0096*/ 	.short	0x0050
        /*0098*/ 	.byte	0x00, 0xf0, 0x11, 0x00


	//----- nvinfo : EIATTR_KPARAM_INFO
	.align		4
.L_11855:
        /*009c*/ 	.byte	0x04, 0x17
        /*009e*/ 	.short	(.L_11857 - .L_11856)
.L_11856:
        /*00a0*/ 	.word	0x00000000
        /*00a4*/ 	.short	0x000b
        /*00a6*/ 	.short	0x004c
        /*00a8*/ 	.byte	0x00, 0xf0, 0x11, 0x00


	//----- nvinfo : EIATTR_KPARAM_INFO
	.align		4
.L_11857:
        /*00ac*/ 	.byte	0x04, 0x17
        /*00ae*/ 	.short	(.L_11859 - .L_11858)
.L_11858:
        /*00b0*/ 	.word	0x00000000
        /*00b4*/ 	.short	0x000a
        /*00b6*/ 	.short	0x0048
        /*00b8*/ 	.byte	0x00, 0xf0, 0x11, 0x00


	//----- nvinfo : EIATTR_KPARAM_INFO
	.align		4
.L_11859:
        /*00bc*/ 	.byte	0x04, 0x17
        /*00be*/ 	.short	(.L_11861 - .L_11860)
.L_11860:
        /*00c0*/ 	.word	0x00000000
        /*00c4*/ 	.short	0x0009
        /*00c6*/ 	.short	0x0040
        /*00c8*/ 	.byte	0x00, 0xf0, 0x21, 0x00


	//----- nvinfo : EIATTR_KPARAM_INFO
	.align		4
.L_11861:
        /*00cc*/ 	.byte	0x04, 0x17
        /*00ce*/ 	.short	(.L_11863 - .L_11862)
.L_11862:
        /*00d0*/ 	.word	0x00000000
        /*00d4*/ 	.short	0x0008
        /*00d6*/ 	.short	0x0038
        /*00d8*/ 	.byte	0x00, 0xf0, 0x11, 0x00


	//----- nvinfo : EIATTR_KPARAM_INFO
	.align		4
.L_11863:
        /*00dc*/ 	.byte	0x04, 0x17
        /*00de*/ 	.short	(.L_11865 - .L_11864)
.L_11864:
        /*00e0*/ 	.word	0x00000000
        /*00e4*/ 	.short	0x0007
        /*00e6*/ 	.short	0x0030
        /*00e8*/ 	.byte	0x00, 0xf0, 0x21, 0x00


	//----- nvinfo : EIATTR_KPARAM_INFO
	.align		4
.L_11865:
        /*00ec*/ 	.byte	0x04, 0x17
        /*00ee*/ 	.short	(.L_11867 - .L_11866)
.L_11866:
        /*00f0*/ 	.word	0x00000000
        /*00f4*/ 	.short	0x0006
        /*00f6*/ 	.short	0x0028
        /*00f8*/ 	.byte	0x00, 0xf0, 0x21, 0x00


	//----- nvinfo : EIATTR_KPARAM_INFO
	.align		4
.L_11867:
        /*00fc*/ 	.byte	0x04, 0x17
        /*00fe*/ 	.short	(.L_11869 - .L_11868)
.L_11868:
        /*0100*/ 	.word	0x00000000
        /*0104*/ 	.short	0x0005
        /*0106*/ 	.short	0x0024
        /*0108*/ 	.byte	0x00, 0xf0, 0x11, 0x00


	//----- nvinfo : EIATTR_KPARAM_INFO
	.align		4
.L_11869:
        /*010c*/ 	.byte	0x04, 0x17
        /*010e*/ 	.short	(.L_11871 - .L_11870)
.L_11870:
        /*0110*/ 	.word	0x00000000
        /*0114*/ 	.short	0x0004
        /*0116*/ 	.short	0x0020
        /*0118*/ 	.byte	0x00, 0xf0, 0x11, 0x00


	//----- nvinfo : EIATTR_KPARAM_INFO
	.align		4
.L_11871:
        /*011c*/ 	.byte	0x04, 0x17
        /*011e*/ 	.short	(.L_11873 - .L_11872)
.L_11872:
        /*0120*/ 	.word	0x00000000
        /*0124*/ 	.short	0x0003
        /*0126*/ 	.short	0x0018
        /*0128*/ 	.byte	0x00, 0xf0, 0x21, 0x00


	//----- nvinfo : EIATTR_KPARAM_INFO
	.align		4
.L_11873:
        /*012c*/ 	.byte	0x04, 0x17
        /*012e*/ 	.short	(.L_11875 - .L_11874)
.L_11874:
        /*0130*/ 	.word	0x00000000
        /*0134*/ 	.short	0x0002
        /*0136*/ 	.short	0x0010
        /*0138*/ 	.byte	0x00, 0xf0, 0x21, 0x00


	//----- nvinfo : EIATTR_KPARAM_INFO
	.align		4
.L_11875:
        /*013c*/ 	.byte	0x04, 0x17
        /*013e*/ 	.short	(.L_11877 - .L_11876)
.L_11876:
        /*0140*/ 	.word	0x00000000
        /*0144*/ 	.short	0x0001
        /*0146*/ 	.short	0x0008
        /*0148*/ 	.byte	0x00, 0xf0, 0x21, 0x00


	//----- nvinfo : EIATTR_KPARAM_INFO
	.align		4
.L_11877:
        /*014c*/ 	.byte	0x04, 0x17
        /*014e*/ 	.short	(.L_11879 - .L_11878)
.L_11878:
        /*0150*/ 	.word	0x00000000
        /*0154*/ 	.short	0x0000
        /*0156*/ 	.short	0x0000
        /*0158*/ 	.byte	0x00, 0xf0, 0x21, 0x00


	//----- nvinfo : EIATTR_MAXREG_COUNT
	.align		4
.L_11879:
        /*015c*/ 	.byte	0x03, 0x1b
        /*015e*/ 	.short	0x00ff


	//----- nvinfo : EIATTR_NUM_BARRIERS
	.align		4
        /*0160*/ 	.byte	0x02, 0x4c
        /*0162*/ 	.byte	0x01
	.zero		1


	//----- nvinfo : EIATTR_EXTERNS
	.align		4
        /*0164*/ 	.byte	0x04, 0x0f
        /*0166*/ 	.short	(.L_11881 - .L_11880)


	//   ....[0]....
	.align		4
.L_11880:
        /*0168*/ 	.word	index@(__assertfail)


	//----- nvinfo : EIATTR_MERCURY_ISA_VERSION
	.align		4
.L_11881:
        /*016c*/ 	.byte	0x03, 0x5f
        /*016e*/ 	.short	0x0000


	//----- nvinfo : EIATTR_COOP_GROUP_MASK_REGIDS
	.align		4
        /*0170*/ 	.byte	0x04, 0x29
        /*0172*/ 	.short	(.L_11883 - .L_11882)


	//   ....[0]....
.L_11882:
        /*0174*/ 	.word	0xffffffff


	//   ....[1]....
        /*0178*/ 	.word	0xffffffff


	//   ....[2]....
        /*017c*/ 	.word	0xffffffff


	//   ....[3]....
        /*0180*/ 	.word	0xffffffff


	//   ....[4]....
        /*0184*/ 	.word	0xffffffff


	//   ....[5]....
        /*0188*/ 	.word	0xffffffff


	//   ....[6]....
        /*018c*/ 	.word	0xffffffff


	//   ....[7]....
        /*0190*/ 	.word	0xffffffff


	//   ....[8]....
        /*0194*/ 	.word	0xffffffff


	//   ....[9]....
        /*0198*/ 	.word	0xffffffff


	//   ....[10]....
        /*019c*/ 	.word	0xffffffff


	//   ....[11]....
        /*01a0*/ 	.word	0xffffffff


	//   ....[12]....
        /*01a4*/ 	.word	0xffffffff


	//   ....[13]....
        /*01a8*/ 	.word	0xffffffff


	//   ....[14]....
        /*01ac*/ 	.word	0xffffffff


	//   ....[15]....
        /*01b0*/ 	.word	0xffffffff


	//   ....[16]....
        /*01b4*/ 	.word	0xffffffff


	//   ....[17]....
        /*01b8*/ 	.word	0xffffffff


	//   ....[18]....
        /*01bc*/ 	.word	0xffffffff


	//   ....[19]....
        /*01c0*/ 	.word	0xffffffff


	//   ....[20]....
        /*01c4*/ 	.word	0xffffffff


	//   ....[21]....
        /*01c8*/ 	.word	0xffffffff


	//   ....[22]....
        /*01cc*/ 	.word	0xffffffff


	//   ....[23]....
        /*01d0*/ 	.word	0xffffffff


	//   ....[24]....
        /*01d4*/ 	.word	0xffffffff


	//   ....[25]....
        /*01d8*/ 	.word	0xffffffff


	//   ....[26]....
        /*01dc*/ 	.word	0xffffffff


	//----- nvinfo : EIATTR_COOP_GROUP_INSTR_OFFSETS
	.align		4
.L_11883:
        /*01e0*/ 	.byte	0x04, 0x28
        /*01e2*/ 	.short	(.L_11885 - .L_11884)


	//   ....[0]....
.L_11884:
        /*01e4*/ 	.word	0x00000b00


	//   ....[1]....
        /*01e8*/ 	.word	0x00000b20


	//   ....[2]....
        /*01ec*/ 	.word	0x00000b40


	//   ....[3]....
        /*01f0*/ 	.word	0x00000bf0


	//   ....[4]....
        /*01f4*/ 	.word	0x00000c10


	//   ....[5]....
        /*01f8*/ 	.word	0x00000c30


	//   ....[6]....
        /*01fc*/ 	.word	0x000019f0


	//   ....[7]....
        /*0200*/ 	.word	0x00001a50


	//   ....[8]....
        /*0204*/ 	.word	0x00001a80


	//   ....[9]....
        /*0208*/ 	.word	0x00001aa0


	//   ....[10]....
        /*020c*/ 	.word	0x00001ac0


	//   ....[11]....
        /*0210*/ 	.word	0x00001b10


	//   ....[12]....
        /*0214*/ 	.word	0x00001b30


	//   ....[13]....
        /*0218*/ 	.word	0x00001b50


	//   ....[14]....
        /*021c*/ 	.word	0x000027a0


	//   ....[15]....
        /*0220*/ 	.word	0x00003010


	//   ....[16]....
        /*0224*/ 	.word	0x00003090


	//   ....[17]....
        /*0228*/ 	.word	0x000030f0


	//   ....[18]....
        /*022c*/ 	.word	0x00003150


	//   ....[19]....
        /*0230*/ 	.word	0x000031d0


	//   ....[20]....
        /*0234*/ 	.word	0x00003240


	//   ....[21]....
        /*0238*/ 	.word	0x000032b0


	//   ....[22]....
        /*023c*/ 	.word	0x00003310


	//   ....[23]....
        /*0240*/ 	.word	0x00003380


	//   ....[24]....
        /*0244*/ 	.word	0x000033e0


	//   ....[25]....
        /*0248*/ 	.word	0x00003450


	//   ....[26]....
        /*024c*/ 	.word	0x000034c0


	//----- nvinfo : EIATTR_SYSCALL_OFFSETS
	.align		4
.L_11885:
        /*0250*/ 	.byte	0x04, 0x46
        /*0252*/ 	.short	(.L_11887 - .L_11886)


	//   ....[0]....
.L_11886:
        /*0254*/ 	.word	0x00002e70


	//   ....[1]....
        /*0258*/ 	.word	0x00002fa0


	//----- nvinfo : EIATTR_EXIT_INSTR_OFFSETS
	.align		4
.L_11887:
        /*025c*/ 	.byte	0x04, 0x1c
        /*025e*/ 	.short	(.L_11889 - .L_11888)


	//   ....[0]....
.L_11888:
        /*0260*/ 	.word	0x00002af0


	//   ....[1]....
        /*0264*/ 	.word	0x00002bc0


	//   ....[2]....
        /*0268*/ 	.word	0x00002d40


	//   ....[3]....
        /*026c*/ 	.word	0x00002fb0


	//----- nvinfo : EIATTR_CTAIDZ_USED
	.align		4
.L_11889:
        /*0270*/ 	.byte	0x01, 0x04
	.zero		2


	//----- nvinfo : EIATTR_CRS_STACK_SIZE
	.align		4
        /*0274*/ 	.byte	0x04, 0x1e
        /*0276*/ 	.short	(.L_11891 - .L_11890)
.L_11890:
        /*0278*/ 	.word	0x00000000
.L_11891:


//--------------------- .nv.info._ZN4vllm25paged_attention_v1_kernelIfhLi256ELi8ELi128ELNS_18Fp8KVCacheDataTypeE2ELb0EEEvPT_PKS2_PKT0_S8_ifPKiSA_iPKfiiiSC_SC_iiiii --------------------------
	.section	.nv.info._ZN4vllm25paged_attention_v1_kernelIfhLi256ELi8ELi128ELNS_18Fp8KVCacheDataTypeE2ELb0EEEvPT_PKS2_PKT0_S8_ifPKiSA_iPKfiiiSC_SC_iiiii,"",@"SHT_CUDA_INFO"
	.sectionflags	@""
	.align	4


	//----- nvinfo : EIATTR_CUDA_API_VERSION
	.align		4
        /*0000*/ 	.byte	0x04, 0x37
        /*0002*/ 	.short	(.L_11893 - .L_11892)
.L_11892:
        /*0004*/ 	.word	0x00000082


	//----- nvinfo : EIATTR_SW2861232_WAR
	.align		4
.L_11893:
        /*0008*/ 	.byte	0x01, 0x35
	.zero		2


	//----- nvinfo : EIATTR_PARAM_CBANK
	.align		4
        /*000c*/ 	.byte	0x04, 0x0a
        /*000e*/ 	.short	(.L_11895 - .L_11894)
	.align		4
.L_11894:
        /*0010*/ 	.word	index@(.nv.constant0._ZN4vllm25paged_attention_v1_kernelIfhLi256ELi8ELi128ELNS_18Fp8KVCacheDataTypeE2ELb0EEEvPT_PKS2_PKT0_S8_ifPKiSA_iPKfiiiSC_SC_iiiii)
        /*0014*/ 	.short	0x0160
        /*0016*/ 	.short	0x007c


	//----- nvinfo : EIATTR_CBANK_PARAM_SIZE
	.align		4
.L_11895:
        /*0018*/ 	.byte	0x03, 0x19
        /*001a*/ 	.short	0x007c


	//----- nvinfo : EIATTR_KPARAM_INFO
	.align		4
        /*001c*/ 	.byte	0x04, 0x17
        /*001e*/ 	.short	(.L_11897 - .L_11896)
.L_11896:
        /*0020*/ 	.word	0x00000000
        /*0024*/ 	.short	0x0013
        /*0026*/ 	.short	0x0078
        /*0028*/ 	.byte	0x00, 0xf0, 0x11, 0x00


	//----- nvinfo : EIATTR_KPARAM_INFO
	.align		4
.L_11897:
        /*002c*/ 	.byte	0x04, 0x17
        /*002e*/ 	.short	(.L_11899 - .L_11898)
.L_11898:
        /*0030*/ 	.word	0x00000000
        /*0034*/ 	.short	0x0012
        /*0036*/ 	.short	0x0074
        /*0038*/ 	.byte	0x00, 0xf0, 0x11, 0x00


	//----- nvinfo : EIATTR_KPARAM_INFO
	.align		4
.L_11899:
        /*003c*/ 	.byte	0x04, 0x17
        /*003e*/ 	.short	(.L_11901 - .L_11900)
.L_11900:
        /*0040*/ 	.word	0x00000000
        /*0044*/ 	.short	0x0011
        /*0046*/ 	.short	0x0070
        /*0048*/ 	.byte	0x00, 0xf0, 0x11, 0x00


	//----- nvinfo : EIATTR_KPARAM_INFO
	.align		4
.L_11901:
        /*004c*/ 	.byte	0x04, 0x17
        /*004e*/ 	.short	(.L_11903 - .L_11902)
.L_11902:
        /*0050*/ 	.word	0x00000000
        /*0054*/ 	.short	0x0010
        /*0056*/ 	.short	0x006c
        /*0058*/ 	.byte	0x00, 0xf0, 0x11, 0x00


	//----- nvinfo : EIATTR_KPARAM_INFO
	.align		4
.L_11903:
        /*005c*/ 	.byte	0x04, 0x17
        /*005e*/ 	.short	(.L_11905 - .L_11904)
.L_11904:
        /*0060*/ 	.word	0x00000000
        /*0064*/ 	.short	0x000f
        /*0066*/ 	.short	0x0068
        /*0068*/ 	.byte	0x00, 0xf0, 0x11, 0x00


	//----- nvinfo : EIATTR_KPARAM_INFO
	.align		4
.L_11905:
        /*006c*/ 	.byte	0x04, 0x17
        /*006e*/ 	.short	(.L_11907 - .L_11906)
.L_11906:
        /*0070*/ 	.word	0x00000000
        /*0074*/ 	.short	0x000e
        /*0076*/ 	.short	0x0060
        /*0078*/ 	.byte	0x00, 0xf0, 0x21, 0x00


	//----- nvinfo : EIATTR_KPARAM_INFO
	.align		4
.L_11907:
        /*007c*/ 	.byte	0x04, 0x17
        /*007e*/ 	.short	(.L_11909 - .L_11908)
.L_11908:
        /*0080*/ 	.word	0x00000000
        /*0084*/ 	.short	0x000d
        /*0086*/ 	.short	0x0058
        /*0088*/ 	.byte	0x00, 0xf0, 0x21, 0x00


	//----- nvinfo : EIATTR_KPARAM_INFO
	.align		4
.L_11909:
        /*008c*/ 	.byte	0x04, 0x17
        /*008e*/ 	.short	(.L_11911 - .L_11910)
.L_11910:
        /*0090*/ 	.word	0x00000000
        /*0094*/ 	.short	0x000c
        /*0096*/ 	.short	0x0050
        /*0098*/ 	.byte	0x00, 0xf0, 0x11, 0x00


	//----- nvinfo : EIATTR_KPARAM_INFO
	.align		4
.L_11911:
        /*009c*/ 	.byte	0x04, 0x17
        /*009e*/ 	.short	(.L_11913 - .L_11912)
.L_11912:
        /*00a0*/ 	.word	0x00000000
        /*00a4*/ 	.short	0x000b
        /*00a6*/ 	.short	0x004c
        /*00a8*/ 	.byte	0x00, 0xf0, 0x11, 0x00


	//----- nvinfo : EIATTR_KPARAM_INFO
	.align		4
.L_11913:
        /*00ac*/ 	.byte	0x04, 0x17
        /*00ae*/ 	.short	(.L_11915 - .L_11914)
.L_11914:
        /*00b0*/ 	.word	0x00000000
        /*00b4*/ 	.short	0x000a
        /*00b6*/ 	.short	0x0048
        /*00b8*/ 	.byte	0x00, 0xf0, 0x11, 0x00


	//----- nvinfo : EIATTR_KPARAM_INFO
	.align		4
.L_11915:
        /*00bc*/ 	.byte	0x04, 0x17
        /*00be*/ 	.short	(.L_11917 - .L_11916)
.L_11916:
        /*00c0*/ 	.word	0x00000000
        /*00c4*/ 	.short	0x0009
        /*00c6*/ 	.short	0x0040
        /*00c8*/ 	.byte	0x00, 0xf0, 0x21, 0x00


	//----- nvinfo : EIATTR_KPARAM_INFO
	.align		4
.L_11917:
        /*00cc*/ 	.byte	0x04, 0x17
        /*00ce*/ 	.short	(.L_11919 - .L_11918)
.L_11918:
        /*00d0*/ 	.word	0x00000000
        /*00d4*/ 	.short	0x0008
        /*00d6*/ 	.short	0x0038
        /*00d8*/ 	.byte	0x00, 0xf0, 0x11, 0x00


	//----- nvinfo : EIATTR_KPARAM_INFO
	.align		4
.L_11919:
        /*00dc*/ 	.byte	0x04, 0x17
        /*00de*/ 	.short	(.L_11921 - .L_11920)
.L_11920:
        /*00e0*/ 	.word	0x00000000
        /*00e4*/ 	.short	0x0007
        /*00e6*/ 	.short	0x0030
        /*00e8*/ 	.byte	0x00, 0xf0, 0x21, 0x00


	//----- nvinfo : EIATTR_KPARAM_INFO
	.align		4
.L_11921:
        /*00ec*/ 	.byte	0x04, 0x17
        /*00ee*/ 	.short	(.L_11923 - .L_11922)
.L_11922:
        /*00f0*/ 	.word	0x00000000
        /*00f4*/ 	.short	0x0006
        /*00f6*/ 	.short	0x0028
        /*00f8*/ 	.byte	0x00, 0xf0, 0x21, 0x00


	//----- nvinfo : EIATTR_KPARAM_INFO
	.align		4
.L_11923:
        /*00fc*/ 	.byte	0x04, 0x17
        /*00fe*/ 	.short	(.L_11925 - .L_11924)
.L_11924:
        /*0100*/ 	.word	0x00000000
        /*0104*/ 	.short	0x0005
        /*0106*/ 	.short	0x0024
        /*0108*/ 	.byte	0x00, 0xf0, 0x11, 0x00


	//----- nvinfo : EIATTR_KPARAM_INFO
	.align		4
.L_11925:
        /*010c*/ 	.byte	0x04, 0x17
        /*010e*/ 	.short	(.L_11927 - .L_11926)
.L_11926:
        /*0110*/ 	.word	0x00000000
        /*0114*/ 	.short	0x0004
        /*0116*/ 	.short	0x0020
        /*0118*/ 	.byte	0x00, 0xf0, 0x11, 0x00


	//----- nvinfo : EIATTR_KPARAM_INFO
	.align		4
.L_11927:
        /*011c*/ 	.byte	0x04, 0x17
        /*011e*/ 	.short	(.L_11929 - .L_11928)
.L_11928:
        /*0120*/ 	.word	0x00000000
        /*0124*/ 	.short	0x0003
        /*0126*/ 	.short	0x0018
        /*0128*/ 	.byte	0x00, 0xf0, 0x21, 0x00


	//----- nvinfo : EIATTR_KPARAM_INFO
	.align		4
.L_11929:
        /*012c*/ 	.byte	0x04, 0x17
        /*012e*/ 	.short	(.L_11931 - .L_11930)
.L_11930:
        /*0130*/ 	.word	0x00000000
        /*0134*/ 	.short	0x0002
        /*0136*/ 	.short	0x0010
        /*0138*/ 	.byte	0x00, 0xf0, 0x21, 0x00


	//----- nvinfo : EIATTR_KPARAM_INFO
	.align		4
.L_11931:
        /*013c*/ 	.byte	0x04, 0x17
        /*013e*/ 	.short	(.L_11933 - .L_11932)
.L_11932:
        /*0140*/ 	.word	0x00000000
        /*0144*/ 	.short	0x0001
        /*0146*/ 	.short	0x0008
        /*0148*/ 	.byte	0x00, 0xf0, 0x21, 0x00


	//----- nvinfo : EIATTR_KPARAM_INFO
	.align		4
.L_11933:
        /*014c*/ 	.byte	0x04, 0x17
        /*014e*/ 	.short	(.L_11935 - .L_11934)
.L_11934:
        /*0150*/ 	.word	0x00000000
        /*0154*/ 	.short	0x0000
        /*0156*/ 	.short	0x0000
        /*0158*/ 	.byte	0x00, 0xf0, 0x21, 0x00


	//----- nvinfo : EIATTR_MAXREG_COUNT
	.align		4
.L_11935:
        /*015c*/ 	.byte	0x03, 0x1b
        /*015e*/ 	.short	0x00ff


	//----- nvinfo : EIATTR_NUM_BARRIERS
	.align		4
        /*0160*/ 	.byte	0x02, 0x4c
        /*0162*/ 	.byte	0x01
	.zero		1


	//----- nvinfo : EIATTR_EXTERNS
	.align		4
        /*0164*/ 	.byte	0x04, 0x0f
        /*0166*/ 	.short	(.L_11937 - .L_11936)


	//   ....[0]....
	.align		4
.L_11936:
        /*0168*/ 	.word	index@(__assertfail)


	//----- nvinfo : EIATTR_MERCURY_ISA_VERSION
	.align		4
.L_11937:
        /*016c*/ 	.byte	0x03, 0x5f
        /*016e*/ 	.short	0x0000


	//----- nvinfo : EIATTR_COOP_GROUP_MASK_REGIDS
	.align		4
        /*0170*/ 	.byte	0x04, 0x29
        /*0172*/ 	.short	(.L_11939 - .L_11938)


	//   ....[0]....
.L_11938:
        /*0174*/ 	.word	0xffffffff


	//   ....[1]....
        /*0178*/ 	.word	0xffffffff


	//   ....[2]....
        /*017c*/ 	.word	0xffffffff


	//   ....[3]....
        /*0180*/ 	.word	0xffffffff


	//   ....[4]....
        /*0184*/ 	.word	0xffffffff


	//   ....[5]....
        /*0188*/ 	.word	0xffffffff


	//   ....[6]....
        /*018c*/ 	.word	0xffffffff


	//   ....[7]....
        /*0190*/ 	.word	0xffffffff


	//   ....[8]....
        /*0194*/ 	.word	0xffffffff


	//   ....[9]....
        /*0198*/ 	.word	0xffffffff


	//   ....[10]....
        /*019c*/ 	.word	0xffffffff


	//   ....[11]....
        /*01a0*/ 	.word	0xffffffff


	//   ....[12]....
        /*01a4*/ 	.word	0xffffffff


	//   ....[13]....
        /*01a8*/ 	.word	0xffffffff


	//   ....[14]....
        /*01ac*/ 	.word	0xffffffff


	//   ....[15]....
        /*01b0*/ 	.word	0xffffffff


	//----- nvinfo : EIATTR_COOP_GROUP_INSTR_OFFSETS
	.align		4
.L_11939:
        /*01b4*/ 	.byte	0x04, 0x28
        /*01b6*/ 	.short	(.L_11941 - .L_11940)


	//   ....[0]....
.L_11940:
        /*01b8*/ 	.word	0x000001a0


	//   ....[1]....
        /*01bc*/ 	.word	0x000001c0


	//   ....[2]....
        /*01c0*/ 	.word	0x00000270


	//   ....[3]....
        /*01c4*/ 	.word	0x00000290


	//   ....[4]....
        /*01c8*/ 	.word	0x000002b0


	//   ....[5]....
        /*01cc*/ 	.word	0x00001070


	//   ....[6]....
        /*01d0*/ 	.word	0x000010e0


	//   ....[7]....
        /*01d4*/ 	.word	0x00001100


	//   ....[8]....
        /*01d8*/ 	.word	0x00001120


	//   ....[9]....
        /*01dc*/ 	.word	0x00001140


	//   ....[10]....
        /*01e0*/ 	.word	0x00001190


	//   ....[11]....
        /*01e4*/ 	.word	0x000011b0


	//   ....[12]....
        /*01e8*/ 	.word	0x000011d0


	//   ....[13]....
        /*01ec*/ 	.word	0x00002b40


	//   ....[14]....
        /*01f0*/ 	.word	0x00002bb0


	//   ....[15]....
        /*01f4*/ 	.word	0x00002c10


	//----- nvinfo : EIATTR_SYSCALL_OFFSETS
	.align		4
.L_11941:
        /*01f8*/ 	.byte	0x04, 0x46
        /*01fa*/ 	.short	(.L_11943 - .L_11942)


	//   ....[0]....
.L_11942:
        /*01fc*/ 	.word	0x00002ad0


	//----- nvinfo : EIATTR_EXIT_INSTR_OFFSETS
	.align		4
.L_11943:
        /*0200*/ 	.byte	0x04, 0x1c
        /*0202*/ 	.short	(.L_11945 - .L_11944)


	//   ....[0]....
.L_11944:
        /*0204*/ 	.word	0x000022c0


	//   ....[1]....
        /*0208*/ 	.word	0x000022d0


	//   ....[2]....
        /*020c*/ 	.word	0x000029a0


	//   ....[3]....
        /*0210*/ 	.word	0x00002ae0


	//----- nvinfo : EIATTR_CTAIDZ_USED
	.align		4
.L_11945:
        /*0214*/ 	.byte	0x01, 0x04
	.zero		2


	//----- nvinfo : EIATTR_CRS_STACK_SIZE
	.align		4
        /*0218*/ 	.byte	0x04, 0x1e
        /*021a*/ 	.short	(.L_11947 - .L_11946)
.L_11946:
        /*021c*/ 	.word	0x00000000
.L_11947:


//--------------------- .nv.info._ZN4vllm25paged_attention_v1_kernelIfhLi192ELi8ELi128ELNS_18Fp8KVCacheDataTypeE2ELb0EEEvPT_PKS2_PKT0_S8_ifPKiSA_iPKfiiiSC_SC_iiiii --------------------------
	.section	.nv.info._ZN4vllm25paged_attention_v1_kernelIfhLi192ELi8ELi128ELNS_18Fp8KVCacheDataTypeE2ELb0EEEvPT_PKS2_PKT0_S8_ifPKiSA_iPKfiiiSC_SC_iiiii,"",@"SHT_CUDA_INFO"
	.sectionflags	@""
	.align	4


	//----- nvinfo : EIATTR_CUDA_API_VERSION
	.align		4
        /*0000*/ 	.byte	0x04, 0x37
        /*0002*/ 	.short	(.L_11949 - .L_11948)
.L_11948:
        /*0004*/ 	.word	0x00000082


	//----- nvinfo : EIATTR_SW2861232_WAR
	.align		4
.L_11949:
        /*0008*/ 	.byte	0x01, 0x35
	.zero		2


	//----- nvinfo : EIATTR_PARAM_CBANK
	.align		4
        /*000c*/ 	.byte	0x04, 0x0a
        /*000e*/ 	.short	(.L_11951 - .L_11950)
	.align		4
.L_11950:
        /*0010*/ 	.word	index@(.nv.constant0._ZN4vllm25paged_attention_v1_kernelIfhLi192ELi8ELi128ELNS_18Fp8KVCacheDataTypeE2ELb0EEEvPT_PKS2_PKT0_S8_ifPKiSA_iPKfiiiSC_SC_iiiii)
        /*0014*/ 	.short	0x0160
        /*0016*/ 	.short	0x007c


	//----- nvinfo : EIATTR_CBANK_PARAM_SIZE
	.align		4
.L_11951:
        /*0018*/ 	.byte	0x03, 0x19
        /*001a*/ 	.short	0x007c


	//----- nvinfo : EIATTR_KPARAM_INFO
	.align		4
        /*001c*/ 	.byte	0x04, 0x17
        /*001e*/ 	.short	(.L_11953 - .L_11952)
.L_11952:
        /*0020*/ 	.word	0x00000000
        /*0024*/ 	.short	0x0013
        /*0026*/ 	.short	0x0078
        /*0028*/ 	.byte	0x00, 0xf0, 0x11, 0x00


	//----- nvinfo : EIATTR_KPARAM_INFO
	.align		4
.L_11953:
        /*002c*/ 	.byte	0x04, 0x17
        /*002e*/ 	.short	(.L_11955 - .L_11954)
.L_11954:
        /*0030*/ 	.word	0x00000000
        /*0034*/ 	.short	0x0012
        /*0036*/ 	.short	0x0074
        /*0038*/ 	.byte	0x00, 0xf0, 0x11, 0x00


	//----- nvinfo : EIATTR_KPARAM_INFO
	.align		4
.L_11955:
        /*003c*/ 	.byte	0x04, 0x17
        /*003e*/ 	.short	(.L_11957 - .L_11956)
.L_11956:
        /*0040*/ 	.word	0x00000000
        /*0044*/ 	.short	0x0011
        /*0046*/ 	.short	0x0070
        /*0048*/ 	.byte	0x00, 0xf0, 0x11, 0x00


	//----- nvinfo : EIATTR_KPARAM_INFO
	.align		4
.L_11957:
        /*004c*/ 	.byte	0x04, 0x17
        /*004e*/ 	.short	(.L_11959 - .L_11958)
.L_11958:
        /*0050*/ 	.word	0x00000000
        /*0054*/ 	.short	0x0010
        /*0056*/ 	.short	0x006c
        /*0058*/ 	.byte	0x00, 0xf0, 0x11, 0x00


	//----- nvinfo : EIATTR_KPARAM_INFO
	.align		4
.L_11959:
        /*005c*/ 	.byte	0x04, 0x17
        /*005e*/ 	.short	(.L_11961 - .L_11960)
.L_11960:
        /*0060*/ 	.word	0x00000000
        /*0064*/ 	.short	0x000f
        /*0066*/ 	.short	0x0068
        /*0068*/ 	.byte	0x00, 0xf0, 0x11, 0x00


	//----- nvinfo : EIATTR_KPARAM_INFO
	.align		4
.L_11961:
        /*006c*/ 	.byte	0x04, 0x17
        /*006e*/ 	.short	(.L_11963 - .L_11962)
.L_11962:
        /*0070*/ 	.word	0x00000000
        /*0074*/ 	.short	0x000e
        /*0076*/ 	.short	0x0060
        /*0078*/ 	.byte	0x00, 0xf0, 0x21, 0x00


	//----- nvinfo : EIATTR_KPARAM_INFO
	.align		4
.L_11963:
        /*007c*/ 	.byte	0x04, 0x17
        /*007e*/ 	.short	(.L_11965 - .L_11964)
.L_11964:
        /*0080*/ 	.word	0x00000000
        /*0084*/ 	.short	0x000d
        /*0086*/ 	.short	0x0058
        /*0088*/ 	.byte	0x00, 0xf0, 0x21, 0x00


	//----- nvinfo : EIATTR_KPARAM_INFO
	.align		4
.L_11965:
        /*008c*/ 	.byte	0x04, 0x17
        /*008e*/ 	.short	(.L_11967 - .L_11966)
.L_11966:
        /*0090*/ 	.word	0x00000000
        /*0094*/ 	.short	0x000c
        /*0096*/ 	.short	0x0050
        /*0098*/ 	.byte	0x00, 0xf0, 0x11, 0x00


	//----- nvinfo : EIATTR_KPARAM_INFO
	.align		4
.L_11967:
        /*009c*/ 	.byte	0x04, 0x17
        /*009e*/ 	.short	(.L_11969 - .L_11968)
.L_11968:
        /*00a0*/ 	.word	0x00000000
        /*00a4*/ 	.short	0x000b
        /*00a6*/ 	.short	0x004c
        /*00a8*/ 	.byte	0x00, 0xf0, 0x11, 0x00


	//----- nvinfo : EIATTR_KPARAM_INFO
	.align		4
.L_11969:
        /*00ac*/ 	.byte	0x04, 0x17
        /*00ae*/ 	.short	(.L_11971 - .L_11970)
.L_11970:
        /*00b0*/ 	.word	0x00000000
        /*00b4*/ 	.short	0x000a
        /*00b6*/ 	.short	0x0048
        /*00b8*/ 	.byte	0x00, 0xf0, 0x11, 0x00


	//----- nvinfo : EIATTR_KPARAM_INFO
	.align		4
.L_11971:
        /*00bc*/ 	.byte	0x04, 0x17
        /*00be*/ 	.short	(.L_11973 - .L_11972)
.L_11972:
        /*00c0*/ 	.word	0x00000000
        /*00c4*/ 	.short	0x0009
        /*00c6*/ 	.short	0x0040
        /*00c8*/ 	.byte	0x00, 0xf0, 0x21, 0x00


	//----- nvinfo : EIATTR_KPARAM_INFO
	.align		4
.L_11973:
        /*00cc*/ 	.byte	0x04, 0x17
        /*00ce*/ 	.short	(.L_11975 - .L_11974)
.L_11974:
        /*00d0*/ 	.word	0x00000000
        /*00d4*/ 	.short	0x0008
        /*00d6*/ 	.short	0x0038
        /*00d8*/ 	.byte	0x00, 0xf0, 0x11, 0x00


	//----- nvinfo : EIATTR_KPARAM_INFO
	.align		4
.L_11975:
        /*00dc*/ 	.byte	0x04, 0x17
        /*00de*/ 	.short	(.L_11977 - .L_11976)
.L_11976:
        /*00e0*/ 	.word	0x00000000
        /*00e4*/ 	.short	0x0007
        /*00e6*/ 	.short	0x0030
        /*00e8*/ 	.byte	0x00, 0xf0, 0x21, 0x00


	//----- nvinfo : EIATTR_KPARAM_INFO
	.align		4
.L_11977:
        /*00ec*/ 	.byte	0x04, 0x17
        /*00ee*/ 	.short	(.L_11979 - .L_11978)
.L_11978:
        /*00f0*/ 	.word	0x00000000
        /*00f4*/ 	.short	0x0006
        /*00f6*/ 	.short	0x0028
        /*00f8*/ 	.byte	0x00, 0xf0, 0x21, 0x00


	//----- nvinfo : EIATTR_KPARAM_INFO
	.align		4
.L_11979:
        /*00fc*/ 	.byte	0x04, 0x17
        /*00fe*/ 	.short	(.L_11981 - .L_11980)
.L_11980:
        /*0100*/ 	.word	0x00000000
        /*0104*/ 	.short	0x0005
        /*0106*/ 	.short	0x0024
        /*0108*/ 	.byte	0x00, 0xf0, 0x11, 0x00


	//----- nvinfo : EIATTR_KPARAM_INFO
	.align		4
.L_11981:
        /*010c*/ 	.byte	0x04, 0x17
        /*010e*/ 	.short	(.L_11983 - .L_11982)
.L_11982:
        /*0110*/ 	.word	0x00000000
        /*0114*/ 	.short	0x0004
        /*0116*/ 	.short	0x0020
        /*0118*/ 	.byte	0x00, 0xf0, 0x11, 0x00


	//----- nvinfo : EIATTR_KPARAM_INFO
	.align		4
.L_11983:
        /*011c*/ 	.byte	0x04, 0x17
        /*011e*/ 	.short	(.L_11985 - .L_11984)
.L_11984:
        /*0120*/ 	.word	0x00000000
        /*0124*/ 	.short	0x0003
        /*0126*/ 	.short	0x0018
        /*0128*/ 	.byte	0x00, 0xf0, 0x21, 0x00


	//----- nvinfo : EIATTR_KPARAM_INFO
	.align		4
.L_11985:
        /*012c*/ 	.byte	0x04, 0x17
        /*012e*/ 	.short	(.L_11987 - .L_11986)
.L_11986:
        /*0130*/ 	.word	0x00000000
        /*0134*/ 	.short	0x0002
        /*0136*/ 	.short	0x0010
        /*0138*/ 	.byte	0x00, 0xf0, 0x21, 0x00


	//----- nvinfo : EIATTR_KPARAM_INFO
	.align		4
.L_11987:
        /*013c*/ 	.byte	0x04, 0x17
        /*013e*/ 	.short	(.L_11989 - .L_11988)
.L_11988:
        /*0140*/ 	.word	0x00000000
        /*0144*/ 	.short	0x0001
        /*0146*/ 	.short	0x0008
        /*0148*/ 	.byte	0x00, 0xf0, 0x21, 0x00


	//----- nvinfo : EIATTR_KPARAM_INFO
	.align		4
.L_11989:
        /*014c*/ 	.byte	0x04, 0x17
        /*014e*/ 	.short	(.L_11991 - .L_11990)
.L_11990:
        /*0150*/ 	.word	0x00000000
        /*0154*/ 	.short	0x0000
        /*0156*/ 	.short	0x0000
        /*0158*/ 	.byte	0x00, 0xf0, 0x21, 0x00


	//----- nvinfo : EIATTR_MAXREG_COUNT
	.align		4
.L_11991:
        /*015c*/ 	.byte	0x03, 0x1b
        /*015e*/ 	.short	0x00ff


	//----- nvinfo : EIATTR_NUM_BARRIERS
	.align		4
        /*0160*/ 	.byte	0x02, 0x4c
        /*0162*/ 	.byte	0x01
	.zero		1


	//----- nvinfo : EIATTR_EXTERNS
	.align		4
        /*0164*/ 	.byte	0x04, 0x0f
        /*0166*/ 	.short	(.L_11993 - .L_11992)


	//   ....[0]....
	.align		4
.L_11992:
        /*0168*/ 	.word	index@(__assertfail)


	//----- nvinfo : EIATTR_MERCURY_ISA_VERSION
	.align		4
.L_11993:
        /*016c*/ 	.byte	0x03, 0x5f
        /*016e*/ 	.short	0x0000


	//----- nvinfo : EIATTR_COOP_GROUP_MASK_REGIDS
	.align		4
        /*0170*/ 	.byte	0x04, 0x29
        /*0172*/ 	.short	(.L_11995 - .L_11994)


	//   ....[0]....
.L_11994:
        /*0174*/ 	.word	0xffffffff


	//   ....[1]....
        /*0178*/ 	.word	0xffffffff


	//   ....[2]....
        /*017c*/ 	.word	0xffffffff


	//   ....[3]....
        /*0180*/ 	.word	0xffffffff


	//   ....[4]....
        /*0184*/ 	.word	0xffffffff


	//   ....[5]....
        /*0188*/ 	.word	0xffffffff


	//   ....[6]....
        /*018c*/ 	.word	0xffffffff


	//   ....[7]....
        /*0190*/ 	.word	0xffffffff


	//   ....[8]....
        /*0194*/ 	.word	0xffffffff


	//   ....[9]....
        /*0198*/ 	.word	0xffffffff


	//   ....[10]....
        /*019c*/ 	.word	0xffffffff


	//   ....[11]....
        /*01a0*/ 	.word	0xffffffff


	//   ....[12]....
        /*01a4*/ 	.word	0xffffffff


	//   ....[13]....
        /*01a8*/ 	.word	0xffffffff


	//   ....[14]....
        /*01ac*/ 	.word	0xffffffff


	//   ....[15]....
        /*01b0*/ 	.word	0xffffffff


	//----- nvinfo : EIATTR_COOP_GROUP_INSTR_OFFSETS
	.align		4
.L_11995:
        /*01b4*/ 	.byte	0x04, 0x28
        /*01b6*/ 	.short	(.L_11997 - .L_11996)


	//   ....[0]....
.L_11996:
        /*01b8*/ 	.word	0x000001a0


	//   ....[1]....
        /*01bc*/ 	.word	0x000001c0


	//   ....[2]....
        /*01c0*/ 	.word	0x00000270


	//   ....[3]....
        /*01c4*/ 	.word	0x00000290


	//   ....[4]....
        /*01c8*/ 	.word	0x000002b0


	//   ....[5]....
        /*01cc*/ 	.word	0x00001070


	//   ....[6]....
        /*01d0*/ 	.word	0x000010e0


	//   ....[7]....
        /*01d4*/ 	.word	0x00001100


	//   ....[8]....
        /*01d8*/ 	.word	0x00001120


	//   ....[9]....
        /*01dc*/ 	.word	0x00001140


	//   ....[10]....
        /*01e0*/ 	.word	0x00001190


	//   ....[11]....
        /*01e4*/ 	.word	0x000011b0


	//   ....[12]....
        /*01e8*/ 	.word	0x000011d0


	//   ....[13]....
        /*01ec*/ 	.word	0x00002820


	//   ....[14]....
        /*01f0*/ 	.word	0x00002890


	//   ....[15]....
        /*01f4*/ 	.word	0x000028f0


	//----- nvinfo : EIATTR_SYSCALL_OFFSETS
	.align		4
.L_11997:
        /*01f8*/ 	.byte	0x04, 0x46
        /*01fa*/ 	.short	(.L_11999 - .L_11998)


	//   ....[0]....
.L_11998:
        /*01fc*/ 	.word	0x000027b0


	//----- nvinfo : EIATTR_EXIT_INSTR_OFFSETS
	.align		4
.L_11999:
        /*0200*/ 	.byte	0x04, 0x1c
        /*0202*/ 	.short	(.L_12001 - .L_12000)


	//   ....[0]....
.L_12000:
        /*0204*/ 	.word	0x00002120


	//   ....[1]....
        /*0208*/ 	.word	0x00002130


	//   ....[2]....
        /*020c*/ 	.word	0x00002680


	//   ....[3]....
        /*0210*/ 	.word	0x000027c0


	//----- nvinfo : EIATTR_CTAIDZ_USED
	.align		4
.L_12001:
        /*0214*/ 	.byte	0x01, 0x04
	.zero		2


	//----- nvinfo : EIATTR_CRS_STACK_SIZE
	.align		4
        /*0218*/ 	.byte	0x04, 0x1e
        /*021a*/ 	.short	(.L_12003 - .L_12002)
.L_12002:
        /*021c*/ 	.word	0x00000000
.L_12003:


//--------------------- .nv.info._ZN4vllm25paged_attention_v1_kernelIfhLi128ELi8ELi128ELNS_18Fp8KVCacheDataTypeE2ELb0EEEvPT_PKS2_PKT0_S8_ifPKiSA_iPKfiiiSC_SC_iiiii --------------------------
	.section	.nv.info._ZN4vllm25paged_attention_v1_kernelIfhLi128ELi8ELi128ELNS_18Fp8KVCacheDataTypeE2ELb0EEEvPT_PKS2_PKT0_S8_ifPKiSA_iPKfiiiSC_SC_iiiii,"",@"SHT_CUDA_INFO"
	.sectionflags	@""
	.align	4


	//----- nvinfo : EIATTR_CUDA_API_VERSION
	.align		4
        /*0000*/ 	.byte	0x04, 0x37
        /*0002*/ 	.short	(.L_12005 - .L_12004)
.L_12004:
        /*0004*/ 	.word	0x00000082


	//----- nvinfo : EIATTR_SW2861232_WAR
	.align		4
.L_12005:
        /*0008*/ 	.byte	0x01, 0x35
	.zero		2


	//----- nvinfo : EIATTR_PARAM_CBANK
	.align		4
        /*000c*/ 	.byte	0x04, 0x0a
        /*000e*/ 	.short	(.L_12007 - .L_12006)
	.align		4
.L_12006:
        /*0010*/ 	.word	index@(.nv.constant0._ZN4vllm25paged_attention_v1_kernelIfhLi128ELi8ELi128ELNS_18Fp8KVCacheDataTypeE2ELb0EEEvPT_PKS2_PKT0_S8_ifPKiSA_iPKfiiiSC_SC_iiiii)
        /*0014*/ 	.short	0x0160
        /*0016*/ 	.short	0x007c


	//----- nvinfo : EIATTR_CBANK_PARAM_SIZE
	.align		4
.L_12007:
        /*0018*/ 	.byte	0x03, 0x19
        /*001a*/ 	.short	0x007c


	//----- nvinfo : EIATTR_KPARAM_INFO
	.align		4
        /*001c*/ 	.byte	0x04, 0x17
        /*001e*/ 	.short	(.L_12009 - .L_12008)
.L_12008:
        /*0020*/ 	.word	0x00000000
        /*0024*/ 	.short	0x0013
        /*0026*/ 	.short	0x0078
        /*0028*/ 	.byte	0x00, 0xf0, 0x11, 0x00


	//----- nvinfo : EIATTR_KPARAM_INFO
	.align		4
.L_12009:
        /*002c*/ 	.byte	0x04, 0x17
        /*002e*/ 	.short	(.L_12011 - .L_12010)
.L_12010:
        /*0030*/ 	.word	0x00000000
        /*0034*/ 	.short	0x0012
        /*0036*/ 	.short	0x0074
        /*0038*/ 	.byte	0x00, 0xf0, 0x11, 0x00


	//----- nvinfo : EIATTR_KPARAM_INFO
	.align		4
.L_12011:
        /*003c*/ 	.byte	0x04, 0x17
        /*003e*/ 	.short	(.L_12013 - .L_12012)
.L_12012:
        /*0040*/ 	.word	0x00000000
        /*0044*/ 	.short	0x0011
        /*0046*/ 	.short	0x0070
        /*0048*/ 	.byte	0x00, 0xf0, 0x11, 0x00


	//----- nvinfo : EIATTR_KPARAM_INFO
	.align		4
.L_12013:
        /*004c*/ 	.byte	0x04, 0x17
        /*004e*/ 	.short	(.L_12015 - .L_12014)
.L_12014:
        /*0050*/ 	.word	0x00000000
        /*0054*/ 	.short	0x0010
        /*0056*/ 	.short	0x006c
        /*0058*/ 	.byte	0x00, 0xf0, 0x11, 0x00


	//----- nvinfo : EIATTR_KPARAM_INFO
	.align		4
.L_12015:
        /*005c*/ 	.byte	0x04, 0x17
        /*005e*/ 	.short	(.L_12017 - .L_12016)
.L_12016:
        /*0060*/ 	.word	0x00000000
        /*0064*/ 	.short	0x000f
        /*0066*/ 	.short	0x0068
        /*0068*/ 	.byte	0x00, 0xf0, 0x11, 0x00


	//----- nvinfo : EIATTR_KPARAM_INFO
	.align		4
.L_12017:
        /*006c*/ 	.byte	0x04, 0x17
        /*006e*/ 	.short	(.L_12019 - .L_12018)
.L_12018:
        /*0070*/ 	.word	0x00000000
        /*0074*/ 	.short	0x000e
        /*0076*/ 	.short	0x0060
        /*0078*/ 	.byte	0x00, 0xf0, 0x21, 0x00


	//----- nvinfo : EIATTR_KPARAM_INFO
	.align		4
.L_12019:
        /*007c*/ 	.byte	0x04, 0x17
        /*007e*/ 	.short	(.L_12021 - .L_12020)
.L_12020:
        /*0080*/ 	.word	0x00000000
        /*0084*/ 	.short	0x000d
        /*0086*/ 	.short	0x0058
        /*0088*/ 	.byte	0x00, 0xf0, 0x21, 0x00


	//----- nvinfo : EIATTR_KPARAM_INFO
	.align		4
.L_12021:
        /*008c*/ 	.byte	0x04, 0x17
        /*008e*/ 	.short	(.L_12023 - .L_12022)
.L_12022:
        /*0090*/ 	.word	0x00000000
        /*0094*/ 	.short	0x000c
        /*0096*/ 	.short	0x0050
        /*0098*/ 	.byte	0x00, 0xf0, 0x11, 0x00


	//----- nvinfo : EIATTR_KPARAM_INFO
	.align		4
.L_12023:
        /*009c*/ 	.byte	0x04, 0x17
        /*009e*/ 	.short	(.L_12025 - .L_12024)
.L_12024:
        /*00a0*/ 	.word	0x00000000
        /*00a4*/ 	.short	0x000b
        /*00a6*/ 	.short	0x004c
        /*00a8*/ 	.byte	0x00, 0xf0, 0x11, 0x00


	//----- nvinfo : EIATTR_KPARAM_INFO
	.align		4
.L_12025:
        /*00ac*/ 	.byte	0x04, 0x17
        /*00ae*/ 	.short	(.L_12027 - .L_12026)
.L_12026:
        /*00b0*/ 	.word	0x00000000
        /*00b4*/ 	.short	0x000a
        /*00b6*/ 	.short	0x0048
        /*00b8*/ 	.byte	0x00, 0xf0, 0x11, 0x00


	//----- nvinfo : EIATTR_KPARAM_INFO
	.align		4
.L_12027:
        /*00bc*/ 	.byte	0x04, 0x17
        /*00be*/ 	.short	(.L_12029 - .L_12028)
.L_12028:
        /*00c0*/ 	.word	0x00000000
        /*00c4*/ 	.short	0x0009
        /*00c6*/ 	.short	0x0040
        /*00c8*/ 	.byte	0x00, 0xf0, 0x21, 0x00


	//----- nvinfo : EIATTR_KPARAM_INFO
	.align		4
.L_12029:
        /*00cc*/ 	.byte	0x04, 0x17
        /*00ce*/ 	.short	(.L_12031 - .L_12030)
.L_12030:
        /*00d0*/ 	.word	0x00000000
        /*00d4*/ 	.short	0x0008
        /*00d6*/ 	.short	0x0038
        /*00d8*/ 	.byte	0x00, 0xf0, 0x11, 0x00


	//----- nvinfo : EIATTR_KPARAM_INFO
	.align		4
.L_12031:
        /*00dc*/ 	.byte	0x04, 0x17
        /*00de*/ 	.short	(.L_12033 - .L_12032)
.L_12032:
        /*00e0*/ 	.word	0x00000000
        /*00e4*/ 	.short	0x0007
        /*00e6*/ 	.short	0x0030
        /*00e8*/ 	.byte	0x00, 0xf0, 0x21, 0x00


	//----- nvinfo : EIATTR_KPARAM_INFO
	.align		4
.L_12033:
        /*00ec*/ 	.byte	0x04, 0x17
        /*00ee*/ 	.short	(.L_12035 - .L_12034)
.L_12034:
        /*00f0*/ 	.word	0x00000000
        /*00f4*/ 	.short	0x0006
        /*00f6*/ 	.short	0x0028
        /*00f8*/ 	.byte	0x00, 0xf0, 0x21, 0x00


	//----- nvinfo : EIATTR_KPARAM_INFO
	.align		4
.L_12035:
        /*00fc*/ 	.byte	0x04, 0x17
        /*00fe*/ 	.short	(.L_12037 - .L_12036)
.L_12036:
        /*0100*/ 	.word	0x00000000
        /*0104*/ 	.short	0x0005
        /*0106*/ 	.short	0x0024
        /*0108*/ 	.byte	0x00, 0xf0, 0x11, 0x00


	//----- nvinfo : EIATTR_KPARAM_INFO
	.align		4
.L_12037:
        /*010c*/ 	.byte	0x04, 0x17
        /*010e*/ 	.short	(.L_12039 - .L_12038)
.L_12038:
        /*0110*/ 	.word	0x00000000
        /*0114*/ 	.short	0x0004
        /*0116*/ 	.short	0x0020
        /*0118*/ 	.byte	0x00, 0xf0, 0x11, 0x00


	//----- nvinfo : EIATTR_KPARAM_INFO
	.align		4
.L_12039:
        /*011c*/ 	.byte	0x04, 0x17
        /*011e*/ 	.short	(.L_12041 - .L_12040)
.L_12040:
        /*0120*/ 	.word	0x00000000
        /*0124*/ 	.short	0x0003
        /*0126*/ 	.short	0x0018
        /*0128*/ 	.byte	0x00, 0xf0, 0x21, 0x00


	//----- nvinfo : EIATTR_KPARAM_INFO
	.align		4
.L_12041:
        /*012c*/ 	.byte	0x04, 0x17
        /*012e*/ 	.short	(.L_12043 - .L_12042)
.L_12042:
        /*0130*/ 	.word	0x00000000
        /*0134*/ 	.short	0x0002
        /*0136*/ 	.short	0x0010
        /*0138*/ 	.byte	0x00, 0xf0, 0x21, 0x00


	//----- nvinfo : EIATTR_KPARAM_INFO
	.align		4
.L_12043:
        /*013c*/ 	.byte	0x04, 0x17
        /*013e*/ 	.short	(.L_12045 - .L_12044)
.L_12044:
        /*0140*/ 	.word	0x00000000
        /*0144*/ 	.short	0x0001
        /*0146*/ 	.short	0x0008
        /*0148*/ 	.byte	0x00, 0xf0, 0x21, 0x00


	//----- nvinfo : EIATTR_KPARAM_INFO
	.align		4
.L_12045:
        /*014c*/ 	.byte	0x04, 0x17
        /*014e*/ 	.short	(.L_12047 - .L_12046)
.L_12046:
        /*0150*/ 	.word	0x00000000
        /*0154*/ 	.short	0x0000
        /*0156*/ 	.short	0x0000
        /*0158*/ 	.byte	0x00, 0xf0, 0x21, 0x00


	//----- nvinfo : EIATTR_MAXREG_COUNT
	.align		4
.L_12047:
        /*015c*/ 	.byte	0x03, 0x1b
        /*015e*/ 	.short	0x00ff


	//----- nvinfo : EIATTR_NUM_BARRIERS
	.align		4
        /*0160*/ 	.byte	0x02, 0x4c
        /*0162*/ 	.byte	0x01
	.zero		1


	//----- nvinfo : EIATTR_EXTERNS
	.align		4
        /*0164*/ 	.byte	0x04, 0x0f
        /*0166*/ 	.short	(.L_12049 - .L_12048)


	//   ....[0]....
	.align		4
.L_12048:
        /*0168*/ 	.word	index@(__assertfail)


	//----- nvinfo : EIATTR_MERCURY_ISA_VERSION
	.align		4
.L_12049:
        /*016c*/ 	.byte	0x03, 0x5f
        /*016e*/ 	.short	0x0000


	//----- nvinfo : EIATTR_COOP_GROUP_MASK_REGIDS
	.align		4
        /*0170*/ 	.byte	0x04, 0x29
        /*0172*/ 	.short	(.L_12051 - .L_12050)


	//   ....[0]....
.L_12050:
        /*0174*/ 	.word	0xffffffff


	//   ....[1]....
        /*0178*/ 	.word	0xffffffff


	//   ....[2]....
        /*017c*/ 	.word	0xffffffff


	//   ....[3]....
        /*0180*/ 	.word	0xffffffff


	//   ....[4]....
        /*0184*/ 	.word	0xffffffff


	//   ....[5]....
        /*0188*/ 	.word	0xffffffff


	//   ....[6]....
        /*018c*/ 	.word	0xffffffff


	//   ....[7]....
        /*0190*/ 	.word	0xffffffff


	//   ....[8]....
        /*0194*/ 	.word	0xffffffff


	//   ....[9]....
        /*0198*/ 	.word	0xffffffff


	//   ....[10]....
        /*019c*/ 	.word	0xffffffff


	//   ....[11]....
        /*01a0*/ 	.word	0xffffffff


	//   ....[12]....
        /*01a4*/ 	.word	0xffffffff


	//   ....[13]....
        /*01a8*/ 	.word	0xffffffff


	//   ....[14]....
        /*01ac*/ 	.word	0xffffffff


	//   ....[15]....
        /*01b0*/ 	.word	0xffffffff


	//----- nvinfo : EIATTR_COOP_GROUP_INSTR_OFFSETS
	.align		4
.L_12051:
        /*01b4*/ 	.byte	0x04, 0x28
        /*01b6*/ 	.short	(.L_12053 - .L_12052)


	//   ....[0]....
.L_12052:
        /*01b8*/ 	.word	0x000001a0


	//   ....[1]....
        /*01bc*/ 	.word	0x000001c0


	//   ....[2]....
        /*01c0*/ 	.word	0x00000270


	//   ....[3]....
        /*01c4*/ 	.word	0x00000290


	//   ....[4]....
        /*01c8*/ 	.word	0x000002b0


	//   ....[5]....
        /*01cc*/ 	.word	0x00001070


	//   ....[6]....
        /*01d0*/ 	.word	0x000010e0


	//   ....[7]....
        /*01d4*/ 	.word	0x00001100


	//   ....[8]....
        /*01d8*/ 	.word	0x00001120


	//   ....[9]....
        /*01dc*/ 	.word	0x00001140


	//   ....[10]....
        /*01e0*/ 	.word	0x00001190


	//   ....[11]....
        /*01e4*/ 	.word	0x000011b0


	//   ....[12]....
        /*01e8*/ 	.word	0x000011d0


	//   ....[13]....
        /*01ec*/ 	.word	0x000024a0


	//   ....[14]....
        /*01f0*/ 	.word	0x00002510


	//   ....[15]....
        /*01f4*/ 	.word	0x00002570


	//----- nvinfo : EIATTR_SYSCALL_OFFSETS
	.align		4
.L_12053:
        /*01f8*/ 	.byte	0x04, 0x46
        /*01fa*/ 	.short	(.L_12055 - .L_12054)


	//   ....[0]....
.L_12054:
        /*01fc*/ 	.word	0x00002430


	//----- nvinfo : EIATTR_EXIT_INSTR_OFFSETS
	.align		4
.L_12055:
        /*0200*/ 	.byte	0x04, 0x1c
        /*0202*/ 	.short	(.L_12057 - .L_12056)


	//   ....[0]....
.L_12056:
        /*0204*/ 	.word	0x00001f20


	//   ....[1]....
        /*0208*/ 	.word	0x00001f30


	//   ....[2]....
        /*020c*/ 	.word	0x00002300


	//   ....[3]....
        /*0210*/ 	.word	0x00002440


	//----- nvinfo : EIATTR_CTAIDZ_USED
	.align		4
.L_12057:
        /*0214*/ 	.byte	0x01, 0x04
	.zero		2


	//----- nvinfo : EIATTR_CRS_STACK_SIZE
	.align		4
        /*0218*/ 	.byte	0x04, 0x1e
        /*021a*/ 	.short	(.L_12059 - .L_12058)
.L_12058:
        /*021c*/ 	.word	0x00000000
.L_12059:


//--------------------- .nv.info._ZN4vllm25paged_attention_v1_kernelIfhLi120ELi8ELi128ELNS_18Fp8KVCacheDataTypeE2ELb0EEEvPT_PKS2_PKT0_S8_ifPKiSA_iPKfiiiSC_SC_iiiii --------------------------
	.section	.nv.info._ZN4vllm25paged_attention_v1_kernelIfhLi120ELi8ELi128ELNS_18Fp8KVCacheDataTypeE2ELb0EEEvPT_PKS2_PKT0_S8_ifPKiSA_iPKfiiiSC_SC_iiiii,"",@"SHT_CUDA_INFO"
	.sectionflags	@""
	.align	4


	//----- nvinfo : EIATTR_CUDA_API_VERSION
	.align		4
        /*0000*/ 	.byte	0x04, 0x37
        /*0002*/ 	.short	(.L_12061 - .L_12060)
.L_12060:
        /*0004*/ 	.word	0x00000082


	//----- nvinfo : EIATTR_SW2861232_WAR
	.align		4
.L_12061:
        /*0008*/ 	.byte	0x01, 0x35
	.zero		2


	//----- nvinfo : EIATTR_PARAM_CBANK
	.align		4
        /*000c*/ 	.byte	0x04, 0x0a
        /*000e*/ 	.short	(.L_12063 - .L_12062)
	.align		4
.L_12062:
        /*0010*/ 	.word	index@(.nv.constant0._ZN4vllm25paged_attention_v1_kernelIfhLi120ELi8ELi128ELNS_18Fp8KVCacheDataTypeE2ELb0EEEvPT_PKS2_PKT0_S8_ifPKiSA_iPKfiiiSC_SC_iiiii)
        /*0014*/ 	.short	0x0160
        /*0016*/ 	.short	0x007c


	//----- nvinfo : EIATTR_CBANK_PARAM_SIZE
	.align		4
.L_12063:
        /*0018*/ 	.byte	0x03, 0x19
        /*001a*/ 	.short	0x007c


	//----- nvinfo : EIATTR_KPARAM_INFO
	.align		4
        /*001c*/ 	.byte	0x04, 0x17
        /*001e*/ 	.short	(.L_12065 - .L_12064)
.L_12064:
        /*0020*/ 	.word	0x00000000
        /*0024*/ 	.short	0x0013
        /*0026*/ 	.short	0x0078
        /*0028*/ 	.byte	0x00, 0xf0, 0x11, 0x00


	//----- nvinfo : EIATTR_KPARAM_INFO
	.align		4
.L_12065:
        /*002c*/ 	.byte	0x04, 0x17
        /*002e*/ 	.short	(.L_12067 - .L_12066)
.L_12066:
        /*0030*/ 	.word	0x00000000
        /*0034*/ 	.short	0x0012
        /*0036*/ 	.short	0x0074
        /*0038*/ 	.byte	0x00, 0xf0, 0x11, 0x00


	//----- nvinfo : EIATTR_KPARAM_INFO
	.align		4
.L_12067:
        /*003c*/ 	.byte	0x04, 0x17
        /*003e*/ 	.short	(.L_12069 - .L_12068)
.L_12068:
        /*0040*/ 	.word	0x00000000
        /*0044*/ 	.short	0x0011
        /*0046*/ 	.short	0x0070
        /*0048*/ 	.byte	0x00, 0xf0, 0x11, 0x00


	//----- nvinfo : EIATTR_KPARAM_INFO
	.align		4
.L_12069:
        /*004c*/ 	.byte	0x04, 0x17
        /*004e*/ 	.short	(.L_12071 - .L_12070)
.L_12070:
        /*0050*/ 	.word	0x00000000
        /*0054*/ 	.short	0x0010
        /*0056*/ 	.short	0x006c
        /*0058*/ 	.byte	0x00, 0xf0, 0x11, 0x00


	//----- nvinfo : EIATTR_KPARAM_INFO
	.align		4
.L_12071:
        /*005c*/ 	.byte	0x04, 0x17
        /*005e*/ 	.short	(.L_12073 - .L_12072)
.L_12072:
        /*0060*/ 	.word	0x00000000
        /*0064*/ 	.short	0x000f
        /*0066*/ 	.short	0x0068
        /*0068*/ 	.byte	0x00, 0xf0, 0x11, 0x00


	//----- nvinfo : EIATTR_KPARAM_INFO
	.align		4
.L_12073:
        /*006c*/ 	.byte	0x04, 0x17
        /*006e*/ 	.short	(.L_12075 - .L_12074)
.L_12074:
        /*0070*/ 	.word	0x00000000
        /*0074*/ 	.short	0x000e
        /*0076*/ 	.short	0x0060
        /*0078*/ 	.byte	0x00, 0xf0, 0x21, 0x00


	//----- nvinfo : EIATTR_KPARAM_INFO
	.align		4
.L_12075:
        /*007c*/ 	.byte	0x04, 0x17
        /*007e*/ 	.short	(.L_12077 - .L_12076)
.L_12076:
        /*0080*/ 	.word	0x00000000
        /*0084*/ 	.short	0x000d
        /*0086*/ 	.short	0x0058
        /*0088*/ 	.byte	0x00, 0xf0, 0x21, 0x00


	//----- nvinfo : EIATTR_KPARAM_INFO
	.align		4
.L_12077:
        /*008c*/ 	.byte	0x04, 0x17
        /*008e*/ 	.short	(.L_12079 - .L_12078)
.L_12078:
        /*0090*/ 	.word	0x00000000
        /*0094*/ 	.short	0x000c
        /*0096*/ 	.short	0x0050
        /*0098*/ 	.byte	0x00, 0xf0, 0x11, 0x00


	//----- nvinfo : EIATTR_KPARAM_INFO
	.align		4
.L_12079:
        /*009c*/ 	.byte	0x04, 0x17
        /*009e*/ 	.short	(.L_12081 - .L_12080)
.L_12080:
        /*00a0*/ 	.word	0x00000000
        /*00a4*/ 	.short	0x000b
        /*00a6*/ 	.short	0x004c
        /*00a8*/ 	.byte	0x00, 0xf0, 0x11, 0x00


	//----- nvinfo : EIATTR_KPARAM_INFO
	.align		4
.L_12081:
        /*00ac*/ 	.byte	0x04, 0x17
        /*00ae*/ 	.short	(.L_12083 - .L_12082)
.L_12082:
        /*00b0*/ 	.word	0x00000000
        /*00b4*/ 	.short	0x000a
        /*00b6*/ 	.short	0x0048
        /*00b8*/ 	.byte	0x00, 0xf0, 0x11, 0x00


	//----- nvinfo : EIATTR_KPARAM_INFO
	.align		4
.L_12083:
        /*00bc*/ 	.byte	0x04, 0x17
        /*00be*/ 	.short	(.L_12085 - .L_12084)
.L_12084:
        /*00c0*/ 	.word	0x00000000
        /*00c4*/ 	.short	0x0009
        /*00c6*/ 	.short	0x0040
        /*00c8*/ 	.byte	0x00, 0xf0, 0x21, 0x00


	//----- nvinfo : EIATTR_KPARAM_INFO
	.align		4
.L_12085:
        /*00cc*/ 	.byte	0x04, 0x17
        /*00ce*/ 	.short	(.L_12087 - .L_12086)
.L_12086:
        /*00d0*/ 	.word	0x00000000
        /*00d4*/ 	.short	0x0008
        /*00d6*/ 	.short	0x0038
        /*00d8*/ 	.byte	0x00, 0xf0, 0x11, 0x00


	//----- nvinfo : EIATTR_KPARAM_INFO
	.align		4
.L_12087:
        /*00dc*/ 	.byte	0x04, 0x17
        /*00de*/ 	.short	(.L_12089 - .L_12088)
.L_12088:
        /*00e0*/ 	.word	0x00000000
        /*00e4*/ 	.short	0x0007
        /*00e6*/ 	.short	0x0030
        /*00e8*/ 	.byte	0x00, 0xf0, 0x21, 0x00


	//----- nvinfo : EIATTR_KPARAM_INFO
	.align		4
.L_12089:
        /*00ec*/ 	.byte	0x04, 0x17
        /*00ee*/ 	.short	(.L_12091 - .L_12090)
.L_12090:
        /*00f0*/ 	.word	0x00000000
        /*00f4*/ 	.short	0x0006
        /*00f6*/ 	.short	0x0028
        /*00f8*/ 	.byte	0x00, 0xf0, 0x21, 0x00


	//----- nvinfo : EIATTR_KPARAM_INFO
	.align		4
.L_12091:
        /*00fc*/ 	.byte	0x04, 0x17
        /*00fe*/ 	.short	(.L_12093 - .L_12092)
.L_12092:
        /*0100*/ 	.word	0x00000000
        /*0104*/ 	.short	0x0005
        /*0106*/ 	.short	0x0024
        /*0108*/ 	.byte	0x00, 0xf0, 0x11, 0x00


	//----- nvinfo : EIATTR_KPARAM_INFO
	.align		4
.L_12093:
        /*010c*/ 	.byte	0x04, 0x17
        /*010e*/ 	.short	(.L_12095 - .L_12094)
.L_12094:
        /*0110*/ 	.word	0x00000000
        /*0114*/ 	.short	0x0004
        /*0116*/ 	.short	0x0020
        /*0118*/ 	.byte	0x00, 0xf0, 0x11, 0x00


	//----- nvinfo : EIATTR_KPARAM_INFO
	.align		4
.L_12095:
        /*011c*/ 	.byte	0x04, 0x17
        /*011e*/ 	.short	(.L_12097 - .L_12096)
.L_12096:
        /*0120*/ 	.word	0x00000000
        /*0124*/ 	.short	0x0003
        /*0126*/ 	.short	0x0018
        /*0128*/ 	.byte	0x00, 0xf0, 0x21, 0x00


	//----- nvinfo : EIATTR_KPARAM_INFO
	.align		4
.L_12097:
        /*012c*/ 	.byte	0x04, 0x17
        /*012e*/ 	.short	(.L_12099 - .L_12098)
.L_12098:
        /*0130*/ 	.word	0x00000000
        /*0134*/ 	.short	0x0002
        /*0136*/ 	.short	0x0010
        /*0138*/ 	.byte	0x00, 0xf0, 0x21, 0x00


	//----- nvinfo : EIATTR_KPARAM_INFO
	.align		4
.L_12099:
        /*013c*/ 	.byte	0x04, 0x17
        /*013e*/ 	.short	(.L_12101 - .L_12100)
.L_12100:
        /*0140*/ 	.word	0x00000000
        /*0144*/ 	.short	0x0001
        /*0146*/ 	.short	0x0008
        /*0148*/ 	.byte	0x00, 0xf0, 0x21, 0x00


	//----- nvinfo : EIATTR_KPARAM_INFO
	.align		4
.L_12101:
        /*014c*/ 	.byte	0x04, 0x17
        /*014e*/ 	.short	(.L_12103 - .L_12102)
.L_12102:
        /*0150*/ 	.word	0x00000000
        /*0154*/ 	.short	0x0000
        /*0156*/ 	.short	0x0000
        /*0158*/ 	.byte	0x00, 0xf0, 0x21, 0x00


	//----- nvinfo : EIATTR_MAXREG_COUNT
	.align		4
.L_12103:
        /*015c*/ 	.byte	0x03, 0x1b
        /*015e*/ 	.short	0x00ff


	//----- nvinfo : EIATTR_NUM_BARRIERS
	.align		4
        /*0160*/ 	.byte	0x02, 0x4c
        /*0162*/ 	.byte	0x01
	.zero		1


	//----- nvinfo : EIATTR_EXTERNS
	.align		4
        /*0164*/ 	.byte	0x04, 0x0f
        /*0166*/ 	.short	(.L_12105 - .L_12104)


	//   ....[0]....
	.align		4
.L_12104:
        /*0168*/ 	.word	index@(__assertfail)


	//----- nvinfo : EIATTR_MERCURY_ISA_VERSION
	.align		4
.L_12105:
        /*016c*/ 	.byte	0x03, 0x5f
        /*016e*/ 	.short	0x0000


	//----- nvinfo : EIATTR_COOP_GROUP_MASK_REGIDS
	.align		4
        /*0170*/ 	.byte	0x04, 0x29
        /*0172*/ 	.short	(.L_12107 - .L_12106)


	//   ....[0]....
.L_12106:
        /*0174*/ 	.word	0xffffffff


	//   ....[1]....
        /*0178*/ 	.word	0xffffffff


	//   ....[2]....
        /*017c*/ 	.word	0xffffffff


	//   ....[3]....
        /*0180*/ 	.word	0xffffffff


	//   ....[4]....
        /*0184*/ 	.word	0xffffffff


	//   ....[5]....
        /*0188*/ 	.word	0xffffffff


	//   ....[6]....
        /*018c*/ 	.word	0xffffffff


	//   ....[7]....
        /*0190*/ 	.word	0xffffffff


	//   ....[8]....
        /*0194*/ 	.word	0xffffffff


	//   ....[9]....
        /*0198*/ 	.word	0xffffffff


	//   ....[10]....
        /*019c*/ 	.word	0xffffffff


	//   ....[11]....
        /*01a0*/ 	.word	0xffffffff


	//   ....[12]....
        /*01a4*/ 	.word	0xffffffff


	//   ....[13]....
        /*01a8*/ 	.word	0xffffffff


	//   ....[14]....
        /*01ac*/ 	.word	0xffffffff


	//   ....[15]....
        /*01b0*/ 	.word	0xffffffff


	//----- nvinfo : EIATTR_COOP_GROUP_INSTR_OFFSETS
	.align		4
.L_12107:
        /*01b4*/ 	.byte	0x04, 0x28
        /*01b6*/ 	.short	(.L_12109 - .L_12108)


	//   ....[0]....
.L_12108:
        /*01b8*/ 	.word	0x000001a0


	//   ....[1]....
        /*01bc*/ 	.word	0x000001c0


	//   ....[2]....
        /*01c0*/ 	.word	0x00000270


	//   ....[3]....
        /*01c4*/ 	.word	0x00000290


	//   ....[4]....
        /*01c8*/ 	.word	0x000002b0


	//   ....[5]....
        /*01cc*/ 	.word	0x00001070


	//   ....[6]....
        /*01d0*/ 	.word	0x000010e0


	//   ....[7]....
        /*01d4*/ 	.word	0x00001100


	//   ....[8]....
        /*01d8*/ 	.word	0x00001120


	//   ....[9]....
        /*01dc*/ 	.word	0x00001140


	//   ....[10]....
        /*01e0*/ 	.word	0x00001190


	//   ....[11]....
        /*01e4*/ 	.word	0x000011b0


	//   ....[12]....
        /*01e8*/ 	.word	0x000011d0


	//   ....[13]....
        /*01ec*/ 	.word	0x00002680


	//   ....[14]....
        /*01f0*/ 	.word	0x00002700


	//   ....[15]....
        /*01f4*/ 	.word	0x00002760


	//----- nvinfo : EIATTR_SYSCALL_OFFSETS
	.align		4
.L_12109:
        /*01f8*/ 	.byte	0x04, 0x46
        /*01fa*/ 	.short	(.L_12111 - .L_12110)


	//   ....[0]....
.L_12110:
        /*01fc*/ 	.word	0x00002610


	//----- nvinfo : EIATTR_EXIT_INSTR_OFFSETS
	.align		4
.L_12111:
        /*0200*/ 	.byte	0x04, 0x1c
        /*0202*/ 	.short	(.L_12113 - .L_12112)


	//   ....[0]....
.L_12112:
        /*0204*/ 	.word	0x000020a0


	//   ....[1]....
        /*0208*/ 	.word	0x00002470


	//   ....[2]....
        /*020c*/ 	.word	0x000024e0


	//   ....[3]....
        /*0210*/ 	.word	0x00002620


	//----- nvinfo : EIATTR_CTAIDZ_USED
	.align		4
.L_12113:
        /*0214*/ 	.byte	0x01, 0x04
	.zero		2


	//----- nvinfo : EIATTR_CRS_STACK_SIZE
	.align		4
        /*0218*/ 	.byte	0x04, 0x1e
        /*021a*/ 	.short	(.L_12115 - .L_12114)
.L_12114:
        /*021c*/ 	.word	0x00000000
.L_12115:


//--------------------- .nv.info._ZN4vllm25paged_attention_v1_kernelIfhLi112ELi8ELi128ELNS_18Fp8KVCacheDataTypeE2ELb0EEEvPT_PKS2_PKT0_S8_ifPKiSA_iPKfiiiSC_SC_iiiii --------------------------
	.section	.nv.info._ZN4vllm25paged_attention_v1_kernelIfhLi112ELi8ELi128ELNS_18Fp8KVCacheDataTypeE2ELb0EEEvPT_PKS2_PKT0_S8_ifPKiSA_iPKfiiiSC_SC_iiiii,"",@"SHT_CUDA_INFO"
	.sectionflags	@""
	.align	4


	//----- nvinfo : EIATTR_CUDA_API_VERSION
	.align		4
        /*0000*/ 	.byte	0x04, 0x37
        /*0002*/ 	.short	(.L_12117 - .L_12116)
.L_12116:
        /*0004*/ 	.word	0x00000082


	//----- nvinfo : EIATTR_SW2861232_WAR
	.align		4
.L_12117:
        /*0008*/ 	.byte	0x01, 0x35
	.zero		2


	//----- nvinfo : EIATTR_PARAM_CBANK
	.align		4
        /*000c*/ 	.byte	0x04, 0x0a
        /*000e*/ 	.short	(.L_12119 - .L_12118)
	.align		4
.L_12118:
        /*0010*/ 	.word	index@(.nv.constant0._ZN4vllm25paged_attention_v1_kernelIfhLi112ELi8ELi128ELNS_18Fp8KVCacheDataTypeE2ELb0EEEvPT_PKS2_PKT0_S8_ifPKiSA_iPKfiiiSC_SC_iiiii)
        /*0014*/ 	.short	0x0160
        /*0016*/ 	.short	0x007c


	//----- nvinfo : EIATTR_CBANK_PARAM_SIZE
	.align		4
.L_12119:
        /*0018*/ 	.byte	0x03, 0x19
        /*001a*/ 	.short	0x007c


	//----- nvinfo : EIATTR_KPARAM_INFO
	.align		4
        /*001c*/ 	.byte	0x04, 0x17
        /*001e*/ 	.short	(.L_12121 - .L_12120)
.L_12120:
        /*0020*/ 	.word	0x00000000
        /*0024*/ 	.short	0x0013
        /*0026*/ 	.short	0x0078
        /*0028*/ 	.byte	0x00, 0xf0, 0x11, 0x00


	//----- nvinfo : EIATTR_KPARAM_INFO
	.align		4
.L_12121:
        /*002c*/ 	.byte	0x04, 0x17
        /*002e*/ 	.short	(.L_12123 - .L_12122)
.L_12122:
        /*0030*/ 	.word	0x00000000
        /*0034*/ 	.short	0x0012
        /*0036*/ 	.short	0x0074
        /*0038*/ 	.byte	0x00, 0xf0, 0x11, 0x00


	//----- nvinfo : EIATTR_KPARAM_INFO
	.align		4
.L_12123:
        /*003c*/ 	.byte	0x04, 0x17
        /*003e*/ 	.short	(.L_12125 - .L_12124)
.L_12124:
        /*0040*/ 	.word	0x00000000
        /*0044*/ 	.short	0x0011
        /*0046*/ 	.short	0x0070
        /*0048*/ 	.byte	0x00, 0xf0, 0x11, 0x00


	//----- nvinfo : EIATTR_KPARAM_INFO
	.align		4
.L_12125:
        /*004c*/ 	.byte	0x04, 0x17
        /*004e*/ 	.short	(.L_12127 - .L_12126)
.L_12126:
        /*0050*/ 	.word	0x00000000
        /*0054*/ 	.short	0x0010
        /*0056*/ 	.short	0x006c
        /*0058*/ 	.byte	0x00, 0xf0, 0x11, 0x00


	//----- nvinfo : EIATTR_KPARAM_INFO
	.align		4
.L_12127:
        /*005c*/ 	.byte	0x04, 0x17
        /*005e*/ 	.short	(.L_12129 - .L_12128)
.L_12128:
        /*0060*/ 	.word	0x00000000
        /*0064*/ 	.short	0x000f
        /*0066*/ 	.short	0x0068
        /*0068*/ 	.byte	0x00, 0xf0, 0x11, 0x00


	//----- nvinfo : EIATTR_KPARAM_INFO
	.align		4
.L_12129:
        /*006c*/ 	.byte	0x04, 0x17
        /*006e*/ 	.short	(.L_12131 - .L_12130)
.L_12130:
        /*0070*/ 	.word	0x00000000
        /*0074*/ 	.short	0x000e
        /*0076*/ 	.short	0x0060
        /*0078*/ 	.byte	0x00, 0xf0, 0x21, 0x00


	//----- nvinfo : EIATTR_KPARAM_INFO
	.align		4
.L_12131:
        /*007c*/ 	.byte	0x04, 0x17
        /*007e*/ 	.short	(.L_12133 - .L_12132)
.L_12132:
        /*0080*/ 	.word	0x00000000
        /*0084*/ 	.short	0x000d
        /*0086*/ 	.short	0x0058
        /*0088*/ 	.byte	0x00, 0xf0, 0x21, 0x00


	//----- nvinfo : EIATTR_KPARAM_INFO
	.align		4
.L_12133:
        /*008c*/ 	.byte	0x04, 0x17
        /*008e*/ 	.short	(.L_12135 - .L_12134)
.L_12134:
        /*0090*/ 	.word	0x00000000
        /*0094*/ 	.short	0x000c
        /*0096*/ 	.short	0x0050
        /*0098*/ 	.byte	0x00, 0xf0, 0x11, 0x00


	//----- nvinfo : EIATTR_KPARAM_INFO
	.align		4
.L_12135:
        /*009c*/ 	.byte	0x04, 0x17
        /*009e*/ 	.short	(.L_12137 - .L_12136)
.L_12136:
        /*00a0*/ 	.word	0x00000000
        /*00a4*/ 	.short	0x000b
        /*00a6*/ 	.short	0x004c
        /*00a8*/ 	.byte	0x00, 0xf0, 0x11, 0x00


	//----- nvinfo : EIATTR_KPARAM_INFO
	.align		4
.L_12137:
        /*00ac*/ 	.byte	0x04, 0x17
        /*00ae*/ 	.short	(.L_12139 - .L_12138)
.L_12138:
        /*00b0*/ 	.word	0x00000000
        /*00b4*/ 	.short	0x000a
        /*00b6*/ 	.short	0x0048
        /*00b8*/ 	.byte	0x00, 0xf0, 0x11, 0x00


	//----- nvinfo : EIATTR_KPARAM_INFO
	.align		4
.L_12139:
        /*00bc*/ 	.byte	0x04, 0x17
        /*00be*/ 	.short	(.L_12141 - .L_12140)
.L_12140:
        /*00c0*/ 	.word	0x00000000
        /*00c4*/ 	.short	0x0009
        /*00c6*/ 	.short	0x0040
        /*00c8*/ 	.byte	0x00, 0xf0, 0x21, 0x00


	//----- nvinfo : EIATTR_KPARAM_INFO
	.align		4
.L_12141:
        /*00cc*/ 	.byte	0x04, 0x17
        /*00ce*/ 	.short	(.L_12143 - .L_12142)
.L_12142:
        /*00d0*/ 	.word	0x00000000
        /*00d4*/ 	.short	0x0008
        /*00d6*/ 	.short	0x0038
        /*00d8*/ 	.byte	0x00, 0xf0, 0x11, 0x00


	//----- nvinfo : EIATTR_KPARAM_INFO
	.align		4
.L_12143:
        /*00dc*/ 	.byte	0x04, 0x17
        /*00de*/ 	.short	(.L_12145 - .L_12144)
.L_12144:
        /*00e0*/ 	.word	0x00000000
        /*00e4*/ 	.short	0x0007
        /*00e6*/ 	.short	0x0030
        /*00e8*/ 	.byte	0x00, 0xf0, 0x21, 0x00


	//----- nvinfo : EIATTR_KPARAM_INFO
	.align		4
.L_12145:
        /*00ec*/ 	.byte	0x04, 0x17
        /*00ee*/ 	.short	(.L_12147 - .L_12146)
.L_12146:
        /*00f0*/ 	.word	0x00000000
        /*00f4*/ 	.short	0x0006
        /*00f6*/ 	.short	0x0028
        /*00f8*/ 	.byte	0x00, 0xf0, 0x21, 0x00


	//----- nvinfo : EIATTR_KPARAM_INFO
	.align		4
.L_12147:
        /*00fc*/ 	.byte	0x04, 0x17
        /*00fe*/ 	.short	(.L_12149 - .L_12148)
.L_12148:
        /*0100*/ 	.word	0x00000000
        /*0104*/ 	.short	0x0005
        /*0106*/ 	.short	0x0024
        /*0108*/ 	.byte	0x00, 0xf0, 0x11, 0x00


	//----- nvinfo : EIATTR_KPARAM_INFO
	.align		4
.L_12149:
        /*010c*/ 	.byte	0x04, 0x17
        /*010e*/ 	.short	(.L_12151 - .L_12150)
.L_12150:
        /*0110*/ 	.word	0x00000000
        /*0114*/ 	.short	0x0004
        /*0116*/ 	.short	0x0020
        /*0118*/ 	.byte	0x00, 0xf0, 0x11, 0x00


	//----- nvinfo : EIATTR_KPARAM_INFO
	.align		4
.L_12151:
        /*011c*/ 	.byte	0x04, 0x17
        /*011e*/ 	.short	(.L_12153 - .L_12152)
.L_12152:
        /*0120*/ 	.word	0x00000000
        /*0124*/ 	.short	0x0003
        /*0126*/ 	.short	0x0018
        /*0128*/ 	.byte	0x00, 0xf0, 0x21, 0x00


	//----- nvinfo : EIATTR_KPARAM_INFO
	.align		4
.L_12153:
        /*012c*/ 	.byte	0x04, 0x17
        /*012e*/ 	.short	(.L_12155 - .L_12154)
.L_12154:
        /*0130*/ 	.word	0x00000000
        /*0134*/ 	.short	0x0002
        /*0136*/ 	.short	0x0010
        /*0138*/ 	.byte	0x00, 0xf0, 0x21, 0x00


	//----- nvinfo : EIATTR_KPARAM_INFO
	.align		4
.L_12155:
        /*013c*/ 	.byte	0x04, 0x17
        /*013e*/ 	.short	(.L_12157 - .L_12156)
.L_12156:
        /*0140*/ 	.word	0x00000000
        /*0144*/ 	.short	0x0001
        /*0146*/ 	.short	0x0008
        /*0148*/ 	.byte	0x00, 0xf0, 0x21, 0x00


	//----- nvinfo : EIATTR_KPARAM_INFO
	.align		4
.L_12157:
        /*014c*/ 	.byte	0x04, 0x17
        /*014e*/ 	.short	(.L_12159 - .L_12158)
.L_12158:
        /*0150*/ 	.word	0x00000000
        /*0154*/ 	.short	0x0000
        /*0156*/ 	.short	0x0000
        /*0158*/ 	.byte	0x00, 0xf0, 0x21, 0x00


	//----- nvinfo : EIATTR_MAXREG_COUNT
	.align		4
.L_12159:
        /*015c*/ 	.byte	0x03, 0x1b
        /*015e*/ 	.short	0x00ff


	//----- nvinfo : EIATTR_NUM_BARRIERS
	.align		4
        /*0160*/ 	.byte	0x02, 0x4c
        /*0162*/ 	.byte	0x01
	.zero		1


	//----- nvinfo : EIATTR_EXTERNS
	.align		4
        /*0164*/ 	.byte	0x04, 0x0f
        /*0166*/ 	.short	(.L_12161 - .L_12160)


	//   ....[0]....
	.align		4
.L_12160:
        /*0168*/ 	.word	index@(__assertfail)


	//----- nvinfo : EIATTR_MERCURY_ISA_VERSION
	.align		4
.L_12161:
        /*016c*/ 	.byte	0x03, 0x5f
        /*016e*/ 	.short	0x0000


	//----- nvinfo : EIATTR_COOP_GROUP_MASK_REGIDS
	.align		4
        /*0170*/ 	.byte	0x04, 0x29
        /*0172*/ 	.short	(.L_12163 - .L_12162)


	//   ....[0]....
.L_12162:
        /*0174*/ 	.word	0xffffffff


	//   ....[1]....
        /*0178*/ 	.word	0xffffffff


	//   ....[2]....
        /*017c*/ 	.word	0xffffffff


	//   ....[3]....
        /*0180*/ 	.word	0xffffffff


	//   ....[4]....
        /*0184*/ 	.word	0xffffffff


	//   ....[5]....
        /*0188*/ 	.word	0xffffffff


	//   ....[6]....
        /*018c*/ 	.word	0xffffffff


	//   ....[7]....
        /*0190*/ 	.word	0xffffffff


	//   ....[8]....
        /*0194*/ 	.word	0xffffffff


	//   ....[9]....
        /*0198*/ 	.word	0xffffffff


	//   ....[10]....
        /*019c*/ 	.word	0xffffffff


	//   ....[11]....
        /*01a0*/ 	.word	0xffffffff


	//   ....[12]....
        /*01a4*/ 	.word	0xffffffff


	//   ....[13]....
        /*01a8*/ 	.word	0xffffffff


	//   ....[14]....
        /*01ac*/ 	.word	0xffffffff


	//   ....[15]....
        /*01b0*/ 	.word	0xffffffff


	//----- nvinfo : EIATTR_COOP_GROUP_INSTR_OFFSETS
	.align		4
.L_12163:
        /*01b4*/ 	.byte	0x04, 0x28
        /*01b6*/ 	.short	(.L_12165 - .L_12164)


	//   ....[0]....
.L_12164:
        /*01b8*/ 	.word	0x000001a0


	//   ....[1]....
        /*01bc*/ 	.word	0x000001c0


	//   ....[2]....
        /*01c0*/ 	.word	0x00000270


	//   ....[3]....
        /*01c4*/ 	.word	0x00000290


	//   ....[4]....
        /*01c8*/ 	.word	0x000002b0


	//   ....[5]....
        /*01cc*/ 	.word	0x00001070


	//   ....[6]....
        /*01d0*/ 	.word	0x000010e0


	//   ....[7]....
        /*01d4*/ 	.word	0x00001100


	//   ....[8]....
        /*01d8*/ 	.word	0x00001120


	//   ....[9]....
        /*01dc*/ 	.word	0x00001140


	//   ....[10]....
        /*01e0*/ 	.word	0x00001190


	//   ....[11]....
        /*01e4*/ 	.word	0x000011b0


	//   ....[12]....
        /*01e8*/ 	.word	0x000011d0


	//   ....[13]....
        /*01ec*/ 	.word	0x000023f0


	//   ....[14]....
        /*01f0*/ 	.word	0x00002460


	//   ....[15]....
        /*01f4*/ 	.word	0x000024c0


	//----- nvinfo : EIATTR_SYSCALL_OFFSETS
	.align		4
.L_12165:
        /*01f8*/ 	.byte	0x04, 0x46
        /*01fa*/ 	.short	(.L_12167 - .L_12166)


	//   ....[0]....
.L_12166:
        /*01fc*/ 	.word	0x00002380


	//----- nvinfo : EIATTR_EXIT_INSTR_OFFSETS
	.align		4
.L_12167:
        /*0200*/ 	.byte	0x04, 0x1c
        /*0202*/ 	.short	(.L_12169 - .L_12168)


	//   ....[0]....
.L_12168:
        /*0204*/ 	.word	0x00001ed0


	//   ....[1]....
        /*0208*/ 	.word	0x00001ee0


	//   ....[2]....
        /*020c*/ 	.word	0x00002250


	//   ....[3]....
        /*0210*/ 	.word	0x00002390


	//----- nvinfo : EIATTR_CTAIDZ_USED
	.align		4
.L_12169:
        /*0214*/ 	.byte	0x01, 0x04
	.zero		2


	//----- nvinfo : EIATTR_CRS_STACK_SIZE
	.align		4
        /*0218*/ 	.byte	0x04, 0x1e
        /*021a*/ 	.short	(.L_12171 - .L_12170)
.L_12170:
        /*021c*/ 	.word	0x00000000
.L_12171:


//--------------------- .nv.info._ZN4vllm25paged_attention_v1_kernelIfhLi96ELi8ELi128ELNS_18Fp8KVCacheDataTypeE2ELb0EEEvPT_PKS2_PKT0_S8_ifPKiSA_iPKfiiiSC_SC_iiiii --------------------------
	.section	.nv.info._ZN4vllm25paged_attention_v1_kernelIfhLi96ELi8ELi128ELNS_18Fp8KVCacheDataTypeE2ELb0EEEvPT_PKS2_PKT0_S8_ifPKiSA_iPKfiiiSC_SC_iiiii,"",@"SHT_CUDA_INFO"
	.sectionflags	@""
	.align	4


	//----- nvinfo : EIATTR_CUDA_API_VERSION
	.align		4
        /*0000*/ 	.byte	0x04, 0x37
        /*0002*/ 	.short	(.L_12173 - .L_12172)
.L_12172:
        /*0004*/ 	.word	0x00000082


	//----- nvinfo : EIATTR_SW2861232_WAR
	.align		4
.L_12173:
        /*0008*/ 	.byte	0x01, 0x35
	.zero		2


	//----- nvinfo : EIATTR_PARAM_CBANK
	.align		4
        /*000c*/ 	.byte	0x04, 0x0a
        /*000e*/ 	.short	(.L_12175 - .L_12174)
	.align		4
.L_12174:
        /*0010*/ 	.word	index@(.nv.constant0._ZN4vllm25paged_attention_v1_kernelIfhLi96ELi8ELi128ELNS_18Fp8KVCacheDataTypeE2ELb0EEEvPT_PKS2_PKT0_S8_ifPKiSA_iPKfiiiSC_SC_iiiii)
        /*0014*/ 	.short	0x0160
        /*0016*/ 	.short	0x007c


	//----- nvinfo : EIATTR_CBANK_PARAM_SIZE
	.align		4
.L_12175:
        /*0018*/ 	.byte	0x03, 0x19
        /*001a*/ 	.short	0x007c


	//----- nvinfo : EIATTR_KPARAM_INFO
	.align		4
        /*001c*/ 	.byte	0x04, 0x17
        /*001e*/ 	.short	(.L_12177 - .L_12176)
.L_12176:
        /*0020*/ 	.word	0x00000000
        /*0024*/ 	.short	0x0013
        /*0026*/ 	.short	0x0078
        /*0028*/ 	.byte	0x00, 0xf0, 0x11, 0x00


	//----- nvinfo : EIATTR_KPARAM_INFO
	.align		4
.L_12177:
        /*002c*/ 	.byte	0x04, 0x17
        /*002e*/ 	.short	(.L_12179 - .L_12178)
.L_12178:
        /*0030*/ 	.word	0x00000000
        /*0034*/ 	.short	0x0012
        /*0036*/ 	.short	0x0074
        /*0038*/ 	.byte	0x00, 0xf0, 0x11, 0x00


	//----- nvinfo : EIATTR_KPARAM_INFO
	.align		4
.L_12179:
        /*003c*/ 	.byte	0x04, 0x17
        /*003e*/ 	.short	(.L_12181 - .L_12180)
.L_12180:
        /*0040*/ 	.word	0x00000000
        /*0044*/ 	.short	0x0011
        /*0046*/ 	.short	0x0070
        /*0048*/ 	.byte	0x00, 0xf0, 0x11, 0x00


	//----- nvinfo : EIATTR_KPARAM_INFO
	.align		4
.L_12181:
        /*004c*/ 	.byte	0x04, 0x17
        /*004e*/ 	.short	(.L_12183 - .L_12182)
.L_12182:
        /*0050*/ 	.word	0x00000000
        /*0054*/ 	.short	0x0010
        /*0056*/ 	.short	0x006c
        /*0058*/ 	.byte	0x00, 0xf0, 0x11, 0x00


	//----- nvinfo : EIATTR_KPARAM_INFO
	.align		4
.L_12183:
        /*005c*/ 	.byte	0x04, 0x17
        /*005e*/ 	.short	(.L_12185 - .L_12184)
.L_12184:
        /*0060*/ 	.word	0x00000000
        /*0064*/ 	.short	0x000f
        /*0066*/ 	.short	0x0068
        /*0068*/ 	.byte	0x00, 0xf0, 0x11, 0x00


	//----- nvinfo : EIATTR_KPARAM_INFO
	.align		4
.L_12185:
        /*006c*/ 	.byte	0x04, 0x17
        /*006e*/ 	.short	(.L_12187 - .L_12186)
.L_12186:
        /*0070*/ 	.word	0x00000000
        /*0074*/ 	.short	0x000e
        /*0076*/ 	.short	0x0060
        /*0078*/ 	.byte	0x00, 0xf0, 0x21, 0x00


	//----- nvinfo : EIATTR_KPARAM_INFO
	.align		4
.L_12187:
        /*007c*/ 	.byte	0x04, 0x17
        /*007e*/ 	.short	(.L_12189 - .L_12188)
.L_12188:
        /*0080*/ 	.word	0x00000000
        /*0084*/ 	.short	0x000d
        /*0086*/ 	.short	0x0058
        /*0088*/ 	.byte	0x00, 0xf0, 0x21, 0x00


	//----- nvinfo : EIATTR_KPARAM_INFO
	.align		4
.L_12189:
        /*008c*/ 	.byte	0x04, 0x17
        /*008e*/ 	.short	(.L_12191 - .L_12190)
.L_12190:
        /*0090*/ 	.word	0x00000000
        /*0094*/ 	.short	0x000c
        /*0096*/ 	.short	0x0050
        /*0098*/ 	.byte	0x00, 0xf0, 0x11, 0x00


	//----- nvinfo : EIATTR_KPARAM_INFO
	.align		4
.L_12191:
        /*009c*/ 	.byte	0x04, 0x17
        /*009e*/ 	.short	(.L_12193 - .L_12192)
.L_12192:
        /*00a0*/ 	.word	0x00000000
        /*00a4*/ 	.short	0x000b
        /*00a6*/ 	.short	0x004c
        /*00a8*/ 	.byte	0x00, 0xf0, 0x11, 0x00


	//----- nvinfo : EIATTR_KPARAM_INFO
	.align		4
.L_12193:
        /*00ac*/ 	.byte	0x04, 0x17
        /*00ae*/ 	.short	(.L_12195 - .L_12194)
.L_12194:
        /*00b0*/ 	.word	0x00000000
        /*00b4*/ 	.short	0x000a
        /*00b6*/ 	.short	0x0048
        /*00b8*/ 	.byte	0x00, 0xf0, 0x11, 0x00


	//----- nvinfo : EIATTR_KPARAM_INFO
	.align		4
.L_12195:
        /*00bc*/ 	.byte	0x04, 0x17
        /*00be*/ 	.short	(.L_12197 - .L_12196)
.L_12196:
        /*00c0*/ 	.word	0x00000000
        /*00c4*/ 	.short	0x0009
        /*00c6*/ 	.short	0x0040
        /*00c8*/ 	.byte	0x00, 0xf0, 0x21, 0x00


	//----- nvinfo : EIATTR_KPARAM_INFO
	.align		4
.L_12197:
        /*00cc*/ 	.byte	0x04, 0x17
        /*00ce*/ 	.short	(.L_12199 - .L_12198)
.L_12198:
        /*00d0*/ 	.word	0x00000000
        /*00d4*/ 	.short	0x0008
        /*00d6*/ 	.short	0x0038
        /*00d8*/ 	.byte	0x00, 0xf0, 0x11, 0x00


	//----- nvinfo : EIATTR_KPARAM_INFO
	.align		4
.L_12199:
        /*00dc*/ 	.byte	0x04, 0x17
        /*00de*/ 	.short	(.L_12201 - .L_12200)
.L_12200:
        /*00e0*/ 	.word	0x00000000
        /*00e4*/ 	.short	0x0007
        /*00e6*/ 	.short	0x0030
        /*00e8*/ 	.byte	0x00, 0xf0, 0x21, 0x00


	//----- nvinfo : EIATTR_KPARAM_INFO
	.align		4
.L_12201:
        /*00ec*/ 	.byte	0x04, 0x17
        /*00ee*/ 	.short	(.L_12203 - .L_12202)
.L_12202:
        /*00f0*/ 	.word	0x00000000
        /*00f4*/ 	.short	0x0006
        /*00f6*/ 	.short	0x0028
        /*00f8*/ 	.byte	0x00, 0xf0, 0x21, 0x00


	//----- nvinfo : EIATTR_KPARAM_INFO
	.align		4
.L_12203:
        /*00fc*/ 	.byte	0x04, 0x17
        /*00fe*/ 	.short	(.L_12205 - .L_12204)
.L_12204:
        /*0100*/ 	.word	0x00000000
        /*0104*/ 	.short	0x0005
        /*0106*/ 	.short	0x0024
        /*0108*/ 	.byte	0x00, 0xf0, 0x11, 0x00


	//----- nvinfo : EIATTR_KPARAM_INFO
	.align		4
.L_12205:
        /*010c*/ 	.byte	0x04, 0x17
        /*010e*/ 	.short	(.L_12207 - .L_12206)
.L_12206:
        /*0110*/ 	.word	0x00000000
        /*0114*/ 	.short	0x0004
        /*0116*/ 	.short	0x0020
        /*0118*/ 	.byte	0x00, 0xf0, 0x11, 0x00


	//----- nvinfo : EIATTR_KPARAM_INFO
	.align		4
.L_12207:
        /*011c*/ 	.byte	0x04, 0x17
        /*011e*/ 	.short	(.L_12209 - .L_12208)
.L_12208:
        /*0120*/ 	.word	0x00000000
        /*0124*/ 	.short	0x0003
        /*0126*/ 	.short	0x0018
        /*0128*/ 	.byte	0x00, 0xf0, 0x21, 0x00


	//----- nvinfo : EIATTR_KPARAM_INFO
	.align		4
.L_12209:
        /*012c*/ 	.byte	0x04, 0x17
        /*012e*/ 	.short	(.L_12211 - .L_12210)
.L_12210:
        /*0130*/ 	.word	0x00000000
        /*0134*/ 	.short	0x0002
        /*0136*/ 	.short	0x0010
        /*0138*/ 	.byte	0x00, 0xf0, 0x21, 0x00


	//----- nvinfo : EIATTR_KPARAM_INFO
	.align		4
.L_12211:
        /*013c*/ 	.byte	0x04, 0x17
        /*013e*/ 	.short	(.L_12213 - .L_12212)
.L_12212:
        /*0140*/ 	.word	0x00000000
        /*0144*/ 	.short	0x0001
        /*0146*/ 	.short	0x0008
        /*0148*/ 	.byte	0x00, 0xf0, 0x21, 0x00


	//----- nvinfo : EIATTR_KPARAM_INFO
	.align		4
.L_12213:
        /*014c*/ 	.byte	0x04, 0x17
        /*014e*/ 	.short	(.L_12215 - .L_12214)
.L_12214:
        /*0150*/ 	.word	0x00000000
        /*0154*/ 	.short	0x0000
        /*0156*/ 	.short	0x0000
        /*0158*/ 	.byte	0x00, 0xf0, 0x21, 0x00


	//----- nvinfo : EIATTR_MAXREG_COUNT
	.align		4
.L_12215:
        /*015c*/ 	.byte	0x03, 0x1b
        /*015e*/ 	.short	0x00ff


	//----- nvinfo : EIATTR_NUM_BARRIERS
	.align		4
        /*0160*/ 	.byte	0x02, 0x4c
        /*0162*/ 	.byte	0x01
	.zero		1


	//----- nvinfo : EIATTR_EXTERNS
	.align		4
        /*0164*/ 	.byte	0x04, 0x0f
        /*0166*/ 	.short	(.L_12217 - .L_12216)


	//   ....[0]....
	.align		4
.L_12216:
        /*0168*/ 	.word	index@(__assertfail)


	//----- nvinfo : EIATTR_MERCURY_ISA_VERSION
	.align		4
.L_12217:
        /*016c*/ 	.byte	0x03, 0x5f
        /*016e*/ 	.short	0x0000


	//----- nvinfo : EIATTR_COOP_GROUP_MASK_REGIDS
	.align		4
        /*0170*/ 	.byte	0x04, 0x29
        /*0172*/ 	.short	(.L_12219 - .L_12218)


	//   ....[0]....
.L_12218:
        /*0174*/ 	.word	0xffffffff


	//   ....[1]....
        /*0178*/ 	.word	0xffffffff


	//   ....[2]....
        /*017c*/ 	.word	0xffffffff


	//   ....[3]....
        /*0180*/ 	.word	0xffffffff


	//   ....[4]....
        /*0184*/ 	.word	0xffffffff


	//   ....[5]....
        /*0188*/ 	.word	0xffffffff


	//   ....[6]....
        /*018c*/ 	.word	0xffffffff


	//   ....[7]....
        /*0190*/ 	.word	0xffffffff


	//   ....[8]....
        /*0194*/ 	.word	0xffffffff


	//   ....[9]....
        /*0198*/ 	.word	0xffffffff


	//   ....[10]....
        /*019c*/ 	.word	0xffffffff


	//   ....[11]....
        /*01a0*/ 	.word	0xffffffff


	//   ....[12]....
        /*01a4*/ 	.word	0xffffffff


	//   ....[13]....
        /*01a8*/ 	.word	0xffffffff


	//   ....[14]....
        /*01ac*/ 	.word	0xffffffff


	//   ....[15]....
        /*01b0*/ 	.word	0xffffffff


	//----- nvinfo : EIATTR_COOP_GROUP_INSTR_OFFSETS
	.align		4
.L_12219:
        /*01b4*/ 	.byte	0x04, 0x28
        /*01b6*/ 	.short	(.L_12221 - .L_12220)


	//   ....[0]....
.L_12220:
        /*01b8*/ 	.word	0x000001a0


	//   ....[1]....
        /*01bc*/ 	.word	0x000001c0


	//   ....[2]....
        /*01c0*/ 	.word	0x00000270


	//   ....[3]....
        /*01c4*/ 	.word	0x00000290


	//   ....[4]....
        /*01c8*/ 	.word	0x000002b0


	//   ....[5]....
        /*01cc*/ 	.word	0x00001070


	//   ....[6]....
        /*01d0*/ 	.word	0x000010e0


	//   ....[7]....
        /*01d4*/ 	.word	0x00001100


	//   ....[8]....
        /*01d8*/ 	.word	0x00001120


	//   ....[9]....
        /*01dc*/ 	.word	0x00001140


	//   ....[10]....
        /*01e0*/ 	.word	0x00001190


	//   ....[11]....
        /*01e4*/ 	.word	0x000011b0


	//   ....[12]....
        /*01e8*/ 	.word	0x000011d0


	//   ....[13]....
        /*01ec*/ 	.word	0x00002320


	//   ....[14]....
        /*01f0*/ 	.word	0x00002390


	//   ....[15]....
        /*01f4*/ 	.word	0x000023f0


	//----- nvinfo : EIATTR_SYSCALL_OFFSETS
	.align		4
.L_12221:
        /*01f8*/ 	.byte	0x04, 0x46
        /*01fa*/ 	.short	(.L_12223 - .L_12222)


	//   ....[0]....
.L_12222:
        /*01fc*/ 	.word	0x000022b0


	//----- nvinfo : EIATTR_EXIT_INSTR_OFFSETS
	.align		4
.L_12223:
        /*0200*/ 	.byte	0x04, 0x1c
        /*0202*/ 	.short	(.L_12225 - .L_12224)


	//   ....[0]....
.L_12224:
        /*0204*/ 	.word	0x00001e60


	//   ....[1]....
        /*0208*/ 	.word	0x00001e70


	//   ....[2]....
        /*020c*/ 	.word	0x00002180


	//   ....[3]....
        /*0210*/ 	.word	0x000022c0


	//----- nvinfo : EIATTR_CTAIDZ_USED
	.align		4
.L_12225:
        /*0214*/ 	.byte	0x01, 0x04
	.zero		2


	//----- nvinfo : EIATTR_CRS_STACK_SIZE
	.align		4
        /*0218*/ 	.byte	0x04, 0x1e
        /*021a*/ 	.short	(.L_12227 - .L_12226)
.L_12226:
        /*021c*/ 	.word	0x00000000
.L_12227:


//--------------------- .nv.info._ZN4vllm25paged_attention_v1_kernelIfhLi80ELi8ELi128ELNS_18Fp8KVCacheDataTypeE2ELb0EEEvPT_PKS2_PKT0_S8_ifPKiSA_iPKfiiiSC_SC_iiiii --------------------------
	.section	.nv.info._ZN4vllm25paged_attention_v1_kernelIfhLi80ELi8ELi128ELNS_18Fp8KVCacheDataTypeE2ELb0EEEvPT_PKS2_PKT0_S8_ifPKiSA_iPKfiiiSC_SC_iiiii,"",@"SHT_CUDA_INFO"
	.sectionflags	@""
	.align	4


	//----- nvinfo : EIATTR_CUDA_API_VERSION
	.align		4
        /*0000*/ 	.byte	0x04, 0x37
        /*0002*/ 	.short	(.L_12229 - .L_12228)
.L_12228:
        /*0004*/ 	.word	0x00000082


	//----- nvinfo : EIATTR_SW2861232_WAR
	.align		4
.L_12229:
        /*0008*/ 	.byte	0x01, 0x35
	.zero		2


	//----- nvinfo : EIATTR_PARAM_CBANK
	.align		4
        /*000c*/ 	.byte	0x04, 0x0a
        /*000e*/ 	.short	(.L_12231 - .L_12230)
	.align		4
.L_12230:
        /*0010*/ 	.word	index@(.nv.constant0._ZN4vllm25paged_attention_v1_kernelIfhLi80ELi8ELi128ELNS_18Fp8KVCacheDataTypeE2ELb0EEEvPT_PKS2_PKT0_S8_ifPKiSA_iPKfiiiSC_SC_iiiii)
        /*0014*/ 	.short	0x0160
        /*0016*/ 	.short	0x007c


	//----- nvinfo : EIATTR_CBANK_PARAM_SIZE
	.align		4
.L_12231:
        /*0018*/ 	.byte	0x03, 0x19
        /*001a*/ 	.short	0x007c


	//----- nvinfo : EIATTR_KPARAM_INFO
	.align		4
        /*001c*/ 	.byte	0x04, 0x17
        /*001e*/ 	.short	(.L_12233 - .L_12232)
.L_12232:
        /*0020*/ 	.word	0x00000000
        /*0024*/ 	.short	0x0013
        /*0026*/ 	.short	0x0078
        /*0028*/ 	.byte	0x00, 0xf0, 0x11, 0x00


	//----- nvinfo : EIATTR_KPARAM_INFO
	.align		4
.L_12233:
        /*002c*/ 	.byte	0x04, 0x17
        /*002e*/ 	.short	(.L_12235 - .L_12234)
.L_12234:
        /*0030*/ 	.word	0x00000000
        /*0034*/ 	.short	0x0012
        /*0036*/ 	.short	0x0074
        /*0038*/ 	.byte	0x00, 0xf0, 0x11, 0x00


	//----- nvinfo : EIATTR_KPARAM_INFO
	.align		4
.L_12235:
        /*003c*/ 	.byte	0x04, 0x17
        /*003e*/ 	.short	(.L_12237 - .L_12236)
.L_12236:
        /*0040*/ 	.word	0x00000000
        /*0044*/ 	.short	0x0011
        /*0046*/ 	.short	0x0070
        /*0048*/ 	.byte	0x00, 0xf0, 0x11, 0x00


	//----- nvinfo : EIATTR_KPARAM_INFO
	.align		4
.L_12237:
        /*004c*/ 	.byte	0x04, 0x17
        /*004e*/ 	.short	(.L_12239 - .L_12238)
.L_12238:
        /*0050*/ 	.word	0x00000000
        /*0054*/ 	.short	0x0010
        /*0056*/ 	.short	0x006c
        /*0058*/ 	.byte	0x00, 0xf0, 0x11, 0x00


	//----- nvinfo : EIATTR_KPARAM_INFO
	.align		4
.L_12239:
        /*005c*/ 	.byte	0x04, 0x17
        /*005e*/ 	.short	(.L_12241 - .L_12240)
.L_12240:
        /*0060*/ 	.word	0x00000000
        /*0064*/ 	.short	0x000f
        /*0066*/ 	.short	0x0068
        /*0068*/ 	.byte	0x00, 0xf0, 0x11, 0x00


	//----- nvinfo : EIATTR_KPARAM_INFO
	.align		4
.L_12241:
        /*006c*/ 	.byte	0x04, 0x17
        /*006e*/ 	.short	(.L_12243 - .L_12242)
.L_12242:
        /*0070*/ 	.word	0x00000000
        /*0074*/ 	.short	0x000e
        /*0076*/ 	.short	0x0060
        /*0078*/ 	.byte	0x00, 0xf0, 0x21, 0x00


	//----- nvinfo : EIATTR_KPARAM_INFO
	.align		4
.L_12243:
        /*007c*/ 	.byte	0x04, 0x17
        /*007e*/ 	.short	(.L_12245 - .L_12244)
.L_12244:
        /*0080*/ 	.word	0x00000000
        /*0084*/ 	.short	0x000d
        /*0086*/ 	.short	0x0058
        /*0088*/ 	.byte	0x00, 0xf0, 0x21, 0x00


	//----- nvinfo : EIATTR_KPARAM_INFO
	.align		4
.L_12245:
        /*008c*/ 	.byte	0x04, 0x17
        /*008e*/ 	.short	(.L_12247 - .L_12246)
.L_12246:
        /*0090*/ 	.word	0x00000000
        /*0094*/ 	.short	0x000c
        /*0096*/ 	.short	0x0050
        /*0098*/ 	.byte	0x00, 0xf0, 0x11, 0x00


	//----- nvinfo : EIATTR_KPARAM_INFO
	.align		4
.L_12247:
        /*009c*/ 	.byte	0x04, 0x17
        /*009e*/ 	.short	(.L_12249 - .L_12248)
.L_12248:
        /*00a0*/ 	.word	0x00000000
        /*00a4*/ 	.short	0x000b
        /*00a6*/ 	.short	0x004c
        /*00a8*/ 	.byte	0x00, 0xf0, 0x11, 0x00


	//----- nvinfo : EIATTR_KPARAM_INFO
	.align		4
.L_12249:
        /*00ac*/ 	.byte	0x04, 0x17
        /*00ae*/ 	.short	(.L_12251 - .L_12250)
.L_12250:
        /*00b0*/ 	.word	0x00000000
        /*00b4*/ 	.short	0x000a
        /*00b6*/ 	.short	0x0048
        /*00b8*/ 	.byte	0x00, 0xf0, 0x11, 0x00


	//----- nvinfo : EIATTR_KPARAM_INFO
	.align		4
.L_12251:
        /*00bc*/ 	.byte	0x04, 0x17
        /*00be*/ 	.short	(.L_12253 - .L_12252)
.L_12252:
        /*00c0*/ 	.word	0x00000000
        /*00c4*/ 	.short	0x0009
        /*00c6*/ 	.short	0x0040
        /*00c8*/ 	.byte	0x00, 0xf0, 0x21, 0x00


	//----- nvinfo : EIATTR_KPARAM_INFO
	.align		4
.L_12253:
        /*00cc*/ 	.byte	0x04, 0x17
        /*00ce*/ 	.short	(.L_12255 - .L_12254)
.L_12254:
        /*00d0*/ 	.word	0x00000000
        /*00d4*/ 	.short	0x0008
        /*00d6*/ 	.short	0x0038
        /*00d8*/ 	.byte	0x00, 0xf0, 0x11, 0x00


	//----- nvinfo : EIATTR_KPARAM_INFO
	.align		4
.L_12255:
        /*00dc*/ 	.byte	0x04, 0x17
        /*00de*/ 	.short	(.L_12257 - .L_12256)
.L_12256:
        /*00e0*/ 	.word	0x00000000
        /*00e4*/ 	.short	0x0007
        /*00e6*/ 	.short	0x0030
        /*00e8*/ 	.byte	0x00, 0xf0, 0x21, 0x00


	//----- nvinfo : EIATTR_KPARAM_INFO
	.align		4
.L_12257:
        /*00ec*/ 	.byte	0x04, 0x17
        /*00ee*/ 	.short	(.L_12259 - .L_12258)
.L_12258:
        /*00f0*/ 	.word	0x00000000
        /*00f4*/ 	.short	0x0006
        /*00f6*/ 	.short	0x0028
        /*00f8*/ 	.byte	0x00, 0xf0, 0x21, 0x00


	//----- nvinfo : EIATTR_KPARAM_INFO
	.align		4
.L_12259:
        /*00fc*/ 	.byte	0x04, 0x17
        /*00fe*/ 	.short	(.L_12261 - .L_12260)
.L_12260:
        /*0100*/ 	.word	0x00000000
        /*0104*/ 	.short	0x0005
        /*0106*/ 	.short	0x0024
        /*0108*/ 	.byte	0x00, 0xf0, 0x11, 0x00


	//----- nvinfo : EIATTR_KPARAM_INFO
	.align		4
.L_12261:
        /*010c*/ 	.byte	0x04, 0x17
        /*010e*/ 	.short	(.L_12263 - .L_12262)
.L_12262:
        /*0110*/ 	.word	0x00000000
        /*0114*/ 	.short	0x0004
        /*0116*/ 	.short	0x0020
        /*0118*/ 	.byte	0x00, 0xf0, 0x11, 0x00


	//----- nvinfo : EIATTR_KPARAM_INFO
	.align		4
.L_12263:
        /*011c*/ 	.byte	0x04, 0x17
        /*011e*/ 	.short	(.L_12265 - .L_12264)
.L_12264:
        /*0120*/ 	.word	0x00000000
        /*0124*/ 	.short	0x0003
        /*0126*/ 	.short	0x0018
        /*0128*/ 	.byte	0x00, 0xf0, 0x21, 0x00


	//----- nvinfo : EIATTR_KPARAM_INFO
	.align		4
.L_12265:
        /*012c*/ 	.byte	0x04, 0x17
        /*012e*/ 	.short	(.L_12267 - .L_12266)
.L_12266:
        /*0130*/ 	.word	0x00000000
        /*0134*/ 	.short	0x0002
        /*0136*/ 	.short	0x0010
        /*0138*/ 	.byte	0x00, 0xf0, 0x21, 0x00


	//----- nvinfo : EIATTR_KPARAM_INFO
	.align		4
.L_12267:
        /*013c*/ 	.byte	0x04, 0x17
        /*013e*/ 	.short	(.L_12269 - .L_12268)
.L_12268:
        /*0140*/ 	.word	0x00000000
        /*0144*/ 	.short	0x0001
        /*0146*/ 	.short	0x0008
        /*0148*/ 	.byte	0x00, 0xf0, 0x21, 0x00


	//----- nvinfo : EIATTR_KPARAM_INFO
	.align		4
.L_12269:
        /*014c*/ 	.byte	0x04, 0x17
        /*014e*/ 	.short	(.L_12271 - .L_12270)
.L_12270:
        /*0150*/ 	.word	0x00000000
        /*0154*/ 	.short	0x0000
        /*0156*/ 	.short	0x0000
        /*0158*/ 	.byte	0x00, 0xf0, 0x21, 0x00


	//----- nvinfo : EIATTR_MAXREG_COUNT
	.align		4
.L_12271:
        /*015c*/ 	.byte	0x03, 0x1b
        /*015e*/ 	.short	0x00ff


	//----- nvinfo : EIATTR_NUM_BARRIERS
	.align		4
        /*0160*/ 	.byte	0x02, 0x4c
        /*0162*/ 	.byte	0x01
	.zero		1


	//----- nvinfo : EIATTR_EXTERNS
	.align		4
        /*0164*/ 	.byte	0x04, 0x0f
        /*0166*/ 	.short	(.L_12273 - .L_12272)


	//   ....[0]....
	.align		4
.L_12272:
        /*0168*/ 	.word	index@(__assertfail)


	//----- nvinfo : EIATTR_MERCURY_ISA_VERSION
	.align		4
.L_12273:
        /*016c*/ 	.byte	0x03, 0x5f
        /*016e*/ 	.short	0x0000


	//----- nvinfo : EIATTR_COOP_GROUP_MASK_REGIDS
	.align		4
        /*0170*/ 	.byte	0x04, 0x29
        /*0172*/ 	.short	(.L_12275 - .L_12274)


	//   ....[0]....
.L_12274:
        /*0174*/ 	.word	0xffffffff


	//   ....[1]....
        /*0178*/ 	.word	0xffffffff


	//   ....[2]....
        /*017c*/ 	.word	0xffffffff


	//   ....[3]....
        /*0180*/ 	.word	0xffffffff


	//   ....[4]....
        /*0184*/ 	.word	0xffffffff


	//   ....[5]....
        /*0188*/ 	.word	0xffffffff


	//   ....[6]....
        /*018c*/ 	.word	0xffffffff


	//   ....[7]....
        /*0190*/ 	.word	0xffffffff


	//   ....[8]....
        /*0194*/ 	.word	0xffffffff


	//   ....[9]....
        /*0198*/ 	.word	0xffffffff


	//   ....[10]....
        /*019c*/ 	.word	0xffffffff


	//   ....[11]....
        /*01a0*/ 	.word	0xffffffff


	//   ....[12]....
        /*01a4*/ 	.word	0xffffffff


	//   ....[13]....
        /*01a8*/ 	.word	0xffffffff


	//   ....[14]....
        /*01ac*/ 	.word	0xffffffff


	//   ....[15]....
        /*01b0*/ 	.word	0xffffffff


	//----- nvinfo : EIATTR_COOP_GROUP_INSTR_OFFSETS
	.align		4
.L_12275:
        /*01b4*/ 	.byte	0x04, 0x28
        /*01b6*/ 	.short	(.L_12277 - .L_12276)


	//   ....[0]....
.L_12276:
        /*01b8*/ 	.word	0x000001a0


	//   ....[1]....
        /*01bc*/ 	.word	0x000001c0


	//   ....[2]....
        /*01c0*/ 	.word	0x00000270


	//   ....[3]....
        /*01c4*/ 	.word	0x00000290


	//   ....[4]....
        /*01c8*/ 	.word	0x000002b0


	//   ....[5]....
        /*01cc*/ 	.word	0x00001070


	//   ....[6]....
        /*01d0*/ 	.word	0x000010e0


	//   ....[7]....
        /*01d4*/ 	.word	0x00001100


	//   ....[8]....
        /*01d8*/ 	.word	0x00001120


	//   ....[9]....
        /*01dc*/ 	.word	0x00001140


	//   ....[10]....
        /*01e0*/ 	.word	0x00001190


	//   ....[11]....
        /*01e4*/ 	.word	0x000011b0


	//   ....[12]....
        /*01e8*/ 	.word	0x000011d0


	//   ....[13]....
        /*01ec*/ 	.word	0x00002240


	//   ....[14]....
        /*01f0*/ 	.word	0x000022b0


	//   ....[15]....
        /*01f4*/ 	.word	0x00002310


	//----- nvinfo : EIATTR_SYSCALL_OFFSETS
	.align		4
.L_12277:
        /*01f8*/ 	.byte	0x04, 0x46
        /*01fa*/ 	.short	(.L_12279 - .L_12278)


	//   ....[0]....
.L_12278:
        /*01fc*/ 	.word	0x000021d0


	//----- nvinfo : EIATTR_EXIT_INSTR_OFFSETS
	.align		4
.L_12279:
        /*0200*/ 	.byte	0x04, 0x1c
        /*0202*/ 	.short	(.L_12281 - .L_12280)


	//   ....[0]....
.L_12280:
        /*0204*/ 	.word	0x00001de0


	//   ....[1]....
        /*0208*/ 	.word	0x00001df0


	//   ....[2]....
        /*020c*/ 	.word	0x000020a0


	//   ....[3]....
        /*0210*/ 	.word	0x000021e0


	//----- nvinfo : EIATTR_CTAIDZ_USED
	.align		4
.L_12281:
        /*0214*/ 	.byte	0x01, 0x04
	.zero		2


	//----- nvinfo : EIATTR_CRS_STACK_SIZE
	.align		4
        /*0218*/ 	.byte	0x04, 0x1e
        /*021a*/ 	.short	(.L_12283 - .L_12282)
.L_12282:
        /*021c*/ 	.word	0x00000000
.L_12283:


//--------------------- .nv.info._ZN4vllm25paged_attention_v1_kernelIfhLi64ELi8ELi128ELNS_18Fp8KVCacheDataTypeE2ELb0EEEvPT_PKS2_PKT0_S8_ifPKiSA_iPKfiiiSC_SC_iiiii --------------------------
	.section	.nv.info._ZN4vllm25paged_attention_v1_kernelIfhLi64ELi8ELi128ELNS_18Fp8KVCacheDataTypeE2ELb0EEEvPT_PKS2_PKT0_S8_ifPKiSA_iPKfiiiSC_SC_iiiii,"",@"SHT_CUDA_INFO"
	.sectionflags	@""
	.align	4


	//----- nvinfo : EIATTR_CUDA_API_VERSION
	.align		4
        /*0000*/ 	.byte	0x04, 0x37
        /*0002*/ 	.short	(.L_12285 - .L_12284)
.L_12284:
        /*0004*/ 	.word	0x00000082


	//----- nvinfo : EIATTR_SW2861232_WAR
	.align		4
.L_12285:
        /*0008*/ 	.byte	0x01, 0x35
	.zero		2


	//----- nvinfo : EIATTR_PARAM_CBANK
	.align		4
        /*000c*/ 	.byte	0x04, 0x0a
        /*000e*/ 	.short	(.L_12287 - .L_12286)
	.align		4
.L_12286:
        /*0010*/ 	.word	index@(.nv.constant0._ZN4vllm25paged_attention_v1_kernelIfhLi64ELi8ELi128ELNS_18Fp8KVCacheDataTypeE2ELb0EEEvPT_PKS2_PKT0_S8_ifPKiSA_iPKfiiiSC_SC_iiiii)
        /*0014*/ 	.short	0x0160
        /*0016*/ 	.short	0x007c


	//----- nvinfo : EIATTR_CBANK_PARAM_SIZE
	.align		4
.L_12287:
        /*0018*/ 	.byte	0x03, 0x19
        /*001a*/ 	.short	0x007c


	//----- nvinfo : EIATTR_KPARAM_INFO
	.align		4
        /*001c*/ 	.byte	0x04, 0x17
        /*001e*/ 	.short	(.L_12289 - .L_12288)
.L_12288:
        /*0020*/ 	.word	0x00000000
        /*0024*/ 	.short	0x0013
        /*0026*/ 	.short	0x0078
        /*0028*/ 	.byte	0x00, 0xf0, 0x11, 0x00


	//----- nvinfo : EIATTR_KPARAM_INFO
	.align		4
.L_12289:
        /*002c*/ 	.byte	0x04, 0x17
        /*002e*/ 	.short	(.L_12291 - .L_12290)
.L_12290:
        /*0030*/ 	.word	0x00000000
        /*0034*/ 	.short	0x0012
        /*0036*/ 	.short	0x0074
        /*0038*/ 	.byte	0x00, 0xf0, 0x11, 0x00


	//----- nvinfo : EIATTR_KPARAM_INFO
	.align		4
.L_12291:
        /*003c*/ 	.byte	0x04, 0x17
        /*003e*/ 	.short	(.L_12293 - .L_12292)
.L_12292:
        /*0040*/ 	.word	0x00000000
        /*0044*/ 	.short	0x0011
        /*0046*/ 	.short	0x0070
        /*0048*/ 	.byte	0x00, 0xf0, 0x11, 0x00


	//----- nvinfo : EIATTR_KPARAM_INFO
	.align		4
.L_12293:
        /*004c*/ 	.byte	0x04, 0x17
        /*004e*/ 	.short	(.L_12295 - .L_12294)
.L_12294:
        /*0050*/ 	.word	0x00000000
        /*0054*/ 	.short	0x0010
        /*0056*/ 	.short	0x006c
        /*0058*/ 	.byte	0x00, 0xf0, 0x11, 0x00


	//----- nvinfo : EIATTR_KPARAM_INFO
	.align		4
.L_12295:
        /*005c*/ 	.byte	0x04, 0x17
        /*005e*/ 	.short	(.L_12297 - .L_12296)
.L_12296:
        /*0060*/ 	.word	0x00000000
        /*0064*/ 	.short	0x000f
        /*0066*/ 	.short	0x0068
        /*0068*/ 	.byte	0x00, 0xf0, 0x11, 0x00


	//----- nvinfo : EIATTR_KPARAM_INFO
	.align		4
.L_12297:
        /*006c*/ 	.byte	0x04, 0x17
        /*006e*/ 	.short	(.L_12299 - .L_12298)
.L_12298:
        /*0070*/ 	.word	0x00000000
        /*0074*/ 	.short	0x000e
        /*0076*/ 	.short	0x0060
        /*0078*/ 	.byte	0x00, 0xf0, 0x21, 0x00


	//----- nvinfo : EIATTR_KPARAM_INFO
	.align		4
.L_12299:
        /*007c*/ 	.byte	0x04, 0x17
        /*007e*/ 	.short	(.L_12301 - .L_12300)
.L_12300:
        /*0080*/ 	.word	0x00000000
        /*0084*/ 	.short	0x000d
        /*0086*/ 	.short	0x0058
        /*0088*/ 	.byte	0x00, 0xf0, 0x21, 0x00


	//----- nvinfo : EIATTR_KPARAM_INFO
	.align		4
.L_12301:
        /*008c*/ 	.byte	0x04, 0x17
        /*008e*/ 	.short	(.L_12303 - .L_12302)
.L_12302:
        /*0090*/ 	.word	0x00000000
        /*0094*/ 	.short	0x000c
        /*0096*/ 	.short	0x0050
        /*0098*/ 	.byte	0x00, 0xf0, 0x11, 0x00


	//----- nvinfo : EIATTR_KPARAM_INFO
	.align		4
.L_12303:
        /*009c*/ 	.byte	0x04, 0x17
        /*009e*/ 	.short	(.L_12305 - .L_12304)
.L_12304:
        /*00a0*/ 	.word	0x00000000
        /*00a4*/ 	.short	0x000b
        /*00a6*/ 	.short	0x004c
        /*00a8*/ 	.byte	0x00, 0xf0, 0x11, 0x00


	//----- nvinfo : EIATTR_KPARAM_INFO
	.align		4
.L_12305:
        /*00ac*/ 	.byte	0x04, 0x17
        /*00ae*/ 	.short	(.L_12307 - .L_12306)
.L_12306:
        /*00b0*/ 	.word	0x00000000
        /*00b4*/ 	.short	0x000a
        /*00b6*/ 	.short	0x0048
        /*00b8*/ 	.byte	0x00, 0xf0, 0x11, 0x00


	//----- nvinfo : EIATTR_KPARAM_INFO
	.align		4
.L_12307:
        /*00bc*/ 	.byte	0x04, 0x17
        /*00be*/ 	.short	(.L_12309 - .L_12308)
.L_12308:
        /*00c0*/ 	.word	0x00000000
        /*00c4*/ 	.short	0x0009
        /*00c6*/ 	.short	0x0040
        /*00c8*/ 	.byte	0x00, 0xf0, 0x21, 0x00


	//----- nvinfo : EIATTR_KPARAM_INFO
	.align		4
.L_12309:
        /*00cc*/ 	.byte	0x04, 0x17
        /*00ce*/ 	.short	(.L_12311 - .L_12310)
.L_12310:
        /*00d0*/ 	.word	0x00000000
        /*00d4*/ 	.short	0x0008
        /*00d6*/ 	.short	0x0038
        /*00d8*/ 	.byte	0x00, 0xf0, 0x11, 0x00


	//----- nvinfo : EIATTR_KPARAM_INFO
	.align		4
.L_12311:
        /*00dc*/ 	.byte	0x04, 0x17
        /*00de*/ 	.short	(.L_12313 - .L_12312)
.L_12312:
        /*00e0*/ 	.word	0x00000000
        /*00e4*/ 	.short	0x0007
        /*00e6*/ 	.short	0x0030
        /*00e8*/ 	.byte	0x00, 0xf0, 0x21, 0x00


	//----- nvinfo : EIATTR_KPARAM_INFO
	.align		4
.L_12313:
        /*00ec*/ 	.byte	0x04, 0x17
        /*00ee*/ 	.short	(.L_12315 - .L_12314)
.L_12314:
        /*00f0*/ 	.word	0x00000000
        /*00f4*/ 	.short	0x0006
        /*00f6*/ 	.short	0x0028
        /*00f8*/ 	.byte	0x00, 0xf0, 0x21, 0x00


	//----- nvinfo : EIATTR_KPARAM_INFO
	.align		4
.L_12315:
        /*00fc*/ 	.byte	0x04, 0x17
        /*00fe*/ 	.short	(.L_12317 - .L_12316)
.L_12316:
        /*0100*/ 	.word	0x00000000
        /*0104*/ 	.short	0x0005
        /*0106*/ 	.short	0x0024
        /*0108*/ 	.byte	0x00, 0xf0, 0x11, 0x00


	//----- nvinfo : EIATTR_KPARAM_INFO
	.align		4
.L_12317:
        /*010c*/ 	.byte	0x04, 0x17
        /*010e*/ 	.short	(.L_12319 - .L_12318)
.L_12318:
        /*0110*/ 	.word	0x00000000
        /*0114*/ 	.short	0x0004
        /*0116*/ 	.short	0x0020
        /*0118*/ 	.byte	0x00, 0xf0, 0x11, 0x00


	//----- nvinfo : EIATTR_KPARAM_INFO
	.align		4
.L_12319:
        /*011c*/ 	.byte	0x04, 0x17
        /*011e*/ 	.short	(.L_12321 - .L_12320)
.L_12320:
        /*0120*/ 	.word	0x00000000
        /*0124*/ 	.short	0x0003
        /*0126*/ 	.short	0x0018
        /*0128*/ 	.byte	0x00, 0xf0, 0x21, 0x00


	//----- nvinfo : EIATTR_KPARAM_INFO
	.align		4
.L_12321:
        /*012c*/ 	.byte	0x04, 0x17
        /*012e*/ 	.short	(.L_12323 - .L_12322)
.L_12322:
        /*0130*/ 	.word	0x00000000
        /*0134*/ 	.short	0x0002
        /*0136*/ 	.short	0x0010
        /*0138*/ 	.byte	0x00, 0xf0, 0x21, 0x00


	//----- nvinfo : EIATTR_KPARAM_INFO
	.align		4
.L_12323:
        /*013c*/ 	.byte	0x04, 0x17
        /*013e*/ 	.short	(.L_12325 - .L_12324)
.L_12324:
        /*0140*/ 	.word	0x00000000
        /*0144*/ 	.short	0x0001
        /*0146*/ 	.short	0x0008
        /*0148*/ 	.byte	0x00, 0xf0, 0x21, 0x00


	//----- nvinfo : EIATTR_KPARAM_INFO
	.align		4
.L_12325:
        /*014c*/ 	.byte	0x04, 0x17
        /*014e*/ 	.short	(.L_12327 - .L_12326)
.L_12326:
        /*0150*/ 	.word	0x00000000
        /*0154*/ 	.short	0x0000
        /*0156*/ 	.short	0x0000
        /*0158*/ 	.byte	0x00, 0xf0, 0x21, 0x00


	//----- nvinfo : EIATTR_MAXREG_COUNT
	.align		4
.L_12327:
        /*015c*/ 	.byte	0x03, 0x1b
        /*015e*/ 	.short	0x00ff


	//----- nvinfo : EIATTR_NUM_BARRIERS
	.align		4
        /*0160*/ 	.byte	0x02, 0x4c
        /*0162*/ 	.byte	0x01
	.zero		1


	//----- nvinfo : EIATTR_EXTERNS
	.align		4
        /*0164*/ 	.byte	0x04, 0x0f
        /*0166*/ 	.short	(.L_12329 - .L_12328)


	//   ....[0]....
	.align		4
.L_12328:
        /*0168*/ 	.word	index@(__assertfail)


	//----- nvinfo : EIATTR_MERCURY_ISA_VERSION
	.align		4
.L_12329:
        /*016c*/ 	.byte	0x03, 0x5f
        /*016e*/ 	.short	0x0000


	//----- nvinfo : EIATTR_COOP_GROUP_MASK_REGIDS
	.align		4
        /*0170*/ 	.byte	0x04, 0x29
        /*0172*/ 	.short	(.L_12331 - .L_12330)


	//   ....[0]....
.L_12330:
        /*0174*/ 	.word	0xffffffff


	//   ....[1]....
        /*0178*/ 	.word	0xffffffff


	//   ....[2]....
        /*017c*/ 	.word	0xffffffff


	//   ....[3]....
        /*0180*/ 	.word	0xffffffff


	//   ....[4]....
        /*0184*/ 	.word	0xffffffff


	//   ....[5]....
        /*0188*/ 	.word	0xffffffff


	//   ....[6]....
        /*018c*/ 	.word	0xffffffff


	//   ....[7]....
        /*0190*/ 	.word	0xffffffff


	//   ....[8]....
        /*0194*/ 	.word	0xffffffff


	//   ....[9]....
        /*0198*/ 	.word	0xffffffff


	//   ....[10]....
        /*019c*/ 	.word	0xffffffff


	//   ....[11]....
        /*01a0*/ 	.word	0xffffffff


	//   ....[12]....
        /*01a4*/ 	.word	0xffffffff


	//   ....[13]....
        /*01a8*/ 	.word	0xffffffff


	//   ....[14]....
        /*01ac*/ 	.word	0xffffffff


	//   ....[15]....
        /*01b0*/ 	.word	0xffffffff


	//----- nvinfo : EIATTR_COOP_GROUP_INSTR_OFFSETS
	.align		4
.L_12331:
        /*01b4*/ 	.byte	0x04, 0x28
        /*01b6*/ 	.short	(.L_12333 - .L_12332)


	//   ....[0]....
.L_12332:
        /*01b8*/ 	.word	0x000001a0


	//   ....[1]....
        /*01bc*/ 	.word	0x000001c0


	//   ....[2]....
        /*01c0*/ 	.word	0x00000270


	//   ....[3]....
        /*01c4*/ 	.word	0x00000290


	//   ....[4]....
        /*01c8*/ 	.word	0x000002b0


	//   ....[5]....
        /*01cc*/ 	.word	0x00001070


	//   ....[6]....
        /*01d0*/ 	.word	0x000010d0


	//   ....[7]....
        /*01d4*/ 	.word	0x00001100


	//   ....[8]....
        /*01d8*/ 	.word	0x00001120


	//   ....[9]....
        /*01dc*/ 	.word	0x00001140


	//   ....[10]....
        /*01e0*/ 	.word	0x00001190


	//   ....[11]....
        /*01e4*/ 	.word	0x000011b0


	//   ....[12]....
        /*01e8*/ 	.word	0x000011d0


	//   ....[13]....
        /*01ec*/ 	.word	0x00002130


	//   ....[14]....
        /*01f0*/ 	.word	0x000021a0


	//   ....[15]....
        /*01f4*/ 	.word	0x00002200


	//----- nvinfo : EIATTR_SYSCALL_OFFSETS
	.align		4
.L_12333:
        /*01f8*/ 	.byte	0x04, 0x46
        /*01fa*/ 	.short	(.L_12335 - .L_12334)


	//   ....[0]....
.L_12334:
        /*01fc*/ 	.word	0x000020c0


	//----- nvinfo : EIATTR_EXIT_INSTR_OFFSETS
	.align		4
.L_12335:
        /*0200*/ 	.byte	0x04, 0x1c
        /*0202*/ 	.short	(.L_12337 - .L_12336)


	//   ....[0]....
.L_12336:
        /*0204*/ 	.word	0x00001d30


	//   ....[1]....
        /*0208*/ 	.word	0x00001d40


	//   ....[2]....
        /*020c*/ 	.word	0x00001f90


	//   ....[3]....
        /*0210*/ 	.word	0x000020d0


	//----- nvinfo : EIATTR_CTAIDZ_USED
	.align		4
.L_12337:
        /*0214*/ 	.byte	0x01, 0x04
	.zero		2


	//----- nvinfo : EIATTR_CRS_STACK_SIZE
	.align		4
        /*0218*/ 	.byte	0x04, 0x1e
        /*021a*/ 	.short	(.L_12339 - .L_12338)
.L_12338:
        /*021c*/ 	.word	0x00000000
.L_12339:


//--------------------- .nv.info._ZN4vllm25paged_attention_v1_kernelIfhLi32ELi8ELi128ELNS_18Fp8KVCacheDataTypeE2ELb0EEEvPT_PKS2_PKT0_S8_ifPKiSA_iPKfiiiSC_SC_iiiii --------------------------
	.section	.nv.info._ZN4vllm25paged_attention_v1_kernelIfhLi32ELi8ELi128ELNS_18Fp8KVCacheDataTypeE2ELb0EEEvPT_PKS2_PKT0_S8_ifPKiSA_iPKfiiiSC_SC_iiiii,"",@"SHT_CUDA_INFO"
	.sectionflags	@""
	.align	4


	//----- nvinfo : EIATTR_CUDA_API_VERSION
	.align		4
        /*0000*/ 	.byte	0x04, 0x37
        /*0002*/ 	.short	(.L_12341 - .L_12340)
.L_12340:
        /*0004*/ 	.word	0x00000082


	//----- nvinfo : EIATTR_SW2861232_WAR
	.align		4
.L_12341:
        /*0008*/ 	.byte	0x01, 0x35
	.zero		2


	//----- nvinfo : EIATTR_PARAM_CBANK
	.align		4
        /*000c*/ 	.byte	0x04, 0x0a
        /*000e*/ 	.short	(.L_12343 - .L_12342)
	.align		4
.L_12342:
        /*0010*/ 	.word	index@(.nv.constant0._ZN4vllm25paged_attention_v1_kernelIfhLi32ELi8ELi128ELNS_18Fp8KVCacheDataTypeE2ELb0EEEvPT_PKS2_PKT0_S8_ifPKiSA_iPKfiiiSC_SC_iiiii)
        /*0014*/ 	.short	0x0160
        /*0016*/ 	.short	0x007c


	//----- nvinfo : EIATTR_CBANK_PARAM_SIZE
	.align		4
.L_12343:
        /*0018*/ 	.byte	0x03, 0x19
        /*001a*/ 	.short	0x007c


	//----- nvinfo : EIATTR_KPARAM_INFO
	.align		4
        /*001c*/ 	.byte	0x04, 0x17
        /*001e*/ 	.short	(.L_12345 - .L_12344)
.L_12344:
        /*0020*/ 	.word	0x00000000
        /*0024*/ 	.short	0x0013
        /*0026*/ 	.short	0x0078
        /*0028*/ 	.byte	0x00, 0xf0, 0x11, 0x00


	//----- nvinfo : EIATTR_KPARAM_INFO
	.align		4
.L_12345:
        /*002c*/ 	.byte	0x04, 0x17
        /*002e*/ 	.short	(.L_12347 - .L_12346)
.L_12346:
        /*0030*/ 	.word	0x00000000
        /*0034*/ 	.short	0x0012
        /*0036*/ 	.short	0x0074
        /*0038*/ 	.byte	0x00, 0xf0, 0x11, 0x00


	//----- nvinfo : EIATTR_KPARAM_INFO
	.align		4
.L_12347:
        /*003c*/ 	.byte	0x04, 0x17
        /*003e*/ 	.short	(.L_12349 - .L_12348)
.L_12348:
        /*0040*/ 	.word	0x00000000
        /*0044*/ 	.short	0x0011
        /*0046*/ 	.short	0x0070
        /*0048*/ 	.byte	0x00, 0xf0, 0x11, 0x00


	//----- nvinfo : EIATTR_KPARAM_INFO
	.align		4
.L_12349:
        /*004c*/ 	.byte	0x04, 0x17
        /*004e*/ 	.short	(.L_12351 - .L_12350)
.L_12350:
        /*0050*/ 	.word	0x00000000
        /*0054*/ 	.short	0x0010
        /*0056*/ 	.short	0x006c
        /*0058*/ 	.byte	0x00, 0xf0, 0x11, 0x00


	//----- nvinfo : EIATTR_KPARAM_INFO
	.align		4
.L_12351:
        /*005c*/ 	.byte	0x04, 0x17
        /*005e*/ 	.short	(.L_12353 - .L_12352)
.L_12352:
        /*0060*/ 	.word	0x00000000
        /*0064*/ 	.short	0x000f
        /*0066*/ 	.short	0x0068
        /*0068*/ 	.byte	0x00, 0xf0, 0x11, 0x00


	//----- nvinfo : EIATTR_KPARAM_INFO
	.align		4
.L_12353:
        /*006c*/ 	.byte	0x04, 0x17
        /*006e*/ 	.short	(.L_12355 - .L_12354)
.L_12354:
        /*0070*/ 	.word	0x00000000
        /*0074*/ 	.short	0x000e
        /*0076*/ 	.short	0x0060
        /*0078*/ 	.byte	0x00, 0xf0, 0x21, 0x00


	//----- nvinfo : EIATTR_KPARAM_INFO
	.align		4
.L_12355:
        /*007c*/ 	.byte	0x04, 0x17
        /*007e*/ 	.short	(.L_12357 - .L_12356)
.L_12356:
        /*0080*/ 	.word	0x00000000
        /*0084*/ 	.short	0x000d
        /*0086*/ 	.short	0x0058
        /*0088*/ 	.byte	0x00, 0xf0, 0x21, 0x00


	//----- nvinfo : EIATTR_KPARAM_INFO
	.align		4
.L_12357:
        /*008c*/ 	.byte	0x04, 0x17
        /*008e*/ 	.short	(.L_12359 - .L_12358)
.L_12358:
        /*0090*/ 	.word	0x00000000
        /*0094*/ 	.short	0x000c
        /*0096*/ 	.short	0x0050
        /*0098*/ 	.byte	0x00, 0xf0, 0x11, 0x00


	//----- nvinfo : EIATTR_KPARAM_INFO
	.align		4
.L_12359:
        /*009c*/ 	.byte	0x04, 0x17
        /*009e*/ 	.short	(.L_12361 - .L_12360)
.L_12360:
        /*00a0*/ 	.word	0x00000000
        /*00a4*/ 	.short	0x000b
        /*00a6*/ 	.short	0x004c
        /*00a8*/ 	.byte	0x00, 0xf0, 0x11, 0x00


	//----- nvinfo : EIATTR_KPARAM_INFO
	.align		4
.L_12361:
        /*00ac*/ 	.byte	0x04, 0x17
        /*00ae*/ 	.short	(.L_12363 - .L_12362)
.L_12362:
        /*00b0*/ 	.word	0x00000000
        /*00b4*/ 	.short	0x000a
        /*00b6*/ 	.short	0x0048
        /*00b8*/ 	.byte	0x00, 0xf0, 0x11, 0x00


	//----- nvinfo : EIATTR_KPARAM_INFO
	.align		4
.L_12363:
        /*00bc*/ 	.byte	0x04, 0x17
        /*00be*/ 	.short	(.L_12365 - .L_12364)
.L_12364:
        /*00c0*/ 	.word	0x00000000
        /*00c4*/ 	.short	0x0009
        /*00c6*/ 	.short	0x0040
        /*00c8*/ 	.byte	0x00, 0xf0, 0x21, 0x00


	//----- nvinfo : EIATTR_KPARAM_INFO
	.align		4
.L_12365:
        /*00cc*/ 	.byte	0x04, 0x17
        /*00ce*/ 	.short	(.L_12367 - .L_12366)
.L_12366:
        /*00d0*/ 	.word	0x00000000
        /*00d4*/ 	.short	0x0008
        /*00d6*/ 	.short	0x0038
        /*00d8*/ 	.byte	0x00, 0xf0, 0x11, 0x00


	//----- nvinfo : EIATTR_KPARAM_INFO
	.align		4
.L_12367:
        /*00dc*/ 	.byte	0x04, 0x17
        /*00de*/ 	.short	(.L_12369 - .L_12368)
.L_12368:
        /*00e0*/ 	.word	0x00000000
        /*00e4*/ 	.short	0x0007
        /*00e6*/ 	.short	0x0030
        /*00e8*/ 	.byte	0x00, 0xf0, 0x21, 0x00


	//----- nvinfo : EIATTR_KPARAM_INFO
	.align		4
.L_12369:
        /*00ec*/ 	.byte	0x04, 0x17
        /*00ee*/ 	.short	(.L_12371 - .L_12370)
.L_12370:
        /*00f0*/ 	.word	0x00000000
        /*00f4*/ 	.short	0x0006
        /*00f6*/ 	.short	0x0028
        /*00f8*/ 	.byte	0x00, 0xf0, 0x21, 0x00


	//----- nvinfo : EIATTR_KPARAM_INFO
	.align		4
.L_12371:
        /*00fc*/ 	.byte	0x04, 0x17
        /*00fe*/ 	.short	(.L_12373 - .L_12372)
.L_12372:
        /*0100*/ 	.word	0x00000000
        /*0104*/ 	.short	0x0005
        /*0106*/ 	.short	0x0024
        /*0108*/ 	.byte	0x00, 0xf0, 0x11, 0x00


	//----- nvinfo : EIATTR_KPARAM_INFO
	.align		4
.L_12373:
        /*010c*/ 	.byte	0x04, 0x17
        /*010e*/ 	.short	(.L_12375 - .L_12374)
.L_12374:
        /*0110*/ 	.word	0x00000000
        /*0114*/ 	.short	0x0004
        /*0116*/ 	.short	0x0020
        /*0118*/ 	.byte	0x00, 0xf0, 0x11, 0x00


	//----- nvinfo : EIATTR_KPARAM_INFO
	.align		4
.L_12375:
        /*011c*/ 	.byte	0x04, 0x17
        /*011e*/ 	.short	(.L_12377 - .L_12376)
.L_12376:
        /*0120*/ 	.word	0x00000000
        /*0124*/ 	.short	0x0003
        /*0126*/ 	.short	0x0018
        /*0128*/ 	.byte	0x00, 0xf0, 0x21, 0x00


	//----- nvinfo : EIATTR_KPARAM_INFO
	.align		4
.L_12377:
        /*012c*/ 	.byte	0x04, 0x17
        /*012e*/ 	.short	(.L_12379 - .L_12378)
.L_12378:
        /*0130*/ 	.word	0x00000000
        /*0134*/ 	.short	0x0002
        /*0136*/ 	.short	0x0010
        /*0138*/ 	.byte	0x00, 0xf0, 0x21, 0x00


	//----- nvinfo : EIATTR_KPARAM_INFO
	.align		4
.L_12379:
        /*013c*/ 	.byte	0x04, 0x17
        /*013e*/ 	.short	(.L_12381 - .L_12380)
.L_12380:
        /*0140*/ 	.word	0x00000000
        /*0144*/ 	.short	0x0001
        /*0146*/ 	.short	0x0008
        /*0148*/ 	.byte	0x00, 0xf0, 0x21, 0x00


	//----- nvinfo : EIATTR_KPARAM_INFO
	.align		4
.L_12381:
        /*014c*/ 	.byte	0x04, 0x17
        /*014e*/ 	.short	(.L_12383 - .L_12382)
.L_12382:
        /*0150*/ 	.word	0x00000000
        /*0154*/ 	.short	0x0000
        /*0156*/ 	.short	0x0000
        /*0158*/ 	.byte	0x00, 0xf0, 0x21, 0x00


	//----- nvinfo : EIATTR_MAXREG_COUNT
	.align		4
.L_12383:
        /*015c*/ 	.byte	0x03, 0x1b
        /*015e*/ 	.short	0x00ff


	//----- nvinfo : EIATTR_NUM_BARRIERS
	.align		4
        /*0160*/ 	.byte	0x02, 0x4c
        /*0162*/ 	.byte	0x01
	.zero		1


	//----- nvinfo : EIATTR_EXTERNS
	.align		4
        /*0164*/ 	.byte	0x04, 0x0f
        /*0166*/ 	.short	(.L_12385 - .L_12384)


	//   ....[0]....
	.align		4
.L_12384:
        /*0168*/ 	.word	index@(__assertfail)


	//----- nvinfo : EIATTR_MERCURY_ISA_VERSION
	.align		4
.L_12385:
        /*016c*/ 	.byte	0x03, 0x5f
        /*016e*/ 	.short	0x0000


	//----- nvinfo : EIATTR_COOP_GROUP_MASK_REGIDS
	.align		4
        /*0170*/ 	.byte	0x04, 0x29
        /*0172*/ 	.short	(.L_12387 - .L_12386)


	//   ....[0]....
.L_12386:
        /*0174*/ 	.word	0xffffffff


	//   ....[1]....
        /*0178*/ 	.word	0xffffffff


	//   ....[2]....
        /*017c*/ 	.word	0xffffffff


	//   ....[3]....
        /*0180*/ 	.word	0xffffffff


	//   ....[4]....
        /*0184*/ 	.word	0xffffffff


	//   ....[5]....
        /*0188*/ 	.word	0xffffffff


	//   ....[6]....
        /*018c*/ 	.word	0xffffffff


	//   ....[7]....
        /*0190*/ 	.word	0xffffffff


	//   ....[8]....
        /*0194*/ 	.word	0xffffffff


	//   ....[9]....
        /*0198*/ 	.word	0xffffffff


	//   ....[10]....
        /*019c*/ 	.word	0xffffffff


	//   ....[11]....
        /*01a0*/ 	.word	0xffffffff


	//   ....[12]....
        /*01a4*/ 	.word	0xffffffff


	//   ....[13]....
        /*01a8*/ 	.word	0xffffffff


	//   ....[14]....
        /*01ac*/ 	.word	0xffffffff


	//   ....[15]....
        /*01b0*/ 	.word	0xffffffff


	//----- nvinfo : EIATTR_COOP_GROUP_INSTR_OFFSETS
	.align		4
.L_12387:
        /*01b4*/ 	.byte	0x04, 0x28
        /*01b6*/ 	.short	(.L_12389 - .L_12388)


	//   ....[0]....
.L_12388:
        /*01b8*/ 	.word	0x000001a0


	//   ....[1]....
        /*01bc*/ 	.word	0x000001c0


	//   ....[2]....
        /*01c0*/ 	.word	0x00000270


	//   ....[3]....
        /*01c4*/ 	.word	0x00000290


	//   ....[4]....
        /*01c8*/ 	.word	0x000002b0


	//   ....[5]....
        /*01cc*/ 	.word	0x00001070


	//   ....[6]....
        /*01d0*/ 	.word	0x000010e0


	//   ....[7]....
        /*01d4*/ 	.word	0x00001100


	//   ....[8]....
        /*01d8*/ 	.word	0x00001120


	//   ....[9]....
        /*01dc*/ 	.word	0x00001140


	//   ....[10]....
        /*01e0*/ 	.word	0x00001190


	//   ....[11]....
        /*01e4*/ 	.word	0x000011b0


	//   ....[12]....
        /*01e8*/ 	.word	0x000011d0


	//   ....[13]....
        /*01ec*/ 	.word	0x00001fe0


	//   ....[14]....
        /*01f0*/ 	.word	0x00002050


	//   ....[15]....
        /*01f4*/ 	.word	0x000020b0


	//----- nvinfo : EIATTR_SYSCALL_OFFSETS
	.align		4
.L_12389:
        /*01f8*/ 	.byte	0x04, 0x46
        /*01fa*/ 	.short	(.L_12391 - .L_12390)


	//   ....[0]....
.L_12390:
        /*01fc*/ 	.word	0x00001f70


	//----- nvinfo : EIATTR_EXIT_INSTR_OFFSETS
	.align		4
.L_12391:
        /*0200*/ 	.byte	0x04, 0x1c
        /*0202*/ 	.short	(.L_12393 - .L_12392)


	//   ....[0]....
.L_12392:
        /*0204*/ 	.word	0x00001ca0


	//   ....[1]....
        /*0208*/ 	.word	0x00001cb0


	//   ....[2]....
        /*020c*/ 	.word	0x00001e40


	//   ....[3]....
        /*0210*/ 	.word	0x00001f80


	//----- nvinfo : EIATTR_CTAIDZ_USED
	.align		4
.L_12393:
        /*0214*/ 	.byte	0x01, 0x04
	.zero		2


	//----- nvinfo : EIATTR_CRS_STACK_SIZE
	.align		4
        /*0218*/ 	.byte	0x04, 0x1e
        /*021a*/ 	.short	(.L_12395 - .L_12394)
.L_12394:
        /*021c*/ 	.word	0x00000000
.L_12395:


//--------------------- .nv.info._ZN4vllm25paged_attention_v1_kernelIfhLi256ELi8ELi128ELNS_18Fp8KVCacheDataTypeE2ELb1EEEvPT_PKS2_PKT0_S8_ifPKiSA_iPKfiiiSC_SC_iiiii --------------------------
	.section	.nv.info._ZN4vllm25paged_attention_v1_kernelIfhLi256ELi8ELi128ELNS_18Fp8KVCacheDataTypeE2ELb1EEEvPT_PKS2_PKT0_S8_ifPKiSA_iPKfiiiSC_SC_iiiii,"",@"SHT_CUDA_INFO"
	.sectionflags	@""
	.align	4


	//----- nvinfo : EIATTR_CUDA_API_VERSION
	.align		4
        /*0000*/ 	.byte	0x04, 0x37
        /*0002*/ 	.short	(.L_12397 - .L_12396)
.L_12396:
        /*0004*/ 	.word	0x00000082


	//----- nvinfo : EIATTR_SW2861232_WAR
	.align		4
.L_12397:
        /*0008*/ 	.byte	0x01, 0x35
	.zero		2


	//----- nvinfo : EIATTR_PARAM_CBANK
	.align		4
        /*000c*/ 	.byte	0x04, 0x0a
        /*000e*/ 	.short	(.L_12399 - .L_12398)
	.align		4
.L_12398:
        /*0010*/ 	.word	index@(.nv.constant0._ZN4vllm25paged_attention_v1_kernelIfhLi256ELi8ELi128ELNS_18Fp8KVCacheDataTypeE2ELb1EEEvPT_PKS2_PKT0_S8_ifPKiSA_iPKfiiiSC_SC_iiiii)
        /*0014*/ 	.short	0x0160
        /*0016*/ 	.short	0x007c


	//----- nvinfo : EIATTR_CBANK_PARAM_SIZE
	.align		4
.L_12399:
        /*0018*/ 	.byte	0x03, 0x19
        /*001a*/ 	.short	0x007c


	//----- nvinfo : EIATTR_KPARAM_INFO
	.align		4
        /*001c*/ 	.byte	0x04, 0x17
        /*001e*/ 	.short	(.L_12401 - .L_12400)
.L_12400:
        /*0020*/ 	.word	0x00000000
        /*0024*/ 	.short	0x0013
        /*0026*/ 	.short	0x0078
        /*0028*/ 	.byte	0x00, 0xf0, 0x11, 0x00


	//----- nvinfo : EIATTR_KPARAM_INFO
	.align		4
.L_12401:
        /*002c*/ 	.byte	0x04, 0x17
        /*002e*/ 	.short	(.L_12403 - .L_12402)
.L_12402:
        /*0030*/ 	.word	0x00000000
        /*0034*/ 	.short	0x0012
        /*0036*/ 	.short	0x0074
        /*0038*/ 	.byte	0x00, 0xf0, 0x11, 0x00


	//----- nvinfo : EIATTR_KPARAM_INFO
	.align		4
.L_12403:
        /*003c*/ 	.byte	0x04, 0x17
        /*003e*/ 	.short	(.L_12405 - .L_12404)
.L_12404:
        /*0040*/ 	.word	0x00000000
        /*0044*/ 	.short	0x0011
        /*0046*/ 	.short	0x0070
        /*0048*/ 	.byte	0x00, 0xf0, 0x11, 0x00


	//----- nvinfo : EIATTR_KPARAM_INFO
	.align		4
.L_12405:
        /*004c*/ 	.byte	0x04, 0x17
        /*004e*/ 	.short	(.L_12407 - .L_12406)
.L_12406:
        /*0050*/ 	.word	0x00000000
        /*0054*/ 	.short	0x0010
        /*0056*/ 	.short	0x006c
        /*0058*/ 	.byte	0x00, 0xf0, 0x11, 0x00


	//----- nvinfo : EIATTR_KPARAM_INFO
	.align		4
.L_12407:
        /*005c*/ 	.byte	0x04, 0x17
        /*005e*/ 	.short	(.L_12409 - .L_12408)
.L_12408:
        /*0060*/ 	.word	0x00000000
        /*0064*/ 	.short	0x000f
        /*0066*/ 	.short	0x0068
        /*0068*/ 	.byte	0x00, 0xf0, 0x11, 0x00


	//----- nvinfo : EIATTR_KPARAM_INFO
	.align		4
.L_12409:
        /*006c*/ 	.byte	0x04, 0x17
        /*006e*/ 	.short	(.L_12411 - .L_12410)
.L_12410:
        /*0070*/ 	.word	0x00000000
        /*0074*/ 	.short	0x000e
        /*0076*/ 	.short	0x0060
        /*0078*/ 	.byte	0x00, 0xf0, 0x21, 0x00


	//----- nvinfo : EIATTR_KPARAM_INFO
	.align		4
.L_12411:
        /*007c*/ 	.byte	0x04, 0x17
        /*007e*/ 	.short	(.L_12413 - .L_12412)
.L_12412:
        /*0080*/ 	.word	0x00000000
        /*0084*/ 	.short	0x000d
        /*0086*/ 	.short	0x0058
        /*0088*/ 	.byte	0x00, 0xf0, 0x21, 0x00


	//----- nvinfo : EIATTR_KPARAM_INFO
	.align		4
.L_12413:
        /*008c*/ 	.byte	0x04, 0x17
        /*008e*/ 	.short	(.L_12415 - .L_12414)
.L_12414:
        /*0090*/ 	.word	0x00000000
        /*0094*/ 	.short	0x000c
        /*0096*/ 	.short	0x0050
        /*0098*/ 	.byte	0x00, 0xf0, 0x11, 0x00


	//----- nvinfo : EIATTR_KPARAM_INFO
	.align		4
.L_12415:
        /*009c*/ 	.byte	0x04, 0x17
        /*009e*/ 	.short	(.L_12417 - .L_12416)
.L_12416:
        /*00a0*/ 	.word	0x00000000
        /*00a4*/ 	.short	0x000b
        /*00a6*/ 	.short	0x004c
        /*00a8*/ 	.byte	0x00, 0xf0, 0x11, 0x00


	//----- nvinfo : EIATTR_KPARAM_INFO
	.align		4
.L_12417:
        /*00ac*/ 	.byte	0x04, 0x17
        /*00ae*/ 	.short	(.L_12419 - .L_12418)
.L_12418:
        /*00b0*/ 	.word	0x00000000
        /*00b4*/ 	.short	0x000a
        /*00b6*/ 	.short	0x0048
        /*00b8*/ 	.byte	0x00, 0xf0, 0x11, 0x00


	//----- nvinfo : EIATTR_KPARAM_INFO
	.align		4
.L_12419:
        /*00bc*/ 	.byte	0x04, 0x17
        /*00be*/ 	.short	(.L_12421 - .L_12420)
.L_12420:
        /*00c0*/ 	.word	0x00000000
        /*00c4*/ 	.short	0x0009
        /*00c6*/ 	.short	0x0040
        /*00c8*/ 	.byte	0x00, 0xf0, 0x21, 0x00


	//----- nvinfo : EIATTR_KPARAM_INFO
	.align		4
.L_12421:
        /*00cc*/ 	.byte	0x04, 0x17
        /*00ce*/ 	.short	(.L_12423 - .L_12422)
.L_12422:
        /*00d0*/ 	.word	0x00000000
        /*00d4*/ 	.short	0x0008
        /*00d6*/ 	.short	0x0038
        /*00d8*/ 	.byte	0x00, 0xf0, 0x11, 0x00


	//----- nvinfo : EIATTR_KPARAM_INFO
	.align		4
.L_12423:
        /*00dc*/ 	.byte	0x04, 0x17
        /*00de*/ 	.short	(.L_12425 - .L_12424)
.L_12424:
        /*00e0*/ 	.word	0x00000000
        /*00e4*/ 	.short	0x0007
        /*00e6*/ 	.short	0x0030
        /*00e8*/ 	.byte	0x00, 0xf0, 0x21, 0x00


	//----- nvinfo : EIATTR_KPARAM_INFO
	.align		4
.L_12425:
        /*00ec*/ 	.byte	0x04, 0x17
        /*00ee*/ 	.short	(.L_12427 - .L_12426)
.L_12426:
        /*00f0*/ 	.word	0x00000000
        /*00f4*/ 	.short	0x0006
        /*00f6*/ 	.short	0x0028
        /*00f8*/ 	.byte	0x00, 0xf0, 0x21, 0x00


	//----- nvinfo : EIATTR_KPARAM_INFO
	.align		4
.L_12427:
        /*00fc*/ 	.byte	0x04, 0x17
        /*00fe*/ 	.short	(.L_12429 - .L_12428)
.L_12428:
        /*0100*/ 	.word	0x00000000
        /*0104*/ 	.short	0x0005
        /*0106*/ 	.short	0x0024
        /*0108*/ 	.byte	0x00, 0xf0, 0x11, 0x00


	//----- nvinfo : EIATTR_KPARAM_INFO
	.align		4
.L_12429:
        /*010c*/ 	.byte	0x04, 0x17
        /*010e*/ 	.short	(.L_12431 - .L_12430)
.L_12430:
        /*0110*/ 	.word	0x00000000
        /*0114*/ 	.short	0x0004
        /*0116*/ 	.short	0x0020
        /*0118*/ 	.byte	0x00, 0xf0, 0x11, 0x00


	//----- nvinfo : EIATTR_KPARAM_INFO
	.align		4
.L_12431:
        /*011c*/ 	.byte	0x04, 0x17
        /*011e*/ 	.short	(.L_12433 - .L_12432)
.L_12432:
        /*0120*/ 	.word	0x00000000
        /*0124*/ 	.short	0x0003
        /*0126*/ 	.short	0x0018
        /*0128*/ 	.byte	0x00, 0xf0, 0x21, 0x00


	//----- nvinfo : EIATTR_KPARAM_INFO
	.align		4
.L_12433:
        /*012c*/ 	.byte	0x04, 0x17
        /*012e*/ 	.short	(.L_12435 - .L_12434)
.L_12434:
        /*0130*/ 	.word	0x00000000
        /*0134*/ 	.short	0x0002
        /*0136*/ 	.short	0x0010
        /*0138*/ 	.byte	0x00, 0xf0, 0x21, 0x00


	//----- nvinfo : EIATTR_KPARAM_INFO
	.align		4
.L_12435:
        /*013c*/ 	.byte	0x04, 0x17
        /*013e*/ 	.short	(.L_12437 - .L_12436)
.L_12436:
        /*0140*/ 	.word	0x00000000
        /*0144*/ 	.short	0x0001
        /*0146*/ 	.short	0x0008
        /*0148*/ 	.byte	0x00, 0xf0, 0x21, 0x00


	//----- nvinfo : EIATTR_KPARAM_INFO
	.align		4
.L_12437:
        /*014c*/ 	.byte	0x04, 0x17
        /*014e*/ 	.short	(.L_12439 - .L_12438)
.L_12438:
        /*0150*/ 	.word	0x00000000
        /*0154*/ 	.short	0x0000
        /*0156*/ 	.short	0x0000
        /*0158*/ 	.byte	0x00, 0xf0, 0x21, 0x00


	//----- nvinfo : EIATTR_MAXREG_COUNT
	.align		4
.L_12439:
        /*015c*/ 	.byte	0x03, 0x1b
        /*015e*/ 	.short	0x00ff


	//----- nvinfo : EIATTR_NUM_BARRIERS
	.align		4
        /*0160*/ 	.byte	0x02, 0x4c
        /*0162*/ 	.byte	0x01
	.zero		1


	//----- nvinfo : EIATTR_EXTERNS
	.align		4
        /*0164*/ 	.byte	0x04, 0x0f
        /*0166*/ 	.short	(.L_12441 - .L_12440)


	//   ....[0]....
	.align		4
.L_12440:
        /*0168*/ 	.word	index@(__assertfail)


	//----- nvinfo : EIATTR_MERCURY_ISA_VERSION
	.align		4
.L_12441:
        /*016c*/ 	.byte	0x03, 0x5f
        /*016e*/ 	.short	0x0000


	//----- nvinfo : EIATTR_COOP_GROUP_MASK_REGIDS
	.align		4
        /*0170*/ 	.byte	0x04, 0x29
        /*0172*/ 	.short	(.L_12443 - .L_12442)


	//   ....[0]....
.L_12442:
        /*0174*/ 	.word	0xffffffff


	//   ....[1]....
        /*0178*/ 	.word	0xffffffff


	//   ....[2]....
        /*017c*/ 	.word	0xffffffff


	//   ....[3]....
        /*0180*/ 	.word	0xffffffff


	//   ....[4]....
        /*0184*/ 	.word	0xffffffff


	//   ....[5]....
        /*0188*/ 	.word	0xffffffff


	//   ....[6]....
        /*018c*/ 	.word	0xffffffff


	//   ....[7]....
        /*0190*/ 	.word	0xffffffff


	//   ....[8]....
        /*0194*/ 	.word	0xffffffff


	//   ....[9]....
        /*0198*/ 	.word	0xffffffff


	//   ....[10]....
        /*019c*/ 	.word	0xffffffff


	//   ....[11]....
        /*01a0*/ 	.word	0xffffffff


	//   ....[12]....
        /*01a4*/ 	.word	0xffffffff


	//   ....[13]....
        /*01a8*/ 	.word	0xffffffff


	//   ....[14]....
        /*01ac*/ 	.word	0xffffffff


	//   ....[15]....
        /*01b0*/ 	.word	0xffffffff


	//   ....[16]....
        /*01b4*/ 	.word	0xffffffff


	//   ....[17]....
        /*01b8*/ 	.word	0xffffffff


	//   ....[18]....
        /*01bc*/ 	.word	0xffffffff


	//   ....[19]....
        /*01c0*/ 	.word	0xffffffff


	//   ....[20]....
        /*01c4*/ 	.word	0xffffffff


	//   ....[21]....
        /*01c8*/ 	.word	0xffffffff


	//   ....[22]....
        /*01cc*/ 	.word	0xffffffff


	//   ....[23]....
        /*01d0*/ 	.word	0xffffffff


	//   ....[24]....
        /*01d4*/ 	.word	0xffffffff


	//   ....[25]....
        /*01d8*/ 	.word	0xffffffff


	//   ....[26]....
        /*01dc*/ 	.word	0xffffffff


	//   ....[27]....
        /*01e0*/ 	.word	0xffffffff


	//   ....[28]....
        /*01e4*/ 	.word	0xffffffff


	//   ....[29]....
        /*01e8*/ 	.word	0xffffffff


	//   ....[30]....
        /*01ec*/ 	.word	0xffffffff


	//   ....[31]....
        /*01f0*/ 	.word	0xffffffff


	//----- nvinfo : EIATTR_COOP_GROUP_INSTR_OFFSETS
	.align		4
.L_12443:
        /*01f4*/ 	.byte	0x04, 0x28
        /*01f6*/ 	.short	(.L_12445 - .L_12444)


	//   ....[0]....
.L_12444:
        /*01f8*/ 	.word	0x00000af0


	//   ....[1]....
        /*01fc*/ 	.word	0x00000b10


	//   ....[2]....
        /*0200*/ 	.word	0x00000bc0


	//   ....[3]....
        /*0204*/ 	.word	0x00000be0


	//   ....[4]....
        /*0208*/ 	.word	0x00000c00


	//   ....[5]....
        /*020c*/ 	.word	0x000019c0


	//   ....[6]....
        /*0210*/ 	.word	0x00001a20


	//   ....[7]....
        /*0214*/ 	.word	0x00001a50


	//   ....[8]....
        /*0218*/ 	.word	0x00001a70


	//   ....[9]....
        /*021c*/ 	.word	0x00001a90


	//   ....[10]....
        /*0220*/ 	.word	0x00001ae0


	//   ....[11]....
        /*0224*/ 	.word	0x00001b00


	//   ....[12]....
        /*0228*/ 	.word	0x00001b20


	//   ....[13]....
        /*022c*/ 	.word	0x00003a00


	//   ....[14]....
        /*0230*/ 	.word	0x00003a80


	//   ....[15]....
        /*0234*/ 	.word	0x00003af0


	//   ....[16]....
        /*0238*/ 	.word	0x00003b70


	//   ....[17]....
        /*023c*/ 	.word	0x00003bf0


	//   ....[18]....
        /*0240*/ 	.word	0x00003c60


	//   ....[19]....
        /*0244*/ 	.word	0x00003cd0


	//   ....[20]....
        /*0248*/ 	.word	0x00003d40


	//   ....[21]....
        /*024c*/ 	.word	0x00003db0


	//   ....[22]....
        /*0250*/ 	.word	0x00003e20


	//   ....[23]....
        /*0254*/ 	.word	0x00003e90


	//   ....[24]....
        /*0258*/ 	.word	0x00003f00


	//   ....[25]....
        /*025c*/ 	.word	0x00003f70


	//   ....[26]....
        /*0260*/ 	.word	0x00003fe0


	//   ....[27]....
        /*0264*/ 	.word	0x00004050


	//   ....[28]....
        /*0268*/ 	.word	0x000040c0


	//   ....[29]....
        /*026c*/ 	.word	0x00004130


	//   ....[30]....
        /*0270*/ 	.word	0x000041a0


	//   ....[31]....
        /*0274*/ 	.word	0x00004210


	//----- nvinfo : EIATTR_SYSCALL_OFFSETS
	.align		4
.L_12445:
        /*0278*/ 	.byte	0x04, 0x46
        /*027a*/ 	.short	(.L_12447 - .L_12446)


	//   ....[0]....
.L_12446:
        /*027c*/ 	.word	0x00003860


	//   ....[1]....
        /*0280*/ 	.word	0x00003990


	//----- nvinfo : EIATTR_EXIT_INSTR_OFFSETS
	.align		4
.L_12447:
        /*0284*/ 	.byte	0x04, 0x1c
        /*0286*/ 	.short	(.L_12449 - .L_12448)


	//   ....[0]....
.L_12448:
        /*0288*/ 	.word	0x00003060


	//   ....[1]....
        /*028c*/ 	.word	0x00003130


	//   ....[2]....
        /*0290*/ 	.word	0x00003730


	//   ....[3]....
        /*0294*/ 	.word	0x000039a0


	//----- nvinfo : EIATTR_CTAIDZ_USED
	.align		4
.L_12449:
        /*0298*/ 	.byte	0x01, 0x04
	.zero		2


	//----- nvinfo : EIATTR_CRS_STACK_SIZE
	.align		4
        /*029c*/ 	.byte	0x04, 0x1e
        /*029e*/ 	.short	(.L_12451 - .L_12450)
.L_12450:
        /*02a0*/ 	.word	0x00000000
.L_12451:


//--------------------- .nv.info._ZN4vllm25paged_attention_v1_kernelIfhLi192ELi8ELi128ELNS_18Fp8KVCacheDataTypeE2ELb1EEEvPT_PKS2_PKT0_S8_ifPKiSA_iPKfiiiSC_SC_iiiii --------------------------
	.section	.nv.info._ZN4vllm25paged_attention_v1_kernelIfhLi192ELi8ELi128ELNS_18Fp8KVCacheDataTypeE2ELb1EEEvPT_PKS2_PKT0_S8_ifPKiSA_iPKfiiiSC_SC_iiiii,"",@"SHT_CUDA_INFO"
	.sectionflags	@""
	.align	4


	//----- nvinfo : EIATTR_CUDA_API_VERSION
	.align		4
        /*0000*/ 	.byte	0x04, 0x37
        /*0002*/ 	.short	(.L_12453 - .L_12452)
.L_12452:
        /*0004*/ 	.word	0x00000082


	//----- nvinfo : EIATTR_SW2861232_WAR
	.align		4
.L_12453:
        /*0008*/ 	.byte	0x01, 0x35
	.zero		2


	//----- nvinfo : EIATTR_PARAM_CBANK
	.align		4
        /*000c*/ 	.byte	0x04, 0x0a
        /*000e*/ 	.short	(.L_12455 - .L_12454)
	.align		4
.L_12454:
        /*0010*/ 	.word	index@(.nv.constant0._ZN4vllm25paged_attention_v1_kernelIfhLi192ELi8ELi128ELNS_18Fp8KVCacheDataTypeE2ELb1EEEvPT_PKS2_PKT0_S8_ifPKiSA_iPKfiiiSC_SC_iiiii)
        /*0014*/ 	.short	0x0160
        /*0016*/ 	.short	0x007c


	//----- nvinfo : EIATTR_CBANK_PARAM_SIZE
	.align		4
.L_12455:
        /*0018*/ 	.byte	0x03, 0x19
        /*001a*/ 	.short	0x007c


	//----- nvinfo : EIATTR_KPARAM_INFO
	.align		4
        /*001c*/ 	.byte	0x04, 0x17
        /*001e*/ 	.short	(.L_12457 - .L_12456)
.L_12456:
        /*0020*/ 	.word	0x00000000
        /*0024*/ 	.short	0x0013
        /*0026*/ 	.short	0x0078
        /*0028*/ 	.byte	0x00, 0xf0, 0x11, 0x00


	//----- nvinfo : EIATTR_KPARAM_INFO
	.align		4
.L_12457:
        /*002c*/ 	.byte	0x04, 0x17
        /*002e*/ 	.short	(.L_12459 - .L_12458)
.L_12458:
        /*0030*/ 	.word	0x00000000
        /*0034*/ 	.short	0x0012
        /*0036*/ 	.short	0x0074
        /*0038*/ 	.byte	0x00, 0xf0, 0x11, 0x00


	//----- nvinfo : EIATTR_KPARAM_INFO
	.align		4
.L_12459:
        /*003c*/ 	.byte	0x04, 0x17
        /*003e*/ 	.short	(.L_12461 - .L_12460)
.L_12460:
        /*0040*/ 	.word	0x00000000
        /*0044*/ 	.short	0x0011
        /*0046*/ 	.short	0x0070
        /*0048*/ 	.byte	0x00, 0xf0, 0x11, 0x00


	//----- nvinfo : EIATTR_KPARAM_INFO
	.align		4
.L_12461:
        /*004c*/ 	.byte	0x04, 0x17
        /*004e*/ 	.short	(.L_12463 - .L_12462)
.L_12462:
        /*0050*/ 	.word	0x00000000
        /*0054*/ 	.short	0x0010
        /*0056*/ 	.short	0x006c
        /*0058*/ 	.byte	0x00, 0xf0, 0x11, 0x00


	//----- nvinfo : EIATTR_KPARAM_INFO
	.align		4
.L_12463:
        /*005c*/ 	.byte	0x04, 0x17
        /*005e*/ 	.short	(.L_12465 - .L_12464)
.L_12464:
        /*0060*/ 	.word	0x00000000
        /*0064*/ 	.short	0x000f
        /*0066*/ 	.short	0x0068
        /*0068*/ 	.byte	0x00, 0xf0, 0x11, 0x00


	//----- nvinfo : EIATTR_KPARAM_INFO
	.align		4
.L_12465:
        /*006c*/ 	.byte	0x04, 0x17
        /*006e*/ 	.short	(.L_12467 - .L_12466)
.L_12466:
        /*0070*/ 	.word	0x00000000
        /*0074*/ 	.short	0x000e
        /*0076*/ 	.short	0x0060
        /*0078*/ 	.byte	0x00, 0xf0, 0x21, 0x00


	//----- nvinfo : EIATTR_KPARAM_INFO
	.align		4
.L_12467:
        /*007c*/ 	.byte	0x04, 0x17
        /*007e*/ 	.short	(.L_12469 - .L_12468)
.L_12468:
        /*0080*/ 	.word	0x00000000
        /*0084*/ 	.short	0x000d
        /*0086*/ 	.short	0x0058
        /*0088*/ 	.byte	0x00, 0xf0, 0x21, 0x00


	//----- nvinfo : EIATTR_KPARAM_INFO
	.align		4
.L_12469:
        /*008c*/ 	.byte	0x04, 0x17
        /*008e*/ 	.short	(.L_12471 - .L_12470)
.L_12470:
        /*0090*/ 	.word	0x00000000
        /*0094*/ 	.short	0x000c
        /*0096*/ 	.short	0x0050
        /*0098*/ 	.byte	0x00, 0xf0, 0x11, 0x00


	//----- nvinfo : EIATTR_KPARAM_INFO
	.align		4
.L_12471:
        /*009c*/ 	.byte	0x04, 0x17
        /*009e*/ 	.short	(.L_12473 - .L_12472)
.L_12472:
        /*00a0*/ 	.word	0x00000000
        /*00a4*/ 	.short	0x000b
        /*00a6*/ 	.short	0x004c
        /*00a8*/ 	.byte	0x00, 0xf0, 0x11, 0x00


	//----- nvinfo : EIATTR_KPARAM_INFO
	.align		4
.L_12473:
        /*00ac*/ 	.byte	0x04, 0x17
        /*00ae*/ 	.short	(.L_12475 - .L_12474)
.L_12474:
        /*00b0*/ 	.word	0x00000000
        /*00b4*/ 	.short	0x000a
        /*00b6*/ 	.short	0x0048
        /*00b8*/ 	.byte	0x00, 0xf0, 0x11, 0x00


	//----- nvinfo : EIATTR_KPARAM_INFO
	.align		4
.L_12475:
        /*00bc*/ 	.byte	0x04, 0x17
        /*00be*/ 	.short	(.L_12477 - .L_12476)
.L_12476:
        /*00c0*/ 	.word	0x00000000
        /*00c4*/ 	.short	0x0009
        /*00c6*/ 	.short	0x0040
        /*00c8*/ 	.byte	0x00, 0xf0, 0x21, 0x00


	//----- nvinfo : EIATTR_KPARAM_INFO
	.align		4
.L_12477:
        /*00cc*/ 	.byte	0x04, 0x17
        /*00ce*/ 	.short	(.L_12479 - .L_12478)
.L_12478:
        /*00d0*/ 	.word	0x00000000
        /*00d4*/ 	.short	0x0008
        /*00d6*/ 	.short	0x0038
        /*00d8*/ 	.byte	0x00, 0xf0, 0x11, 0x00


	//----- nvinfo : EIATTR_KPARAM_INFO
	.align		4
.L_12479:
        /*00dc*/ 	.byte	0x04, 0x17
        /*00de*/ 	.short	(.L_12481 - .L_12480)
.L_12480:
        /*00e0*/ 	.word	0x00000000
        /*00e4*/ 	.short	0x0007
        /*00e6*/ 	.short	0x0030
        /*00e8*/ 	.byte	0x00, 0xf0, 0x21, 0x00


	//----- nvinfo : EIATTR_KPARAM_INFO
	.align		4
.L_12481:
        /*00ec*/ 	.byte	0x04, 0x17
        /*00ee*/ 	.short	(.L_12483 - .L_12482)
.L_12482:
        /*00f0*/ 	.word	0x00000000
        /*00f4*/ 	.short	0x0006
        /*00f6*/ 	.short	0x0028
        /*00f8*/ 	.byte	0x00, 0xf0, 0x21, 0x00


	//----- nvinfo : EIATTR_KPARAM_INFO
	.align		4
.L_12483:
        /*00fc*/ 	.byte	0x04, 0x17
        /*00fe*/ 	.short	(.L_12485 - .L_12484)
.L_12484:
        /*0100*/ 	.word	0x00000000
        /*0104*/ 	.short	0x0005
        /*0106*/ 	.short	0x0024
        /*0108*/ 	.byte	0x00, 0xf0, 0x11, 0x00


	//----- nvinfo : EIATTR_KPARAM_INFO
	.align		4
.L_12485:
        /*010c*/ 	.byte	0x04, 0x17
        /*010e*/ 	.short	(.L_12487 - .L_12486)
.L_12486:
        /*0110*/ 	.word	0x00000000
        /*0114*/ 	.short	0x0004
        /*0116*/ 	.short	0x0020
        /*0118*/ 	.byte	0x00, 0xf0, 0x11, 0x00


	//----- nvinfo : EIATTR_KPARAM_INFO
	.align		4
.L_12487:
        /*011c*/ 	.byte	0x04, 0x17
        /*011e*/ 	.short	(.L_12489 - .L_12488)
.L_12488:
        /*0120*/ 	.word	0x00000000
        /*0124*/ 	.short	0x0003
        /*0126*/ 	.short	0x0018
        /*0128*/ 	.byte	0x00, 0xf0, 0x21, 0x00


	//----- nvinfo : EIATTR_KPARAM_INFO
	.align		4
.L_12489:
        /*012c*/ 	.byte	0x04, 0x17
        /*012e*/ 	.short	(.L_12491 - .L_12490)
.L_12490:
        /*0130*/ 	.word	0x00000000
        /*0134*/ 	.short	0x0002
        /*0136*/ 	.short	0x0010
        /*0138*/ 	.byte	0x00, 0xf0, 0x21, 0x00


	//----- nvinfo : EIATTR_KPARAM_INFO
	.align		4
.L_12491:
        /*013c*/ 	.byte	0x04, 0x17
        /*013e*/ 	.short	(.L_12493 - .L_12492)
.L_12492:
        /*0140*/ 	.word	0x00000000
        /*0144*/ 	.short	0x0001
        /*0146*/ 	.short	0x0008
        /*0148*/ 	.byte	0x00, 0xf0, 0x21, 0x00


	//----- nvinfo : EIATTR_KPARAM_INFO
	.align		4
.L_12493:
        /*014c*/ 	.byte	0x04, 0x17
        /*014e*/ 	.short	(.L_12495 - .L_12494)
.L_12494:
        /*0150*/ 	.word	0x00000000
        /*0154*/ 	.short	0x0000
        /*0156*/ 	.short	0x0000
        /*0158*/ 	.byte	0x00, 0xf0, 0x21, 0x00


	//----- nvinfo : EIATTR_MAXREG_COUNT
	.align		4
.L_12495:
        /*015c*/ 	.byte	0x03, 0x1b
        /*015e*/ 	.short	0x00ff


	//----- nvinfo : EIATTR_NUM_BARRIERS
	.align		4
        /*0160*/ 	.byte	0x02, 0x4c
        /*0162*/ 	.byte	0x01
	.zero		1


	//----- nvinfo : EIATTR_EXTERNS
	.align		4
        /*0164*/ 	.byte	0x04, 0x0f
        /*0166*/ 	.short	(.L_12497 - .L_12496)


	//   ....[0]....
	.align		4
.L_12496:
        /*0168*/ 	.word	index@(__assertfail)


	//----- nvinfo : EIATTR_MERCURY_ISA_VERSION
	.align		4
.L_12497:
        /*016c*/ 	.byte	0x03, 0x5f
        /*016e*/ 	.short	0x0000


	//----- nvinfo : EIATTR_COOP_GROUP_MASK_REGIDS
	.align		4
        /*0170*/ 	.byte	0x04, 0x29
        /*0172*/ 	.short	(.L_12499 - .L_12498)


	//   ....[0]....
.L_12498:
        /*0174*/ 	.word	0xffffffff


	//   ....[1]....
        /*0178*/ 	.word	0xffffffff


	//   ....[2]....
        /*017c*/ 	.word	0xffffffff


	//   ....[3]....
        /*0180*/ 	.word	0xffffffff


	//   ....[4]....
        /*0184*/ 	.word	0xffffffff


	//   ....[5]....
        /*0188*/ 	.word	0xffffffff


	//   ....[6]....
        /*018c*/ 	.word	0xffffffff


	//   ....[7]....
        /*0190*/ 	.word	0xffffffff


	//   ....[8]....
        /*0194*/ 	.word	0xffffffff


	//   ....[9]....
        /*0198*/ 	.word	0xffffffff


	//   ....[10]....
        /*019c*/ 	.word	0xffffffff


	//   ....[11]....
        /*01a0*/ 	.word	0xffffffff


	//   ....[12]....
        /*01a4*/ 	.word	0xffffffff


	//   ....[13]....
        /*01a8*/ 	.word	0xffffffff


	//   ....[14]....
        /*01ac*/ 	.word	0xffffffff


	//   ....[15]....
        /*01b0*/ 	.word	0xffffffff


	//   ....[16]....
        /*01b4*/ 	.word	0xffffffff


	//   ....[17]....
        /*01b8*/ 	.word	0xffffffff


	//   ....[18]....
        /*01bc*/ 	.word	0xffffffff


	//   ....[19]....
        /*01c0*/ 	.word	0xffffffff


	//   ....[20]....
        /*01c4*/ 	.word	0xffffffff


	//   ....[21]....
        /*01c8*/ 	.word	0xffffffff


	//   ....[22]....
        /*01cc*/ 	.word	0xffffffff


	//   ....[23]....
        /*01d0*/ 	.word	0xffffffff


	//   ....[24]....
        /*01d4*/ 	.word	0xffffffff


	//   ....[25]....
        /*01d8*/ 	.word	0xffffffff


	//   ....[26]....
        /*01dc*/ 	.word	0xffffffff


	//   ....[27]....
        /*01e0*/ 	.word	0xffffffff


	//----- nvinfo : EIATTR_COOP_GROUP_INSTR_OFFSETS
	.align		4
.L_12499:
        /*01e4*/ 	.byte	0x04, 0x28
        /*01e6*/ 	.short	(.L_12501 - .L_12500)


	//   ....[0]....
.L_12500:
        /*01e8*/ 	.word	0x00000b00


	//   ....[1]....
        /*01ec*/ 	.word	0x00000b20


	//   ....[2]....
        /*01f0*/ 	.word	0x00000bd0


	//   ....[3]....
        /*01f4*/ 	.word	0x00000bf0


	//   ....[4]....
        /*01f8*/ 	.word	0x00000c10


	//   ....[5]....
        /*01fc*/ 	.word	0x000019d0


	//   ....[6]....
        /*0200*/ 	.word	0x00001a30


	//   ....[7]....
        /*0204*/ 	.word	0x00001a60


	//   ....[8]....
        /*0208*/ 	.word	0x00001a80


	//   ....[9]....
        /*020c*/ 	.word	0x00001aa0


	//   ....[10]....
        /*0210*/ 	.word	0x00001af0


	//   ....[11]....
        /*0214*/ 	.word	0x00001b10


	//   ....[12]....
        /*0218*/ 	.word	0x00001b30


	//   ....[13]....
        /*021c*/ 	.word	0x000036c0


	//   ....[14]....
        /*0220*/ 	.word	0x00003730


	//   ....[15]....
        /*0224*/ 	.word	0x00003790


	//   ....[16]....
        /*0228*/ 	.word	0x00003810


	//   ....[17]....
        /*022c*/ 	.word	0x00003890


	//   ....[18]....
        /*0230*/ 	.word	0x00003900


	//   ....[19]....
        /*0234*/ 	.word	0x00003970


	//   ....[20]....
        /*0238*/ 	.word	0x000039e0


	//   ....[21]....
        /*023c*/ 	.word	0x00003a50


	//   ....[22]....
        /*0240*/ 	.word	0x00003ac0


	//   ....[23]....
        /*0244*/ 	.word	0x00003b30


	//   ....[24]....
        /*0248*/ 	.word	0x00003ba0


	//   ....[25]....
        /*024c*/ 	.word	0x00003c10


	//   ....[26]....
        /*0250*/ 	.word	0x00003c80


	//   ....[27]....
        /*0254*/ 	.word	0x00003cf0


	//----- nvinfo : EIATTR_SYSCALL_OFFSETS
	.align		4
.L_12501:
        /*0258*/ 	.byte	0x04, 0x46
        /*025a*/ 	.short	(.L_12503 - .L_12502)


	//   ....[0]....
.L_12502:
        /*025c*/ 	.word	0x00003520


	//   ....[1]....
        /*0260*/ 	.word	0x00003650


	//----- nvinfo : EIATTR_EXIT_INSTR_OFFSETS
	.align		4
.L_12503:
        /*0264*/ 	.byte	0x04, 0x1c
        /*0266*/ 	.short	(.L_12505 - .L_12504)


	//   ....[0]....
.L_12504:
        /*0268*/ 	.word	0x00002ea0


	//   ....[1]....
        /*026c*/ 	.word	0x00002f70


	//   ....[2]....
        /*0270*/ 	.word	0x000033f0


	//   ....[3]....
        /*0274*/ 	.word	0x00003660


	//----- nvinfo : EIATTR_CTAIDZ_USED
	.align		4
.L_12505:
        /*0278*/ 	.byte	0x01, 0x04
	.zero		2


	//----- nvinfo : EIATTR_CRS_STACK_SIZE
	.align		4
        /*027c*/ 	.byte	0x04, 0x1e
        /*027e*/ 	.short	(.L_12507 - .L_12506)
.L_12506:
        /*0280*/ 	.word	0x00000000
.L_12507:


//--------------------- .nv.info._ZN4vllm25paged_attention_v1_kernelIfhLi128ELi8ELi128ELNS_18Fp8KVCacheDataTypeE2ELb1EEEvPT_PKS2_PKT0_S8_ifPKiSA_iPKfiiiSC_SC_iiiii --------------------------
	.section	.nv.info._ZN4vllm25paged_attention_v1_kernelIfhLi128ELi8ELi128ELNS_18Fp8KVCacheDataTypeE2ELb1EEEvPT_PKS2_PKT0_S8_ifPKiSA_iPKfiiiSC_SC_iiiii,"",@"SHT_CUDA_INFO"
	.sectionflags	@""
	.align	4


	//----- nvinfo : EIATTR_CUDA_API_VERSION
	.align		4
        /*0000*/ 	.byte	0x04, 0x37
        /*0002*/ 	.short	(.L_12509 - .L_12508)
.L_12508:
        /*0004*/ 	.word	0x00000082


	//----- nvinfo : EIATTR_SW2861232_WAR
	.align		4
.L_12509:
        /*0008*/ 	.byte	0x01, 0x35
	.zero		2


	//----- nvinfo : EIATTR_PARAM_CBANK
	.align		4
        /*000c*/ 	.byte	0x04, 0x0a
        /*000e*/ 	.short	(.L_12511 - .L_12510)
	.align		4
.L_12510:
        /*0010*/ 	.word	index@(.nv.constant0._ZN4vllm25paged_attention_v1_kernelIfhLi128ELi8ELi128ELNS_18Fp8KVCacheDataTypeE2ELb1EEEvPT_PKS2_PKT0_S8_ifPKiSA_iPKfiiiSC_SC_iiiii)
        /*0014*/ 	.short	0x0160
        /*0016*/ 	.short	0x007c


	//----- nvinfo : EIATTR_CBANK_PARAM_SIZE
	.align		4
.L_12511:
        /*0018*/ 	.byte	0x03, 0x19
        /*001a*/ 	.short	0x007c


	//----- nvinfo : EIATTR_KPARAM_INFO
	.align		4
        /*001c*/ 	.byte	0x04, 0x17
        /*001e*/ 	.short	(.L_12513 - .L_12512)
.L_12512:
        /*0020*/ 	.word	0x00000000
        /*0024*/ 	.short	0x0013
        /*0026*/ 	.short	0x0078
        /*0028*/ 	.byte	0x00, 0xf0, 0x11, 0x00


	//----- nvinfo : EIATTR_KPARAM_INFO
	.align		4
.L_12513:
        /*002c*/ 	.byte	0x04, 0x17
        /*002e*/ 	.short	(.L_12515 - .L_12514)
.L_12514:
        /*0030*/ 	.word	0x00000000
        /*0034*/ 	.short	0x0012
        /*0036*/ 	.short	0x0074
        /*0038*/ 	.byte	0x00, 0xf0, 0x11, 0x00


	//----- nvinfo : EIATTR_KPARAM_INFO
	.align		4
.L_12515:
        /*003c*/ 	.byte	0x04, 0x17
        /*003e*/ 	.short	(.L_12517 - .L_12516)
.L_12516:
        /*0040*/ 	.word	0x00000000
        /*0044*/ 	.short	0x0011
        /*0046*/ 	.short	0x0070
        /*0048*/ 	.byte	0x00, 0xf0, 0x11, 0x00


	//----- nvinfo : EIATTR_KPARAM_INFO
	.align		4
.L_12517:
        /*004c*/ 	.byte	0x04, 0x17
        /*004e*/ 	.short	(.L_12519 - .L_12518)
.L_12518:
        /*0050*/ 	.word	0x00000000
        /*0054*/ 	.short	0x0010
        /*0056*/ 	.short	0x006c
        /*0058*/ 	.byte	0x00, 0xf0, 0x11, 0x00


	//----- nvinfo : EIATTR_KPARAM_INFO
	.align		4
.L_12519:
        /*005c*/ 	.byte	0x04, 0x17
        /*005e*/ 	.short	(.L_12521 - .L_12520)
.L_12520:
        /*0060*/ 	.word	0x00000000
        /*0064*/ 	.short	0x000f
        /*0066*/ 	.short	0x0068
        /*0068*/ 	.byte	0x00, 0xf0, 0x11, 0x00


	//----- nvinfo : EIATTR_KPARAM_INFO
	.align		4
.L_12521:
        /*006c*/ 	.byte	0x04, 0x17
        /*006e*/ 	.short	(.L_12523 - .L_12522)
.L_12522:
        /*0070*/ 	.word	0x00000000
        /*0074*/ 	.short	0x000e
        /*0076*/ 	.short	0x0060
        /*0078*/ 	.byte	0x00, 0xf0, 0x21, 0x00


	//----- nvinfo : EIATTR_KPARAM_INFO
	.align		4
.L_12523:
        /*007c*/ 	.byte	0x04, 0x17
        /*007e*/ 	.short	(.L_12525 - .L_12524)
.L_12524:
        /*0080*/ 	.word	0x00000000
        /*0084*/ 	.short	0x000d
        /*0086*/ 	.short	0x0058
        /*0088*/ 	.byte	0x00, 0xf0, 0x21, 0x00


	//----- nvinfo : EIATTR_KPARAM_INFO
	.align		4
.L_12525:
        /*008c*/ 	.byte	0x04, 0x17
        /*008e*/ 	.short	(.L_12527 - .L_12526)
.L_12526:
        /*0090*/ 	.word	0x00000000
        /*0094*/ 	.short	0x000c
        /*0096*/ 	.short	0x0050
        /*0098*/ 	.byte	0x00, 0xf0, 0x11, 0x00


	//----- nvinfo : EIATTR_KPARAM_INFO
	.align		4
.L_12527:
        /*009c*/ 	.byte	0x04, 0x17
        /*009e*/ 	.short	(.L_12529 - .L_12528)
.L_12528:
        /*00a0*/ 	.word	0x00000000
        /*00a4*/ 	.short	0x000b
        /*00a6*/ 	.short	0x004c
        /*00a8*/ 	.byte	0x00, 0xf0, 0x11, 0x00


	//----- nvinfo : EIATTR_KPARAM_INFO
	.align		4
.L_12529:
        /*00ac*/ 	.byte	0x04, 0x17
        /*00ae*/ 	.short	(.L_12531 - .L_12530)
.L_12530:
        /*00b0*/ 	.word	0x00000000
        /*00b4*/ 	.short	0x000a
        /*00b6*/ 	.short	0x0048
        /*00b8*/ 	.byte	0x00, 0xf0, 0x11, 0x00


	//----- nvinfo : EIATTR_KPARAM_INFO
	.align		4
.L_12531:
        /*00bc*/ 	.byte	0x04, 0x17
        /*00be*/ 	.short	(.L_12533 - .L_12532)
.L_12532:
        /*00c0*/ 	.word	0x00000000
        /*00c4*/ 	.short	0x0009
        /*00c6*/ 	.short	0x0040
        /*00c8*/ 	.byte	0x00, 0xf0, 0x21, 0x00


	//----- nvinfo : EIATTR_KPARAM_INFO
	.align		4
.L_12533:
        /*00cc*/ 	.byte	0x04, 0x17
        /*00ce*/ 	.short	(.L_12535 - .L_12534)
.L_12534:
        /*00d0*/ 	.word	0x00000000
        /*00d4*/ 	.short	0x0008
        /*00d6*/ 	.short	0x0038
        /*00d8*/ 	.byte	0x00, 0xf0, 0x11, 0x00


	//----- nvinfo : EIATTR_KPARAM_INFO
	.align		4
.L_12535:
        /*00dc*/ 	.byte	0x04, 0x17
        /*00de*/ 	.short	(.L_12537 - .L_12536)
.L_12536:
        /*00e0*/ 	.word	0x00000000
        /*00e4*/ 	.short	0x0007
        /*00e6*/ 	.short	0x0030
        /*00e8*/ 	.byte	0x00, 0xf0, 0x21, 0x00


	//----- nvinfo : EIATTR_KPARAM_INFO
	.align		4
.L_12537:
        /*00ec*/ 	.byte	0x04, 0x17
        /*00ee*/ 	.short	(.L_12539 - .L_12538)
.L_12538:
        /*00f0*/ 	.word	0x00000000
        /*00f4*/ 	.short	0x0006
        /*00f6*/ 	.short	0x0028
        /*00f8*/ 	.byte	0x00, 0xf0, 0x21, 0x00


	//----- nvinfo : EIATTR_KPARAM_INFO
	.align		4
.L_12539:
        /*00fc*/ 	.byte	0x04, 0x17
        /*00fe*/ 	.short	(.L_12541 - .L_12540)
.L_12540:
        /*0100*/ 	.word	0x00000000
        /*0104*/ 	.short	0x0005
        /*0106*/ 	.short	0x0024
        /*0108*/ 	.byte	0x00, 0xf0, 0x11, 0x00


	//----- nvinfo : EIATTR_KPARAM_INFO
	.align		4
.L_12541:
        /*010c*/ 	.byte	0x04, 0x17
        /*010e*/ 	.short	(.L_12543 - .L_12542)
.L_12542:
        /*0110*/ 	.word	0x00000000
        /*0114*/ 	.short	0x0004
        /*0116*/ 	.short	0x0020
        /*0118*/ 	.byte	0x00, 0xf0, 0x11, 0x00


	//----- nvinfo : EIATTR_KPARAM_INFO
	.align		4
.L_12543:
        /*011c*/ 	.byte	0x04, 0x17
        /*011e*/ 	.short	(.L_12545 - .L_12544)
.L_12544:
        /*0120*/ 	.word	0x00000000
        /*0124*/ 	.short	0x0003
        /*0126*/ 	.short	0x0018
        /*0128*/ 	.byte	0x00, 0xf0, 0x21, 0x00


	//----- nvinfo : EIATTR_KPARAM_INFO
	.align		4
.L_12545:
        /*012c*/ 	.byte	0x04, 0x17
        /*012e*/ 	.short	(.L_12547 - .L_12546)
.L_12546:
        /*0130*/ 	.word	0x00000000
        /*0134*/ 	.short	0x0002
        /*0136*/ 	.short	0x0010
        /*0138*/ 	.byte	0x00, 0xf0, 0x21, 0x00


	//----- nvinfo : EIATTR_KPARAM_INFO
	.align		4
.L_12547:
        /*013c*/ 	.byte	0x04, 0x17
        /*013e*/ 	.short	(.L_12549 - .L_12548)
.L_12548:
        /*0140*/ 	.word	0x00000000
        /*0144*/ 	.short	0x0001
        /*0146*/ 	.short	0x0008
        /*0148*/ 	.byte	0x00, 0xf0, 0x21, 0x00


	//----- nvinfo : EIATTR_KPARAM_INFO
	.align		4
.L_12549:
        /*014c*/ 	.byte	0x04, 0x17
        /*014e*/ 	.short	(.L_12551 - .L_12550)
.L_12550:
        /*0150*/ 	.word	0x00000000
        /*0154*/ 	.short	0x0000
        /*0156*/ 	.short	0x0000
        /*0158*/ 	.byte	0x00, 0xf0, 0x21, 0x00


	//----- nvinfo : EIATTR_MAXREG_COUNT
	.align		4
.L_12551:
        /*015c*/ 	.byte	0x03, 0x1b
        /*015e*/ 	.short	0x00ff


	//----- nvinfo : EIATTR_NUM_BARRIERS
	.align		4
        /*0160*/ 	.byte	0x02, 0x4c
        /*0162*/ 	.byte	0x01
	.zero		1


	//----- nvinfo : EIATTR_EXTERNS
	.align		4
        /*0164*/ 	.byte	0x04, 0x0f
        /*0166*/ 	.short	(.L_12553 - .L_12552)


	//   ....[0]....
	.align		4
.L_12552:
        /*0168*/ 	.word	index@(__assertfail)


	//----- nvinfo : EIATTR_MERCURY_ISA_VERSION
	.align		4
.L_12553:
        /*016c*/ 	.byte	0x03, 0x5f
        /*016e*/ 	.short	0x0000


	//----- nvinfo : EIATTR_COOP_GROUP_MASK_REGIDS
	.align		4
        /*0170*/ 	.byte	0x04, 0x29
        /*0172*/ 	.short	(.L_12555 - .L_12554)


	//   ....[0]....
.L_12554:
        /*0174*/ 	.word	0xffffffff


	//   ....[1]....
        /*0178*/ 	.word	0xffffffff


	//   ....[2]....
        /*017c*/ 	.word	0xffffffff


	//   ....[3]....
        /*0180*/ 	.word	0xffffffff


	//   ....[4]....
        /*0184*/ 	.word	0xffffffff


	//   ....[5]....
        /*0188*/ 	.word	0xffffffff


	//   ....[6]....
        /*018c*/ 	.word	0xffffffff


	//   ....[7]....
        /*0190*/ 	.word	0xffffffff


	//   ....[8]....
        /*0194*/ 	.word	0xffffffff


	//   ....[9]....
        /*0198*/ 	.word	0xffffffff


	//   ....[10]....
        /*019c*/ 	.word	0xffffffff


	//   ....[11]....
        /*01a0*/ 	.word	0xffffffff


	//   ....[12]....
        /*01a4*/ 	.word	0xffffffff


	//   ....[13]....
        /*01a8*/ 	.word	0xffffffff


	//   ....[14]....
        /*01ac*/ 	.word	0xffffffff


	//   ....[15]....
        /*01b0*/ 	.word	0xffffffff


	//   ....[16]....
        /*01b4*/ 	.word	0xffffffff


	//   ....[17]....
        /*01b8*/ 	.word	0xffffffff


	//   ....[18]....
        /*01bc*/ 	.word	0xffffffff


	//   ....[19]....
        /*01c0*/ 	.word	0xffffffff


	//   ....[20]....
        /*01c4*/ 	.word	0xffffffff


	//   ....[21]....
        /*01c8*/ 	.word	0xffffffff


	//   ....[22]....
        /*01cc*/ 	.word	0xffffffff


	//   ....[23]....
        /*01d0*/ 	.word	0xffffffff


	//----- nvinfo : EIATTR_COOP_GROUP_INSTR_OFFSETS
	.align		4
.L_12555:
        /*01d4*/ 	.byte	0x04, 0x28
        /*01d6*/ 	.short	(.L_12557 - .L_12556)


	//   ....[0]....
.L_12556:
        /*01d8*/ 	.word	0x00000af0


	//   ....[1]....
        /*01dc*/ 	.word	0x00000b10


	//   ....[2]....
        /*01e0*/ 	.word	0x00000bc0


	//   ....[3]....
        /*01e4*/ 	.word	0x00000be0


	//   ....[4]....
        /*01e8*/ 	.word	0x00000c00


	//   ....[5]....
        /*01ec*/ 	.word	0x000019c0


	//   ....[6]....
        /*01f0*/ 	.word	0x00001a20


	//   ....[7]....
        /*01f4*/ 	.word	0x00001a50


	//   ....[8]....
        /*01f8*/ 	.word	0x00001a70


	//   ....[9]....
        /*01fc*/ 	.word	0x00001a90


	//   ....[10]....
        /*0200*/ 	.word	0x00001ae0


	//   ....[11]....
        /*0204*/ 	.word	0x00001b00


	//   ....[12]....
        /*0208*/ 	.word	0x00001b20


	//   ....[13]....
        /*020c*/ 	.word	0x00003320


	//   ....[14]....
        /*0210*/ 	.word	0x00003390


	//   ....[15]....
        /*0214*/ 	.word	0x000033f0


	//   ....[16]....
        /*0218*/ 	.word	0x00003470


	//   ....[17]....
        /*021c*/ 	.word	0x000034f0


	//   ....[18]....
        /*0220*/ 	.word	0x00003560


	//   ....[19]....
        /*0224*/ 	.word	0x000035d0


	//   ....[20]....
        /*0228*/ 	.word	0x00003640


	//   ....[21]....
        /*022c*/ 	.word	0x000036b0


	//   ....[22]....
        /*0230*/ 	.word	0x00003720


	//   ....[23]....
        /*0234*/ 	.word	0x00003790


	//----- nvinfo : EIATTR_SYSCALL_OFFSETS
	.align		4
.L_12557:
        /*0238*/ 	.byte	0x04, 0x46
        /*023a*/ 	.short	(.L_12559 - .L_12558)


	//   ....[0]....
.L_12558:
        /*023c*/ 	.word	0x00003180


	//   ....[1]....
        /*0240*/ 	.word	0x000032b0


	//----- nvinfo : EIATTR_EXIT_INSTR_OFFSETS
	.align		4
.L_12559:
        /*0244*/ 	.byte	0x04, 0x1c
        /*0246*/ 	.short	(.L_12561 - .L_12560)


	//   ....[0]....
.L_12560:
        /*0248*/ 	.word	0x00002c80


	//   ....[1]....
        /*024c*/ 	.word	0x00002d50


	//   ....[2]....
        /*0250*/ 	.word	0x00003050


	//   ....[3]....
        /*0254*/ 	.word	0x000032c0


	//----- nvinfo : EIATTR_CTAIDZ_USED
	.align		4
.L_12561:
        /*0258*/ 	.byte	0x01, 0x04
	.zero		2


	//----- nvinfo : EIATTR_CRS_STACK_SIZE
	.align		4
        /*025c*/ 	.byte	0x04, 0x1e
        /*025e*/ 	.short	(.L_12563 - .L_12562)
.L_12562:
        /*0260*/ 	.word	0x00000000
.L_12563:


//--------------------- .nv.info._ZN4vllm25paged_attention_v1_kernelIfhLi120ELi8ELi128ELNS_18Fp8KVCacheDataTypeE2ELb1EEEvPT_PKS2_PKT0_S8_ifPKiSA_iPKfiiiSC_SC_iiiii --------------------------
	.section	.nv.info._ZN4vllm25paged_attention_v1_kernelIfhLi120ELi8ELi128ELNS_18Fp8KVCacheDataTypeE2ELb1EEEvPT_PKS2_PKT0_S8_ifPKiSA_iPKfiiiSC_SC_iiiii,"",@"SHT_CUDA_INFO"
	.sectionflags	@""
	.align	4


	//----- nvinfo : EIATTR_CUDA_API_VERSION
	.align		4
        /*0000*/ 	.byte	0x04, 0x37
        /*0002*/ 	.short	(.L_12565 - .L_12564)
.L_12564:
        /*0004*/ 	.word	0x00000082


	//----- nvinfo : EIATTR_SW2861232_WAR
	.align		4
.L_12565:
        /*0008*/ 	.byte	0x01, 0x35
	.zero		2


	//----- nvinfo : EIATTR_PARAM_CBANK
	.align		4
        /*000c*/ 	.byte	0x04, 0x0a
        /*000e*/ 	.short	(.L_12567 - .L_12566)
	.align		4
.L_12566:
        /*0010*/ 	.word	index@(.nv.constant0._ZN4vllm25paged_attention_v1_kernelIfhLi120ELi8ELi128ELNS_18Fp8KVCacheDataTypeE2ELb1EEEvPT_PKS2_PKT0_S8_ifPKiSA_iPKfiiiSC_SC_iiiii)
        /*0014*/ 	.short	0x0160
        /*0016*/ 	.short	0x007c


	//----- nvinfo : EIATTR_CBANK_PARAM_SIZE
	.align		4
.L_12567:
        /*0018*/ 	.byte	0x03, 0x19
        /*001a*/ 	.short	0x007c


	//----- nvinfo : EIATTR_KPARAM_INFO
	.align		4
        /*001c*/ 	.byte	0x04, 0x17
        /*001e*/ 	.short	(.L_12569 - .L_12568)
.L_12568:
        /*0020*/ 	.word	0x00000000
        /*0024*/ 	.short	0x0013
        /*0026*/ 	.short	0x0078
        /*0028*/ 	.byte	0x00, 0xf0, 0x11, 0x00


	//----- nvinfo : EIATTR_KPARAM_INFO
	.align		4
.L_12569:
        /*002c*/ 	.byte	0x04, 0x17
        /*002e*/ 	.short	(.L_12571 - .L_12570)
.L_12570:
        /*0030*/ 	.word	0x00000000
        /*0034*/ 	.short	0x0012
        /*0036*/ 	.short	0x0074
        /*0038*/ 	.byte	0x00, 0xf0, 0x11, 0x00


	//----- nvinfo : EIATTR_KPARAM_INFO
	.align		4
.L_12571:
        /*003c*/ 	.byte	0x04, 0x17
        /*003e*/ 	.short	(.L_12573 - .L_12572)
.L_12572:
        /*0040*/ 	.word	0x00000000
        /*0044*/ 	.short	0x0011
        /*0046*/ 	.short	0x0070
        /*0048*/ 	.byte	0x00, 0xf0, 0x11, 0x00


	//----- nvinfo : EIATTR_KPARAM_INFO
	.align		4
.L_12573:
        /*004c*/ 	.byte	0x04, 0x17
        /*004e*/ 	.short	(.L_12575 - .L_12574)
.L_12574:
        /*0050*/ 	.word	0x00000000
        /*0054*/ 	.short	0x0010
        /*0056*/ 	.short	0x006c
        /*0058*/ 	.byte	0x00, 0xf0, 0x11, 0x00


	//----- nvinfo : EIATTR_KPARAM_INFO
	.align		4
.L_12575:
        /*005c*/ 	.byte	0x04, 0x17
        /*005e*/ 	.short	(.L_12577 - .L_12576)
.L_12576:
        /*0060*/ 	.word	0x00000000
        /*0064*/ 	.short	0x000f
        /*0066*/ 	.short	0x0068
        /*0068*/ 	.byte	0x00, 0xf0, 0x11, 0x00


	//----- nvinfo : EIATTR_KPARAM_INFO
	.align		4
.L_12577:
        /*006c*/ 	.byte	0x04, 0x17
        /*006e*/ 	.short	(.L_12579 - .L_12578)
.L_12578:
        /*0070*/ 	.word	0x00000000
        /*0074*/ 	.short	0x000e
        /*0076*/ 	.short	0x0060
        /*0078*/ 	.byte	0x00, 0xf0, 0x21, 0x00


	//----- nvinfo : EIATTR_KPARAM_INFO
	.align		4
.L_12579:
        /*007c*/ 	.byte	0x04, 0x17
        /*007e*/ 	.short	(.L_12581 - .L_12580)
.L_12580:
        /*0080*/ 	.word	0x00000000
        /*0084*/ 	.short	0x000d
        /*0086*/ 	.short	0x0058
        /*0088*/ 	.byte	0x00, 0xf0, 0x21, 0x00


	//----- nvinfo : EIATTR_KPARAM_INFO
	.align		4
.L_12581:
        /*008c*/ 	.byte	0x04, 0x17
        /*008e*/ 	.short	(.L_12583 - .L_12582)
.L_12582:
        /*0090*/ 	.word	0x00000000
        /*0094*/ 	.short	0x000c
        /*0096*/ 	.short	0x0050
        /*0098*/ 	.byte	0x00, 0xf0, 0x11, 0x00


	//----- nvinfo : EIATTR_KPARAM_INFO
	.align		4
.L_12583:
        /*009c*/ 	.byte	0x04, 0x17
        /*009e*/ 	.short	(.L_12585 - .L_12584)
.L_12584:
        /*00a0*/ 	.word	0x00000000
        /*00a4*/ 	.short	0x000b
        /*00a6*/ 	.short	0x004c
        /*00a8*/ 	.byte	0x00, 0xf0, 0x11, 0x00


	//----- nvinfo : EIATTR_KPARAM_INFO
	.align		4
.L_12585:
        /*00ac*/ 	.byte	0x04, 0x17
        /*00ae*/ 	.short	(.L_12587 - .L_12586)
.L_12586:
        /*00b0*/ 	.word	0x00000000
        /*00b4*/ 	.short	0x000a
        /*00b6*/ 	.short	0x0048
        /*00b8*/ 	.byte	0x00, 0xf0, 0x11, 0x00


	//----- nvinfo : EIATTR_KPARAM_INFO
	.align		4
.L_12587:
        /*00bc*/ 	.byte	0x04, 0x17
        /*00be*/ 	.short	(.L_12589 - .L_12588)
.L_12588:
        /*00c0*/ 	.word	0x00000000
        /*00c4*/ 	.short	0x0009
        /*00c6*/ 	.short	0x0040
        /*00c8*/ 	.byte	0x00, 0xf0, 0x21, 0x00


	//----- nvinfo : EIATTR_KPARAM_INFO
	.align		4
.L_12589:
        /*00cc*/ 	.byte	0x04, 0x17
        /*00ce*/ 	.short	(.L_12591 - .L_12590)
.L_12590:
        /*00d0*/ 	.word	0x00000000
        /*00d4*/ 	.short	0x0008
        /*00d6*/ 	.short	0x0038
        /*00d8*/ 	.byte	0x00, 0xf0, 0x11, 0x00


	//----- nvinfo : EIATTR_KPARAM_INFO
	.align		4
.L_12591:
        /*00dc*/ 	.byte	0x04, 0x17
        /*00de*/ 	.short	(.L_12593 - .L_12592)
.L_12592:
        /*00e0*/ 	.word	0x00000000
        /*00e4*/ 	.short	0x0007
        /*00e6*/ 	.short	0x0030
        /*00e8*/ 	.byte	0x00, 0xf0, 0x21, 0x00


	//----- nvinfo : EIATTR_KPARAM_INFO
	.align		4
.L_12593:
        /*00ec*/ 	.byte	0x04, 0x17
        /*00ee*/ 	.short	(.L_12595 - .L_12594)
.L_12594:
        /*00f0*/ 	.word	0x00000000
        /*00f4*/ 	.short	0x0006
        /*00f6*/ 	.short	0x0028
        /*00f8*/ 	.byte	0x00, 0xf0, 0x21, 0x00


	//----- nvinfo : EIATTR_KPARAM_INFO
	.align		4
.L_12595:
        /*00fc*/ 	.byte	0x04, 0x17
        /*00fe*/ 	.short	(.L_12597 - .L_12596)
.L_12596:
        /*0100*/ 	.word	0x00000000
        /*0104*/ 	.short	0x0005
        /*0106*/ 	.short	0x0024
        /*0108*/ 	.byte	0x00, 0xf0, 0x11, 0x00


	//----- nvinfo : EIATTR_KPARAM_INFO
	.align		4
.L_12597:
        /*010c*/ 	.byte	0x04, 0x17
        /*010e*/ 	.short	(.L_12599 - .L_12598)
.L_12598:
        /*0110*/ 	.word	0x00000000
        /*0114*/ 	.short	0x0004
        /*0116*/ 	.short	0x0020
        /*0118*/ 	.byte	0x00, 0xf0, 0x11, 0x00


	//----- nvinfo : EIATTR_KPARAM_INFO
	.align		4
.L_12599:
        /*011c*/ 	.byte	0x04, 0x17
        /*011e*/ 	.short	(.L_12601 - .L_12600)
.L_12600:
        /*0120*/ 	.word	0x00000000
        /*0124*/ 	.short	0x0003
        /*0126*/ 	.short	0x0018
        /*0128*/ 	.byte	0x00, 0xf0, 0x21, 0x00


	//----- nvinfo : EIATTR_KPARAM_INFO
	.align		4
.L_12601:
        /*012c*/ 	.byte	0x04, 0x17
        /*012e*/ 	.short	(.L_12603 - .L_12602)
.L_12602:
        /*0130*/ 	.word	0x00000000
        /*0134*/ 	.short	0x0002
        /*0136*/ 	.short	0x0010
        /*0138*/ 	.byte	0x00, 0xf0, 0x21, 0x00


	//----- nvinfo : EIATTR_KPARAM_INFO
	.align		4
.L_12603:
        /*013c*/ 	.byte	0x04, 0x17
        /*013e*/ 	.short	(.L_12605 - .L_12604)
.L_12604:
        /*0140*/ 	.word	0x00000000
        /*0144*/ 	.short	0x0001
        /*0146*/ 	.short	0x0008
        /*0148*/ 	.byte	0x00, 0xf0, 0x21, 0x00


	//----- nvinfo : EIATTR_KPARAM_INFO
	.align		4
.L_12605:
        /*014c*/ 	.byte	0x04, 0x17
        /*014e*/ 	.short	(.L_12607 - .L_12606)
.L_12606:
        /*0150*/ 	.word	0x00000000
        /*0154*/ 	.short	0x0000
        /*0156*/ 	.short	0x0000
        /*0158*/ 	.byte	0x00, 0xf0, 0x21, 0x00


	//----- nvinfo : EIATTR_MAXREG_COUNT
	.align		4
.L_12607:
        /*015c*/ 	.byte	0x03, 0x1b
        /*015e*/ 	.short	0x00ff


	//----- nvinfo : EIATTR_NUM_BARRIERS
	.align		4
        /*0160*/ 	.byte	0x02, 0x4c
        /*0162*/ 	.byte	0x01
	.zero		1


	//----- nvinfo : EIATTR_EXTERNS
	.align		4
        /*0164*/ 	.byte	0x04, 0x0f
        /*0166*/ 	.short	(.L_12609 - .L_12608)


	//   ....[0]....
	.align		4
.L_12608:
        /*0168*/ 	.word	index@(__assertfail)


	//----- nvinfo : EIATTR_MERCURY_ISA_VERSION
	.align		4
.L_12609:
        /*016c*/ 	.byte	0x03, 0x5f
        /*016e*/ 	.short	0x0000


	//----- nvinfo : EIATTR_COOP_GROUP_MASK_REGIDS
	.align		4
        /*0170*/ 	.byte	0x04, 0x29
        /*0172*/ 	.short	(.L_12611 - .L_12610)


	//   ....[0]....
.L_12610:
        /*0174*/ 	.word	0xffffffff


	//   ....[1]....
        /*0178*/ 	.word	0xffffffff


	//   ....[2]....
        /*017c*/ 	.word	0xffffffff


	//   ....[3]....
        /*0180*/ 	.word	0xffffffff


	//   ....[4]....
        /*0184*/ 	.word	0xffffffff


	//   ....[5]....
        /*0188*/ 	.word	0xffffffff


	//   ....[6]....
        /*018c*/ 	.word	0xffffffff


	//   ....[7]....
        /*0190*/ 	.word	0xffffffff


	//   ....[8]....
        /*0194*/ 	.word	0xffffffff


	//   ....[9]....
        /*0198*/ 	.word	0xffffffff


	//   ....[10]....
        /*019c*/ 	.word	0xffffffff


	//   ....[11]....
        /*01a0*/ 	.word	0xffffffff


	//   ....[12]....
        /*01a4*/ 	.word	0xffffffff


	//   ....[13]....
        /*01a8*/ 	.word	0xffffffff


	//   ....[14]....
        /*01ac*/ 	.word	0xffffffff


	//   ....[15]....
        /*01b0*/ 	.word	0xffffffff


	//   ....[16]....
        /*01b4*/ 	.word	0xffffffff


	//   ....[17]....
        /*01b8*/ 	.word	0xffffffff


	//   ....[18]....
        /*01bc*/ 	.word	0xffffffff


	//   ....[19]....
        /*01c0*/ 	.word	0xffffffff


	//   ....[20]....
        /*01c4*/ 	.word	0xffffffff


	//   ....[21]....
        /*01c8*/ 	.word	0xffffffff


	//   ....[22]....
        /*01cc*/ 	.word	0xffffffff


	//   ....[23]....
        /*01d0*/ 	.word	0xffffffff


	//----- nvinfo : EIATTR_COOP_GROUP_INSTR_OFFSETS
	.align		4
.L_12611:
        /*01d4*/ 	.byte	0x04, 0x28
        /*01d6*/ 	.short	(.L_12613 - .L_12612)


	//   ....[0]....
.L_12612:
        /*01d8*/ 	.word	0x00000af0


	//   ....[1]....
        /*01dc*/ 	.word	0x00000b10


	//   ....[2]....
        /*01e0*/ 	.word	0x00000bc0


	//   ....[3]....
        /*01e4*/ 	.word	0x00000be0


	//   ....[4]....
        /*01e8*/ 	.word	0x00000c00


	//   ....[5]....
        /*01ec*/ 	.word	0x000019c0


	//   ....[6]....
        /*01f0*/ 	.word	0x00001a20


	//   ....[7]....
        /*01f4*/ 	.word	0x00001a50


	//   ....[8]....
        /*01f8*/ 	.word	0x00001a70


	//   ....[9]....
        /*01fc*/ 	.word	0x00001a90


	//   ....[10]....
        /*0200*/ 	.word	0x00001ae0


	//   ....[11]....
        /*0204*/ 	.word	0x00001b00


	//   ....[12]....
        /*0208*/ 	.word	0x00001b20


	//   ....[13]....
        /*020c*/ 	.word	0x000034d0


	//   ....[14]....
        /*0210*/ 	.word	0x00003550


	//   ....[15]....
        /*0214*/ 	.word	0x000035b0


	//   ....[16]....
        /*0218*/ 	.word	0x00003630


	//   ....[17]....
        /*021c*/ 	.word	0x000036b0


	//   ....[18]....
        /*0220*/ 	.word	0x00003720


	//   ....[19]....
        /*0224*/ 	.word	0x00003790


	//   ....[20]....
        /*0228*/ 	.word	0x00003800


	//   ....[21]....
        /*022c*/ 	.word	0x00003870


	//   ....[22]....
        /*0230*/ 	.word	0x000038e0


	//   ....[23]....
        /*0234*/ 	.word	0x00003950


	//----- nvinfo : EIATTR_SYSCALL_OFFSETS
	.align		4
.L_12613:
        /*0238*/ 	.byte	0x04, 0x46
        /*023a*/ 	.short	(.L_12615 - .L_12614)


	//   ....[0]....
.L_12614:
        /*023c*/ 	.word	0x00003330


	//   ....[1]....
        /*0240*/ 	.word	0x00003460


	//----- nvinfo : EIATTR_EXIT_INSTR_OFFSETS
	.align		4
.L_12615:
        /*0244*/ 	.byte	0x04, 0x1c
        /*0246*/ 	.short	(.L_12617 - .L_12616)


	//   ....[0]....
.L_12616:
        /*0248*/ 	.word	0x00002dd0


	//   ....[1]....
        /*024c*/ 	.word	0x00003190


	//   ....[2]....
        /*0250*/ 	.word	0x00003200


	//   ....[3]....
        /*0254*/ 	.word	0x00003470


	//----- nvinfo : EIATTR_CTAIDZ_USED
	.align		4
.L_12617:
        /*0258*/ 	.byte	0x01, 0x04
	.zero		2


	//----- nvinfo : EIATTR_CRS_STACK_SIZE
	.align		4
        /*025c*/ 	.byte	0x04, 0x1e
        /*025e*/ 	.short	(.L_12619 - .L_12618)
.L_12618:
        /*0260*/ 	.word	0x00000000
.L_12619:


//--------------------- .nv.info._ZN4vllm25paged_attention_v1_kernelIfhLi112ELi8ELi128ELNS_18Fp8KVCacheDataTypeE2ELb1EEEvPT_PKS2_PKT0_S8_ifPKiSA_iPKfiiiSC_SC_iiiii --------------------------
	.section	.nv.info._ZN4vllm25paged_attention_v1_kernelIfhLi112ELi8ELi128ELNS_18Fp8KVCacheDataTypeE2ELb1EEEvPT_PKS2_PKT0_S8_ifPKiSA_iPKfiiiSC_SC_iiiii,"",@"SHT_CUDA_INFO"
	.sectionflags	@""
	.align	4


	//----- nvinfo : EIATTR_CUDA_API_VERSION
	.align		4
        /*0000*/ 	.byte	0x04, 0x37
        /*0002*/ 	.short	(.L_12621 - .L_12620)
.L_12620:
        /*0004*/ 	.word	0x00000082


	//----- nvinfo : EIATTR_SW2861232_WAR
	.align		4
.L_12621:
        /*0008*/ 	.byte	0x01, 0x35
	.zero		2


	//----- nvinfo : EIATTR_PARAM_CBANK
	.align		4
        /*000c*/ 	.byte	0x04, 0x0a
        /*000e*/ 	.short	(.L_12623 - .L_12622)
	.align		4
.L_12622:
        /*0010*/ 	.word	index@(.nv.constant0._ZN4vllm25paged_attention_v1_kernelIfhLi112ELi8ELi128ELNS_18Fp8KVCacheDataTypeE2ELb1EEEvPT_PKS2_PKT0_S8_ifPKiSA_iPKfiiiSC_SC_iiiii)
        /*0014*/ 	.short	0x0160
        /*0016*/ 	.short	0x007c


	//----- nvinfo : EIATTR_CBANK_PARAM_SIZE
	.align		4
.L_12623:
        /*0018*/ 	.byte	0x03, 0x19
        /*001a*/ 	.short	0x007c


	//----- nvinfo : EIATTR_KPARAM_INFO
	.align		4
        /*001c*/ 	.byte	0x04, 0x17
        /*001e*/ 	.short	(.L_12625 - .L_12624)
.L_12624:
        /*0020*/ 	.word	0x00000000
        /*0024*/ 	.short	0x0013
        /*0026*/ 	.short	0x0078
        /*0028*/ 	.byte	0x00, 0xf0, 0x11, 0x00


	//----- nvinfo : EIATTR_KPARAM_INFO
	.align		4
.L_12625:
        /*002c*/ 	.byte	0x04, 0x17
        /*002e*/ 	.short	(.L_12627 - .L_12626)
.L_12626:
        /*0030*/ 	.word	0x00000000
        /*0034*/ 	.short	0x0012
        /*0036*/ 	.short	0x0074
        /*0038*/ 	.byte	0x00, 0xf0, 0x11, 0x00


	//----- nvinfo : EIATTR_KPARAM_INFO
	.align		4
.L_12627:
        /*003c*/ 	.byte	0x04, 0x17
        /*003e*/ 	.short	(.L_12629 - .L_12628)
.L_12628:
        /*0040*/ 	.word	0x00000000
        /*0044*/ 	.short	0x0011
        /*0046*/ 	.short	0x0070
        /*0048*/ 	.byte	0x00, 0xf0, 0x11, 0x00


	//----- nvinfo : EIATTR_KPARAM_INFO
	.align		4
.L_12629:
        /*004c*/ 	.byte	0x04, 0x17
        /*004e*/ 	.short	(.L_12631 - .L_12630)
.L_12630:
        /*0050*/ 	.word	0x00000000
        /*0054*/ 	.short	0x0010
        /*0056*/ 	.short	0x006c
        /*0058*/ 	.byte	0x00, 0xf0, 0x11, 0x00


	//----- nvinfo : EIATTR_KPARAM_INFO
	.align		4
.L_12631:
        /*005c*/ 	.byte	0x04, 0x17
        /*005e*/ 	.short	(.L_12633 - .L_12632)
.L_12632:
        /*0060*/ 	.word	0x00000000
        /*0064*/ 	.short	0x000f
        /*0066*/ 	.short	0x0068
        /*0068*/ 	.byte	0x00, 0xf0, 0x11, 0x00


	//----- nvinfo : EIATTR_KPARAM_INFO
	.align		4
.L_12633:
        /*006c*/ 	.byte	0x04, 0x17
        /*006e*/ 	.short	(.L_12635 - .L_12634)
.L_12634:
        /*0070*/ 	.word	0x00000000
        /*0074*/ 	.short	0x000e
        /*0076*/ 	.short	0x0060
        /*0078*/ 	.byte	0x00, 0xf0, 0x21, 0x00


	//----- nvinfo : EIATTR_KPARAM_INFO
	.align		4
.L_12635:
        /*007c*/ 	.byte	0x04, 0x17
        /*007e*/ 	.short	(.L_12637 - .L_12636)
.L_12636:
        /*0080*/ 	.word	0x00000000
        /*0084*/ 	.short	0x000d
        /*0086*/ 	.short	0x0058
        /*0088*/ 	.byte	0x00, 0xf0, 0x21, 0x00


	//----- nvinfo : EIATTR_KPARAM_INFO
	.align		4
.L_12637:
        /*008c*/ 	.byte	0x04, 0x17
        /*008e*/ 	.short	(.L_12639 - .L_12638)
.L_12638:
        /*0090*/ 	.word	0x00000000
        /*0094*/ 	.short	0x000c
        /*0096*/ 	.short	0x0050
        /*0098*/ 	.byte	0x00, 0xf0, 0x11, 0x00


	//----- nvinfo : EIATTR_KPARAM_INFO
	.align		4
.L_12639:
        /*009c*/ 	.byte	0x04, 0x17
        /*009e*/ 	.short	(.L_12641 - .L_12640)
.L_12640:
        /*00a0*/ 	.word	0x00000000
        /*00a4*/ 	.short	0x000b
        /*00a6*/ 	.short	0x004c
        /*00a8*/ 	.byte	0x00, 0xf0, 0x11, 0x00


	//----- nvinfo : EIATTR_KPARAM_INFO
	.align		4
.L_12641:
        /*00ac*/ 	.byte	0x04, 0x17
        /*00ae*/ 	.short	(.L_12643 - .L_12642)
.L_12642:
        /*00b0*/ 	.word	0x00000000
        /*00b4*/ 	.short	0x000a
        /*00b6*/ 	.short	0x0048
        /*00b8*/ 	.byte	0x00, 0xf0, 0x11, 0x00


	//----- nvinfo : EIATTR_KPARAM_INFO
	.align		4
.L_12643:
        /*00bc*/ 	.byte	0x04, 0x17
        /*00be*/ 	.short	(.L_12645 - .L_12644)
.L_12644:
        /*00c0*/ 	.word	0x00000000
        /*00c4*/ 	.short	0x0009
        /*00c6*/ 	.short	0x0040
        /*00c8*/ 	.byte	0x00, 0xf0, 0x21, 0x00


	//----- nvinfo : EIATTR_KPARAM_INFO
	.align		4
.L_12645:
        /*00cc*/ 	.byte	0x04, 0x17
        /*00ce*/ 	.short	(.L_12647 - .L_12646)
.L_12646:
        /*00d0*/ 	.word	0x00000000
        /*00d4*/ 	.short	0x0008
        /*00d6*/ 	.short	0x0038
        /*00d8*/ 	.byte	0x00, 0xf0, 0x11, 0x00


	//----- nvinfo : EIATTR_KPARAM_INFO
	.align		4
.L_12647:
        /*00dc*/ 	.byte	0x04, 0x17
        /*00de*/ 	.short	(.L_12649 - .L_12648)
.L_12648:
        /*00e0*/ 	.word	0x00000000
        /*00e4*/ 	.short	0x0007
        /*00e6*/ 	.short	0x0030
        /*00e8*/ 	.byte	0x00, 0xf0, 0x21, 0x00


	//----- nvinfo : EIATTR_KPARAM_INFO
	.align		4
.L_12649:
        /*00ec*/ 	.byte	0x04, 0x17
        /*00ee*/ 	.short	(.L_12651 - .L_12650)
.L_12650:
        /*00f0*/ 	.word	0x00000000
        /*00f4*/ 	.short	0x0006
        /*00f6*/ 	.short	0x0028
        /*00f8*/ 	.byte	0x00, 0xf0, 0x21, 0x00


	//----- nvinfo : EIATTR_KPARAM_INFO
	.align		4
.L_12651:
        /*00fc*/ 	.byte	0x04, 0x17
        /*00fe*/ 	.short	(.L_12653 - .L_12652)
.L_12652:
        /*0100*/ 	.word	0x00000000
        /*0104*/ 	.short	0x0005
        /*0106*/ 	.short	0x0024
        /*0108*/ 	.byte	0x00, 0xf0, 0x11, 0x00


	//----- nvinfo : EIATTR_KPARAM_INFO
	.align		4
.L_12653:
        /*010c*/ 	.byte	0x04, 0x17
        /*010e*/ 	.short	(.L_12655 - .L_12654)
.L_12654:
        /*0110*/ 	.word	0x00000000
        /*0114*/ 	.short	0x0004
        /*0116*/ 	.short	0x0020
        /*0118*/ 	.byte	0x00, 0xf0, 0x11, 0x00


	//----- nvinfo : EIATTR_KPARAM_INFO
	.align		4
.L_12655:
        /*011c*/ 	.byte	0x04, 0x17
        /*011e*/ 	.short	(.L_12657 - .L_12656)
.L_12656:
        /*0120*/ 	.word	0x00000000
        /*0124*/ 	.short	0x0003
        /*0126*/ 	.short	0x0018
        /*0128*/ 	.byte	0x00, 0xf0, 0x21, 0x00


	//----- nvinfo : EIATTR_KPARAM_INFO
	.align		4
.L_12657:
        /*012c*/ 	.byte	0x04, 0x17
        /*012e*/ 	.short	(.L_12659 - .L_12658)
.L_12658:
        /*0130*/ 	.word	0x00000000
        /*0134*/ 	.short	0x0002
        /*0136*/ 	.short	0x0010
        /*0138*/ 	.byte	0x00, 0xf0, 0x21, 0x00


	//----- nvinfo : EIATTR_KPARAM_INFO
	.align		4
.L_12659:
        /*013c*/ 	.byte	0x04, 0x17
        /*013e*/ 	.short	(.L_12661 - .L_12660)
.L_12660:
        /*0140*/ 	.word	0x00000000
        /*0144*/ 	.short	0x0001
        /*0146*/ 	.short	0x0008
        /*0148*/ 	.byte	0x00, 0xf0, 0x21, 0x00


	//----- nvinfo : EIATTR_KPARAM_INFO
	.align		4
.L_12661:
        /*014c*/ 	.byte	0x04, 0x17
        /*014e*/ 	.short	(.L_12663 - .L_12662)
.L_12662:
        /*0150*/ 	.word	0x00000000
        /*0154*/ 	.short	0x0000
        /*0156*/ 	.short	0x0000
        /*0158*/ 	.byte	0x00, 0xf0, 0x21, 0x00


	//----- nvinfo : EIATTR_MAXREG_COUNT
	.align		4
.L_12663:
        /*015c*/ 	.byte	0x03, 0x1b
        /*015e*/ 	.short	0x00ff


	//----- nvinfo : EIATTR_NUM_BARRIERS
	.align		4
        /*0160*/ 	.byte	0x02, 0x4c
        /*0162*/ 	.byte	0x01
	.zero		1


	//----- nvinfo : EIATTR_EXTERNS
	.align		4
        /*0164*/ 	.byte	0x04, 0x0f
        /*0166*/ 	.short	(.L_12665 - .L_12664)


	//   ....[0]....
	.align		4
.L_12664:
        /*0168*/ 	.word	index@(__assertfail)


	//----- nvinfo : EIATTR_MERCURY_ISA_VERSION
	.align		4
.L_12665:
        /*016c*/ 	.byte	0x03, 0x5f
        /*016e*/ 	.short	0x0000


	//----- nvinfo : EIATTR_COOP_GROUP_MASK_REGIDS
	.align		4
        /*0170*/ 	.byte	0x04, 0x29
        /*0172*/ 	.short	(.L_12667 - .L_12666)


	//   ....[0]....
.L_12666:
        /*0174*/ 	.word	0xffffffff


	//   ....[1]....
        /*0178*/ 	.word	0xffffffff


	//   ....[2]....
        /*017c*/ 	.word	0xffffffff


	//   ....[3]....
        /*0180*/ 	.word	0xffffffff


	//   ....[4]....
        /*0184*/ 	.word	0xffffffff


	//   ....[5]....
        /*0188*/ 	.word	0xffffffff


	//   ....[6]....
        /*018c*/ 	.word	0xffffffff


	//   ....[7]....
        /*0190*/ 	.word	0xffffffff


	//   ....[8]....
        /*0194*/ 	.word	0xffffffff


	//   ....[9]....
        /*0198*/ 	.word	0xffffffff


	//   ....[10]....
        /*019c*/ 	.word	0xffffffff


	//   ....[11]....
        /*01a0*/ 	.word	0xffffffff


	//   ....[12]....
        /*01a4*/ 	.word	0xffffffff


	//   ....[13]....
        /*01a8*/ 	.word	0xffffffff


	//   ....[14]....
        /*01ac*/ 	.word	0xffffffff


	//   ....[15]....
        /*01b0*/ 	.word	0xffffffff


	//   ....[16]....
        /*01b4*/ 	.word	0xffffffff


	//   ....[17]....
        /*01b8*/ 	.word	0xffffffff


	//   ....[18]....
        /*01bc*/ 	.word	0xffffffff


	//   ....[19]....
        /*01c0*/ 	.word	0xffffffff


	//   ....[20]....
        /*01c4*/ 	.word	0xffffffff


	//   ....[21]....
        /*01c8*/ 	.word	0xffffffff


	//   ....[22]....
        /*01cc*/ 	.word	0xffffffff


	//----- nvinfo : EIATTR_COOP_GROUP_INSTR_OFFSETS
	.align		4
.L_12667:
        /*01d0*/ 	.byte	0x04, 0x28
        /*01d2*/ 	.short	(.L_12669 - .L_12668)


	//   ....[0]....
.L_12668:
        /*01d4*/ 	.word	0x00000af0


	//   ....[1]....
        /*01d8*/ 	.word	0x00000b10


	//   ....[2]....
        /*01dc*/ 	.word	0x00000bc0


	//   ....[3]....
        /*01e0*/ 	.word	0x00000be0


	//   ....[4]....
        /*01e4*/ 	.word	0x00000c00


	//   ....[5]....
        /*01e8*/ 	.word	0x000019c0


	//   ....[6]....
        /*01ec*/ 	.word	0x00001a20


	//   ....[7]....
        /*01f0*/ 	.word	0x00001a50


	//   ....[8]....
        /*01f4*/ 	.word	0x00001a70


	//   ....[9]....
        /*01f8*/ 	.word	0x00001a90


	//   ....[10]....
        /*01fc*/ 	.word	0x00001ae0


	//   ....[11]....
        /*0200*/ 	.word	0x00001b00


	//   ....[12]....
        /*0204*/ 	.word	0x00001b20


	//   ....[13]....
        /*0208*/ 	.word	0x00003260


	//   ....[14]....
        /*020c*/ 	.word	0x000032d0


	//   ....[15]....
        /*0210*/ 	.word	0x00003330


	//   ....[16]....
        /*0214*/ 	.word	0x000033b0


	//   ....[17]....
        /*0218*/ 	.word	0x00003430


	//   ....[18]....
        /*021c*/ 	.word	0x000034a0


	//   ....[19]....
        /*0220*/ 	.word	0x00003510


	//   ....[20]....
        /*0224*/ 	.word	0x00003580


	//   ....[21]....
        /*0228*/ 	.word	0x000035f0


	//   ....[22]....
        /*022c*/ 	.word	0x00003660


	//----- nvinfo : EIATTR_SYSCALL_OFFSETS
	.align		4
.L_12669:
        /*0230*/ 	.byte	0x04, 0x46
        /*0232*/ 	.short	(.L_12671 - .L_12670)


	//   ....[0]....
.L_12670:
        /*0234*/ 	.word	0x000030c0


	//   ....[1]....
        /*0238*/ 	.word	0x000031f0


	//----- nvinfo : EIATTR_EXIT_INSTR_OFFSETS
	.align		4
.L_12671:
        /*023c*/ 	.byte	0x04, 0x1c
        /*023e*/ 	.short	(.L_12673 - .L_12672)


	//   ....[0]....
.L_12672:
        /*0240*/ 	.word	0x00002c20


	//   ....[1]....
        /*0244*/ 	.word	0x00002cf0


	//   ....[2]....
        /*0248*/ 	.word	0x00002f90


	//   ....[3]....
        /*024c*/ 	.word	0x00003200


	//----- nvinfo : EIATTR_CTAIDZ_USED
	.align		4
.L_12673:
        /*0250*/ 	.byte	0x01, 0x04
	.zero		2


	//----- nvinfo : EIATTR_CRS_STACK_SIZE
	.align		4
        /*0254*/ 	.byte	0x04, 0x1e
        /*0256*/ 	.short	(.L_12675 - .L_12674)
.L_12674:
        /*0258*/ 	.word	0x00000000
.L_12675:


//--------------------- .nv.info._ZN4vllm25paged_attention_v1_kernelIfhLi96ELi8ELi128ELNS_18Fp8KVCacheDataTypeE2ELb1EEEvPT_PKS2_PKT0_S8_ifPKiSA_iPKfiiiSC_SC_iiiii --------------------------
	.section	.nv.info._ZN4vllm25paged_attention_v1_kernelIfhLi96ELi8ELi128ELNS_18Fp8KVCacheDataTypeE2ELb1EEEvPT_PKS2_PKT0_S8_ifPKiSA_iPKfiiiSC_SC_iiiii,"",@"SHT_CUDA_INFO"
	.sectionflags	@""
	.align	4


	//----- nvinfo : EIATTR_CUDA_API_VERSION
	.align		4
        /*0000*/ 	.byte	0x04, 0x37
        /*0002*/ 	.short	(.L_12677 - .L_12676)
.L_12676:
        /*0004*/ 	.word	0x00000082


	//----- nvinfo : EIATTR_SW2861232_WAR
	.align		4
.L_12677:
        /*0008*/ 	.byte	0x01, 0x35
	.zero		2


	//----- nvinfo : EIATTR_PARAM_CBANK
	.align		4
        /*000c*/ 	.byte	0x04, 0x0a
        /*000e*/ 	.short	(.L_12679 - .L_12678)
	.align		4
.L_12678:
        /*0010*/ 	.word	index@(.nv.constant0._ZN4vllm25paged_attention_v1_kernelIfhLi96ELi8ELi128ELNS_18Fp8KVCacheDataTypeE2ELb1EEEvPT_PKS2_PKT0_S8_ifPKiSA_iPKfiiiSC_SC_iiiii)
        /*0014*/ 	.short	0x0160
        /*0016*/ 	.short	0x007c


	//----- nvinfo : EIATTR_CBANK_PARAM_SIZE
	.align		4
.L_12679:
        /*0018*/ 	.byte	0x03, 0x19
        /*001a*/ 	.short	0x007c


	//----- nvinfo : EIATTR_KPARAM_INFO
	.align		4
        /*001c*/ 	.byte	0x04, 0x17
        /*001e*/ 	.short	(.L_12681 - .L_12680)
.L_12680:
        /*0020*/ 	.word	0x00000000
        /*0024*/ 	.short	0x0013
        /*0026*/ 	.short	0x0078
        /*0028*/ 	.byte	0x00, 0xf0, 0x11, 0x00


	//----- nvinfo : EIATTR_KPARAM_INFO
	.align		4
.L_12681:
        /*002c*/ 	.byte	0x04, 0x17
        /*002e*/ 	.short	(.L_12683 - .L_12682)
.L_12682:
        /*0030*/ 	.word	0x00000000
        /*0034*/ 	.short	0x0012
        /*0036*/ 	.short	0x0074
        /*0038*/ 	.byte	0x00, 0xf0, 0x11, 0x00


	//----- nvinfo : EIATTR_KPARAM_INFO
	.align		4
.L_12683:
        /*003c*/ 	.byte	0x04, 0x17
        /*003e*/ 	.short	(.L_12685 - .L_12684)
.L_12684:
        /*0040*/ 	.word	0x00000000
        /*0044*/ 	.short	0x0011
        /*0046*/ 	.short	0x0070
        /*0048*/ 	.byte	0x00, 0xf0, 0x11, 0x00


	//----- nvinfo : EIATTR_KPARAM_INFO
	.align		4
.L_12685:
        /*004c*/ 	.byte	0x04, 0x17
        /*004e*/ 	.short	(.L_12687 - .L_12686)
.L_12686:
        /*0050*/ 	.word	0x00000000
        /*0054*/ 	.short	0x0010
        /*0056*/ 	.short	0x006c
        /*0058*/ 	.byte	0x00, 0xf0, 0x11, 0x00


	//----- nvinfo : EIATTR_KPARAM_INFO
	.align		4
.L_12687:
        /*005c*/ 	.byte	0x04, 0x17
        /*005e*/ 	.short	(.L_12689 - .L_12688)
.L_12688:
        /*0060*/ 	.word	0x00000000
        /*0064*/ 	.short	0x000f
        /*0066*/ 	.short	0x0068
        /*0068*/ 	.byte	0x00, 0xf0, 0x11, 0x00


	//----- nvinfo : EIATTR_KPARAM_INFO
	.align		4
.L_12689:
        /*006c*/ 	.byte	0x04, 0x17
        /*006e*/ 	.short	(.L_12691 - .L_12690)
.L_12690:
        /*0070*/ 	.word	0x00000000
        /*0074*/ 	.short	0x000e
        /*0076*/ 	.short	0x0060
        /*0078*/ 	.byte	0x00, 0xf0, 0x21, 0x00


	//----- nvinfo : EIATTR_KPARAM_INFO
	.align		4
.L_12691:
        /*007c*/ 	.byte	0x04, 0x17
        /*007e*/ 	.short	(.L_12693 - .L_12692)
.L_12692:
        /*0080*/ 	.word	0x00000000
        /*0084*/ 	.short	0x000d
        /*0086*/ 	.short	0x0058
        /*0088*/ 	.byte	0x00, 0xf0, 0x21, 0x00


	//----- nvinfo : EIATTR_KPARAM_INFO
	.align		4
.L_12693:
        /*008c*/ 	.byte	0x04, 0x17
        /*008e*/ 	.short	(.L_12695 - .L_12694)
.L_12694:
        /*0090*/ 	.word	0x00000000
        /*0094*/ 	.short	0x000c
        /*0096*/ 	.short	0x0050
        /*0098*/ 	.byte	0x00, 0xf0, 0x11, 0x00


	//----- nvinfo : EIATTR_KPARAM_INFO
	.align		4
.L_12695:
        /*009c*/ 	.byte	0x04, 0x17
        /*009e*/ 	.short	(.L_12697 - .L_12696)
.L_12696:
        /*00a0*/ 	.word	0x00000000
        /*00a4*/ 	.short	0x000b
        /*00a6*/ 	.short	0x004c
        /*00a8*/ 	.byte	0x00, 0xf0, 0x11, 0x00


	//----- nvinfo : EIATTR_KPARAM_INFO
	.align		4
.L_12697:
        /*00ac*/ 	.byte	0x04, 0x17
        /*00ae*/ 	.short	(.L_12699 - .L_12698)
.L_12698:
        /*00b0*/ 	.word	0x00000000
        /*00b4*/ 	.short	0x000a
        /*00b6*/ 	.short	0x0048
        /*00b8*/ 	.byte	0x00, 0xf0, 0x11, 0x00


	//----- nvinfo : EIATTR_KPARAM_INFO
	.align		4
.L_12699:
        /*00bc*/ 	.byte	0x04, 0x17
        /*00be*/ 	.short	(.L_12701 - .L_12700)
.L_12700:
        /*00c0*/ 	.word	0x00000000
        /*00c4*/ 	.short	0x0009
        /*00c6*/ 	.short	0x0040
        /*00c8*/ 	.byte	0x00, 0xf0, 0x21, 0x00


	//----- nvinfo : EIATTR_KPARAM_INFO
	.align		4
.L_12701:
        /*00cc*/ 	.byte	0x04, 0x17
        /*00ce*/ 	.short	(.L_12703 - .L_12702)
.L_12702:
        /*00d0*/ 	.word	0x00000000
        /*00d4*/ 	.short	0x0008
        /*00d6*/ 	.short	0x0038
        /*00d8*/ 	.byte	0x00, 0xf0, 0x11, 0x00


	//----- nvinfo : EIATTR_KPARAM_INFO
	.align		4
.L_12703:
        /*00dc*/ 	.byte	0x04, 0x17
        /*00de*/ 	.short	(.L_12705 - .L_12704)
.L_12704:
        /*00e0*/ 	.word	0x00000000
        /*00e4*/ 	.short	0x0007
        /*00e6*/ 	.short	0x0030
        /*00e8*/ 	.byte	0x00, 0xf0, 0x21, 0x00


	//----- nvinfo : EIATTR_KPARAM_INFO
	.align		4
.L_12705:
        /*00ec*/ 	.byte	0x04, 0x17
        /*00ee*/ 	.short	(.L_12707 - .L_12706)
.L_12706:
        /*00f0*/ 	.word	0x00000000
        /*00f4*/ 	.short	0x0006
        /*00f6*/ 	.short	0x0028
        /*00f8*/ 	.byte	0x00, 0xf0, 0x21, 0x00


	//----- nvinfo : EIATTR_KPARAM_INFO
	.align		4
.L_12707:
        /*00fc*/ 	.byte	0x04, 0x17
        /*00fe*/ 	.short	(.L_12709 - .L_12708)
.L_12708:
        /*0100*/ 	.word	0x00000000
        /*0104*/ 	.short	0x0005
        /*0106*/ 	.short	0x0024
        /*0108*/ 	.byte	0x00, 0xf0, 0x11, 0x00


	//----- nvinfo : EIATTR_KPARAM_INFO
	.align		4
.L_12709:
        /*010c*/ 	.byte	0x04, 0x17
        /*010e*/ 	.short	(.L_12711 - .L_12710)
.L_12710:
        /*0110*/ 	.word	0x00000000
        /*0114*/ 	.short	0x0004
        /*0116*/ 	.short	0x0020
        /*0118*/ 	.byte	0x00, 0xf0, 0x11, 0x00


	//----- nvinfo : EIATTR_KPARAM_INFO
	.align		4
.L_12711:
        /*011c*/ 	.byte	0x04, 0x17
        /*011e*/ 	.short	(.L_12713 - .L_12712)
.L_12712:
        /*0120*/ 	.word	0x00000000
        /*0124*/ 	.short	0x0003
        /*0126*/ 	.short	0x0018
        /*0128*/ 	.byte	0x00, 0xf0, 0x21, 0x00


	//----- nvinfo : EIATTR_KPARAM_INFO
	.align		4
.L_12713:
        /*012c*/ 	.byte	0x04, 0x17
        /*012e*/ 	.short	(.L_12715 - .L_12714)
.L_12714:
        /*0130*/ 	.word	0x00000000
        /*0134*/ 	.short	0x0002
        /*0136*/ 	.short	0x0010
        /*0138*/ 	.byte	0x00, 0xf0, 0x21, 0x00


	//----- nvinfo : EIATTR_KPARAM_INFO
	.align		4
.L_12715:
        /*013c*/ 	.byte	0x04, 0x17
        /*013e*/ 	.short	(.L_12717 - .L_12716)
.L_12716:
        /*0140*/ 	.word	0x00000000
        /*0144*/ 	.short	0x0001
        /*0146*/ 	.short	0x0008
        /*0148*/ 	.byte	0x00, 0xf0, 0x21, 0x00


	//----- nvinfo : EIATTR_KPARAM_INFO
	.align		4
.L_12717:
        /*014c*/ 	.byte	0x04, 0x17
        /*014e*/ 	.short	(.L_12719 - .L_12718)
.L_12718:
        /*0150*/ 	.word	0x00000000
        /*0154*/ 	.short	0x0000
        /*0156*/ 	.short	0x0000
        /*0158*/ 	.byte	0x00, 0xf0, 0x21, 0x00


	//----- nvinfo : EIATTR_MAXREG_COUNT
	.align		4
.L_12719:
        /*015c*/ 	.byte	0x03, 0x1b
        /*015e*/ 	.short	0x00ff


	//----- nvinfo : EIATTR_NUM_BARRIERS
	.align		4
        /*0160*/ 	.byte	0x02, 0x4c
        /*0162*/ 	.byte	0x01
	.zero		1


	//----- nvinfo : EIATTR_EXTERNS
	.align		4
        /*0164*/ 	.byte	0x04, 0x0f
        /*0166*/ 	.short	(.L_12721 - .L_12720)


	//   ....[0]....
	.align		4
.L_12720:
        /*0168*/ 	.word	index@(__assertfail)


	//----- nvinfo : EIATTR_MERCURY_ISA_VERSION
	.align		4
.L_12721:
        /*016c*/ 	.byte	0x03, 0x5f
        /*016e*/ 	.short	0x0000


	//----- nvinfo : EIATTR_COOP_GROUP_MASK_REGIDS
	.align		4
        /*0170*/ 	.byte	0x04, 0x29
        /*0172*/ 	.short	(.L_12723 - .L_12722)


	//   ....[0]....
.L_12722:
        /*0174*/ 	.word	0xffffffff


	//   ....[1]....
        /*0178*/ 	.word	0xffffffff


	//   ....[2]....
        /*017c*/ 	.word	0xffffffff


	//   ....[3]....
        /*0180*/ 	.word	0xffffffff


	//   ....[4]....
        /*0184*/ 	.word	0xffffffff


	//   ....[5]....
        /*0188*/ 	.word	0xffffffff


	//   ....[6]....
        /*018c*/ 	.word	0xffffffff


	//   ....[7]....
        /*0190*/ 	.word	0xffffffff


	//   ....[8]....
        /*0194*/ 	.word	0xffffffff


	//   ....[9]....
        /*0198*/ 	.word	0xffffffff


	//   ....[10]....
        /*019c*/ 	.word	0xffffffff


	//   ....[11]....
        /*01a0*/ 	.word	0xffffffff


	//   ....[12]....
        /*01a4*/ 	.word	0xffffffff


	//   ....[13]....
        /*01a8*/ 	.word	0xffffffff


	//   ....[14]....
        /*01ac*/ 	.word	0xffffffff


	//   ....[15]....
        /*01b0*/ 	.word	0xffffffff


	//   ....[16]....
        /*01b4*/ 	.word	0xffffffff


	//   ....[17]....
        /*01b8*/ 	.word	0xffffffff


	//   ....[18]....
        /*01bc*/ 	.word	0xffffffff


	//   ....[19]....
        /*01c0*/ 	.word	0xffffffff


	//   ....[20]....
        /*01c4*/ 	.word	0xffffffff


	//   ....[21]....
        /*01c8*/ 	.word	0xffffffff


	//----- nvinfo : EIATTR_COOP_GROUP_INSTR_OFFSETS
	.align		4
.L_12723:
        /*01cc*/ 	.byte	0x04, 0x28
        /*01ce*/ 	.short	(.L_12725 - .L_12724)


	//   ....[0]....
.L_12724:
        /*01d0*/ 	.word	0x00000af0


	//   ....[1]....
        /*01d4*/ 	.word	0x00000b10


	//   ....[2]....
        /*01d8*/ 	.word	0x00000bc0


	//   ....[3]....
        /*01dc*/ 	.word	0x00000be0


	//   ....[4]....
        /*01e0*/ 	.word	0x00000c00


	//   ....[5]....
        /*01e4*/ 	.word	0x000019c0


	//   ....[6]....
        /*01e8*/ 	.word	0x00001a20


	//   ....[7]....
        /*01ec*/ 	.word	0x00001a50


	//   ....[8]....
        /*01f0*/ 	.word	0x00001a70


	//   ....[9]....
        /*01f4*/ 	.word	0x00001a90


	//   ....[10]....
        /*01f8*/ 	.word	0x00001ae0


	//   ....[11]....
        /*01fc*/ 	.word	0x00001b00


	//   ....[12]....
        /*0200*/ 	.word	0x00001b20


	//   ....[13]....
        /*0204*/ 	.word	0x00003190


	//   ....[14]....
        /*0208*/ 	.word	0x00003200


	//   ....[15]....
        /*020c*/ 	.word	0x00003260


	//   ....[16]....
        /*0210*/ 	.word	0x000032e0


	//   ....[17]....
        /*0214*/ 	.word	0x00003360


	//   ....[18]....
        /*0218*/ 	.word	0x000033d0


	//   ....[19]....
        /*021c*/ 	.word	0x00003440


	//   ....[20]....
        /*0220*/ 	.word	0x000034b0


	//   ....[21]....
        /*0224*/ 	.word	0x00003520


	//----- nvinfo : EIATTR_SYSCALL_OFFSETS
	.align		4
.L_12725:
        /*0228*/ 	.byte	0x04, 0x46
        /*022a*/ 	.short	(.L_12727 - .L_12726)


	//   ....[0]....
.L_12726:
        /*022c*/ 	.word	0x00002ff0


	//   ....[1]....
        /*0230*/ 	.word	0x00003120


	//----- nvinfo : EIATTR_EXIT_INSTR_OFFSETS
	.align		4
.L_12727:
        /*0234*/ 	.byte	0x04, 0x1c
        /*0236*/ 	.short	(.L_12729 - .L_12728)


	//   ....[0]....
.L_12728:
        /*0238*/ 	.word	0x00002bb0


	//   ....[1]....
        /*023c*/ 	.word	0x00002c80


	//   ....[2]....
        /*0240*/ 	.word	0x00002ec0


	//   ....[3]....
        /*0244*/ 	.word	0x00003130


	//----- nvinfo : EIATTR_CTAIDZ_USED
	.align		4
.L_12729:
        /*0248*/ 	.byte	0x01, 0x04
	.zero		2


	//----- nvinfo : EIATTR_CRS_STACK_SIZE
	.align		4
        /*024c*/ 	.byte	0x04, 0x1e
        /*024e*/ 	.short	(.L_12731 - .L_12730)
.L_12730:
        /*0250*/ 	.word	0x00000000
.L_12731:


//--------------------- .nv.info._ZN4vllm25paged_attention_v1_kernelIfhLi80ELi8ELi128ELNS_18Fp8KVCacheDataTypeE2ELb1EEEvPT_PKS2_PKT0_S8_ifPKiSA_iPKfiiiSC_SC_iiiii --------------------------
	.section	.nv.info._ZN4vllm25paged_attention_v1_kernelIfhLi80ELi8ELi128ELNS_18Fp8KVCacheDataTypeE2ELb1EEEvPT_PKS2_PKT0_S8_ifPKiSA_iPKfiiiSC_SC_iiiii,"",@"SHT_CUDA_INFO"
	.sectionflags	@""
	.align	4


	//----- nvinfo : EIATTR_CUDA_API_VERSION
	.align		4
        /*0000*/ 	.byte	0x04, 0x37
        /*0002*/ 	.short	(.L_12733 - .L_12732)
.L_12732:
        /*0004*/ 	.word	0x00000082


	//----- nvinfo : EIATTR_SW2861232_WAR
	.align		4
.L_12733:
        /*0008*/ 	.byte	0x01, 0x35
	.zero		2


	//----- nvinfo : EIATTR_PARAM_CBANK
	.align		4
        /*000c*/ 	.byte	0x04, 0x0a
        /*000e*/ 	.short	(.L_12735 - .L_12734)
	.align		4
.L_12734:
        /*0010*/ 	.word	index@(.nv.constant0._ZN4vllm25paged_attention_v1_kernelIfhLi80ELi8ELi128ELNS_18Fp8KVCacheDataTypeE2ELb1EEEvPT_PKS2_PKT0_S8_ifPKiSA_iPKfiiiSC_SC_iiiii)
        /*0014*/ 	.short	0x0160
        /*0016*/ 	.short	0x007c


	//----- nvinfo : EIATTR_CBANK_PARAM_SIZE
	.align		4
.L_12735:
        /*0018*/ 	.byte	0x03, 0x19
        /*001a*/ 	.short	0x007c


	//----- nvinfo : EIATTR_KPARAM_INFO
	.align		4
        /*001c*/ 	.byte	0x04, 0x17
        /*001e*/ 	.short	(.L_12737 - .L_12736)
.L_12736:
        /*0020*/ 	.word	0x00000000
        /*0024*/ 	.short	0x0013
        /*0026*/ 	.short	0x0078
        /*0028*/ 	.byte	0x00, 0xf0, 0x11, 0x00


	//----- nvinfo : EIATTR_KPARAM_INFO
	.align		4
.L_12737:
        /*002c*/ 	.byte	0x04, 0x17
        /*002e*/ 	.short	(.L_12739 - .L_12738)
.L_12738:
        /*0030*/ 	.word	0x00000000
        /*0034*/ 	.short	0x0012
        /*0036*/ 	.short	0x0074
        /*0038*/ 	.byte	0x00, 0xf0, 0x11, 0x00


	//----- nvinfo : EIATTR_KPARAM_INFO
	.align		4
.L_12739:
        /*003c*/ 	.byte	0x04, 0x17
        /*003e*/ 	.short	(.L_12741 - .L_12740)
.L_12740:
        /*0040*/ 	.word	0x00000000
        /*0044*/ 	.short	0x0011
        /*0046*/ 	.short	0x0070
        /*0048*/ 	.byte	0x00, 0xf0, 0x11, 0x00


	//----- nvinfo : EIATTR_KPARAM_INFO
	.align		4
.L_12741:
        /*004c*/ 	.byte	0x04, 0x17
        /*004e*/ 	.short	(.L_12743 - .L_12742)
.L_12742:
        /*0050*/ 	.word	0x00000000
        /*0054*/ 	.short	0x0010
        /*0056*/ 	.short	0x006c
        /*0058*/ 	.byte	0x00, 0xf0, 0x11, 0x00


	//----- nvinfo : EIATTR_KPARAM_INFO
	.align		4
.L_12743:
        /*005c*/ 	.byte	0x04, 0x17
        /*005e*/ 	.short	(.L_12745 - .L_12744)
.L_12744:
        /*0060*/ 	.word	0x00000000
        /*0064*/ 	.short	0x000f
        /*0066*/ 	.short	0x0068
        /*0068*/ 	.byte	0x00, 0xf0, 0x11, 0x00


	//----- nvinfo : EIATTR_KPARAM_INFO
	.align		4
.L_12745:
        /*006c*/ 	.byte	0x04, 0x17
        /*006e*/ 	.short	(.L_12747 - .L_12746)
.L_12746:
        /*0070*/ 	.word	0x00000000
        /*0074*/ 	.short	0x000e
        /*0076*/ 	.short	0x0060
        /*0078*/ 	.byte	0x00, 0xf0, 0x21, 0x00


	//----- nvinfo : EIATTR_KPARAM_INFO
	.align		4
.L_12747:
        /*007c*/ 	.byte	0x04, 0x17
        /*007e*/ 	.short	(.L_12749 - .L_12748)
.L_12748:
        /*0080*/ 	.word	0x00000000
        /*0084*/ 	.short	0x000d
        /*0086*/ 	.short	0x0058
        /*0088*/ 	.byte	0x00, 0xf0, 0x21, 0x00


	//----- nvinfo : EIATTR_KPARAM_INFO
	.align		4
.L_12749:
        /*008c*/ 	.byte	0x04, 0x17
        /*008e*/ 	.short	(.L_12751 - .L_12750)
.L_12750:
        /*0090*/ 	.word	0x00000000
        /*0094*/ 	.short	0x000c
        /*0096*/ 	.short	0x0050
        /*0098*/ 	.byte	0x00, 0xf0, 0x11, 0x00


	//----- nvinfo : EIATTR_KPARAM_INFO
	.align		4
.L_12751:
        /*009c*/ 	.byte	0x04, 0x17
        /*009e*/ 	.short	(.L_12753 - .L_12752)
.L_12752:
        /*00a0*/ 	.word	0x00000000
        /*00a4*/ 	.short	0x000b
        /*00a6*/ 	.short	0x004c
        /*00a8*/ 	.byte	0x00, 0xf0, 0x11, 0x00


	//----- nvinfo : EIATTR_KPARAM_INFO
	.align		4
.L_12753:
        /*00ac*/ 	.byte	0x04, 0x17
        /*00ae*/ 	.short	(.L_12755 - .L_12754)
.L_12754:
        /*00b0*/ 	.word	0x00000000
        /*00b4*/ 	.short	0x000a
        /*00b6*/ 	.short	0x0048
        /*00b8*/ 	.byte	0x00, 0xf0, 0x11, 0x00


	//----- nvinfo : EIATTR_KPARAM_INFO
	.align		4
.L_12755:
        /*00bc*/ 	.byte	0x04, 0x17
        /*00be*/ 	.short	(.L_12757 - .L_12756)
.L_12756:
        /*00c0*/ 	.word	0x00000000
        /*00c4*/ 	.short	0x0009
        /*00c6*/ 	.short	0x0040
        /*00c8*/ 	.byte	0x00, 0xf0, 0x21, 0x00


	//----- nvinfo : EIATTR_KPARAM_INFO
	.align		4
.L_12757:
        /*00cc*/ 	.byte	0x04, 0x17
        /*00ce*/ 	.short	(.L_12759 - .L_12758)
.L_12758:
        /*00d0*/ 	.word	0x00000000
        /*00d4*/ 	.short	0x0008
        /*00d6*/ 	.short	0x0038
        /*00d8*/ 	.byte	0x00, 0xf0, 0x11, 0x00


	//----- nvinfo : EIATTR_KPARAM_INFO
	.align		4
.L_12759:
        /*00dc*/ 	.byte	0x04, 0x17
        /*00de*/ 	.short	(.L_12761 - .L_12760)
.L_12760:
        /*00e0*/ 	.word	0x00000000
        /*00e4*/ 	.short	0x0007
        /*00e6*/ 	.short	0x0030
        /*00e8*/ 	.byte	0x00, 0xf0, 0x21, 0x00


	//----- nvinfo : EIATTR_KPARAM_INFO
	.align		4
.L_12761:
        /*00ec*/ 	.byte	0x04, 0x17
        /*00ee*/ 	.short	(.L_12763 - .L_12762)
.L_12762:
        /*00f0*/ 	.word	0x00000000
        /*00f4*/ 	.short	0x0006
        /*00f6*/ 	.short	0x0028
        /*00f8*/ 	.byte	0x00, 0xf0, 0x21, 0x00


	//----- nvinfo : EIATTR_KPARAM_INFO
	.align		4
.L_12763:
        /*00fc*/ 	.byte	0x04, 0x17
        /*00fe*/ 	.short	(.L_12765 - .L_12764)
.L_12764:
        /*0100*/ 	.word	0x00000000
        /*0104*/ 	.short	0x0005
        /*0106*/ 	.short	0x0024
        /*0108*/ 	.byte	0x00, 0xf0, 0x11, 0x00


	//----- nvinfo : EIATTR_KPARAM_INFO
	.align		4
.L_12765:
        /*010c*/ 	.byte	0x04, 0x17
        /*010e*/ 	.short	(.L_12767 - .L_12766)
.L_12766:
        /*0110*/ 	.word	0x00000000
        /*0114*/ 	.short	0x0004
        /*0116*/ 	.short	0x0020
        /*0118*/ 	.byte	0x00, 0xf0, 0x11, 0x00


	//----- nvinfo : EIATTR_KPARAM_INFO
	.align		4
.L_12767:
        /*011c*/ 	.byte	0x04, 0x17
        /*011e*/ 	.short	(.L_12769 - .L_12768)
.L_12768:
        /*0120*/ 	.word	0x00000000
        /*0124*/ 	.short	0x0003
        /*0126*/ 	.short	0x0018
        /*0128*/ 	.byte	0x00, 0xf0, 0x21, 0x00


	//----- nvinfo : EIATTR_KPARAM_INFO
	.align		4
.L_12769:
        /*012c*/ 	.byte	0x04, 0x17
        /*012e*/ 	.short	(.L_12771 - .L_12770)
.L_12770:
        /*0130*/ 	.word	0x00000000
        /*0134*/ 	.short	0x0002
        /*0136*/ 	.short	0x0010
        /*0138*/ 	.byte	0x00, 0xf0, 0x21, 0x00


	//----- nvinfo : EIATTR_KPARAM_INFO
	.align		4
.L_12771:
        /*013c*/ 	.byte	0x04, 0x17
        /*013e*/ 	.short	(.L_12773 - .L_12772)
.L_12772:
        /*0140*/ 	.word	0x00000000
        /*0144*/ 	.short	0x0001
        /*0146*/ 	.short	0x0008
        /*0148*/ 	.byte	0x00, 0xf0, 0x21, 0x00


	//----- nvinfo : EIATTR_KPARAM_INFO
	.align		4
.L_12773:
        /*014c*/ 	.byte	0x04, 0x17
        /*014e*/ 	.short	(.L_12775 - .L_12774)
.L_12774:
        /*0150*/ 	.word	0x00000000
        /*0154*/ 	.short	0x0000
        /*0156*/ 	.short	0x0000
        /*0158*/ 	.byte	0x00, 0xf0, 0x21, 0x00


	//----- nvinfo : EIATTR_MAXREG_COUNT
	.align		4
.L_12775:
        /*015c*/ 	.byte	0x03, 0x1b
        /*015e*/ 	.short	0x00ff


	//----- nvinfo : EIATTR_NUM_BARRIERS
	.align		4
        /*0160*/ 	.byte	0x02, 0x4c
        /*0162*/ 	.byte	0x01
	.zero		1


	//----- nvinfo : EIATTR_EXTERNS
	.align		4
        /*0164*/ 	.byte	0x04, 0x0f
        /*0166*/ 	.short	(.L_12777 - .L_12776)


	//   ....[0]....
	.align		4
.L_12776:
        /*0168*/ 	.word	index@(__assertfail)


	//----- nvinfo : EIATTR_MERCURY_ISA_VERSION
	.align		4
.L_12777:
        /*016c*/ 	.byte	0x03, 0x5f
        /*016e*/ 	.short	0x0000


	//----- nvinfo : EIATTR_COOP_GROUP_MASK_REGIDS
	.align		4
        /*0170*/ 	.byte	0x04, 0x29
        /*0172*/ 	.short	(.L_12779 - .L_12778)


	//   ....[0]....
.L_12778:
        /*0174*/ 	.word	0xffffffff


	//   ....[1]....
        /*0178*/ 	.word	0xffffffff


	//   ....[2]....
        /*017c*/ 	.word	0xffffffff


	//   ....[3]....
        /*0180*/ 	.word	0xffffffff


	//   ....[4]....
        /*0184*/ 	.word	0xffffffff


	//   ....[5]....
        /*0188*/ 	.word	0xffffffff


	//   ....[6]....
        /*018c*/ 	.word	0xffffffff


	//   ....[7]....
        /*0190*/ 	.word	0xffffffff


	//   ....[8]....
        /*0194*/ 	.word	0xffffffff


	//   ....[9]....
        /*0198*/ 	.word	0xffffffff


	//   ....[10]....
        /*019c*/ 	.word	0xffffffff


	//   ....[11]....
        /*01a0*/ 	.word	0xffffffff


	//   ....[12]....
        /*01a4*/ 	.word	0xffffffff


	//   ....[13]....
        /*01a8*/ 	.word	0xffffffff


	//   ....[14]....
        /*01ac*/ 	.word	0xffffffff


	//   ....[15]....
        /*01b0*/ 	.word	0xffffffff


	//   ....[16]....
        /*01b4*/ 	.word	0xffffffff


	//   ....[17]....
        /*01b8*/ 	.word	0xffffffff


	//   ....[18]....
        /*01bc*/ 	.word	0xffffffff


	//   ....[19]....
        /*01c0*/ 	.word	0xffffffff


	//   ....[20]....
        /*01c4*/ 	.word	0xffffffff


	//----- nvinfo : EIATTR_COOP_GROUP_INSTR_OFFSETS
	.align		4
.L_12779:
        /*01c8*/ 	.byte	0x04, 0x28
        /*01ca*/ 	.short	(.L_12781 - .L_12780)


	//   ....[0]....
.L_12780:
        /*01cc*/ 	.word	0x00000af0


	//   ....[1]....
        /*01d0*/ 	.word	0x00000b10


	//   ....[2]....
        /*01d4*/ 	.word	0x00000bc0


	//   ....[3]....
        /*01d8*/ 	.word	0x00000be0


	//   ....[4]....
        /*01dc*/ 	.word	0x00000c00


	//   ....[5]....
        /*01e0*/ 	.word	0x000019c0


	//   ....[6]....
        /*01e4*/ 	.word	0x00001a20


	//   ....[7]....
        /*01e8*/ 	.word	0x00001a50


	//   ....[8]....
        /*01ec*/ 	.word	0x00001a70


	//   ....[9]....
        /*01f0*/ 	.word	0x00001a90


	//   ....[10]....
        /*01f4*/ 	.word	0x00001ae0


	//   ....[11]....
        /*01f8*/ 	.word	0x00001b00


	//   ....[12]....
        /*01fc*/ 	.word	0x00001b20


	//   ....[13]....
        /*0200*/ 	.word	0x000030a0


	//   ....[14]....
        /*0204*/ 	.word	0x00003120


	//   ....[15]....
        /*0208*/ 	.word	0x00003180


	//   ....[16]....
        /*020c*/ 	.word	0x00003200


	//   ....[17]....
        /*0210*/ 	.word	0x00003280


	//   ....[18]....
        /*0214*/ 	.word	0x000032f0


	//   ....[19]....
        /*0218*/ 	.word	0x00003360


	//   ....[20]....
        /*021c*/ 	.word	0x000033d0


	//----- nvinfo : EIATTR_SYSCALL_OFFSETS
	.align		4
.L_12781:
        /*0220*/ 	.byte	0x04, 0x46
        /*0222*/ 	.short	(.L_12783 - .L_12782)


	//   ....[0]....
.L_12782:
        /*0224*/ 	.word	0x00002f00


	//   ....[1]....
        /*0228*/ 	.word	0x00003030


	//----- nvinfo : EIATTR_EXIT_INSTR_OFFSETS
	.align		4
.L_12783:
        /*022c*/ 	.byte	0x04, 0x1c
        /*022e*/ 	.short	(.L_12785 - .L_12784)


	//   ....[0]....
.L_12784:
        /*0230*/ 	.word	0x00002b20


	//   ....[1]....
        /*0234*/ 	.word	0x00002bf0


	//   ....[2]....
        /*0238*/ 	.word	0x00002dd0


	//   ....[3]....
        /*023c*/ 	.word	0x00003040


	//----- nvinfo : EIATTR_CTAIDZ_USED
	.align		4
.L_12785:
        /*0240*/ 	.byte	0x01, 0x04
	.zero		2


	//----- nvinfo : EIATTR_CRS_STACK_SIZE
	.align		4
        /*0244*/ 	.byte	0x04, 0x1e
        /*0246*/ 	.short	(.L_12787 - .L_12786)
.L_12786:
        /*0248*/ 	.word	0x00000000
.L_12787:


//--------------------- .nv.info._ZN4vllm25paged_attention_v1_kernelIfhLi64ELi8ELi128ELNS_18Fp8KVCacheDataTypeE2ELb1EEEvPT_PKS2_PKT0_S8_ifPKiSA_iPKfiiiSC_SC_iiiii --------------------------
	.section	.nv.info._ZN4vllm25paged_attention_v1_kernelIfhLi64ELi8ELi128ELNS_18Fp8KVCacheDataTypeE2ELb1EEEvPT_PKS2_PKT0_S8_ifPKiSA_iPKfiiiSC_SC_iiiii,"",@"SHT_CUDA_INFO"
	.sectionflags	@""
	.align	4


	//----- nvinfo : EIATTR_CUDA_API_VERSION
	.align		4
        /*0000*/ 	.byte	0x04, 0x37
        /*0002*/ 	.short	(.L_12789 - .L_12788)
.L_12788:
        /*0004*/ 	.word	0x00000082


	//----- nvinfo : EIATTR_SW2861232_WAR
	.align		4
.L_12789:
        /*0008*/ 	.byte	0x01, 0x35
	.zero		2


	//----- nvinfo : EIATTR_PARAM_CBANK
	.align		4
        /*000c*/ 	.byte	0x04, 0x0a
        /*000e*/ 	.short	(.L_12791 - .L_12790)
	.align		4
.L_12790:
        /*0010*/ 	.word	index@(.nv.constant0._ZN4vllm25paged_attention_v1_kernelIfhLi64ELi8ELi128ELNS_18Fp8KVCacheDataTypeE2ELb1EEEvPT_PKS2_PKT0_S8_ifPKiSA_iPKfiiiSC_SC_iiiii)
        /*0014*/ 	.short	0x0160
        /*0016*/ 	.short	0x007c


	//----- nvinfo : EIATTR_CBANK_PARAM_SIZE
	.align		4
.L_12791:
        /*0018*/ 	.byte	0x03, 0x19
        /*001a*/ 	.short	0x007c


	//----- nvinfo : EIATTR_KPARAM_INFO
	.align		4
        /*001c*/ 	.byte	0x04, 0x17
        /*001e*/ 	.short	(.L_12793 - .L_12792)
.L_12792:
        /*0020*/ 	.word	0x00000000
        /*0024*/ 	.short	0x0013
        /*0026*/ 	.short	0x0078
        /*0028*/ 	.byte	0x00, 0xf0, 0x11, 0x00


	//----- nvinfo : EIATTR_KPARAM_INFO
	.align		4
.L_12793:
        /*002c*/ 	.byte	0x04, 0x17
        /*002e*/ 	.short	(.L_12795 - .L_12794)
.L_12794:
        /*0030*/ 	.word	0x00000000
        /*0034*/ 	.short	0x0012
        /*0036*/ 	.short	0x0074
        /*0038*/ 	.byte	0x00, 0xf0, 0x11, 0x00


	//----- nvinfo : EIATTR_KPARAM_INFO
	.align		4
.L_12795:
        /*003c*/ 	.byte	0x04, 0x17
        /*003e*/ 	.short	(.L_12797 - .L_12796)
.L_12796:
        /*0040*/ 	.word	0x00000000
        /*0044*/ 	.short	0x0011
        /*0046*/ 	.short	0x0070
        /*0048*/ 	.byte	0x00, 0xf0, 0x11, 0x00


	//----- nvinfo : EIATTR_KPARAM_INFO
	.align		4
.L_12797:
        /*004c*/ 	.byte	0x04, 0x17
        /*004e*/ 	.short	(.L_12799 - .L_12798)
.L_12798:
        /*0050*/ 	.word	0x00000000
        /*0054*/ 	.short	0x0010
        /*0056*/ 	.short	0x006c
        /*0058*/ 	.byte	0x00, 0xf0, 0x11, 0x00


	//----- nvinfo : EIATTR_KPARAM_INFO
	.align		4
.L_12799:
        /*005c*/ 	.byte	0x04, 0x17
        /*005e*/ 	.short	(.L_12801 - .L_12800)
.L_12800:
        /*0060*/ 	.word	0x00000000
        /*0064*/ 	.short	0x000f
        /*0066*/ 	.short	0x0068
        /*0068*/ 	.byte	0x00, 0xf0, 0x11, 0x00


	//----- nvinfo : EIATTR_KPARAM_INFO
	.align		4
.L_12801:
        /*006c*/ 	.byte	0x04, 0x17
        /*006e*/ 	.short	(.L_12803 - .L_12802)
.L_12802:
        /*0070*/ 	.word	0x00000000
        /*0074*/ 	.short	0x000e
        /*0076*/ 	.short	0x0060
        /*0078*/ 	.byte	0x00, 0xf0, 0x21, 0x00


	//----- nvinfo : EIATTR_KPARAM_INFO
	.align		4
.L_12803:
        /*007c*/ 	.byte	0x04, 0x17
        /*007e*/ 	.short	(.L_12805 - .L_12804)
.L_12804:
        /*0080*/ 	.word	0x00000000
        /*0084*/ 	.short	0x000d
        /*0086*/ 	.short	0x0058
        /*0088*/ 	.byte	0x00, 0xf0, 0x21, 0x00


	//----- nvinfo : EIATTR_KPARAM_INFO
	.align		4
.L_12805:
        /*008c*/ 	.byte	0x04, 0x17
        /*008e*/ 	.short	(.L_12807 - .L_12806)
.L_12806:
        /*0090*/ 	.word	0x00000000
        /*0094*/ 	.short	0x000c
        /*0096*/ 	.short	0x0050
        /*0098*/ 	.byte	0x00, 0xf0, 0x11, 0x00


	//----- nvinfo : EIATTR_KPARAM_INFO
	.align		4
.L_12807:
        /*009c*/ 	.byte	0x04, 0x17
        /*009e*/ 	.short	(.L_12809 - .L_12808)
.L_12808:
        /*00a0*/ 	.word	0x00000000
        /*00a4*/ 	.short	0x000b
        /*00a6*/ 	.short	0x004c
        /*00a8*/ 	.byte	0x00, 0xf0, 0x11, 0x00


	//----- nvinfo : EIATTR_KPARAM_INFO
	.align		4
.L_12809:
        /*00ac*/ 	.byte	0x04, 0x17
        /*00ae*/ 	.short	(.L_12811 - .L_12810)
.L_12810:
        /*00b0*/ 	.word	0x00000000
        /*00b4*/ 	.short	0x000a
        /*00b6*/ 	.short	0x0048
        /*00b8*/ 	.byte	0x00, 0xf0, 0x11, 0x00


	//----- nvinfo : EIATTR_KPARAM_INFO
	.align		4
.L_12811:
        /*00bc*/ 	.byte	0x04, 0x17
        /*00be*/ 	.short	(.L_12813 - .L_12812)
.L_12812:
        /*00c0*/ 	.word	0x00000000
        /*00c4*/ 	.short	0x0009
        /*00c6*/ 	.short	0x0040
        /*00c8*/ 	.byte	0x00, 0xf0, 0x21, 0x00


	//----- nvinfo : EIATTR_KPARAM_INFO
	.align		4
.L_12813:
        /*00cc*/ 	.byte	0x04, 0x17
        /*00ce*/ 	.short	(.L_12815 - .L_12814)
.L_12814:
        /*00d0*/ 	.word	0x00000000
        /*00d4*/ 	.short	0x0008
        /*00d6*/ 	.short	0x0038
        /*00d8*/ 	.byte	0x00, 0xf0, 0x11, 0x00


	//----- nvinfo : EIATTR_KPARAM_INFO
	.align		4
.L_12815:
        /*00dc*/ 	.byte	0x04, 0x17
        /*00de*/ 	.short	(.L_12817 - .L_12816)
.L_12816:
        /*00e0*/ 	.word	0x00000000
        /*00e4*/ 	.short	0x0007
        /*00e6*/ 	.short	0x0030
        /*00e8*/ 	.byte	0x00, 0xf0, 0x21, 0x00


	//----- nvinfo : EIATTR_KPARAM_INFO
	.align		4
.L_12817:
        /*00ec*/ 	.byte	0x04, 0x17
        /*00ee*/ 	.short	(.L_12819 - .L_12818)
.L_12818:
        /*00f0*/ 	.word	0x00000000
        /*00f4*/ 	.short	0x0006
        /*00f6*/ 	.short	0x0028
        /*00f8*/ 	.byte	0x00, 0xf0, 0x21, 0x00


	//----- nvinfo : EIATTR_KPARAM_INFO
	.align		4
.L_12819:
        /*00fc*/ 	.byte	0x04, 0x17
        /*00fe*/ 	.short	(.L_12821 - .L_12820)
.L_12820:
        /*0100*/ 	.word	0x00000000
        /*0104*/ 	.short	0x0005
        /*0106*/ 	.short	0x0024
        /*0108*/ 	.byte	0x00, 0xf0, 0x11, 0x00


	//----- nvinfo : EIATTR_KPARAM_INFO
	.align		4
.L_12821:
        /*010c*/ 	.byte	0x04, 0x17
        /*010e*/ 	.short	(.L_12823 - .L_12822)
.L_12822:
        /*0110*/ 	.word	0x00000000
        /*0114*/ 	.short	0x0004
        /*0116*/ 	.short	0x0020
        /*0118*/ 	.byte	0x00, 0xf0, 0x11, 0x00


	//----- nvinfo : EIATTR_KPARAM_INFO
	.align		4
.L_12823:
        /*011c*/ 	.byte	0x04, 0x17
        /*011e*/ 	.short	(.L_12825 - .L_12824)
.L_12824:
        /*0120*/ 	.word	0x00000000
        /*0124*/ 	.short	0x0003
        /*0126*/ 	.short	0x0018
        /*0128*/ 	.byte	0x00, 0xf0, 0x21, 0x00


	//----- nvinfo : EIATTR_KPARAM_INFO
	.align		4
.L_12825:
        /*012c*/ 	.byte	0x04, 0x17
        /*012e*/ 	.short	(.L_12827 - .L_12826)
.L_12826:
        /*0130*/ 	.word	0x00000000
        /*0134*/ 	.short	0x0002
        /*0136*/ 	.short	0x0010
        /*0138*/ 	.byte	0x00, 0xf0, 0x21, 0x00


	//----- nvinfo : EIATTR_KPARAM_INFO
	.align		4
.L_12827:
        /*013c*/ 	.byte	0x04, 0x17
        /*013e*/ 	.short	(.L_12829 - .L_12828)
.L_12828:
        /*0140*/ 	.word	0x00000000
        /*0144*/ 	.short	0x0001
        /*0146*/ 	.short	0x0008
        /*0148*/ 	.byte	0x00, 0xf0, 0x21, 0x00


	//----- nvinfo : EIATTR_KPARAM_INFO
	.align		4
.L_12829:
        /*014c*/ 	.byte	0x04, 0x17
        /*014e*/ 	.short	(.L_12831 - .L_12830)
.L_12830:
        /*0150*/ 	.word	0x00000000
        /*0154*/ 	.short	0x0000
        /*0156*/ 	.short	0x0000
        /*0158*/ 	.byte	0x00, 0xf0, 0x21, 0x00


	//----- nvinfo : EIATTR_MAXREG_COUNT
	.align		4
.L_12831:
        /*015c*/ 	.byte	0x03, 0x1b
        /*015e*/ 	.short	0x00ff


	//----- nvinfo : EIATTR_NUM_BARRIERS
	.align		4
        /*0160*/ 	.byte	0x02, 0x4c
        /*0162*/ 	.byte	0x01
	.zero		1


	//----- nvinfo : EIATTR_EXTERNS
	.align		4
        /*0164*/ 	.byte	0x04, 0x0f
        /*0166*/ 	.short	(.L_12833 - .L_12832)


	//   ....[0]....
	.align		4
.L_12832:
        /*0168*/ 	.word	index@(__assertfail)


	//----- nvinfo : EIATTR_MERCURY_ISA_VERSION
	.align		4
.L_12833:
        /*016c*/ 	.byte	0x03, 0x5f
        /*016e*/ 	.short	0x0000


	//----- nvinfo : EIATTR_COOP_GROUP_MASK_REGIDS
	.align		4
        /*0170*/ 	.byte	0x04, 0x29
        /*0172*/ 	.short	(.L_12835 - .L_12834)


	//   ....[0]....
.L_12834:
        /*0174*/ 	.word	0xffffffff


	//   ....[1]....
        /*0178*/ 	.word	0xffffffff


	//   ....[2]....
        /*017c*/ 	.word	0xffffffff


	//   ....[3]....
        /*0180*/ 	.word	0xffffffff


	//   ....[4]....
        /*0184*/ 	.word	0xffffffff


	//   ....[5]....
        /*0188*/ 	.word	0xffffffff


	//   ....[6]....
        /*018c*/ 	.word	0xffffffff


	//   ....[7]....
        /*0190*/ 	.word	0xffffffff


	//   ....[8]....
        /*0194*/ 	.word	0xffffffff


	//   ....[9]....
        /*0198*/ 	.word	0xffffffff


	//   ....[10]....
        /*019c*/ 	.word	0xffffffff


	//   ....[11]....
        /*01a0*/ 	.word	0xffffffff


	//   ....[12]....
        /*01a4*/ 	.word	0xffffffff


	//   ....[13]....
        /*01a8*/ 	.word	0xffffffff


	//   ....[14]....
        /*01ac*/ 	.word	0xffffffff


	//   ....[15]....
        /*01b0*/ 	.word	0xffffffff


	//   ....[16]....
        /*01b4*/ 	.word	0xffffffff


	//   ....[17]....
        /*01b8*/ 	.word	0xffffffff


	//   ....[18]....
        /*01bc*/ 	.word	0xffffffff


	//   ....[19]....
        /*01c0*/ 	.word	0xffffffff


	//----- nvinfo : EIATTR_COOP_GROUP_INSTR_OFFSETS
	.align		4
.L_12835:
        /*01c4*/ 	.byte	0x04, 0x28
        /*01c6*/ 	.short	(.L_12837 - .L_12836)


	//   ....[0]....
.L_12836:
        /*01c8*/ 	.word	0x00000af0


	//   ....[1]....
        /*01cc*/ 	.word	0x00000b10


	//   ....[2]....
        /*01d0*/ 	.word	0x00000bc0


	//   ....[3]....
        /*01d4*/ 	.word	0x00000be0


	//   ....[4]....
        /*01d8*/ 	.word	0x00000c00


	//   ....[5]....
        /*01dc*/ 	.word	0x000019c0


	//   ....[6]....
        /*01e0*/ 	.word	0x00001a20


	//   ....[7]....
        /*01e4*/ 	.word	0x00001a50


	//   ....[8]....
        /*01e8*/ 	.word	0x00001a70


	//   ....[9]....
        /*01ec*/ 	.word	0x00001a90


	//   ....[10]....
        /*01f0*/ 	.word	0x00001ae0


	//   ....[11]....
        /*01f4*/ 	.word	0x00001b00


	//   ....[12]....
        /*01f8*/ 	.word	0x00001b20


	//   ....[13]....
        /*01fc*/ 	.word	0x00002fa0


	//   ....[14]....
        /*0200*/ 	.word	0x00003020


	//   ....[15]....
        /*0204*/ 	.word	0x00003080


	//   ....[16]....
        /*0208*/ 	.word	0x00003100


	//   ....[17]....
        /*020c*/ 	.word	0x00003180


	//   ....[18]....
        /*0210*/ 	.word	0x000031f0


	//   ....[19]....
        /*0214*/ 	.word	0x00003260


	//----- nvinfo : EIATTR_SYSCALL_OFFSETS
	.align		4
.L_12837:
        /*0218*/ 	.byte	0x04, 0x46
        /*021a*/ 	.short	(.L_12839 - .L_12838)


	//   ....[0]....
.L_12838:
        /*021c*/ 	.word	0x00002e00


	//   ....[1]....
        /*0220*/ 	.word	0x00002f30


	//----- nvinfo : EIATTR_EXIT_INSTR_OFFSETS
	.align		4
.L_12839:
        /*0224*/ 	.byte	0x04, 0x1c
        /*0226*/ 	.short	(.L_12841 - .L_12840)


	//   ....[0]....
.L_12840:
        /*0228*/ 	.word	0x00002a80


	//   ....[1]....
        /*022c*/ 	.word	0x00002b50


	//   ....[2]....
        /*0230*/ 	.word	0x00002cd0


	//   ....[3]....
        /*0234*/ 	.word	0x00002f40


	//----- nvinfo : EIATTR_CTAIDZ_USED
	.align		4
.L_12841:
        /*0238*/ 	.byte	0x01, 0x04
	.zero		2


	//----- nvinfo : EIATTR_CRS_STACK_SIZE
	.align		4
        /*023c*/ 	.byte	0x04, 0x1e
        /*023e*/ 	.short	(.L_12843 - .L_12842)
.L_12842:
        /*0240*/ 	.word	0x00000000
.L_12843:


//--------------------- .nv.info._ZN4vllm25paged_attention_v1_kernelIfhLi32ELi8ELi128ELNS_18Fp8KVCacheDataTypeE2ELb1EEEvPT_PKS2_PKT0_S8_ifPKiSA_iPKfiiiSC_SC_iiiii --------------------------
	.section	.nv.info._ZN4vllm25paged_attention_v1_kernelIfhLi32ELi8ELi128ELNS_18Fp8KVCacheDataTypeE2ELb1EEEvPT_PKS2_PKT0_S8_ifPKiSA_iPKfiiiSC_SC_iiiii,"",@"SHT_CUDA_INFO"
	.sectionflags	@""
	.align	4


	//----- nvinfo : EIATTR_CUDA_API_VERSION
	.align		4
        /*0000*/ 	.byte	0x04, 0x37
        /*0002*/ 	.short	(.L_12845 - .L_12844)
.L_12844:
        /*0004*/ 	.word	0x00000082


	//----- nvinfo : EIATTR_SW2861232_WAR
	.align		4
.L_12845:
        /*0008*/ 	.byte	0x01, 0x35
	.zero		2


	//----- nvinfo : EIATTR_PARAM_CBANK
	.align		4
        /*000c*/ 	.byte	0x04, 0x0a
        /*000e*/ 	.short	(.L_12847 - .L_12846)
	.align		4
.L_12846:
        /*0010*/ 	.word	index@(.nv.constant0._ZN4vllm25paged_attention_v1_kernelIfhLi32ELi8ELi128ELNS_18Fp8KVCacheDataTypeE2ELb1EEEvPT_PKS2_PKT0_S8_ifPKiSA_iPKfiiiSC_SC_iiiii)
        /*0014*/ 	.short	0x0160
        /*0016*/ 	.short	0x007c


	//----- nvinfo : EIATTR_CBANK_PARAM_SIZE
	.align		4
.L_12847:
        /*0018*/ 	.byte	0x03, 0x19
        /*001a*/ 	.short	0x007c


	//----- nvinfo : EIATTR_KPARAM_INFO
	.align		4
        /*001c*/ 	.byte	0x04, 0x17
        /*001e*/ 	.short	(.L_12849 - .L_12848)
.L_12848:
        /*0020*/ 	.word	0x00000000
        /*0024*/ 	.short	0x0013
        /*0026*/ 	.short	0x0078
        /*0028*/ 	.byte	0x00, 0xf0, 0x11, 0x00


	//----- nvinfo : EIATTR_KPARAM_INFO
	.align		4
.L_12849:
        /*002c*/ 	.byte	0x04, 0x17
        /*002e*/ 	.short	(.L_12851 - .L_12850)
.L_12850:
        /*0030*/ 	.word	0x00000000
        /*0034*/ 	.short	0x0012
        /*0036*/ 	.short	0x0074
        /*0038*/ 	.byte	0x00, 0xf0, 0x11, 0x00


	//----- nvinfo : EIATTR_KPARAM_INFO
	.align		4
.L_12851:
        /*003c*/ 	.byte	0x04, 0x17
        /*003e*/ 	.short	(.L_12853 - .L_12852)
.L_12852:
        /*0040*/ 	.word	0x00000000
        /*0044*/ 	.short	0x0011
        /*0046*/ 	.short	0x0070
        /*0048*/ 	.byte	0x00, 0xf0, 0x11, 0x00


	//----- nvinfo : EIATTR_KPARAM_INFO
	.align		4
.L_12853:
        /*004c*/ 	.byte	0x04, 0x17
        /*004e*/ 	.short	(.L_12855 - .L_12854)
.L_12854:
        /*0050*/ 	.word	0x00000000
        /*0054*/ 	.short	0x0010
        /*0056*/ 	.short	0x006c
        /*0058*/ 	.byte	0x00, 0xf0, 0x11, 0x00


	//----- nvinfo : EIATTR_KPARAM_INFO
	.align		4
.L_12855:
        /*005c*/ 	.byte	0x04, 0x17
        /*005e*/ 	.short	(.L_12857 - .L_12856)
.L_12856:
        /*0060*/ 	.word	0x00000000
        /*0064*/ 	.short	0x000f
        /*0066*/ 	.short	0x0068
        /*0068*/ 	.byte	0x00, 0xf0, 0x11, 0x00


	//----- nvinfo : EIATTR_KPARAM_INFO
	.align		4
.L_12857:
        /*006c*/ 	.byte	0x04, 0x17
        /*006e*/ 	.short	(.L_12859 - .L_12858)
.L_12858:
        /*0070*/ 	.word	0x00000000
        /*0074*/ 	.short	0x000e
        /*0076*/ 	.short	0x0060
        /*0078*/ 	.byte	0x00, 0xf0, 0x21, 0x00


	//----- nvinfo : EIATTR_KPARAM_INFO
	.align		4
.L_12859:
        /*007c*/ 	.byte	0x04, 0x17
        /*007e*/ 	.short	(.L_12861 - .L_12860)
.L_12860:
        /*0080*/ 	.word	0x00000000
        /*0084*/ 	.short	0x000d
        /*0086*/ 	.short	0x0058
        /*0088*/ 	.byte	0x00, 0xf0, 0x21, 0x00


	//----- nvinfo : EIATTR_KPARAM_INFO
	.align		4
.L_12861:
        /*008c*/ 	.byte	0x04, 0x17
        /*008e*/ 	.short	(.L_12863 - .L_12862)
.L_12862:
        /*0090*/ 	.word	0x00000000
        /*0094*/ 	.short	0x000c
        /*0096*/ 	.short	0x0050
        /*0098*/ 	.byte	0x00, 0xf0, 0x11, 0x00


	//----- nvinfo : EIATTR_KPARAM_INFO
	.align		4
.L_12863:
        /*009c*/ 	.byte	0x04, 0x17
        /*009e*/ 	.short	(.L_12865 - .L_12864)
.L_12864:
        /*00a0*/ 	.word	0x00000000
        /*00a4*/ 	.short	0x000b
        /*00a6*/ 	.short	0x004c
        /*00a8*/ 	.byte	0x00, 0xf0, 0x11, 0x00


	//----- nvinfo : EIATTR_KPARAM_INFO
	.align		4
.L_12865:
        /*00ac*/ 	.byte	0x04, 0x17
        /*00ae*/ 	.short	(.L_12867 - .L_12866)
.L_12866:
        /*00b0*/ 	.word	0x00000000
        /*00b4*/ 	.short	0x000a
        /*00b6*/ 	.short	0x0048
        /*00b8*/ 	.byte	0x00, 0xf0, 0x11, 0x00


	//----- nvinfo : EIATTR_KPARAM_INFO
	.align		4
.L_12867:
        /*00bc*/ 	.byte	0x04, 0x17
        /*00be*/ 	.short	(.L_12869 - .L_12868)
.L_12868:
        /*00c0*/ 	.word	0x00000000
        /*00c4*/ 	.short	0x0009
        /*00c6*/ 	.short	0x0040
        /*00c8*/ 	.byte	0x00, 0xf0, 0x21, 0x00


	//----- nvinfo : EIATTR_KPARAM_INFO
	.align		4
.L_12869:
        /*00cc*/ 	.byte	0x04, 0x17
        /*00ce*/ 	.short	(.L_12871 - .L_12870)
.L_12870:
        /*00d0*/ 	.word	0x00000000
        /*00d4*/ 	.short	0x0008
        /*00d6*/ 	.short	0x0038
        /*00d8*/ 	.byte	0x00, 0xf0, 0x11, 0x00


	//----- nvinfo : EIATTR_KPARAM_INFO
	.align		4
.L_12871:
        /*00dc*/ 	.byte	0x04, 0x17
        /*00de*/ 	.short	(.L_12873 - .L_12872)
.L_12872:
        /*00e0*/ 	.word	0x00000000
        /*00e4*/ 	.short	0x0007
        /*00e6*/ 	.short	0x0030
        /*00e8*/ 	.byte	0x00, 0xf0, 0x21, 0x00


	//----- nvinfo : EIATTR_KPARAM_INFO
	.align		4
.L_12873:
        /*00ec*/ 	.byte	0x04, 0x17
        /*00ee*/ 	.short	(.L_12875 - .L_12874)
.L_12874:
        /*00f0*/ 	.word	0x00000000
        /*00f4*/ 	.short	0x0006
        /*00f6*/ 	.short	0x0028
        /*00f8*/ 	.byte	0x00, 0xf0, 0x21, 0x00


	//----- nvinfo : EIATTR_KPARAM_INFO
	.align		4
.L_12875:
        /*00fc*/ 	.byte	0x04, 0x17
        /*00fe*/ 	.short	(.L_12877 - .L_12876)
.L_12876:
        /*0100*/ 	.word	0x00000000
        /*0104*/ 	.short	0x0005
        /*0106*/ 	.short	0x0024
        /*0108*/ 	.byte	0x00, 0xf0, 0x11, 0x00


	//----- nvinfo : EIATTR_KPARAM_INFO
	.align		4
.L_12877:
        /*010c*/ 	.byte	0x04, 0x17
        /*010e*/ 	.short	(.L_12879 - .L_12878)
.L_12878:
        /*0110*/ 	.word	0x00000000
        /*0114*/ 	.short	0x0004
        /*0116*/ 	.short	0x0020
        /*0118*/ 	.byte	0x00, 0xf0, 0x11, 0x00


	//----- nvinfo : EIATTR_KPARAM_INFO
	.align		4
.L_12879:
        /*011c*/ 	.byte	0x04, 0x17
        /*011e*/ 	.short	(.L_12881 - .L_12880)
.L_12880:
        /*0120*/ 	.word	0x00000000
        /*0124*/ 	.short	0x0003
        /*0126*/ 	.short	0x0018
        /*0128*/ 	.byte	0x00, 0xf0, 0x21, 0x00


	//----- nvinfo : EIATTR_KPARAM_INFO
	.align		4
.L_12881:
        /*012c*/ 	.byte	0x04, 0x17
        /*012e*/ 	.short	(.L_12883 - .L_12882)
.L_12882:
        /*0130*/ 	.word	0x00000000
        /*0134*/ 	.short	0x0002
        /*0136*/ 	.short	0x0010
        /*0138*/ 	.byte	0x00, 0xf0, 0x21, 0x00


	//----- nvinfo : EIATTR_KPARAM_INFO
	.align		4
.L_12883:
        /*013c*/ 	.byte	0x04, 0x17
        /*013e*/ 	.short	(.L_12885 - .L_12884)
.L_12884:
        /*0140*/ 	.word	0x00000000
        /*0144*/ 	.short	0x0001
        /*0146*/ 	.short	0x0008
        /*0148*/ 	.byte	0x00, 0xf0, 0x21, 0x00


	//----- nvinfo : EIATTR_KPARAM_INFO
	.align		4
.L_12885:
        /*014c*/ 	.byte	0x04, 0x17
        /*014e*/ 	.short	(.L_12887 - .L_12886)
.L_12886:
        /*0150*/ 	.word	0x00000000
        /*0154*/ 	.short	0x0000
        /*0156*/ 	.short	0x0000
        /*0158*/ 	.byte	0x00, 0xf0, 0x21, 0x00


	//----- nvinfo : EIATTR_MAXREG_COUNT
	.align		4
.L_12887:
        /*015c*/ 	.byte	0x03, 0x1b
        /*015e*/ 	.short	0x00ff


	//----- nvinfo : EIATTR_NUM_BARRIERS
	.align		4
        /*0160*/ 	.byte	0x02, 0x4c
        /*0162*/ 	.byte	0x01
	.zero		1


	//----- nvinfo : EIATTR_EXTERNS
	.align		4
        /*0164*/ 	.byte	0x04, 0x0f
        /*0166*/ 	.short	(.L_12889 - .L_12888)


	//   ....[0]....
	.align		4
.L_12888:
        /*0168*/ 	.word	index@(__assertfail)


	//----- nvinfo : EIATTR_MERCURY_ISA_VERSION
	.align		4
.L_12889:
        /*016c*/ 	.byte	0x03, 0x5f
        /*016e*/ 	.short	0x0000


	//----- nvinfo : EIATTR_COOP_GROUP_MASK_REGIDS
	.align		4
        /*0170*/ 	.byte	0x04, 0x29
        /*0172*/ 	.short	(.L_12891 - .L_12890)


	//   ....[0]....
.L_12890:
        /*0174*/ 	.word	0xffffffff


	//   ....[1]....
        /*0178*/ 	.word	0xffffffff


	//   ....[2]....
        /*017c*/ 	.word	0xffffffff


	//   ....[3]....
        /*0180*/ 	.word	0xffffffff


	//   ....[4]....
        /*0184*/ 	.word	0xffffffff


	//   ....[5]....
        /*0188*/ 	.word	0xffffffff


	//   ....[6]....
        /*018c*/ 	.word	0xffffffff


	//   ....[7]....
        /*0190*/ 	.word	0xffffffff


	//   ....[8]....
        /*0194*/ 	.word	0xffffffff


	//   ....[9]....
        /*0198*/ 	.word	0xffffffff


	//   ....[10]....
        /*019c*/ 	.word	0xffffffff


	//   ....[11]....
        /*01a0*/ 	.word	0xffffffff


	//   ....[12]....
        /*01a4*/ 	.word	0xffffffff


	//   ....[13]....
        /*01a8*/ 	.word	0xffffffff


	//   ....[14]....
        /*01ac*/ 	.word	0xffffffff


	//   ....[15]....
        /*01b0*/ 	.word	0xffffffff


	//   ....[16]....
        /*01b4*/ 	.word	0xffffffff


	//   ....[17]....
        /*01b8*/ 	.word	0xffffffff


	//----- nvinfo : EIATTR_COOP_GROUP_INSTR_OFFSETS
	.align		4
.L_12891:
        /*01bc*/ 	.byte	0x04, 0x28
        /*01be*/ 	.short	(.L_12893 - .L_12892)


	//   ....[0]....
.L_12892:
        /*01c0*/ 	.word	0x00000af0


	//   ....[1]....
        /*01c4*/ 	.word	0x00000b10


	//   ....[2]....
        /*01c8*/ 	.word	0x00000bc0


	//   ....[3]....
        /*01cc*/ 	.word	0x00000be0


	//   ....[4]....
        /*01d0*/ 	.word	0x00000c00


	//   ....[5]....
        /*01d4*/ 	.word	0x000019c0


	//   ....[6]....
        /*01d8*/ 	.word	0x00001a20


	//   ....[7]....
        /*01dc*/ 	.word	0x00001a50


	//   ....[8]....
        /*01e0*/ 	.word	0x00001a70


	//   ....[9]....
        /*01e4*/ 	.word	0x00001a90


	//   ....[10]....
        /*01e8*/ 	.word	0x00001ae0


	//   ....[11]....
        /*01ec*/ 	.word	0x00001b00


	//   ....[12]....
        /*01f0*/ 	.word	0x00001b20


	//   ....[13]....
        /*01f4*/ 	.word	0x00002e40


	//   ....[14]....
        /*01f8*/ 	.word	0x00002ec0


	//   ....[15]....
        /*01fc*/ 	.word	0x00002f20


	//   ....[16]....
        /*0200*/ 	.word	0x00002fa0


	//   ....[17]....
        /*0204*/ 	.word	0x00003020


	//----- nvinfo : EIATTR_SYSCALL_OFFSETS
	.align		4
.L_12893:
        /*0208*/ 	.byte	0x04, 0x46
        /*020a*/ 	.short	(.L_12895 - .L_12894)


	//   ....[0]....
.L_12894:
        /*020c*/ 	.word	0x00002ca0


	//   ....[1]....
        /*0210*/ 	.word	0x00002dd0


	//----- nvinfo : EIATTR_EXIT_INSTR_OFFSETS
	.align		4
.L_12895:
        /*0214*/ 	.byte	0x04, 0x1c
        /*0216*/ 	.short	(.L_12897 - .L_12896)


	//   ....[0]....
.L_12896:
        /*0218*/ 	.word	0x000029e0


	//   ....[1]....
        /*021c*/ 	.word	0x00002ab0


	//   ....[2]....
        /*0220*/ 	.word	0x00002b70


	//   ....[3]....
        /*0224*/ 	.word	0x00002de0


	//----- nvinfo : EIATTR_CTAIDZ_USED
	.align		4
.L_12897:
        /*0228*/ 	.byte	0x01, 0x04
	.zero		2


	//----- nvinfo : EIATTR_CRS_STACK_SIZE
	.align		4
        /*022c*/ 	.byte	0x04, 0x1e
        /*022e*/ 	.short	(.L_12899 - .L_12898)
.L_12898:
        /*0230*/ 	.word	0x00000000
.L_12899:


//--------------------- .nv.info._ZN4vllm25paged_attention_v1_kernelI13__nv_bfloat16hLi256ELi32ELi128ELNS_18Fp8KVCacheDataTypeE1ELb0EEEvPT_PKS3_PKT0_S9_ifPKiSB_iPKfiiiSD_SD_iiiii --------------------------
	.section	.nv.info._ZN4vllm25paged_attention_v1_kernelI13__nv_bfloat16hLi256ELi32ELi128ELNS_18Fp8KVCacheDataTypeE1ELb0EEEvPT_PKS3_PKT0_S9_ifPKiSB_iPKfiiiSD_SD_iiiii,"",@"SHT_CUDA_INFO"
	.sectionflags	@""
	.align	4


	//----- nvinfo : EIATTR_CUDA_API_VERSION
	.align		4
        /*0000*/ 	.byte	0x04, 0x37
        /*0002*/ 	.short	(.L_12901 - .L_12900)
.L_12900:
        /*0004*/ 	.word	0x00000082


	//----- nvinfo : EIATTR_SW2861232_WAR
	.align		4
.L_12901:
        /*0008*/ 	.byte	0x01, 0x35
	.zero		2


	//----- nvinfo : EIATTR_PARAM_CBANK
	.align		4
        /*000c*/ 	.byte	0x04, 0x0a
        /*000e*/ 	.short	(.L_12903 - .L_12902)
	.align		4
.L_12902:
        /*0010*/ 	.word	index@(.nv.constant0._ZN4vllm25paged_attention_v1_kernelI13__nv_bfloat16hLi256ELi32ELi128ELNS_18Fp8KVCacheDataTypeE1ELb0EEEvPT_PKS3_PKT0_S9_ifPKiSB_iPKfiiiSD_SD_iiiii)
        /*0014*/ 	.short	0x0160
        /*0016*/ 	.short	0x007c


	//----- nvinfo : EIATTR_CBANK_PARAM_SIZE
	.align		4
.L_12903:
        /*0018*/ 	.byte	0x03, 0x19
        /*001a*/ 	.short	0x007c


	//----- nvinfo : EIATTR_KPARAM_INFO
	.align		4
        /*001c*/ 	.byte	0x04, 0x17
        /*001e*/ 	.short	(.L_12905 - .L_12904)
.L_12904:
        /*0020*/ 	.word	0x00000000
        /*0024*/ 	.short	0x0013
        /*0026*/ 	.short	0x0078
        /*0028*/ 	.byte	0x00, 0xf0, 0x11, 0x00


	//----- nvinfo : EIATTR_KPARAM_INFO
	.align		4
.L_12905:
        /*002c*/ 	.byte	0x04, 0x17
        /*002e*/ 	.short	(.L_12907 - .L_12906)
.L_12906:
        /*0030*/ 	.word	0x00000000
        /*0034*/ 	.short	0x0012
        /*0036*/ 	.short	0x0074
        /*0038*/ 	.byte	0x00, 0xf0, 0x11, 0x00


	//----- nvinfo : EIATTR_KPARAM_INFO
	.align		4
.L_12907:
        /*003c*/ 	.byte	0x04, 0x17
        /*003e*/ 	.short	(.L_12909 - .L_12908)
.L_12908:
        /*0040*/ 	.word	0x00000000
        /*0044*/ 	.short	0x0011
        /*0046*/ 	.short	0x0070
        /*0048*/ 	.byte	0x00, 0xf0, 0x11, 0x00


	//----- nvinfo : EIATTR_KPARAM_INFO
	.align		4
.L_12909:
        /*004c*/ 	.byte	0x04, 0x17
        /*004e*/ 	.short	(.L_12911 - .L_12910)
.L_12910:
        /*0050*/ 	.word	0x00000000
        /*0054*/ 	.short	0x0010
        /*0056*/ 	.short	0x006c
        /*0058*/ 	.byte	0x00, 0xf0, 0x11, 0x00


	//----- nvinfo : EIATTR_KPARAM_INFO
	.align		4
.L_12911:
        /*005c*/ 	.byte	0x04, 0x17
        /*005e*/ 	.short	(.L_12913 - .L_12912)
.L_12912:
        /*0060*/ 	.word	0x00000000
        /*0064*/ 	.short	0x000f
        /*0066*/ 	.short	0x0068
        /*0068*/ 	.byte	0x00, 0xf0, 0x11, 0x00


	//----- nvinfo : EIATTR_KPARAM_INFO
	.align		4
.L_12913:
        /*006c*/ 	.byte	0x04, 0x17
        /*006e*/ 	.short	(.L_12915 - .L_12914)
.L_12914:
        /*0070*/ 	.word	0x00000000
        /*0074*/ 	.short	0x000e
        /*0076*/ 	.short	0x0060
        /*0078*/ 	.byte	0x00, 0xf0, 0x21, 0x00


	//----- nvinfo : EIATTR_KPARAM_INFO
	.align		4
.L_12915:
        /*007c*/ 	.byte	0x04, 0x17
        /*007e*/ 	.short	(.L_12917 - .L_12916)
.L_12916:
        /*0080*/ 	.word	0x00000000
        /*0084*/ 	.short	0x000d
        /*0086*/ 	.short	0x0058
        /*0088*/ 	.byte	0x00, 0xf0, 0x21, 0x00


	//----- nvinfo : EIATTR_KPARAM_INFO
	.align		4
.L_12917:
        /*008c*/ 	.byte	0x04, 0x17
        /*008e*/ 	.short	(.L_12919 - .L_12918)
.L_12918:
        /*0090*/ 	.word	0x00000000
        /*0094*/ 	.short	0x000c
        /*0096*/ 	.short	0x0050
        /*0098*/ 	.byte	0x00, 0xf0, 0x11, 0x00


	//----- nvinfo : EIATTR_KPARAM_INFO
	.align		4
.L_12919:
        /*009c*/ 	.byte	0x04, 0x17
        /*009e*/ 	.short	(.L_12921 - .L_12920)
.L_12920:
        /*00a0*/ 	.word	0x00000000
        /*00a4*/ 	.short	0x000b
        /*00a6*/ 	.short	0x004c
        /*00a8*/ 	.byte	0x00, 0xf0, 0x11, 0x00


	//----- nvinfo : EIATTR_KPARAM_INFO
	.align		4
.L_12921:
        /*00ac*/ 	.byte	0x04, 0x17
        /*00ae*/ 	.short	(.L_12923 - .L_12922)
.L_12922:
        /*00b0*/ 	.word	0x00000000
        /*00b4*/ 	.short	0x000a
        /*00b6*/ 	.short	0x0048
        /*00b8*/ 	.byte	0x00, 0xf0, 0x11, 0x00


	//----- nvinfo : EIATTR_KPARAM_INFO
	.align		4
.L_12923:
        /*00bc*/ 	.byte	0x04, 0x17
        /*00be*/ 	.short	(.L_12925 - .L_12924)
.L_12924:
        /*00c0*/ 	.word	0x00000000
        /*00c4*/ 	.short	0x0009
        /*00c6*/ 	.short	0x0040
        /*00c8*/ 	.byte	0x00, 0xf0, 0x21, 0x00


	//----- nvinfo : EIATTR_KPARAM_INFO
	.align		4
.L_12925:
        /*00cc*/ 	.byte	0x04, 0x17
        /*00ce*/ 	.short	(.L_12927 - .L_12926)
.L_12926:
        /*00d0*/ 	.word	0x00000000
        /*00d4*/ 	.short	0x0008
        /*00d6*/ 	.short	0x0038
        /*00d8*/ 	.byte	0x00, 0xf0, 0x11, 0x00


	//----- nvinfo : EIATTR_KPARAM_INFO
	.align		4
.L_12927:
        /*00dc*/ 	.byte	0x04, 0x17
        /*00de*/ 	.short	(.L_12929 - .L_12928)
.L_12928:
        /*00e0*/ 	.word	0x00000000
        /*00e4*/ 	.short	0x0007
        /*00e6*/ 	.short	0x0030
        /*00e8*/ 	.byte	0x00, 0xf0, 0x21, 0x00


	//----- nvinfo : EIATTR_KPARAM_INFO
	.align		4
.L_12929:
        /*00ec*/ 	.byte	0x04, 0x17
        /*00ee*/ 	.short	(.L_12931 - .L_12930)
.L_12930:
        /*00f0*/ 	.word	0x00000000
        /*00f4*/ 	.short	0x0006
        /*00f6*/ 	.short	0x0028
        /*00f8*/ 	.byte	0x00, 0xf0, 0x21, 0x00


	//----- nvinfo : EIATTR_KPARAM_INFO
	.align		4
.L_12931:
        /*00fc*/ 	.byte	0x04, 0x17
        /*00fe*/ 	.short	(.L_12933 - .L_12932)
.L_12932:
        /*0100*/ 	.word	0x00000000
        /*0104*/ 	.short	0x0005
        /*0106*/ 	.short	0x0024
        /*0108*/ 	.byte	0x00, 0xf0, 0x11, 0x00


	//----- nvinfo : EIATTR_KPARAM_INFO
	.align		4
.L_12933:
        /*010c*/ 	.byte	0x04, 0x17
        /*010e*/ 	.short	(.L_12935 - .L_12934)
.L_12934:
        /*0110*/ 	.word	0x00000000
        /*0114*/ 	.short	0x0004
        /*0116*/ 	.short	0x0020
        /*0118*/ 	.byte	0x00, 0xf0, 0x11, 0x00


	//----- nvinfo : EIATTR_KPARAM_INFO
	.align		4
.L_12935:
        /*011c*/ 	.byte	0x04, 0x17
        /*011e*/ 	.short	(.L_12937 - .L_12936)
.L_12936:
        /*0120*/ 	.word	0x00000000
        /*0124*/ 	.short	0x0003
        /*0126*/ 	.short	0x0018
        /*0128*/ 	.byte	0x00, 0xf0, 0x21, 0x00


	//----- nvinfo : EIATTR_KPARAM_INFO
	.align		4
.L_12937:
        /*012c*/ 	.byte	0x04, 0x17
        /*012e*/ 	.short	(.L_12939 - .L_12938)
.L_12938:
        /*0130*/ 	.word	0x00000000
        /*0134*/ 	.short	0x0002
        /*0136*/ 	.short	0x0010
        /*0138*/ 	.byte	0x00, 0xf0, 0x21, 0x00


	//----- nvinfo : EIATTR_KPARAM_INFO
	.align		4
.L_12939:
        /*013c*/ 	.byte	0x04, 0x17
        /*013e*/ 	.short	(.L_12941 - .L_12940)
.L_12940:
        /*0140*/ 	.word	0x00000000
        /*0144*/ 	.short	0x0001
        /*0146*/ 	.short	0x0008
        /*0148*/ 	.byte	0x00, 0xf0, 0x21, 0x00


	//----- nvinfo : EIATTR_KPARAM_INFO
	.align		4
.L_12941:
        /*014c*/ 	.byte	0x04, 0x17
        /*014e*/ 	.short	(.L_12943 - .L_12942)
.L_12942:
        /*0150*/ 	.word	0x00000000
        /*0154*/ 	.short	0x0000
        /*0156*/ 	.short	0x0000
        /*0158*/ 	.byte	0x00, 0xf0, 0x21, 0x00


	//----- nvinfo : EIATTR_MAXREG_COUNT
	.align		4
.L_12943:
        /*015c*/ 	.byte	0x03, 0x1b
        /*015e*/ 	.short	0x00ff


	//----- nvinfo : EIATTR_NUM_BARRIERS
	.align		4
        /*0160*/ 	.byte	0x02, 0x4c
        /*0162*/ 	.byte	0x01
	.zero		1


	//----- nvinfo : EIATTR_EXTERNS
	.align		4
        /*0164*/ 	.byte	0x04, 0x0f
        /*0166*/ 	.short	(.L_12945 - .L_12944)


	//   ....[0]....
	.align		4
.L_12944:
        /*0168*/ 	.word	index@(__assertfail)


	//----- nvinfo : EIATTR_MERCURY_ISA_VERSION
	.align		4
.L_12945:
        /*016c*/ 	.byte	0x03, 0x5f
        /*016e*/ 	.short	0x0000


	//----- nvinfo : EIATTR_COOP_GROUP_MASK_REGIDS
	.align		4
        /*0170*/ 	.byte	0x04, 0x29
        /*0172*/ 	.short	(.L_12947 - .L_12946)


	//   ....[0]....
.L_12946:
        /*0174*/ 	.word	0xffffffff


	//   ....[1]....
        /*0178*/ 	.word	0xffffffff


	//   ....[2]....
        /*017c*/ 	.word	0xffffffff


	//   ....[3]....
        /*0180*/ 	.word	0xffffffff


	//   ....[4]....
        /*0184*/ 	.word	0xffffffff


	//   ....[5]....
        /*0188*/ 	.word	0xffffffff


	//   ....[6]....
        /*018c*/ 	.word	0xffffffff


	//   ....[7]....
        /*0190*/ 	.word	0xffffffff


	//   ....[8]....
        /*0194*/ 	.word	0xffffffff


	//   ....[9]....
        /*0198*/ 	.word	0xffffffff


	//   ....[10]....
        /*019c*/ 	.word	0xffffffff


	//   ....[11]....
        /*01a0*/ 	.word	0xffffffff


	//   ....[12]....
        /*01a4*/ 	.word	0xffffffff


	//   ....[13]....
        /*01a8*/ 	.word	0xffffffff


	//   ....[14]....
        /*01ac*/ 	.word	0xffffffff


	//   ....[15]....
        /*01b0*/ 	.word	0xffffffff


	//   ....[16]....
        /*01b4*/ 	.word	0xffffffff


	//   ....[17]....
        /*01b8*/ 	.word	0xffffffff


	//   ....[18]....
        /*01bc*/ 	.word	0xffffffff


	//   ....[19]....
        /*01c0*/ 	.word	0xffffffff


	//----- nvinfo : EIATTR_COOP_GROUP_INSTR_OFFSETS
	.align		4
.L_12947:
        /*01c4*/ 	.byte	0x04, 0x28
        /*01c6*/ 	.short	(.L_12949 - .L_12948)


	//   ....[0]....
.L_12948:
        /*01c8*/ 	.word	0x00000710


	//   ....[1]....
        /*01cc*/ 	.word	0x00000730


	//   ....[2]....
        /*01d0*/ 	.word	0x00000750


	//   ....[3]....
        /*01d4*/ 	.word	0x00000770


	//   ....[4]....
        /*01d8*/ 	.word	0x00000810


	//   ....[5]....
        /*01dc*/ 	.word	0x00000830


	//   ....[6]....
        /*01e0*/ 	.word	0x00000860


	//   ....[7]....
        /*01e4*/ 	.word	0x00001620


	//   ....[8]....
        /*01e8*/ 	.word	0x00001680


	//   ....[9]....
        /*01ec*/ 	.word	0x000016b0


	//   ....[10]....
        /*01f0*/ 	.word	0x000016d0


	//   ....[11]....
        /*01f4*/ 	.word	0x000016f0


	//   ....[12]....
        /*01f8*/ 	.word	0x00001740


	//   ....[13]....
        /*01fc*/ 	.word	0x00001760


	//   ....[14]....
        /*0200*/ 	.word	0x00001780


	//   ....[15]....
        /*0204*/ 	.word	0x000040d0


	//   ....[16]....
        /*0208*/ 	.word	0x00004130


	//   ....[17]....
        /*020c*/ 	.word	0x00004190


	//   ....[18]....
        /*0210*/ 	.word	0x000041f0


	//   ....[19]....
        /*0214*/ 	.word	0x00004250


	//----- nvinfo : EIATTR_SYSCALL_OFFSETS
	.align		4
.L_12949:
        /*0218*/ 	.byte	0x04, 0x46
        /*021a*/ 	.short	(.L_12951 - .L_12950)


	//   ....[0]....
.L_12950:
        /*021c*/ 	.word	0x00004060


	//----- nvinfo : EIATTR_EXIT_INSTR_OFFSETS
	.align		4
.L_12951:
        /*0220*/ 	.byte	0x04, 0x1c
        /*0222*/ 	.short	(.L_12953 - .L_12952)


	//   ....[0]....
.L_12952:
        /*0224*/ 	.word	0x00002f80


	//   ....[1]....
        /*0228*/ 	.word	0x00002f90


	//   ....[2]....
        /*022c*/ 	.word	0x00003f30


	//   ....[3]....
        /*0230*/ 	.word	0x00004070


	//----- nvinfo : EIATTR_CTAIDZ_USED
	.align		4
.L_12953:
        /*0234*/ 	.byte	0x01, 0x04
	.zero		2


	//----- nvinfo : EIATTR_CRS_STACK_SIZE
	.align		4
        /*0238*/ 	.byte	0x04, 0x1e
        /*023a*/ 	.short	(.L_12955 - .L_12954)
.L_12954:
        /*023c*/ 	.word	0x00000000
.L_12955:


//--------------------- .nv.info._ZN4vllm25paged_attention_v1_kernelI13__nv_bfloat16hLi192ELi32ELi128ELNS_18Fp8KVCacheDataTypeE1ELb0EEEvPT_PKS3_PKT0_S9_ifPKiSB_iPKfiiiSD_SD_iiiii --------------------------
	.section	.nv.info._ZN4vllm25paged_attention_v1_kernelI13__nv_bfloat16hLi192ELi32ELi128ELNS_18Fp8KVCacheDataTypeE1ELb0EEEvPT_PKS3_PKT0_S9_ifPKiSB_iPKfiiiSD_SD_iiiii,"",@"SHT_CUDA_INFO"
	.sectionflags	@""
	.align	4


	//----- nvinfo : EIATTR_CUDA_API_VERSION
	.align		4
        /*0000*/ 	.byte	0x04, 0x37
        /*0002*/ 	.short	(.L_12957 - .L_12956)
.L_12956:
        /*0004*/ 	.word	0x00000082


	//----- nvinfo : EIATTR_SW2861232_WAR
	.align		4
.L_12957:
        /*0008*/ 	.byte	0x01, 0x35
	.zero		2


	//----- nvinfo : EIATTR_PARAM_CBANK
	.align		4
        /*000c*/ 	.byte	0x04, 0x0a
        /*000e*/ 	.short	(.L_12959 - .L_12958)
	.align		4
.L_12958:
        /*0010*/ 	.word	index@(.nv.constant0._ZN4vllm25paged_attention_v1_kernelI13__nv_bfloat16hLi192ELi32ELi128ELNS_18Fp8KVCacheDataTypeE1ELb0EEEvPT_PKS3_PKT0_S9_ifPKiSB_iPKfiiiSD_SD_iiiii)
        /*0014*/ 	.short	0x0160
        /*0016*/ 	.short	0x007c


	//----- nvinfo : EIATTR_CBANK_PARAM_SIZE
	.align		4
.L_12959:
        /*0018*/ 	.byte	0x03, 0x19
        /*001a*/ 	.short	0x007c


	//----- nvinfo : EIATTR_KPARAM_INFO
	.align		4
        /*001c*/ 	.byte	0x04, 0x17
        /*001e*/ 	.short	(.L_12961 - .L_12960)
.L_12960:
        /*0020*/ 	.word	0x00000000
        /*0024*/ 	.short	0x0013
        /*0026*/ 	.short	0x0078
        /*0028*/ 	.byte	0x00, 0xf0, 0x11, 0x00


	//----- nvinfo : EIATTR_KPARAM_INFO
	.align		4
.L_12961:
        /*002c*/ 	.byte	0x04, 0x17
        /*002e*/ 	.short	(.L_12963 - .L_12962)
.L_12962:
        /*0030*/ 	.word	0x00000000
        /*0034*/ 	.short	0x0012
        /*0036*/ 	.short	0x0074
        /*0038*/ 	.byte	0x00, 0xf0, 0x11, 0x00


	//----- nvinfo : EIATTR_KPARAM_INFO
	.align		4
.L_12963:
        /*003c*/ 	.byte	0x04, 0x17
        /*003e*/ 	.short	(.L_12965 - .L_12964)
.L_12964:
        /*0040*/ 	.word	0x00000000
        /*0044*/ 	.short	0x0011
        /*0046*/ 	.short	0x0070
        /*0048*/ 	.byte	0x00, 0xf0, 0x11, 0x00


	//----- nvinfo : EIATTR_KPARAM_INFO
	.align		4
.L_12965:
        /*004c*/ 	.byte	0x04, 0x17
        /*004e*/ 	.short	(.L_12967 - .L_12966)
.L_12966:
        /*0050*/ 	.word	0x00000000
        /*0054*/ 	.short	0x0010
        /*0056*/ 	.short	0x006c
        /*0058*/ 	.byte	0x00, 0xf0, 0x11, 0x00


	//----- nvinfo : EIATTR_KPARAM_INFO
	.align		4
.L_12967:
        /*005c*/ 	.byte	0x04, 0x17
        /*005e*/ 	.short	(.L_12969 - .L_12968)
.L_12968:
        /*0060*/ 	.word	0x00000000
        /*0064*/ 	.short	0x000f
        /*0066*/ 	.short	0x0068
        /*0068*/ 	.byte	0x00, 0xf0, 0x11, 0x00


	//----- nvinfo : EIATTR_KPARAM_INFO
	.align		4
.L_12969:
        /*006c*/ 	.byte	0x04, 0x17
        /*006e*/ 	.short	(.L_12971 - .L_12970)
.L_12970:
        /*0070*/ 	.word	0x00000000
        /*0074*/ 	.short	0x000e
        /*0076*/ 	.short	0x0060
        /*0078*/ 	.byte	0x00, 0xf0, 0x21, 0x00


	//----- nvinfo : EIATTR_KPARAM_INFO
	.align		4
.L_12971:
        /*007c*/ 	.byte	0x04, 0x17
        /*007e*/ 	.short	(.L_12973 - .L_12972)
.L_12972:
        /*0080*/ 	.word	0x00000000
        /*0084*/ 	.short	0x000d
        /*0086*/ 	.short	0x0058
        /*0088*/ 	.byte	0x00, 0xf0, 0x21, 0x00


	//----- nvinfo : EIATTR_KPARAM_INFO
	.align		4
.L_12973:
        /*008c*/ 	.byte	0x04, 0x17
        /*008e*/ 	.short	(.L_12975 - .L_12974)
.L_12974:
        /*0090*/ 	.word	0x00000000
        /*0094*/ 	.short	0x000c
        /*0096*/ 	.short	0x0050
        /*0098*/ 	.byte	0x00, 0xf0, 0x11, 0x00


	//----- nvinfo : EIATTR_KPARAM_INFO
	.align		4
.L_12975:
        /*009c*/ 	.byte	0x04, 0x17
        /*009e*/ 	.short	(.L_12977 - .L_12976)
.L_12976:
        /*00a0*/ 	.word	0x00000000
        /*00a4*/ 	.short	0x000b
        /*00a6*/ 	.short	0x004c
        /*00a8*/ 	.byte	0x00, 0xf0, 0x11, 0x00


	//----- nvinfo : EIATTR_KPARAM_INFO
	.align		4
.L_12977:
        /*00ac*/ 	.byte	0x04, 0x17
        /*00ae*/ 	.short	(.L_12979 - .L_12978)
.L_12978:
        /*00b0*/ 	.word	0x00000000
        /*00b4*/ 	.short	0x000a
        /*00b6*/ 	.short	0x0048
        /*00b8*/ 	.byte	0x00, 0xf0, 0x11, 0x00


	//----- nvinfo : EIATTR_KPARAM_INFO
	.align		4
.L_12979:
        /*00bc*/ 	.byte	0x04, 0x17
        /*00be*/ 	.short	(.L_12981 - .L_12980)
.L_12980:
        /*00c0*/ 	.word	0x00000000
        /*00c4*/ 	.short	0x0009
        /*00c6*/ 	.short	0x0040
        /*00c8*/ 	.byte	0x00, 0xf0, 0x21, 0x00


	//----- nvinfo : EIATTR_KPARAM_INFO
	.align		4
.L_12981:
        /*00cc*/ 	.byte	0x04, 0x17
        /*00ce*/ 	.short	(.L_12983 - .L_12982)
.L_12982:
        /*00d0*/ 	.word	0x00000000
        /*00d4*/ 	.short	0x0008
        /*00d6*/ 	.short	0x0038
        /*00d8*/ 	.byte	0x00, 0xf0, 0x11, 0x00


	//----- nvinfo : EIATTR_KPARAM_INFO
	.align		4
.L_12983:
        /*00dc*/ 	.byte	0x04, 0x17
        /*00de*/ 	.short	(.L_12985 - .L_12984)
.L_12984:
        /*00e0*/ 	.word	0x00000000
        /*00e4*/ 	.short	0x0007
        /*00e6*/ 	.short	0x0030
        /*00e8*/ 	.byte	0x00, 0xf0, 0x21, 0x00


	//----- nvinfo : EIATTR_KPARAM_INFO
	.align		4
.L_12985:
        /*00ec*/ 	.byte	0x04, 0x17
        /*00ee*/ 	.short	(.L_12987 - .L_12986)
.L_12986:
        /*00f0*/ 	.word	0x00000000
        /*00f4*/ 	.short	0x0006
        /*00f6*/ 	.short	0x0028
        /*00f8*/ 	.byte	0x00, 0xf0, 0x21, 0x00


	//----- nvinfo : EIATTR_KPARAM_INFO
	.align		4
.L_12987:
        /*00fc*/ 	.byte	0x04, 0x17
        /*00fe*/ 	.short	(.L_12989 - .L_12988)
.L_12988:
        /*0100*/ 	.word	0x00000000
        /*0104*/ 	.short	0x0005
        /*0106*/ 	.short	0x0024
        /*0108*/ 	.byte	0x00, 0xf0, 0x11, 0x00


	//----- nvinfo : EIATTR_KPARAM_INFO
	.align		4
.L_12989:
        /*010c*/ 	.byte	0x04, 0x17
        /*010e*/ 	.short	(.L_12991 - .L_12990)
.L_12990:
        /*0110*/ 	.word	0x00000000
        /*0114*/ 	.short	0x0004
        /*0116*/ 	.short	0x0020
        /*0118*/ 	.byte	0x00, 0xf0, 0x11, 0x00


	//----- nvinfo : EIATTR_KPARAM_INFO
	.align		4
.L_12991:
        /*011c*/ 	.byte	0x04, 0x17
        /*011e*/ 	.short	(.L_12993 - .L_12992)
.L_12992:
        /*0120*/ 	.word	0x00000000
        /*0124*/ 	.short	0x0003
        /*0126*/ 	.short	0x0018
        /*0128*/ 	.byte	0x00, 0xf0, 0x21, 0x00


	//----- nvinfo : EIATTR_KPARAM_INFO
	.align		4
.L_12993:
        /*012c*/ 	.byte	0x04, 0x17
        /*012e*/ 	.short	(.L_12995 - .L_12994)
.L_12994:
        /*0130*/ 	.word	0x00000000
        /*0134*/ 	.short	0x0002
        /*0136*/ 	.short	0x0010
        /*0138*/ 	.byte	0x00, 0xf0, 0x21, 0x00


	//----- nvinfo : EIATTR_KPARAM_INFO
	.align		4
.L_12995:
        /*013c*/ 	.byte	0x04, 0x17
        /*013e*/ 	.short	(.L_12997 - .L_12996)
.L_12996:
        /*0140*/ 	.word	0x00000000
        /*0144*/ 	.short	0x0001
        /*0146*/ 	.short	0x0008
        /*0148*/ 	.byte	0x00, 0xf0, 0x21, 0x00


	//----- nvinfo : EIATTR_KPARAM_INFO
	.align		4
.L_12997:
        /*014c*/ 	.byte	0x04, 0x17
        /*014e*/ 	.short	(.L_12999 - .L_12998)
.L_12998:
        /*0150*/ 	.word	0x00000000
        /*0154*/ 	.short	0x0000
        /*0156*/ 	.short	0x0000
        /*0158*/ 	.byte	0x00, 0xf0, 0x21, 0x00


	//----- nvinfo : EIATTR_MAXREG_COUNT
	.align		4
.L_12999:
        /*015c*/ 	.byte	0x03, 0x1b
        /*015e*/ 	.short	0x00ff


	//----- nvinfo : EIATTR_NUM_BARRIERS
	.align		4
        /*0160*/ 	.byte	0x02, 0x4c
        /*0162*/ 	.byte	0x01
	.zero		1


	//----- nvinfo : EIATTR_EXTERNS
	.align		4
        /*0164*/ 	.byte	0x04, 0x0f
        /*0166*/ 	.short	(.L_13001 - .L_13000)


	//   ....[0]....
	.align		4
.L_13000:
        /*0168*/ 	.word	index@(__assertfail)


	//----- nvinfo : EIATTR_MERCURY_ISA_VERSION
	.align		4
.L_13001:
        /*016c*/ 	.byte	0x03, 0x5f
        /*016e*/ 	.short	0x0000


	//----- nvinfo : EIATTR_COOP_GROUP_MASK_REGIDS
	.align		4
        /*0170*/ 	.byte	0x04, 0x29
        /*0172*/ 	.short	(.L_13003 - .L_13002)


	//   ....[0]....
.L_13002:
        /*0174*/ 	.word	0xffffffff


	//   ....[1]....
        /*0178*/ 	.word	0xffffffff


	//   ....[2]....
        /*017c*/ 	.word	0xffffffff


	//   ....[3]....
        /*0180*/ 	.word	0xffffffff


	//   ....[4]....
        /*0184*/ 	.word	0xffffffff


	//   ....[5]....
        /*0188*/ 	.word	0xffffffff


	//   ....[6]....
        /*018c*/ 	.word	0xffffffff


	//   ....[7]....
        /*0190*/ 	.word	0xffffffff


	//   ....[8]....
        /*0194*/ 	.word	0xffffffff


	//   ....[9]....
        /*0198*/ 	.word	0xffffffff


	//   ....[10]....
        /*019c*/ 	.word	0xffffffff


	//   ....[11]....
        /*01a0*/ 	.word	0xffffffff


	//   ....[12]....
        /*01a4*/ 	.word	0xffffffff


	//   ....[13]....
        /*01a8*/ 	.word	0xffffffff


	//   ....[14]....
        /*01ac*/ 	.word	0xffffffff


	//   ....[15]....
        /*01b0*/ 	.word	0xffffffff


	//   ....[16]....
        /*01b4*/ 	.word	0xffffffff


	//   ....[17]....
        /*01b8*/ 	.word	0xffffffff


	//   ....[18]....
        /*01bc*/ 	.word	0xffffffff


	//   ....[19]....
        /*01c0*/ 	.word	0xffffffff


	//----- nvinfo : EIATTR_COOP_GROUP_INSTR_OFFSETS
	.align		4
.L_13003:
        /*01c4*/ 	.byte	0x04, 0x28
        /*01c6*/ 	.short	(.L_13005 - .L_13004)


	//   ....[0]....
.L_13004:
        /*01c8*/ 	.word	0x00000710


	//   ....[1]....
        /*01cc*/ 	.word	0x00000730


	//   ....[2]....
        /*01d0*/ 	.word	0x00000750


	//   ....[3]....
        /*01d4*/ 	.word	0x00000770


	//   ....[4]....
        /*01d8*/ 	.word	0x00000820


	//   ....[5]....
        /*01dc*/ 	.word	0x00000840


	//   ....[6]....
        /*01e0*/ 	.word	0x00000860


	//   ....[7]....
        /*01e4*/ 	.word	0x00001620


	//   ....[8]....
        /*01e8*/ 	.word	0x00001680


	//   ....[9]....
        /*01ec*/ 	.word	0x000016b0


	//   ....[10]....
        /*01f0*/ 	.word	0x000016d0


	//   ....[11]....
        /*01f4*/ 	.word	0x000016f0


	//   ....[12]....
        /*01f8*/ 	.word	0x00001740


	//   ....[13]....
        /*01fc*/ 	.word	0x00001760


	//   ....[14]....
        /*0200*/ 	.word	0x00001780


	//   ....[15]....
        /*0204*/ 	.word	0x00003910


	//   ....[16]....
        /*0208*/ 	.word	0x00003970


	//   ....[17]....
        /*020c*/ 	.word	0x000039d0


	//   ....[18]....
        /*0210*/ 	.word	0x00003a30


	//   ....[19]....
        /*0214*/ 	.word	0x00003a90


	//----- nvinfo : EIATTR_SYSCALL_OFFSETS
	.align		4
.L_13005:
        /*0218*/ 	.byte	0x04, 0x46
        /*021a*/ 	.short	(.L_13007 - .L_13006)


	//   ....[0]....
.L_13006:
        /*021c*/ 	.word	0x000038a0


	//----- nvinfo : EIATTR_EXIT_INSTR_OFFSETS
	.align		4
.L_13007:
        /*0220*/ 	.byte	0x04, 0x1c
        /*0222*/ 	.short	(.L_13009 - .L_13008)


	//   ....[0]....
.L_13008:
        /*0224*/ 	.word	0x00002ba0


	//   ....[1]....
        /*0228*/ 	.word	0x00002bb0


	//   ....[2]....
        /*022c*/ 	.word	0x00003770


	//   ....[3]....
        /*0230*/ 	.word	0x000038b0


	//----- nvinfo : EIATTR_CTAIDZ_USED
	.align		4
.L_13009:
        /*0234*/ 	.byte	0x01, 0x04
	.zero		2


	//----- nvinfo : EIATTR_CRS_STACK_SIZE
	.align		4
        /*0238*/ 	.byte	0x04, 0x1e
        /*023a*/ 	.short	(.L_13011 - .L_13010)
.L_13010:
        /*023c*/ 	.word	0x00000000
.L_13011:


//--------------------- .nv.info._ZN4vllm25paged_attention_v1_kernelI13__nv_bfloat16hLi128ELi32ELi128ELNS_18Fp8KVCacheDataTypeE1ELb0EEEvPT_PKS3_PKT0_S9_ifPKiSB_iPKfiiiSD_SD_iiiii --------------------------
	.section	.nv.info._ZN4vllm25paged_attention_v1_kernelI13__nv_bfloat16hLi128ELi32ELi128ELNS_18Fp8KVCacheDataTypeE1ELb0EEEvPT_PKS3_PKT0_S9_ifPKiSB_iPKfiiiSD_SD_iiiii,"",@"SHT_CUDA_INFO"
	.sectionflags	@""
	.align	4


	//----- nvinfo : EIATTR_CUDA_API_VERSION
	.align		4
        /*0000*/ 	.byte	0x04, 0x37
        /*0002*/ 	.short	(.L_13013 - .L_13012)
.L_13012:
        /*0004*/ 	.word	0x00000082


	//----- nvinfo : EIATTR_SW2861232_WAR
	.align		4
.L_13013:
        /*0008*/ 	.byte	0x01, 0x35
	.zero		2


	//----- nvinfo : EIATTR_PARAM_CBANK
	.align		4
        /*000c*/ 	.byte	0x04, 0x0a
        /*000e*/ 	.short	(.L_13015 - .L_13014)
	.align		4
.L_13014:
        /*0010*/ 	.word	index@(.nv.constant0._ZN4vllm25paged_attention_v1_kernelI13__nv_bfloat16hLi128ELi32ELi128ELNS_18Fp8KVCacheDataTypeE1ELb0EEEvPT_PKS3_PKT0_S9_ifPKiSB_iPKfiiiSD_SD_iiiii)
        /*0014*/ 	.short	0x0160
        /*0016*/ 	.short	0x007c


	//----- nvinfo : EIATTR_CBANK_PARAM_SIZE
	.align		4
.L_13015:
        /*0018*/ 	.byte	0x03, 0x19
        /*001a*/ 	.short	0x007c


	//----- nvinfo : EIATTR_KPARAM_INFO
	.align		4
        /*001c*/ 	.byte	0x04, 0x17
        /*001e*/ 	.short	(.L_13017 - .L_13016)
.L_13016:
        /*0020*/ 	.word	0x00000000
        /*0024*/ 	.short	0x0013
        /*0026*/ 	.short	0x0078
        /*0028*/ 	.byte	0x00, 0xf0, 0x11, 0x00


	//----- nvinfo : EIATTR_KPARAM_INFO
	.align		4
.L_13017:
        /*002c*/ 	.byte	0x04, 0x17
        /*002e*/ 	.short	(.L_13019 - .L_13018)
.L_13018:
        /*0030*/ 	.word	0x00000000
        /*0034*/ 	.short	0x0012
        /*0036*/ 	.short	0x0074
        /*0038*/ 	.byte	0x00, 0xf0, 0x11, 0x00


	//----- nvinfo : EIATTR_KPARAM_INFO
	.align		4
.L_13019:
        /*003c*/ 	.byte	0x04, 0x17
        /*003e*/ 	.short	(.L_13021 - .L_13020)
.L_13020:
        /*0040*/ 	.word	0x00000000
        /*0044*/ 	.short	0x0011
        /*0046*/ 	.short	0x0070
        /*0048*/ 	.byte	0x00, 0xf0, 0x11, 0x00


	//----- nvinfo : EIATTR_KPARAM_INFO
	.align		4
.L_13021:
        /*004c*/ 	.byte	0x04, 0x17
        /*004e*/ 	.short	(.L_13023 - .L_13022)
.L_13022:
        /*0050*/ 	.word	0x00000000
        /*0054*/ 	.short	0x0010
        /*0056*/ 	.short	0x006c
        /*0058*/ 	.byte	0x00, 0xf0, 0x11, 0x00


	//----- nvinfo : EIATTR_KPARAM_INFO
	.align		4
.L_13023:
        /*005c*/ 	.byte	0x04, 0x17
        /*005e*/ 	.short	(.L_13025 - .L_13024)
.L_13024:
        /*0060*/ 	.word	0x00000000
        /*0064*/ 	.short	0x000f
        /*0066*/ 	.short	0x0068
        /*0068*/ 	.byte	0x00, 0xf0, 0x11, 0x00


	//----- nvinfo : EIATTR_KPARAM_INFO
	.align		4
.L_13025:
        /*006c*/ 	.byte	0x04, 0x17
        /*006e*/ 	.short	(.L_13027 - .L_13026)
.L_13026:
        /*0070*/ 	.word	0x00000000
        /*0074*/ 	.short	0x000e
        /*0076*/ 	.short	0x0060
        /*0078*/ 	.byte	0x00, 0xf0, 0x21, 0x00


	//----- nvinfo : EIATTR_KPARAM_INFO
	.align		4
.L_13027:
        /*007c*/ 	.byte	0x04, 0x17
        /*007e*/ 	.short	(.L_13029 - .L_13028)
.L_13028:
        /*0080*/ 	.word	0x00000000
        /*0084*/ 	.short	0x000d
        /*0086*/ 	.short	0x0058
        /*0088*/ 	.byte	0x00, 0xf0, 0x21, 0x00


	//----- nvinfo : EIATTR_KPARAM_INFO
	.align		4
.L_13029:
        /*008c*/ 	.byte	0x04, 0x17
        /*008e*/ 	.short	(.L_13031 - .L_13030)
.L_13030:
        /*0090*/ 	.word	0x00000000
        /*0094*/ 	.short	0x000c
        /*0096*/ 	.short	0x0050
        /*0098*/ 	.byte	0x00, 0xf0, 0x11, 0x00


	//----- nvinfo : EIATTR_KPARAM_INFO
	.align		4
.L_13031:
        /*009c*/ 	.byte	0x04, 0x17
        /*009e*/ 	.short	(.L_13033 - .L_13032)
.L_13032:
        /*00a0*/ 	.word	0x00000000
        /*00a4*/ 	.short	0x000b
        /*00a6*/ 	.short	0x004c
        /*00a8*/ 	.byte	0x00, 0xf0, 0x11, 0x00


	//----- nvinfo : EIATTR_KPARAM_INFO
	.align		4
.L_13033:
        /*00ac*/ 	.byte	0x04, 0x17
        /*00ae*/ 	.short	(.L_13035 - .L_13034)
.L_13034:
        /*00b0*/ 	.word	0x00000000
        /*00b4*/ 	.short	0x000a
        /*00b6*/ 	.short	0x0048
        /*00b8*/ 	.byte	0x00, 0xf0, 0x11, 0x00


	//----- nvinfo : EIATTR_KPARAM_INFO
	.align		4
.L_13035:
        /*00bc*/ 	.byte	0x04, 0x17
        /*00be*/ 	.short	(.L_13037 - .L_13036)
.L_13036:
        /*00c0*/ 	.word	0x00000000
        /*00c4*/ 	.short	0x0009
        /*00c6*/ 	.short	0x0040
        /*00c8*/ 	.byte	0x00, 0xf0, 0x21, 0x00


	//----- nvinfo : EIATTR_KPARAM_INFO
	.align		4
.L_13037:
        /*00cc*/ 	.byte	0x04, 0x17
        /*00ce*/ 	.short	(.L_13039 - .L_13038)
.L_13038:
        /*00d0*/ 	.word	0x00000000
        /*00d4*/ 	.short	0x0008
        /*00d6*/ 	.short	0x0038
        /*00d8*/ 	.byte	0x00, 0xf0, 0x11, 0x00


	//----- nvinfo : EIATTR_KPARAM_INFO
	.align		4
.L_13039:
        /*00dc*/ 	.byte	0x04, 0x17
        /*00de*/ 	.short	(.L_13041 - .L_13040)
.L_13040:
        /*00e0*/ 	.word	0x00000000
        /*00e4*/ 	.short	0x0007
        /*00e6*/ 	.short	0x0030
        /*00e8*/ 	.byte	0x00, 0xf0, 0x21, 0x00


	//----- nvinfo : EIATTR_KPARAM_INFO
	.align		4
.L_13041:
        /*00ec*/ 	.byte	0x04, 0x17
        /*00ee*/ 	.short	(.L_13043 - .L_13042)
.L_13042:
        /*00f0*/ 	.word	0x00000000
        /*00f4*/ 	.short	0x0006
        /*00f6*/ 	.short	0x0028
        /*00f8*/ 	.byte	0x00, 0xf0, 0x21, 0x00


	//----- nvinfo : EIATTR_KPARAM_INFO
	.align		4
.L_13043:
        /*00fc*/ 	.byte	0x04, 0x17
        /*00fe*/ 	.short	(.L_13045 - .L_13044)
.L_13044:
        /*0100*/ 	.word	0x00000000
        /*0104*/ 	.short	0x0005
        /*0106*/ 	.short	0x0024
        /*0108*/ 	.byte	0x00, 0xf0, 0x11, 0x00


	//----- nvinfo : EIATTR_KPARAM_INFO
	.align		4
.L_13045:
        /*010c*/ 	.byte	0x04, 0x17
        /*010e*/ 	.short	(.L_13047 - .L_13046)
.L_13046:
        /*0110*/ 	.word	0x00000000
        /*0114*/ 	.short	0x0004
        /*0116*/ 	.short	0x0020
        /*0118*/ 	.byte	0x00, 0xf0, 0x11, 0x00


	//----- nvinfo : EIATTR_KPARAM_INFO
	.align		4
.L_13047:
        /*011c*/ 	.byte	0x04, 0x17
        /*011e*/ 	.short	(.L_13049 - .L_13048)
.L_13048:
        /*0120*/ 	.word	0x00000000
        /*0124*/ 	.short	0x0003
        /*0126*/ 	.short	0x0018
        /*0128*/ 	.byte	0x00, 0xf0, 0x21, 0x00


	//----- nvinfo : EIATTR_KPARAM_INFO
	.align		4
.L_13049:
        /*012c*/ 	.byte	0x04, 0x17
        /*012e*/ 	.short	(.L_13051 - .L_13050)
.L_13050:
        /*0130*/ 	.word	0x00000000
        /*0134*/ 	.short	0x0002
        /*0136*/ 	.short	0x0010
        /*0138*/ 	.byte	0x00, 0xf0, 0x21, 0x00


	//----- nvinfo : EIATTR_KPARAM_INFO
	.align		4
.L_13051:
        /*013c*/ 	.byte	0x04, 0x17
        /*013e*/ 	.short	(.L_13053 - .L_13052)
.L_13052:
        /*0140*/ 	.word	0x00000000
        /*0144*/ 	.short	0x0001
        /*0146*/ 	.short	0x0008
        /*0148*/ 	.byte	0x00, 0xf0, 0x21, 0x00


	//----- nvinfo : EIATTR_KPARAM_INFO
	.align		4
.L_13053:
        /*014c*/ 	.byte	0x04, 0x17
        /*014e*/ 	.short	(.L_13055 - .L_13054)
.L_13054:
        /*0150*/ 	.word	0x00000000
        /*0154*/ 	.short	0x0000
        /*0156*/ 	.short	0x0000
        /*0158*/ 	.byte	0x00, 0xf0, 0x21, 0x00


	//----- nvinfo : EIATTR_MAXREG_COUNT
	.align		4
.L_13055:
        /*015c*/ 	.byte	0x03, 0x1b
        /*015e*/ 	.short	0x00ff


	//----- nvinfo : EIATTR_NUM_BARRIERS
	.align		4
        /*0160*/ 	.byte	0x02, 0x4c
        /*0162*/ 	.byte	0x01
	.zero		1


	//----- nvinfo : EIATTR_EXTERNS
	.align		4
        /*0164*/ 	.byte	0x04, 0x0f
        /*0166*/ 	.short	(.L_13057 - .L_13056)


	//   ....[0]....
	.align		4
.L_13056:
        /*0168*/ 	.word	index@(__assertfail)


	//----- nvinfo : EIATTR_MERCURY_ISA_VERSION
	.align		4
.L_13057:
        /*016c*/ 	.byte	0x03, 0x5f
        /*016e*/ 	.short	0x0000


	//----- nvinfo : EIATTR_COOP_GROUP_MASK_REGIDS
	.align		4
        /*0170*/ 	.byte	0x04, 0x29
        /*0172*/ 	.short	(.L_13059 - .L_13058)


	//   ....[0]....
.L_13058:
        /*0174*/ 	.word	0xffffffff


	//   ....[1]....
        /*0178*/ 	.word	0xffffffff


	//   ....[2]....
        /*017c*/ 	.word	0xffffffff


	//   ....[3]....
        /*0180*/ 	.word	0xffffffff


	//   ....[4]....
        /*0184*/ 	.word	0xffffffff


	//   ....[5]....
        /*0188*/ 	.word	0xffffffff


	//   ....[6]....
        /*018c*/ 	.word	0xffffffff


	//   ....[7]....
        /*0190*/ 	.word	0xffffffff


	//   ....[8]....
        /*0194*/ 	.word	0xffffffff


	//   ....[9]....
        /*0198*/ 	.word	0xffffffff


	//   ....[10]....
        /*019c*/ 	.word	0xffffffff


	//   ....[11]....
        /*01a0*/ 	.word	0xffffffff


	//   ....[12]....
        /*01a4*/ 	.word	0xffffffff


	//   ....[13]....
        /*01a8*/ 	.word	0xffffffff


	//   ....[14]....
        /*01ac*/ 	.word	0xffffffff


	//   ....[15]....
        /*01b0*/ 	.word	0xffffffff


	//   ....[16]....
        /*01b4*/ 	.word	0xffffffff


	//   ....[17]....
        /*01b8*/ 	.word	0xffffffff


	//   ....[18]....
        /*01bc*/ 	.word	0xffffffff


	//   ....[19]....
        /*01c0*/ 	.word	0xffffffff


	//----- nvinfo : EIATTR_COOP_GROUP_INSTR_OFFSETS
	.align		4
.L_13059:
        /*01c4*/ 	.byte	0x04, 0x28
        /*01c6*/ 	.short	(.L_13061 - .L_13060)


	//   ....[0]....
.L_13060:
        /*01c8*/ 	.word	0x000006c0


	//   ....[1]....
        /*01cc*/ 	.word	0x000006e0


	//   ....[2]....
        /*01d0*/ 	.word	0x00000700


	//   ....[3]....
        /*01d4*/ 	.word	0x00000720


	//   ....[4]....
        /*01d8*/ 	.word	0x000007d0


	//   ....[5]....
        /*01dc*/ 	.word	0x000007f0


	//   ....[6]....
        /*01e0*/ 	.word	0x00000810


	//   ....[7]....
        /*01e4*/ 	.word	0x000015d0


	//   ....[8]....
        /*01e8*/ 	.word	0x00001640


	//   ....[9]....
        /*01ec*/ 	.word	0x00001660


	//   ....[10]....
        /*01f0*/ 	.word	0x00001680


	//   ....[11]....
        /*01f4*/ 	.word	0x000016a0


	//   ....[12]....
        /*01f8*/ 	.word	0x000016f0


	//   ....[13]....
        /*01fc*/ 	.word	0x00001710


	//   ....[14]....
        /*0200*/ 	.word	0x00001730


	//   ....[15]....
        /*0204*/ 	.word	0x000031e0


	//   ....[16]....
        /*0208*/ 	.word	0x00003250


	//   ....[17]....
        /*020c*/ 	.word	0x000032b0


	//   ....[18]....
        /*0210*/ 	.word	0x00003310


	//   ....[19]....
        /*0214*/ 	.word	0x00003370


	//----- nvinfo : EIATTR_SYSCALL_OFFSETS
	.align		4
.L_13061:
        /*0218*/ 	.byte	0x04, 0x46
        /*021a*/ 	.short	(.L_13063 - .L_13062)


	//   ....[0]....
.L_13062:
        /*021c*/ 	.word	0x00003170


	//----- nvinfo : EIATTR_EXIT_INSTR_OFFSETS
	.align		4
.L_13063:
        /*0220*/ 	.byte	0x04, 0x1c
        /*0222*/ 	.short	(.L_13065 - .L_13064)


	//   ....[0]....
.L_13064:
        /*0224*/ 	.word	0x00002840


	//   ....[1]....
        /*0228*/ 	.word	0x00002910


	//   ....[2]....
        /*022c*/ 	.word	0x00003040


	//   ....[3]....
        /*0230*/ 	.word	0x00003180


	//----- nvinfo : EIATTR_CTAIDZ_USED
	.align		4
.L_13065:
        /*0234*/ 	.byte	0x01, 0x04
	.zero		2


	//----- nvinfo : EIATTR_CRS_STACK_SIZE
	.align		4
        /*0238*/ 	.byte	0x04, 0x1e
        /*023a*/ 	.short	(.L_13067 - .L_13066)
.L_13066:
        /*023c*/ 	.word	0x00000000
.L_13067:


//--------------------- .nv.info._ZN4vllm25paged_attention_v1_kernelI13__nv_bfloat16hLi120ELi32ELi128ELNS_18Fp8KVCacheDataTypeE1ELb0EEEvPT_PKS3_PKT0_S9_ifPKiSB_iPKfiiiSD_SD_iiiii --------------------------
	.section	.nv.info._ZN4vllm25paged_attention_v1_kernelI13__nv_bfloat16hLi120ELi32ELi128ELNS_18Fp8KVCacheDataTypeE1ELb0EEEvPT_PKS3_PKT0_S9_ifPKiSB_iPKfiiiSD_SD_iiiii,"",@"SHT_CUDA_INFO"
	.sectionflags	@""
	.align	4


	//----- nvinfo : EIATTR_CUDA_API_VERSION
	.align		4
        /*0000*/ 	.byte	0x04, 0x37
        /*0002*/ 	.short	(.L_13069 - .L_13068)
.L_13068:
        /*0004*/ 	.word	0x00000082


	//----- nvinfo : EIATTR_SW2861232_WAR
	.align		4
.L_13069:
        /*0008*/ 	.byte	0x01, 0x35
	.zero		2


	//----- nvinfo : EIATTR_PARAM_CBANK
	.align		4
        /*000c*/ 	.byte	0x04, 0x0a
        /*000e*/ 	.short	(.L_13071 - .L_13070)
	.align		4
.L_13070:
        /*0010*/ 	.word	index@(.nv.constant0._ZN4vllm25paged_attention_v1_kernelI13__nv_bfloat16hLi120ELi32ELi128ELNS_18Fp8KVCacheDataTypeE1ELb0EEEvPT_PKS3_PKT0_S9_ifPKiSB_iPKfiiiSD_SD_iiiii)
        /*0014*/ 	.short	0x0160
        /*0016*/ 	.short	0x007c


	//----- nvinfo : EIATTR_CBANK_PARAM_SIZE
	.align		4
.L_13071:
        /*0018*/ 	.byte	0x03, 0x19
        /*001a*/ 	.short	0x007c


	//----- nvinfo : EIATTR_KPARAM_INFO
	.align		4
        /*001c*/ 	.byte	0x04, 0x17
        /*001e*/ 	.short	(.L_13073 - .L_13072)
.L_13072:
        /*0020*/ 	.word	0x00000000
        /*0024*/ 	.short	0x0013
        /*0026*/ 	.short	0x0078
        /*0028*/ 	.byte	0x00, 0xf0, 0x11, 0x00


	//----- nvinfo : EIATTR_KPARAM_INFO
	.align		4
.L_13073:
        /*002c*/ 	.byte	0x04, 0x17
        /*002e*/ 	.short	(.L_13075 - .L_13074)
.L_13074:
        /*0030*/ 	.word	0x00000000
        /*0034*/ 	.short	0x0012
        /*0036*/ 	.short	0x0074
        /*0038*/ 	.byte	0x00, 0xf0, 0x11, 0x00


	//----- nvinfo : EIATTR_KPARAM_INFO
	.align		4
.L_13075:
        /*003c*/ 	.byte	0x04, 0x17
        /*003e*/ 	.short	(.L_13077 - .L_13076)
.L_13076:
        /*0040*/ 	.word	0x00000000
        /*0044*/ 	.short	0x0011
        /*0046*/ 	.short	0x0070
        /*0048*/ 	.byte	0x00, 0xf0, 0x11, 0x00


	//----- nvinfo : EIATTR_KPARAM_INFO
	.align		4
.L_13077:
        /*004c*/ 	.byte	0x04, 0x17
        /*004e*/ 	.short	(.L_13079 - .L_13078)
.L_13078:
        /*0050*/ 	.word	0x00000000
        /*0054*/ 	.short	0x0010
        /*0056*/ 	.short	0x006c
        /*0058*/ 	.byte	0x00, 0xf0, 0x11, 0x00


	//----- nvinfo : EIATTR_KPARAM_INFO
	.align		4
.L_13079:
        /*005c*/ 	.byte	0x04, 0x17
        /*005e*/ 	.short	(.L_13081 - .L_13080)
.L_13080:
        /*0060*/ 	.word	0x00000000
        /*0064*/ 	.short	0x000f
        /*0066*/ 	.short	0x0068
        /*0068*/ 	.byte	0x00, 0xf0, 0x11, 0x00


	//----- nvinfo : EIATTR_KPARAM_INFO
	.align		4
.L_13081:
        /*006c*/ 	.byte	0x04, 0x17
        /*006e*/ 	.short	(.L_13083 - .L_13082)
.L_13082:
        /*0070*/ 	.word	0x00000000
        /*0074*/ 	.short	0x000e
        /*0076*/ 	.short	0x0060
        /*0078*/ 	.byte	0x00, 0xf0, 0x21, 0x00


	//----- nvinfo : EIATTR_KPARAM_INFO
	.align		4
.L_13083:
        /*007c*/ 	.byte	0x04, 0x17
        /*007e*/ 	.short	(.L_13085 - .L_13084)
.L_13084:
        /*0080*/ 	.word	0x00000000
        /*0084*/ 	.short	0x000d
        /*0086*/ 	.short	0x0058
        /*0088*/ 	.byte	0x00, 0xf0, 0x21, 0x00


	//----- nvinfo : EIATTR_KPARAM_INFO
	.align		4
.L_13085:
        /*008c*/ 	.byte	0x04, 0x17
        /*008e*/ 	.short	(.L_13087 - .L_13086)
.L_13086:
        /*0090*/ 	.word	0x00000000
        /*0094*/ 	.short	0x000c
        /*0096*/ 	.short	0x0050
        /*0098*/ 	.byte	0x00, 0xf0, 0x11, 0x00


	//----- nvinfo : EIATTR_KPARAM_INFO
	.align		4
.L_13087:
        /*009c*/ 	.byte	0x04, 0x17
        /*009e*/ 	.short	(.L_13089 - .L_13088)
.L_13088:
        /*00a0*/ 	.word	0x00000000
        /*00a4*/ 	.short	0x000b
        /*00a6*/ 	.short	0x004c
        /*00a8*/ 	.byte	0x00, 0xf0, 0x11, 0x00


	//----- nvinfo : EIATTR_KPARAM_INFO
	.align		4
.L_13089:
        /*00ac*/ 	.byte	0x04, 0x17
        /*00ae*/ 	.short	(.L_13091 - .L_13090)
.L_13090:
        /*00b0*/ 	.word	0x00000000
        /*00b4*/ 	.short	0x000a
        /*00b6*/ 	.short	0x0048
        /*00b8*/ 	.byte	0x00, 0xf0, 0x11, 0x00


	//----- nvinfo : EIATTR_KPARAM_INFO
	.align		4
.L_13091:
        /*00bc*/ 	.byte	0x04, 0x17
        /*00be*/ 	.short	(.L_13093 - .L_13092)
.L_13092:
        /*00c0*/ 	.word	0x00000000
        /*00c4*/ 	.short	0x0009
        /*00c6*/ 	.short	0x0040
        /*00c8*/ 	.byte	0x00, 0xf0, 0x21, 0x00


	//----- nvinfo : EIATTR_KPARAM_INFO
	.align		4
.L_13093:
        /*00cc*/ 	.byte	0x04, 0x17
        /*00ce*/ 	.short	(.L_13095 - .L_13094)
.L_13094:
        /*00d0*/ 	.word	0x00000000
        /*00d4*/ 	.short	0x0008
        /*00d6*/ 	.short	0x0038
        /*00d8*/ 	.byte	0x00, 0xf0, 0x11, 0x00


	//----- nvinfo : EIATTR_KPARAM_INFO
	.align		4
.L_13095:
        /*00dc*/ 	.byte	0x04, 0x17
        /*00de*/ 	.short	(.L_13097 - .L_13096)
.L_13096:
        /*00e0*/ 	.word	0x00000000
        /*00e4*/ 	.short	0x0007
        /*00e6*/ 	.short	0x0030
        /*00e8*/ 	.byte	0x00, 0xf0, 0x21, 0x00


	//----- nvinfo : EIATTR_KPARAM_INFO
	.align		4
.L_13097:
        /*00ec*/ 	.byte	0x04, 0x17
        /*00ee*/ 	.short	(.L_13099 - .L_13098)
.L_13098:
        /*00f0*/ 	.word	0x00000000
        /*00f4*/ 	.short	0x0006
        /*00f6*/ 	.short	0x0028
        /*00f8*/ 	.byte	0x00, 0xf0, 0x21, 0x00


	//----- nvinfo : EIATTR_KPARAM_INFO
	.align		4
.L_13099:
        /*00fc*/ 	.byte	0x04, 0x17
        /*00fe*/ 	.short	(.L_13101 - .L_13100)
.L_13100:
        /*0100*/ 	.word	0x00000000
        /*0104*/ 	.short	0x0005
        /*0106*/ 	.short	0x0024
        /*0108*/ 	.byte	0x00, 0xf0, 0x11, 0x00


	//----- nvinfo : EIATTR_KPARAM_INFO
	.align		4
.L_13101:
        /*010c*/ 	.byte	0x04, 0x17
        /*010e*/ 	.short	(.L_13103 - .L_13102)
.L_13102:
        /*0110*/ 	.word	0x00000000
        /*0114*/ 	.short	0x0004
        /*0116*/ 	.short	0x0020
        /*0118*/ 	.byte	0x00, 0xf0, 0x11, 0x00


	//----- nvinfo : EIATTR_KPARAM_INFO
	.align		4
.L_13103:
        /*011c*/ 	.byte	0x04, 0x17
        /*011e*/ 	.short	(.L_13105 - .L_13104)
.L_13104:
        /*0120*/ 	.word	0x00000000
        /*0124*/ 	.short	0x0003
        /*0126*/ 	.short	0x0018
        /*0128*/ 	.byte	0x00, 0xf0, 0x21, 0x00


	//----- nvinfo : EIATTR_KPARAM_INFO
	.align		4
.L_13105:
        /*012c*/ 	.byte	0x04, 0x17
        /*012e*/ 	.short	(.L_13107 - .L_13106)
.L_13106:
        /*0130*/ 	.word	0x00000000
        /*0134*/ 	.short	0x0002
        /*0136*/ 	.short	0x0010
        /*0138*/ 	.byte	0x00, 0xf0, 0x21, 0x00


	//----- nvinfo : EIATTR_KPARAM_INFO
	.align		4
.L_13107:
        /*013c*/ 	.byte	0x04, 0x17
        /*013e*/ 	.short	(.L_13109 - .L_13108)
.L_13108:
        /*0140*/ 	.word	0x00000000
        /*0144*/ 	.short	0x0001
        /*0146*/ 	.short	0x0008
        /*0148*/ 	.byte	0x00, 0xf0, 0x21, 0x00


	//----- nvinfo : EIATTR_KPARAM_INFO
	.align		4
.L_13109:
        /*014c*/ 	.byte	0x04, 0x17
        /*014e*/ 	.short	(.L_13111 - .L_13110)
.L_13110:
        /*0150*/ 	.word	0x00000000
        /*0154*/ 	.short	0x0000
        /*0156*/ 	.short	0x0000
        /*0158*/ 	.byte	0x00, 0xf0, 0x21, 0x00


	//----- nvinfo : EIATTR_MAXREG_COUNT
	.align		4
.L_13111:
        /*015c*/ 	.byte	0x03, 0x1b
        /*015e*/ 	.short	0x00ff


	//----- nvinfo : EIATTR_NUM_BARRIERS
	.align		4
        /*0160*/ 	.byte	0x02, 0x4c
        /*0162*/ 	.byte	0x01
	.zero		1


	//----- nvinfo : EIATTR_EXTERNS
	.align		4
        /*0164*/ 	.byte	0x04, 0x0f
        /*0166*/ 	.short	(.L_13113 - .L_13112)


	//   ....[0]....
	.align		4
.L_13112:
        /*0168*/ 	.word	index@(__assertfail)


	//----- nvinfo : EIATTR_MERCURY_ISA_VERSION
	.align		4
.L_13113:
        /*016c*/ 	.byte	0x03, 0x5f
        /*016e*/ 	.short	0x0000


	//----- nvinfo : EIATTR_COOP_GROUP_MASK_REGIDS
	.align		4
        /*0170*/ 	.byte	0x04, 0x29
        /*0172*/ 	.short	(.L_13115 - .L_13114)


	//   ....[0]....
.L_13114:
        /*0174*/ 	.word	0xffffffff


	//   ....[1]....
        /*0178*/ 	.word	0xffffffff


	//   ....[2]....
        /*017c*/ 	.word	0xffffffff


	//   ....[3]....
        /*0180*/ 	.word	0xffffffff


	//   ....[4]....
        /*0184*/ 	.word	0xffffffff


	//   ....[5]....
        /*0188*/ 	.word	0xffffffff


	//   ....[6]....
        /*018c*/ 	.word	0xffffffff


	//   ....[7]....
        /*0190*/ 	.word	0xffffffff


	//   ....[8]....
        /*0194*/ 	.word	0xffffffff


	//   ....[9]....
        /*0198*/ 	.word	0xffffffff


	//   ....[10]....
        /*019c*/ 	.word	0xffffffff


	//   ....[11]....
        /*01a0*/ 	.word	0xffffffff


	//   ....[12]....
        /*01a4*/ 	.word	0xffffffff


	//   ....[13]....
        /*01a8*/ 	.word	0xffffffff


	//   ....[14]....
        /*01ac*/ 	.word	0xffffffff


	//   ....[15]....
        /*01b0*/ 	.word	0xffffffff


	//   ....[16]....
        /*01b4*/ 	.word	0xffffffff


	//   ....[17]....
        /*01b8*/ 	.word	0xffffffff


	//   ....[18]....
        /*01bc*/ 	.word	0xffffffff


	//   ....[19]....
        /*01c0*/ 	.word	0xffffffff


	//----- nvinfo : EIATTR_COOP_GROUP_INSTR_OFFSETS
	.align		4
.L_13115:
        /*01c4*/ 	.byte	0x04, 0x28
        /*01c6*/ 	.short	(.L_13117 - .L_13116)


	//   ....[0]....
.L_13116:
        /*01c8*/ 	.word	0x000006c0


	//   ....[1]....
        /*01cc*/ 	.word	0x000006e0


	//   ....[2]....
        /*01d0*/ 	.word	0x00000700


	//   ....[3]....
        /*01d4*/ 	.word	0x00000720


	//   ....[4]....
        /*01d8*/ 	.word	0x000007d0


	//   ....[5]....
        /*01dc*/ 	.word	0x000007f0


	//   ....[6]....
        /*01e0*/ 	.word	0x00000810


	//   ....[7]....
        /*01e4*/ 	.word	0x000015d0


	//   ....[8]....
        /*01e8*/ 	.word	0x00001640


	//   ....[9]....
        /*01ec*/ 	.word	0x00001660


	//   ....[10]....
        /*01f0*/ 	.word	0x00001680


	//   ....[11]....
        /*01f4*/ 	.word	0x000016a0


	//   ....[12]....
        /*01f8*/ 	.word	0x000016f0


	//   ....[13]....
        /*01fc*/ 	.word	0x00001710


	//   ....[14]....
        /*0200*/ 	.word	0x00001730


	//   ....[15]....
        /*0204*/ 	.word	0x000030d0


	//   ....[16]....
        /*0208*/ 	.word	0x00003140


	//   ....[17]....
        /*020c*/ 	.word	0x000031a0


	//   ....[18]....
        /*0210*/ 	.word	0x00003200


	//   ....[19]....
        /*0214*/ 	.word	0x00003260


	//----- nvinfo : EIATTR_SYSCALL_OFFSETS
	.align		4
.L_13117:
        /*0218*/ 	.byte	0x04, 0x46
        /*021a*/ 	.short	(.L_13119 - .L_13118)


	//   ....[0]....
.L_13118:
        /*021c*/ 	.word	0x00003060


	//----- nvinfo : EIATTR_EXIT_INSTR_OFFSETS
	.align		4
.L_13119:
        /*0220*/ 	.byte	0x04, 0x1c
        /*0222*/ 	.short	(.L_13121 - .L_13120)


	//   ....[0]....
.L_13120:
        /*0224*/ 	.word	0x000027c0


	//   ....[1]....
        /*0228*/ 	.word	0x00002880


	//   ....[2]....
        /*022c*/ 	.word	0x00002f30


	//   ....[3]....
        /*0230*/ 	.word	0x00003070


	//----- nvinfo : EIATTR_CTAIDZ_USED
	.align		4
.L_13121:
        /*0234*/ 	.byte	0x01, 0x04
	.zero		2


	//----- nvinfo : EIATTR_CRS_STACK_SIZE
	.align		4
        /*0238*/ 	.byte	0x04, 0x1e
        /*023a*/ 	.short	(.L_13123 - .L_13122)
.L_13122:
        /*023c*/ 	.word	0x00000000
.L_13123:


//--------------------- .nv.info._ZN4vllm25paged_attention_v1_kernelI13__nv_bfloat16hLi112ELi32ELi128ELNS_18Fp8KVCacheDataTypeE1ELb0EEEvPT_PKS3_PKT0_S9_ifPKiSB_iPKfiiiSD_SD_iiiii --------------------------
	.section	.nv.info._ZN4vllm25paged_attention_v1_kernelI13__nv_bfloat16hLi112ELi32ELi128ELNS_18Fp8KVCacheDataTypeE1ELb0EEEvPT_PKS3_PKT0_S9_ifPKiSB_iPKfiiiSD_SD_iiiii,"",@"SHT_CUDA_INFO"
	.sectionflags	@""
	.align	4


	//----- nvinfo : EIATTR_CUDA_API_VERSION
	.align		4
        /*0000*/ 	.byte	0x04, 0x37
        /*0002*/ 	.short	(.L_13125 - .L_13124)
.L_13124:
        /*0004*/ 	.word	0x00000082


	//----- nvinfo : EIATTR_SW2861232_WAR
	.align		4
.L_13125:
        /*0008*/ 	.byte	0x01, 0x35
	.zero		2


	//----- nvinfo : EIATTR_PARAM_CBANK
	.align		4
        /*000c*/ 	.byte	0x04, 0x0a
        /*000e*/ 	.short	(.L_13127 - .L_13126)
	.align		4
.L_13126:
        /*0010*/ 	.word	index@(.nv.constant0._ZN4vllm25paged_attention_v1_kernelI13__nv_bfloat16hLi112ELi32ELi128ELNS_18Fp8KVCacheDataTypeE1ELb0EEEvPT_PKS3_PKT0_S9_ifPKiSB_iPKfiiiSD_SD_iiiii)
        /*0014*/ 	.short	0x0160
        /*0016*/ 	.short	0x007c


	//----- nvinfo : EIATTR_CBANK_PARAM_SIZE
	.align		4
.L_13127:
        /*0018*/ 	.byte	0x03, 0x19
        /*001a*/ 	.short	0x007c


	//----- nvinfo : EIATTR_KPARAM_INFO
	.align		4
        /*001c*/ 	.byte	0x04, 0x17
        /*001e*/ 	.short	(.L_13129 - .L_13128)
.L_13128:
        /*0020*/ 	.word	0x00000000
        /*0024*/ 	.short	0x0013
        /*0026*/ 	.short	0x0078
        /*0028*/ 	.byte	0x00, 0xf0, 0x11, 0x00


	//----- nvinfo : EIATTR_KPARAM_INFO
	.align		4
.L_13129:
        /*002c*/ 	.byte	0x04, 0x17
        /*002e*/ 	.short	(.L_13131 - .L_13130)
.L_13130:
        /*0030*/ 	.word	0x00000000
        /*0034*/ 	.short	0x0012
        /*0036*/ 	.short	0x0074
        /*0038*/ 	.byte	0x00, 0xf0, 0x11, 0x00


	//----- nvinfo : EIATTR_KPARAM_INFO
	.align		4
.L_13131:
        /*003c*/ 	.byte	0x04, 0x17
        /*003e*/ 	.short	(.L_13133 - .L_13132)
.L_13132:
        /*0040*/ 	.word	0x00000000
        /*0044*/ 	.short	0x0011
        /*0046*/ 	.short	0x0070
        /*0048*/ 	.byte	0x00, 0xf0, 0x11, 0x00


	//----- nvinfo : EIATTR_KPARAM_INFO
	.align		4
.L_13133:
        /*004c*/ 	.byte	0x04, 0x17
        /*004e*/ 	.short	(.L_13135 - .L_13134)
.L_13134:
        /*0050*/ 	.word	0x00000000
        /*0054*/ 	.short	0x0010
        /*0056*/ 	.short	0x006c
        /*0058*/ 	.byte	0x00, 0xf0, 0x11, 0x00


	//----- nvinfo : EIATTR_KPARAM_INFO
	.align		4
.L_13135:
        /*005c*/ 	.byte	0x04, 0x17
        /*005e*/ 	.short	(.L_13137 - .L_13136)
.L_13136:
        /*0060*/ 	.word	0x00000000
        /*0064*/ 	.short	0x000f
        /*0066*/ 	.short	0x0068
        /*0068*/ 	.byte	0x00, 0xf0, 0x11, 0x00


	//----- nvinfo : EIATTR_KPARAM_INFO
	.align		4
.L_13137:
        /*006c*/ 	.byte	0x04, 0x17
        /*006e*/ 	.short	(.L_13139 - .L_13138)
.L_13138:
        /*0070*/ 	.word	0x00000000
        /*0074*/ 	.short	0x000e
        /*0076*/ 	.short	0x0060
        /*0078*/ 	.byte	0x00, 0xf0, 0x21, 0x00


	//----- nvinfo : EIATTR_KPARAM_INFO
	.align		4
.L_13139:
        /*007c*/ 	.byte	0x04, 0x17
        /*007e*/ 	.short	(.L_13141 - .L_13140)
.L_13140:
        /*0080*/ 	.word	0x00000000
        /*0084*/ 	.short	0x000d
        /*0086*/ 	.short	0x0058
        /*0088*/ 	.byte	0x00, 0xf0, 0x21, 0x00


	//----- nvinfo : EIATTR_KPARAM_INFO
	.align		4
.L_13141:
        /*008c*/ 	.byte	0x04, 0x17
        /*008e*/ 	.short	(.L_13143 - .L_13142)
.L_13142:
        /*0090*/ 	.word	0x00000000
        /*0094*/ 	.short	0x000c
        /*0096*/ 	.short	0x0050
        /*0098*/ 	.byte	0x00, 0xf0, 0x11, 0x00


	//----- nvinfo : EIATTR_KPARAM_INFO
	.align		4
.L_13143:
        /*009c*/ 	.byte	0x04, 0x17
        /*009e*/ 	.short	(.L_13145 - .L_13144)
.L_13144:
        /*00a0*/ 	.word	0x00000000
        /*00a4*/ 	.short	0x000b
        /*00a6*/ 	.short	0x004c
        /*00a8*/ 	.byte	0x00, 0xf0, 0x11, 0x00


	//----- nvinfo : EIATTR_KPARAM_INFO
	.align		4
.L_13145:
        /*00ac*/ 	.byte	0x04, 0x17
        /*00ae*/ 	.short	(.L_13147 - .L_13146)
.L_13146:
        /*00b0*/ 	.word	0x00000000
        /*00b4*/ 	.short	0x000a
        /*00b6*/ 	.short	0x0048
        /*00b8*/ 	.byte	0x00, 0xf0, 0x11, 0x00


	//----- nvinfo : EIATTR_KPARAM_INFO
	.align		4
.L_13147:
        /*00bc*/ 	.byte	0x04, 0x17
        /*00be*/ 	.short	(.L_13149 - .L_13148)
.L_13148:
        /*00c0*/ 	.word	0x00000000
        /*00c4*/ 	.short	0x0009
        /*00c6*/ 	.short	0x0040
        /*00c8*/ 	.byte	0x00, 0xf0, 0x21, 0x00


	//----- nvinfo : EIATTR_KPARAM_INFO
	.align		4
.L_13149:
        /*00cc*/ 	.byte	0x04, 0x17
        /*00ce*/ 	.short	(.L_13151 - .L_13150)
.L_13150:
        /*00d0*/ 	.word	0x00000000
        /*00d4*/ 	.short	0x0008
        /*00d6*/ 	.short	0x0038
        /*00d8*/ 	.byte	0x00, 0xf0, 0x11, 0x00


	//----- nvinfo : EIATTR_KPARAM_INFO
	.align		4
.L_13151:
        /*00dc*/ 	.byte	0x04, 0x17
        /*00de*/ 	.short	(.L_13153 - .L_13152)
.L_13152:
        /*00e0*/ 	.word	0x00000000
        /*00e4*/ 	.short	0x0007
        /*00e6*/ 	.short	0x0030
        /*00e8*/ 	.byte	0x00, 0xf0, 0x21, 0x00


	//----- nvinfo : EIATTR_KPARAM_INFO
	.align		4
.L_13153:
        /*00ec*/ 	.byte	0x04, 0x17
        /*00ee*/ 	.short	(.L_13155 - .L_13154)
.L_13154:
        /*00f0*/ 	.word	0x00000000
        /*00f4*/ 	.short	0x0006
        /*00f6*/ 	.short	0x0028
        /*00f8*/ 	.byte	0x00, 0xf0, 0x21, 0x00


	//----- nvinfo : EIATTR_KPARAM_INFO
	.align		4
.L_13155:
        /*00fc*/ 	.byte	0x04, 0x17
        /*00fe*/ 	.short	(.L_13157 - .L_13156)
.L_13156:
        /*0100*/ 	.word	0x00000000
        /*0104*/ 	.short	0x0005
        /*0106*/ 	.short	0x0024
        /*0108*/ 	.byte	0x00, 0xf0, 0x11, 0x00


	//----- nvinfo : EIATTR_KPARAM_INFO
	.align		4
.L_13157:
        /*010c*/ 	.byte	0x04, 0x17
        /*010e*/ 	.short	(.L_13159 - .L_13158)
.L_13158:
        /*0110*/ 	.word	0x00000000
        /*0114*/ 	.short	0x0004
        /*0116*/ 	.short	0x0020
        /*0118*/ 	.byte	0x00, 0xf0, 0x11, 0x00


	//----- nvinfo : EIATTR_KPARAM_INFO
	.align		4
.L_13159:
        /*011c*/ 	.byte	0x04, 0x17
        /*011e*/ 	.short	(.L_13161 - .L_13160)
.L_13160:
        /*0120*/ 	.word	0x00000000
        /*0124*/ 	.short	0x0003
        /*0126*/ 	.short	0x0018
        /*0128*/ 	.byte	0x00, 0xf0, 0x21, 0x00


	//----- nvinfo : EIATTR_KPARAM_INFO
	.align		4
.L_13161:
        /*012c*/ 	.byte	0x04, 0x17
        /*012e*/ 	.short	(.L_13163 - .L_13162)
.L_13162:
        /*0130*/ 	.word	0x00000000
        /*0134*/ 	.short	0x0002
        /*0136*/ 	.short	0x0010
        /*0138*/ 	.byte	0x00, 0xf0, 0x21, 0x00


	//----- nvinfo : EIATTR_KPARAM_INFO
	.align		4
.L_13163:
        /*013c*/ 	.byte	0x04, 0x17
        /*013e*/ 	.short	(.L_13165 - .L_13164)
.L_13164:
        /*0140*/ 	.word	0x00000000
        /*0144*/ 	.short	0x0001
        /*0146*/ 	.short	0x0008
        /*0148*/ 	.byte	0x00, 0xf0, 0x21, 0x00


	//----- nvinfo : EIATTR_KPARAM_INFO
	.align		4
.L_13165:
        /*014c*/ 	.byte	0x04, 0x17
        /*014e*/ 	.short	(.L_13167 - .L_13166)
.L_13166:
        /*0150*/ 	.word	0x00000000
        /*0154*/ 	.short	0x0000
        /*0156*/ 	.short	0x0000
        /*0158*/ 	.byte	0x00, 0xf0, 0x21, 0x00


	//----- nvinfo : EIATTR_MAXREG_COUNT
	.align		4
.L_13167:
        /*015c*/ 	.byte	0x03, 0x1b
        /*015e*/ 	.short	0x00ff


	//----- nvinfo : EIATTR_NUM_BARRIERS
	.align		4
        /*0160*/ 	.byte	0x02, 0x4c
        /*0162*/ 	.byte	0x01
	.zero		1


	//----- nvinfo : EIATTR_EXTERNS
	.align		4
        /*0164*/ 	.byte	0x04, 0x0f
        /*0166*/ 	.short	(.L_13169 - .L_13168)


	//   ....[0]....
	.align		4
.L_13168:
        /*0168*/ 	.word	index@(__assertfail)


	//----- nvinfo : EIATTR_MERCURY_ISA_VERSION
	.align		4
.L_13169:
        /*016c*/ 	.byte	0x03, 0x5f
        /*016e*/ 	.short	0x0000


	//----- nvinfo : EIATTR_COOP_GROUP_MASK_REGIDS
	.align		4
        /*0170*/ 	.byte	0x04, 0x29
        /*0172*/ 	.short	(.L_13171 - .L_13170)


	//   ....[0]....
.L_13170:
        /*0174*/ 	.word	0xffffffff


	//   ....[1]....
        /*0178*/ 	.word	0xffffffff


	//   ....[2]....
        /*017c*/ 	.word	0xffffffff


	//   ....[3]....
        /*0180*/ 	.word	0xffffffff


	//   ....[4]....
        /*0184*/ 	.word	0xffffffff


	//   ....[5]....
        /*0188*/ 	.word	0xffffffff


	//   ....[6]....
        /*018c*/ 	.word	0xffffffff


	//   ....[7]....
        /*0190*/ 	.word	0xffffffff


	//   ....[8]....
        /*0194*/ 	.word	0xffffffff


	//   ....[9]....
        /*0198*/ 	.word	0xffffffff


	//   ....[10]....
        /*019c*/ 	.word	0xffffffff


	//   ....[11]....
        /*01a0*/ 	.word	0xffffffff


	//   ....[12]....
        /*01a4*/ 	.word	0xffffffff


	//   ....[13]....
        /*01a8*/ 	.word	0xffffffff


	//   ....[14]....
        /*01ac*/ 	.word	0xffffffff


	//   ....[15]....
        /*01b0*/ 	.word	0xffffffff


	//   ....[16]....
        /*01b4*/ 	.word	0xffffffff


	//   ....[17]....
        /*01b8*/ 	.word	0xffffffff


	//   ....[18]....
        /*01bc*/ 	.word	0xffffffff


	//   ....[19]....
        /*01c0*/ 	.word	0xffffffff


	//----- nvinfo : EIATTR_COOP_GROUP_INSTR_OFFSETS
	.align		4
.L_13171:
        /*01c4*/ 	.byte	0x04, 0x28
        /*01c6*/ 	.short	(.L_13173 - .L_13172)


	//   ....[0]....
.L_13172:
        /*01c8*/ 	.word	0x000006c0


	//   ....[1]....
        /*01cc*/ 	.word	0x000006e0


	//   ....[2]....
        /*01d0*/ 	.word	0x00000700


	//   ....[3]....
        /*01d4*/ 	.word	0x00000720


	//   ....[4]....
        /*01d8*/ 	.word	0x000007d0


	//   ....[5]....
        /*01dc*/ 	.word	0x000007f0


	//   ....[6]....
        /*01e0*/ 	.word	0x00000810


	//   ....[7]....
        /*01e4*/ 	.word	0x000015d0


	//   ....[8]....
        /*01e8*/ 	.word	0x00001640


	//   ....[9]....
        /*01ec*/ 	.word	0x00001660


	//   ....[10]....
        /*01f0*/ 	.word	0x00001680


	//   ....[11]....
        /*01f4*/ 	.word	0x000016a0


	//   ....[12]....
        /*01f8*/ 	.word	0x000016f0


	//   ....[13]....
        /*01fc*/ 	.word	0x00001710


	//   ....[14]....
        /*0200*/ 	.word	0x00001730


	//   ....[15]....
        /*0204*/ 	.word	0x00003000


	//   ....[16]....
        /*0208*/ 	.word	0x00003070


	//   ....[17]....
        /*020c*/ 	.word	0x000030d0


	//   ....[18]....
        /*0210*/ 	.word	0x00003130


	//   ....[19]....
        /*0214*/ 	.word	0x00003190


	//----- nvinfo : EIATTR_SYSCALL_OFFSETS
	.align		4
.L_13173:
        /*0218*/ 	.byte	0x04, 0x46
        /*021a*/ 	.short	(.L_13175 - .L_13174)


	//   ....[0]....
.L_13174:
        /*021c*/ 	.word	0x00002f90


	//----- nvinfo : EIATTR_EXIT_INSTR_OFFSETS
	.align		4
.L_13175:
        /*0220*/ 	.byte	0x04, 0x1c
        /*0222*/ 	.short	(.L_13177 - .L_13176)


	//   ....[0]....
.L_13176:
        /*0224*/ 	.word	0x00002760


	//   ....[1]....
        /*0228*/ 	.word	0x00002820


	//   ....[2]....
        /*022c*/ 	.word	0x00002e60


	//   ....[3]....
        /*0230*/ 	.word	0x00002fa0


	//----- nvinfo : EIATTR_CTAIDZ_USED
	.align		4
.L_13177:
        /*0234*/ 	.byte	0x01, 0x04
	.zero		2


	//----- nvinfo : EIATTR_CRS_STACK_SIZE
	.align		4
        /*0238*/ 	.byte	0x04, 0x1e
        /*023a*/ 	.short	(.L_13179 - .L_13178)
.L_13178:
        /*023c*/ 	.word	0x00000000
.L_13179:


//--------------------- .nv.info._ZN4vllm25paged_attention_v1_kernelI13__nv_bfloat16hLi96ELi32ELi128ELNS_18Fp8KVCacheDataTypeE1ELb0EEEvPT_PKS3_PKT0_S9_ifPKiSB_iPKfiiiSD_SD_iiiii --------------------------
	.section	.nv.info._ZN4vllm25paged_attention_v1_kernelI13__nv_bfloat16hLi96ELi32ELi128ELNS_18Fp8KVCacheDataTypeE1ELb0EEEvPT_PKS3_PKT0_S9_ifPKiSB_iPKfiiiSD_SD_iiiii,"",@"SHT_CUDA_INFO"
	.sectionflags	@""
	.align	4


	//----- nvinfo : EIATTR_CUDA_API_VERSION
	.align		4
        /*0000*/ 	.byte	0x04, 0x37
        /*0002*/ 	.short	(.L_13181 - .L_13180)
.L_13180:
        /*0004*/ 	.word	0x00000082


	//----- nvinfo : EIATTR_SW2861232_WAR
	.align		4
.L_13181:
        /*0008*/ 	.byte	0x01, 0x35
	.zero		2


	//----- nvinfo : EIATTR_PARAM_CBANK
	.align		4
        /*000c*/ 	.byte	0x04, 0x0a
        /*000e*/ 	.short	(.L_13183 - .L_13182)
	.align		4
.L_13182:
        /*0010*/ 	.word	index@(.nv.constant0._ZN4vllm25paged_attention_v1_kernelI13__nv_bfloat16hLi96ELi32ELi128ELNS_18Fp8KVCacheDataTypeE1ELb0EEEvPT_PKS3_PKT0_S9_ifPKiSB_iPKfiiiSD_SD_iiiii)
        /*0014*/ 	.short	0x0160
        /*0016*/ 	.short	0x007c


	//----- nvinfo : EIATTR_CBANK_PARAM_SIZE
	.align		4
.L_13183:
        /*0018*/ 	.byte	0x03, 0x19
        /*001a*/ 	.short	0x007c


	//----- nvinfo : EIATTR_KPARAM_INFO
	.align		4
        /*001c*/ 	.byte	0x04, 0x17
        /*001e*/ 	.short	(.L_13185 - .L_13184)
.L_13184:
        /*0020*/ 	.word	0x00000000
        /*0024*/ 	.short	0x0013
        /*0026*/ 	.short	0x0078
        /*0028*/ 	.byte	0x00, 0xf0, 0x11, 0x00


	//----- nvinfo : EIATTR_KPARAM_INFO
	.align		4
.L_13185:
        /*002c*/ 	.byte	0x04, 0x17
        /*002e*/ 	.short	(.L_13187 - .L_13186)
.L_13186:
        /*0030*/ 	.word	0x00000000
        /*0034*/ 	.short	0x0012
        /*0036*/ 	.short	0x0074
        /*0038*/ 	.byte	0x00, 0xf0, 0x11, 0x00


	//----- nvinfo : EIATTR_KPARAM_INFO
	.align		4
.L_13187:
        /*003c*/ 	.byte	0x04, 0x17
        /*003e*/ 	.short	(.L_13189 - .L_13188)
.L_13188:
        /*0040*/ 	.word	0x00000000
        /*0044*/ 	.short	0x0011
        /*0046*/ 	.short	0x0070
        /*0048*/ 	.byte	0x00, 0xf0, 0x11, 0x00


	//----- nvinfo : EIATTR_KPARAM_INFO
	.align		4
.L_13189:
        /*004c*/ 	.byte	0x04, 0x17
        /*004e*/ 	.short	(.L_13191 - .L_13190)
.L_13190:
        /*0050*/ 	.word	0x00000000
        /*0054*/ 	.short	0x0010
        /*0056*/ 	.short	0x006c
        /*0058*/ 	.byte	0x00, 0xf0, 0x11, 0x00


	//----- nvinfo : EIATTR_KPARAM_INFO
	.align		4
.L_13191:
        /*005c*/ 	.byte	0x04, 0x17
        /*005e*/ 	.short	(.L_13193 - .L_13192)
.L_13192:
        /*0060*/ 	.word	0x00000000
        /*0064*/ 	.short	0x000f
        /*0066*/ 	.short	0x0068
        /*0068*/ 	.byte	0x00, 0xf0, 0x11, 0x00


	//----- nvinfo : EIATTR_KPARAM_INFO
	.align		4
.L_13193:
        /*006c*/ 	.byte	0x04, 0x17
        /*006e*/ 	.short	(.L_13195 - .L_13194)
.L_13194:
        /*0070*/ 	.word	0x00000000
        /*0074*/ 	.short	0x000e
        /*0076*/ 	.short	0x0060
        /*0078*/ 	.byte	0x00, 0xf0, 0x21, 0x00


	//----- nvinfo : EIATTR_KPARAM_INFO
	.align		4
.L_13195:
        /*007c*/ 	.byte	0x04, 0x17
        /*007e*/ 	.short	(.L_13197 - .L_13196)
.L_13196:
        /*0080*/ 	.word	0x00000000
        /*0084*/ 	.short	0x000d
        /*0086*/ 	.short	0x0058
        /*0088*/ 	.byte	0x00, 0xf0, 0x21, 0x00


	//----- nvinfo : EIATTR_KPARAM_INFO
	.align		4
.L_13197:
        /*008c*/ 	.byte	0x04, 0x17
        /*008e*/ 	.short	(.L_13199 - .L_13198)
.L_13198:
        /*0090*/ 	.word	0x00000000
        /*0094*/ 	.short	0x000c
        /*0096*/ 	.short	0x0050
        /*0098*/ 	.byte	0x00, 0xf0, 0x11, 0x00


	//----- nvinfo : EIATTR_KPARAM_INFO
	.align		4
.L_13199:
        /*009c*/ 	.byte	0x04, 0x17
        /*009e*/ 	.short	(.L_13201 - .L_13200)
.L_13200:
        /*00a0*/ 	.word	0x00000000
        /*00a4*/ 	.short	0x000b
        /*00a6*/ 	.short	0x004c
        /*00a8*/ 	.byte	0x00, 0xf0, 0x11, 0x00


	//----- nvinfo : EIATTR_KPARAM_INFO
	.align		4
.L_13201:
        /*00ac*/ 	.byte	0x04, 0x17
        /*00ae*/ 	.short	(.L_13203 - .L_13202)
.L_13202:
        /*00b0*/ 	.word	0x00000000
        /*00b4*/ 	.short	0x000a
        /*00b6*/ 	.short	0x0048
        /*00b8*/ 	.byte	0x00, 0xf0, 0x11, 0x00


	//----- nvinfo : EIATTR_KPARAM_INFO
	.align		4
.L_13203:
        /*00bc*/ 	.byte	0x04, 0x17
        /*00be*/ 	.short	(.L_13205 - .L_13204)
.L_13204:
        /*00c0*/ 	.word	0x00000000
        /*00c4*/ 	.short	0x0009
        /*00c6*/ 	.short	0x0040
        /*00c8*/ 	.byte	0x00, 0xf0, 0x21, 0x00


	//----- nvinfo : EIATTR_KPARAM_INFO
	.align		4
.L_13205:
        /*00cc*/ 	.byte	0x04, 0x17
        /*00ce*/ 	.short	(.L_13207 - .L_13206)
.L_13206:
        /*00d0*/ 	.word	0x00000000
        /*00d4*/ 	.short	0x0008
        /*00d6*/ 	.short	0x0038
        /*00d8*/ 	.byte	0x00, 0xf0, 0x11, 0x00


	//----- nvinfo : EIATTR_KPARAM_INFO
	.align		4
.L_13207:
        /*00dc*/ 	.byte	0x04, 0x17
        /*00de*/ 	.short	(.L_13209 - .L_13208)
.L_13208:
        /*00e0*/ 	.word	0x00000000
        /*00e4*/ 	.short	0x0007
        /*00e6*/ 	.short	0x0030
        /*00e8*/ 	.byte	0x00, 0xf0, 0x21, 0x00


	//----- nvinfo : EIATTR_KPARAM_INFO
	.align		4
.L_13209:
        /*00ec*/ 	.byte	0x04, 0x17
        /*00ee*/ 	.short	(.L_13211 - .L_13210)
.L_13210:
        /*00f0*/ 	.word	0x00000000
        /*00f4*/ 	.short	0x0006
        /*00f6*/ 	.short	0x0028
        /*00f8*/ 	.byte	0x00, 0xf0, 0x21, 0x00


	//----- nvinfo : EIATTR_KPARAM_INFO
	.align		4
.L_13211:
        /*00fc*/ 	.byte	0x04, 0x17
        /*00fe*/ 	.short	(.L_13213 - .L_13212)
.L_13212:
        /*0100*/ 	.word	0x00000000
        /*0104*/ 	.short	0x0005
        /*0106*/ 	.short	0x0024
        /*0108*/ 	.byte	0x00, 0xf0, 0x11, 0x00


	//----- nvinfo : EIATTR_KPARAM_INFO
	.align		4
.L_13213:
        /*010c*/ 	.byte	0x04, 0x17
        /*010e*/ 	.short	(.L_13215 - .L_13214)
.L_13214:
        /*0110*/ 	.word	0x00000000
        /*0114*/ 	.short	0x0004
        /*0116*/ 	.short	0x0020
        /*0118*/ 	.byte	0x00, 0xf0, 0x11, 0x00


	//----- nvinfo : EIATTR_KPARAM_INFO
	.align		4
.L_13215:
        /*011c*/ 	.byte	0x04, 0x17
        /*011e*/ 	.short	(.L_13217 - .L_13216)
.L_13216:
        /*0120*/ 	.word	0x00000000
        /*0124*/ 	.short	0x0003
        /*0126*/ 	.short	0x0018
        /*0128*/ 	.byte	0x00, 0xf0, 0x21, 0x00


	//----- nvinfo : EIATTR_KPARAM_INFO
	.align		4
.L_13217:
        /*012c*/ 	.byte	0x04, 0x17
        /*012e*/ 	.short	(.L_13219 - .L_13218)
.L_13218:
        /*0130*/ 	.word	0x00000000
        /*0134*/ 	.short	0x0002
        /*0136*/ 	.short	0x0010
        /*0138*/ 	.byte	0x00, 0xf0, 0x21, 0x00


	//----- nvinfo : EIATTR_KPARAM_INFO
	.align		4
.L_13219:
        /*013c*/ 	.byte	0x04, 0x17
        /*013e*/ 	.short	(.L_13221 - .L_13220)
.L_13220:
        /*0140*/ 	.word	0x00000000
        /*0144*/ 	.short	0x0001
        /*0146*/ 	.short	0x0008
        /*0148*/ 	.byte	0x00, 0xf0, 0x21, 0x00


	//----- nvinfo : EIATTR_KPARAM_INFO
	.align		4
.L_13221:
        /*014c*/ 	.byte	0x04, 0x17
        /*014e*/ 	.short	(.L_13223 - .L_13222)
.L_13222:
        /*0150*/ 	.word	0x00000000
        /*0154*/ 	.short	0x0000
        /*0156*/ 	.short	0x0000
        /*0158*/ 	.byte	0x00, 0xf0, 0x21, 0x00


	//----- nvinfo : EIATTR_MAXREG_COUNT
	.align		4
.L_13223:
        /*015c*/ 	.byte	0x03, 0x1b
        /*015e*/ 	.short	0x00ff


	//----- nvinfo : EIATTR_NUM_BARRIERS
	.align		4
        /*0160*/ 	.byte	0x02, 0x4c
        /*0162*/ 	.byte	0x01
	.zero		1


	//----- nvinfo : EIATTR_EXTERNS
	.align		4
        /*0164*/ 	.byte	0x04, 0x0f
        /*0166*/ 	.short	(.L_13225 - .L_13224)


	//   ....[0]....
	.align		4
.L_13224:
        /*0168*/ 	.word	index@(__assertfail)


	//----- nvinfo : EIATTR_MERCURY_ISA_VERSION
	.align		4
.L_13225:
        /*016c*/ 	.byte	0x03, 0x5f
        /*016e*/ 	.short	0x0000


	//----- nvinfo : EIATTR_COOP_GROUP_MASK_REGIDS
	.align		4
        /*0170*/ 	.byte	0x04, 0x29
        /*0172*/ 	.short	(.L_13227 - .L_13226)


	//   ....[0]....
.L_13226:
        /*0174*/ 	.word	0xffffffff


	//   ....[1]....
        /*0178*/ 	.word	0xffffffff


	//   ....[2]....
        /*017c*/ 	.word	0xffffffff


	//   ....[3]....
        /*0180*/ 	.word	0xffffffff


	//   ....[4]....
        /*0184*/ 	.word	0xffffffff


	//   ....[5]....
        /*0188*/ 	.word	0xffffffff


	//   ....[6]....
        /*018c*/ 	.word	0xffffffff


	//   ....[7]....
        /*0190*/ 	.word	0xffffffff


	//   ....[8]....
        /*0194*/ 	.word	0xffffffff


	//   ....[9]....
        /*0198*/ 	.word	0xffffffff


	//   ....[10]....
        /*019c*/ 	.word	0xffffffff


	//   ....[11]....
        /*01a0*/ 	.word	0xffffffff


	//   ....[12]....
        /*01a4*/ 	.word	0xffffffff


	//   ....[13]....
        /*01a8*/ 	.word	0xffffffff


	//   ....[14]....
        /*01ac*/ 	.word	0xffffffff


	//   ....[15]....
        /*01b0*/ 	.word	0xffffffff


	//   ....[16]....
        /*01b4*/ 	.word	0xffffffff


	//   ....[17]....
        /*01b8*/ 	.word	0xffffffff


	//   ....[18]....
        /*01bc*/ 	.word	0xffffffff


	//   ....[19]....
        /*01c0*/ 	.word	0xffffffff


	//----- nvinfo : EIATTR_COOP_GROUP_INSTR_OFFSETS
	.align		4
.L_13227:
        /*01c4*/ 	.byte	0x04, 0x28
        /*01c6*/ 	.short	(.L_13229 - .L_13228)


	//   ....[0]....
.L_13228:
        /*01c8*/ 	.word	0x000006c0


	//   ....[1]....
        /*01cc*/ 	.word	0x000006e0


	//   ....[2]....
        /*01d0*/ 	.word	0x00000700


	//   ....[3]....
        /*01d4*/ 	.word	0x00000720


	//   ....[4]....
        /*01d8*/ 	.word	0x000007d0


	//   ....[5]....
        /*01dc*/ 	.word	0x000007f0


	//   ....[6]....
        /*01e0*/ 	.word	0x00000810


	//   ....[7]....
        /*01e4*/ 	.word	0x000015d0


	//   ....[8]....
        /*01e8*/ 	.word	0x00001640


	//   ....[9]....
        /*01ec*/ 	.word	0x00001660


	//   ....[10]....
        /*01f0*/ 	.word	0x00001680


	//   ....[11]....
        /*01f4*/ 	.word	0x000016a0


	//   ....[12]....
        /*01f8*/ 	.word	0x000016f0


	//   ....[13]....
        /*01fc*/ 	.word	0x00001710


	//   ....[14]....
        /*0200*/ 	.word	0x00001730


	//   ....[15]....
        /*0204*/ 	.word	0x00002e40


	//   ....[16]....
        /*0208*/ 	.word	0x00002eb0


	//   ....[17]....
        /*020c*/ 	.word	0x00002f10


	//   ....[18]....
        /*0210*/ 	.word	0x00002f70


	//   ....[19]....
        /*0214*/ 	.word	0x00002fd0


	//----- nvinfo : EIATTR_SYSCALL_OFFSETS
	.align		4
.L_13229:
        /*0218*/ 	.byte	0x04, 0x46
        /*021a*/ 	.short	(.L_13231 - .L_13230)


	//   ....[0]....
.L_13230:
        /*021c*/ 	.word	0x00002dd0


	//----- nvinfo : EIATTR_EXIT_INSTR_OFFSETS
	.align		4
.L_13231:
        /*0220*/ 	.byte	0x04, 0x1c
        /*0222*/ 	.short	(.L_13233 - .L_13232)


	//   ....[0]....
.L_13232:
        /*0224*/ 	.word	0x00002680


	//   ....[1]....
        /*0228*/ 	.word	0x00002740


	//   ....[2]....
        /*022c*/ 	.word	0x00002ca0


	//   ....[3]....
        /*0230*/ 	.word	0x00002de0


	//----- nvinfo : EIATTR_CTAIDZ_USED
	.align		4
.L_13233:
        /*0234*/ 	.byte	0x01, 0x04
	.zero		2


	//----- nvinfo : EIATTR_CRS_STACK_SIZE
	.align		4
        /*0238*/ 	.byte	0x04, 0x1e
        /*023a*/ 	.short	(.L_13235 - .L_13234)
.L_13234:
        /*023c*/ 	.word	0x00000000
.L_13235:


//--------------------- .nv.info._ZN4vllm25paged_attention_v1_kernelI13__nv_bfloat16hLi80ELi32ELi128ELNS_18Fp8KVCacheDataTypeE1ELb0EEEvPT_PKS3_PKT0_S9_ifPKiSB_iPKfiiiSD_SD_iiiii --------------------------
	.section	.nv.info._ZN4vllm25paged_attention_v1_kernelI13__nv_bfloat16hLi80ELi32ELi128ELNS_18Fp8KVCacheDataTypeE1ELb0EEEvPT_PKS3_PKT0_S9_ifPKiSB_iPKfiiiSD_SD_iiiii,"",@"SHT_CUDA_INFO"
	.sectionflags	@""
	.align	4


	//----- nvinfo : EIATTR_CUDA_API_VERSION
	.align		4
        /*0000*/ 	.byte	0x04, 0x37
        /*0002*/ 	.short	(.L_13237 - .L_13236)
.L_13236:
        /*0004*/ 	.word	0x00000082


	//----- nvinfo : EIATTR_SW2861232_WAR
	.align		4
.L_13237:
        /*0008*/ 	.byte	0x01, 0x35
	.zero		2


	//----- nvinfo : EIATTR_PARAM_CBANK
	.align		4
        /*000c*/ 	.byte	0x04, 0x0a
        /*000e*/ 	.short	(.L_13239 - .L_13238)
	.align		4
.L_13238:
        /*0010*/ 	.word	index@(.nv.constant0._ZN4vllm25paged_attention_v1_kernelI13__nv_bfloat16hLi80ELi32ELi128ELNS_18Fp8KVCacheDataTypeE1ELb0EEEvPT_PKS3_PKT0_S9_ifPKiSB_iPKfiiiSD_SD_iiiii)
        /*0014*/ 	.short	0x0160
        /*0016*/ 	.short	0x007c


	//----- nvinfo : EIATTR_CBANK_PARAM_SIZE
	.align		4
.L_13239:
        /*0018*/ 	.byte	0x03, 0x19
        /*001a*/ 	.short	0x007c


	//----- nvinfo : EIATTR_KPARAM_INFO
	.align		4
        /*001c*/ 	.byte	0x04, 0x17
        /*001e*/ 	.short	(.L_13241 - .L_13240)
.L_13240:
        /*0020*/ 	.word	0x00000000
        /*0024*/ 	.short	0x0013
        /*0026*/ 	.short	0x0078
        /*0028*/ 	.byte	0x00, 0xf0, 0x11, 0x00


	//----- nvinfo : EIATTR_KPARAM_INFO
	.align		4
.L_13241:
        /*002c*/ 	.byte	0x04, 0x17
        /*002e*/ 	.short	(.L_13243 - .L_13242)
.L_13242:
        /*0030*/ 	.word	0x00000000
        /*0034*/ 	.short	0x0012
        /*0036*/ 	.short	0x0074
        /*0038*/ 	.byte	0x00, 0xf0, 0x11, 0x00


	//----- nvinfo : EIATTR_KPARAM_INFO
	.align		4
.L_13243:
        /*003c*/ 	.byte	0x04, 0x17
        /*003e*/ 	.short	(.L_13245 - .L_13244)
.L_13244:
        /*0040*/ 	.word	0x00000000
        /*0044*/ 	.short	0x0011
        /*0046*/ 	.short	0x0070
        /*0048*/ 	.byte	0x00, 0xf0, 0x11, 0x00


	//----- nvinfo : EIATTR_KPARAM_INFO
	.align		4
.L_13245:
        /*004c*/ 	.byte	0x04, 0x17
        /*004e*/ 	.short	(.L_13247 - .L_13246)
.L_13246:
        /*0050*/ 	.word	0x00000000
        /*0054*/ 	.short	0x0010
        /*0056*/ 	.short	0x006c
        /*0058*/ 	.byte	0x00, 0xf0, 0x11, 0x00


	//----- nvinfo : EIATTR_KPARAM_INFO
	.align		4
.L_13247:
        /*005c*/ 	.byte	0x04, 0x17
        /*005e*/ 	.short	(.L_13249 - .L_13248)
.L_13248:
        /*0060*/ 	.word	0x00000000
        /*0064*/ 	.short	0x000f
        /*0066*/ 	.short	0x0068
        /*0068*/ 	.byte	0x00, 0xf0, 0x11, 0x00


	//----- nvinfo : EIATTR_KPARAM_INFO
	.align		4
.L_13249:
        /*006c*/ 	.byte	0x04, 0x17
        /*006e*/ 	.short	(.L_13251 - .L_13250)
.L_13250:
        /*0070*/ 	.word	0x00000000
        /*0074*/ 	.short	0x000e
        /*0076*/ 	.short	0x0060
        /*0078*/ 	.byte	0x00, 0xf0, 0x21, 0x00


	//----- nvinfo : EIATTR_KPARAM_INFO
	.align		4
.L_13251:
        /*007c*/ 	.byte	0x04, 0x17
        /*007e*/ 	.short	(.L_13253 - .L_13252)
.L_13252:
        /*0080*/ 	.word	0x00000000
        /*0084*/ 	.short	0x000d
        /*0086*/ 	.short	0x0058
        /*0088*/ 	.byte	0x00, 0xf0, 0x21, 0x00


	//----- nvinfo : EIATTR_KPARAM_INFO
	.align		4
.L_13253:
        /*008c*/ 	.byte	0x04, 0x17
        /*008e*/ 	.short	(.L_13255 - .L_13254)
.L_13254:
        /*0090*/ 	.word	0x00000000
        /*0094*/ 	.short	0x000c
        /*0096*/ 	.short	0x0050
        /*0098*/ 	.byte	0x00, 0xf0, 0x11, 0x00


	//----- nvinfo : EIATTR_KPARAM_INFO
	.align		4
.L_13255:
        /*009c*/ 	.byte	0x04, 0x17
        /*009e*/ 	.short	(.L_13257 - .L_13256)
.L_13256:
        /*00a0*/ 	.word	0x00000000
        /*00a4*/ 	.short	0x000b
        /*00a6*/ 	.short	0x004c
        /*00a8*/ 	.byte	0x00, 0xf0, 0x11, 0x00


	//----- nvinfo : EIATTR_KPARAM_INFO
	.align		4
.L_13257:
        /*00ac*/ 	.byte	0x04, 0x17
        /*00ae*/ 	.short	(.L_13259 - .L_13258)
.L_13258:
        /*00b0*/ 	.word	0x00000000
        /*00b4*/ 	.short	0x000a
        /*00b6*/ 	.short	0x0048
        /*00b8*/ 	.byte	0x00, 0xf0, 0x11, 0x00


	//----- nvinfo : EIATTR_KPARAM_INFO
	.align		4
.L_13259:
        /*00bc*/ 	.byte	0x04, 0x17
        /*00be*/ 	.short	(.L_13261 - .L_13260)
.L_13260:
        /*00c0*/ 	.word	0x00000000
        /*00c4*/ 	.short	0x0009
        /*00c6*/ 	.short	0x0040
        /*00c8*/ 	.byte	0x00, 0xf0, 0x21, 0x00


	//----- nvinfo : EIATTR_KPARAM_INFO
	.align		4
.L_13261:
        /*00cc*/ 	.byte	0x04, 0x17
        /*00ce*/ 	.short	(.L_13263 - .L_13262)
.L_13262:
        /*00d0*/ 	.word	0x00000000
        /*00d4*/ 	.short	0x0008
        /*00d6*/ 	.short	0x0038
        /*00d8*/ 	.byte	0x00, 0xf0, 0x11, 0x00


	//----- nvinfo : EIATTR_KPARAM_INFO
	.align		4
.L_13263:
        /*00dc*/ 	.byte	0x04, 0x17
        /*00de*/ 	.short	(.L_13265 - .L_13264)
.L_13264:
        /*00e0*/ 	.word	0x00000000
        /*00e4*/ 	.short	0x0007
        /*00e6*/ 	.short	0x0030
        /*00e8*/ 	.byte	0x00, 0xf0, 0x21, 0x00


	//----- nvinfo : EIATTR_KPARAM_INFO
	.align		4
.L_13265:
        /*00ec*/ 	.byte	0x04, 0x17
        /*00ee*/ 	.short	(.L_13267 - .L_13266)
.L_13266:
        /*00f0*/ 	.word	0x00000000
        /*00f4*/ 	.short	0x0006
        /*00f6*/ 	.short	0x0028
        /*00f8*/ 	.byte	0x00, 0xf0, 0x21, 0x00


	//----- nvinfo : EIATTR_KPARAM_INFO
	.align		4
.L_13267:
        /*00fc*/ 	.byte	0x04, 0x17
        /*00fe*/ 	.short	(.L_13269 - .L_13268)
.L_13268:
        /*0100*/ 	.word	0x00000000
        /*0104*/ 	.short	0x0005
        /*0106*/ 	.short	0x0024
        /*0108*/ 	.byte	0x00, 0xf0, 0x11, 0x00


	//----- nvinfo : EIATTR_KPARAM_INFO
	.align		4
.L_13269:
        /*010c*/ 	.byte	0x04, 0x17
        /*010e*/ 	.short	(.L_13271 - .L_13270)
.L_13270:
        /*0110*/ 	.word	0x00000000
        /*0114*/ 	.short	0x0004
        /*0116*/ 	.short	0x0020
        /*0118*/ 	.byte	0x00, 0xf0, 0x11, 0x00


	//----- nvinfo : EIATTR_KPARAM_INFO
	.align		4
.L_13271:
        /*011c*/ 	.byte	0x04, 0x17
        /*011e*/ 	.short	(.L_13273 - .L_13272)
.L_13272:
        /*0120*/ 	.word	0x00000000
        /*0124*/ 	.short	0x0003
        /*0126*/ 	.short	0x0018
        /*0128*/ 	.byte	0x00, 0xf0, 0x21, 0x00


	//----- nvinfo : EIATTR_KPARAM_INFO
	.align		4
.L_13273:
        /*012c*/ 	.byte	0x04, 0x17
        /*012e*/ 	.short	(.L_13275 - .L_13274)
.L_13274:
        /*0130*/ 	.word	0x00000000
        /*0134*/ 	.short	0x0002
        /*0136*/ 	.short	0x0010
        /*0138*/ 	.byte	0x00, 0xf0, 0x21, 0x00


	//----- nvinfo : EIATTR_KPARAM_INFO
	.align		4
.L_13275:
        /*013c*/ 	.byte	0x04, 0x17
        /*013e*/ 	.short	(.L_13277 - .L_13276)
.L_13276:
        /*0140*/ 	.word	0x00000000
        /*0144*/ 	.short	0x0001
        /*0146*/ 	.short	0x0008
        /*0148*/ 	.byte	0x00, 0xf0, 0x21, 0x00


	//----- nvinfo : EIATTR_KPARAM_INFO
	.align		4
.L_13277:
        /*014c*/ 	.byte	0x04, 0x17
        /*014e*/ 	.short	(.L_13279 - .L_13278)
.L_13278:
        /*0150*/ 	.word	0x00000000
        /*0154*/ 	.short	0x0000
        /*0156*/ 	.short	0x0000
        /*0158*/ 	.byte	0x00, 0xf0, 0x21, 0x00


	//----- nvinfo : EIATTR_MAXREG_COUNT
	.align		4
.L_13279:
        /*015c*/ 	.byte	0x03, 0x1b
        /*015e*/ 	.short	0x00ff


	//----- nvinfo : EIATTR_NUM_BARRIERS
	.align		4
        /*0160*/ 	.byte	0x02, 0x4c
        /*0162*/ 	.byte	0x01
	.zero		1


	//----- nvinfo : EIATTR_EXTERNS
	.align		4
        /*0164*/ 	.byte	0x04, 0x0f
        /*0166*/ 	.short	(.L_13281 - .L_13280)


	//   ....[0]....
	.align		4
.L_13280:
        /*0168*/ 	.word	index@(__assertfail)


	//----- nvinfo : EIATTR_MERCURY_ISA_VERSION
	.align		4
.L_13281:
        /*016c*/ 	.byte	0x03, 0x5f
        /*016e*/ 	.short	0x0000


	//----- nvinfo : EIATTR_COOP_GROUP_MASK_REGIDS
	.align		4
        /*0170*/ 	.byte	0x04, 0x29
        /*0172*/ 	.short	(.L_13283 - .L_13282)


	//   ....[0]....
.L_13282:
        /*0174*/ 	.word	0xffffffff


	//   ....[1]....
        /*0178*/ 	.word	0xffffffff


	//   ....[2]....
        /*017c*/ 	.word	0xffffffff


	//   ....[3]....
        /*0180*/ 	.word	0xffffffff


	//   ....[4]....
        /*0184*/ 	.word	0xffffffff


	//   ....[5]....
        /*0188*/ 	.word	0xffffffff


	//   ....[6]....
        /*018c*/ 	.word	0xffffffff


	//   ....[7]....
        /*0190*/ 	.word	0xffffffff


	//   ....[8]....
        /*0194*/ 	.word	0xffffffff


	//   ....[9]....
        /*0198*/ 	.word	0xffffffff


	//   ....[10]....
        /*019c*/ 	.word	0xffffffff


	//   ....[11]....
        /*01a0*/ 	.word	0xffffffff


	//   ....[12]....
        /*01a4*/ 	.word	0xffffffff


	//   ....[13]....
        /*01a8*/ 	.word	0xffffffff


	//   ....[14]....
        /*01ac*/ 	.word	0xffffffff


	//   ....[15]....
        /*01b0*/ 	.word	0xffffffff


	//   ....[16]....
        /*01b4*/ 	.word	0xffffffff


	//   ....[17]....
        /*01b8*/ 	.word	0xffffffff


	//   ....[18]....
        /*01bc*/ 	.word	0xffffffff


	//   ....[19]....
        /*01c0*/ 	.word	0xffffffff


	//----- nvinfo : EIATTR_COOP_GROUP_INSTR_OFFSETS
	.align		4
.L_13283:
        /*01c4*/ 	.byte	0x04, 0x28
        /*01c6*/ 	.short	(.L_13285 - .L_13284)


	//   ....[0]....
.L_13284:
        /*01c8*/ 	.word	0x000006c0


	//   ....[1]....
        /*01cc*/ 	.word	0x000006e0


	//   ....[2]....
        /*01d0*/ 	.word	0x00000700


	//   ....[3]....
        /*01d4*/ 	.word	0x00000720


	//   ....[4]....
        /*01d8*/ 	.word	0x000007d0


	//   ....[5]....
        /*01dc*/ 	.word	0x000007f0


	//   ....[6]....
        /*01e0*/ 	.word	0x00000810


	//   ....[7]....
        /*01e4*/ 	.word	0x000015d0


	//   ....[8]....
        /*01e8*/ 	.word	0x00001640


	//   ....[9]....
        /*01ec*/ 	.word	0x00001660


	//   ....[10]....
        /*01f0*/ 	.word	0x00001680


	//   ....[11]....
        /*01f4*/ 	.word	0x000016a0


	//   ....[12]....
        /*01f8*/ 	.word	0x000016f0


	//   ....[13]....
        /*01fc*/ 	.word	0x00001710


	//   ....[14]....
        /*0200*/ 	.word	0x00001730


	//   ....[15]....
        /*0204*/ 	.word	0x00002c80


	//   ....[16]....
        /*0208*/ 	.word	0x00002cf0


	//   ....[17]....
        /*020c*/ 	.word	0x00002d50


	//   ....[18]....
        /*0210*/ 	.word	0x00002db0


	//   ....[19]....
        /*0214*/ 	.word	0x00002e10


	//----- nvinfo : EIATTR_SYSCALL_OFFSETS
	.align		4
.L_13285:
        /*0218*/ 	.byte	0x04, 0x46
        /*021a*/ 	.short	(.L_13287 - .L_13286)


	//   ....[0]....
.L_13286:
        /*021c*/ 	.word	0x00002c10


	//----- nvinfo : EIATTR_EXIT_INSTR_OFFSETS
	.align		4
.L_13287:
        /*0220*/ 	.byte	0x04, 0x1c
        /*0222*/ 	.short	(.L_13289 - .L_13288)


	//   ....[0]....
.L_13288:
        /*0224*/ 	.word	0x000025b0


	//   ....[1]....
        /*0228*/ 	.word	0x00002670


	//   ....[2]....
        /*022c*/ 	.word	0x00002ae0


	//   ....[3]....
        /*0230*/ 	.word	0x00002c20


	//----- nvinfo : EIATTR_CTAIDZ_USED
	.align		4
.L_13289:
        /*0234*/ 	.byte	0x01, 0x04
	.zero		2


	//----- nvinfo : EIATTR_CRS_STACK_SIZE
	.align		4
        /*0238*/ 	.byte	0x04, 0x1e
        /*023a*/ 	.short	(.L_13291 - .L_13290)
.L_13290:
        /*023c*/ 	.word	0x00000000
.L_13291:


//--------------------- .nv.info._ZN4vllm25paged_attention_v1_kernelI13__nv_bfloat16hLi64ELi32ELi128ELNS_18Fp8KVCacheDataTypeE1ELb0EEEvPT_PKS3_PKT0_S9_ifPKiSB_iPKfiiiSD_SD_iiiii --------------------------
	.section	.nv.info._ZN4vllm25paged_attention_v1_kernelI13__nv_bfloat16hLi64ELi32ELi128ELNS_18Fp8KVCacheDataTypeE1ELb0EEEvPT_PKS3_PKT0_S9_ifPKiSB_iPKfiiiSD_SD_iiiii,"",@"SHT_CUDA_INFO"
	.sectionflags	@""
	.align	4


	//----- nvinfo : EIATTR_CUDA_API_VERSION
	.align		4
        /*0000*/ 	.byte	0x04, 0x37
        /*0002*/ 	.short	(.L_13293 - .L_13292)
.L_13292:
        /*0004*/ 	.word	0x00000082


	//----- nvinfo : EIATTR_SW2861232_WAR
	.align		4
.L_13293:
        /*0008*/ 	.byte	0x01, 0x35
	.zero		2


	//----- nvinfo : EIATTR_PARAM_CBANK
	.align		4
        /*000c*/ 	.byte	0x04, 0x0a
        /*000e*/ 	.short	(.L_13295 - .L_13294)
	.align		4
.L_13294:
        /*0010*/ 	.word	index@(.nv.constant0._ZN4vllm25paged_attention_v1_kernelI13__nv_bfloat16hLi64ELi32ELi128ELNS_18Fp8KVCacheDataTypeE1ELb0EEEvPT_PKS3_PKT0_S9_ifPKiSB_iPKfiiiSD_SD_iiiii)
        /*0014*/ 	.short	0x0160
        /*0016*/ 	.short	0x007c


	//----- nvinfo : EIATTR_CBANK_PARAM_SIZE
	.align		4
.L_13295:
        /*0018*/ 	.byte	0x03, 0x19
        /*001a*/ 	.short	0x007c


	//----- nvinfo : EIATTR_KPARAM_INFO
	.align		4
        /*001c*/ 	.byte	0x04, 0x17
        /*001e*/ 	.short	(.L_13297 - .L_13296)
.L_13296:
        /*0020*/ 	.word	0x00000000
        /*0024*/ 	.short	0x0013
        /*0026*/ 	.short	0x0078
        /*0028*/ 	.byte	0x00, 0xf0, 0x11, 0x00


	//----- nvinfo : EIATTR_KPARAM_INFO
	.align		4
.L_13297:
        /*002c*/ 	.byte	0x04, 0x17
        /*002e*/ 	.short	(.L_13299 - .L_13298)
.L_13298:
        /*0030*/ 	.word	0x00000000
        /*0034*/ 	.short	0x0012
        /*0036*/ 	.short	0x0074
        /*0038*/ 	.byte	0x00, 0xf0, 0x11, 0x00


	//----- nvinfo : EIATTR_KPARAM_INFO
	.align		4
.L_13299:
        /*003c*/ 	.byte	0x04, 0x17
        /*003e*/ 	.short	(.L_13301 - .L_13300)
.L_13300:
        /*0040*/ 	.word	0x00000000
        /*0044*/ 	.short	0x0011
        /*0046*/ 	.short	0x0070
        /*0048*/ 	.byte	0x00, 0xf0, 0x11, 0x00


	//----- nvinfo : EIATTR_KPARAM_INFO
	.align		4
.L_13301:
        /*004c*/ 	.byte	0x04, 0x17
        /*004e*/ 	.short	(.L_13303 - .L_13302)
.L_13302:
        /*0050*/ 	.word	0x00000000
        /*0054*/ 	.short	0x0010
        /*0056*/ 	.short	0x006c
        /*0058*/ 	.byte	0x00, 0xf0, 0x11, 0x00


	//----- nvinfo : EIATTR_KPARAM_INFO
	.align		4
.L_13303:
        /*005c*/ 	.byte	0x04, 0x17
        /*005e*/ 	.short	(.L_13305 - .L_13304)
.L_13304:
        /*0060*/ 	.word	0x00000000
        /*0064*/ 	.short	0x000f
        /*0066*/ 	.short	0x0068
        /*0068*/ 	.byte	0x00, 0xf0, 0x11, 0x00


	//----- nvinfo : EIATTR_KPARAM_INFO
	.align		4
.L_13305:
        /*006c*/ 	.byte	0x04, 0x17
        /*006e*/ 	.short	(.L_13307 - .L_13306)
.L_13306:
        /*0070*/ 	.word	0x00000000
        /*0074*/ 	.short	0x000e
        /*0076*/ 	.short	0x0060
        /*0078*/ 	.byte	0x00, 0xf0, 0x21, 0x00


	//----- nvinfo : EIATTR_KPARAM_INFO
	.align		4
.L_13307:
        /*007c*/ 	.byte	0x04, 0x17
        /*007e*/ 	.short	(.L_13309 - .L_13308)
.L_13308:
        /*0080*/ 	.word	0x00000000
        /*0084*/ 	.short	0x000d
        /*0086*/ 	.short	0x0058
        /*0088*/ 	.byte	0x00, 0xf0, 0x21, 0x00


	//----- nvinfo : EIATTR_KPARAM_INFO
	.align		4
.L_13309:
        /*008c*/ 	.byte	0x04, 0x17
        /*008e*/ 	.short	(.L_13311 - .L_13310)
.L_13310:
        /*0090*/ 	.word	0x00000000
        /*0094*/ 	.short	0x000c
        /*0096*/ 	.short	0x0050
        /*0098*/ 	.byte	0x00, 0xf0, 0x11, 0x00


	//----- nvinfo : EIATTR_KPARAM_INFO
	.align		4
.L_13311:
        /*009c*/ 	.byte	0x04, 0x17
        /*009e*/ 	.short	(.L_13313 - .L_13312)
.L_13312:
        /*00a0*/ 	.word	0x00000000
        /*00a4*/ 	.short	0x000b
        /*00a6*/ 	.short	0x004c
        /*00a8*/ 	.byte	0x00, 0xf0, 0x11, 0x00


	//----- nvinfo : EIATTR_KPARAM_INFO
	.align		4
.L_13313:
        /*00ac*/ 	.byte	0x04, 0x17
        /*00ae*/ 	.short	(.L_13315 - .L_13314)
.L_13314:
        /*00b0*/ 	.word	0x00000000
        /*00b4*/ 	.short	0x000a
        /*00b6*/ 	.short	0x0048
        /*00b8*/ 	.byte	0x00, 0xf0, 0x11, 0x00


	//----- nvinfo : EIATTR_KPARAM_INFO
	.align		4
.L_13315:
        /*00bc*/ 	.byte	0x04, 0x17
        /*00be*/ 	.short	(.L_13317 - .L_13316)
.L_13316:
        /*00c0*/ 	.word	0x00000000
        /*00c4*/ 	.short	0x0009
        /*00c6*/ 	.short	0x0040
        /*00c8*/ 	.byte	0x00, 0xf0, 0x21, 0x00


	//----- nvinfo : EIATTR_KPARAM_INFO
	.align		4
.L_13317:
        /*00cc*/ 	.byte	0x04, 0x17
        /*00ce*/ 	.short	(.L_13319 - .L_13318)
.L_13318:
        /*00d0*/ 	.word	0x00000000
        /*00d4*/ 	.short	0x0008
        /*00d6*/ 	.short	0x0038
        /*00d8*/ 	.byte	0x00, 0xf0, 0x11, 0x00


	//----- nvinfo : EIATTR_KPARAM_INFO
	.align		4
.L_13319:
        /*00dc*/ 	.byte	0x04, 0x17
        /*00de*/ 	.short	(.L_13321 - .L_13320)
.L_13320:
        /*00e0*/ 	.word	0x00000000
        /*00e4*/ 	.short	0x0007
        /*00e6*/ 	.short	0x0030
        /*00e8*/ 	.byte	0x00, 0xf0, 0x21, 0x00


	//----- nvinfo : EIATTR_KPARAM_INFO
	.align		4
.L_13321:
        /*00ec*/ 	.byte	0x04, 0x17
        /*00ee*/ 	.short	(.L_13323 - .L_13322)
.L_13322:
        /*00f0*/ 	.word	0x00000000
        /*00f4*/ 	.short	0x0006
        /*00f6*/ 	.short	0x0028
        /*00f8*/ 	.byte	0x00, 0xf0, 0x21, 0x00


	//----- nvinfo : EIATTR_KPARAM_INFO
	.align		4
.L_13323:
        /*00fc*/ 	.byte	0x04, 0x17
        /*00fe*/ 	.short	(.L_13325 - .L_13324)
.L_13324:
        /*0100*/ 	.word	0x00000000
        /*0104*/ 	.short	0x0005
        /*0106*/ 	.short	0x0024
        /*0108*/ 	.byte	0x00, 0xf0, 0x11, 0x00


	//----- nvinfo : EIATTR_KPARAM_INFO
	.align		4
.L_13325:
        /*010c*/ 	.byte	0x04, 0x17
        /*010e*/ 	.short	(.L_13327 - .L_13326)
.L_13326:
        /*0110*/ 	.word	0x00000000
        /*0114*/ 	.short	0x0004
        /*0116*/ 	.short	0x0020
        /*0118*/ 	.byte	0x00, 0xf0, 0x11, 0x00


	//----- nvinfo : EIATTR_KPARAM_INFO
	.align		4
.L_13327:
        /*011c*/ 	.byte	0x04, 0x17
        /*011e*/ 	.short	(.L_13329 - .L_13328)
.L_13328:
        /*0120*/ 	.word	0x00000000
        /*0124*/ 	.short	0x0003
        /*0126*/ 	.short	0x0018
        /*0128*/ 	.byte	0x00, 0xf0, 0x21, 0x00


	//----- nvinfo : EIATTR_KPARAM_INFO
	.align		4
.L_13329:
        /*012c*/ 	.byte	0x04, 0x17
        /*012e*/ 	.short	(.L_13331 - .L_13330)
.L_13330:
        /*0130*/ 	.word	0x00000000
        /*0134*/ 	.short	0x0002
        /*0136*/ 	.short	0x0010
        /*0138*/ 	.byte	0x00, 0xf0, 0x21, 0x00


	//----- nvinfo : EIATTR_KPARAM_INFO
	.align		4
.L_13331:
        /*013c*/ 	.byte	0x04, 0x17
        /*013e*/ 	.short	(.L_13333 - .L_13332)
.L_13332:
        /*0140*/ 	.word	0x00000000
        /*0144*/ 	.short	0x0001
        /*0146*/ 	.short	0x0008
        /*0148*/ 	.byte	0x00, 0xf0, 0x21, 0x00


	//----- nvinfo : EIATTR_KPARAM_INFO
	.align		4
.L_13333:
        /*014c*/ 	.byte	0x04, 0x17
        /*014e*/ 	.short	(.L_13335 - .L_13334)
.L_13334:
        /*0150*/ 	.word	0x00000000
        /*0154*/ 	.short	0x0000
        /*0156*/ 	.short	0x0000
        /*0158*/ 	.byte	0x00, 0xf0, 0x21, 0x00


	//----- nvinfo : EIATTR_MAXREG_COUNT
	.align		4
.L_13335:
        /*015c*/ 	.byte	0x03, 0x1b
        /*015e*/ 	.short	0x00ff


	//----- nvinfo : EIATTR_NUM_BARRIERS
	.align		4
        /*0160*/ 	.byte	0x02, 0x4c
        /*0162*/ 	.byte	0x01
	.zero		1


	//----- nvinfo : EIATTR_EXTERNS
	.align		4
        /*0164*/ 	.byte	0x04, 0x0f
        /*0166*/ 	.short	(.L_13337 - .L_13336)


	//   ....[0]....
	.align		4
.L_13336:
        /*0168*/ 	.word	index@(__assertfail)


	//----- nvinfo : EIATTR_MERCURY_ISA_VERSION
	.align		4
.L_13337:
        /*016c*/ 	.byte	0x03, 0x5f
        /*016e*/ 	.short	0x0000


	//----- nvinfo : EIATTR_COOP_GROUP_MASK_REGIDS
	.align		4
        /*0170*/ 	.byte	0x04, 0x29
        /*0172*/ 	.short	(.L_13339 - .L_13338)


	//   ....[0]....
.L_13338:
        /*0174*/ 	.word	0xffffffff


	//   ....[1]....
        /*0178*/ 	.word	0xffffffff


	//   ....[2]....
        /*017c*/ 	.word	0xffffffff


	//   ....[3]....
        /*0180*/ 	.word	0xffffffff


	//   ....[4]....
        /*0184*/ 	.word	0xffffffff


	//   ....[5]....
        /*0188*/ 	.word	0xffffffff


	//   ....[6]....
        /*018c*/ 	.word	0xffffffff


	//   ....[7]....
        /*0190*/ 	.word	0xffffffff


	//   ....[8]....
        /*0194*/ 	.word	0xffffffff


	//   ....[9]....
        /*0198*/ 	.word	0xffffffff


	//   ....[10]....
        /*019c*/ 	.word	0xffffffff


	//   ....[11]....
        /*01a0*/ 	.word	0xffffffff


	//   ....[12]....
        /*01a4*/ 	.word	0xffffffff


	//   ....[13]....
        /*01a8*/ 	.word	0xffffffff


	//   ....[14]....
        /*01ac*/ 	.word	0xffffffff


	//   ....[15]....
        /*01b0*/ 	.word	0xffffffff


	//   ....[16]....
        /*01b4*/ 	.word	0xffffffff


	//   ....[17]....
        /*01b8*/ 	.word	0xffffffff


	//   ....[18]....
        /*01bc*/ 	.word	0xffffffff


	//   ....[19]....
        /*01c0*/ 	.word	0xffffffff


	//----- nvinfo : EIATTR_COOP_GROUP_INSTR_OFFSETS
	.align		4
.L_13339:
        /*01c4*/ 	.byte	0x04, 0x28
        /*01c6*/ 	.short	(.L_13341 - .L_13340)


	//   ....[0]....
.L_13340:
        /*01c8*/ 	.word	0x000006c0


	//   ....[1]....
        /*01cc*/ 	.word	0x000006e0


	//   ....[2]....
        /*01d0*/ 	.word	0x00000700


	//   ....[3]....
        /*01d4*/ 	.word	0x00000720


	//   ....[4]....
        /*01d8*/ 	.word	0x000007d0


	//   ....[5]....
        /*01dc*/ 	.word	0x000007f0


	//   ....[6]....
        /*01e0*/ 	.word	0x00000810


	//   ....[7]....
        /*01e4*/ 	.word	0x000015d0


	//   ....[8]....
        /*01e8*/ 	.word	0x00001640


	//   ....[9]....
        /*01ec*/ 	.word	0x00001660


	//   ....[10]....
        /*01f0*/ 	.word	0x00001680


	//   ....[11]....
        /*01f4*/ 	.word	0x000016a0


	//   ....[12]....
        /*01f8*/ 	.word	0x000016f0


	//   ....[13]....
        /*01fc*/ 	.word	0x00001710


	//   ....[14]....
        /*0200*/ 	.word	0x00001730


	//   ....[15]....
        /*0204*/ 	.word	0x00002a70


	//   ....[16]....
        /*0208*/ 	.word	0x00002ae0


	//   ....[17]....
        /*020c*/ 	.word	0x00002b40


	//   ....[18]....
        /*0210*/ 	.word	0x00002ba0


	//   ....[19]....
        /*0214*/ 	.word	0x00002c00


	//----- nvinfo : EIATTR_SYSCALL_OFFSETS
	.align		4
.L_13341:
        /*0218*/ 	.byte	0x04, 0x46
        /*021a*/ 	.short	(.L_13343 - .L_13342)


	//   ....[0]....
.L_13342:
        /*021c*/ 	.word	0x00002a00


	//----- nvinfo : EIATTR_EXIT_INSTR_OFFSETS
	.align		4
.L_13343:
        /*0220*/ 	.byte	0x04, 0x1c
        /*0222*/ 	.short	(.L_13345 - .L_13344)


	//   ....[0]....
.L_13344:
        /*0224*/ 	.word	0x00002480


	//   ....[1]....
        /*0228*/ 	.word	0x00002550


	//   ....[2]....
        /*022c*/ 	.word	0x000028d0


	//   ....[3]....
        /*0230*/ 	.word	0x00002a10


	//----- nvinfo : EIATTR_CTAIDZ_USED
	.align		4
.L_13345:
        /*0234*/ 	.byte	0x01, 0x04
	.zero		2


	//----- nvinfo : EIATTR_CRS_STACK_SIZE
	.align		4
        /*0238*/ 	.byte	0x04, 0x1e
        /*023a*/ 	.short	(.L_13347 - .L_13346)
.L_13346:
        /*023c*/ 	.word	0x00000000
.L_13347:


//--------------------- .nv.info._ZN4vllm25paged_attention_v1_kernelI13__nv_bfloat16hLi32ELi32ELi128ELNS_18Fp8KVCacheDataTypeE1ELb0EEEvPT_PKS3_PKT0_S9_ifPKiSB_iPKfiiiSD_SD_iiiii --------------------------
	.section	.nv.info._ZN4vllm25paged_attention_v1_kernelI13__nv_bfloat16hLi32ELi32ELi128ELNS_18Fp8KVCacheDataTypeE1ELb0EEEvPT_PKS3_PKT0_S9_ifPKiSB_iPKfiiiSD_SD_iiiii,"",@"SHT_CUDA_INFO"
	.sectionflags	@""
	.align	4


	//----- nvinfo : EIATTR_CUDA_API_VERSION
	.align		4
        /*0000*/ 	.byte	0x04, 0x37
        /*0002*/ 	.short	(.L_13349 - .L_13348)
.L_13348:
        /*0004*/ 	.word	0x00000082


	//----- nvinfo : EIATTR_SW2861232_WAR
	.align		4
.L_13349:
        /*0008*/ 	.byte	0x01, 0x35
	.zero		2


	//----- nvinfo : EIATTR_PARAM_CBANK
	.align		4
        /*000c*/ 	.byte	0x04, 0x0a
        /*000e*/ 	.short	(.L_13351 - .L_13350)
	.align		4
.L_13350:
        /*0010*/ 	.word	index@(.nv.constant0._ZN4vllm25paged_attention_v1_kernelI13__nv_bfloat16hLi32ELi32ELi128ELNS_18Fp8KVCacheDataTypeE1ELb0EEEvPT_PKS3_PKT0_S9_ifPKiSB_iPKfiiiSD_SD_iiiii)
        /*0014*/ 	.short	0x0160
        /*0016*/ 	.short	0x007c


	//----- nvinfo : EIATTR_CBANK_PARAM_SIZE
	.align		4
.L_13351:
        /*0018*/ 	.byte	0x03, 0x19
        /*001a*/ 	.short	0x007c


	//----- nvinfo : EIATTR_KPARAM_INFO
	.align		4
        /*001c*/ 	.byte	0x04, 0x17
        /*001e*/ 	.short	(.L_13353 - .L_13352)
.L_13352:
        /*0020*/ 	.word	0x00000000
        /*0024*/ 	.short	0x0013
        /*0026*/ 	.short	0x0078
        /*0028*/ 	.byte	0x00, 0xf0, 0x11, 0x00


	//----- nvinfo : EIATTR_KPARAM_INFO
	.align		4
.L_13353:
        /*002c*/ 	.byte	0x04, 0x17
        /*002e*/ 	.short	(.L_13355 - .L_13354)
.L_13354:
        /*0030*/ 	.word	0x00000000
        /*0034*/ 	.short	0x0012
        /*0036*/ 	.short	0x0074
        /*0038*/ 	.byte	0x00, 0xf0, 0x11, 0x00


	//----- nvinfo : EIATTR_KPARAM_INFO
	.align		4
.L_13355:
        /*003c*/ 	.byte	0x04, 0x17
        /*003e*/ 	.short	(.L_13357 - .L_13356)
.L_13356:
        /*0040*/ 	.word	0x00000000
        /*0044*/ 	.short	0x0011
        /*0046*/ 	.short	0x0070
        /*0048*/ 	.byte	0x00, 0xf0, 0x11, 0x00


	//----- nvinfo : EIATTR_KPARAM_INFO
	.align		4
.L_13357:
        /*004c*/ 	.byte	0x04, 0x17
        /*004e*/ 	.short	(.L_13359 - .L_13358)
.L_13358:
        /*0050*/ 	.word	0x00000000
        /*0054*/ 	.short	0x0010
        /*0056*/ 	.short	0x006c
        /*0058*/ 	.byte	0x00, 0xf0, 0x11, 0x00


	//----- nvinfo : EIATTR_KPARAM_INFO
	.align		4
.L_13359:
        /*005c*/ 	.byte	0x04, 0x17
        /*005e*/ 	.short	(.L_13361 - .L_13360)
.L_13360:
        /*0060*/ 	.word	0x00000000
        /*0064*/ 	.short	0x000f
        /*0066*/ 	.short	0x0068
        /*0068*/ 	.byte	0x00, 0xf0, 0x11, 0x00


	//----- nvinfo : EIATTR_KPARAM_INFO
	.align		4
.L_13361:
        /*006c*/ 	.byte	0x04, 0x17
        /*006e*/ 	.short	(.L_13363 - .L_13362)
.L_13362:
        /*0070*/ 	.word	0x00000000
        /*0074*/ 	.short	0x000e
        /*0076*/ 	.short	0x0060
        /*0078*/ 	.byte	0x00, 0xf0, 0x21, 0x00


	//----- nvinfo : EIATTR_KPARAM_INFO
	.align		4
.L_13363:
        /*007c*/ 	.byte	0x04, 0x17
        /*007e*/ 	.short	(.L_13365 - .L_13364)
.L_13364:
        /*0080*/ 	.word	0x00000000
        /*0084*/ 	.short	0x000d
        /*0086*/ 	.short	0x0058
        /*0088*/ 	.byte	0x00, 0xf0, 0x21, 0x00


	//----- nvinfo : EIATTR_KPARAM_INFO
	.align		4
.L_13365:
        /*008c*/ 	.byte	0x04, 0x17
        /*008e*/ 	.short	(.L_13367 - .L_13366)
.L_13366:
        /*0090*/ 	.word	0x00000000
        /*0094*/ 	.short	0x000c
        /*0096*/ 	.short	0x0050
        /*0098*/ 	.byte	0x00, 0xf0, 0x11, 0x00


	//----- nvinfo : EIATTR_KPARAM_INFO
	.align		4
.L_13367:
        /*009c*/ 	.byte	0x04, 0x17
        /*009e*/ 	.short	(.L_13369 - .L_13368)
.L_13368:
        /*00a0*/ 	.word	0x00000000
        /*00a4*/ 	.short	0x000b
        /*00a6*/ 	.short	0x004c
        /*00a8*/ 	.byte	0x00, 0xf0, 0x11, 0x00


	//----- nvinfo : EIATTR_KPARAM_INFO
	.align		4
.L_13369:
        /*00ac*/ 	.byte	0x04, 0x17
        /*00ae*/ 	.short	(.L_13371 - .L_13370)
.L_13370:
        /*00b0*/ 	.word	0x00000000
        /*00b4*/ 	.short	0x000a
        /*00b6*/ 	.short	0x0048
        /*00b8*/ 	.byte	0x00, 0xf0, 0x11, 0x00


	//----- nvinfo : EIATTR_KPARAM_INFO
	.align		4
.L_13371:
        /*00bc*/ 	.byte	0x04, 0x17
        /*00be*/ 	.short	(.L_13373 - .L_13372)
.L_13372:
        /*00c0*/ 	.word	0x00000000
        /*00c4*/ 	.short	0x0009
        /*00c6*/ 	.short	0x0040
        /*00c8*/ 	.byte	0x00, 0xf0, 0x21, 0x00


	//----- nvinfo : EIATTR_KPARAM_INFO
	.align		4
.L_13373:
        /*00cc*/ 	.byte	0x04, 0x17
        /*00ce*/ 	.short	(.L_13375 - .L_13374)
.L_13374:
        /*00d0*/ 	.word	0x00000000
        /*00d4*/ 	.short	0x0008
        /*00d6*/ 	.short	0x0038
        /*00d8*/ 	.byte	0x00, 0xf0, 0x11, 0x00


	//----- nvinfo : EIATTR_KPARAM_INFO
	.align		4
.L_13375:
        /*00dc*/ 	.byte	0x04, 0x17
        /*00de*/ 	.short	(.L_13377 - .L_13376)
.L_13376:
        /*00e0*/ 	.word	0x00000000
        /*00e4*/ 	.short	0x0007
        /*00e6*/ 	.short	0x0030
        /*00e8*/ 	.byte	0x00, 0xf0, 0x21, 0x00


	//----- nvinfo : EIATTR_KPARAM_INFO
	.align		4
.L_13377:
        /*00ec*/ 	.byte	0x04, 0x17
        /*00ee*/ 	.short	(.L_13379 - .L_13378)
.L_13378:
        /*00f0*/ 	.word	0x00000000
        /*00f4*/ 	.short	0x0006
        /*00f6*/ 	.short	0x0028
        /*00f8*/ 	.byte	0x00, 0xf0, 0x21, 0x00


	//----- nvinfo : EIATTR_KPARAM_INFO
	.align		4
.L_13379:
        /*00fc*/ 	.byte	0x04, 0x17
        /*00fe*/ 	.short	(.L_13381 - .L_13380)
.L_13380:
        /*0100*/ 	.word	0x00000000
        /*0104*/ 	.short	0x0005
        /*0106*/ 	.short	0x0024
        /*0108*/ 	.byte	0x00, 0xf0, 0x11, 0x00


	//----- nvinfo : EIATTR_KPARAM_INFO
	.align		4
.L_13381:
        /*010c*/ 	.byte	0x04, 0x17
        /*010e*/ 	.short	(.L_13383 - .L_13382)
.L_13382:
        /*0110*/ 	.word	0x00000000
        /*0114*/ 	.short	0x0004
        /*0116*/ 	.short	0x0020
        /*0118*/ 	.byte	0x00, 0xf0, 0x11, 0x00


	//----- nvinfo : EIATTR_KPARAM_INFO
	.align		4
.L_13383:
        /*011c*/ 	.byte	0x04, 0x17
        /*011e*/ 	.short	(.L_13385 - .L_13384)
.L_13384:
        /*0120*/ 	.word	0x00000000
        /*0124*/ 	.short	0x0003
        /*0126*/ 	.short	0x0018
        /*0128*/ 	.byte	0x00, 0xf0, 0x21, 0x00


	//----- nvinfo : EIATTR_KPARAM_INFO
	.align		4
.L_13385:
        /*012c*/ 	.byte	0x04, 0x17
        /*012e*/ 	.short	(.L_13387 - .L_13386)
.L_13386:
        /*0130*/ 	.word	0x00000000
        /*0134*/ 	.short	0x0002
        /*0136*/ 	.short	0x0010
        /*0138*/ 	.byte	0x00, 0xf0, 0x21, 0x00


	//----- nvinfo : EIATTR_KPARAM_INFO
	.align		4
.L_13387:
        /*013c*/ 	.byte	0x04, 0x17
        /*013e*/ 	.short	(.L_13389 - .L_13388)
.L_13388:
        /*0140*/ 	.word	0x00000000
        /*0144*/ 	.short	0x0001
        /*0146*/ 	.short	0x0008
        /*0148*/ 	.byte	0x00, 0xf0, 0x21, 0x00


	//----- nvinfo : EIATTR_KPARAM_INFO
	.align		4
.L_13389:
        /*014c*/ 	.byte	0x04, 0x17
        /*014e*/ 	.short	(.L_13391 - .L_13390)
.L_13390:
        /*0150*/ 	.word	0x00000000
        /*0154*/ 	.short	0x0000
        /*0156*/ 	.short	0x0000
        /*0158*/ 	.byte	0x00, 0xf0, 0x21, 0x00


	//----- nvinfo : EIATTR_MAXREG_COUNT
	.align		4
.L_13391:
        /*015c*/ 	.byte	0x03, 0x1b
        /*015e*/ 	.short	0x00ff


	//----- nvinfo : EIATTR_NUM_BARRIERS
	.align		4
        /*0160*/ 	.byte	0x02, 0x4c
        /*0162*/ 	.byte	0x01
	.zero		1


	//----- nvinfo : EIATTR_EXTERNS
	.align		4
        /*0164*/ 	.byte	0x04, 0x0f
        /*0166*/ 	.short	(.L_13393 - .L_13392)


	//   ....[0]....
	.align		4
.L_13392:
        /*0168*/ 	.word	index@(__assertfail)


	//----- nvinfo : EIATTR_MERCURY_ISA_VERSION
	.align		4
.L_13393:
        /*016c*/ 	.byte	0x03, 0x5f
        /*016e*/ 	.short	0x0000


	//----- nvinfo : EIATTR_COOP_GROUP_MASK_REGIDS
	.align		4
        /*0170*/ 	.byte	0x04, 0x29
        /*0172*/ 	.short	(.L_13395 - .L_13394)


	//   ....[0]....
.L_13394:
        /*0174*/ 	.word	0xffffffff


	//   ....[1]....
        /*0178*/ 	.word	0xffffffff


	//   ....[2]....
        /*017c*/ 	.word	0xffffffff


	//   ....[3]....
        /*0180*/ 	.word	0xffffffff


	//   ....[4]....
        /*0184*/ 	.word	0xffffffff


	//   ....[5]....
        /*0188*/ 	.word	0xffffffff


	//   ....[6]....
        /*018c*/ 	.word	0xffffffff


	//   ....[7]....
        /*0190*/ 	.word	0xffffffff


	//   ....[8]....
        /*0194*/ 	.word	0xffffffff


	//   ....[9]....
        /*0198*/ 	.word	0xffffffff


	//   ....[10]....
        /*019c*/ 	.word	0xffffffff


	//   ....[11]....
        /*01a0*/ 	.word	0xffffffff


	//   ....[12]....
        /*01a4*/ 	.word	0xffffffff


	//   ....[13]....
        /*01a8*/ 	.word	0xffffffff


	//   ....[14]....
        /*01ac*/ 	.word	0xffffffff


	//   ....[15]....
        /*01b0*/ 	.word	0xffffffff


	//   ....[16]....
        /*01b4*/ 	.word	0xffffffff


	//   ....[17]....
        /*01b8*/ 	.word	0xffffffff


	//   ....[18]....
        /*01bc*/ 	.word	0xffffffff


	//   ....[19]....
        /*01c0*/ 	.word	0xffffffff


	//----- nvinfo : EIATTR_COOP_GROUP_INSTR_OFFSETS
	.align		4
.L_13395:
        /*01c4*/ 	.byte	0x04, 0x28
        /*01c6*/ 	.short	(.L_13397 - .L_13396)


	//   ....[0]....
.L_13396:
        /*01c8*/ 	.word	0x000006c0


	//   ....[1]....
        /*01cc*/ 	.word	0x000006e0


	//   ....[2]....
        /*01d0*/ 	.word	0x00000700


	//   ....[3]....
        /*01d4*/ 	.word	0x00000720


	//   ....[4]....
        /*01d8*/ 	.word	0x000007d0


	//   ....[5]....
        /*01dc*/ 	.word	0x000007f0


	//   ....[6]....
        /*01e0*/ 	.word	0x00000810


	//   ....[7]....
        /*01e4*/ 	.word	0x000015d0


	//   ....[8]....
        /*01e8*/ 	.word	0x00001640


	//   ....[9]....
        /*01ec*/ 	.word	0x00001660


	//   ....[10]....
        /*01f0*/ 	.word	0x00001680


	//   ....[11]....
        /*01f4*/ 	.word	0x000016a0


	//   ....[12]....
        /*01f8*/ 	.word	0x000016f0


	//   ....[13]....
        /*01fc*/ 	.word	0x00001710


	//   ....[14]....
        /*0200*/ 	.word	0x00001730


	//   ....[15]....
        /*0204*/ 	.word	0x000026d0


	//   ....[16]....
        /*0208*/ 	.word	0x00002740


	//   ....[17]....
        /*020c*/ 	.word	0x000027a0


	//   ....[18]....
        /*0210*/ 	.word	0x00002800


	//   ....[19]....
        /*0214*/ 	.word	0x00002860


	//----- nvinfo : EIATTR_SYSCALL_OFFSETS
	.align		4
.L_13397:
        /*0218*/ 	.byte	0x04, 0x46
        /*021a*/ 	.short	(.L_13399 - .L_13398)


	//   ....[0]....
.L_13398:
        /*021c*/ 	.word	0x00002660


	//----- nvinfo : EIATTR_EXIT_INSTR_OFFSETS
	.align		4
.L_13399:
        /*0220*/ 	.byte	0x04, 0x1c
        /*0222*/ 	.short	(.L_13401 - .L_13400)


	//   ....[0]....
.L_13400:
        /*0224*/ 	.word	0x000022a0


	//   ....[1]....
        /*0228*/ 	.word	0x00002370


	//   ....[2]....
        /*022c*/ 	.word	0x00002530


	//   ....[3]....
        /*0230*/ 	.word	0x00002670


	//----- nvinfo : EIATTR_CTAIDZ_USED
	.align		4
.L_13401:
        /*0234*/ 	.byte	0x01, 0x04
	.zero		2


	//----- nvinfo : EIATTR_CRS_STACK_SIZE
	.align		4
        /*0238*/ 	.byte	0x04, 0x1e
        /*023a*/ 	.short	(.L_13403 - .L_13402)
.L_13402:
        /*023c*/ 	.word	0x00000000
.L_13403:


//--------------------- .nv.info._ZN4vllm25paged_attention_v1_kernelI13__nv_bfloat16hLi256ELi32ELi128ELNS_18Fp8KVCacheDataTypeE1ELb1EEEvPT_PKS3_PKT0_S9_ifPKiSB_iPKfiiiSD_SD_iiiii --------------------------
	.section	.nv.info._ZN4vllm25paged_attention_v1_kernelI13__nv_bfloat16hLi256ELi32ELi128ELNS_18Fp8KVCacheDataTypeE1ELb1EEEvPT_PKS3_PKT0_S9_ifPKiSB_iPKfiiiSD_SD_iiiii,"",@"SHT_CUDA_INFO"
	.sectionflags	@""
	.align	4


	//----- nvinfo : EIATTR_CUDA_API_VERSION
	.align		4
        /*0000*/ 	.byte	0x04, 0x37
        /*0002*/ 	.short	(.L_13405 - .L_13404)
.L_13404:
        /*0004*/ 	.word	0x00000082


	//----- nvinfo : EIATTR_SW2861232_WAR
	.align		4
.L_13405:
        /*0008*/ 	.byte	0x01, 0x35
	.zero		2


	//----- nvinfo : EIATTR_PARAM_CBANK
	.align		4
        /*000c*/ 	.byte	0x04, 0x0a
        /*000e*/ 	.short	(.L_13407 - .L_13406)
	.align		4
.L_13406:
        /*0010*/ 	.word	index@(.nv.constant0._ZN4vllm25paged_attention_v1_kernelI13__nv_bfloat16hLi256ELi32ELi128ELNS_18Fp8KVCacheDataTypeE1ELb1EEEvPT_PKS3_PKT0_S9_ifPKiSB_iPKfiiiSD_SD_iiiii)
        /*0014*/ 	.short	0x0160
        /*0016*/ 	.short	0x007c


	//----- nvinfo : EIATTR_CBANK_PARAM_SIZE
	.align		4
.L_13407:
        /*0018*/ 	.byte	0x03, 0x19
        /*001a*/ 	.short	0x007c


	//----- nvinfo : EIATTR_KPARAM_INFO
	.align		4
        /*001c*/ 	.byte	0x04, 0x17
        /*001e*/ 	.short	(.L_13409 - .L_13408)
.L_13408:
        /*0020*/ 	.word	0x00000000
        /*0024*/ 	.short	0x0013
        /*0026*/ 	.short	0x0078
        /*0028*/ 	.byte	0x00, 0xf0, 0x11, 0x00


	//----- nvinfo : EIATTR_KPARAM_INFO
	.align		4
.L_13409:
        /*002c*/ 	.byte	0x04, 0x17
        /*002e*/ 	.short	(.L_13411 - .L_13410)
.L_13410:
        /*0030*/ 	.word	0x00000000
        /*0034*/ 	.short	0x0012
        /*0036*/ 	.short	0x0074
        /*0038*/ 	.byte	0x00, 0xf0, 0x11, 0x00


	//----- nvinfo : EIATTR_KPARAM_INFO
	.align		4
.L_13411:
        /*003c*/ 	.byte	0x04, 0x17
        /*003e*/ 	.short	(.L_13413 - .L_13412)
.L_13412:
        /*0040*/ 	.word	0x00000000
        /*0044*/ 	.short	0x0011
        /*0046*/ 	.short	0x0070
        /*0048*/ 	.byte	0x00, 0xf0, 0x11, 0x00


	//----- nvinfo : EIATTR_KPARAM_INFO
	.align		4
.L_13413:
        /*004c*/ 	.byte	0x04, 0x17
        /*004e*/ 	.short	(.L_13415 - .L_13414)
.L_13414:
        /*0050*/ 	.word	0x00000000
        /*0054*/ 	.short	0x0010
        /*0056*/ 	.short	0x006c
        /*0058*/ 	.byte	0x00, 0xf0, 0x11, 0x00


	//----- nvinfo : EIATTR_KPARAM_INFO
	.align		4
.L_13415:
        /*005c*/ 	.byte	0x04, 0x17
        /*005e*/ 	.short	(.L_13417 - .L_13416)
.L_13416:
        /*0060*/ 	.word	0x00000000
        /*0064*/ 	.short	0x000f
        /*0066*/ 	.short	0x0068
        /*0068*/ 	.byte	0x00, 0xf0, 0x11, 0x00


	//----- nvinfo : EIATTR_KPARAM_INFO
	.align		4
.L_13417:
        /*006c*/ 	.byte	0x04, 0x17
        /*006e*/ 	.short	(.L_13419 - .L_13418)
.L_13418:
        /*0070*/ 	.word	0x00000000
        /*0074*/ 	.short	0x000e
        /*0076*/ 	.short	0x0060
        /*0078*/ 	.byte	0x00, 0xf0, 0x21, 0x00


	//----- nvinfo : EIATTR_KPARAM_INFO
	.align		4
.L_13419:
        /*007c*/ 	.byte	0x04, 0x17
        /*007e*/ 	.short	(.L_13421 - .L_13420)
.L_13420:
        /*0080*/ 	.word	0x00000000
        /*0084*/ 	.short	0x000d
        /*0086*/ 	.short	0x0058
        /*0088*/ 	.byte	0x00, 0xf0, 0x21, 0x00


	//----- nvinfo : EIATTR_KPARAM_INFO
	.align		4
.L_13421:
        /*008c*/ 	.byte	0x04, 0x17
        /*008e*/ 	.short	(.L_13423 - .L_13422)
.L_13422:
        /*0090*/ 	.word	0x00000000
        /*0094*/ 	.short	0x000c
        /*0096*/ 	.short	0x0050
        /*0098*/ 	.byte	0x00, 0xf0, 0x11, 0x00


	//----- nvinfo : EIATTR_KPARAM_INFO
	.align		4
.L_13423:
        /*009c*/ 	.byte	0x04, 0x17
        /*009e*/ 	.short	(.L_13425 - .L_13424)
.L_13424:
        /*00a0*/ 	.word	0x00000000
        /*00a4*/ 	.short	0x000b
        /*00a6*/ 	.short	0x004c
        /*00a8*/ 	.byte	0x00, 0xf0, 0x11, 0x00


	//----- nvinfo : EIATTR_KPARAM_INFO
	.align		4
.L_13425:
        /*00ac*/ 	.byte	0x04, 0x17
        /*00ae*/ 	.short	(.L_13427 - .L_13426)
.L_13426:
        /*00b0*/ 	.word	0x00000000
        /*00b4*/ 	.short	0x000a
        /*00b6*/ 	.short	0x0048
        /*00b8*/ 	.byte	0x00, 0xf0, 0x11, 0x00


	//----- nvinfo : EIATTR_KPARAM_INFO
	.align		4
.L_13427:
        /*00bc*/ 	.byte	0x04, 0x17
        /*00be*/ 	.short	(.L_13429 - .L_13428)
.L_13428:
        /*00c0*/ 	.word	0x00000000
        /*00c4*/ 	.short	0x0009
        /*00c6*/ 	.short	0x0040
        /*00c8*/ 	.byte	0x00, 0xf0, 0x21, 0x00


	//----- nvinfo : EIATTR_KPARAM_INFO
	.align		4
.L_13429:
        /*00cc*/ 	.byte	0x04, 0x17
        /*00ce*/ 	.short	(.L_13431 - .L_13430)
.L_13430:
        /*00d0*/ 	.word	0x00000000
        /*00d4*/ 	.short	0x0008
        /*00d6*/ 	.short	0x0038
        /*00d8*/ 	.byte	0x00, 0xf0, 0x11, 0x00


	//----- nvinfo : EIATTR_KPARAM_INFO
	.align		4
.L_13431:
        /*00dc*/ 	.byte	0x04, 0x17
        /*00de*/ 	.short	(.L_13433 - .L_13432)
.L_13432:
        /*00e0*/ 	.word	0x00000000
        /*00e4*/ 	.short	0x0007
        /*00e6*/ 	.short	0x0030
        /*00e8*/ 	.byte	0x00, 0xf0, 0x21, 0x00


	//----- nvinfo : EIATTR_KPARAM_INFO
	.align		4
.L_13433:
        /*00ec*/ 	.byte	0x04, 0x17
        /*00ee*/ 	.short	(.L_13435 - .L_13434)
.L_13434:
        /*00f0*/ 	.word	0x00000000
        /*00f4*/ 	.short	0x0006
        /*00f6*/ 	.short	0x0028
        /*00f8*/ 	.byte	0x00, 0xf0, 0x21, 0x00


	//----- nvinfo : EIATTR_KPARAM_INFO
	.align		4
.L_13435:
        /*00fc*/ 	.byte	0x04, 0x17
        /*00fe*/ 	.short	(.L_13437 - .L_13436)
.L_13436:
        /*0100*/ 	.word	0x00000000
        /*0104*/ 	.short	0x0005
        /*0106*/ 	.short	0x0024
        /*0108*/ 	.byte	0x00, 0xf0, 0x11, 0x00


	//----- nvinfo : EIATTR_KPARAM_INFO
	.align		4
.L_13437:
        /*010c*/ 	.byte	0x04, 0x17
        /*010e*/ 	.short	(.L_13439 - .L_13438)
.L_13438:
        /*0110*/ 	.word	0x00000000
        /*0114*/ 	.short	0x0004
        /*0116*/ 	.short	0x0020
        /*0118*/ 	.byte	0x00, 0xf0, 0x11, 0x00


	//----- nvinfo : EIATTR_KPARAM_INFO
	.align		4
.L_13439:
        /*011c*/ 	.byte	0x04, 0x17
        /*011e*/ 	.short	(.L_13441 - .L_13440)
.L_13440:
        /*0120*/ 	.word	0x00000000
        /*0124*/ 	.short	0x0003
        /*0126*/ 	.short	0x0018
        /*0128*/ 	.byte	0x00, 0xf0, 0x21, 0x00


	//----- nvinfo : EIATTR_KPARAM_INFO
	.align		4
.L_13441:
        /*012c*/ 	.byte	0x04, 0x17
        /*012e*/ 	.short	(.L_13443 - .L_13442)
.L_13442:
        /*0130*/ 	.word	0x00000000
        /*0134*/ 	.short	0x0002
        /*0136*/ 	.short	0x0010
        /*0138*/ 	.byte	0x00, 0xf0, 0x21, 0x00


	//----- nvinfo : EIATTR_KPARAM_INFO
	.align		4
.L_13443:
        /*013c*/ 	.byte	0x04, 0x17
        /*013e*/ 	.short	(.L_13445 - .L_13444)
.L_13444:
        /*0140*/ 	.word	0x00000000
        /*0144*/ 	.short	0x0001
        /*0146*/ 	.short	0x0008
        /*0148*/ 	.byte	0x00, 0xf0, 0x21, 0x00


	//----- nvinfo : EIATTR_KPARAM_INFO
	.align		4
.L_13445:
        /*014c*/ 	.byte	0x04, 0x17
        /*014e*/ 	.short	(.L_13447 - .L_13446)
.L_13446:
        /*0150*/ 	.word	0x00000000
        /*0154*/ 	.short	0x0000
        /*0156*/ 	.short	0x0000
        /*0158*/ 	.byte	0x00, 0xf0, 0x21, 0x00


	//----- nvinfo : EIATTR_MAXREG_COUNT
	.align		4
.L_13447:
        /*015c*/ 	.byte	0x03, 0x1b
        /*015e*/ 	.short	0x00ff


	//----- nvinfo : EIATTR_NUM_BARRIERS
	.align		4
        /*0160*/ 	.byte	0x02, 0x4c
        /*0162*/ 	.byte	0x01
	.zero		1


	//----- nvinfo : EIATTR_EXTERNS
	.align		4
        /*0164*/ 	.byte	0x04, 0x0f
        /*0166*/ 	.short	(.L_13449 - .L_13448)


	//   ....[0]....
	.align		4
.L_13448:
        /*0168*/ 	.word	index@(__assertfail)


	//----- nvinfo : EIATTR_MERCURY_ISA_VERSION
	.align		4
.L_13449:
        /*016c*/ 	.byte	0x03, 0x5f
        /*016e*/ 	.short	0x0000


	//----- nvinfo : EIATTR_COOP_GROUP_MASK_REGIDS
	.align		4
        /*0170*/ 	.byte	0x04, 0x29
        /*0172*/ 	.short	(.L_13451 - .L_13450)


	//   ....[0]....
.L_13450:
        /*0174*/ 	.word	0xffffffff


	//   ....[1]....
        /*0178*/ 	.word	0xffffffff


	//   ....[2]....
        /*017c*/ 	.word	0xffffffff


	//   ....[3]....
        /*0180*/ 	.word	0xffffffff


	//   ....[4]....
        /*0184*/ 	.word	0xffffffff


	//   ....[5]....
        /*0188*/ 	.word	0xffffffff


	//   ....[6]....
        /*018c*/ 	.word	0xffffffff


	//   ....[7]....
        /*0190*/ 	.word	0xffffffff


	//   ....[8]....
        /*0194*/ 	.word	0xffffffff


	//   ....[9]....
        /*0198*/ 	.word	0xffffffff


	//   ....[10]....
        /*019c*/ 	.word	0xffffffff


	//   ....[11]....
        /*01a0*/ 	.word	0xffffffff


	//   ....[12]....
        /*01a4*/ 	.word	0xffffffff


	//   ....[13]....
        /*01a8*/ 	.word	0xffffffff


	//   ....[14]....
        /*01ac*/ 	.word	0xffffffff


	//   ....[15]....
        /*01b0*/ 	.word	0xffffffff


	//   ....[16]....
        /*01b4*/ 	.word	0xffffffff


	//   ....[17]....
        /*01b8*/ 	.word	0xffffffff


	//   ....[18]....
        /*01bc*/ 	.word	0xffffffff


	//   ....[19]....
        /*01c0*/ 	.word	0xffffffff


	//   ....[20]....
        /*01c4*/ 	.word	0xffffffff


	//   ....[21]....
        /*01c8*/ 	.word	0xffffffff


	//   ....[22]....
        /*01cc*/ 	.word	0xffffffff


	//   ....[23]....
        /*01d0*/ 	.word	0xffffffff


	//   ....[24]....
        /*01d4*/ 	.word	0xffffffff


	//   ....[25]....
        /*01d8*/ 	.word	0xffffffff


	//   ....[26]....
        /*01dc*/ 	.word	0xffffffff


	//   ....[27]....
        /*01e0*/ 	.word	0xffffffff


	//   ....[28]....
        /*01e4*/ 	.word	0xffffffff


	//   ....[29]....
        /*01e8*/ 	.word	0xffffffff


	//   ....[30]....
        /*01ec*/ 	.word	0xffffffff


	//   ....[31]....
        /*01f0*/ 	.word	0xffffffff


	//   ....[32]....
        /*01f4*/ 	.word	0xffffffff


	//   ....[33]....
        /*01f8*/ 	.word	0xffffffff


	//   ....[34]....
        /*01fc*/ 	.word	0xffffffff


	//   ....[35]....
        /*0200*/ 	.word	0xffffffff


	//   ....[36]....
        /*0204*/ 	.word	0xffffffff


	//   ....[37]....
        /*0208*/ 	.word	0xffffffff


	//   ....[38]....
        /*020c*/ 	.word	0xffffffff


	//   ....[39]....
        /*0210*/ 	.word	0xffffffff


	//   ....[40]....
        /*0214*/ 	.word	0xffffffff


	//   ....[41]....
        /*0218*/ 	.word	0xffffffff


	//   ....[42]....
        /*021c*/ 	.word	0xffffffff


	//   ....[43]....
        /*0220*/ 	.word	0xffffffff


	//   ....[44]....
        /*0224*/ 	.word	0xffffffff


	//   ....[45]....
        /*0228*/ 	.word	0xffffffff


	//   ....[46]....
        /*022c*/ 	.word	0xffffffff


	//   ....[47]....
        /*0230*/ 	.word	0xffffffff


	//   ....[48]....
        /*0234*/ 	.word	0xffffffff


	//   ....[49]....
        /*0238*/ 	.word	0xffffffff


	//   ....[50]....
        /*023c*/ 	.word	0xffffffff


	//   ....[51]....
        /*0240*/ 	.word	0xffffffff


	//   ....[52]....
        /*0244*/ 	.word	0xffffffff


	//   ....[53]....
        /*0248*/ 	.word	0xffffffff


	//   ....[54]....
        /*024c*/ 	.word	0xffffffff


	//   ....[55]....
        /*0250*/ 	.word	0xffffffff


	//   ....[56]....
        /*0254*/ 	.word	0xffffffff


	//   ....[57]....
        /*0258*/ 	.word	0xffffffff


	//   ....[58]....
        /*025c*/ 	.word	0xffffffff


	//   ....[59]....
        /*0260*/ 	.word	0xffffffff


	//   ....[60]....
        /*0264*/ 	.word	0xffffffff


	//   ....[61]....
        /*0268*/ 	.word	0xffffffff


	//   ....[62]....
        /*026c*/ 	.word	0xffffffff


	//   ....[63]....
        /*0270*/ 	.word	0xffffffff


	//   ....[64]....
        /*0274*/ 	.word	0xffffffff


	//   ....[65]....
        /*0278*/ 	.word	0xffffffff


	//   ....[66]....
        /*027c*/ 	.word	0xffffffff


	//   ....[67]....
        /*0280*/ 	.word	0xffffffff


	//   ....[68]....
        /*0284*/ 	.word	0xffffffff


	//   ....[69]....
        /*0288*/ 	.word	0xffffffff


	//   ....[70]....
        /*028c*/ 	.word	0xffffffff


	//   ....[71]....
        /*0290*/ 	.word	0xffffffff


	//   ....[72]....
        /*0294*/ 	.word	0xffffffff


	//   ....[73]....
        /*0298*/ 	.word	0xffffffff


	//   ....[74]....
        /*029c*/ 	.word	0xffffffff


	//   ....[75]....
        /*02a0*/ 	.word	0xffffffff


	//   ....[76]....
        /*02a4*/ 	.word	0xffffffff


	//   ....[77]....
        /*02a8*/ 	.word	0xffffffff


	//   ....[78]....
        /*02ac*/ 	.word	0xffffffff


	//   ....[79]....
        /*02b0*/ 	.word	0xffffffff


	//   ....[80]....
        /*02b4*/ 	.word	0xffffffff


	//   ....[81]....
        /*02b8*/ 	.word	0xffffffff


	//   ....[82]....
        /*02bc*/ 	.word	0xffffffff


	//   ....[83]....
        /*02c0*/ 	.word	0xffffffff


	//   ....[84]....
        /*02c4*/ 	.word	0xffffffff


	//----- nvinfo : EIATTR_COOP_GROUP_INSTR_OFFSETS
	.align		4
.L_13451:
        /*02c8*/ 	.byte	0x04, 0x28
        /*02ca*/ 	.short	(.L_13453 - .L_13452)


	//   ....[0]....
.L_13452:
        /*02cc*/ 	.word	0x00001010


	//   ....[1]....
        /*02d0*/ 	.word	0x00001030


	//   ....[2]....
        /*02d4*/ 	.word	0x00001050


	//   ....[3]....
        /*02d8*/ 	.word	0x00001070


	//   ....[4]....
        /*02dc*/ 	.word	0x00001170


	//   ....[5]....
        /*02e0*/ 	.word	0x00001190


	//   ....[6]....
        /*02e4*/ 	.word	0x000011c0


	//   ....[7]....
        /*02e8*/ 	.word	0x00001f90


	//   ....[8]....
        /*02ec*/ 	.word	0x00001ff0


	//   ....[9]....
        /*02f0*/ 	.word	0x00002020


	//   ....[10]....
        /*02f4*/ 	.word	0x00002040


	//   ....[11]....
        /*02f8*/ 	.word	0x00002060


	//   ....[12]....
        /*02fc*/ 	.word	0x000020b0


	//   ....[13]....
        /*0300*/ 	.word	0x000020d0


	//   ....[14]....
        /*0304*/ 	.word	0x000020f0


	//   ....[15]....
        /*0308*/ 	.word	0x00002d60


	//   ....[16]....
        /*030c*/ 	.word	0x00004fc0


	//   ....[17]....
        /*0310*/ 	.word	0x00005030


	//   ....[18]....
        /*0314*/ 	.word	0x00005090


	//   ....[19]....
        /*0318*/ 	.word	0x000050f0


	//   ....[20]....
        /*031c*/ 	.word	0x00005160


	//   ....[21]....
        /*0320*/ 	.word	0x000051e0


	//   ....[22]....
        /*0324*/ 	.word	0x00005250


	//   ....[23]....
        /*0328*/ 	.word	0x000052c0


	//   ....[24]....
        /*032c*/ 	.word	0x00005320


	//   ....[25]....
        /*0330*/ 	.word	0x00005390


	//   ....[26]....
        /*0334*/ 	.word	0x000053f0


	//   ....[27]....
        /*0338*/ 	.word	0x00005460


	//   ....[28]....
        /*033c*/ 	.word	0x000054c0


	//   ....[29]....
        /*0340*/ 	.word	0x00005530


	//   ....[30]....
        /*0344*/ 	.word	0x00005590


	//   ....[31]....
        /*0348*/ 	.word	0x00005600


	//   ....[32]....
        /*034c*/ 	.word	0x00005660


	//   ....[33]....
        /*0350*/ 	.word	0x000056d0


	//   ....[34]....
        /*0354*/ 	.word	0x00005730


	//   ....[35]....
        /*0358*/ 	.word	0x000057a0


	//   ....[36]....
        /*035c*/ 	.word	0x00005800


	//   ....[37]....
        /*0360*/ 	.word	0x00005870


	//   ....[38]....
        /*0364*/ 	.word	0x000058d0


	//   ....[39]....
        /*0368*/ 	.word	0x00005940


	//   ....[40]....
        /*036c*/ 	.word	0x000059a0


	//   ....[41]....
        /*0370*/ 	.word	0x00005a10


	//   ....[42]....
        /*0374*/ 	.word	0x00005a70


	//   ....[43]....
        /*0378*/ 	.word	0x00005ae0


	//   ....[44]....
        /*037c*/ 	.word	0x00005b40


	//   ....[45]....
        /*0380*/ 	.word	0x00005bb0


	//   ....[46]....
        /*0384*/ 	.word	0x00005c10


	//   ....[47]....
        /*0388*/ 	.word	0x00005c80


	//   ....[48]....
        /*038c*/ 	.word	0x00005ce0


	//   ....[49]....
        /*0390*/ 	.word	0x00005d50


	//   ....[50]....
        /*0394*/ 	.word	0x00005db0


	//   ....[51]....
        /*0398*/ 	.word	0x00005e20


	//   ....[52]....
        /*039c*/ 	.word	0x00005e80


	//   ....[53]....
        /*03a0*/ 	.word	0x00005ef0


	//   ....[54]....
        /*03a4*/ 	.word	0x00005f50


	//   ....[55]....
        /*03a8*/ 	.word	0x00005fc0


	//   ....[56]....
        /*03ac*/ 	.word	0x00006020


	//   ....[57]....
        /*03b0*/ 	.word	0x00006090


	//   ....[58]....
        /*03b4*/ 	.word	0x000060f0


	//   ....[59]....
        /*03b8*/ 	.word	0x00006160


	//   ....[60]....
        /*03bc*/ 	.word	0x000061c0


	//   ....[61]....
        /*03c0*/ 	.word	0x00006230


	//   ....[62]....
        /*03c4*/ 	.word	0x00006290


	//   ....[63]....
        /*03c8*/ 	.word	0x00006300


	//   ....[64]....
        /*03cc*/ 	.word	0x00006360


	//   ....[65]....
        /*03d0*/ 	.word	0x000063d0


	//   ....[66]....
        /*03d4*/ 	.word	0x00006430


	//   ....[67]....
        /*03d8*/ 	.word	0x000064a0


	//   ....[68]....
        /*03dc*/ 	.word	0x00006500


	//   ....[69]....
        /*03e0*/ 	.word	0x00006570


	//   ....[70]....
        /*03e4*/ 	.word	0x000065d0


	//   ....[71]....
        /*03e8*/ 	.word	0x00006640


	//   ....[72]....
        /*03ec*/ 	.word	0x000066a0


	//   ....[73]....
        /*03f0*/ 	.word	0x00006710


	//   ....[74]....
        /*03f4*/ 	.word	0x00006770


	//   ....[75]....
        /*03f8*/ 	.word	0x000067e0


	//   ....[76]....
        /*03fc*/ 	.word	0x00006840


	//   ....[77]....
        /*0400*/ 	.word	0x000068b0


	//   ....[78]....
        /*0404*/ 	.word	0x00006910


	//   ....[79]....
        /*0408*/ 	.word	0x00006980


	//   ....[80]....
        /*040c*/ 	.word	0x000069e0


	//   ....[81]....
        /*0410*/ 	.word	0x00006a50


	//   ....[82]....
        /*0414*/ 	.word	0x00006ab0


	//   ....[83]....
        /*0418*/ 	.word	0x00006b20


	//   ....[84]....
        /*041c*/ 	.word	0x00006b80


	//----- nvinfo : EIATTR_SYSCALL_OFFSETS
	.align		4
.L_13453:
        /*0420*/ 	.byte	0x04, 0x46
        /*0422*/ 	.short	(.L_13455 - .L_13454)


	//   ....[0]....
.L_13454:
        /*0424*/ 	.word	0x00004e20


	//   ....[1]....
        /*0428*/ 	.word	0x00004f50


	//----- nvinfo : EIATTR_EXIT_INSTR_OFFSETS
	.align		4
.L_13455:
        /*042c*/ 	.byte	0x04, 0x1c
        /*042e*/ 	.short	(.L_13457 - .L_13456)


	//   ....[0]....
.L_13456:
        /*0430*/ 	.word	0x00003d40


	//   ....[1]....
        /*0434*/ 	.word	0x00003d50


	//   ....[2]....
        /*0438*/ 	.word	0x00004cf0


	//   ....[3]....
        /*043c*/ 	.word	0x00004f60


	//----- nvinfo : EIATTR_CTAIDZ_USED
	.align		4
.L_13457:
        /*0440*/ 	.byte	0x01, 0x04
	.zero		2


	//----- nvinfo : EIATTR_CRS_STACK_SIZE
	.align		4
        /*0444*/ 	.byte	0x04, 0x1e
        /*0446*/ 	.short	(.L_13459 - .L_13458)
.L_13458:
        /*0448*/ 	.word	0x00000000
.L_13459:


//--------------------- .nv.info._ZN4vllm25paged_attention_v1_kernelI13__nv_bfloat16hLi192ELi32ELi128ELNS_18Fp8KVCacheDataTypeE1ELb1EEEvPT_PKS3_PKT0_S9_ifPKiSB_iPKfiiiSD_SD_iiiii --------------------------
	.section	.nv.info._ZN4vllm25paged_attention_v1_kernelI13__nv_bfloat16hLi192ELi32ELi128ELNS_18Fp8KVCacheDataTypeE1ELb1EEEvPT_PKS3_PKT0_S9_ifPKiSB_iPKfiiiSD_SD_iiiii,"",@"SHT_CUDA_INFO"
	.sectionflags	@""
	.align	4


	//----- nvinfo : EIATTR_CUDA_API_VERSION
	.align		4
        /*0000*/ 	.byte	0x04, 0x37
        /*0002*/ 	.short	(.L_13461 - .L_13460)
.L_13460:
        /*0004*/ 	.word	0x00000082


	//----- nvinfo : EIATTR_SW2861232_WAR
	.align		4
.L_13461:
        /*0008*/ 	.byte	0x01, 0x35
	.zero		2


	//----- nvinfo : EIATTR_PARAM_CBANK
	.align		4
        /*000c*/ 	.byte	0x04, 0x0a
        /*000e*/ 	.short	(.L_13463 - .L_13462)
	.align		4
.L_13462:
        /*0010*/ 	.word	index@(.nv.constant0._ZN4vllm25paged_attention_v1_kernelI13__nv_bfloat16hLi192ELi32ELi128ELNS_18Fp8KVCacheDataTypeE1ELb1EEEvPT_PKS3_PKT0_S9_ifPKiSB_iPKfiiiSD_SD_iiiii)
        /*0014*/ 	.short	0x0160
        /*0016*/ 	.short	0x007c


	//----- nvinfo : EIATTR_CBANK_PARAM_SIZE
	.align		4
.L_13463:
        /*0018*/ 	.byte	0x03, 0x19
        /*001a*/ 	.short	0x007c


	//----- nvinfo : EIATTR_KPARAM_INFO
	.align		4
        /*001c*/ 	.byte	0x04, 0x17
        /*001e*/ 	.short	(.L_13465 - .L_13464)
.L_13464:
        /*0020*/ 	.word	0x00000000
        /*0024*/ 	.short	0x0013
        /*0026*/ 	.short	0x0078
        /*0028*/ 	.byte	0x00, 0xf0, 0x11, 0x00


	//----- nvinfo : EIATTR_KPARAM_INFO
	.align		4
.L_13465:
        /*002c*/ 	.byte	0x04, 0x17
        /*002e*/ 	.short	(.L_13467 - .L_13466)
.L_13466:
        /*0030*/ 	.word	0x00000000
        /*0034*/ 	.short	0x0012
        /*0036*/ 	.short	0x0074
        /*0038*/ 	.byte	0x00, 0xf0, 0x11, 0x00


	//----- nvinfo : EIATTR_KPARAM_INFO
	.align		4
.L_13467:
        /*003c*/ 	.byte	0x04, 0x17
        /*003e*/ 	.short	(.L_13469 - .L_13468)
.L_13468:
        /*0040*/ 	.word	0x00000000
        /*0044*/ 	.short	0x0011
        /*0046*/ 	.short	0x0070
        /*0048*/ 	.byte	0x00, 0xf0, 0x11, 0x00


	//----- nvinfo : EIATTR_KPARAM_INFO
	.align		4
.L_13469:
        /*004c*/ 	.byte	0x04, 0x17
        /*004e*/ 	.short	(.L_13471 - .L_13470)
.L_13470:
        /*0050*/ 	.word	0x00000000
        /*0054*/ 	.short	0x0010
        /*0056*/ 	.short	0x006c
        /*0058*/ 	.byte	0x00, 0xf0, 0x11, 0x00


	//----- nvinfo : EIATTR_KPARAM_INFO
	.align		4
.L_13471:
        /*005c*/ 	.byte	0x04, 0x17
        /*005e*/ 	.short	(.L_13473 - .L_13472)
.L_13472:
        /*0060*/ 	.word	0x00000000
        /*0064*/ 	.short	0x000f
        /*0066*/ 	.short	0x0068
        /*0068*/ 	.byte	0x00, 0xf0, 0x11, 0x00


	//----- nvinfo : EIATTR_KPARAM_INFO
	.align		4
.L_13473:
        /*006c*/ 	.byte	0x04, 0x17
        /*006e*/ 	.short	(.L_13475 - .L_13474)
.L_13474:
        /*0070*/ 	.word	0x00000000
        /*0074*/ 	.short	0x000e
        /*0076*/ 	.short	0x0060
        /*0078*/ 	.byte	0x00, 0xf0, 0x21, 0x00


	//----- nvinfo : EIATTR_KPARAM_INFO
	.align		4
.L_13475:
        /*007c*/ 	.byte	0x04, 0x17
        /*007e*/ 	.short	(.L_13477 - .L_13476)
.L_13476:
        /*0080*/ 	.word	0x00000000
        /*0084*/ 	.short	0x000d
        /*0086*/ 	.short	0x0058
        /*0088*/ 	.byte	0x00, 0xf0, 0x21, 0x00


	//----- nvinfo : EIATTR_KPARAM_INFO
	.align		4
.L_13477:
        /*008c*/ 	.byte	0x04, 0x17
        /*008e*/ 	.short	(.L_13479 - .L_13478)
.L_13478:
        /*0090*/ 	.word	0x00000000
        /*0094*/ 	.short	0x000c
        /*0096*/ 	.short	0x0050
        /*0098*/ 	.byte	0x00, 0xf0, 0x11, 0x00


	//----- nvinfo : EIATTR_KPARAM_INFO
	.align		4
.L_13479:
        /*009c*/ 	.byte	0x04, 0x17
        /*009e*/ 	.short	(.L_13481 - .L_13480)
.L_13480:
        /*00a0*/ 	.word	0x00000000
        /*00a4*/ 	.short	0x000b
        /*00a6*/ 	.short	0x004c
        /*00a8*/ 	.byte	0x00, 0xf0, 0x11, 0x00


	//----- nvinfo : EIATTR_KPARAM_INFO
	.align		4
.L_13481:
        /*00ac*/ 	.byte	0x04, 0x17
        /*00ae*/ 	.short	(.L_13483 - .L_13482)
.L_13482:
        /*00b0*/ 	.word	0x00000000
        /*00b4*/ 	.short	0x000a
        /*00b6*/ 	.short	0x0048
        /*00b8*/ 	.byte	0x00, 0xf0, 0x11, 0x00


	//----- nvinfo : EIATTR_KPARAM_INFO
	.align		4
.L_13483:
        /*00bc*/ 	.byte	0x04, 0x17
        /*00be*/ 	.short	(.L_13485 - .L_13484)
.L_13484:
        /*00c0*/ 	.word	0x00000000
        /*00c4*/ 	.short	0x0009
        /*00c6*/ 	.short	0x0040
        /*00c8*/ 	.byte	0x00, 0xf0, 0x21, 0x00


	//----- nvinfo : EIATTR_KPARAM_INFO
	.align		4
.L_13485:
        /*00cc*/ 	.byte	0x04, 0x17
        /*00ce*/ 	.short	(.L_13487 - .L_13486)
.L_13486:
        /*00d0*/ 	.word	0x00000000
        /*00d4*/ 	.short	0x0008
        /*00d6*/ 	.short	0x0038
        /*00d8*/ 	.byte	0x00, 0xf0, 0x11, 0x00


	//----- nvinfo : EIATTR_KPARAM_INFO
	.align		4
.L_13487:
        /*00dc*/ 	.byte	0x04, 0x17
        /*00de*/ 	.short	(.L_13489 - .L_13488)
.L_13488:
        /*00e0*/ 	.word	0x00000000
        /*00e4*/ 	.short	0x0007
        /*00e6*/ 	.short	0x0030
        /*00e8*/ 	.byte	0x00, 0xf0, 0x21, 0x00


	//----- nvinfo : EIATTR_KPARAM_INFO
	.align		4
.L_13489:
        /*00ec*/ 	.byte	0x04, 0x17
        /*00ee*/ 	.short	(.L_13491 - .L_13490)
.L_13490:
        /*00f0*/ 	.word	0x00000000
        /*00f4*/ 	.short	0x0006
        /*00f6*/ 	.short	0x0028
        /*00f8*/ 	.byte	0x00, 0xf0, 0x21, 0x00


	//----- nvinfo : EIATTR_KPARAM_INFO
	.align		4
.L_13491:
        /*00fc*/ 	.byte	0x04, 0x17
        /*00fe*/ 	.short	(.L_13493 - .L_13492)
.L_13492:
        /*0100*/ 	.word	0x00000000
        /*0104*/ 	.short	0x0005
        /*0106*/ 	.short	0x0024
        /*0108*/ 	.byte	0x00, 0xf0, 0x11, 0x00


	//----- nvinfo : EIATTR_KPARAM_INFO
	.align		4
.L_13493:
        /*010c*/ 	.byte	0x04, 0x17
        /*010e*/ 	.short	(.L_13495 - .L_13494)
.L_13494:
        /*0110*/ 	.word	0x00000000
        /*0114*/ 	.short	0x0004
        /*0116*/ 	.short	0x0020
        /*0118*/ 	.byte	0x00, 0xf0, 0x11, 0x00


	//----- nvinfo : EIATTR_KPARAM_INFO
	.align		4
.L_13495:
        /*011c*/ 	.byte	0x04, 0x17
        /*011e*/ 	.short	(.L_13497 - .L_13496)
.L_13496:
        /*0120*/ 	.word	0x00000000
        /*0124*/ 	.short	0x0003
        /*0126*/ 	.short	0x0018
        /*0128*/ 	.byte	0x00, 0xf0, 0x21, 0x00


	//----- nvinfo : EIATTR_KPARAM_INFO
	.align		4
.L_13497:
        /*012c*/ 	.byte	0x04, 0x17
        /*012e*/ 	.short	(.L_13499 - .L_13498)
.L_13498:
        /*0130*/ 	.word	0x00000000
        /*0134*/ 	.short	0x0002
        /*0136*/ 	.short	0x0010
        /*0138*/ 	.byte	0x00, 0xf0, 0x21, 0x00


	//----- nvinfo : EIATTR_KPARAM_INFO
	.align		4
.L_13499:
        /*013c*/ 	.byte	0x04, 0x17
        /*013e*/ 	.short	(.L_13501 - .L_13500)
.L_13500:
        /*0140*/ 	.word	0x00000000
        /*0144*/ 	.short	0x0001
        /*0146*/ 	.short	0x0008
        /*0148*/ 	.byte	0x00, 0xf0, 0x21, 0x00


	//----- nvinfo : EIATTR_KPARAM_INFO
	.align		4
.L_13501:
        /*014c*/ 	.byte	0x04, 0x17
        /*014e*/ 	.short	(.L_13503 - .L_13502)
.L_13502:
        /*0150*/ 	.word	0x00000000
        /*0154*/ 	.short	0x0000
        /*0156*/ 	.short	0x0000
        /*0158*/ 	.byte	0x00, 0xf0, 0x21, 0x00


	//----- nvinfo : EIATTR_MAXREG_COUNT
	.align		4
.L_13503:
        /*015c*/ 	.byte	0x03, 0x1b
        /*015e*/ 	.short	0x00ff


	//----- nvinfo : EIATTR_NUM_BARRIERS
	.align		4
        /*0160*/ 	.byte	0x02, 0x4c
        /*0162*/ 	.byte	0x01
	.zero		1


	//----- nvinfo : EIATTR_EXTERNS
	.align		4
        /*0164*/ 	.byte	0x04, 0x0f
        /*0166*/ 	.short	(.L_13505 - .L_13504)


	//   ....[0]....
	.align		4
.L_13504:
        /*0168*/ 	.word	index@(__assertfail)


	//----- nvinfo : EIATTR_MERCURY_ISA_VERSION
	.align		4
.L_13505:
        /*016c*/ 	.byte	0x03, 0x5f
        /*016e*/ 	.short	0x0000


	//----- nvinfo : EIATTR_COOP_GROUP_MASK_REGIDS
	.align		4
        /*0170*/ 	.byte	0x04, 0x29
        /*0172*/ 	.short	(.L_13507 - .L_13506)


	//   ....[0]....
.L_13506:
        /*0174*/ 	.word	0xffffffff


	//   ....[1]....
        /*0178*/ 	.word	0xffffffff


	//   ....[2]....
        /*017c*/ 	.word	0xffffffff


	//   ....[3]....
        /*0180*/ 	.word	0xffffffff


	//   ....[4]....
        /*0184*/ 	.word	0xffffffff


	//   ....[5]....
        /*0188*/ 	.word	0xffffffff


	//   ....[6]....
        /*018c*/ 	.word	0xffffffff


	//   ....[7]....
        /*0190*/ 	.word	0xffffffff


	//   ....[8]....
        /*0194*/ 	.word	0xffffffff


	//   ....[9]....
        /*0198*/ 	.word	0xffffffff


	//   ....[10]....
        /*019c*/ 	.word	0xffffffff


	//   ....[11]....
        /*01a0*/ 	.word	0xffffffff


	//   ....[12]....
        /*01a4*/ 	.word	0xffffffff


	//   ....[13]....
        /*01a8*/ 	.word	0xffffffff


	//   ....[14]....
        /*01ac*/ 	.word	0xffffffff


	//   ....[15]....
        /*01b0*/ 	.word	0xffffffff


	//   ....[16]....
        /*01b4*/ 	.word	0xffffffff


	//   ....[17]....
        /*01b8*/ 	.word	0xffffffff


	//   ....[18]....
        /*01bc*/ 	.word	0xffffffff


	//   ....[19]....
        /*01c0*/ 	.word	0xffffffff


	//   ....[20]....
        /*01c4*/ 	.word	0xffffffff


	//   ....[21]....
        /*01c8*/ 	.word	0xffffffff


	//   ....[22]....
        /*01cc*/ 	.word	0xffffffff


	//   ....[23]....
        /*01d0*/ 	.word	0xffffffff


	//   ....[24]....
        /*01d4*/ 	.word	0xffffffff


	//   ....[25]....
        /*01d8*/ 	.word	0xffffffff


	//   ....[26]....
        /*01dc*/ 	.word	0xffffffff


	//   ....[27]....
        /*01e0*/ 	.word	0xffffffff


	//   ....[28]....
        /*01e4*/ 	.word	0xffffffff


	//   ....[29]....
        /*01e8*/ 	.word	0xffffffff


	//   ....[30]....
        /*01ec*/ 	.word	0xffffffff


	//   ....[31]....
        /*01f0*/ 	.word	0xffffffff


	//   ....[32]....
        /*01f4*/ 	.word	0xffffffff


	//   ....[33]....
        /*01f8*/ 	.word	0xffffffff


	//   ....[34]....
        /*01fc*/ 	.word	0xffffffff


	//   ....[35]....
        /*0200*/ 	.word	0xffffffff


	//   ....[36]....
        /*0204*/ 	.word	0xffffffff


	//   ....[37]....
        /*0208*/ 	.word	0xffffffff


	//   ....[38]....
        /*020c*/ 	.word	0xffffffff


	//   ....[39]....
        /*0210*/ 	.word	0xffffffff


	//   ....[40]....
        /*0214*/ 	.word	0xffffffff


	//   ....[41]....
        /*0218*/ 	.word	0xffffffff


	//   ....[42]....
        /*021c*/ 	.word	0xffffffff


	//   ....[43]....
        /*0220*/ 	.word	0xffffffff


	//   ....[44]....
        /*0224*/ 	.word	0xffffffff


	//   ....[45]....
        /*0228*/ 	.word	0xffffffff


	//   ....[46]....
        /*022c*/ 	.word	0xffffffff


	//   ....[47]....
        /*0230*/ 	.word	0xffffffff


	//   ....[48]....
        /*0234*/ 	.word	0xffffffff


	//   ....[49]....
        /*0238*/ 	.word	0xffffffff


	//   ....[50]....
        /*023c*/ 	.word	0xffffffff


	//   ....[51]....
        /*0240*/ 	.word	0xffffffff


	//   ....[52]....
        /*0244*/ 	.word	0xffffffff


	//   ....[53]....
        /*0248*/ 	.word	0xffffffff


	//   ....[54]....
        /*024c*/ 	.word	0xffffffff


	//   ....[55]....
        /*0250*/ 	.word	0xffffffff


	//   ....[56]....
        /*0254*/ 	.word	0xffffffff


	//   ....[57]....
        /*0258*/ 	.word	0xffffffff


	//   ....[58]....
        /*025c*/ 	.word	0xffffffff


	//   ....[59]....
        /*0260*/ 	.word	0xffffffff


	//   ....[60]....
        /*0264*/ 	.word	0xffffffff


	//   ....[61]....
        /*0268*/ 	.word	0xffffffff


	//   ....[62]....
        /*026c*/ 	.word	0xffffffff


	//   ....[63]....
        /*0270*/ 	.word	0xffffffff


	//   ....[64]....
        /*0274*/ 	.word	0xffffffff


	//   ....[65]....
        /*0278*/ 	.word	0xffffffff


	//   ....[66]....
        /*027c*/ 	.word	0xffffffff


	//   ....[67]....
        /*0280*/ 	.word	0xffffffff


	//   ....[68]....
        /*0284*/ 	.word	0xffffffff


	//----- nvinfo : EIATTR_COOP_GROUP_INSTR_OFFSETS
	.align		4
.L_13507:
        /*0288*/ 	.byte	0x04, 0x28
        /*028a*/ 	.short	(.L_13509 - .L_13508)


	//   ....[0]....
.L_13508:
        /*028c*/ 	.word	0x00000f70


	//   ....[1]....
        /*0290*/ 	.word	0x00000f90


	//   ....[2]....
        /*0294*/ 	.word	0x00000fb0


	//   ....[3]....
        /*0298*/ 	.word	0x00000fd0


	//   ....[4]....
        /*029c*/ 	.word	0x000010c0


	//   ....[5]....
        /*02a0*/ 	.word	0x000010f0


	//   ....[6]....
        /*02a4*/ 	.word	0x00001110


	//   ....[7]....
        /*02a8*/ 	.word	0x00001ed0


	//   ....[8]....
        /*02ac*/ 	.word	0x00001f30


	//   ....[9]....
        /*02b0*/ 	.word	0x00001f60


	//   ....[10]....
        /*02b4*/ 	.word	0x00001f80


	//   ....[11]....
        /*02b8*/ 	.word	0x00001fa0


	//   ....[12]....
        /*02bc*/ 	.word	0x00001ff0


	//   ....[13]....
        /*02c0*/ 	.word	0x00002010


	//   ....[14]....
        /*02c4*/ 	.word	0x00002030


	//   ....[15]....
        /*02c8*/ 	.word	0x00002c90


	//   ....[16]....
        /*02cc*/ 	.word	0x000046e0


	//   ....[17]....
        /*02d0*/ 	.word	0x00004750


	//   ....[18]....
        /*02d4*/ 	.word	0x000047b0


	//   ....[19]....
        /*02d8*/ 	.word	0x00004810


	//   ....[20]....
        /*02dc*/ 	.word	0x00004880


	//   ....[21]....
        /*02e0*/ 	.word	0x00004900


	//   ....[22]....
        /*02e4*/ 	.word	0x00004970


	//   ....[23]....
        /*02e8*/ 	.word	0x000049e0


	//   ....[24]....
        /*02ec*/ 	.word	0x00004a40


	//   ....[25]....
        /*02f0*/ 	.word	0x00004ab0


	//   ....[26]....
        /*02f4*/ 	.word	0x00004b10


	//   ....[27]....
        /*02f8*/ 	.word	0x00004b80


	//   ....[28]....
        /*02fc*/ 	.word	0x00004be0


	//   ....[29]....
        /*0300*/ 	.word	0x00004c50


	//   ....[30]....
        /*0304*/ 	.word	0x00004cb0


	//   ....[31]....
        /*0308*/ 	.word	0x00004d20


	//   ....[32]....
        /*030c*/ 	.word	0x00004d80


	//   ....[33]....
        /*0310*/ 	.word	0x00004df0


	//   ....[34]....
        /*0314*/ 	.word	0x00004e50


	//   ....[35]....
        /*0318*/ 	.word	0x00004ec0


	//   ....[36]....
        /*031c*/ 	.word	0x00004f20


	//   ....[37]....
        /*0320*/ 	.word	0x00004f90


	//   ....[38]....
        /*0324*/ 	.word	0x00004ff0


	//   ....[39]....
        /*0328*/ 	.word	0x00005060


	//   ....[40]....
        /*032c*/ 	.word	0x000050c0


	//   ....[41]....
        /*0330*/ 	.word	0x00005130


	//   ....[42]....
        /*0334*/ 	.word	0x00005190


	//   ....[43]....
        /*0338*/ 	.word	0x00005200


	//   ....[44]....
        /*033c*/ 	.word	0x00005260


	//   ....[45]....
        /*0340*/ 	.word	0x000052d0


	//   ....[46]....
        /*0344*/ 	.word	0x00005330


	//   ....[47]....
        /*0348*/ 	.word	0x000053a0


	//   ....[48]....
        /*034c*/ 	.word	0x00005400


	//   ....[49]....
        /*0350*/ 	.word	0x00005470


	//   ....[50]....
        /*0354*/ 	.word	0x000054d0


	//   ....[51]....
        /*0358*/ 	.word	0x00005540


	//   ....[52]....
        /*035c*/ 	.word	0x000055a0


	//   ....[53]....
        /*0360*/ 	.word	0x00005610


	//   ....[54]....
        /*0364*/ 	.word	0x00005670


	//   ....[55]....
        /*0368*/ 	.word	0x000056e0


	//   ....[56]....
        /*036c*/ 	.word	0x00005740


	//   ....[57]....
        /*0370*/ 	.word	0x000057b0


	//   ....[58]....
        /*0374*/ 	.word	0x00005810


	//   ....[59]....
        /*0378*/ 	.word	0x00005880


	//   ....[60]....
        /*037c*/ 	.word	0x000058e0


	//   ....[61]....
        /*0380*/ 	.word	0x00005950


	//   ....[62]....
        /*0384*/ 	.word	0x000059b0


	//   ....[63]....
        /*0388*/ 	.word	0x00005a20


	//   ....[64]....
        /*038c*/ 	.word	0x00005a80


	//   ....[65]....
        /*0390*/ 	.word	0x00005af0


	//   ....[66]....
        /*0394*/ 	.word	0x00005b50


	//   ....[67]....
        /*0398*/ 	.word	0x00005bc0


	//   ....[68]....
        /*039c*/ 	.word	0x00005c20


	//----- nvinfo : EIATTR_SYSCALL_OFFSETS
	.align		4
.L_13509:
        /*03a0*/ 	.byte	0x04, 0x46
        /*03a2*/ 	.short	(.L_13511 - .L_13510)


	//   ....[0]....
.L_13510:
        /*03a4*/ 	.word	0x00004540


	//   ....[1]....
        /*03a8*/ 	.word	0x00004670


	//----- nvinfo : EIATTR_EXIT_INSTR_OFFSETS
	.align		4
.L_13511:
        /*03ac*/ 	.byte	0x04, 0x1c
        /*03ae*/ 	.short	(.L_13513 - .L_13512)


	//   ....[0]....
.L_13512:
        /*03b0*/ 	.word	0x000038a0


	//   ....[1]....
        /*03b4*/ 	.word	0x000038b0


	//   ....[2]....
        /*03b8*/ 	.word	0x00004410


	//   ....[3]....
        /*03bc*/ 	.word	0x00004680


	//----- nvinfo : EIATTR_CTAIDZ_USED
	.align		4
.L_13513:
        /*03c0*/ 	.byte	0x01, 0x04
	.zero		2


	//----- nvinfo : EIATTR_CRS_STACK_SIZE
	.align		4
        /*03c4*/ 	.byte	0x04, 0x1e
        /*03c6*/ 	.short	(.L_13515 - .L_13514)
.L_13514:
        /*03c8*/ 	.word	0x00000000
.L_13515:


//--------------------- .nv.info._ZN4vllm25paged_attention_v1_kernelI13__nv_bfloat16hLi128ELi32ELi128ELNS_18Fp8KVCacheDataTypeE1ELb1EEEvPT_PKS3_PKT0_S9_ifPKiSB_iPKfiiiSD_SD_iiiii --------------------------
	.section	.nv.info._ZN4vllm25paged_attention_v1_kernelI13__nv_bfloat16hLi128ELi32ELi128ELNS_18Fp8KVCacheDataTypeE1ELb1EEEvPT_PKS3_PKT0_S9_ifPKiSB_iPKfiiiSD_SD_iiiii,"",@"SHT_CUDA_INFO"
	.sectionflags	@""
	.align	4


	//----- nvinfo : EIATTR_CUDA_API_VERSION
	.align		4
        /*0000*/ 	.byte	0x04, 0x37
        /*0002*/ 	.short	(.L_13517 - .L_13516)
.L_13516:
        /*0004*/ 	.word	0x00000082


	//----- nvinfo : EIATTR_SW2861232_WAR
	.align		4
.L_13517:
        /*0008*/ 	.byte	0x01, 0x35
	.zero		2


	//----- nvinfo : EIATTR_PARAM_CBANK
	.align		4
        /*000c*/ 	.byte	0x04, 0x0a
        /*000e*/ 	.short	(.L_13519 - .L_13518)
	.align		4
.L_13518:
        /*0010*/ 	.word	index@(.nv.constant0._ZN4vllm25paged_attention_v1_kernelI13__nv_bfloat16hLi128ELi32ELi128ELNS_18Fp8KVCacheDataTypeE1ELb1EEEvPT_PKS3_PKT0_S9_ifPKiSB_iPKfiiiSD_SD_iiiii)
        /*0014*/ 	.short	0x0160
        /*0016*/ 	.short	0x007c


	//----- nvinfo : EIATTR_CBANK_PARAM_SIZE
	.align		4
.L_13519:
        /*0018*/ 	.byte	0x03, 0x19
        /*001a*/ 	.short	0x007c


	//----- nvinfo : EIATTR_KPARAM_INFO
	.align		4
        /*001c*/ 	.byte	0x04, 0x17
        /*001e*/ 	.short	(.L_13521 - .L_13520)
.L_13520:
        /*0020*/ 	.word	0x00000000
        /*0024*/ 	.short	0x0013
        /*0026*/ 	.short	0x0078
        /*0028*/ 	.byte	0x00, 0xf0, 0x11, 0x00


	//----- nvinfo : EIATTR_KPARAM_INFO
	.align		4
.L_13521:
        /*002c*/ 	.byte	0x04, 0x17
        /*002e*/ 	.short	(.L_13523 - .L_13522)
.L_13522:
        /*0030*/ 	.word	0x00000000
        /*0034*/ 	.short	0x0012
        /*0036*/ 	.short	0x0074
        /*0038*/ 	.byte	0x00, 0xf0, 0x11, 0x00


	//----- nvinfo : EIATTR_KPARAM_INFO
	.align		4
.L_13523:
        /*003c*/ 	.byte	0x04, 0x17
        /*003e*/ 	.short	(.L_13525 - .L_13524)
.L_13524:
        /*0040*/ 	.word	0x00000000
        /*0044*/ 	.short	0x0011
        /*0046*/ 	.short	0x0070
        /*0048*/ 	.byte	0x00, 0xf0, 0x11, 0x00


	//----- nvinfo : EIATTR_KPARAM_INFO
	.align		4
.L_13525:
        /*004c*/ 	.byte	0x04, 0x17
        /*004e*/ 	.short	(.L_13527 - .L_13526)
.L_13526:
        /*0050*/ 	.word	0x00000000
        /*0054*/ 	.short	0x0010
        /*0056*/ 	.short	0x006c
        /*0058*/ 	.byte	0x00, 0xf0, 0x11, 0x00


	//----- nvinfo : EIATTR_KPARAM_INFO
	.align		4
.L_13527:
        /*005c*/ 	.byte	0x04, 0x17
        /*005e*/ 	.short	(.L_13529 - .L_13528)
.L_13528:
        /*0060*/ 	.word	0x00000000
        /*0064*/ 	.short	0x000f
        /*0066*/ 	.short	0x0068
        /*0068*/ 	.byte	0x00, 0xf0, 0x11, 0x00


	//----- nvinfo : EIATTR_KPARAM_INFO
	.align		4
.L_13529:
        /*006c*/ 	.byte	0x04, 0x17
        /*006e*/ 	.short	(.L_13531 - .L_13530)
.L_13530:
        /*0070*/ 	.word	0x00000000
        /*0074*/ 	.short	0x000e
        /*0076*/ 	.short	0x0060
        /*0078*/ 	.byte	0x00, 0xf0, 0x21, 0x00


	//----- nvinfo : EIATTR_KPARAM_INFO
	.align		4
.L_13531:
        /*007c*/ 	.byte	0x04, 0x17
        /*007e*/ 	.short	(.L_13533 - .L_13532)
.L_13532:
        /*0080*/ 	.word	0x00000000
        /*0084*/ 	.short	0x000d
        /*0086*/ 	.short	0x0058
        /*0088*/ 	.byte	0x00, 0xf0, 0x21, 0x00


	//----- nvinfo : EIATTR_KPARAM_INFO
	.align		4
.L_13533:
        /*008c*/ 	.byte	0x04, 0x17
        /*008e*/ 	.short	(.L_13535 - .L_13534)
.L_13534:
        /*0090*/ 	.word	0x00000000
        /*0094*/ 	.short	0x000c
        /*0096*/ 	.short	0x0050
        /*0098*/ 	.byte	0x00, 0xf0, 0x11, 0x00


	//----- nvinfo : EIATTR_KPARAM_INFO
	.align		4
.L_13535:
        /*009c*/ 	.byte	0x04, 0x17
        /*009e*/ 	.short	(.L_13537 - .L_13536)
.L_13536:
        /*00a0*/ 	.word	0x00000000
        /*00a4*/ 	.short	0x000b
        /*00a6*/ 	.short	0x004c
        /*00a8*/ 	.byte	0x00, 0xf0, 0x11, 0x00


	//----- nvinfo : EIATTR_KPARAM_INFO
	.align		4
.L_13537:
        /*00ac*/ 	.byte	0x04, 0x17
        /*00ae*/ 	.short	(.L_13539 - .L_13538)
.L_13538:
        /*00b0*/ 	.word	0x00000000
        /*00b4*/ 	.short	0x000a
        /*00b6*/ 	.short	0x0048
        /*00b8*/ 	.byte	0x00, 0xf0, 0x11, 0x00


	//----- nvinfo : EIATTR_KPARAM_INFO
	.align		4
.L_13539:
        /*00bc*/ 	.byte	0x04, 0x17
        /*00be*/ 	.short	(.L_13541 - .L_13540)
.L_13540:
        /*00c0*/ 	.word	0x00000000
        /*00c4*/ 	.short	0x0009
        /*00c6*/ 	.short	0x0040
        /*00c8*/ 	.byte	0x00, 0xf0, 0x21, 0x00


	//----- nvinfo : EIATTR_KPARAM_INFO
	.align		4
.L_13541:
        /*00cc*/ 	.byte	0x04, 0x17
        /*00ce*/ 	.short	(.L_13543 - .L_13542)
.L_13542:
        /*00d0*/ 	.word	0x00000000
        /*00d4*/ 	.short	0x0008
        /*00d6*/ 	.short	0x0038
        /*00d8*/ 	.byte	0x00, 0xf0, 0x11, 0x00


	//----- nvinfo : EIATTR_KPARAM_INFO
	.align		4
.L_13543:
        /*00dc*/ 	.byte	0x04, 0x17
        /*00de*/ 	.short	(.L_13545 - .L_13544)
.L_13544:
        /*00e0*/ 	.word	0x00000000
        /*00e4*/ 	.short	0x0007
        /*00e6*/ 	.short	0x0030
        /*00e8*/ 	.byte	0x00, 0xf0, 0x21, 0x00


	//----- nvinfo : EIATTR_KPARAM_INFO
	.align		4
.L_13545:
        /*00ec*/ 	.byte	0x04, 0x17
        /*00ee*/ 	.short	(.L_13547 - .L_13546)
.L_13546:
        /*00f0*/ 	.word	0x00000000
        /*00f4*/ 	.short	0x0006
        /*00f6*/ 	.short	0x0028
        /*00f8*/ 	.byte	0x00, 0xf0, 0x21, 0x00


	//----- nvinfo : EIATTR_KPARAM_INFO
	.align		4
.L_13547:
        /*00fc*/ 	.byte	0x04, 0x17
        /*00fe*/ 	.short	(.L_13549 - .L_13548)
.L_13548:
        /*0100*/ 	.word	0x00000000
        /*0104*/ 	.short	0x0005
        /*0106*/ 	.short	0x0024
        /*0108*/ 	.byte	0x00, 0xf0, 0x11, 0x00


	//----- nvinfo : EIATTR_KPARAM_INFO
	.align		4
.L_13549:
        /*010c*/ 	.byte	0x04, 0x17
        /*010e*/ 	.short	(.L_13551 - .L_13550)
.L_13550:
        /*0110*/ 	.word	0x00000000
        /*0114*/ 	.short	0x0004
        /*0116*/ 	.short	0x0020
        /*0118*/ 	.byte	0x00, 0xf0, 0x11, 0x00


	//----- nvinfo : EIATTR_KPARAM_INFO
	.align		4
.L_13551:
        /*011c*/ 	.byte	0x04, 0x17
        /*011e*/ 	.short	(.L_13553 - .L_13552)
.L_13552:
        /*0120*/ 	.word	0x00000000
        /*0124*/ 	.short	0x0003
        /*0126*/ 	.short	0x0018
        /*0128*/ 	.byte	0x00, 0xf0, 0x21, 0x00


	//----- nvinfo : EIATTR_KPARAM_INFO
	.align		4
.L_13553:
        /*012c*/ 	.byte	0x04, 0x17
        /*012e*/ 	.short	(.L_13555 - .L_13554)
.L_13554:
        /*0130*/ 	.word	0x00000000
        /*0134*/ 	.short	0x0002
        /*0136*/ 	.short	0x0010
        /*0138*/ 	.byte	0x00, 0xf0, 0x21, 0x00


	//----- nvinfo : EIATTR_KPARAM_INFO
	.align		4
.L_13555:
        /*013c*/ 	.byte	0x04, 0x17
        /*013e*/ 	.short	(.L_13557 - .L_13556)
.L_13556:
        /*0140*/ 	.word	0x00000000
        /*0144*/ 	.short	0x0001
        /*0146*/ 	.short	0x0008
        /*0148*/ 	.byte	0x00, 0xf0, 0x21, 0x00


	//----- nvinfo : EIATTR_KPARAM_INFO
	.align		4
.L_13557:
        /*014c*/ 	.byte	0x04, 0x17
        /*014e*/ 	.short	(.L_13559 - .L_13558)
.L_13558:
        /*0150*/ 	.word	0x00000000
        /*0154*/ 	.short	0x0000
        /*0156*/ 	.short	0x0000
        /*0158*/ 	.byte	0x00, 0xf0, 0x21, 0x00


	//----- nvinfo : EIATTR_MAXREG_COUNT
	.align		4
.L_13559:
        /*015c*/ 	.byte	0x03, 0x1b
        /*015e*/ 	.short	0x00ff


	//----- nvinfo : EIATTR_NUM_BARRIERS
	.align		4
        /*0160*/ 	.byte	0x02, 0x4c
        /*0162*/ 	.byte	0x01
	.zero		1


	//----- nvinfo : EIATTR_EXTERNS
	.align		4
        /*0164*/ 	.byte	0x04, 0x0f
        /*0166*/ 	.short	(.L_13561 - .L_13560)


	//   ....[0]....
	.align		4
.L_13560:
        /*0168*/ 	.word	index@(__assertfail)


	//----- nvinfo : EIATTR_MERCURY_ISA_VERSION
	.align		4
.L_13561:
        /*016c*/ 	.byte	0x03, 0x5f
        /*016e*/ 	.short	0x0000


	//----- nvinfo : EIATTR_COOP_GROUP_MASK_REGIDS
	.align		4
        /*0170*/ 	.byte	0x04, 0x29
        /*0172*/ 	.short	(.L_13563 - .L_13562)


	//   ....[0]....
.L_13562:
        /*0174*/ 	.word	0xffffffff


	//   ....[1]....
        /*0178*/ 	.word	0xffffffff


	//   ....[2]....
        /*017c*/ 	.word	0xffffffff


	//   ....[3]....
        /*0180*/ 	.word	0xffffffff


	//   ....[4]....
        /*0184*/ 	.word	0xffffffff


	//   ....[5]....
        /*0188*/ 	.word	0xffffffff


	//   ....[6]....
        /*018c*/ 	.word	0xffffffff


	//   ....[7]....
        /*0190*/ 	.word	0xffffffff


	//   ....[8]....
        /*0194*/ 	.word	0xffffffff


	//   ....[9]....
        /*0198*/ 	.word	0xffffffff


	//   ....[10]....
        /*019c*/ 	.word	0xffffffff


	//   ....[11]....
        /*01a0*/ 	.word	0xffffffff


	//   ....[12]....
        /*01a4*/ 	.word	0xffffffff


	//   ....[13]....
        /*01a8*/ 	.word	0xffffffff


	//   ....[14]....
        /*01ac*/ 	.word	0xffffffff


	//   ....[15]....
        /*01b0*/ 	.word	0xffffffff


	//   ....[16]....
        /*01b4*/ 	.word	0xffffffff


	//   ....[17]....
        /*01b8*/ 	.word	0xffffffff


	//   ....[18]....
        /*01bc*/ 	.word	0xffffffff


	//   ....[19]....
        /*01c0*/ 	.word	0xffffffff


	//   ....[20]....
        /*01c4*/ 	.word	0xffffffff


	//   ....[21]....
        /*01c8*/ 	.word	0xffffffff


	//   ....[22]....
        /*01cc*/ 	.word	0xffffffff


	//   ....[23]....
        /*01d0*/ 	.word	0xffffffff


	//   ....[24]....
        /*01d4*/ 	.word	0xffffffff


	//   ....[25]....
        /*01d8*/ 	.word	0xffffffff


	//   ....[26]....
        /*01dc*/ 	.word	0xffffffff


	//   ....[27]....
        /*01e0*/ 	.word	0xffffffff


	//   ....[28]....
        /*01e4*/ 	.word	0xffffffff


	//   ....[29]....
        /*01e8*/ 	.word	0xffffffff


	//   ....[30]....
        /*01ec*/ 	.word	0xffffffff


	//   ....[31]....
        /*01f0*/ 	.word	0xffffffff


	//   ....[32]....
        /*01f4*/ 	.word	0xffffffff


	//   ....[33]....
        /*01f8*/ 	.word	0xffffffff


	//   ....[34]....
        /*01fc*/ 	.word	0xffffffff


	//   ....[35]....
        /*0200*/ 	.word	0xffffffff


	//   ....[36]....
        /*0204*/ 	.word	0xffffffff


	//   ....[37]....
        /*0208*/ 	.word	0xffffffff


	//   ....[38]....
        /*020c*/ 	.word	0xffffffff


	//   ....[39]....
        /*0210*/ 	.word	0xffffffff


	//   ....[40]....
        /*0214*/ 	.word	0xffffffff


	//   ....[41]....
        /*0218*/ 	.word	0xffffffff


	//   ....[42]....
        /*021c*/ 	.word	0xffffffff


	//   ....[43]....
        /*0220*/ 	.word	0xffffffff


	//   ....[44]....
        /*0224*/ 	.word	0xffffffff


	//   ....[45]....
        /*0228*/ 	.word	0xffffffff


	//   ....[46]....
        /*022c*/ 	.word	0xffffffff


	//   ....[47]....
        /*0230*/ 	.word	0xffffffff


	//   ....[48]....
        /*0234*/ 	.word	0xffffffff


	//   ....[49]....
        /*0238*/ 	.word	0xffffffff


	//   ....[50]....
        /*023c*/ 	.word	0xffffffff


	//   ....[51]....
        /*0240*/ 	.word	0xffffffff


	//   ....[52]....
        /*0244*/ 	.word	0xffffffff


	//----- nvinfo : EIATTR_COOP_GROUP_INSTR_OFFSETS
	.align		4
.L_13563:
        /*0248*/ 	.byte	0x04, 0x28
        /*024a*/ 	.short	(.L_13565 - .L_13564)


	//   ....[0]....
.L_13564:
        /*024c*/ 	.word	0x00000f70


	//   ....[1]....
        /*0250*/ 	.word	0x00000f90


	//   ....[2]....
        /*0254*/ 	.word	0x00000fb0


	//   ....[3]....
        /*0258*/ 	.word	0x00000fd0


	//   ....[4]....
        /*025c*/ 	.word	0x00001080


	//   ....[5]....
        /*0260*/ 	.word	0x000010a0


	//   ....[6]....
        /*0264*/ 	.word	0x000010e0


	//   ....[7]....
        /*0268*/ 	.word	0x00001ed0


	//   ....[8]....
        /*026c*/ 	.word	0x00001f30


	//   ....[9]....
        /*0270*/ 	.word	0x00001f60


	//   ....[10]....
        /*0274*/ 	.word	0x00001f80


	//   ....[11]....
        /*0278*/ 	.word	0x00001fa0


	//   ....[12]....
        /*027c*/ 	.word	0x00001ff0


	//   ....[13]....
        /*0280*/ 	.word	0x00002010


	//   ....[14]....
        /*0284*/ 	.word	0x00002030


	//   ....[15]....
        /*0288*/ 	.word	0x00002c80


	//   ....[16]....
        /*028c*/ 	.word	0x00004030


	//   ....[17]....
        /*0290*/ 	.word	0x000040a0


	//   ....[18]....
        /*0294*/ 	.word	0x00004100


	//   ....[19]....
        /*0298*/ 	.word	0x00004160


	//   ....[20]....
        /*029c*/ 	.word	0x000041d0


	//   ....[21]....
        /*02a0*/ 	.word	0x00004250


	//   ....[22]....
        /*02a4*/ 	.word	0x000042c0


	//   ....[23]....
        /*02a8*/ 	.word	0x00004330


	//   ....[24]....
        /*02ac*/ 	.word	0x00004390


	//   ....[25]....
        /*02b0*/ 	.word	0x00004400


	//   ....[26]....
        /*02b4*/ 	.word	0x00004460


	//   ....[27]....
        /*02b8*/ 	.word	0x000044d0


	//   ....[28]....
        /*02bc*/ 	.word	0x00004530


	//   ....[29]....
        /*02c0*/ 	.word	0x000045a0


	//   ....[30]....
        /*02c4*/ 	.word	0x00004600


	//   ....[31]....
        /*02c8*/ 	.word	0x00004670


	//   ....[32]....
        /*02cc*/ 	.word	0x000046d0


	//   ....[33]....
        /*02d0*/ 	.word	0x00004740


	//   ....[34]....
        /*02d4*/ 	.word	0x000047a0


	//   ....[35]....
        /*02d8*/ 	.word	0x00004810


	//   ....[36]....
        /*02dc*/ 	.word	0x00004870


	//   ....[37]....
        /*02e0*/ 	.word	0x000048e0


	//   ....[38]....
        /*02e4*/ 	.word	0x00004940


	//   ....[39]....
        /*02e8*/ 	.word	0x000049b0


	//   ....[40]....
        /*02ec*/ 	.word	0x00004a10


	//   ....[41]....
        /*02f0*/ 	.word	0x00004a80


	//   ....[42]....
        /*02f4*/ 	.word	0x00004ae0


	//   ....[43]....
        /*02f8*/ 	.word	0x00004b50


	//   ....[44]....
        /*02fc*/ 	.word	0x00004bb0


	//   ....[45]....
        /*0300*/ 	.word	0x00004c20


	//   ....[46]....
        /*0304*/ 	.word	0x00004c80


	//   ....[47]....
        /*0308*/ 	.word	0x00004cf0


	//   ....[48]....
        /*030c*/ 	.word	0x00004d50


	//   ....[49]....
        /*0310*/ 	.word	0x00004dc0


	//   ....[50]....
        /*0314*/ 	.word	0x00004e20


	//   ....[51]....
        /*0318*/ 	.word	0x00004e90


	//   ....[52]....
        /*031c*/ 	.word	0x00004ef0


	//----- nvinfo : EIATTR_SYSCALL_OFFSETS
	.align		4
.L_13565:
        /*0320*/ 	.byte	0x04, 0x46
        /*0322*/ 	.short	(.L_13567 - .L_13566)


	//   ....[0]....
.L_13566:
        /*0324*/ 	.word	0x00003e90


	//   ....[1]....
        /*0328*/ 	.word	0x00003fc0


	//----- nvinfo : EIATTR_EXIT_INSTR_OFFSETS
	.align		4
.L_13567:
        /*032c*/ 	.byte	0x04, 0x1c
        /*032e*/ 	.short	(.L_13569 - .L_13568)


	//   ....[0]....
.L_13568:
        /*0330*/ 	.word	0x00003550


	//   ....[1]....
        /*0334*/ 	.word	0x00003620


	//   ....[2]....
        /*0338*/ 	.word	0x00003d60


	//   ....[3]....
        /*033c*/ 	.word	0x00003fd0


	//----- nvinfo : EIATTR_CTAIDZ_USED
	.align		4
.L_13569:
        /*0340*/ 	.byte	0x01, 0x04
	.zero		2


	//----- nvinfo : EIATTR_CRS_STACK_SIZE
	.align		4
        /*0344*/ 	.byte	0x04, 0x1e
        /*0346*/ 	.short	(.L_13571 - .L_13570)
.L_13570:
        /*0348*/ 	.word	0x00000000
.L_13571:


//--------------------- .nv.info._ZN4vllm25paged_attention_v1_kernelI13__nv_bfloat16hLi120ELi32ELi128ELNS_18Fp8KVCacheDataTypeE1ELb1EEEvPT_PKS3_PKT0_S9_ifPKiSB_iPKfiiiSD_SD_iiiii --------------------------
	.section	.nv.info._ZN4vllm25paged_attention_v1_kernelI13__nv_bfloat16hLi120ELi32ELi128ELNS_18Fp8KVCacheDataTypeE1ELb1EEEvPT_PKS3_PKT0_S9_ifPKiSB_iPKfiiiSD_SD_iiiii,"",@"SHT_CUDA_INFO"
	.sectionflags	@""
	.align	4


	//----- nvinfo : EIATTR_CUDA_API_VERSION
	.align		4
        /*0000*/ 	.byte	0x04, 0x37
        /*0002*/ 	.short	(.L_13573 - .L_13572)
.L_13572:
        /*0004*/ 	.word	0x00000082


	//----- nvinfo : EIATTR_SW2861232_WAR
	.align		4
.L_13573:
        /*0008*/ 	.byte	0x01, 0x35
	.zero		2


	//----- nvinfo : EIATTR_PARAM_CBANK
	.align		4
        /*000c*/ 	.byte	0x04, 0x0a
        /*000e*/ 	.short	(.L_13575 - .L_13574)
	.align		4
.L_13574:
        /*0010*/ 	.word	index@(.nv.constant0._ZN4vllm25paged_attention_v1_kernelI13__nv_bfloat16hLi120ELi32ELi128ELNS_18Fp8KVCacheDataTypeE1ELb1EEEvPT_PKS3_PKT0_S9_ifPKiSB_iPKfiiiSD_SD_iiiii)
        /*0014*/ 	.short	0x0160
        /*0016*/ 	.short	0x007c


	//----- nvinfo : EIATTR_CBANK_PARAM_SIZE
	.align		4
.L_13575:
        /*0018*/ 	.byte	0x03, 0x19
        /*001a*/ 	.short	0x007c


	//----- nvinfo : EIATTR_KPARAM_INFO
	.align		4
        /*001c*/ 	.byte	0x04, 0x17
        /*001e*/ 	.short	(.L_13577 - .L_13576)
.L_13576:
        /*0020*/ 	.word	0x00000000
        /*0024*/ 	.short	0x0013
        /*0026*/ 	.short	0x0078
        /*0028*/ 	.byte	0x00, 0xf0, 0x11, 0x00


	//----- nvinfo : EIATTR_KPARAM_INFO
	.align		4
.L_13577:
        /*002c*/ 	.byte	0x04, 0x17
        /*002e*/ 	.short	(.L_13579 - .L_13578)
.L_13578:
        /*0030*/ 	.word	0x00000000
        /*0034*/ 	.short	0x0012
        /*0036*/ 	.short	0x0074
        /*0038*/ 	.byte	0x00, 0xf0, 0x11, 0x00


	//----- nvinfo : EIATTR_KPARAM_INFO
	.align		4
.L_13579:
        /*003c*/ 	.byte	0x04, 0x17
        /*003e*/ 	.short	(.L_13581 - .L_13580)
.L_13580:
        /*0040*/ 	.word	0x00000000
        /*0044*/ 	.short	0x0011
        /*0046*/ 	.short	0x0070
        /*0048*/ 	.byte	0x00, 0xf0, 0x11, 0x00


	//----- nvinfo : EIATTR_KPARAM_INFO
	.align		4
.L_13581:
        /*004c*/ 	.byte	0x04, 0x17
        /*004e*/ 	.short	(.L_13583 - .L_13582)
.L_13582:
        /*0050*/ 	.word	0x00000000
        /*0054*/ 	.short	0x0010
        /*0056*/ 	.short	0x006c
        /*0058*/ 	.byte	0x00, 0xf0, 0x11, 0x00


	//----- nvinfo : EIATTR_KPARAM_INFO
	.align		4
.L_13583:
        /*005c*/ 	.byte	0x04, 0x17
        /*005e*/ 	.short	(.L_13585 - .L_13584)
.L_13584:
        /*0060*/ 	.word	0x00000000
        /*0064*/ 	.short	0x000f
        /*0066*/ 	.short	0x0068
        /*0068*/ 	.byte	0x00, 0xf0, 0x11, 0x00


	//----- nvinfo : EIATTR_KPARAM_INFO
	.align		4
.L_13585:
        /*006c*/ 	.byte	0x04, 0x17
        /*006e*/ 	.short	(.L_13587 - .L_13586)
.L_13586:
        /*0070*/ 	.word	0x00000000
        /*0074*/ 	.short	0x000e
        /*0076*/ 	.short	0x0060
        /*0078*/ 	.byte	0x00, 0xf0, 0x21, 0x00


	//----- nvinfo : EIATTR_KPARAM_INFO
	.align		4
.L_13587:
        /*007c*/ 	.byte	0x04, 0x17
        /*007e*/ 	.short	(.L_13589 - .L_13588)
.L_13588:
        /*0080*/ 	.word	0x00000000
        /*0084*/ 	.short	0x000d
        /*0086*/ 	.short	0x0058
        /*0088*/ 	.byte	0x00, 0xf0, 0x21, 0x00


	//----- nvinfo : EIATTR_KPARAM_INFO
	.align		4
.L_13589:
        /*008c*/ 	.byte	0x04, 0x17
        /*008e*/ 	.short	(.L_13591 - .L_13590)
.L_13590:
        /*0090*/ 	.word	0x00000000
        /*0094*/ 	.short	0x000c
        /*0096*/ 	.short	0x0050
        /*0098*/ 	.byte	0x00, 0xf0, 0x11, 0x00


	//----- nvinfo : EIATTR_KPARAM_INFO
	.align		4
.L_13591:
        /*009c*/ 	.byte	0x04, 0x17
        /*009e*/ 	.short	(.L_13593 - .L_13592)
.L_13592:
        /*00a0*/ 	.word	0x00000000
        /*00a4*/ 	.short	0x000b
        /*00a6*/ 	.short	0x004c
        /*00a8*/ 	.byte	0x00, 0xf0, 0x11, 0x00


	//----- nvinfo : EIATTR_KPARAM_INFO
	.align		4
.L_13593:
        /*00ac*/ 	.byte	0x04, 0x17
        /*00ae*/ 	.short	(.L_13595 - .L_13594)
.L_13594:
        /*00b0*/ 	.word	0x00000000
        /*00b4*/ 	.short	0x000a
        /*00b6*/ 	.short	0x0048
        /*00b8*/ 	.byte	0x00, 0xf0, 0x11, 0x00


	//----- nvinfo : EIATTR_KPARAM_INFO
	.align		4
.L_13595:
        /*00bc*/ 	.byte	0x04, 0x17
        /*00be*/ 	.short	(.L_13597 - .L_13596)
.L_13596:
        /*00c0*/ 	.word	0x00000000
        /*00c4*/ 	.short	0x0009
        /*00c6*/ 	.short	0x0040
        /*00c8*/ 	.byte	0x00, 0xf0, 0x21, 0x00


	//----- nvinfo : EIATTR_KPARAM_INFO
	.align		4
.L_13597:
        /*00cc*/ 	.byte	0x04, 0x17
        /*00ce*/ 	.short	(.L_13599 - .L_13598)
.L_13598:
        /*00d0*/ 	.word	0x00000000
        /*00d4*/ 	.short	0x0008
        /*00d6*/ 	.short	0x0038
        /*00d8*/ 	.byte	0x00, 0xf0, 0x11, 0x00


	//----- nvinfo : EIATTR_KPARAM_INFO
	.align		4
.L_13599:
        /*00dc*/ 	.byte	0x04, 0x17
        /*00de*/ 	.short	(.L_13601 - .L_13600)
.L_13600:
        /*00e0*/ 	.word	0x00000000
        /*00e4*/ 	.short	0x0007
        /*00e6*/ 	.short	0x0030
        /*00e8*/ 	.byte	0x00, 0xf0, 0x21, 0x00


	//----- nvinfo : EIATTR_KPARAM_INFO
	.align		4
.L_13601:
        /*00ec*/ 	.byte	0x04, 0x17
        /*00ee*/ 	.short	(.L_13603 - .L_13602)
.L_13602:
        /*00f0*/ 	.word	0x00000000
        /*00f4*/ 	.short	0x0006
        /*00f6*/ 	.short	0x0028
        /*00f8*/ 	.byte	0x00, 0xf0, 0x21, 0x00


	//----- nvinfo : EIATTR_KPARAM_INFO
	.align		4
.L_13603:
        /*00fc*/ 	.byte	0x04, 0x17
        /*00fe*/ 	.short	(.L_13605 - .L_13604)
.L_13604:
        /*0100*/ 	.word	0x00000000
        /*0104*/ 	.short	0x0005
        /*0106*/ 	.short	0x0024
        /*0108*/ 	.byte	0x00, 0xf0, 0x11, 0x00


	//----- nvinfo : EIATTR_KPARAM_INFO
	.align		4
.L_13605:
        /*010c*/ 	.byte	0x04, 0x17
        /*010e*/ 	.short	(.L_13607 - .L_13606)
.L_13606:
        /*0110*/ 	.word	0x00000000
        /*0114*/ 	.short	0x0004
        /*0116*/ 	.short	0x0020
        /*0118*/ 	.byte	0x00, 0xf0, 0x11, 0x00


	//----- nvinfo : EIATTR_KPARAM_INFO
	.align		4
.L_13607:
        /*011c*/ 	.byte	0x04, 0x17
        /*011e*/ 	.short	(.L_13609 - .L_13608)
.L_13608:
        /*0120*/ 	.word	0x00000000
        /*0124*/ 	.short	0x0003
        /*0126*/ 	.short	0x0018
        /*0128*/ 	.byte	0x00, 0xf0, 0x21, 0x00


	//----- nvinfo : EIATTR_KPARAM_INFO
	.align		4
.L_13609:
        /*012c*/ 	.byte	0x04, 0x17
        /*012e*/ 	.short	(.L_13611 - .L_13610)
.L_13610:
        /*0130*/ 	.word	0x00000000
        /*0134*/ 	.short	0x0002
        /*0136*/ 	.short	0x0010
        /*0138*/ 	.byte	0x00, 0xf0, 0x21, 0x00


	//----- nvinfo : EIATTR_KPARAM_INFO
	.align		4
.L_13611:
        /*013c*/ 	.byte	0x04, 0x17
        /*013e*/ 	.short	(.L_13613 - .L_13612)
.L_13612:
        /*0140*/ 	.word	0x00000000
        /*0144*/ 	.short	0x0001
        /*0146*/ 	.short	0x0008
        /*0148*/ 	.byte	0x00, 0xf0, 0x21, 0x00


	//----- nvinfo : EIATTR_KPARAM_INFO
	.align		4
.L_13613:
        /*014c*/ 	.byte	0x04, 0x17
        /*014e*/ 	.short	(.L_13615 - .L_13614)
.L_13614:
        /*0150*/ 	.word	0x00000000
        /*0154*/ 	.short	0x0000
        /*0156*/ 	.short	0x0000
        /*0158*/ 	.byte	0x00, 0xf0, 0x21, 0x00


	//----- nvinfo : EIATTR_MAXREG_COUNT
	.align		4
.L_13615:
        /*015c*/ 	.byte	0x03, 0x1b
        /*015e*/ 	.short	0x00ff


	//----- nvinfo : EIATTR_NUM_BARRIERS
	.align		4
        /*0160*/ 	.byte	0x02, 0x4c
        /*0162*/ 	.byte	0x01
	.zero		1


	//----- nvinfo : EIATTR_EXTERNS
	.align		4
        /*0164*/ 	.byte	0x04, 0x0f
        /*0166*/ 	.short	(.L_13617 - .L_13616)


	//   ....[0]....
	.align		4
.L_13616:
        /*0168*/ 	.word	index@(__assertfail)


	//----- nvinfo : EIATTR_MERCURY_ISA_VERSION
	.align		4
.L_13617:
        /*016c*/ 	.byte	0x03, 0x5f
        /*016e*/ 	.short	0x0000


	//----- nvinfo : EIATTR_COOP_GROUP_MASK_REGIDS
	.align		4
        /*0170*/ 	.byte	0x04, 0x29
        /*0172*/ 	.short	(.L_13619 - .L_13618)


	//   ....[0]....
.L_13618:
        /*0174*/ 	.word	0xffffffff


	//   ....[1]....
        /*0178*/ 	.word	0xffffffff


	//   ....[2]....
        /*017c*/ 	.word	0xffffffff


	//   ....[3]....
        /*0180*/ 	.word	0xffffffff


	//   ....[4]....
        /*0184*/ 	.word	0xffffffff


	//   ....[5]....
        /*0188*/ 	.word	0xffffffff


	//   ....[6]....
        /*018c*/ 	.word	0xffffffff


	//   ....[7]....
        /*0190*/ 	.word	0xffffffff


	//   ....[8]....
        /*0194*/ 	.word	0xffffffff


	//   ....[9]....
        /*0198*/ 	.word	0xffffffff


	//   ....[10]....
        /*019c*/ 	.word	0xffffffff


	//   ....[11]....
        /*01a0*/ 	.word	0xffffffff


	//   ....[12]....
        /*01a4*/ 	.word	0xffffffff


	//   ....[13]....
        /*01a8*/ 	.word	0xffffffff


	//   ....[14]....
        /*01ac*/ 	.word	0xffffffff


	//   ....[15]....
        /*01b0*/ 	.word	0xffffffff


	//   ....[16]....
        /*01b4*/ 	.word	0xffffffff


	//   ....[17]....
        /*01b8*/ 	.word	0xffffffff


	//   ....[18]....
        /*01bc*/ 	.word	0xffffffff


	//   ....[19]....
        /*01c0*/ 	.word	0xffffffff


	//   ....[20]....
        /*01c4*/ 	.word	0xffffffff


	//   ....[21]....
        /*01c8*/ 	.word	0xffffffff


	//   ....[22]....
        /*01cc*/ 	.word	0xffffffff


	//   ....[23]....
        /*01d0*/ 	.word	0xffffffff


	//   ....[24]....
        /*01d4*/ 	.word	0xffffffff


	//   ....[25]....
        /*01d8*/ 	.word	0xffffffff


	//   ....[26]....
        /*01dc*/ 	.word	0xffffffff


	//   ....[27]....
        /*01e0*/ 	.word	0xffffffff


	//   ....[28]....
        /*01e4*/ 	.word	0xffffffff


	//   ....[29]....
        /*01e8*/ 	.word	0xffffffff


	//   ....[30]....
        /*01ec*/ 	.word	0xffffffff


	//   ....[31]....
        /*01f0*/ 	.word	0xffffffff


	//   ....[32]....
        /*01f4*/ 	.word	0xffffffff


	//   ....[33]....
        /*01f8*/ 	.word	0xffffffff


	//   ....[34]....
        /*01fc*/ 	.word	0xffffffff


	//   ....[35]....
        /*0200*/ 	.word	0xffffffff


	//   ....[36]....
        /*0204*/ 	.word	0xffffffff


	//   ....[37]....
        /*0208*/ 	.word	0xffffffff


	//   ....[38]....
        /*020c*/ 	.word	0xffffffff


	//   ....[39]....
        /*0210*/ 	.word	0xffffffff


	//   ....[40]....
        /*0214*/ 	.word	0xffffffff


	//   ....[41]....
        /*0218*/ 	.word	0xffffffff


	//   ....[42]....
        /*021c*/ 	.word	0xffffffff


	//   ....[43]....
        /*0220*/ 	.word	0xffffffff


	//   ....[44]....
        /*0224*/ 	.word	0xffffffff


	//   ....[45]....
        /*0228*/ 	.word	0xffffffff


	//   ....[46]....
        /*022c*/ 	.word	0xffffffff


	//   ....[47]....
        /*0230*/ 	.word	0xffffffff


	//   ....[48]....
        /*0234*/ 	.word	0xffffffff


	//   ....[49]....
        /*0238*/ 	.word	0xffffffff


	//   ....[50]....
        /*023c*/ 	.word	0xffffffff


	//----- nvinfo : EIATTR_COOP_GROUP_INSTR_OFFSETS
	.align		4
.L_13619:
        /*0240*/ 	.byte	0x04, 0x28
        /*0242*/ 	.short	(.L_13621 - .L_13620)


	//   ....[0]....
.L_13620:
        /*0244*/ 	.word	0x00000f70


	//   ....[1]....
        /*0248*/ 	.word	0x00000f90


	//   ....[2]....
        /*024c*/ 	.word	0x00000fb0


	//   ....[3]....
        /*0250*/ 	.word	0x00000fd0


	//   ....[4]....
        /*0254*/ 	.word	0x00001060


	//   ....[5]....
        /*0258*/ 	.word	0x00001090


	//   ....[6]....
        /*025c*/ 	.word	0x00001110


	//   ....[7]....
        /*0260*/ 	.word	0x00001ed0


	//   ....[8]....
        /*0264*/ 	.word	0x00001f30


	//   ....[9]....
        /*0268*/ 	.word	0x00001f60


	//   ....[10]....
        /*026c*/ 	.word	0x00001f80


	//   ....[11]....
        /*0270*/ 	.word	0x00001fa0


	//   ....[12]....
        /*0274*/ 	.word	0x00001ff0


	//   ....[13]....
        /*0278*/ 	.word	0x00002010


	//   ....[14]....
        /*027c*/ 	.word	0x00002030


	//   ....[15]....
        /*0280*/ 	.word	0x00002c80


	//   ....[16]....
        /*0284*/ 	.word	0x00003f40


	//   ....[17]....
        /*0288*/ 	.word	0x00003fb0


	//   ....[18]....
        /*028c*/ 	.word	0x00004010


	//   ....[19]....
        /*0290*/ 	.word	0x00004070


	//   ....[20]....
        /*0294*/ 	.word	0x000040e0


	//   ....[21]....
        /*0298*/ 	.word	0x00004160


	//   ....[22]....
        /*029c*/ 	.word	0x000041d0


	//   ....[23]....
        /*02a0*/ 	.word	0x00004240


	//   ....[24]....
        /*02a4*/ 	.word	0x000042a0


	//   ....[25]....
        /*02a8*/ 	.word	0x00004310


	//   ....[26]....
        /*02ac*/ 	.word	0x00004370


	//   ....[27]....
        /*02b0*/ 	.word	0x000043e0


	//   ....[28]....
        /*02b4*/ 	.word	0x00004440


	//   ....[29]....
        /*02b8*/ 	.word	0x000044b0


	//   ....[30]....
        /*02bc*/ 	.word	0x00004510


	//   ....[31]....
        /*02c0*/ 	.word	0x00004580


	//   ....[32]....
        /*02c4*/ 	.word	0x000045e0


	//   ....[33]....
        /*02c8*/ 	.word	0x00004650


	//   ....[34]....
        /*02cc*/ 	.word	0x000046b0


	//   ....[35]....
        /*02d0*/ 	.word	0x00004720


	//   ....[36]....
        /*02d4*/ 	.word	0x00004780


	//   ....[37]....
        /*02d8*/ 	.word	0x000047f0


	//   ....[38]....
        /*02dc*/ 	.word	0x00004850


	//   ....[39]....
        /*02e0*/ 	.word	0x000048c0


	//   ....[40]....
        /*02e4*/ 	.word	0x00004920


	//   ....[41]....
        /*02e8*/ 	.word	0x00004990


	//   ....[42]....
        /*02ec*/ 	.word	0x000049f0


	//   ....[43]....
        /*02f0*/ 	.word	0x00004a60


	//   ....[44]....
        /*02f4*/ 	.word	0x00004ac0


	//   ....[45]....
        /*02f8*/ 	.word	0x00004b30


	//   ....[46]....
        /*02fc*/ 	.word	0x00004b90


	//   ....[47]....
        /*0300*/ 	.word	0x00004c00


	//   ....[48]....
        /*0304*/ 	.word	0x00004c60


	//   ....[49]....
        /*0308*/ 	.word	0x00004cd0


	//   ....[50]....
        /*030c*/ 	.word	0x00004d30


	//----- nvinfo : EIATTR_SYSCALL_OFFSETS
	.align		4
.L_13621:
        /*0310*/ 	.byte	0x04, 0x46
        /*0312*/ 	.short	(.L_13623 - .L_13622)


	//   ....[0]....
.L_13622:
        /*0314*/ 	.word	0x00003da0


	//   ....[1]....
        /*0318*/ 	.word	0x00003ed0


	//----- nvinfo : EIATTR_EXIT_INSTR_OFFSETS
	.align		4
.L_13623:
        /*031c*/ 	.byte	0x04, 0x1c
        /*031e*/ 	.short	(.L_13625 - .L_13624)


	//   ....[0]....
.L_13624:
        /*0320*/ 	.word	0x000034f0


	//   ....[1]....
        /*0324*/ 	.word	0x000035b0


	//   ....[2]....
        /*0328*/ 	.word	0x00003c70


	//   ....[3]....
        /*032c*/ 	.word	0x00003ee0


	//----- nvinfo : EIATTR_CTAIDZ_USED
	.align		4
.L_13625:
        /*0330*/ 	.byte	0x01, 0x04
	.zero		2


	//----- nvinfo : EIATTR_CRS_STACK_SIZE
	.align		4
        /*0334*/ 	.byte	0x04, 0x1e
        /*0336*/ 	.short	(.L_13627 - .L_13626)
.L_13626:
        /*0338*/ 	.word	0x00000000
.L_13627:


//--------------------- .nv.info._ZN4vllm25paged_attention_v1_kernelI13__nv_bfloat16hLi112ELi32ELi128ELNS_18Fp8KVCacheDataTypeE1ELb1EEEvPT_PKS3_PKT0_S9_ifPKiSB_iPKfiiiSD_SD_iiiii --------------------------
	.section	.nv.info._ZN4vllm25paged_attention_v1_kernelI13__nv_bfloat16hLi112ELi32ELi128ELNS_18Fp8KVCacheDataTypeE1ELb1EEEvPT_PKS3_PKT0_S9_ifPKiSB_iPKfiiiSD_SD_iiiii,"",@"SHT_CUDA_INFO"
	.sectionflags	@""
	.align	4


	//----- nvinfo : EIATTR_CUDA_API_VERSION
	.align		4
        /*0000*/ 	.byte	0x04, 0x37
        /*0002*/ 	.short	(.L_13629 - .L_13628)
.L_13628:
        /*0004*/ 	.word	0x00000082


	//----- nvinfo : EIATTR_SW2861232_WAR
	.align		4
.L_13629:
        /*0008*/ 	.byte	0x01, 0x35
	.zero		2


	//----- nvinfo : EIATTR_PARAM_CBANK
	.align		4
        /*000c*/ 	.byte	0x04, 0x0a
        /*000e*/ 	.short	(.L_13631 - .L_13630)
	.align		4
.L_13630:
        /*0010*/ 	.word	index@(.nv.constant0._ZN4vllm25paged_attention_v1_kernelI13__nv_bfloat16hLi112ELi32ELi128ELNS_18Fp8KVCacheDataTypeE1ELb1EEEvPT_PKS3_PKT0_S9_ifPKiSB_iPKfiiiSD_SD_iiiii)
        /*0014*/ 	.short	0x0160
        /*0016*/ 	.short	0x007c


	//----- nvinfo : EIATTR_CBANK_PARAM_SIZE
	.align		4
.L_13631:
        /*0018*/ 	.byte	0x03, 0x19
        /*001a*/ 	.short	0x007c


	//----- nvinfo : EIATTR_KPARAM_INFO
	.align		4
        /*001c*/ 	.byte	0x04, 0x17
        /*001e*/ 	.short	(.L_13633 - .L_13632)
.L_13632:
        /*0020*/ 	.word	0x00000000
        /*0024*/ 	.short	0x0013
        /*0026*/ 	.short	0x0078
        /*0028*/ 	.byte	0x00, 0xf0, 0x11, 0x00


	//----- nvinfo : EIATTR_KPARAM_INFO
	.align		4
.L_13633:
        /*002c*/ 	.byte	0x04, 0x17
        /*002e*/ 	.short	(.L_13635 - .L_13634)
.L_13634:
        /*0030*/ 	.word	0x00000000
        /*0034*/ 	.short	0x0012
        /*0036*/ 	.short	0x0074
        /*0038*/ 	.byte	0x00, 0xf0, 0x11, 0x00


	//----- nvinfo : EIATTR_KPARAM_INFO
	.align		4
.L_13635:
        /*003c*/ 	.byte	0x04, 0x17
        /*003e*/ 	.short	(.L_13637 - .L_13636)
.L_13636:
        /*0040*/ 	.word	0x00000000
        /*0044*/ 	.short	0x0011
        /*0046*/ 	.short	0x0070
        /*0048*/ 	.byte	0x00, 0xf0, 0x11, 0x00


	//----- nvinfo : EIATTR_KPARAM_INFO
	.align		4
.L_13637:
        /*004c*/ 	.byte	0x04, 0x17
        /*004e*/ 	.short	(.L_13639 - .L_13638)
.L_13638:
        /*0050*/ 	.word	0x00000000
        /*0054*/ 	.short	0x0010
        /*0056*/ 	.short	0x006c
        /*0058*/ 	.byte	0x00, 0xf0, 0x11, 0x00


	//----- nvinfo : EIATTR_KPARAM_INFO
	.align		4
.L_13639:
        /*005c*/ 	.byte	0x04, 0x17
        /*005e*/ 	.short	(.L_13641 - .L_13640)
.L_13640:
        /*0060*/ 	.word	0x00000000
        /*0064*/ 	.short	0x000f
        /*0066*/ 	.short	0x0068
        /*0068*/ 	.byte	0x00, 0xf0, 0x11, 0x00


	//----- nvinfo : EIATTR_KPARAM_INFO
	.align		4
.L_13641:
        /*006c*/ 	.byte	0x04, 0x17
        /*006e*/ 	.short	(.L_13643 - .L_13642)
.L_13642:
        /*0070*/ 	.word	0x00000000
        /*0074*/ 	.short	0x000e
        /*0076*/ 	.short	0x0060
        /*0078*/ 	.byte	0x00, 0xf0, 0x21, 0x00


	//----- nvinfo : EIATTR_KPARAM_INFO
	.align		4
.L_13643:
        /*007c*/ 	.byte	0x04, 0x17
        /*007e*/ 	.short	(.L_13645 - .L_13644)
.L_13644:
        /*0080*/ 	.word	0x00000000
        /*0084*/ 	.short	0x000d
        /*0086*/ 	.short	0x0058
        /*0088*/ 	.byte	0x00, 0xf0, 0x21, 0x00


	//----- nvinfo : EIATTR_KPARAM_INFO
	.align		4
.L_13645:
        /*008c*/ 	.byte	0x04, 0x17
        /*008e*/ 	.short	(.L_13647 - .L_13646)
.L_13646:
        /*0090*/ 	.word	0x00000000
        /*0094*/ 	.short	0x000c
        /*0096*/ 	.short	0x0050
        /*0098*/ 	.byte	0x00, 0xf0, 0x11, 0x00


	//----- nvinfo : EIATTR_KPARAM_INFO
	.align		4
.L_13647:
        /*009c*/ 	.byte	0x04, 0x17
        /*009e*/ 	.short	(.L_13649 - .L_13648)
.L_13648:
        /*00a0*/ 	.word	0x00000000
        /*00a4*/ 	.short	0x000b
        /*00a6*/ 	.short	0x004c
        /*00a8*/ 	.byte	0x00, 0xf0, 0x11, 0x00


	//----- nvinfo : EIATTR_KPARAM_INFO
	.align		4
.L_13649:
        /*00ac*/ 	.byte	0x04, 0x17
        /*00ae*/ 	.short	(.L_13651 - .L_13650)
.L_13650:
        /*00b0*/ 	.word	0x00000000
        /*00b4*/ 	.short	0x000a
        /*00b6*/ 	.short	0x0048
        /*00b8*/ 	.byte	0x00, 0xf0, 0x11, 0x00


	//----- nvinfo : EIATTR_KPARAM_INFO
	.align		4
.L_13651:
        /*00bc*/ 	.byte	0x04, 0x17
        /*00be*/ 	.short	(.L_13653 - .L_13652)
.L_13652:
        /*00c0*/ 	.word	0x00000000
        /*00c4*/ 	.short	0x0009
        /*00c6*/ 	.short	0x0040
        /*00c8*/ 	.byte	0x00, 0xf0, 0x21, 0x00


	//----- nvinfo : EIATTR_KPARAM_INFO
	.align		4
.L_13653:
        /*00cc*/ 	.byte	0x04, 0x17
        /*00ce*/ 	.short	(.L_13655 - .L_13654)
.L_13654:
        /*00d0*/ 	.word	0x00000000
        /*00d4*/ 	.short	0x0008
        /*00d6*/ 	.short	0x0038
        /*00d8*/ 	.byte	0x00, 0xf0, 0x11, 0x00


	//----- nvinfo : EIATTR_KPARAM_INFO
	.align		4
.L_13655:
        /*00dc*/ 	.byte	0x04, 0x17
        /*00de*/ 	.short	(.L_13657 - .L_13656)
.L_13656:
        /*00e0*/ 	.word	0x00000000
        /*00e4*/ 	.short	0x0007
        /*00e6*/ 	.short	0x0030
        /*00e8*/ 	.byte	0x00, 0xf0, 0x21, 0x00


	//----- nvinfo : EIATTR_KPARAM_INFO
	.align		4
.L_13657:
        /*00ec*/ 	.byte	0x04, 0x17
        /*00ee*/ 	.short	(.L_13659 - .L_13658)
.L_13658:
        /*00f0*/ 	.word	0x00000000
        /*00f4*/ 	.short	0x0006
        /*00f6*/ 	.short	0x0028
        /*00f8*/ 	.byte	0x00, 0xf0, 0x21, 0x00


	//----- nvinfo : EIATTR_KPARAM_INFO
	.align		4
.L_13659:
        /*00fc*/ 	.byte	0x04, 0x17
        /*00fe*/ 	.short	(.L_13661 - .L_13660)
.L_13660:
        /*0100*/ 	.word	0x00000000
        /*0104*/ 	.short	0x0005
        /*0106*/ 	.short	0x0024
        /*0108*/ 	.byte	0x00, 0xf0, 0x11, 0x00


	//----- nvinfo : EIATTR_KPARAM_INFO
	.align		4
.L_13661:
        /*010c*/ 	.byte	0x04, 0x17
        /*010e*/ 	.short	(.L_13663 - .L_13662)
.L_13662:
        /*0110*/ 	.word	0x00000000
        /*0114*/ 	.short	0x0004
        /*0116*/ 	.short	0x0020
        /*0118*/ 	.byte	0x00, 0xf0, 0x11, 0x00


	//----- nvinfo : EIATTR_KPARAM_INFO
	.align		4
.L_13663:
        /*011c*/ 	.byte	0x04, 0x17
        /*011e*/ 	.short	(.L_13665 - .L_13664)
.L_13664:
        /*0120*/ 	.word	0x00000000
        /*0124*/ 	.short	0x0003
        /*0126*/ 	.short	0x0018
        /*0128*/ 	.byte	0x00, 0xf0, 0x21, 0x00


	//----- nvinfo : EIATTR_KPARAM_INFO
	.align		4
.L_13665:
        /*012c*/ 	.byte	0x04, 0x17
        /*012e*/ 	.short	(.L_13667 - .L_13666)
.L_13666:
        /*0130*/ 	.word	0x00000000
        /*0134*/ 	.short	0x0002
        /*0136*/ 	.short	0x0010
        /*0138*/ 	.byte	0x00, 0xf0, 0x21, 0x00


	//----- nvinfo : EIATTR_KPARAM_INFO
	.align		4
.L_13667:
        /*013c*/ 	.byte	0x04, 0x17
        /*013e*/ 	.short	(.L_13669 - .L_13668)
.L_13668:
        /*0140*/ 	.word	0x00000000
        /*0144*/ 	.short	0x0001
        /*0146*/ 	.short	0x0008
        /*0148*/ 	.byte	0x00, 0xf0, 0x21, 0x00


	//----- nvinfo : EIATTR_KPARAM_INFO
	.align		4
.L_13669:
        /*014c*/ 	.byte	0x04, 0x17
        /*014e*/ 	.short	(.L_13671 - .L_13670)
.L_13670:
        /*0150*/ 	.word	0x00000000
        /*0154*/ 	.short	0x0000
        /*0156*/ 	.short	0x0000
        /*0158*/ 	.byte	0x00, 0xf0, 0x21, 0x00


	//----- nvinfo : EIATTR_MAXREG_COUNT
	.align		4
.L_13671:
        /*015c*/ 	.byte	0x03, 0x1b
        /*015e*/ 	.short	0x00ff


	//----- nvinfo : EIATTR_NUM_BARRIERS
	.align		4
        /*0160*/ 	.byte	0x02, 0x4c
        /*0162*/ 	.byte	0x01
	.zero		1


	//----- nvinfo : EIATTR_EXTERNS
	.align		4
        /*0164*/ 	.byte	0x04, 0x0f
        /*0166*/ 	.short	(.L_13673 - .L_13672)


	//   ....[0]....
	.align		4
.L_13672:
        /*0168*/ 	.word	index@(__assertfail)


	//----- nvinfo : EIATTR_MERCURY_ISA_VERSION
	.align		4
.L_13673:
        /*016c*/ 	.byte	0x03, 0x5f
        /*016e*/ 	.short	0x0000


	//----- nvinfo : EIATTR_COOP_GROUP_MASK_REGIDS
	.align		4
        /*0170*/ 	.byte	0x04, 0x29
        /*0172*/ 	.short	(.L_13675 - .L_13674)


	//   ....[0]....
.L_13674:
        /*0174*/ 	.word	0xffffffff


	//   ....[1]....
        /*0178*/ 	.word	0xffffffff


	//   ....[2]....
        /*017c*/ 	.word	0xffffffff


	//   ....[3]....
        /*0180*/ 	.word	0xffffffff


	//   ....[4]....
        /*0184*/ 	.word	0xffffffff


	//   ....[5]....
        /*0188*/ 	.word	0xffffffff


	//   ....[6]....
        /*018c*/ 	.word	0xffffffff


	//   ....[7]....
        /*0190*/ 	.word	0xffffffff


	//   ....[8]....
        /*0194*/ 	.word	0xffffffff


	//   ....[9]....
        /*0198*/ 	.word	0xffffffff


	//   ....[10]....
        /*019c*/ 	.word	0xffffffff


	//   ....[11]....
        /*01a0*/ 	.word	0xffffffff


	//   ....[12]....
        /*01a4*/ 	.word	0xffffffff


	//   ....[13]....
        /*01a8*/ 	.word	0xffffffff


	//   ....[14]....
        /*01ac*/ 	.word	0xffffffff


	//   ....[15]....
        /*01b0*/ 	.word	0xffffffff


	//   ....[16]....
        /*01b4*/ 	.word	0xffffffff


	//   ....[17]....
        /*01b8*/ 	.word	0xffffffff


	//   ....[18]....
        /*01bc*/ 	.word	0xffffffff


	//   ....[19]....
        /*01c0*/ 	.word	0xffffffff


	//   ....[20]....
        /*01c4*/ 	.word	0xffffffff


	//   ....[21]....
        /*01c8*/ 	.word	0xffffffff


	//   ....[22]....
        /*01cc*/ 	.word	0xffffffff


	//   ....[23]....
        /*01d0*/ 	.word	0xffffffff


	//   ....[24]....
        /*01d4*/ 	.word	0xffffffff


	//   ....[25]....
        /*01d8*/ 	.word	0xffffffff


	//   ....[26]....
        /*01dc*/ 	.word	0xffffffff


	//   ....[27]....
        /*01e0*/ 	.word	0xffffffff


	//   ....[28]....
        /*01e4*/ 	.word	0xffffffff


	//   ....[29]....
        /*01e8*/ 	.word	0xffffffff


	//   ....[30]....
        /*01ec*/ 	.word	0xffffffff


	//   ....[31]....
        /*01f0*/ 	.word	0xffffffff


	//   ....[32]....
        /*01f4*/ 	.word	0xffffffff


	//   ....[33]....
        /*01f8*/ 	.word	0xffffffff


	//   ....[34]....
        /*01fc*/ 	.word	0xffffffff


	//   ....[35]....
        /*0200*/ 	.word	0xffffffff


	//   ....[36]....
        /*0204*/ 	.word	0xffffffff


	//   ....[37]....
        /*0208*/ 	.word	0xffffffff


	//   ....[38]....
        /*020c*/ 	.word	0xffffffff


	//   ....[39]....
        /*0210*/ 	.word	0xffffffff


	//   ....[40]....
        /*0214*/ 	.word	0xffffffff


	//   ....[41]....
        /*0218*/ 	.word	0xffffffff


	//   ....[42]....
        /*021c*/ 	.word	0xffffffff


	//   ....[43]....
        /*0220*/ 	.word	0xffffffff


	//   ....[44]....
        /*0224*/ 	.word	0xffffffff


	//   ....[45]....
        /*0228*/ 	.word	0xffffffff


	//   ....[46]....
        /*022c*/ 	.word	0xffffffff


	//   ....[47]....
        /*0230*/ 	.word	0xffffffff


	//   ....[48]....
        /*0234*/ 	.word	0xffffffff


	//----- nvinfo : EIATTR_COOP_GROUP_INSTR_OFFSETS
	.align		4
.L_13675:
        /*0238*/ 	.byte	0x04, 0x28
        /*023a*/ 	.short	(.L_13677 - .L_13676)


	//   ....[0]....
.L_13676:
        /*023c*/ 	.word	0x00000f70


	//   ....[1]....
        /*0240*/ 	.word	0x00000f90


	//   ....[2]....
        /*0244*/ 	.word	0x00000fb0


	//   ....[3]....
        /*0248*/ 	.word	0x00000fd0


	//   ....[4]....
        /*024c*/ 	.word	0x00001060


	//   ....[5]....
        /*0250*/ 	.word	0x00001090


	//   ....[6]....
        /*0254*/ 	.word	0x00001110


	//   ....[7]....
        /*0258*/ 	.word	0x00001ed0


	//   ....[8]....
        /*025c*/ 	.word	0x00001f30


	//   ....[9]....
        /*0260*/ 	.word	0x00001f60


	//   ....[10]....
        /*0264*/ 	.word	0x00001f80


	//   ....[11]....
        /*0268*/ 	.word	0x00001fa0


	//   ....[12]....
        /*026c*/ 	.word	0x00001ff0


	//   ....[13]....
        /*0270*/ 	.word	0x00002010


	//   ....[14]....
        /*0274*/ 	.word	0x00002030


	//   ....[15]....
        /*0278*/ 	.word	0x00002ca0


	//   ....[16]....
        /*027c*/ 	.word	0x00003e60


	//   ....[17]....
        /*0280*/ 	.word	0x00003ed0


	//   ....[18]....
        /*0284*/ 	.word	0x00003f30


	//   ....[19]....
        /*0288*/ 	.word	0x00003f90


	//   ....[20]....
        /*028c*/ 	.word	0x00004000


	//   ....[21]....
        /*0290*/ 	.word	0x00004080


	//   ....[22]....
        /*0294*/ 	.word	0x000040f0


	//   ....[23]....
        /*0298*/ 	.word	0x00004160


	//   ....[24]....
        /*029c*/ 	.word	0x000041c0


	//   ....[25]....
        /*02a0*/ 	.word	0x00004230


	//   ....[26]....
        /*02a4*/ 	.word	0x00004290


	//   ....[27]....
        /*02a8*/ 	.word	0x00004300


	//   ....[28]....
        /*02ac*/ 	.word	0x00004360


	//   ....[29]....
        /*02b0*/ 	.word	0x000043d0


	//   ....[30]....
        /*02b4*/ 	.word	0x00004430


	//   ....[31]....
        /*02b8*/ 	.word	0x000044a0


	//   ....[32]....
        /*02bc*/ 	.word	0x00004500


	//   ....[33]....
        /*02c0*/ 	.word	0x00004570


	//   ....[34]....
        /*02c4*/ 	.word	0x000045d0


	//   ....[35]....
        /*02c8*/ 	.word	0x00004640


	//   ....[36]....
        /*02cc*/ 	.word	0x000046a0


	//   ....[37]....
        /*02d0*/ 	.word	0x00004710


	//   ....[38]....
        /*02d4*/ 	.word	0x00004770


	//   ....[39]....
        /*02d8*/ 	.word	0x000047e0


	//   ....[40]....
        /*02dc*/ 	.word	0x00004840


	//   ....[41]....
        /*02e0*/ 	.word	0x000048b0


	//   ....[42]....
        /*02e4*/ 	.word	0x00004910


	//   ....[43]....
        /*02e8*/ 	.word	0x00004980


	//   ....[44]....
        /*02ec*/ 	.word	0x000049e0


	//   ....[45]....
        /*02f0*/ 	.word	0x00004a50


	//   ....[46]....
        /*02f4*/ 	.word	0x00004ab0


	//   ....[47]....
        /*02f8*/ 	.word	0x00004b20


	//   ....[48]....
        /*02fc*/ 	.word	0x00004b80


	//----- nvinfo : EIATTR_SYSCALL_OFFSETS
	.align		4
.L_13677:
        /*0300*/ 	.byte	0x04, 0x46
        /*0302*/ 	.short	(.L_13679 - .L_13678)


	//   ....[0]....
.L_13678:
        /*0304*/ 	.word	0x00003cc0


	//   ....[1]....
        /*0308*/ 	.word	0x00003df0


	//----- nvinfo : EIATTR_EXIT_INSTR_OFFSETS
	.align		4
.L_13679:
        /*030c*/ 	.byte	0x04, 0x1c
        /*030e*/ 	.short	(.L_13681 - .L_13680)


	//   ....[0]....
.L_13680:
        /*0310*/ 	.word	0x000034a0


	//   ....[1]....
        /*0314*/ 	.word	0x00003560


	//   ....[2]....
        /*0318*/ 	.word	0x00003b90


	//   ....[3]....
        /*031c*/ 	.word	0x00003e00


	//----- nvinfo : EIATTR_CTAIDZ_USED
	.align		4
.L_13681:
        /*0320*/ 	.byte	0x01, 0x04
	.zero		2


	//----- nvinfo : EIATTR_CRS_STACK_SIZE
	.align		4
        /*0324*/ 	.byte	0x04, 0x1e
        /*0326*/ 	.short	(.L_13683 - .L_13682)
.L_13682:
        /*0328*/ 	.word	0x00000000
.L_13683:


//--------------------- .nv.info._ZN4vllm25paged_attention_v1_kernelI13__nv_bfloat16hLi96ELi32ELi128ELNS_18Fp8KVCacheDataTypeE1ELb1EEEvPT_PKS3_PKT0_S9_ifPKiSB_iPKfiiiSD_SD_iiiii --------------------------
	.section	.nv.info._ZN4vllm25paged_attention_v1_kernelI13__nv_bfloat16hLi96ELi32ELi128ELNS_18Fp8KVCacheDataTypeE1ELb1EEEvPT_PKS3_PKT0_S9_ifPKiSB_iPKfiiiSD_SD_iiiii,"",@"SHT_CUDA_INFO"
	.sectionflags	@""
	.align	4


	//----- nvinfo : EIATTR_CUDA_API_VERSION
	.align		4
        /*0000*/ 	.byte	0x04, 0x37
        /*0002*/ 	.short	(.L_13685 - .L_13684)
.L_13684:
        /*0004*/ 	.word	0x00000082


	//----- nvinfo : EIATTR_SW2861232_WAR
	.align		4
.L_13685:
        /*0008*/ 	.byte	0x01, 0x35
	.zero		2


	//----- nvinfo : EIATTR_PARAM_CBANK
	.align		4
        /*000c*/ 	.byte	0x04, 0x0a
        /*000e*/ 	.short	(.L_13687 - .L_13686)
	.align		4
.L_13686:
        /*0010*/ 	.word	index@(.nv.constant0._ZN4vllm25paged_attention_v1_kernelI13__nv_bfloat16hLi96ELi32ELi128ELNS_18Fp8KVCacheDataTypeE1ELb1EEEvPT_PKS3_PKT0_S9_ifPKiSB_iPKfiiiSD_SD_iiiii)
        /*0014*/ 	.short	0x0160
        /*0016*/ 	.short	0x007c


	//----- nvinfo : EIATTR_CBANK_PARAM_SIZE
	.align		4
.L_13687:
        /*0018*/ 	.byte	0x03, 0x19
        /*001a*/ 	.short	0x007c


	//----- nvinfo : EIATTR_KPARAM_INFO
	.align		4
        /*001c*/ 	.byte	0x04, 0x17
        /*001e*/ 	.short	(.L_13689 - .L_13688)
.L_13688:
        /*0020*/ 	.word	0x00000000
        /*0024*/ 	.short	0x0013
        /*0026*/ 	.short	0x0078
        /*0028*/ 	.byte	0x00, 0xf0, 0x11, 0x00


	//----- nvinfo : EIATTR_KPARAM_INFO
	.align		4
.L_13689:
        /*002c*/ 	.byte	0x04, 0x17
        /*002e*/ 	.short	(.L_13691 - .L_13690)
.L_13690:
        /*0030*/ 	.word	0x00000000
        /*0034*/ 	.short	0x0012
        /*0036*/ 	.short	0x0074
        /*0038*/ 	.byte	0x00, 0xf0, 0x11, 0x00


	//----- nvinfo : EIATTR_KPARAM_INFO
	.align		4
.L_13691:
        /*003c*/ 	.byte	0x04, 0x17
        /*003e*/ 	.short	(.L_13693 - .L_13692)
.L_13692:
        /*0040*/ 	.word	0x00000000
        /*0044*/ 	.short	0x0011
        /*0046*/ 	.short	0x0070
        /*0048*/ 	.byte	0x00, 0xf0, 0x11, 0x00


	//----- nvinfo : EIATTR_KPARAM_INFO
	.align		4
.L_13693:
        /*004c*/ 	.byte	0x04, 0x17
        /*004e*/ 	.short	(.L_13695 - .L_13694)
.L_13694:
        /*0050*/ 	.word	0x00000000
        /*0054*/ 	.short	0x0010
        /*0056*/ 	.short	0x006c
        /*0058*/ 	.byte	0x00, 0xf0, 0x11, 0x00


	//----- nvinfo : EIATTR_KPARAM_INFO
	.align		4
.L_13695:
        /*005c*/ 	.byte	0x04, 0x17
        /*005e*/ 	.short	(.L_13697 - .L_13696)
.L_13696:
        /*0060*/ 	.word	0x00000000
        /*0064*/ 	.short	0x000f
        /*0066*/ 	.short	0x0068
        /*0068*/ 	.byte	0x00, 0xf0, 0x11, 0x00


	//----- nvinfo : EIATTR_KPARAM_INFO
	.align		4
.L_13697:
        /*006c*/ 	.byte	0x04, 0x17
        /*006e*/ 	.short	(.L_13699 - .L_13698)
.L_13698:
        /*0070*/ 	.word	0x00000000
        /*0074*/ 	.short	0x000e
        /*0076*/ 	.short	0x0060
        /*0078*/ 	.byte	0x00, 0xf0, 0x21, 0x00


	//----- nvinfo : EIATTR_KPARAM_INFO
	.align		4
.L_13699:
        /*007c*/ 	.byte	0x04, 0x17
        /*007e*/ 	.short	(.L_13701 - .L_13700)
.L_13700:
        /*0080*/ 	.word	0x00000000
        /*0084*/ 	.short	0x000d
        /*0086*/ 	.short	0x0058
        /*0088*/ 	.byte	0x00, 0xf0, 0x21, 0x00


	//----- nvinfo : EIATTR_KPARAM_INFO
	.align		4
.L_13701:
        /*008c*/ 	.byte	0x04, 0x17
        /*008e*/ 	.short	(.L_13703 - .L_13702)
.L_13702:
        /*0090*/ 	.word	0x00000000
        /*0094*/ 	.short	0x000c
        /*0096*/ 	.short	0x0050
        /*0098*/ 	.byte	0x00, 0xf0, 0x11, 0x00


	//----- nvinfo : EIATTR_KPARAM_INFO
	.align		4
.L_13703:
        /*009c*/ 	.byte	0x04, 0x17
        /*009e*/ 	.short	(.L_13705 - .L_13704)
.L_13704:
        /*00a0*/ 	.word	0x00000000
        /*00a4*/ 	.short	0x000b
        /*00a6*/ 	.short	0x004c
        /*00a8*/ 	.byte	0x00, 0xf0, 0x11, 0x00


	//----- nvinfo : EIATTR_KPARAM_INFO
	.align		4
.L_13705:
        /*00ac*/ 	.byte	0x04, 0x17
        /*00ae*/ 	.short	(.L_13707 - .L_13706)
.L_13706:
        /*00b0*/ 	.word	0x00000000
        /*00b4*/ 	.short	0x000a
        /*00b6*/ 	.short	0x0048
        /*00b8*/ 	.byte	0x00, 0xf0, 0x11, 0x00


	//----- nvinfo : EIATTR_KPARAM_INFO
	.align		4
.L_13707:
        /*00bc*/ 	.byte	0x04, 0x17
        /*00be*/ 	.short	(.L_13709 - .L_13708)
.L_13708:
        /*00c0*/ 	.word	0x00000000
        /*00c4*/ 	.short	0x0009
        /*00c6*/ 	.short	0x0040
        /*00c8*/ 	.byte	0x00, 0xf0, 0x21, 0x00


	//----- nvinfo : EIATTR_KPARAM_INFO
	.align		4
.L_13709:
        /*00cc*/ 	.byte	0x04, 0x17
        /*00ce*/ 	.short	(.L_13711 - .L_13710)
.L_13710:
        /*00d0*/ 	.word	0x00000000
        /*00d4*/ 	.short	0x0008
        /*00d6*/ 	.short	0x0038
        /*00d8*/ 	.byte	0x00, 0xf0, 0x11, 0x00


	//----- nvinfo : EIATTR_KPARAM_INFO
	.align		4
.L_13711:
        /*00dc*/ 	.byte	0x04, 0x17
        /*00de*/ 	.short	(.L_13713 - .L_13712)
.L_13712:
        /*00e0*/ 	.word	0x00000000
        /*00e4*/ 	.short	0x0007
        /*00e6*/ 	.short	0x0030
        /*00e8*/ 	.byte	0x00, 0xf0, 0x21, 0x00


	//----- nvinfo : EIATTR_KPARAM_INFO
	.align		4
.L_13713:
        /*00ec*/ 	.byte	0x04, 0x17
        /*00ee*/ 	.short	(.L_13715 - .L_13714)
.L_13714:
        /*00f0*/ 	.word	0x00000000
        /*00f4*/ 	.short	0x0006
        /*00f6*/ 	.short	0x0028
        /*00f8*/ 	.byte	0x00, 0xf0, 0x21, 0x00


	//----- nvinfo : EIATTR_KPARAM_INFO
	.align		4
.L_13715:
        /*00fc*/ 	.byte	0x04, 0x17
        /*00fe*/ 	.short	(.L_13717 - .L_13716)
.L_13716:
        /*0100*/ 	.word	0x00000000
        /*0104*/ 	.short	0x0005
        /*0106*/ 	.short	0x0024
        /*0108*/ 	.byte	0x00, 0xf0, 0x11, 0x00


	//----- nvinfo : EIATTR_KPARAM_INFO
	.align		4
.L_13717:
        /*010c*/ 	.byte	0x04, 0x17
        /*010e*/ 	.short	(.L_13719 - .L_13718)
.L_13718:
        /*0110*/ 	.word	0x00000000
        /*0114*/ 	.short	0x0004
        /*0116*/ 	.short	0x0020
        /*0118*/ 	.byte	0x00, 0xf0, 0x11, 0x00


	//----- nvinfo : EIATTR_KPARAM_INFO
	.align		4
.L_13719:
        /*011c*/ 	.byte	0x04, 0x17
        /*011e*/ 	.short	(.L_13721 - .L_13720)
.L_13720:
        /*0120*/ 	.word	0x00000000
        /*0124*/ 	.short	0x0003
        /*0126*/ 	.short	0x0018
        /*0128*/ 	.byte	0x00, 0xf0, 0x21, 0x00


	//----- nvinfo : EIATTR_KPARAM_INFO
	.align		4
.L_13721:
        /*012c*/ 	.byte	0x04, 0x17
        /*012e*/ 	.short	(.L_13723 - .L_13722)
.L_13722:
        /*0130*/ 	.word	0x00000000
        /*0134*/ 	.short	0x0002
        /*0136*/ 	.short	0x0010
        /*0138*/ 	.byte	0x00, 0xf0, 0x21, 0x00


	//----- nvinfo : EIATTR_KPARAM_INFO
	.align		4
.L_13723:
        /*013c*/ 	.byte	0x04, 0x17
        /*013e*/ 	.short	(.L_13725 - .L_13724)
.L_13724:
        /*0140*/ 	.word	0x00000000
        /*0144*/ 	.short	0x0001
        /*0146*/ 	.short	0x0008
        /*0148*/ 	.byte	0x00, 0xf0, 0x21, 0x00


	//----- nvinfo : EIATTR_KPARAM_INFO
	.align		4
.L_13725:
        /*014c*/ 	.byte	0x04, 0x17
        /*014e*/ 	.short	(.L_13727 - .L_13726)
.L_13726:
        /*0150*/ 	.word	0x00000000
        /*0154*/ 	.short	0x0000
        /*0156*/ 	.short	0x0000
        /*0158*/ 	.byte	0x00, 0xf0, 0x21, 0x00


	//----- nvinfo : EIATTR_MAXREG_COUNT
	.align		4
.L_13727:
        /*015c*/ 	.byte	0x03, 0x1b
        /*015e*/ 	.short	0x00ff


	//----- nvinfo : EIATTR_NUM_BARRIERS
	.align		4
        /*0160*/ 	.byte	0x02, 0x4c
        /*0162*/ 	.byte	0x01
	.zero		1


	//----- nvinfo : EIATTR_EXTERNS
	.align		4
        /*0164*/ 	.byte	0x04, 0x0f
        /*0166*/ 	.short	(.L_13729 - .L_13728)


	//   ....[0]....
	.align		4
.L_13728:
        /*0168*/ 	.word	index@(__assertfail)


	//----- nvinfo : EIATTR_MERCURY_ISA_VERSION
	.align		4
.L_13729:
        /*016c*/ 	.byte	0x03, 0x5f
        /*016e*/ 	.short	0x0000


	//----- nvinfo : EIATTR_COOP_GROUP_MASK_REGIDS
	.align		4
        /*0170*/ 	.byte	0x04, 0x29
        /*0172*/ 	.short	(.L_13731 - .L_13730)


	//   ....[0]....
.L_13730:
        /*0174*/ 	.word	0xffffffff


	//   ....[1]....
        /*0178*/ 	.word	0xffffffff


	//   ....[2]....
        /*017c*/ 	.word	0xffffffff


	//   ....[3]....
        /*0180*/ 	.word	0xffffffff


	//   ....[4]....
        /*0184*/ 	.word	0xffffffff


	//   ....[5]....
        /*0188*/ 	.word	0xffffffff


	//   ....[6]....
        /*018c*/ 	.word	0xffffffff


	//   ....[7]....
        /*0190*/ 	.word	0xffffffff


	//   ....[8]....
        /*0194*/ 	.word	0xffffffff


	//   ....[9]....
        /*0198*/ 	.word	0xffffffff


	//   ....[10]....
        /*019c*/ 	.word	0xffffffff


	//   ....[11]....
        /*01a0*/ 	.word	0xffffffff


	//   ....[12]....
        /*01a4*/ 	.word	0xffffffff


	//   ....[13]....
        /*01a8*/ 	.word	0xffffffff


	//   ....[14]....
        /*01ac*/ 	.word	0xffffffff


	//   ....[15]....
        /*01b0*/ 	.word	0xffffffff


	//   ....[16]....
        /*01b4*/ 	.word	0xffffffff


	//   ....[17]....
        /*01b8*/ 	.word	0xffffffff


	//   ....[18]....
        /*01bc*/ 	.word	0xffffffff


	//   ....[19]....
        /*01c0*/ 	.word	0xffffffff


	//   ....[20]....
        /*01c4*/ 	.word	0xffffffff


	//   ....[21]....
        /*01c8*/ 	.word	0xffffffff


	//   ....[22]....
        /*01cc*/ 	.word	0xffffffff


	//   ....[23]....
        /*01d0*/ 	.word	0xffffffff


	//   ....[24]....
        /*01d4*/ 	.word	0xffffffff


	//   ....[25]....
        /*01d8*/ 	.word	0xffffffff


	//   ....[26]....
        /*01dc*/ 	.word	0xffffffff


	//   ....[27]....
        /*01e0*/ 	.word	0xffffffff


	//   ....[28]....
        /*01e4*/ 	.word	0xffffffff


	//   ....[29]....
        /*01e8*/ 	.word	0xffffffff


	//   ....[30]....
        /*01ec*/ 	.word	0xffffffff


	//   ....[31]....
        /*01f0*/ 	.word	0xffffffff


	//   ....[32]....
        /*01f4*/ 	.word	0xffffffff


	//   ....[33]....
        /*01f8*/ 	.word	0xffffffff


	//   ....[34]....
        /*01fc*/ 	.word	0xffffffff


	//   ....[35]....
        /*0200*/ 	.word	0xffffffff


	//   ....[36]....
        /*0204*/ 	.word	0xffffffff


	//   ....[37]....
        /*0208*/ 	.word	0xffffffff


	//   ....[38]....
        /*020c*/ 	.word	0xffffffff


	//   ....[39]....
        /*0210*/ 	.word	0xffffffff


	//   ....[40]....
        /*0214*/ 	.word	0xffffffff


	//   ....[41]....
        /*0218*/ 	.word	0xffffffff


	//   ....[42]....
        /*021c*/ 	.word	0xffffffff


	//   ....[43]....
        /*0220*/ 	.word	0xffffffff


	//   ....[44]....
        /*0224*/ 	.word	0xffffffff


	//----- nvinfo : EIATTR_COOP_GROUP_INSTR_OFFSETS
	.align		4
.L_13731:
        /*0228*/ 	.byte	0x04, 0x28
        /*022a*/ 	.short	(.L_13733 - .L_13732)


	//   ....[0]....
.L_13732:
        /*022c*/ 	.word	0x00000f70


	//   ....[1]....
        /*0230*/ 	.word	0x00000f90


	//   ....[2]....
        /*0234*/ 	.word	0x00000fb0


	//   ....[3]....
        /*0238*/ 	.word	0x00000fd0


	//   ....[4]....
        /*023c*/ 	.word	0x000010d0


	//   ....[5]....
        /*0240*/ 	.word	0x000010f0


	//   ....[6]....
        /*0244*/ 	.word	0x00001110


	//   ....[7]....
        /*0248*/ 	.word	0x00001ed0


	//   ....[8]....
        /*024c*/ 	.word	0x00001f30


	//   ....[9]....
        /*0250*/ 	.word	0x00001f60


	//   ....[10]....
        /*0254*/ 	.word	0x00001f80


	//   ....[11]....
        /*0258*/ 	.word	0x00001fa0


	//   ....[12]....
        /*025c*/ 	.word	0x00001ff0


	//   ....[13]....
        /*0260*/ 	.word	0x00002010


	//   ....[14]....
        /*0264*/ 	.word	0x00002030


	//   ....[15]....
        /*0268*/ 	.word	0x00002c80


	//   ....[16]....
        /*026c*/ 	.word	0x00003c90


	//   ....[17]....
        /*0270*/ 	.word	0x00003d00


	//   ....[18]....
        /*0274*/ 	.word	0x00003d60


	//   ....[19]....
        /*0278*/ 	.word	0x00003dc0


	//   ....[20]....
        /*027c*/ 	.word	0x00003e30


	//   ....[21]....
        /*0280*/ 	.word	0x00003eb0


	//   ....[22]....
        /*0284*/ 	.word	0x00003f20


	//   ....[23]....
        /*0288*/ 	.word	0x00003f90


	//   ....[24]....
        /*028c*/ 	.word	0x00003ff0


	//   ....[25]....
        /*0290*/ 	.word	0x00004060


	//   ....[26]....
        /*0294*/ 	.word	0x000040c0


	//   ....[27]....
        /*0298*/ 	.word	0x00004130


	//   ....[28]....
        /*029c*/ 	.word	0x00004190


	//   ....[29]....
        /*02a0*/ 	.word	0x00004200


	//   ....[30]....
        /*02a4*/ 	.word	0x00004260


	//   ....[31]....
        /*02a8*/ 	.word	0x000042d0


	//   ....[32]....
        /*02ac*/ 	.word	0x00004330


	//   ....[33]....
        /*02b0*/ 	.word	0x000043a0


	//   ....[34]....
        /*02b4*/ 	.word	0x00004400


	//   ....[35]....
        /*02b8*/ 	.word	0x00004470


	//   ....[36]....
        /*02bc*/ 	.word	0x000044d0


	//   ....[37]....
        /*02c0*/ 	.word	0x00004540


	//   ....[38]....
        /*02c4*/ 	.word	0x000045a0


	//   ....[39]....
        /*02c8*/ 	.word	0x00004610


	//   ....[40]....
        /*02cc*/ 	.word	0x00004670


	//   ....[41]....
        /*02d0*/ 	.word	0x000046e0


	//   ....[42]....
        /*02d4*/ 	.word	0x00004740


	//   ....[43]....
        /*02d8*/ 	.word	0x000047b0


	//   ....[44]....
        /*02dc*/ 	.word	0x00004810


	//----- nvinfo : EIATTR_SYSCALL_OFFSETS
	.align		4
.L_13733:
        /*02e0*/ 	.byte	0x04, 0x46
        /*02e2*/ 	.short	(.L_13735 - .L_13734)


	//   ....[0]....
.L_13734:
        /*02e4*/ 	.word	0x00003af0


	//   ....[1]....
        /*02e8*/ 	.word	0x00003c20


	//----- nvinfo : EIATTR_EXIT_INSTR_OFFSETS
	.align		4
.L_13735:
        /*02ec*/ 	.byte	0x04, 0x1c
        /*02ee*/ 	.short	(.L_13737 - .L_13736)


	//   ....[0]....
.L_13736:
        /*02f0*/ 	.word	0x000033a0


	//   ....[1]....
        /*02f4*/ 	.word	0x00003460


	//   ....[2]....
        /*02f8*/ 	.word	0x000039c0


	//   ....[3]....
        /*02fc*/ 	.word	0x00003c30


	//----- nvinfo : EIATTR_CTAIDZ_USED
	.align		4
.L_13737:
        /*0300*/ 	.byte	0x01, 0x04
	.zero		2


	//----- nvinfo : EIATTR_CRS_STACK_SIZE
	.align		4
        /*0304*/ 	.byte	0x04, 0x1e
        /*0306*/ 	.short	(.L_13739 - .L_13738)
.L_13738:
        /*0308*/ 	.word	0x00000000
.L_13739:


//--------------------- .nv.info._ZN4vllm25paged_attention_v1_kernelI13__nv_bfloat16hLi80ELi32ELi128ELNS_18Fp8KVCacheDataTypeE1ELb1EEEvPT_PKS3_PKT0_S9_ifPKiSB_iPKfiiiSD_SD_iiiii --------------------------
	.section	.nv.info._ZN4vllm25paged_attention_v1_kernelI13__nv_bfloat16hLi80ELi32ELi128ELNS_18Fp8KVCacheDataTypeE1ELb1EEEvPT_PKS3_PKT0_S9_ifPKiSB_iPKfiiiSD_SD_iiiii,"",@"SHT_CUDA_INFO"
	.sectionflags	@""
	.align	4


	//----- nvinfo : EIATTR_CUDA_API_VERSION
	.align		4
        /*0000*/ 	.byte	0x04, 0x37
        /*0002*/ 	.short	(.L_13741 - .L_13740)
.L_13740:
        /*0004*/ 	.word	0x00000082


	//----- nvinfo : EIATTR_SW2861232_WAR
	.align		4
.L_13741:
        /*0008*/ 	.byte	0x01, 0x35
	.zero		2


	//----- nvinfo : EIATTR_PARAM_CBANK
	.align		4
        /*000c*/ 	.byte	0x04, 0x0a
        /*000e*/ 	.short	(.L_13743 - .L_13742)
	.align		4
.L_13742:
        /*0010*/ 	.word	index@(.nv.constant0._ZN4vllm25paged_attention_v1_kernelI13__nv_bfloat16hLi80ELi32ELi128ELNS_18Fp8KVCacheDataTypeE1ELb1EEEvPT_PKS3_PKT0_S9_ifPKiSB_iPKfiiiSD_SD_iiiii)
        /*0014*/ 	.short	0x0160
        /*0016*/ 	.short	0x007c


	//----- nvinfo : EIATTR_CBANK_PARAM_SIZE
	.align		4
.L_13743:
        /*0018*/ 	.byte	0x03, 0x19
        /*001a*/ 	.short	0x007c


	//----- nvinfo : EIATTR_KPARAM_INFO
	.align		4
        /*001c*/ 	.byte	0x04, 0x17
        /*001e*/ 	.short	(.L_13745 - .L_13744)
.L_13744:
        /*0020*/ 	.word	0x00000000
        /*0024*/ 	.short	0x0013
        /*0026*/ 	.short	0x0078
        /*0028*/ 	.byte	0x00, 0xf0, 0x11, 0x00


	//----- nvinfo : EIATTR_KPARAM_INFO
	.align		4
.L_13745:
        /*002c*/ 	.byte	0x04, 0x17
        /*002e*/ 	.short	(.L_13747 - .L_13746)
.L_13746:
        /*0030*/ 	.word	0x00000000
        /*0034*/ 	.short	0x0012
        /*0036*/ 	.short	0x0074
        /*0038*/ 	.byte	0x00, 0xf0, 0x11, 0x00


	//----- nvinfo : EIATTR_KPARAM_INFO
	.align		4
.L_13747:
        /*003c*/ 	.byte	0x04, 0x17
        /*003e*/ 	.short	(.L_13749 - .L_13748)
.L_13748:
        /*0040*/ 	.word	0x00000000
        /*0044*/ 	.short	0x0011
        /*0046*/ 	.short	0x0070
        /*0048*/ 	.byte	0x00, 0xf0, 0x11, 0x00


	//----- nvinfo : EIATTR_KPARAM_INFO
	.align		4
.L_13749:
        /*004c*/ 	.byte	0x04, 0x17
        /*004e*/ 	.short	(.L_13751 - .L_13750)
.L_13750:
        /*0050*/ 	.word	0x00000000
        /*0054*/ 	.short	0x0010
        /*0056*/ 	.short	0x006c
        /*0058*/ 	.byte	0x00, 0xf0, 0x11, 0x00


	//----- nvinfo : EIATTR_KPARAM_INFO
	.align		4
.L_13751:
        /*005c*/ 	.byte	0x04, 0x17
        /*005e*/ 	.short	(.L_13753 - .L_13752)
.L_13752:
        /*0060*/ 	.word	0x00000000
        /*0064*/ 	.short	0x000f
        /*0066*/ 	.short	0x0068
        /*0068*/ 	.byte	0x00, 0xf0, 0x11, 0x00


	//----- nvinfo : EIATTR_KPARAM_INFO
	.align		4
.L_13753:
        /*006c*/ 	.byte	0x04, 0x17
        /*006e*/ 	.short	(.L_13755 - .L_13754)
.L_13754:
        /*0070*/ 	.word	0x00000000
        /*0074*/ 	.short	0x000e
        /*0076*/ 	.short	0x0060
        /*0078*/ 	.byte	0x00, 0xf0, 0x21, 0x00


	//----- nvinfo : EIATTR_KPARAM_INFO
	.align		4
.L_13755:
        /*007c*/ 	.byte	0x04, 0x17
        /*007e*/ 	.short	(.L_13757 - .L_13756)
.L_13756:
        /*0080*/ 	.word	0x00000000
        /*0084*/ 	.short	0x000d
        /*0086*/ 	.short	0x0058
        /*0088*/ 	.byte	0x00, 0xf0, 0x21, 0x00


	//----- nvinfo : EIATTR_KPARAM_INFO
	.align		4
.L_13757:
        /*008c*/ 	.byte	0x04, 0x17
        /*008e*/ 	.short	(.L_13759 - .L_13758)
.L_13758:
        /*0090*/ 	.word	0x00000000
        /*0094*/ 	.short	0x000c
        /*0096*/ 	.short	0x0050
        /*0098*/ 	.byte	0x00, 0xf0, 0x11, 0x00


	//----- nvinfo : EIATTR_KPARAM_INFO
	.align		4
.L_13759:
        /*009c*/ 	.byte	0x04, 0x17
        /*009e*/ 	.short	(.L_13761 - .L_13760)
.L_13760:
        /*00a0*/ 	.word	0x00000000
        /*00a4*/ 	.short	0x000b
        /*00a6*/ 	.short	0x004c
        /*00a8*/ 	.byte	0x00, 0xf0, 0x11, 0x00


	//----- nvinfo : EIATTR_KPARAM_INFO
	.align		4
.L_13761:
        /*00ac*/ 	.byte	0x04, 0x17
        /*00ae*/ 	.short	(.L_13763 - .L_13762)
.L_13762:
        /*00b0*/ 	.word	0x00000000
        /*00b4*/ 	.short	0x000a
        /*00b6*/ 	.short	0x0048
        /*00b8*/ 	.byte	0x00, 0xf0, 0x11, 0x00


	//----- nvinfo : EIATTR_KPARAM_INFO
	.align		4
.L_13763:
        /*00bc*/ 	.byte	0x04, 0x17
        /*00be*/ 	.short	(.L_13765 - .L_13764)
.L_13764:
        /*00c0*/ 	.word	0x00000000
        /*00c4*/ 	.short	0x0009
        /*00c6*/ 	.short	0x0040
        /*00c8*/ 	.byte	0x00, 0xf0, 0x21, 0x00


	//----- nvinfo : EIATTR_KPARAM_INFO
	.align		4
.L_13765:
        /*00cc*/ 	.byte	0x04, 0x17
        /*00ce*/ 	.short	(.L_13767 - .L_13766)
.L_13766:
        /*00d0*/ 	.word	0x00000000
        /*00d4*/ 	.short	0x0008
        /*00d6*/ 	.short	0x0038
        /*00d8*/ 	.byte	0x00, 0xf0, 0x11, 0x00


	//----- nvinfo : EIATTR_KPARAM_INFO
	.align		4
.L_13767:
        /*00dc*/ 	.byte	0x04, 0x17
        /*00de*/ 	.short	(.L_13769 - .L_13768)
.L_13768:
        /*00e0*/ 	.word	0x00000000
        /*00e4*/ 	.short	0x0007
        /*00e6*/ 	.short	0x0030
        /*00e8*/ 	.byte	0x00, 0xf0, 0x21, 0x00


	//----- nvinfo : EIATTR_KPARAM_INFO
	.align		4
.L_13769:
        /*00ec*/ 	.byte	0x04, 0x17
        /*00ee*/ 	.short	(.L_13771 - .L_13770)
.L_13770:
        /*00f0*/ 	.word	0x00000000
        /*00f4*/ 	.short	0x0006
        /*00f6*/ 	.short	0x0028
        /*00f8*/ 	.byte	0x00, 0xf0, 0x21, 0x00


	//----- nvinfo : EIATTR_KPARAM_INFO
	.align		4
.L_13771:
        /*00fc*/ 	.byte	0x04, 0x17
        /*00fe*/ 	.short	(.L_13773 - .L_13772)
.L_13772:
        /*0100*/ 	.word	0x00000000
        /*0104*/ 	.short	0x0005
        /*0106*/ 	.short	0x0024
        /*0108*/ 	.byte	0x00, 0xf0, 0x11, 0x00


	//----- nvinfo : EIATTR_KPARAM_INFO
	.align		4
.L_13773:
        /*010c*/ 	.byte	0x04, 0x17
        /*010e*/ 	.short	(.L_13775 - .L_13774)
.L_13774:
        /*0110*/ 	.word	0x00000000
        /*0114*/ 	.short	0x0004
        /*0116*/ 	.short	0x0020
        /*0118*/ 	.byte	0x00, 0xf0, 0x11, 0x00


	//----- nvinfo : EIATTR_KPARAM_INFO
	.align		4
.L_13775:
        /*011c*/ 	.byte	0x04, 0x17
        /*011e*/ 	.short	(.L_13777 - .L_13776)
.L_13776:
        /*0120*/ 	.word	0x00000000
        /*0124*/ 	.short	0x0003
        /*0126*/ 	.short	0x0018
        /*0128*/ 	.byte	0x00, 0xf0, 0x21, 0x00


	//----- nvinfo : EIATTR_KPARAM_INFO
	.align		4
.L_13777:
        /*012c*/ 	.byte	0x04, 0x17
        /*012e*/ 	.short	(.L_13779 - .L_13778)
.L_13778:
        /*0130*/ 	.word	0x00000000
        /*0134*/ 	.short	0x0002
        /*0136*/ 	.short	0x0010
        /*0138*/ 	.byte	0x00, 0xf0, 0x21, 0x00


	//----- nvinfo : EIATTR_KPARAM_INFO
	.align		4
.L_13779:
        /*013c*/ 	.byte	0x04, 0x17
        /*013e*/ 	.short	(.L_13781 - .L_13780)
.L_13780:
        /*0140*/ 	.word	0x00000000
        /*0144*/ 	.short	0x0001
        /*0146*/ 	.short	0x0008
        /*0148*/ 	.byte	0x00, 0xf0, 0x21, 0x00


	//----- nvinfo : EIATTR_KPARAM_INFO
	.align		4
.L_13781:
        /*014c*/ 	.byte	0x04, 0x17
        /*014e*/ 	.short	(.L_13783 - .L_13782)
.L_13782:
        /*0150*/ 	.word	0x00000000
        /*0154*/ 	.short	0x0000
        /*0156*/ 	.short	0x0000
        /*0158*/ 	.byte	0x00, 0xf0, 0x21, 0x00


	//----- nvinfo : EIATTR_MAXREG_COUNT
	.align		4
.L_13783:
        /*015c*/ 	.byte	0x03, 0x1b
        /*015e*/ 	.short	0x00ff


	//----- nvinfo : EIATTR_NUM_BARRIERS
	.align		4
        /*0160*/ 	.byte	0x02, 0x4c
        /*0162*/ 	.byte	0x01
	.zero		1


	//----- nvinfo : EIATTR_EXTERNS
	.align		4
        /*0164*/ 	.byte	0x04, 0x0f
        /*0166*/ 	.short	(.L_13785 - .L_13784)


	//   ....[0]....
	.align		4
.L_13784:
        /*0168*/ 	.word	index@(__assertfail)


	//----- nvinfo : EIATTR_MERCURY_ISA_VERSION
	.align		4
.L_13785:
        /*016c*/ 	.byte	0x03, 0x5f
        /*016e*/ 	.short	0x0000


	//----- nvinfo : EIATTR_COOP_GROUP_MASK_REGIDS
	.align		4
        /*0170*/ 	.byte	0x04, 0x29
        /*0172*/ 	.short	(.L_13787 - .L_13786)


	//   ....[0]....
.L_13786:
        /*0174*/ 	.word	0xffffffff


	//   ....[1]....
        /*0178*/ 	.word	0xffffffff


	//   ....[2]....
        /*017c*/ 	.word	0xffffffff


	//   ....[3]....
        /*0180*/ 	.word	0xffffffff


	//   ....[4]....
        /*0184*/ 	.word	0xffffffff


	//   ....[5]....
        /*0188*/ 	.word	0xffffffff


	//   ....[6]....
        /*018c*/ 	.word	0xffffffff


	//   ....[7]....
        /*0190*/ 	.word	0xffffffff


	//   ....[8]....
        /*0194*/ 	.word	0xffffffff


	//   ....[9]....
        /*0198*/ 	.word	0xffffffff


	//   ....[10]....
        /*019c*/ 	.word	0xffffffff


	//   ....[11]....
        /*01a0*/ 	.word	0xffffffff


	//   ....[12]....
        /*01a4*/ 	.word	0xffffffff


	//   ....[13]....
        /*01a8*/ 	.word	0xffffffff


	//   ....[14]....
        /*01ac*/ 	.word	0xffffffff


	//   ....[15]....
        /*01b0*/ 	.word	0xffffffff


	//   ....[16]....
        /*01b4*/ 	.word	0xffffffff


	//   ....[17]....
        /*01b8*/ 	.word	0xffffffff


	//   ....[18]....
        /*01bc*/ 	.word	0xffffffff


	//   ....[19]....
        /*01c0*/ 	.word	0xffffffff


	//   ....[20]....
        /*01c4*/ 	.word	0xffffffff


	//   ....[21]....
        /*01c8*/ 	.word	0xffffffff


	//   ....[22]....
        /*01cc*/ 	.word	0xffffffff


	//   ....[23]....
        /*01d0*/ 	.word	0xffffffff


	//   ....[24]....
        /*01d4*/ 	.word	0xffffffff


	//   ....[25]....
        /*01d8*/ 	.word	0xffffffff


	//   ....[26]....
        /*01dc*/ 	.word	0xffffffff


	//   ....[27]....
        /*01e0*/ 	.word	0xffffffff


	//   ....[28]....
        /*01e4*/ 	.word	0xffffffff


	//   ....[29]....
        /*01e8*/ 	.word	0xffffffff


	//   ....[30]....
        /*01ec*/ 	.word	0xffffffff


	//   ....[31]....
        /*01f0*/ 	.word	0xffffffff


	//   ....[32]....
        /*01f4*/ 	.word	0xffffffff


	//   ....[33]....
        /*01f8*/ 	.word	0xffffffff


	//   ....[34]....
        /*01fc*/ 	.word	0xffffffff


	//   ....[35]....
        /*0200*/ 	.word	0xffffffff


	//   ....[36]....
        /*0204*/ 	.word	0xffffffff


	//   ....[37]....
        /*0208*/ 	.word	0xffffffff


	//   ....[38]....
        /*020c*/ 	.word	0xffffffff


	//   ....[39]....
        /*0210*/ 	.word	0xffffffff


	//   ....[40]....
        /*0214*/ 	.word	0xffffffff


	//----- nvinfo : EIATTR_COOP_GROUP_INSTR_OFFSETS
	.align		4
.L_13787:
        /*0218*/ 	.byte	0x04, 0x28
        /*021a*/ 	.short	(.L_13789 - .L_13788)


	//   ....[0]....
.L_13788:
        /*021c*/ 	.word	0x00000f70


	//   ....[1]....
        /*0220*/ 	.word	0x00000f90


	//   ....[2]....
        /*0224*/ 	.word	0x00000fb0


	//   ....[3]....
        /*0228*/ 	.word	0x00000fd0


	//   ....[4]....
        /*022c*/ 	.word	0x000010d0


	//   ....[5]....
        /*0230*/ 	.word	0x000010f0


	//   ....[6]....
        /*0234*/ 	.word	0x00001110


	//   ....[7]....
        /*0238*/ 	.word	0x00001ed0


	//   ....[8]....
        /*023c*/ 	.word	0x00001f30


	//   ....[9]....
        /*0240*/ 	.word	0x00001f60


	//   ....[10]....
        /*0244*/ 	.word	0x00001f80


	//   ....[11]....
        /*0248*/ 	.word	0x00001fa0


	//   ....[12]....
        /*024c*/ 	.word	0x00001ff0


	//   ....[13]....
        /*0250*/ 	.word	0x00002010


	//   ....[14]....
        /*0254*/ 	.word	0x00002030


	//   ....[15]....
        /*0258*/ 	.word	0x00002c80


	//   ....[16]....
        /*025c*/ 	.word	0x00003ac0


	//   ....[17]....
        /*0260*/ 	.word	0x00003b30


	//   ....[18]....
        /*0264*/ 	.word	0x00003b90


	//   ....[19]....
        /*0268*/ 	.word	0x00003bf0


	//   ....[20]....
        /*026c*/ 	.word	0x00003c60


	//   ....[21]....
        /*0270*/ 	.word	0x00003ce0


	//   ....[22]....
        /*0274*/ 	.word	0x00003d50


	//   ....[23]....
        /*0278*/ 	.word	0x00003dc0


	//   ....[24]....
        /*027c*/ 	.word	0x00003e20


	//   ....[25]....
        /*0280*/ 	.word	0x00003e90


	//   ....[26]....
        /*0284*/ 	.word	0x00003ef0


	//   ....[27]....
        /*0288*/ 	.word	0x00003f60


	//   ....[28]....
        /*028c*/ 	.word	0x00003fc0


	//   ....[29]....
        /*0290*/ 	.word	0x00004030


	//   ....[30]....
        /*0294*/ 	.word	0x00004090


	//   ....[31]....
        /*0298*/ 	.word	0x00004100


	//   ....[32]....
        /*029c*/ 	.word	0x00004160


	//   ....[33]....
        /*02a0*/ 	.word	0x000041d0


	//   ....[34]....
        /*02a4*/ 	.word	0x00004230


	//   ....[35]....
        /*02a8*/ 	.word	0x000042a0


	//   ....[36]....
        /*02ac*/ 	.word	0x00004300


	//   ....[37]....
        /*02b0*/ 	.word	0x00004370


	//   ....[38]....
        /*02b4*/ 	.word	0x000043d0


	//   ....[39]....
        /*02b8*/ 	.word	0x00004440


	//   ....[40]....
        /*02bc*/ 	.word	0x000044a0


	//----- nvinfo : EIATTR_SYSCALL_OFFSETS
	.align		4
.L_13789:
        /*02c0*/ 	.byte	0x04, 0x46
        /*02c2*/ 	.short	(.L_13791 - .L_13790)


	//   ....[0]....
.L_13790:
        /*02c4*/ 	.word	0x00003920


	//   ....[1]....
        /*02c8*/ 	.word	0x00003a50


	//----- nvinfo : EIATTR_EXIT_INSTR_OFFSETS
	.align		4
.L_13791:
        /*02cc*/ 	.byte	0x04, 0x1c
        /*02ce*/ 	.short	(.L_13793 - .L_13792)


	//   ....[0]....
.L_13792:
        /*02d0*/ 	.word	0x000032d0


	//   ....[1]....
        /*02d4*/ 	.word	0x00003390


	//   ....[2]....
        /*02d8*/ 	.word	0x000037f0


	//   ....[3]....
        /*02dc*/ 	.word	0x00003a60


	//----- nvinfo : EIATTR_CTAIDZ_USED
	.align		4
.L_13793:
        /*02e0*/ 	.byte	0x01, 0x04
	.zero		2


	//----- nvinfo : EIATTR_CRS_STACK_SIZE
	.align		4
        /*02e4*/ 	.byte	0x04, 0x1e
        /*02e6*/ 	.short	(.L_13795 - .L_13794)
.L_13794:
        /*02e8*/ 	.word	0x00000000
.L_13795:


//--------------------- .nv.info._ZN4vllm25paged_attention_v1_kernelI13__nv_bfloat16hLi64ELi32ELi128ELNS_18Fp8KVCacheDataTypeE1ELb1EEEvPT_PKS3_PKT0_S9_ifPKiSB_iPKfiiiSD_SD_iiiii --------------------------
	.section	.nv.info._ZN4vllm25paged_attention_v1_kernelI13__nv_bfloat16hLi64ELi32ELi128ELNS_18Fp8KVCacheDataTypeE1ELb1EEEvPT_PKS3_PKT0_S9_ifPKiSB_iPKfiiiSD_SD_iiiii,"",@"SHT_CUDA_INFO"
	.sectionflags	@""
	.align	4


	//----- nvinfo : EIATTR_CUDA_API_VERSION
	.align		4
        /*0000*/ 	.byte	0x04, 0x37
        /*0002*/ 	.short	(.L_13797 - .L_13796)
.L_13796:
        /*0004*/ 	.word	0x00000082


	//----- nvinfo : EIATTR_SW2861232_WAR
	.align		4
.L_13797:
        /*0008*/ 	.byte	0x01, 0x35
	.zero		2


	//----- nvinfo : EIATTR_PARAM_CBANK
	.align		4
        /*000c*/ 	.byte	0x04, 0x0a
        /*000e*/ 	.short	(.L_13799 - .L_13798)
	.align		4
.L_13798:
        /*0010*/ 	.word	index@(.nv.constant0._ZN4vllm25paged_attention_v1_kernelI13__nv_bfloat16hLi64ELi32ELi128ELNS_18Fp8KVCacheDataTypeE1ELb1EEEvPT_PKS3_PKT0_S9_ifPKiSB_iPKfiiiSD_SD_iiiii)
        /*0014*/ 	.short	0x0160
        /*0016*/ 	.short	0x007c


	//----- nvinfo : EIATTR_CBANK_PARAM_SIZE
	.align		4
.L_13799:
        /*0018*/ 	.byte	0x03, 0x19
        /*001a*/ 	.short	0x007c


	//----- nvinfo : EIATTR_KPARAM_INFO
	.align		4
        /*001c*/ 	.byte	0x04, 0x17
        /*001e*/ 	.short	(.L_13801 - .L_13800)
.L_13800:
        /*0020*/ 	.word	0x00000000
        /*0024*/ 	.short	0x0013
        /*0026*/ 	.short	0x0078
        /*0028*/ 	.byte	0x00, 0xf0, 0x11, 0x00


	//----- nvinfo : EIATTR_KPARAM_INFO
	.align		4
.L_13801:
        /*002c*/ 	.byte	0x04, 0x17
        /*002e*/ 	.short	(.L_13803 - .L_13802)
.L_13802:
        /*0030*/ 	.word	0x00000000
        /*0034*/ 	.short	0x0012
        /*0036*/ 	.short	0x0074
        /*0038*/ 	.byte	0x00, 0xf0, 0x11, 0x00


	//----- nvinfo : EIATTR_KPARAM_INFO
	.align		4
.L_13803:
        /*003c*/ 	.byte	0x04, 0x17
        /*003e*/ 	.short	(.L_13805 - .L_13804)
.L_13804:
        /*0040*/ 	.word	0x00000000
        /*0044*/ 	.short	0x0011
        /*0046*/ 	.short	0x0070
        /*0048*/ 	.byte	0x00, 0xf0, 0x11, 0x00


	//----- nvinfo : EIATTR_KPARAM_INFO
	.align		4
.L_13805:
        /*004c*/ 	.byte	0x04, 0x17
        /*004e*/ 	.short	(.L_13807 - .L_13806)
.L_13806:
        /*0050*/ 	.word	0x00000000
        /*0054*/ 	.short	0x0010
        /*0056*/ 	.short	0x006c
        /*0058*/ 	.byte	0x00, 0xf0, 0x11, 0x00


	//----- nvinfo : EIATTR_KPARAM_INFO
	.align		4
.L_13807:
        /*005c*/ 	.byte	0x04, 0x17
        /*005e*/ 	.short	(.L_13809 - .L_13808)
.L_13808:
        /*0060*/ 	.word	0x00000000
        /*0064*/ 	.short	0x000f
        /*0066*/ 	.short	0x0068
        /*0068*/ 	.byte	0x00, 0xf0, 0x11, 0x00


	//----- nvinfo : EIATTR_KPARAM_INFO
	.align		4
.L_13809:
        /*006c*/ 	.byte	0x04, 0x17
        /*006e*/ 	.short	(.L_13811 - .L_13810)
.L_13810:
        /*0070*/ 	.word	0x00000000
        /*0074*/ 	.short	0x000e
        /*0076*/ 	.short	0x0060
        /*0078*/ 	.byte	0x00, 0xf0, 0x21, 0x00


	//----- nvinfo : EIATTR_KPARAM_INFO
	.align		4
.L_13811:
        /*007c*/ 	.byte	0x04, 0x17
        /*007e*/ 	.short	(.L_13813 - .L_13812)
.L_13812:
        /*0080*/ 	.word	0x00000000
        /*0084*/ 	.short	0x000d
        /*0086*/ 	.short	0x0058
        /*0088*/ 	.byte	0x00, 0xf0, 0x21, 0x00


	//----- nvinfo : EIATTR_KPARAM_INFO
	.align		4
.L_13813:
        /*008c*/ 	.byte	0x04, 0x17
        /*008e*/ 	.short	(.L_13815 - .L_13814)
.L_13814:
        /*0090*/ 	.word	0x00000000
        /*0094*/ 	.short	0x000c
        /*0096*/ 	.short	0x0050
        /*0098*/ 	.byte	0x00, 0xf0, 0x11, 0x00


	//----- nvinfo : EIATTR_KPARAM_INFO
	.align		4
.L_13815:
        /*009c*/ 	.byte	0x04, 0x17
        /*009e*/ 	.short	(.L_13817 - .L_13816)
.L_13816:
        /*00a0*/ 	.word	0x00000000
        /*00a4*/ 	.short	0x000b
        /*00a6*/ 	.short	0x004c
        /*00a8*/ 	.byte	0x00, 0xf0, 0x11, 0x00


	//----- nvinfo : EIATTR_KPARAM_INFO
	.align		4
.L_13817:
        /*00ac*/ 	.byte	0x04, 0x17
        /*00ae*/ 	.short	(.L_13819 - .L_13818)
.L_13818:
        /*00b0*/ 	.word	0x00000000
        /*00b4*/ 	.short	0x000a
        /*00b6*/ 	.short	0x0048
        /*00b8*/ 	.byte	0x00, 0xf0, 0x11, 0x00


	//----- nvinfo : EIATTR_KPARAM_INFO
	.align		4
.L_13819:
        /*00bc*/ 	.byte	0x04, 0x17
        /*00be*/ 	.short	(.L_13821 - .L_13820)
.L_13820:
        /*00c0*/ 	.word	0x00000000
        /*00c4*/ 	.short	0x0009
        /*00c6*/ 	.short	0x0040
        /*00c8*/ 	.byte	0x00, 0xf0, 0x21, 0x00


	//----- nvinfo : EIATTR_KPARAM_INFO
	.align		4
.L_13821:
        /*00cc*/ 	.byte	0x04, 0x17
        /*00ce*/ 	.short	(.L_13823 - .L_13822)
.L_13822:
        /*00d0*/ 	.word	0x00000000
        /*00d4*/ 	.short	0x0008
        /*00d6*/ 	.short	0x0038
        /*00d8*/ 	.byte	0x00, 0xf0, 0x11, 0x00


	//----- nvinfo : EIATTR_KPARAM_INFO
	.align		4
.L_13823:
        /*00dc*/ 	.byte	0x04, 0x17
        /*00de*/ 	.short	(.L_13825 - .L_13824)
.L_13824:
        /*00e0*/ 	.word	0x00000000
        /*00e4*/ 	.short	0x0007
        /*00e6*/ 	.short	0x0030
        /*00e8*/ 	.byte	0x00, 0xf0, 0x21, 0x00


	//----- nvinfo : EIATTR_KPARAM_INFO
	.align		4
.L_13825:
        /*00ec*/ 	.byte	0x04, 0x17
        /*00ee*/ 	.short	(.L_13827 - .L_13826)
.L_13826:
        /*00f0*/ 	.word	0x00000000
        /*00f4*/ 	.short	0x0006
        /*00f6*/ 	.short	0x0028
        /*00f8*/ 	.byte	0x00, 0xf0, 0x21, 0x00


	//----- nvinfo : EIATTR_KPARAM_INFO
	.align		4
.L_13827:
        /*00fc*/ 	.byte	0x04, 0x17
        /*00fe*/ 	.short	(.L_13829 - .L_13828)
.L_13828:
        /*0100*/ 	.word	0x00000000
        /*0104*/ 	.short	0x0005
        /*0106*/ 	.short	0x0024
        /*0108*/ 	.byte	0x00, 0xf0, 0x11, 0x00


	//----- nvinfo : EIATTR_KPARAM_INFO
	.align		4
.L_13829:
        /*010c*/ 	.byte	0x04, 0x17
        /*010e*/ 	.short	(.L_13831 - .L_13830)
.L_13830:
        /*0110*/ 	.word	0x00000000
        /*0114*/ 	.short	0x0004
        /*0116*/ 	.short	0x0020
        /*0118*/ 	.byte	0x00, 0xf0, 0x11, 0x00


	//----- nvinfo : EIATTR_KPARAM_INFO
	.align		4
.L_13831:
        /*011c*/ 	.byte	0x04, 0x17
        /*011e*/ 	.short	(.L_13833 - .L_13832)
.L_13832:
        /*0120*/ 	.word	0x00000000
        /*0124*/ 	.short	0x0003
        /*0126*/ 	.short	0x0018
        /*0128*/ 	.byte	0x00, 0xf0, 0x21, 0x00


	//----- nvinfo : EIATTR_KPARAM_INFO
	.align		4
.L_13833:
        /*012c*/ 	.byte	0x04, 0x17
        /*012e*/ 	.short	(.L_13835 - .L_13834)
.L_13834:
        /*0130*/ 	.word	0x00000000
        /*0134*/ 	.short	0x0002
        /*0136*/ 	.short	0x0010
        /*0138*/ 	.byte	0x00, 0xf0, 0x21, 0x00


	//----- nvinfo : EIATTR_KPARAM_INFO
	.align		4
.L_13835:
        /*013c*/ 	.byte	0x04, 0x17
        /*013e*/ 	.short	(.L_13837 - .L_13836)
.L_13836:
        /*0140*/ 	.word	0x00000000
        /*0144*/ 	.short	0x0001
        /*0146*/ 	.short	0x0008
        /*0148*/ 	.byte	0x00, 0xf0, 0x21, 0x00


	//----- nvinfo : EIATTR_KPARAM_INFO
	.align		4
.L_13837:
        /*014c*/ 	.byte	0x04, 0x17
        /*014e*/ 	.short	(.L_13839 - .L_13838)
.L_13838:
        /*0150*/ 	.word	0x00000000
        /*0154*/ 	.short	0x0000
        /*0156*/ 	.short	0x0000
        /*0158*/ 	.byte	0x00, 0xf0, 0x21, 0x00


	//----- nvinfo : EIATTR_MAXREG_COUNT
	.align		4
.L_13839:
        /*015c*/ 	.byte	0x03, 0x1b
        /*015e*/ 	.short	0x00ff


	//----- nvinfo : EIATTR_NUM_BARRIERS
	.align		4
        /*0160*/ 	.byte	0x02, 0x4c
        /*0162*/ 	.byte	0x01
	.zero		1


	//----- nvinfo : EIATTR_EXTERNS
	.align		4
        /*0164*/ 	.byte	0x04, 0x0f
        /*0166*/ 	.short	(.L_13841 - .L_13840)


	//   ....[0]....
	.align		4
.L_13840:
        /*0168*/ 	.word	index@(__assertfail)


	//----- nvinfo : EIATTR_MERCURY_ISA_VERSION
	.align		4
.L_13841:
        /*016c*/ 	.byte	0x03, 0x5f
        /*016e*/ 	.short	0x0000


	//----- nvinfo : EIATTR_COOP_GROUP_MASK_REGIDS
	.align		4
        /*0170*/ 	.byte	0x04, 0x29
        /*0172*/ 	.short	(.L_13843 - .L_13842)


	//   ....[0]....
.L_13842:
        /*0174*/ 	.word	0xffffffff


	//   ....[1]....
        /*0178*/ 	.word	0xffffffff


	//   ....[2]....
        /*017c*/ 	.word	0xffffffff


	//   ....[3]....
        /*0180*/ 	.word	0xffffffff


	//   ....[4]....
        /*0184*/ 	.word	0xffffffff


	//   ....[5]....
        /*0188*/ 	.word	0xffffffff


	//   ....[6]....
        /*018c*/ 	.word	0xffffffff


	//   ....[7]....
        /*0190*/ 	.word	0xffffffff


	//   ....[8]....
        /*0194*/ 	.word	0xffffffff


	//   ....[9]....
        /*0198*/ 	.word	0xffffffff


	//   ....[10]....
        /*019c*/ 	.word	0xffffffff


	//   ....[11]....
        /*01a0*/ 	.word	0xffffffff


	//   ....[12]....
        /*01a4*/ 	.word	0xffffffff


	//   ....[13]....
        /*01a8*/ 	.word	0xffffffff


	//   ....[14]....
        /*01ac*/ 	.word	0xffffffff


	//   ....[15]....
        /*01b0*/ 	.word	0xffffffff


	//   ....[16]....
        /*01b4*/ 	.word	0xffffffff


	//   ....[17]....
        /*01b8*/ 	.word	0xffffffff


	//   ....[18]....
        /*01bc*/ 	.word	0xffffffff


	//   ....[19]....
        /*01c0*/ 	.word	0xffffffff


	//   ....[20]....
        /*01c4*/ 	.word	0xffffffff


	//   ....[21]....
        /*01c8*/ 	.word	0xffffffff


	//   ....[22]....
        /*01cc*/ 	.word	0xffffffff


	//   ....[23]....
        /*01d0*/ 	.word	0xffffffff


	//   ....[24]....
        /*01d4*/ 	.word	0xffffffff


	//   ....[25]....
        /*01d8*/ 	.word	0xffffffff


	//   ....[26]....
        /*01dc*/ 	.word	0xffffffff


	//   ....[27]....
        /*01e0*/ 	.word	0xffffffff


	//   ....[28]....
        /*01e4*/ 	.word	0xffffffff


	//   ....[29]....
        /*01e8*/ 	.word	0xffffffff


	//   ....[30]....
        /*01ec*/ 	.word	0xffffffff


	//   ....[31]....
        /*01f0*/ 	.word	0xffffffff


	//   ....[32]....
        /*01f4*/ 	.word	0xffffffff


	//   ....[33]....
        /*01f8*/ 	.word	0xffffffff


	//   ....[34]....
        /*01fc*/ 	.word	0xffffffff


	//   ....[35]....
        /*0200*/ 	.word	0xffffffff


	//   ....[36]....
        /*0204*/ 	.word	0xffffffff


	//----- nvinfo : EIATTR_COOP_GROUP_INSTR_OFFSETS
	.align		4
.L_13843:
        /*0208*/ 	.byte	0x04, 0x28
        /*020a*/ 	.short	(.L_13845 - .L_13844)


	//   ....[0]....
.L_13844:
        /*020c*/ 	.word	0x00000f70


	//   ....[1]....
        /*0210*/ 	.word	0x00000f90


	//   ....[2]....
        /*0214*/ 	.word	0x00000fb0


	//   ....[3]....
        /*0218*/ 	.word	0x00000fd0


	//   ....[4]....
        /*021c*/ 	.word	0x000010a0


	//   ....[5]....
        /*0220*/ 	.word	0x000010c0


	//   ....[6]....
        /*0224*/ 	.word	0x00001110


	//   ....[7]....
        /*0228*/ 	.word	0x00001ed0


	//   ....[8]....
        /*022c*/ 	.word	0x00001f30


	//   ....[9]....
        /*0230*/ 	.word	0x00001f60


	//   ....[10]....
        /*0234*/ 	.word	0x00001f80


	//   ....[11]....
        /*0238*/ 	.word	0x00001fa0


	//   ....[12]....
        /*023c*/ 	.word	0x00001ff0


	//   ....[13]....
        /*0240*/ 	.word	0x00002010


	//   ....[14]....
        /*0244*/ 	.word	0x00002030


	//   ....[15]....
        /*0248*/ 	.word	0x00002c70


	//   ....[16]....
        /*024c*/ 	.word	0x000038b0


	//   ....[17]....
        /*0250*/ 	.word	0x00003920


	//   ....[18]....
        /*0254*/ 	.word	0x00003980


	//   ....[19]....
        /*0258*/ 	.word	0x000039e0


	//   ....[20]....
        /*025c*/ 	.word	0x00003a40


	//   ....[21]....
        /*0260*/ 	.word	0x00003ac0


	//   ....[22]....
        /*0264*/ 	.word	0x00003b30


	//   ....[23]....
        /*0268*/ 	.word	0x00003ba0


	//   ....[24]....
        /*026c*/ 	.word	0x00003c00


	//   ....[25]....
        /*0270*/ 	.word	0x00003c70


	//   ....[26]....
        /*0274*/ 	.word	0x00003cd0


	//   ....[27]....
        /*0278*/ 	.word	0x00003d40


	//   ....[28]....
        /*027c*/ 	.word	0x00003da0


	//   ....[29]....
        /*0280*/ 	.word	0x00003e10


	//   ....[30]....
        /*0284*/ 	.word	0x00003e70


	//   ....[31]....
        /*0288*/ 	.word	0x00003ee0


	//   ....[32]....
        /*028c*/ 	.word	0x00003f40


	//   ....[33]....
        /*0290*/ 	.word	0x00003fb0


	//   ....[34]....
        /*0294*/ 	.word	0x00004010


	//   ....[35]....
        /*0298*/ 	.word	0x00004080


	//   ....[36]....
        /*029c*/ 	.word	0x000040f0


	//----- nvinfo : EIATTR_SYSCALL_OFFSETS
	.align		4
.L_13845:
        /*02a0*/ 	.byte	0x04, 0x46
        /*02a2*/ 	.short	(.L_13847 - .L_13846)


	//   ....[0]....
.L_13846:
        /*02a4*/ 	.word	0x00003710


	//   ....[1]....
        /*02a8*/ 	.word	0x00003840


	//----- nvinfo : EIATTR_EXIT_INSTR_OFFSETS
	.align		4
.L_13847:
        /*02ac*/ 	.byte	0x04, 0x1c
        /*02ae*/ 	.short	(.L_13849 - .L_13848)


	//   ....[0]....
.L_13848:
        /*02b0*/ 	.word	0x00003190


	//   ....[1]....
        /*02b4*/ 	.word	0x00003260


	//   ....[2]....
        /*02b8*/ 	.word	0x000035e0


	//   ....[3]....
        /*02bc*/ 	.word	0x00003850


	//----- nvinfo : EIATTR_CTAIDZ_USED
	.align		4
.L_13849:
        /*02c0*/ 	.byte	0x01, 0x04
	.zero		2


	//----- nvinfo : EIATTR_CRS_STACK_SIZE
	.align		4
        /*02c4*/ 	.byte	0x04, 0x1e
        /*02c6*/ 	.short	(.L_13851 - .L_13850)
.L_13850:
        /*02c8*/ 	.word	0x00000000
.L_13851:


//--------------------- .nv.info._ZN4vllm25paged_attention_v1_kernelI13__nv_bfloat16hLi32ELi32ELi128ELNS_18Fp8KVCacheDataTypeE1ELb1EEEvPT_PKS3_PKT0_S9_ifPKiSB_iPKfiiiSD_SD_iiiii --------------------------
	.section	.nv.info._ZN4vllm25paged_attention_v1_kernelI13__nv_bfloat16hLi32ELi32ELi128ELNS_18Fp8KVCacheDataTypeE1ELb1EEEvPT_PKS3_PKT0_S9_ifPKiSB_iPKfiiiSD_SD_iiiii,"",@"SHT_CUDA_INFO"
	.sectionflags	@""
	.align	4


	//----- nvinfo : EIATTR_CUDA_API_VERSION
	.align		4
        /*0000*/ 	.byte	0x04, 0x37
        /*0002*/ 	.short	(.L_13853 - .L_13852)
.L_13852:
        /*0004*/ 	.word	0x00000082


	//----- nvinfo : EIATTR_SW2861232_WAR
	.align		4
.L_13853:
        /*0008*/ 	.byte	0x01, 0x35
	.zero		2


	//----- nvinfo : EIATTR_PARAM_CBANK
	.align		4
        /*000c*/ 	.byte	0x04, 0x0a
        /*000e*/ 	.short	(.L_13855 - .L_13854)
	.align		4
.L_13854:
        /*0010*/ 	.word	index@(.nv.constant0._ZN4vllm25paged_attention_v1_kernelI13__nv_bfloat16hLi32ELi32ELi128ELNS_18Fp8KVCacheDataTypeE1ELb1EEEvPT_PKS3_PKT0_S9_ifPKiSB_iPKfiiiSD_SD_iiiii)
        /*0014*/ 	.short	0x0160
        /*0016*/ 	.short	0x007c


	//----- nvinfo : EIATTR_CBANK_PARAM_SIZE
	.align		4
.L_13855:
        /*0018*/ 	.byte	0x03, 0x19
        /*001a*/ 	.short	0x007c


	//----- nvinfo : EIATTR_KPARAM_INFO
	.align		4
        /*001c*/ 	.byte	0x04, 0x17
        /*001e*/ 	.short	(.L_13857 - .L_13856)
.L_13856:
        /*0020*/ 	.word	0x00000000
        /*0024*/ 	.short	0x0013
        /*0026*/ 	.short	0x0078
        /*0028*/ 	.byte	0x00, 0xf0, 0x11, 0x00


	//----- nvinfo : EIATTR_KPARAM_INFO
	.align		4
.L_13857:
        /*002c*/ 	.byte	0x04, 0x17
        /*002e*/ 	.short	(.L_13859 - .L_13858)
.L_13858:
        /*0030*/ 	.word	0x00000000
        /*0034*/ 	.short	0x0012
        /*0036*/ 	.short	0x0074
        /*0038*/ 	.byte	0x00, 0xf0, 0x11, 0x00


	//----- nvinfo : EIATTR_KPARAM_INFO
	.align		4
.L_13859:
        /*003c*/ 	.byte	0x04, 0x17
        /*003e*/ 	.short	(.L_13861 - .L_13860)
.L_13860:
        /*0040*/ 	.word	0x00000000
        /*0044*/ 	.short	0x0011
        /*0046*/ 	.short	0x0070
        /*0048*/ 	.byte	0x00, 0xf0, 0x11, 0x00


	//----- nvinfo : EIATTR_KPARAM_INFO
	.align		4
.L_13861:
        /*004c*/ 	.byte	0x04, 0x17
        /*004e*/ 	.short	(.L_13863 - .L_13862)
.L_13862:
        /*0050*/ 	.word	0x00000000
        /*0054*/ 	.short	0x0010
        /*0056*/ 	.short	0x006c
        /*0058*/ 	.byte	0x00, 0xf0, 0x11, 0x00


	//----- nvinfo : EIATTR_KPARAM_INFO
	.align		4
.L_13863:
        /*005c*/ 	.byte	0x04, 0x17
        /*005e*/ 	.short	(.L_13865 - .L_13864)
.L_13864:
        /*0060*/ 	.word	0x00000000
        /*0064*/ 	.short	0x000f
        /*0066*/ 	.short	0x0068
        /*0068*/ 	.byte	0x00, 0xf0, 0x11, 0x00


	//----- nvinfo : EIATTR_KPARAM_INFO
	.align		4
.L_13865:
        /*006c*/ 	.byte	0x04, 0x17
        /*006e*/ 	.short	(.L_13867 - .L_13866)
.L_13866:
        /*0070*/ 	.word	0x00000000
        /*0074*/ 	.short	0x000e
        /*0076*/ 	.short	0x0060
        /*0078*/ 	.byte	0x00, 0xf0, 0x21, 0x00


	//----- nvinfo : EIATTR_KPARAM_INFO
	.align		4
.L_13867:
        /*007c*/ 	.byte	0x04, 0x17
        /*007e*/ 	.short	(.L_13869 - .L_13868)
.L_13868:
        /*0080*/ 	.word	0x00000000
        /*0084*/ 	.short	0x000d
        /*0086*/ 	.short	0x0058
        /*0088*/ 	.byte	0x00, 0xf0, 0x21, 0x00


	//----- nvinfo : EIATTR_KPARAM_INFO
	.align		4
.L_13869:
        /*008c*/ 	.byte	0x04, 0x17
        /*008e*/ 	.short	(.L_13871 - .L_13870)
.L_13870:
        /*0090*/ 	.word	0x00000000
        /*0094*/ 	.short	0x000c
        /*0096*/ 	.short	0x0050
        /*0098*/ 	.byte	0x00, 0xf0, 0x11, 0x00


	//----- nvinfo : EIATTR_KPARAM_INFO
	.align		4
.L_13871:
        /*009c*/ 	.byte	0x04, 0x17
        /*009e*/ 	.short	(.L_13873 - .L_13872)
.L_13872:
        /*00a0*/ 	.word	0x00000000
        /*00a4*/ 	.short	0x000b
        /*00a6*/ 	.short	0x004c
        /*00a8*/ 	.byte	0x00, 0xf0, 0x11, 0x00


	//----- nvinfo : EIATTR_KPARAM_INFO
	.align		4
.L_13873:
        /*00ac*/ 	.byte	0x04, 0x17
        /*00ae*/ 	.short	(.L_13875 - .L_13874)
.L_13874:
        /*00b0*/ 	.word	0x00000000
        /*00b4*/ 	.short	0x000a
        /*00b6*/ 	.short	0x0048
        /*00b8*/ 	.byte	0x00, 0xf0, 0x11, 0x00


	//----- nvinfo : EIATTR_KPARAM_INFO
	.align		4
.L_13875:
        /*00bc*/ 	.byte	0x04, 0x17
        /*00be*/ 	.short	(.L_13877 - .L_13876)
.L_13876:
        /*00c0*/ 	.word	0x00000000
        /*00c4*/ 	.short	0x0009
        /*00c6*/ 	.short	0x0040
        /*00c8*/ 	.byte	0x00, 0xf0, 0x21, 0x00


	//----- nvinfo : EIATTR_KPARAM_INFO
	.align		4
.L_13877:
        /*00cc*/ 	.byte	0x04, 0x17
        /*00ce*/ 	.short	(.L_13879 - .L_13878)
.L_13878:
        /*00d0*/ 	.word	0x00000000
        /*00d4*/ 	.short	0x0008
        /*00d6*/ 	.short	0x0038
        /*00d8*/ 	.byte	0x00, 0xf0, 0x11, 0x00


	//----- nvinfo : EIATTR_KPARAM_INFO
	.align		4
.L_13879:
        /*00dc*/ 	.byte	0x04, 0x17
        /*00de*/ 	.short	(.L_13881 - .L_13880)
.L_13880:
        /*00e0*/ 	.word	0x00000000
        /*00e4*/ 	.short	0x0007
        /*00e6*/ 	.short	0x0030
        /*00e8*/ 	.byte	0x00, 0xf0, 0x21, 0x00


	//----- nvinfo : EIATTR_KPARAM_INFO
	.align		4
.L_13881:
        /*00ec*/ 	.byte	0x04, 0x17
        /*00ee*/ 	.short	(.L_13883 - .L_13882)
.L_13882:
        /*00f0*/ 	.word	0x00000000
        /*00f4*/ 	.short	0x0006
        /*00f6*/ 	.short	0x0028
        /*00f8*/ 	.byte	0x00, 0xf0, 0x21, 0x00


	//----- nvinfo : EIATTR_KPARAM_INFO
	.align		4
.L_13883:
        /*00fc*/ 	.byte	0x04, 0x17
        /*00fe*/ 	.short	(.L_13885 - .L_13884)
.L_13884:
        /*0100*/ 	.word	0x00000000
        /*0104*/ 	.short	0x0005
        /*0106*/ 	.short	0x0024
        /*0108*/ 	.byte	0x00, 0xf0, 0x11, 0x00


	//----- nvinfo : EIATTR_KPARAM_INFO
	.align		4
.L_13885:
        /*010c*/ 	.byte	0x04, 0x17
        /*010e*/ 	.short	(.L_13887 - .L_13886)
.L_13886:
        /*0110*/ 	.word	0x00000000
        /*0114*/ 	.short	0x0004
        /*0116*/ 	.short	0x0020
        /*0118*/ 	.byte	0x00, 0xf0, 0x11, 0x00


	//----- nvinfo : EIATTR_KPARAM_INFO
	.align		4
.L_13887:
        /*011c*/ 	.byte	0x04, 0x17
        /*011e*/ 	.short	(.L_13889 - .L_13888)
.L_13888:
        /*0120*/ 	.word	0x00000000
        /*0124*/ 	.short	0x0003
        /*0126*/ 	.short	0x0018
        /*0128*/ 	.byte	0x00, 0xf0, 0x21, 0x00


	//----- nvinfo : EIATTR_KPARAM_INFO
	.align		4
.L_13889:
        /*012c*/ 	.byte	0x04, 0x17
        /*012e*/ 	.short	(.L_13891 - .L_13890)
.L_13890:
        /*0130*/ 	.word	0x00000000
        /*0134*/ 	.short	0x0002
        /*0136*/ 	.short	0x0010
        /*0138*/ 	.byte	0x00, 0xf0, 0x21, 0x00


	//----- nvinfo : EIATTR_KPARAM_INFO
	.align		4
.L_13891:
        /*013c*/ 	.byte	0x04, 0x17
        /*013e*/ 	.short	(.L_13893 - .L_13892)
.L_13892:
        /*0140*/ 	.word	0x00000000
        /*0144*/ 	.short	0x0001
        /*0146*/ 	.short	0x0008
        /*0148*/ 	.byte	0x00, 0xf0, 0x21, 0x00


	//----- nvinfo : EIATTR_KPARAM_INFO
	.align		4
.L_13893:
        /*014c*/ 	.byte	0x04, 0x17
        /*014e*/ 	.short	(.L_13895 - .L_13894)
.L_13894:
        /*0150*/ 	.word	0x00000000
        /*0154*/ 	.short	0x0000
        /*0156*/ 	.short	0x0000
        /*0158*/ 	.byte	0x00, 0xf0, 0x21, 0x00


	//----- nvinfo : EIATTR_MAXREG_COUNT
	.align		4
.L_13895:
        /*015c*/ 	.byte	0x03, 0x1b
        /*015e*/ 	.short	0x00ff


	//----- nvinfo : EIATTR_NUM_BARRIERS
	.align		4
        /*0160*/ 	.byte	0x02, 0x4c
        /*0162*/ 	.byte	0x01
	.zero		1


	//----- nvinfo : EIATTR_EXTERNS
	.align		4
        /*0164*/ 	.byte	0x04, 0x0f
        /*0166*/ 	.short	(.L_13897 - .L_13896)


	//   ....[0]....
	.align		4
.L_13896:
        /*0168*/ 	.word	index@(__assertfail)


	//----- nvinfo : EIATTR_MERCURY_ISA_VERSION
	.align		4
.L_13897:
        /*016c*/ 	.byte	0x03, 0x5f
        /*016e*/ 	.short	0x0000


	//----- nvinfo : EIATTR_COOP_GROUP_MASK_REGIDS
	.align		4
        /*0170*/ 	.byte	0x04, 0x29
        /*0172*/ 	.short	(.L_13899 - .L_13898)


	//   ....[0]....
.L_13898:
        /*0174*/ 	.word	0xffffffff


	//   ....[1]....
        /*0178*/ 	.word	0xffffffff


	//   ....[2]....
        /*017c*/ 	.word	0xffffffff


	//   ....[3]....
        /*0180*/ 	.word	0xffffffff


	//   ....[4]....
        /*0184*/ 	.word	0xffffffff


	//   ....[5]....
        /*0188*/ 	.word	0xffffffff


	//   ....[6]....
        /*018c*/ 	.word	0xffffffff


	//   ....[7]....
        /*0190*/ 	.word	0xffffffff


	//   ....[8]....
        /*0194*/ 	.word	0xffffffff


	//   ....[9]....
        /*0198*/ 	.word	0xffffffff


	//   ....[10]....
        /*019c*/ 	.word	0xffffffff


	//   ....[11]....
        /*01a0*/ 	.word	0xffffffff


	//   ....[12]....
        /*01a4*/ 	.word	0xffffffff


	//   ....[13]....
        /*01a8*/ 	.word	0xffffffff


	//   ....[14]....
        /*01ac*/ 	.word	0xffffffff


	//   ....[15]....
        /*01b0*/ 	.word	0xffffffff


	//   ....[16]....
        /*01b4*/ 	.word	0xffffffff


	//   ....[17]....
        /*01b8*/ 	.word	0xffffffff


	//   ....[18]....
        /*01bc*/ 	.word	0xffffffff


	//   ....[19]....
        /*01c0*/ 	.word	0xffffffff


	//   ....[20]....
        /*01c4*/ 	.word	0xffffffff


	//   ....[21]....
        /*01c8*/ 	.word	0xffffffff


	//   ....[22]....
        /*01cc*/ 	.word	0xffffffff


	//   ....[23]....
        /*01d0*/ 	.word	0xffffffff


	//   ....[24]....
        /*01d4*/ 	.word	0xffffffff


	//   ....[25]....
        /*01d8*/ 	.word	0xffffffff


	//   ....[26]....
        /*01dc*/ 	.word	0xffffffff


	//   ....[27]....
        /*01e0*/ 	.word	0xffffffff


	//   ....[28]....
        /*01e4*/ 	.word	0xffffffff


	//----- nvinfo : EIATTR_COOP_GROUP_INSTR_OFFSETS
	.align		4
.L_13899:
        /*01e8*/ 	.byte	0x04, 0x28
        /*01ea*/ 	.short	(.L_13901 - .L_13900)


	//   ....[0]....
.L_13900:
        /*01ec*/ 	.word	0x00000f70


	//   ....[1]....
        /*01f0*/ 	.word	0x00000f90


	//   ....[2]....
        /*01f4*/ 	.word	0x00000fb0


	//   ....[3]....
        /*01f8*/ 	.word	0x00000fd0


	//   ....[4]....
        /*01fc*/ 	.word	0x000010d0


	//   ....[5]....
        /*0200*/ 	.word	0x000010f0


	//   ....[6]....
        /*0204*/ 	.word	0x00001110


	//   ....[7]....
        /*0208*/ 	.word	0x00001ed0


	//   ....[8]....
        /*020c*/ 	.word	0x00001f30


	//   ....[9]....
        /*0210*/ 	.word	0x00001f60


	//   ....[10]....
        /*0214*/ 	.word	0x00001f80


	//   ....[11]....
        /*0218*/ 	.word	0x00001fa0


	//   ....[12]....
        /*021c*/ 	.word	0x00001ff0


	//   ....[13]....
        /*0220*/ 	.word	0x00002010


	//   ....[14]....
        /*0224*/ 	.word	0x00002030


	//   ....[15]....
        /*0228*/ 	.word	0x00002c90


	//   ....[16]....
        /*022c*/ 	.word	0x00003550


	//   ....[17]....
        /*0230*/ 	.word	0x000035d0


	//   ....[18]....
        /*0234*/ 	.word	0x00003630


	//   ....[19]....
        /*0238*/ 	.word	0x00003690


	//   ....[20]....
        /*023c*/ 	.word	0x00003700


	//   ....[21]....
        /*0240*/ 	.word	0x00003770


	//   ....[22]....
        /*0244*/ 	.word	0x000037f0


	//   ....[23]....
        /*0248*/ 	.word	0x00003860


	//   ....[24]....
        /*024c*/ 	.word	0x000038c0


	//   ....[25]....
        /*0250*/ 	.word	0x00003930


	//   ....[26]....
        /*0254*/ 	.word	0x00003990


	//   ....[27]....
        /*0258*/ 	.word	0x00003a00


	//   ....[28]....
        /*025c*/ 	.word	0x00003a60


	//----- nvinfo : EIATTR_SYSCALL_OFFSETS
	.align		4
.L_13901:
        /*0260*/ 	.byte	0x04, 0x46
        /*0262*/ 	.short	(.L_13903 - .L_13902)


	//   ....[0]....
.L_13902:
        /*0264*/ 	.word	0x000033b0


	//   ....[1]....
        /*0268*/ 	.word	0x000034e0


	//----- nvinfo : EIATTR_EXIT_INSTR_OFFSETS
	.align		4
.L_13903:
        /*026c*/ 	.byte	0x04, 0x1c
        /*026e*/ 	.short	(.L_13905 - .L_13904)


	//   ....[0]....
.L_13904:
        /*0270*/ 	.word	0x00002ff0


	//   ....[1]....
        /*0274*/ 	.word	0x000030c0


	//   ....[2]....
        /*0278*/ 	.word	0x00003280


	//   ....[3]....
        /*027c*/ 	.word	0x000034f0


	//----- nvinfo : EIATTR_CTAIDZ_USED
	.align		4
.L_13905:
        /*0280*/ 	.byte	0x01, 0x04
	.zero		2


	//----- nvinfo : EIATTR_CRS_STACK_SIZE
	.align		4
        /*0284*/ 	.byte	0x04, 0x1e
        /*0286*/ 	.short	(.L_13907 - .L_13906)
.L_13906:
        /*0288*/ 	.word	0x00000000
.L_13907:


//--------------------- .nv.info._ZN4vllm25paged_attention_v1_kernelI13__nv_bfloat16hLi256ELi16ELi128ELNS_18Fp8KVCacheDataTypeE1ELb0EEEvPT_PKS3_PKT0_S9_ifPKiSB_iPKfiiiSD_SD_iiiii --------------------------
	.section	.nv.info._ZN4vllm25paged_attention_v1_kernelI13__nv_bfloat16hLi256ELi16ELi128ELNS_18Fp8KVCacheDataTypeE1ELb0EEEvPT_PKS3_PKT0_S9_ifPKiSB_iPKfiiiSD_SD_iiiii,"",@"SHT_CUDA_INFO"
	.sectionflags	@""
	.align	4


	//----- nvinfo : EIATTR_CUDA_API_VERSION
	.align		4
        /*0000*/ 	.byte	0x04, 0x37
        /*0002*/ 	.short	(.L_13909 - .L_13908)
.L_13908:
        /*0004*/ 	.word	0x00000082


	//----- nvinfo : EIATTR_SW2861232_WAR
	.align		4
.L_13909:
        /*0008*/ 	.byte	0x01, 0x35
	.zero		2


	//----- nvinfo : EIATTR_PARAM_CBANK
	.align		4
        /*000c*/ 	.byte	0x04, 0x0a
        /*000e*/ 	.short	(.L_13911 - .L_13910)
	.align		4
.L_13910:
        /*0010*/ 	.word	index@(.nv.constant0._ZN4vllm25paged_attention_v1_kernelI13__nv_bfloat16hLi256ELi16ELi128ELNS_18Fp8KVCacheDataTypeE1ELb0EEEvPT_PKS3_PKT0_S9_ifPKiSB_iPKfiiiSD_SD_iiiii)
        /*0014*/ 	.short	0x0160
        /*0016*/ 	.short	0x007c


	//----- nvinfo : EIATTR_CBANK_PARAM_SIZE
	.align		4
.L_13911:
        /*0018*/ 	.byte	0x03, 0x19
        /*001a*/ 	.short	0x007c


	//----- nvinfo : EIATTR_KPARAM_INFO
	.align		4
        /*001c*/ 	.byte	0x04, 0x17
        /*001e*/ 	.short	(.L_13913 - .L_13912)
.L_13912:
        /*0020*/ 	.word	0x00000000
        /*0024*/ 	.short	0x0013
        /*0026*/ 	.short	0x0078
        /*0028*/ 	.byte	0x00, 0xf0, 0x11, 0x00


	//----- nvinfo : EIATTR_KPARAM_INFO
	.align		4
.L_13913:
        /*002c*/ 	.byte	0x04, 0x17
        /*002e*/ 	.short	(.L_13915 - .L_13914)
.L_13914:
        /*0030*/ 	.word	0x00000000
        /*0034*/ 	.short	0x0012
        /*0036*/ 	.short	0x0074
        /*0038*/ 	.byte	0x00, 0xf0, 0x11, 0x00


	//----- nvinfo : EIATTR_KPARAM_INFO
	.align		4
.L_13915:
        /*003c*/ 	.byte	0x04, 0x17
        /*003e*/ 	.short	(.L_13917 - .L_13916)
.L_13916:
        /*0040*/ 	.word	0x00000000
        /*0044*/ 	.short	0x0011
        /*0046*/ 	.short	0x0070
        /*0048*/ 	.byte	0x00, 0xf0, 0x11, 0x00


	//----- nvinfo : EIATTR_KPARAM_INFO
	.align		4
.L_13917:
        /*004c*/ 	.byte	0x04, 0x17
        /*004e*/ 	.short	(.L_13919 - .L_13918)
.L_13918:
        /*0050*/ 	.word	0x00000000
        /*0054*/ 	.short	0x0010
        /*0056*/ 	.short	0x006c
        /*0058*/ 	.byte	0x00, 0xf0, 0x11, 0x00


	//----- nvinfo : EIATTR_KPARAM_INFO
	.align		4
.L_13919:
        /*005c*/ 	.byte	0x04, 0x17
        /*005e*/ 	.short	(.L_13921 - .L_13920)
.L_13920:
        /*0060*/ 	.word	0x00000000
        /*0064*/ 	.short	0x000f
        /*0066*/ 	.short	0x0068
        /*0068*/ 	.byte	0x00, 0xf0, 0x11, 0x00


	//----- nvinfo : EIATTR_KPARAM_INFO
	.align		4
.L_13921:
        /*006c*/ 	.byte	0x04, 0x17
        /*006e*/ 	.short	(.L_13923 - .L_13922)
.L_13922:
        /*0070*/ 	.word	0x00000000
        /*0074*/ 	.short	0x000e
        /*0076*/ 	.short	0x0060
        /*0078*/ 	.byte	0x00, 0xf0, 0x21, 0x00


	//----- nvinfo : EIATTR_KPARAM_INFO
	.align		4
.L_13923:
        /*007c*/ 	.byte	0x04, 0x17
        /*007e*/ 	.short	(.L_13925 - .L_13924)
.L_13924:
        /*0080*/ 	.word	0x00000000
        /*0084*/ 	.short	0x000d
        /*0086*/ 	.short	0x0058
        /*0088*/ 	.byte	0x00, 0xf0, 0x21, 0x00


	//----- nvinfo : EIATTR_KPARAM_INFO
	.align		4
.L_13925:
        /*008c*/ 	.byte	0x04, 0x17
        /*008e*/ 	.short	(.L_13927 - .L_13926)
.L_13926:
        /*0090*/ 	.word	0x00000000
        /*0094*/ 	.short	0x000c
        /*0096*/ 	.short	0x0050
        /*0098*/ 	.byte	0x00, 0xf0, 0x11, 0x00


	//----- nvinfo : EIATTR_KPARAM_INFO
	.align		4
.L_13927:
        /*009c*/ 	.byte	0x04, 0x17
        /*009e*/ 	.short	(.L_13929 - .L_13928)
.L_13928:
        /*00a0*/ 	.word	0x00000000
        /*00a4*/ 	.short	0x000b
        /*00a6*/ 	.short	0x004c
        /*00a8*/ 	.byte	0x00, 0xf0, 0x11, 0x00


	//----- nvinfo : EIATTR_KPARAM_INFO
	.align		4
.L_13929:
        /*00ac*/ 	.byte	0x04, 0x17
        /*00ae*/ 	.short	(.L_13931 - .L_13930)
.L_13930:
        /*00b0*/ 	.word	0x00000000
        /*00b4*/ 	.short	0x000a
        /*00b6*/ 	.short	0x0048
        /*00b8*/ 	.byte	0x00, 0xf0, 0x11, 0x00


	//----- nvinfo : EIATTR_KPARAM_INFO
	.align		4
.L_13931:
        /*00bc*/ 	.byte	0x04, 0x17
        /*00be*/ 	.short	(.L_13933 - .L_13932)
.L_13932:
        /*00c0*/ 	.word	0x00000000
        /*00c4*/ 	.short	0x0009
        /*00c6*/ 	.short	0x0040
        /*00c8*/ 	.byte	0x00, 0xf0, 0x21, 0x00


	//----- nvinfo : EIATTR_KPARAM_INFO
	.align		4
.L_13933:
        /*00cc*/ 	.byte	0x04, 0x17
        /*00ce*/ 	.short	(.L_13935 - .L_13934)
.L_13934:
        /*00d0*/ 	.word	0x00000000
        /*00d4*/ 	.short	0x0008
        /*00d6*/ 	.short	0x0038
        /*00d8*/ 	.byte	0x00, 0xf0, 0x11, 0x00


	//----- nvinfo : EIATTR_KPARAM_INFO
	.align		4
.L_13935:
        /*00dc*/ 	.byte	0x04, 0x17
        /*00de*/ 	.short	(.L_13937 - .L_13936)
.L_13936:
        /*00e0*/ 	.word	0x00000000
        /*00e4*/ 	.short	0x0007
        /*00e6*/ 	.short	0x0030
        /*00e8*/ 	.byte	0x00, 0xf0, 0x21, 0x00


	//----- nvinfo : EIATTR_KPARAM_INFO
	.align		4
.L_13937:
        /*00ec*/ 	.byte	0x04, 0x17
        /*00ee*/ 	.short	(.L_13939 - .L_13938)
.L_13938:
        /*00f0*/ 	.word	0x00000000
        /*00f4*/ 	.short	0x0006
        /*00f6*/ 	.short	0x0028
        /*00f8*/ 	.byte	0x00, 0xf0, 0x21, 0x00


	//----- nvinfo : EIATTR_KPARAM_INFO
	.align		4
.L_13939:
        /*00fc*/ 	.byte	0x04, 0x17
        /*00fe*/ 	.short	(.L_13941 - .L_13940)
.L_13940:
        /*0100*/ 	.word	0x00000000
        /*0104*/ 	.short	0x0005
        /*0106*/ 	.short	0x0024
        /*0108*/ 	.byte	0x00, 0xf0, 0x11, 0x00


	//----- nvinfo : EIATTR_KPARAM_INFO
	.align		4
.L_13941:
        /*010c*/ 	.byte	0x04, 0x17
        /*010e*/ 	.short	(.L_13943 - .L_13942)
.L_13942:
        /*0110*/ 	.word	0x00000000
        /*0114*/ 	.short	0x0004
        /*0116*/ 	.short	0x0020
        /*0118*/ 	.byte	0x00, 0xf0, 0x11, 0x00


	//----- nvinfo : EIATTR_KPARAM_INFO
	.align		4
.L_13943:
        /*011c*/ 	.byte	0x04, 0x17
        /*011e*/ 	.short	(.L_13945 - .L_13944)
.L_13944:
        /*0120*/ 	.word	0x00000000
        /*0124*/ 	.short	0x0003
        /*0126*/ 	.short	0x0018
        /*0128*/ 	.byte	0x00, 0xf0, 0x21, 0x00


	//----- nvinfo : EIATTR_KPARAM_INFO
	.align		4
.L_13945:
        /*012c*/ 	.byte	0x04, 0x17
        /*012e*/ 	.short	(.L_13947 - .L_13946)
.L_13946:
        /*0130*/ 	.word	0x00000000
        /*0134*/ 	.short	0x0002
        /*0136*/ 	.short	0x0010
        /*0138*/ 	.byte	0x00, 0xf0, 0x21, 0x00


	//----- nvinfo : EIATTR_KPARAM_INFO
	.align		4
.L_13947:
        /*013c*/ 	.byte	0x04, 0x17
        /*013e*/ 	.short	(.L_13949 - .L_13948)
.L_13948:
        /*0140*/ 	.word	0x00000000
        /*0144*/ 	.short	0x0001
        /*0146*/ 	.short	0x0008
        /*0148*/ 	.byte	0x00, 0xf0, 0x21, 0x00


	//----- nvinfo : EIATTR_KPARAM_INFO
	.align		4
.L_13949:
        /*014c*/ 	.byte	0x04, 0x17
        /*014e*/ 	.short	(.L_13951 - .L_13950)
.L_13950:
        /*0150*/ 	.word	0x00000000
        /*0154*/ 	.short	0x0000
        /*0156*/ 	.short	0x0000
        /*0158*/ 	.byte	0x00, 0xf0, 0x21, 0x00


	//----- nvinfo : EIATTR_MAXREG_COUNT
	.align		4
.L_13951:
        /*015c*/ 	.byte	0x03, 0x1b
        /*015e*/ 	.short	0x00ff


	//----- nvinfo : EIATTR_NUM_BARRIERS
	.align		4
        /*0160*/ 	.byte	0x02, 0x4c
        /*0162*/ 	.byte	0x01
	.zero		1


	//----- nvinfo : EIATTR_EXTERNS
	.align		4
        /*0164*/ 	.byte	0x04, 0x0f
        /*0166*/ 	.short	(.L_13953 - .L_13952)


	//   ....[0]....
	.align		4
.L_13952:
        /*0168*/ 	.word	index@(__assertfail)


	//----- nvinfo : EIATTR_MERCURY_ISA_VERSION
	.align		4
.L_13953:
        /*016c*/ 	.byte	0x03, 0x5f
        /*016e*/ 	.short	0x0000


	//----- nvinfo : EIATTR_COOP_GROUP_MASK_REGIDS
	.align		4
        /*0170*/ 	.byte	0x04, 0x29
        /*0172*/ 	.short	(.L_13955 - .L_13954)


	//   ....[0]....
.L_13954:
        /*0174*/ 	.word	0xffffffff


	//   ....[1]....
        /*0178*/ 	.word	0xffffffff


	//   ....[2]....
        /*017c*/ 	.word	0xffffffff


	//   ....[3]....
        /*0180*/ 	.word	0xffffffff


	//   ....[4]....
        /*0184*/ 	.word	0xffffffff


	//   ....[5]....
        /*0188*/ 	.word	0xffffffff


	//   ....[6]....
        /*018c*/ 	.word	0xffffffff


	//   ....[7]....
        /*0190*/ 	.word	0xffffffff


	//   ....[8]....
        /*0194*/ 	.word	0xffffffff


	//   ....[9]....
        /*0198*/ 	.word	0xffffffff


	//   ....[10]....
        /*019c*/ 	.word	0xffffffff


	//   ....[11]....
        /*01a0*/ 	.word	0xffffffff


	//   ....[12]....
        /*01a4*/ 	.word	0xffffffff


	//   ....[13]....
        /*01a8*/ 	.word	0xffffffff


	//   ....[14]....
        /*01ac*/ 	.word	0xffffffff


	//   ....[15]....
        /*01b0*/ 	.word	0xffffffff


	//   ....[16]....
        /*01b4*/ 	.word	0xffffffff


	//   ....[17]....
        /*01b8*/ 	.word	0xffffffff


	//----- nvinfo : EIATTR_COOP_GROUP_INSTR_OFFSETS
	.align		4
.L_13955:
        /*01bc*/ 	.byte	0x04, 0x28
        /*01be*/ 	.short	(.L_13957 - .L_13956)


	//   ....[0]....
.L_13956:
        /*01c0*/ 	.word	0x00000640


	//   ....[1]....
        /*01c4*/ 	.word	0x00000660


	//   ....[2]....
        /*01c8*/ 	.word	0x00000680


	//   ....[3]....
        /*01cc*/ 	.word	0x00000730


	//   ....[4]....
        /*01d0*/ 	.word	0x00000750


	//   ....[5]....
        /*01d4*/ 	.word	0x00000770


	//   ....[6]....
        /*01d8*/ 	.word	0x00001530


	//   ....[7]....
        /*01dc*/ 	.word	0x000015a0


	//   ....[8]....
        /*01e0*/ 	.word	0x000015c0


	//   ....[9]....
        /*01e4*/ 	.word	0x000015e0


	//   ....[10]....
        /*01e8*/ 	.word	0x00001600


	//   ....[11]....
        /*01ec*/ 	.word	0x00001650


	//   ....[12]....
        /*01f0*/ 	.word	0x00001670


	//   ....[13]....
        /*01f4*/ 	.word	0x00001690


	//   ....[14]....
        /*01f8*/ 	.word	0x00003150


	//   ....[15]....
        /*01fc*/ 	.word	0x000031c0


	//   ....[16]....
        /*0200*/ 	.word	0x00003220


	//   ....[17]....
        /*0204*/ 	.word	0x00003280


	//----- nvinfo : EIATTR_SYSCALL_OFFSETS
	.align		4
.L_13957:
        /*0208*/ 	.byte	0x04, 0x46
        /*020a*/ 	.short	(.L_13959 - .L_13958)


	//   ....[0]....
.L_13958:
        /*020c*/ 	.word	0x000030e0


	//----- nvinfo : EIATTR_EXIT_INSTR_OFFSETS
	.align		4
.L_13959:
        /*0210*/ 	.byte	0x04, 0x1c
        /*0212*/ 	.short	(.L_13961 - .L_13960)


	//   ....[0]....
.L_13960:
        /*0214*/ 	.word	0x000027a0


	//   ....[1]....
        /*0218*/ 	.word	0x00002870


	//   ....[2]....
        /*021c*/ 	.word	0x00002fb0


	//   ....[3]....
        /*0220*/ 	.word	0x000030f0


	//----- nvinfo : EIATTR_CTAIDZ_USED
	.align		4
.L_13961:
        /*0224*/ 	.byte	0x01, 0x04
	.zero		2


	//----- nvinfo : EIATTR_CRS_STACK_SIZE
	.align		4
        /*0228*/ 	.byte	0x04, 0x1e
        /*022a*/ 	.short	(.L_13963 - .L_13962)
.L_13962:
        /*022c*/ 	.word	0x00000000
.L_13963:


//--------------------- .nv.info._ZN4vllm25paged_attention_v1_kernelI13__nv_bfloat16hLi192ELi16ELi128ELNS_18Fp8KVCacheDataTypeE1ELb0EEEvPT_PKS3_PKT0_S9_ifPKiSB_iPKfiiiSD_SD_iiiii --------------------------
	.section	.nv.info._ZN4vllm25paged_attention_v1_kernelI13__nv_bfloat16hLi192ELi16ELi128ELNS_18Fp8KVCacheDataTypeE1ELb0EEEvPT_PKS3_PKT0_S9_ifPKiSB_iPKfiiiSD_SD_iiiii,"",@"SHT_CUDA_INFO"
	.sectionflags	@""
	.align	4


	//----- nvinfo : EIATTR_CUDA_API_VERSION
	.align		4
        /*0000*/ 	.byte	0x04, 0x37
        /*0002*/ 	.short	(.L_13965 - .L_13964)
.L_13964:
        /*0004*/ 	.word	0x00000082


	//----- nvinfo : EIATTR_SW2861232_WAR
	.align		4
.L_13965:
        /*0008*/ 	.byte	0x01, 0x35
	.zero		2


	//----- nvinfo : EIATTR_PARAM_CBANK
	.align		4
        /*000c*/ 	.byte	0x04, 0x0a
        /*000e*/ 	.short	(.L_13967 - .L_13966)
	.align		4
.L_13966:
        /*0010*/ 	.word	index@(.nv.constant0._ZN4vllm25paged_attention_v1_kernelI13__nv_bfloat16hLi192ELi16ELi128ELNS_18Fp8KVCacheDataTypeE1ELb0EEEvPT_PKS3_PKT0_S9_ifPKiSB_iPKfiiiSD_SD_iiiii)
        /*0014*/ 	.short	0x0160
        /*0016*/ 	.short	0x007c


	//----- nvinfo : EIATTR_CBANK_PARAM_SIZE
	.align		4
.L_13967:
        /*0018*/ 	.byte	0x03, 0x19
        /*001a*/ 	.short	0x007c


	//----- nvinfo : EIATTR_KPARAM_INFO
	.align		4
        /*001c*/ 	.byte	0x04, 0x17
        /*001e*/ 	.short	(.L_13969 - .L_13968)
.L_13968:
        /*0020*/ 	.word	0x00000000
        /*0024*/ 	.short	0x0013
        /*0026*/ 	.short	0x0078
        /*0028*/ 	.byte	0x00, 0xf0, 0x11, 0x00


	//----- nvinfo : EIATTR_KPARAM_INFO
	.align		4
.L_13969:
        /*002c*/ 	.byte	0x04, 0x17
        /*002e*/ 	.short	(.L_13971 - .L_13970)
.L_13970:
        /*0030*/ 	.word	0x00000000
        /*0034*/ 	.short	0x0012
        /*0036*/ 	.short	0x0074
        /*0038*/ 	.byte	0x00, 0xf0, 0x11, 0x00


	//----- nvinfo : EIATTR_KPARAM_INFO
	.align		4
.L_13971:
        /*003c*/ 	.byte	0x04, 0x17
        /*003e*/ 	.short	(.L_13973 - .L_13972)
.L_13972:
        /*0040*/ 	.word	0x00000000
        /*0044*/ 	.short	0x0011
        /*0046*/ 	.short	0x0070
        /*0048*/ 	.byte	0x00, 0xf0, 0x11, 0x00


	//----- nvinfo : EIATTR_KPARAM_INFO
	.align		4
.L_13973:
        /*004c*/ 	.byte	0x04, 0x17
        /*004e*/ 	.short	(.L_13975 - .L_13974)
.L_13974:
        /*0050*/ 	.word	0x00000000
        /*0054*/ 	.short	0x0010
        /*0056*/ 	.short	0x006c
        /*0058*/ 	.byte	0x00, 0xf0, 0x11, 0x00


	//----- nvinfo : EIATTR_KPARAM_INFO
	.align		4
.L_13975:
        /*005c*/ 	.byte	0x04, 0x17
        /*005e*/ 	.short	(.L_13977 - .L_13976)
.L_13976:
        /*0060*/ 	.word	0x00000000
        /*0064*/ 	.short	0x000f
        /*0066*/ 	.short	0x0068
        /*0068*/ 	.byte	0x00, 0xf0, 0x11, 0x00


	//----- nvinfo : EIATTR_KPARAM_INFO
	.align		4
.L_13977:
        /*006c*/ 	.byte	0x04, 0x17
        /*006e*/ 	.short	(.L_13979 - .L_13978)
.L_13978:
        /*0070*/ 	.word	0x00000000
        /*0074*/ 	.short	0x000e
        /*0076*/ 	.short	0x0060
        /*0078*/ 	.byte	0x00, 0xf0, 0x21, 0x00


	//----- nvinfo : EIATTR_KPARAM_INFO
	.align		4
.L_13979:
        /*007c*/ 	.byte	0x04, 0x17
        /*007e*/ 	.short	(.L_13981 - .L_13980)
.L_13980:
        /*0080*/ 	.word	0x00000000
        /*0084*/ 	.short	0x000d
        /*0086*/ 	.short	0x0058
        /*0088*/ 	.byte	0x00, 0xf0, 0x21, 0x00


	//----- nvinfo : EIATTR_KPARAM_INFO
	.align		4
.L_13981:
        /*008c*/ 	.byte	0x04, 0x17
        /*008e*/ 	.short	(.L_13983 - .L_13982)
.L_13982:
        /*0090*/ 	.word	0x00000000
        /*0094*/ 	.short	0x000c
        /*0096*/ 	.short	0x0050
        /*0098*/ 	.byte	0x00, 0xf0, 0x11, 0x00


	//----- nvinfo : EIATTR_KPARAM_INFO
	.align		4
.L_13983:
        /*009c*/ 	.byte	0x04, 0x17
        /*009e*/ 	.short	(.L_13985 - .L_13984)
.L_13984:
        /*00a0*/ 	.word	0x00000000
        /*00a4*/ 	.short	0x000b
        /*00a6*/ 	.short	0x004c
        /*00a8*/ 	.byte	0x00, 0xf0, 0x11, 0x00


	//----- nvinfo : EIATTR_KPARAM_INFO
	.align		4
.L_13985:
        /*00ac*/ 	.byte	0x04, 0x17
        /*00ae*/ 	.short	(.L_13987 - .L_13986)
.L_13986:
        /*00b0*/ 	.word	0x00000000
        /*00b4*/ 	.short	0x000a
        /*00b6*/ 	.short	0x0048
        /*00b8*/ 	.byte	0x00, 0xf0, 0x11, 0x00


	//----- nvinfo : EIATTR_KPARAM_INFO
	.align		4
.L_13987:
        /*00bc*/ 	.byte	0x04, 0x17
        /*00be*/ 	.short	(.L_13989 - .L_13988)
.L_13988:
        /*00c0*/ 	.word	0x00000000
        /*00c4*/ 	.short	0x0009
        /*00c6*/ 	.short	0x0040
        /*00c8*/ 	.byte	0x00, 0xf0, 0x21, 0x00


	//----- nvinfo : EIATTR_KPARAM_INFO
	.align		4
.L_13989:
        /*00cc*/ 	.byte	0x04, 0x17
        /*00ce*/ 	.short	(.L_13991 - .L_13990)
.L_13990:
        /*00d0*/ 	.word	0x00000000
        /*00d4*/ 	.short	0x0008
        /*00d6*/ 	.short	0x0038
        /*00d8*/ 	.byte	0x00, 0xf0, 0x11, 0x00


	//----- nvinfo : EIATTR_KPARAM_INFO
	.align		4
.L_13991:
        /*00dc*/ 	.byte	0x04, 0x17
        /*00de*/ 	.short	(.L_13993 - .L_13992)
.L_13992:
        /*00e0*/ 	.word	0x00000000
        /*00e4*/ 	.short	0x0007
        /*00e6*/ 	.short	0x0030
        /*00e8*/ 	.byte	0x00, 0xf0, 0x21, 0x00


	//----- nvinfo : EIATTR_KPARAM_INFO
	.align		4
.L_13993:
        /*00ec*/ 	.byte	0x04, 0x17
        /*00ee*/ 	.short	(.L_13995 - .L_13994)
.L_13994:
        /*00f0*/ 	.word	0x00000000
        /*00f4*/ 	.short	0x0006
        /*00f6*/ 	.short	0x0028
        /*00f8*/ 	.byte	0x00, 0xf0, 0x21, 0x00


	//----- nvinfo : EIATTR_KPARAM_INFO
	.align		4
.L_13995:
        /*00fc*/ 	.byte	0x04, 0x17
        /*00fe*/ 	.short	(.L_13997 - .L_13996)
.L_13996:
        /*0100*/ 	.word	0x00000000
        /*0104*/ 	.short	0x0005
        /*0106*/ 	.short	0x0024
        /*0108*/ 	.byte	0x00, 0xf0, 0x11, 0x00


	//----- nvinfo : EIATTR_KPARAM_INFO
	.align		4
.L_13997:
        /*010c*/ 	.byte	0x04, 0x17
        /*010e*/ 	.short	(.L_13999 - .L_13998)
.L_13998:
        /*0110*/ 	.word	0x00000000
        /*0114*/ 	.short	0x0004
        /*0116*/ 	.short	0x0020
        /*0118*/ 	.byte	0x00, 0xf0, 0x11, 0x00


	//----- nvinfo : EIATTR_KPARAM_INFO
	.align		4
.L_13999:
        /*011c*/ 	.byte	0x04, 0x17
        /*011e*/ 	.short	(.L_14001 - .L_14000)
.L_14000:
        /*0120*/ 	.word	0x00000000
        /*0124*/ 	.short	0x0003
        /*0126*/ 	.short	0x0018
        /*0128*/ 	.byte	0x00, 0xf0, 0x21, 0x00


	//----- nvinfo : EIATTR_KPARAM_INFO
	.align		4
.L_14001:
        /*012c*/ 	.byte	0x04, 0x17
        /*012e*/ 	.short	(.L_14003 - .L_14002)
.L_14002:
        /*0130*/ 	.word	0x00000000
        /*0134*/ 	.short	0x0002
        /*0136*/ 	.short	0x0010
        /*0138*/ 	.byte	0x00, 0xf0, 0x21, 0x00


	//----- nvinfo : EIATTR_KPARAM_INFO
	.align		4
.L_14003:
        /*013c*/ 	.byte	0x04, 0x17
        /*013e*/ 	.short	(.L_14005 - .L_14004)
.L_14004:
        /*0140*/ 	.word	0x00000000
        /*0144*/ 	.short	0x0001
        /*0146*/ 	.short	0x0008
        /*0148*/ 	.byte	0x00, 0xf0, 0x21, 0x00


	//----- nvinfo : EIATTR_KPARAM_INFO
	.align		4
.L_14005:
        /*014c*/ 	.byte	0x04, 0x17
        /*014e*/ 	.short	(.L_14007 - .L_14006)
.L_14006:
        /*0150*/ 	.word	0x00000000
        /*0154*/ 	.short	0x0000
        /*0156*/ 	.short	0x0000
        /*0158*/ 	.byte	0x00, 0xf0, 0x21, 0x00


	//----- nvinfo : EIATTR_MAXREG_COUNT
	.align		4
.L_14007:
        /*015c*/ 	.byte	0x03, 0x1b
        /*015e*/ 	.short	0x00ff


	//----- nvinfo : EIATTR_NUM_BARRIERS
	.align		4
        /*0160*/ 	.byte	0x02, 0x4c
        /*0162*/ 	.byte	0x01
	.zero		1


	//----- nvinfo : EIATTR_EXTERNS
	.align		4
        /*0164*/ 	.byte	0x04, 0x0f
        /*0166*/ 	.short	(.L_14009 - .L_14008)


	//   ....[0]....
	.align		4
.L_14008:
        /*0168*/ 	.word	index@(__assertfail)


	//----- nvinfo : EIATTR_MERCURY_ISA_VERSION
	.align		4
.L_14009:
        /*016c*/ 	.byte	0x03, 0x5f
        /*016e*/ 	.short	0x0000


	//----- nvinfo : EIATTR_COOP_GROUP_MASK_REGIDS
	.align		4
        /*0170*/ 	.byte	0x04, 0x29
        /*0172*/ 	.short	(.L_14011 - .L_14010)


	//   ....[0]....
.L_14010:
        /*0174*/ 	.word	0xffffffff


	//   ....[1]....
        /*0178*/ 	.word	0xffffffff


	//   ....[2]....
        /*017c*/ 	.word	0xffffffff


	//   ....[3]....
        /*0180*/ 	.word	0xffffffff


	//   ....[4]....
        /*0184*/ 	.word	0xffffffff


	//   ....[5]....
        /*0188*/ 	.word	0xffffffff


	//   ....[6]....
        /*018c*/ 	.word	0xffffffff


	//   ....[7]....
        /*0190*/ 	.word	0xffffffff


	//   ....[8]....
        /*0194*/ 	.word	0xffffffff


	//   ....[9]....
        /*0198*/ 	.word	0xffffffff


	//   ....[10]....
        /*019c*/ 	.word	0xffffffff


	//   ....[11]....
        /*01a0*/ 	.word	0xffffffff


	//   ....[12]....
        /*01a4*/ 	.word	0xffffffff


	//   ....[13]....
        /*01a8*/ 	.word	0xffffffff


	//   ....[14]....
        /*01ac*/ 	.word	0xffffffff


	//   ....[15]....
        /*01b0*/ 	.word	0xffffffff


	//   ....[16]....
        /*01b4*/ 	.word	0xffffffff


	//   ....[17]....
        /*01b8*/ 	.word	0xffffffff


	//----- nvinfo : EIATTR_COOP_GROUP_INSTR_OFFSETS
	.align		4
.L_14011:
        /*01bc*/ 	.byte	0x04, 0x28
        /*01be*/ 	.short	(.L_14013 - .L_14012)


	//   ....[0]....
.L_14012:
        /*01c0*/ 	.word	0x00000640


	//   ....[1]....
        /*01c4*/ 	.word	0x00000660


	//   ....[2]....
        /*01c8*/ 	.word	0x00000680


	//   ....[3]....
        /*01cc*/ 	.word	0x00000730


	//   ....[4]....
        /*01d0*/ 	.word	0x00000750


	//   ....[5]....
        /*01d4*/ 	.word	0x00000770


	//   ....[6]....
        /*01d8*/ 	.word	0x00001530


	//   ....[7]....
        /*01dc*/ 	.word	0x000015a0


	//   ....[8]....
        /*01e0*/ 	.word	0x000015c0


	//   ....[9]....
        /*01e4*/ 	.word	0x000015e0


	//   ....[10]....
        /*01e8*/ 	.word	0x00001600


	//   ....[11]....
        /*01ec*/ 	.word	0x00001650


	//   ....[12]....
        /*01f0*/ 	.word	0x00001670


	//   ....[13]....
        /*01f4*/ 	.word	0x00001690


	//   ....[14]....
        /*01f8*/ 	.word	0x00002d90


	//   ....[15]....
        /*01fc*/ 	.word	0x00002df0


	//   ....[16]....
        /*0200*/ 	.word	0x00002e50


	//   ....[17]....
        /*0204*/ 	.word	0x00002eb0


	//----- nvinfo : EIATTR_SYSCALL_OFFSETS
	.align		4
.L_14013:
        /*0208*/ 	.byte	0x04, 0x46
        /*020a*/ 	.short	(.L_14015 - .L_14014)


	//   ....[0]....
.L_14014:
        /*020c*/ 	.word	0x00002d20


	//----- nvinfo : EIATTR_EXIT_INSTR_OFFSETS
	.align		4
.L_14015:
        /*0210*/ 	.byte	0x04, 0x1c
        /*0212*/ 	.short	(.L_14017 - .L_14016)


	//   ....[0]....
.L_14016:
        /*0214*/ 	.word	0x000025e0


	//   ....[1]....
        /*0218*/ 	.word	0x000026a0


	//   ....[2]....
        /*021c*/ 	.word	0x00002bf0


	//   ....[3]....
        /*0220*/ 	.word	0x00002d30


	//----- nvinfo : EIATTR_CTAIDZ_USED
	.align		4
.L_14017:
        /*0224*/ 	.byte	0x01, 0x04
	.zero		2


	//----- nvinfo : EIATTR_CRS_STACK_SIZE
	.align		4
        /*0228*/ 	.byte	0x04, 0x1e
        /*022a*/ 	.short	(.L_14019 - .L_14018)
.L_14018:
        /*022c*/ 	.word	0x00000000
.L_14019:


//--------------------- .nv.info._ZN4vllm25paged_attention_v1_kernelI13__nv_bfloat16hLi128ELi16ELi128ELNS_18Fp8KVCacheDataTypeE1ELb0EEEvPT_PKS3_PKT0_S9_ifPKiSB_iPKfiiiSD_SD_iiiii --------------------------
	.section	.nv.info._ZN4vllm25paged_attention_v1_kernelI13__nv_bfloat16hLi128ELi16ELi128ELNS_18Fp8KVCacheDataTypeE1ELb0EEEvPT_PKS3_PKT0_S9_ifPKiSB_iPKfiiiSD_SD_iiiii,"",@"SHT_CUDA_INFO"
	.sectionflags	@""
	.align	4


	//----- nvinfo : EIATTR_CUDA_API_VERSION
	.align		4
        /*0000*/ 	.byte	0x04, 0x37
        /*0002*/ 	.short	(.L_14021 - .L_14020)
.L_14020:
        /*0004*/ 	.word	0x00000082


	//----- nvinfo : EIATTR_SW2861232_WAR
	.align		4
.L_14021:
        /*0008*/ 	.byte	0x01, 0x35
	.zero		2


	//----- nvinfo : EIATTR_PARAM_CBANK
	.align		4
        /*000c*/ 	.byte	0x04, 0x0a
        /*000e*/ 	.short	(.L_14023 - .L_14022)
	.align		4
.L_14022:
        /*0010*/ 	.word	index@(.nv.constant0._ZN4vllm25paged_attention_v1_kernelI13__nv_bfloat16hLi128ELi16ELi128ELNS_18Fp8KVCacheDataTypeE1ELb0EEEvPT_PKS3_PKT0_S9_ifPKiSB_iPKfiiiSD_SD_iiiii)
        /*0014*/ 	.short	0x0160
        /*0016*/ 	.short	0x007c


	//----- nvinfo : EIATTR_CBANK_PARAM_SIZE
	.align		4
.L_14023:
        /*0018*/ 	.byte	0x03, 0x19
        /*001a*/ 	.short	0x007c


	//----- nvinfo : EIATTR_KPARAM_INFO
	.align		4
        /*001c*/ 	.byte	0x04, 0x17
        /*001e*/ 	.short	(.L_14025 - .L_14024)
.L_14024:
        /*0020*/ 	.word	0x00000000
        /*0024*/ 	.short	0x0013
        /*0026*/ 	.short	0x0078
        /*0028*/ 	.byte	0x00, 0xf0, 0x11, 0x00


	//----- nvinfo : EIATTR_KPARAM_INFO
	.align		4
.L_14025:
        /*002c*/ 	.byte	0x04, 0x17
        /*002e*/ 	.short	(.L_14027 - .L_14026)
.L_14026:
        /*0030*/ 	.word	0x00000000
        /*0034*/ 	.short	0x0012
        /*0036*/ 	.short	0x0074
        /*0038*/ 	.byte	0x00, 0xf0, 0x11, 0x00


	//----- nvinfo : EIATTR_KPARAM_INFO
	.align		4
.L_14027:
        /*003c*/ 	.byte	0x04, 0x17
        /*003e*/ 	.short	(.L_14029 - .L_14028)
.L_14028:
        /*0040*/ 	.word	0x00000000
        /*0044*/ 	.short	0x0011
        /*0046*/ 	.short	0x0070
        /*0048*/ 	.byte	0x00, 0xf0, 0x11, 0x00


	//----- nvinfo : EIATTR_KPARAM_INFO
	.align		4
.L_14029:
        /*004c*/ 	.byte	0x04, 0x17
        /*004e*/ 	.short	(.L_14031 - .L_14030)
.L_14030:
        /*0050*/ 	.word	0x00000000
        /*0054*/ 	.short	0x0010
        /*0056*/ 	.short	0x006c
        /*0058*/ 	.byte	0x00, 0xf0, 0x11, 0x00


	//----- nvinfo : EIATTR_KPARAM_INFO
	.align		4
.L_14031:
        /*005c*/ 	.byte	0x04, 0x17
        /*005e*/ 	.short	(.L_14033 - .L_14032)
.L_14032:
        /*0060*/ 	.word	0x00000000
        /*0064*/ 	.short	0x000f
        /*0066*/ 	.short	0x0068
        /*0068*/ 	.byte	0x00, 0xf0, 0x11, 0x00


	//----- nvinfo : EIATTR_KPARAM_INFO
	.align		4
.L_14033:
        /*006c*/ 	.byte	0x04, 0x17
        /*006e*/ 	.short	(.L_14035 - .L_14034)
.L_14034:
        /*0070*/ 	.word	0x00000000
        /*0074*/ 	.short	0x000e
        /*0076*/ 	.short	0x0060
        /*0078*/ 	.byte	0x00, 0xf0, 0x21, 0x00


	//----- nvinfo : EIATTR_KPARAM_INFO
	.align		4
.L_14035:
        /*007c*/ 	.byte	0x04, 0x17
        /*007e*/ 	.short	(.L_14037 - .L_14036)
.L_14036:
        /*0080*/ 	.word	0x00000000
        /*0084*/ 	.short	0x000d
        /*0086*/ 	.short	0x0058
        /*0088*/ 	.byte	0x00, 0xf0, 0x21, 0x00


	//----- nvinfo : EIATTR_KPARAM_INFO
	.align		4
.L_14037:
        /*008c*/ 	.byte	0x04, 0x17
        /*008e*/ 	.short	(.L_14039 - .L_14038)
.L_14038:
        /*0090*/ 	.word	0x00000000
        /*0094*/ 	.short	0x000c
        /*0096*/ 	.short	0x0050
        /*0098*/ 	.byte	0x00, 0xf0, 0x11, 0x00


	//----- nvinfo : EIATTR_KPARAM_INFO
	.align		4
.L_14039:
        /*009c*/ 	.byte	0x04, 0x17
        /*009e*/ 	.short	(.L_14041 - .L_14040)
.L_14040:
        /*00a0*/ 	.word	0x00000000
        /*00a4*/ 	.short	0x000b
        /*00a6*/ 	.short	0x004c
        /*00a8*/ 	.byte	0x00, 0xf0, 0x11, 0x00


	//----- nvinfo : EIATTR_KPARAM_INFO
	.align		4
.L_14041:
        /*00ac*/ 	.byte	0x04, 0x17
        /*00ae*/ 	.short	(.L_14043 - .L_14042)
.L_14042:
        /*00b0*/ 	.word	0x00000000
        /*00b4*/ 	.short	0x000a
        /*00b6*/ 	.short	0x0048
        /*00b8*/ 	.byte	0x00, 0xf0, 0x11, 0x00


	//----- nvinfo : EIATTR_KPARAM_INFO
	.align		4
.L_14043:
        /*00bc*/ 	.byte	0x04, 0x17
        /*00be*/ 	.short	(.L_14045 - .L_14044)
.L_14044:
        /*00c0*/ 	.word	0x00000000
        /*00c4*/ 	.short	0x0009
        /*00c6*/ 	.short	0x0040
        /*00c8*/ 	.byte	0x00, 0xf0, 0x21, 0x00


	//----- nvinfo : EIATTR_KPARAM_INFO
	.align		4
.L_14045:
        /*00cc*/ 	.byte	0x04, 0x17
        /*00ce*/ 	.short	(.L_14047 - .L_14046)
.L_14046:
        /*00d0*/ 	.word	0x00000000
        /*00d4*/ 	.short	0x0008
        /*00d6*/ 	.short	0x0038
        /*00d8*/ 	.byte	0x00, 0xf0, 0x11, 0x00


	//----- nvinfo : EIATTR_KPARAM_INFO
	.align		4
.L_14047:
        /*00dc*/ 	.byte	0x04, 0x17
        /*00de*/ 	.short	(.L_14049 - .L_14048)
.L_14048:
        /*00e0*/ 	.word	0x00000000
        /*00e4*/ 	.short	0x0007
        /*00e6*/ 	.short	0x0030
        /*00e8*/ 	.byte	0x00, 0xf0, 0x21, 0x00


	//----- nvinfo : EIATTR_KPARAM_INFO
	.align		4
.L_14049:
        /*00ec*/ 	.byte	0x04, 0x17
        /*00ee*/ 	.short	(.L_14051 - .L_14050)
.L_14050:
        /*00f0*/ 	.word	0x00000000
        /*00f4*/ 	.short	0x0006
        /*00f6*/ 	.short	0x0028
        /*00f8*/ 	.byte	0x00, 0xf0, 0x21, 0x00


	//----- nvinfo : EIATTR_KPARAM_INFO
	.align		4
.L_14051:
        /*00fc*/ 	.byte	0x04, 0x17
        /*00fe*/ 	.short	(.L_14053 - .L_14052)
.L_14052:
        /*0100*/ 	.word	0x00000000
        /*0104*/ 	.short	0x0005
        /*0106*/ 	.short	0x0024
        /*0108*/ 	.byte	0x00, 0xf0, 0x11, 0x00


	//----- nvinfo : EIATTR_KPARAM_INFO
	.align		4
.L_14053:
        /*010c*/ 	.byte	0x04, 0x17
        /*010e*/ 	.short	(.L_14055 - .L_14054)
.L_14054:
        /*0110*/ 	.word	0x00000000
        /*0114*/ 	.short	0x0004
        /*0116*/ 	.short	0x0020
        /*0118*/ 	.byte	0x00, 0xf0, 0x11, 0x00


	//----- nvinfo : EIATTR_KPARAM_INFO
	.align		4
.L_14055:
        /*011c*/ 	.byte	0x04, 0x17
        /*011e*/ 	.short	(.L_14057 - .L_14056)
.L_14056:
        /*0120*/ 	.word	0x00000000
        /*0124*/ 	.short	0x0003
        /*0126*/ 	.short	0x0018
        /*0128*/ 	.byte	0x00, 0xf0, 0x21, 0x00


	//----- nvinfo : EIATTR_KPARAM_INFO
	.align		4
.L_14057:
        /*012c*/ 	.byte	0x04, 0x17
        /*012e*/ 	.short	(.L_14059 - .L_14058)
.L_14058:
        /*0130*/ 	.word	0x00000000
        /*0134*/ 	.short	0x0002
        /*0136*/ 	.short	0x0010
        /*0138*/ 	.byte	0x00, 0xf0, 0x21, 0x00


	//----- nvinfo : EIATTR_KPARAM_INFO
	.align		4
.L_14059:
        /*013c*/ 	.byte	0x04, 0x17
        /*013e*/ 	.short	(.L_14061 - .L_14060)
.L_14060:
        /*0140*/ 	.word	0x00000000
        /*0144*/ 	.short	0x0001
        /*0146*/ 	.short	0x0008
        /*0148*/ 	.byte	0x00, 0xf0, 0x21, 0x00


	//----- nvinfo : EIATTR_KPARAM_INFO
	.align		4
.L_14061:
        /*014c*/ 	.byte	0x04, 0x17
        /*014e*/ 	.short	(.L_14063 - .L_14062)
.L_14062:
        /*0150*/ 	.word	0x00000000
        /*0154*/ 	.short	0x0000
        /*0156*/ 	.short	0x0000
        /*0158*/ 	.byte	0x00, 0xf0, 0x21, 0x00


	//----- nvinfo : EIATTR_MAXREG_COUNT
	.align		4
.L_14063:
        /*015c*/ 	.byte	0x03, 0x1b
        /*015e*/ 	.short	0x00ff


	//----- nvinfo : EIATTR_NUM_BARRIERS
	.align		4
        /*0160*/ 	.byte	0x02, 0x4c
        /*0162*/ 	.byte	0x01
	.zero		1


	//----- nvinfo : EIATTR_EXTERNS
	.align		4
        /*0164*/ 	.byte	0x04, 0x0f
        /*0166*/ 	.short	(.L_14065 - .L_14064)


	//   ....[0]....
	.align		4
.L_14064:
        /*0168*/ 	.word	index@(__assertfail)


	//----- nvinfo : EIATTR_MERCURY_ISA_VERSION
	.align		4
.L_14065:
        /*016c*/ 	.byte	0x03, 0x5f
        /*016e*/ 	.short	0x0000


	//----- nvinfo : EIATTR_COOP_GROUP_MASK_REGIDS
	.align		4
        /*0170*/ 	.byte	0x04, 0x29
        /*0172*/ 	.short	(.L_14067 - .L_14066)


	//   ....[0]....
.L_14066:
        /*0174*/ 	.word	0xffffffff


	//   ....[1]....
        /*0178*/ 	.word	0xffffffff


	//   ....[2]....
        /*017c*/ 	.word	0xffffffff


	//   ....[3]....
        /*0180*/ 	.word	0xffffffff


	//   ....[4]....
        /*0184*/ 	.word	0xffffffff


	//   ....[5]....
        /*0188*/ 	.word	0xffffffff


	//   ....[6]....
        /*018c*/ 	.word	0xffffffff


	//   ....[7]....
        /*0190*/ 	.word	0xffffffff


	//   ....[8]....
        /*0194*/ 	.word	0xffffffff


	//   ....[9]....
        /*0198*/ 	.word	0xffffffff


	//   ....[10]....
        /*019c*/ 	.word	0xffffffff


	//   ....[11]....
        /*01a0*/ 	.word	0xffffffff


	//   ....[12]....
        /*01a4*/ 	.word	0xffffffff


	//   ....[13]....
        /*01a8*/ 	.word	0xffffffff


	//   ....[14]....
        /*01ac*/ 	.word	0xffffffff


	//   ....[15]....
        /*01b0*/ 	.word	0xffffffff


	//   ....[16]....
        /*01b4*/ 	.word	0xffffffff


	//   ....[17]....
        /*01b8*/ 	.word	0xffffffff


	//----- nvinfo : EIATTR_COOP_GROUP_INSTR_OFFSETS
	.align		4
.L_14067:
        /*01bc*/ 	.byte	0x04, 0x28
        /*01be*/ 	.short	(.L_14069 - .L_14068)


	//   ....[0]....
.L_14068:
        /*01c0*/ 	.word	0x00000640


	//   ....[1]....
        /*01c4*/ 	.word	0x00000660


	//   ....[2]....
        /*01c8*/ 	.word	0x00000680


	//   ....[3]....
        /*01cc*/ 	.word	0x00000730


	//   ....[4]....
        /*01d0*/ 	.word	0x00000750


	//   ....[5]....
        /*01d4*/ 	.word	0x00000770


	//   ....[6]....
        /*01d8*/ 	.word	0x00001530


	//   ....[7]....
        /*01dc*/ 	.word	0x000015a0


	//   ....[8]....
        /*01e0*/ 	.word	0x000015c0


	//   ....[9]....
        /*01e4*/ 	.word	0x000015e0


	//   ....[10]....
        /*01e8*/ 	.word	0x00001600


	//   ....[11]....
        /*01ec*/ 	.word	0x00001650


	//   ....[12]....
        /*01f0*/ 	.word	0x00001670


	//   ....[13]....
        /*01f4*/ 	.word	0x00001690


	//   ....[14]....
        /*01f8*/ 	.word	0x000029d0


	//   ....[15]....
        /*01fc*/ 	.word	0x00002a40


	//   ....[16]....
        /*0200*/ 	.word	0x00002aa0


	//   ....[17]....
        /*0204*/ 	.word	0x00002b00


	//----- nvinfo : EIATTR_SYSCALL_OFFSETS
	.align		4
.L_14069:
        /*0208*/ 	.byte	0x04, 0x46
        /*020a*/ 	.short	(.L_14071 - .L_14070)


	//   ....[0]....
.L_14070:
        /*020c*/ 	.word	0x00002960


	//----- nvinfo : EIATTR_EXIT_INSTR_OFFSETS
	.align		4
.L_14071:
        /*0210*/ 	.byte	0x04, 0x1c
        /*0212*/ 	.short	(.L_14073 - .L_14072)


	//   ....[0]....
.L_14072:
        /*0214*/ 	.word	0x000023e0


	//   ....[1]....
        /*0218*/ 	.word	0x000024b0


	//   ....[2]....
        /*021c*/ 	.word	0x00002830


	//   ....[3]....
        /*0220*/ 	.word	0x00002970


	//----- nvinfo : EIATTR_CTAIDZ_USED
	.align		4
.L_14073:
        /*0224*/ 	.byte	0x01, 0x04
	.zero		2


	//----- nvinfo : EIATTR_CRS_STACK_SIZE
	.align		4
        /*0228*/ 	.byte	0x04, 0x1e
        /*022a*/ 	.short	(.L_14075 - .L_14074)
.L_14074:
        /*022c*/ 	.word	0x00000000
.L_14075:


//--------------------- .nv.info._ZN4vllm25paged_attention_v1_kernelI13__nv_bfloat16hLi120ELi16ELi128ELNS_18Fp8KVCacheDataTypeE1ELb0EEEvPT_PKS3_PKT0_S9_ifPKiSB_iPKfiiiSD_SD_iiiii --------------------------
	.section	.nv.info._ZN4vllm25paged_attention_v1_kernelI13__nv_bfloat16hLi120ELi16ELi128ELNS_18Fp8KVCacheDataTypeE1ELb0EEEvPT_PKS3_PKT0_S9_ifPKiSB_iPKfiiiSD_SD_iiiii,"",@"SHT_CUDA_INFO"
	.sectionflags	@""
	.align	4


	//----- nvinfo : EIATTR_CUDA_API_VERSION
	.align		4
        /*0000*/ 	.byte	0x04, 0x37
        /*0002*/ 	.short	(.L_14077 - .L_14076)
.L_14076:
        /*0004*/ 	.word	0x00000082


	//----- nvinfo : EIATTR_SW2861232_WAR
	.align		4
.L_14077:
        /*0008*/ 	.byte	0x01, 0x35
	.zero		2


	//----- nvinfo : EIATTR_PARAM_CBANK
	.align		4
        /*000c*/ 	.byte	0x04, 0x0a
        /*000e*/ 	.short	(.L_14079 - .L_14078)
	.align		4
.L_14078:
        /*0010*/ 	.word	index@(.nv.constant0._ZN4vllm25paged_attention_v1_kernelI13__nv_bfloat16hLi120ELi16ELi128ELNS_18Fp8KVCacheDataTypeE1ELb0EEEvPT_PKS3_PKT0_S9_ifPKiSB_iPKfiiiSD_SD_iiiii)
        /*0014*/ 	.short	0x0160
        /*0016*/ 	.short	0x007c


	//----- nvinfo : EIATTR_CBANK_PARAM_SIZE
	.align		4
.L_14079:
        /*0018*/ 	.byte	0x03, 0x19
        /*001a*/ 	.short	0x007c


	//----- nvinfo : EIATTR_KPARAM_INFO
	.align		4
        /*001c*/ 	.byte	0x04, 0x17
        /*001e*/ 	.short	(.L_14081 - .L_14080)
.L_14080:
        /*0020*/ 	.word	0x00000000
        /*0024*/ 	.short	0x0013
        /*0026*/ 	.short	0x0078
        /*0028*/ 	.byte	0x00, 0xf0, 0x11, 0x00


	//----- nvinfo : EIATTR_KPARAM_INFO
	.align		4
.L_14081:
        /*002c*/ 	.byte	0x04, 0x17
        /*002e*/ 	.short	(.L_14083 - .L_14082)
.L_14082:
        /*0030*/ 	.word	0x00000000
        /*0034*/ 	.short	0x0012
        /*0036*/ 	.short	0x0074
        /*0038*/ 	.byte	0x00, 0xf0, 0x11, 0x00


	//----- nvinfo : EIATTR_KPARAM_INFO
	.align		4
.L_14083:
        /*003c*/ 	.byte	0x04, 0x17
        /*003e*/ 	.short	(.L_14085 - .L_14084)
.L_14084:
        /*0040*/ 	.word	0x00000000
        /*0044*/ 	.short	0x0011
        /*0046*/ 	.short	0x0070
        /*0048*/ 	.byte	0x00, 0xf0, 0x11, 0x00


	//----- nvinfo : EIATTR_KPARAM_INFO
	.align		4
.L_14085:
        /*004c*/ 	.byte	0x04, 0x17
        /*004e*/ 	.short	(.L_14087 - .L_14086)
.L_14086:
        /*0050*/ 	.word	0x00000000
        /*0054*/ 	.short	0x0010
        /*0056*/ 	.short	0x006c
        /*0058*/ 	.byte	0x00, 0xf0, 0x11, 0x00


	//----- nvinfo : EIATTR_KPARAM_INFO
	.align		4
.L_14087:
        /*005c*/ 	.byte	0x04, 0x17
        /*005e*/ 	.short	(.L_14089 - .L_14088)
.L_14088:
        /*0060*/ 	.word	0x00000000
        /*0064*/ 	.short	0x000f
        /*0066*/ 	.short	0x0068
        /*0068*/ 	.byte	0x00, 0xf0, 0x11, 0x00


	//----- nvinfo : EIATTR_KPARAM_INFO
	.align		4
.L_14089:
        /*006c*/ 	.byte	0x04, 0x17
        /*006e*/ 	.short	(.L_14091 - .L_14090)
.L_14090:
        /*0070*/ 	.word	0x00000000
        /*0074*/ 	.short	0x000e
        /*0076*/ 	.short	0x0060
        /*0078*/ 	.byte	0x00, 0xf0, 0x21, 0x00


	//----- nvinfo : EIATTR_KPARAM_INFO
	.align		4
.L_14091:
        /*007c*/ 	.byte	0x04, 0x17
        /*007e*/ 	.short	(.L_14093 - .L_14092)
.L_14092:
        /*0080*/ 	.word	0x00000000
        /*0084*/ 	.short	0x000d
        /*0086*/ 	.short	0x0058
        /*0088*/ 	.byte	0x00, 0xf0, 0x21, 0x00


	//----- nvinfo : EIATTR_KPARAM_INFO
	.align		4
.L_14093:
        /*008c*/ 	.byte	0x04, 0x17
        /*008e*/ 	.short	(.L_14095 - .L_14094)
.L_14094:
        /*0090*/ 	.word	0x00000000
        /*0094*/ 	.short	0x000c
        /*0096*/ 	.short	0x0050
        /*0098*/ 	.byte	0x00, 0xf0, 0x11, 0x00


	//----- nvinfo : EIATTR_KPARAM_INFO
	.align		4
.L_14095:
        /*009c*/ 	.byte	0x04, 0x17
        /*009e*/ 	.short	(.L_14097 - .L_14096)
.L_14096:
        /*00a0*/ 	.word	0x00000000
        /*00a4*/ 	.short	0x000b
        /*00a6*/ 	.short	0x004c
        /*00a8*/ 	.byte	0x00, 0xf0, 0x11, 0x00


	//----- nvinfo : EIATTR_KPARAM_INFO
	.align		4
.L_14097:
        /*00ac*/ 	.byte	0x04, 0x17
        /*00ae*/ 	.short	(.L_14099 - .L_14098)
.L_14098:
        /*00b0*/ 	.word	0x00000000
        /*00b4*/ 	.short	0x000a
        /*00b6*/ 	.short	0x0048
        /*00b8*/ 	.byte	0x00, 0xf0, 0x11, 0x00


	//----- nvinfo : EIATTR_KPARAM_INFO
	.align		4
.L_14099:
        /*00bc*/ 	.byte	0x04, 0x17
        /*00be*/ 	.short	(.L_14101 - .L_14100)
.L_14100:
        /*00c0*/ 	.word	0x00000000
        /*00c4*/ 	.short	0x0009
        /*00c6*/ 	.short	0x0040
        /*00c8*/ 	.byte	0x00, 0xf0, 0x21, 0x00


	//----- nvinfo : EIATTR_KPARAM_INFO
	.align		4
.L_14101:
        /*00cc*/ 	.byte	0x04, 0x17
        /*00ce*/ 	.short	(.L_14103 - .L_14102)
.L_14102:
        /*00d0*/ 	.word	0x00000000
        /*00d4*/ 	.short	0x0008
        /*00d6*/ 	.short	0x0038
        /*00d8*/ 	.byte	0x00, 0xf0, 0x11, 0x00


	//----- nvinfo : EIATTR_KPARAM_INFO
	.align		4
.L_14103:
        /*00dc*/ 	.byte	0x04, 0x17
        /*00de*/ 	.short	(.L_14105 - .L_14104)
.L_14104:
        /*00e0*/ 	.word	0x00000000
        /*00e4*/ 	.short	0x0007
        /*00e6*/ 	.short	0x0030
        /*00e8*/ 	.byte	0x00, 0xf0, 0x21, 0x00


	//----- nvinfo : EIATTR_KPARAM_INFO
	.align		4
.L_14105:
        /*00ec*/ 	.byte	0x04, 0x17
        /*00ee*/ 	.short	(.L_14107 - .L_14106)
.L_14106:
        /*00f0*/ 	.word	0x00000000
        /*00f4*/ 	.short	0x0006
        /*00f6*/ 	.short	0x0028
        /*00f8*/ 	.byte	0x00, 0xf0, 0x21, 0x00


	//----- nvinfo : EIATTR_KPARAM_INFO
	.align		4
.L_14107:
        /*00fc*/ 	.byte	0x04, 0x17
        /*00fe*/ 	.short	(.L_14109 - .L_14108)
.L_14108:
        /*0100*/ 	.word	0x00000000
        /*0104*/ 	.short	0x0005
        /*0106*/ 	.short	0x0024
        /*0108*/ 	.byte	0x00, 0xf0, 0x11, 0x00


	//----- nvinfo : EIATTR_KPARAM_INFO
	.align		4
.L_14109:
        /*010c*/ 	.byte	0x04, 0x17
        /*010e*/ 	.short	(.L_14111 - .L_14110)
.L_14110:
        /*0110*/ 	.word	0x00000000
        /*0114*/ 	.short	0x0004
        /*0116*/ 	.short	0x0020
        /*0118*/ 	.byte	0x00, 0xf0, 0x11, 0x00


	//----- nvinfo : EIATTR_KPARAM_INFO
	.align		4
.L_14111:
        /*011c*/ 	.byte	0x04, 0x17
        /*011e*/ 	.short	(.L_14113 - .L_14112)
.L_14112:
        /*0120*/ 	.word	0x00000000
        /*0124*/ 	.short	0x0003
        /*0126*/ 	.short	0x0018
        /*0128*/ 	.byte	0x00, 0xf0, 0x21, 0x00


	//----- nvinfo : EIATTR_KPARAM_INFO
	.align		4
.L_14113:
        /*012c*/ 	.byte	0x04, 0x17
        /*012e*/ 	.short	(.L_14115 - .L_14114)
.L_14114:
        /*0130*/ 	.word	0x00000000
        /*0134*/ 	.short	0x0002
        /*0136*/ 	.short	0x0010
        /*0138*/ 	.byte	0x00, 0xf0, 0x21, 0x00


	//----- nvinfo : EIATTR_KPARAM_INFO
	.align		4
.L_14115:
        /*013c*/ 	.byte	0x04, 0x17
        /*013e*/ 	.short	(.L_14117 - .L_14116)
.L_14116:
        /*0140*/ 	.word	0x00000000
        /*0144*/ 	.short	0x0001
        /*0146*/ 	.short	0x0008
        /*0148*/ 	.byte	0x00, 0xf0, 0x21, 0x00


	//----- nvinfo : EIATTR_KPARAM_INFO
	.align		4
.L_14117:
        /*014c*/ 	.byte	0x04, 0x17
        /*014e*/ 	.short	(.L_14119 - .L_14118)
.L_14118:
        /*0150*/ 	.word	0x00000000
        /*0154*/ 	.short	0x0000
        /*0156*/ 	.short	0x0000
        /*0158*/ 	.byte	0x00, 0xf0, 0x21, 0x00


	//----- nvinfo : EIATTR_MAXREG_COUNT
	.align		4
.L_14119:
        /*015c*/ 	.byte	0x03, 0x1b
        /*015e*/ 	.short	0x00ff


	//----- nvinfo : EIATTR_NUM_BARRIERS
	.align		4
        /*0160*/ 	.byte	0x02, 0x4c
        /*0162*/ 	.byte	0x01
	.zero		1


	//----- nvinfo : EIATTR_EXTERNS
	.align		4
        /*0164*/ 	.byte	0x04, 0x0f
        /*0166*/ 	.short	(.L_14121 - .L_14120)


	//   ....[0]....
	.align		4
.L_14120:
        /*0168*/ 	.word	index@(__assertfail)


	//----- nvinfo : EIATTR_MERCURY_ISA_VERSION
	.align		4
.L_14121:
        /*016c*/ 	.byte	0x03, 0x5f
        /*016e*/ 	.short	0x0000


	//----- nvinfo : EIATTR_COOP_GROUP_MASK_REGIDS
	.align		4
        /*0170*/ 	.byte	0x04, 0x29
        /*0172*/ 	.short	(.L_14123 - .L_14122)


	//   ....[0]....
.L_14122:
        /*0174*/ 	.word	0xffffffff


	//   ....[1]....
        /*0178*/ 	.word	0xffffffff


	//   ....[2]....
        /*017c*/ 	.word	0xffffffff


	//   ....[3]....
        /*0180*/ 	.word	0xffffffff


	//   ....[4]....
        /*0184*/ 	.word	0xffffffff


	//   ....[5]....
        /*0188*/ 	.word	0xffffffff


	//   ....[6]....
        /*018c*/ 	.word	0xffffffff


	//   ....[7]....
        /*0190*/ 	.word	0xffffffff


	//   ....[8]....
        /*0194*/ 	.word	0xffffffff


	//   ....[9]....
        /*0198*/ 	.word	0xffffffff


	//   ....[10]....
        /*019c*/ 	.word	0xffffffff


	//   ....[11]....
        /*01a0*/ 	.word	0xffffffff


	//   ....[12]....
        /*01a4*/ 	.word	0xffffffff


	//   ....[13]....
        /*01a8*/ 	.word	0xffffffff


	//   ....[14]....
        /*01ac*/ 	.word	0xffffffff


	//   ....[15]....
        /*01b0*/ 	.word	0xffffffff


	//   ....[16]....
        /*01b4*/ 	.word	0xffffffff


	//   ....[17]....
        /*01b8*/ 	.word	0xffffffff


	//----- nvinfo : EIATTR_COOP_GROUP_INSTR_OFFSETS
	.align		4
.L_14123:
        /*01bc*/ 	.byte	0x04, 0x28
        /*01be*/ 	.short	(.L_14125 - .L_14124)


	//   ....[0]....
.L_14124:
        /*01c0*/ 	.word	0x00000650


	//   ....[1]....
        /*01c4*/ 	.word	0x00000670


	//   ....[2]....
        /*01c8*/ 	.word	0x00000690


	//   ....[3]....
        /*01cc*/ 	.word	0x00000740


	//   ....[4]....
        /*01d0*/ 	.word	0x00000760


	//   ....[5]....
        /*01d4*/ 	.word	0x00000780


	//   ....[6]....
        /*01d8*/ 	.word	0x00001540


	//   ....[7]....
        /*01dc*/ 	.word	0x000015b0


	//   ....[8]....
        /*01e0*/ 	.word	0x000015d0


	//   ....[9]....
        /*01e4*/ 	.word	0x000015f0


	//   ....[10]....
        /*01e8*/ 	.word	0x00001610


	//   ....[11]....
        /*01ec*/ 	.word	0x00001660


	//   ....[12]....
        /*01f0*/ 	.word	0x00001680


	//   ....[13]....
        /*01f4*/ 	.word	0x000016a0


	//   ....[14]....
        /*01f8*/ 	.word	0x00002b90


	//   ....[15]....
        /*01fc*/ 	.word	0x00002bf0


	//   ....[16]....
        /*0200*/ 	.word	0x00002c50


	//   ....[17]....
        /*0204*/ 	.word	0x00002cb0


	//----- nvinfo : EIATTR_SYSCALL_OFFSETS
	.align		4
.L_14125:
        /*0208*/ 	.byte	0x04, 0x46
        /*020a*/ 	.short	(.L_14127 - .L_14126)


	//   ....[0]....
.L_14126:
        /*020c*/ 	.word	0x00002b20


	//----- nvinfo : EIATTR_EXIT_INSTR_OFFSETS
	.align		4
.L_14127:
        /*0210*/ 	.byte	0x04, 0x1c
        /*0212*/ 	.short	(.L_14129 - .L_14128)


	//   ....[0]....
.L_14128:
        /*0214*/ 	.word	0x00002550


	//   ....[1]....
        /*0218*/ 	.word	0x00002970


	//   ....[2]....
        /*021c*/ 	.word	0x000029f0


	//   ....[3]....
        /*0220*/ 	.word	0x00002b30


	//----- nvinfo : EIATTR_CTAIDZ_USED
	.align		4
.L_14129:
        /*0224*/ 	.byte	0x01, 0x04
	.zero		2


	//----- nvinfo : EIATTR_CRS_STACK_SIZE
	.align		4
        /*0228*/ 	.byte	0x04, 0x1e
        /*022a*/ 	.short	(.L_14131 - .L_14130)
.L_14130:
        /*022c*/ 	.word	0x00000000
.L_14131:


//--------------------- .nv.info._ZN4vllm25paged_attention_v1_kernelI13__nv_bfloat16hLi112ELi16ELi128ELNS_18Fp8KVCacheDataTypeE1ELb0EEEvPT_PKS3_PKT0_S9_ifPKiSB_iPKfiiiSD_SD_iiiii --------------------------
	.section	.nv.info._ZN4vllm25paged_attention_v1_kernelI13__nv_bfloat16hLi112ELi16ELi128ELNS_18Fp8KVCacheDataTypeE1ELb0EEEvPT_PKS3_PKT0_S9_ifPKiSB_iPKfiiiSD_SD_iiiii,"",@"SHT_CUDA_INFO"
	.sectionflags	@""
	.align	4


	//----- nvinfo : EIATTR_CUDA_API_VERSION
	.align		4
        /*0000*/ 	.byte	0x04, 0x37
        /*0002*/ 	.short	(.L_14133 - .L_14132)
.L_14132:
        /*0004*/ 	.word	0x00000082


	//----- nvinfo : EIATTR_SW2861232_WAR
	.align		4
.L_14133:
        /*0008*/ 	.byte	0x01, 0x35
	.zero		2


	//----- nvinfo : EIATTR_PARAM_CBANK
	.align		4
        /*000c*/ 	.byte	0x04, 0x0a
        /*000e*/ 	.short	(.L_14135 - .L_14134)
	.align		4
.L_14134:
        /*0010*/ 	.word	index@(.nv.constant0._ZN4vllm25paged_attention_v1_kernelI13__nv_bfloat16hLi112ELi16ELi128ELNS_18Fp8KVCacheDataTypeE1ELb0EEEvPT_PKS3_PKT0_S9_ifPKiSB_iPKfiiiSD_SD_iiiii)
        /*0014*/ 	.short	0x0160
        /*0016*/ 	.short	0x007c


	//----- nvinfo : EIATTR_CBANK_PARAM_SIZE
	.align		4
.L_14135:
        /*0018*/ 	.byte	0x03, 0x19
        /*001a*/ 	.short	0x007c


	//----- nvinfo : EIATTR_KPARAM_INFO
	.align		4
        /*001c*/ 	.byte	0x04, 0x17
        /*001e*/ 	.short	(.L_14137 - .L_14136)
.L_14136:
        /*0020*/ 	.word	0x00000000
        /*0024*/ 	.short	0x0013
        /*0026*/ 	.short	0x0078
        /*0028*/ 	.byte	0x00, 0xf0, 0x11, 0x00


	//----- nvinfo : EIATTR_KPARAM_INFO
	.align		4
.L_14137:
        /*002c*/ 	.byte	0x04, 0x17
        /*002e*/ 	.short	(.L_14139 - .L_14138)
.L_14138:
        /*0030*/ 	.word	0x00000000
        /*0034*/ 	.short	0x0012
        /*0036*/ 	.short	0x0074
        /*0038*/ 	.byte	0x00, 0xf0, 0x11, 0x00


	//----- nvinfo : EIATTR_KPARAM_INFO
	.align		4
.L_14139:
        /*003c*/ 	.byte	0x04, 0x17
        /*003e*/ 	.short	(.L_14141 - .L_14140)
.L_14140:
        /*0040*/ 	.word	0x00000000
        /*0044*/ 	.short	0x0011
        /*0046*/ 	.short	0x0070
        /*0048*/ 	.byte	0x00, 0xf0, 0x11, 0x00


	//----- nvinfo : EIATTR_KPARAM_INFO
	.align		4
.L_14141:
        /*004c*/ 	.byte	0x04, 0x17
        /*004e*/ 	.short	(.L_14143 - .L_14142)
.L_14142:
        /*0050*/ 	.word	0x00000000
        /*0054*/ 	.short	0x0010
        /*0056*/ 	.short	0x006c
        /*0058*/ 	.byte	0x00, 0xf0, 0x11, 0x00


	//----- nvinfo : EIATTR_KPARAM_INFO
	.align		4
.L_14143:
        /*005c*/ 	.byte	0x04, 0x17
        /*005e*/ 	.short	(.L_14145 - .L_14144)
.L_14144:
        /*0060*/ 	.word	0x00000000
        /*0064*/ 	.short	0x000f
        /*0066*/ 	.short	0x0068
        /*0068*/ 	.byte	0x00, 0xf0, 0x11, 0x00


	//----- nvinfo : EIATTR_KPARAM_INFO
	.align		4
.L_14145:
        /*006c*/ 	.byte	0x04, 0x17
        /*006e*/ 	.short	(.L_14147 - .L_14146)
.L_14146:
        /*0070*/ 	.word	0x00000000
        /*0074*/ 	.short	0x000e
        /*0076*/ 	.short	0x0060
        /*0078*/ 	.byte	0x00, 0xf0, 0x21, 0x00


	//----- nvinfo : EIATTR_KPARAM_INFO
	.align		4
.L_14147:
        /*007c*/ 	.byte	0x04, 0x17
        /*007e*/ 	.short	(.L_14149 - .L_14148)
.L_14148:
        /*0080*/ 	.word	0x00000000
        /*0084*/ 	.short	0x000d
        /*0086*/ 	.short	0x0058
        /*0088*/ 	.byte	0x00, 0xf0, 0x21, 0x00


	//----- nvinfo : EIATTR_KPARAM_INFO
	.align		4
.L_14149:
        /*008c*/ 	.byte	0x04, 0x17
        /*008e*/ 	.short	(.L_14151 - .L_14150)
.L_14150:
        /*0090*/ 	.word	0x00000000
        /*0094*/ 	.short	0x000c
        /*0096*/ 	.short	0x0050
        /*0098*/ 	.byte	0x00, 0xf0, 0x11, 0x00


	//----- nvinfo : EIATTR_KPARAM_INFO
	.align		4
.L_14151:
        /*009c*/ 	.byte	0x04, 0x17
        /*009e*/ 	.short	(.L_14153 - .L_14152)
.L_14152:
        /*00a0*/ 	.word	0x00000000
        /*00a4*/ 	.short	0x000b
        /*00a6*/ 	.short	0x004c
        /*00a8*/ 	.byte	0x00, 0xf0, 0x11, 0x00


	//----- nvinfo : EIATTR_KPARAM_INFO
	.align		4
.L_14153:
        /*00ac*/ 	.byte	0x04, 0x17
        /*00ae*/ 	.short	(.L_14155 - .L_14154)
.L_14154:
        /*00b0*/ 	.word	0x00000000
        /*00b4*/ 	.short	0x000a
        /*00b6*/ 	.short	0x0048
        /*00b8*/ 	.byte	0x00, 0xf0, 0x11, 0x00


	//----- nvinfo : EIATTR_KPARAM_INFO
	.align		4
.L_14155:
        /*00bc*/ 	.byte	0x04, 0x17
        /*00be*/ 	.short	(.L_14157 - .L_14156)
.L_14156:
        /*00c0*/ 	.word	0x00000000
        /*00c4*/ 	.short	0x0009
        /*00c6*/ 	.short	0x0040
        /*00c8*/ 	.byte	0x00, 0xf0, 0x21, 0x00


	//----- nvinfo : EIATTR_KPARAM_INFO
	.align		4
.L_14157:
        /*00cc*/ 	.byte	0x04, 0x17
        /*00ce*/ 	.short	(.L_14159 - .L_14158)
.L_14158:
        /*00d0*/ 	.word	0x00000000
        /*00d4*/ 	.short	0x0008
        /*00d6*/ 	.short	0x0038
        /*00d8*/ 	.byte	0x00, 0xf0, 0x11, 0x00


	//----- nvinfo : EIATTR_KPARAM_INFO
	.align		4
.L_14159:
        /*00dc*/ 	.byte	0x04, 0x17
        /*00de*/ 	.short	(.L_14161 - .L_14160)
.L_14160:
        /*00e0*/ 	.word	0x00000000
        /*00e4*/ 	.short	0x0007
        /*00e6*/ 	.short	0x0030
        /*00e8*/ 	.byte	0x00, 0xf0, 0x21, 0x00


	//----- nvinfo : EIATTR_KPARAM_INFO
	.align		4
.L_14161:
        /*00ec*/ 	.byte	0x04, 0x17
        /*00ee*/ 	.short	(.L_14163 - .L_14162)
.L_14162:
        /*00f0*/ 	.word	0x00000000
        /*00f4*/ 	.short	0x0006
        /*00f6*/ 	.short	0x0028
        /*00f8*/ 	.byte	0x00, 0xf0, 0x21, 0x00


	//----- nvinfo : EIATTR_KPARAM_INFO
	.align		4
.L_14163:
        /*00fc*/ 	.byte	0x04, 0x17
        /*00fe*/ 	.short	(.L_14165 - .L_14164)
.L_14164:
        /*0100*/ 	.word	0x00000000
        /*0104*/ 	.short	0x0005
        /*0106*/ 	.short	0x0024
        /*0108*/ 	.byte	0x00, 0xf0, 0x11, 0x00


	//----- nvinfo : EIATTR_KPARAM_INFO
	.align		4
.L_14165:
        /*010c*/ 	.byte	0x04, 0x17
        /*010e*/ 	.short	(.L_14167 - .L_14166)
.L_14166:
        /*0110*/ 	.word	0x00000000
        /*0114*/ 	.short	0x0004
        /*0116*/ 	.short	0x0020
        /*0118*/ 	.byte	0x00, 0xf0, 0x11, 0x00


	//----- nvinfo : EIATTR_KPARAM_INFO
	.align		4
.L_14167:
        /*011c*/ 	.byte	0x04, 0x17
        /*011e*/ 	.short	(.L_14169 - .L_14168)
.L_14168:
        /*0120*/ 	.word	0x00000000
        /*0124*/ 	.short	0x0003
        /*0126*/ 	.short	0x0018
        /*0128*/ 	.byte	0x00, 0xf0, 0x21, 0x00


	//----- nvinfo : EIATTR_KPARAM_INFO
	.align		4
.L_14169:
        /*012c*/ 	.byte	0x04, 0x17
        /*012e*/ 	.short	(.L_14171 - .L_14170)
.L_14170:
        /*0130*/ 	.word	0x00000000
        /*0134*/ 	.short	0x0002
        /*0136*/ 	.short	0x0010
        /*0138*/ 	.byte	0x00, 0xf0, 0x21, 0x00


	//----- nvinfo : EIATTR_KPARAM_INFO
	.align		4
.L_14171:
        /*013c*/ 	.byte	0x04, 0x17
        /*013e*/ 	.short	(.L_14173 - .L_14172)
.L_14172:
        /*0140*/ 	.word	0x00000000
        /*0144*/ 	.short	0x0001
        /*0146*/ 	.short	0x0008
        /*0148*/ 	.byte	0x00, 0xf0, 0x21, 0x00


	//----- nvinfo : EIATTR_KPARAM_INFO
	.align		4
.L_14173:
        /*014c*/ 	.byte	0x04, 0x17
        /*014e*/ 	.short	(.L_14175 - .L_14174)
.L_14174:
        /*0150*/ 	.word	0x00000000
        /*0154*/ 	.short	0x0000
        /*0156*/ 	.short	0x0000
        /*0158*/ 	.byte	0x00, 0xf0, 0x21, 0x00


	//----- nvinfo : EIATTR_MAXREG_COUNT
	.align		4
.L_14175:
        /*015c*/ 	.byte	0x03, 0x1b
        /*015e*/ 	.short	0x00ff


	//----- nvinfo : EIATTR_NUM_BARRIERS
	.align		4
        /*0160*/ 	.byte	0x02, 0x4c
        /*0162*/ 	.byte	0x01
	.zero		1


	//----- nvinfo : EIATTR_EXTERNS
	.align		4
        /*0164*/ 	.byte	0x04, 0x0f
        /*0166*/ 	.short	(.L_14177 - .L_14176)


	//   ....[0]....
	.align		4
.L_14176:
        /*0168*/ 	.word	index@(__assertfail)


	//----- nvinfo : EIATTR_MERCURY_ISA_VERSION
	.align		4
.L_14177:
        /*016c*/ 	.byte	0x03, 0x5f
        /*016e*/ 	.short	0x0000


	//----- nvinfo : EIATTR_COOP_GROUP_MASK_REGIDS
	.align		4
        /*0170*/ 	.byte	0x04, 0x29
        /*0172*/ 	.short	(.L_14179 - .L_14178)


	//   ....[0]....
.L_14178:
        /*0174*/ 	.word	0xffffffff


	//   ....[1]....
        /*0178*/ 	.word	0xffffffff


	//   ....[2]....
        /*017c*/ 	.word	0xffffffff


	//   ....[3]....
        /*0180*/ 	.word	0xffffffff


	//   ....[4]....
        /*0184*/ 	.word	0xffffffff


	//   ....[5]....
        /*0188*/ 	.word	0xffffffff


	//   ....[6]....
        /*018c*/ 	.word	0xffffffff


	//   ....[7]....
        /*0190*/ 	.word	0xffffffff


	//   ....[8]....
        /*0194*/ 	.word	0xffffffff


	//   ....[9]....
        /*0198*/ 	.word	0xffffffff


	//   ....[10]....
        /*019c*/ 	.word	0xffffffff


	//   ....[11]....
        /*01a0*/ 	.word	0xffffffff


	//   ....[12]....
        /*01a4*/ 	.word	0xffffffff


	//   ....[13]....
        /*01a8*/ 	.word	0xffffffff


	//   ....[14]....
        /*01ac*/ 	.word	0xffffffff


	//   ....[15]....
        /*01b0*/ 	.word	0xffffffff


	//   ....[16]....
        /*01b4*/ 	.word	0xffffffff


	//   ....[17]....
        /*01b8*/ 	.word	0xffffffff


	//----- nvinfo : EIATTR_COOP_GROUP_INSTR_OFFSETS
	.align		4
.L_14179:
        /*01bc*/ 	.byte	0x04, 0x28
        /*01be*/ 	.short	(.L_14181 - .L_14180)


	//   ....[0]....
.L_14180:
        /*01c0*/ 	.word	0x00000640


	//   ....[1]....
        /*01c4*/ 	.word	0x00000660


	//   ....[2]....
        /*01c8*/ 	.word	0x00000680


	//   ....[3]....
        /*01cc*/ 	.word	0x00000730


	//   ....[4]....
        /*01d0*/ 	.word	0x00000750


	//   ....[5]....
        /*01d4*/ 	.word	0x00000770


	//   ....[6]....
        /*01d8*/ 	.word	0x00001530


	//   ....[7]....
        /*01dc*/ 	.word	0x000015a0


	//   ....[8]....
        /*01e0*/ 	.word	0x000015c0


	//   ....[9]....
        /*01e4*/ 	.word	0x000015e0


	//   ....[10]....
        /*01e8*/ 	.word	0x00001600


	//   ....[11]....
        /*01ec*/ 	.word	0x00001650


	//   ....[12]....
        /*01f0*/ 	.word	0x00001670


	//   ....[13]....
        /*01f4*/ 	.word	0x00001690


	//   ....[14]....
        /*01f8*/ 	.word	0x000028e0


	//   ....[15]....
        /*01fc*/ 	.word	0x00002950


	//   ....[16]....
        /*0200*/ 	.word	0x000029b0


	//   ....[17]....
        /*0204*/ 	.word	0x00002a10


	//----- nvinfo : EIATTR_SYSCALL_OFFSETS
	.align		4
.L_14181:
        /*0208*/ 	.byte	0x04, 0x46
        /*020a*/ 	.short	(.L_14183 - .L_14182)


	//   ....[0]....
.L_14182:
        /*020c*/ 	.word	0x00002870


	//----- nvinfo : EIATTR_EXIT_INSTR_OFFSETS
	.align		4
.L_14183:
        /*0210*/ 	.byte	0x04, 0x1c
        /*0212*/ 	.short	(.L_14185 - .L_14184)


	//   ....[0]....
.L_14184:
        /*0214*/ 	.word	0x00002370


	//   ....[1]....
        /*0218*/ 	.word	0x00002430


	//   ....[2]....
        /*021c*/ 	.word	0x00002740


	//   ....[3]....
        /*0220*/ 	.word	0x00002880


	//----- nvinfo : EIATTR_CTAIDZ_USED
	.align		4
.L_14185:
        /*0224*/ 	.byte	0x01, 0x04
	.zero		2


	//----- nvinfo : EIATTR_CRS_STACK_SIZE
	.align		4
        /*0228*/ 	.byte	0x04, 0x1e
        /*022a*/ 	.short	(.L_14187 - .L_14186)
.L_14186:
        /*022c*/ 	.word	0x00000000
.L_14187:


//--------------------- .nv.info._ZN4vllm25paged_attention_v1_kernelI13__nv_bfloat16hLi96ELi16ELi128ELNS_18Fp8KVCacheDataTypeE1ELb0EEEvPT_PKS3_PKT0_S9_ifPKiSB_iPKfiiiSD_SD_iiiii --------------------------
	.section	.nv.info._ZN4vllm25paged_attention_v1_kernelI13__nv_bfloat16hLi96ELi16ELi128ELNS_18Fp8KVCacheDataTypeE1ELb0EEEvPT_PKS3_PKT0_S9_ifPKiSB_iPKfiiiSD_SD_iiiii,"",@"SHT_CUDA_INFO"
	.sectionflags	@""
	.align	4


	//----- nvinfo : EIATTR_CUDA_API_VERSION
	.align		4
        /*0000*/ 	.byte	0x04, 0x37
        /*0002*/ 	.short	(.L_14189 - .L_14188)
.L_14188:
        /*0004*/ 	.word	0x00000082


	//----- nvinfo : EIATTR_SW2861232_WAR
	.align		4
.L_14189:
        /*0008*/ 	.byte	0x01, 0x35
	.zero		2


	//----- nvinfo : EIATTR_PARAM_CBANK
	.align		4
        /*000c*/ 	.byte	0x04, 0x0a
        /*000e*/ 	.short	(.L_14191 - .L_14190)
	.align		4
.L_14190:
        /*0010*/ 	.word	index@(.nv.constant0._ZN4vllm25paged_attention_v1_kernelI13__nv_bfloat16hLi96ELi16ELi128ELNS_18Fp8KVCacheDataTypeE1ELb0EEEvPT_PKS3_PKT0_S9_ifPKiSB_iPKfiiiSD_SD_iiiii)
        /*0014*/ 	.short	0x0160
        /*0016*/ 	.short	0x007c


	//----- nvinfo : EIATTR_CBANK_PARAM_SIZE
	.align		4
.L_14191:
        /*0018*/ 	.byte	0x03, 0x19
        /*001a*/ 	.short	0x007c


	//----- nvinfo : EIATTR_KPARAM_INFO
	.align		4
        /*001c*/ 	.byte	0x04, 0x17
        /*001e*/ 	.short	(.L_14193 - .L_14192)
.L_14192:
        /*0020*/ 	.word	0x00000000
        /*0024*/ 	.short	0x0013
        /*0026*/ 	.short	0x0078
        /*0028*/ 	.byte	0x00, 0xf0, 0x11, 0x00


	//----- nvinfo : EIATTR_KPARAM_INFO
	.align		4
.L_14193:
        /*002c*/ 	.byte	0x04, 0x17
        /*002e*/ 	.short	(.L_14195 - .L_14194)
.L_14194:
        /*0030*/ 	.word	0x00000000
        /*0034*/ 	.short	0x0012
        /*0036*/ 	.short	0x0074
        /*0038*/ 	.byte	0x00, 0xf0, 0x11, 0x00


	//----- nvinfo : EIATTR_KPARAM_INFO
	.align		4
.L_14195:
        /*003c*/ 	.byte	0x04, 0x17
        /*003e*/ 	.short	(.L_14197 - .L_14196)
.L_14196:
        /*0040*/ 	.word	0x00000000
        /*0044*/ 	.short	0x0011
        /*0046*/ 	.short	0x0070
        /*0048*/ 	.byte	0x00, 0xf0, 0x11, 0x00


	//----- nvinfo : EIATTR_KPARAM_INFO
	.align		4
.L_14197:
        /*004c*/ 	.byte	0x04, 0x17
        /*004e*/ 	.short	(.L_14199 - .L_14198)
.L_14198:
        /*0050*/ 	.word	0x00000000
        /*0054*/ 	.short	0x0010
        /*0056*/ 	.short	0x006c
        /*0058*/ 	.byte	0x00, 0xf0, 0x11, 0x00


	//----- nvinfo : EIATTR_KPARAM_INFO
	.align		4
.L_14199:
        /*005c*/ 	.byte	0x04, 0x17
        /*005e*/ 	.short	(.L_14201 - .L_14200)
.L_14200:
        /*0060*/ 	.word	0x00000000
        /*0064*/ 	.short	0x000f
        /*0066*/ 	.short	0x0068
        /*0068*/ 	.byte	0x00, 0xf0, 0x11, 0x00


	//----- nvinfo : EIATTR_KPARAM_INFO
	.align		4
.L_14201:
        /*006c*/ 	.byte	0x04, 0x17
        /*006e*/ 	.short	(.L_14203 - .L_14202)
.L_14202:
        /*0070*/ 	.word	0x00000000
        /*0074*/ 	.short	0x000e
        /*0076*/ 	.short	0x0060
        /*0078*/ 	.byte	0x00, 0xf0, 0x21, 0x00


	//----- nvinfo : EIATTR_KPARAM_INFO
	.align		4
.L_14203:
        /*007c*/ 	.byte	0x04, 0x17
        /*007e*/ 	.short	(.L_14205 - .L_14204)
.L_14204:
        /*0080*/ 	.word	0x00000000
        /*0084*/ 	.short	0x000d
        /*0086*/ 	.short	0x0058
        /*0088*/ 	.byte	0x00, 0xf0, 0x21, 0x00


	//----- nvinfo : EIATTR_KPARAM_INFO
	.align		4
.L_14205:
        /*008c*/ 	.byte	0x04, 0x17
        /*008e*/ 	.short	(.L_14207 - .L_14206)
.L_14206:
        /*0090*/ 	.word	0x00000000
        /*0094*/ 	.short	0x000c
        /*0096*/ 	.short	0x0050
        /*0098*/ 	.byte	0x00, 0xf0, 0x11, 0x00


	//----- nvinfo : EIATTR_KPARAM_INFO
	.align		4
.L_14207:
        /*009c*/ 	.byte	0x04, 0x17
        /*009e*/ 	.short	(.L_14209 - .L_14208)
.L_14208:
        /*00a0*/ 	.word	0x00000000
        /*00a4*/ 	.short	0x000b
        /*00a6*/ 	.short	0x004c
        /*00a8*/ 	.byte	0x00, 0xf0, 0x11, 0x00


	//----- nvinfo : EIATTR_KPARAM_INFO
	.align		4
.L_14209:
        /*00ac*/ 	.byte	0x04, 0x17
        /*00ae*/ 	.short	(.L_14211 - .L_14210)
.L_14210:
        /*00b0*/ 	.word	0x00000000
        /*00b4*/ 	.short	0x000a
        /*00b6*/ 	.short	0x0048
        /*00b8*/ 	.byte	0x00, 0xf0, 0x11, 0x00


	//----- nvinfo : EIATTR_KPARAM_INFO
	.align		4
.L_14211:
        /*00bc*/ 	.byte	0x04, 0x17
        /*00be*/ 	.short	(.L_14213 - .L_14212)
.L_14212:
        /*00c0*/ 	.word	0x00000000
        /*00c4*/ 	.short	0x0009
        /*00c6*/ 	.short	0x0040
        /*00c8*/ 	.byte	0x00, 0xf0, 0x21, 0x00


	//----- nvinfo : EIATTR_KPARAM_INFO
	.align		4
.L_14213:
        /*00cc*/ 	.byte	0x04, 0x17
        /*00ce*/ 	.short	(.L_14215 - .L_14214)
.L_14214:
        /*00d0*/ 	.word	0x00000000
        /*00d4*/ 	.short	0x0008
        /*00d6*/ 	.short	0x0038
        /*00d8*/ 	.byte	0x00, 0xf0, 0x11, 0x00


	//----- nvinfo : EIATTR_KPARAM_INFO
	.align		4
.L_14215:
        /*00dc*/ 	.byte	0x04, 0x17
        /*00de*/ 	.short	(.L_14217 - .L_14216)
.L_14216:
        /*00e0*/ 	.word	0x00000000
        /*00e4*/ 	.short	0x0007
        /*00e6*/ 	.short	0x0030
        /*00e8*/ 	.byte	0x00, 0xf0, 0x21, 0x00


	//----- nvinfo : EIATTR_KPARAM_INFO
	.align		4
.L_14217:
        /*00ec*/ 	.byte	0x04, 0x17
        /*00ee*/ 	.short	(.L_14219 - .L_14218)
.L_14218:
        /*00f0*/ 	.word	0x00000000
        /*00f4*/ 	.short	0x0006
        /*00f6*/ 	.short	0x0028
        /*00f8*/ 	.byte	0x00, 0xf0, 0x21, 0x00


	//----- nvinfo : EIATTR_KPARAM_INFO
	.align		4
.L_14219:
        /*00fc*/ 	.byte	0x04, 0x17
        /*00fe*/ 	.short	(.L_14221 - .L_14220)
.L_14220:
        /*0100*/ 	.word	0x00000000
        /*0104*/ 	.short	0x0005
        /*0106*/ 	.short	0x0024
        /*0108*/ 	.byte	0x00, 0xf0, 0x11, 0x00


	//----- nvinfo : EIATTR_KPARAM_INFO
	.align		4
.L_14221:
        /*010c*/ 	.byte	0x04, 0x17
        /*010e*/ 	.short	(.L_14223 - .L_14222)
.L_14222:
        /*0110*/ 	.word	0x00000000
        /*0114*/ 	.short	0x0004
        /*0116*/ 	.short	0x0020
        /*0118*/ 	.byte	0x00, 0xf0, 0x11, 0x00


	//----- nvinfo : EIATTR_KPARAM_INFO
	.align		4
.L_14223:
        /*011c*/ 	.byte	0x04, 0x17
        /*011e*/ 	.short	(.L_14225 - .L_14224)
.L_14224:
        /*0120*/ 	.word	0x00000000
        /*0124*/ 	.short	0x0003
        /*0126*/ 	.short	0x0018
        /*0128*/ 	.byte	0x00, 0xf0, 0x21, 0x00


	//----- nvinfo : EIATTR_KPARAM_INFO
	.align		4
.L_14225:
        /*012c*/ 	.byte	0x04, 0x17
        /*012e*/ 	.short	(.L_14227 - .L_14226)
.L_14226:
        /*0130*/ 	.word	0x00000000
        /*0134*/ 	.short	0x0002
        /*0136*/ 	.short	0x0010
        /*0138*/ 	.byte	0x00, 0xf0, 0x21, 0x00


	//----- nvinfo : EIATTR_KPARAM_INFO
	.align		4
.L_14227:
        /*013c*/ 	.byte	0x04, 0x17
        /*013e*/ 	.short	(.L_14229 - .L_14228)
.L_14228:
        /*0140*/ 	.word	0x00000000
        /*0144*/ 	.short	0x0001
        /*0146*/ 	.short	0x0008
        /*0148*/ 	.byte	0x00, 0xf0, 0x21, 0x00


	//----- nvinfo : EIATTR_KPARAM_INFO
	.align		4
.L_14229:
        /*014c*/ 	.byte	0x04, 0x17
        /*014e*/ 	.short	(.L_14231 - .L_14230)
.L_14230:
        /*0150*/ 	.word	0x00000000
        /*0154*/ 	.short	0x0000
        /*0156*/ 	.short	0x0000
        /*0158*/ 	.byte	0x00, 0xf0, 0x21, 0x00


	//----- nvinfo : EIATTR_MAXREG_COUNT
	.align		4
.L_14231:
        /*015c*/ 	.byte	0x03, 0x1b
        /*015e*/ 	.short	0x00ff


	//----- nvinfo : EIATTR_NUM_BARRIERS
	.align		4
        /*0160*/ 	.byte	0x02, 0x4c
        /*0162*/ 	.byte	0x01
	.zero		1


	//----- nvinfo : EIATTR_EXTERNS
	.align		4
        /*0164*/ 	.byte	0x04, 0x0f
        /*0166*/ 	.short	(.L_14233 - .L_14232)


	//   ....[0]....
	.align		4
.L_14232:
        /*0168*/ 	.word	index@(__assertfail)


	//----- nvinfo : EIATTR_MERCURY_ISA_VERSION
	.align		4
.L_14233:
        /*016c*/ 	.byte	0x03, 0x5f
        /*016e*/ 	.short	0x0000


	//----- nvinfo : EIATTR_COOP_GROUP_MASK_REGIDS
	.align		4
        /*0170*/ 	.byte	0x04, 0x29
        /*0172*/ 	.short	(.L_14235 - .L_14234)


	//   ....[0]....
.L_14234:
        /*0174*/ 	.word	0xffffffff


	//   ....[1]....
        /*0178*/ 	.word	0xffffffff


	//   ....[2]....
        /*017c*/ 	.word	0xffffffff


	//   ....[3]....
        /*0180*/ 	.word	0xffffffff


	//   ....[4]....
        /*0184*/ 	.word	0xffffffff


	//   ....[5]....
        /*0188*/ 	.word	0xffffffff


	//   ....[6]....
        /*018c*/ 	.word	0xffffffff


	//   ....[7]....
        /*0190*/ 	.word	0xffffffff


	//   ....[8]....
        /*0194*/ 	.word	0xffffffff


	//   ....[9]....
        /*0198*/ 	.word	0xffffffff


	//   ....[10]....
        /*019c*/ 	.word	0xffffffff


	//   ....[11]....
        /*01a0*/ 	.word	0xffffffff


	//   ....[12]....
        /*01a4*/ 	.word	0xffffffff


	//   ....[13]....
        /*01a8*/ 	.word	0xffffffff


	//   ....[14]....
        /*01ac*/ 	.word	0xffffffff


	//   ....[15]....
        /*01b0*/ 	.word	0xffffffff


	//   ....[16]....
        /*01b4*/ 	.word	0xffffffff


	//   ....[17]....
        /*01b8*/ 	.word	0xffffffff


	//----- nvinfo : EIATTR_COOP_GROUP_INSTR_OFFSETS
	.align		4
.L_14235:
        /*01bc*/ 	.byte	0x04, 0x28
        /*01be*/ 	.short	(.L_14237 - .L_14236)


	//   ....[0]....
.L_14236:
        /*01c0*/ 	.word	0x00000640


	//   ....[1]....
        /*01c4*/ 	.word	0x00000660


	//   ....[2]....
        /*01c8*/ 	.word	0x00000680


	//   ....[3]....
        /*01cc*/ 	.word	0x00000730


	//   ....[4]....
        /*01d0*/ 	.word	0x00000750


	//   ....[5]....
        /*01d4*/ 	.word	0x00000770


	//   ....[6]....
        /*01d8*/ 	.word	0x00001530


	//   ....[7]....
        /*01dc*/ 	.word	0x000015a0


	//   ....[8]....
        /*01e0*/ 	.word	0x000015c0


	//   ....[9]....
        /*01e4*/ 	.word	0x000015e0


	//   ....[10]....
        /*01e8*/ 	.word	0x00001600


	//   ....[11]....
        /*01ec*/ 	.word	0x00001650


	//   ....[12]....
        /*01f0*/ 	.word	0x00001670


	//   ....[13]....
        /*01f4*/ 	.word	0x00001690


	//   ....[14]....
        /*01f8*/ 	.word	0x00002810


	//   ....[15]....
        /*01fc*/ 	.word	0x00002880


	//   ....[16]....
        /*0200*/ 	.word	0x000028e0


	//   ....[17]....
        /*0204*/ 	.word	0x00002940


	//----- nvinfo : EIATTR_SYSCALL_OFFSETS
	.align		4
.L_14237:
        /*0208*/ 	.byte	0x04, 0x46
        /*020a*/ 	.short	(.L_14239 - .L_14238)


	//   ....[0]....
.L_14238:
        /*020c*/ 	.word	0x000027a0


	//----- nvinfo : EIATTR_EXIT_INSTR_OFFSETS
	.align		4
.L_14239:
        /*0210*/ 	.byte	0x04, 0x1c
        /*0212*/ 	.short	(.L_14241 - .L_14240)


	//   ....[0]....
.L_14240:
        /*0214*/ 	.word	0x00002310


	//   ....[1]....
        /*0218*/ 	.word	0x000023d0


	//   ....[2]....
        /*021c*/ 	.word	0x00002670


	//   ....[3]....
        /*0220*/ 	.word	0x000027b0


	//----- nvinfo : EIATTR_CTAIDZ_USED
	.align		4
.L_14241:
        /*0224*/ 	.byte	0x01, 0x04
	.zero		2


	//----- nvinfo : EIATTR_CRS_STACK_SIZE
	.align		4
        /*0228*/ 	.byte	0x04, 0x1e
        /*022a*/ 	.short	(.L_14243 - .L_14242)
.L_14242:
        /*022c*/ 	.word	0x00000000
.L_14243:


//--------------------- .nv.info._ZN4vllm25paged_attention_v1_kernelI13__nv_bfloat16hLi80ELi16ELi128ELNS_18Fp8KVCacheDataTypeE1ELb0EEEvPT_PKS3_PKT0_S9_ifPKiSB_iPKfiiiSD_SD_iiiii --------------------------
	.section	.nv.info._ZN4vllm25paged_attention_v1_kernelI13__nv_bfloat16hLi80ELi16ELi128ELNS_18Fp8KVCacheDataTypeE1ELb0EEEvPT_PKS3_PKT0_S9_ifPKiSB_iPKfiiiSD_SD_iiiii,"",@"SHT_CUDA_INFO"
	.sectionflags	@""
	.align	4


	//----- nvinfo : EIATTR_CUDA_API_VERSION
	.align		4
        /*0000*/ 	.byte	0x04, 0x37
        /*0002*/ 	.short	(.L_14245 - .L_14244)
.L_14244:
        /*0004*/ 	.word	0x00000082


	//----- nvinfo : EIATTR_SW2861232_WAR
	.align		4
.L_14245:
        /*0008*/ 	.byte	0x01, 0x35
	.zero		2


	//----- nvinfo : EIATTR_PARAM_CBANK
	.align		4
        /*000c*/ 	.byte	0x04, 0x0a
        /*000e*/ 	.short	(.L_14247 - .L_14246)
	.align		4
.L_14246:
        /*0010*/ 	.word	index@(.nv.constant0._ZN4vllm25paged_attention_v1_kernelI13__nv_bfloat16hLi80ELi16ELi128ELNS_18Fp8KVCacheDataTypeE1ELb0EEEvPT_PKS3_PKT0_S9_ifPKiSB_iPKfiiiSD_SD_iiiii)
        /*0014*/ 	.short	0x0160
        /*0016*/ 	.short	0x007c


	//----- nvinfo : EIATTR_CBANK_PARAM_SIZE
	.align		4
.L_14247:
        /*0018*/ 	.byte	0x03, 0x19
        /*001a*/ 	.short	0x007c


	//----- nvinfo : EIATTR_KPARAM_INFO
	.align		4
        /*001c*/ 	.byte	0x04, 0x17
        /*001e*/ 	.short	(.L_14249 - .L_14248)
.L_14248:
        /*0020*/ 	.word	0x00000000
        /*0024*/ 	.short	0x0013
        /*0026*/ 	.short	0x0078
        /*0028*/ 	.byte	0x00, 0xf0, 0x11, 0x00


	//----- nvinfo : EIATTR_KPARAM_INFO
	.align		4
.L_14249:
        /*002c*/ 	.byte	0x04, 0x17
        /*002e*/ 	.short	(.L_14251 - .L_14250)
.L_14250:
        /*0030*/ 	.word	0x00000000
        /*0034*/ 	.short	0x0012
        /*0036*/ 	.short	0x0074
        /*0038*/ 	.byte	0x00, 0xf0, 0x11, 0x00


	//----- nvinfo : EIATTR_KPARAM_INFO
	.align		4
.L_14251:
        /*003c*/ 	.byte	0x04, 0x17
        /*003e*/ 	.short	(.L_14253 - .L_14252)
.L_14252:
        /*0040*/ 	.word	0x00000000
        /*0044*/ 	.short	0x0011
        /*0046*/ 	.short	0x0070
        /*0048*/ 	.byte	0x00, 0xf0, 0x11, 0x00


	//----- nvinfo : EIATTR_KPARAM_INFO
	.align		4
.L_14253:
        /*004c*/ 	.byte	0x04, 0x17
        /*004e*/ 	.short	(.L_14255 - .L_14254)
.L_14254:
        /*0050*/ 	.word	0x00000000
        /*0054*/ 	.short	0x0010
        /*0056*/ 	.short	0x006c
        /*0058*/ 	.byte	0x00, 0xf0, 0x11, 0x00


	//----- nvinfo : EIATTR_KPARAM_INFO
	.align		4
.L_14255:
        /*005c*/ 	.byte	0x04, 0x17
        /*005e*/ 	.short	(.L_14257 - .L_14256)
.L_14256:
        /*0060*/ 	.word	0x00000000
        /*0064*/ 	.short	0x000f
        /*0066*/ 	.short	0x0068
        /*0068*/ 	.byte	0x00, 0xf0, 0x11, 0x00


	//----- nvinfo : EIATTR_KPARAM_INFO
	.align		4
.L_14257:
        /*006c*/ 	.byte	0x04, 0x17
        /*006e*/ 	.short	(.L_14259 - .L_14258)
.L_14258:
        /*0070*/ 	.word	0x00000000
        /*0074*/ 	.short	0x000e
        /*0076*/ 	.short	0x0060
        /*0078*/ 	.byte	0x00, 0xf0, 0x21, 0x00


	//----- nvinfo : EIATTR_KPARAM_INFO
	.align		4
.L_14259:
        /*007c*/ 	.byte	0x04, 0x17
        /*007e*/ 	.short	(.L_14261 - .L_14260)
.L_14260:
        /*0080*/ 	.word	0x00000000
        /*0084*/ 	.short	0x000d
        /*0086*/ 	.short	0x0058
        /*0088*/ 	.byte	0x00, 0xf0, 0x21, 0x00


	//----- nvinfo : EIATTR_KPARAM_INFO
	.align		4
.L_14261:
        /*008c*/ 	.byte	0x04, 0x17
        /*008e*/ 	.short	(.L_14263 - .L_14262)
.L_14262:
        /*0090*/ 	.word	0x00000000
        /*0094*/ 	.short	0x000c
        /*0096*/ 	.short	0x0050
        /*0098*/ 	.byte	0x00, 0xf0, 0x11, 0x00


	//----- nvinfo : EIATTR_KPARAM_INFO
	.align		4
.L_14263:
        /*009c*/ 	.byte	0x04, 0x17
        /*009e*/ 	.short	(.L_14265 - .L_14264)
.L_14264:
        /*00a0*/ 	.word	0x00000000
        /*00a4*/ 	.short	0x000b
        /*00a6*/ 	.short	0x004c
        /*00a8*/ 	.byte	0x00, 0xf0, 0x11, 0x00


	//----- nvinfo : EIATTR_KPARAM_INFO
	.align		4
.L_14265:
        /*00ac*/ 	.byte	0x04, 0x17
        /*00ae*/ 	.short	(.L_14267 - .L_14266)
.L_14266:
        /*00b0*/ 	.word	0x00000000
        /*00b4*/ 	.short	0x000a
        /*00b6*/ 	.short	0x0048
        /*00b8*/ 	.byte	0x00, 0xf0, 0x11, 0x00


	//----- nvinfo : EIATTR_KPARAM_INFO
	.align		4
.L_14267:
        /*00bc*/ 	.byte	0x04, 0x17
        /*00be*/ 	.short	(.L_14269 - .L_14268)
.L_14268:
        /*00c0*/ 	.word	0x00000000
        /*00c4*/ 	.short	0x0009
        /*00c6*/ 	.short	0x0040
        /*00c8*/ 	.byte	0x00, 0xf0, 0x21, 0x00


	//----- nvinfo : EIATTR_KPARAM_INFO
	.align		4
.L_14269:
        /*00cc*/ 	.byte	0x04, 0x17
        /*00ce*/ 	.short	(.L_14271 - .L_14270)
.L_14270:
        /*00d0*/ 	.word	0x00000000
        /*00d4*/ 	.short	0x0008
        /*00d6*/ 	.short	0x0038
        /*00d8*/ 	.byte	0x00, 0xf0, 0x11, 0x00


	//----- nvinfo : EIATTR_KPARAM_INFO
	.align		4
.L_14271:
        /*00dc*/ 	.byte	0x04, 0x17
        /*00de*/ 	.short	(.L_14273 - .L_14272)
.L_14272:
        /*00e0*/ 	.word	0x00000000
        /*00e4*/ 	.short	0x0007
        /*00e6*/ 	.short	0x0030
        /*00e8*/ 	.byte	0x00, 0xf0, 0x21, 0x00


	//----- nvinfo : EIATTR_KPARAM_INFO
	.align		4
.L_14273:
        /*00ec*/ 	.byte	0x04, 0x17
        /*00ee*/ 	.short	(.L_14275 - .L_14274)
.L_14274:
        /*00f0*/ 	.word	0x00000000
        /*00f4*/ 	.short	0x0006
        /*00f6*/ 	.short	0x0028
        /*00f8*/ 	.byte	0x00, 0xf0, 0x21, 0x00


	//----- nvinfo : EIATTR_KPARAM_INFO
	.align		4
.L_14275:
        /*00fc*/ 	.byte	0x04, 0x17
        /*00fe*/ 	.short	(.L_14277 - .L_14276)
.L_14276:
        /*0100*/ 	.word	0x00000000
        /*0104*/ 	.short	0x0005
        /*0106*/ 	.short	0x0024
        /*0108*/ 	.byte	0x00, 0xf0, 0x11, 0x00


	//----- nvinfo : EIATTR_KPARAM_INFO
	.align		4
.L_14277:
        /*010c*/ 	.byte	0x04, 0x17
        /*010e*/ 	.short	(.L_14279 - .L_14278)
.L_14278:
        /*0110*/ 	.word	0x00000000
        /*0114*/ 	.short	0x0004
        /*0116*/ 	.short	0x0020
        /*0118*/ 	.byte	0x00, 0xf0, 0x11, 0x00


	//----- nvinfo : EIATTR_KPARAM_INFO
	.align		4
.L_14279:
        /*011c*/ 	.byte	0x04, 0x17
        /*011e*/ 	.short	(.L_14281 - .L_14280)
.L_14280:
        /*0120*/ 	.word	0x00000000
        /*0124*/ 	.short	0x0003
        /*0126*/ 	.short	0x0018
        /*0128*/ 	.byte	0x00, 0xf0, 0x21, 0x00


	//----- nvinfo : EIATTR_KPARAM_INFO
	.align		4
.L_14281:
        /*012c*/ 	.byte	0x04, 0x17
        /*012e*/ 	.short	(.L_14283 - .L_14282)
.L_14282:
        /*0130*/ 	.word	0x00000000
        /*0134*/ 	.short	0x0002
        /*0136*/ 	.short	0x0010
        /*0138*/ 	.byte	0x00, 0xf0, 0x21, 0x00


	//----- nvinfo : EIATTR_KPARAM_INFO
	.align		4
.L_14283:
        /*013c*/ 	.byte	0x04, 0x17
        /*013e*/ 	.short	(.L_14285 - .L_14284)
.L_14284:
        /*0140*/ 	.word	0x00000000
        /*0144*/ 	.short	0x0001
        /*0146*/ 	.short	0x0008
        /*0148*/ 	.byte	0x00, 0xf0, 0x21, 0x00


	//----- nvinfo : EIATTR_KPARAM_INFO
	.align		4
.L_14285:
        /*014c*/ 	.byte	0x04, 0x17
        /*014e*/ 	.short	(.L_14287 - .L_14286)
.L_14286:
        /*0150*/ 	.word	0x00000000
        /*0154*/ 	.short	0x0000
        /*0156*/ 	.short	0x0000
        /*0158*/ 	.byte	0x00, 0xf0, 0x21, 0x00


	//----- nvinfo : EIATTR_MAXREG_COUNT
	.align		4
.L_14287:
        /*015c*/ 	.byte	0x03, 0x1b
        /*015e*/ 	.short	0x00ff


	//----- nvinfo : EIATTR_NUM_BARRIERS
	.align		4
        /*0160*/ 	.byte	0x02, 0x4c
        /*0162*/ 	.byte	0x01
	.zero		1


	//----- nvinfo : EIATTR_EXTERNS
	.align		4
        /*0164*/ 	.byte	0x04, 0x0f
        /*0166*/ 	.short	(.L_14289 - .L_14288)


	//   ....[0]....
	.align		4
.L_14288:
        /*0168*/ 	.word	index@(__assertfail)


	//----- nvinfo : EIATTR_MERCURY_ISA_VERSION
	.align		4
.L_14289:
        /*016c*/ 	.byte	0x03, 0x5f
        /*016e*/ 	.short	0x0000


	//----- nvinfo : EIATTR_COOP_GROUP_MASK_REGIDS
	.align		4
        /*0170*/ 	.byte	0x04, 0x29
        /*0172*/ 	.short	(.L_14291 - .L_14290)


	//   ....[0]....
.L_14290:
        /*0174*/ 	.word	0xffffffff


	//   ....[1]....
        /*0178*/ 	.word	0xffffffff


	//   ....[2]....
        /*017c*/ 	.word	0xffffffff


	//   ....[3]....
        /*0180*/ 	.word	0xffffffff


	//   ....[4]....
        /*0184*/ 	.word	0xffffffff


	//   ....[5]....
        /*0188*/ 	.word	0xffffffff


	//   ....[6]....
        /*018c*/ 	.word	0xffffffff


	//   ....[7]....
        /*0190*/ 	.word	0xffffffff


	//   ....[8]....
        /*0194*/ 	.word	0xffffffff


	//   ....[9]....
        /*0198*/ 	.word	0xffffffff


	//   ....[10]....
        /*019c*/ 	.word	0xffffffff


	//   ....[11]....
        /*01a0*/ 	.word	0xffffffff


	//   ....[12]....
        /*01a4*/ 	.word	0xffffffff


	//   ....[13]....
        /*01a8*/ 	.word	0xffffffff


	//   ....[14]....
        /*01ac*/ 	.word	0xffffffff


	//   ....[15]....
        /*01b0*/ 	.word	0xffffffff


	//   ....[16]....
        /*01b4*/ 	.word	0xffffffff


	//   ....[17]....
        /*01b8*/ 	.word	0xffffffff


	//----- nvinfo : EIATTR_COOP_GROUP_INSTR_OFFSETS
	.align		4
.L_14291:
        /*01bc*/ 	.byte	0x04, 0x28
        /*01be*/ 	.short	(.L_14293 - .L_14292)


	//   ....[0]....
.L_14292:
        /*01c0*/ 	.word	0x00000640


	//   ....[1]....
        /*01c4*/ 	.word	0x00000660


	//   ....[2]....
        /*01c8*/ 	.word	0x00000680


	//   ....[3]....
        /*01cc*/ 	.word	0x00000730


	//   ....[4]....
        /*01d0*/ 	.word	0x00000750


	//   ....[5]....
        /*01d4*/ 	.word	0x00000770


	//   ....[6]....
        /*01d8*/ 	.word	0x00001530


	//   ....[7]....
        /*01dc*/ 	.word	0x000015a0


	//   ....[8]....
        /*01e0*/ 	.word	0x000015c0


	//   ....[9]....
        /*01e4*/ 	.word	0x000015e0


	//   ....[10]....
        /*01e8*/ 	.word	0x00001600


	//   ....[11]....
        /*01ec*/ 	.word	0x00001650


	//   ....[12]....
        /*01f0*/ 	.word	0x00001670


	//   ....[13]....
        /*01f4*/ 	.word	0x00001690


	//   ....[14]....
        /*01f8*/ 	.word	0x00002730


	//   ....[15]....
        /*01fc*/ 	.word	0x000027a0


	//   ....[16]....
        /*0200*/ 	.word	0x00002800


	//   ....[17]....
        /*0204*/ 	.word	0x00002860


	//----- nvinfo : EIATTR_SYSCALL_OFFSETS
	.align		4
.L_14293:
        /*0208*/ 	.byte	0x04, 0x46
        /*020a*/ 	.short	(.L_14295 - .L_14294)


	//   ....[0]....
.L_14294:
        /*020c*/ 	.word	0x000026c0


	//----- nvinfo : EIATTR_EXIT_INSTR_OFFSETS
	.align		4
.L_14295:
        /*0210*/ 	.byte	0x04, 0x1c
        /*0212*/ 	.short	(.L_14297 - .L_14296)


	//   ....[0]....
.L_14296:
        /*0214*/ 	.word	0x000022a0


	//   ....[1]....
        /*0218*/ 	.word	0x00002360


	//   ....[2]....
        /*021c*/ 	.word	0x00002590


	//   ....[3]....
        /*0220*/ 	.word	0x000026d0


	//----- nvinfo : EIATTR_CTAIDZ_USED
	.align		4
.L_14297:
        /*0224*/ 	.byte	0x01, 0x04
	.zero		2


	//----- nvinfo : EIATTR_CRS_STACK_SIZE
	.align		4
        /*0228*/ 	.byte	0x04, 0x1e
        /*022a*/ 	.short	(.L_14299 - .L_14298)
.L_14298:
        /*022c*/ 	.word	0x00000000
.L_14299:


//--------------------- .nv.info._ZN4vllm25paged_attention_v1_kernelI13__nv_bfloat16hLi64ELi16ELi128ELNS_18Fp8KVCacheDataTypeE1ELb0EEEvPT_PKS3_PKT0_S9_ifPKiSB_iPKfiiiSD_SD_iiiii --------------------------
	.section	.nv.info._ZN4vllm25paged_attention_v1_kernelI13__nv_bfloat16hLi64ELi16ELi128ELNS_18Fp8KVCacheDataTypeE1ELb0EEEvPT_PKS3_PKT0_S9_ifPKiSB_iPKfiiiSD_SD_iiiii,"",@"SHT_CUDA_INFO"
	.sectionflags	@""
	.align	4


	//----- nvinfo : EIATTR_CUDA_API_VERSION
	.align		4
        /*0000*/ 	.byte	0x04, 0x37
        /*0002*/ 	.short	(.L_14301 - .L_14300)
.L_14300:
        /*0004*/ 	.word	0x00000082


	//----- nvinfo : EIATTR_SW2861232_WAR
	.align		4
.L_14301:
        /*0008*/ 	.byte	0x01, 0x35
	.zero		2


	//----- nvinfo : EIATTR_PARAM_CBANK
	.align		4
        /*000c*/ 	.byte	0x04, 0x0a
        /*000e*/ 	.short	(.L_14303 - .L_14302)
	.align		4
.L_14302:
        /*0010*/ 	.word	index@(.nv.constant0._ZN4vllm25paged_attention_v1_kernelI13__nv_bfloat16hLi64ELi16ELi128ELNS_18Fp8KVCacheDataTypeE1ELb0EEEvPT_PKS3_PKT0_S9_ifPKiSB_iPKfiiiSD_SD_iiiii)
        /*0014*/ 	.short	0x0160
        /*0016*/ 	.short	0x007c


	//----- nvinfo : EIATTR_CBANK_PARAM_SIZE
	.align		4
.L_14303:
        /*0018*/ 	.byte	0x03, 0x19
        /*001a*/ 	.short	0x007c


	//----- nvinfo : EIATTR_KPARAM_INFO
	.align		4
        /*001c*/ 	.byte	0x04, 0x17
        /*001e*/ 	.short	(.L_14305 - .L_14304)
.L_14304:
        /*0020*/ 	.word	0x00000000
        /*0024*/ 	.short	0x0013
        /*0026*/ 	.short	0x0078
        /*0028*/ 	.byte	0x00, 0xf0, 0x11, 0x00


	//----- nvinfo : EIATTR_KPARAM_INFO
	.align		4
.L_14305:
        /*002c*/ 	.byte	0x04, 0x17
        /*002e*/ 	.short	(.L_14307 - .L_14306)
.L_14306:
        /*0030*/ 	.word	0x00000000
        /*0034*/ 	.short	0x0012
        /*0036*/ 	.short	0x0074
        /*0038*/ 	.byte	0x00, 0xf0, 0x11, 0x00


	//----- nvinfo : EIATTR_KPARAM_INFO
	.align		4
.L_14307:
        /*003c*/ 	.byte	0x04, 0x17
        /*003e*/ 	.short	(.L_14309 - .L_14308)
.L_14308:
        /*0040*/ 	.word	0x00000000
        /*0044*/ 	.short	0x0011
        /*0046*/ 	.short	0x0070
        /*0048*/ 	.byte	0x00, 0xf0, 0x11, 0x00


	//----- nvinfo : EIATTR_KPARAM_INFO
	.align		4
.L_14309:
        /*004c*/ 	.byte	0x04, 0x17
        /*004e*/ 	.short	(.L_14311 - .L_14310)
.L_14310:
        /*0050*/ 	.word	0x00000000
        /*0054*/ 	.short	0x0010
        /*0056*/ 	.short	0x006c
        /*0058*/ 	.byte	0x00, 0xf0, 0x11, 0x00


	//----- nvinfo : EIATTR_KPARAM_INFO
	.align		4
.L_14311:
        /*005c*/ 	.byte	0x04, 0x17
        /*005e*/ 	.short	(.L_14313 - .L_14312)
.L_14312:
        /*0060*/ 	.word	0x00000000
        /*0064*/ 	.short	0x000f
        /*0066*/ 	.short	0x0068
        /*0068*/ 	.byte	0x00, 0xf0, 0x11, 0x00


	//----- nvinfo : EIATTR_KPARAM_INFO
	.align		4
.L_14313:
        /*006c*/ 	.byte	0x04, 0x17
        /*006e*/ 	.short	(.L_14315 - .L_14314)
.L_14314:
        /*0070*/ 	.word	0x00000000
        /*0074*/ 	.short	0x000e
        /*0076*/ 	.short	0x0060
        /*0078*/ 	.byte	0x00, 0xf0, 0x21, 0x00


	//----- nvinfo : EIATTR_KPARAM_INFO
	.align		4
.L_14315:
        /*007c*/ 	.byte	0x04, 0x17
        /*007e*/ 	.short	(.L_14317 - .L_14316)
.L_14316:
        /*0080*/ 	.word	0x00000000
        /*0084*/ 	.short	0x000d
        /*0086*/ 	.short	0x0058
        /*0088*/ 	.byte	0x00, 0xf0, 0x21, 0x00


	//----- nvinfo : EIATTR_KPARAM_INFO
	.align		4
.L_14317:
        /*008c*/ 	.byte	0x04, 0x17
        /*008e*/ 	.short	(.L_14319 - .L_14318)
.L_14318:
        /*0090*/ 	.word	0x00000000
        /*0094*/ 	.short	0x000c
        /*0096*/ 	.short	0x0050
        /*0098*/ 	.byte	0x00, 0xf0, 0x11, 0x00


	//----- nvinfo : EIATTR_KPARAM_INFO
	.align		4
.L_14319:
        /*009c*/ 	.byte	0x04, 0x17
        /*009e*/ 	.short	(.L_14321 - .L_14320)
.L_14320:
        /*00a0*/ 	.word	0x00000000
        /*00a4*/ 	.short	0x000b
        /*00a6*/ 	.short	0x004c
        /*00a8*/ 	.byte	0x00, 0xf0, 0x11, 0x00


	//----- nvinfo : EIATTR_KPARAM_INFO
	.align		4
.L_14321:
        /*00ac*/ 	.byte	0x04, 0x17
        /*00ae*/ 	.short	(.L_14323 - .L_14322)
.L_14322:
        /*00b0*/ 	.word	0x00000000
        /*00b4*/ 	.short	0x000a
        /*00b6*/ 	.short	0x0048
        /*00b8*/ 	.byte	0x00, 0xf0, 0x11, 0x00


	//----- nvinfo : EIATTR_KPARAM_INFO
	.align		4
.L_14323:
        /*00bc*/ 	.byte	0x04, 0x17
        /*00be*/ 	.short	(.L_14325 - .L_14324)
.L_14324:
        /*00c0*/ 	.word	0x00000000
        /*00c4*/ 	.short	0x0009
        /*00c6*/ 	.short	0x0040
        /*00c8*/ 	.byte	0x00, 0xf0, 0x21, 0x00


	//----- nvinfo : EIATTR_KPARAM_INFO
	.align		4
.L_14325:
        /*00cc*/ 	.byte	0x04, 0x17
        /*00ce*/ 	.short	(.L_14327 - .L_14326)
.L_14326:
        /*00d0*/ 	.word	0x00000000
        /*00d4*/ 	.short	0x0008
        /*00d6*/ 	.short	0x0038
        /*00d8*/ 	.byte	0x00, 0xf0, 0x11, 0x00


	//----- nvinfo : EIATTR_KPARAM_INFO
	.align		4
.L_14327:
        /*00dc*/ 	.byte	0x04, 0x17
        /*00de*/ 	.short	(.L_14329 - .L_14328)
.L_14328:
        /*00e0*/ 	.word	0x00000000
        /*00e4*/ 	.short	0x0007
        /*00e6*/ 	.short	0x0030
        /*00e8*/ 	.byte	0x00, 0xf0, 0x21, 0x00


	//----- nvinfo : EIATTR_KPARAM_INFO
	.align		4
.L_14329:
        /*00ec*/ 	.byte	0x04, 0x17
        /*00ee*/ 	.short	(.L_14331 - .L_14330)
.L_14330:
        /*00f0*/ 	.word	0x00000000
        /*00f4*/ 	.short	0x0006
        /*00f6*/ 	.short	0x0028
        /*00f8*/ 	.byte	0x00, 0xf0, 0x21, 0x00


	//----- nvinfo : EIATTR_KPARAM_INFO
	.align		4
.L_14331:
        /*00fc*/ 	.byte	0x04, 0x17
        /*00fe*/ 	.short	(.L_14333 - .L_14332)
.L_14332:
        /*0100*/ 	.word	0x00000000
        /*0104*/ 	.short	0x0005
        /*0106*/ 	.short	0x0024
        /*0108*/ 	.byte	0x00, 0xf0, 0x11, 0x00


	//----- nvinfo : EIATTR_KPARAM_INFO
	.align		4
.L_14333:
        /*010c*/ 	.byte	0x04, 0x17
        /*010e*/ 	.short	(.L_14335 - .L_14334)
.L_14334:
        /*0110*/ 	.word	0x00000000
        /*0114*/ 	.short	0x0004
        /*0116*/ 	.short	0x0020
        /*0118*/ 	.byte	0x00, 0xf0, 0x11, 0x00


	//----- nvinfo : EIATTR_KPARAM_INFO
	.align		4
.L_14335:
        /*011c*/ 	.byte	0x04, 0x17
        /*011e*/ 	.short	(.L_14337 - .L_14336)
.L_14336:
        /*0120*/ 	.word	0x00000000
        /*0124*/ 	.short	0x0003
        /*0126*/ 	.short	0x0018
        /*0128*/ 	.byte	0x00, 0xf0, 0x21, 0x00


	//----- nvinfo : EIATTR_KPARAM_INFO
	.align		4
.L_14337:
        /*012c*/ 	.byte	0x04, 0x17
        /*012e*/ 	.short	(.L_14339 - .L_14338)
.L_14338:
        /*0130*/ 	.word	0x00000000
        /*0134*/ 	.short	0x0002
        /*0136*/ 	.short	0x0010
        /*0138*/ 	.byte	0x00, 0xf0, 0x21, 0x00


	//----- nvinfo : EIATTR_KPARAM_INFO
	.align		4
.L_14339:
        /*013c*/ 	.byte	0x04, 0x17
        /*013e*/ 	.short	(.L_14341 - .L_14340)
.L_14340:
        /*0140*/ 	.word	0x00000000
        /*0144*/ 	.short	0x0001
        /*0146*/ 	.short	0x0008
        /*0148*/ 	.byte	0x00, 0xf0, 0x21, 0x00


	//----- nvinfo : EIATTR_KPARAM_INFO
	.align		4
.L_14341:
        /*014c*/ 	.byte	0x04, 0x17
        /*014e*/ 	.short	(.L_14343 - .L_14342)
.L_14342:
        /*0150*/ 	.word	0x00000000
        /*0154*/ 	.short	0x0000
        /*0156*/ 	.short	0x0000
        /*0158*/ 	.byte	0x00, 0xf0, 0x21, 0x00


	//----- nvinfo : EIATTR_MAXREG_COUNT
	.align		4
.L_14343:
        /*015c*/ 	.byte	0x03, 0x1b
        /*015e*/ 	.short	0x00ff


	//----- nvinfo : EIATTR_NUM_BARRIERS
	.align		4
        /*0160*/ 	.byte	0x02, 0x4c
        /*0162*/ 	.byte	0x01
	.zero		1


	//----- nvinfo : EIATTR_EXTERNS
	.align		4
        /*0164*/ 	.byte	0x04, 0x0f
        /*0166*/ 	.short	(.L_14345 - .L_14344)


	//   ....[0]....
	.align		4
.L_14344:
        /*0168*/ 	.word	index@(__assertfail)


	//----- nvinfo : EIATTR_MERCURY_ISA_VERSION
	.align		4
.L_14345:
        /*016c*/ 	.byte	0x03, 0x5f
        /*016e*/ 	.short	0x0000


	//----- nvinfo : EIATTR_COOP_GROUP_MASK_REGIDS
	.align		4
        /*0170*/ 	.byte	0x04, 0x29
        /*0172*/ 	.short	(.L_14347 - .L_14346)


	//   ....[0]....
.L_14346:
        /*0174*/ 	.word	0xffffffff


	//   ....[1]....
        /*0178*/ 	.word	0xffffffff


	//   ....[2]....
        /*017c*/ 	.word	0xffffffff


	//   ....[3]....
        /*0180*/ 	.word	0xffffffff


	//   ....[4]....
        /*0184*/ 	.word	0xffffffff


	//   ....[5]....
        /*0188*/ 	.word	0xffffffff


	//   ....[6]....
        /*018c*/ 	.word	0xffffffff


	//   ....[7]....
        /*0190*/ 	.word	0xffffffff


	//   ....[8]....
        /*0194*/ 	.word	0xffffffff


	//   ....[9]....
        /*0198*/ 	.word	0xffffffff


	//   ....[10]....
        /*019c*/ 	.word	0xffffffff


	//   ....[11]....
        /*01a0*/ 	.word	0xffffffff


	//   ....[12]....
        /*01a4*/ 	.word	0xffffffff


	//   ....[13]....
        /*01a8*/ 	.word	0xffffffff


	//   ....[14]....
        /*01ac*/ 	.word	0xffffffff


	//   ....[15]....
        /*01b0*/ 	.word	0xffffffff


	//   ....[16]....
        /*01b4*/ 	.word	0xffffffff


	//   ....[17]....
        /*01b8*/ 	.word	0xffffffff


	//----- nvinfo : EIATTR_COOP_GROUP_INSTR_OFFSETS
	.align		4
.L_14347:
        /*01bc*/ 	.byte	0x04, 0x28
        /*01be*/ 	.short	(.L_14349 - .L_14348)


	//   ....[0]....
.L_14348:
        /*01c0*/ 	.word	0x00000640


	//   ....[1]....
        /*01c4*/ 	.word	0x00000660


	//   ....[2]....
        /*01c8*/ 	.word	0x00000680


	//   ....[3]....
        /*01cc*/ 	.word	0x00000730


	//   ....[4]....
        /*01d0*/ 	.word	0x00000750


	//   ....[5]....
        /*01d4*/ 	.word	0x00000770


	//   ....[6]....
        /*01d8*/ 	.word	0x00001530


	//   ....[7]....
        /*01dc*/ 	.word	0x000015a0


	//   ....[8]....
        /*01e0*/ 	.word	0x000015c0


	//   ....[9]....
        /*01e4*/ 	.word	0x000015e0


	//   ....[10]....
        /*01e8*/ 	.word	0x00001600


	//   ....[11]....
        /*01ec*/ 	.word	0x00001650


	//   ....[12]....
        /*01f0*/ 	.word	0x00001670


	//   ....[13]....
        /*01f4*/ 	.word	0x00001690


	//   ....[14]....
        /*01f8*/ 	.word	0x00002630


	//   ....[15]....
        /*01fc*/ 	.word	0x000026a0


	//   ....[16]....
        /*0200*/ 	.word	0x00002700


	//   ....[17]....
        /*0204*/ 	.word	0x00002760


	//----- nvinfo : EIATTR_SYSCALL_OFFSETS
	.align		4
.L_14349:
        /*0208*/ 	.byte	0x04, 0x46
        /*020a*/ 	.short	(.L_14351 - .L_14350)


	//   ....[0]....
.L_14350:
        /*020c*/ 	.word	0x000025c0


	//----- nvinfo : EIATTR_EXIT_INSTR_OFFSETS
	.align		4
.L_14351:
        /*0210*/ 	.byte	0x04, 0x1c
        /*0212*/ 	.short	(.L_14353 - .L_14352)


	//   ....[0]....
.L_14352:
        /*0214*/ 	.word	0x00002200


	//   ....[1]....
        /*0218*/ 	.word	0x000022d0


	//   ....[2]....
        /*021c*/ 	.word	0x00002490


	//   ....[3]....
        /*0220*/ 	.word	0x000025d0


	//----- nvinfo : EIATTR_CTAIDZ_USED
	.align		4
.L_14353:
        /*0224*/ 	.byte	0x01, 0x04
	.zero		2


	//----- nvinfo : EIATTR_CRS_STACK_SIZE
	.align		4
        /*0228*/ 	.byte	0x04, 0x1e
        /*022a*/ 	.short	(.L_14355 - .L_14354)
.L_14354:
        /*022c*/ 	.word	0x00000000
.L_14355:


//--------------------- .nv.info._ZN4vllm25paged_attention_v1_kernelI13__nv_bfloat16hLi32ELi16ELi128ELNS_18Fp8KVCacheDataTypeE1ELb0EEEvPT_PKS3_PKT0_S9_ifPKiSB_iPKfiiiSD_SD_iiiii --------------------------
	.section	.nv.info._ZN4vllm25paged_attention_v1_kernelI13__nv_bfloat16hLi32ELi16ELi128ELNS_18Fp8KVCacheDataTypeE1ELb0EEEvPT_PKS3_PKT0_S9_ifPKiSB_iPKfiiiSD_SD_iiiii,"",@"SHT_CUDA_INFO"
	.sectionflags	@""
	.align	4


	//----- nvinfo : EIATTR_CUDA_API_VERSION
	.align		4
        /*0000*/ 	.byte	0x04, 0x37
        /*0002*/ 	.short	(.L_14357 - .L_14356)
.L_14356:
        /*0004*/ 	.word	0x00000082


	//----- nvinfo : EIATTR_SW2861232_WAR
	.align		4
.L_14357:
        /*0008*/ 	.byte	0x01, 0x35
	.zero		2


	//----- nvinfo : EIATTR_PARAM_CBANK
	.align		4
        /*000c*/ 	.byte	0x04, 0x0a
        /*000e*/ 	.short	(.L_14359 - .L_14358)
	.align		4
.L_14358:
        /*0010*/ 	.word	index@(.nv.constant0._ZN4vllm25paged_attention_v1_kernelI13__nv_bfloat16hLi32ELi16ELi128ELNS_18Fp8KVCacheDataTypeE1ELb0EEEvPT_PKS3_PKT0_S9_ifPKiSB_iPKfiiiSD_SD_iiiii)
        /*0014*/ 	.short	0x0160
        /*0016*/ 	.short	0x007c


	//----- nvinfo : EIATTR_CBANK_PARAM_SIZE
	.align		4
.L_14359:
        /*0018*/ 	.byte	0x03, 0x19
        /*001a*/ 	.short	0x007c


	//----- nvinfo : EIATTR_KPARAM_INFO
	.align		4
        /*001c*/ 	.byte	0x04, 0x17
        /*001e*/ 	.short	(.L_14361 - .L_14360)
.L_14360:
        /*0020*/ 	.word	0x00000000
        /*0024*/ 	.short	0x0013
        /*0026*/ 	.short	0x0078
        /*0028*/ 	.byte	0x00, 0xf0, 0x11, 0x00


	//----- nvinfo : EIATTR_KPARAM_INFO
	.align		4
.L_14361:
        /*002c*/ 	.byte	0x04, 0x17
        /*002e*/ 	.short	(.L_14363 - .L_14362)
.L_14362:
        /*0030*/ 	.word	0x00000000
        /*0034*/ 	.short	0x0012
        /*0036*/ 	.short	0x0074
        /*0038*/ 	.byte	0x00, 0xf0, 0x11, 0x00


	//----- nvinfo : EIATTR_KPARAM_INFO
	.align		4
.L_14363:
        /*003c*/ 	.byte	0x04, 0x17
        /*003e*/ 	.short	(.L_14365 - .L_14364)
.L_14364:
        /*0040*/ 	.word	0x00000000
        /*0044*/ 	.short	0x0011
        /*0046*/ 	.short	0x0070
        /*0048*/ 	.byte	0x00, 0xf0, 0x11, 0x00


	//----- nvinfo : EIATTR_KPARAM_INFO
	.align		4
.L_14365:
        /*004c*/ 	.byte	0x04, 0x17
        /*004e*/ 	.short	(.L_14367 - .L_14366)
.L_14366:
        /*0050*/ 	.word	0x00000000
        /*0054*/ 	.short	0x0010
        /*0056*/ 	.short	0x006c
        /*0058*/ 	.byte	0x00, 0xf0, 0x11, 0x00


	//----- nvinfo : EIATTR_KPARAM_INFO
	.align		4
.L_14367:
        /*005c*/ 	.byte	0x04, 0x17
        /*005e*/ 	.short	(.L_14369 - .L_14368)
.L_14368:
        /*0060*/ 	.word	0x00000000
        /*0064*/ 	.short	0x000f
        /*0066*/ 	.short	0x0068
        /*0068*/ 	.byte	0x00, 0xf0, 0x11, 0x00


	//----- nvinfo : EIATTR_KPARAM_INFO
	.align		4
.L_14369:
        /*006c*/ 	.byte	0x04, 0x17
        /*006e*/ 	.short	(.L_14371 - .L_14370)
.L_14370:
        /*0070*/ 	.word	0x00000000
        /*0074*/ 	.short	0x000e
        /*0076*/ 	.short	0x0060
        /*0078*/ 	.byte	0x00, 0xf0, 0x21, 0x00


	//----- nvinfo : EIATTR_KPARAM_INFO
	.align		4
.L_14371:
        /*007c*/ 	.byte	0x04, 0x17
        /*007e*/ 	.short	(.L_14373 - .L_14372)
.L_14372:
        /*0080*/ 	.word	0x00000000
        /*0084*/ 	.short	0x000d
        /*0086*/ 	.short	0x0058
        /*0088*/ 	.byte	0x00, 0xf0, 0x21, 0x00


	//----- nvinfo : EIATTR_KPARAM_INFO
	.align		4
.L_14373:
        /*008c*/ 	.byte	0x04, 0x17
        /*008e*/ 	.short	(.L_14375 - .L_14374)
.L_14374:
        /*0090*/ 	.word	0x00000000
        /*0094*/ 	.short	0x000c
        /*0096*/ 	.short	0x0050
        /*0098*/ 	.byte	0x00, 0xf0, 0x11, 0x00


	//----- nvinfo : EIATTR_KPARAM_INFO
	.align		4
.L_14375:
        /*009c*/ 	.byte	0x04, 0x17
        /*009e*/ 	.short	(.L_14377 - .L_14376)
.L_14376:
        /*00a0*/ 	.word	0x00000000
        /*00a4*/ 	.short	0x000b
        /*00a6*/ 	.short	0x004c
        /*00a8*/ 	.byte	0x00, 0xf0, 0x11, 0x00


	//----- nvinfo : EIATTR_KPARAM_INFO
	.align		4
.L_14377:
        /*00ac*/ 	.byte	0x04, 0x17
        /*00ae*/ 	.short	(.L_14379 - .L_14378)
.L_14378:
        /*00b0*/ 	.word	0x00000000
        /*00b4*/ 	.short	0x000a
        /*00b6*/ 	.short	0x0048
        /*00b8*/ 	.byte	0x00, 0xf0, 0x11, 0x00


	//----- nvinfo : EIATTR_KPARAM_INFO
	.align		4
.L_14379:
        /*00bc*/ 	.byte	0x04, 0x17
        /*00be*/ 	.short	(.L_14381 - .L_14380)
.L_14380:
        /*00c0*/ 	.word	0x00000000
        /*00c4*/ 	.short	0x0009
        /*00c6*/ 	.short	0x0040
        /*00c8*/ 	.byte	0x00, 0xf0, 0x21, 0x00


	//----- nvinfo : EIATTR_KPARAM_INFO
	.align		4
.L_14381:
        /*00cc*/ 	.byte	0x04, 0x17
        /*00ce*/ 	.short	(.L_14383 - .L_14382)
.L_14382:
        /*00d0*/ 	.word	0x00000000
        /*00d4*/ 	.short	0x0008
        /*00d6*/ 	.short	0x0038
        /*00d8*/ 	.byte	0x00, 0xf0, 0x11, 0x00


	//----- nvinfo : EIATTR_KPARAM_INFO
	.align		4
.L_14383:
        /*00dc*/ 	.byte	0x04, 0x17
        /*00de*/ 	.short	(.L_14385 - .L_14384)
.L_14384:
        /*00e0*/ 	.word	0x00000000
        /*00e4*/ 	.short	0x0007
        /*00e6*/ 	.short	0x0030
        /*00e8*/ 	.byte	0x00, 0xf0, 0x21, 0x00


	//----- nvinfo : EIATTR_KPARAM_INFO
	.align		4
.L_14385:
        /*00ec*/ 	.byte	0x04, 0x17
        /*00ee*/ 	.short	(.L_14387 - .L_14386)
.L_14386:
        /*00f0*/ 	.word	0x00000000
        /*00f4*/ 	.short	0x0006
        /*00f6*/ 	.short	0x0028
        /*00f8*/ 	.byte	0x00, 0xf0, 0x21, 0x00


	//----- nvinfo : EIATTR_KPARAM_INFO
	.align		4
.L_14387:
        /*00fc*/ 	.byte	0x04, 0x17
        /*00fe*/ 	.short	(.L_14389 - .L_14388)
.L_14388:
        /*0100*/ 	.word	0x00000000
        /*0104*/ 	.short	0x0005
        /*0106*/ 	.short	0x0024
        /*0108*/ 	.byte	0x00, 0xf0, 0x11, 0x00


	//----- nvinfo : EIATTR_KPARAM_INFO
	.align		4
.L_14389:
        /*010c*/ 	.byte	0x04, 0x17
        /*010e*/ 	.short	(.L_14391 - .L_14390)
.L_14390:
        /*0110*/ 	.word	0x00000000
        /*0114*/ 	.short	0x0004
        /*0116*/ 	.short	0x0020
        /*0118*/ 	.byte	0x00, 0xf0, 0x11, 0x00


	//----- nvinfo : EIATTR_KPARAM_INFO
	.align		4
.L_14391:
        /*011c*/ 	.byte	0x04, 0x17
        /*011e*/ 	.short	(.L_14393 - .L_14392)
.L_14392:
        /*0120*/ 	.word	0x00000000
        /*0124*/ 	.short	0x0003
        /*0126*/ 	.short	0x0018
        /*0128*/ 	.byte	0x00, 0xf0, 0x21, 0x00


	//----- nvinfo : EIATTR_KPARAM_INFO
	.align		4
.L_14393:
        /*012c*/ 	.byte	0x04, 0x17
        /*012e*/ 	.short	(.L_14395 - .L_14394)
.L_14394:
        /*0130*/ 	.word	0x00000000
        /*0134*/ 	.short	0x0002
        /*0136*/ 	.short	0x0010
        /*0138*/ 	.byte	0x00, 0xf0, 0x21, 0x00


	//----- nvinfo : EIATTR_KPARAM_INFO
	.align		4
.L_14395:
        /*013c*/ 	.byte	0x04, 0x17
        /*013e*/ 	.short	(.L_14397 - .L_14396)
.L_14396:
        /*0140*/ 	.word	0x00000000
        /*0144*/ 	.short	0x0001
        /*0146*/ 	.short	0x0008
        /*0148*/ 	.byte	0x00, 0xf0, 0x21, 0x00


	//----- nvinfo : EIATTR_KPARAM_INFO
	.align		4
.L_14397:
        /*014c*/ 	.byte	0x04, 0x17
        /*014e*/ 	.short	(.L_14399 - .L_14398)
.L_14398:
        /*0150*/ 	.word	0x00000000
        /*0154*/ 	.short	0x0000
        /*0156*/ 	.short	0x0000
        /*0158*/ 	.byte	0x00, 0xf0, 0x21, 0x00


	//----- nvinfo : EIATTR_MAXREG_COUNT
	.align		4
.L_14399:
        /*015c*/ 	.byte	0x03, 0x1b
        /*015e*/ 	.short	0x00ff


	//----- nvinfo : EIATTR_NUM_BARRIERS
	.align		4
        /*0160*/ 	.byte	0x02, 0x4c
        /*0162*/ 	.byte	0x01
	.zero		1


	//----- nvinfo : EIATTR_EXTERNS
	.align		4
        /*0164*/ 	.byte	0x04, 0x0f
        /*0166*/ 	.short	(.L_14401 - .L_14400)


	//   ....[0]....
	.align		4
.L_14400:
        /*0168*/ 	.word	index@(__assertfail)


	//----- nvinfo : EIATTR_MERCURY_ISA_VERSION
	.align		4
.L_14401:
        /*016c*/ 	.byte	0x03, 0x5f
        /*016e*/ 	.short	0x0000


	//----- nvinfo : EIATTR_COOP_GROUP_MASK_REGIDS
	.align		4
        /*0170*/ 	.byte	0x04, 0x29
        /*0172*/ 	.short	(.L_14403 - .L_14402)


	//   ....[0]....
.L_14402:
        /*0174*/ 	.word	0xffffffff


	//   ....[1]....
        /*0178*/ 	.word	0xffffffff


	//   ....[2]....
        /*017c*/ 	.word	0xffffffff


	//   ....[3]....
        /*0180*/ 	.word	0xffffffff


	//   ....[4]....
        /*0184*/ 	.word	0xffffffff


	//   ....[5]....
        /*0188*/ 	.word	0xffffffff


	//   ....[6]....
        /*018c*/ 	.word	0xffffffff


	//   ....[7]....
        /*0190*/ 	.word	0xffffffff


	//   ....[8]....
        /*0194*/ 	.word	0xffffffff


	//   ....[9]....
        /*0198*/ 	.word	0xffffffff


	//   ....[10]....
        /*019c*/ 	.word	0xffffffff


	//   ....[11]....
        /*01a0*/ 	.word	0xffffffff


	//   ....[12]....
        /*01a4*/ 	.word	0xffffffff


	//   ....[13]....
        /*01a8*/ 	.word	0xffffffff


	//   ....[14]....
        /*01ac*/ 	.word	0xffffffff


	//   ....[15]....
        /*01b0*/ 	.word	0xffffffff


	//   ....[16]....
        /*01b4*/ 	.word	0xffffffff


	//   ....[17]....
        /*01b8*/ 	.word	0xffffffff


	//----- nvinfo : EIATTR_COOP_GROUP_INSTR_OFFSETS
	.align		4
.L_14403:
        /*01bc*/ 	.byte	0x04, 0x28
        /*01be*/ 	.short	(.L_14405 - .L_14404)


	//   ....[0]....
.L_14404:
        /*01c0*/ 	.word	0x00000640


	//   ....[1]....
        /*01c4*/ 	.word	0x00000660


	//   ....[2]....
        /*01c8*/ 	.word	0x00000680


	//   ....[3]....
        /*01cc*/ 	.word	0x00000730


	//   ....[4]....
        /*01d0*/ 	.word	0x00000750


	//   ....[5]....
        /*01d4*/ 	.word	0x00000770


	//   ....[6]....
        /*01d8*/ 	.word	0x00001530


	//   ....[7]....
        /*01dc*/ 	.word	0x000015a0


	//   ....[8]....
        /*01e0*/ 	.word	0x000015c0


	//   ....[9]....
        /*01e4*/ 	.word	0x000015e0


	//   ....[10]....
        /*01e8*/ 	.word	0x00001600


	//   ....[11]....
        /*01ec*/ 	.word	0x00001650


	//   ....[12]....
        /*01f0*/ 	.word	0x00001670


	//   ....[13]....
        /*01f4*/ 	.word	0x00001690


	//   ....[14]....
        /*01f8*/ 	.word	0x000024b0


	//   ....[15]....
        /*01fc*/ 	.word	0x00002520


	//   ....[16]....
        /*0200*/ 	.word	0x00002580


	//   ....[17]....
        /*0204*/ 	.word	0x000025e0


	//----- nvinfo : EIATTR_SYSCALL_OFFSETS
	.align		4
.L_14405:
        /*0208*/ 	.byte	0x04, 0x46
        /*020a*/ 	.short	(.L_14407 - .L_14406)


	//   ....[0]....
.L_14406:
        /*020c*/ 	.word	0x00002440


	//----- nvinfo : EIATTR_EXIT_INSTR_OFFSETS
	.align		4
.L_14407:
        /*0210*/ 	.byte	0x04, 0x1c
        /*0212*/ 	.short	(.L_14409 - .L_14408)


	//   ....[0]....
.L_14408:
        /*0214*/ 	.word	0x00002160


	//   ....[1]....
        /*0218*/ 	.word	0x00002230


	//   ....[2]....
        /*021c*/ 	.word	0x00002310


	//   ....[3]....
        /*0220*/ 	.word	0x00002450


	//----- nvinfo : EIATTR_CTAIDZ_USED
	.align		4
.L_14409:
        /*0224*/ 	.byte	0x01, 0x04
	.zero		2


	//----- nvinfo : EIATTR_CRS_STACK_SIZE
	.align		4
        /*0228*/ 	.byte	0x04, 0x1e
        /*022a*/ 	.short	(.L_14411 - .L_14410)
.L_14410:
        /*022c*/ 	.word	0x00000000
.L_14411:


//--------------------- .nv.info._ZN4vllm25paged_attention_v1_kernelI13__nv_bfloat16hLi256ELi16ELi128ELNS_18Fp8KVCacheDataTypeE1ELb1EEEvPT_PKS3_PKT0_S9_ifPKiSB_iPKfiiiSD_SD_iiiii --------------------------
	.section	.nv.info._ZN4vllm25paged_attention_v1_kernelI13__nv_bfloat16hLi256ELi16ELi128ELNS_18Fp8KVCacheDataTypeE1ELb1EEEvPT_PKS3_PKT0_S9_ifPKiSB_iPKfiiiSD_SD_iiiii,"",@"SHT_CUDA_INFO"
	.sectionflags	@""
	.align	4


	//----- nvinfo : EIATTR_CUDA_API_VERSION
	.align		4
        /*0000*/ 	.byte	0x04, 0x37
        /*0002*/ 	.short	(.L_14413 - .L_14412)
.L_14412:
        /*0004*/ 	.word	0x00000082


	//----- nvinfo : EIATTR_SW2861232_WAR
	.align		4
.L_14413:
        /*0008*/ 	.byte	0x01, 0x35
	.zero		2


	//----- nvinfo : EIATTR_PARAM_CBANK
	.align		4
        /*000c*/ 	.byte	0x04, 0x0a
        /*000e*/ 	.short	(.L_14415 - .L_14414)
	.align		4
.L_14414:
        /*0010*/ 	.word	index@(.nv.constant0._ZN4vllm25paged_attention_v1_kernelI13__nv_bfloat16hLi256ELi16ELi128ELNS_18Fp8KVCacheDataTypeE1ELb1EEEvPT_PKS3_PKT0_S9_ifPKiSB_iPKfiiiSD_SD_iiiii)
        /*0014*/ 	.short	0x0160
        /*0016*/ 	.short	0x007c


	//----- nvinfo : EIATTR_CBANK_PARAM_SIZE
	.align		4
.L_14415:
        /*0018*/ 	.byte	0x03, 0x19
        /*001a*/ 	.short	0x007c


	//----- nvinfo : EIATTR_KPARAM_INFO
	.align		4
        /*001c*/ 	.byte	0x04, 0x17
        /*001e*/ 	.short	(.L_14417 - .L_14416)
.L_14416:
        /*0020*/ 	.word	0x00000000
        /*0024*/ 	.short	0x0013
        /*0026*/ 	.short	0x0078
        /*0028*/ 	.byte	0x00, 0xf0, 0x11, 0x00


	//----- nvinfo : EIATTR_KPARAM_INFO
	.align		4
.L_14417:
        /*002c*/ 	.byte	0x04, 0x17
        /*002e*/ 	.short	(.L_14419 - .L_14418)
.L_14418:
        /*0030*/ 	.word	0x00000000
        /*0034*/ 	.short	0x0012
        /*0036*/ 	.short	0x0074
        /*0038*/ 	.byte	0x00, 0xf0, 0x11, 0x00


	//----- nvinfo : EIATTR_KPARAM_INFO
	.align		4
.L_14419:
        /*003c*/ 	.byte	0x04, 0x17
        /*003e*/ 	.short	(.L_14421 - .L_14420)
.L_14420:
        /*0040*/ 	.word	0x00000000
        /*0044*/ 	.short	0x0011
        /*0046*/ 	.short	0x0070
        /*0048*/ 	.byte	0x00, 0xf0, 0x11, 0x00


	//----- nvinfo : EIATTR_KPARAM_INFO
	.align		4
.L_14421:
        /*004c*/ 	.byte	0x04, 0x17
        /*004e*/ 	.short	(.L_14423 - .L_14422)
.L_14422:
        /*0050*/ 	.word	0x00000000
        /*0054*/ 	.short	0x0010
        /*0056*/ 	.short	0x006c
        /*0058*/ 	.byte	0x00, 0xf0, 0x11, 0x00


	//----- nvinfo : EIATTR_KPARAM_INFO
	.align		4
.L_14423:
        /*005c*/ 	.byte	0x04, 0x17
        /*005e*/ 	.short	(.L_14425 - .L_14424)
.L_14424:
        /*0060*/ 	.word	0x00000000
        /*0064*/ 	.short	0x000f
        /*0066*/ 	.short	0x0068
        /*0068*/ 	.byte	0x00, 0xf0, 0x11, 0x00


	//----- nvinfo : EIATTR_KPARAM_INFO
	.align		4
.L_14425:
        /*006c*/ 	.byte	0x04, 0x17
        /*006e*/ 	.short	(.L_14427 - .L_14426)
.L_14426:
        /*0070*/ 	.word	0x00000000
        /*0074*/ 	.short	0x000e
        /*0076*/ 	.short	0x0060
        /*0078*/ 	.byte	0x00, 0xf0, 0x21, 0x00


	//----- nvinfo : EIATTR_KPARAM_INFO
	.align		4
.L_14427:
        /*007c*/ 	.byte	0x04, 0x17
        /*007e*/ 	.short	(.L_14429 - .L_14428)
.L_14428:
        /*0080*/ 	.word	0x00000000
        /*0084*/ 	.short	0x000d
        /*0086*/ 	.short	0x0058
        /*0088*/ 	.byte	0x00, 0xf0, 0x21, 0x00


	//----- nvinfo : EIATTR_KPARAM_INFO
	.align		4
.L_14429:
        /*008c*/ 	.byte	0x04, 0x17
        /*008e*/ 	.short	(.L_14431 - .L_14430)
.L_14430:
        /*0090*/ 	.word	0x00000000
        /*0094*/ 	.short	0x000c
        /*0096*/ 	.short	0x0050
        /*0098*/ 	.byte	0x00, 0xf0, 0x11, 0x00


	//----- nvinfo : EIATTR_KPARAM_INFO
	.align		4
.L_14431:
        /*009c*/ 	.byte	0x04, 0x17
        /*009e*/ 	.short	(.L_14433 - .L_14432)
.L_14432:
        /*00a0*/ 	.word	0x00000000
        /*00a4*/ 	.short	0x000b
        /*00a6*/ 	.short	0x004c
        /*00a8*/ 	.byte	0x00, 0xf0, 0x11, 0x00


	//----- nvinfo : EIATTR_KPARAM_INFO
	.align		4
.L_14433:
        /*00ac*/ 	.byte	0x04, 0x17
        /*00ae*/ 	.short	(.L_14435 - .L_14434)
.L_14434:
        /*00b0*/ 	.word	0x00000000
        /*00b4*/ 	.short	0x000a
        /*00b6*/ 	.short	0x0048
        /*00b8*/ 	.byte	0x00, 0xf0, 0x11, 0x00


	//----- nvinfo : EIATTR_KPARAM_INFO
	.align		4
.L_14435:
        /*00bc*/ 	.byte	0x04, 0x17
        /*00be*/ 	.short	(.L_14437 - .L_14436)
.L_14436:
        /*00c0*/ 	.word	0x00000000
        /*00c4*/ 	.short	0x0009
        /*00c6*/ 	.short	0x0040
        /*00c8*/ 	.byte	0x00, 0xf0, 0x21, 0x00


	//----- nvinfo : EIATTR_KPARAM_INFO
	.align		4
.L_14437:
        /*00cc*/ 	.byte	0x04, 0x17
        /*00ce*/ 	.short	(.L_14439 - .L_14438)
.L_14438:
        /*00d0*/ 	.word	0x00000000
        /*00d4*/ 	.short	0x0008
        /*00d6*/ 	.short	0x0038
        /*00d8*/ 	.byte	0x00, 0xf0, 0x11, 0x00


	//----- nvinfo : EIATTR_KPARAM_INFO
	.align		4
.L_14439:
        /*00dc*/ 	.byte	0x04, 0x17
        /*00de*/ 	.short	(.L_14441 - .L_14440)
.L_14440:
        /*00e0*/ 	.word	0x00000000
        /*00e4*/ 	.short	0x0007
        /*00e6*/ 	.short	0x0030
        /*00e8*/ 	.byte	0x00, 0xf0, 0x21, 0x00


	//----- nvinfo : EIATTR_KPARAM_INFO
	.align		4
.L_14441:
        /*00ec*/ 	.byte	0x04, 0x17
        /*00ee*/ 	.short	(.L_14443 - .L_14442)
.L_14442:
        /*00f0*/ 	.word	0x00000000
        /*00f4*/ 	.short	0x0006
        /*00f6*/ 	.short	0x0028
        /*00f8*/ 	.byte	0x00, 0xf0, 0x21, 0x00


	//----- nvinfo : EIATTR_KPARAM_INFO
	.align		4
.L_14443:
        /*00fc*/ 	.byte	0x04, 0x17
        /*00fe*/ 	.short	(.L_14445 - .L_14444)
.L_14444:
        /*0100*/ 	.word	0x00000000
        /*0104*/ 	.short	0x0005
        /*0106*/ 	.short	0x0024
        /*0108*/ 	.byte	0x00, 0xf0, 0x11, 0x00


	//----- nvinfo : EIATTR_KPARAM_INFO
	.align		4
.L_14445:
        /*010c*/ 	.byte	0x04, 0x17
        /*010e*/ 	.short	(.L_14447 - .L_14446)
.L_14446:
        /*0110*/ 	.word	0x00000000
        /*0114*/ 	.short	0x0004
        /*0116*/ 	.short	0x0020
        /*0118*/ 	.byte	0x00, 0xf0, 0x11, 0x00


	//----- nvinfo : EIATTR_KPARAM_INFO
	.align		4
.L_14447:
        /*011c*/ 	.byte	0x04, 0x17
        /*011e*/ 	.short	(.L_14449 - .L_14448)
.L_14448:
        /*0120*/ 	.word	0x00000000
        /*0124*/ 	.short	0x0003
        /*0126*/ 	.short	0x0018
        /*0128*/ 	.byte	0x00, 0xf0, 0x21, 0x00


	//----- nvinfo : EIATTR_KPARAM_INFO
	.align		4
.L_14449:
        /*012c*/ 	.byte	0x04, 0x17
        /*012e*/ 	.short	(.L_14451 - .L_14450)
.L_14450:
        /*0130*/ 	.word	0x00000000
        /*0134*/ 	.short	0x0002
        /*0136*/ 	.short	0x0010
        /*0138*/ 	.byte	0x00, 0xf0, 0x21, 0x00


	//----- nvinfo : EIATTR_KPARAM_INFO
	.align		4
.L_14451:
        /*013c*/ 	.byte	0x04, 0x17
        /*013e*/ 	.short	(.L_14453 - .L_14452)
.L_14452:
        /*0140*/ 	.word	0x00000000
        /*0144*/ 	.short	0x0001
        /*0146*/ 	.short	0x0008
        /*0148*/ 	.byte	0x00, 0xf0, 0x21, 0x00


	//----- nvinfo : EIATTR_KPARAM_INFO
	.align		4
.L_14453:
        /*014c*/ 	.byte	0x04, 0x17
        /*014e*/ 	.short	(.L_14455 - .L_14454)
.L_14454:
        /*0150*/ 	.word	0x00000000
        /*0154*/ 	.short	0x0000
        /*0156*/ 	.short	0x0000
        /*0158*/ 	.byte	0x00, 0xf0, 0x21, 0x00


	//----- nvinfo : EIATTR_MAXREG_COUNT
	.align		4
.L_14455:
        /*015c*/ 	.byte	0x03, 0x1b
        /*015e*/ 	.short	0x00ff


	//----- nvinfo : EIATTR_NUM_BARRIERS
	.align		4
        /*0160*/ 	.byte	0x02, 0x4c
        /*0162*/ 	.byte	0x01
	.zero		1


	//----- nvinfo : EIATTR_EXTERNS
	.align		4
        /*0164*/ 	.byte	0x04, 0x0f
        /*0166*/ 	.short	(.L_14457 - .L_14456)


	//   ....[0]....
	.align		4
.L_14456:
        /*0168*/ 	.word	index@(__assertfail)


	//----- nvinfo : EIATTR_MERCURY_ISA_VERSION
	.align		4
.L_14457:
        /*016c*/ 	.byte	0x03, 0x5f
        /*016e*/ 	.short	0x0000


	//----- nvinfo : EIATTR_COOP_GROUP_MASK_REGIDS
	.align		4
        /*0170*/ 	.byte	0x04, 0x29
        /*0172*/ 	.short	(.L_14459 - .L_14458)


	//   ....[0]....
.L_14458:
        /*0174*/ 	.word	0xffffffff


	//   ....[1]....
        /*0178*/ 	.word	0xffffffff


	//   ....[2]....
        /*017c*/ 	.word	0xffffffff


	//   ....[3]....
        /*0180*/ 	.word	0xffffffff


	//   ....[4]....
        /*0184*/ 	.word	0xffffffff


	//   ....[5]....
        /*0188*/ 	.word	0xffffffff


	//   ....[6]....
        /*018c*/ 	.word	0xffffffff


	//   ....[7]....
        /*0190*/ 	.word	0xffffffff


	//   ....[8]....
        /*0194*/ 	.word	0xffffffff


	//   ....[9]....
        /*0198*/ 	.word	0xffffffff


	//   ....[10]....
        /*019c*/ 	.word	0xffffffff


	//   ....[11]....
        /*01a0*/ 	.word	0xffffffff


	//   ....[12]....
        /*01a4*/ 	.word	0xffffffff


	//   ....[13]....
        /*01a8*/ 	.word	0xffffffff


	//   ....[14]....
        /*01ac*/ 	.word	0xffffffff


	//   ....[15]....
        /*01b0*/ 	.word	0xffffffff


	//   ....[16]....
        /*01b4*/ 	.word	0xffffffff


	//   ....[17]....
        /*01b8*/ 	.word	0xffffffff


	//   ....[18]....
        /*01bc*/ 	.word	0xffffffff


	//   ....[19]....
        /*01c0*/ 	.word	0xffffffff


	//   ....[20]....
        /*01c4*/ 	.word	0xffffffff


	//   ....[21]....
        /*01c8*/ 	.word	0xffffffff


	//   ....[22]....
        /*01cc*/ 	.word	0xffffffff


	//   ....[23]....
        /*01d0*/ 	.word	0xffffffff


	//   ....[24]....
        /*01d4*/ 	.word	0xffffffff


	//   ....[25]....
        /*01d8*/ 	.word	0xffffffff


	//   ....[26]....
        /*01dc*/ 	.word	0xffffffff


	//   ....[27]....
        /*01e0*/ 	.word	0xffffffff


	//   ....[28]....
        /*01e4*/ 	.word	0xffffffff


	//   ....[29]....
        /*01e8*/ 	.word	0xffffffff


	//   ....[30]....
        /*01ec*/ 	.word	0xffffffff


	//   ....[31]....
        /*01f0*/ 	.word	0xffffffff


	//   ....[32]....
        /*01f4*/ 	.word	0xffffffff


	//   ....[33]....
        /*01f8*/ 	.word	0xffffffff


	//----- nvinfo : EIATTR_COOP_GROUP_INSTR_OFFSETS
	.align		4
.L_14459:
        /*01fc*/ 	.byte	0x04, 0x28
        /*01fe*/ 	.short	(.L_14461 - .L_14460)


	//   ....[0]....
.L_14460:
        /*0200*/ 	.word	0x00000f90


	//   ....[1]....
        /*0204*/ 	.word	0x00000fb0


	//   ....[2]....
        /*0208*/ 	.word	0x00000fd0


	//   ....[3]....
        /*020c*/ 	.word	0x000010c0


	//   ....[4]....
        /*0210*/ 	.word	0x000010f0


	//   ....[5]....
        /*0214*/ 	.word	0x00001110


	//   ....[6]....
        /*0218*/ 	.word	0x00001ed0


	//   ....[7]....
        /*021c*/ 	.word	0x00001f30


	//   ....[8]....
        /*0220*/ 	.word	0x00001f60


	//   ....[9]....
        /*0224*/ 	.word	0x00001f80


	//   ....[10]....
        /*0228*/ 	.word	0x00001fa0


	//   ....[11]....
        /*022c*/ 	.word	0x00001ff0


	//   ....[12]....
        /*0230*/ 	.word	0x00002010


	//   ....[13]....
        /*0234*/ 	.word	0x00002030


	//   ....[14]....
        /*0238*/ 	.word	0x00003fd0


	//   ....[15]....
        /*023c*/ 	.word	0x00004050


	//   ....[16]....
        /*0240*/ 	.word	0x000040c0


	//   ....[17]....
        /*0244*/ 	.word	0x00004130


	//   ....[18]....
        /*0248*/ 	.word	0x000041b0


	//   ....[19]....
        /*024c*/ 	.word	0x00004230


	//   ....[20]....
        /*0250*/ 	.word	0x000042a0


	//   ....[21]....
        /*0254*/ 	.word	0x00004310


	//   ....[22]....
        /*0258*/ 	.word	0x00004380


	//   ....[23]....
        /*025c*/ 	.word	0x000043f0


	//   ....[24]....
        /*0260*/ 	.word	0x00004460


	//   ....[25]....
        /*0264*/ 	.word	0x000044d0


	//   ....[26]....
        /*0268*/ 	.word	0x00004540


	//   ....[27]....
        /*026c*/ 	.word	0x000045b0


	//   ....[28]....
        /*0270*/ 	.word	0x00004620


	//   ....[29]....
        /*0274*/ 	.word	0x00004690


	//   ....[30]....
        /*0278*/ 	.word	0x00004700


	//   ....[31]....
        /*027c*/ 	.word	0x00004770


	//   ....[32]....
        /*0280*/ 	.word	0x000047e0


	//   ....[33]....
        /*0284*/ 	.word	0x00004850


	//----- nvinfo : EIATTR_SYSCALL_OFFSETS
	.align		4
.L_14461:
        /*0288*/ 	.byte	0x04, 0x46
        /*028a*/ 	.short	(.L_14463 - .L_14462)


	//   ....[0]....
.L_14462:
        /*028c*/ 	.word	0x00003e30


	//   ....[1]....
        /*0290*/ 	.word	0x00003f60


	//----- nvinfo : EIATTR_EXIT_INSTR_OFFSETS
	.align		4
.L_14463:
        /*0294*/ 	.byte	0x04, 0x1c
        /*0296*/ 	.short	(.L_14465 - .L_14464)


	//   ....[0]....
.L_14464:
        /*0298*/ 	.word	0x00003510


	//   ....[1]....
        /*029c*/ 	.word	0x000035e0


	//   ....[2]....
        /*02a0*/ 	.word	0x00003d00


	//   ....[3]....
        /*02a4*/ 	.word	0x00003f70


	//----- nvinfo : EIATTR_CTAIDZ_USED
	.align		4
.L_14465:
        /*02a8*/ 	.byte	0x01, 0x04
	.zero		2


	//----- nvinfo : EIATTR_CRS_STACK_SIZE
	.align		4
        /*02ac*/ 	.byte	0x04, 0x1e
        /*02ae*/ 	.short	(.L_14467 - .L_14466)
.L_14466:
        /*02b0*/ 	.word	0x00000000
.L_14467:


//--------------------- .nv.info._ZN4vllm25paged_attention_v1_kernelI13__nv_bfloat16hLi192ELi16ELi128ELNS_18Fp8KVCacheDataTypeE1ELb1EEEvPT_PKS3_PKT0_S9_ifPKiSB_iPKfiiiSD_SD_iiiii --------------------------
	.section	.nv.info._ZN4vllm25paged_attention_v1_kernelI13__nv_bfloat16hLi192ELi16ELi128ELNS_18Fp8KVCacheDataTypeE1ELb1EEEvPT_PKS3_PKT0_S9_ifPKiSB_iPKfiiiSD_SD_iiiii,"",@"SHT_CUDA_INFO"
	.sectionflags	@""
	.align	4


	//----- nvinfo : EIATTR_CUDA_API_VERSION
	.align		4
        /*0000*/ 	.byte	0x04, 0x37
        /*0002*/ 	.short	(.L_14469 - .L_14468)
.L_14468:
        /*0004*/ 	.word	0x00000082


	//----- nvinfo : EIATTR_SW2861232_WAR
	.align		4
.L_14469:
        /*0008*/ 	.byte	0x01, 0x35
	.zero		2


	//----- nvinfo : EIATTR_PARAM_CBANK
	.align		4
        /*000c*/ 	.byte	0x04, 0x0a
        /*000e*/ 	.short	(.L_14471 - .L_14470)
	.align		4
.L_14470:
        /*0010*/ 	.word	index@(.nv.constant0._ZN4vllm25paged_attention_v1_kernelI13__nv_bfloat16hLi192ELi16ELi128ELNS_18Fp8KVCacheDataTypeE1ELb1EEEvPT_PKS3_PKT0_S9_ifPKiSB_iPKfiiiSD_SD_iiiii)
        /*0014*/ 	.short	0x0160
        /*0016*/ 	.short	0x007c


	//----- nvinfo : EIATTR_CBANK_PARAM_SIZE
	.align		4
.L_14471:
        /*0018*/ 	.byte	0x03, 0x19
        /*001a*/ 	.short	0x007c


	//----- nvinfo : EIATTR_KPARAM_INFO
	.align		4
        /*001c*/ 	.byte	0x04, 0x17
        /*001e*/ 	.short	(.L_14473 - .L_14472)
.L_14472:
        /*0020*/ 	.word	0x00000000
        /*0024*/ 	.short	0x0013
        /*0026*/ 	.short	0x0078
        /*0028*/ 	.byte	0x00, 0xf0, 0x11, 0x00


	//----- nvinfo : EIATTR_KPARAM_INFO
	.align		4
.L_14473:
        /*002c*/ 	.byte	0x04, 0x17
        /*002e*/ 	.short	(.L_14475 - .L_14474)
.L_14474:
        /*0030*/ 	.word	0x00000000
        /*0034*/ 	.short	0x0012
        /*0036*/ 	.short	0x0074
        /*0038*/ 	.byte	0x00, 0xf0, 0x11, 0x00


	//----- nvinfo : EIATTR_KPARAM_INFO
	.align		4
.L_14475:
        /*003c*/ 	.byte	0x04, 0x17
        /*003e*/ 	.short	(.L_14477 - .L_14476)
.L_14476:
        /*0040*/ 	.word	0x00000000
        /*0044*/ 	.short	0x0011
        /*0046*/ 	.short	0x0070
        /*0048*/ 	.byte	0x00, 0xf0, 0x11, 0x00


	//----- nvinfo : EIATTR_KPARAM_INFO
	.align		4
.L_14477:
        /*004c*/ 	.byte	0x04, 0x17
        /*004e*/ 	.short	(.L_14479 - .L_14478)
.L_14478:
        /*0050*/ 	.word	0x00000000
        /*0054*/ 	.short	0x0010
        /*0056*/ 	.short	0x006c
        /*0058*/ 	.byte	0x00, 0xf0, 0x11, 0x00


	//----- nvinfo : EIATTR_KPARAM_INFO
	.align		4
.L_14479:
        /*005c*/ 	.byte	0x04, 0x17
        /*005e*/ 	.short	(.L_14481 - .L_14480)
.L_14480:
        /*0060*/ 	.word	0x00000000
        /*0064*/ 	.short	0x000f
        /*0066*/ 	.short	0x0068
        /*0068*/ 	.byte	0x00, 0xf0, 0x11, 0x00


	//----- nvinfo : EIATTR_KPARAM_INFO
	.align		4
.L_14481:
        /*006c*/ 	.byte	0x04, 0x17
        /*006e*/ 	.short	(.L_14483 - .L_14482)
.L_14482:
        /*0070*/ 	.word	0x00000000
        /*0074*/ 	.short	0x000e
        /*0076*/ 	.short	0x0060
        /*0078*/ 	.byte	0x00, 0xf0, 0x21, 0x00


	//----- nvinfo : EIATTR_KPARAM_INFO
	.align		4
.L_14483:
        /*007c*/ 	.byte	0x04, 0x17
        /*007e*/ 	.short	(.L_14485 - .L_14484)
.L_14484:
        /*0080*/ 	.word	0x00000000
        /*0084*/ 	.short	0x000d
        /*0086*/ 	.short	0x0058
        /*0088*/ 	.byte	0x00, 0xf0, 0x21, 0x00


	//----- nvinfo : EIATTR_KPARAM_INFO
	.align		4
.L_14485:
        /*008c*/ 	.byte	0x04, 0x17
        /*008e*/ 	.short	(.L_14487 - .L_14486)
.L_14486:
        /*0090*/ 	.word	0x00000000
        /*0094*/ 	.short	0x000c
        /*0096*/ 	.short	0x0050
        /*0098*/ 	.byte	0x00, 0xf0, 0x11, 0x00


	//----- nvinfo : EIATTR_KPARAM_INFO
	.align		4
.L_14487:
        /*009c*/ 	.byte	0x04, 0x17
        /*009e*/ 	.short	(.L_14489 - .L_14488)
.L_14488:
        /*00a0*/ 	.word	0x00000000
        /*00a4*/ 	.short	0x000b
        /*00a6*/ 	.short	0x004c
        /*00a8*/ 	.byte	0x00, 0xf0, 0x11, 0x00


	//----- nvinfo : EIATTR_KPARAM_INFO
	.align		4
.L_14489:
        /*00ac*/ 	.byte	0x04, 0x17
        /*00ae*/ 	.short	(.L_14491 - .L_14490)
.L_14490:
        /*00b0*/ 	.word	0x00000000
        /*00b4*/ 	.short	0x000a
        /*00b6*/ 	.short	0x0048
        /*00b8*/ 	.byte	0x00, 0xf0, 0x11, 0x00


	//----- nvinfo : EIATTR_KPARAM_INFO
	.align		4
.L_14491:
        /*00bc*/ 	.byte	0x04, 0x17
        /*00be*/ 	.short	(.L_14493 - .L_14492)
.L_14492:
        /*00c0*/ 	.word	0x00000000
        /*00c4*/ 	.short	0x0009
        /*00c6*/ 	.short	0x0040
        /*00c8*/ 	.byte	0x00, 0xf0, 0x21, 0x00


	//----- nvinfo : EIATTR_KPARAM_INFO
	.align		4
.L_14493:
        /*00cc*/ 	.byte	0x04, 0x17
        /*00ce*/ 	.short	(.L_14495 - .L_14494)
.L_14494:
        /*00d0*/ 	.word	0x00000000
        /*00d4*/ 	.short	0x0008
        /*00d6*/ 	.short	0x0038
        /*00d8*/ 	.byte	0x00, 0xf0, 0x11, 0x00


	//----- nvinfo : EIATTR_KPARAM_INFO
	.align		4
.L_14495:
        /*00dc*/ 	.byte	0x04, 0x17
        /*00de*/ 	.short	(.L_14497 - .L_14496)
.L_14496:
        /*00e0*/ 	.word	0x00000000
        /*00e4*/ 	.short	0x0007
        /*00e6*/ 	.short	0x0030
        /*00e8*/ 	.byte	0x00, 0xf0, 0x21, 0x00


	//----- nvinfo : EIATTR_KPARAM_INFO
	.align		4
.L_14497:
        /*00ec*/ 	.byte	0x04, 0x17
        /*00ee*/ 	.short	(.L_14499 - .L_14498)
.L_14498:
        /*00f0*/ 	.word	0x00000000
        /*00f4*/ 	.short	0x0006
        /*00f6*/ 	.short	0x0028
        /*00f8*/ 	.byte	0x00, 0xf0, 0x21, 0x00


	//----- nvinfo : EIATTR_KPARAM_INFO
	.align		4
.L_14499:
        /*00fc*/ 	.byte	0x04, 0x17
        /*00fe*/ 	.short	(.L_14501 - .L_14500)
.L_14500:
        /*0100*/ 	.word	0x00000000
        /*0104*/ 	.short	0x0005
        /*0106*/ 	.short	0x0024
        /*0108*/ 	.byte	0x00, 0xf0, 0x11, 0x00


	//----- nvinfo : EIATTR_KPARAM_INFO
	.align		4
.L_14501:
        /*010c*/ 	.byte	0x04, 0x17
        /*010e*/ 	.short	(.L_14503 - .L_14502)
.L_14502:
        /*0110*/ 	.word	0x00000000
        /*0114*/ 	.short	0x0004
        /*0116*/ 	.short	0x0020
        /*0118*/ 	.byte	0x00, 0xf0, 0x11, 0x00


	//----- nvinfo : EIATTR_KPARAM_INFO
	.align		4
.L_14503:
        /*011c*/ 	.byte	0x04, 0x17
        /*011e*/ 	.short	(.L_14505 - .L_14504)
.L_14504:
        /*0120*/ 	.word	0x00000000
        /*0124*/ 	.short	0x0003
        /*0126*/ 	.short	0x0018
        /*0128*/ 	.byte	0x00, 0xf0, 0x21, 0x00


	//----- nvinfo : EIATTR_KPARAM_INFO
	.align		4
.L_14505:
        /*012c*/ 	.byte	0x04, 0x17
        /*012e*/ 	.short	(.L_14507 - .L_14506)
.L_14506:
        /*0130*/ 	.word	0x00000000
        /*0134*/ 	.short	0x0002
        /*0136*/ 	.short	0x0010
        /*0138*/ 	.byte	0x00, 0xf0, 0x21, 0x00


	//----- nvinfo : EIATTR_KPARAM_INFO
	.align		4
.L_14507:
        /*013c*/ 	.byte	0x04, 0x17
        /*013e*/ 	.short	(.L_14509 - .L_14508)
.L_14508:
        /*0140*/ 	.word	0x00000000
        /*0144*/ 	.short	0x0001
        /*0146*/ 	.short	0x0008
        /*0148*/ 	.byte	0x00, 0xf0, 0x21, 0x00


	//----- nvinfo : EIATTR_KPARAM_INFO
	.align		4
.L_14509:
        /*014c*/ 	.byte	0x04, 0x17
        /*014e*/ 	.short	(.L_14511 - .L_14510)
.L_14510:
        /*0150*/ 	.word	0x00000000
        /*0154*/ 	.short	0x0000
        /*0156*/ 	.short	0x0000
        /*0158*/ 	.byte	0x00, 0xf0, 0x21, 0x00


	//----- nvinfo : EIATTR_MAXREG_COUNT
	.align		4
.L_14511:
        /*015c*/ 	.byte	0x03, 0x1b
        /*015e*/ 	.short	0x00ff


	//----- nvinfo : EIATTR_NUM_BARRIERS
	.align		4
        /*0160*/ 	.byte	0x02, 0x4c
        /*0162*/ 	.byte	0x01
	.zero		1


	//----- nvinfo : EIATTR_EXTERNS
	.align		4
        /*0164*/ 	.byte	0x04, 0x0f
        /*0166*/ 	.short	(.L_14513 - .L_14512)


	//   ....[0]....
	.align		4
.L_14512:
        /*0168*/ 	.word	index@(__assertfail)


	//----- nvinfo : EIATTR_MERCURY_ISA_VERSION
	.align		4
.L_14513:
        /*016c*/ 	.byte	0x03, 0x5f
        /*016e*/ 	.short	0x0000


	//----- nvinfo : EIATTR_COOP_GROUP_MASK_REGIDS
	.align		4
        /*0170*/ 	.byte	0x04, 0x29
        /*0172*/ 	.short	(.L_14515 - .L_14514)


	//   ....[0]....
.L_14514:
        /*0174*/ 	.word	0xffffffff


	//   ....[1]....
        /*0178*/ 	.word	0xffffffff


	//   ....[2]....
        /*017c*/ 	.word	0xffffffff


	//   ....[3]....
        /*0180*/ 	.word	0xffffffff


	//   ....[4]....
        /*0184*/ 	.word	0xffffffff


	//   ....[5]....
        /*0188*/ 	.word	0xffffffff


	//   ....[6]....
        /*018c*/ 	.word	0xffffffff


	//   ....[7]....
        /*0190*/ 	.word	0xffffffff


	//   ....[8]....
        /*0194*/ 	.word	0xffffffff


	//   ....[9]....
        /*0198*/ 	.word	0xffffffff


	//   ....[10]....
        /*019c*/ 	.word	0xffffffff


	//   ....[11]....
        /*01a0*/ 	.word	0xffffffff


	//   ....[12]....
        /*01a4*/ 	.word	0xffffffff


	//   ....[13]....
        /*01a8*/ 	.word	0xffffffff


	//   ....[14]....
        /*01ac*/ 	.word	0xffffffff


	//   ....[15]....
        /*01b0*/ 	.word	0xffffffff


	//   ....[16]....
        /*01b4*/ 	.word	0xffffffff


	//   ....[17]....
        /*01b8*/ 	.word	0xffffffff


	//   ....[18]....
        /*01bc*/ 	.word	0xffffffff


	//   ....[19]....
        /*01c0*/ 	.word	0xffffffff


	//   ....[20]....
        /*01c4*/ 	.word	0xffffffff


	//   ....[21]....
        /*01c8*/ 	.word	0xffffffff


	//   ....[22]....
        /*01cc*/ 	.word	0xffffffff


	//   ....[23]....
        /*01d0*/ 	.word	0xffffffff


	//   ....[24]....
        /*01d4*/ 	.word	0xffffffff


	//   ....[25]....
        /*01d8*/ 	.word	0xffffffff


	//   ....[26]....
        /*01dc*/ 	.word	0xffffffff


	//   ....[27]....
        /*01e0*/ 	.word	0xffffffff


	//   ....[28]....
        /*01e4*/ 	.word	0xffffffff


	//   ....[29]....
        /*01e8*/ 	.word	0xffffffff


	//----- nvinfo : EIATTR_COOP_GROUP_INSTR_OFFSETS
	.align		4
.L_14515:
        /*01ec*/ 	.byte	0x04, 0x28
        /*01ee*/ 	.short	(.L_14517 - .L_14516)


	//   ....[0]....
.L_14516:
        /*01f0*/ 	.word	0x00000f70


	//   ....[1]....
        /*01f4*/ 	.word	0x00000f90


	//   ....[2]....
        /*01f8*/ 	.word	0x00000fb0


	//   ....[3]....
        /*01fc*/ 	.word	0x00001040


	//   ....[4]....
        /*0200*/ 	.word	0x00001080


	//   ....[5]....
        /*0204*/ 	.word	0x000010f0


	//   ....[6]....
        /*0208*/ 	.word	0x00001eb0


	//   ....[7]....
        /*020c*/ 	.word	0x00001f10


	//   ....[8]....
        /*0210*/ 	.word	0x00001f40


	//   ....[9]....
        /*0214*/ 	.word	0x00001f60


	//   ....[10]....
        /*0218*/ 	.word	0x00001f80


	//   ....[11]....
        /*021c*/ 	.word	0x00001fd0


	//   ....[12]....
        /*0220*/ 	.word	0x00001ff0


	//   ....[13]....
        /*0224*/ 	.word	0x00002010


	//   ....[14]....
        /*0228*/ 	.word	0x00003c60


	//   ....[15]....
        /*022c*/ 	.word	0x00003ce0


	//   ....[16]....
        /*0230*/ 	.word	0x00003d50


	//   ....[17]....
        /*0234*/ 	.word	0x00003dc0


	//   ....[18]....
        /*0238*/ 	.word	0x00003e30


	//   ....[19]....
        /*023c*/ 	.word	0x00003eb0


	//   ....[20]....
        /*0240*/ 	.word	0x00003f20


	//   ....[21]....
        /*0244*/ 	.word	0x00003f90


	//   ....[22]....
        /*0248*/ 	.word	0x00004000


	//   ....[23]....
        /*024c*/ 	.word	0x00004070


	//   ....[24]....
        /*0250*/ 	.word	0x000040e0


	//   ....[25]....
        /*0254*/ 	.word	0x00004150


	//   ....[26]....
        /*0258*/ 	.word	0x000041c0


	//   ....[27]....
        /*025c*/ 	.word	0x00004230


	//   ....[28]....
        /*0260*/ 	.word	0x000042a0


	//   ....[29]....
        /*0264*/ 	.word	0x00004310


	//----- nvinfo : EIATTR_SYSCALL_OFFSETS
	.align		4
.L_14517:
        /*0268*/ 	.byte	0x04, 0x46
        /*026a*/ 	.short	(.L_14519 - .L_14518)


	//   ....[0]....
.L_14518:
        /*026c*/ 	.word	0x00003ac0


	//   ....[1]....
        /*0270*/ 	.word	0x00003bf0


	//----- nvinfo : EIATTR_EXIT_INSTR_OFFSETS
	.align		4
.L_14519:
        /*0274*/ 	.byte	0x04, 0x1c
        /*0276*/ 	.short	(.L_14521 - .L_14520)


	//   ....[0]....
.L_14520:
        /*0278*/ 	.word	0x00003370


	//   ....[1]....
        /*027c*/ 	.word	0x00003430


	//   ....[2]....
        /*0280*/ 	.word	0x00003990


	//   ....[3]....
        /*0284*/ 	.word	0x00003c00


	//----- nvinfo : EIATTR_CTAIDZ_USED
	.align		4
.L_14521:
        /*0288*/ 	.byte	0x01, 0x04
	.zero		2


	//----- nvinfo : EIATTR_CRS_STACK_SIZE
	.align		4
        /*028c*/ 	.byte	0x04, 0x1e
        /*028e*/ 	.short	(.L_14523 - .L_14522)
.L_14522:
        /*0290*/ 	.word	0x00000000
.L_14523:


//--------------------- .nv.info._ZN4vllm25paged_attention_v1_kernelI13__nv_bfloat16hLi128ELi16ELi128ELNS_18Fp8KVCacheDataTypeE1ELb1EEEvPT_PKS3_PKT0_S9_ifPKiSB_iPKfiiiSD_SD_iiiii --------------------------
	.section	.nv.info._ZN4vllm25paged_attention_v1_kernelI13__nv_bfloat16hLi128ELi16ELi128ELNS_18Fp8KVCacheDataTypeE1ELb1EEEvPT_PKS3_PKT0_S9_ifPKiSB_iPKfiiiSD_SD_iiiii,"",@"SHT_CUDA_INFO"
	.sectionflags	@""
	.align	4


	//----- nvinfo : EIATTR_CUDA_API_VERSION
	.align		4
        /*0000*/ 	.byte	0x04, 0x37
        /*0002*/ 	.short	(.L_14525 - .L_14524)
.L_14524:
        /*0004*/ 	.word	0x00000082


	//----- nvinfo : EIATTR_SW2861232_WAR
	.align		4
.L_14525:
        /*0008*/ 	.byte	0x01, 0x35
	.zero		2


	//----- nvinfo : EIATTR_PARAM_CBANK
	.align		4
        /*000c*/ 	.byte	0x04, 0x0a
        /*000e*/ 	.short	(.L_14527 - .L_14526)
	.align		4
.L_14526:
        /*0010*/ 	.word	index@(.nv.constant0._ZN4vllm25paged_attention_v1_kernelI13__nv_bfloat16hLi128ELi16ELi128ELNS_18Fp8KVCacheDataTypeE1ELb1EEEvPT_PKS3_PKT0_S9_ifPKiSB_iPKfiiiSD_SD_iiiii)
        /*0014*/ 	.short	0x0160
        /*0016*/ 	.short	0x007c


	//----- nvinfo : EIATTR_CBANK_PARAM_SIZE
	.align		4
.L_14527:
        /*0018*/ 	.byte	0x03, 0x19
        /*001a*/ 	.short	0x007c


	//----- nvinfo : EIATTR_KPARAM_INFO
	.align		4
        /*001c*/ 	.byte	0x04, 0x17
        /*001e*/ 	.short	(.L_14529 - .L_14528)
.L_14528:
        /*0020*/ 	.word	0x00000000
        /*0024*/ 	.short	0x0013
        /*0026*/ 	.short	0x0078
        /*0028*/ 	.byte	0x00, 0xf0, 0x11, 0x00


	//----- nvinfo : EIATTR_KPARAM_INFO
	.align		4
.L_14529:
        /*002c*/ 	.byte	0x04, 0x17
        /*002e*/ 	.short	(.L_14531 - .L_14530)
.L_14530:
        /*0030*/ 	.word	0x00000000
        /*0034*/ 	.short	0x0012
        /*0036*/ 	.short	0x0074
        /*0038*/ 	.byte	0x00, 0xf0, 0x11, 0x00


	//----- nvinfo : EIATTR_KPARAM_INFO
	.align		4
.L_14531:
        /*003c*/ 	.byte	0x04, 0x17
        /*003e*/ 	.short	(.L_14533 - .L_14532)
.L_14532:
        /*0040*/ 	.word	0x00000000
        /*0044*/ 	.short	0x0011
        /*0046*/ 	.short	0x0070
        /*0048*/ 	.byte	0x00, 0xf0, 0x11, 0x00


	//----- nvinfo : EIATTR_KPARAM_INFO
	.align		4
.L_14533:
        /*004c*/ 	.byte	0x04, 0x17
        /*004e*/ 	.short	(.L_14535 - .L_14534)
.L_14534:
        /*0050*/ 	.word	0x00000000
        /*0054*/ 	.short	0x0010
        /*0056*/ 	.short	0x006c
        /*0058*/ 	.byte	0x00, 0xf0, 0x11, 0x00


	//----- nvinfo : EIATTR_KPARAM_INFO
	.align		4
.L_14535:
        /*005c*/ 	.byte	0x04, 0x17
        /*005e*/ 	.short	(.L_14537 - .L_14536)
.L_14536:
        /*0060*/ 	.word	0x00000000
        /*0064*/ 	.short	0x000f
        /*0066*/ 	.short	0x0068
        /*0068*/ 	.byte	0x00, 0xf0, 0x11, 0x00


	//----- nvinfo : EIATTR_KPARAM_INFO
	.align		4
.L_14537:
        /*006c*/ 	.byte	0x04, 0x17
        /*006e*/ 	.short	(.L_14539 - .L_14538)
.L_14538:
        /*0070*/ 	.word	0x00000000
        /*0074*/ 	.short	0x000e
        /*0076*/ 	.short	0x0060
        /*0078*/ 	.byte	0x00, 0xf0, 0x21, 0x00


	//----- nvinfo : EIATTR_KPARAM_INFO
	.align		4
.L_14539:
        /*007c*/ 	.byte	0x04, 0x17
        /*007e*/ 	.short	(.L_14541 - .L_14540)
.L_14540:
        /*0080*/ 	.word	0x00000000
        /*0084*/ 	.short	0x000d
        /*0086*/ 	.short	0x0058
        /*0088*/ 	.byte	0x00, 0xf0, 0x21, 0x00


	//----- nvinfo : EIATTR_KPARAM_INFO
	.align		4
.L_14541:
        /*008c*/ 	.byte	0x04, 0x17
        /*008e*/ 	.short	(.L_14543 - .L_14542)
.L_14542:
        /*0090*/ 	.word	0x00000000
        /*0094*/ 	.short	0x000c
        /*0096*/ 	.short	0x0050
        /*0098*/ 	.byte	0x00, 0xf0, 0x11, 0x00


	//----- nvinfo : EIATTR_KPARAM_INFO
	.align		4
.L_14543:
        /*009c*/ 	.byte	0x04, 0x17
        /*009e*/ 	.short	(.L_14545 - .L_14544)
.L_14544:
        /*00a0*/ 	.word	0x00000000
        /*00a4*/ 	.short	0x000b
        /*00a6*/ 	.short	0x004c
        /*00a8*/ 	.byte	0x00, 0xf0, 0x11, 0x00


	//----- nvinfo : EIATTR_KPARAM_INFO
	.align		4
.L_14545:
        /*00ac*/ 	.byte	0x04, 0x17
        /*00ae*/ 	.short	(.L_14547 - .L_14546)
.L_14546:
        /*00b0*/ 	.word	0x00000000
        /*00b4*/ 	.short	0x000a
        /*00b6*/ 	.short	0x0048
        /*00b8*/ 	.byte	0x00, 0xf0, 0x11, 0x00


	//----- nvinfo : EIATTR_KPARAM_INFO
	.align		4
.L_14547:
        /*00bc*/ 	.byte	0x04, 0x17
        /*00be*/ 	.short	(.L_14549 - .L_14548)
.L_14548:
        /*00c0*/ 	.word	0x00000000
        /*00c4*/ 	.short	0x0009
        /*00c6*/ 	.short	0x0040
        /*00c8*/ 	.byte	0x00, 0xf0, 0x21, 0x00


	//----- nvinfo : EIATTR_KPARAM_INFO
	.align		4
.L_14549:
        /*00cc*/ 	.byte	0x04, 0x17
        /*00ce*/ 	.short	(.L_14551 - .L_14550)
.L_14550:
        /*00d0*/ 	.word	0x00000000
        /*00d4*/ 	.short	0x0008
        /*00d6*/ 	.short	0x0038
        /*00d8*/ 	.byte	0x00, 0xf0, 0x11, 0x00


	//----- nvinfo : EIATTR_KPARAM_INFO
	.align		4
.L_14551:
        /*00dc*/ 	.byte	0x04, 0x17
        /*00de*/ 	.short	(.L_14553 - .L_14552)
.L_14552:
        /*00e0*/ 	.word	0x00000000
        /*00e4*/ 	.short	0x0007
        /*00e6*/ 	.short	0x0030
        /*00e8*/ 	.byte	0x00, 0xf0, 0x21, 0x00


	//----- nvinfo : EIATTR_KPARAM_INFO
	.align		4
.L_14553:
        /*00ec*/ 	.byte	0x04, 0x17
        /*00ee*/ 	.short	(.L_14555 - .L_14554)
.L_14554:
        /*00f0*/ 	.word	0x00000000
        /*00f4*/ 	.short	0x0006
        /*00f6*/ 	.short	0x0028
        /*00f8*/ 	.byte	0x00, 0xf0, 0x21, 0x00


	//----- nvinfo : EIATTR_KPARAM_INFO
	.align		4
.L_14555:
        /*00fc*/ 	.byte	0x04, 0x17
        /*00fe*/ 	.short	(.L_14557 - .L_14556)
.L_14556:
        /*0100*/ 	.word	0x00000000
        /*0104*/ 	.short	0x0005
        /*0106*/ 	.short	0x0024
        /*0108*/ 	.byte	0x00, 0xf0, 0x11, 0x00


	//----- nvinfo : EIATTR_KPARAM_INFO
	.align		4
.L_14557:
        /*010c*/ 	.byte	0x04, 0x17
        /*010e*/ 	.short	(.L_14559 - .L_14558)
.L_14558:
        /*0110*/ 	.word	0x00000000
        /*0114*/ 	.short	0x0004
        /*0116*/ 	.short	0x0020
        /*0118*/ 	.byte	0x00, 0xf0, 0x11, 0x00


	//----- nvinfo : EIATTR_KPARAM_INFO
	.align		4
.L_14559:
        /*011c*/ 	.byte	0x04, 0x17
        /*011e*/ 	.short	(.L_14561 - .L_14560)
.L_14560:
        /*0120*/ 	.word	0x00000000
        /*0124*/ 	.short	0x0003
        /*0126*/ 	.short	0x0018
        /*0128*/ 	.byte	0x00, 0xf0, 0x21, 0x00


	//----- nvinfo : EIATTR_KPARAM_INFO
	.align		4
.L_14561:
        /*012c*/ 	.byte	0x04, 0x17
        /*012e*/ 	.short	(.L_14563 - .L_14562)
.L_14562:
        /*0130*/ 	.word	0x00000000
        /*0134*/ 	.short	0x0002
        /*0136*/ 	.short	0x0010
        /*0138*/ 	.byte	0x00, 0xf0, 0x21, 0x00


	//----- nvinfo : EIATTR_KPARAM_INFO
	.align		4
.L_14563:
        /*013c*/ 	.byte	0x04, 0x17
        /*013e*/ 	.short	(.L_14565 - .L_14564)
.L_14564:
        /*0140*/ 	.word	0x00000000
        /*0144*/ 	.short	0x0001
        /*0146*/ 	.short	0x0008
        /*0148*/ 	.byte	0x00, 0xf0, 0x21, 0x00


	//----- nvinfo : EIATTR_KPARAM_INFO
	.align		4
.L_14565:
        /*014c*/ 	.byte	0x04, 0x17
        /*014e*/ 	.short	(.L_14567 - .L_14566)
.L_14566:
        /*0150*/ 	.word	0x00000000
        /*0154*/ 	.short	0x0000
        /*0156*/ 	.short	0x0000
        /*0158*/ 	.byte	0x00, 0xf0, 0x21, 0x00


	//----- nvinfo : EIATTR_MAXREG_COUNT
	.align		4
.L_14567:
        /*015c*/ 	.byte	0x03, 0x1b
        /*015e*/ 	.short	0x00ff


	//----- nvinfo : EIATTR_NUM_BARRIERS
	.align		4
        /*0160*/ 	.byte	0x02, 0x4c
        /*0162*/ 	.byte	0x01
	.zero		1


	//----- nvinfo : EIATTR_EXTERNS
	.align		4
        /*0164*/ 	.byte	0x04, 0x0f
        /*0166*/ 	.short	(.L_14569 - .L_14568)


	//   ....[0]....
	.align		4
.L_14568:
        /*0168*/ 	.word	index@(__assertfail)


	//----- nvinfo : EIATTR_MERCURY_ISA_VERSION
	.align		4
.L_14569:
        /*016c*/ 	.byte	0x03, 0x5f
        /*016e*/ 	.short	0x0000


	//----- nvinfo : EIATTR_COOP_GROUP_MASK_REGIDS
	.align		4
        /*0170*/ 	.byte	0x04, 0x29
        /*0172*/ 	.short	(.L_14571 - .L_14570)


	//   ....[0]....
.L_14570:
        /*0174*/ 	.word	0xffffffff


	//   ....[1]....
        /*0178*/ 	.word	0xffffffff


	//   ....[2]....
        /*017c*/ 	.word	0xffffffff


	//   ....[3]....
        /*0180*/ 	.word	0xffffffff


	//   ....[4]....
        /*0184*/ 	.word	0xffffffff


	//   ....[5]....
        /*0188*/ 	.word	0xffffffff


	//   ....[6]....
        /*018c*/ 	.word	0xffffffff


	//   ....[7]....
        /*0190*/ 	.word	0xffffffff


	//   ....[8]....
        /*0194*/ 	.word	0xffffffff


	//   ....[9]....
        /*0198*/ 	.word	0xffffffff


	//   ....[10]....
        /*019c*/ 	.word	0xffffffff


	//   ....[11]....
        /*01a0*/ 	.word	0xffffffff


	//   ....[12]....
        /*01a4*/ 	.word	0xffffffff


	//   ....[13]....
        /*01a8*/ 	.word	0xffffffff


	//   ....[14]....
        /*01ac*/ 	.word	0xffffffff


	//   ....[15]....
        /*01b0*/ 	.word	0xffffffff


	//   ....[16]....
        /*01b4*/ 	.word	0xffffffff


	//   ....[17]....
        /*01b8*/ 	.word	0xffffffff


	//   ....[18]....
        /*01bc*/ 	.word	0xffffffff


	//   ....[19]....
        /*01c0*/ 	.word	0xffffffff


	//   ....[20]....
        /*01c4*/ 	.word	0xffffffff


	//   ....[21]....
        /*01c8*/ 	.word	0xffffffff


	//   ....[22]....
        /*01cc*/ 	.word	0xffffffff


	//   ....[23]....
        /*01d0*/ 	.word	0xffffffff


	//   ....[24]....
        /*01d4*/ 	.word	0xffffffff


	//   ....[25]....
        /*01d8*/ 	.word	0xffffffff


	//----- nvinfo : EIATTR_COOP_GROUP_INSTR_OFFSETS
	.align		4
.L_14571:
        /*01dc*/ 	.byte	0x04, 0x28
        /*01de*/ 	.short	(.L_14573 - .L_14572)


	//   ....[0]....
.L_14572:
        /*01e0*/ 	.word	0x00000f90


	//   ....[1]....
        /*01e4*/ 	.word	0x00000fb0


	//   ....[2]....
        /*01e8*/ 	.word	0x00000fd0


	//   ....[3]....
        /*01ec*/ 	.word	0x00001060


	//   ....[4]....
        /*01f0*/ 	.word	0x000010a0


	//   ....[5]....
        /*01f4*/ 	.word	0x00001110


	//   ....[6]....
        /*01f8*/ 	.word	0x00001ed0


	//   ....[7]....
        /*01fc*/ 	.word	0x00001f30


	//   ....[8]....
        /*0200*/ 	.word	0x00001f60


	//   ....[9]....
        /*0204*/ 	.word	0x00001f80


	//   ....[10]....
        /*0208*/ 	.word	0x00001fa0


	//   ....[11]....
        /*020c*/ 	.word	0x00001ff0


	//   ....[12]....
        /*0210*/ 	.word	0x00002010


	//   ....[13]....
        /*0214*/ 	.word	0x00002030


	//   ....[14]....
        /*0218*/ 	.word	0x000038a0


	//   ....[15]....
        /*021c*/ 	.word	0x00003910


	//   ....[16]....
        /*0220*/ 	.word	0x00003970


	//   ....[17]....
        /*0224*/ 	.word	0x000039d0


	//   ....[18]....
        /*0228*/ 	.word	0x00003a40


	//   ....[19]....
        /*022c*/ 	.word	0x00003ac0


	//   ....[20]....
        /*0230*/ 	.word	0x00003b30


	//   ....[21]....
        /*0234*/ 	.word	0x00003ba0


	//   ....[22]....
        /*0238*/ 	.word	0x00003c10


	//   ....[23]....
        /*023c*/ 	.word	0x00003c80


	//   ....[24]....
        /*0240*/ 	.word	0x00003cf0


	//   ....[25]....
        /*0244*/ 	.word	0x00003d60


	//----- nvinfo : EIATTR_SYSCALL_OFFSETS
	.align		4
.L_14573:
        /*0248*/ 	.byte	0x04, 0x46
        /*024a*/ 	.short	(.L_14575 - .L_14574)


	//   ....[0]....
.L_14574:
        /*024c*/ 	.word	0x00003700


	//   ....[1]....
        /*0250*/ 	.word	0x00003830


	//----- nvinfo : EIATTR_EXIT_INSTR_OFFSETS
	.align		4
.L_14575:
        /*0254*/ 	.byte	0x04, 0x1c
        /*0256*/ 	.short	(.L_14577 - .L_14576)


	//   ....[0]....
.L_14576:
        /*0258*/ 	.word	0x00003180


	//   ....[1]....
        /*025c*/ 	.word	0x00003250


	//   ....[2]....
        /*0260*/ 	.word	0x000035d0


	//   ....[3]....
        /*0264*/ 	.word	0x00003840


	//----- nvinfo : EIATTR_CTAIDZ_USED
	.align		4
.L_14577:
        /*0268*/ 	.byte	0x01, 0x04
	.zero		2


	//----- nvinfo : EIATTR_CRS_STACK_SIZE
	.align		4
        /*026c*/ 	.byte	0x04, 0x1e
        /*026e*/ 	.short	(.L_14579 - .L_14578)
.L_14578:
        /*0270*/ 	.word	0x00000000
.L_14579:


//--------------------- .nv.info._ZN4vllm25paged_attention_v1_kernelI13__nv_bfloat16hLi120ELi16ELi128ELNS_18Fp8KVCacheDataTypeE1ELb1EEEvPT_PKS3_PKT0_S9_ifPKiSB_iPKfiiiSD_SD_iiiii --------------------------
	.section	.nv.info._ZN4vllm25paged_attention_v1_kernelI13__nv_bfloat16hLi120ELi16ELi128ELNS_18Fp8KVCacheDataTypeE1ELb1EEEvPT_PKS3_PKT0_S9_ifPKiSB_iPKfiiiSD_SD_iiiii,"",@"SHT_CUDA_INFO"
	.sectionflags	@""
	.align	4


	//----- nvinfo : EIATTR_CUDA_API_VERSION
	.align		4
        /*0000*/ 	.byte	0x04, 0x37
        /*0002*/ 	.short	(.L_14581 - .L_14580)
.L_14580:
        /*0004*/ 	.word	0x00000082


	//----- nvinfo : EIATTR_SW2861232_WAR
	.align		4
.L_14581:
        /*0008*/ 	.byte	0x01, 0x35
	.zero		2


	//----- nvinfo : EIATTR_PARAM_CBANK
	.align		4
        /*000c*/ 	.byte	0x04, 0x0a
        /*000e*/ 	.short	(.L_14583 - .L_14582)
	.align		4
.L_14582:
        /*0010*/ 	.word	index@(.nv.constant0._ZN4vllm25paged_attention_v1_kernelI13__nv_bfloat16hLi120ELi16ELi128ELNS_18Fp8KVCacheDataTypeE1ELb1EEEvPT_PKS3_PKT0_S9_ifPKiSB_iPKfiiiSD_SD_iiiii)
        /*0014*/ 	.short	0x0160
        /*0016*/ 	.short	0x007c


	//----- nvinfo : EIATTR_CBANK_PARAM_SIZE
	.align		4
.L_14583:
        /*0018*/ 	.byte	0x03, 0x19
        /*001a*/ 	.short	0x007c


	//----- nvinfo : EIATTR_KPARAM_INFO
	.align		4
        /*001c*/ 	.byte	0x04, 0x17
        /*001e*/ 	.short	(.L_14585 - .L_14584)
.L_14584:
        /*0020*/ 	.word	0x00000000
        /*0024*/ 	.short	0x0013
        /*0026*/ 	.short	0x0078
        /*0028*/ 	.byte	0x00, 0xf0, 0x11, 0x00


	//----- nvinfo : EIATTR_KPARAM_INFO
	.align		4
.L_14585:
        /*002c*/ 	.byte	0x04, 0x17
        /*002e*/ 	.short	(.L_14587 - .L_14586)
.L_14586:
        /*0030*/ 	.word	0x00000000
        /*0034*/ 	.short	0x0012
        /*0036*/ 	.short	0x0074
        /*0038*/ 	.byte	0x00, 0xf0, 0x11, 0x00


	//----- nvinfo : EIATTR_KPARAM_INFO
	.align		4
.L_14587:
        /*003c*/ 	.byte	0x04, 0x17
        /*003e*/ 	.short	(.L_14589 - .L_14588)
.L_14588:
        /*0040*/ 	.word	0x00000000
        /*0044*/ 	.short	0x0011
        /*0046*/ 	.short	0x0070
        /*0048*/ 	.byte	0x00, 0xf0, 0x11, 0x00


	//----- nvinfo : EIATTR_KPARAM_INFO
	.align		4
.L_14589:
        /*004c*/ 	.byte	0x04, 0x17
        /*004e*/ 	.short	(.L_14591 - .L_14590)
.L_14590:
        /*0050*/ 	.word	0x00000000
        /*0054*/ 	.short	0x0010
        /*0056*/ 	.short	0x006c
        /*0058*/ 	.byte	0x00, 0xf0, 0x11, 0x00


	//----- nvinfo : EIATTR_KPARAM_INFO
	.align		4
.L_14591:
        /*005c*/ 	.byte	0x04, 0x17
        /*005e*/ 	.short	(.L_14593 - .L_14592)
.L_14592:
        /*0060*/ 	.word	0x00000000
        /*0064*/ 	.short	0x000f
        /*0066*/ 	.short	0x0068
        /*0068*/ 	.byte	0x00, 0xf0, 0x11, 0x00


	//----- nvinfo : EIATTR_KPARAM_INFO
	.align		4
.L_14593:
        /*006c*/ 	.byte	0x04, 0x17
        /*006e*/ 	.short	(.L_14595 - .L_14594)
.L_14594:
        /*0070*/ 	.word	0x00000000
        /*0074*/ 	.short	0x000e
        /*0076*/ 	.short	0x0060
        /*0078*/ 	.byte	0x00, 0xf0, 0x21, 0x00


	//----- nvinfo : EIATTR_KPARAM_INFO
	.align		4
.L_14595:
        /*007c*/ 	.byte	0x04, 0x17
        /*007e*/ 	.short	(.L_14597 - .L_14596)
.L_14596:
        /*0080*/ 	.word	0x00000000
        /*0084*/ 	.short	0x000d
        /*0086*/ 	.short	0x0058
        /*0088*/ 	.byte	0x00, 0xf0, 0x21, 0x00


	//----- nvinfo : EIATTR_KPARAM_INFO
	.align		4
.L_14597:
        /*008c*/ 	.byte	0x04, 0x17
        /*008e*/ 	.short	(.L_14599 - .L_14598)
.L_14598:
        /*0090*/ 	.word	0x00000000
        /*0094*/ 	.short	0x000c
        /*0096*/ 	.short	0x0050
        /*0098*/ 	.byte	0x00, 0xf0, 0x11, 0x00


	//----- nvinfo : EIATTR_KPARAM_INFO
	.align		4
.L_14599:
        /*009c*/ 	.byte	0x04, 0x17
        /*009e*/ 	.short	(.L_14601 - .L_14600)
.L_14600:
        /*00a0*/ 	.word	0x00000000
        /*00a4*/ 	.short	0x000b
        /*00a6*/ 	.short	0x004c
        /*00a8*/ 	.byte	0x00, 0xf0, 0x11, 0x00


	//----- nvinfo : EIATTR_KPARAM_INFO
	.align		4
.L_14601:
        /*00ac*/ 	.byte	0x04, 0x17
        /*00ae*/ 	.short	(.L_14603 - .L_14602)
.L_14602:
        /*00b0*/ 	.word	0x00000000
        /*00b4*/ 	.short	0x000a
        /*00b6*/ 	.short	0x0048
        /*00b8*/ 	.byte	0x00, 0xf0, 0x11, 0x00


	//----- nvinfo : EIATTR_KPARAM_INFO
	.align		4
.L_14603:
        /*00bc*/ 	.byte	0x04, 0x17
        /*00be*/ 	.short	(.L_14605 - .L_14604)
.L_14604:
        /*00c0*/ 	.word	0x00000000
        /*00c4*/ 	.short	0x0009
        /*00c6*/ 	.short	0x0040
        /*00c8*/ 	.byte	0x00, 0xf0, 0x21, 0x00


	//----- nvinfo : EIATTR_KPARAM_INFO
	.align		4
.L_14605:
        /*00cc*/ 	.byte	0x04, 0x17
        /*00ce*/ 	.short	(.L_14607 - .L_14606)
.L_14606:
        /*00d0*/ 	.word	0x00000000
        /*00d4*/ 	.short	0x0008
        /*00d6*/ 	.short	0x0038
        /*00d8*/ 	.byte	0x00, 0xf0, 0x11, 0x00


	//----- nvinfo : EIATTR_KPARAM_INFO
	.align		4
.L_14607:
        /*00dc*/ 	.byte	0x04, 0x17
        /*00de*/ 	.short	(.L_14609 - .L_14608)
.L_14608:
        /*00e0*/ 	.word	0x00000000
        /*00e4*/ 	.short	0x0007
        /*00e6*/ 	.short	0x0030
        /*00e8*/ 	.byte	0x00, 0xf0, 0x21, 0x00


	//----- nvinfo : EIATTR_KPARAM_INFO
	.align		4
.L_14609:
        /*00ec*/ 	.byte	0x04, 0x17
        /*00ee*/ 	.short	(.L_14611 - .L_14610)
.L_14610:
        /*00f0*/ 	.word	0x00000000
        /*00f4*/ 	.short	0x0006
        /*00f6*/ 	.short	0x0028
        /*00f8*/ 	.byte	0x00, 0xf0, 0x21, 0x00


	//----- nvinfo : EIATTR_KPARAM_INFO
	.align		4
.L_14611:
        /*00fc*/ 	.byte	0x04, 0x17
        /*00fe*/ 	.short	(.L_14613 - .L_14612)
.L_14612:
        /*0100*/ 	.word	0x00000000
        /*0104*/ 	.short	0x0005
        /*0106*/ 	.short	0x0024
        /*0108*/ 	.byte	0x00, 0xf0, 0x11, 0x00


	//----- nvinfo : EIATTR_KPARAM_INFO
	.align		4
.L_14613:
        /*010c*/ 	.byte	0x04, 0x17
        /*010e*/ 	.short	(.L_14615 - .L_14614)
.L_14614:
        /*0110*/ 	.word	0x00000000
        /*0114*/ 	.short	0x0004
        /*0116*/ 	.short	0x0020
        /*0118*/ 	.byte	0x00, 0xf0, 0x11, 0x00


	//----- nvinfo : EIATTR_KPARAM_INFO
	.align		4
.L_14615:
        /*011c*/ 	.byte	0x04, 0x17
        /*011e*/ 	.short	(.L_14617 - .L_14616)
.L_14616:
        /*0120*/ 	.word	0x00000000
        /*0124*/ 	.short	0x0003
        /*0126*/ 	.short	0x0018
        /*0128*/ 	.byte	0x00, 0xf0, 0x21, 0x00


	//----- nvinfo : EIATTR_KPARAM_INFO
	.align		4
.L_14617:
        /*012c*/ 	.byte	0x04, 0x17
        /*012e*/ 	.short	(.L_14619 - .L_14618)
.L_14618:
        /*0130*/ 	.word	0x00000000
        /*0134*/ 	.short	0x0002
        /*0136*/ 	.short	0x0010
        /*0138*/ 	.byte	0x00, 0xf0, 0x21, 0x00


	//----- nvinfo : EIATTR_KPARAM_INFO
	.align		4
.L_14619:
        /*013c*/ 	.byte	0x04, 0x17
        /*013e*/ 	.short	(.L_14621 - .L_14620)
.L_14620:
        /*0140*/ 	.word	0x00000000
        /*0144*/ 	.short	0x0001
        /*0146*/ 	.short	0x0008
        /*0148*/ 	.byte	0x00, 0xf0, 0x21, 0x00


	//----- nvinfo : EIATTR_KPARAM_INFO
	.align		4
.L_14621:
        /*014c*/ 	.byte	0x04, 0x17
        /*014e*/ 	.short	(.L_14623 - .L_14622)
.L_14622:
        /*0150*/ 	.word	0x00000000
        /*0154*/ 	.short	0x0000
        /*0156*/ 	.short	0x0000
        /*0158*/ 	.byte	0x00, 0xf0, 0x21, 0x00


	//----- nvinfo : EIATTR_MAXREG_COUNT
	.align		4
.L_14623:
        /*015c*/ 	.byte	0x03, 0x1b
        /*015e*/ 	.short	0x00ff


	//----- nvinfo : EIATTR_NUM_BARRIERS
	.align		4
        /*0160*/ 	.byte	0x02, 0x4c
        /*0162*/ 	.byte	0x01
	.zero		1


	//----- nvinfo : EIATTR_EXTERNS
	.align		4
        /*0164*/ 	.byte	0x04, 0x0f
        /*0166*/ 	.short	(.L_14625 - .L_14624)


	//   ....[0]....
	.align		4
.L_14624:
        /*0168*/ 	.word	index@(__assertfail)


	//----- nvinfo : EIATTR_MERCURY_ISA_VERSION
	.align		4
.L_14625:
        /*016c*/ 	.byte	0x03, 0x5f
        /*016e*/ 	.short	0x0000


	//----- nvinfo : EIATTR_COOP_GROUP_MASK_REGIDS
	.align		4
        /*0170*/ 	.byte	0x04, 0x29
        /*0172*/ 	.short	(.L_14627 - .L_14626)


	//   ....[0]....
.L_14626:
        /*0174*/ 	.word	0xffffffff


	//   ....[1]....
        /*0178*/ 	.word	0xffffffff


	//   ....[2]....
        /*017c*/ 	.word	0xffffffff


	//   ....[3]....
        /*0180*/ 	.word	0xffffffff


	//   ....[4]....
        /*0184*/ 	.word	0xffffffff


	//   ....[5]....
        /*0188*/ 	.word	0xffffffff


	//   ....[6]....
        /*018c*/ 	.word	0xffffffff


	//   ....[7]....
        /*0190*/ 	.word	0xffffffff


	//   ....[8]....
        /*0194*/ 	.word	0xffffffff


	//   ....[9]....
        /*0198*/ 	.word	0xffffffff


	//   ....[10]....
        /*019c*/ 	.word	0xffffffff


	//   ....[11]....
        /*01a0*/ 	.word	0xffffffff


	//   ....[12]....
        /*01a4*/ 	.word	0xffffffff


	//   ....[13]....
        /*01a8*/ 	.word	0xffffffff


	//   ....[14]....
        /*01ac*/ 	.word	0xffffffff


	//   ....[15]....
        /*01b0*/ 	.word	0xffffffff


	//   ....[16]....
        /*01b4*/ 	.word	0xffffffff


	//   ....[17]....
        /*01b8*/ 	.word	0xffffffff


	//   ....[18]....
        /*01bc*/ 	.word	0xffffffff


	//   ....[19]....
        /*01c0*/ 	.word	0xffffffff


	//   ....[20]....
        /*01c4*/ 	.word	0xffffffff


	//   ....[21]....
        /*01c8*/ 	.word	0xffffffff


	//   ....[22]....
        /*01cc*/ 	.word	0xffffffff


	//   ....[23]....
        /*01d0*/ 	.word	0xffffffff


	//   ....[24]....
        /*01d4*/ 	.word	0xffffffff


	//   ....[25]....
        /*01d8*/ 	.word	0xffffffff


	//----- nvinfo : EIATTR_COOP_GROUP_INSTR_OFFSETS
	.align		4
.L_14627:
        /*01dc*/ 	.byte	0x04, 0x28
        /*01de*/ 	.short	(.L_14629 - .L_14628)


	//   ....[0]....
.L_14628:
        /*01e0*/ 	.word	0x00000f70


	//   ....[1]....
        /*01e4*/ 	.word	0x00000f90


	//   ....[2]....
        /*01e8*/ 	.word	0x00000fb0


	//   ....[3]....
        /*01ec*/ 	.word	0x00001040


	//   ....[4]....
        /*01f0*/ 	.word	0x00001080


	//   ....[5]....
        /*01f4*/ 	.word	0x000010f0


	//   ....[6]....
        /*01f8*/ 	.word	0x00001eb0


	//   ....[7]....
        /*01fc*/ 	.word	0x00001f10


	//   ....[8]....
        /*0200*/ 	.word	0x00001f40


	//   ....[9]....
        /*0204*/ 	.word	0x00001f60


	//   ....[10]....
        /*0208*/ 	.word	0x00001f80


	//   ....[11]....
        /*020c*/ 	.word	0x00001fd0


	//   ....[12]....
        /*0210*/ 	.word	0x00001ff0


	//   ....[13]....
        /*0214*/ 	.word	0x00002010


	//   ....[14]....
        /*0218*/ 	.word	0x00003a30


	//   ....[15]....
        /*021c*/ 	.word	0x00003ab0


	//   ....[16]....
        /*0220*/ 	.word	0x00003b20


	//   ....[17]....
        /*0224*/ 	.word	0x00003b90


	//   ....[18]....
        /*0228*/ 	.word	0x00003c10


	//   ....[19]....
        /*022c*/ 	.word	0x00003c90


	//   ....[20]....
        /*0230*/ 	.word	0x00003d00


	//   ....[21]....
        /*0234*/ 	.word	0x00003d70


	//   ....[22]....
        /*0238*/ 	.word	0x00003de0


	//   ....[23]....
        /*023c*/ 	.word	0x00003e50


	//   ....[24]....
        /*0240*/ 	.word	0x00003ec0


	//   ....[25]....
        /*0244*/ 	.word	0x00003f30


	//----- nvinfo : EIATTR_SYSCALL_OFFSETS
	.align		4
.L_14629:
        /*0248*/ 	.byte	0x04, 0x46
        /*024a*/ 	.short	(.L_14631 - .L_14630)


	//   ....[0]....
.L_14630:
        /*024c*/ 	.word	0x00003890


	//   ....[1]....
        /*0250*/ 	.word	0x000039c0


	//----- nvinfo : EIATTR_EXIT_INSTR_OFFSETS
	.align		4
.L_14631:
        /*0254*/ 	.byte	0x04, 0x1c
        /*0256*/ 	.short	(.L_14633 - .L_14632)


	//   ....[0]....
.L_14632:
        /*0258*/ 	.word	0x000032c0


	//   ....[1]....
        /*025c*/ 	.word	0x000036e0


	//   ....[2]....
        /*0260*/ 	.word	0x00003760


	//   ....[3]....
        /*0264*/ 	.word	0x000039d0


	//----- nvinfo : EIATTR_CTAIDZ_USED
	.align		4
.L_14633:
        /*0268*/ 	.byte	0x01, 0x04
	.zero		2


	//----- nvinfo : EIATTR_CRS_STACK_SIZE
	.align		4
        /*026c*/ 	.byte	0x04, 0x1e
        /*026e*/ 	.short	(.L_14635 - .L_14634)
.L_14634:
        /*0270*/ 	.word	0x00000000
.L_14635:


//--------------------- .nv.info._ZN4vllm25paged_attention_v1_kernelI13__nv_bfloat16hLi112ELi16ELi128ELNS_18Fp8KVCacheDataTypeE1ELb1EEEvPT_PKS3_PKT0_S9_ifPKiSB_iPKfiiiSD_SD_iiiii --------------------------
	.section	.nv.info._ZN4vllm25paged_attention_v1_kernelI13__nv_bfloat16hLi112ELi16ELi128ELNS_18Fp8KVCacheDataTypeE1ELb1EEEvPT_PKS3_PKT0_S9_ifPKiSB_iPKfiiiSD_SD_iiiii,"",@"SHT_CUDA_INFO"
	.sectionflags	@""
	.align	4


	//----- nvinfo : EIATTR_CUDA_API_VERSION
	.align		4
        /*0000*/ 	.byte	0x04, 0x37
        /*0002*/ 	.short	(.L_14637 - .L_14636)
.L_14636:
        /*0004*/ 	.word	0x00000082


	//----- nvinfo : EIATTR_SW2861232_WAR
	.align		4
.L_14637:
        /*0008*/ 	.byte	0x01, 0x35
	.zero		2


	//----- nvinfo : EIATTR_PARAM_CBANK
	.align		4
        /*000c*/ 	.byte	0x04, 0x0a
        /*000e*/ 	.short	(.L_14639 - .L_14638)
	.align		4
.L_14638:
        /*0010*/ 	.word	index@(.nv.constant0._ZN4vllm25paged_attention_v1_kernelI13__nv_bfloat16hLi112ELi16ELi128ELNS_18Fp8KVCacheDataTypeE1ELb1EEEvPT_PKS3_PKT0_S9_ifPKiSB_iPKfiiiSD_SD_iiiii)
        /*0014*/ 	.short	0x0160
        /*0016*/ 	.short	0x007c


	//----- nvinfo : EIATTR_CBANK_PARAM_SIZE
	.align		4
.L_14639:
        /*0018*/ 	.byte	0x03, 0x19
        /*001a*/ 	.short	0x007c


	//----- nvinfo : EIATTR_KPARAM_INFO
	.align		4
        /*001c*/ 	.byte	0x04, 0x17
        /*001e*/ 	.short	(.L_14641 - .L_14640)
.L_14640:
        /*0020*/ 	.word	0x00000000
        /*0024*/ 	.short	0x0013
        /*0026*/ 	.short	0x0078
        /*0028*/ 	.byte	0x00, 0xf0, 0x11, 0x00


	//----- nvinfo : EIATTR_KPARAM_INFO
	.align		4
.L_14641:
        /*002c*/ 	.byte	0x04, 0x17
        /*002e*/ 	.short	(.L_14643 - .L_14642)
.L_14642:
        /*0030*/ 	.word	0x00000000
        /*0034*/ 	.short	0x0012
        /*0036*/ 	.short	0x0074
        /*0038*/ 	.byte	0x00, 0xf0, 0x11, 0x00


	//----- nvinfo : EIATTR_KPARAM_INFO
	.align		4
.L_14643:
        /*003c*/ 	.byte	0x04, 0x17
        /*003e*/ 	.short	(.L_14645 - .L_14644)
.L_14644:
        /*0040*/ 	.word	0x00000000
        /*0044*/ 	.short	0x0011
        /*0046*/ 	.short	0x0070
        /*0048*/ 	.byte	0x00, 0xf0, 0x11, 0x00


	//----- nvinfo : EIATTR_KPARAM_INFO
	.align		4
.L_14645:
        /*004c*/ 	.byte	0x04, 0x17
        /*004e*/ 	.short	(.L_14647 - .L_14646)
.L_14646:
        /*0050*/ 	.word	0x00000000
        /*0054*/ 	.short	0x0010
        /*0056*/ 	.short	0x006c
        /*0058*/ 	.byte	0x00, 0xf0, 0x11, 0x00


	//----- nvinfo : EIATTR_KPARAM_INFO
	.align		4
.L_14647:
        /*005c*/ 	.byte	0x04, 0x17
        /*005e*/ 	.short	(.L_14649 - .L_14648)
.L_14648:
        /*0060*/ 	.word	0x00000000
        /*0064*/ 	.short	0x000f
        /*0066*/ 	.short	0x0068
        /*0068*/ 	.byte	0x00, 0xf0, 0x11, 0x00


	//----- nvinfo : EIATTR_KPARAM_INFO
	.align		4
.L_14649:
        /*006c*/ 	.byte	0x04, 0x17
        /*006e*/ 	.short	(.L_14651 - .L_14650)
.L_14650:
        /*0070*/ 	.word	0x00000000
        /*0074*/ 	.short	0x000e
        /*0076*/ 	.short	0x0060
        /*0078*/ 	.byte	0x00, 0xf0, 0x21, 0x00


	//----- nvinfo : EIATTR_KPARAM_INFO
	.align		4
.L_14651:
        /*007c*/ 	.byte	0x04, 0x17
        /*007e*/ 	.short	(.L_14653 - .L_14652)
.L_14652:
        /*0080*/ 	.word	0x00000000
        /*0084*/ 	.short	0x000d
        /*0086*/ 	.short	0x0058
        /*0088*/ 	.byte	0x00, 0xf0, 0x21, 0x00


	//----- nvinfo : EIATTR_KPARAM_INFO
	.align		4
.L_14653:
        /*008c*/ 	.byte	0x04, 0x17
        /*008e*/ 	.short	(.L_14655 - .L_14654)
.L_14654:
        /*0090*/ 	.word	0x00000000
        /*0094*/ 	.short	0x000c
        /*0096*/ 	.short	0x0050
        /*0098*/ 	.byte	0x00, 0xf0, 0x11, 0x00


	//----- nvinfo : EIATTR_KPARAM_INFO
	.align		4
.L_14655:
        /*009c*/ 	.byte	0x04, 0x17
        /*009e*/ 	.short	(.L_14657 - .L_14656)
.L_14656:
        /*00a0*/ 	.word	0x00000000
        /*00a4*/ 	.short	0x000b
        /*00a6*/ 	.short	0x004c
        /*00a8*/ 	.byte	0x00, 0xf0, 0x11, 0x00


	//----- nvinfo : EIATTR_KPARAM_INFO
	.align		4
.L_14657:
        /*00ac*/ 	.byte	0x04, 0x17
        /*00ae*/ 	.short	(.L_14659 - .L_14658)
.L_14658:
        /*00b0*/ 	.word	0x00000000
        /*00b4*/ 	.short	0x000a
        /*00b6*/ 	.short	0x0048
        /*00b8*/ 	.byte	0x00, 0xf0, 0x11, 0x00


	//----- nvinfo : EIATTR_KPARAM_INFO
	.align		4
.L_14659:
        /*00bc*/ 	.byte	0x04, 0x17
        /*00be*/ 	.short	(.L_14661 - .L_14660)
.L_14660:
        /*00c0*/ 	.word	0x00000000
        /*00c4*/ 	.short	0x0009
        /*00c6*/ 	.short	0x0040
        /*00c8*/ 	.byte	0x00, 0xf0, 0x21, 0x00


	//----- nvinfo : EIATTR_KPARAM_INFO
	.align		4
.L_14661:
        /*00cc*/ 	.byte	0x04, 0x17
        /*00ce*/ 	.short	(.L_14663 - .L_14662)
.L_14662:
        /*00d0*/ 	.word	0x00000000
        /*00d4*/ 	.short	0x0008
        /*00d6*/ 	.short	0x0038
        /*00d8*/ 	.byte	0x00, 0xf0, 0x11, 0x00


	//----- nvinfo : EIATTR_KPARAM_INFO
	.align		4
.L_14663:
        /*00dc*/ 	.byte	0x04, 0x17
        /*00de*/ 	.short	(.L_14665 - .L_14664)
.L_14664:
        /*00e0*/ 	.word	0x00000000
        /*00e4*/ 	.short	0x0007
        /*00e6*/ 	.short	0x0030
        /*00e8*/ 	.byte	0x00, 0xf0, 0x21, 0x00


	//----- nvinfo : EIATTR_KPARAM_INFO
	.align		4
.L_14665:
        /*00ec*/ 	.byte	0x04, 0x17
        /*00ee*/ 	.short	(.L_14667 - .L_14666)
.L_14666:
        /*00f0*/ 	.word	0x00000000
        /*00f4*/ 	.short	0x0006
        /*00f6*/ 	.short	0x0028
        /*00f8*/ 	.byte	0x00, 0xf0, 0x21, 0x00


	//----- nvinfo : EIATTR_KPARAM_INFO
	.align		4
.L_14667:
        /*00fc*/ 	.byte	0x04, 0x17
        /*00fe*/ 	.short	(.L_14669 - .L_14668)
.L_14668:
        /*0100*/ 	.word	0x00000000
        /*0104*/ 	.short	0x0005
        /*0106*/ 	.short	0x0024
        /*0108*/ 	.byte	0x00, 0xf0, 0x11, 0x00


	//----- nvinfo : EIATTR_KPARAM_INFO
	.align		4
.L_14669:
        /*010c*/ 	.byte	0x04, 0x17
        /*010e*/ 	.short	(.L_14671 - .L_14670)
.L_14670:
        /*0110*/ 	.word	0x00000000
        /*0114*/ 	.short	0x0004
        /*0116*/ 	.short	0x0020
        /*0118*/ 	.byte	0x00, 0xf0, 0x11, 0x00


	//----- nvinfo : EIATTR_KPARAM_INFO
	.align		4
.L_14671:
        /*011c*/ 	.byte	0x04, 0x17
        /*011e*/ 	.short	(.L_14673 - .L_14672)
.L_14672:
        /*0120*/ 	.word	0x00000000
        /*0124*/ 	.short	0x0003
        /*0126*/ 	.short	0x0018
        /*0128*/ 	.byte	0x00, 0xf0, 0x21, 0x00


	//----- nvinfo : EIATTR_KPARAM_INFO
	.align		4
.L_14673:
        /*012c*/ 	.byte	0x04, 0x17
        /*012e*/ 	.short	(.L_14675 - .L_14674)
.L_14674:
        /*0130*/ 	.word	0x00000000
        /*0134*/ 	.short	0x0002
        /*0136*/ 	.short	0x0010
        /*0138*/ 	.byte	0x00, 0xf0, 0x21, 0x00


	//----- nvinfo : EIATTR_KPARAM_INFO
	.align		4
.L_14675:
        /*013c*/ 	.byte	0x04, 0x17
        /*013e*/ 	.short	(.L_14677 - .L_14676)
.L_14676:
        /*0140*/ 	.word	0x00000000
        /*0144*/ 	.short	0x0001
        /*0146*/ 	.short	0x0008
        /*0148*/ 	.byte	0x00, 0xf0, 0x21, 0x00


	//----- nvinfo : EIATTR_KPARAM_INFO
	.align		4
.L_14677:
        /*014c*/ 	.byte	0x04, 0x17
        /*014e*/ 	.short	(.L_14679 - .L_14678)
.L_14678:
        /*0150*/ 	.word	0x00000000
        /*0154*/ 	.short	0x0000
        /*0156*/ 	.short	0x0000
        /*0158*/ 	.byte	0x00, 0xf0, 0x21, 0x00


	//----- nvinfo : EIATTR_MAXREG_COUNT
	.align		4
.L_14679:
        /*015c*/ 	.byte	0x03, 0x1b
        /*015e*/ 	.short	0x00ff


	//----- nvinfo : EIATTR_NUM_BARRIERS
	.align		4
        /*0160*/ 	.byte	0x02, 0x4c
        /*0162*/ 	.byte	0x01
	.zero		1


	//----- nvinfo : EIATTR_EXTERNS
	.align		4
        /*0164*/ 	.byte	0x04, 0x0f
        /*0166*/ 	.short	(.L_14681 - .L_14680)


	//   ....[0]....
	.align		4
.L_14680:
        /*0168*/ 	.word	index@(__assertfail)


	//----- nvinfo : EIATTR_MERCURY_ISA_VERSION
	.align		4
.L_14681:
        /*016c*/ 	.byte	0x03, 0x5f
        /*016e*/ 	.short	0x0000


	//----- nvinfo : EIATTR_COOP_GROUP_MASK_REGIDS
	.align		4
        /*0170*/ 	.byte	0x04, 0x29
        /*0172*/ 	.short	(.L_14683 - .L_14682)


	//   ....[0]....
.L_14682:
        /*0174*/ 	.word	0xffffffff


	//   ....[1]....
        /*0178*/ 	.word	0xffffffff


	//   ....[2]....
        /*017c*/ 	.word	0xffffffff


	//   ....[3]....
        /*0180*/ 	.word	0xffffffff


	//   ....[4]....
        /*0184*/ 	.word	0xffffffff


	//   ....[5]....
        /*0188*/ 	.word	0xffffffff


	//   ....[6]....
        /*018c*/ 	.word	0xffffffff


	//   ....[7]....
        /*0190*/ 	.word	0xffffffff


	//   ....[8]....
        /*0194*/ 	.word	0xffffffff


	//   ....[9]....
        /*0198*/ 	.word	0xffffffff


	//   ....[10]....
        /*019c*/ 	.word	0xffffffff


	//   ....[11]....
        /*01a0*/ 	.word	0xffffffff


	//   ....[12]....
        /*01a4*/ 	.word	0xffffffff


	//   ....[13]....
        /*01a8*/ 	.word	0xffffffff


	//   ....[14]....
        /*01ac*/ 	.word	0xffffffff


	//   ....[15]....
        /*01b0*/ 	.word	0xffffffff


	//   ....[16]....
        /*01b4*/ 	.word	0xffffffff


	//   ....[17]....
        /*01b8*/ 	.word	0xffffffff


	//   ....[18]....
        /*01bc*/ 	.word	0xffffffff


	//   ....[19]....
        /*01c0*/ 	.word	0xffffffff


	//   ....[20]....
        /*01c4*/ 	.word	0xffffffff


	//   ....[21]....
        /*01c8*/ 	.word	0xffffffff


	//   ....[22]....
        /*01cc*/ 	.word	0xffffffff


	//   ....[23]....
        /*01d0*/ 	.word	0xffffffff


	//   ....[24]....
        /*01d4*/ 	.word	0xffffffff


	//----- nvinfo : EIATTR_COOP_GROUP_INSTR_OFFSETS
	.align		4
.L_14683:
        /*01d8*/ 	.byte	0x04, 0x28
        /*01da*/ 	.short	(.L_14685 - .L_14684)


	//   ....[0]....
.L_14684:
        /*01dc*/ 	.word	0x00000fa0


	//   ....[1]....
        /*01e0*/ 	.word	0x00000fc0


	//   ....[2]....
        /*01e4*/ 	.word	0x00000fe0


	//   ....[3]....
        /*01e8*/ 	.word	0x000010d0


	//   ....[4]....
        /*01ec*/ 	.word	0x00001100


	//   ....[5]....
        /*01f0*/ 	.word	0x00001120


	//   ....[6]....
        /*01f4*/ 	.word	0x00001ee0


	//   ....[7]....
        /*01f8*/ 	.word	0x00001f40


	//   ....[8]....
        /*01fc*/ 	.word	0x00001f70


	//   ....[9]....
        /*0200*/ 	.word	0x00001f90


	//   ....[10]....
        /*0204*/ 	.word	0x00001fb0


	//   ....[11]....
        /*0208*/ 	.word	0x00002000


	//   ....[12]....
        /*020c*/ 	.word	0x00002020


	//   ....[13]....
        /*0210*/ 	.word	0x00002040


	//   ....[14]....
        /*0214*/ 	.word	0x000037b0


	//   ....[15]....
        /*0218*/ 	.word	0x00003820


	//   ....[16]....
        /*021c*/ 	.word	0x00003880


	//   ....[17]....
        /*0220*/ 	.word	0x000038e0


	//   ....[18]....
        /*0224*/ 	.word	0x00003960


	//   ....[19]....
        /*0228*/ 	.word	0x000039e0


	//   ....[20]....
        /*022c*/ 	.word	0x00003a50


	//   ....[21]....
        /*0230*/ 	.word	0x00003ac0


	//   ....[22]....
        /*0234*/ 	.word	0x00003b30


	//   ....[23]....
        /*0238*/ 	.word	0x00003ba0


	//   ....[24]....
        /*023c*/ 	.word	0x00003c10


	//----- nvinfo : EIATTR_SYSCALL_OFFSETS
	.align		4
.L_14685:
        /*0240*/ 	.byte	0x04, 0x46
        /*0242*/ 	.short	(.L_14687 - .L_14686)


	//   ....[0]....
.L_14686:
        /*0244*/ 	.word	0x00003610


	//   ....[1]....
        /*0248*/ 	.word	0x00003740


	//----- nvinfo : EIATTR_EXIT_INSTR_OFFSETS
	.align		4
.L_14687:
        /*024c*/ 	.byte	0x04, 0x1c
        /*024e*/ 	.short	(.L_14689 - .L_14688)


	//   ....[0]....
.L_14688:
        /*0250*/ 	.word	0x00003110


	//   ....[1]....
        /*0254*/ 	.word	0x000031d0


	//   ....[2]....
        /*0258*/ 	.word	0x000034e0


	//   ....[3]....
        /*025c*/ 	.word	0x00003750


	//----- nvinfo : EIATTR_CTAIDZ_USED
	.align		4
.L_14689:
        /*0260*/ 	.byte	0x01, 0x04
	.zero		2


	//----- nvinfo : EIATTR_CRS_STACK_SIZE
	.align		4
        /*0264*/ 	.byte	0x04, 0x1e
        /*0266*/ 	.short	(.L_14691 - .L_14690)
.L_14690:
        /*0268*/ 	.word	0x00000000
.L_14691:


//--------------------- .nv.info._ZN4vllm25paged_attention_v1_kernelI13__nv_bfloat16hLi96ELi16ELi128ELNS_18Fp8KVCacheDataTypeE1ELb1EEEvPT_PKS3_PKT0_S9_ifPKiSB_iPKfiiiSD_SD_iiiii --------------------------
	.section	.nv.info._ZN4vllm25paged_attention_v1_kernelI13__nv_bfloat16hLi96ELi16ELi128ELNS_18Fp8KVCacheDataTypeE1ELb1EEEvPT_PKS3_PKT0_S9_ifPKiSB_iPKfiiiSD_SD_iiiii,"",@"SHT_CUDA_INFO"
	.sectionflags	@""
	.align	4


	//----- nvinfo : EIATTR_CUDA_API_VERSION
	.align		4
        /*0000*/ 	.byte	0x04, 0x37
        /*0002*/ 	.short	(.L_14693 - .L_14692)
.L_14692:
        /*0004*/ 	.word	0x00000082


	//----- nvinfo : EIATTR_SW2861232_WAR
	.align		4
.L_14693:
        /*0008*/ 	.byte	0x01, 0x35
	.zero		2


	//----- nvinfo : EIATTR_PARAM_CBANK
	.align		4
        /*000c*/ 	.byte	0x04, 0x0a
        /*000e*/ 	.short	(.L_14695 - .L_14694)
	.align		4
.L_14694:
        /*0010*/ 	.word	index@(.nv.constant0._ZN4vllm25paged_attention_v1_kernelI13__nv_bfloat16hLi96ELi16ELi128ELNS_18Fp8KVCacheDataTypeE1ELb1EEEvPT_PKS3_PKT0_S9_ifPKiSB_iPKfiiiSD_SD_iiiii)
        /*0014*/ 	.short	0x0160
        /*0016*/ 	.short	0x007c


	//----- nvinfo : EIATTR_CBANK_PARAM_SIZE
	.align		4
.L_14695:
        /*0018*/ 	.byte	0x03, 0x19
        /*001a*/ 	.short	0x007c


	//----- nvinfo : EIATTR_KPARAM_INFO
	.align		4
        /*001c*/ 	.byte	0x04, 0x17
        /*001e*/ 	.short	(.L_14697 - .L_14696)
.L_14696:
        /*0020*/ 	.word	0x00000000
        /*0024*/ 	.short	0x0013
        /*0026*/ 	.short	0x0078
        /*0028*/ 	.byte	0x00, 0xf0, 0x11, 0x00


	//----- nvinfo : EIATTR_KPARAM_INFO
	.align		4
.L_14697:
        /*002c*/ 	.byte	0x04, 0x17
        /*002e*/ 	.short	(.L_14699 - .L_14698)
.L_14698:
        /*0030*/ 	.word	0x00000000
        /*0034*/ 	.short	0x0012
        /*0036*/ 	.short	0x0074
        /*0038*/ 	.byte	0x00, 0xf0, 0x11, 0x00


	//----- nvinfo : EIATTR_KPARAM_INFO
	.align		4
.L_14699:
        /*003c*/ 	.byte	0x04, 0x17
        /*003e*/ 	.short	(.L_14701 - .L_14700)
.L_14700:
        /*0040*/ 	.word	0x00000000
        /*0044*/ 	.short	0x0011
        /*0046*/ 	.short	0x0070
        /*0048*/ 	.byte	0x00, 0xf0, 0x11, 0x00


	//----- nvinfo : EIATTR_KPARAM_INFO
	.align		4
.L_14701:
        /*004c*/ 	.byte	0x04, 0x17
        /*004e*/ 	.short	(.L_14703 - .L_14702)
.L_14702:
        /*0050*/ 	.word	0x00000000
        /*0054*/ 	.short	0x0010
        /*0056*/ 	.short	0x006c
        /*0058*/ 	.byte	0x00, 0xf0, 0x11, 0x00


	//----- nvinfo : EIATTR_KPARAM_INFO
	.align		4
.L_14703:
        /*005c*/ 	.byte	0x04, 0x17
        /*005e*/ 	.short	(.L_14705 - .L_14704)
.L_14704:
        /*0060*/ 	.word	0x00000000
        /*0064*/ 	.short	0x000f
        /*0066*/ 	.short	0x0068
        /*0068*/ 	.byte	0x00, 0xf0, 0x11, 0x00


	//----- nvinfo : EIATTR_KPARAM_INFO
	.align		4
.L_14705:
        /*006c*/ 	.byte	0x04, 0x17
        /*006e*/ 	.short	(.L_14707 - .L_14706)
.L_14706:
        /*0070*/ 	.word	0x00000000
        /*0074*/ 	.short	0x000e
        /*0076*/ 	.short	0x0060
        /*0078*/ 	.byte	0x00, 0xf0, 0x21, 0x00


	//----- nvinfo : EIATTR_KPARAM_INFO
	.align		4
.L_14707:
        /*007c*/ 	.byte	0x04, 0x17
        /*007e*/ 	.short	(.L_14709 - .L_14708)
.L_14708:
        /*0080*/ 	.word	0x00000000
        /*0084*/ 	.short	0x000d
        /*0086*/ 	.short	0x0058
        /*0088*/ 	.byte	0x00, 0xf0, 0x21, 0x00


	//----- nvinfo : EIATTR_KPARAM_INFO
	.align		4
.L_14709:
        /*008c*/ 	.byte	0x04, 0x17
        /*008e*/ 	.short	(.L_14711 - .L_14710)
.L_14710:
        /*0090*/ 	.word	0x00000000
        /*0094*/ 	.short	0x000c
        /*0096*/ 	.short	0x0050
        /*0098*/ 	.byte	0x00, 0xf0, 0x11, 0x00


	//----- nvinfo : EIATTR_KPARAM_INFO
	.align		4
.L_14711:
        /*009c*/ 	.byte	0x04, 0x17
        /*009e*/ 	.short	(.L_14713 - .L_14712)
.L_14712:
        /*00a0*/ 	.word	0x00000000
        /*00a4*/ 	.short	0x000b
        /*00a6*/ 	.short	0x004c
        /*00a8*/ 	.byte	0x00, 0xf0, 0x11, 0x00


	//----- nvinfo : EIATTR_KPARAM_INFO
	.align		4
.L_14713:
        /*00ac*/ 	.byte	0x04, 0x17
        /*00ae*/ 	.short	(.L_14715 - .L_14714)
.L_14714:
        /*00b0*/ 	.word	0x00000000
        /*00b4*/ 	.short	0x000a
        /*00b6*/ 	.short	0x0048
        /*00b8*/ 	.byte	0x00, 0xf0, 0x11, 0x00


	//----- nvinfo : EIATTR_KPARAM_INFO
	.align		4
.L_14715:
        /*00bc*/ 	.byte	0x04, 0x17
        /*00be*/ 	.short	(.L_14717 - .L_14716)
.L_14716:
        /*00c0*/ 	.word	0x00000000
        /*00c4*/ 	.short	0x0009
        /*00c6*/ 	.short	0x0040
        /*00c8*/ 	.byte	0x00, 0xf0, 0x21, 0x00


	//----- nvinfo : EIATTR_KPARAM_INFO
	.align		4
.L_14717:
        /*00cc*/ 	.byte	0x04, 0x17
        /*00ce*/ 	.short	(.L_14719 - .L_14718)
.L_14718:
        /*00d0*/ 	.word	0x00000000
        /*00d4*/ 	.short	0x0008
        /*00d6*/ 	.short	0x0038
        /*00d8*/ 	.byte	0x00, 0xf0, 0x11, 0x00


	//----- nvinfo : EIATTR_KPARAM_INFO
	.align		4
.L_14719:
        /*00dc*/ 	.byte	0x04, 0x17
        /*00de*/ 	.short	(.L_14721 - .L_14720)
.L_14720:
        /*00e0*/ 	.word	0x00000000
        /*00e4*/ 	.short	0x0007
        /*00e6*/ 	.short	0x0030
        /*00e8*/ 	.byte	0x00, 0xf0, 0x21, 0x00


	//----- nvinfo : EIATTR_KPARAM_INFO
	.align		4
.L_14721:
        /*00ec*/ 	.byte	0x04, 0x17
        /*00ee*/ 	.short	(.L_14723 - .L_14722)
.L_14722:
        /*00f0*/ 	.word	0x00000000
        /*00f4*/ 	.short	0x0006
        /*00f6*/ 	.short	0x0028
        /*00f8*/ 	.byte	0x00, 0xf0, 0x21, 0x00


	//----- nvinfo : EIATTR_KPARAM_INFO
	.align		4
.L_14723:
        /*00fc*/ 	.byte	0x04, 0x17
        /*00fe*/ 	.short	(.L_14725 - .L_14724)
.L_14724:
        /*0100*/ 	.word	0x00000000
        /*0104*/ 	.short	0x0005
        /*0106*/ 	.short	0x0024
        /*0108*/ 	.byte	0x00, 0xf0, 0x11, 0x00


	//----- nvinfo : EIATTR_KPARAM_INFO
	.align		4
.L_14725:
        /*010c*/ 	.byte	0x04, 0x17
        /*010e*/ 	.short	(.L_14727 - .L_14726)
.L_14726:
        /*0110*/ 	.word	0x00000000
        /*0114*/ 	.short	0x0004
        /*0116*/ 	.short	0x0020
        /*0118*/ 	.byte	0x00, 0xf0, 0x11, 0x00


	//----- nvinfo : EIATTR_KPARAM_INFO
	.align		4
.L_14727:
        /*011c*/ 	.byte	0x04, 0x17
        /*011e*/ 	.short	(.L_14729 - .L_14728)
.L_14728:
        /*0120*/ 	.word	0x00000000
        /*0124*/ 	.short	0x0003
        /*0126*/ 	.short	0x0018
        /*0128*/ 	.byte	0x00, 0xf0, 0x21, 0x00


	//----- nvinfo : EIATTR_KPARAM_INFO
	.align		4
.L_14729:
        /*012c*/ 	.byte	0x04, 0x17
        /*012e*/ 	.short	(.L_14731 - .L_14730)
.L_14730:
        /*0130*/ 	.word	0x00000000
        /*0134*/ 	.short	0x0002
        /*0136*/ 	.short	0x0010
        /*0138*/ 	.byte	0x00, 0xf0, 0x21, 0x00


	//----- nvinfo : EIATTR_KPARAM_INFO
	.align		4
.L_14731:
        /*013c*/ 	.byte	0x04, 0x17
        /*013e*/ 	.short	(.L_14733 - .L_14732)
.L_14732:
        /*0140*/ 	.word	0x00000000
        /*0144*/ 	.short	0x0001
        /*0146*/ 	.short	0x0008
        /*0148*/ 	.byte	0x00, 0xf0, 0x21, 0x00


	//----- nvinfo : EIATTR_KPARAM_INFO
	.align		4
.L_14733:
        /*014c*/ 	.byte	0x04, 0x17
        /*014e*/ 	.short	(.L_14735 - .L_14734)
.L_14734:
        /*0150*/ 	.word	0x00000000
        /*0154*/ 	.short	0x0000
        /*0156*/ 	.short	0x0000
        /*0158*/ 	.byte	0x00, 0xf0, 0x21, 0x00


	//----- nvinfo : EIATTR_MAXREG_COUNT
	.align		4
.L_14735:
        /*015c*/ 	.byte	0x03, 0x1b
        /*015e*/ 	.short	0x00ff


	//----- nvinfo : EIATTR_NUM_BARRIERS
	.align		4
        /*0160*/ 	.byte	0x02, 0x4c
        /*0162*/ 	.byte	0x01
	.zero		1


	//----- nvinfo : EIATTR_EXTERNS
	.align		4
        /*0164*/ 	.byte	0x04, 0x0f
        /*0166*/ 	.short	(.L_14737 - .L_14736)


	//   ....[0]....
	.align		4
.L_14736:
        /*0168*/ 	.word	index@(__assertfail)


	//----- nvinfo : EIATTR_MERCURY_ISA_VERSION
	.align		4
.L_14737:
        /*016c*/ 	.byte	0x03, 0x5f
        /*016e*/ 	.short	0x0000


	//----- nvinfo : EIATTR_COOP_GROUP_MASK_REGIDS
	.align		4
        /*0170*/ 	.byte	0x04, 0x29
        /*0172*/ 	.short	(.L_14739 - .L_14738)


	//   ....[0]....
.L_14738:
        /*0174*/ 	.word	0xffffffff


	//   ....[1]....
        /*0178*/ 	.word	0xffffffff


	//   ....[2]....
        /*017c*/ 	.word	0xffffffff


	//   ....[3]....
        /*0180*/ 	.word	0xffffffff


	//   ....[4]....
        /*0184*/ 	.word	0xffffffff


	//   ....[5]....
        /*0188*/ 	.word	0xffffffff


	//   ....[6]....
        /*018c*/ 	.word	0xffffffff


	//   ....[7]....
        /*0190*/ 	.word	0xffffffff


	//   ....[8]....
        /*0194*/ 	.word	0xffffffff


	//   ....[9]....
        /*0198*/ 	.word	0xffffffff


	//   ....[10]....
        /*019c*/ 	.word	0xffffffff


	//   ....[11]....
        /*01a0*/ 	.word	0xffffffff


	//   ....[12]....
        /*01a4*/ 	.word	0xffffffff


	//   ....[13]....
        /*01a8*/ 	.word	0xffffffff


	//   ....[14]....
        /*01ac*/ 	.word	0xffffffff


	//   ....[15]....
        /*01b0*/ 	.word	0xffffffff


	//   ....[16]....
        /*01b4*/ 	.word	0xffffffff


	//   ....[17]....
        /*01b8*/ 	.word	0xffffffff


	//   ....[18]....
        /*01bc*/ 	.word	0xffffffff


	//   ....[19]....
        /*01c0*/ 	.word	0xffffffff


	//   ....[20]....
        /*01c4*/ 	.word	0xffffffff


	//   ....[21]....
        /*01c8*/ 	.word	0xffffffff


	//   ....[22]....
        /*01cc*/ 	.word	0xffffffff


	//   ....[23]....
        /*01d0*/ 	.word	0xffffffff


	//----- nvinfo : EIATTR_COOP_GROUP_INSTR_OFFSETS
	.align		4
.L_14739:
        /*01d4*/ 	.byte	0x04, 0x28
        /*01d6*/ 	.short	(.L_14741 - .L_14740)


	//   ....[0]....
.L_14740:
        /*01d8*/ 	.word	0x00000f70


	//   ....[1]....
        /*01dc*/ 	.word	0x00000f90


	//   ....[2]....
        /*01e0*/ 	.word	0x00000fb0


	//   ....[3]....
        /*01e4*/ 	.word	0x000010b0


	//   ....[4]....
        /*01e8*/ 	.word	0x000010d0


	//   ....[5]....
        /*01ec*/ 	.word	0x000010f0


	//   ....[6]....
        /*01f0*/ 	.word	0x00001eb0


	//   ....[7]....
        /*01f4*/ 	.word	0x00001f10


	//   ....[8]....
        /*01f8*/ 	.word	0x00001f40


	//   ....[9]....
        /*01fc*/ 	.word	0x00001f60


	//   ....[10]....
        /*0200*/ 	.word	0x00001f80


	//   ....[11]....
        /*0204*/ 	.word	0x00001fd0


	//   ....[12]....
        /*0208*/ 	.word	0x00001ff0


	//   ....[13]....
        /*020c*/ 	.word	0x00002010


	//   ....[14]....
        /*0210*/ 	.word	0x00003690


	//   ....[15]....
        /*0214*/ 	.word	0x00003710


	//   ....[16]....
        /*0218*/ 	.word	0x00003780


	//   ....[17]....
        /*021c*/ 	.word	0x000037f0


	//   ....[18]....
        /*0220*/ 	.word	0x00003870


	//   ....[19]....
        /*0224*/ 	.word	0x000038f0


	//   ....[20]....
        /*0228*/ 	.word	0x00003960


	//   ....[21]....
        /*022c*/ 	.word	0x000039d0


	//   ....[22]....
        /*0230*/ 	.word	0x00003a40


	//   ....[23]....
        /*0234*/ 	.word	0x00003ab0


	//----- nvinfo : EIATTR_SYSCALL_OFFSETS
	.align		4
.L_14741:
        /*0238*/ 	.byte	0x04, 0x46
        /*023a*/ 	.short	(.L_14743 - .L_14742)


	//   ....[0]....
.L_14742:
        /*023c*/ 	.word	0x000034f0


	//   ....[1]....
        /*0240*/ 	.word	0x00003620


	//----- nvinfo : EIATTR_EXIT_INSTR_OFFSETS
	.align		4
.L_14743:
        /*0244*/ 	.byte	0x04, 0x1c
        /*0246*/ 	.short	(.L_14745 - .L_14744)


	//   ....[0]....
.L_14744:
        /*0248*/ 	.word	0x00003060


	//   ....[1]....
        /*024c*/ 	.word	0x00003120


	//   ....[2]....
        /*0250*/ 	.word	0x000033c0


	//   ....[3]....
        /*0254*/ 	.word	0x00003630


	//----- nvinfo : EIATTR_CTAIDZ_USED
	.align		4
.L_14745:
        /*0258*/ 	.byte	0x01, 0x04
	.zero		2


	//----- nvinfo : EIATTR_CRS_STACK_SIZE
	.align		4
        /*025c*/ 	.byte	0x04, 0x1e
        /*025e*/ 	.short	(.L_14747 - .L_14746)
.L_14746:
        /*0260*/ 	.word	0x00000000
.L_14747:


//--------------------- .nv.info._ZN4vllm25paged_attention_v1_kernelI13__nv_bfloat16hLi80ELi16ELi128ELNS_18Fp8KVCacheDataTypeE1ELb1EEEvPT_PKS3_PKT0_S9_ifPKiSB_iPKfiiiSD_SD_iiiii --------------------------
	.section	.nv.info._ZN4vllm25paged_attention_v1_kernelI13__nv_bfloat16hLi80ELi16ELi128ELNS_18Fp8KVCacheDataTypeE1ELb1EEEvPT_PKS3_PKT0_S9_ifPKiSB_iPKfiiiSD_SD_iiiii,"",@"SHT_CUDA_INFO"
	.sectionflags	@""
	.align	4


	//----- nvinfo : EIATTR_CUDA_API_VERSION
	.align		4
        /*0000*/ 	.byte	0x04, 0x37
        /*0002*/ 	.short	(.L_14749 - .L_14748)
.L_14748:
        /*0004*/ 	.word	0x00000082


	//----- nvinfo : EIATTR_SW2861232_WAR
	.align		4
.L_14749:
        /*0008*/ 	.byte	0x01, 0x35
	.zero		2


	//----- nvinfo : EIATTR_PARAM_CBANK
	.align		4
        /*000c*/ 	.byte	0x04, 0x0a
        /*000e*/ 	.short	(.L_14751 - .L_14750)
	.align		4
.L_14750:
        /*0010*/ 	.word	index@(.nv.constant0._ZN4vllm25paged_attention_v1_kernelI13__nv_bfloat16hLi80ELi16ELi128ELNS_18Fp8KVCacheDataTypeE1ELb1EEEvPT_PKS3_PKT0_S9_ifPKiSB_iPKfiiiSD_SD_iiiii)
        /*0014*/ 	.short	0x0160
        /*0016*/ 	.short	0x007c


	//----- nvinfo : EIATTR_CBANK_PARAM_SIZE
	.align		4
.L_14751:
        /*0018*/ 	.byte	0x03, 0x19
        /*001a*/ 	.short	0x007c


	//----- nvinfo : EIATTR_KPARAM_INFO
	.align		4
        /*001c*/ 	.byte	0x04, 0x17
        /*001e*/ 	.short	(.L_14753 - .L_14752)
.L_14752:
        /*0020*/ 	.word	0x00000000
        /*0024*/ 	.short	0x0013
        /*0026*/ 	.short	0x0078
        /*0028*/ 	.byte	0x00, 0xf0, 0x11, 0x00


	//----- nvinfo : EIATTR_KPARAM_INFO
	.align		4
.L_14753:
        /*002c*/ 	.byte	0x04, 0x17
        /*002e*/ 	.short	(.L_14755 - .L_14754)
.L_14754:
        /*0030*/ 	.word	0x00000000
        /*0034*/ 	.short	0x0012
        /*0036*/ 	.short	0x0074
        /*0038*/ 	.byte	0x00, 0xf0, 0x11, 0x00


	//----- nvinfo : EIATTR_KPARAM_INFO
	.align		4
.L_14755:
        /*003c*/ 	.byte	0x04, 0x17
        /*003e*/ 	.short	(.L_14757 - .L_14756)
.L_14756:
        /*0040*/ 	.word	0x00000000
        /*0044*/ 	.short	0x0011
        /*0046*/ 	.short	0x0070
        /*0048*/ 	.byte	0x00, 0xf0, 0x11, 0x00


	//----- nvinfo : EIATTR_KPARAM_INFO
	.align		4
.L_14757:
        /*004c*/ 	.byte	0x04, 0x17
        /*004e*/ 	.short	(.L_14759 - .L_14758)
.L_14758:
        /*0050*/ 	.word	0x00000000
        /*0054*/ 	.short	0x0010
        /*0056*/ 	.short	0x006c
        /*0058*/ 	.byte	0x00, 0xf0, 0x11, 0x00


	//----- nvinfo : EIATTR_KPARAM_INFO
	.align		4
.L_14759:
        /*005c*/ 	.byte	0x04, 0x17
        /*005e*/ 	.short	(.L_14761 - .L_14760)
.L_14760:
        /*0060*/ 	.word	0x00000000
        /*0064*/ 	.short	0x000f
        /*0066*/ 	.short	0x0068
        /*0068*/ 	.byte	0x00, 0xf0, 0x11, 0x00


	//----- nvinfo : EIATTR_KPARAM_INFO
	.align		4
.L_14761:
        /*006c*/ 	.byte	0x04, 0x17
        /*006e*/ 	.short	(.L_14763 - .L_14762)
.L_14762:
        /*0070*/ 	.word	0x00000000
        /*0074*/ 	.short	0x000e
        /*0076*/ 	.short	0x0060
        /*0078*/ 	.byte	0x00, 0xf0, 0x21, 0x00


	//----- nvinfo : EIATTR_KPARAM_INFO
	.align		4
.L_14763:
        /*007c*/ 	.byte	0x04, 0x17
        /*007e*/ 	.short	(.L_14765 - .L_14764)
.L_14764:
        /*0080*/ 	.word	0x00000000
        /*0084*/ 	.short	0x000d
        /*0086*/ 	.short	0x0058
        /*0088*/ 	.byte	0x00, 0xf0, 0x21, 0x00


	//----- nvinfo : EIATTR_KPARAM_INFO
	.align		4
.L_14765:
        /*008c*/ 	.byte	0x04, 0x17
        /*008e*/ 	.short	(.L_14767 - .L_14766)
.L_14766:
        /*0090*/ 	.word	0x00000000
        /*0094*/ 	.short	0x000c
        /*0096*/ 	.short	0x0050
        /*0098*/ 	.byte	0x00, 0xf0, 0x11, 0x00


	//----- nvinfo : EIATTR_KPARAM_INFO
	.align		4
.L_14767:
        /*009c*/ 	.byte	0x04, 0x17
        /*009e*/ 	.short	(.L_14769 - .L_14768)
.L_14768:
        /*00a0*/ 	.word	0x00000000
        /*00a4*/ 	.short	0x000b
        /*00a6*/ 	.short	0x004c
        /*00a8*/ 	.byte	0x00, 0xf0, 0x11, 0x00


	//----- nvinfo : EIATTR_KPARAM_INFO
	.align		4
.L_14769:
        /*00ac*/ 	.byte	0x04, 0x17
        /*00ae*/ 	.short	(.L_14771 - .L_14770)
.L_14770:
        /*00b0*/ 	.word	0x00000000
        /*00b4*/ 	.short	0x000a
        /*00b6*/ 	.short	0x0048
        /*00b8*/ 	.byte	0x00, 0xf0, 0x11, 0x00


	//----- nvinfo : EIATTR_KPARAM_INFO
	.align		4
.L_14771:
        /*00bc*/ 	.byte	0x04, 0x17
        /*00be*/ 	.short	(.L_14773 - .L_14772)
.L_14772:
        /*00c0*/ 	.word	0x00000000
        /*00c4*/ 	.short	0x0009
        /*00c6*/ 	.short	0x0040
        /*00c8*/ 	.byte	0x00, 0xf0, 0x21, 0x00


	//----- nvinfo : EIATTR_KPARAM_INFO
	.align		4
.L_14773:
        /*00cc*/ 	.byte	0x04, 0x17
        /*00ce*/ 	.short	(.L_14775 - .L_14774)
.L_14774:
        /*00d0*/ 	.word	0x00000000
        /*00d4*/ 	.short	0x0008
        /*00d6*/ 	.short	0x0038
        /*00d8*/ 	.byte	0x00, 0xf0, 0x11, 0x00


	//----- nvinfo : EIATTR_KPARAM_INFO
	.align		4
.L_14775:
        /*00dc*/ 	.byte	0x04, 0x17
        /*00de*/ 	.short	(.L_14777 - .L_14776)
.L_14776:
        /*00e0*/ 	.word	0x00000000
        /*00e4*/ 	.short	0x0007
        /*00e6*/ 	.short	0x0030
        /*00e8*/ 	.byte	0x00, 0xf0, 0x21, 0x00


	//----- nvinfo : EIATTR_KPARAM_INFO
	.align		4
.L_14777:
        /*00ec*/ 	.byte	0x04, 0x17
        /*00ee*/ 	.short	(.L_14779 - .L_14778)
.L_14778:
        /*00f0*/ 	.word	0x00000000
        /*00f4*/ 	.short	0x0006
        /*00f6*/ 	.short	0x0028
        /*00f8*/ 	.byte	0x00, 0xf0, 0x21, 0x00


	//----- nvinfo : EIATTR_KPARAM_INFO
	.align		4
.L_14779:
        /*00fc*/ 	.byte	0x04, 0x17
        /*00fe*/ 	.short	(.L_14781 - .L_14780)
.L_14780:
        /*0100*/ 	.word	0x00000000
        /*0104*/ 	.short	0x0005
        /*0106*/ 	.short	0x0024
        /*0108*/ 	.byte	0x00, 0xf0, 0x11, 0x00


	//----- nvinfo : EIATTR_KPARAM_INFO
	.align		4
.L_14781:
        /*010c*/ 	.byte	0x04, 0x17
        /*010e*/ 	.short	(.L_14783 - .L_14782)
.L_14782:
        /*0110*/ 	.word	0x00000000
        /*0114*/ 	.short	0x0004
        /*0116*/ 	.short	0x0020
        /*0118*/ 	.byte	0x00, 0xf0, 0x11, 0x00


	//----- nvinfo : EIATTR_KPARAM_INFO
	.align		4
.L_14783:
        /*011c*/ 	.byte	0x04, 0x17
        /*011e*/ 	.short	(.L_14785 - .L_14784)
.L_14784:
        /*0120*/ 	.word	0x00000000
        /*0124*/ 	.short	0x0003
        /*0126*/ 	.short	0x0018
        /*0128*/ 	.byte	0x00, 0xf0, 0x21, 0x00


	//----- nvinfo : EIATTR_KPARAM_INFO
	.align		4
.L_14785:
        /*012c*/ 	.byte	0x04, 0x17
        /*012e*/ 	.short	(.L_14787 - .L_14786)
.L_14786:
        /*0130*/ 	.word	0x00000000
        /*0134*/ 	.short	0x0002
        /*0136*/ 	.short	0x0010
        /*0138*/ 	.byte	0x00, 0xf0, 0x21, 0x00


	//----- nvinfo : EIATTR_KPARAM_INFO
	.align		4
.L_14787:
        /*013c*/ 	.byte	0x04, 0x17
        /*013e*/ 	.short	(.L_14789 - .L_14788)
.L_14788:
        /*0140*/ 	.word	0x00000000
        /*0144*/ 	.short	0x0001
        /*0146*/ 	.short	0x0008
        /*0148*/ 	.byte	0x00, 0xf0, 0x21, 0x00


	//----- nvinfo : EIATTR_KPARAM_INFO
	.align		4
.L_14789:
        /*014c*/ 	.byte	0x04, 0x17
        /*014e*/ 	.short	(.L_14791 - .L_14790)
.L_14790:
        /*0150*/ 	.word	0x00000000
        /*0154*/ 	.short	0x0000
        /*0156*/ 	.short	0x0000
        /*0158*/ 	.byte	0x00, 0xf0, 0x21, 0x00


	//----- nvinfo : EIATTR_MAXREG_COUNT
	.align		4
.L_14791:
        /*015c*/ 	.byte	0x03, 0x1b
        /*015e*/ 	.short	0x00ff


	//----- nvinfo : EIATTR_NUM_BARRIERS
	.align		4
        /*0160*/ 	.byte	0x02, 0x4c
        /*0162*/ 	.byte	0x01
	.zero		1


	//----- nvinfo : EIATTR_EXTERNS
	.align		4
        /*0164*/ 	.byte	0x04, 0x0f
        /*0166*/ 	.short	(.L_14793 - .L_14792)


	//   ....[0]....
	.align		4
.L_14792:
        /*0168*/ 	.word	index@(__assertfail)


	//----- nvinfo : EIATTR_MERCURY_ISA_VERSION
	.align		4
.L_14793:
        /*016c*/ 	.byte	0x03, 0x5f
        /*016e*/ 	.short	0x0000


	//----- nvinfo : EIATTR_COOP_GROUP_MASK_REGIDS
	.align		4
        /*0170*/ 	.byte	0x04, 0x29
        /*0172*/ 	.short	(.L_14795 - .L_14794)


	//   ....[0]....
.L_14794:
        /*0174*/ 	.word	0xffffffff


	//   ....[1]....
        /*0178*/ 	.word	0xffffffff


	//   ....[2]....
        /*017c*/ 	.word	0xffffffff


	//   ....[3]....
        /*0180*/ 	.word	0xffffffff


	//   ....[4]....
        /*0184*/ 	.word	0xffffffff


	//   ....[5]....
        /*0188*/ 	.word	0xffffffff


	//   ....[6]....
        /*018c*/ 	.word	0xffffffff


	//   ....[7]....
        /*0190*/ 	.word	0xffffffff


	//   ....[8]....
        /*0194*/ 	.word	0xffffffff


	//   ....[9]....
        /*0198*/ 	.word	0xffffffff


	//   ....[10]....
        /*019c*/ 	.word	0xffffffff


	//   ....[11]....
        /*01a0*/ 	.word	0xffffffff


	//   ....[12]....
        /*01a4*/ 	.word	0xffffffff


	//   ....[13]....
        /*01a8*/ 	.word	0xffffffff


	//   ....[14]....
        /*01ac*/ 	.word	0xffffffff


	//   ....[15]....
        /*01b0*/ 	.word	0xffffffff


	//   ....[16]....
        /*01b4*/ 	.word	0xffffffff


	//   ....[17]....
        /*01b8*/ 	.word	0xffffffff


	//   ....[18]....
        /*01bc*/ 	.word	0xffffffff


	//   ....[19]....
        /*01c0*/ 	.word	0xffffffff


	//   ....[20]....
        /*01c4*/ 	.word	0xffffffff


	//   ....[21]....
        /*01c8*/ 	.word	0xffffffff


	//   ....[22]....
        /*01cc*/ 	.word	0xffffffff


	//----- nvinfo : EIATTR_COOP_GROUP_INSTR_OFFSETS
	.align		4
.L_14795:
        /*01d0*/ 	.byte	0x04, 0x28
        /*01d2*/ 	.short	(.L_14797 - .L_14796)


	//   ....[0]....
.L_14796:
        /*01d4*/ 	.word	0x00000f80


	//   ....[1]....
        /*01d8*/ 	.word	0x00000fa0


	//   ....[2]....
        /*01dc*/ 	.word	0x00000fc0


	//   ....[3]....
        /*01e0*/ 	.word	0x00001070


	//   ....[4]....
        /*01e4*/ 	.word	0x00001090


	//   ....[5]....
        /*01e8*/ 	.word	0x000010d0


	//   ....[6]....
        /*01ec*/ 	.word	0x00001ec0


	//   ....[7]....
        /*01f0*/ 	.word	0x00001f20


	//   ....[8]....
        /*01f4*/ 	.word	0x00001f50


	//   ....[9]....
        /*01f8*/ 	.word	0x00001f70


	//   ....[10]....
        /*01fc*/ 	.word	0x00001f90


	//   ....[11]....
        /*0200*/ 	.word	0x00001fe0


	//   ....[12]....
        /*0204*/ 	.word	0x00002000


	//   ....[13]....
        /*0208*/ 	.word	0x00002020


	//   ....[14]....
        /*020c*/ 	.word	0x000035d0


	//   ....[15]....
        /*0210*/ 	.word	0x00003640


	//   ....[16]....
        /*0214*/ 	.word	0x000036a0


	//   ....[17]....
        /*0218*/ 	.word	0x00003700


	//   ....[18]....
        /*021c*/ 	.word	0x00003780


	//   ....[19]....
        /*0220*/ 	.word	0x00003800


	//   ....[20]....
        /*0224*/ 	.word	0x00003870


	//   ....[21]....
        /*0228*/ 	.word	0x000038e0


	//   ....[22]....
        /*022c*/ 	.word	0x00003950


	//----- nvinfo : EIATTR_SYSCALL_OFFSETS
	.align		4
.L_14797:
        /*0230*/ 	.byte	0x04, 0x46
        /*0232*/ 	.short	(.L_14799 - .L_14798)


	//   ....[0]....
.L_14798:
        /*0234*/ 	.word	0x00003430


	//   ....[1]....
        /*0238*/ 	.word	0x00003560


	//----- nvinfo : EIATTR_EXIT_INSTR_OFFSETS
	.align		4
.L_14799:
        /*023c*/ 	.byte	0x04, 0x1c
        /*023e*/ 	.short	(.L_14801 - .L_14800)


	//   ....[0]....
.L_14800:
        /*0240*/ 	.word	0x00003010


	//   ....[1]....
        /*0244*/ 	.word	0x000030d0


	//   ....[2]....
        /*0248*/ 	.word	0x00003300


	//   ....[3]....
        /*024c*/ 	.word	0x00003570


	//----- nvinfo : EIATTR_CTAIDZ_USED
	.align		4
.L_14801:
        /*0250*/ 	.byte	0x01, 0x04
	.zero		2


	//----- nvinfo : EIATTR_CRS_STACK_SIZE
	.align		4
        /*0254*/ 	.byte	0x04, 0x1e
        /*0256*/ 	.short	(.L_14803 - .L_14802)
.L_14802:
        /*0258*/ 	.word	0x00000000
.L_14803:


//--------------------- .nv.info._ZN4vllm25paged_attention_v1_kernelI13__nv_bfloat16hLi64ELi16ELi128ELNS_18Fp8KVCacheDataTypeE1ELb1EEEvPT_PKS3_PKT0_S9_ifPKiSB_iPKfiiiSD_SD_iiiii --------------------------
	.section	.nv.info._ZN4vllm25paged_attention_v1_kernelI13__nv_bfloat16hLi64ELi16ELi128ELNS_18Fp8KVCacheDataTypeE1ELb1EEEvPT_PKS3_PKT0_S9_ifPKiSB_iPKfiiiSD_SD_iiiii,"",@"SHT_CUDA_INFO"
	.sectionflags	@""
	.align	4


	//----- nvinfo : EIATTR_CUDA_API_VERSION
	.align		4
        /*0000*/ 	.byte	0x04, 0x37
        /*0002*/ 	.short	(.L_14805 - .L_14804)
.L_14804:
        /*0004*/ 	.word	0x00000082


	//----- nvinfo : EIATTR_SW2861232_WAR
	.align		4
.L_14805:
        /*0008*/ 	.byte	0x01, 0x35
	.zero		2


	//----- nvinfo : EIATTR_PARAM_CBANK
	.align		4
        /*000c*/ 	.byte	0x04, 0x0a
        /*000e*/ 	.short	(.L_14807 - .L_14806)
	.align		4
.L_14806:
        /*0010*/ 	.word	index@(.nv.constant0._ZN4vllm25paged_attention_v1_kernelI13__nv_bfloat16hLi64ELi16ELi128ELNS_18Fp8KVCacheDataTypeE1ELb1EEEvPT_PKS3_PKT0_S9_ifPKiSB_iPKfiiiSD_SD_iiiii)
        /*0014*/ 	.short	0x0160
        /*0016*/ 	.short	0x007c


	//----- nvinfo : EIATTR_CBANK_PARAM_SIZE
	.align		4
.L_14807:
        /*0018*/ 	.byte	0x03, 0x19
        /*001a*/ 	.short	0x007c


	//----- nvinfo : EIATTR_KPARAM_INFO
	.align		4
        /*001c*/ 	.byte	0x04, 0x17
        /*001e*/ 	.short	(.L_14809 - .L_14808)
.L_14808:
        /*0020*/ 	.word	0x00000000
        /*0024*/ 	.short	0x0013
        /*0026*/ 	.short	0x0078
        /*0028*/ 	.byte	0x00, 0xf0, 0x11, 0x00


	//----- nvinfo : EIATTR_KPARAM_INFO
	.align		4
.L_14809:
        /*002c*/ 	.byte	0x04, 0x17
        /*002e*/ 	.short	(.L_14811 - .L_14810)
.L_14810:
        /*0030*/ 	.word	0x00000000
        /*0034*/ 	.short	0x0012
        /*0036*/ 	.short	0x0074
        /*0038*/ 	.byte	0x00, 0xf0, 0x11, 0x00


	//----- nvinfo : EIATTR_KPARAM_INFO
	.align		4
.L_14811:
        /*003c*/ 	.byte	0x04, 0x17
        /*003e*/ 	.short	(.L_14813 - .L_14812)
.L_14812:
        /*0040*/ 	.word	0x00000000
        /*0044*/ 	.short	0x0011
        /*0046*/ 	.short	0x0070
        /*0048*/ 	.byte	0x00, 0xf0, 0x11, 0x00


	//----- nvinfo : EIATTR_KPARAM_INFO
	.align		4
.L_14813:
        /*004c*/ 	.byte	0x04, 0x17
        /*004e*/ 	.short	(.L_14815 - .L_14814)
.L_14814:
        /*0050*/ 	.word	0x00000000
        /*0054*/ 	.short	0x0010
        /*0056*/ 	.short	0x006c
        /*0058*/ 	.byte	0x00, 0xf0, 0x11, 0x00


	//----- nvinfo : EIATTR_KPARAM_INFO
	.align		4
.L_14815:
        /*005c*/ 	.byte	0x04, 0x17
        /*005e*/ 	.short	(.L_14817 - .L_14816)
.L_14816:
        /*0060*/ 	.word	0x00000000
        /*0064*/ 	.short	0x000f
        /*0066*/ 	.short	0x0068
        /*0068*/ 	.byte	0x00, 0xf0, 0x11, 0x00


	//----- nvinfo : EIATTR_KPARAM_INFO
	.align		4
.L_14817:
        /*006c*/ 	.byte	0x04, 0x17
        /*006e*/ 	.short	(.L_14819 - .L_14818)
.L_14818:
        /*0070*/ 	.word	0x00000000
        /*0074*/ 	.short	0x000e
        /*0076*/ 	.short	0x0060
        /*0078*/ 	.byte	0x00, 0xf0, 0x21, 0x00


	//----- nvinfo : EIATTR_KPARAM_INFO
	.align		4
.L_14819:
        /*007c*/ 	.byte	0x04, 0x17
        /*007e*/ 	.short	(.L_14821 - .L_14820)
.L_14820:
        /*0080*/ 	.word	0x00000000
        /*0084*/ 	.short	0x000d
        /*0086*/ 	.short	0x0058
        /*0088*/ 	.byte	0x00, 0xf0, 0x21, 0x00


	//----- nvinfo : EIATTR_KPARAM_INFO
	.align		4
.L_14821:
        /*008c*/ 	.byte	0x04, 0x17
        /*008e*/ 	.short	(.L_14823 - .L_14822)
.L_14822:
        /*0090*/ 	.word	0x00000000
        /*0094*/ 	.short	0x000c
        /*0096*/ 	.short	0x0050
        /*0098*/ 	.byte	0x00, 0xf0, 0x11, 0x00


	//----- nvinfo : EIATTR_KPARAM_INFO
	.align		4
.L_14823:
        /*009c*/ 	.byte	0x04, 0x17
        /*009e*/ 	.short	(.L_14825 - .L_14824)
.L_14824:
        /*00a0*/ 	.word	0x00000000
        /*00a4*/ 	.short	0x000b
        /*00a6*/ 	.short	0x004c
        /*00a8*/ 	.byte	0x00, 0xf0, 0x11, 0x00


	//----- nvinfo : EIATTR_KPARAM_INFO
	.align		4
.L_14825:
        /*00ac*/ 	.byte	0x04, 0x17
        /*00ae*/ 	.short	(.L_14827 - .L_14826)
.L_14826:
        /*00b0*/ 	.word	0x00000000
        /*00b4*/ 	.short	0x000a
        /*00b6*/ 	.short	0x0048
        /*00b8*/ 	.byte	0x00, 0xf0, 0x11, 0x00


	//----- nvinfo : EIATTR_KPARAM_INFO
	.align		4
.L_14827:
        /*00bc*/ 	.byte	0x04, 0x17
        /*00be*/ 	.short	(.L_14829 - .L_14828)
.L_14828:
        /*00c0*/ 	.word	0x00000000
        /*00c4*/ 	.short	0x0009
        /*00c6*/ 	.short	0x0040
        /*00c8*/ 	.byte	0x00, 0xf0, 0x21, 0x00


	//----- nvinfo : EIATTR_KPARAM_INFO
	.align		4
.L_14829:
        /*00cc*/ 	.byte	0x04, 0x17
        /*00ce*/ 	.short	(.L_14831 - .L_14830)
.L_14830:
        /*00d0*/ 	.word	0x00000000
        /*00d4*/ 	.short	0x0008
        /*00d6*/ 	.short	0x0038
        /*00d8*/ 	.byte	0x00, 0xf0, 0x11, 0x00


	//----- nvinfo : EIATTR_KPARAM_INFO
	.align		4
.L_14831:
        /*00dc*/ 	.byte	0x04, 0x17
        /*00de*/ 	.short	(.L_14833 - .L_14832)
.L_14832:
        /*00e0*/ 	.word	0x00000000
        /*00e4*/ 	.short	0x0007
        /*00e6*/ 	.short	0x0030
        /*00e8*/ 	.byte	0x00, 0xf0, 0x21, 0x00


	//----- nvinfo : EIATTR_KPARAM_INFO
	.align		4
.L_14833:
        /*00ec*/ 	.byte	0x04, 0x17
        /*00ee*/ 	.short	(.L_14835 - .L_14834)
.L_14834:
        /*00f0*/ 	.word	0x00000000
        /*00f4*/ 	.short	0x0006
        /*00f6*/ 	.short	0x0028
        /*00f8*/ 	.byte	0x00, 0xf0, 0x21, 0x00


	//----- nvinfo : EIATTR_KPARAM_INFO
	.align		4
.L_14835:
        /*00fc*/ 	.byte	0x04, 0x17
        /*00fe*/ 	.short	(.L_14837 - .L_14836)
.L_14836:
        /*0100*/ 	.word	0x00000000
        /*0104*/ 	.short	0x0005
        /*0106*/ 	.short	0x0024
        /*0108*/ 	.byte	0x00, 0xf0, 0x11, 0x00


	//----- nvinfo : EIATTR_KPARAM_INFO
	.align		4
.L_14837:
        /*010c*/ 	.byte	0x04, 0x17
        /*010e*/ 	.short	(.L_14839 - .L_14838)
.L_14838:
        /*0110*/ 	.word	0x00000000
        /*0114*/ 	.short	0x0004
        /*0116*/ 	.short	0x0020
        /*0118*/ 	.byte	0x00, 0xf0, 0x11, 0x00


	//----- nvinfo : EIATTR_KPARAM_INFO
	.align		4
.L_14839:
        /*011c*/ 	.byte	0x04, 0x17
        /*011e*/ 	.short	(.L_14841 - .L_14840)
.L_14840:
        /*0120*/ 	.word	0x00000000
        /*0124*/ 	.short	0x0003
        /*0126*/ 	.short	0x0018
        /*0128*/ 	.byte	0x00, 0xf0, 0x21, 0x00


	//----- nvinfo : EIATTR_KPARAM_INFO
	.align		4
.L_14841:
        /*012c*/ 	.byte	0x04, 0x17
        /*012e*/ 	.short	(.L_14843 - .L_14842)
.L_14842:
        /*0130*/ 	.word	0x00000000
        /*0134*/ 	.short	0x0002
        /*0136*/ 	.short	0x0010
        /*0138*/ 	.byte	0x00, 0xf0, 0x21, 0x00


	//----- nvinfo : EIATTR_KPARAM_INFO
	.align		4
.L_14843:
        /*013c*/ 	.byte	0x04, 0x17
        /*013e*/ 	.short	(.L_14845 - .L_14844)
.L_14844:
        /*0140*/ 	.word	0x00000000
        /*0144*/ 	.short	0x0001
        /*0146*/ 	.short	0x0008
        /*0148*/ 	.byte	0x00, 0xf0, 0x21, 0x00


	//----- nvinfo : EIATTR_KPARAM_INFO
	.align		4
.L_14845:
        /*014c*/ 	.byte	0x04, 0x17
        /*014e*/ 	.short	(.L_14847 - .L_14846)
.L_14846:
        /*0150*/ 	.word	0x00000000
        /*0154*/ 	.short	0x0000
        /*0156*/ 	.short	0x0000
        /*0158*/ 	.byte	0x00, 0xf0, 0x21, 0x00


	//----- nvinfo : EIATTR_MAXREG_COUNT
	.align		4
.L_14847:
        /*015c*/ 	.byte	0x03, 0x1b
        /*015e*/ 	.short	0x00ff


	//----- nvinfo : EIATTR_NUM_BARRIERS
	.align		4
        /*0160*/ 	.byte	0x02, 0x4c
        /*0162*/ 	.byte	0x01
	.zero		1


	//----- nvinfo : EIATTR_EXTERNS
	.align		4
        /*0164*/ 	.byte	0x04, 0x0f
        /*0166*/ 	.short	(.L_14849 - .L_14848)


	//   ....[0]....
	.align		4
.L_14848:
        /*0168*/ 	.word	index@(__assertfail)


	//----- nvinfo : EIATTR_MERCURY_ISA_VERSION
	.align		4
.L_14849:
        /*016c*/ 	.byte	0x03, 0x5f
        /*016e*/ 	.short	0x0000


	//----- nvinfo : EIATTR_COOP_GROUP_MASK_REGIDS
	.align		4
        /*0170*/ 	.byte	0x04, 0x29
        /*0172*/ 	.short	(.L_14851 - .L_14850)


	//   ....[0]....
.L_14850:
        /*0174*/ 	.word	0xffffffff


	//   ....[1]....
        /*0178*/ 	.word	0xffffffff


	//   ....[2]....
        /*017c*/ 	.word	0xffffffff


	//   ....[3]....
        /*0180*/ 	.word	0xffffffff


	//   ....[4]....
        /*0184*/ 	.word	0xffffffff


	//   ....[5]....
        /*0188*/ 	.word	0xffffffff


	//   ....[6]....
        /*018c*/ 	.word	0xffffffff


	//   ....[7]....
        /*0190*/ 	.word	0xffffffff


	//   ....[8]....
        /*0194*/ 	.word	0xffffffff


	//   ....[9]....
        /*0198*/ 	.word	0xffffffff


	//   ....[10]....
        /*019c*/ 	.word	0xffffffff


	//   ....[11]....
        /*01a0*/ 	.word	0xffffffff


	//   ....[12]....
        /*01a4*/ 	.word	0xffffffff


	//   ....[13]....
        /*01a8*/ 	.word	0xffffffff


	//   ....[14]....
        /*01ac*/ 	.word	0xffffffff


	//   ....[15]....
        /*01b0*/ 	.word	0xffffffff


	//   ....[16]....
        /*01b4*/ 	.word	0xffffffff


	//   ....[17]....
        /*01b8*/ 	.word	0xffffffff


	//   ....[18]....
        /*01bc*/ 	.word	0xffffffff


	//   ....[19]....
        /*01c0*/ 	.word	0xffffffff


	//   ....[20]....
        /*01c4*/ 	.word	0xffffffff


	//   ....[21]....
        /*01c8*/ 	.word	0xffffffff


	//----- nvinfo : EIATTR_COOP_GROUP_INSTR_OFFSETS
	.align		4
.L_14851:
        /*01cc*/ 	.byte	0x04, 0x28
        /*01ce*/ 	.short	(.L_14853 - .L_14852)


	//   ....[0]....
.L_14852:
        /*01d0*/ 	.word	0x00000f90


	//   ....[1]....
        /*01d4*/ 	.word	0x00000fb0


	//   ....[2]....
        /*01d8*/ 	.word	0x00000fd0


	//   ....[3]....
        /*01dc*/ 	.word	0x00001080


	//   ....[4]....
        /*01e0*/ 	.word	0x000010a0


	//   ....[5]....
        /*01e4*/ 	.word	0x000010e0


	//   ....[6]....
        /*01e8*/ 	.word	0x00001ed0


	//   ....[7]....
        /*01ec*/ 	.word	0x00001f30


	//   ....[8]....
        /*01f0*/ 	.word	0x00001f60


	//   ....[9]....
        /*01f4*/ 	.word	0x00001f80


	//   ....[10]....
        /*01f8*/ 	.word	0x00001fa0


	//   ....[11]....
        /*01fc*/ 	.word	0x00001ff0


	//   ....[12]....
        /*0200*/ 	.word	0x00002010


	//   ....[13]....
        /*0204*/ 	.word	0x00002030


	//   ....[14]....
        /*0208*/ 	.word	0x000034e0


	//   ....[15]....
        /*020c*/ 	.word	0x00003540


	//   ....[16]....
        /*0210*/ 	.word	0x000035a0


	//   ....[17]....
        /*0214*/ 	.word	0x00003600


	//   ....[18]....
        /*0218*/ 	.word	0x00003680


	//   ....[19]....
        /*021c*/ 	.word	0x00003700


	//   ....[20]....
        /*0220*/ 	.word	0x00003770


	//   ....[21]....
        /*0224*/ 	.word	0x000037e0


	//----- nvinfo : EIATTR_SYSCALL_OFFSETS
	.align		4
.L_14853:
        /*0228*/ 	.byte	0x04, 0x46
        /*022a*/ 	.short	(.L_14855 - .L_14854)


	//   ....[0]....
.L_14854:
        /*022c*/ 	.word	0x00003340


	//   ....[1]....
        /*0230*/ 	.word	0x00003470


	//----- nvinfo : EIATTR_EXIT_INSTR_OFFSETS
	.align		4
.L_14855:
        /*0234*/ 	.byte	0x04, 0x1c
        /*0236*/ 	.short	(.L_14857 - .L_14856)


	//   ....[0]....
.L_14856:
        /*0238*/ 	.word	0x00002f80


	//   ....[1]....
        /*023c*/ 	.word	0x00003050


	//   ....[2]....
        /*0240*/ 	.word	0x00003210


	//   ....[3]....
        /*0244*/ 	.word	0x00003480


	//----- nvinfo : EIATTR_CTAIDZ_USED
	.align		4
.L_14857:
        /*0248*/ 	.byte	0x01, 0x04
	.zero		2


	//----- nvinfo : EIATTR_CRS_STACK_SIZE
	.align		4
        /*024c*/ 	.byte	0x04, 0x1e
        /*024e*/ 	.short	(.L_14859 - .L_14858)
.L_14858:
        /*0250*/ 	.word	0x00000000
.L_14859:


//--------------------- .nv.info._ZN4vllm25paged_attention_v1_kernelI13__nv_bfloat16hLi32ELi16ELi128ELNS_18Fp8KVCacheDataTypeE1ELb1EEEvPT_PKS3_PKT0_S9_ifPKiSB_iPKfiiiSD_SD_iiiii --------------------------
	.section	.nv.info._ZN4vllm25paged_attention_v1_kernelI13__nv_bfloat16hLi32ELi16ELi128ELNS_18Fp8KVCacheDataTypeE1ELb1EEEvPT_PKS3_PKT0_S9_ifPKiSB_iPKfiiiSD_SD_iiiii,"",@"SHT_CUDA_INFO"
	.sectionflags	@""
	.align	4


	//----- nvinfo : EIATTR_CUDA_API_VERSION
	.align		4
        /*0000*/ 	.byte	0x04, 0x37
        /*0002*/ 	.short	(.L_14861 - .L_14860)
.L_14860:
        /*0004*/ 	.word	0x00000082


	//----- nvinfo : EIATTR_SW2861232_WAR
	.align		4
.L_14861:
        /*0008*/ 	.byte	0x01, 0x35
	.zero		2


	//----- nvinfo : EIATTR_PARAM_CBANK
	.align		4
        /*000c*/ 	.byte	0x04, 0x0a
        /*000e*/ 	.short	(.L_14863 - .L_14862)
	.align		4
.L_14862:
        /*0010*/ 	.word	index@(.nv.constant0._ZN4vllm25paged_attention_v1_kernelI13__nv_bfloat16hLi32ELi16ELi128ELNS_18Fp8KVCacheDataTypeE1ELb1EEEvPT_PKS3_PKT0_S9_ifPKiSB_iPKfiiiSD_SD_iiiii)
        /*0014*/ 	.short	0x0160
        /*0016*/ 	.short	0x007c


	//----- nvinfo : EIATTR_CBANK_PARAM_SIZE
	.align		4
.L_14863:
        /*0018*/ 	.byte	0x03, 0x19
        /*001a*/ 	.short	0x007c


	//----- nvinfo : EIATTR_KPARAM_INFO
	.align		4
        /*001c*/ 	.byte	0x04, 0x17
        /*001e*/ 	.short	(.L_14865 - .L_14864)
.L_14864:
        /*0020*/ 	.word	0x00000000
        /*0024*/ 	.short	0x0013
        /*0026*/ 	.short	0x0078
        /*0028*/ 	.byte	0x00, 0xf0, 0x11, 0x00


	//----- nvinfo : EIATTR_KPARAM_INFO
	.align		4
.L_14865:
        /*002c*/ 	.byte	0x04, 0x17
        /*002e*/ 	.short	(.L_14867 - .L_14866)
.L_14866:
        /*0030*/ 	.word	0x00000000
        /*0034*/ 	.short	0x0012
        /*0036*/ 	.short	0x0074
        /*0038*/ 	.byte	0x00, 0xf0, 0x11, 0x00


	//----- nvinfo : EIATTR_KPARAM_INFO
	.align		4
.L_14867:
        /*003c*/ 	.byte	0x04, 0x17
        /*003e*/ 	.short	(.L_14869 - .L_14868)
.L_14868:
        /*0040*/ 	.word	0x00000000
        /*0044*/ 	.short	0x0011
        /*0046*/ 	.short	0x0070
        /*0048*/ 	.byte	0x00, 0xf0, 0x11, 0x00


	//----- nvinfo : EIATTR_KPARAM_INFO
	.align		4
.L_14869:
        /*004c*/ 	.byte	0x04, 0x17
        /*004e*/ 	.short	(.L_14871 - .L_14870)
.L_14870:
        /*0050*/ 	.word	0x00000000
        /*0054*/ 	.short	0x0010
        /*0056*/ 	.short	0x006c
        /*0058*/ 	.byte	0x00, 0xf0, 0x11, 0x00


	//----- nvinfo : EIATTR_KPARAM_INFO
	.align		4
.L_14871:
        /*005c*/ 	.byte	0x04, 0x17
        /*005e*/ 	.short	(.L_14873 - .L_14872)
.L_14872:
        /*0060*/ 	.word	0x00000000
        /*0064*/ 	.short	0x000f
        /*0066*/ 	.short	0x0068
        /*0068*/ 	.byte	0x00, 0xf0, 0x11, 0x00


	//----- nvinfo : EIATTR_KPARAM_INFO
	.align		4
.L_14873:
        /*006c*/ 	.byte	0x04, 0x17
        /*006e*/ 	.short	(.L_14875 - .L_14874)
.L_14874:
        /*0070*/ 	.word	0x00000000
        /*0074*/ 	.short	0x000e
        /*0076*/ 	.short	0x0060
        /*0078*/ 	.byte	0x00, 0xf0, 0x21, 0x00


	//----- nvinfo : EIATTR_KPARAM_INFO
	.align		4
.L_14875:
        /*007c*/ 	.byte	0x04, 0x17
        /*007e*/ 	.short	(.L_14877 - .L_14876)
.L_14876:
        /*0080*/ 	.word	0x00000000
        /*0084*/ 	.short	0x000d
        /*0086*/ 	.short	0x0058
        /*0088*/ 	.byte	0x00, 0xf0, 0x21, 0x00


	//----- nvinfo : EIATTR_KPARAM_INFO
	.align		4
.L_14877:
        /*008c*/ 	.byte	0x04, 0x17
        /*008e*/ 	.short	(.L_14879 - .L_14878)
.L_14878:
        /*0090*/ 	.word	0x00000000
        /*0094*/ 	.short	0x000c
        /*0096*/ 	.short	0x0050
        /*0098*/ 	.byte	0x00, 0xf0, 0x11, 0x00


	//----- nvinfo : EIATTR_KPARAM_INFO
	.align		4
.L_14879:
        /*009c*/ 	.byte	0x04, 0x17
        /*009e*/ 	.short	(.L_14881 - .L_14880)
.L_14880:
        /*00a0*/ 	.word	0x00000000
        /*00a4*/ 	.short	0x000b
        /*00a6*/ 	.short	0x004c
        /*00a8*/ 	.byte	0x00, 0xf0, 0x11, 0x00


	//----- nvinfo : EIATTR_KPARAM_INFO
	.align		4
.L_14881:
        /*00ac*/ 	.byte	0x04, 0x17
        /*00ae*/ 	.short	(.L_14883 - .L_14882)
.L_14882:
        /*00b0*/ 	.word	0x00000000
        /*00b4*/ 	.short	0x000a
        /*00b6*/ 	.short	0x0048
        /*00b8*/ 	.byte	0x00, 0xf0, 0x11, 0x00


	//----- nvinfo : EIATTR_KPARAM_INFO
	.align		4
.L_14883:
        /*00bc*/ 	.byte	0x04, 0x17
        /*00be*/ 	.short	(.L_14885 - .L_14884)
.L_14884:
        /*00c0*/ 	.word	0x00000000
        /*00c4*/ 	.short	0x0009
        /*00c6*/ 	.short	0x0040
        /*00c8*/ 	.byte	0x00, 0xf0, 0x21, 0x00


	//----- nvinfo : EIATTR_KPARAM_INFO
	.align		4
.L_14885:
        /*00cc*/ 	.byte	0x04, 0x17
        /*00ce*/ 	.short	(.L_14887 - .L_14886)
.L_14886:
        /*00d0*/ 	.word	0x00000000
        /*00d4*/ 	.short	0x0008
        /*00d6*/ 	.short	0x0038
        /*00d8*/ 	.byte	0x00, 0xf0, 0x11, 0x00


	//----- nvinfo : EIATTR_KPARAM_INFO
	.align		4
.L_14887:
        /*00dc*/ 	.byte	0x04, 0x17
        /*00de*/ 	.short	(.L_14889 - .L_14888)
.L_14888:
        /*00e0*/ 	.word	0x00000000
        /*00e4*/ 	.short	0x0007
        /*00e6*/ 	.short	0x0030
        /*00e8*/ 	.byte	0x00, 0xf0, 0x21, 0x00


	//----- nvinfo : EIATTR_KPARAM_INFO
	.align		4
.L_14889:
        /*00ec*/ 	.byte	0x04, 0x17
        /*00ee*/ 	.short	(.L_14891 - .L_14890)
.L_14890:
        /*00f0*/ 	.word	0x00000000
        /*00f4*/ 	.short	0x0006
        /*00f6*/ 	.short	0x0028
        /*00f8*/ 	.byte	0x00, 0xf0, 0x21, 0x00


	//----- nvinfo : EIATTR_KPARAM_INFO
	.align		4
.L_14891:
        /*00fc*/ 	.byte	0x04, 0x17
        /*00fe*/ 	.short	(.L_14893 - .L_14892)
.L_14892:
        /*0100*/ 	.word	0x00000000
        /*0104*/ 	.short	0x0005
        /*0106*/ 	.short	0x0024
        /*0108*/ 	.byte	0x00, 0xf0, 0x11, 0x00


	//----- nvinfo : EIATTR_KPARAM_INFO
	.align		4
.L_14893:
        /*010c*/ 	.byte	0x04, 0x17
        /*010e*/ 	.short	(.L_14895 - .L_14894)
.L_14894:
        /*0110*/ 	.word	0x00000000
        /*0114*/ 	.short	0x0004
        /*0116*/ 	.short	0x0020
        /*0118*/ 	.byte	0x00, 0xf0, 0x11, 0x00


	//----- nvinfo : EIATTR_KPARAM_INFO
	.align		4
.L_14895:
        /*011c*/ 	.byte	0x04, 0x17
        /*011e*/ 	.short	(.L_14897 - .L_14896)
.L_14896:
        /*0120*/ 	.word	0x00000000
        /*0124*/ 	.short	0x0003
        /*0126*/ 	.short	0x0018
        /*0128*/ 	.byte	0x00, 0xf0, 0x21, 0x00


	//----- nvinfo : EIATTR_KPARAM_INFO
	.align		4
.L_14897:
        /*012c*/ 	.byte	0x04, 0x17
        /*012e*/ 	.short	(.L_14899 - .L_14898)
.L_14898:
        /*0130*/ 	.word	0x00000000
        /*0134*/ 	.short	0x0002
        /*0136*/ 	.short	0x0010
        /*0138*/ 	.byte	0x00, 0xf0, 0x21, 0x00


	//----- nvinfo : EIATTR_KPARAM_INFO
	.align		4
.L_14899:
        /*013c*/ 	.byte	0x04, 0x17
        /*013e*/ 	.short	(.L_14901 - .L_14900)
.L_14900:
        /*0140*/ 	.word	0x00000000
        /*0144*/ 	.short	0x0001
        /*0146*/ 	.short	0x0008
        /*0148*/ 	.byte	0x00, 0xf0, 0x21, 0x00


	//----- nvinfo : EIATTR_KPARAM_INFO
	.align		4
.L_14901:
        /*014c*/ 	.byte	0x04, 0x17
        /*014e*/ 	.short	(.L_14903 - .L_14902)
.L_14902:
        /*0150*/ 	.word	0x00000000
        /*0154*/ 	.short	0x0000
        /*0156*/ 	.short	0x0000
        /*0158*/ 	.byte	0x00, 0xf0, 0x21, 0x00


	//----- nvinfo : EIATTR_MAXREG_COUNT
	.align		4
.L_14903:
        /*015c*/ 	.byte	0x03, 0x1b
        /*015e*/ 	.short	0x00ff


	//----- nvinfo : EIATTR_NUM_BARRIERS
	.align		4
        /*0160*/ 	.byte	0x02, 0x4c
        /*0162*/ 	.byte	0x01
	.zero		1


	//----- nvinfo : EIATTR_EXTERNS
	.align		4
        /*0164*/ 	.byte	0x04, 0x0f
        /*0166*/ 	.short	(.L_14905 - .L_14904)


	//   ....[0]....
	.align		4
.L_14904:
        /*0168*/ 	.word	index@(__assertfail)


	//----- nvinfo : EIATTR_MERCURY_ISA_VERSION
	.align		4
.L_14905:
        /*016c*/ 	.byte	0x03, 0x5f
        /*016e*/ 	.short	0x0000


	//----- nvinfo : EIATTR_COOP_GROUP_MASK_REGIDS
	.align		4
        /*0170*/ 	.byte	0x04, 0x29
        /*0172*/ 	.short	(.L_14907 - .L_14906)


	//   ....[0]....
.L_14906:
        /*0174*/ 	.word	0xffffffff


	//   ....[1]....
        /*0178*/ 	.word	0xffffffff


	//   ....[2]....
        /*017c*/ 	.word	0xffffffff


	//   ....[3]....
        /*0180*/ 	.word	0xffffffff


	//   ....[4]....
        /*0184*/ 	.word	0xffffffff


	//   ....[5]....
        /*0188*/ 	.word	0xffffffff


	//   ....[6]....
        /*018c*/ 	.word	0xffffffff


	//   ....[7]....
        /*0190*/ 	.word	0xffffffff


	//   ....[8]....
        /*0194*/ 	.word	0xffffffff


	//   ....[9]....
        /*0198*/ 	.word	0xffffffff


	//   ....[10]....
        /*019c*/ 	.word	0xffffffff


	//   ....[11]....
        /*01a0*/ 	.word	0xffffffff


	//   ....[12]....
        /*01a4*/ 	.word	0xffffffff


	//   ....[13]....
        /*01a8*/ 	.word	0xffffffff


	//   ....[14]....
        /*01ac*/ 	.word	0xffffffff


	//   ....[15]....
        /*01b0*/ 	.word	0xffffffff


	//   ....[16]....
        /*01b4*/ 	.word	0xffffffff


	//   ....[17]....
        /*01b8*/ 	.word	0xffffffff


	//   ....[18]....
        /*01bc*/ 	.word	0xffffffff


	//   ....[19]....
        /*01c0*/ 	.word	0xffffffff


	//----- nvinfo : EIATTR_COOP_GROUP_INSTR_OFFSETS
	.align		4
.L_14907:
        /*01c4*/ 	.byte	0x04, 0x28
        /*01c6*/ 	.short	(.L_14909 - .L_14908)


	//   ....[0]....
.L_14908:
        /*01c8*/ 	.word	0x00000f90


	//   ....[1]....
        /*01cc*/ 	.word	0x00000fb0


	//   ....[2]....
        /*01d0*/ 	.word	0x00000fd0


	//   ....[3]....
        /*01d4*/ 	.word	0x00001080


	//   ....[4]....
        /*01d8*/ 	.word	0x000010a0


	//   ....[5]....
        /*01dc*/ 	.word	0x000010e0


	//   ....[6]....
        /*01e0*/ 	.word	0x00001ed0


	//   ....[7]....
        /*01e4*/ 	.word	0x00001f30


	//   ....[8]....
        /*01e8*/ 	.word	0x00001f60


	//   ....[9]....
        /*01ec*/ 	.word	0x00001f80


	//   ....[10]....
        /*01f0*/ 	.word	0x00001fa0


	//   ....[11]....
        /*01f4*/ 	.word	0x00001ff0


	//   ....[12]....
        /*01f8*/ 	.word	0x00002010


	//   ....[13]....
        /*01fc*/ 	.word	0x00002030


	//   ....[14]....
        /*0200*/ 	.word	0x00003360


	//   ....[15]....
        /*0204*/ 	.word	0x000033c0


	//   ....[16]....
        /*0208*/ 	.word	0x00003420


	//   ....[17]....
        /*020c*/ 	.word	0x00003480


	//   ....[18]....
        /*0210*/ 	.word	0x00003500


	//   ....[19]....
        /*0214*/ 	.word	0x00003580


	//----- nvinfo : EIATTR_SYSCALL_OFFSETS
	.align		4
.L_14909:
        /*0218*/ 	.byte	0x04, 0x46
        /*021a*/ 	.short	(.L_14911 - .L_14910)


	//   ....[0]....
.L_14910:
        /*021c*/ 	.word	0x000031c0


	//   ....[1]....
        /*0220*/ 	.word	0x000032f0


	//----- nvinfo : EIATTR_EXIT_INSTR_OFFSETS
	.align		4
.L_14911:
        /*0224*/ 	.byte	0x04, 0x1c
        /*0226*/ 	.short	(.L_14913 - .L_14912)


	//   ....[0]....
.L_14912:
        /*0228*/ 	.word	0x00002ee0


	//   ....[1]....
        /*022c*/ 	.word	0x00002fb0


	//   ....[2]....
        /*0230*/ 	.word	0x00003090


	//   ....[3]....
        /*0234*/ 	.word	0x00003300


	//----- nvinfo : EIATTR_CTAIDZ_USED
	.align		4
.L_14913:
        /*0238*/ 	.byte	0x01, 0x04
	.zero		2


	//----- nvinfo : EIATTR_CRS_STACK_SIZE
	.align		4
        /*023c*/ 	.byte	0x04, 0x1e
        /*023e*/ 	.short	(.L_14915 - .L_14914)
.L_14914:
        /*0240*/ 	.word	0x00000000
.L_14915:


//--------------------- .nv.info._ZN4vllm25paged_attention_v1_kernelI13__nv_bfloat16hLi256ELi8ELi128ELNS_18Fp8KVCacheDataTypeE1ELb0EEEvPT_PKS3_PKT0_S9_ifPKiSB_iPKfiiiSD_SD_iiiii --------------------------
	.section	.nv.info._ZN4vllm25paged_attention_v1_kernelI13__nv_bfloat16hLi256ELi8ELi128ELNS_18Fp8KVCacheDataTypeE1ELb0EEEvPT_PKS3_PKT0_S9_ifPKiSB_iPKfiiiSD_SD_iiiii,"",@"SHT_CUDA_INFO"
	.sectionflags	@""
	.align	4


	//----- nvinfo : EIATTR_CUDA_API_VERSION
	.align		4
        /*0000*/ 	.byte	0x04, 0x37
        /*0002*/ 	.short	(.L_14917 - .L_14916)
.L_14916:
        /*0004*/ 	.word	0x00000082


	//----- nvinfo : EIATTR_SW2861232_WAR
	.align		4
.L_14917:
        /*0008*/ 	.byte	0x01, 0x35
	.zero		2


	//----- nvinfo : EIATTR_PARAM_CBANK
	.align		4
        /*000c*/ 	.byte	0x04, 0x0a
        /*000e*/ 	.short	(.L_14919 - .L_14918)
	.align		4
.L_14918:
        /*0010*/ 	.word	index@(.nv.constant0._ZN4vllm25paged_attention_v1_kernelI13__nv_bfloat16hLi256ELi8ELi128ELNS_18Fp8KVCacheDataTypeE1ELb0EEEvPT_PKS3_PKT0_S9_ifPKiSB_iPKfiiiSD_SD_iiiii)
        /*0014*/ 	.short	0x0160
        /*0016*/ 	.short	0x007c


	//----- nvinfo : EIATTR_CBANK_PARAM_SIZE
	.align		4
.L_14919:
        /*0018*/ 	.byte	0x03, 0x19
        /*001a*/ 	.short	0x007c


	//----- nvinfo : EIATTR_KPARAM_INFO
	.align		4
        /*001c*/ 	.byte	0x04, 0x17
        /*001e*/ 	.short	(.L_14921 - .L_14920)
.L_14920:
        /*0020*/ 	.word	0x00000000
        /*0024*/ 	.short	0x0013
        /*0026*/ 	.short	0x0078
        /*0028*/ 	.byte	0x00, 0xf0, 0x11, 0x00


	//----- nvinfo : EIATTR_KPARAM_INFO
	.align		4
.L_14921:
        /*002c*/ 	.byte	0x04, 0x17
        /*002e*/ 	.short	(.L_14923 - .L_14922)
.L_14922:
        /*0030*/ 	.word	0x00000000
        /*0034*/ 	.short	0x0012
        /*0036*/ 	.short	0x0074
        /*0038*/ 	.byte	0x00, 0xf0, 0x11, 0x00


	//----- nvinfo : EIATTR_KPARAM_INFO
	.align		4
.L_14923:
        /*003c*/ 	.byte	0x04, 0x17
        /*003e*/ 	.short	(.L_14925 - .L_14924)
.L_14924:
        /*0040*/ 	.word	0x00000000
        /*0044*/ 	.short	0x0011
        /*0046*/ 	.short	0x0070
        /*0048*/ 	.byte	0x00, 0xf0, 0x11, 0x00


	//----- nvinfo : EIATTR_KPARAM_INFO
	.align		4
.L_14925:
        /*004c*/ 	.byte	0x04, 0x17
        /*004e*/ 	.short	(.L_14927 - .L_14926)
.L_14926:
        /*0050*/ 	.word	0x00000000
        /*0054*/ 	.short	0x0010
        /*0056*/ 	.short	0x006c
        /*0058*/ 	.byte	0x00, 0xf0, 0x11, 0x00


	//----- nvinfo : EIATTR_KPARAM_INFO
	.align		4
.L_14927:
        /*005c*/ 	.byte	0x04, 0x17
        /*005e*/ 	.short	(.L_14929 - .L_14928)
.L_14928:
        /*0060*/ 	.word	0x00000000
        /*0064*/ 	.short	0x000f
        /*0066*/ 	.short	0x0068
        /*0068*/ 	.byte	0x00, 0xf0, 0x11, 0x00


	//----- nvinfo : EIATTR_KPARAM_INFO
	.align		4
.L_14929:
        /*006c*/ 	.byte	0x04, 0x17
        /*006e*/ 	.short	(.L_14931 - .L_14930)
.L_14930:
        /*0070*/ 	.word	0x00000000
        /*0074*/ 	.short	0x000e
        /*0076*/ 	.short	0x0060
        /*0078*/ 	.byte	0x00, 0xf0, 0x21, 0x00


	//----- nvinfo : EIATTR_KPARAM_INFO
	.align		4
.L_14931:
        /*007c*/ 	.byte	0x04, 0x17
        /*007e*/ 	.short	(.L_14933 - .L_14932)
.L_14932:
        /*0080*/ 	.word	0x00000000
        /*0084*/ 	.short	0x000d
        /*0086*/ 	.short	0x0058
        /*0088*/ 	.byte	0x00, 0xf0, 0x21, 0x00


	//----- nvinfo : EIATTR_KPARAM_INFO
	.align		4
.L_14933:
        /*008c*/ 	.byte	0x04, 0x17
        /*008e*/ 	.short	(.L_14935 - .L_14934)
.L_14934:
        /*0090*/ 	.word	0x00000000
        /*0094*/ 	.short	0x000c
        /*0096*/ 	.short	0x0050
        /*0098*/ 	.byte	0x00, 0xf0, 0x11, 0x00


	//----- nvinfo : EIATTR_KPARAM_INFO
	.align		4
.L_14935:
        /*009c*/ 	.byte	0x04, 0x17
        /*009e*/ 	.short	(.L_14937 - .L_14936)
.L_14936:
        /*00a0*/ 	.word	0x00000000
        /*00a4*/ 	.short	0x000b
        /*00a6*/ 	.short	0x004c
        /*00a8*/ 	.byte	0x00, 0xf0, 0x11, 0x00


	//----- nvinfo : EIATTR_KPARAM_INFO
	.align		4
.L_14937:
        /*00ac*/ 	.byte	0x04, 0x17
        /*00ae*/ 	.short	(.L_14939 - .L_14938)
.L_14938:
        /*00b0*/ 	.word	0x00000000
        /*00b4*/ 	.short	0x000a
        /*00b6*/ 	.short	0x0048
        /*00b8*/ 	.byte	0x00, 0xf0, 0x11, 0x00


	//----- nvinfo : EIATTR_KPARAM_INFO
	.align		4
.L_14939:
        /*00bc*/ 	.byte	0x04, 0x17
        /*00be*/ 	.short	(.L_14941 - .L_14940)
.L_14940:
        /*00c0*/ 	.word	0x00000000
        /*00c4*/ 	.short	0x0009
        /*00c6*/ 	.short	0x0040
        /*00c8*/ 	.byte	0x00, 0xf0, 0x21, 0x00


	//----- nvinfo : EIATTR_KPARAM_INFO
	.align		4
.L_14941:
        /*00cc*/ 	.byte	0x04, 0x17
        /*00ce*/ 	.short	(.L_14943 - .L_14942)
.L_14942:
        /*00d0*/ 	.word	0x00000000
        /*00d4*/ 	.short	0x0008
        /*00d6*/ 	.short	0x0038
        /*00d8*/ 	.byte	0x00, 0xf0, 0x11, 0x00


	//----- nvinfo : EIATTR_KPARAM_INFO
	.align		4
.L_14943:
        /*00dc*/ 	.byte	0x04, 0x17
        /*00de*/ 	.short	(.L_14945 - .L_14944)
.L_14944:
        /*00e0*/ 	.word	0x00000000
        /*00e4*/ 	.short	0x0007
        /*00e6*/ 	.short	0x0030
        /*00e8*/ 	.byte	0x00, 0xf0, 0x21, 0x00


	//----- nvinfo : EIATTR_KPARAM_INFO
	.align		4
.L_14945:
        /*00ec*/ 	.byte	0x04, 0x17
        /*00ee*/ 	.short	(.L_14947 - .L_14946)
.L_14946:
        /*00f0*/ 	.word	0x00000000
        /*00f4*/ 	.short	0x0006
        /*00f6*/ 	.short	0x0028
        /*00f8*/ 	.byte	0x00, 0xf0, 0x21, 0x00


	//----- nvinfo : EIATTR_KPARAM_INFO
	.align		4
.L_14947:
        /*00fc*/ 	.byte	0x04, 0x17
        /*00fe*/ 	.short	(.L_14949 - .L_14948)
.L_14948:
        /*0100*/ 	.word	0x00000000
        /*0104*/ 	.short	0x0005
        /*0106*/ 	.short	0x0024
        /*0108*/ 	.byte	0x00, 0xf0, 0x11, 0x00


	//----- nvinfo : EIATTR_KPARAM_INFO
	.align		4
.L_14949:
        /*010c*/ 	.byte	0x04, 0x17
        /*010e*/ 	.short	(.L_14951 - .L_14950)
.L_14950:
        /*0110*/ 	.word	0x00000000
        /*0114*/ 	.short	0x0004
        /*0116*/ 	.short	0x0020
        /*0118*/ 	.byte	0x00, 0xf0, 0x11, 0x00


	//----- nvinfo : EIATTR_KPARAM_INFO
	.align		4
.L_14951:
        /*011c*/ 	.byte	0x04, 0x17
        /*011e*/ 	.short	(.L_14953 - .L_14952)
.L_14952:
        /*0120*/ 	.word	0x00000000
        /*0124*/ 	.short	0x0003
        /*0126*/ 	.short	0x0018
        /*0128*/ 	.byte	0x00, 0xf0, 0x21, 0x00


	//----- nvinfo : EIATTR_KPARAM_INFO
	.align		4
.L_14953:
        /*012c*/ 	.byte	0x04, 0x17
        /*012e*/ 	.short	(.L_14955 - .L_14954)
.L_14954:
        /*0130*/ 	.word	0x00000000
        /*0134*/ 	.short	0x0002
        /*0136*/ 	.short	0x0010
        /*0138*/ 	.byte	0x00, 0xf0, 0x21, 0x00


	//----- nvinfo : EIATTR_KPARAM_INFO
	.align		4
.L_14955:
        /*013c*/ 	.byte	0x04, 0x17
        /*013e*/ 	.short	(.L_14957 - .L_14956)
.L_14956:
        /*0140*/ 	.word	0x00000000
        /*0144*/ 	.short	0x0001
        /*0146*/ 	.short	0x0008
        /*0148*/ 	.byte	0x00, 0xf0, 0x21, 0x00


	//----- nvinfo : EIATTR_KPARAM_INFO
	.align		4
.L_14957:
        /*014c*/ 	.byte	0x04, 0x17
        /*014e*/ 	.short	(.L_14959 - .L_14958)
.L_14958:
        /*0150*/ 	.word	0x00000000
        /*0154*/ 	.short	0x0000
        /*0156*/ 	.short	0x0000
        /*0158*/ 	.byte	0x00, 0xf0, 0x21, 0x00


	//----- nvinfo : EIATTR_MAXREG_COUNT
	.align		4
.L_14959:
        /*015c*/ 	.byte	0x03, 0x1b
        /*015e*/ 	.short	0x00ff


	//----- nvinfo : EIATTR_NUM_BARRIERS
	.align		4
        /*0160*/ 	.byte	0x02, 0x4c
        /*0162*/ 	.byte	0x01
	.zero		1


	//----- nvinfo : EIATTR_EXTERNS
	.align		4
        /*0164*/ 	.byte	0x04, 0x0f
        /*0166*/ 	.short	(.L_14961 - .L_14960)


	//   ....[0]....
	.align		4
.L_14960:
        /*0168*/ 	.word	index@(__assertfail)


	//----- nvinfo : EIATTR_MERCURY_ISA_VERSION
	.align		4
.L_14961:
        /*016c*/ 	.byte	0x03, 0x5f
        /*016e*/ 	.short	0x0000


	//----- nvinfo : EIATTR_COOP_GROUP_MASK_REGIDS
	.align		4
        /*0170*/ 	.byte	0x04, 0x29
        /*0172*/ 	.short	(.L_14963 - .L_14962)


	//   ....[0]....
.L_14962:
        /*0174*/ 	.word	0xffffffff


	//   ....[1]....
        /*0178*/ 	.word	0xffffffff


	//   ....[2]....
        /*017c*/ 	.word	0xffffffff


	//   ....[3]....
        /*0180*/ 	.word	0xffffffff


	//   ....[4]....
        /*0184*/ 	.word	0xffffffff


	//   ....[5]....
        /*0188*/ 	.word	0xffffffff


	//   ....[6]....
        /*018c*/ 	.word	0xffffffff


	//   ....[7]....
        /*0190*/ 	.word	0xffffffff


	//   ....[8]....
        /*0194*/ 	.word	0xffffffff


	//   ....[9]....
        /*0198*/ 	.word	0xffffffff


	//   ....[10]....
        /*019c*/ 	.word	0xffffffff


	//   ....[11]....
        /*01a0*/ 	.word	0xffffffff


	//   ....[12]....
        /*01a4*/ 	.word	0xffffffff


	//   ....[13]....
        /*01a8*/ 	.word	0xffffffff


	//   ....[14]....
        /*01ac*/ 	.word	0xffffffff


	//   ....[15]....
        /*01b0*/ 	.word	0xffffffff


	//----- nvinfo : EIATTR_COOP_GROUP_INSTR_OFFSETS
	.align		4
.L_14963:
        /*01b4*/ 	.byte	0x04, 0x28
        /*01b6*/ 	.short	(.L_14965 - .L_14964)


	//   ....[0]....
.L_14964:
        /*01b8*/ 	.word	0x000005e0


	//   ....[1]....
        /*01bc*/ 	.word	0x00000600


	//   ....[2]....
        /*01c0*/ 	.word	0x000006b0


	//   ....[3]....
        /*01c4*/ 	.word	0x000006d0


	//   ....[4]....
        /*01c8*/ 	.word	0x000006f0


	//   ....[5]....
        /*01cc*/ 	.word	0x000014b0


	//   ....[6]....
        /*01d0*/ 	.word	0x00001520


	//   ....[7]....
        /*01d4*/ 	.word	0x00001540


	//   ....[8]....
        /*01d8*/ 	.word	0x00001560


	//   ....[9]....
        /*01dc*/ 	.word	0x00001580


	//   ....[10]....
        /*01e0*/ 	.word	0x000015d0


	//   ....[11]....
        /*01e4*/ 	.word	0x000015f0


	//   ....[12]....
        /*01e8*/ 	.word	0x00001610


	//   ....[13]....
        /*01ec*/ 	.word	0x000028f0


	//   ....[14]....
        /*01f0*/ 	.word	0x00002970


	//   ....[15]....
        /*01f4*/ 	.word	0x000029d0


	//----- nvinfo : EIATTR_SYSCALL_OFFSETS
	.align		4
.L_14965:
        /*01f8*/ 	.byte	0x04, 0x46
        /*01fa*/ 	.short	(.L_14967 - .L_14966)


	//   ....[0]....
.L_14966:
        /*01fc*/ 	.word	0x00002880


	//----- nvinfo : EIATTR_EXIT_INSTR_OFFSETS
	.align		4
.L_14967:
        /*0200*/ 	.byte	0x04, 0x1c
        /*0202*/ 	.short	(.L_14969 - .L_14968)


	//   ....[0]....
.L_14968:
        /*0204*/ 	.word	0x00002310


	//   ....[1]....
        /*0208*/ 	.word	0x00002750


	//   ....[2]....
        /*020c*/ 	.word	0x00002890


	//----- nvinfo : EIATTR_CTAIDZ_USED
	.align		4
.L_14969:
        /*0210*/ 	.byte	0x01, 0x04
	.zero		2


	//----- nvinfo : EIATTR_CRS_STACK_SIZE
	.align		4
        /*0214*/ 	.byte	0x04, 0x1e
        /*0216*/ 	.short	(.L_14971 - .L_14970)
.L_14970:
        /*0218*/ 	.word	0x00000000
.L_14971:


//--------------------- .nv.info._ZN4vllm25paged_attention_v1_kernelI13__nv_bfloat16hLi192ELi8ELi128ELNS_18Fp8KVCacheDataTypeE1ELb0EEEvPT_PKS3_PKT0_S9_ifPKiSB_iPKfiiiSD_SD_iiiii --------------------------
	.section	.nv.info._ZN4vllm25paged_attention_v1_kernelI13__nv_bfloat16hLi192ELi8ELi128ELNS_18Fp8KVCacheDataTypeE1ELb0EEEvPT_PKS3_PKT0_S9_ifPKiSB_iPKfiiiSD_SD_iiiii,"",@"SHT_CUDA_INFO"
	.sectionflags	@""
	.align	4


	//----- nvinfo : EIATTR_CUDA_API_VERSION
	.align		4
        /*0000*/ 	.byte	0x04, 0x37
        /*0002*/ 	.short	(.L_14973 - .L_14972)
.L_14972:
        /*0004*/ 	.word	0x00000082


	//----- nvinfo : EIATTR_SW2861232_WAR
	.align		4
.L_14973:
        /*0008*/ 	.byte	0x01, 0x35
	.zero		2


	//----- nvinfo : EIATTR_PARAM_CBANK
	.align		4
        /*000c*/ 	.byte	0x04, 0x0a
        /*000e*/ 	.short	(.L_14975 - .L_14974)
	.align		4
.L_14974:
        /*0010*/ 	.word	index@(.nv.constant0._ZN4vllm25paged_attention_v1_kernelI13__nv_bfloat16hLi192ELi8ELi128ELNS_18Fp8KVCacheDataTypeE1ELb0EEEvPT_PKS3_PKT0_S9_ifPKiSB_iPKfiiiSD_SD_iiiii)
        /*0014*/ 	.short	0x0160
        /*0016*/ 	.short	0x007c


	//----- nvinfo : EIATTR_CBANK_PARAM_SIZE
	.align		4
.L_14975:
        /*0018*/ 	.byte	0x03, 0x19
        /*001a*/ 	.short	0x007c


	//----- nvinfo : EIATTR_KPARAM_INFO
	.align		4
        /*001c*/ 	.byte	0x04, 0x17
        /*001e*/ 	.short	(.L_14977 - .L_14976)
.L_14976:
        /*0020*/ 	.word	0x00000000
        /*0024*/ 	.short	0x0013
        /*0026*/ 	.short	0x0078
        /*0028*/ 	.byte	0x00, 0xf0, 0x11, 0x00


	//----- nvinfo : EIATTR_KPARAM_INFO
	.align		4
.L_14977:
        /*002c*/ 	.byte	0x04, 0x17
        /*002e*/ 	.short	(.L_14979 - .L_14978)
.L_14978:
        /*0030*/ 	.word	0x00000000
        /*0034*/ 	.short	0x0012
        /*0036*/ 	.short	0x0074
        /*0038*/ 	.byte	0x00, 0xf0, 0x11, 0x00


	//----- nvinfo : EIATTR_KPARAM_INFO
	.align		4
.L_14979:
        /*003c*/ 	.byte	0x04, 0x17
        /*003e*/ 	.short	(.L_14981 - .L_14980)
.L_14980:
        /*0040*/ 	.word	0x00000000
        /*0044*/ 	.short	0x0011
        /*0046*/ 	.short	0x0070
        /*0048*/ 	.byte	0x00, 0xf0, 0x11, 0x00


	//----- nvinfo : EIATTR_KPARAM_INFO
	.align		4
.L_14981:
        /*004c*/ 	.byte	0x04, 0x17
        /*004e*/ 	.short	(.L_14983 - .L_14982)
.L_14982:
        /*0050*/ 	.word	0x00000000
        /*0054*/ 	.short	0x0010
        /*0056*/ 	.short	0x006c
        /*0058*/ 	.byte	0x00, 0xf0, 0x11, 0x00


	//----- nvinfo : EIATTR_KPARAM_INFO
	.align		4
.L_14983:
        /*005c*/ 	.byte	0x04, 0x17
        /*005e*/ 	.short	(.L_14985 - .L_14984)
.L_14984:
        /*0060*/ 	.word	0x00000000
        /*0064*/ 	.short	0x000f
        /*0066*/ 	.short	0x0068
        /*0068*/ 	.byte	0x00, 0xf0, 0x11, 0x00


	//----- nvinfo : EIATTR_KPARAM_INFO
	.align		4
.L_14985:
        /*006c*/ 	.byte	0x04, 0x17
        /*006e*/ 	.short	(.L_14987 - .L_14986)
.L_14986:
        /*0070*/ 	.word	0x00000000
        /*0074*/ 	.short	0x000e
        /*0076*/ 	.short	0x0060
        /*0078*/ 	.byte	0x00, 0xf0, 0x21, 0x00


	//----- nvinfo : EIATTR_KPARAM_INFO
	.align		4
.L_14987:
        /*007c*/ 	.byte	0x04, 0x17
        /*007e*/ 	.short	(.L_14989 - .L_14988)
.L_14988:
        /*0080*/ 	.word	0x00000000
        /*0084*/ 	.short	0x000d
        /*0086*/ 	.short	0x0058
        /*0088*/ 	.byte	0x00, 0xf0, 0x21, 0x00


	//----- nvinfo : EIATTR_KPARAM_INFO
	.align		4
.L_14989:
        /*008c*/ 	.byte	0x04, 0x17
        /*008e*/ 	.short	(.L_14991 - .L_14990)
.L_14990:
        /*0090*/ 	.word	0x00000000
        /*0094*/ 	.short	0x000c
        /*0096*/ 	.short	0x0050
        /*0098*/ 	.byte	0x00, 0xf0, 0x11, 0x00


	//----- nvinfo : EIATTR_KPARAM_INFO
	.align		4
.L_14991:
        /*009c*/ 	.byte	0x04, 0x17
        /*009e*/ 	.short	(.L_14993 - .L_14992)
.L_14992:
        /*00a0*/ 	.word	0x00000000
        /*00a4*/ 	.short	0x000b
        /*00a6*/ 	.short	0x004c
        /*00a8*/ 	.byte	0x00, 0xf0, 0x11, 0x00


	//----- nvinfo : EIATTR_KPARAM_INFO
	.align		4
.L_14993:
        /*00ac*/ 	.byte	0x04, 0x17
        /*00ae*/ 	.short	(.L_14995 - .L_14994)
.L_14994:
        /*00b0*/ 	.word	0x00000000
        /*00b4*/ 	.short	0x000a
        /*00b6*/ 	.short	0x0048
        /*00b8*/ 	.byte	0x00, 0xf0, 0x11, 0x00


	//----- nvinfo : EIATTR_KPARAM_INFO
	.align		4
.L_14995:
        /*00bc*/ 	.byte	0x04, 0x17
        /*00be*/ 	.short	(.L_14997 - .L_14996)
.L_14996:
        /*00c0*/ 	.word	0x00000000
        /*00c4*/ 	.short	0x0009
        /*00c6*/ 	.short	0x0040
        /*00c8*/ 	.byte	0x00, 0xf0, 0x21, 0x00


	//----- nvinfo : EIATTR_KPARAM_INFO
	.align		4
.L_14997:
        /*00cc*/ 	.byte	0x04, 0x17
        /*00ce*/ 	.short	(.L_14999 - .L_14998)
.L_14998:
        /*00d0*/ 	.word	0x00000000
        /*00d4*/ 	.short	0x0008
        /*00d6*/ 	.short	0x0038
        /*00d8*/ 	.byte	0x00, 0xf0, 0x11, 0x00


	//----- nvinfo : EIATTR_KPARAM_INFO
	.align		4
.L_14999:
        /*00dc*/ 	.byte	0x04, 0x17
        /*00de*/ 	.short	(.L_15001 - .L_15000)
.L_15000:
        /*00e0*/ 	.word	0x00000000
        /*00e4*/ 	.short	0x0007
        /*00e6*/ 	.short	0x0030
        /*00e8*/ 	.byte	0x00, 0xf0, 0x21, 0x00


	//----- nvinfo : EIATTR_KPARAM_INFO
	.align		4
.L_15001:
        /*00ec*/ 	.byte	0x04, 0x17
        /*00ee*/ 	.short	(.L_15003 - .L_15002)
.L_15002:
        /*00f0*/ 	.word	0x00000000
        /*00f4*/ 	.short	0x0006
        /*00f6*/ 	.short	0x0028
        /*00f8*/ 	.byte	0x00, 0xf0, 0x21, 0x00


	//----- nvinfo : EIATTR_KPARAM_INFO
	.align		4
.L_15003:
        /*00fc*/ 	.byte	0x04, 0x17
        /*00fe*/ 	.short	(.L_15005 - .L_15004)
.L_15004:
        /*0100*/ 	.word	0x00000000
        /*0104*/ 	.short	0x0005
        /*0106*/ 	.short	0x0024
        /*0108*/ 	.byte	0x00, 0xf0, 0x11, 0x00


	//----- nvinfo : EIATTR_KPARAM_INFO
	.align		4
.L_15005:
        /*010c*/ 	.byte	0x04, 0x17
        /*010e*/ 	.short	(.L_15007 - .L_15006)
.L_15006:
        /*0110*/ 	.word	0x00000000
        /*0114*/ 	.short	0x0004
        /*0116*/ 	.short	0x0020
        /*0118*/ 	.byte	0x00, 0xf0, 0x11, 0x00


	//----- nvinfo : EIATTR_KPARAM_INFO
	.align		4
.L_15007:
        /*011c*/ 	.byte	0x04, 0x17
        /*011e*/ 	.short	(.L_15009 - .L_15008)
.L_15008:
        /*0120*/ 	.word	0x00000000
        /*0124*/ 	.short	0x0003
        /*0126*/ 	.short	0x0018
        /*0128*/ 	.byte	0x00, 0xf0, 0x21, 0x00


	//----- nvinfo : EIATTR_KPARAM_INFO
	.align		4
.L_15009:
        /*012c*/ 	.byte	0x04, 0x17
        /*012e*/ 	.short	(.L_15011 - .L_15010)
.L_15010:
        /*0130*/ 	.word	0x00000000
        /*0134*/ 	.short	0x0002
        /*0136*/ 	.short	0x0010
        /*0138*/ 	.byte	0x00, 0xf0, 0x21, 0x00


	//----- nvinfo : EIATTR_KPARAM_INFO
	.align		4
.L_15011:
        /*013c*/ 	.byte	0x04, 0x17
        /*013e*/ 	.short	(.L_15013 - .L_15012)
.L_15012:
        /*0140*/ 	.word	0x00000000
        /*0144*/ 	.short	0x0001
        /*0146*/ 	.short	0x0008
        /*0148*/ 	.byte	0x00, 0xf0, 0x21, 0x00


	//----- nvinfo : EIATTR_KPARAM_INFO
	.align		4
.L_15013:
        /*014c*/ 	.byte	0x04, 0x17
        /*014e*/ 	.short	(.L_15015 - .L_15014)
.L_15014:
        /*0150*/ 	.word	0x00000000
        /*0154*/ 	.short	0x0000
        /*0156*/ 	.short	0x0000
        /*0158*/ 	.byte	0x00, 0xf0, 0x21, 0x00


	//----- nvinfo : EIATTR_MAXREG_COUNT
	.align		4
.L_15015:
        /*015c*/ 	.byte	0x03, 0x1b
        /*015e*/ 	.short	0x00ff


	//----- nvinfo : EIATTR_NUM_BARRIERS
	.align		4
        /*0160*/ 	.byte	0x02, 0x4c
        /*0162*/ 	.byte	0x01
	.zero		1


	//----- nvinfo : EIATTR_EXTERNS
	.align		4
        /*0164*/ 	.byte	0x04, 0x0f
        /*0166*/ 	.short	(.L_15017 - .L_15016)


	//   ....[0]....
	.align		4
.L_15016:
        /*0168*/ 	.word	index@(__assertfail)


	//----- nvinfo : EIATTR_MERCURY_ISA_VERSION
	.align		4
.L_15017:
        /*016c*/ 	.byte	0x03, 0x5f
        /*016e*/ 	.short	0x0000


	//----- nvinfo : EIATTR_COOP_GROUP_MASK_REGIDS
	.align		4
        /*0170*/ 	.byte	0x04, 0x29
        /*0172*/ 	.short	(.L_15019 - .L_15018)


	//   ....[0]....
.L_15018:
        /*0174*/ 	.word	0xffffffff


	//   ....[1]....
        /*0178*/ 	.word	0xffffffff


	//   ....[2]....
        /*017c*/ 	.word	0xffffffff


	//   ....[3]....
        /*0180*/ 	.word	0xffffffff


	//   ....[4]....
        /*0184*/ 	.word	0xffffffff


	//   ....[5]....
        /*0188*/ 	.word	0xffffffff


	//   ....[6]....
        /*018c*/ 	.word	0xffffffff


	//   ....[7]....
        /*0190*/ 	.word	0xffffffff


	//   ....[8]....
        /*0194*/ 	.word	0xffffffff


	//   ....[9]....
        /*0198*/ 	.word	0xffffffff


	//   ....[10]....
        /*019c*/ 	.word	0xffffffff


	//   ....[11]....
        /*01a0*/ 	.word	0xffffffff


	//   ....[12]....
        /*01a4*/ 	.word	0xffffffff


	//   ....[13]....
        /*01a8*/ 	.word	0xffffffff


	//   ....[14]....
        /*01ac*/ 	.word	0xffffffff


	//   ....[15]....
        /*01b0*/ 	.word	0xffffffff


	//----- nvinfo : EIATTR_COOP_GROUP_INSTR_OFFSETS
	.align		4
.L_15019:
        /*01b4*/ 	.byte	0x04, 0x28
        /*01b6*/ 	.short	(.L_15021 - .L_15020)


	//   ....[0]....
.L_15020:
        /*01b8*/ 	.word	0x000005e0


	//   ....[1]....
        /*01bc*/ 	.word	0x00000600


	//   ....[2]....
        /*01c0*/ 	.word	0x000006b0


	//   ....[3]....
        /*01c4*/ 	.word	0x000006d0


	//   ....[4]....
        /*01c8*/ 	.word	0x000006f0


	//   ....[5]....
        /*01cc*/ 	.word	0x000014b0


	//   ....[6]....
        /*01d0*/ 	.word	0x00001520


	//   ....[7]....
        /*01d4*/ 	.word	0x00001540


	//   ....[8]....
        /*01d8*/ 	.word	0x00001560


	//   ....[9]....
        /*01dc*/ 	.word	0x00001580


	//   ....[10]....
        /*01e0*/ 	.word	0x000015d0


	//   ....[11]....
        /*01e4*/ 	.word	0x000015f0


	//   ....[12]....
        /*01e8*/ 	.word	0x00001610


	//   ....[13]....
        /*01ec*/ 	.word	0x00002720


	//   ....[14]....
        /*01f0*/ 	.word	0x000027a0


	//   ....[15]....
        /*01f4*/ 	.word	0x00002800


	//----- nvinfo : EIATTR_SYSCALL_OFFSETS
	.align		4
.L_15021:
        /*01f8*/ 	.byte	0x04, 0x46
        /*01fa*/ 	.short	(.L_15023 - .L_15022)


	//   ....[0]....
.L_15022:
        /*01fc*/ 	.word	0x000026b0


	//----- nvinfo : EIATTR_EXIT_INSTR_OFFSETS
	.align		4
.L_15023:
        /*0200*/ 	.byte	0x04, 0x1c
        /*0202*/ 	.short	(.L_15025 - .L_15024)


	//   ....[0]....
.L_15024:
        /*0204*/ 	.word	0x00002230


	//   ....[1]....
        /*0208*/ 	.word	0x00002580


	//   ....[2]....
        /*020c*/ 	.word	0x000026c0


	//----- nvinfo : EIATTR_CTAIDZ_USED
	.align		4
.L_15025:
        /*0210*/ 	.byte	0x01, 0x04
	.zero		2


	//----- nvinfo : EIATTR_CRS_STACK_SIZE
	.align		4
        /*0214*/ 	.byte	0x04, 0x1e
        /*0216*/ 	.short	(.L_15027 - .L_15026)
.L_15026:
        /*0218*/ 	.word	0x00000000
.L_15027:


//--------------------- .nv.info._ZN4vllm25paged_attention_v1_kernelI13__nv_bfloat16hLi128ELi8ELi128ELNS_18Fp8KVCacheDataTypeE1ELb0EEEvPT_PKS3_PKT0_S9_ifPKiSB_iPKfiiiSD_SD_iiiii --------------------------
	.section	.nv.info._ZN4vllm25paged_attention_v1_kernelI13__nv_bfloat16hLi128ELi8ELi128ELNS_18Fp8KVCacheDataTypeE1ELb0EEEvPT_PKS3_PKT0_S9_ifPKiSB_iPKfiiiSD_SD_iiiii,"",@"SHT_CUDA_INFO"
	.sectionflags	@""
	.align	4


	//----- nvinfo : EIATTR_CUDA_API_VERSION
	.align		4
        /*0000*/ 	.byte	0x04, 0x37
        /*0002*/ 	.short	(.L_15029 - .L_15028)
.L_15028:
        /*0004*/ 	.word	0x00000082


	//----- nvinfo : EIATTR_SW2861232_WAR
	.align		4
.L_15029:
        /*0008*/ 	.byte	0x01, 0x35
	.zero		2


	//----- nvinfo : EIATTR_PARAM_CBANK
	.align		4
        /*000c*/ 	.byte	0x04, 0x0a
        /*000e*/ 	.short	(.L_15031 - .L_15030)
	.align		4
.L_15030:
        /*0010*/ 	.word	index@(.nv.constant0._ZN4vllm25paged_attention_v1_kernelI13__nv_bfloat16hLi128ELi8ELi128ELNS_18Fp8KVCacheDataTypeE1ELb0EEEvPT_PKS3_PKT0_S9_ifPKiSB_iPKfiiiSD_SD_iiiii)
        /*0014*/ 	.short	0x0160
        /*0016*/ 	.short	0x007c


	//----- nvinfo : EIATTR_CBANK_PARAM_SIZE
	.align		4
.L_15031:
        /*0018*/ 	.byte	0x03, 0x19
        /*001a*/ 	.short	0x007c


	//----- nvinfo : EIATTR_KPARAM_INFO
	.align		4
        /*001c*/ 	.byte	0x04, 0x17
        /*001e*/ 	.short	(.L_15033 - .L_15032)
.L_15032:
        /*0020*/ 	.word	0x00000000
        /*0024*/ 	.short	0x0013
        /*0026*/ 	.short	0x0078
        /*0028*/ 	.byte	0x00, 0xf0, 0x11, 0x00


	//----- nvinfo : EIATTR_KPARAM_INFO
	.align		4
.L_15033:
        /*002c*/ 	.byte	0x04, 0x17
        /*002e*/ 	.short	(.L_15035 - .L_15034)
.L_15034:
        /*0030*/ 	.word	0x00000000
        /*0034*/ 	.short	0x0012
        /*0036*/ 	.short	0x0074
        /*0038*/ 	.byte	0x00, 0xf0, 0x11, 0x00


	//----- nvinfo : EIATTR_KPARAM_INFO
	.align		4
.L_15035:
        /*003c*/ 	.byte	0x04, 0x17
        /*003e*/ 	.short	(.L_15037 - .L_15036)
.L_15036:
        /*0040*/ 	.word	0x00000000
        /*0044*/ 	.short	0x0011
        /*0046*/ 	.short	0x0070
        /*0048*/ 	.byte	0x00, 0xf0, 0x11, 0x00


	//----- nvinfo : EIATTR_KPARAM_INFO
	.align		4
.L_15037:
        /*004c*/ 	.byte	0x04, 0x17
        /*004e*/ 	.short	(.L_15039 - .L_15038)
.L_15038:
        /*0050*/ 	.word	0x00000000
        /*0054*/ 	.short	0x0010
        /*0056*/ 	.short	0x006c
        /*0058*/ 	.byte	0x00, 0xf0, 0x11, 0x00


	//----- nvinfo : EIATTR_KPARAM_INFO
	.align		4
.L_15039:
        /*005c*/ 	.byte	0x04, 0x17
        /*005e*/ 	.short	(.L_15041 - .L_15040)
.L_15040:
        /*0060*/ 	.word	0x00000000
        /*0064*/ 	.short	0x000f
        /*0066*/ 	.short	0x0068
        /*0068*/ 	.byte	0x00, 0xf0, 0x11, 0x00


	//----- nvinfo : EIATTR_KPARAM_INFO
	.align		4
.L_15041:
        /*006c*/ 	.byte	0x04, 0x17
        /*006e*/ 	.short	(.L_15043 - .L_15042)
.L_15042:
        /*0070*/ 	.word	0x00000000
        /*0074*/ 	.short	0x000e
        /*0076*/ 	.short	0x0060
        /*0078*/ 	.byte	0x00, 0xf0, 0x21, 0x00


	//----- nvinfo : EIATTR_KPARAM_INFO
	.align		4
.L_15043:
        /*007c*/ 	.byte	0x04, 0x17
        /*007e*/ 	.short	(.L_15045 - .L_15044)
.L_15044:
        /*0080*/ 	.word	0x00000000
        /*0084*/ 	.short	0x000d
        /*0086*/ 	.short	0x0058
        /*0088*/ 	.byte	0x00, 0xf0, 0x21, 0x00


	//----- nvinfo : EIATTR_KPARAM_INFO
	.align		4
.L_15045:
        /*008c*/ 	.byte	0x04, 0x17
        /*008e*/ 	.short	(.L_15047 - .L_15046)
.L_15046:
        /*0090*/ 	.word	0x00000000
        /*0094*/ 	.short	0x000c
        /*0096*/ 	.short	0x0050
        /*0098*/ 	.byte	0x00, 0xf0, 0x11, 0x00


	//----- nvinfo : EIATTR_KPARAM_INFO
	.align		4
.L_15047:
        /*009c*/ 	.byte	0x04, 0x17
        /*009e*/ 	.short	(.L_15049 - .L_15048)
.L_15048:
        /*00a0*/ 	.word	0x00000000
        /*00a4*/ 	.short	0x000b
        /*00a6*/ 	.short	0x004c
        /*00a8*/ 	.byte	0x00, 0xf0, 0x11, 0x00


	//----- nvinfo : EIATTR_KPARAM_INFO
	.align		4
.L_15049:
        /*00ac*/ 	.byte	0x04, 0x17
        /*00ae*/ 	.short	(.L_15051 - .L_15050)
.L_15050:
        /*00b0*/ 	.word	0x00000000
        /*00b4*/ 	.short	0x000a
        /*00b6*/ 	.short	0x0048
        /*00b8*/ 	.byte	0x00, 0xf0, 0x11, 0x00


	//----- nvinfo : EIATTR_KPARAM_INFO
	.align		4
.L_15051:
        /*00bc*/ 	.byte	0x04, 0x17
        /*00be*/ 	.short	(.L_15053 - .L_15052)
.L_15052:
        /*00c0*/ 	.word	0x00000000
        /*00c4*/ 	.short	0x0009
        /*00c6*/ 	.short	0x0040
        /*00c8*/ 	.byte	0x00, 0xf0, 0x21, 0x00


	//----- nvinfo : EIATTR_KPARAM_INFO
	.align		4
.L_15053:
        /*00cc*/ 	.byte	0x04, 0x17
        /*00ce*/ 	.short	(.L_15055 - .L_15054)
.L_15054:
        /*00d0*/ 	.word	0x00000000
        /*00d4*/ 	.short	0x0008
        /*00d6*/ 	.short	0x0038
        /*00d8*/ 	.byte	0x00, 0xf0, 0x11, 0x00


	//----- nvinfo : EIATTR_KPARAM_INFO
	.align		4
.L_15055:
        /*00dc*/ 	.byte	0x04, 0x17
        /*00de*/ 	.short	(.L_15057 - .L_15056)
.L_15056:
        /*00e0*/ 	.word	0x00000000
        /*00e4*/ 	.short	0x0007
        /*00e6*/ 	.short	0x0030
        /*00e8*/ 	.byte	0x00, 0xf0, 0x21, 0x00


	//----- nvinfo : EIATTR_KPARAM_INFO
	.align		4
.L_15057:
        /*00ec*/ 	.byte	0x04, 0x17
        /*00ee*/ 	.short	(.L_15059 - .L_15058)
.L_15058:
        /*00f0*/ 	.word	0x00000000
        /*00f4*/ 	.short	0x0006
        /*00f6*/ 	.short	0x0028
        /*00f8*/ 	.byte	0x00, 0xf0, 0x21, 0x00


	//----- nvinfo : EIATTR_KPARAM_INFO
	.align		4
.L_15059:
        /*00fc*/ 	.byte	0x04, 0x17
        /*00fe*/ 	.short	(.L_15061 - .L_15060)
.L_15060:
        /*0100*/ 	.word	0x00000000
        /*0104*/ 	.short	0x0005
        /*0106*/ 	.short	0x0024
        /*0108*/ 	.byte	0x00, 0xf0, 0x11, 0x00


	//----- nvinfo : EIATTR_KPARAM_INFO
	.align		4
.L_15061:
        /*010c*/ 	.byte	0x04, 0x17
        /*010e*/ 	.short	(.L_15063 - .L_15062)
.L_15062:
        /*0110*/ 	.word	0x00000000
        /*0114*/ 	.short	0x0004
        /*0116*/ 	.short	0x0020
        /*0118*/ 	.byte	0x00, 0xf0, 0x11, 0x00


	//----- nvinfo : EIATTR_KPARAM_INFO
	.align		4
.L_15063:
        /*011c*/ 	.byte	0x04, 0x17
        /*011e*/ 	.short	(.L_15065 - .L_15064)
.L_15064:
        /*0120*/ 	.word	0x00000000
        /*0124*/ 	.short	0x0003
        /*0126*/ 	.short	0x0018
        /*0128*/ 	.byte	0x00, 0xf0, 0x21, 0x00


	//----- nvinfo : EIATTR_KPARAM_INFO
	.align		4
.L_15065:
        /*012c*/ 	.byte	0x04, 0x17
        /*012e*/ 	.short	(.L_15067 - .L_15066)
.L_15066:
        /*0130*/ 	.word	0x00000000
        /*0134*/ 	.short	0x0002
        /*0136*/ 	.short	0x0010
        /*0138*/ 	.byte	0x00, 0xf0, 0x21, 0x00


	//----- nvinfo : EIATTR_KPARAM_INFO
	.align		4
.L_15067:
        /*013c*/ 	.byte	0x04, 0x17
        /*013e*/ 	.short	(.L_15069 - .L_15068)
.L_15068:
        /*0140*/ 	.word	0x00000000
        /*0144*/ 	.short	0x0001
        /*0146*/ 	.short	0x0008
        /*0148*/ 	.byte	0x00, 0xf0, 0x21, 0x00


	//----- nvinfo : EIATTR_KPARAM_INFO
	.align		4
.L_15069:
        /*014c*/ 	.byte	0x04, 0x17
        /*014e*/ 	.short	(.L_15071 - .L_15070)
.L_15070:
        /*0150*/ 	.word	0x00000000
        /*0154*/ 	.short	0x0000
        /*0156*/ 	.short	0x0000
        /*0158*/ 	.byte	0x00, 0xf0, 0x21, 0x00


	//----- nvinfo : EIATTR_MAXREG_COUNT
	.align		4
.L_15071:
        /*015c*/ 	.byte	0x03, 0x1b
        /*015e*/ 	.short	0x00ff


	//----- nvinfo : EIATTR_NUM_BARRIERS
	.align		4
        /*0160*/ 	.byte	0x02, 0x4c
        /*0162*/ 	.byte	0x01
	.zero		1


	//----- nvinfo : EIATTR_EXTERNS
	.align		4
        /*0164*/ 	.byte	0x04, 0x0f
        /*0166*/ 	.short	(.L_15073 - .L_15072)


	//   ....[0]....
	.align		4
.L_15072:
        /*0168*/ 	.word	index@(__assertfail)


	//----- nvinfo : EIATTR_MERCURY_ISA_VERSION
	.align		4
.L_15073:
        /*016c*/ 	.byte	0x03, 0x5f
        /*016e*/ 	.short	0x0000


	//----- nvinfo : EIATTR_COOP_GROUP_MASK_REGIDS
	.align		4
        /*0170*/ 	.byte	0x04, 0x29
        /*0172*/ 	.short	(.L_15075 - .L_15074)


	//   ....[0]....
.L_15074:
        /*0174*/ 	.word	0xffffffff


	//   ....[1]....
        /*0178*/ 	.word	0xffffffff


	//   ....[2]....
        /*017c*/ 	.word	0xffffffff


	//   ....[3]....
        /*0180*/ 	.word	0xffffffff


	//   ....[4]....
        /*0184*/ 	.word	0xffffffff


	//   ....[5]....
        /*0188*/ 	.word	0xffffffff


	//   ....[6]....
        /*018c*/ 	.word	0xffffffff


	//   ....[7]....
        /*0190*/ 	.word	0xffffffff


	//   ....[8]....
        /*0194*/ 	.word	0xffffffff


	//   ....[9]....
        /*0198*/ 	.word	0xffffffff


	//   ....[10]....
        /*019c*/ 	.word	0xffffffff


	//   ....[11]....
        /*01a0*/ 	.word	0xffffffff


	//   ....[12]....
        /*01a4*/ 	.word	0xffffffff


	//   ....[13]....
        /*01a8*/ 	.word	0xffffffff


	//   ....[14]....
        /*01ac*/ 	.word	0xffffffff


	//   ....[15]....
        /*01b0*/ 	.word	0xffffffff


	//----- nvinfo : EIATTR_COOP_GROUP_INSTR_OFFSETS
	.align		4
.L_15075:
        /*01b4*/ 	.byte	0x04, 0x28
        /*01b6*/ 	.short	(.L_15077 - .L_15076)


	//   ....[0]....
.L_15076:
        /*01b8*/ 	.word	0x000005f0


	//   ....[1]....
        /*01bc*/ 	.word	0x00000610


	//   ....[2]....
        /*01c0*/ 	.word	0x000006c0


	//   ....[3]....
        /*01c4*/ 	.word	0x000006e0


	//   ....[4]....
        /*01c8*/ 	.word	0x00000700


	//   ....[5]....
        /*01cc*/ 	.word	0x000014c0


	//   ....[6]....
        /*01d0*/ 	.word	0x00001530


	//   ....[7]....
        /*01d4*/ 	.word	0x00001550


	//   ....[8]....
        /*01d8*/ 	.word	0x00001570


	//   ....[9]....
        /*01dc*/ 	.word	0x00001590


	//   ....[10]....
        /*01e0*/ 	.word	0x000015e0


	//   ....[11]....
        /*01e4*/ 	.word	0x00001600


	//   ....[12]....
        /*01e8*/ 	.word	0x00001620


	//   ....[13]....
        /*01ec*/ 	.word	0x00002530


	//   ....[14]....
        /*01f0*/ 	.word	0x000025b0


	//   ....[15]....
        /*01f4*/ 	.word	0x00002610


	//----- nvinfo : EIATTR_SYSCALL_OFFSETS
	.align		4
.L_15077:
        /*01f8*/ 	.byte	0x04, 0x46
        /*01fa*/ 	.short	(.L_15079 - .L_15078)


	//   ....[0]....
.L_15078:
        /*01fc*/ 	.word	0x000024c0


	//----- nvinfo : EIATTR_EXIT_INSTR_OFFSETS
	.align		4
.L_15079:
        /*0200*/ 	.byte	0x04, 0x1c
        /*0202*/ 	.short	(.L_15081 - .L_15080)


	//   ....[0]....
.L_15080:
        /*0204*/ 	.word	0x000020d0


	//   ....[1]....
        /*0208*/ 	.word	0x00002390


	//   ....[2]....
        /*020c*/ 	.word	0x000024d0


	//----- nvinfo : EIATTR_CTAIDZ_USED
	.align		4
.L_15081:
        /*0210*/ 	.byte	0x01, 0x04
	.zero		2


	//----- nvinfo : EIATTR_CRS_STACK_SIZE
	.align		4
        /*0214*/ 	.byte	0x04, 0x1e
        /*0216*/ 	.short	(.L_15083 - .L_15082)
.L_15082:
        /*0218*/ 	.word	0x00000000
.L_15083:


//--------------------- .nv.info._ZN4vllm25paged_attention_v1_kernelI13__nv_bfloat16hLi120ELi8ELi128ELNS_18Fp8KVCacheDataTypeE1ELb0EEEvPT_PKS3_PKT0_S9_ifPKiSB_iPKfiiiSD_SD_iiiii --------------------------
	.section	.nv.info._ZN4vllm25paged_attention_v1_kernelI13__nv_bfloat16hLi120ELi8ELi128ELNS_18Fp8KVCacheDataTypeE1ELb0EEEvPT_PKS3_PKT0_S9_ifPKiSB_iPKfiiiSD_SD_iiiii,"",@"SHT_CUDA_INFO"
	.sectionflags	@""
	.align	4


	//----- nvinfo : EIATTR_CUDA_API_VERSION
	.align		4
        /*0000*/ 	.byte	0x04, 0x37
        /*0002*/ 	.short	(.L_15085 - .L_15084)
.L_15084:
        /*0004*/ 	.word	0x00000082


	//----- nvinfo : EIATTR_SW2861232_WAR
	.align		4
.L_15085:
        /*0008*/ 	.byte	0x01, 0x35
	.zero		2


	//----- nvinfo : EIATTR_PARAM_CBANK
	.align		4
        /*000c*/ 	.byte	0x04, 0x0a
        /*000e*/ 	.short	(.L_15087 - .L_15086)
	.align		4
.L_15086:
        /*0010*/ 	.word	index@(.nv.constant0._ZN4vllm25paged_attention_v1_kernelI13__nv_bfloat16hLi120ELi8ELi128ELNS_18Fp8KVCacheDataTypeE1ELb0EEEvPT_PKS3_PKT0_S9_ifPKiSB_iPKfiiiSD_SD_iiiii)
        /*0014*/ 	.short	0x0160
        /*0016*/ 	.short	0x007c


	//----- nvinfo : EIATTR_CBANK_PARAM_SIZE
	.align		4
.L_15087:
        /*0018*/ 	.byte	0x03, 0x19
        /*001a*/ 	.short	0x007c


	//----- nvinfo : EIATTR_KPARAM_INFO
	.align		4
        /*001c*/ 	.byte	0x04, 0x17
        /*001e*/ 	.short	(.L_15089 - .L_15088)
.L_15088:
        /*0020*/ 	.word	0x00000000
        /*0024*/ 	.short	0x0013
        /*0026*/ 	.short	0x0078
        /*0028*/ 	.byte	0x00, 0xf0, 0x11, 0x00


	//----- nvinfo : EIATTR_KPARAM_INFO
	.align		4
.L_15089:
        /*002c*/ 	.byte	0x04, 0x17
        /*002e*/ 	.short	(.L_15091 - .L_15090)
.L_15090:
        /*0030*/ 	.word	0x00000000
        /*0034*/ 	.short	0x0012
        /*0036*/ 	.short	0x0074
        /*0038*/ 	.byte	0x00, 0xf0, 0x11, 0x00


	//----- nvinfo : EIATTR_KPARAM_INFO
	.align		4
.L_15091:
        /*003c*/ 	.byte	0x04, 0x17
        /*003e*/ 	.short	(.L_15093 - .L_15092)
.L_15092:
        /*0040*/ 	.word	0x00000000
        /*0044*/ 	.short	0x0011
        /*0046*/ 	.short	0x0070
        /*0048*/ 	.byte	0x00, 0xf0, 0x11, 0x00


	//----- nvinfo : EIATTR_KPARAM_INFO
	.align		4
.L_15093:
        /*004c*/ 	.byte	0x04, 0x17
        /*004e*/ 	.short	(.L_15095 - .L_15094)
.L_15094:
        /*0050*/ 	.word	0x00000000
        /*0054*/ 	.short	0x0010
        /*0056*/ 	.short	0x006c
        /*0058*/ 	.byte	0x00, 0xf0, 0x11, 0x00


	//----- nvinfo : EIATTR_KPARAM_INFO
	.align		4
.L_15095:
        /*005c*/ 	.byte	0x04, 0x17
        /*005e*/ 	.short	(.L_15097 - .L_15096)
.L_15096:
        /*0060*/ 	.word	0x00000000
        /*0064*/ 	.short	0x000f
        /*0066*/ 	.short	0x0068
        /*0068*/ 	.byte	0x00, 0xf0, 0x11, 0x00


	//----- nvinfo : EIATTR_KPARAM_INFO
	.align		4
.L_15097:
        /*006c*/ 	.byte	0x04, 0x17
        /*006e*/ 	.short	(.L_15099 - .L_15098)
.L_15098:
        /*0070*/ 	.word	0x00000000
        /*0074*/ 	.short	0x000e
        /*0076*/ 	.short	0x0060
        /*0078*/ 	.byte	0x00, 0xf0, 0x21, 0x00


	//----- nvinfo : EIATTR_KPARAM_INFO
	.align		4
.L_15099:
        /*007c*/ 	.byte	0x04, 0x17
        /*007e*/ 	.short	(.L_15101 - .L_15100)
.L_15100:
        /*0080*/ 	.word	0x00000000
        /*0084*/ 	.short	0x000d
        /*0086*/ 	.short	0x0058
        /*0088*/ 	.byte	0x00, 0xf0, 0x21, 0x00


	//----- nvinfo : EIATTR_KPARAM_INFO
	.align		4
.L_15101:
        /*008c*/ 	.byte	0x04, 0x17
        /*008e*/ 	.short	(.L_15103 - .L_15102)
.L_15102:
        /*0090*/ 	.word	0x00000000
        /*0094*/ 	.short	0x000c
        /*0096*/ 	.short	0x0050
        /*0098*/ 	.byte	0x00, 0xf0, 0x11, 0x00


	//----- nvinfo : EIATTR_KPARAM_INFO
	.align		4
.L_15103:
        /*009c*/ 	.byte	0x04, 0x17
        /*009e*/ 	.short	(.L_15105 - .L_15104)
.L_15104:
        /*00a0*/ 	.word	0x00000000
        /*00a4*/ 	.short	0x000b
        /*00a6*/ 	.short	0x004c
        /*00a8*/ 	.byte	0x00, 0xf0, 0x11, 0x00


	//----- nvinfo : EIATTR_KPARAM_INFO
	.align		4
.L_15105:
        /*00ac*/ 	.byte	0x04, 0x17
        /*00ae*/ 	.short	(.L_15107 - .L_15106)
.L_15106:
        /*00b0*/ 	.word	0x00000000
        /*00b4*/ 	.short	0x000a
        /*00b6*/ 	.short	0x0048
        /*00b8*/ 	.byte	0x00, 0xf0, 0x11, 0x00


	//----- nvinfo : EIATTR_KPARAM_INFO
	.align		4
.L_15107:
        /*00bc*/ 	.byte	0x04, 0x17
        /*00be*/ 	.short	(.L_15109 - .L_15108)
.L_15108:
        /*00c0*/ 	.word	0x00000000
        /*00c4*/ 	.short	0x0009
        /*00c6*/ 	.short	0x0040
        /*00c8*/ 	.byte	0x00, 0xf0, 0x21, 0x00


	//----- nvinfo : EIATTR_KPARAM_INFO
	.align		4
.L_15109:
        /*00cc*/ 	.byte	0x04, 0x17
        /*00ce*/ 	.short	(.L_15111 - .L_15110)
.L_15110:
        /*00d0*/ 	.word	0x00000000
        /*00d4*/ 	.short	0x0008
        /*00d6*/ 	.short	0x0038
        /*00d8*/ 	.byte	0x00, 0xf0, 0x11, 0x00


	//----- nvinfo : EIATTR_KPARAM_INFO
	.align		4
.L_15111:
        /*00dc*/ 	.byte	0x04, 0x17
        /*00de*/ 	.short	(.L_15113 - .L_15112)
.L_15112:
        /*00e0*/ 	.word	0x00000000
        /*00e4*/ 	.short	0x0007
        /*00e6*/ 	.short	0x0030
        /*00e8*/ 	.byte	0x00, 0xf0, 0x21, 0x00


	//----- nvinfo : EIATTR_KPARAM_INFO
	.align		4
.L_15113:
        /*00ec*/ 	.byte	0x04, 0x17
        /*00ee*/ 	.short	(.L_15115 - .L_15114)
.L_15114:
        /*00f0*/ 	.word	0x00000000
        /*00f4*/ 	.short	0x0006
        /*00f6*/ 	.short	0x0028
        /*00f8*/ 	.byte	0x00, 0xf0, 0x21, 0x00


	//----- nvinfo : EIATTR_KPARAM_INFO
	.align		4
.L_15115:
        /*00fc*/ 	.byte	0x04, 0x17
        /*00fe*/ 	.short	(.L_15117 - .L_15116)
.L_15116:
        /*0100*/ 	.word	0x00000000
        /*0104*/ 	.short	0x0005
        /*0106*/ 	.short	0x0024
        /*0108*/ 	.byte	0x00, 0xf0, 0x11, 0x00


	//----- nvinfo : EIATTR_KPARAM_INFO
	.align		4
.L_15117:
        /*010c*/ 	.byte	0x04, 0x17
        /*010e*/ 	.short	(.L_15119 - .L_15118)
.L_15118:
        /*0110*/ 	.word	0x00000000
        /*0114*/ 	.short	0x0004
        /*0116*/ 	.short	0x0020
        /*0118*/ 	.byte	0x00, 0xf0, 0x11, 0x00


	//----- nvinfo : EIATTR_KPARAM_INFO
	.align		4
.L_15119:
        /*011c*/ 	.byte	0x04, 0x17
        /*011e*/ 	.short	(.L_15121 - .L_15120)
.L_15120:
        /*0120*/ 	.word	0x00000000
        /*0124*/ 	.short	0x0003
        /*0126*/ 	.short	0x0018
        /*0128*/ 	.byte	0x00, 0xf0, 0x21, 0x00


	//----- nvinfo : EIATTR_KPARAM_INFO
	.align		4
.L_15121:
        /*012c*/ 	.byte	0x04, 0x17
        /*012e*/ 	.short	(.L_15123 - .L_15122)
.L_15122:
        /*0130*/ 	.word	0x00000000
        /*0134*/ 	.short	0x0002
        /*0136*/ 	.short	0x0010
        /*0138*/ 	.byte	0x00, 0xf0, 0x21, 0x00


	//----- nvinfo : EIATTR_KPARAM_INFO
	.align		4
.L_15123:
        /*013c*/ 	.byte	0x04, 0x17
        /*013e*/ 	.short	(.L_15125 - .L_15124)
.L_15124:
        /*0140*/ 	.word	0x00000000
        /*0144*/ 	.short	0x0001
        /*0146*/ 	.short	0x0008
        /*0148*/ 	.byte	0x00, 0xf0, 0x21, 0x00


	//----- nvinfo : EIATTR_KPARAM_INFO
	.align		4
.L_15125:
        /*014c*/ 	.byte	0x04, 0x17
        /*014e*/ 	.short	(.L_15127 - .L_15126)
.L_15126:
        /*0150*/ 	.word	0x00000000
        /*0154*/ 	.short	0x0000
        /*0156*/ 	.short	0x0000
        /*0158*/ 	.byte	0x00, 0xf0, 0x21, 0x00


	//----- nvinfo : EIATTR_MAXREG_COUNT
	.align		4
.L_15127:
        /*015c*/ 	.byte	0x03, 0x1b
        /*015e*/ 	.short	0x00ff


	//----- nvinfo : EIATTR_NUM_BARRIERS
	.align		4
        /*0160*/ 	.byte	0x02, 0x4c
        /*0162*/ 	.byte	0x01
	.zero		1


	//----- nvinfo : EIATTR_EXTERNS
	.align		4
        /*0164*/ 	.byte	0x04, 0x0f
        /*0166*/ 	.short	(.L_15129 - .L_15128)


	//   ....[0]....
	.align		4
.L_15128:
        /*0168*/ 	.word	index@(__assertfail)


	//----- nvinfo : EIATTR_MERCURY_ISA_VERSION
	.align		4
.L_15129:
        /*016c*/ 	.byte	0x03, 0x5f
        /*016e*/ 	.short	0x0000


	//----- nvinfo : EIATTR_COOP_GROUP_MASK_REGIDS
	.align		4
        /*0170*/ 	.byte	0x04, 0x29
        /*0172*/ 	.short	(.L_15131 - .L_15130)


	//   ....[0]....
.L_15130:
        /*0174*/ 	.word	0xffffffff


	//   ....[1]....
        /*0178*/ 	.word	0xffffffff


	//   ....[2]....
        /*017c*/ 	.word	0xffffffff


	//   ....[3]....
        /*0180*/ 	.word	0xffffffff


	//   ....[4]....
        /*0184*/ 	.word	0xffffffff


	//   ....[5]....
        /*0188*/ 	.word	0xffffffff


	//   ....[6]....
        /*018c*/ 	.word	0xffffffff


	//   ....[7]....
        /*0190*/ 	.word	0xffffffff


	//   ....[8]....
        /*0194*/ 	.word	0xffffffff


	//   ....[9]....
        /*0198*/ 	.word	0xffffffff


	//   ....[10]....
        /*019c*/ 	.word	0xffffffff


	//   ....[11]....
        /*01a0*/ 	.word	0xffffffff


	//   ....[12]....
        /*01a4*/ 	.word	0xffffffff


	//   ....[13]....
        /*01a8*/ 	.word	0xffffffff


	//   ....[14]....
        /*01ac*/ 	.word	0xffffffff


	//   ....[15]....
        /*01b0*/ 	.word	0xffffffff


	//----- nvinfo : EIATTR_COOP_GROUP_INSTR_OFFSETS
	.align		4
.L_15131:
        /*01b4*/ 	.byte	0x04, 0x28
        /*01b6*/ 	.short	(.L_15133 - .L_15132)


	//   ....[0]....
.L_15132:
        /*01b8*/ 	.word	0x000005f0


	//   ....[1]....
        /*01bc*/ 	.word	0x00000610


	//   ....[2]....
        /*01c0*/ 	.word	0x000006c0


	//   ....[3]....
        /*01c4*/ 	.word	0x000006e0


	//   ....[4]....
        /*01c8*/ 	.word	0x00000700


	//   ....[5]....
        /*01cc*/ 	.word	0x000014c0


	//   ....[6]....
        /*01d0*/ 	.word	0x00001530


	//   ....[7]....
        /*01d4*/ 	.word	0x00001550


	//   ....[8]....
        /*01d8*/ 	.word	0x00001570


	//   ....[9]....
        /*01dc*/ 	.word	0x00001590


	//   ....[10]....
        /*01e0*/ 	.word	0x000015e0


	//   ....[11]....
        /*01e4*/ 	.word	0x00001600


	//   ....[12]....
        /*01e8*/ 	.word	0x00001620


	//   ....[13]....
        /*01ec*/ 	.word	0x00002650


	//   ....[14]....
        /*01f0*/ 	.word	0x000026d0


	//   ....[15]....
        /*01f4*/ 	.word	0x00002730


	//----- nvinfo : EIATTR_SYSCALL_OFFSETS
	.align		4
.L_15133:
        /*01f8*/ 	.byte	0x04, 0x46
        /*01fa*/ 	.short	(.L_15135 - .L_15134)


	//   ....[0]....
.L_15134:
        /*01fc*/ 	.word	0x000025e0


	//----- nvinfo : EIATTR_EXIT_INSTR_OFFSETS
	.align		4
.L_15135:
        /*0200*/ 	.byte	0x04, 0x1c
        /*0202*/ 	.short	(.L_15137 - .L_15136)


	//   ....[0]....
.L_15136:
        /*0204*/ 	.word	0x00002220


	//   ....[1]....
        /*0208*/ 	.word	0x00002430


	//   ....[2]....
        /*020c*/ 	.word	0x000024b0


	//   ....[3]....
        /*0210*/ 	.word	0x000025f0


	//----- nvinfo : EIATTR_CTAIDZ_USED
	.align		4
.L_15137:
        /*0214*/ 	.byte	0x01, 0x04
	.zero		2


	//----- nvinfo : EIATTR_CRS_STACK_SIZE
	.align		4
        /*0218*/ 	.byte	0x04, 0x1e
        /*021a*/ 	.short	(.L_15139 - .L_15138)
.L_15138:
        /*021c*/ 	.word	0x00000000
.L_15139:


//--------------------- .nv.info._ZN4vllm25paged_attention_v1_kernelI13__nv_bfloat16hLi112ELi8ELi128ELNS_18Fp8KVCacheDataTypeE1ELb0EEEvPT_PKS3_PKT0_S9_ifPKiSB_iPKfiiiSD_SD_iiiii --------------------------
	.section	.nv.info._ZN4vllm25paged_attention_v1_kernelI13__nv_bfloat16hLi112ELi8ELi128ELNS_18Fp8KVCacheDataTypeE1ELb0EEEvPT_PKS3_PKT0_S9_ifPKiSB_iPKfiiiSD_SD_iiiii,"",@"SHT_CUDA_INFO"
	.sectionflags	@""
	.align	4


	//----- nvinfo : EIATTR_CUDA_API_VERSION
	.align		4
        /*0000*/ 	.byte	0x04, 0x37
        /*0002*/ 	.short	(.L_15141 - .L_15140)
.L_15140:
        /*0004*/ 	.word	0x00000082


	//----- nvinfo : EIATTR_SW2861232_WAR
	.align		4
.L_15141:
        /*0008*/ 	.byte	0x01, 0x35
	.zero		2


	//----- nvinfo : EIATTR_PARAM_CBANK
	.align		4
        /*000c*/ 	.byte	0x04, 0x0a
        /*000e*/ 	.short	(.L_15143 - .L_15142)
	.align		4
.L_15142:
        /*0010*/ 	.word	index@(.nv.constant0._ZN4vllm25paged_attention_v1_kernelI13__nv_bfloat16hLi112ELi8ELi128ELNS_18Fp8KVCacheDataTypeE1ELb0EEEvPT_PKS3_PKT0_S9_ifPKiSB_iPKfiiiSD_SD_iiiii)
        /*0014*/ 	.short	0x0160
        /*0016*/ 	.short	0x007c


	//----- nvinfo : EIATTR_CBANK_PARAM_SIZE
	.align		4
.L_15143:
        /*0018*/ 	.byte	0x03, 0x19
        /*001a*/ 	.short	0x007c


	//----- nvinfo : EIATTR_KPARAM_INFO
	.align		4
        /*001c*/ 	.byte	0x04, 0x17
        /*001e*/ 	.short	(.L_15145 - .L_15144)
.L_15144:
        /*0020*/ 	.word	0x00000000
        /*0024*/ 	.short	0x0013
        /*0026*/ 	.short	0x0078
        /*0028*/ 	.byte	0x00, 0xf0, 0x11, 0x00


	//----- nvinfo : EIATTR_KPARAM_INFO
	.align		4
.L_15145:
        /*002c*/ 	.byte	0x04, 0x17
        /*002e*/ 	.short	(.L_15147 - .L_15146)
.L_15146:
        /*0030*/ 	.word	0x00000000
        /*0034*/ 	.short	0x0012
        /*0036*/ 	.short	0x0074
        /*0038*/ 	.byte	0x00, 0xf0, 0x11, 0x00


	//----- nvinfo : EIATTR_KPARAM_INFO
	.align		4
.L_15147:
        /*003c*/ 	.byte	0x04, 0x17
        /*003e*/ 	.short	(.L_15149 - .L_15148)
.L_15148:
        /*0040*/ 	.word	0x00000000
        /*0044*/ 	.short	0x0011
        /*0046*/ 	.short	0x0070
        /*0048*/ 	.byte	0x00, 0xf0, 0x11, 0x00


	//----- nvinfo : EIATTR_KPARAM_INFO
	.align		4
.L_15149:
        /*004c*/ 	.byte	0x04, 0x17
        /*004e*/ 	.short	(.L_15151 - .L_15150)
.L_15150:
        /*0050*/ 	.word	0x00000000
        /*0054*/ 	.short	0x0010
        /*0056*/ 	.short	0x006c
        /*0058*/ 	.byte	0x00, 0xf0, 0x11, 0x00


	//----- nvinfo : EIATTR_KPARAM_INFO
	.align		4
.L_15151:
        /*005c*/ 	.byte	0x04, 0x17
        /*005e*/ 	.short	(.L_15153 - .L_15152)
.L_15152:
        /*0060*/ 	.word	0x00000000
        /*0064*/ 	.short	0x000f
        /*0066*/ 	.short	0x0068
        /*0068*/ 	.byte	0x00, 0xf0, 0x11, 0x00


	//----- nvinfo : EIATTR_KPARAM_INFO
	.align		4
.L_15153:
        /*006c*/ 	.byte	0x04, 0x17
        /*006e*/ 	.short	(.L_15155 - .L_15154)
.L_15154:
        /*0070*/ 	.word	0x00000000
        /*0074*/ 	.short	0x000e
        /*0076*/ 	.short	0x0060
        /*0078*/ 	.byte	0x00, 0xf0, 0x21, 0x00


	//----- nvinfo : EIATTR_KPARAM_INFO
	.align		4
.L_15155:
        /*007c*/ 	.byte	0x04, 0x17
        /*007e*/ 	.short	(.L_15157 - .L_15156)
.L_15156:
        /*0080*/ 	.word	0x00000000
        /*0084*/ 	.short	0x000d
        /*0086*/ 	.short	0x0058
        /*0088*/ 	.byte	0x00, 0xf0, 0x21, 0x00


	//----- nvinfo : EIATTR_KPARAM_INFO
	.align		4
.L_15157:
        /*008c*/ 	.byte	0x04, 0x17
        /*008e*/ 	.short	(.L_15159 - .L_15158)
.L_15158:
        /*0090*/ 	.word	0x00000000
        /*0094*/ 	.short	0x000c
        /*0096*/ 	.short	0x0050
        /*0098*/ 	.byte	0x00, 0xf0, 0x11, 0x00


	//----- nvinfo : EIATTR_KPARAM_INFO
	.align		4
.L_15159:
        /*009c*/ 	.byte	0x04, 0x17
        /*009e*/ 	.short	(.L_15161 - .L_15160)
.L_15160:
        /*00a0*/ 	.word	0x00000000
        /*00a4*/ 	.short	0x000b
        /*00a6*/ 	.short	0x004c
        /*00a8*/ 	.byte	0x00, 0xf0, 0x11, 0x00


	//----- nvinfo : EIATTR_KPARAM_INFO
	.align		4
.L_15161:
        /*00ac*/ 	.byte	0x04, 0x17
        /*00ae*/ 	.short	(.L_15163 - .L_15162)
.L_15162:
        /*00b0*/ 	.word	0x00000000
        /*00b4*/ 	.short	0x000a
        /*00b6*/ 	.short	0x0048
        /*00b8*/ 	.byte	0x00, 0xf0, 0x11, 0x00


	//----- nvinfo : EIATTR_KPARAM_INFO
	.align		4
.L_15163:
        /*00bc*/ 	.byte	0x04, 0x17
        /*00be*/ 	.short	(.L_15165 - .L_15164)
.L_15164:
        /*00c0*/ 	.word	0x00000000
        /*00c4*/ 	.short	0x0009
        /*00c6*/ 	.short	0x0040
        /*00c8*/ 	.byte	0x00, 0xf0, 0x21, 0x00


	//----- nvinfo : EIATTR_KPARAM_INFO
	.align		4
.L_15165:
        /*00cc*/ 	.byte	0x04, 0x17
        /*00ce*/ 	.short	(.L_15167 - .L_15166)
.L_15166:
        /*00d0*/ 	.word	0x00000000
        /*00d4*/ 	.short	0x0008
        /*00d6*/ 	.short	0x0038
        /*00d8*/ 	.byte	0x00, 0xf0, 0x11, 0x00


	//----- nvinfo : EIATTR_KPARAM_INFO
	.align		4
.L_15167:
        /*00dc*/ 	.byte	0x04, 0x17
        /*00de*/ 	.short	(.L_15169 - .L_15168)
.L_15168:
        /*00e0*/ 	.word	0x00000000
        /*00e4*/ 	.short	0x0007
        /*00e6*/ 	.short	0x0030
        /*00e8*/ 	.byte	0x00, 0xf0, 0x21, 0x00


	//----- nvinfo : EIATTR_KPARAM_INFO
	.align		4
.L_15169:
        /*00ec*/ 	.byte	0x04, 0x17
        /*00ee*/ 	.short	(.L_15171 - .L_15170)
.L_15170:
        /*00f0*/ 	.word	0x00000000
        /*00f4*/ 	.short	0x0006
        /*00f6*/ 	.short	0x0028
        /*00f8*/ 	.byte	0x00, 0xf0, 0x21, 0x00


	//----- nvinfo : EIATTR_KPARAM_INFO
	.align		4
.L_15171:
        /*00fc*/ 	.byte	0x04, 0x17
        /*00fe*/ 	.short	(.L_15173 - .L_15172)
.L_15172:
        /*0100*/ 	.word	0x00000000
        /*0104*/ 	.short	0x0005
        /*0106*/ 	.short	0x0024
        /*0108*/ 	.byte	0x00, 0xf0, 0x11, 0x00


	//----- nvinfo : EIATTR_KPARAM_INFO
	.align		4
.L_15173:
        /*010c*/ 	.byte	0x04, 0x17
        /*010e*/ 	.short	(.L_15175 - .L_15174)
.L_15174:
        /*0110*/ 	.word	0x00000000
        /*0114*/ 	.short	0x0004
        /*0116*/ 	.short	0x0020
        /*0118*/ 	.byte	0x00, 0xf0, 0x11, 0x00


	//----- nvinfo : EIATTR_KPARAM_INFO
	.align		4
.L_15175:
        /*011c*/ 	.byte	0x04, 0x17
        /*011e*/ 	.short	(.L_15177 - .L_15176)
.L_15176:
        /*0120*/ 	.word	0x00000000
        /*0124*/ 	.short	0x0003
        /*0126*/ 	.short	0x0018
        /*0128*/ 	.byte	0x00, 0xf0, 0x21, 0x00


	//----- nvinfo : EIATTR_KPARAM_INFO
	.align		4
.L_15177:
        /*012c*/ 	.byte	0x04, 0x17
        /*012e*/ 	.short	(.L_15179 - .L_15178)
.L_15178:
        /*0130*/ 	.word	0x00000000
        /*0134*/ 	.short	0x0002
        /*0136*/ 	.short	0x0010
        /*0138*/ 	.byte	0x00, 0xf0, 0x21, 0x00


	//----- nvinfo : EIATTR_KPARAM_INFO
	.align		4
.L_15179:
        /*013c*/ 	.byte	0x04, 0x17
        /*013e*/ 	.short	(.L_15181 - .L_15180)
.L_15180:
        /*0140*/ 	.word	0x00000000
        /*0144*/ 	.short	0x0001
        /*0146*/ 	.short	0x0008
        /*0148*/ 	.byte	0x00, 0xf0, 0x21, 0x00


	//----- nvinfo : EIATTR_KPARAM_INFO
	.align		4
.L_15181:
        /*014c*/ 	.byte	0x04, 0x17
        /*014e*/ 	.short	(.L_15183 - .L_15182)
.L_15182:
        /*0150*/ 	.word	0x00000000
        /*0154*/ 	.short	0x0000
        /*0156*/ 	.short	0x0000
        /*0158*/ 	.byte	0x00, 0xf0, 0x21, 0x00


	//----- nvinfo : EIATTR_MAXREG_COUNT
	.align		4
.L_15183:
        /*015c*/ 	.byte	0x03, 0x1b
        /*015e*/ 	.short	0x00ff


	//----- nvinfo : EIATTR_NUM_BARRIERS
	.align		4
        /*0160*/ 	.byte	0x02, 0x4c
        /*0162*/ 	.byte	0x01
	.zero		1


	//----- nvinfo : EIATTR_EXTERNS
	.align		4
        /*0164*/ 	.byte	0x04, 0x0f
        /*0166*/ 	.short	(.L_15185 - .L_15184)


	//   ....[0]....
	.align		4
.L_15184:
        /*0168*/ 	.word	index@(__assertfail)


	//----- nvinfo : EIATTR_MERCURY_ISA_VERSION
	.align		4
.L_15185:
        /*016c*/ 	.byte	0x03, 0x5f
        /*016e*/ 	.short	0x0000


	//----- nvinfo : EIATTR_COOP_GROUP_MASK_REGIDS
	.align		4
        /*0170*/ 	.byte	0x04, 0x29
        /*0172*/ 	.short	(.L_15187 - .L_15186)


	//   ....[0]....
.L_15186:
        /*0174*/ 	.word	0xffffffff


	//   ....[1]....
        /*0178*/ 	.word	0xffffffff


	//   ....[2]....
        /*017c*/ 	.word	0xffffffff


	//   ....[3]....
        /*0180*/ 	.word	0xffffffff


	//   ....[4]....
        /*0184*/ 	.word	0xffffffff


	//   ....[5]....
        /*0188*/ 	.word	0xffffffff


	//   ....[6]....
        /*018c*/ 	.word	0xffffffff


	//   ....[7]....
        /*0190*/ 	.word	0xffffffff


	//   ....[8]....
        /*0194*/ 	.word	0xffffffff


	//   ....[9]....
        /*0198*/ 	.word	0xffffffff


	//   ....[10]....
        /*019c*/ 	.word	0xffffffff


	//   ....[11]....
        /*01a0*/ 	.word	0xffffffff


	//   ....[12]....
        /*01a4*/ 	.word	0xffffffff


	//   ....[13]....
        /*01a8*/ 	.word	0xffffffff


	//   ....[14]....
        /*01ac*/ 	.word	0xffffffff


	//   ....[15]....
        /*01b0*/ 	.word	0xffffffff


	//----- nvinfo : EIATTR_COOP_GROUP_INSTR_OFFSETS
	.align		4
.L_15187:
        /*01b4*/ 	.byte	0x04, 0x28
        /*01b6*/ 	.short	(.L_15189 - .L_15188)


	//   ....[0]....
.L_15188:
        /*01b8*/ 	.word	0x000005f0


	//   ....[1]....
        /*01bc*/ 	.word	0x00000610


	//   ....[2]....
        /*01c0*/ 	.word	0x000006c0


	//   ....[3]....
        /*01c4*/ 	.word	0x000006e0


	//   ....[4]....
        /*01c8*/ 	.word	0x00000700


	//   ....[5]....
        /*01cc*/ 	.word	0x000014c0


	//   ....[6]....
        /*01d0*/ 	.word	0x00001530


	//   ....[7]....
        /*01d4*/ 	.word	0x00001550


	//   ....[8]....
        /*01d8*/ 	.word	0x00001570


	//   ....[9]....
        /*01dc*/ 	.word	0x00001590


	//   ....[10]....
        /*01e0*/ 	.word	0x000015e0


	//   ....[11]....
        /*01e4*/ 	.word	0x00001600


	//   ....[12]....
        /*01e8*/ 	.word	0x00001620


	//   ....[13]....
        /*01ec*/ 	.word	0x00002650


	//   ....[14]....
        /*01f0*/ 	.word	0x000026d0


	//   ....[15]....
        /*01f4*/ 	.word	0x00002730


	//----- nvinfo : EIATTR_SYSCALL_OFFSETS
	.align		4
.L_15189:
        /*01f8*/ 	.byte	0x04, 0x46
        /*01fa*/ 	.short	(.L_15191 - .L_15190)


	//   ....[0]....
.L_15190:
        /*01fc*/ 	.word	0x000025e0


	//----- nvinfo : EIATTR_EXIT_INSTR_OFFSETS
	.align		4
.L_15191:
        /*0200*/ 	.byte	0x04, 0x1c
        /*0202*/ 	.short	(.L_15193 - .L_15192)


	//   ....[0]....
.L_15192:
        /*0204*/ 	.word	0x00002220


	//   ....[1]....
        /*0208*/ 	.word	0x00002430


	//   ....[2]....
        /*020c*/ 	.word	0x000024b0


	//   ....[3]....
        /*0210*/ 	.word	0x000025f0


	//----- nvinfo : EIATTR_CTAIDZ_USED
	.align		4
.L_15193:
        /*0214*/ 	.byte	0x01, 0x04
	.zero		2


	//----- nvinfo : EIATTR_CRS_STACK_SIZE
	.align		4
        /*0218*/ 	.byte	0x04, 0x1e
        /*021a*/ 	.short	(.L_15195 - .L_15194)
.L_15194:
        /*021c*/ 	.word	0x00000000
.L_15195:


//--------------------- .nv.info._ZN4vllm25paged_attention_v1_kernelI13__nv_bfloat16hLi96ELi8ELi128ELNS_18Fp8KVCacheDataTypeE1ELb0EEEvPT_PKS3_PKT0_S9_ifPKiSB_iPKfiiiSD_SD_iiiii --------------------------
	.section	.nv.info._ZN4vllm25paged_attention_v1_kernelI13__nv_bfloat16hLi96ELi8ELi128ELNS_18Fp8KVCacheDataTypeE1ELb0EEEvPT_PKS3_PKT0_S9_ifPKiSB_iPKfiiiSD_SD_iiiii,"",@"SHT_CUDA_INFO"
	.sectionflags	@""
	.align	4


	//----- nvinfo : EIATTR_CUDA_API_VERSION
	.align		4
        /*0000*/ 	.byte	0x04, 0x37
        /*0002*/ 	.short	(.L_15197 - .L_15196)
.L_15196:
        /*0004*/ 	.word	0x00000082


	//----- nvinfo : EIATTR_SW2861232_WAR
	.align		4
.L_15197:
        /*0008*/ 	.byte	0x01, 0x35
	.zero		2


	//----- nvinfo : EIATTR_PARAM_CBANK
	.align		4
        /*000c*/ 	.byte	0x04, 0x0a
        /*000e*/ 	.short	(.L_15199 - .L_15198)
	.align		4
.L_15198:
        /*0010*/ 	.word	index@(.nv.constant0._ZN4vllm25paged_attention_v1_kernelI13__nv_bfloat16hLi96ELi8ELi128ELNS_18Fp8KVCacheDataTypeE1ELb0EEEvPT_PKS3_PKT0_S9_ifPKiSB_iPKfiiiSD_SD_iiiii)
        /*0014*/ 	.short	0x0160
        /*0016*/ 	.short	0x007c


	//----- nvinfo : EIATTR_CBANK_PARAM_SIZE
	.align		4
.L_15199:
        /*0018*/ 	.byte	0x03, 0x19
        /*001a*/ 	.short	0x007c


	//----- nvinfo : EIATTR_KPARAM_INFO
	.align		4
        /*001c*/ 	.byte	0x04, 0x17
        /*001e*/ 	.short	(.L_15201 - .L_15200)
.L_15200:
        /*0020*/ 	.word	0x00000000
        /*0024*/ 	.short	0x0013
        /*0026*/ 	.short	0x0078
        /*0028*/ 	.byte	0x00, 0xf0, 0x11, 0x00


	//----- nvinfo : EIATTR_KPARAM_INFO
	.align		4
.L_15201:
        /*002c*/ 	.byte	0x04, 0x17
        /*002e*/ 	.short	(.L_15203 - .L_15202)
.L_15202:
        /*0030*/ 	.word	0x00000000
        /*0034*/ 	.short	0x0012
        /*0036*/ 	.short	0x0074
        /*0038*/ 	.byte	0x00, 0xf0, 0x11, 0x00


	//----- nvinfo : EIATTR_KPARAM_INFO
	.align		4
.L_15203:
        /*003c*/ 	.byte	0x04, 0x17
        /*003e*/ 	.short	(.L_15205 - .L_15204)
.L_15204:
        /*0040*/ 	.word	0x00000000
        /*0044*/ 	.short	0x0011
        /*0046*/ 	.short	0x0070
        /*0048*/ 	.byte	0x00, 0xf0, 0x11, 0x00


	//----- nvinfo : EIATTR_KPARAM_INFO
	.align		4
.L_15205:
        /*004c*/ 	.byte	0x04, 0x17
        /*004e*/ 	.short	(.L_15207 - .L_15206)
.L_15206:
        /*0050*/ 	.word	0x00000000
        /*0054*/ 	.short	0x0010
        /*0056*/ 	.short	0x006c
        /*0058*/ 	.byte	0x00, 0xf0, 0x11, 0x00


	//----- nvinfo : EIATTR_KPARAM_INFO
	.align		4
.L_15207:
        /*005c*/ 	.byte	0x04, 0x17
        /*005e*/ 	.short	(.L_15209 - .L_15208)
.L_15208:
        /*0060*/ 	.word	0x00000000
        /*0064*/ 	.short	0x000f
        /*0066*/ 	.short	0x0068
        /*0068*/ 	.byte	0x00, 0xf0, 0x11, 0x00


	//----- nvinfo : EIATTR_KPARAM_INFO
	.align		4
.L_15209:
        /*006c*/ 	.byte	0x04, 0x17
        /*006e*/ 	.short	(.L_15211 - .L_15210)
.L_15210:
        /*0070*/ 	.word	0x00000000
        /*0074*/ 	.short	0x000e
        /*0076*/ 	.short	0x0060
        /*0078*/ 	.byte	0x00, 0xf0, 0x21, 0x00


	//----- nvinfo : EIATTR_KPARAM_INFO
	.align		4
.L_15211:
        /*007c*/ 	.byte	0x04, 0x17
        /*007e*/ 	.short	(.L_15213 - .L_15212)
.L_15212:
        /*0080*/ 	.word	0x00000000
        /*0084*/ 	.short	0x000d
        /*0086*/ 	.short	0x0058
        /*0088*/ 	.byte	0x00, 0xf0, 0x21, 0x00


	//----- nvinfo : EIATTR_KPARAM_INFO
	.align		4
.L_15213:
        /*008c*/ 	.byte	0x04, 0x17
        /*008e*/ 	.short	(.L_15215 - .L_15214)
.L_15214:
        /*0090*/ 	.word	0x00000000
        /*0094*/ 	.short	0x000c
        /*0096*/ 	.short	0x0050
        /*0098*/ 	.byte	0x00, 0xf0, 0x11, 0x00


	//----- nvinfo : EIATTR_KPARAM_INFO
	.align		4
.L_15215:
        /*009c*/ 	.byte	0x04, 0x17
        /*009e*/ 	.short	(.L_15217 - .L_15216)
.L_15216:
        /*00a0*/ 	.word	0x00000000
        /*00a4*/ 	.short	0x000b
        /*00a6*/ 	.short	0x004c
        /*00a8*/ 	.byte	0x00, 0xf0, 0x11, 0x00


	//----- nvinfo : EIATTR_KPARAM_INFO
	.align		4
.L_15217:
        /*00ac*/ 	.byte	0x04, 0x17
        /*00ae*/ 	.short	(.L_15219 - .L_15218)
.L_15218:
        /*00b0*/ 	.word	0x00000000
        /*00b4*/ 	.short	0x000a
        /*00b6*/ 	.short	0x0048
        /*00b8*/ 	.byte	0x00, 0xf0, 0x11, 0x00


	//----- nvinfo : EIATTR_KPARAM_INFO
	.align		4
.L_15219:
        /*00bc*/ 	.byte	0x04, 0x17
        /*00be*/ 	.short	(.L_15221 - .L_15220)
.L_15220:
        /*00c0*/ 	.word	0x00000000
        /*00c4*/ 	.short	0x0009
        /*00c6*/ 	.short	0x0040
        /*00c8*/ 	.byte	0x00, 0xf0, 0x21, 0x00


	//----- nvinfo : EIATTR_KPARAM_INFO
	.align		4
.L_15221:
        /*00cc*/ 	.byte	0x04, 0x17
        /*00ce*/ 	.short	(.L_15223 - .L_15222)
.L_15222:
        /*00d0*/ 	.word	0x00000000
        /*00d4*/ 	.short	0x0008
        /*00d6*/ 	.short	0x0038
        /*00d8*/ 	.byte	0x00, 0xf0, 0x11, 0x00


	//----- nvinfo : EIATTR_KPARAM_INFO
	.align		4
.L_15223:
        /*00dc*/ 	.byte	0x04, 0x17
        /*00de*/ 	.short	(.L_15225 - .L_15224)
.L_15224:
        /*00e0*/ 	.word	0x00000000
        /*00e4*/ 	.short	0x0007
        /*00e6*/ 	.short	0x0030
        /*00e8*/ 	.byte	0x00, 0xf0, 0x21, 0x00


	//----- nvinfo : EIATTR_KPARAM_INFO
	.align		4
.L_15225:
        /*00ec*/ 	.byte	0x04, 0x17
        /*00ee*/ 	.short	(.L_15227 - .L_15226)
.L_15226:
        /*00f0*/ 	.word	0x00000000
        /*00f4*/ 	.short	0x0006
        /*00f6*/ 	.short	0x0028
        /*00f8*/ 	.byte	0x00, 0xf0, 0x21, 0x00


	//----- nvinfo : EIATTR_KPARAM_INFO
	.align		4
.L_15227:
        /*00fc*/ 	.byte	0x04, 0x17
        /*00fe*/ 	.short	(.L_15229 - .L_15228)
.L_15228:
        /*0100*/ 	.word	0x00000000
        /*0104*/ 	.short	0x0005
        /*0106*/ 	.short	0x0024
        /*0108*/ 	.byte	0x00, 0xf0, 0x11, 0x00


	//----- nvinfo : EIATTR_KPARAM_INFO
	.align		4
.L_15229:
        /*010c*/ 	.byte	0x04, 0x17
        /*010e*/ 	.short	(.L_15231 - .L_15230)
.L_15230:
        /*0110*/ 	.word	0x00000000
        /*0114*/ 	.short	0x0004
        /*0116*/ 	.short	0x0020
        /*0118*/ 	.byte	0x00, 0xf0, 0x11, 0x00


	//----- nvinfo : EIATTR_KPARAM_INFO
	.align		4
.L_15231:
        /*011c*/ 	.byte	0x04, 0x17
        /*011e*/ 	.short	(.L_15233 - .L_15232)
.L_15232:
        /*0120*/ 	.word	0x00000000
        /*0124*/ 	.short	0x0003
        /*0126*/ 	.short	0x0018
        /*0128*/ 	.byte	0x00, 0xf0, 0x21, 0x00


	//----- nvinfo : EIATTR_KPARAM_INFO
	.align		4
.L_15233:
        /*012c*/ 	.byte	0x04, 0x17
        /*012e*/ 	.short	(.L_15235 - .L_15234)
.L_15234:
        /*0130*/ 	.word	0x00000000
        /*0134*/ 	.short	0x0002
        /*0136*/ 	.short	0x0010
        /*0138*/ 	.byte	0x00, 0xf0, 0x21, 0x00


	//----- nvinfo : EIATTR_KPARAM_INFO
	.align		4
.L_15235:
        /*013c*/ 	.byte	0x04, 0x17
        /*013e*/ 	.short	(.L_15237 - .L_15236)
.L_15236:
        /*0140*/ 	.word	0x00000000
        /*0144*/ 	.short	0x0001
        /*0146*/ 	.short	0x0008
        /*0148*/ 	.byte	0x00, 0xf0, 0x21, 0x00


	//----- nvinfo : EIATTR_KPARAM_INFO
	.align		4
.L_15237:
        /*014c*/ 	.byte	0x04, 0x17
        /*014e*/ 	.short	(.L_15239 - .L_15238)
.L_15238:
        /*0150*/ 	.word	0x00000000
        /*0154*/ 	.short	0x0000
        /*0156*/ 	.short	0x0000
        /*0158*/ 	.byte	0x00, 0xf0, 0x21, 0x00


	//----- nvinfo : EIATTR_MAXREG_COUNT
	.align		4
.L_15239:
        /*015c*/ 	.byte	0x03, 0x1b
        /*015e*/ 	.short	0x00ff


	//----- nvinfo : EIATTR_NUM_BARRIERS
	.align		4
        /*0160*/ 	.byte	0x02, 0x4c
        /*0162*/ 	.byte	0x01
	.zero		1


	//----- nvinfo : EIATTR_EXTERNS
	.align		4
        /*0164*/ 	.byte	0x04, 0x0f
        /*0166*/ 	.short	(.L_15241 - .L_15240)


	//   ....[0]....
	.align		4
.L_15240:
        /*0168*/ 	.word	index@(__assertfail)


	//----- nvinfo : EIATTR_MERCURY_ISA_VERSION
	.align		4
.L_15241:
        /*016c*/ 	.byte	0x03, 0x5f
        /*016e*/ 	.short	0x0000


	//----- nvinfo : EIATTR_COOP_GROUP_MASK_REGIDS
	.align		4
        /*0170*/ 	.byte	0x04, 0x29
        /*0172*/ 	.short	(.L_15243 - .L_15242)


	//   ....[0]....
.L_15242:
        /*0174*/ 	.word	0xffffffff


	//   ....[1]....
        /*0178*/ 	.word	0xffffffff


	//   ....[2]....
        /*017c*/ 	.word	0xffffffff


	//   ....[3]....
        /*0180*/ 	.word	0xffffffff


	//   ....[4]....
        /*0184*/ 	.word	0xffffffff


	//   ....[5]....
        /*0188*/ 	.word	0xffffffff


	//   ....[6]....
        /*018c*/ 	.word	0xffffffff


	//   ....[7]....
        /*0190*/ 	.word	0xffffffff


	//   ....[8]....
        /*0194*/ 	.word	0xffffffff


	//   ....[9]....
        /*0198*/ 	.word	0xffffffff


	//   ....[10]....
        /*019c*/ 	.word	0xffffffff


	//   ....[11]....
        /*01a0*/ 	.word	0xffffffff


	//   ....[12]....
        /*01a4*/ 	.word	0xffffffff


	//   ....[13]....
        /*01a8*/ 	.word	0xffffffff


	//   ....[14]....
        /*01ac*/ 	.word	0xffffffff


	//   ....[15]....
        /*01b0*/ 	.word	0xffffffff


	//----- nvinfo : EIATTR_COOP_GROUP_INSTR_OFFSETS
	.align		4
.L_15243:
        /*01b4*/ 	.byte	0x04, 0x28
        /*01b6*/ 	.short	(.L_15245 - .L_15244)


	//   ....[0]....
.L_15244:
        /*01b8*/ 	.word	0x000005f0


	//   ....[1]....
        /*01bc*/ 	.word	0x00000610


	//   ....[2]....
        /*01c0*/ 	.word	0x000006c0


	//   ....[3]....
        /*01c4*/ 	.word	0x000006e0


	//   ....[4]....
        /*01c8*/ 	.word	0x00000700


	//   ....[5]....
        /*01cc*/ 	.word	0x000014c0


	//   ....[6]....
        /*01d0*/ 	.word	0x00001530


	//   ....[7]....
        /*01d4*/ 	.word	0x00001550


	//   ....[8]....
        /*01d8*/ 	.word	0x00001570


	//   ....[9]....
        /*01dc*/ 	.word	0x00001590


	//   ....[10]....
        /*01e0*/ 	.word	0x000015e0


	//   ....[11]....
        /*01e4*/ 	.word	0x00001600


	//   ....[12]....
        /*01e8*/ 	.word	0x00001620


	//   ....[13]....
        /*01ec*/ 	.word	0x00002460


	//   ....[14]....
        /*01f0*/ 	.word	0x000024e0


	//   ....[15]....
        /*01f4*/ 	.word	0x00002540


	//----- nvinfo : EIATTR_SYSCALL_OFFSETS
	.align		4
.L_15245:
        /*01f8*/ 	.byte	0x04, 0x46
        /*01fa*/ 	.short	(.L_15247 - .L_15246)


	//   ....[0]....
.L_15246:
        /*01fc*/ 	.word	0x000023f0


	//----- nvinfo : EIATTR_EXIT_INSTR_OFFSETS
	.align		4
.L_15247:
        /*0200*/ 	.byte	0x04, 0x1c
        /*0202*/ 	.short	(.L_15249 - .L_15248)


	//   ....[0]....
.L_15248:
        /*0204*/ 	.word	0x00002090


	//   ....[1]....
        /*0208*/ 	.word	0x000022c0


	//   ....[2]....
        /*020c*/ 	.word	0x00002400


	//----- nvinfo : EIATTR_CTAIDZ_USED
	.align		4
.L_15249:
        /*0210*/ 	.byte	0x01, 0x04
	.zero		2


	//----- nvinfo : EIATTR_CRS_STACK_SIZE
	.align		4
        /*0214*/ 	.byte	0x04, 0x1e
        /*0216*/ 	.short	(.L_15251 - .L_15250)
.L_15250:
        /*0218*/ 	.word	0x00000000
.L_15251:


//--------------------- .nv.info._ZN4vllm25paged_attention_v1_kernelI13__nv_bfloat16hLi80ELi8ELi128ELNS_18Fp8KVCacheDataTypeE1ELb0EEEvPT_PKS3_PKT0_S9_ifPKiSB_iPKfiiiSD_SD_iiiii --------------------------
	.section	.nv.info._ZN4vllm25paged_attention_v1_kernelI13__nv_bfloat16hLi80ELi8ELi128ELNS_18Fp8KVCacheDataTypeE1ELb0EEEvPT_PKS3_PKT0_S9_ifPKiSB_iPKfiiiSD_SD_iiiii,"",@"SHT_CUDA_INFO"
	.sectionflags	@""
	.align	4


	//----- nvinfo : EIATTR_CUDA_API_VERSION
	.align		4
        /*0000*/ 	.byte	0x04, 0x37
        /*0002*/ 	.short	(.L_15253 - .L_15252)
.L_15252:
        /*0004*/ 	.word	0x00000082


	//----- nvinfo : EIATTR_SW2861232_WAR
	.align		4
.L_15253:
        /*0008*/ 	.byte	0x01, 0x35
	.zero		2


	//----- nvinfo : EIATTR_PARAM_CBANK
	.align		4
        /*000c*/ 	.byte	0x04, 0x0a
        /*000e*/ 	.short	(.L_15255 - .L_15254)
	.align		4
.L_15254:
        /*0010*/ 	.word	index@(.nv.constant0._ZN4vllm25paged_attention_v1_kernelI13__nv_bfloat16hLi80ELi8ELi128ELNS_18Fp8KVCacheDataTypeE1ELb0EEEvPT_PKS3_PKT0_S9_ifPKiSB_iPKfiiiSD_SD_iiiii)
        /*0014*/ 	.short	0x0160
        /*0016*/ 	.short	0x007c


	//----- nvinfo : EIATTR_CBANK_PARAM_SIZE
	.align		4
.L_15255:
        /*0018*/ 	.byte	0x03, 0x19
        /*001a*/ 	.short	0x007c


	//----- nvinfo : EIATTR_KPARAM_INFO
	.align		4
        /*001c*/ 	.byte	0x04, 0x17
        /*001e*/ 	.short	(.L_15257 - .L_15256)
.L_15256:
        /*0020*/ 	.word	0x00000000
        /*0024*/ 	.short	0x0013
        /*0026*/ 	.short	0x0078
        /*0028*/ 	.byte	0x00, 0xf0, 0x11, 0x00


	//----- nvinfo : EIATTR_KPARAM_INFO
	.align		4
.L_15257:
        /*002c*/ 	.byte	0x04, 0x17
        /*002e*/ 	.short	(.L_15259 - .L_15258)
.L_15258:
        /*0030*/ 	.word	0x00000000
        /*0034*/ 	.short	0x0012
        /*0036*/ 	.short	0x0074
        /*0038*/ 	.byte	0x00, 0xf0, 0x11, 0x00


	//----- nvinfo : EIATTR_KPARAM_INFO
	.align		4
.L_15259:
        /*003c*/ 	.byte	0x04, 0x17
        /*003e*/ 	.short	(.L_15261 - .L_15260)
.L_15260:
        /*0040*/ 	.word	0x00000000
        /*0044*/ 	.short	0x0011
        /*0046*/ 	.short	0x0070
        /*0048*/ 	.byte	0x00, 0xf0, 0x11, 0x00


	//----- nvinfo : EIATTR_KPARAM_INFO
	.align		4
.L_15261:
        /*004c*/ 	.byte	0x04, 0x17
        /*004e*/ 	.short	(.L_15263 - .L_15262)
.L_15262:
        /*0050*/ 	.word	0x00000000
        /*0054*/ 	.short	0x0010
        /*0056*/ 	.short	0x006c
        /*0058*/ 	.byte	0x00, 0xf0, 0x11, 0x00


	//----- nvinfo : EIATTR_KPARAM_INFO
	.align		4
.L_15263:
        /*005c*/ 	.byte	0x04, 0x17
        /*005e*/ 	.short	(.L_15265 - .L_15264)
.L_15264:
        /*0060*/ 	.word	0x00000000
        /*0064*/ 	.short	0x000f
        /*0066*/ 	.short	0x0068
        /*0068*/ 	.byte	0x00, 0xf0, 0x11, 0x00


	//----- nvinfo : EIATTR_KPARAM_INFO
	.align		4
.L_15265:
        /*006c*/ 	.byte	0x04, 0x17
        /*006e*/ 	.short	(.L_15267 - .L_15266)
.L_15266:
        /*0070*/ 	.word	0x00000000
        /*0074*/ 	.short	0x000e
        /*0076*/ 	.short	0x0060
        /*0078*/ 	.byte	0x00, 0xf0, 0x21, 0x00


	//----- nvinfo : EIATTR_KPARAM_INFO
	.align		4
.L_15267:
        /*007c*/ 	.byte	0x04, 0x17
        /*007e*/ 	.short	(.L_15269 - .L_15268)
.L_15268:
        /*0080*/ 	.word	0x00000000
        /*0084*/ 	.short	0x000d
        /*0086*/ 	.short	0x0058
        /*0088*/ 	.byte	0x00, 0xf0, 0x21, 0x00


	//----- nvinfo : EIATTR_KPARAM_INFO
	.align		4
.L_15269:
        /*008c*/ 	.byte	0x04, 0x17
        /*008e*/ 	.short	(.L_15271 - .L_15270)
.L_15270:
        /*0090*/ 	.word	0x00000000
        /*0094*/ 	.short	0x000c
        /*0096*/ 	.short	0x0050
        /*0098*/ 	.byte	0x00, 0xf0, 0x11, 0x00


	//----- nvinfo : EIATTR_KPARAM_INFO
	.align		4
.L_15271:
        /*009c*/ 	.byte	0x04, 0x17
        /*009e*/ 	.short	(.L_15273 - .L_15272)
.L_15272:
        /*00a0*/ 	.word	0x00000000
        /*00a4*/ 	.short	0x000b
        /*00a6*/ 	.short	0x004c
        /*00a8*/ 	.byte	0x00, 0xf0, 0x11, 0x00


	//----- nvinfo : EIATTR_KPARAM_INFO
	.align		4
.L_15273:
        /*00ac*/ 	.byte	0x04, 0x17
        /*00ae*/ 	.short	(.L_15275 - .L_15274)
.L_15274:
        /*00b0*/ 	.word	0x00000000
        /*00b4*/ 	.short	0x000a
        /*00b6*/ 	.short	0x0048
        /*00b8*/ 	.byte	0x00, 0xf0, 0x11, 0x00


	//----- nvinfo : EIATTR_KPARAM_INFO
	.align		4
.L_15275:
        /*00bc*/ 	.byte	0x04, 0x17
        /*00be*/ 	.short	(.L_15277 - .L_15276)
.L_15276:
        /*00c0*/ 	.word	0x00000000
        /*00c4*/ 	.short	0x0009
        /*00c6*/ 	.short	0x0040
        /*00c8*/ 	.byte	0x00, 0xf0, 0x21, 0x00


	//----- nvinfo : EIATTR_KPARAM_INFO
	.align		4
.L_15277:
        /*00cc*/ 	.byte	0x04, 0x17
        /*00ce*/ 	.short	(.L_15279 - .L_15278)
.L_15278:
        /*00d0*/ 	.word	0x00000000
        /*00d4*/ 	.short	0x0008
        /*00d6*/ 	.short	0x0038
        /*00d8*/ 	.byte	0x00, 0xf0, 0x11, 0x00


	//----- nvinfo : EIATTR_KPARAM_INFO
	.align		4
.L_15279:
        /*00dc*/ 	.byte	0x04, 0x17
        /*00de*/ 	.short	(.L_15281 - .L_15280)
.L_15280:
        /*00e0*/ 	.word	0x00000000
        /*00e4*/ 	.short	0x0007
        /*00e6*/ 	.short	0x0030
        /*00e8*/ 	.byte	0x00, 0xf0, 0x21, 0x00


	//----- nvinfo : EIATTR_KPARAM_INFO
	.align		4
.L_15281:
        /*00ec*/ 	.byte	0x04, 0x17
        /*00ee*/ 	.short	(.L_15283 - .L_15282)
.L_15282:
        /*00f0*/ 	.word	0x00000000
        /*00f4*/ 	.short	0x0006
        /*00f6*/ 	.short	0x0028
        /*00f8*/ 	.byte	0x00, 0xf0, 0x21, 0x00


	//----- nvinfo : EIATTR_KPARAM_INFO
	.align		4
.L_15283:
        /*00fc*/ 	.byte	0x04, 0x17
        /*00fe*/ 	.short	(.L_15285 - .L_15284)
.L_15284:
        /*0100*/ 	.word	0x00000000
        /*0104*/ 	.short	0x0005
        /*0106*/ 	.short	0x0024
        /*0108*/ 	.byte	0x00, 0xf0, 0x11, 0x00


	//----- nvinfo : EIATTR_KPARAM_INFO
	.align		4
.L_15285:
        /*010c*/ 	.byte	0x04, 0x17
        /*010e*/ 	.short	(.L_15287 - .L_15286)
.L_15286:
        /*0110*/ 	.word	0x00000000
        /*0114*/ 	.short	0x0004
        /*0116*/ 	.short	0x0020
        /*0118*/ 	.byte	0x00, 0xf0, 0x11, 0x00


	//----- nvinfo : EIATTR_KPARAM_INFO
	.align		4
.L_15287:
        /*011c*/ 	.byte	0x04, 0x17
        /*011e*/ 	.short	(.L_15289 - .L_15288)
.L_15288:
        /*0120*/ 	.word	0x00000000
        /*0124*/ 	.short	0x0003
        /*0126*/ 	.short	0x0018
        /*0128*/ 	.byte	0x00, 0xf0, 0x21, 0x00


	//----- nvinfo : EIATTR_KPARAM_INFO
	.align		4
.L_15289:
        /*012c*/ 	.byte	0x04, 0x17
        /*012e*/ 	.short	(.L_15291 - .L_15290)
.L_15290:
        /*0130*/ 	.word	0x00000000
        /*0134*/ 	.short	0x0002
        /*0136*/ 	.short	0x0010
        /*0138*/ 	.byte	0x00, 0xf0, 0x21, 0x00


	//----- nvinfo : EIATTR_KPARAM_INFO
	.align		4
.L_15291:
        /*013c*/ 	.byte	0x04, 0x17
        /*013e*/ 	.short	(.L_15293 - .L_15292)
.L_15292:
        /*0140*/ 	.word	0x00000000
        /*0144*/ 	.short	0x0001
        /*0146*/ 	.short	0x0008
        /*0148*/ 	.byte	0x00, 0xf0, 0x21, 0x00


	//----- nvinfo : EIATTR_KPARAM_INFO
	.align		4
.L_15293:
        /*014c*/ 	.byte	0x04, 0x17
        /*014e*/ 	.short	(.L_15295 - .L_15294)
.L_15294:
        /*0150*/ 	.word	0x00000000
        /*0154*/ 	.short	0x0000
        /*0156*/ 	.short	0x0000
        /*0158*/ 	.byte	0x00, 0xf0, 0x21, 0x00


	//----- nvinfo : EIATTR_MAXREG_COUNT
	.align		4
.L_15295:
        /*015c*/ 	.byte	0x03, 0x1b
        /*015e*/ 	.short	0x00ff


	//----- nvinfo : EIATTR_NUM_BARRIERS
	.align		4
        /*0160*/ 	.byte	0x02, 0x4c
        /*0162*/ 	.byte	0x01
	.zero		1


	//----- nvinfo : EIATTR_EXTERNS
	.align		4
        /*0164*/ 	.byte	0x04, 0x0f
        /*0166*/ 	.short	(.L_15297 - .L_15296)


	//   ....[0]....
	.align		4
.L_15296:
        /*0168*/ 	.word	index@(__assertfail)


	//----- nvinfo : EIATTR_MERCURY_ISA_VERSION
	.align		4
.L_15297:
        /*016c*/ 	.byte	0x03, 0x5f
        /*016e*/ 	.short	0x0000


	//----- nvinfo : EIATTR_COOP_GROUP_MASK_REGIDS
	.align		4
        /*0170*/ 	.byte	0x04, 0x29
        /*0172*/ 	.short	(.L_15299 - .L_15298)


	//   ....[0]....
.L_15298:
        /*0174*/ 	.word	0xffffffff


	//   ....[1]....
        /*0178*/ 	.word	0xffffffff


	//   ....[2]....
        /*017c*/ 	.word	0xffffffff


	//   ....[3]....
        /*0180*/ 	.word	0xffffffff


	//   ....[4]....
        /*0184*/ 	.word	0xffffffff


	//   ....[5]....
        /*0188*/ 	.word	0xffffffff


	//   ....[6]....
        /*018c*/ 	.word	0xffffffff


	//   ....[7]....
        /*0190*/ 	.word	0xffffffff


	//   ....[8]....
        /*0194*/ 	.word	0xffffffff


	//   ....[9]....
        /*0198*/ 	.word	0xffffffff


	//   ....[10]....
        /*019c*/ 	.word	0xffffffff


	//   ....[11]....
        /*01a0*/ 	.word	0xffffffff


	//   ....[12]....
        /*01a4*/ 	.word	0xffffffff


	//   ....[13]....
        /*01a8*/ 	.word	0xffffffff


	//   ....[14]....
        /*01ac*/ 	.word	0xffffffff


	//   ....[15]....
        /*01b0*/ 	.word	0xffffffff


	//----- nvinfo : EIATTR_COOP_GROUP_INSTR_OFFSETS
	.align		4
.L_15299:
        /*01b4*/ 	.byte	0x04, 0x28
        /*01b6*/ 	.short	(.L_15301 - .L_15300)


	//   ....[0]....
.L_15300:
        /*01b8*/ 	.word	0x000005f0


	//   ....[1]....
        /*01bc*/ 	.word	0x00000610


	//   ....[2]....
        /*01c0*/ 	.word	0x000006c0


	//   ....[3]....
        /*01c4*/ 	.word	0x000006e0


	//   ....[4]....
        /*01c8*/ 	.word	0x00000700


	//   ....[5]....
        /*01cc*/ 	.word	0x000014c0


	//   ....[6]....
        /*01d0*/ 	.word	0x00001530


	//   ....[7]....
        /*01d4*/ 	.word	0x00001550


	//   ....[8]....
        /*01d8*/ 	.word	0x00001570


	//   ....[9]....
        /*01dc*/ 	.word	0x00001590


	//   ....[10]....
        /*01e0*/ 	.word	0x000015e0


	//   ....[11]....
        /*01e4*/ 	.word	0x00001600


	//   ....[12]....
        /*01e8*/ 	.word	0x00001620


	//   ....[13]....
        /*01ec*/ 	.word	0x00002580


	//   ....[14]....
        /*01f0*/ 	.word	0x00002600


	//   ....[15]....
        /*01f4*/ 	.word	0x00002660


	//----- nvinfo : EIATTR_SYSCALL_OFFSETS
	.align		4
.L_15301:
        /*01f8*/ 	.byte	0x04, 0x46
        /*01fa*/ 	.short	(.L_15303 - .L_15302)


	//   ....[0]....
.L_15302:
        /*01fc*/ 	.word	0x00002510


	//----- nvinfo : EIATTR_EXIT_INSTR_OFFSETS
	.align		4
.L_15303:
        /*0200*/ 	.byte	0x04, 0x1c
        /*0202*/ 	.short	(.L_15305 - .L_15304)


	//   ....[0]....
.L_15304:
        /*0204*/ 	.word	0x000021c0


	//   ....[1]....
        /*0208*/ 	.word	0x00002360


	//   ....[2]....
        /*020c*/ 	.word	0x000023e0


	//   ....[3]....
        /*0210*/ 	.word	0x00002520


	//----- nvinfo : EIATTR_CTAIDZ_USED
	.align		4
.L_15305:
        /*0214*/ 	.byte	0x01, 0x04
	.zero		2


	//----- nvinfo : EIATTR_CRS_STACK_SIZE
	.align		4
        /*0218*/ 	.byte	0x04, 0x1e
        /*021a*/ 	.short	(.L_15307 - .L_15306)
.L_15306:
        /*021c*/ 	.word	0x00000000
.L_15307:


//--------------------- .nv.info._ZN4vllm25paged_attention_v1_kernelI13__nv_bfloat16hLi64ELi8ELi128ELNS_18Fp8KVCacheDataTypeE1ELb0EEEvPT_PKS3_PKT0_S9_ifPKiSB_iPKfiiiSD_SD_iiiii --------------------------
	.section	.nv.info._ZN4vllm25paged_attention_v1_kernelI13__nv_bfloat16hLi64ELi8ELi128ELNS_18Fp8KVCacheDataTypeE1ELb0EEEvPT_PKS3_PKT0_S9_ifPKiSB_iPKfiiiSD_SD_iiiii,"",@"SHT_CUDA_INFO"
	.sectionflags	@""
	.align	4


	//----- nvinfo : EIATTR_CUDA_API_VERSION
	.align		4
        /*0000*/ 	.byte	0x04, 0x37
        /*0002*/ 	.short	(.L_15309 - .L_15308)
.L_15308:
        /*0004*/ 	.word	0x00000082


	//----- nvinfo : EIATTR_SW2861232_WAR
	.align		4
.L_15309:
        /*0008*/ 	.byte	0x01, 0x35
	.zero		2


	//----- nvinfo : EIATTR_PARAM_CBANK
	.align		4
        /*000c*/ 	.byte	0x04, 0x0a
        /*000e*/ 	.short	(.L_15311 - .L_15310)
	.align		4
.L_15310:
        /*0010*/ 	.word	index@(.nv.constant0._ZN4vllm25paged_attention_v1_kernelI13__nv_bfloat16hLi64ELi8ELi128ELNS_18Fp8KVCacheDataTypeE1ELb0EEEvPT_PKS3_PKT0_S9_ifPKiSB_iPKfiiiSD_SD_iiiii)
        /*0014*/ 	.short	0x0160
        /*0016*/ 	.short	0x007c


	//----- nvinfo : EIATTR_CBANK_PARAM_SIZE
	.align		4
.L_15311:
        /*0018*/ 	.byte	0x03, 0x19
        /*001a*/ 	.short	0x007c


	//----- nvinfo : EIATTR_KPARAM_INFO
	.align		4
        /*001c*/ 	.byte	0x04, 0x17
        /*001e*/ 	.short	(.L_15313 - .L_15312)
.L_15312:
        /*0020*/ 	.word	0x00000000
        /*0024*/ 	.short	0x0013
        /*0026*/ 	.short	0x0078
        /*0028*/ 	.byte	0x00, 0xf0, 0x11, 0x00


	//----- nvinfo : EIATTR_KPARAM_INFO
	.align		4
.L_15313:
        /*002c*/ 	.byte	0x04, 0x17
        /*002e*/ 	.short	(.L_15315 - .L_15314)
.L_15314:
        /*0030*/ 	.word	0x00000000
        /*0034*/ 	.short	0x0012
        /*0036*/ 	.short	0x0074
        /*0038*/ 	.byte	0x00, 0xf0, 0x11, 0x00


	//----- nvinfo : EIATTR_KPARAM_INFO
	.align		4
.L_15315:
        /*003c*/ 	.byte	0x04, 0x17
        /*003e*/ 	.short	(.L_15317 - .L_15316)
.L_15316:
        /*0040*/ 	.word	0x00000000
        /*0044*/ 	.short	0x0011
        /*0046*/ 	.short	0x0070
        /*0048*/ 	.byte	0x00, 0xf0, 0x11, 0x00


	//----- nvinfo : EIATTR_KPARAM_INFO
	.align		4
.L_15317:
        /*004c*/ 	.byte	0x04, 0x17
        /*004e*/ 	.short	(.L_15319 - .L_15318)
.L_15318:
        /*0050*/ 	.word	0x00000000
        /*0054*/ 	.short	0x0010
        /*0056*/ 	.short	0x006c
        /*0058*/ 	.byte	0x00, 0xf0, 0x11, 0x00


	//----- nvinfo : EIATTR_KPARAM_INFO
	.align		4
.L_15319:
        /*005c*/ 	.byte	0x04, 0x17
        /*005e*/ 	.short	(.L_15321 - .L_15320)
.L_15320:
        /*0060*/ 	.word	0x00000000
        /*0064*/ 	.short	0x000f
        /*0066*/ 	.short	0x0068
        /*0068*/ 	.byte	0x00, 0xf0, 0x11, 0x00


	//----- nvinfo : EIATTR_KPARAM_INFO
	.align		4
.L_15321:
        /*006c*/ 	.byte	0x04, 0x17
        /*006e*/ 	.short	(.L_15323 - .L_15322)
.L_15322:
        /*0070*/ 	.word	0x00000000
        /*0074*/ 	.short	0x000e
        /*0076*/ 	.short	0x0060
        /*0078*/ 	.byte	0x00, 0xf0, 0x21, 0x00


	//----- nvinfo : EIATTR_KPARAM_INFO
	.align		4
.L_15323:
        /*007c*/ 	.byte	0x04, 0x17
        /*007e*/ 	.short	(.L_15325 - .L_15324)
.L_15324:
        /*0080*/ 	.word	0x00000000
        /*0084*/ 	.short	0x000d
        /*0086*/ 	.short	0x0058
        /*0088*/ 	.byte	0x00, 0xf0, 0x21, 0x00


	//----- nvinfo : EIATTR_KPARAM_INFO
	.align		4
.L_15325:
        /*008c*/ 	.byte	0x04, 0x17
        /*008e*/ 	.short	(.L_15327 - .L_15326)
.L_15326:
        /*0090*/ 	.word	0x00000000
        /*0094*/ 	.short	0x000c
        /*0096*/ 	.short	0x0050
        /*0098*/ 	.byte	0x00, 0xf0, 0x11, 0x00


	//----- nvinfo : EIATTR_KPARAM_INFO
	.align		4
.L_15327:
        /*009c*/ 	.byte	0x04, 0x17
        /*009e*/ 	.short	(.L_15329 - .L_15328)
.L_15328:
        /*00a0*/ 	.word	0x00000000
        /*00a4*/ 	.short	0x000b
        /*00a6*/ 	.short	0x004c
        /*00a8*/ 	.byte	0x00, 0xf0, 0x11, 0x00


	//----- nvinfo : EIATTR_KPARAM_INFO
	.align		4
.L_15329:
        /*00ac*/ 	.byte	0x04, 0x17
        /*00ae*/ 	.short	(.L_15331 - .L_15330)
.L_15330:
        /*00b0*/ 	.word	0x00000000
        /*00b4*/ 	.short	0x000a
        /*00b6*/ 	.short	0x0048
        /*00b8*/ 	.byte	0x00, 0xf0, 0x11, 0x00


	//----- nvinfo : EIATTR_KPARAM_INFO
	.align		4
.L_15331:
        /*00bc*/ 	.byte	0x04, 0x17
        /*00be*/ 	.short	(.L_15333 - .L_15332)
.L_15332:
        /*00c0*/ 	.word	0x00000000
        /*00c4*/ 	.short	0x0009
        /*00c6*/ 	.short	0x0040
        /*00c8*/ 	.byte	0x00, 0xf0, 0x21, 0x00


	//----- nvinfo : EIATTR_KPARAM_INFO
	.align		4
.L_15333:
        /*00cc*/ 	.byte	0x04, 0x17
        /*00ce*/ 	.short	(.L_15335 - .L_15334)
.L_15334:
        /*00d0*/ 	.word	0x00000000
        /*00d4*/ 	.short	0x0008
        /*00d6*/ 	.short	0x0038
        /*00d8*/ 	.byte	0x00, 0xf0, 0x11, 0x00


	//----- nvinfo : EIATTR_KPARAM_INFO
	.align		4
.L_15335:
        /*00dc*/ 	.byte	0x04, 0x17
        /*00de*/ 	.short	(.L_15337 - .L_15336)
.L_15336:
        /*00e0*/ 	.word	0x00000000
        /*00e4*/ 	.short	0x0007
        /*00e6*/ 	.short	0x0030
        /*00e8*/ 	.byte	0x00, 0xf0, 0x21, 0x00


	//----- nvinfo : EIATTR_KPARAM_INFO
	.align		4
.L_15337:
        /*00ec*/ 	.byte	0x04, 0x17
        /*00ee*/ 	.short	(.L_15339 - .L_15338)
.L_15338:
        /*00f0*/ 	.word	0x00000000
        /*00f4*/ 	.short	0x0006
        /*00f6*/ 	.short	0x0028
        /*00f8*/ 	.byte	0x00, 0xf0, 0x21, 0x00


	//----- nvinfo : EIATTR_KPARAM_INFO
	.align		4
.L_15339:
        /*00fc*/ 	.byte	0x04, 0x17
        /*00fe*/ 	.short	(.L_15341 - .L_15340)
.L_15340:
        /*0100*/ 	.word	0x00000000
        /*0104*/ 	.short	0x0005
        /*0106*/ 	.short	0x0024
        /*0108*/ 	.byte	0x00, 0xf0, 0x11, 0x00


	//----- nvinfo : EIATTR_KPARAM_INFO
	.align		4
.L_15341:
        /*010c*/ 	.byte	0x04, 0x17
        /*010e*/ 	.short	(.L_15343 - .L_15342)
.L_15342:
        /*0110*/ 	.word	0x00000000
        /*0114*/ 	.short	0x0004
        /*0116*/ 	.short	0x0020
        /*0118*/ 	.byte	0x00, 0xf0, 0x11, 0x00


	//----- nvinfo : EIATTR_KPARAM_INFO
	.align		4
.L_15343:
        /*011c*/ 	.byte	0x04, 0x17
        /*011e*/ 	.short	(.L_15345 - .L_15344)
.L_15344:
        /*0120*/ 	.word	0x00000000
        /*0124*/ 	.short	0x0003
        /*0126*/ 	.short	0x0018
        /*0128*/ 	.byte	0x00, 0xf0, 0x21, 0x00


	//----- nvinfo : EIATTR_KPARAM_INFO
	.align		4
.L_15345:
        /*012c*/ 	.byte	0x04, 0x17
        /*012e*/ 	.short	(.L_15347 - .L_15346)
.L_15346:
        /*0130*/ 	.word	0x00000000
        /*0134*/ 	.short	0x0002
        /*0136*/ 	.short	0x0010
        /*0138*/ 	.byte	0x00, 0xf0, 0x21, 0x00


	//----- nvinfo : EIATTR_KPARAM_INFO
	.align		4
.L_15347:
        /*013c*/ 	.byte	0x04, 0x17
        /*013e*/ 	.short	(.L_15349 - .L_15348)
.L_15348:
        /*0140*/ 	.word	0x00000000
        /*0144*/ 	.short	0x0001
        /*0146*/ 	.short	0x0008
        /*0148*/ 	.byte	0x00, 0xf0, 0x21, 0x00


	//----- nvinfo : EIATTR_KPARAM_INFO
	.align		4
.L_15349:
        /*014c*/ 	.byte	0x04, 0x17
        /*014e*/ 	.short	(.L_15351 - .L_15350)
.L_15350:
        /*0150*/ 	.word	0x00000000
        /*0154*/ 	.short	0x0000
        /*0156*/ 	.short	0x0000
        /*0158*/ 	.byte	0x00, 0xf0, 0x21, 0x00


	//----- nvinfo : EIATTR_MAXREG_COUNT
	.align		4
.L_15351:
        /*015c*/ 	.byte	0x03, 0x1b
        /*015e*/ 	.short	0x00ff


	//----- nvinfo : EIATTR_NUM_BARRIERS
	.align		4
        /*0160*/ 	.byte	0x02, 0x4c
        /*0162*/ 	.byte	0x01
	.zero		1


	//----- nvinfo : EIATTR_EXTERNS
	.align		4
        /*0164*/ 	.byte	0x04, 0x0f
        /*0166*/ 	.short	(.L_15353 - .L_15352)


	//   ....[0]....
	.align		4
.L_15352:
        /*0168*/ 	.word	index@(__assertfail)


	//----- nvinfo : EIATTR_MERCURY_ISA_VERSION
	.align		4
.L_15353:
        /*016c*/ 	.byte	0x03, 0x5f
        /*016e*/ 	.short	0x0000


	//----- nvinfo : EIATTR_COOP_GROUP_MASK_REGIDS
	.align		4
        /*0170*/ 	.byte	0x04, 0x29
        /*0172*/ 	.short	(.L_15355 - .L_15354)


	//   ....[0]....
.L_15354:
        /*0174*/ 	.word	0xffffffff


	//   ....[1]....
        /*0178*/ 	.word	0xffffffff


	//   ....[2]....
        /*017c*/ 	.word	0xffffffff


	//   ....[3]....
        /*0180*/ 	.word	0xffffffff


	//   ....[4]....
        /*0184*/ 	.word	0xffffffff


	//   ....[5]....
        /*0188*/ 	.word	0xffffffff


	//   ....[6]....
        /*018c*/ 	.word	0xffffffff


	//   ....[7]....
        /*0190*/ 	.word	0xffffffff


	//   ....[8]....
        /*0194*/ 	.word	0xffffffff


	//   ....[9]....
        /*0198*/ 	.word	0xffffffff


	//   ....[10]....
        /*019c*/ 	.word	0xffffffff


	//   ....[11]....
        /*01a0*/ 	.word	0xffffffff


	//   ....[12]....
        /*01a4*/ 	.word	0xffffffff


	//   ....[13]....
        /*01a8*/ 	.word	0xffffffff


	//   ....[14]....
        /*01ac*/ 	.word	0xffffffff


	//   ....[15]....
        /*01b0*/ 	.word	0xffffffff


	//----- nvinfo : EIATTR_COOP_GROUP_INSTR_OFFSETS
	.align		4
.L_15355:
        /*01b4*/ 	.byte	0x04, 0x28
        /*01b6*/ 	.short	(.L_15357 - .L_15356)


	//   ....[0]....
.L_15356:
        /*01b8*/ 	.word	0x000005f0


	//   ....[1]....
        /*01bc*/ 	.word	0x00000610


	//   ....[2]....
        /*01c0*/ 	.word	0x000006c0


	//   ....[3]....
        /*01c4*/ 	.word	0x000006e0


	//   ....[4]....
        /*01c8*/ 	.word	0x00000700


	//   ....[5]....
        /*01cc*/ 	.word	0x000014c0


	//   ....[6]....
        /*01d0*/ 	.word	0x00001530


	//   ....[7]....
        /*01d4*/ 	.word	0x00001550


	//   ....[8]....
        /*01d8*/ 	.word	0x00001570


	//   ....[9]....
        /*01dc*/ 	.word	0x00001590


	//   ....[10]....
        /*01e0*/ 	.word	0x000015e0


	//   ....[11]....
        /*01e4*/ 	.word	0x00001600


	//   ....[12]....
        /*01e8*/ 	.word	0x00001620


	//   ....[13]....
        /*01ec*/ 	.word	0x00002370


	//   ....[14]....
        /*01f0*/ 	.word	0x000023f0


	//   ....[15]....
        /*01f4*/ 	.word	0x00002450


	//----- nvinfo : EIATTR_SYSCALL_OFFSETS
	.align		4
.L_15357:
        /*01f8*/ 	.byte	0x04, 0x46
        /*01fa*/ 	.short	(.L_15359 - .L_15358)


	//   ....[0]....
.L_15358:
        /*01fc*/ 	.word	0x00002300


	//----- nvinfo : EIATTR_EXIT_INSTR_OFFSETS
	.align		4
.L_15359:
        /*0200*/ 	.byte	0x04, 0x1c
        /*0202*/ 	.short	(.L_15361 - .L_15360)


	//   ....[0]....
.L_15360:
        /*0204*/ 	.word	0x00002010


	//   ....[1]....
        /*0208*/ 	.word	0x000021d0


	//   ....[2]....
        /*020c*/ 	.word	0x00002310


	//----- nvinfo : EIATTR_CTAIDZ_USED
	.align		4
.L_15361:
        /*0210*/ 	.byte	0x01, 0x04
	.zero		2


	//----- nvinfo : EIATTR_CRS_STACK_SIZE
	.align		4
        /*0214*/ 	.byte	0x04, 0x1e
        /*0216*/ 	.short	(.L_15363 - .L_15362)
.L_15362:
        /*0218*/ 	.word	0x00000000
.L_15363:


//--------------------- .nv.info._ZN4vllm25paged_attention_v1_kernelI13__nv_bfloat16hLi32ELi8ELi128ELNS_18Fp8KVCacheDataTypeE1ELb0EEEvPT_PKS3_PKT0_S9_ifPKiSB_iPKfiiiSD_SD_iiiii --------------------------
	.section	.nv.info._ZN4vllm25paged_attention_v1_kernelI13__nv_bfloat16hLi32ELi8ELi128ELNS_18Fp8KVCacheDataTypeE1ELb0EEEvPT_PKS3_PKT0_S9_ifPKiSB_iPKfiiiSD_SD_iiiii,"",@"SHT_CUDA_INFO"
	.sectionflags	@""
	.align	4


	//----- nvinfo : EIATTR_CUDA_API_VERSION
	.align		4
        /*0000*/ 	.byte	0x04, 0x37
        /*0002*/ 	.short	(.L_15365 - .L_15364)
.L_15364:
        /*0004*/ 	.word	0x00000082


	//----- nvinfo : EIATTR_SW2861232_WAR
	.align		4
.L_15365:
        /*0008*/ 	.byte	0x01, 0x35
	.zero		2


	//----- nvinfo : EIATTR_PARAM_CBANK
	.align		4
        /*000c*/ 	.byte	0x04, 0x0a
        /*000e*/ 	.short	(.L_15367 - .L_15366)
	.align		4
.L_15366:
        /*0010*/ 	.word	index@(.nv.constant0._ZN4vllm25paged_attention_v1_kernelI13__nv_bfloat16hLi32ELi8ELi128ELNS_18Fp8KVCacheDataTypeE1ELb0EEEvPT_PKS3_PKT0_S9_ifPKiSB_iPKfiiiSD_SD_iiiii)
        /*0014*/ 	.short	0x0160
        /*0016*/ 	.short	0x007c


	//----- nvinfo : EIATTR_CBANK_PARAM_SIZE
	.align		4
.L_15367:
        /*0018*/ 	.byte	0x03, 0x19
        /*001a*/ 	.short	0x007c


	//----- nvinfo : EIATTR_KPARAM_INFO
	.align		4
        /*001c*/ 	.byte	0x04, 0x17
        /*001e*/ 	.short	(.L_15369 - .L_15368)
.L_15368:
        /*0020*/ 	.word	0x00000000
        /*0024*/ 	.short	0x0013
        /*0026*/ 	.short	0x0078
        /*0028*/ 	.byte	0x00, 0xf0, 0x11, 0x00


	//----- nvinfo : EIATTR_KPARAM_INFO
	.align		4
.L_15369:
        /*002c*/ 	.byte	0x04, 0x17
        /*002e*/ 	.short	(.L_15371 - .L_15370)
.L_15370:
        /*0030*/ 	.word	0x00000000
        /*0034*/ 	.short	0x0012
        /*0036*/ 	.short	0x0074
        /*0038*/ 	.byte	0x00, 0xf0, 0x11, 0x00


	//----- nvinfo : EIATTR_KPARAM_INFO
	.align		4
.L_15371:
        /*003c*/ 	.byte	0x04, 0x17
        /*003e*/ 	.short	(.L_15373 - .L_15372)
.L_15372:
        /*0040*/ 	.word	0x00000000
        /*0044*/ 	.short	0x0011
        /*0046*/ 	.short	0x0070
        /*0048*/ 	.byte	0x00, 0xf0, 0x11, 0x00


	//----- nvinfo : EIATTR_KPARAM_INFO
	.align		4
.L_15373:
        /*004c*/ 	.byte	0x04, 0x17
        /*004e*/ 	.short	(.L_15375 - .L_15374)
.L_15374:
        /*0050*/ 	.word	0x00000000
        /*0054*/ 	.short	0x0010
        /*0056*/ 	.short	0x006c
        /*0058*/ 	.byte	0x00, 0xf0, 0x11, 0x00


	//----- nvinfo : EIATTR_KPARAM_INFO
	.align		4
.L_15375:
        /*005c*/ 	.byte	0x04, 0x17
        /*005e*/ 	.short	(.L_15377 - .L_15376)
.L_15376:
        /*0060*/ 	.word	0x00000000
        /*0064*/ 	.short	0x000f
        /*0066*/ 	.short	0x0068
        /*0068*/ 	.byte	0x00, 0xf0, 0x11, 0x00


	//----- nvinfo : EIATTR_KPARAM_INFO
	.align		4
.L_15377:
        /*006c*/ 	.byte	0x04, 0x17
        /*006e*/ 	.short	(.L_15379 - .L_15378)
.L_15378:
        /*0070*/ 	.word	0x00000000
        /*0074*/ 	.short	0x000e
        /*0076*/ 	.short	0x0060
        /*0078*/ 	.byte	0x00, 0xf0, 0x21, 0x00


	//----- nvinfo : EIATTR_KPARAM_INFO
	.align		4
.L_15379:
        /*007c*/ 	.byte	0x04, 0x17
        /*007e*/ 	.short	(.L_15381 - .L_15380)
.L_15380:
        /*0080*/ 	.word	0x00000000
        /*0084*/ 	.short	0x000d
        /*0086*/ 	.short	0x0058
        /*0088*/ 	.byte	0x00, 0xf0, 0x21, 0x00


	//----- nvinfo : EIATTR_KPARAM_INFO
	.align		4
.L_15381:
        /*008c*/ 	.byte	0x04, 0x17
        /*008e*/ 	.short	(.L_15383 - .L_15382)
.L_15382:
        /*0090*/ 	.word	0x00000000
        /*0094*/ 	.short	0x000c
        /*0096*/ 	.short	0x0050
        /*0098*/ 	.byte	0x00, 0xf0, 0x11, 0x00


	//----- nvinfo : EIATTR_KPARAM_INFO
	.align		4
.L_15383:
        /*009c*/ 	.byte	0x04, 0x17
        /*009e*/ 	.short	(.L_15385 - .L_15384)
.L_15384:
        /*00a0*/ 	.word	0x00000000
        /*00a4*/ 	.short	0x000b
        /*00a6*/ 	.short	0x004c
        /*00a8*/ 	.byte	0x00, 0xf0, 0x11, 0x00


	//----- nvinfo : EIATTR_KPARAM_INFO
	.align		4
.L_15385:
        /*00ac*/ 	.byte	0x04, 0x17
        /*00ae*/ 	.short	(.L_15387 - .L_15386)
.L_15386:
        /*00b0*/ 	.word	0x00000000
        /*00b4*/ 	.short	0x000a
        /*00b6*/ 	.short	0x0048
        /*00b8*/ 	.byte	0x00, 0xf0, 0x11, 0x00


	//----- nvinfo : EIATTR_KPARAM_INFO
	.align		4
.L_15387:
        /*00bc*/ 	.byte	0x04, 0x17
        /*00be*/ 	.short	(.L_15389 - .L_15388)
.L_15388:
        /*00c0*/ 	.word	0x00000000
        /*00c4*/ 	.short	0x0009
        /*00c6*/ 	.short	0x0040
        /*00c8*/ 	.byte	0x00, 0xf0, 0x21, 0x00


	//----- nvinfo : EIATTR_KPARAM_INFO
	.align		4
.L_15389:
        /*00cc*/ 	.byte	0x04, 0x17
        /*00ce*/ 	.short	(.L_15391 - .L_15390)
.L_15390:
        /*00d0*/ 	.word	0x00000000
        /*00d4*/ 	.short	0x0008
        /*00d6*/ 	.short	0x0038
        /*00d8*/ 	.byte	0x00, 0xf0, 0x11, 0x00


	//----- nvinfo : EIATTR_KPARAM_INFO
	.align		4
.L_15391:
        /*00dc*/ 	.byte	0x04, 0x17
        /*00de*/ 	.short	(.L_15393 - .L_15392)
.L_15392:
        /*00e0*/ 	.word	0x00000000
        /*00e4*/ 	.short	0x0007
        /*00e6*/ 	.short	0x0030
        /*00e8*/ 	.byte	0x00, 0xf0, 0x21, 0x00


	//----- nvinfo : EIATTR_KPARAM_INFO
	.align		4
.L_15393:
        /*00ec*/ 	.byte	0x04, 0x17
        /*00ee*/ 	.short	(.L_15395 - .L_15394)
.L_15394:
        /*00f0*/ 	.word	0x00000000
        /*00f4*/ 	.short	0x0006
        /*00f6*/ 	.short	0x0028
        /*00f8*/ 	.byte	0x00, 0xf0, 0x21, 0x00


	//----- nvinfo : EIATTR_KPARAM_INFO
	.align		4
.L_15395:
        /*00fc*/ 	.byte	0x04, 0x17
        /*00fe*/ 	.short	(.L_15397 - .L_15396)
.L_15396:
        /*0100*/ 	.word	0x00000000
        /*0104*/ 	.short	0x0005
        /*0106*/ 	.short	0x0024
        /*0108*/ 	.byte	0x00, 0xf0, 0x11, 0x00


	//----- nvinfo : EIATTR_KPARAM_INFO
	.align		4
.L_15397:
        /*010c*/ 	.byte	0x04, 0x17
        /*010e*/ 	.short	(.L_15399 - .L_15398)
.L_15398:
        /*0110*/ 	.word	0x00000000
        /*0114*/ 	.short	0x0004
        /*0116*/ 	.short	0x0020
        /*0118*/ 	.byte	0x00, 0xf0, 0x11, 0x00


	//----- nvinfo : EIATTR_KPARAM_INFO
	.align		4
.L_15399:
        /*011c*/ 	.byte	0x04, 0x17
        /*011e*/ 	.short	(.L_15401 - .L_15400)
.L_15400:
        /*0120*/ 	.word	0x00000000
        /*0124*/ 	.short	0x0003
        /*0126*/ 	.short	0x0018
        /*0128*/ 	.byte	0x00, 0xf0, 0x21, 0x00


	//----- nvinfo : EIATTR_KPARAM_INFO
	.align		4
.L_15401:
        /*012c*/ 	.byte	0x04, 0x17
        /*012e*/ 	.short	(.L_15403 - .L_15402)
.L_15402:
        /*0130*/ 	.word	0x00000000
        /*0134*/ 	.short	0x0002
        /*0136*/ 	.short	0x0010
        /*0138*/ 	.byte	0x00, 0xf0, 0x21, 0x00


	//----- nvinfo : EIATTR_KPARAM_INFO
	.align		4
.L_15403:
        /*013c*/ 	.byte	0x04, 0x17
        /*013e*/ 	.short	(.L_15405 - .L_15404)
.L_15404:
        /*0140*/ 	.word	0x00000000
        /*0144*/ 	.short	0x0001
        /*0146*/ 	.short	0x0008
        /*0148*/ 	.byte	0x00, 0xf0, 0x21, 0x00


	//----- nvinfo : EIATTR_KPARAM_INFO
	.align		4
.L_15405:
        /*014c*/ 	.byte	0x04, 0x17
        /*014e*/ 	.short	(.L_15407 - .L_15406)
.L_15406:
        /*0150*/ 	.word	0x00000000
        /*0154*/ 	.short	0x0000
        /*0156*/ 	.short	0x0000
        /*0158*/ 	.byte	0x00, 0xf0, 0x21, 0x00


	//----- nvinfo : EIATTR_MAXREG_COUNT
	.align		4
.L_15407:
        /*015c*/ 	.byte	0x03, 0x1b
        /*015e*/ 	.short	0x00ff


	//----- nvinfo : EIATTR_NUM_BARRIERS
	.align		4
        /*0160*/ 	.byte	0x02, 0x4c
        /*0162*/ 	.byte	0x01
	.zero		1


	//----- nvinfo : EIATTR_EXTERNS
	.align		4
        /*0164*/ 	.byte	0x04, 0x0f
        /*0166*/ 	.short	(.L_15409 - .L_15408)


	//   ....[0]....
	.align		4
.L_15408:
        /*0168*/ 	.word	index@(__assertfail)


	//----- nvinfo : EIATTR_MERCURY_ISA_VERSION
	.align		4
.L_15409:
        /*016c*/ 	.byte	0x03, 0x5f
        /*016e*/ 	.short	0x0000


	//----- nvinfo : EIATTR_COOP_GROUP_MASK_REGIDS
	.align		4
        /*0170*/ 	.byte	0x04, 0x29
        /*0172*/ 	.short	(.L_15411 - .L_15410)


	//   ....[0]....
.L_15410:
        /*0174*/ 	.word	0xffffffff


	//   ....[1]....
        /*0178*/ 	.word	0xffffffff


	//   ....[2]....
        /*017c*/ 	.word	0xffffffff


	//   ....[3]....
        /*0180*/ 	.word	0xffffffff


	//   ....[4]....
        /*0184*/ 	.word	0xffffffff


	//   ....[5]....
        /*0188*/ 	.word	0xffffffff


	//   ....[6]....
        /*018c*/ 	.word	0xffffffff


	//   ....[7]....
        /*0190*/ 	.word	0xffffffff


	//   ....[8]....
        /*0194*/ 	.word	0xffffffff


	//   ....[9]....
        /*0198*/ 	.word	0xffffffff


	//   ....[10]....
        /*019c*/ 	.word	0xffffffff


	//   ....[11]....
        /*01a0*/ 	.word	0xffffffff


	//   ....[12]....
        /*01a4*/ 	.word	0xffffffff


	//   ....[13]....
        /*01a8*/ 	.word	0xffffffff


	//   ....[14]....
        /*01ac*/ 	.word	0xffffffff


	//   ....[15]....
        /*01b0*/ 	.word	0xffffffff


	//----- nvinfo : EIATTR_COOP_GROUP_INSTR_OFFSETS
	.align		4
.L_15411:
        /*01b4*/ 	.byte	0x04, 0x28
        /*01b6*/ 	.short	(.L_15413 - .L_15412)


	//   ....[0]....
.L_15412:
        /*01b8*/ 	.word	0x000005f0


	//   ....[1]....
        /*01bc*/ 	.word	0x00000610


	//   ....[2]....
        /*01c0*/ 	.word	0x000006c0


	//   ....[3]....
        /*01c4*/ 	.word	0x000006e0


	//   ....[4]....
        /*01c8*/ 	.word	0x00000700


	//   ....[5]....
        /*01cc*/ 	.word	0x000014c0


	//   ....[6]....
        /*01d0*/ 	.word	0x00001530


	//   ....[7]....
        /*01d4*/ 	.word	0x00001550


	//   ....[8]....
        /*01d8*/ 	.word	0x00001570


	//   ....[9]....
        /*01dc*/ 	.word	0x00001590


	//   ....[10]....
        /*01e0*/ 	.word	0x000015e0


	//   ....[11]....
        /*01e4*/ 	.word	0x00001600


	//   ....[12]....
        /*01e8*/ 	.word	0x00001620


	//   ....[13]....
        /*01ec*/ 	.word	0x000022b0


	//   ....[14]....
        /*01f0*/ 	.word	0x00002330


	//   ....[15]....
        /*01f4*/ 	.word	0x00002390


	//----- nvinfo : EIATTR_SYSCALL_OFFSETS
	.align		4
.L_15413:
        /*01f8*/ 	.byte	0x04, 0x46
        /*01fa*/ 	.short	(.L_15415 - .L_15414)


	//   ....[0]....
.L_15414:
        /*01fc*/ 	.word	0x00002240


	//----- nvinfo : EIATTR_EXIT_INSTR_OFFSETS
	.align		4
.L_15415:
        /*0200*/ 	.byte	0x04, 0x1c
        /*0202*/ 	.short	(.L_15417 - .L_15416)


	//   ....[0]....
.L_15416:
        /*0204*/ 	.word	0x00001fd0


	//   ....[1]....
        /*0208*/ 	.word	0x00002110


	//   ....[2]....
        /*020c*/ 	.word	0x00002250


	//----- nvinfo : EIATTR_CTAIDZ_USED
	.align		4
.L_15417:
        /*0210*/ 	.byte	0x01, 0x04
	.zero		2


	//----- nvinfo : EIATTR_CRS_STACK_SIZE
	.align		4
        /*0214*/ 	.byte	0x04, 0x1e
        /*0216*/ 	.short	(.L_15419 - .L_15418)
.L_15418:
        /*0218*/ 	.word	0x00000000
.L_15419:


//--------------------- .nv.info._ZN4vllm25paged_attention_v1_kernelI13__nv_bfloat16hLi256ELi8ELi128ELNS_18Fp8KVCacheDataTypeE1ELb1EEEvPT_PKS3_PKT0_S9_ifPKiSB_iPKfiiiSD_SD_iiiii --------------------------
	.section	.nv.info._ZN4vllm25paged_attention_v1_kernelI13__nv_bfloat16hLi256ELi8ELi128ELNS_18Fp8KVCacheDataTypeE1ELb1EEEvPT_PKS3_PKT0_S9_ifPKiSB_iPKfiiiSD_SD_iiiii,"",@"SHT_CUDA_INFO"
	.sectionflags	@""
	.align	4


	//----- nvinfo : EIATTR_CUDA_API_VERSION
	.align		4
        /*0000*/ 	.byte	0x04, 0x37
        /*0002*/ 	.short	(.L_15421 - .L_15420)
.L_15420:
        /*0004*/ 	.word	0x00000082


	//----- nvinfo : EIATTR_SW2861232_WAR
	.align		4
.L_15421:
        /*0008*/ 	.byte	0x01, 0x35
	.zero		2


	//----- nvinfo : EIATTR_PARAM_CBANK
	.align		4
        /*000c*/ 	.byte	0x04, 0x0a
        /*000e*/ 	.short	(.L_15423 - .L_15422)
	.align		4
.L_15422:
        /*0010*/ 	.word	index@(.nv.constant0._ZN4vllm25paged_attention_v1_kernelI13__nv_bfloat16hLi256ELi8ELi128ELNS_18Fp8KVCacheDataTypeE1ELb1EEEvPT_PKS3_PKT0_S9_ifPKiSB_iPKfiiiSD_SD_iiiii)
        /*0014*/ 	.short	0x0160
        /*0016*/ 	.short	0x007c


	//----- nvinfo : EIATTR_CBANK_PARAM_SIZE
	.align		4
.L_15423:
        /*0018*/ 	.byte	0x03, 0x19
        /*001a*/ 	.short	0x007c


	//----- nvinfo : EIATTR_KPARAM_INFO
	.align		4
        /*001c*/ 	.byte	0x04, 0x17
        /*001e*/ 	.short	(.L_15425 - .L_15424)
.L_15424:
        /*0020*/ 	.word	0x00000000
        /*0024*/ 	.short	0x0013
        /*0026*/ 	.short	0x0078
        /*0028*/ 	.byte	0x00, 0xf0, 0x11, 0x00


	//----- nvinfo : EIATTR_KPARAM_INFO
	.align		4
.L_15425:
        /*002c*/ 	.byte	0x04, 0x17
        /*002e*/ 	.short	(.L_15427 - .L_15426)
.L_15426:
        /*0030*/ 	.word	0x00000000
        /*0034*/ 	.short	0x0012
        /*0036*/ 	.short	0x0074
        /*0038*/ 	.byte	0x00, 0xf0, 0x11, 0x00


	//----- nvinfo : EIATTR_KPARAM_INFO
	.align		4
.L_15427:
        /*003c*/ 	.byte	0x04, 0x17
        /*003e*/ 	.short	(.L_15429 - .L_15428)
.L_15428:
        /*0040*/ 	.word	0x00000000
        /*0044*/ 	.short	0x0011
        /*0046*/ 	.short	0x0070
        /*0048*/ 	.byte	0x00, 0xf0, 0x11, 0x00


	//----- nvinfo : EIATTR_KPARAM_INFO
	.align		4
.L_15429:
        /*004c*/ 	.byte	0x04, 0x17
        /*004e*/ 	.short	(.L_15431 - .L_15430)
.L_15430:
        /*0050*/ 	.word	0x00000000
        /*0054*/ 	.short	0x0010
        /*0056*/ 	.short	0x006c
        /*0058*/ 	.byte	0x00, 0xf0, 0x11, 0x00


	//----- nvinfo : EIATTR_KPARAM_INFO
	.align		4
.L_15431:
        /*005c*/ 	.byte	0x04, 0x17
        /*005e*/ 	.short	(.L_15433 - .L_15432)
.L_15432:
        /*0060*/ 	.word	0x00000000
        /*0064*/ 	.short	0x000f
        /*0066*/ 	.short	0x0068
        /*0068*/ 	.byte	0x00, 0xf0, 0x11, 0x00


	//----- nvinfo : EIATTR_KPARAM_INFO
	.align		4
.L_15433:
        /*006c*/ 	.byte	0x04, 0x17
        /*006e*/ 	.short	(.L_15435 - .L_15434)
.L_15434:
        /*0070*/ 	.word	0x00000000
        /*0074*/ 	.short	0x000e
        /*0076*/ 	.short	0x0060
        /*0078*/ 	.byte	0x00, 0xf0, 0x21, 0x00


	//----- nvinfo : EIATTR_KPARAM_INFO
	.align		4
.L_15435:
        /*007c*/ 	.byte	0x04, 0x17
        /*007e*/ 	.short	(.L_15437 - .L_15436)
.L_15436:
        /*0080*/ 	.word	0x00000000
        /*0084*/ 	.short	0x000d
        /*0086*/ 	.short	0x0058
        /*0088*/ 	.byte	0x00, 0xf0, 0x21, 0x00


	//----- nvinfo : EIATTR_KPARAM_INFO
	.align		4
.L_15437:
        /*008c*/ 	.byte	0x04, 0x17
        /*008e*/ 	.short	(.L_15439 - .L_15438)
.L_15438:
        /*0090*/ 	.word	0x00000000
        /*0094*/ 	.short	0x000c
        /*0096*/ 	.short	0x0050
        /*0098*/ 	.byte	0x00, 0xf0, 0x11, 0x00


	//----- nvinfo : EIATTR_KPARAM_INFO
	.align		4
.L_15439:
        /*009c*/ 	.byte	0x04, 0x17
        /*009e*/ 	.short	(.L_15441 - .L_15440)
.L_15440:
        /*00a0*/ 	.word	0x00000000
        /*00a4*/ 	.short	0x000b
        /*00a6*/ 	.short	0x004c
        /*00a8*/ 	.byte	0x00, 0xf0, 0x11, 0x00


	//----- nvinfo : EIATTR_KPARAM_INFO
	.align		4
.L_15441:
        /*00ac*/ 	.byte	0x04, 0x17
        /*00ae*/ 	.short	(.L_15443 - .L_15442)
.L_15442:
        /*00b0*/ 	.word	0x00000000
        /*00b4*/ 	.short	0x000a
        /*00b6*/ 	.short	0x0048
        /*00b8*/ 	.byte	0x00, 0xf0, 0x11, 0x00


	//----- nvinfo : EIATTR_KPARAM_INFO
	.align		4
.L_15443:
        /*00bc*/ 	.byte	0x04, 0x17
        /*00be*/ 	.short	(.L_15445 - .L_15444)
.L_15444:
        /*00c0*/ 	.word	0x00000000
        /*00c4*/ 	.short	0x0009
        /*00c6*/ 	.short	0x0040
        /*00c8*/ 	.byte	0x00, 0xf0, 0x21, 0x00


	//----- nvinfo : EIATTR_KPARAM_INFO
	.align		4
.L_15445:
        /*00cc*/ 	.byte	0x04, 0x17
        /*00ce*/ 	.short	(.L_15447 - .L_15446)
.L_15446:
        /*00d0*/ 	.word	0x00000000
        /*00d4*/ 	.short	0x0008
        /*00d6*/ 	.short	0x0038
        /*00d8*/ 	.byte	0x00, 0xf0, 0x11, 0x00


	//----- nvinfo : EIATTR_KPARAM_INFO
	.align		4
.L_15447:
        /*00dc*/ 	.byte	0x04, 0x17
        /*00de*/ 	.short	(.L_15449 - .L_15448)
.L_15448:
        /*00e0*/ 	.word	0x00000000
        /*00e4*/ 	.short	0x0007
        /*00e6*/ 	.short	0x0030
        /*00e8*/ 	.byte	0x00, 0xf0, 0x21, 0x00


	//----- nvinfo : EIATTR_KPARAM_INFO
	.align		4
.L_15449:
        /*00ec*/ 	.byte	0x04, 0x17
        /*00ee*/ 	.short	(.L_15451 - .L_15450)
.L_15450:
        /*00f0*/ 	.word	0x00000000
        /*00f4*/ 	.short	0x0006
        /*00f6*/ 	.short	0x0028
        /*00f8*/ 	.byte	0x00, 0xf0, 0x21, 0x00


	//----- nvinfo : EIATTR_KPARAM_INFO
	.align		4
.L_15451:
        /*00fc*/ 	.byte	0x04, 0x17
        /*00fe*/ 	.short	(.L_15453 - .L_15452)
.L_15452:
        /*0100*/ 	.word	0x00000000
        /*0104*/ 	.short	0x0005
        /*0106*/ 	.short	0x0024
        /*0108*/ 	.byte	0x00, 0xf0, 0x11, 0x00


	//----- nvinfo : EIATTR_KPARAM_INFO
	.align		4
.L_15453:
        /*010c*/ 	.byte	0x04, 0x17
        /*010e*/ 	.short	(.L_15455 - .L_15454)
.L_15454:
        /*0110*/ 	.word	0x00000000
        /*0114*/ 	.short	0x0004
        /*0116*/ 	.short	0x0020
        /*0118*/ 	.byte	0x00, 0xf0, 0x11, 0x00


	//----- nvinfo : EIATTR_KPARAM_INFO
	.align		4
.L_15455:
        /*011c*/ 	.byte	0x04, 0x17
        /*011e*/ 	.short	(.L_15457 - .L_15456)
.L_15456:
        /*0120*/ 	.word	0x00000000
        /*0124*/ 	.short	0x0003
        /*0126*/ 	.short	0x0018
        /*0128*/ 	.byte	0x00, 0xf0, 0x21, 0x00


	//----- nvinfo : EIATTR_KPARAM_INFO
	.align		4
.L_15457:
        /*012c*/ 	.byte	0x04, 0x17
        /*012e*/ 	.short	(.L_15459 - .L_15458)
.L_15458:
        /*0130*/ 	.word	0x00000000
        /*0134*/ 	.short	0x0002
        /*0136*/ 	.short	0x0010
        /*0138*/ 	.byte	0x00, 0xf0, 0x21, 0x00


	//----- nvinfo : EIATTR_KPARAM_INFO
	.align		4
.L_15459:
        /*013c*/ 	.byte	0x04, 0x17
        /*013e*/ 	.short	(.L_15461 - .L_15460)
.L_15460:
        /*0140*/ 	.word	0x00000000
        /*0144*/ 	.short	0x0001
        /*0146*/ 	.short	0x0008
        /*0148*/ 	.byte	0x00, 0xf0, 0x21, 0x00


	//----- nvinfo : EIATTR_KPARAM_INFO
	.align		4
.L_15461:
        /*014c*/ 	.byte	0x04, 0x17
        /*014e*/ 	.short	(.L_15463 - .L_15462)
.L_15462:
        /*0150*/ 	.word	0x00000000
        /*0154*/ 	.short	0x0000
        /*0156*/ 	.short	0x0000
        /*0158*/ 	.byte	0x00, 0xf0, 0x21, 0x00


	//----- nvinfo : EIATTR_MAXREG_COUNT
	.align		4
.L_15463:
        /*015c*/ 	.byte	0x03, 0x1b
        /*015e*/ 	.short	0x00ff


	//----- nvinfo : EIATTR_NUM_BARRIERS
	.align		4
        /*0160*/ 	.byte	0x02, 0x4c
        /*0162*/ 	.byte	0x01
	.zero		1


	//----- nvinfo : EIATTR_EXTERNS
	.align		4
        /*0164*/ 	.byte	0x04, 0x0f
        /*0166*/ 	.short	(.L_15465 - .L_15464)


	//   ....[0]....
	.align		4
.L_15464:
        /*0168*/ 	.word	index@(__assertfail)


	//----- nvinfo : EIATTR_MERCURY_ISA_VERSION
	.align		4
.L_15465:
        /*016c*/ 	.byte	0x03, 0x5f
        /*016e*/ 	.short	0x0000


	//----- nvinfo : EIATTR_COOP_GROUP_MASK_REGIDS
	.align		4
        /*0170*/ 	.byte	0x04, 0x29
        /*0172*/ 	.short	(.L_15467 - .L_15466)


	//   ....[0]....
.L_15466:
        /*0174*/ 	.word	0xffffffff


	//   ....[1]....
        /*0178*/ 	.word	0xffffffff


	//   ....[2]....
        /*017c*/ 	.word	0xffffffff


	//   ....[3]....
        /*0180*/ 	.word	0xffffffff


	//   ....[4]....
        /*0184*/ 	.word	0xffffffff


	//   ....[5]....
        /*0188*/ 	.word	0xffffffff


	//   ....[6]....
        /*018c*/ 	.word	0xffffffff


	//   ....[7]....
        /*0190*/ 	.word	0xffffffff


	//   ....[8]....
        /*0194*/ 	.word	0xffffffff


	//   ....[9]....
        /*0198*/ 	.word	0xffffffff


	//   ....[10]....
        /*019c*/ 	.word	0xffffffff


	//   ....[11]....
        /*01a0*/ 	.word	0xffffffff


	//   ....[12]....
        /*01a4*/ 	.word	0xffffffff


	//   ....[13]....
        /*01a8*/ 	.word	0xffffffff


	//   ....[14]....
        /*01ac*/ 	.word	0xffffffff


	//   ....[15]....
        /*01b0*/ 	.word	0xffffffff


	//----- nvinfo : EIATTR_COOP_GROUP_INSTR_OFFSETS
	.align		4
.L_15467:
        /*01b4*/ 	.byte	0x04, 0x28
        /*01b6*/ 	.short	(.L_15469 - .L_15468)


	//   ....[0]....
.L_15468:
        /*01b8*/ 	.word	0x00000f00


	//   ....[1]....
        /*01bc*/ 	.word	0x00000f20


	//   ....[2]....
        /*01c0*/ 	.word	0x00001020


	//   ....[3]....
        /*01c4*/ 	.word	0x00001040


	//   ....[4]....
        /*01c8*/ 	.word	0x00001060


	//   ....[5]....
        /*01cc*/ 	.word	0x00001e20


	//   ....[6]....
        /*01d0*/ 	.word	0x00001e80


	//   ....[7]....
        /*01d4*/ 	.word	0x00001eb0


	//   ....[8]....
        /*01d8*/ 	.word	0x00001ed0


	//   ....[9]....
        /*01dc*/ 	.word	0x00001ef0


	//   ....[10]....
        /*01e0*/ 	.word	0x00001f40


	//   ....[11]....
        /*01e4*/ 	.word	0x00001f60


	//   ....[12]....
        /*01e8*/ 	.word	0x00001f80


	//   ....[13]....
        /*01ec*/ 	.word	0x00003740


	//   ....[14]....
        /*01f0*/ 	.word	0x000037c0


	//   ....[15]....
        /*01f4*/ 	.word	0x00003820


	//----- nvinfo : EIATTR_SYSCALL_OFFSETS
	.align		4
.L_15469:
        /*01f8*/ 	.byte	0x04, 0x46
        /*01fa*/ 	.short	(.L_15471 - .L_15470)


	//   ....[0]....
.L_15470:
        /*01fc*/ 	.word	0x000035a0


	//   ....[1]....
        /*0200*/ 	.word	0x000036d0


	//----- nvinfo : EIATTR_EXIT_INSTR_OFFSETS
	.align		4
.L_15471:
        /*0204*/ 	.byte	0x04, 0x1c
        /*0206*/ 	.short	(.L_15473 - .L_15472)


	//   ....[0]....
.L_15472:
        /*0208*/ 	.word	0x00003030


	//   ....[1]....
        /*020c*/ 	.word	0x00003470


	//   ....[2]....
        /*0210*/ 	.word	0x000036e0


	//----- nvinfo : EIATTR_CTAIDZ_USED
	.align		4
.L_15473:
        /*0214*/ 	.byte	0x01, 0x04
	.zero		2


	//----- nvinfo : EIATTR_CRS_STACK_SIZE
	.align		4
        /*0218*/ 	.byte	0x04, 0x1e
        /*021a*/ 	.short	(.L_15475 - .L_15474)
.L_15474:
        /*021c*/ 	.word	0x00000000
.L_15475:


//--------------------- .nv.info._ZN4vllm25paged_attention_v1_kernelI13__nv_bfloat16hLi192ELi8ELi128ELNS_18Fp8KVCacheDataTypeE1ELb1EEEvPT_PKS3_PKT0_S9_ifPKiSB_iPKfiiiSD_SD_iiiii --------------------------
	.section	.nv.info._ZN4vllm25paged_attention_v1_kernelI13__nv_bfloat16hLi192ELi8ELi128ELNS_18Fp8KVCacheDataTypeE1ELb1EEEvPT_PKS3_PKT0_S9_ifPKiSB_iPKfiiiSD_SD_iiiii,"",@"SHT_CUDA_INFO"
	.sectionflags	@""
	.align	4


	//----- nvinfo : EIATTR_CUDA_API_VERSION
	.align		4
        /*0000*/ 	.byte	0x04, 0x37
        /*0002*/ 	.short	(.L_15477 - .L_15476)
.L_15476:
        /*0004*/ 	.word	0x00000082


	//----- nvinfo : EIATTR_SW2861232_WAR
	.align		4
.L_15477:
        /*0008*/ 	.byte	0x01, 0x35
	.zero		2


	//----- nvinfo : EIATTR_PARAM_CBANK
	.align		4
        /*000c*/ 	.byte	0x04, 0x0a
        /*000e*/ 	.short	(.L_15479 - .L_15478)
	.align		4
.L_15478:
        /*0010*/ 	.word	index@(.nv.constant0._ZN4vllm25paged_attention_v1_kernelI13__nv_bfloat16hLi192ELi8ELi128ELNS_18Fp8KVCacheDataTypeE1ELb1EEEvPT_PKS3_PKT0_S9_ifPKiSB_iPKfiiiSD_SD_iiiii)
        /*0014*/ 	.short	0x0160
        /*0016*/ 	.short	0x007c


	//----- nvinfo : EIATTR_CBANK_PARAM_SIZE
	.align		4
.L_15479:
        /*0018*/ 	.byte	0x03, 0x19
        /*001a*/ 	.short	0x007c


	//----- nvinfo : EIATTR_KPARAM_INFO
	.align		4
        /*001c*/ 	.byte	0x04, 0x17
        /*001e*/ 	.short	(.L_15481 - .L_15480)
.L_15480:
        /*0020*/ 	.word	0x00000000
        /*0024*/ 	.short	0x0013
        /*0026*/ 	.short	0x0078
        /*0028*/ 	.byte	0x00, 0xf0, 0x11, 0x00


	//----- nvinfo : EIATTR_KPARAM_INFO
	.align		4
.L_15481:
        /*002c*/ 	.byte	0x04, 0x17
        /*002e*/ 	.short	(.L_15483 - .L_15482)
.L_15482:
        /*0030*/ 	.word	0x00000000
        /*0034*/ 	.short	0x0012
        /*0036*/ 	.short	0x0074
        /*0038*/ 	.byte	0x00, 0xf0, 0x11, 0x00


	//----- nvinfo : EIATTR_KPARAM_INFO
	.align		4
.L_15483:
        /*003c*/ 	.byte	0x04, 0x17
        /*003e*/ 	.short	(.L_15485 - .L_15484)
.L_15484:
        /*0040*/ 	.word	0x00000000
        /*0044*/ 	.short	0x0011
        /*0046*/ 	.short	0x0070
        /*0048*/ 	.byte	0x00, 0xf0, 0x11, 0x00


	//----- nvinfo : EIATTR_KPARAM_INFO
	.align		4
.L_15485:
        /*004c*/ 	.byte	0x04, 0x17
        /*004e*/ 	.short	(.L_15487 - .L_15486)
.L_15486:
        /*0050*/ 	.word	0x00000000
        /*0054*/ 	.short	0x0010
        /*0056*/ 	.short	0x006c
        /*0058*/ 	.byte	0x00, 0xf0, 0x11, 0x00


	//----- nvinfo : EIATTR_KPARAM_INFO
	.align		4
.L_15487:
        /*005c*/ 	.byte	0x04, 0x17
        /*005e*/ 	.short	(.L_15489 - .L_15488)
.L_15488:
        /*0060*/ 	.word	0x00000000
        /*0064*/ 	.short	0x000f
        /*0066*/ 	.short	0x0068
        /*0068*/ 	.byte	0x00, 0xf0, 0x11, 0x00


	//----- nvinfo : EIATTR_KPARAM_INFO
	.align		4
.L_15489:
        /*006c*/ 	.byte	0x04, 0x17
        /*006e*/ 	.short	(.L_15491 - .L_15490)
.L_15490:
        /*0070*/ 	.word	0x00000000
        /*0074*/ 	.short	0x000e
        /*0076*/ 	.short	0x0060
        /*0078*/ 	.byte	0x00, 0xf0, 0x21, 0x00


	//----- nvinfo : EIATTR_KPARAM_INFO
	.align		4
.L_15491:
        /*007c*/ 	.byte	0x04, 0x17
        /*007e*/ 	.short	(.L_15493 - .L_15492)
.L_15492:
        /*0080*/ 	.word	0x00000000
        /*0084*/ 	.short	0x000d
        /*0086*/ 	.short	0x0058
        /*0088*/ 	.byte	0x00, 0xf0, 0x21, 0x00


	//----- nvinfo : EIATTR_KPARAM_INFO
	.align		4
.L_15493:
        /*008c*/ 	.byte	0x04, 0x17
        /*008e*/ 	.short	(.L_15495 - .L_15494)
.L_15494:
        /*0090*/ 	.word	0x00000000
        /*0094*/ 	.short	0x000c
        /*0096*/ 	.short	0x0050
        /*0098*/ 	.byte	0x00, 0xf0, 0x11, 0x00


	//----- nvinfo : EIATTR_KPARAM_INFO
	.align		4
.L_15495:
        /*009c*/ 	.byte	0x04, 0x17
        /*009e*/ 	.short	(.L_15497 - .L_15496)
.L_15496:
        /*00a0*/ 	.word	0x00000000
        /*00a4*/ 	.short	0x000b
        /*00a6*/ 	.short	0x004c
        /*00a8*/ 	.byte	0x00, 0xf0, 0x11, 0x00


	//----- nvinfo : EIATTR_KPARAM_INFO
	.align		4
.L_15497:
        /*00ac*/ 	.byte	0x04, 0x17
        /*00ae*/ 	.short	(.L_15499 - .L_15498)
.L_15498:
        /*00b0*/ 	.word	0x00000000
        /*00b4*/ 	.short	0x000a
        /*00b6*/ 	.short	0x0048
        /*00b8*/ 	.byte	0x00, 0xf0, 0x11, 0x00


	//----- nvinfo : EIATTR_KPARAM_INFO
	.align		4
.L_15499:
        /*00bc*/ 	.byte	0x04, 0x17
        /*00be*/ 	.short	(.L_15501 - .L_15500)
.L_15500:
        /*00c0*/ 	.word	0x00000000
        /*00c4*/ 	.short	0x0009
        /*00c6*/ 	.short	0x0040
        /*00c8*/ 	.byte	0x00, 0xf0, 0x21, 0x00


	//----- nvinfo : EIATTR_KPARAM_INFO
	.align		4
.L_15501:
        /*00cc*/ 	.byte	0x04, 0x17
        /*00ce*/ 	.short	(.L_15503 - .L_15502)
.L_15502:
        /*00d0*/ 	.word	0x00000000
        /*00d4*/ 	.short	0x0008
        /*00d6*/ 	.short	0x0038
        /*00d8*/ 	.byte	0x00, 0xf0, 0x11, 0x00


	//----- nvinfo : EIATTR_KPARAM_INFO
	.align		4
.L_15503:
        /*00dc*/ 	.byte	0x04, 0x17
        /*00de*/ 	.short	(.L_15505 - .L_15504)
.L_15504:
        /*00e0*/ 	.word	0x00000000
        /*00e4*/ 	.short	0x0007
        /*00e6*/ 	.short	0x0030
        /*00e8*/ 	.byte	0x00, 0xf0, 0x21, 0x00


	//----- nvinfo : EIATTR_KPARAM_INFO
	.align		4
.L_15505:
        /*00ec*/ 	.byte	0x04, 0x17
        /*00ee*/ 	.short	(.L_15507 - .L_15506)
.L_15506:
        /*00f0*/ 	.word	0x00000000
        /*00f4*/ 	.short	0x0006
        /*00f6*/ 	.short	0x0028
        /*00f8*/ 	.byte	0x00, 0xf0, 0x21, 0x00


	//----- nvinfo : EIATTR_KPARAM_INFO
	.align		4
.L_15507:
        /*00fc*/ 	.byte	0x04, 0x17
        /*00fe*/ 	.short	(.L_15509 - .L_15508)
.L_15508:
        /*0100*/ 	.word	0x00000000
        /*0104*/ 	.short	0x0005
        /*0106*/ 	.short	0x0024
        /*0108*/ 	.byte	0x00, 0xf0, 0x11, 0x00


	//----- nvinfo : EIATTR_KPARAM_INFO
	.align		4
.L_15509:
        /*010c*/ 	.byte	0x04, 0x17
        /*010e*/ 	.short	(.L_15511 - .L_15510)
.L_15510:
        /*0110*/ 	.word	0x00000000
        /*0114*/ 	.short	0x0004
        /*0116*/ 	.short	0x0020
        /*0118*/ 	.byte	0x00, 0xf0, 0x11, 0x00


	//----- nvinfo : EIATTR_KPARAM_INFO
	.align		4
.L_15511:
        /*011c*/ 	.byte	0x04, 0x17
        /*011e*/ 	.short	(.L_15513 - .L_15512)
.L_15512:
        /*0120*/ 	.word	0x00000000
        /*0124*/ 	.short	0x0003
        /*0126*/ 	.short	0x0018
        /*0128*/ 	.byte	0x00, 0xf0, 0x21, 0x00


	//----- nvinfo : EIATTR_KPARAM_INFO
	.align		4
.L_15513:
        /*012c*/ 	.byte	0x04, 0x17
        /*012e*/ 	.short	(.L_15515 - .L_15514)
.L_15514:
        /*0130*/ 	.word	0x00000000
        /*0134*/ 	.short	0x0002
        /*0136*/ 	.short	0x0010
        /*0138*/ 	.byte	0x00, 0xf0, 0x21, 0x00


	//----- nvinfo : EIATTR_KPARAM_INFO
	.align		4
.L_15515:
        /*013c*/ 	.byte	0x04, 0x17
        /*013e*/ 	.short	(.L_15517 - .L_15516)
.L_15516:
        /*0140*/ 	.word	0x00000000
        /*0144*/ 	.short	0x0001
        /*0146*/ 	.short	0x0008
        /*0148*/ 	.byte	0x00, 0xf0, 0x21, 0x00


	//----- nvinfo : EIATTR_KPARAM_INFO
	.align		4
.L_15517:
        /*014c*/ 	.byte	0x04, 0x17
        /*014e*/ 	.short	(.L_15519 - .L_15518)
.L_15518:
        /*0150*/ 	.word	0x00000000
        /*0154*/ 	.short	0x0000
        /*0156*/ 	.short	0x0000
        /*0158*/ 	.byte	0x00, 0xf0, 0x21, 0x00


	//----- nvinfo : EIATTR_MAXREG_COUNT
	.align		4
.L_15519:
        /*015c*/ 	.byte	0x03, 0x1b
        /*015e*/ 	.short	0x00ff


	//----- nvinfo : EIATTR_NUM_BARRIERS
	.align		4
        /*0160*/ 	.byte	0x02, 0x4c
        /*0162*/ 	.byte	0x01
	.zero		1


	//----- nvinfo : EIATTR_EXTERNS
	.align		4
        /*0164*/ 	.byte	0x04, 0x0f
        /*0166*/ 	.short	(.L_15521 - .L_15520)


	//   ....[0]....
	.align		4
.L_15520:
        /*0168*/ 	.word	index@(__assertfail)


	//----- nvinfo : EIATTR_MERCURY_ISA_VERSION
	.align		4
.L_15521:
        /*016c*/ 	.byte	0x03, 0x5f
        /*016e*/ 	.short	0x0000


	//----- nvinfo : EIATTR_COOP_GROUP_MASK_REGIDS
	.align		4
        /*0170*/ 	.byte	0x04, 0x29
        /*0172*/ 	.short	(.L_15523 - .L_15522)


	//   ....[0]....
.L_15522:
        /*0174*/ 	.word	0xffffffff


	//   ....[1]....
        /*0178*/ 	.word	0xffffffff


	//   ....[2]....
        /*017c*/ 	.word	0xffffffff


	//   ....[3]....
        /*0180*/ 	.word	0xffffffff


	//   ....[4]....
        /*0184*/ 	.word	0xffffffff


	//   ....[5]....
        /*0188*/ 	.word	0xffffffff


	//   ....[6]....
        /*018c*/ 	.word	0xffffffff


	//   ....[7]....
        /*0190*/ 	.word	0xffffffff


	//   ....[8]....
        /*0194*/ 	.word	0xffffffff


	//   ....[9]....
        /*0198*/ 	.word	0xffffffff


	//   ....[10]....
        /*019c*/ 	.word	0xffffffff


	//   ....[11]....
        /*01a0*/ 	.word	0xffffffff


	//   ....[12]....
        /*01a4*/ 	.word	0xffffffff


	//   ....[13]....
        /*01a8*/ 	.word	0xffffffff


	//   ....[14]....
        /*01ac*/ 	.word	0xffffffff


	//   ....[15]....
        /*01b0*/ 	.word	0xffffffff


	//----- nvinfo : EIATTR_COOP_GROUP_INSTR_OFFSETS
	.align		4
.L_15523:
        /*01b4*/ 	.byte	0x04, 0x28
        /*01b6*/ 	.short	(.L_15525 - .L_15524)


	//   ....[0]....
.L_15524:
        /*01b8*/ 	.word	0x00000f10


	//   ....[1]....
        /*01bc*/ 	.word	0x00000f30


	//   ....[2]....
        /*01c0*/ 	.word	0x00001030


	//   ....[3]....
        /*01c4*/ 	.word	0x00001050


	//   ....[4]....
        /*01c8*/ 	.word	0x00001070


	//   ....[5]....
        /*01cc*/ 	.word	0x00001e30


	//   ....[6]....
        /*01d0*/ 	.word	0x00001e90


	//   ....[7]....
        /*01d4*/ 	.word	0x00001ec0


	//   ....[8]....
        /*01d8*/ 	.word	0x00001ee0


	//   ....[9]....
        /*01dc*/ 	.word	0x00001f00


	//   ....[10]....
        /*01e0*/ 	.word	0x00001f50


	//   ....[11]....
        /*01e4*/ 	.word	0x00001f70


	//   ....[12]....
        /*01e8*/ 	.word	0x00001f90


	//   ....[13]....
        /*01ec*/ 	.word	0x00003580


	//   ....[14]....
        /*01f0*/ 	.word	0x00003600


	//   ....[15]....
        /*01f4*/ 	.word	0x00003660


	//----- nvinfo : EIATTR_SYSCALL_OFFSETS
	.align		4
.L_15525:
        /*01f8*/ 	.byte	0x04, 0x46
        /*01fa*/ 	.short	(.L_15527 - .L_15526)


	//   ....[0]....
.L_15526:
        /*01fc*/ 	.word	0x000033e0


	//   ....[1]....
        /*0200*/ 	.word	0x00003510


	//----- nvinfo : EIATTR_EXIT_INSTR_OFFSETS
	.align		4
.L_15527:
        /*0204*/ 	.byte	0x04, 0x1c
        /*0206*/ 	.short	(.L_15529 - .L_15528)


	//   ....[0]....
.L_15528:
        /*0208*/ 	.word	0x00002f60


	//   ....[1]....
        /*020c*/ 	.word	0x000032b0


	//   ....[2]....
        /*0210*/ 	.word	0x00003520


	//----- nvinfo : EIATTR_CTAIDZ_USED
	.align		4
.L_15529:
        /*0214*/ 	.byte	0x01, 0x04
	.zero		2


	//----- nvinfo : EIATTR_CRS_STACK_SIZE
	.align		4
        /*0218*/ 	.byte	0x04, 0x1e
        /*021a*/ 	.short	(.L_15531 - .L_15530)
.L_15530:
        /*021c*/ 	.word	0x00000000
.L_15531:


//--------------------- .nv.info._ZN4vllm25paged_attention_v1_kernelI13__nv_bfloat16hLi128ELi8ELi128ELNS_18Fp8KVCacheDataTypeE1ELb1EEEvPT_PKS3_PKT0_S9_ifPKiSB_iPKfiiiSD_SD_iiiii --------------------------
	.section	.nv.info._ZN4vllm25paged_attention_v1_kernelI13__nv_bfloat16hLi128ELi8ELi128ELNS_18Fp8KVCacheDataTypeE1ELb1EEEvPT_PKS3_PKT0_S9_ifPKiSB_iPKfiiiSD_SD_iiiii,"",@"SHT_CUDA_INFO"
	.sectionflags	@""
	.align	4


	//----- nvinfo : EIATTR_CUDA_API_VERSION
	.align		4
        /*0000*/ 	.byte	0x04, 0x37
        /*0002*/ 	.short	(.L_15533 - .L_15532)
.L_15532:
        /*0004*/ 	.word	0x00000082


	//----- nvinfo : EIATTR_SW2861232_WAR
	.align		4
.L_15533:
        /*0008*/ 	.byte	0x01, 0x35
	.zero		2


	//----- nvinfo : EIATTR_PARAM_CBANK
	.align		4
        /*000c*/ 	.byte	0x04, 0x0a
        /*000e*/ 	.short	(.L_15535 - .L_15534)
	.align		4
.L_15534:
        /*0010*/ 	.word	index@(.nv.constant0._ZN4vllm25paged_attention_v1_kernelI13__nv_bfloat16hLi128ELi8ELi128ELNS_18Fp8KVCacheDataTypeE1ELb1EEEvPT_PKS3_PKT0_S9_ifPKiSB_iPKfiiiSD_SD_iiiii)
        /*0014*/ 	.short	0x0160
        /*0016*/ 	.short	0x007c


	//----- nvinfo : EIATTR_CBANK_PARAM_SIZE
	.align		4
.L_15535:
        /*0018*/ 	.byte	0x03, 0x19
        /*001a*/ 	.short	0x007c


	//----- nvinfo : EIATTR_KPARAM_INFO
	.align		4
        /*001c*/ 	.byte	0x04, 0x17
        /*001e*/ 	.short	(.L_15537 - .L_15536)
.L_15536:
        /*0020*/ 	.word	0x00000000
        /*0024*/ 	.short	0x0013
        /*0026*/ 	.short	0x0078
        /*0028*/ 	.byte	0x00, 0xf0, 0x11, 0x00


	//----- nvinfo : EIATTR_KPARAM_INFO
	.align		4
.L_15537:
        /*002c*/ 	.byte	0x04, 0x17
        /*002e*/ 	.short	(.L_15539 - .L_15538)
.L_15538:
        /*0030*/ 	.word	0x00000000
        /*0034*/ 	.short	0x0012
        /*0036*/ 	.short	0x0074
        /*0038*/ 	.byte	0x00, 0xf0, 0x11, 0x00


	//----- nvinfo : EIATTR_KPARAM_INFO
	.align		4
.L_15539:
        /*003c*/ 	.byte	0x04, 0x17
        /*003e*/ 	.short	(.L_15541 - .L_15540)
.L_15540:
        /*0040*/ 	.word	0x00000000
        /*0044*/ 	.short	0x0011
        /*0046*/ 	.short	0x0070
        /*0048*/ 	.byte	0x00, 0xf0, 0x11, 0x00


	//----- nvinfo : EIATTR_KPARAM_INFO
	.align		4
.L_15541:
        /*004c*/ 	.byte	0x04, 0x17
        /*004e*/ 	.short	(.L_15543 - .L_15542)
.L_15542:
        /*0050*/ 	.word	0x00000000
        /*0054*/ 	.short	0x0010
        /*0056*/ 	.short	0x006c
        /*0058*/ 	.byte	0x00, 0xf0, 0x11, 0x00


	//----- nvinfo : EIATTR_KPARAM_INFO
	.align		4
.L_15543:
        /*005c*/ 	.byte	0x04, 0x17
        /*005e*/ 	.short	(.L_15545 - .L_15544)
.L_15544:
        /*0060*/ 	.word	0x00000000
        /*0064*/ 	.short	0x000f
        /*0066*/ 	.short	0x0068
        /*0068*/ 	.byte	0x00, 0xf0, 0x11, 0x00


	//----- nvinfo : EIATTR_KPARAM_INFO
	.align		4
.L_15545:
        /*006c*/ 	.byte	0x04, 0x17
        /*006e*/ 	.short	(.L_15547 - .L_15546)
.L_15546:
        /*0070*/ 	.word	0x00000000
        /*0074*/ 	.short	0x000e
        /*0076*/ 	.short	0x0060
        /*0078*/ 	.byte	0x00, 0xf0, 0x21, 0x00


	//----- nvinfo : EIATTR_KPARAM_INFO
	.align		4
.L_15547:
        /*007c*/ 	.byte	0x04, 0x17
        /*007e*/ 	.short	(.L_15549 - .L_15548)
.L_15548:
        /*0080*/ 	.word	0x00000000
        /*0084*/ 	.short	0x000d
        /*0086*/ 	.short	0x0058
        /*0088*/ 	.byte	0x00, 0xf0, 0x21, 0x00


	//----- nvinfo : EIATTR_KPARAM_INFO
	.align		4
.L_15549:
        /*008c*/ 	.byte	0x04, 0x17
        /*008e*/ 	.short	(.L_15551 - .L_15550)
.L_15550:
        /*0090*/ 	.word	0x00000000
        /*0094*/ 	.short	0x000c
        /*0096*/ 	.short	0x0050
        /*0098*/ 	.byte	0x00, 0xf0, 0x11, 0x00


	//----- nvinfo : EIATTR_KPARAM_INFO
	.align		4
.L_15551:
        /*009c*/ 	.byte	0x04, 0x17
        /*009e*/ 	.short	(.L_15553 - .L_15552)
.L_15552:
        /*00a0*/ 	.word	0x00000000
        /*00a4*/ 	.short	0x000b
        /*00a6*/ 	.short	0x004c
        /*00a8*/ 	.byte	0x00, 0xf0, 0x11, 0x00


	//----- nvinfo : EIATTR_KPARAM_INFO
	.align		4
.L_15553:
        /*00ac*/ 	.byte	0x04, 0x17
        /*00ae*/ 	.short	(.L_15555 - .L_15554)
.L_15554:
        /*00b0*/ 	.word	0x00000000
        /*00b4*/ 	.short	0x000a
        /*00b6*/ 	.short	0x0048
        /*00b8*/ 	.byte	0x00, 0xf0, 0x11, 0x00


	//----- nvinfo : EIATTR_KPARAM_INFO
	.align		4
.L_15555:
        /*00bc*/ 	.byte	0x04, 0x17
        /*00be*/ 	.short	(.L_15557 - .L_15556)
.L_15556:
        /*00c0*/ 	.word	0x00000000
        /*00c4*/ 	.short	0x0009
        /*00c6*/ 	.short	0x0040
        /*00c8*/ 	.byte	0x00, 0xf0, 0x21, 0x00


	//----- nvinfo : EIATTR_KPARAM_INFO
	.align		4
.L_15557:
        /*00cc*/ 	.byte	0x04, 0x17
        /*00ce*/ 	.short	(.L_15559 - .L_15558)
.L_15558:
        /*00d0*/ 	.word	0x00000000
        /*00d4*/ 	.short	0x0008
        /*00d6*/ 	.short	0x0038
        /*00d8*/ 	.byte	0x00, 0xf0, 0x11, 0x00


	//----- nvinfo : EIATTR_KPARAM_INFO
	.align		4
.L_15559:
        /*00dc*/ 	.byte	0x04, 0x17
        /*00de*/ 	.short	(.L_15561 - .L_15560)
.L_15560:
        /*00e0*/ 	.word	0x00000000
        /*00e4*/ 	.short	0x0007
        /*00e6*/ 	.short	0x0030
        /*00e8*/ 	.byte	0x00, 0xf0, 0x21, 0x00


	//----- nvinfo : EIATTR_KPARAM_INFO
	.align		4
.L_15561:
        /*00ec*/ 	.byte	0x04, 0x17
        /*00ee*/ 	.short	(.L_15563 - .L_15562)
.L_15562:
        /*00f0*/ 	.word	0x00000000
        /*00f4*/ 	.short	0x0006
        /*00f6*/ 	.short	0x0028
        /*00f8*/ 	.byte	0x00, 0xf0, 0x21, 0x00


	//----- nvinfo : EIATTR_KPARAM_INFO
	.align		4
.L_15563:
        /*00fc*/ 	.byte	0x04, 0x17
        /*00fe*/ 	.short	(.L_15565 - .L_15564)
.L_15564:
        /*0100*/ 	.word	0x00000000
        /*0104*/ 	.short	0x0005
        /*0106*/ 	.short	0x0024
        /*0108*/ 	.byte	0x00, 0xf0, 0x11, 0x00


	//----- nvinfo : EIATTR_KPARAM_INFO
	.align		4
.L_15565:
        /*010c*/ 	.byte	0x04, 0x17
        /*010e*/ 	.short	(.L_15567 - .L_15566)
.L_15566:
        /*0110*/ 	.word	0x00000000
        /*0114*/ 	.short	0x0004
        /*0116*/ 	.short	0x0020
        /*0118*/ 	.byte	0x00, 0xf0, 0x11, 0x00


	//----- nvinfo : EIATTR_KPARAM_INFO
	.align		4
.L_15567:
        /*011c*/ 	.byte	0x04, 0x17
        /*011e*/ 	.short	(.L_15569 - .L_15568)
.L_15568:
        /*0120*/ 	.word	0x00000000
        /*0124*/ 	.short	0x0003
        /*0126*/ 	.short	0x0018
        /*0128*/ 	.byte	0x00, 0xf0, 0x21, 0x00


	//----- nvinfo : EIATTR_KPARAM_INFO
	.align		4
.L_15569:
        /*012c*/ 	.byte	0x04, 0x17
        /*012e*/ 	.short	(.L_15571 - .L_15570)
.L_15570:
        /*0130*/ 	.word	0x00000000
        /*0134*/ 	.short	0x0002
        /*0136*/ 	.short	0x0010
        /*0138*/ 	.byte	0x00, 0xf0, 0x21, 0x00


	//----- nvinfo : EIATTR_KPARAM_INFO
	.align		4
.L_15571:
        /*013c*/ 	.byte	0x04, 0x17
        /*013e*/ 	.short	(.L_15573 - .L_15572)
.L_15572:
        /*0140*/ 	.word	0x00000000
        /*0144*/ 	.short	0x0001
        /*0146*/ 	.short	0x0008
        /*0148*/ 	.byte	0x00, 0xf0, 0x21, 0x00


	//----- nvinfo : EIATTR_KPARAM_INFO
	.align		4
.L_15573:
        /*014c*/ 	.byte	0x04, 0x17
        /*014e*/ 	.short	(.L_15575 - .L_15574)
.L_15574:
        /*0150*/ 	.word	0x00000000
        /*0154*/ 	.short	0x0000
        /*0156*/ 	.short	0x0000
        /*0158*/ 	.byte	0x00, 0xf0, 0x21, 0x00


	//----- nvinfo : EIATTR_MAXREG_COUNT
	.align		4
.L_15575:
        /*015c*/ 	.byte	0x03, 0x1b
        /*015e*/ 	.short	0x00ff


	//----- nvinfo : EIATTR_NUM_BARRIERS
	.align		4
        /*0160*/ 	.byte	0x02, 0x4c
        /*0162*/ 	.byte	0x01
	.zero		1


	//----- nvinfo : EIATTR_EXTERNS
	.align		4
        /*0164*/ 	.byte	0x04, 0x0f
        /*0166*/ 	.short	(.L_15577 - .L_15576)


	//   ....[0]....
	.align		4
.L_15576:
        /*0168*/ 	.word	index@(__assertfail)


	//----- nvinfo : EIATTR_MERCURY_ISA_VERSION
	.align		4
.L_15577:
        /*016c*/ 	.byte	0x03, 0x5f
        /*016e*/ 	.short	0x0000


	//----- nvinfo : EIATTR_COOP_GROUP_MASK_REGIDS
	.align		4
        /*0170*/ 	.byte	0x04, 0x29
        /*0172*/ 	.short	(.L_15579 - .L_15578)


	//   ....[0]....
.L_15578:
        /*0174*/ 	.word	0xffffffff


	//   ....[1]....
        /*0178*/ 	.word	0xffffffff


	//   ....[2]....
        /*017c*/ 	.word	0xffffffff


	//   ....[3]....
        /*0180*/ 	.word	0xffffffff


	//   ....[4]....
        /*0184*/ 	.word	0xffffffff


	//   ....[5]....
        /*0188*/ 	.word	0xffffffff


	//   ....[6]....
        /*018c*/ 	.word	0xffffffff


	//   ....[7]....
        /*0190*/ 	.word	0xffffffff


	//   ....[8]....
        /*0194*/ 	.word	0xffffffff


	//   ....[9]....
        /*0198*/ 	.word	0xffffffff


	//   ....[10]....
        /*019c*/ 	.word	0xffffffff


	//   ....[11]....
        /*01a0*/ 	.word	0xffffffff


	//   ....[12]....
        /*01a4*/ 	.word	0xffffffff


	//   ....[13]....
        /*01a8*/ 	.word	0xffffffff


	//   ....[14]....
        /*01ac*/ 	.word	0xffffffff


	//   ....[15]....
        /*01b0*/ 	.word	0xffffffff


	//----- nvinfo : EIATTR_COOP_GROUP_INSTR_OFFSETS
	.align		4
.L_15579:
        /*01b4*/ 	.byte	0x04, 0x28
        /*01b6*/ 	.short	(.L_15581 - .L_15580)


	//   ....[0]....
.L_15580:
        /*01b8*/ 	.word	0x00000f00


	//   ....[1]....
        /*01bc*/ 	.word	0x00000f20


	//   ....[2]....
        /*01c0*/ 	.word	0x00001020


	//   ....[3]....
        /*01c4*/ 	.word	0x00001040


	//   ....[4]....
        /*01c8*/ 	.word	0x00001060


	//   ....[5]....
        /*01cc*/ 	.word	0x00001e20


	//   ....[6]....
        /*01d0*/ 	.word	0x00001e80


	//   ....[7]....
        /*01d4*/ 	.word	0x00001eb0


	//   ....[8]....
        /*01d8*/ 	.word	0x00001ed0


	//   ....[9]....
        /*01dc*/ 	.word	0x00001ef0


	//   ....[10]....
        /*01e0*/ 	.word	0x00001f40


	//   ....[11]....
        /*01e4*/ 	.word	0x00001f60


	//   ....[12]....
        /*01e8*/ 	.word	0x00001f80


	//   ....[13]....
        /*01ec*/ 	.word	0x00003370


	//   ....[14]....
        /*01f0*/ 	.word	0x000033f0


	//   ....[15]....
        /*01f4*/ 	.word	0x00003450


	//----- nvinfo : EIATTR_SYSCALL_OFFSETS
	.align		4
.L_15581:
        /*01f8*/ 	.byte	0x04, 0x46
        /*01fa*/ 	.short	(.L_15583 - .L_15582)


	//   ....[0]....
.L_15582:
        /*01fc*/ 	.word	0x000031d0


	//   ....[1]....
        /*0200*/ 	.word	0x00003300


	//----- nvinfo : EIATTR_EXIT_INSTR_OFFSETS
	.align		4
.L_15583:
        /*0204*/ 	.byte	0x04, 0x1c
        /*0206*/ 	.short	(.L_15585 - .L_15584)


	//   ....[0]....
.L_15584:
        /*0208*/ 	.word	0x00002de0


	//   ....[1]....
        /*020c*/ 	.word	0x000030a0


	//   ....[2]....
        /*0210*/ 	.word	0x00003310


	//----- nvinfo : EIATTR_CTAIDZ_USED
	.align		4
.L_15585:
        /*0214*/ 	.byte	0x01, 0x04
	.zero		2


	//----- nvinfo : EIATTR_CRS_STACK_SIZE
	.align		4
        /*0218*/ 	.byte	0x04, 0x1e
        /*021a*/ 	.short	(.L_15587 - .L_15586)
.L_15586:
        /*021c*/ 	.word	0x00000000
.L_15587:


//--------------------- .nv.info._ZN4vllm25paged_attention_v1_kernelI13__nv_bfloat16hLi120ELi8ELi128ELNS_18Fp8KVCacheDataTypeE1ELb1EEEvPT_PKS3_PKT0_S9_ifPKiSB_iPKfiiiSD_SD_iiiii --------------------------
	.section	.nv.info._ZN4vllm25paged_attention_v1_kernelI13__nv_bfloat16hLi120ELi8ELi128ELNS_18Fp8KVCacheDataTypeE1ELb1EEEvPT_PKS3_PKT0_S9_ifPKiSB_iPKfiiiSD_SD_iiiii,"",@"SHT_CUDA_INFO"
	.sectionflags	@""
	.align	4


	//----- nvinfo : EIATTR_CUDA_API_VERSION
	.align		4
        /*0000*/ 	.byte	0x04, 0x37
        /*0002*/ 	.short	(.L_15589 - .L_15588)
.L_15588:
        /*0004*/ 	.word	0x00000082


	//----- nvinfo : EIATTR_SW2861232_WAR
	.align		4
.L_15589:
        /*0008*/ 	.byte	0x01, 0x35
	.zero		2


	//----- nvinfo : EIATTR_PARAM_CBANK
	.align		4
        /*000c*/ 	.byte	0x04, 0x0a
        /*000e*/ 	.short	(.L_15591 - .L_15590)
	.align		4
.L_15590:
        /*0010*/ 	.word	index@(.nv.constant0._ZN4vllm25paged_attention_v1_kernelI13__nv_bfloat16hLi120ELi8ELi128ELNS_18Fp8KVCacheDataTypeE1ELb1EEEvPT_PKS3_PKT0_S9_ifPKiSB_iPKfiiiSD_SD_iiiii)
        /*0014*/ 	.short	0x0160
        /*0016*/ 	.short	0x007c


	//----- nvinfo : EIATTR_CBANK_PARAM_SIZE
	.align		4
.L_15591:
        /*0018*/ 	.byte	0x03, 0x19
        /*001a*/ 	.short	0x007c


	//----- nvinfo : EIATTR_KPARAM_INFO
	.align		4
        /*001c*/ 	.byte	0x04, 0x17
        /*001e*/ 	.short	(.L_15593 - .L_15592)
.L_15592:
        /*0020*/ 	.word	0x00000000
        /*0024*/ 	.short	0x0013
        /*0026*/ 	.short	0x0078
        /*0028*/ 	.byte	0x00, 0xf0, 0x11, 0x00


	//----- nvinfo : EIATTR_KPARAM_INFO
	.align		4
.L_15593:
        /*002c*/ 	.byte	0x04, 0x17
        /*002e*/ 	.short	(.L_15595 - .L_15594)
.L_15594:
        /*0030*/ 	.word	0x00000000
        /*0034*/ 	.short	0x0012
        /*0036*/ 	.short	0x0074
        /*0038*/ 	.byte	0x00, 0xf0, 0x11, 0x00


	//----- nvinfo : EIATTR_KPARAM_INFO
	.align		4
.L_15595:
        /*003c*/ 	.byte	0x04, 0x17
        /*003e*/ 	.short	(.L_15597 - .L_15596)
.L_15596:
        /*0040*/ 	.word	0x00000000
        /*0044*/ 	.short	0x0011
        /*0046*/ 	.short	0x0070
        /*0048*/ 	.byte	0x00, 0xf0, 0x11, 0x00


	//----- nvinfo : EIATTR_KPARAM_INFO
	.align		4
.L_15597:
        /*004c*/ 	.byte	0x04, 0x17
        /*004e*/ 	.short	(.L_15599 - .L_15598)
.L_15598:
        /*0050*/ 	.word	0x00000000
        /*0054*/ 	.short	0x0010
        /*0056*/ 	.short	0x006c
        /*0058*/ 	.byte	0x00, 0xf0, 0x11, 0x00


	//----- nvinfo : EIATTR_KPARAM_INFO
	.align		4
.L_15599:
        /*005c*/ 	.byte	0x04, 0x17
        /*005e*/ 	.short	(.L_15601 - .L_15600)
.L_15600:
        /*0060*/ 	.word	0x00000000
        /*0064*/ 	.short	0x000f
        /*0066*/ 	.short	0x0068
        /*0068*/ 	.byte	0x00, 0xf0, 0x11, 0x00


	//----- nvinfo : EIATTR_KPARAM_INFO
	.align		4
.L_15601:
        /*006c*/ 	.byte	0x04, 0x17
        /*006e*/ 	.short	(.L_15603 - .L_15602)
.L_15602:
        /*0070*/ 	.word	0x00000000
        /*0074*/ 	.short	0x000e
        /*0076*/ 	.short	0x0060
        /*0078*/ 	.byte	0x00, 0xf0, 0x21, 0x00


	//----- nvinfo : EIATTR_KPARAM_INFO
	.align		4
.L_15603:
        /*007c*/ 	.byte	0x04, 0x17
        /*007e*/ 	.short	(.L_15605 - .L_15604)
.L_15604:
        /*0080*/ 	.word	0x00000000
        /*0084*/ 	.short	0x000d
        /*0086*/ 	.short	0x0058
        /*0088*/ 	.byte	0x00, 0xf0, 0x21, 0x00


	//----- nvinfo : EIATTR_KPARAM_INFO
	.align		4
.L_15605:
        /*008c*/ 	.byte	0x04, 0x17
        /*008e*/ 	.short	(.L_15607 - .L_15606)
.L_15606:
        /*0090*/ 	.word	0x00000000
        /*0094*/ 	.short	0x000c
        /*0096*/ 	.short	0x0050
        /*0098*/ 	.byte	0x00, 0xf0, 0x11, 0x00


	//----- nvinfo : EIATTR_KPARAM_INFO
	.align		4
.L_15607:
        /*009c*/ 	.byte	0x04, 0x17
        /*009e*/ 	.short	(.L_15609 - .L_15608)
.L_15608:
        /*00a0*/ 	.word	0x00000000
        /*00a4*/ 	.short	0x000b
        /*00a6*/ 	.short	0x004c
        /*00a8*/ 	.byte	0x00, 0xf0, 0x11, 0x00


	//----- nvinfo : EIATTR_KPARAM_INFO
	.align		4
.L_15609:
        /*00ac*/ 	.byte	0x04, 0x17
        /*00ae*/ 	.short	(.L_15611 - .L_15610)
.L_15610:
        /*00b0*/ 	.word	0x00000000
        /*00b4*/ 	.short	0x000a
        /*00b6*/ 	.short	0x0048
        /*00b8*/ 	.byte	0x00, 0xf0, 0x11, 0x00


	//----- nvinfo : EIATTR_KPARAM_INFO
	.align		4
.L_15611:
        /*00bc*/ 	.byte	0x04, 0x17
        /*00be*/ 	.short	(.L_15613 - .L_15612)
.L_15612:
        /*00c0*/ 	.word	0x00000000
        /*00c4*/ 	.short	0x0009
        /*00c6*/ 	.short	0x0040
        /*00c8*/ 	.byte	0x00, 0xf0, 0x21, 0x00


	//----- nvinfo : EIATTR_KPARAM_INFO
	.align		4
.L_15613:
        /*00cc*/ 	.byte	0x04, 0x17
        /*00ce*/ 	.short	(.L_15615 - .L_15614)
.L_15614:
        /*00d0*/ 	.word	0x00000000
        /*00d4*/ 	.short	0x0008
        /*00d6*/ 	.short	0x0038
        /*00d8*/ 	.byte	0x00, 0xf0, 0x11, 0x00


	//----- nvinfo : EIATTR_KPARAM_INFO
	.align		4
.L_15615:
        /*00dc*/ 	.byte	0x04, 0x17
        /*00de*/ 	.short	(.L_15617 - .L_15616)
.L_15616:
        /*00e0*/ 	.word	0x00000000
        /*00e4*/ 	.short	0x0007
        /*00e6*/ 	.short	0x0030
        /*00e8*/ 	.byte	0x00, 0xf0, 0x21, 0x00


	//----- nvinfo : EIATTR_KPARAM_INFO
	.align		4
.L_15617:
        /*00ec*/ 	.byte	0x04, 0x17
        /*00ee*/ 	.short	(.L_15619 - .L_15618)
.L_15618:
        /*00f0*/ 	.word	0x00000000
        /*00f4*/ 	.short	0x0006
        /*00f6*/ 	.short	0x0028
        /*00f8*/ 	.byte	0x00, 0xf0, 0x21, 0x00


	//----- nvinfo : EIATTR_KPARAM_INFO
	.align		4
.L_15619:
        /*00fc*/ 	.byte	0x04, 0x17
        /*00fe*/ 	.short	(.L_15621 - .L_15620)
.L_15620:
        /*0100*/ 	.word	0x00000000
        /*0104*/ 	.short	0x0005
        /*0106*/ 	.short	0x0024
        /*0108*/ 	.byte	0x00, 0xf0, 0x11, 0x00


	//----- nvinfo : EIATTR_KPARAM_INFO
	.align		4
.L_15621:
        /*010c*/ 	.byte	0x04, 0x17
        /*010e*/ 	.short	(.L_15623 - .L_15622)
.L_15622:
        /*0110*/ 	.word	0x00000000
        /*0114*/ 	.short	0x0004
        /*0116*/ 	.short	0x0020
        /*0118*/ 	.byte	0x00, 0xf0, 0x11, 0x00


	//----- nvinfo : EIATTR_KPARAM_INFO
	.align		4
.L_15623:
        /*011c*/ 	.byte	0x04, 0x17
        /*011e*/ 	.short	(.L_15625 - .L_15624)
.L_15624:
        /*0120*/ 	.word	0x00000000
        /*0124*/ 	.short	0x0003
        /*0126*/ 	.short	0x0018
        /*0128*/ 	.byte	0x00, 0xf0, 0x21, 0x00


	//----- nvinfo : EIATTR_KPARAM_INFO
	.align		4
.L_15625:
        /*012c*/ 	.byte	0x04, 0x17
        /*012e*/ 	.short	(.L_15627 - .L_15626)
.L_15626:
        /*0130*/ 	.word	0x00000000
        /*0134*/ 	.short	0x0002
        /*0136*/ 	.short	0x0010
        /*0138*/ 	.byte	0x00, 0xf0, 0x21, 0x00


	//----- nvinfo : EIATTR_KPARAM_INFO
	.align		4
.L_15627:
        /*013c*/ 	.byte	0x04, 0x17
        /*013e*/ 	.short	(.L_15629 - .L_15628)
.L_15628:
        /*0140*/ 	.word	0x00000000
        /*0144*/ 	.short	0x0001
        /*0146*/ 	.short	0x0008
        /*0148*/ 	.byte	0x00, 0xf0, 0x21, 0x00


	//----- nvinfo : EIATTR_KPARAM_INFO
	.align		4
.L_15629:
        /*014c*/ 	.byte	0x04, 0x17
        /*014e*/ 	.short	(.L_15631 - .L_15630)
.L_15630:
        /*0150*/ 	.word	0x00000000
        /*0154*/ 	.short	0x0000
        /*0156*/ 	.short	0x0000
        /*0158*/ 	.byte	0x00, 0xf0, 0x21, 0x00


	//----- nvinfo : EIATTR_MAXREG_COUNT
	.align		4
.L_15631:
        /*015c*/ 	.byte	0x03, 0x1b
        /*015e*/ 	.short	0x00ff


	//----- nvinfo : EIATTR_NUM_BARRIERS
	.align		4
        /*0160*/ 	.byte	0x02, 0x4c
        /*0162*/ 	.byte	0x01
	.zero		1


	//----- nvinfo : EIATTR_EXTERNS
	.align		4
        /*0164*/ 	.byte	0x04, 0x0f
        /*0166*/ 	.short	(.L_15633 - .L_15632)


	//   ....[0]....
	.align		4
.L_15632:
        /*0168*/ 	.word	index@(__assertfail)


	//----- nvinfo : EIATTR_MERCURY_ISA_VERSION
	.align		4
.L_15633:
        /*016c*/ 	.byte	0x03, 0x5f
        /*016e*/ 	.short	0x0000


	//----- nvinfo : EIATTR_COOP_GROUP_MASK_REGIDS
	.align		4
        /*0170*/ 	.byte	0x04, 0x29
        /*0172*/ 	.short	(.L_15635 - .L_15634)


	//   ....[0]....
.L_15634:
        /*0174*/ 	.word	0xffffffff


	//   ....[1]....
        /*0178*/ 	.word	0xffffffff


	//   ....[2]....
        /*017c*/ 	.word	0xffffffff


	//   ....[3]....
        /*0180*/ 	.word	0xffffffff


	//   ....[4]....
        /*0184*/ 	.word	0xffffffff


	//   ....[5]....
        /*0188*/ 	.word	0xffffffff


	//   ....[6]....
        /*018c*/ 	.word	0xffffffff


	//   ....[7]....
        /*0190*/ 	.word	0xffffffff


	//   ....[8]....
        /*0194*/ 	.word	0xffffffff


	//   ....[9]....
        /*0198*/ 	.word	0xffffffff


	//   ....[10]....
        /*019c*/ 	.word	0xffffffff


	//   ....[11]....
        /*01a0*/ 	.word	0xffffffff


	//   ....[12]....
        /*01a4*/ 	.word	0xffffffff


	//   ....[13]....
        /*01a8*/ 	.word	0xffffffff


	//   ....[14]....
        /*01ac*/ 	.word	0xffffffff


	//   ....[15]....
        /*01b0*/ 	.word	0xffffffff


	//----- nvinfo : EIATTR_COOP_GROUP_INSTR_OFFSETS
	.align		4
.L_15635:
        /*01b4*/ 	.byte	0x04, 0x28
        /*01b6*/ 	.short	(.L_15637 - .L_15636)


	//   ....[0]....
.L_15636:
        /*01b8*/ 	.word	0x00000f10


	//   ....[1]....
        /*01bc*/ 	.word	0x00000f30


	//   ....[2]....
        /*01c0*/ 	.word	0x00001030


	//   ....[3]....
        /*01c4*/ 	.word	0x00001050


	//   ....[4]....
        /*01c8*/ 	.word	0x00001070


	//   ....[5]....
        /*01cc*/ 	.word	0x00001e30


	//   ....[6]....
        /*01d0*/ 	.word	0x00001e90


	//   ....[7]....
        /*01d4*/ 	.word	0x00001ec0


	//   ....[8]....
        /*01d8*/ 	.word	0x00001ee0


	//   ....[9]....
        /*01dc*/ 	.word	0x00001f00


	//   ....[10]....
        /*01e0*/ 	.word	0x00001f50


	//   ....[11]....
        /*01e4*/ 	.word	0x00001f70


	//   ....[12]....
        /*01e8*/ 	.word	0x00001f90


	//   ....[13]....
        /*01ec*/ 	.word	0x00003470


	//   ....[14]....
        /*01f0*/ 	.word	0x000034f0


	//   ....[15]....
        /*01f4*/ 	.word	0x00003550


	//----- nvinfo : EIATTR_SYSCALL_OFFSETS
	.align		4
.L_15637:
        /*01f8*/ 	.byte	0x04, 0x46
        /*01fa*/ 	.short	(.L_15639 - .L_15638)


	//   ....[0]....
.L_15638:
        /*01fc*/ 	.word	0x000032d0


	//   ....[1]....
        /*0200*/ 	.word	0x00003400


	//----- nvinfo : EIATTR_EXIT_INSTR_OFFSETS
	.align		4
.L_15639:
        /*0204*/ 	.byte	0x04, 0x1c
        /*0206*/ 	.short	(.L_15641 - .L_15640)


	//   ....[0]....
.L_15640:
        /*0208*/ 	.word	0x00002f10


	//   ....[1]....
        /*020c*/ 	.word	0x00003120


	//   ....[2]....
        /*0210*/ 	.word	0x000031a0


	//   ....[3]....
        /*0214*/ 	.word	0x00003410


	//----- nvinfo : EIATTR_CTAIDZ_USED
	.align		4
.L_15641:
        /*0218*/ 	.byte	0x01, 0x04
	.zero		2


	//----- nvinfo : EIATTR_CRS_STACK_SIZE
	.align		4
        /*021c*/ 	.byte	0x04, 0x1e
        /*021e*/ 	.short	(.L_15643 - .L_15642)
.L_15642:
        /*0220*/ 	.word	0x00000000
.L_15643:


//--------------------- .nv.info._ZN4vllm25paged_attention_v1_kernelI13__nv_bfloat16hLi112ELi8ELi128ELNS_18Fp8KVCacheDataTypeE1ELb1EEEvPT_PKS3_PKT0_S9_ifPKiSB_iPKfiiiSD_SD_iiiii --------------------------
	.section	.nv.info._ZN4vllm25paged_attention_v1_kernelI13__nv_bfloat16hLi112ELi8ELi128ELNS_18Fp8KVCacheDataTypeE1ELb1EEEvPT_PKS3_PKT0_S9_ifPKiSB_iPKfiiiSD_SD_iiiii,"",@"SHT_CUDA_INFO"
	.sectionflags	@""
	.align	4


	//----- nvinfo : EIATTR_CUDA_API_VERSION
	.align		4
        /*0000*/ 	.byte	0x04, 0x37
        /*0002*/ 	.short	(.L_15645 - .L_15644)
.L_15644:
        /*0004*/ 	.word	0x00000082


	//----- nvinfo : EIATTR_SW2861232_WAR
	.align		4
.L_15645:
        /*0008*/ 	.byte	0x01, 0x35
	.zero		2


	//----- nvinfo : EIATTR_PARAM_CBANK
	.align		4
        /*000c*/ 	.byte	0x04, 0x0a
        /*000e*/ 	.short	(.L_15647 - .L_15646)
	.align		4
.L_15646:
        /*0010*/ 	.word	index@(.nv.constant0._ZN4vllm25paged_attention_v1_kernelI13__nv_bfloat16hLi112ELi8ELi128ELNS_18Fp8KVCacheDataTypeE1ELb1EEEvPT_PKS3_PKT0_S9_ifPKiSB_iPKfiiiSD_SD_iiiii)
        /*0014*/ 	.short	0x0160
        /*0016*/ 	.short	0x007c


	//----- nvinfo : EIATTR_CBANK_PARAM_SIZE
	.align		4
.L_15647:
        /*0018*/ 	.byte	0x03, 0x19
        /*001a*/ 	.short	0x007c


	//----- nvinfo : EIATTR_KPARAM_INFO
	.align		4
        /*001c*/ 	.byte	0x04, 0x17
        /*001e*/ 	.short	(.L_15649 - .L_15648)
.L_15648:
        /*0020*/ 	.word	0x00000000
        /*0024*/ 	.short	0x0013
        /*0026*/ 	.short	0x0078
        /*0028*/ 	.byte	0x00, 0xf0, 0x11, 0x00


	//----- nvinfo : EIATTR_KPARAM_INFO
	.align		4
.L_15649:
        /*002c*/ 	.byte	0x04, 0x17
        /*002e*/ 	.short	(.L_15651 - .L_15650)
.L_15650:
        /*0030*/ 	.word	0x00000000
        /*0034*/ 	.short	0x0012
        /*0036*/ 	.short	0x0074
        /*0038*/ 	.byte	0x00, 0xf0, 0x11, 0x00


	//----- nvinfo : EIATTR_KPARAM_INFO
	.align		4
.L_15651:
        /*003c*/ 	.byte	0x04, 0x17
        /*003e*/ 	.short	(.L_15653 - .L_15652)
.L_15652:
        /*0040*/ 	.word	0x00000000
        /*0044*/ 	.short	0x0011
        /*0046*/ 	.short	0x0070
        /*0048*/ 	.byte	0x00, 0xf0, 0x11, 0x00


	//----- nvinfo : EIATTR_KPARAM_INFO
	.align		4
.L_15653:
        /*004c*/ 	.byte	0x04, 0x17
        /*004e*/ 	.short	(.L_15655 - .L_15654)
.L_15654:
        /*0050*/ 	.word	0x00000000
        /*0054*/ 	.short	0x0010
        /*0056*/ 	.short	0x006c
        /*0058*/ 	.byte	0x00, 0xf0, 0x11, 0x00


	//----- nvinfo : EIATTR_KPARAM_INFO
	.align		4
.L_15655:
        /*005c*/ 	.byte	0x04, 0x17
        /*005e*/ 	.short	(.L_15657 - .L_15656)
.L_15656:
        /*0060*/ 	.word	0x00000000
        /*0064*/ 	.short	0x000f
        /*0066*/ 	.short	0x0068
        /*0068*/ 	.byte	0x00, 0xf0, 0x11, 0x00


	//----- nvinfo : EIATTR_KPARAM_INFO
	.align		4
.L_15657:
        /*006c*/ 	.byte	0x04, 0x17
        /*006e*/ 	.short	(.L_15659 - .L_15658)
.L_15658:
        /*0070*/ 	.word	0x00000000
        /*0074*/ 	.short	0x000e
        /*0076*/ 	.short	0x0060
        /*0078*/ 	.byte	0x00, 0xf0, 0x21, 0x00


	//----- nvinfo : EIATTR_KPARAM_INFO
	.align		4
.L_15659:
        /*007c*/ 	.byte	0x04, 0x17
        /*007e*/ 	.short	(.L_15661 - .L_15660)
.L_15660:
        /*0080*/ 	.word	0x00000000
        /*0084*/ 	.short	0x000d
        /*0086*/ 	.short	0x0058
        /*0088*/ 	.byte	0x00, 0xf0, 0x21, 0x00


	//----- nvinfo : EIATTR_KPARAM_INFO
	.align		4
.L_15661:
        /*008c*/ 	.byte	0x04, 0x17
        /*008e*/ 	.short	(.L_15663 - .L_15662)
.L_15662:
        /*0090*/ 	.word	0x00000000
        /*0094*/ 	.short	0x000c
        /*0096*/ 	.short	0x0050
        /*0098*/ 	.byte	0x00, 0xf0, 0x11, 0x00


	//----- nvinfo : EIATTR_KPARAM_INFO
	.align		4
.L_15663:
        /*009c*/ 	.byte	0x04, 0x17
        /*009e*/ 	.short	(.L_15665 - .L_15664)
.L_15664:
        /*00a0*/ 	.word	0x00000000
        /*00a4*/ 	.short	0x000b
        /*00a6*/ 	.short	0x004c
        /*00a8*/ 	.byte	0x00, 0xf0, 0x11, 0x00


	//----- nvinfo : EIATTR_KPARAM_INFO
	.align		4
.L_15665:
        /*00ac*/ 	.byte	0x04, 0x17
        /*00ae*/ 	.short	(.L_15667 - .L_15666)
.L_15666:
        /*00b0*/ 	.word	0x00000000
        /*00b4*/ 	.short	0x000a
        /*00b6*/ 	.short	0x0048
        /*00b8*/ 	.byte	0x00, 0xf0, 0x11, 0x00


	//----- nvinfo : EIATTR_KPARAM_INFO
	.align		4
.L_15667:
        /*00bc*/ 	.byte	0x04, 0x17
        /*00be*/ 	.short	(.L_15669 - .L_15668)
.L_15668:
        /*00c0*/ 	.word	0x00000000
        /*00c4*/ 	.short	0x0009
        /*00c6*/ 	.short	0x0040
        /*00c8*/ 	.byte	0x00, 0xf0, 0x21, 0x00


	//----- nvinfo : EIATTR_KPARAM_INFO
	.align		4
.L_15669:
        /*00cc*/ 	.byte	0x04, 0x17
        /*00ce*/ 	.short	(.L_15671 - .L_15670)
.L_15670:
        /*00d0*/ 	.word	0x00000000
        /*00d4*/ 	.short	0x0008
        /*00d6*/ 	.short	0x0038
        /*00d8*/ 	.byte	0x00, 0xf0, 0x11, 0x00


	//----- nvinfo : EIATTR_KPARAM_INFO
	.align		4
.L_15671:
        /*00dc*/ 	.byte	0x04, 0x17
        /*00de*/ 	.short	(.L_15673 - .L_15672)
.L_15672:
        /*00e0*/ 	.word	0x00000000
        /*00e4*/ 	.short	0x0007
        /*00e6*/ 	.short	0x0030
        /*00e8*/ 	.byte	0x00, 0xf0, 0x21, 0x00


	//----- nvinfo : EIATTR_KPARAM_INFO
	.align		4
.L_15673:
        /*00ec*/ 	.byte	0x04, 0x17
        /*00ee*/ 	.short	(.L_15675 - .L_15674)
.L_15674:
        /*00f0*/ 	.word	0x00000000
        /*00f4*/ 	.short	0x0006
        /*00f6*/ 	.short	0x0028
        /*00f8*/ 	.byte	0x00, 0xf0, 0x21, 0x00


	//----- nvinfo : EIATTR_KPARAM_INFO
	.align		4
.L_15675:
        /*00fc*/ 	.byte	0x04, 0x17
        /*00fe*/ 	.short	(.L_15677 - .L_15676)
.L_15676:
        /*0100*/ 	.word	0x00000000
        /*0104*/ 	.short	0x0005
        /*0106*/ 	.short	0x0024
        /*0108*/ 	.byte	0x00, 0xf0, 0x11, 0x00


	//----- nvinfo : EIATTR_KPARAM_INFO
	.align		4
.L_15677:
        /*010c*/ 	.byte	0x04, 0x17
        /*010e*/ 	.short	(.L_15679 - .L_15678)
.L_15678:
        /*0110*/ 	.word	0x00000000
        /*0114*/ 	.short	0x0004
        /*0116*/ 	.short	0x0020
        /*0118*/ 	.byte	0x00, 0xf0, 0x11, 0x00


	//----- nvinfo : EIATTR_KPARAM_INFO
	.align		4
.L_15679:
        /*011c*/ 	.byte	0x04, 0x17
        /*011e*/ 	.short	(.L_15681 - .L_15680)
.L_15680:
        /*0120*/ 	.word	0x00000000
        /*0124*/ 	.short	0x0003
        /*0126*/ 	.short	0x0018
        /*0128*/ 	.byte	0x00, 0xf0, 0x21, 0x00


	//----- nvinfo : EIATTR_KPARAM_INFO
	.align		4
.L_15681:
        /*012c*/ 	.byte	0x04, 0x17
        /*012e*/ 	.short	(.L_15683 - .L_15682)
.L_15682:
        /*0130*/ 	.word	0x00000000
        /*0134*/ 	.short	0x0002
        /*0136*/ 	.short	0x0010
        /*0138*/ 	.byte	0x00, 0xf0, 0x21, 0x00


	//----- nvinfo : EIATTR_KPARAM_INFO
	.align		4
.L_15683:
        /*013c*/ 	.byte	0x04, 0x17
        /*013e*/ 	.short	(.L_15685 - .L_15684)
.L_15684:
        /*0140*/ 	.word	0x00000000
        /*0144*/ 	.short	0x0001
        /*0146*/ 	.short	0x0008
        /*0148*/ 	.byte	0x00, 0xf0, 0x21, 0x00


	//----- nvinfo : EIATTR_KPARAM_INFO
	.align		4
.L_15685:
        /*014c*/ 	.byte	0x04, 0x17
        /*014e*/ 	.short	(.L_15687 - .L_15686)
.L_15686:
        /*0150*/ 	.word	0x00000000
        /*0154*/ 	.short	0x0000
        /*0156*/ 	.short	0x0000
        /*0158*/ 	.byte	0x00, 0xf0, 0x21, 0x00


	//----- nvinfo : EIATTR_MAXREG_COUNT
	.align		4
.L_15687:
        /*015c*/ 	.byte	0x03, 0x1b
        /*015e*/ 	.short	0x00ff


	//----- nvinfo : EIATTR_NUM_BARRIERS
	.align		4
        /*0160*/ 	.byte	0x02, 0x4c
        /*0162*/ 	.byte	0x01
	.zero		1


	//----- nvinfo : EIATTR_EXTERNS
	.align		4
        /*0164*/ 	.byte	0x04, 0x0f
        /*0166*/ 	.short	(.L_15689 - .L_15688)


	//   ....[0]....
	.align		4
.L_15688:
        /*0168*/ 	.word	index@(__assertfail)


	//----- nvinfo : EIATTR_MERCURY_ISA_VERSION
	.align		4
.L_15689:
        /*016c*/ 	.byte	0x03, 0x5f
        /*016e*/ 	.short	0x0000


	//----- nvinfo : EIATTR_COOP_GROUP_MASK_REGIDS
	.align		4
        /*0170*/ 	.byte	0x04, 0x29
        /*0172*/ 	.short	(.L_15691 - .L_15690)


	//   ....[0]....
.L_15690:
        /*0174*/ 	.word	0xffffffff


	//   ....[1]....
        /*0178*/ 	.word	0xffffffff


	//   ....[2]....
        /*017c*/ 	.word	0xffffffff


	//   ....[3]....
        /*0180*/ 	.word	0xffffffff


	//   ....[4]....
        /*0184*/ 	.word	0xffffffff


	//   ....[5]....
        /*0188*/ 	.word	0xffffffff


	//   ....[6]....
        /*018c*/ 	.word	0xffffffff


	//   ....[7]....
        /*0190*/ 	.word	0xffffffff


	//   ....[8]....
        /*0194*/ 	.word	0xffffffff


	//   ....[9]....
        /*0198*/ 	.word	0xffffffff


	//   ....[10]....
        /*019c*/ 	.word	0xffffffff


	//   ....[11]....
        /*01a0*/ 	.word	0xffffffff


	//   ....[12]....
        /*01a4*/ 	.word	0xffffffff


	//   ....[13]....
        /*01a8*/ 	.word	0xffffffff


	//   ....[14]....
        /*01ac*/ 	.word	0xffffffff


	//   ....[15]....
        /*01b0*/ 	.word	0xffffffff


	//----- nvinfo : EIATTR_COOP_GROUP_INSTR_OFFSETS
	.align		4
.L_15691:
        /*01b4*/ 	.byte	0x04, 0x28
        /*01b6*/ 	.short	(.L_15693 - .L_15692)


	//   ....[0]....
.L_15692:
        /*01b8*/ 	.word	0x00000f10


	//   ....[1]....
        /*01bc*/ 	.word	0x00000f30


	//   ....[2]....
        /*01c0*/ 	.word	0x00001030


	//   ....[3]....
        /*01c4*/ 	.word	0x00001050


	//   ....[4]....
        /*01c8*/ 	.word	0x00001070


	//   ....[5]....
        /*01cc*/ 	.word	0x00001e30


	//   ....[6]....
        /*01d0*/ 	.word	0x00001e90


	//   ....[7]....
        /*01d4*/ 	.word	0x00001ec0


	//   ....[8]....
        /*01d8*/ 	.word	0x00001ee0


	//   ....[9]....
        /*01dc*/ 	.word	0x00001f00


	//   ....[10]....
        /*01e0*/ 	.word	0x00001f50


	//   ....[11]....
        /*01e4*/ 	.word	0x00001f70


	//   ....[12]....
        /*01e8*/ 	.word	0x00001f90


	//   ....[13]....
        /*01ec*/ 	.word	0x00003470


	//   ....[14]....
        /*01f0*/ 	.word	0x000034f0


	//   ....[15]....
        /*01f4*/ 	.word	0x00003550


	//----- nvinfo : EIATTR_SYSCALL_OFFSETS
	.align		4
.L_15693:
        /*01f8*/ 	.byte	0x04, 0x46
        /*01fa*/ 	.short	(.L_15695 - .L_15694)


	//   ....[0]....
.L_15694:
        /*01fc*/ 	.word	0x000032d0


	//   ....[1]....
        /*0200*/ 	.word	0x00003400


	//----- nvinfo : EIATTR_EXIT_INSTR_OFFSETS
	.align		4
.L_15695:
        /*0204*/ 	.byte	0x04, 0x1c
        /*0206*/ 	.short	(.L_15697 - .L_15696)


	//   ....[0]....
.L_15696:
        /*0208*/ 	.word	0x00002f10


	//   ....[1]....
        /*020c*/ 	.word	0x00003120


	//   ....[2]....
        /*0210*/ 	.word	0x000031a0


	//   ....[3]....
        /*0214*/ 	.word	0x00003410


	//----- nvinfo : EIATTR_CTAIDZ_USED
	.align		4
.L_15697:
        /*0218*/ 	.byte	0x01, 0x04
	.zero		2


	//----- nvinfo : EIATTR_CRS_STACK_SIZE
	.align		4
        /*021c*/ 	.byte	0x04, 0x1e
        /*021e*/ 	.short	(.L_15699 - .L_15698)
.L_15698:
        /*0220*/ 	.word	0x00000000
.L_15699:


//--------------------- .nv.info._ZN4vllm25paged_attention_v1_kernelI13__nv_bfloat16hLi96ELi8ELi128ELNS_18Fp8KVCacheDataTypeE1ELb1EEEvPT_PKS3_PKT0_S9_ifPKiSB_iPKfiiiSD_SD_iiiii --------------------------
	.section	.nv.info._ZN4vllm25paged_attention_v1_kernelI13__nv_bfloat16hLi96ELi8ELi128ELNS_18Fp8KVCacheDataTypeE1ELb1EEEvPT_PKS3_PKT0_S9_ifPKiSB_iPKfiiiSD_SD_iiiii,"",@"SHT_CUDA_INFO"
	.sectionflags	@""
	.align	4


	//----- nvinfo : EIATTR_CUDA_API_VERSION
	.align		4
        /*0000*/ 	.byte	0x04, 0x37
        /*0002*/ 	.short	(.L_15701 - .L_15700)
.L_15700:
        /*0004*/ 	.word	0x00000082


	//----- nvinfo : EIATTR_SW2861232_WAR
	.align		4
.L_15701:
        /*0008*/ 	.byte	0x01, 0x35
	.zero		2


	//----- nvinfo : EIATTR_PARAM_CBANK
	.align		4
        /*000c*/ 	.byte	0x04, 0x0a
        /*000e*/ 	.short	(.L_15703 - .L_15702)
	.align		4
.L_15702:
        /*0010*/ 	.word	index@(.nv.constant0._ZN4vllm25paged_attention_v1_kernelI13__nv_bfloat16hLi96ELi8ELi128ELNS_18Fp8KVCacheDataTypeE1ELb1EEEvPT_PKS3_PKT0_S9_ifPKiSB_iPKfiiiSD_SD_iiiii)
        /*0014*/ 	.short	0x0160
        /*0016*/ 	.short	0x007c


	//----- nvinfo : EIATTR_CBANK_PARAM_SIZE
	.align		4
.L_15703:
        /*0018*/ 	.byte	0x03, 0x19
        /*001a*/ 	.short	0x007c


	//----- nvinfo : EIATTR_KPARAM_INFO
	.align		4
        /*001c*/ 	.byte	0x04, 0x17
        /*001e*/ 	.short	(.L_15705 - .L_15704)
.L_15704:
        /*0020*/ 	.word	0x00000000
        /*0024*/ 	.short	0x0013
        /*0026*/ 	.short	0x0078
        /*0028*/ 	.byte	0x00, 0xf0, 0x11, 0x00


	//----- nvinfo : EIATTR_KPARAM_INFO
	.align		4
.L_15705:
        /*002c*/ 	.byte	0x04, 0x17
        /*002e*/ 	.short	(.L_15707 - .L_15706)
.L_15706:
        /*0030*/ 	.word	0x00000000
        /*0034*/ 	.short	0x0012
        /*0036*/ 	.short	0x0074
        /*0038*/ 	.byte	0x00, 0xf0, 0x11, 0x00


	//----- nvinfo : EIATTR_KPARAM_INFO
	.align		4
.L_15707:
        /*003c*/ 	.byte	0x04, 0x17
        /*003e*/ 	.short	(.L_15709 - .L_15708)
.L_15708:
        /*0040*/ 	.word	0x00000000
        /*0044*/ 	.short	0x0011
        /*0046*/ 	.short	0x0070
        /*0048*/ 	.byte	0x00, 0xf0, 0x11, 0x00


	//----- nvinfo : EIATTR_KPARAM_INFO
	.align		4
.L_15709:
        /*004c*/ 	.byte	0x04, 0x17
        /*004e*/ 	.short	(.L_15711 - .L_15710)
.L_15710:
        /*0050*/ 	.word	0x00000000
        /*0054*/ 	.short	0x0010
        /*0056*/ 	.short	0x006c
        /*0058*/ 	.byte	0x00, 0xf0, 0x11, 0x00


	//----- nvinfo : EIATTR_KPARAM_INFO
	.align		4
.L_15711:
        /*005c*/ 	.byte	0x04, 0x17
        /*005e*/ 	.short	(.L_15713 - .L_15712)
.L_15712:
        /*0060*/ 	.word	0x00000000
        /*0064*/ 	.short	0x000f
        /*0066*/ 	.short	0x0068
        /*0068*/ 	.byte	0x00, 0xf0, 0x11, 0x00


	//----- nvinfo : EIATTR_KPARAM_INFO
	.align		4
.L_15713:
        /*006c*/ 	.byte	0x04, 0x17
        /*006e*/ 	.short	(.L_15715 - .L_15714)
.L_15714:
        /*0070*/ 	.word	0x00000000
        /*0074*/ 	.short	0x000e
        /*0076*/ 	.short	0x0060
        /*0078*/ 	.byte	0x00, 0xf0, 0x21, 0x00


	//----- nvinfo : EIATTR_KPARAM_INFO
	.align		4
.L_15715:
        /*007c*/ 	.byte	0x04, 0x17
        /*007e*/ 	.short	(.L_15717 - .L_15716)
.L_15716:
        /*0080*/ 	.word	0x00000000
        /*0084*/ 	.short	0x000d
        /*0086*/ 	.short	0x0058
        /*0088*/ 	.byte	0x00, 0xf0, 0x21, 0x00


	//----- nvinfo : EIATTR_KPARAM_INFO
	.align		4
.L_15717:
        /*008c*/ 	.byte	0x04, 0x17
        /*008e*/ 	.short	(.L_15719 - .L_15718)
.L_15718:
        /*0090*/ 	.word	0x00000000
        /*0094*/ 	.short	0x000c
        /*0096*/ 	.short	0x0050
        /*0098*/ 	.byte	0x00, 0xf0, 0x11, 0x00


	//----- nvinfo : EIATTR_KPARAM_INFO
	.align		4
.L_15719:
        /*009c*/ 	.byte	0x04, 0x17
        /*009e*/ 	.short	(.L_15721 - .L_15720)
.L_15720:
        /*00a0*/ 	.word	0x00000000
        /*00a4*/ 	.short	0x000b
        /*00a6*/ 	.short	0x004c
        /*00a8*/ 	.byte	0x00, 0xf0, 0x11, 0x00


	//----- nvinfo : EIATTR_KPARAM_INFO
	.align		4
.L_15721:
        /*00ac*/ 	.byte	0x04, 0x17
        /*00ae*/ 	.short	(.L_15723 - .L_15722)
.L_15722:
        /*00b0*/ 	.word	0x00000000
        /*00b4*/ 	.short	0x000a
        /*00b6*/ 	.short	0x0048
        /*00b8*/ 	.byte	0x00, 0xf0, 0x11, 0x00


	//----- nvinfo : EIATTR_KPARAM_INFO
	.align		4
.L_15723:
        /*00bc*/ 	.byte	0x04, 0x17
        /*00be*/ 	.short	(.L_15725 - .L_15724)
.L_15724:
        /*00c0*/ 	.word	0x00000000
        /*00c4*/ 	.short	0x0009
        /*00c6*/ 	.short	0x0040
        /*00c8*/ 	.byte	0x00, 0xf0, 0x21, 0x00


	//----- nvinfo : EIATTR_KPARAM_INFO
	.align		4
.L_15725:
        /*00cc*/ 	.byte	0x04, 0x17
        /*00ce*/ 	.short	(.L_15727 - .L_15726)
.L_15726:
        /*00d0*/ 	.word	0x00000000
        /*00d4*/ 	.short	0x0008
        /*00d6*/ 	.short	0x0038
        /*00d8*/ 	.byte	0x00, 0xf0, 0x11, 0x00


	//----- nvinfo : EIATTR_KPARAM_INFO
	.align		4
.L_15727:
        /*00dc*/ 	.byte	0x04, 0x17
        /*00de*/ 	.short	(.L_15729 - .L_15728)
.L_15728:
        /*00e0*/ 	.word	0x00000000
        /*00e4*/ 	.short	0x0007
        /*00e6*/ 	.short	0x0030
        /*00e8*/ 	.byte	0x00, 0xf0, 0x21, 0x00


	//----- nvinfo : EIATTR_KPARAM_INFO
	.align		4
.L_15729:
        /*00ec*/ 	.byte	0x04, 0x17
        /*00ee*/ 	.short	(.L_15731 - .L_15730)
.L_15730:
        /*00f0*/ 	.word	0x00000000
        /*00f4*/ 	.short	0x0006
        /*00f6*/ 	.short	0x0028
        /*00f8*/ 	.byte	0x00, 0xf0, 0x21, 0x00


	//----- nvinfo : EIATTR_KPARAM_INFO
	.align		4
.L_15731:
        /*00fc*/ 	.byte	0x04, 0x17
        /*00fe*/ 	.short	(.L_15733 - .L_15732)
.L_15732:
        /*0100*/ 	.word	0x00000000
        /*0104*/ 	.short	0x0005
        /*0106*/ 	.short	0x0024
        /*0108*/ 	.byte	0x00, 0xf0, 0x11, 0x00


	//----- nvinfo : EIATTR_KPARAM_INFO
	.align		4
.L_15733:
        /*010c*/ 	.byte	0x04, 0x17
        /*010e*/ 	.short	(.L_15735 - .L_15734)
.L_15734:
        /*0110*/ 	.word	0x00000000
        /*0114*/ 	.short	0x0004
        /*0116*/ 	.short	0x0020
        /*0118*/ 	.byte	0x00, 0xf0, 0x11, 0x00


	//----- nvinfo : EIATTR_KPARAM_INFO
	.align		4
.L_15735:
        /*011c*/ 	.byte	0x04, 0x17
        /*011e*/ 	.short	(.L_15737 - .L_15736)
.L_15736:
        /*0120*/ 	.word	0x00000000
        /*0124*/ 	.short	0x0003
        /*0126*/ 	.short	0x0018
        /*0128*/ 	.byte	0x00, 0xf0, 0x21, 0x00


	//----- nvinfo : EIATTR_KPARAM_INFO
	.align		4
.L_15737:
        /*012c*/ 	.byte	0x04, 0x17
        /*012e*/ 	.short	(.L_15739 - .L_15738)
.L_15738:
        /*0130*/ 	.word	0x00000000
        /*0134*/ 	.short	0x0002
        /*0136*/ 	.short	0x0010
        /*0138*/ 	.byte	0x00, 0xf0, 0x21, 0x00


	//----- nvinfo : EIATTR_KPARAM_INFO
	.align		4
.L_15739:
        /*013c*/ 	.byte	0x04, 0x17
        /*013e*/ 	.short	(.L_15741 - .L_15740)
.L_15740:
        /*0140*/ 	.word	0x00000000
        /*0144*/ 	.short	0x0001
        /*0146*/ 	.short	0x0008
        /*0148*/ 	.byte	0x00, 0xf0, 0x21, 0x00


	//----- nvinfo : EIATTR_KPARAM_INFO
	.align		4
.L_15741:
        /*014c*/ 	.byte	0x04, 0x17
        /*014e*/ 	.short	(.L_15743 - .L_15742)
.L_15742:
        /*0150*/ 	.word	0x00000000
        /*0154*/ 	.short	0x0000
        /*0156*/ 	.short	0x0000
        /*0158*/ 	.byte	0x00, 0xf0, 0x21, 0x00


	//----- nvinfo : EIATTR_MAXREG_COUNT
	.align		4
.L_15743:
        /*015c*/ 	.byte	0x03, 0x1b
        /*015e*/ 	.short	0x00ff


	//----- nvinfo : EIATTR_NUM_BARRIERS
	.align		4
        /*0160*/ 	.byte	0x02, 0x4c
        /*0162*/ 	.byte	0x01
	.zero		1


	//----- nvinfo : EIATTR_EXTERNS
	.align		4
        /*0164*/ 	.byte	0x04, 0x0f
        /*0166*/ 	.short	(.L_15745 - .L_15744)


	//   ....[0]....
	.align		4
.L_15744:
        /*0168*/ 	.word	index@(__assertfail)


	//----- nvinfo : EIATTR_MERCURY_ISA_VERSION
	.align		4
.L_15745:
        /*016c*/ 	.byte	0x03, 0x5f
        /*016e*/ 	.short	0x0000


	//----- nvinfo : EIATTR_COOP_GROUP_MASK_REGIDS
	.align		4
        /*0170*/ 	.byte	0x04, 0x29
        /*0172*/ 	.short	(.L_15747 - .L_15746)


	//   ....[0]....
.L_15746:
        /*0174*/ 	.word	0xffffffff


	//   ....[1]....
        /*0178*/ 	.word	0xffffffff


	//   ....[2]....
        /*017c*/ 	.word	0xffffffff


	//   ....[3]....
        /*0180*/ 	.word	0xffffffff


	//   ....[4]....
        /*0184*/ 	.word	0xffffffff


	//   ....[5]....
        /*0188*/ 	.word	0xffffffff


	//   ....[6]....
        /*018c*/ 	.word	0xffffffff


	//   ....[7]....
        /*0190*/ 	.word	0xffffffff


	//   ....[8]....
        /*0194*/ 	.word	0xffffffff


	//   ....[9]....
        /*0198*/ 	.word	0xffffffff


	//   ....[10]....
        /*019c*/ 	.word	0xffffffff


	//   ....[11]....
        /*01a0*/ 	.word	0xffffffff


	//   ....[12]....
        /*01a4*/ 	.word	0xffffffff


	//   ....[13]....
        /*01a8*/ 	.word	0xffffffff


	//   ....[14]....
        /*01ac*/ 	.word	0xffffffff


	//   ....[15]....
        /*01b0*/ 	.word	0xffffffff


	//----- nvinfo : EIATTR_COOP_GROUP_INSTR_OFFSETS
	.align		4
.L_15747:
        /*01b4*/ 	.byte	0x04, 0x28
        /*01b6*/ 	.short	(.L_15749 - .L_15748)


	//   ....[0]....
.L_15748:
        /*01b8*/ 	.word	0x00000f10


	//   ....[1]....
        /*01bc*/ 	.word	0x00000f30


	//   ....[2]....
        /*01c0*/ 	.word	0x00001030


	//   ....[3]....
        /*01c4*/ 	.word	0x00001050


	//   ....[4]....
        /*01c8*/ 	.word	0x00001070


	//   ....[5]....
        /*01cc*/ 	.word	0x00001e30


	//   ....[6]....
        /*01d0*/ 	.word	0x00001e90


	//   ....[7]....
        /*01d4*/ 	.word	0x00001ec0


	//   ....[8]....
        /*01d8*/ 	.word	0x00001ee0


	//   ....[9]....
        /*01dc*/ 	.word	0x00001f00


	//   ....[10]....
        /*01e0*/ 	.word	0x00001f50


	//   ....[11]....
        /*01e4*/ 	.word	0x00001f70


	//   ....[12]....
        /*01e8*/ 	.word	0x00001f90


	//   ....[13]....
        /*01ec*/ 	.word	0x00003290


	//   ....[14]....
        /*01f0*/ 	.word	0x00003310


	//   ....[15]....
        /*01f4*/ 	.word	0x00003370


	//----- nvinfo : EIATTR_SYSCALL_OFFSETS
	.align		4
.L_15749:
        /*01f8*/ 	.byte	0x04, 0x46
        /*01fa*/ 	.short	(.L_15751 - .L_15750)


	//   ....[0]....
.L_15750:
        /*01fc*/ 	.word	0x000030f0


	//   ....[1]....
        /*0200*/ 	.word	0x00003220


	//----- nvinfo : EIATTR_EXIT_INSTR_OFFSETS
	.align		4
.L_15751:
        /*0204*/ 	.byte	0x04, 0x1c
        /*0206*/ 	.short	(.L_15753 - .L_15752)


	//   ....[0]....
.L_15752:
        /*0208*/ 	.word	0x00002d90


	//   ....[1]....
        /*020c*/ 	.word	0x00002fc0


	//   ....[2]....
        /*0210*/ 	.word	0x00003230


	//----- nvinfo : EIATTR_CTAIDZ_USED
	.align		4
.L_15753:
        /*0214*/ 	.byte	0x01, 0x04
	.zero		2


	//----- nvinfo : EIATTR_CRS_STACK_SIZE
	.align		4
        /*0218*/ 	.byte	0x04, 0x1e
        /*021a*/ 	.short	(.L_15755 - .L_15754)
.L_15754:
        /*021c*/ 	.word	0x00000000
.L_15755:


//--------------------- .nv.info._ZN4vllm25paged_attention_v1_kernelI13__nv_bfloat16hLi80ELi8ELi128ELNS_18Fp8KVCacheDataTypeE1ELb1EEEvPT_PKS3_PKT0_S9_ifPKiSB_iPKfiiiSD_SD_iiiii --------------------------
	.section	.nv.info._ZN4vllm25paged_attention_v1_kernelI13__nv_bfloat16hLi80ELi8ELi128ELNS_18Fp8KVCacheDataTypeE1ELb1EEEvPT_PKS3_PKT0_S9_ifPKiSB_iPKfiiiSD_SD_iiiii,"",@"SHT_CUDA_INFO"
	.sectionflags	@""
	.align	4


	//----- nvinfo : EIATTR_CUDA_API_VERSION
	.align		4
        /*0000*/ 	.byte	0x04, 0x37
        /*0002*/ 	.short	(.L_15757 - .L_15756)
.L_15756:
        /*0004*/ 	.word	0x00000082


	//----- nvinfo : EIATTR_SW2861232_WAR
	.align		4
.L_15757:
        /*0008*/ 	.byte	0x01, 0x35
	.zero		2


	//----- nvinfo : EIATTR_PARAM_CBANK
	.align		4
        /*000c*/ 	.byte	0x04, 0x0a
        /*000e*/ 	.short	(.L_15759 - .L_15758)
	.align		4
.L_15758:
        /*0010*/ 	.word	index@(.nv.constant0._ZN4vllm25paged_attention_v1_kernelI13__nv_bfloat16hLi80ELi8ELi128ELNS_18Fp8KVCacheDataTypeE1ELb1EEEvPT_PKS3_PKT0_S9_ifPKiSB_iPKfiiiSD_SD_iiiii)
        /*0014*/ 	.short	0x0160
        /*0016*/ 	.short	0x007c


	//----- nvinfo : EIATTR_CBANK_PARAM_SIZE
	.align		4
.L_15759:
        /*0018*/ 	.byte	0x03, 0x19
        /*001a*/ 	.short	0x007c


	//----- nvinfo : EIATTR_KPARAM_INFO
	.align		4
        /*001c*/ 	.byte	0x04, 0x17
        /*001e*/ 	.short	(.L_15761 - .L_15760)
.L_15760:
        /*0020*/ 	.word	0x00000000
        /*0024*/ 	.short	0x0013
        /*0026*/ 	.short	0x0078
        /*0028*/ 	.byte	0x00, 0xf0, 0x11, 0x00


	//----- nvinfo : EIATTR_KPARAM_INFO
	.align		4
.L_15761:
        /*002c*/ 	.byte	0x04, 0x17
        /*002e*/ 	.short	(.L_15763 - .L_15762)
.L_15762:
        /*0030*/ 	.word	0x00000000
        /*0034*/ 	.short	0x0012
        /*0036*/ 	.short	0x0074
        /*0038*/ 	.byte	0x00, 0xf0, 0x11, 0x00


	//----- nvinfo : EIATTR_KPARAM_INFO
	.align		4
.L_15763:
        /*003c*/ 	.byte	0x04, 0x17
        /*003e*/ 	.short	(.L_15765 - .L_15764)
.L_15764:
        /*0040*/ 	.word	0x00000000
        /*0044*/ 	.short	0x0011
        /*0046*/ 	.short	0x0070
        /*0048*/ 	.byte	0x00, 0xf0, 0x11, 0x00


	//----- nvinfo : EIATTR_KPARAM_INFO
	.align		4
.L_15765:
        /*004c*/ 	.byte	0x04, 0x17
        /*004e*/ 	.short	(.L_15767 - .L_15766)
.L_15766:
        /*0050*/ 	.word	0x00000000
        /*0054*/ 	.short	0x0010
        /*0056*/ 	.short	0x006c
        /*0058*/ 	.byte	0x00, 0xf0, 0x11, 0x00


	//----- nvinfo : EIATTR_KPARAM_INFO
	.align		4
.L_15767:
        /*005c*/ 	.byte	0x04, 0x17
        /*005e*/ 	.short	(.L_15769 - .L_15768)
.L_15768:
        /*0060*/ 	.word	0x00000000
        /*0064*/ 	.short	0x000f
        /*0066*/ 	.short	0x0068
        /*0068*/ 	.byte	0x00, 0xf0, 0x11, 0x00


	//----- nvinfo : EIATTR_KPARAM_INFO
	.align		4
.L_15769:
        /*006c*/ 	.byte	0x04, 0x17
        /*006e*/ 	.short	(.L_15771 - .L_15770)
.L_15770:
        /*0070*/ 	.word	0x00000000
        /*0074*/ 	.short	0x000e
        /*0076*/ 	.short	0x0060
        /*0078*/ 	.byte	0x00, 0xf0, 0x21, 0x00


	//----- nvinfo : EIATTR_KPARAM_INFO
	.align		4
.L_15771:
        /*007c*/ 	.byte	0x04, 0x17
        /*007e*/ 	.short	(.L_15773 - .L_15772)
.L_15772:
        /*0080*/ 	.word	0x00000000
        /*0084*/ 	.short	0x000d
        /*0086*/ 	.short	0x0058
        /*0088*/ 	.byte	0x00, 0xf0, 0x21, 0x00


	//----- nvinfo : EIATTR_KPARAM_INFO
	.align		4
.L_15773:
        /*008c*/ 	.byte	0x04, 0x17
        /*008e*/ 	.short	(.L_15775 - .L_15774)
.L_15774:
        /*0090*/ 	.word	0x00000000
        /*0094*/ 	.short	0x000c
        /*0096*/ 	.short	0x0050
        /*0098*/ 	.byte	0x00, 0xf0, 0x11, 0x00


	//----- nvinfo : EIATTR_KPARAM_INFO
	.align		4
.L_15775:
        /*009c*/ 	.byte	0x04, 0x17
        /*009e*/ 	.short	(.L_15777 - .L_15776)
.L_15776:
        /*00a0*/ 	.word	0x00000000
        /*00a4*/ 	.short	0x000b
        /*00a6*/ 	.short	0x004c
        /*00a8*/ 	.byte	0x00, 0xf0, 0x11, 0x00


	//----- nvinfo : EIATTR_KPARAM_INFO
	.align		4
.L_15777:
        /*00ac*/ 	.byte	0x04, 0x17
        /*00ae*/ 	.short	(.L_15779 - .L_15778)
.L_15778:
        /*00b0*/ 	.word	0x00000000
        /*00b4*/ 	.short	0x000a
        /*00b6*/ 	.short	0x0048
        /*00b8*/ 	.byte	0x00, 0xf0, 0x11, 0x00


	//----- nvinfo : EIATTR_KPARAM_INFO
	.align		4
.L_15779:
        /*00bc*/ 	.byte	0x04, 0x17
        /*00be*/ 	.short	(.L_15781 - .L_15780)
.L_15780:
        /*00c0*/ 	.word	0x00000000
        /*00c4*/ 	.short	0x0009
        /*00c6*/ 	.short	0x0040
        /*00c8*/ 	.byte	0x00, 0xf0, 0x21, 0x00


	//----- nvinfo : EIATTR_KPARAM_INFO
	.align		4
.L_15781:
        /*00cc*/ 	.byte	0x04, 0x17
        /*00ce*/ 	.short	(.L_15783 - .L_15782)
.L_15782:
        /*00d0*/ 	.word	0x00000000
        /*00d4*/ 	.short	0x0008
        /*00d6*/ 	.short	0x0038
        /*00d8*/ 	.byte	0x00, 0xf0, 0x11, 0x00


	//----- nvinfo : EIATTR_KPARAM_INFO
	.align		4
.L_15783:
        /*00dc*/ 	.byte	0x04, 0x17
        /*00de*/ 	.short	(.L_15785 - .L_15784)
.L_15784:
        /*00e0*/ 	.word	0x00000000
        /*00e4*/ 	.short	0x0007
        /*00e6*/ 	.short	0x0030
        /*00e8*/ 	.byte	0x00, 0xf0, 0x21, 0x00


	//----- nvinfo : EIATTR_KPARAM_INFO
	.align		4
.L_15785:
        /*00ec*/ 	.byte	0x04, 0x17
        /*00ee*/ 	.short	(.L_15787 - .L_15786)
.L_15786:
        /*00f0*/ 	.word	0x00000000
        /*00f4*/ 	.short	0x0006
        /*00f6*/ 	.short	0x0028
        /*00f8*/ 	.byte	0x00, 0xf0, 0x21, 0x00


	//----- nvinfo : EIATTR_KPARAM_INFO
	.align		4
.L_15787:
        /*00fc*/ 	.byte	0x04, 0x17
        /*00fe*/ 	.short	(.L_15789 - .L_15788)
.L_15788:
        /*0100*/ 	.word	0x00000000
        /*0104*/ 	.short	0x0005
        /*0106*/ 	.short	0x0024
        /*0108*/ 	.byte	0x00, 0xf0, 0x11, 0x00


	//----- nvinfo : EIATTR_KPARAM_INFO
	.align		4
.L_15789:
        /*010c*/ 	.byte	0x04, 0x17
        /*010e*/ 	.short	(.L_15791 - .L_15790)
.L_15790:
        /*0110*/ 	.word	0x00000000
        /*0114*/ 	.short	0x0004
        /*0116*/ 	.short	0x0020
        /*0118*/ 	.byte	0x00, 0xf0, 0x11, 0x00


	//----- nvinfo : EIATTR_KPARAM_INFO
	.align		4
.L_15791:
        /*011c*/ 	.byte	0x04, 0x17
        /*011e*/ 	.short	(.L_15793 - .L_15792)
.L_15792:
        /*0120*/ 	.word	0x00000000
        /*0124*/ 	.short	0x0003
        /*0126*/ 	.short	0x0018
        /*0128*/ 	.byte	0x00, 0xf0, 0x21, 0x00


	//----- nvinfo : EIATTR_KPARAM_INFO
	.align		4
.L_15793:
        /*012c*/ 	.byte	0x04, 0x17
        /*012e*/ 	.short	(.L_15795 - .L_15794)
.L_15794:
        /*0130*/ 	.word	0x00000000
        /*0134*/ 	.short	0x0002
        /*0136*/ 	.short	0x0010
        /*0138*/ 	.byte	0x00, 0xf0, 0x21, 0x00


	//----- nvinfo : EIATTR_KPARAM_INFO
	.align		4
.L_15795:
        /*013c*/ 	.byte	0x04, 0x17
        /*013e*/ 	.short	(.L_15797 - .L_15796)
.L_15796:
        /*0140*/ 	.word	0x00000000
        /*0144*/ 	.short	0x0001
        /*0146*/ 	.short	0x0008
        /*0148*/ 	.byte	0x00, 0xf0, 0x21, 0x00


	//----- nvinfo : EIATTR_KPARAM_INFO
	.align		4
.L_15797:
        /*014c*/ 	.byte	0x04, 0x17
        /*014e*/ 	.short	(.L_15799 - .L_15798)
.L_15798:
        /*0150*/ 	.word	0x00000000
        /*0154*/ 	.short	0x0000
        /*0156*/ 	.short	0x0000
        /*0158*/ 	.byte	0x00, 0xf0, 0x21, 0x00


	//----- nvinfo : EIATTR_MAXREG_COUNT
	.align		4
.L_15799:
        /*015c*/ 	.byte	0x03, 0x1b
        /*015e*/ 	.short	0x00ff


	//----- nvinfo : EIATTR_NUM_BARRIERS
	.align		4
        /*0160*/ 	.byte	0x02, 0x4c
        /*0162*/ 	.byte	0x01
	.zero		1


	//----- nvinfo : EIATTR_EXTERNS
	.align		4
        /*0164*/ 	.byte	0x04, 0x0f
        /*0166*/ 	.short	(.L_15801 - .L_15800)


	//   ....[0]....
	.align		4
.L_15800:
        /*0168*/ 	.word	index@(__assertfail)


	//----- nvinfo : EIATTR_MERCURY_ISA_VERSION
	.align		4
.L_15801:
        /*016c*/ 	.byte	0x03, 0x5f
        /*016e*/ 	.short	0x0000


	//----- nvinfo : EIATTR_COOP_GROUP_MASK_REGIDS
	.align		4
        /*0170*/ 	.byte	0x04, 0x29
        /*0172*/ 	.short	(.L_15803 - .L_15802)


	//   ....[0]....
.L_15802:
        /*0174*/ 	.word	0xffffffff


	//   ....[1]....
        /*0178*/ 	.word	0xffffffff


	//   ....[2]....
        /*017c*/ 	.word	0xffffffff


	//   ....[3]....
        /*0180*/ 	.word	0xffffffff


	//   ....[4]....
        /*0184*/ 	.word	0xffffffff


	//   ....[5]....
        /*0188*/ 	.word	0xffffffff


	//   ....[6]....
        /*018c*/ 	.word	0xffffffff


	//   ....[7]....
        /*0190*/ 	.word	0xffffffff


	//   ....[8]....
        /*0194*/ 	.word	0xffffffff


	//   ....[9]....
        /*0198*/ 	.word	0xffffffff


	//   ....[10]....
        /*019c*/ 	.word	0xffffffff


	//   ....[11]....
        /*01a0*/ 	.word	0xffffffff


	//   ....[12]....
        /*01a4*/ 	.word	0xffffffff


	//   ....[13]....
        /*01a8*/ 	.word	0xffffffff


	//   ....[14]....
        /*01ac*/ 	.word	0xffffffff


	//   ....[15]....
        /*01b0*/ 	.word	0xffffffff


	//----- nvinfo : EIATTR_COOP_GROUP_INSTR_OFFSETS
	.align		4
.L_15803:
        /*01b4*/ 	.byte	0x04, 0x28
        /*01b6*/ 	.short	(.L_15805 - .L_15804)


	//   ....[0]....
.L_15804:
        /*01b8*/ 	.word	0x00000f10


	//   ....[1]....
        /*01bc*/ 	.word	0x00000f30


	//   ....[2]....
        /*01c0*/ 	.word	0x00001030


	//   ....[3]....
        /*01c4*/ 	.word	0x00001050


	//   ....[4]....
        /*01c8*/ 	.word	0x00001070


	//   ....[5]....
        /*01cc*/ 	.word	0x00001e30


	//   ....[6]....
        /*01d0*/ 	.word	0x00001e90


	//   ....[7]....
        /*01d4*/ 	.word	0x00001ec0


	//   ....[8]....
        /*01d8*/ 	.word	0x00001ee0


	//   ....[9]....
        /*01dc*/ 	.word	0x00001f00


	//   ....[10]....
        /*01e0*/ 	.word	0x00001f50


	//   ....[11]....
        /*01e4*/ 	.word	0x00001f70


	//   ....[12]....
        /*01e8*/ 	.word	0x00001f90


	//   ....[13]....
        /*01ec*/ 	.word	0x000033a0


	//   ....[14]....
        /*01f0*/ 	.word	0x00003420


	//   ....[15]....
        /*01f4*/ 	.word	0x00003480


	//----- nvinfo : EIATTR_SYSCALL_OFFSETS
	.align		4
.L_15805:
        /*01f8*/ 	.byte	0x04, 0x46
        /*01fa*/ 	.short	(.L_15807 - .L_15806)


	//   ....[0]....
.L_15806:
        /*01fc*/ 	.word	0x00003200


	//   ....[1]....
        /*0200*/ 	.word	0x00003330


	//----- nvinfo : EIATTR_EXIT_INSTR_OFFSETS
	.align		4
.L_15807:
        /*0204*/ 	.byte	0x04, 0x1c
        /*0206*/ 	.short	(.L_15809 - .L_15808)


	//   ....[0]....
.L_15808:
        /*0208*/ 	.word	0x00002eb0


	//   ....[1]....
        /*020c*/ 	.word	0x00003050


	//   ....[2]....
        /*0210*/ 	.word	0x000030d0


	//   ....[3]....
        /*0214*/ 	.word	0x00003340


	//----- nvinfo : EIATTR_CTAIDZ_USED
	.align		4
.L_15809:
        /*0218*/ 	.byte	0x01, 0x04
	.zero		2


	//----- nvinfo : EIATTR_CRS_STACK_SIZE
	.align		4
        /*021c*/ 	.byte	0x04, 0x1e
        /*021e*/ 	.short	(.L_15811 - .L_15810)
.L_15810:
        /*0220*/ 	.word	0x00000000
.L_15811:


//--------------------- .nv.info._ZN4vllm25paged_attention_v1_kernelI13__nv_bfloat16hLi64ELi8ELi128ELNS_18Fp8KVCacheDataTypeE1ELb1EEEvPT_PKS3_PKT0_S9_ifPKiSB_iPKfiiiSD_SD_iiiii --------------------------
	.section	.nv.info._ZN4vllm25paged_attention_v1_kernelI13__nv_bfloat16hLi64ELi8ELi128ELNS_18Fp8KVCacheDataTypeE1ELb1EEEvPT_PKS3_PKT0_S9_ifPKiSB_iPKfiiiSD_SD_iiiii,"",@"SHT_CUDA_INFO"
	.sectionflags	@""
	.align	4


	//----- nvinfo : EIATTR_CUDA_API_VERSION
	.align		4
        /*0000*/ 	.byte	0x04, 0x37
        /*0002*/ 	.short	(.L_15813 - .L_15812)
.L_15812:
        /*0004*/ 	.word	0x00000082


	//----- nvinfo : EIATTR_SW2861232_WAR
	.align		4
.L_15813:
        /*0008*/ 	.byte	0x01, 0x35
	.zero		2


	//----- nvinfo : EIATTR_PARAM_CBANK
	.align		4
        /*000c*/ 	.byte	0x04, 0x0a
        /*000e*/ 	.short	(.L_15815 - .L_15814)
	.align		4
.L_15814:
        /*0010*/ 	.word	index@(.nv.constant0._ZN4vllm25paged_attention_v1_kernelI13__nv_bfloat16hLi64ELi8ELi128ELNS_18Fp8KVCacheDataTypeE1ELb1EEEvPT_PKS3_PKT0_S9_ifPKiSB_iPKfiiiSD_SD_iiiii)
        /*0014*/ 	.short	0x0160
        /*0016*/ 	.short	0x007c


	//----- nvinfo : EIATTR_CBANK_PARAM_SIZE
	.align		4
.L_15815:
        /*0018*/ 	.byte	0x03, 0x19
        /*001a*/ 	.short	0x007c


	//----- nvinfo : EIATTR_KPARAM_INFO
	.align		4
        /*001c*/ 	.byte	0x04, 0x17
        /*001e*/ 	.short	(.L_15817 - .L_15816)
.L_15816:
        /*0020*/ 	.word	0x00000000
        /*0024*/ 	.short	0x0013
        /*0026*/ 	.short	0x0078
        /*0028*/ 	.byte	0x00, 0xf0, 0x11, 0x00


	//----- nvinfo : EIATTR_KPARAM_INFO
	.align		4
.L_15817:
        /*002c*/ 	.byte	0x04, 0x17
        /*002e*/ 	.short	(.L_15819 - .L_15818)
.L_15818:
        /*0030*/ 	.word	0x00000000
        /*0034*/ 	.short	0x0012
        /*0036*/ 	.short	0x0074
        /*0038*/ 	.byte	0x00, 0xf0, 0x11, 0x00


	//----- nvinfo : EIATTR_KPARAM_INFO
	.align		4
.L_15819:
        /*003c*/ 	.byte	0x04, 0x17
        /*003e*/ 	.short	(.L_15821 - .L_15820)
.L_15820:
        /*0040*/ 	.word	0x00000000
        /*0044*/ 	.short	0x0011
        /*0046*/ 	.short	0x0070
        /*0048*/ 	.byte	0x00, 0xf0, 0x11, 0x00


	//----- nvinfo : EIATTR_KPARAM_INFO
	.align		4
.L_15821:
        /*004c*/ 	.byte	0x04, 0x17
        /*004e*/ 	.short	(.L_15823 - .L_15822)
.L_15822:
        /*0050*/ 	.word	0x00000000
        /*0054*/ 	.short	0x0010
        /*0056*/ 	.short	0x006c
        /*0058*/ 	.byte	0x00, 0xf0, 0x11, 0x00


	//----- nvinfo : EIATTR_KPARAM_INFO
	.align		4
.L_15823:
        /*005c*/ 	.byte	0x04, 0x17
        /*005e*/ 	.short	(.L_15825 - .L_15824)
.L_15824:
        /*0060*/ 	.word	0x00000000
        /*0064*/ 	.short	0x000f
        /*0066*/ 	.short	0x0068
        /*0068*/ 	.byte	0x00, 0xf0, 0x11, 0x00


	//----- nvinfo : EIATTR_KPARAM_INFO
	.align		4
.L_15825:
        /*006c*/ 	.byte	0x04, 0x17
        /*006e*/ 	.short	(.L_15827 - .L_15826)
.L_15826:
        /*0070*/ 	.word	0x00000000
        /*0074*/ 	.short	0x000e
        /*0076*/ 	.short	0x0060
        /*0078*/ 	.byte	0x00, 0xf0, 0x21, 0x00


	//----- nvinfo : EIATTR_KPARAM_INFO
	.align		4
.L_15827:
        /*007c*/ 	.byte	0x04, 0x17
        /*007e*/ 	.short	(.L_15829 - .L_15828)
.L_15828:
        /*0080*/ 	.word	0x00000000
        /*0084*/ 	.short	0x000d
        /*0086*/ 	.short	0x0058
        /*0088*/ 	.byte	0x00, 0xf0, 0x21, 0x00


	//----- nvinfo : EIATTR_KPARAM_INFO
	.align		4
.L_15829:
        /*008c*/ 	.byte	0x04, 0x17
        /*008e*/ 	.short	(.L_15831 - .L_15830)
.L_15830:
        /*0090*/ 	.word	0x00000000
        /*0094*/ 	.short	0x000c
        /*0096*/ 	.short	0x0050
        /*0098*/ 	.byte	0x00, 0xf0, 0x11, 0x00


	//----- nvinfo : EIATTR_KPARAM_INFO
	.align		4
.L_15831:
        /*009c*/ 	.byte	0x04, 0x17
        /*009e*/ 	.short	(.L_15833 - .L_15832)
.L_15832:
        /*00a0*/ 	.word	0x00000000
        /*00a4*/ 	.short	0x000b
        /*00a6*/ 	.short	0x004c
        /*00a8*/ 	.byte	0x00, 0xf0, 0x11, 0x00


	//----- nvinfo : EIATTR_KPARAM_INFO
	.align		4
.L_15833:
        /*00ac*/ 	.byte	0x04, 0x17
        /*00ae*/ 	.short	(.L_15835 - .L_15834)
.L_15834:
        /*00b0*/ 	.word	0x00000000
        /*00b4*/ 	.short	0x000a
        /*00b6*/ 	.short	0x0048
        /*00b8*/ 	.byte	0x00, 0xf0, 0x11, 0x00


	//----- nvinfo : EIATTR_KPARAM_INFO
	.align		4
.L_15835:
        /*00bc*/ 	.byte	0x04, 0x17
        /*00be*/ 	.short	(.L_15837 - .L_15836)
.L_15836:
        /*00c0*/ 	.word	0x00000000
        /*00c4*/ 	.short	0x0009
        /*00c6*/ 	.short	0x0040
        /*00c8*/ 	.byte	0x00, 0xf0, 0x21, 0x00


	//----- nvinfo : EIATTR_KPARAM_INFO
	.align		4
.L_15837:
        /*00cc*/ 	.byte	0x04, 0x17
        /*00ce*/ 	.short	(.L_15839 - .L_15838)
.L_15838:
        /*00d0*/ 	.word	0x00000000
        /*00d4*/ 	.short	0x0008
        /*00d6*/ 	.short	0x0038
        /*00d8*/ 	.byte	0x00, 0xf0, 0x11, 0x00


	//----- nvinfo : EIATTR_KPARAM_INFO
	.align		4
.L_15839:
        /*00dc*/ 	.byte	0x04, 0x17
        /*00de*/ 	.short	(.L_15841 - .L_15840)
.L_15840:
        /*00e0*/ 	.word	0x00000000
        /*00e4*/ 	.short	0x0007
        /*00e6*/ 	.short	0x0030
        /*00e8*/ 	.byte	0x00, 0xf0, 0x21, 0x00


	//----- nvinfo : EIATTR_KPARAM_INFO
	.align		4
.L_15841:
        /*00ec*/ 	.byte	0x04, 0x17
        /*00ee*/ 	.short	(.L_15843 - .L_15842)
.L_15842:
        /*00f0*/ 	.word	0x00000000
        /*00f4*/ 	.short	0x0006
        /*00f6*/ 	.short	0x0028
        /*00f8*/ 	.byte	0x00, 0xf0, 0x21, 0x00


	//----- nvinfo : EIATTR_KPARAM_INFO
	.align		4
.L_15843:
        /*00fc*/ 	.byte	0x04, 0x17
        /*00fe*/ 	.short	(.L_15845 - .L_15844)
.L_15844:
        /*0100*/ 	.word	0x00000000
        /*0104*/ 	.short	0x0005
        /*0106*/ 	.short	0x0024
        /*0108*/ 	.byte	0x00, 0xf0, 0x11, 0x00


	//----- nvinfo : EIATTR_KPARAM_INFO
	.align		4
.L_15845:
        /*010c*/ 	.byte	0x04, 0x17
        /*010e*/ 	.short	(.L_15847 - .L_15846)
.L_15846:
        /*0110*/ 	.word	0x00000000
        /*0114*/ 	.short	0x0004
        /*0116*/ 	.short	0x0020
        /*0118*/ 	.byte	0x00, 0xf0, 0x11, 0x00


	//----- nvinfo : EIATTR_KPARAM_INFO
	.align		4
.L_15847:
        /*011c*/ 	.byte	0x04, 0x17
        /*011e*/ 	.short	(.L_15849 - .L_15848)
.L_15848:
        /*0120*/ 	.word	0x00000000
        /*0124*/ 	.short	0x0003
        /*0126*/ 	.short	0x0018
        /*0128*/ 	.byte	0x00, 0xf0, 0x21, 0x00


	//----- nvinfo : EIATTR_KPARAM_INFO
	.align		4
.L_15849:
        /*012c*/ 	.byte	0x04, 0x17
        /*012e*/ 	.short	(.L_15851 - .L_15850)
.L_15850:
        /*0130*/ 	.word	0x00000000
        /*0134*/ 	.short	0x0002
        /*0136*/ 	.short	0x0010
        /*0138*/ 	.byte	0x00, 0xf0, 0x21, 0x00


	//----- nvinfo : EIATTR_KPARAM_INFO
	.align		4
.L_15851:
        /*013c*/ 	.byte	0x04, 0x17
        /*013e*/ 	.short	(.L_15853 - .L_15852)
.L_15852:
        /*0140*/ 	.word	0x00000000
        /*0144*/ 	.short	0x0001
        /*0146*/ 	.short	0x0008
        /*0148*/ 	.byte	0x00, 0xf0, 0x21, 0x00


	//----- nvinfo : EIATTR_KPARAM_INFO
	.align		4
.L_15853:
        /*014c*/ 	.byte	0x04, 0x17
        /*014e*/ 	.short	(.L_15855 - .L_15854)
.L_15854:
        /*0150*/ 	.word	0x00000000
        /*0154*/ 	.short	0x0000
        /*0156*/ 	.short	0x0000
        /*0158*/ 	.byte	0x00, 0xf0, 0x21, 0x00


	//----- nvinfo : EIATTR_MAXREG_COUNT
	.align		4
.L_15855:
        /*015c*/ 	.byte	0x03, 0x1b
        /*015e*/ 	.short	0x00ff


	//----- nvinfo : EIATTR_NUM_BARRIERS
	.align		4
        /*0160*/ 	.byte	0x02, 0x4c
        /*0162*/ 	.byte	0x01
	.zero		1


	//----- nvinfo : EIATTR_EXTERNS
	.align		4
        /*0164*/ 	.byte	0x04, 0x0f
        /*0166*/ 	.short	(.L_15857 - .L_15856)


	//   ....[0]....
	.align		4
.L_15856:
        /*0168*/ 	.word	index@(__assertfail)


	//----- nvinfo : EIATTR_MERCURY_ISA_VERSION
	.align		4
.L_15857:
        /*016c*/ 	.byte	0x03, 0x5f
        /*016e*/ 	.short	0x0000


	//----- nvinfo : EIATTR_COOP_GROUP_MASK_REGIDS
	.align		4
        /*0170*/ 	.byte	0x04, 0x29
        /*0172*/ 	.short	(.L_15859 - .L_15858)


	//   ....[0]....
.L_15858:
        /*0174*/ 	.word	0xffffffff


	//   ....[1]....
        /*0178*/ 	.word	0xffffffff


	//   ....[2]....
        /*017c*/ 	.word	0xffffffff


	//   ....[3]....
        /*0180*/ 	.word	0xffffffff


	//   ....[4]....
        /*0184*/ 	.word	0xffffffff


	//   ....[5]....
        /*0188*/ 	.word	0xffffffff


	//   ....[6]....
        /*018c*/ 	.word	0xffffffff


	//   ....[7]....
        /*0190*/ 	.word	0xffffffff


	//   ....[8]....
        /*0194*/ 	.word	0xffffffff


	//   ....[9]....
        /*0198*/ 	.word	0xffffffff


	//   ....[10]....
        /*019c*/ 	.word	0xffffffff


	//   ....[11]....
        /*01a0*/ 	.word	0xffffffff


	//   ....[12]....
        /*01a4*/ 	.word	0xffffffff


	//   ....[13]....
        /*01a8*/ 	.word	0xffffffff


	//   ....[14]....
        /*01ac*/ 	.word	0xffffffff


	//   ....[15]....
        /*01b0*/ 	.word	0xffffffff


	//----- nvinfo : EIATTR_COOP_GROUP_INSTR_OFFSETS
	.align		4
.L_15859:
        /*01b4*/ 	.byte	0x04, 0x28
        /*01b6*/ 	.short	(.L_15861 - .L_15860)


	//   ....[0]....
.L_15860:
        /*01b8*/ 	.word	0x00000f00


	//   ....[1]....
        /*01bc*/ 	.word	0x00000f20


	//   ....[2]....
        /*01c0*/ 	.word	0x00001020


	//   ....[3]....
        /*01c4*/ 	.word	0x00001040


	//   ....[4]....
        /*01c8*/ 	.word	0x00001060


	//   ....[5]....
        /*01cc*/ 	.word	0x00001e20


	//   ....[6]....
        /*01d0*/ 	.word	0x00001e80


	//   ....[7]....
        /*01d4*/ 	.word	0x00001eb0


	//   ....[8]....
        /*01d8*/ 	.word	0x00001ed0


	//   ....[9]....
        /*01dc*/ 	.word	0x00001ef0


	//   ....[10]....
        /*01e0*/ 	.word	0x00001f40


	//   ....[11]....
        /*01e4*/ 	.word	0x00001f60


	//   ....[12]....
        /*01e8*/ 	.word	0x00001f80


	//   ....[13]....
        /*01ec*/ 	.word	0x000031b0


	//   ....[14]....
        /*01f0*/ 	.word	0x00003230


	//   ....[15]....
        /*01f4*/ 	.word	0x00003290


	//----- nvinfo : EIATTR_SYSCALL_OFFSETS
	.align		4
.L_15861:
        /*01f8*/ 	.byte	0x04, 0x46
        /*01fa*/ 	.short	(.L_15863 - .L_15862)


	//   ....[0]....
.L_15862:
        /*01fc*/ 	.word	0x00003010


	//   ....[1]....
        /*0200*/ 	.word	0x00003140


	//----- nvinfo : EIATTR_EXIT_INSTR_OFFSETS
	.align		4
.L_15863:
        /*0204*/ 	.byte	0x04, 0x1c
        /*0206*/ 	.short	(.L_15865 - .L_15864)


	//   ....[0]....
.L_15864:
        /*0208*/ 	.word	0x00002d20


	//   ....[1]....
        /*020c*/ 	.word	0x00002ee0


	//   ....[2]....
        /*0210*/ 	.word	0x00003150


	//----- nvinfo : EIATTR_CTAIDZ_USED
	.align		4
.L_15865:
        /*0214*/ 	.byte	0x01, 0x04
	.zero		2


	//----- nvinfo : EIATTR_CRS_STACK_SIZE
	.align		4
        /*0218*/ 	.byte	0x04, 0x1e
        /*021a*/ 	.short	(.L_15867 - .L_15866)
.L_15866:
        /*021c*/ 	.word	0x00000000
.L_15867:


//--------------------- .nv.info._ZN4vllm25paged_attention_v1_kernelI13__nv_bfloat16hLi32ELi8ELi128ELNS_18Fp8KVCacheDataTypeE1ELb1EEEvPT_PKS3_PKT0_S9_ifPKiSB_iPKfiiiSD_SD_iiiii --------------------------
	.section	.nv.info._ZN4vllm25paged_attention_v1_kernelI13__nv_bfloat16hLi32ELi8ELi128ELNS_18Fp8KVCacheDataTypeE1ELb1EEEvPT_PKS3_PKT0_S9_ifPKiSB_iPKfiiiSD_SD_iiiii,"",@"SHT_CUDA_INFO"
	.sectionflags	@""
	.align	4


	//----- nvinfo : EIATTR_CUDA_API_VERSION
	.align		4
        /*0000*/ 	.byte	0x04, 0x37
        /*0002*/ 	.short	(.L_15869 - .L_15868)
.L_15868:
        /*0004*/ 	.word	0x00000082


	//----- nvinfo : EIATTR_SW2861232_WAR
	.align		4
.L_15869:
        /*0008*/ 	.byte	0x01, 0x35
	.zero		2


	//----- nvinfo : EIATTR_PARAM_CBANK
	.align		4
        /*000c*/ 	.byte	0x04, 0x0a
        /*000e*/ 	.short	(.L_15871 - .L_15870)
	.align		4
.L_15870:
        /*0010*/ 	.word	index@(.nv.constant0._ZN4vllm25paged_attention_v1_kernelI13__nv_bfloat16hLi32ELi8ELi128ELNS_18Fp8KVCacheDataTypeE1ELb1EEEvPT_PKS3_PKT0_S9_ifPKiSB_iPKfiiiSD_SD_iiiii)
        /*0014*/ 	.short	0x0160
        /*0016*/ 	.short	0x007c


	//----- nvinfo : EIATTR_CBANK_PARAM_SIZE
	.align		4
.L_15871:
        /*0018*/ 	.byte	0x03, 0x19
        /*001a*/ 	.short	0x007c


	//----- nvinfo : EIATTR_KPARAM_INFO
	.align		4
        /*001c*/ 	.byte	0x04, 0x17
        /*001e*/ 	.short	(.L_15873 - .L_15872)
.L_15872:
        /*0020*/ 	.word	0x00000000
        /*0024*/ 	.short	0x0013
        /*0026*/ 	.short	0x0078
        /*0028*/ 	.byte	0x00, 0xf0, 0x11, 0x00


	//----- nvinfo : EIATTR_KPARAM_INFO
	.align		4
.L_15873:
        /*002c*/ 	.byte	0x04, 0x17
        /*002e*/ 	.short	(.L_15875 - .L_15874)
.L_15874:
        /*0030*/ 	.word	0x00000000
        /*0034*/ 	.short	0x0012
        /*0036*/ 	.short	0x0074
        /*0038*/ 	.byte	0x00, 0xf0, 0x11, 0x00


	//----- nvinfo : EIATTR_KPARAM_INFO
	.align		4
.L_15875:
        /*003c*/ 	.byte	0x04, 0x17
        /*003e*/ 	.short	(.L_15877 - .L_15876)
.L_15876:
        /*0040*/ 	.word	0x00000000
        /*0044*/ 	.short	0x0011
        /*0046*/ 	.short	0x0070
        /*0048*/ 	.byte	0x00, 0xf0, 0x11, 0x00


	//----- nvinfo : EIATTR_KPARAM_INFO
	.align		4
.L_15877:
        /*004c*/ 	.byte	0x04, 0x17
        /*004e*/ 	.short	(.L_15879 - .L_15878)
.L_15878:
        /*0050*/ 	.word	0x00000000
        /*0054*/ 	.short	0x0010
        /*0056*/ 	.short	0x006c
        /*0058*/ 	.byte	0x00, 0xf0, 0x11, 0x00


	//----- nvinfo : EIATTR_KPARAM_INFO
	.align		4
.L_15879:
        /*005c*/ 	.byte	0x04, 0x17
        /*005e*/ 	.short	(.L_15881 - .L_15880)
.L_15880:
        /*0060*/ 	.word	0x00000000
        /*0064*/ 	.short	0x000f
        /*0066*/ 	.short	0x0068
        /*0068*/ 	.byte	0x00, 0xf0, 0x11, 0x00


	//----- nvinfo : EIATTR_KPARAM_INFO
	.align		4
.L_15881:
        /*006c*/ 	.byte	0x04, 0x17
        /*006e*/ 	.short	(.L_15883 - .L_15882)
.L_15882:
        /*0070*/ 	.word	0x00000000
        /*0074*/ 	.short	0x000e
        /*0076*/ 	.short	0x0060
        /*0078*/ 	.byte	0x00, 0xf0, 0x21, 0x00


	//----- nvinfo : EIATTR_KPARAM_INFO
	.align		4
.L_15883:
        /*007c*/ 	.byte	0x04, 0x17
        /*007e*/ 	.short	(.L_15885 - .L_15884)
.L_15884:
        /*0080*/ 	.word	0x00000000
        /*0084*/ 	.short	0x000d
        /*0086*/ 	.short	0x0058
        /*0088*/ 	.byte	0x00, 0xf0, 0x21, 0x00


	//----- nvinfo : EIATTR_KPARAM_INFO
	.align		4
.L_15885:
        /*008c*/ 	.byte	0x04, 0x17
        /*008e*/ 	.short	(.L_15887 - .L_15886)
.L_15886:
        /*0090*/ 	.word	0x00000000
        /*0094*/ 	.short	0x000c
        /*0096*/ 	.short	0x0050
        /*0098*/ 	.byte	0x00, 0xf0, 0x11, 0x00


	//----- nvinfo : EIATTR_KPARAM_INFO
	.align		4
.L_15887:
        /*009c*/ 	.byte	0x04, 0x17
        /*009e*/ 	.short	(.L_15889 - .L_15888)
.L_15888:
        /*00a0*/ 	.word	0x00000000
        /*00a4*/ 	.short	0x000b
        /*00a6*/ 	.short	0x004c
        /*00a8*/ 	.byte	0x00, 0xf0, 0x11, 0x00


	//----- nvinfo : EIATTR_KPARAM_INFO
	.align		4
.L_15889:
        /*00ac*/ 	.byte	0x04, 0x17
        /*00ae*/ 	.short	(.L_15891 - .L_15890)
.L_15890:
        /*00b0*/ 	.word	0x00000000
        /*00b4*/ 	.short	0x000a
        /*00b6*/ 	.short	0x0048
        /*00b8*/ 	.byte	0x00, 0xf0, 0x11, 0x00


	//----- nvinfo : EIATTR_KPARAM_INFO
	.align		4
.L_15891:
        /*00bc*/ 	.byte	0x04, 0x17
        /*00be*/ 	.short	(.L_15893 - .L_15892)
.L_15892:
        /*00c0*/ 	.word	0x00000000
        /*00c4*/ 	.short	0x0009
        /*00c6*/ 	.short	0x0040
        /*00c8*/ 	.byte	0x00, 0xf0, 0x21, 0x00


	//----- nvinfo : EIATTR_KPARAM_INFO
	.align		4
.L_15893:
        /*00cc*/ 	.byte	0x04, 0x17
        /*00ce*/ 	.short	(.L_15895 - .L_15894)
.L_15894:
        /*00d0*/ 	.word	0x00000000
        /*00d4*/ 	.short	0x0008
        /*00d6*/ 	.short	0x0038
        /*00d8*/ 	.byte	0x00, 0xf0, 0x11, 0x00


	//----- nvinfo : EIATTR_KPARAM_INFO
	.align		4
.L_15895:
        /*00dc*/ 	.byte	0x04, 0x17
        /*00de*/ 	.short	(.L_15897 - .L_15896)
.L_15896:
        /*00e0*/ 	.word	0x00000000
        /*00e4*/ 	.short	0x0007
        /*00e6*/ 	.short	0x0030
        /*00e8*/ 	.byte	0x00, 0xf0, 0x21, 0x00


	//----- nvinfo : EIATTR_KPARAM_INFO
	.align		4
.L_15897:
        /*00ec*/ 	.byte	0x04, 0x17
        /*00ee*/ 	.short	(.L_15899 - .L_15898)
.L_15898:
        /*00f0*/ 	.word	0x00000000
        /*00f4*/ 	.short	0x0006
        /*00f6*/ 	.short	0x0028
        /*00f8*/ 	.byte	0x00, 0xf0, 0x21, 0x00


	//----- nvinfo : EIATTR_KPARAM_INFO
	.align		4
.L_15899:
        /*00fc*/ 	.byte	0x04, 0x17
        /*00fe*/ 	.short	(.L_15901 - .L_15900)
.L_15900:
        /*0100*/ 	.word	0x00000000
        /*0104*/ 	.short	0x0005
        /*0106*/ 	.short	0x0024
        /*0108*/ 	.byte	0x00, 0xf0, 0x11, 0x00


	//----- nvinfo : EIATTR_KPARAM_INFO
	.align		4
.L_15901:
        /*010c*/ 	.byte	0x04, 0x17
        /*010e*/ 	.short	(.L_15903 - .L_15902)
.L_15902:
        /*0110*/ 	.word	0x00000000
        /*0114*/ 	.short	0x0004
        /*0116*/ 	.short	0x0020
        /*0118*/ 	.byte	0x00, 0xf0, 0x11, 0x00


	//----- nvinfo : EIATTR_KPARAM_INFO
	.align		4
.L_15903:
        /*011c*/ 	.byte	0x04, 0x17
        /*011e*/ 	.short	(.L_15905 - .L_15904)
.L_15904:
        /*0120*/ 	.word	0x00000000
        /*0124*/ 	.short	0x0003
        /*0126*/ 	.short	0x0018
        /*0128*/ 	.byte	0x00, 0xf0, 0x21, 0x00


	//----- nvinfo : EIATTR_KPARAM_INFO
	.align		4
.L_15905:
        /*012c*/ 	.byte	0x04, 0x17
        /*012e*/ 	.short	(.L_15907 - .L_15906)
.L_15906:
        /*0130*/ 	.word	0x00000000
        /*0134*/ 	.short	0x0002
        /*0136*/ 	.short	0x0010
        /*0138*/ 	.byte	0x00, 0xf0, 0x21, 0x00


	//----- nvinfo : EIATTR_KPARAM_INFO
	.align		4
.L_15907:
        /*013c*/ 	.byte	0x04, 0x17
        /*013e*/ 	.short	(.L_15909 - .L_15908)
.L_15908:
        /*0140*/ 	.word	0x00000000
        /*0144*/ 	.short	0x0001
        /*0146*/ 	.short	0x0008
        /*0148*/ 	.byte	0x00, 0xf0, 0x21, 0x00


	//----- nvinfo : EIATTR_KPARAM_INFO
	.align		4
.L_15909:
        /*014c*/ 	.byte	0x04, 0x17
        /*014e*/ 	.short	(.L_15911 - .L_15910)
.L_15910:
        /*0150*/ 	.word	0x00000000
        /*0154*/ 	.short	0x0000
        /*0156*/ 	.short	0x0000
        /*0158*/ 	.byte	0x00, 0xf0, 0x21, 0x00


	//----- nvinfo : EIATTR_MAXREG_COUNT
	.align		4
.L_15911:
        /*015c*/ 	.byte	0x03, 0x1b
        /*015e*/ 	.short	0x00ff


	//----- nvinfo : EIATTR_NUM_BARRIERS
	.align		4
        /*0160*/ 	.byte	0x02, 0x4c
        /*0162*/ 	.byte	0x01
	.zero		1


	//----- nvinfo : EIATTR_EXTERNS
	.align		4
        /*0164*/ 	.byte	0x04, 0x0f
        /*0166*/ 	.short	(.L_15913 - .L_15912)


	//   ....[0]....
	.align		4
.L_15912:
        /*0168*/ 	.word	index@(__assertfail)


	//----- nvinfo : EIATTR_MERCURY_ISA_VERSION
	.align		4
.L_15913:
        /*016c*/ 	.byte	0x03, 0x5f
        /*016e*/ 	.short	0x0000


	//----- nvinfo : EIATTR_COOP_GROUP_MASK_REGIDS
	.align		4
        /*0170*/ 	.byte	0x04, 0x29
        /*0172*/ 	.short	(.L_15915 - .L_15914)


	//   ....[0]....
.L_15914:
        /*0174*/ 	.word	0xffffffff


	//   ....[1]....
        /*0178*/ 	.word	0xffffffff


	//   ....[2]....
        /*017c*/ 	.word	0xffffffff


	//   ....[3]....
        /*0180*/ 	.word	0xffffffff


	//   ....[4]....
        /*0184*/ 	.word	0xffffffff


	//   ....[5]....
        /*0188*/ 	.word	0xffffffff


	//   ....[6]....
        /*018c*/ 	.word	0xffffffff


	//   ....[7]....
        /*0190*/ 	.word	0xffffffff


	//   ....[8]....
        /*0194*/ 	.word	0xffffffff


	//   ....[9]....
        /*0198*/ 	.word	0xffffffff


	//   ....[10]....
        /*019c*/ 	.word	0xffffffff


	//   ....[11]....
        /*01a0*/ 	.word	0xffffffff


	//   ....[12]....
        /*01a4*/ 	.word	0xffffffff


	//   ....[13]....
        /*01a8*/ 	.word	0xffffffff


	//   ....[14]....
        /*01ac*/ 	.word	0xffffffff


	//   ....[15]....
        /*01b0*/ 	.word	0xffffffff


	//----- nvinfo : EIATTR_COOP_GROUP_INSTR_OFFSETS
	.align		4
.L_15915:
        /*01b4*/ 	.byte	0x04, 0x28
        /*01b6*/ 	.short	(.L_15917 - .L_15916)


	//   ....[0]....
.L_15916:
        /*01b8*/ 	.word	0x00000f00


	//   ....[1]....
        /*01bc*/ 	.word	0x00000f20


	//   ....[2]....
        /*01c0*/ 	.word	0x00001020


	//   ....[3]....
        /*01c4*/ 	.word	0x00001040


	//   ....[4]....
        /*01c8*/ 	.word	0x00001060


	//   ....[5]....
        /*01cc*/ 	.word	0x00001e20


	//   ....[6]....
        /*01d0*/ 	.word	0x00001e80


	//   ....[7]....
        /*01d4*/ 	.word	0x00001eb0


	//   ....[8]....
        /*01d8*/ 	.word	0x00001ed0


	//   ....[9]....
        /*01dc*/ 	.word	0x00001ef0


	//   ....[10]....
        /*01e0*/ 	.word	0x00001f40


	//   ....[11]....
        /*01e4*/ 	.word	0x00001f60


	//   ....[12]....
        /*01e8*/ 	.word	0x00001f80


	//   ....[13]....
        /*01ec*/ 	.word	0x000030e0


	//   ....[14]....
        /*01f0*/ 	.word	0x00003160


	//   ....[15]....
        /*01f4*/ 	.word	0x000031c0


	//----- nvinfo : EIATTR_SYSCALL_OFFSETS
	.align		4
.L_15917:
        /*01f8*/ 	.byte	0x04, 0x46
        /*01fa*/ 	.short	(.L_15919 - .L_15918)


	//   ....[0]....
.L_15918:
        /*01fc*/ 	.word	0x00002f40


	//   ....[1]....
        /*0200*/ 	.word	0x00003070


	//----- nvinfo : EIATTR_EXIT_INSTR_OFFSETS
	.align		4
.L_15919:
        /*0204*/ 	.byte	0x04, 0x1c
        /*0206*/ 	.short	(.L_15921 - .L_15920)


	//   ....[0]....
.L_15920:
        /*0208*/ 	.word	0x00002cd0


	//   ....[1]....
        /*020c*/ 	.word	0x00002e10


	//   ....[2]....
        /*0210*/ 	.word	0x00003080


	//----- nvinfo : EIATTR_CTAIDZ_USED
	.align		4
.L_15921:
        /*0214*/ 	.byte	0x01, 0x04
	.zero		2


	//----- nvinfo : EIATTR_CRS_STACK_SIZE
	.align		4
        /*0218*/ 	.byte	0x04, 0x1e
        /*021a*/ 	.short	(.L_15923 - .L_15922)
.L_15922:
        /*021c*/ 	.word	0x00000000
.L_15923:


//--------------------- .nv.info._ZN4vllm25paged_attention_v1_kernelIthLi256ELi32ELi128ELNS_18Fp8KVCacheDataTypeE1ELb0EEEvPT_PKS2_PKT0_S8_ifPKiSA_iPKfiiiSC_SC_iiiii --------------------------
	.section	.nv.info._ZN4vllm25paged_attention_v1_kernelIthLi256ELi32ELi128ELNS_18Fp8KVCacheDataTypeE1ELb0EEEvPT_PKS2_PKT0_S8_ifPKiSA_iPKfiiiSC_SC_iiiii,"",@"SHT_CUDA_INFO"
	.sectionflags	@""
	.align	4


	//----- nvinfo : EIATTR_CUDA_API_VERSION
	.align		4
        /*0000*/ 	.byte	0x04, 0x37
        /*0002*/ 	.short	(.L_15925 - .L_15924)
.L_15924:
        /*0004*/ 	.word	0x00000082


	//----- nvinfo : EIATTR_SW2861232_WAR
	.align		4
.L_15925:
        /*0008*/ 	.byte	0x01, 0x35
	.zero		2


	//----- nvinfo : EIATTR_PARAM_CBANK
	.align		4
        /*000c*/ 	.byte	0x04, 0x0a
        /*000e*/ 	.short	(.L_15927 - .L_15926)
	.align		4
.L_15926:
        /*0010*/ 	.word	index@(.nv.constant0._ZN4vllm25paged_attention_v1_kernelIthLi256ELi32ELi128ELNS_18Fp8KVCacheDataTypeE1ELb0EEEvPT_PKS2_PKT0_S8_ifPKiSA_iPKfiiiSC_SC_iiiii)
        /*0014*/ 	.short	0x0160
        /*0016*/ 	.short	0x007c


	//----- nvinfo : EIATTR_CBANK_PARAM_SIZE
	.align		4
.L_15927:
        /*0018*/ 	.byte	0x03, 0x19
        /*001a*/ 	.short	0x007c


	//----- nvinfo : EIATTR_KPARAM_INFO
	.align		4
        /*001c*/ 	.byte	0x04, 0x17
        /*001e*/ 	.short	(.L_15929 - .L_15928)
.L_15928:
        /*0020*/ 	.word	0x00000000
        /*0024*/ 	.short	0x0013
        /*0026*/ 	.short	0x0078
        /*0028*/ 	.byte	0x00, 0xf0, 0x11, 0x00


	//----- nvinfo : EIATTR_KPARAM_INFO
	.align		4
.L_15929:
        /*002c*/ 	.byte	0x04, 0x17
        /*002e*/ 	.short	(.L_15931 - .L_15930)
.L_15930:
        /*0030*/ 	.word	0x00000000
        /*0034*/ 	.short	0x0012
        /*0036*/ 	.short	0x0074
        /*0038*/ 	.byte	0x00, 0xf0, 0x11, 0x00


	//----- nvinfo : EIATTR_KPARAM_INFO
	.align		4
.L_15931:
        /*003c*/ 	.byte	0x04, 0x17
        /*003e*/ 	.short	(.L_15933 - .L_15932)
.L_15932:
        /*0040*/ 	.word	0x00000000
        /*0044*/ 	.short	0x0011
        /*0046*/ 	.short	0x0070
        /*0048*/ 	.byte	0x00, 0xf0, 0x11, 0x00


	//----- nvinfo : EIATTR_KPARAM_INFO
	.align		4
.L_15933:
        /*004c*/ 	.byte	0x04, 0x17
        /*004e*/ 	.short	(.L_15935 - .L_15934)
.L_15934:
        /*0050*/ 	.word	0x00000000
        /*0054*/ 	.short	0x0010
        /*0056*/ 	.short	0x006c
        /*0058*/ 	.byte	0x00, 0xf0, 0x11, 0x00


	//----- nvinfo : EIATTR_KPARAM_INFO
	.align		4
.L_15935:
        /*005c*/ 	.byte	0x04, 0x17
        /*005e*/ 	.short	(.L_15937 - .L_15936)
.L_15936:
        /*0060*/ 	.word	0x00000000
        /*0064*/ 	.short	0x000f
        /*0066*/ 	.short	0x0068
        /*0068*/ 	.byte	0x00, 0xf0, 0x11, 0x00


	//----- nvinfo : EIATTR_KPARAM_INFO
	.align		4
.L_15937:
        /*006c*/ 	.byte	0x04, 0x17
        /*006e*/ 	.short	(.L_15939 - .L_15938)
.L_15938:
        /*0070*/ 	.word	0x00000000
        /*0074*/ 	.short	0x000e
        /*0076*/ 	.short	0x0060
        /*0078*/ 	.byte	0x00, 0xf0, 0x21, 0x00


	//----- nvinfo : EIATTR_KPARAM_INFO
	.align		4
.L_15939:
        /*007c*/ 	.byte	0x04, 0x17
        /*007e*/ 	.short	(.L_15941 - .L_15940)
.L_15940:
        /*0080*/ 	.word	0x00000000
        /*0084*/ 	.short	0x000d
        /*0086*/ 	.short	0x0058
        /*0088*/ 	.byte	0x00, 0xf0, 0x21, 0x00


	//----- nvinfo : EIATTR_KPARAM_INFO
	.align		4
.L_15941:
        /*008c*/ 	.byte	0x04, 0x17
        /*008e*/ 	.short	(.L_15943 - .L_15942)
.L_15942:
        /*0090*/ 	.word	0x00000000
        /*0094*/ 	.short	0x000c
        /*0096*/ 	.short	0x0050
        /*0098*/ 	.byte	0x00, 0xf0, 0x11, 0x00


	//----- nvinfo : EIATTR_KPARAM_INFO
	.align		4
.L_15943:
        /*009c*/ 	.byte	0x04, 0x17
        /*009e*/ 	.short	(.L_15945 - .L_15944)
.L_15944:
        /*00a0*/ 	.word	0x00000000
        /*00a4*/ 	.short	0x000b
        /*00a6*/ 	.short	0x004c
        /*00a8*/ 	.byte	0x00, 0xf0, 0x11, 0x00


	//----- nvinfo : EIATTR_KPARAM_INFO
	.align		4
.L_15945:
        /*00ac*/ 	.byte	0x04, 0x17
        /*00ae*/ 	.short	(.L_15947 - .L_15946)
.L_15946:
        /*00b0*/ 	.word	0x00000000
        /*00b4*/ 	.short	0x000a
        /*00b6*/ 	.short	0x0048
        /*00b8*/ 	.byte	0x00, 0xf0, 0x11, 0x00


	//----- nvinfo : EIATTR_KPARAM_INFO
	.align		4
.L_15947:
        /*00bc*/ 	.byte	0x04, 0x17
        /*00be*/ 	.short	(.L_15949 - .L_15948)
.L_15948:
        /*00c0*/ 	.word	0x00000000
        /*00c4*/ 	.short	0x0009
        /*00c6*/ 	.short	0x0040
        /*00c8*/ 	.byte	0x00, 0xf0, 0x21, 0x00


	//----- nvinfo : EIATTR_KPARAM_INFO
	.align		4
.L_15949:
        /*00cc*/ 	.byte	0x04, 0x17
        /*00ce*/ 	.short	(.L_15951 - .L_15950)
.L_15950:
        /*00d0*/ 	.word	0x00000000
        /*00d4*/ 	.short	0x0008
        /*00d6*/ 	.short	0x0038
        /*00d8*/ 	.byte	0x00, 0xf0, 0x11, 0x00


	//----- nvinfo : EIATTR_KPARAM_INFO
	.align		4
.L_15951:
        /*00dc*/ 	.byte	0x04, 0x17
        /*00de*/ 	.short	(.L_15953 - .L_15952)
.L_15952:
        /*00e0*/ 	.word	0x00000000
        /*00e4*/ 	.short	0x0007
        /*00e6*/ 	.short	0x0030
        /*00e8*/ 	.byte	0x00, 0xf0, 0x21, 0x00


	//----- nvinfo : EIATTR_KPARAM_INFO
	.align		4
.L_15953:
        /*00ec*/ 	.byte	0x04, 0x17
        /*00ee*/ 	.short	(.L_15955 - .L_15954)
.L_15954:
        /*00f0*/ 	.word	0x00000000
        /*00f4*/ 	.short	0x0006
        /*00f6*/ 	.short	0x0028
        /*00f8*/ 	.byte	0x00, 0xf0, 0x21, 0x00


	//----- nvinfo : EIATTR_KPARAM_INFO
	.align		4
.L_15955:
        /*00fc*/ 	.byte	0x04, 0x17
        /*00fe*/ 	.short	(.L_15957 - .L_15956)
.L_15956:
        /*0100*/ 	.word	0x00000000
        /*0104*/ 	.short	0x0005
        /*0106*/ 	.short	0x0024
        /*0108*/ 	.byte	0x00, 0xf0, 0x11, 0x00


	//----- nvinfo : EIATTR_KPARAM_INFO
	.align		4
.L_15957:
        /*010c*/ 	.byte	0x04, 0x17
        /*010e*/ 	.short	(.L_15959 - .L_15958)
.L_15958:
        /*0110*/ 	.word	0x00000000
        /*0114*/ 	.short	0x0004
        /*0116*/ 	.short	0x0020
        /*0118*/ 	.byte	0x00, 0xf0, 0x11, 0x00


	//----- nvinfo : EIATTR_KPARAM_INFO
	.align		4
.L_15959:
        /*011c*/ 	.byte	0x04, 0x17
        /*011e*/ 	.short	(.L_15961 - .L_15960)
.L_15960:
        /*0120*/ 	.word	0x00000000
        /*0124*/ 	.short	0x0003
        /*0126*/ 	.short	0x0018
        /*0128*/ 	.byte	0x00, 0xf0, 0x21, 0x00


	//----- nvinfo : EIATTR_KPARAM_INFO
	.align		4
.L_15961:
        /*012c*/ 	.byte	0x04, 0x17
        /*012e*/ 	.short	(.L_15963 - .L_15962)
.L_15962:
        /*0130*/ 	.word	0x00000000
        /*0134*/ 	.short	0x0002
        /*0136*/ 	.short	0x0010
        /*0138*/ 	.byte	0x00, 0xf0, 0x21, 0x00


	//----- nvinfo : EIATTR_KPARAM_INFO
	.align		4
.L_15963:
        /*013c*/ 	.byte	0x04, 0x17
        /*013e*/ 	.short	(.L_15965 - .L_15964)
.L_15964:
        /*0140*/ 	.word	0x00000000
        /*0144*/ 	.short	0x0001
        /*0146*/ 	.short	0x0008
        /*0148*/ 	.byte	0x00, 0xf0, 0x21, 0x00


	//----- nvinfo : EIATTR_KPARAM_INFO
	.align		4
.L_15965:
        /*014c*/ 	.byte	0x04, 0x17
        /*014e*/ 	.short	(.L_15967 - .L_15966)
.L_15966:
        /*0150*/ 	.word	0x00000000
        /*0154*/ 	.short	0x0000
        /*0156*/ 	.short	0x0000
        /*0158*/ 	.byte	0x00, 0xf0, 0x21, 0x00


	//----- nvinfo : EIATTR_MAXREG_COUNT
	.align		4
.L_15967:
        /*015c*/ 	.byte	0x03, 0x1b
        /*015e*/ 	.short	0x00ff


	//----- nvinfo : EIATTR_NUM_BARRIERS
	.align		4
        /*0160*/ 	.byte	0x02, 0x4c
        /*0162*/ 	.byte	0x01
	.zero		1


	//----- nvinfo : EIATTR_EXTERNS
	.align		4
        /*0164*/ 	.byte	0x04, 0x0f
        /*0166*/ 	.short	(.L_15969 - .L_15968)


	//   ....[0]....
	.align		4
.L_15968:
        /*0168*/ 	.word	index@(__assertfail)


	//----- nvinfo : EIATTR_MERCURY_ISA_VERSION
	.align		4
.L_15969:
        /*016c*/ 	.byte	0x03, 0x5f
        /*016e*/ 	.short	0x0000


	//----- nvinfo : EIATTR_COOP_GROUP_MASK_REGIDS
	.align		4
        /*0170*/ 	.byte	0x04, 0x29
        /*0172*/ 	.short	(.L_15971 - .L_15970)


	//   ....[0]....
.L_15970:
        /*0174*/ 	.word	0xffffffff


	//   ....[1]....
        /*0178*/ 	.word	0xffffffff


	//   ....[2]....
        /*017c*/ 	.word	0xffffffff


	//   ....[3]....
        /*0180*/ 	.word	0xffffffff


	//   ....[4]....
        /*0184*/ 	.word	0xffffffff


	//   ....[5]....
        /*0188*/ 	.word	0xffffffff


	//   ....[6]....
        /*018c*/ 	.word	0xffffffff


	//   ....[7]....
        /*0190*/ 	.word	0xffffffff


	//   ....[8]....
        /*0194*/ 	.word	0xffffffff


	//   ....[9]....
        /*0198*/ 	.word	0xffffffff


	//   ....[10]....
        /*019c*/ 	.word	0xffffffff


	//   ....[11]....
        /*01a0*/ 	.word	0xffffffff


	//   ....[12]....
        /*01a4*/ 	.word	0xffffffff


	//   ....[13]....
        /*01a8*/ 	.word	0xffffffff


	//   ....[14]....
        /*01ac*/ 	.word	0xffffffff


	//   ....[15]....
        /*01b0*/ 	.word	0xffffffff


	//   ....[16]....
        /*01b4*/ 	.word	0xffffffff


	//   ....[17]....
        /*01b8*/ 	.word	0xffffffff


	//   ....[18]....
        /*01bc*/ 	.word	0xffffffff


	//   ....[19]....
        /*01c0*/ 	.word	0xffffffff


	//----- nvinfo : EIATTR_COOP_GROUP_INSTR_OFFSETS
	.align		4
.L_15971:
        /*01c4*/ 	.byte	0x04, 0x28
        /*01c6*/ 	.short	(.L_15973 - .L_15972)


	//   ....[0]....
.L_15972:
        /*01c8*/ 	.word	0x000001d0


	//   ....[1]....
        /*01cc*/ 	.word	0x000001f0


	//   ....[2]....
        /*01d0*/ 	.word	0x00000210


	//   ....[3]....
        /*01d4*/ 	.word	0x00000230


	//   ....[4]....
        /*01d8*/ 	.word	0x000002d0


	//   ....[5]....
        /*01dc*/ 	.word	0x000002f0


	//   ....[6]....
        /*01e0*/ 	.word	0x00000320


	//   ....[7]....
        /*01e4*/ 	.word	0x000010e0


	//   ....[8]....
        /*01e8*/ 	.word	0x00001140


	//   ....[9]....
        /*01ec*/ 	.word	0x00001170


	//   ....[10]....
        /*01f0*/ 	.word	0x00001190


	//   ....[11]....
        /*01f4*/ 	.word	0x000011b0


	//   ....[12]....
        /*01f8*/ 	.word	0x00001200


	//   ....[13]....
        /*01fc*/ 	.word	0x00001220


	//   ....[14]....
        /*0200*/ 	.word	0x00001240


	//   ....[15]....
        /*0204*/ 	.word	0x00003ba0


	//   ....[16]....
        /*0208*/ 	.word	0x00003c00


	//   ....[17]....
        /*020c*/ 	.word	0x00003c60


	//   ....[18]....
        /*0210*/ 	.word	0x00003cc0


	//   ....[19]....
        /*0214*/ 	.word	0x00003d20


	//----- nvinfo : EIATTR_SYSCALL_OFFSETS
	.align		4
.L_15973:
        /*0218*/ 	.byte	0x04, 0x46
        /*021a*/ 	.short	(.L_15975 - .L_15974)


	//   ....[0]....
.L_15974:
        /*021c*/ 	.word	0x00003b30


	//----- nvinfo : EIATTR_EXIT_INSTR_OFFSETS
	.align		4
.L_15975:
        /*0220*/ 	.byte	0x04, 0x1c
        /*0222*/ 	.short	(.L_15977 - .L_15976)


	//   ....[0]....
.L_15976:
        /*0224*/ 	.word	0x00002a40


	//   ....[1]....
        /*0228*/ 	.word	0x00002a50


	//   ....[2]....
        /*022c*/ 	.word	0x00003a00


	//   ....[3]....
        /*0230*/ 	.word	0x00003b40


	//----- nvinfo : EIATTR_CTAIDZ_USED
	.align		4
.L_15977:
        /*0234*/ 	.byte	0x01, 0x04
	.zero		2


	//----- nvinfo : EIATTR_CRS_STACK_SIZE
	.align		4
        /*0238*/ 	.byte	0x04, 0x1e
        /*023a*/ 	.short	(.L_15979 - .L_15978)
.L_15978:
        /*023c*/ 	.word	0x00000000
.L_15979:


//--------------------- .nv.info._ZN4vllm25paged_attention_v1_kernelIthLi192ELi32ELi128ELNS_18Fp8KVCacheDataTypeE1ELb0EEEvPT_PKS2_PKT0_S8_ifPKiSA_iPKfiiiSC_SC_iiiii --------------------------
	.section	.nv.info._ZN4vllm25paged_attention_v1_kernelIthLi192ELi32ELi128ELNS_18Fp8KVCacheDataTypeE1ELb0EEEvPT_PKS2_PKT0_S8_ifPKiSA_iPKfiiiSC_SC_iiiii,"",@"SHT_CUDA_INFO"
	.sectionflags	@""
	.align	4


	//----- nvinfo : EIATTR_CUDA_API_VERSION
	.align		4
        /*0000*/ 	.byte	0x04, 0x37
        /*0002*/ 	.short	(.L_15981 - .L_15980)
.L_15980:
        /*0004*/ 	.word	0x00000082


	//----- nvinfo : EIATTR_SW2861232_WAR
	.align		4
.L_15981:
        /*0008*/ 	.byte	0x01, 0x35
	.zero		2


	//----- nvinfo : EIATTR_PARAM_CBANK
	.align		4
        /*000c*/ 	.byte	0x04, 0x0a
        /*000e*/ 	.short	(.L_15983 - .L_15982)
	.align		4
.L_15982:
        /*0010*/ 	.word	index@(.nv.constant0._ZN4vllm25paged_attention_v1_kernelIthLi192ELi32ELi128ELNS_18Fp8KVCacheDataTypeE1ELb0EEEvPT_PKS2_PKT0_S8_ifPKiSA_iPKfiiiSC_SC_iiiii)
        /*0014*/ 	.short	0x0160
        /*0016*/ 	.short	0x007c


	//----- nvinfo : EIATTR_CBANK_PARAM_SIZE
	.align		4
.L_15983:
        /*0018*/ 	.byte	0x03, 0x19
        /*001a*/ 	.short	0x007c


	//----- nvinfo : EIATTR_KPARAM_INFO
	.align		4
        /*001c*/ 	.byte	0x04, 0x17
        /*001e*/ 	.short	(.L_15985 - .L_15984)
.L_15984:
        /*0020*/ 	.word	0x00000000
        /*0024*/ 	.short	0x0013
        /*0026*/ 	.short	0x0078
        /*0028*/ 	.byte	0x00, 0xf0, 0x11, 0x00


	//----- nvinfo : EIATTR_KPARAM_INFO
	.align		4
.L_15985:
        /*002c*/ 	.byte	0x04, 0x17
        /*002e*/ 	.short	(.L_15987 - .L_15986)
.L_15986:
        /*0030*/ 	.word	0x00000000
        /*0034*/ 	.short	0x0012
        /*0036*/ 	.short	0x0074
        /*0038*/ 	.byte	0x00, 0xf0, 0x11, 0x00


	//----- nvinfo : EIATTR_KPARAM_INFO
	.align		4
.L_15987:
        /*003c*/ 	.byte	0x04, 0x17
        /*003e*/ 	.short	(.L_15989 - .L_15988)
.L_15988:
        /*0040*/ 	.word	0x00000000
        /*0044*/ 	.short	0x0011
        /*0046*/ 	.short	0x0070
        /*0048*/ 	.byte	0x00, 0xf0, 0x11, 0x00


	//----- nvinfo : EIATTR_KPARAM_INFO
	.align		4
.L_15989:
        /*004c*/ 	.byte	0x04, 0x17
        /*004e*/ 	.short	(.L_15991 - .L_15990)
.L_15990:
        /*0050*/ 	.word	0x00000000
        /*0054*/ 	.short	0x0010
        /*0056*/ 	.short	0x006c
        /*0058*/ 	.byte	0x00, 0xf0, 0x11, 0x00


	//----- nvinfo : EIATTR_KPARAM_INFO
	.align		4
.L_15991:
        /*005c*/ 	.byte	0x04, 0x17
        /*005e*/ 	.short	(.L_15993 - .L_15992)
.L_15992:
        /*0060*/ 	.word	0x00000000
        /*0064*/ 	.short	0x000f
        /*0066*/ 	.short	0x0068
        /*0068*/ 	.byte	0x00, 0xf0, 0x11, 0x00


	//----- nvinfo : EIATTR_KPARAM_INFO
	.align		4
.L_15993:
        /*006c*/ 	.byte	0x04, 0x17
        /*006e*/ 	.short	(.L_15995 - .L_15994)
.L_15994:
        /*0070*/ 	.word	0x00000000
        /*0074*/ 	.short	0x000e
        /*0076*/ 	.short	0x0060
        /*0078*/ 	.byte	0x00, 0xf0, 0x21, 0x00


	//----- nvinfo : EIATTR_KPARAM_INFO
	.align		4
.L_15995:
        /*007c*/ 	.byte	0x04, 0x17
        /*007e*/ 	.short	(.L_15997 - .L_15996)
.L_15996:
        /*0080*/ 	.word	0x00000000
        /*0084*/ 	.short	0x000d
        /*0086*/ 	.short	0x0058
        /*0088*/ 	.byte	0x00, 0xf0, 0x21, 0x00


	//----- nvinfo : EIATTR_KPARAM_INFO
	.align		4
.L_15997:
        /*008c*/ 	.byte	0x04, 0x17
        /*008e*/ 	.short	(.L_15999 - .L_15998)
.L_15998:
        /*0090*/ 	.word	0x00000000
        /*0094*/ 	.short	0x000c
        /*0096*/ 	.short	0x0050
        /*0098*/ 	.byte	0x00, 0xf0, 0x11, 0x00


	//----- nvinfo : EIATTR_KPARAM_INFO
	.align		4
.L_15999:
        /*009c*/ 	.byte	0x04, 0x17
        /*009e*/ 	.short	(.L_16001 - .L_16000)
.L_16000:
        /*00a0*/ 	.word	0x00000000
        /*00a4*/ 	.short	0x000b
        /*00a6*/ 	.short	0x004c
        /*00a8*/ 	.byte	0x00, 0xf0, 0x11, 0x00


	//----- nvinfo : EIATTR_KPARAM_INFO
	.align		4
.L_16001:
        /*00ac*/ 	.byte	0x04, 0x17
        /*00ae*/ 	.short	(.L_16003 - .L_16002)
.L_16002:
        /*00b0*/ 	.word	0x00000000
        /*00b4*/ 	.short	0x000a
        /*00b6*/ 	.short	0x0048
        /*00b8*/ 	.byte	0x00, 0xf0, 0x11, 0x00


	//----- nvinfo : EIATTR_KPARAM_INFO
	.align		4
.L_16003:
        /*00bc*/ 	.byte	0x04, 0x17
        /*00be*/ 	.short	(.L_16005 - .L_16004)
.L_16004:
        /*00c0*/ 	.word	0x00000000
        /*00c4*/ 	.short	0x0009
        /*00c6*/ 	.short	0x0040
        /*00c8*/ 	.byte	0x00, 0xf0, 0x21, 0x00


	//----- nvinfo : EIATTR_KPARAM_INFO
	.align		4
.L_16005:
        /*00cc*/ 	.byte	0x04, 0x17
        /*00ce*/ 	.short	(.L_16007 - .L_16006)
.L_16006:
        /*00d0*/ 	.word	0x00000000
        /*00d4*/ 	.short	0x0008
        /*00d6*/ 	.short	0x0038
        /*00d8*/ 	.byte	0x00, 0xf0, 0x11, 0x00


	//----- nvinfo : EIATTR_KPARAM_INFO
	.align		4
.L_16007:
        /*00dc*/ 	.byte	0x04, 0x17
        /*00de*/ 	.short	(.L_16009 - .L_16008)
.L_16008:
        /*00e0*/ 	.word	0x00000000
        /*00e4*/ 	.short	0x0007
        /*00e6*/ 	.short	0x0030
        /*00e8*/ 	.byte	0x00, 0xf0, 0x21, 0x00


	//----- nvinfo : EIATTR_KPARAM_INFO
	.align		4
.L_16009:
        /*00ec*/ 	.byte	0x04, 0x17
        /*00ee*/ 	.short	(.L_16011 - .L_16010)
.L_16010:
        /*00f0*/ 	.word	0x00000000
        /*00f4*/ 	.short	0x0006
        /*00f6*/ 	.short	0x0028
        /*00f8*/ 	.byte	0x00, 0xf0, 0x21, 0x00


	//----- nvinfo : EIATTR_KPARAM_INFO
	.align		4
.L_16011:
        /*00fc*/ 	.byte	0x04, 0x17
        /*00fe*/ 	.short	(.L_16013 - .L_16012)
.L_16012:
        /*0100*/ 	.word	0x00000000
        /*0104*/ 	.short	0x0005
        /*0106*/ 	.short	0x0024
        /*0108*/ 	.byte	0x00, 0xf0, 0x11, 0x00


	//----- nvinfo : EIATTR_KPARAM_INFO
	.align		4
.L_16013:
        /*010c*/ 	.byte	0x04, 0x17
        /*010e*/ 	.short	(.L_16015 - .L_16014)
.L_16014:
        /*0110*/ 	.word	0x00000000
        /*0114*/ 	.short	0x0004
        /*0116*/ 	.short	0x0020
        /*0118*/ 	.byte	0x00, 0xf0, 0x11, 0x00


	//----- nvinfo : EIATTR_KPARAM_INFO
	.align		4
.L_16015:
        /*011c*/ 	.byte	0x04, 0x17
        /*011e*/ 	.short	(.L_16017 - .L_16016)
.L_16016:
        /*0120*/ 	.word	0x00000000
        /*0124*/ 	.short	0x0003
        /*0126*/ 	.short	0x0018
        /*0128*/ 	.byte	0x00, 0xf0, 0x21, 0x00


	//----- nvinfo : EIATTR_KPARAM_INFO
	.align		4
.L_16017:
        /*012c*/ 	.byte	0x04, 0x17
        /*012e*/ 	.short	(.L_16019 - .L_16018)
.L_16018:
        /*0130*/ 	.word	0x00000000
        /*0134*/ 	.short	0x0002
        /*0136*/ 	.short	0x0010
        /*0138*/ 	.byte	0x00, 0xf0, 0x21, 0x00


	//----- nvinfo : EIATTR_KPARAM_INFO
	.align		4
.L_16019:
        /*013c*/ 	.byte	0x04, 0x17
        /*013e*/ 	.short	(.L_16021 - .L_16020)
.L_16020:
        /*0140*/ 	.word	0x00000000
        /*0144*/ 	.short	0x0001
        /*0146*/ 	.short	0x0008
        /*0148*/ 	.byte	0x00, 0xf0, 0x21, 0x00


	//----- nvinfo : EIATTR_KPARAM_INFO
	.align		4
.L_16021:
        /*014c*/ 	.byte	0x04, 0x17
        /*014e*/ 	.short	(.L_16023 - .L_16022)
.L_16022:
        /*0150*/ 	.word	0x00000000
        /*0154*/ 	.short	0x0000
        /*0156*/ 	.short	0x0000
        /*0158*/ 	.byte	0x00, 0xf0, 0x21, 0x00


	//----- nvinfo : EIATTR_MAXREG_COUNT
	.align		4
.L_16023:
        /*015c*/ 	.byte	0x03, 0x1b
        /*015e*/ 	.short	0x00ff


	//----- nvinfo : EIATTR_NUM_BARRIERS
	.align		4
        /*0160*/ 	.byte	0x02, 0x4c
        /*0162*/ 	.byte	0x01
	.zero		1


	//----- nvinfo : EIATTR_EXTERNS
	.align		4
        /*0164*/ 	.byte	0x04, 0x0f
        /*0166*/ 	.short	(.L_16025 - .L_16024)


	//   ....[0]....
	.align		4
.L_16024:
        /*0168*/ 	.word	index@(__assertfail)


	//----- nvinfo : EIATTR_MERCURY_ISA_VERSION
	.align		4
.L_16025:
        /*016c*/ 	.byte	0x03, 0x5f
        /*016e*/ 	.short	0x0000


	//----- nvinfo : EIATTR_COOP_GROUP_MASK_REGIDS
	.align		4
        /*0170*/ 	.byte	0x04, 0x29
        /*0172*/ 	.short	(.L_16027 - .L_16026)


	//   ....[0]....
.L_16026:
        /*0174*/ 	.word	0xffffffff


	//   ....[1]....
        /*0178*/ 	.word	0xffffffff


	//   ....[2]....
        /*017c*/ 	.word	0xffffffff


	//   ....[3]....
        /*0180*/ 	.word	0xffffffff


	//   ....[4]....
        /*0184*/ 	.word	0xffffffff


	//   ....[5]....
        /*0188*/ 	.word	0xffffffff


	//   ....[6]....
        /*018c*/ 	.word	0xffffffff


	//   ....[7]....
        /*0190*/ 	.word	0xffffffff


	//   ....[8]....
        /*0194*/ 	.word	0xffffffff


	//   ....[9]....
        /*0198*/ 	.word	0xffffffff


	//   ....[10]....
        /*019c*/ 	.word	0xffffffff


	//   ....[11]....
        /*01a0*/ 	.word	0xffffffff


	//   ....[12]....
        /*01a4*/ 	.word	0xffffffff


	//   ....[13]....
        /*01a8*/ 	.word	0xffffffff


	//   ....[14]....
        /*01ac*/ 	.word	0xffffffff


	//   ....[15]....
        /*01b0*/ 	.word	0xffffffff


	//   ....[16]....
        /*01b4*/ 	.word	0xffffffff


	//   ....[17]....
        /*01b8*/ 	.word	0xffffffff


	//   ....[18]....
        /*01bc*/ 	.word	0xffffffff


	//   ....[19]....
        /*01c0*/ 	.word	0xffffffff


	//----- nvinfo : EIATTR_COOP_GROUP_INSTR_OFFSETS
	.align		4
.L_16027:
        /*01c4*/ 	.byte	0x04, 0x28
        /*01c6*/ 	.short	(.L_16029 - .L_16028)


	//   ....[0]....
.L_16028:
        /*01c8*/ 	.word	0x000001d0


	//   ....[1]....
        /*01cc*/ 	.word	0x000001f0


	//   ....[2]....
        /*01d0*/ 	.word	0x00000210


	//   ....[3]....
        /*01d4*/ 	.word	0x00000230


	//   ....[4]....
        /*01d8*/ 	.word	0x000002d0


	//   ....[5]....
        /*01dc*/ 	.word	0x00000300


	//   ....[6]....
        /*01e0*/ 	.word	0x00000320


	//   ....[7]....
        /*01e4*/ 	.word	0x000010e0


	//   ....[8]....
        /*01e8*/ 	.word	0x00001140


	//   ....[9]....
        /*01ec*/ 	.word	0x00001170


	//   ....[10]....
        /*01f0*/ 	.word	0x00001190


	//   ....[11]....
        /*01f4*/ 	.word	0x000011b0


	//   ....[12]....
        /*01f8*/ 	.word	0x00001200


	//   ....[13]....
        /*01fc*/ 	.word	0x00001220


	//   ....[14]....
        /*0200*/ 	.word	0x00001240


	//   ....[15]....
        /*0204*/ 	.word	0x000033c0


	//   ....[16]....
        /*0208*/ 	.word	0x00003440


	//   ....[17]....
        /*020c*/ 	.word	0x000034a0


	//   ....[18]....
        /*0210*/ 	.word	0x00003500


	//   ....[19]....
        /*0214*/ 	.word	0x00003560


	//----- nvinfo : EIATTR_SYSCALL_OFFSETS
	.align		4
.L_16029:
        /*0218*/ 	.byte	0x04, 0x46
        /*021a*/ 	.short	(.L_16031 - .L_16030)


	//   ....[0]....
.L_16030:
        /*021c*/ 	.word	0x00003350


	//----- nvinfo : EIATTR_EXIT_INSTR_OFFSETS
	.align		4
.L_16031:
        /*0220*/ 	.byte	0x04, 0x1c
        /*0222*/ 	.short	(.L_16033 - .L_16032)


	//   ....[0]....
.L_16032:
        /*0224*/ 	.word	0x00002670


	//   ....[1]....
        /*0228*/ 	.word	0x00002680


	//   ....[2]....
        /*022c*/ 	.word	0x00003220


	//   ....[3]....
        /*0230*/ 	.word	0x00003360


	//----- nvinfo : EIATTR_CTAIDZ_USED
	.align		4
.L_16033:
        /*0234*/ 	.byte	0x01, 0x04
	.zero		2


	//----- nvinfo : EIATTR_CRS_STACK_SIZE
	.align		4
        /*0238*/ 	.byte	0x04, 0x1e
        /*023a*/ 	.short	(.L_16035 - .L_16034)
.L_16034:
        /*023c*/ 	.word	0x00000000
.L_16035:


//--------------------- .nv.info._ZN4vllm25paged_attention_v1_kernelIthLi128ELi32ELi128ELNS_18Fp8KVCacheDataTypeE1ELb0EEEvPT_PKS2_PKT0_S8_ifPKiSA_iPKfiiiSC_SC_iiiii --------------------------
	.section	.nv.info._ZN4vllm25paged_attention_v1_kernelIthLi128ELi32ELi128ELNS_18Fp8KVCacheDataTypeE1ELb0EEEvPT_PKS2_PKT0_S8_ifPKiSA_iPKfiiiSC_SC_iiiii,"",@"SHT_CUDA_INFO"
	.sectionflags	@""
	.align	4


	//----- nvinfo : EIATTR_CUDA_API_VERSION
	.align		4
        /*0000*/ 	.byte	0x04, 0x37
        /*0002*/ 	.short	(.L_16037 - .L_16036)
.L_16036:
        /*0004*/ 	.word	0x00000082


	//----- nvinfo : EIATTR_SW2861232_WAR
	.align		4
.L_16037:
        /*0008*/ 	.byte	0x01, 0x35
	.zero		2


	//----- nvinfo : EIATTR_PARAM_CBANK
	.align		4
        /*000c*/ 	.byte	0x04, 0x0a
        /*000e*/ 	.short	(.L_16039 - .L_16038)
	.align		4
.L_16038:
        /*0010*/ 	.word	index@(.nv.constant0._ZN4vllm25paged_attention_v1_kernelIthLi128ELi32ELi128ELNS_18Fp8KVCacheDataTypeE1ELb0EEEvPT_PKS2_PKT0_S8_ifPKiSA_iPKfiiiSC_SC_iiiii)
        /*0014*/ 	.short	0x0160
        /*0016*/ 	.short	0x007c


	//----- nvinfo : EIATTR_CBANK_PARAM_SIZE
	.align		4
.L_16039:
        /*0018*/ 	.byte	0x03, 0x19
        /*001a*/ 	.short	0x007c


	//----- nvinfo : EIATTR_KPARAM_INFO
	.align		4
        /*001c*/ 	.byte	0x04, 0x17
        /*001e*/ 	.short	(.L_16041 - .L_16040)
.L_16040:
        /*0020*/ 	.word	0x00000000
        /*0024*/ 	.short	0x0013
        /*0026*/ 	.short	0x0078
        /*0028*/ 	.byte	0x00, 0xf0, 0x11, 0x00


	//----- nvinfo : EIATTR_KPARAM_INFO
	.align		4
.L_16041:
        /*002c*/ 	.byte	0x04, 0x17
        /*002e*/ 	.short	(.L_16043 - .L_16042)
.L_16042:
        /*0030*/ 	.word	0x00000000
        /*0034*/ 	.short	0x0012
        /*0036*/ 	.short	0x0074
        /*0038*/ 	.byte	0x00, 0xf0, 0x11, 0x00


	//----- nvinfo : EIATTR_KPARAM_INFO
	.align		4
.L_16043:
        /*003c*/ 	.byte	0x04, 0x17
        /*003e*/ 	.short	(.L_16045 - .L_16044)
.L_16044:
        /*0040*/ 	.word	0x00000000
        /*0044*/ 	.short	0x0011
        /*0046*/ 	.short	0x0070
        /*0048*/ 	.byte	0x00, 0xf0, 0x11, 0x00


	//----- nvinfo : EIATTR_KPARAM_INFO
	.align		4
.L_16045:
        /*004c*/ 	.byte	0x04, 0x17
        /*004e*/ 	.short	(.L_16047 - .L_16046)
.L_16046:
        /*0050*/ 	.word	0x00000000
        /*0054*/ 	.short	0x0010
        /*0056*/ 	.short	0x006c
        /*0058*/ 	.byte	0x00, 0xf0, 0x11, 0x00


	//----- nvinfo : EIATTR_KPARAM_INFO
	.align		4
.L_16047:
        /*005c*/ 	.byte	0x04, 0x17
        /*005e*/ 	.short	(.L_16049 - .L_16048)
.L_16048:
        /*0060*/ 	.word	0x00000000
        /*0064*/ 	.short	0x000f
        /*0066*/ 	.short	0x0068
        /*0068*/ 	.byte	0x00, 0xf0, 0x11, 0x00


	//----- nvinfo : EIATTR_KPARAM_INFO
	.align		4
.L_16049:
        /*006c*/ 	.byte	0x04, 0x17
        /*006e*/ 	.short	(.L_16051 - .L_16050)
.L_16050:
        /*0070*/ 	.word	0x00000000
        /*0074*/ 	.short	0x000e
        /*0076*/ 	.short	0x0060
        /*0078*/ 	.byte	0x00, 0xf0, 0x21, 0x00


	//----- nvinfo : EIATTR_KPARAM_INFO
	.align		4
.L_16051:
        /*007c*/ 	.byte	0x04, 0x17
        /*007e*/ 	.short	(.L_16053 - .L_16052)
.L_16052:
        /*0080*/ 	.word	0x00000000
        /*0084*/ 	.short	0x000d
        /*0086*/ 	.short	0x0058
        /*0088*/ 	.byte	0x00, 0xf0, 0x21, 0x00


	//----- nvinfo : EIATTR_KPARAM_INFO
	.align		4
.L_16053:
        /*008c*/ 	.byte	0x04, 0x17
        /*008e*/ 	.short	(.L_16055 - .L_16054)
.L_16054:
        /*0090*/ 	.word	0x00000000
        /*0094*/ 	.short	0x000c
        /*0096*/ 	.short	0x0050
        /*0098*/ 	.byte	0x00, 0xf0, 0x11, 0x00


	//----- nvinfo : EIATTR_KPARAM_INFO
	.align		4
.L_16055:
        /*009c*/ 	.byte	0x04, 0x17
        /*009e*/ 	.short	(.L_16057 - .L_16056)
.L_16056:
        /*00a0*/ 	.word	0x00000000
        /*00a4*/ 	.short	0x000b
        /*00a6*/ 	.short	0x004c
        /*00a8*/ 	.byte	0x00, 0xf0, 0x11, 0x00


	//----- nvinfo : EIATTR_KPARAM_INFO
	.align		4
.L_16057:
        /*00ac*/ 	.byte	0x04, 0x17
        /*00ae*/ 	.short	(.L_16059 - .L_16058)
.L_16058:
        /*00b0*/ 	.word	0x00000000
        /*00b4*/ 	.short	0x000a
        /*00b6*/ 	.short	0x0048
        /*00b8*/ 	.byte	0x00, 0xf0, 0x11, 0x00


	//----- nvinfo : EIATTR_KPARAM_INFO
	.align		4
.L_16059:
        /*00bc*/ 	.byte	0x04, 0x17
        /*00be*/ 	.short	(.L_16061 - .L_16060)
.L_16060:
        /*00c0*/ 	.word	0x00000000
        /*00c4*/ 	.short	0x0009
        /*00c6*/ 	.short	0x0040
        /*00c8*/ 	.byte	0x00, 0xf0, 0x21, 0x00


	//----- nvinfo : EIATTR_KPARAM_INFO
	.align		4
.L_16061:
        /*00cc*/ 	.byte	0x04, 0x17
        /*00ce*/ 	.short	(.L_16063 - .L_16062)
.L_16062:
        /*00d0*/ 	.word	0x00000000
        /*00d4*/ 	.short	0x0008
        /*00d6*/ 	.short	0x0038
        /*00d8*/ 	.byte	0x00, 0xf0, 0x11, 0x00


	//----- nvinfo : EIATTR_KPARAM_INFO
	.align		4
.L_16063:
        /*00dc*/ 	.byte	0x04, 0x17
        /*00de*/ 	.short	(.L_16065 - .L_16064)
.L_16064:
        /*00e0*/ 	.word	0x00000000
        /*00e4*/ 	.short	0x0007
        /*00e6*/ 	.short	0x0030
        /*00e8*/ 	.byte	0x00, 0xf0, 0x21, 0x00


	//----- nvinfo : EIATTR_KPARAM_INFO
	.align		4
.L_16065:
        /*00ec*/ 	.byte	0x04, 0x17
        /*00ee*/ 	.short	(.L_16067 - .L_16066)
.L_16066:
        /*00f0*/ 	.word	0x00000000
        /*00f4*/ 	.short	0x0006
        /*00f6*/ 	.short	0x0028
        /*00f8*/ 	.byte	0x00, 0xf0, 0x21, 0x00


	//----- nvinfo : EIATTR_KPARAM_INFO
	.align		4
.L_16067:
        /*00fc*/ 	.byte	0x04, 0x17
        /*00fe*/ 	.short	(.L_16069 - .L_16068)
.L_16068:
        /*0100*/ 	.word	0x00000000
        /*0104*/ 	.short	0x0005
        /*0106*/ 	.short	0x0024
        /*0108*/ 	.byte	0x00, 0xf0, 0x11, 0x00


	//----- nvinfo : EIATTR_KPARAM_INFO
	.align		4
.L_16069:
        /*010c*/ 	.byte	0x04, 0x17
        /*010e*/ 	.short	(.L_16071 - .L_16070)
.L_16070:
        /*0110*/ 	.word	0x00000000
        /*0114*/ 	.short	0x0004
        /*0116*/ 	.short	0x0020
        /*0118*/ 	.byte	0x00, 0xf0, 0x11, 0x00


	//----- nvinfo : EIATTR_KPARAM_INFO
	.align		4
.L_16071:
        /*011c*/ 	.byte	0x04, 0x17
        /*011e*/ 	.short	(.L_16073 - .L_16072)
.L_16072:
        /*0120*/ 	.word	0x00000000
        /*0124*/ 	.short	0x0003
        /*0126*/ 	.short	0x0018
        /*0128*/ 	.byte	0x00, 0xf0, 0x21, 0x00


	//----- nvinfo : EIATTR_KPARAM_INFO
	.align		4
.L_16073:
        /*012c*/ 	.byte	0x04, 0x17
        /*012e*/ 	.short	(.L_16075 - .L_16074)
.L_16074:
        /*0130*/ 	.word	0x00000000
        /*0134*/ 	.short	0x0002
        /*0136*/ 	.short	0x0010
        /*0138*/ 	.byte	0x00, 0xf0, 0x21, 0x00


	//----- nvinfo : EIATTR_KPARAM_INFO
	.align		4
.L_16075:
        /*013c*/ 	.byte	0x04, 0x17
        /*013e*/ 	.short	(.L_16077 - .L_16076)
.L_16076:
        /*0140*/ 	.word	0x00000000
        /*0144*/ 	.short	0x0001
        /*0146*/ 	.short	0x0008
        /*0148*/ 	.byte	0x00, 0xf0, 0x21, 0x00


	//----- nvinfo : EIATTR_KPARAM_INFO
	.align		4
.L_16077:
        /*014c*/ 	.byte	0x04, 0x17
        /*014e*/ 	.short	(.L_16079 - .L_16078)
.L_16078:
        /*0150*/ 	.word	0x00000000
        /*0154*/ 	.short	0x0000
        /*0156*/ 	.short	0x0000
        /*0158*/ 	.byte	0x00, 0xf0, 0x21, 0x00


	//----- nvinfo : EIATTR_MAXREG_COUNT
	.align		4
.L_16079:
        /*015c*/ 	.byte	0x03, 0x1b
        /*015e*/ 	.short	0x00ff


	//----- nvinfo : EIATTR_NUM_BARRIERS
	.align		4
        /*0160*/ 	.byte	0x02, 0x4c
        /*0162*/ 	.byte	0x01
	.zero		1


	//----- nvinfo : EIATTR_EXTERNS
	.align		4
        /*0164*/ 	.byte	0x04, 0x0f
        /*0166*/ 	.short	(.L_16081 - .L_16080)


	//   ....[0]....
	.align		4
.L_16080:
        /*0168*/ 	.word	index@(__assertfail)


	//----- nvinfo : EIATTR_MERCURY_ISA_VERSION
	.align		4
.L_16081:
        /*016c*/ 	.byte	0x03, 0x5f
        /*016e*/ 	.short	0x0000


	//----- nvinfo : EIATTR_COOP_GROUP_MASK_REGIDS
	.align		4
        /*0170*/ 	.byte	0x04, 0x29
        /*0172*/ 	.short	(.L_16083 - .L_16082)


	//   ....[0]....
.L_16082:
        /*0174*/ 	.word	0xffffffff


	//   ....[1]....
        /*0178*/ 	.word	0xffffffff


	//   ....[2]....
        /*017c*/ 	.word	0xffffffff


	//   ....[3]....
        /*0180*/ 	.word	0xffffffff


	//   ....[4]....
        /*0184*/ 	.word	0xffffffff


	//   ....[5]....
        /*0188*/ 	.word	0xffffffff


	//   ....[6]....
        /*018c*/ 	.word	0xffffffff


	//   ....[7]....
        /*0190*/ 	.word	0xffffffff


	//   ....[8]....
        /*0194*/ 	.word	0xffffffff


	//   ....[9]....
        /*0198*/ 	.word	0xffffffff


	//   ....[10]....
        /*019c*/ 	.word	0xffffffff


	//   ....[11]....
        /*01a0*/ 	.word	0xffffffff


	//   ....[12]....
        /*01a4*/ 	.word	0xffffffff


	//   ....[13]....
        /*01a8*/ 	.word	0xffffffff


	//   ....[14]....
        /*01ac*/ 	.word	0xffffffff


	//   ....[15]....
        /*01b0*/ 	.word	0xffffffff


	//   ....[16]....
        /*01b4*/ 	.word	0xffffffff


	//   ....[17]....
        /*01b8*/ 	.word	0xffffffff


	//   ....[18]....
        /*01bc*/ 	.word	0xffffffff


	//   ....[19]....
        /*01c0*/ 	.word	0xffffffff


	//----- nvinfo : EIATTR_COOP_GROUP_INSTR_OFFSETS
	.align		4
.L_16083:
        /*01c4*/ 	.byte	0x04, 0x28
        /*01c6*/ 	.short	(.L_16085 - .L_16084)


	//   ....[0]....
.L_16084:
        /*01c8*/ 	.word	0x000001a0


	//   ....[1]....
        /*01cc*/ 	.word	0x000001c0


	//   ....[2]....
        /*01d0*/ 	.word	0x000001e0


	//   ....[3]....
        /*01d4*/ 	.word	0x00000200


	//   ....[4]....
        /*01d8*/ 	.word	0x000002b0


	//   ....[5]....
        /*01dc*/ 	.word	0x000002d0


	//   ....[6]....
        /*01e0*/ 	.word	0x000002f0


	//   ....[7]....
        /*01e4*/ 	.word	0x000010b0


	//   ....[8]....
        /*01e8*/ 	.word	0x00001120


	//   ....[9]....
        /*01ec*/ 	.word	0x00001140


	//   ....[10]....
        /*01f0*/ 	.word	0x00001160


	//   ....[11]....
        /*01f4*/ 	.word	0x00001180


	//   ....[12]....
        /*01f8*/ 	.word	0x000011d0


	//   ....[13]....
        /*01fc*/ 	.word	0x000011f0


	//   ....[14]....
        /*0200*/ 	.word	0x00001210


	//   ....[15]....
        /*0204*/ 	.word	0x00002cf0


	//   ....[16]....
        /*0208*/ 	.word	0x00002d50


	//   ....[17]....
        /*020c*/ 	.word	0x00002db0


	//   ....[18]....
        /*0210*/ 	.word	0x00002e10


	//   ....[19]....
        /*0214*/ 	.word	0x00002e70


	//----- nvinfo : EIATTR_SYSCALL_OFFSETS
	.align		4
.L_16085:
        /*0218*/ 	.byte	0x04, 0x46
        /*021a*/ 	.short	(.L_16087 - .L_16086)


	//   ....[0]....
.L_16086:
        /*021c*/ 	.word	0x00002c80


	//----- nvinfo : EIATTR_EXIT_INSTR_OFFSETS
	.align		4
.L_16087:
        /*0220*/ 	.byte	0x04, 0x1c
        /*0222*/ 	.short	(.L_16089 - .L_16088)


	//   ....[0]....
.L_16088:
        /*0224*/ 	.word	0x00002330


	//   ....[1]....
        /*0228*/ 	.word	0x00002340


	//   ....[2]....
        /*022c*/ 	.word	0x00002b50


	//   ....[3]....
        /*0230*/ 	.word	0x00002c90


	//----- nvinfo : EIATTR_CTAIDZ_USED
	.align		4
.L_16089:
        /*0234*/ 	.byte	0x01, 0x04
	.zero		2


	//----- nvinfo : EIATTR_CRS_STACK_SIZE
	.align		4
        /*0238*/ 	.byte	0x04, 0x1e
        /*023a*/ 	.short	(.L_16091 - .L_16090)
.L_16090:
        /*023c*/ 	.word	0x00000000
.L_16091:


//--------------------- .nv.info._ZN4vllm25paged_attention_v1_kernelIthLi120ELi32ELi128ELNS_18Fp8KVCacheDataTypeE1ELb0EEEvPT_PKS2_PKT0_S8_ifPKiSA_iPKfiiiSC_SC_iiiii --------------------------
	.section	.nv.info._ZN4vllm25paged_attention_v1_kernelIthLi120ELi32ELi128ELNS_18Fp8KVCacheDataTypeE1ELb0EEEvPT_PKS2_PKT0_S8_ifPKiSA_iPKfiiiSC_SC_iiiii,"",@"SHT_CUDA_INFO"
	.sectionflags	@""
	.align	4


	//----- nvinfo : EIATTR_CUDA_API_VERSION
	.align		4
        /*0000*/ 	.byte	0x04, 0x37
        /*0002*/ 	.short	(.L_16093 - .L_16092)
.L_16092:
        /*0004*/ 	.word	0x00000082


	//----- nvinfo : EIATTR_SW2861232_WAR
	.align		4
.L_16093:
        /*0008*/ 	.byte	0x01, 0x35
	.zero		2


	//----- nvinfo : EIATTR_PARAM_CBANK
	.align		4
        /*000c*/ 	.byte	0x04, 0x0a
        /*000e*/ 	.short	(.L_16095 - .L_16094)
	.align		4
.L_16094:
        /*0010*/ 	.word	index@(.nv.constant0._ZN4vllm25paged_attention_v1_kernelIthLi120ELi32ELi128ELNS_18Fp8KVCacheDataTypeE1ELb0EEEvPT_PKS2_PKT0_S8_ifPKiSA_iPKfiiiSC_SC_iiiii)
        /*0014*/ 	.short	0x0160
        /*0016*/ 	.short	0x007c


	//----- nvinfo : EIATTR_CBANK_PARAM_SIZE
	.align		4
.L_16095:
        /*0018*/ 	.byte	0x03, 0x19
        /*001a*/ 	.short	0x007c


	//----- nvinfo : EIATTR_KPARAM_INFO
	.align		4
        /*001c*/ 	.byte	0x04, 0x17
        /*001e*/ 	.short	(.L_16097 - .L_16096)
.L_16096:
        /*0020*/ 	.word	0x00000000
        /*0024*/ 	.short	0x0013
        /*0026*/ 	.short	0x0078
        /*0028*/ 	.byte	0x00, 0xf0, 0x11, 0x00


	//----- nvinfo : EIATTR_KPARAM_INFO
	.align		4
.L_16097:
        /*002c*/ 	.byte	0x04, 0x17
        /*002e*/ 	.short	(.L_16099 - .L_16098)
.L_16098:
        /*0030*/ 	.word	0x00000000
        /*0034*/ 	.short	0x0012
        /*0036*/ 	.short	0x0074
        /*0038*/ 	.byte	0x00, 0xf0, 0x11, 0x00


	//----- nvinfo : EIATTR_KPARAM_INFO
	.align		4
.L_16099:
        /*003c*/ 	.byte	0x04, 0x17
        /*003e*/ 	.short	(.L_16101 - .L_16100)
.L_16100:
        /*0040*/ 	.word	0x00000000
        /*0044*/ 	.short	0x0011
        /*0046*/ 	.short	0x0070
        /*0048*/ 	.byte	0x00, 0xf0, 0x11, 0x00


	//----- nvinfo : EIATTR_KPARAM_INFO
	.align		4
.L_16101:
        /*004c*/ 	.byte	0x04, 0x17
        /*004e*/ 	.short	(.L_16103 - .L_16102)
.L_16102:
        /*0050*/ 	.word	0x00000000
        /*0054*/ 	.short	0x0010
        /*0056*/ 	.short	0x006c
        /*0058*/ 	.byte	0x00, 0xf0, 0x11, 0x00


	//----- nvinfo : EIATTR_KPARAM_INFO
	.align		4
.L_16103:
        /*005c*/ 	.byte	0x04, 0x17
        /*005e*/ 	.short	(.L_16105 - .L_16104)
.L_16104:
        /*0060*/ 	.word	0x00000000
        /*0064*/ 	.short	0x000f
        /*0066*/ 	.short	0x0068
        /*0068*/ 	.byte	0x00, 0xf0, 0x11, 0x00


	//----- nvinfo : EIATTR_KPARAM_INFO
	.align		4
.L_16105:
        /*006c*/ 	.byte	0x04, 0x17
        /*006e*/ 	.short	(.L_16107 - .L_16106)
.L_16106:
        /*0070*/ 	.word	0x00000000
        /*0074*/ 	.short	0x000e
        /*0076*/ 	.short	0x0060
        /*0078*/ 	.byte	0x00, 0xf0, 0x21, 0x00


	//----- nvinfo : EIATTR_KPARAM_INFO
	.align		4
.L_16107:
        /*007c*/ 	.byte	0x04, 0x17
        /*007e*/ 	.short	(.L_16109 - .L_16108)
.L_16108:
        /*0080*/ 	.word	0x00000000
        /*0084*/ 	.short	0x000d
        /*0086*/ 	.short	0x0058
        /*0088*/ 	.byte	0x00, 0xf0, 0x21, 0x00


	//----- nvinfo : EIATTR_KPARAM_INFO
	.align		4
.L_16109:
        /*008c*/ 	.byte	0x04, 0x17
        /*008e*/ 	.short	(.L_16111 - .L_16110)
.L_16110:
        /*0090*/ 	.word	0x00000000
        /*0094*/ 	.short	0x000c
        /*0096*/ 	.short	0x0050
        /*0098*/ 	.byte	0x00, 0xf0, 0x11, 0x00


	//----- nvinfo : EIATTR_KPARAM_INFO
	.align		4
.L_16111:
        /*009c*/ 	.byte	0x04, 0x17
        /*009e*/ 	.short	(.L_16113 - .L_16112)
.L_16112:
        /*00a0*/ 	.word	0x00000000
        /*00a4*/ 	.short	0x000b
        /*00a6*/ 	.short	0x004c
        /*00a8*/ 	.byte	0x00, 0xf0, 0x11, 0x00


	//----- nvinfo : EIATTR_KPARAM_INFO
	.align		4
.L_16113:
        /*00ac*/ 	.byte	0x04, 0x17
        /*00ae*/ 	.short	(.L_16115 - .L_16114)
.L_16114:
        /*00b0*/ 	.word	0x00000000
        /*00b4*/ 	.short	0x000a
        /*00b6*/ 	.short	0x0048
        /*00b8*/ 	.byte	0x00, 0xf0, 0x11, 0x00


	//----- nvinfo : EIATTR_KPARAM_INFO
	.align		4
.L_16115:
        /*00bc*/ 	.byte	0x04, 0x17
        /*00be*/ 	.short	(.L_16117 - .L_16116)
.L_16116:
        /*00c0*/ 	.word	0x00000000
        /*00c4*/ 	.short	0x0009
        /*00c6*/ 	.short	0x0040
        /*00c8*/ 	.byte	0x00, 0xf0, 0x21, 0x00


	//----- nvinfo : EIATTR_KPARAM_INFO
	.align		4
.L_16117:
        /*00cc*/ 	.byte	0x04, 0x17
        /*00ce*/ 	.short	(.L_16119 - .L_16118)
.L_16118:
        /*00d0*/ 	.word	0x00000000
        /*00d4*/ 	.short	0x0008
        /*00d6*/ 	.short	0x0038
        /*00d8*/ 	.byte	0x00, 0xf0, 0x11, 0x00


	//----- nvinfo : EIATTR_KPARAM_INFO
	.align		4
.L_16119:
        /*00dc*/ 	.byte	0x04, 0x17
        /*00de*/ 	.short	(.L_16121 - .L_16120)
.L_16120:
        /*00e0*/ 	.word	0x00000000
        /*00e4*/ 	.short	0x0007
        /*00e6*/ 	.short	0x0030
        /*00e8*/ 	.byte	0x00, 0xf0, 0x21, 0x00


	//----- nvinfo : EIATTR_KPARAM_INFO
	.align		4
.L_16121:
        /*00ec*/ 	.byte	0x04, 0x17
        /*00ee*/ 	.short	(.L_16123 - .L_16122)
.L_16122:
        /*00f0*/ 	.word	0x00000000
        /*00f4*/ 	.short	0x0006
        /*00f6*/ 	.short	0x0028
        /*00f8*/ 	.byte	0x00, 0xf0, 0x21, 0x00


	//----- nvinfo : EIATTR_KPARAM_INFO
	.align		4
.L_16123:
        /*00fc*/ 	.byte	0x04, 0x17
        /*00fe*/ 	.short	(.L_16125 - .L_16124)
.L_16124:
        /*0100*/ 	.word	0x00000000
        /*0104*/ 	.short	0x0005
        /*0106*/ 	.short	0x0024
        /*0108*/ 	.byte	0x00, 0xf0, 0x11, 0x00


	//----- nvinfo : EIATTR_KPARAM_INFO
	.align		4
.L_16125:
        /*010c*/ 	.byte	0x04, 0x17
        /*010e*/ 	.short	(.L_16127 - .L_16126)
.L_16126:
        /*0110*/ 	.word	0x00000000
        /*0114*/ 	.short	0x0004
        /*0116*/ 	.short	0x0020
        /*0118*/ 	.byte	0x00, 0xf0, 0x11, 0x00


	//----- nvinfo : EIATTR_KPARAM_INFO
	.align		4
.L_16127:
        /*011c*/ 	.byte	0x04, 0x17
        /*011e*/ 	.short	(.L_16129 - .L_16128)
.L_16128:
        /*0120*/ 	.word	0x00000000
        /*0124*/ 	.short	0x0003
        /*0126*/ 	.short	0x0018
        /*0128*/ 	.byte	0x00, 0xf0, 0x21, 0x00


	//----- nvinfo : EIATTR_KPARAM_INFO
	.align		4
.L_16129:
        /*012c*/ 	.byte	0x04, 0x17
        /*012e*/ 	.short	(.L_16131 - .L_16130)
.L_16130:
        /*0130*/ 	.word	0x00000000
        /*0134*/ 	.short	0x0002
        /*0136*/ 	.short	0x0010
        /*0138*/ 	.byte	0x00, 0xf0, 0x21, 0x00


	//----- nvinfo : EIATTR_KPARAM_INFO
	.align		4
.L_16131:
        /*013c*/ 	.byte	0x04, 0x17
        /*013e*/ 	.short	(.L_16133 - .L_16132)
.L_16132:
        /*0140*/ 	.word	0x00000000
        /*0144*/ 	.short	0x0001
        /*0146*/ 	.short	0x0008
        /*0148*/ 	.byte	0x00, 0xf0, 0x21, 0x00


	//----- nvinfo : EIATTR_KPARAM_INFO
	.align		4
.L_16133:
        /*014c*/ 	.byte	0x04, 0x17
        /*014e*/ 	.short	(.L_16135 - .L_16134)
.L_16134:
        /*0150*/ 	.word	0x00000000
        /*0154*/ 	.short	0x0000
        /*0156*/ 	.short	0x0000
        /*0158*/ 	.byte	0x00, 0xf0, 0x21, 0x00


	//----- nvinfo : EIATTR_MAXREG_COUNT
	.align		4
.L_16135:
        /*015c*/ 	.byte	0x03, 0x1b
        /*015e*/ 	.short	0x00ff


	//----- nvinfo : EIATTR_NUM_BARRIERS
	.align		4
        /*0160*/ 	.byte	0x02, 0x4c
        /*0162*/ 	.byte	0x01
	.zero		1


	//----- nvinfo : EIATTR_EXTERNS
	.align		4
        /*0164*/ 	.byte	0x04, 0x0f
        /*0166*/ 	.short	(.L_16137 - .L_16136)


	//   ....[0]....
	.align		4
.L_16136:
        /*0168*/ 	.word	index@(__assertfail)


	//----- nvinfo : EIATTR_MERCURY_ISA_VERSION
	.align		4
.L_16137:
        /*016c*/ 	.byte	0x03, 0x5f
        /*016e*/ 	.short	0x0000


	//----- nvinfo : EIATTR_COOP_GROUP_MASK_REGIDS
	.align		4
        /*0170*/ 	.byte	0x04, 0x29
        /*0172*/ 	.short	(.L_16139 - .L_16138)


	//   ....[0]....
.L_16138:
        /*0174*/ 	.word	0xffffffff


	//   ....[1]....
        /*0178*/ 	.word	0xffffffff


	//   ....[2]....
        /*017c*/ 	.word	0xffffffff


	//   ....[3]....
        /*0180*/ 	.word	0xffffffff


	//   ....[4]....
        /*0184*/ 	.word	0xffffffff


	//   ....[5]....
        /*0188*/ 	.word	0xffffffff


	//   ....[6]....
        /*018c*/ 	.word	0xffffffff


	//   ....[7]....
        /*0190*/ 	.word	0xffffffff


	//   ....[8]....
        /*0194*/ 	.word	0xffffffff


	//   ....[9]....
        /*0198*/ 	.word	0xffffffff


	//   ....[10]....
        /*019c*/ 	.word	0xffffffff


	//   ....[11]....
        /*01a0*/ 	.word	0xffffffff


	//   ....[12]....
        /*01a4*/ 	.word	0xffffffff


	//   ....[13]....
        /*01a8*/ 	.word	0xffffffff


	//   ....[14]....
        /*01ac*/ 	.word	0xffffffff


	//   ....[15]....
        /*01b0*/ 	.word	0xffffffff


	//   ....[16]....
        /*01b4*/ 	.word	0xffffffff


	//   ....[17]....
        /*01b8*/ 	.word	0xffffffff


	//   ....[18]....
        /*01bc*/ 	.word	0xffffffff


	//   ....[19]....
        /*01c0*/ 	.word	0xffffffff


	//----- nvinfo : EIATTR_COOP_GROUP_INSTR_OFFSETS
	.align		4
.L_16139:
        /*01c4*/ 	.byte	0x04, 0x28
        /*01c6*/ 	.short	(.L_16141 - .L_16140)


	//   ....[0]....
.L_16140:
        /*01c8*/ 	.word	0x000001a0


	//   ....[1]....
        /*01cc*/ 	.word	0x000001c0


	//   ....[2]....
        /*01d0*/ 	.word	0x000001e0


	//   ....[3]....
        /*01d4*/ 	.word	0x00000200


	//   ....[4]....
        /*01d8*/ 	.word	0x000002b0


	//   ....[5]....
        /*01dc*/ 	.word	0x000002d0


	//   ....[6]....
        /*01e0*/ 	.word	0x000002f0


	//   ....[7]....
        /*01e4*/ 	.word	0x000010b0


	//   ....[8]....
        /*01e8*/ 	.word	0x00001120


	//   ....[9]....
        /*01ec*/ 	.word	0x00001140


	//   ....[10]....
        /*01f0*/ 	.word	0x00001160


	//   ....[11]....
        /*01f4*/ 	.word	0x00001180


	//   ....[12]....
        /*01f8*/ 	.word	0x000011d0


	//   ....[13]....
        /*01fc*/ 	.word	0x000011f0


	//   ....[14]....
        /*0200*/ 	.word	0x00001210


	//   ....[15]....
        /*0204*/ 	.word	0x00002be0


	//   ....[16]....
        /*0208*/ 	.word	0x00002c60


	//   ....[17]....
        /*020c*/ 	.word	0x00002cc0


	//   ....[18]....
        /*0210*/ 	.word	0x00002d20


	//   ....[19]....
        /*0214*/ 	.word	0x00002d80


	//----- nvinfo : EIATTR_SYSCALL_OFFSETS
	.align		4
.L_16141:
        /*0218*/ 	.byte	0x04, 0x46
        /*021a*/ 	.short	(.L_16143 - .L_16142)


	//   ....[0]....
.L_16142:
        /*021c*/ 	.word	0x00002b70


	//----- nvinfo : EIATTR_EXIT_INSTR_OFFSETS
	.align		4
.L_16143:
        /*0220*/ 	.byte	0x04, 0x1c
        /*0222*/ 	.short	(.L_16145 - .L_16144)


	//   ....[0]....
.L_16144:
        /*0224*/ 	.word	0x000022b0


	//   ....[1]....
        /*0228*/ 	.word	0x000022c0


	//   ....[2]....
        /*022c*/ 	.word	0x00002a40


	//   ....[3]....
        /*0230*/ 	.word	0x00002b80


	//----- nvinfo : EIATTR_CTAIDZ_USED
	.align		4
.L_16145:
        /*0234*/ 	.byte	0x01, 0x04
	.zero		2


	//----- nvinfo : EIATTR_CRS_STACK_SIZE
	.align		4
        /*0238*/ 	.byte	0x04, 0x1e
        /*023a*/ 	.short	(.L_16147 - .L_16146)
.L_16146:
        /*023c*/ 	.word	0x00000000
.L_16147:


//--------------------- .nv.info._ZN4vllm25paged_attention_v1_kernelIthLi112ELi32ELi128ELNS_18Fp8KVCacheDataTypeE1ELb0EEEvPT_PKS2_PKT0_S8_ifPKiSA_iPKfiiiSC_SC_iiiii --------------------------
	.section	.nv.info._ZN4vllm25paged_attention_v1_kernelIthLi112ELi32ELi128ELNS_18Fp8KVCacheDataTypeE1ELb0EEEvPT_PKS2_PKT0_S8_ifPKiSA_iPKfiiiSC_SC_iiiii,"",@"SHT_CUDA_INFO"
	.sectionflags	@""
	.align	4


	//----- nvinfo : EIATTR_CUDA_API_VERSION
	.align		4
        /*0000*/ 	.byte	0x04, 0x37
        /*0002*/ 	.short	(.L_16149 - .L_16148)
.L_16148:
        /*0004*/ 	.word	0x00000082


	//----- nvinfo : EIATTR_SW2861232_WAR
	.align		4
.L_16149:
        /*0008*/ 	.byte	0x01, 0x35
	.zero		2


	//----- nvinfo : EIATTR_PARAM_CBANK
	.align		4
        /*000c*/ 	.byte	0x04, 0x0a
        /*000e*/ 	.short	(.L_16151 - .L_16150)
	.align		4
.L_16150:
        /*0010*/ 	.word	index@(.nv.constant0._ZN4vllm25paged_attention_v1_kernelIthLi112ELi32ELi128ELNS_18Fp8KVCacheDataTypeE1ELb0EEEvPT_PKS2_PKT0_S8_ifPKiSA_iPKfiiiSC_SC_iiiii)
        /*0014*/ 	.short	0x0160
        /*0016*/ 	.short	0x007c


	//----- nvinfo : EIATTR_CBANK_PARAM_SIZE
	.align		4
.L_16151:
        /*0018*/ 	.byte	0x03, 0x19
        /*001a*/ 	.short	0x007c


	//----- nvinfo : EIATTR_KPARAM_INFO
	.align		4
        /*001c*/ 	.byte	0x04, 0x17
        /*001e*/ 	.short	(.L_16153 - .L_16152)
.L_16152:
        /*0020*/ 	.word	0x00000000
        /*0024*/ 	.short	0x0013
        /*0026*/ 	.short	0x0078
        /*0028*/ 	.byte	0x00, 0xf0, 0x11, 0x00


	//----- nvinfo : EIATTR_KPARAM_INFO
	.align		4
.L_16153:
        /*002c*/ 	.byte	0x04, 0x17
        /*002e*/ 	.short	(.L_16155 - .L_16154)
.L_16154:
        /*0030*/ 	.word	0x00000000
        /*0034*/ 	.short	0x0012
        /*0036*/ 	.short	0x0074
        /*0038*/ 	.byte	0x00, 0xf0, 0x11, 0x00


	//----- nvinfo : EIATTR_KPARAM_INFO
	.align		4
.L_16155:
        /*003c*/ 	.byte	0x04, 0x17
        /*003e*/ 	.short	(.L_16157 - .L_16156)
.L_16156:
        /*0040*/ 	.word	0x00000000
        /*0044*/ 	.short	0x0011
        /*0046*/ 	.short	0x0070
        /*0048*/ 	.byte	0x00, 0xf0, 0x11, 0x00


	//----- nvinfo : EIATTR_KPARAM_INFO
	.align		4
.L_16157:
        /*004c*/ 	.byte	0x04, 0x17
        /*004e*/ 	.short	(.L_16159 - .L_16158)
.L_16158:
        /*0050*/ 	.word	0x00000000
        /*0054*/ 	.short	0x0010
        /*0056*/ 	.short	0x006c
        /*0058*/ 	.byte	0x00, 0xf0, 0x11, 0x00


	//----- nvinfo : EIATTR_KPARAM_INFO
	.align		4
.L_16159:
        /*005c*/ 	.byte	0x04, 0x17
        /*005e*/ 	.short	(.L_16161 - .L_16160)
.L_16160:
        /*0060*/ 	.word	0x00000000
        /*0064*/ 	.short	0x000f
        /*0066*/ 	.short	0x0068
        /*0068*/ 	.byte	0x00, 0xf0, 0x11, 0x00


	//----- nvinfo : EIATTR_KPARAM_INFO
	.align		4
.L_16161:
        /*006c*/ 	.byte	0x04, 0x17
        /*006e*/ 	.short	(.L_16163 - .L_16162)
.L_16162:
        /*0070*/ 	.word	0x00000000
        /*0074*/ 	.short	0x000e
        /*0076*/ 	.short	0x0060
        /*0078*/ 	.byte	0x00, 0xf0, 0x21, 0x00


	//----- nvinfo : EIATTR_KPARAM_INFO
	.align		4
.L_16163:
        /*007c*/ 	.byte	0x04, 0x17
        /*007e*/ 	.short	(.L_16165 - .L_16164)
.L_16164:
        /*0080*/ 	.word	0x00000000
        /*0084*/ 	.short	0x000d
        /*0086*/ 	.short	0x0058
        /*0088*/ 	.byte	0x00, 0xf0, 0x21, 0x00


	//----- nvinfo : EIATTR_KPARAM_INFO
	.align		4
.L_16165:
        /*008c*/ 	.byte	0x04, 0x17
        /*008e*/ 	.short	(.L_16167 - .L_16166)
.L_16166:
        /*0090*/ 	.word	0x00000000
        /*0094*/ 	.short	0x000c
        /*0096*/ 	.short	0x0050
        /*0098*/ 	.byte	0x00, 0xf0, 0x11, 0x00


	//----- nvinfo : EIATTR_KPARAM_INFO
	.align		4
.L_16167:
        /*009c*/ 	.byte	0x04, 0x17
        /*009e*/ 	.short	(.L_16169 - .L_16168)
.L_16168:
        /*00a0*/ 	.word	0x00000000
        /*00a4*/ 	.short	0x000b
        /*00a6*/ 	.short	0x004c
        /*00a8*/ 	.byte	0x00, 0xf0, 0x11, 0x00


	//----- nvinfo : EIATTR_KPARAM_INFO
	.align		4
.L_16169:
        /*00ac*/ 	.byte	0x04, 0x17
        /*00ae*/ 	.short	(.L_16171 - .L_16170)
.L_16170:
        /*00b0*/ 	.word	0x00000000
        /*00b4*/ 	.short	0x000a
        /*00b6*/ 	.short	0x0048
        /*00b8*/ 	.byte	0x00, 0xf0, 0x11, 0x00


	//----- nvinfo : EIATTR_KPARAM_INFO
	.align		4
.L_16171:
        /*00bc*/ 	.byte	0x04, 0x17
        /*00be*/ 	.short	(.L_16173 - .L_16172)
.L_16172:
        /*00c0*/ 	.word	0x00000000
        /*00c4*/ 	.short	0x0009
        /*00c6*/ 	.short	0x0040
        /*00c8*/ 	.byte	0x00, 0xf0, 0x21, 0x00


	//----- nvinfo : EIATTR_KPARAM_INFO
	.align		4
.L_16173:
        /*00cc*/ 	.byte	0x04, 0x17
        /*00ce*/ 	.short	(.L_16175 - .L_16174)
.L_16174:
        /*00d0*/ 	.word	0x00000000
        /*00d4*/ 	.short	0x0008
        /*00d6*/ 	.short	0x0038
        /*00d8*/ 	.byte	0x00, 0xf0, 0x11, 0x00


	//----- nvinfo : EIATTR_KPARAM_INFO
	.align		4
.L_16175:
        /*00dc*/ 	.byte	0x04, 0x17
        /*00de*/ 	.short	(.L_16177 - .L_16176)
.L_16176:
        /*00e0*/ 	.word	0x00000000
        /*00e4*/ 	.short	0x0007
        /*00e6*/ 	.short	0x0030
        /*00e8*/ 	.byte	0x00, 0xf0, 0x21, 0x00


	//----- nvinfo : EIATTR_KPARAM_INFO
	.align		4
.L_16177:
        /*00ec*/ 	.byte	0x04, 0x17
        /*00ee*/ 	.short	(.L_16179 - .L_16178)
.L_16178:
        /*00f0*/ 	.word	0x00000000
        /*00f4*/ 	.short	0x0006
        /*00f6*/ 	.short	0x0028
        /*00f8*/ 	.byte	0x00, 0xf0, 0x21, 0x00


	//----- nvinfo : EIATTR_KPARAM_INFO
	.align		4
.L_16179:
        /*00fc*/ 	.byte	0x04, 0x17
        /*00fe*/ 	.short	(.L_16181 - .L_16180)
.L_16180:
        /*0100*/ 	.word	0x00000000
        /*0104*/ 	.short	0x0005
        /*0106*/ 	.short	0x0024
        /*0108*/ 	.byte	0x00, 0xf0, 0x11, 0x00


	//----- nvinfo : EIATTR_KPARAM_INFO
	.align		4
.L_16181:
        /*010c*/ 	.byte	0x04, 0x17
        /*010e*/ 	.short	(.L_16183 - .L_16182)
.L_16182:
        /*0110*/ 	.word	0x00000000
        /*0114*/ 	.short	0x0004
        /*0116*/ 	.short	0x0020
        /*0118*/ 	.byte	0x00, 0xf0, 0x11, 0x00


	//----- nvinfo : EIATTR_KPARAM_INFO
	.align		4
.L_16183:
        /*011c*/ 	.byte	0x04, 0x17
        /*011e*/ 	.short	(.L_16185 - .L_16184)
.L_16184:
        /*0120*/ 	.word	0x00000000
        /*0124*/ 	.short	0x0003
        /*0126*/ 	.short	0x0018
        /*0128*/ 	.byte	0x00, 0xf0, 0x21, 0x00


	//----- nvinfo : EIATTR_KPARAM_INFO
	.align		4
.L_16185:
        /*012c*/ 	.byte	0x04, 0x17
        /*012e*/ 	.short	(.L_16187 - .L_16186)
.L_16186:
        /*0130*/ 	.word	0x00000000
        /*0134*/ 	.short	0x0002
        /*0136*/ 	.short	0x0010
        /*0138*/ 	.byte	0x00, 0xf0, 0x21, 0x00


	//----- nvinfo : EIATTR_KPARAM_INFO
	.align		4
.L_16187:
        /*013c*/ 	.byte	0x04, 0x17
        /*013e*/ 	.short	(.L_16189 - .L_16188)
.L_16188:
        /*0140*/ 	.word	0x00000000
        /*0144*/ 	.short	0x0001
        /*0146*/ 	.short	0x0008
        /*0148*/ 	.byte	0x00, 0xf0, 0x21, 0x00


	//----- nvinfo : EIATTR_KPARAM_INFO
	.align		4
.L_16189:
        /*014c*/ 	.byte	0x04, 0x17
        /*014e*/ 	.short	(.L_16191 - .L_16190)
.L_16190:
        /*0150*/ 	.word	0x00000000
        /*0154*/ 	.short	0x0000
        /*0156*/ 	.short	0x0000
        /*0158*/ 	.byte	0x00, 0xf0, 0x21, 0x00


	//----- nvinfo : EIATTR_MAXREG_COUNT
	.align		4
.L_16191:
        /*015c*/ 	.byte	0x03, 0x1b
        /*015e*/ 	.short	0x00ff


	//----- nvinfo : EIATTR_NUM_BARRIERS
	.align		4
        /*0160*/ 	.byte	0x02, 0x4c
        /*0162*/ 	.byte	0x01
	.zero		1


	//----- nvinfo : EIATTR_EXTERNS
	.align		4
        /*0164*/ 	.byte	0x04, 0x0f
        /*0166*/ 	.short	(.L_16193 - .L_16192)


	//   ....[0]....
	.align		4
.L_16192:
        /*0168*/ 	.word	index@(__assertfail)


	//----- nvinfo : EIATTR_MERCURY_ISA_VERSION
	.align		4
.L_16193:
        /*016c*/ 	.byte	0x03, 0x5f
        /*016e*/ 	.short	0x0000


	//----- nvinfo : EIATTR_COOP_GROUP_MASK_REGIDS
	.align		4
        /*0170*/ 	.byte	0x04, 0x29
        /*0172*/ 	.short	(.L_16195 - .L_16194)


	//   ....[0]....
.L_16194:
        /*0174*/ 	.word	0xffffffff


	//   ....[1]....
        /*0178*/ 	.word	0xffffffff


	//   ....[2]....
        /*017c*/ 	.word	0xffffffff


	//   ....[3]....
        /*0180*/ 	.word	0xffffffff


	//   ....[4]....
        /*0184*/ 	.word	0xffffffff


	//   ....[5]....
        /*0188*/ 	.word	0xffffffff


	//   ....[6]....
        /*018c*/ 	.word	0xffffffff


	//   ....[7]....
        /*0190*/ 	.word	0xffffffff


	//   ....[8]....
        /*0194*/ 	.word	0xffffffff


	//   ....[9]....
        /*0198*/ 	.word	0xffffffff


	//   ....[10]....
        /*019c*/ 	.word	0xffffffff


	//   ....[11]....
        /*01a0*/ 	.word	0xffffffff


	//   ....[12]....
        /*01a4*/ 	.word	0xffffffff


	//   ....[13]....
        /*01a8*/ 	.word	0xffffffff


	//   ....[14]....
        /*01ac*/ 	.word	0xffffffff


	//   ....[15]....
        /*01b0*/ 	.word	0xffffffff


	//   ....[16]....
        /*01b4*/ 	.word	0xffffffff


	//   ....[17]....
        /*01b8*/ 	.word	0xffffffff


	//   ....[18]....
        /*01bc*/ 	.word	0xffffffff


	//   ....[19]....
        /*01c0*/ 	.word	0xffffffff


	//----- nvinfo : EIATTR_COOP_GROUP_INSTR_OFFSETS
	.align		4
.L_16195:
        /*01c4*/ 	.byte	0x04, 0x28
        /*01c6*/ 	.short	(.L_16197 - .L_16196)


	//   ....[0]....
.L_16196:
        /*01c8*/ 	.word	0x000001a0


	//   ....[1]....
        /*01cc*/ 	.word	0x000001c0


	//   ....[2]....
        /*01d0*/ 	.word	0x000001e0


	//   ....[3]....
        /*01d4*/ 	.word	0x00000200


	//   ....[4]....
        /*01d8*/ 	.word	0x000002b0


	//   ....[5]....
        /*01dc*/ 	.word	0x000002d0


	//   ....[6]....
        /*01e0*/ 	.word	0x000002f0


	//   ....[7]....
        /*01e4*/ 	.word	0x000010b0


	//   ....[8]....
        /*01e8*/ 	.word	0x00001120


	//   ....[9]....
        /*01ec*/ 	.word	0x00001140


	//   ....[10]....
        /*01f0*/ 	.word	0x00001160


	//   ....[11]....
        /*01f4*/ 	.word	0x00001180


	//   ....[12]....
        /*01f8*/ 	.word	0x000011d0


	//   ....[13]....
        /*01fc*/ 	.word	0x000011f0


	//   ....[14]....
        /*0200*/ 	.word	0x00001210


	//   ....[15]....
        /*0204*/ 	.word	0x00002b10


	//   ....[16]....
        /*0208*/ 	.word	0x00002b70


	//   ....[17]....
        /*020c*/ 	.word	0x00002bd0


	//   ....[18]....
        /*0210*/ 	.word	0x00002c30


	//   ....[19]....
        /*0214*/ 	.word	0x00002c90


	//----- nvinfo : EIATTR_SYSCALL_OFFSETS
	.align		4
.L_16197:
        /*0218*/ 	.byte	0x04, 0x46
        /*021a*/ 	.short	(.L_16199 - .L_16198)


	//   ....[0]....
.L_16198:
        /*021c*/ 	.word	0x00002aa0


	//----- nvinfo : EIATTR_EXIT_INSTR_OFFSETS
	.align		4
.L_16199:
        /*0220*/ 	.byte	0x04, 0x1c
        /*0222*/ 	.short	(.L_16201 - .L_16200)


	//   ....[0]....
.L_16200:
        /*0224*/ 	.word	0x00002250


	//   ....[1]....
        /*0228*/ 	.word	0x00002260


	//   ....[2]....
        /*022c*/ 	.word	0x00002970


	//   ....[3]....
        /*0230*/ 	.word	0x00002ab0


	//----- nvinfo : EIATTR_CTAIDZ_USED
	.align		4
.L_16201:
        /*0234*/ 	.byte	0x01, 0x04
	.zero		2


	//----- nvinfo : EIATTR_CRS_STACK_SIZE
	.align		4
        /*0238*/ 	.byte	0x04, 0x1e
        /*023a*/ 	.short	(.L_16203 - .L_16202)
.L_16202:
        /*023c*/ 	.word	0x00000000
.L_16203:


//--------------------- .nv.info._ZN4vllm25paged_attention_v1_kernelIthLi96ELi32ELi128ELNS_18Fp8KVCacheDataTypeE1ELb0EEEvPT_PKS2_PKT0_S8_ifPKiSA_iPKfiiiSC_SC_iiiii --------------------------
	.section	.nv.info._ZN4vllm25paged_attention_v1_kernelIthLi96ELi32ELi128ELNS_18Fp8KVCacheDataTypeE1ELb0EEEvPT_PKS2_PKT0_S8_ifPKiSA_iPKfiiiSC_SC_iiiii,"",@"SHT_CUDA_INFO"
	.sectionflags	@""
	.align	4


	//----- nvinfo : EIATTR_CUDA_API_VERSION
	.align		4
        /*0000*/ 	.byte	0x04, 0x37
        /*0002*/ 	.short	(.L_16205 - .L_16204)
.L_16204:
        /*0004*/ 	.word	0x00000082


	//----- nvinfo : EIATTR_SW2861232_WAR
	.align		4
.L_16205:
        /*0008*/ 	.byte	0x01, 0x35
	.zero		2


	//----- nvinfo : EIATTR_PARAM_CBANK
	.align		4
        /*000c*/ 	.byte	0x04, 0x0a
        /*000e*/ 	.short	(.L_16207 - .L_16206)
	.align		4
.L_16206:
        /*0010*/ 	.word	index@(.nv.constant0._ZN4vllm25paged_attention_v1_kernelIthLi96ELi32ELi128ELNS_18Fp8KVCacheDataTypeE1ELb0EEEvPT_PKS2_PKT0_S8_ifPKiSA_iPKfiiiSC_SC_iiiii)
        /*0014*/ 	.short	0x0160
        /*0016*/ 	.short	0x007c


	//----- nvinfo : EIATTR_CBANK_PARAM_SIZE
	.align		4
.L_16207:
        /*0018*/ 	.byte	0x03, 0x19
        /*001a*/ 	.short	0x007c


	//----- nvinfo : EIATTR_KPARAM_INFO
	.align		4
        /*001c*/ 	.byte	0x04, 0x17
        /*001e*/ 	.short	(.L_16209 - .L_16208)
.L_16208:
        /*0020*/ 	.word	0x00000000
        /*0024*/ 	.short	0x0013
        /*0026*/ 	.short	0x0078
        /*0028*/ 	.byte	0x00, 0xf0, 0x11, 0x00


	//----- nvinfo : EIATTR_KPARAM_INFO
	.align		4
.L_16209:
        /*002c*/ 	.byte	0x04, 0x17
        /*002e*/ 	.short	(.L_16211 - .L_16210)
.L_16210:
        /*0030*/ 	.word	0x00000000
        /*0034*/ 	.short	0x0012
        /*0036*/ 	.short	0x0074
        /*0038*/ 	.byte	0x00, 0xf0, 0x11, 0x00


	//----- nvinfo : EIATTR_KPARAM_INFO
	.align		4
.L_16211:
        /*003c*/ 	.byte	0x04, 0x17
        /*003e*/ 	.short	(.L_16213 - .L_16212)
.L_16212:
        /*0040*/ 	.word	0x00000000
        /*0044*/ 	.short	0x0011
        /*0046*/ 	.short	0x0070
        /*0048*/ 	.byte	0x00, 0xf0, 0x11, 0x00


	//----- nvinfo : EIATTR_KPARAM_INFO
	.align		4
.L_16213:
        /*004c*/ 	.byte	0x04, 0x17
        /*004e*/ 	.short	(.L_16215 - .L_16214)
.L_16214:
        /*0050*/ 	.word	0x00000000
        /*0054*/ 	.short	0x0010
        /*0056*/ 	.short	0x006c
        /*0058*/ 	.byte	0x00, 0xf0, 0x11, 0x00


	//----- nvinfo : EIATTR_KPARAM_INFO
	.align		4
.L_16215:
        /*005c*/ 	.byte	0x04, 0x17
        /*005e*/ 	.short	(.L_16217 - .L_16216)
.L_16216:
        /*0060*/ 	.word	0x00000000
        /*0064*/ 	.short	0x000f
        /*0066*/ 	.short	0x0068
        /*0068*/ 	.byte	0x00, 0xf0, 0x11, 0x00


	//----- nvinfo : EIATTR_KPARAM_INFO
	.align		4
.L_16217:
        /*006c*/ 	.byte	0x04, 0x17
        /*006e*/ 	.short	(.L_16219 - .L_16218)
.L_16218:
        /*0070*/ 	.word	0x00000000
        /*0074*/ 	.short	0x000e
        /*0076*/ 	.short	0x0060
        /*0078*/ 	.byte	0x00, 0xf0, 0x21, 0x00


	//----- nvinfo : EIATTR_KPARAM_INFO
	.align		4
.L_16219:
        /*007c*/ 	.byte	0x04, 0x17
        /*007e*/ 	.short	(.L_16221 - .L_16220)
.L_16220:
        /*0080*/ 	.word	0x00000000
        /*0084*/ 	.short	0x000d
        /*0086*/ 	.short	0x0058
        /*0088*/ 	.byte	0x00, 0xf0, 0x21, 0x00


	//----- nvinfo : EIATTR_KPARAM_INFO
	.align		4
.L_16221:
        /*008c*/ 	.byte	0x04, 0x17
        /*008e*/ 	.short	(.L_16223 - .L_16222)
.L_16222:
        /*0090*/ 	.word	0x00000000
        /*0094*/ 	.short	0x000c
        /*0096*/ 	.short	0x0050
        /*0098*/ 	.byte	0x00, 0xf0, 0x11, 0x00


	//----- nvinfo : EIATTR_KPARAM_INFO
	.align		4
.L_16223:
        /*009c*/ 	.byte	0x04, 0x17
        /*009e*/ 	.short	(.L_16225 - .L_16224)
.L_16224:
        /*00a0*/ 	.word	0x00000000
        /*00a4*/ 	.short	0x000b
        /*00a6*/ 	.short	0x004c
        /*00a8*/ 	.byte	0x00, 0xf0, 0x11, 0x00


	//----- nvinfo : EIATTR_KPARAM_INFO
	.align		4
.L_16225:
        /*00ac*/ 	.byte	0x04, 0x17
        /*00ae*/ 	.short	(.L_16227 - .L_16226)
.L_16226:
        /*00b0*/ 	.word	0x00000000
        /*00b4*/ 	.short	0x000a
        /*00b6*/ 	.short	0x0048
        /*00b8*/ 	.byte	0x00, 0xf0, 0x11, 0x00


	//----- nvinfo : EIATTR_KPARAM_INFO
	.align		4
.L_16227:
        /*00bc*/ 	.byte	0x04, 0x17
        /*00be*/ 	.short	(.L_16229 - .L_16228)
.L_16228:
        /*00c0*/ 	.word	0x00000000
        /*00c4*/ 	.short	0x0009
        /*00c6*/ 	.short	0x0040
        /*00c8*/ 	.byte	0x00, 0xf0, 0x21, 0x00


	//----- nvinfo : EIATTR_KPARAM_INFO
	.align		4
.L_16229:
        /*00cc*/ 	.byte	0x04, 0x17
        /*00ce*/ 	.short	(.L_16231 - .L_16230)
.L_16230:
        /*00d0*/ 	.word	0x00000000
        /*00d4*/ 	.short	0x0008
        /*00d6*/ 	.short	0x0038
        /*00d8*/ 	.byte	0x00, 0xf0, 0x11, 0x00


	//----- nvinfo : EIATTR_KPARAM_INFO
	.align		4
.L_16231:
        /*00dc*/ 	.byte	0x04, 0x17
        /*00de*/ 	.short	(.L_16233 - .L_16232)
.L_16232:
        /*00e0*/ 	.word	0x00000000
        /*00e4*/ 	.short	0x0007
        /*00e6*/ 	.short	0x0030
        /*00e8*/ 	.byte	0x00, 0xf0, 0x21, 0x00


	//----- nvinfo : EIATTR_KPARAM_INFO
	.align		4
.L_16233:
        /*00ec*/ 	.byte	0x04, 0x17
        /*00ee*/ 	.short	(.L_16235 - .L_16234)
.L_16234:
        /*00f0*/ 	.word	0x00000000
        /*00f4*/ 	.short	0x0006
        /*00f6*/ 	.short	0x0028
        /*00f8*/ 	.byte	0x00, 0xf0, 0x21, 0x00


	//----- nvinfo : EIATTR_KPARAM_INFO
	.align		4
.L_16235:
        /*00fc*/ 	.byte	0x04, 0x17
        /*00fe*/ 	.short	(.L_16237 - .L_16236)
.L_16236:
        /*0100*/ 	.word	0x00000000
        /*0104*/ 	.short	0x0005
        /*0106*/ 	.short	0x0024
        /*0108*/ 	.byte	0x00, 0xf0, 0x11, 0x00


	//----- nvinfo : EIATTR_KPARAM_INFO
	.align		4
.L_16237:
        /*010c*/ 	.byte	0x04, 0x17
        /*010e*/ 	.short	(.L_16239 - .L_16238)
.L_16238:
        /*0110*/ 	.word	0x00000000
        /*0114*/ 	.short	0x0004
        /*0116*/ 	.short	0x0020
        /*0118*/ 	.byte	0x00, 0xf0, 0x11, 0x00


	//----- nvinfo : EIATTR_KPARAM_INFO
	.align		4
.L_16239:
        /*011c*/ 	.byte	0x04, 0x17
        /*011e*/ 	.short	(.L_16241 - .L_16240)
.L_16240:
        /*0120*/ 	.word	0x00000000
        /*0124*/ 	.short	0x0003
        /*0126*/ 	.short	0x0018
        /*0128*/ 	.byte	0x00, 0xf0, 0x21, 0x00


	//----- nvinfo : EIATTR_KPARAM_INFO
	.align		4
.L_16241:
        /*012c*/ 	.byte	0x04, 0x17
        /*012e*/ 	.short	(.L_16243 - .L_16242)
.L_16242:
        /*0130*/ 	.word	0x00000000
        /*0134*/ 	.short	0x0002
        /*0136*/ 	.short	0x0010
        /*0138*/ 	.byte	0x00, 0xf0, 0x21, 0x00


	//----- nvinfo : EIATTR_KPARAM_INFO
	.align		4
.L_16243:
        /*013c*/ 	.byte	0x04, 0x17
        /*013e*/ 	.short	(.L_16245 - .L_16244)
.L_16244:
        /*0140*/ 	.word	0x00000000
        /*0144*/ 	.short	0x0001
        /*0146*/ 	.short	0x0008
        /*0148*/ 	.byte	0x00, 0xf0, 0x21, 0x00


	//----- nvinfo : EIATTR_KPARAM_INFO
	.align		4
.L_16245:
        /*014c*/ 	.byte	0x04, 0x17
        /*014e*/ 	.short	(.L_16247 - .L_16246)
.L_16246:
        /*0150*/ 	.word	0x00000000
        /*0154*/ 	.short	0x0000
        /*0156*/ 	.short	0x0000
        /*0158*/ 	.byte	0x00, 0xf0, 0x21, 0x00


	//----- nvinfo : EIATTR_MAXREG_COUNT
	.align		4
.L_16247:
        /*015c*/ 	.byte	0x03, 0x1b
        /*015e*/ 	.short	0x00ff


	//----- nvinfo : EIATTR_NUM_BARRIERS
	.align		4
        /*0160*/ 	.byte	0x02, 0x4c
        /*0162*/ 	.byte	0x01
	.zero		1


	//----- nvinfo : EIATTR_EXTERNS
	.align		4
        /*0164*/ 	.byte	0x04, 0x0f
        /*0166*/ 	.short	(.L_16249 - .L_16248)


	//   ....[0]....
	.align		4
.L_16248:
        /*0168*/ 	.word	index@(__assertfail)


	//----- nvinfo : EIATTR_MERCURY_ISA_VERSION
	.align		4
.L_16249:
        /*016c*/ 	.byte	0x03, 0x5f
        /*016e*/ 	.short	0x0000


	//----- nvinfo : EIATTR_COOP_GROUP_MASK_REGIDS
	.align		4
        /*0170*/ 	.byte	0x04, 0x29
        /*0172*/ 	.short	(.L_16251 - .L_16250)


	//   ....[0]....
.L_16250:
        /*0174*/ 	.word	0xffffffff


	//   ....[1]....
        /*0178*/ 	.word	0xffffffff


	//   ....[2]....
        /*017c*/ 	.word	0xffffffff


	//   ....[3]....
        /*0180*/ 	.word	0xffffffff


	//   ....[4]....
        /*0184*/ 	.word	0xffffffff


	//   ....[5]....
        /*0188*/ 	.word	0xffffffff


	//   ....[6]....
        /*018c*/ 	.word	0xffffffff


	//   ....[7]....
        /*0190*/ 	.word	0xffffffff


	//   ....[8]....
        /*0194*/ 	.word	0xffffffff


	//   ....[9]....
        /*0198*/ 	.word	0xffffffff


	//   ....[10]....
        /*019c*/ 	.word	0xffffffff


	//   ....[11]....
        /*01a0*/ 	.word	0xffffffff


	//   ....[12]....
        /*01a4*/ 	.word	0xffffffff


	//   ....[13]....
        /*01a8*/ 	.word	0xffffffff


	//   ....[14]....
        /*01ac*/ 	.word	0xffffffff


	//   ....[15]....
        /*01b0*/ 	.word	0xffffffff


	//   ....[16]....
        /*01b4*/ 	.word	0xffffffff


	//   ....[17]....
        /*01b8*/ 	.word	0xffffffff


	//   ....[18]....
        /*01bc*/ 	.word	0xffffffff


	//   ....[19]....
        /*01c0*/ 	.word	0xffffffff


	//----- nvinfo : EIATTR_COOP_GROUP_INSTR_OFFSETS
	.align		4
.L_16251:
        /*01c4*/ 	.byte	0x04, 0x28
        /*01c6*/ 	.short	(.L_16253 - .L_16252)


	//   ....[0]....
.L_16252:
        /*01c8*/ 	.word	0x000001a0


	//   ....[1]....
        /*01cc*/ 	.word	0x000001c0


	//   ....[2]....
        /*01d0*/ 	.word	0x000001e0


	//   ....[3]....
        /*01d4*/ 	.word	0x00000200


	//   ....[4]....
        /*01d8*/ 	.word	0x000002b0


	//   ....[5]....
        /*01dc*/ 	.word	0x000002d0


	//   ....[6]....
        /*01e0*/ 	.word	0x000002f0


	//   ....[7]....
        /*01e4*/ 	.word	0x000010b0


	//   ....[8]....
        /*01e8*/ 	.word	0x00001120


	//   ....[9]....
        /*01ec*/ 	.word	0x00001140


	//   ....[10]....
        /*01f0*/ 	.word	0x00001160


	//   ....[11]....
        /*01f4*/ 	.word	0x00001180


	//   ....[12]....
        /*01f8*/ 	.word	0x000011d0


	//   ....[13]....
        /*01fc*/ 	.word	0x000011f0


	//   ....[14]....
        /*0200*/ 	.word	0x00001210


	//   ....[15]....
        /*0204*/ 	.word	0x00002960


	//   ....[16]....
        /*0208*/ 	.word	0x000029e0


	//   ....[17]....
        /*020c*/ 	.word	0x00002a40


	//   ....[18]....
        /*0210*/ 	.word	0x00002aa0


	//   ....[19]....
        /*0214*/ 	.word	0x00002b00


	//----- nvinfo : EIATTR_SYSCALL_OFFSETS
	.align		4
.L_16253:
        /*0218*/ 	.byte	0x04, 0x46
        /*021a*/ 	.short	(.L_16255 - .L_16254)


	//   ....[0]....
.L_16254:
        /*021c*/ 	.word	0x000028f0


	//----- nvinfo : EIATTR_EXIT_INSTR_OFFSETS
	.align		4
.L_16255:
        /*0220*/ 	.byte	0x04, 0x1c
        /*0222*/ 	.short	(.L_16257 - .L_16256)


	//   ....[0]....
.L_16256:
        /*0224*/ 	.word	0x00002180


	//   ....[1]....
        /*0228*/ 	.word	0x00002190


	//   ....[2]....
        /*022c*/ 	.word	0x000027c0


	//   ....[3]....
        /*0230*/ 	.word	0x00002900


	//----- nvinfo : EIATTR_CTAIDZ_USED
	.align		4
.L_16257:
        /*0234*/ 	.byte	0x01, 0x04
	.zero		2


	//----- nvinfo : EIATTR_CRS_STACK_SIZE
	.align		4
        /*0238*/ 	.byte	0x04, 0x1e
        /*023a*/ 	.short	(.L_16259 - .L_16258)
.L_16258:
        /*023c*/ 	.word	0x00000000
.L_16259:


//--------------------- .nv.info._ZN4vllm25paged_attention_v1_kernelIthLi80ELi32ELi128ELNS_18Fp8KVCacheDataTypeE1ELb0EEEvPT_PKS2_PKT0_S8_ifPKiSA_iPKfiiiSC_SC_iiiii --------------------------
	.section	.nv.info._ZN4vllm25paged_attention_v1_kernelIthLi80ELi32ELi128ELNS_18Fp8KVCacheDataTypeE1ELb0EEEvPT_PKS2_PKT0_S8_ifPKiSA_iPKfiiiSC_SC_iiiii,"",@"SHT_CUDA_INFO"
	.sectionflags	@""
	.align	4


	//----- nvinfo : EIATTR_CUDA_API_VERSION
	.align		4
        /*0000*/ 	.byte	0x04, 0x37
        /*0002*/ 	.short	(.L_16261 - .L_16260)
.L_16260:
        /*0004*/ 	.word	0x00000082


	//----- nvinfo : EIATTR_SW2861232_WAR
	.align		4
.L_16261:
        /*0008*/ 	.byte	0x01, 0x35
	.zero		2


	//----- nvinfo : EIATTR_PARAM_CBANK
	.align		4
        /*000c*/ 	.byte	0x04, 0x0a
        /*000e*/ 	.short	(.L_16263 - .L_16262)
	.align		4
.L_16262:
        /*0010*/ 	.word	index@(.nv.constant0._ZN4vllm25paged_attention_v1_kernelIthLi80ELi32ELi128ELNS_18Fp8KVCacheDataTypeE1ELb0EEEvPT_PKS2_PKT0_S8_ifPKiSA_iPKfiiiSC_SC_iiiii)
        /*0014*/ 	.short	0x0160
        /*0016*/ 	.short	0x007c


	//----- nvinfo : EIATTR_CBANK_PARAM_SIZE
	.align		4
.L_16263:
        /*0018*/ 	.byte	0x03, 0x19
        /*001a*/ 	.short	0x007c


	//----- nvinfo : EIATTR_KPARAM_INFO
	.align		4
        /*001c*/ 	.byte	0x04, 0x17
        /*001e*/ 	.short	(.L_16265 - .L_16264)
.L_16264:
        /*0020*/ 	.word	0x00000000
        /*0024*/ 	.short	0x0013
        /*0026*/ 	.short	0x0078
        /*0028*/ 	.byte	0x00, 0xf0, 0x11, 0x00


	//----- nvinfo : EIATTR_KPARAM_INFO
	.align		4
.L_16265:
        /*002c*/ 	.byte	0x04, 0x17
        /*002e*/ 	.short	(.L_16267 - .L_16266)
.L_16266:
        /*0030*/ 	.word	0x00000000
        /*0034*/ 	.short	0x0012
        /*0036*/ 	.short	0x0074
        /*0038*/ 	.byte	0x00, 0xf0, 0x11, 0x00


	//----- nvinfo : EIATTR_KPARAM_INFO
	.align		4
.L_16267:
        /*003c*/ 	.byte	0x04, 0x17
        /*003e*/ 	.short	(.L_16269 - .L_16268)
.L_16268:
        /*0040*/ 	.word	0x00000000
        /*0044*/ 	.short	0x0011
        /*0046*/ 	.short	0x0070
        /*0048*/ 	.byte	0x00, 0xf0, 0x11, 0x00


	//----- nvinfo : EIATTR_KPARAM_INFO
	.align		4
.L_16269:
        /*004c*/ 	.byte	0x04, 0x17
        /*004e*/ 	.short	(.L_16271 - .L_16270)
.L_16270:
        /*0050*/ 	.word	0x00000000
        /*0054*/ 	.short	0x0010
        /*0056*/ 	.short	0x006c
        /*0058*/ 	.byte	0x00, 0xf0, 0x11, 0x00


	//----- nvinfo : EIATTR_KPARAM_INFO
	.align		4
.L_16271:
        /*005c*/ 	.byte	0x04, 0x17
        /*005e*/ 	.short	(.L_16273 - .L_16272)
.L_16272:
        /*0060*/ 	.word	0x00000000
        /*0064*/ 	.short	0x000f
        /*0066*/ 	.short	0x0068
        /*0068*/ 	.byte	0x00, 0xf0, 0x11, 0x00


	//----- nvinfo : EIATTR_KPARAM_INFO
	.align		4
.L_16273:
        /*006c*/ 	.byte	0x04, 0x17
        /*006e*/ 	.short	(.L_16275 - .L_16274)
.L_16274:
        /*0070*/ 	.word	0x00000000
        /*0074*/ 	.short	0x000e
        /*0076*/ 	.short	0x0060
        /*0078*/ 	.byte	0x00, 0xf0, 0x21, 0x00


	//----- nvinfo : EIATTR_KPARAM_INFO
	.align		4
.L_16275:
        /*007c*/ 	.byte	0x04, 0x17
        /*007e*/ 	.short	(.L_16277 - .L_16276)
.L_16276:
        /*0080*/ 	.word	0x00000000
        /*0084*/ 	.short	0x000d
        /*0086*/ 	.short	0x0058
        /*0088*/ 	.byte	0x00, 0xf0, 0x21, 0x00


	//----- nvinfo : EIATTR_KPARAM_INFO
	.align		4
.L_16277:
        /*008c*/ 	.byte	0x04, 0x17
        /*008e*/ 	.short	(.L_16279 - .L_16278)
.L_16278:
        /*0090*/ 	.word	0x00000000
        /*0094*/ 	.short	0x000c
        /*0096*/ 	.short	0x0050
        /*0098*/ 	.byte	0x00, 0xf0, 0x11, 0x00


	//----- nvinfo : EIATTR_KPARAM_INFO
	.align		4
.L_16279:
        /*009c*/ 	.byte	0x04, 0x17
        /*009e*/ 	.short	(.L_16281 - .L_16280)
.L_16280:
        /*00a0*/ 	.word	0x00000000
        /*00a4*/ 	.short	0x000b
        /*00a6*/ 	.short	0x004c
        /*00a8*/ 	.byte	0x00, 0xf0, 0x11, 0x00


	//----- nvinfo : EIATTR_KPARAM_INFO
	.align		4
.L_16281:
        /*00ac*/ 	.byte	0x04, 0x17
        /*00ae*/ 	.short	(.L_16283 - .L_16282)
.L_16282:
        /*00b0*/ 	.word	0x00000000
        /*00b4*/ 	.short	0x000a
        /*00b6*/ 	.short	0x0048
        /*00b8*/ 	.byte	0x00, 0xf0, 0x11, 0x00


	//----- nvinfo : EIATTR_KPARAM_INFO
	.align		4
.L_16283:
        /*00bc*/ 	.byte	0x04, 0x17
        /*00be*/ 	.short	(.L_16285 - .L_16284)
.L_16284:
        /*00c0*/ 	.word	0x00000000
        /*00c4*/ 	.short	0x0009
        /*00c6*/ 	.short	0x0040
        /*00c8*/ 	.byte	0x00, 0xf0, 0x21, 0x00


	//----- nvinfo : EIATTR_KPARAM_INFO
	.align		4
.L_16285:
        /*00cc*/ 	.byte	0x04, 0x17
        /*00ce*/ 	.short	(.L_16287 - .L_16286)
.L_16286:
        /*00d0*/ 	.word	0x00000000
        /*00d4*/ 	.short	0x0008
        /*00d6*/ 	.short	0x0038
        /*00d8*/ 	.byte	0x00, 0xf0, 0x11, 0x00


	//----- nvinfo : EIATTR_KPARAM_INFO
	.align		4
.L_16287:
        /*00dc*/ 	.byte	0x04, 0x17
        /*00de*/ 	.short	(.L_16289 - .L_16288)
.L_16288:
        /*00e0*/ 	.word	0x00000000
        /*00e4*/ 	.short	0x0007
        /*00e6*/ 	.short	0x0030
        /*00e8*/ 	.byte	0x00, 0xf0, 0x21, 0x00


	//----- nvinfo : EIATTR_KPARAM_INFO
	.align		4
.L_16289:
        /*00ec*/ 	.byte	0x04, 0x17
        /*00ee*/ 	.short	(.L_16291 - .L_16290)
.L_16290:
        /*00f0*/ 	.word	0x00000000
        /*00f4*/ 	.short	0x0006
        /*00f6*/ 	.short	0x0028
        /*00f8*/ 	.byte	0x00, 0xf0, 0x21, 0x00


	//----- nvinfo : EIATTR_KPARAM_INFO
	.align		4
.L_16291:
        /*00fc*/ 	.byte	0x04, 0x17
        /*00fe*/ 	.short	(.L_16293 - .L_16292)
.L_16292:
        /*0100*/ 	.word	0x00000000
        /*0104*/ 	.short	0x0005
        /*0106*/ 	.short	0x0024
        /*0108*/ 	.byte	0x00, 0xf0, 0x11, 0x00


	//----- nvinfo : EIATTR_KPARAM_INFO
	.align		4
.L_16293:
        /*010c*/ 	.byte	0x04, 0x17
        /*010e*/ 	.short	(.L_16295 - .L_16294)
.L_16294:
        /*0110*/ 	.word	0x00000000
        /*0114*/ 	.short	0x0004
        /*0116*/ 	.short	0x0020
        /*0118*/ 	.byte	0x00, 0xf0, 0x11, 0x00


	//----- nvinfo : EIATTR_KPARAM_INFO
	.align		4
.L_16295:
        /*011c*/ 	.byte	0x04, 0x17
        /*011e*/ 	.short	(.L_16297 - .L_16296)
.L_16296:
        /*0120*/ 	.word	0x00000000
        /*0124*/ 	.short	0x0003
        /*0126*/ 	.short	0x0018
        /*0128*/ 	.byte	0x00, 0xf0, 0x21, 0x00


	//----- nvinfo : EIATTR_KPARAM_INFO
	.align		4
.L_16297:
        /*012c*/ 	.byte	0x04, 0x17
        /*012e*/ 	.short	(.L_16299 - .L_16298)
.L_16298:
        /*0130*/ 	.word	0x00000000
        /*0134*/ 	.short	0x0002
        /*0136*/ 	.short	0x0010
        /*0138*/ 	.byte	0x00, 0xf0, 0x21, 0x00


	//----- nvinfo : EIATTR_KPARAM_INFO
	.align		4
.L_16299:
        /*013c*/ 	.byte	0x04, 0x17
        /*013e*/ 	.short	(.L_16301 - .L_16300)
.L_16300:
        /*0140*/ 	.word	0x00000000
        /*0144*/ 	.short	0x0001
        /*0146*/ 	.short	0x0008
        /*0148*/ 	.byte	0x00, 0xf0, 0x21, 0x00


	//----- nvinfo : EIATTR_KPARAM_INFO
	.align		4
.L_16301:
        /*014c*/ 	.byte	0x04, 0x17
        /*014e*/ 	.short	(.L_16303 - .L_16302)
.L_16302:
        /*0150*/ 	.word	0x00000000
        /*0154*/ 	.short	0x0000
        /*0156*/ 	.short	0x0000
        /*0158*/ 	.byte	0x00, 0xf0, 0x21, 0x00


	//----- nvinfo : EIATTR_MAXREG_COUNT
	.align		4
.L_16303:
        /*015c*/ 	.byte	0x03, 0x1b
        /*015e*/ 	.short	0x00ff


	//----- nvinfo : EIATTR_NUM_BARRIERS
	.align		4
        /*0160*/ 	.byte	0x02, 0x4c
        /*0162*/ 	.byte	0x01
	.zero		1


	//----- nvinfo : EIATTR_EXTERNS
	.align		4
        /*0164*/ 	.byte	0x04, 0x0f
        /*0166*/ 	.short	(.L_16305 - .L_16304)


	//   ....[0]....
	.align		4
.L_16304:
        /*0168*/ 	.word	index@(__assertfail)


	//----- nvinfo : EIATTR_MERCURY_ISA_VERSION
	.align		4
.L_16305:
        /*016c*/ 	.byte	0x03, 0x5f
        /*016e*/ 	.short	0x0000


	//----- nvinfo : EIATTR_COOP_GROUP_MASK_REGIDS
	.align		4
        /*0170*/ 	.byte	0x04, 0x29
        /*0172*/ 	.short	(.L_16307 - .L_16306)


	//   ....[0]....
.L_16306:
        /*0174*/ 	.word	0xffffffff


	//   ....[1]....
        /*0178*/ 	.word	0xffffffff


	//   ....[2]....
        /*017c*/ 	.word	0xffffffff


	//   ....[3]....
        /*0180*/ 	.word	0xffffffff


	//   ....[4]....
        /*0184*/ 	.word	0xffffffff


	//   ....[5]....
        /*0188*/ 	.word	0xffffffff


	//   ....[6]....
        /*018c*/ 	.word	0xffffffff


	//   ....[7]....
        /*0190*/ 	.word	0xffffffff


	//   ....[8]....
        /*0194*/ 	.word	0xffffffff


	//   ....[9]....
        /*0198*/ 	.word	0xffffffff


	//   ....[10]....
        /*019c*/ 	.word	0xffffffff


	//   ....[11]....
        /*01a0*/ 	.word	0xffffffff


	//   ....[12]....
        /*01a4*/ 	.word	0xffffffff


	//   ....[13]....
        /*01a8*/ 	.word	0xffffffff


	//   ....[14]....
        /*01ac*/ 	.word	0xffffffff


	//   ....[15]....
        /*01b0*/ 	.word	0xffffffff


	//   ....[16]....
        /*01b4*/ 	.word	0xffffffff


	//   ....[17]....
        /*01b8*/ 	.word	0xffffffff


	//   ....[18]....
        /*01bc*/ 	.word	0xffffffff


	//   ....[19]....
        /*01c0*/ 	.word	0xffffffff


	//----- nvinfo : EIATTR_COOP_GROUP_INSTR_OFFSETS
	.align		4
.L_16307:
        /*01c4*/ 	.byte	0x04, 0x28
        /*01c6*/ 	.short	(.L_16309 - .L_16308)


	//   ....[0]....
.L_16308:
        /*01c8*/ 	.word	0x000001a0


	//   ....[1]....
        /*01cc*/ 	.word	0x000001c0


	//   ....[2]....
        /*01d0*/ 	.word	0x000001e0


	//   ....[3]....
        /*01d4*/ 	.word	0x00000200


	//   ....[4]....
        /*01d8*/ 	.word	0x000002b0


	//   ....[5]....
        /*01dc*/ 	.word	0x000002d0


	//   ....[6]....
        /*01e0*/ 	.word	0x000002f0


	//   ....[7]....
        /*01e4*/ 	.word	0x000010b0


	//   ....[8]....
        /*01e8*/ 	.word	0x00001120


	//   ....[9]....
        /*01ec*/ 	.word	0x00001140


	//   ....[10]....
        /*01f0*/ 	.word	0x00001160


	//   ....[11]....
        /*01f4*/ 	.word	0x00001180


	//   ....[12]....
        /*01f8*/ 	.word	0x000011d0


	//   ....[13]....
        /*01fc*/ 	.word	0x000011f0


	//   ....[14]....
        /*0200*/ 	.word	0x00001210


	//   ....[15]....
        /*0204*/ 	.word	0x000027a0


	//   ....[16]....
        /*0208*/ 	.word	0x00002820


	//   ....[17]....
        /*020c*/ 	.word	0x00002880


	//   ....[18]....
        /*0210*/ 	.word	0x000028e0


	//   ....[19]....
        /*0214*/ 	.word	0x00002940


	//----- nvinfo : EIATTR_SYSCALL_OFFSETS
	.align		4
.L_16309:
        /*0218*/ 	.byte	0x04, 0x46
        /*021a*/ 	.short	(.L_16311 - .L_16310)


	//   ....[0]....
.L_16310:
        /*021c*/ 	.word	0x00002730


	//----- nvinfo : EIATTR_EXIT_INSTR_OFFSETS
	.align		4
.L_16311:
        /*0220*/ 	.byte	0x04, 0x1c
        /*0222*/ 	.short	(.L_16313 - .L_16312)


	//   ....[0]....
.L_16312:
        /*0224*/ 	.word	0x000020b0


	//   ....[1]....
        /*0228*/ 	.word	0x000020c0


	//   ....[2]....
        /*022c*/ 	.word	0x00002600


	//   ....[3]....
        /*0230*/ 	.word	0x00002740


	//----- nvinfo : EIATTR_CTAIDZ_USED
	.align		4
.L_16313:
        /*0234*/ 	.byte	0x01, 0x04
	.zero		2


	//----- nvinfo : EIATTR_CRS_STACK_SIZE
	.align		4
        /*0238*/ 	.byte	0x04, 0x1e
        /*023a*/ 	.short	(.L_16315 - .L_16314)
.L_16314:
        /*023c*/ 	.word	0x00000000
.L_16315:


//--------------------- .nv.info._ZN4vllm25paged_attention_v1_kernelIthLi64ELi32ELi128ELNS_18Fp8KVCacheDataTypeE1ELb0EEEvPT_PKS2_PKT0_S8_ifPKiSA_iPKfiiiSC_SC_iiiii --------------------------
	.section	.nv.info._ZN4vllm25paged_attention_v1_kernelIthLi64ELi32ELi128ELNS_18Fp8KVCacheDataTypeE1ELb0EEEvPT_PKS2_PKT0_S8_ifPKiSA_iPKfiiiSC_SC_iiiii,"",@"SHT_CUDA_INFO"
	.sectionflags	@""
	.align	4


	//----- nvinfo : EIATTR_CUDA_API_VERSION
	.align		4
        /*0000*/ 	.byte	0x04, 0x37
        /*0002*/ 	.short	(.L_16317 - .L_16316)
.L_16316:
        /*0004*/ 	.word	0x00000082


	//----- nvinfo : EIATTR_SW2861232_WAR
	.align		4
.L_16317:
        /*0008*/ 	.byte	0x01, 0x35
	.zero		2


	//----- nvinfo : EIATTR_PARAM_CBANK
	.align		4
        /*000c*/ 	.byte	0x04, 0x0a
        /*000e*/ 	.short	(.L_16319 - .L_16318)
	.align		4
.L_16318:
        /*0010*/ 	.word	index@(.nv.constant0._ZN4vllm25paged_attention_v1_kernelIthLi64ELi32ELi128ELNS_18Fp8KVCacheDataTypeE1ELb0EEEvPT_PKS2_PKT0_S8_ifPKiSA_iPKfiiiSC_SC_iiiii)
        /*0014*/ 	.short	0x0160
        /*0016*/ 	.short	0x007c


	//----- nvinfo : EIATTR_CBANK_PARAM_SIZE
	.align		4
.L_16319:
        /*0018*/ 	.byte	0x03, 0x19
        /*001a*/ 	.short	0x007c


	//----- nvinfo : EIATTR_KPARAM_INFO
	.align		4
        /*001c*/ 	.byte	0x04, 0x17
        /*001e*/ 	.short	(.L_16321 - .L_16320)
.L_16320:
        /*0020*/ 	.word	0x00000000
        /*0024*/ 	.short	0x0013
        /*0026*/ 	.short	0x0078
        /*0028*/ 	.byte	0x00, 0xf0, 0x11, 0x00


	//----- nvinfo : EIATTR_KPARAM_INFO
	.align		4
.L_16321:
        /*002c*/ 	.byte	0x04, 0x17
        /*002e*/ 	.short	(.L_16323 - .L_16322)
.L_16322:
        /*0030*/ 	.word	0x00000000
        /*0034*/ 	.short	0x0012
        /*0036*/ 	.short	0x0074
        /*0038*/ 	.byte	0x00, 0xf0, 0x11, 0x00


	//----- nvinfo : EIATTR_KPARAM_INFO
	.align		4
.L_16323:
        /*003c*/ 	.byte	0x04, 0x17
        /*003e*/ 	.short	(.L_16325 - .L_16324)
.L_16324:
        /*0040*/ 	.word	0x00000000
        /*0044*/ 	.short	0x0011
        /*0046*/ 	.short	0x0070
        /*0048*/ 	.byte	0x00, 0xf0, 0x11, 0x00


	//----- nvinfo : EIATTR_KPARAM_INFO
	.align		4
.L_16325:
        /*004c*/ 	.byte	0x04, 0x17
        /*004e*/ 	.short	(.L_16327 - .L_16326)
.L_16326:
        /*0050*/ 	.word	0x00000000
        /*0054*/ 	.short	0x0010
        /*0056*/ 	.short	0x006c
        /*0058*/ 	.byte	0x00, 0xf0, 0x11, 0x00


	//----- nvinfo : EIATTR_KPARAM_INFO
	.align		4
.L_16327:
        /*005c*/ 	.byte	0x04, 0x17
        /*005e*/ 	.short	(.L_16329 - .L_16328)
.L_16328:
        /*0060*/ 	.word	0x00000000
        /*0064*/ 	.short	0x000f
        /*0066*/ 	.short	0x0068
        /*0068*/ 	.byte	0x00, 0xf0, 0x11, 0x00


	//----- nvinfo : EIATTR_KPARAM_INFO
	.align		4
.L_16329:
        /*006c*/ 	.byte	0x04, 0x17
        /*006e*/ 	.short	(.L_16331 - .L_16330)
.L_16330:
        /*0070*/ 	.word	0x00000000
        /*0074*/ 	.short	0x000e
        /*0076*/ 	.short	0x0060
        /*0078*/ 	.byte	0x00, 0xf0, 0x21, 0x00


	//----- nvinfo : EIATTR_KPARAM_INFO
	.align		4
.L_16331:
        /*007c*/ 	.byte	0x04, 0x17
        /*007e*/ 	.short	(.L_16333 - .L_16332)
.L_16332:
        /*0080*/ 	.word	0x00000000
        /*0084*/ 	.short	0x000d
        /*0086*/ 	.short	0x0058
        /*0088*/ 	.byte	0x00, 0xf0, 0x21, 0x00


	//----- nvinfo : EIATTR_KPARAM_INFO
	.align		4
.L_16333:
        /*008c*/ 	.byte	0x04, 0x17
        /*008e*/ 	.short	(.L_16335 - .L_16334)
.L_16334:
        /*0090*/ 	.word	0x00000000
        /*0094*/ 	.short	0x000c
        /*0096*/ 	.short	0x0050
        /*0098*/ 	.byte	0x00, 0xf0, 0x11, 0x00


	//----- nvinfo : EIATTR_KPARAM_INFO
	.align		4
.L_16335:
        /*009c*/ 	.byte	0x04, 0x17
        /*009e*/ 	.short	(.L_16337 - .L_16336)
.L_16336:
        /*00a0*/ 	.word	0x00000000
        /*00a4*/ 	.short	0x000b
        /*00a6*/ 	.short	0x004c
        /*00a8*/ 	.byte	0x00, 0xf0, 0x11, 0x00


	//----- nvinfo : EIATTR_KPARAM_INFO
	.align		4
.L_16337:
        /*00ac*/ 	.byte	0x04, 0x17
        /*00ae*/ 	.short	(.L_16339 - .L_16338)
.L_16338:
        /*00b0*/ 	.word	0x00000000
        /*00b4*/ 	.short	0x000a
        /*00b6*/ 	.short	0x0048
        /*00b8*/ 	.byte	0x00, 0xf0, 0x11, 0x00


	//----- nvinfo : EIATTR_KPARAM_INFO
	.align		4
.L_16339:
        /*00bc*/ 	.byte	0x04, 0x17
        /*00be*/ 	.short	(.L_16341 - .L_16340)
.L_16340:
        /*00c0*/ 	.word	0x00000000
        /*00c4*/ 	.short	0x0009
        /*00c6*/ 	.short	0x0040
        /*00c8*/ 	.byte	0x00, 0xf0, 0x21, 0x00


	//----- nvinfo : EIATTR_KPARAM_INFO
	.align		4
.L_16341:
        /*00cc*/ 	.byte	0x04, 0x17
        /*00ce*/ 	.short	(.L_16343 - .L_16342)
.L_16342:
        /*00d0*/ 	.word	0x00000000
        /*00d4*/ 	.short	0x0008
        /*00d6*/ 	.short	0x0038
        /*00d8*/ 	.byte	0x00, 0xf0, 0x11, 0x00


	//----- nvinfo : EIATTR_KPARAM_INFO
	.align		4
.L_16343:
        /*00dc*/ 	.byte	0x04, 0x17
        /*00de*/ 	.short	(.L_16345 - .L_16344)
.L_16344:
        /*00e0*/ 	.word	0x00000000
        /*00e4*/ 	.short	0x0007
        /*00e6*/ 	.short	0x0030
        /*00e8*/ 	.byte	0x00, 0xf0, 0x21, 0x00


	//----- nvinfo : EIATTR_KPARAM_INFO
	.align		4
.L_16345:
        /*00ec*/ 	.byte	0x04, 0x17
        /*00ee*/ 	.short	(.L_16347 - .L_16346)
.L_16346:
        /*00f0*/ 	.word	0x00000000
        /*00f4*/ 	.short	0x0006
        /*00f6*/ 	.short	0x0028
        /*00f8*/ 	.byte	0x00, 0xf0, 0x21, 0x00


	//----- nvinfo : EIATTR_KPARAM_INFO
	.align		4
.L_16347:
        /*00fc*/ 	.byte	0x04, 0x17
        /*00fe*/ 	.short	(.L_16349 - .L_16348)
.L_16348:
        /*0100*/ 	.word	0x00000000
        /*0104*/ 	.short	0x0005
        /*0106*/ 	.short	0x0024
        /*0108*/ 	.byte	0x00, 0xf0, 0x11, 0x00


	//----- nvinfo : EIATTR_KPARAM_INFO
	.align		4
.L_16349:
        /*010c*/ 	.byte	0x04, 0x17
        /*010e*/ 	.short	(.L_16351 - .L_16350)
.L_16350:
        /*0110*/ 	.word	0x00000000
        /*0114*/ 	.short	0x0004
        /*0116*/ 	.short	0x0020
        /*0118*/ 	.byte	0x00, 0xf0, 0x11, 0x00


	//----- nvinfo : EIATTR_KPARAM_INFO
	.align		4
.L_16351:
        /*011c*/ 	.byte	0x04, 0x17
        /*011e*/ 	.short	(.L_16353 - .L_16352)
.L_16352:
        /*0120*/ 	.word	0x00000000
        /*0124*/ 	.short	0x0003
        /*0126*/ 	.short	0x0018
        /*0128*/ 	.byte	0x00, 0xf0, 0x21, 0x00


	//----- nvinfo : EIATTR_KPARAM_INFO
	.align		4
.L_16353:
        /*012c*/ 	.byte	0x04, 0x17
        /*012e*/ 	.short	(.L_16355 - .L_16354)
.L_16354:
        /*0130*/ 	.word	0x00000000
        /*0134*/ 	.short	0x0002
        /*0136*/ 	.short	0x0010
        /*0138*/ 	.byte	0x00, 0xf0, 0x21, 0x00


	//----- nvinfo : EIATTR_KPARAM_INFO
	.align		4
.L_16355:
        /*013c*/ 	.byte	0x04, 0x17
        /*013e*/ 	.short	(.L_16357 - .L_16356)
.L_16356:
        /*0140*/ 	.word	0x00000000
        /*0144*/ 	.short	0x0001
        /*0146*/ 	.short	0x0008
        /*0148*/ 	.byte	0x00, 0xf0, 0x21, 0x00


	//----- nvinfo : EIATTR_KPARAM_INFO
	.align		4
.L_16357:
        /*014c*/ 	.byte	0x04, 0x17
        /*014e*/ 	.short	(.L_16359 - .L_16358)
.L_16358:
        /*0150*/ 	.word	0x00000000
        /*0154*/ 	.short	0x0000
        /*0156*/ 	.short	0x0000
        /*0158*/ 	.byte	0x00, 0xf0, 0x21, 0x00


	//----- nvinfo : EIATTR_MAXREG_COUNT
	.align		4
.L_16359:
        /*015c*/ 	.byte	0x03, 0x1b
        /*015e*/ 	.short	0x00ff


	//----- nvinfo : EIATTR_NUM_BARRIERS
	.align		4
        /*0160*/ 	.byte	0x02, 0x4c
        /*0162*/ 	.byte	0x01
	.zero		1


	//----- nvinfo : EIATTR_EXTERNS
	.align		4
        /*0164*/ 	.byte	0x04, 0x0f
        /*0166*/ 	.short	(.L_16361 - .L_16360)


	//   ....[0]....
	.align		4
.L_16360:
        /*0168*/ 	.word	index@(__assertfail)


	//----- nvinfo : EIATTR_MERCURY_ISA_VERSION
	.align		4
.L_16361:
        /*016c*/ 	.byte	0x03, 0x5f
        /*016e*/ 	.short	0x0000


	//----- nvinfo : EIATTR_COOP_GROUP_MASK_REGIDS
	.align		4
        /*0170*/ 	.byte	0x04, 0x29
        /*0172*/ 	.short	(.L_16363 - .L_16362)


	//   ....[0]....
.L_16362:
        /*0174*/ 	.word	0xffffffff


	//   ....[1]....
        /*0178*/ 	.word	0xffffffff


	//   ....[2]....
        /*017c*/ 	.word	0xffffffff


	//   ....[3]....
        /*0180*/ 	.word	0xffffffff


	//   ....[4]....
        /*0184*/ 	.word	0xffffffff


	//   ....[5]....
        /*0188*/ 	.word	0xffffffff


	//   ....[6]....
        /*018c*/ 	.word	0xffffffff


	//   ....[7]....
        /*0190*/ 	.word	0xffffffff


	//   ....[8]....
        /*0194*/ 	.word	0xffffffff


	//   ....[9]....
        /*0198*/ 	.word	0xffffffff


	//   ....[10]....
        /*019c*/ 	.word	0xffffffff


	//   ....[11]....
        /*01a0*/ 	.word	0xffffffff


	//   ....[12]....
        /*01a4*/ 	.word	0xffffffff


	//   ....[13]....
        /*01a8*/ 	.word	0xffffffff


	//   ....[14]....
        /*01ac*/ 	.word	0xffffffff


	//   ....[15]....
        /*01b0*/ 	.word	0xffffffff


	//   ....[16]....
        /*01b4*/ 	.word	0xffffffff


	//   ....[17]....
        /*01b8*/ 	.word	0xffffffff


	//   ....[18]....
        /*01bc*/ 	.word	0xffffffff


	//   ....[19]....
        /*01c0*/ 	.word	0xffffffff


	//----- nvinfo : EIATTR_COOP_GROUP_INSTR_OFFSETS
	.align		4
.L_16363:
        /*01c4*/ 	.byte	0x04, 0x28
        /*01c6*/ 	.short	(.L_16365 - .L_16364)


	//   ....[0]....
.L_16364:
        /*01c8*/ 	.word	0x000001a0


	//   ....[1]....
        /*01cc*/ 	.word	0x000001c0


	//   ....[2]....
        /*01d0*/ 	.word	0x000001e0


	//   ....[3]....
        /*01d4*/ 	.word	0x00000200


	//   ....[4]....
        /*01d8*/ 	.word	0x000002b0


	//   ....[5]....
        /*01dc*/ 	.word	0x000002d0


	//   ....[6]....
        /*01e0*/ 	.word	0x000002f0


	//   ....[7]....
        /*01e4*/ 	.word	0x000010b0


	//   ....[8]....
        /*01e8*/ 	.word	0x00001120


	//   ....[9]....
        /*01ec*/ 	.word	0x00001140


	//   ....[10]....
        /*01f0*/ 	.word	0x00001160


	//   ....[11]....
        /*01f4*/ 	.word	0x00001180


	//   ....[12]....
        /*01f8*/ 	.word	0x000011d0


	//   ....[13]....
        /*01fc*/ 	.word	0x000011f0


	//   ....[14]....
        /*0200*/ 	.word	0x00001210


	//   ....[15]....
        /*0204*/ 	.word	0x00002570


	//   ....[16]....
        /*0208*/ 	.word	0x000025f0


	//   ....[17]....
        /*020c*/ 	.word	0x00002650


	//   ....[18]....
        /*0210*/ 	.word	0x000026b0


	//   ....[19]....
        /*0214*/ 	.word	0x00002710


	//----- nvinfo : EIATTR_SYSCALL_OFFSETS
	.align		4
.L_16365:
        /*0218*/ 	.byte	0x04, 0x46
        /*021a*/ 	.short	(.L_16367 - .L_16366)


	//   ....[0]....
.L_16366:
        /*021c*/ 	.word	0x00002500


	//----- nvinfo : EIATTR_EXIT_INSTR_OFFSETS
	.align		4
.L_16367:
        /*0220*/ 	.byte	0x04, 0x1c
        /*0222*/ 	.short	(.L_16369 - .L_16368)


	//   ....[0]....
.L_16368:
        /*0224*/ 	.word	0x00001f70


	//   ....[1]....
        /*0228*/ 	.word	0x00001f80


	//   ....[2]....
        /*022c*/ 	.word	0x000023d0


	//   ....[3]....
        /*0230*/ 	.word	0x00002510


	//----- nvinfo : EIATTR_CTAIDZ_USED
	.align		4
.L_16369:
        /*0234*/ 	.byte	0x01, 0x04
	.zero		2


	//----- nvinfo : EIATTR_CRS_STACK_SIZE
	.align		4
        /*0238*/ 	.byte	0x04, 0x1e
        /*023a*/ 	.short	(.L_16371 - .L_16370)
.L_16370:
        /*023c*/ 	.word	0x00000000
.L_16371:


//--------------------- .nv.info._ZN4vllm25paged_attention_v1_kernelIthLi32ELi32ELi128ELNS_18Fp8KVCacheDataTypeE1ELb0EEEvPT_PKS2_PKT0_S8_ifPKiSA_iPKfiiiSC_SC_iiiii --------------------------
	.section	.nv.info._ZN4vllm25paged_attention_v1_kernelIthLi32ELi32ELi128ELNS_18Fp8KVCacheDataTypeE1ELb0EEEvPT_PKS2_PKT0_S8_ifPKiSA_iPKfiiiSC_SC_iiiii,"",@"SHT_CUDA_INFO"
	.sectionflags	@""
	.align	4


	//----- nvinfo : EIATTR_CUDA_API_VERSION
	.align		4
        /*0000*/ 	.byte	0x04, 0x37
        /*0002*/ 	.short	(.L_16373 - .L_16372)
.L_16372:
        /*0004*/ 	.word	0x00000082


	//----- nvinfo : EIATTR_SW2861232_WAR
	.align		4
.L_16373:
        /*0008*/ 	.byte	0x01, 0x35
	.zero		2


	//----- nvinfo : EIATTR_PARAM_CBANK
	.align		4
        /*000c*/ 	.byte	0x04, 0x0a
        /*000e*/ 	.short	(.L_16375 - .L_16374)
	.align		4
.L_16374:
        /*0010*/ 	.word	index@(.nv.constant0._ZN4vllm25paged_attention_v1_kernelIthLi32ELi32ELi128ELNS_18Fp8KVCacheDataTypeE1ELb0EEEvPT_PKS2_PKT0_S8_ifPKiSA_iPKfiiiSC_SC_iiiii)
        /*0014*/ 	.short	0x0160
        /*0016*/ 	.short	0x007c


	//----- nvinfo : EIATTR_CBANK_PARAM_SIZE
	.align		4
.L_16375:
        /*0018*/ 	.byte	0x03, 0x19
        /*001a*/ 	.short	0x007c


	//----- nvinfo : EIATTR_KPARAM_INFO
	.align		4
        /*001c*/ 	.byte	0x04, 0x17
        /*001e*/ 	.short	(.L_16377 - .L_16376)
.L_16376:
        /*0020*/ 	.word	0x00000000
        /*0024*/ 	.short	0x0013
        /*0026*/ 	.short	0x0078
        /*0028*/ 	.byte	0x00, 0xf0, 0x11, 0x00


	//----- nvinfo : EIATTR_KPARAM_INFO
	.align		4
.L_16377:
        /*002c*/ 	.byte	0x04, 0x17
        /*002e*/ 	.short	(.L_16379 - .L_16378)
.L_16378:
        /*0030*/ 	.word	0x00000000
        /*0034*/ 	.short	0x0012
        /*0036*/ 	.short	0x0074
        /*0038*/ 	.byte	0x00, 0xf0, 0x11, 0x00


	//----- nvinfo : EIATTR_KPARAM_INFO
	.align		4
.L_16379:
        /*003c*/ 	.byte	0x04, 0x17
        /*003e*/ 	.short	(.L_16381 - .L_16380)
.L_16380:
        /*0040*/ 	.word	0x00000000
        /*0044*/ 	.short	0x0011
        /*0046*/ 	.short	0x0070
        /*0048*/ 	.byte	0x00, 0xf0, 0x11, 0x00


	//----- nvinfo : EIATTR_KPARAM_INFO
	.align		4
.L_16381:
        /*004c*/ 	.byte	0x04, 0x17
        /*004e*/ 	.short	(.L_16383 - .L_16382)
.L_16382:
        /*0050*/ 	.word	0x00000000
        /*0054*/ 	.short	0x0010
        /*0056*/ 	.short	0x006c
        /*0058*/ 	.byte	0x00, 0xf0, 0x11, 0x00


	//----- nvinfo : EIATTR_KPARAM_INFO
	.align		4
.L_16383:
        /*005c*/ 	.byte	0x04, 0x17
        /*005e*/ 	.short	(.L_16385 - .L_16384)
.L_16384:
        /*0060*/ 	.word	0x00000000
        /*0064*/ 	.short	0x000f
        /*0066*/ 	.short	0x0068
        /*0068*/ 	.byte	0x00, 0xf0, 0x11, 0x00


	//----- nvinfo : EIATTR_KPARAM_INFO
	.align		4
.L_16385:
        /*006c*/ 	.byte	0x04, 0x17
        /*006e*/ 	.short	(.L_16387 - .L_16386)
.L_16386:
        /*0070*/ 	.word	0x00000000
        /*0074*/ 	.short	0x000e
        /*0076*/ 	.short	0x0060
        /*0078*/ 	.byte	0x00, 0xf0, 0x21, 0x00


	//----- nvinfo : EIATTR_KPARAM_INFO
	.align		4
.L_16387:
        /*007c*/ 	.byte	0x04, 0x17
        /*007e*/ 	.short	(.L_16389 - .L_16388)
.L_16388:
        /*0080*/ 	.word	0x00000000
        /*0084*/ 	.short	0x000d
        /*0086*/ 	.short	0x0058
        /*0088*/ 	.byte	0x00, 0xf0, 0x21, 0x00


	//----- nvinfo : EIATTR_KPARAM_INFO
	.align		4
.L_16389:
        /*008c*/ 	.byte	0x04, 0x17
        /*008e*/ 	.short	(.L_16391 - .L_16390)
.L_16390:
        /*0090*/ 	.word	0x00000000
        /*0094*/ 	.short	0x000c
        /*0096*/ 	.short	0x0050
        /*0098*/ 	.byte	0x00, 0xf0, 0x11, 0x00


	//----- nvinfo : EIATTR_KPARAM_INFO
	.align		4
.L_16391:
        /*009c*/ 	.byte	0x04, 0x17
        /*009e*/ 	.short	(.L_16393 - .L_16392)
.L_16392:
        /*00a0*/ 	.word	0x00000000
        /*00a4*/ 	.short	0x000b
        /*00a6*/ 	.short	0x004c
        /*00a8*/ 	.byte	0x00, 0xf0, 0x11, 0x00


	//----- nvinfo : EIATTR_KPARAM_INFO
	.align		4
.L_16393:
        /*00ac*/ 	.byte	0x04, 0x17
        /*00ae*/ 	.short	(.L_16395 - .L_16394)
.L_16394:
        /*00b0*/ 	.word	0x00000000
        /*00b4*/ 	.short	0x000a
        /*00b6*/ 	.short	0x0048
        /*00b8*/ 	.byte	0x00, 0xf0, 0x11, 0x00


	//----- nvinfo : EIATTR_KPARAM_INFO
	.align		4
.L_16395:
        /*00bc*/ 	.byte	0x04, 0x17
        /*00be*/ 	.short	(.L_16397 - .L_16396)
.L_16396:
        /*00c0*/ 	.word	0x00000000
        /*00c4*/ 	.short	0x0009
        /*00c6*/ 	.short	0x0040
        /*00c8*/ 	.byte	0x00, 0xf0, 0x21, 0x00


	//----- nvinfo : EIATTR_KPARAM_INFO
	.align		4
.L_16397:
        /*00cc*/ 	.byte	0x04, 0x17
        /*00ce*/ 	.short	(.L_16399 - .L_16398)
.L_16398:
        /*00d0*/ 	.word	0x00000000
        /*00d4*/ 	.short	0x0008
        /*00d6*/ 	.short	0x0038
        /*00d8*/ 	.byte	0x00, 0xf0, 0x11, 0x00


	//----- nvinfo : EIATTR_KPARAM_INFO
	.align		4
.L_16399:
        /*00dc*/ 	.byte	0x04, 0x17
        /*00de*/ 	.short	(.L_16401 - .L_16400)
.L_16400:
        /*00e0*/ 	.word	0x00000000
        /*00e4*/ 	.short	0x0007
        /*00e6*/ 	.short	0x0030
        /*00e8*/ 	.byte	0x00, 0xf0, 0x21, 0x00


	//----- nvinfo : EIATTR_KPARAM_INFO
	.align		4
.L_16401:
        /*00ec*/ 	.byte	0x04, 0x17
        /*00ee*/ 	.short	(.L_16403 - .L_16402)
.L_16402:
        /*00f0*/ 	.word	0x00000000
        /*00f4*/ 	.short	0x0006
        /*00f6*/ 	.short	0x0028
        /*00f8*/ 	.byte	0x00, 0xf0, 0x21, 0x00


	//----- nvinfo : EIATTR_KPARAM_INFO
	.align		4
.L_16403:
        /*00fc*/ 	.byte	0x04, 0x17
        /*00fe*/ 	.short	(.L_16405 - .L_16404)
.L_16404:
        /*0100*/ 	.word	0x00000000
        /*0104*/ 	.short	0x0005
        /*0106*/ 	.short	0x0024
        /*0108*/ 	.byte	0x00, 0xf0, 0x11, 0x00


	//----- nvinfo : EIATTR_KPARAM_INFO
	.align		4
.L_16405:
        /*010c*/ 	.byte	0x04, 0x17
        /*010e*/ 	.short	(.L_16407 - .L_16406)
.L_16406:
        /*0110*/ 	.word	0x00000000
        /*0114*/ 	.short	0x0004
        /*0116*/ 	.short	0x0020
        /*0118*/ 	.byte	0x00, 0xf0, 0x11, 0x00


	//----- nvinfo : EIATTR_KPARAM_INFO
	.align		4
.L_16407:
        /*011c*/ 	.byte	0x04, 0x17
        /*011e*/ 	.short	(.L_16409 - .L_16408)
.L_16408:
        /*0120*/ 	.word	0x00000000
        /*0124*/ 	.short	0x0003
        /*0126*/ 	.short	0x0018
        /*0128*/ 	.byte	0x00, 0xf0, 0x21, 0x00


	//----- nvinfo : EIATTR_KPARAM_INFO
	.align		4
.L_16409:
        /*012c*/ 	.byte	0x04, 0x17
        /*012e*/ 	.short	(.L_16411 - .L_16410)
.L_16410:
        /*0130*/ 	.word	0x00000000
        /*0134*/ 	.short	0x0002
        /*0136*/ 	.short	0x0010
        /*0138*/ 	.byte	0x00, 0xf0, 0x21, 0x00


	//----- nvinfo : EIATTR_KPARAM_INFO
	.align		4
.L_16411:
        /*013c*/ 	.byte	0x04, 0x17
        /*013e*/ 	.short	(.L_16413 - .L_16412)
.L_16412:
        /*0140*/ 	.word	0x00000000
        /*0144*/ 	.short	0x0001
        /*0146*/ 	.short	0x0008
        /*0148*/ 	.byte	0x00, 0xf0, 0x21, 0x00


	//----- nvinfo : EIATTR_KPARAM_INFO
	.align		4
.L_16413:
        /*014c*/ 	.byte	0x04, 0x17
        /*014e*/ 	.short	(.L_16415 - .L_16414)
.L_16414:
        /*0150*/ 	.word	0x00000000
        /*0154*/ 	.short	0x0000
        /*0156*/ 	.short	0x0000
        /*0158*/ 	.byte	0x00, 0xf0, 0x21, 0x00


	//----- nvinfo : EIATTR_MAXREG_COUNT
	.align		4
.L_16415:
        /*015c*/ 	.byte	0x03, 0x1b
        /*015e*/ 	.short	0x00ff


	//----- nvinfo : EIATTR_NUM_BARRIERS
	.align		4
        /*0160*/ 	.byte	0x02, 0x4c
        /*0162*/ 	.byte	0x01
	.zero		1


	//----- nvinfo : EIATTR_EXTERNS
	.align		4
        /*0164*/ 	.byte	0x04, 0x0f
        /*0166*/ 	.short	(.L_16417 - .L_16416)


	//   ....[0]....
	.align		4
.L_16416:
        /*0168*/ 	.word	index@(__assertfail)


	//----- nvinfo : EIATTR_MERCURY_ISA_VERSION
	.align		4
.L_16417:
        /*016c*/ 	.byte	0x03, 0x5f
        /*016e*/ 	.short	0x0000


	//----- nvinfo : EIATTR_COOP_GROUP_MASK_REGIDS
	.align		4
        /*0170*/ 	.byte	0x04, 0x29
        /*0172*/ 	.short	(.L_16419 - .L_16418)


	//   ....[0]....
.L_16418:
        /*0174*/ 	.word	0xffffffff


	//   ....[1]....
        /*0178*/ 	.word	0xffffffff


	//   ....[2]....
        /*017c*/ 	.word	0xffffffff


	//   ....[3]....
        /*0180*/ 	.word	0xffffffff


	//   ....[4]....
        /*0184*/ 	.word	0xffffffff


	//   ....[5]....
        /*0188*/ 	.word	0xffffffff


	//   ....[6]....
        /*018c*/ 	.word	0xffffffff


	//   ....[7]....
        /*0190*/ 	.word	0xffffffff


	//   ....[8]....
        /*0194*/ 	.word	0xffffffff


	//   ....[9]....
        /*0198*/ 	.word	0xffffffff


	//   ....[10]....
        /*019c*/ 	.word	0xffffffff


	//   ....[11]....
        /*01a0*/ 	.word	0xffffffff


	//   ....[12]....
        /*01a4*/ 	.word	0xffffffff


	//   ....[13]....
        /*01a8*/ 	.word	0xffffffff


	//   ....[14]....
        /*01ac*/ 	.word	0xffffffff


	//   ....[15]....
        /*01b0*/ 	.word	0xffffffff


	//   ....[16]....
        /*01b4*/ 	.word	0xffffffff


	//   ....[17]....
        /*01b8*/ 	.word	0xffffffff


	//   ....[18]....
        /*01bc*/ 	.word	0xffffffff


	//   ....[19]....
        /*01c0*/ 	.word	0xffffffff


	//----- nvinfo : EIATTR_COOP_GROUP_INSTR_OFFSETS
	.align		4
.L_16419:
        /*01c4*/ 	.byte	0x04, 0x28
        /*01c6*/ 	.short	(.L_16421 - .L_16420)


	//   ....[0]....
.L_16420:
        /*01c8*/ 	.word	0x000001a0


	//   ....[1]....
        /*01cc*/ 	.word	0x000001c0


	//   ....[2]....
        /*01d0*/ 	.word	0x000001e0


	//   ....[3]....
        /*01d4*/ 	.word	0x00000200


	//   ....[4]....
        /*01d8*/ 	.word	0x000002b0


	//   ....[5]....
        /*01dc*/ 	.word	0x000002d0


	//   ....[6]....
        /*01e0*/ 	.word	0x000002f0


	//   ....[7]....
        /*01e4*/ 	.word	0x000010b0


	//   ....[8]....
        /*01e8*/ 	.word	0x00001110


	//   ....[9]....
        /*01ec*/ 	.word	0x00001140


	//   ....[10]....
        /*01f0*/ 	.word	0x00001160


	//   ....[11]....
        /*01f4*/ 	.word	0x00001180


	//   ....[12]....
        /*01f8*/ 	.word	0x000011d0


	//   ....[13]....
        /*01fc*/ 	.word	0x000011f0


	//   ....[14]....
        /*0200*/ 	.word	0x00001210


	//   ....[15]....
        /*0204*/ 	.word	0x000021c0


	//   ....[16]....
        /*0208*/ 	.word	0x00002240


	//   ....[17]....
        /*020c*/ 	.word	0x000022a0


	//   ....[18]....
        /*0210*/ 	.word	0x00002300


	//   ....[19]....
        /*0214*/ 	.word	0x00002360


	//----- nvinfo : EIATTR_SYSCALL_OFFSETS
	.align		4
.L_16421:
        /*0218*/ 	.byte	0x04, 0x46
        /*021a*/ 	.short	(.L_16423 - .L_16422)


	//   ....[0]....
.L_16422:
        /*021c*/ 	.word	0x00002150


	//----- nvinfo : EIATTR_EXIT_INSTR_OFFSETS
	.align		4
.L_16423:
        /*0220*/ 	.byte	0x04, 0x1c
        /*0222*/ 	.short	(.L_16425 - .L_16424)


	//   ....[0]....
.L_16424:
        /*0224*/ 	.word	0x00001d80


	//   ....[1]....
        /*0228*/ 	.word	0x00001d90


	//   ....[2]....
        /*022c*/ 	.word	0x00002020


	//   ....[3]....
        /*0230*/ 	.word	0x00002160


	//----- nvinfo : EIATTR_CTAIDZ_USED
	.align		4
.L_16425:
        /*0234*/ 	.byte	0x01, 0x04
	.zero		2


	//----- nvinfo : EIATTR_CRS_STACK_SIZE
	.align		4
        /*0238*/ 	.byte	0x04, 0x1e
        /*023a*/ 	.short	(.L_16427 - .L_16426)
.L_16426:
        /*023c*/ 	.word	0x00000000
.L_16427:


//--------------------- .nv.info._ZN4vllm25paged_attention_v1_kernelIthLi256ELi32ELi128ELNS_18Fp8KVCacheDataTypeE1ELb1EEEvPT_PKS2_PKT0_S8_ifPKiSA_iPKfiiiSC_SC_iiiii --------------------------
	.section	.nv.info._ZN4vllm25paged_attention_v1_kernelIthLi256ELi32ELi128ELNS_18Fp8KVCacheDataTypeE1ELb1EEEvPT_PKS2_PKT0_S8_ifPKiSA_iPKfiiiSC_SC_iiiii,"",@"SHT_CUDA_INFO"
	.sectionflags	@""
	.align	4


	//----- nvinfo : EIATTR_CUDA_API_VERSION
	.align		4
        /*0000*/ 	.byte	0x04, 0x37
        /*0002*/ 	.short	(.L_16429 - .L_16428)
.L_16428:
        /*0004*/ 	.word	0x00000082


	//----- nvinfo : EIATTR_SW2861232_WAR
	.align		4
.L_16429:
        /*0008*/ 	.byte	0x01, 0x35
	.zero		2


	//----- nvinfo : EIATTR_PARAM_CBANK
	.align		4
        /*000c*/ 	.byte	0x04, 0x0a
        /*000e*/ 	.short	(.L_16431 - .L_16430)
	.align		4
.L_16430:
        /*0010*/ 	.word	index@(.nv.constant0._ZN4vllm25paged_attention_v1_kernelIthLi256ELi32ELi128ELNS_18Fp8KVCacheDataTypeE1ELb1EEEvPT_PKS2_PKT0_S8_ifPKiSA_iPKfiiiSC_SC_iiiii)
        /*0014*/ 	.short	0x0160
        /*0016*/ 	.short	0x007c


	//----- nvinfo : EIATTR_CBANK_PARAM_SIZE
	.align		4
.L_16431:
        /*0018*/ 	.byte	0x03, 0x19
        /*001a*/ 	.short	0x007c


	//----- nvinfo : EIATTR_KPARAM_INFO
	.align		4
        /*001c*/ 	.byte	0x04, 0x17
        /*001e*/ 	.short	(.L_16433 - .L_16432)
.L_16432:
        /*0020*/ 	.word	0x00000000
        /*0024*/ 	.short	0x0013
        /*0026*/ 	.short	0x0078
        /*0028*/ 	.byte	0x00, 0xf0, 0x11, 0x00


	//----- nvinfo : EIATTR_KPARAM_INFO
	.align		4
.L_16433:
        /*002c*/ 	.byte	0x04, 0x17
        /*002e*/ 	.short	(.L_16435 - .L_16434)
.L_16434:
        /*0030*/ 	.word	0x00000000
        /*0034*/ 	.short	0x0012
        /*0036*/ 	.short	0x0074
        /*0038*/ 	.byte	0x00, 0xf0, 0x11, 0x00


	//----- nvinfo : EIATTR_KPARAM_INFO
	.align		4
.L_16435:
        /*003c*/ 	.byte	0x04, 0x17
        /*003e*/ 	.short	(.L_16437 - .L_16436)
.L_16436:
        /*0040*/ 	.word	0x00000000
        /*0044*/ 	.short	0x0011
        /*0046*/ 	.short	0x0070
        /*0048*/ 	.byte	0x00, 0xf0, 0x11, 0x00


	//----- nvinfo : EIATTR_KPARAM_INFO
	.align		4
.L_16437:
        /*004c*/ 	.byte	0x04, 0x17
        /*004e*/ 	.short	(.L_16439 - .L_16438)
.L_16438:
        /*0050*/ 	.word	0x00000000
        /*0054*/ 	.short	0x0010
        /*0056*/ 	.short	0x006c
        /*0058*/ 	.byte	0x00, 0xf0, 0x11, 0x00


	//----- nvinfo : EIATTR_KPARAM_INFO
	.align		4
.L_16439:
        /*005c*/ 	.byte	0x04, 0x17
        /*005e*/ 	.short	(.L_16441 - .L_16440)
.L_16440:
        /*0060*/ 	.word	0x00000000
        /*0064*/ 	.short	0x000f
        /*0066*/ 	.short	0x0068
        /*0068*/ 	.byte	0x00, 0xf0, 0x11, 0x00


	//----- nvinfo : EIATTR_KPARAM_INFO
	.align		4
.L_16441:
        /*006c*/ 	.byte	0x04, 0x17
        /*006e*/ 	.short	(.L_16443 - .L_16442)
.L_16442:
        /*0070*/ 	.word	0x00000000
        /*0074*/ 	.short	0x000e
        /*0076*/ 	.short	0x0060
        /*0078*/ 	.byte	0x00, 0xf0, 0x21, 0x00


	//----- nvinfo : EIATTR_KPARAM_INFO
	.align		4
.L_16443:
        /*007c*/ 	.byte	0x04, 0x17
        /*007e*/ 	.short	(.L_16445 - .L_16444)
.L_16444:
        /*0080*/ 	.word	0x00000000
        /*0084*/ 	.short	0x000d
        /*0086*/ 	.short	0x0058
        /*0088*/ 	.byte	0x00, 0xf0, 0x21, 0x00


	//----- nvinfo : EIATTR_KPARAM_INFO
	.align		4
.L_16445:
        /*008c*/ 	.byte	0x04, 0x17
        /*008e*/ 	.short	(.L_16447 - .L_16446)
.L_16446:
        /*0090*/ 	.word	0x00000000
        /*0094*/ 	.short	0x000c
        /*0096*/ 	.short	0x0050
        /*0098*/ 	.byte	0x00, 0xf0, 0x11, 0x00


	//----- nvinfo : EIATTR_KPARAM_INFO
	.align		4
.L_16447:
        /*009c*/ 	.byte	0x04, 0x17
        /*009e*/ 	.short	(.L_16449 - .L_16448)
.L_16448:
        /*00a0*/ 	.word	0x00000000
        /*00a4*/ 	.short	0x000b
        /*00a6*/ 	.short	0x004c
        /*00a8*/ 	.byte	0x00, 0xf0, 0x11, 0x00


	//----- nvinfo : EIATTR_KPARAM_INFO
	.align		4
.L_16449:
        /*00ac*/ 	.byte	0x04, 0x17
        /*00ae*/ 	.short	(.L_16451 - .L_16450)
.L_16450:
        /*00b0*/ 	.word	0x00000000
        /*00b4*/ 	.short	0x000a
        /*00b6*/ 	.short	0x0048
        /*00b8*/ 	.byte	0x00, 0xf0, 0x11, 0x00


	//----- nvinfo : EIATTR_KPARAM_INFO
	.align		4
.L_16451:
        /*00bc*/ 	.byte	0x04, 0x17
        /*00be*/ 	.short	(.L_16453 - .L_16452)
.L_16452:
        /*00c0*/ 	.word	0x00000000
        /*00c4*/ 	.short	0x0009
        /*00c6*/ 	.short	0x0040
        /*00c8*/ 	.byte	0x00, 0xf0, 0x21, 0x00


	//----- nvinfo : EIATTR_KPARAM_INFO
	.align		4
.L_16453:
        /*00cc*/ 	.byte	0x04, 0x17
        /*00ce*/ 	.short	(.L_16455 - .L_16454)
.L_16454:
        /*00d0*/ 	.word	0x00000000
        /*00d4*/ 	.short	0x0008
        /*00d6*/ 	.short	0x0038
        /*00d8*/ 	.byte	0x00, 0xf0, 0x11, 0x00


	//----- nvinfo : EIATTR_KPARAM_INFO
	.align		4
.L_16455:
        /*00dc*/ 	.byte	0x04, 0x17
        /*00de*/ 	.short	(.L_16457 - .L_16456)
.L_16456:
        /*00e0*/ 	.word	0x00000000
        /*00e4*/ 	.short	0x0007
        /*00e6*/ 	.short	0x0030
        /*00e8*/ 	.byte	0x00, 0xf0, 0x21, 0x00


	//----- nvinfo : EIATTR_KPARAM_INFO
	.align		4
.L_16457:
        /*00ec*/ 	.byte	0x04, 0x17
        /*00ee*/ 	.short	(.L_16459 - .L_16458)
.L_16458:
        /*00f0*/ 	.word	0x00000000
        /*00f4*/ 	.short	0x0006
        /*00f6*/ 	.short	0x0028
        /*00f8*/ 	.byte	0x00, 0xf0, 0x21, 0x00


	//----- nvinfo : EIATTR_KPARAM_INFO
	.align		4
.L_16459:
        /*00fc*/ 	.byte	0x04, 0x17
        /*00fe*/ 	.short	(.L_16461 - .L_16460)
.L_16460:
        /*0100*/ 	.word	0x00000000
        /*0104*/ 	.short	0x0005
        /*0106*/ 	.short	0x0024
        /*0108*/ 	.byte	0x00, 0xf0, 0x11, 0x00


	//----- nvinfo : EIATTR_KPARAM_INFO
	.align		4
.L_16461:
        /*010c*/ 	.byte	0x04, 0x17
        /*010e*/ 	.short	(.L_16463 - .L_16462)
.L_16462:
        /*0110*/ 	.word	0x00000000
        /*0114*/ 	.short	0x0004
        /*0116*/ 	.short	0x0020
        /*0118*/ 	.byte	0x00, 0xf0, 0x11, 0x00


	//----- nvinfo : EIATTR_KPARAM_INFO
	.align		4
.L_16463:
        /*011c*/ 	.byte	0x04, 0x17
        /*011e*/ 	.short	(.L_16465 - .L_16464)
.L_16464:
        /*0120*/ 	.word	0x00000000
        /*0124*/ 	.short	0x0003
        /*0126*/ 	.short	0x0018
        /*0128*/ 	.byte	0x00, 0xf0, 0x21, 0x00


	//----- nvinfo : EIATTR_KPARAM_INFO
	.align		4
.L_16465:
        /*012c*/ 	.byte	0x04, 0x17
        /*012e*/ 	.short	(.L_16467 - .L_16466)
.L_16466:
        /*0130*/ 	.word	0x00000000
        /*0134*/ 	.short	0x0002
        /*0136*/ 	.short	0x0010
        /*0138*/ 	.byte	0x00, 0xf0, 0x21, 0x00


	//----- nvinfo : EIATTR_KPARAM_INFO
	.align		4
.L_16467:
        /*013c*/ 	.byte	0x04, 0x17
        /*013e*/ 	.short	(.L_16469 - .L_16468)
.L_16468:
        /*0140*/ 	.word	0x00000000
        /*0144*/ 	.short	0x0001
        /*0146*/ 	.short	0x0008
        /*0148*/ 	.byte	0x00, 0xf0, 0x21, 0x00


	//----- nvinfo : EIATTR_KPARAM_INFO
	.align		4
.L_16469:
        /*014c*/ 	.byte	0x04, 0x17
        /*014e*/ 	.short	(.L_16471 - .L_16470)
.L_16470:
        /*0150*/ 	.word	0x00000000
        /*0154*/ 	.short	0x0000
        /*0156*/ 	.short	0x0000
        /*0158*/ 	.byte	0x00, 0xf0, 0x21, 0x00


	//----- nvinfo : EIATTR_MAXREG_COUNT
	.align		4
.L_16471:
        /*015c*/ 	.byte	0x03, 0x1b
        /*015e*/ 	.short	0x00ff


	//----- nvinfo : EIATTR_NUM_BARRIERS
	.align		4
        /*0160*/ 	.byte	0x02, 0x4c
        /*0162*/ 	.byte	0x01
	.zero		1


	//----- nvinfo : EIATTR_EXTERNS
	.align		4
        /*0164*/ 	.byte	0x04, 0x0f
        /*0166*/ 	.short	(.L_16473 - .L_16472)


	//   ....[0]....
	.align		4
.L_16472:
        /*0168*/ 	.word	index@(__assertfail)


	//----- nvinfo : EIATTR_MERCURY_ISA_VERSION
	.align		4
.L_16473:
        /*016c*/ 	.byte	0x03, 0x5f
        /*016e*/ 	.short	0x0000


	//----- nvinfo : EIATTR_COOP_GROUP_MASK_REGIDS
	.align		4
        /*0170*/ 	.byte	0x04, 0x29
        /*0172*/ 	.short	(.L_16475 - .L_16474)


	//   ....[0]....
.L_16474:
        /*0174*/ 	.word	0xffffffff


	//   ....[1]....
        /*0178*/ 	.word	0xffffffff


	//   ....[2]....
        /*017c*/ 	.word	0xffffffff


	//   ....[3]....
        /*0180*/ 	.word	0xffffffff


	//   ....[4]....
        /*0184*/ 	.word	0xffffffff


	//   ....[5]....
        /*0188*/ 	.word	0xffffffff


	//   ....[6]....
        /*018c*/ 	.word	0xffffffff


	//   ....[7]....
        /*0190*/ 	.word	0xffffffff


	//   ....[8]....
        /*0194*/ 	.word	0xffffffff


	//   ....[9]....
        /*0198*/ 	.word	0xffffffff


	//   ....[10]....
        /*019c*/ 	.word	0xffffffff


	//   ....[11]....
        /*01a0*/ 	.word	0xffffffff


	//   ....[12]....
        /*01a4*/ 	.word	0xffffffff


	//   ....[13]....
        /*01a8*/ 	.word	0xffffffff


	//   ....[14]....
        /*01ac*/ 	.word	0xffffffff


	//   ....[15]....
        /*01b0*/ 	.word	0xffffffff


	//   ....[16]....
        /*01b4*/ 	.word	0xffffffff


	//   ....[17]....
        /*01b8*/ 	.word	0xffffffff


	//   ....[18]....
        /*01bc*/ 	.word	0xffffffff


	//   ....[19]....
        /*01c0*/ 	.word	0xffffffff


	//   ....[20]....
        /*01c4*/ 	.word	0xffffffff


	//   ....[21]....
        /*01c8*/ 	.word	0xffffffff


	//   ....[22]....
        /*01cc*/ 	.word	0xffffffff


	//   ....[23]....
        /*01d0*/ 	.word	0xffffffff


	//   ....[24]....
        /*01d4*/ 	.word	0xffffffff


	//   ....[25]....
        /*01d8*/ 	.word	0xffffffff


	//   ....[26]....
        /*01dc*/ 	.word	0xffffffff


	//   ....[27]....
        /*01e0*/ 	.word	0xffffffff


	//   ....[28]....
        /*01e4*/ 	.word	0xffffffff


	//   ....[29]....
        /*01e8*/ 	.word	0xffffffff


	//   ....[30]....
        /*01ec*/ 	.word	0xffffffff


	//   ....[31]....
        /*01f0*/ 	.word	0xffffffff


	//   ....[32]....
        /*01f4*/ 	.word	0xffffffff


	//   ....[33]....
        /*01f8*/ 	.word	0xffffffff


	//   ....[34]....
        /*01fc*/ 	.word	0xffffffff


	//   ....[35]....
        /*0200*/ 	.word	0xffffffff


	//   ....[36]....
        /*0204*/ 	.word	0xffffffff


	//   ....[37]....
        /*0208*/ 	.word	0xffffffff


	//   ....[38]....
        /*020c*/ 	.word	0xffffffff


	//   ....[39]....
        /*0210*/ 	.word	0xffffffff


	//   ....[40]....
        /*0214*/ 	.word	0xffffffff


	//   ....[41]....
        /*0218*/ 	.word	0xffffffff


	//   ....[42]....
        /*021c*/ 	.word	0xffffffff


	//   ....[43]....
        /*0220*/ 	.word	0xffffffff


	//   ....[44]....
        /*0224*/ 	.word	0xffffffff


	//   ....[45]....
        /*0228*/ 	.word	0xffffffff


	//   ....[46]....
        /*022c*/ 	.word	0xffffffff


	//   ....[47]....
        /*0230*/ 	.word	0xffffffff


	//   ....[48]....
        /*0234*/ 	.word	0xffffffff


	//   ....[49]....
        /*0238*/ 	.word	0xffffffff


	//   ....[50]....
        /*023c*/ 	.word	0xffffffff


	//   ....[51]....
        /*0240*/ 	.word	0xffffffff


	//   ....[52]....
        /*0244*/ 	.word	0xffffffff


	//   ....[53]....
        /*0248*/ 	.word	0xffffffff


	//   ....[54]....
        /*024c*/ 	.word	0xffffffff


	//   ....[55]....
        /*0250*/ 	.word	0xffffffff


	//   ....[56]....
        /*0254*/ 	.word	0xffffffff


	//   ....[57]....
        /*0258*/ 	.word	0xffffffff


	//   ....[58]....
        /*025c*/ 	.word	0xffffffff


	//   ....[59]....
        /*0260*/ 	.word	0xffffffff


	//   ....[60]....
        /*0264*/ 	.word	0xffffffff


	//   ....[61]....
        /*0268*/ 	.word	0xffffffff


	//   ....[62]....
        /*026c*/ 	.word	0xffffffff


	//   ....[63]....
        /*0270*/ 	.word	0xffffffff


	//   ....[64]....
        /*0274*/ 	.word	0xffffffff


	//   ....[65]....
        /*0278*/ 	.word	0xffffffff


	//   ....[66]....
        /*027c*/ 	.word	0xffffffff


	//   ....[67]....
        /*0280*/ 	.word	0xffffffff


	//   ....[68]....
        /*0284*/ 	.word	0xffffffff


	//   ....[69]....
        /*0288*/ 	.word	0xffffffff


	//   ....[70]....
        /*028c*/ 	.word	0xffffffff


	//   ....[71]....
        /*0290*/ 	.word	0xffffffff


	//   ....[72]....
        /*0294*/ 	.word	0xffffffff


	//   ....[73]....
        /*0298*/ 	.word	0xffffffff


	//   ....[74]....
        /*029c*/ 	.word	0xffffffff


	//   ....[75]....
        /*02a0*/ 	.word	0xffffffff


	//   ....[76]....
        /*02a4*/ 	.word	0xffffffff


	//   ....[77]....
        /*02a8*/ 	.word	0xffffffff


	//   ....[78]....
        /*02ac*/ 	.word	0xffffffff


	//   ....[79]....
        /*02b0*/ 	.word	0xffffffff


	//   ....[80]....
        /*02b4*/ 	.word	0xffffffff


	//   ....[81]....
        /*02b8*/ 	.word	0xffffffff


	//   ....[82]....
        /*02bc*/ 	.word	0xffffffff


	//   ....[83]....
        /*02c0*/ 	.word	0xffffffff


	//   ....[84]....
        /*02c4*/ 	.word	0xffffffff


	//----- nvinfo : EIATTR_COOP_GROUP_INSTR_OFFSETS
	.align		4
.L_16475:
        /*02c8*/ 	.byte	0x04, 0x28
        /*02ca*/ 	.short	(.L_16477 - .L_16476)


	//   ....[0]....
.L_16476:
        /*02cc*/ 	.word	0x00000b10


	//   ....[1]....
        /*02d0*/ 	.word	0x00000b30


	//   ....[2]....
        /*02d4*/ 	.word	0x00000b50


	//   ....[3]....
        /*02d8*/ 	.word	0x00000b70


	//   ....[4]....
        /*02dc*/ 	.word	0x00000c10


	//   ....[5]....
        /*02e0*/ 	.word	0x00000c30


	//   ....[6]....
        /*02e4*/ 	.word	0x00000c60


	//   ....[7]....
        /*02e8*/ 	.word	0x00001a30


	//   ....[8]....
        /*02ec*/ 	.word	0x00001a90


	//   ....[9]....
        /*02f0*/ 	.word	0x00001ac0


	//   ....[10]....
        /*02f4*/ 	.word	0x00001ae0


	//   ....[11]....
        /*02f8*/ 	.word	0x00001b00


	//   ....[12]....
        /*02fc*/ 	.word	0x00001b50


	//   ....[13]....
        /*0300*/ 	.word	0x00001b70


	//   ....[14]....
        /*0304*/ 	.word	0x00001b90


	//   ....[15]....
        /*0308*/ 	.word	0x00002800


	//   ....[16]....
        /*030c*/ 	.word	0x00004a60


	//   ....[17]....
        /*0310*/ 	.word	0x00004ad0


	//   ....[18]....
        /*0314*/ 	.word	0x00004b30


	//   ....[19]....
        /*0318*/ 	.word	0x00004b90


	//   ....[20]....
        /*031c*/ 	.word	0x00004c00


	//   ....[21]....
        /*0320*/ 	.word	0x00004c80


	//   ....[22]....
        /*0324*/ 	.word	0x00004cf0


	//   ....[23]....
        /*0328*/ 	.word	0x00004d60


	//   ....[24]....
        /*032c*/ 	.word	0x00004dc0


	//   ....[25]....
        /*0330*/ 	.word	0x00004e30


	//   ....[26]....
        /*0334*/ 	.word	0x00004e90


	//   ....[27]....
        /*0338*/ 	.word	0x00004f00


	//   ....[28]....
        /*033c*/ 	.word	0x00004f60


	//   ....[29]....
        /*0340*/ 	.word	0x00004fd0


	//   ....[30]....
        /*0344*/ 	.word	0x00005030


	//   ....[31]....
        /*0348*/ 	.word	0x000050a0


	//   ....[32]....
        /*034c*/ 	.word	0x00005100


	//   ....[33]....
        /*0350*/ 	.word	0x00005170


	//   ....[34]....
        /*0354*/ 	.word	0x000051d0


	//   ....[35]....
        /*0358*/ 	.word	0x00005240


	//   ....[36]....
        /*035c*/ 	.word	0x000052a0


	//   ....[37]....
        /*0360*/ 	.word	0x00005310


	//   ....[38]....
        /*0364*/ 	.word	0x00005370


	//   ....[39]....
        /*0368*/ 	.word	0x000053e0


	//   ....[40]....
        /*036c*/ 	.word	0x00005440


	//   ....[41]....
        /*0370*/ 	.word	0x000054b0


	//   ....[42]....
        /*0374*/ 	.word	0x00005510


	//   ....[43]....
        /*0378*/ 	.word	0x00005580


	//   ....[44]....
        /*037c*/ 	.word	0x000055e0


	//   ....[45]....
        /*0380*/ 	.word	0x00005650


	//   ....[46]....
        /*0384*/ 	.word	0x000056b0


	//   ....[47]....
        /*0388*/ 	.word	0x00005720


	//   ....[48]....
        /*038c*/ 	.word	0x00005780


	//   ....[49]....
        /*0390*/ 	.word	0x000057f0


	//   ....[50]....
        /*0394*/ 	.word	0x00005850


	//   ....[51]....
        /*0398*/ 	.word	0x000058c0


	//   ....[52]....
        /*039c*/ 	.word	0x00005920


	//   ....[53]....
        /*03a0*/ 	.word	0x00005990


	//   ....[54]....
        /*03a4*/ 	.word	0x000059f0


	//   ....[55]....
        /*03a8*/ 	.word	0x00005a60


	//   ....[56]....
        /*03ac*/ 	.word	0x00005ac0


	//   ....[57]....
        /*03b0*/ 	.word	0x00005b30


	//   ....[58]....
        /*03b4*/ 	.word	0x00005b90


	//   ....[59]....
        /*03b8*/ 	.word	0x00005c00


	//   ....[60]....
        /*03bc*/ 	.word	0x00005c60


	//   ....[61]....
        /*03c0*/ 	.word	0x00005cd0


	//   ....[62]....
        /*03c4*/ 	.word	0x00005d30


	//   ....[63]....
        /*03c8*/ 	.word	0x00005da0


	//   ....[64]....
        /*03cc*/ 	.word	0x00005e00


	//   ....[65]....
        /*03d0*/ 	.word	0x00005e70


	//   ....[66]....
        /*03d4*/ 	.word	0x00005ed0


	//   ....[67]....
        /*03d8*/ 	.word	0x00005f40


	//   ....[68]....
        /*03dc*/ 	.word	0x00005fa0


	//   ....[69]....
        /*03e0*/ 	.word	0x00006010


	//   ....[70]....
        /*03e4*/ 	.word	0x00006070


	//   ....[71]....
        /*03e8*/ 	.word	0x000060e0


	//   ....[72]....
        /*03ec*/ 	.word	0x00006140


	//   ....[73]....
        /*03f0*/ 	.word	0x000061b0


	//   ....[74]....
        /*03f4*/ 	.word	0x00006210


	//   ....[75]....
        /*03f8*/ 	.word	0x00006280


	//   ....[76]....
        /*03fc*/ 	.word	0x000062e0


	//   ....[77]....
        /*0400*/ 	.word	0x00006350


	//   ....[78]....
        /*0404*/ 	.word	0x000063b0


	//   ....[79]....
        /*0408*/ 	.word	0x00006420


	//   ....[80]....
        /*040c*/ 	.word	0x00006480


	//   ....[81]....
        /*0410*/ 	.word	0x000064f0


	//   ....[82]....
        /*0414*/ 	.word	0x00006550


	//   ....[83]....
        /*0418*/ 	.word	0x000065c0


	//   ....[84]....
        /*041c*/ 	.word	0x00006620


	//----- nvinfo : EIATTR_SYSCALL_OFFSETS
	.align		4
.L_16477:
        /*0420*/ 	.byte	0x04, 0x46
        /*0422*/ 	.short	(.L_16479 - .L_16478)


	//   ....[0]....
.L_16478:
        /*0424*/ 	.word	0x000048c0


	//   ....[1]....
        /*0428*/ 	.word	0x000049f0


	//----- nvinfo : EIATTR_EXIT_INSTR_OFFSETS
	.align		4
.L_16479:
        /*042c*/ 	.byte	0x04, 0x1c
        /*042e*/ 	.short	(.L_16481 - .L_16480)


	//   ....[0]....
.L_16480:
        /*0430*/ 	.word	0x000037e0


	//   ....[1]....
        /*0434*/ 	.word	0x000037f0


	//   ....[2]....
        /*0438*/ 	.word	0x00004790


	//   ....[3]....
        /*043c*/ 	.word	0x00004a00


	//----- nvinfo : EIATTR_CTAIDZ_USED
	.align		4
.L_16481:
        /*0440*/ 	.byte	0x01, 0x04
	.zero		2


	//----- nvinfo : EIATTR_CRS_STACK_SIZE
	.align		4
        /*0444*/ 	.byte	0x04, 0x1e
        /*0446*/ 	.short	(.L_16483 - .L_16482)
.L_16482:
        /*0448*/ 	.word	0x00000000
.L_16483:


//--------------------- .nv.info._ZN4vllm25paged_attention_v1_kernelIthLi192ELi32ELi128ELNS_18Fp8KVCacheDataTypeE1ELb1EEEvPT_PKS2_PKT0_S8_ifPKiSA_iPKfiiiSC_SC_iiiii --------------------------
	.section	.nv.info._ZN4vllm25paged_attention_v1_kernelIthLi192ELi32ELi128ELNS_18Fp8KVCacheDataTypeE1ELb1EEEvPT_PKS2_PKT0_S8_ifPKiSA_iPKfiiiSC_SC_iiiii,"",@"SHT_CUDA_INFO"
	.sectionflags	@""
	.align	4


	//----- nvinfo : EIATTR_CUDA_API_VERSION
	.align		4
        /*0000*/ 	.byte	0x04, 0x37
        /*0002*/ 	.short	(.L_16485 - .L_16484)
.L_16484:
        /*0004*/ 	.word	0x00000082


	//----- nvinfo : EIATTR_SW2861232_WAR
	.align		4
.L_16485:
        /*0008*/ 	.byte	0x01, 0x35
	.zero		2


	//----- nvinfo : EIATTR_PARAM_CBANK
	.align		4
        /*000c*/ 	.byte	0x04, 0x0a
        /*000e*/ 	.short	(.L_16487 - .L_16486)
	.align		4
.L_16486:
        /*0010*/ 	.word	index@(.nv.constant0._ZN4vllm25paged_attention_v1_kernelIthLi192ELi32ELi128ELNS_18Fp8KVCacheDataTypeE1ELb1EEEvPT_PKS2_PKT0_S8_ifPKiSA_iPKfiiiSC_SC_iiiii)
        /*0014*/ 	.short	0x0160
        /*0016*/ 	.short	0x007c


	//----- nvinfo : EIATTR_CBANK_PARAM_SIZE
	.align		4
.L_16487:
        /*0018*/ 	.byte	0x03, 0x19
        /*001a*/ 	.short	0x007c


	//----- nvinfo : EIATTR_KPARAM_INFO
	.align		4
        /*001c*/ 	.byte	0x04, 0x17
        /*001e*/ 	.short	(.L_16489 - .L_16488)
.L_16488:
        /*0020*/ 	.word	0x00000000
        /*0024*/ 	.short	0x0013
        /*0026*/ 	.short	0x0078
        /*0028*/ 	.byte	0x00, 0xf0, 0x11, 0x00


	//----- nvinfo : EIATTR_KPARAM_INFO
	.align		4
.L_16489:
        /*002c*/ 	.byte	0x04, 0x17
        /*002e*/ 	.short	(.L_16491 - .L_16490)
.L_16490:
        /*0030*/ 	.word	0x00000000
        /*0034*/ 	.short	0x0012
        /*0036*/ 	.short	0x0074
        /*0038*/ 	.byte	0x00, 0xf0, 0x11, 0x00


	//----- nvinfo : EIATTR_KPARAM_INFO
	.align		4
.L_16491:
        /*003c*/ 	.byte	0x04, 0x17
        /*003e*/ 	.short	(.L_16493 - .L_16492)
.L_16492:
        /*0040*/ 	.word	0x00000000
        /*0044*/ 	.short	0x0011
        /*0046*/ 	.short	0x0070
        /*0048*/ 	.byte	0x00, 0xf0, 0x11, 0x00


	//----- nvinfo : EIATTR_KPARAM_INFO
	.align		4
.L_16493:
        /*004c*/ 	.byte	0x04, 0x17
        /*004e*/ 	.short	(.L_16495 - .L_16494)
.L_16494:
        /*0050*/ 	.word	0x00000000
        /*0054*/ 	.short	0x0010
        /*0056*/ 	.short	0x006c
        /*0058*/ 	.byte	0x00, 0xf0, 0x11, 0x00


	//----- nvinfo : EIATTR_KPARAM_INFO
	.align		4
.L_16495:
        /*005c*/ 	.byte	0x04, 0x17
        /*005e*/ 	.short	(.L_16497 - .L_16496)
.L_16496:
        /*0060*/ 	.word	0x00000000
        /*0064*/ 	.short	0x000f
        /*0066*/ 	.short	0x0068
        /*0068*/ 	.byte	0x00, 0xf0, 0x11, 0x00


	//----- nvinfo : EIATTR_KPARAM_INFO
	.align		4
.L_16497:
        /*006c*/ 	.byte	0x04, 0x17
        /*006e*/ 	.short	(.L_16499 - .L_16498)
.L_16498:
        /*0070*/ 	.word	0x00000000
        /*0074*/ 	.short	0x000e
        /*0076*/ 	.short	0x0060
        /*0078*/ 	.byte	0x00, 0xf0, 0x21, 0x00


	//----- nvinfo : EIATTR_KPARAM_INFO
	.align		4
.L_16499:
        /*007c*/ 	.byte	0x04, 0x17
        /*007e*/ 	.short	(.L_16501 - .L_16500)
.L_16500:
        /*0080*/ 	.word	0x00000000
        /*0084*/ 	.short	0x000d
        /*0086*/ 	.short	0x0058
        /*0088*/ 	.byte	0x00, 0xf0, 0x21, 0x00


	//----- nvinfo : EIATTR_KPARAM_INFO
	.align		4
.L_16501:
        /*008c*/ 	.byte	0x04, 0x17
        /*008e*/ 	.short	(.L_16503 - .L_16502)
.L_16502:
        /*0090*/ 	.word	0x00000000
        /*0094*/ 	.short	0x000c
        /*0096*/ 	.short	0x0050
        /*0098*/ 	.byte	0x00, 0xf0, 0x11, 0x00


	//----- nvinfo : EIATTR_KPARAM_INFO
	.align		4
.L_16503:
        /*009c*/ 	.byte	0x04, 0x17
        /*009e*/ 	.short	(.L_16505 - .L_16504)
.L_16504:
        /*00a0*/ 	.word	0x00000000
        /*00a4*/ 	.short	0x000b
        /*00a6*/ 	.short	0x004c
        /*00a8*/ 	.byte	0x00, 0xf0, 0x11, 0x00


	//----- nvinfo : EIATTR_KPARAM_INFO
	.align		4
.L_16505:
        /*00ac*/ 	.byte	0x04, 0x17
        /*00ae*/ 	.short	(.L_16507 - .L_16506)
.L_16506:
        /*00b0*/ 	.word	0x00000000
        /*00b4*/ 	.short	0x000a
        /*00b6*/ 	.short	0x0048
        /*00b8*/ 	.byte	0x00, 0xf0, 0x11, 0x00


	//----- nvinfo : EIATTR_KPARAM_INFO
	.align		4
.L_16507:
        /*00bc*/ 	.byte	0x04, 0x17
        /*00be*/ 	.short	(.L_16509 - .L_16508)
.L_16508:
        /*00c0*/ 	.word	0x00000000
        /*00c4*/ 	.short	0x0009
        /*00c6*/ 	.short	0x0040
        /*00c8*/ 	.byte	0x00, 0xf0, 0x21, 0x00


	//----- nvinfo : EIATTR_KPARAM_INFO
	.align		4
.L_16509:
        /*00cc*/ 	.byte	0x04, 0x17
        /*00ce*/ 	.short	(.L_16511 - .L_16510)
.L_16510:
        /*00d0*/ 	.word	0x00000000
        /*00d4*/ 	.short	0x0008
        /*00d6*/ 	.short	0x0038
        /*00d8*/ 	.byte	0x00, 0xf0, 0x11, 0x00


	//----- nvinfo : EIATTR_KPARAM_INFO
	.align		4
.L_16511:
        /*00dc*/ 	.byte	0x04, 0x17
        /*00de*/ 	.short	(.L_16513 - .L_16512)
.L_16512:
        /*00e0*/ 	.word	0x00000000
        /*00e4*/ 	.short	0x0007
        /*00e6*/ 	.short	0x0030
        /*00e8*/ 	.byte	0x00, 0xf0, 0x21, 0x00


	//----- nvinfo : EIATTR_KPARAM_INFO
	.align		4
.L_16513:
        /*00ec*/ 	.byte	0x04, 0x17
        /*00ee*/ 	.short	(.L_16515 - .L_16514)
.L_16514:
        /*00f0*/ 	.word	0x00000000
        /*00f4*/ 	.short	0x0006
        /*00f6*/ 	.short	0x0028
        /*00f8*/ 	.byte	0x00, 0xf0, 0x21, 0x00


	//----- nvinfo : EIATTR_KPARAM_INFO
	.align		4
.L_16515:
        /*00fc*/ 	.byte	0x04, 0x17
        /*00fe*/ 	.short	(.L_16517 - .L_16516)
.L_16516:
        /*0100*/ 	.word	0x00000000
        /*0104*/ 	.short	0x0005
        /*0106*/ 	.short	0x0024
        /*0108*/ 	.byte	0x00, 0xf0, 0x11, 0x00


	//----- nvinfo : EIATTR_KPARAM_INFO
	.align		4
.L_16517:
        /*010c*/ 	.byte	0x04, 0x17
        /*010e*/ 	.short	(.L_16519 - .L_16518)
.L_16518:
        /*0110*/ 	.word	0x00000000
        /*0114*/ 	.short	0x0004
        /*0116*/ 	.short	0x0020
        /*0118*/ 	.byte	0x00, 0xf0, 0x11, 0x00


	//----- nvinfo : EIATTR_KPARAM_INFO
	.align		4
.L_16519:
        /*011c*/ 	.byte	0x04, 0x17
        /*011e*/ 	.short	(.L_16521 - .L_16520)
.L_16520:
        /*0120*/ 	.word	0x00000000
        /*0124*/ 	.short	0x0003
        /*0126*/ 	.short	0x0018
        /*0128*/ 	.byte	0x00, 0xf0, 0x21, 0x00


	//----- nvinfo : EIATTR_KPARAM_INFO
	.align		4
.L_16521:
        /*012c*/ 	.byte	0x04, 0x17
        /*012e*/ 	.short	(.L_16523 - .L_16522)
.L_16522:
        /*0130*/ 	.word	0x00000000
        /*0134*/ 	.short	0x0002
        /*0136*/ 	.short	0x0010
        /*0138*/ 	.byte	0x00, 0xf0, 0x21, 0x00


	//----- nvinfo : EIATTR_KPARAM_INFO
	.align		4
.L_16523:
        /*013c*/ 	.byte	0x04, 0x17
        /*013e*/ 	.short	(.L_16525 - .L_16524)
.L_16524:
        /*0140*/ 	.word	0x00000000
        /*0144*/ 	.short	0x0001
        /*0146*/ 	.short	0x0008
        /*0148*/ 	.byte	0x00, 0xf0, 0x21, 0x00


	//----- nvinfo : EIATTR_KPARAM_INFO
	.align		4
.L_16525:
        /*014c*/ 	.byte	0x04, 0x17
        /*014e*/ 	.short	(.L_16527 - .L_16526)
.L_16526:
        /*0150*/ 	.word	0x00000000
        /*0154*/ 	.short	0x0000
        /*0156*/ 	.short	0x0000
        /*0158*/ 	.byte	0x00, 0xf0, 0x21, 0x00


	//----- nvinfo : EIATTR_MAXREG_COUNT
	.align		4
.L_16527:
        /*015c*/ 	.byte	0x03, 0x1b
        /*015e*/ 	.short	0x00ff


	//----- nvinfo : EIATTR_NUM_BARRIERS
	.align		4
        /*0160*/ 	.byte	0x02, 0x4c
        /*0162*/ 	.byte	0x01
	.zero		1


	//----- nvinfo : EIATTR_EXTERNS
	.align		4
        /*0164*/ 	.byte	0x04, 0x0f
        /*0166*/ 	.short	(.L_16529 - .L_16528)


	//   ....[0]....
	.align		4
.L_16528:
        /*0168*/ 	.word	index@(__assertfail)


	//----- nvinfo : EIATTR_MERCURY_ISA_VERSION
	.align		4
.L_16529:
        /*016c*/ 	.byte	0x03, 0x5f
        /*016e*/ 	.short	0x0000


	//----- nvinfo : EIATTR_COOP_GROUP_MASK_REGIDS
	.align		4
        /*0170*/ 	.byte	0x04, 0x29
        /*0172*/ 	.short	(.L_16531 - .L_16530)


	//   ....[0]....
.L_16530:
        /*0174*/ 	.word	0xffffffff


	//   ....[1]....
        /*0178*/ 	.word	0xffffffff


	//   ....[2]....
        /*017c*/ 	.word	0xffffffff


	//   ....[3]....
        /*0180*/ 	.word	0xffffffff


	//   ....[4]....
        /*0184*/ 	.word	0xffffffff


	//   ....[5]....
        /*0188*/ 	.word	0xffffffff


	//   ....[6]....
        /*018c*/ 	.word	0xffffffff


	//   ....[7]....
        /*0190*/ 	.word	0xffffffff


	//   ....[8]....
        /*0194*/ 	.word	0xffffffff


	//   ....[9]....
        /*0198*/ 	.word	0xffffffff


	//   ....[10]....
        /*019c*/ 	.word	0xffffffff


	//   ....[11]....
        /*01a0*/ 	.word	0xffffffff


	//   ....[12]....
        /*01a4*/ 	.word	0xffffffff


	//   ....[13]....
        /*01a8*/ 	.word	0xffffffff


	//   ....[14]....
        /*01ac*/ 	.word	0xffffffff


	//   ....[15]....
        /*01b0*/ 	.word	0xffffffff


	//   ....[16]....
        /*01b4*/ 	.word	0xffffffff


	//   ....[17]....
        /*01b8*/ 	.word	0xffffffff


	//   ....[18]....
        /*01bc*/ 	.word	0xffffffff


	//   ....[19]....
        /*01c0*/ 	.word	0xffffffff


	//   ....[20]....
        /*01c4*/ 	.word	0xffffffff


	//   ....[21]....
        /*01c8*/ 	.word	0xffffffff


	//   ....[22]....
        /*01cc*/ 	.word	0xffffffff


	//   ....[23]....
        /*01d0*/ 	.word	0xffffffff


	//   ....[24]....
        /*01d4*/ 	.word	0xffffffff


	//   ....[25]....
        /*01d8*/ 	.word	0xffffffff


	//   ....[26]....
        /*01dc*/ 	.word	0xffffffff


	//   ....[27]....
        /*01e0*/ 	.word	0xffffffff


	//   ....[28]....
        /*01e4*/ 	.word	0xffffffff


	//   ....[29]....
        /*01e8*/ 	.word	0xffffffff


	//   ....[30]....
        /*01ec*/ 	.word	0xffffffff


	//   ....[31]....
        /*01f0*/ 	.word	0xffffffff


	//   ....[32]....
        /*01f4*/ 	.word	0xffffffff


	//   ....[33]....
        /*01f8*/ 	.word	0xffffffff


	//   ....[34]....
        /*01fc*/ 	.word	0xffffffff


	//   ....[35]....
        /*0200*/ 	.word	0xffffffff


	//   ....[36]....
        /*0204*/ 	.word	0xffffffff


	//   ....[37]....
        /*0208*/ 	.word	0xffffffff


	//   ....[38]....
        /*020c*/ 	.word	0xffffffff


	//   ....[39]....
        /*0210*/ 	.word	0xffffffff


	//   ....[40]....
        /*0214*/ 	.word	0xffffffff


	//   ....[41]....
        /*0218*/ 	.word	0xffffffff


	//   ....[42]....
        /*021c*/ 	.word	0xffffffff


	//   ....[43]....
        /*0220*/ 	.word	0xffffffff


	//   ....[44]....
        /*0224*/ 	.word	0xffffffff


	//   ....[45]....
        /*0228*/ 	.word	0xffffffff


	//   ....[46]....
        /*022c*/ 	.word	0xffffffff


	//   ....[47]....
        /*0230*/ 	.word	0xffffffff


	//   ....[48]....
        /*0234*/ 	.word	0xffffffff


	//   ....[49]....
        /*0238*/ 	.word	0xffffffff


	//   ....[50]....
        /*023c*/ 	.word	0xffffffff


	//   ....[51]....
        /*0240*/ 	.word	0xffffffff


	//   ....[52]....
        /*0244*/ 	.word	0xffffffff


	//   ....[53]....
        /*0248*/ 	.word	0xffffffff


	//   ....[54]....
        /*024c*/ 	.word	0xffffffff


	//   ....[55]....
        /*0250*/ 	.word	0xffffffff


	//   ....[56]....
        /*0254*/ 	.word	0xffffffff


	//   ....[57]....
        /*0258*/ 	.word	0xffffffff


	//   ....[58]....
        /*025c*/ 	.word	0xffffffff


	//   ....[59]....
        /*0260*/ 	.word	0xffffffff


	//   ....[60]....
        /*0264*/ 	.word	0xffffffff


	//   ....[61]....
        /*0268*/ 	.word	0xffffffff


	//   ....[62]....
        /*026c*/ 	.word	0xffffffff


	//   ....[63]....
        /*0270*/ 	.word	0xffffffff


	//   ....[64]....
        /*0274*/ 	.word	0xffffffff


	//   ....[65]....
        /*0278*/ 	.word	0xffffffff


	//   ....[66]....
        /*027c*/ 	.word	0xffffffff


	//   ....[67]....
        /*0280*/ 	.word	0xffffffff


	//   ....[68]....
        /*0284*/ 	.word	0xffffffff


	//----- nvinfo : EIATTR_COOP_GROUP_INSTR_OFFSETS
	.align		4
.L_16531:
        /*0288*/ 	.byte	0x04, 0x28
        /*028a*/ 	.short	(.L_16533 - .L_16532)


	//   ....[0]....
.L_16532:
        /*028c*/ 	.word	0x00000a80


	//   ....[1]....
        /*0290*/ 	.word	0x00000aa0


	//   ....[2]....
        /*0294*/ 	.word	0x00000ac0


	//   ....[3]....
        /*0298*/ 	.word	0x00000ae0


	//   ....[4]....
        /*029c*/ 	.word	0x00000b80


	//   ....[5]....
        /*02a0*/ 	.word	0x00000bb0


	//   ....[6]....
        /*02a4*/ 	.word	0x00000bd0


	//   ....[7]....
        /*02a8*/ 	.word	0x00001990


	//   ....[8]....
        /*02ac*/ 	.word	0x000019f0


	//   ....[9]....
        /*02b0*/ 	.word	0x00001a20


	//   ....[10]....
        /*02b4*/ 	.word	0x00001a40


	//   ....[11]....
        /*02b8*/ 	.word	0x00001a60


	//   ....[12]....
        /*02bc*/ 	.word	0x00001ab0


	//   ....[13]....
        /*02c0*/ 	.word	0x00001ad0


	//   ....[14]....
        /*02c4*/ 	.word	0x00001af0


	//   ....[15]....
        /*02c8*/ 	.word	0x00002750


	//   ....[16]....
        /*02cc*/ 	.word	0x000041b0


	//   ....[17]....
        /*02d0*/ 	.word	0x00004220


	//   ....[18]....
        /*02d4*/ 	.word	0x00004280


	//   ....[19]....
        /*02d8*/ 	.word	0x000042e0


	//   ....[20]....
        /*02dc*/ 	.word	0x00004350


	//   ....[21]....
        /*02e0*/ 	.word	0x000043d0


	//   ....[22]....
        /*02e4*/ 	.word	0x00004440


	//   ....[23]....
        /*02e8*/ 	.word	0x000044b0


	//   ....[24]....
        /*02ec*/ 	.word	0x00004510


	//   ....[25]....
        /*02f0*/ 	.word	0x00004580


	//   ....[26]....
        /*02f4*/ 	.word	0x000045e0


	//   ....[27]....
        /*02f8*/ 	.word	0x00004650


	//   ....[28]....
        /*02fc*/ 	.word	0x000046b0


	//   ....[29]....
        /*0300*/ 	.word	0x00004720


	//   ....[30]....
        /*0304*/ 	.word	0x00004780


	//   ....[31]....
        /*0308*/ 	.word	0x000047f0


	//   ....[32]....
        /*030c*/ 	.word	0x00004850


	//   ....[33]....
        /*0310*/ 	.word	0x000048c0


	//   ....[34]....
        /*0314*/ 	.word	0x00004920


	//   ....[35]....
        /*0318*/ 	.word	0x00004990


	//   ....[36]....
        /*031c*/ 	.word	0x000049f0


	//   ....[37]....
        /*0320*/ 	.word	0x00004a60


	//   ....[38]....
        /*0324*/ 	.word	0x00004ac0


	//   ....[39]....
        /*0328*/ 	.word	0x00004b30


	//   ....[40]....
        /*032c*/ 	.word	0x00004b90


	//   ....[41]....
        /*0330*/ 	.word	0x00004c00


	//   ....[42]....
        /*0334*/ 	.word	0x00004c60


	//   ....[43]....
        /*0338*/ 	.word	0x00004cd0


	//   ....[44]....
        /*033c*/ 	.word	0x00004d30


	//   ....[45]....
        /*0340*/ 	.word	0x00004da0


	//   ....[46]....
        /*0344*/ 	.word	0x00004e00


	//   ....[47]....
        /*0348*/ 	.word	0x00004e70


	//   ....[48]....
        /*034c*/ 	.word	0x00004ed0


	//   ....[49]....
        /*0350*/ 	.word	0x00004f40


	//   ....[50]....
        /*0354*/ 	.word	0x00004fa0


	//   ....[51]....
        /*0358*/ 	.word	0x00005010


	//   ....[52]....
        /*035c*/ 	.word	0x00005070


	//   ....[53]....
        /*0360*/ 	.word	0x000050e0


	//   ....[54]....
        /*0364*/ 	.word	0x00005140


	//   ....[55]....
        /*0368*/ 	.word	0x000051b0


	//   ....[56]....
        /*036c*/ 	.word	0x00005210


	//   ....[57]....
        /*0370*/ 	.word	0x00005280


	//   ....[58]....
        /*0374*/ 	.word	0x000052e0


	//   ....[59]....
        /*0378*/ 	.word	0x00005350


	//   ....[60]....
        /*037c*/ 	.word	0x000053b0


	//   ....[61]....
        /*0380*/ 	.word	0x00005420


	//   ....[62]....
        /*0384*/ 	.word	0x00005480


	//   ....[63]....
        /*0388*/ 	.word	0x000054f0


	//   ....[64]....
        /*038c*/ 	.word	0x00005550


	//   ....[65]....
        /*0390*/ 	.word	0x000055c0


	//   ....[66]....
        /*0394*/ 	.word	0x00005620


	//   ....[67]....
        /*0398*/ 	.word	0x00005690


	//   ....[68]....
        /*039c*/ 	.word	0x000056f0


	//----- nvinfo : EIATTR_SYSCALL_OFFSETS
	.align		4
.L_16533:
        /*03a0*/ 	.byte	0x04, 0x46
        /*03a2*/ 	.short	(.L_16535 - .L_16534)


	//   ....[0]....
.L_16534:
        /*03a4*/ 	.word	0x00004010


	//   ....[1]....
        /*03a8*/ 	.word	0x00004140


	//----- nvinfo : EIATTR_EXIT_INSTR_OFFSETS
	.align		4
.L_16535:
        /*03ac*/ 	.byte	0x04, 0x1c
        /*03ae*/ 	.short	(.L_16537 - .L_16536)


	//   ....[0]....
.L_16536:
        /*03b0*/ 	.word	0x00003360


	//   ....[1]....
        /*03b4*/ 	.word	0x000033c0


	//   ....[2]....
        /*03b8*/ 	.word	0x00003ee0


	//   ....[3]....
        /*03bc*/ 	.word	0x00004150


	//----- nvinfo : EIATTR_CTAIDZ_USED
	.align		4
.L_16537:
        /*03c0*/ 	.byte	0x01, 0x04
	.zero		2


	//----- nvinfo : EIATTR_CRS_STACK_SIZE
	.align		4
        /*03c4*/ 	.byte	0x04, 0x1e
        /*03c6*/ 	.short	(.L_16539 - .L_16538)
.L_16538:
        /*03c8*/ 	.word	0x00000000
.L_16539:


//--------------------- .nv.info._ZN4vllm25paged_attention_v1_kernelIthLi128ELi32ELi128ELNS_18Fp8KVCacheDataTypeE1ELb1EEEvPT_PKS2_PKT0_S8_ifPKiSA_iPKfiiiSC_SC_iiiii --------------------------
	.section	.nv.info._ZN4vllm25paged_attention_v1_kernelIthLi128ELi32ELi128ELNS_18Fp8KVCacheDataTypeE1ELb1EEEvPT_PKS2_PKT0_S8_ifPKiSA_iPKfiiiSC_SC_iiiii,"",@"SHT_CUDA_INFO"
	.sectionflags	@""
	.align	4


	//----- nvinfo : EIATTR_CUDA_API_VERSION
	.align		4
        /*0000*/ 	.byte	0x04, 0x37
        /*0002*/ 	.short	(.L_16541 - .L_16540)
.L_16540:
        /*0004*/ 	.word	0x00000082


	//----- nvinfo : EIATTR_SW2861232_WAR
	.align		4
.L_16541:
        /*0008*/ 	.byte	0x01, 0x35
	.zero		2


	//----- nvinfo : EIATTR_PARAM_CBANK
	.align		4
        /*000c*/ 	.byte	0x04, 0x0a
        /*000e*/ 	.short	(.L_16543 - .L_16542)
	.align		4
.L_16542:
        /*0010*/ 	.word	index@(.nv.constant0._ZN4vllm25paged_attention_v1_kernelIthLi128ELi32ELi128ELNS_18Fp8KVCacheDataTypeE1ELb1EEEvPT_PKS2_PKT0_S8_ifPKiSA_iPKfiiiSC_SC_iiiii)
        /*0014*/ 	.short	0x0160
        /*0016*/ 	.short	0x007c


	//----- nvinfo : EIATTR_CBANK_PARAM_SIZE
	.align		4
.L_16543:
        /*0018*/ 	.byte	0x03, 0x19
        /*001a*/ 	.short	0x007c


	//----- nvinfo : EIATTR_KPARAM_INFO
	.align		4
        /*001c*/ 	.byte	0x04, 0x17
        /*001e*/ 	.short	(.L_16545 - .L_16544)
.L_16544:
        /*0020*/ 	.word	0x00000000
        /*0024*/ 	.short	0x0013
        /*0026*/ 	.short	0x0078
        /*0028*/ 	.byte	0x00, 0xf0, 0x11, 0x00


	//----- nvinfo : EIATTR_KPARAM_INFO
	.align		4
.L_16545:
        /*002c*/ 	.byte	0x04, 0x17
        /*002e*/ 	.short	(.L_16547 - .L_16546)
.L_16546:
        /*0030*/ 	.word	0x00000000
        /*0034*/ 	.short	0x0012
        /*0036*/ 	.short	0x0074
        /*0038*/ 	.byte	0x00, 0xf0, 0x11, 0x00


	//----- nvinfo : EIATTR_KPARAM_INFO
	.align		4
.L_16547:
        /*003c*/ 	.byte	0x04, 0x17
        /*003e*/ 	.short	(.L_16549 - .L_16548)
.L_16548:
        /*0040*/ 	.word	0x00000000
        /*0044*/ 	.short	0x0011
        /*0046*/ 	.short	0x0070
        /*0048*/ 	.byte	0x00, 0xf0, 0x11, 0x00


	//----- nvinfo : EIATTR_KPARAM_INFO
	.align		4
.L_16549:
        /*004c*/ 	.byte	0x04, 0x17
        /*004e*/ 	.short	(.L_16551 - .L_16550)
.L_16550:
        /*0050*/ 	.word	0x00000000
        /*0054*/ 	.short	0x0010
        /*0056*/ 	.short	0x006c
        /*0058*/ 	.byte	0x00, 0xf0, 0x11, 0x00


	//----- nvinfo : EIATTR_KPARAM_INFO
	.align		4
.L_16551:
        /*005c*/ 	.byte	0x04, 0x17
        /*005e*/ 	.short	(.L_16553 - .L_16552)
.L_16552:
        /*0060*/ 	.word	0x00000000
        /*0064*/ 	.short	0x000f
        /*0066*/ 	.short	0x0068
        /*0068*/ 	.byte	0x00, 0xf0, 0x11, 0x00


	//----- nvinfo : EIATTR_KPARAM_INFO
	.align		4
.L_16553:
        /*006c*/ 	.byte	0x04, 0x17
        /*006e*/ 	.short	(.L_16555 - .L_16554)
.L_16554:
        /*0070*/ 	.word	0x00000000
        /*0074*/ 	.short	0x000e
        /*0076*/ 	.short	0x0060
        /*0078*/ 	.byte	0x00, 0xf0, 0x21, 0x00


	//----- nvinfo : EIATTR_KPARAM_INFO
	.align		4
.L_16555:
        /*007c*/ 	.byte	0x04, 0x17
        /*007e*/ 	.short	(.L_16557 - .L_16556)
.L_16556:
        /*0080*/ 	.word	0x00000000
        /*0084*/ 	.short	0x000d
        /*0086*/ 	.short	0x0058
        /*0088*/ 	.byte	0x00, 0xf0, 0x21, 0x00


	//----- nvinfo : EIATTR_KPARAM_INFO
	.align		4
.L_16557:
        /*008c*/ 	.byte	0x04, 0x17
        /*008e*/ 	.short	(.L_16559 - .L_16558)
.L_16558:
        /*0090*/ 	.word	0x00000000
        /*0094*/ 	.short	0x000c
        /*0096*/ 	.short	0x0050
        /*0098*/ 	.byte	0x00, 0xf0, 0x11, 0x00


	//----- nvinfo : EIATTR_KPARAM_INFO
	.align		4
.L_16559:
        /*009c*/ 	.byte	0x04, 0x17
        /*009e*/ 	.short	(.L_16561 - .L_16560)
.L_16560:
        /*00a0*/ 	.word	0x00000000
        /*00a4*/ 	.short	0x000b
        /*00a6*/ 	.short	0x004c
        /*00a8*/ 	.byte	0x00, 0xf0, 0x11, 0x00


	//----- nvinfo : EIATTR_KPARAM_INFO
	.align		4
.L_16561:
        /*00ac*/ 	.byte	0x04, 0x17
        /*00ae*/ 	.short	(.L_16563 - .L_16562)
.L_16562:
        /*00b0*/ 	.word	0x00000000
        /*00b4*/ 	.short	0x000a
        /*00b6*/ 	.short	0x0048
        /*00b8*/ 	.byte	0x00, 0xf0, 0x11, 0x00


	//----- nvinfo : EIATTR_KPARAM_INFO
	.align		4
.L_16563:
        /*00bc*/ 	.byte	0x04, 0x17
        /*00be*/ 	.short	(.L_16565 - .L_16564)
.L_16564:
        /*00c0*/ 	.word	0x00000000
        /*00c4*/ 	.short	0x0009
        /*00c6*/ 	.short	0x0040
        /*00c8*/ 	.byte	0x00, 0xf0, 0x21, 0x00


	//----- nvinfo : EIATTR_KPARAM_INFO
	.align		4
.L_16565:
        /*00cc*/ 	.byte	0x04, 0x17
        /*00ce*/ 	.short	(.L_16567 - .L_16566)
.L_16566:
        /*00d0*/ 	.word	0x00000000
        /*00d4*/ 	.short	0x0008
        /*00d6*/ 	.short	0x0038
        /*00d8*/ 	.byte	0x00, 0xf0, 0x11, 0x00


	//----- nvinfo : EIATTR_KPARAM_INFO
	.align		4
.L_16567:
        /*00dc*/ 	.byte	0x04, 0x17
        /*00de*/ 	.short	(.L_16569 - .L_16568)
.L_16568:
        /*00e0*/ 	.word	0x00000000
        /*00e4*/ 	.short	0x0007
        /*00e6*/ 	.short	0x0030
        /*00e8*/ 	.byte	0x00, 0xf0, 0x21, 0x00


	//----- nvinfo : EIATTR_KPARAM_INFO
	.align		4
.L_16569:
        /*00ec*/ 	.byte	0x04, 0x17
        /*00ee*/ 	.short	(.L_16571 - .L_16570)
.L_16570:
        /*00f0*/ 	.word	0x00000000
        /*00f4*/ 	.short	0x0006
        /*00f6*/ 	.short	0x0028
        /*00f8*/ 	.byte	0x00, 0xf0, 0x21, 0x00


	//----- nvinfo : EIATTR_KPARAM_INFO
	.align		4
.L_16571:
        /*00fc*/ 	.byte	0x04, 0x17
        /*00fe*/ 	.short	(.L_16573 - .L_16572)
.L_16572:
        /*0100*/ 	.word	0x00000000
        /*0104*/ 	.short	0x0005
        /*0106*/ 	.short	0x0024
        /*0108*/ 	.byte	0x00, 0xf0, 0x11, 0x00


	//----- nvinfo : EIATTR_KPARAM_INFO
	.align		4
.L_16573:
        /*010c*/ 	.byte	0x04, 0x17
        /*010e*/ 	.short	(.L_16575 - .L_16574)
.L_16574:
        /*0110*/ 	.word	0x00000000
        /*0114*/ 	.short	0x0004
        /*0116*/ 	.short	0x0020
        /*0118*/ 	.byte	0x00, 0xf0, 0x11, 0x00


	//----- nvinfo : EIATTR_KPARAM_INFO
	.align		4
.L_16575:
        /*011c*/ 	.byte	0x04, 0x17
        /*011e*/ 	.short	(.L_16577 - .L_16576)
.L_16576:
        /*0120*/ 	.word	0x00000000
        /*0124*/ 	.short	0x0003
        /*0126*/ 	.short	0x0018
        /*0128*/ 	.byte	0x00, 0xf0, 0x21, 0x00


	//----- nvinfo : EIATTR_KPARAM_INFO
	.align		4
.L_16577:
        /*012c*/ 	.byte	0x04, 0x17
        /*012e*/ 	.short	(.L_16579 - .L_16578)
.L_16578:
        /*0130*/ 	.word	0x00000000
        /*0134*/ 	.short	0x0002
        /*0136*/ 	.short	0x0010
        /*0138*/ 	.byte	0x00, 0xf0, 0x21, 0x00


	//----- nvinfo : EIATTR_KPARAM_INFO
	.align		4
.L_16579:
        /*013c*/ 	.byte	0x04, 0x17
        /*013e*/ 	.short	(.L_16581 - .L_16580)
.L_16580:
        /*0140*/ 	.word	0x00000000
        /*0144*/ 	.short	0x0001
        /*0146*/ 	.short	0x0008
        /*0148*/ 	.byte	0x00, 0xf0, 0x21, 0x00


	//----- nvinfo : EIATTR_KPARAM_INFO
	.align		4
.L_16581:
        /*014c*/ 	.byte	0x04, 0x17
        /*014e*/ 	.short	(.L_16583 - .L_16582)
.L_16582:
        /*0150*/ 	.word	0x00000000
        /*0154*/ 	.short	0x0000
        /*0156*/ 	.short	0x0000
        /*0158*/ 	.byte	0x00, 0xf0, 0x21, 0x00


	//----- nvinfo : EIATTR_MAXREG_COUNT
	.align		4
.L_16583:
        /*015c*/ 	.byte	0x03, 0x1b
        /*015e*/ 	.short	0x00ff


	//----- nvinfo : EIATTR_NUM_BARRIERS
	.align		4
        /*0160*/ 	.byte	0x02, 0x4c
        /*0162*/ 	.byte	0x01
	.zero		1


	//----- nvinfo : EIATTR_EXTERNS
	.align		4
        /*0164*/ 	.byte	0x04, 0x0f
        /*0166*/ 	.short	(.L_16585 - .L_16584)


	//   ....[0]....
	.align		4
.L_16584:
        /*0168*/ 	.word	index@(__assertfail)


	//----- nvinfo : EIATTR_MERCURY_ISA_VERSION
	.align		4
.L_16585:
        /*016c*/ 	.byte	0x03, 0x5f
        /*016e*/ 	.short	0x0000


	//----- nvinfo : EIATTR_COOP_GROUP_MASK_REGIDS
	.align		4
        /*0170*/ 	.byte	0x04, 0x29
        /*0172*/ 	.short	(.L_16587 - .L_16586)


	//   ....[0]....
.L_16586:
        /*0174*/ 	.word	0xffffffff


	//   ....[1]....
        /*0178*/ 	.word	0xffffffff


	//   ....[2]....
        /*017c*/ 	.word	0xffffffff


	//   ....[3]....
        /*0180*/ 	.word	0xffffffff


	//   ....[4]....
        /*0184*/ 	.word	0xffffffff


	//   ....[5]....
        /*0188*/ 	.word	0xffffffff


	//   ....[6]....
        /*018c*/ 	.word	0xffffffff


	//   ....[7]....
        /*0190*/ 	.word	0xffffffff


	//   ....[8]....
        /*0194*/ 	.word	0xffffffff


	//   ....[9]....
        /*0198*/ 	.word	0xffffffff


	//   ....[10]....
        /*019c*/ 	.word	0xffffffff


	//   ....[11]....
        /*01a0*/ 	.word	0xffffffff


	//   ....[12]....
        /*01a4*/ 	.word	0xffffffff


	//   ....[13]....
        /*01a8*/ 	.word	0xffffffff


	//   ....[14]....
        /*01ac*/ 	.word	0xffffffff


	//   ....[15]....
        /*01b0*/ 	.word	0xffffffff


	//   ....[16]....
        /*01b4*/ 	.word	0xffffffff


	//   ....[17]....
        /*01b8*/ 	.word	0xffffffff


	//   ....[18]....
        /*01bc*/ 	.word	0xffffffff


	//   ....[19]....
        /*01c0*/ 	.word	0xffffffff


	//   ....[20]....
        /*01c4*/ 	.word	0xffffffff


	//   ....[21]....
        /*01c8*/ 	.word	0xffffffff


	//   ....[22]....
        /*01cc*/ 	.word	0xffffffff


	//   ....[23]....
        /*01d0*/ 	.word	0xffffffff


	//   ....[24]....
        /*01d4*/ 	.word	0xffffffff


	//   ....[25]....
        /*01d8*/ 	.word	0xffffffff


	//   ....[26]....
        /*01dc*/ 	.word	0xffffffff


	//   ....[27]....
        /*01e0*/ 	.word	0xffffffff


	//   ....[28]....
        /*01e4*/ 	.word	0xffffffff


	//   ....[29]....
        /*01e8*/ 	.word	0xffffffff


	//   ....[30]....
        /*01ec*/ 	.word	0xffffffff


	//   ....[31]....
        /*01f0*/ 	.word	0xffffffff


	//   ....[32]....
        /*01f4*/ 	.word	0xffffffff


	//   ....[33]....
        /*01f8*/ 	.word	0xffffffff


	//   ....[34]....
        /*01fc*/ 	.word	0xffffffff


	//   ....[35]....
        /*0200*/ 	.word	0xffffffff


	//   ....[36]....
        /*0204*/ 	.word	0xffffffff


	//   ....[37]....
        /*0208*/ 	.word	0xffffffff


	//   ....[38]....
        /*020c*/ 	.word	0xffffffff


	//   ....[39]....
        /*0210*/ 	.word	0xffffffff


	//   ....[40]....
        /*0214*/ 	.word	0xffffffff


	//   ....[41]....
        /*0218*/ 	.word	0xffffffff


	//   ....[42]....
        /*021c*/ 	.word	0xffffffff


	//   ....[43]....
        /*0220*/ 	.word	0xffffffff


	//   ....[44]....
        /*0224*/ 	.word	0xffffffff


	//   ....[45]....
        /*0228*/ 	.word	0xffffffff


	//   ....[46]....
        /*022c*/ 	.word	0xffffffff


	//   ....[47]....
        /*0230*/ 	.word	0xffffffff


	//   ....[48]....
        /*0234*/ 	.word	0xffffffff


	//   ....[49]....
        /*0238*/ 	.word	0xffffffff


	//   ....[50]....
        /*023c*/ 	.word	0xffffffff


	//   ....[51]....
        /*0240*/ 	.word	0xffffffff


	//   ....[52]....
        /*0244*/ 	.word	0xffffffff


	//----- nvinfo : EIATTR_COOP_GROUP_INSTR_OFFSETS
	.align		4
.L_16587:
        /*0248*/ 	.byte	0x04, 0x28
        /*024a*/ 	.short	(.L_16589 - .L_16588)


	//   ....[0]....
.L_16588:
        /*024c*/ 	.word	0x00000a80


	//   ....[1]....
        /*0250*/ 	.word	0x00000aa0


	//   ....[2]....
        /*0254*/ 	.word	0x00000ac0


	//   ....[3]....
        /*0258*/ 	.word	0x00000ae0


	//   ....[4]....
        /*025c*/ 	.word	0x00000b90


	//   ....[5]....
        /*0260*/ 	.word	0x00000bb0


	//   ....[6]....
        /*0264*/ 	.word	0x00000bd0


	//   ....[7]....
        /*0268*/ 	.word	0x00001990


	//   ....[8]....
        /*026c*/ 	.word	0x000019f0


	//   ....[9]....
        /*0270*/ 	.word	0x00001a20


	//   ....[10]....
        /*0274*/ 	.word	0x00001a40


	//   ....[11]....
        /*0278*/ 	.word	0x00001a60


	//   ....[12]....
        /*027c*/ 	.word	0x00001ab0


	//   ....[13]....
        /*0280*/ 	.word	0x00001ad0


	//   ....[14]....
        /*0284*/ 	.word	0x00001af0


	//   ....[15]....
        /*0288*/ 	.word	0x00002740


	//   ....[16]....
        /*028c*/ 	.word	0x00003af0


	//   ....[17]....
        /*0290*/ 	.word	0x00003b60


	//   ....[18]....
        /*0294*/ 	.word	0x00003bc0


	//   ....[19]....
        /*0298*/ 	.word	0x00003c20


	//   ....[20]....
        /*029c*/ 	.word	0x00003c90


	//   ....[21]....
        /*02a0*/ 	.word	0x00003d10


	//   ....[22]....
        /*02a4*/ 	.word	0x00003d80


	//   ....[23]....
        /*02a8*/ 	.word	0x00003df0


	//   ....[24]....
        /*02ac*/ 	.word	0x00003e50


	//   ....[25]....
        /*02b0*/ 	.word	0x00003ec0


	//   ....[26]....
        /*02b4*/ 	.word	0x00003f20


	//   ....[27]....
        /*02b8*/ 	.word	0x00003f90


	//   ....[28]....
        /*02bc*/ 	.word	0x00003ff0


	//   ....[29]....
        /*02c0*/ 	.word	0x00004060


	//   ....[30]....
        /*02c4*/ 	.word	0x000040c0


	//   ....[31]....
        /*02c8*/ 	.word	0x00004130


	//   ....[32]....
        /*02cc*/ 	.word	0x00004190


	//   ....[33]....
        /*02d0*/ 	.word	0x00004200


	//   ....[34]....
        /*02d4*/ 	.word	0x00004260


	//   ....[35]....
        /*02d8*/ 	.word	0x000042d0


	//   ....[36]....
        /*02dc*/ 	.word	0x00004330


	//   ....[37]....
        /*02e0*/ 	.word	0x000043a0


	//   ....[38]....
        /*02e4*/ 	.word	0x00004400


	//   ....[39]....
        /*02e8*/ 	.word	0x00004470


	//   ....[40]....
        /*02ec*/ 	.word	0x000044d0


	//   ....[41]....
        /*02f0*/ 	.word	0x00004540


	//   ....[42]....
        /*02f4*/ 	.word	0x000045a0


	//   ....[43]....
        /*02f8*/ 	.word	0x00004610


	//   ....[44]....
        /*02fc*/ 	.word	0x00004670


	//   ....[45]....
        /*0300*/ 	.word	0x000046e0


	//   ....[46]....
        /*0304*/ 	.word	0x00004740


	//   ....[47]....
        /*0308*/ 	.word	0x000047b0


	//   ....[48]....
        /*030c*/ 	.word	0x00004810


	//   ....[49]....
        /*0310*/ 	.word	0x00004880


	//   ....[50]....
        /*0314*/ 	.word	0x000048e0


	//   ....[51]....
        /*0318*/ 	.word	0x00004950


	//   ....[52]....
        /*031c*/ 	.word	0x000049b0


	//----- nvinfo : EIATTR_SYSCALL_OFFSETS
	.align		4
.L_16589:
        /*0320*/ 	.byte	0x04, 0x46
        /*0322*/ 	.short	(.L_16591 - .L_16590)


	//   ....[0]....
.L_16590:
        /*0324*/ 	.word	0x00003950


	//   ....[1]....
        /*0328*/ 	.word	0x00003a80


	//----- nvinfo : EIATTR_EXIT_INSTR_OFFSETS
	.align		4
.L_16591:
        /*032c*/ 	.byte	0x04, 0x1c
        /*032e*/ 	.short	(.L_16593 - .L_16592)


	//   ....[0]....
.L_16592:
        /*0330*/ 	.word	0x00003020


	//   ....[1]....
        /*0334*/ 	.word	0x000030f0


	//   ....[2]....
        /*0338*/ 	.word	0x00003820


	//   ....[3]....
        /*033c*/ 	.word	0x00003a90


	//----- nvinfo : EIATTR_CTAIDZ_USED
	.align		4
.L_16593:
        /*0340*/ 	.byte	0x01, 0x04
	.zero		2


	//----- nvinfo : EIATTR_CRS_STACK_SIZE
	.align		4
        /*0344*/ 	.byte	0x04, 0x1e
        /*0346*/ 	.short	(.L_16595 - .L_16594)
.L_16594:
        /*0348*/ 	.word	0x00000000
.L_16595:


//--------------------- .nv.info._ZN4vllm25paged_attention_v1_kernelIthLi120ELi32ELi128ELNS_18Fp8KVCacheDataTypeE1ELb1EEEvPT_PKS2_PKT0_S8_ifPKiSA_iPKfiiiSC_SC_iiiii --------------------------
	.section	.nv.info._ZN4vllm25paged_attention_v1_kernelIthLi120ELi32ELi128ELNS_18Fp8KVCacheDataTypeE1ELb1EEEvPT_PKS2_PKT0_S8_ifPKiSA_iPKfiiiSC_SC_iiiii,"",@"SHT_CUDA_INFO"
	.sectionflags	@""
	.align	4


	//----- nvinfo : EIATTR_CUDA_API_VERSION
	.align		4
        /*0000*/ 	.byte	0x04, 0x37
        /*0002*/ 	.short	(.L_16597 - .L_16596)
.L_16596:
        /*0004*/ 	.word	0x00000082


	//----- nvinfo : EIATTR_SW2861232_WAR
	.align		4
.L_16597:
        /*0008*/ 	.byte	0x01, 0x35
	.zero		2


	//----- nvinfo : EIATTR_PARAM_CBANK
	.align		4
        /*000c*/ 	.byte	0x04, 0x0a
        /*000e*/ 	.short	(.L_16599 - .L_16598)
	.align		4
.L_16598:
        /*0010*/ 	.word	index@(.nv.constant0._ZN4vllm25paged_attention_v1_kernelIthLi120ELi32ELi128ELNS_18Fp8KVCacheDataTypeE1ELb1EEEvPT_PKS2_PKT0_S8_ifPKiSA_iPKfiiiSC_SC_iiiii)
        /*0014*/ 	.short	0x0160
        /*0016*/ 	.short	0x007c


	//----- nvinfo : EIATTR_CBANK_PARAM_SIZE
	.align		4
.L_16599:
        /*0018*/ 	.byte	0x03, 0x19
        /*001a*/ 	.short	0x007c


	//----- nvinfo : EIATTR_KPARAM_INFO
	.align		4
        /*001c*/ 	.byte	0x04, 0x17
        /*001e*/ 	.short	(.L_16601 - .L_16600)
.L_16600:
        /*0020*/ 	.word	0x00000000
        /*0024*/ 	.short	0x0013
        /*0026*/ 	.short	0x0078
        /*0028*/ 	.byte	0x00, 0xf0, 0x11, 0x00


	//----- nvinfo : EIATTR_KPARAM_INFO
	.align		4
.L_16601:
        /*002c*/ 	.byte	0x04, 0x17
        /*002e*/ 	.short	(.L_16603 - .L_16602)
.L_16602:
        /*0030*/ 	.word	0x00000000
        /*0034*/ 	.short	0x0012
        /*0036*/ 	.short	0x0074
        /*0038*/ 	.byte	0x00, 0xf0, 0x11, 0x00


	//----- nvinfo : EIATTR_KPARAM_INFO
	.align		4
.L_16603:
        /*003c*/ 	.byte	0x04, 0x17
        /*003e*/ 	.short	(.L_16605 - .L_16604)
.L_16604:
        /*0040*/ 	.word	0x00000000
        /*0044*/ 	.short	0x0011
        /*0046*/ 	.short	0x0070
        /*0048*/ 	.byte	0x00, 0xf0, 0x11, 0x00


	//----- nvinfo : EIATTR_KPARAM_INFO
	.align		4
.L_16605:
        /*004c*/ 	.byte	0x04, 0x17
        /*004e*/ 	.short	(.L_16607 - .L_16606)
.L_16606:
        /*0050*/ 	.word	0x00000000
        /*0054*/ 	.short	0x0010
        /*0056*/ 	.short	0x006c
        /*0058*/ 	.byte	0x00, 0xf0, 0x11, 0x00


	//----- nvinfo : EIATTR_KPARAM_INFO
	.align		4
.L_16607:
        /*005c*/ 	.byte	0x04, 0x17
        /*005e*/ 	.short	(.L_16609 - .L_16608)
.L_16608:
        /*0060*/ 	.word	0x00000000
        /*0064*/ 	.short	0x000f
        /*0066*/ 	.short	0x0068
        /*0068*/ 	.byte	0x00, 0xf0, 0x11, 0x00


	//----- nvinfo : EIATTR_KPARAM_INFO
	.align		4
.L_16609:
        /*006c*/ 	.byte	0x04, 0x17
        /*006e*/ 	.short	(.L_16611 - .L_16610)
.L_16610:
        /*0070*/ 	.word	0x00000000
        /*0074*/ 	.short	0x000e
        /*0076*/ 	.short	0x0060
        /*0078*/ 	.byte	0x00, 0xf0, 0x21, 0x00


	//----- nvinfo : EIATTR_KPARAM_INFO
	.align		4
.L_16611:
        /*007c*/ 	.byte	0x04, 0x17
        /*007e*/ 	.short	(.L_16613 - .L_16612)
.L_16612:
        /*0080*/ 	.word	0x00000000
        /*0084*/ 	.short	0x000d
        /*0086*/ 	.short	0x0058
        /*0088*/ 	.byte	0x00, 0xf0, 0x21, 0x00


	//----- nvinfo : EIATTR_KPARAM_INFO
	.align		4
.L_16613:
        /*008c*/ 	.byte	0x04, 0x17
        /*008e*/ 	.short	(.L_16615 - .L_16614)
.L_16614:
        /*0090*/ 	.word	0x00000000
        /*0094*/ 	.short	0x000c
        /*0096*/ 	.short	0x0050
        /*0098*/ 	.byte	0x00, 0xf0, 0x11, 0x00


	//----- nvinfo : EIATTR_KPARAM_INFO
	.align		4
.L_16615:
        /*009c*/ 	.byte	0x04, 0x17
        /*009e*/ 	.short	(.L_16617 - .L_16616)
.L_16616:
        /*00a0*/ 	.word	0x00000000
        /*00a4*/ 	.short	0x000b
        /*00a6*/ 	.short	0x004c
        /*00a8*/ 	.byte	0x00, 0xf0, 0x11, 0x00


	//----- nvinfo : EIATTR_KPARAM_INFO
	.align		4
.L_16617:
        /*00ac*/ 	.byte	0x04, 0x17
        /*00ae*/ 	.short	(.L_16619 - .L_16618)
.L_16618:
        /*00b0*/ 	.word	0x00000000
        /*00b4*/ 	.short	0x000a
        /*00b6*/ 	.short	0x0048
        /*00b8*/ 	.byte	0x00, 0xf0, 0x11, 0x00


	//----- nvinfo : EIATTR_KPARAM_INFO
	.align		4
.L_16619:
        /*00bc*/ 	.byte	0x04, 0x17
        /*00be*/ 	.short	(.L_16621 - .L_16620)
.L_16620:
        /*00c0*/ 	.word	0x00000000
        /*00c4*/ 	.short	0x0009
        /*00c6*/ 	.short	0x0040
        /*00c8*/ 	.byte	0x00, 0xf0, 0x21, 0x00


	//----- nvinfo : EIATTR_KPARAM_INFO
	.align		4
.L_16621:
        /*00cc*/ 	.byte	0x04, 0x17
        /*00ce*/ 	.short	(.L_16623 - .L_16622)
.L_16622:
        /*00d0*/ 	.word	0x00000000
        /*00d4*/ 	.short	0x0008
        /*00d6*/ 	.short	0x0038
        /*00d8*/ 	.byte	0x00, 0xf0, 0x11, 0x00


	//----- nvinfo : EIATTR_KPARAM_INFO
	.align		4
.L_16623:
        /*00dc*/ 	.byte	0x04, 0x17
        /*00de*/ 	.short	(.L_16625 - .L_16624)
.L_16624:
        /*00e0*/ 	.word	0x00000000
        /*00e4*/ 	.short	0x0007
        /*00e6*/ 	.short	0x0030
        /*00e8*/ 	.byte	0x00, 0xf0, 0x21, 0x00


	//----- nvinfo : EIATTR_KPARAM_INFO
	.align		4
.L_16625:
        /*00ec*/ 	.byte	0x04, 0x17
        /*00ee*/ 	.short	(.L_16627 - .L_16626)
.L_16626:
        /*00f0*/ 	.word	0x00000000
        /*00f4*/ 	.short	0x0006
        /*00f6*/ 	.short	0x0028
        /*00f8*/ 	.byte	0x00, 0xf0, 0x21, 0x00


	//----- nvinfo : EIATTR_KPARAM_INFO
	.align		4
.L_16627:
        /*00fc*/ 	.byte	0x04, 0x17
        /*00fe*/ 	.short	(.L_16629 - .L_16628)
.L_16628:
        /*0100*/ 	.word	0x00000000
        /*0104*/ 	.short	0x0005
        /*0106*/ 	.short	0x0024
        /*0108*/ 	.byte	0x00, 0xf0, 0x11, 0x00


	//----- nvinfo : EIATTR_KPARAM_INFO
	.align		4
.L_16629:
        /*010c*/ 	.byte	0x04, 0x17
        /*010e*/ 	.short	(.L_16631 - .L_16630)
.L_16630:
        /*0110*/ 	.word	0x00000000
        /*0114*/ 	.short	0x0004
        /*0116*/ 	.short	0x0020
        /*0118*/ 	.byte	0x00, 0xf0, 0x11, 0x00


	//----- nvinfo : EIATTR_KPARAM_INFO
	.align		4
.L_16631:
        /*011c*/ 	.byte	0x04, 0x17
        /*011e*/ 	.short	(.L_16633 - .L_16632)
.L_16632:
        /*0120*/ 	.word	0x00000000
        /*0124*/ 	.short	0x0003
        /*0126*/ 	.short	0x0018
        /*0128*/ 	.byte	0x00, 0xf0, 0x21, 0x00


	//----- nvinfo : EIATTR_KPARAM_INFO
	.align		4
.L_16633:
        /*012c*/ 	.byte	0x04, 0x17
        /*012e*/ 	.short	(.L_16635 - .L_16634)
.L_16634:
        /*0130*/ 	.word	0x00000000
        /*0134*/ 	.short	0x0002
        /*0136*/ 	.short	0x0010
        /*0138*/ 	.byte	0x00, 0xf0, 0x21, 0x00


	//----- nvinfo : EIATTR_KPARAM_INFO
	.align		4
.L_16635:
        /*013c*/ 	.byte	0x04, 0x17
        /*013e*/ 	.short	(.L_16637 - .L_16636)
.L_16636:
        /*0140*/ 	.word	0x00000000
        /*0144*/ 	.short	0x0001
        /*0146*/ 	.short	0x0008
        /*0148*/ 	.byte	0x00, 0xf0, 0x21, 0x00


	//----- nvinfo : EIATTR_KPARAM_INFO
	.align		4
.L_16637:
        /*014c*/ 	.byte	0x04, 0x17
        /*014e*/ 	.short	(.L_16639 - .L_16638)
.L_16638:
        /*0150*/ 	.word	0x00000000
        /*0154*/ 	.short	0x0000
        /*0156*/ 	.short	0x0000
        /*0158*/ 	.byte	0x00, 0xf0, 0x21, 0x00


	//----- nvinfo : EIATTR_MAXREG_COUNT
	.align		4
.L_16639:
        /*015c*/ 	.byte	0x03, 0x1b
        /*015e*/ 	.short	0x00ff


	//----- nvinfo : EIATTR_NUM_BARRIERS
	.align		4
        /*0160*/ 	.byte	0x02, 0x4c
        /*0162*/ 	.byte	0x01
	.zero		1


	//----- nvinfo : EIATTR_EXTERNS
	.align		4
        /*0164*/ 	.byte	0x04, 0x0f
        /*0166*/ 	.short	(.L_16641 - .L_16640)


	//   ....[0]....
	.align		4
.L_16640:
        /*0168*/ 	.word	index@(__assertfail)


	//----- nvinfo : EIATTR_MERCURY_ISA_VERSION
	.align		4
.L_16641:
        /*016c*/ 	.byte	0x03, 0x5f
        /*016e*/ 	.short	0x0000


	//----- nvinfo : EIATTR_COOP_GROUP_MASK_REGIDS
	.align		4
        /*0170*/ 	.byte	0x04, 0x29
        /*0172*/ 	.short	(.L_16643 - .L_16642)


	//   ....[0]....
.L_16642:
        /*0174*/ 	.word	0xffffffff


	//   ....[1]....
        /*0178*/ 	.word	0xffffffff


	//   ....[2]....
        /*017c*/ 	.word	0xffffffff


	//   ....[3]....
        /*0180*/ 	.word	0xffffffff


	//   ....[4]....
        /*0184*/ 	.word	0xffffffff


	//   ....[5]....
        /*0188*/ 	.word	0xffffffff


	//   ....[6]....
        /*018c*/ 	.word	0xffffffff


	//   ....[7]....
        /*0190*/ 	.word	0xffffffff


	//   ....[8]....
        /*0194*/ 	.word	0xffffffff


	//   ....[9]....
        /*0198*/ 	.word	0xffffffff


	//   ....[10]....
        /*019c*/ 	.word	0xffffffff


	//   ....[11]....
        /*01a0*/ 	.word	0xffffffff


	//   ....[12]....
        /*01a4*/ 	.word	0xffffffff


	//   ....[13]....
        /*01a8*/ 	.word	0xffffffff


	//   ....[14]....
        /*01ac*/ 	.word	0xffffffff


	//   ....[15]....
        /*01b0*/ 	.word	0xffffffff


	//   ....[16]....
        /*01b4*/ 	.word	0xffffffff


	//   ....[17]....
        /*01b8*/ 	.word	0xffffffff


	//   ....[18]....
        /*01bc*/ 	.word	0xffffffff


	//   ....[19]....
        /*01c0*/ 	.word	0xffffffff


	//   ....[20]....
        /*01c4*/ 	.word	0xffffffff


	//   ....[21]....
        /*01c8*/ 	.word	0xffffffff


	//   ....[22]....
        /*01cc*/ 	.word	0xffffffff


	//   ....[23]....
        /*01d0*/ 	.word	0xffffffff


	//   ....[24]....
        /*01d4*/ 	.word	0xffffffff


	//   ....[25]....
        /*01d8*/ 	.word	0xffffffff


	//   ....[26]....
        /*01dc*/ 	.word	0xffffffff


	//   ....[27]....
        /*01e0*/ 	.word	0xffffffff


	//   ....[28]....
        /*01e4*/ 	.word	0xffffffff


	//   ....[29]....
        /*01e8*/ 	.word	0xffffffff


	//   ....[30]....
        /*01ec*/ 	.word	0xffffffff


	//   ....[31]....
        /*01f0*/ 	.word	0xffffffff


	//   ....[32]....
        /*01f4*/ 	.word	0xffffffff


	//   ....[33]....
        /*01f8*/ 	.word	0xffffffff


	//   ....[34]....
        /*01fc*/ 	.word	0xffffffff


	//   ....[35]....
        /*0200*/ 	.word	0xffffffff


	//   ....[36]....
        /*0204*/ 	.word	0xffffffff


	//   ....[37]....
        /*0208*/ 	.word	0xffffffff


	//   ....[38]....
        /*020c*/ 	.word	0xffffffff


	//   ....[39]....
        /*0210*/ 	.word	0xffffffff


	//   ....[40]....
        /*0214*/ 	.word	0xffffffff


	//   ....[41]....
        /*0218*/ 	.word	0xffffffff


	//   ....[42]....
        /*021c*/ 	.word	0xffffffff


	//   ....[43]....
        /*0220*/ 	.word	0xffffffff


	//   ....[44]....
        /*0224*/ 	.word	0xffffffff


	//   ....[45]....
        /*0228*/ 	.word	0xffffffff


	//   ....[46]....
        /*022c*/ 	.word	0xffffffff


	//   ....[47]....
        /*0230*/ 	.word	0xffffffff


	//   ....[48]....
        /*0234*/ 	.word	0xffffffff


	//   ....[49]....
        /*0238*/ 	.word	0xffffffff


	//   ....[50]....
        /*023c*/ 	.word	0xffffffff


	//----- nvinfo : EIATTR_COOP_GROUP_INSTR_OFFSETS
	.align		4
.L_16643:
        /*0240*/ 	.byte	0x04, 0x28
        /*0242*/ 	.short	(.L_16645 - .L_16644)


	//   ....[0]....
.L_16644:
        /*0244*/ 	.word	0x00000a80


	//   ....[1]....
        /*0248*/ 	.word	0x00000aa0


	//   ....[2]....
        /*024c*/ 	.word	0x00000ac0


	//   ....[3]....
        /*0250*/ 	.word	0x00000ae0


	//   ....[4]....
        /*0254*/ 	.word	0x00000b80


	//   ....[5]....
        /*0258*/ 	.word	0x00000ba0


	//   ....[6]....
        /*025c*/ 	.word	0x00000bd0


	//   ....[7]....
        /*0260*/ 	.word	0x00001990


	//   ....[8]....
        /*0264*/ 	.word	0x000019f0


	//   ....[9]....
        /*0268*/ 	.word	0x00001a20


	//   ....[10]....
        /*026c*/ 	.word	0x00001a40


	//   ....[11]....
        /*0270*/ 	.word	0x00001a60


	//   ....[12]....
        /*0274*/ 	.word	0x00001ab0


	//   ....[13]....
        /*0278*/ 	.word	0x00001ad0


	//   ....[14]....
        /*027c*/ 	.word	0x00001af0


	//   ....[15]....
        /*0280*/ 	.word	0x00002760


	//   ....[16]....
        /*0284*/ 	.word	0x00003a30


	//   ....[17]....
        /*0288*/ 	.word	0x00003aa0


	//   ....[18]....
        /*028c*/ 	.word	0x00003b00


	//   ....[19]....
        /*0290*/ 	.word	0x00003b60


	//   ....[20]....
        /*0294*/ 	.word	0x00003bd0


	//   ....[21]....
        /*0298*/ 	.word	0x00003c50


	//   ....[22]....
        /*029c*/ 	.word	0x00003cc0


	//   ....[23]....
        /*02a0*/ 	.word	0x00003d30


	//   ....[24]....
        /*02a4*/ 	.word	0x00003d90


	//   ....[25]....
        /*02a8*/ 	.word	0x00003e00


	//   ....[26]....
        /*02ac*/ 	.word	0x00003e60


	//   ....[27]....
        /*02b0*/ 	.word	0x00003ed0


	//   ....[28]....
        /*02b4*/ 	.word	0x00003f30


	//   ....[29]....
        /*02b8*/ 	.word	0x00003fa0


	//   ....[30]....
        /*02bc*/ 	.word	0x00004000


	//   ....[31]....
        /*02c0*/ 	.word	0x00004070


	//   ....[32]....
        /*02c4*/ 	.word	0x000040d0


	//   ....[33]....
        /*02c8*/ 	.word	0x00004140


	//   ....[34]....
        /*02cc*/ 	.word	0x000041a0


	//   ....[35]....
        /*02d0*/ 	.word	0x00004210


	//   ....[36]....
        /*02d4*/ 	.word	0x00004270


	//   ....[37]....
        /*02d8*/ 	.word	0x000042e0


	//   ....[38]....
        /*02dc*/ 	.word	0x00004340


	//   ....[39]....
        /*02e0*/ 	.word	0x000043b0


	//   ....[40]....
        /*02e4*/ 	.word	0x00004410


	//   ....[41]....
        /*02e8*/ 	.word	0x00004480


	//   ....[42]....
        /*02ec*/ 	.word	0x000044e0


	//   ....[43]....
        /*02f0*/ 	.word	0x00004550


	//   ....[44]....
        /*02f4*/ 	.word	0x000045b0


	//   ....[45]....
        /*02f8*/ 	.word	0x00004620


	//   ....[46]....
        /*02fc*/ 	.word	0x00004680


	//   ....[47]....
        /*0300*/ 	.word	0x000046f0


	//   ....[48]....
        /*0304*/ 	.word	0x00004750


	//   ....[49]....
        /*0308*/ 	.word	0x000047c0


	//   ....[50]....
        /*030c*/ 	.word	0x00004820


	//----- nvinfo : EIATTR_SYSCALL_OFFSETS
	.align		4
.L_16645:
        /*0310*/ 	.byte	0x04, 0x46
        /*0312*/ 	.short	(.L_16647 - .L_16646)


	//   ....[0]....
.L_16646:
        /*0314*/ 	.word	0x00003890


	//   ....[1]....
        /*0318*/ 	.word	0x000039c0


	//----- nvinfo : EIATTR_EXIT_INSTR_OFFSETS
	.align		4
.L_16647:
        /*031c*/ 	.byte	0x04, 0x1c
        /*031e*/ 	.short	(.L_16649 - .L_16648)


	//   ....[0]....
.L_16648:
        /*0320*/ 	.word	0x00002fe0


	//   ....[1]....
        /*0324*/ 	.word	0x000030b0


	//   ....[2]....
        /*0328*/ 	.word	0x00003760


	//   ....[3]....
        /*032c*/ 	.word	0x000039d0


	//----- nvinfo : EIATTR_CTAIDZ_USED
	.align		4
.L_16649:
        /*0330*/ 	.byte	0x01, 0x04
	.zero		2


	//----- nvinfo : EIATTR_CRS_STACK_SIZE
	.align		4
        /*0334*/ 	.byte	0x04, 0x1e
        /*0336*/ 	.short	(.L_16651 - .L_16650)
.L_16650:
        /*0338*/ 	.word	0x00000000
.L_16651:


//--------------------- .nv.info._ZN4vllm25paged_attention_v1_kernelIthLi112ELi32ELi128ELNS_18Fp8KVCacheDataTypeE1ELb1EEEvPT_PKS2_PKT0_S8_ifPKiSA_iPKfiiiSC_SC_iiiii --------------------------
	.section	.nv.info._ZN4vllm25paged_attention_v1_kernelIthLi112ELi32ELi128ELNS_18Fp8KVCacheDataTypeE1ELb1EEEvPT_PKS2_PKT0_S8_ifPKiSA_iPKfiiiSC_SC_iiiii,"",@"SHT_CUDA_INFO"
	.sectionflags	@""
	.align	4


	//----- nvinfo : EIATTR_CUDA_API_VERSION
	.align		4
        /*0000*/ 	.byte	0x04, 0x37
        /*0002*/ 	.short	(.L_16653 - .L_16652)
.L_16652:
        /*0004*/ 	.word	0x00000082


	//----- nvinfo : EIATTR_SW2861232_WAR
	.align		4
.L_16653:
        /*0008*/ 	.byte	0x01, 0x35
	.zero		2


	//----- nvinfo : EIATTR_PARAM_CBANK
	.align		4
        /*000c*/ 	.byte	0x04, 0x0a
        /*000e*/ 	.short	(.L_16655 - .L_16654)
	.align		4
.L_16654:
        /*0010*/ 	.word	index@(.nv.constant0._ZN4vllm25paged_attention_v1_kernelIthLi112ELi32ELi128ELNS_18Fp8KVCacheDataTypeE1ELb1EEEvPT_PKS2_PKT0_S8_ifPKiSA_iPKfiiiSC_SC_iiiii)
        /*0014*/ 	.short	0x0160
        /*0016*/ 	.short	0x007c


	//----- nvinfo : EIATTR_CBANK_PARAM_SIZE
	.align		4
.L_16655:
        /*0018*/ 	.byte	0x03, 0x19
        /*001a*/ 	.short	0x007c


	//----- nvinfo : EIATTR_KPARAM_INFO
	.align		4
        /*001c*/ 	.byte	0x04, 0x17
        /*001e*/ 	.short	(.L_16657 - .L_16656)
.L_16656:
        /*0020*/ 	.word	0x00000000
        /*0024*/ 	.short	0x0013
        /*0026*/ 	.short	0x0078
        /*0028*/ 	.byte	0x00, 0xf0, 0x11, 0x00


	//----- nvinfo : EIATTR_KPARAM_INFO
	.align		4
.L_16657:
        /*002c*/ 	.byte	0x04, 0x17
        /*002e*/ 	.short	(.L_16659 - .L_16658)
.L_16658:
        /*0030*/ 	.word	0x00000000
        /*0034*/ 	.short	0x0012
        /*0036*/ 	.short	0x0074
        /*0038*/ 	.byte	0x00, 0xf0, 0x11, 0x00


	//----- nvinfo : EIATTR_KPARAM_INFO
	.align		4
.L_16659:
        /*003c*/ 	.byte	0x04, 0x17
        /*003e*/ 	.short	(.L_16661 - .L_16660)
.L_16660:
        /*0040*/ 	.word	0x00000000
        /*0044*/ 	.short	0x0011
        /*0046*/ 	.short	0x0070
        /*0048*/ 	.byte	0x00, 0xf0, 0x11, 0x00


	//----- nvinfo : EIATTR_KPARAM_INFO
	.align		4
.L_16661:
        /*004c*/ 	.byte	0x04, 0x17
        /*004e*/ 	.short	(.L_16663 - .L_16662)
.L_16662:
        /*0050*/ 	.word	0x00000000
        /*0054*/ 	.short	0x0010
        /*0056*/ 	.short	0x006c
        /*0058*/ 	.byte	0x00, 0xf0, 0x11, 0x00


	//----- nvinfo : EIATTR_KPARAM_INFO
	.align		4
.L_16663:
        /*005c*/ 	.byte	0x04, 0x17
        /*005e*/ 	.short	(.L_16665 - .L_16664)
.L_16664:
        /*0060*/ 	.word	0x00000000
        /*0064*/ 	.short	0x000f
        /*0066*/ 	.short	0x0068
        /*0068*/ 	.byte	0x00, 0xf0, 0x11, 0x00


	//----- nvinfo : EIATTR_KPARAM_INFO
	.align		4
.L_16665:
        /*006c*/ 	.byte	0x04, 0x17
        /*006e*/ 	.short	(.L_16667 - .L_16666)
.L_16666:
        /*0070*/ 	.word	0x00000000
        /*0074*/ 	.short	0x000e
        /*0076*/ 	.short	0x0060
        /*0078*/ 	.byte	0x00, 0xf0, 0x21, 0x00


	//----- nvinfo : EIATTR_KPARAM_INFO
	.align		4
.L_16667:
        /*007c*/ 	.byte	0x04, 0x17
        /*007e*/ 	.short	(.L_16669 - .L_16668)
.L_16668:
        /*0080*/ 	.word	0x00000000
        /*0084*/ 	.short	0x000d
        /*0086*/ 	.short	0x0058
        /*0088*/ 	.byte	0x00, 0xf0, 0x21, 0x00


	//----- nvinfo : EIATTR_KPARAM_INFO
	.align		4
.L_16669:
        /*008c*/ 	.byte	0x04, 0x17
        /*008e*/ 	.short	(.L_16671 - .L_16670)
.L_16670:
        /*0090*/ 	.word	0x00000000
        /*0094*/ 	.short	0x000c
        /*0096*/ 	.short	0x0050
        /*0098*/ 	.byte	0x00, 0xf0, 0x11, 0x00


	//----- nvinfo : EIATTR_KPARAM_INFO
	.align		4
.L_16671:
        /*009c*/ 	.byte	0x04, 0x17
        /*009e*/ 	.short	(.L_16673 - .L_16672)
.L_16672:
        /*00a0*/ 	.word	0x00000000
        /*00a4*/ 	.short	0x000b
        /*00a6*/ 	.short	0x004c
        /*00a8*/ 	.byte	0x00, 0xf0, 0x11, 0x00


	//----- nvinfo : EIATTR_KPARAM_INFO
	.align		4
.L_16673:
        /*00ac*/ 	.byte	0x04, 0x17
        /*00ae*/ 	.short	(.L_16675 - .L_16674)
.L_16674:
        /*00b0*/ 	.word	0x00000000
        /*00b4*/ 	.short	0x000a
        /*00b6*/ 	.short	0x0048
        /*00b8*/ 	.byte	0x00, 0xf0, 0x11, 0x00


	//----- nvinfo : EIATTR_KPARAM_INFO
	.align		4
.L_16675:
        /*00bc*/ 	.byte	0x04, 0x17
        /*00be*/ 	.short	(.L_16677 - .L_16676)
.L_16676:
        /*00c0*/ 	.word	0x00000000
        /*00c4*/ 	.short	0x0009
        /*00c6*/ 	.short	0x0040
        /*00c8*/ 	.byte	0x00, 0xf0, 0x21, 0x00


	//----- nvinfo : EIATTR_KPARAM_INFO
	.align		4
.L_16677:
        /*00cc*/ 	.byte	0x04, 0x17
        /*00ce*/ 	.short	(.L_16679 - .L_16678)
.L_16678:
        /*00d0*/ 	.word	0x00000000
        /*00d4*/ 	.short	0x0008
        /*00d6*/ 	.short	0x0038
        /*00d8*/ 	.byte	0x00, 0xf0, 0x11, 0x00


	//----- nvinfo : EIATTR_KPARAM_INFO
	.align		4
.L_16679:
        /*00dc*/ 	.byte	0x04, 0x17
        /*00de*/ 	.short	(.L_16681 - .L_16680)
.L_16680:
        /*00e0*/ 	.word	0x00000000
        /*00e4*/ 	.short	0x0007
        /*00e6*/ 	.short	0x0030
        /*00e8*/ 	.byte	0x00, 0xf0, 0x21, 0x00


	//----- nvinfo : EIATTR_KPARAM_INFO
	.align		4
.L_16681:
        /*00ec*/ 	.byte	0x04, 0x17
        /*00ee*/ 	.short	(.L_16683 - .L_16682)
.L_16682:
        /*00f0*/ 	.word	0x00000000
        /*00f4*/ 	.short	0x0006
        /*00f6*/ 	.short	0x0028
        /*00f8*/ 	.byte	0x00, 0xf0, 0x21, 0x00


	//----- nvinfo : EIATTR_KPARAM_INFO
	.align		4
.L_16683:
        /*00fc*/ 	.byte	0x04, 0x17
        /*00fe*/ 	.short	(.L_16685 - .L_16684)
.L_16684:
        /*0100*/ 	.word	0x00000000
        /*0104*/ 	.short	0x0005
        /*0106*/ 	.short	0x0024
        /*0108*/ 	.byte	0x00, 0xf0, 0x11, 0x00


	//----- nvinfo : EIATTR_KPARAM_INFO
	.align		4
.L_16685:
        /*010c*/ 	.byte	0x04, 0x17
        /*010e*/ 	.short	(.L_16687 - .L_16686)
.L_16686:
        /*0110*/ 	.word	0x00000000
        /*0114*/ 	.short	0x0004
        /*0116*/ 	.short	0x0020
        /*0118*/ 	.byte	0x00, 0xf0, 0x11, 0x00


	//----- nvinfo : EIATTR_KPARAM_INFO
	.align		4
.L_16687:
        /*011c*/ 	.byte	0x04, 0x17
        /*011e*/ 	.short	(.L_16689 - .L_16688)
.L_16688:
        /*0120*/ 	.word	0x00000000
        /*0124*/ 	.short	0x0003
        /*0126*/ 	.short	0x0018
        /*0128*/ 	.byte	0x00, 0xf0, 0x21, 0x00


	//----- nvinfo : EIATTR_KPARAM_INFO
	.align		4
.L_16689:
        /*012c*/ 	.byte	0x04, 0x17
        /*012e*/ 	.short	(.L_16691 - .L_16690)
.L_16690:
        /*0130*/ 	.word	0x00000000
        /*0134*/ 	.short	0x0002
        /*0136*/ 	.short	0x0010
        /*0138*/ 	.byte	0x00, 0xf0, 0x21, 0x00


	//----- nvinfo : EIATTR_KPARAM_INFO
	.align		4
.L_16691:
        /*013c*/ 	.byte	0x04, 0x17
        /*013e*/ 	.short	(.L_16693 - .L_16692)
.L_16692:
        /*0140*/ 	.word	0x00000000
        /*0144*/ 	.short	0x0001
        /*0146*/ 	.short	0x0008
        /*0148*/ 	.byte	0x00, 0xf0, 0x21, 0x00


	//----- nvinfo : EIATTR_KPARAM_INFO
	.align		4
.L_16693:
        /*014c*/ 	.byte	0x04, 0x17
        /*014e*/ 	.short	(.L_16695 - .L_16694)
.L_16694:
        /*0150*/ 	.word	0x00000000
        /*0154*/ 	.short	0x0000
        /*0156*/ 	.short	0x0000
        /*0158*/ 	.byte	0x00, 0xf0, 0x21, 0x00


	//----- nvinfo : EIATTR_MAXREG_COUNT
	.align		4
.L_16695:
        /*015c*/ 	.byte	0x03, 0x1b
        /*015e*/ 	.short	0x00ff


	//----- nvinfo : EIATTR_NUM_BARRIERS
	.align		4
        /*0160*/ 	.byte	0x02, 0x4c
        /*0162*/ 	.byte	0x01
	.zero		1


	//----- nvinfo : EIATTR_EXTERNS
	.align		4
        /*0164*/ 	.byte	0x04, 0x0f
        /*0166*/ 	.short	(.L_16697 - .L_16696)


	//   ....[0]....
	.align		4
.L_16696:
        /*0168*/ 	.word	index@(__assertfail)


	//----- nvinfo : EIATTR_MERCURY_ISA_VERSION
	.align		4
.L_16697:
        /*016c*/ 	.byte	0x03, 0x5f
        /*016e*/ 	.short	0x0000


	//----- nvinfo : EIATTR_COOP_GROUP_MASK_REGIDS
	.align		4
        /*0170*/ 	.byte	0x04, 0x29
        /*0172*/ 	.short	(.L_16699 - .L_16698)


	//   ....[0]....
.L_16698:
        /*0174*/ 	.word	0xffffffff


	//   ....[1]....
        /*0178*/ 	.word	0xffffffff


	//   ....[2]....
        /*017c*/ 	.word	0xffffffff


	//   ....[3]....
        /*0180*/ 	.word	0xffffffff


	//   ....[4]....
        /*0184*/ 	.word	0xffffffff


	//   ....[5]....
        /*0188*/ 	.word	0xffffffff


	//   ....[6]....
        /*018c*/ 	.word	0xffffffff


	//   ....[7]....
        /*0190*/ 	.word	0xffffffff


	//   ....[8]....
        /*0194*/ 	.word	0xffffffff


	//   ....[9]....
        /*0198*/ 	.word	0xffffffff


	//   ....[10]....
        /*019c*/ 	.word	0xffffffff


	//   ....[11]....
        /*01a0*/ 	.word	0xffffffff


	//   ....[12]....
        /*01a4*/ 	.word	0xffffffff


	//   ....[13]....
        /*01a8*/ 	.word	0xffffffff


	//   ....[14]....
        /*01ac*/ 	.word	0xffffffff


	//   ....[15]....
        /*01b0*/ 	.word	0xffffffff


	//   ....[16]....
        /*01b4*/ 	.word	0xffffffff


	//   ....[17]....
        /*01b8*/ 	.word	0xffffffff


	//   ....[18]....
        /*01bc*/ 	.word	0xffffffff


	//   ....[19]....
        /*01c0*/ 	.word	0xffffffff


	//   ....[20]....
        /*01c4*/ 	.word	0xffffffff


	//   ....[21]....
        /*01c8*/ 	.word	0xffffffff


	//   ....[22]....
        /*01cc*/ 	.word	0xffffffff


	//   ....[23]....
        /*01d0*/ 	.word	0xffffffff


	//   ....[24]....
        /*01d4*/ 	.word	0xffffffff


	//   ....[25]....
        /*01d8*/ 	.word	0xffffffff


	//   ....[26]....
        /*01dc*/ 	.word	0xffffffff


	//   ....[27]....
        /*01e0*/ 	.word	0xffffffff


	//   ....[28]....
        /*01e4*/ 	.word	0xffffffff


	//   ....[29]....
        /*01e8*/ 	.word	0xffffffff


	//   ....[30]....
        /*01ec*/ 	.word	0xffffffff


	//   ....[31]....
        /*01f0*/ 	.word	0xffffffff


	//   ....[32]....
        /*01f4*/ 	.word	0xffffffff


	//   ....[33]....
        /*01f8*/ 	.word	0xffffffff


	//   ....[34]....
        /*01fc*/ 	.word	0xffffffff


	//   ....[35]....
        /*0200*/ 	.word	0xffffffff


	//   ....[36]....
        /*0204*/ 	.word	0xffffffff


	//   ....[37]....
        /*0208*/ 	.word	0xffffffff


	//   ....[38]....
        /*020c*/ 	.word	0xffffffff


	//   ....[39]....
        /*0210*/ 	.word	0xffffffff


	//   ....[40]....
        /*0214*/ 	.word	0xffffffff


	//   ....[41]....
        /*0218*/ 	.word	0xffffffff


	//   ....[42]....
        /*021c*/ 	.word	0xffffffff


	//   ....[43]....
        /*0220*/ 	.word	0xffffffff


	//   ....[44]....
        /*0224*/ 	.word	0xffffffff


	//   ....[45]....
        /*0228*/ 	.word	0xffffffff


	//   ....[46]....
        /*022c*/ 	.word	0xffffffff


	//   ....[47]....
        /*0230*/ 	.word	0xffffffff


	//   ....[48]....
        /*0234*/ 	.word	0xffffffff


	//----- nvinfo : EIATTR_COOP_GROUP_INSTR_OFFSETS
	.align		4
.L_16699:
        /*0238*/ 	.byte	0x04, 0x28
        /*023a*/ 	.short	(.L_16701 - .L_16700)


	//   ....[0]....
.L_16700:
        /*023c*/ 	.word	0x00000a90


	//   ....[1]....
        /*0240*/ 	.word	0x00000ab0


	//   ....[2]....
        /*0244*/ 	.word	0x00000ad0


	//   ....[3]....
        /*0248*/ 	.word	0x00000af0


	//   ....[4]....
        /*024c*/ 	.word	0x00000b90


	//   ....[5]....
        /*0250*/ 	.word	0x00000bc0


	//   ....[6]....
        /*0254*/ 	.word	0x00000be0


	//   ....[7]....
        /*0258*/ 	.word	0x000019a0


	//   ....[8]....
        /*025c*/ 	.word	0x00001a00


	//   ....[9]....
        /*0260*/ 	.word	0x00001a30


	//   ....[10]....
        /*0264*/ 	.word	0x00001a50


	//   ....[11]....
        /*0268*/ 	.word	0x00001a70


	//   ....[12]....
        /*026c*/ 	.word	0x00001ac0


	//   ....[13]....
        /*0270*/ 	.word	0x00001ae0


	//   ....[14]....
        /*0274*/ 	.word	0x00001b00


	//   ....[15]....
        /*0278*/ 	.word	0x00002770


	//   ....[16]....
        /*027c*/ 	.word	0x00003960


	//   ....[17]....
        /*0280*/ 	.word	0x000039d0


	//   ....[18]....
        /*0284*/ 	.word	0x00003a30


	//   ....[19]....
        /*0288*/ 	.word	0x00003a90


	//   ....[20]....
        /*028c*/ 	.word	0x00003b00


	//   ....[21]....
        /*0290*/ 	.word	0x00003b80


	//   ....[22]....
        /*0294*/ 	.word	0x00003bf0


	//   ....[23]....
        /*0298*/ 	.word	0x00003c60


	//   ....[24]....
        /*029c*/ 	.word	0x00003cc0


	//   ....[25]....
        /*02a0*/ 	.word	0x00003d30


	//   ....[26]....
        /*02a4*/ 	.word	0x00003d90


	//   ....[27]....
        /*02a8*/ 	.word	0x00003e00


	//   ....[28]....
        /*02ac*/ 	.word	0x00003e60


	//   ....[29]....
        /*02b0*/ 	.word	0x00003ed0


	//   ....[30]....
        /*02b4*/ 	.word	0x00003f30


	//   ....[31]....
        /*02b8*/ 	.word	0x00003fa0


	//   ....[32]....
        /*02bc*/ 	.word	0x00004000


	//   ....[33]....
        /*02c0*/ 	.word	0x00004070


	//   ....[34]....
        /*02c4*/ 	.word	0x000040d0


	//   ....[35]....
        /*02c8*/ 	.word	0x00004140


	//   ....[36]....
        /*02cc*/ 	.word	0x000041a0


	//   ....[37]....
        /*02d0*/ 	.word	0x00004210


	//   ....[38]....
        /*02d4*/ 	.word	0x00004270


	//   ....[39]....
        /*02d8*/ 	.word	0x000042e0


	//   ....[40]....
        /*02dc*/ 	.word	0x00004340


	//   ....[41]....
        /*02e0*/ 	.word	0x000043b0


	//   ....[42]....
        /*02e4*/ 	.word	0x00004410


	//   ....[43]....
        /*02e8*/ 	.word	0x00004480


	//   ....[44]....
        /*02ec*/ 	.word	0x000044e0


	//   ....[45]....
        /*02f0*/ 	.word	0x00004550


	//   ....[46]....
        /*02f4*/ 	.word	0x000045b0


	//   ....[47]....
        /*02f8*/ 	.word	0x00004620


	//   ....[48]....
        /*02fc*/ 	.word	0x00004680


	//----- nvinfo : EIATTR_SYSCALL_OFFSETS
	.align		4
.L_16701:
        /*0300*/ 	.byte	0x04, 0x46
        /*0302*/ 	.short	(.L_16703 - .L_16702)


	//   ....[0]....
.L_16702:
        /*0304*/ 	.word	0x000037c0


	//   ....[1]....
        /*0308*/ 	.word	0x000038f0


	//----- nvinfo : EIATTR_EXIT_INSTR_OFFSETS
	.align		4
.L_16703:
        /*030c*/ 	.byte	0x04, 0x1c
        /*030e*/ 	.short	(.L_16705 - .L_16704)


	//   ....[0]....
.L_16704:
        /*0310*/ 	.word	0x00002f70


	//   ....[1]....
        /*0314*/ 	.word	0x00003040


	//   ....[2]....
        /*0318*/ 	.word	0x00003690


	//   ....[3]....
        /*031c*/ 	.word	0x00003900


	//----- nvinfo : EIATTR_CTAIDZ_USED
	.align		4
.L_16705:
        /*0320*/ 	.byte	0x01, 0x04
	.zero		2


	//----- nvinfo : EIATTR_CRS_STACK_SIZE
	.align		4
        /*0324*/ 	.byte	0x04, 0x1e
        /*0326*/ 	.short	(.L_16707 - .L_16706)
.L_16706:
        /*0328*/ 	.word	0x00000000
.L_16707:


//--------------------- .nv.info._ZN4vllm25paged_attention_v1_kernelIthLi96ELi32ELi128ELNS_18Fp8KVCacheDataTypeE1ELb1EEEvPT_PKS2_PKT0_S8_ifPKiSA_iPKfiiiSC_SC_iiiii --------------------------
	.section	.nv.info._ZN4vllm25paged_attention_v1_kernelIthLi96ELi32ELi128ELNS_18Fp8KVCacheDataTypeE1ELb1EEEvPT_PKS2_PKT0_S8_ifPKiSA_iPKfiiiSC_SC_iiiii,"",@"SHT_CUDA_INFO"
	.sectionflags	@""
	.align	4


	//----- nvinfo : EIATTR_CUDA_API_VERSION
	.align		4
        /*0000*/ 	.byte	0x04, 0x37
        /*0002*/ 	.short	(.L_16709 - .L_16708)
.L_16708:
        /*0004*/ 	.word	0x00000082


	//----- nvinfo : EIATTR_SW2861232_WAR
	.align		4
.L_16709:
        /*0008*/ 	.byte	0x01, 0x35
	.zero		2


	//----- nvinfo : EIATTR_PARAM_CBANK
	.align		4
        /*000c*/ 	.byte	0x04, 0x0a
        /*000e*/ 	.short	(.L_16711 - .L_16710)
	.align		4
.L_16710:
        /*0010*/ 	.word	index@(.nv.constant0._ZN4vllm25paged_attention_v1_kernelIthLi96ELi32ELi128ELNS_18Fp8KVCacheDataTypeE1ELb1EEEvPT_PKS2_PKT0_S8_ifPKiSA_iPKfiiiSC_SC_iiiii)
        /*0014*/ 	.short	0x0160
        /*0016*/ 	.short	0x007c


	//----- nvinfo : EIATTR_CBANK_PARAM_SIZE
	.align		4
.L_16711:
        /*0018*/ 	.byte	0x03, 0x19
        /*001a*/ 	.short	0x007c


	//----- nvinfo : EIATTR_KPARAM_INFO
	.align		4
        /*001c*/ 	.byte	0x04, 0x17
        /*001e*/ 	.short	(.L_16713 - .L_16712)
.L_16712:
        /*0020*/ 	.word	0x00000000
        /*0024*/ 	.short	0x0013
        /*0026*/ 	.short	0x0078
        /*0028*/ 	.byte	0x00, 0xf0, 0x11, 0x00


	//----- nvinfo : EIATTR_KPARAM_INFO
	.align		4
.L_16713:
        /*002c*/ 	.byte	0x04, 0x17
        /*002e*/ 	.short	(.L_16715 - .L_16714)
.L_16714:
        /*0030*/ 	.word	0x00000000
        /*0034*/ 	.short	0x0012
        /*0036*/ 	.short	0x0074
        /*0038*/ 	.byte	0x00, 0xf0, 0x11, 0x00


	//----- nvinfo : EIATTR_KPARAM_INFO
	.align		4
.L_16715:
        /*003c*/ 	.byte	0x04, 0x17
        /*003e*/ 	.short	(.L_16717 - .L_16716)
.L_16716:
        /*0040*/ 	.word	0x00000000
        /*0044*/ 	.short	0x0011
        /*0046*/ 	.short	0x0070
        /*0048*/ 	.byte	0x00, 0xf0, 0x11, 0x00


	//----- nvinfo : EIATTR_KPARAM_INFO
	.align		4
.L_16717:
        /*004c*/ 	.byte	0x04, 0x17
        /*004e*/ 	.short	(.L_16719 - .L_16718)
.L_16718:
        /*0050*/ 	.word	0x00000000
        /*0054*/ 	.short	0x0010
        /*0056*/ 	.short	0x006c
        /*0058*/ 	.byte	0x00, 0xf0, 0x11, 0x00


	//----- nvinfo : EIATTR_KPARAM_INFO
	.align		4
.L_16719:
        /*005c*/ 	.byte	0x04, 0x17
        /*005e*/ 	.short	(.L_16721 - .L_16720)
.L_16720:
        /*0060*/ 	.word	0x00000000
        /*0064*/ 	.short	0x000f
        /*0066*/ 	.short	0x0068
        /*0068*/ 	.byte	0x00, 0xf0, 0x11, 0x00


	//----- nvinfo : EIATTR_KPARAM_INFO
	.align		4
.L_16721:
        /*006c*/ 	.byte	0x04, 0x17
        /*006e*/ 	.short	(.L_16723 - .L_16722)
.L_16722:
        /*0070*/ 	.word	0x00000000
        /*0074*/ 	.short	0x000e
        /*0076*/ 	.short	0x0060
        /*0078*/ 	.byte	0x00, 0xf0, 0x21, 0x00


	//----- nvinfo : EIATTR_KPARAM_INFO
	.align		4
.L_16723:
        /*007c*/ 	.byte	0x04, 0x17
        /*007e*/ 	.short	(.L_16725 - .L_16724)
.L_16724:
        /*0080*/ 	.word	0x00000000
        /*0084*/ 	.short	0x000d
        /*0086*/ 	.short	0x0058
        /*0088*/ 	.byte	0x00, 0xf0, 0x21, 0x00


	//----- nvinfo : EIATTR_KPARAM_INFO
	.align		4
.L_16725:
        /*008c*/ 	.byte	0x04, 0x17
        /*008e*/ 	.short	(.L_16727 - .L_16726)
.L_16726:
        /*0090*/ 	.word	0x00000000
        /*0094*/ 	.short	0x000c
        /*0096*/ 	.short	0x0050
        /*0098*/ 	.byte	0x00, 0xf0, 0x11, 0x00


	//----- nvinfo : EIATTR_KPARAM_INFO
	.align		4
.L_16727:
        /*009c*/ 	.byte	0x04, 0x17
        /*009e*/ 	.short	(.L_16729 - .L_16728)
.L_16728:
        /*00a0*/ 	.word	0x00000000
        /*00a4*/ 	.short	0x000b
        /*00a6*/ 	.short	0x004c
        /*00a8*/ 	.byte	0x00, 0xf0, 0x11, 0x00


	//----- nvinfo : EIATTR_KPARAM_INFO
	.align		4
.L_16729:
        /*00ac*/ 	.byte	0x04, 0x17
        /*00ae*/ 	.short	(.L_16731 - .L_16730)
.L_16730:
        /*00b0*/ 	.word	0x00000000
        /*00b4*/ 	.short	0x000a
        /*00b6*/ 	.short	0x0048
        /*00b8*/ 	.byte	0x00, 0xf0, 0x11, 0x00


	//----- nvinfo : EIATTR_KPARAM_INFO
	.align		4
.L_16731:
        /*00bc*/ 	.byte	0x04, 0x17
        /*00be*/ 	.short	(.L_16733 - .L_16732)
.L_16732:
        /*00c0*/ 	.word	0x00000000
        /*00c4*/ 	.short	0x0009
        /*00c6*/ 	.short	0x0040
        /*00c8*/ 	.byte	0x00, 0xf0, 0x21, 0x00


	//----- nvinfo : EIATTR_KPARAM_INFO
	.align		4
.L_16733:
        /*00cc*/ 	.byte	0x04, 0x17
        /*00ce*/ 	.short	(.L_16735 - .L_16734)
.L_16734:
        /*00d0*/ 	.word	0x00000000
        /*00d4*/ 	.short	0x0008
        /*00d6*/ 	.short	0x0038
        /*00d8*/ 	.byte	0x00, 0xf0, 0x11, 0x00


	//----- nvinfo : EIATTR_KPARAM_INFO
	.align		4
.L_16735:
        /*00dc*/ 	.byte	0x04, 0x17
        /*00de*/ 	.short	(.L_16737 - .L_16736)
.L_16736:
        /*00e0*/ 	.word	0x00000000
        /*00e4*/ 	.short	0x0007
        /*00e6*/ 	.short	0x0030
        /*00e8*/ 	.byte	0x00, 0xf0, 0x21, 0x00


	//----- nvinfo : EIATTR_KPARAM_INFO
	.align		4
.L_16737:
        /*00ec*/ 	.byte	0x04, 0x17
        /*00ee*/ 	.short	(.L_16739 - .L_16738)
.L_16738:
        /*00f0*/ 	.word	0x00000000
        /*00f4*/ 	.short	0x0006
        /*00f6*/ 	.short	0x0028
        /*00f8*/ 	.byte	0x00, 0xf0, 0x21, 0x00


	//----- nvinfo : EIATTR_KPARAM_INFO
	.align		4
.L_16739:
        /*00fc*/ 	.byte	0x04, 0x17
        /*00fe*/ 	.short	(.L_16741 - .L_16740)
.L_16740:
        /*0100*/ 	.word	0x00000000
        /*0104*/ 	.short	0x0005
        /*0106*/ 	.short	0x0024
        /*0108*/ 	.byte	0x00, 0xf0, 0x11, 0x00


	//----- nvinfo : EIATTR_KPARAM_INFO
	.align		4
.L_16741:
        /*010c*/ 	.byte	0x04, 0x17
        /*010e*/ 	.short	(.L_16743 - .L_16742)
.L_16742:
        /*0110*/ 	.word	0x00000000
        /*0114*/ 	.short	0x0004
        /*0116*/ 	.short	0x0020
        /*0118*/ 	.byte	0x00, 0xf0, 0x11, 0x00


	//----- nvinfo : EIATTR_KPARAM_INFO
	.align		4
.L_16743:
        /*011c*/ 	.byte	0x04, 0x17
        /*011e*/ 	.short	(.L_16745 - .L_16744)
.L_16744:
        /*0120*/ 	.word	0x00000000
        /*0124*/ 	.short	0x0003
        /*0126*/ 	.short	0x0018
        /*0128*/ 	.byte	0x00, 0xf0, 0x21, 0x00


	//----- nvinfo : EIATTR_KPARAM_INFO
	.align		4
.L_16745:
        /*012c*/ 	.byte	0x04, 0x17
        /*012e*/ 	.short	(.L_16747 - .L_16746)
.L_16746:
        /*0130*/ 	.word	0x00000000
        /*0134*/ 	.short	0x0002
        /*0136*/ 	.short	0x0010
        /*0138*/ 	.byte	0x00, 0xf0, 0x21, 0x00


	//----- nvinfo : EIATTR_KPARAM_INFO
	.align		4
.L_16747:
        /*013c*/ 	.byte	0x04, 0x17
        /*013e*/ 	.short	(.L_16749 - .L_16748)
.L_16748:
        /*0140*/ 	.word	0x00000000
        /*0144*/ 	.short	0x0001
        /*0146*/ 	.short	0x0008
        /*0148*/ 	.byte	0x00, 0xf0, 0x21, 0x00


	//----- nvinfo : EIATTR_KPARAM_INFO
	.align		4
.L_16749:
        /*014c*/ 	.byte	0x04, 0x17
        /*014e*/ 	.short	(.L_16751 - .L_16750)
.L_16750:
        /*0150*/ 	.word	0x00000000
        /*0154*/ 	.short	0x0000
        /*0156*/ 	.short	0x0000
        /*0158*/ 	.byte	0x00, 0xf0, 0x21, 0x00


	//----- nvinfo : EIATTR_MAXREG_COUNT
	.align		4
.L_16751:
        /*015c*/ 	.byte	0x03, 0x1b
        /*015e*/ 	.short	0x00ff


	//----- nvinfo : EIATTR_NUM_BARRIERS
	.align		4
        /*0160*/ 	.byte	0x02, 0x4c
        /*0162*/ 	.byte	0x01
	.zero		1


	//----- nvinfo : EIATTR_EXTERNS
	.align		4
        /*0164*/ 	.byte	0x04, 0x0f
        /*0166*/ 	.short	(.L_16753 - .L_16752)


	//   ....[0]....
	.align		4
.L_16752:
        /*0168*/ 	.word	index@(__assertfail)


	//----- nvinfo : EIATTR_MERCURY_ISA_VERSION
	.align		4
.L_16753:
        /*016c*/ 	.byte	0x03, 0x5f
        /*016e*/ 	.short	0x0000


	//----- nvinfo : EIATTR_COOP_GROUP_MASK_REGIDS
	.align		4
        /*0170*/ 	.byte	0x04, 0x29
        /*0172*/ 	.short	(.L_16755 - .L_16754)


	//   ....[0]....
.L_16754:
        /*0174*/ 	.word	0xffffffff


	//   ....[1]....
        /*0178*/ 	.word	0xffffffff


	//   ....[2]....
        /*017c*/ 	.word	0xffffffff


	//   ....[3]....
        /*0180*/ 	.word	0xffffffff


	//   ....[4]....
        /*0184*/ 	.word	0xffffffff


	//   ....[5]....
        /*0188*/ 	.word	0xffffffff


	//   ....[6]....
        /*018c*/ 	.word	0xffffffff


	//   ....[7]....
        /*0190*/ 	.word	0xffffffff


	//   ....[8]....
        /*0194*/ 	.word	0xffffffff


	//   ....[9]....
        /*0198*/ 	.word	0xffffffff


	//   ....[10]....
        /*019c*/ 	.word	0xffffffff


	//   ....[11]....
        /*01a0*/ 	.word	0xffffffff


	//   ....[12]....
        /*01a4*/ 	.word	0xffffffff


	//   ....[13]....
        /*01a8*/ 	.word	0xffffffff


	//   ....[14]....
        /*01ac*/ 	.word	0xffffffff


	//   ....[15]....
        /*01b0*/ 	.word	0xffffffff


	//   ....[16]....
        /*01b4*/ 	.word	0xffffffff


	//   ....[17]....
        /*01b8*/ 	.word	0xffffffff


	//   ....[18]....
        /*01bc*/ 	.word	0xffffffff


	//   ....[19]....
        /*01c0*/ 	.word	0xffffffff


	//   ....[20]....
        /*01c4*/ 	.word	0xffffffff


	//   ....[21]....
        /*01c8*/ 	.word	0xffffffff


	//   ....[22]....
        /*01cc*/ 	.word	0xffffffff


	//   ....[23]....
        /*01d0*/ 	.word	0xffffffff


	//   ....[24]....
        /*01d4*/ 	.word	0xffffffff


	//   ....[25]....
        /*01d8*/ 	.word	0xffffffff


	//   ....[26]....
        /*01dc*/ 	.word	0xffffffff


	//   ....[27]....
        /*01e0*/ 	.word	0xffffffff


	//   ....[28]....
        /*01e4*/ 	.word	0xffffffff


	//   ....[29]....
        /*01e8*/ 	.word	0xffffffff


	//   ....[30]....
        /*01ec*/ 	.word	0xffffffff


	//   ....[31]....
        /*01f0*/ 	.word	0xffffffff


	//   ....[32]....
        /*01f4*/ 	.word	0xffffffff


	//   ....[33]....
        /*01f8*/ 	.word	0xffffffff


	//   ....[34]....
        /*01fc*/ 	.word	0xffffffff


	//   ....[35]....
        /*0200*/ 	.word	0xffffffff


	//   ....[36]....
        /*0204*/ 	.word	0xffffffff


	//   ....[37]....
        /*0208*/ 	.word	0xffffffff


	//   ....[38]....
        /*020c*/ 	.word	0xffffffff


	//   ....[39]....
        /*0210*/ 	.word	0xffffffff


	//   ....[40]....
        /*0214*/ 	.word	0xffffffff


	//   ....[41]....
        /*0218*/ 	.word	0xffffffff


	//   ....[42]....
        /*021c*/ 	.word	0xffffffff


	//   ....[43]....
        /*0220*/ 	.word	0xffffffff


	//   ....[44]....
        /*0224*/ 	.word	0xffffffff


	//----- nvinfo : EIATTR_COOP_GROUP_INSTR_OFFSETS
	.align		4
.L_16755:
        /*0228*/ 	.byte	0x04, 0x28
        /*022a*/ 	.short	(.L_16757 - .L_16756)


	//   ....[0]....
.L_16756:
        /*022c*/ 	.word	0x00000a90


	//   ....[1]....
        /*0230*/ 	.word	0x00000ab0


	//   ....[2]....
        /*0234*/ 	.word	0x00000ad0


	//   ....[3]....
        /*0238*/ 	.word	0x00000af0


	//   ....[4]....
        /*023c*/ 	.word	0x00000ba0


	//   ....[5]....
        /*0240*/ 	.word	0x00000bc0


	//   ....[6]....
        /*0244*/ 	.word	0x00000be0


	//   ....[7]....
        /*0248*/ 	.word	0x000019a0


	//   ....[8]....
        /*024c*/ 	.word	0x00001a00


	//   ....[9]....
        /*0250*/ 	.word	0x00001a30


	//   ....[10]....
        /*0254*/ 	.word	0x00001a50


	//   ....[11]....
        /*0258*/ 	.word	0x00001a70


	//   ....[12]....
        /*025c*/ 	.word	0x00001ac0


	//   ....[13]....
        /*0260*/ 	.word	0x00001ae0


	//   ....[14]....
        /*0264*/ 	.word	0x00001b00


	//   ....[15]....
        /*0268*/ 	.word	0x00002750


	//   ....[16]....
        /*026c*/ 	.word	0x00003750


	//   ....[17]....
        /*0270*/ 	.word	0x000037c0


	//   ....[18]....
        /*0274*/ 	.word	0x00003820


	//   ....[19]....
        /*0278*/ 	.word	0x00003880


	//   ....[20]....
        /*027c*/ 	.word	0x000038f0


	//   ....[21]....
        /*0280*/ 	.word	0x00003970


	//   ....[22]....
        /*0284*/ 	.word	0x000039e0


	//   ....[23]....
        /*0288*/ 	.word	0x00003a50


	//   ....[24]....
        /*028c*/ 	.word	0x00003ab0


	//   ....[25]....
        /*0290*/ 	.word	0x00003b20


	//   ....[26]....
        /*0294*/ 	.word	0x00003b80


	//   ....[27]....
        /*0298*/ 	.word	0x00003bf0


	//   ....[28]....
        /*029c*/ 	.word	0x00003c50


	//   ....[29]....
        /*02a0*/ 	.word	0x00003cc0


	//   ....[30]....
        /*02a4*/ 	.word	0x00003d20


	//   ....[31]....
        /*02a8*/ 	.word	0x00003d90


	//   ....[32]....
        /*02ac*/ 	.word	0x00003df0


	//   ....[33]....
        /*02b0*/ 	.word	0x00003e60


	//   ....[34]....
        /*02b4*/ 	.word	0x00003ec0


	//   ....[35]....
        /*02b8*/ 	.word	0x00003f30


	//   ....[36]....
        /*02bc*/ 	.word	0x00003f90


	//   ....[37]....
        /*02c0*/ 	.word	0x00004000


	//   ....[38]....
        /*02c4*/ 	.word	0x00004060


	//   ....[39]....
        /*02c8*/ 	.word	0x000040d0


	//   ....[40]....
        /*02cc*/ 	.word	0x00004130


	//   ....[41]....
        /*02d0*/ 	.word	0x000041a0


	//   ....[42]....
        /*02d4*/ 	.word	0x00004200


	//   ....[43]....
        /*02d8*/ 	.word	0x00004270


	//   ....[44]....
        /*02dc*/ 	.word	0x000042d0


	//----- nvinfo : EIATTR_SYSCALL_OFFSETS
	.align		4
.L_16757:
        /*02e0*/ 	.byte	0x04, 0x46
        /*02e2*/ 	.short	(.L_16759 - .L_16758)


	//   ....[0]....
.L_16758:
        /*02e4*/ 	.word	0x000035b0


	//   ....[1]....
        /*02e8*/ 	.word	0x000036e0


	//----- nvinfo : EIATTR_EXIT_INSTR_OFFSETS
	.align		4
.L_16759:
        /*02ec*/ 	.byte	0x04, 0x1c
        /*02ee*/ 	.short	(.L_16761 - .L_16760)


	//   ....[0]....
.L_16760:
        /*02f0*/ 	.word	0x00002e70


	//   ....[1]....
        /*02f4*/ 	.word	0x00002f40


	//   ....[2]....
        /*02f8*/ 	.word	0x00003480


	//   ....[3]....
        /*02fc*/ 	.word	0x000036f0


	//----- nvinfo : EIATTR_CTAIDZ_USED
	.align		4
.L_16761:
        /*0300*/ 	.byte	0x01, 0x04
	.zero		2


	//----- nvinfo : EIATTR_CRS_STACK_SIZE
	.align		4
        /*0304*/ 	.byte	0x04, 0x1e
        /*0306*/ 	.short	(.L_16763 - .L_16762)
.L_16762:
        /*0308*/ 	.word	0x00000000
.L_16763:


//--------------------- .nv.info._ZN4vllm25paged_attention_v1_kernelIthLi80ELi32ELi128ELNS_18Fp8KVCacheDataTypeE1ELb1EEEvPT_PKS2_PKT0_S8_ifPKiSA_iPKfiiiSC_SC_iiiii --------------------------
	.section	.nv.info._ZN4vllm25paged_attention_v1_kernelIthLi80ELi32ELi128ELNS_18Fp8KVCacheDataTypeE1ELb1EEEvPT_PKS2_PKT0_S8_ifPKiSA_iPKfiiiSC_SC_iiiii,"",@"SHT_CUDA_INFO"
	.sectionflags	@""
	.align	4


	//----- nvinfo : EIATTR_CUDA_API_VERSION
	.align		4
        /*0000*/ 	.byte	0x04, 0x37
        /*0002*/ 	.short	(.L_16765 - .L_16764)
.L_16764:
        /*0004*/ 	.word	0x00000082


	//----- nvinfo : EIATTR_SW2861232_WAR
	.align		4
.L_16765:
        /*0008*/ 	.byte	0x01, 0x35
	.zero		2


	//----- nvinfo : EIATTR_PARAM_CBANK
	.align		4
        /*000c*/ 	.byte	0x04, 0x0a
        /*000e*/ 	.short	(.L_16767 - .L_16766)
	.align		4
.L_16766:
        /*0010*/ 	.word	index@(.nv.constant0._ZN4vllm25paged_attention_v1_kernelIthLi80ELi32ELi128ELNS_18Fp8KVCacheDataTypeE1ELb1EEEvPT_PKS2_PKT0_S8_ifPKiSA_iPKfiiiSC_SC_iiiii)
        /*0014*/ 	.short	0x0160
        /*0016*/ 	.short	0x007c


	//----- nvinfo : EIATTR_CBANK_PARAM_SIZE
	.align		4
.L_16767:
        /*0018*/ 	.byte	0x03, 0x19
        /*001a*/ 	.short	0x007c


	//----- nvinfo : EIATTR_KPARAM_INFO
	.align		4
        /*001c*/ 	.byte	0x04, 0x17
        /*001e*/ 	.short	(.L_16769 - .L_16768)
.L_16768:
        /*0020*/ 	.word	0x00000000
        /*0024*/ 	.short	0x0013
        /*0026*/ 	.short	0x0078
        /*0028*/ 	.byte	0x00, 0xf0, 0x11, 0x00


	//----- nvinfo : EIATTR_KPARAM_INFO
	.align		4
.L_16769:
        /*002c*/ 	.byte	0x04, 0x17
        /*002e*/ 	.short	(.L_16771 - .L_16770)
.L_16770:
        /*0030*/ 	.word	0x00000000
        /*0034*/ 	.short	0x0012
        /*0036*/ 	.short	0x0074
        /*0038*/ 	.byte	0x00, 0xf0, 0x11, 0x00


	//----- nvinfo : EIATTR_KPARAM_INFO
	.align		4
.L_16771:
        /*003c*/ 	.byte	0x04, 0x17
        /*003e*/ 	.short	(.L_16773 - .L_16772)
.L_16772:
        /*0040*/ 	.word	0x00000000
        /*0044*/ 	.short	0x0011
        /*0046*/ 	.short	0x0070
        /*0048*/ 	.byte	0x00, 0xf0, 0x11, 0x00


	//----- nvinfo : EIATTR_KPARAM_INFO
	.align		4
.L_16773:
        /*004c*/ 	.byte	0x04, 0x17
        /*004e*/ 	.short	(.L_16775 - .L_16774)
.L_16774:
        /*0050*/ 	.word	0x00000000
        /*0054*/ 	.short	0x0010
        /*0056*/ 	.short	0x006c
        /*0058*/ 	.byte	0x00, 0xf0, 0x11, 0x00


	//----- nvinfo : EIATTR_KPARAM_INFO
	.align		4
.L_16775:
        /*005c*/ 	.byte	0x04, 0x17
        /*005e*/ 	.short	(.L_16777 - .L_16776)
.L_16776:
        /*0060*/ 	.word	0x00000000
        /*0064*/ 	.short	0x000f
        /*0066*/ 	.short	0x0068
        /*0068*/ 	.byte	0x00, 0xf0, 0x11, 0x00


	//----- nvinfo : EIATTR_KPARAM_INFO
	.align		4
.L_16777:
        /*006c*/ 	.byte	0x04, 0x17
        /*006e*/ 	.short	(.L_16779 - .L_16778)
.L_16778:
        /*0070*/ 	.word	0x00000000
        /*0074*/ 	.short	0x000e
        /*0076*/ 	.short	0x0060
        /*0078*/ 	.byte	0x00, 0xf0, 0x21, 0x00


	//----- nvinfo : EIATTR_KPARAM_INFO
	.align		4
.L_16779:
        /*007c*/ 	.byte	0x04, 0x17
        /*007e*/ 	.short	(.L_16781 - .L_16780)
.L_16780:
        /*0080*/ 	.word	0x00000000
        /*0084*/ 	.short	0x000d
        /*0086*/ 	.short	0x0058
        /*0088*/ 	.byte	0x00, 0xf0, 0x21, 0x00


	//----- nvinfo : EIATTR_KPARAM_INFO
	.align		4
.L_16781:
        /*008c*/ 	.byte	0x04, 0x17
        /*008e*/ 	.short	(.L_16783 - .L_16782)
.L_16782:
        /*0090*/ 	.word	0x00000000
        /*0094*/ 	.short	0x000c
        /*0096*/ 	.short	0x0050
        /*0098*/ 	.byte	0x00, 0xf0, 0x11, 0x00


	//----- nvinfo : EIATTR_KPARAM_INFO
	.align		4
.L_16783:
        /*009c*/ 	.byte	0x04, 0x17
        /*009e*/ 	.short	(.L_16785 - .L_16784)
.L_16784:
        /*00a0*/ 	.word	0x00000000
        /*00a4*/ 	.short	0x000b
        /*00a6*/ 	.short	0x004c
        /*00a8*/ 	.byte	0x00, 0xf0, 0x11, 0x00


	//----- nvinfo : EIATTR_KPARAM_INFO
	.align		4
.L_16785:
        /*00ac*/ 	.byte	0x04, 0x17
        /*00ae*/ 	.short	(.L_16787 - .L_16786)
.L_16786:
        /*00b0*/ 	.word	0x00000000
        /*00b4*/ 	.short	0x000a
        /*00b6*/ 	.short	0x0048
        /*00b8*/ 	.byte	0x00, 0xf0, 0x11, 0x00


	//----- nvinfo : EIATTR_KPARAM_INFO
	.align		4
.L_16787:
        /*00bc*/ 	.byte	0x04, 0x17
        /*00be*/ 	.short	(.L_16789 - .L_16788)
.L_16788:
        /*00c0*/ 	.word	0x00000000
        /*00c4*/ 	.short	0x0009
        /*00c6*/ 	.short	0x0040
        /*00c8*/ 	.byte	0x00, 0xf0, 0x21, 0x00


	//----- nvinfo : EIATTR_KPARAM_INFO
	.align		4
.L_16789:
        /*00cc*/ 	.byte	0x04, 0x17
        /*00ce*/ 	.short	(.L_16791 - .L_16790)
.L_16790:
        /*00d0*/ 	.word	0x00000000
        /*00d4*/ 	.short	0x0008
        /*00d6*/ 	.short	0x0038
        /*00d8*/ 	.byte	0x00, 0xf0, 0x11, 0x00


	//----- nvinfo : EIATTR_KPARAM_INFO
	.align		4
.L_16791:
        /*00dc*/ 	.byte	0x04, 0x17
        /*00de*/ 	.short	(.L_16793 - .L_16792)
.L_16792:
        /*00e0*/ 	.word	0x00000000
        /*00e4*/ 	.short	0x0007
        /*00e6*/ 	.short	0x0030
        /*00e8*/ 	.byte	0x00, 0xf0, 0x21, 0x00


	//----- nvinfo : EIATTR_KPARAM_INFO
	.align		4
.L_16793:
        /*00ec*/ 	.byte	0x04, 0x17
        /*00ee*/ 	.short	(.L_16795 - .L_16794)
.L_16794:
        /*00f0*/ 	.word	0x00000000
        /*00f4*/ 	.short	0x0006
        /*00f6*/ 	.short	0x0028
        /*00f8*/ 	.byte	0x00, 0xf0, 0x21, 0x00


	//----- nvinfo : EIATTR_KPARAM_INFO
	.align		4
.L_16795:
        /*00fc*/ 	.byte	0x04, 0x17
        /*00fe*/ 	.short	(.L_16797 - .L_16796)
.L_16796:
        /*0100*/ 	.word	0x00000000
        /*0104*/ 	.short	0x0005
        /*0106*/ 	.short	0x0024
        /*0108*/ 	.byte	0x00, 0xf0, 0x11, 0x00


	//----- nvinfo : EIATTR_KPARAM_INFO
	.align		4
.L_16797:
        /*010c*/ 	.byte	0x04, 0x17
        /*010e*/ 	.short	(.L_16799 - .L_16798)
.L_16798:
        /*0110*/ 	.word	0x00000000
        /*0114*/ 	.short	0x0004
        /*0116*/ 	.short	0x0020
        /*0118*/ 	.byte	0x00, 0xf0, 0x11, 0x00


	//----- nvinfo : EIATTR_KPARAM_INFO
	.align		4
.L_16799:
        /*011c*/ 	.byte	0x04, 0x17
        /*011e*/ 	.short	(.L_16801 - .L_16800)
.L_16800:
        /*0120*/ 	.word	0x00000000
        /*0124*/ 	.short	0x0003
        /*0126*/ 	.short	0x0018
        /*0128*/ 	.byte	0x00, 0xf0, 0x21, 0x00


	//----- nvinfo : EIATTR_KPARAM_INFO
	.align		4
.L_16801:
        /*012c*/ 	.byte	0x04, 0x17
        /*012e*/ 	.short	(.L_16803 - .L_16802)
.L_16802:
        /*0130*/ 	.word	0x00000000
        /*0134*/ 	.short	0x0002
        /*0136*/ 	.short	0x0010
        /*0138*/ 	.byte	0x00, 0xf0, 0x21, 0x00


	//----- nvinfo : EIATTR_KPARAM_INFO
	.align		4
.L_16803:
        /*013c*/ 	.byte	0x04, 0x17
        /*013e*/ 	.short	(.L_16805 - .L_16804)
.L_16804:
        /*0140*/ 	.word	0x00000000
        /*0144*/ 	.short	0x0001
        /*0146*/ 	.short	0x0008
        /*0148*/ 	.byte	0x00, 0xf0, 0x21, 0x00


	//----- nvinfo : EIATTR_KPARAM_INFO
	.align		4
.L_16805:
        /*014c*/ 	.byte	0x04, 0x17
        /*014e*/ 	.short	(.L_16807 - .L_16806)
.L_16806:
        /*0150*/ 	.word	0x00000000
        /*0154*/ 	.short	0x0000
        /*0156*/ 	.short	0x0000
        /*0158*/ 	.byte	0x00, 0xf0, 0x21, 0x00


	//----- nvinfo : EIATTR_MAXREG_COUNT
	.align		4
.L_16807:
        /*015c*/ 	.byte	0x03, 0x1b
        /*015e*/ 	.short	0x00ff


	//----- nvinfo : EIATTR_NUM_BARRIERS
	.align		4
        /*0160*/ 	.byte	0x02, 0x4c
        /*0162*/ 	.byte	0x01
	.zero		1


	//----- nvinfo : EIATTR_EXTERNS
	.align		4
        /*0164*/ 	.byte	0x04, 0x0f
        /*0166*/ 	.short	(.L_16809 - .L_16808)


	//   ....[0]....
	.align		4
.L_16808:
        /*0168*/ 	.word	index@(__assertfail)


	//----- nvinfo : EIATTR_MERCURY_ISA_VERSION
	.align		4
.L_16809:
        /*016c*/ 	.byte	0x03, 0x5f
        /*016e*/ 	.short	0x0000


	//----- nvinfo : EIATTR_COOP_GROUP_MASK_REGIDS
	.align		4
        /*0170*/ 	.byte	0x04, 0x29
        /*0172*/ 	.short	(.L_16811 - .L_16810)


	//   ....[0]....
.L_16810:
        /*0174*/ 	.word	0xffffffff


	//   ....[1]....
        /*0178*/ 	.word	0xffffffff


	//   ....[2]....
        /*017c*/ 	.word	0xffffffff


	//   ....[3]....
        /*0180*/ 	.word	0xffffffff


	//   ....[4]....
        /*0184*/ 	.word	0xffffffff


	//   ....[5]....
        /*0188*/ 	.word	0xffffffff


	//   ....[6]....
        /*018c*/ 	.word	0xffffffff


	//   ....[7]....
        /*0190*/ 	.word	0xffffffff


	//   ....[8]....
        /*0194*/ 	.word	0xffffffff


	//   ....[9]....
        /*0198*/ 	.word	0xffffffff


	//   ....[10]....
        /*019c*/ 	.word	0xffffffff


	//   ....[11]....
        /*01a0*/ 	.word	0xffffffff


	//   ....[12]....
        /*01a4*/ 	.word	0xffffffff


	//   ....[13]....
        /*01a8*/ 	.word	0xffffffff


	//   ....[14]....
        /*01ac*/ 	.word	0xffffffff


	//   ....[15]....
        /*01b0*/ 	.word	0xffffffff


	//   ....[16]....
        /*01b4*/ 	.word	0xffffffff


	//   ....[17]....
        /*01b8*/ 	.word	0xffffffff


	//   ....[18]....
        /*01bc*/ 	.word	0xffffffff


	//   ....[19]....
        /*01c0*/ 	.word	0xffffffff


	//   ....[20]....
        /*01c4*/ 	.word	0xffffffff


	//   ....[21]....
        /*01c8*/ 	.word	0xffffffff


	//   ....[22]....
        /*01cc*/ 	.word	0xffffffff


	//   ....[23]....
        /*01d0*/ 	.word	0xffffffff


	//   ....[24]....
        /*01d4*/ 	.word	0xffffffff


	//   ....[25]....
        /*01d8*/ 	.word	0xffffffff


	//   ....[26]....
        /*01dc*/ 	.word	0xffffffff


	//   ....[27]....
        /*01e0*/ 	.word	0xffffffff


	//   ....[28]....
        /*01e4*/ 	.word	0xffffffff


	//   ....[29]....
        /*01e8*/ 	.word	0xffffffff


	//   ....[30]....
        /*01ec*/ 	.word	0xffffffff


	//   ....[31]....
        /*01f0*/ 	.word	0xffffffff


	//   ....[32]....
        /*01f4*/ 	.word	0xffffffff


	//   ....[33]....
        /*01f8*/ 	.word	0xffffffff


	//   ....[34]....
        /*01fc*/ 	.word	0xffffffff


	//   ....[35]....
        /*0200*/ 	.word	0xffffffff


	//   ....[36]....
        /*0204*/ 	.word	0xffffffff


	//   ....[37]....
        /*0208*/ 	.word	0xffffffff


	//   ....[38]....
        /*020c*/ 	.word	0xffffffff


	//   ....[39]....
        /*0210*/ 	.word	0xffffffff


	//   ....[40]....
        /*0214*/ 	.word	0xffffffff


	//----- nvinfo : EIATTR_COOP_GROUP_INSTR_OFFSETS
	.align		4
.L_16811:
        /*0218*/ 	.byte	0x04, 0x28
        /*021a*/ 	.short	(.L_16813 - .L_16812)


	//   ....[0]....
.L_16812:
        /*021c*/ 	.word	0x00000a90


	//   ....[1]....
        /*0220*/ 	.word	0x00000ab0


	//   ....[2]....
        /*0224*/ 	.word	0x00000ad0


	//   ....[3]....
        /*0228*/ 	.word	0x00000af0


	//   ....[4]....
        /*022c*/ 	.word	0x00000ba0


	//   ....[5]....
        /*0230*/ 	.word	0x00000bc0


	//   ....[6]....
        /*0234*/ 	.word	0x00000be0


	//   ....[7]....
        /*0238*/ 	.word	0x000019a0


	//   ....[8]....
        /*023c*/ 	.word	0x00001a00


	//   ....[9]....
        /*0240*/ 	.word	0x00001a30


	//   ....[10]....
        /*0244*/ 	.word	0x00001a50


	//   ....[11]....
        /*0248*/ 	.word	0x00001a70


	//   ....[12]....
        /*024c*/ 	.word	0x00001ac0


	//   ....[13]....
        /*0250*/ 	.word	0x00001ae0


	//   ....[14]....
        /*0254*/ 	.word	0x00001b00


	//   ....[15]....
        /*0258*/ 	.word	0x00002750


	//   ....[16]....
        /*025c*/ 	.word	0x000035a0


	//   ....[17]....
        /*0260*/ 	.word	0x00003610


	//   ....[18]....
        /*0264*/ 	.word	0x00003670


	//   ....[19]....
        /*0268*/ 	.word	0x000036d0


	//   ....[20]....
        /*026c*/ 	.word	0x00003740


	//   ....[21]....
        /*0270*/ 	.word	0x000037c0


	//   ....[22]....
        /*0274*/ 	.word	0x00003830


	//   ....[23]....
        /*0278*/ 	.word	0x000038a0


	//   ....[24]....
        /*027c*/ 	.word	0x00003900


	//   ....[25]....
        /*0280*/ 	.word	0x00003970


	//   ....[26]....
        /*0284*/ 	.word	0x000039d0


	//   ....[27]....
        /*0288*/ 	.word	0x00003a40


	//   ....[28]....
        /*028c*/ 	.word	0x00003aa0


	//   ....[29]....
        /*0290*/ 	.word	0x00003b10


	//   ....[30]....
        /*0294*/ 	.word	0x00003b70


	//   ....[31]....
        /*0298*/ 	.word	0x00003be0


	//   ....[32]....
        /*029c*/ 	.word	0x00003c40


	//   ....[33]....
        /*02a0*/ 	.word	0x00003cb0


	//   ....[34]....
        /*02a4*/ 	.word	0x00003d10


	//   ....[35]....
        /*02a8*/ 	.word	0x00003d80


	//   ....[36]....
        /*02ac*/ 	.word	0x00003de0


	//   ....[37]....
        /*02b0*/ 	.word	0x00003e50


	//   ....[38]....
        /*02b4*/ 	.word	0x00003eb0


	//   ....[39]....
        /*02b8*/ 	.word	0x00003f20


	//   ....[40]....
        /*02bc*/ 	.word	0x00003f80


	//----- nvinfo : EIATTR_SYSCALL_OFFSETS
	.align		4
.L_16813:
        /*02c0*/ 	.byte	0x04, 0x46
        /*02c2*/ 	.short	(.L_16815 - .L_16814)


	//   ....[0]....
.L_16814:
        /*02c4*/ 	.word	0x00003400


	//   ....[1]....
        /*02c8*/ 	.word	0x00003530


	//----- nvinfo : EIATTR_EXIT_INSTR_OFFSETS
	.align		4
.L_16815:
        /*02cc*/ 	.byte	0x04, 0x1c
        /*02ce*/ 	.short	(.L_16817 - .L_16816)


	//   ....[0]....
.L_16816:
        /*02d0*/ 	.word	0x00002da0


	//   ....[1]....
        /*02d4*/ 	.word	0x00002e70


	//   ....[2]....
        /*02d8*/ 	.word	0x000032d0


	//   ....[3]....
        /*02dc*/ 	.word	0x00003540


	//----- nvinfo : EIATTR_CTAIDZ_USED
	.align		4
.L_16817:
        /*02e0*/ 	.byte	0x01, 0x04
	.zero		2


	//----- nvinfo : EIATTR_CRS_STACK_SIZE
	.align		4
        /*02e4*/ 	.byte	0x04, 0x1e
        /*02e6*/ 	.short	(.L_16819 - .L_16818)
.L_16818:
        /*02e8*/ 	.word	0x00000000
.L_16819:


//--------------------- .nv.info._ZN4vllm25paged_attention_v1_kernelIthLi64ELi32ELi128ELNS_18Fp8KVCacheDataTypeE1ELb1EEEvPT_PKS2_PKT0_S8_ifPKiSA_iPKfiiiSC_SC_iiiii --------------------------
	.section	.nv.info._ZN4vllm25paged_attention_v1_kernelIthLi64ELi32ELi128ELNS_18Fp8KVCacheDataTypeE1ELb1EEEvPT_PKS2_PKT0_S8_ifPKiSA_iPKfiiiSC_SC_iiiii,"",@"SHT_CUDA_INFO"
	.sectionflags	@""
	.align	4


	//----- nvinfo : EIATTR_CUDA_API_VERSION
	.align		4
        /*0000*/ 	.byte	0x04, 0x37
        /*0002*/ 	.short	(.L_16821 - .L_16820)
.L_16820:
        /*0004*/ 	.word	0x00000082


	//----- nvinfo : EIATTR_SW2861232_WAR
	.align		4
.L_16821:
        /*0008*/ 	.byte	0x01, 0x35
	.zero		2


	//----- nvinfo : EIATTR_PARAM_CBANK
	.align		4
        /*000c*/ 	.byte	0x04, 0x0a
        /*000e*/ 	.short	(.L_16823 - .L_16822)
	.align		4
.L_16822:
        /*0010*/ 	.word	index@(.nv.constant0._ZN4vllm25paged_attention_v1_kernelIthLi64ELi32ELi128ELNS_18Fp8KVCacheDataTypeE1ELb1EEEvPT_PKS2_PKT0_S8_ifPKiSA_iPKfiiiSC_SC_iiiii)
        /*0014*/ 	.short	0x0160
        /*0016*/ 	.short	0x007c


	//----- nvinfo : EIATTR_CBANK_PARAM_SIZE
	.align		4
.L_16823:
        /*0018*/ 	.byte	0x03, 0x19
        /*001a*/ 	.short	0x007c


	//----- nvinfo : EIATTR_KPARAM_INFO
	.align		4
        /*001c*/ 	.byte	0x04, 0x17
        /*001e*/ 	.short	(.L_16825 - .L_16824)
.L_16824:
        /*0020*/ 	.word	0x00000000
        /*0024*/ 	.short	0x0013
        /*0026*/ 	.short	0x0078
        /*0028*/ 	.byte	0x00, 0xf0, 0x11, 0x00


	//----- nvinfo : EIATTR_KPARAM_INFO
	.align		4
.L_16825:
        /*002c*/ 	.byte	0x04, 0x17
        /*002e*/ 	.short	(.L_16827 - .L_16826)
.L_16826:
        /*0030*/ 	.word	0x00000000
        /*0034*/ 	.short	0x0012
        /*0036*/ 	.short	0x0074
        /*0038*/ 	.byte	0x00, 0xf0, 0x11, 0x00


	//----- nvinfo : EIATTR_KPARAM_INFO
	.align		4
.L_16827:
        /*003c*/ 	.byte	0x04, 0x17
        /*003e*/ 	.short	(.L_16829 - .L_16828)
.L_16828:
        /*0040*/ 	.word	0x00000000
        /*0044*/ 	.short	0x0011
        /*0046*/ 	.short	0x0070
        /*0048*/ 	.byte	0x00, 0xf0, 0x11, 0x00


	//----- nvinfo : EIATTR_KPARAM_INFO
	.align		4
.L_16829:
        /*004c*/ 	.byte	0x04, 0x17
        /*004e*/ 	.short	(.L_16831 - .L_16830)
.L_16830:
        /*0050*/ 	.word	0x00000000
        /*0054*/ 	.short	0x0010
        /*0056*/ 	.short	0x006c
        /*0058*/ 	.byte	0x00, 0xf0, 0x11, 0x00


	//----- nvinfo : EIATTR_KPARAM_INFO
	.align		4
.L_16831:
        /*005c*/ 	.byte	0x04, 0x17
        /*005e*/ 	.short	(.L_16833 - .L_16832)
.L_16832:
        /*0060*/ 	.word	0x00000000
        /*0064*/ 	.short	0x000f
        /*0066*/ 	.short	0x0068
        /*0068*/ 	.byte	0x00, 0xf0, 0x11, 0x00


	//----- nvinfo : EIATTR_KPARAM_INFO
	.align		4
.L_16833:
        /*006c*/ 	.byte	0x04, 0x17
        /*006e*/ 	.short	(.L_16835 - .L_16834)
.L_16834:
        /*0070*/ 	.word	0x00000000
        /*0074*/ 	.short	0x000e
        /*0076*/ 	.short	0x0060
        /*0078*/ 	.byte	0x00, 0xf0, 0x21, 0x00


	//----- nvinfo : EIATTR_KPARAM_INFO
	.align		4
.L_16835:
        /*007c*/ 	.byte	0x04, 0x17
        /*007e*/ 	.short	(.L_16837 - .L_16836)
.L_16836:
        /*0080*/ 	.word	0x00000000
        /*0084*/ 	.short	0x000d
        /*0086*/ 	.short	0x0058
        /*0088*/ 	.byte	0x00, 0xf0, 0x21, 0x00


	//----- nvinfo : EIATTR_KPARAM_INFO
	.align		4
.L_16837:
        /*008c*/ 	.byte	0x04, 0x17
        /*008e*/ 	.short	(.L_16839 - .L_16838)
.L_16838:
        /*0090*/ 	.word	0x00000000
        /*0094*/ 	.short	0x000c
        /*0096*/ 	.short	0x0050
        /*0098*/ 	.byte	0x00, 0xf0, 0x11, 0x00


	//----- nvinfo : EIATTR_KPARAM_INFO
	.align		4
.L_16839:
        /*009c*/ 	.byte	0x04, 0x17
        /*009e*/ 	.short	(.L_16841 - .L_16840)
.L_16840:
        /*00a0*/ 	.word	0x00000000
        /*00a4*/ 	.short	0x000b
        /*00a6*/ 	.short	0x004c
        /*00a8*/ 	.byte	0x00, 0xf0, 0x11, 0x00


	//----- nvinfo : EIATTR_KPARAM_INFO
	.align		4
.L_16841:
        /*00ac*/ 	.byte	0x04, 0x17
        /*00ae*/ 	.short	(.L_16843 - .L_16842)
.L_16842:
        /*00b0*/ 	.word	0x00000000
        /*00b4*/ 	.short	0x000a
        /*00b6*/ 	.short	0x0048
        /*00b8*/ 	.byte	0x00, 0xf0, 0x11, 0x00


	//----- nvinfo : EIATTR_KPARAM_INFO
	.align		4
.L_16843:
        /*00bc*/ 	.byte	0x04, 0x17
        /*00be*/ 	.short	(.L_16845 - .L_16844)
.L_16844:
        /*00c0*/ 	.word	0x00000000
        /*00c4*/ 	.short	0x0009
        /*00c6*/ 	.short	0x0040
        /*00c8*/ 	.byte	0x00, 0xf0, 0x21, 0x00


	//----- nvinfo : EIATTR_KPARAM_INFO
	.align		4
.L_16845:
        /*00cc*/ 	.byte	0x04, 0x17
        /*00ce*/ 	.short	(.L_16847 - .L_16846)
.L_16846:
        /*00d0*/ 	.word	0x00000000
        /*00d4*/ 	.short	0x0008
        /*00d6*/ 	.short	0x0038
        /*00d8*/ 	.byte	0x00, 0xf0, 0x11, 0x00


	//----- nvinfo : EIATTR_KPARAM_INFO
	.align		4
.L_16847:
        /*00dc*/ 	.byte	0x04, 0x17
        /*00de*/ 	.short	(.L_16849 - .L_16848)
.L_16848:
        /*00e0*/ 	.word	0x00000000
        /*00e4*/ 	.short	0x0007
        /*00e6*/ 	.short	0x0030
        /*00e8*/ 	.byte	0x00, 0xf0, 0x21, 0x00


	//----- nvinfo : EIATTR_KPARAM_INFO
	.align		4
.L_16849:
        /*00ec*/ 	.byte	0x04, 0x17
        /*00ee*/ 	.short	(.L_16851 - .L_16850)
.L_16850:
        /*00f0*/ 	.word	0x00000000
        /*00f4*/ 	.short	0x0006
        /*00f6*/ 	.short	0x0028
        /*00f8*/ 	.byte	0x00, 0xf0, 0x21, 0x00


	//----- nvinfo : EIATTR_KPARAM_INFO
	.align		4
.L_16851:
        /*00fc*/ 	.byte	0x04, 0x17
        /*00fe*/ 	.short	(.L_16853 - .L_16852)
.L_16852:
        /*0100*/ 	.word	0x00000000
        /*0104*/ 	.short	0x0005
        /*0106*/ 	.short	0x0024
        /*0108*/ 	.byte	0x00, 0xf0, 0x11, 0x00


	//----- nvinfo : EIATTR_KPARAM_INFO
	.align		4
.L_16853:
        /*010c*/ 	.byte	0x04, 0x17
        /*010e*/ 	.short	(.L_16855 - .L_16854)
.L_16854:
        /*0110*/ 	.word	0x00000000
        /*0114*/ 	.short	0x0004
        /*0116*/ 	.short	0x0020
        /*0118*/ 	.byte	0x00, 0xf0, 0x11, 0x00


	//----- nvinfo : EIATTR_KPARAM_INFO
	.align		4
.L_16855:
        /*011c*/ 	.byte	0x04, 0x17
        /*011e*/ 	.short	(.L_16857 - .L_16856)
.L_16856:
        /*0120*/ 	.word	0x00000000
        /*0124*/ 	.short	0x0003
        /*0126*/ 	.short	0x0018
        /*0128*/ 	.byte	0x00, 0xf0, 0x21, 0x00


	//----- nvinfo : EIATTR_KPARAM_INFO
	.align		4
.L_16857:
        /*012c*/ 	.byte	0x04, 0x17
        /*012e*/ 	.short	(.L_16859 - .L_16858)
.L_16858:
        /*0130*/ 	.word	0x00000000
        /*0134*/ 	.short	0x0002
        /*0136*/ 	.short	0x0010
        /*0138*/ 	.byte	0x00, 0xf0, 0x21, 0x00


	//----- nvinfo : EIATTR_KPARAM_INFO
	.align		4
.L_16859:
        /*013c*/ 	.byte	0x04, 0x17
        /*013e*/ 	.short	(.L_16861 - .L_16860)
.L_16860:
        /*0140*/ 	.word	0x00000000
        /*0144*/ 	.short	0x0001
        /*0146*/ 	.short	0x0008
        /*0148*/ 	.byte	0x00, 0xf0, 0x21, 0x00


	//----- nvinfo : EIATTR_KPARAM_INFO
	.align		4
.L_16861:
        /*014c*/ 	.byte	0x04, 0x17
        /*014e*/ 	.short	(.L_16863 - .L_16862)
.L_16862:
        /*0150*/ 	.word	0x00000000
        /*0154*/ 	.short	0x0000
        /*0156*/ 	.short	0x0000
        /*0158*/ 	.byte	0x00, 0xf0, 0x21, 0x00


	//----- nvinfo : EIATTR_MAXREG_COUNT
	.align		4
.L_16863:
        /*015c*/ 	.byte	0x03, 0x1b
        /*015e*/ 	.short	0x00ff


	//----- nvinfo : EIATTR_NUM_BARRIERS
	.align		4
        /*0160*/ 	.byte	0x02, 0x4c
        /*0162*/ 	.byte	0x01
	.zero		1


	//----- nvinfo : EIATTR_EXTERNS
	.align		4
        /*0164*/ 	.byte	0x04, 0x0f
        /*0166*/ 	.short	(.L_16865 - .L_16864)


	//   ....[0]....
	.align		4
.L_16864:
        /*0168*/ 	.word	index@(__assertfail)


	//----- nvinfo : EIATTR_MERCURY_ISA_VERSION
	.align		4
.L_16865:
        /*016c*/ 	.byte	0x03, 0x5f
        /*016e*/ 	.short	0x0000


	//----- nvinfo : EIATTR_COOP_GROUP_MASK_REGIDS
	.align		4
        /*0170*/ 	.byte	0x04, 0x29
        /*0172*/ 	.short	(.L_16867 - .L_16866)


	//   ....[0]....
.L_16866:
        /*0174*/ 	.word	0xffffffff


	//   ....[1]....
        /*0178*/ 	.word	0xffffffff


	//   ....[2]....
        /*017c*/ 	.word	0xffffffff


	//   ....[3]....
        /*0180*/ 	.word	0xffffffff


	//   ....[4]....
        /*0184*/ 	.word	0xffffffff


	//   ....[5]....
        /*0188*/ 	.word	0xffffffff


	//   ....[6]....
        /*018c*/ 	.word	0xffffffff


	//   ....[7]....
        /*0190*/ 	.word	0xffffffff


	//   ....[8]....
        /*0194*/ 	.word	0xffffffff


	//   ....[9]....
        /*0198*/ 	.word	0xffffffff


	//   ....[10]....
        /*019c*/ 	.word	0xffffffff


	//   ....[11]....
        /*01a0*/ 	.word	0xffffffff


	//   ....[12]....
        /*01a4*/ 	.word	0xffffffff


	//   ....[13]....
        /*01a8*/ 	.word	0xffffffff


	//   ....[14]....
        /*01ac*/ 	.word	0xffffffff


	//   ....[15]....
        /*01b0*/ 	.word	0xffffffff


	//   ....[16]....
        /*01b4*/ 	.word	0xffffffff


	//   ....[17]....
        /*01b8*/ 	.word	0xffffffff


	//   ....[18]....
        /*01bc*/ 	.word	0xffffffff


	//   ....[19]....
        /*01c0*/ 	.word	0xffffffff


	//   ....[20]....
        /*01c4*/ 	.word	0xffffffff


	//   ....[21]....
        /*01c8*/ 	.word	0xffffffff


	//   ....[22]....
        /*01cc*/ 	.word	0xffffffff


	//   ....[23]....
        /*01d0*/ 	.word	0xffffffff


	//   ....[24]....
        /*01d4*/ 	.word	0xffffffff


	//   ....[25]....
        /*01d8*/ 	.word	0xffffffff


	//   ....[26]....
        /*01dc*/ 	.word	0xffffffff


	//   ....[27]....
        /*01e0*/ 	.word	0xffffffff


	//   ....[28]....
        /*01e4*/ 	.word	0xffffffff


	//   ....[29]....
        /*01e8*/ 	.word	0xffffffff


	//   ....[30]....
        /*01ec*/ 	.word	0xffffffff


	//   ....[31]....
        /*01f0*/ 	.word	0xffffffff


	//   ....[32]....
        /*01f4*/ 	.word	0xffffffff


	//   ....[33]....
        /*01f8*/ 	.word	0xffffffff


	//   ....[34]....
        /*01fc*/ 	.word	0xffffffff


	//   ....[35]....
        /*0200*/ 	.word	0xffffffff


	//   ....[36]....
        /*0204*/ 	.word	0xffffffff


	//----- nvinfo : EIATTR_COOP_GROUP_INSTR_OFFSETS
	.align		4
.L_16867:
        /*0208*/ 	.byte	0x04, 0x28
        /*020a*/ 	.short	(.L_16869 - .L_16868)


	//   ....[0]....
.L_16868:
        /*020c*/ 	.word	0x00000a80


	//   ....[1]....
        /*0210*/ 	.word	0x00000aa0


	//   ....[2]....
        /*0214*/ 	.word	0x00000ac0


	//   ....[3]....
        /*0218*/ 	.word	0x00000ae0


	//   ....[4]....
        /*021c*/ 	.word	0x00000b90


	//   ....[5]....
        /*0220*/ 	.word	0x00000bb0


	//   ....[6]....
        /*0224*/ 	.word	0x00000bd0


	//   ....[7]....
        /*0228*/ 	.word	0x00001990


	//   ....[8]....
        /*022c*/ 	.word	0x000019f0


	//   ....[9]....
        /*0230*/ 	.word	0x00001a20


	//   ....[10]....
        /*0234*/ 	.word	0x00001a40


	//   ....[11]....
        /*0238*/ 	.word	0x00001a60


	//   ....[12]....
        /*023c*/ 	.word	0x00001ab0


	//   ....[13]....
        /*0240*/ 	.word	0x00001ad0


	//   ....[14]....
        /*0244*/ 	.word	0x00001af0


	//   ....[15]....
        /*0248*/ 	.word	0x00002740


	//   ....[16]....
        /*024c*/ 	.word	0x00003390


	//   ....[17]....
        /*0250*/ 	.word	0x000033f0


	//   ....[18]....
        /*0254*/ 	.word	0x00003450


	//   ....[19]....
        /*0258*/ 	.word	0x000034b0


	//   ....[20]....
        /*025c*/ 	.word	0x00003510


	//   ....[21]....
        /*0260*/ 	.word	0x00003590


	//   ....[22]....
        /*0264*/ 	.word	0x00003600


	//   ....[23]....
        /*0268*/ 	.word	0x00003670


	//   ....[24]....
        /*026c*/ 	.word	0x000036d0


	//   ....[25]....
        /*0270*/ 	.word	0x00003740


	//   ....[26]....
        /*0274*/ 	.word	0x000037a0


	//   ....[27]....
        /*0278*/ 	.word	0x00003810


	//   ....[28]....
        /*027c*/ 	.word	0x00003870


	//   ....[29]....
        /*0280*/ 	.word	0x000038e0


	//   ....[30]....
        /*0284*/ 	.word	0x00003940


	//   ....[31]....
        /*0288*/ 	.word	0x000039b0


	//   ....[32]....
        /*028c*/ 	.word	0x00003a10


	//   ....[33]....
        /*0290*/ 	.word	0x00003a80


	//   ....[34]....
        /*0294*/ 	.word	0x00003ae0


	//   ....[35]....
        /*0298*/ 	.word	0x00003b50


	//   ....[36]....
        /*029c*/ 	.word	0x00003bc0


	//----- nvinfo : EIATTR_SYSCALL_OFFSETS
	.align		4
.L_16869:
        /*02a0*/ 	.byte	0x04, 0x46
        /*02a2*/ 	.short	(.L_16871 - .L_16870)


	//   ....[0]....
.L_16870:
        /*02a4*/ 	.word	0x000031f0


	//   ....[1]....
        /*02a8*/ 	.word	0x00003320


	//----- nvinfo : EIATTR_EXIT_INSTR_OFFSETS
	.align		4
.L_16871:
        /*02ac*/ 	.byte	0x04, 0x1c
        /*02ae*/ 	.short	(.L_16873 - .L_16872)


	//   ....[0]....
.L_16872:
        /*02b0*/ 	.word	0x00002c70


	//   ....[1]....
        /*02b4*/ 	.word	0x00002d40


	//   ....[2]....
        /*02b8*/ 	.word	0x000030c0


	//   ....[3]....
        /*02bc*/ 	.word	0x00003330


	//----- nvinfo : EIATTR_CTAIDZ_USED
	.align		4
.L_16873:
        /*02c0*/ 	.byte	0x01, 0x04
	.zero		2


	//----- nvinfo : EIATTR_CRS_STACK_SIZE
	.align		4
        /*02c4*/ 	.byte	0x04, 0x1e
        /*02c6*/ 	.short	(.L_16875 - .L_16874)
.L_16874:
        /*02c8*/ 	.word	0x00000000
.L_16875:


//--------------------- .nv.info._ZN4vllm25paged_attention_v1_kernelIthLi32ELi32ELi128ELNS_18Fp8KVCacheDataTypeE1ELb1EEEvPT_PKS2_PKT0_S8_ifPKiSA_iPKfiiiSC_SC_iiiii --------------------------
	.section	.nv.info._ZN4vllm25paged_attention_v1_kernelIthLi32ELi32ELi128ELNS_18Fp8KVCacheDataTypeE1ELb1EEEvPT_PKS2_PKT0_S8_ifPKiSA_iPKfiiiSC_SC_iiiii,"",@"SHT_CUDA_INFO"
	.sectionflags	@""
	.align	4


	//----- nvinfo : EIATTR_CUDA_API_VERSION
	.align		4
        /*0000*/ 	.byte	0x04, 0x37
        /*0002*/ 	.short	(.L_16877 - .L_16876)
.L_16876:
        /*0004*/ 	.word	0x00000082


	//----- nvinfo : EIATTR_SW2861232_WAR
	.align		4
.L_16877:
        /*0008*/ 	.byte	0x01, 0x35
	.zero		2


	//----- nvinfo : EIATTR_PARAM_CBANK
	.align		4
        /*000c*/ 	.byte	0x04, 0x0a
        /*000e*/ 	.short	(.L_16879 - .L_16878)
	.align		4
.L_16878:
        /*0010*/ 	.word	index@(.nv.constant0._ZN4vllm25paged_attention_v1_kernelIthLi32ELi32ELi128ELNS_18Fp8KVCacheDataTypeE1ELb1EEEvPT_PKS2_PKT0_S8_ifPKiSA_iPKfiiiSC_SC_iiiii)
        /*0014*/ 	.short	0x0160
        /*0016*/ 	.short	0x007c


	//----- nvinfo : EIATTR_CBANK_PARAM_SIZE
	.align		4
.L_16879:
        /*0018*/ 	.byte	0x03, 0x19
        /*001a*/ 	.short	0x007c


	//----- nvinfo : EIATTR_KPARAM_INFO
	.align		4
        /*001c*/ 	.byte	0x04, 0x17
        /*001e*/ 	.short	(.L_16881 - .L_16880)
.L_16880:
        /*0020*/ 	.word	0x00000000
        /*0024*/ 	.short	0x0013
        /*0026*/ 	.short	0x0078
        /*0028*/ 	.byte	0x00, 0xf0, 0x11, 0x00


	//----- nvinfo : EIATTR_KPARAM_INFO
	.align		4
.L_16881:
        /*002c*/ 	.byte	0x04, 0x17
        /*002e*/ 	.short	(.L_16883 - .L_16882)
.L_16882:
        /*0030*/ 	.word	0x00000000
        /*0034*/ 	.short	0x0012
        /*0036*/ 	.short	0x0074
        /*0038*/ 	.byte	0x00, 0xf0, 0x11, 0x00


	//----- nvinfo : EIATTR_KPARAM_INFO
	.align		4
.L_16883:
        /*003c*/ 	.byte	0x04, 0x17
        /*003e*/ 	.short	(.L_16885 - .L_16884)
.L_16884:
        /*0040*/ 	.word	0x00000000
        /*0044*/ 	.short	0x0011
        /*0046*/ 	.short	0x0070
        /*0048*/ 	.byte	0x00, 0xf0, 0x11, 0x00


	//----- nvinfo : EIATTR_KPARAM_INFO
	.align		4
.L_16885:
        /*004c*/ 	.byte	0x04, 0x17
        /*004e*/ 	.short	(.L_16887 - .L_16886)
.L_16886:
        /*0050*/ 	.word	0x00000000
        /*0054*/ 	.short	0x0010
        /*0056*/ 	.short	0x006c
        /*0058*/ 	.byte	0x00, 0xf0, 0x11, 0x00


	//----- nvinfo : EIATTR_KPARAM_INFO
	.align		4
.L_16887:
        /*005c*/ 	.byte	0x04, 0x17
        /*005e*/ 	.short	(.L_16889 - .L_16888)
.L_16888:
        /*0060*/ 	.word	0x00000000
        /*0064*/ 	.short	0x000f
        /*0066*/ 	.short	0x0068
        /*0068*/ 	.byte	0x00, 0xf0, 0x11, 0x00


	//----- nvinfo : EIATTR_KPARAM_INFO
	.align		4
.L_16889:
        /*006c*/ 	.byte	0x04, 0x17
        /*006e*/ 	.short	(.L_16891 - .L_16890)
.L_16890:
        /*0070*/ 	.word	0x00000000
        /*0074*/ 	.short	0x000e
        /*0076*/ 	.short	0x0060
        /*0078*/ 	.byte	0x00, 0xf0, 0x21, 0x00


	//----- nvinfo : EIATTR_KPARAM_INFO
	.align		4
.L_16891:
        /*007c*/ 	.byte	0x04, 0x17
        /*007e*/ 	.short	(.L_16893 - .L_16892)
.L_16892:
        /*0080*/ 	.word	0x00000000
        /*0084*/ 	.short	0x000d
        /*0086*/ 	.short	0x0058
        /*0088*/ 	.byte	0x00, 0xf0, 0x21, 0x00


	//----- nvinfo : EIATTR_KPARAM_INFO
	.align		4
.L_16893:
        /*008c*/ 	.byte	0x04, 0x17
        /*008e*/ 	.short	(.L_16895 - .L_16894)
.L_16894:
        /*0090*/ 	.word	0x00000000
        /*0094*/ 	.short	0x000c
        /*0096*/ 	.short	0x0050
        /*0098*/ 	.byte	0x00, 0xf0, 0x11, 0x00


	//----- nvinfo : EIATTR_KPARAM_INFO
	.align		4
.L_16895:
        /*009c*/ 	.byte	0x04, 0x17
        /*009e*/ 	.short	(.L_16897 - .L_16896)
.L_16896:
        /*00a0*/ 	.word	0x00000000
        /*00a4*/ 	.short	0x000b
        /*00a6*/ 	.short	0x004c
        /*00a8*/ 	.byte	0x00, 0xf0, 0x11, 0x00


	//----- nvinfo : EIATTR_KPARAM_INFO
	.align		4
.L_16897:
        /*00ac*/ 	.byte	0x04, 0x17
        /*00ae*/ 	.short	(.L_16899 - .L_16898)
.L_16898:
        /*00b0*/ 	.word	0x00000000
        /*00b4*/ 	.short	0x000a
        /*00b6*/ 	.short	0x0048
        /*00b8*/ 	.byte	0x00, 0xf0, 0x11, 0x00


	//----- nvinfo : EIATTR_KPARAM_INFO
	.align		4
.L_16899:
        /*00bc*/ 	.byte	0x04, 0x17
        /*00be*/ 	.short	(.L_16901 - .L_16900)
.L_16900:
        /*00c0*/ 	.word	0x00000000
        /*00c4*/ 	.short	0x0009
        /*00c6*/ 	.short	0x0040
        /*00c8*/ 	.byte	0x00, 0xf0, 0x21, 0x00


	//----- nvinfo : EIATTR_KPARAM_INFO
	.align		4
.L_16901:
        /*00cc*/ 	.byte	0x04, 0x17
        /*00ce*/ 	.short	(.L_16903 - .L_16902)
.L_16902:
        /*00d0*/ 	.word	0x00000000
        /*00d4*/ 	.short	0x0008
        /*00d6*/ 	.short	0x0038
        /*00d8*/ 	.byte	0x00, 0xf0, 0x11, 0x00


	//----- nvinfo : EIATTR_KPARAM_INFO
	.align		4
.L_16903:
        /*00dc*/ 	.byte	0x04, 0x17
        /*00de*/ 	.short	(.L_16905 - .L_16904)
.L_16904:
        /*00e0*/ 	.word	0x00000000
        /*00e4*/ 	.short	0x0007
        /*00e6*/ 	.short	0x0030
        /*00e8*/ 	.byte	0x00, 0xf0, 0x21, 0x00


	//----- nvinfo : EIATTR_KPARAM_INFO
	.align		4
.L_16905:
        /*00ec*/ 	.byte	0x04, 0x17
        /*00ee*/ 	.short	(.L_16907 - .L_16906)
.L_16906:
        /*00f0*/ 	.word	0x00000000
        /*00f4*/ 	.short	0x0006
        /*00f6*/ 	.short	0x0028
        /*00f8*/ 	.byte	0x00, 0xf0, 0x21, 0x00


	//----- nvinfo : EIATTR_KPARAM_INFO
	.align		4
.L_16907:
        /*00fc*/ 	.byte	0x04, 0x17
        /*00fe*/ 	.short	(.L_16909 - .L_16908)
.L_16908:
        /*0100*/ 	.word	0x00000000
        /*0104*/ 	.short	0x0005
        /*0106*/ 	.short	0x0024
        /*0108*/ 	.byte	0x00, 0xf0, 0x11, 0x00


	//----- nvinfo : EIATTR_KPARAM_INFO
	.align		4
.L_16909:
        /*010c*/ 	.byte	0x04, 0x17
        /*010e*/ 	.short	(.L_16911 - .L_16910)
.L_16910:
        /*0110*/ 	.word	0x00000000
        /*0114*/ 	.short	0x0004
        /*0116*/ 	.short	0x0020
        /*0118*/ 	.byte	0x00, 0xf0, 0x11, 0x00


	//----- nvinfo : EIATTR_KPARAM_INFO
	.align		4
.L_16911:
        /*011c*/ 	.byte	0x04, 0x17
        /*011e*/ 	.short	(.L_16913 - .L_16912)
.L_16912:
        /*0120*/ 	.word	0x00000000
        /*0124*/ 	.short	0x0003
        /*0126*/ 	.short	0x0018
        /*0128*/ 	.byte	0x00, 0xf0, 0x21, 0x00


	//----- nvinfo : EIATTR_KPARAM_INFO
	.align		4
.L_16913:
        /*012c*/ 	.byte	0x04, 0x17
        /*012e*/ 	.short	(.L_16915 - .L_16914)
.L_16914:
        /*0130*/ 	.word	0x00000000
        /*0134*/ 	.short	0x0002
        /*0136*/ 	.short	0x0010
        /*0138*/ 	.byte	0x00, 0xf0, 0x21, 0x00


	//----- nvinfo : EIATTR_KPARAM_INFO
	.align		4
.L_16915:
        /*013c*/ 	.byte	0x04, 0x17
        /*013e*/ 	.short	(.L_16917 - .L_16916)
.L_16916:
        /*0140*/ 	.word	0x00000000
        /*0144*/ 	.short	0x0001
        /*0146*/ 	.short	0x0008
        /*0148*/ 	.byte	0x00, 0xf0, 0x21, 0x00


	//----- nvinfo : EIATTR_KPARAM_INFO
	.align		4
.L_16917:
        /*014c*/ 	.byte	0x04, 0x17
        /*014e*/ 	.short	(.L_16919 - .L_16918)
.L_16918:
        /*0150*/ 	.word	0x00000000
        /*0154*/ 	.short	0x0000
        /*0156*/ 	.short	0x0000
        /*0158*/ 	.byte	0x00, 0xf0, 0x21, 0x00


	//----- nvinfo : EIATTR_MAXREG_COUNT
	.align		4
.L_16919:
        /*015c*/ 	.byte	0x03, 0x1b
        /*015e*/ 	.short	0x00ff


	//----- nvinfo : EIATTR_NUM_BARRIERS
	.align		4
        /*0160*/ 	.byte	0x02, 0x4c
        /*0162*/ 	.byte	0x01
	.zero		1


	//----- nvinfo : EIATTR_EXTERNS
	.align		4
        /*0164*/ 	.byte	0x04, 0x0f
        /*0166*/ 	.short	(.L_16921 - .L_16920)


	//   ....[0]....
	.align		4
.L_16920:
        /*0168*/ 	.word	index@(__assertfail)


	//----- nvinfo : EIATTR_MERCURY_ISA_VERSION
	.align		4
.L_16921:
        /*016c*/ 	.byte	0x03, 0x5f
        /*016e*/ 	.short	0x0000


	//----- nvinfo : EIATTR_COOP_GROUP_MASK_REGIDS
	.align		4
        /*0170*/ 	.byte	0x04, 0x29
        /*0172*/ 	.short	(.L_16923 - .L_16922)


	//   ....[0]....
.L_16922:
        /*0174*/ 	.word	0xffffffff


	//   ....[1]....
        /*0178*/ 	.word	0xffffffff


	//   ....[2]....
        /*017c*/ 	.word	0xffffffff


	//   ....[3]....
        /*0180*/ 	.word	0xffffffff


	//   ....[4]....
        /*0184*/ 	.word	0xffffffff


	//   ....[5]....
        /*0188*/ 	.word	0xffffffff


	//   ....[6]....
        /*018c*/ 	.word	0xffffffff


	//   ....[7]....
        /*0190*/ 	.word	0xffffffff


	//   ....[8]....
        /*0194*/ 	.word	0xffffffff


	//   ....[9]....
        /*0198*/ 	.word	0xffffffff


	//   ....[10]....
        /*019c*/ 	.word	0xffffffff


	//   ....[11]....
        /*01a0*/ 	.word	0xffffffff


	//   ....[12]....
        /*01a4*/ 	.word	0xffffffff


	//   ....[13]....
        /*01a8*/ 	.word	0xffffffff


	//   ....[14]....
        /*01ac*/ 	.word	0xffffffff


	//   ....[15]....
        /*01b0*/ 	.word	0xffffffff


	//   ....[16]....
        /*01b4*/ 	.word	0xffffffff


	//   ....[17]....
        /*01b8*/ 	.word	0xffffffff


	//   ....[18]....
        /*01bc*/ 	.word	0xffffffff


	//   ....[19]....
        /*01c0*/ 	.word	0xffffffff


	//   ....[20]....
        /*01c4*/ 	.word	0xffffffff


	//   ....[21]....
        /*01c8*/ 	.word	0xffffffff


	//   ....[22]....
        /*01cc*/ 	.word	0xffffffff


	//   ....[23]....
        /*01d0*/ 	.word	0xffffffff


	//   ....[24]....
        /*01d4*/ 	.word	0xffffffff


	//   ....[25]....
        /*01d8*/ 	.word	0xffffffff


	//   ....[26]....
        /*01dc*/ 	.word	0xffffffff


	//   ....[27]....
        /*01e0*/ 	.word	0xffffffff


	//   ....[28]....
        /*01e4*/ 	.word	0xffffffff


	//----- nvinfo : EIATTR_COOP_GROUP_INSTR_OFFSETS
	.align		4
.L_16923:
        /*01e8*/ 	.byte	0x04, 0x28
        /*01ea*/ 	.short	(.L_16925 - .L_16924)


	//   ....[0]....
.L_16924:
        /*01ec*/ 	.word	0x00000a80


	//   ....[1]....
        /*01f0*/ 	.word	0x00000aa0


	//   ....[2]....
        /*01f4*/ 	.word	0x00000ac0


	//   ....[3]....
        /*01f8*/ 	.word	0x00000ae0


	//   ....[4]....
        /*01fc*/ 	.word	0x00000b90


	//   ....[5]....
        /*0200*/ 	.word	0x00000bb0


	//   ....[6]....
        /*0204*/ 	.word	0x00000bd0


	//   ....[7]....
        /*0208*/ 	.word	0x00001990


	//   ....[8]....
        /*020c*/ 	.word	0x000019f0


	//   ....[9]....
        /*0210*/ 	.word	0x00001a20


	//   ....[10]....
        /*0214*/ 	.word	0x00001a40


	//   ....[11]....
        /*0218*/ 	.word	0x00001a60


	//   ....[12]....
        /*021c*/ 	.word	0x00001ab0


	//   ....[13]....
        /*0220*/ 	.word	0x00001ad0


	//   ....[14]....
        /*0224*/ 	.word	0x00001af0


	//   ....[15]....
        /*0228*/ 	.word	0x00002740


	//   ....[16]....
        /*022c*/ 	.word	0x00002ff0


	//   ....[17]....
        /*0230*/ 	.word	0x00003070


	//   ....[18]....
        /*0234*/ 	.word	0x000030d0


	//   ....[19]....
        /*0238*/ 	.word	0x00003130


	//   ....[20]....
        /*023c*/ 	.word	0x00003190


	//   ....[21]....
        /*0240*/ 	.word	0x00003200


	//   ....[22]....
        /*0244*/ 	.word	0x00003280


	//   ....[23]....
        /*0248*/ 	.word	0x000032f0


	//   ....[24]....
        /*024c*/ 	.word	0x00003350


	//   ....[25]....
        /*0250*/ 	.word	0x000033c0


	//   ....[26]....
        /*0254*/ 	.word	0x00003420


	//   ....[27]....
        /*0258*/ 	.word	0x00003490


	//   ....[28]....
        /*025c*/ 	.word	0x000034f0


	//----- nvinfo : EIATTR_SYSCALL_OFFSETS
	.align		4
.L_16925:
        /*0260*/ 	.byte	0x04, 0x46
        /*0262*/ 	.short	(.L_16927 - .L_16926)


	//   ....[0]....
.L_16926:
        /*0264*/ 	.word	0x00002e50


	//   ....[1]....
        /*0268*/ 	.word	0x00002f80


	//----- nvinfo : EIATTR_EXIT_INSTR_OFFSETS
	.align		4
.L_16927:
        /*026c*/ 	.byte	0x04, 0x1c
        /*026e*/ 	.short	(.L_16929 - .L_16928)


	//   ....[0]....
.L_16928:
        /*0270*/ 	.word	0x00002a90


	//   ....[1]....
        /*0274*/ 	.word	0x00002b60


	//   ....[2]....
        /*0278*/ 	.word	0x00002d20


	//   ....[3]....
        /*027c*/ 	.word	0x00002f90


	//----- nvinfo : EIATTR_CTAIDZ_USED
	.align		4
.L_16929:
        /*0280*/ 	.byte	0x01, 0x04
	.zero		2


	//----- nvinfo : EIATTR_CRS_STACK_SIZE
	.align		4
        /*0284*/ 	.byte	0x04, 0x1e
        /*0286*/ 	.short	(.L_16931 - .L_16930)
.L_16930:
        /*0288*/ 	.word	0x00000000
.L_16931:


//--------------------- .nv.info._ZN4vllm25paged_attention_v1_kernelIthLi256ELi16ELi128ELNS_18Fp8KVCacheDataTypeE1ELb0EEEvPT_PKS2_PKT0_S8_ifPKiSA_iPKfiiiSC_SC_iiiii --------------------------
	.section	.nv.info._ZN4vllm25paged_attention_v1_kernelIthLi256ELi16ELi128ELNS_18Fp8KVCacheDataTypeE1ELb0EEEvPT_PKS2_PKT0_S8_ifPKiSA_iPKfiiiSC_SC_iiiii,"",@"SHT_CUDA_INFO"
	.sectionflags	@""
	.align	4


	//----- nvinfo : EIATTR_CUDA_API_VERSION
	.align		4
        /*0000*/ 	.byte	0x04, 0x37
        /*0002*/ 	.short	(.L_16933 - .L_16932)
.L_16932:
        /*0004*/ 	.word	0x00000082


	//----- nvinfo : EIATTR_SW2861232_WAR
	.align		4
.L_16933:
        /*0008*/ 	.byte	0x01, 0x35
	.zero		2


	//----- nvinfo : EIATTR_PARAM_CBANK
	.align		4
        /*000c*/ 	.byte	0x04, 0x0a
        /*000e*/ 	.short	(.L_16935 - .L_16934)
	.align		4
.L_16934:
        /*0010*/ 	.word	index@(.nv.constant0._ZN4vllm25paged_attention_v1_kernelIthLi256ELi16ELi128ELNS_18Fp8KVCacheDataTypeE1ELb0EEEvPT_PKS2_PKT0_S8_ifPKiSA_iPKfiiiSC_SC_iiiii)
        /*0014*/ 	.short	0x0160
        /*0016*/ 	.short	0x007c


	//----- nvinfo : EIATTR_CBANK_PARAM_SIZE
	.align		4
.L_16935:
        /*0018*/ 	.byte	0x03, 0x19
        /*001a*/ 	.short	0x007c


	//----- nvinfo : EIATTR_KPARAM_INFO
	.align		4
        /*001c*/ 	.byte	0x04, 0x17
        /*001e*/ 	.short	(.L_16937 - .L_16936)
.L_16936:
        /*0020*/ 	.word	0x00000000
        /*0024*/ 	.short	0x0013
        /*0026*/ 	.short	0x0078
        /*0028*/ 	.byte	0x00, 0xf0, 0x11, 0x00


	//----- nvinfo : EIATTR_KPARAM_INFO
	.align		4
.L_16937:
        /*002c*/ 	.byte	0x04, 0x17
        /*002e*/ 	.short	(.L_16939 - .L_16938)
.L_16938:
        /*0030*/ 	.word	0x00000000
        /*0034*/ 	.short	0x0012
        /*0036*/ 	.short	0x0074
        /*0038*/ 	.byte	0x00, 0xf0, 0x11, 0x00


	//----- nvinfo : EIATTR_KPARAM_INFO
	.align		4
.L_16939:
        /*003c*/ 	.byte	0x04, 0x17
        /*003e*/ 	.short	(.L_16941 - .L_16940)
.L_16940:
        /*0040*/ 	.word	0x00000000
        /*0044*/ 	.short	0x0011
        /*0046*/ 	.short	0x0070
        /*0048*/ 	.byte	0x00, 0xf0, 0x11, 0x00


	//----- nvinfo : EIATTR_KPARAM_INFO
	.align		4
.L_16941:
        /*004c*/ 	.byte	0x04, 0x17
        /*004e*/ 	.short	(.L_16943 - .L_16942)
.L_16942:
        /*0050*/ 	.word	0x00000000
        /*0054*/ 	.short	0x0010
        /*0056*/ 	.short	0x006c
        /*0058*/ 	.byte	0x00, 0xf0, 0x11, 0x00


	//----- nvinfo : EIATTR_KPARAM_INFO
	.align		4
.L_16943:
        /*005c*/ 	.byte	0x04, 0x17
        /*005e*/ 	.short	(.L_16945 - .L_16944)
.L_16944:
        /*0060*/ 	.word	0x00000000
        /*0064*/ 	.short	0x000f
        /*0066*/ 	.short	0x0068
        /*0068*/ 	.byte	0x00, 0xf0, 0x11, 0x00


	//----- nvinfo : EIATTR_KPARAM_INFO
	.align		4
.L_16945:
        /*006c*/ 	.byte	0x04, 0x17
        /*006e*/ 	.short	(.L_16947 - .L_16946)
.L_16946:
        /*0070*/ 	.word	0x00000000
        /*0074*/ 	.short	0x000e
        /*0076*/ 	.short	0x0060
        /*0078*/ 	.byte	0x00, 0xf0, 0x21, 0x00


	//----- nvinfo : EIATTR_KPARAM_INFO
	.align		4
.L_16947:
        /*007c*/ 	.byte	0x04, 0x17
        /*007e*/ 	.short	(.L_16949 - .L_16948)
.L_16948:
        /*0080*/ 	.word	0x00000000
        /*0084*/ 	.short	0x000d
        /*0086*/ 	.short	0x0058
        /*0088*/ 	.byte	0x00, 0xf0, 0x21, 0x00


	//----- nvinfo : EIATTR_KPARAM_INFO
	.align		4
.L_16949:
        /*008c*/ 	.byte	0x04, 0x17
        /*008e*/ 	.short	(.L_16951 - .L_16950)
.L_16950:
        /*0090*/ 	.word	0x00000000
        /*0094*/ 	.short	0x000c
        /*0096*/ 	.short	0x0050
        /*0098*/ 	.byte	0x00, 0xf0, 0x11, 0x00


	//----- nvinfo : EIATTR_KPARAM_INFO
	.align		4
.L_16951:
        /*009c*/ 	.byte	0x04, 0x17
        /*009e*/ 	.short	(.L_16953 - .L_16952)
.L_16952:
        /*00a0*/ 	.word	0x00000000
        /*00a4*/ 	.short	0x000b
        /*00a6*/ 	.short	0x004c
        /*00a8*/ 	.byte	0x00, 0xf0, 0x11, 0x00


	//----- nvinfo : EIATTR_KPARAM_INFO
	.align		4
.L_16953:
        /*00ac*/ 	.byte	0x04, 0x17
        /*00ae*/ 	.short	(.L_16955 - .L_16954)
.L_16954:
        /*00b0*/ 	.word	0x00000000
        /*00b4*/ 	.short	0x000a
        /*00b6*/ 	.short	0x0048
        /*00b8*/ 	.byte	0x00, 0xf0, 0x11, 0x00


	//----- nvinfo : EIATTR_KPARAM_INFO
	.align		4
.L_16955:
        /*00bc*/ 	.byte	0x04, 0x17
        /*00be*/ 	.short	(.L_16957 - .L_16956)
.L_16956:
        /*00c0*/ 	.word	0x00000000
        /*00c4*/ 	.short	0x0009
        /*00c6*/ 	.short	0x0040
        /*00c8*/ 	.byte	0x00, 0xf0, 0x21, 0x00


	//----- nvinfo : EIATTR_KPARAM_INFO
	.align		4
.L_16957:
        /*00cc*/ 	.byte	0x04, 0x17
        /*00ce*/ 	.short	(.L_16959 - .L_16958)
.L_16958:
        /*00d0*/ 	.word	0x00000000
        /*00d4*/ 	.short	0x0008
        /*00d6*/ 	.short	0x0038
        /*00d8*/ 	.byte	0x00, 0xf0, 0x11, 0x00


	//----- nvinfo : EIATTR_KPARAM_INFO
	.align		4
.L_16959:
        /*00dc*/ 	.byte	0x04, 0x17
        /*00de*/ 	.short	(.L_16961 - .L_16960)
.L_16960:
        /*00e0*/ 	.word	0x00000000
        /*00e4*/ 	.short	0x0007
        /*00e6*/ 	.short	0x0030
        /*00e8*/ 	.byte	0x00, 0xf0, 0x21, 0x00


	//----- nvinfo : EIATTR_KPARAM_INFO
	.align		4
.L_16961:
        /*00ec*/ 	.byte	0x04, 0x17
        /*00ee*/ 	.short	(.L_16963 - .L_16962)
.L_16962:
        /*00f0*/ 	.word	0x00000000
        /*00f4*/ 	.short	0x0006
        /*00f6*/ 	.short	0x0028
        /*00f8*/ 	.byte	0x00, 0xf0, 0x21, 0x00


	//----- nvinfo : EIATTR_KPARAM_INFO
	.align		4
.L_16963:
        /*00fc*/ 	.byte	0x04, 0x17
        /*00fe*/ 	.short	(.L_16965 - .L_16964)
.L_16964:
        /*0100*/ 	.word	0x00000000
        /*0104*/ 	.short	0x0005
        /*0106*/ 	.short	0x0024
        /*0108*/ 	.byte	0x00, 0xf0, 0x11, 0x00


	//----- nvinfo : EIATTR_KPARAM_INFO
	.align		4
.L_16965:
        /*010c*/ 	.byte	0x04, 0x17
        /*010e*/ 	.short	(.L_16967 - .L_16966)
.L_16966:
        /*0110*/ 	.word	0x00000000
        /*0114*/ 	.short	0x0004
        /*0116*/ 	.short	0x0020
        /*0118*/ 	.byte	0x00, 0xf0, 0x11, 0x00


	//----- nvinfo : EIATTR_KPARAM_INFO
	.align		4
.L_16967:
        /*011c*/ 	.byte	0x04, 0x17
        /*011e*/ 	.short	(.L_16969 - .L_16968)
.L_16968:
        /*0120*/ 	.word	0x00000000
        /*0124*/ 	.short	0x0003
        /*0126*/ 	.short	0x0018
        /*0128*/ 	.byte	0x00, 0xf0, 0x21, 0x00


	//----- nvinfo : EIATTR_KPARAM_INFO
	.align		4
.L_16969:
        /*012c*/ 	.byte	0x04, 0x17
        /*012e*/ 	.short	(.L_16971 - .L_16970)
.L_16970:
        /*0130*/ 	.word	0x00000000
        /*0134*/ 	.short	0x0002
        /*0136*/ 	.short	0x0010
        /*0138*/ 	.byte	0x00, 0xf0, 0x21, 0x00


	//----- nvinfo : EIATTR_KPARAM_INFO
	.align		4
.L_16971:
        /*013c*/ 	.byte	0x04, 0x17
        /*013e*/ 	.short	(.L_16973 - .L_16972)
.L_16972:
        /*0140*/ 	.word	0x00000000
        /*0144*/ 	.short	0x0001
        /*0146*/ 	.short	0x0008
        /*0148*/ 	.byte	0x00, 0xf0, 0x21, 0x00


	//----- nvinfo : EIATTR_KPARAM_INFO
	.align		4
.L_16973:
        /*014c*/ 	.byte	0x04, 0x17
        /*014e*/ 	.short	(.L_16975 - .L_16974)
.L_16974:
        /*0150*/ 	.word	0x00000000
        /*0154*/ 	.short	0x0000
        /*0156*/ 	.short	0x0000
        /*0158*/ 	.byte	0x00, 0xf0, 0x21, 0x00


	//----- nvinfo : EIATTR_MAXREG_COUNT
	.align		4
.L_16975:
        /*015c*/ 	.byte	0x03, 0x1b
        /*015e*/ 	.short	0x00ff


	//----- nvinfo : EIATTR_NUM_BARRIERS
	.align		4
        /*0160*/ 	.byte	0x02, 0x4c
        /*0162*/ 	.byte	0x01
	.zero		1


	//----- nvinfo : EIATTR_EXTERNS
	.align		4
        /*0164*/ 	.byte	0x04, 0x0f
        /*0166*/ 	.short	(.L_16977 - .L_16976)


	//   ....[0]....
	.align		4
.L_16976:
        /*0168*/ 	.word	index@(__assertfail)


	//----- nvinfo : EIATTR_MERCURY_ISA_VERSION
	.align		4
.L_16977:
        /*016c*/ 	.byte	0x03, 0x5f
        /*016e*/ 	.short	0x0000


	//----- nvinfo : EIATTR_COOP_GROUP_MASK_REGIDS
	.align		4
        /*0170*/ 	.byte	0x04, 0x29
        /*0172*/ 	.short	(.L_16979 - .L_16978)


	//   ....[0]....
.L_16978:
        /*0174*/ 	.word	0xffffffff


	//   ....[1]....
        /*0178*/ 	.word	0xffffffff


	//   ....[2]....
        /*017c*/ 	.word	0xffffffff


	//   ....[3]....
        /*0180*/ 	.word	0xffffffff


	//   ....[4]....
        /*0184*/ 	.word	0xffffffff


	//   ....[5]....
        /*0188*/ 	.word	0xffffffff


	//   ....[6]....
        /*018c*/ 	.word	0xffffffff


	//   ....[7]....
        /*0190*/ 	.word	0xffffffff


	//   ....[8]....
        /*0194*/ 	.word	0xffffffff


	//   ....[9]....
        /*0198*/ 	.word	0xffffffff


	//   ....[10]....
        /*019c*/ 	.word	0xffffffff


	//   ....[11]....
        /*01a0*/ 	.word	0xffffffff


	//   ....[12]....
        /*01a4*/ 	.word	0xffffffff


	//   ....[13]....
        /*01a8*/ 	.word	0xffffffff


	//   ....[14]....
        /*01ac*/ 	.word	0xffffffff


	//   ....[15]....
        /*01b0*/ 	.word	0xffffffff


	//   ....[16]....
        /*01b4*/ 	.word	0xffffffff


	//   ....[17]....
        /*01b8*/ 	.word	0xffffffff


	//----- nvinfo : EIATTR_COOP_GROUP_INSTR_OFFSETS
	.align		4
.L_16979:
        /*01bc*/ 	.byte	0x04, 0x28
        /*01be*/ 	.short	(.L_16981 - .L_16980)


	//   ....[0]....
.L_16980:
        /*01c0*/ 	.word	0x000001a0


	//   ....[1]....
        /*01c4*/ 	.word	0x000001c0


	//   ....[2]....
        /*01c8*/ 	.word	0x000001e0


	//   ....[3]....
        /*01cc*/ 	.word	0x00000290


	//   ....[4]....
        /*01d0*/ 	.word	0x000002b0


	//   ....[5]....
        /*01d4*/ 	.word	0x000002d0


	//   ....[6]....
        /*01d8*/ 	.word	0x00001090


	//   ....[7]....
        /*01dc*/ 	.word	0x00001100


	//   ....[8]....
        /*01e0*/ 	.word	0x00001120


	//   ....[9]....
        /*01e4*/ 	.word	0x00001140


	//   ....[10]....
        /*01e8*/ 	.word	0x00001160


	//   ....[11]....
        /*01ec*/ 	.word	0x000011b0


	//   ....[12]....
        /*01f0*/ 	.word	0x000011d0


	//   ....[13]....
        /*01f4*/ 	.word	0x000011f0


	//   ....[14]....
        /*01f8*/ 	.word	0x00002cc0


	//   ....[15]....
        /*01fc*/ 	.word	0x00002d20


	//   ....[16]....
        /*0200*/ 	.word	0x00002d80


	//   ....[17]....
        /*0204*/ 	.word	0x00002de0


	//----- nvinfo : EIATTR_SYSCALL_OFFSETS
	.align		4
.L_16981:
        /*0208*/ 	.byte	0x04, 0x46
        /*020a*/ 	.short	(.L_16983 - .L_16982)


	//   ....[0]....
.L_16982:
        /*020c*/ 	.word	0x00002c50


	//----- nvinfo : EIATTR_EXIT_INSTR_OFFSETS
	.align		4
.L_16983:
        /*0210*/ 	.byte	0x04, 0x1c
        /*0212*/ 	.short	(.L_16985 - .L_16984)


	//   ....[0]....
.L_16984:
        /*0214*/ 	.word	0x00002300


	//   ....[1]....
        /*0218*/ 	.word	0x00002310


	//   ....[2]....
        /*021c*/ 	.word	0x00002b20


	//   ....[3]....
        /*0220*/ 	.word	0x00002c60


	//----- nvinfo : EIATTR_CTAIDZ_USED
	.align		4
.L_16985:
        /*0224*/ 	.byte	0x01, 0x04
	.zero		2


	//----- nvinfo : EIATTR_CRS_STACK_SIZE
	.align		4
        /*0228*/ 	.byte	0x04, 0x1e
        /*022a*/ 	.short	(.L_16987 - .L_16986)
.L_16986:
        /*022c*/ 	.word	0x00000000
.L_16987:


//--------------------- .nv.info._ZN4vllm25paged_attention_v1_kernelIthLi192ELi16ELi128ELNS_18Fp8KVCacheDataTypeE1ELb0EEEvPT_PKS2_PKT0_S8_ifPKiSA_iPKfiiiSC_SC_iiiii --------------------------
	.section	.nv.info._ZN4vllm25paged_attention_v1_kernelIthLi192ELi16ELi128ELNS_18Fp8KVCacheDataTypeE1ELb0EEEvPT_PKS2_PKT0_S8_ifPKiSA_iPKfiiiSC_SC_iiiii,"",@"SHT_CUDA_INFO"
	.sectionflags	@""
	.align	4


	//----- nvinfo : EIATTR_CUDA_API_VERSION
	.align		4
        /*0000*/ 	.byte	0x04, 0x37
        /*0002*/ 	.short	(.L_16989 - .L_16988)
.L_16988:
        /*0004*/ 	.word	0x00000082


	//----- nvinfo : EIATTR_SW2861232_WAR
	.align		4
.L_16989:
        /*0008*/ 	.byte	0x01, 0x35
	.zero		2


	//----- nvinfo : EIATTR_PARAM_CBANK
	.align		4
        /*000c*/ 	.byte	0x04, 0x0a
        /*000e*/ 	.short	(.L_16991 - .L_16990)
	.align		4
.L_16990:
        /*0010*/ 	.word	index@(.nv.constant0._ZN4vllm25paged_attention_v1_kernelIthLi192ELi16ELi128ELNS_18Fp8KVCacheDataTypeE1ELb0EEEvPT_PKS2_PKT0_S8_ifPKiSA_iPKfiiiSC_SC_iiiii)
        /*0014*/ 	.short	0x0160
        /*0016*/ 	.short	0x007c


	//----- nvinfo : EIATTR_CBANK_PARAM_SIZE
	.align		4
.L_16991:
        /*0018*/ 	.byte	0x03, 0x19
        /*001a*/ 	.short	0x007c


	//----- nvinfo : EIATTR_KPARAM_INFO
	.align		4
        /*001c*/ 	.byte	0x04, 0x17
        /*001e*/ 	.short	(.L_16993 - .L_16992)
.L_16992:
        /*0020*/ 	.word	0x00000000
        /*0024*/ 	.short	0x0013
        /*0026*/ 	.short	0x0078
        /*0028*/ 	.byte	0x00, 0xf0, 0x11, 0x00


	//----- nvinfo : EIATTR_KPARAM_INFO
	.align		4
.L_16993:
        /*002c*/ 	.byte	0x04, 0x17
        /*002e*/ 	.short	(.L_16995 - .L_16994)
.L_16994:
        /*0030*/ 	.word	0x00000000
        /*0034*/ 	.short	0x0012
        /*0036*/ 	.short	0x0074
        /*0038*/ 	.byte	0x00, 0xf0, 0x11, 0x00


	//----- nvinfo : EIATTR_KPARAM_INFO
	.align		4
.L_16995:
        /*003c*/ 	.byte	0x04, 0x17
        /*003e*/ 	.short	(.L_16997 - .L_16996)
.L_16996:
        /*0040*/ 	.word	0x00000000
        /*0044*/ 	.short	0x0011
        /*0046*/ 	.short	0x0070
        /*0048*/ 	.byte	0x00, 0xf0, 0x11, 0x00


	//----- nvinfo : EIATTR_KPARAM_INFO
	.align		4
.L_16997:
        /*004c*/ 	.byte	0x04, 0x17
        /*004e*/ 	.short	(.L_16999 - .L_16998)
.L_16998:
        /*0050*/ 	.word	0x00000000
        /*0054*/ 	.short	0x0010
        /*0056*/ 	.short	0x006c
        /*0058*/ 	.byte	0x00, 0xf0, 0x11, 0x00


	//----- nvinfo : EIATTR_KPARAM_INFO
	.align		4
.L_16999:
        /*005c*/ 	.byte	0x04, 0x17
        /*005e*/ 	.short	(.L_17001 - .L_17000)
.L_17000:
        /*0060*/ 	.word	0x00000000
        /*0064*/ 	.short	0x000f
        /*0066*/ 	.short	0x0068
        /*0068*/ 	.byte	0x00, 0xf0, 0x11, 0x00


	//----- nvinfo : EIATTR_KPARAM_INFO
	.align		4
.L_17001:
        /*006c*/ 	.byte	0x04, 0x17
        /*006e*/ 	.short	(.L_17003 - .L_17002)
.L_17002:
        /*0070*/ 	.word	0x00000000
        /*0074*/ 	.short	0x000e
        /*0076*/ 	.short	0x0060
        /*0078*/ 	.byte	0x00, 0xf0, 0x21, 0x00


	//----- nvinfo : EIATTR_KPARAM_INFO
	.align		4
.L_17003:
        /*007c*/ 	.byte	0x04, 0x17
        /*007e*/ 	.short	(.L_17005 - .L_17004)
.L_17004:
        /*0080*/ 	.word	0x00000000
        /*0084*/ 	.short	0x000d
        /*0086*/ 	.short	0x0058
        /*0088*/ 	.byte	0x00, 0xf0, 0x21, 0x00


	//----- nvinfo : EIATTR_KPARAM_INFO
	.align		4
.L_17005:
        /*008c*/ 	.byte	0x04, 0x17
        /*008e*/ 	.short	(.L_17007 - .L_17006)
.L_17006:
        /*0090*/ 	.word	0x00000000
        /*0094*/ 	.short	0x000c
        /*0096*/ 	.short	0x0050
        /*0098*/ 	.byte	0x00, 0xf0, 0x11, 0x00


	//----- nvinfo : EIATTR_KPARAM_INFO
	.align		4
.L_17007:
        /*009c*/ 	.byte	0x04, 0x17
        /*009e*/ 	.short	(.L_17009 - .L_17008)
.L_17008:
        /*00a0*/ 	.word	0x00000000
        /*00a4*/ 	.short	0x000b
        /*00a6*/ 	.short	0x004c
        /*00a8*/ 	.byte	0x00, 0xf0, 0x11, 0x00


	//----- nvinfo : EIATTR_KPARAM_INFO
	.align		4
.L_17009:
        /*00ac*/ 	.byte	0x04, 0x17
        /*00ae*/ 	.short	(.L_17011 - .L_17010)
.L_17010:
        /*00b0*/ 	.word	0x00000000
        /*00b4*/ 	.short	0x000a
        /*00b6*/ 	.short	0x0048
        /*00b8*/ 	.byte	0x00, 0xf0, 0x11, 0x00


	//----- nvinfo : EIATTR_KPARAM_INFO
	.align		4
.L_17011:
        /*00bc*/ 	.byte	0x04, 0x17
        /*00be*/ 	.short	(.L_17013 - .L_17012)
.L_17012:
        /*00c0*/ 	.word	0x00000000
        /*00c4*/ 	.short	0x0009
        /*00c6*/ 	.short	0x0040
        /*00c8*/ 	.byte	0x00, 0xf0, 0x21, 0x00


	//----- nvinfo : EIATTR_KPARAM_INFO
	.align		4
.L_17013:
        /*00cc*/ 	.byte	0x04, 0x17
        /*00ce*/ 	.short	(.L_17015 - .L_17014)
.L_17014:
        /*00d0*/ 	.word	0x00000000
        /*00d4*/ 	.short	0x0008
        /*00d6*/ 	.short	0x0038
        /*00d8*/ 	.byte	0x00, 0xf0, 0x11, 0x00


	//----- nvinfo : EIATTR_KPARAM_INFO
	.align		4
.L_17015:
        /*00dc*/ 	.byte	0x04, 0x17
        /*00de*/ 	.short	(.L_17017 - .L_17016)
.L_17016:
        /*00e0*/ 	.word	0x00000000
        /*00e4*/ 	.short	0x0007
        /*00e6*/ 	.short	0x0030
        /*00e8*/ 	.byte	0x00, 0xf0, 0x21, 0x00


	//----- nvinfo : EIATTR_KPARAM_INFO
	.align		4
.L_17017:
        /*00ec*/ 	.byte	0x04, 0x17
        /*00ee*/ 	.short	(.L_17019 - .L_17018)
.L_17018:
        /*00f0*/ 	.word	0x00000000
        /*00f4*/ 	.short	0x0006
        /*00f6*/ 	.short	0x0028
        /*00f8*/ 	.byte	0x00, 0xf0, 0x21, 0x00


	//----- nvinfo : EIATTR_KPARAM_INFO
	.align		4
.L_17019:
        /*00fc*/ 	.byte	0x04, 0x17
        /*00fe*/ 	.short	(.L_17021 - .L_17020)
.L_17020:
        /*0100*/ 	.word	0x00000000
        /*0104*/ 	.short	0x0005
        /*0106*/ 	.short	0x0024
        /*0108*/ 	.byte	0x00, 0xf0, 0x11, 0x00


	//----- nvinfo : EIATTR_KPARAM_INFO
	.align		4
.L_17021:
        /*010c*/ 	.byte	0x04, 0x17
        /*010e*/ 	.short	(.L_17023 - .L_17022)
.L_17022:
        /*0110*/ 	.word	0x00000000
        /*0114*/ 	.short	0x0004
        /*0116*/ 	.short	0x0020
        /*0118*/ 	.byte	0x00, 0xf0, 0x11, 0x00


	//----- nvinfo : EIATTR_KPARAM_INFO
	.align		4
.L_17023:
        /*011c*/ 	.byte	0x04, 0x17
        /*011e*/ 	.short	(.L_17025 - .L_17024)
.L_17024:
        /*0120*/ 	.word	0x00000000
        /*0124*/ 	.short	0x0003
        /*0126*/ 	.short	0x0018
        /*0128*/ 	.byte	0x00, 0xf0, 0x21, 0x00


	//----- nvinfo : EIATTR_KPARAM_INFO
	.align		4
.L_17025:
        /*012c*/ 	.byte	0x04, 0x17
        /*012e*/ 	.short	(.L_17027 - .L_17026)
.L_17026:
        /*0130*/ 	.word	0x00000000
        /*0134*/ 	.short	0x0002
        /*0136*/ 	.short	0x0010
        /*0138*/ 	.byte	0x00, 0xf0, 0x21, 0x00


	//----- nvinfo : EIATTR_KPARAM_INFO
	.align		4
.L_17027:
        /*013c*/ 	.byte	0x04, 0x17
        /*013e*/ 	.short	(.L_17029 - .L_17028)
.L_17028:
        /*0140*/ 	.word	0x00000000
        /*0144*/ 	.short	0x0001
        /*0146*/ 	.short	0x0008
        /*0148*/ 	.byte	0x00, 0xf0, 0x21, 0x00


	//----- nvinfo : EIATTR_KPARAM_INFO
	.align		4
.L_17029:
        /*014c*/ 	.byte	0x04, 0x17
        /*014e*/ 	.short	(.L_17031 - .L_17030)
.L_17030:
        /*0150*/ 	.word	0x00000000
        /*0154*/ 	.short	0x0000
        /*0156*/ 	.short	0x0000
        /*0158*/ 	.byte	0x00, 0xf0, 0x21, 0x00


	//----- nvinfo : EIATTR_MAXREG_COUNT
	.align		4
.L_17031:
        /*015c*/ 	.byte	0x03, 0x1b
        /*015e*/ 	.short	0x00ff


	//----- nvinfo : EIATTR_NUM_BARRIERS
	.align		4
        /*0160*/ 	.byte	0x02, 0x4c
        /*0162*/ 	.byte	0x01
	.zero		1


	//----- nvinfo : EIATTR_EXTERNS
	.align		4
        /*0164*/ 	.byte	0x04, 0x0f
        /*0166*/ 	.short	(.L_17033 - .L_17032)


	//   ....[0]....
	.align		4
.L_17032:
        /*0168*/ 	.word	index@(__assertfail)


	//----- nvinfo : EIATTR_MERCURY_ISA_VERSION
	.align		4
.L_17033:
        /*016c*/ 	.byte	0x03, 0x5f
        /*016e*/ 	.short	0x0000


	//----- nvinfo : EIATTR_COOP_GROUP_MASK_REGIDS
	.align		4
        /*0170*/ 	.byte	0x04, 0x29
        /*0172*/ 	.short	(.L_17035 - .L_17034)


	//   ....[0]....
.L_17034:
        /*0174*/ 	.word	0xffffffff


	//   ....[1]....
        /*0178*/ 	.word	0xffffffff


	//   ....[2]....
        /*017c*/ 	.word	0xffffffff


	//   ....[3]....
        /*0180*/ 	.word	0xffffffff


	//   ....[4]....
        /*0184*/ 	.word	0xffffffff


	//   ....[5]....
        /*0188*/ 	.word	0xffffffff


	//   ....[6]....
        /*018c*/ 	.word	0xffffffff


	//   ....[7]....
        /*0190*/ 	.word	0xffffffff


	//   ....[8]....
        /*0194*/ 	.word	0xffffffff


	//   ....[9]....
        /*0198*/ 	.word	0xffffffff


	//   ....[10]....
        /*019c*/ 	.word	0xffffffff


	//   ....[11]....
        /*01a0*/ 	.word	0xffffffff


	//   ....[12]....
        /*01a4*/ 	.word	0xffffffff


	//   ....[13]....
        /*01a8*/ 	.word	0xffffffff


	//   ....[14]....
        /*01ac*/ 	.word	0xffffffff


	//   ....[15]....
        /*01b0*/ 	.word	0xffffffff


	//   ....[16]....
        /*01b4*/ 	.word	0xffffffff


	//   ....[17]....
        /*01b8*/ 	.word	0xffffffff


	//----- nvinfo : EIATTR_COOP_GROUP_INSTR_OFFSETS
	.align		4
.L_17035:
        /*01bc*/ 	.byte	0x04, 0x28
        /*01be*/ 	.short	(.L_17037 - .L_17036)


	//   ....[0]....
.L_17036:
        /*01c0*/ 	.word	0x000001a0


	//   ....[1]....
        /*01c4*/ 	.word	0x000001c0


	//   ....[2]....
        /*01c8*/ 	.word	0x000001e0


	//   ....[3]....
        /*01cc*/ 	.word	0x00000290


	//   ....[4]....
        /*01d0*/ 	.word	0x000002b0


	//   ....[5]....
        /*01d4*/ 	.word	0x000002d0


	//   ....[6]....
        /*01d8*/ 	.word	0x00001090


	//   ....[7]....
        /*01dc*/ 	.word	0x00001100


	//   ....[8]....
        /*01e0*/ 	.word	0x00001120


	//   ....[9]....
        /*01e4*/ 	.word	0x00001140


	//   ....[10]....
        /*01e8*/ 	.word	0x00001160


	//   ....[11]....
        /*01ec*/ 	.word	0x000011b0


	//   ....[12]....
        /*01f0*/ 	.word	0x000011d0


	//   ....[13]....
        /*01f4*/ 	.word	0x000011f0


	//   ....[14]....
        /*01f8*/ 	.word	0x00002930


	//   ....[15]....
        /*01fc*/ 	.word	0x000029a0


	//   ....[16]....
        /*0200*/ 	.word	0x00002a00


	//   ....[17]....
        /*0204*/ 	.word	0x00002a60


	//----- nvinfo : EIATTR_SYSCALL_OFFSETS
	.align		4
.L_17037:
        /*0208*/ 	.byte	0x04, 0x46
        /*020a*/ 	.short	(.L_17039 - .L_17038)


	//   ....[0]....
.L_17038:
        /*020c*/ 	.word	0x000028c0


	//----- nvinfo : EIATTR_EXIT_INSTR_OFFSETS
	.align		4
.L_17039:
        /*0210*/ 	.byte	0x04, 0x1c
        /*0212*/ 	.short	(.L_17041 - .L_17040)


	//   ....[0]....
.L_17040:
        /*0214*/ 	.word	0x00002150


	//   ....[1]....
        /*0218*/ 	.word	0x00002160


	//   ....[2]....
        /*021c*/ 	.word	0x00002790


	//   ....[3]....
        /*0220*/ 	.word	0x000028d0


	//----- nvinfo : EIATTR_CTAIDZ_USED
	.align		4
.L_17041:
        /*0224*/ 	.byte	0x01, 0x04
	.zero		2


	//----- nvinfo : EIATTR_CRS_STACK_SIZE
	.align		4
        /*0228*/ 	.byte	0x04, 0x1e
        /*022a*/ 	.short	(.L_17043 - .L_17042)
.L_17042:
        /*022c*/ 	.word	0x00000000
.L_17043:


//--------------------- .nv.info._ZN4vllm25paged_attention_v1_kernelIthLi128ELi16ELi128ELNS_18Fp8KVCacheDataTypeE1ELb0EEEvPT_PKS2_PKT0_S8_ifPKiSA_iPKfiiiSC_SC_iiiii --------------------------
	.section	.nv.info._ZN4vllm25paged_attention_v1_kernelIthLi128ELi16ELi128ELNS_18Fp8KVCacheDataTypeE1ELb0EEEvPT_PKS2_PKT0_S8_ifPKiSA_iPKfiiiSC_SC_iiiii,"",@"SHT_CUDA_INFO"
	.sectionflags	@""
	.align	4


	//----- nvinfo : EIATTR_CUDA_API_VERSION
	.align		4
        /*0000*/ 	.byte	0x04, 0x37
        /*0002*/ 	.short	(.L_17045 - .L_17044)
.L_17044:
        /*0004*/ 	.word	0x00000082


	//----- nvinfo : EIATTR_SW2861232_WAR
	.align		4
.L_17045:
        /*0008*/ 	.byte	0x01, 0x35
	.zero		2


	//----- nvinfo : EIATTR_PARAM_CBANK
	.align		4
        /*000c*/ 	.byte	0x04, 0x0a
        /*000e*/ 	.short	(.L_17047 - .L_17046)
	.align		4
.L_17046:
        /*0010*/ 	.word	index@(.nv.constant0._ZN4vllm25paged_attention_v1_kernelIthLi128ELi16ELi128ELNS_18Fp8KVCacheDataTypeE1ELb0EEEvPT_PKS2_PKT0_S8_ifPKiSA_iPKfiiiSC_SC_iiiii)
        /*0014*/ 	.short	0x0160
        /*0016*/ 	.short	0x007c


	//----- nvinfo : EIATTR_CBANK_PARAM_SIZE
	.align		4
.L_17047:
        /*0018*/ 	.byte	0x03, 0x19
        /*001a*/ 	.short	0x007c


	//----- nvinfo : EIATTR_KPARAM_INFO
	.align		4
        /*001c*/ 	.byte	0x04, 0x17
        /*001e*/ 	.short	(.L_17049 - .L_17048)
.L_17048:
        /*0020*/ 	.word	0x00000000
        /*0024*/ 	.short	0x0013
        /*0026*/ 	.short	0x0078
        /*0028*/ 	.byte	0x00, 0xf0, 0x11, 0x00


	//----- nvinfo : EIATTR_KPARAM_INFO
	.align		4
.L_17049:
        /*002c*/ 	.byte	0x04, 0x17
        /*002e*/ 	.short	(.L_17051 - .L_17050)
.L_17050:
        /*0030*/ 	.word	0x00000000
        /*0034*/ 	.short	0x0012
        /*0036*/ 	.short	0x0074
        /*0038*/ 	.byte	0x00, 0xf0, 0x11, 0x00


	//----- nvinfo : EIATTR_KPARAM_INFO
	.align		4
.L_17051:
        /*003c*/ 	.byte	0x04, 0x17
        /*003e*/ 	.short	(.L_17053 - .L_17052)
.L_17052:
        /*0040*/ 	.word	0x00000000
        /*0044*/ 	.short	0x0011
        /*0046*/ 	.short	0x0070
        /*0048*/ 	.byte	0x00, 0xf0, 0x11, 0x00


	//----- nvinfo : EIATTR_KPARAM_INFO
	.align		4
.L_17053:
        /*004c*/ 	.byte	0x04, 0x17
        /*004e*/ 	.short	(.L_17055 - .L_17054)
.L_17054:
        /*0050*/ 	.word	0x00000000
        /*0054*/ 	.short	0x0010
        /*0056*/ 	.short	0x006c
        /*0058*/ 	.byte	0x00, 0xf0, 0x11, 0x00


	//----- nvinfo : EIATTR_KPARAM_INFO
	.align		4
.L_17055:
        /*005c*/ 	.byte	0x04, 0x17
        /*005e*/ 	.short	(.L_17057 - .L_17056)
.L_17056:
        /*0060*/ 	.word	0x00000000
        /*0064*/ 	.short	0x000f
        /*0066*/ 	.short	0x0068
        /*0068*/ 	.byte	0x00, 0xf0, 0x11, 0x00


	//----- nvinfo : EIATTR_KPARAM_INFO
	.align		4
.L_17057:
        /*006c*/ 	.byte	0x04, 0x17
        /*006e*/ 	.short	(.L_17059 - .L_17058)
.L_17058:
        /*0070*/ 	.word	0x00000000
        /*0074*/ 	.short	0x000e
        /*0076*/ 	.short	0x0060
        /*0078*/ 	.byte	0x00, 0xf0, 0x21, 0x00


	//----- nvinfo : EIATTR_KPARAM_INFO
	.align		4
.L_17059:
        /*007c*/ 	.byte	0x04, 0x17
        /*007e*/ 	.short	(.L_17061 - .L_17060)
.L_17060:
        /*0080*/ 	.word	0x00000000
        /*0084*/ 	.short	0x000d
        /*0086*/ 	.short	0x0058
        /*0088*/ 	.byte	0x00, 0xf0, 0x21, 0x00


	//----- nvinfo : EIATTR_KPARAM_INFO
	.align		4
.L_17061:
        /*008c*/ 	.byte	0x04, 0x17
        /*008e*/ 	.short	(.L_17063 - .L_17062)
.L_17062:
        /*0090*/ 	.word	0x00000000
        /*0094*/ 	.short	0x000c
        /*0096*/ 	.short	0x0050
        /*0098*/ 	.byte	0x00, 0xf0, 0x11, 0x00


	//----- nvinfo : EIATTR_KPARAM_INFO
	.align		4
.L_17063:
        /*009c*/ 	.byte	0x04, 0x17
        /*009e*/ 	.short	(.L_17065 - .L_17064)
.L_17064:
        /*00a0*/ 	.word	0x00000000
        /*00a4*/ 	.short	0x000b
        /*00a6*/ 	.short	0x004c
        /*00a8*/ 	.byte	0x00, 0xf0, 0x11, 0x00


	//----- nvinfo : EIATTR_KPARAM_INFO
	.align		4
.L_17065:
        /*00ac*/ 	.byte	0x04, 0x17
        /*00ae*/ 	.short	(.L_17067 - .L_17066)
.L_17066:
        /*00b0*/ 	.word	0x00000000
        /*00b4*/ 	.short	0x000a
        /*00b6*/ 	.short	0x0048
        /*00b8*/ 	.byte	0x00, 0xf0, 0x11, 0x00


	//----- nvinfo : EIATTR_KPARAM_INFO
	.align		4
.L_17067:
        /*00bc*/ 	.byte	0x04, 0x17
        /*00be*/ 	.short	(.L_17069 - .L_17068)
.L_17068:
        /*00c0*/ 	.word	0x00000000
        /*00c4*/ 	.short	0x0009
        /*00c6*/ 	.short	0x0040
        /*00c8*/ 	.byte	0x00, 0xf0, 0x21, 0x00


	//----- nvinfo : EIATTR_KPARAM_INFO
	.align		4
.L_17069:
        /*00cc*/ 	.byte	0x04, 0x17
        /*00ce*/ 	.short	(.L_17071 - .L_17070)
.L_17070:
        /*00d0*/ 	.word	0x00000000
        /*00d4*/ 	.short	0x0008
        /*00d6*/ 	.short	0x0038
        /*00d8*/ 	.byte	0x00, 0xf0, 0x11, 0x00


	//----- nvinfo : EIATTR_KPARAM_INFO
	.align		4
.L_17071:
        /*00dc*/ 	.byte	0x04, 0x17
        /*00de*/ 	.short	(.L_17073 - .L_17072)
.L_17072:
        /*00e0*/ 	.word	0x00000000
        /*00e4*/ 	.short	0x0007
        /*00e6*/ 	.short	0x0030
        /*00e8*/ 	.byte	0x00, 0xf0, 0x21, 0x00


	//----- nvinfo : EIATTR_KPARAM_INFO
	.align		4
.L_17073:
        /*00ec*/ 	.byte	0x04, 0x17
        /*00ee*/ 	.short	(.L_17075 - .L_17074)
.L_17074:
        /*00f0*/ 	.word	0x00000000
        /*00f4*/ 	.short	0x0006
        /*00f6*/ 	.short	0x0028
        /*00f8*/ 	.byte	0x00, 0xf0, 0x21, 0x00


	//----- nvinfo : EIATTR_KPARAM_INFO
	.align		4
.L_17075:
        /*00fc*/ 	.byte	0x04, 0x17
        /*00fe*/ 	.short	(.L_17077 - .L_17076)
.L_17076:
        /*0100*/ 	.word	0x00000000
        /*0104*/ 	.short	0x0005
        /*0106*/ 	.short	0x0024
        /*0108*/ 	.byte	0x00, 0xf0, 0x11, 0x00


	//----- nvinfo : EIATTR_KPARAM_INFO
	.align		4
.L_17077:
        /*010c*/ 	.byte	0x04, 0x17
        /*010e*/ 	.short	(.L_17079 - .L_17078)
.L_17078:
        /*0110*/ 	.word	0x00000000
        /*0114*/ 	.short	0x0004
        /*0116*/ 	.short	0x0020
        /*0118*/ 	.byte	0x00, 0xf0, 0x11, 0x00


	//----- nvinfo : EIATTR_KPARAM_INFO
	.align		4
.L_17079:
        /*011c*/ 	.byte	0x04, 0x17
        /*011e*/ 	.short	(.L_17081 - .L_17080)
.L_17080:
        /*0120*/ 	.word	0x00000000
        /*0124*/ 	.short	0x0003
        /*0126*/ 	.short	0x0018
        /*0128*/ 	.byte	0x00, 0xf0, 0x21, 0x00


	//----- nvinfo : EIATTR_KPARAM_INFO
	.align		4
.L_17081:
        /*012c*/ 	.byte	0x04, 0x17
        /*012e*/ 	.short	(.L_17083 - .L_17082)
.L_17082:
        /*0130*/ 	.word	0x00000000
        /*0134*/ 	.short	0x0002
        /*0136*/ 	.short	0x0010
        /*0138*/ 	.byte	0x00, 0xf0, 0x21, 0x00


	//----- nvinfo : EIATTR_KPARAM_INFO
	.align		4
.L_17083:
        /*013c*/ 	.byte	0x04, 0x17
        /*013e*/ 	.short	(.L_17085 - .L_17084)
.L_17084:
        /*0140*/ 	.word	0x00000000
        /*0144*/ 	.short	0x0001
        /*0146*/ 	.short	0x0008
        /*0148*/ 	.byte	0x00, 0xf0, 0x21, 0x00


	//----- nvinfo : EIATTR_KPARAM_INFO
	.align		4
.L_17085:
        /*014c*/ 	.byte	0x04, 0x17
        /*014e*/ 	.short	(.L_17087 - .L_17086)
.L_17086:
        /*0150*/ 	.word	0x00000000
        /*0154*/ 	.short	0x0000
        /*0156*/ 	.short	0x0000
        /*0158*/ 	.byte	0x00, 0xf0, 0x21, 0x00


	//----- nvinfo : EIATTR_MAXREG_COUNT
	.align		4
.L_17087:
        /*015c*/ 	.byte	0x03, 0x1b
        /*015e*/ 	.short	0x00ff


	//----- nvinfo : EIATTR_NUM_BARRIERS
	.align		4
        /*0160*/ 	.byte	0x02, 0x4c
        /*0162*/ 	.byte	0x01
	.zero		1


	//----- nvinfo : EIATTR_EXTERNS
	.align		4
        /*0164*/ 	.byte	0x04, 0x0f
        /*0166*/ 	.short	(.L_17089 - .L_17088)


	//   ....[0]....
	.align		4
.L_17088:
        /*0168*/ 	.word	index@(__assertfail)


	//----- nvinfo : EIATTR_MERCURY_ISA_VERSION
	.align		4
.L_17089:
        /*016c*/ 	.byte	0x03, 0x5f
        /*016e*/ 	.short	0x0000


	//----- nvinfo : EIATTR_COOP_GROUP_MASK_REGIDS
	.align		4
        /*0170*/ 	.byte	0x04, 0x29
        /*0172*/ 	.short	(.L_17091 - .L_17090)


	//   ....[0]....
.L_17090:
        /*0174*/ 	.word	0xffffffff


	//   ....[1]....
        /*0178*/ 	.word	0xffffffff


	//   ....[2]....
        /*017c*/ 	.word	0xffffffff


	//   ....[3]....
        /*0180*/ 	.word	0xffffffff


	//   ....[4]....
        /*0184*/ 	.word	0xffffffff


	//   ....[5]....
        /*0188*/ 	.word	0xffffffff


	//   ....[6]....
        /*018c*/ 	.word	0xffffffff


	//   ....[7]....
        /*0190*/ 	.word	0xffffffff


	//   ....[8]....
        /*0194*/ 	.word	0xffffffff


	//   ....[9]....
        /*0198*/ 	.word	0xffffffff


	//   ....[10]....
        /*019c*/ 	.word	0xffffffff


	//   ....[11]....
        /*01a0*/ 	.word	0xffffffff


	//   ....[12]....
        /*01a4*/ 	.word	0xffffffff


	//   ....[13]....
        /*01a8*/ 	.word	0xffffffff


	//   ....[14]....
        /*01ac*/ 	.word	0xffffffff


	//   ....[15]....
        /*01b0*/ 	.word	0xffffffff


	//   ....[16]....
        /*01b4*/ 	.word	0xffffffff


	//   ....[17]....
        /*01b8*/ 	.word	0xffffffff


	//----- nvinfo : EIATTR_COOP_GROUP_INSTR_OFFSETS
	.align		4
.L_17091:
        /*01bc*/ 	.byte	0x04, 0x28
        /*01be*/ 	.short	(.L_17093 - .L_17092)


	//   ....[0]....
.L_17092:
        /*01c0*/ 	.word	0x000001a0


	//   ....[1]....
        /*01c4*/ 	.word	0x000001c0


	//   ....[2]....
        /*01c8*/ 	.word	0x000001e0


	//   ....[3]....
        /*01cc*/ 	.word	0x00000290


	//   ....[4]....
        /*01d0*/ 	.word	0x000002b0


	//   ....[5]....
        /*01d4*/ 	.word	0x000002d0


	//   ....[6]....
        /*01d8*/ 	.word	0x00001090


	//   ....[7]....
        /*01dc*/ 	.word	0x00001100


	//   ....[8]....
        /*01e0*/ 	.word	0x00001120


	//   ....[9]....
        /*01e4*/ 	.word	0x00001140


	//   ....[10]....
        /*01e8*/ 	.word	0x00001160


	//   ....[11]....
        /*01ec*/ 	.word	0x000011b0


	//   ....[12]....
        /*01f0*/ 	.word	0x000011d0


	//   ....[13]....
        /*01f4*/ 	.word	0x000011f0


	//   ....[14]....
        /*01f8*/ 	.word	0x00002540


	//   ....[15]....
        /*01fc*/ 	.word	0x000025b0


	//   ....[16]....
        /*0200*/ 	.word	0x00002610


	//   ....[17]....
        /*0204*/ 	.word	0x00002670


	//----- nvinfo : EIATTR_SYSCALL_OFFSETS
	.align		4
.L_17093:
        /*0208*/ 	.byte	0x04, 0x46
        /*020a*/ 	.short	(.L_17095 - .L_17094)


	//   ....[0]....
.L_17094:
        /*020c*/ 	.word	0x000024d0


	//----- nvinfo : EIATTR_EXIT_INSTR_OFFSETS
	.align		4
.L_17095:
        /*0210*/ 	.byte	0x04, 0x1c
        /*0212*/ 	.short	(.L_17097 - .L_17096)


	//   ....[0]....
.L_17096:
        /*0214*/ 	.word	0x00001f40


	//   ....[1]....
        /*0218*/ 	.word	0x00001f50


	//   ....[2]....
        /*021c*/ 	.word	0x000023a0


	//   ....[3]....
        /*0220*/ 	.word	0x000024e0


	//----- nvinfo : EIATTR_CTAIDZ_USED
	.align		4
.L_17097:
        /*0224*/ 	.byte	0x01, 0x04
	.zero		2


	//----- nvinfo : EIATTR_CRS_STACK_SIZE
	.align		4
        /*0228*/ 	.byte	0x04, 0x1e
        /*022a*/ 	.short	(.L_17099 - .L_17098)
.L_17098:
        /*022c*/ 	.word	0x00000000
.L_17099:


//--------------------- .nv.info._ZN4vllm25paged_attention_v1_kernelIthLi120ELi16ELi128ELNS_18Fp8KVCacheDataTypeE1ELb0EEEvPT_PKS2_PKT0_S8_ifPKiSA_iPKfiiiSC_SC_iiiii --------------------------
	.section	.nv.info._ZN4vllm25paged_attention_v1_kernelIthLi120ELi16ELi128ELNS_18Fp8KVCacheDataTypeE1ELb0EEEvPT_PKS2_PKT0_S8_ifPKiSA_iPKfiiiSC_SC_iiiii,"",@"SHT_CUDA_INFO"
	.sectionflags	@""
	.align	4


	//----- nvinfo : EIATTR_CUDA_API_VERSION
	.align		4
        /*0000*/ 	.byte	0x04, 0x37
        /*0002*/ 	.short	(.L_17101 - .L_17100)
.L_17100:
        /*0004*/ 	.word	0x00000082


	//----- nvinfo : EIATTR_SW2861232_WAR
	.align		4
.L_17101:
        /*0008*/ 	.byte	0x01, 0x35
	.zero		2


	//----- nvinfo : EIATTR_PARAM_CBANK
	.align		4
        /*000c*/ 	.byte	0x04, 0x0a
        /*000e*/ 	.short	(.L_17103 - .L_17102)
	.align		4
.L_17102:
        /*0010*/ 	.word	index@(.nv.constant0._ZN4vllm25paged_attention_v1_kernelIthLi120ELi16ELi128ELNS_18Fp8KVCacheDataTypeE1ELb0EEEvPT_PKS2_PKT0_S8_ifPKiSA_iPKfiiiSC_SC_iiiii)
        /*0014*/ 	.short	0x0160
        /*0016*/ 	.short	0x007c


	//----- nvinfo : EIATTR_CBANK_PARAM_SIZE
	.align		4
.L_17103:
        /*0018*/ 	.byte	0x03, 0x19
        /*001a*/ 	.short	0x007c


	//----- nvinfo : EIATTR_KPARAM_INFO
	.align		4
        /*001c*/ 	.byte	0x04, 0x17
        /*001e*/ 	.short	(.L_17105 - .L_17104)
.L_17104:
        /*0020*/ 	.word	0x00000000
        /*0024*/ 	.short	0x0013
        /*0026*/ 	.short	0x0078
        /*0028*/ 	.byte	0x00, 0xf0, 0x11, 0x00


	//----- nvinfo : EIATTR_KPARAM_INFO
	.align		4
.L_17105:
        /*002c*/ 	.byte	0x04, 0x17
        /*002e*/ 	.short	(.L_17107 - .L_17106)
.L_17106:
        /*0030*/ 	.word	0x00000000
        /*0034*/ 	.short	0x0012
        /*0036*/ 	.short	0x0074
        /*0038*/ 	.byte	0x00, 0xf0, 0x11, 0x00


	//----- nvinfo : EIATTR_KPARAM_INFO
	.align		4
.L_17107:
        /*003c*/ 	.byte	0x04, 0x17
        /*003e*/ 	.short	(.L_17109 - .L_17108)
.L_17108:
        /*0040*/ 	.word	0x00000000
        /*0044*/ 	.short	0x0011
        /*0046*/ 	.short	0x0070
        /*0048*/ 	.byte	0x00, 0xf0, 0x11, 0x00


	//----- nvinfo : EIATTR_KPARAM_INFO
	.align		4
.L_17109:
        /*004c*/ 	.byte	0x04, 0x17
        /*004e*/ 	.short	(.L_17111 - .L_17110)
.L_17110:
        /*0050*/ 	.word	0x00000000
        /*0054*/ 	.short	0x0010
        /*0056*/ 	.short	0x006c
        /*0058*/ 	.byte	0x00, 0xf0, 0x11, 0x00


	//----- nvinfo : EIATTR_KPARAM_INFO
	.align		4
.L_17111:
        /*005c*/ 	.byte	0x04, 0x17
        /*005e*/ 	.short	(.L_17113 - .L_17112)
.L_17112:
        /*0060*/ 	.word	0x00000000
        /*0064*/ 	.short	0x000f
        /*0066*/ 	.short	0x0068
        /*0068*/ 	.byte	0x00, 0xf0, 0x11, 0x00


	//----- nvinfo : EIATTR_KPARAM_INFO
	.align		4
.L_17113:
        /*006c*/ 	.byte	0x04, 0x17
        /*006e*/ 	.short	(.L_17115 - .L_17114)
.L_17114:
        /*0070*/ 	.word	0x00000000
        /*0074*/ 	.short	0x000e
        /*0076*/ 	.short	0x0060
        /*0078*/ 	.byte	0x00, 0xf0, 0x21, 0x00


	//----- nvinfo : EIATTR_KPARAM_INFO
	.align		4
.L_17115:
        /*007c*/ 	.byte	0x04, 0x17
        /*007e*/ 	.short	(.L_17117 - .L_17116)
.L_17116:
        /*0080*/ 	.word	0x00000000
        /*0084*/ 	.short	0x000d
        /*0086*/ 	.short	0x0058
        /*0088*/ 	.byte	0x00, 0xf0, 0x21, 0x00


	//----- nvinfo : EIATTR_KPARAM_INFO
	.align		4
.L_17117:
        /*008c*/ 	.byte	0x04, 0x17
        /*008e*/ 	.short	(.L_17119 - .L_17118)
.L_17118:
        /*0090*/ 	.word	0x00000000
        /*0094*/ 	.short	0x000c
        /*0096*/ 	.short	0x0050
        /*0098*/ 	.byte	0x00, 0xf0, 0x11, 0x00


	//----- nvinfo : EIATTR_KPARAM_INFO
	.align		4
.L_17119:
        /*009c*/ 	.byte	0x04, 0x17
        /*009e*/ 	.short	(.L_17121 - .L_17120)
.L_17120:
        /*00a0*/ 	.word	0x00000000
        /*00a4*/ 	.short	0x000b
        /*00a6*/ 	.short	0x004c
        /*00a8*/ 	.byte	0x00, 0xf0, 0x11, 0x00


	//----- nvinfo : EIATTR_KPARAM_INFO
	.align		4
.L_17121:
        /*00ac*/ 	.byte	0x04, 0x17
        /*00ae*/ 	.short	(.L_17123 - .L_17122)
.L_17122:
        /*00b0*/ 	.word	0x00000000
        /*00b4*/ 	.short	0x000a
        /*00b6*/ 	.short	0x0048
        /*00b8*/ 	.byte	0x00, 0xf0, 0x11, 0x00


	//----- nvinfo : EIATTR_KPARAM_INFO
	.align		4
.L_17123:
        /*00bc*/ 	.byte	0x04, 0x17
        /*00be*/ 	.short	(.L_17125 - .L_17124)
.L_17124:
        /*00c0*/ 	.word	0x00000000
        /*00c4*/ 	.short	0x0009
        /*00c6*/ 	.short	0x0040
        /*00c8*/ 	.byte	0x00, 0xf0, 0x21, 0x00


	//----- nvinfo : EIATTR_KPARAM_INFO
	.align		4
.L_17125:
        /*00cc*/ 	.byte	0x04, 0x17
        /*00ce*/ 	.short	(.L_17127 - .L_17126)
.L_17126:
        /*00d0*/ 	.word	0x00000000
        /*00d4*/ 	.short	0x0008
        /*00d6*/ 	.short	0x0038
        /*00d8*/ 	.byte	0x00, 0xf0, 0x11, 0x00


	//----- nvinfo : EIATTR_KPARAM_INFO
	.align		4
.L_17127:
        /*00dc*/ 	.byte	0x04, 0x17
        /*00de*/ 	.short	(.L_17129 - .L_17128)
.L_17128:
        /*00e0*/ 	.word	0x00000000
        /*00e4*/ 	.short	0x0007
        /*00e6*/ 	.short	0x0030
        /*00e8*/ 	.byte	0x00, 0xf0, 0x21, 0x00


	//----- nvinfo : EIATTR_KPARAM_INFO
	.align		4
.L_17129:
        /*00ec*/ 	.byte	0x04, 0x17
        /*00ee*/ 	.short	(.L_17131 - .L_17130)
.L_17130:
        /*00f0*/ 	.word	0x00000000
        /*00f4*/ 	.short	0x0006
        /*00f6*/ 	.short	0x0028
        /*00f8*/ 	.byte	0x00, 0xf0, 0x21, 0x00


	//----- nvinfo : EIATTR_KPARAM_INFO
	.align		4
.L_17131:
        /*00fc*/ 	.byte	0x04, 0x17
        /*00fe*/ 	.short	(.L_17133 - .L_17132)
.L_17132:
        /*0100*/ 	.word	0x00000000
        /*0104*/ 	.short	0x0005
        /*0106*/ 	.short	0x0024
        /*0108*/ 	.byte	0x00, 0xf0, 0x11, 0x00


	//----- nvinfo : EIATTR_KPARAM_INFO
	.align		4
.L_17133:
        /*010c*/ 	.byte	0x04, 0x17
        /*010e*/ 	.short	(.L_17135 - .L_17134)
.L_17134:
        /*0110*/ 	.word	0x00000000
        /*0114*/ 	.short	0x0004
        /*0116*/ 	.short	0x0020
        /*0118*/ 	.byte	0x00, 0xf0, 0x11, 0x00


	//----- nvinfo : EIATTR_KPARAM_INFO
	.align		4
.L_17135:
        /*011c*/ 	.byte	0x04, 0x17
        /*011e*/ 	.short	(.L_17137 - .L_17136)
.L_17136:
        /*0120*/ 	.word	0x00000000
        /*0124*/ 	.short	0x0003
        /*0126*/ 	.short	0x0018
        /*0128*/ 	.byte	0x00, 0xf0, 0x21, 0x00


	//----- nvinfo : EIATTR_KPARAM_INFO
	.align		4
.L_17137:
        /*012c*/ 	.byte	0x04, 0x17
        /*012e*/ 	.short	(.L_17139 - .L_17138)
.L_17138:
        /*0130*/ 	.word	0x00000000
        /*0134*/ 	.short	0x0002
        /*0136*/ 	.short	0x0010
        /*0138*/ 	.byte	0x00, 0xf0, 0x21, 0x00


	//----- nvinfo : EIATTR_KPARAM_INFO
	.align		4
.L_17139:
        /*013c*/ 	.byte	0x04, 0x17
        /*013e*/ 	.short	(.L_17141 - .L_17140)
.L_17140:
        /*0140*/ 	.word	0x00000000
        /*0144*/ 	.short	0x0001
        /*0146*/ 	.short	0x0008
        /*0148*/ 	.byte	0x00, 0xf0, 0x21, 0x00


	//----- nvinfo : EIATTR_KPARAM_INFO
	.align		4
.L_17141:
        /*014c*/ 	.byte	0x04, 0x17
        /*014e*/ 	.short	(.L_17143 - .L_17142)
.L_17142:
        /*0150*/ 	.word	0x00000000
        /*0154*/ 	.short	0x0000
        /*0156*/ 	.short	0x0000
        /*0158*/ 	.byte	0x00, 0xf0, 0x21, 0x00


	//----- nvinfo : EIATTR_MAXREG_COUNT
	.align		4
.L_17143:
        /*015c*/ 	.byte	0x03, 0x1b
        /*015e*/ 	.short	0x00ff


	//----- nvinfo : EIATTR_NUM_BARRIERS
	.align		4
        /*0160*/ 	.byte	0x02, 0x4c
        /*0162*/ 	.byte	0x01
	.zero		1


	//----- nvinfo : EIATTR_EXTERNS
	.align		4
        /*0164*/ 	.byte	0x04, 0x0f
        /*0166*/ 	.short	(.L_17145 - .L_17144)


	//   ....[0]....
	.align		4
.L_17144:
        /*0168*/ 	.word	index@(__assertfail)


	//----- nvinfo : EIATTR_MERCURY_ISA_VERSION
	.align		4
.L_17145:
        /*016c*/ 	.byte	0x03, 0x5f
        /*016e*/ 	.short	0x0000


	//----- nvinfo : EIATTR_COOP_GROUP_MASK_REGIDS
	.align		4
        /*0170*/ 	.byte	0x04, 0x29
        /*0172*/ 	.short	(.L_17147 - .L_17146)


	//   ....[0]....
.L_17146:
        /*0174*/ 	.word	0xffffffff


	//   ....[1]....
        /*0178*/ 	.word	0xffffffff


	//   ....[2]....
        /*017c*/ 	.word	0xffffffff


	//   ....[3]....
        /*0180*/ 	.word	0xffffffff


	//   ....[4]....
        /*0184*/ 	.word	0xffffffff


	//   ....[5]....
        /*0188*/ 	.word	0xffffffff


	//   ....[6]....
        /*018c*/ 	.word	0xffffffff


	//   ....[7]....
        /*0190*/ 	.word	0xffffffff


	//   ....[8]....
        /*0194*/ 	.word	0xffffffff


	//   ....[9]....
        /*0198*/ 	.word	0xffffffff


	//   ....[10]....
        /*019c*/ 	.word	0xffffffff


	//   ....[11]....
        /*01a0*/ 	.word	0xffffffff


	//   ....[12]....
        /*01a4*/ 	.word	0xffffffff


	//   ....[13]....
        /*01a8*/ 	.word	0xffffffff


	//   ....[14]....
        /*01ac*/ 	.word	0xffffffff


	//   ....[15]....
        /*01b0*/ 	.word	0xffffffff


	//   ....[16]....
        /*01b4*/ 	.word	0xffffffff


	//   ....[17]....
        /*01b8*/ 	.word	0xffffffff


	//----- nvinfo : EIATTR_COOP_GROUP_INSTR_OFFSETS
	.align		4
.L_17147:
        /*01bc*/ 	.byte	0x04, 0x28
        /*01be*/ 	.short	(.L_17149 - .L_17148)


	//   ....[0]....
.L_17148:
        /*01c0*/ 	.word	0x000001a0


	//   ....[1]....
        /*01c4*/ 	.word	0x000001c0


	//   ....[2]....
        /*01c8*/ 	.word	0x000001e0


	//   ....[3]....
        /*01cc*/ 	.word	0x00000290


	//   ....[4]....
        /*01d0*/ 	.word	0x000002b0


	//   ....[5]....
        /*01d4*/ 	.word	0x000002d0


	//   ....[6]....
        /*01d8*/ 	.word	0x00001090


	//   ....[7]....
        /*01dc*/ 	.word	0x000010f0


	//   ....[8]....
        /*01e0*/ 	.word	0x00001120


	//   ....[9]....
        /*01e4*/ 	.word	0x00001140


	//   ....[10]....
        /*01e8*/ 	.word	0x00001160


	//   ....[11]....
        /*01ec*/ 	.word	0x000011b0


	//   ....[12]....
        /*01f0*/ 	.word	0x000011d0


	//   ....[13]....
        /*01f4*/ 	.word	0x000011f0


	//   ....[14]....
        /*01f8*/ 	.word	0x000026f0


	//   ....[15]....
        /*01fc*/ 	.word	0x00002760


	//   ....[16]....
        /*0200*/ 	.word	0x000027c0


	//   ....[17]....
        /*0204*/ 	.word	0x00002820


	//----- nvinfo : EIATTR_SYSCALL_OFFSETS
	.align		4
.L_17149:
        /*0208*/ 	.byte	0x04, 0x46
        /*020a*/ 	.short	(.L_17151 - .L_17150)


	//   ....[0]....
.L_17150:
        /*020c*/ 	.word	0x00002680


	//----- nvinfo : EIATTR_EXIT_INSTR_OFFSETS
	.align		4
.L_17151:
        /*0210*/ 	.byte	0x04, 0x1c
        /*0212*/ 	.short	(.L_17153 - .L_17152)


	//   ....[0]....
.L_17152:
        /*0214*/ 	.word	0x00002090


	//   ....[1]....
        /*0218*/ 	.word	0x000024d0


	//   ....[2]....
        /*021c*/ 	.word	0x00002550


	//   ....[3]....
        /*0220*/ 	.word	0x00002690


	//----- nvinfo : EIATTR_CTAIDZ_USED
	.align		4
.L_17153:
        /*0224*/ 	.byte	0x01, 0x04
	.zero		2


	//----- nvinfo : EIATTR_CRS_STACK_SIZE
	.align		4
        /*0228*/ 	.byte	0x04, 0x1e
        /*022a*/ 	.short	(.L_17155 - .L_17154)
.L_17154:
        /*022c*/ 	.word	0x00000000
.L_17155:


//--------------------- .nv.info._ZN4vllm25paged_attention_v1_kernelIthLi112ELi16ELi128ELNS_18Fp8KVCacheDataTypeE1ELb0EEEvPT_PKS2_PKT0_S8_ifPKiSA_iPKfiiiSC_SC_iiiii --------------------------
	.section	.nv.info._ZN4vllm25paged_attention_v1_kernelIthLi112ELi16ELi128ELNS_18Fp8KVCacheDataTypeE1ELb0EEEvPT_PKS2_PKT0_S8_ifPKiSA_iPKfiiiSC_SC_iiiii,"",@"SHT_CUDA_INFO"
	.sectionflags	@""
	.align	4


	//----- nvinfo : EIATTR_CUDA_API_VERSION
	.align		4
        /*0000*/ 	.byte	0x04, 0x37
        /*0002*/ 	.short	(.L_17157 - .L_17156)
.L_17156:
        /*0004*/ 	.word	0x00000082


	//----- nvinfo : EIATTR_SW2861232_WAR
	.align		4
.L_17157:
        /*0008*/ 	.byte	0x01, 0x35
	.zero		2


	//----- nvinfo : EIATTR_PARAM_CBANK
	.align		4
        /*000c*/ 	.byte	0x04, 0x0a
        /*000e*/ 	.short	(.L_17159 - .L_17158)
	.align		4
.L_17158:
        /*0010*/ 	.word	index@(.nv.constant0._ZN4vllm25paged_attention_v1_kernelIthLi112ELi16ELi128ELNS_18Fp8KVCacheDataTypeE1ELb0EEEvPT_PKS2_PKT0_S8_ifPKiSA_iPKfiiiSC_SC_iiiii)
        /*0014*/ 	.short	0x0160
        /*0016*/ 	.short	0x007c


	//----- nvinfo : EIATTR_CBANK_PARAM_SIZE
	.align		4
.L_17159:
        /*0018*/ 	.byte	0x03, 0x19
        /*001a*/ 	.short	0x007c


	//----- nvinfo : EIATTR_KPARAM_INFO
	.align		4
        /*001c*/ 	.byte	0x04, 0x17
        /*001e*/ 	.short	(.L_17161 - .L_17160)
.L_17160:
        /*0020*/ 	.word	0x00000000
        /*0024*/ 	.short	0x0013
        /*0026*/ 	.short	0x0078
        /*0028*/ 	.byte	0x00, 0xf0, 0x11, 0x00


	//----- nvinfo : EIATTR_KPARAM_INFO
	.align		4
.L_17161:
        /*002c*/ 	.byte	0x04, 0x17
        /*002e*/ 	.short	(.L_17163 - .L_17162)
.L_17162:
        /*0030*/ 	.word	0x00000000
        /*0034*/ 	.short	0x0012
        /*0036*/ 	.short	0x0074
        /*0038*/ 	.byte	0x00, 0xf0, 0x11, 0x00


	//----- nvinfo : EIATTR_KPARAM_INFO
	.align		4
.L_17163:
        /*003c*/ 	.byte	0x04, 0x17
        /*003e*/ 	.short	(.L_17165 - .L_17164)
.L_17164:
        /*0040*/ 	.word	0x00000000
        /*0044*/ 	.short	0x0011
        /*0046*/ 	.short	0x0070
        /*0048*/ 	.byte	0x00, 0xf0, 0x11, 0x00


	//----- nvinfo : EIATTR_KPARAM_INFO
	.align		4
.L_17165:
        /*004c*/ 	.byte	0x04, 0x17
        /*004e*/ 	.short	(.L_17167 - .L_17166)
.L_17166:
        /*0050*/ 	.word	0x00000000
        /*0054*/ 	.short	0x0010
        /*0056*/ 	.short	0x006c
        /*0058*/ 	.byte	0x00, 0xf0, 0x11, 0x00


	//----- nvinfo : EIATTR_KPARAM_INFO
	.align		4
.L_17167:
        /*005c*/ 	.byte	0x04, 0x17
        /*005e*/ 	.short	(.L_17169 - .L_17168)
.L_17168:
        /*0060*/ 	.word	0x00000000
        /*0064*/ 	.short	0x000f
        /*0066*/ 	.short	0x0068
        /*0068*/ 	.byte	0x00, 0xf0, 0x11, 0x00


	//----- nvinfo : EIATTR_KPARAM_INFO
	.align		4
.L_17169:
        /*006c*/ 	.byte	0x04, 0x17
        /*006e*/ 	.short	(.L_17171 - .L_17170)
.L_17170:
        /*0070*/ 	.word	0x00000000
        /*0074*/ 	.short	0x000e
        /*0076*/ 	.short	0x0060
        /*0078*/ 	.byte	0x00, 0xf0, 0x21, 0x00


	//----- nvinfo : EIATTR_KPARAM_INFO
	.align		4
.L_17171:
        /*007c*/ 	.byte	0x04, 0x17
        /*007e*/ 	.short	(.L_17173 - .L_17172)
.L_17172:
        /*0080*/ 	.word	0x00000000
        /*0084*/ 	.short	0x000d
        /*0086*/ 	.short	0x0058
        /*0088*/ 	.byte	0x00, 0xf0, 0x21, 0x00


	//----- nvinfo : EIATTR_KPARAM_INFO
	.align		4
.L_17173:
        /*008c*/ 	.byte	0x04, 0x17
        /*008e*/ 	.short	(.L_17175 - .L_17174)
.L_17174:
        /*0090*/ 	.word	0x00000000
        /*0094*/ 	.short	0x000c
        /*0096*/ 	.short	0x0050
        /*0098*/ 	.byte	0x00, 0xf0, 0x11, 0x00


	//----- nvinfo : EIATTR_KPARAM_INFO
	.align		4
.L_17175:
        /*009c*/ 	.byte	0x04, 0x17
        /*009e*/ 	.short	(.L_17177 - .L_17176)
.L_17176:
        /*00a0*/ 	.word	0x00000000
        /*00a4*/ 	.short	0x000b
        /*00a6*/ 	.short	0x004c
        /*00a8*/ 	.byte	0x00, 0xf0, 0x11, 0x00


	//----- nvinfo : EIATTR_KPARAM_INFO
	.align		4
.L_17177:
        /*00ac*/ 	.byte	0x04, 0x17
        /*00ae*/ 	.short	(.L_17179 - .L_17178)
.L_17178:
        /*00b0*/ 	.word	0x00000000
        /*00b4*/ 	.short	0x000a
        /*00b6*/ 	.short	0x0048
        /*00b8*/ 	.byte	0x00, 0xf0, 0x11, 0x00


	//----- nvinfo : EIATTR_KPARAM_INFO
	.align		4
.L_17179:
        /*00bc*/ 	.byte	0x04, 0x17
        /*00be*/ 	.short	(.L_17181 - .L_17180)
.L_17180:
        /*00c0*/ 	.word	0x00000000
        /*00c4*/ 	.short	0x0009
        /*00c6*/ 	.short	0x0040
        /*00c8*/ 	.byte	0x00, 0xf0, 0x21, 0x00


	//----- nvinfo : EIATTR_KPARAM_INFO
	.align		4
.L_17181:
        /*00cc*/ 	.byte	0x04, 0x17
        /*00ce*/ 	.short	(.L_17183 - .L_17182)
.L_17182:
        /*00d0*/ 	.word	0x00000000
        /*00d4*/ 	.short	0x0008
        /*00d6*/ 	.short	0x0038
        /*00d8*/ 	.byte	0x00, 0xf0, 0x11, 0x00


	//----- nvinfo : EIATTR_KPARAM_INFO
	.align		4
.L_17183:
        /*00dc*/ 	.byte	0x04, 0x17
        /*00de*/ 	.short	(.L_17185 - .L_17184)
.L_17184:
        /*00e0*/ 	.word	0x00000000
        /*00e4*/ 	.short	0x0007
        /*00e6*/ 	.short	0x0030
        /*00e8*/ 	.byte	0x00, 0xf0, 0x21, 0x00


	//----- nvinfo : EIATTR_KPARAM_INFO
	.align		4
.L_17185:
        /*00ec*/ 	.byte	0x04, 0x17
        /*00ee*/ 	.short	(.L_17187 - .L_17186)
.L_17186:
        /*00f0*/ 	.word	0x00000000
        /*00f4*/ 	.short	0x0006
        /*00f6*/ 	.short	0x0028
        /*00f8*/ 	.byte	0x00, 0xf0, 0x21, 0x00


	//----- nvinfo : EIATTR_KPARAM_INFO
	.align		4
.L_17187:
        /*00fc*/ 	.byte	0x04, 0x17
        /*00fe*/ 	.short	(.L_17189 - .L_17188)
.L_17188:
        /*0100*/ 	.word	0x00000000
        /*0104*/ 	.short	0x0005
        /*0106*/ 	.short	0x0024
        /*0108*/ 	.byte	0x00, 0xf0, 0x11, 0x00


	//----- nvinfo : EIATTR_KPARAM_INFO
	.align		4
.L_17189:
        /*010c*/ 	.byte	0x04, 0x17
        /*010e*/ 	.short	(.L_17191 - .L_17190)
.L_17190:
        /*0110*/ 	.word	0x00000000
        /*0114*/ 	.short	0x0004
        /*0116*/ 	.short	0x0020
        /*0118*/ 	.byte	0x00, 0xf0, 0x11, 0x00


	//----- nvinfo : EIATTR_KPARAM_INFO
	.align		4
.L_17191:
        /*011c*/ 	.byte	0x04, 0x17
        /*011e*/ 	.short	(.L_17193 - .L_17192)
.L_17192:
        /*0120*/ 	.word	0x00000000
        /*0124*/ 	.short	0x0003
        /*0126*/ 	.short	0x0018
        /*0128*/ 	.byte	0x00, 0xf0, 0x21, 0x00


	//----- nvinfo : EIATTR_KPARAM_INFO
	.align		4
.L_17193:
        /*012c*/ 	.byte	0x04, 0x17
        /*012e*/ 	.short	(.L_17195 - .L_17194)
.L_17194:
        /*0130*/ 	.word	0x00000000
        /*0134*/ 	.short	0x0002
        /*0136*/ 	.short	0x0010
        /*0138*/ 	.byte	0x00, 0xf0, 0x21, 0x00


	//----- nvinfo : EIATTR_KPARAM_INFO
	.align		4
.L_17195:
        /*013c*/ 	.byte	0x04, 0x17
        /*013e*/ 	.short	(.L_17197 - .L_17196)
.L_17196:
        /*0140*/ 	.word	0x00000000
        /*0144*/ 	.short	0x0001
        /*0146*/ 	.short	0x0008
        /*0148*/ 	.byte	0x00, 0xf0, 0x21, 0x00


	//----- nvinfo : EIATTR_KPARAM_INFO
	.align		4
.L_17197:
        /*014c*/ 	.byte	0x04, 0x17
        /*014e*/ 	.short	(.L_17199 - .L_17198)
.L_17198:
        /*0150*/ 	.word	0x00000000
        /*0154*/ 	.short	0x0000
        /*0156*/ 	.short	0x0000
        /*0158*/ 	.byte	0x00, 0xf0, 0x21, 0x00


	//----- nvinfo : EIATTR_MAXREG_COUNT
	.align		4
.L_17199:
        /*015c*/ 	.byte	0x03, 0x1b
        /*015e*/ 	.short	0x00ff


	//----- nvinfo : EIATTR_NUM_BARRIERS
	.align		4
        /*0160*/ 	.byte	0x02, 0x4c
        /*0162*/ 	.byte	0x01
	.zero		1


	//----- nvinfo : EIATTR_EXTERNS
	.align		4
        /*0164*/ 	.byte	0x04, 0x0f
        /*0166*/ 	.short	(.L_17201 - .L_17200)


	//   ....[0]....
	.align		4
.L_17200:
        /*0168*/ 	.word	index@(__assertfail)


	//----- nvinfo : EIATTR_MERCURY_ISA_VERSION
	.align		4
.L_17201:
        /*016c*/ 	.byte	0x03, 0x5f
        /*016e*/ 	.short	0x0000


	//----- nvinfo : EIATTR_COOP_GROUP_MASK_REGIDS
	.align		4
        /*0170*/ 	.byte	0x04, 0x29
        /*0172*/ 	.short	(.L_17203 - .L_17202)


	//   ....[0]....
.L_17202:
        /*0174*/ 	.word	0xffffffff


	//   ....[1]....
        /*0178*/ 	.word	0xffffffff


	//   ....[2]....
        /*017c*/ 	.word	0xffffffff


	//   ....[3]....
        /*0180*/ 	.word	0xffffffff


	//   ....[4]....
        /*0184*/ 	.word	0xffffffff


	//   ....[5]....
        /*0188*/ 	.word	0xffffffff


	//   ....[6]....
        /*018c*/ 	.word	0xffffffff


	//   ....[7]....
        /*0190*/ 	.word	0xffffffff


	//   ....[8]....
        /*0194*/ 	.word	0xffffffff


	//   ....[9]....
        /*0198*/ 	.word	0xffffffff


	//   ....[10]....
        /*019c*/ 	.word	0xffffffff


	//   ....[11]....
        /*01a0*/ 	.word	0xffffffff


	//   ....[12]....
        /*01a4*/ 	.word	0xffffffff


	//   ....[13]....
        /*01a8*/ 	.word	0xffffffff


	//   ....[14]....
        /*01ac*/ 	.word	0xffffffff


	//   ....[15]....
        /*01b0*/ 	.word	0xffffffff


	//   ....[16]....
        /*01b4*/ 	.word	0xffffffff


	//   ....[17]....
        /*01b8*/ 	.word	0xffffffff


	//----- nvinfo : EIATTR_COOP_GROUP_INSTR_OFFSETS
	.align		4
.L_17203:
        /*01bc*/ 	.byte	0x04, 0x28
        /*01be*/ 	.short	(.L_17205 - .L_17204)


	//   ....[0]....
.L_17204:
        /*01c0*/ 	.word	0x000001a0


	//   ....[1]....
        /*01c4*/ 	.word	0x000001c0


	//   ....[2]....
        /*01c8*/ 	.word	0x000001e0


	//   ....[3]....
        /*01cc*/ 	.word	0x00000290


	//   ....[4]....
        /*01d0*/ 	.word	0x000002b0


	//   ....[5]....
        /*01d4*/ 	.word	0x000002d0


	//   ....[6]....
        /*01d8*/ 	.word	0x00001090


	//   ....[7]....
        /*01dc*/ 	.word	0x00001100


	//   ....[8]....
        /*01e0*/ 	.word	0x00001120


	//   ....[9]....
        /*01e4*/ 	.word	0x00001140


	//   ....[10]....
        /*01e8*/ 	.word	0x00001160


	//   ....[11]....
        /*01ec*/ 	.word	0x000011b0


	//   ....[12]....
        /*01f0*/ 	.word	0x000011d0


	//   ....[13]....
        /*01f4*/ 	.word	0x000011f0


	//   ....[14]....
        /*01f8*/ 	.word	0x00002460


	//   ....[15]....
        /*01fc*/ 	.word	0x000024d0


	//   ....[16]....
        /*0200*/ 	.word	0x00002530


	//   ....[17]....
        /*0204*/ 	.word	0x00002590


	//----- nvinfo : EIATTR_SYSCALL_OFFSETS
	.align		4
.L_17205:
        /*0208*/ 	.byte	0x04, 0x46
        /*020a*/ 	.short	(.L_17207 - .L_17206)


	//   ....[0]....
.L_17206:
        /*020c*/ 	.word	0x000023f0


	//----- nvinfo : EIATTR_EXIT_INSTR_OFFSETS
	.align		4
.L_17207:
        /*0210*/ 	.byte	0x04, 0x1c
        /*0212*/ 	.short	(.L_17209 - .L_17208)


	//   ....[0]....
.L_17208:
        /*0214*/ 	.word	0x00001ed0


	//   ....[1]....
        /*0218*/ 	.word	0x00001ee0


	//   ....[2]....
        /*021c*/ 	.word	0x000022c0


	//   ....[3]....
        /*0220*/ 	.word	0x00002400


	//----- nvinfo : EIATTR_CTAIDZ_USED
	.align		4
.L_17209:
        /*0224*/ 	.byte	0x01, 0x04
	.zero		2


	//----- nvinfo : EIATTR_CRS_STACK_SIZE
	.align		4
        /*0228*/ 	.byte	0x04, 0x1e
        /*022a*/ 	.short	(.L_17211 - .L_17210)
.L_17210:
        /*022c*/ 	.word	0x00000000
.L_17211:


//--------------------- .nv.info._ZN4vllm25paged_attention_v1_kernelIthLi96ELi16ELi128ELNS_18Fp8KVCacheDataTypeE1ELb0EEEvPT_PKS2_PKT0_S8_ifPKiSA_iPKfiiiSC_SC_iiiii --------------------------
	.section	.nv.info._ZN4vllm25paged_attention_v1_kernelIthLi96ELi16ELi128ELNS_18Fp8KVCacheDataTypeE1ELb0EEEvPT_PKS2_PKT0_S8_ifPKiSA_iPKfiiiSC_SC_iiiii,"",@"SHT_CUDA_INFO"
	.sectionflags	@""
	.align	4


	//----- nvinfo : EIATTR_CUDA_API_VERSION
	.align		4
        /*0000*/ 	.byte	0x04, 0x37
        /*0002*/ 	.short	(.L_17213 - .L_17212)
.L_17212:
        /*0004*/ 	.word	0x00000082


	//----- nvinfo : EIATTR_SW2861232_WAR
	.align		4
.L_17213:
        /*0008*/ 	.byte	0x01, 0x35
	.zero		2


	//----- nvinfo : EIATTR_PARAM_CBANK
	.align		4
        /*000c*/ 	.byte	0x04, 0x0a
        /*000e*/ 	.short	(.L_17215 - .L_17214)
	.align		4
.L_17214:
        /*0010*/ 	.word	index@(.nv.constant0._ZN4vllm25paged_attention_v1_kernelIthLi96ELi16ELi128ELNS_18Fp8KVCacheDataTypeE1ELb0EEEvPT_PKS2_PKT0_S8_ifPKiSA_iPKfiiiSC_SC_iiiii)
        /*0014*/ 	.short	0x0160
        /*0016*/ 	.short	0x007c


	//----- nvinfo : EIATTR_CBANK_PARAM_SIZE
	.align		4
.L_17215:
        /*0018*/ 	.byte	0x03, 0x19
        /*001a*/ 	.short	0x007c


	//----- nvinfo : EIATTR_KPARAM_INFO
	.align		4
        /*001c*/ 	.byte	0x04, 0x17
        /*001e*/ 	.short	(.L_17217 - .L_17216)
.L_17216:
        /*0020*/ 	.word	0x00000000
        /*0024*/ 	.short	0x0013
        /*0026*/ 	.short	0x0078
        /*0028*/ 	.byte	0x00, 0xf0, 0x11, 0x00


	//----- nvinfo : EIATTR_KPARAM_INFO
	.align		4
.L_17217:
        /*002c*/ 	.byte	0x04, 0x17
        /*002e*/ 	.short	(.L_17219 - .L_17218)
.L_17218:
        /*0030*/ 	.word	0x00000000
        /*0034*/ 	.short	0x0012
        /*0036*/ 	.short	0x0074
        /*0038*/ 	.byte	0x00, 0xf0, 0x11, 0x00


	//----- nvinfo : EIATTR_KPARAM_INFO
	.align		4
.L_17219:
        /*003c*/ 	.byte	0x04, 0x17
        /*003e*/ 	.short	(.L_17221 - .L_17220)
.L_17220:
        /*0040*/ 	.word	0x00000000
        /*0044*/ 	.short	0x0011
        /*0046*/ 	.short	0x0070
        /*0048*/ 	.byte	0x00, 0xf0, 0x11, 0x00


	//----- nvinfo : EIATTR_KPARAM_INFO
	.align		4
.L_17221:
        /*004c*/ 	.byte	0x04, 0x17
        /*004e*/ 	.short	(.L_17223 - .L_17222)
.L_17222:
        /*0050*/ 	.word	0x00000000
        /*0054*/ 	.short	0x0010
        /*0056*/ 	.short	0x006c
        /*0058*/ 	.byte	0x00, 0xf0, 0x11, 0x00


	//----- nvinfo : EIATTR_KPARAM_INFO
	.align		4
.L_17223:
        /*005c*/ 	.byte	0x04, 0x17
        /*005e*/ 	.short	(.L_17225 - .L_17224)
.L_17224:
        /*0060*/ 	.word	0x00000000
        /*0064*/ 	.short	0x000f
        /*0066*/ 	.short	0x0068
        /*0068*/ 	.byte	0x00, 0xf0, 0x11, 0x00


	//----- nvinfo : EIATTR_KPARAM_INFO
	.align		4
.L_17225:
        /*006c*/ 	.byte	0x04, 0x17
        /*006e*/ 	.short	(.L_17227 - .L_17226)
.L_17226:
        /*0070*/ 	.word	0x00000000
        /*0074*/ 	.short	0x000e
        /*0076*/ 	.short	0x0060
        /*0078*/ 	.byte	0x00, 0xf0, 0x21, 0x00


	//----- nvinfo : EIATTR_KPARAM_INFO
	.align		4
.L_17227:
        /*007c*/ 	.byte	0x04, 0x17
        /*007e*/ 	.short	(.L_17229 - .L_17228)
.L_17228:
        /*0080*/ 	.word	0x00000000
        /*0084*/ 	.short	0x000d
        /*0086*/ 	.short	0x0058
        /*0088*/ 	.byte	0x00, 0xf0, 0x21, 0x00


	//----- nvinfo : EIATTR_KPARAM_INFO
	.align		4
.L_17229:
        /*008c*/ 	.byte	0x04, 0x17
        /*008e*/ 	.short	(.L_17231 - .L_17230)
.L_17230:
        /*0090*/ 	.word	0x00000000
        /*0094*/ 	.short	0x000c
        /*0096*/ 	.short	0x0050
        /*0098*/ 	.byte	0x00, 0xf0, 0x11, 0x00


	//----- nvinfo : EIATTR_KPARAM_INFO
	.align		4
.L_17231:
        /*009c*/ 	.byte	0x04, 0x17
        /*009e*/ 	.short	(.L_17233 - .L_17232)
.L_17232:
        /*00a0*/ 	.word	0x00000000
        /*00a4*/ 	.short	0x000b
        /*00a6*/ 	.short	0x004c
        /*00a8*/ 	.byte	0x00, 0xf0, 0x11, 0x00


	//----- nvinfo : EIATTR_KPARAM_INFO
	.align		4
.L_17233:
        /*00ac*/ 	.byte	0x04, 0x17
        /*00ae*/ 	.short	(.L_17235 - .L_17234)
.L_17234:
        /*00b0*/ 	.word	0x00000000
        /*00b4*/ 	.short	0x000a
        /*00b6*/ 	.short	0x0048
        /*00b8*/ 	.byte	0x00, 0xf0, 0x11, 0x00


	//----- nvinfo : EIATTR_KPARAM_INFO
	.align		4
.L_17235:
        /*00bc*/ 	.byte	0x04, 0x17
        /*00be*/ 	.short	(.L_17237 - .L_17236)
.L_17236:
        /*00c0*/ 	.word	0x00000000
        /*00c4*/ 	.short	0x0009
        /*00c6*/ 	.short	0x0040
        /*00c8*/ 	.byte	0x00, 0xf0, 0x21, 0x00


	//----- nvinfo : EIATTR_KPARAM_INFO
	.align		4
.L_17237:
        /*00cc*/ 	.byte	0x04, 0x17
        /*00ce*/ 	.short	(.L_17239 - .L_17238)
.L_17238:
        /*00d0*/ 	.word	0x00000000
        /*00d4*/ 	.short	0x0008
        /*00d6*/ 	.short	0x0038
        /*00d8*/ 	.byte	0x00, 0xf0, 0x11, 0x00


	//----- nvinfo : EIATTR_KPARAM_INFO
	.align		4
.L_17239:
        /*00dc*/ 	.byte	0x04, 0x17
        /*00de*/ 	.short	(.L_17241 - .L_17240)
.L_17240:
        /*00e0*/ 	.word	0x00000000
        /*00e4*/ 	.short	0x0007
        /*00e6*/ 	.short	0x0030
        /*00e8*/ 	.byte	0x00, 0xf0, 0x21, 0x00


	//----- nvinfo : EIATTR_KPARAM_INFO
	.align		4
.L_17241:
        /*00ec*/ 	.byte	0x04, 0x17
        /*00ee*/ 	.short	(.L_17243 - .L_17242)
.L_17242:
        /*00f0*/ 	.word	0x00000000
        /*00f4*/ 	.short	0x0006
        /*00f6*/ 	.short	0x0028
        /*00f8*/ 	.byte	0x00, 0xf0, 0x21, 0x00


	//----- nvinfo : EIATTR_KPARAM_INFO
	.align		4
.L_17243:
        /*00fc*/ 	.byte	0x04, 0x17
        /*00fe*/ 	.short	(.L_17245 - .L_17244)
.L_17244:
        /*0100*/ 	.word	0x00000000
        /*0104*/ 	.short	0x0005
        /*0106*/ 	.short	0x0024
        /*0108*/ 	.byte	0x00, 0xf0, 0x11, 0x00


	//----- nvinfo : EIATTR_KPARAM_INFO
	.align		4
.L_17245:
        /*010c*/ 	.byte	0x04, 0x17
        /*010e*/ 	.short	(.L_17247 - .L_17246)
.L_17246:
        /*0110*/ 	.word	0x00000000
        /*0114*/ 	.short	0x0004
        /*0116*/ 	.short	0x0020
        /*0118*/ 	.byte	0x00, 0xf0, 0x11, 0x00


	//----- nvinfo : EIATTR_KPARAM_INFO
	.align		4
.L_17247:
        /*011c*/ 	.byte	0x04, 0x17
        /*011e*/ 	.short	(.L_17249 - .L_17248)
.L_17248:
        /*0120*/ 	.word	0x00000000
        /*0124*/ 	.short	0x0003
        /*0126*/ 	.short	0x0018
        /*0128*/ 	.byte	0x00, 0xf0, 0x21, 0x00


	//----- nvinfo : EIATTR_KPARAM_INFO
	.align		4
.L_17249:
        /*012c*/ 	.byte	0x04, 0x17
        /*012e*/ 	.short	(.L_17251 - .L_17250)
.L_17250:
        /*0130*/ 	.word	0x00000000
        /*0134*/ 	.short	0x0002
        /*0136*/ 	.short	0x0010
        /*0138*/ 	.byte	0x00, 0xf0, 0x21, 0x00


	//----- nvinfo : EIATTR_KPARAM_INFO
	.align		4
.L_17251:
        /*013c*/ 	.byte	0x04, 0x17
        /*013e*/ 	.short	(.L_17253 - .L_17252)
.L_17252:
        /*0140*/ 	.word	0x00000000
        /*0144*/ 	.short	0x0001
        /*0146*/ 	.short	0x0008
        /*0148*/ 	.byte	0x00, 0xf0, 0x21, 0x00


	//----- nvinfo : EIATTR_KPARAM_INFO
	.align		4
.L_17253:
        /*014c*/ 	.byte	0x04, 0x17
        /*014e*/ 	.short	(.L_17255 - .L_17254)
.L_17254:
        /*0150*/ 	.word	0x00000000
        /*0154*/ 	.short	0x0000
        /*0156*/ 	.short	0x0000
        /*0158*/ 	.byte	0x00, 0xf0, 0x21, 0x00


	//----- nvinfo : EIATTR_MAXREG_COUNT
	.align		4
.L_17255:
        /*015c*/ 	.byte	0x03, 0x1b
        /*015e*/ 	.short	0x00ff


	//----- nvinfo : EIATTR_NUM_BARRIERS
	.align		4
        /*0160*/ 	.byte	0x02, 0x4c
        /*0162*/ 	.byte	0x01
	.zero		1


	//----- nvinfo : EIATTR_EXTERNS
	.align		4
        /*0164*/ 	.byte	0x04, 0x0f
        /*0166*/ 	.short	(.L_17257 - .L_17256)


	//   ....[0]....
	.align		4
.L_17256:
        /*0168*/ 	.word	index@(__assertfail)


	//----- nvinfo : EIATTR_MERCURY_ISA_VERSION
	.align		4
.L_17257:
        /*016c*/ 	.byte	0x03, 0x5f
        /*016e*/ 	.short	0x0000


	//----- nvinfo : EIATTR_COOP_GROUP_MASK_REGIDS
	.align		4
        /*0170*/ 	.byte	0x04, 0x29
        /*0172*/ 	.short	(.L_17259 - .L_17258)


	//   ....[0]....
.L_17258:
        /*0174*/ 	.word	0xffffffff


	//   ....[1]....
        /*0178*/ 	.word	0xffffffff


	//   ....[2]....
        /*017c*/ 	.word	0xffffffff


	//   ....[3]....
        /*0180*/ 	.word	0xffffffff


	//   ....[4]....
        /*0184*/ 	.word	0xffffffff


	//   ....[5]....
        /*0188*/ 	.word	0xffffffff


	//   ....[6]....
        /*018c*/ 	.word	0xffffffff


	//   ....[7]....
        /*0190*/ 	.word	0xffffffff


	//   ....[8]....
        /*0194*/ 	.word	0xffffffff


	//   ....[9]....
        /*0198*/ 	.word	0xffffffff


	//   ....[10]....
        /*019c*/ 	.word	0xffffffff


	//   ....[11]....
        /*01a0*/ 	.word	0xffffffff


	//   ....[12]....
        /*01a4*/ 	.word	0xffffffff


	//   ....[13]....
        /*01a8*/ 	.word	0xffffffff


	//   ....[14]....
        /*01ac*/ 	.word	0xffffffff


	//   ....[15]....
        /*01b0*/ 	.word	0xffffffff


	//   ....[16]....
        /*01b4*/ 	.word	0xffffffff


	//   ....[17]....
        /*01b8*/ 	.word	0xffffffff


	//----- nvinfo : EIATTR_COOP_GROUP_INSTR_OFFSETS
	.align		4
.L_17259:
        /*01bc*/ 	.byte	0x04, 0x28
        /*01be*/ 	.short	(.L_17261 - .L_17260)


	//   ....[0]....
.L_17260:
        /*01c0*/ 	.word	0x000001a0


	//   ....[1]....
        /*01c4*/ 	.word	0x000001c0


	//   ....[2]....
        /*01c8*/ 	.word	0x000001e0


	//   ....[3]....
        /*01cc*/ 	.word	0x00000290


	//   ....[4]....
        /*01d0*/ 	.word	0x000002b0


	//   ....[5]....
        /*01d4*/ 	.word	0x000002d0


	//   ....[6]....
        /*01d8*/ 	.word	0x00001090


	//   ....[7]....
        /*01dc*/ 	.word	0x00001100


	//   ....[8]....
        /*01e0*/ 	.word	0x00001120


	//   ....[9]....
        /*01e4*/ 	.word	0x00001140


	//   ....[10]....
        /*01e8*/ 	.word	0x00001160


	//   ....[11]....
        /*01ec*/ 	.word	0x000011b0


	//   ....[12]....
        /*01f0*/ 	.word	0x000011d0


	//   ....[13]....
        /*01f4*/ 	.word	0x000011f0


	//   ....[14]....
        /*01f8*/ 	.word	0x00002380


	//   ....[15]....
        /*01fc*/ 	.word	0x000023f0


	//   ....[16]....
        /*0200*/ 	.word	0x00002450


	//   ....[17]....
        /*0204*/ 	.word	0x000024b0


	//----- nvinfo : EIATTR_SYSCALL_OFFSETS
	.align		4
.L_17261:
        /*0208*/ 	.byte	0x04, 0x46
        /*020a*/ 	.short	(.L_17263 - .L_17262)


	//   ....[0]....
.L_17262:
        /*020c*/ 	.word	0x00002310


	//----- nvinfo : EIATTR_EXIT_INSTR_OFFSETS
	.align		4
.L_17263:
        /*0210*/ 	.byte	0x04, 0x1c
        /*0212*/ 	.short	(.L_17265 - .L_17264)


	//   ....[0]....
.L_17264:
        /*0214*/ 	.word	0x00001e60


	//   ....[1]....
        /*0218*/ 	.word	0x00001e70


	//   ....[2]....
        /*021c*/ 	.word	0x000021e0


	//   ....[3]....
        /*0220*/ 	.word	0x00002320


	//----- nvinfo : EIATTR_CTAIDZ_USED
	.align		4
.L_17265:
        /*0224*/ 	.byte	0x01, 0x04
	.zero		2


	//----- nvinfo : EIATTR_CRS_STACK_SIZE
	.align		4
        /*0228*/ 	.byte	0x04, 0x1e
        /*022a*/ 	.short	(.L_17267 - .L_17266)
.L_17266:
        /*022c*/ 	.word	0x00000000
.L_17267:


//--------------------- .nv.info._ZN4vllm25paged_attention_v1_kernelIthLi80ELi16ELi128ELNS_18Fp8KVCacheDataTypeE1ELb0EEEvPT_PKS2_PKT0_S8_ifPKiSA_iPKfiiiSC_SC_iiiii --------------------------
	.section	.nv.info._ZN4vllm25paged_attention_v1_kernelIthLi80ELi16ELi128ELNS_18Fp8KVCacheDataTypeE1ELb0EEEvPT_PKS2_PKT0_S8_ifPKiSA_iPKfiiiSC_SC_iiiii,"",@"SHT_CUDA_INFO"
	.sectionflags	@""
	.align	4


	//----- nvinfo : EIATTR_CUDA_API_VERSION
	.align		4
        /*0000*/ 	.byte	0x04, 0x37
        /*0002*/ 	.short	(.L_17269 - .L_17268)
.L_17268:
        /*0004*/ 	.word	0x00000082


	//----- nvinfo : EIATTR_SW2861232_WAR
	.align		4
.L_17269:
        /*0008*/ 	.byte	0x01, 0x35
	.zero		2


	//----- nvinfo : EIATTR_PARAM_CBANK
	.align		4
        /*000c*/ 	.byte	0x04, 0x0a
        /*000e*/ 	.short	(.L_17271 - .L_17270)
	.align		4
.L_17270:
        /*0010*/ 	.word	index@(.nv.constant0._ZN4vllm25paged_attention_v1_kernelIthLi80ELi16ELi128ELNS_18Fp8KVCacheDataTypeE1ELb0EEEvPT_PKS2_PKT0_S8_ifPKiSA_iPKfiiiSC_SC_iiiii)
        /*0014*/ 	.short	0x0160
        /*0016*/ 	.short	0x007c


	//----- nvinfo : EIATTR_CBANK_PARAM_SIZE
	.align		4
.L_17271:
        /*0018*/ 	.byte	0x03, 0x19
        /*001a*/ 	.short	0x007c


	//----- nvinfo : EIATTR_KPARAM_INFO
	.align		4
        /*001c*/ 	.byte	0x04, 0x17
        /*001e*/ 	.short	(.L_17273 - .L_17272)
.L_17272:
        /*0020*/ 	.word	0x00000000
        /*0024*/ 	.short	0x0013
        /*0026*/ 	.short	0x0078
        /*0028*/ 	.byte	0x00, 0xf0, 0x11, 0x00


	//----- nvinfo : EIATTR_KPARAM_INFO
	.align		4
.L_17273:
        /*002c*/ 	.byte	0x04, 0x17
        /*002e*/ 	.short	(.L_17275 - .L_17274)
.L_17274:
        /*0030*/ 	.word	0x00000000
        /*0034*/ 	.short	0x0012
        /*0036*/ 	.short	0x0074
        /*0038*/ 	.byte	0x00, 0xf0, 0x11, 0x00


	//----- nvinfo : EIATTR_KPARAM_INFO
	.align		4
.L_17275:
        /*003c*/ 	.byte	0x04, 0x17
        /*003e*/ 	.short	(.L_17277 - .L_17276)
.L_17276:
        /*0040*/ 	.word	0x00000000
        /*0044*/ 	.short	0x0011
        /*0046*/ 	.short	0x0070
        /*0048*/ 	.byte	0x00, 0xf0, 0x11, 0x00


	//----- nvinfo : EIATTR_KPARAM_INFO
	.align		4
.L_17277:
        /*004c*/ 	.byte	0x04, 0x17
        /*004e*/ 	.short	(.L_17279 - .L_17278)
.L_17278:
        /*0050*/ 	.word	0x00000000
        /*0054*/ 	.short	0x0010
        /*0056*/ 	.short	0x006c
        /*0058*/ 	.byte	0x00, 0xf0, 0x11, 0x00


	//----- nvinfo : EIATTR_KPARAM_INFO
	.align		4
.L_17279:
        /*005c*/ 	.byte	0x04, 0x17
        /*005e*/ 	.short	(.L_17281 - .L_17280)
.L_17280:
        /*0060*/ 	.word	0x00000000
        /*0064*/ 	.short	0x000f
        /*0066*/ 	.short	0x0068
        /*0068*/ 	.byte	0x00, 0xf0, 0x11, 0x00


	//----- nvinfo : EIATTR_KPARAM_INFO
	.align		4
.L_17281:
        /*006c*/ 	.byte	0x04, 0x17
        /*006e*/ 	.short	(.L_17283 - .L_17282)
.L_17282:
        /*0070*/ 	.word	0x00000000
        /*0074*/ 	.short	0x000e
        /*0076*/ 	.short	0x0060
        /*0078*/ 	.byte	0x00, 0xf0, 0x21, 0x00


	//----- nvinfo : EIATTR_KPARAM_INFO
	.align		4
.L_17283:
        /*007c*/ 	.byte	0x04, 0x17
        /*007e*/ 	.short	(.L_17285 - .L_17284)
.L_17284:
        /*0080*/ 	.word	0x00000000
        /*0084*/ 	.short	0x000d
        /*0086*/ 	.short	0x0058
        /*0088*/ 	.byte	0x00, 0xf0, 0x21, 0x00


	//----- nvinfo : EIATTR_KPARAM_INFO
	.align		4
.L_17285:
        /*008c*/ 	.byte	0x04, 0x17
        /*008e*/ 	.short	(.L_17287 - .L_17286)
.L_17286:
        /*0090*/ 	.word	0x00000000
        /*0094*/ 	.short	0x000c
        /*0096*/ 	.short	0x0050
        /*0098*/ 	.byte	0x00, 0xf0, 0x11, 0x00


	//----- nvinfo : EIATTR_KPARAM_INFO
	.align		4
.L_17287:
        /*009c*/ 	.byte	0x04, 0x17
        /*009e*/ 	.short	(.L_17289 - .L_17288)
.L_17288:
        /*00a0*/ 	.word	0x00000000
        /*00a4*/ 	.short	0x000b
        /*00a6*/ 	.short	0x004c
        /*00a8*/ 	.byte	0x00, 0xf0, 0x11, 0x00


	//----- nvinfo : EIATTR_KPARAM_INFO
	.align		4
.L_17289:
        /*00ac*/ 	.byte	0x04, 0x17
        /*00ae*/ 	.short	(.L_17291 - .L_17290)
.L_17290:
        /*00b0*/ 	.word	0x00000000
        /*00b4*/ 	.short	0x000a
        /*00b6*/ 	.short	0x0048
        /*00b8*/ 	.byte	0x00, 0xf0, 0x11, 0x00


	//----- nvinfo : EIATTR_KPARAM_INFO
	.align		4
.L_17291:
        /*00bc*/ 	.byte	0x04, 0x17
        /*00be*/ 	.short	(.L_17293 - .L_17292)
.L_17292:
        /*00c0*/ 	.word	0x00000000
        /*00c4*/ 	.short	0x0009
        /*00c6*/ 	.short	0x0040
        /*00c8*/ 	.byte	0x00, 0xf0, 0x21, 0x00


	//----- nvinfo : EIATTR_KPARAM_INFO
	.align		4
.L_17293:
        /*00cc*/ 	.byte	0x04, 0x17
        /*00ce*/ 	.short	(.L_17295 - .L_17294)
.L_17294:
        /*00d0*/ 	.word	0x00000000
        /*00d4*/ 	.short	0x0008
        /*00d6*/ 	.short	0x0038
        /*00d8*/ 	.byte	0x00, 0xf0, 0x11, 0x00


	//----- nvinfo : EIATTR_KPARAM_INFO
	.align		4
.L_17295:
        /*00dc*/ 	.byte	0x04, 0x17
        /*00de*/ 	.short	(.L_17297 - .L_17296)
.L_17296:
        /*00e0*/ 	.word	0x00000000
        /*00e4*/ 	.short	0x0007
        /*00e6*/ 	.short	0x0030
        /*00e8*/ 	.byte	0x00, 0xf0, 0x21, 0x00


	//----- nvinfo : EIATTR_KPARAM_INFO
	.align		4
.L_17297:
        /*00ec*/ 	.byte	0x04, 0x17
        /*00ee*/ 	.short	(.L_17299 - .L_17298)
.L_17298:
        /*00f0*/ 	.word	0x00000000
        /*00f4*/ 	.short	0x0006
        /*00f6*/ 	.short	0x0028
        /*00f8*/ 	.byte	0x00, 0xf0, 0x21, 0x00


	//----- nvinfo : EIATTR_KPARAM_INFO
	.align		4
.L_17299:
        /*00fc*/ 	.byte	0x04, 0x17
        /*00fe*/ 	.short	(.L_17301 - .L_17300)
.L_17300:
        /*0100*/ 	.word	0x00000000
        /*0104*/ 	.short	0x0005
        /*0106*/ 	.short	0x0024
        /*0108*/ 	.byte	0x00, 0xf0, 0x11, 0x00


	//----- nvinfo : EIATTR_KPARAM_INFO
	.align		4
.L_17301:
        /*010c*/ 	.byte	0x04, 0x17
        /*010e*/ 	.short	(.L_17303 - .L_17302)
.L_17302:
        /*0110*/ 	.word	0x00000000
        /*0114*/ 	.short	0x0004
        /*0116*/ 	.short	0x0020
        /*0118*/ 	.byte	0x00, 0xf0, 0x11, 0x00


	//----- nvinfo : EIATTR_KPARAM_INFO
	.align		4
.L_17303:
        /*011c*/ 	.byte	0x04, 0x17
        /*011e*/ 	.short	(.L_17305 - .L_17304)
.L_17304:
        /*0120*/ 	.word	0x00000000
        /*0124*/ 	.short	0x0003
        /*0126*/ 	.short	0x0018
        /*0128*/ 	.byte	0x00, 0xf0, 0x21, 0x00


	//----- nvinfo : EIATTR_KPARAM_INFO
	.align		4
.L_17305:
        /*012c*/ 	.byte	0x04, 0x17
        /*012e*/ 	.short	(.L_17307 - .L_17306)
.L_17306:
        /*0130*/ 	.word	0x00000000
        /*0134*/ 	.short	0x0002
        /*0136*/ 	.short	0x0010
        /*0138*/ 	.byte	0x00, 0xf0, 0x21, 0x00


	//----- nvinfo : EIATTR_KPARAM_INFO
	.align		4
.L_17307:
        /*013c*/ 	.byte	0x04, 0x17
        /*013e*/ 	.short	(.L_17309 - .L_17308)
.L_17308:
        /*0140*/ 	.word	0x00000000
        /*0144*/ 	.short	0x0001
        /*0146*/ 	.short	0x0008
        /*0148*/ 	.byte	0x00, 0xf0, 0x21, 0x00


	//----- nvinfo : EIATTR_KPARAM_INFO
	.align		4
.L_17309:
        /*014c*/ 	.byte	0x04, 0x17
        /*014e*/ 	.short	(.L_17311 - .L_17310)
.L_17310:
        /*0150*/ 	.word	0x00000000
        /*0154*/ 	.short	0x0000
        /*0156*/ 	.short	0x0000
        /*0158*/ 	.byte	0x00, 0xf0, 0x21, 0x00


	//----- nvinfo : EIATTR_MAXREG_COUNT
	.align		4
.L_17311:
        /*015c*/ 	.byte	0x03, 0x1b
        /*015e*/ 	.short	0x00ff


	//----- nvinfo : EIATTR_NUM_BARRIERS
	.align		4
        /*0160*/ 	.byte	0x02, 0x4c
        /*0162*/ 	.byte	0x01
	.zero		1


	//----- nvinfo : EIATTR_EXTERNS
	.align		4
        /*0164*/ 	.byte	0x04, 0x0f
        /*0166*/ 	.short	(.L_17313 - .L_17312)


	//   ....[0]....
	.align		4
.L_17312:
        /*0168*/ 	.word	index@(__assertfail)


	//----- nvinfo : EIATTR_MERCURY_ISA_VERSION
	.align		4
.L_17313:
        /*016c*/ 	.byte	0x03, 0x5f
        /*016e*/ 	.short	0x0000


	//----- nvinfo : EIATTR_COOP_GROUP_MASK_REGIDS
	.align		4
        /*0170*/ 	.byte	0x04, 0x29
        /*0172*/ 	.short	(.L_17315 - .L_17314)


	//   ....[0]....
.L_17314:
        /*0174*/ 	.word	0xffffffff


	//   ....[1]....
        /*0178*/ 	.word	0xffffffff


	//   ....[2]....
        /*017c*/ 	.word	0xffffffff


	//   ....[3]....
        /*0180*/ 	.word	0xffffffff


	//   ....[4]....
        /*0184*/ 	.word	0xffffffff


	//   ....[5]....
        /*0188*/ 	.word	0xffffffff


	//   ....[6]....
        /*018c*/ 	.word	0xffffffff


	//   ....[7]....
        /*0190*/ 	.word	0xffffffff


	//   ....[8]....
        /*0194*/ 	.word	0xffffffff


	//   ....[9]....
        /*0198*/ 	.word	0xffffffff


	//   ....[10]....
        /*019c*/ 	.word	0xffffffff


	//   ....[11]....
        /*01a0*/ 	.word	0xffffffff


	//   ....[12]....
        /*01a4*/ 	.word	0xffffffff


	//   ....[13]....
        /*01a8*/ 	.word	0xffffffff


	//   ....[14]....
        /*01ac*/ 	.word	0xffffffff


	//   ....[15]....
        /*01b0*/ 	.word	0xffffffff


	//   ....[16]....
        /*01b4*/ 	.word	0xffffffff


	//   ....[17]....
        /*01b8*/ 	.word	0xffffffff


	//----- nvinfo : EIATTR_COOP_GROUP_INSTR_OFFSETS
	.align		4
.L_17315:
        /*01bc*/ 	.byte	0x04, 0x28
        /*01be*/ 	.short	(.L_17317 - .L_17316)


	//   ....[0]....
.L_17316:
        /*01c0*/ 	.word	0x000001a0


	//   ....[1]....
        /*01c4*/ 	.word	0x000001c0


	//   ....[2]....
        /*01c8*/ 	.word	0x000001e0


	//   ....[3]....
        /*01cc*/ 	.word	0x00000290


	//   ....[4]....
        /*01d0*/ 	.word	0x000002b0


	//   ....[5]....
        /*01d4*/ 	.word	0x000002d0


	//   ....[6]....
        /*01d8*/ 	.word	0x00001090


	//   ....[7]....
        /*01dc*/ 	.word	0x00001100


	//   ....[8]....
        /*01e0*/ 	.word	0x00001120


	//   ....[9]....
        /*01e4*/ 	.word	0x00001140


	//   ....[10]....
        /*01e8*/ 	.word	0x00001160


	//   ....[11]....
        /*01ec*/ 	.word	0x000011b0


	//   ....[12]....
        /*01f0*/ 	.word	0x000011d0


	//   ....[13]....
        /*01f4*/ 	.word	0x000011f0


	//   ....[14]....
        /*01f8*/ 	.word	0x000022a0


	//   ....[15]....
        /*01fc*/ 	.word	0x00002310


	//   ....[16]....
        /*0200*/ 	.word	0x00002370


	//   ....[17]....
        /*0204*/ 	.word	0x000023d0


	//----- nvinfo : EIATTR_SYSCALL_OFFSETS
	.align		4
.L_17317:
        /*0208*/ 	.byte	0x04, 0x46
        /*020a*/ 	.short	(.L_17319 - .L_17318)


	//   ....[0]....
.L_17318:
        /*020c*/ 	.word	0x00002230


	//----- nvinfo : EIATTR_EXIT_INSTR_OFFSETS
	.align		4
.L_17319:
        /*0210*/ 	.byte	0x04, 0x1c
        /*0212*/ 	.short	(.L_17321 - .L_17320)


	//   ....[0]....
.L_17320:
        /*0214*/ 	.word	0x00001df0


	//   ....[1]....
        /*0218*/ 	.word	0x00001e00


	//   ....[2]....
        /*021c*/ 	.word	0x00002100


	//   ....[3]....
        /*0220*/ 	.word	0x00002240


	//----- nvinfo : EIATTR_CTAIDZ_USED
	.align		4
.L_17321:
        /*0224*/ 	.byte	0x01, 0x04
	.zero		2


	//----- nvinfo : EIATTR_CRS_STACK_SIZE
	.align		4
        /*0228*/ 	.byte	0x04, 0x1e
        /*022a*/ 	.short	(.L_17323 - .L_17322)
.L_17322:
        /*022c*/ 	.word	0x00000000
.L_17323:


//--------------------- .nv.info._ZN4vllm25paged_attention_v1_kernelIthLi64ELi16ELi128ELNS_18Fp8KVCacheDataTypeE1ELb0EEEvPT_PKS2_PKT0_S8_ifPKiSA_iPKfiiiSC_SC_iiiii --------------------------
	.section	.nv.info._ZN4vllm25paged_attention_v1_kernelIthLi64ELi16ELi128ELNS_18Fp8KVCacheDataTypeE1ELb0EEEvPT_PKS2_PKT0_S8_ifPKiSA_iPKfiiiSC_SC_iiiii,"",@"SHT_CUDA_INFO"
	.sectionflags	@""
	.align	4


	//----- nvinfo : EIATTR_CUDA_API_VERSION
	.align		4
        /*0000*/ 	.byte	0x04, 0x37
        /*0002*/ 	.short	(.L_17325 - .L_17324)
.L_17324:
        /*0004*/ 	.word	0x00000082


	//----- nvinfo : EIATTR_SW2861232_WAR
	.align		4
.L_17325:
        /*0008*/ 	.byte	0x01, 0x35
	.zero		2


	//----- nvinfo : EIATTR_PARAM_CBANK
	.align		4
        /*000c*/ 	.byte	0x04, 0x0a
        /*000e*/ 	.short	(.L_17327 - .L_17326)
	.align		4
.L_17326:
        /*0010*/ 	.word	index@(.nv.constant0._ZN4vllm25paged_attention_v1_kernelIthLi64ELi16ELi128ELNS_18Fp8KVCacheDataTypeE1ELb0EEEvPT_PKS2_PKT0_S8_ifPKiSA_iPKfiiiSC_SC_iiiii)
        /*0014*/ 	.short	0x0160
        /*0016*/ 	.short	0x007c


	//----- nvinfo : EIATTR_CBANK_PARAM_SIZE
	.align		4
.L_17327:
        /*0018*/ 	.byte	0x03, 0x19
        /*001a*/ 	.short	0x007c


	//----- nvinfo : EIATTR_KPARAM_INFO
	.align		4
        /*001c*/ 	.byte	0x04, 0x17
        /*001e*/ 	.short	(.L_17329 - .L_17328)
.L_17328:
        /*0020*/ 	.word	0x00000000
        /*0024*/ 	.short	0x0013
        /*0026*/ 	.short	0x0078
        /*0028*/ 	.byte	0x00, 0xf0, 0x11, 0x00


	//----- nvinfo : EIATTR_KPARAM_INFO
	.align		4
.L_17329:
        /*002c*/ 	.byte	0x04, 0x17
        /*002e*/ 	.short	(.L_17331 - .L_17330)
.L_17330:
        /*0030*/ 	.word	0x00000000
        /*0034*/ 	.short	0x0012
        /*0036*/ 	.short	0x0074
        /*0038*/ 	.byte	0x00, 0xf0, 0x11, 0x00


	//----- nvinfo : EIATTR_KPARAM_INFO
	.align		4
.L_17331:
        /*003c*/ 	.byte	0x04, 0x17
        /*003e*/ 	.short	(.L_17333 - .L_17332)
.L_17332:
        /*0040*/ 	.word	0x00000000
        /*0044*/ 	.short	0x0011
        /*0046*/ 	.short	0x0070
        /*0048*/ 	.byte	0x00, 0xf0, 0x11, 0x00


	//----- nvinfo : EIATTR_KPARAM_INFO
	.align		4
.L_17333:
        /*004c*/ 	.byte	0x04, 0x17
        /*004e*/ 	.short	(.L_17335 - .L_17334)
.L_17334:
        /*0050*/ 	.word	0x00000000
        /*0054*/ 	.short	0x0010
        /*0056*/ 	.short	0x006c
        /*0058*/ 	.byte	0x00, 0xf0, 0x11, 0x00


	//----- nvinfo : EIATTR_KPARAM_INFO
	.align		4
.L_17335:
        /*005c*/ 	.byte	0x04, 0x17
        /*005e*/ 	.short	(.L_17337 - .L_17336)
.L_17336:
        /*0060*/ 	.word	0x00000000
        /*0064*/ 	.short	0x000f
        /*0066*/ 	.short	0x0068
        /*0068*/ 	.byte	0x00, 0xf0, 0x11, 0x00


	//----- nvinfo : EIATTR_KPARAM_INFO
	.align		4
.L_17337:
        /*006c*/ 	.byte	0x04, 0x17
        /*006e*/ 	.short	(.L_17339 - .L_17338)
.L_17338:
        /*0070*/ 	.word	0x00000000
        /*0074*/ 	.short	0x000e
        /*0076*/ 	.short	0x0060
        /*0078*/ 	.byte	0x00, 0xf0, 0x21, 0x00


	//----- nvinfo : EIATTR_KPARAM_INFO
	.align		4
.L_17339:
        /*007c*/ 	.byte	0x04, 0x17
        /*007e*/ 	.short	(.L_17341 - .L_17340)
.L_17340:
        /*0080*/ 	.word	0x00000000
        /*0084*/ 	.short	0x000d
        /*0086*/ 	.short	0x0058
        /*0088*/ 	.byte	0x00, 0xf0, 0x21, 0x00


	//----- nvinfo : EIATTR_KPARAM_INFO
	.align		4
.L_17341:
        /*008c*/ 	.byte	0x04, 0x17
        /*008e*/ 	.short	(.L_17343 - .L_17342)
.L_17342:
        /*0090*/ 	.word	0x00000000
        /*0094*/ 	.short	0x000c
        /*0096*/ 	.short	0x0050
        /*0098*/ 	.byte	0x00, 0xf0, 0x11, 0x00


	//----- nvinfo : EIATTR_KPARAM_INFO
	.align		4
.L_17343:
        /*009c*/ 	.byte	0x04, 0x17
        /*009e*/ 	.short	(.L_17345 - .L_17344)
.L_17344:
        /*00a0*/ 	.word	0x00000000
        /*00a4*/ 	.short	0x000b
        /*00a6*/ 	.short	0x004c
        /*00a8*/ 	.byte	0x00, 0xf0, 0x11, 0x00


	//----- nvinfo : EIATTR_KPARAM_INFO
	.align		4
.L_17345:
        /*00ac*/ 	.byte	0x04, 0x17
        /*00ae*/ 	.short	(.L_17347 - .L_17346)
.L_17346:
        /*00b0*/ 	.word	0x00000000
        /*00b4*/ 	.short	0x000a
        /*00b6*/ 	.short	0x0048
        /*00b8*/ 	.byte	0x00, 0xf0, 0x11, 0x00


	//----- nvinfo : EIATTR_KPARAM_INFO
	.align		4
.L_17347:
        /*00bc*/ 	.byte	0x04, 0x17
        /*00be*/ 	.short	(.L_17349 - .L_17348)
.L_17348:
        /*00c0*/ 	.word	0x00000000
        /*00c4*/ 	.short	0x0009
        /*00c6*/ 	.short	0x0040
        /*00c8*/ 	.byte	0x00, 0xf0, 0x21, 0x00


	//----- nvinfo : EIATTR_KPARAM_INFO
	.align		4
.L_17349:
        /*00cc*/ 	.byte	0x04, 0x17
        /*00ce*/ 	.short	(.L_17351 - .L_17350)
.L_17350:
        /*00d0*/ 	.word	0x00000000
        /*00d4*/ 	.short	0x0008
        /*00d6*/ 	.short	0x0038
        /*00d8*/ 	.byte	0x00, 0xf0, 0x11, 0x00


	//----- nvinfo : EIATTR_KPARAM_INFO
	.align		4
.L_17351:
        /*00dc*/ 	.byte	0x04, 0x17
        /*00de*/ 	.short	(.L_17353 - .L_17352)
.L_17352:
        /*00e0*/ 	.word	0x00000000
        /*00e4*/ 	.short	0x0007
        /*00e6*/ 	.short	0x0030
        /*00e8*/ 	.byte	0x00, 0xf0, 0x21, 0x00


	//----- nvinfo : EIATTR_KPARAM_INFO
	.align		4
.L_17353:
        /*00ec*/ 	.byte	0x04, 0x17
        /*00ee*/ 	.short	(.L_17355 - .L_17354)
.L_17354:
        /*00f0*/ 	.word	0x00000000
        /*00f4*/ 	.short	0x0006
        /*00f6*/ 	.short	0x0028
        /*00f8*/ 	.byte	0x00, 0xf0, 0x21, 0x00


	//----- nvinfo : EIATTR_KPARAM_INFO
	.align		4
.L_17355:
        /*00fc*/ 	.byte	0x04, 0x17
        /*00fe*/ 	.short	(.L_17357 - .L_17356)
.L_17356:
        /*0100*/ 	.word	0x00000000
        /*0104*/ 	.short	0x0005
        /*0106*/ 	.short	0x0024
        /*0108*/ 	.byte	0x00, 0xf0, 0x11, 0x00


	//----- nvinfo : EIATTR_KPARAM_INFO
	.align		4
.L_17357:
        /*010c*/ 	.byte	0x04, 0x17
        /*010e*/ 	.short	(.L_17359 - .L_17358)
.L_17358:
        /*0110*/ 	.word	0x00000000
        /*0114*/ 	.short	0x0004
        /*0116*/ 	.short	0x0020
        /*0118*/ 	.byte	0x00, 0xf0, 0x11, 0x00


	//----- nvinfo : EIATTR_KPARAM_INFO
	.align		4
.L_17359:
        /*011c*/ 	.byte	0x04, 0x17
        /*011e*/ 	.short	(.L_17361 - .L_17360)
.L_17360:
        /*0120*/ 	.word	0x00000000
        /*0124*/ 	.short	0x0003
        /*0126*/ 	.short	0x0018
        /*0128*/ 	.byte	0x00, 0xf0, 0x21, 0x00


	//----- nvinfo : EIATTR_KPARAM_INFO
	.align		4
.L_17361:
        /*012c*/ 	.byte	0x04, 0x17
        /*012e*/ 	.short	(.L_17363 - .L_17362)
.L_17362:
        /*0130*/ 	.word	0x00000000
        /*0134*/ 	.short	0x0002
        /*0136*/ 	.short	0x0010
        /*0138*/ 	.byte	0x00, 0xf0, 0x21, 0x00


	//----- nvinfo : EIATTR_KPARAM_INFO
	.align		4
.L_17363:
        /*013c*/ 	.byte	0x04, 0x17
        /*013e*/ 	.short	(.L_17365 - .L_17364)
.L_17364:
        /*0140*/ 	.word	0x00000000
        /*0144*/ 	.short	0x0001
        /*0146*/ 	.short	0x0008
        /*0148*/ 	.byte	0x00, 0xf0, 0x21, 0x00


	//----- nvinfo : EIATTR_KPARAM_INFO
	.align		4
.L_17365:
        /*014c*/ 	.byte	0x04, 0x17
        /*014e*/ 	.short	(.L_17367 - .L_17366)
.L_17366:
        /*0150*/ 	.word	0x00000000
        /*0154*/ 	.short	0x0000
        /*0156*/ 	.short	0x0000
        /*0158*/ 	.byte	0x00, 0xf0, 0x21, 0x00


	//----- nvinfo : EIATTR_MAXREG_COUNT
	.align		4
.L_17367:
        /*015c*/ 	.byte	0x03, 0x1b
        /*015e*/ 	.short	0x00ff


	//----- nvinfo : EIATTR_NUM_BARRIERS
	.align		4
        /*0160*/ 	.byte	0x02, 0x4c
        /*0162*/ 	.byte	0x01
	.zero		1


	//----- nvinfo : EIATTR_EXTERNS
	.align		4
        /*0164*/ 	.byte	0x04, 0x0f
        /*0166*/ 	.short	(.L_17369 - .L_17368)


	//   ....[0]....
	.align		4
.L_17368:
        /*0168*/ 	.word	index@(__assertfail)


	//----- nvinfo : EIATTR_MERCURY_ISA_VERSION
	.align		4
.L_17369:
        /*016c*/ 	.byte	0x03, 0x5f
        /*016e*/ 	.short	0x0000


	//----- nvinfo : EIATTR_COOP_GROUP_MASK_REGIDS
	.align		4
        /*0170*/ 	.byte	0x04, 0x29
        /*0172*/ 	.short	(.L_17371 - .L_17370)


	//   ....[0]....
.L_17370:
        /*0174*/ 	.word	0xffffffff


	//   ....[1]....
        /*0178*/ 	.word	0xffffffff


	//   ....[2]....
        /*017c*/ 	.word	0xffffffff


	//   ....[3]....
        /*0180*/ 	.word	0xffffffff


	//   ....[4]....
        /*0184*/ 	.word	0xffffffff


	//   ....[5]....
        /*0188*/ 	.word	0xffffffff


	//   ....[6]....
        /*018c*/ 	.word	0xffffffff


	//   ....[7]....
        /*0190*/ 	.word	0xffffffff


	//   ....[8]....
        /*0194*/ 	.word	0xffffffff


	//   ....[9]....
        /*0198*/ 	.word	0xffffffff


	//   ....[10]....
        /*019c*/ 	.word	0xffffffff


	//   ....[11]....
        /*01a0*/ 	.word	0xffffffff


	//   ....[12]....
        /*01a4*/ 	.word	0xffffffff


	//   ....[13]....
        /*01a8*/ 	.word	0xffffffff


	//   ....[14]....
        /*01ac*/ 	.word	0xffffffff


	//   ....[15]....
        /*01b0*/ 	.word	0xffffffff


	//   ....[16]....
        /*01b4*/ 	.word	0xffffffff


	//   ....[17]....
        /*01b8*/ 	.word	0xffffffff


	//----- nvinfo : EIATTR_COOP_GROUP_INSTR_OFFSETS
	.align		4
.L_17371:
        /*01bc*/ 	.byte	0x04, 0x28
        /*01be*/ 	.short	(.L_17373 - .L_17372)


	//   ....[0]....
.L_17372:
        /*01c0*/ 	.word	0x000001a0


	//   ....[1]....
        /*01c4*/ 	.word	0x000001c0


	//   ....[2]....
        /*01c8*/ 	.word	0x000001e0


	//   ....[3]....
        /*01cc*/ 	.word	0x00000290


	//   ....[4]....
        /*01d0*/ 	.word	0x000002b0


	//   ....[5]....
        /*01d4*/ 	.word	0x000002d0


	//   ....[6]....
        /*01d8*/ 	.word	0x00001090


	//   ....[7]....
        /*01dc*/ 	.word	0x000010f0


	//   ....[8]....
        /*01e0*/ 	.word	0x00001120


	//   ....[9]....
        /*01e4*/ 	.word	0x00001140


	//   ....[10]....
        /*01e8*/ 	.word	0x00001160


	//   ....[11]....
        /*01ec*/ 	.word	0x000011b0


	//   ....[12]....
        /*01f0*/ 	.word	0x000011d0


	//   ....[13]....
        /*01f4*/ 	.word	0x000011f0


	//   ....[14]....
        /*01f8*/ 	.word	0x00002190


	//   ....[15]....
        /*01fc*/ 	.word	0x00002200


	//   ....[16]....
        /*0200*/ 	.word	0x00002260


	//   ....[17]....
        /*0204*/ 	.word	0x000022c0


	//----- nvinfo : EIATTR_SYSCALL_OFFSETS
	.align		4
.L_17373:
        /*0208*/ 	.byte	0x04, 0x46
        /*020a*/ 	.short	(.L_17375 - .L_17374)


	//   ....[0]....
.L_17374:
        /*020c*/ 	.word	0x00002120


	//----- nvinfo : EIATTR_EXIT_INSTR_OFFSETS
	.align		4
.L_17375:
        /*0210*/ 	.byte	0x04, 0x1c
        /*0212*/ 	.short	(.L_17377 - .L_17376)


	//   ....[0]....
.L_17376:
        /*0214*/ 	.word	0x00001d50


	//   ....[1]....
        /*0218*/ 	.word	0x00001d60


	//   ....[2]....
        /*021c*/ 	.word	0x00001ff0


	//   ....[3]....
        /*0220*/ 	.word	0x00002130


	//----- nvinfo : EIATTR_CTAIDZ_USED
	.align		4
.L_17377:
        /*0224*/ 	.byte	0x01, 0x04
	.zero		2


	//----- nvinfo : EIATTR_CRS_STACK_SIZE
	.align		4
        /*0228*/ 	.byte	0x04, 0x1e
        /*022a*/ 	.short	(.L_17379 - .L_17378)
.L_17378:
        /*022c*/ 	.word	0x00000000
.L_17379:


//--------------------- .nv.info._ZN4vllm25paged_attention_v1_kernelIthLi32ELi16ELi128ELNS_18Fp8KVCacheDataTypeE1ELb0EEEvPT_PKS2_PKT0_S8_ifPKiSA_iPKfiiiSC_SC_iiiii --------------------------
	.section	.nv.info._ZN4vllm25paged_attention_v1_kernelIthLi32ELi16ELi128ELNS_18Fp8KVCacheDataTypeE1ELb0EEEvPT_PKS2_PKT0_S8_ifPKiSA_iPKfiiiSC_SC_iiiii,"",@"SHT_CUDA_INFO"
	.sectionflags	@""
	.align	4


	//----- nvinfo : EIATTR_CUDA_API_VERSION
	.align		4
        /*0000*/ 	.byte	0x04, 0x37
        /*0002*/ 	.short	(.L_17381 - .L_17380)
.L_17380:
        /*0004*/ 	.word	0x00000082


	//----- nvinfo : EIATTR_SW2861232_WAR
	.align		4
.L_17381:
        /*0008*/ 	.byte	0x01, 0x35
	.zero		2


	//----- nvinfo : EIATTR_PARAM_CBANK
	.align		4
        /*000c*/ 	.byte	0x04, 0x0a
        /*000e*/ 	.short	(.L_17383 - .L_17382)
	.align		4
.L_17382:
        /*0010*/ 	.word	index@(.nv.constant0._ZN4vllm25paged_attention_v1_kernelIthLi32ELi16ELi128ELNS_18Fp8KVCacheDataTypeE1ELb0EEEvPT_PKS2_PKT0_S8_ifPKiSA_iPKfiiiSC_SC_iiiii)
        /*0014*/ 	.short	0x0160
        /*0016*/ 	.short	0x007c


	//----- nvinfo : EIATTR_CBANK_PARAM_SIZE
	.align		4
.L_17383:
        /*0018*/ 	.byte	0x03, 0x19
        /*001a*/ 	.short	0x007c


	//----- nvinfo : EIATTR_KPARAM_INFO
	.align		4
        /*001c*/ 	.byte	0x04, 0x17
        /*001e*/ 	.short	(.L_17385 - .L_17384)
.L_17384:
        /*0020*/ 	.word	0x00000000
        /*0024*/ 	.short	0x0013
        /*0026*/ 	.short	0x0078
        /*0028*/ 	.byte	0x00, 0xf0, 0x11, 0x00


	//----- nvinfo : EIATTR_KPARAM_INFO
	.align		4
.L_17385:
        /*002c*/ 	.byte	0x04, 0x17
        /*002e*/ 	.short	(.L_17387 - .L_17386)
.L_17386:
        /*0030*/ 	.word	0x00000000
        /*0034*/ 	.short	0x0012
        /*0036*/ 	.short	0x0074
        /*0038*/ 	.byte	0x00, 0xf0, 0x11, 0x00


	//----- nvinfo : EIATTR_KPARAM_INFO
	.align		4
.L_17387:
        /*003c*/ 	.byte	0x04, 0x17
        /*003e*/ 	.short	(.L_17389 - .L_17388)
.L_17388:
        /*0040*/ 	.word	0x00000000
        /*0044*/ 	.short	0x0011
        /*0046*/ 	.short	0x0070
        /*0048*/ 	.byte	0x00, 0xf0, 0x11, 0x00


	//----- nvinfo : EIATTR_KPARAM_INFO
	.align		4
.L_17389:
        /*004c*/ 	.byte	0x04, 0x17
        /*004e*/ 	.short	(.L_17391 - .L_17390)
.L_17390:
        /*0050*/ 	.word	0x00000000
        /*0054*/ 	.short	0x0010
        /*0056*/ 	.short	0x006c
        /*0058*/ 	.byte	0x00, 0xf0, 0x11, 0x00


	//----- nvinfo : EIATTR_KPARAM_INFO
	.align		4
.L_17391:
        /*005c*/ 	.byte	0x04, 0x17
        /*005e*/ 	.short	(.L_17393 - .L_17392)
.L_17392:
        /*0060*/ 	.word	0x00000000
        /*0064*/ 	.short	0x000f
        /*0066*/ 	.short	0x0068
        /*0068*/ 	.byte	0x00, 0xf0, 0x11, 0x00


	//----- nvinfo : EIATTR_KPARAM_INFO
	.align		4
.L_17393:
        /*006c*/ 	.byte	0x04, 0x17
        /*006e*/ 	.short	(.L_17395 - .L_17394)
.L_17394:
        /*0070*/ 	.word	0x00000000
        /*0074*/ 	.short	0x000e
        /*0076*/ 	.short	0x0060
        /*0078*/ 	.byte	0x00, 0xf0, 0x21, 0x00


	//----- nvinfo : EIATTR_KPARAM_INFO
	.align		4
.L_17395:
        /*007c*/ 	.byte	0x04, 0x17
        /*007e*/ 	.short	(.L_17397 - .L_17396)
.L_17396:
        /*0080*/ 	.word	0x00000000
        /*0084*/ 	.short	0x000d
        /*0086*/ 	.short	0x0058
        /*0088*/ 	.byte	0x00, 0xf0, 0x21, 0x00


	//----- nvinfo : EIATTR_KPARAM_INFO
	.align		4
.L_17397:
        /*008c*/ 	.byte	0x04, 0x17
        /*008e*/ 	.short	(.L_17399 - .L_17398)
.L_17398:
        /*0090*/ 	.word	0x00000000
        /*0094*/ 	.short	0x000c
        /*0096*/ 	.short	0x0050
        /*0098*/ 	.byte	0x00, 0xf0, 0x11, 0x00


	//----- nvinfo : EIATTR_KPARAM_INFO
	.align		4
.L_17399:
        /*009c*/ 	.byte	0x04, 0x17
        /*009e*/ 	.short	(.L_17401 - .L_17400)
.L_17400:
        /*00a0*/ 	.word	0x00000000
        /*00a4*/ 	.short	0x000b
        /*00a6*/ 	.short	0x004c
        /*00a8*/ 	.byte	0x00, 0xf0, 0x11, 0x00


	//----- nvinfo : EIATTR_KPARAM_INFO
	.align		4
.L_17401:
        /*00ac*/ 	.byte	0x04, 0x17
        /*00ae*/ 	.short	(.L_17403 - .L_17402)
.L_17402:
        /*00b0*/ 	.word	0x00000000
        /*00b4*/ 	.short	0x000a
        /*00b6*/ 	.short	0x0048
        /*00b8*/ 	.byte	0x00, 0xf0, 0x11, 0x00


	//----- nvinfo : EIATTR_KPARAM_INFO
	.align		4
.L_17403:
        /*00bc*/ 	.byte	0x04, 0x17
        /*00be*/ 	.short	(.L_17405 - .L_17404)
.L_17404:
        /*00c0*/ 	.word	0x00000000
        /*00c4*/ 	.short	0x0009
        /*00c6*/ 	.short	0x0040
        /*00c8*/ 	.byte	0x00, 0xf0, 0x21, 0x00


	//----- nvinfo : EIATTR_KPARAM_INFO
	.align		4
.L_17405:
        /*00cc*/ 	.byte	0x04, 0x17
        /*00ce*/ 	.short	(.L_17407 - .L_17406)
.L_17406:
        /*00d0*/ 	.word	0x00000000
        /*00d4*/ 	.short	0x0008
        /*00d6*/ 	.short	0x0038
        /*00d8*/ 	.byte	0x00, 0xf0, 0x11, 0x00


	//----- nvinfo : EIATTR_KPARAM_INFO
	.align		4
.L_17407:
        /*00dc*/ 	.byte	0x04, 0x17
        /*00de*/ 	.short	(.L_17409 - .L_17408)
.L_17408:
        /*00e0*/ 	.word	0x00000000
        /*00e4*/ 	.short	0x0007
        /*00e6*/ 	.short	0x0030
        /*00e8*/ 	.byte	0x00, 0xf0, 0x21, 0x00


	//----- nvinfo : EIATTR_KPARAM_INFO
	.align		4
.L_17409:
        /*00ec*/ 	.byte	0x04, 0x17
        /*00ee*/ 	.short	(.L_17411 - .L_17410)
.L_17410:
        /*00f0*/ 	.word	0x00000000
        /*00f4*/ 	.short	0x0006
        /*00f6*/ 	.short	0x0028
        /*00f8*/ 	.byte	0x00, 0xf0, 0x21, 0x00


	//----- nvinfo : EIATTR_KPARAM_INFO
	.align		4
.L_17411:
        /*00fc*/ 	.byte	0x04, 0x17
        /*00fe*/ 	.short	(.L_17413 - .L_17412)
.L_17412:
        /*0100*/ 	.word	0x00000000
        /*0104*/ 	.short	0x0005
        /*0106*/ 	.short	0x0024
        /*0108*/ 	.byte	0x00, 0xf0, 0x11, 0x00


	//----- nvinfo : EIATTR_KPARAM_INFO
	.align		4
.L_17413:
        /*010c*/ 	.byte	0x04, 0x17
        /*010e*/ 	.short	(.L_17415 - .L_17414)
.L_17414:
        /*0110*/ 	.word	0x00000000
        /*0114*/ 	.short	0x0004
        /*0116*/ 	.short	0x0020
        /*0118*/ 	.byte	0x00, 0xf0, 0x11, 0x00


	//----- nvinfo : EIATTR_KPARAM_INFO
	.align		4
.L_17415:
        /*011c*/ 	.byte	0x04, 0x17
        /*011e*/ 	.short	(.L_17417 - .L_17416)
.L_17416:
        /*0120*/ 	.word	0x00000000
        /*0124*/ 	.short	0x0003
        /*0126*/ 	.short	0x0018
        /*0128*/ 	.byte	0x00, 0xf0, 0x21, 0x00


	//----- nvinfo : EIATTR_KPARAM_INFO
	.align		4
.L_17417:
        /*012c*/ 	.byte	0x04, 0x17
        /*012e*/ 	.short	(.L_17419 - .L_17418)
.L_17418:
        /*0130*/ 	.word	0x00000000
        /*0134*/ 	.short	0x0002
        /*0136*/ 	.short	0x0010
        /*0138*/ 	.byte	0x00, 0xf0, 0x21, 0x00


	//----- nvinfo : EIATTR_KPARAM_INFO
	.align		4
.L_17419:
        /*013c*/ 	.byte	0x04, 0x17
        /*013e*/ 	.short	(.L_17421 - .L_17420)
.L_17420:
        /*0140*/ 	.word	0x00000000
        /*0144*/ 	.short	0x0001
        /*0146*/ 	.short	0x0008
        /*0148*/ 	.byte	0x00, 0xf0, 0x21, 0x00


	//----- nvinfo : EIATTR_KPARAM_INFO
	.align		4
.L_17421:
        /*014c*/ 	.byte	0x04, 0x17
        /*014e*/ 	.short	(.L_17423 - .L_17422)
.L_17422:
        /*0150*/ 	.word	0x00000000
        /*0154*/ 	.short	0x0000
        /*0156*/ 	.short	0x0000
        /*0158*/ 	.byte	0x00, 0xf0, 0x21, 0x00


	//----- nvinfo : EIATTR_MAXREG_COUNT
	.align		4
.L_17423:
        /*015c*/ 	.byte	0x03, 0x1b
        /*015e*/ 	.short	0x00ff


	//----- nvinfo : EIATTR_NUM_BARRIERS
	.align		4
        /*0160*/ 	.byte	0x02, 0x4c
        /*0162*/ 	.byte	0x01
	.zero		1


	//----- nvinfo : EIATTR_EXTERNS
	.align		4
        /*0164*/ 	.byte	0x04, 0x0f
        /*0166*/ 	.short	(.L_17425 - .L_17424)


	//   ....[0]....
	.align		4
.L_17424:
        /*0168*/ 	.word	index@(__assertfail)


	//----- nvinfo : EIATTR_MERCURY_ISA_VERSION
	.align		4
.L_17425:
        /*016c*/ 	.byte	0x03, 0x5f
        /*016e*/ 	.short	0x0000


	//----- nvinfo : EIATTR_COOP_GROUP_MASK_REGIDS
	.align		4
        /*0170*/ 	.byte	0x04, 0x29
        /*0172*/ 	.short	(.L_17427 - .L_17426)


	//   ....[0]....
.L_17426:
        /*0174*/ 	.word	0xffffffff


	//   ....[1]....
        /*0178*/ 	.word	0xffffffff


	//   ....[2]....
        /*017c*/ 	.word	0xffffffff


	//   ....[3]....
        /*0180*/ 	.word	0xffffffff


	//   ....[4]....
        /*0184*/ 	.word	0xffffffff


	//   ....[5]....
        /*0188*/ 	.word	0xffffffff


	//   ....[6]....
        /*018c*/ 	.word	0xffffffff


	//   ....[7]....
        /*0190*/ 	.word	0xffffffff


	//   ....[8]....
        /*0194*/ 	.word	0xffffffff


	//   ....[9]....
        /*0198*/ 	.word	0xffffffff


	//   ....[10]....
        /*019c*/ 	.word	0xffffffff


	//   ....[11]....
        /*01a0*/ 	.word	0xffffffff


	//   ....[12]....
        /*01a4*/ 	.word	0xffffffff


	//   ....[13]....
        /*01a8*/ 	.word	0xffffffff


	//   ....[14]....
        /*01ac*/ 	.word	0xffffffff


	//   ....[15]....
        /*01b0*/ 	.word	0xffffffff


	//   ....[16]....
        /*01b4*/ 	.word	0xffffffff


	//   ....[17]....
        /*01b8*/ 	.word	0xffffffff


	//----- nvinfo : EIATTR_COOP_GROUP_INSTR_OFFSETS
	.align		4
.L_17427:
        /*01bc*/ 	.byte	0x04, 0x28
        /*01be*/ 	.short	(.L_17429 - .L_17428)


	//   ....[0]....
.L_17428:
        /*01c0*/ 	.word	0x000001a0


	//   ....[1]....
        /*01c4*/ 	.word	0x000001c0


	//   ....[2]....
        /*01c8*/ 	.word	0x000001e0


	//   ....[3]....
        /*01cc*/ 	.word	0x00000290


	//   ....[4]....
        /*01d0*/ 	.word	0x000002b0


	//   ....[5]....
        /*01d4*/ 	.word	0x000002d0


	//   ....[6]....
        /*01d8*/ 	.word	0x00001090


	//   ....[7]....
        /*01dc*/ 	.word	0x00001100


	//   ....[8]....
        /*01e0*/ 	.word	0x00001120


	//   ....[9]....
        /*01e4*/ 	.word	0x00001140


	//   ....[10]....
        /*01e8*/ 	.word	0x00001160


	//   ....[11]....
        /*01ec*/ 	.word	0x000011b0


	//   ....[12]....
        /*01f0*/ 	.word	0x000011d0


	//   ....[13]....
        /*01f4*/ 	.word	0x000011f0


	//   ....[14]....
        /*01f8*/ 	.word	0x00002020


	//   ....[15]....
        /*01fc*/ 	.word	0x00002090


	//   ....[16]....
        /*0200*/ 	.word	0x000020f0


	//   ....[17]....
        /*0204*/ 	.word	0x00002150


	//----- nvinfo : EIATTR_SYSCALL_OFFSETS
	.align		4
.L_17429:
        /*0208*/ 	.byte	0x04, 0x46
        /*020a*/ 	.short	(.L_17431 - .L_17430)


	//   ....[0]....
.L_17430:
        /*020c*/ 	.word	0x00001fb0


	//----- nvinfo : EIATTR_EXIT_INSTR_OFFSETS
	.align		4
.L_17431:
        /*0210*/ 	.byte	0x04, 0x1c
        /*0212*/ 	.short	(.L_17433 - .L_17432)


	//   ....[0]....
.L_17432:
        /*0214*/ 	.word	0x00001cc0


	//   ....[1]....
        /*0218*/ 	.word	0x00001cd0


	//   ....[2]....
        /*021c*/ 	.word	0x00001e80


	//   ....[3]....
        /*0220*/ 	.word	0x00001fc0


	//----- nvinfo : EIATTR_CTAIDZ_USED
	.align		4
.L_17433:
        /*0224*/ 	.byte	0x01, 0x04
	.zero		2


	//----- nvinfo : EIATTR_CRS_STACK_SIZE
	.align		4
        /*0228*/ 	.byte	0x04, 0x1e
        /*022a*/ 	.short	(.L_17435 - .L_17434)
.L_17434:
        /*022c*/ 	.word	0x00000000
.L_17435:


//--------------------- .nv.info._ZN4vllm25paged_attention_v1_kernelIthLi256ELi16ELi128ELNS_18Fp8KVCacheDataTypeE1ELb1EEEvPT_PKS2_PKT0_S8_ifPKiSA_iPKfiiiSC_SC_iiiii --------------------------
	.section	.nv.info._ZN4vllm25paged_attention_v1_kernelIthLi256ELi16ELi128ELNS_18Fp8KVCacheDataTypeE1ELb1EEEvPT_PKS2_PKT0_S8_ifPKiSA_iPKfiiiSC_SC_iiiii,"",@"SHT_CUDA_INFO"
	.sectionflags	@""
	.align	4


	//----- nvinfo : EIATTR_CUDA_API_VERSION
	.align		4
        /*0000*/ 	.byte	0x04, 0x37
        /*0002*/ 	.short	(.L_17437 - .L_17436)
.L_17436:
        /*0004*/ 	.word	0x00000082


	//----- nvinfo : EIATTR_SW2861232_WAR
	.align		4
.L_17437:
        /*0008*/ 	.byte	0x01, 0x35
	.zero		2


	//----- nvinfo : EIATTR_PARAM_CBANK
	.align		4
        /*000c*/ 	.byte	0x04, 0x0a
        /*000e*/ 	.short	(.L_17439 - .L_17438)
	.align		4
.L_17438:
        /*0010*/ 	.word	index@(.nv.constant0._ZN4vllm25paged_attention_v1_kernelIthLi256ELi16ELi128ELNS_18Fp8KVCacheDataTypeE1ELb1EEEvPT_PKS2_PKT0_S8_ifPKiSA_iPKfiiiSC_SC_iiiii)
        /*0014*/ 	.short	0x0160
        /*0016*/ 	.short	0x007c


	//----- nvinfo : EIATTR_CBANK_PARAM_SIZE
	.align		4
.L_17439:
        /*0018*/ 	.byte	0x03, 0x19
        /*001a*/ 	.short	0x007c


	//----- nvinfo : EIATTR_KPARAM_INFO
	.align		4
        /*001c*/ 	.byte	0x04, 0x17
        /*001e*/ 	.short	(.L_17441 - .L_17440)
.L_17440:
        /*0020*/ 	.word	0x00000000
        /*0024*/ 	.short	0x0013
        /*0026*/ 	.short	0x0078
        /*0028*/ 	.byte	0x00, 0xf0, 0x11, 0x00


	//----- nvinfo : EIATTR_KPARAM_INFO
	.align		4
.L_17441:
        /*002c*/ 	.byte	0x04, 0x17
        /*002e*/ 	.short	(.L_17443 - .L_17442)
.L_17442:
        /*0030*/ 	.word	0x00000000
        /*0034*/ 	.short	0x0012
        /*0036*/ 	.short	0x0074
        /*0038*/ 	.byte	0x00, 0xf0, 0x11, 0x00


	//----- nvinfo : EIATTR_KPARAM_INFO
	.align		4
.L_17443:
        /*003c*/ 	.byte	0x04, 0x17
        /*003e*/ 	.short	(.L_17445 - .L_17444)
.L_17444:
        /*0040*/ 	.word	0x00000000
        /*0044*/ 	.short	0x0011
        /*0046*/ 	.short	0x0070
        /*0048*/ 	.byte	0x00, 0xf0, 0x11, 0x00


	//----- nvinfo : EIATTR_KPARAM_INFO
	.align		4
.L_17445:
        /*004c*/ 	.byte	0x04, 0x17
        /*004e*/ 	.short	(.L_17447 - .L_17446)
.L_17446:
        /*0050*/ 	.word	0x00000000
        /*0054*/ 	.short	0x0010
        /*0056*/ 	.short	0x006c
        /*0058*/ 	.byte	0x00, 0xf0, 0x11, 0x00


	//----- nvinfo : EIATTR_KPARAM_INFO
	.align		4
.L_17447:
        /*005c*/ 	.byte	0x04, 0x17
        /*005e*/ 	.short	(.L_17449 - .L_17448)
.L_17448:
        /*0060*/ 	.word	0x00000000
        /*0064*/ 	.short	0x000f
        /*0066*/ 	.short	0x0068
        /*0068*/ 	.byte	0x00, 0xf0, 0x11, 0x00


	//----- nvinfo : EIATTR_KPARAM_INFO
	.align		4
.L_17449:
        /*006c*/ 	.byte	0x04, 0x17
        /*006e*/ 	.short	(.L_17451 - .L_17450)
.L_17450:
        /*0070*/ 	.word	0x00000000
        /*0074*/ 	.short	0x000e
        /*0076*/ 	.short	0x0060
        /*0078*/ 	.byte	0x00, 0xf0, 0x21, 0x00


	//----- nvinfo : EIATTR_KPARAM_INFO
	.align		4
.L_17451:
        /*007c*/ 	.byte	0x04, 0x17
        /*007e*/ 	.short	(.L_17453 - .L_17452)
.L_17452:
        /*0080*/ 	.word	0x00000000
        /*0084*/ 	.short	0x000d
        /*0086*/ 	.short	0x0058
        /*0088*/ 	.byte	0x00, 0xf0, 0x21, 0x00


	//----- nvinfo : EIATTR_KPARAM_INFO
	.align		4
.L_17453:
        /*008c*/ 	.byte	0x04, 0x17
        /*008e*/ 	.short	(.L_17455 - .L_17454)
.L_17454:
        /*0090*/ 	.word	0x00000000
        /*0094*/ 	.short	0x000c
        /*0096*/ 	.short	0x0050
        /*0098*/ 	.byte	0x00, 0xf0, 0x11, 0x00


	//----- nvinfo : EIATTR_KPARAM_INFO
	.align		4
.L_17455:
        /*009c*/ 	.byte	0x04, 0x17
        /*009e*/ 	.short	(.L_17457 - .L_17456)
.L_17456:
        /*00a0*/ 	.word	0x00000000
        /*00a4*/ 	.short	0x000b
        /*00a6*/ 	.short	0x004c
        /*00a8*/ 	.byte	0x00, 0xf0, 0x11, 0x00


	//----- nvinfo : EIATTR_KPARAM_INFO
	.align		4
.L_17457:
        /*00ac*/ 	.byte	0x04, 0x17
        /*00ae*/ 	.short	(.L_17459 - .L_17458)
.L_17458:
        /*00b0*/ 	.word	0x00000000
        /*00b4*/ 	.short	0x000a
        /*00b6*/ 	.short	0x0048
        /*00b8*/ 	.byte	0x00, 0xf0, 0x11, 0x00


	//----- nvinfo : EIATTR_KPARAM_INFO
	.align		4
.L_17459:
        /*00bc*/ 	.byte	0x04, 0x17
        /*00be*/ 	.short	(.L_17461 - .L_17460)
.L_17460:
        /*00c0*/ 	.word	0x00000000
        /*00c4*/ 	.short	0x0009
        /*00c6*/ 	.short	0x0040
        /*00c8*/ 	.byte	0x00, 0xf0, 0x21, 0x00


	//----- nvinfo : EIATTR_KPARAM_INFO
	.align		4
.L_17461:
        /*00cc*/ 	.byte	0x04, 0x17
        /*00ce*/ 	.short	(.L_17463 - .L_17462)
.L_17462:
        /*00d0*/ 	.word	0x00000000
        /*00d4*/ 	.short	0x0008
        /*00d6*/ 	.short	0x0038
        /*00d8*/ 	.byte	0x00, 0xf0, 0x11, 0x00


	//----- nvinfo : EIATTR_KPARAM_INFO
	.align		4
.L_17463:
        /*00dc*/ 	.byte	0x04, 0x17
        /*00de*/ 	.short	(.L_17465 - .L_17464)
.L_17464:
        /*00e0*/ 	.word	0x00000000
        /*00e4*/ 	.short	0x0007
        /*00e6*/ 	.short	0x0030
        /*00e8*/ 	.byte	0x00, 0xf0, 0x21, 0x00


	//----- nvinfo : EIATTR_KPARAM_INFO
	.align		4
.L_17465:
        /*00ec*/ 	.byte	0x04, 0x17
        /*00ee*/ 	.short	(.L_17467 - .L_17466)
.L_17466:
        /*00f0*/ 	.word	0x00000000
        /*00f4*/ 	.short	0x0006
        /*00f6*/ 	.short	0x0028
        /*00f8*/ 	.byte	0x00, 0xf0, 0x21, 0x00


	//----- nvinfo : EIATTR_KPARAM_INFO
	.align		4
.L_17467:
        /*00fc*/ 	.byte	0x04, 0x17
        /*00fe*/ 	.short	(.L_17469 - .L_17468)
.L_17468:
        /*0100*/ 	.word	0x00000000
        /*0104*/ 	.short	0x0005
        /*0106*/ 	.short	0x0024
        /*0108*/ 	.byte	0x00, 0xf0, 0x11, 0x00


	//----- nvinfo : EIATTR_KPARAM_INFO
	.align		4
.L_17469:
        /*010c*/ 	.byte	0x04, 0x17
        /*010e*/ 	.short	(.L_17471 - .L_17470)
.L_17470:
        /*0110*/ 	.word	0x00000000
        /*0114*/ 	.short	0x0004
        /*0116*/ 	.short	0x0020
        /*0118*/ 	.byte	0x00, 0xf0, 0x11, 0x00


	//----- nvinfo : EIATTR_KPARAM_INFO
	.align		4
.L_17471:
        /*011c*/ 	.byte	0x04, 0x17
        /*011e*/ 	.short	(.L_17473 - .L_17472)
.L_17472:
        /*0120*/ 	.word	0x00000000
        /*0124*/ 	.short	0x0003
        /*0126*/ 	.short	0x0018
        /*0128*/ 	.byte	0x00, 0xf0, 0x21, 0x00


	//----- nvinfo : EIATTR_KPARAM_INFO
	.align		4
.L_17473:
        /*012c*/ 	.byte	0x04, 0x17
        /*012e*/ 	.short	(.L_17475 - .L_17474)
.L_17474:
        /*0130*/ 	.word	0x00000000
        /*0134*/ 	.short	0x0002
        /*0136*/ 	.short	0x0010
        /*0138*/ 	.byte	0x00, 0xf0, 0x21, 0x00


	//----- nvinfo : EIATTR_KPARAM_INFO
	.align		4
.L_17475:
        /*013c*/ 	.byte	0x04, 0x17
        /*013e*/ 	.short	(.L_17477 - .L_17476)
.L_17476:
        /*0140*/ 	.word	0x00000000
        /*0144*/ 	.short	0x0001
        /*0146*/ 	.short	0x0008
        /*0148*/ 	.byte	0x00, 0xf0, 0x21, 0x00


	//----- nvinfo : EIATTR_KPARAM_INFO
	.align		4
.L_17477:
        /*014c*/ 	.byte	0x04, 0x17
        /*014e*/ 	.short	(.L_17479 - .L_17478)
.L_17478:
        /*0150*/ 	.word	0x00000000
        /*0154*/ 	.short	0x0000
        /*0156*/ 	.short	0x0000
        /*0158*/ 	.byte	0x00, 0xf0, 0x21, 0x00


	//----- nvinfo : EIATTR_MAXREG_COUNT
	.align		4
.L_17479:
        /*015c*/ 	.byte	0x03, 0x1b
        /*015e*/ 	.short	0x00ff


	//----- nvinfo : EIATTR_NUM_BARRIERS
	.align		4
        /*0160*/ 	.byte	0x02, 0x4c
        /*0162*/ 	.byte	0x01
	.zero		1


	//----- nvinfo : EIATTR_EXTERNS
	.align		4
        /*0164*/ 	.byte	0x04, 0x0f
        /*0166*/ 	.short	(.L_17481 - .L_17480)


	//   ....[0]....
	.align		4
.L_17480:
        /*0168*/ 	.word	index@(__assertfail)


	//----- nvinfo : EIATTR_MERCURY_ISA_VERSION
	.align		4
.L_17481:
        /*016c*/ 	.byte	0x03, 0x5f
        /*016e*/ 	.short	0x0000


	//----- nvinfo : EIATTR_COOP_GROUP_MASK_REGIDS
	.align		4
        /*0170*/ 	.byte	0x04, 0x29
        /*0172*/ 	.short	(.L_17483 - .L_17482)


	//   ....[0]....
.L_17482:
        /*0174*/ 	.word	0xffffffff


	//   ....[1]....
        /*0178*/ 	.word	0xffffffff


	//   ....[2]....
        /*017c*/ 	.word	0xffffffff


	//   ....[3]....
        /*0180*/ 	.word	0xffffffff


	//   ....[4]....
        /*0184*/ 	.word	0xffffffff


	//   ....[5]....
        /*0188*/ 	.word	0xffffffff


	//   ....[6]....
        /*018c*/ 	.word	0xffffffff


	//   ....[7]....
        /*0190*/ 	.word	0xffffffff


	//   ....[8]....
        /*0194*/ 	.word	0xffffffff


	//   ....[9]....
        /*0198*/ 	.word	0xffffffff


	//   ....[10]....
        /*019c*/ 	.word	0xffffffff


	//   ....[11]....
        /*01a0*/ 	.word	0xffffffff


	//   ....[12]....
        /*01a4*/ 	.word	0xffffffff


	//   ....[13]....
        /*01a8*/ 	.word	0xffffffff


	//   ....[14]....
        /*01ac*/ 	.word	0xffffffff


	//   ....[15]....
        /*01b0*/ 	.word	0xffffffff


	//   ....[16]....
        /*01b4*/ 	.word	0xffffffff


	//   ....[17]....
        /*01b8*/ 	.word	0xffffffff


	//   ....[18]....
        /*01bc*/ 	.word	0xffffffff


	//   ....[19]....
        /*01c0*/ 	.word	0xffffffff


	//   ....[20]....
        /*01c4*/ 	.word	0xffffffff


	//   ....[21]....
        /*01c8*/ 	.word	0xffffffff


	//   ....[22]....
        /*01cc*/ 	.word	0xffffffff


	//   ....[23]....
        /*01d0*/ 	.word	0xffffffff


	//   ....[24]....
        /*01d4*/ 	.word	0xffffffff


	//   ....[25]....
        /*01d8*/ 	.word	0xffffffff


	//   ....[26]....
        /*01dc*/ 	.word	0xffffffff


	//   ....[27]....
        /*01e0*/ 	.word	0xffffffff


	//   ....[28]....
        /*01e4*/ 	.word	0xffffffff


	//   ....[29]....
        /*01e8*/ 	.word	0xffffffff


	//   ....[30]....
        /*01ec*/ 	.word	0xffffffff


	//   ....[31]....
        /*01f0*/ 	.word	0xffffffff


	//   ....[32]....
        /*01f4*/ 	.word	0xffffffff


	//   ....[33]....
        /*01f8*/ 	.word	0xffffffff


	//----- nvinfo : EIATTR_COOP_GROUP_INSTR_OFFSETS
	.align		4
.L_17483:
        /*01fc*/ 	.byte	0x04, 0x28
        /*01fe*/ 	.short	(.L_17485 - .L_17484)


	//   ....[0]....
.L_17484:
        /*0200*/ 	.word	0x00000b00


	//   ....[1]....
        /*0204*/ 	.word	0x00000b20


	//   ....[2]....
        /*0208*/ 	.word	0x00000b40


	//   ....[3]....
        /*020c*/ 	.word	0x00000bf0


	//   ....[4]....
        /*0210*/ 	.word	0x00000c10


	//   ....[5]....
        /*0214*/ 	.word	0x00000c30


	//   ....[6]....
        /*0218*/ 	.word	0x000019f0


	//   ....[7]....
        /*021c*/ 	.word	0x00001a50


	//   ....[8]....
        /*0220*/ 	.word	0x00001a80


	//   ....[9]....
        /*0224*/ 	.word	0x00001aa0


	//   ....[10]....
        /*0228*/ 	.word	0x00001ac0


	//   ....[11]....
        /*022c*/ 	.word	0x00001b10


	//   ....[12]....
        /*0230*/ 	.word	0x00001b30


	//   ....[13]....
        /*0234*/ 	.word	0x00001b50


	//   ....[14]....
        /*0238*/ 	.word	0x00003b10


	//   ....[15]....
        /*023c*/ 	.word	0x00003b90


	//   ....[16]....
        /*0240*/ 	.word	0x00003c00


	//   ....[17]....
        /*0244*/ 	.word	0x00003c70


	//   ....[18]....
        /*0248*/ 	.word	0x00003cf0


	//   ....[19]....
        /*024c*/ 	.word	0x00003d70


	//   ....[20]....
        /*0250*/ 	.word	0x00003de0


	//   ....[21]....
        /*0254*/ 	.word	0x00003e50


	//   ....[22]....
        /*0258*/ 	.word	0x00003ec0


	//   ....[23]....
        /*025c*/ 	.word	0x00003f30


	//   ....[24]....
        /*0260*/ 	.word	0x00003fa0


	//   ....[25]....
        /*0264*/ 	.word	0x00004010


	//   ....[26]....
        /*0268*/ 	.word	0x00004080


	//   ....[27]....
        /*026c*/ 	.word	0x000040f0


	//   ....[28]....
        /*0270*/ 	.word	0x00004160


	//   ....[29]....
        /*0274*/ 	.word	0x000041d0


	//   ....[30]....
        /*0278*/ 	.word	0x00004240


	//   ....[31]....
        /*027c*/ 	.word	0x000042b0


	//   ....[32]....
        /*0280*/ 	.word	0x00004320


	//   ....[33]....
        /*0284*/ 	.word	0x00004390


	//----- nvinfo : EIATTR_SYSCALL_OFFSETS
	.align		4
.L_17485:
        /*0288*/ 	.byte	0x04, 0x46
        /*028a*/ 	.short	(.L_17487 - .L_17486)


	//   ....[0]....
.L_17486:
        /*028c*/ 	.word	0x00003970


	//   ....[1]....
        /*0290*/ 	.word	0x00003aa0


	//----- nvinfo : EIATTR_EXIT_INSTR_OFFSETS
	.align		4
.L_17487:
        /*0294*/ 	.byte	0x04, 0x1c
        /*0296*/ 	.short	(.L_17489 - .L_17488)


	//   ....[0]....
.L_17488:
        /*0298*/ 	.word	0x00003050


	//   ....[1]....
        /*029c*/ 	.word	0x00003120


	//   ....[2]....
        /*02a0*/ 	.word	0x00003840


	//   ....[3]....
        /*02a4*/ 	.word	0x00003ab0


	//----- nvinfo : EIATTR_CTAIDZ_USED
	.align		4
.L_17489:
        /*02a8*/ 	.byte	0x01, 0x04
	.zero		2


	//----- nvinfo : EIATTR_CRS_STACK_SIZE
	.align		4
        /*02ac*/ 	.byte	0x04, 0x1e
        /*02ae*/ 	.short	(.L_17491 - .L_17490)
.L_17490:
        /*02b0*/ 	.word	0x00000000
.L_17491:


//--------------------- .nv.info._ZN4vllm25paged_attention_v1_kernelIthLi192ELi16ELi128ELNS_18Fp8KVCacheDataTypeE1ELb1EEEvPT_PKS2_PKT0_S8_ifPKiSA_iPKfiiiSC_SC_iiiii --------------------------
	.section	.nv.info._ZN4vllm25paged_attention_v1_kernelIthLi192ELi16ELi128ELNS_18Fp8KVCacheDataTypeE1ELb1EEEvPT_PKS2_PKT0_S8_ifPKiSA_iPKfiiiSC_SC_iiiii,"",@"SHT_CUDA_INFO"
	.sectionflags	@""
	.align	4


	//----- nvinfo : EIATTR_CUDA_API_VERSION
	.align		4
        /*0000*/ 	.byte	0x04, 0x37
        /*0002*/ 	.short	(.L_17493 - .L_17492)
.L_17492:
        /*0004*/ 	.word	0x00000082


	//----- nvinfo : EIATTR_SW2861232_WAR
	.align		4
.L_17493:
        /*0008*/ 	.byte	0x01, 0x35
	.zero		2


	//----- nvinfo : EIATTR_PARAM_CBANK
	.align		4
        /*000c*/ 	.byte	0x04, 0x0a
        /*000e*/ 	.short	(.L_17495 - .L_17494)
	.align		4
.L_17494:
        /*0010*/ 	.word	index@(.nv.constant0._ZN4vllm25paged_attention_v1_kernelIthLi192ELi16ELi128ELNS_18Fp8KVCacheDataTypeE1ELb1EEEvPT_PKS2_PKT0_S8_ifPKiSA_iPKfiiiSC_SC_iiiii)
        /*0014*/ 	.short	0x0160
        /*0016*/ 	.short	0x007c


	//----- nvinfo : EIATTR_CBANK_PARAM_SIZE
	.align		4
.L_17495:
        /*0018*/ 	.byte	0x03, 0x19
        /*001a*/ 	.short	0x007c


	//----- nvinfo : EIATTR_KPARAM_INFO
	.align		4
        /*001c*/ 	.byte	0x04, 0x17
        /*001e*/ 	.short	(.L_17497 - .L_17496)
.L_17496:
        /*0020*/ 	.word	0x00000000
        /*0024*/ 	.short	0x0013
        /*0026*/ 	.short	0x0078
        /*0028*/ 	.byte	0x00, 0xf0, 0x11, 0x00


	//----- nvinfo : EIATTR_KPARAM_INFO
	.align		4
.L_17497:
        /*002c*/ 	.byte	0x04, 0x17
        /*002e*/ 	.short	(.L_17499 - .L_17498)
.L_17498:
        /*0030*/ 	.word	0x00000000
        /*0034*/ 	.short	0x0012
        /*0036*/ 	.short	0x0074
        /*0038*/ 	.byte	0x00, 0xf0, 0x11, 0x00


	//----- nvinfo : EIATTR_KPARAM_INFO
	.align		4
.L_17499:
        /*003c*/ 	.byte	0x04, 0x17
        /*003e*/ 	.short	(.L_17501 - .L_17500)
.L_17500:
        /*0040*/ 	.word	0x00000000
        /*0044*/ 	.short	0x0011
        /*0046*/ 	.short	0x0070
        /*0048*/ 	.byte	0x00, 0xf0, 0x11, 0x00


	//----- nvinfo : EIATTR_KPARAM_INFO
	.align		4
.L_17501:
        /*004c*/ 	.byte	0x04, 0x17
        /*004e*/ 	.short	(.L_17503 - .L_17502)
.L_17502:
        /*0050*/ 	.word	0x00000000
        /*0054*/ 	.short	0x0010
        /*0056*/ 	.short	0x006c
        /*0058*/ 	.byte	0x00, 0xf0, 0x11, 0x00


	//----- nvinfo : EIATTR_KPARAM_INFO
	.align		4
.L_17503:
        /*005c*/ 	.byte	0x04, 0x17
        /*005e*/ 	.short	(.L_17505 - .L_17504)
.L_17504:
        /*0060*/ 	.word	0x00000000
        /*0064*/ 	.short	0x000f
        /*0066*/ 	.short	0x0068
        /*0068*/ 	.byte	0x00, 0xf0, 0x11, 0x00


	//----- nvinfo : EIATTR_KPARAM_INFO
	.align		4
.L_17505:
        /*006c*/ 	.byte	0x04, 0x17
        /*006e*/ 	.short	(.L_17507 - .L_17506)
.L_17506:
        /*0070*/ 	.word	0x00000000
        /*0074*/ 	.short	0x000e
        /*0076*/ 	.short	0x0060
        /*0078*/ 	.byte	0x00, 0xf0, 0x21, 0x00


	//----- nvinfo : EIATTR_KPARAM_INFO
	.align		4
.L_17507:
        /*007c*/ 	.byte	0x04, 0x17
        /*007e*/ 	.short	(.L_17509 - .L_17508)
.L_17508:
        /*0080*/ 	.word	0x00000000
        /*0084*/ 	.short	0x000d
        /*0086*/ 	.short	0x0058
        /*0088*/ 	.byte	0x00, 0xf0, 0x21, 0x00


	//----- nvinfo : EIATTR_KPARAM_INFO
	.align		4
.L_17509:
        /*008c*/ 	.byte	0x04, 0x17
        /*008e*/ 	.short	(.L_17511 - .L_17510)
.L_17510:
        /*0090*/ 	.word	0x00000000
        /*0094*/ 	.short	0x000c
        /*0096*/ 	.short	0x0050
        /*0098*/ 	.byte	0x00, 0xf0, 0x11, 0x00


	//----- nvinfo : EIATTR_KPARAM_INFO
	.align		4
.L_17511:
        /*009c*/ 	.byte	0x04, 0x17
        /*009e*/ 	.short	(.L_17513 - .L_17512)
.L_17512:
        /*00a0*/ 	.word	0x00000000
        /*00a4*/ 	.short	0x000b
        /*00a6*/ 	.short	0x004c
        /*00a8*/ 	.byte	0x00, 0xf0, 0x11, 0x00


	//----- nvinfo : EIATTR_KPARAM_INFO
	.align		4
.L_17513:
        /*00ac*/ 	.byte	0x04, 0x17
        /*00ae*/ 	.short	(.L_17515 - .L_17514)
.L_17514:
        /*00b0*/ 	.word	0x00000000
        /*00b4*/ 	.short	0x000a
        /*00b6*/ 	.short	0x0048
        /*00b8*/ 	.byte	0x00, 0xf0, 0x11, 0x00


	//----- nvinfo : EIATTR_KPARAM_INFO
	.align		4
.L_17515:
        /*00bc*/ 	.byte	0x04, 0x17
        /*00be*/ 	.short	(.L_17517 - .L_17516)
.L_17516:
        /*00c0*/ 	.word	0x00000000
        /*00c4*/ 	.short	0x0009
        /*00c6*/ 	.short	0x0040
        /*00c8*/ 	.byte	0x00, 0xf0, 0x21, 0x00


	//----- nvinfo : EIATTR_KPARAM_INFO
	.align		4
.L_17517:
        /*00cc*/ 	.byte	0x04, 0x17
        /*00ce*/ 	.short	(.L_17519 - .L_17518)
.L_17518:
        /*00d0*/ 	.word	0x00000000
        /*00d4*/ 	.short	0x0008
        /*00d6*/ 	.short	0x0038
        /*00d8*/ 	.byte	0x00, 0xf0, 0x11, 0x00


	//----- nvinfo : EIATTR_KPARAM_INFO
	.align		4
.L_17519:
        /*00dc*/ 	.byte	0x04, 0x17
        /*00de*/ 	.short	(.L_17521 - .L_17520)
.L_17520:
        /*00e0*/ 	.word	0x00000000
        /*00e4*/ 	.short	0x0007
        /*00e6*/ 	.short	0x0030
        /*00e8*/ 	.byte	0x00, 0xf0, 0x21, 0x00


	//----- nvinfo : EIATTR_KPARAM_INFO
	.align		4
.L_17521:
        /*00ec*/ 	.byte	0x04, 0x17
        /*00ee*/ 	.short	(.L_17523 - .L_17522)
.L_17522:
        /*00f0*/ 	.word	0x00000000
        /*00f4*/ 	.short	0x0006
        /*00f6*/ 	.short	0x0028
        /*00f8*/ 	.byte	0x00, 0xf0, 0x21, 0x00


	//----- nvinfo : EIATTR_KPARAM_INFO
	.align		4
.L_17523:
        /*00fc*/ 	.byte	0x04, 0x17
        /*00fe*/ 	.short	(.L_17525 - .L_17524)
.L_17524:
        /*0100*/ 	.word	0x00000000
        /*0104*/ 	.short	0x0005
        /*0106*/ 	.short	0x0024
        /*0108*/ 	.byte	0x00, 0xf0, 0x11, 0x00


	//----- nvinfo : EIATTR_KPARAM_INFO
	.align		4
.L_17525:
        /*010c*/ 	.byte	0x04, 0x17
        /*010e*/ 	.short	(.L_17527 - .L_17526)
.L_17526:
        /*0110*/ 	.word	0x00000000
        /*0114*/ 	.short	0x0004
        /*0116*/ 	.short	0x0020
        /*0118*/ 	.byte	0x00, 0xf0, 0x11, 0x00


	//----- nvinfo : EIATTR_KPARAM_INFO
	.align		4
.L_17527:
        /*011c*/ 	.byte	0x04, 0x17
        /*011e*/ 	.short	(.L_17529 - .L_17528)
.L_17528:
        /*0120*/ 	.word	0x00000000
        /*0124*/ 	.short	0x0003
        /*0126*/ 	.short	0x0018
        /*0128*/ 	.byte	0x00, 0xf0, 0x21, 0x00


	//----- nvinfo : EIATTR_KPARAM_INFO
	.align		4
.L_17529:
        /*012c*/ 	.byte	0x04, 0x17
        /*012e*/ 	.short	(.L_17531 - .L_17530)
.L_17530:
        /*0130*/ 	.word	0x00000000
        /*0134*/ 	.short	0x0002
        /*0136*/ 	.short	0x0010
        /*0138*/ 	.byte	0x00, 0xf0, 0x21, 0x00


	//----- nvinfo : EIATTR_KPARAM_INFO
	.align		4
.L_17531:
        /*013c*/ 	.byte	0x04, 0x17
        /*013e*/ 	.short	(.L_17533 - .L_17532)
.L_17532:
        /*0140*/ 	.word	0x00000000
        /*0144*/ 	.short	0x0001
        /*0146*/ 	.short	0x0008
        /*0148*/ 	.byte	0x00, 0xf0, 0x21, 0x00


	//----- nvinfo : EIATTR_KPARAM_INFO
	.align		4
.L_17533:
        /*014c*/ 	.byte	0x04, 0x17
        /*014e*/ 	.short	(.L_17535 - .L_17534)
.L_17534:
        /*0150*/ 	.word	0x00000000
        /*0154*/ 	.short	0x0000
        /*0156*/ 	.short	0x0000
        /*0158*/ 	.byte	0x00, 0xf0, 0x21, 0x00


	//----- nvinfo : EIATTR_MAXREG_COUNT
	.align		4
.L_17535:
        /*015c*/ 	.byte	0x03, 0x1b
        /*015e*/ 	.short	0x00ff


	//----- nvinfo : EIATTR_NUM_BARRIERS
	.align		4
        /*0160*/ 	.byte	0x02, 0x4c
        /*0162*/ 	.byte	0x01
	.zero		1


	//----- nvinfo : EIATTR_EXTERNS
	.align		4
        /*0164*/ 	.byte	0x04, 0x0f
        /*0166*/ 	.short	(.L_17537 - .L_17536)


	//   ....[0]....
	.align		4
.L_17536:
        /*0168*/ 	.word	index@(__assertfail)


	//----- nvinfo : EIATTR_MERCURY_ISA_VERSION
	.align		4
.L_17537:
        /*016c*/ 	.byte	0x03, 0x5f
        /*016e*/ 	.short	0x0000


	//----- nvinfo : EIATTR_COOP_GROUP_MASK_REGIDS
	.align		4
        /*0170*/ 	.byte	0x04, 0x29
        /*0172*/ 	.short	(.L_17539 - .L_17538)


	//   ....[0]....
.L_17538:
        /*0174*/ 	.word	0xffffffff


	//   ....[1]....
        /*0178*/ 	.word	0xffffffff


	//   ....[2]....
        /*017c*/ 	.word	0xffffffff


	//   ....[3]....
        /*0180*/ 	.word	0xffffffff


	//   ....[4]....
        /*0184*/ 	.word	0xffffffff


	//   ....[5]....
        /*0188*/ 	.word	0xffffffff


	//   ....[6]....
        /*018c*/ 	.word	0xffffffff


	//   ....[7]....
        /*0190*/ 	.word	0xffffffff


	//   ....[8]....
        /*0194*/ 	.word	0xffffffff


	//   ....[9]....
        /*0198*/ 	.word	0xffffffff


	//   ....[10]....
        /*019c*/ 	.word	0xffffffff


	//   ....[11]....
        /*01a0*/ 	.word	0xffffffff


	//   ....[12]....
        /*01a4*/ 	.word	0xffffffff


	//   ....[13]....
        /*01a8*/ 	.word	0xffffffff


	//   ....[14]....
        /*01ac*/ 	.word	0xffffffff


	//   ....[15]....
        /*01b0*/ 	.word	0xffffffff


	//   ....[16]....
        /*01b4*/ 	.word	0xffffffff


	//   ....[17]....
        /*01b8*/ 	.word	0xffffffff


	//   ....[18]....
        /*01bc*/ 	.word	0xffffffff


	//   ....[19]....
        /*01c0*/ 	.word	0xffffffff


	//   ....[20]....
        /*01c4*/ 	.word	0xffffffff


	//   ....[21]....
        /*01c8*/ 	.word	0xffffffff


	//   ....[22]....
        /*01cc*/ 	.word	0xffffffff


	//   ....[23]....
        /*01d0*/ 	.word	0xffffffff


	//   ....[24]....
        /*01d4*/ 	.word	0xffffffff


	//   ....[25]....
        /*01d8*/ 	.word	0xffffffff


	//   ....[26]....
        /*01dc*/ 	.word	0xffffffff


	//   ....[27]....
        /*01e0*/ 	.word	0xffffffff


	//   ....[28]....
        /*01e4*/ 	.word	0xffffffff


	//   ....[29]....
        /*01e8*/ 	.word	0xffffffff


	//----- nvinfo : EIATTR_COOP_GROUP_INSTR_OFFSETS
	.align		4
.L_17539:
        /*01ec*/ 	.byte	0x04, 0x28
        /*01ee*/ 	.short	(.L_17541 - .L_17540)


	//   ....[0]....
.L_17540:
        /*01f0*/ 	.word	0x00000af0


	//   ....[1]....
        /*01f4*/ 	.word	0x00000b10


	//   ....[2]....
        /*01f8*/ 	.word	0x00000b30


	//   ....[3]....
        /*01fc*/ 	.word	0x00000be0


	//   ....[4]....
        /*0200*/ 	.word	0x00000c00


	//   ....[5]....
        /*0204*/ 	.word	0x00000c20


	//   ....[6]....
        /*0208*/ 	.word	0x000019e0


	//   ....[7]....
        /*020c*/ 	.word	0x00001a40


	//   ....[8]....
        /*0210*/ 	.word	0x00001a70


	//   ....[9]....
        /*0214*/ 	.word	0x00001a90


	//   ....[10]....
        /*0218*/ 	.word	0x00001ab0


	//   ....[11]....
        /*021c*/ 	.word	0x00001b00


	//   ....[12]....
        /*0220*/ 	.word	0x00001b20


	//   ....[13]....
        /*0224*/ 	.word	0x00001b40


	//   ....[14]....
        /*0228*/ 	.word	0x000037a0


	//   ....[15]....
        /*022c*/ 	.word	0x00003810


	//   ....[16]....
        /*0230*/ 	.word	0x00003870


	//   ....[17]....
        /*0234*/ 	.word	0x000038e0


	//   ....[18]....
        /*0238*/ 	.word	0x00003960


	//   ....[19]....
        /*023c*/ 	.word	0x000039e0


	//   ....[20]....
        /*0240*/ 	.word	0x00003a50


	//   ....[21]....
        /*0244*/ 	.word	0x00003ac0


	//   ....[22]....
        /*0248*/ 	.word	0x00003b30


	//   ....[23]....
        /*024c*/ 	.word	0x00003ba0


	//   ....[24]....
        /*0250*/ 	.word	0x00003c10


	//   ....[25]....
        /*0254*/ 	.word	0x00003c80


	//   ....[26]....
        /*0258*/ 	.word	0x00003cf0


	//   ....[27]....
        /*025c*/ 	.word	0x00003d60


	//   ....[28]....
        /*0260*/ 	.word	0x00003dd0


	//   ....[29]....
        /*0264*/ 	.word	0x00003e40


	//----- nvinfo : EIATTR_SYSCALL_OFFSETS
	.align		4
.L_17541:
        /*0268*/ 	.byte	0x04, 0x46
        /*026a*/ 	.short	(.L_17543 - .L_17542)


	//   ....[0]....
.L_17542:
        /*026c*/ 	.word	0x00003600


	//   ....[1]....
        /*0270*/ 	.word	0x00003730


	//----- nvinfo : EIATTR_EXIT_INSTR_OFFSETS
	.align		4
.L_17543:
        /*0274*/ 	.byte	0x04, 0x1c
        /*0276*/ 	.short	(.L_17545 - .L_17544)


	//   ....[0]....
.L_17544:
        /*0278*/ 	.word	0x00002ea0


	//   ....[1]....
        /*027c*/ 	.word	0x00002f70


	//   ....[2]....
        /*0280*/ 	.word	0x000034d0


	//   ....[3]....
        /*0284*/ 	.word	0x00003740


	//----- nvinfo : EIATTR_CTAIDZ_USED
	.align		4
.L_17545:
        /*0288*/ 	.byte	0x01, 0x04
	.zero		2


	//----- nvinfo : EIATTR_CRS_STACK_SIZE
	.align		4
        /*028c*/ 	.byte	0x04, 0x1e
        /*028e*/ 	.short	(.L_17547 - .L_17546)
.L_17546:
        /*0290*/ 	.word	0x00000000
.L_17547:


//--------------------- .nv.info._ZN4vllm25paged_attention_v1_kernelIthLi128ELi16ELi128ELNS_18Fp8KVCacheDataTypeE1ELb1EEEvPT_PKS2_PKT0_S8_ifPKiSA_iPKfiiiSC_SC_iiiii --------------------------
	.section	.nv.info._ZN4vllm25paged_attention_v1_kernelIthLi128ELi16ELi128ELNS_18Fp8KVCacheDataTypeE1ELb1EEEvPT_PKS2_PKT0_S8_ifPKiSA_iPKfiiiSC_SC_iiiii,"",@"SHT_CUDA_INFO"
	.sectionflags	@""
	.align	4


	//----- nvinfo : EIATTR_CUDA_API_VERSION
	.align		4
        /*0000*/ 	.byte	0x04, 0x37
        /*0002*/ 	.short	(.L_17549 - .L_17548)
.L_17548:
        /*0004*/ 	.word	0x00000082


	//----- nvinfo : EIATTR_SW2861232_WAR
	.align		4
.L_17549:
        /*0008*/ 	.byte	0x01, 0x35
	.zero		2


	//----- nvinfo : EIATTR_PARAM_CBANK
	.align		4
        /*000c*/ 	.byte	0x04, 0x0a
        /*000e*/ 	.short	(.L_17551 - .L_17550)
	.align		4
.L_17550:
        /*0010*/ 	.word	index@(.nv.constant0._ZN4vllm25paged_attention_v1_kernelIthLi128ELi16ELi128ELNS_18Fp8KVCacheDataTypeE1ELb1EEEvPT_PKS2_PKT0_S8_ifPKiSA_iPKfiiiSC_SC_iiiii)
        /*0014*/ 	.short	0x0160
        /*0016*/ 	.short	0x007c


	//----- nvinfo : EIATTR_CBANK_PARAM_SIZE
	.align		4
.L_17551:
        /*0018*/ 	.byte	0x03, 0x19
        /*001a*/ 	.short	0x007c


	//----- nvinfo : EIATTR_KPARAM_INFO
	.align		4
        /*001c*/ 	.byte	0x04, 0x17
        /*001e*/ 	.short	(.L_17553 - .L_17552)
.L_17552:
        /*0020*/ 	.word	0x00000000
        /*0024*/ 	.short	0x0013
        /*0026*/ 	.short	0x0078
        /*0028*/ 	.byte	0x00, 0xf0, 0x11, 0x00


	//----- nvinfo : EIATTR_KPARAM_INFO
	.align		4
.L_17553:
        /*002c*/ 	.byte	0x04, 0x17
        /*002e*/ 	.short	(.L_17555 - .L_17554)
.L_17554:
        /*0030*/ 	.word	0x00000000
        /*0034*/ 	.short	0x0012
        /*0036*/ 	.short	0x0074
        /*0038*/ 	.byte	0x00, 0xf0, 0x11, 0x00


	//----- nvinfo : EIATTR_KPARAM_INFO
	.align		4
.L_17555:
        /*003c*/ 	.byte	0x04, 0x17
        /*003e*/ 	.short	(.L_17557 - .L_17556)
.L_17556:
        /*0040*/ 	.word	0x00000000
        /*0044*/ 	.short	0x0011
        /*0046*/ 	.short	0x0070
        /*0048*/ 	.byte	0x00, 0xf0, 0x11, 0x00


	//----- nvinfo : EIATTR_KPARAM_INFO
	.align		4
.L_17557:
        /*004c*/ 	.byte	0x04, 0x17
        /*004e*/ 	.short	(.L_17559 - .L_17558)
.L_17558:
        /*0050*/ 	.word	0x00000000
        /*0054*/ 	.short	0x0010
        /*0056*/ 	.short	0x006c
        /*0058*/ 	.byte	0x00, 0xf0, 0x11, 0x00


	//----- nvinfo : EIATTR_KPARAM_INFO
	.align		4
.L_17559:
        /*005c*/ 	.byte	0x04, 0x17
        /*005e*/ 	.short	(.L_17561 - .L_17560)
.L_17560:
        /*0060*/ 	.word	0x00000000
        /*0064*/ 	.short	0x000f
        /*0066*/ 	.short	0x0068
        /*0068*/ 	.byte	0x00, 0xf0, 0x11, 0x00


	//----- nvinfo : EIATTR_KPARAM_INFO
	.align		4
.L_17561:
        /*006c*/ 	.byte	0x04, 0x17
        /*006e*/ 	.short	(.L_17563 - .L_17562)
.L_17562:
        /*0070*/ 	.word	0x00000000
        /*0074*/ 	.short	0x000e
        /*0076*/ 	.short	0x0060
        /*0078*/ 	.byte	0x00, 0xf0, 0x21, 0x00


	//----- nvinfo : EIATTR_KPARAM_INFO
	.align		4
.L_17563:
        /*007c*/ 	.byte	0x04, 0x17
        /*007e*/ 	.short	(.L_17565 - .L_17564)
.L_17564:
        /*0080*/ 	.word	0x00000000
        /*0084*/ 	.short	0x000d
        /*0086*/ 	.short	0x0058
        /*0088*/ 	.byte	0x00, 0xf0, 0x21, 0x00


	//----- nvinfo : EIATTR_KPARAM_INFO
	.align		4
.L_17565:
        /*008c*/ 	.byte	0x04, 0x17
        /*008e*/ 	.short	(.L_17567 - .L_17566)
.L_17566:
        /*0090*/ 	.word	0x00000000
        /*0094*/ 	.short	0x000c
        /*0096*/ 	.short	0x0050
        /*0098*/ 	.byte	0x00, 0xf0, 0x11, 0x00


	//----- nvinfo : EIATTR_KPARAM_INFO
	.align		4
.L_17567:
        /*009c*/ 	.byte	0x04, 0x17
        /*009e*/ 	.short	(.L_17569 - .L_17568)
.L_17568:
        /*00a0*/ 	.word	0x00000000
        /*00a4*/ 	.short	0x000b
        /*00a6*/ 	.short	0x004c
        /*00a8*/ 	.byte	0x00, 0xf0, 0x11, 0x00


	//----- nvinfo : EIATTR_KPARAM_INFO
	.align		4
.L_17569:
        /*00ac*/ 	.byte	0x04, 0x17
        /*00ae*/ 	.short	(.L_17571 - .L_17570)
.L_17570:
        /*00b0*/ 	.word	0x00000000
        /*00b4*/ 	.short	0x000a
        /*00b6*/ 	.short	0x0048
        /*00b8*/ 	.byte	0x00, 0xf0, 0x11, 0x00


	//----- nvinfo : EIATTR_KPARAM_INFO
	.align		4
.L_17571:
        /*00bc*/ 	.byte	0x04, 0x17
        /*00be*/ 	.short	(.L_17573 - .L_17572)
.L_17572:
        /*00c0*/ 	.word	0x00000000
        /*00c4*/ 	.short	0x0009
        /*00c6*/ 	.short	0x0040
        /*00c8*/ 	.byte	0x00, 0xf0, 0x21, 0x00


	//----- nvinfo : EIATTR_KPARAM_INFO
	.align		4
.L_17573:
        /*00cc*/ 	.byte	0x04, 0x17
        /*00ce*/ 	.short	(.L_17575 - .L_17574)
.L_17574:
        /*00d0*/ 	.word	0x00000000
        /*00d4*/ 	.short	0x0008
        /*00d6*/ 	.short	0x0038
        /*00d8*/ 	.byte	0x00, 0xf0, 0x11, 0x00


	//----- nvinfo : EIATTR_KPARAM_INFO
	.align		4
.L_17575:
        /*00dc*/ 	.byte	0x04, 0x17
        /*00de*/ 	.short	(.L_17577 - .L_17576)
.L_17576:
        /*00e0*/ 	.word	0x00000000
        /*00e4*/ 	.short	0x0007
        /*00e6*/ 	.short	0x0030
        /*00e8*/ 	.byte	0x00, 0xf0, 0x21, 0x00


	//----- nvinfo : EIATTR_KPARAM_INFO
	.align		4
.L_17577:
        /*00ec*/ 	.byte	0x04, 0x17
        /*00ee*/ 	.short	(.L_17579 - .L_17578)
.L_17578:
        /*00f0*/ 	.word	0x00000000
        /*00f4*/ 	.short	0x0006
        /*00f6*/ 	.short	0x0028
        /*00f8*/ 	.byte	0x00, 0xf0, 0x21, 0x00


	//----- nvinfo : EIATTR_KPARAM_INFO
	.align		4
.L_17579:
        /*00fc*/ 	.byte	0x04, 0x17
        /*00fe*/ 	.short	(.L_17581 - .L_17580)
.L_17580:
        /*0100*/ 	.word	0x00000000
        /*0104*/ 	.short	0x0005
        /*0106*/ 	.short	0x0024
        /*0108*/ 	.byte	0x00, 0xf0, 0x11, 0x00


	//----- nvinfo : EIATTR_KPARAM_INFO
	.align		4
.L_17581:
        /*010c*/ 	.byte	0x04, 0x17
        /*010e*/ 	.short	(.L_17583 - .L_17582)
.L_17582:
        /*0110*/ 	.word	0x00000000
        /*0114*/ 	.short	0x0004
        /*0116*/ 	.short	0x0020
        /*0118*/ 	.byte	0x00, 0xf0, 0x11, 0x00


	//----- nvinfo : EIATTR_KPARAM_INFO
	.align		4
.L_17583:
        /*011c*/ 	.byte	0x04, 0x17
        /*011e*/ 	.short	(.L_17585 - .L_17584)
.L_17584:
        /*0120*/ 	.word	0x00000000
        /*0124*/ 	.short	0x0003
        /*0126*/ 	.short	0x0018
        /*0128*/ 	.byte	0x00, 0xf0, 0x21, 0x00


	//----- nvinfo : EIATTR_KPARAM_INFO
	.align		4
.L_17585:
        /*012c*/ 	.byte	0x04, 0x17
        /*012e*/ 	.short	(.L_17587 - .L_17586)
.L_17586:
        /*0130*/ 	.word	0x00000000
        /*0134*/ 	.short	0x0002
        /*0136*/ 	.short	0x0010
        /*0138*/ 	.byte	0x00, 0xf0, 0x21, 0x00


	//----- nvinfo : EIATTR_KPARAM_INFO
	.align		4
.L_17587:
        /*013c*/ 	.byte	0x04, 0x17
        /*013e*/ 	.short	(.L_17589 - .L_17588)
.L_17588:
        /*0140*/ 	.word	0x00000000
        /*0144*/ 	.short	0x0001
        /*0146*/ 	.short	0x0008
        /*0148*/ 	.byte	0x00, 0xf0, 0x21, 0x00


	//----- nvinfo : EIATTR_KPARAM_INFO
	.align		4
.L_17589:
        /*014c*/ 	.byte	0x04, 0x17
        /*014e*/ 	.short	(.L_17591 - .L_17590)
.L_17590:
        /*0150*/ 	.word	0x00000000
        /*0154*/ 	.short	0x0000
        /*0156*/ 	.short	0x0000
        /*0158*/ 	.byte	0x00, 0xf0, 0x21, 0x00


	//----- nvinfo : EIATTR_MAXREG_COUNT
	.align		4
.L_17591:
        /*015c*/ 	.byte	0x03, 0x1b
        /*015e*/ 	.short	0x00ff


	//----- nvinfo : EIATTR_NUM_BARRIERS
	.align		4
        /*0160*/ 	.byte	0x02, 0x4c
        /*0162*/ 	.byte	0x01
	.zero		1


	//----- nvinfo : EIATTR_EXTERNS
	.align		4
        /*0164*/ 	.byte	0x04, 0x0f
        /*0166*/ 	.short	(.L_17593 - .L_17592)


	//   ....[0]....
	.align		4
.L_17592:
        /*0168*/ 	.word	index@(__assertfail)


	//----- nvinfo : EIATTR_MERCURY_ISA_VERSION
	.align		4
.L_17593:
        /*016c*/ 	.byte	0x03, 0x5f
        /*016e*/ 	.short	0x0000


	//----- nvinfo : EIATTR_COOP_GROUP_MASK_REGIDS
	.align		4
        /*0170*/ 	.byte	0x04, 0x29
        /*0172*/ 	.short	(.L_17595 - .L_17594)


	//   ....[0]....
.L_17594:
        /*0174*/ 	.word	0xffffffff


	//   ....[1]....
        /*0178*/ 	.word	0xffffffff


	//   ....[2]....
        /*017c*/ 	.word	0xffffffff


	//   ....[3]....
        /*0180*/ 	.word	0xffffffff


	//   ....[4]....
        /*0184*/ 	.word	0xffffffff


	//   ....[5]....
        /*0188*/ 	.word	0xffffffff


	//   ....[6]....
        /*018c*/ 	.word	0xffffffff


	//   ....[7]....
        /*0190*/ 	.word	0xffffffff


	//   ....[8]....
        /*0194*/ 	.word	0xffffffff


	//   ....[9]....
        /*0198*/ 	.word	0xffffffff


	//   ....[10]....
        /*019c*/ 	.word	0xffffffff


	//   ....[11]....
        /*01a0*/ 	.word	0xffffffff


	//   ....[12]....
        /*01a4*/ 	.word	0xffffffff


	//   ....[13]....
        /*01a8*/ 	.word	0xffffffff


	//   ....[14]....
        /*01ac*/ 	.word	0xffffffff


	//   ....[15]....
        /*01b0*/ 	.word	0xffffffff


	//   ....[16]....
        /*01b4*/ 	.word	0xffffffff


	//   ....[17]....
        /*01b8*/ 	.word	0xffffffff


	//   ....[18]....
        /*01bc*/ 	.word	0xffffffff


	//   ....[19]....
        /*01c0*/ 	.word	0xffffffff


	//   ....[20]....
        /*01c4*/ 	.word	0xffffffff


	//   ....[21]....
        /*01c8*/ 	.word	0xffffffff


	//   ....[22]....
        /*01cc*/ 	.word	0xffffffff


	//   ....[23]....
        /*01d0*/ 	.word	0xffffffff


	//   ....[24]....
        /*01d4*/ 	.word	0xffffffff


	//   ....[25]....
        /*01d8*/ 	.word	0xffffffff


	//----- nvinfo : EIATTR_COOP_GROUP_INSTR_OFFSETS
	.align		4
.L_17595:
        /*01dc*/ 	.byte	0x04, 0x28
        /*01de*/ 	.short	(.L_17597 - .L_17596)


	//   ....[0]....
.L_17596:
        /*01e0*/ 	.word	0x00000b00


	//   ....[1]....
        /*01e4*/ 	.word	0x00000b20


	//   ....[2]....
        /*01e8*/ 	.word	0x00000b40


	//   ....[3]....
        /*01ec*/ 	.word	0x00000bf0


	//   ....[4]....
        /*01f0*/ 	.word	0x00000c10


	//   ....[5]....
        /*01f4*/ 	.word	0x00000c30


	//   ....[6]....
        /*01f8*/ 	.word	0x000019f0


	//   ....[7]....
        /*01fc*/ 	.word	0x00001a50


	//   ....[8]....
        /*0200*/ 	.word	0x00001a80


	//   ....[9]....
        /*0204*/ 	.word	0x00001aa0


	//   ....[10]....
        /*0208*/ 	.word	0x00001ac0


	//   ....[11]....
        /*020c*/ 	.word	0x00001b10


	//   ....[12]....
        /*0210*/ 	.word	0x00001b30


	//   ....[13]....
        /*0214*/ 	.word	0x00001b50


	//   ....[14]....
        /*0218*/ 	.word	0x000033c0


	//   ....[15]....
        /*021c*/ 	.word	0x00003430


	//   ....[16]....
        /*0220*/ 	.word	0x00003490


	//   ....[17]....
        /*0224*/ 	.word	0x000034f0


	//   ....[18]....
        /*0228*/ 	.word	0x00003570


	//   ....[19]....
        /*022c*/ 	.word	0x000035f0


	//   ....[20]....
        /*0230*/ 	.word	0x00003660


	//   ....[21]....
        /*0234*/ 	.word	0x000036d0


	//   ....[22]....
        /*0238*/ 	.word	0x00003740


	//   ....[23]....
        /*023c*/ 	.word	0x000037b0


	//   ....[24]....
        /*0240*/ 	.word	0x00003820


	//   ....[25]....
        /*0244*/ 	.word	0x00003890


	//----- nvinfo : EIATTR_SYSCALL_OFFSETS
	.align		4
.L_17597:
        /*0248*/ 	.byte	0x04, 0x46
        /*024a*/ 	.short	(.L_17599 - .L_17598)


	//   ....[0]....
.L_17598:
        /*024c*/ 	.word	0x00003220


	//   ....[1]....
        /*0250*/ 	.word	0x00003350


	//----- nvinfo : EIATTR_EXIT_INSTR_OFFSETS
	.align		4
.L_17599:
        /*0254*/ 	.byte	0x04, 0x1c
        /*0256*/ 	.short	(.L_17601 - .L_17600)


	//   ....[0]....
.L_17600:
        /*0258*/ 	.word	0x00002ca0


	//   ....[1]....
        /*025c*/ 	.word	0x00002d70


	//   ....[2]....
        /*0260*/ 	.word	0x000030f0


	//   ....[3]....
        /*0264*/ 	.word	0x00003360


	//----- nvinfo : EIATTR_CTAIDZ_USED
	.align		4
.L_17601:
        /*0268*/ 	.byte	0x01, 0x04
	.zero		2


	//----- nvinfo : EIATTR_CRS_STACK_SIZE
	.align		4
        /*026c*/ 	.byte	0x04, 0x1e
        /*026e*/ 	.short	(.L_17603 - .L_17602)
.L_17602:
        /*0270*/ 	.word	0x00000000
.L_17603:


//--------------------- .nv.info._ZN4vllm25paged_attention_v1_kernelIthLi120ELi16ELi128ELNS_18Fp8KVCacheDataTypeE1ELb1EEEvPT_PKS2_PKT0_S8_ifPKiSA_iPKfiiiSC_SC_iiiii --------------------------
	.section	.nv.info._ZN4vllm25paged_attention_v1_kernelIthLi120ELi16ELi128ELNS_18Fp8KVCacheDataTypeE1ELb1EEEvPT_PKS2_PKT0_S8_ifPKiSA_iPKfiiiSC_SC_iiiii,"",@"SHT_CUDA_INFO"
	.sectionflags	@""
	.align	4


	//----- nvinfo : EIATTR_CUDA_API_VERSION
	.align		4
        /*0000*/ 	.byte	0x04, 0x37
        /*0002*/ 	.short	(.L_17605 - .L_17604)
.L_17604:
        /*0004*/ 	.word	0x00000082


	//----- nvinfo : EIATTR_SW2861232_WAR
	.align		4
.L_17605:
        /*0008*/ 	.byte	0x01, 0x35
	.zero		2


	//----- nvinfo : EIATTR_PARAM_CBANK
	.align		4
        /*000c*/ 	.byte	0x04, 0x0a
        /*000e*/ 	.short	(.L_17607 - .L_17606)
	.align		4
.L_17606:
        /*0010*/ 	.word	index@(.nv.constant0._ZN4vllm25paged_attention_v1_kernelIthLi120ELi16ELi128ELNS_18Fp8KVCacheDataTypeE1ELb1EEEvPT_PKS2_PKT0_S8_ifPKiSA_iPKfiiiSC_SC_iiiii)
        /*0014*/ 	.short	0x0160
        /*0016*/ 	.short	0x007c


	//----- nvinfo : EIATTR_CBANK_PARAM_SIZE
	.align		4
.L_17607:
        /*0018*/ 	.byte	0x03, 0x19
        /*001a*/ 	.short	0x007c


	//----- nvinfo : EIATTR_KPARAM_INFO
	.align		4
        /*001c*/ 	.byte	0x04, 0x17
        /*001e*/ 	.short	(.L_17609 - .L_17608)
.L_17608:
        /*0020*/ 	.word	0x00000000
        /*0024*/ 	.short	0x0013
        /*0026*/ 	.short	0x0078
        /*0028*/ 	.byte	0x00, 0xf0, 0x11, 0x00


	//----- nvinfo : EIATTR_KPARAM_INFO
	.align		4
.L_17609:
        /*002c*/ 	.byte	0x04, 0x17
        /*002e*/ 	.short	(.L_17611 - .L_17610)
.L_17610:
        /*0030*/ 	.word	0x00000000
        /*0034*/ 	.short	0x0012
        /*0036*/ 	.short	0x0074
        /*0038*/ 	.byte	0x00, 0xf0, 0x11, 0x00


	//----- nvinfo : EIATTR_KPARAM_INFO
	.align		4
.L_17611:
        /*003c*/ 	.byte	0x04, 0x17
        /*003e*/ 	.short	(.L_17613 - .L_17612)
.L_17612:
        /*0040*/ 	.word	0x00000000
        /*0044*/ 	.short	0x0011
        /*0046*/ 	.short	0x0070
        /*0048*/ 	.byte	0x00, 0xf0, 0x11, 0x00


	//----- nvinfo : EIATTR_KPARAM_INFO
	.align		4
.L_17613:
        /*004c*/ 	.byte	0x04, 0x17
        /*004e*/ 	.short	(.L_17615 - .L_17614)
.L_17614:
        /*0050*/ 	.word	0x00000000
        /*0054*/ 	.short	0x0010
        /*0056*/ 	.short	0x006c
        /*0058*/ 	.byte	0x00, 0xf0, 0x11, 0x00


	//----- nvinfo : EIATTR_KPARAM_INFO
	.align		4
.L_17615:
        /*005c*/ 	.byte	0x04, 0x17
        /*005e*/ 	.short	(.L_17617 - .L_17616)
.L_17616:
        /*0060*/ 	.word	0x00000000
        /*0064*/ 	.short	0x000f
        /*0066*/ 	.short	0x0068
        /*0068*/ 	.byte	0x00, 0xf0, 0x11, 0x00


	//----- nvinfo : EIATTR_KPARAM_INFO
	.align		4
.L_17617:
        /*006c*/ 	.byte	0x04, 0x17
        /*006e*/ 	.short	(.L_17619 - .L_17618)
.L_17618:
        /*0070*/ 	.word	0x00000000
        /*0074*/ 	.short	0x000e
        /*0076*/ 	.short	0x0060
        /*0078*/ 	.byte	0x00, 0xf0, 0x21, 0x00


	//----- nvinfo : EIATTR_KPARAM_INFO
	.align		4
.L_17619:
        /*007c*/ 	.byte	0x04, 0x17
        /*007e*/ 	.short	(.L_17621 - .L_17620)
.L_17620:
        /*0080*/ 	.word	0x00000000
        /*0084*/ 	.short	0x000d
        /*0086*/ 	.short	0x0058
        /*0088*/ 	.byte	0x00, 0xf0, 0x21, 0x00


	//----- nvinfo : EIATTR_KPARAM_INFO
	.align		4
.L_17621:
        /*008c*/ 	.byte	0x04, 0x17
        /*008e*/ 	.short	(.L_17623 - .L_17622)
.L_17622:
        /*0090*/ 	.word	0x00000000
        /*0094*/ 	.short	0x000c
        /*0096*/ 	.short	0x0050
        /*0098*/ 	.byte	0x00, 0xf0, 0x11, 0x00


	//----- nvinfo : EIATTR_KPARAM_INFO
	.align		4
.L_17623:
        /*009c*/ 	.byte	0x04, 0x17
        /*009e*/ 	.short	(.L_17625 - .L_17624)
.L_17624:
        /*00a0*/ 	.word	0x00000000
        /*00a4*/ 	.short	0x000b
        /*00a6*/ 	.short	0x004c
        /*00a8*/ 	.byte	0x00, 0xf0, 0x11, 0x00


	//----- nvinfo : EIATTR_KPARAM_INFO
	.align		4
.L_17625:
        /*00ac*/ 	.byte	0x04, 0x17
        /*00ae*/ 	.short	(.L_17627 - .L_17626)
.L_17626:
        /*00b0*/ 	.word	0x00000000
        /*00b4*/ 	.short	0x000a
        /*00b6*/ 	.short	0x0048
        /*00b8*/ 	.byte	0x00, 0xf0, 0x11, 0x00


	//----- nvinfo : EIATTR_KPARAM_INFO
	.align		4
.L_17627:
        /*00bc*/ 	.byte	0x04, 0x17
        /*00be*/ 	.short	(.L_17629 - .L_17628)
.L_17628:
        /*00c0*/ 	.word	0x00000000
        /*00c4*/ 	.short	0x0009
        /*00c6*/ 	.short	0x0040
        /*00c8*/ 	.byte	0x00, 0xf0, 0x21, 0x00


	//----- nvinfo : EIATTR_KPARAM_INFO
	.align		4
.L_17629:
        /*00cc*/ 	.byte	0x04, 0x17
        /*00ce*/ 	.short	(.L_17631 - .L_17630)
.L_17630:
        /*00d0*/ 	.word	0x00000000
        /*00d4*/ 	.short	0x0008
        /*00d6*/ 	.short	0x0038
        /*00d8*/ 	.byte	0x00, 0xf0, 0x11, 0x00


	//----- nvinfo : EIATTR_KPARAM_INFO
	.align		4
.L_17631:
        /*00dc*/ 	.byte	0x04, 0x17
        /*00de*/ 	.short	(.L_17633 - .L_17632)
.L_17632:
        /*00e0*/ 	.word	0x00000000
        /*00e4*/ 	.short	0x0007
        /*00e6*/ 	.short	0x0030
        /*00e8*/ 	.byte	0x00, 0xf0, 0x21, 0x00


	//----- nvinfo : EIATTR_KPARAM_INFO
	.align		4
.L_17633:
        /*00ec*/ 	.byte	0x04, 0x17
        /*00ee*/ 	.short	(.L_17635 - .L_17634)
.L_17634:
        /*00f0*/ 	.word	0x00000000
        /*00f4*/ 	.short	0x0006
        /*00f6*/ 	.short	0x0028
        /*00f8*/ 	.byte	0x00, 0xf0, 0x21, 0x00


	//----- nvinfo : EIATTR_KPARAM_INFO
	.align		4
.L_17635:
        /*00fc*/ 	.byte	0x04, 0x17
        /*00fe*/ 	.short	(.L_17637 - .L_17636)
.L_17636:
        /*0100*/ 	.word	0x00000000
        /*0104*/ 	.short	0x0005
        /*0106*/ 	.short	0x0024
        /*0108*/ 	.byte	0x00, 0xf0, 0x11, 0x00


	//----- nvinfo : EIATTR_KPARAM_INFO
	.align		4
.L_17637:
        /*010c*/ 	.byte	0x04, 0x17
        /*010e*/ 	.short	(.L_17639 - .L_17638)
.L_17638:
        /*0110*/ 	.word	0x00000000
        /*0114*/ 	.short	0x0004
        /*0116*/ 	.short	0x0020
        /*0118*/ 	.byte	0x00, 0xf0, 0x11, 0x00


	//----- nvinfo : EIATTR_KPARAM_INFO
	.align		4
.L_17639:
        /*011c*/ 	.byte	0x04, 0x17
        /*011e*/ 	.short	(.L_17641 - .L_17640)
.L_17640:
        /*0120*/ 	.word	0x00000000
        /*0124*/ 	.short	0x0003
        /*0126*/ 	.short	0x0018
        /*0128*/ 	.byte	0x00, 0xf0, 0x21, 0x00


	//----- nvinfo : EIATTR_KPARAM_INFO
	.align		4
.L_17641:
        /*012c*/ 	.byte	0x04, 0x17
        /*012e*/ 	.short	(.L_17643 - .L_17642)
.L_17642:
        /*0130*/ 	.word	0x00000000
        /*0134*/ 	.short	0x0002
        /*0136*/ 	.short	0x0010
        /*0138*/ 	.byte	0x00, 0xf0, 0x21, 0x00


	//----- nvinfo : EIATTR_KPARAM_INFO
	.align		4
.L_17643:
        /*013c*/ 	.byte	0x04, 0x17
        /*013e*/ 	.short	(.L_17645 - .L_17644)
.L_17644:
        /*0140*/ 	.word	0x00000000
        /*0144*/ 	.short	0x0001
        /*0146*/ 	.short	0x0008
        /*0148*/ 	.byte	0x00, 0xf0, 0x21, 0x00


	//----- nvinfo : EIATTR_KPARAM_INFO
	.align		4
.L_17645:
        /*014c*/ 	.byte	0x04, 0x17
        /*014e*/ 	.short	(.L_17647 - .L_17646)
.L_17646:
        /*0150*/ 	.word	0x00000000
        /*0154*/ 	.short	0x0000
        /*0156*/ 	.short	0x0000
        /*0158*/ 	.byte	0x00, 0xf0, 0x21, 0x00


	//----- nvinfo : EIATTR_MAXREG_COUNT
	.align		4
.L_17647:
        /*015c*/ 	.byte	0x03, 0x1b
        /*015e*/ 	.short	0x00ff


	//----- nvinfo : EIATTR_NUM_BARRIERS
	.align		4
        /*0160*/ 	.byte	0x02, 0x4c
        /*0162*/ 	.byte	0x01
	.zero		1


	//----- nvinfo : EIATTR_EXTERNS
	.align		4
        /*0164*/ 	.byte	0x04, 0x0f
        /*0166*/ 	.short	(.L_17649 - .L_17648)


	//   ....[0]....
	.align		4
.L_17648:
        /*0168*/ 	.word	index@(__assertfail)


	//----- nvinfo : EIATTR_MERCURY_ISA_VERSION
	.align		4
.L_17649:
        /*016c*/ 	.byte	0x03, 0x5f
        /*016e*/ 	.short	0x0000


	//----- nvinfo : EIATTR_COOP_GROUP_MASK_REGIDS
	.align		4
        /*0170*/ 	.byte	0x04, 0x29
        /*0172*/ 	.short	(.L_17651 - .L_17650)


	//   ....[0]....
.L_17650:
        /*0174*/ 	.word	0xffffffff


	//   ....[1]....
        /*0178*/ 	.word	0xffffffff


	//   ....[2]....
        /*017c*/ 	.word	0xffffffff


	//   ....[3]....
        /*0180*/ 	.word	0xffffffff


	//   ....[4]....
        /*0184*/ 	.word	0xffffffff


	//   ....[5]....
        /*0188*/ 	.word	0xffffffff


	//   ....[6]....
        /*018c*/ 	.word	0xffffffff


	//   ....[7]....
        /*0190*/ 	.word	0xffffffff


	//   ....[8]....
        /*0194*/ 	.word	0xffffffff


	//   ....[9]....
        /*0198*/ 	.word	0xffffffff


	//   ....[10]....
        /*019c*/ 	.word	0xffffffff


	//   ....[11]....
        /*01a0*/ 	.word	0xffffffff


	//   ....[12]....
        /*01a4*/ 	.word	0xffffffff


	//   ....[13]....
        /*01a8*/ 	.word	0xffffffff


	//   ....[14]....
        /*01ac*/ 	.word	0xffffffff


	//   ....[15]....
        /*01b0*/ 	.word	0xffffffff


	//   ....[16]....
        /*01b4*/ 	.word	0xffffffff


	//   ....[17]....
        /*01b8*/ 	.word	0xffffffff


	//   ....[18]....
        /*01bc*/ 	.word	0xffffffff


	//   ....[19]....
        /*01c0*/ 	.word	0xffffffff


	//   ....[20]....
        /*01c4*/ 	.word	0xffffffff


	//   ....[21]....
        /*01c8*/ 	.word	0xffffffff


	//   ....[22]....
        /*01cc*/ 	.word	0xffffffff


	//   ....[23]....
        /*01d0*/ 	.word	0xffffffff


	//   ....[24]....
        /*01d4*/ 	.word	0xffffffff


	//   ....[25]....
        /*01d8*/ 	.word	0xffffffff


	//----- nvinfo : EIATTR_COOP_GROUP_INSTR_OFFSETS
	.align		4
.L_17651:
        /*01dc*/ 	.byte	0x04, 0x28
        /*01de*/ 	.short	(.L_17653 - .L_17652)


	//   ....[0]....
.L_17652:
        /*01e0*/ 	.word	0x00000b00


	//   ....[1]....
        /*01e4*/ 	.word	0x00000b20


	//   ....[2]....
        /*01e8*/ 	.word	0x00000b40


	//   ....[3]....
        /*01ec*/ 	.word	0x00000bf0


	//   ....[4]....
        /*01f0*/ 	.word	0x00000c10


	//   ....[5]....
        /*01f4*/ 	.word	0x00000c30


	//   ....[6]....
        /*01f8*/ 	.word	0x000019f0


	//   ....[7]....
        /*01fc*/ 	.word	0x00001a50


	//   ....[8]....
        /*0200*/ 	.word	0x00001a80


	//   ....[9]....
        /*0204*/ 	.word	0x00001aa0


	//   ....[10]....
        /*0208*/ 	.word	0x00001ac0


	//   ....[11]....
        /*020c*/ 	.word	0x00001b10


	//   ....[12]....
        /*0210*/ 	.word	0x00001b30


	//   ....[13]....
        /*0214*/ 	.word	0x00001b50


	//   ....[14]....
        /*0218*/ 	.word	0x00003580


	//   ....[15]....
        /*021c*/ 	.word	0x000035f0


	//   ....[16]....
        /*0220*/ 	.word	0x00003650


	//   ....[17]....
        /*0224*/ 	.word	0x000036b0


	//   ....[18]....
        /*0228*/ 	.word	0x00003730


	//   ....[19]....
        /*022c*/ 	.word	0x000037b0


	//   ....[20]....
        /*0230*/ 	.word	0x00003820


	//   ....[21]....
        /*0234*/ 	.word	0x00003890


	//   ....[22]....
        /*0238*/ 	.word	0x00003900


	//   ....[23]....
        /*023c*/ 	.word	0x00003970


	//   ....[24]....
        /*0240*/ 	.word	0x000039e0


	//   ....[25]....
        /*0244*/ 	.word	0x00003a50


	//----- nvinfo : EIATTR_SYSCALL_OFFSETS
	.align		4
.L_17653:
        /*0248*/ 	.byte	0x04, 0x46
        /*024a*/ 	.short	(.L_17655 - .L_17654)


	//   ....[0]....
.L_17654:
        /*024c*/ 	.word	0x000033e0


	//   ....[1]....
        /*0250*/ 	.word	0x00003510


	//----- nvinfo : EIATTR_EXIT_INSTR_OFFSETS
	.align		4
.L_17655:
        /*0254*/ 	.byte	0x04, 0x1c
        /*0256*/ 	.short	(.L_17657 - .L_17656)


	//   ....[0]....
.L_17656:
        /*0258*/ 	.word	0x00002e00


	//   ....[1]....
        /*025c*/ 	.word	0x00003230


	//   ....[2]....
        /*0260*/ 	.word	0x000032b0


	//   ....[3]....
        /*0264*/ 	.word	0x00003520


	//----- nvinfo : EIATTR_CTAIDZ_USED
	.align		4
.L_17657:
        /*0268*/ 	.byte	0x01, 0x04
	.zero		2


	//----- nvinfo : EIATTR_CRS_STACK_SIZE
	.align		4
        /*026c*/ 	.byte	0x04, 0x1e
        /*026e*/ 	.short	(.L_17659 - .L_17658)
.L_17658:
        /*0270*/ 	.word	0x00000000
.L_17659:


//--------------------- .nv.info._ZN4vllm25paged_attention_v1_kernelIthLi112ELi16ELi128ELNS_18Fp8KVCacheDataTypeE1ELb1EEEvPT_PKS2_PKT0_S8_ifPKiSA_iPKfiiiSC_SC_iiiii --------------------------
	.section	.nv.info._ZN4vllm25paged_attention_v1_kernelIthLi112ELi16ELi128ELNS_18Fp8KVCacheDataTypeE1ELb1EEEvPT_PKS2_PKT0_S8_ifPKiSA_iPKfiiiSC_SC_iiiii,"",@"SHT_CUDA_INFO"
	.sectionflags	@""
	.align	4


	//----- nvinfo : EIATTR_CUDA_API_VERSION
	.align		4
        /*0000*/ 	.byte	0x04, 0x37
        /*0002*/ 	.short	(.L_17661 - .L_17660)
.L_17660:
        /*0004*/ 	.word	0x00000082


	//----- nvinfo : EIATTR_SW2861232_WAR
	.align		4
.L_17661:
        /*0008*/ 	.byte	0x01, 0x35
	.zero		2


	//----- nvinfo : EIATTR_PARAM_CBANK
	.align		4
        /*000c*/ 	.byte	0x04, 0x0a
        /*000e*/ 	.short	(.L_17663 - .L_17662)
	.align		4
.L_17662:
        /*0010*/ 	.word	index@(.nv.constant0._ZN4vllm25paged_attention_v1_kernelIthLi112ELi16ELi128ELNS_18Fp8KVCacheDataTypeE1ELb1EEEvPT_PKS2_PKT0_S8_ifPKiSA_iPKfiiiSC_SC_iiiii)
        /*0014*/ 	.short	0x0160
        /*0016*/ 	.short	0x007c


	//----- nvinfo : EIATTR_CBANK_PARAM_SIZE
	.align		4
.L_17663:
        /*0018*/ 	.byte	0x03, 0x19
        /*001a*/ 	.short	0x007c


	//----- nvinfo : EIATTR_KPARAM_INFO
	.align		4
        /*001c*/ 	.byte	0x04, 0x17
        /*001e*/ 	.short	(.L_17665 - .L_17664)
.L_17664:
        /*0020*/ 	.word	0x00000000
        /*0024*/ 	.short	0x0013
        /*0026*/ 	.short	0x0078
        /*0028*/ 	.byte	0x00, 0xf0, 0x11, 0x00


	//----- nvinfo : EIATTR_KPARAM_INFO
	.align		4
.L_17665:
        /*002c*/ 	.byte	0x04, 0x17
        /*002e*/ 	.short	(.L_17667 - .L_17666)
.L_17666:
        /*0030*/ 	.word	0x00000000
        /*0034*/ 	.short	0x0012
        /*0036*/ 	.short	0x0074
        /*0038*/ 	.byte	0x00, 0xf0, 0x11, 0x00


	//----- nvinfo : EIATTR_KPARAM_INFO
	.align		4
.L_17667:
        /*003c*/ 	.byte	0x04, 0x17
        /*003e*/ 	.short	(.L_17669 - .L_17668)
.L_17668:
        /*0040*/ 	.word	0x00000000
        /*0044*/ 	.short	0x0011
        /*0046*/ 	.short	0x0070
        /*0048*/ 	.byte	0x00, 0xf0, 0x11, 0x00


	//----- nvinfo : EIATTR_KPARAM_INFO
	.align		4
.L_17669:
        /*004c*/ 	.byte	0x04, 0x17
        /*004e*/ 	.short	(.L_17671 - .L_17670)
.L_17670:
        /*0050*/ 	.word	0x00000000
        /*0054*/ 	.short	0x0010
        /*0056*/ 	.short	0x006c
        /*0058*/ 	.byte	0x00, 0xf0, 0x11, 0x00


	//----- nvinfo : EIATTR_KPARAM_INFO
	.align		4
.L_17671:
        /*005c*/ 	.byte	0x04, 0x17
        /*005e*/ 	.short	(.L_17673 - .L_17672)
.L_17672:
        /*0060*/ 	.word	0x00000000
        /*0064*/ 	.short	0x000f
        /*0066*/ 	.short	0x0068
        /*0068*/ 	.byte	0x00, 0xf0, 0x11, 0x00


	//----- nvinfo : EIATTR_KPARAM_INFO
	.align		4
.L_17673:
        /*006c*/ 	.byte	0x04, 0x17
        /*006e*/ 	.short	(.L_17675 - .L_17674)
.L_17674:
        /*0070*/ 	.word	0x00000000
        /*0074*/ 	.short	0x000e
        /*0076*/ 	.short	0x0060
        /*0078*/ 	.byte	0x00, 0xf0, 0x21, 0x00


	//----- nvinfo : EIATTR_KPARAM_INFO
	.align		4
.L_17675:
        /*007c*/ 	.byte	0x04, 0x17
        /*007e*/ 	.short	(.L_17677 - .L_17676)
.L_17676:
        /*0080*/ 	.word	0x00000000
        /*0084*/ 	.short	0x000d
        /*0086*/ 	.short	0x0058
        /*0088*/ 	.byte	0x00, 0xf0, 0x21, 0x00


	//----- nvinfo : EIATTR_KPARAM_INFO
	.align		4
.L_17677:
        /*008c*/ 	.byte	0x04, 0x17
        /*008e*/ 	.short	(.L_17679 - .L_17678)
.L_17678:
        /*0090*/ 	.word	0x00000000
        /*0094*/ 	.short	0x000c
        /*0096*/ 	.short	0x0050
        /*0098*/ 	.byte	0x00, 0xf0, 0x11, 0x00


	//----- nvinfo : EIATTR_KPARAM_INFO
	.align		4
.L_17679:
        /*009c*/ 	.byte	0x04, 0x17
        /*009e*/ 	.short	(.L_17681 - .L_17680)
.L_17680:
        /*00a0*/ 	.word	0x00000000
        /*00a4*/ 	.short	0x000b
        /*00a6*/ 	.short	0x004c
        /*00a8*/ 	.byte	0x00, 0xf0, 0x11, 0x00


	//----- nvinfo : EIATTR_KPARAM_INFO
	.align		4
.L_17681:
        /*00ac*/ 	.byte	0x04, 0x17
        /*00ae*/ 	.short	(.L_17683 - .L_17682)
.L_17682:
        /*00b0*/ 	.word	0x00000000
        /*00b4*/ 	.short	0x000a
        /*00b6*/ 	.short	0x0048
        /*00b8*/ 	.byte	0x00, 0xf0, 0x11, 0x00


	//----- nvinfo : EIATTR_KPARAM_INFO
	.align		4
.L_17683:
        /*00bc*/ 	.byte	0x04, 0x17
        /*00be*/ 	.short	(.L_17685 - .L_17684)
.L_17684:
        /*00c0*/ 	.word	0x00000000
        /*00c4*/ 	.short	0x0009
        /*00c6*/ 	.short	0x0040
        /*00c8*/ 	.byte	0x00, 0xf0, 0x21, 0x00


	//----- nvinfo : EIATTR_KPARAM_INFO
	.align		4
.L_17685:
        /*00cc*/ 	.byte	0x04, 0x17
        /*00ce*/ 	.short	(.L_17687 - .L_17686)
.L_17686:
        /*00d0*/ 	.word	0x00000000
        /*00d4*/ 	.short	0x0008
        /*00d6*/ 	.short	0x0038
        /*00d8*/ 	.byte	0x00, 0xf0, 0x11, 0x00


	//----- nvinfo : EIATTR_KPARAM_INFO
	.align		4
.L_17687:
        /*00dc*/ 	.byte	0x04, 0x17
        /*00de*/ 	.short	(.L_17689 - .L_17688)
.L_17688:
        /*00e0*/ 	.word	0x00000000
        /*00e4*/ 	.short	0x0007
        /*00e6*/ 	.short	0x0030
        /*00e8*/ 	.byte	0x00, 0xf0, 0x21, 0x00


	//----- nvinfo : EIATTR_KPARAM_INFO
	.align		4
.L_17689:
        /*00ec*/ 	.byte	0x04, 0x17
        /*00ee*/ 	.short	(.L_17691 - .L_17690)
.L_17690:
        /*00f0*/ 	.word	0x00000000
        /*00f4*/ 	.short	0x0006
        /*00f6*/ 	.short	0x0028
        /*00f8*/ 	.byte	0x00, 0xf0, 0x21, 0x00


	//----- nvinfo : EIATTR_KPARAM_INFO
	.align		4
.L_17691:
        /*00fc*/ 	.byte	0x04, 0x17
        /*00fe*/ 	.short	(.L_17693 - .L_17692)
.L_17692:
        /*0100*/ 	.word	0x00000000
        /*0104*/ 	.short	0x0005
        /*0106*/ 	.short	0x0024
        /*0108*/ 	.byte	0x00, 0xf0, 0x11, 0x00


	//----- nvinfo : EIATTR_KPARAM_INFO
	.align		4
.L_17693:
        /*010c*/ 	.byte	0x04, 0x17
        /*010e*/ 	.short	(.L_17695 - .L_17694)
.L_17694:
        /*0110*/ 	.word	0x00000000
        /*0114*/ 	.short	0x0004
        /*0116*/ 	.short	0x0020
        /*0118*/ 	.byte	0x00, 0xf0, 0x11, 0x00


	//----- nvinfo : EIATTR_KPARAM_INFO
	.align		4
.L_17695:
        /*011c*/ 	.byte	0x04, 0x17
        /*011e*/ 	.short	(.L_17697 - .L_17696)
.L_17696:
        /*0120*/ 	.word	0x00000000
        /*0124*/ 	.short	0x0003
        /*0126*/ 	.short	0x0018
        /*0128*/ 	.byte	0x00, 0xf0, 0x21, 0x00


	//----- nvinfo : EIATTR_KPARAM_INFO
	.align		4
.L_17697:
        /*012c*/ 	.byte	0x04, 0x17
        /*012e*/ 	.short	(.L_17699 - .L_17698)
.L_17698:
        /*0130*/ 	.word	0x00000000
        /*0134*/ 	.short	0x0002
        /*0136*/ 	.short	0x0010
        /*0138*/ 	.byte	0x00, 0xf0, 0x21, 0x00


	//----- nvinfo : EIATTR_KPARAM_INFO
	.align		4
.L_17699:
        /*013c*/ 	.byte	0x04, 0x17
        /*013e*/ 	.short	(.L_17701 - .L_17700)
.L_17700:
        /*0140*/ 	.word	0x00000000
        /*0144*/ 	.short	0x0001
        /*0146*/ 	.short	0x0008
        /*0148*/ 	.byte	0x00, 0xf0, 0x21, 0x00


	//----- nvinfo : EIATTR_KPARAM_INFO
	.align		4
.L_17701:
        /*014c*/ 	.byte	0x04, 0x17
        /*014e*/ 	.short	(.L_17703 - .L_17702)
.L_17702:
        /*0150*/ 	.word	0x00000000
        /*0154*/ 	.short	0x0000
        /*0156*/ 	.short	0x0000
        /*0158*/ 	.byte	0x00, 0xf0, 0x21, 0x00


	//----- nvinfo : EIATTR_MAXREG_COUNT
	.align		4
.L_17703:
        /*015c*/ 	.byte	0x03, 0x1b
        /*015e*/ 	.short	0x00ff


	//----- nvinfo : EIATTR_NUM_BARRIERS
	.align		4
        /*0160*/ 	.byte	0x02, 0x4c
        /*0162*/ 	.byte	0x01
	.zero		1


	//----- nvinfo : EIATTR_EXTERNS
	.align		4
        /*0164*/ 	.byte	0x04, 0x0f
        /*0166*/ 	.short	(.L_17705 - .L_17704)


	//   ....[0]....
	.align		4
.L_17704:
        /*0168*/ 	.word	index@(__assertfail)


	//----- nvinfo : EIATTR_MERCURY_ISA_VERSION
	.align		4
.L_17705:
        /*016c*/ 	.byte	0x03, 0x5f
        /*016e*/ 	.short	0x0000


	//----- nvinfo : EIATTR_COOP_GROUP_MASK_REGIDS
	.align		4
        /*0170*/ 	.byte	0x04, 0x29
        /*0172*/ 	.short	(.L_17707 - .L_17706)


	//   ....[0]....
.L_17706:
        /*0174*/ 	.word	0xffffffff


	//   ....[1]....
        /*0178*/ 	.word	0xffffffff


	//   ....[2]....
        /*017c*/ 	.word	0xffffffff


	//   ....[3]....
        /*0180*/ 	.word	0xffffffff


	//   ....[4]....
        /*0184*/ 	.word	0xffffffff


	//   ....[5]....
        /*0188*/ 	.word	0xffffffff


	//   ....[6]....
        /*018c*/ 	.word	0xffffffff


	//   ....[7]....
        /*0190*/ 	.word	0xffffffff


	//   ....[8]....
        /*0194*/ 	.word	0xffffffff


	//   ....[9]....
        /*0198*/ 	.word	0xffffffff


	//   ....[10]....
        /*019c*/ 	.word	0xffffffff


	//   ....[11]....
        /*01a0*/ 	.word	0xffffffff


	//   ....[12]....
        /*01a4*/ 	.word	0xffffffff


	//   ....[13]....
        /*01a8*/ 	.word	0xffffffff


	//   ....[14]....
        /*01ac*/ 	.word	0xffffffff


	//   ....[15]....
        /*01b0*/ 	.word	0xffffffff


	//   ....[16]....
        /*01b4*/ 	.word	0xffffffff


	//   ....[17]....
        /*01b8*/ 	.word	0xffffffff


	//   ....[18]....
        /*01bc*/ 	.word	0xffffffff


	//   ....[19]....
        /*01c0*/ 	.word	0xffffffff


	//   ....[20]....
        /*01c4*/ 	.word	0xffffffff


	//   ....[21]....
        /*01c8*/ 	.word	0xffffffff


	//   ....[22]....
        /*01cc*/ 	.word	0xffffffff


	//   ....[23]....
        /*01d0*/ 	.word	0xffffffff


	//   ....[24]....
        /*01d4*/ 	.word	0xffffffff


	//----- nvinfo : EIATTR_COOP_GROUP_INSTR_OFFSETS
	.align		4
.L_17707:
        /*01d8*/ 	.byte	0x04, 0x28
        /*01da*/ 	.short	(.L_17709 - .L_17708)


	//   ....[0]....
.L_17708:
        /*01dc*/ 	.word	0x00000af0


	//   ....[1]....
        /*01e0*/ 	.word	0x00000b10


	//   ....[2]....
        /*01e4*/ 	.word	0x00000b30


	//   ....[3]....
        /*01e8*/ 	.word	0x00000be0


	//   ....[4]....
        /*01ec*/ 	.word	0x00000c00


	//   ....[5]....
        /*01f0*/ 	.word	0x00000c20


	//   ....[6]....
        /*01f4*/ 	.word	0x000019e0


	//   ....[7]....
        /*01f8*/ 	.word	0x00001a40


	//   ....[8]....
        /*01fc*/ 	.word	0x00001a70


	//   ....[9]....
        /*0200*/ 	.word	0x00001a90


	//   ....[10]....
        /*0204*/ 	.word	0x00001ab0


	//   ....[11]....
        /*0208*/ 	.word	0x00001b00


	//   ....[12]....
        /*020c*/ 	.word	0x00001b20


	//   ....[13]....
        /*0210*/ 	.word	0x00001b40


	//   ....[14]....
        /*0214*/ 	.word	0x000032d0


	//   ....[15]....
        /*0218*/ 	.word	0x00003350


	//   ....[16]....
        /*021c*/ 	.word	0x000033b0


	//   ....[17]....
        /*0220*/ 	.word	0x00003410


	//   ....[18]....
        /*0224*/ 	.word	0x00003490


	//   ....[19]....
        /*0228*/ 	.word	0x00003510


	//   ....[20]....
        /*022c*/ 	.word	0x00003580


	//   ....[21]....
        /*0230*/ 	.word	0x000035f0


	//   ....[22]....
        /*0234*/ 	.word	0x00003660


	//   ....[23]....
        /*0238*/ 	.word	0x000036d0


	//   ....[24]....
        /*023c*/ 	.word	0x00003740


	//----- nvinfo : EIATTR_SYSCALL_OFFSETS
	.align		4
.L_17709:
        /*0240*/ 	.byte	0x04, 0x46
        /*0242*/ 	.short	(.L_17711 - .L_17710)


	//   ....[0]....
.L_17710:
        /*0244*/ 	.word	0x00003130


	//   ....[1]....
        /*0248*/ 	.word	0x00003260


	//----- nvinfo : EIATTR_EXIT_INSTR_OFFSETS
	.align		4
.L_17711:
        /*024c*/ 	.byte	0x04, 0x1c
        /*024e*/ 	.short	(.L_17713 - .L_17712)


	//   ....[0]....
.L_17712:
        /*0250*/ 	.word	0x00002c20


	//   ....[1]....
        /*0254*/ 	.word	0x00002cf0


	//   ....[2]....
        /*0258*/ 	.word	0x00003000


	//   ....[3]....
        /*025c*/ 	.word	0x00003270


	//----- nvinfo : EIATTR_CTAIDZ_USED
	.align		4
.L_17713:
        /*0260*/ 	.byte	0x01, 0x04
	.zero		2


	//----- nvinfo : EIATTR_CRS_STACK_SIZE
	.align		4
        /*0264*/ 	.byte	0x04, 0x1e
        /*0266*/ 	.short	(.L_17715 - .L_17714)
.L_17714:
        /*0268*/ 	.word	0x00000000
.L_17715:


//--------------------- .nv.info._ZN4vllm25paged_attention_v1_kernelIthLi96ELi16ELi128ELNS_18Fp8KVCacheDataTypeE1ELb1EEEvPT_PKS2_PKT0_S8_ifPKiSA_iPKfiiiSC_SC_iiiii --------------------------
	.section	.nv.info._ZN4vllm25paged_attention_v1_kernelIthLi96ELi16ELi128ELNS_18Fp8KVCacheDataTypeE1ELb1EEEvPT_PKS2_PKT0_S8_ifPKiSA_iPKfiiiSC_SC_iiiii,"",@"SHT_CUDA_INFO"
	.sectionflags	@""
	.align	4


	//----- nvinfo : EIATTR_CUDA_API_VERSION
	.align		4
        /*0000*/ 	.byte	0x04, 0x37
        /*0002*/ 	.short	(.L_17717 - .L_17716)
.L_17716:
        /*0004*/ 	.word	0x00000082


	//----- nvinfo : EIATTR_SW2861232_WAR
	.align		4
.L_17717:
        /*0008*/ 	.byte	0x01, 0x35
	.zero		2


	//----- nvinfo : EIATTR_PARAM_CBANK
	.align		4
        /*000c*/ 	.byte	0x04, 0x0a
        /*000e*/ 	.short	(.L_17719 - .L_17718)
	.align		4
.L_17718:
        /*0010*/ 	.word	index@(.nv.constant0._ZN4vllm25paged_attention_v1_kernelIthLi96ELi16ELi128ELNS_18Fp8KVCacheDataTypeE1ELb1EEEvPT_PKS2_PKT0_S8_ifPKiSA_iPKfiiiSC_SC_iiiii)
        /*0014*/ 	.short	0x0160
        /*0016*/ 	.short	0x007c


	//----- nvinfo : EIATTR_CBANK_PARAM_SIZE
	.align		4
.L_17719:
        /*0018*/ 	.byte	0x03, 0x19
        /*001a*/ 	.short	0x007c


	//----- nvinfo : EIATTR_KPARAM_INFO
	.align		4
        /*001c*/ 	.byte	0x04, 0x17
        /*001e*/ 	.short	(.L_17721 - .L_17720)
.L_17720:
        /*0020*/ 	.word	0x00000000
        /*0024*/ 	.short	0x0013
        /*0026*/ 	.short	0x0078
        /*0028*/ 	.byte	0x00, 0xf0, 0x11, 0x00


	//----- nvinfo : EIATTR_KPARAM_INFO
	.align		4
.L_17721:
        /*002c*/ 	.byte	0x04, 0x17
        /*002e*/ 	.short	(.L_17723 - .L_17722)
.L_17722:
        /*0030*/ 	.word	0x00000000
        /*0034*/ 	.short	0x0012
        /*0036*/ 	.short	0x0074
        /*0038*/ 	.byte	0x00, 0xf0, 0x11, 0x00


	//----- nvinfo : EIATTR_KPARAM_INFO
	.align		4
.L_17723:
        /*003c*/ 	.byte	0x04, 0x17
        /*003e*/ 	.short	(.L_17725 - .L_17724)
.L_17724:
        /*0040*/ 	.word	0x00000000
        /*0044*/ 	.short	0x0011
        /*0046*/ 	.short	0x0070
        /*0048*/ 	.byte	0x00, 0xf0, 0x11, 0x00


	//----- nvinfo : EIATTR_KPARAM_INFO
	.align		4
.L_17725:
        /*004c*/ 	.byte	0x04, 0x17
        /*004e*/ 	.short	(.L_17727 - .L_17726)
.L_17726:
        /*0050*/ 	.word	0x00000000
        /*0054*/ 	.short	0x0010
        /*0056*/ 	.short	0x006c
        /*0058*/ 	.byte	0x00, 0xf0, 0x11, 0x00


	//----- nvinfo : EIATTR_KPARAM_INFO
	.align		4
.L_17727:
        /*005c*/ 	.byte	0x04, 0x17
        /*005e*/ 	.short	(.L_17729 - .L_17728)
.L_17728:
        /*0060*/ 	.word	0x00000000
        /*0064*/ 	.short	0x000f
        /*0066*/ 	.short	0x0068
        /*0068*/ 	.byte	0x00, 0xf0, 0x11, 0x00


	//----- nvinfo : EIATTR_KPARAM_INFO
	.align		4
.L_17729:
        /*006c*/ 	.byte	0x04, 0x17
        /*006e*/ 	.short	(.L_17731 - .L_17730)
.L_17730:
        /*0070*/ 	.word	0x00000000
        /*0074*/ 	.short	0x000e
        /*0076*/ 	.short	0x0060
        /*0078*/ 	.byte	0x00, 0xf0, 0x21, 0x00


	//----- nvinfo : EIATTR_KPARAM_INFO
	.align		4
.L_17731:
        /*007c*/ 	.byte	0x04, 0x17
        /*007e*/ 	.short	(.L_17733 - .L_17732)
.L_17732:
        /*0080*/ 	.word	0x00000000
        /*0084*/ 	.short	0x000d
        /*0086*/ 	.short	0x0058
        /*0088*/ 	.byte	0x00, 0xf0, 0x21, 0x00


	//----- nvinfo : EIATTR_KPARAM_INFO
	.align		4
.L_17733:
        /*008c*/ 	.byte	0x04, 0x17
        /*008e*/ 	.short	(.L_17735 - .L_17734)
.L_17734:
        /*0090*/ 	.word	0x00000000
        /*0094*/ 	.short	0x000c
        /*0096*/ 	.short	0x0050
        /*0098*/ 	.byte	0x00, 0xf0, 0x11, 0x00


	//----- nvinfo : EIATTR_KPARAM_INFO
	.align		4
.L_17735:
        /*009c*/ 	.byte	0x04, 0x17
        /*009e*/ 	.short	(.L_17737 - .L_17736)
.L_17736:
        /*00a0*/ 	.word	0x00000000
        /*00a4*/ 	.short	0x000b
        /*00a6*/ 	.short	0x004c
        /*00a8*/ 	.byte	0x00, 0xf0, 0x11, 0x00


	//----- nvinfo : EIATTR_KPARAM_INFO
	.align		4
.L_17737:
        /*00ac*/ 	.byte	0x04, 0x17
        /*00ae*/ 	.short	(.L_17739 - .L_17738)
.L_17738:
        /*00b0*/ 	.word	0x00000000
        /*00b4*/ 	.short	0x000a
        /*00b6*/ 	.short	0x0048
        /*00b8*/ 	.byte	0x00, 0xf0, 0x11, 0x00


	//----- nvinfo : EIATTR_KPARAM_INFO
	.align		4
.L_17739:
        /*00bc*/ 	.byte	0x04, 0x17
        /*00be*/ 	.short	(.L_17741 - .L_17740)
.L_17740:
        /*00c0*/ 	.word	0x00000000
        /*00c4*/ 	.short	0x0009
        /*00c6*/ 	.short	0x0040
        /*00c8*/ 	.byte	0x00, 0xf0, 0x21, 0x00


	//----- nvinfo : EIATTR_KPARAM_INFO
	.align		4
.L_17741:
        /*00cc*/ 	.byte	0x04, 0x17
        /*00ce*/ 	.short	(.L_17743 - .L_17742)
.L_17742:
        /*00d0*/ 	.word	0x00000000
        /*00d4*/ 	.short	0x0008
        /*00d6*/ 	.short	0x0038
        /*00d8*/ 	.byte	0x00, 0xf0, 0x11, 0x00


	//----- nvinfo : EIATTR_KPARAM_INFO
	.align		4
.L_17743:
        /*00dc*/ 	.byte	0x04, 0x17
        /*00de*/ 	.short	(.L_17745 - .L_17744)
.L_17744:
        /*00e0*/ 	.word	0x00000000
        /*00e4*/ 	.short	0x0007
        /*00e6*/ 	.short	0x0030
        /*00e8*/ 	.byte	0x00, 0xf0, 0x21, 0x00


	//----- nvinfo : EIATTR_KPARAM_INFO
	.align		4
.L_17745:
        /*00ec*/ 	.byte	0x04, 0x17
        /*00ee*/ 	.short	(.L_17747 - .L_17746)
.L_17746:
        /*00f0*/ 	.word	0x00000000
        /*00f4*/ 	.short	0x0006
        /*00f6*/ 	.short	0x0028
        /*00f8*/ 	.byte	0x00, 0xf0, 0x21, 0x00


	//----- nvinfo : EIATTR_KPARAM_INFO
	.align		4
.L_17747:
        /*00fc*/ 	.byte	0x04, 0x17
        /*00fe*/ 	.short	(.L_17749 - .L_17748)
.L_17748:
        /*0100*/ 	.word	0x00000000
        /*0104*/ 	.short	0x0005
        /*0106*/ 	.short	0x0024
        /*0108*/ 	.byte	0x00, 0xf0, 0x11, 0x00


	//----- nvinfo : EIATTR_KPARAM_INFO
	.align		4
.L_17749:
        /*010c*/ 	.byte	0x04, 0x17
        /*010e*/ 	.short	(.L_17751 - .L_17750)
.L_17750:
        /*0110*/ 	.word	0x00000000
        /*0114*/ 	.short	0x0004
        /*0116*/ 	.short	0x0020
        /*0118*/ 	.byte	0x00, 0xf0, 0x11, 0x00


	//----- nvinfo : EIATTR_KPARAM_INFO
	.align		4
.L_17751:
        /*011c*/ 	.byte	0x04, 0x17
        /*011e*/ 	.short	(.L_17753 - .L_17752)
.L_17752:
        /*0120*/ 	.word	0x00000000
        /*0124*/ 	.short	0x0003
        /*0126*/ 	.short	0x0018
        /*0128*/ 	.byte	0x00, 0xf0, 0x21, 0x00


	//----- nvinfo : EIATTR_KPARAM_INFO
	.align		4
.L_17753:
        /*012c*/ 	.byte	0x04, 0x17
        /*012e*/ 	.short	(.L_17755 - .L_17754)
.L_17754:
        /*0130*/ 	.word	0x00000000
        /*0134*/ 	.short	0x0002
        /*0136*/ 	.short	0x0010
        /*0138*/ 	.byte	0x00, 0xf0, 0x21, 0x00


	//----- nvinfo : EIATTR_KPARAM_INFO
	.align		4
.L_17755:
        /*013c*/ 	.byte	0x04, 0x17
        /*013e*/ 	.short	(.L_17757 - .L_17756)
.L_17756:
        /*0140*/ 	.word	0x00000000
        /*0144*/ 	.short	0x0001
        /*0146*/ 	.short	0x0008
        /*0148*/ 	.byte	0x00, 0xf0, 0x21, 0x00


	//----- nvinfo : EIATTR_KPARAM_INFO
	.align		4
.L_17757:
        /*014c*/ 	.byte	0x04, 0x17
        /*014e*/ 	.short	(.L_17759 - .L_17758)
.L_17758:
        /*0150*/ 	.word	0x00000000
        /*0154*/ 	.short	0x0000
        /*0156*/ 	.short	0x0000
        /*0158*/ 	.byte	0x00, 0xf0, 0x21, 0x00


	//----- nvinfo : EIATTR_MAXREG_COUNT
	.align		4
.L_17759:
        /*015c*/ 	.byte	0x03, 0x1b
        /*015e*/ 	.short	0x00ff


	//----- nvinfo : EIATTR_NUM_BARRIERS
	.align		4
        /*0160*/ 	.byte	0x02, 0x4c
        /*0162*/ 	.byte	0x01
	.zero		1


	//----- nvinfo : EIATTR_EXTERNS
	.align		4
        /*0164*/ 	.byte	0x04, 0x0f
        /*0166*/ 	.short	(.L_17761 - .L_17760)


	//   ....[0]....
	.align		4
.L_17760:
        /*0168*/ 	.word	index@(__assertfail)


	//----- nvinfo : EIATTR_MERCURY_ISA_VERSION
	.align		4
.L_17761:
        /*016c*/ 	.byte	0x03, 0x5f
        /*016e*/ 	.short	0x0000


	//----- nvinfo : EIATTR_COOP_GROUP_MASK_REGIDS
	.align		4
        /*0170*/ 	.byte	0x04, 0x29
        /*0172*/ 	.short	(.L_17763 - .L_17762)


	//   ....[0]....
.L_17762:
        /*0174*/ 	.word	0xffffffff


	//   ....[1]....
        /*0178*/ 	.word	0xffffffff


	//   ....[2]....
        /*017c*/ 	.word	0xffffffff


	//   ....[3]....
        /*0180*/ 	.word	0xffffffff


	//   ....[4]....
        /*0184*/ 	.word	0xffffffff


	//   ....[5]....
        /*0188*/ 	.word	0xffffffff


	//   ....[6]....
        /*018c*/ 	.word	0xffffffff


	//   ....[7]....
        /*0190*/ 	.word	0xffffffff


	//   ....[8]....
        /*0194*/ 	.word	0xffffffff


	//   ....[9]....
        /*0198*/ 	.word	0xffffffff


	//   ....[10]....
        /*019c*/ 	.word	0xffffffff


	//   ....[11]....
        /*01a0*/ 	.word	0xffffffff


	//   ....[12]....
        /*01a4*/ 	.word	0xffffffff


	//   ....[13]....
        /*01a8*/ 	.word	0xffffffff


	//   ....[14]....
        /*01ac*/ 	.word	0xffffffff


	//   ....[15]....
        /*01b0*/ 	.word	0xffffffff


	//   ....[16]....
        /*01b4*/ 	.word	0xffffffff


	//   ....[17]....
        /*01b8*/ 	.word	0xffffffff


	//   ....[18]....
        /*01bc*/ 	.word	0xffffffff


	//   ....[19]....
        /*01c0*/ 	.word	0xffffffff


	//   ....[20]....
        /*01c4*/ 	.word	0xffffffff


	//   ....[21]....
        /*01c8*/ 	.word	0xffffffff


	//   ....[22]....
        /*01cc*/ 	.word	0xffffffff


	//   ....[23]....
        /*01d0*/ 	.word	0xffffffff


	//----- nvinfo : EIATTR_COOP_GROUP_INSTR_OFFSETS
	.align		4
.L_17763:
        /*01d4*/ 	.byte	0x04, 0x28
        /*01d6*/ 	.short	(.L_17765 - .L_17764)


	//   ....[0]....
.L_17764:
        /*01d8*/ 	.word	0x00000b00


	//   ....[1]....
        /*01dc*/ 	.word	0x00000b20


	//   ....[2]....
        /*01e0*/ 	.word	0x00000b40


	//   ....[3]....
        /*01e4*/ 	.word	0x00000bf0


	//   ....[4]....
        /*01e8*/ 	.word	0x00000c10


	//   ....[5]....
        /*01ec*/ 	.word	0x00000c30


	//   ....[6]....
        /*01f0*/ 	.word	0x000019f0


	//   ....[7]....
        /*01f4*/ 	.word	0x00001a50


	//   ....[8]....
        /*01f8*/ 	.word	0x00001a80


	//   ....[9]....
        /*01fc*/ 	.word	0x00001aa0


	//   ....[10]....
        /*0200*/ 	.word	0x00001ac0


	//   ....[11]....
        /*0204*/ 	.word	0x00001b10


	//   ....[12]....
        /*0208*/ 	.word	0x00001b30


	//   ....[13]....
        /*020c*/ 	.word	0x00001b50


	//   ....[14]....
        /*0210*/ 	.word	0x000031f0


	//   ....[15]....
        /*0214*/ 	.word	0x00003270


	//   ....[16]....
        /*0218*/ 	.word	0x000032e0


	//   ....[17]....
        /*021c*/ 	.word	0x00003350


	//   ....[18]....
        /*0220*/ 	.word	0x000033d0


	//   ....[19]....
        /*0224*/ 	.word	0x00003450


	//   ....[20]....
        /*0228*/ 	.word	0x000034c0


	//   ....[21]....
        /*022c*/ 	.word	0x00003530


	//   ....[22]....
        /*0230*/ 	.word	0x000035a0


	//   ....[23]....
        /*0234*/ 	.word	0x00003610


	//----- nvinfo : EIATTR_SYSCALL_OFFSETS
	.align		4
.L_17765:
        /*0238*/ 	.byte	0x04, 0x46
        /*023a*/ 	.short	(.L_17767 - .L_17766)


	//   ....[0]....
.L_17766:
        /*023c*/ 	.word	0x00003050


	//   ....[1]....
        /*0240*/ 	.word	0x00003180


	//----- nvinfo : EIATTR_EXIT_INSTR_OFFSETS
	.align		4
.L_17767:
        /*0244*/ 	.byte	0x04, 0x1c
        /*0246*/ 	.short	(.L_17769 - .L_17768)


	//   ....[0]....
.L_17768:
        /*0248*/ 	.word	0x00002bb0


	//   ....[1]....
        /*024c*/ 	.word	0x00002c80


	//   ....[2]....
        /*0250*/ 	.word	0x00002f20


	//   ....[3]....
        /*0254*/ 	.word	0x00003190


	//----- nvinfo : EIATTR_CTAIDZ_USED
	.align		4
.L_17769:
        /*0258*/ 	.byte	0x01, 0x04
	.zero		2


	//----- nvinfo : EIATTR_CRS_STACK_SIZE
	.align		4
        /*025c*/ 	.byte	0x04, 0x1e
        /*025e*/ 	.short	(.L_17771 - .L_17770)
.L_17770:
        /*0260*/ 	.word	0x00000000
.L_17771:


//--------------------- .nv.info._ZN4vllm25paged_attention_v1_kernelIthLi80ELi16ELi128ELNS_18Fp8KVCacheDataTypeE1ELb1EEEvPT_PKS2_PKT0_S8_ifPKiSA_iPKfiiiSC_SC_iiiii --------------------------
	.section	.nv.info._ZN4vllm25paged_attention_v1_kernelIthLi80ELi16ELi128ELNS_18Fp8KVCacheDataTypeE1ELb1EEEvPT_PKS2_PKT0_S8_ifPKiSA_iPKfiiiSC_SC_iiiii,"",@"SHT_CUDA_INFO"
	.sectionflags	@""
	.align	4


	//----- nvinfo : EIATTR_CUDA_API_VERSION
	.align		4
        /*0000*/ 	.byte	0x04, 0x37
        /*0002*/ 	.short	(.L_17773 - .L_17772)
.L_17772:
        /*0004*/ 	.word	0x00000082


	//----- nvinfo : EIATTR_SW2861232_WAR
	.align		4
.L_17773:
        /*0008*/ 	.byte	0x01, 0x35
	.zero		2


	//----- nvinfo : EIATTR_PARAM_CBANK
	.align		4
        /*000c*/ 	.byte	0x04, 0x0a
        /*000e*/ 	.short	(.L_17775 - .L_17774)
	.align		4
.L_17774:
        /*0010*/ 	.word	index@(.nv.constant0._ZN4vllm25paged_attention_v1_kernelIthLi80ELi16ELi128ELNS_18Fp8KVCacheDataTypeE1ELb1EEEvPT_PKS2_PKT0_S8_ifPKiSA_iPKfiiiSC_SC_iiiii)
        /*0014*/ 	.short	0x0160
        /*0016*/ 	.short	0x007c


	//----- nvinfo : EIATTR_CBANK_PARAM_SIZE
	.align		4
.L_17775:
        /*0018*/ 	.byte	0x03, 0x19
        /*001a*/ 	.short	0x007c


	//----- nvinfo : EIATTR_KPARAM_INFO
	.align		4
        /*001c*/ 	.byte	0x04, 0x17
        /*001e*/ 	.short	(.L_17777 - .L_17776)
.L_17776:
        /*0020*/ 	.word	0x00000000
        /*0024*/ 	.short	0x0013
        /*0026*/ 	.short	0x0078
        /*0028*/ 	.byte	0x00, 0xf0, 0x11, 0x00


	//----- nvinfo : EIATTR_KPARAM_INFO
	.align		4
.L_17777:
        /*002c*/ 	.byte	0x04, 0x17
        /*002e*/ 	.short	(.L_17779 - .L_17778)
.L_17778:
        /*0030*/ 	.word	0x00000000
        /*0034*/ 	.short	0x0012
        /*0036*/ 	.short	0x0074
        /*0038*/ 	.byte	0x00, 0xf0, 0x11, 0x00


	//----- nvinfo : EIATTR_KPARAM_INFO
	.align		4
.L_17779:
        /*003c*/ 	.byte	0x04, 0x17
        /*003e*/ 	.short	(.L_17781 - .L_17780)
.L_17780:
        /*0040*/ 	.word	0x00000000
        /*0044*/ 	.short	0x0011
        /*0046*/ 	.short	0x0070
        /*0048*/ 	.byte	0x00, 0xf0, 0x11, 0x00


	//----- nvinfo : EIATTR_KPARAM_INFO
	.align		4
.L_17781:
        /*004c*/ 	.byte	0x04, 0x17
        /*004e*/ 	.short	(.L_17783 - .L_17782)
.L_17782:
        /*0050*/ 	.word	0x00000000
        /*0054*/ 	.short	0x0010
        /*0056*/ 	.short	0x006c
        /*0058*/ 	.byte	0x00, 0xf0, 0x11, 0x00


	//----- nvinfo : EIATTR_KPARAM_INFO
	.align		4
.L_17783:
        /*005c*/ 	.byte	0x04, 0x17
        /*005e*/ 	.short	(.L_17785 - .L_17784)
.L_17784:
        /*0060*/ 	.word	0x00000000
        /*0064*/ 	.short	0x000f
        /*0066*/ 	.short	0x0068
        /*0068*/ 	.byte	0x00, 0xf0, 0x11, 0x00


	//----- nvinfo : EIATTR_KPARAM_INFO
	.align		4
.L_17785:
        /*006c*/ 	.byte	0x04, 0x17
        /*006e*/ 	.short	(.L_17787 - .L_17786)
.L_17786:
        /*0070*/ 	.word	0x00000000
        /*0074*/ 	.short	0x000e
        /*0076*/ 	.short	0x0060
        /*0078*/ 	.byte	0x00, 0xf0, 0x21, 0x00


	//----- nvinfo : EIATTR_KPARAM_INFO
	.align		4
.L_17787:
        /*007c*/ 	.byte	0x04, 0x17
        /*007e*/ 	.short	(.L_17789 - .L_17788)
.L_17788:
        /*0080*/ 	.word	0x00000000
        /*0084*/ 	.short	0x000d
        /*0086*/ 	.short	0x0058
        /*0088*/ 	.byte	0x00, 0xf0, 0x21, 0x00


	//----- nvinfo : EIATTR_KPARAM_INFO
	.align		4
.L_17789:
        /*008c*/ 	.byte	0x04, 0x17
        /*008e*/ 	.short	(.L_17791 - .L_17790)
.L_17790:
        /*0090*/ 	.word	0x00000000
        /*0094*/ 	.short	0x000c
        /*0096*/ 	.short	0x0050
        /*0098*/ 	.byte	0x00, 0xf0, 0x11, 0x00


	//----- nvinfo : EIATTR_KPARAM_INFO
	.align		4
.L_17791:
        /*009c*/ 	.byte	0x04, 0x17
        /*009e*/ 	.short	(.L_17793 - .L_17792)
.L_17792:
        /*00a0*/ 	.word	0x00000000
        /*00a4*/ 	.short	0x000b
        /*00a6*/ 	.short	0x004c
        /*00a8*/ 	.byte	0x00, 0xf0, 0x11, 0x00


	//----- nvinfo : EIATTR_KPARAM_INFO
	.align		4
.L_17793:
        /*00ac*/ 	.byte	0x04, 0x17
        /*00ae*/ 	.short	(.L_17795 - .L_17794)
.L_17794:
        /*00b0*/ 	.word	0x00000000
        /*00b4*/ 	.short	0x000a
        /*00b6*/ 	.short	0x0048
        /*00b8*/ 	.byte	0x00, 0xf0, 0x11, 0x00


	//----- nvinfo : EIATTR_KPARAM_INFO
	.align		4
.L_17795:
        /*00bc*/ 	.byte	0x04, 0x17
        /*00be*/ 	.short	(.L_17797 - .L_17796)
.L_17796:
        /*00c0*/ 	.word	0x00000000
        /*00c4*/ 	.short	0x0009
        /*00c6*/ 	.short	0x0040
        /*00c8*/ 	.byte	0x00, 0xf0, 0x21, 0x00


	//----- nvinfo : EIATTR_KPARAM_INFO
	.align		4
.L_17797:
        /*00cc*/ 	.byte	0x04, 0x17
        /*00ce*/ 	.short	(.L_17799 - .L_17798)
.L_17798:
        /*00d0*/ 	.word	0x00000000
        /*00d4*/ 	.short	0x0008
        /*00d6*/ 	.short	0x0038
        /*00d8*/ 	.byte	0x00, 0xf0, 0x11, 0x00


	//----- nvinfo : EIATTR_KPARAM_INFO
	.align		4
.L_17799:
        /*00dc*/ 	.byte	0x04, 0x17
        /*00de*/ 	.short	(.L_17801 - .L_17800)
.L_17800:
        /*00e0*/ 	.word	0x00000000
        /*00e4*/ 	.short	0x0007
        /*00e6*/ 	.short	0x0030
        /*00e8*/ 	.byte	0x00, 0xf0, 0x21, 0x00


	//----- nvinfo : EIATTR_KPARAM_INFO
	.align		4
.L_17801:
        /*00ec*/ 	.byte	0x04, 0x17
        /*00ee*/ 	.short	(.L_17803 - .L_17802)
.L_17802:
        /*00f0*/ 	.word	0x00000000
        /*00f4*/ 	.short	0x0006
        /*00f6*/ 	.short	0x0028
        /*00f8*/ 	.byte	0x00, 0xf0, 0x21, 0x00


	//----- nvinfo : EIATTR_KPARAM_INFO
	.align		4
.L_17803:
        /*00fc*/ 	.byte	0x04, 0x17
        /*00fe*/ 	.short	(.L_17805 - .L_17804)
.L_17804:
        /*0100*/ 	.word	0x00000000
        /*0104*/ 	.short	0x0005
        /*0106*/ 	.short	0x0024
        /*0108*/ 	.byte	0x00, 0xf0, 0x11, 0x00


	//----- nvinfo : EIATTR_KPARAM_INFO
	.align		4
.L_17805:
        /*010c*/ 	.byte	0x04, 0x17
        /*010e*/ 	.short	(.L_17807 - .L_17806)
.L_17806:
        /*0110*/ 	.word	0x00000000
        /*0114*/ 	.short	0x0004
        /*0116*/ 	.short	0x0020
        /*0118*/ 	.byte	0x00, 0xf0, 0x11, 0x00


	//----- nvinfo : EIATTR_KPARAM_INFO
	.align		4
.L_17807:
        /*011c*/ 	.byte	0x04, 0x17
        /*011e*/ 	.short	(.L_17809 - .L_17808)
.L_17808:
        /*0120*/ 	.word	0x00000000
        /*0124*/ 	.short	0x0003
        /*0126*/ 	.short	0x0018
        /*0128*/ 	.byte	0x00, 0xf0, 0x21, 0x00


	//----- nvinfo : EIATTR_KPARAM_INFO
	.align		4
.L_17809:
        /*012c*/ 	.byte	0x04, 0x17
        /*012e*/ 	.short	(.L_17811 - .L_17810)
.L_17810:
        /*0130*/ 	.word	0x00000000
        /*0134*/ 	.short	0x0002
        /*0136*/ 	.short	0x0010
        /*0138*/ 	.byte	0x00, 0xf0, 0x21, 0x00


	//----- nvinfo : EIATTR_KPARAM_INFO
	.align		4
.L_17811:
        /*013c*/ 	.byte	0x04, 0x17
        /*013e*/ 	.short	(.L_17813 - .L_17812)
.L_17812:
        /*0140*/ 	.word	0x00000000
        /*0144*/ 	.short	0x0001
        /*0146*/ 	.short	0x0008
        /*0148*/ 	.byte	0x00, 0xf0, 0x21, 0x00


	//----- nvinfo : EIATTR_KPARAM_INFO
	.align		4
.L_17813:
        /*014c*/ 	.byte	0x04, 0x17
        /*014e*/ 	.short	(.L_17815 - .L_17814)
.L_17814:
        /*0150*/ 	.word	0x00000000
        /*0154*/ 	.short	0x0000
        /*0156*/ 	.short	0x0000
        /*0158*/ 	.byte	0x00, 0xf0, 0x21, 0x00


	//----- nvinfo : EIATTR_MAXREG_COUNT
	.align		4
.L_17815:
        /*015c*/ 	.byte	0x03, 0x1b
        /*015e*/ 	.short	0x00ff


	//----- nvinfo : EIATTR_NUM_BARRIERS
	.align		4
        /*0160*/ 	.byte	0x02, 0x4c
        /*0162*/ 	.byte	0x01
	.zero		1


	//----- nvinfo : EIATTR_EXTERNS
	.align		4
        /*0164*/ 	.byte	0x04, 0x0f
        /*0166*/ 	.short	(.L_17817 - .L_17816)


	//   ....[0]....
	.align		4
.L_17816:
        /*0168*/ 	.word	index@(__assertfail)


	//----- nvinfo : EIATTR_MERCURY_ISA_VERSION
	.align		4
.L_17817:
        /*016c*/ 	.byte	0x03, 0x5f
        /*016e*/ 	.short	0x0000


	//----- nvinfo : EIATTR_COOP_GROUP_MASK_REGIDS
	.align		4
        /*0170*/ 	.byte	0x04, 0x29
        /*0172*/ 	.short	(.L_17819 - .L_17818)


	//   ....[0]....
.L_17818:
        /*0174*/ 	.word	0xffffffff


	//   ....[1]....
        /*0178*/ 	.word	0xffffffff


	//   ....[2]....
        /*017c*/ 	.word	0xffffffff


	//   ....[3]....
        /*0180*/ 	.word	0xffffffff


	//   ....[4]....
        /*0184*/ 	.word	0xffffffff


	//   ....[5]....
        /*0188*/ 	.word	0xffffffff


	//   ....[6]....
        /*018c*/ 	.word	0xffffffff


	//   ....[7]....
        /*0190*/ 	.word	0xffffffff


	//   ....[8]....
        /*0194*/ 	.word	0xffffffff


	//   ....[9]....
        /*0198*/ 	.word	0xffffffff


	//   ....[10]....
        /*019c*/ 	.word	0xffffffff


	//   ....[11]....
        /*01a0*/ 	.word	0xffffffff


	//   ....[12]....
        /*01a4*/ 	.word	0xffffffff


	//   ....[13]....
        /*01a8*/ 	.word	0xffffffff


	//   ....[14]....
        /*01ac*/ 	.word	0xffffffff


	//   ....[15]....
        /*01b0*/ 	.word	0xffffffff


	//   ....[16]....
        /*01b4*/ 	.word	0xffffffff


	//   ....[17]....
        /*01b8*/ 	.word	0xffffffff


	//   ....[18]....
        /*01bc*/ 	.word	0xffffffff


	//   ....[19]....
        /*01c0*/ 	.word	0xffffffff


	//   ....[20]....
        /*01c4*/ 	.word	0xffffffff


	//   ....[21]....
        /*01c8*/ 	.word	0xffffffff


	//   ....[22]....
        /*01cc*/ 	.word	0xffffffff


	//----- nvinfo : EIATTR_COOP_GROUP_INSTR_OFFSETS
	.align		4
.L_17819:
        /*01d0*/ 	.byte	0x04, 0x28
        /*01d2*/ 	.short	(.L_17821 - .L_17820)


	//   ....[0]....
.L_17820:
        /*01d4*/ 	.word	0x00000b00


	//   ....[1]....
        /*01d8*/ 	.word	0x00000b20


	//   ....[2]....
        /*01dc*/ 	.word	0x00000b40


	//   ....[3]....
        /*01e0*/ 	.word	0x00000bf0


	//   ....[4]....
        /*01e4*/ 	.word	0x00000c10


	//   ....[5]....
        /*01e8*/ 	.word	0x00000c30


	//   ....[6]....
        /*01ec*/ 	.word	0x000019f0


	//   ....[7]....
        /*01f0*/ 	.word	0x00001a50


	//   ....[8]....
        /*01f4*/ 	.word	0x00001a80


	//   ....[9]....
        /*01f8*/ 	.word	0x00001aa0


	//   ....[10]....
        /*01fc*/ 	.word	0x00001ac0


	//   ....[11]....
        /*0200*/ 	.word	0x00001b10


	//   ....[12]....
        /*0204*/ 	.word	0x00001b30


	//   ....[13]....
        /*0208*/ 	.word	0x00001b50


	//   ....[14]....
        /*020c*/ 	.word	0x00003120


	//   ....[15]....
        /*0210*/ 	.word	0x000031a0


	//   ....[16]....
        /*0214*/ 	.word	0x00003200


	//   ....[17]....
        /*0218*/ 	.word	0x00003260


	//   ....[18]....
        /*021c*/ 	.word	0x000032e0


	//   ....[19]....
        /*0220*/ 	.word	0x00003360


	//   ....[20]....
        /*0224*/ 	.word	0x000033d0


	//   ....[21]....
        /*0228*/ 	.word	0x00003440


	//   ....[22]....
        /*022c*/ 	.word	0x000034b0


	//----- nvinfo : EIATTR_SYSCALL_OFFSETS
	.align		4
.L_17821:
        /*0230*/ 	.byte	0x04, 0x46
        /*0232*/ 	.short	(.L_17823 - .L_17822)


	//   ....[0]....
.L_17822:
        /*0234*/ 	.word	0x00002f80


	//   ....[1]....
        /*0238*/ 	.word	0x000030b0


	//----- nvinfo : EIATTR_EXIT_INSTR_OFFSETS
	.align		4
.L_17823:
        /*023c*/ 	.byte	0x04, 0x1c
        /*023e*/ 	.short	(.L_17825 - .L_17824)


	//   ....[0]....
.L_17824:
        /*0240*/ 	.word	0x00002b50


	//   ....[1]....
        /*0244*/ 	.word	0x00002c20


	//   ....[2]....
        /*0248*/ 	.word	0x00002e50


	//   ....[3]....
        /*024c*/ 	.word	0x000030c0


	//----- nvinfo : EIATTR_CTAIDZ_USED
	.align		4
.L_17825:
        /*0250*/ 	.byte	0x01, 0x04
	.zero		2


	//----- nvinfo : EIATTR_CRS_STACK_SIZE
	.align		4
        /*0254*/ 	.byte	0x04, 0x1e
        /*0256*/ 	.short	(.L_17827 - .L_17826)
.L_17826:
        /*0258*/ 	.word	0x00000000
.L_17827:


//--------------------- .nv.info._ZN4vllm25paged_attention_v1_kernelIthLi64ELi16ELi128ELNS_18Fp8KVCacheDataTypeE1ELb1EEEvPT_PKS2_PKT0_S8_ifPKiSA_iPKfiiiSC_SC_iiiii --------------------------
	.section	.nv.info._ZN4vllm25paged_attention_v1_kernelIthLi64ELi16ELi128ELNS_18Fp8KVCacheDataTypeE1ELb1EEEvPT_PKS2_PKT0_S8_ifPKiSA_iPKfiiiSC_SC_iiiii,"",@"SHT_CUDA_INFO"
	.sectionflags	@""
	.align	4


	//----- nvinfo : EIATTR_CUDA_API_VERSION
	.align		4
        /*0000*/ 	.byte	0x04, 0x37
        /*0002*/ 	.short	(.L_17829 - .L_17828)
.L_17828:
        /*0004*/ 	.word	0x00000082


	//----- nvinfo : EIATTR_SW2861232_WAR
	.align		4
.L_17829:
        /*0008*/ 	.byte	0x01, 0x35
	.zero		2


	//----- nvinfo : EIATTR_PARAM_CBANK
	.align		4
        /*000c*/ 	.byte	0x04, 0x0a
        /*000e*/ 	.short	(.L_17831 - .L_17830)
	.align		4
.L_17830:
        /*0010*/ 	.word	index@(.nv.constant0._ZN4vllm25paged_attention_v1_kernelIthLi64ELi16ELi128ELNS_18Fp8KVCacheDataTypeE1ELb1EEEvPT_PKS2_PKT0_S8_ifPKiSA_iPKfiiiSC_SC_iiiii)
        /*0014*/ 	.short	0x0160
        /*0016*/ 	.short	0x007c


	//----- nvinfo : EIATTR_CBANK_PARAM_SIZE
	.align		4
.L_17831:
        /*0018*/ 	.byte	0x03, 0x19
        /*001a*/ 	.short	0x007c


	//----- nvinfo : EIATTR_KPARAM_INFO
	.align		4
        /*001c*/ 	.byte	0x04, 0x17
        /*001e*/ 	.short	(.L_17833 - .L_17832)
.L_17832:
        /*0020*/ 	.word	0x00000000
        /*0024*/ 	.short	0x0013
        /*0026*/ 	.short	0x0078
        /*0028*/ 	.byte	0x00, 0xf0, 0x11, 0x00


	//----- nvinfo : EIATTR_KPARAM_INFO
	.align		4
.L_17833:
        /*002c*/ 	.byte	0x04, 0x17
        /*002e*/ 	.short	(.L_17835 - .L_17834)
.L_17834:
        /*0030*/ 	.word	0x00000000
        /*0034*/ 	.short	0x0012
        /*0036*/ 	.short	0x0074
        /*0038*/ 	.byte	0x00, 0xf0, 0x11, 0x00


	//----- nvinfo : EIATTR_KPARAM_INFO
	.align		4
.L_17835:
        /*003c*/ 	.byte	0x04, 0x17
        /*003e*/ 	.short	(.L_17837 - .L_17836)
.L_17836:
        /*0040*/ 	.word	0x00000000
        /*0044*/ 	.short	0x0011
        /*0046*/ 	.short	0x0070
        /*0048*/ 	.byte	0x00, 0xf0, 0x11, 0x00


	//----- nvinfo : EIATTR_KPARAM_INFO
	.align		4
.L_17837:
        /*004c*/ 	.byte	0x04, 0x17
        /*004e*/ 	.short	(.L_17839 - .L_17838)
.L_17838:
        /*0050*/ 	.word	0x00000000
        /*0054*/ 	.short	0x0010
        /*0056*/ 	.short	0x006c
        /*0058*/ 	.byte	0x00, 0xf0, 0x11, 0x00


	//----- nvinfo : EIATTR_KPARAM_INFO
	.align		4
.L_17839:
        /*005c*/ 	.byte	0x04, 0x17
        /*005e*/ 	.short	(.L_17841 - .L_17840)
.L_17840:
        /*0060*/ 	.word	0x00000000
        /*0064*/ 	.short	0x000f
        /*0066*/ 	.short	0x0068
        /*0068*/ 	.byte	0x00, 0xf0, 0x11, 0x00


	//----- nvinfo : EIATTR_KPARAM_INFO
	.align		4
.L_17841:
        /*006c*/ 	.byte	0x04, 0x17
        /*006e*/ 	.short	(.L_17843 - .L_17842)
.L_17842:
        /*0070*/ 	.word	0x00000000
        /*0074*/ 	.short	0x000e
        /*0076*/ 	.short	0x0060
        /*0078*/ 	.byte	0x00, 0xf0, 0x21, 0x00


	//----- nvinfo : EIATTR_KPARAM_INFO
	.align		4
.L_17843:
        /*007c*/ 	.byte	0x04, 0x17
        /*007e*/ 	.short	(.L_17845 - .L_17844)
.L_17844:
        /*0080*/ 	.word	0x00000000
        /*0084*/ 	.short	0x000d
        /*0086*/ 	.short	0x0058
        /*0088*/ 	.byte	0x00, 0xf0, 0x21, 0x00


	//----- nvinfo : EIATTR_KPARAM_INFO
	.align		4
.L_17845:
        /*008c*/ 	.byte	0x04, 0x17
        /*008e*/ 	.short	(.L_17847 - .L_17846)
.L_17846:
        /*0090*/ 	.word	0x00000000
        /*0094*/ 	.short	0x000c
        /*0096*/ 	.short	0x0050
        /*0098*/ 	.byte	0x00, 0xf0, 0x11, 0x00


	//----- nvinfo : EIATTR_KPARAM_INFO
	.align		4
.L_17847:
        /*009c*/ 	.byte	0x04, 0x17
        /*009e*/ 	.short	(.L_17849 - .L_17848)
.L_17848:
        /*00a0*/ 	.word	0x00000000
        /*00a4*/ 	.short	0x000b
        /*00a6*/ 	.short	0x004c
        /*00a8*/ 	.byte	0x00, 0xf0, 0x11, 0x00


	//----- nvinfo : EIATTR_KPARAM_INFO
	.align		4
.L_17849:
        /*00ac*/ 	.byte	0x04, 0x17
        /*00ae*/ 	.short	(.L_17851 - .L_17850)
.L_17850:
        /*00b0*/ 	.word	0x00000000
        /*00b4*/ 	.short	0x000a
        /*00b6*/ 	.short	0x0048
        /*00b8*/ 	.byte	0x00, 0xf0, 0x11, 0x00


	//----- nvinfo : EIATTR_KPARAM_INFO
	.align		4
.L_17851:
        /*00bc*/ 	.byte	0x04, 0x17
        /*00be*/ 	.short	(.L_17853 - .L_17852)
.L_17852:
        /*00c0*/ 	.word	0x00000000
        /*00c4*/ 	.short	0x0009
        /*00c6*/ 	.short	0x0040
        /*00c8*/ 	.byte	0x00, 0xf0, 0x21, 0x00


	//----- nvinfo : EIATTR_KPARAM_INFO
	.align		4
.L_17853:
        /*00cc*/ 	.byte	0x04, 0x17
        /*00ce*/ 	.short	(.L_17855 - .L_17854)
.L_17854:
        /*00d0*/ 	.word	0x00000000
        /*00d4*/ 	.short	0x0008
        /*00d6*/ 	.short	0x0038
        /*00d8*/ 	.byte	0x00, 0xf0, 0x11, 0x00


	//----- nvinfo : EIATTR_KPARAM_INFO
	.align		4
.L_17855:
        /*00dc*/ 	.byte	0x04, 0x17
        /*00de*/ 	.short	(.L_17857 - .L_17856)
.L_17856:
        /*00e0*/ 	.word	0x00000000
        /*00e4*/ 	.short	0x0007
        /*00e6*/ 	.short	0x0030
        /*00e8*/ 	.byte	0x00, 0xf0, 0x21, 0x00


	//----- nvinfo : EIATTR_KPARAM_INFO
	.align		4
.L_17857:
        /*00ec*/ 	.byte	0x04, 0x17
        /*00ee*/ 	.short	(.L_17859 - .L_17858)
.L_17858:
        /*00f0*/ 	.word	0x00000000
        /*00f4*/ 	.short	0x0006
        /*00f6*/ 	.short	0x0028
        /*00f8*/ 	.byte	0x00, 0xf0, 0x21, 0x00


	//----- nvinfo : EIATTR_KPARAM_INFO
	.align		4
.L_17859:
        /*00fc*/ 	.byte	0x04, 0x17
        /*00fe*/ 	.short	(.L_17861 - .L_17860)
.L_17860:
        /*0100*/ 	.word	0x00000000
        /*0104*/ 	.short	0x0005
        /*0106*/ 	.short	0x0024
        /*0108*/ 	.byte	0x00, 0xf0, 0x11, 0x00


	//----- nvinfo : EIATTR_KPARAM_INFO
	.align		4
.L_17861:
        /*010c*/ 	.byte	0x04, 0x17
        /*010e*/ 	.short	(.L_17863 - .L_17862)
.L_17862:
        /*0110*/ 	.word	0x00000000
        /*0114*/ 	.short	0x0004
        /*0116*/ 	.short	0x0020
        /*0118*/ 	.byte	0x00, 0xf0, 0x11, 0x00


	//----- nvinfo : EIATTR_KPARAM_INFO
	.align		4
.L_17863:
        /*011c*/ 	.byte	0x04, 0x17
        /*011e*/ 	.short	(.L_17865 - .L_17864)
.L_17864:
        /*0120*/ 	.word	0x00000000
        /*0124*/ 	.short	0x0003
        /*0126*/ 	.short	0x0018
        /*0128*/ 	.byte	0x00, 0xf0, 0x21, 0x00


	//----- nvinfo : EIATTR_KPARAM_INFO
	.align		4
.L_17865:
        /*012c*/ 	.byte	0x04, 0x17
        /*012e*/ 	.short	(.L_17867 - .L_17866)
.L_17866:
        /*0130*/ 	.word	0x00000000
        /*0134*/ 	.short	0x0002
        /*0136*/ 	.short	0x0010
        /*0138*/ 	.byte	0x00, 0xf0, 0x21, 0x00


	//----- nvinfo : EIATTR_KPARAM_INFO
	.align		4
.L_17867:
        /*013c*/ 	.byte	0x04, 0x17
        /*013e*/ 	.short	(.L_17869 - .L_17868)
.L_17868:
        /*0140*/ 	.word	0x00000000
        /*0144*/ 	.short	0x0001
        /*0146*/ 	.short	0x0008
        /*0148*/ 	.byte	0x00, 0xf0, 0x21, 0x00


	//----- nvinfo : EIATTR_KPARAM_INFO
	.align		4
.L_17869:
        /*014c*/ 	.byte	0x04, 0x17
        /*014e*/ 	.short	(.L_17871 - .L_17870)
.L_17870:
        /*0150*/ 	.word	0x00000000
        /*0154*/ 	.short	0x0000
        /*0156*/ 	.short	0x0000
        /*0158*/ 	.byte	0x00, 0xf0, 0x21, 0x00


	//----- nvinfo : EIATTR_MAXREG_COUNT
	.align		4
.L_17871:
        /*015c*/ 	.byte	0x03, 0x1b
        /*015e*/ 	.short	0x00ff


	//----- nvinfo : EIATTR_NUM_BARRIERS
	.align		4
        /*0160*/ 	.byte	0x02, 0x4c
        /*0162*/ 	.byte	0x01
	.zero		1


	//----- nvinfo : EIATTR_EXTERNS
	.align		4
        /*0164*/ 	.byte	0x04, 0x0f
        /*0166*/ 	.short	(.L_17873 - .L_17872)


	//   ....[0]....
	.align		4
.L_17872:
        /*0168*/ 	.word	index@(__assertfail)


	//----- nvinfo : EIATTR_MERCURY_ISA_VERSION
	.align		4
.L_17873:
        /*016c*/ 	.byte	0x03, 0x5f
        /*016e*/ 	.short	0x0000


	//----- nvinfo : EIATTR_COOP_GROUP_MASK_REGIDS
	.align		4
        /*0170*/ 	.byte	0x04, 0x29
        /*0172*/ 	.short	(.L_17875 - .L_17874)


	//   ....[0]....
.L_17874:
        /*0174*/ 	.word	0xffffffff


	//   ....[1]....
        /*0178*/ 	.word	0xffffffff


	//   ....[2]....
        /*017c*/ 	.word	0xffffffff


	//   ....[3]....
        /*0180*/ 	.word	0xffffffff


	//   ....[4]....
        /*0184*/ 	.word	0xffffffff


	//   ....[5]....
        /*0188*/ 	.word	0xffffffff


	//   ....[6]....
        /*018c*/ 	.word	0xffffffff


	//   ....[7]....
        /*0190*/ 	.word	0xffffffff


	//   ....[8]....
        /*0194*/ 	.word	0xffffffff


	//   ....[9]....
        /*0198*/ 	.word	0xffffffff


	//   ....[10]....
        /*019c*/ 	.word	0xffffffff


	//   ....[11]....
        /*01a0*/ 	.word	0xffffffff


	//   ....[12]....
        /*01a4*/ 	.word	0xffffffff


	//   ....[13]....
        /*01a8*/ 	.word	0xffffffff


	//   ....[14]....
        /*01ac*/ 	.word	0xffffffff


	//   ....[15]....
        /*01b0*/ 	.word	0xffffffff


	//   ....[16]....
        /*01b4*/ 	.word	0xffffffff


	//   ....[17]....
        /*01b8*/ 	.word	0xffffffff


	//   ....[18]....
        /*01bc*/ 	.word	0xffffffff


	//   ....[19]....
        /*01c0*/ 	.word	0xffffffff


	//   ....[20]....
        /*01c4*/ 	.word	0xffffffff


	//   ....[21]....
        /*01c8*/ 	.word	0xffffffff


	//----- nvinfo : EIATTR_COOP_GROUP_INSTR_OFFSETS
	.align		4
.L_17875:
        /*01cc*/ 	.byte	0x04, 0x28
        /*01ce*/ 	.short	(.L_17877 - .L_17876)


	//   ....[0]....
.L_17876:
        /*01d0*/ 	.word	0x00000b00


	//   ....[1]....
        /*01d4*/ 	.word	0x00000b20


	//   ....[2]....
        /*01d8*/ 	.word	0x00000b40


	//   ....[3]....
        /*01dc*/ 	.word	0x00000bf0


	//   ....[4]....
        /*01e0*/ 	.word	0x00000c10


	//   ....[5]....
        /*01e4*/ 	.word	0x00000c30


	//   ....[6]....
        /*01e8*/ 	.word	0x000019f0


	//   ....[7]....
        /*01ec*/ 	.word	0x00001a50


	//   ....[8]....
        /*01f0*/ 	.word	0x00001a80


	//   ....[9]....
        /*01f4*/ 	.word	0x00001aa0


	//   ....[10]....
        /*01f8*/ 	.word	0x00001ac0


	//   ....[11]....
        /*01fc*/ 	.word	0x00001b10


	//   ....[12]....
        /*0200*/ 	.word	0x00001b30


	//   ....[13]....
        /*0204*/ 	.word	0x00001b50


	//   ....[14]....
        /*0208*/ 	.word	0x00003010


	//   ....[15]....
        /*020c*/ 	.word	0x00003090


	//   ....[16]....
        /*0210*/ 	.word	0x000030f0


	//   ....[17]....
        /*0214*/ 	.word	0x00003150


	//   ....[18]....
        /*0218*/ 	.word	0x000031d0


	//   ....[19]....
        /*021c*/ 	.word	0x00003250


	//   ....[20]....
        /*0220*/ 	.word	0x000032c0


	//   ....[21]....
        /*0224*/ 	.word	0x00003330


	//----- nvinfo : EIATTR_SYSCALL_OFFSETS
	.align		4
.L_17877:
        /*0228*/ 	.byte	0x04, 0x46
        /*022a*/ 	.short	(.L_17879 - .L_17878)


	//   ....[0]....
.L_17878:
        /*022c*/ 	.word	0x00002e70


	//   ....[1]....
        /*0230*/ 	.word	0x00002fa0


	//----- nvinfo : EIATTR_EXIT_INSTR_OFFSETS
	.align		4
.L_17879:
        /*0234*/ 	.byte	0x04, 0x1c
        /*0236*/ 	.short	(.L_17881 - .L_17880)


	//   ....[0]....
.L_17880:
        /*0238*/ 	.word	0x00002ab0


	//   ....[1]....
        /*023c*/ 	.word	0x00002b80


	//   ....[2]....
        /*0240*/ 	.word	0x00002d40


	//   ....[3]....
        /*0244*/ 	.word	0x00002fb0


	//----- nvinfo : EIATTR_CTAIDZ_USED
	.align		4
.L_17881:
        /*0248*/ 	.byte	0x01, 0x04
	.zero		2


	//----- nvinfo : EIATTR_CRS_STACK_SIZE
	.align		4
        /*024c*/ 	.byte	0x04, 0x1e
        /*024e*/ 	.short	(.L_17883 - .L_17882)
.L_17882:
        /*0250*/ 	.word	0x00000000
.L_17883:


//--------------------- .nv.info._ZN4vllm25paged_attention_v1_kernelIthLi32ELi16ELi128ELNS_18Fp8KVCacheDataTypeE1ELb1EEEvPT_PKS2_PKT0_S8_ifPKiSA_iPKfiiiSC_SC_iiiii --------------------------
	.section	.nv.info._ZN4vllm25paged_attention_v1_kernelIthLi32ELi16ELi128ELNS_18Fp8KVCacheDataTypeE1ELb1EEEvPT_PKS2_PKT0_S8_ifPKiSA_iPKfiiiSC_SC_iiiii,"",@"SHT_CUDA_INFO"
	.sectionflags	@""
	.align	4


	//----- nvinfo : EIATTR_CUDA_API_VERSION
	.align		4
        /*0000*/ 	.byte	0x04, 0x37
        /*0002*/ 	.short	(.L_17885 - .L_17884)
.L_17884:
        /*0004*/ 	.word	0x00000082


	//----- nvinfo : EIATTR_SW2861232_WAR
	.align		4
.L_17885:
        /*0008*/ 	.byte	0x01, 0x35
	.zero		2


	//----- nvinfo : EIATTR_PARAM_CBANK
	.align		4
        /*000c*/ 	.byte	0x04, 0x0a
        /*000e*/ 	.short	(.L_17887 - .L_17886)
	.align		4
.L_17886:
        /*0010*/ 	.word	index@(.nv.constant0._ZN4vllm25paged_attention_v1_kernelIthLi32ELi16ELi128ELNS_18Fp8KVCacheDataTypeE1ELb1EEEvPT_PKS2_PKT0_S8_ifPKiSA_iPKfiiiSC_SC_iiiii)
        /*0014*/ 	.short	0x0160
        /*0016*/ 	.short	0x007c


	//----- nvinfo : EIATTR_CBANK_PARAM_SIZE
	.align		4
.L_17887:
        /*0018*/ 	.byte	0x03, 0x19
        /*001a*/ 	.short	0x007c


	//----- nvinfo : EIATTR_KPARAM_INFO
	.align		4
        /*001c*/ 	.byte	0x04, 0x17
        /*001e*/ 	.short	(.L_17889 - .L_17888)
.L_17888:
        /*0020*/ 	.word	0x00000000
        /*0024*/ 	.short	0x0013
        /*0026*/ 	.short	0x0078
        /*0028*/ 	.byte	0x00, 0xf0, 0x11, 0x00


	//----- nvinfo : EIATTR_KPARAM_INFO
	.align		4
.L_17889:
        /*002c*/ 	.byte	0x04, 0x17
        /*002e*/ 	.short	(.L_17891 - .L_17890)
.L_17890:
        /*0030*/ 	.word	0x00000000
        /*0034*/ 	.short	0x0012
        /*0036*/ 	.short	0x0074
        /*0038*/ 	.byte	0x00, 0xf0, 0x11, 0x00


	//----- nvinfo : EIATTR_KPARAM_INFO
	.align		4
.L_17891:
        /*003c*/ 	.byte	0x04, 0x17
        /*003e*/ 	.short	(.L_17893 - .L_17892)
.L_17892:
        /*0040*/ 	.word	0x00000000
        /*0044*/ 	.short	0x0011
        /*0046*/ 	.short	0x0070
        /*0048*/ 	.byte	0x00, 0xf0, 0x11, 0x00


	//----- nvinfo : EIATTR_KPARAM_INFO
	.align		4
.L_17893:
        /*004c*/ 	.byte	0x04, 0x17
        /*004e*/ 	.short	(.L_17895 - .L_17894)
.L_17894:
        /*0050*/ 	.word	0x00000000
        /*0054*/ 	.short	0x0010
        /*0056*/ 	.short	0x006c
        /*0058*/ 	.byte	0x00, 0xf0, 0x11, 0x00


	//----- nvinfo : EIATTR_KPARAM_INFO
	.align		4
.L_17895:
        /*005c*/ 	.byte	0x04, 0x17
        /*005e*/ 	.short	(.L_17897 - .L_17896)
.L_17896:
        /*0060*/ 	.word	0x00000000
        /*0064*/ 	.short	0x000f
        /*0066*/ 	.short	0x0068
        /*0068*/ 	.byte	0x00, 0xf0, 0x11, 0x00


	//----- nvinfo : EIATTR_KPARAM_INFO
	.align		4
.L_17897:
        /*006c*/ 	.byte	0x04, 0x17
        /*006e*/ 	.short	(.L_17899 - .L_17898)
.L_17898:
        /*0070*/ 	.word	0x00000000
        /*0074*/ 	.short	0x000e
        /*0076*/ 	.short	0x0060
        /*0078*/ 	.byte	0x00, 0xf0, 0x21, 0x00


	//----- nvinfo : EIATTR_KPARAM_INFO
	.align		4
.L_17899:
        /*007c*/ 	.byte	0x04, 0x17
        /*007e*/ 	.short	(.L_17901 - .L_17900)
.L_17900:
        /*0080*/ 	.word	0x00000000
        /*0084*/ 	.short	0x000d
        /*0086*/ 	.short	0x0058
        /*0088*/ 	.byte	0x00, 0xf0, 0x21, 0x00


	//----- nvinfo : EIATTR_KPARAM_INFO
	.align		4
.L_17901:
        /*008c*/ 	.byte	0x04, 0x17
        /*008e*/ 	.short	(.L_17903 - .L_17902)
.L_17902:
        /*0090*/ 	.word	0x00000000
        /*0094*/ 	.short	0x000c
        /*0096*/ 	.short	0x0050
        /*0098*/ 	.byte	0x00, 0xf0, 0x11, 0x00


	//----- nvinfo : EIATTR_KPARAM_INFO
	.align		4
.L_17903:
        /*009c*/ 	.byte	0x04, 0x17
        /*009e*/ 	.short	(.L_17905 - .L_17904)
.L_17904:
        /*00a0*/ 	.word	0x00000000
        /*00a4*/ 	.short	0x000b
        /*00a6*/ 	.short	0x004c
        /*00a8*/ 	.byte	0x00, 0xf0, 0x11, 0x00


	//----- nvinfo : EIATTR_KPARAM_INFO
	.align		4
.L_17905:
        /*00ac*/ 	.byte	0x04, 0x17
        /*00ae*/ 	.short	(.L_17907 - .L_17906)
.L_17906:
        /*00b0*/ 	.word	0x00000000
        /*00b4*/ 	.short	0x000a
        /*00b6*/ 	.short	0x0048
        /*00b8*/ 	.byte	0x00, 0xf0, 0x11, 0x00


	//----- nvinfo : EIATTR_KPARAM_INFO
	.align		4
.L_17907:
        /*00bc*/ 	.byte	0x04, 0x17
        /*00be*/ 	.short	(.L_17909 - .L_17908)
.L_17908:
        /*00c0*/ 	.word	0x00000000
        /*00c4*/ 	.short	0x0009
        /*00c6*/ 	.short	0x0040
        /*00c8*/ 	.byte	0x00, 0xf0, 0x21, 0x00


	//----- nvinfo : EIATTR_KPARAM_INFO
	.align		4
.L_17909:
        /*00cc*/ 	.byte	0x04, 0x17
        /*00ce*/ 	.short	(.L_17911 - .L_17910)
.L_17910:
        /*00d0*/ 	.word	0x00000000
        /*00d4*/ 	.short	0x0008
        /*00d6*/ 	.short	0x0038
        /*00d8*/ 	.byte	0x00, 0xf0, 0x11, 0x00


	//----- nvinfo : EIATTR_KPARAM_INFO
	.align		4
.L_17911:
        /*00dc*/ 	.byte	0x04, 0x17
        /*00de*/ 	.short	(.L_17913 - .L_17912)
.L_17912:
        /*00e0*/ 	.word	0x00000000
        /*00e4*/ 	.short	0x0007
        /*00e6*/ 	.short	0x0030
        /*00e8*/ 	.byte	0x00, 0xf0, 0x21, 0x00


	//----- nvinfo : EIATTR_KPARAM_INFO
	.align		4
.L_17913:
        /*00ec*/ 	.byte	0x04, 0x17
        /*00ee*/ 	.short	(.L_17915 - .L_17914)
.L_17914:
        /*00f0*/ 	.word	0x00000000
        /*00f4*/ 	.short	0x0006
        /*00f6*/ 	.short	0x0028
        /*00f8*/ 	.byte	0x00, 0xf0, 0x21, 0x00


	//----- nvinfo : EIATTR_KPARAM_INFO
	.align		4
.L_17915:
        /*00fc*/ 	.byte	0x04, 0x17
        /*00fe*/ 	.short	(.L_17917 - .L_17916)
.L_17916:
        /*0100*/ 	.word	0x00000000
        /*0104*/ 	.short	0x0005
        /*0106*/ 	.short	0x0024
        /*0108*/ 	.byte	0x00, 0xf0, 0x11, 0x00


	//----- nvinfo : EIATTR_KPARAM_INFO
	.align		4
.L_17917:
        /*010c*/ 	.byte	0x04, 0x17
        /*010e*/ 	.short	(.L_17919 - .L_17918)
.L_17918:
        /*0110*/ 	.word	0x00000000
        /*0114*/ 	.short	0x0004
        /*0116*/ 	.short	0x0020
        /*0118*/ 	.byte	0x00, 0xf0, 0x11, 0x00


	//----- nvinfo : EIATTR_KPARAM_INFO
	.align		4
.L_17919:
        /*011c*/ 	.byte	0x04, 0x17
        /*011e*/ 	.short	(.L_17921 - .L_17920)
.L_17920:
        /*0120*/ 	.word	0x00000000
        /*0124*/ 	.short	0x0003
        /*0126*/ 	.short	0x0018
        /*0128*/ 	.byte	0x00, 0xf0, 0x21, 0x00


	//----- nvinfo : EIATTR_KPARAM_INFO
	.align		4
.L_17921:
        /*012c*/ 	.byte	0x04, 0x17
        /*012e*/ 	.short	(.L_17923 - .L_17922)
.L_17922:
        /*0130*/ 	.word	0x00000000
        /*0134*/ 	.short	0x0002
        /*0136*/ 	.short	0x0010
        /*0138*/ 	.byte	0x00, 0xf0, 0x21, 0x00


	//----- nvinfo : EIATTR_KPARAM_INFO
	.align		4
.L_17923:
        /*013c*/ 	.byte	0x04, 0x17
        /*013e*/ 	.short	(.L_17925 - .L_17924)
.L_17924:
        /*0140*/ 	.word	0x00000000
        /*0144*/ 	.short	0x0001
        /*0146*/ 	.short	0x0008
        /*0148*/ 	.byte	0x00, 0xf0, 0x21, 0x00


	//----- nvinfo : EIATTR_KPARAM_INFO
	.align		4
.L_17925:
        /*014c*/ 	.byte	0x04, 0x17
        /*014e*/ 	.short	(.L_17927 - .L_17926)
.L_17926:
        /*0150*/ 	.word	0x00000000
        /*0154*/ 	.short	0x0000
        /*0156*/ 	.short	0x0000
        /*0158*/ 	.byte	0x00, 0xf0, 0x21, 0x00


	//----- nvinfo : EIATTR_MAXREG_COUNT
	.align		4
.L_17927:
        /*015c*/ 	.byte	0x03, 0x1b
        /*015e*/ 	.short	0x00ff


	//----- nvinfo : EIATTR_NUM_BARRIERS
	.align		4
        /*0160*/ 	.byte	0x02, 0x4c
        /*0162*/ 	.byte	0x01
	.zero		1


	//----- nvinfo : EIATTR_EXTERNS
	.align		4
        /*0164*/ 	.byte	0x04, 0x0f
        /*0166*/ 	.short	(.L_17929 - .L_17928)


	//   ....[0]....
	.align		4
.L_17928:
        /*0168*/ 	.word	index@(__assertfail)


	//----- nvinfo : EIATTR_MERCURY_ISA_VERSION
	.align		4
.L_17929:
        /*016c*/ 	.byte	0x03, 0x5f
        /*016e*/ 	.short	0x0000


	//----- nvinfo : EIATTR_COOP_GROUP_MASK_REGIDS
	.align		4
        /*0170*/ 	.byte	0x04, 0x29
        /*0172*/ 	.short	(.L_17931 - .L_17930)


	//   ....[0]....
.L_17930:
        /*0174*/ 	.word	0xffffffff


	//   ....[1]....
        /*0178*/ 	.word	0xffffffff


	//   ....[2]....
        /*017c*/ 	.word	0xffffffff


	//   ....[3]....
        /*0180*/ 	.word	0xffffffff


	//   ....[4]....
        /*0184*/ 	.word	0xffffffff


	//   ....[5]....
        /*0188*/ 	.word	0xffffffff


	//   ....[6]....
        /*018c*/ 	.word	0xffffffff


	//   ....[7]....
        /*0190*/ 	.word	0xffffffff


	//   ....[8]....
        /*0194*/ 	.word	0xffffffff


	//   ....[9]....
        /*0198*/ 	.word	0xffffffff


	//   ....[10]....
        /*019c*/ 	.word	0xffffffff


	//   ....[11]....
        /*01a0*/ 	.word	0xffffffff


	//   ....[12]....
        /*01a4*/ 	.word	0xffffffff


	//   ....[13]....
        /*01a8*/ 	.word	0xffffffff


	//   ....[14]....
        /*01ac*/ 	.word	0xffffffff


	//   ....[15]....
        /*01b0*/ 	.word	0xffffffff


	//   ....[16]....
        /*01b4*/ 	.word	0xffffffff


	//   ....[17]....
        /*01b8*/ 	.word	0xffffffff


	//   ....[18]....
        /*01bc*/ 	.word	0xffffffff


	//   ....[19]....
        /*01c0*/ 	.word	0xffffffff


	//----- nvinfo : EIATTR_COOP_GROUP_INSTR_OFFSETS
	.align		4
.L_17931:
        /*01c4*/ 	.byte	0x04, 0x28
        /*01c6*/ 	.short	(.L_17933 - .L_17932)


	//   ....[0]....
.L_17932:
        /*01c8*/ 	.word	0x00000b00


	//   ....[1]....
        /*01cc*/ 	.word	0x00000b20


	//   ....[2]....
        /*01d0*/ 	.word	0x00000b40


	//   ....[3]....
        /*01d4*/ 	.word	0x00000bf0


	//   ....[4]....
        /*01d8*/ 	.word	0x00000c10


	//   ....[5]....
        /*01dc*/ 	.word	0x00000c30


	//   ....[6]....
        /*01e0*/ 	.word	0x000019f0


	//   ....[7]....
        /*01e4*/ 	.word	0x00001a50


	//   ....[8]....
        /*01e8*/ 	.word	0x00001a80


	//   ....[9]....
        /*01ec*/ 	.word	0x00001aa0


	//   ....[10]....
        /*01f0*/ 	.word	0x00001ac0


	//   ....[11]....
        /*01f4*/ 	.word	0x00001b10


	//   ....[12]....
        /*01f8*/ 	.word	0x00001b30


	//   ....[13]....
        /*01fc*/ 	.word	0x00001b50


	//   ....[14]....
        /*0200*/ 	.word	0x00002e90


	//   ....[15]....
        /*0204*/ 	.word	0x00002f10


	//   ....[16]....
        /*0208*/ 	.word	0x00002f70


	//   ....[17]....
        /*020c*/ 	.word	0x00002fd0


	//   ....[18]....
        /*0210*/ 	.word	0x00003050


	//   ....[19]....
        /*0214*/ 	.word	0x000030d0


	//----- nvinfo : EIATTR_SYSCALL_OFFSETS
	.align		4
.L_17933:
        /*0218*/ 	.byte	0x04, 0x46
        /*021a*/ 	.short	(.L_17935 - .L_17934)


	//   ....[0]....
.L_17934:
        /*021c*/ 	.word	0x00002cf0


	//   ....[1]....
        /*0220*/ 	.word	0x00002e20


	//----- nvinfo : EIATTR_EXIT_INSTR_OFFSETS
	.align		4
.L_17935:
        /*0224*/ 	.byte	0x04, 0x1c
        /*0226*/ 	.short	(.L_17937 - .L_17936)


	//   ....[0]....
.L_17936:
        /*0228*/ 	.word	0x00002a10


	//   ....[1]....
        /*022c*/ 	.word	0x00002ae0


	//   ....[2]....
        /*0230*/ 	.word	0x00002bc0


	//   ....[3]....
        /*0234*/ 	.word	0x00002e30


	//----- nvinfo : EIATTR_CTAIDZ_USED
	.align		4
.L_17937:
        /*0238*/ 	.byte	0x01, 0x04
	.zero		2


	//----- nvinfo : EIATTR_CRS_STACK_SIZE
	.align		4
        /*023c*/ 	.byte	0x04, 0x1e
        /*023e*/ 	.short	(.L_17939 - .L_17938)
.L_17938:
        /*0240*/ 	.word	0x00000000
.L_17939:


//--------------------- .nv.info._ZN4vllm25paged_attention_v1_kernelIthLi256ELi8ELi128ELNS_18Fp8KVCacheDataTypeE1ELb0EEEvPT_PKS2_PKT0_S8_ifPKiSA_iPKfiiiSC_SC_iiiii --------------------------
	.section	.nv.info._ZN4vllm25paged_attention_v1_kernelIthLi256ELi8ELi128ELNS_18Fp8KVCacheDataTypeE1ELb0EEEvPT_PKS2_PKT0_S8_ifPKiSA_iPKfiiiSC_SC_iiiii,"",@"SHT_CUDA_INFO"
	.sectionflags	@""
	.align	4


	//----- nvinfo : EIATTR_CUDA_API_VERSION
	.align		4
        /*0000*/ 	.byte	0x04, 0x37
        /*0002*/ 	.short	(.L_17941 - .L_17940)
.L_17940:
        /*0004*/ 	.word	0x00000082


	//----- nvinfo : EIATTR_SW2861232_WAR
	.align		4
.L_17941:
        /*0008*/ 	.byte	0x01, 0x35
	.zero		2


	//----- nvinfo : EIATTR_PARAM_CBANK
	.align		4
        /*000c*/ 	.byte	0x04, 0x0a
        /*000e*/ 	.short	(.L_17943 - .L_17942)
	.align		4
.L_17942:
        /*0010*/ 	.word	index@(.nv.constant0._ZN4vllm25paged_attention_v1_kernelIthLi256ELi8ELi128ELNS_18Fp8KVCacheDataTypeE1ELb0EEEvPT_PKS2_PKT0_S8_ifPKiSA_iPKfiiiSC_SC_iiiii)
        /*0014*/ 	.short	0x0160
        /*0016*/ 	.short	0x007c


	//----- nvinfo : EIATTR_CBANK_PARAM_SIZE
	.align		4
.L_17943:
        /*0018*/ 	.byte	0x03, 0x19
        /*001a*/ 	.short	0x007c


	//----- nvinfo : EIATTR_KPARAM_INFO
	.align		4
        /*001c*/ 	.byte	0x04, 0x17
        /*001e*/ 	.short	(.L_17945 - .L_17944)
.L_17944:
        /*0020*/ 	.word	0x00000000
        /*0024*/ 	.short	0x0013
        /*0026*/ 	.short	0x0078
        /*0028*/ 	.byte	0x00, 0xf0, 0x11, 0x00


	//----- nvinfo : EIATTR_KPARAM_INFO
	.align		4
.L_17945:
        /*002c*/ 	.byte	0x04, 0x17
        /*002e*/ 	.short	(.L_17947 - .L_17946)
.L_17946:
        /*0030*/ 	.word	0x00000000
        /*0034*/ 	.short	0x0012
        /*0036*/ 	.short	0x0074
        /*0038*/ 	.byte	0x00, 0xf0, 0x11, 0x00


	//----- nvinfo : EIATTR_KPARAM_INFO
	.align		4
.L_17947:
        /*003c*/ 	.byte	0x04, 0x17
        /*003e*/ 	.short	(.L_17949 - .L_17948)
.L_17948:
        /*0040*/ 	.word	0x00000000
        /*0044*/ 	.short	0x0011
        /*0046*/ 	.short	0x0070
        /*0048*/ 	.byte	0x00, 0xf0, 0x11, 0x00


	//----- nvinfo : EIATTR_KPARAM_INFO
	.align		4
.L_17949:
        /*004c*/ 	.byte	0x04, 0x17
        /*004e*/ 	.short	(.L_17951 - .L_17950)
.L_17950:
        /*0050*/ 	.word	0x00000000
        /*0054*/ 	.short	0x0010
        /*0056*/ 	.short	0x006c
        /*0058*/ 	.byte	0x00, 0xf0, 0x11, 0x00


	//----- nvinfo : EIATTR_KPARAM_INFO
	.align		4
.L_17951:
        /*005c*/ 	.byte	0x04, 0x17
        /*005e*/ 	.short	(.L_17953 - .L_17952)
.L_17952:
        /*0060*/ 	.word	0x00000000
        /*0064*/ 	.short	0x000f
        /*0066*/ 	.short	0x0068
        /*0068*/ 	.byte	0x00, 0xf0, 0x11, 0x00


	//----- nvinfo : EIATTR_KPARAM_INFO
	.align		4
.L_17953:
        /*006c*/ 	.byte	0x04, 0x17
        /*006e*/ 	.short	(.L_17955 - .L_17954)
.L_17954:
        /*0070*/ 	.word	0x00000000
        /*0074*/ 	.short	0x000e
        /*0076*/ 	.short	0x0060
        /*0078*/ 	.byte	0x00, 0xf0, 0x21, 0x00


	//----- nvinfo : EIATTR_KPARAM_INFO
	.align		4
.L_17955:
        /*007c*/ 	.byte	0x04, 0x17
        /*007e*/ 	.short	(.L_17957 - .L_17956)
.L_17956:
        /*0080*/ 	.word	0x00000000
        /*0084*/ 	.short	0x000d
        /*0086*/ 	.short	0x0058
        /*0088*/ 	.byte	0x00, 0xf0, 0x21, 0x00


	//----- nvinfo : EIATTR_KPARAM_INFO
	.align		4
.L_17957:
        /*008c*/ 	.byte	0x04, 0x17
        /*008e*/ 	.short	(.L_17959 - .L_17958)
.L_17958:
        /*0090*/ 	.word	0x00000000
        /*0094*/ 	.short	0x000c
        /*0096*/ 	.short	0x0050
        /*0098*/ 	.byte	0x00, 0xf0, 0x11, 0x00


	//----- nvinfo : EIATTR_KPARAM_INFO
	.align		4
.L_17959:
        /*009c*/ 	.byte	0x04, 0x17
        /*009e*/ 	.short	(.L_17961 - .L_17960)
.L_17960:
        /*00a0*/ 	.word	0x00000000
        /*00a4*/ 	.short	0x000b
        /*00a6*/ 	.short	0x004c
        /*00a8*/ 	.byte	0x00, 0xf0, 0x11, 0x00


	//----- nvinfo : EIATTR_KPARAM_INFO
	.align		4
.L_17961:
        /*00ac*/ 	.byte	0x04, 0x17
        /*00ae*/ 	.short	(.L_17963 - .L_17962)
.L_17962:
        /*00b0*/ 	.word	0x00000000
        /*00b4*/ 	.short	0x000a
        /*00b6*/ 	.short	0x0048
        /*00b8*/ 	.byte	0x00, 0xf0, 0x11, 0x00


	//----- nvinfo : EIATTR_KPARAM_INFO
	.align		4
.L_17963:
        /*00bc*/ 	.byte	0x04, 0x17
        /*00be*/ 	.short	(.L_17965 - .L_17964)
.L_17964:
        /*00c0*/ 	.word	0x00000000
        /*00c4*/ 	.short	0x0009
        /*00c6*/ 	.short	0x0040
        /*00c8*/ 	.byte	0x00, 0xf0, 0x21, 0x00


	//----- nvinfo : EIATTR_KPARAM_INFO
	.align		4
.L_17965:
        /*00cc*/ 	.byte	0x04, 0x17
        /*00ce*/ 	.short	(.L_17967 - .L_17966)
.L_17966:
        /*00d0*/ 	.word	0x00000000
        /*00d4*/ 	.short	0x0008
        /*00d6*/ 	.short	0x0038
        /*00d8*/ 	.byte	0x00, 0xf0, 0x11, 0x00


	//----- nvinfo : EIATTR_KPARAM_INFO
	.align		4
.L_17967:
        /*00dc*/ 	.byte	0x04, 0x17
        /*00de*/ 	.short	(.L_17969 - .L_17968)
.L_17968:
        /*00e0*/ 	.word	0x00000000
        /*00e4*/ 	.short	0x0007
        /*00e6*/ 	.short	0x0030
        /*00e8*/ 	.byte	0x00, 0xf0, 0x21, 0x00


	//----- nvinfo : EIATTR_KPARAM_INFO
	.align		4
.L_17969:
        /*00ec*/ 	.byte	0x04, 0x17
        /*00ee*/ 	.short	(.L_17971 - .L_17970)
.L_17970:
        /*00f0*/ 	.word	0x00000000
        /*00f4*/ 	.short	0x0006
        /*00f6*/ 	.short	0x0028
        /*00f8*/ 	.byte	0x00, 0xf0, 0x21, 0x00


	//----- nvinfo : EIATTR_KPARAM_INFO
	.align		4
.L_17971:
        /*00fc*/ 	.byte	0x04, 0x17
        /*00fe*/ 	.short	(.L_17973 - .L_17972)
.L_17972:
        /*0100*/ 	.word	0x00000000
        /*0104*/ 	.short	0x0005
        /*0106*/ 	.short	0x0024
        /*0108*/ 	.byte	0x00, 0xf0, 0x11, 0x00


	//----- nvinfo : EIATTR_KPARAM_INFO
	.align		4
.L_17973:
        /*010c*/ 	.byte	0x04, 0x17
        /*010e*/ 	.short	(.L_17975 - .L_17974)
.L_17974:
        /*0110*/ 	.word	0x00000000
        /*0114*/ 	.short	0x0004
        /*0116*/ 	.short	0x0020
        /*0118*/ 	.byte	0x00, 0xf0, 0x11, 0x00


	//----- nvinfo : EIATTR_KPARAM_INFO
	.align		4
.L_17975:
        /*011c*/ 	.byte	0x04, 0x17
        /*011e*/ 	.short	(.L_17977 - .L_17976)
.L_17976:
        /*0120*/ 	.word	0x00000000
        /*0124*/ 	.short	0x0003
        /*0126*/ 	.short	0x0018
        /*0128*/ 	.byte	0x00, 0xf0, 0x21, 0x00


	//----- nvinfo : EIATTR_KPARAM_INFO
	.align		4
.L_17977:
        /*012c*/ 	.byte	0x04, 0x17
        /*012e*/ 	.short	(.L_17979 - .L_17978)
.L_17978:
        /*0130*/ 	.word	0x00000000
        /*0134*/ 	.short	0x0002
        /*0136*/ 	.short	0x0010
        /*0138*/ 	.byte	0x00, 0xf0, 0x21, 0x00


	//----- nvinfo : EIATTR_KPARAM_INFO
	.align		4
.L_17979:
        /*013c*/ 	.byte	0x04, 0x17
        /*013e*/ 	.short	(.L_17981 - .L_17980)
.L_17980:
        /*0140*/ 	.word	0x00000000
        /*0144*/ 	.short	0x0001
        /*0146*/ 	.short	0x0008
        /*0148*/ 	.byte	0x00, 0xf0, 0x21, 0x00


	//----- nvinfo : EIATTR_KPARAM_INFO
	.align		4
.L_17981:
        /*014c*/ 	.byte	0x04, 0x17
        /*014e*/ 	.short	(.L_17983 - .L_17982)
.L_17982:
        /*0150*/ 	.word	0x00000000
        /*0154*/ 	.short	0x0000
        /*0156*/ 	.short	0x0000
        /*0158*/ 	.byte	0x00, 0xf0, 0x21, 0x00


	//----- nvinfo : EIATTR_MAXREG_COUNT
	.align		4
.L_17983:
        /*015c*/ 	.byte	0x03, 0x1b
        /*015e*/ 	.short	0x00ff


	//----- nvinfo : EIATTR_NUM_BARRIERS
	.align		4
        /*0160*/ 	.byte	0x02, 0x4c
        /*0162*/ 	.byte	0x01
	.zero		1


	//----- nvinfo : EIATTR_EXTERNS
	.align		4
        /*0164*/ 	.byte	0x04, 0x0f
        /*0166*/ 	.short	(.L_17985 - .L_17984)


	//   ....[0]....
	.align		4
.L_17984:
        /*0168*/ 	.word	index@(__assertfail)


	//----- nvinfo : EIATTR_MERCURY_ISA_VERSION
	.align		4
.L_17985:
        /*016c*/ 	.byte	0x03, 0x5f
        /*016e*/ 	.short	0x0000


	//----- nvinfo : EIATTR_COOP_GROUP_MASK_REGIDS
	.align		4
        /*0170*/ 	.byte	0x04, 0x29
        /*0172*/ 	.short	(.L_17987 - .L_17986)


	//   ....[0]....
.L_17986:
        /*0174*/ 	.word	0xffffffff


	//   ....[1]....
        /*0178*/ 	.word	0xffffffff


	//   ....[2]....
        /*017c*/ 	.word	0xffffffff


	//   ....[3]....
        /*0180*/ 	.word	0xffffffff


	//   ....[4]....
        /*0184*/ 	.word	0xffffffff


	//   ....[5]....
        /*0188*/ 	.word	0xffffffff


	//   ....[6]....
        /*018c*/ 	.word	0xffffffff


	//   ....[7]....
        /*0190*/ 	.word	0xffffffff


	//   ....[8]....
        /*0194*/ 	.word	0xffffffff


	//   ....[9]....
        /*0198*/ 	.word	0xffffffff


	//   ....[10]....
        /*019c*/ 	.word	0xffffffff


	//   ....[11]....
        /*01a0*/ 	.word	0xffffffff


	//   ....[12]....
        /*01a4*/ 	.word	0xffffffff


	//   ....[13]....
        /*01a8*/ 	.word	0xffffffff


	//   ....[14]....
        /*01ac*/ 	.word	0xffffffff


	//   ....[15]....
        /*01b0*/ 	.word	0xffffffff


	//----- nvinfo : EIATTR_COOP_GROUP_INSTR_OFFSETS
	.align		4
.L_17987:
        /*01b4*/ 	.byte	0x04, 0x28
        /*01b6*/ 	.short	(.L_17989 - .L_17988)


	//   ....[0]....
.L_17988:
        /*01b8*/ 	.word	0x000001a0


	//   ....[1]....
        /*01bc*/ 	.word	0x000001c0


	//   ....[2]....
        /*01c0*/ 	.word	0x00000270


	//   ....[3]....
        /*01c4*/ 	.word	0x00000290


	//   ....[4]....
        /*01c8*/ 	.word	0x000002b0


	//   ....[5]....
        /*01cc*/ 	.word	0x00001070


	//   ....[6]....
        /*01d0*/ 	.word	0x000010e0


	//   ....[7]....
        /*01d4*/ 	.word	0x00001100


	//   ....[8]....
        /*01d8*/ 	.word	0x00001120


	//   ....[9]....
        /*01dc*/ 	.word	0x00001140


	//   ....[10]....
        /*01e0*/ 	.word	0x00001190


	//   ....[11]....
        /*01e4*/ 	.word	0x000011b0


	//   ....[12]....
        /*01e8*/ 	.word	0x000011d0


	//   ....[13]....
        /*01ec*/ 	.word	0x000024d0


	//   ....[14]....
        /*01f0*/ 	.word	0x00002550


	//   ....[15]....
        /*01f4*/ 	.word	0x000025b0


	//----- nvinfo : EIATTR_SYSCALL_OFFSETS
	.align		4
.L_17989:
        /*01f8*/ 	.byte	0x04, 0x46
        /*01fa*/ 	.short	(.L_17991 - .L_17990)


	//   ....[0]....
.L_17990:
        /*01fc*/ 	.word	0x00002460


	//----- nvinfo : EIATTR_EXIT_INSTR_OFFSETS
	.align		4
.L_17991:
        /*0200*/ 	.byte	0x04, 0x1c
        /*0202*/ 	.short	(.L_17993 - .L_17992)


	//   ....[0]....
.L_17992:
        /*0204*/ 	.word	0x00001ed0


	//   ....[1]....
        /*0208*/ 	.word	0x00002330


	//   ....[2]....
        /*020c*/ 	.word	0x00002470


	//----- nvinfo : EIATTR_CTAIDZ_USED
	.align		4
.L_17993:
        /*0210*/ 	.byte	0x01, 0x04
	.zero		2


	//----- nvinfo : EIATTR_CRS_STACK_SIZE
	.align		4
        /*0214*/ 	.byte	0x04, 0x1e
        /*0216*/ 	.short	(.L_17995 - .L_17994)
.L_17994:
        /*0218*/ 	.word	0x00000000
.L_17995:


//--------------------- .nv.info._ZN4vllm25paged_attention_v1_kernelIthLi192ELi8ELi128ELNS_18Fp8KVCacheDataTypeE1ELb0EEEvPT_PKS2_PKT0_S8_ifPKiSA_iPKfiiiSC_SC_iiiii --------------------------
	.section	.nv.info._ZN4vllm25paged_attention_v1_kernelIthLi192ELi8ELi128ELNS_18Fp8KVCacheDataTypeE1ELb0EEEvPT_PKS2_PKT0_S8_ifPKiSA_iPKfiiiSC_SC_iiiii,"",@"SHT_CUDA_INFO"
	.sectionflags	@""
	.align	4


	//----- nvinfo : EIATTR_CUDA_API_VERSION
	.align		4
        /*0000*/ 	.byte	0x04, 0x37
        /*0002*/ 	.short	(.L_17997 - .L_17996)
.L_17996:
        /*0004*/ 	.word	0x00000082


	//----- nvinfo : EIATTR_SW2861232_WAR
	.align		4
.L_17997:
        /*0008*/ 	.byte	0x01, 0x35
	.zero		2


	//----- nvinfo : EIATTR_PARAM_CBANK
	.align		4
        /*000c*/ 	.byte	0x04, 0x0a
        /*000e*/ 	.short	(.L_17999 - .L_17998)
	.align		4
.L_17998:
        /*0010*/ 	.word	index@(.nv.constant0._ZN4vllm25paged_attention_v1_kernelIthLi192ELi8ELi128ELNS_18Fp8KVCacheDataTypeE1ELb0EEEvPT_PKS2_PKT0_S8_ifPKiSA_iPKfiiiSC_SC_iiiii)
        /*0014*/ 	.short	0x0160
        /*0016*/ 	.short	0x007c


	//----- nvinfo : EIATTR_CBANK_PARAM_SIZE
	.align		4
.L_17999:
        /*0018*/ 	.byte	0x03, 0x19
        /*001a*/ 	.short	0x007c


	//----- nvinfo : EIATTR_KPARAM_INFO
	.align		4
        /*001c*/ 	.byte	0x04, 0x17
        /*001e*/ 	.short	(.L_18001 - .L_18000)
.L_18000:
        /*0020*/ 	.word	0x00000000
        /*0024*/ 	.short	0x0013
        /*0026*/ 	.short	0x0078
        /*0028*/ 	.byte	0x00, 0xf0, 0x11, 0x00


	//----- nvinfo : EIATTR_KPARAM_INFO
	.align		4
.L_18001:
        /*002c*/ 	.byte	0x04, 0x17
        /*002e*/ 	.short	(.L_18003 - .L_18002)
.L_18002:
        /*0030*/ 	.word	0x00000000
        /*0034*/ 	.short	0x0012
        /*0036*/ 	.short	0x0074
        /*0038*/ 	.byte	0x00, 0xf0, 0x11, 0x00


	//----- nvinfo : EIATTR_KPARAM_INFO
	.align		4
.L_18003:
        /*003c*/ 	.byte	0x04, 0x17
        /*003e*/ 	.short	(.L_18005 - .L_18004)
.L_18004:
        /*0040*/ 	.word	0x00000000
        /*0044*/ 	.short	0x0011
        /*0046*/ 	.short	0x0070
        /*0048*/ 	.byte	0x00, 0xf0, 0x11, 0x00


	//----- nvinfo : EIATTR_KPARAM_INFO
	.align		4
.L_18005:
        /*004c*/ 	.byte	0x04, 0x17
        /*004e*/ 	.short	(.L_18007 - .L_18006)
.L_18006:
        /*0050*/ 	.word	0x00000000
        /*0054*/ 	.short	0x0010
        /*0056*/ 	.short	0x006c
        /*0058*/ 	.byte	0x00, 0xf0, 0x11, 0x00


	//----- nvinfo : EIATTR_KPARAM_INFO
	.align		4
.L_18007:
        /*005c*/ 	.byte	0x04, 0x17
        /*005e*/ 	.short	(.L_18009 - .L_18008)
.L_18008:
        /*0060*/ 	.word	0x00000000
        /*0064*/ 	.short	0x000f
        /*0066*/ 	.short	0x0068
        /*0068*/ 	.byte	0x00, 0xf0, 0x11, 0x00


	//----- nvinfo : EIATTR_KPARAM_INFO
	.align		4
.L_18009:
        /*006c*/ 	.byte	0x04, 0x17
        /*006e*/ 	.short	(.L_18011 - .L_18010)
.L_18010:
        /*0070*/ 	.word	0x00000000
        /*0074*/ 	.short	0x000e
        /*0076*/ 	.short	0x0060
        /*0078*/ 	.byte	0x00, 0xf0, 0x21, 0x00


	//----- nvinfo : EIATTR_KPARAM_INFO
	.align		4
.L_18011:
        /*007c*/ 	.byte	0x04, 0x17
        /*007e*/ 	.short	(.L_18013 - .L_18012)
.L_18012:
        /*0080*/ 	.word	0x00000000
        /*0084*/ 	.short	0x000d
        /*0086*/ 	.short	0x0058
        /*0088*/ 	.byte	0x00, 0xf0, 0x21, 0x00


	//----- nvinfo : EIATTR_KPARAM_INFO
	.align		4
.L_18013:
        /*008c*/ 	.byte	0x04, 0x17
        /*008e*/ 	.short	(.L_18015 - .L_18014)
.L_18014:
        /*0090*/ 	.word	0x00000000
        /*0094*/ 	.short	0x000c
        /*0096*/ 	.short	0x0050
        /*0098*/ 	.byte	0x00, 0xf0, 0x11, 0x00


	//----- nvinfo : EIATTR_KPARAM_INFO
	.align		4
.L_18015:
        /*009c*/ 	.byte	0x04, 0x17
        /*009e*/ 	.short	(.L_18017 - .L_18016)
.L_18016:
        /*00a0*/ 	.word	0x00000000
        /*00a4*/ 	.short	0x000b
        /*00a6*/ 	.short	0x004c
        /*00a8*/ 	.byte	0x00, 0xf0, 0x11, 0x00


	//----- nvinfo : EIATTR_KPARAM_INFO
	.align		4
.L_18017:
        /*00ac*/ 	.byte	0x04, 0x17
        /*00ae*/ 	.short	(.L_18019 - .L_18018)
.L_18018:
        /*00b0*/ 	.word	0x00000000
        /*00b4*/ 	.short	0x000a
        /*00b6*/ 	.short	0x0048
        /*00b8*/ 	.byte	0x00, 0xf0, 0x11, 0x00


	//----- nvinfo : EIATTR_KPARAM_INFO
	.align		4
.L_18019:
        /*00bc*/ 	.byte	0x04, 0x17
        /*00be*/ 	.short	(.L_18021 - .L_18020)
.L_18020:
        /*00c0*/ 	.word	0x00000000
        /*00c4*/ 	.short	0x0009
        /*00c6*/ 	.short	0x0040
        /*00c8*/ 	.byte	0x00, 0xf0, 0x21, 0x00


	//----- nvinfo : EIATTR_KPARAM_INFO
	.align		4
.L_18021:
        /*00cc*/ 	.byte	0x04, 0x17
        /*00ce*/ 	.short	(.L_18023 - .L_18022)
.L_18022:
        /*00d0*/ 	.word	0x00000000
        /*00d4*/ 	.short	0x0008
        /*00d6*/ 	.short	0x0038
        /*00d8*/ 	.byte	0x00, 0xf0, 0x11, 0x00


	//----- nvinfo : EIATTR_KPARAM_INFO
	.align		4
.L_18023:
        /*00dc*/ 	.byte	0x04, 0x17
        /*00de*/ 	.short	(.L_18025 - .L_18024)
.L_18024:
        /*00e0*/ 	.word	0x00000000
        /*00e4*/ 	.short	0x0007
        /*00e6*/ 	.short	0x0030
        /*00e8*/ 	.byte	0x00, 0xf0, 0x21, 0x00


	//----- nvinfo : EIATTR_KPARAM_INFO
	.align		4
.L_18025:
        /*00ec*/ 	.byte	0x04, 0x17
        /*00ee*/ 	.short	(.L_18027 - .L_18026)
.L_18026:
        /*00f0*/ 	.word	0x00000000
        /*00f4*/ 	.short	0x0006
        /*00f6*/ 	.short	0x0028
        /*00f8*/ 	.byte	0x00, 0xf0, 0x21, 0x00


	//----- nvinfo : EIATTR_KPARAM_INFO
	.align		4
.L_18027:
        /*00fc*/ 	.byte	0x04, 0x17
        /*00fe*/ 	.short	(.L_18029 - .L_18028)
.L_18028:
        /*0100*/ 	.word	0x00000000
        /*0104*/ 	.short	0x0005
        /*0106*/ 	.short	0x0024
        /*0108*/ 	.byte	0x00, 0xf0, 0x11, 0x00


	//----- nvinfo : EIATTR_KPARAM_INFO
	.align		4
.L_18029:
        /*010c*/ 	.byte	0x04, 0x17
        /*010e*/ 	.short	(.L_18031 - .L_18030)
.L_18030:
        /*0110*/ 	.word	0x00000000
        /*0114*/ 	.short	0x0004
        /*0116*/ 	.short	0x0020
        /*0118*/ 	.byte	0x00, 0xf0, 0x11, 0x00


	//----- nvinfo : EIATTR_KPARAM_INFO
	.align		4
.L_18031:
        /*011c*/ 	.byte	0x04, 0x17
        /*011e*/ 	.short	(.L_18033 - .L_18032)
.L_18032:
        /*0120*/ 	.word	0x00000000
        /*0124*/ 	.short	0x0003
        /*0126*/ 	.short	0x0018
        /*0128*/ 	.byte	0x00, 0xf0, 0x21, 0x00


	//----- nvinfo : EIATTR_KPARAM_INFO
	.align		4
.L_18033:
        /*012c*/ 	.byte	0x04, 0x17
        /*012e*/ 	.short	(.L_18035 - .L_18034)
.L_18034:
        /*0130*/ 	.word	0x00000000
        /*0134*/ 	.short	0x0002
        /*0136*/ 	.short	0x0010
        /*0138*/ 	.byte	0x00, 0xf0, 0x21, 0x00


	//----- nvinfo : EIATTR_KPARAM_INFO
	.align		4
.L_18035:
        /*013c*/ 	.byte	0x04, 0x17
        /*013e*/ 	.short	(.L_18037 - .L_18036)
.L_18036:
        /*0140*/ 	.word	0x00000000
        /*0144*/ 	.short	0x0001
        /*0146*/ 	.short	0x0008
        /*0148*/ 	.byte	0x00, 0xf0, 0x21, 0x00


	//----- nvinfo : EIATTR_KPARAM_INFO
	.align		4
.L_18037:
        /*014c*/ 	.byte	0x04, 0x17
        /*014e*/ 	.short	(.L_18039 - .L_18038)
.L_18038:
        /*0150*/ 	.word	0x00000000
        /*0154*/ 	.short	0x0000
        /*0156*/ 	.short	0x0000
        /*0158*/ 	.byte	0x00, 0xf0, 0x21, 0x00


	//----- nvinfo : EIATTR_MAXREG_COUNT
	.align		4
.L_18039:
        /*015c*/ 	.byte	0x03, 0x1b
        /*015e*/ 	.short	0x00ff


	//----- nvinfo : EIATTR_NUM_BARRIERS
	.align		4
        /*0160*/ 	.byte	0x02, 0x4c
        /*0162*/ 	.byte	0x01
	.zero		1


	//----- nvinfo : EIATTR_EXTERNS
	.align		4
        /*0164*/ 	.byte	0x04, 0x0f
        /*0166*/ 	.short	(.L_18041 - .L_18040)


	//   ....[0]....
	.align		4
.L_18040:
        /*0168*/ 	.word	index@(__assertfail)


	//----- nvinfo : EIATTR_MERCURY_ISA_VERSION
	.align		4
.L_18041:
        /*016c*/ 	.byte	0x03, 0x5f
        /*016e*/ 	.short	0x0000


	//----- nvinfo : EIATTR_COOP_GROUP_MASK_REGIDS
	.align		4
        /*0170*/ 	.byte	0x04, 0x29
        /*0172*/ 	.short	(.L_18043 - .L_18042)


	//   ....[0]....
.L_18042:
        /*0174*/ 	.word	0xffffffff


	//   ....[1]....
        /*0178*/ 	.word	0xffffffff


	//   ....[2]....
        /*017c*/ 	.word	0xffffffff


	//   ....[3]....
        /*0180*/ 	.word	0xffffffff


	//   ....[4]....
        /*0184*/ 	.word	0xffffffff


	//   ....[5]....
        /*0188*/ 	.word	0xffffffff


	//   ....[6]....
        /*018c*/ 	.word	0xffffffff


	//   ....[7]....
        /*0190*/ 	.word	0xffffffff


	//   ....[8]....
        /*0194*/ 	.word	0xffffffff


	//   ....[9]....
        /*0198*/ 	.word	0xffffffff


	//   ....[10]....
        /*019c*/ 	.word	0xffffffff


	//   ....[11]....
        /*01a0*/ 	.word	0xffffffff


	//   ....[12]....
        /*01a4*/ 	.word	0xffffffff


	//   ....[13]....
        /*01a8*/ 	.word	0xffffffff


	//   ....[14]....
        /*01ac*/ 	.word	0xffffffff


	//   ....[15]....
        /*01b0*/ 	.word	0xffffffff


	//----- nvinfo : EIATTR_COOP_GROUP_INSTR_OFFSETS
	.align		4
.L_18043:
        /*01b4*/ 	.byte	0x04, 0x28
        /*01b6*/ 	.short	(.L_18045 - .L_18044)


	//   ....[0]....
.L_18044:
        /*01b8*/ 	.word	0x000001a0


	//   ....[1]....
        /*01bc*/ 	.word	0x000001c0


	//   ....[2]....
        /*01c0*/ 	.word	0x00000270


	//   ....[3]....
        /*01c4*/ 	.word	0x00000290


	//   ....[4]....
        /*01c8*/ 	.word	0x000002b0


	//   ....[5]....
        /*01cc*/ 	.word	0x00001070


	//   ....[6]....
        /*01d0*/ 	.word	0x000010d0


	//   ....[7]....
        /*01d4*/ 	.word	0x00001100


	//   ....[8]....
        /*01d8*/ 	.word	0x00001120


	//   ....[9]....
        /*01dc*/ 	.word	0x00001140


	//   ....[10]....
        /*01e0*/ 	.word	0x00001190


	//   ....[11]....
        /*01e4*/ 	.word	0x000011b0


	//   ....[12]....
        /*01e8*/ 	.word	0x000011d0


	//   ....[13]....
        /*01ec*/ 	.word	0x00002300


	//   ....[14]....
        /*01f0*/ 	.word	0x00002370


	//   ....[15]....
        /*01f4*/ 	.word	0x000023d0


	//----- nvinfo : EIATTR_SYSCALL_OFFSETS
	.align		4
.L_18045:
        /*01f8*/ 	.byte	0x04, 0x46
        /*01fa*/ 	.short	(.L_18047 - .L_18046)


	//   ....[0]....
.L_18046:
        /*01fc*/ 	.word	0x00002290


	//----- nvinfo : EIATTR_EXIT_INSTR_OFFSETS
	.align		4
.L_18047:
        /*0200*/ 	.byte	0x04, 0x1c
        /*0202*/ 	.short	(.L_18049 - .L_18048)


	//   ....[0]....
.L_18048:
        /*0204*/ 	.word	0x00001df0


	//   ....[1]....
        /*0208*/ 	.word	0x00002160


	//   ....[2]....
        /*020c*/ 	.word	0x000022a0


	//----- nvinfo : EIATTR_CTAIDZ_USED
	.align		4
.L_18049:
        /*0210*/ 	.byte	0x01, 0x04
	.zero		2


	//----- nvinfo : EIATTR_CRS_STACK_SIZE
	.align		4
        /*0214*/ 	.byte	0x04, 0x1e
        /*0216*/ 	.short	(.L_18051 - .L_18050)
.L_18050:
        /*0218*/ 	.word	0x00000000
.L_18051:


//--------------------- .nv.info._ZN4vllm25paged_attention_v1_kernelIthLi128ELi8ELi128ELNS_18Fp8KVCacheDataTypeE1ELb0EEEvPT_PKS2_PKT0_S8_ifPKiSA_iPKfiiiSC_SC_iiiii --------------------------
	.section	.nv.info._ZN4vllm25paged_attention_v1_kernelIthLi128ELi8ELi128ELNS_18Fp8KVCacheDataTypeE1ELb0EEEvPT_PKS2_PKT0_S8_ifPKiSA_iPKfiiiSC_SC_iiiii,"",@"SHT_CUDA_INFO"
	.sectionflags	@""
	.align	4


	//----- nvinfo : EIATTR_CUDA_API_VERSION
	.align		4
        /*0000*/ 	.byte	0x04, 0x37
        /*0002*/ 	.short	(.L_18053 - .L_18052)
.L_18052:
        /*0004*/ 	.word	0x00000082


	//----- nvinfo : EIATTR_SW2861232_WAR
	.align		4
.L_18053:
        /*0008*/ 	.byte	0x01, 0x35
	.zero		2


	//----- nvinfo : EIATTR_PARAM_CBANK
	.align		4
        /*000c*/ 	.byte	0x04, 0x0a
        /*000e*/ 	.short	(.L_18055 - .L_18054)
	.align		4
.L_18054:
        /*0010*/ 	.word	index@(.nv.constant0._ZN4vllm25paged_attention_v1_kernelIthLi128ELi8ELi128ELNS_18Fp8KVCacheDataTypeE1ELb0EEEvPT_PKS2_PKT0_S8_ifPKiSA_iPKfiiiSC_SC_iiiii)
        /*0014*/ 	.short	0x0160
        /*0016*/ 	.short	0x007c


	//----- nvinfo : EIATTR_CBANK_PARAM_SIZE
	.align		4
.L_18055:
        /*0018*/ 	.byte	0x03, 0x19
        /*001a*/ 	.short	0x007c


	//----- nvinfo : EIATTR_KPARAM_INFO
	.align		4
        /*001c*/ 	.byte	0x04, 0x17
        /*001e*/ 	.short	(.L_18057 - .L_18056)
.L_18056:
        /*0020*/ 	.word	0x00000000
        /*0024*/ 	.short	0x0013
        /*0026*/ 	.short	0x0078
        /*0028*/ 	.byte	0x00, 0xf0, 0x11, 0x00


	//----- nvinfo : EIATTR_KPARAM_INFO
	.align		4
.L_18057:
        /*002c*/ 	.byte	0x04, 0x17
        /*002e*/ 	.short	(.L_18059 - .L_18058)
.L_18058:
        /*0030*/ 	.word	0x00000000
        /*0034*/ 	.short	0x0012
        /*0036*/ 	.short	0x0074
        /*0038*/ 	.byte	0x00, 0xf0, 0x11, 0x00


	//----- nvinfo : EIATTR_KPARAM_INFO
	.align		4
.L_18059:
        /*003c*/ 	.byte	0x04, 0x17
        /*003e*/ 	.short	(.L_18061 - .L_18060)
.L_18060:
        /*0040*/ 	.word	0x00000000
        /*0044*/ 	.short	0x0011
        /*0046*/ 	.short	0x0070
        /*0048*/ 	.byte	0x00, 0xf0, 0x11, 0x00


	//----- nvinfo : EIATTR_KPARAM_INFO
	.align		4
.L_18061:
        /*004c*/ 	.byte	0x04, 0x17
        /*004e*/ 	.short	(.L_18063 - .L_18062)
.L_18062:
        /*0050*/ 	.word	0x00000000
        /*0054*/ 	.short	0x0010
        /*0056*/ 	.short	0x006c
        /*0058*/ 	.byte	0x00, 0xf0, 0x11, 0x00


	//----- nvinfo : EIATTR_KPARAM_INFO
	.align		4
.L_18063:
        /*005c*/ 	.byte	0x04, 0x17
        /*005e*/ 	.short	(.L_18065 - .L_18064)
.L_18064:
        /*0060*/ 	.word	0x00000000
        /*0064*/ 	.short	0x000f
        /*0066*/ 	.short	0x0068
        /*0068*/ 	.byte	0x00, 0xf0, 0x11, 0x00


	//----- nvinfo : EIATTR_KPARAM_INFO
	.align		4
.L_18065:
        /*006c*/ 	.byte	0x04, 0x17
        /*006e*/ 	.short	(.L_18067 - .L_18066)
.L_18066:
        /*0070*/ 	.word	0x00000000
        /*0074*/ 	.short	0x000e
        /*0076*/ 	.short	0x0060
        /*0078*/ 	.byte	0x00, 0xf0, 0x21, 0x00


	//----- nvinfo : EIATTR_KPARAM_INFO
	.align		4
.L_18067:
        /*007c*/ 	.byte	0x04, 0x17
        /*007e*/ 	.short	(.L_18069 - .L_18068)
.L_18068:
        /*0080*/ 	.word	0x00000000
        /*0084*/ 	.short	0x000d
        /*0086*/ 	.short	0x0058
        /*0088*/ 	.byte	0x00, 0xf0, 0x21, 0x00


	//----- nvinfo : EIATTR_KPARAM_INFO
	.align		4
.L_18069:
        /*008c*/ 	.byte	0x04, 0x17
        /*008e*/ 	.short	(.L_18071 - .L_18070)
.L_18070:
        /*0090*/ 	.word	0x00000000
        /*0094*/ 	.short	0x000c
        /*0096*/ 	.short	0x0050
        /*0098*/ 	.byte	0x00, 0xf0, 0x11, 0x00


	//----- nvinfo : EIATTR_KPARAM_INFO
	.align		4
.L_18071:
        /*009c*/ 	.byte	0x04, 0x17
        /*009e*/ 	.short	(.L_18073 - .L_18072)
.L_18072:
        /*00a0*/ 	.word	0x00000000
        /*00a4*/ 	.short	0x000b
        /*00a6*/ 	.short	0x004c
        /*00a8*/ 	.byte	0x00, 0xf0, 0x11, 0x00


	//----- nvinfo : EIATTR_KPARAM_INFO
	.align		4
.L_18073:
        /*00ac*/ 	.byte	0x04, 0x17
        /*00ae*/ 	.short	(.L_18075 - .L_18074)
.L_18074:
        /*00b0*/ 	.word	0x00000000
        /*00b4*/ 	.short	0x000a
        /*00b6*/ 	.short	0x0048
        /*00b8*/ 	.byte	0x00, 0xf0, 0x11, 0x00


	//----- nvinfo : EIATTR_KPARAM_INFO
	.align		4
.L_18075:
        /*00bc*/ 	.byte	0x04, 0x17
        /*00be*/ 	.short	(.L_18077 - .L_18076)
.L_18076:
        /*00c0*/ 	.word	0x00000000
        /*00c4*/ 	.short	0x0009
        /*00c6*/ 	.short	0x0040
        /*00c8*/ 	.byte	0x00, 0xf0, 0x21, 0x00


	//----- nvinfo : EIATTR_KPARAM_INFO
	.align		4
.L_18077:
        /*00cc*/ 	.byte	0x04, 0x17
        /*00ce*/ 	.short	(.L_18079 - .L_18078)
.L_18078:
        /*00d0*/ 	.word	0x00000000
        /*00d4*/ 	.short	0x0008
        /*00d6*/ 	.short	0x0038
        /*00d8*/ 	.byte	0x00, 0xf0, 0x11, 0x00


	//----- nvinfo : EIATTR_KPARAM_INFO
	.align		4
.L_18079:
        /*00dc*/ 	.byte	0x04, 0x17
        /*00de*/ 	.short	(.L_18081 - .L_18080)
.L_18080:
        /*00e0*/ 	.word	0x00000000
        /*00e4*/ 	.short	0x0007
        /*00e6*/ 	.short	0x0030
        /*00e8*/ 	.byte	0x00, 0xf0, 0x21, 0x00


	//----- nvinfo : EIATTR_KPARAM_INFO
	.align		4
.L_18081:
        /*00ec*/ 	.byte	0x04, 0x17
        /*00ee*/ 	.short	(.L_18083 - .L_18082)
.L_18082:
        /*00f0*/ 	.word	0x00000000
        /*00f4*/ 	.short	0x0006
        /*00f6*/ 	.short	0x0028
        /*00f8*/ 	.byte	0x00, 0xf0, 0x21, 0x00


	//----- nvinfo : EIATTR_KPARAM_INFO
	.align		4
.L_18083:
        /*00fc*/ 	.byte	0x04, 0x17
        /*00fe*/ 	.short	(.L_18085 - .L_18084)
.L_18084:
        /*0100*/ 	.word	0x00000000
        /*0104*/ 	.short	0x0005
        /*0106*/ 	.short	0x0024
        /*0108*/ 	.byte	0x00, 0xf0, 0x11, 0x00


	//----- nvinfo : EIATTR_KPARAM_INFO
	.align		4
.L_18085:
        /*010c*/ 	.byte	0x04, 0x17
        /*010e*/ 	.short	(.L_18087 - .L_18086)
.L_18086:
        /*0110*/ 	.word	0x00000000
        /*0114*/ 	.short	0x0004
        /*0116*/ 	.short	0x0020
        /*0118*/ 	.byte	0x00, 0xf0, 0x11, 0x00


	//----- nvinfo : EIATTR_KPARAM_INFO
	.align		4
.L_18087:
        /*011c*/ 	.byte	0x04, 0x17
        /*011e*/ 	.short	(.L_18089 - .L_18088)
.L_18088:
        /*0120*/ 	.word	0x00000000
        /*0124*/ 	.short	0x0003
        /*0126*/ 	.short	0x0018
        /*0128*/ 	.byte	0x00, 0xf0, 0x21, 0x00


	//----- nvinfo : EIATTR_KPARAM_INFO
	.align		4
.L_18089:
        /*012c*/ 	.byte	0x04, 0x17
        /*012e*/ 	.short	(.L_18091 - .L_18090)
.L_18090:
        /*0130*/ 	.word	0x00000000
        /*0134*/ 	.short	0x0002
        /*0136*/ 	.short	0x0010
        /*0138*/ 	.byte	0x00, 0xf0, 0x21, 0x00


	//----- nvinfo : EIATTR_KPARAM_INFO
	.align		4
.L_18091:
        /*013c*/ 	.byte	0x04, 0x17
        /*013e*/ 	.short	(.L_18093 - .L_18092)
.L_18092:
        /*0140*/ 	.word	0x00000000
        /*0144*/ 	.short	0x0001
        /*0146*/ 	.short	0x0008
        /*0148*/ 	.byte	0x00, 0xf0, 0x21, 0x00


	//----- nvinfo : EIATTR_KPARAM_INFO
	.align		4
.L_18093:
        /*014c*/ 	.byte	0x04, 0x17
        /*014e*/ 	.short	(.L_18095 - .L_18094)
.L_18094:
        /*0150*/ 	.word	0x00000000
        /*0154*/ 	.short	0x0000
        /*0156*/ 	.short	0x0000
        /*0158*/ 	.byte	0x00, 0xf0, 0x21, 0x00


	//----- nvinfo : EIATTR_MAXREG_COUNT
	.align		4
.L_18095:
        /*015c*/ 	.byte	0x03, 0x1b
        /*015e*/ 	.short	0x00ff


	//----- nvinfo : EIATTR_NUM_BARRIERS
	.align		4
        /*0160*/ 	.byte	0x02, 0x4c
        /*0162*/ 	.byte	0x01
	.zero		1


	//----- nvinfo : EIATTR_EXTERNS
	.align		4
        /*0164*/ 	.byte	0x04, 0x0f
        /*0166*/ 	.short	(.L_18097 - .L_18096)


	//   ....[0]....
	.align		4
.L_18096:
        /*0168*/ 	.word	index@(__assertfail)


	//----- nvinfo : EIATTR_MERCURY_ISA_VERSION
	.align		4
.L_18097:
        /*016c*/ 	.byte	0x03, 0x5f
        /*016e*/ 	.short	0x0000


	//----- nvinfo : EIATTR_COOP_GROUP_MASK_REGIDS
	.align		4
        /*0170*/ 	.byte	0x04, 0x29
        /*0172*/ 	.short	(.L_18099 - .L_18098)


	//   ....[0]....
.L_18098:
        /*0174*/ 	.word	0xffffffff


	//   ....[1]....
        /*0178*/ 	.word	0xffffffff


	//   ....[2]....
        /*017c*/ 	.word	0xffffffff


	//   ....[3]....
        /*0180*/ 	.word	0xffffffff


	//   ....[4]....
        /*0184*/ 	.word	0xffffffff


	//   ....[5]....
        /*0188*/ 	.word	0xffffffff


	//   ....[6]....
        /*018c*/ 	.word	0xffffffff


	//   ....[7]....
        /*0190*/ 	.word	0xffffffff


	//   ....[8]....
        /*0194*/ 	.word	0xffffffff


	//   ....[9]....
        /*0198*/ 	.word	0xffffffff


	//   ....[10]....
        /*019c*/ 	.word	0xffffffff


	//   ....[11]....
        /*01a0*/ 	.word	0xffffffff


	//   ....[12]....
        /*01a4*/ 	.word	0xffffffff


	//   ....[13]....
        /*01a8*/ 	.word	0xffffffff


	//   ....[14]....
        /*01ac*/ 	.word	0xffffffff


	//   ....[15]....
        /*01b0*/ 	.word	0xffffffff


	//----- nvinfo : EIATTR_COOP_GROUP_INSTR_OFFSETS
	.align		4
.L_18099:
        /*01b4*/ 	.byte	0x04, 0x28
        /*01b6*/ 	.short	(.L_18101 - .L_18100)


	//   ....[0]....
.L_18100:
        /*01b8*/ 	.word	0x000001a0


	//   ....[1]....
        /*01bc*/ 	.word	0x000001c0


	//   ....[2]....
        /*01c0*/ 	.word	0x00000270


	//   ....[3]....
        /*01c4*/ 	.word	0x00000290


	//   ....[4]....
        /*01c8*/ 	.word	0x000002b0


	//   ....[5]....
        /*01cc*/ 	.word	0x00001070


	//   ....[6]....
        /*01d0*/ 	.word	0x000010d0


	//   ....[7]....
        /*01d4*/ 	.word	0x00001100


	//   ....[8]....
        /*01d8*/ 	.word	0x00001120


	//   ....[9]....
        /*01dc*/ 	.word	0x00001140


	//   ....[10]....
        /*01e0*/ 	.word	0x00001190


	//   ....[11]....
        /*01e4*/ 	.word	0x000011b0


	//   ....[12]....
        /*01e8*/ 	.word	0x000011d0


	//   ....[13]....
        /*01ec*/ 	.word	0x00002100


	//   ....[14]....
        /*01f0*/ 	.word	0x00002170


	//   ....[15]....
        /*01f4*/ 	.word	0x000021d0


	//----- nvinfo : EIATTR_SYSCALL_OFFSETS
	.align		4
.L_18101:
        /*01f8*/ 	.byte	0x04, 0x46
        /*01fa*/ 	.short	(.L_18103 - .L_18102)


	//   ....[0]....
.L_18102:
        /*01fc*/ 	.word	0x00002090


	//----- nvinfo : EIATTR_EXIT_INSTR_OFFSETS
	.align		4
.L_18103:
        /*0200*/ 	.byte	0x04, 0x1c
        /*0202*/ 	.short	(.L_18105 - .L_18104)


	//   ....[0]....
.L_18104:
        /*0204*/ 	.word	0x00001c80


	//   ....[1]....
        /*0208*/ 	.word	0x00001f60


	//   ....[2]....
        /*020c*/ 	.word	0x000020a0


	//----- nvinfo : EIATTR_CTAIDZ_USED
	.align		4
.L_18105:
        /*0210*/ 	.byte	0x01, 0x04
	.zero		2


	//----- nvinfo : EIATTR_CRS_STACK_SIZE
	.align		4
        /*0214*/ 	.byte	0x04, 0x1e
        /*0216*/ 	.short	(.L_18107 - .L_18106)
.L_18106:
        /*0218*/ 	.word	0x00000000
.L_18107:


//--------------------- .nv.info._ZN4vllm25paged_attention_v1_kernelIthLi120ELi8ELi128ELNS_18Fp8KVCacheDataTypeE1ELb0EEEvPT_PKS2_PKT0_S8_ifPKiSA_iPKfiiiSC_SC_iiiii --------------------------
	.section	.nv.info._ZN4vllm25paged_attention_v1_kernelIthLi120ELi8ELi128ELNS_18Fp8KVCacheDataTypeE1ELb0EEEvPT_PKS2_PKT0_S8_ifPKiSA_iPKfiiiSC_SC_iiiii,"",@"SHT_CUDA_INFO"
	.sectionflags	@""
	.align	4


	//----- nvinfo : EIATTR_CUDA_API_VERSION
	.align		4
        /*0000*/ 	.byte	0x04, 0x37
        /*0002*/ 	.short	(.L_18109 - .L_18108)
.L_18108:
        /*0004*/ 	.word	0x00000082


	//----- nvinfo : EIATTR_SW2861232_WAR
	.align		4
.L_18109:
        /*0008*/ 	.byte	0x01, 0x35
	.zero		2


	//----- nvinfo : EIATTR_PARAM_CBANK
	.align		4
        /*000c*/ 	.byte	0x04, 0x0a
        /*000e*/ 	.short	(.L_18111 - .L_18110)
	.align		4
.L_18110:
        /*0010*/ 	.word	index@(.nv.constant0._ZN4vllm25paged_attention_v1_kernelIthLi120ELi8ELi128ELNS_18Fp8KVCacheDataTypeE1ELb0EEEvPT_PKS2_PKT0_S8_ifPKiSA_iPKfiiiSC_SC_iiiii)
        /*0014*/ 	.short	0x0160
        /*0016*/ 	.short	0x007c


	//----- nvinfo : EIATTR_CBANK_PARAM_SIZE
	.align		4
.L_18111:
        /*0018*/ 	.byte	0x03, 0x19
        /*001a*/ 	.short	0x007c


	//----- nvinfo : EIATTR_KPARAM_INFO
	.align		4
        /*001c*/ 	.byte	0x04, 0x17
        /*001e*/ 	.short	(.L_18113 - .L_18112)
.L_18112:
        /*0020*/ 	.word	0x00000000
        /*0024*/ 	.short	0x0013
        /*0026*/ 	.short	0x0078
        /*0028*/ 	.byte	0x00, 0xf0, 0x11, 0x00


	//----- nvinfo : EIATTR_KPARAM_INFO
	.align		4
.L_18113:
        /*002c*/ 	.byte	0x04, 0x17
        /*002e*/ 	.short	(.L_18115 - .L_18114)
.L_18114:
        /*0030*/ 	.word	0x00000000
        /*0034*/ 	.short	0x0012
        /*0036*/ 	.short	0x0074
        /*0038*/ 	.byte	0x00, 0xf0, 0x11, 0x00


	//----- nvinfo : EIATTR_KPARAM_INFO
	.align		4
.L_18115:
        /*003c*/ 	.byte	0x04, 0x17
        /*003e*/ 	.short	(.L_18117 - .L_18116)
.L_18116:
        /*0040*/ 	.word	0x00000000
        /*0044*/ 	.short	0x0011
        /*0046*/ 	.short	0x0070
        /*0048*/ 	.byte	0x00, 0xf0, 0x11, 0x00


	//----- nvinfo : EIATTR_KPARAM_INFO
	.align		4
.L_18117:
        /*004c*/ 	.byte	0x04, 0x17
        /*004e*/ 	.short	(.L_18119 - .L_18118)
.L_18118:
        /*0050*/ 	.word	0x00000000
        /*0054*/ 	.short	0x0010
        /*0056*/ 	.short	0x006c
        /*0058*/ 	.byte	0x00, 0xf0, 0x11, 0x00


	//----- nvinfo : EIATTR_KPARAM_INFO
	.align		4
.L_18119:
        /*005c*/ 	.byte	0x04, 0x17
        /*005e*/ 	.short	(.L_18121 - .L_18120)
.L_18120:
        /*0060*/ 	.word	0x00000000
        /*0064*/ 	.short	0x000f
        /*0066*/ 	.short	0x0068
        /*0068*/ 	.byte	0x00, 0xf0, 0x11, 0x00


	//----- nvinfo : EIATTR_KPARAM_INFO
	.align		4
.L_18121:
        /*006c*/ 	.byte	0x04, 0x17
        /*006e*/ 	.short	(.L_18123 - .L_18122)
.L_18122:
        /*0070*/ 	.word	0x00000000
        /*0074*/ 	.short	0x000e
        /*0076*/ 	.short	0x0060
        /*0078*/ 	.byte	0x00, 0xf0, 0x21, 0x00


	//----- nvinfo : EIATTR_KPARAM_INFO
	.align		4
.L_18123:
        /*007c*/ 	.byte	0x04, 0x17
        /*007e*/ 	.short	(.L_18125 - .L_18124)
.L_18124:
        /*0080*/ 	.word	0x00000000
        /*0084*/ 	.short	0x000d
        /*0086*/ 	.short	0x0058
        /*0088*/ 	.byte	0x00, 0xf0, 0x21, 0x00


	//----- nvinfo : EIATTR_KPARAM_INFO
	.align		4
.L_18125:
        /*008c*/ 	.byte	0x04, 0x17
        /*008e*/ 	.short	(.L_18127 - .L_18126)
.L_18126:
        /*0090*/ 	.word	0x00000000
        /*0094*/ 	.short	0x000c
        /*0096*/ 	.short	0x0050
        /*0098*/ 	.byte	0x00, 0xf0, 0x11, 0x00


	//----- nvinfo : EIATTR_KPARAM_INFO
	.align		4
.L_18127:
        /*009c*/ 	.byte	0x04, 0x17
        /*009e*/ 	.short	(.L_18129 - .L_18128)
.L_18128:
        /*00a0*/ 	.word	0x00000000
        /*00a4*/ 	.short	0x000b
        /*00a6*/ 	.short	0x004c
        /*00a8*/ 	.byte	0x00, 0xf0, 0x11, 0x00


	//----- nvinfo : EIATTR_KPARAM_INFO
	.align		4
.L_18129:
        /*00ac*/ 	.byte	0x04, 0x17
        /*00ae*/ 	.short	(.L_18131 - .L_18130)
.L_18130:
        /*00b0*/ 	.word	0x00000000
        /*00b4*/ 	.short	0x000a
        /*00b6*/ 	.short	0x0048
        /*00b8*/ 	.byte	0x00, 0xf0, 0x11, 0x00


	//----- nvinfo : EIATTR_KPARAM_INFO
	.align		4
.L_18131:
        /*00bc*/ 	.byte	0x04, 0x17
        /*00be*/ 	.short	(.L_18133 - .L_18132)
.L_18132:
        /*00c0*/ 	.word	0x00000000
        /*00c4*/ 	.short	0x0009
        /*00c6*/ 	.short	0x0040
        /*00c8*/ 	.byte	0x00, 0xf0, 0x21, 0x00


	//----- nvinfo : EIATTR_KPARAM_INFO
	.align		4
.L_18133:
        /*00cc*/ 	.byte	0x04, 0x17
        /*00ce*/ 	.short	(.L_18135 - .L_18134)
.L_18134:
        /*00d0*/ 	.word	0x00000000
        /*00d4*/ 	.short	0x0008
        /*00d6*/ 	.short	0x0038
        /*00d8*/ 	.byte	0x00, 0xf0, 0x11, 0x00


	//----- nvinfo : EIATTR_KPARAM_INFO
	.align		4
.L_18135:
        /*00dc*/ 	.byte	0x04, 0x17
        /*00de*/ 	.short	(.L_18137 - .L_18136)
.L_18136:
        /*00e0*/ 	.word	0x00000000
        /*00e4*/ 	.short	0x0007
        /*00e6*/ 	.short	0x0030
        /*00e8*/ 	.byte	0x00, 0xf0, 0x21, 0x00


	//----- nvinfo : EIATTR_KPARAM_INFO
	.align		4
.L_18137:
        /*00ec*/ 	.byte	0x04, 0x17
        /*00ee*/ 	.short	(.L_18139 - .L_18138)
.L_18138:
        /*00f0*/ 	.word	0x00000000
        /*00f4*/ 	.short	0x0006
        /*00f6*/ 	.short	0x0028
        /*00f8*/ 	.byte	0x00, 0xf0, 0x21, 0x00


	//----- nvinfo : EIATTR_KPARAM_INFO
	.align		4
.L_18139:
        /*00fc*/ 	.byte	0x04, 0x17
        /*00fe*/ 	.short	(.L_18141 - .L_18140)
.L_18140:
        /*0100*/ 	.word	0x00000000
        /*0104*/ 	.short	0x0005
        /*0106*/ 	.short	0x0024
        /*0108*/ 	.byte	0x00, 0xf0, 0x11, 0x00


	//----- nvinfo : EIATTR_KPARAM_INFO
	.align		4
.L_18141:
        /*010c*/ 	.byte	0x04, 0x17
        /*010e*/ 	.short	(.L_18143 - .L_18142)
.L_18142:
        /*0110*/ 	.word	0x00000000
        /*0114*/ 	.short	0x0004
        /*0116*/ 	.short	0x0020
        /*0118*/ 	.byte	0x00, 0xf0, 0x11, 0x00


	//----- nvinfo : EIATTR_KPARAM_INFO
	.align		4
.L_18143:
        /*011c*/ 	.byte	0x04, 0x17
        /*011e*/ 	.short	(.L_18145 - .L_18144)
.L_18144:
        /*0120*/ 	.word	0x00000000
        /*0124*/ 	.short	0x0003
        /*0126*/ 	.short	0x0018
        /*0128*/ 	.byte	0x00, 0xf0, 0x21, 0x00


	//----- nvinfo : EIATTR_KPARAM_INFO
	.align		4
.L_18145:
        /*012c*/ 	.byte	0x04, 0x17
        /*012e*/ 	.short	(.L_18147 - .L_18146)
.L_18146:
        /*0130*/ 	.word	0x00000000
        /*0134*/ 	.short	0x0002
        /*0136*/ 	.short	0x0010
        /*0138*/ 	.byte	0x00, 0xf0, 0x21, 0x00


	//----- nvinfo : EIATTR_KPARAM_INFO
	.align		4
.L_18147:
        /*013c*/ 	.byte	0x04, 0x17
        /*013e*/ 	.short	(.L_18149 - .L_18148)
.L_18148:
        /*0140*/ 	.word	0x00000000
        /*0144*/ 	.short	0x0001
        /*0146*/ 	.short	0x0008
        /*0148*/ 	.byte	0x00, 0xf0, 0x21, 0x00


	//----- nvinfo : EIATTR_KPARAM_INFO
	.align		4
.L_18149:
        /*014c*/ 	.byte	0x04, 0x17
        /*014e*/ 	.short	(.L_18151 - .L_18150)
.L_18150:
        /*0150*/ 	.word	0x00000000
        /*0154*/ 	.short	0x0000
        /*0156*/ 	.short	0x0000
        /*0158*/ 	.byte	0x00, 0xf0, 0x21, 0x00


	//----- nvinfo : EIATTR_MAXREG_COUNT
	.align		4
.L_18151:
        /*015c*/ 	.byte	0x03, 0x1b
        /*015e*/ 	.short	0x00ff


	//----- nvinfo : EIATTR_NUM_BARRIERS
	.align		4
        /*0160*/ 	.byte	0x02, 0x4c
        /*0162*/ 	.byte	0x01
	.zero		1


	//----- nvinfo : EIATTR_EXTERNS
	.align		4
        /*0164*/ 	.byte	0x04, 0x0f
        /*0166*/ 	.short	(.L_18153 - .L_18152)


	//   ....[0]....
	.align		4
.L_18152:
        /*0168*/ 	.word	index@(__assertfail)


	//----- nvinfo : EIATTR_MERCURY_ISA_VERSION
	.align		4
.L_18153:
        /*016c*/ 	.byte	0x03, 0x5f
        /*016e*/ 	.short	0x0000


	//----- nvinfo : EIATTR_COOP_GROUP_MASK_REGIDS
	.align		4
        /*0170*/ 	.byte	0x04, 0x29
        /*0172*/ 	.short	(.L_18155 - .L_18154)


	//   ....[0]....
.L_18154:
        /*0174*/ 	.word	0xffffffff


	//   ....[1]....
        /*0178*/ 	.word	0xffffffff


	//   ....[2]....
        /*017c*/ 	.word	0xffffffff


	//   ....[3]....
        /*0180*/ 	.word	0xffffffff


	//   ....[4]....
        /*0184*/ 	.word	0xffffffff


	//   ....[5]....
        /*0188*/ 	.word	0xffffffff


	//   ....[6]....
        /*018c*/ 	.word	0xffffffff


	//   ....[7]....
        /*0190*/ 	.word	0xffffffff


	//   ....[8]....
        /*0194*/ 	.word	0xffffffff


	//   ....[9]....
        /*0198*/ 	.word	0xffffffff


	//   ....[10]....
        /*019c*/ 	.word	0xffffffff


	//   ....[11]....
        /*01a0*/ 	.word	0xffffffff


	//   ....[12]....
        /*01a4*/ 	.word	0xffffffff


	//   ....[13]....
        /*01a8*/ 	.word	0xffffffff


	//   ....[14]....
        /*01ac*/ 	.word	0xffffffff


	//   ....[15]....
        /*01b0*/ 	.word	0xffffffff


	//----- nvinfo : EIATTR_COOP_GROUP_INSTR_OFFSETS
	.align		4
.L_18155:
        /*01b4*/ 	.byte	0x04, 0x28
        /*01b6*/ 	.short	(.L_18157 - .L_18156)


	//   ....[0]....
.L_18156:
        /*01b8*/ 	.word	0x000001a0


	//   ....[1]....
        /*01bc*/ 	.word	0x000001c0


	//   ....[2]....
        /*01c0*/ 	.word	0x00000270


	//   ....[3]....
        /*01c4*/ 	.word	0x00000290


	//   ....[4]....
        /*01c8*/ 	.word	0x000002b0


	//   ....[5]....
        /*01cc*/ 	.word	0x00001070


	//   ....[6]....
        /*01d0*/ 	.word	0x000010d0


	//   ....[7]....
        /*01d4*/ 	.word	0x00001100


	//   ....[8]....
        /*01d8*/ 	.word	0x00001120


	//   ....[9]....
        /*01dc*/ 	.word	0x00001140


	//   ....[10]....
        /*01e0*/ 	.word	0x00001190


	//   ....[11]....
        /*01e4*/ 	.word	0x000011b0


	//   ....[12]....
        /*01e8*/ 	.word	0x000011d0


	//   ....[13]....
        /*01ec*/ 	.word	0x00002210


	//   ....[14]....
        /*01f0*/ 	.word	0x00002280


	//   ....[15]....
        /*01f4*/ 	.word	0x000022e0


	//----- nvinfo : EIATTR_SYSCALL_OFFSETS
	.align		4
.L_18157:
        /*01f8*/ 	.byte	0x04, 0x46
        /*01fa*/ 	.short	(.L_18159 - .L_18158)


	//   ....[0]....
.L_18158:
        /*01fc*/ 	.word	0x000021a0


	//----- nvinfo : EIATTR_EXIT_INSTR_OFFSETS
	.align		4
.L_18159:
        /*0200*/ 	.byte	0x04, 0x1c
        /*0202*/ 	.short	(.L_18161 - .L_18160)


	//   ....[0]....
.L_18160:
        /*0204*/ 	.word	0x00001dc0


	//   ....[1]....
        /*0208*/ 	.word	0x00001ff0


	//   ....[2]....
        /*020c*/ 	.word	0x00002070


	//   ....[3]....
        /*0210*/ 	.word	0x000021b0


	//----- nvinfo : EIATTR_CTAIDZ_USED
	.align		4
.L_18161:
        /*0214*/ 	.byte	0x01, 0x04
	.zero		2


	//----- nvinfo : EIATTR_CRS_STACK_SIZE
	.align		4
        /*0218*/ 	.byte	0x04, 0x1e
        /*021a*/ 	.short	(.L_18163 - .L_18162)
.L_18162:
        /*021c*/ 	.word	0x00000000
.L_18163:


//--------------------- .nv.info._ZN4vllm25paged_attention_v1_kernelIthLi112ELi8ELi128ELNS_18Fp8KVCacheDataTypeE1ELb0EEEvPT_PKS2_PKT0_S8_ifPKiSA_iPKfiiiSC_SC_iiiii --------------------------
	.section	.nv.info._ZN4vllm25paged_attention_v1_kernelIthLi112ELi8ELi128ELNS_18Fp8KVCacheDataTypeE1ELb0EEEvPT_PKS2_PKT0_S8_ifPKiSA_iPKfiiiSC_SC_iiiii,"",@"SHT_CUDA_INFO"
	.sectionflags	@""
	.align	4


	//----- nvinfo : EIATTR_CUDA_API_VERSION
	.align		4
        /*0000*/ 	.byte	0x04, 0x37
        /*0002*/ 	.short	(.L_18165 - .L_18164)
.L_18164:
        /*0004*/ 	.word	0x00000082


	//----- nvinfo : EIATTR_SW2861232_WAR
	.align		4
.L_18165:
        /*0008*/ 	.byte	0x01, 0x35
	.zero		2


	//----- nvinfo : EIATTR_PARAM_CBANK
	.align		4
        /*000c*/ 	.byte	0x04, 0x0a
        /*000e*/ 	.short	(.L_18167 - .L_18166)
	.align		4
.L_18166:
        /*0010*/ 	.word	index@(.nv.constant0._ZN4vllm25paged_attention_v1_kernelIthLi112ELi8ELi128ELNS_18Fp8KVCacheDataTypeE1ELb0EEEvPT_PKS2_PKT0_S8_ifPKiSA_iPKfiiiSC_SC_iiiii)
        /*0014*/ 	.short	0x0160
        /*0016*/ 	.short	0x007c


	//----- nvinfo : EIATTR_CBANK_PARAM_SIZE
	.align		4
.L_18167:
        /*0018*/ 	.byte	0x03, 0x19
        /*001a*/ 	.short	0x007c


	//----- nvinfo : EIATTR_KPARAM_INFO
	.align		4
        /*001c*/ 	.byte	0x04, 0x17
        /*001e*/ 	.short	(.L_18169 - .L_18168)
.L_18168:
        /*0020*/ 	.word	0x00000000
        /*0024*/ 	.short	0x0013
        /*0026*/ 	.short	0x0078
        /*0028*/ 	.byte	0x00, 0xf0, 0x11, 0x00


	//----- nvinfo : EIATTR_KPARAM_INFO
	.align		4
.L_18169:
        /*002c*/ 	.byte	0x04, 0x17
        /*002e*/ 	.short	(.L_18171 - .L_18170)
.L_18170:
        /*0030*/ 	.word	0x00000000
        /*0034*/ 	.short	0x0012
        /*0036*/ 	.short	0x0074
        /*0038*/ 	.byte	0x00, 0xf0, 0x11, 0x00


	//----- nvinfo : EIATTR_KPARAM_INFO
	.align		4
.L_18171:
        /*003c*/ 	.byte	0x04, 0x17
        /*003e*/ 	.short	(.L_18173 - .L_18172)
.L_18172:
        /*0040*/ 	.word	0x00000000
        /*0044*/ 	.short	0x0011
        /*0046*/ 	.short	0x0070
        /*0048*/ 	.byte	0x00, 0xf0, 0x11, 0x00


	//----- nvinfo : EIATTR_KPARAM_INFO
	.align		4
.L_18173:
        /*004c*/ 	.byte	0x04, 0x17
        /*004e*/ 	.short	(.L_18175 - .L_18174)
.L_18174:
        /*0050*/ 	.word	0x00000000
        /*0054*/ 	.short	0x0010
        /*0056*/ 	.short	0x006c
        /*0058*/ 	.byte	0x00, 0xf0, 0x11, 0x00


	//----- nvinfo : EIATTR_KPARAM_INFO
	.align		4
.L_18175:
        /*005c*/ 	.byte	0x04, 0x17
        /*005e*/ 	.short	(.L_18177 - .L_18176)
.L_18176:
        /*0060*/ 	.word	0x00000000
        /*0064*/ 	.short	0x000f
        /*0066*/ 	.short	0x0068
        /*0068*/ 	.byte	0x00, 0xf0, 0x11, 0x00


	//----- nvinfo : EIATTR_KPARAM_INFO
	.align		4
.L_18177:
        /*006c*/ 	.byte	0x04, 0x17
        /*006e*/ 	.short	(.L_18179 - .L_18178)
.L_18178:
        /*0070*/ 	.word	0x00000000
        /*0074*/ 	.short	0x000e
        /*0076*/ 	.short	0x0060
        /*0078*/ 	.byte	0x00, 0xf0, 0x21, 0x00


	//----- nvinfo : EIATTR_KPARAM_INFO
	.align		4
.L_18179:
        /*007c*/ 	.byte	0x04, 0x17
        /*007e*/ 	.short	(.L_18181 - .L_18180)
.L_18180:
        /*0080*/ 	.word	0x00000000
        /*0084*/ 	.short	0x000d
        /*0086*/ 	.short	0x0058
        /*0088*/ 	.byte	0x00, 0xf0, 0x21, 0x00


	//----- nvinfo : EIATTR_KPARAM_INFO
	.align		4
.L_18181:
        /*008c*/ 	.byte	0x04, 0x17
        /*008e*/ 	.short	(.L_18183 - .L_18182)
.L_18182:
        /*0090*/ 	.word	0x00000000
        /*0094*/ 	.short	0x000c
        /*0096*/ 	.short	0x0050
        /*0098*/ 	.byte	0x00, 0xf0, 0x11, 0x00


	//----- nvinfo : EIATTR_KPARAM_INFO
	.align		4
.L_18183:
        /*009c*/ 	.byte	0x04, 0x17
        /*009e*/ 	.short	(.L_18185 - .L_18184)
.L_18184:
        /*00a0*/ 	.word	0x00000000
        /*00a4*/ 	.short	0x000b
        /*00a6*/ 	.short	0x004c
        /*00a8*/ 	.byte	0x00, 0xf0, 0x11, 0x00


	//----- nvinfo : EIATTR_KPARAM_INFO
	.align		4
.L_18185:
        /*00ac*/ 	.byte	0x04, 0x17
        /*00ae*/ 	.short	(.L_18187 - .L_18186)
.L_18186:
        /*00b0*/ 	.word	0x00000000
        /*00b4*/ 	.short	0x000a
        /*00b6*/ 	.short	0x0048
        /*00b8*/ 	.byte	0x00, 0xf0, 0x11, 0x00


	//----- nvinfo : EIATTR_KPARAM_INFO
	.align		4
.L_18187:
        /*00bc*/ 	.byte	0x04, 0x17
        /*00be*/ 	.short	(.L_18189 - .L_18188)
.L_18188:
        /*00c0*/ 	.word	0x00000000
        /*00c4*/ 	.short	0x0009
        /*00c6*/ 	.short	0x0040
        /*00c8*/ 	.byte	0x00, 0xf0, 0x21, 0x00


	//----- nvinfo : EIATTR_KPARAM_INFO
	.align		4
.L_18189:
        /*00cc*/ 	.byte	0x04, 0x17
        /*00ce*/ 	.short	(.L_18191 - .L_18190)
.L_18190:
        /*00d0*/ 	.word	0x00000000
        /*00d4*/ 	.short	0x0008
        /*00d6*/ 	.short	0x0038
        /*00d8*/ 	.byte	0x00, 0xf0, 0x11, 0x00


	//----- nvinfo : EIATTR_KPARAM_INFO
	.align		4
.L_18191:
        /*00dc*/ 	.byte	0x04, 0x17
        /*00de*/ 	.short	(.L_18193 - .L_18192)
.L_18192:
        /*00e0*/ 	.word	0x00000000
        /*00e4*/ 	.short	0x0007
        /*00e6*/ 	.short	0x0030
        /*00e8*/ 	.byte	0x00, 0xf0, 0x21, 0x00


	//----- nvinfo : EIATTR_KPARAM_INFO
	.align		4
.L_18193:
        /*00ec*/ 	.byte	0x04, 0x17
        /*00ee*/ 	.short	(.L_18195 - .L_18194)
.L_18194:
        /*00f0*/ 	.word	0x00000000
        /*00f4*/ 	.short	0x0006
        /*00f6*/ 	.short	0x0028
        /*00f8*/ 	.byte	0x00, 0xf0, 0x21, 0x00


	//----- nvinfo : EIATTR_KPARAM_INFO
	.align		4
.L_18195:
        /*00fc*/ 	.byte	0x04, 0x17
        /*00fe*/ 	.short	(.L_18197 - .L_18196)
.L_18196:
        /*0100*/ 	.word	0x00000000
        /*0104*/ 	.short	0x0005
        /*0106*/ 	.short	0x0024
        /*0108*/ 	.byte	0x00, 0xf0, 0x11, 0x00


	//----- nvinfo : EIATTR_KPARAM_INFO
	.align		4
.L_18197:
        /*010c*/ 	.byte	0x04, 0x17
        /*010e*/ 	.short	(.L_18199 - .L_18198)
.L_18198:
        /*0110*/ 	.word	0x00000000
        /*0114*/ 	.short	0x0004
        /*0116*/ 	.short	0x0020
        /*0118*/ 	.byte	0x00, 0xf0, 0x11, 0x00


	//----- nvinfo : EIATTR_KPARAM_INFO
	.align		4
.L_18199:
        /*011c*/ 	.byte	0x04, 0x17
        /*011e*/ 	.short	(.L_18201 - .L_18200)
.L_18200:
        /*0120*/ 	.word	0x00000000
        /*0124*/ 	.short	0x0003
        /*0126*/ 	.short	0x0018
        /*0128*/ 	.byte	0x00, 0xf0, 0x21, 0x00


	//----- nvinfo : EIATTR_KPARAM_INFO
	.align		4
.L_18201:
        /*012c*/ 	.byte	0x04, 0x17
        /*012e*/ 	.short	(.L_18203 - .L_18202)
.L_18202:
        /*0130*/ 	.word	0x00000000
        /*0134*/ 	.short	0x0002
        /*0136*/ 	.short	0x0010
        /*0138*/ 	.byte	0x00, 0xf0, 0x21, 0x00


	//----- nvinfo : EIATTR_KPARAM_INFO
	.align		4
.L_18203:
        /*013c*/ 	.byte	0x04, 0x17
        /*013e*/ 	.short	(.L_18205 - .L_18204)
.L_18204:
        /*0140*/ 	.word	0x00000000
        /*0144*/ 	.short	0x0001
        /*0146*/ 	.short	0x0008
        /*0148*/ 	.byte	0x00, 0xf0, 0x21, 0x00


	//----- nvinfo : EIATTR_KPARAM_INFO
	.align		4
.L_18205:
        /*014c*/ 	.byte	0x04, 0x17
        /*014e*/ 	.short	(.L_18207 - .L_18206)
.L_18206:
        /*0150*/ 	.word	0x00000000
        /*0154*/ 	.short	0x0000
        /*0156*/ 	.short	0x0000
        /*0158*/ 	.byte	0x00, 0xf0, 0x21, 0x00


	//----- nvinfo : EIATTR_MAXREG_COUNT
	.align		4
.L_18207:
        /*015c*/ 	.byte	0x03, 0x1b
        /*015e*/ 	.short	0x00ff


	//----- nvinfo : EIATTR_NUM_BARRIERS
	.align		4
        /*0160*/ 	.byte	0x02, 0x4c
        /*0162*/ 	.byte	0x01
	.zero		1


	//----- nvinfo : EIATTR_EXTERNS
	.align		4
        /*0164*/ 	.byte	0x04, 0x0f
        /*0166*/ 	.short	(.L_18209 - .L_18208)


	//   ....[0]....
	.align		4
.L_18208:
        /*0168*/ 	.word	index@(__assertfail)


	//----- nvinfo : EIATTR_MERCURY_ISA_VERSION
	.align		4
.L_18209:
        /*016c*/ 	.byte	0x03, 0x5f
        /*016e*/ 	.short	0x0000


	//----- nvinfo : EIATTR_COOP_GROUP_MASK_REGIDS
	.align		4
        /*0170*/ 	.byte	0x04, 0x29
        /*0172*/ 	.short	(.L_18211 - .L_18210)


	//   ....[0]....
.L_18210:
        /*0174*/ 	.word	0xffffffff


	//   ....[1]....
        /*0178*/ 	.word	0xffffffff


	//   ....[2]....
        /*017c*/ 	.word	0xffffffff


	//   ....[3]....
        /*0180*/ 	.word	0xffffffff


	//   ....[4]....
        /*0184*/ 	.word	0xffffffff


	//   ....[5]....
        /*0188*/ 	.word	0xffffffff


	//   ....[6]....
        /*018c*/ 	.word	0xffffffff


	//   ....[7]....
        /*0190*/ 	.word	0xffffffff


	//   ....[8]....
        /*0194*/ 	.word	0xffffffff


	//   ....[9]....
        /*0198*/ 	.word	0xffffffff


	//   ....[10]....
        /*019c*/ 	.word	0xffffffff


	//   ....[11]....
        /*01a0*/ 	.word	0xffffffff


	//   ....[12]....
        /*01a4*/ 	.word	0xffffffff


	//   ....[13]....
        /*01a8*/ 	.word	0xffffffff


	//   ....[14]....
        /*01ac*/ 	.word	0xffffffff


	//   ....[15]....
        /*01b0*/ 	.word	0xffffffff


	//----- nvinfo : EIATTR_COOP_GROUP_INSTR_OFFSETS
	.align		4
.L_18211:
        /*01b4*/ 	.byte	0x04, 0x28
        /*01b6*/ 	.short	(.L_18213 - .L_18212)


	//   ....[0]....
.L_18212:
        /*01b8*/ 	.word	0x000001a0


	//   ....[1]....
        /*01bc*/ 	.word	0x000001c0


	//   ....[2]....
        /*01c0*/ 	.word	0x00000270


	//   ....[3]....
        /*01c4*/ 	.word	0x00000290


	//   ....[4]....
        /*01c8*/ 	.word	0x000002b0


	//   ....[5]....
        /*01cc*/ 	.word	0x00001070


	//   ....[6]....
        /*01d0*/ 	.word	0x000010d0


	//   ....[7]....
        /*01d4*/ 	.word	0x00001100


	//   ....[8]....
        /*01d8*/ 	.word	0x00001120


	//   ....[9]....
        /*01dc*/ 	.word	0x00001140


	//   ....[10]....
        /*01e0*/ 	.word	0x00001190


	//   ....[11]....
        /*01e4*/ 	.word	0x000011b0


	//   ....[12]....
        /*01e8*/ 	.word	0x000011d0


	//   ....[13]....
        /*01ec*/ 	.word	0x00002210


	//   ....[14]....
        /*01f0*/ 	.word	0x00002280


	//   ....[15]....
        /*01f4*/ 	.word	0x000022e0


	//----- nvinfo : EIATTR_SYSCALL_OFFSETS
	.align		4
.L_18213:
        /*01f8*/ 	.byte	0x04, 0x46
        /*01fa*/ 	.short	(.L_18215 - .L_18214)


	//   ....[0]....
.L_18214:
        /*01fc*/ 	.word	0x000021a0


	//----- nvinfo : EIATTR_EXIT_INSTR_OFFSETS
	.align		4
.L_18215:
        /*0200*/ 	.byte	0x04, 0x1c
        /*0202*/ 	.short	(.L_18217 - .L_18216)


	//   ....[0]....
.L_18216:
        /*0204*/ 	.word	0x00001dc0


	//   ....[1]....
        /*0208*/ 	.word	0x00001ff0


	//   ....[2]....
        /*020c*/ 	.word	0x00002070


	//   ....[3]....
        /*0210*/ 	.word	0x000021b0


	//----- nvinfo : EIATTR_CTAIDZ_USED
	.align		4
.L_18217:
        /*0214*/ 	.byte	0x01, 0x04
	.zero		2


	//----- nvinfo : EIATTR_CRS_STACK_SIZE
	.align		4
        /*0218*/ 	.byte	0x04, 0x1e
        /*021a*/ 	.short	(.L_18219 - .L_18218)
.L_18218:
        /*021c*/ 	.word	0x00000000
.L_18219:


//--------------------- .nv.info._ZN4vllm25paged_attention_v1_kernelIthLi96ELi8ELi128ELNS_18Fp8KVCacheDataTypeE1ELb0EEEvPT_PKS2_PKT0_S8_ifPKiSA_iPKfiiiSC_SC_iiiii --------------------------
	.section	.nv.info._ZN4vllm25paged_attention_v1_kernelIthLi96ELi8ELi128ELNS_18Fp8KVCacheDataTypeE1ELb0EEEvPT_PKS2_PKT0_S8_ifPKiSA_iPKfiiiSC_SC_iiiii,"",@"SHT_CUDA_INFO"
	.sectionflags	@""
	.align	4


	//----- nvinfo : EIATTR_CUDA_API_VERSION
	.align		4
        /*0000*/ 	.byte	0x04, 0x37
        /*0002*/ 	.short	(.L_18221 - .L_18220)
.L_18220:
        /*0004*/ 	.word	0x00000082


	//----- nvinfo : EIATTR_SW2861232_WAR
	.align		4
.L_18221:
        /*0008*/ 	.byte	0x01, 0x35
	.zero		2


	//----- nvinfo : EIATTR_PARAM_CBANK
	.align		4
        /*000c*/ 	.byte	0x04, 0x0a
        /*000e*/ 	.short	(.L_18223 - .L_18222)
	.align		4
.L_18222:
        /*0010*/ 	.word	index@(.nv.constant0._ZN4vllm25paged_attention_v1_kernelIthLi96ELi8ELi128ELNS_18Fp8KVCacheDataTypeE1ELb0EEEvPT_PKS2_PKT0_S8_ifPKiSA_iPKfiiiSC_SC_iiiii)
        /*0014*/ 	.short	0x0160
        /*0016*/ 	.short	0x007c


	//----- nvinfo : EIATTR_CBANK_PARAM_SIZE
	.align		4
.L_18223:
        /*0018*/ 	.byte	0x03, 0x19
        /*001a*/ 	.short	0x007c


	//----- nvinfo : EIATTR_KPARAM_INFO
	.align		4
        /*001c*/ 	.byte	0x04, 0x17
        /*001e*/ 	.short	(.L_18225 - .L_18224)
.L_18224:
        /*0020*/ 	.word	0x00000000
        /*0024*/ 	.short	0x0013
        /*0026*/ 	.short	0x0078
        /*0028*/ 	.byte	0x00, 0xf0, 0x11, 0x00


	//----- nvinfo : EIATTR_KPARAM_INFO
	.align		4
.L_18225:
        /*002c*/ 	.byte	0x04, 0x17
        /*002e*/ 	.short	(.L_18227 - .L_18226)
.L_18226:
        /*0030*/ 	.word	0x00000000
        /*0034*/ 	.short	0x0012
        /*0036*/ 	.short	0x0074
        /*0038*/ 	.byte	0x00, 0xf0, 0x11, 0x00


	//----- nvinfo : EIATTR_KPARAM_INFO
	.align		4
.L_18227:
        /*003c*/ 	.byte	0x04, 0x17
        /*003e*/ 	.short	(.L_18229 - .L_18228)
.L_18228:
        /*0040*/ 	.word	0x00000000
        /*0044*/ 	.short	0x0011
        /*0046*/ 	.short	0x0070
        /*0048*/ 	.byte	0x00, 0xf0, 0x11, 0x00


	//----- nvinfo : EIATTR_KPARAM_INFO
	.align		4
.L_18229:
        /*004c*/ 	.byte	0x04, 0x17
        /*004e*/ 	.short	(.L_18231 - .L_18230)
.L_18230:
        /*0050*/ 	.word	0x00000000
        /*0054*/ 	.short	0x0010
        /*0056*/ 	.short	0x006c
        /*0058*/ 	.byte	0x00, 0xf0, 0x11, 0x00


	//----- nvinfo : EIATTR_KPARAM_INFO
	.align		4
.L_18231:
        /*005c*/ 	.byte	0x04, 0x17
        /*005e*/ 	.short	(.L_18233 - .L_18232)
.L_18232:
        /*0060*/ 	.word	0x00000000
        /*0064*/ 	.short	0x000f
        /*0066*/ 	.short	0x0068
        /*0068*/ 	.byte	0x00, 0xf0, 0x11, 0x00


	//----- nvinfo : EIATTR_KPARAM_INFO
	.align		4
.L_18233:
        /*006c*/ 	.byte	0x04, 0x17
        /*006e*/ 	.short	(.L_18235 - .L_18234)
.L_18234:
        /*0070*/ 	.word	0x00000000
        /*0074*/ 	.short	0x000e
        /*0076*/ 	.short	0x0060
        /*0078*/ 	.byte	0x00, 0xf0, 0x21, 0x00


	//----- nvinfo : EIATTR_KPARAM_INFO
	.align		4
.L_18235:
        /*007c*/ 	.byte	0x04, 0x17
        /*007e*/ 	.short	(.L_18237 - .L_18236)
.L_18236:
        /*0080*/ 	.word	0x00000000
        /*0084*/ 	.short	0x000d
        /*0086*/ 	.short	0x0058
        /*0088*/ 	.byte	0x00, 0xf0, 0x21, 0x00


	//----- nvinfo : EIATTR_KPARAM_INFO
	.align		4
.L_18237:
        /*008c*/ 	.byte	0x04, 0x17
        /*008e*/ 	.short	(.L_18239 - .L_18238)
.L_18238:
        /*0090*/ 	.word	0x00000000
        /*0094*/ 	.short	0x000c
        /*0096*/ 	.short	0x0050
        /*0098*/ 	.byte	0x00, 0xf0, 0x11, 0x00


	//----- nvinfo : EIATTR_KPARAM_INFO
	.align		4
.L_18239:
        /*009c*/ 	.byte	0x04, 0x17
        /*009e*/ 	.short	(.L_18241 - .L_18240)
.L_18240:
        /*00a0*/ 	.word	0x00000000
        /*00a4*/ 	.short	0x000b
        /*00a6*/ 	.short	0x004c
        /*00a8*/ 	.byte	0x00, 0xf0, 0x11, 0x00


	//----- nvinfo : EIATTR_KPARAM_INFO
	.align		4
.L_18241:
        /*00ac*/ 	.byte	0x04, 0x17
        /*00ae*/ 	.short	(.L_18243 - .L_18242)
.L_18242:
        /*00b0*/ 	.word	0x00000000
        /*00b4*/ 	.short	0x000a
        /*00b6*/ 	.short	0x0048
        /*00b8*/ 	.byte	0x00, 0xf0, 0x11, 0x00


	//----- nvinfo : EIATTR_KPARAM_INFO
	.align		4
.L_18243:
        /*00bc*/ 	.byte	0x04, 0x17
        /*00be*/ 	.short	(.L_18245 - .L_18244)
.L_18244:
        /*00c0*/ 	.word	0x00000000
        /*00c4*/ 	.short	0x0009
        /*00c6*/ 	.short	0x0040
        /*00c8*/ 	.byte	0x00, 0xf0, 0x21, 0x00


	//----- nvinfo : EIATTR_KPARAM_INFO
	.align		4
.L_18245:
        /*00cc*/ 	.byte	0x04, 0x17
        /*00ce*/ 	.short	(.L_18247 - .L_18246)
.L_18246:
        /*00d0*/ 	.word	0x00000000
        /*00d4*/ 	.short	0x0008
        /*00d6*/ 	.short	0x0038
        /*00d8*/ 	.byte	0x00, 0xf0, 0x11, 0x00


	//----- nvinfo : EIATTR_KPARAM_INFO
	.align		4
.L_18247:
        /*00dc*/ 	.byte	0x04, 0x17
        /*00de*/ 	.short	(.L_18249 - .L_18248)
.L_18248:
        /*00e0*/ 	.word	0x00000000
        /*00e4*/ 	.short	0x0007
        /*00e6*/ 	.short	0x0030
        /*00e8*/ 	.byte	0x00, 0xf0, 0x21, 0x00


	//----- nvinfo : EIATTR_KPARAM_INFO
	.align		4
.L_18249:
        /*00ec*/ 	.byte	0x04, 0x17
        /*00ee*/ 	.short	(.L_18251 - .L_18250)
.L_18250:
        /*00f0*/ 	.word	0x00000000
        /*00f4*/ 	.short	0x0006
        /*00f6*/ 	.short	0x0028
        /*00f8*/ 	.byte	0x00, 0xf0, 0x21, 0x00


	//----- nvinfo : EIATTR_KPARAM_INFO
	.align		4
.L_18251:
        /*00fc*/ 	.byte	0x04, 0x17
        /*00fe*/ 	.short	(.L_18253 - .L_18252)
.L_18252:
        /*0100*/ 	.word	0x00000000
        /*0104*/ 	.short	0x0005
        /*0106*/ 	.short	0x0024
        /*0108*/ 	.byte	0x00, 0xf0, 0x11, 0x00


	//----- nvinfo : EIATTR_KPARAM_INFO
	.align		4
.L_18253:
        /*010c*/ 	.byte	0x04, 0x17
        /*010e*/ 	.short	(.L_18255 - .L_18254)
.L_18254:
        /*0110*/ 	.word	0x00000000
        /*0114*/ 	.short	0x0004
        /*0116*/ 	.short	0x0020
        /*0118*/ 	.byte	0x00, 0xf0, 0x11, 0x00


	//----- nvinfo : EIATTR_KPARAM_INFO
	.align		4
.L_18255:
        /*011c*/ 	.byte	0x04, 0x17
        /*011e*/ 	.short	(.L_18257 - .L_18256)
.L_18256:
        /*0120*/ 	.word	0x00000000
        /*0124*/ 	.short	0x0003
        /*0126*/ 	.short	0x0018
        /*0128*/ 	.byte	0x00, 0xf0, 0x21, 0x00


	//----- nvinfo : EIATTR_KPARAM_INFO
	.align		4
.L_18257:
        /*012c*/ 	.byte	0x04, 0x17
        /*012e*/ 	.short	(.L_18259 - .L_18258)
.L_18258:
        /*0130*/ 	.word	0x00000000
        /*0134*/ 	.short	0x0002
        /*0136*/ 	.short	0x0010
        /*0138*/ 	.byte	0x00, 0xf0, 0x21, 0x00


	//----- nvinfo : EIATTR_KPARAM_INFO
	.align		4
.L_18259:
        /*013c*/ 	.byte	0x04, 0x17
        /*013e*/ 	.short	(.L_18261 - .L_18260)
.L_18260:
        /*0140*/ 	.word	0x00000000
        /*0144*/ 	.short	0x0001
        /*0146*/ 	.short	0x0008
        /*0148*/ 	.byte	0x00, 0xf0, 0x21, 0x00


	//----- nvinfo : EIATTR_KPARAM_INFO
	.align		4
.L_18261:
        /*014c*/ 	.byte	0x04, 0x17
        /*014e*/ 	.short	(.L_18263 - .L_18262)
.L_18262:
        /*0150*/ 	.word	0x00000000
        /*0154*/ 	.short	0x0000
        /*0156*/ 	.short	0x0000
        /*0158*/ 	.byte	0x00, 0xf0, 0x21, 0x00


	//----- nvinfo : EIATTR_MAXREG_COUNT
	.align		4
.L_18263:
        /*015c*/ 	.byte	0x03, 0x1b
        /*015e*/ 	.short	0x00ff


	//----- nvinfo : EIATTR_NUM_BARRIERS
	.align		4
        /*0160*/ 	.byte	0x02, 0x4c
        /*0162*/ 	.byte	0x01
	.zero		1


	//----- nvinfo : EIATTR_EXTERNS
	.align		4
        /*0164*/ 	.byte	0x04, 0x0f
        /*0166*/ 	.short	(.L_18265 - .L_18264)


	//   ....[0]....
	.align		4
.L_18264:
        /*0168*/ 	.word	index@(__assertfail)


	//----- nvinfo : EIATTR_MERCURY_ISA_VERSION
	.align		4
.L_18265:
        /*016c*/ 	.byte	0x03, 0x5f
        /*016e*/ 	.short	0x0000


	//----- nvinfo : EIATTR_COOP_GROUP_MASK_REGIDS
	.align		4
        /*0170*/ 	.byte	0x04, 0x29
        /*0172*/ 	.short	(.L_18267 - .L_18266)


	//   ....[0]....
.L_18266:
        /*0174*/ 	.word	0xffffffff


	//   ....[1]....
        /*0178*/ 	.word	0xffffffff


	//   ....[2]....
        /*017c*/ 	.word	0xffffffff


	//   ....[3]....
        /*0180*/ 	.word	0xffffffff


	//   ....[4]....
        /*0184*/ 	.word	0xffffffff


	//   ....[5]....
        /*0188*/ 	.word	0xffffffff


	//   ....[6]....
        /*018c*/ 	.word	0xffffffff


	//   ....[7]....
        /*0190*/ 	.word	0xffffffff


	//   ....[8]....
        /*0194*/ 	.word	0xffffffff


	//   ....[9]....
        /*0198*/ 	.word	0xffffffff


	//   ....[10]....
        /*019c*/ 	.word	0xffffffff


	//   ....[11]....
        /*01a0*/ 	.word	0xffffffff


	//   ....[12]....
        /*01a4*/ 	.word	0xffffffff


	//   ....[13]....
        /*01a8*/ 	.word	0xffffffff


	//   ....[14]....
        /*01ac*/ 	.word	0xffffffff


	//   ....[15]....
        /*01b0*/ 	.word	0xffffffff


	//----- nvinfo : EIATTR_COOP_GROUP_INSTR_OFFSETS
	.align		4
.L_18267:
        /*01b4*/ 	.byte	0x04, 0x28
        /*01b6*/ 	.short	(.L_18269 - .L_18268)


	//   ....[0]....
.L_18268:
        /*01b8*/ 	.word	0x000001a0


	//   ....[1]....
        /*01bc*/ 	.word	0x000001c0


	//   ....[2]....
        /*01c0*/ 	.word	0x00000270


	//   ....[3]....
        /*01c4*/ 	.word	0x00000290


	//   ....[4]....
        /*01c8*/ 	.word	0x000002b0


	//   ....[5]....
        /*01cc*/ 	.word	0x00001070


	//   ....[6]....
        /*01d0*/ 	.word	0x000010e0


	//   ....[7]....
        /*01d4*/ 	.word	0x00001100


	//   ....[8]....
        /*01d8*/ 	.word	0x00001120


	//   ....[9]....
        /*01dc*/ 	.word	0x00001140


	//   ....[10]....
        /*01e0*/ 	.word	0x00001190


	//   ....[11]....
        /*01e4*/ 	.word	0x000011b0


	//   ....[12]....
        /*01e8*/ 	.word	0x000011d0


	//   ....[13]....
        /*01ec*/ 	.word	0x00002020


	//   ....[14]....
        /*01f0*/ 	.word	0x00002090


	//   ....[15]....
        /*01f4*/ 	.word	0x000020f0


	//----- nvinfo : EIATTR_SYSCALL_OFFSETS
	.align		4
.L_18269:
        /*01f8*/ 	.byte	0x04, 0x46
        /*01fa*/ 	.short	(.L_18271 - .L_18270)


	//   ....[0]....
.L_18270:
        /*01fc*/ 	.word	0x00001fb0


	//----- nvinfo : EIATTR_EXIT_INSTR_OFFSETS
	.align		4
.L_18271:
        /*0200*/ 	.byte	0x04, 0x1c
        /*0202*/ 	.short	(.L_18273 - .L_18272)


	//   ....[0]....
.L_18272:
        /*0204*/ 	.word	0x00001c30


	//   ....[1]....
        /*0208*/ 	.word	0x00001e80


	//   ....[2]....
        /*020c*/ 	.word	0x00001fc0


	//----- nvinfo : EIATTR_CTAIDZ_USED
	.align		4
.L_18273:
        /*0210*/ 	.byte	0x01, 0x04
	.zero		2


	//----- nvinfo : EIATTR_CRS_STACK_SIZE
	.align		4
        /*0214*/ 	.byte	0x04, 0x1e
        /*0216*/ 	.short	(.L_18275 - .L_18274)
.L_18274:
        /*0218*/ 	.word	0x00000000
.L_18275:


//--------------------- .nv.info._ZN4vllm25paged_attention_v1_kernelIthLi80ELi8ELi128ELNS_18Fp8KVCacheDataTypeE1ELb0EEEvPT_PKS2_PKT0_S8_ifPKiSA_iPKfiiiSC_SC_iiiii --------------------------
	.section	.nv.info._ZN4vllm25paged_attention_v1_kernelIthLi80ELi8ELi128ELNS_18Fp8KVCacheDataTypeE1ELb0EEEvPT_PKS2_PKT0_S8_ifPKiSA_iPKfiiiSC_SC_iiiii,"",@"SHT_CUDA_INFO"
	.sectionflags	@""
	.align	4


	//----- nvinfo : EIATTR_CUDA_API_VERSION
	.align		4
        /*0000*/ 	.byte	0x04, 0x37
        /*0002*/ 	.short	(.L_18277 - .L_18276)
.L_18276:
        /*0004*/ 	.word	0x00000082


	//----- nvinfo : EIATTR_SW2861232_WAR
	.align		4
.L_18277:
        /*0008*/ 	.byte	0x01, 0x35
	.zero		2


	//----- nvinfo : EIATTR_PARAM_CBANK
	.align		4
        /*000c*/ 	.byte	0x04, 0x0a
        /*000e*/ 	.short	(.L_18279 - .L_18278)
	.align		4
.L_18278:
        /*0010*/ 	.word	index@(.nv.constant0._ZN4vllm25paged_attention_v1_kernelIthLi80ELi8ELi128ELNS_18Fp8KVCacheDataTypeE1ELb0EEEvPT_PKS2_PKT0_S8_ifPKiSA_iPKfiiiSC_SC_iiiii)
        /*0014*/ 	.short	0x0160
        /*0016*/ 	.short	0x007c


	//----- nvinfo : EIATTR_CBANK_PARAM_SIZE
	.align		4
.L_18279:
        /*0018*/ 	.byte	0x03, 0x19
        /*001a*/ 	.short	0x007c


	//----- nvinfo : EIATTR_KPARAM_INFO
	.align		4
        /*001c*/ 	.byte	0x04, 0x17
        /*001e*/ 	.short	(.L_18281 - .L_18280)
.L_18280:
        /*0020*/ 	.word	0x00000000
        /*0024*/ 	.short	0x0013
        /*0026*/ 	.short	0x0078
        /*0028*/ 	.byte	0x00, 0xf0, 0x11, 0x00


	//----- nvinfo : EIATTR_KPARAM_INFO
	.align		4
.L_18281:
        /*002c*/ 	.byte	0x04, 0x17
        /*002e*/ 	.short	(.L_18283 - .L_18282)
.L_18282:
        /*0030*/ 	.word	0x00000000
        /*0034*/ 	.short	0x0012
        /*0036*/ 	.short	0x0074
        /*0038*/ 	.byte	0x00, 0xf0, 0x11, 0x00


	//----- nvinfo : EIATTR_KPARAM_INFO
	.align		4
.L_18283:
        /*003c*/ 	.byte	0x04, 0x17
        /*003e*/ 	.short	(.L_18285 - .L_18284)
.L_18284:
        /*0040*/ 	.word	0x00000000
        /*0044*/ 	.short	0x0011
        /*0046*/ 	.short	0x0070
        /*0048*/ 	.byte	0x00, 0xf0, 0x11, 0x00


	//----- nvinfo : EIATTR_KPARAM_INFO
	.align		4
.L_18285:
        /*004c*/ 	.byte	0x04, 0x17
        /*004e*/ 	.short	(.L_18287 - .L_18286)
.L_18286:
        /*0050*/ 	.word	0x00000000
        /*0054*/ 	.short	0x0010
        /*0056*/ 	.short	0x006c
        /*0058*/ 	.byte	0x00, 0xf0, 0x11, 0x00


	//----- nvinfo : EIATTR_KPARAM_INFO
	.align		4
.L_18287:
        /*005c*/ 	.byte	0x04, 0x17
        /*005e*/ 	.short	(.L_18289 - .L_18288)
.L_18288:
        /*0060*/ 	.word	0x00000000
        /*0064*/ 	.short	0x000f
        /*0066*/ 	.short	0x0068
        /*0068*/ 	.byte	0x00, 0xf0, 0x11, 0x00


	//----- nvinfo : EIATTR_KPARAM_INFO
	.align		4
.L_18289:
        /*006c*/ 	.byte	0x04, 0x17
        /*006e*/ 	.short	(.L_18291 - .L_18290)
.L_18290:
        /*0070*/ 	.word	0x00000000
        /*0074*/ 	.short	0x000e
        /*0076*/ 	.short	0x0060
        /*0078*/ 	.byte	0x00, 0xf0, 0x21, 0x00


	//----- nvinfo : EIATTR_KPARAM_INFO
	.align		4
.L_18291:
        /*007c*/ 	.byte	0x04, 0x17
        /*007e*/ 	.short	(.L_18293 - .L_18292)
.L_18292:
        /*0080*/ 	.word	0x00000000
        /*0084*/ 	.short	0x000d
        /*0086*/ 	.short	0x0058
        /*0088*/ 	.byte	0x00, 0xf0, 0x21, 0x00


	//----- nvinfo : EIATTR_KPARAM_INFO
	.align		4
.L_18293:
        /*008c*/ 	.byte	0x04, 0x17
        /*008e*/ 	.short	(.L_18295 - .L_18294)
.L_18294:
        /*0090*/ 	.word	0x00000000
        /*0094*/ 	.short	0x000c
        /*0096*/ 	.short	0x0050
        /*0098*/ 	.byte	0x00, 0xf0, 0x11, 0x00


	//----- nvinfo : EIATTR_KPARAM_INFO
	.align		4
.L_18295:
        /*009c*/ 	.byte	0x04, 0x17
        /*009e*/ 	.short	(.L_18297 - .L_18296)
.L_18296:
        /*00a0*/ 	.word	0x00000000
        /*00a4*/ 	.short	0x000b
        /*00a6*/ 	.short	0x004c
        /*00a8*/ 	.byte	0x00, 0xf0, 0x11, 0x00


	//----- nvinfo : EIATTR_KPARAM_INFO
	.align		4
.L_18297:
        /*00ac*/ 	.byte	0x04, 0x17
        /*00ae*/ 	.short	(.L_18299 - .L_18298)
.L_18298:
        /*00b0*/ 	.word	0x00000000
        /*00b4*/ 	.short	0x000a
        /*00b6*/ 	.short	0x0048
        /*00b8*/ 	.byte	0x00, 0xf0, 0x11, 0x00


	//----- nvinfo : EIATTR_KPARAM_INFO
	.align		4
.L_18299:
        /*00bc*/ 	.byte	0x04, 0x17
        /*00be*/ 	.short	(.L_18301 - .L_18300)
.L_18300:
        /*00c0*/ 	.word	0x00000000
        /*00c4*/ 	.short	0x0009
        /*00c6*/ 	.short	0x0040
        /*00c8*/ 	.byte	0x00, 0xf0, 0x21, 0x00


	//----- nvinfo : EIATTR_KPARAM_INFO
	.align		4
.L_18301:
        /*00cc*/ 	.byte	0x04, 0x17
        /*00ce*/ 	.short	(.L_18303 - .L_18302)
.L_18302:
        /*00d0*/ 	.word	0x00000000
        /*00d4*/ 	.short	0x0008
        /*00d6*/ 	.short	0x0038
        /*00d8*/ 	.byte	0x00, 0xf0, 0x11, 0x00


	//----- nvinfo : EIATTR_KPARAM_INFO
	.align		4
.L_18303:
        /*00dc*/ 	.byte	0x04, 0x17
        /*00de*/ 	.short	(.L_18305 - .L_18304)
.L_18304:
        /*00e0*/ 	.word	0x00000000
        /*00e4*/ 	.short	0x0007
        /*00e6*/ 	.short	0x0030
        /*00e8*/ 	.byte	0x00, 0xf0, 0x21, 0x00


	//----- nvinfo : EIATTR_KPARAM_INFO
	.align		4
.L_18305:
        /*00ec*/ 	.byte	0x04, 0x17
        /*00ee*/ 	.short	(.L_18307 - .L_18306)
.L_18306:
        /*00f0*/ 	.word	0x00000000
        /*00f4*/ 	.short	0x0006
        /*00f6*/ 	.short	0x0028
        /*00f8*/ 	.byte	0x00, 0xf0, 0x21, 0x00


	//----- nvinfo : EIATTR_KPARAM_INFO
	.align		4
.L_18307:
        /*00fc*/ 	.byte	0x04, 0x17
        /*00fe*/ 	.short	(.L_18309 - .L_18308)
.L_18308:
        /*0100*/ 	.word	0x00000000
        /*0104*/ 	.short	0x0005
        /*0106*/ 	.short	0x0024
        /*0108*/ 	.byte	0x00, 0xf0, 0x11, 0x00


	//----- nvinfo : EIATTR_KPARAM_INFO
	.align		4
.L_18309:
        /*010c*/ 	.byte	0x04, 0x17
        /*010e*/ 	.short	(.L_18311 - .L_18310)
.L_18310:
        /*0110*/ 	.word	0x00000000
        /*0114*/ 	.short	0x0004
        /*0116*/ 	.short	0x0020
        /*0118*/ 	.byte	0x00, 0xf0, 0x11, 0x00


	//----- nvinfo : EIATTR_KPARAM_INFO
	.align		4
.L_18311:
        /*011c*/ 	.byte	0x04, 0x17
        /*011e*/ 	.short	(.L_18313 - .L_18312)
.L_18312:
        /*0120*/ 	.word	0x00000000
        /*0124*/ 	.short	0x0003
        /*0126*/ 	.short	0x0018
        /*0128*/ 	.byte	0x00, 0xf0, 0x21, 0x00


	//----- nvinfo : EIATTR_KPARAM_INFO
	.align		4
.L_18313:
        /*012c*/ 	.byte	0x04, 0x17
        /*012e*/ 	.short	(.L_18315 - .L_18314)
.L_18314:
        /*0130*/ 	.word	0x00000000
        /*0134*/ 	.short	0x0002
        /*0136*/ 	.short	0x0010
        /*0138*/ 	.byte	0x00, 0xf0, 0x21, 0x00


	//----- nvinfo : EIATTR_KPARAM_INFO
	.align		4
.L_18315:
        /*013c*/ 	.byte	0x04, 0x17
        /*013e*/ 	.short	(.L_18317 - .L_18316)
.L_18316:
        /*0140*/ 	.word	0x00000000
        /*0144*/ 	.short	0x0001
        /*0146*/ 	.short	0x0008
        /*0148*/ 	.byte	0x00, 0xf0, 0x21, 0x00


	//----- nvinfo : EIATTR_KPARAM_INFO
	.align		4
.L_18317:
        /*014c*/ 	.byte	0x04, 0x17
        /*014e*/ 	.short	(.L_18319 - .L_18318)
.L_18318:
        /*0150*/ 	.word	0x00000000
        /*0154*/ 	.short	0x0000
        /*0156*/ 	.short	0x0000
        /*0158*/ 	.byte	0x00, 0xf0, 0x21, 0x00


	//----- nvinfo : EIATTR_MAXREG_COUNT
	.align		4
.L_18319:
        /*015c*/ 	.byte	0x03, 0x1b
        /*015e*/ 	.short	0x00ff


	//----- nvinfo : EIATTR_NUM_BARRIERS
	.align		4
        /*0160*/ 	.byte	0x02, 0x4c
        /*0162*/ 	.byte	0x01
	.zero		1


	//----- nvinfo : EIATTR_EXTERNS
	.align		4
        /*0164*/ 	.byte	0x04, 0x0f
        /*0166*/ 	.short	(.L_18321 - .L_18320)


	//   ....[0]....
	.align		4
.L_18320:
        /*0168*/ 	.word	index@(__assertfail)


	//----- nvinfo : EIATTR_MERCURY_ISA_VERSION
	.align		4
.L_18321:
        /*016c*/ 	.byte	0x03, 0x5f
        /*016e*/ 	.short	0x0000


	//----- nvinfo : EIATTR_COOP_GROUP_MASK_REGIDS
	.align		4
        /*0170*/ 	.byte	0x04, 0x29
        /*0172*/ 	.short	(.L_18323 - .L_18322)


	//   ....[0]....
.L_18322:
        /*0174*/ 	.word	0xffffffff


	//   ....[1]....
        /*0178*/ 	.word	0xffffffff


	//   ....[2]....
        /*017c*/ 	.word	0xffffffff


	//   ....[3]....
        /*0180*/ 	.word	0xffffffff


	//   ....[4]....
        /*0184*/ 	.word	0xffffffff


	//   ....[5]....
        /*0188*/ 	.word	0xffffffff


	//   ....[6]....
        /*018c*/ 	.word	0xffffffff


	//   ....[7]....
        /*0190*/ 	.word	0xffffffff


	//   ....[8]....
        /*0194*/ 	.word	0xffffffff


	//   ....[9]....
        /*0198*/ 	.word	0xffffffff


	//   ....[10]....
        /*019c*/ 	.word	0xffffffff


	//   ....[11]....
        /*01a0*/ 	.word	0xffffffff


	//   ....[12]....
        /*01a4*/ 	.word	0xffffffff


	//   ....[13]....
        /*01a8*/ 	.word	0xffffffff


	//   ....[14]....
        /*01ac*/ 	.word	0xffffffff


	//   ....[15]....
        /*01b0*/ 	.word	0xffffffff


	//----- nvinfo : EIATTR_COOP_GROUP_INSTR_OFFSETS
	.align		4
.L_18323:
        /*01b4*/ 	.byte	0x04, 0x28
        /*01b6*/ 	.short	(.L_18325 - .L_18324)


	//   ....[0]....
.L_18324:
        /*01b8*/ 	.word	0x000001a0


	//   ....[1]....
        /*01bc*/ 	.word	0x000001c0


	//   ....[2]....
        /*01c0*/ 	.word	0x00000270


	//   ....[3]....
        /*01c4*/ 	.word	0x00000290


	//   ....[4]....
        /*01c8*/ 	.word	0x000002b0


	//   ....[5]....
        /*01cc*/ 	.word	0x00001070


	//   ....[6]....
        /*01d0*/ 	.word	0x000010e0


	//   ....[7]....
        /*01d4*/ 	.word	0x00001100


	//   ....[8]....
        /*01d8*/ 	.word	0x00001120


	//   ....[9]....
        /*01dc*/ 	.word	0x00001140


	//   ....[10]....
        /*01e0*/ 	.word	0x00001190


	//   ....[11]....
        /*01e4*/ 	.word	0x000011b0


	//   ....[12]....
        /*01e8*/ 	.word	0x000011d0


	//   ....[13]....
        /*01ec*/ 	.word	0x00002150


	//   ....[14]....
        /*01f0*/ 	.word	0x000021c0


	//   ....[15]....
        /*01f4*/ 	.word	0x00002220


	//----- nvinfo : EIATTR_SYSCALL_OFFSETS
	.align		4
.L_18325:
        /*01f8*/ 	.byte	0x04, 0x46
        /*01fa*/ 	.short	(.L_18327 - .L_18326)


	//   ....[0]....
.L_18326:
        /*01fc*/ 	.word	0x000020e0


	//----- nvinfo : EIATTR_EXIT_INSTR_OFFSETS
	.align		4
.L_18327:
        /*0200*/ 	.byte	0x04, 0x1c
        /*0202*/ 	.short	(.L_18329 - .L_18328)


	//   ....[0]....
.L_18328:
        /*0204*/ 	.word	0x00001d70


	//   ....[1]....
        /*0208*/ 	.word	0x00001f30


	//   ....[2]....
        /*020c*/ 	.word	0x00001fb0


	//   ....[3]....
        /*0210*/ 	.word	0x000020f0


	//----- nvinfo : EIATTR_CTAIDZ_USED
	.align		4
.L_18329:
        /*0214*/ 	.byte	0x01, 0x04
	.zero		2


	//----- nvinfo : EIATTR_CRS_STACK_SIZE
	.align		4
        /*0218*/ 	.byte	0x04, 0x1e
        /*021a*/ 	.short	(.L_18331 - .L_18330)
.L_18330:
        /*021c*/ 	.word	0x00000000
.L_18331:


//--------------------- .nv.info._ZN4vllm25paged_attention_v1_kernelIthLi64ELi8ELi128ELNS_18Fp8KVCacheDataTypeE1ELb0EEEvPT_PKS2_PKT0_S8_ifPKiSA_iPKfiiiSC_SC_iiiii --------------------------
	.section	.nv.info._ZN4vllm25paged_attention_v1_kernelIthLi64ELi8ELi128ELNS_18Fp8KVCacheDataTypeE1ELb0EEEvPT_PKS2_PKT0_S8_ifPKiSA_iPKfiiiSC_SC_iiiii,"",@"SHT_CUDA_INFO"
	.sectionflags	@""
	.align	4


	//----- nvinfo : EIATTR_CUDA_API_VERSION
	.align		4
        /*0000*/ 	.byte	0x04, 0x37
        /*0002*/ 	.short	(.L_18333 - .L_18332)
.L_18332:
        /*0004*/ 	.word	0x00000082


	//----- nvinfo : EIATTR_SW2861232_WAR
	.align		4
.L_18333:
        /*0008*/ 	.byte	0x01, 0x35
	.zero		2


	//----- nvinfo : EIATTR_PARAM_CBANK
	.align		4
        /*000c*/ 	.byte	0x04, 0x0a
        /*000e*/ 	.short	(.L_18335 - .L_18334)
	.align		4
.L_18334:
        /*0010*/ 	.word	index@(.nv.constant0._ZN4vllm25paged_attention_v1_kernelIthLi64ELi8ELi128ELNS_18Fp8KVCacheDataTypeE1ELb0EEEvPT_PKS2_PKT0_S8_ifPKiSA_iPKfiiiSC_SC_iiiii)
        /*0014*/ 	.short	0x0160
        /*0016*/ 	.short	0x007c


	//----- nvinfo : EIATTR_CBANK_PARAM_SIZE
	.align		4
.L_18335:
        /*0018*/ 	.byte	0x03, 0x19
        /*001a*/ 	.short	0x007c


	//----- nvinfo : EIATTR_KPARAM_INFO
	.align		4
        /*001c*/ 	.byte	0x04, 0x17
        /*001e*/ 	.short	(.L_18337 - .L_18336)
.L_18336:
        /*0020*/ 	.word	0x00000000
        /*0024*/ 	.short	0x0013
        /*0026*/ 	.short	0x0078
        /*0028*/ 	.byte	0x00, 0xf0, 0x11, 0x00


	//----- nvinfo : EIATTR_KPARAM_INFO
	.align		4
.L_18337:
        /*002c*/ 	.byte	0x04, 0x17
        /*002e*/ 	.short	(.L_18339 - .L_18338)
.L_18338:
        /*0030*/ 	.word	0x00000000
        /*0034*/ 	.short	0x0012
        /*0036*/ 	.short	0x0074
        /*0038*/ 	.byte	0x00, 0xf0, 0x11, 0x00


	//----- nvinfo : EIATTR_KPARAM_INFO
	.align		4
.L_18339:
        /*003c*/ 	.byte	0x04, 0x17
        /*003e*/ 	.short	(.L_18341 - .L_18340)
.L_18340:
        /*0040*/ 	.word	0x00000000
        /*0044*/ 	.short	0x0011
        /*0046*/ 	.short	0x0070
        /*0048*/ 	.byte	0x00, 0xf0, 0x11, 0x00


	//----- nvinfo : EIATTR_KPARAM_INFO
	.align		4
.L_18341:
        /*004c*/ 	.byte	0x04, 0x17
        /*004e*/ 	.short	(.L_18343 - .L_18342)
.L_18342:
        /*0050*/ 	.word	0x00000000
        /*0054*/ 	.short	0x0010
        /*0056*/ 	.short	0x006c
        /*0058*/ 	.byte	0x00, 0xf0, 0x11, 0x00


	//----- nvinfo : EIATTR_KPARAM_INFO
	.align		4
.L_18343:
        /*005c*/ 	.byte	0x04, 0x17
        /*005e*/ 	.short	(.L_18345 - .L_18344)
.L_18344:
        /*0060*/ 	.word	0x00000000
        /*0064*/ 	.short	0x000f
        /*0066*/ 	.short	0x0068
        /*0068*/ 	.byte	0x00, 0xf0, 0x11, 0x00


	//----- nvinfo : EIATTR_KPARAM_INFO
	.align		4
.L_18345:
        /*006c*/ 	.byte	0x04, 0x17
        /*006e*/ 	.short	(.L_18347 - .L_18346)
.L_18346:
        /*0070*/ 	.word	0x00000000
        /*0074*/ 	.short	0x000e
        /*0076*/ 	.short	0x0060
        /*0078*/ 	.byte	0x00, 0xf0, 0x21, 0x00


	//----- nvinfo : EIATTR_KPARAM_INFO
	.align		4
.L_18347:
        /*007c*/ 	.byte	0x04, 0x17
        /*007e*/ 	.short	(.L_18349 - .L_18348)
.L_18348:
        /*0080*/ 	.word	0x00000000
        /*0084*/ 	.short	0x000d
        /*0086*/ 	.short	0x0058
        /*0088*/ 	.byte	0x00, 0xf0, 0x21, 0x00


	//----- nvinfo : EIATTR_KPARAM_INFO
	.align		4
.L_18349:
        /*008c*/ 	.byte	0x04, 0x17
        /*008e*/ 	.short	(.L_18351 - .L_18350)
.L_18350:
        /*0090*/ 	.word	0x00000000
        /*0094*/ 	.short	0x000c
        /*0096*/ 	.short	0x0050
        /*0098*/ 	.byte	0x00, 0xf0, 0x11, 0x00


	//----- nvinfo : EIATTR_KPARAM_INFO
	.align		4
.L_18351:
        /*009c*/ 	.byte	0x04, 0x17
        /*009e*/ 	.short	(.L_18353 - .L_18352)
.L_18352:
        /*00a0*/ 	.word	0x00000000
        /*00a4*/ 	.short	0x000b
        /*00a6*/ 	.short	0x004c
        /*00a8*/ 	.byte	0x00, 0xf0, 0x11, 0x00


	//----- nvinfo : EIATTR_KPARAM_INFO
	.align		4
.L_18353:
        /*00ac*/ 	.byte	0x04, 0x17
        /*00ae*/ 	.short	(.L_18355 - .L_18354)
.L_18354:
        /*00b0*/ 	.word	0x00000000
        /*00b4*/ 	.short	0x000a
        /*00b6*/ 	.short	0x0048
        /*00b8*/ 	.byte	0x00, 0xf0, 0x11, 0x00


	//----- nvinfo : EIATTR_KPARAM_INFO
	.align		4
.L_18355:
        /*00bc*/ 	.byte	0x04, 0x17
        /*00be*/ 	.short	(.L_18357 - .L_18356)
.L_18356:
        /*00c0*/ 	.word	0x00000000
        /*00c4*/ 	.short	0x0009
        /*00c6*/ 	.short	0x0040
        /*00c8*/ 	.byte	0x00, 0xf0, 0x21, 0x00


	//----- nvinfo : EIATTR_KPARAM_INFO
	.align		4
.L_18357:
        /*00cc*/ 	.byte	0x04, 0x17
        /*00ce*/ 	.short	(.L_18359 - .L_18358)
.L_18358:
        /*00d0*/ 	.word	0x00000000
        /*00d4*/ 	.short	0x0008
        /*00d6*/ 	.short	0x0038
        /*00d8*/ 	.byte	0x00, 0xf0, 0x11, 0x00


	//----- nvinfo : EIATTR_KPARAM_INFO
	.align		4
.L_18359:
        /*00dc*/ 	.byte	0x04, 0x17
        /*00de*/ 	.short	(.L_18361 - .L_18360)
.L_18360:
        /*00e0*/ 	.word	0x00000000
        /*00e4*/ 	.short	0x0007
        /*00e6*/ 	.short	0x0030
        /*00e8*/ 	.byte	0x00, 0xf0, 0x21, 0x00


	//----- nvinfo : EIATTR_KPARAM_INFO
	.align		4
.L_18361:
        /*00ec*/ 	.byte	0x04, 0x17
        /*00ee*/ 	.short	(.L_18363 - .L_18362)
.L_18362:
        /*00f0*/ 	.word	0x00000000
        /*00f4*/ 	.short	0x0006
        /*00f6*/ 	.short	0x0028
        /*00f8*/ 	.byte	0x00, 0xf0, 0x21, 0x00


	//----- nvinfo : EIATTR_KPARAM_INFO
	.align		4
.L_18363:
        /*00fc*/ 	.byte	0x04, 0x17
        /*00fe*/ 	.short	(.L_18365 - .L_18364)
.L_18364:
        /*0100*/ 	.word	0x00000000
        /*0104*/ 	.short	0x0005
        /*0106*/ 	.short	0x0024
        /*0108*/ 	.byte	0x00, 0xf0, 0x11, 0x00


	//----- nvinfo : EIATTR_KPARAM_INFO
	.align		4
.L_18365:
        /*010c*/ 	.byte	0x04, 0x17
        /*010e*/ 	.short	(.L_18367 - .L_18366)
.L_18366:
        /*0110*/ 	.word	0x00000000
        /*0114*/ 	.short	0x0004
        /*0116*/ 	.short	0x0020
        /*0118*/ 	.byte	0x00, 0xf0, 0x11, 0x00


	//----- nvinfo : EIATTR_KPARAM_INFO
	.align		4
.L_18367:
        /*011c*/ 	.byte	0x04, 0x17
        /*011e*/ 	.short	(.L_18369 - .L_18368)
.L_18368:
        /*0120*/ 	.word	0x00000000
        /*0124*/ 	.short	0x0003
        /*0126*/ 	.short	0x0018
        /*0128*/ 	.byte	0x00, 0xf0, 0x21, 0x00


	//----- nvinfo : EIATTR_KPARAM_INFO
	.align		4
.L_18369:
        /*012c*/ 	.byte	0x04, 0x17
        /*012e*/ 	.short	(.L_18371 - .L_18370)
.L_18370:
        /*0130*/ 	.word	0x00000000
        /*0134*/ 	.short	0x0002
        /*0136*/ 	.short	0x0010
        /*0138*/ 	.byte	0x00, 0xf0, 0x21, 0x00


	//----- nvinfo : EIATTR_KPARAM_INFO
	.align		4
.L_18371:
        /*013c*/ 	.byte	0x04, 0x17
        /*013e*/ 	.short	(.L_18373 - .L_18372)
.L_18372:
        /*0140*/ 	.word	0x00000000
        /*0144*/ 	.short	0x0001
        /*0146*/ 	.short	0x0008
        /*0148*/ 	.byte	0x00, 0xf0, 0x21, 0x00


	//----- nvinfo : EIATTR_KPARAM_INFO
	.align		4
.L_18373:
        /*014c*/ 	.byte	0x04, 0x17
        /*014e*/ 	.short	(.L_18375 - .L_18374)
.L_18374:
        /*0150*/ 	.word	0x00000000
        /*0154*/ 	.short	0x0000
        /*0156*/ 	.short	0x0000
        /*0158*/ 	.byte	0x00, 0xf0, 0x21, 0x00


	//----- nvinfo : EIATTR_MAXREG_COUNT
	.align		4
.L_18375:
        /*015c*/ 	.byte	0x03, 0x1b
        /*015e*/ 	.short	0x00ff


	//----- nvinfo : EIATTR_NUM_BARRIERS
	.align		4
        /*0160*/ 	.byte	0x02, 0x4c
        /*0162*/ 	.byte	0x01
	.zero		1


	//----- nvinfo : EIATTR_EXTERNS
	.align		4
        /*0164*/ 	.byte	0x04, 0x0f
        /*0166*/ 	.short	(.L_18377 - .L_18376)


	//   ....[0]....
	.align		4
.L_18376:
        /*0168*/ 	.word	index@(__assertfail)


	//----- nvinfo : EIATTR_MERCURY_ISA_VERSION
	.align		4
.L_18377:
        /*016c*/ 	.byte	0x03, 0x5f
        /*016e*/ 	.short	0x0000


	//----- nvinfo : EIATTR_COOP_GROUP_MASK_REGIDS
	.align		4
        /*0170*/ 	.byte	0x04, 0x29
        /*0172*/ 	.short	(.L_18379 - .L_18378)


	//   ....[0]....
.L_18378:
        /*0174*/ 	.word	0xffffffff


	//   ....[1]....
        /*0178*/ 	.word	0xffffffff


	//   ....[2]....
        /*017c*/ 	.word	0xffffffff


	//   ....[3]....
        /*0180*/ 	.word	0xffffffff


	//   ....[4]....
        /*0184*/ 	.word	0xffffffff


	//   ....[5]....
        /*0188*/ 	.word	0xffffffff


	//   ....[6]....
        /*018c*/ 	.word	0xffffffff


	//   ....[7]....
        /*0190*/ 	.word	0xffffffff


	//   ....[8]....
        /*0194*/ 	.word	0xffffffff


	//   ....[9]....
        /*0198*/ 	.word	0xffffffff


	//   ....[10]....
        /*019c*/ 	.word	0xffffffff


	//   ....[11]....
        /*01a0*/ 	.word	0xffffffff


	//   ....[12]....
        /*01a4*/ 	.word	0xffffffff


	//   ....[13]....
        /*01a8*/ 	.word	0xffffffff


	//   ....[14]....
        /*01ac*/ 	.word	0xffffffff


	//   ....[15]....
        /*01b0*/ 	.word	0xffffffff


	//----- nvinfo : EIATTR_COOP_GROUP_INSTR_OFFSETS
	.align		4
.L_18379:
        /*01b4*/ 	.byte	0x04, 0x28
        /*01b6*/ 	.short	(.L_18381 - .L_18380)


	//   ....[0]....
.L_18380:
        /*01b8*/ 	.word	0x000001a0


	//   ....[1]....
        /*01bc*/ 	.word	0x000001c0


	//   ....[2]....
        /*01c0*/ 	.word	0x00000270


	//   ....[3]....
        /*01c4*/ 	.word	0x00000290


	//   ....[4]....
        /*01c8*/ 	.word	0x000002b0


	//   ....[5]....
        /*01cc*/ 	.word	0x00001070


	//   ....[6]....
        /*01d0*/ 	.word	0x000010e0


	//   ....[7]....
        /*01d4*/ 	.word	0x00001100


	//   ....[8]....
        /*01d8*/ 	.word	0x00001120


	//   ....[9]....
        /*01dc*/ 	.word	0x00001140


	//   ....[10]....
        /*01e0*/ 	.word	0x00001190


	//   ....[11]....
        /*01e4*/ 	.word	0x000011b0


	//   ....[12]....
        /*01e8*/ 	.word	0x000011d0


	//   ....[13]....
        /*01ec*/ 	.word	0x00001f50


	//   ....[14]....
        /*01f0*/ 	.word	0x00001fc0


	//   ....[15]....
        /*01f4*/ 	.word	0x00002020


	//----- nvinfo : EIATTR_SYSCALL_OFFSETS
	.align		4
.L_18381:
        /*01f8*/ 	.byte	0x04, 0x46
        /*01fa*/ 	.short	(.L_18383 - .L_18382)


	//   ....[0]....
.L_18382:
        /*01fc*/ 	.word	0x00001ee0


	//----- nvinfo : EIATTR_EXIT_INSTR_OFFSETS
	.align		4
.L_18383:
        /*0200*/ 	.byte	0x04, 0x1c
        /*0202*/ 	.short	(.L_18385 - .L_18384)


	//   ....[0]....
.L_18384:
        /*0204*/ 	.word	0x00001bd0


	//   ....[1]....
        /*0208*/ 	.word	0x00001db0


	//   ....[2]....
        /*020c*/ 	.word	0x00001ef0


	//----- nvinfo : EIATTR_CTAIDZ_USED
	.align		4
.L_18385:
        /*0210*/ 	.byte	0x01, 0x04
	.zero		2


	//----- nvinfo : EIATTR_CRS_STACK_SIZE
	.align		4
        /*0214*/ 	.byte	0x04, 0x1e
        /*0216*/ 	.short	(.L_18387 - .L_18386)
.L_18386:
        /*0218*/ 	.word	0x00000000
.L_18387:


//--------------------- .nv.info._ZN4vllm25paged_attention_v1_kernelIthLi32ELi8ELi128ELNS_18Fp8KVCacheDataTypeE1ELb0EEEvPT_PKS2_PKT0_S8_ifPKiSA_iPKfiiiSC_SC_iiiii --------------------------
	.section	.nv.info._ZN4vllm25paged_attention_v1_kernelIthLi32ELi8ELi128ELNS_18Fp8KVCacheDataTypeE1ELb0EEEvPT_PKS2_PKT0_S8_ifPKiSA_iPKfiiiSC_SC_iiiii,"",@"SHT_CUDA_INFO"
	.sectionflags	@""
	.align	4


	//----- nvinfo : EIATTR_CUDA_API_VERSION
	.align		4
        /*0000*/ 	.byte	0x04, 0x37
        /*0002*/ 	.short	(.L_18389 - .L_18388)
.L_18388:
        /*0004*/ 	.word	0x00000082


	//----- nvinfo : EIATTR_SW2861232_WAR
	.align		4
.L_18389:
        /*0008*/ 	.byte	0x01, 0x35
	.zero		2


	//----- nvinfo : EIATTR_PARAM_CBANK
	.align		4
        /*000c*/ 	.byte	0x04, 0x0a
        /*000e*/ 	.short	(.L_18391 - .L_18390)
	.align		4
.L_18390:
        /*0010*/ 	.word	index@(.nv.constant0._ZN4vllm25paged_attention_v1_kernelIthLi32ELi8ELi128ELNS_18Fp8KVCacheDataTypeE1ELb0EEEvPT_PKS2_PKT0_S8_ifPKiSA_iPKfiiiSC_SC_iiiii)
        /*0014*/ 	.short	0x0160
        /*0016*/ 	.short	0x007c


	//----- nvinfo : EIATTR_CBANK_PARAM_SIZE
	.align		4
.L_18391:
        /*0018*/ 	.byte	0x03, 0x19
        /*001a*/ 	.short	0x007c


	//----- nvinfo : EIATTR_KPARAM_INFO
	.align		4
        /*001c*/ 	.byte	0x04, 0x17
        /*001e*/ 	.short	(.L_18393 - .L_18392)
.L_18392:
        /*0020*/ 	.word	0x00000000
        /*0024*/ 	.short	0x0013
        /*0026*/ 	.short	0x0078
        /*0028*/ 	.byte	0x00, 0xf0, 0x11, 0x00


	//----- nvinfo : EIATTR_KPARAM_INFO
	.align		4
.L_18393:
        /*002c*/ 	.byte	0x04, 0x17
        /*002e*/ 	.short	(.L_18395 - .L_18394)
.L_18394:
        /*0030*/ 	.word	0x00000000
        /*0034*/ 	.short	0x0012
        /*0036*/ 	.short	0x0074
        /*0038*/ 	.byte	0x00, 0xf0, 0x11, 0x00


	//----- nvinfo : EIATTR_KPARAM_INFO
	.align		4
.L_18395:
        /*003c*/ 	.byte	0x04, 0x17
        /*003e*/ 	.short	(.L_18397 - .L_18396)
.L_18396:
        /*0040*/ 	.word	0x00000000
        /*0044*/ 	.short	0x0011
        /*0046*/ 	.short	0x0070
        /*0048*/ 	.byte	0x00, 0xf0, 0x11, 0x00


	//----- nvinfo : EIATTR_KPARAM_INFO
	.align		4
.L_18397:
        /*004c*/ 	.byte	0x04, 0x17
        /*004e*/ 	.short	(.L_18399 - .L_18398)
.L_18398:
        /*0050*/ 	.word	0x00000000
        /*0054*/ 	.short	0x0010
        /*0056*/ 	.short	0x006c
        /*0058*/ 	.byte	0x00, 0xf0, 0x11, 0x00


	//----- nvinfo : EIATTR_KPARAM_INFO
	.align		4
.L_18399:
        /*005c*/ 	.byte	0x04, 0x17
        /*005e*/ 	.short	(.L_18401 - .L_18400)
.L_18400:
        /*0060*/ 	.word	0x00000000
        /*0064*/ 	.short	0x000f
        /*0066*/ 	.short	0x0068
        /*0068*/ 	.byte	0x00, 0xf0, 0x11, 0x00


	//----- nvinfo : EIATTR_KPARAM_INFO
	.align		4
.L_18401:
        /*006c*/ 	.byte	0x04, 0x17
        /*006e*/ 	.short	(.L_18403 - .L_18402)
.L_18402:
        /*0070*/ 	.word	0x00000000
        /*0074*/ 	.short	0x000e
        /*0076*/ 	.short	0x0060
        /*0078*/ 	.byte	0x00, 0xf0, 0x21, 0x00


	//----- nvinfo : EIATTR_KPARAM_INFO
	.align		4
.L_18403:
        /*007c*/ 	.byte	0x04, 0x17
        /*007e*/ 	.short	(.L_18405 - .L_18404)
.L_18404:
        /*0080*/ 	.word	0x00000000
        /*0084*/ 	.short	0x000d
        /*0086*/ 	.short	0x0058
        /*0088*/ 	.byte	0x00, 0xf0, 0x21, 0x00


	//----- nvinfo : EIATTR_KPARAM_INFO
	.align		4
.L_18405:
        /*008c*/ 	.byte	0x04, 0x17
        /*008e*/ 	.short	(.L_18407 - .L_18406)
.L_18406:
        /*0090*/ 	.word	0x00000000
        /*0094*/ 	.short	0x000c
        /*0096*/ 	.short	0x0050
        /*0098*/ 	.byte	0x00, 0xf0, 0x11, 0x00


	//----- nvinfo : EIATTR_KPARAM_INFO
	.align		4
.L_18407:
        /*009c*/ 	.byte	0x04, 0x17
        /*009e*/ 	.short	(.L_18409 - .L_18408)
.L_18408:
        /*00a0*/ 	.word	0x00000000
        /*00a4*/ 	.short	0x000b
        /*00a6*/ 	.short	0x004c
        /*00a8*/ 	.byte	0x00, 0xf0, 0x11, 0x00


	//----- nvinfo : EIATTR_KPARAM_INFO
	.align		4
.L_18409:
        /*00ac*/ 	.byte	0x04, 0x17
        /*00ae*/ 	.short	(.L_18411 - .L_18410)
.L_18410:
        /*00b0*/ 	.word	0x00000000
        /*00b4*/ 	.short	0x000a
        /*00b6*/ 	.short	0x0048
        /*00b8*/ 	.byte	0x00, 0xf0, 0x11, 0x00


	//----- nvinfo : EIATTR_KPARAM_INFO
	.align		4
.L_18411:
        /*00bc*/ 	.byte	0x04, 0x17
        /*00be*/ 	.short	(.L_18413 - .L_18412)
.L_18412:
        /*00c0*/ 	.word	0x00000000
        /*00c4*/ 	.short	0x0009
        /*00c6*/ 	.short	0x0040
        /*00c8*/ 	.byte	0x00, 0xf0, 0x21, 0x00


	//----- nvinfo : EIATTR_KPARAM_INFO
	.align		4
.L_18413:
        /*00cc*/ 	.byte	0x04, 0x17
        /*00ce*/ 	.short	(.L_18415 - .L_18414)
.L_18414:
        /*00d0*/ 	.word	0x00000000
        /*00d4*/ 	.short	0x0008
        /*00d6*/ 	.short	0x0038
        /*00d8*/ 	.byte	0x00, 0xf0, 0x11, 0x00


	//----- nvinfo : EIATTR_KPARAM_INFO
	.align		4
.L_18415:
        /*00dc*/ 	.byte	0x04, 0x17
        /*00de*/ 	.short	(.L_18417 - .L_18416)
.L_18416:
        /*00e0*/ 	.word	0x00000000
        /*00e4*/ 	.short	0x0007
        /*00e6*/ 	.short	0x0030
        /*00e8*/ 	.byte	0x00, 0xf0, 0x21, 0x00


	//----- nvinfo : EIATTR_KPARAM_INFO
	.align		4
.L_18417:
        /*00ec*/ 	.byte	0x04, 0x17
        /*00ee*/ 	.short	(.L_18419 - .L_18418)
.L_18418:
        /*00f0*/ 	.word	0x00000000
        /*00f4*/ 	.short	0x0006
        /*00f6*/ 	.short	0x0028
        /*00f8*/ 	.byte	0x00, 0xf0, 0x21, 0x00


	//----- nvinfo : EIATTR_KPARAM_INFO
	.align		4
.L_18419:
        /*00fc*/ 	.byte	0x04, 0x17
        /*00fe*/ 	.short	(.L_18421 - .L_18420)
.L_18420:
        /*0100*/ 	.word	0x00000000
        /*0104*/ 	.short	0x0005
        /*0106*/ 	.short	0x0024
        /*0108*/ 	.byte	0x00, 0xf0, 0x11, 0x00


	//----- nvinfo : EIATTR_KPARAM_INFO
	.align		4
.L_18421:
        /*010c*/ 	.byte	0x04, 0x17
        /*010e*/ 	.short	(.L_18423 - .L_18422)
.L_18422:
        /*0110*/ 	.word	0x00000000
        /*0114*/ 	.short	0x0004
        /*0116*/ 	.short	0x0020
        /*0118*/ 	.byte	0x00, 0xf0, 0x11, 0x00


	//----- nvinfo : EIATTR_KPARAM_INFO
	.align		4
.L_18423:
        /*011c*/ 	.byte	0x04, 0x17
        /*011e*/ 	.short	(.L_18425 - .L_18424)
.L_18424:
        /*0120*/ 	.word	0x00000000
        /*0124*/ 	.short	0x0003
        /*0126*/ 	.short	0x0018
        /*0128*/ 	.byte	0x00, 0xf0, 0x21, 0x00


	//----- nvinfo : EIATTR_KPARAM_INFO
	.align		4
.L_18425:
        /*012c*/ 	.byte	0x04, 0x17
        /*012e*/ 	.short	(.L_18427 - .L_18426)
.L_18426:
        /*0130*/ 	.word	0x00000000
        /*0134*/ 	.short	0x0002
        /*0136*/ 	.short	0x0010
        /*0138*/ 	.byte	0x00, 0xf0, 0x21, 0x00


	//----- nvinfo : EIATTR_KPARAM_INFO
	.align		4
.L_18427:
        /*013c*/ 	.byte	0x04, 0x17
        /*013e*/ 	.short	(.L_18429 - .L_18428)
.L_18428:
        /*0140*/ 	.word	0x00000000
        /*0144*/ 	.short	0x0001
        /*0146*/ 	.short	0x0008
        /*0148*/ 	.byte	0x00, 0xf0, 0x21, 0x00


	//----- nvinfo : EIATTR_KPARAM_INFO
	.align		4
.L_18429:
        /*014c*/ 	.byte	0x04, 0x17
        /*014e*/ 	.short	(.L_18431 - .L_18430)
.L_18430:
        /*0150*/ 	.word	0x00000000
        /*0154*/ 	.short	0x0000
        /*0156*/ 	.short	0x0000
        /*0158*/ 	.byte	0x00, 0xf0, 0x21, 0x00


	//----- nvinfo : EIATTR_MAXREG_COUNT
	.align		4
.L_18431:
        /*015c*/ 	.byte	0x03, 0x1b
        /*015e*/ 	.short	0x00ff


	//----- nvinfo : EIATTR_NUM_BARRIERS
	.align		4
        /*0160*/ 	.byte	0x02, 0x4c
        /*0162*/ 	.byte	0x01
	.zero		1


	//----- nvinfo : EIATTR_EXTERNS
	.align		4
        /*0164*/ 	.byte	0x04, 0x0f
        /*0166*/ 	.short	(.L_18433 - .L_18432)


	//   ....[0]....
	.align		4
.L_18432:
        /*0168*/ 	.word	index@(__assertfail)


	//----- nvinfo : EIATTR_MERCURY_ISA_VERSION
	.align		4
.L_18433:
        /*016c*/ 	.byte	0x03, 0x5f
        /*016e*/ 	.short	0x0000


	//----- nvinfo : EIATTR_COOP_GROUP_MASK_REGIDS
	.align		4
        /*0170*/ 	.byte	0x04, 0x29
        /*0172*/ 	.short	(.L_18435 - .L_18434)


	//   ....[0]....
.L_18434:
        /*0174*/ 	.word	0xffffffff


	//   ....[1]....
        /*0178*/ 	.word	0xffffffff


	//   ....[2]....
        /*017c*/ 	.word	0xffffffff


	//   ....[3]....
        /*0180*/ 	.word	0xffffffff


	//   ....[4]....
        /*0184*/ 	.word	0xffffffff


	//   ....[5]....
        /*0188*/ 	.word	0xffffffff


	//   ....[6]....
        /*018c*/ 	.word	0xffffffff


	//   ....[7]....
        /*0190*/ 	.word	0xffffffff


	//   ....[8]....
        /*0194*/ 	.word	0xffffffff


	//   ....[9]....
        /*0198*/ 	.word	0xffffffff


	//   ....[10]....
        /*019c*/ 	.word	0xffffffff


	//   ....[11]....
        /*01a0*/ 	.word	0xffffffff


	//   ....[12]....
        /*01a4*/ 	.word	0xffffffff


	//   ....[13]....
        /*01a8*/ 	.word	0xffffffff


	//   ....[14]....
        /*01ac*/ 	.word	0xffffffff


	//   ....[15]....
        /*01b0*/ 	.word	0xffffffff


	//----- nvinfo : EIATTR_COOP_GROUP_INSTR_OFFSETS
	.align		4
.L_18435:
        /*01b4*/ 	.byte	0x04, 0x28
        /*01b6*/ 	.short	(.L_18437 - .L_18436)


	//   ....[0]....
.L_18436:
        /*01b8*/ 	.word	0x000001a0


	//   ....[1]....
        /*01bc*/ 	.word	0x000001c0


	//   ....[2]....
        /*01c0*/ 	.word	0x00000270


	//   ....[3]....
        /*01c4*/ 	.word	0x00000290


	//   ....[4]....
        /*01c8*/ 	.word	0x000002b0


	//   ....[5]....
        /*01cc*/ 	.word	0x00001070


	//   ....[6]....
        /*01d0*/ 	.word	0x000010e0


	//   ....[7]....
        /*01d4*/ 	.word	0x00001100


	//   ....[8]....
        /*01d8*/ 	.word	0x00001120


	//   ....[9]....
        /*01dc*/ 	.word	0x00001140


	//   ....[10]....
        /*01e0*/ 	.word	0x00001190


	//   ....[11]....
        /*01e4*/ 	.word	0x000011b0


	//   ....[12]....
        /*01e8*/ 	.word	0x000011d0


	//   ....[13]....
        /*01ec*/ 	.word	0x00001e80


	//   ....[14]....
        /*01f0*/ 	.word	0x00001ef0


	//   ....[15]....
        /*01f4*/ 	.word	0x00001f50


	//----- nvinfo : EIATTR_SYSCALL_OFFSETS
	.align		4
.L_18437:
        /*01f8*/ 	.byte	0x04, 0x46
        /*01fa*/ 	.short	(.L_18439 - .L_18438)


	//   ....[0]....
.L_18438:
        /*01fc*/ 	.word	0x00001e10


	//----- nvinfo : EIATTR_EXIT_INSTR_OFFSETS
	.align		4
.L_18439:
        /*0200*/ 	.byte	0x04, 0x1c
        /*0202*/ 	.short	(.L_18441 - .L_18440)


	//   ....[0]....
.L_18440:
        /*0204*/ 	.word	0x00001b80


	//   ....[1]....
        /*0208*/ 	.word	0x00001ce0


	//   ....[2]....
        /*020c*/ 	.word	0x00001e20


	//----- nvinfo : EIATTR_CTAIDZ_USED
	.align		4
.L_18441:
        /*0210*/ 	.byte	0x01, 0x04
	.zero		2


	//----- nvinfo : EIATTR_CRS_STACK_SIZE
	.align		4
        /*0214*/ 	.byte	0x04, 0x1e
        /*0216*/ 	.short	(.L_18443 - .L_18442)
.L_18442:
        /*0218*/ 	.word	0x00000000
.L_18443:


//--------------------- .nv.info._ZN4vllm25paged_attention_v1_kernelIthLi256ELi8ELi128ELNS_18Fp8KVCacheDataTypeE1ELb1EEEvPT_PKS2_PKT0_S8_ifPKiSA_iPKfiiiSC_SC_iiiii --------------------------
	.section	.nv.info._ZN4vllm25paged_attention_v1_kernelIthLi256ELi8ELi128ELNS_18Fp8KVCacheDataTypeE1ELb1EEEvPT_PKS2_PKT0_S8_ifPKiSA_iPKfiiiSC_SC_iiiii,"",@"SHT_CUDA_INFO"
	.sectionflags	@""
	.align	4


	//----- nvinfo : EIATTR_CUDA_API_VERSION
	.align		4
        /*0000*/ 	.byte	0x04, 0x37
        /*0002*/ 	.short	(.L_18445 - .L_18444)
.L_18444:
        /*0004*/ 	.word	0x00000082


	//----- nvinfo : EIATTR_SW2861232_WAR
	.align		4
.L_18445:
        /*0008*/ 	.byte	0x01, 0x35
	.zero		2


	//----- nvinfo : EIATTR_PARAM_CBANK
	.align		4
        /*000c*/ 	.byte	0x04, 0x0a
        /*000e*/ 	.short	(.L_18447 - .L_18446)
	.align		4
.L_18446:
        /*0010*/ 	.word	index@(.nv.constant0._ZN4vllm25paged_attention_v1_kernelIthLi256ELi8ELi128ELNS_18Fp8KVCacheDataTypeE1ELb1EEEvPT_PKS2_PKT0_S8_ifPKiSA_iPKfiiiSC_SC_iiiii)
        /*0014*/ 	.short	0x0160
        /*0016*/ 	.short	0x007c


	//----- nvinfo : EIATTR_CBANK_PARAM_SIZE
	.align		4
.L_18447:
        /*0018*/ 	.byte	0x03, 0x19
        /*001a*/ 	.short	0x007c


	//----- nvinfo : EIATTR_KPARAM_INFO
	.align		4
        /*001c*/ 	.byte	0x04, 0x17
        /*001e*/ 	.short	(.L_18449 - .L_18448)
.L_18448:
        /*0020*/ 	.word	0x00000000
        /*0024*/ 	.short	0x0013
        /*0026*/ 	.short	0x0078
        /*0028*/ 	.byte	0x00, 0xf0, 0x11, 0x00


	//----- nvinfo : EIATTR_KPARAM_INFO
	.align		4
.L_18449:
        /*002c*/ 	.byte	0x04, 0x17
        /*002e*/ 	.short	(.L_18451 - .L_18450)
.L_18450:
        /*0030*/ 	.word	0x00000000
        /*0034*/ 	.short	0x0012
        /*0036*/ 	.short	0x0074
        /*0038*/ 	.byte	0x00, 0xf0, 0x11, 0x00


	//----- nvinfo : EIATTR_KPARAM_INFO
	.align		4
.L_18451:
        /*003c*/ 	.byte	0x04, 0x17
        /*003e*/ 	.short	(.L_18453 - .L_18452)
.L_18452:
        /*0040*/ 	.word	0x00000000
        /*0044*/ 	.short	0x0011
        /*0046*/ 	.short	0x0070
        /*0048*/ 	.byte	0x00, 0xf0, 0x11, 0x00


	//----- nvinfo : EIATTR_KPARAM_INFO
	.align		4
.L_18453:
        /*004c*/ 	.byte	0x04, 0x17
        /*004e*/ 	.short	(.L_18455 - .L_18454)
.L_18454:
        /*0050*/ 	.word	0x00000000
        /*0054*/ 	.short	0x0010
        /*0056*/ 	.short	0x006c
        /*0058*/ 	.byte	0x00, 0xf0, 0x11, 0x00


	//----- nvinfo : EIATTR_KPARAM_INFO
	.align		4
.L_18455:
        /*005c*/ 	.byte	0x04, 0x17
        /*005e*/ 	.short	(.L_18457 - .L_18456)
.L_18456:
        /*0060*/ 	.word	0x00000000
        /*0064*/ 	.short	0x000f
        /*0066*/ 	.short	0x0068
        /*0068*/ 	.byte	0x00, 0xf0, 0x11, 0x00


	//----- nvinfo : EIATTR_KPARAM_INFO
	.align		4
.L_18457:
        /*006c*/ 	.byte	0x04, 0x17
        /*006e*/ 	.short	(.L_18459 - .L_18458)
.L_18458:
        /*0070*/ 	.word	0x00000000
        /*0074*/ 	.short	0x000e
        /*0076*/ 	.short	0x0060
        /*0078*/ 	.byte	0x00, 0xf0, 0x21, 0x00


	//----- nvinfo : EIATTR_KPARAM_INFO
	.align		4
.L_18459:
        /*007c*/ 	.byte	0x04, 0x17
        /*007e*/ 	.short	(.L_18461 - .L_18460)
.L_18460:
        /*0080*/ 	.word	0x00000000
        /*0084*/ 	.short	0x000d
        /*0086*/ 	.short	0x0058
        /*0088*/ 	.byte	0x00, 0xf0, 0x21, 0x00


	//----- nvinfo : EIATTR_KPARAM_INFO
	.align		4
.L_18461:
        /*008c*/ 	.byte	0x04, 0x17
        /*008e*/ 	.short	(.L_18463 - .L_18462)
.L_18462:
        /*0090*/ 	.word	0x00000000
        /*0094*/ 	.short	0x000c
        /*0096*/ 	.short	0x0050
        /*0098*/ 	.byte	0x00, 0xf0, 0x11, 0x00


	//----- nvinfo : EIATTR_KPARAM_INFO
	.align		4
.L_18463:
        /*009c*/ 	.byte	0x04, 0x17
        /*009e*/ 	.short	(.L_18465 - .L_18464)
.L_18464:
        /*00a0*/ 	.word	0x00000000
        /*00a4*/ 	.short	0x000b
        /*00a6*/ 	.short	0x004c
        /*00a8*/ 	.byte	0x00, 0xf0, 0x11, 0x00


	//----- nvinfo : EIATTR_KPARAM_INFO
	.align		4
.L_18465:
        /*00ac*/ 	.byte	0x04, 0x17
        /*00ae*/ 	.short	(.L_18467 - .L_18466)
.L_18466:
        /*00b0*/ 	.word	0x00000000
        /*00b4*/ 	.short	0x000a
        /*00b6*/ 	.short	0x0048
        /*00b8*/ 	.byte	0x00, 0xf0, 0x11, 0x00


	//----- nvinfo : EIATTR_KPARAM_INFO
	.align		4
.L_18467:
        /*00bc*/ 	.byte	0x04, 0x17
        /*00be*/ 	.short	(.L_18469 - .L_18468)
.L_18468:
        /*00c0*/ 	.word	0x00000000
        /*00c4*/ 	.short	0x0009
        /*00c6*/ 	.short	0x0040
        /*00c8*/ 	.byte	0x00, 0xf0, 0x21, 0x00


	//----- nvinfo : EIATTR_KPARAM_INFO
	.align		4
.L_18469:
        /*00cc*/ 	.byte	0x04, 0x17
        /*00ce*/ 	.short	(.L_18471 - .L_18470)
.L_18470:
        /*00d0*/ 	.word	0x00000000
        /*00d4*/ 	.short	0x0008
        /*00d6*/ 	.short	0x0038
        /*00d8*/ 	.byte	0x00, 0xf0, 0x11, 0x00


	//----- nvinfo : EIATTR_KPARAM_INFO
	.align		4
.L_18471:
        /*00dc*/ 	.byte	0x04, 0x17
        /*00de*/ 	.short	(.L_18473 - .L_18472)
.L_18472:
        /*00e0*/ 	.word	0x00000000
        /*00e4*/ 	.short	0x0007
        /*00e6*/ 	.short	0x0030
        /*00e8*/ 	.byte	0x00, 0xf0, 0x21, 0x00


	//----- nvinfo : EIATTR_KPARAM_INFO
	.align		4
.L_18473:
        /*00ec*/ 	.byte	0x04, 0x17
        /*00ee*/ 	.short	(.L_18475 - .L_18474)
.L_18474:
        /*00f0*/ 	.word	0x00000000
        /*00f4*/ 	.short	0x0006
        /*00f6*/ 	.short	0x0028
        /*00f8*/ 	.byte	0x00, 0xf0, 0x21, 0x00


	//----- nvinfo : EIATTR_KPARAM_INFO
	.align		4
.L_18475:
        /*00fc*/ 	.byte	0x04, 0x17
        /*00fe*/ 	.short	(.L_18477 - .L_18476)
.L_18476:
        /*0100*/ 	.word	0x00000000
        /*0104*/ 	.short	0x0005
        /*0106*/ 	.short	0x0024
        /*0108*/ 	.byte	0x00, 0xf0, 0x11, 0x00


	//----- nvinfo : EIATTR_KPARAM_INFO
	.align		4
.L_18477:
        /*010c*/ 	.byte	0x04, 0x17
        /*010e*/ 	.short	(.L_18479 - .L_18478)
.L_18478:
        /*0110*/ 	.word	0x00000000
        /*0114*/ 	.short	0x0004
        /*0116*/ 	.short	0x0020
        /*0118*/ 	.byte	0x00, 0xf0, 0x11, 0x00


	//----- nvinfo : EIATTR_KPARAM_INFO
	.align		4
.L_18479:
        /*011c*/ 	.byte	0x04, 0x17
        /*011e*/ 	.short	(.L_18481 - .L_18480)
.L_18480:
        /*0120*/ 	.word	0x00000000
        /*0124*/ 	.short	0x0003
        /*0126*/ 	.short	0x0018
        /*0128*/ 	.byte	0x00, 0xf0, 0x21, 0x00


	//----- nvinfo : EIATTR_KPARAM_INFO
	.align		4
.L_18481:
        /*012c*/ 	.byte	0x04, 0x17
        /*012e*/ 	.short	(.L_18483 - .L_18482)
.L_18482:
        /*0130*/ 	.word	0x00000000
        /*0134*/ 	.short	0x0002
        /*0136*/ 	.short	0x0010
        /*0138*/ 	.byte	0x00, 0xf0, 0x21, 0x00


	//----- nvinfo : EIATTR_KPARAM_INFO
	.align		4
.L_18483:
        /*013c*/ 	.byte	0x04, 0x17
        /*013e*/ 	.short	(.L_18485 - .L_18484)
.L_18484:
        /*0140*/ 	.word	0x00000000
        /*0144*/ 	.short	0x0001
        /*0146*/ 	.short	0x0008
        /*0148*/ 	.byte	0x00, 0xf0, 0x21, 0x00


	//----- nvinfo : EIATTR_KPARAM_INFO
	.align		4
.L_18485:
        /*014c*/ 	.byte	0x04, 0x17
        /*014e*/ 	.short	(.L_18487 - .L_18486)
.L_18486:
        /*0150*/ 	.word	0x00000000
        /*0154*/ 	.short	0x0000
        /*0156*/ 	.short	0x0000
        /*0158*/ 	.byte	0x00, 0xf0, 0x21, 0x00


	//----- nvinfo : EIATTR_MAXREG_COUNT
	.align		4
.L_18487:
        /*015c*/ 	.byte	0x03, 0x1b
        /*015e*/ 	.short	0x00ff


	//----- nvinfo : EIATTR_NUM_BARRIERS
	.align		4
        /*0160*/ 	.byte	0x02, 0x4c
        /*0162*/ 	.byte	0x01
	.zero		1


	//----- nvinfo : EIATTR_EXTERNS
	.align		4
        /*0164*/ 	.byte	0x04, 0x0f
        /*0166*/ 	.short	(.L_18489 - .L_18488)


	//   ....[0]....
	.align		4
.L_18488:
        /*0168*/ 	.word	index@(__assertfail)


	//----- nvinfo : EIATTR_MERCURY_ISA_VERSION
	.align		4
.L_18489:
        /*016c*/ 	.byte	0x03, 0x5f
        /*016e*/ 	.short	0x0000


	//----- nvinfo : EIATTR_COOP_GROUP_MASK_REGIDS
	.align		4
        /*0170*/ 	.byte	0x04, 0x29
        /*0172*/ 	.short	(.L_18491 - .L_18490)


	//   ....[0]....
.L_18490:
        /*0174*/ 	.word	0xffffffff


	//   ....[1]....
        /*0178*/ 	.word	0xffffffff


	//   ....[2]....
        /*017c*/ 	.word	0xffffffff


	//   ....[3]....
        /*0180*/ 	.word	0xffffffff


	//   ....[4]....
        /*0184*/ 	.word	0xffffffff


	//   ....[5]....
        /*0188*/ 	.word	0xffffffff


	//   ....[6]....
        /*018c*/ 	.word	0xffffffff


	//   ....[7]....
        /*0190*/ 	.word	0xffffffff


	//   ....[8]....
        /*0194*/ 	.word	0xffffffff


	//   ....[9]....
        /*0198*/ 	.word	0xffffffff


	//   ....[10]....
        /*019c*/ 	.word	0xffffffff


	//   ....[11]....
        /*01a0*/ 	.word	0xffffffff


	//   ....[12]....
        /*01a4*/ 	.word	0xffffffff


	//   ....[13]....
        /*01a8*/ 	.word	0xffffffff


	//   ....[14]....
        /*01ac*/ 	.word	0xffffffff


	//   ....[15]....
        /*01b0*/ 	.word	0xffffffff


	//----- nvinfo : EIATTR_COOP_GROUP_INSTR_OFFSETS
	.align		4
.L_18491:
        /*01b4*/ 	.byte	0x04, 0x28
        /*01b6*/ 	.short	(.L_18493 - .L_18492)


	//   ....[0]....
.L_18492:
        /*01b8*/ 	.word	0x00000af0


	//   ....[1]....
        /*01bc*/ 	.word	0x00000b10


	//   ....[2]....
        /*01c0*/ 	.word	0x00000bc0


	//   ....[3]....
        /*01c4*/ 	.word	0x00000be0


	//   ....[4]....
        /*01c8*/ 	.word	0x00000c00


	//   ....[5]....
        /*01cc*/ 	.word	0x000019c0


	//   ....[6]....
        /*01d0*/ 	.word	0x00001a20


	//   ....[7]....
        /*01d4*/ 	.word	0x00001a50


	//   ....[8]....
        /*01d8*/ 	.word	0x00001a70


	//   ....[9]....
        /*01dc*/ 	.word	0x00001a90


	//   ....[10]....
        /*01e0*/ 	.word	0x00001ae0


	//   ....[11]....
        /*01e4*/ 	.word	0x00001b00


	//   ....[12]....
        /*01e8*/ 	.word	0x00001b20


	//   ....[13]....
        /*01ec*/ 	.word	0x000032f0


	//   ....[14]....
        /*01f0*/ 	.word	0x00003370


	//   ....[15]....
        /*01f4*/ 	.word	0x000033d0


	//----- nvinfo : EIATTR_SYSCALL_OFFSETS
	.align		4
.L_18493:
        /*01f8*/ 	.byte	0x04, 0x46
        /*01fa*/ 	.short	(.L_18495 - .L_18494)


	//   ....[0]....
.L_18494:
        /*01fc*/ 	.word	0x00003150


	//   ....[1]....
        /*0200*/ 	.word	0x00003280


	//----- nvinfo : EIATTR_EXIT_INSTR_OFFSETS
	.align		4
.L_18495:
        /*0204*/ 	.byte	0x04, 0x1c
        /*0206*/ 	.short	(.L_18497 - .L_18496)


	//   ....[0]....
.L_18496:
        /*0208*/ 	.word	0x00002be0


	//   ....[1]....
        /*020c*/ 	.word	0x00003020


	//   ....[2]....
        /*0210*/ 	.word	0x00003290


	//----- nvinfo : EIATTR_CTAIDZ_USED
	.align		4
.L_18497:
        /*0214*/ 	.byte	0x01, 0x04
	.zero		2


	//----- nvinfo : EIATTR_CRS_STACK_SIZE
	.align		4
        /*0218*/ 	.byte	0x04, 0x1e
        /*021a*/ 	.short	(.L_18499 - .L_18498)
.L_18498:
        /*021c*/ 	.word	0x00000000
.L_18499:


//--------------------- .nv.info._ZN4vllm25paged_attention_v1_kernelIthLi192ELi8ELi128ELNS_18Fp8KVCacheDataTypeE1ELb1EEEvPT_PKS2_PKT0_S8_ifPKiSA_iPKfiiiSC_SC_iiiii --------------------------
	.section	.nv.info._ZN4vllm25paged_attention_v1_kernelIthLi192ELi8ELi128ELNS_18Fp8KVCacheDataTypeE1ELb1EEEvPT_PKS2_PKT0_S8_ifPKiSA_iPKfiiiSC_SC_iiiii,"",@"SHT_CUDA_INFO"
	.sectionflags	@""
	.align	4


	//----- nvinfo : EIATTR_CUDA_API_VERSION
	.align		4
        /*0000*/ 	.byte	0x04, 0x37
        /*0002*/ 	.short	(.L_18501 - .L_18500)
.L_18500:
        /*0004*/ 	.word	0x00000082


	//----- nvinfo : EIATTR_SW2861232_WAR
	.align		4
.L_18501:
        /*0008*/ 	.byte	0x01, 0x35
	.zero		2


	//----- nvinfo : EIATTR_PARAM_CBANK
	.align		4
        /*000c*/ 	.byte	0x04, 0x0a
        /*000e*/ 	.short	(.L_18503 - .L_18502)
	.align		4
.L_18502:
        /*0010*/ 	.word	index@(.nv.constant0._ZN4vllm25paged_attention_v1_kernelIthLi192ELi8ELi128ELNS_18Fp8KVCacheDataTypeE1ELb1EEEvPT_PKS2_PKT0_S8_ifPKiSA_iPKfiiiSC_SC_iiiii)
        /*0014*/ 	.short	0x0160
        /*0016*/ 	.short	0x007c


	//----- nvinfo : EIATTR_CBANK_PARAM_SIZE
	.align		4
.L_18503:
        /*0018*/ 	.byte	0x03, 0x19
        /*001a*/ 	.short	0x007c


	//----- nvinfo : EIATTR_KPARAM_INFO
	.align		4
        /*001c*/ 	.byte	0x04, 0x17
        /*001e*/ 	.short	(.L_18505 - .L_18504)
.L_18504:
        /*0020*/ 	.word	0x00000000
        /*0024*/ 	.short	0x0013
        /*0026*/ 	.short	0x0078
        /*0028*/ 	.byte	0x00, 0xf0, 0x11, 0x00


	//----- nvinfo : EIATTR_KPARAM_INFO
	.align		4
.L_18505:
        /*002c*/ 	.byte	0x04, 0x17
        /*002e*/ 	.short	(.L_18507 - .L_18506)
.L_18506:
        /*0030*/ 	.word	0x00000000
        /*0034*/ 	.short	0x0012
        /*0036*/ 	.short	0x0074
        /*0038*/ 	.byte	0x00, 0xf0, 0x11, 0x00


	//----- nvinfo : EIATTR_KPARAM_INFO
	.align		4
.L_18507:
        /*003c*/ 	.byte	0x04, 0x17
        /*003e*/ 	.short	(.L_18509 - .L_18508)
.L_18508:
        /*0040*/ 	.word	0x00000000
        /*0044*/ 	.short	0x0011
        /*0046*/ 	.short	0x0070
        /*0048*/ 	.byte	0x00, 0xf0, 0x11, 0x00


	//----- nvinfo : EIATTR_KPARAM_INFO
	.align		4
.L_18509:
        /*004c*/ 	.byte	0x04, 0x17
        /*004e*/ 	.short	(.L_18511 - .L_18510)
.L_18510:
        /*0050*/ 	.word	0x00000000
        /*0054*/ 	.short	0x0010
        /*0056*/ 	.short	0x006c
        /*0058*/ 	.byte	0x00, 0xf0, 0x11, 0x00


	//----- nvinfo : EIATTR_KPARAM_INFO
	.align		4
.L_18511:
        /*005c*/ 	.byte	0x04, 0x17
        /*005e*/ 	.short	(.L_18513 - .L_18512)
.L_18512:
        /*0060*/ 	.word	0x00000000
        /*0064*/ 	.short	0x000f
        /*0066*/ 	.short	0x0068
        /*0068*/ 	.byte	0x00, 0xf0, 0x11, 0x00


	//----- nvinfo : EIATTR_KPARAM_INFO
	.align		4
.L_18513:
        /*006c*/ 	.byte	0x04, 0x17
        /*006e*/ 	.short	(.L_18515 - .L_18514)
.L_18514:
        /*0070*/ 	.word	0x00000000
        /*0074*/ 	.short	0x000e
        /*0076*/ 	.short	0x0060
        /*0078*/ 	.byte	0x00, 0xf0, 0x21, 0x00


	//----- nvinfo : EIATTR_KPARAM_INFO
	.align		4
.L_18515:
        /*007c*/ 	.byte	0x04, 0x17
        /*007e*/ 	.short	(.L_18517 - .L_18516)
.L_18516:
        /*0080*/ 	.word	0x00000000
        /*0084*/ 	.short	0x000d
        /*0086*/ 	.short	0x0058
        /*0088*/ 	.byte	0x00, 0xf0, 0x21, 0x00


	//----- nvinfo : EIATTR_KPARAM_INFO
	.align		4
.L_18517:
        /*008c*/ 	.byte	0x04, 0x17
        /*008e*/ 	.short	(.L_18519 - .L_18518)
.L_18518:
        /*0090*/ 	.word	0x00000000
        /*0094*/ 	.short	0x000c
        /*0096*/ 	.short	0x0050
        /*0098*/ 	.byte	0x00, 0xf0, 0x11, 0x00


	//----- nvinfo : EIATTR_KPARAM_INFO
	.align		4
.L_18519:
        /*009c*/ 	.byte	0x04, 0x17
        /*009e*/ 	.short	(.L_18521 - .L_18520)
.L_18520:
        /*00a0*/ 	.word	0x00000000
        /*00a4*/ 	.short	0x000b
        /*00a6*/ 	.short	0x004c
        /*00a8*/ 	.byte	0x00, 0xf0, 0x11, 0x00


	//----- nvinfo : EIATTR_KPARAM_INFO
	.align		4
.L_18521:
        /*00ac*/ 	.byte	0x04, 0x17
        /*00ae*/ 	.short	(.L_18523 - .L_18522)
.L_18522:
        /*00b0*/ 	.word	0x00000000
        /*00b4*/ 	.short	0x000a
        /*00b6*/ 	.short	0x0048
        /*00b8*/ 	.byte	0x00, 0xf0, 0x11, 0x00


	//----- nvinfo : EIATTR_KPARAM_INFO
	.align		4
.L_18523:
        /*00bc*/ 	.byte	0x04, 0x17
        /*00be*/ 	.short	(.L_18525 - .L_18524)
.L_18524:
        /*00c0*/ 	.word	0x00000000
        /*00c4*/ 	.short	0x0009
        /*00c6*/ 	.short	0x0040
        /*00c8*/ 	.byte	0x00, 0xf0, 0x21, 0x00


	//----- nvinfo : EIATTR_KPARAM_INFO
	.align		4
.L_18525:
        /*00cc*/ 	.byte	0x04, 0x17
        /*00ce*/ 	.short	(.L_18527 - .L_18526)
.L_18526:
        /*00d0*/ 	.word	0x00000000
        /*00d4*/ 	.short	0x0008
        /*00d6*/ 	.short	0x0038
        /*00d8*/ 	.byte	0x00, 0xf0, 0x11, 0x00


	//----- nvinfo : EIATTR_KPARAM_INFO
	.align		4
.L_18527:
        /*00dc*/ 	.byte	0x04, 0x17
        /*00de*/ 	.short	(.L_18529 - .L_18528)
.L_18528:
        /*00e0*/ 	.word	0x00000000
        /*00e4*/ 	.short	0x0007
        /*00e6*/ 	.short	0x0030
        /*00e8*/ 	.byte	0x00, 0xf0, 0x21, 0x00


	//----- nvinfo : EIATTR_KPARAM_INFO
	.align		4
.L_18529:
        /*00ec*/ 	.byte	0x04, 0x17
        /*00ee*/ 	.short	(.L_18531 - .L_18530)
.L_18530:
        /*00f0*/ 	.word	0x00000000
        /*00f4*/ 	.short	0x0006
        /*00f6*/ 	.short	0x0028
        /*00f8*/ 	.byte	0x00, 0xf0, 0x21, 0x00


	//----- nvinfo : EIATTR_KPARAM_INFO
	.align		4
.L_18531:
        /*00fc*/ 	.byte	0x04, 0x17
        /*00fe*/ 	.short	(.L_18533 - .L_18532)
.L_18532:
        /*0100*/ 	.word	0x00000000
        /*0104*/ 	.short	0x0005
        /*0106*/ 	.short	0x0024
        /*0108*/ 	.byte	0x00, 0xf0, 0x11, 0x00


	//----- nvinfo : EIATTR_KPARAM_INFO
	.align		4
.L_18533:
        /*010c*/ 	.byte	0x04, 0x17
        /*010e*/ 	.short	(.L_18535 - .L_18534)
.L_18534:
        /*0110*/ 	.word	0x00000000
        /*0114*/ 	.short	0x0004
        /*0116*/ 	.short	0x0020
        /*0118*/ 	.byte	0x00, 0xf0, 0x11, 0x00


	//----- nvinfo : EIATTR_KPARAM_INFO
	.align		4
.L_18535:
        /*011c*/ 	.byte	0x04, 0x17
        /*011e*/ 	.short	(.L_18537 - .L_18536)
.L_18536:
        /*0120*/ 	.word	0x00000000
        /*0124*/ 	.short	0x0003
        /*0126*/ 	.short	0x0018
        /*0128*/ 	.byte	0x00, 0xf0, 0x21, 0x00


	//----- nvinfo : EIATTR_KPARAM_INFO
	.align		4
.L_18537:
        /*012c*/ 	.byte	0x04, 0x17
        /*012e*/ 	.short	(.L_18539 - .L_18538)
.L_18538:
        /*0130*/ 	.word	0x00000000
        /*0134*/ 	.short	0x0002
        /*0136*/ 	.short	0x0010
        /*0138*/ 	.byte	0x00, 0xf0, 0x21, 0x00


	//----- nvinfo : EIATTR_KPARAM_INFO
	.align		4
.L_18539:
        /*013c*/ 	.byte	0x04, 0x17
        /*013e*/ 	.short	(.L_18541 - .L_18540)
.L_18540:
        /*0140*/ 	.word	0x00000000
        /*0144*/ 	.short	0x0001
        /*0146*/ 	.short	0x0008
        /*0148*/ 	.byte	0x00, 0xf0, 0x21, 0x00


	//----- nvinfo : EIATTR_KPARAM_INFO
	.align		4
.L_18541:
        /*014c*/ 	.byte	0x04, 0x17
        /*014e*/ 	.short	(.L_18543 - .L_18542)
.L_18542:
        /*0150*/ 	.word	0x00000000
        /*0154*/ 	.short	0x0000
        /*0156*/ 	.short	0x0000
        /*0158*/ 	.byte	0x00, 0xf0, 0x21, 0x00


	//----- nvinfo : EIATTR_MAXREG_COUNT
	.align		4
.L_18543:
        /*015c*/ 	.byte	0x03, 0x1b
        /*015e*/ 	.short	0x00ff


	//----- nvinfo : EIATTR_NUM_BARRIERS
	.align		4
        /*0160*/ 	.byte	0x02, 0x4c
        /*0162*/ 	.byte	0x01
	.zero		1


	//----- nvinfo : EIATTR_EXTERNS
	.align		4
        /*0164*/ 	.byte	0x04, 0x0f
        /*0166*/ 	.short	(.L_18545 - .L_18544)


	//   ....[0]....
	.align		4
.L_18544:
        /*0168*/ 	.word	index@(__assertfail)


	//----- nvinfo : EIATTR_MERCURY_ISA_VERSION
	.align		4
.L_18545:
        /*016c*/ 	.byte	0x03, 0x5f
        /*016e*/ 	.short	0x0000


	//----- nvinfo : EIATTR_COOP_GROUP_MASK_REGIDS
	.align		4
        /*0170*/ 	.byte	0x04, 0x29
        /*0172*/ 	.short	(.L_18547 - .L_18546)


	//   ....[0]....
.L_18546:
        /*0174*/ 	.word	0xffffffff


	//   ....[1]....
        /*0178*/ 	.word	0xffffffff


	//   ....[2]....
        /*017c*/ 	.word	0xffffffff


	//   ....[3]....
        /*0180*/ 	.word	0xffffffff


	//   ....[4]....
        /*0184*/ 	.word	0xffffffff


	//   ....[5]....
        /*0188*/ 	.word	0xffffffff


	//   ....[6]....
        /*018c*/ 	.word	0xffffffff


	//   ....[7]....
        /*0190*/ 	.word	0xffffffff


	//   ....[8]....
        /*0194*/ 	.word	0xffffffff


	//   ....[9]....
        /*0198*/ 	.word	0xffffffff


	//   ....[10]....
        /*019c*/ 	.word	0xffffffff


	//   ....[11]....
        /*01a0*/ 	.word	0xffffffff


	//   ....[12]....
        /*01a4*/ 	.word	0xffffffff


	//   ....[13]....
        /*01a8*/ 	.word	0xffffffff


	//   ....[14]....
        /*01ac*/ 	.word	0xffffffff


	//   ....[15]....
        /*01b0*/ 	.word	0xffffffff


	//----- nvinfo : EIATTR_COOP_GROUP_INSTR_OFFSETS
	.align		4
.L_18547:
        /*01b4*/ 	.byte	0x04, 0x28
        /*01b6*/ 	.short	(.L_18549 - .L_18548)


	//   ....[0]....
.L_18548:
        /*01b8*/ 	.word	0x00000af0


	//   ....[1]....
        /*01bc*/ 	.word	0x00000b10


	//   ....[2]....
        /*01c0*/ 	.word	0x00000bc0


	//   ....[3]....
        /*01c4*/ 	.word	0x00000be0


	//   ....[4]....
        /*01c8*/ 	.word	0x00000c00


	//   ....[5]....
        /*01cc*/ 	.word	0x000019c0


	//   ....[6]....
        /*01d0*/ 	.word	0x00001a20


	//   ....[7]....
        /*01d4*/ 	.word	0x00001a50


	//   ....[8]....
        /*01d8*/ 	.word	0x00001a70


	//   ....[9]....
        /*01dc*/ 	.word	0x00001a90


	//   ....[10]....
        /*01e0*/ 	.word	0x00001ae0


	//   ....[11]....
        /*01e4*/ 	.word	0x00001b00


	//   ....[12]....
        /*01e8*/ 	.word	0x00001b20


	//   ....[13]....
        /*01ec*/ 	.word	0x00003130


	//   ....[14]....
        /*01f0*/ 	.word	0x000031b0


	//   ....[15]....
        /*01f4*/ 	.word	0x00003210


	//----- nvinfo : EIATTR_SYSCALL_OFFSETS
	.align		4
.L_18549:
        /*01f8*/ 	.byte	0x04, 0x46
        /*01fa*/ 	.short	(.L_18551 - .L_18550)


	//   ....[0]....
.L_18550:
        /*01fc*/ 	.word	0x00002f90


	//   ....[1]....
        /*0200*/ 	.word	0x000030c0


	//----- nvinfo : EIATTR_EXIT_INSTR_OFFSETS
	.align		4
.L_18551:
        /*0204*/ 	.byte	0x04, 0x1c
        /*0206*/ 	.short	(.L_18553 - .L_18552)


	//   ....[0]....
.L_18552:
        /*0208*/ 	.word	0x00002b00


	//   ....[1]....
        /*020c*/ 	.word	0x00002e60


	//   ....[2]....
        /*0210*/ 	.word	0x000030d0


	//----- nvinfo : EIATTR_CTAIDZ_USED
	.align		4
.L_18553:
        /*0214*/ 	.byte	0x01, 0x04
	.zero		2


	//----- nvinfo : EIATTR_CRS_STACK_SIZE
	.align		4
        /*0218*/ 	.byte	0x04, 0x1e
        /*021a*/ 	.short	(.L_18555 - .L_18554)
.L_18554:
        /*021c*/ 	.word	0x00000000
.L_18555:


//--------------------- .nv.info._ZN4vllm25paged_attention_v1_kernelIthLi128ELi8ELi128ELNS_18Fp8KVCacheDataTypeE1ELb1EEEvPT_PKS2_PKT0_S8_ifPKiSA_iPKfiiiSC_SC_iiiii --------------------------
	.section	.nv.info._ZN4vllm25paged_attention_v1_kernelIthLi128ELi8ELi128ELNS_18Fp8KVCacheDataTypeE1ELb1EEEvPT_PKS2_PKT0_S8_ifPKiSA_iPKfiiiSC_SC_iiiii,"",@"SHT_CUDA_INFO"
	.sectionflags	@""
	.align	4


	//----- nvinfo : EIATTR_CUDA_API_VERSION
	.align		4
        /*0000*/ 	.byte	0x04, 0x37
        /*0002*/ 	.short	(.L_18557 - .L_18556)
.L_18556:
        /*0004*/ 	.word	0x00000082


	//----- nvinfo : EIATTR_SW2861232_WAR
	.align		4
.L_18557:
        /*0008*/ 	.byte	0x01, 0x35
	.zero		2


	//----- nvinfo : EIATTR_PARAM_CBANK
	.align		4
        /*000c*/ 	.byte	0x04, 0x0a
        /*000e*/ 	.short	(.L_18559 - .L_18558)
	.align		4
.L_18558:
        /*0010*/ 	.word	index@(.nv.constant0._ZN4vllm25paged_attention_v1_kernelIthLi128ELi8ELi128ELNS_18Fp8KVCacheDataTypeE1ELb1EEEvPT_PKS2_PKT0_S8_ifPKiSA_iPKfiiiSC_SC_iiiii)
        /*0014*/ 	.short	0x0160
        /*0016*/ 	.short	0x007c


	//----- nvinfo : EIATTR_CBANK_PARAM_SIZE
	.align		4
.L_18559:
        /*0018*/ 	.byte	0x03, 0x19
        /*001a*/ 	.short	0x007c


	//----- nvinfo : EIATTR_KPARAM_INFO
	.align		4
        /*001c*/ 	.byte	0x04, 0x17
        /*001e*/ 	.short	(.L_18561 - .L_18560)
.L_18560:
        /*0020*/ 	.word	0x00000000
        /*0024*/ 	.short	0x0013
        /*0026*/ 	.short	0x0078
        /*0028*/ 	.byte	0x00, 0xf0, 0x11, 0x00


	//----- nvinfo : EIATTR_KPARAM_INFO
	.align		4
.L_18561:
        /*002c*/ 	.byte	0x04, 0x17
        /*002e*/ 	.short	(.L_18563 - .L_18562)
.L_18562:
        /*0030*/ 	.word	0x00000000
        /*0034*/ 	.short	0x0012
        /*0036*/ 	.short	0x0074
        /*0038*/ 	.byte	0x00, 0xf0, 0x11, 0x00


	//----- nvinfo : EIATTR_KPARAM_INFO
	.align		4
.L_18563:
        /*003c*/ 	.byte	0x04, 0x17
        /*003e*/ 	.short	(.L_18565 - .L_18564)
.L_18564:
        /*0040*/ 	.word	0x00000000
        /*0044*/ 	.short	0x0011
        /*0046*/ 	.short	0x0070
        /*0048*/ 	.byte	0x00, 0xf0, 0x11, 0x00


	//----- nvinfo : EIATTR_KPARAM_INFO
	.align		4
.L_18565:
        /*004c*/ 	.byte	0x04, 0x17
        /*004e*/ 	.short	(.L_18567 - .L_18566)
.L_18566:
        /*0050*/ 	.word	0x00000000
        /*0054*/ 	.short	0x0010
        /*0056*/ 	.short	0x006c
        /*0058*/ 	.byte	0x00, 0xf0, 0x11, 0x00


	//----- nvinfo : EIATTR_KPARAM_INFO
	.align		4
.L_18567:
        /*005c*/ 	.byte	0x04, 0x17
        /*005e*/ 	.short	(.L_18569 - .L_18568)
.L_18568:
        /*0060*/ 	.word	0x00000000
        /*0064*/ 	.short	0x000f
        /*0066*/ 	.short	0x0068
        /*0068*/ 	.byte	0x00, 0xf0, 0x11, 0x00


	//----- nvinfo : EIATTR_KPARAM_INFO
	.align		4
.L_18569:
        /*006c*/ 	.byte	0x04, 0x17
        /*006e*/ 	.short	(.L_18571 - .L_18570)
.L_18570:
        /*0070*/ 	.word	0x00000000
        /*0074*/ 	.short	0x000e
        /*0076*/ 	.short	0x0060
        /*0078*/ 	.byte	0x00, 0xf0, 0x21, 0x00


	//----- nvinfo : EIATTR_KPARAM_INFO
	.align		4
.L_18571:
        /*007c*/ 	.byte	0x04, 0x17
        /*007e*/ 	.short	(.L_18573 - .L_18572)
.L_18572:
        /*0080*/ 	.word	0x00000000
        /*0084*/ 	.short	0x000d
        /*0086*/ 	.short	0x0058
        /*0088*/ 	.byte	0x00, 0xf0, 0x21, 0x00


	//----- nvinfo : EIATTR_KPARAM_INFO
	.align		4
.L_18573:
        /*008c*/ 	.byte	0x04, 0x17
        /*008e*/ 	.short	(.L_18575 - .L_18574)
.L_18574:
        /*0090*/ 	.word	0x00000000
        /*0094*/ 	.short	0x000c
        /*0096*/ 	.short	0x0050
        /*0098*/ 	.byte	0x00, 0xf0, 0x11, 0x00


	//----- nvinfo : EIATTR_KPARAM_INFO
	.align		4
.L_18575:
        /*009c*/ 	.byte	0x04, 0x17
        /*009e*/ 	.short	(.L_18577 - .L_18576)
.L_18576:
        /*00a0*/ 	.word	0x00000000
        /*00a4*/ 	.short	0x000b
        /*00a6*/ 	.short	0x004c
        /*00a8*/ 	.byte	0x00, 0xf0, 0x11, 0x00


	//----- nvinfo : EIATTR_KPARAM_INFO
	.align		4
.L_18577:
        /*00ac*/ 	.byte	0x04, 0x17
        /*00ae*/ 	.short	(.L_18579 - .L_18578)
.L_18578:
        /*00b0*/ 	.word	0x00000000
        /*00b4*/ 	.short	0x000a
        /*00b6*/ 	.short	0x0048
        /*00b8*/ 	.byte	0x00, 0xf0, 0x11, 0x00


	//----- nvinfo : EIATTR_KPARAM_INFO
	.align		4
.L_18579:
        /*00bc*/ 	.byte	0x04, 0x17
        /*00be*/ 	.short	(.L_18581 - .L_18580)
.L_18580:
        /*00c0*/ 	.word	0x00000000
        /*00c4*/ 	.short	0x0009
        /*00c6*/ 	.short	0x0040
        /*00c8*/ 	.byte	0x00, 0xf0, 0x21, 0x00


	//----- nvinfo : EIATTR_KPARAM_INFO
	.align		4
.L_18581:
        /*00cc*/ 	.byte	0x04, 0x17
        /*00ce*/ 	.short	(.L_18583 - .L_18582)
.L_18582:
        /*00d0*/ 	.word	0x00000000
        /*00d4*/ 	.short	0x0008
        /*00d6*/ 	.short	0x0038
        /*00d8*/ 	.byte	0x00, 0xf0, 0x11, 0x00


	//----- nvinfo : EIATTR_KPARAM_INFO
	.align		4
.L_18583:
        /*00dc*/ 	.byte	0x04, 0x17
        /*00de*/ 	.short	(.L_18585 - .L_18584)
.L_18584:
        /*00e0*/ 	.word	0x00000000
        /*00e4*/ 	.short	0x0007
        /*00e6*/ 	.short	0x0030
        /*00e8*/ 	.byte	0x00, 0xf0, 0x21, 0x00


	//----- nvinfo : EIATTR_KPARAM_INFO
	.align		4
.L_18585:
        /*00ec*/ 	.byte	0x04, 0x17
        /*00ee*/ 	.short	(.L_18587 - .L_18586)
.L_18586:
        /*00f0*/ 	.word	0x00000000
        /*00f4*/ 	.short	0x0006
        /*00f6*/ 	.short	0x0028
        /*00f8*/ 	.byte	0x00, 0xf0, 0x21, 0x00


	//----- nvinfo : EIATTR_KPARAM_INFO
	.align		4
.L_18587:
        /*00fc*/ 	.byte	0x04, 0x17
        /*00fe*/ 	.short	(.L_18589 - .L_18588)
.L_18588:
        /*0100*/ 	.word	0x00000000
        /*0104*/ 	.short	0x0005
        /*0106*/ 	.short	0x0024
        /*0108*/ 	.byte	0x00, 0xf0, 0x11, 0x00


	//----- nvinfo : EIATTR_KPARAM_INFO
	.align		4
.L_18589:
        /*010c*/ 	.byte	0x04, 0x17
        /*010e*/ 	.short	(.L_18591 - .L_18590)
.L_18590:
        /*0110*/ 	.word	0x00000000
        /*0114*/ 	.short	0x0004
        /*0116*/ 	.short	0x0020
        /*0118*/ 	.byte	0x00, 0xf0, 0x11, 0x00


	//----- nvinfo : EIATTR_KPARAM_INFO
	.align		4
.L_18591:
        /*011c*/ 	.byte	0x04, 0x17
        /*011e*/ 	.short	(.L_18593 - .L_18592)
.L_18592:
        /*0120*/ 	.word	0x00000000
        /*0124*/ 	.short	0x0003
        /*0126*/ 	.short	0x0018
        /*0128*/ 	.byte	0x00, 0xf0, 0x21, 0x00


	//----- nvinfo : EIATTR_KPARAM_INFO
	.align		4
.L_18593:
        /*012c*/ 	.byte	0x04, 0x17
        /*012e*/ 	.short	(.L_18595 - .L_18594)
.L_18594:
        /*0130*/ 	.word	0x00000000
        /*0134*/ 	.short	0x0002
        /*0136*/ 	.short	0x0010
        /*0138*/ 	.byte	0x00, 0xf0, 0x21, 0x00


	//----- nvinfo : EIATTR_KPARAM_INFO
	.align		4
.L_18595:
        /*013c*/ 	.byte	0x04, 0x17
        /*013e*/ 	.short	(.L_18597 - .L_18596)
.L_18596:
        /*0140*/ 	.word	0x00000000
        /*0144*/ 	.short	0x0001
        /*0146*/ 	.short	0x0008
        /*0148*/ 	.byte	0x00, 0xf0, 0x21, 0x00


	//----- nvinfo : EIATTR_KPARAM_INFO
	.align		4
.L_18597:
        /*014c*/ 	.byte	0x04, 0x17
        /*014e*/ 	.short	(.L_18599 - .L_18598)
.L_18598:
        /*0150*/ 	.word	0x00000000
        /*0154*/ 	.short	0x0000
        /*0156*/ 	.short	0x0000
        /*0158*/ 	.byte	0x00, 0xf0, 0x21, 0x00


	//----- nvinfo : EIATTR_MAXREG_COUNT
	.align		4
.L_18599:
        /*015c*/ 	.byte	0x03, 0x1b
        /*015e*/ 	.short	0x00ff


	//----- nvinfo : EIATTR_NUM_BARRIERS
	.align		4
        /*0160*/ 	.byte	0x02, 0x4c
        /*0162*/ 	.byte	0x01
	.zero		1


	//----- nvinfo : EIATTR_EXTERNS
	.align		4
        /*0164*/ 	.byte	0x04, 0x0f
        /*0166*/ 	.short	(.L_18601 - .L_18600)


	//   ....[0]....
	.align		4
.L_18600:
        /*0168*/ 	.word	index@(__assertfail)


	//----- nvinfo : EIATTR_MERCURY_ISA_VERSION
	.align		4
.L_18601:
        /*016c*/ 	.byte	0x03, 0x5f
        /*016e*/ 	.short	0x0000


	//----- nvinfo : EIATTR_COOP_GROUP_MASK_REGIDS
	.align		4
        /*0170*/ 	.byte	0x04, 0x29
        /*0172*/ 	.short	(.L_18603 - .L_18602)


	//   ....[0]....
.L_18602:
        /*0174*/ 	.word	0xffffffff


	//   ....[1]....
        /*0178*/ 	.word	0xffffffff


	//   ....[2]....
        /*017c*/ 	.word	0xffffffff


	//   ....[3]....
        /*0180*/ 	.word	0xffffffff


	//   ....[4]....
        /*0184*/ 	.word	0xffffffff


	//   ....[5]....
        /*0188*/ 	.word	0xffffffff


	//   ....[6]....
        /*018c*/ 	.word	0xffffffff


	//   ....[7]....
        /*0190*/ 	.word	0xffffffff


	//   ....[8]....
        /*0194*/ 	.word	0xffffffff


	//   ....[9]....
        /*0198*/ 	.word	0xffffffff


	//   ....[10]....
        /*019c*/ 	.word	0xffffffff


	//   ....[11]....
        /*01a0*/ 	.word	0xffffffff


	//   ....[12]....
        /*01a4*/ 	.word	0xffffffff


	//   ....[13]....
        /*01a8*/ 	.word	0xffffffff


	//   ....[14]....
        /*01ac*/ 	.word	0xffffffff


	//   ....[15]....
        /*01b0*/ 	.word	0xffffffff


	//----- nvinfo : EIATTR_COOP_GROUP_INSTR_OFFSETS
	.align		4
.L_18603:
        /*01b4*/ 	.byte	0x04, 0x28
        /*01b6*/ 	.short	(.L_18605 - .L_18604)


	//   ....[0]....
.L_18604:
        /*01b8*/ 	.word	0x00000af0


	//   ....[1]....
        /*01bc*/ 	.word	0x00000b10


	//   ....[2]....
        /*01c0*/ 	.word	0x00000bc0


	//   ....[3]....
        /*01c4*/ 	.word	0x00000be0


	//   ....[4]....
        /*01c8*/ 	.word	0x00000c00


	//   ....[5]....
        /*01cc*/ 	.word	0x000019c0


	//   ....[6]....
        /*01d0*/ 	.word	0x00001a20


	//   ....[7]....
        /*01d4*/ 	.word	0x00001a50


	//   ....[8]....
        /*01d8*/ 	.word	0x00001a70


	//   ....[9]....
        /*01dc*/ 	.word	0x00001a90


	//   ....[10]....
        /*01e0*/ 	.word	0x00001ae0


	//   ....[11]....
        /*01e4*/ 	.word	0x00001b00


	//   ....[12]....
        /*01e8*/ 	.word	0x00001b20


	//   ....[13]....
        /*01ec*/ 	.word	0x00002f20


	//   ....[14]....
        /*01f0*/ 	.word	0x00002fa0


	//   ....[15]....
        /*01f4*/ 	.word	0x00003000


	//----- nvinfo : EIATTR_SYSCALL_OFFSETS
	.align		4
.L_18605:
        /*01f8*/ 	.byte	0x04, 0x46
        /*01fa*/ 	.short	(.L_18607 - .L_18606)


	//   ....[0]....
.L_18606:
        /*01fc*/ 	.word	0x00002d80


	//   ....[1]....
        /*0200*/ 	.word	0x00002eb0


	//----- nvinfo : EIATTR_EXIT_INSTR_OFFSETS
	.align		4
.L_18607:
        /*0204*/ 	.byte	0x04, 0x1c
        /*0206*/ 	.short	(.L_18609 - .L_18608)


	//   ....[0]....
.L_18608:
        /*0208*/ 	.word	0x00002990


	//   ....[1]....
        /*020c*/ 	.word	0x00002c50


	//   ....[2]....
        /*0210*/ 	.word	0x00002ec0


	//----- nvinfo : EIATTR_CTAIDZ_USED
	.align		4
.L_18609:
        /*0214*/ 	.byte	0x01, 0x04
	.zero		2


	//----- nvinfo : EIATTR_CRS_STACK_SIZE
	.align		4
        /*0218*/ 	.byte	0x04, 0x1e
        /*021a*/ 	.short	(.L_18611 - .L_18610)
.L_18610:
        /*021c*/ 	.word	0x00000000
.L_18611:


//--------------------- .nv.info._ZN4vllm25paged_attention_v1_kernelIthLi120ELi8ELi128ELNS_18Fp8KVCacheDataTypeE1ELb1EEEvPT_PKS2_PKT0_S8_ifPKiSA_iPKfiiiSC_SC_iiiii --------------------------
	.section	.nv.info._ZN4vllm25paged_attention_v1_kernelIthLi120ELi8ELi128ELNS_18Fp8KVCacheDataTypeE1ELb1EEEvPT_PKS2_PKT0_S8_ifPKiSA_iPKfiiiSC_SC_iiiii,"",@"SHT_CUDA_INFO"
	.sectionflags	@""
	.align	4


	//----- nvinfo : EIATTR_CUDA_API_VERSION
	.align		4
        /*0000*/ 	.byte	0x04, 0x37
        /*0002*/ 	.short	(.L_18613 - .L_18612)
.L_18612:
        /*0004*/ 	.word	0x00000082


	//----- nvinfo : EIATTR_SW2861232_WAR
	.align		4
.L_18613:
        /*0008*/ 	.byte	0x01, 0x35
	.zero		2


	//----- nvinfo : EIATTR_PARAM_CBANK
	.align		4
        /*000c*/ 	.byte	0x04, 0x0a
        /*000e*/ 	.short	(.L_18615 - .L_18614)
	.align		4
.L_18614:
        /*0010*/ 	.word	index@(.nv.constant0._ZN4vllm25paged_attention_v1_kernelIthLi120ELi8ELi128ELNS_18Fp8KVCacheDataTypeE1ELb1EEEvPT_PKS2_PKT0_S8_ifPKiSA_iPKfiiiSC_SC_iiiii)
        /*0014*/ 	.short	0x0160
        /*0016*/ 	.short	0x007c


	//----- nvinfo : EIATTR_CBANK_PARAM_SIZE
	.align		4
.L_18615:
        /*0018*/ 	.byte	0x03, 0x19
        /*001a*/ 	.short	0x007c


	//----- nvinfo : EIATTR_KPARAM_INFO
	.align		4
        /*001c*/ 	.byte	0x04, 0x17
        /*001e*/ 	.short	(.L_18617 - .L_18616)
.L_18616:
        /*0020*/ 	.word	0x00000000
        /*0024*/ 	.short	0x0013
        /*0026*/ 	.short	0x0078
        /*0028*/ 	.byte	0x00, 0xf0, 0x11, 0x00


	//----- nvinfo : EIATTR_KPARAM_INFO
	.align		4
.L_18617:
        /*002c*/ 	.byte	0x04, 0x17
        /*002e*/ 	.short	(.L_18619 - .L_18618)
.L_18618:
        /*0030*/ 	.word	0x00000000
        /*0034*/ 	.short	0x0012
        /*0036*/ 	.short	0x0074
        /*0038*/ 	.byte	0x00, 0xf0, 0x11, 0x00


	//----- nvinfo : EIATTR_KPARAM_INFO
	.align		4
.L_18619:
        /*003c*/ 	.byte	0x04, 0x17
        /*003e*/ 	.short	(.L_18621 - .L_18620)
.L_18620:
        /*0040*/ 	.word	0x00000000
        /*0044*/ 	.short	0x0011
        /*0046*/ 	.short	0x0070
        /*0048*/ 	.byte	0x00, 0xf0, 0x11, 0x00


	//----- nvinfo : EIATTR_KPARAM_INFO
	.align		4
.L_18621:
        /*004c*/ 	.byte	0x04, 0x17
        /*004e*/ 	.short	(.L_18623 - .L_18622)
.L_18622:
        /*0050*/ 	.word	0x00000000
        /*0054*/ 	.short	0x0010
        /*0056*/ 	.short	0x006c
        /*0058*/ 	.byte	0x00, 0xf0, 0x11, 0x00


	//----- nvinfo : EIATTR_KPARAM_INFO
	.align		4
.L_18623:
        /*005c*/ 	.byte	0x04, 0x17
        /*005e*/ 	.short	(.L_18625 - .L_18624)
.L_18624:
        /*0060*/ 	.word	0x00000000
        /*0064*/ 	.short	0x000f
        /*0066*/ 	.short	0x0068
        /*0068*/ 	.byte	0x00, 0xf0, 0x11, 0x00


	//----- nvinfo : EIATTR_KPARAM_INFO
	.align		4
.L_18625:
        /*006c*/ 	.byte	0x04, 0x17
        /*006e*/ 	.short	(.L_18627 - .L_18626)
.L_18626:
        /*0070*/ 	.word	0x00000000
        /*0074*/ 	.short	0x000e
        /*0076*/ 	.short	0x0060
        /*0078*/ 	.byte	0x00, 0xf0, 0x21, 0x00


	//----- nvinfo : EIATTR_KPARAM_INFO
	.align		4
.L_18627:
        /*007c*/ 	.byte	0x04, 0x17
        /*007e*/ 	.short	(.L_18629 - .L_18628)
.L_18628:
        /*0080*/ 	.word	0x00000000
        /*0084*/ 	.short	0x000d
        /*0086*/ 	.short	0x0058
        /*0088*/ 	.byte	0x00, 0xf0, 0x21, 0x00


	//----- nvinfo : EIATTR_KPARAM_INFO
	.align		4
.L_18629:
        /*008c*/ 	.byte	0x04, 0x17
        /*008e*/ 	.short	(.L_18631 - .L_18630)
.L_18630:
        /*0090*/ 	.word	0x00000000
        /*0094*/ 	.short	0x000c
        /*0096*/ 	.short	0x0050
        /*0098*/ 	.byte	0x00, 0xf0, 0x11, 0x00


	//----- nvinfo : EIATTR_KPARAM_INFO
	.align		4
.L_18631:
        /*009c*/ 	.byte	0x04, 0x17
        /*009e*/ 	.short	(.L_18633 - .L_18632)
.L_18632:
        /*00a0*/ 	.word	0x00000000
        /*00a4*/ 	.short	0x000b
        /*00a6*/ 	.short	0x004c
        /*00a8*/ 	.byte	0x00, 0xf0, 0x11, 0x00


	//----- nvinfo : EIATTR_KPARAM_INFO
	.align		4
.L_18633:
        /*00ac*/ 	.byte	0x04, 0x17
        /*00ae*/ 	.short	(.L_18635 - .L_18634)
.L_18634:
        /*00b0*/ 	.word	0x00000000
        /*00b4*/ 	.short	0x000a
        /*00b6*/ 	.short	0x0048
        /*00b8*/ 	.byte	0x00, 0xf0, 0x11, 0x00


	//----- nvinfo : EIATTR_KPARAM_INFO
	.align		4
.L_18635:
        /*00bc*/ 	.byte	0x04, 0x17
        /*00be*/ 	.short	(.L_18637 - .L_18636)
.L_18636:
        /*00c0*/ 	.word	0x00000000
        /*00c4*/ 	.short	0x0009
        /*00c6*/ 	.short	0x0040
        /*00c8*/ 	.byte	0x00, 0xf0, 0x21, 0x00


	//----- nvinfo : EIATTR_KPARAM_INFO
	.align		4
.L_18637:
        /*00cc*/ 	.byte	0x04, 0x17
        /*00ce*/ 	.short	(.L_18639 - .L_18638)
.L_18638:
        /*00d0*/ 	.word	0x00000000
        /*00d4*/ 	.short	0x0008
        /*00d6*/ 	.short	0x0038
        /*00d8*/ 	.byte	0x00, 0xf0, 0x11, 0x00


	//----- nvinfo : EIATTR_KPARAM_INFO
	.align		4
.L_18639:
        /*00dc*/ 	.byte	0x04, 0x17
        /*00de*/ 	.short	(.L_18641 - .L_18640)
.L_18640:
        /*00e0*/ 	.word	0x00000000
        /*00e4*/ 	.short	0x0007
        /*00e6*/ 	.short	0x0030
        /*00e8*/ 	.byte	0x00, 0xf0, 0x21, 0x00


	//----- nvinfo : EIATTR_KPARAM_INFO
	.align		4
.L_18641:
        /*00ec*/ 	.byte	0x04, 0x17
        /*00ee*/ 	.short	(.L_18643 - .L_18642)
.L_18642:
        /*00f0*/ 	.word	0x00000000
        /*00f4*/ 	.short	0x0006
        /*00f6*/ 	.short	0x0028
        /*00f8*/ 	.byte	0x00, 0xf0, 0x21, 0x00


	//----- nvinfo : EIATTR_KPARAM_INFO
	.align		4
.L_18643:
        /*00fc*/ 	.byte	0x04, 0x17
        /*00fe*/ 	.short	(.L_18645 - .L_18644)
.L_18644:
        /*0100*/ 	.word	0x00000000
        /*0104*/ 	.short	0x0005
        /*0106*/ 	.short	0x0024
        /*0108*/ 	.byte	0x00, 0xf0, 0x11, 0x00


	//----- nvinfo : EIATTR_KPARAM_INFO
	.align		4
.L_18645:
        /*010c*/ 	.byte	0x04, 0x17
        /*010e*/ 	.short	(.L_18647 - .L_18646)
.L_18646:
        /*0110*/ 	.word	0x00000000
        /*0114*/ 	.short	0x0004
        /*0116*/ 	.short	0x0020
        /*0118*/ 	.byte	0x00, 0xf0, 0x11, 0x00


	//----- nvinfo : EIATTR_KPARAM_INFO
	.align		4
.L_18647:
        /*011c*/ 	.byte	0x04, 0x17
        /*011e*/ 	.short	(.L_18649 - .L_18648)
.L_18648:
        /*0120*/ 	.word	0x00000000
        /*0124*/ 	.short	0x0003
        /*0126*/ 	.short	0x0018
        /*0128*/ 	.byte	0x00, 0xf0, 0x21, 0x00


	//----- nvinfo : EIATTR_KPARAM_INFO
	.align		4
.L_18649:
        /*012c*/ 	.byte	0x04, 0x17
        /*012e*/ 	.short	(.L_18651 - .L_18650)
.L_18650:
        /*0130*/ 	.word	0x00000000
        /*0134*/ 	.short	0x0002
        /*0136*/ 	.short	0x0010
        /*0138*/ 	.byte	0x00, 0xf0, 0x21, 0x00


	//----- nvinfo : EIATTR_KPARAM_INFO
	.align		4
.L_18651:
        /*013c*/ 	.byte	0x04, 0x17
        /*013e*/ 	.short	(.L_18653 - .L_18652)
.L_18652:
        /*0140*/ 	.word	0x00000000
        /*0144*/ 	.short	0x0001
        /*0146*/ 	.short	0x0008
        /*0148*/ 	.byte	0x00, 0xf0, 0x21, 0x00


	//----- nvinfo : EIATTR_KPARAM_INFO
	.align		4
.L_18653:
        /*014c*/ 	.byte	0x04, 0x17
        /*014e*/ 	.short	(.L_18655 - .L_18654)
.L_18654:
        /*0150*/ 	.word	0x00000000
        /*0154*/ 	.short	0x0000
        /*0156*/ 	.short	0x0000
        /*0158*/ 	.byte	0x00, 0xf0, 0x21, 0x00


	//----- nvinfo : EIATTR_MAXREG_COUNT
	.align		4
.L_18655:
        /*015c*/ 	.byte	0x03, 0x1b
        /*015e*/ 	.short	0x00ff


	//----- nvinfo : EIATTR_NUM_BARRIERS
	.align		4
        /*0160*/ 	.byte	0x02, 0x4c
        /*0162*/ 	.byte	0x01
	.zero		1


	//----- nvinfo : EIATTR_EXTERNS
	.align		4
        /*0164*/ 	.byte	0x04, 0x0f
        /*0166*/ 	.short	(.L_18657 - .L_18656)


	//   ....[0]....
	.align		4
.L_18656:
        /*0168*/ 	.word	index@(__assertfail)


	//----- nvinfo : EIATTR_MERCURY_ISA_VERSION
	.align		4
.L_18657:
        /*016c*/ 	.byte	0x03, 0x5f
        /*016e*/ 	.short	0x0000


	//----- nvinfo : EIATTR_COOP_GROUP_MASK_REGIDS
	.align		4
        /*0170*/ 	.byte	0x04, 0x29
        /*0172*/ 	.short	(.L_18659 - .L_18658)


	//   ....[0]....
.L_18658:
        /*0174*/ 	.word	0xffffffff


	//   ....[1]....
        /*0178*/ 	.word	0xffffffff


	//   ....[2]....
        /*017c*/ 	.word	0xffffffff


	//   ....[3]....
        /*0180*/ 	.word	0xffffffff


	//   ....[4]....
        /*0184*/ 	.word	0xffffffff


	//   ....[5]....
        /*0188*/ 	.word	0xffffffff


	//   ....[6]....
        /*018c*/ 	.word	0xffffffff


	//   ....[7]....
        /*0190*/ 	.word	0xffffffff


	//   ....[8]....
        /*0194*/ 	.word	0xffffffff


	//   ....[9]....
        /*0198*/ 	.word	0xffffffff


	//   ....[10]....
        /*019c*/ 	.word	0xffffffff


	//   ....[11]....
        /*01a0*/ 	.word	0xffffffff


	//   ....[12]....
        /*01a4*/ 	.word	0xffffffff


	//   ....[13]....
        /*01a8*/ 	.word	0xffffffff


	//   ....[14]....
        /*01ac*/ 	.word	0xffffffff


	//   ....[15]....
        /*01b0*/ 	.word	0xffffffff


	//----- nvinfo : EIATTR_COOP_GROUP_INSTR_OFFSETS
	.align		4
.L_18659:
        /*01b4*/ 	.byte	0x04, 0x28
        /*01b6*/ 	.short	(.L_18661 - .L_18660)


	//   ....[0]....
.L_18660:
        /*01b8*/ 	.word	0x00000af0


	//   ....[1]....
        /*01bc*/ 	.word	0x00000b10


	//   ....[2]....
        /*01c0*/ 	.word	0x00000bc0


	//   ....[3]....
        /*01c4*/ 	.word	0x00000be0


	//   ....[4]....
        /*01c8*/ 	.word	0x00000c00


	//   ....[5]....
        /*01cc*/ 	.word	0x000019c0


	//   ....[6]....
        /*01d0*/ 	.word	0x00001a20


	//   ....[7]....
        /*01d4*/ 	.word	0x00001a50


	//   ....[8]....
        /*01d8*/ 	.word	0x00001a70


	//   ....[9]....
        /*01dc*/ 	.word	0x00001a90


	//   ....[10]....
        /*01e0*/ 	.word	0x00001ae0


	//   ....[11]....
        /*01e4*/ 	.word	0x00001b00


	//   ....[12]....
        /*01e8*/ 	.word	0x00001b20


	//   ....[13]....
        /*01ec*/ 	.word	0x00003020


	//   ....[14]....
        /*01f0*/ 	.word	0x000030a0


	//   ....[15]....
        /*01f4*/ 	.word	0x00003100


	//----- nvinfo : EIATTR_SYSCALL_OFFSETS
	.align		4
.L_18661:
        /*01f8*/ 	.byte	0x04, 0x46
        /*01fa*/ 	.short	(.L_18663 - .L_18662)


	//   ....[0]....
.L_18662:
        /*01fc*/ 	.word	0x00002e80


	//   ....[1]....
        /*0200*/ 	.word	0x00002fb0


	//----- nvinfo : EIATTR_EXIT_INSTR_OFFSETS
	.align		4
.L_18663:
        /*0204*/ 	.byte	0x04, 0x1c
        /*0206*/ 	.short	(.L_18665 - .L_18664)


	//   ....[0]....
.L_18664:
        /*0208*/ 	.word	0x00002ab0


	//   ....[1]....
        /*020c*/ 	.word	0x00002cd0


	//   ....[2]....
        /*0210*/ 	.word	0x00002d50


	//   ....[3]....
        /*0214*/ 	.word	0x00002fc0


	//----- nvinfo : EIATTR_CTAIDZ_USED
	.align		4
.L_18665:
        /*0218*/ 	.byte	0x01, 0x04
	.zero		2


	//----- nvinfo : EIATTR_CRS_STACK_SIZE
	.align		4
        /*021c*/ 	.byte	0x04, 0x1e
        /*021e*/ 	.short	(.L_18667 - .L_18666)
.L_18666:
        /*0220*/ 	.word	0x00000000
.L_18667:


//--------------------- .nv.info._ZN4vllm25paged_attention_v1_kernelIthLi112ELi8ELi128ELNS_18Fp8KVCacheDataTypeE1ELb1EEEvPT_PKS2_PKT0_S8_ifPKiSA_iPKfiiiSC_SC_iiiii --------------------------
	.section	.nv.info._ZN4vllm25paged_attention_v1_kernelIthLi112ELi8ELi128ELNS_18Fp8KVCacheDataTypeE1ELb1EEEvPT_PKS2_PKT0_S8_ifPKiSA_iPKfiiiSC_SC_iiiii,"",@"SHT_CUDA_INFO"
	.sectionflags	@""
	.align	4


	//----- nvinfo : EIATTR_CUDA_API_VERSION
	.align		4
        /*0000*/ 	.byte	0x04, 0x37
        /*0002*/ 	.short	(.L_18669 - .L_18668)
.L_18668:
        /*0004*/ 	.word	0x00000082


	//----- nvinfo : EIATTR_SW2861232_WAR
	.align		4
.L_18669:
        /*0008*/ 	.byte	0x01, 0x35
	.zero		2


	//----- nvinfo : EIATTR_PARAM_CBANK
	.align		4
        /*000c*/ 	.byte	0x04, 0x0a
        /*000e*/ 	.short	(.L_18671 - .L_18670)
	.align		4
.L_18670:
        /*0010*/ 	.word	index@(.nv.constant0._ZN4vllm25paged_attention_v1_kernelIthLi112ELi8ELi128ELNS_18Fp8KVCacheDataTypeE1ELb1EEEvPT_PKS2_PKT0_S8_ifPKiSA_iPKfiiiSC_SC_iiiii)
        /*0014*/ 	.short	0x0160
        /*0016*/ 	.short	0x007c


	//----- nvinfo : EIATTR_CBANK_PARAM_SIZE
	.align		4
.L_18671:
        /*0018*/ 	.byte	0x03, 0x19
        /*001a*/ 	.short	0x007c


	//----- nvinfo : EIATTR_KPARAM_INFO
	.align		4
        /*001c*/ 	.byte	0x04, 0x17
        /*001e*/ 	.short	(.L_18673 - .L_18672)
.L_18672:
        /*0020*/ 	.word	0x00000000
        /*0024*/ 	.short	0x0013
        /*0026*/ 	.short	0x0078
        /*0028*/ 	.byte	0x00, 0xf0, 0x11, 0x00


	//----- nvinfo : EIATTR_KPARAM_INFO
	.align		4
.L_18673:
        /*002c*/ 	.byte	0x04, 0x17
        /*002e*/ 	.short	(.L_18675 - .L_18674)
.L_18674:
        /*0030*/ 	.word	0x00000000
        /*0034*/ 	.short	0x0012
        /*0036*/ 	.short	0x0074
        /*0038*/ 	.byte	0x00, 0xf0, 0x11, 0x00


	//----- nvinfo : EIATTR_KPARAM_INFO
	.align		4
.L_18675:
        /*003c*/ 	.byte	0x04, 0x17
        /*003e*/ 	.short	(.L_18677 - .L_18676)
.L_18676:
        /*0040*/ 	.word	0x00000000
        /*0044*/ 	.short	0x0011
        /*0046*/ 	.short	0x0070
        /*0048*/ 	.byte	0x00, 0xf0, 0x11, 0x00


	//----- nvinfo : EIATTR_KPARAM_INFO
	.align		4
.L_18677:
        /*004c*/ 	.byte	0x04, 0x17
        /*004e*/ 	.short	(.L_18679 - .L_18678)
.L_18678:
        /*0050*/ 	.word	0x00000000
        /*0054*/ 	.short	0x0010
        /*0056*/ 	.short	0x006c
        /*0058*/ 	.byte	0x00, 0xf0, 0x11, 0x00


	//----- nvinfo : EIATTR_KPARAM_INFO
	.align		4
.L_18679:
        /*005c*/ 	.byte	0x04, 0x17
        /*005e*/ 	.short	(.L_18681 - .L_18680)
.L_18680:
        /*0060*/ 	.word	0x00000000
        /*0064*/ 	.short	0x000f
        /*0066*/ 	.short	0x0068
        /*0068*/ 	.byte	0x00, 0xf0, 0x11, 0x00


	//----- nvinfo : EIATTR_KPARAM_INFO
	.align		4
.L_18681:
        /*006c*/ 	.byte	0x04, 0x17
        /*006e*/ 	.short	(.L_18683 - .L_18682)
.L_18682:
        /*0070*/ 	.word	0x00000000
        /*0074*/ 	.short	0x000e
        /*0076*/ 	.short	0x0060
        /*0078*/ 	.byte	0x00, 0xf0, 0x21, 0x00


	//----- nvinfo : EIATTR_KPARAM_INFO
	.align		4
.L_18683:
        /*007c*/ 	.byte	0x04, 0x17
        /*007e*/ 	.short	(.L_18685 - .L_18684)
.L_18684:
        /*0080*/ 	.word	0x00000000
        /*0084*/ 	.short	0x000d
        /*0086*/ 	.short	0x0058
        /*0088*/ 	.byte	0x00, 0xf0, 0x21, 0x00


	//----- nvinfo : EIATTR_KPARAM_INFO
	.align		4
.L_18685:
        /*008c*/ 	.byte	0x04, 0x17
        /*008e*/ 	.short	(.L_18687 - .L_18686)
.L_18686:
        /*0090*/ 	.word	0x00000000
        /*0094*/ 	.short	0x000c
        /*0096*/ 	.short	0x0050
        /*0098*/ 	.byte	0x00, 0xf0, 0x11, 0x00


	//----- nvinfo : EIATTR_KPARAM_INFO
	.align		4
.L_18687:
        /*009c*/ 	.byte	0x04, 0x17
        /*009e*/ 	.short	(.L_18689 - .L_18688)
.L_18688:
        /*00a0*/ 	.word	0x00000000
        /*00a4*/ 	.short	0x000b
        /*00a6*/ 	.short	0x004c
        /*00a8*/ 	.byte	0x00, 0xf0, 0x11, 0x00


	//----- nvinfo : EIATTR_KPARAM_INFO
	.align		4
.L_18689:
        /*00ac*/ 	.byte	0x04, 0x17
        /*00ae*/ 	.short	(.L_18691 - .L_18690)
.L_18690:
        /*00b0*/ 	.word	0x00000000
        /*00b4*/ 	.short	0x000a
        /*00b6*/ 	.short	0x0048
        /*00b8*/ 	.byte	0x00, 0xf0, 0x11, 0x00


	//----- nvinfo : EIATTR_KPARAM_INFO
	.align		4
.L_18691:
        /*00bc*/ 	.byte	0x04, 0x17
        /*00be*/ 	.short	(.L_18693 - .L_18692)
.L_18692:
        /*00c0*/ 	.word	0x00000000
        /*00c4*/ 	.short	0x0009
        /*00c6*/ 	.short	0x0040
        /*00c8*/ 	.byte	0x00, 0xf0, 0x21, 0x00


	//----- nvinfo : EIATTR_KPARAM_INFO
	.align		4
.L_18693:
        /*00cc*/ 	.byte	0x04, 0x17
        /*00ce*/ 	.short	(.L_18695 - .L_18694)
.L_18694:
        /*00d0*/ 	.word	0x00000000
        /*00d4*/ 	.short	0x0008
        /*00d6*/ 	.short	0x0038
        /*00d8*/ 	.byte	0x00, 0xf0, 0x11, 0x00


	//----- nvinfo : EIATTR_KPARAM_INFO
	.align		4
.L_18695:
        /*00dc*/ 	.byte	0x04, 0x17
        /*00de*/ 	.short	(.L_18697 - .L_18696)
.L_18696:
        /*00e0*/ 	.word	0x00000000
        /*00e4*/ 	.short	0x0007
        /*00e6*/ 	.short	0x0030
        /*00e8*/ 	.byte	0x00, 0xf0, 0x21, 0x00


	//----- nvinfo : EIATTR_KPARAM_INFO
	.align		4
.L_18697:
        /*00ec*/ 	.byte	0x04, 0x17
        /*00ee*/ 	.short	(.L_18699 - .L_18698)
.L_18698:
        /*00f0*/ 	.word	0x00000000
        /*00f4*/ 	.short	0x0006
        /*00f6*/ 	.short	0x0028
        /*00f8*/ 	.byte	0x00, 0xf0, 0x21, 0x00


	//----- nvinfo : EIATTR_KPARAM_INFO
	.align		4
.L_18699:
        /*00fc*/ 	.byte	0x04, 0x17
        /*00fe*/ 	.short	(.L_18701 - .L_18700)
.L_18700:
        /*0100*/ 	.word	0x00000000
        /*0104*/ 	.short	0x0005
        /*0106*/ 	.short	0x0024
        /*0108*/ 	.byte	0x00, 0xf0, 0x11, 0x00


	//----- nvinfo : EIATTR_KPARAM_INFO
	.align		4
.L_18701:
        /*010c*/ 	.byte	0x04, 0x17
        /*010e*/ 	.short	(.L_18703 - .L_18702)
.L_18702:
        /*0110*/ 	.word	0x00000000
        /*0114*/ 	.short	0x0004
        /*0116*/ 	.short	0x0020
        /*0118*/ 	.byte	0x00, 0xf0, 0x11, 0x00


	//----- nvinfo : EIATTR_KPARAM_INFO
	.align		4
.L_18703:
        /*011c*/ 	.byte	0x04, 0x17
        /*011e*/ 	.short	(.L_18705 - .L_18704)
.L_18704:
        /*0120*/ 	.word	0x00000000
        /*0124*/ 	.short	0x0003
        /*0126*/ 	.short	0x0018
        /*0128*/ 	.byte	0x00, 0xf0, 0x21, 0x00


	//----- nvinfo : EIATTR_KPARAM_INFO
	.align		4
.L_18705:
        /*012c*/ 	.byte	0x04, 0x17
        /*012e*/ 	.short	(.L_18707 - .L_18706)
.L_18706:
        /*0130*/ 	.word	0x00000000
        /*0134*/ 	.short	0x0002
        /*0136*/ 	.short	0x0010
        /*0138*/ 	.byte	0x00, 0xf0, 0x21, 0x00


	//----- nvinfo : EIATTR_KPARAM_INFO
	.align		4
.L_18707:
        /*013c*/ 	.byte	0x04, 0x17
        /*013e*/ 	.short	(.L_18709 - .L_18708)
.L_18708:
        /*0140*/ 	.word	0x00000000
        /*0144*/ 	.short	0x0001
        /*0146*/ 	.short	0x0008
        /*0148*/ 	.byte	0x00, 0xf0, 0x21, 0x00


	//----- nvinfo : EIATTR_KPARAM_INFO
	.align		4
.L_18709:
        /*014c*/ 	.byte	0x04, 0x17
        /*014e*/ 	.short	(.L_18711 - .L_18710)
.L_18710:
        /*0150*/ 	.word	0x00000000
        /*0154*/ 	.short	0x0000
        /*0156*/ 	.short	0x0000
        /*0158*/ 	.byte	0x00, 0xf0, 0x21, 0x00


	//----- nvinfo : EIATTR_MAXREG_COUNT
	.align		4
.L_18711:
        /*015c*/ 	.byte	0x03, 0x1b
        /*015e*/ 	.short	0x00ff


	//----- nvinfo : EIATTR_NUM_BARRIERS
	.align		4
        /*0160*/ 	.byte	0x02, 0x4c
        /*0162*/ 	.byte	0x01
	.zero		1


	//----- nvinfo : EIATTR_EXTERNS
	.align		4
        /*0164*/ 	.byte	0x04, 0x0f
        /*0166*/ 	.short	(.L_18713 - .L_18712)


	//   ....[0]....
	.align		4
.L_18712:
        /*0168*/ 	.word	index@(__assertfail)


	//----- nvinfo : EIATTR_MERCURY_ISA_VERSION
	.align		4
.L_18713:
        /*016c*/ 	.byte	0x03, 0x5f
        /*016e*/ 	.short	0x0000


	//----- nvinfo : EIATTR_COOP_GROUP_MASK_REGIDS
	.align		4
        /*0170*/ 	.byte	0x04, 0x29
        /*0172*/ 	.short	(.L_18715 - .L_18714)


	//   ....[0]....
.L_18714:
        /*0174*/ 	.word	0xffffffff


	//   ....[1]....
        /*0178*/ 	.word	0xffffffff


	//   ....[2]....
        /*017c*/ 	.word	0xffffffff


	//   ....[3]....
        /*0180*/ 	.word	0xffffffff


	//   ....[4]....
        /*0184*/ 	.word	0xffffffff


	//   ....[5]....
        /*0188*/ 	.word	0xffffffff


	//   ....[6]....
        /*018c*/ 	.word	0xffffffff


	//   ....[7]....
        /*0190*/ 	.word	0xffffffff


	//   ....[8]....
        /*0194*/ 	.word	0xffffffff


	//   ....[9]....
        /*0198*/ 	.word	0xffffffff


	//   ....[10]....
        /*019c*/ 	.word	0xffffffff


	//   ....[11]....
        /*01a0*/ 	.word	0xffffffff


	//   ....[12]....
        /*01a4*/ 	.word	0xffffffff


	//   ....[13]....
        /*01a8*/ 	.word	0xffffffff


	//   ....[14]....
        /*01ac*/ 	.word	0xffffffff


	//   ....[15]....
        /*01b0*/ 	.word	0xffffffff


	//----- nvinfo : EIATTR_COOP_GROUP_INSTR_OFFSETS
	.align		4
.L_18715:
        /*01b4*/ 	.byte	0x04, 0x28
        /*01b6*/ 	.short	(.L_18717 - .L_18716)


	//   ....[0]....
.L_18716:
        /*01b8*/ 	.word	0x00000af0


	//   ....[1]....
        /*01bc*/ 	.word	0x00000b10


	//   ....[2]....
        /*01c0*/ 	.word	0x00000bc0


	//   ....[3]....
        /*01c4*/ 	.word	0x00000be0


	//   ....[4]....
        /*01c8*/ 	.word	0x00000c00


	//   ....[5]....
        /*01cc*/ 	.word	0x000019c0


	//   ....[6]....
        /*01d0*/ 	.word	0x00001a20


	//   ....[7]....
        /*01d4*/ 	.word	0x00001a50


	//   ....[8]....
        /*01d8*/ 	.word	0x00001a70


	//   ....[9]....
        /*01dc*/ 	.word	0x00001a90


	//   ....[10]....
        /*01e0*/ 	.word	0x00001ae0


	//   ....[11]....
        /*01e4*/ 	.word	0x00001b00


	//   ....[12]....
        /*01e8*/ 	.word	0x00001b20


	//   ....[13]....
        /*01ec*/ 	.word	0x00003020


	//   ....[14]....
        /*01f0*/ 	.word	0x000030a0


	//   ....[15]....
        /*01f4*/ 	.word	0x00003100


	//----- nvinfo : EIATTR_SYSCALL_OFFSETS
	.align		4
.L_18717:
        /*01f8*/ 	.byte	0x04, 0x46
        /*01fa*/ 	.short	(.L_18719 - .L_18718)


	//   ....[0]....
.L_18718:
        /*01fc*/ 	.word	0x00002e80


	//   ....[1]....
        /*0200*/ 	.word	0x00002fb0


	//----- nvinfo : EIATTR_EXIT_INSTR_OFFSETS
	.align		4
.L_18719:
        /*0204*/ 	.byte	0x04, 0x1c
        /*0206*/ 	.short	(.L_18721 - .L_18720)


	//   ....[0]....
.L_18720:
        /*0208*/ 	.word	0x00002ab0


	//   ....[1]....
        /*020c*/ 	.word	0x00002cd0


	//   ....[2]....
        /*0210*/ 	.word	0x00002d50


	//   ....[3]....
        /*0214*/ 	.word	0x00002fc0


	//----- nvinfo : EIATTR_CTAIDZ_USED
	.align		4
.L_18721:
        /*0218*/ 	.byte	0x01, 0x04
	.zero		2


	//----- nvinfo : EIATTR_CRS_STACK_SIZE
	.align		4
        /*021c*/ 	.byte	0x04, 0x1e
        /*021e*/ 	.short	(.L_18723 - .L_18722)
.L_18722:
        /*0220*/ 	.word	0x00000000
.L_18723:


//--------------------- .nv.info._ZN4vllm25paged_attention_v1_kernelIthLi96ELi8ELi128ELNS_18Fp8KVCacheDataTypeE1ELb1EEEvPT_PKS2_PKT0_S8_ifPKiSA_iPKfiiiSC_SC_iiiii --------------------------
	.section	.nv.info._ZN4vllm25paged_attention_v1_kernelIthLi96ELi8ELi128ELNS_18Fp8KVCacheDataTypeE1ELb1EEEvPT_PKS2_PKT0_S8_ifPKiSA_iPKfiiiSC_SC_iiiii,"",@"SHT_CUDA_INFO"
	.sectionflags	@""
	.align	4


	//----- nvinfo : EIATTR_CUDA_API_VERSION
	.align		4
        /*0000*/ 	.byte	0x04, 0x37
        /*0002*/ 	.short	(.L_18725 - .L_18724)
.L_18724:
        /*0004*/ 	.word	0x00000082


	//----- nvinfo : EIATTR_SW2861232_WAR
	.align		4
.L_18725:
        /*0008*/ 	.byte	0x01, 0x35
	.zero		2


	//----- nvinfo : EIATTR_PARAM_CBANK
	.align		4
        /*000c*/ 	.byte	0x04, 0x0a
        /*000e*/ 	.short	(.L_18727 - .L_18726)
	.align		4
.L_18726:
        /*0010*/ 	.word	index@(.nv.constant0._ZN4vllm25paged_attention_v1_kernelIthLi96ELi8ELi128ELNS_18Fp8KVCacheDataTypeE1ELb1EEEvPT_PKS2_PKT0_S8_ifPKiSA_iPKfiiiSC_SC_iiiii)
        /*0014*/ 	.short	0x0160
        /*0016*/ 	.short	0x007c


	//----- nvinfo : EIATTR_CBANK_PARAM_SIZE
	.align		4
.L_18727:
        /*0018*/ 	.byte	0x03, 0x19
        /*001a*/ 	.short	0x007c


	//----- nvinfo : EIATTR_KPARAM_INFO
	.align		4
        /*001c*/ 	.byte	0x04, 0x17
        /*001e*/ 	.short	(.L_18729 - .L_18728)
.L_18728:
        /*0020*/ 	.word	0x00000000
        /*0024*/ 	.short	0x0013
        /*0026*/ 	.short	0x0078
        /*0028*/ 	.byte	0x00, 0xf0, 0x11, 0x00


	//----- nvinfo : EIATTR_KPARAM_INFO
	.align		4
.L_18729:
        /*002c*/ 	.byte	0x04, 0x17
        /*002e*/ 	.short	(.L_18731 - .L_18730)
.L_18730:
        /*0030*/ 	.word	0x00000000
        /*0034*/ 	.short	0x0012
        /*0036*/ 	.short	0x0074
        /*0038*/ 	.byte	0x00, 0xf0, 0x11, 0x00


	//----- nvinfo : EIATTR_KPARAM_INFO
	.align		4
.L_18731:
        /*003c*/ 	.byte	0x04, 0x17
        /*003e*/ 	.short	(.L_18733 - .L_18732)
.L_18732:
        /*0040*/ 	.word	0x00000000
        /*0044*/ 	.short	0x0011
        /*0046*/ 	.short	0x0070
        /*0048*/ 	.byte	0x00, 0xf0, 0x11, 0x00


	//----- nvinfo : EIATTR_KPARAM_INFO
	.align		4
.L_18733:
        /*004c*/ 	.byte	0x04, 0x17
        /*004e*/ 	.short	(.L_18735 - .L_18734)
.L_18734:
        /*0050*/ 	.word	0x00000000
        /*0054*/ 	.short	0x0010
        /*0056*/ 	.short	0x006c
        /*0058*/ 	.byte	0x00, 0xf0, 0x11, 0x00


	//----- nvinfo : EIATTR_KPARAM_INFO
	.align		4
.L_18735:
        /*005c*/ 	.byte	0x04, 0x17
        /*005e*/ 	.short	(.L_18737 - .L_18736)
.L_18736:
        /*0060*/ 	.word	0x00000000
        /*0064*/ 	.short	0x000f
        /*0066*/ 	.short	0x0068
        /*0068*/ 	.byte	0x00, 0xf0, 0x11, 0x00


	//----- nvinfo : EIATTR_KPARAM_INFO
	.align		4
.L_18737:
        /*006c*/ 	.byte	0x04, 0x17
        /*006e*/ 	.short	(.L_18739 - .L_18738)
.L_18738:
        /*0070*/ 	.word	0x00000000
        /*0074*/ 	.short	0x000e
        /*0076*/ 	.short	0x0060
        /*0078*/ 	.byte	0x00, 0xf0, 0x21, 0x00


	//----- nvinfo : EIATTR_KPARAM_INFO
	.align		4
.L_18739:
        /*007c*/ 	.byte	0x04, 0x17
        /*007e*/ 	.short	(.L_18741 - .L_18740)
.L_18740:
        /*0080*/ 	.word	0x00000000
        /*0084*/ 	.short	0x000d
        /*0086*/ 	.short	0x0058
        /*0088*/ 	.byte	0x00, 0xf0, 0x21, 0x00


	//----- nvinfo : EIATTR_KPARAM_INFO
	.align		4
.L_18741:
        /*008c*/ 	.byte	0x04, 0x17
        /*008e*/ 	.short	(.L_18743 - .L_18742)
.L_18742:
        /*0090*/ 	.word	0x00000000
        /*0094*/ 	.short	0x000c
        /*0096*/ 	.short	0x0050
        /*0098*/ 	.byte	0x00, 0xf0, 0x11, 0x00


	//----- nvinfo : EIATTR_KPARAM_INFO
	.align		4
.L_18743:
        /*009c*/ 	.byte	0x04, 0x17
        /*009e*/ 	.short	(.L_18745 - .L_18744)
.L_18744:
        /*00a0*/ 	.word	0x00000000
        /*00a4*/ 	.short	0x000b
        /*00a6*/ 	.short	0x004c
        /*00a8*/ 	.byte	0x00, 0xf0, 0x11, 0x00


	//----- nvinfo : EIATTR_KPARAM_INFO
	.align		4
.L_18745:
        /*00ac*/ 	.byte	0x04, 0x17
        /*00ae*/ 	.short	(.L_18747 - .L_18746)
.L_18746:
        /*00b0*/ 	.word	0x00000000
        /*00b4*/ 	.short	0x000a
        /*00b6*/ 	.short	0x0048
        /*00b8*/ 	.byte	0x00, 0xf0, 0x11, 0x00


	//----- nvinfo : EIATTR_KPARAM_INFO
	.align		4
.L_18747:
        /*00bc*/ 	.byte	0x04, 0x17
        /*00be*/ 	.short	(.L_18749 - .L_18748)
.L_18748:
        /*00c0*/ 	.word	0x00000000
        /*00c4*/ 	.short	0x0009
        /*00c6*/ 	.short	0x0040
        /*00c8*/ 	.byte	0x00, 0xf0, 0x21, 0x00


	//----- nvinfo : EIATTR_KPARAM_INFO
	.align		4
.L_18749:
        /*00cc*/ 	.byte	0x04, 0x17
        /*00ce*/ 	.short	(.L_18751 - .L_18750)
.L_18750:
        /*00d0*/ 	.word	0x00000000
        /*00d4*/ 	.short	0x0008
        /*00d6*/ 	.short	0x0038
        /*00d8*/ 	.byte	0x00, 0xf0, 0x11, 0x00


	//----- nvinfo : EIATTR_KPARAM_INFO
	.align		4
.L_18751:
        /*00dc*/ 	.byte	0x04, 0x17
        /*00de*/ 	.short	(.L_18753 - .L_18752)
.L_18752:
        /*00e0*/ 	.word	0x00000000
        /*00e4*/ 	.short	0x0007
        /*00e6*/ 	.short	0x0030
        /*00e8*/ 	.byte	0x00, 0xf0, 0x21, 0x00


	//----- nvinfo : EIATTR_KPARAM_INFO
	.align		4
.L_18753:
        /*00ec*/ 	.byte	0x04, 0x17
        /*00ee*/ 	.short	(.L_18755 - .L_18754)
.L_18754:
        /*00f0*/ 	.word	0x00000000
        /*00f4*/ 	.short	0x0006
        /*00f6*/ 	.short	0x0028
        /*00f8*/ 	.byte	0x00, 0xf0, 0x21, 0x00


	//----- nvinfo : EIATTR_KPARAM_INFO
	.align		4
.L_18755:
        /*00fc*/ 	.byte	0x04, 0x17
        /*00fe*/ 	.short	(.L_18757 - .L_18756)
.L_18756:
        /*0100*/ 	.word	0x00000000
        /*0104*/ 	.short	0x0005
        /*0106*/ 	.short	0x0024
        /*0108*/ 	.byte	0x00, 0xf0, 0x11, 0x00


	//----- nvinfo : EIATTR_KPARAM_INFO
	.align		4
.L_18757:
        /*010c*/ 	.byte	0x04, 0x17
        /*010e*/ 	.short	(.L_18759 - .L_18758)
.L_18758:
        /*0110*/ 	.word	0x00000000
        /*0114*/ 	.short	0x0004
        /*0116*/ 	.short	0x0020
        /*0118*/ 	.byte	0x00, 0xf0, 0x11, 0x00


	//----- nvinfo : EIATTR_KPARAM_INFO
	.align		4
.L_18759:
        /*011c*/ 	.byte	0x04, 0x17
        /*011e*/ 	.short	(.L_18761 - .L_18760)
.L_18760:
        /*0120*/ 	.word	0x00000000
        /*0124*/ 	.short	0x0003
        /*0126*/ 	.short	0x0018
        /*0128*/ 	.byte	0x00, 0xf0, 0x21, 0x00


	//----- nvinfo : EIATTR_KPARAM_INFO
	.align		4
.L_18761:
        /*012c*/ 	.byte	0x04, 0x17
        /*012e*/ 	.short	(.L_18763 - .L_18762)
.L_18762:
        /*0130*/ 	.word	0x00000000
        /*0134*/ 	.short	0x0002
        /*0136*/ 	.short	0x0010
        /*0138*/ 	.byte	0x00, 0xf0, 0x21, 0x00


	//----- nvinfo : EIATTR_KPARAM_INFO
	.align		4
.L_18763:
        /*013c*/ 	.byte	0x04, 0x17
        /*013e*/ 	.short	(.L_18765 - .L_18764)
.L_18764:
        /*0140*/ 	.word	0x00000000
        /*0144*/ 	.short	0x0001
        /*0146*/ 	.short	0x0008
        /*0148*/ 	.byte	0x00, 0xf0, 0x21, 0x00


	//----- nvinfo : EIATTR_KPARAM_INFO
	.align		4
.L_18765:
        /*014c*/ 	.byte	0x04, 0x17
        /*014e*/ 	.short	(.L_18767 - .L_18766)
.L_18766:
        /*0150*/ 	.word	0x00000000
        /*0154*/ 	.short	0x0000
        /*0156*/ 	.short	0x0000
        /*0158*/ 	.byte	0x00, 0xf0, 0x21, 0x00


	//----- nvinfo : EIATTR_MAXREG_COUNT
	.align		4
.L_18767:
        /*015c*/ 	.byte	0x03, 0x1b
        /*015e*/ 	.short	0x00ff


	//----- nvinfo : EIATTR_NUM_BARRIERS
	.align		4
        /*0160*/ 	.byte	0x02, 0x4c
        /*0162*/ 	.byte	0x01
	.zero		1


	//----- nvinfo : EIATTR_EXTERNS
	.align		4
        /*0164*/ 	.byte	0x04, 0x0f
        /*0166*/ 	.short	(.L_18769 - .L_18768)


	//   ....[0]....
	.align		4
.L_18768:
        /*0168*/ 	.word	index@(__assertfail)


	//----- nvinfo : EIATTR_MERCURY_ISA_VERSION
	.align		4
.L_18769:
        /*016c*/ 	.byte	0x03, 0x5f
        /*016e*/ 	.short	0x0000


	//----- nvinfo : EIATTR_COOP_GROUP_MASK_REGIDS
	.align		4
        /*0170*/ 	.byte	0x04, 0x29
        /*0172*/ 	.short	(.L_18771 - .L_18770)


	//   ....[0]....
.L_18770:
        /*0174*/ 	.word	0xffffffff


	//   ....[1]....
        /*0178*/ 	.word	0xffffffff


	//   ....[2]....
        /*017c*/ 	.word	0xffffffff


	//   ....[3]....
        /*0180*/ 	.word	0xffffffff


	//   ....[4]....
        /*0184*/ 	.word	0xffffffff


	//   ....[5]....
        /*0188*/ 	.word	0xffffffff


	//   ....[6]....
        /*018c*/ 	.word	0xffffffff


	//   ....[7]....
        /*0190*/ 	.word	0xffffffff


	//   ....[8]....
        /*0194*/ 	.word	0xffffffff


	//   ....[9]....
        /*0198*/ 	.word	0xffffffff


	//   ....[10]....
        /*019c*/ 	.word	0xffffffff


	//   ....[11]....
        /*01a0*/ 	.word	0xffffffff


	//   ....[12]....
        /*01a4*/ 	.word	0xffffffff


	//   ....[13]....
        /*01a8*/ 	.word	0xffffffff


	//   ....[14]....
        /*01ac*/ 	.word	0xffffffff


	//   ....[15]....
        /*01b0*/ 	.word	0xffffffff


	//----- nvinfo : EIATTR_COOP_GROUP_INSTR_OFFSETS
	.align		4
.L_18771:
        /*01b4*/ 	.byte	0x04, 0x28
        /*01b6*/ 	.short	(.L_18773 - .L_18772)


	//   ....[0]....
.L_18772:
        /*01b8*/ 	.word	0x00000af0


	//   ....[1]....
        /*01bc*/ 	.word	0x00000b10


	//   ....[2]....
        /*01c0*/ 	.word	0x00000bc0


	//   ....[3]....
        /*01c4*/ 	.word	0x00000be0


	//   ....[4]....
        /*01c8*/ 	.word	0x00000c00


	//   ....[5]....
        /*01cc*/ 	.word	0x000019c0


	//   ....[6]....
        /*01d0*/ 	.word	0x00001a20


	//   ....[7]....
        /*01d4*/ 	.word	0x00001a50


	//   ....[8]....
        /*01d8*/ 	.word	0x00001a70


	//   ....[9]....
        /*01dc*/ 	.word	0x00001a90


	//   ....[10]....
        /*01e0*/ 	.word	0x00001ae0


	//   ....[11]....
        /*01e4*/ 	.word	0x00001b00


	//   ....[12]....
        /*01e8*/ 	.word	0x00001b20


	//   ....[13]....
        /*01ec*/ 	.word	0x00002e40


	//   ....[14]....
        /*01f0*/ 	.word	0x00002ec0


	//   ....[15]....
        /*01f4*/ 	.word	0x00002f20


	//----- nvinfo : EIATTR_SYSCALL_OFFSETS
	.align		4
.L_18773:
        /*01f8*/ 	.byte	0x04, 0x46
        /*01fa*/ 	.short	(.L_18775 - .L_18774)


	//   ....[0]....
.L_18774:
        /*01fc*/ 	.word	0x00002ca0


	//   ....[1]....
        /*0200*/ 	.word	0x00002dd0


	//----- nvinfo : EIATTR_EXIT_INSTR_OFFSETS
	.align		4
.L_18775:
        /*0204*/ 	.byte	0x04, 0x1c
        /*0206*/ 	.short	(.L_18777 - .L_18776)


	//   ....[0]....
.L_18776:
        /*0208*/ 	.word	0x00002930


	//   ....[1]....
        /*020c*/ 	.word	0x00002b70


	//   ....[2]....
        /*0210*/ 	.word	0x00002de0


	//----- nvinfo : EIATTR_CTAIDZ_USED
	.align		4
.L_18777:
        /*0214*/ 	.byte	0x01, 0x04
	.zero		2


	//----- nvinfo : EIATTR_CRS_STACK_SIZE
	.align		4
        /*0218*/ 	.byte	0x04, 0x1e
        /*021a*/ 	.short	(.L_18779 - .L_18778)
.L_18778:
        /*021c*/ 	.word	0x00000000
.L_18779:


//--------------------- .nv.info._ZN4vllm25paged_attention_v1_kernelIthLi80ELi8ELi128ELNS_18Fp8KVCacheDataTypeE1ELb1EEEvPT_PKS2_PKT0_S8_ifPKiSA_iPKfiiiSC_SC_iiiii --------------------------
	.section	.nv.info._ZN4vllm25paged_attention_v1_kernelIthLi80ELi8ELi128ELNS_18Fp8KVCacheDataTypeE1ELb1EEEvPT_PKS2_PKT0_S8_ifPKiSA_iPKfiiiSC_SC_iiiii,"",@"SHT_CUDA_INFO"
	.sectionflags	@""
	.align	4


	//----- nvinfo : EIATTR_CUDA_API_VERSION
	.align		4
        /*0000*/ 	.byte	0x04, 0x37
        /*0002*/ 	.short	(.L_18781 - .L_18780)
.L_18780:
        /*0004*/ 	.word	0x00000082


	//----- nvinfo : EIATTR_SW2861232_WAR
	.align		4
.L_18781:
        /*0008*/ 	.byte	0x01, 0x35
	.zero		2


	//----- nvinfo : EIATTR_PARAM_CBANK
	.align		4
        /*000c*/ 	.byte	0x04, 0x0a
        /*000e*/ 	.short	(.L_18783 - .L_18782)
	.align		4
.L_18782:
        /*0010*/ 	.word	index@(.nv.constant0._ZN4vllm25paged_attention_v1_kernelIthLi80ELi8ELi128ELNS_18Fp8KVCacheDataTypeE1ELb1EEEvPT_PKS2_PKT0_S8_ifPKiSA_iPKfiiiSC_SC_iiiii)
        /*0014*/ 	.short	0x0160
        /*0016*/ 	.short	0x007c


	//----- nvinfo : EIATTR_CBANK_PARAM_SIZE
	.align		4
.L_18783:
        /*0018*/ 	.byte	0x03, 0x19
        /*001a*/ 	.short	0x007c


	//----- nvinfo : EIATTR_KPARAM_INFO
	.align		4
        /*001c*/ 	.byte	0x04, 0x17
        /*001e*/ 	.short	(.L_18785 - .L_18784)
.L_18784:
        /*0020*/ 	.word	0x00000000
        /*0024*/ 	.short	0x0013
        /*0026*/ 	.short	0x0078
        /*0028*/ 	.byte	0x00, 0xf0, 0x11, 0x00


	//----- nvinfo : EIATTR_KPARAM_INFO
	.align		4
.L_18785:
        /*002c*/ 	.byte	0x04, 0x17
        /*002e*/ 	.short	(.L_18787 - .L_18786)
.L_18786:
        /*0030*/ 	.word	0x00000000
        /*0034*/ 	.short	0x0012
        /*0036*/ 	.short	0x0074
        /*0038*/ 	.byte	0x00, 0xf0, 0x11, 0x00


	//----- nvinfo : EIATTR_KPARAM_INFO
	.align		4
.L_18787:
        /*003c*/ 	.byte	0x04, 0x17
        /*003e*/ 	.short	(.L_18789 - .L_18788)
.L_18788:
        /*0040*/ 	.word	0x00000000
        /*0044*/ 	.short	0x0011
        /*0046*/ 	.short	0x0070
        /*0048*/ 	.byte	0x00, 0xf0, 0x11, 0x00


	//----- nvinfo : EIATTR_KPARAM_INFO
	.align		4
.L_18789:
        /*004c*/ 	.byte	0x04, 0x17
        /*004e*/ 	.short	(.L_18791 - .L_18790)
.L_18790:
        /*0050*/ 	.word	0x00000000
        /*0054*/ 	.short	0x0010
        /*0056*/ 	.short	0x006c
        /*0058*/ 	.byte	0x00, 0xf0, 0x11, 0x00


	//----- nvinfo : EIATTR_KPARAM_INFO
	.align		4
.L_18791:
        /*005c*/ 	.byte	0x04, 0x17
        /*005e*/ 	.short	(.L_18793 - .L_18792)
.L_18792:
        /*0060*/ 	.word	0x00000000
        /*0064*/ 	.short	0x000f
        /*0066*/ 	.short	0x0068
        /*0068*/ 	.byte	0x00, 0xf0, 0x11, 0x00


	//----- nvinfo : EIATTR_KPARAM_INFO
	.align		4
.L_18793:
        /*006c*/ 	.byte	0x04, 0x17
        /*006e*/ 	.short	(.L_18795 - .L_18794)
.L_18794:
        /*0070*/ 	.word	0x00000000
        /*0074*/ 	.short	0x000e
        /*0076*/ 	.short	0x0060
        /*0078*/ 	.byte	0x00, 0xf0, 0x21, 0x00


	//----- nvinfo : EIATTR_KPARAM_INFO
	.align		4
.L_18795:
        /*007c*/ 	.byte	0x04, 0x17
        /*007e*/ 	.short	(.L_18797 - .L_18796)
.L_18796:
        /*0080*/ 	.word	0x00000000
        /*0084*/ 	.short	0x000d
        /*0086*/ 	.short	0x0058
        /*0088*/ 	.byte	0x00, 0xf0, 0x21, 0x00


	//----- nvinfo : EIATTR_KPARAM_INFO
	.align		4
.L_18797:
        /*008c*/ 	.byte	0x04, 0x17
        /*008e*/ 	.short	(.L_18799 - .L_18798)
.L_18798:
        /*0090*/ 	.word	0x00000000
        /*0094*/ 	.short	0x000c
        /*0096*/ 	.short	0x0050
        /*0098*/ 	.byte	0x00, 0xf0, 0x11, 0x00


	//----- nvinfo : EIATTR_KPARAM_INFO
	.align		4
.L_18799:
        /*009c*/ 	.byte	0x04, 0x17
        /*009e*/ 	.short	(.L_18801 - .L_18800)
.L_18800:
        /*00a0*/ 	.word	0x00000000
        /*00a4*/ 	.short	0x000b
        /*00a6*/ 	.short	0x004c
        /*00a8*/ 	.byte	0x00, 0xf0, 0x11, 0x00


	//----- nvinfo : EIATTR_KPARAM_INFO
	.align		4
.L_18801:
        /*00ac*/ 	.byte	0x04, 0x17
        /*00ae*/ 	.short	(.L_18803 - .L_18802)
.L_18802:
        /*00b0*/ 	.word	0x00000000
        /*00b4*/ 	.short	0x000a
        /*00b6*/ 	.short	0x0048
        /*00b8*/ 	.byte	0x00, 0xf0, 0x11, 0x00


	//----- nvinfo : EIATTR_KPARAM_INFO
	.align		4
.L_18803:
        /*00bc*/ 	.byte	0x04, 0x17
        /*00be*/ 	.short	(.L_18805 - .L_18804)
.L_18804:
        /*00c0*/ 	.word	0x00000000
        /*00c4*/ 	.short	0x0009
        /*00c6*/ 	.short	0x0040
        /*00c8*/ 	.byte	0x00, 0xf0, 0x21, 0x00


	//----- nvinfo : EIATTR_KPARAM_INFO
	.align		4
.L_18805:
        /*00cc*/ 	.byte	0x04, 0x17
        /*00ce*/ 	.short	(.L_18807 - .L_18806)
.L_18806:
        /*00d0*/ 	.word	0x00000000
        /*00d4*/ 	.short	0x0008
        /*00d6*/ 	.short	0x0038
        /*00d8*/ 	.byte	0x00, 0xf0, 0x11, 0x00


	//----- nvinfo : EIATTR_KPARAM_INFO
	.align		4
.L_18807:
        /*00dc*/ 	.byte	0x04, 0x17
        /*00de*/ 	.short	(.L_18809 - .L_18808)
.L_18808:
        /*00e0*/ 	.word	0x00000000
        /*00e4*/ 	.short	0x0007
        /*00e6*/ 	.short	0x0030
        /*00e8*/ 	.byte	0x00, 0xf0, 0x21, 0x00


	//----- nvinfo : EIATTR_KPARAM_INFO
	.align		4
.L_18809:
        /*00ec*/ 	.byte	0x04, 0x17
        /*00ee*/ 	.short	(.L_18811 - .L_18810)
.L_18810:
        /*00f0*/ 	.word	0x00000000
        /*00f4*/ 	.short	0x0006
        /*00f6*/ 	.short	0x0028
        /*00f8*/ 	.byte	0x00, 0xf0, 0x21, 0x00


	//----- nvinfo : EIATTR_KPARAM_INFO
	.align		4
.L_18811:
        /*00fc*/ 	.byte	0x04, 0x17
        /*00fe*/ 	.short	(.L_18813 - .L_18812)
.L_18812:
        /*0100*/ 	.word	0x00000000
        /*0104*/ 	.short	0x0005
        /*0106*/ 	.short	0x0024
        /*0108*/ 	.byte	0x00, 0xf0, 0x11, 0x00


	//----- nvinfo : EIATTR_KPARAM_INFO
	.align		4
.L_18813:
        /*010c*/ 	.byte	0x04, 0x17
        /*010e*/ 	.short	(.L_18815 - .L_18814)
.L_18814:
        /*0110*/ 	.word	0x00000000
        /*0114*/ 	.short	0x0004
        /*0116*/ 	.short	0x0020
        /*0118*/ 	.byte	0x00, 0xf0, 0x11, 0x00


	//----- nvinfo : EIATTR_KPARAM_INFO
	.align		4
.L_18815:
        /*011c*/ 	.byte	0x04, 0x17
        /*011e*/ 	.short	(.L_18817 - .L_18816)
.L_18816:
        /*0120*/ 	.word	0x00000000
        /*0124*/ 	.short	0x0003
        /*0126*/ 	.short	0x0018
        /*0128*/ 	.byte	0x00, 0xf0, 0x21, 0x00


	//----- nvinfo : EIATTR_KPARAM_INFO
	.align		4
.L_18817:
        /*012c*/ 	.byte	0x04, 0x17
        /*012e*/ 	.short	(.L_18819 - .L_18818)
.L_18818:
        /*0130*/ 	.word	0x00000000
        /*0134*/ 	.short	0x0002
        /*0136*/ 	.short	0x0010
        /*0138*/ 	.byte	0x00, 0xf0, 0x21, 0x00


	//----- nvinfo : EIATTR_KPARAM_INFO
	.align		4
.L_18819:
        /*013c*/ 	.byte	0x04, 0x17
        /*013e*/ 	.short	(.L_18821 - .L_18820)
.L_18820:
        /*0140*/ 	.word	0x00000000
        /*0144*/ 	.short	0x0001
        /*0146*/ 	.short	0x0008
        /*0148*/ 	.byte	0x00, 0xf0, 0x21, 0x00


	//----- nvinfo : EIATTR_KPARAM_INFO
	.align		4
.L_18821:
        /*014c*/ 	.byte	0x04, 0x17
        /*014e*/ 	.short	(.L_18823 - .L_18822)
.L_18822:
        /*0150*/ 	.word	0x00000000
        /*0154*/ 	.short	0x0000
        /*0156*/ 	.short	0x0000
        /*0158*/ 	.byte	0x00, 0xf0, 0x21, 0x00


	//----- nvinfo : EIATTR_MAXREG_COUNT
	.align		4
.L_18823:
        /*015c*/ 	.byte	0x03, 0x1b
        /*015e*/ 	.short	0x00ff


	//----- nvinfo : EIATTR_NUM_BARRIERS
	.align		4
        /*0160*/ 	.byte	0x02, 0x4c
        /*0162*/ 	.byte	0x01
	.zero		1


	//----- nvinfo : EIATTR_EXTERNS
	.align		4
        /*0164*/ 	.byte	0x04, 0x0f
        /*0166*/ 	.short	(.L_18825 - .L_18824)


	//   ....[0]....
	.align		4
.L_18824:
        /*0168*/ 	.word	index@(__assertfail)


	//----- nvinfo : EIATTR_MERCURY_ISA_VERSION
	.align		4
.L_18825:
        /*016c*/ 	.byte	0x03, 0x5f
        /*016e*/ 	.short	0x0000


	//----- nvinfo : EIATTR_COOP_GROUP_MASK_REGIDS
	.align		4
        /*0170*/ 	.byte	0x04, 0x29
        /*0172*/ 	.short	(.L_18827 - .L_18826)


	//   ....[0]....
.L_18826:
        /*0174*/ 	.word	0xffffffff


	//   ....[1]....
        /*0178*/ 	.word	0xffffffff


	//   ....[2]....
        /*017c*/ 	.word	0xffffffff


	//   ....[3]....
        /*0180*/ 	.word	0xffffffff


	//   ....[4]....
        /*0184*/ 	.word	0xffffffff


	//   ....[5]....
        /*0188*/ 	.word	0xffffffff


	//   ....[6]....
        /*018c*/ 	.word	0xffffffff


	//   ....[7]....
        /*0190*/ 	.word	0xffffffff


	//   ....[8]....
        /*0194*/ 	.word	0xffffffff


	//   ....[9]....
        /*0198*/ 	.word	0xffffffff


	//   ....[10]....
        /*019c*/ 	.word	0xffffffff


	//   ....[11]....
        /*01a0*/ 	.word	0xffffffff


	//   ....[12]....
        /*01a4*/ 	.word	0xffffffff


	//   ....[13]....
        /*01a8*/ 	.word	0xffffffff


	//   ....[14]....
        /*01ac*/ 	.word	0xffffffff


	//   ....[15]....
        /*01b0*/ 	.word	0xffffffff


	//----- nvinfo : EIATTR_COOP_GROUP_INSTR_OFFSETS
	.align		4
.L_18827:
        /*01b4*/ 	.byte	0x04, 0x28
        /*01b6*/ 	.short	(.L_18829 - .L_18828)


	//   ....[0]....
.L_18828:
        /*01b8*/ 	.word	0x00000af0


	//   ....[1]....
        /*01bc*/ 	.word	0x00000b10


	//   ....[2]....
        /*01c0*/ 	.word	0x00000bc0


	//   ....[3]....
        /*01c4*/ 	.word	0x00000be0


	//   ....[4]....
        /*01c8*/ 	.word	0x00000c00


	//   ....[5]....
        /*01cc*/ 	.word	0x000019c0


	//   ....[6]....
        /*01d0*/ 	.word	0x00001a20


	//   ....[7]....
        /*01d4*/ 	.word	0x00001a50


	//   ....[8]....
        /*01d8*/ 	.word	0x00001a70


	//   ....[9]....
        /*01dc*/ 	.word	0x00001a90


	//   ....[10]....
        /*01e0*/ 	.word	0x00001ae0


	//   ....[11]....
        /*01e4*/ 	.word	0x00001b00


	//   ....[12]....
        /*01e8*/ 	.word	0x00001b20


	//   ....[13]....
        /*01ec*/ 	.word	0x00002f50


	//   ....[14]....
        /*01f0*/ 	.word	0x00002fd0


	//   ....[15]....
        /*01f4*/ 	.word	0x00003030


	//----- nvinfo : EIATTR_SYSCALL_OFFSETS
	.align		4
.L_18829:
        /*01f8*/ 	.byte	0x04, 0x46
        /*01fa*/ 	.short	(.L_18831 - .L_18830)


	//   ....[0]....
.L_18830:
        /*01fc*/ 	.word	0x00002db0


	//   ....[1]....
        /*0200*/ 	.word	0x00002ee0


	//----- nvinfo : EIATTR_EXIT_INSTR_OFFSETS
	.align		4
.L_18831:
        /*0204*/ 	.byte	0x04, 0x1c
        /*0206*/ 	.short	(.L_18833 - .L_18832)


	//   ....[0]....
.L_18832:
        /*0208*/ 	.word	0x00002a50


	//   ....[1]....
        /*020c*/ 	.word	0x00002c00


	//   ....[2]....
        /*0210*/ 	.word	0x00002c80


	//   ....[3]....
        /*0214*/ 	.word	0x00002ef0


	//----- nvinfo : EIATTR_CTAIDZ_USED
	.align		4
.L_18833:
        /*0218*/ 	.byte	0x01, 0x04
	.zero		2


	//----- nvinfo : EIATTR_CRS_STACK_SIZE
	.align		4
        /*021c*/ 	.byte	0x04, 0x1e
        /*021e*/ 	.short	(.L_18835 - .L_18834)
.L_18834:
        /*0220*/ 	.word	0x00000000
.L_18835:


//--------------------- .nv.info._ZN4vllm25paged_attention_v1_kernelIthLi64ELi8ELi128ELNS_18Fp8KVCacheDataTypeE1ELb1EEEvPT_PKS2_PKT0_S8_ifPKiSA_iPKfiiiSC_SC_iiiii --------------------------
	.section	.nv.info._ZN4vllm25paged_attention_v1_kernelIthLi64ELi8ELi128ELNS_18Fp8KVCacheDataTypeE1ELb1EEEvPT_PKS2_PKT0_S8_ifPKiSA_iPKfiiiSC_SC_iiiii,"",@"SHT_CUDA_INFO"
	.sectionflags	@""
	.align	4


	//----- nvinfo : EIATTR_CUDA_API_VERSION
	.align		4
        /*0000*/ 	.byte	0x04, 0x37
        /*0002*/ 	.short	(.L_18837 - .L_18836)
.L_18836:
        /*0004*/ 	.word	0x00000082


	//----- nvinfo : EIATTR_SW2861232_WAR
	.align		4
.L_18837:
        /*0008*/ 	.byte	0x01, 0x35
	.zero		2


	//----- nvinfo : EIATTR_PARAM_CBANK
	.align		4
        /*000c*/ 	.byte	0x04, 0x0a
        /*000e*/ 	.short	(.L_18839 - .L_18838)
	.align		4
.L_18838:
        /*0010*/ 	.word	index@(.nv.constant0._ZN4vllm25paged_attention_v1_kernelIthLi64ELi8ELi128ELNS_18Fp8KVCacheDataTypeE1ELb1EEEvPT_PKS2_PKT0_S8_ifPKiSA_iPKfiiiSC_SC_iiiii)
        /*0014*/ 	.short	0x0160
        /*0016*/ 	.short	0x007c


	//----- nvinfo : EIATTR_CBANK_PARAM_SIZE
	.align		4
.L_18839:
        /*0018*/ 	.byte	0x03, 0x19
        /*001a*/ 	.short	0x007c


	//----- nvinfo : EIATTR_KPARAM_INFO
	.align		4
        /*001c*/ 	.byte	0x04, 0x17
        /*001e*/ 	.short	(.L_18841 - .L_18840)
.L_18840:
        /*0020*/ 	.word	0x00000000
        /*0024*/ 	.short	0x0013
        /*0026*/ 	.short	0x0078
        /*0028*/ 	.byte	0x00, 0xf0, 0x11, 0x00


	//----- nvinfo : EIATTR_KPARAM_INFO
	.align		4
.L_18841:
        /*002c*/ 	.byte	0x04, 0x17
        /*002e*/ 	.short	(.L_18843 - .L_18842)
.L_18842:
        /*0030*/ 	.word	0x00000000
        /*0034*/ 	.short	0x0012
        /*0036*/ 	.short	0x0074
        /*0038*/ 	.byte	0x00, 0xf0, 0x11, 0x00


	//----- nvinfo : EIATTR_KPARAM_INFO
	.align		4
.L_18843:
        /*003c*/ 	.byte	0x04, 0x17
        /*003e*/ 	.short	(.L_18845 - .L_18844)
.L_18844:
        /*0040*/ 	.word	0x00000000
        /*0044*/ 	.short	0x0011
        /*0046*/ 	.short	0x0070
        /*0048*/ 	.byte	0x00, 0xf0, 0x11, 0x00


	//----- nvinfo : EIATTR_KPARAM_INFO
	.align		4
.L_18845:
        /*004c*/ 	.byte	0x04, 0x17
        /*004e*/ 	.short	(.L_18847 - .L_18846)
.L_18846:
        /*0050*/ 	.word	0x00000000
        /*0054*/ 	.short	0x0010
        /*0056*/ 	.short	0x006c
        /*0058*/ 	.byte	0x00, 0xf0, 0x11, 0x00


	//----- nvinfo : EIATTR_KPARAM_INFO
	.align		4
.L_18847:
        /*005c*/ 	.byte	0x04, 0x17
        /*005e*/ 	.short	(.L_18849 - .L_18848)
.L_18848:
        /*0060*/ 	.word	0x00000000
        /*0064*/ 	.short	0x000f
        /*0066*/ 	.short	0x0068
        /*0068*/ 	.byte	0x00, 0xf0, 0x11, 0x00


	//----- nvinfo : EIATTR_KPARAM_INFO
	.align		4
.L_18849:
        /*006c*/ 	.byte	0x04, 0x17
        /*006e*/ 	.short	(.L_18851 - .L_18850)
.L_18850:
        /*0070*/ 	.word	0x00000000
        /*0074*/ 	.short	0x000e
        /*0076*/ 	.short	0x0060
        /*0078*/ 	.byte	0x00, 0xf0, 0x21, 0x00


	//----- nvinfo : EIATTR_KPARAM_INFO
	.align		4
.L_18851:
        /*007c*/ 	.byte	0x04, 0x17
        /*007e*/ 	.short	(.L_18853 - .L_18852)
.L_18852:
        /*0080*/ 	.word	0x00000000
        /*0084*/ 	.short	0x000d
        /*0086*/ 	.short	0x0058
        /*0088*/ 	.byte	0x00, 0xf0, 0x21, 0x00


	//----- nvinfo : EIATTR_KPARAM_INFO
	.align		4
.L_18853:
        /*008c*/ 	.byte	0x04, 0x17
        /*008e*/ 	.short	(.L_18855 - .L_18854)
.L_18854:
        /*0090*/ 	.word	0x00000000
        /*0094*/ 	.short	0x000c
        /*0096*/ 	.short	0x0050
        /*0098*/ 	.byte	0x00, 0xf0, 0x11, 0x00


	//----- nvinfo : EIATTR_KPARAM_INFO
	.align		4
.L_18855:
        /*009c*/ 	.byte	0x04, 0x17
        /*009e*/ 	.short	(.L_18857 - .L_18856)
.L_18856:
        /*00a0*/ 	.word	0x00000000
        /*00a4*/ 	.short	0x000b
        /*00a6*/ 	.short	0x004c
        /*00a8*/ 	.byte	0x00, 0xf0, 0x11, 0x00


	//----- nvinfo : EIATTR_KPARAM_INFO
	.align		4
.L_18857:
        /*00ac*/ 	.byte	0x04, 0x17
        /*00ae*/ 	.short	(.L_18859 - .L_18858)
.L_18858:
        /*00b0*/ 	.word	0x00000000
        /*00b4*/ 	.short	0x000a
        /*00b6*/ 	.short	0x0048
        /*00b8*/ 	.byte	0x00, 0xf0, 0x11, 0x00


	//----- nvinfo : EIATTR_KPARAM_INFO
	.align		4
.L_18859:
        /*00bc*/ 	.byte	0x04, 0x17
        /*00be*/ 	.short	(.L_18861 - .L_18860)
.L_18860:
        /*00c0*/ 	.word	0x00000000
        /*00c4*/ 	.short	0x0009
        /*00c6*/ 	.short	0x0040
        /*00c8*/ 	.byte	0x00, 0xf0, 0x21, 0x00


	//----- nvinfo : EIATTR_KPARAM_INFO
	.align		4
.L_18861:
        /*00cc*/ 	.byte	0x04, 0x17
        /*00ce*/ 	.short	(.L_18863 - .L_18862)
.L_18862:
        /*00d0*/ 	.word	0x00000000
        /*00d4*/ 	.short	0x0008
        /*00d6*/ 	.short	0x0038
        /*00d8*/ 	.byte	0x00, 0xf0, 0x11, 0x00


	//----- nvinfo : EIATTR_KPARAM_INFO
	.align		4
.L_18863:
        /*00dc*/ 	.byte	0x04, 0x17
        /*00de*/ 	.short	(.L_18865 - .L_18864)
.L_18864:
        /*00e0*/ 	.word	0x00000000
        /*00e4*/ 	.short	0x0007
        /*00e6*/ 	.short	0x0030
        /*00e8*/ 	.byte	0x00, 0xf0, 0x21, 0x00


	//----- nvinfo : EIATTR_KPARAM_INFO
	.align		4
.L_18865:
        /*00ec*/ 	.byte	0x04, 0x17
        /*00ee*/ 	.short	(.L_18867 - .L_18866)
.L_18866:
        /*00f0*/ 	.word	0x00000000
        /*00f4*/ 	.short	0x0006
        /*00f6*/ 	.short	0x0028
        /*00f8*/ 	.byte	0x00, 0xf0, 0x21, 0x00


	//----- nvinfo : EIATTR_KPARAM_INFO
	.align		4
.L_18867:
        /*00fc*/ 	.byte	0x04, 0x17
        /*00fe*/ 	.short	(.L_18869 - .L_18868)
.L_18868:
        /*0100*/ 	.word	0x00000000
        /*0104*/ 	.short	0x0005
        /*0106*/ 	.short	0x0024
        /*0108*/ 	.byte	0x00, 0xf0, 0x11, 0x00


	//----- nvinfo : EIATTR_KPARAM_INFO
	.align		4
.L_18869:
        /*010c*/ 	.byte	0x04, 0x17
        /*010e*/ 	.short	(.L_18871 - .L_18870)
.L_18870:
        /*0110*/ 	.word	0x00000000
        /*0114*/ 	.short	0x0004
        /*0116*/ 	.short	0x0020
        /*0118*/ 	.byte	0x00, 0xf0, 0x11, 0x00


	//----- nvinfo : EIATTR_KPARAM_INFO
	.align		4
.L_18871:
        /*011c*/ 	.byte	0x04, 0x17
        /*011e*/ 	.short	(.L_18873 - .L_18872)
.L_18872:
        /*0120*/ 	.word	0x00000000
        /*0124*/ 	.short	0x0003
        /*0126*/ 	.short	0x0018
        /*0128*/ 	.byte	0x00, 0xf0, 0x21, 0x00


	//----- nvinfo : EIATTR_KPARAM_INFO
	.align		4
.L_18873:
        /*012c*/ 	.byte	0x04, 0x17
        /*012e*/ 	.short	(.L_18875 - .L_18874)
.L_18874:
        /*0130*/ 	.word	0x00000000
        /*0134*/ 	.short	0x0002
        /*0136*/ 	.short	0x0010
        /*0138*/ 	.byte	0x00, 0xf0, 0x21, 0x00


	//----- nvinfo : EIATTR_KPARAM_INFO
	.align		4
.L_18875:
        /*013c*/ 	.byte	0x04, 0x17
        /*013e*/ 	.short	(.L_18877 - .L_18876)
.L_18876:
        /*0140*/ 	.word	0x00000000
        /*0144*/ 	.short	0x0001
        /*0146*/ 	.short	0x0008
        /*0148*/ 	.byte	0x00, 0xf0, 0x21, 0x00


	//----- nvinfo : EIATTR_KPARAM_INFO
	.align		4
.L_18877:
        /*014c*/ 	.byte	0x04, 0x17
        /*014e*/ 	.short	(.L_18879 - .L_18878)
.L_18878:
        /*0150*/ 	.word	0x00000000
        /*0154*/ 	.short	0x0000
        /*0156*/ 	.short	0x0000
        /*0158*/ 	.byte	0x00, 0xf0, 0x21, 0x00


	//----- nvinfo : EIATTR_MAXREG_COUNT
	.align		4
.L_18879:
        /*015c*/ 	.byte	0x03, 0x1b
        /*015e*/ 	.short	0x00ff


	//----- nvinfo : EIATTR_NUM_BARRIERS
	.align		4
        /*0160*/ 	.byte	0x02, 0x4c
        /*0162*/ 	.byte	0x01
	.zero		1


	//----- nvinfo : EIATTR_EXTERNS
	.align		4
        /*0164*/ 	.byte	0x04, 0x0f
        /*0166*/ 	.short	(.L_18881 - .L_18880)


	//   ....[0]....
	.align		4
.L_18880:
        /*0168*/ 	.word	index@(__assertfail)


	//----- nvinfo : EIATTR_MERCURY_ISA_VERSION
	.align		4
.L_18881:
        /*016c*/ 	.byte	0x03, 0x5f
        /*016e*/ 	.short	0x0000


	//----- nvinfo : EIATTR_COOP_GROUP_MASK_REGIDS
	.align		4
        /*0170*/ 	.byte	0x04, 0x29
        /*0172*/ 	.short	(.L_18883 - .L_18882)


	//   ....[0]....
.L_18882:
        /*0174*/ 	.word	0xffffffff


	//   ....[1]....
        /*0178*/ 	.word	0xffffffff


	//   ....[2]....
        /*017c*/ 	.word	0xffffffff


	//   ....[3]....
        /*0180*/ 	.word	0xffffffff


	//   ....[4]....
        /*0184*/ 	.word	0xffffffff


	//   ....[5]....
        /*0188*/ 	.word	0xffffffff


	//   ....[6]....
        /*018c*/ 	.word	0xffffffff


	//   ....[7]....
        /*0190*/ 	.word	0xffffffff


	//   ....[8]....
        /*0194*/ 	.word	0xffffffff


	//   ....[9]....
        /*0198*/ 	.word	0xffffffff


	//   ....[10]....
        /*019c*/ 	.word	0xffffffff


	//   ....[11]....
        /*01a0*/ 	.word	0xffffffff


	//   ....[12]....
        /*01a4*/ 	.word	0xffffffff


	//   ....[13]....
        /*01a8*/ 	.word	0xffffffff


	//   ....[14]....
        /*01ac*/ 	.word	0xffffffff


	//   ....[15]....
        /*01b0*/ 	.word	0xffffffff


	//----- nvinfo : EIATTR_COOP_GROUP_INSTR_OFFSETS
	.align		4
.L_18883:
        /*01b4*/ 	.byte	0x04, 0x28
        /*01b6*/ 	.short	(.L_18885 - .L_18884)


	//   ....[0]....
.L_18884:
        /*01b8*/ 	.word	0x00000af0


	//   ....[1]....
        /*01bc*/ 	.word	0x00000b10


	//   ....[2]....
        /*01c0*/ 	.word	0x00000bc0


	//   ....[3]....
        /*01c4*/ 	.word	0x00000be0


	//   ....[4]....
        /*01c8*/ 	.word	0x00000c00


	//   ....[5]....
        /*01cc*/ 	.word	0x000019c0


	//   ....[6]....
        /*01d0*/ 	.word	0x00001a20


	//   ....[7]....
        /*01d4*/ 	.word	0x00001a50


	//   ....[8]....
        /*01d8*/ 	.word	0x00001a70


	//   ....[9]....
        /*01dc*/ 	.word	0x00001a90


	//   ....[10]....
        /*01e0*/ 	.word	0x00001ae0


	//   ....[11]....
        /*01e4*/ 	.word	0x00001b00


	//   ....[12]....
        /*01e8*/ 	.word	0x00001b20


	//   ....[13]....
        /*01ec*/ 	.word	0x00002d60


	//   ....[14]....
        /*01f0*/ 	.word	0x00002de0


	//   ....[15]....
        /*01f4*/ 	.word	0x00002e40


	//----- nvinfo : EIATTR_SYSCALL_OFFSETS
	.align		4
.L_18885:
        /*01f8*/ 	.byte	0x04, 0x46
        /*01fa*/ 	.short	(.L_18887 - .L_18886)


	//   ....[0]....
.L_18886:
        /*01fc*/ 	.word	0x00002bc0


	//   ....[1]....
        /*0200*/ 	.word	0x00002cf0


	//----- nvinfo : EIATTR_EXIT_INSTR_OFFSETS
	.align		4
.L_18887:
        /*0204*/ 	.byte	0x04, 0x1c
        /*0206*/ 	.short	(.L_18889 - .L_18888)


	//   ....[0]....
.L_18888:
        /*0208*/ 	.word	0x000028d0


	//   ....[1]....
        /*020c*/ 	.word	0x00002a90


	//   ....[2]....
        /*0210*/ 	.word	0x00002d00


	//----- nvinfo : EIATTR_CTAIDZ_USED
	.align		4
.L_18889:
        /*0214*/ 	.byte	0x01, 0x04
	.zero		2


	//----- nvinfo : EIATTR_CRS_STACK_SIZE
	.align		4
        /*0218*/ 	.byte	0x04, 0x1e
        /*021a*/ 	.short	(.L_18891 - .L_18890)
.L_18890:
        /*021c*/ 	.word	0x00000000
.L_18891:


//--------------------- .nv.info._ZN4vllm25paged_attention_v1_kernelIthLi32ELi8ELi128ELNS_18Fp8KVCacheDataTypeE1ELb1EEEvPT_PKS2_PKT0_S8_ifPKiSA_iPKfiiiSC_SC_iiiii --------------------------
	.section	.nv.info._ZN4vllm25paged_attention_v1_kernelIthLi32ELi8ELi128ELNS_18Fp8KVCacheDataTypeE1ELb1EEEvPT_PKS2_PKT0_S8_ifPKiSA_iPKfiiiSC_SC_iiiii,"",@"SHT_CUDA_INFO"
	.sectionflags	@""
	.align	4


	//----- nvinfo : EIATTR_CUDA_API_VERSION
	.align		4
        /*0000*/ 	.byte	0x04, 0x37
        /*0002*/ 	.short	(.L_18893 - .L_18892)
.L_18892:
        /*0004*/ 	.word	0x00000082


	//----- nvinfo : EIATTR_SW2861232_WAR
	.align		4
.L_18893:
        /*0008*/ 	.byte	0x01, 0x35
	.zero		2


	//----- nvinfo : EIATTR_PARAM_CBANK
	.align		4
        /*000c*/ 	.byte	0x04, 0x0a
        /*000e*/ 	.short	(.L_18895 - .L_18894)
	.align		4
.L_18894:
        /*0010*/ 	.word	index@(.nv.constant0._ZN4vllm25paged_attention_v1_kernelIthLi32ELi8ELi128ELNS_18Fp8KVCacheDataTypeE1ELb1EEEvPT_PKS2_PKT0_S8_ifPKiSA_iPKfiiiSC_SC_iiiii)
        /*0014*/ 	.short	0x0160
        /*0016*/ 	.short	0x007c


	//----- nvinfo : EIATTR_CBANK_PARAM_SIZE
	.align		4
.L_18895:
        /*0018*/ 	.byte	0x03, 0x19
        /*001a*/ 	.short	0x007c


	//----- nvinfo : EIATTR_KPARAM_INFO
	.align		4
        /*001c*/ 	.byte	0x04, 0x17
        /*001e*/ 	.short	(.L_18897 - .L_18896)
.L_18896:
        /*0020*/ 	.word	0x00000000
        /*0024*/ 	.short	0x0013
        /*0026*/ 	.short	0x0078
        /*0028*/ 	.byte	0x00, 0xf0, 0x11, 0x00


	//----- nvinfo : EIATTR_KPARAM_INFO
	.align		4
.L_18897:
        /*002c*/ 	.byte	0x04, 0x17
        /*002e*/ 	.short	(.L_18899 - .L_18898)
.L_18898:
        /*0030*/ 	.word	0x00000000
        /*0034*/ 	.short	0x0012
        /*0036*/ 	.short	0x0074
        /*0038*/ 	.byte	0x00, 0xf0, 0x11, 0x00


	//----- nvinfo : EIATTR_KPARAM_INFO
	.align		4
.L_18899:
        /*003c*/ 	.byte	0x04, 0x17
        /*003e*/ 	.short	(.L_18901 - .L_18900)
.L_18900:
        /*0040*/ 	.word	0x00000000
        /*0044*/ 	.short	0x0011
        /*0046*/ 	.short	0x0070
        /*0048*/ 	.byte	0x00, 0xf0, 0x11, 0x00


	//----- nvinfo : EIATTR_KPARAM_INFO
	.align		4
.L_18901:
        /*004c*/ 	.byte	0x04, 0x17
        /*004e*/ 	.short	(.L_18903 - .L_18902)
.L_18902:
        /*0050*/ 	.word	0x00000000
        /*0054*/ 	.short	0x0010
        /*0056*/ 	.short	0x006c
        /*0058*/ 	.byte	0x00, 0xf0, 0x11, 0x00


	//----- nvinfo : EIATTR_KPARAM_INFO
	.align		4
.L_18903:
        /*005c*/ 	.byte	0x04, 0x17
        /*005e*/ 	.short	(.L_18905 - .L_18904)
.L_18904:
        /*0060*/ 	.word	0x00000000
        /*0064*/ 	.short	0x000f
        /*0066*/ 	.short	0x0068
        /*0068*/ 	.byte	0x00, 0xf0, 0x11, 0x00


	//----- nvinfo : EIATTR_KPARAM_INFO
	.align		4
.L_18905:
        /*006c*/ 	.byte	0x04, 0x17
        /*006e*/ 	.short	(.L_18907 - .L_18906)
.L_18906:
        /*0070*/ 	.word	0x00000000
        /*0074*/ 	.short	0x000e
        /*0076*/ 	.short	0x0060
        /*0078*/ 	.byte	0x00, 0xf0, 0x21, 0x00


	//----- nvinfo : EIATTR_KPARAM_INFO
	.align		4
.L_18907:
        /*007c*/ 	.byte	0x04, 0x17
        /*007e*/ 	.short	(.L_18909 - .L_18908)
.L_18908:
        /*0080*/ 	.word	0x00000000
        /*0084*/ 	.short	0x000d
        /*0086*/ 	.short	0x0058
        /*0088*/ 	.byte	0x00, 0xf0, 0x21, 0x00


	//----- nvinfo : EIATTR_KPARAM_INFO
	.align		4
.L_18909:
        /*008c*/ 	.byte	0x04, 0x17
        /*008e*/ 	.short	(.L_18911 - .L_18910)
.L_18910:
        /*0090*/ 	.word	0x00000000
        /*0094*/ 	.short	0x000c
        /*0096*/ 	.short	0x0050
        /*0098*/ 	.byte	0x00, 0xf0, 0x11, 0x00


	//----- nvinfo : EIATTR_KPARAM_INFO
	.align		4
.L_18911:
        /*009c*/ 	.byte	0x04, 0x17
        /*009e*/ 	.short	(.L_18913 - .L_18912)
.L_18912:
        /*00a0*/ 	.word	0x00000000
        /*00a4*/ 	.short	0x000b
        /*00a6*/ 	.short	0x004c
        /*00a8*/ 	.byte	0x00, 0xf0, 0x11, 0x00


	//----- nvinfo : EIATTR_KPARAM_INFO
	.align		4
.L_18913:
        /*00ac*/ 	.byte	0x04, 0x17
        /*00ae*/ 	.short	(.L_18915 - .L_18914)
.L_18914:
        /*00b0*/ 	.word	0x00000000
        /*00b4*/ 	.short	0x000a
        /*00b6*/ 	.short	0x0048
        /*00b8*/ 	.byte	0x00, 0xf0, 0x11, 0x00


	//----- nvinfo : EIATTR_KPARAM_INFO
	.align		4
.L_18915:
        /*00bc*/ 	.byte	0x04, 0x17
        /*00be*/ 	.short	(.L_18917 - .L_18916)
.L_18916:
        /*00c0*/ 	.word	0x00000000
        /*00c4*/ 	.short	0x0009
        /*00c6*/ 	.short	0x0040
        /*00c8*/ 	.byte	0x00, 0xf0, 0x21, 0x00


	//----- nvinfo : EIATTR_KPARAM_INFO
	.align		4
.L_18917:
        /*00cc*/ 	.byte	0x04, 0x17
        /*00ce*/ 	.short	(.L_18919 - .L_18918)
.L_18918:
        /*00d0*/ 	.word	0x00000000
        /*00d4*/ 	.short	0x0008
        /*00d6*/ 	.short	0x0038
        /*00d8*/ 	.byte	0x00, 0xf0, 0x11, 0x00


	//----- nvinfo : EIATTR_KPARAM_INFO
	.align		4
.L_18919:
        /*00dc*/ 	.byte	0x04, 0x17
        /*00de*/ 	.short	(.L_18921 - .L_18920)
.L_18920:
        /*00e0*/ 	.word	0x00000000
        /*00e4*/ 	.short	0x0007
        /*00e6*/ 	.short	0x0030
        /*00e8*/ 	.byte	0x00, 0xf0, 0x21, 0x00


	//----- nvinfo : EIATTR_KPARAM_INFO
	.align		4
.L_18921:
        /*00ec*/ 	.byte	0x04, 0x17
        /*00ee*/ 	.short	(.L_18923 - .L_18922)
.L_18922:
        /*00f0*/ 	.word	0x00000000
        /*00f4*/ 	.short	0x0006
        /*00f6*/ 	.short	0x0028
        /*00f8*/ 	.byte	0x00, 0xf0, 0x21, 0x00


	//----- nvinfo : EIATTR_KPARAM_INFO
	.align		4
.L_18923:
        /*00fc*/ 	.byte	0x04, 0x17
        /*00fe*/ 	.short	(.L_18925 - .L_18924)
.L_18924:
        /*0100*/ 	.word	0x00000000
        /*0104*/ 	.short	0x0005
        /*0106*/ 	.short	0x0024
        /*0108*/ 	.byte	0x00, 0xf0, 0x11, 0x00


	//----- nvinfo : EIATTR_KPARAM_INFO
	.align		4
.L_18925:
        /*010c*/ 	.byte	0x04, 0x17
        /*010e*/ 	.short	(.L_18927 - .L_18926)
.L_18926:
        /*0110*/ 	.word	0x00000000
        /*0114*/ 	.short	0x0004
        /*0116*/ 	.short	0x0020
        /*0118*/ 	.byte	0x00, 0xf0, 0x11, 0x00


	//----- nvinfo : EIATTR_KPARAM_INFO
	.align		4
.L_18927:
        /*011c*/ 	.byte	0x04, 0x17
        /*011e*/ 	.short	(.L_18929 - .L_18928)
.L_18928:
        /*0120*/ 	.word	0x00000000
        /*0124*/ 	.short	0x0003
        /*0126*/ 	.short	0x0018
        /*0128*/ 	.byte	0x00, 0xf0, 0x21, 0x00


	//----- nvinfo : EIATTR_KPARAM_INFO
	.align		4
.L_18929:
        /*012c*/ 	.byte	0x04, 0x17
        /*012e*/ 	.short	(.L_18931 - .L_18930)
.L_18930:
        /*0130*/ 	.word	0x00000000
        /*0134*/ 	.short	0x0002
        /*0136*/ 	.short	0x0010
        /*0138*/ 	.byte	0x00, 0xf0, 0x21, 0x00


	//----- nvinfo : EIATTR_KPARAM_INFO
	.align		4
.L_18931:
        /*013c*/ 	.byte	0x04, 0x17
        /*013e*/ 	.short	(.L_18933 - .L_18932)
.L_18932:
        /*0140*/ 	.word	0x00000000
        /*0144*/ 	.short	0x0001
        /*0146*/ 	.short	0x0008
        /*0148*/ 	.byte	0x00, 0xf0, 0x21, 0x00


	//----- nvinfo : EIATTR_KPARAM_INFO
	.align		4
.L_18933:
        /*014c*/ 	.byte	0x04, 0x17
        /*014e*/ 	.short	(.L_18935 - .L_18934)
.L_18934:
        /*0150*/ 	.word	0x00000000
        /*0154*/ 	.short	0x0000
        /*0156*/ 	.short	0x0000
        /*0158*/ 	.byte	0x00, 0xf0, 0x21, 0x00


	//----- nvinfo : EIATTR_MAXREG_COUNT
	.align		4
.L_18935:
        /*015c*/ 	.byte	0x03, 0x1b
        /*015e*/ 	.short	0x00ff


	//----- nvinfo : EIATTR_NUM_BARRIERS
	.align		4
        /*0160*/ 	.byte	0x02, 0x4c
        /*0162*/ 	.byte	0x01
	.zero		1


	//----- nvinfo : EIATTR_EXTERNS
	.align		4
        /*0164*/ 	.byte	0x04, 0x0f
        /*0166*/ 	.short	(.L_18937 - .L_18936)


	//   ....[0]....
	.align		4
.L_18936:
        /*0168*/ 	.word	index@(__assertfail)


	//----- nvinfo : EIATTR_MERCURY_ISA_VERSION
	.align		4
.L_18937:
        /*016c*/ 	.byte	0x03, 0x5f
        /*016e*/ 	.short	0x0000


	//----- nvinfo : EIATTR_COOP_GROUP_MASK_REGIDS
	.align		4
        /*0170*/ 	.byte	0x04, 0x29
        /*0172*/ 	.short	(.L_18939 - .L_18938)


	//   ....[0]....
.L_18938:
        /*0174*/ 	.word	0xffffffff


	//   ....[1]....
        /*0178*/ 	.word	0xffffffff


	//   ....[2]....
        /*017c*/ 	.word	0xffffffff


	//   ....[3]....
        /*0180*/ 	.word	0xffffffff


	//   ....[4]....
        /*0184*/ 	.word	0xffffffff


	//   ....[5]....
        /*0188*/ 	.word	0xffffffff


	//   ....[6]....
        /*018c*/ 	.word	0xffffffff


	//   ....[7]....
        /*0190*/ 	.word	0xffffffff


	//   ....[8]....
        /*0194*/ 	.word	0xffffffff


	//   ....[9]....
        /*0198*/ 	.word	0xffffffff


	//   ....[10]....
        /*019c*/ 	.word	0xffffffff


	//   ....[11]....
        /*01a0*/ 	.word	0xffffffff


	//   ....[12]....
        /*01a4*/ 	.word	0xffffffff


	//   ....[13]....
        /*01a8*/ 	.word	0xffffffff


	//   ....[14]....
        /*01ac*/ 	.word	0xffffffff


	//   ....[15]....
        /*01b0*/ 	.word	0xffffffff


	//----- nvinfo : EIATTR_COOP_GROUP_INSTR_OFFSETS
	.align		4
.L_18939:
        /*01b4*/ 	.byte	0x04, 0x28
        /*01b6*/ 	.short	(.L_18941 - .L_18940)


	//   ....[0]....
.L_18940:
        /*01b8*/ 	.word	0x00000af0


	//   ....[1]....
        /*01bc*/ 	.word	0x00000b10


	//   ....[2]....
        /*01c0*/ 	.word	0x00000bc0


	//   ....[3]....
        /*01c4*/ 	.word	0x00000be0


	//   ....[4]....
        /*01c8*/ 	.word	0x00000c00


	//   ....[5]....
        /*01cc*/ 	.word	0x000019c0


	//   ....[6]....
        /*01d0*/ 	.word	0x00001a20


	//   ....[7]....
        /*01d4*/ 	.word	0x00001a50


	//   ....[8]....
        /*01d8*/ 	.word	0x00001a70


	//   ....[9]....
        /*01dc*/ 	.word	0x00001a90


	//   ....[10]....
        /*01e0*/ 	.word	0x00001ae0


	//   ....[11]....
        /*01e4*/ 	.word	0x00001b00


	//   ....[12]....
        /*01e8*/ 	.word	0x00001b20


	//   ....[13]....
        /*01ec*/ 	.word	0x00002c90


	//   ....[14]....
        /*01f0*/ 	.word	0x00002d10


	//   ....[15]....
        /*01f4*/ 	.word	0x00002d70


	//----- nvinfo : EIATTR_SYSCALL_OFFSETS
	.align		4
.L_18941:
        /*01f8*/ 	.byte	0x04, 0x46
        /*01fa*/ 	.short	(.L_18943 - .L_18942)


	//   ....[0]....
.L_18942:
        /*01fc*/ 	.word	0x00002af0


	//   ....[1]....
        /*0200*/ 	.word	0x00002c20


	//----- nvinfo : EIATTR_EXIT_INSTR_OFFSETS
	.align		4
.L_18943:
        /*0204*/ 	.byte	0x04, 0x1c
        /*0206*/ 	.short	(.L_18945 - .L_18944)


	//   ....[0]....
.L_18944:
        /*0208*/ 	.word	0x00002880


	//   ....[1]....
        /*020c*/ 	.word	0x000029c0


	//   ....[2]....
        /*0210*/ 	.word	0x00002c30


	//----- nvinfo : EIATTR_CTAIDZ_USED
	.align		4
.L_18945:
        /*0214*/ 	.byte	0x01, 0x04
	.zero		2


	//----- nvinfo : EIATTR_CRS_STACK_SIZE
	.align		4
        /*0218*/ 	.byte	0x04, 0x1e
        /*021a*/ 	.short	(.L_18947 - .L_18946)
.L_18946:
        /*021c*/ 	.word	0x00000000
.L_18947:


//--------------------- .nv.info._ZN4vllm25paged_attention_v1_kernelIfhLi256ELi32ELi128ELNS_18Fp8KVCacheDataTypeE1ELb0EEEvPT_PKS2_PKT0_S8_ifPKiSA_iPKfiiiSC_SC_iiiii --------------------------
	.section	.nv.info._ZN4vllm25paged_attention_v1_kernelIfhLi256ELi32ELi128ELNS_18Fp8KVCacheDataTypeE1ELb0EEEvPT_PKS2_PKT0_S8_ifPKiSA_iPKfiiiSC_SC_iiiii,"",@"SHT_CUDA_INFO"
	.sectionflags	@""
	.align	4


	//----- nvinfo : EIATTR_CUDA_API_VERSION
	.align		4
        /*0000*/ 	.byte	0x04, 0x37
        /*0002*/ 	.short	(.L_18949 - .L_18948)
.L_18948:
        /*0004*/ 	.word	0x00000082


	//----- nvinfo : EIATTR_SW2861232_WAR
	.align		4
.L_18949:
        /*0008*/ 	.byte	0x01, 0x35
	.zero		2


	//----- nvinfo : EIATTR_PARAM_CBANK
	.align		4
        /*000c*/ 	.byte	0x04, 0x0a
        /*000e*/ 	.short	(.L_18951 - .L_18950)
	.align		4
.L_18950:
        /*0010*/ 	.word	index@(.nv.constant0._ZN4vllm25paged_attention_v1_kernelIfhLi256ELi32ELi128ELNS_18Fp8KVCacheDataTypeE1ELb0EEEvPT_PKS2_PKT0_S8_ifPKiSA_iPKfiiiSC_SC_iiiii)
        /*0014*/ 	.short	0x0160
        /*0016*/ 	.short	0x007c


	//----- nvinfo : EIATTR_CBANK_PARAM_SIZE
	.align		4
.L_18951:
        /*0018*/ 	.byte	0x03, 0x19
        /*001a*/ 	.short	0x007c


	//----- nvinfo : EIATTR_KPARAM_INFO
	.align		4
        /*001c*/ 	.byte	0x04, 0x17
        /*001e*/ 	.short	(.L_18953 - .L_18952)
.L_18952:
        /*0020*/ 	.word	0x00000000
        /*0024*/ 	.short	0x0013
        /*0026*/ 	.short	0x0078
        /*0028*/ 	.byte	0x00, 0xf0, 0x11, 0x00


	//----- nvinfo : EIATTR_KPARAM_INFO
	.align		4
.L_18953:
        /*002c*/ 	.byte	0x04, 0x17
        /*002e*/ 	.short	(.L_18955 - .L_18954)
.L_18954:
        /*0030*/ 	.word	0x00000000
        /*0034*/ 	.short	0x0012
        /*0036*/ 	.short	0x0074
        /*0038*/ 	.byte	0x00, 0xf0, 0x11, 0x00


	//----- nvinfo : EIATTR_KPARAM_INFO
	.align		4
.L_18955:
        /*003c*/ 	.byte	0x04, 0x17
        /*003e*/ 	.short	(.L_18957 - .L_18956)
.L_18956:
        /*0040*/ 	.word	0x00000000
        /*0044*/ 	.short	0x0011
        /*0046*/ 	.short	0x0070
        /*0048*/ 	.byte	0x00, 0xf0, 0x11, 0x00


	//----- nvinfo : EIATTR_KPARAM_INFO
	.align		4
.L_18957:
        /*004c*/ 	.byte	0x04, 0x17
        /*004e*/ 	.short	(.L_18959 - .L_18958)
.L_18958:
        /*0050*/ 	.word	0x00000000
        /*0054*/ 	.short	0x0010
        /*0056*/ 	.short	0x006c
        /*0058*/ 	.byte	0x00, 0xf0, 0x11, 0x00


	//----- nvinfo : EIATTR_KPARAM_INFO
	.align		4
.L_18959:
        /*005c*/ 	.byte	0x04, 0x17
        /*005e*/ 	.short	(.L_18961 - .L_18960)
.L_18960:
        /*0060*/ 	.word	0x00000000
        /*0064*/ 	.short	0x000f
        /*0066*/ 	.short	0x0068
        /*0068*/ 	.byte	0x00, 0xf0, 0x11, 0x00


	//----- nvinfo : EIATTR_KPARAM_INFO
	.align		4
.L_18961:
        /*006c*/ 	.byte	0x04, 0x17
        /*006e*/ 	.short	(.L_18963 - .L_18962)
.L_18962:
        /*0070*/ 	.word	0x00000000
        /*0074*/ 	.short	0x000e
        /*0076*/ 	.short	0x0060
        /*0078*/ 	.byte	0x00, 0xf0, 0x21, 0x00


	//----- nvinfo : EIATTR_KPARAM_INFO
	.align		4
.L_18963:
        /*007c*/ 	.byte	0x04, 0x17
        /*007e*/ 	.short	(.L_18965 - .L_18964)
.L_18964:
        /*0080*/ 	.word	0x00000000
        /*0084*/ 	.short	0x000d
        /*0086*/ 	.short	0x0058
        /*0088*/ 	.byte	0x00, 0xf0, 0x21, 0x00


	//----- nvinfo : EIATTR_KPARAM_INFO
	.align		4
.L_18965:
        /*008c*/ 	.byte	0x04, 0x17
        /*008e*/ 	.short	(.L_18967 - .L_18966)
.L_18966:
        /*0090*/ 	.word	0x00000000
        /*0094*/ 	.short	0x000c
        /*0096*/ 	.short	0x0050
        /*0098*/ 	.byte	0x00, 0xf0, 0x11, 0x00


	//----- nvinfo : EIATTR_KPARAM_INFO
	.align		4
.L_18967:
        /*009c*/ 	.byte	0x04, 0x17
        /*009e*/ 	.short	(.L_18969 - .L_18968)
.L_18968:
        /*00a0*/ 	.word	0x00000000
        /*00a4*/ 	.short	0x000b
        /*00a6*/ 	.short	0x004c
        /*00a8*/ 	.byte	0x00, 0xf0, 0x11, 0x00


	//----- nvinfo : EIATTR_KPARAM_INFO
	.align		4
.L_18969:
        /*00ac*/ 	.byte	0x04, 0x17
        /*00ae*/ 	.short	(.L_18971 - .L_18970)
.L_18970:
        /*00b0*/ 	.word	0x00000000
        /*00b4*/ 	.short	0x000a
        /*00b6*/ 	.short	0x0048
        /*00b8*/ 	.byte	0x00, 0xf0, 0x11, 0x00


	//----- nvinfo : EIATTR_KPARAM_INFO
	.align		4
.L_18971:
        /*00bc*/ 	.byte	0x04, 0x17
        /*00be*/ 	.short	(.L_18973 - .L_18972)
.L_18972:
        /*00c0*/ 	.word	0x00000000
        /*00c4*/ 	.short	0x0009
        /*00c6*/ 	.short	0x0040
        /*00c8*/ 	.byte	0x00, 0xf0, 0x21, 0x00


	//----- nvinfo : EIATTR_KPARAM_INFO
	.align		4
.L_18973:
        /*00cc*/ 	.byte	0x04, 0x17
        /*00ce*/ 	.short	(.L_18975 - .L_18974)
.L_18974:
        /*00d0*/ 	.word	0x00000000
        /*00d4*/ 	.short	0x0008
        /*00d6*/ 	.short	0x0038
        /*00d8*/ 	.byte	0x00, 0xf0, 0x11, 0x00


	//----- nvinfo : EIATTR_KPARAM_INFO
	.align		4
.L_18975:
        /*00dc*/ 	.byte	0x04, 0x17
        /*00de*/ 	.short	(.L_18977 - .L_18976)
.L_18976:
        /*00e0*/ 	.word	0x00000000
        /*00e4*/ 	.short	0x0007
        /*00e6*/ 	.short	0x0030
        /*00e8*/ 	.byte	0x00, 0xf0, 0x21, 0x00


	//----- nvinfo : EIATTR_KPARAM_INFO
	.align		4
.L_18977:
        /*00ec*/ 	.byte	0x04, 0x17
        /*00ee*/ 	.short	(.L_18979 - .L_18978)
.L_18978:
        /*00f0*/ 	.word	0x00000000
        /*00f4*/ 	.short	0x0006
        /*00f6*/ 	.short	0x0028
        /*00f8*/ 	.byte	0x00, 0xf0, 0x21, 0x00


	//----- nvinfo : EIATTR_KPARAM_INFO
	.align		4
.L_18979:
        /*00fc*/ 	.byte	0x04, 0x17
        /*00fe*/ 	.short	(.L_18981 - .L_18980)
.L_18980:
        /*0100*/ 	.word	0x00000000
        /*0104*/ 	.short	0x0005
        /*0106*/ 	.short	0x0024
        /*0108*/ 	.byte	0x00, 0xf0, 0x11, 0x00


	//----- nvinfo : EIATTR_KPARAM_INFO
	.align		4
.L_18981:
        /*010c*/ 	.byte	0x04, 0x17
        /*010e*/ 	.short	(.L_18983 - .L_18982)
.L_18982:
        /*0110*/ 	.word	0x00000000
        /*0114*/ 	.short	0x0004
        /*0116*/ 	.short	0x0020
        /*0118*/ 	.byte	0x00, 0xf0, 0x11, 0x00


	//----- nvinfo : EIATTR_KPARAM_INFO
	.align		4
.L_18983:
        /*011c*/ 	.byte	0x04, 0x17
        /*011e*/ 	.short	(.L_18985 - .L_18984)
.L_18984:
        /*0120*/ 	.word	0x00000000
        /*0124*/ 	.short	0x0003
        /*0126*/ 	.short	0x0018
        /*0128*/ 	.byte	0x00, 0xf0, 0x21, 0x00


	//----- nvinfo : EIATTR_KPARAM_INFO
	.align		4
.L_18985:
        /*012c*/ 	.byte	0x04, 0x17
        /*012e*/ 	.short	(.L_18987 - .L_18986)
.L_18986:
        /*0130*/ 	.word	0x00000000
        /*0134*/ 	.short	0x0002
        /*0136*/ 	.short	0x0010
        /*0138*/ 	.byte	0x00, 0xf0, 0x21, 0x00


	//----- nvinfo : EIATTR_KPARAM_INFO
	.align		4
.L_18987:
        /*013c*/ 	.byte	0x04, 0x17
        /*013e*/ 	.short	(.L_18989 - .L_18988)
.L_18988:
        /*0140*/ 	.word	0x00000000
        /*0144*/ 	.short	0x0001
        /*0146*/ 	.short	0x0008
        /*0148*/ 	.byte	0x00, 0xf0, 0x21, 0x00


	//----- nvinfo : EIATTR_KPARAM_INFO
	.align		4
.L_18989:
        /*014c*/ 	.byte	0x04, 0x17
        /*014e*/ 	.short	(.L_18991 - .L_18990)
.L_18990:
        /*0150*/ 	.word	0x00000000
        /*0154*/ 	.short	0x0000
        /*0156*/ 	.short	0x0000
        /*0158*/ 	.byte	0x00, 0xf0, 0x21, 0x00


	//----- nvinfo : EIATTR_MAXREG_COUNT
	.align		4
.L_18991:
        /*015c*/ 	.byte	0x03, 0x1b
        /*015e*/ 	.short	0x00ff


	//----- nvinfo : EIATTR_NUM_BARRIERS
	.align		4
        /*0160*/ 	.byte	0x02, 0x4c
        /*0162*/ 	.byte	0x01
	.zero		1


	//----- nvinfo : EIATTR_EXTERNS
	.align		4
        /*0164*/ 	.byte	0x04, 0x0f
        /*0166*/ 	.short	(.L_18993 - .L_18992)


	//   ....[0]....
	.align		4
.L_18992:
        /*0168*/ 	.word	index@(__assertfail)


	//----- nvinfo : EIATTR_MERCURY_ISA_VERSION
	.align		4
.L_18993:
        /*016c*/ 	.byte	0x03, 0x5f
        /*016e*/ 	.short	0x0000


	//----- nvinfo : EIATTR_COOP_GROUP_MASK_REGIDS
	.align		4
        /*0170*/ 	.byte	0x04, 0x29
        /*0172*/ 	.short	(.L_18995 - .L_18994)


	//   ....[0]....
.L_18994:
        /*0174*/ 	.word	0xffffffff


	//   ....[1]....
        /*0178*/ 	.word	0xffffffff


	//   ....[2]....
        /*017c*/ 	.word	0xffffffff


	//   ....[3]....
        /*0180*/ 	.word	0xffffffff


	//   ....[4]....
        /*0184*/ 	.word	0xffffffff


	//   ....[5]....
        /*0188*/ 	.word	0xffffffff


	//   ....[6]....
        /*018c*/ 	.word	0xffffffff


	//   ....[7]....
        /*0190*/ 	.word	0xffffffff


	//   ....[8]....
        /*0194*/ 	.word	0xffffffff


	//   ....[9]....
        /*0198*/ 	.word	0xffffffff


	//   ....[10]....
        /*019c*/ 	.word	0xffffffff


	//   ....[11]....
        /*01a0*/ 	.word	0xffffffff


	//   ....[12]....
        /*01a4*/ 	.word	0xffffffff


	//   ....[13]....
        /*01a8*/ 	.word	0xffffffff


	//   ....[14]....
        /*01ac*/ 	.word	0xffffffff


	//   ....[15]....
        /*01b0*/ 	.word	0xffffffff


	//   ....[16]....
        /*01b4*/ 	.word	0xffffffff


	//   ....[17]....
        /*01b8*/ 	.word	0xffffffff


	//   ....[18]....
        /*01bc*/ 	.word	0xffffffff


	//   ....[19]....
        /*01c0*/ 	.word	0xffffffff


	//----- nvinfo : EIATTR_COOP_GROUP_INSTR_OFFSETS
	.align		4
.L_18995:
        /*01c4*/ 	.byte	0x04, 0x28
        /*01c6*/ 	.short	(.L_18997 - .L_18996)


	//   ....[0]....
.L_18996:
        /*01c8*/ 	.word	0x000001a0


	//   ....[1]....
        /*01cc*/ 	.word	0x000001c0


	//   ....[2]....
        /*01d0*/ 	.word	0x000001e0


	//   ....[3]....
        /*01d4*/ 	.word	0x00000200


	//   ....[4]....
        /*01d8*/ 	.word	0x000002a0


	//   ....[5]....
        /*01dc*/ 	.word	0x000002c0


	//   ....[6]....
        /*01e0*/ 	.word	0x000002f0


	//   ....[7]....
        /*01e4*/ 	.word	0x000010b0


	//   ....[8]....
        /*01e8*/ 	.word	0x00001110


	//   ....[9]....
        /*01ec*/ 	.word	0x00001140


	//   ....[10]....
        /*01f0*/ 	.word	0x00001160


	//   ....[11]....
        /*01f4*/ 	.word	0x00001180


	//   ....[12]....
        /*01f8*/ 	.word	0x000011d0


	//   ....[13]....
        /*01fc*/ 	.word	0x000011f0


	//   ....[14]....
        /*0200*/ 	.word	0x00001210


	//   ....[15]....
        /*0204*/ 	.word	0x00005280


	//   ....[16]....
        /*0208*/ 	.word	0x000052e0


	//   ....[17]....
        /*020c*/ 	.word	0x00005340


	//   ....[18]....
        /*0210*/ 	.word	0x000053a0


	//   ....[19]....
        /*0214*/ 	.word	0x00005400


	//----- nvinfo : EIATTR_SYSCALL_OFFSETS
	.align		4
.L_18997:
        /*0218*/ 	.byte	0x04, 0x46
        /*021a*/ 	.short	(.L_18999 - .L_18998)


	//   ....[0]....
.L_18998:
        /*021c*/ 	.word	0x00005210


	//----- nvinfo : EIATTR_EXIT_INSTR_OFFSETS
	.align		4
.L_18999:
        /*0220*/ 	.byte	0x04, 0x1c
        /*0222*/ 	.short	(.L_19001 - .L_19000)


	//   ....[0]....
.L_19000:
        /*0224*/ 	.word	0x000037a0


	//   ....[1]....
        /*0228*/ 	.word	0x000037b0


	//   ....[2]....
        /*022c*/ 	.word	0x000050e0


	//   ....[3]....
        /*0230*/ 	.word	0x00005220


	//----- nvinfo : EIATTR_CTAIDZ_USED
	.align		4
.L_19001:
        /*0234*/ 	.byte	0x01, 0x04
	.zero		2


	//----- nvinfo : EIATTR_CRS_STACK_SIZE
	.align		4
        /*0238*/ 	.byte	0x04, 0x1e
        /*023a*/ 	.short	(.L_19003 - .L_19002)
.L_19002:
        /*023c*/ 	.word	0x00000000
.L_19003:


//--------------------- .nv.info._ZN4vllm25paged_attention_v1_kernelIfhLi192ELi32ELi128ELNS_18Fp8KVCacheDataTypeE1ELb0EEEvPT_PKS2_PKT0_S8_ifPKiSA_iPKfiiiSC_SC_iiiii --------------------------
	.section	.nv.info._ZN4vllm25paged_attention_v1_kernelIfhLi192ELi32ELi128ELNS_18Fp8KVCacheDataTypeE1ELb0EEEvPT_PKS2_PKT0_S8_ifPKiSA_iPKfiiiSC_SC_iiiii,"",@"SHT_CUDA_INFO"
	.sectionflags	@""
	.align	4


	//----- nvinfo : EIATTR_CUDA_API_VERSION
	.align		4
        /*0000*/ 	.byte	0x04, 0x37
        /*0002*/ 	.short	(.L_19005 - .L_19004)
.L_19004:
        /*0004*/ 	.word	0x00000082


	//----- nvinfo : EIATTR_SW2861232_WAR
	.align		4
.L_19005:
        /*0008*/ 	.byte	0x01, 0x35
	.zero		2


	//----- nvinfo : EIATTR_PARAM_CBANK
	.align		4
        /*000c*/ 	.byte	0x04, 0x0a
        /*000e*/ 	.short	(.L_19007 - .L_19006)
	.align		4
.L_19006:
        /*0010*/ 	.word	index@(.nv.constant0._ZN4vllm25paged_attention_v1_kernelIfhLi192ELi32ELi128ELNS_18Fp8KVCacheDataTypeE1ELb0EEEvPT_PKS2_PKT0_S8_ifPKiSA_iPKfiiiSC_SC_iiiii)
        /*0014*/ 	.short	0x0160
        /*0016*/ 	.short	0x007c


	//----- nvinfo : EIATTR_CBANK_PARAM_SIZE
	.align		4
.L_19007:
        /*0018*/ 	.byte	0x03, 0x19
        /*001a*/ 	.short	0x007c


	//----- nvinfo : EIATTR_KPARAM_INFO
	.align		4
        /*001c*/ 	.byte	0x04, 0x17
        /*001e*/ 	.short	(.L_19009 - .L_19008)
.L_19008:
        /*0020*/ 	.word	0x00000000
        /*0024*/ 	.short	0x0013
        /*0026*/ 	.short	0x0078
        /*0028*/ 	.byte	0x00, 0xf0, 0x11, 0x00


	//----- nvinfo : EIATTR_KPARAM_INFO
	.align		4
.L_19009:
        /*002c*/ 	.byte	0x04, 0x17
        /*002e*/ 	.short	(.L_19011 - .L_19010)
.L_19010:
        /*0030*/ 	.word	0x00000000
        /*0034*/ 	.short	0x0012
        /*0036*/ 	.short	0x0074
        /*0038*/ 	.byte	0x00, 0xf0, 0x11, 0x00


	//----- nvinfo : EIATTR_KPARAM_INFO
	.align		4
.L_19011:
        /*003c*/ 	.byte	0x04, 0x17
        /*003e*/ 	.short	(.L_19013 - .L_19012)
.L_19012:
        /*0040*/ 	.word	0x00000000
        /*0044*/ 	.short	0x0011
        /*0046*/ 	.short	0x0070
        /*0048*/ 	.byte	0x00, 0xf0, 0x11, 0x00


	//----- nvinfo : EIATTR_KPARAM_INFO
	.align		4
.L_19013:
        /*004c*/ 	.byte	0x04, 0x17
        /*004e*/ 	.short	(.L_19015 - .L_19014)
.L_19014:
        /*0050*/ 	.word	0x00000000
        /*0054*/ 	.short	0x0010
        /*0056*/ 	.short	0x006c
        /*0058*/ 	.byte	0x00, 0xf0, 0x11, 0x00


	//----- nvinfo : EIATTR_KPARAM_INFO
	.align		4
.L_19015:
        /*005c*/ 	.byte	0x04, 0x17
        /*005e*/ 	.short	(.L_19017 - .L_19016)
.L_19016:
        /*0060*/ 	.word	0x00000000
        /*0064*/ 	.short	0x000f
        /*0066*/ 	.short	0x0068
        /*0068*/ 	.byte	0x00, 0xf0, 0x11, 0x00


	//----- nvinfo : EIATTR_KPARAM_INFO
	.align		4
.L_19017:
        /*006c*/ 	.byte	0x04, 0x17
        /*006e*/ 	.short	(.L_19019 - .L_19018)
.L_19018:
        /*0070*/ 	.word	0x00000000
        /*0074*/ 	.short	0x000e
        /*0076*/ 	.short	0x0060
        /*0078*/ 	.byte	0x00, 0xf0, 0x21, 0x00


	//----- nvinfo : EIATTR_KPARAM_INFO
	.align		4
.L_19019:
        /*007c*/ 	.byte	0x04, 0x17
        /*007e*/ 	.short	(.L_19021 - .L_19020)
.L_19020:
        /*0080*/ 	.word	0x00000000
        /*0084*/ 	.short	0x000d
        /*0086*/ 	.short	0x0058
        /*0088*/ 	.byte	0x00, 0xf0, 0x21, 0x00


	//----- nvinfo : EIATTR_KPARAM_INFO
	.align		4
.L_19021:
        /*008c*/ 	.byte	0x04, 0x17
        /*008e*/ 	.short	(.L_19023 - .L_19022)
.L_19022:
        /*0090*/ 	.word	0x00000000
        /*0094*/ 	.short	0x000c
        /*0096*/ 	.short	0x0050
        /*0098*/ 	.byte	0x00, 0xf0, 0x11, 0x00


	//----- nvinfo : EIATTR_KPARAM_INFO
	.align		4
.L_19023:
        /*009c*/ 	.byte	0x04, 0x17
        /*009e*/ 	.short	(.L_19025 - .L_19024)
.L_19024:
        /*00a0*/ 	.word	0x00000000
        /*00a4*/ 	.short	0x000b
        /*00a6*/ 	.short	0x004c
        /*00a8*/ 	.byte	0x00, 0xf0, 0x11, 0x00


	//----- nvinfo : EIATTR_KPARAM_INFO
	.align		4
.L_19025:
        /*00ac*/ 	.byte	0x04, 0x17
        /*00ae*/ 	.short	(.L_19027 - .L_19026)
.L_19026:
        /*00b0*/ 	.word	0x00000000
        /*00b4*/ 	.short	0x000a
        /*00b6*/ 	.short	0x0048
        /*00b8*/ 	.byte	0x00, 0xf0, 0x11, 0x00


	//----- nvinfo : EIATTR_KPARAM_INFO
	.align		4
.L_19027:
        /*00bc*/ 	.byte	0x04, 0x17
        /*00be*/ 	.short	(.L_19029 - .L_19028)
.L_19028:
        /*00c0*/ 	.word	0x00000000
        /*00c4*/ 	.short	0x0009
        /*00c6*/ 	.short	0x0040
        /*00c8*/ 	.byte	0x00, 0xf0, 0x21, 0x00


	//----- nvinfo : EIATTR_KPARAM_INFO
	.align		4
.L_19029:
        /*00cc*/ 	.byte	0x04, 0x17
        /*00ce*/ 	.short	(.L_19031 - .L_19030)
.L_19030:
        /*00d0*/ 	.word	0x00000000
        /*00d4*/ 	.short	0x0008
        /*00d6*/ 	.short	0x0038
        /*00d8*/ 	.byte	0x00, 0xf0, 0x11, 0x00


	//----- nvinfo : EIATTR_KPARAM_INFO
	.align		4
.L_19031:
        /*00dc*/ 	.byte	0x04, 0x17
        /*00de*/ 	.short	(.L_19033 - .L_19032)
.L_19032:
        /*00e0*/ 	.word	0x00000000
        /*00e4*/ 	.short	0x0007
        /*00e6*/ 	.short	0x0030
        /*00e8*/ 	.byte	0x00, 0xf0, 0x21, 0x00


	//----- nvinfo : EIATTR_KPARAM_INFO
	.align		4
.L_19033:
        /*00ec*/ 	.byte	0x04, 0x17
        /*00ee*/ 	.short	(.L_19035 - .L_19034)
.L_19034:
        /*00f0*/ 	.word	0x00000000
        /*00f4*/ 	.short	0x0006
        /*00f6*/ 	.short	0x0028
        /*00f8*/ 	.byte	0x00, 0xf0, 0x21, 0x00


	//----- nvinfo : EIATTR_KPARAM_INFO
	.align		4
.L_19035:
        /*00fc*/ 	.byte	0x04, 0x17
        /*00fe*/ 	.short	(.L_19037 - .L_19036)
.L_19036:
        /*0100*/ 	.word	0x00000000
        /*0104*/ 	.short	0x0005
        /*0106*/ 	.short	0x0024
        /*0108*/ 	.byte	0x00, 0xf0, 0x11, 0x00


	//----- nvinfo : EIATTR_KPARAM_INFO
	.align		4
.L_19037:
        /*010c*/ 	.byte	0x04, 0x17
        /*010e*/ 	.short	(.L_19039 - .L_19038)
.L_19038:
        /*0110*/ 	.word	0x00000000
        /*0114*/ 	.short	0x0004
        /*0116*/ 	.short	0x0020
        /*0118*/ 	.byte	0x00, 0xf0, 0x11, 0x00


	//----- nvinfo : EIATTR_KPARAM_INFO
	.align		4
.L_19039:
        /*011c*/ 	.byte	0x04, 0x17
        /*011e*/ 	.short	(.L_19041 - .L_19040)
.L_19040:
        /*0120*/ 	.word	0x00000000
        /*0124*/ 	.short	0x0003
        /*0126*/ 	.short	0x0018
        /*0128*/ 	.byte	0x00, 0xf0, 0x21, 0x00


	//----- nvinfo : EIATTR_KPARAM_INFO
	.align		4
.L_19041:
        /*012c*/ 	.byte	0x04, 0x17
        /*012e*/ 	.short	(.L_19043 - .L_19042)
.L_19042:
        /*0130*/ 	.word	0x00000000
        /*0134*/ 	.short	0x0002
        /*0136*/ 	.short	0x0010
        /*0138*/ 	.byte	0x00, 0xf0, 0x21, 0x00


	//----- nvinfo : EIATTR_KPARAM_INFO
	.align		4
.L_19043:
        /*013c*/ 	.byte	0x04, 0x17
        /*013e*/ 	.short	(.L_19045 - .L_19044)
.L_19044:
        /*0140*/ 	.word	0x00000000
        /*0144*/ 	.short	0x0001
        /*0146*/ 	.short	0x0008
        /*0148*/ 	.byte	0x00, 0xf0, 0x21, 0x00


	//----- nvinfo : EIATTR_KPARAM_INFO
	.align		4
.L_19045:
        /*014c*/ 	.byte	0x04, 0x17
        /*014e*/ 	.short	(.L_19047 - .L_19046)
.L_19046:
        /*0150*/ 	.word	0x00000000
        /*0154*/ 	.short	0x0000
        /*0156*/ 	.short	0x0000
        /*0158*/ 	.byte	0x00, 0xf0, 0x21, 0x00


	//----- nvinfo : EIATTR_MAXREG_COUNT
	.align		4
.L_19047:
        /*015c*/ 	.byte	0x03, 0x1b
        /*015e*/ 	.short	0x00ff


	//----- nvinfo : EIATTR_NUM_BARRIERS
	.align		4
        /*0160*/ 	.byte	0x02, 0x4c
        /*0162*/ 	.byte	0x01
	.zero		1


	//----- nvinfo : EIATTR_EXTERNS
	.align		4
        /*0164*/ 	.byte	0x04, 0x0f
        /*0166*/ 	.short	(.L_19049 - .L_19048)


	//   ....[0]....
	.align		4
.L_19048:
        /*0168*/ 	.word	index@(__assertfail)


	//----- nvinfo : EIATTR_MERCURY_ISA_VERSION
	.align		4
.L_19049:
        /*016c*/ 	.byte	0x03, 0x5f
        /*016e*/ 	.short	0x0000


	//----- nvinfo : EIATTR_COOP_GROUP_MASK_REGIDS
	.align		4
        /*0170*/ 	.byte	0x04, 0x29
        /*0172*/ 	.short	(.L_19051 - .L_19050)


	//   ....[0]....
.L_19050:
        /*0174*/ 	.word	0xffffffff


	//   ....[1]....
        /*0178*/ 	.word	0xffffffff


	//   ....[2]....
        /*017c*/ 	.word	0xffffffff


	//   ....[3]....
        /*0180*/ 	.word	0xffffffff


	//   ....[4]....
        /*0184*/ 	.word	0xffffffff


	//   ....[5]....
        /*0188*/ 	.word	0xffffffff


	//   ....[6]....
        /*018c*/ 	.word	0xffffffff


	//   ....[7]....
        /*0190*/ 	.word	0xffffffff


	//   ....[8]....
        /*0194*/ 	.word	0xffffffff


	//   ....[9]....
        /*0198*/ 	.word	0xffffffff


	//   ....[10]....
        /*019c*/ 	.word	0xffffffff


	//   ....[11]....
        /*01a0*/ 	.word	0xffffffff


	//   ....[12]....
        /*01a4*/ 	.word	0xffffffff


	//   ....[13]....
        /*01a8*/ 	.word	0xffffffff


	//   ....[14]....
        /*01ac*/ 	.word	0xffffffff


	//   ....[15]....
        /*01b0*/ 	.word	0xffffffff


	//   ....[16]....
        /*01b4*/ 	.word	0xffffffff


	//   ....[17]....
        /*01b8*/ 	.word	0xffffffff


	//   ....[18]....
        /*01bc*/ 	.word	0xffffffff


	//   ....[19]....
        /*01c0*/ 	.word	0xffffffff


	//----- nvinfo : EIATTR_COOP_GROUP_INSTR_OFFSETS
	.align		4
.L_19051:
        /*01c4*/ 	.byte	0x04, 0x28
        /*01c6*/ 	.short	(.L_19053 - .L_19052)


	//   ....[0]....
.L_19052:
        /*01c8*/ 	.word	0x000001a0


	//   ....[1]....
        /*01cc*/ 	.word	0x000001c0


	//   ....[2]....
        /*01d0*/ 	.word	0x000001e0


	//   ....[3]....
        /*01d4*/ 	.word	0x00000200


	//   ....[4]....
        /*01d8*/ 	.word	0x000002b0


	//   ....[5]....
        /*01dc*/ 	.word	0x000002d0


	//   ....[6]....
        /*01e0*/ 	.word	0x000002f0


	//   ....[7]....
        /*01e4*/ 	.word	0x000010b0


	//   ....[8]....
        /*01e8*/ 	.word	0x00001110


	//   ....[9]....
        /*01ec*/ 	.word	0x00001140


	//   ....[10]....
        /*01f0*/ 	.word	0x00001160


	//   ....[11]....
        /*01f4*/ 	.word	0x00001180


	//   ....[12]....
        /*01f8*/ 	.word	0x000011d0


	//   ....[13]....
        /*01fc*/ 	.word	0x000011f0


	//   ....[14]....
        /*0200*/ 	.word	0x00001210


	//   ....[15]....
        /*0204*/ 	.word	0x000045a0


	//   ....[16]....
        /*0208*/ 	.word	0x00004610


	//   ....[17]....
        /*020c*/ 	.word	0x00004670


	//   ....[18]....
        /*0210*/ 	.word	0x000046d0


	//   ....[19]....
        /*0214*/ 	.word	0x00004730


	//----- nvinfo : EIATTR_SYSCALL_OFFSETS
	.align		4
.L_19053:
        /*0218*/ 	.byte	0x04, 0x46
        /*021a*/ 	.short	(.L_19055 - .L_19054)


	//   ....[0]....
.L_19054:
        /*021c*/ 	.word	0x00004530


	//----- nvinfo : EIATTR_EXIT_INSTR_OFFSETS
	.align		4
.L_19055:
        /*0220*/ 	.byte	0x04, 0x1c
        /*0222*/ 	.short	(.L_19057 - .L_19056)


	//   ....[0]....
.L_19056:
        /*0224*/ 	.word	0x000030d0


	//   ....[1]....
        /*0228*/ 	.word	0x000030e0


	//   ....[2]....
        /*022c*/ 	.word	0x00004400


	//   ....[3]....
        /*0230*/ 	.word	0x00004540


	//----- nvinfo : EIATTR_CTAIDZ_USED
	.align		4
.L_19057:
        /*0234*/ 	.byte	0x01, 0x04
	.zero		2


	//----- nvinfo : EIATTR_CRS_STACK_SIZE
	.align		4
        /*0238*/ 	.byte	0x04, 0x1e
        /*023a*/ 	.short	(.L_19059 - .L_19058)
.L_19058:
        /*023c*/ 	.word	0x00000000
.L_19059:


//--------------------- .nv.info._ZN4vllm25paged_attention_v1_kernelIfhLi128ELi32ELi128ELNS_18Fp8KVCacheDataTypeE1ELb0EEEvPT_PKS2_PKT0_S8_ifPKiSA_iPKfiiiSC_SC_iiiii --------------------------
	.section	.nv.info._ZN4vllm25paged_attention_v1_kernelIfhLi128ELi32ELi128ELNS_18Fp8KVCacheDataTypeE1ELb0EEEvPT_PKS2_PKT0_S8_ifPKiSA_iPKfiiiSC_SC_iiiii,"",@"SHT_CUDA_INFO"
	.sectionflags	@""
	.align	4


	//----- nvinfo : EIATTR_CUDA_API_VERSION
	.align		4
        /*0000*/ 	.byte	0x04, 0x37
        /*0002*/ 	.short	(.L_19061 - .L_19060)
.L_19060:
        /*0004*/ 	.word	0x00000082


	//----- nvinfo : EIATTR_SW2861232_WAR
	.align		4
.L_19061:
        /*0008*/ 	.byte	0x01, 0x35
	.zero		2


	//----- nvinfo : EIATTR_PARAM_CBANK
	.align		4
        /*000c*/ 	.byte	0x04, 0x0a
        /*000e*/ 	.short	(.L_19063 - .L_19062)
	.align		4
.L_19062:
        /*0010*/ 	.word	index@(.nv.constant0._ZN4vllm25paged_attention_v1_kernelIfhLi128ELi32ELi128ELNS_18Fp8KVCacheDataTypeE1ELb0EEEvPT_PKS2_PKT0_S8_ifPKiSA_iPKfiiiSC_SC_iiiii)
        /*0014*/ 	.short	0x0160
        /*0016*/ 	.short	0x007c


	//----- nvinfo : EIATTR_CBANK_PARAM_SIZE
	.align		4
.L_19063:
        /*0018*/ 	.byte	0x03, 0x19
        /*001a*/ 	.short	0x007c


	//----- nvinfo : EIATTR_KPARAM_INFO
	.align		4
        /*001c*/ 	.byte	0x04, 0x17
        /*001e*/ 	.short	(.L_19065 - .L_19064)
.L_19064:
        /*0020*/ 	.word	0x00000000
        /*0024*/ 	.short	0x0013
        /*0026*/ 	.short	0x0078
        /*0028*/ 	.byte	0x00, 0xf0, 0x11, 0x00


	//----- nvinfo : EIATTR_KPARAM_INFO
	.align		4
.L_19065:
        /*002c*/ 	.byte	0x04, 0x17
        /*002e*/ 	.short	(.L_19067 - .L_19066)
.L_19066:
        /*0030*/ 	.word	0x00000000
        /*0034*/ 	.short	0x0012
        /*0036*/ 	.short	0x0074
        /*0038*/ 	.byte	0x00, 0xf0, 0x11, 0x00


	//----- nvinfo : EIATTR_KPARAM_INFO
	.align		4
.L_19067:
        /*003c*/ 	.byte	0x04, 0x17
        /*003e*/ 	.short	(.L_19069 - .L_19068)
.L_19068:
        /*0040*/ 	.word	0x00000000
        /*0044*/ 	.short	0x0011
        /*0046*/ 	.short	0x0070
        /*0048*/ 	.byte	0x00, 0xf0, 0x11, 0x00


	//----- nvinfo : EIATTR_KPARAM_INFO
	.align		4
.L_19069:
        /*004c*/ 	.byte	0x04, 0x17
        /*004e*/ 	.short	(.L_19071 - .L_19070)
.L_19070:
        /*0050*/ 	.word	0x00000000
        /*0054*/ 	.short	0x0010
        /*0056*/ 	.short	0x006c
        /*0058*/ 	.byte	0x00, 0xf0, 0x11, 0x00


	//----- nvinfo : EIATTR_KPARAM_INFO
	.align		4
.L_19071:
        /*005c*/ 	.byte	0x04, 0x17
        /*005e*/ 	.short	(.L_19073 - .L_19072)
.L_19072:
        /*0060*/ 	.word	0x00000000
        /*0064*/ 	.short	0x000f
        /*0066*/ 	.short	0x0068
        /*0068*/ 	.byte	0x00, 0xf0, 0x11, 0x00


	//----- nvinfo : EIATTR_KPARAM_INFO
	.align		4
.L_19073:
        /*006c*/ 	.byte	0x04, 0x17
        /*006e*/ 	.short	(.L_19075 - .L_19074)
.L_19074:
        /*0070*/ 	.word	0x00000000
        /*0074*/ 	.short	0x000e
        /*0076*/ 	.short	0x0060
        /*0078*/ 	.byte	0x00, 0xf0, 0x21, 0x00


	//----- nvinfo : EIATTR_KPARAM_INFO
	.align		4
.L_19075:
        /*007c*/ 	.byte	0x04, 0x17
        /*007e*/ 	.short	(.L_19077 - .L_19076)
.L_19076:
        /*0080*/ 	.word	0x00000000
        /*0084*/ 	.short	0x000d
        /*0086*/ 	.short	0x0058
        /*0088*/ 	.byte	0x00, 0xf0, 0x21, 0x00


	//----- nvinfo : EIATTR_KPARAM_INFO
	.align		4
.L_19077:
        /*008c*/ 	.byte	0x04, 0x17
        /*008e*/ 	.short	(.L_19079 - .L_19078)
.L_19078:
        /*0090*/ 	.word	0x00000000
        /*0094*/ 	.short	0x000c
        /*0096*/ 	.short	0x0050
        /*0098*/ 	.byte	0x00, 0xf0, 0x11, 0x00


	//----- nvinfo : EIATTR_KPARAM_INFO
	.align		4
.L_19079:
        /*009c*/ 	.byte	0x04, 0x17
        /*009e*/ 	.short	(.L_19081 - .L_19080)
.L_19080:
        /*00a0*/ 	.word	0x00000000
        /*00a4*/ 	.short	0x000b
        /*00a6*/ 	.short	0x004c
        /*00a8*/ 	.byte	0x00, 0xf0, 0x11, 0x00


	//----- nvinfo : EIATTR_KPARAM_INFO
	.align		4
.L_19081:
        /*00ac*/ 	.byte	0x04, 0x17
        /*00ae*/ 	.short	(.L_19083 - .L_19082)
.L_19082:
        /*00b0*/ 	.word	0x00000000
        /*00b4*/ 	.short	0x000a
        /*00b6*/ 	.short	0x0048
        /*00b8*/ 	.byte	0x00, 0xf0, 0x11, 0x00


	//----- nvinfo : EIATTR_KPARAM_INFO
	.align		4
.L_19083:
        /*00bc*/ 	.byte	0x04, 0x17
        /*00be*/ 	.short	(.L_19085 - .L_19084)
.L_19084:
        /*00c0*/ 	.word	0x00000000
        /*00c4*/ 	.short	0x0009
        /*00c6*/ 	.short	0x0040
        /*00c8*/ 	.byte	0x00, 0xf0, 0x21, 0x00


	//----- nvinfo : EIATTR_KPARAM_INFO
	.align		4
.L_19085:
        /*00cc*/ 	.byte	0x04, 0x17
        /*00ce*/ 	.short	(.L_19087 - .L_19086)
.L_19086:
        /*00d0*/ 	.word	0x00000000
        /*00d4*/ 	.short	0x0008
        /*00d6*/ 	.short	0x0038
        /*00d8*/ 	.byte	0x00, 0xf0, 0x11, 0x00


	//----- nvinfo : EIATTR_KPARAM_INFO
	.align		4
.L_19087:
        /*00dc*/ 	.byte	0x04, 0x17
        /*00de*/ 	.short	(.L_19089 - .L_19088)
.L_19088:
        /*00e0*/ 	.word	0x00000000
        /*00e4*/ 	.short	0x0007
        /*00e6*/ 	.short	0x0030
        /*00e8*/ 	.byte	0x00, 0xf0, 0x21, 0x00


	//----- nvinfo : EIATTR_KPARAM_INFO
	.align		4
.L_19089:
        /*00ec*/ 	.byte	0x04, 0x17
        /*00ee*/ 	.short	(.L_19091 - .L_19090)
.L_19090:
        /*00f0*/ 	.word	0x00000000
        /*00f4*/ 	.short	0x0006
        /*00f6*/ 	.short	0x0028
        /*00f8*/ 	.byte	0x00, 0xf0, 0x21, 0x00


	//----- nvinfo : EIATTR_KPARAM_INFO
	.align		4
.L_19091:
        /*00fc*/ 	.byte	0x04, 0x17
        /*00fe*/ 	.short	(.L_19093 - .L_19092)
.L_19092:
        /*0100*/ 	.word	0x00000000
        /*0104*/ 	.short	0x0005
        /*0106*/ 	.short	0x0024
        /*0108*/ 	.byte	0x00, 0xf0, 0x11, 0x00


	//----- nvinfo : EIATTR_KPARAM_INFO
	.align		4
.L_19093:
        /*010c*/ 	.byte	0x04, 0x17
        /*010e*/ 	.short	(.L_19095 - .L_19094)
.L_19094:
        /*0110*/ 	.word	0x00000000
        /*0114*/ 	.short	0x0004
        /*0116*/ 	.short	0x0020
        /*0118*/ 	.byte	0x00, 0xf0, 0x11, 0x00


	//----- nvinfo : EIATTR_KPARAM_INFO
	.align		4
.L_19095:
        /*011c*/ 	.byte	0x04, 0x17
        /*011e*/ 	.short	(.L_19097 - .L_19096)
.L_19096:
        /*0120*/ 	.word	0x00000000
        /*0124*/ 	.short	0x0003
        /*0126*/ 	.short	0x0018
        /*0128*/ 	.byte	0x00, 0xf0, 0x21, 0x00


	//----- nvinfo : EIATTR_KPARAM_INFO
	.align		4
.L_19097:
        /*012c*/ 	.byte	0x04, 0x17
        /*012e*/ 	.short	(.L_19099 - .L_19098)
.L_19098:
        /*0130*/ 	.word	0x00000000
        /*0134*/ 	.short	0x0002
        /*0136*/ 	.short	0x0010
        /*0138*/ 	.byte	0x00, 0xf0, 0x21, 0x00


	//----- nvinfo : EIATTR_KPARAM_INFO
	.align		4
.L_19099:
        /*013c*/ 	.byte	0x04, 0x17
        /*013e*/ 	.short	(.L_19101 - .L_19100)
.L_19100:
        /*0140*/ 	.word	0x00000000
        /*0144*/ 	.short	0x0001
        /*0146*/ 	.short	0x0008
        /*0148*/ 	.byte	0x00, 0xf0, 0x21, 0x00


	//----- nvinfo : EIATTR_KPARAM_INFO
	.align		4
.L_19101:
        /*014c*/ 	.byte	0x04, 0x17
        /*014e*/ 	.short	(.L_19103 - .L_19102)
.L_19102:
        /*0150*/ 	.word	0x00000000
        /*0154*/ 	.short	0x0000
        /*0156*/ 	.short	0x0000
        /*0158*/ 	.byte	0x00, 0xf0, 0x21, 0x00


	//----- nvinfo : EIATTR_MAXREG_COUNT
	.align		4
.L_19103:
        /*015c*/ 	.byte	0x03, 0x1b
        /*015e*/ 	.short	0x00ff


	//----- nvinfo : EIATTR_NUM_BARRIERS
	.align		4
        /*0160*/ 	.byte	0x02, 0x4c
        /*0162*/ 	.byte	0x01
	.zero		1


	//----- nvinfo : EIATTR_EXTERNS
	.align		4
        /*0164*/ 	.byte	0x04, 0x0f
        /*0166*/ 	.short	(.L_19105 - .L_19104)


	//   ....[0]....
	.align		4
.L_19104:
        /*0168*/ 	.word	index@(__assertfail)


	//----- nvinfo : EIATTR_MERCURY_ISA_VERSION
	.align		4
.L_19105:
        /*016c*/ 	.byte	0x03, 0x5f
        /*016e*/ 	.short	0x0000


	//----- nvinfo : EIATTR_COOP_GROUP_MASK_REGIDS
	.align		4
        /*0170*/ 	.byte	0x04, 0x29
        /*0172*/ 	.short	(.L_19107 - .L_19106)


	//   ....[0]....
.L_19106:
        /*0174*/ 	.word	0xffffffff


	//   ....[1]....
        /*0178*/ 	.word	0xffffffff


	//   ....[2]....
        /*017c*/ 	.word	0xffffffff


	//   ....[3]....
        /*0180*/ 	.word	0xffffffff


	//   ....[4]....
        /*0184*/ 	.word	0xffffffff


	//   ....[5]....
        /*0188*/ 	.word	0xffffffff


	//   ....[6]....
        /*018c*/ 	.word	0xffffffff


	//   ....[7]....
        /*0190*/ 	.word	0xffffffff


	//   ....[8]....
        /*0194*/ 	.word	0xffffffff


	//   ....[9]....
        /*0198*/ 	.word	0xffffffff


	//   ....[10]....
        /*019c*/ 	.word	0xffffffff


	//   ....[11]....
        /*01a0*/ 	.word	0xffffffff


	//   ....[12]....
        /*01a4*/ 	.word	0xffffffff


	//   ....[13]....
        /*01a8*/ 	.word	0xffffffff


	//   ....[14]....
        /*01ac*/ 	.word	0xffffffff


	//   ....[15]....
        /*01b0*/ 	.word	0xffffffff


	//   ....[16]....
        /*01b4*/ 	.word	0xffffffff


	//   ....[17]....
        /*01b8*/ 	.word	0xffffffff


	//   ....[18]....
        /*01bc*/ 	.word	0xffffffff


	//   ....[19]....
        /*01c0*/ 	.word	0xffffffff


	//----- nvinfo : EIATTR_COOP_GROUP_INSTR_OFFSETS
	.align		4
.L_19107:
        /*01c4*/ 	.byte	0x04, 0x28
        /*01c6*/ 	.short	(.L_19109 - .L_19108)


	//   ....[0]....
.L_19108:
        /*01c8*/ 	.word	0x000001d0


	//   ....[1]....
        /*01cc*/ 	.word	0x000001f0


	//   ....[2]....
        /*01d0*/ 	.word	0x00000210


	//   ....[3]....
        /*01d4*/ 	.word	0x00000230


	//   ....[4]....
        /*01d8*/ 	.word	0x000002e0


	//   ....[5]....
        /*01dc*/ 	.word	0x00000300


	//   ....[6]....
        /*01e0*/ 	.word	0x00000320


	//   ....[7]....
        /*01e4*/ 	.word	0x000010e0


	//   ....[8]....
        /*01e8*/ 	.word	0x00001140


	//   ....[9]....
        /*01ec*/ 	.word	0x00001170


	//   ....[10]....
        /*01f0*/ 	.word	0x00001190


	//   ....[11]....
        /*01f4*/ 	.word	0x000011b0


	//   ....[12]....
        /*01f8*/ 	.word	0x00001200


	//   ....[13]....
        /*01fc*/ 	.word	0x00001220


	//   ....[14]....
        /*0200*/ 	.word	0x00001240


	//   ....[15]....
        /*0204*/ 	.word	0x00003920


	//   ....[16]....
        /*0208*/ 	.word	0x00003990


	//   ....[17]....
        /*020c*/ 	.word	0x000039f0


	//   ....[18]....
        /*0210*/ 	.word	0x00003a50


	//   ....[19]....
        /*0214*/ 	.word	0x00003ab0


	//----- nvinfo : EIATTR_SYSCALL_OFFSETS
	.align		4
.L_19109:
        /*0218*/ 	.byte	0x04, 0x46
        /*021a*/ 	.short	(.L_19111 - .L_19110)


	//   ....[0]....
.L_19110:
        /*021c*/ 	.word	0x000038b0


	//----- nvinfo : EIATTR_EXIT_INSTR_OFFSETS
	.align		4
.L_19111:
        /*0220*/ 	.byte	0x04, 0x1c
        /*0222*/ 	.short	(.L_19113 - .L_19112)


	//   ....[0]....
.L_19112:
        /*0224*/ 	.word	0x00002a50


	//   ....[1]....
        /*0228*/ 	.word	0x00002a60


	//   ....[2]....
        /*022c*/ 	.word	0x00003780


	//   ....[3]....
        /*0230*/ 	.word	0x000038c0


	//----- nvinfo : EIATTR_CTAIDZ_USED
	.align		4
.L_19113:
        /*0234*/ 	.byte	0x01, 0x04
	.zero		2


	//----- nvinfo : EIATTR_CRS_STACK_SIZE
	.align		4
        /*0238*/ 	.byte	0x04, 0x1e
        /*023a*/ 	.short	(.L_19115 - .L_19114)
.L_19114:
        /*023c*/ 	.word	0x00000000
.L_19115:


//--------------------- .nv.info._ZN4vllm25paged_attention_v1_kernelIfhLi120ELi32ELi128ELNS_18Fp8KVCacheDataTypeE1ELb0EEEvPT_PKS2_PKT0_S8_ifPKiSA_iPKfiiiSC_SC_iiiii --------------------------
	.section	.nv.info._ZN4vllm25paged_attention_v1_kernelIfhLi120ELi32ELi128ELNS_18Fp8KVCacheDataTypeE1ELb0EEEvPT_PKS2_PKT0_S8_ifPKiSA_iPKfiiiSC_SC_iiiii,"",@"SHT_CUDA_INFO"
	.sectionflags	@""
	.align	4


	//----- nvinfo : EIATTR_CUDA_API_VERSION
	.align		4
        /*0000*/ 	.byte	0x04, 0x37
        /*0002*/ 	.short	(.L_19117 - .L_19116)
.L_19116:
        /*0004*/ 	.word	0x00000082


	//----- nvinfo : EIATTR_SW2861232_WAR
	.align		4
.L_19117:
        /*0008*/ 	.byte	0x01, 0x35
	.zero		2


	//----- nvinfo : EIATTR_PARAM_CBANK
	.align		4
        /*000c*/ 	.byte	0x04, 0x0a
        /*000e*/ 	.short	(.L_19119 - .L_19118)
	.align		4
.L_19118:
        /*0010*/ 	.word	index@(.nv.constant0._ZN4vllm25paged_attention_v1_kernelIfhLi120ELi32ELi128ELNS_18Fp8KVCacheDataTypeE1ELb0EEEvPT_PKS2_PKT0_S8_ifPKiSA_iPKfiiiSC_SC_iiiii)
        /*0014*/ 	.short	0x0160
        /*0016*/ 	.short	0x007c


	//----- nvinfo : EIATTR_CBANK_PARAM_SIZE
	.align		4
.L_19119:
        /*0018*/ 	.byte	0x03, 0x19
        /*001a*/ 	.short	0x007c


	//----- nvinfo : EIATTR_KPARAM_INFO
	.align		4
        /*001c*/ 	.byte	0x04, 0x17
        /*001e*/ 	.short	(.L_19121 - .L_19120)
.L_19120:
        /*0020*/ 	.word	0x00000000
        /*0024*/ 	.short	0x0013
        /*0026*/ 	.short	0x0078
        /*0028*/ 	.byte	0x00, 0xf0, 0x11, 0x00


	//----- nvinfo : EIATTR_KPARAM_INFO
	.align		4
.L_19121:
        /*002c*/ 	.byte	0x04, 0x17
        /*002e*/ 	.short	(.L_19123 - .L_19122)
.L_19122:
        /*0030*/ 	.word	0x00000000
        /*0034*/ 	.short	0x0012
        /*0036*/ 	.short	0x0074
        /*0038*/ 	.byte	0x00, 0xf0, 0x11, 0x00


	//----- nvinfo : EIATTR_KPARAM_INFO
	.align		4
.L_19123:
        /*003c*/ 	.byte	0x04, 0x17
        /*003e*/ 	.short	(.L_19125 - .L_19124)
.L_19124:
        /*0040*/ 	.word	0x00000000
        /*0044*/ 	.short	0x0011
        /*0046*/ 	.short	0x0070
        /*0048*/ 	.byte	0x00, 0xf0, 0x11, 0x00


	//----- nvinfo : EIATTR_KPARAM_INFO
	.align		4
.L_19125:
        /*004c*/ 	.byte	0x04, 0x17
        /*004e*/ 	.short	(.L_19127 - .L_19126)
.L_19126:
        /*0050*/ 	.word	0x00000000
        /*0054*/ 	.short	0x0010
        /*0056*/ 	.short	0x006c
        /*0058*/ 	.byte	0x00, 0xf0, 0x11, 0x00


	//----- nvinfo : EIATTR_KPARAM_INFO
	.align		4
.L_19127:
        /*005c*/ 	.byte	0x04, 0x17
        /*005e*/ 	.short	(.L_19129 - .L_19128)
.L_19128:
        /*0060*/ 	.word	0x00000000
        /*0064*/ 	.short	0x000f
        /*0066*/ 	.short	0x0068
        /*0068*/ 	.byte	0x00, 0xf0, 0x11, 0x00


	//----- nvinfo : EIATTR_KPARAM_INFO
	.align		4
.L_19129:
        /*006c*/ 	.byte	0x04, 0x17
        /*006e*/ 	.short	(.L_19131 - .L_19130)
.L_19130:
        /*0070*/ 	.word	0x00000000
        /*0074*/ 	.short	0x000e
        /*0076*/ 	.short	0x0060
        /*0078*/ 	.byte	0x00, 0xf0, 0x21, 0x00


	//----- nvinfo : EIATTR_KPARAM_INFO
	.align		4
.L_19131:
        /*007c*/ 	.byte	0x04, 0x17
        /*007e*/ 	.short	(.L_19133 - .L_19132)
.L_19132:
        /*0080*/ 	.word	0x00000000
        /*0084*/ 	.short	0x000d
        /*0086*/ 	.short	0x0058
        /*0088*/ 	.byte	0x00, 0xf0, 0x21, 0x00


	//----- nvinfo : EIATTR_KPARAM_INFO
	.align		4
.L_19133:
        /*008c*/ 	.byte	0x04, 0x17
        /*008e*/ 	.short	(.L_19135 - .L_19134)
.L_19134:
        /*0090*/ 	.word	0x00000000
        /*0094*/ 	.short	0x000c
        /*0096*/ 	.short	0x0050
        /*0098*/ 	.byte	0x00, 0xf0, 0x11, 0x00


	//----- nvinfo : EIATTR_KPARAM_INFO
	.align		4
.L_19135:
        /*009c*/ 	.byte	0x04, 0x17
        /*009e*/ 	.short	(.L_19137 - .L_19136)
.L_19136:
        /*00a0*/ 	.word	0x00000000
        /*00a4*/ 	.short	0x000b
        /*00a6*/ 	.short	0x004c
        /*00a8*/ 	.byte	0x00, 0xf0, 0x11, 0x00


	//----- nvinfo : EIATTR_KPARAM_INFO
	.align		4
.L_19137:
        /*00ac*/ 	.byte	0x04, 0x17
        /*00ae*/ 	.short	(.L_19139 - .L_19138)
.L_19138:
        /*00b0*/ 	.word	0x00000000
        /*00b4*/ 	.short	0x000a
        /*00b6*/ 	.short	0x0048
        /*00b8*/ 	.byte	0x00, 0xf0, 0x11, 0x00


	//----- nvinfo : EIATTR_KPARAM_INFO
	.align		4
.L_19139:
        /*00bc*/ 	.byte	0x04, 0x17
        /*00be*/ 	.short	(.L_19141 - .L_19140)
.L_19140:
        /*00c0*/ 	.word	0x00000000
        /*00c4*/ 	.short	0x0009
        /*00c6*/ 	.short	0x0040
        /*00c8*/ 	.byte	0x00, 0xf0, 0x21, 0x00


	//----- nvinfo : EIATTR_KPARAM_INFO
	.align		4
.L_19141:
        /*00cc*/ 	.byte	0x04, 0x17
        /*00ce*/ 	.short	(.L_19143 - .L_19142)
.L_19142:
        /*00d0*/ 	.word	0x00000000
        /*00d4*/ 	.short	0x0008
        /*00d6*/ 	.short	0x0038
        /*00d8*/ 	.byte	0x00, 0xf0, 0x11, 0x00


	//----- nvinfo : EIATTR_KPARAM_INFO
	.align		4
.L_19143:
        /*00dc*/ 	.byte	0x04, 0x17
        /*00de*/ 	.short	(.L_19145 - .L_19144)
.L_19144:
        /*00e0*/ 	.word	0x00000000
        /*00e4*/ 	.short	0x0007
        /*00e6*/ 	.short	0x0030
        /*00e8*/ 	.byte	0x00, 0xf0, 0x21, 0x00


	//----- nvinfo : EIATTR_KPARAM_INFO
	.align		4
.L_19145:
        /*00ec*/ 	.byte	0x04, 0x17
        /*00ee*/ 	.short	(.L_19147 - .L_19146)
.L_19146:
        /*00f0*/ 	.word	0x00000000
        /*00f4*/ 	.short	0x0006
        /*00f6*/ 	.short	0x0028
        /*00f8*/ 	.byte	0x00, 0xf0, 0x21, 0x00


	//----- nvinfo : EIATTR_KPARAM_INFO
	.align		4
.L_19147:
        /*00fc*/ 	.byte	0x04, 0x17
        /*00fe*/ 	.short	(.L_19149 - .L_19148)
.L_19148:
        /*0100*/ 	.word	0x00000000
        /*0104*/ 	.short	0x0005
        /*0106*/ 	.short	0x0024
        /*0108*/ 	.byte	0x00, 0xf0, 0x11, 0x00


	//----- nvinfo : EIATTR_KPARAM_INFO
	.align		4
.L_19149:
        /*010c*/ 	.byte	0x04, 0x17
        /*010e*/ 	.short	(.L_19151 - .L_19150)
.L_19150:
        /*0110*/ 	.word	0x00000000
        /*0114*/ 	.short	0x0004
        /*0116*/ 	.short	0x0020
        /*0118*/ 	.byte	0x00, 0xf0, 0x11, 0x00


	//----- nvinfo : EIATTR_KPARAM_INFO
	.align		4
.L_19151:
        /*011c*/ 	.byte	0x04, 0x17
        /*011e*/ 	.short	(.L_19153 - .L_19152)
.L_19152:
        /*0120*/ 	.word	0x00000000
        /*0124*/ 	.short	0x0003
        /*0126*/ 	.short	0x0018
        /*0128*/ 	.byte	0x00, 0xf0, 0x21, 0x00


	//----- nvinfo : EIATTR_KPARAM_INFO
	.align		4
.L_19153:
        /*012c*/ 	.byte	0x04, 0x17
        /*012e*/ 	.short	(.L_19155 - .L_19154)
.L_19154:
        /*0130*/ 	.word	0x00000000
        /*0134*/ 	.short	0x0002
        /*0136*/ 	.short	0x0010
        /*0138*/ 	.byte	0x00, 0xf0, 0x21, 0x00


	//----- nvinfo : EIATTR_KPARAM_INFO
	.align		4
.L_19155:
        /*013c*/ 	.byte	0x04, 0x17
        /*013e*/ 	.short	(.L_19157 - .L_19156)
.L_19156:
        /*0140*/ 	.word	0x00000000
        /*0144*/ 	.short	0x0001
        /*0146*/ 	.short	0x0008
        /*0148*/ 	.byte	0x00, 0xf0, 0x21, 0x00


	//----- nvinfo : EIATTR_KPARAM_INFO
	.align		4
.L_19157:
        /*014c*/ 	.byte	0x04, 0x17
        /*014e*/ 	.short	(.L_19159 - .L_19158)
.L_19158:
        /*0150*/ 	.word	0x00000000
        /*0154*/ 	.short	0x0000
        /*0156*/ 	.short	0x0000
        /*0158*/ 	.byte	0x00, 0xf0, 0x21, 0x00


	//----- nvinfo : EIATTR_MAXREG_COUNT
	.align		4
.L_19159:
        /*015c*/ 	.byte	0x03, 0x1b
        /*015e*/ 	.short	0x00ff


	//----- nvinfo : EIATTR_NUM_BARRIERS
	.align		4
        /*0160*/ 	.byte	0x02, 0x4c
        /*0162*/ 	.byte	0x01
	.zero		1


	//----- nvinfo : EIATTR_EXTERNS
	.align		4
        /*0164*/ 	.byte	0x04, 0x0f
        /*0166*/ 	.short	(.L_19161 - .L_19160)


	//   ....[0]....
	.align		4
.L_19160:
        /*0168*/ 	.word	index@(__assertfail)


	//----- nvinfo : EIATTR_MERCURY_ISA_VERSION
	.align		4
.L_19161:
        /*016c*/ 	.byte	0x03, 0x5f
        /*016e*/ 	.short	0x0000


	//----- nvinfo : EIATTR_COOP_GROUP_MASK_REGIDS
	.align		4
        /*0170*/ 	.byte	0x04, 0x29
        /*0172*/ 	.short	(.L_19163 - .L_19162)


	//   ....[0]....
.L_19162:
        /*0174*/ 	.word	0xffffffff


	//   ....[1]....
        /*0178*/ 	.word	0xffffffff


	//   ....[2]....
        /*017c*/ 	.word	0xffffffff


	//   ....[3]....
        /*0180*/ 	.word	0xffffffff


	//   ....[4]....
        /*0184*/ 	.word	0xffffffff


	//   ....[5]....
        /*0188*/ 	.word	0xffffffff


	//   ....[6]....
        /*018c*/ 	.word	0xffffffff


	//   ....[7]....
        /*0190*/ 	.word	0xffffffff


	//   ....[8]....
        /*0194*/ 	.word	0xffffffff


	//   ....[9]....
        /*0198*/ 	.word	0xffffffff


	//   ....[10]....
        /*019c*/ 	.word	0xffffffff


	//   ....[11]....
        /*01a0*/ 	.word	0xffffffff


	//   ....[12]....
        /*01a4*/ 	.word	0xffffffff


	//   ....[13]....
        /*01a8*/ 	.word	0xffffffff


	//   ....[14]....
        /*01ac*/ 	.word	0xffffffff


	//   ....[15]....
        /*01b0*/ 	.word	0xffffffff


	//   ....[16]....
        /*01b4*/ 	.word	0xffffffff


	//   ....[17]....
        /*01b8*/ 	.word	0xffffffff


	//   ....[18]....
        /*01bc*/ 	.word	0xffffffff


	//   ....[19]....
        /*01c0*/ 	.word	0xffffffff


	//----- nvinfo : EIATTR_COOP_GROUP_INSTR_OFFSETS
	.align		4
.L_19163:
        /*01c4*/ 	.byte	0x04, 0x28
        /*01c6*/ 	.short	(.L_19165 - .L_19164)


	//   ....[0]....
.L_19164:
        /*01c8*/ 	.word	0x000001d0


	//   ....[1]....
        /*01cc*/ 	.word	0x000001f0


	//   ....[2]....
        /*01d0*/ 	.word	0x00000210


	//   ....[3]....
        /*01d4*/ 	.word	0x00000230


	//   ....[4]....
        /*01d8*/ 	.word	0x000002e0


	//   ....[5]....
        /*01dc*/ 	.word	0x00000300


	//   ....[6]....
        /*01e0*/ 	.word	0x00000320


	//   ....[7]....
        /*01e4*/ 	.word	0x000010e0


	//   ....[8]....
        /*01e8*/ 	.word	0x00001140


	//   ....[9]....
        /*01ec*/ 	.word	0x00001170


	//   ....[10]....
        /*01f0*/ 	.word	0x00001190


	//   ....[11]....
        /*01f4*/ 	.word	0x000011b0


	//   ....[12]....
        /*01f8*/ 	.word	0x00001200


	//   ....[13]....
        /*01fc*/ 	.word	0x00001220


	//   ....[14]....
        /*0200*/ 	.word	0x00001240


	//   ....[15]....
        /*0204*/ 	.word	0x00003780


	//   ....[16]....
        /*0208*/ 	.word	0x000037f0


	//   ....[17]....
        /*020c*/ 	.word	0x00003850


	//   ....[18]....
        /*0210*/ 	.word	0x000038b0


	//   ....[19]....
        /*0214*/ 	.word	0x00003910


	//----- nvinfo : EIATTR_SYSCALL_OFFSETS
	.align		4
.L_19165:
        /*0218*/ 	.byte	0x04, 0x46
        /*021a*/ 	.short	(.L_19167 - .L_19166)


	//   ....[0]....
.L_19166:
        /*021c*/ 	.word	0x00003710


	//----- nvinfo : EIATTR_EXIT_INSTR_OFFSETS
	.align		4
.L_19167:
        /*0220*/ 	.byte	0x04, 0x1c
        /*0222*/ 	.short	(.L_19169 - .L_19168)


	//   ....[0]....
.L_19168:
        /*0224*/ 	.word	0x00002980


	//   ....[1]....
        /*0228*/ 	.word	0x00002990


	//   ....[2]....
        /*022c*/ 	.word	0x000035e0


	//   ....[3]....
        /*0230*/ 	.word	0x00003720


	//----- nvinfo : EIATTR_CTAIDZ_USED
	.align		4
.L_19169:
        /*0234*/ 	.byte	0x01, 0x04
	.zero		2


	//----- nvinfo : EIATTR_CRS_STACK_SIZE
	.align		4
        /*0238*/ 	.byte	0x04, 0x1e
        /*023a*/ 	.short	(.L_19171 - .L_19170)
.L_19170:
        /*023c*/ 	.word	0x00000000
.L_19171:


//--------------------- .nv.info._ZN4vllm25paged_attention_v1_kernelIfhLi112ELi32ELi128ELNS_18Fp8KVCacheDataTypeE1ELb0EEEvPT_PKS2_PKT0_S8_ifPKiSA_iPKfiiiSC_SC_iiiii --------------------------
	.section	.nv.info._ZN4vllm25paged_attention_v1_kernelIfhLi112ELi32ELi128ELNS_18Fp8KVCacheDataTypeE1ELb0EEEvPT_PKS2_PKT0_S8_ifPKiSA_iPKfiiiSC_SC_iiiii,"",@"SHT_CUDA_INFO"
	.sectionflags	@""
	.align	4


	//----- nvinfo : EIATTR_CUDA_API_VERSION
	.align		4
        /*0000*/ 	.byte	0x04, 0x37
        /*0002*/ 	.short	(.L_19173 - .L_19172)
.L_19172:
        /*0004*/ 	.word	0x00000082


	//----- nvinfo : EIATTR_SW2861232_WAR
	.align		4
.L_19173:
        /*0008*/ 	.byte	0x01, 0x35
	.zero		2


	//----- nvinfo : EIATTR_PARAM_CBANK
	.align		4
        /*000c*/ 	.byte	0x04, 0x0a
        /*000e*/ 	.short	(.L_19175 - .L_19174)
	.align		4
.L_19174:
        /*0010*/ 	.word	index@(.nv.constant0._ZN4vllm25paged_attention_v1_kernelIfhLi112ELi32ELi128ELNS_18Fp8KVCacheDataTypeE1ELb0EEEvPT_PKS2_PKT0_S8_ifPKiSA_iPKfiiiSC_SC_iiiii)
        /*0014*/ 	.short	0x0160
        /*0016*/ 	.short	0x007c


	//----- nvinfo : EIATTR_CBANK_PARAM_SIZE
	.align		4
.L_19175:
        /*0018*/ 	.byte	0x03, 0x19
        /*001a*/ 	.short	0x007c


	//----- nvinfo : EIATTR_KPARAM_INFO
	.align		4
        /*001c*/ 	.byte	0x04, 0x17
        /*001e*/ 	.short	(.L_19177 - .L_19176)
.L_19176:
        /*0020*/ 	.word	0x00000000
        /*0024*/ 	.short	0x0013
        /*0026*/ 	.short	0x0078
        /*0028*/ 	.byte	0x00, 0xf0, 0x11, 0x00


	//----- nvinfo : EIATTR_KPARAM_INFO
	.align		4
.L_19177:
        /*002c*/ 	.byte	0x04, 0x17
        /*002e*/ 	.short	(.L_19179 - .L_19178)
.L_19178:
        /*0030*/ 	.word	0x00000000
        /*0034*/ 	.short	0x0012
        /*0036*/ 	.short	0x0074
        /*0038*/ 	.byte	0x00, 0xf0, 0x11, 0x00


	//----- nvinfo : EIATTR_KPARAM_INFO
	.align		4
.L_19179:
        /*003c*/ 	.byte	0x04, 0x17
        /*003e*/ 	.short	(.L_19181 - .L_19180)
.L_19180:
        /*0040*/ 	.word	0x00000000
        /*0044*/ 	.short	0x0011
        /*0046*/ 	.short	0x0070
        /*0048*/ 	.byte	0x00, 0xf0, 0x11, 0x00


	//----- nvinfo : EIATTR_KPARAM_INFO
	.align		4
.L_19181:
        /*004c*/ 	.byte	0x04, 0x17
        /*004e*/ 	.short	(.L_19183 - .L_19182)
.L_19182:
        /*0050*/ 	.word	0x00000000
        /*0054*/ 	.short	0x0010
        /*0056*/ 	.short	0x006c
        /*0058*/ 	.byte	0x00, 0xf0, 0x11, 0x00


	//----- nvinfo : EIATTR_KPARAM_INFO
	.align		4
.L_19183:
        /*005c*/ 	.byte	0x04, 0x17
        /*005e*/ 	.short	(.L_19185 - .L_19184)
.L_19184:
        /*0060*/ 	.word	0x00000000
        /*0064*/ 	.short	0x000f
        /*0066*/ 	.short	0x0068
        /*0068*/ 	.byte	0x00, 0xf0, 0x11, 0x00


	//----- nvinfo : EIATTR_KPARAM_INFO
	.align		4
.L_19185:
        /*006c*/ 	.byte	0x04, 0x17
        /*006e*/ 	.short	(.L_19187 - .L_19186)
.L_19186:
        /*0070*/ 	.word	0x00000000
        /*0074*/ 	.short	0x000e
        /*0076*/ 	.short	0x0060
        /*0078*/ 	.byte	0x00, 0xf0, 0x21, 0x00


	//----- nvinfo : EIATTR_KPARAM_INFO
	.align		4
.L_19187:
        /*007c*/ 	.byte	0x04, 0x17
        /*007e*/ 	.short	(.L_19189 - .L_19188)
.L_19188:
        /*0080*/ 	.word	0x00000000
        /*0084*/ 	.short	0x000d
        /*0086*/ 	.short	0x0058
        /*0088*/ 	.byte	0x00, 0xf0, 0x21, 0x00


	//----- nvinfo : EIATTR_KPARAM_INFO
	.align		4
.L_19189:
        /*008c*/ 	.byte	0x04, 0x17
        /*008e*/ 	.short	(.L_19191 - .L_19190)
.L_19190:
        /*0090*/ 	.word	0x00000000
        /*0094*/ 	.short	0x000c
        /*0096*/ 	.short	0x0050
        /*0098*/ 	.byte	0x00, 0xf0, 0x11, 0x00


	//----- nvinfo : EIATTR_KPARAM_INFO
	.align		4
.L_19191:
        /*009c*/ 	.byte	0x04, 0x17
        /*009e*/ 	.short	(.L_19193 - .L_19192)
.L_19192:
        /*00a0*/ 	.word	0x00000000
        /*00a4*/ 	.short	0x000b
        /*00a6*/ 	.short	0x004c
        /*00a8*/ 	.byte	0x00, 0xf0, 0x11, 0x00


	//----- nvinfo : EIATTR_KPARAM_INFO
	.align		4
.L_19193:
        /*00ac*/ 	.byte	0x04, 0x17
        /*00ae*/ 	.short	(.L_19195 - .L_19194)
.L_19194:
        /*00b0*/ 	.word	0x00000000
        /*00b4*/ 	.short	0x000a
        /*00b6*/ 	.short	0x0048
        /*00b8*/ 	.byte	0x00, 0xf0, 0x11, 0x00


	//----- nvinfo : EIATTR_KPARAM_INFO
	.align		4
.L_19195:
        /*00bc*/ 	.byte	0x04, 0x17
        /*00be*/ 	.short	(.L_19197 - .L_19196)
.L_19196:
        /*00c0*/ 	.word	0x00000000
        /*00c4*/ 	.short	0x0009
        /*00c6*/ 	.short	0x0040
        /*00c8*/ 	.byte	0x00, 0xf0, 0x21, 0x00


	//----- nvinfo : EIATTR_KPARAM_INFO
	.align		4
.L_19197:
        /*00cc*/ 	.byte	0x04, 0x17
        /*00ce*/ 	.short	(.L_19199 - .L_19198)
.L_19198:
        /*00d0*/ 	.word	0x00000000
        /*00d4*/ 	.short	0x0008
        /*00d6*/ 	.short	0x0038
        /*00d8*/ 	.byte	0x00, 0xf0, 0x11, 0x00


	//----- nvinfo : EIATTR_KPARAM_INFO
	.align		4
.L_19199:
        /*00dc*/ 	.byte	0x04, 0x17
        /*00de*/ 	.short	(.L_19201 - .L_19200)
.L_19200:
        /*00e0*/ 	.word	0x00000000
        /*00e4*/ 	.short	0x0007
        /*00e6*/ 	.short	0x0030
        /*00e8*/ 	.byte	0x00, 0xf0, 0x21, 0x00


	//----- nvinfo : EIATTR_KPARAM_INFO
	.align		4
.L_19201:
        /*00ec*/ 	.byte	0x04, 0x17
        /*00ee*/ 	.short	(.L_19203 - .L_19202)
.L_19202:
        /*00f0*/ 	.word	0x00000000
        /*00f4*/ 	.short	0x0006
        /*00f6*/ 	.short	0x0028
        /*00f8*/ 	.byte	0x00, 0xf0, 0x21, 0x00


	//----- nvinfo : EIATTR_KPARAM_INFO
	.align		4
.L_19203:
        /*00fc*/ 	.byte	0x04, 0x17
        /*00fe*/ 	.short	(.L_19205 - .L_19204)
.L_19204:
        /*0100*/ 	.word	0x00000000
        /*0104*/ 	.short	0x0005
        /*0106*/ 	.short	0x0024
        /*0108*/ 	.byte	0x00, 0xf0, 0x11, 0x00


	//----- nvinfo : EIATTR_KPARAM_INFO
	.align		4
.L_19205:
        /*010c*/ 	.byte	0x04, 0x17
        /*010e*/ 	.short	(.L_19207 - .L_19206)
.L_19206:
        /*0110*/ 	.word	0x00000000
        /*0114*/ 	.short	0x0004
        /*0116*/ 	.short	0x0020
        /*0118*/ 	.byte	0x00, 0xf0, 0x11, 0x00


	//----- nvinfo : EIATTR_KPARAM_INFO
	.align		4
.L_19207:
        /*011c*/ 	.byte	0x04, 0x17
        /*011e*/ 	.short	(.L_19209 - .L_19208)
.L_19208:
        /*0120*/ 	.word	0x00000000
        /*0124*/ 	.short	0x0003
        /*0126*/ 	.short	0x0018
        /*0128*/ 	.byte	0x00, 0xf0, 0x21, 0x00


	//----- nvinfo : EIATTR_KPARAM_INFO
	.align		4
.L_19209:
        /*012c*/ 	.byte	0x04, 0x17
        /*012e*/ 	.short	(.L_19211 - .L_19210)
.L_19210:
        /*0130*/ 	.word	0x00000000
        /*0134*/ 	.short	0x0002
        /*0136*/ 	.short	0x0010
        /*0138*/ 	.byte	0x00, 0xf0, 0x21, 0x00


	//----- nvinfo : EIATTR_KPARAM_INFO
	.align		4
.L_19211:
        /*013c*/ 	.byte	0x04, 0x17
        /*013e*/ 	.short	(.L_19213 - .L_19212)
.L_19212:
        /*0140*/ 	.word	0x00000000
        /*0144*/ 	.short	0x0001
        /*0146*/ 	.short	0x0008
        /*0148*/ 	.byte	0x00, 0xf0, 0x21, 0x00


	//----- nvinfo : EIATTR_KPARAM_INFO
	.align		4
.L_19213:
        /*014c*/ 	.byte	0x04, 0x17
        /*014e*/ 	.short	(.L_19215 - .L_19214)
.L_19214:
        /*0150*/ 	.word	0x00000000
        /*0154*/ 	.short	0x0000
        /*0156*/ 	.short	0x0000
        /*0158*/ 	.byte	0x00, 0xf0, 0x21, 0x00


	//----- nvinfo : EIATTR_MAXREG_COUNT
	.align		4
.L_19215:
        /*015c*/ 	.byte	0x03, 0x1b
        /*015e*/ 	.short	0x00ff


	//----- nvinfo : EIATTR_NUM_BARRIERS
	.align		4
        /*0160*/ 	.byte	0x02, 0x4c
        /*0162*/ 	.byte	0x01
	.zero		1


	//----- nvinfo : EIATTR_EXTERNS
	.align		4
        /*0164*/ 	.byte	0x04, 0x0f
        /*0166*/ 	.short	(.L_19217 - .L_19216)


	//   ....[0]....
	.align		4
.L_19216:
        /*0168*/ 	.word	index@(__assertfail)


	//----- nvinfo : EIATTR_MERCURY_ISA_VERSION
	.align		4
.L_19217:
        /*016c*/ 	.byte	0x03, 0x5f
        /*016e*/ 	.short	0x0000


	//----- nvinfo : EIATTR_COOP_GROUP_MASK_REGIDS
	.align		4
        /*0170*/ 	.byte	0x04, 0x29
        /*0172*/ 	.short	(.L_19219 - .L_19218)


	//   ....[0]....
.L_19218:
        /*0174*/ 	.word	0xffffffff


	//   ....[1]....
        /*0178*/ 	.word	0xffffffff


	//   ....[2]....
        /*017c*/ 	.word	0xffffffff


	//   ....[3]....
        /*0180*/ 	.word	0xffffffff


	//   ....[4]....
        /*0184*/ 	.word	0xffffffff


	//   ....[5]....
        /*0188*/ 	.word	0xffffffff


	//   ....[6]....
        /*018c*/ 	.word	0xffffffff


	//   ....[7]....
        /*0190*/ 	.word	0xffffffff


	//   ....[8]....
        /*0194*/ 	.word	0xffffffff


	//   ....[9]....
        /*0198*/ 	.word	0xffffffff


	//   ....[10]....
        /*019c*/ 	.word	0xffffffff


	//   ....[11]....
        /*01a0*/ 	.word	0xffffffff


	//   ....[12]....
        /*01a4*/ 	.word	0xffffffff


	//   ....[13]....
        /*01a8*/ 	.word	0xffffffff


	//   ....[14]....
        /*01ac*/ 	.word	0xffffffff


	//   ....[15]....
        /*01b0*/ 	.word	0xffffffff


	//   ....[16]....
        /*01b4*/ 	.word	0xffffffff


	//   ....[17]....
        /*01b8*/ 	.word	0xffffffff


	//   ....[18]....
        /*01bc*/ 	.word	0xffffffff


	//   ....[19]....
        /*01c0*/ 	.word	0xffffffff


	//----- nvinfo : EIATTR_COOP_GROUP_INSTR_OFFSETS
	.align		4
.L_19219:
        /*01c4*/ 	.byte	0x04, 0x28
        /*01c6*/ 	.short	(.L_19221 - .L_19220)


	//   ....[0]....
.L_19220:
        /*01c8*/ 	.word	0x000001d0


	//   ....[1]....
        /*01cc*/ 	.word	0x000001f0


	//   ....[2]....
        /*01d0*/ 	.word	0x00000210


	//   ....[3]....
        /*01d4*/ 	.word	0x00000230


	//   ....[4]....
        /*01d8*/ 	.word	0x000002d0


	//   ....[5]....
        /*01dc*/ 	.word	0x000002f0


	//   ....[6]....
        /*01e0*/ 	.word	0x00000320


	//   ....[7]....
        /*01e4*/ 	.word	0x000010e0


	//   ....[8]....
        /*01e8*/ 	.word	0x00001140


	//   ....[9]....
        /*01ec*/ 	.word	0x00001170


	//   ....[10]....
        /*01f0*/ 	.word	0x00001190


	//   ....[11]....
        /*01f4*/ 	.word	0x000011b0


	//   ....[12]....
        /*01f8*/ 	.word	0x00001200


	//   ....[13]....
        /*01fc*/ 	.word	0x00001220


	//   ....[14]....
        /*0200*/ 	.word	0x00001240


	//   ....[15]....
        /*0204*/ 	.word	0x000035f0


	//   ....[16]....
        /*0208*/ 	.word	0x00003660


	//   ....[17]....
        /*020c*/ 	.word	0x000036c0


	//   ....[18]....
        /*0210*/ 	.word	0x00003720


	//   ....[19]....
        /*0214*/ 	.word	0x00003780


	//----- nvinfo : EIATTR_SYSCALL_OFFSETS
	.align		4
.L_19221:
        /*0218*/ 	.byte	0x04, 0x46
        /*021a*/ 	.short	(.L_19223 - .L_19222)


	//   ....[0]....
.L_19222:
        /*021c*/ 	.word	0x00003580


	//----- nvinfo : EIATTR_EXIT_INSTR_OFFSETS
	.align		4
.L_19223:
        /*0220*/ 	.byte	0x04, 0x1c
        /*0222*/ 	.short	(.L_19225 - .L_19224)


	//   ....[0]....
.L_19224:
        /*0224*/ 	.word	0x000028b0


	//   ....[1]....
        /*0228*/ 	.word	0x000028c0


	//   ....[2]....
        /*022c*/ 	.word	0x00003450


	//   ....[3]....
        /*0230*/ 	.word	0x00003590


	//----- nvinfo : EIATTR_CTAIDZ_USED
	.align		4
.L_19225:
        /*0234*/ 	.byte	0x01, 0x04
	.zero		2


	//----- nvinfo : EIATTR_CRS_STACK_SIZE
	.align		4
        /*0238*/ 	.byte	0x04, 0x1e
        /*023a*/ 	.short	(.L_19227 - .L_19226)
.L_19226:
        /*023c*/ 	.word	0x00000000
.L_19227:


//--------------------- .nv.info._ZN4vllm25paged_attention_v1_kernelIfhLi96ELi32ELi128ELNS_18Fp8KVCacheDataTypeE1ELb0EEEvPT_PKS2_PKT0_S8_ifPKiSA_iPKfiiiSC_SC_iiiii --------------------------
	.section	.nv.info._ZN4vllm25paged_attention_v1_kernelIfhLi96ELi32ELi128ELNS_18Fp8KVCacheDataTypeE1ELb0EEEvPT_PKS2_PKT0_S8_ifPKiSA_iPKfiiiSC_SC_iiiii,"",@"SHT_CUDA_INFO"
	.sectionflags	@""
	.align	4


	//----- nvinfo : EIATTR_CUDA_API_VERSION
	.align		4
        /*0000*/ 	.byte	0x04, 0x37
        /*0002*/ 	.short	(.L_19229 - .L_19228)
.L_19228:
        /*0004*/ 	.word	0x00000082


	//----- nvinfo : EIATTR_SW2861232_WAR
	.align		4
.L_19229:
        /*0008*/ 	.byte	0x01, 0x35
	.zero		2


	//----- nvinfo : EIATTR_PARAM_CBANK
	.align		4
        /*000c*/ 	.byte	0x04, 0x0a
        /*000e*/ 	.short	(.L_19231 - .L_19230)
	.align		4
.L_19230:
        /*0010*/ 	.word	index@(.nv.constant0._ZN4vllm25paged_attention_v1_kernelIfhLi96ELi32ELi128ELNS_18Fp8KVCacheDataTypeE1ELb0EEEvPT_PKS2_PKT0_S8_ifPKiSA_iPKfiiiSC_SC_iiiii)
        /*0014*/ 	.short	0x0160
        /*0016*/ 	.short	0x007c


	//----- nvinfo : EIATTR_CBANK_PARAM_SIZE
	.align		4
.L_19231:
        /*0018*/ 	.byte	0x03, 0x19
        /*001a*/ 	.short	0x007c


	//----- nvinfo : EIATTR_KPARAM_INFO
	.align		4
        /*001c*/ 	.byte	0x04, 0x17
        /*001e*/ 	.short	(.L_19233 - .L_19232)
.L_19232:
        /*0020*/ 	.word	0x00000000
        /*0024*/ 	.short	0x0013
        /*0026*/ 	.short	0x0078
        /*0028*/ 	.byte	0x00, 0xf0, 0x11, 0x00


	//----- nvinfo : EIATTR_KPARAM_INFO
	.align		4
.L_19233:
        /*002c*/ 	.byte	0x04, 0x17
        /*002e*/ 	.short	(.L_19235 - .L_19234)
.L_19234:
        /*0030*/ 	.word	0x00000000
        /*0034*/ 	.short	0x0012
        /*0036*/ 	.short	0x0074
        /*0038*/ 	.byte	0x00, 0xf0, 0x11, 0x00


	//----- nvinfo : EIATTR_KPARAM_INFO
	.align		4
.L_19235:
        /*003c*/ 	.byte	0x04, 0x17
        /*003e*/ 	.short	(.L_19237 - .L_19236)
.L_19236:
        /*0040*/ 	.word	0x00000000
        /*0044*/ 	.short	0x0011
        /*0046*/ 	.short	0x0070
        /*0048*/ 	.byte	0x00, 0xf0, 0x11, 0x00


	//----- nvinfo : EIATTR_KPARAM_INFO
	.align		4
.L_19237:
        /*004c*/ 	.byte	0x04, 0x17
        /*004e*/ 	.short	(.L_19239 - .L_19238)
.L_19238:
        /*0050*/ 	.word	0x00000000
        /*0054*/ 	.short	0x0010
        /*0056*/ 	.short	0x006c
        /*0058*/ 	.byte	0x00, 0xf0, 0x11, 0x00


	//----- nvinfo : EIATTR_KPARAM_INFO
	.align		4
.L_19239:
        /*005c*/ 	.byte	0x04, 0x17
        /*005e*/ 	.short	(.L_19241 - .L_19240)
.L_19240:
        /*0060*/ 	.word	0x00000000
        /*0064*/ 	.short	0x000f
        /*0066*/ 	.short	0x0068
        /*0068*/ 	.byte	0x00, 0xf0, 0x11, 0x00


	//----- nvinfo : EIATTR_KPARAM_INFO
	.align		4
.L_19241:
        /*006c*/ 	.byte	0x04, 0x17
        /*006e*/ 	.short	(.L_19243 - .L_19242)
.L_19242:
        /*0070*/ 	.word	0x00000000
        /*0074*/ 	.short	0x000e
        /*0076*/ 	.short	0x0060
        /*0078*/ 	.byte	0x00, 0xf0, 0x21, 0x00


	//----- nvinfo : EIATTR_KPARAM_INFO
	.align		4
.L_19243:
        /*007c*/ 	.byte	0x04, 0x17
        /*007e*/ 	.short	(.L_19245 - .L_19244)
.L_19244:
        /*0080*/ 	.word	0x00000000
        /*0084*/ 	.short	0x000d
        /*0086*/ 	.short	0x0058
        /*0088*/ 	.byte	0x00, 0xf0, 0x21, 0x00


	//----- nvinfo : EIATTR_KPARAM_INFO
	.align		4
.L_19245:
        /*008c*/ 	.byte	0x04, 0x17
        /*008e*/ 	.short	(.L_19247 - .L_19246)
.L_19246:
        /*0090*/ 	.word	0x00000000
        /*0094*/ 	.short	0x000c
        /*0096*/ 	.short	0x0050
        /*0098*/ 	.byte	0x00, 0xf0, 0x11, 0x00


	//----- nvinfo : EIATTR_KPARAM_INFO
	.align		4
.L_19247:
        /*009c*/ 	.byte	0x04, 0x17
        /*009e*/ 	.short	(.L_19249 - .L_19248)
.L_19248:
        /*00a0*/ 	.word	0x00000000
        /*00a4*/ 	.short	0x000b
        /*00a6*/ 	.short	0x004c
        /*00a8*/ 	.byte	0x00, 0xf0, 0x11, 0x00


	//----- nvinfo : EIATTR_KPARAM_INFO
	.align		4
.L_19249:
        /*00ac*/ 	.byte	0x04, 0x17
        /*00ae*/ 	.short	(.L_19251 - .L_19250)
.L_19250:
        /*00b0*/ 	.word	0x00000000
        /*00b4*/ 	.short	0x000a
        /*00b6*/ 	.short	0x0048
        /*00b8*/ 	.byte	0x00, 0xf0, 0x11, 0x00


	//----- nvinfo : EIATTR_KPARAM_INFO
	.align		4
.L_19251:
        /*00bc*/ 	.byte	0x04, 0x17
        /*00be*/ 	.short	(.L_19253 - .L_19252)
.L_19252:
        /*00c0*/ 	.word	0x00000000
        /*00c4*/ 	.short	0x0009
        /*00c6*/ 	.short	0x0040
        /*00c8*/ 	.byte	0x00, 0xf0, 0x21, 0x00


	//----- nvinfo : EIATTR_KPARAM_INFO
	.align		4
.L_19253:
        /*00cc*/ 	.byte	0x04, 0x17
        /*00ce*/ 	.short	(.L_19255 - .L_19254)
.L_19254:
        /*00d0*/ 	.word	0x00000000
        /*00d4*/ 	.short	0x0008
        /*00d6*/ 	.short	0x0038
        /*00d8*/ 	.byte	0x00, 0xf0, 0x11, 0x00


	//----- nvinfo : EIATTR_KPARAM_INFO
	.align		4
.L_19255:
        /*00dc*/ 	.byte	0x04, 0x17
        /*00de*/ 	.short	(.L_19257 - .L_19256)
.L_19256:
        /*00e0*/ 	.word	0x00000000
        /*00e4*/ 	.short	0x0007
        /*00e6*/ 	.short	0x0030
        /*00e8*/ 	.byte	0x00, 0xf0, 0x21, 0x00


	//----- nvinfo : EIATTR_KPARAM_INFO
	.align		4
.L_19257:
        /*00ec*/ 	.byte	0x04, 0x17
        /*00ee*/ 	.short	(.L_19259 - .L_19258)
.L_19258:
        /*00f0*/ 	.word	0x00000000
        /*00f4*/ 	.short	0x0006
        /*00f6*/ 	.short	0x0028
        /*00f8*/ 	.byte	0x00, 0xf0, 0x21, 0x00


	//----- nvinfo : EIATTR_KPARAM_INFO
	.align		4
.L_19259:
        /*00fc*/ 	.byte	0x04, 0x17
        /*00fe*/ 	.short	(.L_19261 - .L_19260)
.L_19260:
        /*0100*/ 	.word	0x00000000
        /*0104*/ 	.short	0x0005
        /*0106*/ 	.short	0x0024
        /*0108*/ 	.byte	0x00, 0xf0, 0x11, 0x00


	//----- nvinfo : EIATTR_KPARAM_INFO
	.align		4
.L_19261:
        /*010c*/ 	.byte	0x04, 0x17
        /*010e*/ 	.short	(.L_19263 - .L_19262)
.L_19262:
        /*0110*/ 	.word	0x00000000
        /*0114*/ 	.short	0x0004
        /*0116*/ 	.short	0x0020
        /*0118*/ 	.byte	0x00, 0xf0, 0x11, 0x00


	//----- nvinfo : EIATTR_KPARAM_INFO
	.align		4
.L_19263:
        /*011c*/ 	.byte	0x04, 0x17
        /*011e*/ 	.short	(.L_19265 - .L_19264)
.L_19264:
        /*0120*/ 	.word	0x00000000
        /*0124*/ 	.short	0x0003
        /*0126*/ 	.short	0x0018
        /*0128*/ 	.byte	0x00, 0xf0, 0x21, 0x00


	//----- nvinfo : EIATTR_KPARAM_INFO
	.align		4
.L_19265:
        /*012c*/ 	.byte	0x04, 0x17
        /*012e*/ 	.short	(.L_19267 - .L_19266)
.L_19266:
        /*0130*/ 	.word	0x00000000
        /*0134*/ 	.short	0x0002
        /*0136*/ 	.short	0x0010
        /*0138*/ 	.byte	0x00, 0xf0, 0x21, 0x00


	//----- nvinfo : EIATTR_KPARAM_INFO
	.align		4
.L_19267:
        /*013c*/ 	.byte	0x04, 0x17
        /*013e*/ 	.short	(.L_19269 - .L_19268)
.L_19268:
        /*0140*/ 	.word	0x00000000
        /*0144*/ 	.short	0x0001
        /*0146*/ 	.short	0x0008
        /*0148*/ 	.byte	0x00, 0xf0, 0x21, 0x00


	//----- nvinfo : EIATTR_KPARAM_INFO
	.align		4
.L_19269:
        /*014c*/ 	.byte	0x04, 0x17
        /*014e*/ 	.short	(.L_19271 - .L_19270)
.L_19270:
        /*0150*/ 	.word	0x00000000
        /*0154*/ 	.short	0x0000
        /*0156*/ 	.short	0x0000
        /*0158*/ 	.byte	0x00, 0xf0, 0x21, 0x00


	//----- nvinfo : EIATTR_MAXREG_COUNT
	.align		4
.L_19271:
        /*015c*/ 	.byte	0x03, 0x1b
        /*015e*/ 	.short	0x00ff


	//----- nvinfo : EIATTR_NUM_BARRIERS
	.align		4
        /*0160*/ 	.byte	0x02, 0x4c
        /*0162*/ 	.byte	0x01
	.zero		1


	//----- nvinfo : EIATTR_EXTERNS
	.align		4
        /*0164*/ 	.byte	0x04, 0x0f
        /*0166*/ 	.short	(.L_19273 - .L_19272)


	//   ....[0]....
	.align		4
.L_19272:
        /*0168*/ 	.word	index@(__assertfail)


	//----- nvinfo : EIATTR_MERCURY_ISA_VERSION
	.align		4
.L_19273:
        /*016c*/ 	.byte	0x03, 0x5f
        /*016e*/ 	.short	0x0000


	//----- nvinfo : EIATTR_COOP_GROUP_MASK_REGIDS
	.align		4
        /*0170*/ 	.byte	0x04, 0x29
        /*0172*/ 	.short	(.L_19275 - .L_19274)


	//   ....[0]....
.L_19274:
        /*0174*/ 	.word	0xffffffff


	//   ....[1]....
        /*0178*/ 	.word	0xffffffff


	//   ....[2]....
        /*017c*/ 	.word	0xffffffff


	//   ....[3]....
        /*0180*/ 	.word	0xffffffff


	//   ....[4]....
        /*0184*/ 	.word	0xffffffff


	//   ....[5]....
        /*0188*/ 	.word	0xffffffff


	//   ....[6]....
        /*018c*/ 	.word	0xffffffff


	//   ....[7]....
        /*0190*/ 	.word	0xffffffff


	//   ....[8]....
        /*0194*/ 	.word	0xffffffff


	//   ....[9]....
        /*0198*/ 	.word	0xffffffff


	//   ....[10]....
        /*019c*/ 	.word	0xffffffff


	//   ....[11]....
        /*01a0*/ 	.word	0xffffffff


	//   ....[12]....
        /*01a4*/ 	.word	0xffffffff


	//   ....[13]....
        /*01a8*/ 	.word	0xffffffff


	//   ....[14]....
        /*01ac*/ 	.word	0xffffffff


	//   ....[15]....
        /*01b0*/ 	.word	0xffffffff


	//   ....[16]....
        /*01b4*/ 	.word	0xffffffff


	//   ....[17]....
        /*01b8*/ 	.word	0xffffffff


	//   ....[18]....
        /*01bc*/ 	.word	0xffffffff


	//   ....[19]....
        /*01c0*/ 	.word	0xffffffff


	//----- nvinfo : EIATTR_COOP_GROUP_INSTR_OFFSETS
	.align		4
.L_19275:
        /*01c4*/ 	.byte	0x04, 0x28
        /*01c6*/ 	.short	(.L_19277 - .L_19276)


	//   ....[0]....
.L_19276:
        /*01c8*/ 	.word	0x000001d0


	//   ....[1]....
        /*01cc*/ 	.word	0x000001f0


	//   ....[2]....
        /*01d0*/ 	.word	0x00000210


	//   ....[3]....
        /*01d4*/ 	.word	0x00000230


	//   ....[4]....
        /*01d8*/ 	.word	0x000002d0


	//   ....[5]....
        /*01dc*/ 	.word	0x00000300


	//   ....[6]....
        /*01e0*/ 	.word	0x00000320


	//   ....[7]....
        /*01e4*/ 	.word	0x000010e0


	//   ....[8]....
        /*01e8*/ 	.word	0x00001140


	//   ....[9]....
        /*01ec*/ 	.word	0x00001170


	//   ....[10]....
        /*01f0*/ 	.word	0x00001190


	//   ....[11]....
        /*01f4*/ 	.word	0x000011b0


	//   ....[12]....
        /*01f8*/ 	.word	0x00001200


	//   ....[13]....
        /*01fc*/ 	.word	0x00001220


	//   ....[14]....
        /*0200*/ 	.word	0x00001240


	//   ....[15]....
        /*0204*/ 	.word	0x00003210


	//   ....[16]....
        /*0208*/ 	.word	0x00003290


	//   ....[17]....
        /*020c*/ 	.word	0x000032f0


	//   ....[18]....
        /*0210*/ 	.word	0x00003350


	//   ....[19]....
        /*0214*/ 	.word	0x000033b0


	//----- nvinfo : EIATTR_SYSCALL_OFFSETS
	.align		4
.L_19277:
        /*0218*/ 	.byte	0x04, 0x46
        /*021a*/ 	.short	(.L_19279 - .L_19278)


	//   ....[0]....
.L_19278:
        /*021c*/ 	.word	0x000031a0


	//----- nvinfo : EIATTR_EXIT_INSTR_OFFSETS
	.align		4
.L_19279:
        /*0220*/ 	.byte	0x04, 0x1c
        /*0222*/ 	.short	(.L_19281 - .L_19280)


	//   ....[0]....
.L_19280:
        /*0224*/ 	.word	0x00002680


	//   ....[1]....
        /*0228*/ 	.word	0x00002690


	//   ....[2]....
        /*022c*/ 	.word	0x00003070


	//   ....[3]....
        /*0230*/ 	.word	0x000031b0


	//----- nvinfo : EIATTR_CTAIDZ_USED
	.align		4
.L_19281:
        /*0234*/ 	.byte	0x01, 0x04
	.zero		2


	//----- nvinfo : EIATTR_CRS_STACK_SIZE
	.align		4
        /*0238*/ 	.byte	0x04, 0x1e
        /*023a*/ 	.short	(.L_19283 - .L_19282)
.L_19282:
        /*023c*/ 	.word	0x00000000
.L_19283:


//--------------------- .nv.info._ZN4vllm25paged_attention_v1_kernelIfhLi80ELi32ELi128ELNS_18Fp8KVCacheDataTypeE1ELb0EEEvPT_PKS2_PKT0_S8_ifPKiSA_iPKfiiiSC_SC_iiiii --------------------------
	.section	.nv.info._ZN4vllm25paged_attention_v1_kernelIfhLi80ELi32ELi128ELNS_18Fp8KVCacheDataTypeE1ELb0EEEvPT_PKS2_PKT0_S8_ifPKiSA_iPKfiiiSC_SC_iiiii,"",@"SHT_CUDA_INFO"
	.sectionflags	@""
	.align	4


	//----- nvinfo : EIATTR_CUDA_API_VERSION
	.align		4
        /*0000*/ 	.byte	0x04, 0x37
        /*0002*/ 	.short	(.L_19285 - .L_19284)
.L_19284:
        /*0004*/ 	.word	0x00000082


	//----- nvinfo : EIATTR_SW2861232_WAR
	.align		4
.L_19285:
        /*0008*/ 	.byte	0x01, 0x35
	.zero		2


	//----- nvinfo : EIATTR_PARAM_CBANK
	.align		4
        /*000c*/ 	.byte	0x04, 0x0a
        /*000e*/ 	.short	(.L_19287 - .L_19286)
	.align		4
.L_19286:
        /*0010*/ 	.word	index@(.nv.constant0._ZN4vllm25paged_attention_v1_kernelIfhLi80ELi32ELi128ELNS_18Fp8KVCacheDataTypeE1ELb0EEEvPT_PKS2_PKT0_S8_ifPKiSA_iPKfiiiSC_SC_iiiii)
        /*0014*/ 	.short	0x0160
        /*0016*/ 	.short	0x007c


	//----- nvinfo : EIATTR_CBANK_PARAM_SIZE
	.align		4
.L_19287:
        /*0018*/ 	.byte	0x03, 0x19
        /*001a*/ 	.short	0x007c


	//----- nvinfo : EIATTR_KPARAM_INFO
	.align		4
        /*001c*/ 	.byte	0x04, 0x17
        /*001e*/ 	.short	(.L_19289 - .L_19288)
.L_19288:
        /*0020*/ 	.word	0x00000000
        /*0024*/ 	.short	0x0013
        /*0026*/ 	.short	0x0078
        /*0028*/ 	.byte	0x00, 0xf0, 0x11, 0x00


	//----- nvinfo : EIATTR_KPARAM_INFO
	.align		4
.L_19289:
        /*002c*/ 	.byte	0x04, 0x17
        /*002e*/ 	.short	(.L_19291 - .L_19290)
.L_19290:
        /*0030*/ 	.word	0x00000000
        /*0034*/ 	.short	0x0012
        /*0036*/ 	.short	0x0074
        /*0038*/ 	.byte	0x00, 0xf0, 0x11, 0x00


	//----- nvinfo : EIATTR_KPARAM_INFO
	.align		4
.L_19291:
        /*003c*/ 	.byte	0x04, 0x17
        /*003e*/ 	.short	(.L_19293 - .L_19292)
.L_19292:
        /*0040*/ 	.word	0x00000000
        /*0044*/ 	.short	0x0011
        /*0046*/ 	.short	0x0070
        /*0048*/ 	.byte	0x00, 0xf0, 0x11, 0x00


	//----- nvinfo : EIATTR_KPARAM_INFO
	.align		4
.L_19293:
        /*004c*/ 	.byte	0x04, 0x17
        /*004e*/ 	.short	(.L_19295 - .L_19294)
.L_19294:
        /*0050*/ 	.word	0x00000000
        /*0054*/ 	.short	0x0010
        /*0056*/ 	.short	0x006c
        /*0058*/ 	.byte	0x00, 0xf0, 0x11, 0x00


	//----- nvinfo : EIATTR_KPARAM_INFO
	.align		4
.L_19295:
        /*005c*/ 	.byte	0x04, 0x17
        /*005e*/ 	.short	(.L_19297 - .L_19296)
.L_19296:
        /*0060*/ 	.word	0x00000000
        /*0064*/ 	.short	0x000f
        /*0066*/ 	.short	0x0068
        /*0068*/ 	.byte	0x00, 0xf0, 0x11, 0x00


	//----- nvinfo : EIATTR_KPARAM_INFO
	.align		4
.L_19297:
        /*006c*/ 	.byte	0x04, 0x17
        /*006e*/ 	.short	(.L_19299 - .L_19298)
.L_19298:
        /*0070*/ 	.word	0x00000000
        /*0074*/ 	.short	0x000e
        /*0076*/ 	.short	0x0060
        /*0078*/ 	.byte	0x00, 0xf0, 0x21, 0x00


	//----- nvinfo : EIATTR_KPARAM_INFO
	.align		4
.L_19299:
        /*007c*/ 	.byte	0x04, 0x17
        /*007e*/ 	.short	(.L_19301 - .L_19300)
.L_19300:
        /*0080*/ 	.word	0x00000000
        /*0084*/ 	.short	0x000d
        /*0086*/ 	.short	0x0058
        /*0088*/ 	.byte	0x00, 0xf0, 0x21, 0x00


	//----- nvinfo : EIATTR_KPARAM_INFO
	.align		4
.L_19301:
        /*008c*/ 	.byte	0x04, 0x17
        /*008e*/ 	.short	(.L_19303 - .L_19302)
.L_19302:
        /*0090*/ 	.word	0x00000000
        /*0094*/ 	.short	0x000c
        /*0096*/ 	.short	0x0050
        /*0098*/ 	.byte	0x00, 0xf0, 0x11, 0x00


	//----- nvinfo : EIATTR_KPARAM_INFO
	.align		4
.L_19303:
        /*009c*/ 	.byte	0x04, 0x17
        /*009e*/ 	.short	(.L_19305 - .L_19304)
.L_19304:
        /*00a0*/ 	.word	0x00000000
        /*00a4*/ 	.short	0x000b
        /*00a6*/ 	.short	0x004c
        /*00a8*/ 	.byte	0x00, 0xf0, 0x11, 0x00


	//----- nvinfo : EIATTR_KPARAM_INFO
	.align		4
.L_19305:
        /*00ac*/ 	.byte	0x04, 0x17
        /*00ae*/ 	.short	(.L_19307 - .L_19306)
.L_19306:
        /*00b0*/ 	.word	0x00000000
        /*00b4*/ 	.short	0x000a
        /*00b6*/ 	.short	0x0048
        /*00b8*/ 	.byte	0x00, 0xf0, 0x11, 0x00


	//----- nvinfo : EIATTR_KPARAM_INFO
	.align		4
.L_19307:
        /*00bc*/ 	.byte	0x04, 0x17
        /*00be*/ 	.short	(.L_19309 - .L_19308)
.L_19308:
        /*00c0*/ 	.word	0x00000000
        /*00c4*/ 	.short	0x0009
        /*00c6*/ 	.short	0x0040
        /*00c8*/ 	.byte	0x00, 0xf0, 0x21, 0x00


	//----- nvinfo : EIATTR_KPARAM_INFO
	.align		4
.L_19309:
        /*00cc*/ 	.byte	0x04, 0x17
        /*00ce*/ 	.short	(.L_19311 - .L_19310)
.L_19310:
        /*00d0*/ 	.word	0x00000000
        /*00d4*/ 	.short	0x0008
        /*00d6*/ 	.short	0x0038
        /*00d8*/ 	.byte	0x00, 0xf0, 0x11, 0x00


	//----- nvinfo : EIATTR_KPARAM_INFO
	.align		4
.L_19311:
        /*00dc*/ 	.byte	0x04, 0x17
        /*00de*/ 	.short	(.L_19313 - .L_19312)
.L_19312:
        /*00e0*/ 	.word	0x00000000
        /*00e4*/ 	.short	0x0007
        /*00e6*/ 	.short	0x0030
        /*00e8*/ 	.byte	0x00, 0xf0, 0x21, 0x00


	//----- nvinfo : EIATTR_KPARAM_INFO
	.align		4
.L_19313:
        /*00ec*/ 	.byte	0x04, 0x17
        /*00ee*/ 	.short	(.L_19315 - .L_19314)
.L_19314:
        /*00f0*/ 	.word	0x00000000
        /*00f4*/ 	.short	0x0006
        /*00f6*/ 	.short	0x0028
        /*00f8*/ 	.byte	0x00, 0xf0, 0x21, 0x00


	//----- nvinfo : EIATTR_KPARAM_INFO
	.align		4
.L_19315:
        /*00fc*/ 	.byte	0x04, 0x17
        /*00fe*/ 	.short	(.L_19317 - .L_19316)
.L_19316:
        /*0100*/ 	.word	0x00000000
        /*0104*/ 	.short	0x0005
        /*0106*/ 	.short	0x0024
        /*0108*/ 	.byte	0x00, 0xf0, 0x11, 0x00


	//----- nvinfo : EIATTR_KPARAM_INFO
	.align		4
.L_19317:
        /*010c*/ 	.byte	0x04, 0x17
        /*010e*/ 	.short	(.L_19319 - .L_19318)
.L_19318:
        /*0110*/ 	.word	0x00000000
        /*0114*/ 	.short	0x0004
        /*0116*/ 	.short	0x0020
        /*0118*/ 	.byte	0x00, 0xf0, 0x11, 0x00


	//----- nvinfo : EIATTR_KPARAM_INFO
	.align		4
.L_19319:
        /*011c*/ 	.byte	0x04, 0x17
        /*011e*/ 	.short	(.L_19321 - .L_19320)
.L_19320:
        /*0120*/ 	.word	0x00000000
        /*0124*/ 	.short	0x0003
        /*0126*/ 	.short	0x0018
        /*0128*/ 	.byte	0x00, 0xf0, 0x21, 0x00


	//----- nvinfo : EIATTR_KPARAM_INFO
	.align		4
.L_19321:
        /*012c*/ 	.byte	0x04, 0x17
        /*012e*/ 	.short	(.L_19323 - .L_19322)
.L_19322:
        /*0130*/ 	.word	0x00000000
        /*0134*/ 	.short	0x0002
        /*0136*/ 	.short	0x0010
        /*0138*/ 	.byte	0x00, 0xf0, 0x21, 0x00


	//----- nvinfo : EIATTR_KPARAM_INFO
	.align		4
.L_19323:
        /*013c*/ 	.byte	0x04, 0x17
        /*013e*/ 	.short	(.L_19325 - .L_19324)
.L_19324:
        /*0140*/ 	.word	0x00000000
        /*0144*/ 	.short	0x0001
        /*0146*/ 	.short	0x0008
        /*0148*/ 	.byte	0x00, 0xf0, 0x21, 0x00


	//----- nvinfo : EIATTR_KPARAM_INFO
	.align		4
.L_19325:
        /*014c*/ 	.byte	0x04, 0x17
        /*014e*/ 	.short	(.L_19327 - .L_19326)
.L_19326:
        /*0150*/ 	.word	0x00000000
        /*0154*/ 	.short	0x0000
        /*0156*/ 	.short	0x0000
        /*0158*/ 	.byte	0x00, 0xf0, 0x21, 0x00


	//----- nvinfo : EIATTR_MAXREG_COUNT
	.align		4
.L_19327:
        /*015c*/ 	.byte	0x03, 0x1b
        /*015e*/ 	.short	0x00ff


	//----- nvinfo : EIATTR_NUM_BARRIERS
	.align		4
        /*0160*/ 	.byte	0x02, 0x4c
        /*0162*/ 	.byte	0x01
	.zero		1


	//----- nvinfo : EIATTR_EXTERNS
	.align		4
        /*0164*/ 	.byte	0x04, 0x0f
        /*0166*/ 	.short	(.L_19329 - .L_19328)


	//   ....[0]....
	.align		4
.L_19328:
        /*0168*/ 	.word	index@(__assertfail)


	//----- nvinfo : EIATTR_MERCURY_ISA_VERSION
	.align		4
.L_19329:
        /*016c*/ 	.byte	0x03, 0x5f
        /*016e*/ 	.short	0x0000


	//----- nvinfo : EIATTR_COOP_GROUP_MASK_REGIDS
	.align		4
        /*0170*/ 	.byte	0x04, 0x29
        /*0172*/ 	.short	(.L_19331 - .L_19330)


	//   ....[0]....
.L_19330:
        /*0174*/ 	.word	0xffffffff


	//   ....[1]....
        /*0178*/ 	.word	0xffffffff


	//   ....[2]....
        /*017c*/ 	.word	0xffffffff


	//   ....[3]....
        /*0180*/ 	.word	0xffffffff


	//   ....[4]....
        /*0184*/ 	.word	0xffffffff


	//   ....[5]....
        /*0188*/ 	.word	0xffffffff


	//   ....[6]....
        /*018c*/ 	.word	0xffffffff


	//   ....[7]....
        /*0190*/ 	.word	0xffffffff


	//   ....[8]....
        /*0194*/ 	.word	0xffffffff


	//   ....[9]....
        /*0198*/ 	.word	0xffffffff


	//   ....[10]....
        /*019c*/ 	.word	0xffffffff


	//   ....[11]....
        /*01a0*/ 	.word	0xffffffff


	//   ....[12]....
        /*01a4*/ 	.word	0xffffffff


	//   ....[13]....
        /*01a8*/ 	.word	0xffffffff


	//   ....[14]....
        /*01ac*/ 	.word	0xffffffff


	//   ....[15]....
        /*01b0*/ 	.word	0xffffffff


	//   ....[16]....
        /*01b4*/ 	.word	0xffffffff


	//   ....[17]....
        /*01b8*/ 	.word	0xffffffff


	//   ....[18]....
        /*01bc*/ 	.word	0xffffffff


	//   ....[19]....
        /*01c0*/ 	.word	0xffffffff


	//----- nvinfo : EIATTR_COOP_GROUP_INSTR_OFFSETS
	.align		4
.L_19331:
        /*01c4*/ 	.byte	0x04, 0x28
        /*01c6*/ 	.short	(.L_19333 - .L_19332)


	//   ....[0]....
.L_19332:
        /*01c8*/ 	.word	0x000001a0


	//   ....[1]....
        /*01cc*/ 	.word	0x000001c0


	//   ....[2]....
        /*01d0*/ 	.word	0x000001e0


	//   ....[3]....
        /*01d4*/ 	.word	0x00000200


	//   ....[4]....
        /*01d8*/ 	.word	0x000002b0


	//   ....[5]....
        /*01dc*/ 	.word	0x000002d0


	//   ....[6]....
        /*01e0*/ 	.word	0x000002f0


	//   ....[7]....
        /*01e4*/ 	.word	0x000010b0


	//   ....[8]....
        /*01e8*/ 	.word	0x00001110


	//   ....[9]....
        /*01ec*/ 	.word	0x00001140


	//   ....[10]....
        /*01f0*/ 	.word	0x00001160


	//   ....[11]....
        /*01f4*/ 	.word	0x00001180


	//   ....[12]....
        /*01f8*/ 	.word	0x000011d0


	//   ....[13]....
        /*01fc*/ 	.word	0x000011f0


	//   ....[14]....
        /*0200*/ 	.word	0x00001210


	//   ....[15]....
        /*0204*/ 	.word	0x00002ea0


	//   ....[16]....
        /*0208*/ 	.word	0x00002f00


	//   ....[17]....
        /*020c*/ 	.word	0x00002f60


	//   ....[18]....
        /*0210*/ 	.word	0x00002fc0


	//   ....[19]....
        /*0214*/ 	.word	0x00003020


	//----- nvinfo : EIATTR_SYSCALL_OFFSETS
	.align		4
.L_19333:
        /*0218*/ 	.byte	0x04, 0x46
        /*021a*/ 	.short	(.L_19335 - .L_19334)


	//   ....[0]....
.L_19334:
        /*021c*/ 	.word	0x00002e30


	//----- nvinfo : EIATTR_EXIT_INSTR_OFFSETS
	.align		4
.L_19335:
        /*0220*/ 	.byte	0x04, 0x1c
        /*0222*/ 	.short	(.L_19337 - .L_19336)


	//   ....[0]....
.L_19336:
        /*0224*/ 	.word	0x000024a0


	//   ....[1]....
        /*0228*/ 	.word	0x000024b0


	//   ....[2]....
        /*022c*/ 	.word	0x00002d00


	//   ....[3]....
        /*0230*/ 	.word	0x00002e40


	//----- nvinfo : EIATTR_CTAIDZ_USED
	.align		4
.L_19337:
        /*0234*/ 	.byte	0x01, 0x04
	.zero		2


	//----- nvinfo : EIATTR_CRS_STACK_SIZE
	.align		4
        /*0238*/ 	.byte	0x04, 0x1e
        /*023a*/ 	.short	(.L_19339 - .L_19338)
.L_19338:
        /*023c*/ 	.word	0x00000000
.L_19339:


//--------------------- .nv.info._ZN4vllm25paged_attention_v1_kernelIfhLi64ELi32ELi128ELNS_18Fp8KVCacheDataTypeE1ELb0EEEvPT_PKS2_PKT0_S8_ifPKiSA_iPKfiiiSC_SC_iiiii --------------------------
	.section	.nv.info._ZN4vllm25paged_attention_v1_kernelIfhLi64ELi32ELi128ELNS_18Fp8KVCacheDataTypeE1ELb0EEEvPT_PKS2_PKT0_S8_ifPKiSA_iPKfiiiSC_SC_iiiii,"",@"SHT_CUDA_INFO"
	.sectionflags	@""
	.align	4


	//----- nvinfo : EIATTR_CUDA_API_VERSION
	.align		4
        /*0000*/ 	.byte	0x04, 0x37
        /*0002*/ 	.short	(.L_19341 - .L_19340)
.L_19340:
        /*0004*/ 	.word	0x00000082


	//----- nvinfo : EIATTR_SW2861232_WAR
	.align		4
.L_19341:
        /*0008*/ 	.byte	0x01, 0x35
	.zero		2


	//----- nvinfo : EIATTR_PARAM_CBANK
	.align		4
        /*000c*/ 	.byte	0x04, 0x0a
        /*000e*/ 	.short	(.L_19343 - .L_19342)
	.align		4
.L_19342:
        /*0010*/ 	.word	index@(.nv.constant0._ZN4vllm25paged_attention_v1_kernelIfhLi64ELi32ELi128ELNS_18Fp8KVCacheDataTypeE1ELb0EEEvPT_PKS2_PKT0_S8_ifPKiSA_iPKfiiiSC_SC_iiiii)
        /*0014*/ 	.short	0x0160
        /*0016*/ 	.short	0x007c


	//----- nvinfo : EIATTR_CBANK_PARAM_SIZE
	.align		4
.L_19343:
        /*0018*/ 	.byte	0x03, 0x19
        /*001a*/ 	.short	0x007c


	//----- nvinfo : EIATTR_KPARAM_INFO
	.align		4
        /*001c*/ 	.byte	0x04, 0x17
        /*001e*/ 	.short	(.L_19345 - .L_19344)
.L_19344:
        /*0020*/ 	.word	0x00000000
        /*0024*/ 	.short	0x0013
        /*0026*/ 	.short	0x0078
        /*0028*/ 	.byte	0x00, 0xf0, 0x11, 0x00


	//----- nvinfo : EIATTR_KPARAM_INFO
	.align		4
.L_19345:
        /*002c*/ 	.byte	0x04, 0x17
        /*002e*/ 	.short	(.L_19347 - .L_19346)
.L_19346:
        /*0030*/ 	.word	0x00000000
        /*0034*/ 	.short	0x0012
        /*0036*/ 	.short	0x0074
        /*0038*/ 	.byte	0x00, 0xf0, 0x11, 0x00


	//----- nvinfo : EIATTR_KPARAM_INFO
	.align		4
.L_19347:
        /*003c*/ 	.byte	0x04, 0x17
        /*003e*/ 	.short	(.L_19349 - .L_19348)
.L_19348:
        /*0040*/ 	.word	0x00000000
        /*0044*/ 	.short	0x0011
        /*0046*/ 	.short	0x0070
        /*0048*/ 	.byte	0x00, 0xf0, 0x11, 0x00


	//----- nvinfo : EIATTR_KPARAM_INFO
	.align		4
.L_19349:
        /*004c*/ 	.byte	0x04, 0x17
        /*004e*/ 	.short	(.L_19351 - .L_19350)
.L_19350:
        /*0050*/ 	.word	0x00000000
        /*0054*/ 	.short	0x0010
        /*0056*/ 	.short	0x006c
        /*0058*/ 	.byte	0x00, 0xf0, 0x11, 0x00


	//----- nvinfo : EIATTR_KPARAM_INFO
	.align		4
.L_19351:
        /*005c*/ 	.byte	0x04, 0x17
        /*005e*/ 	.short	(.L_19353 - .L_19352)
.L_19352:
        /*0060*/ 	.word	0x00000000
        /*0064*/ 	.short	0x000f
        /*0066*/ 	.short	0x0068
        /*0068*/ 	.byte	0x00, 0xf0, 0x11, 0x00


	//----- nvinfo : EIATTR_KPARAM_INFO
	.align		4
.L_19353:
        /*006c*/ 	.byte	0x04, 0x17
        /*006e*/ 	.short	(.L_19355 - .L_19354)
.L_19354:
        /*0070*/ 	.word	0x00000000
        /*0074*/ 	.short	0x000e
        /*0076*/ 	.short	0x0060
        /*0078*/ 	.byte	0x00, 0xf0, 0x21, 0x00


	//----- nvinfo : EIATTR_KPARAM_INFO
	.align		4
.L_19355:
        /*007c*/ 	.byte	0x04, 0x17
        /*007e*/ 	.short	(.L_19357 - .L_19356)
.L_19356:
        /*0080*/ 	.word	0x00000000
        /*0084*/ 	.short	0x000d
        /*0086*/ 	.short	0x0058
        /*0088*/ 	.byte	0x00, 0xf0, 0x21, 0x00


	//----- nvinfo : EIATTR_KPARAM_INFO
	.align		4
.L_19357:
        /*008c*/ 	.byte	0x04, 0x17
        /*008e*/ 	.short	(.L_19359 - .L_19358)
.L_19358:
        /*0090*/ 	.word	0x00000000
        /*0094*/ 	.short	0x000c
        /*0096*/ 	.short	0x0050
        /*0098*/ 	.byte	0x00, 0xf0, 0x11, 0x00


	//----- nvinfo : EIATTR_KPARAM_INFO
	.align		4
.L_19359:
        /*009c*/ 	.byte	0x04, 0x17
        /*009e*/ 	.short	(.L_19361 - .L_19360)
.L_19360:
        /*00a0*/ 	.word	0x00000000
        /*00a4*/ 	.short	0x000b
        /*00a6*/ 	.short	0x004c
        /*00a8*/ 	.byte	0x00, 0xf0, 0x11, 0x00


	//----- nvinfo : EIATTR_KPARAM_INFO
	.align		4
.L_19361:
        /*00ac*/ 	.byte	0x04, 0x17
        /*00ae*/ 	.short	(.L_19363 - .L_19362)
.L_19362:
        /*00b0*/ 	.word	0x00000000
        /*00b4*/ 	.short	0x000a
        /*00b6*/ 	.short	0x0048
        /*00b8*/ 	.byte	0x00, 0xf0, 0x11, 0x00


	//----- nvinfo : EIATTR_KPARAM_INFO
	.align		4
.L_19363:
        /*00bc*/ 	.byte	0x04, 0x17
        /*00be*/ 	.short	(.L_19365 - .L_19364)
.L_19364:
        /*00c0*/ 	.word	0x00000000
        /*00c4*/ 	.short	0x0009
        /*00c6*/ 	.short	0x0040
        /*00c8*/ 	.byte	0x00, 0xf0, 0x21, 0x00


	//----- nvinfo : EIATTR_KPARAM_INFO
	.align		4
.L_19365:
        /*00cc*/ 	.byte	0x04, 0x17
        /*00ce*/ 	.short	(.L_19367 - .L_19366)
.L_19366:
        /*00d0*/ 	.word	0x00000000
        /*00d4*/ 	.short	0x0008
        /*00d6*/ 	.short	0x0038
        /*00d8*/ 	.byte	0x00, 0xf0, 0x11, 0x00


	//----- nvinfo : EIATTR_KPARAM_INFO
	.align		4
.L_19367:
        /*00dc*/ 	.byte	0x04, 0x17
        /*00de*/ 	.short	(.L_19369 - .L_19368)
.L_19368:
        /*00e0*/ 	.word	0x00000000
        /*00e4*/ 	.short	0x0007
        /*00e6*/ 	.short	0x0030
        /*00e8*/ 	.byte	0x00, 0xf0, 0x21, 0x00


	//----- nvinfo : EIATTR_KPARAM_INFO
	.align		4
.L_19369:
        /*00ec*/ 	.byte	0x04, 0x17
        /*00ee*/ 	.short	(.L_19371 - .L_19370)
.L_19370:
        /*00f0*/ 	.word	0x00000000
        /*00f4*/ 	.short	0x0006
        /*00f6*/ 	.short	0x0028
        /*00f8*/ 	.byte	0x00, 0xf0, 0x21, 0x00


	//----- nvinfo : EIATTR_KPARAM_INFO
	.align		4
.L_19371:
        /*00fc*/ 	.byte	0x04, 0x17
        /*00fe*/ 	.short	(.L_19373 - .L_19372)
.L_19372:
        /*0100*/ 	.word	0x00000000
        /*0104*/ 	.short	0x0005
        /*0106*/ 	.short	0x0024
        /*0108*/ 	.byte	0x00, 0xf0, 0x11, 0x00


	//----- nvinfo : EIATTR_KPARAM_INFO
	.align		4
.L_19373:
        /*010c*/ 	.byte	0x04, 0x17
        /*010e*/ 	.short	(.L_19375 - .L_19374)
.L_19374:
        /*0110*/ 	.word	0x00000000
        /*0114*/ 	.short	0x0004
        /*0116*/ 	.short	0x0020
        /*0118*/ 	.byte	0x00, 0xf0, 0x11, 0x00


	//----- nvinfo : EIATTR_KPARAM_INFO
	.align		4
.L_19375:
        /*011c*/ 	.byte	0x04, 0x17
        /*011e*/ 	.short	(.L_19377 - .L_19376)
.L_19376:
        /*0120*/ 	.word	0x00000000
        /*0124*/ 	.short	0x0003
        /*0126*/ 	.short	0x0018
        /*0128*/ 	.byte	0x00, 0xf0, 0x21, 0x00


	//----- nvinfo : EIATTR_KPARAM_INFO
	.align		4
.L_19377:
        /*012c*/ 	.byte	0x04, 0x17
        /*012e*/ 	.short	(.L_19379 - .L_19378)
.L_19378:
        /*0130*/ 	.word	0x00000000
        /*0134*/ 	.short	0x0002
        /*0136*/ 	.short	0x0010
        /*0138*/ 	.byte	0x00, 0xf0, 0x21, 0x00


	//----- nvinfo : EIATTR_KPARAM_INFO
	.align		4
.L_19379:
        /*013c*/ 	.byte	0x04, 0x17
        /*013e*/ 	.short	(.L_19381 - .L_19380)
.L_19380:
        /*0140*/ 	.word	0x00000000
        /*0144*/ 	.short	0x0001
        /*0146*/ 	.short	0x0008
        /*0148*/ 	.byte	0x00, 0xf0, 0x21, 0x00


	//----- nvinfo : EIATTR_KPARAM_INFO
	.align		4
.L_19381:
        /*014c*/ 	.byte	0x04, 0x17
        /*014e*/ 	.short	(.L_19383 - .L_19382)
.L_19382:
        /*0150*/ 	.word	0x00000000
        /*0154*/ 	.short	0x0000
        /*0156*/ 	.short	0x0000
        /*0158*/ 	.byte	0x00, 0xf0, 0x21, 0x00


	//----- nvinfo : EIATTR_MAXREG_COUNT
	.align		4
.L_19383:
        /*015c*/ 	.byte	0x03, 0x1b
        /*015e*/ 	.short	0x00ff


	//----- nvinfo : EIATTR_NUM_BARRIERS
	.align		4
        /*0160*/ 	.byte	0x02, 0x4c
        /*0162*/ 	.byte	0x01
	.zero		1


	//----- nvinfo : EIATTR_EXTERNS
	.align		4
        /*0164*/ 	.byte	0x04, 0x0f
        /*0166*/ 	.short	(.L_19385 - .L_19384)


	//   ....[0]....
	.align		4
.L_19384:
        /*0168*/ 	.word	index@(__assertfail)


	//----- nvinfo : EIATTR_MERCURY_ISA_VERSION
	.align		4
.L_19385:
        /*016c*/ 	.byte	0x03, 0x5f
        /*016e*/ 	.short	0x0000


	//----- nvinfo : EIATTR_COOP_GROUP_MASK_REGIDS
	.align		4
        /*0170*/ 	.byte	0x04, 0x29
        /*0172*/ 	.short	(.L_19387 - .L_19386)


	//   ....[0]....
.L_19386:
        /*0174*/ 	.word	0xffffffff


	//   ....[1]....
        /*0178*/ 	.word	0xffffffff


	//   ....[2]....
        /*017c*/ 	.word	0xffffffff


	//   ....[3]....
        /*0180*/ 	.word	0xffffffff


	//   ....[4]....
        /*0184*/ 	.word	0xffffffff


	//   ....[5]....
        /*0188*/ 	.word	0xffffffff


	//   ....[6]....
        /*018c*/ 	.word	0xffffffff


	//   ....[7]....
        /*0190*/ 	.word	0xffffffff


	//   ....[8]....
        /*0194*/ 	.word	0xffffffff


	//   ....[9]....
        /*0198*/ 	.word	0xffffffff


	//   ....[10]....
        /*019c*/ 	.word	0xffffffff


	//   ....[11]....
        /*01a0*/ 	.word	0xffffffff


	//   ....[12]....
        /*01a4*/ 	.word	0xffffffff


	//   ....[13]....
        /*01a8*/ 	.word	0xffffffff


	//   ....[14]....
        /*01ac*/ 	.word	0xffffffff


	//   ....[15]....
        /*01b0*/ 	.word	0xffffffff


	//   ....[16]....
        /*01b4*/ 	.word	0xffffffff


	//   ....[17]....
        /*01b8*/ 	.word	0xffffffff


	//   ....[18]....
        /*01bc*/ 	.word	0xffffffff


	//   ....[19]....
        /*01c0*/ 	.word	0xffffffff


	//----- nvinfo : EIATTR_COOP_GROUP_INSTR_OFFSETS
	.align		4
.L_19387:
        /*01c4*/ 	.byte	0x04, 0x28
        /*01c6*/ 	.short	(.L_19389 - .L_19388)


	//   ....[0]....
.L_19388:
        /*01c8*/ 	.word	0x000001a0


	//   ....[1]....
        /*01cc*/ 	.word	0x000001c0


	//   ....[2]....
        /*01d0*/ 	.word	0x000001e0


	//   ....[3]....
        /*01d4*/ 	.word	0x00000200


	//   ....[4]....
        /*01d8*/ 	.word	0x000002b0


	//   ....[5]....
        /*01dc*/ 	.word	0x000002d0


	//   ....[6]....
        /*01e0*/ 	.word	0x000002f0


	//   ....[7]....
        /*01e4*/ 	.word	0x000010b0


	//   ....[8]....
        /*01e8*/ 	.word	0x00001120


	//   ....[9]....
        /*01ec*/ 	.word	0x00001140


	//   ....[10]....
        /*01f0*/ 	.word	0x00001160


	//   ....[11]....
        /*01f4*/ 	.word	0x00001180


	//   ....[12]....
        /*01f8*/ 	.word	0x000011d0


	//   ....[13]....
        /*01fc*/ 	.word	0x000011f0


	//   ....[14]....
        /*0200*/ 	.word	0x00001210


	//   ....[15]....
        /*0204*/ 	.word	0x00002b90


	//   ....[16]....
        /*0208*/ 	.word	0x00002c10


	//   ....[17]....
        /*020c*/ 	.word	0x00002c70


	//   ....[18]....
        /*0210*/ 	.word	0x00002cd0


	//   ....[19]....
        /*0214*/ 	.word	0x00002d30


	//----- nvinfo : EIATTR_SYSCALL_OFFSETS
	.align		4
.L_19389:
        /*0218*/ 	.byte	0x04, 0x46
        /*021a*/ 	.short	(.L_19391 - .L_19390)


	//   ....[0]....
.L_19390:
        /*021c*/ 	.word	0x00002b20


	//----- nvinfo : EIATTR_EXIT_INSTR_OFFSETS
	.align		4
.L_19391:
        /*0220*/ 	.byte	0x04, 0x1c
        /*0222*/ 	.short	(.L_19393 - .L_19392)


	//   ....[0]....
.L_19392:
        /*0224*/ 	.word	0x00002310


	//   ....[1]....
        /*0228*/ 	.word	0x00002320


	//   ....[2]....
        /*022c*/ 	.word	0x000029f0


	//   ....[3]....
        /*0230*/ 	.word	0x00002b30


	//----- nvinfo : EIATTR_CTAIDZ_USED
	.align		4
.L_19393:
        /*0234*/ 	.byte	0x01, 0x04
	.zero		2


	//----- nvinfo : EIATTR_CRS_STACK_SIZE
	.align		4
        /*0238*/ 	.byte	0x04, 0x1e
        /*023a*/ 	.short	(.L_19395 - .L_19394)
.L_19394:
        /*023c*/ 	.word	0x00000000
.L_19395:


//--------------------- .nv.info._ZN4vllm25paged_attention_v1_kernelIfhLi32ELi32ELi128ELNS_18Fp8KVCacheDataTypeE1ELb0EEEvPT_PKS2_PKT0_S8_ifPKiSA_iPKfiiiSC_SC_iiiii --------------------------
	.section	.nv.info._ZN4vllm25paged_attention_v1_kernelIfhLi32ELi32ELi128ELNS_18Fp8KVCacheDataTypeE1ELb0EEEvPT_PKS2_PKT0_S8_ifPKiSA_iPKfiiiSC_SC_iiiii,"",@"SHT_CUDA_INFO"
	.sectionflags	@""
	.align	4


	//----- nvinfo : EIATTR_CUDA_API_VERSION
	.align		4
        /*0000*/ 	.byte	0x04, 0x37
        /*0002*/ 	.short	(.L_19397 - .L_19396)
.L_19396:
        /*0004*/ 	.word	0x00000082


	//----- nvinfo : EIATTR_SW2861232_WAR
	.align		4
.L_19397:
        /*0008*/ 	.byte	0x01, 0x35
	.zero		2


	//----- nvinfo : EIATTR_PARAM_CBANK
	.align		4
        /*000c*/ 	.byte	0x04, 0x0a
        /*000e*/ 	.short	(.L_19399 - .L_19398)
	.align		4
.L_19398:
        /*0010*/ 	.word	index@(.nv.constant0._ZN4vllm25paged_attention_v1_kernelIfhLi32ELi32ELi128ELNS_18Fp8KVCacheDataTypeE1ELb0EEEvPT_PKS2_PKT0_S8_ifPKiSA_iPKfiiiSC_SC_iiiii)
        /*0014*/ 	.short	0x0160
        /*0016*/ 	.short	0x007c


	//----- nvinfo : EIATTR_CBANK_PARAM_SIZE
	.align		4
.L_19399:
        /*0018*/ 	.byte	0x03, 0x19
        /*001a*/ 	.short	0x007c


	//----- nvinfo : EIATTR_KPARAM_INFO
	.align		4
        /*001c*/ 	.byte	0x04, 0x17
        /*001e*/ 	.short	(.L_19401 - .L_19400)
.L_19400:
        /*0020*/ 	.word	0x00000000
        /*0024*/ 	.short	0x0013
        /*0026*/ 	.short	0x0078
        /*0028*/ 	.byte	0x00, 0xf0, 0x11, 0x00


	//----- nvinfo : EIATTR_KPARAM_INFO
	.align		4
.L_19401:
        /*002c*/ 	.byte	0x04, 0x17
        /*002e*/ 	.short	(.L_19403 - .L_19402)
.L_19402:
        /*0030*/ 	.word	0x00000000
        /*0034*/ 	.short	0x0012
        /*0036*/ 	.short	0x0074
        /*0038*/ 	.byte	0x00, 0xf0, 0x11, 0x00


	//----- nvinfo : EIATTR_KPARAM_INFO
	.align		4
.L_19403:
        /*003c*/ 	.byte	0x04, 0x17
        /*003e*/ 	.short	(.L_19405 - .L_19404)
.L_19404:
        /*0040*/ 	.word	0x00000000
        /*0044*/ 	.short	0x0011
        /*0046*/ 	.short	0x0070
        /*0048*/ 	.byte	0x00, 0xf0, 0x11, 0x00


	//----- nvinfo : EIATTR_KPARAM_INFO
	.align		4
.L_19405:
        /*004c*/ 	.byte	0x04, 0x17
        /*004e*/ 	.short	(.L_19407 - .L_19406)
.L_19406:
        /*0050*/ 	.word	0x00000000
        /*0054*/ 	.short	0x0010
        /*0056*/ 	.short	0x006c
        /*0058*/ 	.byte	0x00, 0xf0, 0x11, 0x00


	//----- nvinfo : EIATTR_KPARAM_INFO
	.align		4
.L_19407:
        /*005c*/ 	.byte	0x04, 0x17
        /*005e*/ 	.short	(.L_19409 - .L_19408)
.L_19408:
        /*0060*/ 	.word	0x00000000
        /*0064*/ 	.short	0x000f
        /*0066*/ 	.short	0x0068
        /*0068*/ 	.byte	0x00, 0xf0, 0x11, 0x00


	//----- nvinfo : EIATTR_KPARAM_INFO
	.align		4
.L_19409:
        /*006c*/ 	.byte	0x04, 0x17
        /*006e*/ 	.short	(.L_19411 - .L_19410)
.L_19410:
        /*0070*/ 	.word	0x00000000
        /*0074*/ 	.short	0x000e
        /*0076*/ 	.short	0x0060
        /*0078*/ 	.byte	0x00, 0xf0, 0x21, 0x00


	//----- nvinfo : EIATTR_KPARAM_INFO
	.align		4
.L_19411:
        /*007c*/ 	.byte	0x04, 0x17
        /*007e*/ 	.short	(.L_19413 - .L_19412)
.L_19412:
        /*0080*/ 	.word	0x00000000
        /*0084*/ 	.short	0x000d
        /*0086*/ 	.short	0x0058
        /*0088*/ 	.byte	0x00, 0xf0, 0x21, 0x00


	//----- nvinfo : EIATTR_KPARAM_INFO
	.align		4
.L_19413:
        /*008c*/ 	.byte	0x04, 0x17
        /*008e*/ 	.short	(.L_19415 - .L_19414)
.L_19414:
        /*0090*/ 	.word	0x00000000
        /*0094*/ 	.short	0x000c
        /*0096*/ 	.short	0x0050
        /*0098*/ 	.byte	0x00, 0xf0, 0x11, 0x00


	//----- nvinfo : EIATTR_KPARAM_INFO
	.align		4
.L_19415:
        /*009c*/ 	.byte	0x04, 0x17
        /*009e*/ 	.short	(.L_19417 - .L_19416)
.L_19416:
        /*00a0*/ 	.word	0x00000000
        /*00a4*/ 	.short	0x000b
        /*00a6*/ 	.short	0x004c
        /*00a8*/ 	.byte	0x00, 0xf0, 0x11, 0x00


	//----- nvinfo : EIATTR_KPARAM_INFO
	.align		4
.L_19417:
        /*00ac*/ 	.byte	0x04, 0x17
        /*00ae*/ 	.short	(.L_19419 - .L_19418)
.L_19418:
        /*00b0*/ 	.word	0x00000000
        /*00b4*/ 	.short	0x000a
        /*00b6*/ 	.short	0x0048
        /*00b8*/ 	.byte	0x00, 0xf0, 0x11, 0x00


	//----- nvinfo : EIATTR_KPARAM_INFO
	.align		4
.L_19419:
        /*00bc*/ 	.byte	0x04, 0x17
        /*00be*/ 	.short	(.L_19421 - .L_19420)
.L_19420:
        /*00c0*/ 	.word	0x00000000
        /*00c4*/ 	.short	0x0009
        /*00c6*/ 	.short	0x0040
        /*00c8*/ 	.byte	0x00, 0xf0, 0x21, 0x00


	//----- nvinfo : EIATTR_KPARAM_INFO
	.align		4
.L_19421:
        /*00cc*/ 	.byte	0x04, 0x17
        /*00ce*/ 	.short	(.L_19423 - .L_19422)
.L_19422:
        /*00d0*/ 	.word	0x00000000
        /*00d4*/ 	.short	0x0008
        /*00d6*/ 	.short	0x0038
        /*00d8*/ 	.byte	0x00, 0xf0, 0x11, 0x00


	//----- nvinfo : EIATTR_KPARAM_INFO
	.align		4
.L_19423:
        /*00dc*/ 	.byte	0x04, 0x17
        /*00de*/ 	.short	(.L_19425 - .L_19424)
.L_19424:
        /*00e0*/ 	.word	0x00000000
        /*00e4*/ 	.short	0x0007
        /*00e6*/ 	.short	0x0030
        /*00e8*/ 	.byte	0x00, 0xf0, 0x21, 0x00


	//----- nvinfo : EIATTR_KPARAM_INFO
	.align		4
.L_19425:
        /*00ec*/ 	.byte	0x04, 0x17
        /*00ee*/ 	.short	(.L_19427 - .L_19426)
.L_19426:
        /*00f0*/ 	.word	0x00000000
        /*00f4*/ 	.short	0x0006
        /*00f6*/ 	.short	0x0028
        /*00f8*/ 	.byte	0x00, 0xf0, 0x21, 0x00


	//----- nvinfo : EIATTR_KPARAM_INFO
	.align		4
.L_19427:
        /*00fc*/ 	.byte	0x04, 0x17
        /*00fe*/ 	.short	(.L_19429 - .L_19428)
.L_19428:
        /*0100*/ 	.word	0x00000000
        /*0104*/ 	.short	0x0005
        /*0106*/ 	.short	0x0024
        /*0108*/ 	.byte	0x00, 0xf0, 0x11, 0x00


	//----- nvinfo : EIATTR_KPARAM_INFO
	.align		4
.L_19429:
        /*010c*/ 	.byte	0x04, 0x17
        /*010e*/ 	.short	(.L_19431 - .L_19430)
.L_19430:
        /*0110*/ 	.word	0x00000000
        /*0114*/ 	.short	0x0004
        /*0116*/ 	.short	0x0020
        /*0118*/ 	.byte	0x00, 0xf0, 0x11, 0x00


	//----- nvinfo : EIATTR_KPARAM_INFO
	.align		4
.L_19431:
        /*011c*/ 	.byte	0x04, 0x17
        /*011e*/ 	.short	(.L_19433 - .L_19432)
.L_19432:
        /*0120*/ 	.word	0x00000000
        /*0124*/ 	.short	0x0003
        /*0126*/ 	.short	0x0018
        /*0128*/ 	.byte	0x00, 0xf0, 0x21, 0x00


	//----- nvinfo : EIATTR_KPARAM_INFO
	.align		4
.L_19433:
        /*012c*/ 	.byte	0x04, 0x17
        /*012e*/ 	.short	(.L_19435 - .L_19434)
.L_19434:
        /*0130*/ 	.word	0x00000000
        /*0134*/ 	.short	0x0002
        /*0136*/ 	.short	0x0010
        /*0138*/ 	.byte	0x00, 0xf0, 0x21, 0x00


	//----- nvinfo : EIATTR_KPARAM_INFO
	.align		4
.L_19435:
        /*013c*/ 	.byte	0x04, 0x17
        /*013e*/ 	.short	(.L_19437 - .L_19436)
.L_19436:
        /*0140*/ 	.word	0x00000000
        /*0144*/ 	.short	0x0001
        /*0146*/ 	.short	0x0008
        /*0148*/ 	.byte	0x00, 0xf0, 0x21, 0x00


	//----- nvinfo : EIATTR_KPARAM_INFO
	.align		4
.L_19437:
        /*014c*/ 	.byte	0x04, 0x17
        /*014e*/ 	.short	(.L_19439 - .L_19438)
.L_19438:
        /*0150*/ 	.word	0x00000000
        /*0154*/ 	.short	0x0000
        /*0156*/ 	.short	0x0000
        /*0158*/ 	.byte	0x00, 0xf0, 0x21, 0x00


	//----- nvinfo : EIATTR_MAXREG_COUNT
	.align		4
.L_19439:
        /*015c*/ 	.byte	0x03, 0x1b
        /*015e*/ 	.short	0x00ff


	//----- nvinfo : EIATTR_NUM_BARRIERS
	.align		4
        /*0160*/ 	.byte	0x02, 0x4c
        /*0162*/ 	.byte	0x01
	.zero		1


	//----- nvinfo : EIATTR_EXTERNS
	.align		4
        /*0164*/ 	.byte	0x04, 0x0f
        /*0166*/ 	.short	(.L_19441 - .L_19440)


	//   ....[0]....
	.align		4
.L_19440:
        /*0168*/ 	.word	index@(__assertfail)


	//----- nvinfo : EIATTR_MERCURY_ISA_VERSION
	.align		4
.L_19441:
        /*016c*/ 	.byte	0x03, 0x5f
        /*016e*/ 	.short	0x0000


	//----- nvinfo : EIATTR_COOP_GROUP_MASK_REGIDS
	.align		4
        /*0170*/ 	.byte	0x04, 0x29
        /*0172*/ 	.short	(.L_19443 - .L_19442)


	//   ....[0]....
.L_19442:
        /*0174*/ 	.word	0xffffffff


	//   ....[1]....
        /*0178*/ 	.word	0xffffffff


	//   ....[2]....
        /*017c*/ 	.word	0xffffffff


	//   ....[3]....
        /*0180*/ 	.word	0xffffffff


	//   ....[4]....
        /*0184*/ 	.word	0xffffffff


	//   ....[5]....
        /*0188*/ 	.word	0xffffffff


	//   ....[6]....
        /*018c*/ 	.word	0xffffffff


	//   ....[7]....
        /*0190*/ 	.word	0xffffffff


	//   ....[8]....
        /*0194*/ 	.word	0xffffffff


	//   ....[9]....
        /*0198*/ 	.word	0xffffffff


	//   ....[10]....
        /*019c*/ 	.word	0xffffffff


	//   ....[11]....
        /*01a0*/ 	.word	0xffffffff


	//   ....[12]....
        /*01a4*/ 	.word	0xffffffff


	//   ....[13]....
        /*01a8*/ 	.word	0xffffffff


	//   ....[14]....
        /*01ac*/ 	.word	0xffffffff


	//   ....[15]....
        /*01b0*/ 	.word	0xffffffff


	//   ....[16]....
        /*01b4*/ 	.word	0xffffffff


	//   ....[17]....
        /*01b8*/ 	.word	0xffffffff


	//   ....[18]....
        /*01bc*/ 	.word	0xffffffff


	//   ....[19]....
        /*01c0*/ 	.word	0xffffffff


	//----- nvinfo : EIATTR_COOP_GROUP_INSTR_OFFSETS
	.align		4
.L_19443:
        /*01c4*/ 	.byte	0x04, 0x28
        /*01c6*/ 	.short	(.L_19445 - .L_19444)


	//   ....[0]....
.L_19444:
        /*01c8*/ 	.word	0x000001a0


	//   ....[1]....
        /*01cc*/ 	.word	0x000001c0


	//   ....[2]....
        /*01d0*/ 	.word	0x000001e0


	//   ....[3]....
        /*01d4*/ 	.word	0x00000200


	//   ....[4]....
        /*01d8*/ 	.word	0x000002b0


	//   ....[5]....
        /*01dc*/ 	.word	0x000002d0


	//   ....[6]....
        /*01e0*/ 	.word	0x000002f0


	//   ....[7]....
        /*01e4*/ 	.word	0x000010b0


	//   ....[8]....
        /*01e8*/ 	.word	0x00001120


	//   ....[9]....
        /*01ec*/ 	.word	0x00001140


	//   ....[10]....
        /*01f0*/ 	.word	0x00001160


	//   ....[11]....
        /*01f4*/ 	.word	0x00001180


	//   ....[12]....
        /*01f8*/ 	.word	0x000011d0


	//   ....[13]....
        /*01fc*/ 	.word	0x000011f0


	//   ....[14]....
        /*0200*/ 	.word	0x00001210


	//   ....[15]....
        /*0204*/ 	.word	0x000024f0


	//   ....[16]....
        /*0208*/ 	.word	0x00002570


	//   ....[17]....
        /*020c*/ 	.word	0x000025d0


	//   ....[18]....
        /*0210*/ 	.word	0x00002630


	//   ....[19]....
        /*0214*/ 	.word	0x00002690


	//----- nvinfo : EIATTR_SYSCALL_OFFSETS
	.align		4
.L_19445:
        /*0218*/ 	.byte	0x04, 0x46
        /*021a*/ 	.short	(.L_19447 - .L_19446)


	//   ....[0]....
.L_19446:
        /*021c*/ 	.word	0x00002480


	//----- nvinfo : EIATTR_EXIT_INSTR_OFFSETS
	.align		4
.L_19447:
        /*0220*/ 	.byte	0x04, 0x1c
        /*0222*/ 	.short	(.L_19449 - .L_19448)


	//   ....[0]....
.L_19448:
        /*0224*/ 	.word	0x00001f70


	//   ....[1]....
        /*0228*/ 	.word	0x00001f80


	//   ....[2]....
        /*022c*/ 	.word	0x00002350


	//   ....[3]....
        /*0230*/ 	.word	0x00002490


	//----- nvinfo : EIATTR_CTAIDZ_USED
	.align		4
.L_19449:
        /*0234*/ 	.byte	0x01, 0x04
	.zero		2


	//----- nvinfo : EIATTR_CRS_STACK_SIZE
	.align		4
        /*0238*/ 	.byte	0x04, 0x1e
        /*023a*/ 	.short	(.L_19451 - .L_19450)
.L_19450:
        /*023c*/ 	.word	0x00000000
.L_19451:


//--------------------- .nv.info._ZN4vllm25paged_attention_v1_kernelIfhLi256ELi32ELi128ELNS_18Fp8KVCacheDataTypeE1ELb1EEEvPT_PKS2_PKT0_S8_ifPKiSA_iPKfiiiSC_SC_iiiii --------------------------
	.section	.nv.info._ZN4vllm25paged_attention_v1_kernelIfhLi256ELi32ELi128ELNS_18Fp8KVCacheDataTypeE1ELb1EEEvPT_PKS2_PKT0_S8_ifPKiSA_iPKfiiiSC_SC_iiiii,"",@"SHT_CUDA_INFO"
	.sectionflags	@""
	.align	4


	//----- nvinfo : EIATTR_CUDA_API_VERSION
	.align		4
        /*0000*/ 	.byte	0x04, 0x37
        /*0002*/ 	.short	(.L_19453 - .L_19452)
.L_19452:
        /*0004*/ 	.word	0x00000082


	//----- nvinfo : EIATTR_SW2861232_WAR
	.align		4
.L_19453:
        /*0008*/ 	.byte	0x01, 0x35
	.zero		2


	//----- nvinfo : EIATTR_PARAM_CBANK
	.align		4
        /*000c*/ 	.byte	0x04, 0x0a
        /*000e*/ 	.short	(.L_19455 - .L_19454)
	.align		4
.L_19454:
        /*0010*/ 	.word	index@(.nv.constant0._ZN4vllm25paged_attention_v1_kernelIfhLi256ELi32ELi128ELNS_18Fp8KVCacheDataTypeE1ELb1EEEvPT_PKS2_PKT0_S8_ifPKiSA_iPKfiiiSC_SC_iiiii)
        /*0014*/ 	.short	0x0160
        /*0016*/ 	.short	0x007c


	//----- nvinfo : EIATTR_CBANK_PARAM_SIZE
	.align		4
.L_19455:
        /*0018*/ 	.byte	0x03, 0x19
        /*001a*/ 	.short	0x007c


	//----- nvinfo : EIATTR_KPARAM_INFO
	.align		4
        /*001c*/ 	.byte	0x04, 0x17
        /*001e*/ 	.short	(.L_19457 - .L_19456)
.L_19456:
        /*0020*/ 	.word	0x00000000
        /*0024*/ 	.short	0x0013
        /*0026*/ 	.short	0x0078
        /*0028*/ 	.byte	0x00, 0xf0, 0x11, 0x00


	//----- nvinfo : EIATTR_KPARAM_INFO
	.align		4
.L_19457:
        /*002c*/ 	.byte	0x04, 0x17
        /*002e*/ 	.short	(.L_19459 - .L_19458)
.L_19458:
        /*0030*/ 	.word	0x00000000
        /*0034*/ 	.short	0x0012
        /*0036*/ 	.short	0x0074
        /*0038*/ 	.byte	0x00, 0xf0, 0x11, 0x00


	//----- nvinfo : EIATTR_KPARAM_INFO
	.align		4
.L_19459:
        /*003c*/ 	.byte	0x04, 0x17
        /*003e*/ 	.short	(.L_19461 - .L_19460)
.L_19460:
        /*0040*/ 	.word	0x00000000
        /*0044*/ 	.short	0x0011
        /*0046*/ 	.short	0x0070
        /*0048*/ 	.byte	0x00, 0xf0, 0x11, 0x00


	//----- nvinfo : EIATTR_KPARAM_INFO
	.align		4
.L_19461:
        /*004c*/ 	.byte	0x04, 0x17
        /*004e*/ 	.short	(.L_19463 - .L_19462)
.L_19462:
        /*0050*/ 	.word	0x00000000
        /*0054*/ 	.short	0x0010
        /*0056*/ 	.short	0x006c
        /*0058*/ 	.byte	0x00, 0xf0, 0x11, 0x00


	//----- nvinfo : EIATTR_KPARAM_INFO
	.align		4
.L_19463:
        /*005c*/ 	.byte	0x04, 0x17
        /*005e*/ 	.short	(.L_19465 - .L_19464)
.L_19464:
        /*0060*/ 	.word	0x00000000
        /*0064*/ 	.short	0x000f
        /*0066*/ 	.short	0x0068
        /*0068*/ 	.byte	0x00, 0xf0, 0x11, 0x00


	//----- nvinfo : EIATTR_KPARAM_INFO
	.align		4
.L_19465:
        /*006c*/ 	.byte	0x04, 0x17
        /*006e*/ 	.short	(.L_19467 - .L_19466)
.L_19466:
        /*0070*/ 	.word	0x00000000
        /*0074*/ 	.short	0x000e
        /*0076*/ 	.short	0x0060
        /*0078*/ 	.byte	0x00, 0xf0, 0x21, 0x00


	//----- nvinfo : EIATTR_KPARAM_INFO
	.align		4
.L_19467:
        /*007c*/ 	.byte	0x04, 0x17
        /*007e*/ 	.short	(.L_19469 - .L_19468)
.L_19468:
        /*0080*/ 	.word	0x00000000
        /*0084*/ 	.short	0x000d
        /*0086*/ 	.short	0x0058
        /*0088*/ 	.byte	0x00, 0xf0, 0x21, 0x00


	//----- nvinfo : EIATTR_KPARAM_INFO
	.align		4
.L_19469:
        /*008c*/ 	.byte	0x04, 0x17
        /*008e*/ 	.short	(.L_19471 - .L_19470)
.L_19470:
        /*0090*/ 	.word	0x00000000
        /*0094*/ 	.short	0x000c
        /*0096*/ 	.short	0x0050
        /*0098*/ 	.byte	0x00, 0xf0, 0x11, 0x00


	//----- nvinfo : EIATTR_KPARAM_INFO
	.align		4
.L_19471:
        /*009c*/ 	.byte	0x04, 0x17
        /*009e*/ 	.short	(.L_19473 - .L_19472)
.L_19472:
        /*00a0*/ 	.word	0x00000000
        /*00a4*/ 	.short	0x000b
        /*00a6*/ 	.short	0x004c
        /*00a8*/ 	.byte	0x00, 0xf0, 0x11, 0x00


	//----- nvinfo : EIATTR_KPARAM_INFO
	.align		4
.L_19473:
        /*00ac*/ 	.byte	0x04, 0x17
        /*00ae*/ 	.short	(.L_19475 - .L_19474)
.L_19474:
        /*00b0*/ 	.word	0x00000000
        /*00b4*/ 	.short	0x000a
        /*00b6*/ 	.short	0x0048
        /*00b8*/ 	.byte	0x00, 0xf0, 0x11, 0x00


	//----- nvinfo : EIATTR_KPARAM_INFO
	.align		4
.L_19475:
        /*00bc*/ 	.byte	0x04, 0x17
        /*00be*/ 	.short	(.L_19477 - .L_19476)
.L_19476:
        /*00c0*/ 	.word	0x00000000
        /*00c4*/ 	.short	0x0009
        /*00c6*/ 	.short	0x0040
        /*00c8*/ 	.byte	0x00, 0xf0, 0x21, 0x00


	//----- nvinfo : EIATTR_KPARAM_INFO
	.align		4
.L_19477:
        /*00cc*/ 	.byte	0x04, 0x17
        /*00ce*/ 	.short	(.L_19479 - .L_19478)
.L_19478:
        /*00d0*/ 	.word	0x00000000
        /*00d4*/ 	.short	0x0008
        /*00d6*/ 	.short	0x0038
        /*00d8*/ 	.byte	0x00, 0xf0, 0x11, 0x00


	//----- nvinfo : EIATTR_KPARAM_INFO
	.align		4
.L_19479:
        /*00dc*/ 	.byte	0x04, 0x17
        /*00de*/ 	.short	(.L_19481 - .L_19480)
.L_19480:
        /*00e0*/ 	.word	0x00000000
        /*00e4*/ 	.short	0x0007
        /*00e6*/ 	.short	0x0030
        /*00e8*/ 	.byte	0x00, 0xf0, 0x21, 0x00


	//----- nvinfo : EIATTR_KPARAM_INFO
	.align		4
.L_19481:
        /*00ec*/ 	.byte	0x04, 0x17
        /*00ee*/ 	.short	(.L_19483 - .L_19482)
.L_19482:
        /*00f0*/ 	.word	0x00000000
        /*00f4*/ 	.short	0x0006
        /*00f6*/ 	.short	0x0028
        /*00f8*/ 	.byte	0x00, 0xf0, 0x21, 0x00


	//----- nvinfo : EIATTR_KPARAM_INFO
	.align		4
.L_19483:
        /*00fc*/ 	.byte	0x04, 0x17
        /*00fe*/ 	.short	(.L_19485 - .L_19484)
.L_19484:
        /*0100*/ 	.word	0x00000000
        /*0104*/ 	.short	0x0005
        /*0106*/ 	.short	0x0024
        /*0108*/ 	.byte	0x00, 0xf0, 0x11, 0x00


	//----- nvinfo : EIATTR_KPARAM_INFO
	.align		4
.L_19485:
        /*010c*/ 	.byte	0x04, 0x17
        /*010e*/ 	.short	(.L_19487 - .L_19486)
.L_19486:
        /*0110*/ 	.word	0x00000000
        /*0114*/ 	.short	0x0004
        /*0116*/ 	.short	0x0020
        /*0118*/ 	.byte	0x00, 0xf0, 0x11, 0x00


	//----- nvinfo : EIATTR_KPARAM_INFO
	.align		4
.L_19487:
        /*011c*/ 	.byte	0x04, 0x17
        /*011e*/ 	.short	(.L_19489 - .L_19488)
.L_19488:
        /*0120*/ 	.word	0x00000000
        /*0124*/ 	.short	0x0003
        /*0126*/ 	.short	0x0018
        /*0128*/ 	.byte	0x00, 0xf0, 0x21, 0x00


	//----- nvinfo : EIATTR_KPARAM_INFO
	.align		4
.L_19489:
        /*012c*/ 	.byte	0x04, 0x17
        /*012e*/ 	.short	(.L_19491 - .L_19490)
.L_19490:
        /*0130*/ 	.word	0x00000000
        /*0134*/ 	.short	0x0002
        /*0136*/ 	.short	0x0010
        /*0138*/ 	.byte	0x00, 0xf0, 0x21, 0x00


	//----- nvinfo : EIATTR_KPARAM_INFO
	.align		4
.L_19491:
        /*013c*/ 	.byte	0x04, 0x17
        /*013e*/ 	.short	(.L_19493 - .L_19492)
.L_19492:
        /*0140*/ 	.word	0x00000000
        /*0144*/ 	.short	0x0001
        /*0146*/ 	.short	0x0008
        /*0148*/ 	.byte	0x00, 0xf0, 0x21, 0x00


	//----- nvinfo : EIATTR_KPARAM_INFO
	.align		4
.L_19493:
        /*014c*/ 	.byte	0x04, 0x17
        /*014e*/ 	.short	(.L_19495 - .L_19494)
.L_19494:
        /*0150*/ 	.word	0x00000000
        /*0154*/ 	.short	0x0000
        /*0156*/ 	.short	0x0000
        /*0158*/ 	.byte	0x00, 0xf0, 0x21, 0x00


	//----- nvinfo : EIATTR_MAXREG_COUNT
	.align		4
.L_19495:
        /*015c*/ 	.byte	0x03, 0x1b
        /*015e*/ 	.short	0x00ff


	//----- nvinfo : EIATTR_NUM_BARRIERS
	.align		4
        /*0160*/ 	.byte	0x02, 0x4c
        /*0162*/ 	.byte	0x01
	.zero		1


	//----- nvinfo : EIATTR_EXTERNS
	.align		4
        /*0164*/ 	.byte	0x04, 0x0f
        /*0166*/ 	.short	(.L_19497 - .L_19496)


	//   ....[0]....
	.align		4
.L_19496:
        /*0168*/ 	.word	index@(__assertfail)


	//----- nvinfo : EIATTR_MERCURY_ISA_VERSION
	.align		4
.L_19497:
        /*016c*/ 	.byte	0x03, 0x5f
        /*016e*/ 	.short	0x0000


	//----- nvinfo : EIATTR_COOP_GROUP_MASK_REGIDS
	.align		4
        /*0170*/ 	.byte	0x04, 0x29
        /*0172*/ 	.short	(.L_19499 - .L_19498)


	//   ....[0]....
.L_19498:
        /*0174*/ 	.word	0xffffffff


	//   ....[1]....
        /*0178*/ 	.word	0xffffffff


	//   ....[2]....
        /*017c*/ 	.word	0xffffffff


	//   ....[3]....
        /*0180*/ 	.word	0xffffffff


	//   ....[4]....
        /*0184*/ 	.word	0xffffffff


	//   ....[5]....
        /*0188*/ 	.word	0xffffffff


	//   ....[6]....
        /*018c*/ 	.word	0xffffffff


	//   ....[7]....
        /*0190*/ 	.word	0xffffffff


	//   ....[8]....
        /*0194*/ 	.word	0xffffffff


	//   ....[9]....
        /*0198*/ 	.word	0xffffffff


	//   ....[10]....
        /*019c*/ 	.word	0xffffffff


	//   ....[11]....
        /*01a0*/ 	.word	0xffffffff


	//   ....[12]....
        /*01a4*/ 	.word	0xffffffff


	//   ....[13]....
        /*01a8*/ 	.word	0xffffffff


	//   ....[14]....
        /*01ac*/ 	.word	0xffffffff


	//   ....[15]....
        /*01b0*/ 	.word	0xffffffff


	//   ....[16]....
        /*01b4*/ 	.word	0xffffffff


	//   ....[17]....
        /*01b8*/ 	.word	0xffffffff


	//   ....[18]....
        /*01bc*/ 	.word	0xffffffff


	//   ....[19]....
        /*01c0*/ 	.word	0xffffffff


	//   ....[20]....
        /*01c4*/ 	.word	0xffffffff


	//   ....[21]....
        /*01c8*/ 	.word	0xffffffff


	//   ....[22]....
        /*01cc*/ 	.word	0xffffffff


	//   ....[23]....
        /*01d0*/ 	.word	0xffffffff


	//   ....[24]....
        /*01d4*/ 	.word	0xffffffff


	//   ....[25]....
        /*01d8*/ 	.word	0xffffffff


	//   ....[26]....
        /*01dc*/ 	.word	0xffffffff


	//   ....[27]....
        /*01e0*/ 	.word	0xffffffff


	//   ....[28]....
        /*01e4*/ 	.word	0xffffffff


	//   ....[29]....
        /*01e8*/ 	.word	0xffffffff


	//   ....[30]....
        /*01ec*/ 	.word	0xffffffff


	//   ....[31]....
        /*01f0*/ 	.word	0xffffffff


	//   ....[32]....
        /*01f4*/ 	.word	0xffffffff


	//   ....[33]....
        /*01f8*/ 	.word	0xffffffff


	//   ....[34]....
        /*01fc*/ 	.word	0xffffffff


	//   ....[35]....
        /*0200*/ 	.word	0xffffffff


	//   ....[36]....
        /*0204*/ 	.word	0xffffffff


	//   ....[37]....
        /*0208*/ 	.word	0xffffffff


	//   ....[38]....
        /*020c*/ 	.word	0xffffffff


	//   ....[39]....
        /*0210*/ 	.word	0xffffffff


	//   ....[40]....
        /*0214*/ 	.word	0xffffffff


	//   ....[41]....
        /*0218*/ 	.word	0xffffffff


	//   ....[42]....
        /*021c*/ 	.word	0xffffffff


	//   ....[43]....
        /*0220*/ 	.word	0xffffffff


	//   ....[44]....
        /*0224*/ 	.word	0xffffffff


	//   ....[45]....
        /*0228*/ 	.word	0xffffffff


	//   ....[46]....
        /*022c*/ 	.word	0xffffffff


	//   ....[47]....
        /*0230*/ 	.word	0xffffffff


	//   ....[48]....
        /*0234*/ 	.word	0xffffffff


	//   ....[49]....
        /*0238*/ 	.word	0xffffffff


	//   ....[50]....
        /*023c*/ 	.word	0xffffffff


	//   ....[51]....
        /*0240*/ 	.word	0xffffffff


	//   ....[52]....
        /*0244*/ 	.word	0xffffffff


	//   ....[53]....
        /*0248*/ 	.word	0xffffffff


	//   ....[54]....
        /*024c*/ 	.word	0xffffffff


	//   ....[55]....
        /*0250*/ 	.word	0xffffffff


	//   ....[56]....
        /*0254*/ 	.word	0xffffffff


	//   ....[57]....
        /*0258*/ 	.word	0xffffffff


	//   ....[58]....
        /*025c*/ 	.word	0xffffffff


	//   ....[59]....
        /*0260*/ 	.word	0xffffffff


	//   ....[60]....
        /*0264*/ 	.word	0xffffffff


	//   ....[61]....
        /*0268*/ 	.word	0xffffffff


	//   ....[62]....
        /*026c*/ 	.word	0xffffffff


	//   ....[63]....
        /*0270*/ 	.word	0xffffffff


	//   ....[64]....
        /*0274*/ 	.word	0xffffffff


	//   ....[65]....
        /*0278*/ 	.word	0xffffffff


	//   ....[66]....
        /*027c*/ 	.word	0xffffffff


	//   ....[67]....
        /*0280*/ 	.word	0xffffffff


	//   ....[68]....
        /*0284*/ 	.word	0xffffffff


	//   ....[69]....
        /*0288*/ 	.word	0xffffffff


	//   ....[70]....
        /*028c*/ 	.word	0xffffffff


	//   ....[71]....
        /*0290*/ 	.word	0xffffffff


	//   ....[72]....
        /*0294*/ 	.word	0xffffffff


	//   ....[73]....
        /*0298*/ 	.word	0xffffffff


	//   ....[74]....
        /*029c*/ 	.word	0xffffffff


	//   ....[75]....
        /*02a0*/ 	.word	0xffffffff


	//   ....[76]....
        /*02a4*/ 	.word	0xffffffff


	//   ....[77]....
        /*02a8*/ 	.word	0xffffffff


	//   ....[78]....
        /*02ac*/ 	.word	0xffffffff


	//   ....[79]....
        /*02b0*/ 	.word	0xffffffff


	//   ....[80]....
        /*02b4*/ 	.word	0xffffffff


	//   ....[81]....
        /*02b8*/ 	.word	0xffffffff


	//   ....[82]....
        /*02bc*/ 	.word	0xffffffff


	//   ....[83]....
        /*02c0*/ 	.word	0xffffffff


	//   ....[84]....
        /*02c4*/ 	.word	0xffffffff


	//   ....[85]....
        /*02c8*/ 	.word	0xffffffff


	//   ....[86]....
        /*02cc*/ 	.word	0xffffffff


	//   ....[87]....
        /*02d0*/ 	.word	0xffffffff


	//   ....[88]....
        /*02d4*/ 	.word	0xffffffff


	//   ....[89]....
        /*02d8*/ 	.word	0xffffffff


	//   ....[90]....
        /*02dc*/ 	.word	0xffffffff


	//   ....[91]....
        /*02e0*/ 	.word	0xffffffff


	//   ....[92]....
        /*02e4*/ 	.word	0xffffffff


	//   ....[93]....
        /*02e8*/ 	.word	0xffffffff


	//   ....[94]....
        /*02ec*/ 	.word	0xffffffff


	//   ....[95]....
        /*02f0*/ 	.word	0xffffffff


	//   ....[96]....
        /*02f4*/ 	.word	0xffffffff


	//   ....[97]....
        /*02f8*/ 	.word	0xffffffff


	//   ....[98]....
        /*02fc*/ 	.word	0xffffffff


	//   ....[99]....
        /*0300*/ 	.word	0xffffffff


	//   ....[100]....
        /*0304*/ 	.word	0xffffffff


	//   ....[101]....
        /*0308*/ 	.word	0xffffffff


	//   ....[102]....
        /*030c*/ 	.word	0xffffffff


	//   ....[103]....
        /*0310*/ 	.word	0xffffffff


	//   ....[104]....
        /*0314*/ 	.word	0xffffffff


	//   ....[105]....
        /*0318*/ 	.word	0xffffffff


	//   ....[106]....
        /*031c*/ 	.word	0xffffffff


	//   ....[107]....
        /*0320*/ 	.word	0xffffffff


	//   ....[108]....
        /*0324*/ 	.word	0xffffffff


	//   ....[109]....
        /*0328*/ 	.word	0xffffffff


	//   ....[110]....
        /*032c*/ 	.word	0xffffffff


	//   ....[111]....
        /*0330*/ 	.word	0xffffffff


	//   ....[112]....
        /*0334*/ 	.word	0xffffffff


	//   ....[113]....
        /*0338*/ 	.word	0xffffffff


	//   ....[114]....
        /*033c*/ 	.word	0xffffffff


	//   ....[115]....
        /*0340*/ 	.word	0xffffffff


	//   ....[116]....
        /*0344*/ 	.word	0xffffffff


	//   ....[117]....
        /*0348*/ 	.word	0xffffffff


	//   ....[118]....
        /*034c*/ 	.word	0xffffffff


	//   ....[119]....
        /*0350*/ 	.word	0xffffffff


	//   ....[120]....
        /*0354*/ 	.word	0xffffffff


	//   ....[121]....
        /*0358*/ 	.word	0xffffffff


	//   ....[122]....
        /*035c*/ 	.word	0xffffffff


	//   ....[123]....
        /*0360*/ 	.word	0xffffffff


	//   ....[124]....
        /*0364*/ 	.word	0xffffffff


	//   ....[125]....
        /*0368*/ 	.word	0xffffffff


	//   ....[126]....
        /*036c*/ 	.word	0xffffffff


	//   ....[127]....
        /*0370*/ 	.word	0xffffffff


	//   ....[128]....
        /*0374*/ 	.word	0xffffffff


	//   ....[129]....
        /*0378*/ 	.word	0xffffffff


	//   ....[130]....
        /*037c*/ 	.word	0xffffffff


	//   ....[131]....
        /*0380*/ 	.word	0xffffffff


	//   ....[132]....
        /*0384*/ 	.word	0xffffffff


	//   ....[133]....
        /*0388*/ 	.word	0xffffffff


	//   ....[134]....
        /*038c*/ 	.word	0xffffffff


	//   ....[135]....
        /*0390*/ 	.word	0xffffffff


	//   ....[136]....
        /*0394*/ 	.word	0xffffffff


	//   ....[137]....
        /*0398*/ 	.word	0xffffffff


	//   ....[138]....
        /*039c*/ 	.word	0xffffffff


	//   ....[139]....
        /*03a0*/ 	.word	0xffffffff


	//   ....[140]....
        /*03a4*/ 	.word	0xffffffff


	//   ....[141]....
        /*03a8*/ 	.word	0xffffffff


	//   ....[142]....
        /*03ac*/ 	.word	0xffffffff


	//   ....[143]....
        /*03b0*/ 	.word	0xffffffff


	//   ....[144]....
        /*03b4*/ 	.word	0xffffffff


	//   ....[145]....
        /*03b8*/ 	.word	0xffffffff


	//   ....[146]....
        /*03bc*/ 	.word	0xffffffff


	//   ....[147]....
        /*03c0*/ 	.word	0xffffffff


	//   ....[148]....
        /*03c4*/ 	.word	0xffffffff


	//   ....[149]....
        /*03c8*/ 	.word	0xffffffff


	//   ....[150]....
        /*03cc*/ 	.word	0xffffffff


	//   ....[151]....
        /*03d0*/ 	.word	0xffffffff


	//   ....[152]....
        /*03d4*/ 	.word	0xffffffff


	//   ....[153]....
        /*03d8*/ 	.word	0xffffffff


	//   ....[154]....
        /*03dc*/ 	.word	0xffffffff


	//   ....[155]....
        /*03e0*/ 	.word	0xffffffff


	//   ....[156]....
        /*03e4*/ 	.word	0xffffffff


	//   ....[157]....
        /*03e8*/ 	.word	0xffffffff


	//   ....[158]....
        /*03ec*/ 	.word	0xffffffff


	//   ....[159]....
        /*03f0*/ 	.word	0xffffffff


	//   ....[160]....
        /*03f4*/ 	.word	0xffffffff


	//   ....[161]....
        /*03f8*/ 	.word	0xffffffff


	//   ....[162]....
        /*03fc*/ 	.word	0xffffffff


	//   ....[163]....
        /*0400*/ 	.word	0xffffffff


	//   ....[164]....
        /*0404*/ 	.word	0xffffffff


	//   ....[165]....
        /*0408*/ 	.word	0xffffffff


	//   ....[166]....
        /*040c*/ 	.word	0xffffffff


	//   ....[167]....
        /*0410*/ 	.word	0xffffffff


	//   ....[168]....
        /*0414*/ 	.word	0xffffffff


	//   ....[169]....
        /*0418*/ 	.word	0xffffffff


	//   ....[170]....
        /*041c*/ 	.word	0xffffffff


	//   ....[171]....
        /*0420*/ 	.word	0xffffffff


	//   ....[172]....
        /*0424*/ 	.word	0xffffffff


	//   ....[173]....
        /*0428*/ 	.word	0xffffffff


	//   ....[174]....
        /*042c*/ 	.word	0xffffffff


	//   ....[175]....
        /*0430*/ 	.word	0xffffffff


	//   ....[176]....
        /*0434*/ 	.word	0xffffffff


	//   ....[177]....
        /*0438*/ 	.word	0xffffffff


	//   ....[178]....
        /*043c*/ 	.word	0xffffffff


	//   ....[179]....
        /*0440*/ 	.word	0xffffffff


	//   ....[180]....
        /*0444*/ 	.word	0xffffffff


	//   ....[181]....
        /*0448*/ 	.word	0xffffffff


	//   ....[182]....
        /*044c*/ 	.word	0xffffffff


	//   ....[183]....
        /*0450*/ 	.word	0xffffffff


	//   ....[184]....
        /*0454*/ 	.word	0xffffffff


	//   ....[185]....
        /*0458*/ 	.word	0xffffffff


	//   ....[186]....
        /*045c*/ 	.word	0xffffffff


	//   ....[187]....
        /*0460*/ 	.word	0xffffffff


	//   ....[188]....
        /*0464*/ 	.word	0xffffffff


	//   ....[189]....
        /*0468*/ 	.word	0xffffffff


	//   ....[190]....
        /*046c*/ 	.word	0xffffffff


	//   ....[191]....
        /*0470*/ 	.word	0xffffffff


	//   ....[192]....
        /*0474*/ 	.word	0xffffffff


	//   ....[193]....
        /*0478*/ 	.word	0xffffffff


	//   ....[194]....
        /*047c*/ 	.word	0xffffffff


	//   ....[195]....
        /*0480*/ 	.word	0xffffffff


	//   ....[196]....
        /*0484*/ 	.word	0xffffffff


	//   ....[197]....
        /*0488*/ 	.word	0xffffffff


	//   ....[198]....
        /*048c*/ 	.word	0xffffffff


	//   ....[199]....
        /*0490*/ 	.word	0xffffffff


	//   ....[200]....
        /*0494*/ 	.word	0xffffffff


	//   ....[201]....
        /*0498*/ 	.word	0xffffffff


	//   ....[202]....
        /*049c*/ 	.word	0xffffffff


	//   ....[203]....
        /*04a0*/ 	.word	0xffffffff


	//   ....[204]....
        /*04a4*/ 	.word	0xffffffff


	//   ....[205]....
        /*04a8*/ 	.word	0xffffffff


	//   ....[206]....
        /*04ac*/ 	.word	0xffffffff


	//   ....[207]....
        /*04b0*/ 	.word	0xffffffff


	//   ....[208]....
        /*04b4*/ 	.word	0xffffffff


	//   ....[209]....
        /*04b8*/ 	.word	0xffffffff


	//   ....[210]....
        /*04bc*/ 	.word	0xffffffff


	//   ....[211]....
        /*04c0*/ 	.word	0xffffffff


	//   ....[212]....
        /*04c4*/ 	.word	0xffffffff


	//   ....[213]....
        /*04c8*/ 	.word	0xffffffff


	//----- nvinfo : EIATTR_COOP_GROUP_INSTR_OFFSETS
	.align		4
.L_19499:
        /*04cc*/ 	.byte	0x04, 0x28
        /*04ce*/ 	.short	(.L_19501 - .L_19500)


	//   ....[0]....
.L_19500:
        /*04d0*/ 	.word	0x00000a80


	//   ....[1]....
        /*04d4*/ 	.word	0x00000aa0


	//   ....[2]....
        /*04d8*/ 	.word	0x00000ac0


	//   ....[3]....
        /*04dc*/ 	.word	0x00000ae0


	//   ....[4]....
        /*04e0*/ 	.word	0x00000b90


	//   ....[5]....
        /*04e4*/ 	.word	0x00000bb0


	//   ....[6]....
        /*04e8*/ 	.word	0x00000bd0


	//   ....[7]....
        /*04ec*/ 	.word	0x00001990


	//   ....[8]....
        /*04f0*/ 	.word	0x000019f0


	//   ....[9]....
        /*04f4*/ 	.word	0x00001a20


	//   ....[10]....
        /*04f8*/ 	.word	0x00001a40


	//   ....[11]....
        /*04fc*/ 	.word	0x00001a60


	//   ....[12]....
        /*0500*/ 	.word	0x00001ab0


	//   ....[13]....
        /*0504*/ 	.word	0x00001ad0


	//   ....[14]....
        /*0508*/ 	.word	0x00001af0


	//   ....[15]....
        /*050c*/ 	.word	0x00002750


	//   ....[16]....
        /*0510*/ 	.word	0x00002920


	//   ....[17]....
        /*0514*/ 	.word	0x00006090


	//   ....[18]....
        /*0518*/ 	.word	0x00006100


	//   ....[19]....
        /*051c*/ 	.word	0x00006160


	//   ....[20]....
        /*0520*/ 	.word	0x000061c0


	//   ....[21]....
        /*0524*/ 	.word	0x00006230


	//   ....[22]....
        /*0528*/ 	.word	0x000062b0


	//   ....[23]....
        /*052c*/ 	.word	0x00006320


	//   ....[24]....
        /*0530*/ 	.word	0x00006380


	//   ....[25]....
        /*0534*/ 	.word	0x000063f0


	//   ....[26]....
        /*0538*/ 	.word	0x00006450


	//   ....[27]....
        /*053c*/ 	.word	0x000064b0


	//   ....[28]....
        /*0540*/ 	.word	0x00006520


	//   ....[29]....
        /*0544*/ 	.word	0x00006580


	//   ....[30]....
        /*0548*/ 	.word	0x000065e0


	//   ....[31]....
        /*054c*/ 	.word	0x00006650


	//   ....[32]....
        /*0550*/ 	.word	0x000066b0


	//   ....[33]....
        /*0554*/ 	.word	0x00006710


	//   ....[34]....
        /*0558*/ 	.word	0x00006780


	//   ....[35]....
        /*055c*/ 	.word	0x000067e0


	//   ....[36]....
        /*0560*/ 	.word	0x00006840


	//   ....[37]....
        /*0564*/ 	.word	0x000068b0


	//   ....[38]....
        /*0568*/ 	.word	0x00006910


	//   ....[39]....
        /*056c*/ 	.word	0x00006970


	//   ....[40]....
        /*0570*/ 	.word	0x000069e0


	//   ....[41]....
        /*0574*/ 	.word	0x00006a40


	//   ....[42]....
        /*0578*/ 	.word	0x00006aa0


	//   ....[43]....
        /*057c*/ 	.word	0x00006b10


	//   ....[44]....
        /*0580*/ 	.word	0x00006b70


	//   ....[45]....
        /*0584*/ 	.word	0x00006bd0


	//   ....[46]....
        /*0588*/ 	.word	0x00006c40


	//   ....[47]....
        /*058c*/ 	.word	0x00006ca0


	//   ....[48]....
        /*0590*/ 	.word	0x00006d00


	//   ....[49]....
        /*0594*/ 	.word	0x00006d70


	//   ....[50]....
        /*0598*/ 	.word	0x00006dd0


	//   ....[51]....
        /*059c*/ 	.word	0x00006e30


	//   ....[52]....
        /*05a0*/ 	.word	0x00006ea0


	//   ....[53]....
        /*05a4*/ 	.word	0x00006f00


	//   ....[54]....
        /*05a8*/ 	.word	0x00006f60


	//   ....[55]....
        /*05ac*/ 	.word	0x00006fd0


	//   ....[56]....
        /*05b0*/ 	.word	0x00007030


	//   ....[57]....
        /*05b4*/ 	.word	0x00007090


	//   ....[58]....
        /*05b8*/ 	.word	0x00007100


	//   ....[59]....
        /*05bc*/ 	.word	0x00007160


	//   ....[60]....
        /*05c0*/ 	.word	0x000071c0


	//   ....[61]....
        /*05c4*/ 	.word	0x00007230


	//   ....[62]....
        /*05c8*/ 	.word	0x00007290


	//   ....[63]....
        /*05cc*/ 	.word	0x000072f0


	//   ....[64]....
        /*05d0*/ 	.word	0x00007360


	//   ....[65]....
        /*05d4*/ 	.word	0x000073c0


	//   ....[66]....
        /*05d8*/ 	.word	0x00007420


	//   ....[67]....
        /*05dc*/ 	.word	0x00007490


	//   ....[68]....
        /*05e0*/ 	.word	0x000074f0


	//   ....[69]....
        /*05e4*/ 	.word	0x00007550


	//   ....[70]....
        /*05e8*/ 	.word	0x000075c0


	//   ....[71]....
        /*05ec*/ 	.word	0x00007620


	//   ....[72]....
        /*05f0*/ 	.word	0x00007680


	//   ....[73]....
        /*05f4*/ 	.word	0x000076f0


	//   ....[74]....
        /*05f8*/ 	.word	0x00007750


	//   ....[75]....
        /*05fc*/ 	.word	0x000077b0


	//   ....[76]....
        /*0600*/ 	.word	0x00007820


	//   ....[77]....
        /*0604*/ 	.word	0x00007880


	//   ....[78]....
        /*0608*/ 	.word	0x000078e0


	//   ....[79]....
        /*060c*/ 	.word	0x00007950


	//   ....[80]....
        /*0610*/ 	.word	0x000079b0


	//   ....[81]....
        /*0614*/ 	.word	0x00007a10


	//   ....[82]....
        /*0618*/ 	.word	0x00007a80


	//   ....[83]....
        /*061c*/ 	.word	0x00007ae0


	//   ....[84]....
        /*0620*/ 	.word	0x00007b40


	//   ....[85]....
        /*0624*/ 	.word	0x00007bb0


	//   ....[86]....
        /*0628*/ 	.word	0x00007c10


	//   ....[87]....
        /*062c*/ 	.word	0x00007c70


	//   ....[88]....
        /*0630*/ 	.word	0x00007ce0


	//   ....[89]....
        /*0634*/ 	.word	0x00007d40


	//   ....[90]....
        /*0638*/ 	.word	0x00007da0


	//   ....[91]....
        /*063c*/ 	.word	0x00007e10


	//   ....[92]....
        /*0640*/ 	.word	0x00007e70


	//   ....[93]....
        /*0644*/ 	.word	0x00007ed0


	//   ....[94]....
        /*0648*/ 	.word	0x00007f40


	//   ....[95]....
        /*064c*/ 	.word	0x00007fa0


	//   ....[96]....
        /*0650*/ 	.word	0x00008000


	//   ....[97]....
        /*0654*/ 	.word	0x00008070


	//   ....[98]....
        /*0658*/ 	.word	0x000080d0


	//   ....[99]....
        /*065c*/ 	.word	0x00008130


	//   ....[100]....
        /*0660*/ 	.word	0x000081a0


	//   ....[101]....
        /*0664*/ 	.word	0x00008200


	//   ....[102]....
        /*0668*/ 	.word	0x00008260


	//   ....[103]....
        /*066c*/ 	.word	0x000082d0


	//   ....[104]....
        /*0670*/ 	.word	0x00008330


	//   ....[105]....
        /*0674*/ 	.word	0x00008390


	//   ....[106]....
        /*0678*/ 	.word	0x00008400


	//   ....[107]....
        /*067c*/ 	.word	0x00008460


	//   ....[108]....
        /*0680*/ 	.word	0x000084c0


	//   ....[109]....
        /*0684*/ 	.word	0x00008530


	//   ....[110]....
        /*0688*/ 	.word	0x00008590


	//   ....[111]....
        /*068c*/ 	.word	0x000085f0


	//   ....[112]....
        /*0690*/ 	.word	0x00008660


	//   ....[113]....
        /*0694*/ 	.word	0x000086c0


	//   ....[114]....
        /*0698*/ 	.word	0x00008720


	//   ....[115]....
        /*069c*/ 	.word	0x00008790


	//   ....[116]....
        /*06a0*/ 	.word	0x000087f0


	//   ....[117]....
        /*06a4*/ 	.word	0x00008850


	//   ....[118]....
        /*06a8*/ 	.word	0x000088c0


	//   ....[119]....
        /*06ac*/ 	.word	0x00008920


	//   ....[120]....
        /*06b0*/ 	.word	0x00008980


	//   ....[121]....
        /*06b4*/ 	.word	0x000089f0


	//   ....[122]....
        /*06b8*/ 	.word	0x00008a50


	//   ....[123]....
        /*06bc*/ 	.word	0x00008ab0


	//   ....[124]....
        /*06c0*/ 	.word	0x00008b20


	//   ....[125]....
        /*06c4*/ 	.word	0x00008b80


	//   ....[126]....
        /*06c8*/ 	.word	0x00008be0


	//   ....[127]....
        /*06cc*/ 	.word	0x00008c50


	//   ....[128]....
        /*06d0*/ 	.word	0x00008cb0


	//   ....[129]....
        /*06d4*/ 	.word	0x00008d10


	//   ....[130]....
        /*06d8*/ 	.word	0x00008d80


	//   ....[131]....
        /*06dc*/ 	.word	0x00008de0


	//   ....[132]....
        /*06e0*/ 	.word	0x00008e40


	//   ....[133]....
        /*06e4*/ 	.word	0x00008eb0


	//   ....[134]....
        /*06e8*/ 	.word	0x00008f10


	//   ....[135]....
        /*06ec*/ 	.word	0x00008f70


	//   ....[136]....
        /*06f0*/ 	.word	0x00008fe0


	//   ....[137]....
        /*06f4*/ 	.word	0x00009040


	//   ....[138]....
        /*06f8*/ 	.word	0x000090a0


	//   ....[139]....
        /*06fc*/ 	.word	0x00009110


	//   ....[140]....
        /*0700*/ 	.word	0x00009170


	//   ....[141]....
        /*0704*/ 	.word	0x000091d0


	//   ....[142]....
        /*0708*/ 	.word	0x00009240


	//   ....[143]....
        /*070c*/ 	.word	0x000092a0


	//   ....[144]....
        /*0710*/ 	.word	0x00009300


	//   ....[145]....
        /*0714*/ 	.word	0x00009370


	//   ....[146]....
        /*0718*/ 	.word	0x000093d0


	//   ....[147]....
        /*071c*/ 	.word	0x00009430


	//   ....[148]....
        /*0720*/ 	.word	0x000094a0


	//   ....[149]....
        /*0724*/ 	.word	0x00009500


	//   ....[150]....
        /*0728*/ 	.word	0x00009560


	//   ....[151]....
        /*072c*/ 	.word	0x000095d0


	//   ....[152]....
        /*0730*/ 	.word	0x00009630


	//   ....[153]....
        /*0734*/ 	.word	0x00009690


	//   ....[154]....
        /*0738*/ 	.word	0x00009700


	//   ....[155]....
        /*073c*/ 	.word	0x00009760


	//   ....[156]....
        /*0740*/ 	.word	0x000097c0


	//   ....[157]....
        /*0744*/ 	.word	0x00009830


	//   ....[158]....
        /*0748*/ 	.word	0x00009890


	//   ....[159]....
        /*074c*/ 	.word	0x000098f0


	//   ....[160]....
        /*0750*/ 	.word	0x00009960


	//   ....[161]....
        /*0754*/ 	.word	0x000099c0


	//   ....[162]....
        /*0758*/ 	.word	0x00009a20


	//   ....[163]....
        /*075c*/ 	.word	0x00009a90


	//   ....[164]....
        /*0760*/ 	.word	0x00009af0


	//   ....[165]....
        /*0764*/ 	.word	0x00009b50


	//   ....[166]....
        /*0768*/ 	.word	0x00009bc0


	//   ....[167]....
        /*076c*/ 	.word	0x00009c20


	//   ....[168]....
        /*0770*/ 	.word	0x00009c80


	//   ....[169]....
        /*0774*/ 	.word	0x00009cf0


	//   ....[170]....
        /*0778*/ 	.word	0x00009d50


	//   ....[171]....
        /*077c*/ 	.word	0x00009db0


	//   ....[172]....
        /*0780*/ 	.word	0x00009e20


	//   ....[173]....
        /*0784*/ 	.word	0x00009e80


	//   ....[174]....
        /*0788*/ 	.word	0x00009ee0


	//   ....[175]....
        /*078c*/ 	.word	0x00009f50


	//   ....[176]....
        /*0790*/ 	.word	0x00009fb0


	//   ....[177]....
        /*0794*/ 	.word	0x0000a010


	//   ....[178]....
        /*0798*/ 	.word	0x0000a080


	//   ....[179]....
        /*079c*/ 	.word	0x0000a0e0


	//   ....[180]....
        /*07a0*/ 	.word	0x0000a140


	//   ....[181]....
        /*07a4*/ 	.word	0x0000a1b0


	//   ....[182]....
        /*07a8*/ 	.word	0x0000a210


	//   ....[183]....
        /*07ac*/ 	.word	0x0000a270


	//   ....[184]....
        /*07b0*/ 	.word	0x0000a2e0


	//   ....[185]....
        /*07b4*/ 	.word	0x0000a340


	//   ....[186]....
        /*07b8*/ 	.word	0x0000a3a0


	//   ....[187]....
        /*07bc*/ 	.word	0x0000a410


	//   ....[188]....
        /*07c0*/ 	.word	0x0000a470


	//   ....[189]....
        /*07c4*/ 	.word	0x0000a4d0


	//   ....[190]....
        /*07c8*/ 	.word	0x0000a540


	//   ....[191]....
        /*07cc*/ 	.word	0x0000a5a0


	//   ....[192]....
        /*07d0*/ 	.word	0x0000a600


	//   ....[193]....
        /*07d4*/ 	.word	0x0000a670


	//   ....[194]....
        /*07d8*/ 	.word	0x0000a6d0


	//   ....[195]....
        /*07dc*/ 	.word	0x0000a730


	//   ....[196]....
        /*07e0*/ 	.word	0x0000a7a0


	//   ....[197]....
        /*07e4*/ 	.word	0x0000a800


	//   ....[198]....
        /*07e8*/ 	.word	0x0000a860


	//   ....[199]....
        /*07ec*/ 	.word	0x0000a8d0


	//   ....[200]....
        /*07f0*/ 	.word	0x0000a930


	//   ....[201]....
        /*07f4*/ 	.word	0x0000a990


	//   ....[202]....
        /*07f8*/ 	.word	0x0000aa00


	//   ....[203]....
        /*07fc*/ 	.word	0x0000aa60


	//   ....[204]....
        /*0800*/ 	.word	0x0000aac0


	//   ....[205]....
        /*0804*/ 	.word	0x0000ab30


	//   ....[206]....
        /*0808*/ 	.word	0x0000ab90


	//   ....[207]....
        /*080c*/ 	.word	0x0000abf0


	//   ....[208]....
        /*0810*/ 	.word	0x0000ac60


	//   ....[209]....
        /*0814*/ 	.word	0x0000acc0


	//   ....[210]....
        /*0818*/ 	.word	0x0000ad20


	//   ....[211]....
        /*081c*/ 	.word	0x0000ad90


	//   ....[212]....
        /*0820*/ 	.word	0x0000adf0


	//   ....[213]....
        /*0824*/ 	.word	0x0000ae50


	//----- nvinfo : EIATTR_SYSCALL_OFFSETS
	.align		4
.L_19501:
        /*0828*/ 	.byte	0x04, 0x46
        /*082a*/ 	.short	(.L_19503 - .L_19502)


	//   ....[0]....
.L_19502:
        /*082c*/ 	.word	0x00005ef0


	//   ....[1]....
        /*0830*/ 	.word	0x00006020


	//----- nvinfo : EIATTR_EXIT_INSTR_OFFSETS
	.align		4
.L_19503:
        /*0834*/ 	.byte	0x04, 0x1c
        /*0836*/ 	.short	(.L_19505 - .L_19504)


	//   ....[0]....
.L_19504:
        /*0838*/ 	.word	0x00004480


	//   ....[1]....
        /*083c*/ 	.word	0x00004490


	//   ....[2]....
        /*0840*/ 	.word	0x00005dc0


	//   ....[3]....
        /*0844*/ 	.word	0x00006030


	//----- nvinfo : EIATTR_CTAIDZ_USED
	.align		4
.L_19505:
        /*0848*/ 	.byte	0x01, 0x04
	.zero		2


	//----- nvinfo : EIATTR_CRS_STACK_SIZE
	.align		4
        /*084c*/ 	.byte	0x04, 0x1e
        /*084e*/ 	.short	(.L_19507 - .L_19506)
.L_19506:
        /*0850*/ 	.word	0x00000000
.L_19507:


//--------------------- .nv.info._ZN4vllm25paged_attention_v1_kernelIfhLi192ELi32ELi128ELNS_18Fp8KVCacheDataTypeE1ELb1EEEvPT_PKS2_PKT0_S8_ifPKiSA_iPKfiiiSC_SC_iiiii --------------------------
	.section	.nv.info._ZN4vllm25paged_attention_v1_kernelIfhLi192ELi32ELi128ELNS_18Fp8KVCacheDataTypeE1ELb1EEEvPT_PKS2_PKT0_S8_ifPKiSA_iPKfiiiSC_SC_iiiii,"",@"SHT_CUDA_INFO"
	.sectionflags	@""
	.align	4


	//----- nvinfo : EIATTR_CUDA_API_VERSION
	.align		4
        /*0000*/ 	.byte	0x04, 0x37
        /*0002*/ 	.short	(.L_19509 - .L_19508)
.L_19508:
        /*0004*/ 	.word	0x00000082


	//----- nvinfo : EIATTR_SW2861232_WAR
	.align		4
.L_19509:
        /*0008*/ 	.byte	0x01, 0x35
	.zero		2


	//----- nvinfo : EIATTR_PARAM_CBANK
	.align		4
        /*000c*/ 	.byte	0x04, 0x0a
        /*000e*/ 	.short	(.L_19511 - .L_19510)
	.align		4
.L_19510:
        /*0010*/ 	.word	index@(.nv.constant0._ZN4vllm25paged_attention_v1_kernelIfhLi192ELi32ELi128ELNS_18Fp8KVCacheDataTypeE1ELb1EEEvPT_PKS2_PKT0_S8_ifPKiSA_iPKfiiiSC_SC_iiiii)
        /*0014*/ 	.short	0x0160
        /*0016*/ 	.short	0x007c


	//----- nvinfo : EIATTR_CBANK_PARAM_SIZE
	.align		4
.L_19511:
        /*0018*/ 	.byte	0x03, 0x19
        /*001a*/ 	.short	0x007c


	//----- nvinfo : EIATTR_KPARAM_INFO
	.align		4
        /*001c*/ 	.byte	0x04, 0x17
        /*001e*/ 	.short	(.L_19513 - .L_19512)
.L_19512:
        /*0020*/ 	.word	0x00000000
        /*0024*/ 	.short	0x0013
        /*0026*/ 	.short	0x0078
        /*0028*/ 	.byte	0x00, 0xf0, 0x11, 0x00


	//----- nvinfo : EIATTR_KPARAM_INFO
	.align		4
.L_19513:
        /*002c*/ 	.byte	0x04, 0x17
        /*002e*/ 	.short	(.L_19515 - .L_19514)
.L_19514:
        /*0030*/ 	.word	0x00000000
        /*0034*/ 	.short	0x0012
        /*0036*/ 	.short	0x0074
        /*0038*/ 	.byte	0x00, 0xf0, 0x11, 0x00


	//----- nvinfo : EIATTR_KPARAM_INFO
	.align		4
.L_19515:
        /*003c*/ 	.byte	0x04, 0x17
        /*003e*/ 	.short	(.L_19517 - .L_19516)
.L_19516:
        /*0040*/ 	.word	0x00000000
        /*0044*/ 	.short	0x0011
        /*0046*/ 	.short	0x0070
        /*0048*/ 	.byte	0x00, 0xf0, 0x11, 0x00


	//----- nvinfo : EIATTR_KPARAM_INFO
	.align		4
.L_19517:
        /*004c*/ 	.byte	0x04, 0x17
        /*004e*/ 	.short	(.L_19519 - .L_19518)
.L_19518:
        /*0050*/ 	.word	0x00000000
        /*0054*/ 	.short	0x0010
        /*0056*/ 	.short	0x006c
        /*0058*/ 	.byte	0x00, 0xf0, 0x11, 0x00


	//----- nvinfo : EIATTR_KPARAM_INFO
	.align		4
.L_19519:
        /*005c*/ 	.byte	0x04, 0x17
        /*005e*/ 	.short	(.L_19521 - .L_19520)
.L_19520:
        /*0060*/ 	.word	0x00000000
        /*0064*/ 	.short	0x000f
        /*0066*/ 	.short	0x0068
        /*0068*/ 	.byte	0x00, 0xf0, 0x11, 0x00


	//----- nvinfo : EIATTR_KPARAM_INFO
	.align		4
.L_19521:
        /*006c*/ 	.byte	0x04, 0x17
        /*006e*/ 	.short	(.L_19523 - .L_19522)
.L_19522:
        /*0070*/ 	.word	0x00000000
        /*0074*/ 	.short	0x000e
        /*0076*/ 	.short	0x0060
        /*0078*/ 	.byte	0x00, 0xf0, 0x21, 0x00


	//----- nvinfo : EIATTR_KPARAM_INFO
	.align		4
.L_19523:
        /*007c*/ 	.byte	0x04, 0x17
        /*007e*/ 	.short	(.L_19525 - .L_19524)
.L_19524:
        /*0080*/ 	.word	0x00000000
        /*0084*/ 	.short	0x000d
        /*0086*/ 	.short	0x0058
        /*0088*/ 	.byte	0x00, 0xf0, 0x21, 0x00


	//----- nvinfo : EIATTR_KPARAM_INFO
	.align		4
.L_19525:
        /*008c*/ 	.byte	0x04, 0x17
        /*008e*/ 	.short	(.L_19527 - .L_19526)
.L_19526:
        /*0090*/ 	.word	0x00000000
        /*0094*/ 	.short	0x000c
        /*0096*/ 	.short	0x0050
        /*0098*/ 	.byte	0x00, 0xf0, 0x11, 0x00


	//----- nvinfo : EIATTR_KPARAM_INFO
	.align		4
.L_19527:
        /*009c*/ 	.byte	0x04, 0x17
        /*009e*/ 	.short	(.L_19529 - .L_19528)
.L_19528:
        /*00a0*/ 	.word	0x00000000
        /*00a4*/ 	.short	0x000b
        /*00a6*/ 	.short	0x004c
        /*00a8*/ 	.byte	0x00, 0xf0, 0x11, 0x00


	//----- nvinfo : EIATTR_KPARAM_INFO
	.align		4
.L_19529:
        /*00ac*/ 	.byte	0x04, 0x17
        /*00ae*/ 	.short	(.L_19531 - .L_19530)
.L_19530:
        /*00b0*/ 	.word	0x00000000
        /*00b4*/ 	.short	0x000a
        /*00b6*/ 	.short	0x0048
        /*00b8*/ 	.byte	0x00, 0xf0, 0x11, 0x00


	//----- nvinfo : EIATTR_KPARAM_INFO
	.align		4
.L_19531:
        /*00bc*/ 	.byte	0x04, 0x17
        /*00be*/ 	.short	(.L_19533 - .L_19532)
.L_19532:
        /*00c0*/ 	.word	0x00000000
        /*00c4*/ 	.short	0x0009
        /*00c6*/ 	.short	0x0040
        /*00c8*/ 	.byte	0x00, 0xf0, 0x21, 0x00


	//----- nvinfo : EIATTR_KPARAM_INFO
	.align		4
.L_19533:
        /*00cc*/ 	.byte	0x04, 0x17
        /*00ce*/ 	.short	(.L_19535 - .L_19534)
.L_19534:
        /*00d0*/ 	.word	0x00000000
        /*00d4*/ 	.short	0x0008
        /*00d6*/ 	.short	0x0038
        /*00d8*/ 	.byte	0x00, 0xf0, 0x11, 0x00


	//----- nvinfo : EIATTR_KPARAM_INFO
	.align		4
.L_19535:
        /*00dc*/ 	.byte	0x04, 0x17
        /*00de*/ 	.short	(.L_19537 - .L_19536)
.L_19536:
        /*00e0*/ 	.word	0x00000000
        /*00e4*/ 	.short	0x0007
        /*00e6*/ 	.short	0x0030
        /*00e8*/ 	.byte	0x00, 0xf0, 0x21, 0x00


	//----- nvinfo : EIATTR_KPARAM_INFO
	.align		4
.L_19537:
        /*00ec*/ 	.byte	0x04, 0x17
        /*00ee*/ 	.short	(.L_19539 - .L_19538)
.L_19538:
        /*00f0*/ 	.word	0x00000000
        /*00f4*/ 	.short	0x0006
        /*00f6*/ 	.short	0x0028
        /*00f8*/ 	.byte	0x00, 0xf0, 0x21, 0x00


	//----- nvinfo : EIATTR_KPARAM_INFO
	.align		4
.L_19539:
        /*00fc*/ 	.byte	0x04, 0x17
        /*00fe*/ 	.short	(.L_19541 - .L_19540)
.L_19540:
        /*0100*/ 	.word	0x00000000
        /*0104*/ 	.short	0x0005
        /*0106*/ 	.short	0x0024
        /*0108*/ 	.byte	0x00, 0xf0, 0x11, 0x00


	//----- nvinfo : EIATTR_KPARAM_INFO
	.align		4
.L_19541:
        /*010c*/ 	.byte	0x04, 0x17
        /*010e*/ 	.short	(.L_19543 - .L_19542)
.L_19542:
        /*0110*/ 	.word	0x00000000
        /*0114*/ 	.short	0x0004
        /*0116*/ 	.short	0x0020
        /*0118*/ 	.byte	0x00, 0xf0, 0x11, 0x00


	//----- nvinfo : EIATTR_KPARAM_INFO
	.align		4
.L_19543:
        /*011c*/ 	.byte	0x04, 0x17
        /*011e*/ 	.short	(.L_19545 - .L_19544)
.L_19544:
        /*0120*/ 	.word	0x00000000
        /*0124*/ 	.short	0x0003
        /*0126*/ 	.short	0x0018
        /*0128*/ 	.byte	0x00, 0xf0, 0x21, 0x00


	//----- nvinfo : EIATTR_KPARAM_INFO
	.align		4
.L_19545:
        /*012c*/ 	.byte	0x04, 0x17
        /*012e*/ 	.short	(.L_19547 - .L_19546)
.L_19546:
        /*0130*/ 	.word	0x00000000
        /*0134*/ 	.short	0x0002
        /*0136*/ 	.short	0x0010
        /*0138*/ 	.byte	0x00, 0xf0, 0x21, 0x00


	//----- nvinfo : EIATTR_KPARAM_INFO
	.align		4
.L_19547:
        /*013c*/ 	.byte	0x04, 0x17
        /*013e*/ 	.short	(.L_19549 - .L_19548)
.L_19548:
        /*0140*/ 	.word	0x00000000
        /*0144*/ 	.short	0x0001
        /*0146*/ 	.short	0x0008
        /*0148*/ 	.byte	0x00, 0xf0, 0x21, 0x00


	//----- nvinfo : EIATTR_KPARAM_INFO
	.align		4
.L_19549:
        /*014c*/ 	.byte	0x04, 0x17
        /*014e*/ 	.short	(.L_19551 - .L_19550)
.L_19550:
        /*0150*/ 	.word	0x00000000
        /*0154*/ 	.short	0x0000
        /*0156*/ 	.short	0x0000
        /*0158*/ 	.byte	0x00, 0xf0, 0x21, 0x00


	//----- nvinfo : EIATTR_MAXREG_COUNT
	.align		4
.L_19551:
        /*015c*/ 	.byte	0x03, 0x1b
        /*015e*/ 	.short	0x00ff


	//----- nvinfo : EIATTR_NUM_BARRIERS
	.align		4
        /*0160*/ 	.byte	0x02, 0x4c
        /*0162*/ 	.byte	0x01
	.zero		1


	//----- nvinfo : EIATTR_EXTERNS
	.align		4
        /*0164*/ 	.byte	0x04, 0x0f
        /*0166*/ 	.short	(.L_19553 - .L_19552)


	//   ....[0]....
	.align		4
.L_19552:
        /*0168*/ 	.word	index@(__assertfail)


	//----- nvinfo : EIATTR_MERCURY_ISA_VERSION
	.align		4
.L_19553:
        /*016c*/ 	.byte	0x03, 0x5f
        /*016e*/ 	.short	0x0000


	//----- nvinfo : EIATTR_COOP_GROUP_MASK_REGIDS
	.align		4
        /*0170*/ 	.byte	0x04, 0x29
        /*0172*/ 	.short	(.L_19555 - .L_19554)


	//   ....[0]....
.L_19554:
        /*0174*/ 	.word	0xffffffff


	//   ....[1]....
        /*0178*/ 	.word	0xffffffff


	//   ....[2]....
        /*017c*/ 	.word	0xffffffff


	//   ....[3]....
        /*0180*/ 	.word	0xffffffff


	//   ....[4]....
        /*0184*/ 	.word	0xffffffff


	//   ....[5]....
        /*0188*/ 	.word	0xffffffff


	//   ....[6]....
        /*018c*/ 	.word	0xffffffff


	//   ....[7]....
        /*0190*/ 	.word	0xffffffff


	//   ....[8]....
        /*0194*/ 	.word	0xffffffff


	//   ....[9]....
        /*0198*/ 	.word	0xffffffff


	//   ....[10]....
        /*019c*/ 	.word	0xffffffff


	//   ....[11]....
        /*01a0*/ 	.word	0xffffffff


	//   ....[12]....
        /*01a4*/ 	.word	0xffffffff


	//   ....[13]....
        /*01a8*/ 	.word	0xffffffff


	//   ....[14]....
        /*01ac*/ 	.word	0xffffffff


	//   ....[15]....
        /*01b0*/ 	.word	0xffffffff


	//   ....[16]....
        /*01b4*/ 	.word	0xffffffff


	//   ....[17]....
        /*01b8*/ 	.word	0xffffffff


	//   ....[18]....
        /*01bc*/ 	.word	0xffffffff


	//   ....[19]....
        /*01c0*/ 	.word	0xffffffff


	//   ....[20]....
        /*01c4*/ 	.word	0xffffffff


	//   ....[21]....
        /*01c8*/ 	.word	0xffffffff


	//   ....[22]....
        /*01cc*/ 	.word	0xffffffff


	//   ....[23]....
        /*01d0*/ 	.word	0xffffffff


	//   ....[24]....
        /*01d4*/ 	.word	0xffffffff


	//   ....[25]....
        /*01d8*/ 	.word	0xffffffff


	//   ....[26]....
        /*01dc*/ 	.word	0xffffffff


	//   ....[27]....
        /*01e0*/ 	.word	0xffffffff


	//   ....[28]....
        /*01e4*/ 	.word	0xffffffff


	//   ....[29]....
        /*01e8*/ 	.word	0xffffffff


	//   ....[30]....
        /*01ec*/ 	.word	0xffffffff


	//   ....[31]....
        /*01f0*/ 	.word	0xffffffff


	//   ....[32]....
        /*01f4*/ 	.word	0xffffffff


	//   ....[33]....
        /*01f8*/ 	.word	0xffffffff


	//   ....[34]....
        /*01fc*/ 	.word	0xffffffff


	//   ....[35]....
        /*0200*/ 	.word	0xffffffff


	//   ....[36]....
        /*0204*/ 	.word	0xffffffff


	//   ....[37]....
        /*0208*/ 	.word	0xffffffff


	//   ....[38]....
        /*020c*/ 	.word	0xffffffff


	//   ....[39]....
        /*0210*/ 	.word	0xffffffff


	//   ....[40]....
        /*0214*/ 	.word	0xffffffff


	//   ....[41]....
        /*0218*/ 	.word	0xffffffff


	//   ....[42]....
        /*021c*/ 	.word	0xffffffff


	//   ....[43]....
        /*0220*/ 	.word	0xffffffff


	//   ....[44]....
        /*0224*/ 	.word	0xffffffff


	//   ....[45]....
        /*0228*/ 	.word	0xffffffff


	//   ....[46]....
        /*022c*/ 	.word	0xffffffff


	//   ....[47]....
        /*0230*/ 	.word	0xffffffff


	//   ....[48]....
        /*0234*/ 	.word	0xffffffff


	//   ....[49]....
        /*0238*/ 	.word	0xffffffff


	//   ....[50]....
        /*023c*/ 	.word	0xffffffff


	//   ....[51]....
        /*0240*/ 	.word	0xffffffff


	//   ....[52]....
        /*0244*/ 	.word	0xffffffff


	//   ....[53]....
        /*0248*/ 	.word	0xffffffff


	//   ....[54]....
        /*024c*/ 	.word	0xffffffff


	//   ....[55]....
        /*0250*/ 	.word	0xffffffff


	//   ....[56]....
        /*0254*/ 	.word	0xffffffff


	//   ....[57]....
        /*0258*/ 	.word	0xffffffff


	//   ....[58]....
        /*025c*/ 	.word	0xffffffff


	//   ....[59]....
        /*0260*/ 	.word	0xffffffff


	//   ....[60]....
        /*0264*/ 	.word	0xffffffff


	//   ....[61]....
        /*0268*/ 	.word	0xffffffff


	//   ....[62]....
        /*026c*/ 	.word	0xffffffff


	//   ....[63]....
        /*0270*/ 	.word	0xffffffff


	//   ....[64]....
        /*0274*/ 	.word	0xffffffff


	//   ....[65]....
        /*0278*/ 	.word	0xffffffff


	//   ....[66]....
        /*027c*/ 	.word	0xffffffff


	//   ....[67]....
        /*0280*/ 	.word	0xffffffff


	//   ....[68]....
        /*0284*/ 	.word	0xffffffff


	//   ....[69]....
        /*0288*/ 	.word	0xffffffff


	//   ....[70]....
        /*028c*/ 	.word	0xffffffff


	//   ....[71]....
        /*0290*/ 	.word	0xffffffff


	//   ....[72]....
        /*0294*/ 	.word	0xffffffff


	//   ....[73]....
        /*0298*/ 	.word	0xffffffff


	//   ....[74]....
        /*029c*/ 	.word	0xffffffff


	//   ....[75]....
        /*02a0*/ 	.word	0xffffffff


	//   ....[76]....
        /*02a4*/ 	.word	0xffffffff


	//   ....[77]....
        /*02a8*/ 	.word	0xffffffff


	//   ....[78]....
        /*02ac*/ 	.word	0xffffffff


	//   ....[79]....
        /*02b0*/ 	.word	0xffffffff


	//   ....[80]....
        /*02b4*/ 	.word	0xffffffff


	//   ....[81]....
        /*02b8*/ 	.word	0xffffffff


	//   ....[82]....
        /*02bc*/ 	.word	0xffffffff


	//   ....[83]....
        /*02c0*/ 	.word	0xffffffff


	//   ....[84]....
        /*02c4*/ 	.word	0xffffffff


	//   ....[85]....
        /*02c8*/ 	.word	0xffffffff


	//   ....[86]....
        /*02cc*/ 	.word	0xffffffff


	//   ....[87]....
        /*02d0*/ 	.word	0xffffffff


	//   ....[88]....
        /*02d4*/ 	.word	0xffffffff


	//   ....[89]....
        /*02d8*/ 	.word	0xffffffff


	//   ....[90]....
        /*02dc*/ 	.word	0xffffffff


	//   ....[91]....
        /*02e0*/ 	.word	0xffffffff


	//   ....[92]....
        /*02e4*/ 	.word	0xffffffff


	//   ....[93]....
        /*02e8*/ 	.word	0xffffffff


	//   ....[94]....
        /*02ec*/ 	.word	0xffffffff


	//   ....[95]....
        /*02f0*/ 	.word	0xffffffff


	//   ....[96]....
        /*02f4*/ 	.word	0xffffffff


	//   ....[97]....
        /*02f8*/ 	.word	0xffffffff


	//   ....[98]....
        /*02fc*/ 	.word	0xffffffff


	//   ....[99]....
        /*0300*/ 	.word	0xffffffff


	//   ....[100]....
        /*0304*/ 	.word	0xffffffff


	//   ....[101]....
        /*0308*/ 	.word	0xffffffff


	//   ....[102]....
        /*030c*/ 	.word	0xffffffff


	//   ....[103]....
        /*0310*/ 	.word	0xffffffff


	//   ....[104]....
        /*0314*/ 	.word	0xffffffff


	//   ....[105]....
        /*0318*/ 	.word	0xffffffff


	//   ....[106]....
        /*031c*/ 	.word	0xffffffff


	//   ....[107]....
        /*0320*/ 	.word	0xffffffff


	//   ....[108]....
        /*0324*/ 	.word	0xffffffff


	//   ....[109]....
        /*0328*/ 	.word	0xffffffff


	//   ....[110]....
        /*032c*/ 	.word	0xffffffff


	//   ....[111]....
        /*0330*/ 	.word	0xffffffff


	//   ....[112]....
        /*0334*/ 	.word	0xffffffff


	//   ....[113]....
        /*0338*/ 	.word	0xffffffff


	//   ....[114]....
        /*033c*/ 	.word	0xffffffff


	//   ....[115]....
        /*0340*/ 	.word	0xffffffff


	//   ....[116]....
        /*0344*/ 	.word	0xffffffff


	//   ....[117]....
        /*0348*/ 	.word	0xffffffff


	//   ....[118]....
        /*034c*/ 	.word	0xffffffff


	//   ....[119]....
        /*0350*/ 	.word	0xffffffff


	//   ....[120]....
        /*0354*/ 	.word	0xffffffff


	//   ....[121]....
        /*0358*/ 	.word	0xffffffff


	//   ....[122]....
        /*035c*/ 	.word	0xffffffff


	//   ....[123]....
        /*0360*/ 	.word	0xffffffff


	//   ....[124]....
        /*0364*/ 	.word	0xffffffff


	//   ....[125]....
        /*0368*/ 	.word	0xffffffff


	//   ....[126]....
        /*036c*/ 	.word	0xffffffff


	//   ....[127]....
        /*0370*/ 	.word	0xffffffff


	//   ....[128]....
        /*0374*/ 	.word	0xffffffff


	//   ....[129]....
        /*0378*/ 	.word	0xffffffff


	//   ....[130]....
        /*037c*/ 	.word	0xffffffff


	//   ....[131]....
        /*0380*/ 	.word	0xffffffff


	//   ....[132]....
        /*0384*/ 	.word	0xffffffff


	//   ....[133]....
        /*0388*/ 	.word	0xffffffff


	//   ....[134]....
        /*038c*/ 	.word	0xffffffff


	//   ....[135]....
        /*0390*/ 	.word	0xffffffff


	//   ....[136]....
        /*0394*/ 	.word	0xffffffff


	//   ....[137]....
        /*0398*/ 	.word	0xffffffff


	//   ....[138]....
        /*039c*/ 	.word	0xffffffff


	//   ....[139]....
        /*03a0*/ 	.word	0xffffffff


	//   ....[140]....
        /*03a4*/ 	.word	0xffffffff


	//   ....[141]....
        /*03a8*/ 	.word	0xffffffff


	//   ....[142]....
        /*03ac*/ 	.word	0xffffffff


	//   ....[143]....
        /*03b0*/ 	.word	0xffffffff


	//   ....[144]....
        /*03b4*/ 	.word	0xffffffff


	//   ....[145]....
        /*03b8*/ 	.word	0xffffffff


	//   ....[146]....
        /*03bc*/ 	.word	0xffffffff


	//   ....[147]....
        /*03c0*/ 	.word	0xffffffff


	//   ....[148]....
        /*03c4*/ 	.word	0xffffffff


	//   ....[149]....
        /*03c8*/ 	.word	0xffffffff


	//   ....[150]....
        /*03cc*/ 	.word	0xffffffff


	//   ....[151]....
        /*03d0*/ 	.word	0xffffffff


	//   ....[152]....
        /*03d4*/ 	.word	0xffffffff


	//   ....[153]....
        /*03d8*/ 	.word	0xffffffff


	//   ....[154]....
        /*03dc*/ 	.word	0xffffffff


	//   ....[155]....
        /*03e0*/ 	.word	0xffffffff


	//   ....[156]....
        /*03e4*/ 	.word	0xffffffff


	//   ....[157]....
        /*03e8*/ 	.word	0xffffffff


	//   ....[158]....
        /*03ec*/ 	.word	0xffffffff


	//   ....[159]....
        /*03f0*/ 	.word	0xffffffff


	//   ....[160]....
        /*03f4*/ 	.word	0xffffffff


	//   ....[161]....
        /*03f8*/ 	.word	0xffffffff


	//   ....[162]....
        /*03fc*/ 	.word	0xffffffff


	//   ....[163]....
        /*0400*/ 	.word	0xffffffff


	//   ....[164]....
        /*0404*/ 	.word	0xffffffff


	//   ....[165]....
        /*0408*/ 	.word	0xffffffff


	//----- nvinfo : EIATTR_COOP_GROUP_INSTR_OFFSETS
	.align		4
.L_19555:
        /*040c*/ 	.byte	0x04, 0x28
        /*040e*/ 	.short	(.L_19557 - .L_19556)


	//   ....[0]....
.L_19556:
        /*0410*/ 	.word	0x00000a80


	//   ....[1]....
        /*0414*/ 	.word	0x00000aa0


	//   ....[2]....
        /*0418*/ 	.word	0x00000ac0


	//   ....[3]....
        /*041c*/ 	.word	0x00000ae0


	//   ....[4]....
        /*0420*/ 	.word	0x00000b90


	//   ....[5]....
        /*0424*/ 	.word	0x00000bb0


	//   ....[6]....
        /*0428*/ 	.word	0x00000bd0


	//   ....[7]....
        /*042c*/ 	.word	0x00001990


	//   ....[8]....
        /*0430*/ 	.word	0x000019f0


	//   ....[9]....
        /*0434*/ 	.word	0x00001a20


	//   ....[10]....
        /*0438*/ 	.word	0x00001a40


	//   ....[11]....
        /*043c*/ 	.word	0x00001a60


	//   ....[12]....
        /*0440*/ 	.word	0x00001ab0


	//   ....[13]....
        /*0444*/ 	.word	0x00001ad0


	//   ....[14]....
        /*0448*/ 	.word	0x00001af0


	//   ....[15]....
        /*044c*/ 	.word	0x00002750


	//   ....[16]....
        /*0450*/ 	.word	0x000028f0


	//   ....[17]....
        /*0454*/ 	.word	0x000053c0


	//   ....[18]....
        /*0458*/ 	.word	0x00005430


	//   ....[19]....
        /*045c*/ 	.word	0x00005490


	//   ....[20]....
        /*0460*/ 	.word	0x000054f0


	//   ....[21]....
        /*0464*/ 	.word	0x00005560


	//   ....[22]....
        /*0468*/ 	.word	0x000055e0


	//   ....[23]....
        /*046c*/ 	.word	0x00005650


	//   ....[24]....
        /*0470*/ 	.word	0x000056b0


	//   ....[25]....
        /*0474*/ 	.word	0x00005720


	//   ....[26]....
        /*0478*/ 	.word	0x00005780


	//   ....[27]....
        /*047c*/ 	.word	0x000057e0


	//   ....[28]....
        /*0480*/ 	.word	0x00005850


	//   ....[29]....
        /*0484*/ 	.word	0x000058b0


	//   ....[30]....
        /*0488*/ 	.word	0x00005910


	//   ....[31]....
        /*048c*/ 	.word	0x00005980


	//   ....[32]....
        /*0490*/ 	.word	0x000059e0


	//   ....[33]....
        /*0494*/ 	.word	0x00005a40


	//   ....[34]....
        /*0498*/ 	.word	0x00005ab0


	//   ....[35]....
        /*049c*/ 	.word	0x00005b10


	//   ....[36]....
        /*04a0*/ 	.word	0x00005b70


	//   ....[37]....
        /*04a4*/ 	.word	0x00005be0


	//   ....[38]....
        /*04a8*/ 	.word	0x00005c40


	//   ....[39]....
        /*04ac*/ 	.word	0x00005ca0


	//   ....[40]....
        /*04b0*/ 	.word	0x00005d10


	//   ....[41]....
        /*04b4*/ 	.word	0x00005d70


	//   ....[42]....
        /*04b8*/ 	.word	0x00005dd0


	//   ....[43]....
        /*04bc*/ 	.word	0x00005e40


	//   ....[44]....
        /*04c0*/ 	.word	0x00005ea0


	//   ....[45]....
        /*04c4*/ 	.word	0x00005f00


	//   ....[46]....
        /*04c8*/ 	.word	0x00005f70


	//   ....[47]....
        /*04cc*/ 	.word	0x00005fd0


	//   ....[48]....
        /*04d0*/ 	.word	0x00006030


	//   ....[49]....
        /*04d4*/ 	.word	0x000060a0


	//   ....[50]....
        /*04d8*/ 	.word	0x00006100


	//   ....[51]....
        /*04dc*/ 	.word	0x00006160


	//   ....[52]....
        /*04e0*/ 	.word	0x000061d0


	//   ....[53]....
        /*04e4*/ 	.word	0x00006230


	//   ....[54]....
        /*04e8*/ 	.word	0x00006290


	//   ....[55]....
        /*04ec*/ 	.word	0x00006300


	//   ....[56]....
        /*04f0*/ 	.word	0x00006360


	//   ....[57]....
        /*04f4*/ 	.word	0x000063c0


	//   ....[58]....
        /*04f8*/ 	.word	0x00006430


	//   ....[59]....
        /*04fc*/ 	.word	0x00006490


	//   ....[60]....
        /*0500*/ 	.word	0x000064f0


	//   ....[61]....
        /*0504*/ 	.word	0x00006560


	//   ....[62]....
        /*0508*/ 	.word	0x000065c0


	//   ....[63]....
        /*050c*/ 	.word	0x00006620


	//   ....[64]....
        /*0510*/ 	.word	0x00006690


	//   ....[65]....
        /*0514*/ 	.word	0x000066f0


	//   ....[66]....
        /*0518*/ 	.word	0x00006750


	//   ....[67]....
        /*051c*/ 	.word	0x000067c0


	//   ....[68]....
        /*0520*/ 	.word	0x00006820


	//   ....[69]....
        /*0524*/ 	.word	0x00006880


	//   ....[70]....
        /*0528*/ 	.word	0x000068f0


	//   ....[71]....
        /*052c*/ 	.word	0x00006950


	//   ....[72]....
        /*0530*/ 	.word	0x000069b0


	//   ....[73]....
        /*0534*/ 	.word	0x00006a20


	//   ....[74]....
        /*0538*/ 	.word	0x00006a80


	//   ....[75]....
        /*053c*/ 	.word	0x00006ae0


	//   ....[76]....
        /*0540*/ 	.word	0x00006b50


	//   ....[77]....
        /*0544*/ 	.word	0x00006bb0


	//   ....[78]....
        /*0548*/ 	.word	0x00006c10


	//   ....[79]....
        /*054c*/ 	.word	0x00006c80


	//   ....[80]....
        /*0550*/ 	.word	0x00006ce0


	//   ....[81]....
        /*0554*/ 	.word	0x00006d40


	//   ....[82]....
        /*0558*/ 	.word	0x00006db0


	//   ....[83]....
        /*055c*/ 	.word	0x00006e10


	//   ....[84]....
        /*0560*/ 	.word	0x00006e70


	//   ....[85]....
        /*0564*/ 	.word	0x00006ee0


	//   ....[86]....
        /*0568*/ 	.word	0x00006f40


	//   ....[87]....
        /*056c*/ 	.word	0x00006fa0


	//   ....[88]....
        /*0570*/ 	.word	0x00007010


	//   ....[89]....
        /*0574*/ 	.word	0x00007070


	//   ....[90]....
        /*0578*/ 	.word	0x000070d0


	//   ....[91]....
        /*057c*/ 	.word	0x00007140


	//   ....[92]....
        /*0580*/ 	.word	0x000071a0


	//   ....[93]....
        /*0584*/ 	.word	0x00007200


	//   ....[94]....
        /*0588*/ 	.word	0x00007270


	//   ....[95]....
        /*058c*/ 	.word	0x000072d0


	//   ....[96]....
        /*0590*/ 	.word	0x00007330


	//   ....[97]....
        /*0594*/ 	.word	0x000073a0


	//   ....[98]....
        /*0598*/ 	.word	0x00007400


	//   ....[99]....
        /*059c*/ 	.word	0x00007460


	//   ....[100]....
        /*05a0*/ 	.word	0x000074d0


	//   ....[101]....
        /*05a4*/ 	.word	0x00007530


	//   ....[102]....
        /*05a8*/ 	.word	0x00007590


	//   ....[103]....
        /*05ac*/ 	.word	0x00007600


	//   ....[104]....
        /*05b0*/ 	.word	0x00007660


	//   ....[105]....
        /*05b4*/ 	.word	0x000076c0


	//   ....[106]....
        /*05b8*/ 	.word	0x00007730


	//   ....[107]....
        /*05bc*/ 	.word	0x00007790


	//   ....[108]....
        /*05c0*/ 	.word	0x000077f0


	//   ....[109]....
        /*05c4*/ 	.word	0x00007860


	//   ....[110]....
        /*05c8*/ 	.word	0x000078c0


	//   ....[111]....
        /*05cc*/ 	.word	0x00007920


	//   ....[112]....
        /*05d0*/ 	.word	0x00007990


	//   ....[113]....
        /*05d4*/ 	.word	0x000079f0


	//   ....[114]....
        /*05d8*/ 	.word	0x00007a50


	//   ....[115]....
        /*05dc*/ 	.word	0x00007ac0


	//   ....[116]....
        /*05e0*/ 	.word	0x00007b20


	//   ....[117]....
        /*05e4*/ 	.word	0x00007b80


	//   ....[118]....
        /*05e8*/ 	.word	0x00007bf0


	//   ....[119]....
        /*05ec*/ 	.word	0x00007c50


	//   ....[120]....
        /*05f0*/ 	.word	0x00007cb0


	//   ....[121]....
        /*05f4*/ 	.word	0x00007d20


	//   ....[122]....
        /*05f8*/ 	.word	0x00007d80


	//   ....[123]....
        /*05fc*/ 	.word	0x00007de0


	//   ....[124]....
        /*0600*/ 	.word	0x00007e50


	//   ....[125]....
        /*0604*/ 	.word	0x00007eb0


	//   ....[126]....
        /*0608*/ 	.word	0x00007f10


	//   ....[127]....
        /*060c*/ 	.word	0x00007f80


	//   ....[128]....
        /*0610*/ 	.word	0x00007fe0


	//   ....[129]....
        /*0614*/ 	.word	0x00008040


	//   ....[130]....
        /*0618*/ 	.word	0x000080b0


	//   ....[131]....
        /*061c*/ 	.word	0x00008110


	//   ....[132]....
        /*0620*/ 	.word	0x00008170


	//   ....[133]....
        /*0624*/ 	.word	0x000081e0


	//   ....[134]....
        /*0628*/ 	.word	0x00008240


	//   ....[135]....
        /*062c*/ 	.word	0x000082a0


	//   ....[136]....
        /*0630*/ 	.word	0x00008310


	//   ....[137]....
        /*0634*/ 	.word	0x00008370


	//   ....[138]....
        /*0638*/ 	.word	0x000083d0


	//   ....[139]....
        /*063c*/ 	.word	0x00008440


	//   ....[140]....
        /*0640*/ 	.word	0x000084a0


	//   ....[141]....
        /*0644*/ 	.word	0x00008500


	//   ....[142]....
        /*0648*/ 	.word	0x00008570


	//   ....[143]....
        /*064c*/ 	.word	0x000085d0


	//   ....[144]....
        /*0650*/ 	.word	0x00008630


	//   ....[145]....
        /*0654*/ 	.word	0x000086a0


	//   ....[146]....
        /*0658*/ 	.word	0x00008700


	//   ....[147]....
        /*065c*/ 	.word	0x00008760


	//   ....[148]....
        /*0660*/ 	.word	0x000087d0


	//   ....[149]....
        /*0664*/ 	.word	0x00008830


	//   ....[150]....
        /*0668*/ 	.word	0x00008890


	//   ....[151]....
        /*066c*/ 	.word	0x00008900


	//   ....[152]....
        /*0670*/ 	.word	0x00008960


	//   ....[153]....
        /*0674*/ 	.word	0x000089c0


	//   ....[154]....
        /*0678*/ 	.word	0x00008a30


	//   ....[155]....
        /*067c*/ 	.word	0x00008a90


	//   ....[156]....
        /*0680*/ 	.word	0x00008af0


	//   ....[157]....
        /*0684*/ 	.word	0x00008b60


	//   ....[158]....
        /*0688*/ 	.word	0x00008bc0


	//   ....[159]....
        /*068c*/ 	.word	0x00008c20


	//   ....[160]....
        /*0690*/ 	.word	0x00008c90


	//   ....[161]....
        /*0694*/ 	.word	0x00008cf0


	//   ....[162]....
        /*0698*/ 	.word	0x00008d50


	//   ....[163]....
        /*069c*/ 	.word	0x00008dc0


	//   ....[164]....
        /*06a0*/ 	.word	0x00008e20


	//   ....[165]....
        /*06a4*/ 	.word	0x00008e80


	//----- nvinfo : EIATTR_SYSCALL_OFFSETS
	.align		4
.L_19557:
        /*06a8*/ 	.byte	0x04, 0x46
        /*06aa*/ 	.short	(.L_19559 - .L_19558)


	//   ....[0]....
.L_19558:
        /*06ac*/ 	.word	0x00005220


	//   ....[1]....
        /*06b0*/ 	.word	0x00005350


	//----- nvinfo : EIATTR_EXIT_INSTR_OFFSETS
	.align		4
.L_19559:
        /*06b4*/ 	.byte	0x04, 0x1c
        /*06b6*/ 	.short	(.L_19561 - .L_19560)


	//   ....[0]....
.L_19560:
        /*06b8*/ 	.word	0x00003dc0


	//   ....[1]....
        /*06bc*/ 	.word	0x00003e50


	//   ....[2]....
        /*06c0*/ 	.word	0x000050f0


	//   ....[3]....
        /*06c4*/ 	.word	0x00005360


	//----- nvinfo : EIATTR_CTAIDZ_USED
	.align		4
.L_19561:
        /*06c8*/ 	.byte	0x01, 0x04
	.zero		2


	//----- nvinfo : EIATTR_CRS_STACK_SIZE
	.align		4
        /*06cc*/ 	.byte	0x04, 0x1e
        /*06ce*/ 	.short	(.L_19563 - .L_19562)
.L_19562:
        /*06d0*/ 	.word	0x00000000
.L_19563:


//--------------------- .nv.info._ZN4vllm25paged_attention_v1_kernelIfhLi128ELi32ELi128ELNS_18Fp8KVCacheDataTypeE1ELb1EEEvPT_PKS2_PKT0_S8_ifPKiSA_iPKfiiiSC_SC_iiiii --------------------------
	.section	.nv.info._ZN4vllm25paged_attention_v1_kernelIfhLi128ELi32ELi128ELNS_18Fp8KVCacheDataTypeE1ELb1EEEvPT_PKS2_PKT0_S8_ifPKiSA_iPKfiiiSC_SC_iiiii,"",@"SHT_CUDA_INFO"
	.sectionflags	@""
	.align	4


	//----- nvinfo : EIATTR_CUDA_API_VERSION
	.align		4
        /*0000*/ 	.byte	0x04, 0x37
        /*0002*/ 	.short	(.L_19565 - .L_19564)
.L_19564:
        /*0004*/ 	.word	0x00000082


	//----- nvinfo : EIATTR_SW2861232_WAR
	.align		4
.L_19565:
        /*0008*/ 	.byte	0x01, 0x35
	.zero		2


	//----- nvinfo : EIATTR_PARAM_CBANK
	.align		4
        /*000c*/ 	.byte	0x04, 0x0a
        /*000e*/ 	.short	(.L_19567 - .L_19566)
	.align		4
.L_19566:
        /*0010*/ 	.word	index@(.nv.constant0._ZN4vllm25paged_attention_v1_kernelIfhLi128ELi32ELi128ELNS_18Fp8KVCacheDataTypeE1ELb1EEEvPT_PKS2_PKT0_S8_ifPKiSA_iPKfiiiSC_SC_iiiii)
        /*0014*/ 	.short	0x0160
        /*0016*/ 	.short	0x007c


	//----- nvinfo : EIATTR_CBANK_PARAM_SIZE
	.align		4
.L_19567:
        /*0018*/ 	.byte	0x03, 0x19
        /*001a*/ 	.short	0x007c


	//----- nvinfo : EIATTR_KPARAM_INFO
	.align		4
        /*001c*/ 	.byte	0x04, 0x17
        /*001e*/ 	.short	(.L_19569 - .L_19568)
.L_19568:
        /*0020*/ 	.word	0x00000000
        /*0024*/ 	.short	0x0013
        /*0026*/ 	.short	0x0078
        /*0028*/ 	.byte	0x00, 0xf0, 0x11, 0x00


	//----- nvinfo : EIATTR_KPARAM_INFO
	.align		4
.L_19569:
        /*002c*/ 	.byte	0x04, 0x17
        /*002e*/ 	.short	(.L_19571 - .L_19570)
.L_19570:
        /*0030*/ 	.word	0x00000000
        /*0034*/ 	.short	0x0012
        /*0036*/ 	.short	0x0074
        /*0038*/ 	.byte	0x00, 0xf0, 0x11, 0x00


	//----- nvinfo : EIATTR_KPARAM_INFO
	.align		4
.L_19571:
        /*003c*/ 	.byte	0x04, 0x17
        /*003e*/ 	.short	(.L_19573 - .L_19572)
.L_19572:
        /*0040*/ 	.word	0x00000000
        /*0044*/ 	.short	0x0011
        /*0046*/ 	.short	0x0070
        /*0048*/ 	.byte	0x00, 0xf0, 0x11, 0x00


	//----- nvinfo : EIATTR_KPARAM_INFO
	.align		4
.L_19573:
        /*004c*/ 	.byte	0x04, 0x17
        /*004e*/ 	.short	(.L_19575 - .L_19574)
.L_19574:
        /*0050*/ 	.word	0x00000000
        /*0054*/ 	.short	0x0010
        /*0056*/ 	.short	0x006c
        /*0058*/ 	.byte	0x00, 0xf0, 0x11, 0x00


	//----- nvinfo : EIATTR_KPARAM_INFO
	.align		4
.L_19575:
        /*005c*/ 	.byte	0x04, 0x17
        /*005e*/ 	.short	(.L_19577 - .L_19576)
.L_19576:
        /*0060*/ 	.word	0x00000000
        /*0064*/ 	.short	0x000f
        /*0066*/ 	.short	0x0068
        /*0068*/ 	.byte	0x00, 0xf0, 0x11, 0x00


	//----- nvinfo : EIATTR_KPARAM_INFO
	.align		4
.L_19577:
        /*006c*/ 	.byte	0x04, 0x17
        /*006e*/ 	.short	(.L_19579 - .L_19578)
.L_19578:
        /*0070*/ 	.word	0x00000000
        /*0074*/ 	.short	0x000e
        /*0076*/ 	.short	0x0060
        /*0078*/ 	.byte	0x00, 0xf0, 0x21, 0x00


	//----- nvinfo : EIATTR_KPARAM_INFO
	.align		4
.L_19579:
        /*007c*/ 	.byte	0x04, 0x17
        /*007e*/ 	.short	(.L_19581 - .L_19580)
.L_19580:
        /*0080*/ 	.word	0x00000000
        /*0084*/ 	.short	0x000d
        /*0086*/ 	.short	0x0058
        /*0088*/ 	.byte	0x00, 0xf0, 0x21, 0x00


	//----- nvinfo : EIATTR_KPARAM_INFO
	.align		4
.L_19581:
        /*008c*/ 	.byte	0x04, 0x17
        /*008e*/ 	.short	(.L_19583 - .L_19582)
.L_19582:
        /*0090*/ 	.word	0x00000000
        /*0094*/ 	.short	0x000c
        /*0096*/ 	.short	0x0050
        /*0098*/ 	.byte	0x00, 0xf0, 0x11, 0x00


	//----- nvinfo : EIATTR_KPARAM_INFO
	.align		4
.L_19583:
        /*009c*/ 	.byte	0x04, 0x17
        /*009e*/ 	.short	(.L_19585 - .L_19584)
.L_19584:
        /*00a0*/ 	.word	0x00000000
        /*00a4*/ 	.short	0x000b
        /*00a6*/ 	.short	0x004c
        /*00a8*/ 	.byte	0x00, 0xf0, 0x11, 0x00


	//----- nvinfo : EIATTR_KPARAM_INFO
	.align		4
.L_19585:
        /*00ac*/ 	.byte	0x04, 0x17
        /*00ae*/ 	.short	(.L_19587 - .L_19586)
.L_19586:
        /*00b0*/ 	.word	0x00000000
        /*00b4*/ 	.short	0x000a
        /*00b6*/ 	.short	0x0048
        /*00b8*/ 	.byte	0x00, 0xf0, 0x11, 0x00


	//----- nvinfo : EIATTR_KPARAM_INFO
	.align		4
.L_19587:
        /*00bc*/ 	.byte	0x04, 0x17
        /*00be*/ 	.short	(.L_19589 - .L_19588)
.L_19588:
        /*00c0*/ 	.word	0x00000000
        /*00c4*/ 	.short	0x0009
        /*00c6*/ 	.short	0x0040
        /*00c8*/ 	.byte	0x00, 0xf0, 0x21, 0x00


	//----- nvinfo : EIATTR_KPARAM_INFO
	.align		4
.L_19589:
        /*00cc*/ 	.byte	0x04, 0x17
        /*00ce*/ 	.short	(.L_19591 - .L_19590)
.L_19590:
        /*00d0*/ 	.word	0x00000000
        /*00d4*/ 	.short	0x0008
        /*00d6*/ 	.short	0x0038
        /*00d8*/ 	.byte	0x00, 0xf0, 0x11, 0x00


	//----- nvinfo : EIATTR_KPARAM_INFO
	.align		4
.L_19591:
        /*00dc*/ 	.byte	0x04, 0x17
        /*00de*/ 	.short	(.L_19593 - .L_19592)
.L_19592:
        /*00e0*/ 	.word	0x00000000
        /*00e4*/ 	.short	0x0007
        /*00e6*/ 	.short	0x0030
        /*00e8*/ 	.byte	0x00, 0xf0, 0x21, 0x00


	//----- nvinfo : EIATTR_KPARAM_INFO
	.align		4
.L_19593:
        /*00ec*/ 	.byte	0x04, 0x17
        /*00ee*/ 	.short	(.L_19595 - .L_19594)
.L_19594:
        /*00f0*/ 	.word	0x00000000
        /*00f4*/ 	.short	0x0006
        /*00f6*/ 	.short	0x0028
        /*00f8*/ 	.byte	0x00, 0xf0, 0x21, 0x00


	//----- nvinfo : EIATTR_KPARAM_INFO
	.align		4
.L_19595:
        /*00fc*/ 	.byte	0x04, 0x17
        /*00fe*/ 	.short	(.L_19597 - .L_19596)
.L_19596:
        /*0100*/ 	.word	0x00000000
        /*0104*/ 	.short	0x0005
        /*0106*/ 	.short	0x0024
        /*0108*/ 	.byte	0x00, 0xf0, 0x11, 0x00


	//----- nvinfo : EIATTR_KPARAM_INFO
	.align		4
.L_19597:
        /*010c*/ 	.byte	0x04, 0x17
        /*010e*/ 	.short	(.L_19599 - .L_19598)
.L_19598:
        /*0110*/ 	.word	0x00000000
        /*0114*/ 	.short	0x0004
        /*0116*/ 	.short	0x0020
        /*0118*/ 	.byte	0x00, 0xf0, 0x11, 0x00


	//----- nvinfo : EIATTR_KPARAM_INFO
	.align		4
.L_19599:
        /*011c*/ 	.byte	0x04, 0x17
        /*011e*/ 	.short	(.L_19601 - .L_19600)
.L_19600:
        /*0120*/ 	.word	0x00000000
        /*0124*/ 	.short	0x0003
        /*0126*/ 	.short	0x0018
        /*0128*/ 	.byte	0x00, 0xf0, 0x21, 0x00


	//----- nvinfo : EIATTR_KPARAM_INFO
	.align		4
.L_19601:
        /*012c*/ 	.byte	0x04, 0x17
        /*012e*/ 	.short	(.L_19603 - .L_19602)
.L_19602:
        /*0130*/ 	.word	0x00000000
        /*0134*/ 	.short	0x0002
        /*0136*/ 	.short	0x0010
        /*0138*/ 	.byte	0x00, 0xf0, 0x21, 0x00


	//----- nvinfo : EIATTR_KPARAM_INFO
	.align		4
.L_19603:
        /*013c*/ 	.byte	0x04, 0x17
        /*013e*/ 	.short	(.L_19605 - .L_19604)
.L_19604:
        /*0140*/ 	.word	0x00000000
        /*0144*/ 	.short	0x0001
        /*0146*/ 	.short	0x0008
        /*0148*/ 	.byte	0x00, 0xf0, 0x21, 0x00


	//----- nvinfo : EIATTR_KPARAM_INFO
	.align		4
.L_19605:
        /*014c*/ 	.byte	0x04, 0x17
        /*014e*/ 	.short	(.L_19607 - .L_19606)
.L_19606:
        /*0150*/ 	.word	0x00000000
        /*0154*/ 	.short	0x0000
        /*0156*/ 	.short	0x0000
        /*0158*/ 	.byte	0x00, 0xf0, 0x21, 0x00


	//----- nvinfo : EIATTR_MAXREG_COUNT
	.align		4
.L_19607:
        /*015c*/ 	.byte	0x03, 0x1b
        /*015e*/ 	.short	0x00ff


	//----- nvinfo : EIATTR_NUM_BARRIERS
	.align		4
        /*0160*/ 	.byte	0x02, 0x4c
        /*0162*/ 	.byte	0x01
	.zero		1


	//----- nvinfo : EIATTR_EXTERNS
	.align		4
        /*0164*/ 	.byte	0x04, 0x0f
        /*0166*/ 	.short	(.L_19609 - .L_19608)


	//   ....[0]....
	.align		4
.L_19608:
        /*0168*/ 	.word	index@(__assertfail)


	//----- nvinfo : EIATTR_MERCURY_ISA_VERSION
	.align		4
.L_19609:
        /*016c*/ 	.byte	0x03, 0x5f
        /*016e*/ 	.short	0x0000


	//----- nvinfo : EIATTR_COOP_GROUP_MASK_REGIDS
	.align		4
        /*0170*/ 	.byte	0x04, 0x29
        /*0172*/ 	.short	(.L_19611 - .L_19610)


	//   ....[0]....
.L_19610:
        /*0174*/ 	.word	0xffffffff


	//   ....[1]....
        /*0178*/ 	.word	0xffffffff


	//   ....[2]....
        /*017c*/ 	.word	0xffffffff


	//   ....[3]....
        /*0180*/ 	.word	0xffffffff


	//   ....[4]....
        /*0184*/ 	.word	0xffffffff


	//   ....[5]....
        /*0188*/ 	.word	0xffffffff


	//   ....[6]....
        /*018c*/ 	.word	0xffffffff


	//   ....[7]....
        /*0190*/ 	.word	0xffffffff


	//   ....[8]....
        /*0194*/ 	.word	0xffffffff


	//   ....[9]....
        /*0198*/ 	.word	0xffffffff


	//   ....[10]....
        /*019c*/ 	.word	0xffffffff


	//   ....[11]....
        /*01a0*/ 	.word	0xffffffff


	//   ....[12]....
        /*01a4*/ 	.word	0xffffffff


	//   ....[13]....
        /*01a8*/ 	.word	0xffffffff


	//   ....[14]....
        /*01ac*/ 	.word	0xffffffff


	//   ....[15]....
        /*01b0*/ 	.word	0xffffffff


	//   ....[16]....
        /*01b4*/ 	.word	0xffffffff


	//   ....[17]....
        /*01b8*/ 	.word	0xffffffff


	//   ....[18]....
        /*01bc*/ 	.word	0xffffffff


	//   ....[19]....
        /*01c0*/ 	.word	0xffffffff


	//   ....[20]....
        /*01c4*/ 	.word	0xffffffff


	//   ....[21]....
        /*01c8*/ 	.word	0xffffffff


	//   ....[22]....
        /*01cc*/ 	.word	0xffffffff


	//   ....[23]....
        /*01d0*/ 	.word	0xffffffff


	//   ....[24]....
        /*01d4*/ 	.word	0xffffffff


	//   ....[25]....
        /*01d8*/ 	.word	0xffffffff


	//   ....[26]....
        /*01dc*/ 	.word	0xffffffff


	//   ....[27]....
        /*01e0*/ 	.word	0xffffffff


	//   ....[28]....
        /*01e4*/ 	.word	0xffffffff


	//   ....[29]....
        /*01e8*/ 	.word	0xffffffff


	//   ....[30]....
        /*01ec*/ 	.word	0xffffffff


	//   ....[31]....
        /*01f0*/ 	.word	0xffffffff


	//   ....[32]....
        /*01f4*/ 	.word	0xffffffff


	//   ....[33]....
        /*01f8*/ 	.word	0xffffffff


	//   ....[34]....
        /*01fc*/ 	.word	0xffffffff


	//   ....[35]....
        /*0200*/ 	.word	0xffffffff


	//   ....[36]....
        /*0204*/ 	.word	0xffffffff


	//   ....[37]....
        /*0208*/ 	.word	0xffffffff


	//   ....[38]....
        /*020c*/ 	.word	0xffffffff


	//   ....[39]....
        /*0210*/ 	.word	0xffffffff


	//   ....[40]....
        /*0214*/ 	.word	0xffffffff


	//   ....[41]....
        /*0218*/ 	.word	0xffffffff


	//   ....[42]....
        /*021c*/ 	.word	0xffffffff


	//   ....[43]....
        /*0220*/ 	.word	0xffffffff


	//   ....[44]....
        /*0224*/ 	.word	0xffffffff


	//   ....[45]....
        /*0228*/ 	.word	0xffffffff


	//   ....[46]....
        /*022c*/ 	.word	0xffffffff


	//   ....[47]....
        /*0230*/ 	.word	0xffffffff


	//   ....[48]....
        /*0234*/ 	.word	0xffffffff


	//   ....[49]....
        /*0238*/ 	.word	0xffffffff


	//   ....[50]....
        /*023c*/ 	.word	0xffffffff


	//   ....[51]....
        /*0240*/ 	.word	0xffffffff


	//   ....[52]....
        /*0244*/ 	.word	0xffffffff


	//   ....[53]....
        /*0248*/ 	.word	0xffffffff


	//   ....[54]....
        /*024c*/ 	.word	0xffffffff


	//   ....[55]....
        /*0250*/ 	.word	0xffffffff


	//   ....[56]....
        /*0254*/ 	.word	0xffffffff


	//   ....[57]....
        /*0258*/ 	.word	0xffffffff


	//   ....[58]....
        /*025c*/ 	.word	0xffffffff


	//   ....[59]....
        /*0260*/ 	.word	0xffffffff


	//   ....[60]....
        /*0264*/ 	.word	0xffffffff


	//   ....[61]....
        /*0268*/ 	.word	0xffffffff


	//   ....[62]....
        /*026c*/ 	.word	0xffffffff


	//   ....[63]....
        /*0270*/ 	.word	0xffffffff


	//   ....[64]....
        /*0274*/ 	.word	0xffffffff


	//   ....[65]....
        /*0278*/ 	.word	0xffffffff


	//   ....[66]....
        /*027c*/ 	.word	0xffffffff


	//   ....[67]....
        /*0280*/ 	.word	0xffffffff


	//   ....[68]....
        /*0284*/ 	.word	0xffffffff


	//   ....[69]....
        /*0288*/ 	.word	0xffffffff


	//   ....[70]....
        /*028c*/ 	.word	0xffffffff


	//   ....[71]....
        /*0290*/ 	.word	0xffffffff


	//   ....[72]....
        /*0294*/ 	.word	0xffffffff


	//   ....[73]....
        /*0298*/ 	.word	0xffffffff


	//   ....[74]....
        /*029c*/ 	.word	0xffffffff


	//   ....[75]....
        /*02a0*/ 	.word	0xffffffff


	//   ....[76]....
        /*02a4*/ 	.word	0xffffffff


	//   ....[77]....
        /*02a8*/ 	.word	0xffffffff


	//   ....[78]....
        /*02ac*/ 	.word	0xffffffff


	//   ....[79]....
        /*02b0*/ 	.word	0xffffffff


	//   ....[80]....
        /*02b4*/ 	.word	0xffffffff


	//   ....[81]....
        /*02b8*/ 	.word	0xffffffff


	//   ....[82]....
        /*02bc*/ 	.word	0xffffffff


	//   ....[83]....
        /*02c0*/ 	.word	0xffffffff


	//   ....[84]....
        /*02c4*/ 	.word	0xffffffff


	//   ....[85]....
        /*02c8*/ 	.word	0xffffffff


	//   ....[86]....
        /*02cc*/ 	.word	0xffffffff


	//   ....[87]....
        /*02d0*/ 	.word	0xffffffff


	//   ....[88]....
        /*02d4*/ 	.word	0xffffffff


	//   ....[89]....
        /*02d8*/ 	.word	0xffffffff


	//   ....[90]....
        /*02dc*/ 	.word	0xffffffff


	//   ....[91]....
        /*02e0*/ 	.word	0xffffffff


	//   ....[92]....
        /*02e4*/ 	.word	0xffffffff


	//   ....[93]....
        /*02e8*/ 	.word	0xffffffff


	//   ....[94]....
        /*02ec*/ 	.word	0xffffffff


	//   ....[95]....
        /*02f0*/ 	.word	0xffffffff


	//   ....[96]....
        /*02f4*/ 	.word	0xffffffff


	//   ....[97]....
        /*02f8*/ 	.word	0xffffffff


	//   ....[98]....
        /*02fc*/ 	.word	0xffffffff


	//   ....[99]....
        /*0300*/ 	.word	0xffffffff


	//   ....[100]....
        /*0304*/ 	.word	0xffffffff


	//   ....[101]....
        /*0308*/ 	.word	0xffffffff


	//   ....[102]....
        /*030c*/ 	.word	0xffffffff


	//   ....[103]....
        /*0310*/ 	.word	0xffffffff


	//   ....[104]....
        /*0314*/ 	.word	0xffffffff


	//   ....[105]....
        /*0318*/ 	.word	0xffffffff


	//   ....[106]....
        /*031c*/ 	.word	0xffffffff


	//   ....[107]....
        /*0320*/ 	.word	0xffffffff


	//   ....[108]....
        /*0324*/ 	.word	0xffffffff


	//   ....[109]....
        /*0328*/ 	.word	0xffffffff


	//   ....[110]....
        /*032c*/ 	.word	0xffffffff


	//   ....[111]....
        /*0330*/ 	.word	0xffffffff


	//   ....[112]....
        /*0334*/ 	.word	0xffffffff


	//   ....[113]....
        /*0338*/ 	.word	0xffffffff


	//   ....[114]....
        /*033c*/ 	.word	0xffffffff


	//   ....[115]....
        /*0340*/ 	.word	0xffffffff


	//   ....[116]....
        /*0344*/ 	.word	0xffffffff


	//   ....[117]....
        /*0348*/ 	.word	0xffffffff


	//----- nvinfo : EIATTR_COOP_GROUP_INSTR_OFFSETS
	.align		4
.L_19611:
        /*034c*/ 	.byte	0x04, 0x28
        /*034e*/ 	.short	(.L_19613 - .L_19612)


	//   ....[0]....
.L_19612:
        /*0350*/ 	.word	0x00000b10


	//   ....[1]....
        /*0354*/ 	.word	0x00000b30


	//   ....[2]....
        /*0358*/ 	.word	0x00000b50


	//   ....[3]....
        /*035c*/ 	.word	0x00000b70


	//   ....[4]....
        /*0360*/ 	.word	0x00000c10


	//   ....[5]....
        /*0364*/ 	.word	0x00000c30


	//   ....[6]....
        /*0368*/ 	.word	0x00000c60


	//   ....[7]....
        /*036c*/ 	.word	0x00001a30


	//   ....[8]....
        /*0370*/ 	.word	0x00001a90


	//   ....[9]....
        /*0374*/ 	.word	0x00001ac0


	//   ....[10]....
        /*0378*/ 	.word	0x00001ae0


	//   ....[11]....
        /*037c*/ 	.word	0x00001b00


	//   ....[12]....
        /*0380*/ 	.word	0x00001b50


	//   ....[13]....
        /*0384*/ 	.word	0x00001b70


	//   ....[14]....
        /*0388*/ 	.word	0x00001b90


	//   ....[15]....
        /*038c*/ 	.word	0x00002810


	//   ....[16]....
        /*0390*/ 	.word	0x00002930


	//   ....[17]....
        /*0394*/ 	.word	0x000047f0


	//   ....[18]....
        /*0398*/ 	.word	0x00004860


	//   ....[19]....
        /*039c*/ 	.word	0x000048c0


	//   ....[20]....
        /*03a0*/ 	.word	0x00004920


	//   ....[21]....
        /*03a4*/ 	.word	0x00004990


	//   ....[22]....
        /*03a8*/ 	.word	0x00004a10


	//   ....[23]....
        /*03ac*/ 	.word	0x00004a80


	//   ....[24]....
        /*03b0*/ 	.word	0x00004ae0


	//   ....[25]....
        /*03b4*/ 	.word	0x00004b50


	//   ....[26]....
        /*03b8*/ 	.word	0x00004bb0


	//   ....[27]....
        /*03bc*/ 	.word	0x00004c10


	//   ....[28]....
        /*03c0*/ 	.word	0x00004c80


	//   ....[29]....
        /*03c4*/ 	.word	0x00004ce0


	//   ....[30]....
        /*03c8*/ 	.word	0x00004d40


	//   ....[31]....
        /*03cc*/ 	.word	0x00004db0


	//   ....[32]....
        /*03d0*/ 	.word	0x00004e10


	//   ....[33]....
        /*03d4*/ 	.word	0x00004e70


	//   ....[34]....
        /*03d8*/ 	.word	0x00004ee0


	//   ....[35]....
        /*03dc*/ 	.word	0x00004f40


	//   ....[36]....
        /*03e0*/ 	.word	0x00004fa0


	//   ....[37]....
        /*03e4*/ 	.word	0x00005010


	//   ....[38]....
        /*03e8*/ 	.word	0x00005070


	//   ....[39]....
        /*03ec*/ 	.word	0x000050d0


	//   ....[40]....
        /*03f0*/ 	.word	0x00005140


	//   ....[41]....
        /*03f4*/ 	.word	0x000051a0


	//   ....[42]....
        /*03f8*/ 	.word	0x00005200


	//   ....[43]....
        /*03fc*/ 	.word	0x00005270


	//   ....[44]....
        /*0400*/ 	.word	0x000052d0


	//   ....[45]....
        /*0404*/ 	.word	0x00005330


	//   ....[46]....
        /*0408*/ 	.word	0x000053a0


	//   ....[47]....
        /*040c*/ 	.word	0x00005400


	//   ....[48]....
        /*0410*/ 	.word	0x00005460


	//   ....[49]....
        /*0414*/ 	.word	0x000054d0


	//   ....[50]....
        /*0418*/ 	.word	0x00005530


	//   ....[51]....
        /*041c*/ 	.word	0x00005590


	//   ....[52]....
        /*0420*/ 	.word	0x00005600


	//   ....[53]....
        /*0424*/ 	.word	0x00005660


	//   ....[54]....
        /*0428*/ 	.word	0x000056c0


	//   ....[55]....
        /*042c*/ 	.word	0x00005730


	//   ....[56]....
        /*0430*/ 	.word	0x00005790


	//   ....[57]....
        /*0434*/ 	.word	0x000057f0


	//   ....[58]....
        /*0438*/ 	.word	0x00005860


	//   ....[59]....
        /*043c*/ 	.word	0x000058c0


	//   ....[60]....
        /*0440*/ 	.word	0x00005920


	//   ....[61]....
        /*0444*/ 	.word	0x00005990


	//   ....[62]....
        /*0448*/ 	.word	0x000059f0


	//   ....[63]....
        /*044c*/ 	.word	0x00005a50


	//   ....[64]....
        /*0450*/ 	.word	0x00005ac0


	//   ....[65]....
        /*0454*/ 	.word	0x00005b20


	//   ....[66]....
        /*0458*/ 	.word	0x00005b80


	//   ....[67]....
        /*045c*/ 	.word	0x00005bf0


	//   ....[68]....
        /*0460*/ 	.word	0x00005c50


	//   ....[69]....
        /*0464*/ 	.word	0x00005cb0


	//   ....[70]....
        /*0468*/ 	.word	0x00005d20


	//   ....[71]....
        /*046c*/ 	.word	0x00005d80


	//   ....[72]....
        /*0470*/ 	.word	0x00005de0


	//   ....[73]....
        /*0474*/ 	.word	0x00005e50


	//   ....[74]....
        /*0478*/ 	.word	0x00005eb0


	//   ....[75]....
        /*047c*/ 	.word	0x00005f10


	//   ....[76]....
        /*0480*/ 	.word	0x00005f80


	//   ....[77]....
        /*0484*/ 	.word	0x00005fe0


	//   ....[78]....
        /*0488*/ 	.word	0x00006040


	//   ....[79]....
        /*048c*/ 	.word	0x000060b0


	//   ....[80]....
        /*0490*/ 	.word	0x00006110


	//   ....[81]....
        /*0494*/ 	.word	0x00006170


	//   ....[82]....
        /*0498*/ 	.word	0x000061e0


	//   ....[83]....
        /*049c*/ 	.word	0x00006240


	//   ....[84]....
        /*04a0*/ 	.word	0x000062a0


	//   ....[85]....
        /*04a4*/ 	.word	0x00006310


	//   ....[86]....
        /*04a8*/ 	.word	0x00006370


	//   ....[87]....
        /*04ac*/ 	.word	0x000063d0


	//   ....[88]....
        /*04b0*/ 	.word	0x00006440


	//   ....[89]....
        /*04b4*/ 	.word	0x000064a0


	//   ....[90]....
        /*04b8*/ 	.word	0x00006500


	//   ....[91]....
        /*04bc*/ 	.word	0x00006570


	//   ....[92]....
        /*04c0*/ 	.word	0x000065d0


	//   ....[93]....
        /*04c4*/ 	.word	0x00006630


	//   ....[94]....
        /*04c8*/ 	.word	0x000066a0


	//   ....[95]....
        /*04cc*/ 	.word	0x00006700


	//   ....[96]....
        /*04d0*/ 	.word	0x00006760


	//   ....[97]....
        /*04d4*/ 	.word	0x000067d0


	//   ....[98]....
        /*04d8*/ 	.word	0x00006830


	//   ....[99]....
        /*04dc*/ 	.word	0x00006890


	//   ....[100]....
        /*04e0*/ 	.word	0x00006900


	//   ....[101]....
        /*04e4*/ 	.word	0x00006960


	//   ....[102]....
        /*04e8*/ 	.word	0x000069c0


	//   ....[103]....
        /*04ec*/ 	.word	0x00006a30


	//   ....[104]....
        /*04f0*/ 	.word	0x00006a90


	//   ....[105]....
        /*04f4*/ 	.word	0x00006af0


	//   ....[106]....
        /*04f8*/ 	.word	0x00006b60


	//   ....[107]....
        /*04fc*/ 	.word	0x00006bc0


	//   ....[108]....
        /*0500*/ 	.word	0x00006c20


	//   ....[109]....
        /*0504*/ 	.word	0x00006c90


	//   ....[110]....
        /*0508*/ 	.word	0x00006cf0


	//   ....[111]....
        /*050c*/ 	.word	0x00006d50


	//   ....[112]....
        /*0510*/ 	.word	0x00006dc0


	//   ....[113]....
        /*0514*/ 	.word	0x00006e20


	//   ....[114]....
        /*0518*/ 	.word	0x00006e80


	//   ....[115]....
        /*051c*/ 	.word	0x00006ef0


	//   ....[116]....
        /*0520*/ 	.word	0x00006f50


	//   ....[117]....
        /*0524*/ 	.word	0x00006fb0


	//----- nvinfo : EIATTR_SYSCALL_OFFSETS
	.align		4
.L_19613:
        /*0528*/ 	.byte	0x04, 0x46
        /*052a*/ 	.short	(.L_19615 - .L_19614)


	//   ....[0]....
.L_19614:
        /*052c*/ 	.word	0x00004650


	//   ....[1]....
        /*0530*/ 	.word	0x00004780


	//----- nvinfo : EIATTR_EXIT_INSTR_OFFSETS
	.align		4
.L_19615:
        /*0534*/ 	.byte	0x04, 0x1c
        /*0536*/ 	.short	(.L_19617 - .L_19616)


	//   ....[0]....
.L_19616:
        /*0538*/ 	.word	0x00003800


	//   ....[1]....
        /*053c*/ 	.word	0x00003810


	//   ....[2]....
        /*0540*/ 	.word	0x00004520


	//   ....[3]....
        /*0544*/ 	.word	0x00004790


	//----- nvinfo : EIATTR_CTAIDZ_USED
	.align		4
.L_19617:
        /*0548*/ 	.byte	0x01, 0x04
	.zero		2


	//----- nvinfo : EIATTR_CRS_STACK_SIZE
	.align		4
        /*054c*/ 	.byte	0x04, 0x1e
        /*054e*/ 	.short	(.L_19619 - .L_19618)
.L_19618:
        /*0550*/ 	.word	0x00000000
.L_19619:


//--------------------- .nv.info._ZN4vllm25paged_attention_v1_kernelIfhLi120ELi32ELi128ELNS_18Fp8KVCacheDataTypeE1ELb1EEEvPT_PKS2_PKT0_S8_ifPKiSA_iPKfiiiSC_SC_iiiii --------------------------
	.section	.nv.info._ZN4vllm25paged_attention_v1_kernelIfhLi120ELi32ELi128ELNS_18Fp8KVCacheDataTypeE1ELb1EEEvPT_PKS2_PKT0_S8_ifPKiSA_iPKfiiiSC_SC_iiiii,"",@"SHT_CUDA_INFO"
	.sectionflags	@""
	.align	4


	//----- nvinfo : EIATTR_CUDA_API_VERSION
	.align		4
        /*0000*/ 	.byte	0x04, 0x37
        /*0002*/ 	.short	(.L_19621 - .L_19620)
.L_19620:
        /*0004*/ 	.word	0x00000082


	//----- nvinfo : EIATTR_SW2861232_WAR
	.align		4
.L_19621:
        /*0008*/ 	.byte	0x01, 0x35
	.zero		2


	//----- nvinfo : EIATTR_PARAM_CBANK
	.align		4
        /*000c*/ 	.byte	0x04, 0x0a
        /*000e*/ 	.short	(.L_19623 - .L_19622)
	.align		4
.L_19622:
        /*0010*/ 	.word	index@(.nv.constant0._ZN4vllm25paged_attention_v1_kernelIfhLi120ELi32ELi128ELNS_18Fp8KVCacheDataTypeE1ELb1EEEvPT_PKS2_PKT0_S8_ifPKiSA_iPKfiiiSC_SC_iiiii)
        /*0014*/ 	.short	0x0160
        /*0016*/ 	.short	0x007c


	//----- nvinfo : EIATTR_CBANK_PARAM_SIZE
	.align		4
.L_19623:
        /*0018*/ 	.byte	0x03, 0x19
        /*001a*/ 	.short	0x007c


	//----- nvinfo : EIATTR_KPARAM_INFO
	.align		4
        /*001c*/ 	.byte	0x04, 0x17
        /*001e*/ 	.short	(.L_19625 - .L_19624)
.L_19624:
        /*0020*/ 	.word	0x00000000
        /*0024*/ 	.short	0x0013
        /*0026*/ 	.short	0x0078
        /*0028*/ 	.byte	0x00, 0xf0, 0x11, 0x00


	//----- nvinfo : EIATTR_KPARAM_INFO
	.align		4
.L_19625:
        /*002c*/ 	.byte	0x04, 0x17
        /*002e*/ 	.short	(.L_19627 - .L_19626)
.L_19626:
        /*0030*/ 	.word	0x00000000
        /*0034*/ 	.short	0x0012
        /*0036*/ 	.short	0x0074
        /*0038*/ 	.byte	0x00, 0xf0, 0x11, 0x00


	//----- nvinfo : EIATTR_KPARAM_INFO
	.align		4
.L_19627:
        /*003c*/ 	.byte	0x04, 0x17
        /*003e*/ 	.short	(.L_19629 - .L_19628)
.L_19628:
        /*0040*/ 	.word	0x00000000
        /*0044*/ 	.short	0x0011
        /*0046*/ 	.short	0x0070
        /*0048*/ 	.byte	0x00, 0xf0, 0x11, 0x00


	//----- nvinfo : EIATTR_KPARAM_INFO
	.align		4
.L_19629:
        /*004c*/ 	.byte	0x04, 0x17
        /*004e*/ 	.short	(.L_19631 - .L_19630)
.L_19630:
        /*0050*/ 	.word	0x00000000
        /*0054*/ 	.short	0x0010
        /*0056*/ 	.short	0x006c
        /*0058*/ 	.byte	0x00, 0xf0, 0x11, 0x00


	//----- nvinfo : EIATTR_KPARAM_INFO
	.align		4
.L_19631:
        /*005c*/ 	.byte	0x04, 0x17
        /*005e*/ 	.short	(.L_19633 - .L_19632)
.L_19632:
        /*0060*/ 	.word	0x00000000
        /*0064*/ 	.short	0x000f
        /*0066*/ 	.short	0x0068
        /*0068*/ 	.byte	0x00, 0xf0, 0x11, 0x00


	//----- nvinfo : EIATTR_KPARAM_INFO
	.align		4
.L_19633:
        /*006c*/ 	.byte	0x04, 0x17
        /*006e*/ 	.short	(.L_19635 - .L_19634)
.L_19634:
        /*0070*/ 	.word	0x00000000
        /*0074*/ 	.short	0x000e
        /*0076*/ 	.short	0x0060
        /*0078*/ 	.byte	0x00, 0xf0, 0x21, 0x00


	//----- nvinfo : EIATTR_KPARAM_INFO
	.align		4
.L_19635:
        /*007c*/ 	.byte	0x04, 0x17
        /*007e*/ 	.short	(.L_19637 - .L_19636)
.L_19636:
        /*0080*/ 	.word	0x00000000
        /*0084*/ 	.short	0x000d
        /*0086*/ 	.short	0x0058
        /*0088*/ 	.byte	0x00, 0xf0, 0x21, 0x00


	//----- nvinfo : EIATTR_KPARAM_INFO
	.align		4
.L_19637:
        /*008c*/ 	.byte	0x04, 0x17
        /*008e*/ 	.short	(.L_19639 - .L_19638)
.L_19638:
        /*0090*/ 	.word	0x00000000
        /*0094*/ 	.short	0x000c
        /*0096*/ 	.short	0x0050
        /*0098*/ 	.byte	0x00, 0xf0, 0x11, 0x00


	//----- nvinfo : EIATTR_KPARAM_INFO
	.align		4
.L_19639:
        /*009c*/ 	.byte	0x04, 0x17
        /*009e*/ 	.short	(.L_19641 - .L_19640)
.L_19640:
        /*00a0*/ 	.word	0x00000000
        /*00a4*/ 	.short	0x000b
        /*00a6*/ 	.short	0x004c
        /*00a8*/ 	.byte	0x00, 0xf0, 0x11, 0x00


	//----- nvinfo : EIATTR_KPARAM_INFO
	.align		4
.L_19641:
        /*00ac*/ 	.byte	0x04, 0x17
        /*00ae*/ 	.short	(.L_19643 - .L_19642)
.L_19642:
        /*00b0*/ 	.word	0x00000000
        /*00b4*/ 	.short	0x000a
        /*00b6*/ 	.short	0x0048
        /*00b8*/ 	.byte	0x00, 0xf0, 0x11, 0x00


	//----- nvinfo : EIATTR_KPARAM_INFO
	.align		4
.L_19643:
        /*00bc*/ 	.byte	0x04, 0x17
        /*00be*/ 	.short	(.L_19645 - .L_19644)
.L_19644:
        /*00c0*/ 	.word	0x00000000
        /*00c4*/ 	.short	0x0009
        /*00c6*/ 	.short	0x0040
        /*00c8*/ 	.byte	0x00, 0xf0, 0x21, 0x00


	//----- nvinfo : EIATTR_KPARAM_INFO
	.align		4
.L_19645:
        /*00cc*/ 	.byte	0x04, 0x17
        /*00ce*/ 	.short	(.L_19647 - .L_19646)
.L_19646:
        /*00d0*/ 	.word	0x00000000
        /*00d4*/ 	.short	0x0008
        /*00d6*/ 	.short	0x0038
        /*00d8*/ 	.byte	0x00, 0xf0, 0x11, 0x00


	//----- nvinfo : EIATTR_KPARAM_INFO
	.align		4
.L_19647:
        /*00dc*/ 	.byte	0x04, 0x17
        /*00de*/ 	.short	(.L_19649 - .L_19648)
.L_19648:
        /*00e0*/ 	.word	0x00000000
        /*00e4*/ 	.short	0x0007
        /*00e6*/ 	.short	0x0030
        /*00e8*/ 	.byte	0x00, 0xf0, 0x21, 0x00


	//----- nvinfo : EIATTR_KPARAM_INFO
	.align		4
.L_19649:
        /*00ec*/ 	.byte	0x04, 0x17
        /*00ee*/ 	.short	(.L_19651 - .L_19650)
.L_19650:
        /*00f0*/ 	.word	0x00000000
        /*00f4*/ 	.short	0x0006
        /*00f6*/ 	.short	0x0028
        /*00f8*/ 	.byte	0x00, 0xf0, 0x21, 0x00


	//----- nvinfo : EIATTR_KPARAM_INFO
	.align		4
.L_19651:
        /*00fc*/ 	.byte	0x04, 0x17
        /*00fe*/ 	.short	(.L_19653 - .L_19652)
.L_19652:
        /*0100*/ 	.word	0x00000000
        /*0104*/ 	.short	0x0005
        /*0106*/ 	.short	0x0024
        /*0108*/ 	.byte	0x00, 0xf0, 0x11, 0x00


	//----- nvinfo : EIATTR_KPARAM_INFO
	.align		4
.L_19653:
        /*010c*/ 	.byte	0x04, 0x17
        /*010e*/ 	.short	(.L_19655 - .L_19654)
.L_19654:
        /*0110*/ 	.word	0x00000000
        /*0114*/ 	.short	0x0004
        /*0116*/ 	.short	0x0020
        /*0118*/ 	.byte	0x00, 0xf0, 0x11, 0x00


	//----- nvinfo : EIATTR_KPARAM_INFO
	.align		4
.L_19655:
        /*011c*/ 	.byte	0x04, 0x17
        /*011e*/ 	.short	(.L_19657 - .L_19656)
.L_19656:
        /*0120*/ 	.word	0x00000000
        /*0124*/ 	.short	0x0003
        /*0126*/ 	.short	0x0018
        /*0128*/ 	.byte	0x00, 0xf0, 0x21, 0x00


	//----- nvinfo : EIATTR_KPARAM_INFO
	.align		4
.L_19657:
        /*012c*/ 	.byte	0x04, 0x17
        /*012e*/ 	.short	(.L_19659 - .L_19658)
.L_19658:
        /*0130*/ 	.word	0x00000000
        /*0134*/ 	.short	0x0002
        /*0136*/ 	.short	0x0010
        /*0138*/ 	.byte	0x00, 0xf0, 0x21, 0x00


	//----- nvinfo : EIATTR_KPARAM_INFO
	.align		4
.L_19659:
        /*013c*/ 	.byte	0x04, 0x17
        /*013e*/ 	.short	(.L_19661 - .L_19660)
.L_19660:
        /*0140*/ 	.word	0x00000000
        /*0144*/ 	.short	0x0001
        /*0146*/ 	.short	0x0008
        /*0148*/ 	.byte	0x00, 0xf0, 0x21, 0x00


	//----- nvinfo : EIATTR_KPARAM_INFO
	.align		4
.L_19661:
        /*014c*/ 	.byte	0x04, 0x17
        /*014e*/ 	.short	(.L_19663 - .L_19662)
.L_19662:
        /*0150*/ 	.word	0x00000000
        /*0154*/ 	.short	0x0000
        /*0156*/ 	.short	0x0000
        /*0158*/ 	.byte	0x00, 0xf0, 0x21, 0x00


	//----- nvinfo : EIATTR_MAXREG_COUNT
	.align		4
.L_19663:
        /*015c*/ 	.byte	0x03, 0x1b
        /*015e*/ 	.short	0x00ff


	//----- nvinfo : EIATTR_NUM_BARRIERS
	.align		4
        /*0160*/ 	.byte	0x02, 0x4c
        /*0162*/ 	.byte	0x01
	.zero		1


	//----- nvinfo : EIATTR_EXTERNS
	.align		4
        /*0164*/ 	.byte	0x04, 0x0f
        /*0166*/ 	.short	(.L_19665 - .L_19664)


	//   ....[0]....
	.align		4
.L_19664:
        /*0168*/ 	.word	index@(__assertfail)


	//----- nvinfo : EIATTR_MERCURY_ISA_VERSION
	.align		4
.L_19665:
        /*016c*/ 	.byte	0x03, 0x5f
        /*016e*/ 	.short	0x0000


	//----- nvinfo : EIATTR_COOP_GROUP_MASK_REGIDS
	.align		4
        /*0170*/ 	.byte	0x04, 0x29
        /*0172*/ 	.short	(.L_19667 - .L_19666)


	//   ....[0]....
.L_19666:
        /*0174*/ 	.word	0xffffffff


	//   ....[1]....
        /*0178*/ 	.word	0xffffffff


	//   ....[2]....
        /*017c*/ 	.word	0xffffffff


	//   ....[3]....
        /*0180*/ 	.word	0xffffffff


	//   ....[4]....
        /*0184*/ 	.word	0xffffffff


	//   ....[5]....
        /*0188*/ 	.word	0xffffffff


	//   ....[6]....
        /*018c*/ 	.word	0xffffffff


	//   ....[7]....
        /*0190*/ 	.word	0xffffffff


	//   ....[8]....
        /*0194*/ 	.word	0xffffffff


	//   ....[9]....
        /*0198*/ 	.word	0xffffffff


	//   ....[10]....
        /*019c*/ 	.word	0xffffffff


	//   ....[11]....
        /*01a0*/ 	.word	0xffffffff


	//   ....[12]....
        /*01a4*/ 	.word	0xffffffff


	//   ....[13]....
        /*01a8*/ 	.word	0xffffffff


	//   ....[14]....
        /*01ac*/ 	.word	0xffffffff


	//   ....[15]....
        /*01b0*/ 	.word	0xffffffff


	//   ....[16]....
        /*01b4*/ 	.word	0xffffffff


	//   ....[17]....
        /*01b8*/ 	.word	0xffffffff


	//   ....[18]....
        /*01bc*/ 	.word	0xffffffff


	//   ....[19]....
        /*01c0*/ 	.word	0xffffffff


	//   ....[20]....
        /*01c4*/ 	.word	0xffffffff


	//   ....[21]....
        /*01c8*/ 	.word	0xffffffff


	//   ....[22]....
        /*01cc*/ 	.word	0xffffffff


	//   ....[23]....
        /*01d0*/ 	.word	0xffffffff


	//   ....[24]....
        /*01d4*/ 	.word	0xffffffff


	//   ....[25]....
        /*01d8*/ 	.word	0xffffffff


	//   ....[26]....
        /*01dc*/ 	.word	0xffffffff


	//   ....[27]....
        /*01e0*/ 	.word	0xffffffff


	//   ....[28]....
        /*01e4*/ 	.word	0xffffffff


	//   ....[29]....
        /*01e8*/ 	.word	0xffffffff


	//   ....[30]....
        /*01ec*/ 	.word	0xffffffff


	//   ....[31]....
        /*01f0*/ 	.word	0xffffffff


	//   ....[32]....
        /*01f4*/ 	.word	0xffffffff


	//   ....[33]....
        /*01f8*/ 	.word	0xffffffff


	//   ....[34]....
        /*01fc*/ 	.word	0xffffffff


	//   ....[35]....
        /*0200*/ 	.word	0xffffffff


	//   ....[36]....
        /*0204*/ 	.word	0xffffffff


	//   ....[37]....
        /*0208*/ 	.word	0xffffffff


	//   ....[38]....
        /*020c*/ 	.word	0xffffffff


	//   ....[39]....
        /*0210*/ 	.word	0xffffffff


	//   ....[40]....
        /*0214*/ 	.word	0xffffffff


	//   ....[41]....
        /*0218*/ 	.word	0xffffffff


	//   ....[42]....
        /*021c*/ 	.word	0xffffffff


	//   ....[43]....
        /*0220*/ 	.word	0xffffffff


	//   ....[44]....
        /*0224*/ 	.word	0xffffffff


	//   ....[45]....
        /*0228*/ 	.word	0xffffffff


	//   ....[46]....
        /*022c*/ 	.word	0xffffffff


	//   ....[47]....
        /*0230*/ 	.word	0xffffffff


	//   ....[48]....
        /*0234*/ 	.word	0xffffffff


	//   ....[49]....
        /*0238*/ 	.word	0xffffffff


	//   ....[50]....
        /*023c*/ 	.word	0xffffffff


	//   ....[51]....
        /*0240*/ 	.word	0xffffffff


	//   ....[52]....
        /*0244*/ 	.word	0xffffffff


	//   ....[53]....
        /*0248*/ 	.word	0xffffffff


	//   ....[54]....
        /*024c*/ 	.word	0xffffffff


	//   ....[55]....
        /*0250*/ 	.word	0xffffffff


	//   ....[56]....
        /*0254*/ 	.word	0xffffffff


	//   ....[57]....
        /*0258*/ 	.word	0xffffffff


	//   ....[58]....
        /*025c*/ 	.word	0xffffffff


	//   ....[59]....
        /*0260*/ 	.word	0xffffffff


	//   ....[60]....
        /*0264*/ 	.word	0xffffffff


	//   ....[61]....
        /*0268*/ 	.word	0xffffffff


	//   ....[62]....
        /*026c*/ 	.word	0xffffffff


	//   ....[63]....
        /*0270*/ 	.word	0xffffffff


	//   ....[64]....
        /*0274*/ 	.word	0xffffffff


	//   ....[65]....
        /*0278*/ 	.word	0xffffffff


	//   ....[66]....
        /*027c*/ 	.word	0xffffffff


	//   ....[67]....
        /*0280*/ 	.word	0xffffffff


	//   ....[68]....
        /*0284*/ 	.word	0xffffffff


	//   ....[69]....
        /*0288*/ 	.word	0xffffffff


	//   ....[70]....
        /*028c*/ 	.word	0xffffffff


	//   ....[71]....
        /*0290*/ 	.word	0xffffffff


	//   ....[72]....
        /*0294*/ 	.word	0xffffffff


	//   ....[73]....
        /*0298*/ 	.word	0xffffffff


	//   ....[74]....
        /*029c*/ 	.word	0xffffffff


	//   ....[75]....
        /*02a0*/ 	.word	0xffffffff


	//   ....[76]....
        /*02a4*/ 	.word	0xffffffff


	//   ....[77]....
        /*02a8*/ 	.word	0xffffffff


	//   ....[78]....
        /*02ac*/ 	.word	0xffffffff


	//   ....[79]....
        /*02b0*/ 	.word	0xffffffff


	//   ....[80]....
        /*02b4*/ 	.word	0xffffffff


	//   ....[81]....
        /*02b8*/ 	.word	0xffffffff


	//   ....[82]....
        /*02bc*/ 	.word	0xffffffff


	//   ....[83]....
        /*02c0*/ 	.word	0xffffffff


	//   ....[84]....
        /*02c4*/ 	.word	0xffffffff


	//   ....[85]....
        /*02c8*/ 	.word	0xffffffff


	//   ....[86]....
        /*02cc*/ 	.word	0xffffffff


	//   ....[87]....
        /*02d0*/ 	.word	0xffffffff


	//   ....[88]....
        /*02d4*/ 	.word	0xffffffff


	//   ....[89]....
        /*02d8*/ 	.word	0xffffffff


	//   ....[90]....
        /*02dc*/ 	.word	0xffffffff


	//   ....[91]....
        /*02e0*/ 	.word	0xffffffff


	//   ....[92]....
        /*02e4*/ 	.word	0xffffffff


	//   ....[93]....
        /*02e8*/ 	.word	0xffffffff


	//   ....[94]....
        /*02ec*/ 	.word	0xffffffff


	//   ....[95]....
        /*02f0*/ 	.word	0xffffffff


	//   ....[96]....
        /*02f4*/ 	.word	0xffffffff


	//   ....[97]....
        /*02f8*/ 	.word	0xffffffff


	//   ....[98]....
        /*02fc*/ 	.word	0xffffffff


	//   ....[99]....
        /*0300*/ 	.word	0xffffffff


	//   ....[100]....
        /*0304*/ 	.word	0xffffffff


	//   ....[101]....
        /*0308*/ 	.word	0xffffffff


	//   ....[102]....
        /*030c*/ 	.word	0xffffffff


	//   ....[103]....
        /*0310*/ 	.word	0xffffffff


	//   ....[104]....
        /*0314*/ 	.word	0xffffffff


	//   ....[105]....
        /*0318*/ 	.word	0xffffffff


	//   ....[106]....
        /*031c*/ 	.word	0xffffffff


	//   ....[107]....
        /*0320*/ 	.word	0xffffffff


	//   ....[108]....
        /*0324*/ 	.word	0xffffffff


	//   ....[109]....
        /*0328*/ 	.word	0xffffffff


	//   ....[110]....
        /*032c*/ 	.word	0xffffffff


	//   ....[111]....
        /*0330*/ 	.word	0xffffffff


	//----- nvinfo : EIATTR_COOP_GROUP_INSTR_OFFSETS
	.align		4
.L_19667:
        /*0334*/ 	.byte	0x04, 0x28
        /*0336*/ 	.short	(.L_19669 - .L_19668)


	//   ....[0]....
.L_19668:
        /*0338*/ 	.word	0x00000b10


	//   ....[1]....
        /*033c*/ 	.word	0x00000b30


	//   ....[2]....
        /*0340*/ 	.word	0x00000b50


	//   ....[3]....
        /*0344*/ 	.word	0x00000b70


	//   ....[4]....
        /*0348*/ 	.word	0x00000c10


	//   ....[5]....
        /*034c*/ 	.word	0x00000c30


	//   ....[6]....
        /*0350*/ 	.word	0x00000c60


	//   ....[7]....
        /*0354*/ 	.word	0x00001a30


	//   ....[8]....
        /*0358*/ 	.word	0x00001a90


	//   ....[9]....
        /*035c*/ 	.word	0x00001ac0


	//   ....[10]....
        /*0360*/ 	.word	0x00001ae0


	//   ....[11]....
        /*0364*/ 	.word	0x00001b00


	//   ....[12]....
        /*0368*/ 	.word	0x00001b50


	//   ....[13]....
        /*036c*/ 	.word	0x00001b70


	//   ....[14]....
        /*0370*/ 	.word	0x00001b90


	//   ....[15]....
        /*0374*/ 	.word	0x00002810


	//   ....[16]....
        /*0378*/ 	.word	0x00002920


	//   ....[17]....
        /*037c*/ 	.word	0x00004650


	//   ....[18]....
        /*0380*/ 	.word	0x000046c0


	//   ....[19]....
        /*0384*/ 	.word	0x00004720


	//   ....[20]....
        /*0388*/ 	.word	0x00004780


	//   ....[21]....
        /*038c*/ 	.word	0x000047f0


	//   ....[22]....
        /*0390*/ 	.word	0x00004870


	//   ....[23]....
        /*0394*/ 	.word	0x000048e0


	//   ....[24]....
        /*0398*/ 	.word	0x00004940


	//   ....[25]....
        /*039c*/ 	.word	0x000049b0


	//   ....[26]....
        /*03a0*/ 	.word	0x00004a10


	//   ....[27]....
        /*03a4*/ 	.word	0x00004a70


	//   ....[28]....
        /*03a8*/ 	.word	0x00004ae0


	//   ....[29]....
        /*03ac*/ 	.word	0x00004b40


	//   ....[30]....
        /*03b0*/ 	.word	0x00004ba0


	//   ....[31]....
        /*03b4*/ 	.word	0x00004c10


	//   ....[32]....
        /*03b8*/ 	.word	0x00004c70


	//   ....[33]....
        /*03bc*/ 	.word	0x00004cd0


	//   ....[34]....
        /*03c0*/ 	.word	0x00004d40


	//   ....[35]....
        /*03c4*/ 	.word	0x00004da0


	//   ....[36]....
        /*03c8*/ 	.word	0x00004e00


	//   ....[37]....
        /*03cc*/ 	.word	0x00004e70


	//   ....[38]....
        /*03d0*/ 	.word	0x00004ed0


	//   ....[39]....
        /*03d4*/ 	.word	0x00004f30


	//   ....[40]....
        /*03d8*/ 	.word	0x00004fa0


	//   ....[41]....
        /*03dc*/ 	.word	0x00005000


	//   ....[42]....
        /*03e0*/ 	.word	0x00005060


	//   ....[43]....
        /*03e4*/ 	.word	0x000050d0


	//   ....[44]....
        /*03e8*/ 	.word	0x00005130


	//   ....[45]....
        /*03ec*/ 	.word	0x00005190


	//   ....[46]....
        /*03f0*/ 	.word	0x00005200


	//   ....[47]....
        /*03f4*/ 	.word	0x00005260


	//   ....[48]....
        /*03f8*/ 	.word	0x000052c0


	//   ....[49]....
        /*03fc*/ 	.word	0x00005330


	//   ....[50]....
        /*0400*/ 	.word	0x00005390


	//   ....[51]....
        /*0404*/ 	.word	0x000053f0


	//   ....[52]....
        /*0408*/ 	.word	0x00005460


	//   ....[53]....
        /*040c*/ 	.word	0x000054c0


	//   ....[54]....
        /*0410*/ 	.word	0x00005520


	//   ....[55]....
        /*0414*/ 	.word	0x00005590


	//   ....[56]....
        /*0418*/ 	.word	0x000055f0


	//   ....[57]....
        /*041c*/ 	.word	0x00005650


	//   ....[58]....
        /*0420*/ 	.word	0x000056c0


	//   ....[59]....
        /*0424*/ 	.word	0x00005720


	//   ....[60]....
        /*0428*/ 	.word	0x00005780


	//   ....[61]....
        /*042c*/ 	.word	0x000057f0


	//   ....[62]....
        /*0430*/ 	.word	0x00005850


	//   ....[63]....
        /*0434*/ 	.word	0x000058b0


	//   ....[64]....
        /*0438*/ 	.word	0x00005920


	//   ....[65]....
        /*043c*/ 	.word	0x00005980


	//   ....[66]....
        /*0440*/ 	.word	0x000059e0


	//   ....[67]....
        /*0444*/ 	.word	0x00005a50


	//   ....[68]....
        /*0448*/ 	.word	0x00005ab0


	//   ....[69]....
        /*044c*/ 	.word	0x00005b10


	//   ....[70]....
        /*0450*/ 	.word	0x00005b80


	//   ....[71]....
        /*0454*/ 	.word	0x00005be0


	//   ....[72]....
        /*0458*/ 	.word	0x00005c40


	//   ....[73]....
        /*045c*/ 	.word	0x00005cb0


	//   ....[74]....
        /*0460*/ 	.word	0x00005d10


	//   ....[75]....
        /*0464*/ 	.word	0x00005d70


	//   ....[76]....
        /*0468*/ 	.word	0x00005de0


	//   ....[77]....
        /*046c*/ 	.word	0x00005e40


	//   ....[78]....
        /*0470*/ 	.word	0x00005ea0


	//   ....[79]....
        /*0474*/ 	.word	0x00005f10


	//   ....[80]....
        /*0478*/ 	.word	0x00005f70


	//   ....[81]....
        /*047c*/ 	.word	0x00005fd0


	//   ....[82]....
        /*0480*/ 	.word	0x00006040


	//   ....[83]....
        /*0484*/ 	.word	0x000060a0


	//   ....[84]....
        /*0488*/ 	.word	0x00006100


	//   ....[85]....
        /*048c*/ 	.word	0x00006170


	//   ....[86]....
        /*0490*/ 	.word	0x000061d0


	//   ....[87]....
        /*0494*/ 	.word	0x00006230


	//   ....[88]....
        /*0498*/ 	.word	0x000062a0


	//   ....[89]....
        /*049c*/ 	.word	0x00006300


	//   ....[90]....
        /*04a0*/ 	.word	0x00006360


	//   ....[91]....
        /*04a4*/ 	.word	0x000063d0


	//   ....[92]....
        /*04a8*/ 	.word	0x00006430


	//   ....[93]....
        /*04ac*/ 	.word	0x00006490


	//   ....[94]....
        /*04b0*/ 	.word	0x00006500


	//   ....[95]....
        /*04b4*/ 	.word	0x00006560


	//   ....[96]....
        /*04b8*/ 	.word	0x000065c0


	//   ....[97]....
        /*04bc*/ 	.word	0x00006630


	//   ....[98]....
        /*04c0*/ 	.word	0x00006690


	//   ....[99]....
        /*04c4*/ 	.word	0x000066f0


	//   ....[100]....
        /*04c8*/ 	.word	0x00006760


	//   ....[101]....
        /*04cc*/ 	.word	0x000067c0


	//   ....[102]....
        /*04d0*/ 	.word	0x00006820


	//   ....[103]....
        /*04d4*/ 	.word	0x00006890


	//   ....[104]....
        /*04d8*/ 	.word	0x000068f0


	//   ....[105]....
        /*04dc*/ 	.word	0x00006950


	//   ....[106]....
        /*04e0*/ 	.word	0x000069c0


	//   ....[107]....
        /*04e4*/ 	.word	0x00006a20


	//   ....[108]....
        /*04e8*/ 	.word	0x00006a80


	//   ....[109]....
        /*04ec*/ 	.word	0x00006af0


	//   ....[110]....
        /*04f0*/ 	.word	0x00006b50


	//   ....[111]....
        /*04f4*/ 	.word	0x00006bb0


	//----- nvinfo : EIATTR_SYSCALL_OFFSETS
	.align		4
.L_19669:
        /*04f8*/ 	.byte	0x04, 0x46
        /*04fa*/ 	.short	(.L_19671 - .L_19670)


	//   ....[0]....
.L_19670:
        /*04fc*/ 	.word	0x000044b0


	//   ....[1]....
        /*0500*/ 	.word	0x000045e0


	//----- nvinfo : EIATTR_EXIT_INSTR_OFFSETS
	.align		4
.L_19671:
        /*0504*/ 	.byte	0x04, 0x1c
        /*0506*/ 	.short	(.L_19673 - .L_19672)


	//   ....[0]....
.L_19672:
        /*0508*/ 	.word	0x00003730


	//   ....[1]....
        /*050c*/ 	.word	0x000037a0


	//   ....[2]....
        /*0510*/ 	.word	0x00004380


	//   ....[3]....
        /*0514*/ 	.word	0x000045f0


	//----- nvinfo : EIATTR_CTAIDZ_USED
	.align		4
.L_19673:
        /*0518*/ 	.byte	0x01, 0x04
	.zero		2


	//----- nvinfo : EIATTR_CRS_STACK_SIZE
	.align		4
        /*051c*/ 	.byte	0x04, 0x1e
        /*051e*/ 	.short	(.L_19675 - .L_19674)
.L_19674:
        /*0520*/ 	.word	0x00000000
.L_19675:


//--------------------- .nv.info._ZN4vllm25paged_attention_v1_kernelIfhLi112ELi32ELi128ELNS_18Fp8KVCacheDataTypeE1ELb1EEEvPT_PKS2_PKT0_S8_ifPKiSA_iPKfiiiSC_SC_iiiii --------------------------
	.section	.nv.info._ZN4vllm25paged_attention_v1_kernelIfhLi112ELi32ELi128ELNS_18Fp8KVCacheDataTypeE1ELb1EEEvPT_PKS2_PKT0_S8_ifPKiSA_iPKfiiiSC_SC_iiiii,"",@"SHT_CUDA_INFO"
	.sectionflags	@""
	.align	4


	//----- nvinfo : EIATTR_CUDA_API_VERSION
	.align		4
        /*0000*/ 	.byte	0x04, 0x37
        /*0002*/ 	.short	(.L_19677 - .L_19676)
.L_19676:
        /*0004*/ 	.word	0x00000082


	//----- nvinfo : EIATTR_SW2861232_WAR
	.align		4
.L_19677:
        /*0008*/ 	.byte	0x01, 0x35
	.zero		2


	//----- nvinfo : EIATTR_PARAM_CBANK
	.align		4
        /*000c*/ 	.byte	0x04, 0x0a
        /*000e*/ 	.short	(.L_19679 - .L_19678)
	.align		4
.L_19678:
        /*0010*/ 	.word	index@(.nv.constant0._ZN4vllm25paged_attention_v1_kernelIfhLi112ELi32ELi128ELNS_18Fp8KVCacheDataTypeE1ELb1EEEvPT_PKS2_PKT0_S8_ifPKiSA_iPKfiiiSC_SC_iiiii)
        /*0014*/ 	.short	0x0160
        /*0016*/ 	.short	0x007c


	//----- nvinfo : EIATTR_CBANK_PARAM_SIZE
	.align		4
.L_19679:
        /*0018*/ 	.byte	0x03, 0x19
        /*001a*/ 	.short	0x007c


	//----- nvinfo : EIATTR_KPARAM_INFO
	.align		4
        /*001c*/ 	.byte	0x04, 0x17
        /*001e*/ 	.short	(.L_19681 - .L_19680)
.L_19680:
        /*0020*/ 	.word	0x00000000
        /*0024*/ 	.short	0x0013
        /*0026*/ 	.short	0x0078
        /*0028*/ 	.byte	0x00, 0xf0, 0x11, 0x00


	//----- nvinfo : EIATTR_KPARAM_INFO
	.align		4
.L_19681:
        /*002c*/ 	.byte	0x04, 0x17
        /*002e*/ 	.short	(.L_19683 - .L_19682)
.L_19682:
        /*0030*/ 	.word	0x00000000
        /*0034*/ 	.short	0x0012
        /*0036*/ 	.short	0x0074
        /*0038*/ 	.byte	0x00, 0xf0, 0x11, 0x00


	//----- nvinfo : EIATTR_KPARAM_INFO
	.align		4
.L_19683:
        /*003c*/ 	.byte	0x04, 0x17
        /*003e*/ 	.short	(.L_19685 - .L_19684)
.L_19684:
        /*0040*/ 	.word	0x00000000
        /*0044*/ 	.short	0x0011
        /*0046*/ 	.short	0x0070
        /*0048*/ 	.byte	0x00, 0xf0, 0x11, 0x00


	//----- nvinfo : EIATTR_KPARAM_INFO
	.align		4
.L_19685:
        /*004c*/ 	.byte	0x04, 0x17
        /*004e*/ 	.short	(.L_19687 - .L_19686)
.L_19686:
        /*0050*/ 	.word	0x00000000
        /*0054*/ 	.short	0x0010
        /*0056*/ 	.short	0x006c
        /*0058*/ 	.byte	0x00, 0xf0, 0x11, 0x00


	//----- nvinfo : EIATTR_KPARAM_INFO
	.align		4
.L_19687:
        /*005c*/ 	.byte	0x04, 0x17
        /*005e*/ 	.short	(.L_19689 - .L_19688)
.L_19688:
        /*0060*/ 	.word	0x00000000
        /*0064*/ 	.short	0x000f
        /*0066*/ 	.short	0x0068
        /*0068*/ 	.byte	0x00, 0xf0, 0x11, 0x00


	//----- nvinfo : EIATTR_KPARAM_INFO
	.align		4
.L_19689:
        /*006c*/ 	.byte	0x04, 0x17
        /*006e*/ 	.short	(.L_19691 - .L_19690)
.L_19690:
        /*0070*/ 	.word	0x00000000
        /*0074*/ 	.short	0x000e
        /*0076*/ 	.short	0x0060
        /*0078*/ 	.byte	0x00, 0xf0, 0x21, 0x00


	//----- nvinfo : EIATTR_KPARAM_INFO
	.align		4
.L_19691:
        /*007c*/ 	.byte	0x04, 0x17
        /*007e*/ 	.short	(.L_19693 - .L_19692)
.L_19692:
        /*0080*/ 	.word	0x00000000
        /*0084*/ 	.short	0x000d
        /*0086*/ 	.short	0x0058
        /*0088*/ 	.byte	0x00, 0xf0, 0x21, 0x00


	//----- nvinfo : EIATTR_KPARAM_INFO
	.align		4
.L_19693:
        /*008c*/ 	.byte	0x04, 0x17
        /*008e*/ 	.short	(.L_19695 - .L_19694)
.L_19694:
        /*0090*/ 	.word	0x00000000
        /*0094*/ 	.short	0x000c
        /*0096*/ 	.short	0x0050
        /*0098*/ 	.byte	0x00, 0xf0, 0x11, 0x00


	//----- nvinfo : EIATTR_KPARAM_INFO
	.align		4
.L_19695:
        /*009c*/ 	.byte	0x04, 0x17
        /*009e*/ 	.short	(.L_19697 - .L_19696)
.L_19696:
        /*00a0*/ 	.word	0x00000000
        /*00a4*/ 	.short	0x000b
        /*00a6*/ 	.short	0x004c
        /*00a8*/ 	.byte	0x00, 0xf0, 0x11, 0x00


	//----- nvinfo : EIATTR_KPARAM_INFO
	.align		4
.L_19697:
        /*00ac*/ 	.byte	0x04, 0x17
        /*00ae*/ 	.short	(.L_19699 - .L_19698)
.L_19698:
        /*00b0*/ 	.word	0x00000000
        /*00b4*/ 	.short	0x000a
        /*00b6*/ 	.short	0x0048
        /*00b8*/ 	.byte	0x00, 0xf0, 0x11, 0x00


	//----- nvinfo : EIATTR_KPARAM_INFO
	.align		4
.L_19699:
        /*00bc*/ 	.byte	0x04, 0x17
        /*00be*/ 	.short	(.L_19701 - .L_19700)
.L_19700:
        /*00c0*/ 	.word	0x00000000
        /*00c4*/ 	.short	0x0009
        /*00c6*/ 	.short	0x0040
        /*00c8*/ 	.byte	0x00, 0xf0, 0x21, 0x00


	//----- nvinfo : EIATTR_KPARAM_INFO
	.align		4
.L_19701:
        /*00cc*/ 	.byte	0x04, 0x17
        /*00ce*/ 	.short	(.L_19703 - .L_19702)
.L_19702:
        /*00d0*/ 	.word	0x00000000
        /*00d4*/ 	.short	0x0008
        /*00d6*/ 	.short	0x0038
        /*00d8*/ 	.byte	0x00, 0xf0, 0x11, 0x00


	//----- nvinfo : EIATTR_KPARAM_INFO
	.align		4
.L_19703:
        /*00dc*/ 	.byte	0x04, 0x17
        /*00de*/ 	.short	(.L_19705 - .L_19704)
.L_19704:
        /*00e0*/ 	.word	0x00000000
        /*00e4*/ 	.short	0x0007
        /*00e6*/ 	.short	0x0030
        /*00e8*/ 	.byte	0x00, 0xf0, 0x21, 0x00


	//----- nvinfo : EIATTR_KPARAM_INFO
	.align		4
.L_19705:
        /*00ec*/ 	.byte	0x04, 0x17
        /*00ee*/ 	.short	(.L_19707 - .L_19706)
.L_19706:
        /*00f0*/ 	.word	0x00000000
        /*00f4*/ 	.short	0x0006
        /*00f6*/ 	.short	0x0028
        /*00f8*/ 	.byte	0x00, 0xf0, 0x21, 0x00


	//----- nvinfo : EIATTR_KPARAM_INFO
	.align		4
.L_19707:
        /*00fc*/ 	.byte	0x04, 0x17
        /*00fe*/ 	.short	(.L_19709 - .L_19708)
.L_19708:
        /*0100*/ 	.word	0x00000000
        /*0104*/ 	.short	0x0005
        /*0106*/ 	.short	0x0024
        /*0108*/ 	.byte	0x00, 0xf0, 0x11, 0x00


	//----- nvinfo : EIATTR_KPARAM_INFO
	.align		4
.L_19709:
        /*010c*/ 	.byte	0x04, 0x17
        /*010e*/ 	.short	(.L_19711 - .L_19710)
.L_19710:
        /*0110*/ 	.word	0x00000000
        /*0114*/ 	.short	0x0004
        /*0116*/ 	.short	0x0020
        /*0118*/ 	.byte	0x00, 0xf0, 0x11, 0x00


	//----- nvinfo : EIATTR_KPARAM_INFO
	.align		4
.L_19711:
        /*011c*/ 	.byte	0x04, 0x17
        /*011e*/ 	.short	(.L_19713 - .L_19712)
.L_19712:
        /*0120*/ 	.word	0x00000000
        /*0124*/ 	.short	0x0003
        /*0126*/ 	.short	0x0018
        /*0128*/ 	.byte	0x00, 0xf0, 0x21, 0x00


	//----- nvinfo : EIATTR_KPARAM_INFO
	.align		4
.L_19713:
        /*012c*/ 	.byte	0x04, 0x17
        /*012e*/ 	.short	(.L_19715 - .L_19714)
.L_19714:
        /*0130*/ 	.word	0x00000000
        /*0134*/ 	.short	0x0002
        /*0136*/ 	.short	0x0010
        /*0138*/ 	.byte	0x00, 0xf0, 0x21, 0x00


	//----- nvinfo : EIATTR_KPARAM_INFO
	.align		4
.L_19715:
        /*013c*/ 	.byte	0x04, 0x17
        /*013e*/ 	.short	(.L_19717 - .L_19716)
.L_19716:
        /*0140*/ 	.word	0x00000000
        /*0144*/ 	.short	0x0001
        /*0146*/ 	.short	0x0008
        /*0148*/ 	.byte	0x00, 0xf0, 0x21, 0x00


	//----- nvinfo : EIATTR_KPARAM_INFO
	.align		4
.L_19717:
        /*014c*/ 	.byte	0x04, 0x17
        /*014e*/ 	.short	(.L_19719 - .L_19718)
.L_19718:
        /*0150*/ 	.word	0x00000000
        /*0154*/ 	.short	0x0000
        /*0156*/ 	.short	0x0000
        /*0158*/ 	.byte	0x00, 0xf0, 0x21, 0x00


	//----- nvinfo : EIATTR_MAXREG_COUNT
	.align		4
.L_19719:
        /*015c*/ 	.byte	0x03, 0x1b
        /*015e*/ 	.short	0x00ff


	//----- nvinfo : EIATTR_NUM_BARRIERS
	.align		4
        /*0160*/ 	.byte	0x02, 0x4c
        /*0162*/ 	.byte	0x01
	.zero		1


	//----- nvinfo : EIATTR_EXTERNS
	.align		4
        /*0164*/ 	.byte	0x04, 0x0f
        /*0166*/ 	.short	(.L_19721 - .L_19720)


	//   ....[0]....
	.align		4
.L_19720:
        /*0168*/ 	.word	index@(__assertfail)


	//----- nvinfo : EIATTR_MERCURY_ISA_VERSION
	.align		4
.L_19721:
        /*016c*/ 	.byte	0x03, 0x5f
        /*016e*/ 	.short	0x0000


	//----- nvinfo : EIATTR_COOP_GROUP_MASK_REGIDS
	.align		4
        /*0170*/ 	.byte	0x04, 0x29
        /*0172*/ 	.short	(.L_19723 - .L_19722)


	//   ....[0]....
.L_19722:
        /*0174*/ 	.word	0xffffffff


	//   ....[1]....
        /*0178*/ 	.word	0xffffffff


	//   ....[2]....
        /*017c*/ 	.word	0xffffffff


	//   ....[3]....
        /*0180*/ 	.word	0xffffffff


	//   ....[4]....
        /*0184*/ 	.word	0xffffffff


	//   ....[5]....
        /*0188*/ 	.word	0xffffffff


	//   ....[6]....
        /*018c*/ 	.word	0xffffffff


	//   ....[7]....
        /*0190*/ 	.word	0xffffffff


	//   ....[8]....
        /*0194*/ 	.word	0xffffffff


	//   ....[9]....
        /*0198*/ 	.word	0xffffffff


	//   ....[10]....
        /*019c*/ 	.word	0xffffffff


	//   ....[11]....
        /*01a0*/ 	.word	0xffffffff


	//   ....[12]....
        /*01a4*/ 	.word	0xffffffff


	//   ....[13]....
        /*01a8*/ 	.word	0xffffffff


	//   ....[14]....
        /*01ac*/ 	.word	0xffffffff


	//   ....[15]....
        /*01b0*/ 	.word	0xffffffff


	//   ....[16]....
        /*01b4*/ 	.word	0xffffffff


	//   ....[17]....
        /*01b8*/ 	.word	0xffffffff


	//   ....[18]....
        /*01bc*/ 	.word	0xffffffff


	//   ....[19]....
        /*01c0*/ 	.word	0xffffffff


	//   ....[20]....
        /*01c4*/ 	.word	0xffffffff


	//   ....[21]....
        /*01c8*/ 	.word	0xffffffff


	//   ....[22]....
        /*01cc*/ 	.word	0xffffffff


	//   ....[23]....
        /*01d0*/ 	.word	0xffffffff


	//   ....[24]....
        /*01d4*/ 	.word	0xffffffff


	//   ....[25]....
        /*01d8*/ 	.word	0xffffffff


	//   ....[26]....
        /*01dc*/ 	.word	0xffffffff


	//   ....[27]....
        /*01e0*/ 	.word	0xffffffff


	//   ....[28]....
        /*01e4*/ 	.word	0xffffffff


	//   ....[29]....
        /*01e8*/ 	.word	0xffffffff


	//   ....[30]....
        /*01ec*/ 	.word	0xffffffff


	//   ....[31]....
        /*01f0*/ 	.word	0xffffffff


	//   ....[32]....
        /*01f4*/ 	.word	0xffffffff


	//   ....[33]....
        /*01f8*/ 	.word	0xffffffff


	//   ....[34]....
        /*01fc*/ 	.word	0xffffffff


	//   ....[35]....
        /*0200*/ 	.word	0xffffffff


	//   ....[36]....
        /*0204*/ 	.word	0xffffffff


	//   ....[37]....
        /*0208*/ 	.word	0xffffffff


	//   ....[38]....
        /*020c*/ 	.word	0xffffffff


	//   ....[39]....
        /*0210*/ 	.word	0xffffffff


	//   ....[40]....
        /*0214*/ 	.word	0xffffffff


	//   ....[41]....
        /*0218*/ 	.word	0xffffffff


	//   ....[42]....
        /*021c*/ 	.word	0xffffffff


	//   ....[43]....
        /*0220*/ 	.word	0xffffffff


	//   ....[44]....
        /*0224*/ 	.word	0xffffffff


	//   ....[45]....
        /*0228*/ 	.word	0xffffffff


	//   ....[46]....
        /*022c*/ 	.word	0xffffffff


	//   ....[47]....
        /*0230*/ 	.word	0xffffffff


	//   ....[48]....
        /*0234*/ 	.word	0xffffffff


	//   ....[49]....
        /*0238*/ 	.word	0xffffffff


	//   ....[50]....
        /*023c*/ 	.word	0xffffffff


	//   ....[51]....
        /*0240*/ 	.word	0xffffffff


	//   ....[52]....
        /*0244*/ 	.word	0xffffffff


	//   ....[53]....
        /*0248*/ 	.word	0xffffffff


	//   ....[54]....
        /*024c*/ 	.word	0xffffffff


	//   ....[55]....
        /*0250*/ 	.word	0xffffffff


	//   ....[56]....
        /*0254*/ 	.word	0xffffffff


	//   ....[57]....
        /*0258*/ 	.word	0xffffffff


	//   ....[58]....
        /*025c*/ 	.word	0xffffffff


	//   ....[59]....
        /*0260*/ 	.word	0xffffffff


	//   ....[60]....
        /*0264*/ 	.word	0xffffffff


	//   ....[61]....
        /*0268*/ 	.word	0xffffffff


	//   ....[62]....
        /*026c*/ 	.word	0xffffffff


	//   ....[63]....
        /*0270*/ 	.word	0xffffffff


	//   ....[64]....
        /*0274*/ 	.word	0xffffffff


	//   ....[65]....
        /*0278*/ 	.word	0xffffffff


	//   ....[66]....
        /*027c*/ 	.word	0xffffffff


	//   ....[67]....
        /*0280*/ 	.word	0xffffffff


	//   ....[68]....
        /*0284*/ 	.word	0xffffffff


	//   ....[69]....
        /*0288*/ 	.word	0xffffffff


	//   ....[70]....
        /*028c*/ 	.word	0xffffffff


	//   ....[71]....
        /*0290*/ 	.word	0xffffffff


	//   ....[72]....
        /*0294*/ 	.word	0xffffffff


	//   ....[73]....
        /*0298*/ 	.word	0xffffffff


	//   ....[74]....
        /*029c*/ 	.word	0xffffffff


	//   ....[75]....
        /*02a0*/ 	.word	0xffffffff


	//   ....[76]....
        /*02a4*/ 	.word	0xffffffff


	//   ....[77]....
        /*02a8*/ 	.word	0xffffffff


	//   ....[78]....
        /*02ac*/ 	.word	0xffffffff


	//   ....[79]....
        /*02b0*/ 	.word	0xffffffff


	//   ....[80]....
        /*02b4*/ 	.word	0xffffffff


	//   ....[81]....
        /*02b8*/ 	.word	0xffffffff


	//   ....[82]....
        /*02bc*/ 	.word	0xffffffff


	//   ....[83]....
        /*02c0*/ 	.word	0xffffffff


	//   ....[84]....
        /*02c4*/ 	.word	0xffffffff


	//   ....[85]....
        /*02c8*/ 	.word	0xffffffff


	//   ....[86]....
        /*02cc*/ 	.word	0xffffffff


	//   ....[87]....
        /*02d0*/ 	.word	0xffffffff


	//   ....[88]....
        /*02d4*/ 	.word	0xffffffff


	//   ....[89]....
        /*02d8*/ 	.word	0xffffffff


	//   ....[90]....
        /*02dc*/ 	.word	0xffffffff


	//   ....[91]....
        /*02e0*/ 	.word	0xffffffff


	//   ....[92]....
        /*02e4*/ 	.word	0xffffffff


	//   ....[93]....
        /*02e8*/ 	.word	0xffffffff


	//   ....[94]....
        /*02ec*/ 	.word	0xffffffff


	//   ....[95]....
        /*02f0*/ 	.word	0xffffffff


	//   ....[96]....
        /*02f4*/ 	.word	0xffffffff


	//   ....[97]....
        /*02f8*/ 	.word	0xffffffff


	//   ....[98]....
        /*02fc*/ 	.word	0xffffffff


	//   ....[99]....
        /*0300*/ 	.word	0xffffffff


	//   ....[100]....
        /*0304*/ 	.word	0xffffffff


	//   ....[101]....
        /*0308*/ 	.word	0xffffffff


	//   ....[102]....
        /*030c*/ 	.word	0xffffffff


	//   ....[103]....
        /*0310*/ 	.word	0xffffffff


	//   ....[104]....
        /*0314*/ 	.word	0xffffffff


	//   ....[105]....
        /*0318*/ 	.word	0xffffffff


	//----- nvinfo : EIATTR_COOP_GROUP_INSTR_OFFSETS
	.align		4
.L_19723:
        /*031c*/ 	.byte	0x04, 0x28
        /*031e*/ 	.short	(.L_19725 - .L_19724)


	//   ....[0]....
.L_19724:
        /*0320*/ 	.word	0x00000a80


	//   ....[1]....
        /*0324*/ 	.word	0x00000aa0


	//   ....[2]....
        /*0328*/ 	.word	0x00000ac0


	//   ....[3]....
        /*032c*/ 	.word	0x00000ae0


	//   ....[4]....
        /*0330*/ 	.word	0x00000b80


	//   ....[5]....
        /*0334*/ 	.word	0x00000ba0


	//   ....[6]....
        /*0338*/ 	.word	0x00000bd0


	//   ....[7]....
        /*033c*/ 	.word	0x00001990


	//   ....[8]....
        /*0340*/ 	.word	0x000019f0


	//   ....[9]....
        /*0344*/ 	.word	0x00001a20


	//   ....[10]....
        /*0348*/ 	.word	0x00001a40


	//   ....[11]....
        /*034c*/ 	.word	0x00001a60


	//   ....[12]....
        /*0350*/ 	.word	0x00001ab0


	//   ....[13]....
        /*0354*/ 	.word	0x00001ad0


	//   ....[14]....
        /*0358*/ 	.word	0x00001af0


	//   ....[15]....
        /*035c*/ 	.word	0x00002750


	//   ....[16]....
        /*0360*/ 	.word	0x00002850


	//   ....[17]....
        /*0364*/ 	.word	0x000043f0


	//   ....[18]....
        /*0368*/ 	.word	0x00004460


	//   ....[19]....
        /*036c*/ 	.word	0x000044c0


	//   ....[20]....
        /*0370*/ 	.word	0x00004520


	//   ....[21]....
        /*0374*/ 	.word	0x00004590


	//   ....[22]....
        /*0378*/ 	.word	0x00004610


	//   ....[23]....
        /*037c*/ 	.word	0x00004680


	//   ....[24]....
        /*0380*/ 	.word	0x000046e0


	//   ....[25]....
        /*0384*/ 	.word	0x00004750


	//   ....[26]....
        /*0388*/ 	.word	0x000047b0


	//   ....[27]....
        /*038c*/ 	.word	0x00004810


	//   ....[28]....
        /*0390*/ 	.word	0x00004880


	//   ....[29]....
        /*0394*/ 	.word	0x000048e0


	//   ....[30]....
        /*0398*/ 	.word	0x00004940


	//   ....[31]....
        /*039c*/ 	.word	0x000049b0


	//   ....[32]....
        /*03a0*/ 	.word	0x00004a10


	//   ....[33]....
        /*03a4*/ 	.word	0x00004a70


	//   ....[34]....
        /*03a8*/ 	.word	0x00004ae0


	//   ....[35]....
        /*03ac*/ 	.word	0x00004b40


	//   ....[36]....
        /*03b0*/ 	.word	0x00004ba0


	//   ....[37]....
        /*03b4*/ 	.word	0x00004c10


	//   ....[38]....
        /*03b8*/ 	.word	0x00004c70


	//   ....[39]....
        /*03bc*/ 	.word	0x00004cd0


	//   ....[40]....
        /*03c0*/ 	.word	0x00004d40


	//   ....[41]....
        /*03c4*/ 	.word	0x00004da0


	//   ....[42]....
        /*03c8*/ 	.word	0x00004e00


	//   ....[43]....
        /*03cc*/ 	.word	0x00004e70


	//   ....[44]....
        /*03d0*/ 	.word	0x00004ed0


	//   ....[45]....
        /*03d4*/ 	.word	0x00004f30


	//   ....[46]....
        /*03d8*/ 	.word	0x00004fa0


	//   ....[47]....
        /*03dc*/ 	.word	0x00005000


	//   ....[48]....
        /*03e0*/ 	.word	0x00005060


	//   ....[49]....
        /*03e4*/ 	.word	0x000050d0


	//   ....[50]....
        /*03e8*/ 	.word	0x00005130


	//   ....[51]....
        /*03ec*/ 	.word	0x00005190


	//   ....[52]....
        /*03f0*/ 	.word	0x00005200


	//   ....[53]....
        /*03f4*/ 	.word	0x00005260


	//   ....[54]....
        /*03f8*/ 	.word	0x000052c0


	//   ....[55]....
        /*03fc*/ 	.word	0x00005330


	//   ....[56]....
        /*0400*/ 	.word	0x00005390


	//   ....[57]....
        /*0404*/ 	.word	0x000053f0


	//   ....[58]....
        /*0408*/ 	.word	0x00005460


	//   ....[59]....
        /*040c*/ 	.word	0x000054c0


	//   ....[60]....
        /*0410*/ 	.word	0x00005520


	//   ....[61]....
        /*0414*/ 	.word	0x00005590


	//   ....[62]....
        /*0418*/ 	.word	0x000055f0


	//   ....[63]....
        /*041c*/ 	.word	0x00005650


	//   ....[64]....
        /*0420*/ 	.word	0x000056c0


	//   ....[65]....
        /*0424*/ 	.word	0x00005720


	//   ....[66]....
        /*0428*/ 	.word	0x00005780


	//   ....[67]....
        /*042c*/ 	.word	0x000057f0


	//   ....[68]....
        /*0430*/ 	.word	0x00005850


	//   ....[69]....
        /*0434*/ 	.word	0x000058b0


	//   ....[70]....
        /*0438*/ 	.word	0x00005920


	//   ....[71]....
        /*043c*/ 	.word	0x00005980


	//   ....[72]....
        /*0440*/ 	.word	0x000059e0


	//   ....[73]....
        /*0444*/ 	.word	0x00005a50


	//   ....[74]....
        /*0448*/ 	.word	0x00005ab0


	//   ....[75]....
        /*044c*/ 	.word	0x00005b10


	//   ....[76]....
        /*0450*/ 	.word	0x00005b80


	//   ....[77]....
        /*0454*/ 	.word	0x00005be0


	//   ....[78]....
        /*0458*/ 	.word	0x00005c40


	//   ....[79]....
        /*045c*/ 	.word	0x00005cb0


	//   ....[80]....
        /*0460*/ 	.word	0x00005d10


	//   ....[81]....
        /*0464*/ 	.word	0x00005d70


	//   ....[82]....
        /*0468*/ 	.word	0x00005de0


	//   ....[83]....
        /*046c*/ 	.word	0x00005e40


	//   ....[84]....
        /*0470*/ 	.word	0x00005ea0


	//   ....[85]....
        /*0474*/ 	.word	0x00005f10


	//   ....[86]....
        /*0478*/ 	.word	0x00005f70


	//   ....[87]....
        /*047c*/ 	.word	0x00005fd0


	//   ....[88]....
        /*0480*/ 	.word	0x00006040


	//   ....[89]....
        /*0484*/ 	.word	0x000060a0


	//   ....[90]....
        /*0488*/ 	.word	0x00006100


	//   ....[91]....
        /*048c*/ 	.word	0x00006170


	//   ....[92]....
        /*0490*/ 	.word	0x000061d0


	//   ....[93]....
        /*0494*/ 	.word	0x00006230


	//   ....[94]....
        /*0498*/ 	.word	0x000062a0


	//   ....[95]....
        /*049c*/ 	.word	0x00006300


	//   ....[96]....
        /*04a0*/ 	.word	0x00006360


	//   ....[97]....
        /*04a4*/ 	.word	0x000063d0


	//   ....[98]....
        /*04a8*/ 	.word	0x00006430


	//   ....[99]....
        /*04ac*/ 	.word	0x00006490


	//   ....[100]....
        /*04b0*/ 	.word	0x00006500


	//   ....[101]....
        /*04b4*/ 	.word	0x00006560


	//   ....[102]....
        /*04b8*/ 	.word	0x000065c0


	//   ....[103]....
        /*04bc*/ 	.word	0x00006630


	//   ....[104]....
        /*04c0*/ 	.word	0x00006690


	//   ....[105]....
        /*04c4*/ 	.word	0x000066f0


	//----- nvinfo : EIATTR_SYSCALL_OFFSETS
	.align		4
.L_19725:
        /*04c8*/ 	.byte	0x04, 0x46
        /*04ca*/ 	.short	(.L_19727 - .L_19726)


	//   ....[0]....
.L_19726:
        /*04cc*/ 	.word	0x00004250


	//   ....[1]....
        /*04d0*/ 	.word	0x00004380


	//----- nvinfo : EIATTR_EXIT_INSTR_OFFSETS
	.align		4
.L_19727:
        /*04d4*/ 	.byte	0x04, 0x1c
        /*04d6*/ 	.short	(.L_19729 - .L_19728)


	//   ....[0]....
.L_19728:
        /*04d8*/ 	.word	0x000035a0


	//   ....[1]....
        /*04dc*/ 	.word	0x00003600


	//   ....[2]....
        /*04e0*/ 	.word	0x00004120


	//   ....[3]....
        /*04e4*/ 	.word	0x00004390


	//----- nvinfo : EIATTR_CTAIDZ_USED
	.align		4
.L_19729:
        /*04e8*/ 	.byte	0x01, 0x04
	.zero		2


	//----- nvinfo : EIATTR_CRS_STACK_SIZE
	.align		4
        /*04ec*/ 	.byte	0x04, 0x1e
        /*04ee*/ 	.short	(.L_19731 - .L_19730)
.L_19730:
        /*04f0*/ 	.word	0x00000000
.L_19731:


//--------------------- .nv.info._ZN4vllm25paged_attention_v1_kernelIfhLi96ELi32ELi128ELNS_18Fp8KVCacheDataTypeE1ELb1EEEvPT_PKS2_PKT0_S8_ifPKiSA_iPKfiiiSC_SC_iiiii --------------------------
	.section	.nv.info._ZN4vllm25paged_attention_v1_kernelIfhLi96ELi32ELi128ELNS_18Fp8KVCacheDataTypeE1ELb1EEEvPT_PKS2_PKT0_S8_ifPKiSA_iPKfiiiSC_SC_iiiii,"",@"SHT_CUDA_INFO"
	.sectionflags	@""
	.align	4


	//----- nvinfo : EIATTR_CUDA_API_VERSION
	.align		4
        /*0000*/ 	.byte	0x04, 0x37
        /*0002*/ 	.short	(.L_19733 - .L_19732)
.L_19732:
        /*0004*/ 	.word	0x00000082


	//----- nvinfo : EIATTR_SW2861232_WAR
	.align		4
.L_19733:
        /*0008*/ 	.byte	0x01, 0x35
	.zero		2


	//----- nvinfo : EIATTR_PARAM_CBANK
	.align		4
        /*000c*/ 	.byte	0x04, 0x0a
        /*000e*/ 	.short	(.L_19735 - .L_19734)
	.align		4
.L_19734:
        /*0010*/ 	.word	index@(.nv.constant0._ZN4vllm25paged_attention_v1_kernelIfhLi96ELi32ELi128ELNS_18Fp8KVCacheDataTypeE1ELb1EEEvPT_PKS2_PKT0_S8_ifPKiSA_iPKfiiiSC_SC_iiiii)
        /*0014*/ 	.short	0x0160
        /*0016*/ 	.short	0x007c


	//----- nvinfo : EIATTR_CBANK_PARAM_SIZE
	.align		4
.L_19735:
        /*0018*/ 	.byte	0x03, 0x19
        /*001a*/ 	.short	0x007c


	//----- nvinfo : EIATTR_KPARAM_INFO
	.align		4
        /*001c*/ 	.byte	0x04, 0x17
        /*001e*/ 	.short	(.L_19737 - .L_19736)
.L_19736:
        /*0020*/ 	.word	0x00000000
        /*0024*/ 	.short	0x0013
        /*0026*/ 	.short	0x0078
        /*0028*/ 	.byte	0x00, 0xf0, 0x11, 0x00


	//----- nvinfo : EIATTR_KPARAM_INFO
	.align		4
.L_19737:
        /*002c*/ 	.byte	0x04, 0x17
        /*002e*/ 	.short	(.L_19739 - .L_19738)
.L_19738:
        /*0030*/ 	.word	0x00000000
        /*0034*/ 	.short	0x0012
        /*0036*/ 	.short	0x0074
        /*0038*/ 	.byte	0x00, 0xf0, 0x11, 0x00


	//----- nvinfo : EIATTR_KPARAM_INFO
	.align		4
.L_19739:
        /*003c*/ 	.byte	0x04, 0x17
        /*003e*/ 	.short	(.L_19741 - .L_19740)
.L_19740:
        /*0040*/ 	.word	0x00000000
        /*0044*/ 	.short	0x0011
        /*0046*/ 	.short	0x0070
        /*0048*/ 	.byte	0x00, 0xf0, 0x11, 0x00


	//----- nvinfo : EIATTR_KPARAM_INFO
	.align		4
.L_19741:
        /*004c*/ 	.byte	0x04, 0x17
        /*004e*/ 	.short	(.L_19743 - .L_19742)
.L_19742:
        /*0050*/ 	.word	0x00000000
        /*0054*/ 	.short	0x0010
        /*0056*/ 	.short	0x006c
        /*0058*/ 	.byte	0x00, 0xf0, 0x11, 0x00


	//----- nvinfo : EIATTR_KPARAM_INFO
	.align		4
.L_19743:
        /*005c*/ 	.byte	0x04, 0x17
        /*005e*/ 	.short	(.L_19745 - .L_19744)
.L_19744:
        /*0060*/ 	.word	0x00000000
        /*0064*/ 	.short	0x000f
        /*0066*/ 	.short	0x0068
        /*0068*/ 	.byte	0x00, 0xf0, 0x11, 0x00


	//----- nvinfo : EIATTR_KPARAM_INFO
	.align		4
.L_19745:
        /*006c*/ 	.byte	0x04, 0x17
        /*006e*/ 	.short	(.L_19747 - .L_19746)
.L_19746:
        /*0070*/ 	.word	0x00000000
        /*0074*/ 	.short	0x000e
        /*0076*/ 	.short	0x0060
        /*0078*/ 	.byte	0x00, 0xf0, 0x21, 0x00


	//----- nvinfo : EIATTR_KPARAM_INFO
	.align		4
.L_19747:
        /*007c*/ 	.byte	0x04, 0x17
        /*007e*/ 	.short	(.L_19749 - .L_19748)
.L_19748:
        /*0080*/ 	.word	0x00000000
        /*0084*/ 	.short	0x000d
        /*0086*/ 	.short	0x0058
        /*0088*/ 	.byte	0x00, 0xf0, 0x21, 0x00


	//----- nvinfo : EIATTR_KPARAM_INFO
	.align		4
.L_19749:
        /*008c*/ 	.byte	0x04, 0x17
        /*008e*/ 	.short	(.L_19751 - .L_19750)
.L_19750:
        /*0090*/ 	.word	0x00000000
        /*0094*/ 	.short	0x000c
        /*0096*/ 	.short	0x0050
        /*0098*/ 	.byte	0x00, 0xf0, 0x11, 0x00


	//----- nvinfo : EIATTR_KPARAM_INFO
	.align		4
.L_19751:
        /*009c*/ 	.byte	0x04, 0x17
        /*009e*/ 	.short	(.L_19753 - .L_19752)
.L_19752:
        /*00a0*/ 	.word	0x00000000
        /*00a4*/ 	.short	0x000b
        /*00a6*/ 	.short	0x004c
        /*00a8*/ 	.byte	0x00, 0xf0, 0x11, 0x00


	//----- nvinfo : EIATTR_KPARAM_INFO
	.align		4
.L_19753:
        /*00ac*/ 	.byte	0x04, 0x17
        /*00ae*/ 	.short	(.L_19755 - .L_19754)
.L_19754:
        /*00b0*/ 	.word	0x00000000
        /*00b4*/ 	.short	0x000a
        /*00b6*/ 	.short	0x0048
        /*00b8*/ 	.byte	0x00, 0xf0, 0x11, 0x00


	//----- nvinfo : EIATTR_KPARAM_INFO
	.align		4
.L_19755:
        /*00bc*/ 	.byte	0x04, 0x17
        /*00be*/ 	.short	(.L_19757 - .L_19756)
.L_19756:
        /*00c0*/ 	.word	0x00000000
        /*00c4*/ 	.short	0x0009
        /*00c6*/ 	.short	0x0040
        /*00c8*/ 	.byte	0x00, 0xf0, 0x21, 0x00


	//----- nvinfo : EIATTR_KPARAM_INFO
	.align		4
.L_19757:
        /*00cc*/ 	.byte	0x04, 0x17
        /*00ce*/ 	.short	(.L_19759 - .L_19758)
.L_19758:
        /*00d0*/ 	.word	0x00000000
        /*00d4*/ 	.short	0x0008
        /*00d6*/ 	.short	0x0038
        /*00d8*/ 	.byte	0x00, 0xf0, 0x11, 0x00


	//----- nvinfo : EIATTR_KPARAM_INFO
	.align		4
.L_19759:
        /*00dc*/ 	.byte	0x04, 0x17
        /*00de*/ 	.short	(.L_19761 - .L_19760)
.L_19760:
        /*00e0*/ 	.word	0x00000000
        /*00e4*/ 	.short	0x0007
        /*00e6*/ 	.short	0x0030
        /*00e8*/ 	.byte	0x00, 0xf0, 0x21, 0x00


	//----- nvinfo : EIATTR_KPARAM_INFO
	.align		4
.L_19761:
        /*00ec*/ 	.byte	0x04, 0x17
        /*00ee*/ 	.short	(.L_19763 - .L_19762)
.L_19762:
        /*00f0*/ 	.word	0x00000000
        /*00f4*/ 	.short	0x0006
        /*00f6*/ 	.short	0x0028
        /*00f8*/ 	.byte	0x00, 0xf0, 0x21, 0x00


	//----- nvinfo : EIATTR_KPARAM_INFO
	.align		4
.L_19763:
        /*00fc*/ 	.byte	0x04, 0x17
        /*00fe*/ 	.short	(.L_19765 - .L_19764)
.L_19764:
        /*0100*/ 	.word	0x00000000
        /*0104*/ 	.short	0x0005
        /*0106*/ 	.short	0x0024
        /*0108*/ 	.byte	0x00, 0xf0, 0x11, 0x00


	//----- nvinfo : EIATTR_KPARAM_INFO
	.align		4
.L_19765:
        /*010c*/ 	.byte	0x04, 0x17
        /*010e*/ 	.short	(.L_19767 - .L_19766)
.L_19766:
        /*0110*/ 	.word	0x00000000
        /*0114*/ 	.short	0x0004
        /*0116*/ 	.short	0x0020
        /*0118*/ 	.byte	0x00, 0xf0, 0x11, 0x00


	//----- nvinfo : EIATTR_KPARAM_INFO
	.align		4
.L_19767:
        /*011c*/ 	.byte	0x04, 0x17
        /*011e*/ 	.short	(.L_19769 - .L_19768)
.L_19768:
        /*0120*/ 	.word	0x00000000
        /*0124*/ 	.short	0x0003
        /*0126*/ 	.short	0x0018
        /*0128*/ 	.byte	0x00, 0xf0, 0x21, 0x00


	//----- nvinfo : EIATTR_KPARAM_INFO
	.align		4
.L_19769:
        /*012c*/ 	.byte	0x04, 0x17
        /*012e*/ 	.short	(.L_19771 - .L_19770)
.L_19770:
        /*0130*/ 	.word	0x00000000
        /*0134*/ 	.short	0x0002
        /*0136*/ 	.short	0x0010
        /*0138*/ 	.byte	0x00, 0xf0, 0x21, 0x00


	//----- nvinfo : EIATTR_KPARAM_INFO
	.align		4
.L_19771:
        /*013c*/ 	.byte	0x04, 0x17
        /*013e*/ 	.short	(.L_19773 - .L_19772)
.L_19772:
        /*0140*/ 	.word	0x00000000
        /*0144*/ 	.short	0x0001
        /*0146*/ 	.short	0x0008
        /*0148*/ 	.byte	0x00, 0xf0, 0x21, 0x00


	//----- nvinfo : EIATTR_KPARAM_INFO
	.align		4
.L_19773:
        /*014c*/ 	.byte	0x04, 0x17
        /*014e*/ 	.short	(.L_19775 - .L_19774)
.L_19774:
        /*0150*/ 	.word	0x00000000
        /*0154*/ 	.short	0x0000
        /*0156*/ 	.short	0x0000
        /*0158*/ 	.byte	0x00, 0xf0, 0x21, 0x00


	//----- nvinfo : EIATTR_MAXREG_COUNT
	.align		4
.L_19775:
        /*015c*/ 	.byte	0x03, 0x1b
        /*015e*/ 	.short	0x00ff


	//----- nvinfo : EIATTR_NUM_BARRIERS
	.align		4
        /*0160*/ 	.byte	0x02, 0x4c
        /*0162*/ 	.byte	0x01
	.zero		1


	//----- nvinfo : EIATTR_EXTERNS
	.align		4
        /*0164*/ 	.byte	0x04, 0x0f
        /*0166*/ 	.short	(.L_19777 - .L_19776)


	//   ....[0]....
	.align		4
.L_19776:
        /*0168*/ 	.word	index@(__assertfail)


	//----- nvinfo : EIATTR_MERCURY_ISA_VERSION
	.align		4
.L_19777:
        /*016c*/ 	.byte	0x03, 0x5f
        /*016e*/ 	.short	0x0000


	//----- nvinfo : EIATTR_COOP_GROUP_MASK_REGIDS
	.align		4
        /*0170*/ 	.byte	0x04, 0x29
        /*0172*/ 	.short	(.L_19779 - .L_19778)


	//   ....[0]....
.L_19778:
        /*0174*/ 	.word	0xffffffff


	//   ....[1]....
        /*0178*/ 	.word	0xffffffff


	//   ....[2]....
        /*017c*/ 	.word	0xffffffff


	//   ....[3]....
        /*0180*/ 	.word	0xffffffff


	//   ....[4]....
        /*0184*/ 	.word	0xffffffff


	//   ....[5]....
        /*0188*/ 	.word	0xffffffff


	//   ....[6]....
        /*018c*/ 	.word	0xffffffff


	//   ....[7]....
        /*0190*/ 	.word	0xffffffff


	//   ....[8]....
        /*0194*/ 	.word	0xffffffff


	//   ....[9]....
        /*0198*/ 	.word	0xffffffff


	//   ....[10]....
        /*019c*/ 	.word	0xffffffff


	//   ....[11]....
        /*01a0*/ 	.word	0xffffffff


	//   ....[12]....
        /*01a4*/ 	.word	0xffffffff


	//   ....[13]....
        /*01a8*/ 	.word	0xffffffff


	//   ....[14]....
        /*01ac*/ 	.word	0xffffffff


	//   ....[15]....
        /*01b0*/ 	.word	0xffffffff


	//   ....[16]....
        /*01b4*/ 	.word	0xffffffff


	//   ....[17]....
        /*01b8*/ 	.word	0xffffffff


	//   ....[18]....
        /*01bc*/ 	.word	0xffffffff


	//   ....[19]....
        /*01c0*/ 	.word	0xffffffff


	//   ....[20]....
        /*01c4*/ 	.word	0xffffffff


	//   ....[21]....
        /*01c8*/ 	.word	0xffffffff


	//   ....[22]....
        /*01cc*/ 	.word	0xffffffff


	//   ....[23]....
        /*01d0*/ 	.word	0xffffffff


	//   ....[24]....
        /*01d4*/ 	.word	0xffffffff


	//   ....[25]....
        /*01d8*/ 	.word	0xffffffff


	//   ....[26]....
        /*01dc*/ 	.word	0xffffffff


	//   ....[27]....
        /*01e0*/ 	.word	0xffffffff


	//   ....[28]....
        /*01e4*/ 	.word	0xffffffff


	//   ....[29]....
        /*01e8*/ 	.word	0xffffffff


	//   ....[30]....
        /*01ec*/ 	.word	0xffffffff


	//   ....[31]....
        /*01f0*/ 	.word	0xffffffff


	//   ....[32]....
        /*01f4*/ 	.word	0xffffffff


	//   ....[33]....
        /*01f8*/ 	.word	0xffffffff


	//   ....[34]....
        /*01fc*/ 	.word	0xffffffff


	//   ....[35]....
        /*0200*/ 	.word	0xffffffff


	//   ....[36]....
        /*0204*/ 	.word	0xffffffff


	//   ....[37]....
        /*0208*/ 	.word	0xffffffff


	//   ....[38]....
        /*020c*/ 	.word	0xffffffff


	//   ....[39]....
        /*0210*/ 	.word	0xffffffff


	//   ....[40]....
        /*0214*/ 	.word	0xffffffff


	//   ....[41]....
        /*0218*/ 	.word	0xffffffff


	//   ....[42]....
        /*021c*/ 	.word	0xffffffff


	//   ....[43]....
        /*0220*/ 	.word	0xffffffff


	//   ....[44]....
        /*0224*/ 	.word	0xffffffff


	//   ....[45]....
        /*0228*/ 	.word	0xffffffff


	//   ....[46]....
        /*022c*/ 	.word	0xffffffff


	//   ....[47]....
        /*0230*/ 	.word	0xffffffff


	//   ....[48]....
        /*0234*/ 	.word	0xffffffff


	//   ....[49]....
        /*0238*/ 	.word	0xffffffff


	//   ....[50]....
        /*023c*/ 	.word	0xffffffff


	//   ....[51]....
        /*0240*/ 	.word	0xffffffff


	//   ....[52]....
        /*0244*/ 	.word	0xffffffff


	//   ....[53]....
        /*0248*/ 	.word	0xffffffff


	//   ....[54]....
        /*024c*/ 	.word	0xffffffff


	//   ....[55]....
        /*0250*/ 	.word	0xffffffff


	//   ....[56]....
        /*0254*/ 	.word	0xffffffff


	//   ....[57]....
        /*0258*/ 	.word	0xffffffff


	//   ....[58]....
        /*025c*/ 	.word	0xffffffff


	//   ....[59]....
        /*0260*/ 	.word	0xffffffff


	//   ....[60]....
        /*0264*/ 	.word	0xffffffff


	//   ....[61]....
        /*0268*/ 	.word	0xffffffff


	//   ....[62]....
        /*026c*/ 	.word	0xffffffff


	//   ....[63]....
        /*0270*/ 	.word	0xffffffff


	//   ....[64]....
        /*0274*/ 	.word	0xffffffff


	//   ....[65]....
        /*0278*/ 	.word	0xffffffff


	//   ....[66]....
        /*027c*/ 	.word	0xffffffff


	//   ....[67]....
        /*0280*/ 	.word	0xffffffff


	//   ....[68]....
        /*0284*/ 	.word	0xffffffff


	//   ....[69]....
        /*0288*/ 	.word	0xffffffff


	//   ....[70]....
        /*028c*/ 	.word	0xffffffff


	//   ....[71]....
        /*0290*/ 	.word	0xffffffff


	//   ....[72]....
        /*0294*/ 	.word	0xffffffff


	//   ....[73]....
        /*0298*/ 	.word	0xffffffff


	//   ....[74]....
        /*029c*/ 	.word	0xffffffff


	//   ....[75]....
        /*02a0*/ 	.word	0xffffffff


	//   ....[76]....
        /*02a4*/ 	.word	0xffffffff


	//   ....[77]....
        /*02a8*/ 	.word	0xffffffff


	//   ....[78]....
        /*02ac*/ 	.word	0xffffffff


	//   ....[79]....
        /*02b0*/ 	.word	0xffffffff


	//   ....[80]....
        /*02b4*/ 	.word	0xffffffff


	//   ....[81]....
        /*02b8*/ 	.word	0xffffffff


	//   ....[82]....
        /*02bc*/ 	.word	0xffffffff


	//   ....[83]....
        /*02c0*/ 	.word	0xffffffff


	//   ....[84]....
        /*02c4*/ 	.word	0xffffffff


	//   ....[85]....
        /*02c8*/ 	.word	0xffffffff


	//   ....[86]....
        /*02cc*/ 	.word	0xffffffff


	//   ....[87]....
        /*02d0*/ 	.word	0xffffffff


	//   ....[88]....
        /*02d4*/ 	.word	0xffffffff


	//   ....[89]....
        /*02d8*/ 	.word	0xffffffff


	//   ....[90]....
        /*02dc*/ 	.word	0xffffffff


	//   ....[91]....
        /*02e0*/ 	.word	0xffffffff


	//   ....[92]....
        /*02e4*/ 	.word	0xffffffff


	//   ....[93]....
        /*02e8*/ 	.word	0xffffffff


	//----- nvinfo : EIATTR_COOP_GROUP_INSTR_OFFSETS
	.align		4
.L_19779:
        /*02ec*/ 	.byte	0x04, 0x28
        /*02ee*/ 	.short	(.L_19781 - .L_19780)


	//   ....[0]....
.L_19780:
        /*02f0*/ 	.word	0x00000a80


	//   ....[1]....
        /*02f4*/ 	.word	0x00000aa0


	//   ....[2]....
        /*02f8*/ 	.word	0x00000ac0


	//   ....[3]....
        /*02fc*/ 	.word	0x00000ae0


	//   ....[4]....
        /*0300*/ 	.word	0x00000b80


	//   ....[5]....
        /*0304*/ 	.word	0x00000ba0


	//   ....[6]....
        /*0308*/ 	.word	0x00000bd0


	//   ....[7]....
        /*030c*/ 	.word	0x00001990


	//   ....[8]....
        /*0310*/ 	.word	0x000019f0


	//   ....[9]....
        /*0314*/ 	.word	0x00001a20


	//   ....[10]....
        /*0318*/ 	.word	0x00001a40


	//   ....[11]....
        /*031c*/ 	.word	0x00001a60


	//   ....[12]....
        /*0320*/ 	.word	0x00001ab0


	//   ....[13]....
        /*0324*/ 	.word	0x00001ad0


	//   ....[14]....
        /*0328*/ 	.word	0x00001af0


	//   ....[15]....
        /*032c*/ 	.word	0x00002750


	//   ....[16]....
        /*0330*/ 	.word	0x00002830


	//   ....[17]....
        /*0334*/ 	.word	0x00004010


	//   ....[18]....
        /*0338*/ 	.word	0x00004080


	//   ....[19]....
        /*033c*/ 	.word	0x000040e0


	//   ....[20]....
        /*0340*/ 	.word	0x00004140


	//   ....[21]....
        /*0344*/ 	.word	0x000041b0


	//   ....[22]....
        /*0348*/ 	.word	0x00004230


	//   ....[23]....
        /*034c*/ 	.word	0x000042a0


	//   ....[24]....
        /*0350*/ 	.word	0x00004300


	//   ....[25]....
        /*0354*/ 	.word	0x00004370


	//   ....[26]....
        /*0358*/ 	.word	0x000043d0


	//   ....[27]....
        /*035c*/ 	.word	0x00004430


	//   ....[28]....
        /*0360*/ 	.word	0x000044a0


	//   ....[29]....
        /*0364*/ 	.word	0x00004500


	//   ....[30]....
        /*0368*/ 	.word	0x00004560


	//   ....[31]....
        /*036c*/ 	.word	0x000045d0


	//   ....[32]....
        /*0370*/ 	.word	0x00004630


	//   ....[33]....
        /*0374*/ 	.word	0x00004690


	//   ....[34]....
        /*0378*/ 	.word	0x00004700


	//   ....[35]....
        /*037c*/ 	.word	0x00004760


	//   ....[36]....
        /*0380*/ 	.word	0x000047c0


	//   ....[37]....
        /*0384*/ 	.word	0x00004830


	//   ....[38]....
        /*0388*/ 	.word	0x00004890


	//   ....[39]....
        /*038c*/ 	.word	0x000048f0


	//   ....[40]....
        /*0390*/ 	.word	0x00004960


	//   ....[41]....
        /*0394*/ 	.word	0x000049c0


	//   ....[42]....
        /*0398*/ 	.word	0x00004a20


	//   ....[43]....
        /*039c*/ 	.word	0x00004a90


	//   ....[44]....
        /*03a0*/ 	.word	0x00004af0


	//   ....[45]....
        /*03a4*/ 	.word	0x00004b50


	//   ....[46]....
        /*03a8*/ 	.word	0x00004bc0


	//   ....[47]....
        /*03ac*/ 	.word	0x00004c20


	//   ....[48]....
        /*03b0*/ 	.word	0x00004c80


	//   ....[49]....
        /*03b4*/ 	.word	0x00004cf0


	//   ....[50]....
        /*03b8*/ 	.word	0x00004d50


	//   ....[51]....
        /*03bc*/ 	.word	0x00004db0


	//   ....[52]....
        /*03c0*/ 	.word	0x00004e20


	//   ....[53]....
        /*03c4*/ 	.word	0x00004e80


	//   ....[54]....
        /*03c8*/ 	.word	0x00004ee0


	//   ....[55]....
        /*03cc*/ 	.word	0x00004f50


	//   ....[56]....
        /*03d0*/ 	.word	0x00004fb0


	//   ....[57]....
        /*03d4*/ 	.word	0x00005010


	//   ....[58]....
        /*03d8*/ 	.word	0x00005080


	//   ....[59]....
        /*03dc*/ 	.word	0x000050e0


	//   ....[60]....
        /*03e0*/ 	.word	0x00005140


	//   ....[61]....
        /*03e4*/ 	.word	0x000051b0


	//   ....[62]....
        /*03e8*/ 	.word	0x00005210


	//   ....[63]....
        /*03ec*/ 	.word	0x00005270


	//   ....[64]....
        /*03f0*/ 	.word	0x000052e0


	//   ....[65]....
        /*03f4*/ 	.word	0x00005340


	//   ....[66]....
        /*03f8*/ 	.word	0x000053a0


	//   ....[67]....
        /*03fc*/ 	.word	0x00005410


	//   ....[68]....
        /*0400*/ 	.word	0x00005470


	//   ....[69]....
        /*0404*/ 	.word	0x000054d0


	//   ....[70]....
        /*0408*/ 	.word	0x00005540


	//   ....[71]....
        /*040c*/ 	.word	0x000055a0


	//   ....[72]....
        /*0410*/ 	.word	0x00005600


	//   ....[73]....
        /*0414*/ 	.word	0x00005670


	//   ....[74]....
        /*0418*/ 	.word	0x000056d0


	//   ....[75]....
        /*041c*/ 	.word	0x00005730


	//   ....[76]....
        /*0420*/ 	.word	0x000057a0


	//   ....[77]....
        /*0424*/ 	.word	0x00005800


	//   ....[78]....
        /*0428*/ 	.word	0x00005860


	//   ....[79]....
        /*042c*/ 	.word	0x000058d0


	//   ....[80]....
        /*0430*/ 	.word	0x00005930


	//   ....[81]....
        /*0434*/ 	.word	0x00005990


	//   ....[82]....
        /*0438*/ 	.word	0x00005a00


	//   ....[83]....
        /*043c*/ 	.word	0x00005a60


	//   ....[84]....
        /*0440*/ 	.word	0x00005ac0


	//   ....[85]....
        /*0444*/ 	.word	0x00005b30


	//   ....[86]....
        /*0448*/ 	.word	0x00005b90


	//   ....[87]....
        /*044c*/ 	.word	0x00005bf0


	//   ....[88]....
        /*0450*/ 	.word	0x00005c60


	//   ....[89]....
        /*0454*/ 	.word	0x00005cc0


	//   ....[90]....
        /*0458*/ 	.word	0x00005d20


	//   ....[91]....
        /*045c*/ 	.word	0x00005d90


	//   ....[92]....
        /*0460*/ 	.word	0x00005df0


	//   ....[93]....
        /*0464*/ 	.word	0x00005e50


	//----- nvinfo : EIATTR_SYSCALL_OFFSETS
	.align		4
.L_19781:
        /*0468*/ 	.byte	0x04, 0x46
        /*046a*/ 	.short	(.L_19783 - .L_19782)


	//   ....[0]....
.L_19782:
        /*046c*/ 	.word	0x00003e70


	//   ....[1]....
        /*0470*/ 	.word	0x00003fa0


	//----- nvinfo : EIATTR_EXIT_INSTR_OFFSETS
	.align		4
.L_19783:
        /*0474*/ 	.byte	0x04, 0x1c
        /*0476*/ 	.short	(.L_19785 - .L_19784)


	//   ....[0]....
.L_19784:
        /*0478*/ 	.word	0x00003370


	//   ....[1]....
        /*047c*/ 	.word	0x000033d0


	//   ....[2]....
        /*0480*/ 	.word	0x00003d40


	//   ....[3]....
        /*0484*/ 	.word	0x00003fb0


	//----- nvinfo : EIATTR_CTAIDZ_USED
	.align		4
.L_19785:
        /*0488*/ 	.byte	0x01, 0x04
	.zero		2


	//----- nvinfo : EIATTR_CRS_STACK_SIZE
	.align		4
        /*048c*/ 	.byte	0x04, 0x1e
        /*048e*/ 	.short	(.L_19787 - .L_19786)
.L_19786:
        /*0490*/ 	.word	0x00000000
.L_19787:


//--------------------- .nv.info._ZN4vllm25paged_attention_v1_kernelIfhLi80ELi32ELi128ELNS_18Fp8KVCacheDataTypeE1ELb1EEEvPT_PKS2_PKT0_S8_ifPKiSA_iPKfiiiSC_SC_iiiii --------------------------
	.section	.nv.info._ZN4vllm25paged_attention_v1_kernelIfhLi80ELi32ELi128ELNS_18Fp8KVCacheDataTypeE1ELb1EEEvPT_PKS2_PKT0_S8_ifPKiSA_iPKfiiiSC_SC_iiiii,"",@"SHT_CUDA_INFO"
	.sectionflags	@""
	.align	4


	//----- nvinfo : EIATTR_CUDA_API_VERSION
	.align		4
        /*0000*/ 	.byte	0x04, 0x37
        /*0002*/ 	.short	(.L_19789 - .L_19788)
.L_19788:
        /*0004*/ 	.word	0x00000082


	//----- nvinfo : EIATTR_SW2861232_WAR
	.align		4
.L_19789:
        /*0008*/ 	.byte	0x01, 0x35
	.zero		2


	//----- nvinfo : EIATTR_PARAM_CBANK
	.align		4
        /*000c*/ 	.byte	0x04, 0x0a
        /*000e*/ 	.short	(.L_19791 - .L_19790)
	.align		4
.L_19790:
        /*0010*/ 	.word	index@(.nv.constant0._ZN4vllm25paged_attention_v1_kernelIfhLi80ELi32ELi128ELNS_18Fp8KVCacheDataTypeE1ELb1EEEvPT_PKS2_PKT0_S8_ifPKiSA_iPKfiiiSC_SC_iiiii)
        /*0014*/ 	.short	0x0160
        /*0016*/ 	.short	0x007c


	//----- nvinfo : EIATTR_CBANK_PARAM_SIZE
	.align		4
.L_19791:
        /*0018*/ 	.byte	0x03, 0x19
        /*001a*/ 	.short	0x007c


	//----- nvinfo : EIATTR_KPARAM_INFO
	.align		4
        /*001c*/ 	.byte	0x04, 0x17
        /*001e*/ 	.short	(.L_19793 - .L_19792)
.L_19792:
        /*0020*/ 	.word	0x00000000
        /*0024*/ 	.short	0x0013
        /*0026*/ 	.short	0x0078
        /*0028*/ 	.byte	0x00, 0xf0, 0x11, 0x00


	//----- nvinfo : EIATTR_KPARAM_INFO
	.align		4
.L_19793:
        /*002c*/ 	.byte	0x04, 0x17
        /*002e*/ 	.short	(.L_19795 - .L_19794)
.L_19794:
        /*0030*/ 	.word	0x00000000
        /*0034*/ 	.short	0x0012
        /*0036*/ 	.short	0x0074
        /*0038*/ 	.byte	0x00, 0xf0, 0x11, 0x00


	//----- nvinfo : EIATTR_KPARAM_INFO
	.align		4
.L_19795:
        /*003c*/ 	.byte	0x04, 0x17
        /*003e*/ 	.short	(.L_19797 - .L_19796)
.L_19796:
        /*0040*/ 	.word	0x00000000
        /*0044*/ 	.short	0x0011
        /*0046*/ 	.short	0x0070
        /*0048*/ 	.byte	0x00, 0xf0, 0x11, 0x00


	//----- nvinfo : EIATTR_KPARAM_INFO
	.align		4
.L_19797:
        /*004c*/ 	.byte	0x04, 0x17
        /*004e*/ 	.short	(.L_19799 - .L_19798)
.L_19798:
        /*0050*/ 	.word	0x00000000
        /*0054*/ 	.short	0x0010
        /*0056*/ 	.short	0x006c
        /*0058*/ 	.byte	0x00, 0xf0, 0x11, 0x00


	//----- nvinfo : EIATTR_KPARAM_INFO
	.align		4
.L_19799:
        /*005c*/ 	.byte	0x04, 0x17
        /*005e*/ 	.short	(.L_19801 - .L_19800)
.L_19800:
        /*0060*/ 	.word	0x00000000
        /*0064*/ 	.short	0x000f
        /*0066*/ 	.short	0x0068
        /*0068*/ 	.byte	0x00, 0xf0, 0x11, 0x00


	//----- nvinfo : EIATTR_KPARAM_INFO
	.align		4
.L_19801:
        /*006c*/ 	.byte	0x04, 0x17
        /*006e*/ 	.short	(.L_19803 - .L_19802)
.L_19802:
        /*0070*/ 	.word	0x00000000
        /*0074*/ 	.short	0x000e
        /*0076*/ 	.short	0x0060
        /*0078*/ 	.byte	0x00, 0xf0, 0x21, 0x00


	//----- nvinfo : EIATTR_KPARAM_INFO
	.align		4
.L_19803:
        /*007c*/ 	.byte	0x04, 0x17
        /*007e*/ 	.short	(.L_19805 - .L_19804)
.L_19804:
        /*0080*/ 	.word	0x00000000
        /*0084*/ 	.short	0x000d
        /*0086*/ 	.short	0x0058
        /*0088*/ 	.byte	0x00, 0xf0, 0x21, 0x00


	//----- nvinfo : EIATTR_KPARAM_INFO
	.align		4
.L_19805:
        /*008c*/ 	.byte	0x04, 0x17
        /*008e*/ 	.short	(.L_19807 - .L_19806)
.L_19806:
        /*0090*/ 	.word	0x00000000
        /*0094*/ 	.short	0x000c
        /*0096*/ 	.short	0x0050
        /*0098*/ 	.byte	0x00, 0xf0, 0x11, 0x00


	//----- nvinfo : EIATTR_KPARAM_INFO
	.align		4
.L_19807:
        /*009c*/ 	.byte	0x04, 0x17
        /*009e*/ 	.short	(.L_19809 - .L_19808)
.L_19808:
        /*00a0*/ 	.word	0x00000000
        /*00a4*/ 	.short	0x000b
        /*00a6*/ 	.short	0x004c
        /*00a8*/ 	.byte	0x00, 0xf0, 0x11, 0x00


	//----- nvinfo : EIATTR_KPARAM_INFO
	.align		4
.L_19809:
        /*00ac*/ 	.byte	0x04, 0x17
        /*00ae*/ 	.short	(.L_19811 - .L_19810)
.L_19810:
        /*00b0*/ 	.word	0x00000000
        /*00b4*/ 	.short	0x000a
        /*00b6*/ 	.short	0x0048
        /*00b8*/ 	.byte	0x00, 0xf0, 0x11, 0x00


	//----- nvinfo : EIATTR_KPARAM_INFO
	.align		4
.L_19811:
        /*00bc*/ 	.byte	0x04, 0x17
        /*00be*/ 	.short	(.L_19813 - .L_19812)
.L_19812:
        /*00c0*/ 	.word	0x00000000
        /*00c4*/ 	.short	0x0009
        /*00c6*/ 	.short	0x0040
        /*00c8*/ 	.byte	0x00, 0xf0, 0x21, 0x00


	//----- nvinfo : EIATTR_KPARAM_INFO
	.align		4
.L_19813:
        /*00cc*/ 	.byte	0x04, 0x17
        /*00ce*/ 	.short	(.L_19815 - .L_19814)
.L_19814:
        /*00d0*/ 	.word	0x00000000
        /*00d4*/ 	.short	0x0008
        /*00d6*/ 	.short	0x0038
        /*00d8*/ 	.byte	0x00, 0xf0, 0x11, 0x00


	//----- nvinfo : EIATTR_KPARAM_INFO
	.align		4
.L_19815:
        /*00dc*/ 	.byte	0x04, 0x17
        /*00de*/ 	.short	(.L_19817 - .L_19816)
.L_19816:
        /*00e0*/ 	.word	0x00000000
        /*00e4*/ 	.short	0x0007
        /*00e6*/ 	.short	0x0030
        /*00e8*/ 	.byte	0x00, 0xf0, 0x21, 0x00


	//----- nvinfo : EIATTR_KPARAM_INFO
	.align		4
.L_19817:
        /*00ec*/ 	.byte	0x04, 0x17
        /*00ee*/ 	.short	(.L_19819 - .L_19818)
.L_19818:
        /*00f0*/ 	.word	0x00000000
        /*00f4*/ 	.short	0x0006
        /*00f6*/ 	.short	0x0028
        /*00f8*/ 	.byte	0x00, 0xf0, 0x21, 0x00


	//----- nvinfo : EIATTR_KPARAM_INFO
	.align		4
.L_19819:
        /*00fc*/ 	.byte	0x04, 0x17
        /*00fe*/ 	.short	(.L_19821 - .L_19820)
.L_19820:
        /*0100*/ 	.word	0x00000000
        /*0104*/ 	.short	0x0005
        /*0106*/ 	.short	0x0024
        /*0108*/ 	.byte	0x00, 0xf0, 0x11, 0x00


	//----- nvinfo : EIATTR_KPARAM_INFO
	.align		4
.L_19821:
        /*010c*/ 	.byte	0x04, 0x17
        /*010e*/ 	.short	(.L_19823 - .L_19822)
.L_19822:
        /*0110*/ 	.word	0x00000000
        /*0114*/ 	.short	0x0004
        /*0116*/ 	.short	0x0020
        /*0118*/ 	.byte	0x00, 0xf0, 0x11, 0x00


	//----- nvinfo : EIATTR_KPARAM_INFO
	.align		4
.L_19823:
        /*011c*/ 	.byte	0x04, 0x17
        /*011e*/ 	.short	(.L_19825 - .L_19824)
.L_19824:
        /*0120*/ 	.word	0x00000000
        /*0124*/ 	.short	0x0003
        /*0126*/ 	.short	0x0018
        /*0128*/ 	.byte	0x00, 0xf0, 0x21, 0x00


	//----- nvinfo : EIATTR_KPARAM_INFO
	.align		4
.L_19825:
        /*012c*/ 	.byte	0x04, 0x17
        /*012e*/ 	.short	(.L_19827 - .L_19826)
.L_19826:
        /*0130*/ 	.word	0x00000000
        /*0134*/ 	.short	0x0002
        /*0136*/ 	.short	0x0010
        /*0138*/ 	.byte	0x00, 0xf0, 0x21, 0x00


	//----- nvinfo : EIATTR_KPARAM_INFO
	.align		4
.L_19827:
        /*013c*/ 	.byte	0x04, 0x17
        /*013e*/ 	.short	(.L_19829 - .L_19828)
.L_19828:
        /*0140*/ 	.word	0x00000000
        /*0144*/ 	.short	0x0001
        /*0146*/ 	.short	0x0008
        /*0148*/ 	.byte	0x00, 0xf0, 0x21, 0x00


	//----- nvinfo : EIATTR_KPARAM_INFO
	.align		4
.L_19829:
        /*014c*/ 	.byte	0x04, 0x17
        /*014e*/ 	.short	(.L_19831 - .L_19830)
.L_19830:
        /*0150*/ 	.word	0x00000000
        /*0154*/ 	.short	0x0000
        /*0156*/ 	.short	0x0000
        /*0158*/ 	.byte	0x00, 0xf0, 0x21, 0x00


	//----- nvinfo : EIATTR_MAXREG_COUNT
	.align		4
.L_19831:
        /*015c*/ 	.byte	0x03, 0x1b
        /*015e*/ 	.short	0x00ff


	//----- nvinfo : EIATTR_NUM_BARRIERS
	.align		4
        /*0160*/ 	.byte	0x02, 0x4c
        /*0162*/ 	.byte	0x01
	.zero		1


	//----- nvinfo : EIATTR_EXTERNS
	.align		4
        /*0164*/ 	.byte	0x04, 0x0f
        /*0166*/ 	.short	(.L_19833 - .L_19832)


	//   ....[0]....
	.align		4
.L_19832:
        /*0168*/ 	.word	index@(__assertfail)


	//----- nvinfo : EIATTR_MERCURY_ISA_VERSION
	.align		4
.L_19833:
        /*016c*/ 	.byte	0x03, 0x5f
        /*016e*/ 	.short	0x0000


	//----- nvinfo : EIATTR_COOP_GROUP_MASK_REGIDS
	.align		4
        /*0170*/ 	.byte	0x04, 0x29
        /*0172*/ 	.short	(.L_19835 - .L_19834)


	//   ....[0]....
.L_19834:
        /*0174*/ 	.word	0xffffffff


	//   ....[1]....
        /*0178*/ 	.word	0xffffffff


	//   ....[2]....
        /*017c*/ 	.word	0xffffffff


	//   ....[3]....
        /*0180*/ 	.word	0xffffffff


	//   ....[4]....
        /*0184*/ 	.word	0xffffffff


	//   ....[5]....
        /*0188*/ 	.word	0xffffffff


	//   ....[6]....
        /*018c*/ 	.word	0xffffffff


	//   ....[7]....
        /*0190*/ 	.word	0xffffffff


	//   ....[8]....
        /*0194*/ 	.word	0xffffffff


	//   ....[9]....
        /*0198*/ 	.word	0xffffffff


	//   ....[10]....
        /*019c*/ 	.word	0xffffffff


	//   ....[11]....
        /*01a0*/ 	.word	0xffffffff


	//   ....[12]....
        /*01a4*/ 	.word	0xffffffff


	//   ....[13]....
        /*01a8*/ 	.word	0xffffffff


	//   ....[14]....
        /*01ac*/ 	.word	0xffffffff


	//   ....[15]....
        /*01b0*/ 	.word	0xffffffff


	//   ....[16]....
        /*01b4*/ 	.word	0xffffffff


	//   ....[17]....
        /*01b8*/ 	.word	0xffffffff


	//   ....[18]....
        /*01bc*/ 	.word	0xffffffff


	//   ....[19]....
        /*01c0*/ 	.word	0xffffffff


	//   ....[20]....
        /*01c4*/ 	.word	0xffffffff


	//   ....[21]....
        /*01c8*/ 	.word	0xffffffff


	//   ....[22]....
        /*01cc*/ 	.word	0xffffffff


	//   ....[23]....
        /*01d0*/ 	.word	0xffffffff


	//   ....[24]....
        /*01d4*/ 	.word	0xffffffff


	//   ....[25]....
        /*01d8*/ 	.word	0xffffffff


	//   ....[26]....
        /*01dc*/ 	.word	0xffffffff


	//   ....[27]....
        /*01e0*/ 	.word	0xffffffff


	//   ....[28]....
        /*01e4*/ 	.word	0xffffffff


	//   ....[29]....
        /*01e8*/ 	.word	0xffffffff


	//   ....[30]....
        /*01ec*/ 	.word	0xffffffff


	//   ....[31]....
        /*01f0*/ 	.word	0xffffffff


	//   ....[32]....
        /*01f4*/ 	.word	0xffffffff


	//   ....[33]....
        /*01f8*/ 	.word	0xffffffff


	//   ....[34]....
        /*01fc*/ 	.word	0xffffffff


	//   ....[35]....
        /*0200*/ 	.word	0xffffffff


	//   ....[36]....
        /*0204*/ 	.word	0xffffffff


	//   ....[37]....
        /*0208*/ 	.word	0xffffffff


	//   ....[38]....
        /*020c*/ 	.word	0xffffffff


	//   ....[39]....
        /*0210*/ 	.word	0xffffffff


	//   ....[40]....
        /*0214*/ 	.word	0xffffffff


	//   ....[41]....
        /*0218*/ 	.word	0xffffffff


	//   ....[42]....
        /*021c*/ 	.word	0xffffffff


	//   ....[43]....
        /*0220*/ 	.word	0xffffffff


	//   ....[44]....
        /*0224*/ 	.word	0xffffffff


	//   ....[45]....
        /*0228*/ 	.word	0xffffffff


	//   ....[46]....
        /*022c*/ 	.word	0xffffffff


	//   ....[47]....
        /*0230*/ 	.word	0xffffffff


	//   ....[48]....
        /*0234*/ 	.word	0xffffffff


	//   ....[49]....
        /*0238*/ 	.word	0xffffffff


	//   ....[50]....
        /*023c*/ 	.word	0xffffffff


	//   ....[51]....
        /*0240*/ 	.word	0xffffffff


	//   ....[52]....
        /*0244*/ 	.word	0xffffffff


	//   ....[53]....
        /*0248*/ 	.word	0xffffffff


	//   ....[54]....
        /*024c*/ 	.word	0xffffffff


	//   ....[55]....
        /*0250*/ 	.word	0xffffffff


	//   ....[56]....
        /*0254*/ 	.word	0xffffffff


	//   ....[57]....
        /*0258*/ 	.word	0xffffffff


	//   ....[58]....
        /*025c*/ 	.word	0xffffffff


	//   ....[59]....
        /*0260*/ 	.word	0xffffffff


	//   ....[60]....
        /*0264*/ 	.word	0xffffffff


	//   ....[61]....
        /*0268*/ 	.word	0xffffffff


	//   ....[62]....
        /*026c*/ 	.word	0xffffffff


	//   ....[63]....
        /*0270*/ 	.word	0xffffffff


	//   ....[64]....
        /*0274*/ 	.word	0xffffffff


	//   ....[65]....
        /*0278*/ 	.word	0xffffffff


	//   ....[66]....
        /*027c*/ 	.word	0xffffffff


	//   ....[67]....
        /*0280*/ 	.word	0xffffffff


	//   ....[68]....
        /*0284*/ 	.word	0xffffffff


	//   ....[69]....
        /*0288*/ 	.word	0xffffffff


	//   ....[70]....
        /*028c*/ 	.word	0xffffffff


	//   ....[71]....
        /*0290*/ 	.word	0xffffffff


	//   ....[72]....
        /*0294*/ 	.word	0xffffffff


	//   ....[73]....
        /*0298*/ 	.word	0xffffffff


	//   ....[74]....
        /*029c*/ 	.word	0xffffffff


	//   ....[75]....
        /*02a0*/ 	.word	0xffffffff


	//   ....[76]....
        /*02a4*/ 	.word	0xffffffff


	//   ....[77]....
        /*02a8*/ 	.word	0xffffffff


	//   ....[78]....
        /*02ac*/ 	.word	0xffffffff


	//   ....[79]....
        /*02b0*/ 	.word	0xffffffff


	//   ....[80]....
        /*02b4*/ 	.word	0xffffffff


	//   ....[81]....
        /*02b8*/ 	.word	0xffffffff


	//----- nvinfo : EIATTR_COOP_GROUP_INSTR_OFFSETS
	.align		4
.L_19835:
        /*02bc*/ 	.byte	0x04, 0x28
        /*02be*/ 	.short	(.L_19837 - .L_19836)


	//   ....[0]....
.L_19836:
        /*02c0*/ 	.word	0x00000a80


	//   ....[1]....
        /*02c4*/ 	.word	0x00000aa0


	//   ....[2]....
        /*02c8*/ 	.word	0x00000ac0


	//   ....[3]....
        /*02cc*/ 	.word	0x00000ae0


	//   ....[4]....
        /*02d0*/ 	.word	0x00000b80


	//   ....[5]....
        /*02d4*/ 	.word	0x00000ba0


	//   ....[6]....
        /*02d8*/ 	.word	0x00000bd0


	//   ....[7]....
        /*02dc*/ 	.word	0x00001990


	//   ....[8]....
        /*02e0*/ 	.word	0x000019f0


	//   ....[9]....
        /*02e4*/ 	.word	0x00001a20


	//   ....[10]....
        /*02e8*/ 	.word	0x00001a40


	//   ....[11]....
        /*02ec*/ 	.word	0x00001a60


	//   ....[12]....
        /*02f0*/ 	.word	0x00001ab0


	//   ....[13]....
        /*02f4*/ 	.word	0x00001ad0


	//   ....[14]....
        /*02f8*/ 	.word	0x00001af0


	//   ....[15]....
        /*02fc*/ 	.word	0x00002750


	//   ....[16]....
        /*0300*/ 	.word	0x00002810


	//   ....[17]....
        /*0304*/ 	.word	0x00003cf0


	//   ....[18]....
        /*0308*/ 	.word	0x00003d70


	//   ....[19]....
        /*030c*/ 	.word	0x00003dd0


	//   ....[20]....
        /*0310*/ 	.word	0x00003e30


	//   ....[21]....
        /*0314*/ 	.word	0x00003ea0


	//   ....[22]....
        /*0318*/ 	.word	0x00003f20


	//   ....[23]....
        /*031c*/ 	.word	0x00003f90


	//   ....[24]....
        /*0320*/ 	.word	0x00003ff0


	//   ....[25]....
        /*0324*/ 	.word	0x00004060


	//   ....[26]....
        /*0328*/ 	.word	0x000040c0


	//   ....[27]....
        /*032c*/ 	.word	0x00004120


	//   ....[28]....
        /*0330*/ 	.word	0x00004190


	//   ....[29]....
        /*0334*/ 	.word	0x000041f0


	//   ....[30]....
        /*0338*/ 	.word	0x00004250


	//   ....[31]....
        /*033c*/ 	.word	0x000042c0


	//   ....[32]....
        /*0340*/ 	.word	0x00004320


	//   ....[33]....
        /*0344*/ 	.word	0x00004380


	//   ....[34]....
        /*0348*/ 	.word	0x000043f0


	//   ....[35]....
        /*034c*/ 	.word	0x00004450


	//   ....[36]....
        /*0350*/ 	.word	0x000044b0


	//   ....[37]....
        /*0354*/ 	.word	0x00004520


	//   ....[38]....
        /*0358*/ 	.word	0x00004580


	//   ....[39]....
        /*035c*/ 	.word	0x000045e0


	//   ....[40]....
        /*0360*/ 	.word	0x00004650


	//   ....[41]....
        /*0364*/ 	.word	0x000046b0


	//   ....[42]....
        /*0368*/ 	.word	0x00004710


	//   ....[43]....
        /*036c*/ 	.word	0x00004780


	//   ....[44]....
        /*0370*/ 	.word	0x000047e0


	//   ....[45]....
        /*0374*/ 	.word	0x00004840


	//   ....[46]....
        /*0378*/ 	.word	0x000048b0


	//   ....[47]....
        /*037c*/ 	.word	0x00004910


	//   ....[48]....
        /*0380*/ 	.word	0x00004970


	//   ....[49]....
        /*0384*/ 	.word	0x000049e0


	//   ....[50]....
        /*0388*/ 	.word	0x00004a40


	//   ....[51]....
        /*038c*/ 	.word	0x00004aa0


	//   ....[52]....
        /*0390*/ 	.word	0x00004b10


	//   ....[53]....
        /*0394*/ 	.word	0x00004b70


	//   ....[54]....
        /*0398*/ 	.word	0x00004bd0


	//   ....[55]....
        /*039c*/ 	.word	0x00004c40


	//   ....[56]....
        /*03a0*/ 	.word	0x00004ca0


	//   ....[57]....
        /*03a4*/ 	.word	0x00004d00


	//   ....[58]....
        /*03a8*/ 	.word	0x00004d70


	//   ....[59]....
        /*03ac*/ 	.word	0x00004dd0


	//   ....[60]....
        /*03b0*/ 	.word	0x00004e30


	//   ....[61]....
        /*03b4*/ 	.word	0x00004ea0


	//   ....[62]....
        /*03b8*/ 	.word	0x00004f00


	//   ....[63]....
        /*03bc*/ 	.word	0x00004f60


	//   ....[64]....
        /*03c0*/ 	.word	0x00004fd0


	//   ....[65]....
        /*03c4*/ 	.word	0x00005030


	//   ....[66]....
        /*03c8*/ 	.word	0x00005090


	//   ....[67]....
        /*03cc*/ 	.word	0x00005100


	//   ....[68]....
        /*03d0*/ 	.word	0x00005160


	//   ....[69]....
        /*03d4*/ 	.word	0x000051c0


	//   ....[70]....
        /*03d8*/ 	.word	0x00005230


	//   ....[71]....
        /*03dc*/ 	.word	0x00005290


	//   ....[72]....
        /*03e0*/ 	.word	0x000052f0


	//   ....[73]....
        /*03e4*/ 	.word	0x00005360


	//   ....[74]....
        /*03e8*/ 	.word	0x000053c0


	//   ....[75]....
        /*03ec*/ 	.word	0x00005420


	//   ....[76]....
        /*03f0*/ 	.word	0x00005490


	//   ....[77]....
        /*03f4*/ 	.word	0x000054f0


	//   ....[78]....
        /*03f8*/ 	.word	0x00005550


	//   ....[79]....
        /*03fc*/ 	.word	0x000055c0


	//   ....[80]....
        /*0400*/ 	.word	0x00005620


	//   ....[81]....
        /*0404*/ 	.word	0x00005680


	//----- nvinfo : EIATTR_SYSCALL_OFFSETS
	.align		4
.L_19837:
        /*0408*/ 	.byte	0x04, 0x46
        /*040a*/ 	.short	(.L_19839 - .L_19838)


	//   ....[0]....
.L_19838:
        /*040c*/ 	.word	0x00003b50


	//   ....[1]....
        /*0410*/ 	.word	0x00003c80


	//----- nvinfo : EIATTR_EXIT_INSTR_OFFSETS
	.align		4
.L_19839:
        /*0414*/ 	.byte	0x04, 0x1c
        /*0416*/ 	.short	(.L_19841 - .L_19840)


	//   ....[0]....
.L_19840:
        /*0418*/ 	.word	0x000031d0


	//   ....[1]....
        /*041c*/ 	.word	0x000032a0


	//   ....[2]....
        /*0420*/ 	.word	0x00003a20


	//   ....[3]....
        /*0424*/ 	.word	0x00003c90


	//----- nvinfo : EIATTR_CTAIDZ_USED
	.align		4
.L_19841:
        /*0428*/ 	.byte	0x01, 0x04
	.zero		2


	//----- nvinfo : EIATTR_CRS_STACK_SIZE
	.align		4
        /*042c*/ 	.byte	0x04, 0x1e
        /*042e*/ 	.short	(.L_19843 - .L_19842)
.L_19842:
        /*0430*/ 	.word	0x00000000
.L_19843:


//--------------------- .nv.info._ZN4vllm25paged_attention_v1_kernelIfhLi64ELi32ELi128ELNS_18Fp8KVCacheDataTypeE1ELb1EEEvPT_PKS2_PKT0_S8_ifPKiSA_iPKfiiiSC_SC_iiiii --------------------------
	.section	.nv.info._ZN4vllm25paged_attention_v1_kernelIfhLi64ELi32ELi128ELNS_18Fp8KVCacheDataTypeE1ELb1EEEvPT_PKS2_PKT0_S8_ifPKiSA_iPKfiiiSC_SC_iiiii,"",@"SHT_CUDA_INFO"
	.sectionflags	@""
	.align	4


	//----- nvinfo : EIATTR_CUDA_API_VERSION
	.align		4
        /*0000*/ 	.byte	0x04, 0x37
        /*0002*/ 	.short	(.L_19845 - .L_19844)
.L_19844:
        /*0004*/ 	.word	0x00000082


	//----- nvinfo : EIATTR_SW2861232_WAR
	.align		4
.L_19845:
        /*0008*/ 	.byte	0x01, 0x35
	.zero		2


	//----- nvinfo : EIATTR_PARAM_CBANK
	.align		4
        /*000c*/ 	.byte	0x04, 0x0a
        /*000e*/ 	.short	(.L_19847 - .L_19846)
	.align		4
.L_19846:
        /*0010*/ 	.word	index@(.nv.constant0._ZN4vllm25paged_attention_v1_kernelIfhLi64ELi32ELi128ELNS_18Fp8KVCacheDataTypeE1ELb1EEEvPT_PKS2_PKT0_S8_ifPKiSA_iPKfiiiSC_SC_iiiii)
        /*0014*/ 	.short	0x0160
        /*0016*/ 	.short	0x007c


	//----- nvinfo : EIATTR_CBANK_PARAM_SIZE
	.align		4
.L_19847:
        /*0018*/ 	.byte	0x03, 0x19
        /*001a*/ 	.short	0x007c


	//----- nvinfo : EIATTR_KPARAM_INFO
	.align		4
        /*001c*/ 	.byte	0x04, 0x17
        /*001e*/ 	.short	(.L_19849 - .L_19848)
.L_19848:
        /*0020*/ 	.word	0x00000000
        /*0024*/ 	.short	0x0013
        /*0026*/ 	.short	0x0078
        /*0028*/ 	.byte	0x00, 0xf0, 0x11, 0x00


	//----- nvinfo : EIATTR_KPARAM_INFO
	.align		4
.L_19849:
        /*002c*/ 	.byte	0x04, 0x17
        /*002e*/ 	.short	(.L_19851 - .L_19850)
.L_19850:
        /*0030*/ 	.word	0x00000000
        /*0034*/ 	.short	0x0012
        /*0036*/ 	.short	0x0074
        /*0038*/ 	.byte	0x00, 0xf0, 0x11, 0x00


	//----- nvinfo : EIATTR_KPARAM_INFO
	.align		4
.L_19851:
        /*003c*/ 	.byte	0x04, 0x17
        /*003e*/ 	.short	(.L_19853 - .L_19852)
.L_19852:
        /*0040*/ 	.word	0x00000000
        /*0044*/ 	.short	0x0011
        /*0046*/ 	.short	0x0070
        /*0048*/ 	.byte	0x00, 0xf0, 0x11, 0x00


	//----- nvinfo : EIATTR_KPARAM_INFO
	.align		4
.L_19853:
        /*004c*/ 	.byte	0x04, 0x17
        /*004e*/ 	.short	(.L_19855 - .L_19854)
.L_19854:
        /*0050*/ 	.word	0x00000000
        /*0054*/ 	.short	0x0010
        /*0056*/ 	.short	0x006c
        /*0058*/ 	.byte	0x00, 0xf0, 0x11, 0x00


	//----- nvinfo : EIATTR_KPARAM_INFO
	.align		4
.L_19855:
        /*005c*/ 	.byte	0x04, 0x17
        /*005e*/ 	.short	(.L_19857 - .L_19856)
.L_19856:
        /*0060*/ 	.word	0x00000000
        /*0064*/ 	.short	0x000f
        /*0066*/ 	.short	0x0068
        /*0068*/ 	.byte	0x00, 0xf0, 0x11, 0x00


	//----- nvinfo : EIATTR_KPARAM_INFO
	.align		4
.L_19857:
        /*006c*/ 	.byte	0x04, 0x17
        /*006e*/ 	.short	(.L_19859 - .L_19858)
.L_19858:
        /*0070*/ 	.word	0x00000000
        /*0074*/ 	.short	0x000e
        /*0076*/ 	.short	0x0060
        /*0078*/ 	.byte	0x00, 0xf0, 0x21, 0x00


	//----- nvinfo : EIATTR_KPARAM_INFO
	.align		4
.L_19859:
        /*007c*/ 	.byte	0x04, 0x17
        /*007e*/ 	.short	(.L_19861 - .L_19860)
.L_19860:
        /*0080*/ 	.word	0x00000000
        /*0084*/ 	.short	0x000d
        /*0086*/ 	.short	0x0058
        /*0088*/ 	.byte	0x00, 0xf0, 0x21, 0x00


	//----- nvinfo : EIATTR_KPARAM_INFO
	.align		4
.L_19861:
        /*008c*/ 	.byte	0x04, 0x17
        /*008e*/ 	.short	(.L_19863 - .L_19862)
.L_19862:
        /*0090*/ 	.word	0x00000000
        /*0094*/ 	.short	0x000c
        /*0096*/ 	.short	0x0050
        /*0098*/ 	.byte	0x00, 0xf0, 0x11, 0x00


	//----- nvinfo : EIATTR_KPARAM_INFO
	.align		4
.L_19863:
        /*009c*/ 	.byte	0x04, 0x17
        /*009e*/ 	.short	(.L_19865 - .L_19864)
.L_19864:
        /*00a0*/ 	.word	0x00000000
        /*00a4*/ 	.short	0x000b
        /*00a6*/ 	.short	0x004c
        /*00a8*/ 	.byte	0x00, 0xf0, 0x11, 0x00


	//----- nvinfo : EIATTR_KPARAM_INFO
	.align		4
.L_19865:
        /*00ac*/ 	.byte	0x04, 0x17
        /*00ae*/ 	.short	(.L_19867 - .L_19866)
.L_19866:
        /*00b0*/ 	.word	0x00000000
        /*00b4*/ 	.short	0x000a
        /*00b6*/ 	.short	0x0048
        /*00b8*/ 	.byte	0x00, 0xf0, 0x11, 0x00


	//----- nvinfo : EIATTR_KPARAM_INFO
	.align		4
.L_19867:
        /*00bc*/ 	.byte	0x04, 0x17
        /*00be*/ 	.short	(.L_19869 - .L_19868)
.L_19868:
        /*00c0*/ 	.word	0x00000000
        /*00c4*/ 	.short	0x0009
        /*00c6*/ 	.short	0x0040
        /*00c8*/ 	.byte	0x00, 0xf0, 0x21, 0x00


	//----- nvinfo : EIATTR_KPARAM_INFO
	.align		4
.L_19869:
        /*00cc*/ 	.byte	0x04, 0x17
        /*00ce*/ 	.short	(.L_19871 - .L_19870)
.L_19870:
        /*00d0*/ 	.word	0x00000000
        /*00d4*/ 	.short	0x0008
        /*00d6*/ 	.short	0x0038
        /*00d8*/ 	.byte	0x00, 0xf0, 0x11, 0x00


	//----- nvinfo : EIATTR_KPARAM_INFO
	.align		4
.L_19871:
        /*00dc*/ 	.byte	0x04, 0x17
        /*00de*/ 	.short	(.L_19873 - .L_19872)
.L_19872:
        /*00e0*/ 	.word	0x00000000
        /*00e4*/ 	.short	0x0007
        /*00e6*/ 	.short	0x0030
        /*00e8*/ 	.byte	0x00, 0xf0, 0x21, 0x00


	//----- nvinfo : EIATTR_KPARAM_INFO
	.align		4
.L_19873:
        /*00ec*/ 	.byte	0x04, 0x17
        /*00ee*/ 	.short	(.L_19875 - .L_19874)
.L_19874:
        /*00f0*/ 	.word	0x00000000
        /*00f4*/ 	.short	0x0006
        /*00f6*/ 	.short	0x0028
        /*00f8*/ 	.byte	0x00, 0xf0, 0x21, 0x00


	//----- nvinfo : EIATTR_KPARAM_INFO
	.align		4
.L_19875:
        /*00fc*/ 	.byte	0x04, 0x17
        /*00fe*/ 	.short	(.L_19877 - .L_19876)
.L_19876:
        /*0100*/ 	.word	0x00000000
        /*0104*/ 	.short	0x0005
        /*0106*/ 	.short	0x0024
        /*0108*/ 	.byte	0x00, 0xf0, 0x11, 0x00


	//----- nvinfo : EIATTR_KPARAM_INFO
	.align		4
.L_19877:
        /*010c*/ 	.byte	0x04, 0x17
        /*010e*/ 	.short	(.L_19879 - .L_19878)
.L_19878:
        /*0110*/ 	.word	0x00000000
        /*0114*/ 	.short	0x0004
        /*0116*/ 	.short	0x0020
        /*0118*/ 	.byte	0x00, 0xf0, 0x11, 0x00


	//----- nvinfo : EIATTR_KPARAM_INFO
	.align		4
.L_19879:
        /*011c*/ 	.byte	0x04, 0x17
        /*011e*/ 	.short	(.L_19881 - .L_19880)
.L_19880:
        /*0120*/ 	.word	0x00000000
        /*0124*/ 	.short	0x0003
        /*0126*/ 	.short	0x0018
        /*0128*/ 	.byte	0x00, 0xf0, 0x21, 0x00


	//----- nvinfo : EIATTR_KPARAM_INFO
	.align		4
.L_19881:
        /*012c*/ 	.byte	0x04, 0x17
        /*012e*/ 	.short	(.L_19883 - .L_19882)
.L_19882:
        /*0130*/ 	.word	0x00000000
        /*0134*/ 	.short	0x0002
        /*0136*/ 	.short	0x0010
        /*0138*/ 	.byte	0x00, 0xf0, 0x21, 0x00


	//----- nvinfo : EIATTR_KPARAM_INFO
	.align		4
.L_19883:
        /*013c*/ 	.byte	0x04, 0x17
        /*013e*/ 	.short	(.L_19885 - .L_19884)
.L_19884:
        /*0140*/ 	.word	0x00000000
        /*0144*/ 	.short	0x0001
        /*0146*/ 	.short	0x0008
        /*0148*/ 	.byte	0x00, 0xf0, 0x21, 0x00


	//----- nvinfo : EIATTR_KPARAM_INFO
	.align		4
.L_19885:
        /*014c*/ 	.byte	0x04, 0x17
        /*014e*/ 	.short	(.L_19887 - .L_19886)
.L_19886:
        /*0150*/ 	.word	0x00000000
        /*0154*/ 	.short	0x0000
        /*0156*/ 	.short	0x0000
        /*0158*/ 	.byte	0x00, 0xf0, 0x21, 0x00


	//----- nvinfo : EIATTR_MAXREG_COUNT
	.align		4
.L_19887:
        /*015c*/ 	.byte	0x03, 0x1b
        /*015e*/ 	.short	0x00ff


	//----- nvinfo : EIATTR_NUM_BARRIERS
	.align		4
        /*0160*/ 	.byte	0x02, 0x4c
        /*0162*/ 	.byte	0x01
	.zero		1


	//----- nvinfo : EIATTR_EXTERNS
	.align		4
        /*0164*/ 	.byte	0x04, 0x0f
        /*0166*/ 	.short	(.L_19889 - .L_19888)


	//   ....[0]....
	.align		4
.L_19888:
        /*0168*/ 	.word	index@(__assertfail)


	//----- nvinfo : EIATTR_MERCURY_ISA_VERSION
	.align		4
.L_19889:
        /*016c*/ 	.byte	0x03, 0x5f
        /*016e*/ 	.short	0x0000


	//----- nvinfo : EIATTR_COOP_GROUP_MASK_REGIDS
	.align		4
        /*0170*/ 	.byte	0x04, 0x29
        /*0172*/ 	.short	(.L_19891 - .L_19890)


	//   ....[0]....
.L_19890:
        /*0174*/ 	.word	0xffffffff


	//   ....[1]....
        /*0178*/ 	.word	0xffffffff


	//   ....[2]....
        /*017c*/ 	.word	0xffffffff


	//   ....[3]....
        /*0180*/ 	.word	0xffffffff


	//   ....[4]....
        /*0184*/ 	.word	0xffffffff


	//   ....[5]....
        /*0188*/ 	.word	0xffffffff


	//   ....[6]....
        /*018c*/ 	.word	0xffffffff


	//   ....[7]....
        /*0190*/ 	.word	0xffffffff


	//   ....[8]....
        /*0194*/ 	.word	0xffffffff


	//   ....[9]....
        /*0198*/ 	.word	0xffffffff


	//   ....[10]....
        /*019c*/ 	.word	0xffffffff


	//   ....[11]....
        /*01a0*/ 	.word	0xffffffff


	//   ....[12]....
        /*01a4*/ 	.word	0xffffffff


	//   ....[13]....
        /*01a8*/ 	.word	0xffffffff


	//   ....[14]....
        /*01ac*/ 	.word	0xffffffff


	//   ....[15]....
        /*01b0*/ 	.word	0xffffffff


	//   ....[16]....
        /*01b4*/ 	.word	0xffffffff


	//   ....[17]....
        /*01b8*/ 	.word	0xffffffff


	//   ....[18]....
        /*01bc*/ 	.word	0xffffffff


	//   ....[19]....
        /*01c0*/ 	.word	0xffffffff


	//   ....[20]....
        /*01c4*/ 	.word	0xffffffff


	//   ....[21]....
        /*01c8*/ 	.word	0xffffffff


	//   ....[22]....
        /*01cc*/ 	.word	0xffffffff


	//   ....[23]....
        /*01d0*/ 	.word	0xffffffff


	//   ....[24]....
        /*01d4*/ 	.word	0xffffffff


	//   ....[25]....
        /*01d8*/ 	.word	0xffffffff


	//   ....[26]....
        /*01dc*/ 	.word	0xffffffff


	//   ....[27]....
        /*01e0*/ 	.word	0xffffffff


	//   ....[28]....
        /*01e4*/ 	.word	0xffffffff


	//   ....[29]....
        /*01e8*/ 	.word	0xffffffff


	//   ....[30]....
        /*01ec*/ 	.word	0xffffffff


	//   ....[31]....
        /*01f0*/ 	.word	0xffffffff


	//   ....[32]....
        /*01f4*/ 	.word	0xffffffff


	//   ....[33]....
        /*01f8*/ 	.word	0xffffffff


	//   ....[34]....
        /*01fc*/ 	.word	0xffffffff


	//   ....[35]....
        /*0200*/ 	.word	0xffffffff


	//   ....[36]....
        /*0204*/ 	.word	0xffffffff


	//   ....[37]....
        /*0208*/ 	.word	0xffffffff


	//   ....[38]....
        /*020c*/ 	.word	0xffffffff


	//   ....[39]....
        /*0210*/ 	.word	0xffffffff


	//   ....[40]....
        /*0214*/ 	.word	0xffffffff


	//   ....[41]....
        /*0218*/ 	.word	0xffffffff


	//   ....[42]....
        /*021c*/ 	.word	0xffffffff


	//   ....[43]....
        /*0220*/ 	.word	0xffffffff


	//   ....[44]....
        /*0224*/ 	.word	0xffffffff


	//   ....[45]....
        /*0228*/ 	.word	0xffffffff


	//   ....[46]....
        /*022c*/ 	.word	0xffffffff


	//   ....[47]....
        /*0230*/ 	.word	0xffffffff


	//   ....[48]....
        /*0234*/ 	.word	0xffffffff


	//   ....[49]....
        /*0238*/ 	.word	0xffffffff


	//   ....[50]....
        /*023c*/ 	.word	0xffffffff


	//   ....[51]....
        /*0240*/ 	.word	0xffffffff


	//   ....[52]....
        /*0244*/ 	.word	0xffffffff


	//   ....[53]....
        /*0248*/ 	.word	0xffffffff


	//   ....[54]....
        /*024c*/ 	.word	0xffffffff


	//   ....[55]....
        /*0250*/ 	.word	0xffffffff


	//   ....[56]....
        /*0254*/ 	.word	0xffffffff


	//   ....[57]....
        /*0258*/ 	.word	0xffffffff


	//   ....[58]....
        /*025c*/ 	.word	0xffffffff


	//   ....[59]....
        /*0260*/ 	.word	0xffffffff


	//   ....[60]....
        /*0264*/ 	.word	0xffffffff


	//   ....[61]....
        /*0268*/ 	.word	0xffffffff


	//   ....[62]....
        /*026c*/ 	.word	0xffffffff


	//   ....[63]....
        /*0270*/ 	.word	0xffffffff


	//   ....[64]....
        /*0274*/ 	.word	0xffffffff


	//   ....[65]....
        /*0278*/ 	.word	0xffffffff


	//   ....[66]....
        /*027c*/ 	.word	0xffffffff


	//   ....[67]....
        /*0280*/ 	.word	0xffffffff


	//   ....[68]....
        /*0284*/ 	.word	0xffffffff


	//   ....[69]....
        /*0288*/ 	.word	0xffffffff


	//----- nvinfo : EIATTR_COOP_GROUP_INSTR_OFFSETS
	.align		4
.L_19891:
        /*028c*/ 	.byte	0x04, 0x28
        /*028e*/ 	.short	(.L_19893 - .L_19892)


	//   ....[0]....
.L_19892:
        /*0290*/ 	.word	0x00000a80


	//   ....[1]....
        /*0294*/ 	.word	0x00000aa0


	//   ....[2]....
        /*0298*/ 	.word	0x00000ac0


	//   ....[3]....
        /*029c*/ 	.word	0x00000ae0


	//   ....[4]....
        /*02a0*/ 	.word	0x00000b90


	//   ....[5]....
        /*02a4*/ 	.word	0x00000bb0


	//   ....[6]....
        /*02a8*/ 	.word	0x00000bd0


	//   ....[7]....
        /*02ac*/ 	.word	0x00001990


	//   ....[8]....
        /*02b0*/ 	.word	0x000019f0


	//   ....[9]....
        /*02b4*/ 	.word	0x00001a20


	//   ....[10]....
        /*02b8*/ 	.word	0x00001a40


	//   ....[11]....
        /*02bc*/ 	.word	0x00001a60


	//   ....[12]....
        /*02c0*/ 	.word	0x00001ab0


	//   ....[13]....
        /*02c4*/ 	.word	0x00001ad0


	//   ....[14]....
        /*02c8*/ 	.word	0x00001af0


	//   ....[15]....
        /*02cc*/ 	.word	0x00002750


	//   ....[16]....
        /*02d0*/ 	.word	0x000027f0


	//   ....[17]....
        /*02d4*/ 	.word	0x000039e0


	//   ....[18]....
        /*02d8*/ 	.word	0x00003a50


	//   ....[19]....
        /*02dc*/ 	.word	0x00003ab0


	//   ....[20]....
        /*02e0*/ 	.word	0x00003b10


	//   ....[21]....
        /*02e4*/ 	.word	0x00003b80


	//   ....[22]....
        /*02e8*/ 	.word	0x00003c00


	//   ....[23]....
        /*02ec*/ 	.word	0x00003c70


	//   ....[24]....
        /*02f0*/ 	.word	0x00003cd0


	//   ....[25]....
        /*02f4*/ 	.word	0x00003d40


	//   ....[26]....
        /*02f8*/ 	.word	0x00003da0


	//   ....[27]....
        /*02fc*/ 	.word	0x00003e00


	//   ....[28]....
        /*0300*/ 	.word	0x00003e70


	//   ....[29]....
        /*0304*/ 	.word	0x00003ed0


	//   ....[30]....
        /*0308*/ 	.word	0x00003f30


	//   ....[31]....
        /*030c*/ 	.word	0x00003fa0


	//   ....[32]....
        /*0310*/ 	.word	0x00004000


	//   ....[33]....
        /*0314*/ 	.word	0x00004060


	//   ....[34]....
        /*0318*/ 	.word	0x000040d0


	//   ....[35]....
        /*031c*/ 	.word	0x00004130


	//   ....[36]....
        /*0320*/ 	.word	0x00004190


	//   ....[37]....
        /*0324*/ 	.word	0x00004200


	//   ....[38]....
        /*0328*/ 	.word	0x00004260


	//   ....[39]....
        /*032c*/ 	.word	0x000042c0


	//   ....[40]....
        /*0330*/ 	.word	0x00004330


	//   ....[41]....
        /*0334*/ 	.word	0x00004390


	//   ....[42]....
        /*0338*/ 	.word	0x000043f0


	//   ....[43]....
        /*033c*/ 	.word	0x00004460


	//   ....[44]....
        /*0340*/ 	.word	0x000044c0


	//   ....[45]....
        /*0344*/ 	.word	0x00004520


	//   ....[46]....
        /*0348*/ 	.word	0x00004590


	//   ....[47]....
        /*034c*/ 	.word	0x000045f0


	//   ....[48]....
        /*0350*/ 	.word	0x00004650


	//   ....[49]....
        /*0354*/ 	.word	0x000046c0


	//   ....[50]....
        /*0358*/ 	.word	0x00004720


	//   ....[51]....
        /*035c*/ 	.word	0x00004780


	//   ....[52]....
        /*0360*/ 	.word	0x000047f0


	//   ....[53]....
        /*0364*/ 	.word	0x00004850


	//   ....[54]....
        /*0368*/ 	.word	0x000048b0


	//   ....[55]....
        /*036c*/ 	.word	0x00004920


	//   ....[56]....
        /*0370*/ 	.word	0x00004980


	//   ....[57]....
        /*0374*/ 	.word	0x000049e0


	//   ....[58]....
        /*0378*/ 	.word	0x00004a50


	//   ....[59]....
        /*037c*/ 	.word	0x00004ab0


	//   ....[60]....
        /*0380*/ 	.word	0x00004b10


	//   ....[61]....
        /*0384*/ 	.word	0x00004b80


	//   ....[62]....
        /*0388*/ 	.word	0x00004be0


	//   ....[63]....
        /*038c*/ 	.word	0x00004c40


	//   ....[64]....
        /*0390*/ 	.word	0x00004cb0


	//   ....[65]....
        /*0394*/ 	.word	0x00004d10


	//   ....[66]....
        /*0398*/ 	.word	0x00004d70


	//   ....[67]....
        /*039c*/ 	.word	0x00004de0


	//   ....[68]....
        /*03a0*/ 	.word	0x00004e40


	//   ....[69]....
        /*03a4*/ 	.word	0x00004ea0


	//----- nvinfo : EIATTR_SYSCALL_OFFSETS
	.align		4
.L_19893:
        /*03a8*/ 	.byte	0x04, 0x46
        /*03aa*/ 	.short	(.L_19895 - .L_19894)


	//   ....[0]....
.L_19894:
        /*03ac*/ 	.word	0x00003840


	//   ....[1]....
        /*03b0*/ 	.word	0x00003970


	//----- nvinfo : EIATTR_EXIT_INSTR_OFFSETS
	.align		4
.L_19895:
        /*03b4*/ 	.byte	0x04, 0x1c
        /*03b6*/ 	.short	(.L_19897 - .L_19896)


	//   ....[0]....
.L_19896:
        /*03b8*/ 	.word	0x00003040


	//   ....[1]....
        /*03bc*/ 	.word	0x00003110


	//   ....[2]....
        /*03c0*/ 	.word	0x00003710


	//   ....[3]....
        /*03c4*/ 	.word	0x00003980


	//----- nvinfo : EIATTR_CTAIDZ_USED
	.align		4
.L_19897:
        /*03c8*/ 	.byte	0x01, 0x04
	.zero		2


	//----- nvinfo : EIATTR_CRS_STACK_SIZE
	.align		4
        /*03cc*/ 	.byte	0x04, 0x1e
        /*03ce*/ 	.short	(.L_19899 - .L_19898)
.L_19898:
        /*03d0*/ 	.word	0x00000000
.L_19899:


//--------------------- .nv.info._ZN4vllm25paged_attention_v1_kernelIfhLi32ELi32ELi128ELNS_18Fp8KVCacheDataTypeE1ELb1EEEvPT_PKS2_PKT0_S8_ifPKiSA_iPKfiiiSC_SC_iiiii --------------------------
	.section	.nv.info._ZN4vllm25paged_attention_v1_kernelIfhLi32ELi32ELi128ELNS_18Fp8KVCacheDataTypeE1ELb1EEEvPT_PKS2_PKT0_S8_ifPKiSA_iPKfiiiSC_SC_iiiii,"",@"SHT_CUDA_INFO"
	.sectionflags	@""
	.align	4


	//----- nvinfo : EIATTR_CUDA_API_VERSION
	.align		4
        /*0000*/ 	.byte	0x04, 0x37
        /*0002*/ 	.short	(.L_19901 - .L_19900)
.L_19900:
        /*0004*/ 	.word	0x00000082


	//----- nvinfo : EIATTR_SW2861232_WAR
	.align		4
.L_19901:
        /*0008*/ 	.byte	0x01, 0x35
	.zero		2


	//----- nvinfo : EIATTR_PARAM_CBANK
	.align		4
        /*000c*/ 	.byte	0x04, 0x0a
        /*000e*/ 	.short	(.L_19903 - .L_19902)
	.align		4
.L_19902:
        /*0010*/ 	.word	index@(.nv.constant0._ZN4vllm25paged_attention_v1_kernelIfhLi32ELi32ELi128ELNS_18Fp8KVCacheDataTypeE1ELb1EEEvPT_PKS2_PKT0_S8_ifPKiSA_iPKfiiiSC_SC_iiiii)
        /*0014*/ 	.short	0x0160
        /*0016*/ 	.short	0x007c


	//----- nvinfo : EIATTR_CBANK_PARAM_SIZE
	.align		4
.L_19903:
        /*0018*/ 	.byte	0x03, 0x19
        /*001a*/ 	.short	0x007c


	//----- nvinfo : EIATTR_KPARAM_INFO
	.align		4
        /*001c*/ 	.byte	0x04, 0x17
        /*001e*/ 	.short	(.L_19905 - .L_19904)
.L_19904:
        /*0020*/ 	.word	0x00000000
        /*0024*/ 	.short	0x0013
        /*0026*/ 	.short	0x0078
        /*0028*/ 	.byte	0x00, 0xf0, 0x11, 0x00


	//----- nvinfo : EIATTR_KPARAM_INFO
	.align		4
.L_19905:
        /*002c*/ 	.byte	0x04, 0x17
        /*002e*/ 	.short	(.L_19907 - .L_19906)
.L_19906:
        /*0030*/ 	.word	0x00000000
        /*0034*/ 	.short	0x0012
        /*0036*/ 	.short	0x0074
        /*0038*/ 	.byte	0x00, 0xf0, 0x11, 0x00


	//----- nvinfo : EIATTR_KPARAM_INFO
	.align		4
.L_19907:
        /*003c*/ 	.byte	0x04, 0x17
        /*003e*/ 	.short	(.L_19909 - .L_19908)
.L_19908:
        /*0040*/ 	.word	0x00000000
        /*0044*/ 	.short	0x0011
        /*0046*/ 	.short	0x0070
        /*0048*/ 	.byte	0x00, 0xf0, 0x11, 0x00


	//----- nvinfo : EIATTR_KPARAM_INFO
	.align		4
.L_19909:
        /*004c*/ 	.byte	0x04, 0x17
        /*004e*/ 	.short	(.L_19911 - .L_19910)
.L_19910:
        /*0050*/ 	.word	0x00000000
        /*0054*/ 	.short	0x0010
        /*0056*/ 	.short	0x006c
        /*0058*/ 	.byte	0x00, 0xf0, 0x11, 0x00


	//----- nvinfo : EIATTR_KPARAM_INFO
	.align		4
.L_19911:
        /*005c*/ 	.byte	0x04, 0x17
        /*005e*/ 	.short	(.L_19913 - .L_19912)
.L_19912:
        /*0060*/ 	.word	0x00000000
        /*0064*/ 	.short	0x000f
        /*0066*/ 	.short	0x0068
        /*0068*/ 	.byte	0x00, 0xf0, 0x11, 0x00


	//----- nvinfo : EIATTR_KPARAM_INFO
	.align		4
.L_19913:
        /*006c*/ 	.byte	0x04, 0x17
        /*006e*/ 	.short	(.L_19915 - .L_19914)
.L_19914:
        /*0070*/ 	.word	0x00000000
        /*0074*/ 	.short	0x000e
        /*0076*/ 	.short	0x0060
        /*0078*/ 	.byte	0x00, 0xf0, 0x21, 0x00


	//----- nvinfo : EIATTR_KPARAM_INFO
	.align		4
.L_19915:
        /*007c*/ 	.byte	0x04, 0x17
        /*007e*/ 	.short	(.L_19917 - .L_19916)
.L_19916:
        /*0080*/ 	.word	0x00000000
        /*0084*/ 	.short	0x000d
        /*0086*/ 	.short	0x0058
        /*0088*/ 	.byte	0x00, 0xf0, 0x21, 0x00


	//----- nvinfo : EIATTR_KPARAM_INFO
	.align		4
.L_19917:
        /*008c*/ 	.byte	0x04, 0x17
        /*008e*/ 	.short	(.L_19919 - .L_19918)
.L_19918:
        /*0090*/ 	.word	0x00000000
        /*0094*/ 	.short	0x000c
        /*0096*/ 	.short	0x0050
        /*0098*/ 	.byte	0x00, 0xf0, 0x11, 0x00


	//----- nvinfo : EIATTR_KPARAM_INFO
	.align		4
.L_19919:
        /*009c*/ 	.byte	0x04, 0x17
        /*009e*/ 	.short	(.L_19921 - .L_19920)
.L_19920:
        /*00a0*/ 	.word	0x00000000
        /*00a4*/ 	.short	0x000b
        /*00a6*/ 	.short	0x004c
        /*00a8*/ 	.byte	0x00, 0xf0, 0x11, 0x00


	//----- nvinfo : EIATTR_KPARAM_INFO
	.align		4
.L_19921:
        /*00ac*/ 	.byte	0x04, 0x17
        /*00ae*/ 	.short	(.L_19923 - .L_19922)
.L_19922:
        /*00b0*/ 	.word	0x00000000
        /*00b4*/ 	.short	0x000a
        /*00b6*/ 	.short	0x0048
        /*00b8*/ 	.byte	0x00, 0xf0, 0x11, 0x00


	//----- nvinfo : EIATTR_KPARAM_INFO
	.align		4
.L_19923:
        /*00bc*/ 	.byte	0x04, 0x17
        /*00be*/ 	.short	(.L_19925 - .L_19924)
.L_19924:
        /*00c0*/ 	.word	0x00000000
        /*00c4*/ 	.short	0x0009
        /*00c6*/ 	.short	0x0040
        /*00c8*/ 	.byte	0x00, 0xf0, 0x21, 0x00


	//----- nvinfo : EIATTR_KPARAM_INFO
	.align		4
.L_19925:
        /*00cc*/ 	.byte	0x04, 0x17
        /*00ce*/ 	.short	(.L_19927 - .L_19926)
.L_19926:
        /*00d0*/ 	.word	0x00000000
        /*00d4*/ 	.short	0x0008
        /*00d6*/ 	.short	0x0038
        /*00d8*/ 	.byte	0x00, 0xf0, 0x11, 0x00


	//----- nvinfo : EIATTR_KPARAM_INFO
	.align		4
.L_19927:
        /*00dc*/ 	.byte	0x04, 0x17
        /*00de*/ 	.short	(.L_19929 - .L_19928)
.L_19928:
        /*00e0*/ 	.word	0x00000000
        /*00e4*/ 	.short	0x0007
        /*00e6*/ 	.short	0x0030
        /*00e8*/ 	.byte	0x00, 0xf0, 0x21, 0x00


	//----- nvinfo : EIATTR_KPARAM_INFO
	.align		4
.L_19929:
        /*00ec*/ 	.byte	0x04, 0x17
        /*00ee*/ 	.short	(.L_19931 - .L_19930)
.L_19930:
        /*00f0*/ 	.word	0x00000000
        /*00f4*/ 	.short	0x0006
        /*00f6*/ 	.short	0x0028
        /*00f8*/ 	.byte	0x00, 0xf0, 0x21, 0x00


	//----- nvinfo : EIATTR_KPARAM_INFO
	.align		4
.L_19931:
        /*00fc*/ 	.byte	0x04, 0x17
        /*00fe*/ 	.short	(.L_19933 - .L_19932)
.L_19932:
        /*0100*/ 	.word	0x00000000
        /*0104*/ 	.short	0x0005
        /*0106*/ 	.short	0x0024
        /*0108*/ 	.byte	0x00, 0xf0, 0x11, 0x00


	//----- nvinfo : EIATTR_KPARAM_INFO
	.align		4
.L_19933:
        /*010c*/ 	.byte	0x04, 0x17
        /*010e*/ 	.short	(.L_19935 - .L_19934)
.L_19934:
        /*0110*/ 	.word	0x00000000
        /*0114*/ 	.short	0x0004
        /*0116*/ 	.short	0x0020
        /*0118*/ 	.byte	0x00, 0xf0, 0x11, 0x00


	//----- nvinfo : EIATTR_KPARAM_INFO
	.align		4
.L_19935:
        /*011c*/ 	.byte	0x04, 0x17
        /*011e*/ 	.short	(.L_19937 - .L_19936)
.L_19936:
        /*0120*/ 	.word	0x00000000
        /*0124*/ 	.short	0x0003
        /*0126*/ 	.short	0x0018
        /*0128*/ 	.byte	0x00, 0xf0, 0x21, 0x00


	//----- nvinfo : EIATTR_KPARAM_INFO
	.align		4
.L_19937:
        /*012c*/ 	.byte	0x04, 0x17
        /*012e*/ 	.short	(.L_19939 - .L_19938)
.L_19938:
        /*0130*/ 	.word	0x00000000
        /*0134*/ 	.short	0x0002
        /*0136*/ 	.short	0x0010
        /*0138*/ 	.byte	0x00, 0xf0, 0x21, 0x00


	//----- nvinfo : EIATTR_KPARAM_INFO
	.align		4
.L_19939:
        /*013c*/ 	.byte	0x04, 0x17
        /*013e*/ 	.short	(.L_19941 - .L_19940)
.L_19940:
        /*0140*/ 	.word	0x00000000
        /*0144*/ 	.short	0x0001
        /*0146*/ 	.short	0x0008
        /*0148*/ 	.byte	0x00, 0xf0, 0x21, 0x00


	//----- nvinfo : EIATTR_KPARAM_INFO
	.align		4
.L_19941:
        /*014c*/ 	.byte	0x04, 0x17
        /*014e*/ 	.short	(.L_19943 - .L_19942)
.L_19942:
        /*0150*/ 	.word	0x00000000
        /*0154*/ 	.short	0x0000
        /*0156*/ 	.short	0x0000
        /*0158*/ 	.byte	0x00, 0xf0, 0x21, 0x00


	//----- nvinfo : EIATTR_MAXREG_COUNT
	.align		4
.L_19943:
        /*015c*/ 	.byte	0x03, 0x1b
        /*015e*/ 	.short	0x00ff


	//----- nvinfo : EIATTR_NUM_BARRIERS
	.align		4
        /*0160*/ 	.byte	0x02, 0x4c
        /*0162*/ 	.byte	0x01
	.zero		1


	//----- nvinfo : EIATTR_EXTERNS
	.align		4
        /*0164*/ 	.byte	0x04, 0x0f
        /*0166*/ 	.short	(.L_19945 - .L_19944)


	//   ....[0]....
	.align		4
.L_19944:
        /*0168*/ 	.word	index@(__assertfail)


	//----- nvinfo : EIATTR_MERCURY_ISA_VERSION
	.align		4
.L_19945:
        /*016c*/ 	.byte	0x03, 0x5f
        /*016e*/ 	.short	0x0000


	//----- nvinfo : EIATTR_COOP_GROUP_MASK_REGIDS
	.align		4
        /*0170*/ 	.byte	0x04, 0x29
        /*0172*/ 	.short	(.L_19947 - .L_19946)


	//   ....[0]....
.L_19946:
        /*0174*/ 	.word	0xffffffff


	//   ....[1]....
        /*0178*/ 	.word	0xffffffff


	//   ....[2]....
        /*017c*/ 	.word	0xffffffff


	//   ....[3]....
        /*0180*/ 	.word	0xffffffff


	//   ....[4]....
        /*0184*/ 	.word	0xffffffff


	//   ....[5]....
        /*0188*/ 	.word	0xffffffff


	//   ....[6]....
        /*018c*/ 	.word	0xffffffff


	//   ....[7]....
        /*0190*/ 	.word	0xffffffff


	//   ....[8]....
        /*0194*/ 	.word	0xffffffff


	//   ....[9]....
        /*0198*/ 	.word	0xffffffff


	//   ....[10]....
        /*019c*/ 	.word	0xffffffff


	//   ....[11]....
        /*01a0*/ 	.word	0xffffffff


	//   ....[12]....
        /*01a4*/ 	.word	0xffffffff


	//   ....[13]....
        /*01a8*/ 	.word	0xffffffff


	//   ....[14]....
        /*01ac*/ 	.word	0xffffffff


	//   ....[15]....
        /*01b0*/ 	.word	0xffffffff


	//   ....[16]....
        /*01b4*/ 	.word	0xffffffff


	//   ....[17]....
        /*01b8*/ 	.word	0xffffffff


	//   ....[18]....
        /*01bc*/ 	.word	0xffffffff


	//   ....[19]....
        /*01c0*/ 	.word	0xffffffff


	//   ....[20]....
        /*01c4*/ 	.word	0xffffffff


	//   ....[21]....
        /*01c8*/ 	.word	0xffffffff


	//   ....[22]....
        /*01cc*/ 	.word	0xffffffff


	//   ....[23]....
        /*01d0*/ 	.word	0xffffffff


	//   ....[24]....
        /*01d4*/ 	.word	0xffffffff


	//   ....[25]....
        /*01d8*/ 	.word	0xffffffff


	//   ....[26]....
        /*01dc*/ 	.word	0xffffffff


	//   ....[27]....
        /*01e0*/ 	.word	0xffffffff


	//   ....[28]....
        /*01e4*/ 	.word	0xffffffff


	//   ....[29]....
        /*01e8*/ 	.word	0xffffffff


	//   ....[30]....
        /*01ec*/ 	.word	0xffffffff


	//   ....[31]....
        /*01f0*/ 	.word	0xffffffff


	//   ....[32]....
        /*01f4*/ 	.word	0xffffffff


	//   ....[33]....
        /*01f8*/ 	.word	0xffffffff


	//   ....[34]....
        /*01fc*/ 	.word	0xffffffff


	//   ....[35]....
        /*0200*/ 	.word	0xffffffff


	//   ....[36]....
        /*0204*/ 	.word	0xffffffff


	//   ....[37]....
        /*0208*/ 	.word	0xffffffff


	//   ....[38]....
        /*020c*/ 	.word	0xffffffff


	//   ....[39]....
        /*0210*/ 	.word	0xffffffff


	//   ....[40]....
        /*0214*/ 	.word	0xffffffff


	//   ....[41]....
        /*0218*/ 	.word	0xffffffff


	//   ....[42]....
        /*021c*/ 	.word	0xffffffff


	//   ....[43]....
        /*0220*/ 	.word	0xffffffff


	//   ....[44]....
        /*0224*/ 	.word	0xffffffff


	//   ....[45]....
        /*0228*/ 	.word	0xffffffff


	//----- nvinfo : EIATTR_COOP_GROUP_INSTR_OFFSETS
	.align		4
.L_19947:
        /*022c*/ 	.byte	0x04, 0x28
        /*022e*/ 	.short	(.L_19949 - .L_19948)


	//   ....[0]....
.L_19948:
        /*0230*/ 	.word	0x00000a80


	//   ....[1]....
        /*0234*/ 	.word	0x00000aa0


	//   ....[2]....
        /*0238*/ 	.word	0x00000ac0


	//   ....[3]....
        /*023c*/ 	.word	0x00000ae0


	//   ....[4]....
        /*0240*/ 	.word	0x00000b90


	//   ....[5]....
        /*0244*/ 	.word	0x00000bb0


	//   ....[6]....
        /*0248*/ 	.word	0x00000bd0


	//   ....[7]....
        /*024c*/ 	.word	0x00001990


	//   ....[8]....
        /*0250*/ 	.word	0x000019f0


	//   ....[9]....
        /*0254*/ 	.word	0x00001a20


	//   ....[10]....
        /*0258*/ 	.word	0x00001a40


	//   ....[11]....
        /*025c*/ 	.word	0x00001a60


	//   ....[12]....
        /*0260*/ 	.word	0x00001ab0


	//   ....[13]....
        /*0264*/ 	.word	0x00001ad0


	//   ....[14]....
        /*0268*/ 	.word	0x00001af0


	//   ....[15]....
        /*026c*/ 	.word	0x00002740


	//   ....[16]....
        /*0270*/ 	.word	0x000027b0


	//   ....[17]....
        /*0274*/ 	.word	0x00003330


	//   ....[18]....
        /*0278*/ 	.word	0x000033a0


	//   ....[19]....
        /*027c*/ 	.word	0x00003400


	//   ....[20]....
        /*0280*/ 	.word	0x00003460


	//   ....[21]....
        /*0284*/ 	.word	0x000034d0


	//   ....[22]....
        /*0288*/ 	.word	0x00003550


	//   ....[23]....
        /*028c*/ 	.word	0x000035c0


	//   ....[24]....
        /*0290*/ 	.word	0x00003620


	//   ....[25]....
        /*0294*/ 	.word	0x00003690


	//   ....[26]....
        /*0298*/ 	.word	0x000036f0


	//   ....[27]....
        /*029c*/ 	.word	0x00003750


	//   ....[28]....
        /*02a0*/ 	.word	0x000037c0


	//   ....[29]....
        /*02a4*/ 	.word	0x00003820


	//   ....[30]....
        /*02a8*/ 	.word	0x00003880


	//   ....[31]....
        /*02ac*/ 	.word	0x000038f0


	//   ....[32]....
        /*02b0*/ 	.word	0x00003950


	//   ....[33]....
        /*02b4*/ 	.word	0x000039b0


	//   ....[34]....
        /*02b8*/ 	.word	0x00003a20


	//   ....[35]....
        /*02bc*/ 	.word	0x00003a80


	//   ....[36]....
        /*02c0*/ 	.word	0x00003ae0


	//   ....[37]....
        /*02c4*/ 	.word	0x00003b50


	//   ....[38]....
        /*02c8*/ 	.word	0x00003bb0


	//   ....[39]....
        /*02cc*/ 	.word	0x00003c10


	//   ....[40]....
        /*02d0*/ 	.word	0x00003c80


	//   ....[41]....
        /*02d4*/ 	.word	0x00003ce0


	//   ....[42]....
        /*02d8*/ 	.word	0x00003d40


	//   ....[43]....
        /*02dc*/ 	.word	0x00003db0


	//   ....[44]....
        /*02e0*/ 	.word	0x00003e10


	//   ....[45]....
        /*02e4*/ 	.word	0x00003e70


	//----- nvinfo : EIATTR_SYSCALL_OFFSETS
	.align		4
.L_19949:
        /*02e8*/ 	.byte	0x04, 0x46
        /*02ea*/ 	.short	(.L_19951 - .L_19950)


	//   ....[0]....
.L_19950:
        /*02ec*/ 	.word	0x00003190


	//   ....[1]....
        /*02f0*/ 	.word	0x000032c0


	//----- nvinfo : EIATTR_EXIT_INSTR_OFFSETS
	.align		4
.L_19951:
        /*02f4*/ 	.byte	0x04, 0x1c
        /*02f6*/ 	.short	(.L_19953 - .L_19952)


	//   ....[0]....
.L_19952:
        /*02f8*/ 	.word	0x00002c90


	//   ....[1]....
        /*02fc*/ 	.word	0x00002d60


	//   ....[2]....
        /*0300*/ 	.word	0x00003060


	//   ....[3]....
        /*0304*/ 	.word	0x000032d0


	//----- nvinfo : EIATTR_CTAIDZ_USED
	.align		4
.L_19953:
        /*0308*/ 	.byte	0x01, 0x04
	.zero		2


	//----- nvinfo : EIATTR_CRS_STACK_SIZE
	.align		4
        /*030c*/ 	.byte	0x04, 0x1e
        /*030e*/ 	.short	(.L_19955 - .L_19954)
.L_19954:
        /*0310*/ 	.word	0x00000000
.L_19955:


//--------------------- .nv.info._ZN4vllm25paged_attention_v1_kernelIfhLi256ELi16ELi128ELNS_18Fp8KVCacheDataTypeE1ELb0EEEvPT_PKS2_PKT0_S8_ifPKiSA_iPKfiiiSC_SC_iiiii --------------------------
	.section	.nv.info._ZN4vllm25paged_attention_v1_kernelIfhLi256ELi16ELi128ELNS_18Fp8KVCacheDataTypeE1ELb0EEEvPT_PKS2_PKT0_S8_ifPKiSA_iPKfiiiSC_SC_iiiii,"",@"SHT_CUDA_INFO"
	.sectionflags	@""
	.align	4


	//----- nvinfo : EIATTR_CUDA_API_VERSION
	.align		4
        /*0000*/ 	.byte	0x04, 0x37
        /*0002*/ 	.short	(.L_19957 - .L_19956)
.L_19956:
        /*0004*/ 	.word	0x00000082


	//----- nvinfo : EIATTR_SW2861232_WAR
	.align		4
.L_19957:
        /*0008*/ 	.byte	0x01, 0x35
	.zero		2


	//----- nvinfo : EIATTR_PARAM_CBANK
	.align		4
        /*000c*/ 	.byte	0x04, 0x0a
        /*000e*/ 	.short	(.L_19959 - .L_19958)
	.align		4
.L_19958:
        /*0010*/ 	.word	index@(.nv.constant0._ZN4vllm25paged_attention_v1_kernelIfhLi256ELi16ELi128ELNS_18Fp8KVCacheDataTypeE1ELb0EEEvPT_PKS2_PKT0_S8_ifPKiSA_iPKfiiiSC_SC_iiiii)
        /*0014*/ 	.short	0x0160
        /*0016*/ 	.short	0x007c


	//----- nvinfo : EIATTR_CBANK_PARAM_SIZE
	.align		4
.L_19959:
        /*0018*/ 	.byte	0x03, 0x19
        /*001a*/ 	.short	0x007c


	//----- nvinfo : EIATTR_KPARAM_INFO
	.align		4
        /*001c*/ 	.byte	0x04, 0x17
        /*001e*/ 	.short	(.L_19961 - .L_19960)
.L_19960:
        /*0020*/ 	.word	0x00000000
        /*0024*/ 	.short	0x0013
        /*0026*/ 	.short	0x0078
        /*0028*/ 	.byte	0x00, 0xf0, 0x11, 0x00


	//----- nvinfo : EIATTR_KPARAM_INFO
	.align		4
.L_19961:
        /*002c*/ 	.byte	0x04, 0x17
        /*002e*/ 	.short	(.L_19963 - .L_19962)
.L_19962:
        /*0030*/ 	.word	0x00000000
        /*0034*/ 	.short	0x0012
        /*0036*/ 	.short	0x0074
        /*0038*/ 	.byte	0x00, 0xf0, 0x11, 0x00


	//----- nvinfo : EIATTR_KPARAM_INFO
	.align		4
.L_19963:
        /*003c*/ 	.byte	0x04, 0x17
        /*003e*/ 	.short	(.L_19965 - .L_19964)
.L_19964:
        /*0040*/ 	.word	0x00000000
        /*0044*/ 	.short	0x0011
        /*0046*/ 	.short	0x0070
        /*0048*/ 	.byte	0x00, 0xf0, 0x11, 0x00


	//----- nvinfo : EIATTR_KPARAM_INFO
	.align		4
.L_19965:
        /*004c*/ 	.byte	0x04, 0x17
        /*004e*/ 	.short	(.L_19967 - .L_19966)
.L_19966:
        /*0050*/ 	.word	0x00000000
        /*0054*/ 	.short	0x0010
        /*0056*/ 	.short	0x006c
        /*0058*/ 	.byte	0x00, 0xf0, 0x11, 0x00


	//----- nvinfo : EIATTR_KPARAM_INFO
	.align		4
.L_19967:
        /*005c*/ 	.byte	0x04, 0x17
        /*005e*/ 	.short	(.L_19969 - .L_19968)
.L_19968:
        /*0060*/ 	.word	0x00000000
        /*0064*/ 	.short	0x000f
        /*0066*/ 	.short	0x0068
        /*0068*/ 	.byte	0x00, 0xf0, 0x11, 0x00


	//----- nvinfo : EIATTR_KPARAM_INFO
	.align		4
.L_19969:
        /*006c*/ 	.byte	0x04, 0x17
        /*006e*/ 	.short	(.L_19971 - .L_19970)
.L_19970:
        /*0070*/ 	.word	0x00000000
        /*0074*/ 	.short	0x000e
        /*0076*/ 	.short	0x0060
        /*0078*/ 	.byte	0x00, 0xf0, 0x21, 0x00


	//----- nvinfo : EIATTR_KPARAM_INFO
	.align		4
.L_19971:
        /*007c*/ 	.byte	0x04, 0x17
        /*007e*/ 	.short	(.L_19973 - .L_19972)
.L_19972:
        /*0080*/ 	.word	0x00000000
        /*0084*/ 	.short	0x000d
        /*0086*/ 	.short	0x0058
        /*0088*/ 	.byte	0x00, 0xf0, 0x21, 0x00


	//----- nvinfo : EIATTR_KPARAM_INFO
	.align		4
.L_19973:
        /*008c*/ 	.byte	0x04, 0x17
        /*008e*/ 	.short	(.L_19975 - .L_19974)
.L_19974:
        /*0090*/ 	.word	0x00000000
        /*0094*/ 	.short	0x000c
        /*0096*/ 	.short	0x0050
        /*0098*/ 	.byte	0x00, 0xf0, 0x11, 0x00


	//----- nvinfo : EIATTR_KPARAM_INFO
	.align		4
.L_19975:
        /*009c*/ 	.byte	0x04, 0x17
        /*009e*/ 	.short	(.L_19977 - .L_19976)
.L_19976:
        /*00a0*/ 	.word	0x00000000
        /*00a4*/ 	.short	0x000b
        /*00a6*/ 	.short	0x004c
        /*00a8*/ 	.byte	0x00, 0xf0, 0x11, 0x00


	//----- nvinfo : EIATTR_KPARAM_INFO
	.align		4
.L_19977:
        /*00ac*/ 	.byte	0x04, 0x17
        /*00ae*/ 	.short	(.L_19979 - .L_19978)
.L_19978:
        /*00b0*/ 	.word	0x00000000
        /*00b4*/ 	.short	0x000a
        /*00b6*/ 	.short	0x0048
        /*00b8*/ 	.byte	0x00, 0xf0, 0x11, 0x00


	//----- nvinfo : EIATTR_KPARAM_INFO
	.align		4
.L_19979:
        /*00bc*/ 	.byte	0x04, 0x17
        /*00be*/ 	.short	(.L_19981 - .L_19980)
.L_19980:
        /*00c0*/ 	.word	0x00000000
        /*00c4*/ 	.short	0x0009
        /*00c6*/ 	.short	0x0040
        /*00c8*/ 	.byte	0x00, 0xf0, 0x21, 0x00


	//----- nvinfo : EIATTR_KPARAM_INFO
	.align		4
.L_19981:
        /*00cc*/ 	.byte	0x04, 0x17
        /*00ce*/ 	.short	(.L_19983 - .L_19982)
.L_19982:
        /*00d0*/ 	.word	0x00000000
        /*00d4*/ 	.short	0x0008
        /*00d6*/ 	.short	0x0038
        /*00d8*/ 	.byte	0x00, 0xf0, 0x11, 0x00


	//----- nvinfo : EIATTR_KPARAM_INFO
	.align		4
.L_19983:
        /*00dc*/ 	.byte	0x04, 0x17
        /*00de*/ 	.short	(.L_19985 - .L_19984)
.L_19984:
        /*00e0*/ 	.word	0x00000000
        /*00e4*/ 	.short	0x0007
        /*00e6*/ 	.short	0x0030
        /*00e8*/ 	.byte	0x00, 0xf0, 0x21, 0x00


	//----- nvinfo : EIATTR_KPARAM_INFO
	.align		4
.L_19985:
        /*00ec*/ 	.byte	0x04, 0x17
        /*00ee*/ 	.short	(.L_19987 - .L_19986)
.L_19986:
        /*00f0*/ 	.word	0x00000000
        /*00f4*/ 	.short	0x0006
        /*00f6*/ 	.short	0x0028
        /*00f8*/ 	.byte	0x00, 0xf0, 0x21, 0x00


	//----- nvinfo : EIATTR_KPARAM_INFO
	.align		4
.L_19987:
        /*00fc*/ 	.byte	0x04, 0x17
        /*00fe*/ 	.short	(.L_19989 - .L_19988)
.L_19988:
        /*0100*/ 	.word	0x00000000
        /*0104*/ 	.short	0x0005
        /*0106*/ 	.short	0x0024
        /*0108*/ 	.byte	0x00, 0xf0, 0x11, 0x00


	//----- nvinfo : EIATTR_KPARAM_INFO
	.align		4
.L_19989:
        /*010c*/ 	.byte	0x04, 0x17
        /*010e*/ 	.short	(.L_19991 - .L_19990)
.L_19990:
        /*0110*/ 	.word	0x00000000
        /*0114*/ 	.short	0x0004
        /*0116*/ 	.short	0x0020
        /*0118*/ 	.byte	0x00, 0xf0, 0x11, 0x00


	//----- nvinfo : EIATTR_KPARAM_INFO
	.align		4
.L_19991:
        /*011c*/ 	.byte	0x04, 0x17
        /*011e*/ 	.short	(.L_19993 - .L_19992)
.L_19992:
        /*0120*/ 	.word	0x00000000
        /*0124*/ 	.short	0x0003
        /*0126*/ 	.short	0x0018
        /*0128*/ 	.byte	0x00, 0xf0, 0x21, 0x00


	//----- nvinfo : EIATTR_KPARAM_INFO
	.align		4
.L_19993:
        /*012c*/ 	.byte	0x04, 0x17
        /*012e*/ 	.short	(.L_19995 - .L_19994)
.L_19994:
        /*0130*/ 	.word	0x00000000
        /*0134*/ 	.short	0x0002
        /*0136*/ 	.short	0x0010
        /*0138*/ 	.byte	0x00, 0xf0, 0x21, 0x00


	//----- nvinfo : EIATTR_KPARAM_INFO
	.align		4
.L_19995:
        /*013c*/ 	.byte	0x04, 0x17
        /*013e*/ 	.short	(.L_19997 - .L_19996)
.L_19996:
        /*0140*/ 	.word	0x00000000
        /*0144*/ 	.short	0x0001
        /*0146*/ 	.short	0x0008
        /*0148*/ 	.byte	0x00, 0xf0, 0x21, 0x00


	//----- nvinfo : EIATTR_KPARAM_INFO
	.align		4
.L_19997:
        /*014c*/ 	.byte	0x04, 0x17
        /*014e*/ 	.short	(.L_19999 - .L_19998)
.L_19998:
        /*0150*/ 	.word	0x00000000
        /*0154*/ 	.short	0x0000
        /*0156*/ 	.short	0x0000
        /*0158*/ 	.byte	0x00, 0xf0, 0x21, 0x00


	//----- nvinfo : EIATTR_MAXREG_COUNT
	.align		4
.L_19999:
        /*015c*/ 	.byte	0x03, 0x1b
        /*015e*/ 	.short	0x00ff


	//----- nvinfo : EIATTR_NUM_BARRIERS
	.align		4
        /*0160*/ 	.byte	0x02, 0x4c
        /*0162*/ 	.byte	0x01
	.zero		1


	//----- nvinfo : EIATTR_EXTERNS
	.align		4
        /*0164*/ 	.byte	0x04, 0x0f
        /*0166*/ 	.short	(.L_20001 - .L_20000)


	//   ....[0]....
	.align		4
.L_20000:
        /*0168*/ 	.word	index@(__assertfail)


	//----- nvinfo : EIATTR_MERCURY_ISA_VERSION
	.align		4
.L_20001:
        /*016c*/ 	.byte	0x03, 0x5f
        /*016e*/ 	.short	0x0000


	//----- nvinfo : EIATTR_COOP_GROUP_MASK_REGIDS
	.align		4
        /*0170*/ 	.byte	0x04, 0x29
        /*0172*/ 	.short	(.L_20003 - .L_20002)


	//   ....[0]....
.L_20002:
        /*0174*/ 	.word	0xffffffff


	//   ....[1]....
        /*0178*/ 	.word	0xffffffff


	//   ....[2]....
        /*017c*/ 	.word	0xffffffff


	//   ....[3]....
        /*0180*/ 	.word	0xffffffff


	//   ....[4]....
        /*0184*/ 	.word	0xffffffff


	//   ....[5]....
        /*0188*/ 	.word	0xffffffff


	//   ....[6]....
        /*018c*/ 	.word	0xffffffff


	//   ....[7]....
        /*0190*/ 	.word	0xffffffff


	//   ....[8]....
        /*0194*/ 	.word	0xffffffff


	//   ....[9]....
        /*0198*/ 	.word	0xffffffff


	//   ....[10]....
        /*019c*/ 	.word	0xffffffff


	//   ....[11]....
        /*01a0*/ 	.word	0xffffffff


	//   ....[12]....
        /*01a4*/ 	.word	0xffffffff


	//   ....[13]....
        /*01a8*/ 	.word	0xffffffff


	//   ....[14]....
        /*01ac*/ 	.word	0xffffffff


	//   ....[15]....
        /*01b0*/ 	.word	0xffffffff


	//   ....[16]....
        /*01b4*/ 	.word	0xffffffff


	//   ....[17]....
        /*01b8*/ 	.word	0xffffffff


	//----- nvinfo : EIATTR_COOP_GROUP_INSTR_OFFSETS
	.align		4
.L_20003:
        /*01bc*/ 	.byte	0x04, 0x28
        /*01be*/ 	.short	(.L_20005 - .L_20004)


	//   ....[0]....
.L_20004:
        /*01c0*/ 	.word	0x000001d0


	//   ....[1]....
        /*01c4*/ 	.word	0x000001f0


	//   ....[2]....
        /*01c8*/ 	.word	0x00000210


	//   ....[3]....
        /*01cc*/ 	.word	0x000002c0


	//   ....[4]....
        /*01d0*/ 	.word	0x000002e0


	//   ....[5]....
        /*01d4*/ 	.word	0x00000300


	//   ....[6]....
        /*01d8*/ 	.word	0x000010c0


	//   ....[7]....
        /*01dc*/ 	.word	0x00001120


	//   ....[8]....
        /*01e0*/ 	.word	0x00001150


	//   ....[9]....
        /*01e4*/ 	.word	0x00001170


	//   ....[10]....
        /*01e8*/ 	.word	0x00001190


	//   ....[11]....
        /*01ec*/ 	.word	0x000011e0


	//   ....[12]....
        /*01f0*/ 	.word	0x00001200


	//   ....[13]....
        /*01f4*/ 	.word	0x00001220


	//   ....[14]....
        /*01f8*/ 	.word	0x00003900


	//   ....[15]....
        /*01fc*/ 	.word	0x00003970


	//   ....[16]....
        /*0200*/ 	.word	0x000039d0


	//   ....[17]....
        /*0204*/ 	.word	0x00003a30


	//----- nvinfo : EIATTR_SYSCALL_OFFSETS
	.align		4
.L_20005:
        /*0208*/ 	.byte	0x04, 0x46
        /*020a*/ 	.short	(.L_20007 - .L_20006)


	//   ....[0]....
.L_20006:
        /*020c*/ 	.word	0x00003890


	//----- nvinfo : EIATTR_EXIT_INSTR_OFFSETS
	.align		4
.L_20007:
        /*0210*/ 	.byte	0x04, 0x1c
        /*0212*/ 	.short	(.L_20009 - .L_20008)


	//   ....[0]....
.L_20008:
        /*0214*/ 	.word	0x00002a30


	//   ....[1]....
        /*0218*/ 	.word	0x00002a40


	//   ....[2]....
        /*021c*/ 	.word	0x00003760


	//   ....[3]....
        /*0220*/ 	.word	0x000038a0


	//----- nvinfo : EIATTR_CTAIDZ_USED
	.align		4
.L_20009:
        /*0224*/ 	.byte	0x01, 0x04
	.zero		2


	//----- nvinfo : EIATTR_CRS_STACK_SIZE
	.align		4
        /*0228*/ 	.byte	0x04, 0x1e
        /*022a*/ 	.short	(.L_20011 - .L_20010)
.L_20010:
        /*022c*/ 	.word	0x00000000
.L_20011:


//--------------------- .nv.info._ZN4vllm25paged_attention_v1_kernelIfhLi192ELi16ELi128ELNS_18Fp8KVCacheDataTypeE1ELb0EEEvPT_PKS2_PKT0_S8_ifPKiSA_iPKfiiiSC_SC_iiiii --------------------------
	.section	.nv.info._ZN4vllm25paged_attention_v1_kernelIfhLi192ELi16ELi128ELNS_18Fp8KVCacheDataTypeE1ELb0EEEvPT_PKS2_PKT0_S8_ifPKiSA_iPKfiiiSC_SC_iiiii,"",@"SHT_CUDA_INFO"
	.sectionflags	@""
	.align	4


	//----- nvinfo : EIATTR_CUDA_API_VERSION
	.align		4
        /*0000*/ 	.byte	0x04, 0x37
        /*0002*/ 	.short	(.L_20013 - .L_20012)
.L_20012:
        /*0004*/ 	.word	0x00000082


	//----- nvinfo : EIATTR_SW2861232_WAR
	.align		4
.L_20013:
        /*0008*/ 	.byte	0x01, 0x35
	.zero		2


	//----- nvinfo : EIATTR_PARAM_CBANK
	.align		4
        /*000c*/ 	.byte	0x04, 0x0a
        /*000e*/ 	.short	(.L_20015 - .L_20014)
	.align		4
.L_20014:
        /*0010*/ 	.word	index@(.nv.constant0._ZN4vllm25paged_attention_v1_kernelIfhLi192ELi16ELi128ELNS_18Fp8KVCacheDataTypeE1ELb0EEEvPT_PKS2_PKT0_S8_ifPKiSA_iPKfiiiSC_SC_iiiii)
        /*0014*/ 	.short	0x0160
        /*0016*/ 	.short	0x007c


	//----- nvinfo : EIATTR_CBANK_PARAM_SIZE
	.align		4
.L_20015:
        /*0018*/ 	.byte	0x03, 0x19
        /*001a*/ 	.short	0x007c


	//----- nvinfo : EIATTR_KPARAM_INFO
	.align		4
        /*001c*/ 	.byte	0x04, 0x17
        /*001e*/ 	.short	(.L_20017 - .L_20016)
.L_20016:
        /*0020*/ 	.word	0x00000000
        /*0024*/ 	.short	0x0013
        /*0026*/ 	.short	0x0078
        /*0028*/ 	.byte	0x00, 0xf0, 0x11, 0x00


	//----- nvinfo : EIATTR_KPARAM_INFO
	.align		4
.L_20017:
        /*002c*/ 	.byte	0x04, 0x17
        /*002e*/ 	.short	(.L_20019 - .L_20018)
.L_20018:
        /*0030*/ 	.word	0x00000000
        /*0034*/ 	.short	0x0012
        /*0036*/ 	.short	0x0074
        /*0038*/ 	.byte	0x00, 0xf0, 0x11, 0x00


	//----- nvinfo : EIATTR_KPARAM_INFO
	.align		4
.L_20019:
        /*003c*/ 	.byte	0x04, 0x17
        /*003e*/ 	.short	(.L_20021 - .L_20020)
.L_20020:
        /*0040*/ 	.word	0x00000000
        /*0044*/ 	.short	0x0011
        /*0046*/ 	.short	0x0070
        /*0048*/ 	.byte	0x00, 0xf0, 0x11, 0x00


	//----- nvinfo : EIATTR_KPARAM_INFO
	.align		4
.L_20021:
        /*004c*/ 	.byte	0x04, 0x17
        /*004e*/ 	.short	(.L_20023 - .L_20022)
.L_20022:
        /*0050*/ 	.word	0x00000000
        /*0054*/ 	.short	0x0010
        /*0056*/ 	.short	0x006c
        /*0058*/ 	.byte	0x00, 0xf0, 0x11, 0x00


	//----- nvinfo : EIATTR_KPARAM_INFO
	.align		4
.L_20023:
        /*005c*/ 	.byte	0x04, 0x17
        /*005e*/ 	.short	(.L_20025 - .L_20024)
.L_20024:
        /*0060*/ 	.word	0x00000000
        /*0064*/ 	.short	0x000f
        /*0066*/ 	.short	0x0068
        /*0068*/ 	.byte	0x00, 0xf0, 0x11, 0x00


	//----- nvinfo : EIATTR_KPARAM_INFO
	.align		4
.L_20025:
        /*006c*/ 	.byte	0x04, 0x17
        /*006e*/ 	.short	(.L_20027 - .L_20026)
.L_20026:
        /*0070*/ 	.word	0x00000000
        /*0074*/ 	.short	0x000e
        /*0076*/ 	.short	0x0060
        /*0078*/ 	.byte	0x00, 0xf0, 0x21, 0x00


	//----- nvinfo : EIATTR_KPARAM_INFO
	.align		4
.L_20027:
        /*007c*/ 	.byte	0x04, 0x17
        /*007e*/ 	.short	(.L_20029 - .L_20028)
.L_20028:
        /*0080*/ 	.word	0x00000000
        /*0084*/ 	.short	0x000d
        /*0086*/ 	.short	0x0058
        /*0088*/ 	.byte	0x00, 0xf0, 0x21, 0x00


	//----- nvinfo : EIATTR_KPARAM_INFO
	.align		4
.L_20029:
        /*008c*/ 	.byte	0x04, 0x17
        /*008e*/ 	.short	(.L_20031 - .L_20030)
.L_20030:
        /*0090*/ 	.word	0x00000000
        /*0094*/ 	.short	0x000c
        /*0096*/ 	.short	0x0050
        /*0098*/ 	.byte	0x00, 0xf0, 0x11, 0x00


	//----- nvinfo : EIATTR_KPARAM_INFO
	.align		4
.L_20031:
        /*009c*/ 	.byte	0x04, 0x17
        /*009e*/ 	.short	(.L_20033 - .L_20032)
.L_20032:
        /*00a0*/ 	.word	0x00000000
        /*00a4*/ 	.short	0x000b
        /*00a6*/ 	.short	0x004c
        /*00a8*/ 	.byte	0x00, 0xf0, 0x11, 0x00


	//----- nvinfo : EIATTR_KPARAM_INFO
	.align		4
.L_20033:
        /*00ac*/ 	.byte	0x04, 0x17
        /*00ae*/ 	.short	(.L_20035 - .L_20034)
.L_20034:
        /*00b0*/ 	.word	0x00000000
        /*00b4*/ 	.short	0x000a
        /*00b6*/ 	.short	0x0048
        /*00b8*/ 	.byte	0x00, 0xf0, 0x11, 0x00


	//----- nvinfo : EIATTR_KPARAM_INFO
	.align		4
.L_20035:
        /*00bc*/ 	.byte	0x04, 0x17
        /*00be*/ 	.short	(.L_20037 - .L_20036)
.L_20036:
        /*00c0*/ 	.word	0x00000000
        /*00c4*/ 	.short	0x0009
        /*00c6*/ 	.short	0x0040
        /*00c8*/ 	.byte	0x00, 0xf0, 0x21, 0x00


	//----- nvinfo : EIATTR_KPARAM_INFO
	.align		4
.L_20037:
        /*00cc*/ 	.byte	0x04, 0x17
        /*00ce*/ 	.short	(.L_20039 - .L_20038)
.L_20038:
        /*00d0*/ 	.word	0x00000000
        /*00d4*/ 	.short	0x0008
        /*00d6*/ 	.short	0x0038
        /*00d8*/ 	.byte	0x00, 0xf0, 0x11, 0x00


	//----- nvinfo : EIATTR_KPARAM_INFO
	.align		4
.L_20039:
        /*00dc*/ 	.byte	0x04, 0x17
        /*00de*/ 	.short	(.L_20041 - .L_20040)
.L_20040:
        /*00e0*/ 	.word	0x00000000
        /*00e4*/ 	.short	0x0007
        /*00e6*/ 	.short	0x0030
        /*00e8*/ 	.byte	0x00, 0xf0, 0x21, 0x00


	//----- nvinfo : EIATTR_KPARAM_INFO
	.align		4
.L_20041:
        /*00ec*/ 	.byte	0x04, 0x17
        /*00ee*/ 	.short	(.L_20043 - .L_20042)
.L_20042:
        /*00f0*/ 	.word	0x00000000
        /*00f4*/ 	.short	0x0006
        /*00f6*/ 	.short	0x0028
        /*00f8*/ 	.byte	0x00, 0xf0, 0x21, 0x00


	//----- nvinfo : EIATTR_KPARAM_INFO
	.align		4
.L_20043:
        /*00fc*/ 	.byte	0x04, 0x17
        /*00fe*/ 	.short	(.L_20045 - .L_20044)
.L_20044:
        /*0100*/ 	.word	0x00000000
        /*0104*/ 	.short	0x0005
        /*0106*/ 	.short	0x0024
        /*0108*/ 	.byte	0x00, 0xf0, 0x11, 0x00


	//----- nvinfo : EIATTR_KPARAM_INFO
	.align		4
.L_20045:
        /*010c*/ 	.byte	0x04, 0x17
        /*010e*/ 	.short	(.L_20047 - .L_20046)
.L_20046:
        /*0110*/ 	.word	0x00000000
        /*0114*/ 	.short	0x0004
        /*0116*/ 	.short	0x0020
        /*0118*/ 	.byte	0x00, 0xf0, 0x11, 0x00


	//----- nvinfo : EIATTR_KPARAM_INFO
	.align		4
.L_20047:
        /*011c*/ 	.byte	0x04, 0x17
        /*011e*/ 	.short	(.L_20049 - .L_20048)
.L_20048:
        /*0120*/ 	.word	0x00000000
        /*0124*/ 	.short	0x0003
        /*0126*/ 	.short	0x0018
        /*0128*/ 	.byte	0x00, 0xf0, 0x21, 0x00


	//----- nvinfo : EIATTR_KPARAM_INFO
	.align		4
.L_20049:
        /*012c*/ 	.byte	0x04, 0x17
        /*012e*/ 	.short	(.L_20051 - .L_20050)
.L_20050:
        /*0130*/ 	.word	0x00000000
        /*0134*/ 	.short	0x0002
        /*0136*/ 	.short	0x0010
        /*0138*/ 	.byte	0x00, 0xf0, 0x21, 0x00


	//----- nvinfo : EIATTR_KPARAM_INFO
	.align		4
.L_20051:
        /*013c*/ 	.byte	0x04, 0x17
        /*013e*/ 	.short	(.L_20053 - .L_20052)
.L_20052:
        /*0140*/ 	.word	0x00000000
        /*0144*/ 	.short	0x0001
        /*0146*/ 	.short	0x0008
        /*0148*/ 	.byte	0x00, 0xf0, 0x21, 0x00


	//----- nvinfo : EIATTR_KPARAM_INFO
	.align		4
.L_20053:
        /*014c*/ 	.byte	0x04, 0x17
        /*014e*/ 	.short	(.L_20055 - .L_20054)
.L_20054:
        /*0150*/ 	.word	0x00000000
        /*0154*/ 	.short	0x0000
        /*0156*/ 	.short	0x0000
        /*0158*/ 	.byte	0x00, 0xf0, 0x21, 0x00


	//----- nvinfo : EIATTR_MAXREG_COUNT
	.align		4
.L_20055:
        /*015c*/ 	.byte	0x03, 0x1b
        /*015e*/ 	.short	0x00ff


	//----- nvinfo : EIATTR_NUM_BARRIERS
	.align		4
        /*0160*/ 	.byte	0x02, 0x4c
        /*0162*/ 	.byte	0x01
	.zero		1


	//----- nvinfo : EIATTR_EXTERNS
	.align		4
        /*0164*/ 	.byte	0x04, 0x0f
        /*0166*/ 	.short	(.L_20057 - .L_20056)


	//   ....[0]....
	.align		4
.L_20056:
        /*0168*/ 	.word	index@(__assertfail)


	//----- nvinfo : EIATTR_MERCURY_ISA_VERSION
	.align		4
.L_20057:
        /*016c*/ 	.byte	0x03, 0x5f
        /*016e*/ 	.short	0x0000


	//----- nvinfo : EIATTR_COOP_GROUP_MASK_REGIDS
	.align		4
        /*0170*/ 	.byte	0x04, 0x29
        /*0172*/ 	.short	(.L_20059 - .L_20058)


	//   ....[0]....
.L_20058:
        /*0174*/ 	.word	0xffffffff


	//   ....[1]....
        /*0178*/ 	.word	0xffffffff


	//   ....[2]....
        /*017c*/ 	.word	0xffffffff


	//   ....[3]....
        /*0180*/ 	.word	0xffffffff


	//   ....[4]....
        /*0184*/ 	.word	0xffffffff


	//   ....[5]....
        /*0188*/ 	.word	0xffffffff


	//   ....[6]....
        /*018c*/ 	.word	0xffffffff


	//   ....[7]....
        /*0190*/ 	.word	0xffffffff


	//   ....[8]....
        /*0194*/ 	.word	0xffffffff


	//   ....[9]....
        /*0198*/ 	.word	0xffffffff


	//   ....[10]....
        /*019c*/ 	.word	0xffffffff


	//   ....[11]....
        /*01a0*/ 	.word	0xffffffff


	//   ....[12]....
        /*01a4*/ 	.word	0xffffffff


	//   ....[13]....
        /*01a8*/ 	.word	0xffffffff


	//   ....[14]....
        /*01ac*/ 	.word	0xffffffff


	//   ....[15]....
        /*01b0*/ 	.word	0xffffffff


	//   ....[16]....
        /*01b4*/ 	.word	0xffffffff


	//   ....[17]....
        /*01b8*/ 	.word	0xffffffff


	//----- nvinfo : EIATTR_COOP_GROUP_INSTR_OFFSETS
	.align		4
.L_20059:
        /*01bc*/ 	.byte	0x04, 0x28
        /*01be*/ 	.short	(.L_20061 - .L_20060)


	//   ....[0]....
.L_20060:
        /*01c0*/ 	.word	0x000001d0


	//   ....[1]....
        /*01c4*/ 	.word	0x000001f0


	//   ....[2]....
        /*01c8*/ 	.word	0x00000210


	//   ....[3]....
        /*01cc*/ 	.word	0x000002b0


	//   ....[4]....
        /*01d0*/ 	.word	0x000002e0


	//   ....[5]....
        /*01d4*/ 	.word	0x00000300


	//   ....[6]....
        /*01d8*/ 	.word	0x000010c0


	//   ....[7]....
        /*01dc*/ 	.word	0x00001120


	//   ....[8]....
        /*01e0*/ 	.word	0x00001150


	//   ....[9]....
        /*01e4*/ 	.word	0x00001170


	//   ....[10]....
        /*01e8*/ 	.word	0x00001190


	//   ....[11]....
        /*01ec*/ 	.word	0x000011e0


	//   ....[12]....
        /*01f0*/ 	.word	0x00001200


	//   ....[13]....
        /*01f4*/ 	.word	0x00001220


	//   ....[14]....
        /*01f8*/ 	.word	0x000031f0


	//   ....[15]....
        /*01fc*/ 	.word	0x00003260


	//   ....[16]....
        /*0200*/ 	.word	0x000032c0


	//   ....[17]....
        /*0204*/ 	.word	0x00003320


	//----- nvinfo : EIATTR_SYSCALL_OFFSETS
	.align		4
.L_20061:
        /*0208*/ 	.byte	0x04, 0x46
        /*020a*/ 	.short	(.L_20063 - .L_20062)


	//   ....[0]....
.L_20062:
        /*020c*/ 	.word	0x00003180


	//----- nvinfo : EIATTR_EXIT_INSTR_OFFSETS
	.align		4
.L_20063:
        /*0210*/ 	.byte	0x04, 0x1c
        /*0212*/ 	.short	(.L_20065 - .L_20064)


	//   ....[0]....
.L_20064:
        /*0214*/ 	.word	0x00002660


	//   ....[1]....
        /*0218*/ 	.word	0x00002670


	//   ....[2]....
        /*021c*/ 	.word	0x00003050


	//   ....[3]....
        /*0220*/ 	.word	0x00003190


	//----- nvinfo : EIATTR_CTAIDZ_USED
	.align		4
.L_20065:
        /*0224*/ 	.byte	0x01, 0x04
	.zero		2


	//----- nvinfo : EIATTR_CRS_STACK_SIZE
	.align		4
        /*0228*/ 	.byte	0x04, 0x1e
        /*022a*/ 	.short	(.L_20067 - .L_20066)
.L_20066:
        /*022c*/ 	.word	0x00000000
.L_20067:


//--------------------- .nv.info._ZN4vllm25paged_attention_v1_kernelIfhLi128ELi16ELi128ELNS_18Fp8KVCacheDataTypeE1ELb0EEEvPT_PKS2_PKT0_S8_ifPKiSA_iPKfiiiSC_SC_iiiii --------------------------
	.section	.nv.info._ZN4vllm25paged_attention_v1_kernelIfhLi128ELi16ELi128ELNS_18Fp8KVCacheDataTypeE1ELb0EEEvPT_PKS2_PKT0_S8_ifPKiSA_iPKfiiiSC_SC_iiiii,"",@"SHT_CUDA_INFO"
	.sectionflags	@""
	.align	4


	//----- nvinfo : EIATTR_CUDA_API_VERSION
	.align		4
        /*0000*/ 	.byte	0x04, 0x37
        /*0002*/ 	.short	(.L_20069 - .L_20068)
.L_20068:
        /*0004*/ 	.word	0x00000082


	//----- nvinfo : EIATTR_SW2861232_WAR
	.align		4
.L_20069:
        /*0008*/ 	.byte	0x01, 0x35
	.zero		2


	//----- nvinfo : EIATTR_PARAM_CBANK
	.align		4
        /*000c*/ 	.byte	0x04, 0x0a
        /*000e*/ 	.short	(.L_20071 - .L_20070)
	.align		4
.L_20070:
        /*0010*/ 	.word	index@(.nv.constant0._ZN4vllm25paged_attention_v1_kernelIfhLi128ELi16ELi128ELNS_18Fp8KVCacheDataTypeE1ELb0EEEvPT_PKS2_PKT0_S8_ifPKiSA_iPKfiiiSC_SC_iiiii)
        /*0014*/ 	.short	0x0160
        /*0016*/ 	.short	0x007c


	//----- nvinfo : EIATTR_CBANK_PARAM_SIZE
	.align		4
.L_20071:
        /*0018*/ 	.byte	0x03, 0x19
        /*001a*/ 	.short	0x007c


	//----- nvinfo : EIATTR_KPARAM_INFO
	.align		4
        /*001c*/ 	.byte	0x04, 0x17
        /*001e*/ 	.short	(.L_20073 - .L_20072)
.L_20072:
        /*0020*/ 	.word	0x00000000
        /*0024*/ 	.short	0x0013
        /*0026*/ 	.short	0x0078
        /*0028*/ 	.byte	0x00, 0xf0, 0x11, 0x00


	//----- nvinfo : EIATTR_KPARAM_INFO
	.align		4
.L_20073:
        /*002c*/ 	.byte	0x04, 0x17
        /*002e*/ 	.short	(.L_20075 - .L_20074)
.L_20074:
        /*0030*/ 	.word	0x00000000
        /*0034*/ 	.short	0x0012
        /*0036*/ 	.short	0x0074
        /*0038*/ 	.byte	0x00, 0xf0, 0x11, 0x00


	//----- nvinfo : EIATTR_KPARAM_INFO
	.align		4
.L_20075:
        /*003c*/ 	.byte	0x04, 0x17
        /*003e*/ 	.short	(.L_20077 - .L_20076)
.L_20076:
        /*0040*/ 	.word	0x00000000
        /*0044*/ 	.short	0x0011
        /*0046*/ 	.short	0x0070
        /*0048*/ 	.byte	0x00, 0xf0, 0x11, 0x00


	//----- nvinfo : EIATTR_KPARAM_INFO
	.align		4
.L_20077:
        /*004c*/ 	.byte	0x04, 0x17
        /*004e*/ 	.short	(.L_20079 - .L_20078)
.L_20078:
        /*0050*/ 	.word	0x00000000
        /*0054*/ 	.short	0x0010
        /*0056*/ 	.short	0x006c
        /*0058*/ 	.byte	0x00, 0xf0, 0x11, 0x00


	//----- nvinfo : EIATTR_KPARAM_INFO
	.align		4
.L_20079:
        /*005c*/ 	.byte	0x04, 0x17
        /*005e*/ 	.short	(.L_20081 - .L_20080)
.L_20080:
        /*0060*/ 	.word	0x00000000
        /*0064*/ 	.short	0x000f
        /*0066*/ 	.short	0x0068
        /*0068*/ 	.byte	0x00, 0xf0, 0x11, 0x00


	//----- nvinfo : EIATTR_KPARAM_INFO
	.align		4
.L_20081:
        /*006c*/ 	.byte	0x04, 0x17
        /*006e*/ 	.short	(.L_20083 - .L_20082)
.L_20082:
        /*0070*/ 	.word	0x00000000
        /*0074*/ 	.short	0x000e
        /*0076*/ 	.short	0x0060
        /*0078*/ 	.byte	0x00, 0xf0, 0x21, 0x00


	//----- nvinfo : EIATTR_KPARAM_INFO
	.align		4
.L_20083:
        /*007c*/ 	.byte	0x04, 0x17
        /*007e*/ 	.short	(.L_20085 - .L_20084)
.L_20084:
        /*0080*/ 	.word	0x00000000
        /*0084*/ 	.short	0x000d
        /*0086*/ 	.short	0x0058
        /*0088*/ 	.byte	0x00, 0xf0, 0x21, 0x00


	//----- nvinfo : EIATTR_KPARAM_INFO
	.align		4
.L_20085:
        /*008c*/ 	.byte	0x04, 0x17
        /*008e*/ 	.short	(.L_20087 - .L_20086)
.L_20086:
        /*0090*/ 	.word	0x00000000
        /*0094*/ 	.short	0x000c
        /*0096*/ 	.short	0x0050
        /*0098*/ 	.byte	0x00, 0xf0, 0x11, 0x00


	//----- nvinfo : EIATTR_KPARAM_INFO
	.align		4
.L_20087:
        /*009c*/ 	.byte	0x04, 0x17
        /*009e*/ 	.short	(.L_20089 - .L_20088)
.L_20088:
        /*00a0*/ 	.word	0x00000000
        /*00a4*/ 	.short	0x000b
        /*00a6*/ 	.short	0x004c
        /*00a8*/ 	.byte	0x00, 0xf0, 0x11, 0x00


	//----- nvinfo : EIATTR_KPARAM_INFO
	.align		4
.L_20089:
        /*00ac*/ 	.byte	0x04, 0x17
        /*00ae*/ 	.short	(.L_20091 - .L_20090)
.L_20090:
        /*00b0*/ 	.word	0x00000000
        /*00b4*/ 	.short	0x000a
        /*00b6*/ 	.short	0x0048
        /*00b8*/ 	.byte	0x00, 0xf0, 0x11, 0x00


	//----- nvinfo : EIATTR_KPARAM_INFO
	.align		4
.L_20091:
        /*00bc*/ 	.byte	0x04, 0x17
        /*00be*/ 	.short	(.L_20093 - .L_20092)
.L_20092:
        /*00c0*/ 	.word	0x00000000
        /*00c4*/ 	.short	0x0009
        /*00c6*/ 	.short	0x0040
        /*00c8*/ 	.byte	0x00, 0xf0, 0x21, 0x00


	//----- nvinfo : EIATTR_KPARAM_INFO
	.align		4
.L_20093:
        /*00cc*/ 	.byte	0x04, 0x17
        /*00ce*/ 	.short	(.L_20095 - .L_20094)
.L_20094:
        /*00d0*/ 	.word	0x00000000
        /*00d4*/ 	.short	0x0008
        /*00d6*/ 	.short	0x0038
        /*00d8*/ 	.byte	0x00, 0xf0, 0x11, 0x00


	//----- nvinfo : EIATTR_KPARAM_INFO
	.align		4
.L_20095:
        /*00dc*/ 	.byte	0x04, 0x17
        /*00de*/ 	.short	(.L_20097 - .L_20096)
.L_20096:
        /*00e0*/ 	.word	0x00000000
        /*00e4*/ 	.short	0x0007
        /*00e6*/ 	.short	0x0030
        /*00e8*/ 	.byte	0x00, 0xf0, 0x21, 0x00


	//----- nvinfo : EIATTR_KPARAM_INFO
	.align		4
.L_20097:
        /*00ec*/ 	.byte	0x04, 0x17
        /*00ee*/ 	.short	(.L_20099 - .L_20098)
.L_20098:
        /*00f0*/ 	.word	0x00000000
        /*00f4*/ 	.short	0x0006
        /*00f6*/ 	.short	0x0028
        /*00f8*/ 	.byte	0x00, 0xf0, 0x21, 0x00


	//----- nvinfo : EIATTR_KPARAM_INFO
	.align		4
.L_20099:
        /*00fc*/ 	.byte	0x04, 0x17
        /*00fe*/ 	.short	(.L_20101 - .L_20100)
.L_20100:
        /*0100*/ 	.word	0x00000000
        /*0104*/ 	.short	0x0005
        /*0106*/ 	.short	0x0024
        /*0108*/ 	.byte	0x00, 0xf0, 0x11, 0x00


	//----- nvinfo : EIATTR_KPARAM_INFO
	.align		4
.L_20101:
        /*010c*/ 	.byte	0x04, 0x17
        /*010e*/ 	.short	(.L_20103 - .L_20102)
.L_20102:
        /*0110*/ 	.word	0x00000000
        /*0114*/ 	.short	0x0004
        /*0116*/ 	.short	0x0020
        /*0118*/ 	.byte	0x00, 0xf0, 0x11, 0x00


	//----- nvinfo : EIATTR_KPARAM_INFO
	.align		4
.L_20103:
        /*011c*/ 	.byte	0x04, 0x17
        /*011e*/ 	.short	(.L_20105 - .L_20104)
.L_20104:
        /*0120*/ 	.word	0x00000000
        /*0124*/ 	.short	0x0003
        /*0126*/ 	.short	0x0018
        /*0128*/ 	.byte	0x00, 0xf0, 0x21, 0x00


	//----- nvinfo : EIATTR_KPARAM_INFO
	.align		4
.L_20105:
        /*012c*/ 	.byte	0x04, 0x17
        /*012e*/ 	.short	(.L_20107 - .L_20106)
.L_20106:
        /*0130*/ 	.word	0x00000000
        /*0134*/ 	.short	0x0002
        /*0136*/ 	.short	0x0010
        /*0138*/ 	.byte	0x00, 0xf0, 0x21, 0x00


	//----- nvinfo : EIATTR_KPARAM_INFO
	.align		4
.L_20107:
        /*013c*/ 	.byte	0x04, 0x17
        /*013e*/ 	.short	(.L_20109 - .L_20108)
.L_20108:
        /*0140*/ 	.word	0x00000000
        /*0144*/ 	.short	0x0001
        /*0146*/ 	.short	0x0008
        /*0148*/ 	.byte	0x00, 0xf0, 0x21, 0x00


	//----- nvinfo : EIATTR_KPARAM_INFO
	.align		4
.L_20109:
        /*014c*/ 	.byte	0x04, 0x17
        /*014e*/ 	.short	(.L_20111 - .L_20110)
.L_20110:
        /*0150*/ 	.word	0x00000000
        /*0154*/ 	.short	0x0000
        /*0156*/ 	.short	0x0000
        /*0158*/ 	.byte	0x00, 0xf0, 0x21, 0x00


	//----- nvinfo : EIATTR_MAXREG_COUNT
	.align		4
.L_20111:
        /*015c*/ 	.byte	0x03, 0x1b
        /*015e*/ 	.short	0x00ff


	//----- nvinfo : EIATTR_NUM_BARRIERS
	.align		4
        /*0160*/ 	.byte	0x02, 0x4c
        /*0162*/ 	.byte	0x01
	.zero		1


	//----- nvinfo : EIATTR_EXTERNS
	.align		4
        /*0164*/ 	.byte	0x04, 0x0f
        /*0166*/ 	.short	(.L_20113 - .L_20112)


	//   ....[0]....
	.align		4
.L_20112:
        /*0168*/ 	.word	index@(__assertfail)


	//----- nvinfo : EIATTR_MERCURY_ISA_VERSION
	.align		4
.L_20113:
        /*016c*/ 	.byte	0x03, 0x5f
        /*016e*/ 	.short	0x0000


	//----- nvinfo : EIATTR_COOP_GROUP_MASK_REGIDS
	.align		4
        /*0170*/ 	.byte	0x04, 0x29
        /*0172*/ 	.short	(.L_20115 - .L_20114)


	//   ....[0]....
.L_20114:
        /*0174*/ 	.word	0xffffffff


	//   ....[1]....
        /*0178*/ 	.word	0xffffffff


	//   ....[2]....
        /*017c*/ 	.word	0xffffffff


	//   ....[3]....
        /*0180*/ 	.word	0xffffffff


	//   ....[4]....
        /*0184*/ 	.word	0xffffffff


	//   ....[5]....
        /*0188*/ 	.word	0xffffffff


	//   ....[6]....
        /*018c*/ 	.word	0xffffffff


	//   ....[7]....
        /*0190*/ 	.word	0xffffffff


	//   ....[8]....
        /*0194*/ 	.word	0xffffffff


	//   ....[9]....
        /*0198*/ 	.word	0xffffffff


	//   ....[10]....
        /*019c*/ 	.word	0xffffffff


	//   ....[11]....
        /*01a0*/ 	.word	0xffffffff


	//   ....[12]....
        /*01a4*/ 	.word	0xffffffff


	//   ....[13]....
        /*01a8*/ 	.word	0xffffffff


	//   ....[14]....
        /*01ac*/ 	.word	0xffffffff


	//   ....[15]....
        /*01b0*/ 	.word	0xffffffff


	//   ....[16]....
        /*01b4*/ 	.word	0xffffffff


	//   ....[17]....
        /*01b8*/ 	.word	0xffffffff


	//----- nvinfo : EIATTR_COOP_GROUP_INSTR_OFFSETS
	.align		4
.L_20115:
        /*01bc*/ 	.byte	0x04, 0x28
        /*01be*/ 	.short	(.L_20117 - .L_20116)


	//   ....[0]....
.L_20116:
        /*01c0*/ 	.word	0x000001a0


	//   ....[1]....
        /*01c4*/ 	.word	0x000001c0


	//   ....[2]....
        /*01c8*/ 	.word	0x000001e0


	//   ....[3]....
        /*01cc*/ 	.word	0x00000290


	//   ....[4]....
        /*01d0*/ 	.word	0x000002b0


	//   ....[5]....
        /*01d4*/ 	.word	0x000002d0


	//   ....[6]....
        /*01d8*/ 	.word	0x00001090


	//   ....[7]....
        /*01dc*/ 	.word	0x00001100


	//   ....[8]....
        /*01e0*/ 	.word	0x00001120


	//   ....[9]....
        /*01e4*/ 	.word	0x00001140


	//   ....[10]....
        /*01e8*/ 	.word	0x00001160


	//   ....[11]....
        /*01ec*/ 	.word	0x000011b0


	//   ....[12]....
        /*01f0*/ 	.word	0x000011d0


	//   ....[13]....
        /*01f4*/ 	.word	0x000011f0


	//   ....[14]....
        /*01f8*/ 	.word	0x00002b70


	//   ....[15]....
        /*01fc*/ 	.word	0x00002be0


	//   ....[16]....
        /*0200*/ 	.word	0x00002c40


	//   ....[17]....
        /*0204*/ 	.word	0x00002ca0


	//----- nvinfo : EIATTR_SYSCALL_OFFSETS
	.align		4
.L_20117:
        /*0208*/ 	.byte	0x04, 0x46
        /*020a*/ 	.short	(.L_20119 - .L_20118)


	//   ....[0]....
.L_20118:
        /*020c*/ 	.word	0x00002b00


	//----- nvinfo : EIATTR_EXIT_INSTR_OFFSETS
	.align		4
.L_20119:
        /*0210*/ 	.byte	0x04, 0x1c
        /*0212*/ 	.short	(.L_20121 - .L_20120)


	//   ....[0]....
.L_20120:
        /*0214*/ 	.word	0x000022f0


	//   ....[1]....
        /*0218*/ 	.word	0x00002300


	//   ....[2]....
        /*021c*/ 	.word	0x000029d0


	//   ....[3]....
        /*0220*/ 	.word	0x00002b10


	//----- nvinfo : EIATTR_CTAIDZ_USED
	.align		4
.L_20121:
        /*0224*/ 	.byte	0x01, 0x04
	.zero		2


	//----- nvinfo : EIATTR_CRS_STACK_SIZE
	.align		4
        /*0228*/ 	.byte	0x04, 0x1e
        /*022a*/ 	.short	(.L_20123 - .L_20122)
.L_20122:
        /*022c*/ 	.word	0x00000000
.L_20123:


//--------------------- .nv.info._ZN4vllm25paged_attention_v1_kernelIfhLi120ELi16ELi128ELNS_18Fp8KVCacheDataTypeE1ELb0EEEvPT_PKS2_PKT0_S8_ifPKiSA_iPKfiiiSC_SC_iiiii --------------------------
	.section	.nv.info._ZN4vllm25paged_attention_v1_kernelIfhLi120ELi16ELi128ELNS_18Fp8KVCacheDataTypeE1ELb0EEEvPT_PKS2_PKT0_S8_ifPKiSA_iPKfiiiSC_SC_iiiii,"",@"SHT_CUDA_INFO"
	.sectionflags	@""
	.align	4


	//----- nvinfo : EIATTR_CUDA_API_VERSION
	.align		4
        /*0000*/ 	.byte	0x04, 0x37
        /*0002*/ 	.short	(.L_20125 - .L_20124)
.L_20124:
        /*0004*/ 	.word	0x00000082


	//----- nvinfo : EIATTR_SW2861232_WAR
	.align		4
.L_20125:
        /*0008*/ 	.byte	0x01, 0x35
	.zero		2


	//----- nvinfo : EIATTR_PARAM_CBANK
	.align		4
        /*000c*/ 	.byte	0x04, 0x0a
        /*000e*/ 	.short	(.L_20127 - .L_20126)
	.align		4
.L_20126:
        /*0010*/ 	.word	index@(.nv.constant0._ZN4vllm25paged_attention_v1_kernelIfhLi120ELi16ELi128ELNS_18Fp8KVCacheDataTypeE1ELb0EEEvPT_PKS2_PKT0_S8_ifPKiSA_iPKfiiiSC_SC_iiiii)
        /*0014*/ 	.short	0x0160
        /*0016*/ 	.short	0x007c


	//----- nvinfo : EIATTR_CBANK_PARAM_SIZE
	.align		4
.L_20127:
        /*0018*/ 	.byte	0x03, 0x19
        /*001a*/ 	.short	0x007c


	//----- nvinfo : EIATTR_KPARAM_INFO
	.align		4
        /*001c*/ 	.byte	0x04, 0x17
        /*001e*/ 	.short	(.L_20129 - .L_20128)
.L_20128:
        /*0020*/ 	.word	0x00000000
        /*0024*/ 	.short	0x0013
        /*0026*/ 	.short	0x0078
        /*0028*/ 	.byte	0x00, 0xf0, 0x11, 0x00


	//----- nvinfo : EIATTR_KPARAM_INFO
	.align		4
.L_20129:
        /*002c*/ 	.byte	0x04, 0x17
        /*002e*/ 	.short	(.L_20131 - .L_20130)
.L_20130:
        /*0030*/ 	.word	0x00000000
        /*0034*/ 	.short	0x0012
        /*0036*/ 	.short	0x0074
        /*0038*/ 	.byte	0x00, 0xf0, 0x11, 0x00


	//----- nvinfo : EIATTR_KPARAM_INFO
	.align		4
.L_20131:
        /*003c*/ 	.byte	0x04, 0x17
        /*003e*/ 	.short	(.L_20133 - .L_20132)
.L_20132:
        /*0040*/ 	.word	0x00000000
        /*0044*/ 	.short	0x0011
        /*0046*/ 	.short	0x0070
        /*0048*/ 	.byte	0x00, 0xf0, 0x11, 0x00


	//----- nvinfo : EIATTR_KPARAM_INFO
	.align		4
.L_20133:
        /*004c*/ 	.byte	0x04, 0x17
        /*004e*/ 	.short	(.L_20135 - .L_20134)
.L_20134:
        /*0050*/ 	.word	0x00000000
        /*0054*/ 	.short	0x0010
        /*0056*/ 	.short	0x006c
        /*0058*/ 	.byte	0x00, 0xf0, 0x11, 0x00


	//----- nvinfo : EIATTR_KPARAM_INFO
	.align		4
.L_20135:
        /*005c*/ 	.byte	0x04, 0x17
        /*005e*/ 	.short	(.L_20137 - .L_20136)
.L_20136:
        /*0060*/ 	.word	0x00000000
        /*0064*/ 	.short	0x000f
        /*0066*/ 	.short	0x0068
        /*0068*/ 	.byte	0x00, 0xf0, 0x11, 0x00


	//----- nvinfo : EIATTR_KPARAM_INFO
	.align		4
.L_20137:
        /*006c*/ 	.byte	0x04, 0x17
        /*006e*/ 	.short	(.L_20139 - .L_20138)
.L_20138:
        /*0070*/ 	.word	0x00000000
        /*0074*/ 	.short	0x000e
        /*0076*/ 	.short	0x0060
        /*0078*/ 	.byte	0x00, 0xf0, 0x21, 0x00


	//----- nvinfo : EIATTR_KPARAM_INFO
	.align		4
.L_20139:
        /*007c*/ 	.byte	0x04, 0x17
        /*007e*/ 	.short	(.L_20141 - .L_20140)
.L_20140:
        /*0080*/ 	.word	0x00000000
        /*0084*/ 	.short	0x000d
        /*0086*/ 	.short	0x0058
        /*0088*/ 	.byte	0x00, 0xf0, 0x21, 0x00


	//----- nvinfo : EIATTR_KPARAM_INFO
	.align		4
.L_20141:
        /*008c*/ 	.byte	0x04, 0x17
        /*008e*/ 	.short	(.L_20143 - .L_20142)
.L_20142:
        /*0090*/ 	.word	0x00000000
        /*0094*/ 	.short	0x000c
        /*0096*/ 	.short	0x0050
        /*0098*/ 	.byte	0x00, 0xf0, 0x11, 0x00


	//----- nvinfo : EIATTR_KPARAM_INFO
	.align		4
.L_20143:
        /*009c*/ 	.byte	0x04, 0x17
        /*009e*/ 	.short	(.L_20145 - .L_20144)
.L_20144:
        /*00a0*/ 	.word	0x00000000
        /*00a4*/ 	.short	0x000b
        /*00a6*/ 	.short	0x004c
        /*00a8*/ 	.byte	0x00, 0xf0, 0x11, 0x00


	//----- nvinfo : EIATTR_KPARAM_INFO
	.align		4
.L_20145:
        /*00ac*/ 	.byte	0x04, 0x17
        /*00ae*/ 	.short	(.L_20147 - .L_20146)
.L_20146:
        /*00b0*/ 	.word	0x00000000
        /*00b4*/ 	.short	0x000a
        /*00b6*/ 	.short	0x0048
        /*00b8*/ 	.byte	0x00, 0xf0, 0x11, 0x00


	//----- nvinfo : EIATTR_KPARAM_INFO
	.align		4
.L_20147:
        /*00bc*/ 	.byte	0x04, 0x17
        /*00be*/ 	.short	(.L_20149 - .L_20148)
.L_20148:
        /*00c0*/ 	.word	0x00000000
        /*00c4*/ 	.short	0x0009
        /*00c6*/ 	.short	0x0040
        /*00c8*/ 	.byte	0x00, 0xf0, 0x21, 0x00


	//----- nvinfo : EIATTR_KPARAM_INFO
	.align		4
.L_20149:
        /*00cc*/ 	.byte	0x04, 0x17
        /*00ce*/ 	.short	(.L_20151 - .L_20150)
.L_20150:
        /*00d0*/ 	.word	0x00000000
        /*00d4*/ 	.short	0x0008
        /*00d6*/ 	.short	0x0038
        /*00d8*/ 	.byte	0x00, 0xf0, 0x11, 0x00


	//----- nvinfo : EIATTR_KPARAM_INFO
	.align		4
.L_20151:
        /*00dc*/ 	.byte	0x04, 0x17
        /*00de*/ 	.short	(.L_20153 - .L_20152)
.L_20152:
        /*00e0*/ 	.word	0x00000000
        /*00e4*/ 	.short	0x0007
        /*00e6*/ 	.short	0x0030
        /*00e8*/ 	.byte	0x00, 0xf0, 0x21, 0x00


	//----- nvinfo : EIATTR_KPARAM_INFO
	.align		4
.L_20153:
        /*00ec*/ 	.byte	0x04, 0x17
        /*00ee*/ 	.short	(.L_20155 - .L_20154)
.L_20154:
        /*00f0*/ 	.word	0x00000000
        /*00f4*/ 	.short	0x0006
        /*00f6*/ 	.short	0x0028
        /*00f8*/ 	.byte	0x00, 0xf0, 0x21, 0x00


	//----- nvinfo : EIATTR_KPARAM_INFO
	.align		4
.L_20155:
        /*00fc*/ 	.byte	0x04, 0x17
        /*00fe*/ 	.short	(.L_20157 - .L_20156)
.L_20156:
        /*0100*/ 	.word	0x00000000
        /*0104*/ 	.short	0x0005
        /*0106*/ 	.short	0x0024
        /*0108*/ 	.byte	0x00, 0xf0, 0x11, 0x00


	//----- nvinfo : EIATTR_KPARAM_INFO
	.align		4
.L_20157:
        /*010c*/ 	.byte	0x04, 0x17
        /*010e*/ 	.short	(.L_20159 - .L_20158)
.L_20158:
        /*0110*/ 	.word	0x00000000
        /*0114*/ 	.short	0x0004
        /*0116*/ 	.short	0x0020
        /*0118*/ 	.byte	0x00, 0xf0, 0x11, 0x00


	//----- nvinfo : EIATTR_KPARAM_INFO
	.align		4
.L_20159:
        /*011c*/ 	.byte	0x04, 0x17
        /*011e*/ 	.short	(.L_20161 - .L_20160)
.L_20160:
        /*0120*/ 	.word	0x00000000
        /*0124*/ 	.short	0x0003
        /*0126*/ 	.short	0x0018
        /*0128*/ 	.byte	0x00, 0xf0, 0x21, 0x00


	//----- nvinfo : EIATTR_KPARAM_INFO
	.align		4
.L_20161:
        /*012c*/ 	.byte	0x04, 0x17
        /*012e*/ 	.short	(.L_20163 - .L_20162)
.L_20162:
        /*0130*/ 	.word	0x00000000
        /*0134*/ 	.short	0x0002
        /*0136*/ 	.short	0x0010
        /*0138*/ 	.byte	0x00, 0xf0, 0x21, 0x00


	//----- nvinfo : EIATTR_KPARAM_INFO
	.align		4
.L_20163:
        /*013c*/ 	.byte	0x04, 0x17
        /*013e*/ 	.short	(.L_20165 - .L_20164)
.L_20164:
        /*0140*/ 	.word	0x00000000
        /*0144*/ 	.short	0x0001
        /*0146*/ 	.short	0x0008
        /*0148*/ 	.byte	0x00, 0xf0, 0x21, 0x00


	//----- nvinfo : EIATTR_KPARAM_INFO
	.align		4
.L_20165:
        /*014c*/ 	.byte	0x04, 0x17
        /*014e*/ 	.short	(.L_20167 - .L_20166)
.L_20166:
        /*0150*/ 	.word	0x00000000
        /*0154*/ 	.short	0x0000
        /*0156*/ 	.short	0x0000
        /*0158*/ 	.byte	0x00, 0xf0, 0x21, 0x00


	//----- nvinfo : EIATTR_MAXREG_COUNT
	.align		4
.L_20167:
        /*015c*/ 	.byte	0x03, 0x1b
        /*015e*/ 	.short	0x00ff


	//----- nvinfo : EIATTR_NUM_BARRIERS
	.align		4
        /*0160*/ 	.byte	0x02, 0x4c
        /*0162*/ 	.byte	0x01
	.zero		1


	//----- nvinfo : EIATTR_EXTERNS
	.align		4
        /*0164*/ 	.byte	0x04, 0x0f
        /*0166*/ 	.short	(.L_20169 - .L_20168)


	//   ....[0]....
	.align		4
.L_20168:
        /*0168*/ 	.word	index@(__assertfail)


	//----- nvinfo : EIATTR_MERCURY_ISA_VERSION
	.align		4
.L_20169:
        /*016c*/ 	.byte	0x03, 0x5f
        /*016e*/ 	.short	0x0000


	//----- nvinfo : EIATTR_COOP_GROUP_MASK_REGIDS
	.align		4
        /*0170*/ 	.byte	0x04, 0x29
        /*0172*/ 	.short	(.L_20171 - .L_20170)


	//   ....[0]....
.L_20170:
        /*0174*/ 	.word	0xffffffff


	//   ....[1]....
        /*0178*/ 	.word	0xffffffff


	//   ....[2]....
        /*017c*/ 	.word	0xffffffff


	//   ....[3]....
        /*0180*/ 	.word	0xffffffff


	//   ....[4]....
        /*0184*/ 	.word	0xffffffff


	//   ....[5]....
        /*0188*/ 	.word	0xffffffff


	//   ....[6]....
        /*018c*/ 	.word	0xffffffff


	//   ....[7]....
        /*0190*/ 	.word	0xffffffff


	//   ....[8]....
        /*0194*/ 	.word	0xffffffff


	//   ....[9]....
        /*0198*/ 	.word	0xffffffff


	//   ....[10]....
        /*019c*/ 	.word	0xffffffff


	//   ....[11]....
        /*01a0*/ 	.word	0xffffffff


	//   ....[12]....
        /*01a4*/ 	.word	0xffffffff


	//   ....[13]....
        /*01a8*/ 	.word	0xffffffff


	//   ....[14]....
        /*01ac*/ 	.word	0xffffffff


	//   ....[15]....
        /*01b0*/ 	.word	0xffffffff


	//   ....[16]....
        /*01b4*/ 	.word	0xffffffff


	//   ....[17]....
        /*01b8*/ 	.word	0xffffffff


	//----- nvinfo : EIATTR_COOP_GROUP_INSTR_OFFSETS
	.align		4
.L_20171:
        /*01bc*/ 	.byte	0x04, 0x28
        /*01be*/ 	.short	(.L_20173 - .L_20172)


	//   ....[0]....
.L_20172:
        /*01c0*/ 	.word	0x000001a0


	//   ....[1]....
        /*01c4*/ 	.word	0x000001c0


	//   ....[2]....
        /*01c8*/ 	.word	0x000001e0


	//   ....[3]....
        /*01cc*/ 	.word	0x00000290


	//   ....[4]....
        /*01d0*/ 	.word	0x000002b0


	//   ....[5]....
        /*01d4*/ 	.word	0x000002d0


	//   ....[6]....
        /*01d8*/ 	.word	0x00001090


	//   ....[7]....
        /*01dc*/ 	.word	0x00001100


	//   ....[8]....
        /*01e0*/ 	.word	0x00001120


	//   ....[9]....
        /*01e4*/ 	.word	0x00001140


	//   ....[10]....
        /*01e8*/ 	.word	0x00001160


	//   ....[11]....
        /*01ec*/ 	.word	0x000011b0


	//   ....[12]....
        /*01f0*/ 	.word	0x000011d0


	//   ....[13]....
        /*01f4*/ 	.word	0x000011f0


	//   ....[14]....
        /*01f8*/ 	.word	0x00002ac0


	//   ....[15]....
        /*01fc*/ 	.word	0x00002b30


	//   ....[16]....
        /*0200*/ 	.word	0x00002b90


	//   ....[17]....
        /*0204*/ 	.word	0x00002bf0


	//----- nvinfo : EIATTR_SYSCALL_OFFSETS
	.align		4
.L_20173:
        /*0208*/ 	.byte	0x04, 0x46
        /*020a*/ 	.short	(.L_20175 - .L_20174)


	//   ....[0]....
.L_20174:
        /*020c*/ 	.word	0x00002a50


	//----- nvinfo : EIATTR_EXIT_INSTR_OFFSETS
	.align		4
.L_20175:
        /*0210*/ 	.byte	0x04, 0x1c
        /*0212*/ 	.short	(.L_20177 - .L_20176)


	//   ....[0]....
.L_20176:
        /*0214*/ 	.word	0x000022a0


	//   ....[1]....
        /*0218*/ 	.word	0x000022b0


	//   ....[2]....
        /*021c*/ 	.word	0x00002920


	//   ....[3]....
        /*0220*/ 	.word	0x00002a60


	//----- nvinfo : EIATTR_CTAIDZ_USED
	.align		4
.L_20177:
        /*0224*/ 	.byte	0x01, 0x04
	.zero		2


	//----- nvinfo : EIATTR_CRS_STACK_SIZE
	.align		4
        /*0228*/ 	.byte	0x04, 0x1e
        /*022a*/ 	.short	(.L_20179 - .L_20178)
.L_20178:
        /*022c*/ 	.word	0x00000000
.L_20179:


//--------------------- .nv.info._ZN4vllm25paged_attention_v1_kernelIfhLi112ELi16ELi128ELNS_18Fp8KVCacheDataTypeE1ELb0EEEvPT_PKS2_PKT0_S8_ifPKiSA_iPKfiiiSC_SC_iiiii --------------------------
	.section	.nv.info._ZN4vllm25paged_attention_v1_kernelIfhLi112ELi16ELi128ELNS_18Fp8KVCacheDataTypeE1ELb0EEEvPT_PKS2_PKT0_S8_ifPKiSA_iPKfiiiSC_SC_iiiii,"",@"SHT_CUDA_INFO"
	.sectionflags	@""
	.align	4


	//----- nvinfo : EIATTR_CUDA_API_VERSION
	.align		4
        /*0000*/ 	.byte	0x04, 0x37
        /*0002*/ 	.short	(.L_20181 - .L_20180)
.L_20180:
        /*0004*/ 	.word	0x00000082


	//----- nvinfo : EIATTR_SW2861232_WAR
	.align		4
.L_20181:
        /*0008*/ 	.byte	0x01, 0x35
	.zero		2


	//----- nvinfo : EIATTR_PARAM_CBANK
	.align		4
        /*000c*/ 	.byte	0x04, 0x0a
        /*000e*/ 	.short	(.L_20183 - .L_20182)
	.align		4
.L_20182:
        /*0010*/ 	.word	index@(.nv.constant0._ZN4vllm25paged_attention_v1_kernelIfhLi112ELi16ELi128ELNS_18Fp8KVCacheDataTypeE1ELb0EEEvPT_PKS2_PKT0_S8_ifPKiSA_iPKfiiiSC_SC_iiiii)
        /*0014*/ 	.short	0x0160
        /*0016*/ 	.short	0x007c


	//----- nvinfo : EIATTR_CBANK_PARAM_SIZE
	.align		4
.L_20183:
        /*0018*/ 	.byte	0x03, 0x19
        /*001a*/ 	.short	0x007c


	//----- nvinfo : EIATTR_KPARAM_INFO
	.align		4
        /*001c*/ 	.byte	0x04, 0x17
        /*001e*/ 	.short	(.L_20185 - .L_20184)
.L_20184:
        /*0020*/ 	.word	0x00000000
        /*0024*/ 	.short	0x0013
        /*0026*/ 	.short	0x0078
        /*0028*/ 	.byte	0x00, 0xf0, 0x11, 0x00


	//----- nvinfo : EIATTR_KPARAM_INFO
	.align		4
.L_20185:
        /*002c*/ 	.byte	0x04, 0x17
        /*002e*/ 	.short	(.L_20187 - .L_20186)
.L_20186:
        /*0030*/ 	.word	0x00000000
        /*0034*/ 	.short	0x0012
        /*0036*/ 	.short	0x0074
        /*0038*/ 	.byte	0x00, 0xf0, 0x11, 0x00


	//----- nvinfo : EIATTR_KPARAM_INFO
	.align		4
.L_20187:
        /*003c*/ 	.byte	0x04, 0x17
        /*003e*/ 	.short	(.L_20189 - .L_20188)
.L_20188:
        /*0040*/ 	.word	0x00000000
        /*0044*/ 	.short	0x0011
        /*0046*/ 	.short	0x0070
        /*0048*/ 	.byte	0x00, 0xf0, 0x11, 0x00


	//----- nvinfo : EIATTR_KPARAM_INFO
	.align		4
.L_20189:
        /*004c*/ 	.byte	0x04, 0x17
        /*004e*/ 	.short	(.L_20191 - .L_20190)
.L_20190:
        /*0050*/ 	.word	0x00000000
        /*0054*/ 	.short	0x0010
        /*0056*/ 	.short	0x006c
        /*0058*/ 	.byte	0x00, 0xf0, 0x11, 0x00


	//----- nvinfo : EIATTR_KPARAM_INFO
	.align		4
.L_20191:
        /*005c*/ 	.byte	0x04, 0x17
        /*005e*/ 	.short	(.L_20193 - .L_20192)
.L_20192:
        /*0060*/ 	.word	0x00000000
        /*0064*/ 	.short	0x000f
        /*0066*/ 	.short	0x0068
        /*0068*/ 	.byte	0x00, 0xf0, 0x11, 0x00


	//----- nvinfo : EIATTR_KPARAM_INFO
	.align		4
.L_20193:
        /*006c*/ 	.byte	0x04, 0x17
        /*006e*/ 	.short	(.L_20195 - .L_20194)
.L_20194:
        /*0070*/ 	.word	0x00000000
        /*0074*/ 	.short	0x000e
        /*0076*/ 	.short	0x0060
        /*0078*/ 	.byte	0x00, 0xf0, 0x21, 0x00


	//----- nvinfo : EIATTR_KPARAM_INFO
	.align		4
.L_20195:
        /*007c*/ 	.byte	0x04, 0x17
        /*007e*/ 	.short	(.L_20197 - .L_20196)
.L_20196:
        /*0080*/ 	.word	0x00000000
        /*0084*/ 	.short	0x000d
        /*0086*/ 	.short	0x0058
        /*0088*/ 	.byte	0x00, 0xf0, 0x21, 0x00


	//----- nvinfo : EIATTR_KPARAM_INFO
	.align		4
.L_20197:
        /*008c*/ 	.byte	0x04, 0x17
        /*008e*/ 	.short	(.L_20199 - .L_20198)
.L_20198:
        /*0090*/ 	.word	0x00000000
        /*0094*/ 	.short	0x000c
        /*0096*/ 	.short	0x0050
        /*0098*/ 	.byte	0x00, 0xf0, 0x11, 0x00


	//----- nvinfo : EIATTR_KPARAM_INFO
	.align		4
.L_20199:
        /*009c*/ 	.byte	0x04, 0x17
        /*009e*/ 	.short	(.L_20201 - .L_20200)
.L_20200:
        /*00a0*/ 	.word	0x00000000
        /*00a4*/ 	.short	0x000b
        /*00a6*/ 	.short	0x004c
        /*00a8*/ 	.byte	0x00, 0xf0, 0x11, 0x00


	//----- nvinfo : EIATTR_KPARAM_INFO
	.align		4
.L_20201:
        /*00ac*/ 	.byte	0x04, 0x17
        /*00ae*/ 	.short	(.L_20203 - .L_20202)
.L_20202:
        /*00b0*/ 	.word	0x00000000
        /*00b4*/ 	.short	0x000a
        /*00b6*/ 	.short	0x0048
        /*00b8*/ 	.byte	0x00, 0xf0, 0x11, 0x00


	//----- nvinfo : EIATTR_KPARAM_INFO
	.align		4
.L_20203:
        /*00bc*/ 	.byte	0x04, 0x17
        /*00be*/ 	.short	(.L_20205 - .L_20204)
.L_20204:
        /*00c0*/ 	.word	0x00000000
        /*00c4*/ 	.short	0x0009
        /*00c6*/ 	.short	0x0040
        /*00c8*/ 	.byte	0x00, 0xf0, 0x21, 0x00


	//----- nvinfo : EIATTR_KPARAM_INFO
	.align		4
.L_20205:
        /*00cc*/ 	.byte	0x04, 0x17
        /*00ce*/ 	.short	(.L_20207 - .L_20206)
.L_20206:
        /*00d0*/ 	.word	0x00000000
        /*00d4*/ 	.short	0x0008
        /*00d6*/ 	.short	0x0038
        /*00d8*/ 	.byte	0x00, 0xf0, 0x11, 0x00


	//----- nvinfo : EIATTR_KPARAM_INFO
	.align		4
.L_20207:
        /*00dc*/ 	.byte	0x04, 0x17
        /*00de*/ 	.short	(.L_20209 - .L_20208)
.L_20208:
        /*00e0*/ 	.word	0x00000000
        /*00e4*/ 	.short	0x0007
        /*00e6*/ 	.short	0x0030
        /*00e8*/ 	.byte	0x00, 0xf0, 0x21, 0x00


	//----- nvinfo : EIATTR_KPARAM_INFO
	.align		4
.L_20209:
        /*00ec*/ 	.byte	0x04, 0x17
        /*00ee*/ 	.short	(.L_20211 - .L_20210)
.L_20210:
        /*00f0*/ 	.word	0x00000000
        /*00f4*/ 	.short	0x0006
        /*00f6*/ 	.short	0x0028
        /*00f8*/ 	.byte	0x00, 0xf0, 0x21, 0x00


	//----- nvinfo : EIATTR_KPARAM_INFO
	.align		4
.L_20211:
        /*00fc*/ 	.byte	0x04, 0x17
        /*00fe*/ 	.short	(.L_20213 - .L_20212)
.L_20212:
        /*0100*/ 	.word	0x00000000
        /*0104*/ 	.short	0x0005
        /*0106*/ 	.short	0x0024
        /*0108*/ 	.byte	0x00, 0xf0, 0x11, 0x00


	//----- nvinfo : EIATTR_KPARAM_INFO
	.align		4
.L_20213:
        /*010c*/ 	.byte	0x04, 0x17
        /*010e*/ 	.short	(.L_20215 - .L_20214)
.L_20214:
        /*0110*/ 	.word	0x00000000
        /*0114*/ 	.short	0x0004
        /*0116*/ 	.short	0x0020
        /*0118*/ 	.byte	0x00, 0xf0, 0x11, 0x00


	//----- nvinfo : EIATTR_KPARAM_INFO
	.align		4
.L_20215:
        /*011c*/ 	.byte	0x04, 0x17
        /*011e*/ 	.short	(.L_20217 - .L_20216)
.L_20216:
        /*0120*/ 	.word	0x00000000
        /*0124*/ 	.short	0x0003
        /*0126*/ 	.short	0x0018
        /*0128*/ 	.byte	0x00, 0xf0, 0x21, 0x00


	//----- nvinfo : EIATTR_KPARAM_INFO
	.align		4
.L_20217:
        /*012c*/ 	.byte	0x04, 0x17
        /*012e*/ 	.short	(.L_20219 - .L_20218)
.L_20218:
        /*0130*/ 	.word	0x00000000
        /*0134*/ 	.short	0x0002
        /*0136*/ 	.short	0x0010
        /*0138*/ 	.byte	0x00, 0xf0, 0x21, 0x00


	//----- nvinfo : EIATTR_KPARAM_INFO
	.align		4
.L_20219:
        /*013c*/ 	.byte	0x04, 0x17
        /*013e*/ 	.short	(.L_20221 - .L_20220)
.L_20220:
        /*0140*/ 	.word	0x00000000
        /*0144*/ 	.short	0x0001
        /*0146*/ 	.short	0x0008
        /*0148*/ 	.byte	0x00, 0xf0, 0x21, 0x00


	//----- nvinfo : EIATTR_KPARAM_INFO
	.align		4
.L_20221:
        /*014c*/ 	.byte	0x04, 0x17
        /*014e*/ 	.short	(.L_20223 - .L_20222)
.L_20222:
        /*0150*/ 	.word	0x00000000
        /*0154*/ 	.short	0x0000
        /*0156*/ 	.short	0x0000
        /*0158*/ 	.byte	0x00, 0xf0, 0x21, 0x00


	//----- nvinfo : EIATTR_MAXREG_COUNT
	.align		4
.L_20223:
        /*015c*/ 	.byte	0x03, 0x1b
        /*015e*/ 	.short	0x00ff


	//----- nvinfo : EIATTR_NUM_BARRIERS
	.align		4
        /*0160*/ 	.byte	0x02, 0x4c
        /*0162*/ 	.byte	0x01
	.zero		1


	//----- nvinfo : EIATTR_EXTERNS
	.align		4
        /*0164*/ 	.byte	0x04, 0x0f
        /*0166*/ 	.short	(.L_20225 - .L_20224)


	//   ....[0]....
	.align		4
.L_20224:
        /*0168*/ 	.word	index@(__assertfail)


	//----- nvinfo : EIATTR_MERCURY_ISA_VERSION
	.align		4
.L_20225:
        /*016c*/ 	.byte	0x03, 0x5f
        /*016e*/ 	.short	0x0000


	//----- nvinfo : EIATTR_COOP_GROUP_MASK_REGIDS
	.align		4
        /*0170*/ 	.byte	0x04, 0x29
        /*0172*/ 	.short	(.L_20227 - .L_20226)


	//   ....[0]....
.L_20226:
        /*0174*/ 	.word	0xffffffff


	//   ....[1]....
        /*0178*/ 	.word	0xffffffff


	//   ....[2]....
        /*017c*/ 	.word	0xffffffff


	//   ....[3]....
        /*0180*/ 	.word	0xffffffff


	//   ....[4]....
        /*0184*/ 	.word	0xffffffff


	//   ....[5]....
        /*0188*/ 	.word	0xffffffff


	//   ....[6]....
        /*018c*/ 	.word	0xffffffff


	//   ....[7]....
        /*0190*/ 	.word	0xffffffff


	//   ....[8]....
        /*0194*/ 	.word	0xffffffff


	//   ....[9]....
        /*0198*/ 	.word	0xffffffff


	//   ....[10]....
        /*019c*/ 	.word	0xffffffff


	//   ....[11]....
        /*01a0*/ 	.word	0xffffffff


	//   ....[12]....
        /*01a4*/ 	.word	0xffffffff


	//   ....[13]....
        /*01a8*/ 	.word	0xffffffff


	//   ....[14]....
        /*01ac*/ 	.word	0xffffffff


	//   ....[15]....
        /*01b0*/ 	.word	0xffffffff


	//   ....[16]....
        /*01b4*/ 	.word	0xffffffff


	//   ....[17]....
        /*01b8*/ 	.word	0xffffffff


	//----- nvinfo : EIATTR_COOP_GROUP_INSTR_OFFSETS
	.align		4
.L_20227:
        /*01bc*/ 	.byte	0x04, 0x28
        /*01be*/ 	.short	(.L_20229 - .L_20228)


	//   ....[0]....
.L_20228:
        /*01c0*/ 	.word	0x000001a0


	//   ....[1]....
        /*01c4*/ 	.word	0x000001c0


	//   ....[2]....
        /*01c8*/ 	.word	0x000001e0


	//   ....[3]....
        /*01cc*/ 	.word	0x00000290


	//   ....[4]....
        /*01d0*/ 	.word	0x000002b0


	//   ....[5]....
        /*01d4*/ 	.word	0x000002d0


	//   ....[6]....
        /*01d8*/ 	.word	0x00001090


	//   ....[7]....
        /*01dc*/ 	.word	0x00001100


	//   ....[8]....
        /*01e0*/ 	.word	0x00001120


	//   ....[9]....
        /*01e4*/ 	.word	0x00001140


	//   ....[10]....
        /*01e8*/ 	.word	0x00001160


	//   ....[11]....
        /*01ec*/ 	.word	0x000011b0


	//   ....[12]....
        /*01f0*/ 	.word	0x000011d0


	//   ....[13]....
        /*01f4*/ 	.word	0x000011f0


	//   ....[14]....
        /*01f8*/ 	.word	0x000029f0


	//   ....[15]....
        /*01fc*/ 	.word	0x00002a60


	//   ....[16]....
        /*0200*/ 	.word	0x00002ac0


	//   ....[17]....
        /*0204*/ 	.word	0x00002b20


	//----- nvinfo : EIATTR_SYSCALL_OFFSETS
	.align		4
.L_20229:
        /*0208*/ 	.byte	0x04, 0x46
        /*020a*/ 	.short	(.L_20231 - .L_20230)


	//   ....[0]....
.L_20230:
        /*020c*/ 	.word	0x00002980


	//----- nvinfo : EIATTR_EXIT_INSTR_OFFSETS
	.align		4
.L_20231:
        /*0210*/ 	.byte	0x04, 0x1c
        /*0212*/ 	.short	(.L_20233 - .L_20232)


	//   ....[0]....
.L_20232:
        /*0214*/ 	.word	0x00002230


	//   ....[1]....
        /*0218*/ 	.word	0x00002240


	//   ....[2]....
        /*021c*/ 	.word	0x00002850


	//   ....[3]....
        /*0220*/ 	.word	0x00002990


	//----- nvinfo : EIATTR_CTAIDZ_USED
	.align		4
.L_20233:
        /*0224*/ 	.byte	0x01, 0x04
	.zero		2


	//----- nvinfo : EIATTR_CRS_STACK_SIZE
	.align		4
        /*0228*/ 	.byte	0x04, 0x1e
        /*022a*/ 	.short	(.L_20235 - .L_20234)
.L_20234:
        /*022c*/ 	.word	0x00000000
.L_20235:


//--------------------- .nv.info._ZN4vllm25paged_attention_v1_kernelIfhLi96ELi16ELi128ELNS_18Fp8KVCacheDataTypeE1ELb0EEEvPT_PKS2_PKT0_S8_ifPKiSA_iPKfiiiSC_SC_iiiii --------------------------
	.section	.nv.info._ZN4vllm25paged_attention_v1_kernelIfhLi96ELi16ELi128ELNS_18Fp8KVCacheDataTypeE1ELb0EEEvPT_PKS2_PKT0_S8_ifPKiSA_iPKfiiiSC_SC_iiiii,"",@"SHT_CUDA_INFO"
	.sectionflags	@""
	.align	4


	//----- nvinfo : EIATTR_CUDA_API_VERSION
	.align		4
        /*0000*/ 	.byte	0x04, 0x37
        /*0002*/ 	.short	(.L_20237 - .L_20236)
.L_20236:
        /*0004*/ 	.word	0x00000082


	//----- nvinfo : EIATTR_SW2861232_WAR
	.align		4
.L_20237:
        /*0008*/ 	.byte	0x01, 0x35
	.zero		2


	//----- nvinfo : EIATTR_PARAM_CBANK
	.align		4
        /*000c*/ 	.byte	0x04, 0x0a
        /*000e*/ 	.short	(.L_20239 - .L_20238)
	.align		4
.L_20238:
        /*0010*/ 	.word	index@(.nv.constant0._ZN4vllm25paged_attention_v1_kernelIfhLi96ELi16ELi128ELNS_18Fp8KVCacheDataTypeE1ELb0EEEvPT_PKS2_PKT0_S8_ifPKiSA_iPKfiiiSC_SC_iiiii)
        /*0014*/ 	.short	0x0160
        /*0016*/ 	.short	0x007c


	//----- nvinfo : EIATTR_CBANK_PARAM_SIZE
	.align		4
.L_20239:
        /*0018*/ 	.byte	0x03, 0x19
        /*001a*/ 	.short	0x007c


	//----- nvinfo : EIATTR_KPARAM_INFO
	.align		4
        /*001c*/ 	.byte	0x04, 0x17
        /*001e*/ 	.short	(.L_20241 - .L_20240)
.L_20240:
        /*0020*/ 	.word	0x00000000
        /*0024*/ 	.short	0x0013
        /*0026*/ 	.short	0x0078
        /*0028*/ 	.byte	0x00, 0xf0, 0x11, 0x00


	//----- nvinfo : EIATTR_KPARAM_INFO
	.align		4
.L_20241:
        /*002c*/ 	.byte	0x04, 0x17
        /*002e*/ 	.short	(.L_20243 - .L_20242)
.L_20242:
        /*0030*/ 	.word	0x00000000
        /*0034*/ 	.short	0x0012
        /*0036*/ 	.short	0x0074
        /*0038*/ 	.byte	0x00, 0xf0, 0x11, 0x00


	//----- nvinfo : EIATTR_KPARAM_INFO
	.align		4
.L_20243:
        /*003c*/ 	.byte	0x04, 0x17
        /*003e*/ 	.short	(.L_20245 - .L_20244)
.L_20244:
        /*0040*/ 	.word	0x00000000
        /*0044*/ 	.short	0x0011
        /*0046*/ 	.short	0x0070
        /*0048*/ 	.byte	0x00, 0xf0, 0x11, 0x00


	//----- nvinfo : EIATTR_KPARAM_INFO
	.align		4
.L_20245:
        /*004c*/ 	.byte	0x04, 0x17
        /*004e*/ 	.short	(.L_20247 - .L_20246)
.L_20246:
        /*0050*/ 	.word	0x00000000
        /*0054*/ 	.short	0x0010
        /*0056*/ 	.short	0x006c
        /*0058*/ 	.byte	0x00, 0xf0, 0x11, 0x00


	//----- nvinfo : EIATTR_KPARAM_INFO
	.align		4
.L_20247:
        /*005c*/ 	.byte	0x04, 0x17
        /*005e*/ 	.short	(.L_20249 - .L_20248)
.L_20248:
        /*0060*/ 	.word	0x00000000
        /*0064*/ 	.short	0x000f
        /*0066*/ 	.short	0x0068
        /*0068*/ 	.byte	0x00, 0xf0, 0x11, 0x00


	//----- nvinfo : EIATTR_KPARAM_INFO
	.align		4
.L_20249:
        /*006c*/ 	.byte	0x04, 0x17
        /*006e*/ 	.short	(.L_20251 - .L_20250)
.L_20250:
        /*0070*/ 	.word	0x00000000
        /*0074*/ 	.short	0x000e
        /*0076*/ 	.short	0x0060
        /*0078*/ 	.byte	0x00, 0xf0, 0x21, 0x00


	//----- nvinfo : EIATTR_KPARAM_INFO
	.align		4
.L_20251:
        /*007c*/ 	.byte	0x04, 0x17
        /*007e*/ 	.short	(.L_20253 - .L_20252)
.L_20252:
        /*0080*/ 	.word	0x00000000
        /*0084*/ 	.short	0x000d
        /*0086*/ 	.short	0x0058
        /*0088*/ 	.byte	0x00, 0xf0, 0x21, 0x00


	//----- nvinfo : EIATTR_KPARAM_INFO
	.align		4
.L_20253:
        /*008c*/ 	.byte	0x04, 0x17
        /*008e*/ 	.short	(.L_20255 - .L_20254)
.L_20254:
        /*0090*/ 	.word	0x00000000
        /*0094*/ 	.short	0x000c
        /*0096*/ 	.short	0x0050
        /*0098*/ 	.byte	0x00, 0xf0, 0x11, 0x00


	//----- nvinfo : EIATTR_KPARAM_INFO
	.align		4
.L_20255:
        /*009c*/ 	.byte	0x04, 0x17
        /*009e*/ 	.short	(.L_20257 - .L_20256)
.L_20256:
        /*00a0*/ 	.word	0x00000000
        /*00a4*/ 	.short	0x000b
        /*00a6*/ 	.short	0x004c
        /*00a8*/ 	.byte	0x00, 0xf0, 0x11, 0x00


	//----- nvinfo : EIATTR_KPARAM_INFO
	.align		4
.L_20257:
        /*00ac*/ 	.byte	0x04, 0x17
        /*00ae*/ 	.short	(.L_20259 - .L_20258)
.L_20258:
        /*00b0*/ 	.word	0x00000000
        /*00b4*/ 	.short	0x000a
        /*00b6*/ 	.short	0x0048
        /*00b8*/ 	.byte	0x00, 0xf0, 0x11, 0x00


	//----- nvinfo : EIATTR_KPARAM_INFO
	.align		4
.L_20259:
        /*00bc*/ 	.byte	0x04, 0x17
        /*00be*/ 	.short	(.L_20261 - .L_20260)
.L_20260:
        /*00c0*/ 	.word	0x00000000
        /*00c4*/ 	.short	0x0009
        /*00c6*/ 	.short	0x0040
        /*00c8*/ 	.byte	0x00, 0xf0, 0x21, 0x00


	//----- nvinfo : EIATTR_KPARAM_INFO
	.align		4
.L_20261:
        /*00cc*/ 	.byte	0x04, 0x17
        /*00ce*/ 	.short	(.L_20263 - .L_20262)
.L_20262:
        /*00d0*/ 	.word	0x00000000
        /*00d4*/ 	.short	0x0008
        /*00d6*/ 	.short	0x0038
        /*00d8*/ 	.byte	0x00, 0xf0, 0x11, 0x00


	//----- nvinfo : EIATTR_KPARAM_INFO
	.align		4
.L_20263:
        /*00dc*/ 	.byte	0x04, 0x17
        /*00de*/ 	.short	(.L_20265 - .L_20264)
.L_20264:
        /*00e0*/ 	.word	0x00000000
        /*00e4*/ 	.short	0x0007
        /*00e6*/ 	.short	0x0030
        /*00e8*/ 	.byte	0x00, 0xf0, 0x21, 0x00


	//----- nvinfo : EIATTR_KPARAM_INFO
	.align		4
.L_20265:
        /*00ec*/ 	.byte	0x04, 0x17
        /*00ee*/ 	.short	(.L_20267 - .L_20266)
.L_20266:
        /*00f0*/ 	.word	0x00000000
        /*00f4*/ 	.short	0x0006
        /*00f6*/ 	.short	0x0028
        /*00f8*/ 	.byte	0x00, 0xf0, 0x21, 0x00


	//----- nvinfo : EIATTR_KPARAM_INFO
	.align		4
.L_20267:
        /*00fc*/ 	.byte	0x04, 0x17
        /*00fe*/ 	.short	(.L_20269 - .L_20268)
.L_20268:
        /*0100*/ 	.word	0x00000000
        /*0104*/ 	.short	0x0005
        /*0106*/ 	.short	0x0024
        /*0108*/ 	.byte	0x00, 0xf0, 0x11, 0x00


	//----- nvinfo : EIATTR_KPARAM_INFO
	.align		4
.L_20269:
        /*010c*/ 	.byte	0x04, 0x17
        /*010e*/ 	.short	(.L_20271 - .L_20270)
.L_20270:
        /*0110*/ 	.word	0x00000000
        /*0114*/ 	.short	0x0004
        /*0116*/ 	.short	0x0020
        /*0118*/ 	.byte	0x00, 0xf0, 0x11, 0x00


	//----- nvinfo : EIATTR_KPARAM_INFO
	.align		4
.L_20271:
        /*011c*/ 	.byte	0x04, 0x17
        /*011e*/ 	.short	(.L_20273 - .L_20272)
.L_20272:
        /*0120*/ 	.word	0x00000000
        /*0124*/ 	.short	0x0003
        /*0126*/ 	.short	0x0018
        /*0128*/ 	.byte	0x00, 0xf0, 0x21, 0x00


	//----- nvinfo : EIATTR_KPARAM_INFO
	.align		4
.L_20273:
        /*012c*/ 	.byte	0x04, 0x17
        /*012e*/ 	.short	(.L_20275 - .L_20274)
.L_20274:
        /*0130*/ 	.word	0x00000000
        /*0134*/ 	.short	0x0002
        /*0136*/ 	.short	0x0010
        /*0138*/ 	.byte	0x00, 0xf0, 0x21, 0x00


	//----- nvinfo : EIATTR_KPARAM_INFO
	.align		4
.L_20275:
        /*013c*/ 	.byte	0x04, 0x17
        /*013e*/ 	.short	(.L_20277 - .L_20276)
.L_20276:
        /*0140*/ 	.word	0x00000000
        /*0144*/ 	.short	0x0001
        /*0146*/ 	.short	0x0008
        /*0148*/ 	.byte	0x00, 0xf0, 0x21, 0x00


	//----- nvinfo : EIATTR_KPARAM_INFO
	.align		4
.L_20277:
        /*014c*/ 	.byte	0x04, 0x17
        /*014e*/ 	.short	(.L_20279 - .L_20278)
.L_20278:
        /*0150*/ 	.word	0x00000000
        /*0154*/ 	.short	0x0000
        /*0156*/ 	.short	0x0000
        /*0158*/ 	.byte	0x00, 0xf0, 0x21, 0x00


	//----- nvinfo : EIATTR_MAXREG_COUNT
	.align		4
.L_20279:
        /*015c*/ 	.byte	0x03, 0x1b
        /*015e*/ 	.short	0x00ff


	//----- nvinfo : EIATTR_NUM_BARRIERS
	.align		4
        /*0160*/ 	.byte	0x02, 0x4c
        /*0162*/ 	.byte	0x01
	.zero		1


	//----- nvinfo : EIATTR_EXTERNS
	.align		4
        /*0164*/ 	.byte	0x04, 0x0f
        /*0166*/ 	.short	(.L_20281 - .L_20280)


	//   ....[0]....
	.align		4
.L_20280:
        /*0168*/ 	.word	index@(__assertfail)


	//----- nvinfo : EIATTR_MERCURY_ISA_VERSION
	.align		4
.L_20281:
        /*016c*/ 	.byte	0x03, 0x5f
        /*016e*/ 	.short	0x0000


	//----- nvinfo : EIATTR_COOP_GROUP_MASK_REGIDS
	.align		4
        /*0170*/ 	.byte	0x04, 0x29
        /*0172*/ 	.short	(.L_20283 - .L_20282)


	//   ....[0]....
.L_20282:
        /*0174*/ 	.word	0xffffffff


	//   ....[1]....
        /*0178*/ 	.word	0xffffffff


	//   ....[2]....
        /*017c*/ 	.word	0xffffffff


	//   ....[3]....
        /*0180*/ 	.word	0xffffffff


	//   ....[4]....
        /*0184*/ 	.word	0xffffffff


	//   ....[5]....
        /*0188*/ 	.word	0xffffffff


	//   ....[6]....
        /*018c*/ 	.word	0xffffffff


	//   ....[7]....
        /*0190*/ 	.word	0xffffffff


	//   ....[8]....
        /*0194*/ 	.word	0xffffffff


	//   ....[9]....
        /*0198*/ 	.word	0xffffffff


	//   ....[10]....
        /*019c*/ 	.word	0xffffffff


	//   ....[11]....
        /*01a0*/ 	.word	0xffffffff


	//   ....[12]....
        /*01a4*/ 	.word	0xffffffff


	//   ....[13]....
        /*01a8*/ 	.word	0xffffffff


	//   ....[14]....
        /*01ac*/ 	.word	0xffffffff


	//   ....[15]....
        /*01b0*/ 	.word	0xffffffff


	//   ....[16]....
        /*01b4*/ 	.word	0xffffffff


	//   ....[17]....
        /*01b8*/ 	.word	0xffffffff


	//----- nvinfo : EIATTR_COOP_GROUP_INSTR_OFFSETS
	.align		4
.L_20283:
        /*01bc*/ 	.byte	0x04, 0x28
        /*01be*/ 	.short	(.L_20285 - .L_20284)


	//   ....[0]....
.L_20284:
        /*01c0*/ 	.word	0x000001a0


	//   ....[1]....
        /*01c4*/ 	.word	0x000001c0


	//   ....[2]....
        /*01c8*/ 	.word	0x000001e0


	//   ....[3]....
        /*01cc*/ 	.word	0x00000290


	//   ....[4]....
        /*01d0*/ 	.word	0x000002b0


	//   ....[5]....
        /*01d4*/ 	.word	0x000002d0


	//   ....[6]....
        /*01d8*/ 	.word	0x00001090


	//   ....[7]....
        /*01dc*/ 	.word	0x00001100


	//   ....[8]....
        /*01e0*/ 	.word	0x00001120


	//   ....[9]....
        /*01e4*/ 	.word	0x00001140


	//   ....[10]....
        /*01e8*/ 	.word	0x00001160


	//   ....[11]....
        /*01ec*/ 	.word	0x000011b0


	//   ....[12]....
        /*01f0*/ 	.word	0x000011d0


	//   ....[13]....
        /*01f4*/ 	.word	0x000011f0


	//   ....[14]....
        /*01f8*/ 	.word	0x00002850


	//   ....[15]....
        /*01fc*/ 	.word	0x000028c0


	//   ....[16]....
        /*0200*/ 	.word	0x00002920


	//   ....[17]....
        /*0204*/ 	.word	0x00002980


	//----- nvinfo : EIATTR_SYSCALL_OFFSETS
	.align		4
.L_20285:
        /*0208*/ 	.byte	0x04, 0x46
        /*020a*/ 	.short	(.L_20287 - .L_20286)


	//   ....[0]....
.L_20286:
        /*020c*/ 	.word	0x000027e0


	//----- nvinfo : EIATTR_EXIT_INSTR_OFFSETS
	.align		4
.L_20287:
        /*0210*/ 	.byte	0x04, 0x1c
        /*0212*/ 	.short	(.L_20289 - .L_20288)


	//   ....[0]....
.L_20288:
        /*0214*/ 	.word	0x00002150


	//   ....[1]....
        /*0218*/ 	.word	0x00002160


	//   ....[2]....
        /*021c*/ 	.word	0x000026b0


	//   ....[3]....
        /*0220*/ 	.word	0x000027f0


	//----- nvinfo : EIATTR_CTAIDZ_USED
	.align		4
.L_20289:
        /*0224*/ 	.byte	0x01, 0x04
	.zero		2


	//----- nvinfo : EIATTR_CRS_STACK_SIZE
	.align		4
        /*0228*/ 	.byte	0x04, 0x1e
        /*022a*/ 	.short	(.L_20291 - .L_20290)
.L_20290:
        /*022c*/ 	.word	0x00000000
.L_20291:


//--------------------- .nv.info._ZN4vllm25paged_attention_v1_kernelIfhLi80ELi16ELi128ELNS_18Fp8KVCacheDataTypeE1ELb0EEEvPT_PKS2_PKT0_S8_ifPKiSA_iPKfiiiSC_SC_iiiii --------------------------
	.section	.nv.info._ZN4vllm25paged_attention_v1_kernelIfhLi80ELi16ELi128ELNS_18Fp8KVCacheDataTypeE1ELb0EEEvPT_PKS2_PKT0_S8_ifPKiSA_iPKfiiiSC_SC_iiiii,"",@"SHT_CUDA_INFO"
	.sectionflags	@""
	.align	4


	//----- nvinfo : EIATTR_CUDA_API_VERSION
	.align		4
        /*0000*/ 	.byte	0x04, 0x37
        /*0002*/ 	.short	(.L_20293 - .L_20292)
.L_20292:
        /*0004*/ 	.word	0x00000082


	//----- nvinfo : EIATTR_SW2861232_WAR
	.align		4
.L_20293:
        /*0008*/ 	.byte	0x01, 0x35
	.zero		2


	//----- nvinfo : EIATTR_PARAM_CBANK
	.align		4
        /*000c*/ 	.byte	0x04, 0x0a
        /*000e*/ 	.short	(.L_20295 - .L_20294)
	.align		4
.L_20294:
        /*0010*/ 	.word	index@(.nv.constant0._ZN4vllm25paged_attention_v1_kernelIfhLi80ELi16ELi128ELNS_18Fp8KVCacheDataTypeE1ELb0EEEvPT_PKS2_PKT0_S8_ifPKiSA_iPKfiiiSC_SC_iiiii)
        /*0014*/ 	.short	0x0160
        /*0016*/ 	.short	0x007c


	//----- nvinfo : EIATTR_CBANK_PARAM_SIZE
	.align		4
.L_20295:
        /*0018*/ 	.byte	0x03, 0x19
        /*001a*/ 	.short	0x007c


	//----- nvinfo : EIATTR_KPARAM_INFO
	.align		4
        /*001c*/ 	.byte	0x04, 0x17
        /*001e*/ 	.short	(.L_20297 - .L_20296)
.L_20296:
        /*0020*/ 	.word	0x00000000
        /*0024*/ 	.short	0x0013
        /*0026*/ 	.short	0x0078
        /*0028*/ 	.byte	0x00, 0xf0, 0x11, 0x00


	//----- nvinfo : EIATTR_KPARAM_INFO
	.align		4
.L_20297:
        /*002c*/ 	.byte	0x04, 0x17
        /*002e*/ 	.short	(.L_20299 - .L_20298)
.L_20298:
        /*0030*/ 	.word	0x00000000
        /*0034*/ 	.short	0x0012
        /*0036*/ 	.short	0x0074
        /*0038*/ 	.byte	0x00, 0xf0, 0x11, 0x00


	//----- nvinfo : EIATTR_KPARAM_INFO
	.align		4
.L_20299:
        /*003c*/ 	.byte	0x04, 0x17
        /*003e*/ 	.short	(.L_20301 - .L_20300)
.L_20300:
        /*0040*/ 	.word	0x00000000
        /*0044*/ 	.short	0x0011
        /*0046*/ 	.short	0x0070
        /*0048*/ 	.byte	0x00, 0xf0, 0x11, 0x00


	//----- nvinfo : EIATTR_KPARAM_INFO
	.align		4
.L_20301:
        /*004c*/ 	.byte	0x04, 0x17
        /*004e*/ 	.short	(.L_20303 - .L_20302)
.L_20302:
        /*0050*/ 	.word	0x00000000
        /*0054*/ 	.short	0x0010
        /*0056*/ 	.short	0x006c
        /*0058*/ 	.byte	0x00, 0xf0, 0x11, 0x00


	//----- nvinfo : EIATTR_KPARAM_INFO
	.align		4
.L_20303:
        /*005c*/ 	.byte	0x04, 0x17
        /*005e*/ 	.short	(.L_20305 - .L_20304)
.L_20304:
        /*0060*/ 	.word	0x00000000
        /*0064*/ 	.short	0x000f
        /*0066*/ 	.short	0x0068
        /*0068*/ 	.byte	0x00, 0xf0, 0x11, 0x00


	//----- nvinfo : EIATTR_KPARAM_INFO
	.align		4
.L_20305:
        /*006c*/ 	.byte	0x04, 0x17
        /*006e*/ 	.short	(.L_20307 - .L_20306)
.L_20306:
        /*0070*/ 	.word	0x00000000
        /*0074*/ 	.short	0x000e
        /*0076*/ 	.short	0x0060
        /*0078*/ 	.byte	0x00, 0xf0, 0x21, 0x00


	//----- nvinfo : EIATTR_KPARAM_INFO
	.align		4
.L_20307:
        /*007c*/ 	.byte	0x04, 0x17
        /*007e*/ 	.short	(.L_20309 - .L_20308)
.L_20308:
        /*0080*/ 	.word	0x00000000
        /*0084*/ 	.short	0x000d
        /*0086*/ 	.short	0x0058
        /*0088*/ 	.byte	0x00, 0xf0, 0x21, 0x00


	//----- nvinfo : EIATTR_KPARAM_INFO
	.align		4
.L_20309:
        /*008c*/ 	.byte	0x04, 0x17
        /*008e*/ 	.short	(.L_20311 - .L_20310)
.L_20310:
        /*0090*/ 	.word	0x00000000
        /*0094*/ 	.short	0x000c
        /*0096*/ 	.short	0x0050
        /*0098*/ 	.byte	0x00, 0xf0, 0x11, 0x00


	//----- nvinfo : EIATTR_KPARAM_INFO
	.align		4
.L_20311:
        /*009c*/ 	.byte	0x04, 0x17
        /*009e*/ 	.short	(.L_20313 - .L_20312)
.L_20312:
        /*00a0*/ 	.word	0x00000000
        /*00a4*/ 	.short	0x000b
        /*00a6*/ 	.short	0x004c
        /*00a8*/ 	.byte	0x00, 0xf0, 0x11, 0x00


	//----- nvinfo : EIATTR_KPARAM_INFO
	.align		4
.L_20313:
        /*00ac*/ 	.byte	0x04, 0x17
        /*00ae*/ 	.short	(.L_20315 - .L_20314)
.L_20314:
        /*00b0*/ 	.word	0x00000000
        /*00b4*/ 	.short	0x000a
        /*00b6*/ 	.short	0x0048
        /*00b8*/ 	.byte	0x00, 0xf0, 0x11, 0x00


	//----- nvinfo : EIATTR_KPARAM_INFO
	.align		4
.L_20315:
        /*00bc*/ 	.byte	0x04, 0x17
        /*00be*/ 	.short	(.L_20317 - .L_20316)
.L_20316:
        /*00c0*/ 	.word	0x00000000
        /*00c4*/ 	.short	0x0009
        /*00c6*/ 	.short	0x0040
        /*00c8*/ 	.byte	0x00, 0xf0, 0x21, 0x00


	//----- nvinfo : EIATTR_KPARAM_INFO
	.align		4
.L_20317:
        /*00cc*/ 	.byte	0x04, 0x17
        /*00ce*/ 	.short	(.L_20319 - .L_20318)
.L_20318:
        /*00d0*/ 	.word	0x00000000
        /*00d4*/ 	.short	0x0008
        /*00d6*/ 	.short	0x0038
        /*00d8*/ 	.byte	0x00, 0xf0, 0x11, 0x00


	//----- nvinfo : EIATTR_KPARAM_INFO
	.align		4
.L_20319:
        /*00dc*/ 	.byte	0x04, 0x17
        /*00de*/ 	.short	(.L_20321 - .L_20320)
.L_20320:
        /*00e0*/ 	.word	0x00000000
        /*00e4*/ 	.short	0x0007
        /*00e6*/ 	.short	0x0030
        /*00e8*/ 	.byte	0x00, 0xf0, 0x21, 0x00


	//----- nvinfo : EIATTR_KPARAM_INFO
	.align		4
.L_20321:
        /*00ec*/ 	.byte	0x04, 0x17
        /*00ee*/ 	.short	(.L_20323 - .L_20322)
.L_20322:
        /*00f0*/ 	.word	0x00000000
        /*00f4*/ 	.short	0x0006
        /*00f6*/ 	.short	0x0028
        /*00f8*/ 	.byte	0x00, 0xf0, 0x21, 0x00


	//----- nvinfo : EIATTR_KPARAM_INFO
	.align		4
.L_20323:
        /*00fc*/ 	.byte	0x04, 0x17
        /*00fe*/ 	.short	(.L_20325 - .L_20324)
.L_20324:
        /*0100*/ 	.word	0x00000000
        /*0104*/ 	.short	0x0005
        /*0106*/ 	.short	0x0024
        /*0108*/ 	.byte	0x00, 0xf0, 0x11, 0x00


	//----- nvinfo : EIATTR_KPARAM_INFO
	.align		4
.L_20325:
        /*010c*/ 	.byte	0x04, 0x17
        /*010e*/ 	.short	(.L_20327 - .L_20326)
.L_20326:
        /*0110*/ 	.word	0x00000000
        /*0114*/ 	.short	0x0004
        /*0116*/ 	.short	0x0020
        /*0118*/ 	.byte	0x00, 0xf0, 0x11, 0x00


	//----- nvinfo : EIATTR_KPARAM_INFO
	.align		4
.L_20327:
        /*011c*/ 	.byte	0x04, 0x17
        /*011e*/ 	.short	(.L_20329 - .L_20328)
.L_20328:
        /*0120*/ 	.word	0x00000000
        /*0124*/ 	.short	0x0003
        /*0126*/ 	.short	0x0018
        /*0128*/ 	.byte	0x00, 0xf0, 0x21, 0x00


	//----- nvinfo : EIATTR_KPARAM_INFO
	.align		4
.L_20329:
        /*012c*/ 	.byte	0x04, 0x17
        /*012e*/ 	.short	(.L_20331 - .L_20330)
.L_20330:
        /*0130*/ 	.word	0x00000000
        /*0134*/ 	.short	0x0002
        /*0136*/ 	.short	0x0010
        /*0138*/ 	.byte	0x00, 0xf0, 0x21, 0x00


	//----- nvinfo : EIATTR_KPARAM_INFO
	.align		4
.L_20331:
        /*013c*/ 	.byte	0x04, 0x17
        /*013e*/ 	.short	(.L_20333 - .L_20332)
.L_20332:
        /*0140*/ 	.word	0x00000000
        /*0144*/ 	.short	0x0001
        /*0146*/ 	.short	0x0008
        /*0148*/ 	.byte	0x00, 0xf0, 0x21, 0x00


	//----- nvinfo : EIATTR_KPARAM_INFO
	.align		4
.L_20333:
        /*014c*/ 	.byte	0x04, 0x17
        /*014e*/ 	.short	(.L_20335 - .L_20334)
.L_20334:
        /*0150*/ 	.word	0x00000000
        /*0154*/ 	.short	0x0000
        /*0156*/ 	.short	0x0000
        /*0158*/ 	.byte	0x00, 0xf0, 0x21, 0x00


	//----- nvinfo : EIATTR_MAXREG_COUNT
	.align		4
.L_20335:
        /*015c*/ 	.byte	0x03, 0x1b
        /*015e*/ 	.short	0x00ff


	//----- nvinfo : EIATTR_NUM_BARRIERS
	.align		4
        /*0160*/ 	.byte	0x02, 0x4c
        /*0162*/ 	.byte	0x01
	.zero		1


	//----- nvinfo : EIATTR_EXTERNS
	.align		4
        /*0164*/ 	.byte	0x04, 0x0f
        /*0166*/ 	.short	(.L_20337 - .L_20336)


	//   ....[0]....
	.align		4
.L_20336:
        /*0168*/ 	.word	index@(__assertfail)


	//----- nvinfo : EIATTR_MERCURY_ISA_VERSION
	.align		4
.L_20337:
        /*016c*/ 	.byte	0x03, 0x5f
        /*016e*/ 	.short	0x0000


	//----- nvinfo : EIATTR_COOP_GROUP_MASK_REGIDS
	.align		4
        /*0170*/ 	.byte	0x04, 0x29
        /*0172*/ 	.short	(.L_20339 - .L_20338)


	//   ....[0]....
.L_20338:
        /*0174*/ 	.word	0xffffffff


	//   ....[1]....
        /*0178*/ 	.word	0xffffffff


	//   ....[2]....
        /*017c*/ 	.word	0xffffffff


	//   ....[3]....
        /*0180*/ 	.word	0xffffffff


	//   ....[4]....
        /*0184*/ 	.word	0xffffffff


	//   ....[5]....
        /*0188*/ 	.word	0xffffffff


	//   ....[6]....
        /*018c*/ 	.word	0xffffffff


	//   ....[7]....
        /*0190*/ 	.word	0xffffffff


	//   ....[8]....
        /*0194*/ 	.word	0xffffffff


	//   ....[9]....
        /*0198*/ 	.word	0xffffffff


	//   ....[10]....
        /*019c*/ 	.word	0xffffffff


	//   ....[11]....
        /*01a0*/ 	.word	0xffffffff


	//   ....[12]....
        /*01a4*/ 	.word	0xffffffff


	//   ....[13]....
        /*01a8*/ 	.word	0xffffffff


	//   ....[14]....
        /*01ac*/ 	.word	0xffffffff


	//   ....[15]....
        /*01b0*/ 	.word	0xffffffff


	//   ....[16]....
        /*01b4*/ 	.word	0xffffffff


	//   ....[17]....
        /*01b8*/ 	.word	0xffffffff


	//----- nvinfo : EIATTR_COOP_GROUP_INSTR_OFFSETS
	.align		4
.L_20339:
        /*01bc*/ 	.byte	0x04, 0x28
        /*01be*/ 	.short	(.L_20341 - .L_20340)


	//   ....[0]....
.L_20340:
        /*01c0*/ 	.word	0x000001a0


	//   ....[1]....
        /*01c4*/ 	.word	0x000001c0


	//   ....[2]....
        /*01c8*/ 	.word	0x000001e0


	//   ....[3]....
        /*01cc*/ 	.word	0x00000290


	//   ....[4]....
        /*01d0*/ 	.word	0x000002b0


	//   ....[5]....
        /*01d4*/ 	.word	0x000002d0


	//   ....[6]....
        /*01d8*/ 	.word	0x00001090


	//   ....[7]....
        /*01dc*/ 	.word	0x00001100


	//   ....[8]....
        /*01e0*/ 	.word	0x00001120


	//   ....[9]....
        /*01e4*/ 	.word	0x00001140


	//   ....[10]....
        /*01e8*/ 	.word	0x00001160


	//   ....[11]....
        /*01ec*/ 	.word	0x000011b0


	//   ....[12]....
        /*01f0*/ 	.word	0x000011d0


	//   ....[13]....
        /*01f4*/ 	.word	0x000011f0


	//   ....[14]....
        /*01f8*/ 	.word	0x000026d0


	//   ....[15]....
        /*01fc*/ 	.word	0x00002740


	//   ....[16]....
        /*0200*/ 	.word	0x000027a0


	//   ....[17]....
        /*0204*/ 	.word	0x00002800


	//----- nvinfo : EIATTR_SYSCALL_OFFSETS
	.align		4
.L_20341:
        /*0208*/ 	.byte	0x04, 0x46
        /*020a*/ 	.short	(.L_20343 - .L_20342)


	//   ....[0]....
.L_20342:
        /*020c*/ 	.word	0x00002660


	//----- nvinfo : EIATTR_EXIT_INSTR_OFFSETS
	.align		4
.L_20343:
        /*0210*/ 	.byte	0x04, 0x1c
        /*0212*/ 	.short	(.L_20345 - .L_20344)


	//   ....[0]....
.L_20344:
        /*0214*/ 	.word	0x00002090


	//   ....[1]....
        /*0218*/ 	.word	0x000020a0


	//   ....[2]....
        /*021c*/ 	.word	0x00002530


	//   ....[3]....
        /*0220*/ 	.word	0x00002670


	//----- nvinfo : EIATTR_CTAIDZ_USED
	.align		4
.L_20345:
        /*0224*/ 	.byte	0x01, 0x04
	.zero		2


	//----- nvinfo : EIATTR_CRS_STACK_SIZE
	.align		4
        /*0228*/ 	.byte	0x04, 0x1e
        /*022a*/ 	.short	(.L_20347 - .L_20346)
.L_20346:
        /*022c*/ 	.word	0x00000000
.L_20347:


//--------------------- .nv.info._ZN4vllm25paged_attention_v1_kernelIfhLi64ELi16ELi128ELNS_18Fp8KVCacheDataTypeE1ELb0EEEvPT_PKS2_PKT0_S8_ifPKiSA_iPKfiiiSC_SC_iiiii --------------------------
	.section	.nv.info._ZN4vllm25paged_attention_v1_kernelIfhLi64ELi16ELi128ELNS_18Fp8KVCacheDataTypeE1ELb0EEEvPT_PKS2_PKT0_S8_ifPKiSA_iPKfiiiSC_SC_iiiii,"",@"SHT_CUDA_INFO"
	.sectionflags	@""
	.align	4


	//----- nvinfo : EIATTR_CUDA_API_VERSION
	.align		4
        /*0000*/ 	.byte	0x04, 0x37
        /*0002*/ 	.short	(.L_20349 - .L_20348)
.L_20348:
        /*0004*/ 	.word	0x00000082


	//----- nvinfo : EIATTR_SW2861232_WAR
	.align		4
.L_20349:
        /*0008*/ 	.byte	0x01, 0x35
	.zero		2


	//----- nvinfo : EIATTR_PARAM_CBANK
	.align		4
        /*000c*/ 	.byte	0x04, 0x0a
        /*000e*/ 	.short	(.L_20351 - .L_20350)
	.align		4
.L_20350:
        /*0010*/ 	.word	index@(.nv.constant0._ZN4vllm25paged_attention_v1_kernelIfhLi64ELi16ELi128ELNS_18Fp8KVCacheDataTypeE1ELb0EEEvPT_PKS2_PKT0_S8_ifPKiSA_iPKfiiiSC_SC_iiiii)
        /*0014*/ 	.short	0x0160
        /*0016*/ 	.short	0x007c


	//----- nvinfo : EIATTR_CBANK_PARAM_SIZE
	.align		4
.L_20351:
        /*0018*/ 	.byte	0x03, 0x19
        /*001a*/ 	.short	0x007c


	//----- nvinfo : EIATTR_KPARAM_INFO
	.align		4
        /*001c*/ 	.byte	0x04, 0x17
        /*001e*/ 	.short	(.L_20353 - .L_20352)
.L_20352:
        /*0020*/ 	.word	0x00000000
        /*0024*/ 	.short	0x0013
        /*0026*/ 	.short	0x0078
        /*0028*/ 	.byte	0x00, 0xf0, 0x11, 0x00


	//----- nvinfo : EIATTR_KPARAM_INFO
	.align		4
.L_20353:
        /*002c*/ 	.byte	0x04, 0x17
        /*002e*/ 	.short	(.L_20355 - .L_20354)
.L_20354:
        /*0030*/ 	.word	0x00000000
        /*0034*/ 	.short	0x0012
        /*0036*/ 	.short	0x0074
        /*0038*/ 	.byte	0x00, 0xf0, 0x11, 0x00


	//----- nvinfo : EIATTR_KPARAM_INFO
	.align		4
.L_20355:
        /*003c*/ 	.byte	0x04, 0x17
        /*003e*/ 	.short	(.L_20357 - .L_20356)
.L_20356:
        /*0040*/ 	.word	0x00000000
        /*0044*/ 	.short	0x0011
        /*0046*/ 	.short	0x0070
        /*0048*/ 	.byte	0x00, 0xf0, 0x11, 0x00


	//----- nvinfo : EIATTR_KPARAM_INFO
	.align		4
.L_20357:
        /*004c*/ 	.byte	0x04, 0x17
        /*004e*/ 	.short	(.L_20359 - .L_20358)
.L_20358:
        /*0050*/ 	.word	0x00000000
        /*0054*/ 	.short	0x0010
        /*0056*/ 	.short	0x006c
        /*0058*/ 	.byte	0x00, 0xf0, 0x11, 0x00


	//----- nvinfo : EIATTR_KPARAM_INFO
	.align		4
.L_20359:
        /*005c*/ 	.byte	0x04, 0x17
        /*005e*/ 	.short	(.L_20361 - .L_20360)
.L_20360:
        /*0060*/ 	.word	0x00000000
        /*0064*/ 	.short	0x000f
        /*0066*/ 	.short	0x0068
        /*0068*/ 	.byte	0x00, 0xf0, 0x11, 0x00


	//----- nvinfo : EIATTR_KPARAM_INFO
	.align		4
.L_20361:
        /*006c*/ 	.byte	0x04, 0x17
        /*006e*/ 	.short	(.L_20363 - .L_20362)
.L_20362:
        /*0070*/ 	.word	0x00000000
        /*0074*/ 	.short	0x000e
        /*0076*/ 	.short	0x0060
        /*0078*/ 	.byte	0x00, 0xf0, 0x21, 0x00


	//----- nvinfo : EIATTR_KPARAM_INFO
	.align		4
.L_20363:
        /*007c*/ 	.byte	0x04, 0x17
        /*007e*/ 	.short	(.L_20365 - .L_20364)
.L_20364:
        /*0080*/ 	.word	0x00000000
        /*0084*/ 	.short	0x000d
        /*0086*/ 	.short	0x0058
        /*0088*/ 	.byte	0x00, 0xf0, 0x21, 0x00


	//----- nvinfo : EIATTR_KPARAM_INFO
	.align		4
.L_20365:
        /*008c*/ 	.byte	0x04, 0x17
        /*008e*/ 	.short	(.L_20367 - .L_20366)
.L_20366:
        /*0090*/ 	.word	0x00000000
        /*0094*/ 	.short	0x000c
        /*0096*/ 	.short	0x0050
        /*0098*/ 	.byte	0x00, 0xf0, 0x11, 0x00


	//----- nvinfo : EIATTR_KPARAM_INFO
	.align		4
.L_20367:
        /*009c*/ 	.byte	0x04, 0x17
        /*009e*/ 	.short	(.L_20369 - .L_20368)
.L_20368:
        /*00a0*/ 	.word	0x00000000
        /*00a4*/ 	.short	0x000b
        /*00a6*/ 	.short	0x004c
        /*00a8*/ 	.byte	0x00, 0xf0, 0x11, 0x00


	//----- nvinfo : EIATTR_KPARAM_INFO
	.align		4
.L_20369:
        /*00ac*/ 	.byte	0x04, 0x17
        /*00ae*/ 	.short	(.L_20371 - .L_20370)
.L_20370:
        /*00b0*/ 	.word	0x00000000
        /*00b4*/ 	.short	0x000a
        /*00b6*/ 	.short	0x0048
        /*00b8*/ 	.byte	0x00, 0xf0, 0x11, 0x00


	//----- nvinfo : EIATTR_KPARAM_INFO
	.align		4
.L_20371:
        /*00bc*/ 	.byte	0x04, 0x17
        /*00be*/ 	.short	(.L_20373 - .L_20372)
.L_20372:
        /*00c0*/ 	.word	0x00000000
        /*00c4*/ 	.short	0x0009
        /*00c6*/ 	.short	0x0040
        /*00c8*/ 	.byte	0x00, 0xf0, 0x21, 0x00


	//----- nvinfo : EIATTR_KPARAM_INFO
	.align		4
.L_20373:
        /*00cc*/ 	.byte	0x04, 0x17
        /*00ce*/ 	.short	(.L_20375 - .L_20374)
.L_20374:
        /*00d0*/ 	.word	0x00000000
        /*00d4*/ 	.short	0x0008
        /*00d6*/ 	.short	0x0038
        /*00d8*/ 	.byte	0x00, 0xf0, 0x11, 0x00


	//----- nvinfo : EIATTR_KPARAM_INFO
	.align		4
.L_20375:
        /*00dc*/ 	.byte	0x04, 0x17
        /*00de*/ 	.short	(.L_20377 - .L_20376)
.L_20376:
        /*00e0*/ 	.word	0x00000000
        /*00e4*/ 	.short	0x0007
        /*00e6*/ 	.short	0x0030
        /*00e8*/ 	.byte	0x00, 0xf0, 0x21, 0x00


	//----- nvinfo : EIATTR_KPARAM_INFO
	.align		4
.L_20377:
        /*00ec*/ 	.byte	0x04, 0x17
        /*00ee*/ 	.short	(.L_20379 - .L_20378)
.L_20378:
        /*00f0*/ 	.word	0x00000000
        /*00f4*/ 	.short	0x0006
        /*00f6*/ 	.short	0x0028
        /*00f8*/ 	.byte	0x00, 0xf0, 0x21, 0x00


	//----- nvinfo : EIATTR_KPARAM_INFO
	.align		4
.L_20379:
        /*00fc*/ 	.byte	0x04, 0x17
        /*00fe*/ 	.short	(.L_20381 - .L_20380)
.L_20380:
        /*0100*/ 	.word	0x00000000
        /*0104*/ 	.short	0x0005
        /*0106*/ 	.short	0x0024
        /*0108*/ 	.byte	0x00, 0xf0, 0x11, 0x00


	//----- nvinfo : EIATTR_KPARAM_INFO
	.align		4
.L_20381:
        /*010c*/ 	.byte	0x04, 0x17
        /*010e*/ 	.short	(.L_20383 - .L_20382)
.L_20382:
        /*0110*/ 	.word	0x00000000
        /*0114*/ 	.short	0x0004
        /*0116*/ 	.short	0x0020
        /*0118*/ 	.byte	0x00, 0xf0, 0x11, 0x00


	//----- nvinfo : EIATTR_KPARAM_INFO
	.align		4
.L_20383:
        /*011c*/ 	.byte	0x04, 0x17
        /*011e*/ 	.short	(.L_20385 - .L_20384)
.L_20384:
        /*0120*/ 	.word	0x00000000
        /*0124*/ 	.short	0x0003
        /*0126*/ 	.short	0x0018
        /*0128*/ 	.byte	0x00, 0xf0, 0x21, 0x00


	//----- nvinfo : EIATTR_KPARAM_INFO
	.align		4
.L_20385:
        /*012c*/ 	.byte	0x04, 0x17
        /*012e*/ 	.short	(.L_20387 - .L_20386)
.L_20386:
        /*0130*/ 	.word	0x00000000
        /*0134*/ 	.short	0x0002
        /*0136*/ 	.short	0x0010
        /*0138*/ 	.byte	0x00, 0xf0, 0x21, 0x00


	//----- nvinfo : EIATTR_KPARAM_INFO
	.align		4
.L_20387:
        /*013c*/ 	.byte	0x04, 0x17
        /*013e*/ 	.short	(.L_20389 - .L_20388)
.L_20388:
        /*0140*/ 	.word	0x00000000
        /*0144*/ 	.short	0x0001
        /*0146*/ 	.short	0x0008
        /*0148*/ 	.byte	0x00, 0xf0, 0x21, 0x00


	//----- nvinfo : EIATTR_KPARAM_INFO
	.align		4
.L_20389:
        /*014c*/ 	.byte	0x04, 0x17
        /*014e*/ 	.short	(.L_20391 - .L_20390)
.L_20390:
        /*0150*/ 	.word	0x00000000
        /*0154*/ 	.short	0x0000
        /*0156*/ 	.short	0x0000
        /*0158*/ 	.byte	0x00, 0xf0, 0x21, 0x00


	//----- nvinfo : EIATTR_MAXREG_COUNT
	.align		4
.L_20391:
        /*015c*/ 	.byte	0x03, 0x1b
        /*015e*/ 	.short	0x00ff


	//----- nvinfo : EIATTR_NUM_BARRIERS
	.align		4
        /*0160*/ 	.byte	0x02, 0x4c
        /*0162*/ 	.byte	0x01
	.zero		1


	//----- nvinfo : EIATTR_EXTERNS
	.align		4
        /*0164*/ 	.byte	0x04, 0x0f
        /*0166*/ 	.short	(.L_20393 - .L_20392)


	//   ....[0]....
	.align		4
.L_20392:
        /*0168*/ 	.word	index@(__assertfail)


	//----- nvinfo : EIATTR_MERCURY_ISA_VERSION
	.align		4
.L_20393:
        /*016c*/ 	.byte	0x03, 0x5f
        /*016e*/ 	.short	0x0000


	//----- nvinfo : EIATTR_COOP_GROUP_MASK_REGIDS
	.align		4
        /*0170*/ 	.byte	0x04, 0x29
        /*0172*/ 	.short	(.L_20395 - .L_20394)


	//   ....[0]....
.L_20394:
        /*0174*/ 	.word	0xffffffff


	//   ....[1]....
        /*0178*/ 	.word	0xffffffff


	//   ....[2]....
        /*017c*/ 	.word	0xffffffff


	//   ....[3]....
        /*0180*/ 	.word	0xffffffff


	//   ....[4]....
        /*0184*/ 	.word	0xffffffff


	//   ....[5]....
        /*0188*/ 	.word	0xffffffff


	//   ....[6]....
        /*018c*/ 	.word	0xffffffff


	//   ....[7]....
        /*0190*/ 	.word	0xffffffff


	//   ....[8]....
        /*0194*/ 	.word	0xffffffff


	//   ....[9]....
        /*0198*/ 	.word	0xffffffff


	//   ....[10]....
        /*019c*/ 	.word	0xffffffff


	//   ....[11]....
        /*01a0*/ 	.word	0xffffffff


	//   ....[12]....
        /*01a4*/ 	.word	0xffffffff


	//   ....[13]....
        /*01a8*/ 	.word	0xffffffff


	//   ....[14]....
        /*01ac*/ 	.word	0xffffffff


	//   ....[15]....
        /*01b0*/ 	.word	0xffffffff


	//   ....[16]....
        /*01b4*/ 	.word	0xffffffff


	//   ....[17]....
        /*01b8*/ 	.word	0xffffffff


	//----- nvinfo : EIATTR_COOP_GROUP_INSTR_OFFSETS
	.align		4
.L_20395:
        /*01bc*/ 	.byte	0x04, 0x28
        /*01be*/ 	.short	(.L_20397 - .L_20396)


	//   ....[0]....
.L_20396:
        /*01c0*/ 	.word	0x000001a0


	//   ....[1]....
        /*01c4*/ 	.word	0x000001c0


	//   ....[2]....
        /*01c8*/ 	.word	0x000001e0


	//   ....[3]....
        /*01cc*/ 	.word	0x00000290


	//   ....[4]....
        /*01d0*/ 	.word	0x000002b0


	//   ....[5]....
        /*01d4*/ 	.word	0x000002d0


	//   ....[6]....
        /*01d8*/ 	.word	0x00001090


	//   ....[7]....
        /*01dc*/ 	.word	0x00001100


	//   ....[8]....
        /*01e0*/ 	.word	0x00001120


	//   ....[9]....
        /*01e4*/ 	.word	0x00001140


	//   ....[10]....
        /*01e8*/ 	.word	0x00001160


	//   ....[11]....
        /*01ec*/ 	.word	0x000011b0


	//   ....[12]....
        /*01f0*/ 	.word	0x000011d0


	//   ....[13]....
        /*01f4*/ 	.word	0x000011f0


	//   ....[14]....
        /*01f8*/ 	.word	0x000024d0


	//   ....[15]....
        /*01fc*/ 	.word	0x00002540


	//   ....[16]....
        /*0200*/ 	.word	0x000025a0


	//   ....[17]....
        /*0204*/ 	.word	0x00002600


	//----- nvinfo : EIATTR_SYSCALL_OFFSETS
	.align		4
.L_20397:
        /*0208*/ 	.byte	0x04, 0x46
        /*020a*/ 	.short	(.L_20399 - .L_20398)


	//   ....[0]....
.L_20398:
        /*020c*/ 	.word	0x00002460


	//----- nvinfo : EIATTR_EXIT_INSTR_OFFSETS
	.align		4
.L_20399:
        /*0210*/ 	.byte	0x04, 0x1c
        /*0212*/ 	.short	(.L_20401 - .L_20400)


	//   ....[0]....
.L_20400:
        /*0214*/ 	.word	0x00001f50


	//   ....[1]....
        /*0218*/ 	.word	0x00001f60


	//   ....[2]....
        /*021c*/ 	.word	0x00002330


	//   ....[3]....
        /*0220*/ 	.word	0x00002470


	//----- nvinfo : EIATTR_CTAIDZ_USED
	.align		4
.L_20401:
        /*0224*/ 	.byte	0x01, 0x04
	.zero		2


	//----- nvinfo : EIATTR_CRS_STACK_SIZE
	.align		4
        /*0228*/ 	.byte	0x04, 0x1e
        /*022a*/ 	.short	(.L_20403 - .L_20402)
.L_20402:
        /*022c*/ 	.word	0x00000000
.L_20403:


//--------------------- .nv.info._ZN4vllm25paged_attention_v1_kernelIfhLi32ELi16ELi128ELNS_18Fp8KVCacheDataTypeE1ELb0EEEvPT_PKS2_PKT0_S8_ifPKiSA_iPKfiiiSC_SC_iiiii --------------------------
	.section	.nv.info._ZN4vllm25paged_attention_v1_kernelIfhLi32ELi16ELi128ELNS_18Fp8KVCacheDataTypeE1ELb0EEEvPT_PKS2_PKT0_S8_ifPKiSA_iPKfiiiSC_SC_iiiii,"",@"SHT_CUDA_INFO"
	.sectionflags	@""
	.align	4


	//----- nvinfo : EIATTR_CUDA_API_VERSION
	.align		4
        /*0000*/ 	.byte	0x04, 0x37
        /*0002*/ 	.short	(.L_20405 - .L_20404)
.L_20404:
        /*0004*/ 	.word	0x00000082


	//----- nvinfo : EIATTR_SW2861232_WAR
	.align		4
.L_20405:
        /*0008*/ 	.byte	0x01, 0x35
	.zero		2


	//----- nvinfo : EIATTR_PARAM_CBANK
	.align		4
        /*000c*/ 	.byte	0x04, 0x0a
        /*000e*/ 	.short	(.L_20407 - .L_20406)
	.align		4
.L_20406:
        /*0010*/ 	.word	index@(.nv.constant0._ZN4vllm25paged_attention_v1_kernelIfhLi32ELi16ELi128ELNS_18Fp8KVCacheDataTypeE1ELb0EEEvPT_PKS2_PKT0_S8_ifPKiSA_iPKfiiiSC_SC_iiiii)
        /*0014*/ 	.short	0x0160
        /*0016*/ 	.short	0x007c


	//----- nvinfo : EIATTR_CBANK_PARAM_SIZE
	.align		4
.L_20407:
        /*0018*/ 	.byte	0x03, 0x19
        /*001a*/ 	.short	0x007c


	//----- nvinfo : EIATTR_KPARAM_INFO
	.align		4
        /*001c*/ 	.byte	0x04, 0x17
        /*001e*/ 	.short	(.L_20409 - .L_20408)
.L_20408:
        /*0020*/ 	.word	0x00000000
        /*0024*/ 	.short	0x0013
        /*0026*/ 	.short	0x0078
        /*0028*/ 	.byte	0x00, 0xf0, 0x11, 0x00


	//----- nvinfo : EIATTR_KPARAM_INFO
	.align		4
.L_20409:
        /*002c*/ 	.byte	0x04, 0x17
        /*002e*/ 	.short	(.L_20411 - .L_20410)
.L_20410:
        /*0030*/ 	.word	0x00000000
        /*0034*/ 	.short	0x0012
        /*0036*/ 	.short	0x0074
        /*0038*/ 	.byte	0x00, 0xf0, 0x11, 0x00


	//----- nvinfo : EIATTR_KPARAM_INFO
	.align		4
.L_20411:
        /*003c*/ 	.byte	0x04, 0x17
        /*003e*/ 	.short	(.L_20413 - .L_20412)
.L_20412:
        /*0040*/ 	.word	0x00000000
        /*0044*/ 	.short	0x0011
        /*0046*/ 	.short	0x0070
        /*0048*/ 	.byte	0x00, 0xf0, 0x11, 0x00


	//----- nvinfo : EIATTR_KPARAM_INFO
	.align		4
.L_20413:
        /*004c*/ 	.byte	0x04, 0x17
        /*004e*/ 	.short	(.L_20415 - .L_20414)
.L_20414:
        /*0050*/ 	.word	0x00000000
        /*0054*/ 	.short	0x0010
        /*0056*/ 	.short	0x006c
        /*0058*/ 	.byte	0x00, 0xf0, 0x11, 0x00


	//----- nvinfo : EIATTR_KPARAM_INFO
	.align		4
.L_20415:
        /*005c*/ 	.byte	0x04, 0x17
        /*005e*/ 	.short	(.L_20417 - .L_20416)
.L_20416:
        /*0060*/ 	.word	0x00000000
        /*0064*/ 	.short	0x000f
        /*0066*/ 	.short	0x0068
        /*0068*/ 	.byte	0x00, 0xf0, 0x11, 0x00


	//----- nvinfo : EIATTR_KPARAM_INFO
	.align		4
.L_20417:
        /*006c*/ 	.byte	0x04, 0x17
        /*006e*/ 	.short	(.L_20419 - .L_20418)
.L_20418:
        /*0070*/ 	.word	0x00000000
        /*0074*/ 	.short	0x000e
        /*0076*/ 	.short	0x0060
        /*0078*/ 	.byte	0x00, 0xf0, 0x21, 0x00


	//----- nvinfo : EIATTR_KPARAM_INFO
	.align		4
.L_20419:
        /*007c*/ 	.byte	0x04, 0x17
        /*007e*/ 	.short	(.L_20421 - .L_20420)
.L_20420:
        /*0080*/ 	.word	0x00000000
        /*0084*/ 	.short	0x000d
        /*0086*/ 	.short	0x0058
        /*0088*/ 	.byte	0x00, 0xf0, 0x21, 0x00


	//----- nvinfo : EIATTR_KPARAM_INFO
	.align		4
.L_20421:
        /*008c*/ 	.byte	0x04, 0x17
        /*008e*/ 	.short	(.L_20423 - .L_20422)
.L_20422:
        /*0090*/ 	.word	0x00000000
        /*0094*/ 	.short	0x000c
        /*0096*/ 	.short	0x0050
        /*0098*/ 	.byte	0x00, 0xf0, 0x11, 0x00


	//----- nvinfo : EIATTR_KPARAM_INFO
	.align		4
.L_20423:
        /*009c*/ 	.byte	0x04, 0x17
        /*009e*/ 	.short	(.L_20425 - .L_20424)
.L_20424:
        /*00a0*/ 	.word	0x00000000
        /*00a4*/ 	.short	0x000b
        /*00a6*/ 	.short	0x004c
        /*00a8*/ 	.byte	0x00, 0xf0, 0x11, 0x00


	//----- nvinfo : EIATTR_KPARAM_INFO
	.align		4
.L_20425:
        /*00ac*/ 	.byte	0x04, 0x17
        /*00ae*/ 	.short	(.L_20427 - .L_20426)
.L_20426:
        /*00b0*/ 	.word	0x00000000
        /*00b4*/ 	.short	0x000a
        /*00b6*/ 	.short	0x0048
        /*00b8*/ 	.byte	0x00, 0xf0, 0x11, 0x00


	//----- nvinfo : EIATTR_KPARAM_INFO
	.align		4
.L_20427:
        /*00bc*/ 	.byte	0x04, 0x17
        /*00be*/ 	.short	(.L_20429 - .L_20428)
.L_20428:
        /*00c0*/ 	.word	0x00000000
        /*00c4*/ 	.short	0x0009
        /*00c6*/ 	.short	0x0040
        /*00c8*/ 	.byte	0x00, 0xf0, 0x21, 0x00


	//----- nvinfo : EIATTR_KPARAM_INFO
	.align		4
.L_20429:
        /*00cc*/ 	.byte	0x04, 0x17
        /*00ce*/ 	.short	(.L_20431 - .L_20430)
.L_20430:
        /*00d0*/ 	.word	0x00000000
        /*00d4*/ 	.short	0x0008
        /*00d6*/ 	.short	0x0038
        /*00d8*/ 	.byte	0x00, 0xf0, 0x11, 0x00


	//----- nvinfo : EIATTR_KPARAM_INFO
	.align		4
.L_20431:
        /*00dc*/ 	.byte	0x04, 0x17
        /*00de*/ 	.short	(.L_20433 - .L_20432)
.L_20432:
        /*00e0*/ 	.word	0x00000000
        /*00e4*/ 	.short	0x0007
        /*00e6*/ 	.short	0x0030
        /*00e8*/ 	.byte	0x00, 0xf0, 0x21, 0x00


	//----- nvinfo : EIATTR_KPARAM_INFO
	.align		4
.L_20433:
        /*00ec*/ 	.byte	0x04, 0x17
        /*00ee*/ 	.short	(.L_20435 - .L_20434)
.L_20434:
        /*00f0*/ 	.word	0x00000000
        /*00f4*/ 	.short	0x0006
        /*00f6*/ 	.short	0x0028
        /*00f8*/ 	.byte	0x00, 0xf0, 0x21, 0x00


	//----- nvinfo : EIATTR_KPARAM_INFO
	.align		4
.L_20435:
        /*00fc*/ 	.byte	0x04, 0x17
        /*00fe*/ 	.short	(.L_20437 - .L_20436)
.L_20436:
        /*0100*/ 	.word	0x00000000
        /*0104*/ 	.short	0x0005
        /*0106*/ 	.short	0x0024
        /*0108*/ 	.byte	0x00, 0xf0, 0x11, 0x00


	//----- nvinfo : EIATTR_KPARAM_INFO
	.align		4
.L_20437:
        /*010c*/ 	.byte	0x04, 0x17
        /*010e*/ 	.short	(.L_20439 - .L_20438)
.L_20438:
        /*0110*/ 	.word	0x00000000
        /*0114*/ 	.short	0x0004
        /*0116*/ 	.short	0x0020
        /*0118*/ 	.byte	0x00, 0xf0, 0x11, 0x00


	//----- nvinfo : EIATTR_KPARAM_INFO
	.align		4
.L_20439:
        /*011c*/ 	.byte	0x04, 0x17
        /*011e*/ 	.short	(.L_20441 - .L_20440)
.L_20440:
        /*0120*/ 	.word	0x00000000
        /*0124*/ 	.short	0x0003
        /*0126*/ 	.short	0x0018
        /*0128*/ 	.byte	0x00, 0xf0, 0x21, 0x00


	//----- nvinfo : EIATTR_KPARAM_INFO
	.align		4
.L_20441:
        /*012c*/ 	.byte	0x04, 0x17
        /*012e*/ 	.short	(.L_20443 - .L_20442)
.L_20442:
        /*0130*/ 	.word	0x00000000
        /*0134*/ 	.short	0x0002
        /*0136*/ 	.short	0x0010
        /*0138*/ 	.byte	0x00, 0xf0, 0x21, 0x00


	//----- nvinfo : EIATTR_KPARAM_INFO
	.align		4
.L_20443:
        /*013c*/ 	.byte	0x04, 0x17
        /*013e*/ 	.short	(.L_20445 - .L_20444)
.L_20444:
        /*0140*/ 	.word	0x00000000
        /*0144*/ 	.short	0x0001
        /*0146*/ 	.short	0x0008
        /*0148*/ 	.byte	0x00, 0xf0, 0x21, 0x00


	//----- nvinfo : EIATTR_KPARAM_INFO
	.align		4
.L_20445:
        /*014c*/ 	.byte	0x04, 0x17
        /*014e*/ 	.short	(.L_20447 - .L_20446)
.L_20446:
        /*0150*/ 	.word	0x00000000
        /*0154*/ 	.short	0x0000
        /*0156*/ 	.short	0x0000
        /*0158*/ 	.byte	0x00, 0xf0, 0x21, 0x00


	//----- nvinfo : EIATTR_MAXREG_COUNT
	.align		4
.L_20447:
        /*015c*/ 	.byte	0x03, 0x1b
        /*015e*/ 	.short	0x00ff


	//----- nvinfo : EIATTR_NUM_BARRIERS
	.align		4
        /*0160*/ 	.byte	0x02, 0x4c
        /*0162*/ 	.byte	0x01
	.zero		1


	//----- nvinfo : EIATTR_EXTERNS
	.align		4
        /*0164*/ 	.byte	0x04, 0x0f
        /*0166*/ 	.short	(.L_20449 - .L_20448)


	//   ....[0]....
	.align		4
.L_20448:
        /*0168*/ 	.word	index@(__assertfail)


	//----- nvinfo : EIATTR_MERCURY_ISA_VERSION
	.align		4
.L_20449:
        /*016c*/ 	.byte	0x03, 0x5f
        /*016e*/ 	.short	0x0000


	//----- nvinfo : EIATTR_COOP_GROUP_MASK_REGIDS
	.align		4
        /*0170*/ 	.byte	0x04, 0x29
        /*0172*/ 	.short	(.L_20451 - .L_20450)


	//   ....[0]....
.L_20450:
        /*0174*/ 	.word	0xffffffff


	//   ....[1]....
        /*0178*/ 	.word	0xffffffff


	//   ....[2]....
        /*017c*/ 	.word	0xffffffff


	//   ....[3]....
        /*0180*/ 	.word	0xffffffff


	//   ....[4]....
        /*0184*/ 	.word	0xffffffff


	//   ....[5]....
        /*0188*/ 	.word	0xffffffff


	//   ....[6]....
        /*018c*/ 	.word	0xffffffff


	//   ....[7]....
        /*0190*/ 	.word	0xffffffff


	//   ....[8]....
        /*0194*/ 	.word	0xffffffff


	//   ....[9]....
        /*0198*/ 	.word	0xffffffff


	//   ....[10]....
        /*019c*/ 	.word	0xffffffff


	//   ....[11]....
        /*01a0*/ 	.word	0xffffffff


	//   ....[12]....
        /*01a4*/ 	.word	0xffffffff


	//   ....[13]....
        /*01a8*/ 	.word	0xffffffff


	//   ....[14]....
        /*01ac*/ 	.word	0xffffffff


	//   ....[15]....
        /*01b0*/ 	.word	0xffffffff


	//   ....[16]....
        /*01b4*/ 	.word	0xffffffff


	//   ....[17]....
        /*01b8*/ 	.word	0xffffffff


	//----- nvinfo : EIATTR_COOP_GROUP_INSTR_OFFSETS
	.align		4
.L_20451:
        /*01bc*/ 	.byte	0x04, 0x28
        /*01be*/ 	.short	(.L_20453 - .L_20452)


	//   ....[0]....
.L_20452:
        /*01c0*/ 	.word	0x000001a0


	//   ....[1]....
        /*01c4*/ 	.word	0x000001c0


	//   ....[2]....
        /*01c8*/ 	.word	0x000001e0


	//   ....[3]....
        /*01cc*/ 	.word	0x00000290


	//   ....[4]....
        /*01d0*/ 	.word	0x000002b0


	//   ....[5]....
        /*01d4*/ 	.word	0x000002d0


	//   ....[6]....
        /*01d8*/ 	.word	0x00001090


	//   ....[7]....
        /*01dc*/ 	.word	0x000010f0


	//   ....[8]....
        /*01e0*/ 	.word	0x00001120


	//   ....[9]....
        /*01e4*/ 	.word	0x00001140


	//   ....[10]....
        /*01e8*/ 	.word	0x00001160


	//   ....[11]....
        /*01ec*/ 	.word	0x000011b0


	//   ....[12]....
        /*01f0*/ 	.word	0x000011d0


	//   ....[13]....
        /*01f4*/ 	.word	0x000011f0


	//   ....[14]....
        /*01f8*/ 	.word	0x00002160


	//   ....[15]....
        /*01fc*/ 	.word	0x000021d0


	//   ....[16]....
        /*0200*/ 	.word	0x00002230


	//   ....[17]....
        /*0204*/ 	.word	0x00002290


	//----- nvinfo : EIATTR_SYSCALL_OFFSETS
	.align		4
.L_20453:
        /*0208*/ 	.byte	0x04, 0x46
        /*020a*/ 	.short	(.L_20455 - .L_20454)


	//   ....[0]....
.L_20454:
        /*020c*/ 	.word	0x000020f0


	//----- nvinfo : EIATTR_EXIT_INSTR_OFFSETS
	.align		4
.L_20455:
        /*0210*/ 	.byte	0x04, 0x1c
        /*0212*/ 	.short	(.L_20457 - .L_20456)


	//   ....[0]....
.L_20456:
        /*0214*/ 	.word	0x00001d60


	//   ....[1]....
        /*0218*/ 	.word	0x00001d70


	//   ....[2]....
        /*021c*/ 	.word	0x00001fc0


	//   ....[3]....
        /*0220*/ 	.word	0x00002100


	//----- nvinfo : EIATTR_CTAIDZ_USED
	.align		4
.L_20457:
        /*0224*/ 	.byte	0x01, 0x04
	.zero		2


	//----- nvinfo : EIATTR_CRS_STACK_SIZE
	.align		4
        /*0228*/ 	.byte	0x04, 0x1e
        /*022a*/ 	.short	(.L_20459 - .L_20458)
.L_20458:
        /*022c*/ 	.word	0x00000000
.L_20459:


//--------------------- .nv.info._ZN4vllm25paged_attention_v1_kernelIfhLi256ELi16ELi128ELNS_18Fp8KVCacheDataTypeE1ELb1EEEvPT_PKS2_PKT0_S8_ifPKiSA_iPKfiiiSC_SC_iiiii --------------------------
	.section	.nv.info._ZN4vllm25paged_attention_v1_kernelIfhLi256ELi16ELi128ELNS_18Fp8KVCacheDataTypeE1ELb1EEEvPT_PKS2_PKT0_S8_ifPKiSA_iPKfiiiSC_SC_iiiii,"",@"SHT_CUDA_INFO"
	.sectionflags	@""
	.align	4


	//----- nvinfo : EIATTR_CUDA_API_VERSION
	.align		4
        /*0000*/ 	.byte	0x04, 0x37
        /*0002*/ 	.short	(.L_20461 - .L_20460)
.L_20460:
        /*0004*/ 	.word	0x00000082


	//----- nvinfo : EIATTR_SW2861232_WAR
	.align		4
.L_20461:
        /*0008*/ 	.byte	0x01, 0x35
	.zero		2


	//----- nvinfo : EIATTR_PARAM_CBANK
	.align		4
        /*000c*/ 	.byte	0x04, 0x0a
        /*000e*/ 	.short	(.L_20463 - .L_20462)
	.align		4
.L_20462:
        /*0010*/ 	.word	index@(.nv.constant0._ZN4vllm25paged_attention_v1_kernelIfhLi256ELi16ELi128ELNS_18Fp8KVCacheDataTypeE1ELb1EEEvPT_PKS2_PKT0_S8_ifPKiSA_iPKfiiiSC_SC_iiiii)
        /*0014*/ 	.short	0x0160
        /*0016*/ 	.short	0x007c


	//----- nvinfo : EIATTR_CBANK_PARAM_SIZE
	.align		4
.L_20463:
        /*0018*/ 	.byte	0x03, 0x19
        /*001a*/ 	.short	0x007c


	//----- nvinfo : EIATTR_KPARAM_INFO
	.align		4
        /*001c*/ 	.byte	0x04, 0x17
        /*001e*/ 	.short	(.L_20465 - .L_20464)
.L_20464:
        /*0020*/ 	.word	0x00000000
        /*0024*/ 	.short	0x0013
        /*0026*/ 	.short	0x0078
        /*0028*/ 	.byte	0x00, 0xf0, 0x11, 0x00


	//----- nvinfo : EIATTR_KPARAM_INFO
	.align		4
.L_20465:
        /*002c*/ 	.byte	0x04, 0x17
        /*002e*/ 	.short	(.L_20467 - .L_20466)
.L_20466:
        /*0030*/ 	.word	0x00000000
        /*0034*/ 	.short	0x0012
        /*0036*/ 	.short	0x0074
        /*0038*/ 	.byte	0x00, 0xf0, 0x11, 0x00


	//----- nvinfo : EIATTR_KPARAM_INFO
	.align		4
.L_20467:
        /*003c*/ 	.byte	0x04, 0x17
        /*003e*/ 	.short	(.L_20469 - .L_20468)
.L_20468:
        /*0040*/ 	.word	0x00000000
        /*0044*/ 	.short	0x0011
        /*0046*/ 	.short	0x0070
        /*0048*/ 	.byte	0x00, 0xf0, 0x11, 0x00


	//----- nvinfo : EIATTR_KPARAM_INFO
	.align		4
.L_20469:
        /*004c*/ 	.byte	0x04, 0x17
        /*004e*/ 	.short	(.L_20471 - .L_20470)
.L_20470:
        /*0050*/ 	.word	0x00000000
        /*0054*/ 	.short	0x0010
        /*0056*/ 	.short	0x006c
        /*0058*/ 	.byte	0x00, 0xf0, 0x11, 0x00


	//----- nvinfo : EIATTR_KPARAM_INFO
	.align		4
.L_20471:
        /*005c*/ 	.byte	0x04, 0x17
        /*005e*/ 	.short	(.L_20473 - .L_20472)
.L_20472:
        /*0060*/ 	.word	0x00000000
        /*0064*/ 	.short	0x000f
        /*0066*/ 	.short	0x0068
        /*0068*/ 	.byte	0x00, 0xf0, 0x11, 0x00


	//----- nvinfo : EIATTR_KPARAM_INFO
	.align		4
.L_20473:
        /*006c*/ 	.byte	0x04, 0x17
        /*006e*/ 	.short	(.L_20475 - .L_20474)
.L_20474:
        /*0070*/ 	.word	0x00000000
        /*0074*/ 	.short	0x000e
        /*0076*/ 	.short	0x0060
        /*0078*/ 	.byte	0x00, 0xf0, 0x21, 0x00


	//----- nvinfo : EIATTR_KPARAM_INFO
	.align		4
.L_20475:
        /*007c*/ 	.byte	0x04, 0x17
        /*007e*/ 	.short	(.L_20477 - .L_20476)
.L_20476:
        /*0080*/ 	.word	0x00000000
        /*0084*/ 	.short	0x000d
        /*0086*/ 	.short	0x0058
        /*0088*/ 	.byte	0x00, 0xf0, 0x21, 0x00


	//----- nvinfo : EIATTR_KPARAM_INFO
	.align		4
.L_20477:
        /*008c*/ 	.byte	0x04, 0x17
        /*008e*/ 	.short	(.L_20479 - .L_20478)
.L_20478:
        /*0090*/ 	.word	0x00000000
        /*0094*/ 	.short	0x000c
        /*0096*/ 	.short	0x0050
        /*0098*/ 	.byte	0x00, 0xf0, 0x11, 0x00


	//----- nvinfo : EIATTR_KPARAM_INFO
	.align		4
.L_20479:
        /*009c*/ 	.byte	0x04, 0x17
        /*009e*/ 	.short	(.L_20481 - .L_20480)
.L_20480:
        /*00a0*/ 	.word	0x00000000
        /*00a4*/ 	.short	0x000b
        /*00a6*/ 	.short	0x004c
        /*00a8*/ 	.byte	0x00, 0xf0, 0x11, 0x00


	//----- nvinfo : EIATTR_KPARAM_INFO
	.align		4
.L_20481:
        /*00ac*/ 	.byte	0x04, 0x17
        /*00ae*/ 	.short	(.L_20483 - .L_20482)
.L_20482:
        /*00b0*/ 	.word	0x00000000
        /*00b4*/ 	.short	0x000a
        /*00b6*/ 	.short	0x0048
        /*00b8*/ 	.byte	0x00, 0xf0, 0x11, 0x00


	//----- nvinfo : EIATTR_KPARAM_INFO
	.align		4
.L_20483:
        /*00bc*/ 	.byte	0x04, 0x17
        /*00be*/ 	.short	(.L_20485 - .L_20484)
.L_20484:
        /*00c0*/ 	.word	0x00000000
        /*00c4*/ 	.short	0x0009
        /*00c6*/ 	.short	0x0040
        /*00c8*/ 	.byte	0x00, 0xf0, 0x21, 0x00


	//----- nvinfo : EIATTR_KPARAM_INFO
	.align		4
.L_20485:
        /*00cc*/ 	.byte	0x04, 0x17
        /*00ce*/ 	.short	(.L_20487 - .L_20486)
.L_20486:
        /*00d0*/ 	.word	0x00000000
        /*00d4*/ 	.short	0x0008
        /*00d6*/ 	.short	0x0038
        /*00d8*/ 	.byte	0x00, 0xf0, 0x11, 0x00


	//----- nvinfo : EIATTR_KPARAM_INFO
	.align		4
.L_20487:
        /*00dc*/ 	.byte	0x04, 0x17
        /*00de*/ 	.short	(.L_20489 - .L_20488)
.L_20488:
        /*00e0*/ 	.word	0x00000000
        /*00e4*/ 	.short	0x0007
        /*00e6*/ 	.short	0x0030
        /*00e8*/ 	.byte	0x00, 0xf0, 0x21, 0x00


	//----- nvinfo : EIATTR_KPARAM_INFO
	.align		4
.L_20489:
        /*00ec*/ 	.byte	0x04, 0x17
        /*00ee*/ 	.short	(.L_20491 - .L_20490)
.L_20490:
        /*00f0*/ 	.word	0x00000000
        /*00f4*/ 	.short	0x0006
        /*00f6*/ 	.short	0x0028
        /*00f8*/ 	.byte	0x00, 0xf0, 0x21, 0x00


	//----- nvinfo : EIATTR_KPARAM_INFO
	.align		4
.L_20491:
        /*00fc*/ 	.byte	0x04, 0x17
        /*00fe*/ 	.short	(.L_20493 - .L_20492)
.L_20492:
        /*0100*/ 	.word	0x00000000
        /*0104*/ 	.short	0x0005
        /*0106*/ 	.short	0x0024
        /*0108*/ 	.byte	0x00, 0xf0, 0x11, 0x00


	//----- nvinfo : EIATTR_KPARAM_INFO
	.align		4
.L_20493:
        /*010c*/ 	.byte	0x04, 0x17
        /*010e*/ 	.short	(.L_20495 - .L_20494)
.L_20494:
        /*0110*/ 	.word	0x00000000
        /*0114*/ 	.short	0x0004
        /*0116*/ 	.short	0x0020
        /*0118*/ 	.byte	0x00, 0xf0, 0x11, 0x00


	//----- nvinfo : EIATTR_KPARAM_INFO
	.align		4
.L_20495:
        /*011c*/ 	.byte	0x04, 0x17
        /*011e*/ 	.short	(.L_20497 - .L_20496)
.L_20496:
        /*0120*/ 	.word	0x00000000
        /*0124*/ 	.short	0x0003
        /*0126*/ 	.short	0x0018
        /*0128*/ 	.byte	0x00, 0xf0, 0x21, 0x00


	//----- nvinfo : EIATTR_KPARAM_INFO
	.align		4
.L_20497:
        /*012c*/ 	.byte	0x04, 0x17
        /*012e*/ 	.short	(.L_20499 - .L_20498)
.L_20498:
        /*0130*/ 	.word	0x00000000
        /*0134*/ 	.short	0x0002
        /*0136*/ 	.short	0x0010
        /*0138*/ 	.byte	0x00, 0xf0, 0x21, 0x00


	//----- nvinfo : EIATTR_KPARAM_INFO
	.align		4
.L_20499:
        /*013c*/ 	.byte	0x04, 0x17
        /*013e*/ 	.short	(.L_20501 - .L_20500)
.L_20500:
        /*0140*/ 	.word	0x00000000
        /*0144*/ 	.short	0x0001
        /*0146*/ 	.short	0x0008
        /*0148*/ 	.byte	0x00, 0xf0, 0x21, 0x00


	//----- nvinfo : EIATTR_KPARAM_INFO
	.align		4
.L_20501:
        /*014c*/ 	.byte	0x04, 0x17
        /*014e*/ 	.short	(.L_20503 - .L_20502)
.L_20502:
        /*0150*/ 	.word	0x00000000
        /*0154*/ 	.short	0x0000
        /*0156*/ 	.short	0x0000
        /*0158*/ 	.byte	0x00, 0xf0, 0x21, 0x00


	//----- nvinfo : EIATTR_MAXREG_COUNT
	.align		4
.L_20503:
        /*015c*/ 	.byte	0x03, 0x1b
        /*015e*/ 	.short	0x00ff


	//----- nvinfo : EIATTR_NUM_BARRIERS
	.align		4
        /*0160*/ 	.byte	0x02, 0x4c
        /*0162*/ 	.byte	0x01
	.zero		1


	//----- nvinfo : EIATTR_EXTERNS
	.align		4
        /*0164*/ 	.byte	0x04, 0x0f
        /*0166*/ 	.short	(.L_20505 - .L_20504)


	//   ....[0]....
	.align		4
.L_20504:
        /*0168*/ 	.word	index@(__assertfail)


	//----- nvinfo : EIATTR_MERCURY_ISA_VERSION
	.align		4
.L_20505:
        /*016c*/ 	.byte	0x03, 0x5f
        /*016e*/ 	.short	0x0000


	//----- nvinfo : EIATTR_COOP_GROUP_MASK_REGIDS
	.align		4
        /*0170*/ 	.byte	0x04, 0x29
        /*0172*/ 	.short	(.L_20507 - .L_20506)


	//   ....[0]....
.L_20506:
        /*0174*/ 	.word	0xffffffff


	//   ....[1]....
        /*0178*/ 	.word	0xffffffff


	//   ....[2]....
        /*017c*/ 	.word	0xffffffff


	//   ....[3]....
        /*0180*/ 	.word	0xffffffff


	//   ....[4]....
        /*0184*/ 	.word	0xffffffff


	//   ....[5]....
        /*0188*/ 	.word	0xffffffff


	//   ....[6]....
        /*018c*/ 	.word	0xffffffff


	//   ....[7]....
        /*0190*/ 	.word	0xffffffff


	//   ....[8]....
        /*0194*/ 	.word	0xffffffff


	//   ....[9]....
        /*0198*/ 	.word	0xffffffff


	//   ....[10]....
        /*019c*/ 	.word	0xffffffff


	//   ....[11]....
        /*01a0*/ 	.word	0xffffffff


	//   ....[12]....
        /*01a4*/ 	.word	0xffffffff


	//   ....[13]....
        /*01a8*/ 	.word	0xffffffff


	//   ....[14]....
        /*01ac*/ 	.word	0xffffffff


	//   ....[15]....
        /*01b0*/ 	.word	0xffffffff


	//   ....[16]....
        /*01b4*/ 	.word	0xffffffff


	//   ....[17]....
        /*01b8*/ 	.word	0xffffffff


	//   ....[18]....
        /*01bc*/ 	.word	0xffffffff


	//   ....[19]....
        /*01c0*/ 	.word	0xffffffff


	//   ....[20]....
        /*01c4*/ 	.word	0xffffffff


	//   ....[21]....
        /*01c8*/ 	.word	0xffffffff


	//   ....[22]....
        /*01cc*/ 	.word	0xffffffff


	//   ....[23]....
        /*01d0*/ 	.word	0xffffffff


	//   ....[24]....
        /*01d4*/ 	.word	0xffffffff


	//   ....[25]....
        /*01d8*/ 	.word	0xffffffff


	//   ....[26]....
        /*01dc*/ 	.word	0xffffffff


	//   ....[27]....
        /*01e0*/ 	.word	0xffffffff


	//   ....[28]....
        /*01e4*/ 	.word	0xffffffff


	//   ....[29]....
        /*01e8*/ 	.word	0xffffffff


	//   ....[30]....
        /*01ec*/ 	.word	0xffffffff


	//   ....[31]....
        /*01f0*/ 	.word	0xffffffff


	//   ....[32]....
        /*01f4*/ 	.word	0xffffffff


	//   ....[33]....
        /*01f8*/ 	.word	0xffffffff


	//   ....[34]....
        /*01fc*/ 	.word	0xffffffff


	//   ....[35]....
        /*0200*/ 	.word	0xffffffff


	//   ....[36]....
        /*0204*/ 	.word	0xffffffff


	//   ....[37]....
        /*0208*/ 	.word	0xffffffff


	//   ....[38]....
        /*020c*/ 	.word	0xffffffff


	//   ....[39]....
        /*0210*/ 	.word	0xffffffff


	//   ....[40]....
        /*0214*/ 	.word	0xffffffff


	//   ....[41]....
        /*0218*/ 	.word	0xffffffff


	//   ....[42]....
        /*021c*/ 	.word	0xffffffff


	//   ....[43]....
        /*0220*/ 	.word	0xffffffff


	//   ....[44]....
        /*0224*/ 	.word	0xffffffff


	//   ....[45]....
        /*0228*/ 	.word	0xffffffff


	//   ....[46]....
        /*022c*/ 	.word	0xffffffff


	//   ....[47]....
        /*0230*/ 	.word	0xffffffff


	//   ....[48]....
        /*0234*/ 	.word	0xffffffff


	//   ....[49]....
        /*0238*/ 	.word	0xffffffff


	//   ....[50]....
        /*023c*/ 	.word	0xffffffff


	//   ....[51]....
        /*0240*/ 	.word	0xffffffff


	//   ....[52]....
        /*0244*/ 	.word	0xffffffff


	//   ....[53]....
        /*0248*/ 	.word	0xffffffff


	//   ....[54]....
        /*024c*/ 	.word	0xffffffff


	//   ....[55]....
        /*0250*/ 	.word	0xffffffff


	//   ....[56]....
        /*0254*/ 	.word	0xffffffff


	//   ....[57]....
        /*0258*/ 	.word	0xffffffff


	//   ....[58]....
        /*025c*/ 	.word	0xffffffff


	//   ....[59]....
        /*0260*/ 	.word	0xffffffff


	//   ....[60]....
        /*0264*/ 	.word	0xffffffff


	//   ....[61]....
        /*0268*/ 	.word	0xffffffff


	//   ....[62]....
        /*026c*/ 	.word	0xffffffff


	//   ....[63]....
        /*0270*/ 	.word	0xffffffff


	//   ....[64]....
        /*0274*/ 	.word	0xffffffff


	//   ....[65]....
        /*0278*/ 	.word	0xffffffff


	//   ....[66]....
        /*027c*/ 	.word	0xffffffff


	//   ....[67]....
        /*0280*/ 	.word	0xffffffff


	//   ....[68]....
        /*0284*/ 	.word	0xffffffff


	//   ....[69]....
        /*0288*/ 	.word	0xffffffff


	//   ....[70]....
        /*028c*/ 	.word	0xffffffff


	//   ....[71]....
        /*0290*/ 	.word	0xffffffff


	//   ....[72]....
        /*0294*/ 	.word	0xffffffff


	//   ....[73]....
        /*0298*/ 	.word	0xffffffff


	//   ....[74]....
        /*029c*/ 	.word	0xffffffff


	//   ....[75]....
        /*02a0*/ 	.word	0xffffffff


	//   ....[76]....
        /*02a4*/ 	.word	0xffffffff


	//   ....[77]....
        /*02a8*/ 	.word	0xffffffff


	//   ....[78]....
        /*02ac*/ 	.word	0xffffffff


	//   ....[79]....
        /*02b0*/ 	.word	0xffffffff


	//   ....[80]....
        /*02b4*/ 	.word	0xffffffff


	//   ....[81]....
        /*02b8*/ 	.word	0xffffffff


	//   ....[82]....
        /*02bc*/ 	.word	0xffffffff


	//----- nvinfo : EIATTR_COOP_GROUP_INSTR_OFFSETS
	.align		4
.L_20507:
        /*02c0*/ 	.byte	0x04, 0x28
        /*02c2*/ 	.short	(.L_20509 - .L_20508)


	//   ....[0]....
.L_20508:
        /*02c4*/ 	.word	0x00000b90


	//   ....[1]....
        /*02c8*/ 	.word	0x00000bb0


	//   ....[2]....
        /*02cc*/ 	.word	0x00000bd0


	//   ....[3]....
        /*02d0*/ 	.word	0x00000c80


	//   ....[4]....
        /*02d4*/ 	.word	0x00000ca0


	//   ....[5]....
        /*02d8*/ 	.word	0x00000cc0


	//   ....[6]....
        /*02dc*/ 	.word	0x00001a90


	//   ....[7]....
        /*02e0*/ 	.word	0x00001af0


	//   ....[8]....
        /*02e4*/ 	.word	0x00001b20


	//   ....[9]....
        /*02e8*/ 	.word	0x00001b40


	//   ....[10]....
        /*02ec*/ 	.word	0x00001b60


	//   ....[11]....
        /*02f0*/ 	.word	0x00001bb0


	//   ....[12]....
        /*02f4*/ 	.word	0x00001bd0


	//   ....[13]....
        /*02f8*/ 	.word	0x00001bf0


	//   ....[14]....
        /*02fc*/ 	.word	0x00002860


	//   ....[15]....
        /*0300*/ 	.word	0x00004830


	//   ....[16]....
        /*0304*/ 	.word	0x000048a0


	//   ....[17]....
        /*0308*/ 	.word	0x00004900


	//   ....[18]....
        /*030c*/ 	.word	0x00004970


	//   ....[19]....
        /*0310*/ 	.word	0x000049f0


	//   ....[20]....
        /*0314*/ 	.word	0x00004a60


	//   ....[21]....
        /*0318*/ 	.word	0x00004ad0


	//   ....[22]....
        /*031c*/ 	.word	0x00004b30


	//   ....[23]....
        /*0320*/ 	.word	0x00004ba0


	//   ....[24]....
        /*0324*/ 	.word	0x00004c00


	//   ....[25]....
        /*0328*/ 	.word	0x00004c70


	//   ....[26]....
        /*032c*/ 	.word	0x00004cd0


	//   ....[27]....
        /*0330*/ 	.word	0x00004d40


	//   ....[28]....
        /*0334*/ 	.word	0x00004da0


	//   ....[29]....
        /*0338*/ 	.word	0x00004e10


	//   ....[30]....
        /*033c*/ 	.word	0x00004e70


	//   ....[31]....
        /*0340*/ 	.word	0x00004ee0


	//   ....[32]....
        /*0344*/ 	.word	0x00004f40


	//   ....[33]....
        /*0348*/ 	.word	0x00004fb0


	//   ....[34]....
        /*034c*/ 	.word	0x00005010


	//   ....[35]....
        /*0350*/ 	.word	0x00005080


	//   ....[36]....
        /*0354*/ 	.word	0x000050e0


	//   ....[37]....
        /*0358*/ 	.word	0x00005150


	//   ....[38]....
        /*035c*/ 	.word	0x000051b0


	//   ....[39]....
        /*0360*/ 	.word	0x00005220


	//   ....[40]....
        /*0364*/ 	.word	0x00005280


	//   ....[41]....
        /*0368*/ 	.word	0x000052f0


	//   ....[42]....
        /*036c*/ 	.word	0x00005350


	//   ....[43]....
        /*0370*/ 	.word	0x000053c0


	//   ....[44]....
        /*0374*/ 	.word	0x00005420


	//   ....[45]....
        /*0378*/ 	.word	0x00005490


	//   ....[46]....
        /*037c*/ 	.word	0x000054f0


	//   ....[47]....
        /*0380*/ 	.word	0x00005560


	//   ....[48]....
        /*0384*/ 	.word	0x000055c0


	//   ....[49]....
        /*0388*/ 	.word	0x00005630


	//   ....[50]....
        /*038c*/ 	.word	0x00005690


	//   ....[51]....
        /*0390*/ 	.word	0x00005700


	//   ....[52]....
        /*0394*/ 	.word	0x00005760


	//   ....[53]....
        /*0398*/ 	.word	0x000057d0


	//   ....[54]....
        /*039c*/ 	.word	0x00005830


	//   ....[55]....
        /*03a0*/ 	.word	0x000058a0


	//   ....[56]....
        /*03a4*/ 	.word	0x00005900


	//   ....[57]....
        /*03a8*/ 	.word	0x00005970


	//   ....[58]....
        /*03ac*/ 	.word	0x000059d0


	//   ....[59]....
        /*03b0*/ 	.word	0x00005a40


	//   ....[60]....
        /*03b4*/ 	.word	0x00005aa0


	//   ....[61]....
        /*03b8*/ 	.word	0x00005b10


	//   ....[62]....
        /*03bc*/ 	.word	0x00005b70


	//   ....[63]....
        /*03c0*/ 	.word	0x00005be0


	//   ....[64]....
        /*03c4*/ 	.word	0x00005c40


	//   ....[65]....
        /*03c8*/ 	.word	0x00005cb0


	//   ....[66]....
        /*03cc*/ 	.word	0x00005d10


	//   ....[67]....
        /*03d0*/ 	.word	0x00005d80


	//   ....[68]....
        /*03d4*/ 	.word	0x00005de0


	//   ....[69]....
        /*03d8*/ 	.word	0x00005e50


	//   ....[70]....
        /*03dc*/ 	.word	0x00005eb0


	//   ....[71]....
        /*03e0*/ 	.word	0x00005f20


	//   ....[72]....
        /*03e4*/ 	.word	0x00005f80


	//   ....[73]....
        /*03e8*/ 	.word	0x00005ff0


	//   ....[74]....
        /*03ec*/ 	.word	0x00006050


	//   ....[75]....
        /*03f0*/ 	.word	0x000060c0


	//   ....[76]....
        /*03f4*/ 	.word	0x00006120


	//   ....[77]....
        /*03f8*/ 	.word	0x00006190


	//   ....[78]....
        /*03fc*/ 	.word	0x000061f0


	//   ....[79]....
        /*0400*/ 	.word	0x00006260


	//   ....[80]....
        /*0404*/ 	.word	0x000062c0


	//   ....[81]....
        /*0408*/ 	.word	0x00006330


	//   ....[82]....
        /*040c*/ 	.word	0x00006390


	//----- nvinfo : EIATTR_SYSCALL_OFFSETS
	.align		4
.L_20509:
        /*0410*/ 	.byte	0x04, 0x46
        /*0412*/ 	.short	(.L_20511 - .L_20510)


	//   ....[0]....
.L_20510:
        /*0414*/ 	.word	0x00004690


	//   ....[1]....
        /*0418*/ 	.word	0x000047c0


	//----- nvinfo : EIATTR_EXIT_INSTR_OFFSETS
	.align		4
.L_20511:
        /*041c*/ 	.byte	0x04, 0x1c
        /*041e*/ 	.short	(.L_20513 - .L_20512)


	//   ....[0]....
.L_20512:
        /*0420*/ 	.word	0x00003840


	//   ....[1]....
        /*0424*/ 	.word	0x00003850


	//   ....[2]....
        /*0428*/ 	.word	0x00004560


	//   ....[3]....
        /*042c*/ 	.word	0x000047d0


	//----- nvinfo : EIATTR_CTAIDZ_USED
	.align		4
.L_20513:
        /*0430*/ 	.byte	0x01, 0x04
	.zero		2


	//----- nvinfo : EIATTR_CRS_STACK_SIZE
	.align		4
        /*0434*/ 	.byte	0x04, 0x1e
        /*0436*/ 	.short	(.L_20515 - .L_20514)
.L_20514:
        /*0438*/ 	.word	0x00000000
.L_20515:


//--------------------- .nv.info._ZN4vllm25paged_attention_v1_kernelIfhLi192ELi16ELi128ELNS_18Fp8KVCacheDataTypeE1ELb1EEEvPT_PKS2_PKT0_S8_ifPKiSA_iPKfiiiSC_SC_iiiii --------------------------
	.section	.nv.info._ZN4vllm25paged_attention_v1_kernelIfhLi192ELi16ELi128ELNS_18Fp8KVCacheDataTypeE1ELb1EEEvPT_PKS2_PKT0_S8_ifPKiSA_iPKfiiiSC_SC_iiiii,"",@"SHT_CUDA_INFO"
	.sectionflags	@""
	.align	4


	//----- nvinfo : EIATTR_CUDA_API_VERSION
	.align		4
        /*0000*/ 	.byte	0x04, 0x37
        /*0002*/ 	.short	(.L_20517 - .L_20516)
.L_20516:
        /*0004*/ 	.word	0x00000082


	//----- nvinfo : EIATTR_SW2861232_WAR
	.align		4
.L_20517:
        /*0008*/ 	.byte	0x01, 0x35
	.zero		2


	//----- nvinfo : EIATTR_PARAM_CBANK
	.align		4
        /*000c*/ 	.byte	0x04, 0x0a
        /*000e*/ 	.short	(.L_20519 - .L_20518)
	.align		4
.L_20518:
        /*0010*/ 	.word	index@(.nv.constant0._ZN4vllm25paged_attention_v1_kernelIfhLi192ELi16ELi128ELNS_18Fp8KVCacheDataTypeE1ELb1EEEvPT_PKS2_PKT0_S8_ifPKiSA_iPKfiiiSC_SC_iiiii)
        /*0014*/ 	.short	0x0160
        /*0016*/ 	.short	0x007c


	//----- nvinfo : EIATTR_CBANK_PARAM_SIZE
	.align		4
.L_20519:
        /*0018*/ 	.byte	0x03, 0x19
        /*001a*/ 	.short	0x007c


	//----- nvinfo : EIATTR_KPARAM_INFO
	.align		4
        /*001c*/ 	.byte	0x04, 0x17
        /*001e*/ 	.short	(.L_20521 - .L_20520)
.L_20520:
        /*0020*/ 	.word	0x00000000
        /*0024*/ 	.short	0x0013
        /*0026*/ 	.short	0x0078
        /*0028*/ 	.byte	0x00, 0xf0, 0x11, 0x00


	//----- nvinfo : EIATTR_KPARAM_INFO
	.align		4
.L_20521:
        /*002c*/ 	.byte	0x04, 0x17
        /*002e*/ 	.short	(.L_20523 - .L_20522)
.L_20522:
        /*0030*/ 	.word	0x00000000
        /*0034*/ 	.short	0x0012
        /*0036*/ 	.short	0x0074
        /*0038*/ 	.byte	0x00, 0xf0, 0x11, 0x00


	//----- nvinfo : EIATTR_KPARAM_INFO
	.align		4
.L_20523:
        /*003c*/ 	.byte	0x04, 0x17
        /*003e*/ 	.short	(.L_20525 - .L_20524)
.L_20524:
        /*0040*/ 	.word	0x00000000
        /*0044*/ 	.short	0x0011
        /*0046*/ 	.short	0x0070
        /*0048*/ 	.byte	0x00, 0xf0, 0x11, 0x00


	//----- nvinfo : EIATTR_KPARAM_INFO
	.align		4
.L_20525:
        /*004c*/ 	.byte	0x04, 0x17
        /*004e*/ 	.short	(.L_20527 - .L_20526)
.L_20526:
        /*0050*/ 	.word	0x00000000
        /*0054*/ 	.short	0x0010
        /*0056*/ 	.short	0x006c
        /*0058*/ 	.byte	0x00, 0xf0, 0x11, 0x00


	//----- nvinfo : EIATTR_KPARAM_INFO
	.align		4
.L_20527:
        /*005c*/ 	.byte	0x04, 0x17
        /*005e*/ 	.short	(.L_20529 - .L_20528)
.L_20528:
        /*0060*/ 	.word	0x00000000
        /*0064*/ 	.short	0x000f
        /*0066*/ 	.short	0x0068
        /*0068*/ 	.byte	0x00, 0xf0, 0x11, 0x00


	//----- nvinfo : EIATTR_KPARAM_INFO
	.align		4
.L_20529:
        /*006c*/ 	.byte	0x04, 0x17
        /*006e*/ 	.short	(.L_20531 - .L_20530)
.L_20530:
        /*0070*/ 	.word	0x00000000
        /*0074*/ 	.short	0x000e
        /*0076*/ 	.short	0x0060
        /*0078*/ 	.byte	0x00, 0xf0, 0x21, 0x00


	//----- nvinfo : EIATTR_KPARAM_INFO
	.align		4
.L_20531:
        /*007c*/ 	.byte	0x04, 0x17
        /*007e*/ 	.short	(.L_20533 - .L_20532)
.L_20532:
        /*0080*/ 	.word	0x00000000
        /*0084*/ 	.short	0x000d
        /*0086*/ 	.short	0x0058
        /*0088*/ 	.byte	0x00, 0xf0, 0x21, 0x00


	//----- nvinfo : EIATTR_KPARAM_INFO
	.align		4
.L_20533:
        /*008c*/ 	.byte	0x04, 0x17
        /*008e*/ 	.short	(.L_20535 - .L_20534)
.L_20534:
        /*0090*/ 	.word	0x00000000
        /*0094*/ 	.short	0x000c
        /*0096*/ 	.short	0x0050
        /*0098*/ 	.byte	0x00, 0xf0, 0x11, 0x00


	//----- nvinfo : EIATTR_KPARAM_INFO
	.align		4
.L_20535:
        /*009c*/ 	.byte	0x04, 0x17
        /*009e*/ 	.short	(.L_20537 - .L_20536)
.L_20536:
        /*00a0*/ 	.word	0x00000000
        /*00a4*/ 	.short	0x000b
        /*00a6*/ 	.short	0x004c
        /*00a8*/ 	.byte	0x00, 0xf0, 0x11, 0x00


	//----- nvinfo : EIATTR_KPARAM_INFO
	.align		4
.L_20537:
        /*00ac*/ 	.byte	0x04, 0x17
        /*00ae*/ 	.short	(.L_20539 - .L_20538)
.L_20538:
        /*00b0*/ 	.word	0x00000000
        /*00b4*/ 	.short	0x000a
        /*00b6*/ 	.short	0x0048
        /*00b8*/ 	.byte	0x00, 0xf0, 0x11, 0x00


	//----- nvinfo : EIATTR_KPARAM_INFO
	.align		4
.L_20539:
        /*00bc*/ 	.byte	0x04, 0x17
        /*00be*/ 	.short	(.L_20541 - .L_20540)
.L_20540:
        /*00c0*/ 	.word	0x00000000
        /*00c4*/ 	.short	0x0009
        /*00c6*/ 	.short	0x0040
        /*00c8*/ 	.byte	0x00, 0xf0, 0x21, 0x00


	//----- nvinfo : EIATTR_KPARAM_INFO
	.align		4
.L_20541:
        /*00cc*/ 	.byte	0x04, 0x17
        /*00ce*/ 	.short	(.L_20543 - .L_20542)
.L_20542:
        /*00d0*/ 	.word	0x00000000
        /*00d4*/ 	.short	0x0008
        /*00d6*/ 	.short	0x0038
        /*00d8*/ 	.byte	0x00, 0xf0, 0x11, 0x00


	//----- nvinfo : EIATTR_KPARAM_INFO
	.align		4
.L_20543:
        /*00dc*/ 	.byte	0x04, 0x17
        /*00de*/ 	.short	(.L_20545 - .L_20544)
.L_20544:
        /*00e0*/ 	.word	0x00000000
        /*00e4*/ 	.short	0x0007
        /*00e6*/ 	.short	0x0030
        /*00e8*/ 	.byte	0x00, 0xf0, 0x21, 0x00


	//----- nvinfo : EIATTR_KPARAM_INFO
	.align		4
.L_20545:
        /*00ec*/ 	.byte	0x04, 0x17
        /*00ee*/ 	.short	(.L_20547 - .L_20546)
.L_20546:
        /*00f0*/ 	.word	0x00000000
        /*00f4*/ 	.short	0x0006
        /*00f6*/ 	.short	0x0028
        /*00f8*/ 	.byte	0x00, 0xf0, 0x21, 0x00


	//----- nvinfo : EIATTR_KPARAM_INFO
	.align		4
.L_20547:
        /*00fc*/ 	.byte	0x04, 0x17
        /*00fe*/ 	.short	(.L_20549 - .L_20548)
.L_20548:
        /*0100*/ 	.word	0x00000000
        /*0104*/ 	.short	0x0005
        /*0106*/ 	.short	0x0024
        /*0108*/ 	.byte	0x00, 0xf0, 0x11, 0x00


	//----- nvinfo : EIATTR_KPARAM_INFO
	.align		4
.L_20549:
        /*010c*/ 	.byte	0x04, 0x17
        /*010e*/ 	.short	(.L_20551 - .L_20550)
.L_20550:
        /*0110*/ 	.word	0x00000000
        /*0114*/ 	.short	0x0004
        /*0116*/ 	.short	0x0020
        /*0118*/ 	.byte	0x00, 0xf0, 0x11, 0x00


	//----- nvinfo : EIATTR_KPARAM_INFO
	.align		4
.L_20551:
        /*011c*/ 	.byte	0x04, 0x17
        /*011e*/ 	.short	(.L_20553 - .L_20552)
.L_20552:
        /*0120*/ 	.word	0x00000000
        /*0124*/ 	.short	0x0003
        /*0126*/ 	.short	0x0018
        /*0128*/ 	.byte	0x00, 0xf0, 0x21, 0x00


	//----- nvinfo : EIATTR_KPARAM_INFO
	.align		4
.L_20553:
        /*012c*/ 	.byte	0x04, 0x17
        /*012e*/ 	.short	(.L_20555 - .L_20554)
.L_20554:
        /*0130*/ 	.word	0x00000000
        /*0134*/ 	.short	0x0002
        /*0136*/ 	.short	0x0010
        /*0138*/ 	.byte	0x00, 0xf0, 0x21, 0x00


	//----- nvinfo : EIATTR_KPARAM_INFO
	.align		4
.L_20555:
        /*013c*/ 	.byte	0x04, 0x17
        /*013e*/ 	.short	(.L_20557 - .L_20556)
.L_20556:
        /*0140*/ 	.word	0x00000000
        /*0144*/ 	.short	0x0001
        /*0146*/ 	.short	0x0008
        /*0148*/ 	.byte	0x00, 0xf0, 0x21, 0x00


	//----- nvinfo : EIATTR_KPARAM_INFO
	.align		4
.L_20557:
        /*014c*/ 	.byte	0x04, 0x17
        /*014e*/ 	.short	(.L_20559 - .L_20558)
.L_20558:
        /*0150*/ 	.word	0x00000000
        /*0154*/ 	.short	0x0000
        /*0156*/ 	.short	0x0000
        /*0158*/ 	.byte	0x00, 0xf0, 0x21, 0x00


	//----- nvinfo : EIATTR_MAXREG_COUNT
	.align		4
.L_20559:
        /*015c*/ 	.byte	0x03, 0x1b
        /*015e*/ 	.short	0x00ff


	//----- nvinfo : EIATTR_NUM_BARRIERS
	.align		4
        /*0160*/ 	.byte	0x02, 0x4c
        /*0162*/ 	.byte	0x01
	.zero		1


	//----- nvinfo : EIATTR_EXTERNS
	.align		4
        /*0164*/ 	.byte	0x04, 0x0f
        /*0166*/ 	.short	(.L_20561 - .L_20560)


	//   ....[0]....
	.align		4
.L_20560:
        /*0168*/ 	.word	index@(__assertfail)


	//----- nvinfo : EIATTR_MERCURY_ISA_VERSION
	.align		4
.L_20561:
        /*016c*/ 	.byte	0x03, 0x5f
        /*016e*/ 	.short	0x0000


	//----- nvinfo : EIATTR_COOP_GROUP_MASK_REGIDS
	.align		4
        /*0170*/ 	.byte	0x04, 0x29
        /*0172*/ 	.short	(.L_20563 - .L_20562)


	//   ....[0]....
.L_20562:
        /*0174*/ 	.word	0xffffffff


	//   ....[1]....
        /*0178*/ 	.word	0xffffffff


	//   ....[2]....
        /*017c*/ 	.word	0xffffffff


	//   ....[3]....
        /*0180*/ 	.word	0xffffffff


	//   ....[4]....
        /*0184*/ 	.word	0xffffffff


	//   ....[5]....
        /*0188*/ 	.word	0xffffffff


	//   ....[6]....
        /*018c*/ 	.word	0xffffffff


	//   ....[7]....
        /*0190*/ 	.word	0xffffffff


	//   ....[8]....
        /*0194*/ 	.word	0xffffffff


	//   ....[9]....
        /*0198*/ 	.word	0xffffffff


	//   ....[10]....
        /*019c*/ 	.word	0xffffffff


	//   ....[11]....
        /*01a0*/ 	.word	0xffffffff


	//   ....[12]....
        /*01a4*/ 	.word	0xffffffff


	//   ....[13]....
        /*01a8*/ 	.word	0xffffffff


	//   ....[14]....
        /*01ac*/ 	.word	0xffffffff


	//   ....[15]....
        /*01b0*/ 	.word	0xffffffff


	//   ....[16]....
        /*01b4*/ 	.word	0xffffffff


	//   ....[17]....
        /*01b8*/ 	.word	0xffffffff


	//   ....[18]....
        /*01bc*/ 	.word	0xffffffff


	//   ....[19]....
        /*01c0*/ 	.word	0xffffffff


	//   ....[20]....
        /*01c4*/ 	.word	0xffffffff


	//   ....[21]....
        /*01c8*/ 	.word	0xffffffff


	//   ....[22]....
        /*01cc*/ 	.word	0xffffffff


	//   ....[23]....
        /*01d0*/ 	.word	0xffffffff


	//   ....[24]....
        /*01d4*/ 	.word	0xffffffff


	//   ....[25]....
        /*01d8*/ 	.word	0xffffffff


	//   ....[26]....
        /*01dc*/ 	.word	0xffffffff


	//   ....[27]....
        /*01e0*/ 	.word	0xffffffff


	//   ....[28]....
        /*01e4*/ 	.word	0xffffffff


	//   ....[29]....
        /*01e8*/ 	.word	0xffffffff


	//   ....[30]....
        /*01ec*/ 	.word	0xffffffff


	//   ....[31]....
        /*01f0*/ 	.word	0xffffffff


	//   ....[32]....
        /*01f4*/ 	.word	0xffffffff


	//   ....[33]....
        /*01f8*/ 	.word	0xffffffff


	//   ....[34]....
        /*01fc*/ 	.word	0xffffffff


	//   ....[35]....
        /*0200*/ 	.word	0xffffffff


	//   ....[36]....
        /*0204*/ 	.word	0xffffffff


	//   ....[37]....
        /*0208*/ 	.word	0xffffffff


	//   ....[38]....
        /*020c*/ 	.word	0xffffffff


	//   ....[39]....
        /*0210*/ 	.word	0xffffffff


	//   ....[40]....
        /*0214*/ 	.word	0xffffffff


	//   ....[41]....
        /*0218*/ 	.word	0xffffffff


	//   ....[42]....
        /*021c*/ 	.word	0xffffffff


	//   ....[43]....
        /*0220*/ 	.word	0xffffffff


	//   ....[44]....
        /*0224*/ 	.word	0xffffffff


	//   ....[45]....
        /*0228*/ 	.word	0xffffffff


	//   ....[46]....
        /*022c*/ 	.word	0xffffffff


	//   ....[47]....
        /*0230*/ 	.word	0xffffffff


	//   ....[48]....
        /*0234*/ 	.word	0xffffffff


	//   ....[49]....
        /*0238*/ 	.word	0xffffffff


	//   ....[50]....
        /*023c*/ 	.word	0xffffffff


	//   ....[51]....
        /*0240*/ 	.word	0xffffffff


	//   ....[52]....
        /*0244*/ 	.word	0xffffffff


	//   ....[53]....
        /*0248*/ 	.word	0xffffffff


	//   ....[54]....
        /*024c*/ 	.word	0xffffffff


	//   ....[55]....
        /*0250*/ 	.word	0xffffffff


	//   ....[56]....
        /*0254*/ 	.word	0xffffffff


	//   ....[57]....
        /*0258*/ 	.word	0xffffffff


	//   ....[58]....
        /*025c*/ 	.word	0xffffffff


	//   ....[59]....
        /*0260*/ 	.word	0xffffffff


	//   ....[60]....
        /*0264*/ 	.word	0xffffffff


	//   ....[61]....
        /*0268*/ 	.word	0xffffffff


	//   ....[62]....
        /*026c*/ 	.word	0xffffffff


	//   ....[63]....
        /*0270*/ 	.word	0xffffffff


	//   ....[64]....
        /*0274*/ 	.word	0xffffffff


	//   ....[65]....
        /*0278*/ 	.word	0xffffffff


	//   ....[66]....
        /*027c*/ 	.word	0xffffffff


	//----- nvinfo : EIATTR_COOP_GROUP_INSTR_OFFSETS
	.align		4
.L_20563:
        /*0280*/ 	.byte	0x04, 0x28
        /*0282*/ 	.short	(.L_20565 - .L_20564)


	//   ....[0]....
.L_20564:
        /*0284*/ 	.word	0x00000af0


	//   ....[1]....
        /*0288*/ 	.word	0x00000b10


	//   ....[2]....
        /*028c*/ 	.word	0x00000b30


	//   ....[3]....
        /*0290*/ 	.word	0x00000bd0


	//   ....[4]....
        /*0294*/ 	.word	0x00000c00


	//   ....[5]....
        /*0298*/ 	.word	0x00000c20


	//   ....[6]....
        /*029c*/ 	.word	0x000019e0


	//   ....[7]....
        /*02a0*/ 	.word	0x00001a40


	//   ....[8]....
        /*02a4*/ 	.word	0x00001a70


	//   ....[9]....
        /*02a8*/ 	.word	0x00001a90


	//   ....[10]....
        /*02ac*/ 	.word	0x00001ab0


	//   ....[11]....
        /*02b0*/ 	.word	0x00001b00


	//   ....[12]....
        /*02b4*/ 	.word	0x00001b20


	//   ....[13]....
        /*02b8*/ 	.word	0x00001b40


	//   ....[14]....
        /*02bc*/ 	.word	0x000027b0


	//   ....[15]....
        /*02c0*/ 	.word	0x00004060


	//   ....[16]....
        /*02c4*/ 	.word	0x000040d0


	//   ....[17]....
        /*02c8*/ 	.word	0x00004130


	//   ....[18]....
        /*02cc*/ 	.word	0x000041a0


	//   ....[19]....
        /*02d0*/ 	.word	0x00004220


	//   ....[20]....
        /*02d4*/ 	.word	0x00004290


	//   ....[21]....
        /*02d8*/ 	.word	0x00004300


	//   ....[22]....
        /*02dc*/ 	.word	0x00004360


	//   ....[23]....
        /*02e0*/ 	.word	0x000043d0


	//   ....[24]....
        /*02e4*/ 	.word	0x00004430


	//   ....[25]....
        /*02e8*/ 	.word	0x000044a0


	//   ....[26]....
        /*02ec*/ 	.word	0x00004500


	//   ....[27]....
        /*02f0*/ 	.word	0x00004570


	//   ....[28]....
        /*02f4*/ 	.word	0x000045d0


	//   ....[29]....
        /*02f8*/ 	.word	0x00004640


	//   ....[30]....
        /*02fc*/ 	.word	0x000046a0


	//   ....[31]....
        /*0300*/ 	.word	0x00004710


	//   ....[32]....
        /*0304*/ 	.word	0x00004770


	//   ....[33]....
        /*0308*/ 	.word	0x000047e0


	//   ....[34]....
        /*030c*/ 	.word	0x00004840


	//   ....[35]....
        /*0310*/ 	.word	0x000048b0


	//   ....[36]....
        /*0314*/ 	.word	0x00004910


	//   ....[37]....
        /*0318*/ 	.word	0x00004980


	//   ....[38]....
        /*031c*/ 	.word	0x000049e0


	//   ....[39]....
        /*0320*/ 	.word	0x00004a50


	//   ....[40]....
        /*0324*/ 	.word	0x00004ab0


	//   ....[41]....
        /*0328*/ 	.word	0x00004b20


	//   ....[42]....
        /*032c*/ 	.word	0x00004b80


	//   ....[43]....
        /*0330*/ 	.word	0x00004bf0


	//   ....[44]....
        /*0334*/ 	.word	0x00004c50


	//   ....[45]....
        /*0338*/ 	.word	0x00004cc0


	//   ....[46]....
        /*033c*/ 	.word	0x00004d20


	//   ....[47]....
        /*0340*/ 	.word	0x00004d90


	//   ....[48]....
        /*0344*/ 	.word	0x00004df0


	//   ....[49]....
        /*0348*/ 	.word	0x00004e60


	//   ....[50]....
        /*034c*/ 	.word	0x00004ec0


	//   ....[51]....
        /*0350*/ 	.word	0x00004f30


	//   ....[52]....
        /*0354*/ 	.word	0x00004f90


	//   ....[53]....
        /*0358*/ 	.word	0x00005000


	//   ....[54]....
        /*035c*/ 	.word	0x00005060


	//   ....[55]....
        /*0360*/ 	.word	0x000050d0


	//   ....[56]....
        /*0364*/ 	.word	0x00005130


	//   ....[57]....
        /*0368*/ 	.word	0x000051a0


	//   ....[58]....
        /*036c*/ 	.word	0x00005200


	//   ....[59]....
        /*0370*/ 	.word	0x00005270


	//   ....[60]....
        /*0374*/ 	.word	0x000052d0


	//   ....[61]....
        /*0378*/ 	.word	0x00005340


	//   ....[62]....
        /*037c*/ 	.word	0x000053a0


	//   ....[63]....
        /*0380*/ 	.word	0x00005410


	//   ....[64]....
        /*0384*/ 	.word	0x00005470


	//   ....[65]....
        /*0388*/ 	.word	0x000054e0


	//   ....[66]....
        /*038c*/ 	.word	0x00005540


	//----- nvinfo : EIATTR_SYSCALL_OFFSETS
	.align		4
.L_20565:
        /*0390*/ 	.byte	0x04, 0x46
        /*0392*/ 	.short	(.L_20567 - .L_20566)


	//   ....[0]....
.L_20566:
        /*0394*/ 	.word	0x00003ec0


	//   ....[1]....
        /*0398*/ 	.word	0x00003ff0


	//----- nvinfo : EIATTR_EXIT_INSTR_OFFSETS
	.align		4
.L_20567:
        /*039c*/ 	.byte	0x04, 0x1c
        /*039e*/ 	.short	(.L_20569 - .L_20568)


	//   ....[0]....
.L_20568:
        /*03a0*/ 	.word	0x000033c0


	//   ....[1]....
        /*03a4*/ 	.word	0x00003420


	//   ....[2]....
        /*03a8*/ 	.word	0x00003d90


	//   ....[3]....
        /*03ac*/ 	.word	0x00004000


	//----- nvinfo : EIATTR_CTAIDZ_USED
	.align		4
.L_20569:
        /*03b0*/ 	.byte	0x01, 0x04
	.zero		2


	//----- nvinfo : EIATTR_CRS_STACK_SIZE
	.align		4
        /*03b4*/ 	.byte	0x04, 0x1e
        /*03b6*/ 	.short	(.L_20571 - .L_20570)
.L_20570:
        /*03b8*/ 	.word	0x00000000
.L_20571:


//--------------------- .nv.info._ZN4vllm25paged_attention_v1_kernelIfhLi128ELi16ELi128ELNS_18Fp8KVCacheDataTypeE1ELb1EEEvPT_PKS2_PKT0_S8_ifPKiSA_iPKfiiiSC_SC_iiiii --------------------------
	.section	.nv.info._ZN4vllm25paged_attention_v1_kernelIfhLi128ELi16ELi128ELNS_18Fp8KVCacheDataTypeE1ELb1EEEvPT_PKS2_PKT0_S8_ifPKiSA_iPKfiiiSC_SC_iiiii,"",@"SHT_CUDA_INFO"
	.sectionflags	@""
	.align	4


	//----- nvinfo : EIATTR_CUDA_API_VERSION
	.align		4
        /*0000*/ 	.byte	0x04, 0x37
        /*0002*/ 	.short	(.L_20573 - .L_20572)
.L_20572:
        /*0004*/ 	.word	0x00000082


	//----- nvinfo : EIATTR_SW2861232_WAR
	.align		4
.L_20573:
        /*0008*/ 	.byte	0x01, 0x35
	.zero		2


	//----- nvinfo : EIATTR_PARAM_CBANK
	.align		4
        /*000c*/ 	.byte	0x04, 0x0a
        /*000e*/ 	.short	(.L_20575 - .L_20574)
	.align		4
.L_20574:
        /*0010*/ 	.word	index@(.nv.constant0._ZN4vllm25paged_attention_v1_kernelIfhLi128ELi16ELi128ELNS_18Fp8KVCacheDataTypeE1ELb1EEEvPT_PKS2_PKT0_S8_ifPKiSA_iPKfiiiSC_SC_iiiii)
        /*0014*/ 	.short	0x0160
        /*0016*/ 	.short	0x007c


	//----- nvinfo : EIATTR_CBANK_PARAM_SIZE
	.align		4
.L_20575:
        /*0018*/ 	.byte	0x03, 0x19
        /*001a*/ 	.short	0x007c


	//----- nvinfo : EIATTR_KPARAM_INFO
	.align		4
        /*001c*/ 	.byte	0x04, 0x17
        /*001e*/ 	.short	(.L_20577 - .L_20576)
.L_20576:
        /*0020*/ 	.word	0x00000000
        /*0024*/ 	.short	0x0013
        /*0026*/ 	.short	0x0078
        /*0028*/ 	.byte	0x00, 0xf0, 0x11, 0x00


	//----- nvinfo : EIATTR_KPARAM_INFO
	.align		4
.L_20577:
        /*002c*/ 	.byte	0x04, 0x17
        /*002e*/ 	.short	(.L_20579 - .L_20578)
.L_20578:
        /*0030*/ 	.word	0x00000000
        /*0034*/ 	.short	0x0012
        /*0036*/ 	.short	0x0074
        /*0038*/ 	.byte	0x00, 0xf0, 0x11, 0x00


	//----- nvinfo : EIATTR_KPARAM_INFO
	.align		4
.L_20579:
        /*003c*/ 	.byte	0x04, 0x17
        /*003e*/ 	.short	(.L_20581 - .L_20580)
.L_20580:
        /*0040*/ 	.word	0x00000000
        /*0044*/ 	.short	0x0011
        /*0046*/ 	.short	0x0070
        /*0048*/ 	.byte	0x00, 0xf0, 0x11, 0x00


	//----- nvinfo : EIATTR_KPARAM_INFO
	.align		4
.L_20581:
        /*004c*/ 	.byte	0x04, 0x17
        /*004e*/ 	.short	(.L_20583 - .L_20582)
.L_20582:
        /*0050*/ 	.word	0x00000000
        /*0054*/ 	.short	0x0010
        /*0056*/ 	.short	0x006c
        /*0058*/ 	.byte	0x00, 0xf0, 0x11, 0x00


	//----- nvinfo : EIATTR_KPARAM_INFO
	.align		4
.L_20583:
        /*005c*/ 	.byte	0x04, 0x17
        /*005e*/ 	.short	(.L_20585 - .L_20584)
.L_20584:
        /*0060*/ 	.word	0x00000000
        /*0064*/ 	.short	0x000f
        /*0066*/ 	.short	0x0068
        /*0068*/ 	.byte	0x00, 0xf0, 0x11, 0x00


	//----- nvinfo : EIATTR_KPARAM_INFO
	.align		4
.L_20585:
        /*006c*/ 	.byte	0x04, 0x17
        /*006e*/ 	.short	(.L_20587 - .L_20586)
.L_20586:
        /*0070*/ 	.word	0x00000000
        /*0074*/ 	.short	0x000e
        /*0076*/ 	.short	0x0060
        /*0078*/ 	.byte	0x00, 0xf0, 0x21, 0x00


	//----- nvinfo : EIATTR_KPARAM_INFO
	.align		4
.L_20587:
        /*007c*/ 	.byte	0x04, 0x17
        /*007e*/ 	.short	(.L_20589 - .L_20588)
.L_20588:
        /*0080*/ 	.word	0x00000000
        /*0084*/ 	.short	0x000d
        /*0086*/ 	.short	0x0058
        /*0088*/ 	.byte	0x00, 0xf0, 0x21, 0x00


	//----- nvinfo : EIATTR_KPARAM_INFO
	.align		4
.L_20589:
        /*008c*/ 	.byte	0x04, 0x17
        /*008e*/ 	.short	(.L_20591 - .L_20590)
.L_20590:
        /*0090*/ 	.word	0x00000000
        /*0094*/ 	.short	0x000c
        /*0096*/ 	.short	0x0050
        /*0098*/ 	.byte	0x00, 0xf0, 0x11, 0x00


	//----- nvinfo : EIATTR_KPARAM_INFO
	.align		4
.L_20591:
        /*009c*/ 	.byte	0x04, 0x17
        /*009e*/ 	.short	(.L_20593 - .L_20592)
.L_20592:
        /*00a0*/ 	.word	0x00000000
        /*00a4*/ 	.short	0x000b
        /*00a6*/ 	.short	0x004c
        /*00a8*/ 	.byte	0x00, 0xf0, 0x11, 0x00


	//----- nvinfo : EIATTR_KPARAM_INFO
	.align		4
.L_20593:
        /*00ac*/ 	.byte	0x04, 0x17
        /*00ae*/ 	.short	(.L_20595 - .L_20594)
.L_20594:
        /*00b0*/ 	.word	0x00000000
        /*00b4*/ 	.short	0x000a
        /*00b6*/ 	.short	0x0048
        /*00b8*/ 	.byte	0x00, 0xf0, 0x11, 0x00


	//----- nvinfo : EIATTR_KPARAM_INFO
	.align		4
.L_20595:
        /*00bc*/ 	.byte	0x04, 0x17
        /*00be*/ 	.short	(.L_20597 - .L_20596)
.L_20596:
        /*00c0*/ 	.word	0x00000000
        /*00c4*/ 	.short	0x0009
        /*00c6*/ 	.short	0x0040
        /*00c8*/ 	.byte	0x00, 0xf0, 0x21, 0x00


	//----- nvinfo : EIATTR_KPARAM_INFO
	.align		4
.L_20597:
        /*00cc*/ 	.byte	0x04, 0x17
        /*00ce*/ 	.short	(.L_20599 - .L_20598)
.L_20598:
        /*00d0*/ 	.word	0x00000000
        /*00d4*/ 	.short	0x0008
        /*00d6*/ 	.short	0x0038
        /*00d8*/ 	.byte	0x00, 0xf0, 0x11, 0x00


	//----- nvinfo : EIATTR_KPARAM_INFO
	.align		4
.L_20599:
        /*00dc*/ 	.byte	0x04, 0x17
        /*00de*/ 	.short	(.L_20601 - .L_20600)
.L_20600:
        /*00e0*/ 	.word	0x00000000
        /*00e4*/ 	.short	0x0007
        /*00e6*/ 	.short	0x0030
        /*00e8*/ 	.byte	0x00, 0xf0, 0x21, 0x00


	//----- nvinfo : EIATTR_KPARAM_INFO
	.align		4
.L_20601:
        /*00ec*/ 	.byte	0x04, 0x17
        /*00ee*/ 	.short	(.L_20603 - .L_20602)
.L_20602:
        /*00f0*/ 	.word	0x00000000
        /*00f4*/ 	.short	0x0006
        /*00f6*/ 	.short	0x0028
        /*00f8*/ 	.byte	0x00, 0xf0, 0x21, 0x00


	//----- nvinfo : EIATTR_KPARAM_INFO
	.align		4
.L_20603:
        /*00fc*/ 	.byte	0x04, 0x17
        /*00fe*/ 	.short	(.L_20605 - .L_20604)
.L_20604:
        /*0100*/ 	.word	0x00000000
        /*0104*/ 	.short	0x0005
        /*0106*/ 	.short	0x0024
        /*0108*/ 	.byte	0x00, 0xf0, 0x11, 0x00


	//----- nvinfo : EIATTR_KPARAM_INFO
	.align		4
.L_20605:
        /*010c*/ 	.byte	0x04, 0x17
        /*010e*/ 	.short	(.L_20607 - .L_20606)
.L_20606:
        /*0110*/ 	.word	0x00000000
        /*0114*/ 	.short	0x0004
        /*0116*/ 	.short	0x0020
        /*0118*/ 	.byte	0x00, 0xf0, 0x11, 0x00


	//----- nvinfo : EIATTR_KPARAM_INFO
	.align		4
.L_20607:
        /*011c*/ 	.byte	0x04, 0x17
        /*011e*/ 	.short	(.L_20609 - .L_20608)
.L_20608:
        /*0120*/ 	.word	0x00000000
        /*0124*/ 	.short	0x0003
        /*0126*/ 	.short	0x0018
        /*0128*/ 	.byte	0x00, 0xf0, 0x21, 0x00


	//----- nvinfo : EIATTR_KPARAM_INFO
	.align		4
.L_20609:
        /*012c*/ 	.byte	0x04, 0x17
        /*012e*/ 	.short	(.L_20611 - .L_20610)
.L_20610:
        /*0130*/ 	.word	0x00000000
        /*0134*/ 	.short	0x0002
        /*0136*/ 	.short	0x0010
        /*0138*/ 	.byte	0x00, 0xf0, 0x21, 0x00


	//----- nvinfo : EIATTR_KPARAM_INFO
	.align		4
.L_20611:
        /*013c*/ 	.byte	0x04, 0x17
        /*013e*/ 	.short	(.L_20613 - .L_20612)
.L_20612:
        /*0140*/ 	.word	0x00000000
        /*0144*/ 	.short	0x0001
        /*0146*/ 	.short	0x0008
        /*0148*/ 	.byte	0x00, 0xf0, 0x21, 0x00


	//----- nvinfo : EIATTR_KPARAM_INFO
	.align		4
.L_20613:
        /*014c*/ 	.byte	0x04, 0x17
        /*014e*/ 	.short	(.L_20615 - .L_20614)
.L_20614:
        /*0150*/ 	.word	0x00000000
        /*0154*/ 	.short	0x0000
        /*0156*/ 	.short	0x0000
        /*0158*/ 	.byte	0x00, 0xf0, 0x21, 0x00


	//----- nvinfo : EIATTR_MAXREG_COUNT
	.align		4
.L_20615:
        /*015c*/ 	.byte	0x03, 0x1b
        /*015e*/ 	.short	0x00ff


	//----- nvinfo : EIATTR_NUM_BARRIERS
	.align		4
        /*0160*/ 	.byte	0x02, 0x4c
        /*0162*/ 	.byte	0x01
	.zero		1


	//----- nvinfo : EIATTR_EXTERNS
	.align		4
        /*0164*/ 	.byte	0x04, 0x0f
        /*0166*/ 	.short	(.L_20617 - .L_20616)


	//   ....[0]....
	.align		4
.L_20616:
        /*0168*/ 	.word	index@(__assertfail)


	//----- nvinfo : EIATTR_MERCURY_ISA_VERSION
	.align		4
.L_20617:
        /*016c*/ 	.byte	0x03, 0x5f
        /*016e*/ 	.short	0x0000


	//----- nvinfo : EIATTR_COOP_GROUP_MASK_REGIDS
	.align		4
        /*0170*/ 	.byte	0x04, 0x29
        /*0172*/ 	.short	(.L_20619 - .L_20618)


	//   ....[0]....
.L_20618:
        /*0174*/ 	.word	0xffffffff


	//   ....[1]....
        /*0178*/ 	.word	0xffffffff


	//   ....[2]....
        /*017c*/ 	.word	0xffffffff


	//   ....[3]....
        /*0180*/ 	.word	0xffffffff


	//   ....[4]....
        /*0184*/ 	.word	0xffffffff


	//   ....[5]....
        /*0188*/ 	.word	0xffffffff


	//   ....[6]....
        /*018c*/ 	.word	0xffffffff


	//   ....[7]....
        /*0190*/ 	.word	0xffffffff


	//   ....[8]....
        /*0194*/ 	.word	0xffffffff


	//   ....[9]....
        /*0198*/ 	.word	0xffffffff


	//   ....[10]....
        /*019c*/ 	.word	0xffffffff


	//   ....[11]....
        /*01a0*/ 	.word	0xffffffff


	//   ....[12]....
        /*01a4*/ 	.word	0xffffffff


	//   ....[13]....
        /*01a8*/ 	.word	0xffffffff


	//   ....[14]....
        /*01ac*/ 	.word	0xffffffff


	//   ....[15]....
        /*01b0*/ 	.word	0xffffffff


	//   ....[16]....
        /*01b4*/ 	.word	0xffffffff


	//   ....[17]....
        /*01b8*/ 	.word	0xffffffff


	//   ....[18]....
        /*01bc*/ 	.word	0xffffffff


	//   ....[19]....
        /*01c0*/ 	.word	0xffffffff


	//   ....[20]....
        /*01c4*/ 	.word	0xffffffff


	//   ....[21]....
        /*01c8*/ 	.word	0xffffffff


	//   ....[22]....
        /*01cc*/ 	.word	0xffffffff


	//   ....[23]....
        /*01d0*/ 	.word	0xffffffff


	//   ....[24]....
        /*01d4*/ 	.word	0xffffffff


	//   ....[25]....
        /*01d8*/ 	.word	0xffffffff


	//   ....[26]....
        /*01dc*/ 	.word	0xffffffff


	//   ....[27]....
        /*01e0*/ 	.word	0xffffffff


	//   ....[28]....
        /*01e4*/ 	.word	0xffffffff


	//   ....[29]....
        /*01e8*/ 	.word	0xffffffff


	//   ....[30]....
        /*01ec*/ 	.word	0xffffffff


	//   ....[31]....
        /*01f0*/ 	.word	0xffffffff


	//   ....[32]....
        /*01f4*/ 	.word	0xffffffff


	//   ....[33]....
        /*01f8*/ 	.word	0xffffffff


	//   ....[34]....
        /*01fc*/ 	.word	0xffffffff


	//   ....[35]....
        /*0200*/ 	.word	0xffffffff


	//   ....[36]....
        /*0204*/ 	.word	0xffffffff


	//   ....[37]....
        /*0208*/ 	.word	0xffffffff


	//   ....[38]....
        /*020c*/ 	.word	0xffffffff


	//   ....[39]....
        /*0210*/ 	.word	0xffffffff


	//   ....[40]....
        /*0214*/ 	.word	0xffffffff


	//   ....[41]....
        /*0218*/ 	.word	0xffffffff


	//   ....[42]....
        /*021c*/ 	.word	0xffffffff


	//   ....[43]....
        /*0220*/ 	.word	0xffffffff


	//   ....[44]....
        /*0224*/ 	.word	0xffffffff


	//   ....[45]....
        /*0228*/ 	.word	0xffffffff


	//   ....[46]....
        /*022c*/ 	.word	0xffffffff


	//   ....[47]....
        /*0230*/ 	.word	0xffffffff


	//   ....[48]....
        /*0234*/ 	.word	0xffffffff


	//   ....[49]....
        /*0238*/ 	.word	0xffffffff


	//   ....[50]....
        /*023c*/ 	.word	0xffffffff


	//----- nvinfo : EIATTR_COOP_GROUP_INSTR_OFFSETS
	.align		4
.L_20619:
        /*0240*/ 	.byte	0x04, 0x28
        /*0242*/ 	.short	(.L_20621 - .L_20620)


	//   ....[0]....
.L_20620:
        /*0244*/ 	.word	0x00000b10


	//   ....[1]....
        /*0248*/ 	.word	0x00000b30


	//   ....[2]....
        /*024c*/ 	.word	0x00000b50


	//   ....[3]....
        /*0250*/ 	.word	0x00000bf0


	//   ....[4]....
        /*0254*/ 	.word	0x00000c10


	//   ....[5]....
        /*0258*/ 	.word	0x00000c40


	//   ....[6]....
        /*025c*/ 	.word	0x00001a00


	//   ....[7]....
        /*0260*/ 	.word	0x00001a60


	//   ....[8]....
        /*0264*/ 	.word	0x00001a90


	//   ....[9]....
        /*0268*/ 	.word	0x00001ab0


	//   ....[10]....
        /*026c*/ 	.word	0x00001ad0


	//   ....[11]....
        /*0270*/ 	.word	0x00001b20


	//   ....[12]....
        /*0274*/ 	.word	0x00001b40


	//   ....[13]....
        /*0278*/ 	.word	0x00001b60


	//   ....[14]....
        /*027c*/ 	.word	0x000027c0


	//   ....[15]....
        /*0280*/ 	.word	0x00003a40


	//   ....[16]....
        /*0284*/ 	.word	0x00003ab0


	//   ....[17]....
        /*0288*/ 	.word	0x00003b10


	//   ....[18]....
        /*028c*/ 	.word	0x00003b80


	//   ....[19]....
        /*0290*/ 	.word	0x00003c00


	//   ....[20]....
        /*0294*/ 	.word	0x00003c70


	//   ....[21]....
        /*0298*/ 	.word	0x00003ce0


	//   ....[22]....
        /*029c*/ 	.word	0x00003d40


	//   ....[23]....
        /*02a0*/ 	.word	0x00003db0


	//   ....[24]....
        /*02a4*/ 	.word	0x00003e10


	//   ....[25]....
        /*02a8*/ 	.word	0x00003e80


	//   ....[26]....
        /*02ac*/ 	.word	0x00003ee0


	//   ....[27]....
        /*02b0*/ 	.word	0x00003f50


	//   ....[28]....
        /*02b4*/ 	.word	0x00003fb0


	//   ....[29]....
        /*02b8*/ 	.word	0x00004020


	//   ....[30]....
        /*02bc*/ 	.word	0x00004080


	//   ....[31]....
        /*02c0*/ 	.word	0x000040f0


	//   ....[32]....
        /*02c4*/ 	.word	0x00004150


	//   ....[33]....
        /*02c8*/ 	.word	0x000041c0


	//   ....[34]....
        /*02cc*/ 	.word	0x00004220


	//   ....[35]....
        /*02d0*/ 	.word	0x00004290


	//   ....[36]....
        /*02d4*/ 	.word	0x000042f0


	//   ....[37]....
        /*02d8*/ 	.word	0x00004360


	//   ....[38]....
        /*02dc*/ 	.word	0x000043c0


	//   ....[39]....
        /*02e0*/ 	.word	0x00004430


	//   ....[40]....
        /*02e4*/ 	.word	0x00004490


	//   ....[41]....
        /*02e8*/ 	.word	0x00004500


	//   ....[42]....
        /*02ec*/ 	.word	0x00004560


	//   ....[43]....
        /*02f0*/ 	.word	0x000045d0


	//   ....[44]....
        /*02f4*/ 	.word	0x00004630


	//   ....[45]....
        /*02f8*/ 	.word	0x000046a0


	//   ....[46]....
        /*02fc*/ 	.word	0x00004700


	//   ....[47]....
        /*0300*/ 	.word	0x00004770


	//   ....[48]....
        /*0304*/ 	.word	0x000047d0


	//   ....[49]....
        /*0308*/ 	.word	0x00004840


	//   ....[50]....
        /*030c*/ 	.word	0x000048a0


	//----- nvinfo : EIATTR_SYSCALL_OFFSETS
	.align		4
.L_20621:
        /*0310*/ 	.byte	0x04, 0x46
        /*0312*/ 	.short	(.L_20623 - .L_20622)


	//   ....[0]....
.L_20622:
        /*0314*/ 	.word	0x000038a0


	//   ....[1]....
        /*0318*/ 	.word	0x000039d0


	//----- nvinfo : EIATTR_EXIT_INSTR_OFFSETS
	.align		4
.L_20623:
        /*031c*/ 	.byte	0x04, 0x1c
        /*031e*/ 	.short	(.L_20625 - .L_20624)


	//   ....[0]....
.L_20624:
        /*0320*/ 	.word	0x000030a0


	//   ....[1]....
        /*0324*/ 	.word	0x00003170


	//   ....[2]....
        /*0328*/ 	.word	0x00003770


	//   ....[3]....
        /*032c*/ 	.word	0x000039e0


	//----- nvinfo : EIATTR_CTAIDZ_USED
	.align		4
.L_20625:
        /*0330*/ 	.byte	0x01, 0x04
	.zero		2


	//----- nvinfo : EIATTR_CRS_STACK_SIZE
	.align		4
        /*0334*/ 	.byte	0x04, 0x1e
        /*0336*/ 	.short	(.L_20627 - .L_20626)
.L_20626:
        /*0338*/ 	.word	0x00000000
.L_20627:


//--------------------- .nv.info._ZN4vllm25paged_attention_v1_kernelIfhLi120ELi16ELi128ELNS_18Fp8KVCacheDataTypeE1ELb1EEEvPT_PKS2_PKT0_S8_ifPKiSA_iPKfiiiSC_SC_iiiii --------------------------
	.section	.nv.info._ZN4vllm25paged_attention_v1_kernelIfhLi120ELi16ELi128ELNS_18Fp8KVCacheDataTypeE1ELb1EEEvPT_PKS2_PKT0_S8_ifPKiSA_iPKfiiiSC_SC_iiiii,"",@"SHT_CUDA_INFO"
	.sectionflags	@""
	.align	4


	//----- nvinfo : EIATTR_CUDA_API_VERSION
	.align		4
        /*0000*/ 	.byte	0x04, 0x37
        /*0002*/ 	.short	(.L_20629 - .L_20628)
.L_20628:
        /*0004*/ 	.word	0x00000082


	//----- nvinfo : EIATTR_SW2861232_WAR
	.align		4
.L_20629:
        /*0008*/ 	.byte	0x01, 0x35
	.zero		2


	//----- nvinfo : EIATTR_PARAM_CBANK
	.align		4
        /*000c*/ 	.byte	0x04, 0x0a
        /*000e*/ 	.short	(.L_20631 - .L_20630)
	.align		4
.L_20630:
        /*0010*/ 	.word	index@(.nv.constant0._ZN4vllm25paged_attention_v1_kernelIfhLi120ELi16ELi128ELNS_18Fp8KVCacheDataTypeE1ELb1EEEvPT_PKS2_PKT0_S8_ifPKiSA_iPKfiiiSC_SC_iiiii)
        /*0014*/ 	.short	0x0160
        /*0016*/ 	.short	0x007c


	//----- nvinfo : EIATTR_CBANK_PARAM_SIZE
	.align		4
.L_20631:
        /*0018*/ 	.byte	0x03, 0x19
        /*001a*/ 	.short	0x007c


	//----- nvinfo : EIATTR_KPARAM_INFO
	.align		4
        /*001c*/ 	.byte	0x04, 0x17
        /*001e*/ 	.short	(.L_20633 - .L_20632)
.L_20632:
        /*0020*/ 	.word	0x00000000
        /*0024*/ 	.short	0x0013
        /*0026*/ 	.short	0x0078
        /*0028*/ 	.byte	0x00, 0xf0, 0x11, 0x00


	//----- nvinfo : EIATTR_KPARAM_INFO
	.align		4
.L_20633:
        /*002c*/ 	.byte	0x04, 0x17
        /*002e*/ 	.short	(.L_20635 - .L_20634)
.L_20634:
        /*0030*/ 	.word	0x00000000
        /*0034*/ 	.short	0x0012
        /*0036*/ 	.short	0x0074
        /*0038*/ 	.byte	0x00, 0xf0, 0x11, 0x00


	//----- nvinfo : EIATTR_KPARAM_INFO
	.align		4
.L_20635:
        /*003c*/ 	.byte	0x04, 0x17
        /*003e*/ 	.short	(.L_20637 - .L_20636)
.L_20636:
        /*0040*/ 	.word	0x00000000
        /*0044*/ 	.short	0x0011
        /*0046*/ 	.short	0x0070
        /*0048*/ 	.byte	0x00, 0xf0, 0x11, 0x00


	//----- nvinfo : EIATTR_KPARAM_INFO
	.align		4
.L_20637:
        /*004c*/ 	.byte	0x04, 0x17
        /*004e*/ 	.short	(.L_20639 - .L_20638)
.L_20638:
        /*0050*/ 	.word	0x00000000
        /*0054*/ 	.short	0x0010
        /*0056*/ 	.short	0x006c
        /*0058*/ 	.byte	0x00, 0xf0, 0x11, 0x00


	//----- nvinfo : EIATTR_KPARAM_INFO
	.align		4
.L_20639:
        /*005c*/ 	.byte	0x04, 0x17
        /*005e*/ 	.short	(.L_20641 - .L_20640)
.L_20640:
        /*0060*/ 	.word	0x00000000
        /*0064*/ 	.short	0x000f
        /*0066*/ 	.short	0x0068
        /*0068*/ 	.byte	0x00, 0xf0, 0x11, 0x00


	//----- nvinfo : EIATTR_KPARAM_INFO
	.align		4
.L_20641:
        /*006c*/ 	.byte	0x04, 0x17
        /*006e*/ 	.short	(.L_20643 - .L_20642)
.L_20642:
        /*0070*/ 	.word	0x00000000
        /*0074*/ 	.short	0x000e
        /*0076*/ 	.short	0x0060
        /*0078*/ 	.byte	0x00, 0xf0, 0x21, 0x00


	//----- nvinfo : EIATTR_KPARAM_INFO
	.align		4
.L_20643:
        /*007c*/ 	.byte	0x04, 0x17
        /*007e*/ 	.short	(.L_20645 - .L_20644)
.L_20644:
        /*0080*/ 	.word	0x00000000
        /*0084*/ 	.short	0x000d
        /*0086*/ 	.short	0x0058
        /*0088*/ 	.byte	0x00, 0xf0, 0x21, 0x00


	//----- nvinfo : EIATTR_KPARAM_INFO
	.align		4
.L_20645:
        /*008c*/ 	.byte	0x04, 0x17
        /*008e*/ 	.short	(.L_20647 - .L_20646)
.L_20646:
        /*0090*/ 	.word	0x00000000
        /*0094*/ 	.short	0x000c
        /*0096*/ 	.short	0x0050
        /*0098*/ 	.byte	0x00, 0xf0, 0x11, 0x00


	//----- nvinfo : EIATTR_KPARAM_INFO
	.align		4
.L_20647:
        /*009c*/ 	.byte	0x04, 0x17
        /*009e*/ 	.short	(.L_20649 - .L_20648)
.L_20648:
        /*00a0*/ 	.word	0x00000000
        /*00a4*/ 	.short	0x000b
        /*00a6*/ 	.short	0x004c
        /*00a8*/ 	.byte	0x00, 0xf0, 0x11, 0x00


	//----- nvinfo : EIATTR_KPARAM_INFO
	.align		4
.L_20649:
        /*00ac*/ 	.byte	0x04, 0x17
        /*00ae*/ 	.short	(.L_20651 - .L_20650)
.L_20650:
        /*00b0*/ 	.word	0x00000000
        /*00b4*/ 	.short	0x000a
        /*00b6*/ 	.short	0x0048
        /*00b8*/ 	.byte	0x00, 0xf0, 0x11, 0x00


	//----- nvinfo : EIATTR_KPARAM_INFO
	.align		4
.L_20651:
        /*00bc*/ 	.byte	0x04, 0x17
        /*00be*/ 	.short	(.L_20653 - .L_20652)
.L_20652:
        /*00c0*/ 	.word	0x00000000
        /*00c4*/ 	.short	0x0009
        /*00c6*/ 	.short	0x0040
        /*00c8*/ 	.byte	0x00, 0xf0, 0x21, 0x00


	//----- nvinfo : EIATTR_KPARAM_INFO
	.align		4
.L_20653:
        /*00cc*/ 	.byte	0x04, 0x17
        /*00ce*/ 	.short	(.L_20655 - .L_20654)
.L_20654:
        /*00d0*/ 	.word	0x00000000
        /*00d4*/ 	.short	0x0008
        /*00d6*/ 	.short	0x0038
        /*00d8*/ 	.byte	0x00, 0xf0, 0x11, 0x00


	//----- nvinfo : EIATTR_KPARAM_INFO
	.align		4
.L_20655:
        /*00dc*/ 	.byte	0x04, 0x17
        /*00de*/ 	.short	(.L_20657 - .L_20656)
.L_20656:
        /*00e0*/ 	.word	0x00000000
        /*00e4*/ 	.short	0x0007
        /*00e6*/ 	.short	0x0030
        /*00e8*/ 	.byte	0x00, 0xf0, 0x21, 0x00


	//----- nvinfo : EIATTR_KPARAM_INFO
	.align		4
.L_20657:
        /*00ec*/ 	.byte	0x04, 0x17
        /*00ee*/ 	.short	(.L_20659 - .L_20658)
.L_20658:
        /*00f0*/ 	.word	0x00000000
        /*00f4*/ 	.short	0x0006
        /*00f6*/ 	.short	0x0028
        /*00f8*/ 	.byte	0x00, 0xf0, 0x21, 0x00


	//----- nvinfo : EIATTR_KPARAM_INFO
	.align		4
.L_20659:
        /*00fc*/ 	.byte	0x04, 0x17
        /*00fe*/ 	.short	(.L_20661 - .L_20660)
.L_20660:
        /*0100*/ 	.word	0x00000000
        /*0104*/ 	.short	0x0005
        /*0106*/ 	.short	0x0024
        /*0108*/ 	.byte	0x00, 0xf0, 0x11, 0x00


	//----- nvinfo : EIATTR_KPARAM_INFO
	.align		4
.L_20661:
        /*010c*/ 	.byte	0x04, 0x17
        /*010e*/ 	.short	(.L_20663 - .L_20662)
.L_20662:
        /*0110*/ 	.word	0x00000000
        /*0114*/ 	.short	0x0004
        /*0116*/ 	.short	0x0020
        /*0118*/ 	.byte	0x00, 0xf0, 0x11, 0x00


	//----- nvinfo : EIATTR_KPARAM_INFO
	.align		4
.L_20663:
        /*011c*/ 	.byte	0x04, 0x17
        /*011e*/ 	.short	(.L_20665 - .L_20664)
.L_20664:
        /*0120*/ 	.word	0x00000000
        /*0124*/ 	.short	0x0003
        /*0126*/ 	.short	0x0018
        /*0128*/ 	.byte	0x00, 0xf0, 0x21, 0x00


	//----- nvinfo : EIATTR_KPARAM_INFO
	.align		4
.L_20665:
        /*012c*/ 	.byte	0x04, 0x17
        /*012e*/ 	.short	(.L_20667 - .L_20666)
.L_20666:
        /*0130*/ 	.word	0x00000000
        /*0134*/ 	.short	0x0002
        /*0136*/ 	.short	0x0010
        /*0138*/ 	.byte	0x00, 0xf0, 0x21, 0x00


	//----- nvinfo : EIATTR_KPARAM_INFO
	.align		4
.L_20667:
        /*013c*/ 	.byte	0x04, 0x17
        /*013e*/ 	.short	(.L_20669 - .L_20668)
.L_20668:
        /*0140*/ 	.word	0x00000000
        /*0144*/ 	.short	0x0001
        /*0146*/ 	.short	0x0008
        /*0148*/ 	.byte	0x00, 0xf0, 0x21, 0x00


	//----- nvinfo : EIATTR_KPARAM_INFO
	.align		4
.L_20669:
        /*014c*/ 	.byte	0x04, 0x17
        /*014e*/ 	.short	(.L_20671 - .L_20670)
.L_20670:
        /*0150*/ 	.word	0x00000000
        /*0154*/ 	.short	0x0000
        /*0156*/ 	.short	0x0000
        /*0158*/ 	.byte	0x00, 0xf0, 0x21, 0x00


	//----- nvinfo : EIATTR_MAXREG_COUNT
	.align		4
.L_20671:
        /*015c*/ 	.byte	0x03, 0x1b
        /*015e*/ 	.short	0x00ff


	//----- nvinfo : EIATTR_NUM_BARRIERS
	.align		4
        /*0160*/ 	.byte	0x02, 0x4c
        /*0162*/ 	.byte	0x01
	.zero		1


	//----- nvinfo : EIATTR_EXTERNS
	.align		4
        /*0164*/ 	.byte	0x04, 0x0f
        /*0166*/ 	.short	(.L_20673 - .L_20672)


	//   ....[0]....
	.align		4
.L_20672:
        /*0168*/ 	.word	index@(__assertfail)


	//----- nvinfo : EIATTR_MERCURY_ISA_VERSION
	.align		4
.L_20673:
        /*016c*/ 	.byte	0x03, 0x5f
        /*016e*/ 	.short	0x0000


	//----- nvinfo : EIATTR_COOP_GROUP_MASK_REGIDS
	.align		4
        /*0170*/ 	.byte	0x04, 0x29
        /*0172*/ 	.short	(.L_20675 - .L_20674)


	//   ....[0]....
.L_20674:
        /*0174*/ 	.word	0xffffffff


	//   ....[1]....
        /*0178*/ 	.word	0xffffffff


	//   ....[2]....
        /*017c*/ 	.word	0xffffffff


	//   ....[3]....
        /*0180*/ 	.word	0xffffffff


	//   ....[4]....
        /*0184*/ 	.word	0xffffffff


	//   ....[5]....
        /*0188*/ 	.word	0xffffffff


	//   ....[6]....
        /*018c*/ 	.word	0xffffffff


	//   ....[7]....
        /*0190*/ 	.word	0xffffffff


	//   ....[8]....
        /*0194*/ 	.word	0xffffffff


	//   ....[9]....
        /*0198*/ 	.word	0xffffffff


	//   ....[10]....
        /*019c*/ 	.word	0xffffffff


	//   ....[11]....
        /*01a0*/ 	.word	0xffffffff


	//   ....[12]....
        /*01a4*/ 	.word	0xffffffff


	//   ....[13]....
        /*01a8*/ 	.word	0xffffffff


	//   ....[14]....
        /*01ac*/ 	.word	0xffffffff


	//   ....[15]....
        /*01b0*/ 	.word	0xffffffff


	//   ....[16]....
        /*01b4*/ 	.word	0xffffffff


	//   ....[17]....
        /*01b8*/ 	.word	0xffffffff


	//   ....[18]....
        /*01bc*/ 	.word	0xffffffff


	//   ....[19]....
        /*01c0*/ 	.word	0xffffffff


	//   ....[20]....
        /*01c4*/ 	.word	0xffffffff


	//   ....[21]....
        /*01c8*/ 	.word	0xffffffff


	//   ....[22]....
        /*01cc*/ 	.word	0xffffffff


	//   ....[23]....
        /*01d0*/ 	.word	0xffffffff


	//   ....[24]....
        /*01d4*/ 	.word	0xffffffff


	//   ....[25]....
        /*01d8*/ 	.word	0xffffffff


	//   ....[26]....
        /*01dc*/ 	.word	0xffffffff


	//   ....[27]....
        /*01e0*/ 	.word	0xffffffff


	//   ....[28]....
        /*01e4*/ 	.word	0xffffffff


	//   ....[29]....
        /*01e8*/ 	.word	0xffffffff


	//   ....[30]....
        /*01ec*/ 	.word	0xffffffff


	//   ....[31]....
        /*01f0*/ 	.word	0xffffffff


	//   ....[32]....
        /*01f4*/ 	.word	0xffffffff


	//   ....[33]....
        /*01f8*/ 	.word	0xffffffff


	//   ....[34]....
        /*01fc*/ 	.word	0xffffffff


	//   ....[35]....
        /*0200*/ 	.word	0xffffffff


	//   ....[36]....
        /*0204*/ 	.word	0xffffffff


	//   ....[37]....
        /*0208*/ 	.word	0xffffffff


	//   ....[38]....
        /*020c*/ 	.word	0xffffffff


	//   ....[39]....
        /*0210*/ 	.word	0xffffffff


	//   ....[40]....
        /*0214*/ 	.word	0xffffffff


	//   ....[41]....
        /*0218*/ 	.word	0xffffffff


	//   ....[42]....
        /*021c*/ 	.word	0xffffffff


	//   ....[43]....
        /*0220*/ 	.word	0xffffffff


	//   ....[44]....
        /*0224*/ 	.word	0xffffffff


	//   ....[45]....
        /*0228*/ 	.word	0xffffffff


	//   ....[46]....
        /*022c*/ 	.word	0xffffffff


	//   ....[47]....
        /*0230*/ 	.word	0xffffffff


	//   ....[48]....
        /*0234*/ 	.word	0xffffffff


	//----- nvinfo : EIATTR_COOP_GROUP_INSTR_OFFSETS
	.align		4
.L_20675:
        /*0238*/ 	.byte	0x04, 0x28
        /*023a*/ 	.short	(.L_20677 - .L_20676)


	//   ....[0]....
.L_20676:
        /*023c*/ 	.word	0x00000b10


	//   ....[1]....
        /*0240*/ 	.word	0x00000b30


	//   ....[2]....
        /*0244*/ 	.word	0x00000b50


	//   ....[3]....
        /*0248*/ 	.word	0x00000bf0


	//   ....[4]....
        /*024c*/ 	.word	0x00000c10


	//   ....[5]....
        /*0250*/ 	.word	0x00000c40


	//   ....[6]....
        /*0254*/ 	.word	0x00001a00


	//   ....[7]....
        /*0258*/ 	.word	0x00001a60


	//   ....[8]....
        /*025c*/ 	.word	0x00001a90


	//   ....[9]....
        /*0260*/ 	.word	0x00001ab0


	//   ....[10]....
        /*0264*/ 	.word	0x00001ad0


	//   ....[11]....
        /*0268*/ 	.word	0x00001b20


	//   ....[12]....
        /*026c*/ 	.word	0x00001b40


	//   ....[13]....
        /*0270*/ 	.word	0x00001b60


	//   ....[14]....
        /*0274*/ 	.word	0x000027c0


	//   ....[15]....
        /*0278*/ 	.word	0x00003980


	//   ....[16]....
        /*027c*/ 	.word	0x000039f0


	//   ....[17]....
        /*0280*/ 	.word	0x00003a50


	//   ....[18]....
        /*0284*/ 	.word	0x00003ac0


	//   ....[19]....
        /*0288*/ 	.word	0x00003b40


	//   ....[20]....
        /*028c*/ 	.word	0x00003bb0


	//   ....[21]....
        /*0290*/ 	.word	0x00003c20


	//   ....[22]....
        /*0294*/ 	.word	0x00003c80


	//   ....[23]....
        /*0298*/ 	.word	0x00003cf0


	//   ....[24]....
        /*029c*/ 	.word	0x00003d50


	//   ....[25]....
        /*02a0*/ 	.word	0x00003dc0


	//   ....[26]....
        /*02a4*/ 	.word	0x00003e20


	//   ....[27]....
        /*02a8*/ 	.word	0x00003e90


	//   ....[28]....
        /*02ac*/ 	.word	0x00003ef0


	//   ....[29]....
        /*02b0*/ 	.word	0x00003f60


	//   ....[30]....
        /*02b4*/ 	.word	0x00003fc0


	//   ....[31]....
        /*02b8*/ 	.word	0x00004030


	//   ....[32]....
        /*02bc*/ 	.word	0x00004090


	//   ....[33]....
        /*02c0*/ 	.word	0x00004100


	//   ....[34]....
        /*02c4*/ 	.word	0x00004160


	//   ....[35]....
        /*02c8*/ 	.word	0x000041d0


	//   ....[36]....
        /*02cc*/ 	.word	0x00004230


	//   ....[37]....
        /*02d0*/ 	.word	0x000042a0


	//   ....[38]....
        /*02d4*/ 	.word	0x00004300


	//   ....[39]....
        /*02d8*/ 	.word	0x00004370


	//   ....[40]....
        /*02dc*/ 	.word	0x000043d0


	//   ....[41]....
        /*02e0*/ 	.word	0x00004440


	//   ....[42]....
        /*02e4*/ 	.word	0x000044a0


	//   ....[43]....
        /*02e8*/ 	.word	0x00004510


	//   ....[44]....
        /*02ec*/ 	.word	0x00004570


	//   ....[45]....
        /*02f0*/ 	.word	0x000045e0


	//   ....[46]....
        /*02f4*/ 	.word	0x00004640


	//   ....[47]....
        /*02f8*/ 	.word	0x000046b0


	//   ....[48]....
        /*02fc*/ 	.word	0x00004710


	//----- nvinfo : EIATTR_SYSCALL_OFFSETS
	.align		4
.L_20677:
        /*0300*/ 	.byte	0x04, 0x46
        /*0302*/ 	.short	(.L_20679 - .L_20678)


	//   ....[0]....
.L_20678:
        /*0304*/ 	.word	0x000037e0


	//   ....[1]....
        /*0308*/ 	.word	0x00003910


	//----- nvinfo : EIATTR_EXIT_INSTR_OFFSETS
	.align		4
.L_20679:
        /*030c*/ 	.byte	0x04, 0x1c
        /*030e*/ 	.short	(.L_20681 - .L_20680)


	//   ....[0]....
.L_20680:
        /*0310*/ 	.word	0x00003040


	//   ....[1]....
        /*0314*/ 	.word	0x00003110


	//   ....[2]....
        /*0318*/ 	.word	0x000036b0


	//   ....[3]....
        /*031c*/ 	.word	0x00003920


	//----- nvinfo : EIATTR_CTAIDZ_USED
	.align		4
.L_20681:
        /*0320*/ 	.byte	0x01, 0x04
	.zero		2


	//----- nvinfo : EIATTR_CRS_STACK_SIZE
	.align		4
        /*0324*/ 	.byte	0x04, 0x1e
        /*0326*/ 	.short	(.L_20683 - .L_20682)
.L_20682:
        /*0328*/ 	.word	0x00000000
.L_20683:


//--------------------- .nv.info._ZN4vllm25paged_attention_v1_kernelIfhLi112ELi16ELi128ELNS_18Fp8KVCacheDataTypeE1ELb1EEEvPT_PKS2_PKT0_S8_ifPKiSA_iPKfiiiSC_SC_iiiii --------------------------
	.section	.nv.info._ZN4vllm25paged_attention_v1_kernelIfhLi112ELi16ELi128ELNS_18Fp8KVCacheDataTypeE1ELb1EEEvPT_PKS2_PKT0_S8_ifPKiSA_iPKfiiiSC_SC_iiiii,"",@"SHT_CUDA_INFO"
	.sectionflags	@""
	.align	4


	//----- nvinfo : EIATTR_CUDA_API_VERSION
	.align		4
        /*0000*/ 	.byte	0x04, 0x37
        /*0002*/ 	.short	(.L_20685 - .L_20684)
.L_20684:
        /*0004*/ 	.word	0x00000082


	//----- nvinfo : EIATTR_SW2861232_WAR
	.align		4
.L_20685:
        /*0008*/ 	.byte	0x01, 0x35
	.zero		2


	//----- nvinfo : EIATTR_PARAM_CBANK
	.align		4
        /*000c*/ 	.byte	0x04, 0x0a
        /*000e*/ 	.short	(.L_20687 - .L_20686)
	.align		4
.L_20686:
        /*0010*/ 	.word	index@(.nv.constant0._ZN4vllm25paged_attention_v1_kernelIfhLi112ELi16ELi128ELNS_18Fp8KVCacheDataTypeE1ELb1EEEvPT_PKS2_PKT0_S8_ifPKiSA_iPKfiiiSC_SC_iiiii)
        /*0014*/ 	.short	0x0160
        /*0016*/ 	.short	0x007c


	//----- nvinfo : EIATTR_CBANK_PARAM_SIZE
	.align		4
.L_20687:
        /*0018*/ 	.byte	0x03, 0x19
        /*001a*/ 	.short	0x007c


	//----- nvinfo : EIATTR_KPARAM_INFO
	.align		4
        /*001c*/ 	.byte	0x04, 0x17
        /*001e*/ 	.short	(.L_20689 - .L_20688)
.L_20688:
        /*0020*/ 	.word	0x00000000
        /*0024*/ 	.short	0x0013
        /*0026*/ 	.short	0x0078
        /*0028*/ 	.byte	0x00, 0xf0, 0x11, 0x00


	//----- nvinfo : EIATTR_KPARAM_INFO
	.align		4
.L_20689:
        /*002c*/ 	.byte	0x04, 0x17
        /*002e*/ 	.short	(.L_20691 - .L_20690)
.L_20690:
        /*0030*/ 	.word	0x00000000
        /*0034*/ 	.short	0x0012
        /*0036*/ 	.short	0x0074
        /*0038*/ 	.byte	0x00, 0xf0, 0x11, 0x00


	//----- nvinfo : EIATTR_KPARAM_INFO
	.align		4
.L_20691:
        /*003c*/ 	.byte	0x04, 0x17
        /*003e*/ 	.short	(.L_20693 - .L_20692)
.L_20692:
        /*0040*/ 	.word	0x00000000
        /*0044*/ 	.short	0x0011
        /*0046*/ 	.short	0x0070
        /*0048*/ 	.byte	0x00, 0xf0, 0x11, 0x00


	//----- nvinfo : EIATTR_KPARAM_INFO
	.align		4
.L_20693:
        /*004c*/ 	.byte	0x04, 0x17
        /*004e*/ 	.short	(.L_20695 - .L_20694)
.L_20694:
        /*0050*/ 	.word	0x00000000
        /*0054*/ 	.short	0x0010
        /*0056*/ 	.short	0x006c
        /*0058*/ 	.byte	0x00, 0xf0, 0x11, 0x00


	//----- nvinfo : EIATTR_KPARAM_INFO
	.align		4
.L_20695:
        /*005c*/ 	.byte	0x04, 0x17
        /*005e*/ 	.short	(.L_20697 - .L_20696)
.L_20696:
        /*0060*/ 	.word	0x00000000
        /*0064*/ 	.short	0x000f
        /*0066*/ 	.short	0x0068
        /*0068*/ 	.byte	0x00, 0xf0, 0x11, 0x00


	//----- nvinfo : EIATTR_KPARAM_INFO
	.align		4
.L_20697:
        /*006c*/ 	.byte	0x04, 0x17
        /*006e*/ 	.short	(.L_20699 - .L_20698)
.L_20698:
        /*0070*/ 	.word	0x00000000
        /*0074*/ 	.short	0x000e
        /*0076*/ 	.short	0x0060
        /*0078*/ 	.byte	0x00, 0xf0, 0x21, 0x00


	//----- nvinfo : EIATTR_KPARAM_INFO
	.align		4
.L_20699:
        /*007c*/ 	.byte	0x04, 0x17
        /*007e*/ 	.short	(.L_20701 - .L_20700)
.L_20700:
        /*0080*/ 	.word	0x00000000
        /*0084*/ 	.short	0x000d
        /*0086*/ 	.short	0x0058
        /*0088*/ 	.byte	0x00, 0xf0, 0x21, 0x00


	//----- nvinfo : EIATTR_KPARAM_INFO
	.align		4
.L_20701:
        /*008c*/ 	.byte	0x04, 0x17
        /*008e*/ 	.short	(.L_20703 - .L_20702)
.L_20702:
        /*0090*/ 	.word	0x00000000
        /*0094*/ 	.short	0x000c
        /*0096*/ 	.short	0x0050
        /*0098*/ 	.byte	0x00, 0xf0, 0x11, 0x00


	//----- nvinfo : EIATTR_KPARAM_INFO
	.align		4
.L_20703:
        /*009c*/ 	.byte	0x04, 0x17
        /*009e*/ 	.short	(.L_20705 - .L_20704)
.L_20704:
        /*00a0*/ 	.word	0x00000000
        /*00a4*/ 	.short	0x000b
        /*00a6*/ 	.short	0x004c
        /*00a8*/ 	.byte	0x00, 0xf0, 0x11, 0x00


	//----- nvinfo : EIATTR_KPARAM_INFO
	.align		4
.L_20705:
        /*00ac*/ 	.byte	0x04, 0x17
        /*00ae*/ 	.short	(.L_20707 - .L_20706)
.L_20706:
        /*00b0*/ 	.word	0x00000000
        /*00b4*/ 	.short	0x000a
        /*00b6*/ 	.short	0x0048
        /*00b8*/ 	.byte	0x00, 0xf0, 0x11, 0x00


	//----- nvinfo : EIATTR_KPARAM_INFO
	.align		4
.L_20707:
        /*00bc*/ 	.byte	0x04, 0x17
        /*00be*/ 	.short	(.L_20709 - .L_20708)
.L_20708:
        /*00c0*/ 	.word	0x00000000
        /*00c4*/ 	.short	0x0009
        /*00c6*/ 	.short	0x0040
        /*00c8*/ 	.byte	0x00, 0xf0, 0x21, 0x00


	//----- nvinfo : EIATTR_KPARAM_INFO
	.align		4
.L_20709:
        /*00cc*/ 	.byte	0x04, 0x17
        /*00ce*/ 	.short	(.L_20711 - .L_20710)
.L_20710:
        /*00d0*/ 	.word	0x00000000
        /*00d4*/ 	.short	0x0008
        /*00d6*/ 	.short	0x0038
        /*00d8*/ 	.byte	0x00, 0xf0, 0x11, 0x00


	//----- nvinfo : EIATTR_KPARAM_INFO
	.align		4
.L_20711:
        /*00dc*/ 	.byte	0x04, 0x17
        /*00de*/ 	.short	(.L_20713 - .L_20712)
.L_20712:
        /*00e0*/ 	.word	0x00000000
        /*00e4*/ 	.short	0x0007
        /*00e6*/ 	.short	0x0030
        /*00e8*/ 	.byte	0x00, 0xf0, 0x21, 0x00


	//----- nvinfo : EIATTR_KPARAM_INFO
	.align		4
.L_20713:
        /*00ec*/ 	.byte	0x04, 0x17
        /*00ee*/ 	.short	(.L_20715 - .L_20714)
.L_20714:
        /*00f0*/ 	.word	0x00000000
        /*00f4*/ 	.short	0x0006
        /*00f6*/ 	.short	0x0028
        /*00f8*/ 	.byte	0x00, 0xf0, 0x21, 0x00


	//----- nvinfo : EIATTR_KPARAM_INFO
	.align		4
.L_20715:
        /*00fc*/ 	.byte	0x04, 0x17
        /*00fe*/ 	.short	(.L_20717 - .L_20716)
.L_20716:
        /*0100*/ 	.word	0x00000000
        /*0104*/ 	.short	0x0005
        /*0106*/ 	.short	0x0024
        /*0108*/ 	.byte	0x00, 0xf0, 0x11, 0x00


	//----- nvinfo : EIATTR_KPARAM_INFO
	.align		4
.L_20717:
        /*010c*/ 	.byte	0x04, 0x17
        /*010e*/ 	.short	(.L_20719 - .L_20718)
.L_20718:
        /*0110*/ 	.word	0x00000000
        /*0114*/ 	.short	0x0004
        /*0116*/ 	.short	0x0020
        /*0118*/ 	.byte	0x00, 0xf0, 0x11, 0x00


	//----- nvinfo : EIATTR_KPARAM_INFO
	.align		4
.L_20719:
        /*011c*/ 	.byte	0x04, 0x17
        /*011e*/ 	.short	(.L_20721 - .L_20720)
.L_20720:
        /*0120*/ 	.word	0x00000000
        /*0124*/ 	.short	0x0003
        /*0126*/ 	.short	0x0018
        /*0128*/ 	.byte	0x00, 0xf0, 0x21, 0x00


	//----- nvinfo : EIATTR_KPARAM_INFO
	.align		4
.L_20721:
        /*012c*/ 	.byte	0x04, 0x17
        /*012e*/ 	.short	(.L_20723 - .L_20722)
.L_20722:
        /*0130*/ 	.word	0x00000000
        /*0134*/ 	.short	0x0002
        /*0136*/ 	.short	0x0010
        /*0138*/ 	.byte	0x00, 0xf0, 0x21, 0x00


	//----- nvinfo : EIATTR_KPARAM_INFO
	.align		4
.L_20723:
        /*013c*/ 	.byte	0x04, 0x17
        /*013e*/ 	.short	(.L_20725 - .L_20724)
.L_20724:
        /*0140*/ 	.word	0x00000000
        /*0144*/ 	.short	0x0001
        /*0146*/ 	.short	0x0008
        /*0148*/ 	.byte	0x00, 0xf0, 0x21, 0x00


	//----- nvinfo : EIATTR_KPARAM_INFO
	.align		4
.L_20725:
        /*014c*/ 	.byte	0x04, 0x17
        /*014e*/ 	.short	(.L_20727 - .L_20726)
.L_20726:
        /*0150*/ 	.word	0x00000000
        /*0154*/ 	.short	0x0000
        /*0156*/ 	.short	0x0000
        /*0158*/ 	.byte	0x00, 0xf0, 0x21, 0x00


	//----- nvinfo : EIATTR_MAXREG_COUNT
	.align		4
.L_20727:
        /*015c*/ 	.byte	0x03, 0x1b
        /*015e*/ 	.short	0x00ff


	//----- nvinfo : EIATTR_NUM_BARRIERS
	.align		4
        /*0160*/ 	.byte	0x02, 0x4c
        /*0162*/ 	.byte	0x01
	.zero		1


	//----- nvinfo : EIATTR_EXTERNS
	.align		4
        /*0164*/ 	.byte	0x04, 0x0f
        /*0166*/ 	.short	(.L_20729 - .L_20728)


	//   ....[0]....
	.align		4
.L_20728:
        /*0168*/ 	.word	index@(__assertfail)


	//----- nvinfo : EIATTR_MERCURY_ISA_VERSION
	.align		4
.L_20729:
        /*016c*/ 	.byte	0x03, 0x5f
        /*016e*/ 	.short	0x0000


	//----- nvinfo : EIATTR_COOP_GROUP_MASK_REGIDS
	.align		4
        /*0170*/ 	.byte	0x04, 0x29
        /*0172*/ 	.short	(.L_20731 - .L_20730)


	//   ....[0]....
.L_20730:
        /*0174*/ 	.word	0xffffffff


	//   ....[1]....
        /*0178*/ 	.word	0xffffffff


	//   ....[2]....
        /*017c*/ 	.word	0xffffffff


	//   ....[3]....
        /*0180*/ 	.word	0xffffffff


	//   ....[4]....
        /*0184*/ 	.word	0xffffffff


	//   ....[5]....
        /*0188*/ 	.word	0xffffffff


	//   ....[6]....
        /*018c*/ 	.word	0xffffffff


	//   ....[7]....
        /*0190*/ 	.word	0xffffffff


	//   ....[8]....
        /*0194*/ 	.word	0xffffffff


	//   ....[9]....
        /*0198*/ 	.word	0xffffffff


	//   ....[10]....
        /*019c*/ 	.word	0xffffffff


	//   ....[11]....
        /*01a0*/ 	.word	0xffffffff


	//   ....[12]....
        /*01a4*/ 	.word	0xffffffff


	//   ....[13]....
        /*01a8*/ 	.word	0xffffffff


	//   ....[14]....
        /*01ac*/ 	.word	0xffffffff


	//   ....[15]....
        /*01b0*/ 	.word	0xffffffff


	//   ....[16]....
        /*01b4*/ 	.word	0xffffffff


	//   ....[17]....
        /*01b8*/ 	.word	0xffffffff


	//   ....[18]....
        /*01bc*/ 	.word	0xffffffff


	//   ....[19]....
        /*01c0*/ 	.word	0xffffffff


	//   ....[20]....
        /*01c4*/ 	.word	0xffffffff


	//   ....[21]....
        /*01c8*/ 	.word	0xffffffff


	//   ....[22]....
        /*01cc*/ 	.word	0xffffffff


	//   ....[23]....
        /*01d0*/ 	.word	0xffffffff


	//   ....[24]....
        /*01d4*/ 	.word	0xffffffff


	//   ....[25]....
        /*01d8*/ 	.word	0xffffffff


	//   ....[26]....
        /*01dc*/ 	.word	0xffffffff


	//   ....[27]....
        /*01e0*/ 	.word	0xffffffff


	//   ....[28]....
        /*01e4*/ 	.word	0xffffffff


	//   ....[29]....
        /*01e8*/ 	.word	0xffffffff


	//   ....[30]....
        /*01ec*/ 	.word	0xffffffff


	//   ....[31]....
        /*01f0*/ 	.word	0xffffffff


	//   ....[32]....
        /*01f4*/ 	.word	0xffffffff


	//   ....[33]....
        /*01f8*/ 	.word	0xffffffff


	//   ....[34]....
        /*01fc*/ 	.word	0xffffffff


	//   ....[35]....
        /*0200*/ 	.word	0xffffffff


	//   ....[36]....
        /*0204*/ 	.word	0xffffffff


	//   ....[37]....
        /*0208*/ 	.word	0xffffffff


	//   ....[38]....
        /*020c*/ 	.word	0xffffffff


	//   ....[39]....
        /*0210*/ 	.word	0xffffffff


	//   ....[40]....
        /*0214*/ 	.word	0xffffffff


	//   ....[41]....
        /*0218*/ 	.word	0xffffffff


	//   ....[42]....
        /*021c*/ 	.word	0xffffffff


	//   ....[43]....
        /*0220*/ 	.word	0xffffffff


	//   ....[44]....
        /*0224*/ 	.word	0xffffffff


	//   ....[45]....
        /*0228*/ 	.word	0xffffffff


	//   ....[46]....
        /*022c*/ 	.word	0xffffffff


	//----- nvinfo : EIATTR_COOP_GROUP_INSTR_OFFSETS
	.align		4
.L_20731:
        /*0230*/ 	.byte	0x04, 0x28
        /*0232*/ 	.short	(.L_20733 - .L_20732)


	//   ....[0]....
.L_20732:
        /*0234*/ 	.word	0x00000b00


	//   ....[1]....
        /*0238*/ 	.word	0x00000b20


	//   ....[2]....
        /*023c*/ 	.word	0x00000b40


	//   ....[3]....
        /*0240*/ 	.word	0x00000bf0


	//   ....[4]....
        /*0244*/ 	.word	0x00000c10


	//   ....[5]....
        /*0248*/ 	.word	0x00000c30


	//   ....[6]....
        /*024c*/ 	.word	0x000019f0


	//   ....[7]....
        /*0250*/ 	.word	0x00001a50


	//   ....[8]....
        /*0254*/ 	.word	0x00001a80


	//   ....[9]....
        /*0258*/ 	.word	0x00001aa0


	//   ....[10]....
        /*025c*/ 	.word	0x00001ac0


	//   ....[11]....
        /*0260*/ 	.word	0x00001b10


	//   ....[12]....
        /*0264*/ 	.word	0x00001b30


	//   ....[13]....
        /*0268*/ 	.word	0x00001b50


	//   ....[14]....
        /*026c*/ 	.word	0x000027b0


	//   ....[15]....
        /*0270*/ 	.word	0x00003890


	//   ....[16]....
        /*0274*/ 	.word	0x00003900


	//   ....[17]....
        /*0278*/ 	.word	0x00003960


	//   ....[18]....
        /*027c*/ 	.word	0x000039d0


	//   ....[19]....
        /*0280*/ 	.word	0x00003a50


	//   ....[20]....
        /*0284*/ 	.word	0x00003ac0


	//   ....[21]....
        /*0288*/ 	.word	0x00003b30


	//   ....[22]....
        /*028c*/ 	.word	0x00003b90


	//   ....[23]....
        /*0290*/ 	.word	0x00003c00


	//   ....[24]....
        /*0294*/ 	.word	0x00003c60


	//   ....[25]....
        /*0298*/ 	.word	0x00003cd0


	//   ....[26]....
        /*029c*/ 	.word	0x00003d30


	//   ....[27]....
        /*02a0*/ 	.word	0x00003da0


	//   ....[28]....
        /*02a4*/ 	.word	0x00003e00


	//   ....[29]....
        /*02a8*/ 	.word	0x00003e70


	//   ....[30]....
        /*02ac*/ 	.word	0x00003ed0


	//   ....[31]....
        /*02b0*/ 	.word	0x00003f40


	//   ....[32]....
        /*02b4*/ 	.word	0x00003fa0


	//   ....[33]....
        /*02b8*/ 	.word	0x00004010


	//   ....[34]....
        /*02bc*/ 	.word	0x00004070


	//   ....[35]....
        /*02c0*/ 	.word	0x000040e0


	//   ....[36]....
        /*02c4*/ 	.word	0x00004140


	//   ....[37]....
        /*02c8*/ 	.word	0x000041b0


	//   ....[38]....
        /*02cc*/ 	.word	0x00004210


	//   ....[39]....
        /*02d0*/ 	.word	0x00004280


	//   ....[40]....
        /*02d4*/ 	.word	0x000042e0


	//   ....[41]....
        /*02d8*/ 	.word	0x00004350


	//   ....[42]....
        /*02dc*/ 	.word	0x000043b0


	//   ....[43]....
        /*02e0*/ 	.word	0x00004420


	//   ....[44]....
        /*02e4*/ 	.word	0x00004480


	//   ....[45]....
        /*02e8*/ 	.word	0x000044f0


	//   ....[46]....
        /*02ec*/ 	.word	0x00004550


	//----- nvinfo : EIATTR_SYSCALL_OFFSETS
	.align		4
.L_20733:
        /*02f0*/ 	.byte	0x04, 0x46
        /*02f2*/ 	.short	(.L_20735 - .L_20734)


	//   ....[0]....
.L_20734:
        /*02f4*/ 	.word	0x000036f0


	//   ....[1]....
        /*02f8*/ 	.word	0x00003820


	//----- nvinfo : EIATTR_EXIT_INSTR_OFFSETS
	.align		4
.L_20735:
        /*02fc*/ 	.byte	0x04, 0x1c
        /*02fe*/ 	.short	(.L_20737 - .L_20736)


	//   ....[0]....
.L_20736:
        /*0300*/ 	.word	0x00002fb0


	//   ....[1]....
        /*0304*/ 	.word	0x00003080


	//   ....[2]....
        /*0308*/ 	.word	0x000035c0


	//   ....[3]....
        /*030c*/ 	.word	0x00003830


	//----- nvinfo : EIATTR_CTAIDZ_USED
	.align		4
.L_20737:
        /*0310*/ 	.byte	0x01, 0x04
	.zero		2


	//----- nvinfo : EIATTR_CRS_STACK_SIZE
	.align		4
        /*0314*/ 	.byte	0x04, 0x1e
        /*0316*/ 	.short	(.L_20739 - .L_20738)
.L_20738:
        /*0318*/ 	.word	0x00000000
.L_20739:


//--------------------- .nv.info._ZN4vllm25paged_attention_v1_kernelIfhLi96ELi16ELi128ELNS_18Fp8KVCacheDataTypeE1ELb1EEEvPT_PKS2_PKT0_S8_ifPKiSA_iPKfiiiSC_SC_iiiii --------------------------
	.section	.nv.info._ZN4vllm25paged_attention_v1_kernelIfhLi96ELi16ELi128ELNS_18Fp8KVCacheDataTypeE1ELb1EEEvPT_PKS2_PKT0_S8_ifPKiSA_iPKfiiiSC_SC_iiiii,"",@"SHT_CUDA_INFO"
	.sectionflags	@""
	.align	4


	//----- nvinfo : EIATTR_CUDA_API_VERSION
	.align		4
        /*0000*/ 	.byte	0x04, 0x37
        /*0002*/ 	.short	(.L_20741 - .L_20740)
.L_20740:
        /*0004*/ 	.word	0x00000082


	//----- nvinfo : EIATTR_SW2861232_WAR
	.align		4
.L_20741:
        /*0008*/ 	.byte	0x01, 0x35
	.zero		2


	//----- nvinfo : EIATTR_PARAM_CBANK
	.align		4
        /*000c*/ 	.byte	0x04, 0x0a
        /*000e*/ 	.short	(.L_20743 - .L_20742)
	.align		4
.L_20742:
        /*0010*/ 	.word	index@(.nv.constant0._ZN4vllm25paged_attention_v1_kernelIfhLi96ELi16ELi128ELNS_18Fp8KVCacheDataTypeE1ELb1EEEvPT_PKS2_PKT0_S8_ifPKiSA_iPKfiiiSC_SC_iiiii)
        /*0014*/ 	.short	0x0160
        /*0016*/ 	.short	0x007c


	//----- nvinfo : EIATTR_CBANK_PARAM_SIZE
	.align		4
.L_20743:
        /*0018*/ 	.byte	0x03, 0x19
        /*001a*/ 	.short	0x007c


	//----- nvinfo : EIATTR_KPARAM_INFO
	.align		4
        /*001c*/ 	.byte	0x04, 0x17
        /*001e*/ 	.short	(.L_20745 - .L_20744)
.L_20744:
        /*0020*/ 	.word	0x00000000
        /*0024*/ 	.short	0x0013
        /*0026*/ 	.short	0x0078
        /*0028*/ 	.byte	0x00, 0xf0, 0x11, 0x00


	//----- nvinfo : EIATTR_KPARAM_INFO
	.align		4
.L_20745:
        /*002c*/ 	.byte	0x04, 0x17
        /*002e*/ 	.short	(.L_20747 - .L_20746)
.L_20746:
        /*0030*/ 	.word	0x00000000
        /*0034*/ 	.short	0x0012
        /*0036*/ 	.short	0x0074
        /*0038*/ 	.byte	0x00, 0xf0, 0x11, 0x00


	//----- nvinfo : EIATTR_KPARAM_INFO
	.align		4
.L_20747:
        /*003c*/ 	.byte	0x04, 0x17
        /*003e*/ 	.short	(.L_20749 - .L_20748)
.L_20748:
        /*0040*/ 	.word	0x00000000
        /*0044*/ 	.short	0x0011
        /*0046*/ 	.short	0x0070
        /*0048*/ 	.byte	0x00, 0xf0, 0x11, 0x00


	//----- nvinfo : EIATTR_KPARAM_INFO
	.align		4
.L_20749:
        /*004c*/ 	.byte	0x04, 0x17
        /*004e*/ 	.short	(.L_20751 - .L_20750)
.L_20750:
        /*0050*/ 	.word	0x00000000
        /*0054*/ 	.short	0x0010
        /*0056*/ 	.short	0x006c
        /*0058*/ 	.byte	0x00, 0xf0, 0x11, 0x00


	//----- nvinfo : EIATTR_KPARAM_INFO
	.align		4
.L_20751:
        /*005c*/ 	.byte	0x04, 0x17
        /*005e*/ 	.short	(.L_20753 - .L_20752)
.L_20752:
        /*0060*/ 	.word	0x00000000
        /*0064*/ 	.short	0x000f
        /*0066*/ 	.short	0x0068
        /*0068*/ 	.byte	0x00, 0xf0, 0x11, 0x00


	//----- nvinfo : EIATTR_KPARAM_INFO
	.align		4
.L_20753:
        /*006c*/ 	.byte	0x04, 0x17
        /*006e*/ 	.short	(.L_20755 - .L_20754)
.L_20754:
        /*0070*/ 	.word	0x00000000
        /*0074*/ 	.short	0x000e
        /*0076*/ 	.short	0x0060
        /*0078*/ 	.byte	0x00, 0xf0, 0x21, 0x00


	//----- nvinfo : EIATTR_KPARAM_INFO
	.align		4
.L_20755:
        /*007c*/ 	.byte	0x04, 0x17
        /*007e*/ 	.short	(.L_20757 - .L_20756)
.L_20756:
        /*0080*/ 	.word	0x00000000
        /*0084*/ 	.short	0x000d
        /*0086*/ 	.short	0x0058
        /*0088*/ 	.byte	0x00, 0xf0, 0x21, 0x00


	//----- nvinfo : EIATTR_KPARAM_INFO
	.align		4
.L_20757:
        /*008c*/ 	.byte	0x04, 0x17
        /*008e*/ 	.short	(.L_20759 - .L_20758)
.L_20758:
        /*0090*/ 	.word	0x00000000
        /*0094*/ 	.short	0x000c
        /*0096*/ 	.short	0x0050
        /*0098*/ 	.byte	0x00, 0xf0, 0x11, 0x00


	//----- nvinfo : EIATTR_KPARAM_INFO
	.align		4
.L_20759:
        /*009c*/ 	.byte	0x04, 0x17
        /*009e*/ 	.short	(.L_20761 - .L_20760)
.L_20760:
        /*00a0*/ 	.word	0x00000000
        /*00a4*/ 	.short	0x000b
        /*00a6*/ 	.short	0x004c
        /*00a8*/ 	.byte	0x00, 0xf0, 0x11, 0x00


	//----- nvinfo : EIATTR_KPARAM_INFO
	.align		4
.L_20761:
        /*00ac*/ 	.byte	0x04, 0x17
        /*00ae*/ 	.short	(.L_20763 - .L_20762)
.L_20762:
        /*00b0*/ 	.word	0x00000000
        /*00b4*/ 	.short	0x000a
        /*00b6*/ 	.short	0x0048
        /*00b8*/ 	.byte	0x00, 0xf0, 0x11, 0x00


	//----- nvinfo : EIATTR_KPARAM_INFO
	.align		4
.L_20763:
        /*00bc*/ 	.byte	0x04, 0x17
        /*00be*/ 	.short	(.L_20765 - .L_20764)
.L_20764:
        /*00c0*/ 	.word	0x00000000
        /*00c4*/ 	.short	0x0009
        /*00c6*/ 	.short	0x0040
        /*00c8*/ 	.byte	0x00, 0xf0, 0x21, 0x00


	//----- nvinfo : EIATTR_KPARAM_INFO
	.align		4
.L_20765:
        /*00cc*/ 	.byte	0x04, 0x17
        /*00ce*/ 	.short	(.L_20767 - .L_20766)
.L_20766:
        /*00d0*/ 	.word	0x00000000
        /*00d4*/ 	.short	0x0008
        /*00d6*/ 	.short	0x0038
        /*00d8*/ 	.byte	0x00, 0xf0, 0x11, 0x00


	//----- nvinfo : EIATTR_KPARAM_INFO
	.align		4
.L_20767:
        /*00dc*/ 	.byte	0x04, 0x17
        /*00de*/ 	.short	(.L_20769 - .L_20768)
.L_20768:
        /*00e0*/ 	.word	0x00000000
        /*00e4*/ 	.short	0x0007
        /*00e6*/ 	.short	0x0030
        /*00e8*/ 	.byte	0x00, 0xf0, 0x21, 0x00


	//----- nvinfo : EIATTR_KPARAM_INFO
	.align		4
.L_20769:
        /*00ec*/ 	.byte	0x04, 0x17
        /*00ee*/ 	.short	(.L_20771 - .L_20770)
.L_20770:
        /*00f0*/ 	.word	0x00000000
        /*00f4*/ 	.short	0x0006
        /*00f6*/ 	.short	0x0028
        /*00f8*/ 	.byte	0x00, 0xf0, 0x21, 0x00


	//----- nvinfo : EIATTR_KPARAM_INFO
	.align		4
.L_20771:
        /*00fc*/ 	.byte	0x04, 0x17
        /*00fe*/ 	.short	(.L_20773 - .L_20772)
.L_20772:
        /*0100*/ 	.word	0x00000000
        /*0104*/ 	.short	0x0005
        /*0106*/ 	.short	0x0024
        /*0108*/ 	.byte	0x00, 0xf0, 0x11, 0x00


	//----- nvinfo : EIATTR_KPARAM_INFO
	.align		4
.L_20773:
        /*010c*/ 	.byte	0x04, 0x17
        /*010e*/ 	.short	(.L_20775 - .L_20774)
.L_20774:
        /*0110*/ 	.word	0x00000000
        /*0114*/ 	.short	0x0004
        /*0116*/ 	.short	0x0020
        /*0118*/ 	.byte	0x00, 0xf0, 0x11, 0x00


	//----- nvinfo : EIATTR_KPARAM_INFO
	.align		4
.L_20775:
        /*011c*/ 	.byte	0x04, 0x17
        /*011e*/ 	.short	(.L_20777 - .L_20776)
.L_20776:
        /*0120*/ 	.word	0x00000000
        /*0124*/ 	.short	0x0003
        /*0126*/ 	.short	0x0018
        /*0128*/ 	.byte	0x00, 0xf0, 0x21, 0x00


	//----- nvinfo : EIATTR_KPARAM_INFO
	.align		4
.L_20777:
        /*012c*/ 	.byte	0x04, 0x17
        /*012e*/ 	.short	(.L_20779 - .L_20778)
.L_20778:
        /*0130*/ 	.word	0x00000000
        /*0134*/ 	.short	0x0002
        /*0136*/ 	.short	0x0010
        /*0138*/ 	.byte	0x00, 0xf0, 0x21, 0x00


	//----- nvinfo : EIATTR_KPARAM_INFO
	.align		4
.L_20779:
        /*013c*/ 	.byte	0x04, 0x17
        /*013e*/ 	.short	(.L_20781 - .L_20780)
.L_20780:
        /*0140*/ 	.word	0x00000000
        /*0144*/ 	.short	0x0001
        /*0146*/ 	.short	0x0008
        /*0148*/ 	.byte	0x00, 0xf0, 0x21, 0x00


	//----- nvinfo : EIATTR_KPARAM_INFO
	.align		4
.L_20781:
        /*014c*/ 	.byte	0x04, 0x17
        /*014e*/ 	.short	(.L_20783 - .L_20782)
.L_20782:
        /*0150*/ 	.word	0x00000000
        /*0154*/ 	.short	0x0000
        /*0156*/ 	.short	0x0000
        /*0158*/ 	.byte	0x00, 0xf0, 0x21, 0x00


	//----- nvinfo : EIATTR_MAXREG_COUNT
	.align		4
.L_20783:
        /*015c*/ 	.byte	0x03, 0x1b
        /*015e*/ 	.short	0x00ff


	//----- nvinfo : EIATTR_NUM_BARRIERS
	.align		4
        /*0160*/ 	.byte	0x02, 0x4c
        /*0162*/ 	.byte	0x01
	.zero		1


	//----- nvinfo : EIATTR_EXTERNS
	.align		4
        /*0164*/ 	.byte	0x04, 0x0f
        /*0166*/ 	.short	(.L_20785 - .L_20784)


	//   ....[0]....
	.align		4
.L_20784:
        /*0168*/ 	.word	index@(__assertfail)


	//----- nvinfo : EIATTR_MERCURY_ISA_VERSION
	.align		4
.L_20785:
        /*016c*/ 	.byte	0x03, 0x5f
        /*016e*/ 	.short	0x0000


	//----- nvinfo : EIATTR_COOP_GROUP_MASK_REGIDS
	.align		4
        /*0170*/ 	.byte	0x04, 0x29
        /*0172*/ 	.short	(.L_20787 - .L_20786)


	//   ....[0]....
.L_20786:
        /*0174*/ 	.word	0xffffffff


	//   ....[1]....
        /*0178*/ 	.word	0xffffffff


	//   ....[2]....
        /*017c*/ 	.word	0xffffffff


	//   ....[3]....
        /*0180*/ 	.word	0xffffffff


	//   ....[4]....
        /*0184*/ 	.word	0xffffffff


	//   ....[5]....
        /*0188*/ 	.word	0xffffffff


	//   ....[6]....
        /*018c*/ 	.word	0xffffffff


	//   ....[7]....
        /*0190*/ 	.word	0xffffffff


	//   ....[8]....
        /*0194*/ 	.word	0xffffffff


	//   ....[9]....
        /*0198*/ 	.word	0xffffffff


	//   ....[10]....
        /*019c*/ 	.word	0xffffffff


	//   ....[11]....
        /*01a0*/ 	.word	0xffffffff


	//   ....[12]....
        /*01a4*/ 	.word	0xffffffff


	//   ....[13]....
        /*01a8*/ 	.word	0xffffffff


	//   ....[14]....
        /*01ac*/ 	.word	0xffffffff


	//   ....[15]....
        /*01b0*/ 	.word	0xffffffff


	//   ....[16]....
        /*01b4*/ 	.word	0xffffffff


	//   ....[17]....
        /*01b8*/ 	.word	0xffffffff


	//   ....[18]....
        /*01bc*/ 	.word	0xffffffff


	//   ....[19]....
        /*01c0*/ 	.word	0xffffffff


	//   ....[20]....
        /*01c4*/ 	.word	0xffffffff


	//   ....[21]....
        /*01c8*/ 	.word	0xffffffff


	//   ....[22]....
        /*01cc*/ 	.word	0xffffffff


	//   ....[23]....
        /*01d0*/ 	.word	0xffffffff


	//   ....[24]....
        /*01d4*/ 	.word	0xffffffff


	//   ....[25]....
        /*01d8*/ 	.word	0xffffffff


	//   ....[26]....
        /*01dc*/ 	.word	0xffffffff


	//   ....[27]....
        /*01e0*/ 	.word	0xffffffff


	//   ....[28]....
        /*01e4*/ 	.word	0xffffffff


	//   ....[29]....
        /*01e8*/ 	.word	0xffffffff


	//   ....[30]....
        /*01ec*/ 	.word	0xffffffff


	//   ....[31]....
        /*01f0*/ 	.word	0xffffffff


	//   ....[32]....
        /*01f4*/ 	.word	0xffffffff


	//   ....[33]....
        /*01f8*/ 	.word	0xffffffff


	//   ....[34]....
        /*01fc*/ 	.word	0xffffffff


	//   ....[35]....
        /*0200*/ 	.word	0xffffffff


	//   ....[36]....
        /*0204*/ 	.word	0xffffffff


	//   ....[37]....
        /*0208*/ 	.word	0xffffffff


	//   ....[38]....
        /*020c*/ 	.word	0xffffffff


	//   ....[39]....
        /*0210*/ 	.word	0xffffffff


	//   ....[40]....
        /*0214*/ 	.word	0xffffffff


	//   ....[41]....
        /*0218*/ 	.word	0xffffffff


	//   ....[42]....
        /*021c*/ 	.word	0xffffffff


	//----- nvinfo : EIATTR_COOP_GROUP_INSTR_OFFSETS
	.align		4
.L_20787:
        /*0220*/ 	.byte	0x04, 0x28
        /*0222*/ 	.short	(.L_20789 - .L_20788)


	//   ....[0]....
.L_20788:
        /*0224*/ 	.word	0x00000b00


	//   ....[1]....
        /*0228*/ 	.word	0x00000b20


	//   ....[2]....
        /*022c*/ 	.word	0x00000b40


	//   ....[3]....
        /*0230*/ 	.word	0x00000bf0


	//   ....[4]....
        /*0234*/ 	.word	0x00000c10


	//   ....[5]....
        /*0238*/ 	.word	0x00000c30


	//   ....[6]....
        /*023c*/ 	.word	0x000019f0


	//   ....[7]....
        /*0240*/ 	.word	0x00001a50


	//   ....[8]....
        /*0244*/ 	.word	0x00001a80


	//   ....[9]....
        /*0248*/ 	.word	0x00001aa0


	//   ....[10]....
        /*024c*/ 	.word	0x00001ac0


	//   ....[11]....
        /*0250*/ 	.word	0x00001b10


	//   ....[12]....
        /*0254*/ 	.word	0x00001b30


	//   ....[13]....
        /*0258*/ 	.word	0x00001b50


	//   ....[14]....
        /*025c*/ 	.word	0x000027a0


	//   ....[15]....
        /*0260*/ 	.word	0x000036e0


	//   ....[16]....
        /*0264*/ 	.word	0x00003750


	//   ....[17]....
        /*0268*/ 	.word	0x000037b0


	//   ....[18]....
        /*026c*/ 	.word	0x00003820


	//   ....[19]....
        /*0270*/ 	.word	0x000038a0


	//   ....[20]....
        /*0274*/ 	.word	0x00003910


	//   ....[21]....
        /*0278*/ 	.word	0x00003980


	//   ....[22]....
        /*027c*/ 	.word	0x000039e0


	//   ....[23]....
        /*0280*/ 	.word	0x00003a50


	//   ....[24]....
        /*0284*/ 	.word	0x00003ab0


	//   ....[25]....
        /*0288*/ 	.word	0x00003b20


	//   ....[26]....
        /*028c*/ 	.word	0x00003b80


	//   ....[27]....
        /*0290*/ 	.word	0x00003bf0


	//   ....[28]....
        /*0294*/ 	.word	0x00003c50


	//   ....[29]....
        /*0298*/ 	.word	0x00003cc0


	//   ....[30]....
        /*029c*/ 	.word	0x00003d20


	//   ....[31]....
        /*02a0*/ 	.word	0x00003d90


	//   ....[32]....
        /*02a4*/ 	.word	0x00003df0


	//   ....[33]....
        /*02a8*/ 	.word	0x00003e60


	//   ....[34]....
        /*02ac*/ 	.word	0x00003ec0


	//   ....[35]....
        /*02b0*/ 	.word	0x00003f30


	//   ....[36]....
        /*02b4*/ 	.word	0x00003f90


	//   ....[37]....
        /*02b8*/ 	.word	0x00004000


	//   ....[38]....
        /*02bc*/ 	.word	0x00004060


	//   ....[39]....
        /*02c0*/ 	.word	0x000040d0


	//   ....[40]....
        /*02c4*/ 	.word	0x00004130


	//   ....[41]....
        /*02c8*/ 	.word	0x000041a0


	//   ....[42]....
        /*02cc*/ 	.word	0x00004200


	//----- nvinfo : EIATTR_SYSCALL_OFFSETS
	.align		4
.L_20789:
        /*02d0*/ 	.byte	0x04, 0x46
        /*02d2*/ 	.short	(.L_20791 - .L_20790)


	//   ....[0]....
.L_20790:
        /*02d4*/ 	.word	0x00003540


	//   ....[1]....
        /*02d8*/ 	.word	0x00003670


	//----- nvinfo : EIATTR_EXIT_INSTR_OFFSETS
	.align		4
.L_20791:
        /*02dc*/ 	.byte	0x04, 0x1c
        /*02de*/ 	.short	(.L_20793 - .L_20792)


	//   ....[0]....
.L_20792:
        /*02e0*/ 	.word	0x00002ec0


	//   ....[1]....
        /*02e4*/ 	.word	0x00002f90


	//   ....[2]....
        /*02e8*/ 	.word	0x00003410


	//   ....[3]....
        /*02ec*/ 	.word	0x00003680


	//----- nvinfo : EIATTR_CTAIDZ_USED
	.align		4
.L_20793:
        /*02f0*/ 	.byte	0x01, 0x04
	.zero		2


	//----- nvinfo : EIATTR_CRS_STACK_SIZE
	.align		4
        /*02f4*/ 	.byte	0x04, 0x1e
        /*02f6*/ 	.short	(.L_20795 - .L_20794)
.L_20794:
        /*02f8*/ 	.word	0x00000000
.L_20795:


//--------------------- .nv.info._ZN4vllm25paged_attention_v1_kernelIfhLi80ELi16ELi128ELNS_18Fp8KVCacheDataTypeE1ELb1EEEvPT_PKS2_PKT0_S8_ifPKiSA_iPKfiiiSC_SC_iiiii --------------------------
	.section	.nv.info._ZN4vllm25paged_attention_v1_kernelIfhLi80ELi16ELi128ELNS_18Fp8KVCacheDataTypeE1ELb1EEEvPT_PKS2_PKT0_S8_ifPKiSA_iPKfiiiSC_SC_iiiii,"",@"SHT_CUDA_INFO"
	.sectionflags	@""
	.align	4


	//----- nvinfo : EIATTR_CUDA_API_VERSION
	.align		4
        /*0000*/ 	.byte	0x04, 0x37
        /*0002*/ 	.short	(.L_20797 - .L_20796)
.L_20796:
        /*0004*/ 	.word	0x00000082


	//----- nvinfo : EIATTR_SW2861232_WAR
	.align		4
.L_20797:
        /*0008*/ 	.byte	0x01, 0x35
	.zero		2


	//----- nvinfo : EIATTR_PARAM_CBANK
	.align		4
        /*000c*/ 	.byte	0x04, 0x0a
        /*000e*/ 	.short	(.L_20799 - .L_20798)
	.align		4
.L_20798:
        /*0010*/ 	.word	index@(.nv.constant0._ZN4vllm25paged_attention_v1_kernelIfhLi80ELi16ELi128ELNS_18Fp8KVCacheDataTypeE1ELb1EEEvPT_PKS2_PKT0_S8_ifPKiSA_iPKfiiiSC_SC_iiiii)
        /*0014*/ 	.short	0x0160
        /*0016*/ 	.short	0x007c


	//----- nvinfo : EIATTR_CBANK_PARAM_SIZE
	.align		4
.L_20799:
        /*0018*/ 	.byte	0x03, 0x19
        /*001a*/ 	.short	0x007c


	//----- nvinfo : EIATTR_KPARAM_INFO
	.align		4
        /*001c*/ 	.byte	0x04, 0x17
        /*001e*/ 	.short	(.L_20801 - .L_20800)
.L_20800:
        /*0020*/ 	.word	0x00000000
        /*0024*/ 	.short	0x0013
        /*0026*/ 	.short	0x0078
        /*0028*/ 	.byte	0x00, 0xf0, 0x11, 0x00


	//----- nvinfo : EIATTR_KPARAM_INFO
	.align		4
.L_20801:
        /*002c*/ 	.byte	0x04, 0x17
        /*002e*/ 	.short	(.L_20803 - .L_20802)
.L_20802:
        /*0030*/ 	.word	0x00000000
        /*0034*/ 	.short	0x0012
        /*0036*/ 	.short	0x0074
        /*0038*/ 	.byte	0x00, 0xf0, 0x11, 0x00


	//----- nvinfo : EIATTR_KPARAM_INFO
	.align		4
.L_20803:
        /*003c*/ 	.byte	0x04, 0x17
        /*003e*/ 	.short	(.L_20805 - .L_20804)
.L_20804:
        /*0040*/ 	.word	0x00000000
        /*0044*/ 	.short	0x0011
        /*0046*/ 	.short	0x0070
        /*0048*/ 	.byte	0x00, 0xf0, 0x11, 0x00


	//----- nvinfo : EIATTR_KPARAM_INFO
	.align		4
.L_20805:
        /*004c*/ 	.byte	0x04, 0x17
        /*004e*/ 	.short	(.L_20807 - .L_20806)
.L_20806:
        /*0050*/ 	.word	0x00000000
        /*0054*/ 	.short	0x0010
        /*0056*/ 	.short	0x006c
        /*0058*/ 	.byte	0x00, 0xf0, 0x11, 0x00


	//----- nvinfo : EIATTR_KPARAM_INFO
	.align		4
.L_20807:
        /*005c*/ 	.byte	0x04, 0x17
        /*005e*/ 	.short	(.L_20809 - .L_20808)
.L_20808:
        /*0060*/ 	.word	0x00000000
        /*0064*/ 	.short	0x000f
        /*0066*/ 	.short	0x0068
        /*0068*/ 	.byte	0x00, 0xf0, 0x11, 0x00


	//----- nvinfo : EIATTR_KPARAM_INFO
	.align		4
.L_20809:
        /*006c*/ 	.byte	0x04, 0x17
        /*006e*/ 	.short	(.L_20811 - .L_20810)
.L_20810:
        /*0070*/ 	.word	0x00000000
        /*0074*/ 	.short	0x000e
        /*0076*/ 	.short	0x0060
        /*0078*/ 	.byte	0x00, 0xf0, 0x21, 0x00


	//----- nvinfo : EIATTR_KPARAM_INFO
	.align		4
.L_20811:
        /*007c*/ 	.byte	0x04, 0x17
        /*007e*/ 	.short	(.L_20813 - .L_20812)
.L_20812:
        /*0080*/ 	.word	0x00000000
        /*0084*/ 	.short	0x000d
        /*0086*/ 	.short	0x0058
        /*0088*/ 	.byte	0x00, 0xf0, 0x21, 0x00


	//----- nvinfo : EIATTR_KPARAM_INFO
	.align		4
.L_20813:
        /*008c*/ 	.byte	0x04, 0x17
        /*008e*/ 	.short	(.L_20815 - .L_20814)
.L_20814:
        /*0090*/ 	.word	0x00000000
        /*0094*/ 	.short	0x000c
        /*0096*/ 	.short	0x0050
        /*0098*/ 	.byte	0x00, 0xf0, 0x11, 0x00


	//----- nvinfo : EIATTR_KPARAM_INFO
	.align		4
.L_20815:
        /*009c*/ 	.byte	0x04, 0x17
        /*009e*/ 	.short	(.L_20817 - .L_20816)
.L_20816:
        /*00a0*/ 	.word	0x00000000
        /*00a4*/ 	.short	0x000b
        /*00a6*/ 	.short	0x004c
        /*00a8*/ 	.byte	0x00, 0xf0, 0x11, 0x00


	//----- nvinfo : EIATTR_KPARAM_INFO
	.align		4
.L_20817:
        /*00ac*/ 	.byte	0x04, 0x17
        /*00ae*/ 	.short	(.L_20819 - .L_20818)
.L_20818:
        /*00b0*/ 	.word	0x00000000
        /*00b4*/ 	.short	0x000a
        /*00b6*/ 	.short	0x0048
        /*00b8*/ 	.byte	0x00, 0xf0, 0x11, 0x00


	//----- nvinfo : EIATTR_KPARAM_INFO
	.align		4
.L_20819:
        /*00bc*/ 	.byte	0x04, 0x17
        /*00be*/ 	.short	(.L_20821 - .L_20820)
.L_20820:
        /*00c0*/ 	.word	0x00000000
        /*00c4*/ 	.short	0x0009
        /*00c6*/ 	.short	0x0040
        /*00c8*/ 	.byte	0x00, 0xf0, 0x21, 0x00


	//----- nvinfo : EIATTR_KPARAM_INFO
	.align		4
.L_20821:
        /*00cc*/ 	.byte	0x04, 0x17
        /*00ce*/ 	.short	(.L_20823 - .L_20822)
.L_20822:
        /*00d0*/ 	.word	0x00000000
        /*00d4*/ 	.short	0x0008
        /*00d6*/ 	.short	0x0038
        /*00d8*/ 	.byte	0x00, 0xf0, 0x11, 0x00


	//----- nvinfo : EIATTR_KPARAM_INFO
	.align		4
.L_20823:
        /*00dc*/ 	.byte	0x04, 0x17
        /*00de*/ 	.short	(.L_20825 - .L_20824)
.L_20824:
        /*00e0*/ 	.word	0x00000000
        /*00e4*/ 	.short	0x0007
        /*00e6*/ 	.short	0x0030
        /*00e8*/ 	.byte	0x00, 0xf0, 0x21, 0x00


	//----- nvinfo : EIATTR_KPARAM_INFO
	.align		4
.L_20825:
        /*00ec*/ 	.byte	0x04, 0x17
        /*00ee*/ 	.short	(.L_20827 - .L_20826)
.L_20826:
        /*00f0*/ 	.word	0x00000000
        /*00f4*/ 	.short	0x0006
        /*00f6*/ 	.short	0x0028
        /*00f8*/ 	.byte	0x00, 0xf0, 0x21, 0x00


	//----- nvinfo : EIATTR_KPARAM_INFO
	.align		4
.L_20827:
        /*00fc*/ 	.byte	0x04, 0x17
        /*00fe*/ 	.short	(.L_20829 - .L_20828)
.L_20828:
        /*0100*/ 	.word	0x00000000
        /*0104*/ 	.short	0x0005
        /*0106*/ 	.short	0x0024
        /*0108*/ 	.byte	0x00, 0xf0, 0x11, 0x00


	//----- nvinfo : EIATTR_KPARAM_INFO
	.align		4
.L_20829:
        /*010c*/ 	.byte	0x04, 0x17
        /*010e*/ 	.short	(.L_20831 - .L_20830)
.L_20830:
        /*0110*/ 	.word	0x00000000
        /*0114*/ 	.short	0x0004
        /*0116*/ 	.short	0x0020
        /*0118*/ 	.byte	0x00, 0xf0, 0x11, 0x00


	//----- nvinfo : EIATTR_KPARAM_INFO
	.align		4
.L_20831:
        /*011c*/ 	.byte	0x04, 0x17
        /*011e*/ 	.short	(.L_20833 - .L_20832)
.L_20832:
        /*0120*/ 	.word	0x00000000
        /*0124*/ 	.short	0x0003
        /*0126*/ 	.short	0x0018
        /*0128*/ 	.byte	0x00, 0xf0, 0x21, 0x00


	//----- nvinfo : EIATTR_KPARAM_INFO
	.align		4
.L_20833:
        /*012c*/ 	.byte	0x04, 0x17
        /*012e*/ 	.short	(.L_20835 - .L_20834)
.L_20834:
        /*0130*/ 	.word	0x00000000
        /*0134*/ 	.short	0x0002
        /*0136*/ 	.short	0x0010
        /*0138*/ 	.byte	0x00, 0xf0, 0x21, 0x00


	//----- nvinfo : EIATTR_KPARAM_INFO
	.align		4
.L_20835:
        /*013c*/ 	.byte	0x04, 0x17
        /*013e*/ 	.short	(.L_20837 - .L_20836)
.L_20836:
        /*0140*/ 	.word	0x00000000
        /*0144*/ 	.short	0x0001
        /*0146*/ 	.short	0x0008
        /*0148*/ 	.byte	0x00, 0xf0, 0x21, 0x00


	//----- nvinfo : EIATTR_KPARAM_INFO
	.align		4
.L_20837:
        /*014c*/ 	.byte	0x04, 0x17
        /*014e*/ 	.short	(.L_20839 - .L_20838)
.L_20838:
        /*0150*/ 	.word	0x00000000
        /*0154*/ 	.short	0x0000
        /*0156*/ 	.short	0x0000
        /*0158*/ 	.byte	0x00, 0xf0, 0x21, 0x00


	//----- nvinfo : EIATTR_MAXREG_COUNT
	.align		4
.L_20839:
        /*015c*/ 	.byte	0x03, 0x1b
        /*015e*/ 	.short	0x00ff


	//----- nvinfo : EIATTR_NUM_BARRIERS
	.align		4
        /*0160*/ 	.byte	0x02, 0x4c
        /*0162*/ 	.byte	0x01
	.zero		1


	//----- nvinfo : EIATTR_EXTERNS
	.align		4
        /*0164*/ 	.byte	0x04, 0x0f
        /*0166*/ 	.short	(.L_20841 - .L_20840)


	//   ....[0]....
	.align		4
.L_20840:
        /*0168*/ 	.word	index@(__assertfail)


	//----- nvinfo : EIATTR_MERCURY_ISA_VERSION
	.align		4
.L_20841:
        /*016c*/ 	.byte	0x03, 0x5f
        /*016e*/ 	.short	0x0000


	//----- nvinfo : EIATTR_COOP_GROUP_MASK_REGIDS
	.align		4
        /*0170*/ 	.byte	0x04, 0x29
        /*0172*/ 	.short	(.L_20843 - .L_20842)


	//   ....[0]....
.L_20842:
        /*0174*/ 	.word	0xffffffff


	//   ....[1]....
        /*0178*/ 	.word	0xffffffff


	//   ....[2]....
        /*017c*/ 	.word	0xffffffff


	//   ....[3]....
        /*0180*/ 	.word	0xffffffff


	//   ....[4]....
        /*0184*/ 	.word	0xffffffff


	//   ....[5]....
        /*0188*/ 	.word	0xffffffff


	//   ....[6]....
        /*018c*/ 	.word	0xffffffff


	//   ....[7]....
        /*0190*/ 	.word	0xffffffff


	//   ....[8]....
        /*0194*/ 	.word	0xffffffff


	//   ....[9]....
        /*0198*/ 	.word	0xffffffff


	//   ....[10]....
        /*019c*/ 	.word	0xffffffff


	//   ....[11]....
        /*01a0*/ 	.word	0xffffffff


	//   ....[12]....
        /*01a4*/ 	.word	0xffffffff


	//   ....[13]....
        /*01a8*/ 	.word	0xffffffff


	//   ....[14]....
        /*01ac*/ 	.word	0xffffffff


	//   ....[15]....
        /*01b0*/ 	.word	0xffffffff


	//   ....[16]....
        /*01b4*/ 	.word	0xffffffff


	//   ....[17]....
        /*01b8*/ 	.word	0xffffffff


	//   ....[18]....
        /*01bc*/ 	.word	0xffffffff


	//   ....[19]....
        /*01c0*/ 	.word	0xffffffff


	//   ....[20]....
        /*01c4*/ 	.word	0xffffffff


	//   ....[21]....
        /*01c8*/ 	.word	0xffffffff


	//   ....[22]....
        /*01cc*/ 	.word	0xffffffff


	//   ....[23]....
        /*01d0*/ 	.word	0xffffffff


	//   ....[24]....
        /*01d4*/ 	.word	0xffffffff


	//   ....[25]....
        /*01d8*/ 	.word	0xffffffff


	//   ....[26]....
        /*01dc*/ 	.word	0xffffffff


	//   ....[27]....
        /*01e0*/ 	.word	0xffffffff


	//   ....[28]....
        /*01e4*/ 	.word	0xffffffff


	//   ....[29]....
        /*01e8*/ 	.word	0xffffffff


	//   ....[30]....
        /*01ec*/ 	.word	0xffffffff


	//   ....[31]....
        /*01f0*/ 	.word	0xffffffff


	//   ....[32]....
        /*01f4*/ 	.word	0xffffffff


	//   ....[33]....
        /*01f8*/ 	.word	0xffffffff


	//   ....[34]....
        /*01fc*/ 	.word	0xffffffff


	//   ....[35]....
        /*0200*/ 	.word	0xffffffff


	//   ....[36]....
        /*0204*/ 	.word	0xffffffff


	//   ....[37]....
        /*0208*/ 	.word	0xffffffff


	//   ....[38]....
        /*020c*/ 	.word	0xffffffff


	//----- nvinfo : EIATTR_COOP_GROUP_INSTR_OFFSETS
	.align		4
.L_20843:
        /*0210*/ 	.byte	0x04, 0x28
        /*0212*/ 	.short	(.L_20845 - .L_20844)


	//   ....[0]....
.L_20844:
        /*0214*/ 	.word	0x00000af0


	//   ....[1]....
        /*0218*/ 	.word	0x00000b10


	//   ....[2]....
        /*021c*/ 	.word	0x00000b30


	//   ....[3]....
        /*0220*/ 	.word	0x00000be0


	//   ....[4]....
        /*0224*/ 	.word	0x00000c00


	//   ....[5]....
        /*0228*/ 	.word	0x00000c20


	//   ....[6]....
        /*022c*/ 	.word	0x000019e0


	//   ....[7]....
        /*0230*/ 	.word	0x00001a40


	//   ....[8]....
        /*0234*/ 	.word	0x00001a70


	//   ....[9]....
        /*0238*/ 	.word	0x00001a90


	//   ....[10]....
        /*023c*/ 	.word	0x00001ab0


	//   ....[11]....
        /*0240*/ 	.word	0x00001b00


	//   ....[12]....
        /*0244*/ 	.word	0x00001b20


	//   ....[13]....
        /*0248*/ 	.word	0x00001b40


	//   ....[14]....
        /*024c*/ 	.word	0x000027a0


	//   ....[15]....
        /*0250*/ 	.word	0x00003590


	//   ....[16]....
        /*0254*/ 	.word	0x00003600


	//   ....[17]....
        /*0258*/ 	.word	0x00003660


	//   ....[18]....
        /*025c*/ 	.word	0x000036c0


	//   ....[19]....
        /*0260*/ 	.word	0x00003730


	//   ....[20]....
        /*0264*/ 	.word	0x000037a0


	//   ....[21]....
        /*0268*/ 	.word	0x00003810


	//   ....[22]....
        /*026c*/ 	.word	0x00003870


	//   ....[23]....
        /*0270*/ 	.word	0x000038e0


	//   ....[24]....
        /*0274*/ 	.word	0x00003940


	//   ....[25]....
        /*0278*/ 	.word	0x000039b0


	//   ....[26]....
        /*027c*/ 	.word	0x00003a10


	//   ....[27]....
        /*0280*/ 	.word	0x00003a80


	//   ....[28]....
        /*0284*/ 	.word	0x00003ae0


	//   ....[29]....
        /*0288*/ 	.word	0x00003b50


	//   ....[30]....
        /*028c*/ 	.word	0x00003bb0


	//   ....[31]....
        /*0290*/ 	.word	0x00003c20


	//   ....[32]....
        /*0294*/ 	.word	0x00003c80


	//   ....[33]....
        /*0298*/ 	.word	0x00003cf0


	//   ....[34]....
        /*029c*/ 	.word	0x00003d50


	//   ....[35]....
        /*02a0*/ 	.word	0x00003dc0


	//   ....[36]....
        /*02a4*/ 	.word	0x00003e20


	//   ....[37]....
        /*02a8*/ 	.word	0x00003e90


	//   ....[38]....
        /*02ac*/ 	.word	0x00003f00


	//----- nvinfo : EIATTR_SYSCALL_OFFSETS
	.align		4
.L_20845:
        /*02b0*/ 	.byte	0x04, 0x46
        /*02b2*/ 	.short	(.L_20847 - .L_20846)


	//   ....[0]....
.L_20846:
        /*02b4*/ 	.word	0x000033f0


	//   ....[1]....
        /*02b8*/ 	.word	0x00003520


	//----- nvinfo : EIATTR_EXIT_INSTR_OFFSETS
	.align		4
.L_20847:
        /*02bc*/ 	.byte	0x04, 0x1c
        /*02be*/ 	.short	(.L_20849 - .L_20848)


	//   ....[0]....
.L_20848:
        /*02c0*/ 	.word	0x00002e30


	//   ....[1]....
        /*02c4*/ 	.word	0x00002f00


	//   ....[2]....
        /*02c8*/ 	.word	0x000032c0


	//   ....[3]....
        /*02cc*/ 	.word	0x00003530


	//----- nvinfo : EIATTR_CTAIDZ_USED
	.align		4
.L_20849:
        /*02d0*/ 	.byte	0x01, 0x04
	.zero		2


	//----- nvinfo : EIATTR_CRS_STACK_SIZE
	.align		4
        /*02d4*/ 	.byte	0x04, 0x1e
        /*02d6*/ 	.short	(.L_20851 - .L_20850)
.L_20850:
        /*02d8*/ 	.word	0x00000000
.L_20851:


//--------------------- .nv.info._ZN4vllm25paged_attention_v1_kernelIfhLi64ELi16ELi128ELNS_18Fp8KVCacheDataTypeE1ELb1EEEvPT_PKS2_PKT0_S8_ifPKiSA_iPKfiiiSC_SC_iiiii --------------------------
	.section	.nv.info._ZN4vllm25paged_attention_v1_kernelIfhLi64ELi16ELi128ELNS_18Fp8KVCacheDataTypeE1ELb1EEEvPT_PKS2_PKT0_S8_ifPKiSA_iPKfiiiSC_SC_iiiii,"",@"SHT_CUDA_INFO"
	.sectionflags	@""
	.align	4


	//----- nvinfo : EIATTR_CUDA_API_VERSION
	.align		4
        /*0000*/ 	.byte	0x04, 0x37
        /*0002*/ 	.short	(.L_20853 - .L_20852)
.L_20852:
        /*0004*/ 	.word	0x00000082


	//----- nvinfo : EIATTR_SW2861232_WAR
	.align		4
.L_20853:
        /*0008*/ 	.byte	0x01, 0x35
	.zero		2


	//----- nvinfo : EIATTR_PARAM_CBANK
	.align		4
        /*000c*/ 	.byte	0x04, 0x0a
        /*000e*/ 	.short	(.L_20855 - .L_20854)
	.align		4
.L_20854:
        /*0010*/ 	.word	index@(.nv.constant0._ZN4vllm25paged_attention_v1_kernelIfhLi64ELi16ELi128ELNS_18Fp8KVCacheDataTypeE1ELb1EEEvPT_PKS2_PKT0_S8_ifPKiSA_iPKfiiiSC_SC_iiiii)
        /*0014*/ 	.short	0x0160
        /*0016*/ 	.short	0x007c


	//----- nvinfo : EIATTR_CBANK_PARAM_SIZE
	.align		4
.L_20855:
        /*0018*/ 	.byte	0x03, 0x19
        /*001a*/ 	.short	0x007c


	//----- nvinfo : EIATTR_KPARAM_INFO
	.align		4
        /*001c*/ 	.byte	0x04, 0x17
        /*001e*/ 	.short	(.L_20857 - .L_20856)
.L_20856:
        /*0020*/ 	.word	0x00000000
        /*0024*/ 	.short	0x0013
        /*0026*/ 	.short	0x0078
        /*0028*/ 	.byte	0x00, 0xf0, 0x11, 0x00


	//----- nvinfo : EIATTR_KPARAM_INFO
	.align		4
.L_20857:
        /*002c*/ 	.byte	0x04, 0x17
        /*002e*/ 	.short	(.L_20859 - .L_20858)
.L_20858:
        /*0030*/ 	.word	0x00000000
        /*0034*/ 	.short	0x0012
        /*0036*/ 	.short	0x0074
        /*0038*/ 	.byte	0x00, 0xf0, 0x11, 0x00


	//----- nvinfo : EIATTR_KPARAM_INFO
	.align		4
.L_20859:
        /*003c*/ 	.byte	0x04, 0x17
        /*003e*/ 	.short	(.L_20861 - .L_20860)
.L_20860:
        /*0040*/ 	.word	0x00000000
        /*0044*/ 	.short	0x0011
        /*0046*/ 	.short	0x0070
        /*0048*/ 	.byte	0x00, 0xf0, 0x11, 0x00


	//----- nvinfo : EIATTR_KPARAM_INFO
	.align		4
.L_20861:
        /*004c*/ 	.byte	0x04, 0x17
        /*004e*/ 	.short	(.L_20863 - .L_20862)
.L_20862:
        /*0050*/ 	.word	0x00000000
        /*0054*/ 	.short	0x0010
        /*0056*/ 	.short	0x006c
        /*0058*/ 	.byte	0x00, 0xf0, 0x11, 0x00


	//----- nvinfo : EIATTR_KPARAM_INFO
	.align		4
.L_20863:
        /*005c*/ 	.byte	0x04, 0x17
        /*005e*/ 	.short	(.L_20865 - .L_20864)
.L_20864:
        /*0060*/ 	.word	0x00000000
        /*0064*/ 	.short	0x000f
        /*0066*/ 	.short	0x0068
        /*0068*/ 	.byte	0x00, 0xf0, 0x11, 0x00


	//----- nvinfo : EIATTR_KPARAM_INFO
	.align		4
.L_20865:
        /*006c*/ 	.byte	0x04, 0x17
        /*006e*/ 	.short	(.L_20867 - .L_20866)
.L_20866:
        /*0070*/ 	.word	0x00000000
        /*0074*/ 	.short	0x000e
        /*0076*/ 	.short	0x0060
        /*0078*/ 	.byte	0x00, 0xf0, 0x21, 0x00


	//----- nvinfo : EIATTR_KPARAM_INFO
	.align		4
.L_20867:
        /*007c*/ 	.byte	0x04, 0x17
        /*007e*/ 	.short	(.L_20869 - .L_20868)
.L_20868:
        /*0080*/ 	.word	0x00000000
        /*0084*/ 	.short	0x000d
        /*0086*/ 	.short	0x0058
        /*0088*/ 	.byte	0x00, 0xf0, 0x21, 0x00


	//----- nvinfo : EIATTR_KPARAM_INFO
	.align		4
.L_20869:
        /*008c*/ 	.byte	0x04, 0x17
        /*008e*/ 	.short	(.L_20871 - .L_20870)
.L_20870:
        /*0090*/ 	.word	0x00000000
        /*0094*/ 	.short	0x000c
        /*0096*/ 	.short	0x0050
        /*0098*/ 	.byte	0x00, 0xf0, 0x11, 0x00


	//----- nvinfo : EIATTR_KPARAM_INFO
	.align		4
.L_20871:
        /*009c*/ 	.byte	0x04, 0x17
        /*009e*/ 	.short	(.L_20873 - .L_20872)
.L_20872:
        /*00a0*/ 	.word	0x00000000
        /*00a4*/ 	.short	0x000b
        /*00a6*/ 	.short	0x004c
        /*00a8*/ 	.byte	0x00, 0xf0, 0x11, 0x00


	//----- nvinfo : EIATTR_KPARAM_INFO
	.align		4
.L_20873:
        /*00ac*/ 	.byte	0x04, 0x17
        /*00ae*/ 	.short	(.L_20875 - .L_20874)
.L_20874:
        /*00b0*/ 	.word	0x00000000
        /*00b4*/ 	.short	0x000a
        /*00b6*/ 	.short	0x0048
        /*00b8*/ 	.byte	0x00, 0xf0, 0x11, 0x00


	//----- nvinfo : EIATTR_KPARAM_INFO
	.align		4
.L_20875:
        /*00bc*/ 	.byte	0x04, 0x17
        /*00be*/ 	.short	(.L_20877 - .L_20876)
.L_20876:
        /*00c0*/ 	.word	0x00000000
        /*00c4*/ 	.short	0x0009
        /*00c6*/ 	.short	0x0040
        /*00c8*/ 	.byte	0x00, 0xf0, 0x21, 0x00


	//----- nvinfo : EIATTR_KPARAM_INFO
	.align		4
.L_20877:
        /*00cc*/ 	.byte	0x04, 0x17
        /*00ce*/ 	.short	(.L_20879 - .L_20878)
.L_20878:
        /*00d0*/ 	.word	0x00000000
        /*00d4*/ 	.short	0x0008
        /*00d6*/ 	.short	0x0038
        /*00d8*/ 	.byte	0x00, 0xf0, 0x11, 0x00


	//----- nvinfo : EIATTR_KPARAM_INFO
	.align		4
.L_20879:
        /*00dc*/ 	.byte	0x04, 0x17
        /*00de*/ 	.short	(.L_20881 - .L_20880)
.L_20880:
        /*00e0*/ 	.word	0x00000000
        /*00e4*/ 	.short	0x0007
        /*00e6*/ 	.short	0x0030
        /*00e8*/ 	.byte	0x00, 0xf0, 0x21, 0x00


	//----- nvinfo : EIATTR_KPARAM_INFO
	.align		4
.L_20881:
        /*00ec*/ 	.byte	0x04, 0x17
        /*00ee*/ 	.short	(.L_20883 - .L_20882)
.L_20882:
        /*00f0*/ 	.word	0x00000000
        /*00f4*/ 	.short	0x0006
        /*00f6*/ 	.short	0x0028
        /*00f8*/ 	.byte	0x00, 0xf0, 0x21, 0x00


	//----- nvinfo : EIATTR_KPARAM_INFO
	.align		4
.L_20883:
        /*00fc*/ 	.byte	0x04, 0x17
        /*00fe*/ 	.short	(.L_20885 - .L_20884)
.L_20884:
        /*0100*/ 	.word	0x00000000
        /*0104*/ 	.short	0x0005
        /*0106*/ 	.short	0x0024
        /*0108*/ 	.byte	0x00, 0xf0, 0x11, 0x00


	//----- nvinfo : EIATTR_KPARAM_INFO
	.align		4
.L_20885:
        /*010c*/ 	.byte	0x04, 0x17
        /*010e*/ 	.short	(.L_20887 - .L_20886)
.L_20886:
        /*0110*/ 	.word	0x00000000
        /*0114*/ 	.short	0x0004
        /*0116*/ 	.short	0x0020
        /*0118*/ 	.byte	0x00, 0xf0, 0x11, 0x00


	//----- nvinfo : EIATTR_KPARAM_INFO
	.align		4
.L_20887:
        /*011c*/ 	.byte	0x04, 0x17
        /*011e*/ 	.short	(.L_20889 - .L_20888)
.L_20888:
        /*0120*/ 	.word	0x00000000
        /*0124*/ 	.short	0x0003
        /*0126*/ 	.short	0x0018
        /*0128*/ 	.byte	0x00, 0xf0, 0x21, 0x00


	//----- nvinfo : EIATTR_KPARAM_INFO
	.align		4
.L_20889:
        /*012c*/ 	.byte	0x04, 0x17
        /*012e*/ 	.short	(.L_20891 - .L_20890)
.L_20890:
        /*0130*/ 	.word	0x00000000
        /*0134*/ 	.short	0x0002
        /*0136*/ 	.short	0x0010
        /*0138*/ 	.byte	0x00, 0xf0, 0x21, 0x00


	//----- nvinfo : EIATTR_KPARAM_INFO
	.align		4
.L_20891:
        /*013c*/ 	.byte	0x04, 0x17
        /*013e*/ 	.short	(.L_20893 - .L_20892)
.L_20892:
        /*0140*/ 	.word	0x00000000
        /*0144*/ 	.short	0x0001
        /*0146*/ 	.short	0x0008
        /*0148*/ 	.byte	0x00, 0xf0, 0x21, 0x00


	//----- nvinfo : EIATTR_KPARAM_INFO
	.align		4
.L_20893:
        /*014c*/ 	.byte	0x04, 0x17
        /*014e*/ 	.short	(.L_20895 - .L_20894)
.L_20894:
        /*0150*/ 	.word	0x00000000
        /*0154*/ 	.short	0x0000
        /*0156*/ 	.short	0x0000
        /*0158*/ 	.byte	0x00, 0xf0, 0x21, 0x00


	//----- nvinfo : EIATTR_MAXREG_COUNT
	.align		4
.L_20895:
        /*015c*/ 	.byte	0x03, 0x1b
        /*015e*/ 	.short	0x00ff


	//----- nvinfo : EIATTR_NUM_BARRIERS
	.align		4
        /*0160*/ 	.byte	0x02, 0x4c
        /*0162*/ 	.byte	0x01
	.zero		1


	//----- nvinfo : EIATTR_EXTERNS
	.align		4
        /*0164*/ 	.byte	0x04, 0x0f
        /*0166*/ 	.short	(.L_20897 - .L_20896)


	//   ....[0]....
	.align		4
.L_20896:
        /*0168*/ 	.word	index@(__assertfail)


	//----- nvinfo : EIATTR_MERCURY_ISA_VERSION
	.align		4
.L_20897:
        /*016c*/ 	.byte	0x03, 0x5f
        /*016e*/ 	.short	0x0000


	//----- nvinfo : EIATTR_COOP_GROUP_MASK_REGIDS
	.align		4
        /*0170*/ 	.byte	0x04, 0x29
        /*0172*/ 	.short	(.L_20899 - .L_20898)


	//   ....[0]....
.L_20898:
        /*0174*/ 	.word	0xffffffff


	//   ....[1]....
        /*0178*/ 	.word	0xffffffff


	//   ....[2]....
        /*017c*/ 	.word	0xffffffff


	//   ....[3]....
        /*0180*/ 	.word	0xffffffff


	//   ....[4]....
        /*0184*/ 	.word	0xffffffff


	//   ....[5]....
        /*0188*/ 	.word	0xffffffff


	//   ....[6]....
        /*018c*/ 	.word	0xffffffff


	//   ....[7]....
        /*0190*/ 	.word	0xffffffff


	//   ....[8]....
        /*0194*/ 	.word	0xffffffff


	//   ....[9]....
        /*0198*/ 	.word	0xffffffff


	//   ....[10]....
        /*019c*/ 	.word	0xffffffff


	//   ....[11]....
        /*01a0*/ 	.word	0xffffffff


	//   ....[12]....
        /*01a4*/ 	.word	0xffffffff


	//   ....[13]....
        /*01a8*/ 	.word	0xffffffff


	//   ....[14]....
        /*01ac*/ 	.word	0xffffffff


	//   ....[15]....
        /*01b0*/ 	.word	0xffffffff


	//   ....[16]....
        /*01b4*/ 	.word	0xffffffff


	//   ....[17]....
        /*01b8*/ 	.word	0xffffffff


	//   ....[18]....
        /*01bc*/ 	.word	0xffffffff


	//   ....[19]....
        /*01c0*/ 	.word	0xffffffff


	//   ....[20]....
        /*01c4*/ 	.word	0xffffffff


	//   ....[21]....
        /*01c8*/ 	.word	0xffffffff


	//   ....[22]....
        /*01cc*/ 	.word	0xffffffff


	//   ....[23]....
        /*01d0*/ 	.word	0xffffffff


	//   ....[24]....
        /*01d4*/ 	.word	0xffffffff


	//   ....[25]....
        /*01d8*/ 	.word	0xffffffff


	//   ....[26]....
        /*01dc*/ 	.word	0xffffffff


	//   ....[27]....
        /*01e0*/ 	.word	0xffffffff


	//   ....[28]....
        /*01e4*/ 	.word	0xffffffff


	//   ....[29]....
        /*01e8*/ 	.word	0xffffffff


	//   ....[30]....
        /*01ec*/ 	.word	0xffffffff


	//   ....[31]....
        /*01f0*/ 	.word	0xffffffff


	//   ....[32]....
        /*01f4*/ 	.word	0xffffffff


	//   ....[33]....
        /*01f8*/ 	.word	0xffffffff


	//   ....[34]....
        /*01fc*/ 	.word	0xffffffff


	//----- nvinfo : EIATTR_COOP_GROUP_INSTR_OFFSETS
	.align		4
.L_20899:
        /*0200*/ 	.byte	0x04, 0x28
        /*0202*/ 	.short	(.L_20901 - .L_20900)


	//   ....[0]....
.L_20900:
        /*0204*/ 	.word	0x00000af0


	//   ....[1]....
        /*0208*/ 	.word	0x00000b10


	//   ....[2]....
        /*020c*/ 	.word	0x00000b30


	//   ....[3]....
        /*0210*/ 	.word	0x00000be0


	//   ....[4]....
        /*0214*/ 	.word	0x00000c00


	//   ....[5]....
        /*0218*/ 	.word	0x00000c20


	//   ....[6]....
        /*021c*/ 	.word	0x000019e0


	//   ....[7]....
        /*0220*/ 	.word	0x00001a40


	//   ....[8]....
        /*0224*/ 	.word	0x00001a70


	//   ....[9]....
        /*0228*/ 	.word	0x00001a90


	//   ....[10]....
        /*022c*/ 	.word	0x00001ab0


	//   ....[11]....
        /*0230*/ 	.word	0x00001b00


	//   ....[12]....
        /*0234*/ 	.word	0x00001b20


	//   ....[13]....
        /*0238*/ 	.word	0x00001b40


	//   ....[14]....
        /*023c*/ 	.word	0x00002780


	//   ....[15]....
        /*0240*/ 	.word	0x00003370


	//   ....[16]....
        /*0244*/ 	.word	0x000033e0


	//   ....[17]....
        /*0248*/ 	.word	0x00003440


	//   ....[18]....
        /*024c*/ 	.word	0x000034a0


	//   ....[19]....
        /*0250*/ 	.word	0x00003510


	//   ....[20]....
        /*0254*/ 	.word	0x00003580


	//   ....[21]....
        /*0258*/ 	.word	0x000035f0


	//   ....[22]....
        /*025c*/ 	.word	0x00003650


	//   ....[23]....
        /*0260*/ 	.word	0x000036c0


	//   ....[24]....
        /*0264*/ 	.word	0x00003720


	//   ....[25]....
        /*0268*/ 	.word	0x00003790


	//   ....[26]....
        /*026c*/ 	.word	0x000037f0


	//   ....[27]....
        /*0270*/ 	.word	0x00003860


	//   ....[28]....
        /*0274*/ 	.word	0x000038c0


	//   ....[29]....
        /*0278*/ 	.word	0x00003930


	//   ....[30]....
        /*027c*/ 	.word	0x00003990


	//   ....[31]....
        /*0280*/ 	.word	0x00003a00


	//   ....[32]....
        /*0284*/ 	.word	0x00003a60


	//   ....[33]....
        /*0288*/ 	.word	0x00003ad0


	//   ....[34]....
        /*028c*/ 	.word	0x00003b40


	//----- nvinfo : EIATTR_SYSCALL_OFFSETS
	.align		4
.L_20901:
        /*0290*/ 	.byte	0x04, 0x46
        /*0292*/ 	.short	(.L_20903 - .L_20902)


	//   ....[0]....
.L_20902:
        /*0294*/ 	.word	0x000031d0


	//   ....[1]....
        /*0298*/ 	.word	0x00003300


	//----- nvinfo : EIATTR_EXIT_INSTR_OFFSETS
	.align		4
.L_20903:
        /*029c*/ 	.byte	0x04, 0x1c
        /*029e*/ 	.short	(.L_20905 - .L_20904)


	//   ....[0]....
.L_20904:
        /*02a0*/ 	.word	0x00002cd0


	//   ....[1]....
        /*02a4*/ 	.word	0x00002da0


	//   ....[2]....
        /*02a8*/ 	.word	0x000030a0


	//   ....[3]....
        /*02ac*/ 	.word	0x00003310


	//----- nvinfo : EIATTR_CTAIDZ_USED
	.align		4
.L_20905:
        /*02b0*/ 	.byte	0x01, 0x04
	.zero		2


	//----- nvinfo : EIATTR_CRS_STACK_SIZE
	.align		4
        /*02b4*/ 	.byte	0x04, 0x1e
        /*02b6*/ 	.short	(.L_20907 - .L_20906)
.L_20906:
        /*02b8*/ 	.word	0x00000000
.L_20907:


//--------------------- .nv.info._ZN4vllm25paged_attention_v1_kernelIfhLi32ELi16ELi128ELNS_18Fp8KVCacheDataTypeE1ELb1EEEvPT_PKS2_PKT0_S8_ifPKiSA_iPKfiiiSC_SC_iiiii --------------------------
	.section	.nv.info._ZN4vllm25paged_attention_v1_kernelIfhLi32ELi16ELi128ELNS_18Fp8KVCacheDataTypeE1ELb1EEEvPT_PKS2_PKT0_S8_ifPKiSA_iPKfiiiSC_SC_iiiii,"",@"SHT_CUDA_INFO"
	.sectionflags	@""
	.align	4


	//----- nvinfo : EIATTR_CUDA_API_VERSION
	.align		4
        /*0000*/ 	.byte	0x04, 0x37
        /*0002*/ 	.short	(.L_20909 - .L_20908)
.L_20908:
        /*0004*/ 	.word	0x00000082


	//----- nvinfo : EIATTR_SW2861232_WAR
	.align		4
.L_20909:
        /*0008*/ 	.byte	0x01, 0x35
	.zero		2


	//----- nvinfo : EIATTR_PARAM_CBANK
	.align		4
        /*000c*/ 	.byte	0x04, 0x0a
        /*000e*/ 	.short	(.L_20911 - .L_20910)
	.align		4
.L_20910:
        /*0010*/ 	.word	index@(.nv.constant0._ZN4vllm25paged_attention_v1_kernelIfhLi32ELi16ELi128ELNS_18Fp8KVCacheDataTypeE1ELb1EEEvPT_PKS2_PKT0_S8_ifPKiSA_iPKfiiiSC_SC_iiiii)
        /*0014*/ 	.short	0x0160
        /*0016*/ 	.short	0x007c


	//----- nvinfo : EIATTR_CBANK_PARAM_SIZE
	.align		4
.L_20911:
        /*0018*/ 	.byte	0x03, 0x19
        /*001a*/ 	.short	0x007c


	//----- nvinfo : EIATTR_KPARAM_INFO
	.align		4
        /*001c*/ 	.byte	0x04, 0x17
        /*001e*/ 	.short	(.L_20913 - .L_20912)
.L_20912:
        /*0020*/ 	.word	0x00000000
        /*0024*/ 	.short	0x0013
        /*0026*/ 	.short	0x0078
        /*0028*/ 	.byte	0x00, 0xf0, 0x11, 0x00


	//----- nvinfo : EIATTR_KPARAM_INFO
	.align		4
.L_20913:
        /*002c*/ 	.byte	0x04, 0x17
        /*002e*/ 	.short	(.L_20915 - .L_20914)
.L_20914:
        /*0030*/ 	.word	0x00000000
        /*0034*/ 	.short	0x0012
        /*0036*/ 	.short	0x0074
        /*0038*/ 	.byte	0x00, 0xf0, 0x11, 0x00


	//----- nvinfo : EIATTR_KPARAM_INFO
	.align		4
.L_20915:
        /*003c*/ 	.byte	0x04, 0x17
        /*003e*/ 	.short	(.L_20917 - .L_20916)
.L_20916:
        /*0040*/ 	.word	0x00000000
        /*0044*/ 	.short	0x0011
        /*0046*/ 	.short	0x0070
        /*0048*/ 	.byte	0x00, 0xf0, 0x11, 0x00


	//----- nvinfo : EIATTR_KPARAM_INFO
	.align		4
.L_20917:
        /*004c*/ 	.byte	0x04, 0x17
        /*004e*/ 	.short	(.L_20919 - .L_20918)
.L_20918:
        /*0050*/ 	.word	0x00000000
        /*0054*/ 	.short	0x0010
        /*0056*/ 	.short	0x006c
        /*0058*/ 	.byte	0x00, 0xf0, 0x11, 0x00


	//----- nvinfo : EIATTR_KPARAM_INFO
	.align		4
.L_20919:
        /*005c*/ 	.byte	0x04, 0x17
        /*005e*/ 	.short	(.L_20921 - .L_20920)
.L_20920:
        /*0060*/ 	.word	0x00000000
        /*0064*/ 	.short	0x000f
        /*0066*/ 	.short	0x0068
        /*0068*/ 	.byte	0x00, 0xf0, 0x11, 0x00


	//----- nvinfo : EIATTR_KPARAM_INFO
	.align		4
.L_20921:
        /*006c*/ 	.byte	0x04, 0x17
        /*006e*/ 	.short	(.L_20923 - .L_20922)
.L_20922:
        /*0070*/ 	.word	0x00000000
        /*0074*/ 	.short	0x000e
        /*0076*/ 	.short	0x0060
        /*0078*/ 	.byte	0x00, 0xf0, 0x21, 0x00


	//----- nvinfo : EIATTR_KPARAM_INFO
	.align		4
.L_20923:
        /*007c*/ 	.byte	0x04, 0x17
        /*007e*/ 	.short	(.L_20925 - .L_20924)
.L_20924:
        /*0080*/ 	.word	0x00000000
        /*0084*/ 	.short	0x000d
        /*0086*/ 	.short	0x0058
        /*0088*/ 	.byte	0x00, 0xf0, 0x21, 0x00


	//----- nvinfo : EIATTR_KPARAM_INFO
	.align		4
.L_20925:
        /*008c*/ 	.byte	0x04, 0x17
        /*008e*/ 	.short	(.L_20927 - .L_20926)
.L_20926:
        /*0090*/ 	.word	0x00000000
        /*0094*/ 	.short	0x000c
        /*0096*/ 	.short	0x0050
        /*0098*/ 	.byte	0x00, 0xf0, 0x11, 0x00


	//----- nvinfo : EIATTR_KPARAM_INFO
	.align		4
.L_20927:
        /*009c*/ 	.byte	0x04, 0x17
        /*009e*/ 	.short	(.L_20929 - .L_20928)
.L_20928:
        /*00a0*/ 	.word	0x00000000
        /*00a4*/ 	.short	0x000b
        /*00a6*/ 	.short	0x004c
        /*00a8*/ 	.byte	0x00, 0xf0, 0x11, 0x00


	//----- nvinfo : EIATTR_KPARAM_INFO
	.align		4
.L_20929:
        /*00ac*/ 	.byte	0x04, 0x17
        /*00ae*/ 	.short	(.L_20931 - .L_20930)
.L_20930:
        /*00b0*/ 	.word	0x00000000
        /*00b4*/ 	.short	0x000a
        /*00b6*/ 	.short	0x0048
        /*00b8*/ 	.byte	0x00, 0xf0, 0x11, 0x00


	//----- nvinfo : EIATTR_KPARAM_INFO
	.align		4
.L_20931:
        /*00bc*/ 	.byte	0x04, 0x17
        /*00be*/ 	.short	(.L_20933 - .L_20932)
.L_20932:
        /*00c0*/ 	.word	0x00000000
        /*00c4*/ 	.short	0x0009
        /*00c6*/ 	.short	0x0040
        /*00c8*/ 	.byte	0x00, 0xf0, 0x21, 0x00


	//----- nvinfo : EIATTR_KPARAM_INFO
	.align		4
.L_20933:
        /*00cc*/ 	.byte	0x04, 0x17
        /*00ce*/ 	.short	(.L_20935 - .L_20934)
.L_20934:
        /*00d0*/ 	.word	0x00000000
        /*00d4*/ 	.short	0x0008
        /*00d6*/ 	.short	0x0038
        /*00d8*/ 	.byte	0x00, 0xf0, 0x11, 0x00


	//----- nvinfo : EIATTR_KPARAM_INFO
	.align		4
.L_20935:
        /*00dc*/ 	.byte	0x04, 0x17
        /*00de*/ 	.short	(.L_20937 - .L_20936)
.L_20936:
        /*00e0*/ 	.word	0x00000000
        /*00e4*/ 	.short	0x0007
        /*00e6*/ 	.short	0x0030
        /*00e8*/ 	.byte	0x00, 0xf0, 0x21, 0x00


	//----- nvinfo : EIATTR_KPARAM_INFO
	.align		4
.L_20937:
        /*00ec*/ 	.byte	0x04, 0x17
        /*00ee*/ 	.short	(.L_20939 - .L_20938)
.L_20938:
        /*00f0*/ 	.word	0x00000000
        /*00f4*/ 	.short	0x0006
        /*00f6*/ 	.short	0x0028
        /*00f8*/ 	.byte	0x00, 0xf0, 0x21, 0x00


	//----- nvinfo : EIATTR_KPARAM_INFO
	.align		4
.L_20939:
        /*00fc*/ 	.byte	0x04, 0x17
        /*00fe*/ 	.short	(.L_20941 - .L_20940)
.L_20940:
        /*0100*/ 	.word	0x00000000
        /*0104*/ 	.short	0x0005
        /*0106*/ 	.short	0x0024
        /*0108*/ 	.byte	0x00, 0xf0, 0x11, 0x00


	//----- nvinfo : EIATTR_KPARAM_INFO
	.align		4
.L_20941:
        /*010c*/ 	.byte	0x04, 0x17
        /*010e*/ 	.short	(.L_20943 - .L_20942)
.L_20942:
        /*0110*/ 	.word	0x00000000
        /*0114*/ 	.short	0x0004
        /*0116*/ 	.short	0x0020
        /*0118*/ 	.byte	0x00, 0xf0, 0x11, 0x00


	//----- nvinfo : EIATTR_KPARAM_INFO
	.align		4
.L_20943:
        /*011c*/ 	.byte	0x04, 0x17
        /*011e*/ 	.short	(.L_20945 - .L_20944)
.L_20944:
        /*0120*/ 	.word	0x00000000
        /*0124*/ 	.short	0x0003
        /*0126*/ 	.short	0x0018
        /*0128*/ 	.byte	0x00, 0xf0, 0x21, 0x00


	//----- nvinfo : EIATTR_KPARAM_INFO
	.align		4
.L_20945:
        /*012c*/ 	.byte	0x04, 0x17
        /*012e*/ 	.short	(.L_20947 - .L_20946)
.L_20946:
        /*0130*/ 	.word	0x00000000
        /*0134*/ 	.short	0x0002
        /*0136*/ 	.short	0x0010
        /*0138*/ 	.byte	0x00, 0xf0, 0x21, 0x00


	//----- nvinfo : EIATTR_KPARAM_INFO
	.align		4
.L_20947:
        /*013c*/ 	.byte	0x04, 0x17
        /*013e*/ 	.short	(.L_20949 - .L_20948)
.L_20948:
        /*0140*/ 	.word	0x00000000
        /*0144*/ 	.short	0x0001
        /*0146*/ 	.short	0x0008
        /*0148*/ 	.byte	0x00, 0xf0, 0x21, 0x00


	//----- nvinfo : EIATTR_KPARAM_INFO
	.align		4
.L_20949:
        /*014c*/ 	.byte	0x04, 0x17
        /*014e*/ 	.short	(.L_20951 - .L_20950)
.L_20950:
        /*0150*/ 	.word	0x00000000
        /*0154*/ 	.short	0x0000
        /*0156*/ 	.short	0x0000
        /*0158*/ 	.byte	0x00, 0xf0, 0x21, 0x00


	//----- nvinfo : EIATTR_MAXREG_COUNT
	.align		4
.L_20951:
        /*015c*/ 	.byte	0x03, 0x1b
        /*015e*/ 	.short	0x00ff


	//----- nvinfo : EIATTR_NUM_BARRIERS
	.align		4
        /*0160*/ 	.byte	0x02, 0x4c
        /*0162*/ 	.byte	0x01
	.zero		1


	//----- nvinfo : EIATTR_EXTERNS
	.align		4
        /*0164*/ 	.byte	0x04, 0x0f
        /*0166*/ 	.short	(.L_20953 - .L_20952)


	//   ....[0]....
	.align		4
.L_20952:
        /*0168*/ 	.word	index@(__assertfail)


	//----- nvinfo : EIATTR_MERCURY_ISA_VERSION
	.align		4
.L_20953:
        /*016c*/ 	.byte	0x03, 0x5f
        /*016e*/ 	.short	0x0000


	//----- nvinfo : EIATTR_COOP_GROUP_MASK_REGIDS
	.align		4
        /*0170*/ 	.byte	0x04, 0x29
        /*0172*/ 	.short	(.L_20955 - .L_20954)


	//   ....[0]....
.L_20954:
        /*0174*/ 	.word	0xffffffff


	//   ....[1]....
        /*0178*/ 	.word	0xffffffff


	//   ....[2]....
        /*017c*/ 	.word	0xffffffff


	//   ....[3]....
        /*0180*/ 	.word	0xffffffff


	//   ....[4]....
        /*0184*/ 	.word	0xffffffff


	//   ....[5]....
        /*0188*/ 	.word	0xffffffff


	//   ....[6]....
        /*018c*/ 	.word	0xffffffff


	//   ....[7]....
        /*0190*/ 	.word	0xffffffff


	//   ....[8]....
        /*0194*/ 	.word	0xffffffff


	//   ....[9]....
        /*0198*/ 	.word	0xffffffff


	//   ....[10]....
        /*019c*/ 	.word	0xffffffff


	//   ....[11]....
        /*01a0*/ 	.word	0xffffffff


	//   ....[12]....
        /*01a4*/ 	.word	0xffffffff


	//   ....[13]....
        /*01a8*/ 	.word	0xffffffff


	//   ....[14]....
        /*01ac*/ 	.word	0xffffffff


	//   ....[15]....
        /*01b0*/ 	.word	0xffffffff


	//   ....[16]....
        /*01b4*/ 	.word	0xffffffff


	//   ....[17]....
        /*01b8*/ 	.word	0xffffffff


	//   ....[18]....
        /*01bc*/ 	.word	0xffffffff


	//   ....[19]....
        /*01c0*/ 	.word	0xffffffff


	//   ....[20]....
        /*01c4*/ 	.word	0xffffffff


	//   ....[21]....
        /*01c8*/ 	.word	0xffffffff


	//   ....[22]....
        /*01cc*/ 	.word	0xffffffff


	//   ....[23]....
        /*01d0*/ 	.word	0xffffffff


	//   ....[24]....
        /*01d4*/ 	.word	0xffffffff


	//   ....[25]....
        /*01d8*/ 	.word	0xffffffff


	//   ....[26]....
        /*01dc*/ 	.word	0xffffffff


	//----- nvinfo : EIATTR_COOP_GROUP_INSTR_OFFSETS
	.align		4
.L_20955:
        /*01e0*/ 	.byte	0x04, 0x28
        /*01e2*/ 	.short	(.L_20957 - .L_20956)


	//   ....[0]....
.L_20956:
        /*01e4*/ 	.word	0x00000b00


	//   ....[1]....
        /*01e8*/ 	.word	0x00000b20


	//   ....[2]....
        /*01ec*/ 	.word	0x00000b40


	//   ....[3]....
        /*01f0*/ 	.word	0x00000bf0


	//   ....[4]....
        /*01f4*/ 	.word	0x00000c10


	//   ....[5]....
        /*01f8*/ 	.word	0x00000c30


	//   ....[6]....
        /*01fc*/ 	.word	0x000019f0


	//   ....[7]....
        /*0200*/ 	.word	0x00001a50


	//   ....[8]....
        /*0204*/ 	.word	0x00001a80


	//   ....[9]....
        /*0208*/ 	.word	0x00001aa0


	//   ....[10]....
        /*020c*/ 	.word	0x00001ac0


	//   ....[11]....
        /*0210*/ 	.word	0x00001b10


	//   ....[12]....
        /*0214*/ 	.word	0x00001b30


	//   ....[13]....
        /*0218*/ 	.word	0x00001b50


	//   ....[14]....
        /*021c*/ 	.word	0x000027a0


	//   ....[15]....
        /*0220*/ 	.word	0x00003010


	//   ....[16]....
        /*0224*/ 	.word	0x00003090


	//   ....[17]....
        /*0228*/ 	.word	0x000030f0


	//   ....[18]....
        /*022c*/ 	.word	0x00003150


	//   ....[19]....
        /*0230*/ 	.word	0x000031d0


	//   ....[20]....
        /*0234*/ 	.word	0x00003240


	//   ....[21]....
        /*0238*/ 	.word	0x000032b0


	//   ....[22]....
        /*023c*/ 	.word	0x00003310


	//   ....[23]....
        /*0240*/ 	.word	0x00003380


	//   ....[24]....
        /*0244*/ 	.word	0x000033e0


	//   ....[25]....
        /*0248*/ 	.word	0x00003450


	//   ....[26]....
        /*024c*/ 	.word	0x000034c0


	//----- nvinfo : EIATTR_SYSCALL_OFFSETS
	.align		4
.L_20957:
        /*0250*/ 	.byte	0x04, 0x46
        /*0252*/ 	.short	(.L_20959 - .L_20958)


	//   ....[0]....
.L_20958:
        /*0254*/ 	.word	0x00002e70


	//   ....[1]....
        /*0258*/ 	.word	0x00002fa0


	//----- nvinfo : EIATTR_EXIT_INSTR_OFFSETS
	.align		4
.L_20959:
        /*025c*/ 	.byte	0x04, 0x1c
        /*025e*/ 	.short	(.L_20961 - .L_20960)


	//   ....[0]....
.L_20960:
        /*0260*/ 	.word	0x00002af0


	//   ....[1]....
        /*0264*/ 	.word	0x00002bc0


	//   ....[2]....
        /*0268*/ 	.word	0x00002d40


	//   ....[3]....
        /*026c*/ 	.word	0x00002fb0


	//----- nvinfo : EIATTR_CTAIDZ_USED
	.align		4
.L_20961:
        /*0270*/ 	.byte	0x01, 0x04
	.zero		2


	//----- nvinfo : EIATTR_CRS_STACK_SIZE
	.align		4
        /*0274*/ 	.byte	0x04, 0x1e
        /*0276*/ 	.short	(.L_20963 - .L_20962)
.L_20962:
        /*0278*/ 	.word	0x00000000
.L_20963:


//--------------------- .nv.info._ZN4vllm25paged_attention_v1_kernelIfhLi256ELi8ELi128ELNS_18Fp8KVCacheDataTypeE1ELb0EEEvPT_PKS2_PKT0_S8_ifPKiSA_iPKfiiiSC_SC_iiiii --------------------------
	.section	.nv.info._ZN4vllm25paged_attention_v1_kernelIfhLi256ELi8ELi128ELNS_18Fp8KVCacheDataTypeE1ELb0EEEvPT_PKS2_PKT0_S8_ifPKiSA_iPKfiiiSC_SC_iiiii,"",@"SHT_CUDA_INFO"
	.sectionflags	@""
	.align	4


	//----- nvinfo : EIATTR_CUDA_API_VERSION
	.align		4
        /*0000*/ 	.byte	0x04, 0x37
        /*0002*/ 	.short	(.L_20965 - .L_20964)
.L_20964:
        /*0004*/ 	.word	0x00000082


	//----- nvinfo : EIATTR_SW2861232_WAR
	.align		4
.L_20965:
        /*0008*/ 	.byte	0x01, 0x35
	.zero		2


	//----- nvinfo : EIATTR_PARAM_CBANK
	.align		4
        /*000c*/ 	.byte	0x04, 0x0a
        /*000e*/ 	.short	(.L_20967 - .L_20966)
	.align		4
.L_20966:
        /*0010*/ 	.word	index@(.nv.constant0._ZN4vllm25paged_attention_v1_kernelIfhLi256ELi8ELi128ELNS_18Fp8KVCacheDataTypeE1ELb0EEEvPT_PKS2_PKT0_S8_ifPKiSA_iPKfiiiSC_SC_iiiii)
        /*0014*/ 	.short	0x0160
        /*0016*/ 	.short	0x007c


	//----- nvinfo : EIATTR_CBANK_PARAM_SIZE
	.align		4
.L_20967:
        /*0018*/ 	.byte	0x03, 0x19
        /*001a*/ 	.short	0x007c


	//----- nvinfo : EIATTR_KPARAM_INFO
	.align		4
        /*001c*/ 	.byte	0x04, 0x17
        /*001e*/ 	.short	(.L_20969 - .L_20968)
.L_20968:
        /*0020*/ 	.word	0x00000000
        /*0024*/ 	.short	0x0013
        /*0026*/ 	.short	0x0078
        /*0028*/ 	.byte	0x00, 0xf0, 0x11, 0x00


	//----- nvinfo : EIATTR_KPARAM_INFO
	.align		4
.L_20969:
        /*002c*/ 	.byte	0x04, 0x17
        /*002e*/ 	.short	(.L_20971 - .L_20970)
.L_20970:
        /*0030*/ 	.word	0x00000000
        /*0034*/ 	.short	0x0012
        /*0036*/ 	.short	0x0074
        /*0038*/ 	.byte	0x00, 0xf0, 0x11, 0x00


	//----- nvinfo : EIATTR_KPARAM_INFO
	.align		4
.L_20971:
        /*003c*/ 	.byte	0x04, 0x17
        /*003e*/ 	.short	(.L_20973 - .L_20972)
.L_20972:
        /*0040*/ 	.word	0x00000000
        /*0044*/ 	.short	0x0011
        /*0046*/ 	.short	0x0070
        /*0048*/ 	.byte	0x00, 0xf0, 0x11, 0x00


	//----- nvinfo : EIATTR_KPARAM_INFO
	.align		4
.L_20973:
        /*004c*/ 	.byte	0x04, 0x17
        /*004e*/ 	.short	(.L_20975 - .L_20974)
.L_20974:
        /*0050*/ 	.word	0x00000000
        /*0054*/ 	.short	0x0010
        /*0056*/ 	.short	0x006c
        /*0058*/ 	.byte	0x00, 0xf0, 0x11, 0x00


	//----- nvinfo : EIATTR_KPARAM_INFO
	.align		4
.L_20975:
        /*005c*/ 	.byte	0x04, 0x17
        /*005e*/ 	.short	(.L_20977 - .L_20976)
.L_20976:
        /*0060*/ 	.word	0x00000000
        /*0064*/ 	.short	0x000f
        /*0066*/ 	.short	0x0068
        /*0068*/ 	.byte	0x00, 0xf0, 0x11, 0x00


	//----- nvinfo : EIATTR_KPARAM_INFO
	.align		4
.L_20977:
        /*006c*/ 	.byte	0x04, 0x17
        /*006e*/ 	.short	(.L_20979 - .L_20978)
.L_20978:
        /*0070*/ 	.word	0x00000000
        /*0074*/ 	.short	0x000e
        /*0076*/ 	.short	0x0060
        /*0078*/ 	.byte	0x00, 0xf0, 0x21, 0x00


	//----- nvinfo : EIATTR_KPARAM_INFO
	.align		4
.L_20979:
        /*007c*/ 	.byte	0x04, 0x17
        /*007e*/ 	.short	(.L_20981 - .L_20980)
.L_20980:
        /*0080*/ 	.word	0x00000000
        /*0084*/ 	.short	0x000d
        /*0086*/ 	.short	0x0058
        /*0088*/ 	.byte	0x00, 0xf0, 0x21, 0x00


	//----- nvinfo : EIATTR_KPARAM_INFO
	.align		4
.L_20981:
        /*008c*/ 	.byte	0x04, 0x17
        /*008e*/ 	.short	(.L_20983 - .L_20982)
.L_20982:
        /*0090*/ 	.word	0x00000000
        /*0094*/ 	.short	0x000c
        /*0096*/ 	.short	0x0050
        /*0098*/ 	.byte	0x00, 0xf0, 0x11, 0x00


	//----- nvinfo : EIATTR_KPARAM_INFO
	.align		4
.L_20983:
        /*009c*/ 	.byte	0x04, 0x17
        /*009e*/ 	.short	(.L_20985 - .L_20984)
.L_20984:
        /*00a0*/ 	.word	0x00000000
        /*00a4*/ 	.short	0x000b
        /*00a6*/ 	.short	0x004c
        /*00a8*/ 	.byte	0x00, 0xf0, 0x11, 0x00


	//----- nvinfo : EIATTR_KPARAM_INFO
	.align		4
.L_20985:
        /*00ac*/ 	.byte	0x04, 0x17
        /*00ae*/ 	.short	(.L_20987 - .L_20986)
.L_20986:
        /*00b0*/ 	.word	0x00000000
        /*00b4*/ 	.short	0x000a
        /*00b6*/ 	.short	0x0048
        /*00b8*/ 	.byte	0x00, 0xf0, 0x11, 0x00


	//----- nvinfo : EIATTR_KPARAM_INFO
	.align		4
.L_20987:
        /*00bc*/ 	.byte	0x04, 0x17
        /*00be*/ 	.short	(.L_20989 - .L_20988)
.L_20988:
        /*00c0*/ 	.word	0x00000000
        /*00c4*/ 	.short	0x0009
        /*00c6*/ 	.short	0x0040
        /*00c8*/ 	.byte	0x00, 0xf0, 0x21, 0x00


	//----- nvinfo : EIATTR_KPARAM_INFO
	.align		4
.L_20989:
        /*00cc*/ 	.byte	0x04, 0x17
        /*00ce*/ 	.short	(.L_20991 - .L_20990)
.L_20990:
        /*00d0*/ 	.word	0x00000000
        /*00d4*/ 	.short	0x0008
        /*00d6*/ 	.short	0x0038
        /*00d8*/ 	.byte	0x00, 0xf0, 0x11, 0x00


	//----- nvinfo : EIATTR_KPARAM_INFO
	.align		4
.L_20991:
        /*00dc*/ 	.byte	0x04, 0x17
        /*00de*/ 	.short	(.L_20993 - .L_20992)
.L_20992:
        /*00e0*/ 	.word	0x00000000
        /*00e4*/ 	.short	0x0007
        /*00e6*/ 	.short	0x0030
        /*00e8*/ 	.byte	0x00, 0xf0, 0x21, 0x00


	//----- nvinfo : EIATTR_KPARAM_INFO
	.align		4
.L_20993:
        /*00ec*/ 	.byte	0x04, 0x17
        /*00ee*/ 	.short	(.L_20995 - .L_20994)
.L_20994:
        /*00f0*/ 	.word	0x00000000
        /*00f4*/ 	.short	0x0006
        /*00f6*/ 	.short	0x0028
        /*00f8*/ 	.byte	0x00, 0xf0, 0x21, 0x00


	//----- nvinfo : EIATTR_KPARAM_INFO
	.align		4
.L_20995:
        /*00fc*/ 	.byte	0x04, 0x17
        /*00fe*/ 	.short	(.L_20997 - .L_20996)
.L_20996:
        /*0100*/ 	.word	0x00000000
        /*0104*/ 	.short	0x0005
        /*0106*/ 	.short	0x0024
        /*0108*/ 	.byte	0x00, 0xf0, 0x11, 0x00


	//----- nvinfo : EIATTR_KPARAM_INFO
	.align		4
.L_20997:
        /*010c*/ 	.byte	0x04, 0x17
        /*010e*/ 	.short	(.L_20999 - .L_20998)
.L_20998:
        /*0110*/ 	.word	0x00000000
        /*0114*/ 	.short	0x0004
        /*0116*/ 	.short	0x0020
        /*0118*/ 	.byte	0x00, 0xf0, 0x11, 0x00


	//----- nvinfo : EIATTR_KPARAM_INFO
	.align		4
.L_20999:
        /*011c*/ 	.byte	0x04, 0x17
        /*011e*/ 	.short	(.L_21001 - .L_21000)
.L_21000:
        /*0120*/ 	.word	0x00000000
        /*0124*/ 	.short	0x0003
        /*0126*/ 	.short	0x0018
        /*0128*/ 	.byte	0x00, 0xf0, 0x21, 0x00


	//----- nvinfo : EIATTR_KPARAM_INFO
	.align		4
.L_21001:
        /*012c*/ 	.byte	0x04, 0x17
        /*012e*/ 	.short	(.L_21003 - .L_21002)
.L_21002:
        /*0130*/ 	.word	0x00000000
        /*0134*/ 	.short	0x0002
        /*0136*/ 	.short	0x0010
        /*0138*/ 	.byte	0x00, 0xf0, 0x21, 0x00


	//----- nvinfo : EIATTR_KPARAM_INFO
	.align		4
.L_21003:
        /*013c*/ 	.byte	0x04, 0x17
        /*013e*/ 	.short	(.L_21005 - .L_21004)
.L_21004:
        /*0140*/ 	.word	0x00000000
        /*0144*/ 	.short	0x0001
        /*0146*/ 	.short	0x0008
        /*0148*/ 	.byte	0x00, 0xf0, 0x21, 0x00


	//----- nvinfo : EIATTR_KPARAM_INFO
	.align		4
.L_21005:
        /*014c*/ 	.byte	0x04, 0x17
        /*014e*/ 	.short	(.L_21007 - .L_21006)
.L_21006:
        /*0150*/ 	.word	0x00000000
        /*0154*/ 	.short	0x0000
        /*0156*/ 	.short	0x0000
        /*0158*/ 	.byte	0x00, 0xf0, 0x21, 0x00


	//----- nvinfo : EIATTR_MAXREG_COUNT
	.align		4
.L_21007:
        /*015c*/ 	.byte	0x03, 0x1b
        /*015e*/ 	.short	0x00ff


	//----- nvinfo : EIATTR_NUM_BARRIERS
	.align		4
        /*0160*/ 	.byte	0x02, 0x4c
        /*0162*/ 	.byte	0x01
	.zero		1


	//----- nvinfo : EIATTR_EXTERNS
	.align		4
        /*0164*/ 	.byte	0x04, 0x0f
        /*0166*/ 	.short	(.L_21009 - .L_21008)


	//   ....[0]....
	.align		4
.L_21008:
        /*0168*/ 	.word	index@(__assertfail)


	//----- nvinfo : EIATTR_MERCURY_ISA_VERSION
	.align		4
.L_21009:
        /*016c*/ 	.byte	0x03, 0x5f
        /*016e*/ 	.short	0x0000


	//----- nvinfo : EIATTR_COOP_GROUP_MASK_REGIDS
	.align		4
        /*0170*/ 	.byte	0x04, 0x29
        /*0172*/ 	.short	(.L_21011 - .L_21010)


	//   ....[0]....
.L_21010:
        /*0174*/ 	.word	0xffffffff


	//   ....[1]....
        /*0178*/ 	.word	0xffffffff


	//   ....[2]....
        /*017c*/ 	.word	0xffffffff


	//   ....[3]....
        /*0180*/ 	.word	0xffffffff


	//   ....[4]....
        /*0184*/ 	.word	0xffffffff


	//   ....[5]....
        /*0188*/ 	.word	0xffffffff


	//   ....[6]....
        /*018c*/ 	.word	0xffffffff


	//   ....[7]....
        /*0190*/ 	.word	0xffffffff


	//   ....[8]....
        /*0194*/ 	.word	0xffffffff


	//   ....[9]....
        /*0198*/ 	.word	0xffffffff


	//   ....[10]....
        /*019c*/ 	.word	0xffffffff


	//   ....[11]....
        /*01a0*/ 	.word	0xffffffff


	//   ....[12]....
        /*01a4*/ 	.word	0xffffffff


	//   ....[13]....
        /*01a8*/ 	.word	0xffffffff


	//   ....[14]....
        /*01ac*/ 	.word	0xffffffff


	//   ....[15]....
        /*01b0*/ 	.word	0xffffffff


	//----- nvinfo : EIATTR_COOP_GROUP_INSTR_OFFSETS
	.align		4
.L_21011:
        /*01b4*/ 	.byte	0x04, 0x28
        /*01b6*/ 	.short	(.L_21013 - .L_21012)


	//   ....[0]....
.L_21012:
        /*01b8*/ 	.word	0x000001a0


	//   ....[1]....
        /*01bc*/ 	.word	0x000001c0


	//   ....[2]....
        /*01c0*/ 	.word	0x00000270


	//   ....[3]....
        /*01c4*/ 	.word	0x00000290


	//   ....[4]....
        /*01c8*/ 	.word	0x000002b0


	//   ....[5]....
        /*01cc*/ 	.word	0x00001070


	//   ....[6]....
        /*01d0*/ 	.word	0x000010e0


	//   ....[7]....
        /*01d4*/ 	.word	0x00001100


	//   ....[8]....
        /*01d8*/ 	.word	0x00001120


	//   ....[9]....
        /*01dc*/ 	.word	0x00001140


	//   ....[10]....
        /*01e0*/ 	.word	0x00001190


	//   ....[11]....
        /*01e4*/ 	.word	0x000011b0


	//   ....[12]....
        /*01e8*/ 	.word	0x000011d0


	//   ....[13]....
        /*01ec*/ 	.word	0x00002b40


	//   ....[14]....
        /*01f0*/ 	.word	0x00002bb0


	//   ....[15]....
        /*01f4*/ 	.word	0x00002c10


	//----- nvinfo : EIATTR_SYSCALL_OFFSETS
	.align		4
.L_21013:
        /*01f8*/ 	.byte	0x04, 0x46
        /*01fa*/ 	.short	(.L_21015 - .L_21014)


	//   ....[0]....
.L_21014:
        /*01fc*/ 	.word	0x00002ad0


	//----- nvinfo : EIATTR_EXIT_INSTR_OFFSETS
	.align		4
.L_21015:
        /*0200*/ 	.byte	0x04, 0x1c
        /*0202*/ 	.short	(.L_21017 - .L_21016)


	//   ....[0]....
.L_21016:
        /*0204*/ 	.word	0x000022c0


	//   ....[1]....
        /*0208*/ 	.word	0x000022d0


	//   ....[2]....
        /*020c*/ 	.word	0x000029a0


	//   ....[3]....
        /*0210*/ 	.word	0x00002ae0


	//----- nvinfo : EIATTR_CTAIDZ_USED
	.align		4
.L_21017:
        /*0214*/ 	.byte	0x01, 0x04
	.zero		2


	//----- nvinfo : EIATTR_CRS_STACK_SIZE
	.align		4
        /*0218*/ 	.byte	0x04, 0x1e
        /*021a*/ 	.short	(.L_21019 - .L_21018)
.L_21018:
        /*021c*/ 	.word	0x00000000
.L_21019:


//--------------------- .nv.info._ZN4vllm25paged_attention_v1_kernelIfhLi192ELi8ELi128ELNS_18Fp8KVCacheDataTypeE1ELb0EEEvPT_PKS2_PKT0_S8_ifPKiSA_iPKfiiiSC_SC_iiiii --------------------------
	.section	.nv.info._ZN4vllm25paged_attention_v1_kernelIfhLi192ELi8ELi128ELNS_18Fp8KVCacheDataTypeE1ELb0EEEvPT_PKS2_PKT0_S8_ifPKiSA_iPKfiiiSC_SC_iiiii,"",@"SHT_CUDA_INFO"
	.sectionflags	@""
	.align	4


	//----- nvinfo : EIATTR_CUDA_API_VERSION
	.align		4
        /*0000*/ 	.byte	0x04, 0x37
        /*0002*/ 	.short	(.L_21021 - .L_21020)
.L_21020:
        /*0004*/ 	.word	0x00000082


	//----- nvinfo : EIATTR_SW2861232_WAR
	.align		4
.L_21021:
        /*0008*/ 	.byte	0x01, 0x35
	.zero		2


	//----- nvinfo : EIATTR_PARAM_CBANK
	.align		4
        /*000c*/ 	.byte	0x04, 0x0a
        /*000e*/ 	.short	(.L_21023 - .L_21022)
	.align		4
.L_21022:
        /*0010*/ 	.word	index@(.nv.constant0._ZN4vllm25paged_attention_v1_kernelIfhLi192ELi8ELi128ELNS_18Fp8KVCacheDataTypeE1ELb0EEEvPT_PKS2_PKT0_S8_ifPKiSA_iPKfiiiSC_SC_iiiii)
        /*0014*/ 	.short	0x0160
        /*0016*/ 	.short	0x007c


	//----- nvinfo : EIATTR_CBANK_PARAM_SIZE
	.align		4
.L_21023:
        /*0018*/ 	.byte	0x03, 0x19
        /*001a*/ 	.short	0x007c


	//----- nvinfo : EIATTR_KPARAM_INFO
	.align		4
        /*001c*/ 	.byte	0x04, 0x17
        /*001e*/ 	.short	(.L_21025 - .L_21024)
.L_21024:
        /*0020*/ 	.word	0x00000000
        /*0024*/ 	.short	0x0013
        /*0026*/ 	.short	0x0078
        /*0028*/ 	.byte	0x00, 0xf0, 0x11, 0x00


	//----- nvinfo : EIATTR_KPARAM_INFO
	.align		4
.L_21025:
        /*002c*/ 	.byte	0x04, 0x17
        /*002e*/ 	.short	(.L_21027 - .L_21026)
.L_21026:
        /*0030*/ 	.word	0x00000000
        /*0034*/ 	.short	0x0012
        /*0036*/ 	.short	0x0074
        /*0038*/ 	.byte	0x00, 0xf0, 0x11, 0x00


	//----- nvinfo : EIATTR_KPARAM_INFO
	.align		4
.L_21027:
        /*003c*/ 	.byte	0x04, 0x17
        /*003e*/ 	.short	(.L_21029 - .L_21028)
.L_21028:
        /*0040*/ 	.word	0x00000000
        /*0044*/ 	.short	0x0011
        /*0046*/ 	.short	0x0070
        /*0048*/ 	.byte	0x00, 0xf0, 0x11, 0x00


	//----- nvinfo : EIATTR_KPARAM_INFO
	.align		4
.L_21029:
        /*004c*/ 	.byte	0x04, 0x17
        /*004e*/ 	.short	(.L_21031 - .L_21030)
.L_21030:
        /*0050*/ 	.word	0x00000000
        /*0054*/ 	.short	0x0010
        /*0056*/ 	.short	0x006c
        /*0058*/ 	.byte	0x00, 0xf0, 0x11, 0x00


	//----- nvinfo : EIATTR_KPARAM_INFO
	.align		4
.L_21031:
        /*005c*/ 	.byte	0x04, 0x17
        /*005e*/ 	.short	(.L_21033 - .L_21032)
.L_21032:
        /*0060*/ 	.word	0x00000000
        /*0064*/ 	.short	0x000f
        /*0066*/ 	.short	0x0068
        /*0068*/ 	.byte	0x00, 0xf0, 0x11, 0x00


	//----- nvinfo : EIATTR_KPARAM_INFO
	.align		4
.L_21033:
        /*006c*/ 	.byte	0x04, 0x17
        /*006e*/ 	.short	(.L_21035 - .L_21034)
.L_21034:
        /*0070*/ 	.word	0x00000000
        /*0074*/ 	.short	0x000e
        /*0076*/ 	.short	0x0060
        /*0078*/ 	.byte	0x00, 0xf0, 0x21, 0x00


	//----- nvinfo : EIATTR_KPARAM_INFO
	.align		4
.L_21035:
        /*007c*/ 	.byte	0x04, 0x17
        /*007e*/ 	.short	(.L_21037 - .L_21036)
.L_21036:
        /*0080*/ 	.word	0x00000000
        /*0084*/ 	.short	0x000d
        /*0086*/ 	.short	0x0058
        /*0088*/ 	.byte	0x00, 0xf0, 0x21, 0x00


	//----- nvinfo : EIATTR_KPARAM_INFO
	.align		4
.L_21037:
        /*008c*/ 	.byte	0x04, 0x17
        /*008e*/ 	.short	(.L_21039 - .L_21038)
.L_21038:
        /*0090*/ 	.word	0x00000000
        /*0094*/ 	.short	0x000c
        /*0096*/ 	.short	0x0050
        /*0098*/ 	.byte	0x00, 0xf0, 0x11, 0x00


	//----- nvinfo : EIATTR_KPARAM_INFO
	.align		4
.L_21039:
        /*009c*/ 	.byte	0x04, 0x17
        /*009e*/ 	.short	(.L_21041 - .L_21040)
.L_21040:
        /*00a0*/ 	.word	0x00000000
        /*00a4*/ 	.short	0x000b
        /*00a6*/ 	.short	0x004c
        /*00a8*/ 	.byte	0x00, 0xf0, 0x11, 0x00


	//----- nvinfo : EIATTR_KPARAM_INFO
	.align		4
.L_21041:
        /*00ac*/ 	.byte	0x04, 0x17
        /*00ae*/ 	.short	(.L_21043 - .L_21042)
.L_21042:
        /*00b0*/ 	.word	0x00000000
        /*00b4*/ 	.short	0x000a
        /*00b6*/ 	.short	0x0048
        /*00b8*/ 	.byte	0x00, 0xf0, 0x11, 0x00


	//----- nvinfo : EIATTR_KPARAM_INFO
	.align		4
.L_21043:
        /*00bc*/ 	.byte	0x04, 0x17
        /*00be*/ 	.short	(.L_21045 - .L_21044)
.L_21044:
        /*00c0*/ 	.word	0x00000000
        /*00c4*/ 	.short	0x0009
        /*00c6*/ 	.short	0x0040
        /*00c8*/ 	.byte	0x00, 0xf0, 0x21, 0x00


	//----- nvinfo : EIATTR_KPARAM_INFO
	.align		4
.L_21045:
        /*00cc*/ 	.byte	0x04, 0x17
        /*00ce*/ 	.short	(.L_21047 - .L_21046)
.L_21046:
        /*00d0*/ 	.word	0x00000000
        /*00d4*/ 	.short	0x0008
        /*00d6*/ 	.short	0x0038
        /*00d8*/ 	.byte	0x00, 0xf0, 0x11, 0x00


	//----- nvinfo : EIATTR_KPARAM_INFO
	.align		4
.L_21047:
        /*00dc*/ 	.byte	0x04, 0x17
        /*00de*/ 	.short	(.L_21049 - .L_21048)
.L_21048:
        /*00e0*/ 	.word	0x00000000
        /*00e4*/ 	.short	0x0007
        /*00e6*/ 	.short	0x0030
        /*00e8*/ 	.byte	0x00, 0xf0, 0x21, 0x00


	//----- nvinfo : EIATTR_KPARAM_INFO
	.align		4
.L_21049:
        /*00ec*/ 	.byte	0x04, 0x17
        /*00ee*/ 	.short	(.L_21051 - .L_21050)
.L_21050:
        /*00f0*/ 	.word	0x00000000
        /*00f4*/ 	.short	0x0006
        /*00f6*/ 	.short	0x0028
        /*00f8*/ 	.byte	0x00, 0xf0, 0x21, 0x00


	//----- nvinfo : EIATTR_KPARAM_INFO
	.align		4
.L_21051:
        /*00fc*/ 	.byte	0x04, 0x17
        /*00fe*/ 	.short	(.L_21053 - .L_21052)
.L_21052:
        /*0100*/ 	.word	0x00000000
        /*0104*/ 	.short	0x0005
        /*0106*/ 	.short	0x0024
        /*0108*/ 	.byte	0x00, 0xf0, 0x11, 0x00


	//----- nvinfo : EIATTR_KPARAM_INFO
	.align		4
.L_21053:
        /*010c*/ 	.byte	0x04, 0x17
        /*010e*/ 	.short	(.L_21055 - .L_21054)
.L_21054:
        /*0110*/ 	.word	0x00000000
        /*0114*/ 	.short	0x0004
        /*0116*/ 	.short	0x0020
        /*0118*/ 	.byte	0x00, 0xf0, 0x11, 0x00


	//----- nvinfo : EIATTR_KPARAM_INFO
	.align		4
.L_21055:
        /*011c*/ 	.byte	0x04, 0x17
        /*011e*/ 	.short	(.L_21057 - .L_21056)
.L_21056:
        /*0120*/ 	.word	0x00000000
        /*0124*/ 	.short	0x0003
        /*0126*/ 	.short	0x0018
        /*0128*/ 	.byte	0x00, 0xf0, 0x21, 0x00


	//----- nvinfo : EIATTR_KPARAM_INFO
	.align		4
.L_21057:
        /*012c*/ 	.byte	0x04, 0x17
        /*012e*/ 	.short	(.L_21059 - .L_21058)
.L_21058:
        /*0130*/ 	.word	0x00000000
        /*0134*/ 	.short	0x0002
        /*0136*/ 	.short	0x0010
        /*0138*/ 	.byte	0x00, 0xf0, 0x21, 0x00


	//----- nvinfo : EIATTR_KPARAM_INFO
	.align		4
.L_21059:
        /*013c*/ 	.byte	0x04, 0x17
        /*013e*/ 	.short	(.L_21061 - .L_21060)
.L_21060:
        /*0140*/ 	.word	0x00000000
        /*0144*/ 	.short	0x0001
        /*0146*/ 	.short	0x0008
        /*0148*/ 	.byte	0x00, 0xf0, 0x21, 0x00


	//----- nvinfo : EIATTR_KPARAM_INFO
	.align		4
.L_21061:
        /*014c*/ 	.byte	0x04, 0x17
        /*014e*/ 	.short	(.L_21063 - .L_21062)
.L_21062:
        /*0150*/ 	.word	0x00000000
        /*0154*/ 	.short	0x0000
        /*0156*/ 	.short	0x0000
        /*0158*/ 	.byte	0x00, 0xf0, 0x21, 0x00


	//----- nvinfo : EIATTR_MAXREG_COUNT
	.align		4
.L_21063:
        /*015c*/ 	.byte	0x03, 0x1b
        /*015e*/ 	.short	0x00ff


	//----- nvinfo : EIATTR_NUM_BARRIERS
	.align		4
        /*0160*/ 	.byte	0x02, 0x4c
        /*0162*/ 	.byte	0x01
	.zero		1


	//----- nvinfo : EIATTR_EXTERNS
	.align		4
        /*0164*/ 	.byte	0x04, 0x0f
        /*0166*/ 	.short	(.L_21065 - .L_21064)


	//   ....[0]....
	.align		4
.L_21064:
        /*0168*/ 	.word	index@(__assertfail)


	//----- nvinfo : EIATTR_MERCURY_ISA_VERSION
	.align		4
.L_21065:
        /*016c*/ 	.byte	0x03, 0x5f
        /*016e*/ 	.short	0x0000


	//----- nvinfo : EIATTR_COOP_GROUP_MASK_REGIDS
	.align		4
        /*0170*/ 	.byte	0x04, 0x29
        /*0172*/ 	.short	(.L_21067 - .L_21066)


	//   ....[0]....
.L_21066:
        /*0174*/ 	.word	0xffffffff


	//   ....[1]....
        /*0178*/ 	.word	0xffffffff


	//   ....[2]....
        /*017c*/ 	.word	0xffffffff


	//   ....[3]....
        /*0180*/ 	.word	0xffffffff


	//   ....[4]....
        /*0184*/ 	.word	0xffffffff


	//   ....[5]....
        /*0188*/ 	.word	0xffffffff


	//   ....[6]....
        /*018c*/ 	.word	0xffffffff


	//   ....[7]....
        /*0190*/ 	.word	0xffffffff


	//   ....[8]....
        /*0194*/ 	.word	0xffffffff


	//   ....[9]....
        /*0198*/ 	.word	0xffffffff


	//   ....[10]....
        /*019c*/ 	.word	0xffffffff


	//   ....[11]....
        /*01a0*/ 	.word	0xffffffff


	//   ....[12]....
        /*01a4*/ 	.word	0xffffffff


	//   ....[13]....
        /*01a8*/ 	.word	0xffffffff


	//   ....[14]....
        /*01ac*/ 	.word	0xffffffff


	//   ....[15]....
        /*01b0*/ 	.word	0xffffffff


	//----- nvinfo : EIATTR_COOP_GROUP_INSTR_OFFSETS
	.align		4
.L_21067:
        /*01b4*/ 	.byte	0x04, 0x28
        /*01b6*/ 	.short	(.L_21069 - .L_21068)


	//   ....[0]....
.L_21068:
        /*01b8*/ 	.word	0x000001a0


	//   ....[1]....
        /*01bc*/ 	.word	0x000001c0


	//   ....[2]....
        /*01c0*/ 	.word	0x00000270


	//   ....[3]....
        /*01c4*/ 	.word	0x00000290


	//   ....[4]....
        /*01c8*/ 	.word	0x000002b0


	//   ....[5]....
        /*01cc*/ 	.word	0x00001070


	//   ....[6]....
        /*01d0*/ 	.word	0x000010e0


	//   ....[7]....
        /*01d4*/ 	.word	0x00001100


	//   ....[8]....
        /*01d8*/ 	.word	0x00001120


	//   ....[9]....
        /*01dc*/ 	.word	0x00001140


	//   ....[10]....
        /*01e0*/ 	.word	0x00001190


	//   ....[11]....
        /*01e4*/ 	.word	0x000011b0


	//   ....[12]....
        /*01e8*/ 	.word	0x000011d0


	//   ....[13]....
        /*01ec*/ 	.word	0x00002820


	//   ....[14]....
        /*01f0*/ 	.word	0x00002890


	//   ....[15]....
        /*01f4*/ 	.word	0x000028f0


	//----- nvinfo : EIATTR_SYSCALL_OFFSETS
	.align		4
.L_21069:
        /*01f8*/ 	.byte	0x04, 0x46
        /*01fa*/ 	.short	(.L_21071 - .L_21070)


	//   ....[0]....
.L_21070:
        /*01fc*/ 	.word	0x000027b0


	//----- nvinfo : EIATTR_EXIT_INSTR_OFFSETS
	.align		4
.L_21071:
        /*0200*/ 	.byte	0x04, 0x1c
        /*0202*/ 	.short	(.L_21073 - .L_21072)


	//   ....[0]....
.L_21072:
        /*0204*/ 	.word	0x00002120


	//   ....[1]....
        /*0208*/ 	.word	0x00002130


	//   ....[2]....
        /*020c*/ 	.word	0x00002680


	//   ....[3]....
        /*0210*/ 	.word	0x000027c0


	//----- nvinfo : EIATTR_CTAIDZ_USED
	.align		4
.L_21073:
        /*0214*/ 	.byte	0x01, 0x04
	.zero		2


	//----- nvinfo : EIATTR_CRS_STACK_SIZE
	.align		4
        /*0218*/ 	.byte	0x04, 0x1e
        /*021a*/ 	.short	(.L_21075 - .L_21074)
.L_21074:
        /*021c*/ 	.word	0x00000000
.L_21075:


//--------------------- .nv.info._ZN4vllm25paged_attention_v1_kernelIfhLi128ELi8ELi128ELNS_18Fp8KVCacheDataTypeE1ELb0EEEvPT_PKS2_PKT0_S8_ifPKiSA_iPKfiiiSC_SC_iiiii --------------------------
	.section	.nv.info._ZN4vllm25paged_attention_v1_kernelIfhLi128ELi8ELi128ELNS_18Fp8KVCacheDataTypeE1ELb0EEEvPT_PKS2_PKT0_S8_ifPKiSA_iPKfiiiSC_SC_iiiii,"",@"SHT_CUDA_INFO"
	.sectionflags	@""
	.align	4


	//----- nvinfo : EIATTR_CUDA_API_VERSION
	.align		4
        /*0000*/ 	.byte	0x04, 0x37
        /*0002*/ 	.short	(.L_21077 - .L_21076)
.L_21076:
        /*0004*/ 	.word	0x00000082


	//----- nvinfo : EIATTR_SW2861232_WAR
	.align		4
.L_21077:
        /*0008*/ 	.byte	0x01, 0x35
	.zero		2


	//----- nvinfo : EIATTR_PARAM_CBANK
	.align		4
        /*000c*/ 	.byte	0x04, 0x0a
        /*000e*/ 	.short	(.L_21079 - .L_21078)
	.align		4
.L_21078:
        /*0010*/ 	.word	index@(.nv.constant0._ZN4vllm25paged_attention_v1_kernelIfhLi128ELi8ELi128ELNS_18Fp8KVCacheDataTypeE1ELb0EEEvPT_PKS2_PKT0_S8_ifPKiSA_iPKfiiiSC_SC_iiiii)
        /*0014*/ 	.short	0x0160
        /*0016*/ 	.short	0x007c


	//----- nvinfo : EIATTR_CBANK_PARAM_SIZE
	.align		4
.L_21079:
        /*0018*/ 	.byte	0x03, 0x19
        /*001a*/ 	.short	0x007c


	//----- nvinfo : EIATTR_KPARAM_INFO
	.align		4
        /*001c*/ 	.byte	0x04, 0x17
        /*001e*/ 	.short	(.L_21081 - .L_21080)
.L_21080:
        /*0020*/ 	.word	0x00000000
        /*0024*/ 	.short	0x0013
        /*0026*/ 	.short	0x0078
        /*0028*/ 	.byte	0x00, 0xf0, 0x11, 0x00


	//----- nvinfo : EIATTR_KPARAM_INFO
	.align		4
.L_21081:
        /*002c*/ 	.byte	0x04, 0x17
        /*002e*/ 	.short	(.L_21083 - .L_21082)
.L_21082:
        /*0030*/ 	.word	0x00000000
        /*0034*/ 	.short	0x0012
        /*0036*/ 	.short	0x0074
        /*0038*/ 	.byte	0x00, 0xf0, 0x11, 0x00


	//----- nvinfo : EIATTR_KPARAM_INFO
	.align		4
.L_21083:
        /*003c*/ 	.byte	0x04, 0x17
        /*003e*/ 	.short	(.L_21085 - .L_21084)
.L_21084:
        /*0040*/ 	.word	0x00000000
        /*0044*/ 	.short	0x0011
        /*0046*/ 	.short	0x0070
        /*0048*/ 	.byte	0x00, 0xf0, 0x11, 0x00


	//----- nvinfo : EIATTR_KPARAM_INFO
	.align		4
.L_21085:
        /*004c*/ 	.byte	0x04, 0x17
        /*004e*/ 	.short	(.L_21087 - .L_21086)
.L_21086:
        /*0050*/ 	.word	0x00000000
        /*0054*/ 	.short	0x0010
        /*0056*/ 	.short	0x006c
        /*0058*/ 	.byte	0x00, 0xf0, 0x11, 0x00


	//----- nvinfo : EIATTR_KPARAM_INFO
	.align		4
.L_21087:
        /*005c*/ 	.byte	0x04, 0x17
        /*005e*/ 	.short	(.L_21089 - .L_21088)
.L_21088:
        /*0060*/ 	.word	0x00000000
        /*0064*/ 	.short	0x000f
        /*0066*/ 	.short	0x0068
        /*0068*/ 	.byte	0x00, 0xf0, 0x11, 0x00


	//----- nvinfo : EIATTR_KPARAM_INFO
	.align		4
.L_21089:
        /*006c*/ 	.byte	0x04, 0x17
        /*006e*/ 	.short	(.L_21091 - .L_21090)
.L_21090:
        /*0070*/ 	.word	0x00000000
        /*0074*/ 	.short	0x000e
        /*0076*/ 	.short	0x0060
        /*0078*/ 	.byte	0x00, 0xf0, 0x21, 0x00


	//----- nvinfo : EIATTR_KPARAM_INFO
	.align		4
.L_21091:
        /*007c*/ 	.byte	0x04, 0x17
        /*007e*/ 	.short	(.L_21093 - .L_21092)
.L_21092:
        /*0080*/ 	.word	0x00000000
        /*0084*/ 	.short	0x000d
        /*0086*/ 	.short	0x0058
        /*0088*/ 	.byte	0x00, 0xf0, 0x21, 0x00


	//----- nvinfo : EIATTR_KPARAM_INFO
	.align		4
.L_21093:
        /*008c*/ 	.byte	0x04, 0x17
        /*008e*/ 	.short	(.L_21095 - .L_21094)
.L_21094:
        /*0090*/ 	.word	0x00000000
        /*0094*/ 	.short	0x000c
        /*0096*/ 	.short	0x0050
        /*0098*/ 	.byte	0x00, 0xf0, 0x11, 0x00


	//----- nvinfo : EIATTR_KPARAM_INFO
	.align		4
.L_21095:
        /*009c*/ 	.byte	0x04, 0x17
        /*009e*/ 	.short	(.L_21097 - .L_21096)
.L_21096:
        /*00a0*/ 	.word	0x00000000
        /*00a4*/ 	.short	0x000b
        /*00a6*/ 	.short	0x004c
        /*00a8*/ 	.byte	0x00, 0xf0, 0x11, 0x00


	//----- nvinfo : EIATTR_KPARAM_INFO
	.align		4
.L_21097:
        /*00ac*/ 	.byte	0x04, 0x17
        /*00ae*/ 	.short	(.L_21099 - .L_21098)
.L_21098:
        /*00b0*/ 	.word	0x00000000
        /*00b4*/ 	.short	0x000a
        /*00b6*/ 	.short	0x0048
        /*00b8*/ 	.byte	0x00, 0xf0, 0x11, 0x00


	//----- nvinfo : EIATTR_KPARAM_INFO
	.align		4
.L_21099:
        /*00bc*/ 	.byte	0x04, 0x17
        /*00be*/ 	.short	(.L_21101 - .L_21100)
.L_21100:
        /*00c0*/ 	.word	0x00000000
        /*00c4*/ 	.short	0x0009
        /*00c6*/ 	.short	0x0040
        /*00c8*/ 	.byte	0x00, 0xf0, 0x21, 0x00


	//----- nvinfo : EIATTR_KPARAM_INFO
	.align		4
.L_21101:
        /*00cc*/ 	.byte	0x04, 0x17
        /*00ce*/ 	.short	(.L_21103 - .L_21102)
.L_21102:
        /*00d0*/ 	.word	0x00000000
        /*00d4*/ 	.short	0x0008
        /*00d6*/ 	.short	0x0038
        /*00d8*/ 	.byte	0x00, 0xf0, 0x11, 0x00


	//----- nvinfo : EIATTR_KPARAM_INFO
	.align		4
.L_21103:
        /*00dc*/ 	.byte	0x04, 0x17
        /*00de*/ 	.short	(.L_21105 - .L_21104)
.L_21104:
        /*00e0*/ 	.word	0x00000000
        /*00e4*/ 	.short	0x0007
        /*00e6*/ 	.short	0x0030
        /*00e8*/ 	.byte	0x00, 0xf0, 0x21, 0x00


	//----- nvinfo : EIATTR_KPARAM_INFO
	.align		4
.L_21105:
        /*00ec*/ 	.byte	0x04, 0x17
        /*00ee*/ 	.short	(.L_21107 - .L_21106)
.L_21106:
        /*00f0*/ 	.word	0x00000000
        /*00f4*/ 	.short	0x0006
        /*00f6*/ 	.short	0x0028
        /*00f8*/ 	.byte	0x00, 0xf0, 0x21, 0x00


	//----- nvinfo : EIATTR_KPARAM_INFO
	.align		4
.L_21107:
        /*00fc*/ 	.byte	0x04, 0x17
        /*00fe*/ 	.short	(.L_21109 - .L_21108)
.L_21108:
        /*0100*/ 	.word	0x00000000
        /*0104*/ 	.short	0x0005
        /*0106*/ 	.short	0x0024
        /*0108*/ 	.byte	0x00, 0xf0, 0x11, 0x00


	//----- nvinfo : EIATTR_KPARAM_INFO
	.align		4
.L_21109:
        /*010c*/ 	.byte	0x04, 0x17
        /*010e*/ 	.short	(.L_21111 - .L_21110)
.L_21110:
        /*0110*/ 	.word	0x00000000
        /*0114*/ 	.short	0x0004
        /*0116*/ 	.short	0x0020
        /*0118*/ 	.byte	0x00, 0xf0, 0x11, 0x00


	//----- nvinfo : EIATTR_KPARAM_INFO
	.align		4
.L_21111:
        /*011c*/ 	.byte	0x04, 0x17
        /*011e*/ 	.short	(.L_21113 - .L_21112)
.L_21112:
        /*0120*/ 	.word	0x00000000
        /*0124*/ 	.short	0x0003
        /*0126*/ 	.short	0x0018
        /*0128*/ 	.byte	0x00, 0xf0, 0x21, 0x00


	//----- nvinfo : EIATTR_KPARAM_INFO
	.align		4
.L_21113:
        /*012c*/ 	.byte	0x04, 0x17
        /*012e*/ 	.short	(.L_21115 - .L_21114)
.L_21114:
        /*0130*/ 	.word	0x00000000
        /*0134*/ 	.short	0x0002
        /*0136*/ 	.short	0x0010
        /*0138*/ 	.byte	0x00, 0xf0, 0x21, 0x00


	//----- nvinfo : EIATTR_KPARAM_INFO
	.align		4
.L_21115:
        /*013c*/ 	.byte	0x04, 0x17
        /*013e*/ 	.short	(.L_21117 - .L_21116)
.L_21116:
        /*0140*/ 	.word	0x00000000
        /*0144*/ 	.short	0x0001
        /*0146*/ 	.short	0x0008
        /*0148*/ 	.byte	0x00, 0xf0, 0x21, 0x00


	//----- nvinfo : EIATTR_KPARAM_INFO
	.align		4
.L_21117:
        /*014c*/ 	.byte	0x04, 0x17
        /*014e*/ 	.short	(.L_21119 - .L_21118)
.L_21118:
        /*0150*/ 	.word	0x00000000
        /*0154*/ 	.short	0x0000
        /*0156*/ 	.short	0x0000
        /*0158*/ 	.byte	0x00, 0xf0, 0x21, 0x00


	//----- nvinfo : EIATTR_MAXREG_COUNT
	.align		4
.L_21119:
        /*015c*/ 	.byte	0x03, 0x1b
        /*015e*/ 	.short	0x00ff


	//----- nvinfo : EIATTR_NUM_BARRIERS
	.align		4
        /*0160*/ 	.byte	0x02, 0x4c
        /*0162*/ 	.byte	0x01
	.zero		1


	//----- nvinfo : EIATTR_EXTERNS
	.align		4
        /*0164*/ 	.byte	0x04, 0x0f
        /*0166*/ 	.short	(.L_21121 - .L_21120)


	//   ....[0]....
	.align		4
.L_21120:
        /*0168*/ 	.word	index@(__assertfail)


	//----- nvinfo : EIATTR_MERCURY_ISA_VERSION
	.align		4
.L_21121:
        /*016c*/ 	.byte	0x03, 0x5f
        /*016e*/ 	.short	0x0000


	//----- nvinfo : EIATTR_COOP_GROUP_MASK_REGIDS
	.align		4
        /*0170*/ 	.byte	0x04, 0x29
        /*0172*/ 	.short	(.L_21123 - .L_21122)


	//   ....[0]....
.L_21122:
        /*0174*/ 	.word	0xffffffff


	//   ....[1]....
        /*0178*/ 	.word	0xffffffff


	//   ....[2]....
        /*017c*/ 	.word	0xffffffff


	//   ....[3]....
        /*0180*/ 	.word	0xffffffff


	//   ....[4]....
        /*0184*/ 	.word	0xffffffff


	//   ....[5]....
        /*0188*/ 	.word	0xffffffff


	//   ....[6]....
        /*018c*/ 	.word	0xffffffff


	//   ....[7]....
        /*0190*/ 	.word	0xffffffff


	//   ....[8]....
        /*0194*/ 	.word	0xffffffff


	//   ....[9]....
        /*0198*/ 	.word	0xffffffff


	//   ....[10]....
        /*019c*/ 	.word	0xffffffff


	//   ....[11]....
        /*01a0*/ 	.word	0xffffffff


	//   ....[12]....
        /*01a4*/ 	.word	0xffffffff


	//   ....[13]....
        /*01a8*/ 	.word	0xffffffff


	//   ....[14]....
        /*01ac*/ 	.word	0xffffffff


	//   ....[15]....
        /*01b0*/ 	.word	0xffffffff


	//----- nvinfo : EIATTR_COOP_GROUP_INSTR_OFFSETS
	.align		4
.L_21123:
        /*01b4*/ 	.byte	0x04, 0x28
        /*01b6*/ 	.short	(.L_21125 - .L_21124)


	//   ....[0]....
.L_21124:
        /*01b8*/ 	.word	0x000001a0


	//   ....[1]....
        /*01bc*/ 	.word	0x000001c0


	//   ....[2]....
        /*01c0*/ 	.word	0x00000270


	//   ....[3]....
        /*01c4*/ 	.word	0x00000290


	//   ....[4]....
        /*01c8*/ 	.word	0x000002b0


	//   ....[5]....
        /*01cc*/ 	.word	0x00001070


	//   ....[6]....
        /*01d0*/ 	.word	0x000010e0


	//   ....[7]....
        /*01d4*/ 	.word	0x00001100


	//   ....[8]....
        /*01d8*/ 	.word	0x00001120


	//   ....[9]....
        /*01dc*/ 	.word	0x00001140


	//   ....[10]....
        /*01e0*/ 	.word	0x00001190


	//   ....[11]....
        /*01e4*/ 	.word	0x000011b0


	//   ....[12]....
        /*01e8*/ 	.word	0x000011d0


	//   ....[13]....
        /*01ec*/ 	.word	0x000024a0


	//   ....[14]....
        /*01f0*/ 	.word	0x00002510


	//   ....[15]....
        /*01f4*/ 	.word	0x00002570


	//----- nvinfo : EIATTR_SYSCALL_OFFSETS
	.align		4
.L_21125:
        /*01f8*/ 	.byte	0x04, 0x46
        /*01fa*/ 	.short	(.L_21127 - .L_21126)


	//   ....[0]....
.L_21126:
        /*01fc*/ 	.word	0x00002430


	//----- nvinfo : EIATTR_EXIT_INSTR_OFFSETS
	.align		4
.L_21127:
        /*0200*/ 	.byte	0x04, 0x1c
        /*0202*/ 	.short	(.L_21129 - .L_21128)


	//   ....[0]....
.L_21128:
        /*0204*/ 	.word	0x00001f20


	//   ....[1]....
        /*0208*/ 	.word	0x00001f30


	//   ....[2]....
        /*020c*/ 	.word	0x00002300


	//   ....[3]....
        /*0210*/ 	.word	0x00002440


	//----- nvinfo : EIATTR_CTAIDZ_USED
	.align		4
.L_21129:
        /*0214*/ 	.byte	0x01, 0x04
	.zero		2


	//----- nvinfo : EIATTR_CRS_STACK_SIZE
	.align		4
        /*0218*/ 	.byte	0x04, 0x1e
        /*021a*/ 	.short	(.L_21131 - .L_21130)
.L_21130:
        /*021c*/ 	.word	0x00000000
.L_21131:


//--------------------- .nv.info._ZN4vllm25paged_attention_v1_kernelIfhLi120ELi8ELi128ELNS_18Fp8KVCacheDataTypeE1ELb0EEEvPT_PKS2_PKT0_S8_ifPKiSA_iPKfiiiSC_SC_iiiii --------------------------
	.section	.nv.info._ZN4vllm25paged_attention_v1_kernelIfhLi120ELi8ELi128ELNS_18Fp8KVCacheDataTypeE1ELb0EEEvPT_PKS2_PKT0_S8_ifPKiSA_iPKfiiiSC_SC_iiiii,"",@"SHT_CUDA_INFO"
	.sectionflags	@""
	.align	4


	//----- nvinfo : EIATTR_CUDA_API_VERSION
	.align		4
        /*0000*/ 	.byte	0x04, 0x37
        /*0002*/ 	.short	(.L_21133 - .L_21132)
.L_21132:
        /*0004*/ 	.word	0x00000082


	//----- nvinfo : EIATTR_SW2861232_WAR
	.align		4
.L_21133:
        /*0008*/ 	.byte	0x01, 0x35
	.zero		2


	//----- nvinfo : EIATTR_PARAM_CBANK
	.align		4
        /*000c*/ 	.byte	0x04, 0x0a
        /*000e*/ 	.short	(.L_21135 - .L_21134)
	.align		4
.L_21134:
        /*0010*/ 	.word	index@(.nv.constant0._ZN4vllm25paged_attention_v1_kernelIfhLi120ELi8ELi128ELNS_18Fp8KVCacheDataTypeE1ELb0EEEvPT_PKS2_PKT0_S8_ifPKiSA_iPKfiiiSC_SC_iiiii)
        /*0014*/ 	.short	0x0160
        /*0016*/ 	.short	0x007c


	//----- nvinfo : EIATTR_CBANK_PARAM_SIZE
	.align		4
.L_21135:
        /*0018*/ 	.byte	0x03, 0x19
        /*001a*/ 	.short	0x007c


	//----- nvinfo : EIATTR_KPARAM_INFO
	.align		4
        /*001c*/ 	.byte	0x04, 0x17
        /*001e*/ 	.short	(.L_21137 - .L_21136)
.L_21136:
        /*0020*/ 	.word	0x00000000
        /*0024*/ 	.short	0x0013
        /*0026*/ 	.short	0x0078
        /*0028*/ 	.byte	0x00, 0xf0, 0x11, 0x00


	//----- nvinfo : EIATTR_KPARAM_INFO
	.align		4
.L_21137:
        /*002c*/ 	.byte	0x04, 0x17
        /*002e*/ 	.short	(.L_21139 - .L_21138)
.L_21138:
        /*0030*/ 	.word	0x00000000
        /*0034*/ 	.short	0x0012
        /*0036*/ 	.short	0x0074
        /*0038*/ 	.byte	0x00, 0xf0, 0x11, 0x00


	//----- nvinfo : EIATTR_KPARAM_INFO
	.align		4
.L_21139:
        /*003c*/ 	.byte	0x04, 0x17
        /*003e*/ 	.short	(.L_21141 - .L_21140)
.L_21140:
        /*0040*/ 	.word	0x00000000
        /*0044*/ 	.short	0x0011
        /*0046*/ 	.short	0x0070
        /*0048*/ 	.byte	0x00, 0xf0, 0x11, 0x00


	//----- nvinfo : EIATTR_KPARAM_INFO
	.align		4
.L_21141:
        /*004c*/ 	.byte	0x04, 0x17
        /*004e*/ 	.short	(.L_21143 - .L_21142)
.L_21142:
        /*0050*/ 	.word	0x00000000
        /*0054*/ 	.short	0x0010
        /*0056*/ 	.short	0x006c
        /*0058*/ 	.byte	0x00, 0xf0, 0x11, 0x00


	//----- nvinfo : EIATTR_KPARAM_INFO
	.align		4
.L_21143:
        /*005c*/ 	.byte	0x04, 0x17
        /*005e*/ 	.short	(.L_21145 - .L_21144)
.L_21144:
        /*0060*/ 	.word	0x00000000
        /*0064*/ 	.short	0x000f
        /*0066*/ 	.short	0x0068
        /*0068*/ 	.byte	0x00, 0xf0, 0x11, 0x00


	//----- nvinfo : EIATTR_KPARAM_INFO
	.align		4
.L_21145:
        /*006c*/ 	.byte	0x04, 0x17
        /*006e*/ 	.short	(.L_21147 - .L_21146)
.L_21146:
        /*0070*/ 	.word	0x00000000
        /*0074*/ 	.short	0x000e
        /*0076*/ 	.short	0x0060
        /*0078*/ 	.byte	0x00, 0xf0, 0x21, 0x00


	//----- nvinfo : EIATTR_KPARAM_INFO
	.align		4
.L_21147:
        /*007c*/ 	.byte	0x04, 0x17
        /*007e*/ 	.short	(.L_21149 - .L_21148)
.L_21148:
        /*0080*/ 	.word	0x00000000
        /*0084*/ 	.short	0x000d
        /*0086*/ 	.short	0x0058
        /*0088*/ 	.byte	0x00, 0xf0, 0x21, 0x00


	//----- nvinfo : EIATTR_KPARAM_INFO
	.align		4
.L_21149:
        /*008c*/ 	.byte	0x04, 0x17
        /*008e*/ 	.short	(.L_21151 - .L_21150)
.L_21150:
        /*0090*/ 	.word	0x00000000
        /*0094*/ 	.short	0x000c
        /*0096*/ 	.short	0x0050
        /*0098*/ 	.byte	0x00, 0xf0, 0x11, 0x00


	//----- nvinfo : EIATTR_KPARAM_INFO
	.align		4
.L_21151:
        /*009c*/ 	.byte	0x04, 0x17
        /*009e*/ 	.short	(.L_21153 - .L_21152)
.L_21152:
        /*00a0*/ 	.word	0x00000000
        /*00a4*/ 	.short	0x000b
        /*00a6*/ 	.short	0x004c
        /*00a8*/ 	.byte	0x00, 0xf0, 0x11, 0x00


	//----- nvinfo : EIATTR_KPARAM_INFO
	.align		4
.L_21153:
        /*00ac*/ 	.byte	0x04, 0x17
        /*00ae*/ 	.short	(.L_21155 - .L_21154)
.L_21154:
        /*00b0*/ 	.word	0x00000000
        /*00b4*/ 	.short	0x000a
        /*00b6*/ 	.short	0x0048
        /*00b8*/ 	.byte	0x00, 0xf0, 0x11, 0x00


	//----- nvinfo : EIATTR_KPARAM_INFO
	.align		4
.L_21155:
        /*00bc*/ 	.byte	0x04, 0x17
        /*00be*/ 	.short	(.L_21157 - .L_21156)
.L_21156:
        /*00c0*/ 	.word	0x00000000
        /*00c4*/ 	.short	0x0009
        /*00c6*/ 	.short	0x0040
        /*00c8*/ 	.byte	0x00, 0xf0, 0x21, 0x00


	//----- nvinfo : EIATTR_KPARAM_INFO
	.align		4
.L_21157:
        /*00cc*/ 	.byte	0x04, 0x17
        /*00ce*/ 	.short	(.L_21159 - .L_21158)
.L_21158:
        /*00d0*/ 	.word	0x00000000
        /*00d4*/ 	.short	0x0008
        /*00d6*/ 	.short	0x0038
        /*00d8*/ 	.byte	0x00, 0xf0, 0x11, 0x00


	//----- nvinfo : EIATTR_KPARAM_INFO
	.align		4
.L_21159:
        /*00dc*/ 	.byte	0x04, 0x17
        /*00de*/ 	.short	(.L_21161 - .L_21160)
.L_21160:
        /*00e0*/ 	.word	0x00000000
        /*00e4*/ 	.short	0x0007
        /*00e6*/ 	.short	0x0030
        /*00e8*/ 	.byte	0x00, 0xf0, 0x21, 0x00


	//----- nvinfo : EIATTR_KPARAM_INFO
	.align		4
.L_21161:
        /*00ec*/ 	.byte	0x04, 0x17
        /*00ee*/ 	.short	(.L_21163 - .L_21162)
.L_21162:
        /*00f0*/ 	.word	0x00000000
        /*00f4*/ 	.short	0x0006
        /*00f6*/ 	.short	0x0028
        /*00f8*/ 	.byte	0x00, 0xf0, 0x21, 0x00


	//----- nvinfo : EIATTR_KPARAM_INFO
	.align		4
.L_21163:
        /*00fc*/ 	.byte	0x04, 0x17
        /*00fe*/ 	.short	(.L_21165 - .L_21164)
.L_21164:
        /*0100*/ 	.word	0x00000000
        /*0104*/ 	.short	0x0005
        /*0106*/ 	.short	0x0024
        /*0108*/ 	.byte	0x00, 0xf0, 0x11, 0x00


	//----- nvinfo : EIATTR_KPARAM_INFO
	.align		4
.L_21165:
        /*010c*/ 	.byte	0x04, 0x17
        /*010e*/ 	.short	(.L_21167 - .L_21166)
.L_21166:
        /*0110*/ 	.word	0x00000000
        /*0114*/ 	.short	0x0004
        /*0116*/ 	.short	0x0020
        /*0118*/ 	.byte	0x00, 0xf0, 0x11, 0x00


	//----- nvinfo : EIATTR_KPARAM_INFO
	.align		4
.L_21167:
        /*011c*/ 	.byte	0x04, 0x17
        /*011e*/ 	.short	(.L_21169 - .L_21168)
.L_21168:
        /*0120*/ 	.word	0x00000000
        /*0124*/ 	.short	0x0003
        /*0126*/ 	.short	0x0018
        /*0128*/ 	.byte	0x00, 0xf0, 0x21, 0x00


	//----- nvinfo : EIATTR_KPARAM_INFO
	.align		4
.L_21169:
        /*012c*/ 	.byte	0x04, 0x17
        /*012e*/ 	.short	(.L_21171 - .L_21170)
.L_21170:
        /*0130*/ 	.word	0x00000000
        /*0134*/ 	.short	0x0002
        /*0136*/ 	.short	0x0010
        /*0138*/ 	.byte	0x00, 0xf0, 0x21, 0x00


	//----- nvinfo : EIATTR_KPARAM_INFO
	.align		4
.L_21171:
        /*013c*/ 	.byte	0x04, 0x17
        /*013e*/ 	.short	(.L_21173 - .L_21172)
.L_21172:
        /*0140*/ 	.word	0x00000000
        /*0144*/ 	.short	0x0001
        /*0146*/ 	.short	0x0008
        /*0148*/ 	.byte	0x00, 0xf0, 0x21, 0x00


	//----- nvinfo : EIATTR_KPARAM_INFO
	.align		4
.L_21173:
        /*014c*/ 	.byte	0x04, 0x17
        /*014e*/ 	.short	(.L_21175 - .L_21174)
.L_21174:
        /*0150*/ 	.word	0x00000000
        /*0154*/ 	.short	0x0000
        /*0156*/ 	.short	0x0000
        /*0158*/ 	.byte	0x00, 0xf0, 0x21, 0x00


	//----- nvinfo : EIATTR_MAXREG_COUNT
	.align		4
.L_21175:
        /*015c*/ 	.byte	0x03, 0x1b
        /*015e*/ 	.short	0x00ff


	//----- nvinfo : EIATTR_NUM_BARRIERS
	.align		4
        /*0160*/ 	.byte	0x02, 0x4c
        /*0162*/ 	.byte	0x01
	.zero		1


	//----- nvinfo : EIATTR_EXTERNS
	.align		4
        /*0164*/ 	.byte	0x04, 0x0f
        /*0166*/ 	.short	(.L_21177 - .L_21176)


	//   ....[0]....
	.align		4
.L_21176:
        /*0168*/ 	.word	index@(__assertfail)


	//----- nvinfo : EIATTR_MERCURY_ISA_VERSION
	.align		4
.L_21177:
        /*016c*/ 	.byte	0x03, 0x5f
        /*016e*/ 	.short	0x0000


	//----- nvinfo : EIATTR_COOP_GROUP_MASK_REGIDS
	.align		4
        /*0170*/ 	.byte	0x04, 0x29
        /*0172*/ 	.short	(.L_21179 - .L_21178)


	//   ....[0]....
.L_21178:
        /*0174*/ 	.word	0xffffffff


	//   ....[1]....
        /*0178*/ 	.word	0xffffffff


	//   ....[2]....
        /*017c*/ 	.word	0xffffffff


	//   ....[3]....
        /*0180*/ 	.word	0xffffffff


	//   ....[4]....
        /*0184*/ 	.word	0xffffffff


	//   ....[5]....
        /*0188*/ 	.word	0xffffffff


	//   ....[6]....
        /*018c*/ 	.word	0xffffffff


	//   ....[7]....
        /*0190*/ 	.word	0xffffffff


	//   ....[8]....
        /*0194*/ 	.word	0xffffffff


	//   ....[9]....
        /*0198*/ 	.word	0xffffffff


	//   ....[10]....
        /*019c*/ 	.word	0xffffffff


	//   ....[11]....
        /*01a0*/ 	.word	0xffffffff


	//   ....[12]....
        /*01a4*/ 	.word	0xffffffff


	//   ....[13]....
        /*01a8*/ 	.word	0xffffffff


	//   ....[14]....
        /*01ac*/ 	.word	0xffffffff


	//   ....[15]....
        /*01b0*/ 	.word	0xffffffff


	//----- nvinfo : EIATTR_COOP_GROUP_INSTR_OFFSETS
	.align		4
.L_21179:
        /*01b4*/ 	.byte	0x04, 0x28
        /*01b6*/ 	.short	(.L_21181 - .L_21180)


	//   ....[0]....
.L_21180:
        /*01b8*/ 	.word	0x000001a0


	//   ....[1]....
        /*01bc*/ 	.word	0x000001c0


	//   ....[2]....
        /*01c0*/ 	.word	0x00000270


	//   ....[3]....
        /*01c4*/ 	.word	0x00000290


	//   ....[4]....
        /*01c8*/ 	.word	0x000002b0


	//   ....[5]....
        /*01cc*/ 	.word	0x00001070


	//   ....[6]....
        /*01d0*/ 	.word	0x000010e0


	//   ....[7]....
        /*01d4*/ 	.word	0x00001100


	//   ....[8]....
        /*01d8*/ 	.word	0x00001120


	//   ....[9]....
        /*01dc*/ 	.word	0x00001140


	//   ....[10]....
        /*01e0*/ 	.word	0x00001190


	//   ....[11]....
        /*01e4*/ 	.word	0x000011b0


	//   ....[12]....
        /*01e8*/ 	.word	0x000011d0


	//   ....[13]....
        /*01ec*/ 	.word	0x00002680


	//   ....[14]....
        /*01f0*/ 	.word	0x00002700


	//   ....[15]....
        /*01f4*/ 	.word	0x00002760


	//----- nvinfo : EIATTR_SYSCALL_OFFSETS
	.align		4
.L_21181:
        /*01f8*/ 	.byte	0x04, 0x46
        /*01fa*/ 	.short	(.L_21183 - .L_21182)


	//   ....[0]....
.L_21182:
        /*01fc*/ 	.word	0x00002610


	//----- nvinfo : EIATTR_EXIT_INSTR_OFFSETS
	.align		4
.L_21183:
        /*0200*/ 	.byte	0x04, 0x1c
        /*0202*/ 	.short	(.L_21185 - .L_21184)


	//   ....[0]....
.L_21184:
        /*0204*/ 	.word	0x000020a0


	//   ....[1]....
        /*0208*/ 	.word	0x00002470


	//   ....[2]....
        /*020c*/ 	.word	0x000024e0


	//   ....[3]....
        /*0210*/ 	.word	0x00002620


	//----- nvinfo : EIATTR_CTAIDZ_USED
	.align		4
.L_21185:
        /*0214*/ 	.byte	0x01, 0x04
	.zero		2


	//----- nvinfo : EIATTR_CRS_STACK_SIZE
	.align		4
        /*0218*/ 	.byte	0x04, 0x1e
        /*021a*/ 	.short	(.L_21187 - .L_21186)
.L_21186:
        /*021c*/ 	.word	0x00000000
.L_21187:


//--------------------- .nv.info._ZN4vllm25paged_attention_v1_kernelIfhLi112ELi8ELi128ELNS_18Fp8KVCacheDataTypeE1ELb0EEEvPT_PKS2_PKT0_S8_ifPKiSA_iPKfiiiSC_SC_iiiii --------------------------
	.section	.nv.info._ZN4vllm25paged_attention_v1_kernelIfhLi112ELi8ELi128ELNS_18Fp8KVCacheDataTypeE1ELb0EEEvPT_PKS2_PKT0_S8_ifPKiSA_iPKfiiiSC_SC_iiiii,"",@"SHT_CUDA_INFO"
	.sectionflags	@""
	.align	4


	//----- nvinfo : EIATTR_CUDA_API_VERSION
	.align		4
        /*0000*/ 	.byte	0x04, 0x37
        /*0002*/ 	.short	(.L_21189 - .L_21188)
.L_21188:
        /*0004*/ 	.word	0x00000082


	//----- nvinfo : EIATTR_SW2861232_WAR
	.align		4
.L_21189:
        /*0008*/ 	.byte	0x01, 0x35
	.zero		2


	//----- nvinfo : EIATTR_PARAM_CBANK
	.align		4
        /*000c*/ 	.byte	0x04, 0x0a
        /*000e*/ 	.short	(.L_21191 - .L_21190)
	.align		4
.L_21190:
        /*0010*/ 	.word	index@(.nv.constant0._ZN4vllm25paged_attention_v1_kernelIfhLi112ELi8ELi128ELNS_18Fp8KVCacheDataTypeE1ELb0EEEvPT_PKS2_PKT0_S8_ifPKiSA_iPKfiiiSC_SC_iiiii)
        /*0014*/ 	.short	0x0160
        /*0016*/ 	.short	0x007c


	//----- nvinfo : EIATTR_CBANK_PARAM_SIZE
	.align		4
.L_21191:
        /*0018*/ 	.byte	0x03, 0x19
        /*001a*/ 	.short	0x007c


	//----- nvinfo : EIATTR_KPARAM_INFO
	.align		4
        /*001c*/ 	.byte	0x04, 0x17
        /*001e*/ 	.short	(.L_21193 - .L_21192)
.L_21192:
        /*0020*/ 	.word	0x00000000
        /*0024*/ 	.short	0x0013
        /*0026*/ 	.short	0x0078
        /*0028*/ 	.byte	0x00, 0xf0, 0x11, 0x00


	//----- nvinfo : EIATTR_KPARAM_INFO
	.align		4
.L_21193:
        /*002c*/ 	.byte	0x04, 0x17
        /*002e*/ 	.short	(.L_21195 - .L_21194)
.L_21194:
        /*0030*/ 	.word	0x00000000
        /*0034*/ 	.short	0x0012
        /*0036*/ 	.short	0x0074
        /*0038*/ 	.byte	0x00, 0xf0, 0x11, 0x00


	//----- nvinfo : EIATTR_KPARAM_INFO
	.align		4
.L_21195:
        /*003c*/ 	.byte	0x04, 0x17
        /*003e*/ 	.short	(.L_21197 - .L_21196)
.L_21196:
        /*0040*/ 	.word	0x00000000
        /*0044*/ 	.short	0x0011
        /*0046*/ 	.short	0x0070
        /*0048*/ 	.byte	0x00, 0xf0, 0x11, 0x00


	//----- nvinfo : EIATTR_KPARAM_INFO
	.align		4
.L_21197:
        /*004c*/ 	.byte	0x04, 0x17
        /*004e*/ 	.short	(.L_21199 - .L_21198)
.L_21198:
        /*0050*/ 	.word	0x00000000
        /*0054*/ 	.short	0x0010
        /*0056*/ 	.short	0x006c
        /*0058*/ 	.byte	0x00, 0xf0, 0x11, 0x00


	//----- nvinfo : EIATTR_KPARAM_INFO
	.align		4
.L_21199:
        /*005c*/ 	.byte	0x04, 0x17
        /*005e*/ 	.short	(.L_21201 - .L_21200)
.L_21200:
        /*0060*/ 	.word	0x00000000
        /*0064*/ 	.short	0x000f
        /*0066*/ 	.short	0x0068
        /*0068*/ 	.byte	0x00, 0xf0, 0x11, 0x00


	//----- nvinfo : EIATTR_KPARAM_INFO
	.align		4
.L_21201:
        /*006c*/ 	.byte	0x04, 0x17
        /*006e*/ 	.short	(.L_21203 - .L_21202)
.L_21202:
        /*0070*/ 	.word	0x00000000
        /*0074*/ 	.short	0x000e
        /*0076*/ 	.short	0x0060
        /*0078*/ 	.byte	0x00, 0xf0, 0x21, 0x00


	//----- nvinfo : EIATTR_KPARAM_INFO
	.align		4
.L_21203:
        /*007c*/ 	.byte	0x04, 0x17
        /*007e*/ 	.short	(.L_21205 - .L_21204)
.L_21204:
        /*0080*/ 	.word	0x00000000
        /*0084*/ 	.short	0x000d
        /*0086*/ 	.short	0x0058
        /*0088*/ 	.byte	0x00, 0xf0, 0x21, 0x00


	//----- nvinfo : EIATTR_KPARAM_INFO
	.align		4
.L_21205:
        /*008c*/ 	.byte	0x04, 0x17
        /*008e*/ 	.short	(.L_21207 - .L_21206)
.L_21206:
        /*0090*/ 	.word	0x00000000
        /*0094*/ 	.short	0x000c
        /*0096*/ 	.short	0x0050
        /*0098*/ 	.byte	0x00, 0xf0, 0x11, 0x00


	//----- nvinfo : EIATTR_KPARAM_INFO
	.align		4
.L_21207:
        /*009c*/ 	.byte	0x04, 0x17
        /*009e*/ 	.short	(.L_21209 - .L_21208)
.L_21208:
        /*00a0*/ 	.word	0x00000000
        /*00a4*/ 	.short	0x000b
        /*00a6*/ 	.short	0x004c
        /*00a8*/ 	.byte	0x00, 0xf0, 0x11, 0x00


	//----- nvinfo : EIATTR_KPARAM_INFO
	.align		4
.L_21209:
        /*00ac*/ 	.byte	0x04, 0x17
        /*00ae*/ 	.short	(.L_21211 - .L_21210)
.L_21210:
        /*00b0*/ 	.word	0x00000000
        /*00b4*/ 	.short	0x000a
        /*00b6*/ 	.short	0x0048
        /*00b8*/ 	.byte	0x00, 0xf0, 0x11, 0x00


	//----- nvinfo : EIATTR_KPARAM_INFO
	.align		4
.L_21211:
        /*00bc*/ 	.byte	0x04, 0x17
        /*00be*/ 	.short	(.L_21213 - .L_21212)
.L_21212:
        /*00c0*/ 	.word	0x00000000
        /*00c4*/ 	.short	0x0009
        /*00c6*/ 	.short	0x0040
        /*00c8*/ 	.byte	0x00, 0xf0, 0x21, 0x00


	//----- nvinfo : EIATTR_KPARAM_INFO
	.align		4
.L_21213:
        /*00cc*/ 	.byte	0x04, 0x17
        /*00ce*/ 	.short	(.L_21215 - .L_21214)
.L_21214:
        /*00d0*/ 	.word	0x00000000
        /*00d4*/ 	.short	0x0008
        /*00d6*/ 	.short	0x0038
        /*00d8*/ 	.byte	0x00, 0xf0, 0x11, 0x00


	//----- nvinfo : EIATTR_KPARAM_INFO
	.align		4
.L_21215:
        /*00dc*/ 	.byte	0x04, 0x17
        /*00de*/ 	.short	(.L_21217 - .L_21216)
.L_21216:
        /*00e0*/ 	.word	0x00000000
        /*00e4*/ 	.short	0x0007
        /*00e6*/ 	.short	0x0030
        /*00e8*/ 	.byte	0x00, 0xf0, 0x21, 0x00


	//----- nvinfo : EIATTR_KPARAM_INFO
	.align		4
.L_21217:
        /*00ec*/ 	.byte	0x04, 0x17
        /*00ee*/ 	.short	(.L_21219 - .L_21218)
.L_21218:
        /*00f0*/ 	.word	0x00000000
        /*00f4*/ 	.short	0x0006
        /*00f6*/ 	.short	0x0028
        /*00f8*/ 	.byte	0x00, 0xf0, 0x21, 0x00


	//----- nvinfo : EIATTR_KPARAM_INFO
	.align		4
.L_21219:
        /*00fc*/ 	.byte	0x04, 0x17
        /*00fe*/ 	.short	(.L_21221 - .L_21220)
.L_21220:
        /*0100*/ 	.word	0x00000000
        /*0104*/ 	.short	0x0005
        /*0106*/ 	.short	0x0024
        /*0108*/ 	.byte	0x00, 0xf0, 0x11, 0x00


	//----- nvinfo : EIATTR_KPARAM_INFO
	.align		4
.L_21221:
        /*010c*/ 	.byte	0x04, 0x17
        /*010e*/ 	.short	(.L_21223 - .L_21222)
.L_21222:
        /*0110*/ 	.word	0x00000000
        /*0114*/ 	.short	0x0004
        /*0116*/ 	.short	0x0020
        /*0118*/ 	.byte	0x00, 0xf0, 0x11, 0x00


	//----- nvinfo : EIATTR_KPARAM_INFO
	.align		4
.L_21223:
        /*011c*/ 	.byte	0x04, 0x17
        /*011e*/ 	.short	(.L_21225 - .L_21224)
.L_21224:
        /*0120*/ 	.word	0x00000000
        /*0124*/ 	.short	0x0003
        /*0126*/ 	.short	0x0018
        /*0128*/ 	.byte	0x00, 0xf0, 0x21, 0x00


	//----- nvinfo : EIATTR_KPARAM_INFO
	.align		4
.L_21225:
        /*012c*/ 	.byte	0x04, 0x17
        /*012e*/ 	.short	(.L_21227 - .L_21226)
.L_21226:
        /*0130*/ 	.word	0x00000000
        /*0134*/ 	.short	0x0002
        /*0136*/ 	.short	0x0010
        /*0138*/ 	.byte	0x00, 0xf0, 0x21, 0x00


	//----- nvinfo : EIATTR_KPARAM_INFO
	.align		4
.L_21227:
        /*013c*/ 	.byte	0x04, 0x17
        /*013e*/ 	.short	(.L_21229 - .L_21228)
.L_21228:
        /*0140*/ 	.word	0x00000000
        /*0144*/ 	.short	0x0001
        /*0146*/ 	.short	0x0008
        /*0148*/ 	.byte	0x00, 0xf0, 0x21, 0x00


	//----- nvinfo : EIATTR_KPARAM_INFO
	.align		4
.L_21229:
        /*014c*/ 	.byte	0x04, 0x17
        /*014e*/ 	.short	(.L_21231 - .L_21230)
.L_21230:
        /*0150*/ 	.word	0x00000000
        /*0154*/ 	.short	0x0000
        /*0156*/ 	.short	0x0000
        /*0158*/ 	.byte	0x00, 0xf0, 0x21, 0x00


	//----- nvinfo : EIATTR_MAXREG_COUNT
	.align		4
.L_21231:
        /*015c*/ 	.byte	0x03, 0x1b
        /*015e*/ 	.short	0x00ff


	//----- nvinfo : EIATTR_NUM_BARRIERS
	.align		4
        /*0160*/ 	.byte	0x02, 0x4c
        /*0162*/ 	.byte	0x01
	.zero		1


	//----- nvinfo : EIATTR_EXTERNS
	.align		4
        /*0164*/ 	.byte	0x04, 0x0f
        /*0166*/ 	.short	(.L_21233 - .L_21232)


	//   ....[0]....
	.align		4
.L_21232:
        /*0168*/ 	.word	index@(__assertfail)


	//----- nvinfo : EIATTR_MERCURY_ISA_VERSION
	.align		4
.L_21233:
        /*016c*/ 	.byte	0x03, 0x5f
        /*016e*/ 	.short	0x0000


	//----- nvinfo : EIATTR_COOP_GROUP_MASK_REGIDS
	.align		4
        /*0170*/ 	.byte	0x04, 0x29
        /*0172*/ 	.short	(.L_21235 - .L_21234)


	//   ....[0]....
.L_21234:
        /*0174*/ 	.word	0xffffffff


	//   ....[1]....
        /*0178*/ 	.word	0xffffffff


	//   ....[2]....
        /*017c*/ 	.word	0xffffffff


	//   ....[3]....
        /*0180*/ 	.word	0xffffffff


	//   ....[4]....
        /*0184*/ 	.word	0xffffffff


	//   ....[5]....
        /*0188*/ 	.word	0xffffffff


	//   ....[6]....
        /*018c*/ 	.word	0xffffffff


	//   ....[7]....
        /*0190*/ 	.word	0xffffffff


	//   ....[8]....
        /*0194*/ 	.word	0xffffffff


	//   ....[9]....
        /*0198*/ 	.word	0xffffffff


	//   ....[10]....
        /*019c*/ 	.word	0xffffffff


	//   ....[11]....
        /*01a0*/ 	.word	0xffffffff


	//   ....[12]....
        /*01a4*/ 	.word	0xffffffff


	//   ....[13]....
        /*01a8*/ 	.word	0xffffffff


	//   ....[14]....
        /*01ac*/ 	.word	0xffffffff


	//   ....[15]....
        /*01b0*/ 	.word	0xffffffff


	//----- nvinfo : EIATTR_COOP_GROUP_INSTR_OFFSETS
	.align		4
.L_21235:
        /*01b4*/ 	.byte	0x04, 0x28
        /*01b6*/ 	.short	(.L_21237 - .L_21236)


	//   ....[0]....
.L_21236:
        /*01b8*/ 	.word	0x000001a0


	//   ....[1]....
        /*01bc*/ 	.word	0x000001c0


	//   ....[2]....
        /*01c0*/ 	.word	0x00000270


	//   ....[3]....
        /*01c4*/ 	.word	0x00000290


	//   ....[4]....
        /*01c8*/ 	.word	0x000002b0


	//   ....[5]....
        /*01cc*/ 	.word	0x00001070


	//   ....[6]....
        /*01d0*/ 	.word	0x000010e0


	//   ....[7]....
        /*01d4*/ 	.word	0x00001100


	//   ....[8]....
        /*01d8*/ 	.word	0x00001120


	//   ....[9]....
        /*01dc*/ 	.word	0x00001140


	//   ....[10]....
        /*01e0*/ 	.word	0x00001190


	//   ....[11]....
        /*01e4*/ 	.word	0x000011b0


	//   ....[12]....
        /*01e8*/ 	.word	0x000011d0


	//   ....[13]....
        /*01ec*/ 	.word	0x000023f0


	//   ....[14]....
        /*01f0*/ 	.word	0x00002460


	//   ....[15]....
        /*01f4*/ 	.word	0x000024c0


	//----- nvinfo : EIATTR_SYSCALL_OFFSETS
	.align		4
.L_21237:
        /*01f8*/ 	.byte	0x04, 0x46
        /*01fa*/ 	.short	(.L_21239 - .L_21238)


	//   ....[0]....
.L_21238:
        /*01fc*/ 	.word	0x00002380


	//----- nvinfo : EIATTR_EXIT_INSTR_OFFSETS
	.align		4
.L_21239:
        /*0200*/ 	.byte	0x04, 0x1c
        /*0202*/ 	.short	(.L_21241 - .L_21240)


	//   ....[0]....
.L_21240:
        /*0204*/ 	.word	0x00001ed0


	//   ....[1]....
        /*0208*/ 	.word	0x00001ee0


	//   ....[2]....
        /*020c*/ 	.word	0x00002250


	//   ....[3]....
        /*0210*/ 	.word	0x00002390


	//----- nvinfo : EIATTR_CTAIDZ_USED
	.align		4
.L_21241:
        /*0214*/ 	.byte	0x01, 0x04
	.zero		2


	//----- nvinfo : EIATTR_CRS_STACK_SIZE
	.align		4
        /*0218*/ 	.byte	0x04, 0x1e
        /*021a*/ 	.short	(.L_21243 - .L_21242)
.L_21242:
        /*021c*/ 	.word	0x00000000
.L_21243:


//--------------------- .nv.info._ZN4vllm25paged_attention_v1_kernelIfhLi96ELi8ELi128ELNS_18Fp8KVCacheDataTypeE1ELb0EEEvPT_PKS2_PKT0_S8_ifPKiSA_iPKfiiiSC_SC_iiiii --------------------------
	.section	.nv.info._ZN4vllm25paged_attention_v1_kernelIfhLi96ELi8ELi128ELNS_18Fp8KVCacheDataTypeE1ELb0EEEvPT_PKS2_PKT0_S8_ifPKiSA_iPKfiiiSC_SC_iiiii,"",@"SHT_CUDA_INFO"
	.sectionflags	@""
	.align	4


	//----- nvinfo : EIATTR_CUDA_API_VERSION
	.align		4
        /*0000*/ 	.byte	0x04, 0x37
        /*0002*/ 	.short	(.L_21245 - .L_21244)
.L_21244:
        /*0004*/ 	.word	0x00000082


	//----- nvinfo : EIATTR_SW2861232_WAR
	.align		4
.L_21245:
        /*0008*/ 	.byte	0x01, 0x35
	.zero		2


	//----- nvinfo : EIATTR_PARAM_CBANK
	.align		4
        /*000c*/ 	.byte	0x04, 0x0a
        /*000e*/ 	.short	(.L_21247 - .L_21246)
	.align		4
.L_21246:
        /*0010*/ 	.word	index@(.nv.constant0._ZN4vllm25paged_attention_v1_kernelIfhLi96ELi8ELi128ELNS_18Fp8KVCacheDataTypeE1ELb0EEEvPT_PKS2_PKT0_S8_ifPKiSA_iPKfiiiSC_SC_iiiii)
        /*0014*/ 	.short	0x0160
        /*0016*/ 	.short	0x007c


	//----- nvinfo : EIATTR_CBANK_PARAM_SIZE
	.align		4
.L_21247:
        /*0018*/ 	.byte	0x03, 0x19
        /*001a*/ 	.short	0x007c


	//----- nvinfo : EIATTR_KPARAM_INFO
	.align		4
        /*001c*/ 	.byte	0x04, 0x17
        /*001e*/ 	.short	(.L_21249 - .L_21248)
.L_21248:
        /*0020*/ 	.word	0x00000000
        /*0024*/ 	.short	0x0013
        /*0026*/ 	.short	0x0078
        /*0028*/ 	.byte	0x00, 0xf0, 0x11, 0x00


	//----- nvinfo : EIATTR_KPARAM_INFO
	.align		4
.L_21249:
        /*002c*/ 	.byte	0x04, 0x17
        /*002e*/ 	.short	(.L_21251 - .L_21250)
.L_21250:
        /*0030*/ 	.word	0x00000000
        /*0034*/ 	.short	0x0012
        /*0036*/ 	.short	0x0074
        /*0038*/ 	.byte	0x00, 0xf0, 0x11, 0x00


	//----- nvinfo : EIATTR_KPARAM_INFO
	.align		4
.L_21251:
        /*003c*/ 	.byte	0x04, 0x17
        /*003e*/ 	.short	(.L_21253 - .L_21252)
.L_21252:
        /*0040*/ 	.word	0x00000000
        /*0044*/ 	.short	0x0011
        /*0046*/ 	.short	0x0070
        /*0048*/ 	.byte	0x00, 0xf0, 0x11, 0x00


	//----- nvinfo : EIATTR_KPARAM_INFO
	.align		4
.L_21253:
        /*004c*/ 	.byte	0x04, 0x17
        /*004e*/ 	.short	(.L_21255 - .L_21254)
.L_21254:
        /*0050*/ 	.word	0x00000000
        /*0054*/ 	.short	0x0010
        /*0056*/ 	.short	0x006c
        /*0058*/ 	.byte	0x00, 0xf0, 0x11, 0x00


	//----- nvinfo : EIATTR_KPARAM_INFO
	.align		4
.L_21255:
        /*005c*/ 	.byte	0x04, 0x17
        /*005e*/ 	.short	(.L_21257 - .L_21256)
.L_21256:
        /*0060*/ 	.word	0x00000000
        /*0064*/ 	.short	0x000f
        /*0066*/ 	.short	0x0068
        /*0068*/ 	.byte	0x00, 0xf0, 0x11, 0x00


	//----- nvinfo : EIATTR_KPARAM_INFO
	.align		4
.L_21257:
        /*006c*/ 	.byte	0x04, 0x17
        /*006e*/ 	.short	(.L_21259 - .L_21258)
.L_21258:
        /*0070*/ 	.word	0x00000000
        /*0074*/ 	.short	0x000e
        /*0076*/ 	.short	0x0060
        /*0078*/ 	.byte	0x00, 0xf0, 0x21, 0x00


	//----- nvinfo : EIATTR_KPARAM_INFO
	.align		4
.L_21259:
        /*007c*/ 	.byte	0x04, 0x17
        /*007e*/ 	.short	(.L_21261 - .L_21260)
.L_21260:
        /*0080*/ 	.word	0x00000000
        /*0084*/ 	.short	0x000d
        /*0086*/ 	.short	0x0058
        /*0088*/ 	.byte	0x00, 0xf0, 0x21, 0x00


	//----- nvinfo : EIATTR_KPARAM_INFO
	.align		4
.L_21261:
        /*008c*/ 	.byte	0x04, 0x17
        /*008e*/ 	.short	(.L_21263 - .L_21262)
.L_21262:
        /*0090*/ 	.word	0x00000000
        /*0094*/ 	.short	0x000c
        /*0096*/ 	.short	0x0050
        /*0098*/ 	.byte	0x00, 0xf0, 0x11, 0x00


	//----- nvinfo : EIATTR_KPARAM_INFO
	.align		4
.L_21263:
        /*009c*/ 	.byte	0x04, 0x17
        /*009e*/ 	.short	(.L_21265 - .L_21264)
.L_21264:
        /*00a0*/ 	.word	0x00000000
        /*00a4*/ 	.short	0x000b
        /*00a6*/ 	.short	0x004c
        /*00a8*/ 	.byte	0x00, 0xf0, 0x11, 0x00


	//----- nvinfo : EIATTR_KPARAM_INFO
	.align		4
.L_21265:
        /*00ac*/ 	.byte	0x04, 0x17
        /*00ae*/ 	.short	(.L_21267 - .L_21266)
.L_21266:
        /*00b0*/ 	.word	0x00000000
        /*00b4*/ 	.short	0x000a
        /*00b6*/ 	.short	0x0048
        /*00b8*/ 	.byte	0x00, 0xf0, 0x11, 0x00


	//----- nvinfo : EIATTR_KPARAM_INFO
	.align		4
.L_21267:
        /*00bc*/ 	.byte	0x04, 0x17
        /*00be*/ 	.short	(.L_21269 - .L_21268)
.L_21268:
        /*00c0*/ 	.word	0x00000000
        /*00c4*/ 	.short	0x0009
        /*00c6*/ 	.short	0x0040
        /*00c8*/ 	.byte	0x00, 0xf0, 0x21, 0x00


	//----- nvinfo : EIATTR_KPARAM_INFO
	.align		4
.L_21269:
        /*00cc*/ 	.byte	0x04, 0x17
        /*00ce*/ 	.short	(.L_21271 - .L_21270)
.L_21270:
        /*00d0*/ 	.word	0x00000000
        /*00d4*/ 	.short	0x0008
        /*00d6*/ 	.short	0x0038
        /*00d8*/ 	.byte	0x00, 0xf0, 0x11, 0x00


	//----- nvinfo : EIATTR_KPARAM_INFO
	.align		4
.L_21271:
        /*00dc*/ 	.byte	0x04, 0x17
        /*00de*/ 	.short	(.L_21273 - .L_21272)
.L_21272:
        /*00e0*/ 	.word	0x00000000
        /*00e4*/ 	.short	0x0007
        /*00e6*/ 	.short	0x0030
        /*00e8*/ 	.byte	0x00, 0xf0, 0x21, 0x00


	//----- nvinfo : EIATTR_KPARAM_INFO
	.align		4
.L_21273:
        /*00ec*/ 	.byte	0x04, 0x17
        /*00ee*/ 	.short	(.L_21275 - .L_21274)
.L_21274:
        /*00f0*/ 	.word	0x00000000
        /*00f4*/ 	.short	0x0006
        /*00f6*/ 	.short	0x0028
        /*00f8*/ 	.byte	0x00, 0xf0, 0x21, 0x00


	//----- nvinfo : EIATTR_KPARAM_INFO
	.align		4
.L_21275:
        /*00fc*/ 	.byte	0x04, 0x17
        /*00fe*/ 	.short	(.L_21277 - .L_21276)
.L_21276:
        /*0100*/ 	.word	0x00000000
        /*0104*/ 	.short	0x0005
        /*0106*/ 	.short	0x0024
        /*0108*/ 	.byte	0x00, 0xf0, 0x11, 0x00


	//----- nvinfo : EIATTR_KPARAM_INFO
	.align		4
.L_21277:
        /*010c*/ 	.byte	0x04, 0x17
        /*010e*/ 	.short	(.L_21279 - .L_21278)
.L_21278:
        /*0110*/ 	.word	0x00000000
        /*0114*/ 	.short	0x0004
        /*0116*/ 	.short	0x0020
        /*0118*/ 	.byte	0x00, 0xf0, 0x11, 0x00


	//----- nvinfo : EIATTR_KPARAM_INFO
	.align		4
.L_21279:
        /*011c*/ 	.byte	0x04, 0x17
        /*011e*/ 	.short	(.L_21281 - .L_21280)
.L_21280:
        /*0120*/ 	.word	0x00000000
        /*0124*/ 	.short	0x0003
        /*0126*/ 	.short	0x0018
        /*0128*/ 	.byte	0x00, 0xf0, 0x21, 0x00


	//----- nvinfo : EIATTR_KPARAM_INFO
	.align		4
.L_21281:
        /*012c*/ 	.byte	0x04, 0x17
        /*012e*/ 	.short	(.L_21283 - .L_21282)
.L_21282:
        /*0130*/ 	.word	0x00000000
        /*0134*/ 	.short	0x0002
        /*0136*/ 	.short	0x0010
        /*0138*/ 	.byte	0x00, 0xf0, 0x21, 0x00


	//----- nvinfo : EIATTR_KPARAM_INFO
	.align		4
.L_21283:
        /*013c*/ 	.byte	0x04, 0x17
        /*013e*/ 	.short	(.L_21285 - .L_21284)
.L_21284:
        /*0140*/ 	.word	0x00000000
        /*0144*/ 	.short	0x0001
        /*0146*/ 	.short	0x0008
        /*0148*/ 	.byte	0x00, 0xf0, 0x21, 0x00


	//----- nvinfo : EIATTR_KPARAM_INFO
	.align		4
.L_21285:
        /*014c*/ 	.byte	0x04, 0x17
        /*014e*/ 	.short	(.L_21287 - .L_21286)
.L_21286:
        /*0150*/ 	.word	0x00000000
        /*0154*/ 	.short	0x0000
        /*0156*/ 	.short	0x0000
        /*0158*/ 	.byte	0x00, 0xf0, 0x21, 0x00


	//----- nvinfo : EIATTR_MAXREG_COUNT
	.align		4
.L_21287:
        /*015c*/ 	.byte	0x03, 0x1b
        /*015e*/ 	.short	0x00ff


	//----- nvinfo : EIATTR_NUM_BARRIERS
	.align		4
        /*0160*/ 	.byte	0x02, 0x4c
        /*0162*/ 	.byte	0x01
	.zero		1


	//----- nvinfo : EIATTR_EXTERNS
	.align		4
        /*0164*/ 	.byte	0x04, 0x0f
        /*0166*/ 	.short	(.L_21289 - .L_21288)


	//   ....[0]....
	.align		4
.L_21288:
        /*0168*/ 	.word	index@(__assertfail)


	//----- nvinfo : EIATTR_MERCURY_ISA_VERSION
	.align		4
.L_21289:
        /*016c*/ 	.byte	0x03, 0x5f
        /*016e*/ 	.short	0x0000


	//----- nvinfo : EIATTR_COOP_GROUP_MASK_REGIDS
	.align		4
        /*0170*/ 	.byte	0x04, 0x29
        /*0172*/ 	.short	(.L_21291 - .L_21290)


	//   ....[0]....
.L_21290:
        /*0174*/ 	.word	0xffffffff


	//   ....[1]....
        /*0178*/ 	.word	0xffffffff


	//   ....[2]....
        /*017c*/ 	.word	0xffffffff


	//   ....[3]....
        /*0180*/ 	.word	0xffffffff


	//   ....[4]....
        /*0184*/ 	.word	0xffffffff


	//   ....[5]....
        /*0188*/ 	.word	0xffffffff


	//   ....[6]....
        /*018c*/ 	.word	0xffffffff


	//   ....[7]....
        /*0190*/ 	.word	0xffffffff


	//   ....[8]....
        /*0194*/ 	.word	0xffffffff


	//   ....[9]....
        /*0198*/ 	.word	0xffffffff


	//   ....[10]....
        /*019c*/ 	.word	0xffffffff


	//   ....[11]....
        /*01a0*/ 	.word	0xffffffff


	//   ....[12]....
        /*01a4*/ 	.word	0xffffffff


	//   ....[13]....
        /*01a8*/ 	.word	0xffffffff


	//   ....[14]....
        /*01ac*/ 	.word	0xffffffff


	//   ....[15]....
        /*01b0*/ 	.word	0xffffffff


	//----- nvinfo : EIATTR_COOP_GROUP_INSTR_OFFSETS
	.align		4
.L_21291:
        /*01b4*/ 	.byte	0x04, 0x28
        /*01b6*/ 	.short	(.L_21293 - .L_21292)


	//   ....[0]....
.L_21292:
        /*01b8*/ 	.word	0x000001a0


	//   ....[1]....
        /*01bc*/ 	.word	0x000001c0


	//   ....[2]....
        /*01c0*/ 	.word	0x00000270


	//   ....[3]....
        /*01c4*/ 	.word	0x00000290


	//   ....[4]....
        /*01c8*/ 	.word	0x000002b0


	//   ....[5]....
        /*01cc*/ 	.word	0x00001070


	//   ....[6]....
        /*01d0*/ 	.word	0x000010e0


	//   ....[7]....
        /*01d4*/ 	.word	0x00001100


	//   ....[8]....
        /*01d8*/ 	.word	0x00001120


	//   ....[9]....
        /*01dc*/ 	.word	0x00001140


	//   ....[10]....
        /*01e0*/ 	.word	0x00001190


	//   ....[11]....
        /*01e4*/ 	.word	0x000011b0


	//   ....[12]....
        /*01e8*/ 	.word	0x000011d0


	//   ....[13]....
        /*01ec*/ 	.word	0x00002320


	//   ....[14]....
        /*01f0*/ 	.word	0x00002390


	//   ....[15]....
        /*01f4*/ 	.word	0x000023f0


	//----- nvinfo : EIATTR_SYSCALL_OFFSETS
	.align		4
.L_21293:
        /*01f8*/ 	.byte	0x04, 0x46
        /*01fa*/ 	.short	(.L_21295 - .L_21294)


	//   ....[0]....
.L_21294:
        /*01fc*/ 	.word	0x000022b0


	//----- nvinfo : EIATTR_EXIT_INSTR_OFFSETS
	.align		4
.L_21295:
        /*0200*/ 	.byte	0x04, 0x1c
        /*0202*/ 	.short	(.L_21297 - .L_21296)


	//   ....[0]....
.L_21296:
        /*0204*/ 	.word	0x00001e60


	//   ....[1]....
        /*0208*/ 	.word	0x00001e70


	//   ....[2]....
        /*020c*/ 	.word	0x00002180


	//   ....[3]....
        /*0210*/ 	.word	0x000022c0


	//----- nvinfo : EIATTR_CTAIDZ_USED
	.align		4
.L_21297:
        /*0214*/ 	.byte	0x01, 0x04
	.zero		2


	//----- nvinfo : EIATTR_CRS_STACK_SIZE
	.align		4
        /*0218*/ 	.byte	0x04, 0x1e
        /*021a*/ 	.short	(.L_21299 - .L_21298)
.L_21298:
        /*021c*/ 	.word	0x00000000
.L_21299:


//--------------------- .nv.info._ZN4vllm25paged_attention_v1_kernelIfhLi80ELi8ELi128ELNS_18Fp8KVCacheDataTypeE1ELb0EEEvPT_PKS2_PKT0_S8_ifPKiSA_iPKfiiiSC_SC_iiiii --------------------------
	.section	.nv.info._ZN4vllm25paged_attention_v1_kernelIfhLi80ELi8ELi128ELNS_18Fp8KVCacheDataTypeE1ELb0EEEvPT_PKS2_PKT0_S8_ifPKiSA_iPKfiiiSC_SC_iiiii,"",@"SHT_CUDA_INFO"
	.sectionflags	@""
	.align	4


	//----- nvinfo : EIATTR_CUDA_API_VERSION
	.align		4
        /*0000*/ 	.byte	0x04, 0x37
        /*0002*/ 	.short	(.L_21301 - .L_21300)
.L_21300:
        /*0004*/ 	.word	0x00000082


	//----- nvinfo : EIATTR_SW2861232_WAR
	.align		4
.L_21301:
        /*0008*/ 	.byte	0x01, 0x35
	.zero		2


	//----- nvinfo : EIATTR_PARAM_CBANK
	.align		4
        /*000c*/ 	.byte	0x04, 0x0a
        /*000e*/ 	.short	(.L_21303 - .L_21302)
	.align		4
.L_21302:
        /*0010*/ 	.word	index@(.nv.constant0._ZN4vllm25paged_attention_v1_kernelIfhLi80ELi8ELi128ELNS_18Fp8KVCacheDataTypeE1ELb0EEEvPT_PKS2_PKT0_S8_ifPKiSA_iPKfiiiSC_SC_iiiii)
        /*0014*/ 	.short	0x0160
        /*0016*/ 	.short	0x007c


	//----- nvinfo : EIATTR_CBANK_PARAM_SIZE
	.align		4
.L_21303:
        /*0018*/ 	.byte	0x03, 0x19
        /*001a*/ 	.short	0x007c


	//----- nvinfo : EIATTR_KPARAM_INFO
	.align		4
        /*001c*/ 	.byte	0x04, 0x17
        /*001e*/ 	.short	(.L_21305 - .L_21304)
.L_21304:
        /*0020*/ 	.word	0x00000000
        /*0024*/ 	.short	0x0013
        /*0026*/ 	.short	0x0078
        /*0028*/ 	.byte	0x00, 0xf0, 0x11, 0x00


	//----- nvinfo : EIATTR_KPARAM_INFO
	.align		4
.L_21305:
        /*002c*/ 	.byte	0x04, 0x17
        /*002e*/ 	.short	(.L_21307 - .L_21306)
.L_21306:
        /*0030*/ 	.word	0x00000000
        /*0034*/ 	.short	0x0012
        /*0036*/ 	.short	0x0074
        /*0038*/ 	.byte	0x00, 0xf0, 0x11, 0x00


	//----- nvinfo : EIATTR_KPARAM_INFO
	.align		4
.L_21307:
        /*003c*/ 	.byte	0x04, 0x17
        /*003e*/ 	.short	(.L_21309 - .L_21308)
.L_21308:
        /*0040*/ 	.word	0x00000000
        /*0044*/ 	.short	0x0011
        /*0046*/ 	.short	0x0070
        /*0048*/ 	.byte	0x00, 0xf0, 0x11, 0x00


	//----- nvinfo : EIATTR_KPARAM_INFO
	.align		4
.L_21309:
        /*004c*/ 	.byte	0x04, 0x17
        /*004e*/ 	.short	(.L_21311 - .L_21310)
.L_21310:
        /*0050*/ 	.word	0x00000000
        /*0054*/ 	.short	0x0010
        /*0056*/ 	.short	0x006c
        /*0058*/ 	.byte	0x00, 0xf0, 0x11, 0x00


	//----- nvinfo : EIATTR_KPARAM_INFO
	.align		4
.L_21311:
        /*005c*/ 	.byte	0x04, 0x17
        /*005e*/ 	.short	(.L_21313 - .L_21312)
.L_21312:
        /*0060*/ 	.word	0x00000000
        /*0064*/ 	.short	0x000f
        /*0066*/ 	.short	0x0068
        /*0068*/ 	.byte	0x00, 0xf0, 0x11, 0x00


	//----- nvinfo : EIATTR_KPARAM_INFO
	.align		4
.L_21313:
        /*006c*/ 	.byte	0x04, 0x17
        /*006e*/ 	.short	(.L_21315 - .L_21314)
.L_21314:
        /*0070*/ 	.word	0x00000000
        /*0074*/ 	.short	0x000e
        /*0076*/ 	.short	0x0060
        /*0078*/ 	.byte	0x00, 0xf0, 0x21, 0x00


	//----- nvinfo : EIATTR_KPARAM_INFO
	.align		4
.L_21315:
        /*007c*/ 	.byte	0x04, 0x17
        /*007e*/ 	.short	(.L_21317 - .L_21316)
.L_21316:
        /*0080*/ 	.word	0x00000000
        /*0084*/ 	.short	0x000d
        /*0086*/ 	.short	0x0058
        /*0088*/ 	.byte	0x00, 0xf0, 0x21, 0x00


	//----- nvinfo : EIATTR_KPARAM_INFO
	.align		4
.L_21317:
        /*008c*/ 	.byte	0x04, 0x17
        /*008e*/ 	.short	(.L_21319 - .L_21318)
.L_21318:
        /*0090*/ 	.word	0x00000000
        /*0094*/ 	.short	0x000c
        /*0096*/ 	.short	0x0050
        /*0098*/ 	.byte	0x00, 0xf0, 0x11, 0x00


	//----- nvinfo : EIATTR_KPARAM_INFO
	.align		4
.L_21319:
        /*009c*/ 	.byte	0x04, 0x17
        /*009e*/ 	.short	(.L_21321 - .L_21320)
.L_21320:
        /*00a0*/ 	.word	0x00000000
        /*00a4*/ 	.short	0x000b
        /*00a6*/ 	.short	0x004c
        /*00a8*/ 	.byte	0x00, 0xf0, 0x11, 0x00


	//----- nvinfo : EIATTR_KPARAM_INFO
	.align		4
.L_21321:
        /*00ac*/ 	.byte	0x04, 0x17
        /*00ae*/ 	.short	(.L_21323 - .L_21322)
.L_21322:
        /*00b0*/ 	.word	0x00000000
        /*00b4*/ 	.short	0x000a
        /*00b6*/ 	.short	0x0048
        /*00b8*/ 	.byte	0x00, 0xf0, 0x11, 0x00


	//----- nvinfo : EIATTR_KPARAM_INFO
	.align		4
.L_21323:
        /*00bc*/ 	.byte	0x04, 0x17
        /*00be*/ 	.short	(.L_21325 - .L_21324)
.L_21324:
        /*00c0*/ 	.word	0x00000000
        /*00c4*/ 	.short	0x0009
        /*00c6*/ 	.short	0x0040
        /*00c8*/ 	.byte	0x00, 0xf0, 0x21, 0x00


	//----- nvinfo : EIATTR_KPARAM_INFO
	.align		4
.L_21325:
        /*00cc*/ 	.byte	0x04, 0x17
        /*00ce*/ 	.short	(.L_21327 - .L_21326)
.L_21326:
        /*00d0*/ 	.word	0x00000000
        /*00d4*/ 	.short	0x0008
        /*00d6*/ 	.short	0x0038
        /*00d8*/ 	.byte	0x00, 0xf0, 0x11, 0x00


	//----- nvinfo : EIATTR_KPARAM_INFO
	.align		4
.L_21327:
        /*00dc*/ 	.byte	0x04, 0x17
        /*00de*/ 	.short	(.L_21329 - .L_21328)
.L_21328:
        /*00e0*/ 	.word	0x00000000
        /*00e4*/ 	.short	0x0007
        /*00e6*/ 	.short	0x0030
        /*00e8*/ 	.byte	0x00, 0xf0, 0x21, 0x00


	//----- nvinfo : EIATTR_KPARAM_INFO
	.align		4
.L_21329:
        /*00ec*/ 	.byte	0x04, 0x17
        /*00ee*/ 	.short	(.L_21331 - .L_21330)
.L_21330:
        /*00f0*/ 	.word	0x00000000
        /*00f4*/ 	.short	0x0006
        /*00f6*/ 	.short	0x0028
        /*00f8*/ 	.byte	0x00, 0xf0, 0x21, 0x00


	//----- nvinfo : EIATTR_KPARAM_INFO
	.align		4
.L_21331:
        /*00fc*/ 	.byte	0x04, 0x17
        /*00fe*/ 	.short	(.L_21333 - .L_21332)
.L_21332:
        /*0100*/ 	.word	0x00000000
        /*0104*/ 	.short	0x0005
        /*0106*/ 	.short	0x0024
        /*0108*/ 	.byte	0x00, 0xf0, 0x11, 0x00


	//----- nvinfo : EIATTR_KPARAM_INFO
	.align		4
.L_21333:
        /*010c*/ 	.byte	0x04, 0x17
        /*010e*/ 	.short	(.L_21335 - .L_21334)
.L_21334:
        /*0110*/ 	.word	0x00000000
        /*0114*/ 	.short	0x0004
        /*0116*/ 	.short	0x0020
        /*0118*/ 	.byte	0x00, 0xf0, 0x11, 0x00


	//----- nvinfo : EIATTR_KPARAM_INFO
	.align		4
.L_21335:
        /*011c*/ 	.byte	0x04, 0x17
        /*011e*/ 	.short	(.L_21337 - .L_21336)
.L_21336:
        /*0120*/ 	.word	0x00000000
        /*0124*/ 	.short	0x0003
        /*0126*/ 	.short	0x0018
        /*0128*/ 	.byte	0x00, 0xf0, 0x21, 0x00


	//----- nvinfo : EIATTR_KPARAM_INFO
	.align		4
.L_21337:
        /*012c*/ 	.byte	0x04, 0x17
        /*012e*/ 	.short	(.L_21339 - .L_21338)
.L_21338:
        /*0130*/ 	.word	0x00000000
        /*0134*/ 	.short	0x0002
        /*0136*/ 	.short	0x0010
        /*0138*/ 	.byte	0x00, 0xf0, 0x21, 0x00


	//----- nvinfo : EIATTR_KPARAM_INFO
	.align		4
.L_21339:
        /*013c*/ 	.byte	0x04, 0x17
        /*013e*/ 	.short	(.L_21341 - .L_21340)
.L_21340:
        /*0140*/ 	.word	0x00000000
        /*0144*/ 	.short	0x0001
        /*0146*/ 	.short	0x0008
        /*0148*/ 	.byte	0x00, 0xf0, 0x21, 0x00


	//----- nvinfo : EIATTR_KPARAM_INFO
	.align		4
.L_21341:
        /*014c*/ 	.byte	0x04, 0x17
        /*014e*/ 	.short	(.L_21343 - .L_21342)
.L_21342:
        /*0150*/ 	.word	0x00000000
        /*0154*/ 	.short	0x0000
        /*0156*/ 	.short	0x0000
        /*0158*/ 	.byte	0x00, 0xf0, 0x21, 0x00


	//----- nvinfo : EIATTR_MAXREG_COUNT
	.align		4
.L_21343:
        /*015c*/ 	.byte	0x03, 0x1b
        /*015e*/ 	.short	0x00ff


	//----- nvinfo : EIATTR_NUM_BARRIERS
	.align		4
        /*0160*/ 	.byte	0x02, 0x4c
        /*0162*/ 	.byte	0x01
	.zero		1


	//----- nvinfo : EIATTR_EXTERNS
	.align		4
        /*0164*/ 	.byte	0x04, 0x0f
        /*0166*/ 	.short	(.L_21345 - .L_21344)


	//   ....[0]....
	.align		4
.L_21344:
        /*0168*/ 	.word	index@(__assertfail)


	//----- nvinfo : EIATTR_MERCURY_ISA_VERSION
	.align		4
.L_21345:
        /*016c*/ 	.byte	0x03, 0x5f
        /*016e*/ 	.short	0x0000


	//----- nvinfo : EIATTR_COOP_GROUP_MASK_REGIDS
	.align		4
        /*0170*/ 	.byte	0x04, 0x29
        /*0172*/ 	.short	(.L_21347 - .L_21346)


	//   ....[0]....
.L_21346:
        /*0174*/ 	.word	0xffffffff


	//   ....[1]....
        /*0178*/ 	.word	0xffffffff


	//   ....[2]....
        /*017c*/ 	.word	0xffffffff


	//   ....[3]....
        /*0180*/ 	.word	0xffffffff


	//   ....[4]....
        /*0184*/ 	.word	0xffffffff


	//   ....[5]....
        /*0188*/ 	.word	0xffffffff


	//   ....[6]....
        /*018c*/ 	.word	0xffffffff


	//   ....[7]....
        /*0190*/ 	.word	0xffffffff


	//   ....[8]....
        /*0194*/ 	.word	0xffffffff


	//   ....[9]....
        /*0198*/ 	.word	0xffffffff


	//   ....[10]....
        /*019c*/ 	.word	0xffffffff


	//   ....[11]....
        /*01a0*/ 	.word	0xffffffff


	//   ....[12]....
        /*01a4*/ 	.word	0xffffffff


	//   ....[13]....
        /*01a8*/ 	.word	0xffffffff


	//   ....[14]....
        /*01ac*/ 	.word	0xffffffff


	//   ....[15]....
        /*01b0*/ 	.word	0xffffffff


	//----- nvinfo : EIATTR_COOP_GROUP_INSTR_OFFSETS
	.align		4
.L_21347:
        /*01b4*/ 	.byte	0x04, 0x28
        /*01b6*/ 	.short	(.L_21349 - .L_21348)


	//   ....[0]....
.L_21348:
        /*01b8*/ 	.word	0x000001a0


	//   ....[1]....
        /*01bc*/ 	.word	0x000001c0


	//   ....[2]....
        /*01c0*/ 	.word	0x00000270


	//   ....[3]....
        /*01c4*/ 	.word	0x00000290


	//   ....[4]....
        /*01c8*/ 	.word	0x000002b0


	//   ....[5]....
        /*01cc*/ 	.word	0x00001070


	//   ....[6]....
        /*01d0*/ 	.word	0x000010e0


	//   ....[7]....
        /*01d4*/ 	.word	0x00001100


	//   ....[8]....
        /*01d8*/ 	.word	0x00001120


	//   ....[9]....
        /*01dc*/ 	.word	0x00001140


	//   ....[10]....
        /*01e0*/ 	.word	0x00001190


	//   ....[11]....
        /*01e4*/ 	.word	0x000011b0


	//   ....[12]....
        /*01e8*/ 	.word	0x000011d0


	//   ....[13]....
        /*01ec*/ 	.word	0x00002240


	//   ....[14]....
        /*01f0*/ 	.word	0x000022b0


	//   ....[15]....
        /*01f4*/ 	.word	0x00002310


	//----- nvinfo : EIATTR_SYSCALL_OFFSETS
	.align		4
.L_21349:
        /*01f8*/ 	.byte	0x04, 0x46
        /*01fa*/ 	.short	(.L_21351 - .L_21350)


	//   ....[0]....
.L_21350:
        /*01fc*/ 	.word	0x000021d0


	//----- nvinfo : EIATTR_EXIT_INSTR_OFFSETS
	.align		4
.L_21351:
        /*0200*/ 	.byte	0x04, 0x1c
        /*0202*/ 	.short	(.L_21353 - .L_21352)


	//   ....[0]....
.L_21352:
        /*0204*/ 	.word	0x00001de0


	//   ....[1]....
        /*0208*/ 	.word	0x00001df0


	//   ....[2]....
        /*020c*/ 	.word	0x000020a0


	//   ....[3]....
        /*0210*/ 	.word	0x000021e0


	//----- nvinfo : EIATTR_CTAIDZ_USED
	.align		4
.L_21353:
        /*0214*/ 	.byte	0x01, 0x04
	.zero		2


	//----- nvinfo : EIATTR_CRS_STACK_SIZE
	.align		4
        /*0218*/ 	.byte	0x04, 0x1e
        /*021a*/ 	.short	(.L_21355 - .L_21354)
.L_21354:
        /*021c*/ 	.word	0x00000000
.L_21355:


//--------------------- .nv.info._ZN4vllm25paged_attention_v1_kernelIfhLi64ELi8ELi128ELNS_18Fp8KVCacheDataTypeE1ELb0EEEvPT_PKS2_PKT0_S8_ifPKiSA_iPKfiiiSC_SC_iiiii --------------------------
	.section	.nv.info._ZN4vllm25paged_attention_v1_kernelIfhLi64ELi8ELi128ELNS_18Fp8KVCacheDataTypeE1ELb0EEEvPT_PKS2_PKT0_S8_ifPKiSA_iPKfiiiSC_SC_iiiii,"",@"SHT_CUDA_INFO"
	.sectionflags	@""
	.align	4


	//----- nvinfo : EIATTR_CUDA_API_VERSION
	.align		4
        /*0000*/ 	.byte	0x04, 0x37
        /*0002*/ 	.short	(.L_21357 - .L_21356)
.L_21356:
        /*0004*/ 	.word	0x00000082


	//----- nvinfo : EIATTR_SW2861232_WAR
	.align		4
.L_21357:
        /*0008*/ 	.byte	0x01, 0x35
	.zero		2


	//----- nvinfo : EIATTR_PARAM_CBANK
	.align		4
        /*000c*/ 	.byte	0x04, 0x0a
        /*000e*/ 	.short	(.L_21359 - .L_21358)
	.align		4
.L_21358:
        /*0010*/ 	.word	index@(.nv.constant0._ZN4vllm25paged_attention_v1_kernelIfhLi64ELi8ELi128ELNS_18Fp8KVCacheDataTypeE1ELb0EEEvPT_PKS2_PKT0_S8_ifPKiSA_iPKfiiiSC_SC_iiiii)
        /*0014*/ 	.short	0x0160
        /*0016*/ 	.short	0x007c


	//----- nvinfo : EIATTR_CBANK_PARAM_SIZE
	.align		4
.L_21359:
        /*0018*/ 	.byte	0x03, 0x19
        /*001a*/ 	.short	0x007c


	//----- nvinfo : EIATTR_KPARAM_INFO
	.align		4
        /*001c*/ 	.byte	0x04, 0x17
        /*001e*/ 	.short	(.L_21361 - .L_21360)
.L_21360:
        /*0020*/ 	.word	0x00000000
        /*0024*/ 	.short	0x0013
        /*0026*/ 	.short	0x0078
        /*0028*/ 	.byte	0x00, 0xf0, 0x11, 0x00


	//----- nvinfo : EIATTR_KPARAM_INFO
	.align		4
.L_21361:
        /*002c*/ 	.byte	0x04, 0x17
        /*002e*/ 	.short	(.L_21363 - .L_21362)
.L_21362:
        /*0030*/ 	.word	0x00000000
        /*0034*/ 	.short	0x0012
        /*0036*/ 	.short	0x0074
        /*0038*/ 	.byte	0x00, 0xf0, 0x11, 0x00


	//----- nvinfo : EIATTR_KPARAM_INFO
	.align		4
.L_21363:
        /*003c*/ 	.byte	0x04, 0x17
        /*003e*/ 	.short	(.L_21365 - .L_21364)
.L_21364:
        /*0040*/ 	.word	0x00000000
        /*0044*/ 	.short	0x0011
        /*0046*/ 	.short	0x0070
        /*0048*/ 	.byte	0x00, 0xf0, 0x11, 0x00


	//----- nvinfo : EIATTR_KPARAM_INFO
	.align		4
.L_21365:
        /*004c*/ 	.byte	0x04, 0x17
        /*004e*/ 	.short	(.L_21367 - .L_21366)
.L_21366:
        /*0050*/ 	.word	0x00000000
        /*0054*/ 	.short	0x0010
        /*0056*/ 	.short	0x006c
        /*0058*/ 	.byte	0x00, 0xf0, 0x11, 0x00


	//----- nvinfo : EIATTR_KPARAM_INFO
	.align		4
.L_21367:
        /*005c*/ 	.byte	0x04, 0x17
        /*005e*/ 	.short	(.L_21369 - .L_21368)
.L_21368:
        /*0060*/ 	.word	0x00000000
        /*0064*/ 	.short	0x000f
        /*0066*/ 	.short	0x0068
        /*0068*/ 	.byte	0x00, 0xf0, 0x11, 0x00


	//----- nvinfo : EIATTR_KPARAM_INFO
	.align		4
.L_21369:
        /*006c*/ 	.byte	0x04, 0x17
        /*006e*/ 	.short	(.L_21371 - .L_21370)
.L_21370:
        /*0070*/ 	.word	0x00000000
        /*0074*/ 	.short	0x000e
        /*0076*/ 	.short	0x0060
        /*0078*/ 	.byte	0x00, 0xf0, 0x21, 0x00


	//----- nvinfo : EIATTR_KPARAM_INFO
	.align		4
.L_21371:
        /*007c*/ 	.byte	0x04, 0x17
        /*007e*/ 	.short	(.L_21373 - .L_21372)
.L_21372:
        /*0080*/ 	.word	0x00000000
        /*0084*/ 	.short	0x000d
        /*0086*/ 	.short	0x0058
        /*0088*/ 	.byte	0x00, 0xf0, 0x21, 0x00


	//----- nvinfo : EIATTR_KPARAM_INFO
	.align		4
.L_21373:
        /*008c*/ 	.byte	0x04, 0x17
        /*008e*/ 	.short	(.L_21375 - .L_21374)
.L_21374:
        /*0090*/ 	.word	0x00000000
        /*0094*/ 	.short	0x000c
        /*0096*/ 	.short	0x0050
        /*0098*/ 	.byte	0x00, 0xf0, 0x11, 0x00


	//----- nvinfo : EIATTR_KPARAM_INFO
	.align		4
.L_21375:
        /*009c*/ 	.byte	0x04, 0x17
        /*009e*/ 	.short	(.L_21377 - .L_21376)
.L_21376:
        /*00a0*/ 	.word	0x00000000
        /*00a4*/ 	.short	0x000b
        /*00a6*/ 	.short	0x004c
        /*00a8*/ 	.byte	0x00, 0xf0, 0x11, 0x00


	//----- nvinfo : EIATTR_KPARAM_INFO
	.align		4
.L_21377:
        /*00ac*/ 	.byte	0x04, 0x17
        /*00ae*/ 	.short	(.L_21379 - .L_21378)
.L_21378:
        /*00b0*/ 	.word	0x00000000
        /*00b4*/ 	.short	0x000a
        /*00b6*/ 	.short	0x0048
        /*00b8*/ 	.byte	0x00, 0xf0, 0x11, 0x00


	//----- nvinfo : EIATTR_KPARAM_INFO
	.align		4
.L_21379:
        /*00bc*/ 	.byte	0x04, 0x17
        /*00be*/ 	.short	(.L_21381 - .L_21380)
.L_21380:
        /*00c0*/ 	.word	0x00000000
        /*00c4*/ 	.short	0x0009
        /*00c6*/ 	.short	0x0040
        /*00c8*/ 	.byte	0x00, 0xf0, 0x21, 0x00


	//----- nvinfo : EIATTR_KPARAM_INFO
	.align		4
.L_21381:
        /*00cc*/ 	.byte	0x04, 0x17
        /*00ce*/ 	.short	(.L_21383 - .L_21382)
.L_21382:
        /*00d0*/ 	.word	0x00000000
        /*00d4*/ 	.short	0x0008
        /*00d6*/ 	.short	0x0038
        /*00d8*/ 	.byte	0x00, 0xf0, 0x11, 0x00


	//----- nvinfo : EIATTR_KPARAM_INFO
	.align		4
.L_21383:
        /*00dc*/ 	.byte	0x04, 0x17
        /*00de*/ 	.short	(.L_21385 - .L_21384)
.L_21384:
        /*00e0*/ 	.word	0x00000000
        /*00e4*/ 	.short	0x0007
        /*00e6*/ 	.short	0x0030
        /*00e8*/ 	.byte	0x00, 0xf0, 0x21, 0x00


	//----- nvinfo : EIATTR_KPARAM_INFO
	.align		4
.L_21385:
        /*00ec*/ 	.byte	0x04, 0x17
        /*00ee*/ 	.short	(.L_21387 - .L_21386)
.L_21386:
        /*00f0*/ 	.word	0x00000000
        /*00f4*/ 	.short	0x0006
        /*00f6*/ 	.short	0x0028
        /*00f8*/ 	.byte	0x00, 0xf0, 0x21, 0x00


	//----- nvinfo : EIATTR_KPARAM_INFO
	.align		4
.L_21387:
        /*00fc*/ 	.byte	0x04, 0x17
        /*00fe*/ 	.short	(.L_21389 - .L_21388)
.L_21388:
        /*0100*/ 	.word	0x00000000
        /*0104*/ 	.short	0x0005
        /*0106*/ 	.short	0x0024
        /*0108*/ 	.byte	0x00, 0xf0, 0x11, 0x00


	//----- nvinfo : EIATTR_KPARAM_INFO
	.align		4
.L_21389:
        /*010c*/ 	.byte	0x04, 0x17
        /*010e*/ 	.short	(.L_21391 - .L_21390)
.L_21390:
        /*0110*/ 	.word	0x00000000
        /*0114*/ 	.short	0x0004
        /*0116*/ 	.short	0x0020
        /*0118*/ 	.byte	0x00, 0xf0, 0x11, 0x00


	//----- nvinfo : EIATTR_KPARAM_INFO
	.align		4
.L_21391:
        /*011c*/ 	.byte	0x04, 0x17
        /*011e*/ 	.short	(.L_21393 - .L_21392)
.L_21392:
        /*0120*/ 	.word	0x00000000
        /*0124*/ 	.short	0x0003
        /*0126*/ 	.short	0x0018
        /*0128*/ 	.byte	0x00, 0xf0, 0x21, 0x00


	//----- nvinfo : EIATTR_KPARAM_INFO
	.align		4
.L_21393:
        /*012c*/ 	.byte	0x04, 0x17
        /*012e*/ 	.short	(.L_21395 - .L_21394)
.L_21394:
        /*0130*/ 	.word	0x00000000
        /*0134*/ 	.short	0x0002
        /*0136*/ 	.short	0x0010
        /*0138*/ 	.byte	0x00, 0xf0, 0x21, 0x00


	//----- nvinfo : EIATTR_KPARAM_INFO
	.align		4
.L_21395:
        /*013c*/ 	.byte	0x04, 0x17
        /*013e*/ 	.short	(.L_21397 - .L_21396)
.L_21396:
        /*0140*/ 	.word	0x00000000
        /*0144*/ 	.short	0x0001
        /*0146*/ 	.short	0x0008
        /*0148*/ 	.byte	0x00, 0xf0, 0x21, 0x00


	//----- nvinfo : EIATTR_KPARAM_INFO
	.align		4
.L_21397:
        /*014c*/ 	.byte	0x04, 0x17
        /*014e*/ 	.short	(.L_21399 - .L_21398)
.L_21398:
        /*0150*/ 	.word	0x00000000
        /*0154*/ 	.short	0x0000
        /*0156*/ 	.short	0x0000
        /*0158*/ 	.byte	0x00, 0xf0, 0x21, 0x00


	//----- nvinfo : EIATTR_MAXREG_COUNT
	.align		4
.L_21399:
        /*015c*/ 	.byte	0x03, 0x1b
        /*015e*/ 	.short	0x00ff


	//----- nvinfo : EIATTR_NUM_BARRIERS
	.align		4
        /*0160*/ 	.byte	0x02, 0x4c
        /*0162*/ 	.byte	0x01
	.zero		1


	//----- nvinfo : EIATTR_EXTERNS
	.align		4
        /*0164*/ 	.byte	0x04, 0x0f
        /*0166*/ 	.short	(.L_21401 - .L_21400)


	//   ....[0]....
	.align		4
.L_21400:
        /*0168*/ 	.word	index@(__assertfail)


	//----- nvinfo : EIATTR_MERCURY_ISA_VERSION
	.align		4
.L_21401:
        /*016c*/ 	.byte	0x03, 0x5f
        /*016e*/ 	.short	0x0000


	//----- nvinfo : EIATTR_COOP_GROUP_MASK_REGIDS
	.align		4
        /*0170*/ 	.byte	0x04, 0x29
        /*0172*/ 	.short	(.L_21403 - .L_21402)


	//   ....[0]....
.L_21402:
        /*0174*/ 	.word	0xffffffff


	//   ....[1]....
        /*0178*/ 	.word	0xffffffff


	//   ....[2]....
        /*017c*/ 	.word	0xffffffff


	//   ....[3]....
        /*0180*/ 	.word	0xffffffff


	//   ....[4]....
        /*0184*/ 	.word	0xffffffff


	//   ....[5]....
        /*0188*/ 	.word	0xffffffff


	//   ....[6]....
        /*018c*/ 	.word	0xffffffff


	//   ....[7]....
        /*0190*/ 	.word	0xffffffff


	//   ....[8]....
        /*0194*/ 	.word	0xffffffff


	//   ....[9]....
        /*0198*/ 	.word	0xffffffff


	//   ....[10]....
        /*019c*/ 	.word	0xffffffff


	//   ....[11]....
        /*01a0*/ 	.word	0xffffffff


	//   ....[12]....
        /*01a4*/ 	.word	0xffffffff


	//   ....[13]....
        /*01a8*/ 	.word	0xffffffff


	//   ....[14]....
        /*01ac*/ 	.word	0xffffffff


	//   ....[15]....
        /*01b0*/ 	.word	0xffffffff


	//----- nvinfo : EIATTR_COOP_GROUP_INSTR_OFFSETS
	.align		4
.L_21403:
        /*01b4*/ 	.byte	0x04, 0x28
        /*01b6*/ 	.short	(.L_21405 - .L_21404)


	//   ....[0]....
.L_21404:
        /*01b8*/ 	.word	0x000001a0


	//   ....[1]....
        /*01bc*/ 	.word	0x000001c0


	//   ....[2]....
        /*01c0*/ 	.word	0x00000270


	//   ....[3]....
        /*01c4*/ 	.word	0x00000290


	//   ....[4]....
        /*01c8*/ 	.word	0x000002b0


	//   ....[5]....
        /*01cc*/ 	.word	0x00001070


	//   ....[6]....
        /*01d0*/ 	.word	0x000010d0


	//   ....[7]....
        /*01d4*/ 	.word	0x00001100


	//   ....[8]....
        /*01d8*/ 	.word	0x00001120


	//   ....[9]....
        /*01dc*/ 	.word	0x00001140


	//   ....[10]....
        /*01e0*/ 	.word	0x00001190


	//   ....[11]....
        /*01e4*/ 	.word	0x000011b0


	//   ....[12]....
        /*01e8*/ 	.word	0x000011d0


	//   ....[13]....
        /*01ec*/ 	.word	0x00002130


	//   ....[14]....
        /*01f0*/ 	.word	0x000021a0


	//   ....[15]....
        /*01f4*/ 	.word	0x00002200


	//----- nvinfo : EIATTR_SYSCALL_OFFSETS
	.align		4
.L_21405:
        /*01f8*/ 	.byte	0x04, 0x46
        /*01fa*/ 	.short	(.L_21407 - .L_21406)


	//   ....[0]....
.L_21406:
        /*01fc*/ 	.word	0x000020c0


	//----- nvinfo : EIATTR_EXIT_INSTR_OFFSETS
	.align		4
.L_21407:
        /*0200*/ 	.byte	0x04, 0x1c
        /*0202*/ 	.short	(.L_21409 - .L_21408)


	//   ....[0]....
.L_21408:
        /*0204*/ 	.word	0x00001d30


	//   ....[1]....
        /*0208*/ 	.word	0x00001d40


	//   ....[2]....
        /*020c*/ 	.word	0x00001f90


	//   ....[3]....
        /*0210*/ 	.word	0x000020d0


	//----- nvinfo : EIATTR_CTAIDZ_USED
	.align		4
.L_21409:
        /*0214*/ 	.byte	0x01, 0x04
	.zero		2


	//----- nvinfo : EIATTR_CRS_STACK_SIZE
	.align		4
        /*0218*/ 	.byte	0x04, 0x1e
        /*021a*/ 	.short	(.L_21411 - .L_21410)
.L_21410:
        /*021c*/ 	.word	0x00000000
.L_21411:


//--------------------- .nv.info._ZN4vllm25paged_attention_v1_kernelIfhLi32ELi8ELi128ELNS_18Fp8KVCacheDataTypeE1ELb0EEEvPT_PKS2_PKT0_S8_ifPKiSA_iPKfiiiSC_SC_iiiii --------------------------
	.section	.nv.info._ZN4vllm25paged_attention_v1_kernelIfhLi32ELi8ELi128ELNS_18Fp8KVCacheDataTypeE1ELb0EEEvPT_PKS2_PKT0_S8_ifPKiSA_iPKfiiiSC_SC_iiiii,"",@"SHT_CUDA_INFO"
	.sectionflags	@""
	.align	4


	//----- nvinfo : EIATTR_CUDA_API_VERSION
	.align		4
        /*0000*/ 	.byte	0x04, 0x37
        /*0002*/ 	.short	(.L_21413 - .L_21412)
.L_21412:
        /*0004*/ 	.word	0x00000082


	//----- nvinfo : EIATTR_SW2861232_WAR
	.align		4
.L_21413:
        /*0008*/ 	.byte	0x01, 0x35
	.zero		2


	//----- nvinfo : EIATTR_PARAM_CBANK
	.align		4
        /*000c*/ 	.byte	0x04, 0x0a
        /*000e*/ 	.short	(.L_21415 - .L_21414)
	.align		4
.L_21414:
        /*0010*/ 	.word	index@(.nv.constant0._ZN4vllm25paged_attention_v1_kernelIfhLi32ELi8ELi128ELNS_18Fp8KVCacheDataTypeE1ELb0EEEvPT_PKS2_PKT0_S8_ifPKiSA_iPKfiiiSC_SC_iiiii)
        /*0014*/ 	.short	0x0160
        /*0016*/ 	.short	0x007c


	//----- nvinfo : EIATTR_CBANK_PARAM_SIZE
	.align		4
.L_21415:
        /*0018*/ 	.byte	0x03, 0x19
        /*001a*/ 	.short	0x007c


	//----- nvinfo : EIATTR_KPARAM_INFO
	.align		4
        /*001c*/ 	.byte	0x04, 0x17
        /*001e*/ 	.short	(.L_21417 - .L_21416)
.L_21416:
        /*0020*/ 	.word	0x00000000
        /*0024*/ 	.short	0x0013
        /*0026*/ 	.short	0x0078
        /*0028*/ 	.byte	0x00, 0xf0, 0x11, 0x00


	//----- nvinfo : EIATTR_KPARAM_INFO
	.align		4
.L_21417:
        /*002c*/ 	.byte	0x04, 0x17
        /*002e*/ 	.short	(.L_21419 - .L_21418)
.L_21418:
        /*0030*/ 	.word	0x00000000
        /*0034*/ 	.short	0x0012
        /*0036*/ 	.short	0x0074
        /*0038*/ 	.byte	0x00, 0xf0, 0x11, 0x00


	//----- nvinfo : EIATTR_KPARAM_INFO
	.align		4
.L_21419:
        /*003c*/ 	.byte	0x04, 0x17
        /*003e*/ 	.short	(.L_21421 - .L_21420)
.L_21420:
        /*0040*/ 	.word	0x00000000
        /*0044*/ 	.short	0x0011
        /*0046*/ 	.short	0x0070
        /*0048*/ 	.byte	0x00, 0xf0, 0x11, 0x00


	//----- nvinfo : EIATTR_KPARAM_INFO
	.align		4
.L_21421:
        /*004c*/ 	.byte	0x04, 0x17
        /*004e*/ 	.short	(.L_21423 - .L_21422)
.L_21422:
        /*0050*/ 	.word	0x00000000
        /*0054*/ 	.short	0x0010
        /*0056*/ 	.short	0x006c
        /*0058*/ 	.byte	0x00, 0xf0, 0x11, 0x00


	//----- nvinfo : EIATTR_KPARAM_INFO
	.align		4
.L_21423:
        /*005c*/ 	.byte	0x04, 0x17
        /*005e*/ 	.short	(.L_21425 - .L_21424)
.L_21424:
        /*0060*/ 	.word	0x00000000
        /*0064*/ 	.short	0x000f
        /*0066*/ 	.short	0x0068
        /*0068*/ 	.byte	0x00, 0xf0, 0x11, 0x00


	//----- nvinfo : EIATTR_KPARAM_INFO
	.align		4
.L_21425:
        /*006c*/ 	.byte	0x04, 0x17
        /*006e*/ 	.short	(.L_21427 - .L_21426)
.L_21426:
        /*0070*/ 	.word	0x00000000
        /*0074*/ 	.short	0x000e
        /*0076*/ 	.short	0x0060
        /*0078*/ 	.byte	0x00, 0xf0, 0x21, 0x00


	//----- nvinfo : EIATTR_KPARAM_INFO
	.align		4
.L_21427:
        /*007c*/ 	.byte	0x04, 0x17
        /*007e*/ 	.short	(.L_21429 - .L_21428)
.L_21428:
        /*0080*/ 	.word	0x00000000
        /*0084*/ 	.short	0x000d
        /*0086*/ 	.short	0x0058
        /*0088*/ 	.byte	0x00, 0xf0, 0x21, 0x00


	//----- nvinfo : EIATTR_KPARAM_INFO
	.align		4
.L_21429:
        /*008c*/ 	.byte	0x04, 0x17
        /*008e*/ 	.short	(.L_21431 - .L_21430)
.L_21430:
        /*0090*/ 	.word	0x00000000
        /*0094*/ 	.short	0x000c
        /*0096*/ 	.short	0x0050
        /*0098*/ 	.byte	0x00, 0xf0, 0x11, 0x00


	//----- nvinfo : EIATTR_KPARAM_INFO
	.align		4
.L_21431:
        /*009c*/ 	.byte	0x04, 0x17
        /*009e*/ 	.short	(.L_21433 - .L_21432)
.L_21432:
        /*00a0*/ 	.word	0x00000000
        /*00a4*/ 	.short	0x000b
        /*00a6*/ 	.short	0x004c
        /*00a8*/ 	.byte	0x00, 0xf0, 0x11, 0x00


	//----- nvinfo : EIATTR_KPARAM_INFO
	.align		4
.L_21433:
        /*00ac*/ 	.byte	0x04, 0x17
        /*00ae*/ 	.short	(.L_21435 - .L_21434)
.L_21434:
        /*00b0*/ 	.word	0x00000000
        /*00b4*/ 	.short	0x000a
        /*00b6*/ 	.short	0x0048
        /*00b8*/ 	.byte	0x00, 0xf0, 0x11, 0x00


	//----- nvinfo : EIATTR_KPARAM_INFO
	.align		4
.L_21435:
        /*00bc*/ 	.byte	0x04, 0x17
        /*00be*/ 	.short	(.L_21437 - .L_21436)
.L_21436:
        /*00c0*/ 	.word	0x00000000
        /*00c4*/ 	.short	0x0009
        /*00c6*/ 	.short	0x0040
        /*00c8*/ 	.byte	0x00, 0xf0, 0x21, 0x00


	//----- nvinfo : EIATTR_KPARAM_INFO
	.align		4
.L_21437:
        /*00cc*/ 	.byte	0x04, 0x17
        /*00ce*/ 	.short	(.L_21439 - .L_21438)
.L_21438:
        /*00d0*/ 	.word	0x00000000
        /*00d4*/ 	.short	0x0008
        /*00d6*/ 	.short	0x0038
        /*00d8*/ 	.byte	0x00, 0xf0, 0x11, 0x00


	//----- nvinfo : EIATTR_KPARAM_INFO
	.align		4
.L_21439:
        /*00dc*/ 	.byte	0x04, 0x17
        /*00de*/ 	.short	(.L_21441 - .L_21440)
.L_21440:
        /*00e0*/ 	.word	0x00000000
        /*00e4*/ 	.short	0x0007
        /*00e6*/ 	.short	0x0030
        /*00e8*/ 	.byte	0x00, 0xf0, 0x21, 0x00


	//----- nvinfo : EIATTR_KPARAM_INFO
	.align		4
.L_21441:
        /*00ec*/ 	.byte	0x04, 0x17
        /*00ee*/ 	.short	(.L_21443 - .L_21442)
.L_21442:
        /*00f0*/ 	.word	0x00000000
        /*00f4*/ 	.short	0x0006
        /*00f6*/ 	.short	0x0028
        /*00f8*/ 	.byte	0x00, 0xf0, 0x21, 0x00


	//----- nvinfo : EIATTR_KPARAM_INFO
	.align		4
.L_21443:
        /*00fc*/ 	.byte	0x04, 0x17
        /*00fe*/ 	.short	(.L_21445 - .L_21444)
.L_21444:
        /*0100*/ 	.word	0x00000000
        /*0104*/ 	.short	0x0005
        /*0106*/ 	.short	0x0024
        /*0108*/ 	.byte	0x00, 0xf0, 0x11, 0x00


	//----- nvinfo : EIATTR_KPARAM_INFO
	.align		4
.L_21445:
        /*010c*/ 	.byte	0x04, 0x17
        /*010e*/ 	.short	(.L_21447 - .L_21446)
.L_21446:
        /*0110*/ 	.word	0x00000000
        /*0114*/ 	.short	0x0004
        /*0116*/ 	.short	0x0020
        /*0118*/ 	.byte	0x00, 0xf0, 0x11, 0x00


	//----- nvinfo : EIATTR_KPARAM_INFO
	.align		4
.L_21447:
        /*011c*/ 	.byte	0x04, 0x17
        /*011e*/ 	.short	(.L_21449 - .L_21448)
.L_21448:
        /*0120*/ 	.word	0x00000000
        /*0124*/ 	.short	0x0003
        /*0126*/ 	.short	0x0018
        /*0128*/ 	.byte	0x00, 0xf0, 0x21, 0x00


	//----- nvinfo : EIATTR_KPARAM_INFO
	.align		4
.L_21449:
        /*012c*/ 	.byte	0x04, 0x17
        /*012e*/ 	.short	(.L_21451 - .L_21450)
.L_21450:
        /*0130*/ 	.word	0x00000000
        /*0134*/ 	.short	0x0002
        /*0136*/ 	.short	0x0010
        /*0138*/ 	.byte	0x00, 0xf0, 0x21, 0x00


	//----- nvinfo : EIATTR_KPARAM_INFO
	.align		4
.L_21451:
        /*013c*/ 	.byte	0x04, 0x17
        /*013e*/ 	.short	(.L_21453 - .L_21452)
.L_21452:
        /*0140*/ 	.word	0x00000000
        /*0144*/ 	.short	0x0001
        /*0146*/ 	.short	0x0008
        /*0148*/ 	.byte	0x00, 0xf0, 0x21, 0x00


	//----- nvinfo : EIATTR_KPARAM_INFO
	.align		4
.L_21453:
        /*014c*/ 	.byte	0x04, 0x17
        /*014e*/ 	.short	(.L_21455 - .L_21454)
.L_21454:
        /*0150*/ 	.word	0x00000000
        /*0154*/ 	.short	0x0000
        /*0156*/ 	.short	0x0000
        /*0158*/ 	.byte	0x00, 0xf0, 0x21, 0x00


	//----- nvinfo : EIATTR_MAXREG_COUNT
	.align		4
.L_21455:
        /*015c*/ 	.byte	0x03, 0x1b
        /*015e*/ 	.short	0x00ff


	//----- nvinfo : EIATTR_NUM_BARRIERS
	.align		4
        /*0160*/ 	.byte	0x02, 0x4c
        /*0162*/ 	.byte	0x01
	.zero		1


	//----- nvinfo : EIATTR_EXTERNS
	.align		4
        /*0164*/ 	.byte	0x04, 0x0f
        /*0166*/ 	.short	(.L_21457 - .L_21456)


	//   ....[0]....
	.align		4
.L_21456:
        /*0168*/ 	.word	index@(__assertfail)


	//----- nvinfo : EIATTR_MERCURY_ISA_VERSION
	.align		4
.L_21457:
        /*016c*/ 	.byte	0x03, 0x5f
        /*016e*/ 	.short	0x0000


	//----- nvinfo : EIATTR_COOP_GROUP_MASK_REGIDS
	.align		4
        /*0170*/ 	.byte	0x04, 0x29
        /*0172*/ 	.short	(.L_21459 - .L_21458)


	//   ....[0]....
.L_21458:
        /*0174*/ 	.word	0xffffffff


	//   ....[1]....
        /*0178*/ 	.word	0xffffffff


	//   ....[2]....
        /*017c*/ 	.word	0xffffffff


	//   ....[3]....
        /*0180*/ 	.word	0xffffffff


	//   ....[4]....
        /*0184*/ 	.word	0xffffffff


	//   ....[5]....
        /*0188*/ 	.word	0xffffffff


	//   ....[6]....
        /*018c*/ 	.word	0xffffffff


	//   ....[7]....
        /*0190*/ 	.word	0xffffffff


	//   ....[8]....
        /*0194*/ 	.word	0xffffffff


	//   ....[9]....
        /*0198*/ 	.word	0xffffffff


	//   ....[10]....
        /*019c*/ 	.word	0xffffffff


	//   ....[11]....
        /*01a0*/ 	.word	0xffffffff


	//   ....[12]....
        /*01a4*/ 	.word	0xffffffff


	//   ....[13]....
        /*01a8*/ 	.word	0xffffffff


	//   ....[14]....
        /*01ac*/ 	.word	0xffffffff


	//   ....[15]....
        /*01b0*/ 	.word	0xffffffff


	//----- nvinfo : EIATTR_COOP_GROUP_INSTR_OFFSETS
	.align		4
.L_21459:
        /*01b4*/ 	.byte	0x04, 0x28
        /*01b6*/ 	.short	(.L_21461 - .L_21460)


	//   ....[0]....
.L_21460:
        /*01b8*/ 	.word	0x000001a0


	//   ....[1]....
        /*01bc*/ 	.word	0x000001c0


	//   ....[2]....
        /*01c0*/ 	.word	0x00000270


	//   ....[3]....
        /*01c4*/ 	.word	0x00000290


	//   ....[4]....
        /*01c8*/ 	.word	0x000002b0


	//   ....[5]....
        /*01cc*/ 	.word	0x00001070


	//   ....[6]....
        /*01d0*/ 	.word	0x000010e0


	//   ....[7]....
        /*01d4*/ 	.word	0x00001100


	//   ....[8]....
        /*01d8*/ 	.word	0x00001120


	//   ....[9]....
        /*01dc*/ 	.word	0x00001140


	//   ....[10]....
        /*01e0*/ 	.word	0x00001190


	//   ....[11]....
        /*01e4*/ 	.word	0x000011b0


	//   ....[12]....
        /*01e8*/ 	.word	0x000011d0


	//   ....[13]....
        /*01ec*/ 	.word	0x00001fe0


	//   ....[14]....
        /*01f0*/ 	.word	0x00002050


	//   ....[15]....
        /*01f4*/ 	.word	0x000020b0


	//----- nvinfo : EIATTR_SYSCALL_OFFSETS
	.align		4
.L_21461:
        /*01f8*/ 	.byte	0x04, 0x46
        /*01fa*/ 	.short	(.L_21463 - .L_21462)


	//   ....[0]....
.L_21462:
        /*01fc*/ 	.word	0x00001f70


	//----- nvinfo : EIATTR_EXIT_INSTR_OFFSETS
	.align		4
.L_21463:
        /*0200*/ 	.byte	0x04, 0x1c
        /*0202*/ 	.short	(.L_21465 - .L_21464)


	//   ....[0]....
.L_21464:
        /*0204*/ 	.word	0x00001ca0


	//   ....[1]....
        /*0208*/ 	.word	0x00001cb0


	//   ....[2]....
        /*020c*/ 	.word	0x00001e40


	//   ....[3]....
        /*0210*/ 	.word	0x00001f80


	//----- nvinfo : EIATTR_CTAIDZ_USED
	.align		4
.L_21465:
        /*0214*/ 	.byte	0x01, 0x04
	.zero		2


	//----- nvinfo : EIATTR_CRS_STACK_SIZE
	.align		4
        /*0218*/ 	.byte	0x04, 0x1e
        /*021a*/ 	.short	(.L_21467 - .L_21466)
.L_21466:
        /*021c*/ 	.word	0x00000000
.L_21467:


//--------------------- .nv.info._ZN4vllm25paged_attention_v1_kernelIfhLi256ELi8ELi128ELNS_18Fp8KVCacheDataTypeE1ELb1EEEvPT_PKS2_PKT0_S8_ifPKiSA_iPKfiiiSC_SC_iiiii --------------------------
	.section	.nv.info._ZN4vllm25paged_attention_v1_kernelIfhLi256ELi8ELi128ELNS_18Fp8KVCacheDataTypeE1ELb1EEEvPT_PKS2_PKT0_S8_ifPKiSA_iPKfiiiSC_SC_iiiii,"",@"SHT_CUDA_INFO"
	.sectionflags	@""
	.align	4


	//----- nvinfo : EIATTR_CUDA_API_VERSION
	.align		4
        /*0000*/ 	.byte	0x04, 0x37
        /*0002*/ 	.short	(.L_21469 - .L_21468)
.L_21468:
        /*0004*/ 	.word	0x00000082


	//----- nvinfo : EIATTR_SW2861232_WAR
	.align		4
.L_21469:
        /*0008*/ 	.byte	0x01, 0x35
	.zero		2


	//----- nvinfo : EIATTR_PARAM_CBANK
	.align		4
        /*000c*/ 	.byte	0x04, 0x0a
        /*000e*/ 	.short	(.L_21471 - .L_21470)
	.align		4
.L_21470:
        /*0010*/ 	.word	index@(.nv.constant0._ZN4vllm25paged_attention_v1_kernelIfhLi256ELi8ELi128ELNS_18Fp8KVCacheDataTypeE1ELb1EEEvPT_PKS2_PKT0_S8_ifPKiSA_iPKfiiiSC_SC_iiiii)
        /*0014*/ 	.short	0x0160
        /*0016*/ 	.short	0x007c


	//----- nvinfo : EIATTR_CBANK_PARAM_SIZE
	.align		4
.L_21471:
        /*0018*/ 	.byte	0x03, 0x19
        /*001a*/ 	.short	0x007c


	//----- nvinfo : EIATTR_KPARAM_INFO
	.align		4
        /*001c*/ 	.byte	0x04, 0x17
        /*001e*/ 	.short	(.L_21473 - .L_21472)
.L_21472:
        /*0020*/ 	.word	0x00000000
        /*0024*/ 	.short	0x0013
        /*0026*/ 	.short	0x0078
        /*0028*/ 	.byte	0x00, 0xf0, 0x11, 0x00


	//----- nvinfo : EIATTR_KPARAM_INFO
	.align		4
.L_21473:
        /*002c*/ 	.byte	0x04, 0x17
        /*002e*/ 	.short	(.L_21475 - .L_21474)
.L_21474:
        /*0030*/ 	.word	0x00000000
        /*0034*/ 	.short	0x0012
        /*0036*/ 	.short	0x0074
        /*0038*/ 	.byte	0x00, 0xf0, 0x11, 0x00


	//----- nvinfo : EIATTR_KPARAM_INFO
	.align		4
.L_21475:
        /*003c*/ 	.byte	0x04, 0x17
        /*003e*/ 	.short	(.L_21477 - .L_21476)
.L_21476:
        /*0040*/ 	.word	0x00000000
        /*0044*/ 	.short	0x0011
        /*0046*/ 	.short	0x0070
        /*0048*/ 	.byte	0x00, 0xf0, 0x11, 0x00


	//----- nvinfo : EIATTR_KPARAM_INFO
	.align		4
.L_21477:
        /*004c*/ 	.byte	0x04, 0x17
        /*004e*/ 	.short	(.L_21479 - .L_21478)
.L_21478:
        /*0050*/ 	.word	0x00000000
        /*0054*/ 	.short	0x0010
        /*0056*/ 	.short	0x006c
        /*0058*/ 	.byte	0x00, 0xf0, 0x11, 0x00


	//----- nvinfo : EIATTR_KPARAM_INFO
	.align		4
.L_21479:
        /*005c*/ 	.byte	0x04, 0x17
        /*005e*/ 	.short	(.L_21481 - .L_21480)
.L_21480:
        /*0060*/ 	.word	0x00000000
        /*0064*/ 	.short	0x000f
        /*0066*/ 	.short	0x0068
        /*0068*/ 	.byte	0x00, 0xf0, 0x11, 0x00


	//----- nvinfo : EIATTR_KPARAM_INFO
	.align		4
.L_21481:
        /*006c*/ 	.byte	0x04, 0x17
        /*006e*/ 	.short	(.L_21483 - .L_21482)
.L_21482:
        /*0070*/ 	.word	0x00000000
        /*0074*/ 	.short	0x000e
        /*0076*/ 	.short	0x0060
        /*0078*/ 	.byte	0x00, 0xf0, 0x21, 0x00


	//----- nvinfo : EIATTR_KPARAM_INFO
	.align		4
.L_21483:
        /*007c*/ 	.byte	0x04, 0x17
        /*007e*/ 	.short	(.L_21485 - .L_21484)
.L_21484:
        /*0080*/ 	.word	0x00000000
        /*0084*/ 	.short	0x000d
        /*0086*/ 	.short	0x0058
        /*0088*/ 	.byte	0x00, 0xf0, 0x21, 0x00


	//----- nvinfo : EIATTR_KPARAM_INFO
	.align		4
.L_21485:
        /*008c*/ 	.byte	0x04, 0x17
        /*008e*/ 	.short	(.L_21487 - .L_21486)
.L_21486:
        /*0090*/ 	.word	0x00000000
        /*0094*/ 	.short	0x000c
        /*0096*/ 	.short	0x0050
        /*0098*/ 	.byte	0x00, 0xf0, 0x11, 0x00


	//----- nvinfo : EIATTR_KPARAM_INFO
	.align		4
.L_21487:
        /*009c*/ 	.byte	0x04, 0x17
        /*009e*/ 	.short	(.L_21489 - .L_21488)
.L_21488:
        /*00a0*/ 	.word	0x00000000
        /*00a4*/ 	.short	0x000b
        /*00a6*/ 	.short	0x004c
        /*00a8*/ 	.byte	0x00, 0xf0, 0x11, 0x00


	//----- nvinfo : EIATTR_KPARAM_INFO
	.align		4
.L_21489:
        /*00ac*/ 	.byte	0x04, 0x17
        /*00ae*/ 	.short	(.L_21491 - .L_21490)
.L_21490:
        /*00b0*/ 	.word	0x00000000
        /*00b4*/ 	.short	0x000a
        /*00b6*/ 	.short	0x0048
        /*00b8*/ 	.byte	0x00, 0xf0, 0x11, 0x00


	//----- nvinfo : EIATTR_KPARAM_INFO
	.align		4
.L_21491:
        /*00bc*/ 	.byte	0x04, 0x17
        /*00be*/ 	.short	(.L_21493 - .L_21492)
.L_21492:
        /*00c0*/ 	.word	0x00000000
        /*00c4*/ 	.short	0x0009
        /*00c6*/ 	.short	0x0040
        /*00c8*/ 	.byte	0x00, 0xf0, 0x21, 0x00


	//----- nvinfo : EIATTR_KPARAM_INFO
	.align		4
.L_21493:
        /*00cc*/ 	.byte	0x04, 0x17
        /*00ce*/ 	.short	(.L_21495 - .L_21494)
.L_21494:
        /*00d0*/ 	.word	0x00000000
        /*00d4*/ 	.short	0x0008
        /*00d6*/ 	.short	0x0038
        /*00d8*/ 	.byte	0x00, 0xf0, 0x11, 0x00


	//----- nvinfo : EIATTR_KPARAM_INFO
	.align		4
.L_21495:
        /*00dc*/ 	.byte	0x04, 0x17
        /*00de*/ 	.short	(.L_21497 - .L_21496)
.L_21496:
        /*00e0*/ 	.word	0x00000000
        /*00e4*/ 	.short	0x0007
        /*00e6*/ 	.short	0x0030
        /*00e8*/ 	.byte	0x00, 0xf0, 0x21, 0x00


	//----- nvinfo : EIATTR_KPARAM_INFO
	.align		4
.L_21497:
        /*00ec*/ 	.byte	0x04, 0x17
        /*00ee*/ 	.short	(.L_21499 - .L_21498)
.L_21498:
        /*00f0*/ 	.word	0x00000000
        /*00f4*/ 	.short	0x0006
        /*00f6*/ 	.short	0x0028
        /*00f8*/ 	.byte	0x00, 0xf0, 0x21, 0x00


	//----- nvinfo : EIATTR_KPARAM_INFO
	.align		4
.L_21499:
        /*00fc*/ 	.byte	0x04, 0x17
        /*00fe*/ 	.short	(.L_21501 - .L_21500)
.L_21500:
        /*0100*/ 	.word	0x00000000
        /*0104*/ 	.short	0x0005
        /*0106*/ 	.short	0x0024
        /*0108*/ 	.byte	0x00, 0xf0, 0x11, 0x00


	//----- nvinfo : EIATTR_KPARAM_INFO
	.align		4
.L_21501:
        /*010c*/ 	.byte	0x04, 0x17
        /*010e*/ 	.short	(.L_21503 - .L_21502)
.L_21502:
        /*0110*/ 	.word	0x00000000
        /*0114*/ 	.short	0x0004
        /*0116*/ 	.short	0x0020
        /*0118*/ 	.byte	0x00, 0xf0, 0x11, 0x00


	//----- nvinfo : EIATTR_KPARAM_INFO
	.align		4
.L_21503:
        /*011c*/ 	.byte	0x04, 0x17
        /*011e*/ 	.short	(.L_21505 - .L_21504)
.L_21504:
        /*0120*/ 	.word	0x00000000
        /*0124*/ 	.short	0x0003
        /*0126*/ 	.short	0x0018
        /*0128*/ 	.byte	0x00, 0xf0, 0x21, 0x00


	//----- nvinfo : EIATTR_KPARAM_INFO
	.align		4
.L_21505:
        /*012c*/ 	.byte	0x04, 0x17
        /*012e*/ 	.short	(.L_21507 - .L_21506)
.L_21506:
        /*0130*/ 	.word	0x00000000
        /*0134*/ 	.short	0x0002
        /*0136*/ 	.short	0x0010
        /*0138*/ 	.byte	0x00, 0xf0, 0x21, 0x00


	//----- nvinfo : EIATTR_KPARAM_INFO
	.align		4
.L_21507:
        /*013c*/ 	.byte	0x04, 0x17
        /*013e*/ 	.short	(.L_21509 - .L_21508)
.L_21508:
        /*0140*/ 	.word	0x00000000
        /*0144*/ 	.short	0x0001
        /*0146*/ 	.short	0x0008
        /*0148*/ 	.byte	0x00, 0xf0, 0x21, 0x00


	//----- nvinfo : EIATTR_KPARAM_INFO
	.align		4
.L_21509:
        /*014c*/ 	.byte	0x04, 0x17
        /*014e*/ 	.short	(.L_21511 - .L_21510)
.L_21510:
        /*0150*/ 	.word	0x00000000
        /*0154*/ 	.short	0x0000
        /*0156*/ 	.short	0x0000
        /*0158*/ 	.byte	0x00, 0xf0, 0x21, 0x00


	//----- nvinfo : EIATTR_MAXREG_COUNT
	.align		4
.L_21511:
        /*015c*/ 	.byte	0x03, 0x1b
        /*015e*/ 	.short	0x00ff


	//----- nvinfo : EIATTR_NUM_BARRIERS
	.align		4
        /*0160*/ 	.byte	0x02, 0x4c
        /*0162*/ 	.byte	0x01
	.zero		1


	//----- nvinfo : EIATTR_EXTERNS
	.align		4
        /*0164*/ 	.byte	0x04, 0x0f
        /*0166*/ 	.short	(.L_21513 - .L_21512)


	//   ....[0]....
	.align		4
.L_21512:
        /*0168*/ 	.word	index@(__assertfail)


	//----- nvinfo : EIATTR_MERCURY_ISA_VERSION
	.align		4
.L_21513:
        /*016c*/ 	.byte	0x03, 0x5f
        /*016e*/ 	.short	0x0000


	//----- nvinfo : EIATTR_COOP_GROUP_MASK_REGIDS
	.align		4
        /*0170*/ 	.byte	0x04, 0x29
        /*0172*/ 	.short	(.L_21515 - .L_21514)


	//   ....[0]....
.L_21514:
        /*0174*/ 	.word	0xffffffff


	//   ....[1]....
        /*0178*/ 	.word	0xffffffff


	//   ....[2]....
        /*017c*/ 	.word	0xffffffff


	//   ....[3]....
        /*0180*/ 	.word	0xffffffff


	//   ....[4]....
        /*0184*/ 	.word	0xffffffff


	//   ....[5]....
        /*0188*/ 	.word	0xffffffff


	//   ....[6]....
        /*018c*/ 	.word	0xffffffff


	//   ....[7]....
        /*0190*/ 	.word	0xffffffff


	//   ....[8]....
        /*0194*/ 	.word	0xffffffff


	//   ....[9]....
        /*0198*/ 	.word	0xffffffff


	//   ....[10]....
        /*019c*/ 	.word	0xffffffff


	//   ....[11]....
        /*01a0*/ 	.word	0xffffffff


	//   ....[12]....
        /*01a4*/ 	.word	0xffffffff


	//   ....[13]....
        /*01a8*/ 	.word	0xffffffff


	//   ....[14]....
        /*01ac*/ 	.word	0xffffffff


	//   ....[15]....
        /*01b0*/ 	.word	0xffffffff


	//   ....[16]....
        /*01b4*/ 	.word	0xffffffff


	//   ....[17]....
        /*01b8*/ 	.word	0xffffffff


	//   ....[18]....
        /*01bc*/ 	.word	0xffffffff


	//   ....[19]....
        /*01c0*/ 	.word	0xffffffff


	//   ....[20]....
        /*01c4*/ 	.word	0xffffffff


	//   ....[21]....
        /*01c8*/ 	.word	0xffffffff


	//   ....[22]....
        /*01cc*/ 	.word	0xffffffff


	//   ....[23]....
        /*01d0*/ 	.word	0xffffffff


	//   ....[24]....
        /*01d4*/ 	.word	0xffffffff


	//   ....[25]....
        /*01d8*/ 	.word	0xffffffff


	//   ....[26]....
        /*01dc*/ 	.word	0xffffffff


	//   ....[27]....
        /*01e0*/ 	.word	0xffffffff


	//   ....[28]....
        /*01e4*/ 	.word	0xffffffff


	//   ....[29]....
        /*01e8*/ 	.word	0xffffffff


	//   ....[30]....
        /*01ec*/ 	.word	0xffffffff


	//   ....[31]....
        /*01f0*/ 	.word	0xffffffff


	//----- nvinfo : EIATTR_COOP_GROUP_INSTR_OFFSETS
	.align		4
.L_21515:
        /*01f4*/ 	.byte	0x04, 0x28
        /*01f6*/ 	.short	(.L_21517 - .L_21516)


	//   ....[0]....
.L_21516:
        /*01f8*/ 	.word	0x00000af0


	//   ....[1]....
        /*01fc*/ 	.word	0x00000b10


	//   ....[2]....
        /*0200*/ 	.word	0x00000bc0


	//   ....[3]....
        /*0204*/ 	.word	0x00000be0


	//   ....[4]....
        /*0208*/ 	.word	0x00000c00


	//   ....[5]....
        /*020c*/ 	.word	0x000019c0


	//   ....[6]....
        /*0210*/ 	.word	0x00001a20


	//   ....[7]....
        /*0214*/ 	.word	0x00001a50


	//   ....[8]....
        /*0218*/ 	.word	0x00001a70


	//   ....[9]....
        /*021c*/ 	.word	0x00001a90


	//   ....[10]....
        /*0220*/ 	.word	0x00001ae0


	//   ....[11]....
        /*0224*/ 	.word	0x00001b00


	//   ....[12]....
        /*0228*/ 	.word	0x00001b20


	//   ....[13]....
        /*022c*/ 	.word	0x00003a00


	//   ....[14]....
        /*0230*/ 	.word	0x00003a80


	//   ....[15]....
        /*0234*/ 	.word	0x00003af0


	//   ....[16]....
        /*0238*/ 	.word	0x00003b70


	//   ....[17]....
        /*023c*/ 	.word	0x00003bf0


	//   ....[18]....
        /*0240*/ 	.word	0x00003c60


	//   ....[19]....
        /*0244*/ 	.word	0x00003cd0


	//   ....[20]....
        /*0248*/ 	.word	0x00003d40


	//   ....[21]....
        /*024c*/ 	.word	0x00003db0


	//   ....[22]....
        /*0250*/ 	.word	0x00003e20


	//   ....[23]....
        /*0254*/ 	.word	0x00003e90


	//   ....[24]....
        /*0258*/ 	.word	0x00003f00


	//   ....[25]....
        /*025c*/ 	.word	0x00003f70


	//   ....[26]....
        /*0260*/ 	.word	0x00003fe0


	//   ....[27]....
        /*0264*/ 	.word	0x00004050


	//   ....[28]....
        /*0268*/ 	.word	0x000040c0


	//   ....[29]....
        /*026c*/ 	.word	0x00004130


	//   ....[30]....
        /*0270*/ 	.word	0x000041a0


	//   ....[31]....
        /*0274*/ 	.word	0x00004210


	//----- nvinfo : EIATTR_SYSCALL_OFFSETS
	.align		4
.L_21517:
        /*0278*/ 	.byte	0x04, 0x46
        /*027a*/ 	.short	(.L_21519 - .L_21518)


	//   ....[0]....
.L_21518:
        /*027c*/ 	.word	0x00003860


	//   ....[1]....
        /*0280*/ 	.word	0x00003990


	//----- nvinfo : EIATTR_EXIT_INSTR_OFFSETS
	.align		4
.L_21519:
        /*0284*/ 	.byte	0x04, 0x1c
        /*0286*/ 	.short	(.L_21521 - .L_21520)


	//   ....[0]....
.L_21520:
        /*0288*/ 	.word	0x00003060


	//   ....[1]....
        /*028c*/ 	.word	0x00003130


	//   ....[2]....
        /*0290*/ 	.word	0x00003730


	//   ....[3]....
        /*0294*/ 	.word	0x000039a0


	//----- nvinfo : EIATTR_CTAIDZ_USED
	.align		4
.L_21521:
        /*0298*/ 	.byte	0x01, 0x04
	.zero		2


	//----- nvinfo : EIATTR_CRS_STACK_SIZE
	.align		4
        /*029c*/ 	.byte	0x04, 0x1e
        /*029e*/ 	.short	(.L_21523 - .L_21522)
.L_21522:
        /*02a0*/ 	.word	0x00000000
.L_21523:


//--------------------- .nv.info._ZN4vllm25paged_attention_v1_kernelIfhLi192ELi8ELi128ELNS_18Fp8KVCacheDataTypeE1ELb1EEEvPT_PKS2_PKT0_S8_ifPKiSA_iPKfiiiSC_SC_iiiii --------------------------
	.section	.nv.info._ZN4vllm25paged_attention_v1_kernelIfhLi192ELi8ELi128ELNS_18Fp8KVCacheDataTypeE1ELb1EEEvPT_PKS2_PKT0_S8_ifPKiSA_iPKfiiiSC_SC_iiiii,"",@"SHT_CUDA_INFO"
	.sectionflags	@""
	.align	4


	//----- nvinfo : EIATTR_CUDA_API_VERSION
	.align		4
        /*0000*/ 	.byte	0x04, 0x37
        /*0002*/ 	.short	(.L_21525 - .L_21524)
.L_21524:
        /*0004*/ 	.word	0x00000082


	//----- nvinfo : EIATTR_SW2861232_WAR
	.align		4
.L_21525:
        /*0008*/ 	.byte	0x01, 0x35
	.zero		2


	//----- nvinfo : EIATTR_PARAM_CBANK
	.align		4
        /*000c*/ 	.byte	0x04, 0x0a
        /*000e*/ 	.short	(.L_21527 - .L_21526)
	.align		4
.L_21526:
        /*0010*/ 	.word	index@(.nv.constant0._ZN4vllm25paged_attention_v1_kernelIfhLi192ELi8ELi128ELNS_18Fp8KVCacheDataTypeE1ELb1EEEvPT_PKS2_PKT0_S8_ifPKiSA_iPKfiiiSC_SC_iiiii)
        /*0014*/ 	.short	0x0160
        /*0016*/ 	.short	0x007c


	//----- nvinfo : EIATTR_CBANK_PARAM_SIZE
	.align		4
.L_21527:
        /*0018*/ 	.byte	0x03, 0x19
        /*001a*/ 	.short	0x007c


	//----- nvinfo : EIATTR_KPARAM_INFO
	.align		4
        /*001c*/ 	.byte	0x04, 0x17
        /*001e*/ 	.short	(.L_21529 - .L_21528)
.L_21528:
        /*0020*/ 	.word	0x00000000
        /*0024*/ 	.short	0x0013
        /*0026*/ 	.short	0x0078
        /*0028*/ 	.byte	0x00, 0xf0, 0x11, 0x00


	//----- nvinfo : EIATTR_KPARAM_INFO
	.align		4
.L_21529:
        /*002c*/ 	.byte	0x04, 0x17
        /*002e*/ 	.short	(.L_21531 - .L_21530)
.L_21530:
        /*0030*/ 	.word	0x00000000
        /*0034*/ 	.short	0x0012
        /*0036*/ 	.short	0x0074
        /*0038*/ 	.byte	0x00, 0xf0, 0x11, 0x00


	//----- nvinfo : EIATTR_KPARAM_INFO
	.align		4
.L_21531:
        /*003c*/ 	.byte	0x04, 0x17
        /*003e*/ 	.short	(.L_21533 - .L_21532)
.L_21532:
        /*0040*/ 	.word	0x00000000
        /*0044*/ 	.short	0x0011
        /*0046*/ 	.short	0x0070
        /*0048*/ 	.byte	0x00, 0xf0, 0x11, 0x00


	//----- nvinfo : EIATTR_KPARAM_INFO
	.align		4
.L_21533:
        /*004c*/ 	.byte	0x04, 0x17
        /*004e*/ 	.short	(.L_21535 - .L_21534)
.L_21534:
        /*0050*/ 	.word	0x00000000
        /*0054*/ 	.short	0x0010
        /*0056*/ 	.short	0x006c
        /*0058*/ 	.byte	0x00, 0xf0, 0x11, 0x00


	//----- nvinfo : EIATTR_KPARAM_INFO
	.align		4
.L_21535:
        /*005c*/ 	.byte	0x04, 0x17
        /*005e*/ 	.short	(.L_21537 - .L_21536)
.L_21536:
        /*0060*/ 	.word	0x00000000
        /*0064*/ 	.short	0x000f
        /*0066*/ 	.short	0x0068
        /*0068*/ 	.byte	0x00, 0xf0, 0x11, 0x00


	//----- nvinfo : EIATTR_KPARAM_INFO
	.align		4
.L_21537:
        /*006c*/ 	.byte	0x04, 0x17
        /*006e*/ 	.short	(.L_21539 - .L_21538)
.L_21538:
        /*0070*/ 	.word	0x00000000
        /*0074*/ 	.short	0x000e
        /*0076*/ 	.short	0x0060
        /*0078*/ 	.byte	0x00, 0xf0, 0x21, 0x00


	//----- nvinfo : EIATTR_KPARAM_INFO
	.align		4
.L_21539:
        /*007c*/ 	.byte	0x04, 0x17
        /*007e*/ 	.short	(.L_21541 - .L_21540)
.L_21540:
        /*0080*/ 	.word	0x00000000
        /*0084*/ 	.short	0x000d
        /*0086*/ 	.short	0x0058
        /*0088*/ 	.byte	0x00, 0xf0, 0x21, 0x00


	//----- nvinfo : EIATTR_KPARAM_INFO
	.align		4
.L_21541:
        /*008c*/ 	.byte	0x04, 0x17
        /*008e*/ 	.short	(.L_21543 - .L_21542)
.L_21542:
        /*0090*/ 	.word	0x00000000
        /*0094*/ 	.short	0x000c
        /*0096*/ 	.short	0x0050
        /*0098*/ 	.byte	0x00, 0xf0, 0x11, 0x00


	//----- nvinfo : EIATTR_KPARAM_INFO
	.align		4
.L_21543:
        /*009c*/ 	.byte	0x04, 0x17
        /*009e*/ 	.short	(.L_21545 - .L_21544)
.L_21544:
        /*00a0*/ 	.word	0x00000000
        /*00a4*/ 	.short	0x000b
        /*00a6*/ 	.short	0x004c
        /*00a8*/ 	.byte	0x00, 0xf0, 0x11, 0x00


	//----- nvinfo : EIATTR_KPARAM_INFO
	.align		4
.L_21545:
        /*00ac*/ 	.byte	0x04, 0x17
        /*00ae*/ 	.short	(.L_21547 - .L_21546)
.L_21546:
        /*00b0*/ 	.word	0x00000000
        /*00b4*/ 	.short	0x000a
        /*00b6*/ 	.short	0x0048
        /*00b8*/ 	.byte	0x00, 0xf0, 0x11, 0x00


	//----- nvinfo : EIATTR_KPARAM_INFO
	.align		4
.L_21547:
        /*00bc*/ 	.byte	0x04, 0x17
        /*00be*/ 	.short	(.L_21549 - .L_21548)
.L_21548:
        /*00c0*/ 	.word	0x00000000
        /*00c4*/ 	.short	0x0009
        /*00c6*/ 	.short	0x0040
        /*00c8*/ 	.byte	0x00, 0xf0, 0x21, 0x00


	//----- nvinfo : EIATTR_KPARAM_INFO
	.align		4
.L_21549:
        /*00cc*/ 	.byte	0x04, 0x17
        /*00ce*/ 	.short	(.L_21551 - .L_21550)
.L_21550:
        /*00d0*/ 	.word	0x00000000
        /*00d4*/ 	.short	0x0008
        /*00d6*/ 	.short	0x0038
        /*00d8*/ 	.byte	0x00, 0xf0, 0x11, 0x00


	//----- nvinfo : EIATTR_KPARAM_INFO
	.align		4
.L_21551:
        /*00dc*/ 	.byte	0x04, 0x17
        /*00de*/ 	.short	(.L_21553 - .L_21552)
.L_21552:
        /*00e0*/ 	.word	0x00000000
        /*00e4*/ 	.short	0x0007
        /*00e6*/ 	.short	0x0030
        /*00e8*/ 	.byte	0x00, 0xf0, 0x21, 0x00


	//----- nvinfo : EIATTR_KPARAM_INFO
	.align		4
.L_21553:
        /*00ec*/ 	.byte	0x04, 0x17
        /*00ee*/ 	.short	(.L_21555 - .L_21554)
.L_21554:
        /*00f0*/ 	.word	0x00000000
        /*00f4*/ 	.short	0x0006
        /*00f6*/ 	.short	0x0028
        /*00f8*/ 	.byte	0x00, 0xf0, 0x21, 0x00


	//----- nvinfo : EIATTR_KPARAM_INFO
	.align		4
.L_21555:
        /*00fc*/ 	.byte	0x04, 0x17
        /*00fe*/ 	.short	(.L_21557 - .L_21556)
.L_21556:
        /*0100*/ 	.word	0x00000000
        /*0104*/ 	.short	0x0005
        /*0106*/ 	.short	0x0024
        /*0108*/ 	.byte	0x00, 0xf0, 0x11, 0x00


	//----- nvinfo : EIATTR_KPARAM_INFO
	.align		4
.L_21557:
        /*010c*/ 	.byte	0x04, 0x17
        /*010e*/ 	.short	(.L_21559 - .L_21558)
.L_21558:
        /*0110*/ 	.word	0x00000000
        /*0114*/ 	.short	0x0004
        /*0116*/ 	.short	0x0020
        /*0118*/ 	.byte	0x00, 0xf0, 0x11, 0x00


	//----- nvinfo : EIATTR_KPARAM_INFO
	.align		4
.L_21559:
        /*011c*/ 	.byte	0x04, 0x17
        /*011e*/ 	.short	(.L_21561 - .L_21560)
.L_21560:
        /*0120*/ 	.word	0x00000000
        /*0124*/ 	.short	0x0003
        /*0126*/ 	.short	0x0018
        /*0128*/ 	.byte	0x00, 0xf0, 0x21, 0x00


	//----- nvinfo : EIATTR_KPARAM_INFO
	.align		4
.L_21561:
        /*012c*/ 	.byte	0x04, 0x17
        /*012e*/ 	.short	(.L_21563 - .L_21562)
.L_21562:
        /*0130*/ 	.word	0x00000000
        /*0134*/ 	.short	0x0002
        /*0136*/ 	.short	0x0010
        /*0138*/ 	.byte	0x00, 0xf0, 0x21, 0x00


	//----- nvinfo : EIATTR_KPARAM_INFO
	.align		4
.L_21563:
        /*013c*/ 	.byte	0x04, 0x17
        /*013e*/ 	.short	(.L_21565 - .L_21564)
.L_21564:
        /*0140*/ 	.word	0x00000000
        /*0144*/ 	.short	0x0001
        /*0146*/ 	.short	0x0008
        /*0148*/ 	.byte	0x00, 0xf0, 0x21, 0x00


	//----- nvinfo : EIATTR_KPARAM_INFO
	.align		4
.L_21565:
        /*014c*/ 	.byte	0x04, 0x17
        /*014e*/ 	.short	(.L_21567 - .L_21566)
.L_21566:
        /*0150*/ 	.word	0x00000000
        /*0154*/ 	.short	0x0000
        /*0156*/ 	.short	0x0000
        /*0158*/ 	.byte	0x00, 0xf0, 0x21, 0x00


	//----- nvinfo : EIATTR_MAXREG_COUNT
	.align		4
.L_21567:
        /*015c*/ 	.byte	0x03, 0x1b
        /*015e*/ 	.short	0x00ff


	//----- nvinfo : EIATTR_NUM_BARRIERS
	.align		4
        /*0160*/ 	.byte	0x02, 0x4c
        /*0162*/ 	.byte	0x01
	.zero		1


	//----- nvinfo : EIATTR_EXTERNS
	.align		4
        /*0164*/ 	.byte	0x04, 0x0f
        /*0166*/ 	.short	(.L_21569 - .L_21568)


	//   ....[0]....
	.align		4
.L_21568:
        /*0168*/ 	.word	index@(__assertfail)


	//----- nvinfo : EIATTR_MERCURY_ISA_VERSION
	.align		4
.L_21569:
        /*016c*/ 	.byte	0x03, 0x5f
        /*016e*/ 	.short	0x0000


	//----- nvinfo : EIATTR_COOP_GROUP_MASK_REGIDS
	.align		4
        /*0170*/ 	.byte	0x04, 0x29
        /*0172*/ 	.short	(.L_21571 - .L_21570)


	//   ....[0]....
.L_21570:
        /*0174*/ 	.word	0xffffffff


	//   ....[1]....
        /*0178*/ 	.word	0xffffffff


	//   ....[2]....
        /*017c*/ 	.word	0xffffffff


	//   ....[3]....
        /*0180*/ 	.word	0xffffffff


	//   ....[4]....
        /*0184*/ 	.word	0xffffffff


	//   ....[5]....
        /*0188*/ 	.word	0xffffffff


	//   ....[6]....
        /*018c*/ 	.word	0xffffffff


	//   ....[7]....
        /*0190*/ 	.word	0xffffffff


	//   ....[8]....
        /*0194*/ 	.word	0xffffffff


	//   ....[9]....
        /*0198*/ 	.word	0xffffffff


	//   ....[10]....
        /*019c*/ 	.word	0xffffffff


	//   ....[11]....
        /*01a0*/ 	.word	0xffffffff


	//   ....[12]....
        /*01a4*/ 	.word	0xffffffff


	//   ....[13]....
        /*01a8*/ 	.word	0xffffffff


	//   ....[14]....
        /*01ac*/ 	.word	0xffffffff


	//   ....[15]....
        /*01b0*/ 	.word	0xffffffff


	//   ....[16]....
        /*01b4*/ 	.word	0xffffffff


	//   ....[17]....
        /*01b8*/ 	.word	0xffffffff


	//   ....[18]....
        /*01bc*/ 	.word	0xffffffff


	//   ....[19]....
        /*01c0*/ 	.word	0xffffffff


	//   ....[20]....
        /*01c4*/ 	.word	0xffffffff


	//   ....[21]....
        /*01c8*/ 	.word	0xffffffff


	//   ....[22]....
        /*01cc*/ 	.word	0xffffffff


	//   ....[23]....
        /*01d0*/ 	.word	0xffffffff


	//   ....[24]....
        /*01d4*/ 	.word	0xffffffff


	//   ....[25]....
        /*01d8*/ 	.word	0xffffffff


	//   ....[26]....
        /*01dc*/ 	.word	0xffffffff


	//   ....[27]....
        /*01e0*/ 	.word	0xffffffff


	//----- nvinfo : EIATTR_COOP_GROUP_INSTR_OFFSETS
	.align		4
.L_21571:
        /*01e4*/ 	.byte	0x04, 0x28
        /*01e6*/ 	.short	(.L_21573 - .L_21572)


	//   ....[0]....
.L_21572:
        /*01e8*/ 	.word	0x00000b00


	//   ....[1]....
        /*01ec*/ 	.word	0x00000b20


	//   ....[2]....
        /*01f0*/ 	.word	0x00000bd0


	//   ....[3]....
        /*01f4*/ 	.word	0x00000bf0


	//   ....[4]....
        /*01f8*/ 	.word	0x00000c10


	//   ....[5]....
        /*01fc*/ 	.word	0x000019d0


	//   ....[6]....
        /*0200*/ 	.word	0x00001a30


	//   ....[7]....
        /*0204*/ 	.word	0x00001a60


	//   ....[8]....
        /*0208*/ 	.word	0x00001a80


	//   ....[9]....
        /*020c*/ 	.word	0x00001aa0


	//   ....[10]....
        /*0210*/ 	.word	0x00001af0


	//   ....[11]....
        /*0214*/ 	.word	0x00001b10


	//   ....[12]....
        /*0218*/ 	.word	0x00001b30


	//   ....[13]....
        /*021c*/ 	.word	0x000036c0


	//   ....[14]....
        /*0220*/ 	.word	0x00003730


	//   ....[15]....
        /*0224*/ 	.word	0x00003790


	//   ....[16]....
        /*0228*/ 	.word	0x00003810


	//   ....[17]....
        /*022c*/ 	.word	0x00003890


	//   ....[18]....
        /*0230*/ 	.word	0x00003900


	//   ....[19]....
        /*0234*/ 	.word	0x00003970


	//   ....[20]....
        /*0238*/ 	.word	0x000039e0


	//   ....[21]....
        /*023c*/ 	.word	0x00003a50


	//   ....[22]....
        /*0240*/ 	.word	0x00003ac0


	//   ....[23]....
        /*0244*/ 	.word	0x00003b30


	//   ....[24]....
        /*0248*/ 	.word	0x00003ba0


	//   ....[25]....
        /*024c*/ 	.word	0x00003c10


	//   ....[26]....
        /*0250*/ 	.word	0x00003c80


	//   ....[27]....
        /*0254*/ 	.word	0x00003cf0


	//----- nvinfo : EIATTR_SYSCALL_OFFSETS
	.align		4
.L_21573:
        /*0258*/ 	.byte	0x04, 0x46
        /*025a*/ 	.short	(.L_21575 - .L_21574)


	//   ....[0]....
.L_21574:
        /*025c*/ 	.word	0x00003520


	//   ....[1]....
        /*0260*/ 	.word	0x00003650


	//----- nvinfo : EIATTR_EXIT_INSTR_OFFSETS
	.align		4
.L_21575:
        /*0264*/ 	.byte	0x04, 0x1c
        /*0266*/ 	.short	(.L_21577 - .L_21576)


	//   ....[0]....
.L_21576:
        /*0268*/ 	.word	0x00002ea0


	//   ....[1]....
        /*026c*/ 	.word	0x00002f70


	//   ....[2]....
        /*0270*/ 	.word	0x000033f0


	//   ....[3]....
        /*0274*/ 	.word	0x00003660


	//----- nvinfo : EIATTR_CTAIDZ_USED
	.align		4
.L_21577:
        /*0278*/ 	.byte	0x01, 0x04
	.zero		2


	//----- nvinfo : EIATTR_CRS_STACK_SIZE
	.align		4
        /*027c*/ 	.byte	0x04, 0x1e
        /*027e*/ 	.short	(.L_21579 - .L_21578)
.L_21578:
        /*0280*/ 	.word	0x00000000
.L_21579:


//--------------------- .nv.info._ZN4vllm25paged_attention_v1_kernelIfhLi128ELi8ELi128ELNS_18Fp8KVCacheDataTypeE1ELb1EEEvPT_PKS2_PKT0_S8_ifPKiSA_iPKfiiiSC_SC_iiiii --------------------------
	.section	.nv.info._ZN4vllm25paged_attention_v1_kernelIfhLi128ELi8ELi128ELNS_18Fp8KVCacheDataTypeE1ELb1EEEvPT_PKS2_PKT0_S8_ifPKiSA_iPKfiiiSC_SC_iiiii,"",@"SHT_CUDA_INFO"
	.sectionflags	@""
	.align	4


	//----- nvinfo : EIATTR_CUDA_API_VERSION
	.align		4
        /*0000*/ 	.byte	0x04, 0x37
        /*0002*/ 	.short	(.L_21581 - .L_21580)
.L_21580:
        /*0004*/ 	.word	0x00000082


	//----- nvinfo : EIATTR_SW2861232_WAR
	.align		4
.L_21581:
        /*0008*/ 	.byte	0x01, 0x35
	.zero		2


	//----- nvinfo : EIATTR_PARAM_CBANK
	.align		4
        /*000c*/ 	.byte	0x04, 0x0a
        /*000e*/ 	.short	(.L_21583 - .L_21582)
	.align		4
.L_21582:
        /*0010*/ 	.word	index@(.nv.constant0._ZN4vllm25paged_attention_v1_kernelIfhLi128ELi8ELi128ELNS_18Fp8KVCacheDataTypeE1ELb1EEEvPT_PKS2_PKT0_S8_ifPKiSA_iPKfiiiSC_SC_iiiii)
        /*0014*/ 	.short	0x0160
        /*0016*/ 	.short	0x007c


	//----- nvinfo : EIATTR_CBANK_PARAM_SIZE
	.align		4
.L_21583:
        /*0018*/ 	.byte	0x03, 0x19
        /*001a*/ 	.short	0x007c


	//----- nvinfo : EIATTR_KPARAM_INFO
	.align		4
        /*001c*/ 	.byte	0x04, 0x17
        /*001e*/ 	.short	(.L_21585 - .L_21584)
.L_21584:
        /*0020*/ 	.word	0x00000000
        /*0024*/ 	.short	0x0013
        /*0026*/ 	.short	0x0078
        /*0028*/ 	.byte	0x00, 0xf0, 0x11, 0x00


	//----- nvinfo : EIATTR_KPARAM_INFO
	.align		4
.L_21585:
        /*002c*/ 	.byte	0x04, 0x17
        /*002e*/ 	.short	(.L_21587 - .L_21586)
.L_21586:
        /*0030*/ 	.word	0x00000000
        /*0034*/ 	.short	0x0012
        /*0036*/ 	.short	0x0074
        /*0038*/ 	.byte	0x00, 0xf0, 0x11, 0x00


	//----- nvinfo : EIATTR_KPARAM_INFO
	.align		4
.L_21587:
        /*003c*/ 	.byte	0x04, 0x17
        /*003e*/ 	.short	(.L_21589 - .L_21588)
.L_21588:
        /*0040*/ 	.word	0x00000000
        /*0044*/ 	.short	0x0011
        /*0046*/ 	.short	0x0070
        /*0048*/ 	.byte	0x00, 0xf0, 0x11, 0x00


	//----- nvinfo : EIATTR_KPARAM_INFO
	.align		4
.L_21589:
        /*004c*/ 	.byte	0x04, 0x17
        /*004e*/ 	.short	(.L_21591 - .L_21590)
.L_21590:
        /*0050*/ 	.word	0x00000000
        /*0054*/ 	.short	0x0010
        /*0056*/ 	.short	0x006c
        /*0058*/ 	.byte	0x00, 0xf0, 0x11, 0x00


	//----- nvinfo : EIATTR_KPARAM_INFO
	.align		4
.L_21591:
        /*005c*/ 	.byte	0x04, 0x17
        /*005e*/ 	.short	(.L_21593 - .L_21592)
.L_21592:
        /*0060*/ 	.word	0x00000000
        /*0064*/ 	.short	0x000f
        /*0066*/ 	.short	0x0068
        /*0068*/ 	.byte	0x00, 0xf0, 0x11, 0x00


	//----- nvinfo : EIATTR_KPARAM_INFO
	.align		4
.L_21593:
        /*006c*/ 	.byte	0x04, 0x17
        /*006e*/ 	.short	(.L_21595 - .L_21594)
.L_21594:
        /*0070*/ 	.word	0x00000000
        /*0074*/ 	.short	0x000e
        /*0076*/ 	.short	0x0060
        /*0078*/ 	.byte	0x00, 0xf0, 0x21, 0x00


	//----- nvinfo : EIATTR_KPARAM_INFO
	.align		4
.L_21595:
        /*007c*/ 	.byte	0x04, 0x17
        /*007e*/ 	.short	(.L_21597 - .L_21596)
.L_21596:
        /*0080*/ 	.word	0x00000000
        /*0084*/ 	.short	0x000d
        /*0086*/ 	.short	0x0058
        /*0088*/ 	.byte	0x00, 0xf0, 0x21, 0x00


	//----- nvinfo : EIATTR_KPARAM_INFO
	.align		4
.L_21597:
        /*008c*/ 	.byte	0x04, 0x17
        /*008e*/ 	.short	(.L_21599 - .L_21598)
.L_21598:
        /*0090*/ 	.word	0x00000000
        /*0094*/ 	.short	0x000c
        /*0096*/ 	.short	0x0050
        /*0098*/ 	.byte	0x00, 0xf0, 0x11, 0x00


	//----- nvinfo : EIATTR_KPARAM_INFO
	.align		4
.L_21599:
        /*009c*/ 	.byte	0x04, 0x17
        /*009e*/ 	.short	(.L_21601 - .L_21600)
.L_21600:
        /*00a0*/ 	.word	0x00000000
        /*00a4*/ 	.short	0x000b
        /*00a6*/ 	.short	0x004c
        /*00a8*/ 	.byte	0x00, 0xf0, 0x11, 0x00


	//----- nvinfo : EIATTR_KPARAM_INFO
	.align		4
.L_21601:
        /*00ac*/ 	.byte	0x04, 0x17
        /*00ae*/ 	.short	(.L_21603 - .L_21602)
.L_21602:
        /*00b0*/ 	.word	0x00000000
        /*00b4*/ 	.short	0x000a
        /*00b6*/ 	.short	0x0048
        /*00b8*/ 	.byte	0x00, 0xf0, 0x11, 0x00


	//----- nvinfo : EIATTR_KPARAM_INFO
	.align		4
.L_21603:
        /*00bc*/ 	.byte	0x04, 0x17
        /*00be*/ 	.short	(.L_21605 - .L_21604)
.L_21604:
        /*00c0*/ 	.word	0x00000000
        /*00c4*/ 	.short	0x0009
        /*00c6*/ 	.short	0x0040
        /*00c8*/ 	.byte	0x00, 0xf0, 0x21, 0x00


	//----- nvinfo : EIATTR_KPARAM_INFO
	.align		4
.L_21605:
        /*00cc*/ 	.byte	0x04, 0x17
        /*00ce*/ 	.short	(.L_21607 - .L_21606)
.L_21606:
        /*00d0*/ 	.word	0x00000000
        /*00d4*/ 	.short	0x0008
        /*00d6*/ 	.short	0x0038
        /*00d8*/ 	.byte	0x00, 0xf0, 0x11, 0x00


	//----- nvinfo : EIATTR_KPARAM_INFO
	.align		4
.L_21607:
        /*00dc*/ 	.byte	0x04, 0x17
        /*00de*/ 	.short	(.L_21609 - .L_21608)
.L_21608:
        /*00e0*/ 	.word	0x00000000
        /*00e4*/ 	.short	0x0007
        /*00e6*/ 	.short	0x0030
        /*00e8*/ 	.byte	0x00, 0xf0, 0x21, 0x00


	//----- nvinfo : EIATTR_KPARAM_INFO
	.align		4
.L_21609:
        /*00ec*/ 	.byte	0x04, 0x17
        /*00ee*/ 	.short	(.L_21611 - .L_21610)
.L_21610:
        /*00f0*/ 	.word	0x00000000
        /*00f4*/ 	.short	0x0006
        /*00f6*/ 	.short	0x0028
        /*00f8*/ 	.byte	0x00, 0xf0, 0x21, 0x00


	//----- nvinfo : EIATTR_KPARAM_INFO
	.align		4
.L_21611:
        /*00fc*/ 	.byte	0x04, 0x17
        /*00fe*/ 	.short	(.L_21613 - .L_21612)
.L_21612:
        /*0100*/ 	.word	0x00000000
        /*0104*/ 	.short	0x0005
        /*0106*/ 	.short	0x0024
        /*0108*/ 	.byte	0x00, 0xf0, 0x11, 0x00


	//----- nvinfo : EIATTR_KPARAM_INFO
	.align		4
.L_21613:
        /*010c*/ 	.byte	0x04, 0x17
        /*010e*/ 	.short	(.L_21615 - .L_21614)
.L_21614:
        /*0110*/ 	.word	0x00000000
        /*0114*/ 	.short	0x0004
        /*0116*/ 	.short	0x0020
        /*0118*/ 	.byte	0x00, 0xf0, 0x11, 0x00


	//----- nvinfo : EIATTR_KPARAM_INFO
	.align		4
.L_21615:
        /*011c*/ 	.byte	0x04, 0x17
        /*011e*/ 	.short	(.L_21617 - .L_21616)
.L_21616:
        /*0120*/ 	.word	0x00000000
        /*0124*/ 	.short	0x0003
        /*0126*/ 	.short	0x0018
        /*0128*/ 	.byte	0x00, 0xf0, 0x21, 0x00


	//----- nvinfo : EIATTR_KPARAM_INFO
	.align		4
.L_21617:
        /*012c*/ 	.byte	0x04, 0x17
        /*012e*/ 	.short	(.L_21619 - .L_21618)
.L_21618:
        /*0130*/ 	.word	0x00000000
        /*0134*/ 	.short	0x0002
        /*0136*/ 	.short	0x0010
        /*0138*/ 	.byte	0x00, 0xf0, 0x21, 0x00


	//----- nvinfo : EIATTR_KPARAM_INFO
	.align		4
.L_21619:
        /*013c*/ 	.byte	0x04, 0x17
        /*013e*/ 	.short	(.L_21621 - .L_21620)
.L_21620:
        /*0140*/ 	.word	0x00000000
        /*0144*/ 	.short	0x0001
        /*0146*/ 	.short	0x0008
        /*0148*/ 	.byte	0x00, 0xf0, 0x21, 0x00


	//----- nvinfo : EIATTR_KPARAM_INFO
	.align		4
.L_21621:
        /*014c*/ 	.byte	0x04, 0x17
        /*014e*/ 	.short	(.L_21623 - .L_21622)
.L_21622:
        /*0150*/ 	.word	0x00000000
        /*0154*/ 	.short	0x0000
        /*0156*/ 	.short	0x0000
        /*0158*/ 	.byte	0x00, 0xf0, 0x21, 0x00


	//----- nvinfo : EIATTR_MAXREG_COUNT
	.align		4
.L_21623:
        /*015c*/ 	.byte	0x03, 0x1b
        /*015e*/ 	.short	0x00ff


	//----- nvinfo : EIATTR_NUM_BARRIERS
	.align		4
        /*0160*/ 	.byte	0x02, 0x4c
        /*0162*/ 	.byte	0x01
	.zero		1


	//----- nvinfo : EIATTR_EXTERNS
	.align		4
        /*0164*/ 	.byte	0x04, 0x0f
        /*0166*/ 	.short	(.L_21625 - .L_21624)


	//   ....[0]....
	.align		4
.L_21624:
        /*0168*/ 	.word	index@(__assertfail)


	//----- nvinfo : EIATTR_MERCURY_ISA_VERSION
	.align		4
.L_21625:
        /*016c*/ 	.byte	0x03, 0x5f
        /*016e*/ 	.short	0x0000


	//----- nvinfo : EIATTR_COOP_GROUP_MASK_REGIDS
	.align		4
        /*0170*/ 	.byte	0x04, 0x29
        /*0172*/ 	.short	(.L_21627 - .L_21626)


	//   ....[0]....
.L_21626:
        /*0174*/ 	.word	0xffffffff


	//   ....[1]....
        /*0178*/ 	.word	0xffffffff


	//   ....[2]....
        /*017c*/ 	.word	0xffffffff


	//   ....[3]....
        /*0180*/ 	.word	0xffffffff


	//   ....[4]....
        /*0184*/ 	.word	0xffffffff


	//   ....[5]....
        /*0188*/ 	.word	0xffffffff


	//   ....[6]....
        /*018c*/ 	.word	0xffffffff


	//   ....[7]....
        /*0190*/ 	.word	0xffffffff


	//   ....[8]....
        /*0194*/ 	.word	0xffffffff


	//   ....[9]....
        /*0198*/ 	.word	0xffffffff


	//   ....[10]....
        /*019c*/ 	.word	0xffffffff


	//   ....[11]....
        /*01a0*/ 	.word	0xffffffff


	//   ....[12]....
        /*01a4*/ 	.word	0xffffffff


	//   ....[13]....
        /*01a8*/ 	.word	0xffffffff


	//   ....[14]....
        /*01ac*/ 	.word	0xffffffff


	//   ....[15]....
        /*01b0*/ 	.word	0xffffffff


	//   ....[16]....
        /*01b4*/ 	.word	0xffffffff


	//   ....[17]....
        /*01b8*/ 	.word	0xffffffff


	//   ....[18]....
        /*01bc*/ 	.word	0xffffffff


	//   ....[19]....
        /*01c0*/ 	.word	0xffffffff


	//   ....[20]....
        /*01c4*/ 	.word	0xffffffff


	//   ....[21]....
        /*01c8*/ 	.word	0xffffffff


	//   ....[22]....
        /*01cc*/ 	.word	0xffffffff


	//   ....[23]....
        /*01d0*/ 	.word	0xffffffff


	//----- nvinfo : EIATTR_COOP_GROUP_INSTR_OFFSETS
	.align		4
.L_21627:
        /*01d4*/ 	.byte	0x04, 0x28
        /*01d6*/ 	.short	(.L_21629 - .L_21628)


	//   ....[0]....
.L_21628:
        /*01d8*/ 	.word	0x00000af0


	//   ....[1]....
        /*01dc*/ 	.word	0x00000b10


	//   ....[2]....
        /*01e0*/ 	.word	0x00000bc0


	//   ....[3]....
        /*01e4*/ 	.word	0x00000be0


	//   ....[4]....
        /*01e8*/ 	.word	0x00000c00


	//   ....[5]....
        /*01ec*/ 	.word	0x000019c0


	//   ....[6]....
        /*01f0*/ 	.word	0x00001a20


	//   ....[7]....
        /*01f4*/ 	.word	0x00001a50


	//   ....[8]....
        /*01f8*/ 	.word	0x00001a70


	//   ....[9]....
        /*01fc*/ 	.word	0x00001a90


	//   ....[10]....
        /*0200*/ 	.word	0x00001ae0


	//   ....[11]....
        /*0204*/ 	.word	0x00001b00


	//   ....[12]....
        /*0208*/ 	.word	0x00001b20


	//   ....[13]....
        /*020c*/ 	.word	0x00003320


	//   ....[14]....
        /*0210*/ 	.word	0x00003390


	//   ....[15]....
        /*0214*/ 	.word	0x000033f0


	//   ....[16]....
        /*0218*/ 	.word	0x00003470


	//   ....[17]....
        /*021c*/ 	.word	0x000034f0


	//   ....[18]....
        /*0220*/ 	.word	0x00003560


	//   ....[19]....
        /*0224*/ 	.word	0x000035d0


	//   ....[20]....
        /*0228*/ 	.word	0x00003640


	//   ....[21]....
        /*022c*/ 	.word	0x000036b0


	//   ....[22]....
        /*0230*/ 	.word	0x00003720


	//   ....[23]....
        /*0234*/ 	.word	0x00003790


	//----- nvinfo : EIATTR_SYSCALL_OFFSETS
	.align		4
.L_21629:
        /*0238*/ 	.byte	0x04, 0x46
        /*023a*/ 	.short	(.L_21631 - .L_21630)


	//   ....[0]....
.L_21630:
        /*023c*/ 	.word	0x00003180


	//   ....[1]....
        /*0240*/ 	.word	0x000032b0


	//----- nvinfo : EIATTR_EXIT_INSTR_OFFSETS
	.align		4
.L_21631:
        /*0244*/ 	.byte	0x04, 0x1c
        /*0246*/ 	.short	(.L_21633 - .L_21632)


	//   ....[0]....
.L_21632:
        /*0248*/ 	.word	0x00002c80


	//   ....[1]....
        /*024c*/ 	.word	0x00002d50


	//   ....[2]....
        /*0250*/ 	.word	0x00003050


	//   ....[3]....
        /*0254*/ 	.word	0x000032c0


	//----- nvinfo : EIATTR_CTAIDZ_USED
	.align		4
.L_21633:
        /*0258*/ 	.byte	0x01, 0x04
	.zero		2


	//----- nvinfo : EIATTR_CRS_STACK_SIZE
	.align		4
        /*025c*/ 	.byte	0x04, 0x1e
        /*025e*/ 	.short	(.L_21635 - .L_21634)
.L_21634:
        /*0260*/ 	.word	0x00000000
.L_21635:


//--------------------- .nv.info._ZN4vllm25paged_attention_v1_kernelIfhLi120ELi8ELi128ELNS_18Fp8KVCacheDataTypeE1ELb1EEEvPT_PKS2_PKT0_S8_ifPKiSA_iPKfiiiSC_SC_iiiii --------------------------
	.section	.nv.info._ZN4vllm25paged_attention_v1_kernelIfhLi120ELi8ELi128ELNS_18Fp8KVCacheDataTypeE1ELb1EEEvPT_PKS2_PKT0_S8_ifPKiSA_iPKfiiiSC_SC_iiiii,"",@"SHT_CUDA_INFO"
	.sectionflags	@""
	.align	4


	//----- nvinfo : EIATTR_CUDA_API_VERSION
	.align		4
        /*0000*/ 	.byte	0x04, 0x37
        /*0002*/ 	.short	(.L_21637 - .L_21636)
.L_21636:
        /*0004*/ 	.word	0x00000082


	//----- nvinfo : EIATTR_SW2861232_WAR
	.align		4
.L_21637:
        /*0008*/ 	.byte	0x01, 0x35
	.zero		2


	//----- nvinfo : EIATTR_PARAM_CBANK
	.align		4
        /*000c*/ 	.byte	0x04, 0x0a
        /*000e*/ 	.short	(.L_21639 - .L_21638)
	.align		4
.L_21638:
        /*0010*/ 	.word	index@(.nv.constant0._ZN4vllm25paged_attention_v1_kernelIfhLi120ELi8ELi128ELNS_18Fp8KVCacheDataTypeE1ELb1EEEvPT_PKS2_PKT0_S8_ifPKiSA_iPKfiiiSC_SC_iiiii)
        /*0014*/ 	.short	0x0160
        /*0016*/ 	.short	0x007c


	//----- nvinfo : EIATTR_CBANK_PARAM_SIZE
	.align		4
.L_21639:
        /*0018*/ 	.byte	0x03, 0x19
        /*001a*/ 	.short	0x007c


	//----- nvinfo : EIATTR_KPARAM_INFO
	.align		4
        /*001c*/ 	.byte	0x04, 0x17
        /*001e*/ 	.short	(.L_21641 - .L_21640)
.L_21640:
        /*0020*/ 	.word	0x00000000
        /*0024*/ 	.short	0x0013
        /*0026*/ 	.short	0x0078
        /*0028*/ 	.byte	0x00, 0xf0, 0x11, 0x00


	//----- nvinfo : EIATTR_KPARAM_INFO
	.align		4
.L_21641:
        /*002c*/ 	.byte	0x04, 0x17
        /*002e*/ 	.short	(.L_21643 - .L_21642)
.L_21642:
        /*0030*/ 	.word	0x00000000
        /*0034*/ 	.short	0x0012
        /*0036*/ 	.short	0x0074
        /*0038*/ 	.byte	0x00, 0xf0, 0x11, 0x00


	//----- nvinfo : EIATTR_KPARAM_INFO
	.align		4
.L_21643:
        /*003c*/ 	.byte	0x04, 0x17
        /*003e*/ 	.short	(.L_21645 - .L_21644)
.L_21644:
        /*0040*/ 	.word	0x00000000
        /*0044*/ 	.short	0x0011
        /*0046*/ 	.short	0x0070
        /*0048*/ 	.byte	0x00, 0xf0, 0x11, 0x00


	//----- nvinfo : EIATTR_KPARAM_INFO
	.align		4
.L_21645:
        /*004c*/ 	.byte	0x04, 0x17
        /*004e*/ 	.short	(.L_21647 - .L_21646)
.L_21646:
        /*0050*/ 	.word	0x00000000
        /*0054*/ 	.short	0x0010
        /*0056*/ 	.short	0x006c
        /*0058*/ 	.byte	0x00, 0xf0, 0x11, 0x00


	//----- nvinfo : EIATTR_KPARAM_INFO
	.align		4
.L_21647:
        /*005c*/ 	.byte	0x04, 0x17
        /*005e*/ 	.short	(.L_21649 - .L_21648)
.L_21648:
        /*0060*/ 	.word	0x00000000
        /*0064*/ 	.short	0x000f
        /*0066*/ 	.short	0x0068
        /*0068*/ 	.byte	0x00, 0xf0, 0x11, 0x00


	//----- nvinfo : EIATTR_KPARAM_INFO
	.align		4
.L_21649:
        /*006c*/ 	.byte	0x04, 0x17
        /*006e*/ 	.short	(.L_21651 - .L_21650)
.L_21650:
        /*0070*/ 	.word	0x00000000
        /*0074*/ 	.short	0x000e
        /*0076*/ 	.short	0x0060
        /*0078*/ 	.byte	0x00, 0xf0, 0x21, 0x00


	//----- nvinfo : EIATTR_KPARAM_INFO
	.align		4
.L_21651:
        /*007c*/ 	.byte	0x04, 0x17
        /*007e*/ 	.short	(.L_21653 - .L_21652)
.L_21652:
        /*0080*/ 	.word	0x00000000
        /*0084*/ 	.short	0x000d
        /*0086*/ 	.short	0x0058
        /*0088*/ 	.byte	0x00, 0xf0, 0x21, 0x00


	//----- nvinfo : EIATTR_KPARAM_INFO
	.align		4
.L_21653:
        /*008c*/ 	.byte	0x04, 0x17
        /*008e*/ 	.short	(.L_21655 - .L_21654)
.L_21654:
        /*0090*/ 	.word	0x00000000
        /*0094*/ 	.short	0x000c
        /*0096*/ 	.short	0x0050
        /*0098*/ 	.byte	0x00, 0xf0, 0x11, 0x00


	//----- nvinfo : EIATTR_KPARAM_INFO
	.align		4
.L_21655:
        /*009c*/ 	.byte	0x04, 0x17
        /*009e*/ 	.short	(.L_21657 - .L_21656)
.L_21656:
        /*00a0*/ 	.word	0x00000000
        /*00a4*/ 	.short	0x000b
        /*00a6*/ 	.short	0x004c
        /*00a8*/ 	.byte	0x00, 0xf0, 0x11, 0x00


	//----- nvinfo : EIATTR_KPARAM_INFO
	.align		4
.L_21657:
        /*00ac*/ 	.byte	0x04, 0x17
        /*00ae*/ 	.short	(.L_21659 - .L_21658)
.L_21658:
        /*00b0*/ 	.word	0x00000000
        /*00b4*/ 	.short	0x000a
        /*00b6*/ 	.short	0x0048
        /*00b8*/ 	.byte	0x00, 0xf0, 0x11, 0x00


	//----- nvinfo : EIATTR_KPARAM_INFO
	.align		4
.L_21659:
        /*00bc*/ 	.byte	0x04, 0x17
        /*00be*/ 	.short	(.L_21661 - .L_21660)
.L_21660:
        /*00c0*/ 	.word	0x00000000
        /*00c4*/ 	.short	0x0009
        /*00c6*/ 	.short	0x0040
        /*00c8*/ 	.byte	0x00, 0xf0, 0x21, 0x00


	//----- nvinfo : EIATTR_KPARAM_INFO
	.align		4
.L_21661:
        /*00cc*/ 	.byte	0x04, 0x17
        /*00ce*/ 	.short	(.L_21663 - .L_21662)
.L_21662:
        /*00d0*/ 	.word	0x00000000
        /*00d4*/ 	.short	0x0008
        /*00d6*/ 	.short	0x0038
        /*00d8*/ 	.byte	0x00, 0xf0, 0x11, 0x00


	//----- nvinfo : EIATTR_KPARAM_INFO
	.align		4
.L_21663:
        /*00dc*/ 	.byte	0x04, 0x17
        /*00de*/ 	.short	(.L_21665 - .L_21664)
.L_21664:
        /*00e0*/ 	.word	0x00000000
        /*00e4*/ 	.short	0x0007
        /*00e6*/ 	.short	0x0030
        /*00e8*/ 	.byte	0x00, 0xf0, 0x21, 0x00


	//----- nvinfo : EIATTR_KPARAM_INFO
	.align		4
.L_21665:
        /*00ec*/ 	.byte	0x04, 0x17
        /*00ee*/ 	.short	(.L_21667 - .L_21666)
.L_21666:
        /*00f0*/ 	.word	0x00000000
        /*00f4*/ 	.short	0x0006
        /*00f6*/ 	.short	0x0028
        /*00f8*/ 	.byte	0x00, 0xf0, 0x21, 0x00


	//----- nvinfo : EIATTR_KPARAM_INFO
	.align		4
.L_21667:
        /*00fc*/ 	.byte	0x04, 0x17
        /*00fe*/ 	.short	(.L_21669 - .L_21668)
.L_21668:
        /*0100*/ 	.word	0x00000000
        /*0104*/ 	.short	0x0005
        /*0106*/ 	.short	0x0024
        /*0108*/ 	.byte	0x00, 0xf0, 0x11, 0x00


	//----- nvinfo : EIATTR_KPARAM_INFO
	.align		4
.L_21669:
        /*010c*/ 	.byte	0x04, 0x17
        /*010e*/ 	.short	(.L_21671 - .L_21670)
.L_21670:
        /*0110*/ 	.word	0x00000000
        /*0114*/ 	.short	0x0004
        /*0116*/ 	.short	0x0020
        /*0118*/ 	.byte	0x00, 0xf0, 0x11, 0x00


	//----- nvinfo : EIATTR_KPARAM_INFO
	.align		4
.L_21671:
        /*011c*/ 	.byte	0x04, 0x17
        /*011e*/ 	.short	(.L_21673 - .L_21672)
.L_21672:
        /*0120*/ 	.word	0x00000000
        /*0124*/ 	.short	0x0003
        /*0126*/ 	.short	0x0018
        /*0128*/ 	.byte	0x00, 0xf0, 0x21, 0x00


	//----- nvinfo : EIATTR_KPARAM_INFO
	.align		4
.L_21673:
        /*012c*/ 	.byte	0x04, 0x17
        /*012e*/ 	.short	(.L_21675 - .L_21674)
.L_21674:
        /*0130*/ 	.word	0x00000000
        /*0134*/ 	.short	0x0002
        /*0136*/ 	.short	0x0010
        /*0138*/ 	.byte	0x00, 0xf0, 0x21, 0x00


	//----- nvinfo : EIATTR_KPARAM_INFO
	.align		4
.L_21675:
        /*013c*/ 	.byte	0x04, 0x17
        /*013e*/ 	.short	(.L_21677 - .L_21676)
.L_21676:
        /*0140*/ 	.word	0x00000000
        /*0144*/ 	.short	0x0001
        /*0146*/ 	.short	0x0008
        /*0148*/ 	.byte	0x00, 0xf0, 0x21, 0x00


	//----- nvinfo : EIATTR_KPARAM_INFO
	.align		4
.L_21677:
        /*014c*/ 	.byte	0x04, 0x17
        /*014e*/ 	.short	(.L_21679 - .L_21678)
.L_21678:
        /*0150*/ 	.word	0x00000000
        /*0154*/ 	.short	0x0000
        /*0156*/ 	.short	0x0000
        /*0158*/ 	.byte	0x00, 0xf0, 0x21, 0x00


	//----- nvinfo : EIATTR_MAXREG_COUNT
	.align		4
.L_21679:
        /*015c*/ 	.byte	0x03, 0x1b
        /*015e*/ 	.short	0x00ff


	//----- nvinfo : EIATTR_NUM_BARRIERS
	.align		4
        /*0160*/ 	.byte	0x02, 0x4c
        /*0162*/ 	.byte	0x01
	.zero		1


	//----- nvinfo : EIATTR_EXTERNS
	.align		4
        /*0164*/ 	.byte	0x04, 0x0f
        /*0166*/ 	.short	(.L_21681 - .L_21680)


	//   ....[0]....
	.align		4
.L_21680:
        /*0168*/ 	.word	index@(__assertfail)


	//----- nvinfo : EIATTR_MERCURY_ISA_VERSION
	.align		4
.L_21681:
        /*016c*/ 	.byte	0x03, 0x5f
        /*016e*/ 	.short	0x0000


	//----- nvinfo : EIATTR_COOP_GROUP_MASK_REGIDS
	.align		4
        /*0170*/ 	.byte	0x04, 0x29
        /*0172*/ 	.short	(.L_21683 - .L_21682)


	//   ....[0]....
.L_21682:
        /*0174*/ 	.word	0xffffffff


	//   ....[1]....
        /*0178*/ 	.word	0xffffffff


	//   ....[2]....
        /*017c*/ 	.word	0xffffffff


	//   ....[3]....
        /*0180*/ 	.word	0xffffffff


	//   ....[4]....
        /*0184*/ 	.word	0xffffffff


	//   ....[5]....
        /*0188*/ 	.word	0xffffffff


	//   ....[6]....
        /*018c*/ 	.word	0xffffffff


	//   ....[7]....
        /*0190*/ 	.word	0xffffffff


	//   ....[8]....
        /*0194*/ 	.word	0xffffffff


	//   ....[9]....
        /*0198*/ 	.word	0xffffffff


	//   ....[10]....
        /*019c*/ 	.word	0xffffffff


	//   ....[11]....
        /*01a0*/ 	.word	0xffffffff


	//   ....[12]....
        /*01a4*/ 	.word	0xffffffff


	//   ....[13]....
        /*01a8*/ 	.word	0xffffffff


	//   ....[14]....
        /*01ac*/ 	.word	0xffffffff


	//   ....[15]....
        /*01b0*/ 	.word	0xffffffff


	//   ....[16]....
        /*01b4*/ 	.word	0xffffffff


	//   ....[17]....
        /*01b8*/ 	.word	0xffffffff


	//   ....[18]....
        /*01bc*/ 	.word	0xffffffff


	//   ....[19]....
        /*01c0*/ 	.word	0xffffffff


	//   ....[20]....
        /*01c4*/ 	.word	0xffffffff


	//   ....[21]....
        /*01c8*/ 	.word	0xffffffff


	//   ....[22]....
        /*01cc*/ 	.word	0xffffffff


	//   ....[23]....
        /*01d0*/ 	.word	0xffffffff


	//----- nvinfo : EIATTR_COOP_GROUP_INSTR_OFFSETS
	.align		4
.L_21683:
        /*01d4*/ 	.byte	0x04, 0x28
        /*01d6*/ 	.short	(.L_21685 - .L_21684)


	//   ....[0]....
.L_21684:
        /*01d8*/ 	.word	0x00000af0


	//   ....[1]....
        /*01dc*/ 	.word	0x00000b10


	//   ....[2]....
        /*01e0*/ 	.word	0x00000bc0


	//   ....[3]....
        /*01e4*/ 	.word	0x00000be0


	//   ....[4]....
        /*01e8*/ 	.word	0x00000c00


	//   ....[5]....
        /*01ec*/ 	.word	0x000019c0


	//   ....[6]....
        /*01f0*/ 	.word	0x00001a20


	//   ....[7]....
        /*01f4*/ 	.word	0x00001a50


	//   ....[8]....
        /*01f8*/ 	.word	0x00001a70


	//   ....[9]....
        /*01fc*/ 	.word	0x00001a90


	//   ....[10]....
        /*0200*/ 	.word	0x00001ae0


	//   ....[11]....
        /*0204*/ 	.word	0x00001b00


	//   ....[12]....
        /*0208*/ 	.word	0x00001b20


	//   ....[13]....
        /*020c*/ 	.word	0x000034d0


	//   ....[14]....
        /*0210*/ 	.word	0x00003550


	//   ....[15]....
        /*0214*/ 	.word	0x000035b0


	//   ....[16]....
        /*0218*/ 	.word	0x00003630


	//   ....[17]....
        /*021c*/ 	.word	0x000036b0


	//   ....[18]....
        /*0220*/ 	.word	0x00003720


	//   ....[19]....
        /*0224*/ 	.word	0x00003790


	//   ....[20]....
        /*0228*/ 	.word	0x00003800


	//   ....[21]....
        /*022c*/ 	.word	0x00003870


	//   ....[22]....
        /*0230*/ 	.word	0x000038e0


	//   ....[23]....
        /*0234*/ 	.word	0x00003950


	//----- nvinfo : EIATTR_SYSCALL_OFFSETS
	.align		4
.L_21685:
        /*0238*/ 	.byte	0x04, 0x46
        /*023a*/ 	.short	(.L_21687 - .L_21686)


	//   ....[0]....
.L_21686:
        /*023c*/ 	.word	0x00003330


	//   ....[1]....
        /*0240*/ 	.word	0x00003460


	//----- nvinfo : EIATTR_EXIT_INSTR_OFFSETS
	.align		4
.L_21687:
        /*0244*/ 	.byte	0x04, 0x1c
        /*0246*/ 	.short	(.L_21689 - .L_21688)


	//   ....[0]....
.L_21688:
        /*0248*/ 	.word	0x00002dd0


	//   ....[1]....
        /*024c*/ 	.word	0x00003190


	//   ....[2]....
        /*0250*/ 	.word	0x00003200


	//   ....[3]....
        /*0254*/ 	.word	0x00003470


	//----- nvinfo : EIATTR_CTAIDZ_USED
	.align		4
.L_21689:
        /*0258*/ 	.byte	0x01, 0x04
	.zero		2


	//----- nvinfo : EIATTR_CRS_STACK_SIZE
	.align		4
        /*025c*/ 	.byte	0x04, 0x1e
        /*025e*/ 	.short	(.L_21691 - .L_21690)
.L_21690:
        /*0260*/ 	.word	0x00000000
.L_21691:


//--------------------- .nv.info._ZN4vllm25paged_attention_v1_kernelIfhLi112ELi8ELi128ELNS_18Fp8KVCacheDataTypeE1ELb1EEEvPT_PKS2_PKT0_S8_ifPKiSA_iPKfiiiSC_SC_iiiii --------------------------
	.section	.nv.info._ZN4vllm25paged_attention_v1_kernelIfhLi112ELi8ELi128ELNS_18Fp8KVCacheDataTypeE1ELb1EEEvPT_PKS2_PKT0_S8_ifPKiSA_iPKfiiiSC_SC_iiiii,"",@"SHT_CUDA_INFO"
	.sectionflags	@""
	.align	4


	//----- nvinfo : EIATTR_CUDA_API_VERSION
	.align		4
        /*0000*/ 	.byte	0x04, 0x37
        /*0002*/ 	.short	(.L_21693 - .L_21692)
.L_21692:
        /*0004*/ 	.word	0x00000082


	//----- nvinfo : EIATTR_SW2861232_WAR
	.align		4
.L_21693:
        /*0008*/ 	.byte	0x01, 0x35
	.zero		2


	//----- nvinfo : EIATTR_PARAM_CBANK
	.align		4
        /*000c*/ 	.byte	0x04, 0x0a
        /*000e*/ 	.short	(.L_21695 - .L_21694)
	.align		4
.L_21694:
        /*0010*/ 	.word	index@(.nv.constant0._ZN4vllm25paged_attention_v1_kernelIfhLi112ELi8ELi128ELNS_18Fp8KVCacheDataTypeE1ELb1EEEvPT_PKS2_PKT0_S8_ifPKiSA_iPKfiiiSC_SC_iiiii)
        /*0014*/ 	.short	0x0160
        /*0016*/ 	.short	0x007c


	//----- nvinfo : EIATTR_CBANK_PARAM_SIZE
	.align		4
.L_21695:
        /*0018*/ 	.byte	0x03, 0x19
        /*001a*/ 	.short	0x007c


	//----- nvinfo : EIATTR_KPARAM_INFO
	.align		4
        /*001c*/ 	.byte	0x04, 0x17
        /*001e*/ 	.short	(.L_21697 - .L_21696)
.L_21696:
        /*0020*/ 	.word	0x00000000
        /*0024*/ 	.short	0x0013
        /*0026*/ 	.short	0x0078
        /*0028*/ 	.byte	0x00, 0xf0, 0x11, 0x00


	//----- nvinfo : EIATTR_KPARAM_INFO
	.align		4
.L_21697:
        /*002c*/ 	.byte	0x04, 0x17
        /*002e*/ 	.short	(.L_21699 - .L_21698)
.L_21698:
        /*0030*/ 	.word	0x00000000
        /*0034*/ 	.short	0x0012
        /*0036*/ 	.short	0x0074
        /*0038*/ 	.byte	0x00, 0xf0, 0x11, 0x00


	//----- nvinfo : EIATTR_KPARAM_INFO
	.align		4
.L_21699:
        /*003c*/ 	.byte	0x04, 0x17
        /*003e*/ 	.short	(.L_21701 - .L_21700)
.L_21700:
        /*0040*/ 	.word	0x00000000
        /*0044*/ 	.short	0x0011
        /*0046*/ 	.short	0x0070
        /*0048*/ 	.byte	0x00, 0xf0, 0x11, 0x00


	//----- nvinfo : EIATTR_KPARAM_INFO
	.align		4
.L_21701:
        /*004c*/ 	.byte	0x04, 0x17
        /*004e*/ 	.short	(.L_21703 - .L_21702)
.L_21702:
        /*0050*/ 	.word	0x00000000
        /*0054*/ 	.short	0x0010
        /*0056*/ 	.short	0x006c
        /*0058*/ 	.byte	0x00, 0xf0, 0x11, 0x00


	//----- nvinfo : EIATTR_KPARAM_INFO
	.align		4
.L_21703:
        /*005c*/ 	.byte	0x04, 0x17
        /*005e*/ 	.short	(.L_21705 - .L_21704)
.L_21704:
        /*0060*/ 	.word	0x00000000
        /*0064*/ 	.short	0x000f
        /*0066*/ 	.short	0x0068
        /*0068*/ 	.byte	0x00, 0xf0, 0x11, 0x00


	//----- nvinfo : EIATTR_KPARAM_INFO
	.align		4
.L_21705:
        /*006c*/ 	.byte	0x04, 0x17
        /*006e*/ 	.short	(.L_21707 - .L_21706)
.L_21706:
        /*0070*/ 	.word	0x00000000
        /*0074*/ 	.short	0x000e
        /*0076*/ 	.short	0x0060
        /*0078*/ 	.byte	0x00, 0xf0, 0x21, 0x00


	//----- nvinfo : EIATTR_KPARAM_INFO
	.align		4
.L_21707:
        /*007c*/ 	.byte	0x04, 0x17
        /*007e*/ 	.short	(.L_21709 - .L_21708)
.L_21708:
        /*0080*/ 	.word	0x00000000
        /*0084*/ 	.short	0x000d
        /*0086*/ 	.short	0x0058
        /*0088*/ 	.byte	0x00, 0xf0, 0x21, 0x00


	//----- nvinfo : EIATTR_KPARAM_INFO
	.align		4
.L_21709:
        /*008c*/ 	.byte	0x04, 0x17
        /*008e*/ 	.short	(.L_21711 - .L_21710)
.L_21710:
        /*0090*/ 	.word	0x00000000
        /*0094*/ 	.short	0x000c
        /*0096*/ 	.short	0x0050
        /*0098*/ 	.byte	0x00, 0xf0, 0x11, 0x00


	//----- nvinfo : EIATTR_KPARAM_INFO
	.align		4
.L_21711:
        /*009c*/ 	.byte	0x04, 0x17
        /*009e*/ 	.short	(.L_21713 - .L_21712)
.L_21712:
        /*00a0*/ 	.word	0x00000000
        /*00a4*/ 	.short	0x000b
        /*00a6*/ 	.short	0x004c
        /*00a8*/ 	.byte	0x00, 0xf0, 0x11, 0x00


	//----- nvinfo : EIATTR_KPARAM_INFO
	.align		4
.L_21713:
        /*00ac*/ 	.byte	0x04, 0x17
        /*00ae*/ 	.short	(.L_21715 - .L_21714)
.L_21714:
        /*00b0*/ 	.word	0x00000000
        /*00b4*/ 	.short	0x000a
        /*00b6*/ 	.short	0x0048
        /*00b8*/ 	.byte	0x00, 0xf0, 0x11, 0x00


	//----- nvinfo : EIATTR_KPARAM_INFO
	.align		4
.L_21715:
        /*00bc*/ 	.byte	0x04, 0x17
        /*00be*/ 	.short	(.L_21717 - .L_21716)
.L_21716:
        /*00c0*/ 	.word	0x00000000
        /*00c4*/ 	.short	0x0009
        /*00c6*/ 	.short	0x0040
        /*00c8*/ 	.byte	0x00, 0xf0, 0x21, 0x00


	//----- nvinfo : EIATTR_KPARAM_INFO
	.align		4
.L_21717:
        /*00cc*/ 	.byte	0x04, 0x17
        /*00ce*/ 	.short	(.L_21719 - .L_21718)
.L_21718:
        /*00d0*/ 	.word	0x00000000
        /*00d4*/ 	.short	0x0008
        /*00d6*/ 	.short	0x0038
        /*00d8*/ 	.byte	0x00, 0xf0, 0x11, 0x00


	//----- nvinfo : EIATTR_KPARAM_INFO
	.align		4
.L_21719:
        /*00dc*/ 	.byte	0x04, 0x17
        /*00de*/ 	.short	(.L_21721 - .L_21720)
.L_21720:
        /*00e0*/ 	.word	0x00000000
        /*00e4*/ 	.short	0x0007
        /*00e6*/ 	.short	0x0030
        /*00e8*/ 	.byte	0x00, 0xf0, 0x21, 0x00


	//----- nvinfo : EIATTR_KPARAM_INFO
	.align		4
.L_21721:
        /*00ec*/ 	.byte	0x04, 0x17
        /*00ee*/ 	.short	(.L_21723 - .L_21722)
.L_21722:
        /*00f0*/ 	.word	0x00000000
        /*00f4*/ 	.short	0x0006
        /*00f6*/ 	.short	0x0028
        /*00f8*/ 	.byte	0x00, 0xf0, 0x21, 0x00


	//----- nvinfo : EIATTR_KPARAM_INFO
	.align		4
.L_21723:
        /*00fc*/ 	.byte	0x04, 0x17
        /*00fe*/ 	.short	(.L_21725 - .L_21724)
.L_21724:
        /*0100*/ 	.word	0x00000000
        /*0104*/ 	.short	0x0005
        /*0106*/ 	.short	0x0024
        /*0108*/ 	.byte	0x00, 0xf0, 0x11, 0x00


	//----- nvinfo : EIATTR_KPARAM_INFO
	.align		4
.L_21725:
        /*010c*/ 	.byte	0x04, 0x17
        /*010e*/ 	.short	(.L_21727 - .L_21726)
.L_21726:
        /*0110*/ 	.word	0x00000000
        /*0114*/ 	.short	0x0004
        /*0116*/ 	.short	0x0020
        /*0118*/ 	.byte	0x00, 0xf0, 0x11, 0x00


	//----- nvinfo : EIATTR_KPARAM_INFO
	.align		4
.L_21727:
        /*011c*/ 	.byte	0x04, 0x17
        /*011e*/ 	.short	(.L_21729 - .L_21728)
.L_21728:
        /*0120*/ 	.word	0x00000000
        /*0124*/ 	.short	0x0003
        /*0126*/ 	.short	0x0018
        /*0128*/ 	.byte	0x00, 0xf0, 0x21, 0x00


	//----- nvinfo : EIATTR_KPARAM_INFO
	.align		4
.L_21729:
        /*012c*/ 	.byte	0x04, 0x17
        /*012e*/ 	.short	(.L_21731 - .L_21730)
.L_21730:
        /*0130*/ 	.word	0x00000000
        /*0134*/ 	.short	0x0002
        /*0136*/ 	.short	0x0010
        /*0138*/ 	.byte	0x00, 0xf0, 0x21, 0x00


	//----- nvinfo : EIATTR_KPARAM_INFO
	.align		4
.L_21731:
        /*013c*/ 	.byte	0x04, 0x17
        /*013e*/ 	.short	(.L_21733 - .L_21732)
.L_21732:
        /*0140*/ 	.word	0x00000000
        /*0144*/ 	.short	0x0001
        /*0146*/ 	.short	0x0008
        /*0148*/ 	.byte	0x00, 0xf0, 0x21, 0x00


	//----- nvinfo : EIATTR_KPARAM_INFO
	.align		4
.L_21733:
        /*014c*/ 	.byte	0x04, 0x17
        /*014e*/ 	.short	(.L_21735 - .L_21734)
.L_21734:
        /*0150*/ 	.word	0x00000000
        /*0154*/ 	.short	0x0000
        /*0156*/ 	.short	0x0000
        /*0158*/ 	.byte	0x00, 0xf0, 0x21, 0x00


	//----- nvinfo : EIATTR_MAXREG_COUNT
	.align		4
.L_21735:
        /*015c*/ 	.byte	0x03, 0x1b
        /*015e*/ 	.short	0x00ff


	//----- nvinfo : EIATTR_NUM_BARRIERS
	.align		4
        /*0160*/ 	.byte	0x02, 0x4c
        /*0162*/ 	.byte	0x01
	.zero		1


	//----- nvinfo : EIATTR_EXTERNS
	.align		4
        /*0164*/ 	.byte	0x04, 0x0f
        /*0166*/ 	.short	(.L_21737 - .L_21736)


	//   ....[0]....
	.align		4
.L_21736:
        /*0168*/ 	.word	index@(__assertfail)


	//----- nvinfo : EIATTR_MERCURY_ISA_VERSION
	.align		4
.L_21737:
        /*016c*/ 	.byte	0x03, 0x5f
        /*016e*/ 	.short	0x0000


	//----- nvinfo : EIATTR_COOP_GROUP_MASK_REGIDS
	.align		4
        /*0170*/ 	.byte	0x04, 0x29
        /*0172*/ 	.short	(.L_21739 - .L_21738)


	//   ....[0]....
.L_21738:
        /*0174*/ 	.word	0xffffffff


	//   ....[1]....
        /*0178*/ 	.word	0xffffffff


	//   ....[2]....
        /*017c*/ 	.word	0xffffffff


	//   ....[3]....
        /*0180*/ 	.word	0xffffffff


	//   ....[4]....
        /*0184*/ 	.word	0xffffffff


	//   ....[5]....
        /*0188*/ 	.word	0xffffffff


	//   ....[6]....
        /*018c*/ 	.word	0xffffffff


	//   ....[7]....
        /*0190*/ 	.word	0xffffffff


	//   ....[8]....
        /*0194*/ 	.word	0xffffffff


	//   ....[9]....
        /*0198*/ 	.word	0xffffffff


	//   ....[10]....
        /*019c*/ 	.word	0xffffffff


	//   ....[11]....
        /*01a0*/ 	.word	0xffffffff


	//   ....[12]....
        /*01a4*/ 	.word	0xffffffff


	//   ....[13]....
        /*01a8*/ 	.word	0xffffffff


	//   ....[14]....
        /*01ac*/ 	.word	0xffffffff


	//   ....[15]....
        /*01b0*/ 	.word	0xffffffff


	//   ....[16]....
        /*01b4*/ 	.word	0xffffffff


	//   ....[17]....
        /*01b8*/ 	.word	0xffffffff


	//   ....[18]....
        /*01bc*/ 	.word	0xffffffff


	//   ....[19]....
        /*01c0*/ 	.word	0xffffffff


	//   ....[20]....
        /*01c4*/ 	.word	0xffffffff


	//   ....[21]....
        /*01c8*/ 	.word	0xffffffff


	//   ....[22]....
        /*01cc*/ 	.word	0xffffffff


	//----- nvinfo : EIATTR_COOP_GROUP_INSTR_OFFSETS
	.align		4
.L_21739:
        /*01d0*/ 	.byte	0x04, 0x28
        /*01d2*/ 	.short	(.L_21741 - .L_21740)


	//   ....[0]....
.L_21740:
        /*01d4*/ 	.word	0x00000af0


	//   ....[1]....
        /*01d8*/ 	.word	0x00000b10


	//   ....[2]....
        /*01dc*/ 	.word	0x00000bc0


	//   ....[3]....
        /*01e0*/ 	.word	0x00000be0


	//   ....[4]....
        /*01e4*/ 	.word	0x00000c00


	//   ....[5]....
        /*01e8*/ 	.word	0x000019c0


	//   ....[6]....
        /*01ec*/ 	.word	0x00001a20


	//   ....[7]....
        /*01f0*/ 	.word	0x00001a50


	//   ....[8]....
        /*01f4*/ 	.word	0x00001a70


	//   ....[9]....
        /*01f8*/ 	.word	0x00001a90


	//   ....[10]....
        /*01fc*/ 	.word	0x00001ae0


	//   ....[11]....
        /*0200*/ 	.word	0x00001b00


	//   ....[12]....
        /*0204*/ 	.word	0x00001b20


	//   ....[13]....
        /*0208*/ 	.word	0x00003260


	//   ....[14]....
        /*020c*/ 	.word	0x000032d0


	//   ....[15]....
        /*0210*/ 	.word	0x00003330


	//   ....[16]....
        /*0214*/ 	.word	0x000033b0


	//   ....[17]....
        /*0218*/ 	.word	0x00003430


	//   ....[18]....
        /*021c*/ 	.word	0x000034a0


	//   ....[19]....
        /*0220*/ 	.word	0x00003510


	//   ....[20]....
        /*0224*/ 	.word	0x00003580


	//   ....[21]....
        /*0228*/ 	.word	0x000035f0


	//   ....[22]....
        /*022c*/ 	.word	0x00003660


	//----- nvinfo : EIATTR_SYSCALL_OFFSETS
	.align		4
.L_21741:
        /*0230*/ 	.byte	0x04, 0x46
        /*0232*/ 	.short	(.L_21743 - .L_21742)


	//   ....[0]....
.L_21742:
        /*0234*/ 	.word	0x000030c0


	//   ....[1]....
        /*0238*/ 	.word	0x000031f0


	//----- nvinfo : EIATTR_EXIT_INSTR_OFFSETS
	.align		4
.L_21743:
        /*023c*/ 	.byte	0x04, 0x1c
        /*023e*/ 	.short	(.L_21745 - .L_21744)


	//   ....[0]....
.L_21744:
        /*0240*/ 	.word	0x00002c20


	//   ....[1]....
        /*0244*/ 	.word	0x00002cf0


	//   ....[2]....
        /*0248*/ 	.word	0x00002f90


	//   ....[3]....
        /*024c*/ 	.word	0x00003200


	//----- nvinfo : EIATTR_CTAIDZ_USED
	.align		4
.L_21745:
        /*0250*/ 	.byte	0x01, 0x04
	.zero		2


	//----- nvinfo : EIATTR_CRS_STACK_SIZE
	.align		4
        /*0254*/ 	.byte	0x04, 0x1e
        /*0256*/ 	.short	(.L_21747 - .L_21746)
.L_21746:
        /*0258*/ 	.word	0x00000000
.L_21747:


//--------------------- .nv.info._ZN4vllm25paged_attention_v1_kernelIfhLi96ELi8ELi128ELNS_18Fp8KVCacheDataTypeE1ELb1EEEvPT_PKS2_PKT0_S8_ifPKiSA_iPKfiiiSC_SC_iiiii --------------------------
	.section	.nv.info._ZN4vllm25paged_attention_v1_kernelIfhLi96ELi8ELi128ELNS_18Fp8KVCacheDataTypeE1ELb1EEEvPT_PKS2_PKT0_S8_ifPKiSA_iPKfiiiSC_SC_iiiii,"",@"SHT_CUDA_INFO"
	.sectionflags	@""
	.align	4


	//----- nvinfo : EIATTR_CUDA_API_VERSION
	.align		4
        /*0000*/ 	.byte	0x04, 0x37
        /*0002*/ 	.short	(.L_21749 - .L_21748)
.L_21748:
        /*0004*/ 	.word	0x00000082


	//----- nvinfo : EIATTR_SW2861232_WAR
	.align		4
.L_21749:
        /*0008*/ 	.byte	0x01, 0x35
	.zero		2


	//----- nvinfo : EIATTR_PARAM_CBANK
	.align		4
        /*000c*/ 	.byte	0x04, 0x0a
        /*000e*/ 	.short	(.L_21751 - .L_21750)
	.align		4
.L_21750:
        /*0010*/ 	.word	index@(.nv.constant0._ZN4vllm25paged_attention_v1_kernelIfhLi96ELi8ELi128ELNS_18Fp8KVCacheDataTypeE1ELb1EEEvPT_PKS2_PKT0_S8_ifPKiSA_iPKfiiiSC_SC_iiiii)
        /*0014*/ 	.short	0x0160
        /*0016*/ 	.short	0x007c


	//----- nvinfo : EIATTR_CBANK_PARAM_SIZE
	.align		4
.L_21751:
        /*0018*/ 	.byte	0x03, 0x19
        /*001a*/ 	.short	0x007c


	//----- nvinfo : EIATTR_KPARAM_INFO
	.align		4
        /*001c*/ 	.byte	0x04, 0x17
        /*001e*/ 	.short	(.L_21753 - .L_21752)
.L_21752:
        /*0020*/ 	.word	0x00000000
        /*0024*/ 	.short	0x0013
        /*0026*/ 	.short	0x0078
        /*0028*/ 	.byte	0x00, 0xf0, 0x11, 0x00


	//----- nvinfo : EIATTR_KPARAM_INFO
	.align		4
.L_21753:
        /*002c*/ 	.byte	0x04, 0x17
        /*002e*/ 	.short	(.L_21755 - .L_21754)
.L_21754:
        /*0030*/ 	.word	0x00000000
        /*0034*/ 	.short	0x0012
        /*0036*/ 	.short	0x0074
        /*0038*/ 	.byte	0x00, 0xf0, 0x11, 0x00


	//----- nvinfo : EIATTR_KPARAM_INFO
	.align		4
.L_21755:
        /*003c*/ 	.byte	0x04, 0x17
        /*003e*/ 	.short	(.L_21757 - .L_21756)
.L_21756:
        /*0040*/ 	.word	0x00000000
        /*0044*/ 	.short	0x0011
        /*0046*/ 	.short	0x0070
        /*0048*/ 	.byte	0x00, 0xf0, 0x11, 0x00


	//----- nvinfo : EIATTR_KPARAM_INFO
	.align		4
.L_21757:
        /*004c*/ 	.byte	0x04, 0x17
        /*004e*/ 	.short	(.L_21759 - .L_21758)
.L_21758:
        /*0050*/ 	.word	0x00000000
        /*0054*/ 	.short	0x0010
        /*0056*/ 	.short	0x006c
        /*0058*/ 	.byte	0x00, 0xf0, 0x11, 0x00


	//----- nvinfo : EIATTR_KPARAM_INFO
	.align		4
.L_21759:
        /*005c*/ 	.byte	0x04, 0x17
        /*005e*/ 	.short	(.L_21761 - .L_21760)
.L_21760:
        /*0060*/ 	.word	0x00000000
        /*0064*/ 	.short	0x000f
        /*0066*/ 	.short	0x0068
        /*0068*/ 	.byte	0x00, 0xf0, 0x11, 0x00


	//----- nvinfo : EIATTR_KPARAM_INFO
	.align		4
.L_21761:
        /*006c*/ 	.byte	0x04, 0x17
        /*006e*/ 	.short	(.L_21763 - .L_21762)
.L_21762:
        /*0070*/ 	.word	0x00000000
        /*0074*/ 	.short	0x000e
        /*0076*/ 	.short	0x0060
        /*0078*/ 	.byte	0x00, 0xf0, 0x21, 0x00


	//----- nvinfo : EIATTR_KPARAM_INFO
	.align		4
.L_21763:
        /*007c*/ 	.byte	0x04, 0x17
        /*007e*/ 	.short	(.L_21765 - .L_21764)
.L_21764:
        /*0080*/ 	.word	0x00000000
        /*0084*/ 	.short	0x000d
        /*0086*/ 	.short	0x0058
        /*0088*/ 	.byte	0x00, 0xf0, 0x21, 0x00


	//----- nvinfo : EIATTR_KPARAM_INFO
	.align		4
.L_21765:
        /*008c*/ 	.byte	0x04, 0x17
        /*008e*/ 	.short	(.L_21767 - .L_21766)
.L_21766:
        /*0090*/ 	.word	0x00000000
        /*0094*/ 	.short	0x000c
        /*0096*/ 	.short	0x0050
        /*0098*/ 	.byte	0x00, 0xf0, 0x11, 0x00


	//----- nvinfo : EIATTR_KPARAM_INFO
	.align		4
.L_21767:
        /*009c*/ 	.byte	0x04, 0x17
        /*009e*/ 	.short	(.L_21769 - .L_21768)
.L_21768:
        /*00a0*/ 	.word	0x00000000
        /*00a4*/ 	.short	0x000b
        /*00a6*/ 	.short	0x004c
        /*00a8*/ 	.byte	0x00, 0xf0, 0x11, 0x00


	//----- nvinfo : EIATTR_KPARAM_INFO
	.align		4
.L_21769:
        /*00ac*/ 	.byte	0x04, 0x17
        /*00ae*/ 	.short	(.L_21771 - .L_21770)
.L_21770:
        /*00b0*/ 	.word	0x00000000
        /*00b4*/ 	.short	0x000a
        /*00b6*/ 	.short	0x0048
        /*00b8*/ 	.byte	0x00, 0xf0, 0x11, 0x00


	//----- nvinfo : EIATTR_KPARAM_INFO
	.align		4
.L_21771:
        /*00bc*/ 	.byte	0x04, 0x17
        /*00be*/ 	.short	(.L_21773 - .L_21772)
.L_21772:
        /*00c0*/ 	.word	0x00000000
        /*00c4*/ 	.short	0x0009
        /*00c6*/ 	.short	0x0040
        /*00c8*/ 	.byte	0x00, 0xf0, 0x21, 0x00


	//----- nvinfo : EIATTR_KPARAM_INFO
	.align		4
.L_21773:
        /*00cc*/ 	.byte	0x04, 0x17
        /*00ce*/ 	.short	(.L_21775 - .L_21774)
.L_21774:
        /*00d0*/ 	.word	0x00000000
        /*00d4*/ 	.short	0x0008
        /*00d6*/ 	.short	0x0038
        /*00d8*/ 	.byte	0x00, 0xf0, 0x11, 0x00


	//----- nvinfo : EIATTR_KPARAM_INFO
	.align		4
.L_21775:
        /*00dc*/ 	.byte	0x04, 0x17
        /*00de*/ 	.short	(.L_21777 - .L_21776)
.L_21776:
        /*00e0*/ 	.word	0x00000000
        /*00e4*/ 	.short	0x0007
        /*00e6*/ 	.short	0x0030
        /*00e8*/ 	.byte	0x00, 0xf0, 0x21, 0x00


	//----- nvinfo : EIATTR_KPARAM_INFO
	.align		4
.L_21777:
        /*00ec*/ 	.byte	0x04, 0x17
        /*00ee*/ 	.short	(.L_21779 - .L_21778)
.L_21778:
        /*00f0*/ 	.word	0x00000000
        /*00f4*/ 	.short	0x0006
        /*00f6*/ 	.short	0x0028
        /*00f8*/ 	.byte	0x00, 0xf0, 0x21, 0x00


	//----- nvinfo : EIATTR_KPARAM_INFO
	.align		4
.L_21779:
        /*00fc*/ 	.byte	0x04, 0x17
        /*00fe*/ 	.short	(.L_21781 - .L_21780)
.L_21780:
        /*0100*/ 	.word	0x00000000
        /*0104*/ 	.short	0x0005
        /*0106*/ 	.short	0x0024
        /*0108*/ 	.byte	0x00, 0xf0, 0x11, 0x00


	//----- nvinfo : EIATTR_KPARAM_INFO
	.align		4
.L_21781:
        /*010c*/ 	.byte	0x04, 0x17
        /*010e*/ 	.short	(.L_21783 - .L_21782)
.L_21782:
        /*0110*/ 	.word	0x00000000
        /*0114*/ 	.short	0x0004
        /*0116*/ 	.short	0x0020
        /*0118*/ 	.byte	0x00, 0xf0, 0x11, 0x00


	//----- nvinfo : EIATTR_KPARAM_INFO
	.align		4
.L_21783:
        /*011c*/ 	.byte	0x04, 0x17
        /*011e*/ 	.short	(.L_21785 - .L_21784)
.L_21784:
        /*0120*/ 	.word	0x00000000
        /*0124*/ 	.short	0x0003
        /*0126*/ 	.short	0x0018
        /*0128*/ 	.byte	0x00, 0xf0, 0x21, 0x00


	//----- nvinfo : EIATTR_KPARAM_INFO
	.align		4
.L_21785:
        /*012c*/ 	.byte	0x04, 0x17
        /*012e*/ 	.short	(.L_21787 - .L_21786)
.L_21786:
        /*0130*/ 	.word	0x00000000
        /*0134*/ 	.short	0x0002
        /*0136*/ 	.short	0x0010
        /*0138*/ 	.byte	0x00, 0xf0, 0x21, 0x00


	//----- nvinfo : EIATTR_KPARAM_INFO
	.align		4
.L_21787:
        /*013c*/ 	.byte	0x04, 0x17
        /*013e*/ 	.short	(.L_21789 - .L_21788)
.L_21788:
        /*0140*/ 	.word	0x00000000
        /*0144*/ 	.short	0x0001
        /*0146*/ 	.short	0x0008
        /*0148*/ 	.byte	0x00, 0xf0, 0x21, 0x00


	//----- nvinfo : EIATTR_KPARAM_INFO
	.align		4
.L_21789:
        /*014c*/ 	.byte	0x04, 0x17
        /*014e*/ 	.short	(.L_21791 - .L_21790)
.L_21790:
        /*0150*/ 	.word	0x00000000
        /*0154*/ 	.short	0x0000
        /*0156*/ 	.short	0x0000
        /*0158*/ 	.byte	0x00, 0xf0, 0x21, 0x00


	//----- nvinfo : EIATTR_MAXREG_COUNT
	.align		4
.L_21791:
        /*015c*/ 	.byte	0x03, 0x1b
        /*015e*/ 	.short	0x00ff


	//----- nvinfo : EIATTR_NUM_BARRIERS
	.align		4
        /*0160*/ 	.byte	0x02, 0x4c
        /*0162*/ 	.byte	0x01
	.zero		1


	//----- nvinfo : EIATTR_EXTERNS
	.align		4
        /*0164*/ 	.byte	0x04, 0x0f
        /*0166*/ 	.short	(.L_21793 - .L_21792)


	//   ....[0]....
	.align		4
.L_21792:
        /*0168*/ 	.word	index@(__assertfail)


	//----- nvinfo : EIATTR_MERCURY_ISA_VERSION
	.align		4
.L_21793:
        /*016c*/ 	.byte	0x03, 0x5f
        /*016e*/ 	.short	0x0000


	//----- nvinfo : EIATTR_COOP_GROUP_MASK_REGIDS
	.align		4
        /*0170*/ 	.byte	0x04, 0x29
        /*0172*/ 	.short	(.L_21795 - .L_21794)


	//   ....[0]....
.L_21794:
        /*0174*/ 	.word	0xffffffff


	//   ....[1]....
        /*0178*/ 	.word	0xffffffff


	//   ....[2]....
        /*017c*/ 	.word	0xffffffff


	//   ....[3]....
        /*0180*/ 	.word	0xffffffff


	//   ....[4]....
        /*0184*/ 	.word	0xffffffff


	//   ....[5]....
        /*0188*/ 	.word	0xffffffff


	//   ....[6]....
        /*018c*/ 	.word	0xffffffff


	//   ....[7]....
        /*0190*/ 	.word	0xffffffff


	//   ....[8]....
        /*0194*/ 	.word	0xffffffff


	//   ....[9]....
        /*0198*/ 	.word	0xffffffff


	//   ....[10]....
        /*019c*/ 	.word	0xffffffff


	//   ....[11]....
        /*01a0*/ 	.word	0xffffffff


	//   ....[12]....
        /*01a4*/ 	.word	0xffffffff


	//   ....[13]....
        /*01a8*/ 	.word	0xffffffff


	//   ....[14]....
        /*01ac*/ 	.word	0xffffffff


	//   ....[15]....
        /*01b0*/ 	.word	0xffffffff


	//   ....[16]....
        /*01b4*/ 	.word	0xffffffff


	//   ....[17]....
        /*01b8*/ 	.word	0xffffffff


	//   ....[18]....
        /*01bc*/ 	.word	0xffffffff


	//   ....[19]....
        /*01c0*/ 	.word	0xffffffff


	//   ....[20]....
        /*01c4*/ 	.word	0xffffffff


	//   ....[21]....
        /*01c8*/ 	.word	0xffffffff


	//----- nvinfo : EIATTR_COOP_GROUP_INSTR_OFFSETS
	.align		4
.L_21795:
        /*01cc*/ 	.byte	0x04, 0x28
        /*01ce*/ 	.short	(.L_21797 - .L_21796)


	//   ....[0]....
.L_21796:
        /*01d0*/ 	.word	0x00000af0


	//   ....[1]....
        /*01d4*/ 	.word	0x00000b10


	//   ....[2]....
        /*01d8*/ 	.word	0x00000bc0


	//   ....[3]....
        /*01dc*/ 	.word	0x00000be0


	//   ....[4]....
        /*01e0*/ 	.word	0x00000c00


	//   ....[5]....
        /*01e4*/ 	.word	0x000019c0


	//   ....[6]....
        /*01e8*/ 	.word	0x00001a20


	//   ....[7]....
        /*01ec*/ 	.word	0x00001a50


	//   ....[8]....
        /*01f0*/ 	.word	0x00001a70


	//   ....[9]....
        /*01f4*/ 	.word	0x00001a90


	//   ....[10]....
        /*01f8*/ 	.word	0x00001ae0


	//   ....[11]....
        /*01fc*/ 	.word	0x00001b00


	//   ....[12]....
        /*0200*/ 	.word	0x00001b20


	//   ....[13]....
        /*0204*/ 	.word	0x00003190


	//   ....[14]....
        /*0208*/ 	.word	0x00003200


	//   ....[15]....
        /*020c*/ 	.word	0x00003260


	//   ....[16]....
        /*0210*/ 	.word	0x000032e0


	//   ....[17]....
        /*0214*/ 	.word	0x00003360


	//   ....[18]....
        /*0218*/ 	.word	0x000033d0


	//   ....[19]....
        /*021c*/ 	.word	0x00003440


	//   ....[20]....
        /*0220*/ 	.word	0x000034b0


	//   ....[21]....
        /*0224*/ 	.word	0x00003520


	//----- nvinfo : EIATTR_SYSCALL_OFFSETS
	.align		4
.L_21797:
        /*0228*/ 	.byte	0x04, 0x46
        /*022a*/ 	.short	(.L_21799 - .L_21798)


	//   ....[0]....
.L_21798:
        /*022c*/ 	.word	0x00002ff0


	//   ....[1]....
        /*0230*/ 	.word	0x00003120


	//----- nvinfo : EIATTR_EXIT_INSTR_OFFSETS
	.align		4
.L_21799:
        /*0234*/ 	.byte	0x04, 0x1c
        /*0236*/ 	.short	(.L_21801 - .L_21800)


	//   ....[0]....
.L_21800:
        /*0238*/ 	.word	0x00002bb0


	//   ....[1]....
        /*023c*/ 	.word	0x00002c80


	//   ....[2]....
        /*0240*/ 	.word	0x00002ec0


	//   ....[3]....
        /*0244*/ 	.word	0x00003130


	//----- nvinfo : EIATTR_CTAIDZ_USED
	.align		4
.L_21801:
        /*0248*/ 	.byte	0x01, 0x04
	.zero		2


	//----- nvinfo : EIATTR_CRS_STACK_SIZE
	.align		4
        /*024c*/ 	.byte	0x04, 0x1e
        /*024e*/ 	.short	(.L_21803 - .L_21802)
.L_21802:
        /*0250*/ 	.word	0x00000000
.L_21803:


//--------------------- .nv.info._ZN4vllm25paged_attention_v1_kernelIfhLi80ELi8ELi128ELNS_18Fp8KVCacheDataTypeE1ELb1EEEvPT_PKS2_PKT0_S8_ifPKiSA_iPKfiiiSC_SC_iiiii --------------------------
	.section	.nv.info._ZN4vllm25paged_attention_v1_kernelIfhLi80ELi8ELi128ELNS_18Fp8KVCacheDataTypeE1ELb1EEEvPT_PKS2_PKT0_S8_ifPKiSA_iPKfiiiSC_SC_iiiii,"",@"SHT_CUDA_INFO"
	.sectionflags	@""
	.align	4


	//----- nvinfo : EIATTR_CUDA_API_VERSION
	.align		4
        /*0000*/ 	.byte	0x04, 0x37
        /*0002*/ 	.short	(.L_21805 - .L_21804)
.L_21804:
        /*0004*/ 	.word	0x00000082


	//----- nvinfo : EIATTR_SW2861232_WAR
	.align		4
.L_21805:
        /*0008*/ 	.byte	0x01, 0x35
	.zero		2


	//----- nvinfo : EIATTR_PARAM_CBANK
	.align		4
        /*000c*/ 	.byte	0x04, 0x0a
        /*000e*/ 	.short	(.L_21807 - .L_21806)
	.align		4
.L_21806:
        /*0010*/ 	.word	index@(.nv.constant0._ZN4vllm25paged_attention_v1_kernelIfhLi80ELi8ELi128ELNS_18Fp8KVCacheDataTypeE1ELb1EEEvPT_PKS2_PKT0_S8_ifPKiSA_iPKfiiiSC_SC_iiiii)
        /*0014*/ 	.short	0x0160
        /*0016*/ 	.short	0x007c


	//----- nvinfo : EIATTR_CBANK_PARAM_SIZE
	.align		4
.L_21807:
        /*0018*/ 	.byte	0x03, 0x19
        /*001a*/ 	.short	0x007c


	//----- nvinfo : EIATTR_KPARAM_INFO
	.align		4
        /*001c*/ 	.byte	0x04, 0x17
        /*001e*/ 	.short	(.L_21809 - .L_21808)
.L_21808:
        /*0020*/ 	.word	0x00000000
        /*0024*/ 	.short	0x0013
        /*0026*/ 	.short	0x0078
        /*0028*/ 	.byte	0x00, 0xf0, 0x11, 0x00


	//----- nvinfo : EIATTR_KPARAM_INFO
	.align		4
.L_21809:
        /*002c*/ 	.byte	0x04, 0x17
        /*002e*/ 	.short	(.L_21811 - .L_21810)
.L_21810:
        /*0030*/ 	.word	0x00000000
        /*0034*/ 	.short	0x0012
        /*0036*/ 	.short	0x0074
        /*0038*/ 	.byte	0x00, 0xf0, 0x11, 0x00


	//----- nvinfo : EIATTR_KPARAM_INFO
	.align		4
.L_21811:
        /*003c*/ 	.byte	0x04, 0x17
        /*003e*/ 	.short	(.L_21813 - .L_21812)
.L_21812:
        /*0040*/ 	.word	0x00000000
        /*0044*/ 	.short	0x0011
        /*0046*/ 	.short	0x0070
        /*0048*/ 	.byte	0x00, 0xf0, 0x11, 0x00


	//----- nvinfo : EIATTR_KPARAM_INFO
	.align		4
.L_21813:
        /*004c*/ 	.byte	0x04, 0x17
        /*004e*/ 	.short	(.L_21815 - .L_21814)
.L_21814:
        /*0050*/ 	.word	0x00000000
        /*0054*/ 	.short	0x0010
        /*0056*/ 	.short	0x006c
        /*0058*/ 	.byte	0x00, 0xf0, 0x11, 0x00


	//----- nvinfo : EIATTR_KPARAM_INFO
	.align		4
.L_21815:
        /*005c*/ 	.byte	0x04, 0x17
        /*005e*/ 	.short	(.L_21817 - .L_21816)
.L_21816:
        /*0060*/ 	.word	0x00000000
        /*0064*/ 	.short	0x000f
        /*0066*/ 	.short	0x0068
        /*0068*/ 	.byte	0x00, 0xf0, 0x11, 0x00


	//----- nvinfo : EIATTR_KPARAM_INFO
	.align		4
.L_21817:
        /*006c*/ 	.byte	0x04, 0x17
        /*006e*/ 	.short	(.L_21819 - .L_21818)
.L_21818:
        /*0070*/ 	.word	0x00000000
        /*0074*/ 	.short	0x000e
        /*0076*/ 	.short	0x0060
        /*0078*/ 	.byte	0x00, 0xf0, 0x21, 0x00


	//----- nvinfo : EIATTR_KPARAM_INFO
	.align		4
.L_21819:
        /*007c*/ 	.byte	0x04, 0x17
        /*007e*/ 	.short	(.L_21821 - .L_21820)
.L_21820:
        /*0080*/ 	.word	0x00000000
        /*0084*/ 	.short	0x000d
        /*0086*/ 	.short	0x0058
        /*0088*/ 	.byte	0x00, 0xf0, 0x21, 0x00


	//----- nvinfo : EIATTR_KPARAM_INFO
	.align		4
.L_21821:
        /*008c*/ 	.byte	0x04, 0x17
        /*008e*/ 	.short	(.L_21823 - .L_21822)
.L_21822:
        /*0090*/ 	.word	0x00000000
        /*0094*/ 	.short	0x000c
        /*0096*/ 	.short	0x0050
        /*0098*/ 	.byte	0x00, 0xf0, 0x11, 0x00


	//----- nvinfo : EIATTR_KPARAM_INFO
	.align		4
.L_21823:
        /*009c*/ 	.byte	0x04, 0x17
        /*009e*/ 	.short	(.L_21825 - .L_21824)
.L_21824:
        /*00a0*/ 	.word	0x00000000
        /*00a4*/ 	.short	0x000b
        /*00a6*/ 	.short	0x004c
        /*00a8*/ 	.byte	0x00, 0xf0, 0x11, 0x00


	//----- nvinfo : EIATTR_KPARAM_INFO
	.align		4
.L_21825:
        /*00ac*/ 	.byte	0x04, 0x17
        /*00ae*/ 	.short	(.L_21827 - .L_21826)
.L_21826:
        /*00b0*/ 	.word	0x00000000
        /*00b4*/ 	.short	0x000a
        /*00b6*/ 	.short	0x0048
        /*00b8*/ 	.byte	0x00, 0xf0, 0x11, 0x00


	//----- nvinfo : EIATTR_KPARAM_INFO
	.align		4
.L_21827:
        /*00bc*/ 	.byte	0x04, 0x17
        /*00be*/ 	.short	(.L_21829 - .L_21828)
.L_21828:
        /*00c0*/ 	.word	0x00000000
        /*00c4*/ 	.short	0x0009
        /*00c6*/ 	.short	0x0040
        /*00c8*/ 	.byte	0x00, 0xf0, 0x21, 0x00


	//----- nvinfo : EIATTR_KPARAM_INFO
	.align		4
.L_21829:
        /*00cc*/ 	.byte	0x04, 0x17
        /*00ce*/ 	.short	(.L_21831 - .L_21830)
.L_21830:
        /*00d0*/ 	.word	0x00000000
        /*00d4*/ 	.short	0x0008
        /*00d6*/ 	.short	0x0038
        /*00d8*/ 	.byte	0x00, 0xf0, 0x11, 0x00


	//----- nvinfo : EIATTR_KPARAM_INFO
	.align		4
.L_21831:
        /*00dc*/ 	.byte	0x04, 0x17
        /*00de*/ 	.short	(.L_21833 - .L_21832)
.L_21832:
        /*00e0*/ 	.word	0x00000000
        /*00e4*/ 	.short	0x0007
        /*00e6*/ 	.short	0x0030
        /*00e8*/ 	.byte	0x00, 0xf0, 0x21, 0x00


	//----- nvinfo : EIATTR_KPARAM_INFO
	.align		4
.L_21833:
        /*00ec*/ 	.byte	0x04, 0x17
        /*00ee*/ 	.short	(.L_21835 - .L_21834)
.L_21834:
        /*00f0*/ 	.word	0x00000000
        /*00f4*/ 	.short	0x0006
        /*00f6*/ 	.short	0x0028
        /*00f8*/ 	.byte	0x00, 0xf0, 0x21, 0x00


	//----- nvinfo : EIATTR_KPARAM_INFO
	.align		4
.L_21835:
        /*00fc*/ 	.byte	0x04, 0x17
        /*00fe*/ 	.short	(.L_21837 - .L_21836)
.L_21836:
        /*0100*/ 	.word	0x00000000
        /*0104*/ 	.short	0x0005
        /*0106*/ 	.short	0x0024
        /*0108*/ 	.byte	0x00, 0xf0, 0x11, 0x00


	//----- nvinfo : EIATTR_KPARAM_INFO
	.align		4
.L_21837:
        /*010c*/ 	.byte	0x04, 0x17
        /*010e*/ 	.short	(.L_21839 - .L_21838)
.L_21838:
        /*0110*/ 	.word	0x00000000
        /*0114*/ 	.short	0x0004
        /*0116*/ 	.short	0x0020
        /*0118*/ 	.byte	0x00, 0xf0, 0x11, 0x00


	//----- nvinfo : EIATTR_KPARAM_INFO
	.align		4
.L_21839:
        /*011c*/ 	.byte	0x04, 0x17
        /*011e*/ 	.short	(.L_21841 - .L_21840)
.L_21840:
        /*0120*/ 	.word	0x00000000
        /*0124*/ 	.short	0x0003
        /*0126*/ 	.short	0x0018
        /*0128*/ 	.byte	0x00, 0xf0, 0x21, 0x00


	//----- nvinfo : EIATTR_KPARAM_INFO
	.align		4
.L_21841:
        /*012c*/ 	.byte	0x04, 0x17
        /*012e*/ 	.short	(.L_21843 - .L_21842)
.L_21842:
        /*0130*/ 	.word	0x00000000
        /*0134*/ 	.short	0x0002
        /*0136*/ 	.short	0x0010
        /*0138*/ 	.byte	0x00, 0xf0, 0x21, 0x00


	//----- nvinfo : EIATTR_KPARAM_INFO
	.align		4
.L_21843:
        /*013c*/ 	.byte	0x04, 0x17
        /*013e*/ 	.short	(.L_21845 - .L_21844)
.L_21844:
        /*0140*/ 	.word	0x00000000
        /*0144*/ 	.short	0x0001
        /*0146*/ 	.short	0x0008
        /*0148*/ 	.byte	0x00, 0xf0, 0x21, 0x00


	//----- nvinfo : EIATTR_KPARAM_INFO
	.align		4
.L_21845:
        /*014c*/ 	.byte	0x04, 0x17
        /*014e*/ 	.short	(.L_21847 - .L_21846)
.L_21846:
        /*0150*/ 	.word	0x00000000
        /*0154*/ 	.short	0x0000
        /*0156*/ 	.short	0x0000
        /*0158*/ 	.byte	0x00, 0xf0, 0x21, 0x00


	//----- nvinfo : EIATTR_MAXREG_COUNT
	.align		4
.L_21847:
        /*015c*/ 	.byte	0x03, 0x1b
        /*015e*/ 	.short	0x00ff


	//----- nvinfo : EIATTR_NUM_BARRIERS
	.align		4
        /*0160*/ 	.byte	0x02, 0x4c
        /*0162*/ 	.byte	0x01
	.zero		1


	//----- nvinfo : EIATTR_EXTERNS
	.align		4
        /*0164*/ 	.byte	0x04, 0x0f
        /*0166*/ 	.short	(.L_21849 - .L_21848)


	//   ....[0]....
	.align		4
.L_21848:
        /*0168*/ 	.word	index@(__assertfail)


	//----- nvinfo : EIATTR_MERCURY_ISA_VERSION
	.align		4
.L_21849:
        /*016c*/ 	.byte	0x03, 0x5f
        /*016e*/ 	.short	0x0000


	//----- nvinfo : EIATTR_COOP_GROUP_MASK_REGIDS
	.align		4
        /*0170*/ 	.byte	0x04, 0x29
        /*0172*/ 	.short	(.L_21851 - .L_21850)


	//   ....[0]....
.L_21850:
        /*0174*/ 	.word	0xffffffff


	//   ....[1]....
        /*0178*/ 	.word	0xffffffff


	//   ....[2]....
        /*017c*/ 	.word	0xffffffff


	//   ....[3]....
        /*0180*/ 	.word	0xffffffff


	//   ....[4]....
        /*0184*/ 	.word	0xffffffff


	//   ....[5]....
        /*0188*/ 	.word	0xffffffff


	//   ....[6]....
        /*018c*/ 	.word	0xffffffff


	//   ....[7]....
        /*0190*/ 	.word	0xffffffff


	//   ....[8]....
        /*0194*/ 	.word	0xffffffff


	//   ....[9]....
        /*0198*/ 	.word	0xffffffff


	//   ....[10]....
        /*019c*/ 	.word	0xffffffff


	//   ....[11]....
        /*01a0*/ 	.word	0xffffffff


	//   ....[12]....
        /*01a4*/ 	.word	0xffffffff


	//   ....[13]....
        /*01a8*/ 	.word	0xffffffff


	//   ....[14]....
        /*01ac*/ 	.word	0xffffffff


	//   ....[15]....
        /*01b0*/ 	.word	0xffffffff


	//   ....[16]....
        /*01b4*/ 	.word	0xffffffff


	//   ....[17]....
        /*01b8*/ 	.word	0xffffffff


	//   ....[18]....
        /*01bc*/ 	.word	0xffffffff


	//   ....[19]....
        /*01c0*/ 	.word	0xffffffff


	//   ....[20]....
        /*01c4*/ 	.word	0xffffffff


	//----- nvinfo : EIATTR_COOP_GROUP_INSTR_OFFSETS
	.align		4
.L_21851:
        /*01c8*/ 	.byte	0x04, 0x28
        /*01ca*/ 	.short	(.L_21853 - .L_21852)


	//   ....[0]....
.L_21852:
        /*01cc*/ 	.word	0x00000af0


	//   ....[1]....
        /*01d0*/ 	.word	0x00000b10


	//   ....[2]....
        /*01d4*/ 	.word	0x00000bc0


	//   ....[3]....
        /*01d8*/ 	.word	0x00000be0


	//   ....[4]....
        /*01dc*/ 	.word	0x00000c00


	//   ....[5]....
        /*01e0*/ 	.word	0x000019c0


	//   ....[6]....
        /*01e4*/ 	.word	0x00001a20


	//   ....[7]....
        /*01e8*/ 	.word	0x00001a50


	//   ....[8]....
        /*01ec*/ 	.word	0x00001a70


	//   ....[9]....
        /*01f0*/ 	.word	0x00001a90


	//   ....[10]....
        /*01f4*/ 	.word	0x00001ae0


	//   ....[11]....
        /*01f8*/ 	.word	0x00001b00


	//   ....[12]....
        /*01fc*/ 	.word	0x00001b20


	//   ....[13]....
        /*0200*/ 	.word	0x000030a0


	//   ....[14]....
        /*0204*/ 	.word	0x00003120


	//   ....[15]....
        /*0208*/ 	.word	0x00003180


	//   ....[16]....
        /*020c*/ 	.word	0x00003200


	//   ....[17]....
        /*0210*/ 	.word	0x00003280


	//   ....[18]....
        /*0214*/ 	.word	0x000032f0


	//   ....[19]....
        /*0218*/ 	.word	0x00003360


	//   ....[20]....
        /*021c*/ 	.word	0x000033d0


	//----- nvinfo : EIATTR_SYSCALL_OFFSETS
	.align		4
.L_21853:
        /*0220*/ 	.byte	0x04, 0x46
        /*0222*/ 	.short	(.L_21855 - .L_21854)


	//   ....[0]....
.L_21854:
        /*0224*/ 	.word	0x00002f00


	//   ....[1]....
        /*0228*/ 	.word	0x00003030


	//----- nvinfo : EIATTR_EXIT_INSTR_OFFSETS
	.align		4
.L_21855:
        /*022c*/ 	.byte	0x04, 0x1c
        /*022e*/ 	.short	(.L_21857 - .L_21856)


	//   ....[0]....
.L_21856:
        /*0230*/ 	.word	0x00002b20


	//   ....[1]....
        /*0234*/ 	.word	0x00002bf0


	//   ....[2]....
        /*0238*/ 	.word	0x00002dd0


	//   ....[3]....
        /*023c*/ 	.word	0x00003040


	//----- nvinfo : EIATTR_CTAIDZ_USED
	.align		4
.L_21857:
        /*0240*/ 	.byte	0x01, 0x04
	.zero		2


	//----- nvinfo : EIATTR_CRS_STACK_SIZE
	.align		4
        /*0244*/ 	.byte	0x04, 0x1e
        /*0246*/ 	.short	(.L_21859 - .L_21858)
.L_21858:
        /*0248*/ 	.word	0x00000000
.L_21859:


//--------------------- .nv.info._ZN4vllm25paged_attention_v1_kernelIfhLi64ELi8ELi128ELNS_18Fp8KVCacheDataTypeE1ELb1EEEvPT_PKS2_PKT0_S8_ifPKiSA_iPKfiiiSC_SC_iiiii --------------------------
	.section	.nv.info._ZN4vllm25paged_attention_v1_kernelIfhLi64ELi8ELi128ELNS_18Fp8KVCacheDataTypeE1ELb1EEEvPT_PKS2_PKT0_S8_ifPKiSA_iPKfiiiSC_SC_iiiii,"",@"SHT_CUDA_INFO"
	.sectionflags	@""
	.align	4


	//----- nvinfo : EIATTR_CUDA_API_VERSION
	.align		4
        /*0000*/ 	.byte	0x04, 0x37
        /*0002*/ 	.short	(.L_21861 - .L_21860)
.L_21860:
        /*0004*/ 	.word	0x00000082


	//----- nvinfo : EIATTR_SW2861232_WAR
	.align		4
.L_21861:
        /*0008*/ 	.byte	0x01, 0x35
	.zero		2


	//----- nvinfo : EIATTR_PARAM_CBANK
	.align		4
        /*000c*/ 	.byte	0x04, 0x0a
        /*000e*/ 	.short	(.L_21863 - .L_21862)
	.align		4
.L_21862:
        /*0010*/ 	.word	index@(.nv.constant0._ZN4vllm25paged_attention_v1_kernelIfhLi64ELi8ELi128ELNS_18Fp8KVCacheDataTypeE1ELb1EEEvPT_PKS2_PKT0_S8_ifPKiSA_iPKfiiiSC_SC_iiiii)
        /*0014*/ 	.short	0x0160
        /*0016*/ 	.short	0x007c


	//----- nvinfo : EIATTR_CBANK_PARAM_SIZE
	.align		4
.L_21863:
        /*0018*/ 	.byte	0x03, 0x19
        /*001a*/ 	.short	0x007c


	//----- nvinfo : EIATTR_KPARAM_INFO
	.align		4
        /*001c*/ 	.byte	0x04, 0x17
        /*001e*/ 	.short	(.L_21865 - .L_21864)
.L_21864:
        /*0020*/ 	.word	0x00000000
        /*0024*/ 	.short	0x0013
        /*0026*/ 	.short	0x0078
        /*0028*/ 	.byte	0x00, 0xf0, 0x11, 0x00


	//----- nvinfo : EIATTR_KPARAM_INFO
	.align		4
.L_21865:
        /*002c*/ 	.byte	0x04, 0x17
        /*002e*/ 	.short	(.L_21867 - .L_21866)
.L_21866:
        /*0030*/ 	.word	0x00000000
        /*0034*/ 	.short	0x0012
        /*0036*/ 	.short	0x0074
        /*0038*/ 	.byte	0x00, 0xf0, 0x11, 0x00


	//----- nvinfo : EIATTR_KPARAM_INFO
	.align		4
.L_21867:
        /*003c*/ 	.byte	0x04, 0x17
        /*003e*/ 	.short	(.L_21869 - .L_21868)
.L_21868:
        /*0040*/ 	.word	0x00000000
        /*0044*/ 	.short	0x0011
        /*0046*/ 	.short	0x0070
        /*0048*/ 	.byte	0x00, 0xf0, 0x11, 0x00


	//----- nvinfo : EIATTR_KPARAM_INFO
	.align		4
.L_21869:
        /*004c*/ 	.byte	0x04, 0x17
        /*004e*/ 	.short	(.L_21871 - .L_21870)
.L_21870:
        /*0050*/ 	.word	0x00000000
        /*0054*/ 	.short	0x0010
        /*0056*/ 	.short	0x006c
        /*0058*/ 	.byte	0x00, 0xf0, 0x11, 0x00


	//----- nvinfo : EIATTR_KPARAM_INFO
	.align		4
.L_21871:
        /*005c*/ 	.byte	0x04, 0x17
        /*005e*/ 	.short	(.L_21873 - .L_21872)
.L_21872:
        /*0060*/ 	.word	0x00000000
        /*0064*/ 	.short	0x000f
        /*0066*/ 	.short	0x0068
        /*0068*/ 	.byte	0x00, 0xf0, 0x11, 0x00


	//----- nvinfo : EIATTR_KPARAM_INFO
	.align		4
.L_21873:
        /*006c*/ 	.byte	0x04, 0x17
        /*006e*/ 	.short	(.L_21875 - .L_21874)
.L_21874:
        /*0070*/ 	.word	0x00000000
        /*0074*/ 	.short	0x000e
        /*0076*/ 	.short	0x0060
        /*0078*/ 	.byte	0x00, 0xf0, 0x21, 0x00


	//----- nvinfo : EIATTR_KPARAM_INFO
	.align		4
.L_21875:
        /*007c*/ 	.byte	0x04, 0x17
        /*007e*/ 	.short	(.L_21877 - .L_21876)
.L_21876:
        /*0080*/ 	.word	0x00000000
        /*0084*/ 	.short	0x000d
        /*0086*/ 	.short	0x0058
        /*0088*/ 	.byte	0x00, 0xf0, 0x21, 0x00


	//----- nvinfo : EIATTR_KPARAM_INFO
	.align		4
.L_21877:
        /*008c*/ 	.byte	0x04, 0x17
        /*008e*/ 	.short	(.L_21879 - .L_21878)
.L_21878:
        /*0090*/ 	.word	0x00000000
        /*0094*/ 	.short	0x000c
        /*0096*/ 	.short	0x0050
        /*0098*/ 	.byte	0x00, 0xf0, 0x11, 0x00


	//----- nvinfo : EIATTR_KPARAM_INFO
	.align		4
.L_21879:
        /*009c*/ 	.byte	0x04, 0x17
        /*009e*/ 	.short	(.L_21881 - .L_21880)
.L_21880:
        /*00a0*/ 	.word	0x00000000
        /*00a4*/ 	.short	0x000b
        /*00a6*/ 	.short	0x004c
        /*00a8*/ 	.byte	0x00, 0xf0, 0x11, 0x00


	//----- nvinfo : EIATTR_KPARAM_INFO
	.align		4
.L_21881:
        /*00ac*/ 	.byte	0x04, 0x17
        /*00ae*/ 	.short	(.L_21883 - .L_21882)
.L_21882:
        /*00b0*/ 	.word	0x00000000
        /*00b4*/ 	.short	0x000a
        /*00b6*/ 	.short	0x0048
        /*00b8*/ 	.byte	0x00, 0xf0, 0x11, 0x00


	//----- nvinfo : EIATTR_KPARAM_INFO
	.align		4
.L_21883:
        /*00bc*/ 	.byte	0x04, 0x17
        /*00be*/ 	.short	(.L_21885 - .L_21884)
.L_21884:
        /*00c0*/ 	.word	0x00000000
        /*00c4*/ 	.short	0x0009
        /*00c6*/ 	.short	0x0040
        /*00c8*/ 	.byte	0x00, 0xf0, 0x21, 0x00


	//----- nvinfo : EIATTR_KPARAM_INFO
	.align		4
.L_21885:
        /*00cc*/ 	.byte	0x04, 0x17
        /*00ce*/ 	.short	(.L_21887 - .L_21886)
.L_21886:
        /*00d0*/ 	.word	0x00000000
        /*00d4*/ 	.short	0x0008
        /*00d6*/ 	.short	0x0038
        /*00d8*/ 	.byte	0x00, 0xf0, 0x11, 0x00


	//----- nvinfo : EIATTR_KPARAM_INFO
	.align		4
.L_21887:
        /*00dc*/ 	.byte	0x04, 0x17
        /*00de*/ 	.short	(.L_21889 - .L_21888)
.L_21888:
        /*00e0*/ 	.word	0x00000000
        /*00e4*/ 	.short	0x0007
        /*00e6*/ 	.short	0x0030
        /*00e8*/ 	.byte	0x00, 0xf0, 0x21, 0x00


	//----- nvinfo : EIATTR_KPARAM_INFO
	.align		4
.L_21889:
        /*00ec*/ 	.byte	0x04, 0x17
        /*00ee*/ 	.short	(.L_21891 - .L_21890)
.L_21890:
        /*00f0*/ 	.word	0x00000000
        /*00f4*/ 	.short	0x0006
        /*00f6*/ 	.short	0x0028
        /*00f8*/ 	.byte	0x00, 0xf0, 0x21, 0x00


	//----- nvinfo : EIATTR_KPARAM_INFO
	.align		4
.L_21891:
        /*00fc*/ 	.byte	0x04, 0x17
        /*00fe*/ 	.short	(.L_21893 - .L_21892)
.L_21892:
        /*0100*/ 	.word	0x00000000
        /*0104*/ 	.short	0x0005
        /*0106*/ 	.short	0x0024
        /*0108*/ 	.byte	0x00, 0xf0, 0x11, 0x00


	//----- nvinfo : EIATTR_KPARAM_INFO
	.align		4
.L_21893:
        /*010c*/ 	.byte	0x04, 0x17
        /*010e*/ 	.short	(.L_21895 - .L_21894)
.L_21894:
        /*0110*/ 	.word	0x00000000
        /*0114*/ 	.short	0x0004
        /*0116*/ 	.short	0x0020
        /*0118*/ 	.byte	0x00, 0xf0, 0x11, 0x00


	//----- nvinfo : EIATTR_KPARAM_INFO
	.align		4
.L_21895:
        /*011c*/ 	.byte	0x04, 0x17
        /*011e*/ 	.short	(.L_21897 - .L_21896)
.L_21896:
        /*0120*/ 	.word	0x00000000
        /*0124*/ 	.short	0x0003
        /*0126*/ 	.short	0x0018
        /*0128*/ 	.byte	0x00, 0xf0, 0x21, 0x00


	//----- nvinfo : EIATTR_KPARAM_INFO
	.align		4
.L_21897:
        /*012c*/ 	.byte	0x04, 0x17
        /*012e*/ 	.short	(.L_21899 - .L_21898)
.L_21898:
        /*0130*/ 	.word	0x00000000
        /*0134*/ 	.short	0x0002
        /*0136*/ 	.short	0x0010
        /*0138*/ 	.byte	0x00, 0xf0, 0x21, 0x00


	//----- nvinfo : EIATTR_KPARAM_INFO
	.align		4
.L_21899:
        /*013c*/ 	.byte	0x04, 0x17
        /*013e*/ 	.short	(.L_21901 - .L_21900)
.L_21900:
        /*0140*/ 	.word	0x00000000
        /*0144*/ 	.short	0x0001
        /*0146*/ 	.short	0x0008
        /*0148*/ 	.byte	0x00, 0xf0, 0x21, 0x00


	//----- nvinfo : EIATTR_KPARAM_INFO
	.align		4
.L_21901:
        /*014c*/ 	.byte	0x04, 0x17
        /*014e*/ 	.short	(.L_21903 - .L_21902)
.L_21902:
        /*0150*/ 	.word	0x00000000
        /*0154*/ 	.short	0x0000
        /*0156*/ 	.short	0x0000
        /*0158*/ 	.byte	0x00, 0xf0, 0x21, 0x00


	//----- nvinfo : EIATTR_MAXREG_COUNT
	.align		4
.L_21903:
        /*015c*/ 	.byte	0x03, 0x1b
        /*015e*/ 	.short	0x00ff


	//----- nvinfo : EIATTR_NUM_BARRIERS
	.align		4
        /*0160*/ 	.byte	0x02, 0x4c
        /*0162*/ 	.byte	0x01
	.zero		1


	//----- nvinfo : EIATTR_EXTERNS
	.align		4
        /*0164*/ 	.byte	0x04, 0x0f
        /*0166*/ 	.short	(.L_21905 - .L_21904)


	//   ....[0]....
	.align		4
.L_21904:
        /*0168*/ 	.word	index@(__assertfail)


	//----- nvinfo : EIATTR_MERCURY_ISA_VERSION
	.align		4
.L_21905:
        /*016c*/ 	.byte	0x03, 0x5f
        /*016e*/ 	.short	0x0000


	//----- nvinfo : EIATTR_COOP_GROUP_MASK_REGIDS
	.align		4
        /*0170*/ 	.byte	0x04, 0x29
        /*0172*/ 	.short	(.L_21907 - .L_21906)


	//   ....[0]....
.L_21906:
        /*0174*/ 	.word	0xffffffff


	//   ....[1]....
        /*0178*/ 	.word	0xffffffff


	//   ....[2]....
        /*017c*/ 	.word	0xffffffff


	//   ....[3]....
        /*0180*/ 	.word	0xffffffff


	//   ....[4]....
        /*0184*/ 	.word	0xffffffff


	//   ....[5]....
        /*0188*/ 	.word	0xffffffff


	//   ....[6]....
        /*018c*/ 	.word	0xffffffff


	//   ....[7]....
        /*0190*/ 	.word	0xffffffff


	//   ....[8]....
        /*0194*/ 	.word	0xffffffff


	//   ....[9]....
        /*0198*/ 	.word	0xffffffff


	//   ....[10]....
        /*019c*/ 	.word	0xffffffff


	//   ....[11]....
        /*01a0*/ 	.word	0xffffffff


	//   ....[12]....
        /*01a4*/ 	.word	0xffffffff


	//   ....[13]....
        /*01a8*/ 	.word	0xffffffff


	//   ....[14]....
        /*01ac*/ 	.word	0xffffffff


	//   ....[15]....
        /*01b0*/ 	.word	0xffffffff


	//   ....[16]....
        /*01b4*/ 	.word	0xffffffff


	//   ....[17]....
        /*01b8*/ 	.word	0xffffffff


	//   ....[18]....
        /*01bc*/ 	.word	0xffffffff


	//   ....[19]....
        /*01c0*/ 	.word	0xffffffff


	//----- nvinfo : EIATTR_COOP_GROUP_INSTR_OFFSETS
	.align		4
.L_21907:
        /*01c4*/ 	.byte	0x04, 0x28
        /*01c6*/ 	.short	(.L_21909 - .L_21908)


	//   ....[0]....
.L_21908:
        /*01c8*/ 	.word	0x00000af0


	//   ....[1]....
        /*01cc*/ 	.word	0x00000b10


	//   ....[2]....
        /*01d0*/ 	.word	0x00000bc0


	//   ....[3]....
        /*01d4*/ 	.word	0x00000be0


	//   ....[4]....
        /*01d8*/ 	.word	0x00000c00


	//   ....[5]....
        /*01dc*/ 	.word	0x000019c0


	//   ....[6]....
        /*01e0*/ 	.word	0x00001a20


	//   ....[7]....
        /*01e4*/ 	.word	0x00001a50


	//   ....[8]....
        /*01e8*/ 	.word	0x00001a70


	//   ....[9]....
        /*01ec*/ 	.word	0x00001a90


	//   ....[10]....
        /*01f0*/ 	.word	0x00001ae0


	//   ....[11]....
        /*01f4*/ 	.word	0x00001b00


	//   ....[12]....
        /*01f8*/ 	.word	0x00001b20


	//   ....[13]....
        /*01fc*/ 	.word	0x00002fa0


	//   ....[14]....
        /*0200*/ 	.word	0x00003020


	//   ....[15]....
        /*0204*/ 	.word	0x00003080


	//   ....[16]....
        /*0208*/ 	.word	0x00003100


	//   ....[17]....
        /*020c*/ 	.word	0x00003180


	//   ....[18]....
        /*0210*/ 	.word	0x000031f0


	//   ....[19]....
        /*0214*/ 	.word	0x00003260


	//----- nvinfo : EIATTR_SYSCALL_OFFSETS
	.align		4
.L_21909:
        /*0218*/ 	.byte	0x04, 0x46
        /*021a*/ 	.short	(.L_21911 - .L_21910)


	//   ....[0]....
.L_21910:
        /*021c*/ 	.word	0x00002e00


	//   ....[1]....
        /*0220*/ 	.word	0x00002f30


	//----- nvinfo : EIATTR_EXIT_INSTR_OFFSETS
	.align		4
.L_21911:
        /*0224*/ 	.byte	0x04, 0x1c
        /*0226*/ 	.short	(.L_21913 - .L_21912)


	//   ....[0]....
.L_21912:
        /*0228*/ 	.word	0x00002a80


	//   ....[1]....
        /*022c*/ 	.word	0x00002b50


	//   ....[2]....
        /*0230*/ 	.word	0x00002cd0


	//   ....[3]....
        /*0234*/ 	.word	0x00002f40


	//----- nvinfo : EIATTR_CTAIDZ_USED
	.align		4
.L_21913:
        /*0238*/ 	.byte	0x01, 0x04
	.zero		2


	//----- nvinfo : EIATTR_CRS_STACK_SIZE
	.align		4
        /*023c*/ 	.byte	0x04, 0x1e
        /*023e*/ 	.short	(.L_21915 - .L_21914)
.L_21914:
        /*0240*/ 	.word	0x00000000
.L_21915:


//--------------------- .nv.info._ZN4vllm25paged_attention_v1_kernelIfhLi32ELi8ELi128ELNS_18Fp8KVCacheDataTypeE1ELb1EEEvPT_PKS2_PKT0_S8_ifPKiSA_iPKfiiiSC_SC_iiiii --------------------------
	.section	.nv.info._ZN4vllm25paged_attention_v1_kernelIfhLi32ELi8ELi128ELNS_18Fp8KVCacheDataTypeE1ELb1EEEvPT_PKS2_PKT0_S8_ifPKiSA_iPKfiiiSC_SC_iiiii,"",@"SHT_CUDA_INFO"
	.sectionflags	@""
	.align	4


	//----- nvinfo : EIATTR_CUDA_API_VERSION
	.align		4
        /*0000*/ 	.byte	0x04, 0x37
        /*0002*/ 	.short	(.L_21917 - .L_21916)
.L_21916:
        /*0004*/ 	.word	0x00000082


	//----- nvinfo : EIATTR_SW2861232_WAR
	.align		4
.L_21917:
        /*0008*/ 	.byte	0x01, 0x35
	.zero		2


	//----- nvinfo : EIATTR_PARAM_CBANK
	.align		4
        /*000c*/ 	.byte	0x04, 0x0a
        /*000e*/ 	.short	(.L_21919 - .L_21918)
	.align		4
.L_21918:
        /*0010*/ 	.word	index@(.nv.constant0._ZN4vllm25paged_attention_v1_kernelIfhLi32ELi8ELi128ELNS_18Fp8KVCacheDataTypeE1ELb1EEEvPT_PKS2_PKT0_S8_ifPKiSA_iPKfiiiSC_SC_iiiii)
        /*0014*/ 	.short	0x0160
        /*0016*/ 	.short	0x007c


	//----- nvinfo : EIATTR_CBANK_PARAM_SIZE
	.align		4
.L_21919:
        /*0018*/ 	.byte	0x03, 0x19
        /*001a*/ 	.short	0x007c


	//----- nvinfo : EIATTR_KPARAM_INFO
	.align		4
        /*001c*/ 	.byte	0x04, 0x17
        /*001e*/ 	.short	(.L_21921 - .L_21920)
.L_21920:
        /*0020*/ 	.word	0x00000000
        /*0024*/ 	.short	0x0013
        /*0026*/ 	.short	0x0078
        /*0028*/ 	.byte	0x00, 0xf0, 0x11, 0x00


	//----- nvinfo : EIATTR_KPARAM_INFO
	.align		4
.L_21921:
        /*002c*/ 	.byte	0x04, 0x17
        /*002e*/ 	.short	(.L_21923 - .L_21922)
.L_21922:
        /*0030*/ 	.word	0x00000000
        /*0034*/ 	.short	0x0012
        /*0036*/ 	.short	0x0074
        /*0038*/ 	.byte	0x00, 0xf0, 0x11, 0x00


	//----- nvinfo : EIATTR_KPARAM_INFO
	.align		4
.L_21923:
        /*003c*/ 	.byte	0x04, 0x17
        /*003e*/ 	.short	(.L_21925 - .L_21924)
.L_21924:
        /*0040*/ 	.word	0x00000000
        /*0044*/ 	.short	0x0011
        /*0046*/ 	.short	0x0070
        /*0048*/ 	.byte	0x00, 0xf0, 0x11, 0x00


	//----- nvinfo : EIATTR_KPARAM_INFO
	.align		4
.L_21925:
        /*004c*/ 	.byte	0x04, 0x17
        /*004e*/ 	.short	(.L_21927 - .L_21926)
.L_21926:
        /*0050*/ 	.word	0x00000000
        /*0054*/ 	.short	0x0010
        /*0056*/ 	.short	0x006c
        /*0058*/ 	.byte	0x00, 0xf0, 0x11, 0x00


	//----- nvinfo : EIATTR_KPARAM_INFO
	.align		4
.L_21927:
        /*005c*/ 	.byte	0x04, 0x17
        /*005e*/ 	.short	(.L_21929 - .L_21928)
.L_21928:
        /*0060*/ 	.word	0x00000000
        /*0064*/ 	.short	0x000f
        /*0066*/ 	.short	0x0068
        /*0068*/ 	.byte	0x00, 0xf0, 0x11, 0x00


	//----- nvinfo : EIATTR_KPARAM_INFO
	.align		4
.L_21929:
        /*006c*/ 	.byte	0x04, 0x17
        /*006e*/ 	.short	(.L_21931 - .L_21930)
.L_21930:
        /*0070*/ 	.word	0x00000000
        /*0074*/ 	.short	0x000e
        /*0076*/ 	.short	0x0060
        /*0078*/ 	.byte	0x00, 0xf0, 0x21, 0x00


	//----- nvinfo : EIATTR_KPARAM_INFO
	.align		4
.L_21931:
        /*007c*/ 	.byte	0x04, 0x17
        /*007e*/ 	.short	(.L_21933 - .L_21932)
.L_21932:
        /*0080*/ 	.word	0x00000000
        /*0084*/ 	.short	0x000d
        /*0086*/ 	.short	0x0058
        /*0088*/ 	.byte	0x00, 0xf0, 0x21, 0x00


	//----- nvinfo : EIATTR_KPARAM_INFO
	.align		4
.L_21933:
        /*008c*/ 	.byte	0x04, 0x17
        /*008e*/ 	.short	(.L_21935 - .L_21934)
.L_21934:
        /*0090*/ 	.word	0x00000000
        /*0094*/ 	.short	0x000c
        /*0096*/ 	.short	0x0050
        /*0098*/ 	.byte	0x00, 0xf0, 0x11, 0x00


	//----- nvinfo : EIATTR_KPARAM_INFO
	.align		4
.L_21935:
        /*009c*/ 	.byte	0x04, 0x17
        /*009e*/ 	.short	(.L_21937 - .L_21936)
.L_21936:
        /*00a0*/ 	.word	0x00000000
        /*00a4*/ 	.short	0x000b
        /*00a6*/ 	.short	0x004c
        /*00a8*/ 	.byte	0x00, 0xf0, 0x11, 0x00


	//----- nvinfo : EIATTR_KPARAM_INFO
	.align		4
.L_21937:
        /*00ac*/ 	.byte	0x04, 0x17
        /*00ae*/ 	.short	(.L_21939 - .L_21938)
.L_21938:
        /*00b0*/ 	.word	0x00000000
        /*00b4*/ 	.short	0x000a
        /*00b6*/ 	.short	0x0048
        /*00b8*/ 	.byte	0x00, 0xf0, 0x11, 0x00


	//----- nvinfo : EIATTR_KPARAM_INFO
	.align		4
.L_21939:
        /*00bc*/ 	.byte	0x04, 0x17
        /*00be*/ 	.short	(.L_21941 - .L_21940)
.L_21940:
        /*00c0*/ 	.word	0x00000000
        /*00c4*/ 	.short	0x0009
        /*00c6*/ 	.short	0x0040
        /*00c8*/ 	.byte	0x00, 0xf0, 0x21, 0x00


	//----- nvinfo : EIATTR_KPARAM_INFO
	.align		4
.L_21941:
        /*00cc*/ 	.byte	0x04, 0x17
        /*00ce*/ 	.short	(.L_21943 - .L_21942)
.L_21942:
        /*00d0*/ 	.word	0x00000000
        /*00d4*/ 	.short	0x0008
        /*00d6*/ 	.short	0x0038
        /*00d8*/ 	.byte	0x00, 0xf0, 0x11, 0x00


	//----- nvinfo : EIATTR_KPARAM_INFO
	.align		4
.L_21943:
        /*00dc*/ 	.byte	0x04, 0x17
        /*00de*/ 	.short	(.L_21945 - .L_21944)
.L_21944:
        /*00e0*/ 	.word	0x00000000
        /*00e4*/ 	.short	0x0007
        /*00e6*/ 	.short	0x0030
        /*00e8*/ 	.byte	0x00, 0xf0, 0x21, 0x00


	//----- nvinfo : EIATTR_KPARAM_INFO
	.align		4
.L_21945:
        /*00ec*/ 	.byte	0x04, 0x17
        /*00ee*/ 	.short	(.L_21947 - .L_21946)
.L_21946:
        /*00f0*/ 	.word	0x00000000
        /*00f4*/ 	.short	0x0006
        /*00f6*/ 	.short	0x0028
        /*00f8*/ 	.byte	0x00, 0xf0, 0x21, 0x00


	//----- nvinfo : EIATTR_KPARAM_INFO
	.align		4
.L_21947:
        /*00fc*/ 	.byte	0x04, 0x17
        /*00fe*/ 	.short	(.L_21949 - .L_21948)
.L_21948:
        /*0100*/ 	.word	0x00000000
        /*0104*/ 	.short	0x0005
        /*0106*/ 	.short	0x0024
        /*0108*/ 	.byte	0x00, 0xf0, 0x11, 0x00


	//----- nvinfo : EIATTR_KPARAM_INFO
	.align		4
.L_21949:
        /*010c*/ 	.byte	0x04, 0x17
        /*010e*/ 	.short	(.L_21951 - .L_21950)
.L_21950:
        /*0110*/ 	.word	0x00000000
        /*0114*/ 	.short	0x0004
        /*0116*/ 	.short	0x0020
        /*0118*/ 	.byte	0x00, 0xf0, 0x11, 0x00


	//----- nvinfo : EIATTR_KPARAM_INFO
	.align		4
.L_21951:
        /*011c*/ 	.byte	0x04, 0x17
        /*011e*/ 	.short	(.L_21953 - .L_21952)
.L_21952:
        /*0120*/ 	.word	0x00000000
        /*0124*/ 	.short	0x0003
        /*0126*/ 	.short	0x0018
        /*0128*/ 	.byte	0x00, 0xf0, 0x21, 0x00


	//----- nvinfo : EIATTR_KPARAM_INFO
	.align		4
.L_21953:
        /*012c*/ 	.byte	0x04, 0x17
        /*012e*/ 	.short	(.L_21955 - .L_21954)
.L_21954:
        /*0130*/ 	.word	0x00000000
        /*0134*/ 	.short	0x0002
        /*0136*/ 	.short	0x0010
        /*0138*/ 	.byte	0x00, 0xf0, 0x21, 0x00


	//----- nvinfo : EIATTR_KPARAM_INFO
	.align		4
.L_21955:
        /*013c*/ 	.byte	0x04, 0x17
        /*013e*/ 	.short	(.L_21957 - .L_21956)
.L_21956:
        /*0140*/ 	.word	0x00000000
        /*0144*/ 	.short	0x0001
        /*0146*/ 	.short	0x0008
        /*0148*/ 	.byte	0x00, 0xf0, 0x21, 0x00


	//----- nvinfo : EIATTR_KPARAM_INFO
	.align		4
.L_21957:
        /*014c*/ 	.byte	0x04, 0x17
        /*014e*/ 	.short	(.L_21959 - .L_21958)
.L_21958:
        /*0150*/ 	.word	0x00000000
        /*0154*/ 	.short	0x0000
        /*0156*/ 	.short	0x0000
        /*0158*/ 	.byte	0x00, 0xf0, 0x21, 0x00


	//----- nvinfo : EIATTR_MAXREG_COUNT
	.align		4
.L_21959:
        /*015c*/ 	.byte	0x03, 0x1b
        /*015e*/ 	.short	0x00ff


	//----- nvinfo : EIATTR_NUM_BARRIERS
	.align		4
        /*0160*/ 	.byte	0x02, 0x4c
        /*0162*/ 	.byte	0x01
	.zero		1


	//----- nvinfo : EIATTR_EXTERNS
	.align		4
        /*0164*/ 	.byte	0x04, 0x0f
        /*0166*/ 	.short	(.L_21961 - .L_21960)


	//   ....[0]....
	.align		4
.L_21960:
        /*0168*/ 	.word	index@(__assertfail)


	//----- nvinfo : EIATTR_MERCURY_ISA_VERSION
	.align		4
.L_21961:
        /*016c*/ 	.byte	0x03, 0x5f
        /*016e*/ 	.short	0x0000


	//----- nvinfo : EIATTR_COOP_GROUP_MASK_REGIDS
	.align		4
        /*0170*/ 	.byte	0x04, 0x29
        /*0172*/ 	.short	(.L_21963 - .L_21962)


	//   ....[0]....
.L_21962:
        /*0174*/ 	.word	0xffffffff


	//   ....[1]....
        /*0178*/ 	.word	0xffffffff


	//   ....[2]....
        /*017c*/ 	.word	0xffffffff


	//   ....[3]....
        /*0180*/ 	.word	0xffffffff


	//   ....[4]....
        /*0184*/ 	.word	0xffffffff


	//   ....[5]....
        /*0188*/ 	.word	0xffffffff


	//   ....[6]....
        /*018c*/ 	.word	0xffffffff


	//   ....[7]....
        /*0190*/ 	.word	0xffffffff


	//   ....[8]....
        /*0194*/ 	.word	0xffffffff


	//   ....[9]....
        /*0198*/ 	.word	0xffffffff


	//   ....[10]....
        /*019c*/ 	.word	0xffffffff


	//   ....[11]....
        /*01a0*/ 	.word	0xffffffff


	//   ....[12]....
        /*01a4*/ 	.word	0xffffffff


	//   ....[13]....
        /*01a8*/ 	.word	0xffffffff


	//   ....[14]....
        /*01ac*/ 	.word	0xffffffff


	//   ....[15]....
        /*01b0*/ 	.word	0xffffffff


	//   ....[16]....
        /*01b4*/ 	.word	0xffffffff


	//   ....[17]....
        /*01b8*/ 	.word	0xffffffff


	//----- nvinfo : EIATTR_COOP_GROUP_INSTR_OFFSETS
	.align		4
.L_21963:
        /*01bc*/ 	.byte	0x04, 0x28
        /*01be*/ 	.short	(.L_21965 - .L_21964)


	//   ....[0]....
.L_21964:
        /*01c0*/ 	.word	0x00000af0


	//   ....[1]....
        /*01c4*/ 	.word	0x00000b10


	//   ....[2]....
        /*01c8*/ 	.word	0x00000bc0


	//   ....[3]....
        /*01cc*/ 	.word	0x00000be0


	//   ....[4]....
        /*01d0*/ 	.word	0x00000c00


	//   ....[5]....
        /*01d4*/ 	.word	0x000019c0


	//   ....[6]....
        /*01d8*/ 	.word	0x00001a20


	//   ....[7]....
        /*01dc*/ 	.word	0x00001a50


	//   ....[8]....
        /*01e0*/ 	.word	0x00001a70


	//   ....[9]....
        /*01e4*/ 	.word	0x00001a90


	//   ....[10]....
        /*01e8*/ 	.word	0x00001ae0


	//   ....[11]....
        /*01ec*/ 	.word	0x00001b00


	//   ....[12]....
        /*01f0*/ 	.word	0x00001b20


	//   ....[13]....
        /*01f4*/ 	.word	0x00002e40


	//   ....[14]....
        /*01f8*/ 	.word	0x00002ec0


	//   ....[15]....
        /*01fc*/ 	.word	0x00002f20


	//   ....[16]....
        /*0200*/ 	.word	0x00002fa0


	//   ....[17]....
        /*0204*/ 	.word	0x00003020


	//----- nvinfo : EIATTR_SYSCALL_OFFSETS
	.align		4
.L_21965:
        /*0208*/ 	.byte	0x04, 0x46
        /*020a*/ 	.short	(.L_21967 - .L_21966)


	//   ....[0]....
.L_21966:
        /*020c*/ 	.word	0x00002ca0


	//   ....[1]....
        /*0210*/ 	.word	0x00002dd0


	//----- nvinfo : EIATTR_EXIT_INSTR_OFFSETS
	.align		4
.L_21967:
        /*0214*/ 	.byte	0x04, 0x1c
        /*0216*/ 	.short	(.L_21969 - .L_21968)


	//   ....[0]....
.L_21968:
        /*0218*/ 	.word	0x000029e0


	//   ....[1]....
        /*021c*/ 	.word	0x00002ab0


	//   ....[2]....
        /*0220*/ 	.word	0x00002b70


	//   ....[3]....
        /*0224*/ 	.word	0x00002de0


	//----- nvinfo : EIATTR_CTAIDZ_USED
	.align		4
.L_21969:
        /*0228*/ 	.byte	0x01, 0x04
	.zero		2


	//----- nvinfo : EIATTR_CRS_STACK_SIZE
	.align		4
        /*022c*/ 	.byte	0x04, 0x1e
        /*022e*/ 	.short	(.L_21971 - .L_21970)
.L_21970:
        /*0230*/ 	.word	0x00000000
.L_21971:


//--------------------- .nv.info._ZN4vllm25paged_attention_v1_kernelI13__nv_bfloat16S1_Li256ELi32ELi128ELNS_18Fp8KVCacheDataTypeE0ELb0EEEvPT_PKS3_PKT0_S9_ifPKiSB_iPKfiiiSD_SD_iiiii --------------------------
	.section	.nv.info._ZN4vllm25paged_attention_v1_kernelI13__nv_bfloat16S1_Li256ELi32ELi128ELNS_18Fp8KVCacheDataTypeE0ELb0EEEvPT_PKS3_PKT0_S9_ifPKiSB_iPKfiiiSD_SD_iiiii,"",@"SHT_CUDA_INFO"
	.sectionflags	@""
	.align	4


	//----- nvinfo : EIATTR_CUDA_API_VERSION
	.align		4
        /*0000*/ 	.byte	0x04, 0x37
        /*0002*/ 	.short	(.L_21973 - .L_21972)
.L_21972:
        /*0004*/ 	.word	0x00000082


	//----- nvinfo : EIATTR_SW2861232_WAR
	.align		4
.L_21973:
        /*0008*/ 	.byte	0x01, 0x35
	.zero		2


	//----- nvinfo : EIATTR_PARAM_CBANK
	.align		4
        /*000c*/ 	.byte	0x04, 0x0a
        /*000e*/ 	.short	(.L_21975 - .L_21974)
	.align		4
.L_21974:
        /*0010*/ 	.word	index@(.nv.constant0._ZN4vllm25paged_attention_v1_kernelI13__nv_bfloat16S1_Li256ELi32ELi128ELNS_18Fp8KVCacheDataTypeE0ELb0EEEvPT_PKS3_PKT0_S9_ifPKiSB_iPKfiiiSD_SD_iiiii)
        /*0014*/ 	.short	0x0160
        /*0016*/ 	.short	0x007c


	//----- nvinfo : EIATTR_CBANK_PARAM_SIZE
	.align		4
.L_21975:
        /*0018*/ 	.byte	0x03, 0x19
        /*001a*/ 	.short	0x007c


	//----- nvinfo : EIATTR_KPARAM_INFO
	.align		4
        /*001c*/ 	.byte	0x04, 0x17
        /*001e*/ 	.short	(.L_21977 - .L_21976)
.L_21976:
        /*0020*/ 	.word	0x00000000
        /*0024*/ 	.short	0x0013
        /*0026*/ 	.short	0x0078
        /*0028*/ 	.byte	0x00, 0xf0, 0x11, 0x00


	//----- nvinfo : EIATTR_KPARAM_INFO
	.align		4
.L_21977:
        /*002c*/ 	.byte	0x04, 0x17
        /*002e*/ 	.short	(.L_21979 - .L_21978)
.L_21978:
        /*0030*/ 	.word	0x00000000
        /*0034*/ 	.short	0x0012
        /*0036*/ 	.short	0x0074
        /*0038*/ 	.byte	0x00, 0xf0, 0x11, 0x00


	//----- nvinfo : EIATTR_KPARAM_INFO
	.align		4
.L_21979:
        /*003c*/ 	.byte	0x04, 0x17
        /*003e*/ 	.short	(.L_21981 - .L_21980)
.L_21980:
        /*0040*/ 	.word	0x00000000
        /*0044*/ 	.short	0x0011
        /*0046*/ 	.short	0x0070
        /*0048*/ 	.byte	0x00, 0xf0, 0x11, 0x00


	//----- nvinfo : EIATTR_KPARAM_INFO
	.align		4
.L_21981:
        /*004c*/ 	.byte	0x04, 0x17
        /*004e*/ 	.short	(.L_21983 - .L_21982)
.L_21982:
        /*0050*/ 	.word	0x00000000
        /*0054*/ 	.short	0x0010
        /*0056*/ 	.short	0x006c
        /*0058*/ 	.byte	0x00, 0xf0, 0x11, 0x00


	//----- nvinfo : EIATTR_KPARAM_INFO
	.align		4
.L_21983:
        /*005c*/ 	.byte	0x04, 0x17
        /*005e*/ 	.short	(.L_21985 - .L_21984)
.L_21984:
        /*0060*/ 	.word	0x00000000
        /*0064*/ 	.short	0x000f
        /*0066*/ 	.short	0x0068
        /*0068*/ 	.byte	0x00, 0xf0, 0x11, 0x00


	//----- nvinfo : EIATTR_KPARAM_INFO
	.align		4
.L_21985:
        /*006c*/ 	.byte	0x04, 0x17
        /*006e*/ 	.short	(.L_21987 - .L_21986)
.L_21986:
        /*0070*/ 	.word	0x00000000
        /*0074*/ 	.short	0x000e
        /*0076*/ 	.short	0x0060
        /*0078*/ 	.byte	0x00, 0xf0, 0x21, 0x00


	//----- nvinfo : EIATTR_KPARAM_INFO
	.align		4
.L_21987:
        /*007c*/ 	.byte	0x04, 0x17
        /*007e*/ 	.short	(.L_21989 - .L_21988)
.L_21988:
        /*0080*/ 	.word	0x00000000
        /*0084*/ 	.short	0x000d
        /*0086*/ 	.short	0x0058
        /*0088*/ 	.byte	0x00, 0xf0, 0x21, 0x00


	//----- nvinfo : EIATTR_KPARAM_INFO
	.align		4
.L_21989:
        /*008c*/ 	.byte	0x04, 0x17
        /*008e*/ 	.short	(.L_21991 - .L_21990)
.L_21990:
        /*0090*/ 	.word	0x00000000
        /*0094*/ 	.short	0x000c
        /*0096*/ 	.short	0x0050
        /*0098*/ 	.byte	0x00, 0xf0, 0x11, 0x00


	//----- nvinfo : EIATTR_KPARAM_INFO
	.align		4
.L_21991:
        /*009c*/ 	.byte	0x04, 0x17
        /*009e*/ 	.short	(.L_21993 - .L_21992)
.L_21992:
        /*00a0*/ 	.word	0x00000000
        /*00a4*/ 	.short	0x000b
        /*00a6*/ 	.short	0x004c
        /*00a8*/ 	.byte	0x00, 0xf0, 0x11, 0x00


	//----- nvinfo : EIATTR_KPARAM_INFO
	.align		4
.L_21993:
        /*00ac*/ 	.byte	0x04, 0x17
        /*00ae*/ 	.short	(.L_21995 - .L_21994)
.L_21994:
        /*00b0*/ 	.word	0x00000000
        /*00b4*/ 	.short	0x000a
        /*00b6*/ 	.short	0x0048
        /*00b8*/ 	.byte	0x00, 0xf0, 0x11, 0x00


	//----- nvinfo : EIATTR_KPARAM_INFO
	.align		4
.L_21995:
        /*00bc*/ 	.byte	0x04, 0x17
        /*00be*/ 	.short	(.L_21997 - .L_21996)
.L_21996:
        /*00c0*/ 	.word	0x00000000
        /*00c4*/ 	.short	0x0009
        /*00c6*/ 	.short	0x0040
        /*00c8*/ 	.byte	0x00, 0xf0, 0x21, 0x00


	//----- nvinfo : EIATTR_KPARAM_INFO
	.align		4
.L_21997:
        /*00cc*/ 	.byte	0x04, 0x17
        /*00ce*/ 	.short	(.L_21999 - .L_21998)
.L_21998:
        /*00d0*/ 	.word	0x00000000
        /*00d4*/ 	.short	0x0008
        /*00d6*/ 	.short	0x0038
        /*00d8*/ 	.byte	0x00, 0xf0, 0x11, 0x00


	//----- nvinfo : EIATTR_KPARAM_INFO
	.align		4
.L_21999:
        /*00dc*/ 	.byte	0x04, 0x17
        /*00de*/ 	.short	(.L_22001 - .L_22000)
.L_22000:
        /*00e0*/ 	.word	0x00000000
        /*00e4*/ 	.short	0x0007
        /*00e6*/ 	.short	0x0030
        /*00e8*/ 	.byte	0x00, 0xf0, 0x21, 0x00


	//----- nvinfo : EIATTR_KPARAM_INFO
	.align		4
.L_22001:
        /*00ec*/ 	.byte	0x04, 0x17
        /*00ee*/ 	.short	(.L_22003 - .L_22002)
.L_22002:
        /*00f0*/ 	.word	0x00000000
        /*00f4*/ 	.short	0x0006
        /*00f6*/ 	.short	0x0028
        /*00f8*/ 	.byte	0x00, 0xf0, 0x21, 0x00


	//----- nvinfo : EIATTR_KPARAM_INFO
	.align		4
.L_22003:
        /*00fc*/ 	.byte	0x04, 0x17
        /*00fe*/ 	.short	(.L_22005 - .L_22004)
.L_22004:
        /*0100*/ 	.word	0x00000000
        /*0104*/ 	.short	0x0005
        /*0106*/ 	.short	0x0024
        /*0108*/ 	.byte	0x00, 0xf0, 0x11, 0x00


	//----- nvinfo : EIATTR_KPARAM_INFO
	.align		4
.L_22005:
        /*010c*/ 	.byte	0x04, 0x17
        /*010e*/ 	.short	(.L_22007 - .L_22006)
.L_22006:
        /*0110*/ 	.word	0x00000000
        /*0114*/ 	.short	0x0004
        /*0116*/ 	.short	0x0020
        /*0118*/ 	.byte	0x00, 0xf0, 0x11, 0x00


	//----- nvinfo : EIATTR_KPARAM_INFO
	.align		4
.L_22007:
        /*011c*/ 	.byte	0x04, 0x17
        /*011e*/ 	.short	(.L_22009 - .L_22008)
.L_22008:
        /*0120*/ 	.word	0x00000000
        /*0124*/ 	.short	0x0003
        /*0126*/ 	.short	0x0018
        /*0128*/ 	.byte	0x00, 0xf0, 0x21, 0x00


	//----- nvinfo : EIATTR_KPARAM_INFO
	.align		4
.L_22009:
        /*012c*/ 	.byte	0x04, 0x17
        /*012e*/ 	.short	(.L_22011 - .L_22010)
.L_22010:
        /*0130*/ 	.word	0x00000000
        /*0134*/ 	.short	0x0002
        /*0136*/ 	.short	0x0010
        /*0138*/ 	.byte	0x00, 0xf0, 0x21, 0x00


	//----- nvinfo : EIATTR_KPARAM_INFO
	.align		4
.L_22011:
        /*013c*/ 	.byte	0x04, 0x17
        /*013e*/ 	.short	(.L_22013 - .L_22012)
.L_22012:
        /*0140*/ 	.word	0x00000000
        /*0144*/ 	.short	0x0001
        /*0146*/ 	.short	0x0008
        /*0148*/ 	.byte	0x00, 0xf0, 0x21, 0x00


	//----- nvinfo : EIATTR_KPARAM_INFO
	.align		4
.L_22013:
        /*014c*/ 	.byte	0x04, 0x17
        /*014e*/ 	.short	(.L_22015 - .L_22014)
.L_22014:
        /*0150*/ 	.word	0x00000000
        /*0154*/ 	.short	0x0000
        /*0156*/ 	.short	0x0000
        /*0158*/ 	.byte	0x00, 0xf0, 0x21, 0x00


	//----- nvinfo : EIATTR_MAXREG_COUNT
	.align		4
.L_22015:
        /*015c*/ 	.byte	0x03, 0x1b
        /*015e*/ 	.short	0x00ff


	//----- nvinfo : EIATTR_NUM_BARRIERS
	.align		4
        /*0160*/ 	.byte	0x02, 0x4c
        /*0162*/ 	.byte	0x01
	.zero		1


	//----- nvinfo : EIATTR_ANNOTATIONS
	.align		4
        /*0164*/ 	.byte	0x04, 0x55
        /*0166*/ 	.short	(.L_22017 - .L_22016)


	//   ....[0]....
.L_22016:
        /*0168*/ 	.word	0x00000001
        /*016c*/ 	.byte	0x10, 0x05, 0x00, 0x00, 0x01, 0x00, 0x00, 0x00, 0x40, 0x0b, 0x00, 0x00, 0x01, 0x00, 0x00, 0x00
        /* <DEDUP_REMOVED lines=29> */
        /*034c*/ 	.byte	0x40, 0x66, 0x00, 0x00


	//----- nvinfo : EIATTR_MERCURY_ISA_VERSION
	.align		4
.L_22017:
        /*0350*/ 	.byte	0x03, 0x5f
        /*0352*/ 	.short	0x0000


	//----- nvinfo : EIATTR_COOP_GROUP_MASK_REGIDS
	.align		4
        /*0354*/ 	.byte	0x04, 0x29
        /*0356*/ 	.short	(.L_22019 - .L_22018)


	//   ....[0]....
.L_22018:
        /*0358*/ 	.word	0xffffffff


	//   ....[1]....
        /*035c*/ 	.word	0xffffffff


	//   ....[2]....
        /*0360*/ 	.word	0xffffffff


	//   ....[3]....
        /*0364*/ 	.word	0xffffffff


	//   ....[4]....
        /*0368*/ 	.word	0xffffffff


	//   ....[5]....
        /*036c*/ 	.word	0xffffffff


	//   ....[6]....
        /*0370*/ 	.word	0xffffffff


	//   ....[7]....
        /*0374*/ 	.word	0xffffffff


	//   ....[8]....
        /*0378*/ 	.word	0xffffffff


	//   ....[9]....
        /*037c*/ 	.word	0xffffffff


	//   ....[10]....
        /*0380*/ 	.word	0xffffffff


	//   ....[11]....
        /*0384*/ 	.word	0xffffffff


	//   ....[12]....
        /*0388*/ 	.word	0xffffffff


	//   ....[13]....
        /*038c*/ 	.word	0xffffffff


	//   ....[14]....
        /*0390*/ 	.word	0xffffffff


	//   ....[15]....
        /*0394*/ 	.word	0xffffffff


	//   ....[16]....
        /*0398*/ 	.word	0xffffffff


	//   ....[17]....
        /*039c*/ 	.word	0xffffffff


	//   ....[18]....
        /*03a0*/ 	.word	0xffffffff


	//   ....[19]....
        /*03a4*/ 	.word	0xffffffff


	//   ....[20]....
        /*03a8*/ 	.word	0xffffffff


	//   ....[21]....
        /*03ac*/ 	.word	0xffffffff


	//   ....[22]....
        /*03b0*/ 	.word	0xffffffff


	//   ....[23]....
        /*03b4*/ 	.word	0xffffffff


	//   ....[24]....
        /*03b8*/ 	.word	0xffffffff


	//   ....[25]....
        /*03bc*/ 	.word	0xffffffff


	//   ....[26]....
        /*03c0*/ 	.word	0xffffffff


	//   ....[27]....
        /*03c4*/ 	.word	0xffffffff


	//   ....[28]....
        /*03c8*/ 	.word	0xffffffff


	//   ....[29]....
        /*03cc*/ 	.word	0xffffffff


	//   ....[30]....
        /*03d0*/ 	.word	0xffffffff


	//   ....[31]....
        /*03d4*/ 	.word	0xffffffff


	//   ....[32]....
        /*03d8*/ 	.word	0xffffffff


	//   ....[33]....
        /*03dc*/ 	.word	0xffffffff


	//   ....[34]....
        /*03e0*/ 	.word	0xffffffff


	//   ....[35]....
        /*03e4*/ 	.word	0xffffffff


	//   ....[36]....
        /*03e8*/ 	.word	0xffffffff


	//   ....[37]....
        /*03ec*/ 	.word	0xffffffff


	//   ....[38]....
        /*03f0*/ 	.word	0xffffffff


	//   ....[39]....
        /*03f4*/ 	.word	0xffffffff


	//   ....[40]....
        /*03f8*/ 	.word	0xffffffff


	//   ....[41]....
        /*03fc*/ 	.word	0xffffffff


	//   ....[42]....
        /*0400*/ 	.word	0xffffffff


	//   ....[43]....
        /*0404*/ 	.word	0xffffffff


	//   ....[44]....
        /*0408*/ 	.word	0xffffffff


	//   ....[45]....
        /*040c*/ 	.word	0xffffffff


	//   ....[46]....
        /*0410*/ 	.word	0xffffffff


	//   ....[47]....
        /*0414*/ 	.word	0xffffffff


	//   ....[48]....
        /*0418*/ 	.word	0xffffffff


	//   ....[49]....
        /*041c*/ 	.word	0xffffffff


	//   ....[50]....
        /*0420*/ 	.word	0xffffffff


	//   ....[51]....
        /*0424*/ 	.word	0xffffffff


	//   ....[52]....
        /*0428*/ 	.word	0xffffffff


	//   ....[53]....
        /*042c*/ 	.word	0xffffffff


	//   ....[54]....
        /*0430*/ 	.word	0xffffffff


	//   ....[55]....
        /*0434*/ 	.word	0xffffffff


	//   ....[56]....
        /*0438*/ 	.word	0xffffffff


	//   ....[57]....
        /*043c*/ 	.word	0xffffffff


	//   ....[58]....
        /*0440*/ 	.word	0xffffffff


	//   ....[59]....
        /*0444*/ 	.word	0xffffffff


	//   ....[60]....
        /*0448*/ 	.word	0xffffffff


	//   ....[61]....
        /*044c*/ 	.word	0xffffffff


	//   ....[62]....
        /*0450*/ 	.word	0xffffffff


	//   ....[63]....
        /*0454*/ 	.word	0xffffffff


	//   ....[64]....
        /*0458*/ 	.word	0xffffffff


	//   ....[65]....
        /*045c*/ 	.word	0xffffffff


	//   ....[66]....
        /*0460*/ 	.word	0xffffffff


	//   ....[67]....
        /*0464*/ 	.word	0xffffffff


	//   ....[68]....
        /*0468*/ 	.word	0xffffffff


	//   ....[69]....
        /*046c*/ 	.word	0xffffffff


	//   ....[70]....
        /*0470*/ 	.word	0xffffffff


	//   ....[71]....
        /*0474*/ 	.word	0xffffffff


	//   ....[72]....
        /*0478*/ 	.word	0xffffffff


	//   ....[73]....
        /*047c*/ 	.word	0xffffffff


	//   ....[74]....
        /*0480*/ 	.word	0xffffffff


	//   ....[75]....
        /*0484*/ 	.word	0xffffffff


	//   ....[76]....
        /*0488*/ 	.word	0xffffffff


	//   ....[77]....
        /*048c*/ 	.word	0xffffffff


	//   ....[78]....
        /*0490*/ 	.word	0xffffffff


	//   ....[79]....
        /*0494*/ 	.word	0xffffffff


	//----- nvinfo : EIATTR_COOP_GROUP_INSTR_OFFSETS
	.align		4
.L_22019:
        /*0498*/ 	.byte	0x04, 0x28
        /*049a*/ 	.short	(.L_22021 - .L_22020)


	//   ....[0]....
.L_22020:
        /*049c*/ 	.word	0x00004b60


	//   ....[1]....
        /*04a0*/ 	.word	0x00004c10


	//   ....[2]....
        /*04a4*/ 	.word	0x00004c50


	//   ....[3]....
        /*04a8*/ 	.word	0x00004c70


	//   ....[4]....
        /*04ac*/ 	.word	0x00004c90


	//   ....[5]....
        /*04b0*/ 	.word	0x00004d10


	//   ....[6]....
        /*04b4*/ 	.word	0x00004d30


	//   ....[7]....
        /*04b8*/ 	.word	0x00004d50


	//   ....[8]....
        /*04bc*/ 	.word	0x00005b20


	//   ....[9]....
        /*04c0*/ 	.word	0x00005b70


	//   ....[10]....
        /*04c4*/ 	.word	0x00005bc0


	//   ....[11]....
        /*04c8*/ 	.word	0x00005be0


	//   ....[12]....
        /*04cc*/ 	.word	0x00005c00


	//   ....[13]....
        /*04d0*/ 	.word	0x00005c50


	//   ....[14]....
        /*04d4*/ 	.word	0x00005c70


	//   ....[15]....
        /*04d8*/ 	.word	0x00005c90


	//   ....[16]....
        /*04dc*/ 	.word	0x0000e4c0


	//   ....[17]....
        /*04e0*/ 	.word	0x0000e4f0


	//   ....[18]....
        /*04e4*/ 	.word	0x0000e500


	//   ....[19]....
        /*04e8*/ 	.word	0x0000e510


	//   ....[20]....
        /*04ec*/ 	.word	0x0000e520


	//   ....[21]....
        /*04f0*/ 	.word	0x0000e530


	//   ....[22]....
        /*04f4*/ 	.word	0x0000e540


	//   ....[23]....
        /*04f8*/ 	.word	0x0000e560


	//   ....[24]....
        /*04fc*/ 	.word	0x0000e580


	//   ....[25]....
        /*0500*/ 	.word	0x0000e5a0


	//   ....[26]....
        /*0504*/ 	.word	0x0000e5c0


	//   ....[27]....
        /*0508*/ 	.word	0x0000e5e0


	//   ....[28]....
        /*050c*/ 	.word	0x0000e600


	//   ....[29]....
        /*0510*/ 	.word	0x0000e620


	//   ....[30]....
        /*0514*/ 	.word	0x0000e660


	//   ....[31]....
        /*0518*/ 	.word	0x0000e680


	//   ....[32]....
        /*051c*/ 	.word	0x0000e6a0


	//   ....[33]....
        /*0520*/ 	.word	0x0000e6c0


	//   ....[34]....
        /*0524*/ 	.word	0x0000e6e0


	//   ....[35]....
        /*0528*/ 	.word	0x0000e700


	//   ....[36]....
        /*052c*/ 	.word	0x0000e720


	//   ....[37]....
        /*0530*/ 	.word	0x0000e750


	//   ....[38]....
        /*0534*/ 	.word	0x0000e770


	//   ....[39]....
        /*0538*/ 	.word	0x0000e790


	//   ....[40]....
        /*053c*/ 	.word	0x0000e7b0


	//   ....[41]....
        /*0540*/ 	.word	0x0000e7d0


	//   ....[42]....
        /*0544*/ 	.word	0x0000e7f0


	//   ....[43]....
        /*0548*/ 	.word	0x0000e810


	//   ....[44]....
        /*054c*/ 	.word	0x0000e830


	//   ....[45]....
        /*0550*/ 	.word	0x0000e850


	//   ....[46]....
        /*0554*/ 	.word	0x0000e870


	//   ....[47]....
        /*0558*/ 	.word	0x0000e890


	//   ....[48]....
        /*055c*/ 	.word	0x0000e8b0


	//   ....[49]....
        /*0560*/ 	.word	0x0000e8d0


	//   ....[50]....
        /*0564*/ 	.word	0x0000e8f0


	//   ....[51]....
        /*0568*/ 	.word	0x0000e910


	//   ....[52]....
        /*056c*/ 	.word	0x0000e930


	//   ....[53]....
        /*0570*/ 	.word	0x0000e970


	//   ....[54]....
        /*0574*/ 	.word	0x0000e990


	//   ....[55]....
        /*0578*/ 	.word	0x0000e9b0


	//   ....[56]....
        /*057c*/ 	.word	0x0000e9d0


	//   ....[57]....
        /*0580*/ 	.word	0x0000e9f0


	//   ....[58]....
        /*0584*/ 	.word	0x0000ea10


	//   ....[59]....
        /*0588*/ 	.word	0x0000ea30


	//   ....[60]....
        /*058c*/ 	.word	0x0000ea60


	//   ....[61]....
        /*0590*/ 	.word	0x0000ea90


	//   ....[62]....
        /*0594*/ 	.word	0x0000eab0


	//   ....[63]....
        /*0598*/ 	.word	0x0000ead0


	//   ....[64]....
        /*059c*/ 	.word	0x0000eaf0


	//   ....[65]....
        /*05a0*/ 	.word	0x0000eb10


	//   ....[66]....
        /*05a4*/ 	.word	0x0000eb30


	//   ....[67]....
        /*05a8*/ 	.word	0x0000eb50


	//   ....[68]....
        /*05ac*/ 	.word	0x0000eb70


	//   ....[69]....
        /*05b0*/ 	.word	0x0000eb90


	//   ....[70]....
        /*05b4*/ 	.word	0x0000ebb0


	//   ....[71]....
        /*05b8*/ 	.word	0x0000ebd0


	//   ....[72]....
        /*05bc*/ 	.word	0x0000ebf0


	//   ....[73]....
        /*05c0*/ 	.word	0x0000ec20


	//   ....[74]....
        /*05c4*/ 	.word	0x0000ec40


	//   ....[75]....
        /*05c8*/ 	.word	0x0000ec60


	//   ....[76]....
        /*05cc*/ 	.word	0x0000ec80


	//   ....[77]....
        /*05d0*/ 	.word	0x0000eca0


	//   ....[78]....
        /*05d4*/ 	.word	0x0000ecc0


	//   ....[79]....
        /*05d8*/ 	.word	0x0000ece0


	//----- nvinfo : EIATTR_EXIT_INSTR_OFFSETS
	.align		4
.L_22021:
        /*05dc*/ 	.byte	0x04, 0x1c
        /*05de*/ 	.short	(.L_22023 - .L_22022)


	//   ....[0]....
.L_22022:
        /*05e0*/ 	.word	0x0000fb90


	//   ....[1]....
        /*05e4*/ 	.word	0x0000fba0


	//   ....[2]....
        /*05e8*/ 	.word	0x00010ad0


	//----- nvinfo : EIATTR_CTAIDZ_USED
	.align		4
.L_22023:
        /*05ec*/ 	.byte	0x01, 0x04
	.zero		2


	//----- nvinfo : EIATTR_CRS_STACK_SIZE
	.align		4
        /*05f0*/ 	.byte	0x04, 0x1e
        /*05f2*/ 	.short	(.L_22025 - .L_22024)
.L_22024:
        /*05f4*/ 	.word	0x00000000
.L_22025:


//--------------------- .nv.info._ZN4vllm25paged_attention_v1_kernelI13__nv_bfloat16S1_Li192ELi32ELi128ELNS_18Fp8KVCacheDataTypeE0ELb0EEEvPT_PKS3_PKT0_S9_ifPKiSB_iPKfiiiSD_SD_iiiii --------------------------
	.section	.nv.info._ZN4vllm25paged_attention_v1_kernelI13__nv_bfloat16S1_Li192ELi32ELi128ELNS_18Fp8KVCacheDataTypeE0ELb0EEEvPT_PKS3_PKT0_S9_ifPKiSB_iPKfiiiSD_SD_iiiii,"",@"SHT_CUDA_INFO"
	.sectionflags	@""
	.align	4


	//----- nvinfo : EIATTR_CUDA_API_VERSION
	.align		4
        /*0000*/ 	.byte	0x04, 0x37
        /*0002*/ 	.short	(.L_22027 - .L_22026)
.L_22026:
        /*0004*/ 	.word	0x00000082


	//----- nvinfo : EIATTR_SW2861232_WAR
	.align		4
.L_22027:
        /*0008*/ 	.byte	0x01, 0x35
	.zero		2


	//----- nvinfo : EIATTR_PARAM_CBANK
	.align		4
        /*000c*/ 	.byte	0x04, 0x0a
        /*000e*/ 	.short	(.L_22029 - .L_22028)
	.align		4
.L_22028:
        /*0010*/ 	.word	index@(.nv.constant0._ZN4vllm25paged_attention_v1_kernelI13__nv_bfloat16S1_Li192ELi32ELi128ELNS_18Fp8KVCacheDataTypeE0ELb0EEEvPT_PKS3_PKT0_S9_ifPKiSB_iPKfiiiSD_SD_iiiii)
        /*0014*/ 	.short	0x0160
        /*0016*/ 	.short	0x007c


	//----- nvinfo : EIATTR_CBANK_PARAM_SIZE
	.align		4
.L_22029:
        /*0018*/ 	.byte	0x03, 0x19
        /*001a*/ 	.short	0x007c


	//----- nvinfo : EIATTR_KPARAM_INFO
	.align		4
        /*001c*/ 	.byte	0x04, 0x17
        /*001e*/ 	.short	(.L_22031 - .L_22030)
.L_22030:
        /*0020*/ 	.word	0x00000000
        /*0024*/ 	.short	0x0013
        /*0026*/ 	.short	0x0078
        /*0028*/ 	.byte	0x00, 0xf0, 0x11, 0x00


	//----- nvinfo : EIATTR_KPARAM_INFO
	.align		4
.L_22031:
        /*002c*/ 	.byte	0x04, 0x17
        /*002e*/ 	.short	(.L_22033 - .L_22032)
.L_22032:
        /*0030*/ 	.word	0x00000000
        /*0034*/ 	.short	0x0012
        /*0036*/ 	.short	0x0074
        /*0038*/ 	.byte	0x00, 0xf0, 0x11, 0x00


	//----- nvinfo : EIATTR_KPARAM_INFO
	.align		4
.L_22033:
        /*003c*/ 	.byte	0x04, 0x17
        /*003e*/ 	.short	(.L_22035 - .L_22034)
.L_22034:
        /*0040*/ 	.word	0x00000000
        /*0044*/ 	.short	0x0011
        /*0046*/ 	.short	0x0070
        /*0048*/ 	.byte	0x00, 0xf0, 0x11, 0x00


	//----- nvinfo : EIATTR_KPARAM_INFO
	.align		4
.L_22035:
        /*004c*/ 	.byte	0x04, 0x17
        /*004e*/ 	.short	(.L_22037 - .L_22036)
.L_22036:
        /*0050*/ 	.word	0x00000000
        /*0054*/ 	.short	0x0010
        /*0056*/ 	.short	0x006c
        /*0058*/ 	.byte	0x00, 0xf0, 0x11, 0x00


	//----- nvinfo : EIATTR_KPARAM_INFO
	.align		4
.L_22037:
        /*005c*/ 	.byte	0x04, 0x17
        /*005e*/ 	.short	(.L_22039 - .L_22038)
.L_22038:
        /*0060*/ 	.word	0x00000000
        /*0064*/ 	.short	0x000f
        /*0066*/ 	.short	0x0068
        /*0068*/ 	.byte	0x00, 0xf0, 0x11, 0x00


	//----- nvinfo : EIATTR_KPARAM_INFO
	.align		4
.L_22039:
        /*006c*/ 	.byte	0x04, 0x17
        /*006e*/ 	.short	(.L_22041 - .L_22040)
.L_22040:
        /*0070*/ 	.word	0x00000000
        /*0074*/ 	.short	0x000e
        /*0076*/ 	.short	0x0060
        /*0078*/ 	.byte	0x00, 0xf0, 0x21, 0x00


	//----- nvinfo : EIATTR_KPARAM_INFO
	.align		4
.L_22041:
        /*007c*/ 	.byte	0x04, 0x17
        /*007e*/ 	.short	(.L_22043 - .L_22042)
.L_22042:
        /*0080*/ 	.word	0x00000000
        /*0084*/ 	.short	0x000d
        /*0086*/ 	.short	0x0058
        /*0088*/ 	.byte	0x00, 0xf0, 0x21, 0x00


	//----- nvinfo : EIATTR_KPARAM_INFO
	.align		4
.L_22043:
        /*008c*/ 	.byte	0x04, 0x17
        /*008e*/ 	.short	(.L_22045 - .L_22044)
.L_22044:
        /*0090*/ 	.word	0x00000000
        /*0094*/ 	.short	0x000c
        /*0096*/ 	.short	0x0050
        /*0098*/ 	.byte	0x00, 0xf0, 0x11, 0x00


	//----- nvinfo : EIATTR_KPARAM_INFO
	.align		4
.L_22045:
        /*009c*/ 	.byte	0x04, 0x17
        /*009e*/ 	.short	(.L_22047 - .L_22046)
.L_22046:
        /*00a0*/ 	.word	0x00000000
        /*00a4*/ 	.short	0x000b
        /*00a6*/ 	.short	0x004c
        /*00a8*/ 	.byte	0x00, 0xf0, 0x11, 0x00


	//----- nvinfo : EIATTR_KPARAM_INFO
	.align		4
.L_22047:
        /*00ac*/ 	.byte	0x04, 0x17
        /*00ae*/ 	.short	(.L_22049 - .L_22048)
.L_22048:
        /*00b0*/ 	.word	0x00000000
        /*00b4*/ 	.short	0x000a
        /*00b6*/ 	.short	0x0048
        /*00b8*/ 	.byte	0x00, 0xf0, 0x11, 0x00


	//----- nvinfo : EIATTR_KPARAM_INFO
	.align		4
.L_22049:
        /*00bc*/ 	.byte	0x04, 0x17
        /*00be*/ 	.short	(.L_22051 - .L_22050)
.L_22050:
        /*00c0*/ 	.word	0x00000000
        /*00c4*/ 	.short	0x0009
        /*00c6*/ 	.short	0x0040
        /*00c8*/ 	.byte	0x00, 0xf0, 0x21, 0x00


	//----- nvinfo : EIATTR_KPARAM_INFO
	.align		4
.L_22051:
        /*00cc*/ 	.byte	0x04, 0x17
        /*00ce*/ 	.short	(.L_22053 - .L_22052)
.L_22052:
        /*00d0*/ 	.word	0x00000000
        /*00d4*/ 	.short	0x0008
        /*00d6*/ 	.short	0x0038
        /*00d8*/ 	.byte	0x00, 0xf0, 0x11, 0x00


	//----- nvinfo : EIATTR_KPARAM_INFO
	.align		4
.L_22053:
        /*00dc*/ 	.byte	0x04, 0x17
        /*00de*/ 	.short	(.L_22055 - .L_22054)
.L_22054:
        /*00e0*/ 	.word	0x00000000
        /*00e4*/ 	.short	0x0007
        /*00e6*/ 	.short	0x0030
        /*00e8*/ 	.byte	0x00, 0xf0, 0x21, 0x00


	//----- nvinfo : EIATTR_KPARAM_INFO
	.align		4
.L_22055:
        /*00ec*/ 	.byte	0x04, 0x17
        /*00ee*/ 	.short	(.L_22057 - .L_22056)
.L_22056:
        /*00f0*/ 	.word	0x00000000
        /*00f4*/ 	.short	0x0006
        /*00f6*/ 	.short	0x0028
        /*00f8*/ 	.byte	0x00, 0xf0, 0x21, 0x00


	//----- nvinfo : EIATTR_KPARAM_INFO
	.align		4
.L_22057:
        /*00fc*/ 	.byte	0x04, 0x17
        /*00fe*/ 	.short	(.L_22059 - .L_22058)
.L_22058:
        /*0100*/ 	.word	0x00000000
        /*0104*/ 	.short	0x0005
        /*0106*/ 	.short	0x0024
        /*0108*/ 	.byte	0x00, 0xf0, 0x11, 0x00


	//----- nvinfo : EIATTR_KPARAM_INFO
	.align		4
.L_22059:
        /*010c*/ 	.byte	0x04, 0x17
        /*010e*/ 	.short	(.L_22061 - .L_22060)
.L_22060:
        /*0110*/ 	.word	0x00000000
        /*0114*/ 	.short	0x0004
        /*0116*/ 	.short	0x0020
        /*0118*/ 	.byte	0x00, 0xf0, 0x11, 0x00


	//----- nvinfo : EIATTR_KPARAM_INFO
	.align		4
.L_22061:
        /*011c*/ 	.byte	0x04, 0x17
        /*011e*/ 	.short	(.L_22063 - .L_22062)
.L_22062:
        /*0120*/ 	.word	0x00000000
        /*0124*/ 	.short	0x0003
        /*0126*/ 	.short	0x0018
        /*0128*/ 	.byte	0x00, 0xf0, 0x21, 0x00


	//----- nvinfo : EIATTR_KPARAM_INFO
	.align		4
.L_22063:
        /*012c*/ 	.byte	0x04, 0x17
        /*012e*/ 	.short	(.L_22065 - .L_22064)
.L_22064:
        /*0130*/ 	.word	0x00000000
        /*0134*/ 	.short	0x0002
        /*0136*/ 	.short	0x0010
        /*0138*/ 	.byte	0x00, 0xf0, 0x21, 0x00


	//----- nvinfo : EIATTR_KPARAM_INFO
	.align		4
.L_22065:
        /*013c*/ 	.byte	0x04, 0x17
        /*013e*/ 	.short	(.L_22067 - .L_22066)
.L_22066:
        /*0140*/ 	.word	0x00000000
        /*0144*/ 	.short	0x0001
        /*0146*/ 	.short	0x0008
        /*0148*/ 	.byte	0x00, 0xf0, 0x21, 0x00


	//----- nvinfo : EIATTR_KPARAM_INFO
	.align		4
.L_22067:
        /*014c*/ 	.byte	0x04, 0x17
        /*014e*/ 	.short	(.L_22069 - .L_22068)
.L_22068:
        /*0150*/ 	.word	0x00000000
        /*0154*/ 	.short	0x0000
        /*0156*/ 	.short	0x0000
        /*0158*/ 	.byte	0x00, 0xf0, 0x21, 0x00


	//----- nvinfo : EIATTR_MAXREG_COUNT
	.align		4
.L_22069:
        /*015c*/ 	.byte	0x03, 0x1b
        /*015e*/ 	.short	0x00ff


	//----- nvinfo : EIATTR_NUM_BARRIERS
	.align		4
        /*0160*/ 	.byte	0x02, 0x4c
        /*0162*/ 	.byte	0x01
	.zero		1


	//----- nvinfo : EIATTR_MERCURY_ISA_VERSION
	.align		4
        /*0164*/ 	.byte	0x03, 0x5f
        /*0166*/ 	.short	0x0000


	//----- nvinfo : EIATTR_COOP_GROUP_MASK_REGIDS
	.align		4
        /*0168*/ 	.byte	0x04, 0x29
        /*016a*/ 	.short	(.L_22071 - .L_22070)


	//   ....[0]....
.L_22070:
        /*016c*/ 	.word	0xffffffff


	//   ....[1]....
        /*0170*/ 	.word	0xffffffff


	//   ....[2]....
        /*0174*/ 	.word	0xffffffff


	//   ....[3]....
        /*0178*/ 	.word	0xffffffff


	//   ....[4]....
        /*017c*/ 	.word	0xffffffff


	//   ....[5]....
        /*0180*/ 	.word	0xffffffff


	//   ....[6]....
        /*0184*/ 	.word	0xffffffff


	//   ....[7]....
        /*0188*/ 	.word	0xffffffff


	//   ....[8]....
        /*018c*/ 	.word	0xffffffff


	//   ....[9]....
        /*0190*/ 	.word	0xffffffff


	//   ....[10]....
        /*0194*/ 	.word	0xffffffff


	//   ....[11]....
        /*0198*/ 	.word	0xffffffff


	//   ....[12]....
        /*019c*/ 	.word	0xffffffff


	//   ....[13]....
        /*01a0*/ 	.word	0xffffffff


	//   ....[14]....
        /*01a4*/ 	.word	0xffffffff


	//   ....[15]....
        /*01a8*/ 	.word	0xffffffff


	//   ....[16]....
        /*01ac*/ 	.word	0xffffffff


	//   ....[17]....
        /*01b0*/ 	.word	0xffffffff


	//   ....[18]....
        /*01b4*/ 	.word	0xffffffff


	//   ....[19]....
        /*01b8*/ 	.word	0xffffffff


	//   ....[20]....
        /*01bc*/ 	.word	0xffffffff


	//   ....[21]....
        /*01c0*/ 	.word	0xffffffff


	//   ....[22]....
        /*01c4*/ 	.word	0xffffffff


	//   ....[23]....
        /*01c8*/ 	.word	0xffffffff


	//   ....[24]....
        /*01cc*/ 	.word	0xffffffff


	//   ....[25]....
        /*01d0*/ 	.word	0xffffffff


	//   ....[26]....
        /*01d4*/ 	.word	0xffffffff


	//   ....[27]....
        /*01d8*/ 	.word	0xffffffff


	//   ....[28]....
        /*01dc*/ 	.word	0xffffffff


	//   ....[29]....
        /*01e0*/ 	.word	0xffffffff


	//   ....[30]....
        /*01e4*/ 	.word	0xffffffff


	//   ....[31]....
        /*01e8*/ 	.word	0xffffffff


	//   ....[32]....
        /*01ec*/ 	.word	0xffffffff


	//   ....[33]....
        /*01f0*/ 	.word	0xffffffff


	//   ....[34]....
        /*01f4*/ 	.word	0xffffffff


	//   ....[35]....
        /*01f8*/ 	.word	0xffffffff


	//   ....[36]....
        /*01fc*/ 	.word	0xffffffff


	//   ....[37]....
        /*0200*/ 	.word	0xffffffff


	//   ....[38]....
        /*0204*/ 	.word	0xffffffff


	//   ....[39]....
        /*0208*/ 	.word	0xffffffff


	//   ....[40]....
        /*020c*/ 	.word	0xffffffff


	//   ....[41]....
        /*0210*/ 	.word	0xffffffff


	//   ....[42]....
        /*0214*/ 	.word	0xffffffff


	//   ....[43]....
        /*0218*/ 	.word	0xffffffff


	//   ....[44]....
        /*021c*/ 	.word	0xffffffff


	//   ....[45]....
        /*0220*/ 	.word	0xffffffff


	//   ....[46]....
        /*0224*/ 	.word	0xffffffff


	//   ....[47]....
        /*0228*/ 	.word	0xffffffff


	//   ....[48]....
        /*022c*/ 	.word	0xffffffff


	//   ....[49]....
        /*0230*/ 	.word	0xffffffff


	//   ....[50]....
        /*0234*/ 	.word	0xffffffff


	//   ....[51]....
        /*0238*/ 	.word	0xffffffff


	//   ....[52]....
        /*023c*/ 	.word	0xffffffff


	//   ....[53]....
        /*0240*/ 	.word	0xffffffff


	//   ....[54]....
        /*0244*/ 	.word	0xffffffff


	//   ....[55]....
        /*0248*/ 	.word	0xffffffff


	//   ....[56]....
        /*024c*/ 	.word	0xffffffff


	//   ....[57]....
        /*0250*/ 	.word	0xffffffff


	//   ....[58]....
        /*0254*/ 	.word	0xffffffff


	//   ....[59]....
        /*0258*/ 	.word	0xffffffff


	//   ....[60]....
        /*025c*/ 	.word	0xffffffff


	//   ....[61]....
        /*0260*/ 	.word	0xffffffff


	//   ....[62]....
        /*0264*/ 	.word	0xffffffff


	//   ....[63]....
        /*0268*/ 	.word	0xffffffff


	//----- nvinfo : EIATTR_COOP_GROUP_INSTR_OFFSETS
	.align		4
.L_22071:
        /*026c*/ 	.byte	0x04, 0x28
        /*026e*/ 	.short	(.L_22073 - .L_22072)


	//   ....[0]....
.L_22072:
        /*0270*/ 	.word	0x000038b0


	//   ....[1]....
        /*0274*/ 	.word	0x00003930


	//   ....[2]....
        /*0278*/ 	.word	0x00003950


	//   ....[3]....
        /*027c*/ 	.word	0x00003970


	//   ....[4]....
        /*0280*/ 	.word	0x000039a0


	//   ....[5]....
        /*0284*/ 	.word	0x00003a10


	//   ....[6]....
        /*0288*/ 	.word	0x00003a30


	//   ....[7]....
        /*028c*/ 	.word	0x00003a50


	//   ....[8]....
        /*0290*/ 	.word	0x00004820


	//   ....[9]....
        /*0294*/ 	.word	0x00004880


	//   ....[10]....
        /*0298*/ 	.word	0x000048b0


	//   ....[11]....
        /*029c*/ 	.word	0x000048d0


	//   ....[12]....
        /*02a0*/ 	.word	0x000048f0


	//   ....[13]....
        /*02a4*/ 	.word	0x00004940


	//   ....[14]....
        /*02a8*/ 	.word	0x00004960


	//   ....[15]....
        /*02ac*/ 	.word	0x00004980


	//   ....[16]....
        /*02b0*/ 	.word	0x0000b3a0


	//   ....[17]....
        /*02b4*/ 	.word	0x0000b3c0


	//   ....[18]....
        /*02b8*/ 	.word	0x0000b3d0


	//   ....[19]....
        /*02bc*/ 	.word	0x0000b3e0


	//   ....[20]....
        /*02c0*/ 	.word	0x0000b3f0


	//   ....[21]....
        /*02c4*/ 	.word	0x0000b400


	//   ....[22]....
        /*02c8*/ 	.word	0x0000b430


	//   ....[23]....
        /*02cc*/ 	.word	0x0000b460


	//   ....[24]....
        /*02d0*/ 	.word	0x0000b4a0


	//   ....[25]....
        /*02d4*/ 	.word	0x0000b4e0


	//   ....[26]....
        /*02d8*/ 	.word	0x0000b520


	//   ....[27]....
        /*02dc*/ 	.word	0x0000b560


	//   ....[28]....
        /*02e0*/ 	.word	0x0000b570


	//   ....[29]....
        /*02e4*/ 	.word	0x0000b590


	//   ....[30]....
        /*02e8*/ 	.word	0x0000b5b0


	//   ....[31]....
        /*02ec*/ 	.word	0x0000b5d0


	//   ....[32]....
        /*02f0*/ 	.word	0x0000b5f0


	//   ....[33]....
        /*02f4*/ 	.word	0x0000b610


	//   ....[34]....
        /*02f8*/ 	.word	0x0000b630


	//   ....[35]....
        /*02fc*/ 	.word	0x0000b650


	//   ....[36]....
        /*0300*/ 	.word	0x0000b670


	//   ....[37]....
        /*0304*/ 	.word	0x0000b690


	//   ....[38]....
        /*0308*/ 	.word	0x0000b6b0


	//   ....[39]....
        /*030c*/ 	.word	0x0000b6d0


	//   ....[40]....
        /*0310*/ 	.word	0x0000b6f0


	//   ....[41]....
        /*0314*/ 	.word	0x0000b720


	//   ....[42]....
        /*0318*/ 	.word	0x0000b740


	//   ....[43]....
        /*031c*/ 	.word	0x0000b760


	//   ....[44]....
        /*0320*/ 	.word	0x0000b780


	//   ....[45]....
        /*0324*/ 	.word	0x0000b7a0


	//   ....[46]....
        /*0328*/ 	.word	0x0000b7d0


	//   ....[47]....
        /*032c*/ 	.word	0x0000b7f0


	//   ....[48]....
        /*0330*/ 	.word	0x0000b820


	//   ....[49]....
        /*0334*/ 	.word	0x0000b850


	//   ....[50]....
        /*0338*/ 	.word	0x0000b870


	//   ....[51]....
        /*033c*/ 	.word	0x0000b890


	//   ....[52]....
        /*0340*/ 	.word	0x0000b8b0


	//   ....[53]....
        /*0344*/ 	.word	0x0000b8d0


	//   ....[54]....
        /*0348*/ 	.word	0x0000b8f0


	//   ....[55]....
        /*034c*/ 	.word	0x0000b910


	//   ....[56]....
        /*0350*/ 	.word	0x0000b930


	//   ....[57]....
        /*0354*/ 	.word	0x0000b950


	//   ....[58]....
        /*0358*/ 	.word	0x0000b970


	//   ....[59]....
        /*035c*/ 	.word	0x0000b990


	//   ....[60]....
        /*0360*/ 	.word	0x0000b9b0


	//   ....[61]....
        /*0364*/ 	.word	0x0000b9d0


	//   ....[62]....
        /*0368*/ 	.word	0x0000b9f0


	//   ....[63]....
        /*036c*/ 	.word	0x0000ba10


	//----- nvinfo : EIATTR_EXIT_INSTR_OFFSETS
	.align		4
.L_22073:
        /*0370*/ 	.byte	0x04, 0x1c
        /*0372*/ 	.short	(.L_22075 - .L_22074)


	//   ....[0]....
.L_22074:
        /*0374*/ 	.word	0x0000c490


	//   ....[1]....
        /*0378*/ 	.word	0x0000c4a0


	//   ....[2]....
        /*037c*/ 	.word	0x0000d010


	//----- nvinfo : EIATTR_CTAIDZ_USED
	.align		4
.L_22075:
        /*0380*/ 	.byte	0x01, 0x04
	.zero		2


	//----- nvinfo : EIATTR_CRS_STACK_SIZE
	.align		4
        /*0384*/ 	.byte	0x04, 0x1e
        /*0386*/ 	.short	(.L_22077 - .L_22076)
.L_22076:
        /*0388*/ 	.word	0x00000000
.L_22077:


//--------------------- .nv.info._ZN4vllm25paged_attention_v1_kernelI13__nv_bfloat16S1_Li128ELi32ELi128ELNS_18Fp8KVCacheDataTypeE0ELb0EEEvPT_PKS3_PKT0_S9_ifPKiSB_iPKfiiiSD_SD_iiiii --------------------------
	.section	.nv.info._ZN4vllm25paged_attention_v1_kernelI13__nv_bfloat16S1_Li128ELi32ELi128ELNS_18Fp8KVCacheDataTypeE0ELb0EEEvPT_PKS3_PKT0_S9_ifPKiSB_iPKfiiiSD_SD_iiiii,"",@"SHT_CUDA_INFO"
	.sectionflags	@""
	.align	4


	//----- nvinfo : EIATTR_CUDA_API_VERSION
	.align		4
        /*0000*/ 	.byte	0x04, 0x37
        /*0002*/ 	.short	(.L_22079 - .L_22078)
.L_22078:
        /*0004*/ 	.word	0x00000082


	//----- nvinfo : EIATTR_SW2861232_WAR
	.align		4
.L_22079:
        /*0008*/ 	.byte	0x01, 0x35
	.zero		2


	//----- nvinfo : EIATTR_PARAM_CBANK
	.align		4
        /*000c*/ 	.byte	0x04, 0x0a
        /*000e*/ 	.short	(.L_22081 - .L_22080)
	.align		4
.L_22080:
        /*0010*/ 	.word	index@(.nv.constant0._ZN4vllm25paged_attention_v1_kernelI13__nv_bfloat16S1_Li128ELi32ELi128ELNS_18Fp8KVCacheDataTypeE0ELb0EEEvPT_PKS3_PKT0_S9_ifPKiSB_iPKfiiiSD_SD_iiiii)
        /*0014*/ 	.short	0x0160
        /*0016*/ 	.short	0x007c


	//----- nvinfo : EIATTR_CBANK_PARAM_SIZE
	.align		4
.L_22081:
        /*0018*/ 	.byte	0x03, 0x19
        /*001a*/ 	.short	0x007c


	//----- nvinfo : EIATTR_KPARAM_INFO
	.align		4
        /*001c*/ 	.byte	0x04, 0x17
        /*001e*/ 	.short	(.L_22083 - .L_22082)
.L_22082:
        /*0020*/ 	.word	0x00000000
        /*0024*/ 	.short	0x0013
        /*0026*/ 	.short	0x0078
        /*0028*/ 	.byte	0x00, 0xf0, 0x11, 0x00


	//----- nvinfo : EIATTR_KPARAM_INFO
	.align		4
.L_22083:
        /*002c*/ 	.byte	0x04, 0x17
        /*002e*/ 	.short	(.L_22085 - .L_22084)
.L_22084:
        /*0030*/ 	.word	0x00000000
        /*0034*/ 	.short	0x0012
        /*0036*/ 	.short	0x0074
        /*0038*/ 	.byte	0x00, 0xf0, 0x11, 0x00


	//----- nvinfo : EIATTR_KPARAM_INFO
	.align		4
.L_22085:
        /*003c*/ 	.byte	0x04, 0x17
        /*003e*/ 	.short	(.L_22087 - .L_22086)
.L_22086:
        /*0040*/ 	.word	0x00000000
        /*0044*/ 	.short	0x0011
        /*0046*/ 	.short	0x0070
        /*0048*/ 	.byte	0x00, 0xf0, 0x11, 0x00


	//----- nvinfo : EIATTR_KPARAM_INFO
	.align		4
.L_22087:
        /*004c*/ 	.byte	0x04, 0x17
        /*004e*/ 	.short	(.L_22089 - .L_22088)
.L_22088:
        /*0050*/ 	.word	0x00000000
        /*0054*/ 	.short	0x0010
        /*0056*/ 	.short	0x006c
        /*0058*/ 	.byte	0x00, 0xf0, 0x11, 0x00


	//----- nvinfo : EIATTR_KPARAM_INFO
	.align		4
.L_22089:
        /*005c*/ 	.byte	0x04, 0x17
        /*005e*/ 	.short	(.L_22091 - .L_22090)
.L_22090:
        /*0060*/ 	.word	0x00000000
        /*0064*/ 	.short	0x000f
        /*0066*/ 	.short	0x0068
        /*0068*/ 	.byte	0x00, 0xf0, 0x11, 0x00


	//----- nvinfo : EIATTR_KPARAM_INFO
	.align		4
.L_22091:
        /*006c*/ 	.byte	0x04, 0x17
        /*006e*/ 	.short	(.L_22093 - .L_22092)
.L_22092:
        /*0070*/ 	.word	0x00000000
        /*0074*/ 	.short	0x000e
        /*0076*/ 	.short	0x0060
        /*0078*/ 	.byte	0x00, 0xf0, 0x21, 0x00


	//----- nvinfo : EIATTR_KPARAM_INFO
	.align		4
.L_22093:
        /*007c*/ 	.byte	0x04, 0x17
        /*007e*/ 	.short	(.L_22095 - .L_22094)
.L_22094:
        /*0080*/ 	.word	0x00000000
        /*0084*/ 	.short	0x000d
        /*0086*/ 	.short	0x0058
        /*0088*/ 	.byte	0x00, 0xf0, 0x21, 0x00


	//----- nvinfo : EIATTR_KPARAM_INFO
	.align		4
.L_22095:
        /*008c*/ 	.byte	0x04, 0x17
        /*008e*/ 	.short	(.L_22097 - .L_22096)
.L_22096:
        /*0090*/ 	.word	0x00000000
        /*0094*/ 	.short	0x000c
        /*0096*/ 	.short	0x0050
        /*0098*/ 	.byte	0x00, 0xf0, 0x11, 0x00


	//----- nvinfo : EIATTR_KPARAM_INFO
	.align		4
.L_22097:
        /*009c*/ 	.byte	0x04, 0x17
        /*009e*/ 	.short	(.L_22099 - .L_22098)
.L_22098:
        /*00a0*/ 	.word	0x00000000
        /*00a4*/ 	.short	0x000b
        /*00a6*/ 	.short	0x004c
        /*00a8*/ 	.byte	0x00, 0xf0, 0x11, 0x00


	//----- nvinfo : EIATTR_KPARAM_INFO
	.align		4
.L_22099:
        /*00ac*/ 	.byte	0x04, 0x17
        /*00ae*/ 	.short	(.L_22101 - .L_22100)
.L_22100:
        /*00b0*/ 	.word	0x00000000
        /*00b4*/ 	.short	0x000a
        /*00b6*/ 	.short	0x0048
        /*00b8*/ 	.byte	0x00, 0xf0, 0x11, 0x00


	//----- nvinfo : EIATTR_KPARAM_INFO
	.align		4
.L_22101:
        /*00bc*/ 	.byte	0x04, 0x17
        /*00be*/ 	.short	(.L_22103 - .L_22102)
.L_22102:
        /*00c0*/ 	.word	0x00000000
        /*00c4*/ 	.short	0x0009
        /*00c6*/ 	.short	0x0040
        /*00c8*/ 	.byte	0x00, 0xf0, 0x21, 0x00


	//----- nvinfo : EIATTR_KPARAM_INFO
	.align		4
.L_22103:
        /*00cc*/ 	.byte	0x04, 0x17
        /*00ce*/ 	.short	(.L_22105 - .L_22104)
.L_22104:
        /*00d0*/ 	.word	0x00000000
        /*00d4*/ 	.short	0x0008
        /*00d6*/ 	.short	0x0038
        /*00d8*/ 	.byte	0x00, 0xf0, 0x11, 0x00


	//----- nvinfo : EIATTR_KPARAM_INFO
	.align		4
.L_22105:
        /*00dc*/ 	.byte	0x04, 0x17
        /*00de*/ 	.short	(.L_22107 - .L_22106)
.L_22106:
        /*00e0*/ 	.word	0x00000000
        /*00e4*/ 	.short	0x0007
        /*00e6*/ 	.short	0x0030
        /*00e8*/ 	.byte	0x00, 0xf0, 0x21, 0x00


	//----- nvinfo : EIATTR_KPARAM_INFO
	.align		4
.L_22107:
        /*00ec*/ 	.byte	0x04, 0x17
        /*00ee*/ 	.short	(.L_22109 - .L_22108)
.L_22108:
        /*00f0*/ 	.word	0x00000000
        /*00f4*/ 	.short	0x0006
        /*00f6*/ 	.short	0x0028
        /*00f8*/ 	.byte	0x00, 0xf0, 0x21, 0x00


	//----- nvinfo : EIATTR_KPARAM_INFO
	.align		4
.L_22109:
        /*00fc*/ 	.byte	0x04, 0x17
        /*00fe*/ 	.short	(.L_22111 - .L_22110)
.L_22110:
        /*0100*/ 	.word	0x00000000
        /*0104*/ 	.short	0x0005
        /*0106*/ 	.short	0x0024
        /*0108*/ 	.byte	0x00, 0xf0, 0x11, 0x00


	//----- nvinfo : EIATTR_KPARAM_INFO
	.align		4
.L_22111:
        /*010c*/ 	.byte	0x04, 0x17
        /*010e*/ 	.short	(.L_22113 - .L_22112)
.L_22112:
        /*0110*/ 	.word	0x00000000
        /*0114*/ 	.short	0x0004
        /*0116*/ 	.short	0x0020
        /*0118*/ 	.byte	0x00, 0xf0, 0x11, 0x00


	//----- nvinfo : EIATTR_KPARAM_INFO
	.align		4
.L_22113:
        /*011c*/ 	.byte	0x04, 0x17
        /*011e*/ 	.short	(.L_22115 - .L_22114)
.L_22114:
        /*0120*/ 	.word	0x00000000
        /*0124*/ 	.short	0x0003
        /*0126*/ 	.short	0x0018
        /*0128*/ 	.byte	0x00, 0xf0, 0x21, 0x00


	//----- nvinfo : EIATTR_KPARAM_INFO
	.align		4
.L_22115:
        /*012c*/ 	.byte	0x04, 0x17
        /*012e*/ 	.short	(.L_22117 - .L_22116)
.L_22116:
        /*0130*/ 	.word	0x00000000
        /*0134*/ 	.short	0x0002
        /*0136*/ 	.short	0x0010
        /*0138*/ 	.byte	0x00, 0xf0, 0x21, 0x00


	//----- nvinfo : EIATTR_KPARAM_INFO
	.align		4
.L_22117:
        /*013c*/ 	.byte	0x04, 0x17
        /*013e*/ 	.short	(.L_22119 - .L_22118)
.L_22118:
        /*0140*/ 	.word	0x00000000
        /*0144*/ 	.short	0x0001
        /*0146*/ 	.short	0x0008
        /*0148*/ 	.byte	0x00, 0xf0, 0x21, 0x00


	//----- nvinfo : EIATTR_KPARAM_INFO
	.align		4
.L_22119:
        /*014c*/ 	.byte	0x04, 0x17
        /*014e*/ 	.short	(.L_22121 - .L_22120)
.L_22120:
        /*0150*/ 	.word	0x00000000
        /*0154*/ 	.short	0x0000
        /*0156*/ 	.short	0x0000
        /*0158*/ 	.byte	0x00, 0xf0, 0x21, 0x00


	//----- nvinfo : EIATTR_MAXREG_COUNT
	.align		4
.L_22121:
        /*015c*/ 	.byte	0x03, 0x1b
        /*015e*/ 	.short	0x00ff


	//----- nvinfo : EIATTR_NUM_BARRIERS
	.align		4
        /*0160*/ 	.byte	0x02, 0x4c
        /*0162*/ 	.byte	0x01
	.zero		1


	//----- nvinfo : EIATTR_MERCURY_ISA_VERSION
	.align		4
        /*0164*/ 	.byte	0x03, 0x5f
        /*0166*/ 	.short	0x0000


	//----- nvinfo : EIATTR_COOP_GROUP_MASK_REGIDS
	.align		4
        /*0168*/ 	.byte	0x04, 0x29
        /*016a*/ 	.short	(.L_22123 - .L_22122)


	//   ....[0]....
.L_22122:
        /*016c*/ 	.word	0xffffffff


	//   ....[1]....
        /*0170*/ 	.word	0xffffffff


	//   ....[2]....
        /*0174*/ 	.word	0xffffffff


	//   ....[3]....
        /*0178*/ 	.word	0xffffffff


	//   ....[4]....
        /*017c*/ 	.word	0xffffffff


	//   ....[5]....
        /*0180*/ 	.word	0xffffffff


	//   ....[6]....
        /*0184*/ 	.word	0xffffffff


	//   ....[7]....
        /*0188*/ 	.word	0xffffffff


	//   ....[8]....
        /*018c*/ 	.word	0xffffffff


	//   ....[9]....
        /*0190*/ 	.word	0xffffffff


	//   ....[10]....
        /*0194*/ 	.word	0xffffffff


	//   ....[11]....
        /*0198*/ 	.word	0xffffffff


	//   ....[12]....
        /*019c*/ 	.word	0xffffffff


	//   ....[13]....
        /*01a0*/ 	.word	0xffffffff


	//   ....[14]....
        /*01a4*/ 	.word	0xffffffff


	//   ....[15]....
        /*01a8*/ 	.word	0xffffffff


	//   ....[16]....
        /*01ac*/ 	.word	0xffffffff


	//   ....[17]....
        /*01b0*/ 	.word	0xffffffff


	//   ....[18]....
        /*01b4*/ 	.word	0xffffffff


	//   ....[19]....
        /*01b8*/ 	.word	0xffffffff


	//   ....[20]....
        /*01bc*/ 	.word	0xffffffff


	//   ....[21]....
        /*01c0*/ 	.word	0xffffffff


	//   ....[22]....
        /*01c4*/ 	.word	0xffffffff


	//   ....[23]....
        /*01c8*/ 	.word	0xffffffff


	//   ....[24]....
        /*01cc*/ 	.word	0xffffffff


	//   ....[25]....
        /*01d0*/ 	.word	0xffffffff


	//   ....[26]....
        /*01d4*/ 	.word	0xffffffff


	//   ....[27]....
        /*01d8*/ 	.word	0xffffffff


	//   ....[28]....
        /*01dc*/ 	.word	0xffffffff


	//   ....[29]....
        /*01e0*/ 	.word	0xffffffff


	//   ....[30]....
        /*01e4*/ 	.word	0xffffffff


	//   ....[31]....
        /*01e8*/ 	.word	0xffffffff


	//   ....[32]....
        /*01ec*/ 	.word	0xffffffff


	//   ....[33]....
        /*01f0*/ 	.word	0xffffffff


	//   ....[34]....
        /*01f4*/ 	.word	0xffffffff


	//   ....[35]....
        /*01f8*/ 	.word	0xffffffff


	//   ....[36]....
        /*01fc*/ 	.word	0xffffffff


	//   ....[37]....
        /*0200*/ 	.word	0xffffffff


	//   ....[38]....
        /*0204*/ 	.word	0xffffffff


	//   ....[39]....
        /*0208*/ 	.word	0xffffffff


	//   ....[40]....
        /*020c*/ 	.word	0xffffffff


	//   ....[41]....
        /*0210*/ 	.word	0xffffffff


	//   ....[42]....
        /*0214*/ 	.word	0xffffffff


	//   ....[43]....
        /*0218*/ 	.word	0xffffffff


	//   ....[44]....
        /*021c*/ 	.word	0xffffffff


	//   ....[45]....
        /*0220*/ 	.word	0xffffffff


	//   ....[46]....
        /*0224*/ 	.word	0xffffffff


	//   ....[47]....
        /*0228*/ 	.word	0xffffffff


	//----- nvinfo : EIATTR_COOP_GROUP_INSTR_OFFSETS
	.align		4
.L_22123:
        /*022c*/ 	.byte	0x04, 0x28
        /*022e*/ 	.short	(.L_22125 - .L_22124)


	//   ....[0]....
.L_22124:
        /*0230*/ 	.word	0x000029d0


	//   ....[1]....
        /*0234*/ 	.word	0x00002a30


	//   ....[2]....
        /*0238*/ 	.word	0x00002a50


	//   ....[3]....
        /*023c*/ 	.word	0x00002a70


	//   ....[4]....
        /*0240*/ 	.word	0x00002a90


	//   ....[5]....
        /*0244*/ 	.word	0x00002af0


	//   ....[6]....
        /*0248*/ 	.word	0x00002b10


	//   ....[7]....
        /*024c*/ 	.word	0x00002b40


	//   ....[8]....
        /*0250*/ 	.word	0x00003920


	//   ....[9]....
        /*0254*/ 	.word	0x00003980


	//   ....[10]....
        /*0258*/ 	.word	0x000039b0


	//   ....[11]....
        /*025c*/ 	.word	0x000039d0


	//   ....[12]....
        /*0260*/ 	.word	0x000039f0


	//   ....[13]....
        /*0264*/ 	.word	0x00003a40


	//   ....[14]....
        /*0268*/ 	.word	0x00003a60


	//   ....[15]....
        /*026c*/ 	.word	0x00003a80


	//   ....[16]....
        /*0270*/ 	.word	0x00008500


	//   ....[17]....
        /*0274*/ 	.word	0x00008520


	//   ....[18]....
        /*0278*/ 	.word	0x00008530


	//   ....[19]....
        /*027c*/ 	.word	0x00008540


	//   ....[20]....
        /*0280*/ 	.word	0x00008550


	//   ....[21]....
        /*0284*/ 	.word	0x00008560


	//   ....[22]....
        /*0288*/ 	.word	0x00008570


	//   ....[23]....
        /*028c*/ 	.word	0x000085a0


	//   ....[24]....
        /*0290*/ 	.word	0x000085d0


	//   ....[25]....
        /*0294*/ 	.word	0x00008600


	//   ....[26]....
        /*0298*/ 	.word	0x00008630


	//   ....[27]....
        /*029c*/ 	.word	0x00008650


	//   ....[28]....
        /*02a0*/ 	.word	0x00008670


	//   ....[29]....
        /*02a4*/ 	.word	0x00008690


	//   ....[30]....
        /*02a8*/ 	.word	0x000086b0


	//   ....[31]....
        /*02ac*/ 	.word	0x000086d0


	//   ....[32]....
        /*02b0*/ 	.word	0x00008700


	//   ....[33]....
        /*02b4*/ 	.word	0x00008720


	//   ....[34]....
        /*02b8*/ 	.word	0x00008750


	//   ....[35]....
        /*02bc*/ 	.word	0x00008780


	//   ....[36]....
        /*02c0*/ 	.word	0x000087b0


	//   ....[37]....
        /*02c4*/ 	.word	0x000087e0


	//   ....[38]....
        /*02c8*/ 	.word	0x00008810


	//   ....[39]....
        /*02cc*/ 	.word	0x00008850


	//   ....[40]....
        /*02d0*/ 	.word	0x00008880


	//   ....[41]....
        /*02d4*/ 	.word	0x000088b0


	//   ....[42]....
        /*02d8*/ 	.word	0x000088d0


	//   ....[43]....
        /*02dc*/ 	.word	0x000088f0


	//   ....[44]....
        /*02e0*/ 	.word	0x00008910


	//   ....[45]....
        /*02e4*/ 	.word	0x00008930


	//   ....[46]....
        /*02e8*/ 	.word	0x00008950


	//   ....[47]....
        /*02ec*/ 	.word	0x00008970


	//----- nvinfo : EIATTR_EXIT_INSTR_OFFSETS
	.align		4
.L_22125:
        /*02f0*/ 	.byte	0x04, 0x1c
        /*02f2*/ 	.short	(.L_22127 - .L_22126)


	//   ....[0]....
.L_22126:
        /*02f4*/ 	.word	0x00009100


	//   ....[1]....
        /*02f8*/ 	.word	0x00009210


	//   ....[2]....
        /*02fc*/ 	.word	0x00009910


	//----- nvinfo : EIATTR_CTAIDZ_USED
	.align		4
.L_22127:
        /*0300*/ 	.byte	0x01, 0x04
	.zero		2


	//----- nvinfo : EIATTR_CRS_STACK_SIZE
	.align		4
        /*0304*/ 	.byte	0x04, 0x1e
        /*0306*/ 	.short	(.L_22129 - .L_22128)
.L_22128:
        /*0308*/ 	.word	0x00000000
.L_22129:


//--------------------- .nv.info._ZN4vllm25paged_attention_v1_kernelI13__nv_bfloat16S1_Li120ELi32ELi128ELNS_18Fp8KVCacheDataTypeE0ELb0EEEvPT_PKS3_PKT0_S9_ifPKiSB_iPKfiiiSD_SD_iiiii --------------------------
	.section	.nv.info._ZN4vllm25paged_attention_v1_kernelI13__nv_bfloat16S1_Li120ELi32ELi128ELNS_18Fp8KVCacheDataTypeE0ELb0EEEvPT_PKS3_PKT0_S9_ifPKiSB_iPKfiiiSD_SD_iiiii,"",@"SHT_CUDA_INFO"
	.sectionflags	@""
	.align	4


	//----- nvinfo : EIATTR_CUDA_API_VERSION
	.align		4
        /*0000*/ 	.byte	0x04, 0x37
        /*0002*/ 	.short	(.L_22131 - .L_22130)
.L_22130:
        /*0004*/ 	.word	0x00000082


	//----- nvinfo : EIATTR_SW2861232_WAR
	.align		4
.L_22131:
        /*0008*/ 	.byte	0x01, 0x35
	.zero		2


	//----- nvinfo : EIATTR_PARAM_CBANK
	.align		4
        /*000c*/ 	.byte	0x04, 0x0a
        /*000e*/ 	.short	(.L_22133 - .L_22132)
	.align		4
.L_22132:
        /*0010*/ 	.word	index@(.nv.constant0._ZN4vllm25paged_attention_v1_kernelI13__nv_bfloat16S1_Li120ELi32ELi128ELNS_18Fp8KVCacheDataTypeE0ELb0EEEvPT_PKS3_PKT0_S9_ifPKiSB_iPKfiiiSD_SD_iiiii)
        /*0014*/ 	.short	0x0160
        /*0016*/ 	.short	0x007c


	//----- nvinfo : EIATTR_CBANK_PARAM_SIZE
	.align		4
.L_22133:
        /*0018*/ 	.byte	0x03, 0x19
        /*001a*/ 	.short	0x007c


	//----- nvinfo : EIATTR_KPARAM_INFO
	.align		4
        /*001c*/ 	.byte	0x04, 0x17
        /*001e*/ 	.short	(.L_22135 - .L_22134)
.L_22134:
        /*0020*/ 	.word	0x00000000
        /*0024*/ 	.short	0x0013
        /*0026*/ 	.short	0x0078
        /*0028*/ 	.byte	0x00, 0xf0, 0x11, 0x00


	//----- nvinfo : EIATTR_KPARAM_INFO
	.align		4
.L_22135:
        /*002c*/ 	.byte	0x04, 0x17
        /*002e*/ 	.short	(.L_22137 - .L_22136)
.L_22136:
        /*0030*/ 	.word	0x00000000
        /*0034*/ 	.short	0x0012
        /*0036*/ 	.short	0x0074
        /*0038*/ 	.byte	0x00, 0xf0, 0x11, 0x00


	//----- nvinfo : EIATTR_KPARAM_INFO
	.align		4
.L_22137:
        /*003c*/ 	.byte	0x04, 0x17
        /*003e*/ 	.short	(.L_22139 - .L_22138)
.L_22138:
        /*0040*/ 	.word	0x00000000
        /*0044*/ 	.short	0x0011
        /*0046*/ 	.short	0x0070
        /*0048*/ 	.byte	0x00, 0xf0, 0x11, 0x00


	//----- nvinfo : EIATTR_KPARAM_INFO
	.align		4
.L_22139:
        /*004c*/ 	.byte	0x04, 0x17
        /*004e*/ 	.short	(.L_22141 - .L_22140)
.L_22140:
        /*0050*/ 	.word	0x00000000
        /*0054*/ 	.short	0x0010
        /*0056*/ 	.short	0x006c
        /*0058*/ 	.byte	0x00, 0xf0, 0x11, 0x00


	//----- nvinfo : EIATTR_KPARAM_INFO
	.align		4
.L_22141:
        /*005c*/ 	.byte	0x04, 0x17
        /*005e*/ 	.short	(.L_22143 - .L_22142)
.L_22142:
        /*0060*/ 	.word	0x00000000
        /*0064*/ 	.short	0x000f
        /*0066*/ 	.short	0x0068
        /*0068*/ 	.byte	0x00, 0xf0, 0x11, 0x00


	//----- nvinfo : EIATTR_KPARAM_INFO
	.align		4
.L_22143:
        /*006c*/ 	.byte	0x04, 0x17
        /*006e*/ 	.short	(.L_22145 - .L_22144)
.L_22144:
        /*0070*/ 	.word	0x00000000
        /*0074*/ 	.short	0x000e
        /*0076*/ 	.short	0x0060
        /*0078*/ 	.byte	0x00, 0xf0, 0x21, 0x00


	//----- nvinfo : EIATTR_KPARAM_INFO
	.align		4
.L_22145:
        /*007c*/ 	.byte	0x04, 0x17
        /*007e*/ 	.short	(.L_22147 - .L_22146)
.L_22146:
        /*0080*/ 	.word	0x00000000
        /*0084*/ 	.short	0x000d
        /*0086*/ 	.short	0x0058
        /*0088*/ 	.byte	0x00, 0xf0, 0x21, 0x00


	//----- nvinfo : EIATTR_KPARAM_INFO
	.align		4
.L_22147:
        /*008c*/ 	.byte	0x04, 0x17
        /*008e*/ 	.short	(.L_22149 - .L_22148)
.L_22148:
        /*0090*/ 	.word	0x00000000
        /*0094*/ 	.short	0x000c
        /*0096*/ 	.short	0x0050
        /*0098*/ 	.byte	0x00, 0xf0, 0x11, 0x00


	//----- nvinfo : EIATTR_KPARAM_INFO
	.align		4
.L_22149:
        /*009c*/ 	.byte	0x04, 0x17
        /*009e*/ 	.short	(.L_22151 - .L_22150)
.L_22150:
        /*00a0*/ 	.word	0x00000000
        /*00a4*/ 	.short	0x000b
        /*00a6*/ 	.short	0x004c
        /*00a8*/ 	.byte	0x00, 0xf0, 0x11, 0x00


	//----- nvinfo : EIATTR_KPARAM_INFO
	.align		4
.L_22151:
        /*00ac*/ 	.byte	0x04, 0x17
        /*00ae*/ 	.short	(.L_22153 - .L_22152)
.L_22152:
        /*00b0*/ 	.word	0x00000000
        /*00b4*/ 	.short	0x000a
        /*00b6*/ 	.short	0x0048
        /*00b8*/ 	.byte	0x00, 0xf0, 0x11, 0x00


	//----- nvinfo : EIATTR_KPARAM_INFO
	.align		4
.L_22153:
        /*00bc*/ 	.byte	0x04, 0x17
        /*00be*/ 	.short	(.L_22155 - .L_22154)
.L_22154:
        /*00c0*/ 	.word	0x00000000
        /*00c4*/ 	.short	0x0009
        /*00c6*/ 	.short	0x0040
        /*00c8*/ 	.byte	0x00, 0xf0, 0x21, 0x00


	//----- nvinfo : EIATTR_KPARAM_INFO
	.align		4
.L_22155:
        /*00cc*/ 	.byte	0x04, 0x17
        /*00ce*/ 	.short	(.L_22157 - .L_22156)
.L_22156:
        /*00d0*/ 	.word	0x00000000
        /*00d4*/ 	.short	0x0008
        /*00d6*/ 	.short	0x0038
        /*00d8*/ 	.byte	0x00, 0xf0, 0x11, 0x00


	//----- nvinfo : EIATTR_KPARAM_INFO
	.align		4
.L_22157:
        /*00dc*/ 	.byte	0x04, 0x17
        /*00de*/ 	.short	(.L_22159 - .L_22158)
.L_22158:
        /*00e0*/ 	.word	0x00000000
        /*00e4*/ 	.short	0x0007
        /*00e6*/ 	.short	0x0030
        /*00e8*/ 	.byte	0x00, 0xf0, 0x21, 0x00


	//----- nvinfo : EIATTR_KPARAM_INFO
	.align		4
.L_22159:
        /*00ec*/ 	.byte	0x04, 0x17
        /*00ee*/ 	.short	(.L_22161 - .L_22160)
.L_22160:
        /*00f0*/ 	.word	0x00000000
        /*00f4*/ 	.short	0x0006
        /*00f6*/ 	.short	0x0028
        /*00f8*/ 	.byte	0x00, 0xf0, 0x21, 0x00


	//----- nvinfo : EIATTR_KPARAM_INFO
	.align		4
.L_22161:
        /*00fc*/ 	.byte	0x04, 0x17
        /*00fe*/ 	.short	(.L_22163 - .L_22162)
.L_22162:
        /*0100*/ 	.word	0x00000000
        /*0104*/ 	.short	0x0005
        /*0106*/ 	.short	0x0024
        /*0108*/ 	.byte	0x00, 0xf0, 0x11, 0x00


	//----- nvinfo : EIATTR_KPARAM_INFO
	.align		4
.L_22163:
        /*010c*/ 	.byte	0x04, 0x17
        /*010e*/ 	.short	(.L_22165 - .L_22164)
.L_22164:
        /*0110*/ 	.word	0x00000000
        /*0114*/ 	.short	0x0004
        /*0116*/ 	.short	0x0020
        /*0118*/ 	.byte	0x00, 0xf0, 0x11, 0x00


	//----- nvinfo : EIATTR_KPARAM_INFO
	.align		4
.L_22165:
        /*011c*/ 	.byte	0x04, 0x17
        /*011e*/ 	.short	(.L_22167 - .L_22166)
.L_22166:
        /*0120*/ 	.word	0x00000000
        /*0124*/ 	.short	0x0003
        /*0126*/ 	.short	0x0018
        /*0128*/ 	.byte	0x00, 0xf0, 0x21, 0x00


	//----- nvinfo : EIATTR_KPARAM_INFO
	.align		4
.L_22167:
        /*012c*/ 	.byte	0x04, 0x17
        /*012e*/ 	.short	(.L_22169 - .L_22168)
.L_22168:
        /*0130*/ 	.word	0x00000000
        /*0134*/ 	.short	0x0002
        /*0136*/ 	.short	0x0010
        /*0138*/ 	.byte	0x00, 0xf0, 0x21, 0x00


	//----- nvinfo : EIATTR_KPARAM_INFO
	.align		4
.L_22169:
        /*013c*/ 	.byte	0x04, 0x17
        /*013e*/ 	.short	(.L_22171 - .L_22170)
.L_22170:
        /*0140*/ 	.word	0x00000000
        /*0144*/ 	.short	0x0001
        /*0146*/ 	.short	0x0008
        /*0148*/ 	.byte	0x00, 0xf0, 0x21, 0x00


	//----- nvinfo : EIATTR_KPARAM_INFO
	.align		4
.L_22171:
        /*014c*/ 	.byte	0x04, 0x17
        /*014e*/ 	.short	(.L_22173 - .L_22172)
.L_22172:
        /*0150*/ 	.word	0x00000000
        /*0154*/ 	.short	0x0000
        /*0156*/ 	.short	0x0000
        /*0158*/ 	.byte	0x00, 0xf0, 0x21, 0x00


	//----- nvinfo : EIATTR_MAXREG_COUNT
	.align		4
.L_22173:
        /*015c*/ 	.byte	0x03, 0x1b
        /*015e*/ 	.short	0x00ff


	//----- nvinfo : EIATTR_NUM_BARRIERS
	.align		4
        /*0160*/ 	.byte	0x02, 0x4c
        /*0162*/ 	.byte	0x01
	.zero		1


	//----- nvinfo : EIATTR_MERCURY_ISA_VERSION
	.align		4
        /*0164*/ 	.byte	0x03, 0x5f
        /*0166*/ 	.short	0x0000


	//----- nvinfo : EIATTR_COOP_GROUP_MASK_REGIDS
	.align		4
        /*0168*/ 	.byte	0x04, 0x29
        /*016a*/ 	.short	(.L_22175 - .L_22174)


	//   ....[0]....
.L_22174:
        /*016c*/ 	.word	0xffffffff


	//   ....[1]....
        /*0170*/ 	.word	0xffffffff


	//   ....[2]....
        /*0174*/ 	.word	0xffffffff


	//   ....[3]....
        /*0178*/ 	.word	0xffffffff


	//   ....[4]....
        /*017c*/ 	.word	0xffffffff


	//   ....[5]....
        /*0180*/ 	.word	0xffffffff


	//   ....[6]....
        /*0184*/ 	.word	0xffffffff


	//   ....[7]....
        /*0188*/ 	.word	0xffffffff


	//   ....[8]....
        /*018c*/ 	.word	0xffffffff


	//   ....[9]....
        /*0190*/ 	.word	0xffffffff


	//   ....[10]....
        /*0194*/ 	.word	0xffffffff


	//   ....[11]....
        /*0198*/ 	.word	0xffffffff


	//   ....[12]....
        /*019c*/ 	.word	0xffffffff


	//   ....[13]....
        /*01a0*/ 	.word	0xffffffff


	//   ....[14]....
        /*01a4*/ 	.word	0xffffffff


	//   ....[15]....
        /*01a8*/ 	.word	0xffffffff


	//   ....[16]....
        /*01ac*/ 	.word	0xffffffff


	//   ....[17]....
        /*01b0*/ 	.word	0xffffffff


	//   ....[18]....
        /*01b4*/ 	.word	0xffffffff


	//   ....[19]....
        /*01b8*/ 	.word	0xffffffff


	//   ....[20]....
        /*01bc*/ 	.word	0xffffffff


	//   ....[21]....
        /*01c0*/ 	.word	0xffffffff


	//   ....[22]....
        /*01c4*/ 	.word	0xffffffff


	//   ....[23]....
        /*01c8*/ 	.word	0xffffffff


	//   ....[24]....
        /*01cc*/ 	.word	0xffffffff


	//   ....[25]....
        /*01d0*/ 	.word	0xffffffff


	//   ....[26]....
        /*01d4*/ 	.word	0xffffffff


	//   ....[27]....
        /*01d8*/ 	.word	0xffffffff


	//   ....[28]....
        /*01dc*/ 	.word	0xffffffff


	//   ....[29]....
        /*01e0*/ 	.word	0xffffffff


	//   ....[30]....
        /*01e4*/ 	.word	0xffffffff


	//   ....[31]....
        /*01e8*/ 	.word	0xffffffff


	//   ....[32]....
        /*01ec*/ 	.word	0xffffffff


	//   ....[33]....
        /*01f0*/ 	.word	0xffffffff


	//   ....[34]....
        /*01f4*/ 	.word	0xffffffff


	//   ....[35]....
        /*01f8*/ 	.word	0xffffffff


	//   ....[36]....
        /*01fc*/ 	.word	0xffffffff


	//   ....[37]....
        /*0200*/ 	.word	0xffffffff


	//   ....[38]....
        /*0204*/ 	.word	0xffffffff


	//   ....[39]....
        /*0208*/ 	.word	0xffffffff


	//   ....[40]....
        /*020c*/ 	.word	0xffffffff


	//   ....[41]....
        /*0210*/ 	.word	0xffffffff


	//   ....[42]....
        /*0214*/ 	.word	0xffffffff


	//   ....[43]....
        /*0218*/ 	.word	0xffffffff


	//   ....[44]....
        /*021c*/ 	.word	0xffffffff


	//   ....[45]....
        /*0220*/ 	.word	0xffffffff


	//----- nvinfo : EIATTR_COOP_GROUP_INSTR_OFFSETS
	.align		4
.L_22175:
        /*0224*/ 	.byte	0x04, 0x28
        /*0226*/ 	.short	(.L_22177 - .L_22176)


	//   ....[0]....
.L_22176:
        /*0228*/ 	.word	0x00002800


	//   ....[1]....
        /*022c*/ 	.word	0x00002850


	//   ....[2]....
        /*0230*/ 	.word	0x00002870


	//   ....[3]....
        /*0234*/ 	.word	0x00002890


	//   ....[4]....
        /*0238*/ 	.word	0x000028b0


	//   ....[5]....
        /*023c*/ 	.word	0x00002920


	//   ....[6]....
        /*0240*/ 	.word	0x00002950


	//   ....[7]....
        /*0244*/ 	.word	0x00002990


	//   ....[8]....
        /*0248*/ 	.word	0x00003750


	//   ....[9]....
        /*024c*/ 	.word	0x000037b0


	//   ....[10]....
        /*0250*/ 	.word	0x000037e0


	//   ....[11]....
        /*0254*/ 	.word	0x00003800


	//   ....[12]....
        /*0258*/ 	.word	0x00003820


	//   ....[13]....
        /*025c*/ 	.word	0x00003870


	//   ....[14]....
        /*0260*/ 	.word	0x00003890


	//   ....[15]....
        /*0264*/ 	.word	0x000038b0


	//   ....[16]....
        /*0268*/ 	.word	0x00007f20


	//   ....[17]....
        /*026c*/ 	.word	0x00007f40


	//   ....[18]....
        /*0270*/ 	.word	0x00007f50


	//   ....[19]....
        /*0274*/ 	.word	0x00007f60


	//   ....[20]....
        /*0278*/ 	.word	0x00007f70


	//   ....[21]....
        /*027c*/ 	.word	0x00007f80


	//   ....[22]....
        /*0280*/ 	.word	0x00007f90


	//   ....[23]....
        /*0284*/ 	.word	0x00007fc0


	//   ....[24]....
        /*0288*/ 	.word	0x00007ff0


	//   ....[25]....
        /*028c*/ 	.word	0x00008020


	//   ....[26]....
        /*0290*/ 	.word	0x00008050


	//   ....[27]....
        /*0294*/ 	.word	0x00008070


	//   ....[28]....
        /*0298*/ 	.word	0x00008090


	//   ....[29]....
        /*029c*/ 	.word	0x000080b0


	//   ....[30]....
        /*02a0*/ 	.word	0x000080d0


	//   ....[31]....
        /*02a4*/ 	.word	0x00008110


	//   ....[32]....
        /*02a8*/ 	.word	0x00008140


	//   ....[33]....
        /*02ac*/ 	.word	0x00008170


	//   ....[34]....
        /*02b0*/ 	.word	0x000081a0


	//   ....[35]....
        /*02b4*/ 	.word	0x000081d0


	//   ....[36]....
        /*02b8*/ 	.word	0x00008200


	//   ....[37]....
        /*02bc*/ 	.word	0x00008230


	//   ....[38]....
        /*02c0*/ 	.word	0x00008260


	//   ....[39]....
        /*02c4*/ 	.word	0x00008290


	//   ....[40]....
        /*02c8*/ 	.word	0x000082b0


	//   ....[41]....
        /*02cc*/ 	.word	0x000082d0


	//   ....[42]....
        /*02d0*/ 	.word	0x000082f0


	//   ....[43]....
        /*02d4*/ 	.word	0x00008310


	//   ....[44]....
        /*02d8*/ 	.word	0x00008330


	//   ....[45]....
        /*02dc*/ 	.word	0x00008350


	//----- nvinfo : EIATTR_EXIT_INSTR_OFFSETS
	.align		4
.L_22177:
        /*02e0*/ 	.byte	0x04, 0x1c
        /*02e2*/ 	.short	(.L_22179 - .L_22178)


	//   ....[0]....
.L_22178:
        /*02e4*/ 	.word	0x00008a80


	//   ....[1]....
        /*02e8*/ 	.word	0x00008b80


	//   ....[2]....
        /*02ec*/ 	.word	0x00009210


	//----- nvinfo : EIATTR_CTAIDZ_USED
	.align		4
.L_22179:
        /*02f0*/ 	.byte	0x01, 0x04
	.zero		2


	//----- nvinfo : EIATTR_CRS_STACK_SIZE
	.align		4
        /*02f4*/ 	.byte	0x04, 0x1e
        /*02f6*/ 	.short	(.L_22181 - .L_22180)
.L_22180:
        /*02f8*/ 	.word	0x00000000
.L_22181:


//--------------------- .nv.info._ZN4vllm25paged_attention_v1_kernelI13__nv_bfloat16S1_Li112ELi32ELi128ELNS_18Fp8KVCacheDataTypeE0ELb0EEEvPT_PKS3_PKT0_S9_ifPKiSB_iPKfiiiSD_SD_iiiii --------------------------
	.section	.nv.info._ZN4vllm25paged_attention_v1_kernelI13__nv_bfloat16S1_Li112ELi32ELi128ELNS_18Fp8KVCacheDataTypeE0ELb0EEEvPT_PKS3_PKT0_S9_ifPKiSB_iPKfiiiSD_SD_iiiii,"",@"SHT_CUDA_INFO"
	.sectionflags	@""
	.align	4


	//----- nvinfo : EIATTR_CUDA_API_VERSION
	.align		4
        /*0000*/ 	.byte	0x04, 0x37
        /*0002*/ 	.short	(.L_22183 - .L_22182)
.L_22182:
        /*0004*/ 	.word	0x00000082


	//----- nvinfo : EIATTR_SW2861232_WAR
	.align		4
.L_22183:
        /*0008*/ 	.byte	0x01, 0x35
	.zero		2


	//----- nvinfo : EIATTR_PARAM_CBANK
	.align		4
        /*000c*/ 	.byte	0x04, 0x0a
        /*000e*/ 	.short	(.L_22185 - .L_22184)
	.align		4
.L_22184:
        /*0010*/ 	.word	index@(.nv.constant0._ZN4vllm25paged_attention_v1_kernelI13__nv_bfloat16S1_Li112ELi32ELi128ELNS_18Fp8KVCacheDataTypeE0ELb0EEEvPT_PKS3_PKT0_S9_ifPKiSB_iPKfiiiSD_SD_iiiii)
        /*0014*/ 	.short	0x0160
        /*0016*/ 	.short	0x007c


	//----- nvinfo : EIATTR_CBANK_PARAM_SIZE
	.align		4
.L_22185:
        /*0018*/ 	.byte	0x03, 0x19
        /*001a*/ 	.short	0x007c


	//----- nvinfo : EIATTR_KPARAM_INFO
	.align		4
        /*001c*/ 	.byte	0x04, 0x17
        /*001e*/ 	.short	(.L_22187 - .L_22186)
.L_22186:
        /*0020*/ 	.word	0x00000000
        /*0024*/ 	.short	0x0013
        /*0026*/ 	.short	0x0078
        /*0028*/ 	.byte	0x00, 0xf0, 0x11, 0x00


	//----- nvinfo : EIATTR_KPARAM_INFO
	.align		4
.L_22187:
        /*002c*/ 	.byte	0x04, 0x17
        /*002e*/ 	.short	(.L_22189 - .L_22188)
.L_22188:
        /*0030*/ 	.word	0x00000000
        /*0034*/ 	.short	0x0012
        /*0036*/ 	.short	0x0074
        /*0038*/ 	.byte	0x00, 0xf0, 0x11, 0x00


	//----- nvinfo : EIATTR_KPARAM_INFO
	.align		4
.L_22189:
        /*003c*/ 	.byte	0x04, 0x17
        /*003e*/ 	.short	(.L_22191 - .L_22190)
.L_22190:
        /*0040*/ 	.word	0x00000000
        /*0044*/ 	.short	0x0011
        /*0046*/ 	.short	0x0070
        /*0048*/ 	.byte	0x00, 0xf0, 0x11, 0x00


	//----- nvinfo : EIATTR_KPARAM_INFO
	.align		4
.L_22191:
        /*004c*/ 	.byte	0x04, 0x17
        /*004e*/ 	.short	(.L_22193 - .L_22192)
.L_22192:
        /*0050*/ 	.word	0x00000000
        /*0054*/ 	.short	0x0010
        /*0056*/ 	.short	0x006c
        /*0058*/ 	.byte	0x00, 0xf0, 0x11, 0x00


	//----- nvinfo : EIATTR_KPARAM_INFO
	.align		4
.L_22193:
        /*005c*/ 	.byte	0x04, 0x17
        /*005e*/ 	.short	(.L_22195 - .L_22194)
.L_22194:
        /*0060*/ 	.word	0x00000000
        /*0064*/ 	.short	0x000f
        /*0066*/ 	.short	0x0068
        /*0068*/ 	.byte	0x00, 0xf0, 0x11, 0x00


	//----- nvinfo : EIATTR_KPARAM_INFO
	.align		4
.L_22195:
        /*006c*/ 	.byte	0x04, 0x17
        /*006e*/ 	.short	(.L_22197 - .L_22196)
.L_22196:
        /*0070*/ 	.word	0x00000000
        /*0074*/ 	.short	0x000e
        /*0076*/ 	.short	0x0060
        /*0078*/ 	.byte	0x00, 0xf0, 0x21, 0x00


	//----- nvinfo : EIATTR_KPARAM_INFO
	.align		4
.L_22197:
        /*007c*/ 	.byte	0x04, 0x17
        /*007e*/ 	.short	(.L_22199 - .L_22198)
.L_22198:
        /*0080*/ 	.word	0x00000000
        /*0084*/ 	.short	0x000d
        /*0086*/ 	.short	0x0058
        /*0088*/ 	.byte	0x00, 0xf0, 0x21, 0x00


	//----- nvinfo : EIATTR_KPARAM_INFO
	.align		4
.L_22199:
        /*008c*/ 	.byte	0x04, 0x17
        /*008e*/ 	.short	(.L_22201 - .L_22200)
.L_22200:
        /*0090*/ 	.word	0x00000000
        /*0094*/ 	.short	0x000c
        /*0096*/ 	.short	0x0050
        /*0098*/ 	.byte	0x00, 0xf0, 0x11, 0x00


	//----- nvinfo : EIATTR_KPARAM_INFO
	.align		4
.L_22201:
        /*009c*/ 	.byte	0x04, 0x17
        /*009e*/ 	.short	(.L_22203 - .L_22202)
.L_22202:
        /*00a0*/ 	.word	0x00000000
        /*00a4*/ 	.short	0x000b
        /*00a6*/ 	.short	0x004c
        /*00a8*/ 	.byte	0x00, 0xf0, 0x11, 0x00


	//----- nvinfo : EIATTR_KPARAM_INFO
	.align		4
.L_22203:
        /*00ac*/ 	.byte	0x04, 0x17
        /*00ae*/ 	.short	(.L_22205 - .L_22204)
.L_22204:
        /*00b0*/ 	.word	0x00000000
        /*00b4*/ 	.short	0x000a
        /*00b6*/ 	.short	0x0048
        /*00b8*/ 	.byte	0x00, 0xf0, 0x11, 0x00


	//----- nvinfo : EIATTR_KPARAM_INFO
	.align		4
.L_22205:
        /*00bc*/ 	.byte	0x04, 0x17
        /*00be*/ 	.short	(.L_22207 - .L_22206)
.L_22206:
        /*00c0*/ 	.word	0x00000000
        /*00c4*/ 	.short	0x0009
        /*00c6*/ 	.short	0x0040
        /*00c8*/ 	.byte	0x00, 0xf0, 0x21, 0x00


	//----- nvinfo : EIATTR_KPARAM_INFO
	.align		4
.L_22207:
        /*00cc*/ 	.byte	0x04, 0x17
        /*00ce*/ 	.short	(.L_22209 - .L_22208)
.L_22208:
        /*00d0*/ 	.word	0x00000000
        /*00d4*/ 	.short	0x0008
        /*00d6*/ 	.short	0x0038
        /*00d8*/ 	.byte	0x00, 0xf0, 0x11, 0x00


	//----- nvinfo : EIATTR_KPARAM_INFO
	.align		4
.L_22209:
        /*00dc*/ 	.byte	0x04, 0x17
        /*00de*/ 	.short	(.L_22211 - .L_22210)
.L_22210:
        /*00e0*/ 	.word	0x00000000
        /*00e4*/ 	.short	0x0007
        /*00e6*/ 	.short	0x0030
        /*00e8*/ 	.byte	0x00, 0xf0, 0x21, 0x00


	//----- nvinfo : EIATTR_KPARAM_INFO
	.align		4
.L_22211:
        /*00ec*/ 	.byte	0x04, 0x17
        /*00ee*/ 	.short	(.L_22213 - .L_22212)
.L_22212:
        /*00f0*/ 	.word	0x00000000
        /*00f4*/ 	.short	0x0006
        /*00f6*/ 	.short	0x0028
        /*00f8*/ 	.byte	0x00, 0xf0, 0x21, 0x00


	//----- nvinfo : EIATTR_KPARAM_INFO
	.align		4
.L_22213:
        /*00fc*/ 	.byte	0x04, 0x17
        /*00fe*/ 	.short	(.L_22215 - .L_22214)
.L_22214:
        /*0100*/ 	.word	0x00000000
        /*0104*/ 	.short	0x0005
        /*0106*/ 	.short	0x0024
        /*0108*/ 	.byte	0x00, 0xf0, 0x11, 0x00


	//----- nvinfo : EIATTR_KPARAM_INFO
	.align		4
.L_22215:
        /*010c*/ 	.byte	0x04, 0x17
        /*010e*/ 	.short	(.L_22217 - .L_22216)
.L_22216:
        /*0110*/ 	.word	0x00000000
        /*0114*/ 	.short	0x0004
        /*0116*/ 	.short	0x0020
        /*0118*/ 	.byte	0x00, 0xf0, 0x11, 0x00


	//----- nvinfo : EIATTR_KPARAM_INFO
	.align		4
.L_22217:
        /*011c*/ 	.byte	0x04, 0x17
        /*011e*/ 	.short	(.L_22219 - .L_22218)
.L_22218:
        /*0120*/ 	.word	0x00000000
        /*0124*/ 	.short	0x0003
        /*0126*/ 	.short	0x0018
        /*0128*/ 	.byte	0x00, 0xf0, 0x21, 0x00


	//----- nvinfo : EIATTR_KPARAM_INFO
	.align		4
.L_22219:
        /*012c*/ 	.byte	0x04, 0x17
        /*012e*/ 	.short	(.L_22221 - .L_22220)
.L_22220:
        /*0130*/ 	.word	0x00000000
        /*0134*/ 	.short	0x0002
        /*0136*/ 	.short	0x0010
        /*0138*/ 	.byte	0x00, 0xf0, 0x21, 0x00


	//----- nvinfo : EIATTR_KPARAM_INFO
	.align		4
.L_22221:
        /*013c*/ 	.byte	0x04, 0x17
        /*013e*/ 	.short	(.L_22223 - .L_22222)
.L_22222:
        /*0140*/ 	.word	0x00000000
        /*0144*/ 	.short	0x0001
        /*0146*/ 	.short	0x0008
        /*0148*/ 	.byte	0x00, 0xf0, 0x21, 0x00


	//----- nvinfo : EIATTR_KPARAM_INFO
	.align		4
.L_22223:
        /*014c*/ 	.byte	0x04, 0x17
        /*014e*/ 	.short	(.L_22225 - .L_22224)
.L_22224:
        /*0150*/ 	.word	0x00000000
        /*0154*/ 	.short	0x0000
        /*0156*/ 	.short	0x0000
        /*0158*/ 	.byte	0x00, 0xf0, 0x21, 0x00


	//----- nvinfo : EIATTR_MAXREG_COUNT
	.align		4
.L_22225:
        /*015c*/ 	.byte	0x03, 0x1b
        /*015e*/ 	.short	0x00ff


	//----- nvinfo : EIATTR_NUM_BARRIERS
	.align		4
        /*0160*/ 	.byte	0x02, 0x4c
        /*0162*/ 	.byte	0x01
	.zero		1


	//----- nvinfo : EIATTR_MERCURY_ISA_VERSION
	.align		4
        /*0164*/ 	.byte	0x03, 0x5f
        /*0166*/ 	.short	0x0000


	//----- nvinfo : EIATTR_COOP_GROUP_MASK_REGIDS
	.align		4
        /*0168*/ 	.byte	0x04, 0x29
        /*016a*/ 	.short	(.L_22227 - .L_22226)


	//   ....[0]....
.L_22226:
        /*016c*/ 	.word	0xffffffff


	//   ....[1]....
        /*0170*/ 	.word	0xffffffff


	//   ....[2]....
        /*0174*/ 	.word	0xffffffff


	//   ....[3]....
        /*0178*/ 	.word	0xffffffff


	//   ....[4]....
        /*017c*/ 	.word	0xffffffff


	//   ....[5]....
        /*0180*/ 	.word	0xffffffff


	//   ....[6]....
        /*0184*/ 	.word	0xffffffff


	//   ....[7]....
        /*0188*/ 	.word	0xffffffff


	//   ....[8]....
        /*018c*/ 	.word	0xffffffff


	//   ....[9]....
        /*0190*/ 	.word	0xffffffff


	//   ....[10]....
        /*0194*/ 	.word	0xffffffff


	//   ....[11]....
        /*0198*/ 	.word	0xffffffff


	//   ....[12]....
        /*019c*/ 	.word	0xffffffff


	//   ....[13]....
        /*01a0*/ 	.word	0xffffffff


	//   ....[14]....
        /*01a4*/ 	.word	0xffffffff


	//   ....[15]....
        /*01a8*/ 	.word	0xffffffff


	//   ....[16]....
        /*01ac*/ 	.word	0xffffffff


	//   ....[17]....
        /*01b0*/ 	.word	0xffffffff


	//   ....[18]....
        /*01b4*/ 	.word	0xffffffff


	//   ....[19]....
        /*01b8*/ 	.word	0xffffffff


	//   ....[20]....
        /*01bc*/ 	.word	0xffffffff


	//   ....[21]....
        /*01c0*/ 	.word	0xffffffff


	//   ....[22]....
        /*01c4*/ 	.word	0xffffffff


	//   ....[23]....
        /*01c8*/ 	.word	0xffffffff


	//   ....[24]....
        /*01cc*/ 	.word	0xffffffff


	//   ....[25]....
        /*01d0*/ 	.word	0xffffffff


	//   ....[26]....
        /*01d4*/ 	.word	0xffffffff


	//   ....[27]....
        /*01d8*/ 	.word	0xffffffff


	//   ....[28]....
        /*01dc*/ 	.word	0xffffffff


	//   ....[29]....
        /*01e0*/ 	.word	0xffffffff


	//   ....[30]....
        /*01e4*/ 	.word	0xffffffff


	//   ....[31]....
        /*01e8*/ 	.word	0xffffffff


	//   ....[32]....
        /*01ec*/ 	.word	0xffffffff


	//   ....[33]....
        /*01f0*/ 	.word	0xffffffff


	//   ....[34]....
        /*01f4*/ 	.word	0xffffffff


	//   ....[35]....
        /*01f8*/ 	.word	0xffffffff


	//   ....[36]....
        /*01fc*/ 	.word	0xffffffff


	//   ....[37]....
        /*0200*/ 	.word	0xffffffff


	//   ....[38]....
        /*0204*/ 	.word	0xffffffff


	//   ....[39]....
        /*0208*/ 	.word	0xffffffff


	//   ....[40]....
        /*020c*/ 	.word	0xffffffff


	//   ....[41]....
        /*0210*/ 	.word	0xffffffff


	//   ....[42]....
        /*0214*/ 	.word	0xffffffff


	//   ....[43]....
        /*0218*/ 	.word	0xffffffff


	//----- nvinfo : EIATTR_COOP_GROUP_INSTR_OFFSETS
	.align		4
.L_22227:
        /*021c*/ 	.byte	0x04, 0x28
        /*021e*/ 	.short	(.L_22229 - .L_22228)


	//   ....[0]....
.L_22228:
        /*0220*/ 	.word	0x00002630


	//   ....[1]....
        /*0224*/ 	.word	0x00002680


	//   ....[2]....
        /*0228*/ 	.word	0x000026a0


	//   ....[3]....
        /*022c*/ 	.word	0x000026c0


	//   ....[4]....
        /*0230*/ 	.word	0x000026f0


	//   ....[5]....
        /*0234*/ 	.word	0x00002750


	//   ....[6]....
        /*0238*/ 	.word	0x00002770


	//   ....[7]....
        /*023c*/ 	.word	0x000027a0


	//   ....[8]....
        /*0240*/ 	.word	0x00003580


	//   ....[9]....
        /*0244*/ 	.word	0x000035e0


	//   ....[10]....
        /*0248*/ 	.word	0x00003610


	//   ....[11]....
        /*024c*/ 	.word	0x00003630


	//   ....[12]....
        /*0250*/ 	.word	0x00003650


	//   ....[13]....
        /*0254*/ 	.word	0x000036a0


	//   ....[14]....
        /*0258*/ 	.word	0x000036c0


	//   ....[15]....
        /*025c*/ 	.word	0x000036e0


	//   ....[16]....
        /*0260*/ 	.word	0x000079a0


	//   ....[17]....
        /*0264*/ 	.word	0x000079d0


	//   ....[18]....
        /*0268*/ 	.word	0x000079e0


	//   ....[19]....
        /*026c*/ 	.word	0x000079f0


	//   ....[20]....
        /*0270*/ 	.word	0x00007a00


	//   ....[21]....
        /*0274*/ 	.word	0x00007a10


	//   ....[22]....
        /*0278*/ 	.word	0x00007a20


	//   ....[23]....
        /*027c*/ 	.word	0x00007a50


	//   ....[24]....
        /*0280*/ 	.word	0x00007a80


	//   ....[25]....
        /*0284*/ 	.word	0x00007ab0


	//   ....[26]....
        /*0288*/ 	.word	0x00007ae0


	//   ....[27]....
        /*028c*/ 	.word	0x00007b10


	//   ....[28]....
        /*0290*/ 	.word	0x00007b30


	//   ....[29]....
        /*0294*/ 	.word	0x00007b60


	//   ....[30]....
        /*0298*/ 	.word	0x00007ba0


	//   ....[31]....
        /*029c*/ 	.word	0x00007bd0


	//   ....[32]....
        /*02a0*/ 	.word	0x00007c00


	//   ....[33]....
        /*02a4*/ 	.word	0x00007c30


	//   ....[34]....
        /*02a8*/ 	.word	0x00007c60


	//   ....[35]....
        /*02ac*/ 	.word	0x00007ca0


	//   ....[36]....
        /*02b0*/ 	.word	0x00007cc0


	//   ....[37]....
        /*02b4*/ 	.word	0x00007ce0


	//   ....[38]....
        /*02b8*/ 	.word	0x00007d00


	//   ....[39]....
        /*02bc*/ 	.word	0x00007d20


	//   ....[40]....
        /*02c0*/ 	.word	0x00007d40


	//   ....[41]....
        /*02c4*/ 	.word	0x00007d50


	//   ....[42]....
        /*02c8*/ 	.word	0x00007d70


	//   ....[43]....
        /*02cc*/ 	.word	0x00007d90


	//----- nvinfo : EIATTR_EXIT_INSTR_OFFSETS
	.align		4
.L_22229:
        /*02d0*/ 	.byte	0x04, 0x1c
        /*02d2*/ 	.short	(.L_22231 - .L_22230)


	//   ....[0]....
.L_22230:
        /*02d4*/ 	.word	0x00008460


	//   ....[1]....
        /*02d8*/ 	.word	0x00008560


	//   ....[2]....
        /*02dc*/ 	.word	0x00008b80


	//----- nvinfo : EIATTR_CTAIDZ_USED
	.align		4
.L_22231:
        /*02e0*/ 	.byte	0x01, 0x04
	.zero		2


	//----- nvinfo : EIATTR_CRS_STACK_SIZE
	.align		4
        /*02e4*/ 	.byte	0x04, 0x1e
        /*02e6*/ 	.short	(.L_22233 - .L_22232)
.L_22232:
        /*02e8*/ 	.word	0x00000000
.L_22233:


//--------------------- .nv.info._ZN4vllm25paged_attention_v1_kernelI13__nv_bfloat16S1_Li96ELi32ELi128ELNS_18Fp8KVCacheDataTypeE0ELb0EEEvPT_PKS3_PKT0_S9_ifPKiSB_iPKfiiiSD_SD_iiiii --------------------------
	.section	.nv.info._ZN4vllm25paged_attention_v1_kernelI13__nv_bfloat16S1_Li96ELi32ELi128ELNS_18Fp8KVCacheDataTypeE0ELb0EEEvPT_PKS3_PKT0_S9_ifPKiSB_iPKfiiiSD_SD_iiiii,"",@"SHT_CUDA_INFO"
	.sectionflags	@""
	.align	4


	//----- nvinfo : EIATTR_CUDA_API_VERSION
	.align		4
        /*0000*/ 	.byte	0x04, 0x37
        /*0002*/ 	.short	(.L_22235 - .L_22234)
.L_22234:
        /*0004*/ 	.word	0x00000082


	//----- nvinfo : EIATTR_SW2861232_WAR
	.align		4
.L_22235:
        /*0008*/ 	.byte	0x01, 0x35
	.zero		2


	//----- nvinfo : EIATTR_PARAM_CBANK
	.align		4
        /*000c*/ 	.byte	0x04, 0x0a
        /*000e*/ 	.short	(.L_22237 - .L_22236)
	.align		4
.L_22236:
        /*0010*/ 	.word	index@(.nv.constant0._ZN4vllm25paged_attention_v1_kernelI13__nv_bfloat16S1_Li96ELi32ELi128ELNS_18Fp8KVCacheDataTypeE0ELb0EEEvPT_PKS3_PKT0_S9_ifPKiSB_iPKfiiiSD_SD_iiiii)
        /*0014*/ 	.short	0x0160
        /*0016*/ 	.short	0x007c


	//----- nvinfo : EIATTR_CBANK_PARAM_SIZE
	.align		4
.L_22237:
        /*0018*/ 	.byte	0x03, 0x19
        /*001a*/ 	.short	0x007c


	//----- nvinfo : EIATTR_KPARAM_INFO
	.align		4
        /*001c*/ 	.byte	0x04, 0x17
        /*001e*/ 	.short	(.L_22239 - .L_22238)
.L_22238:
        /*0020*/ 	.word	0x00000000
        /*0024*/ 	.short	0x0013
        /*0026*/ 	.short	0x0078
        /*0028*/ 	.byte	0x00, 0xf0, 0x11, 0x00


	//----- nvinfo : EIATTR_KPARAM_INFO
	.align		4
.L_22239:
        /*002c*/ 	.byte	0x04, 0x17
        /*002e*/ 	.short	(.L_22241 - .L_22240)
.L_22240:
        /*0030*/ 	.word	0x00000000
        /*0034*/ 	.short	0x0012
        /*0036*/ 	.short	0x0074
        /*0038*/ 	.byte	0x00, 0xf0, 0x11, 0x00


	//----- nvinfo : EIATTR_KPARAM_INFO
	.align		4
.L_22241:
        /*003c*/ 	.byte	0x04, 0x17
        /*003e*/ 	.short	(.L_22243 - .L_22242)
.L_22242:
        /*0040*/ 	.word	0x00000000
        /*0044*/ 	.short	0x0011
        /*0046*/ 	.short	0x0070
        /*0048*/ 	.byte	0x00, 0xf0, 0x11, 0x00


	//----- nvinfo : EIATTR_KPARAM_INFO
	.align		4
.L_22243:
        /*004c*/ 	.byte	0x04, 0x17
        /*004e*/ 	.short	(.L_22245 - .L_22244)
.L_22244:
        /*0050*/ 	.word	0x00000000
        /*0054*/ 	.short	0x0010
        /*0056*/ 	.short	0x006c
        /*0058*/ 	.byte	0x00, 0xf0, 0x11, 0x00


	//----- nvinfo : EIATTR_KPARAM_INFO
	.align		4
.L_22245:
        /*005c*/ 	.byte	0x04, 0x17
        /*005e*/ 	.short	(.L_22247 - .L_22246)
.L_22246:
        /*0060*/ 	.word	0x00000000
        /*0064*/ 	.short	0x000f
        /*0066*/ 	.short	0x0068
        /*0068*/ 	.byte	0x00, 0xf0, 0x11, 0x00


	//----- nvinfo : EIATTR_KPARAM_INFO
	.align		4
.L_22247:
        /*006c*/ 	.byte	0x04, 0x17
        /*006e*/ 	.short	(.L_22249 - .L_22248)
.L_22248:
        /*0070*/ 	.word	0x00000000
        /*0074*/ 	.short	0x000e
        /*0076*/ 	.short	0x0060
        /*0078*/ 	.byte	0x00, 0xf0, 0x21, 0x00


	//----- nvinfo : EIATTR_KPARAM_INFO
	.align		4
.L_22249:
        /*007c*/ 	.byte	0x04, 0x17
        /*007e*/ 	.short	(.L_22251 - .L_22250)
.L_22250:
        /*0080*/ 	.word	0x00000000
        /*0084*/ 	.short	0x000d
        /*0086*/ 	.short	0x0058
        /*0088*/ 	.byte	0x00, 0xf0, 0x21, 0x00


	//----- nvinfo : EIATTR_KPARAM_INFO
	.align		4
.L_22251:
        /*008c*/ 	.byte	0x04, 0x17
        /*008e*/ 	.short	(.L_22253 - .L_22252)
.L_22252:
        /*0090*/ 	.word	0x00000000
        /*0094*/ 	.short	0x000c
        /*0096*/ 	.short	0x0050
        /*0098*/ 	.byte	0x00, 0xf0, 0x11, 0x00


	//----- nvinfo : EIATTR_KPARAM_INFO
	.align		4
.L_22253:
        /*009c*/ 	.byte	0x04, 0x17
        /*009e*/ 	.short	(.L_22255 - .L_22254)
.L_22254:
        /*00a0*/ 	.word	0x00000000
        /*00a4*/ 	.short	0x000b
        /*00a6*/ 	.short	0x004c
        /*00a8*/ 	.byte	0x00, 0xf0, 0x11, 0x00


	//----- nvinfo : EIATTR_KPARAM_INFO
	.align		4
.L_22255:
        /*00ac*/ 	.byte	0x04, 0x17
        /*00ae*/ 	.short	(.L_22257 - .L_22256)
.L_22256:
        /*00b0*/ 	.word	0x00000000
        /*00b4*/ 	.short	0x000a
        /*00b6*/ 	.short	0x0048
        /*00b8*/ 	.byte	0x00, 0xf0, 0x11, 0x00


	//----- nvinfo : EIATTR_KPARAM_INFO
	.align		4
.L_22257:
        /*00bc*/ 	.byte	0x04, 0x17
        /*00be*/ 	.short	(.L_22259 - .L_22258)
.L_22258:
        /*00c0*/ 	.word	0x00000000
        /*00c4*/ 	.short	0x0009
        /*00c6*/ 	.short	0x0040
        /*00c8*/ 	.byte	0x00, 0xf0, 0x21, 0x00


	//----- nvinfo : EIATTR_KPARAM_INFO
	.align		4
.L_22259:
        /*00cc*/ 	.byte	0x04, 0x17
        /*00ce*/ 	.short	(.L_22261 - .L_22260)
.L_22260:
        /*00d0*/ 	.word	0x00000000
        /*00d4*/ 	.short	0x0008
        /*00d6*/ 	.short	0x0038
        /*00d8*/ 	.byte	0x00, 0xf0, 0x11, 0x00


	//----- nvinfo : EIATTR_KPARAM_INFO
	.align		4
.L_22261:
        /*00dc*/ 	.byte	0x04, 0x17
        /*00de*/ 	.short	(.L_22263 - .L_22262)
.L_22262:
        /*00e0*/ 	.word	0x00000000
        /*00e4*/ 	.short	0x0007
        /*00e6*/ 	.short	0x0030
        /*00e8*/ 	.byte	0x00, 0xf0, 0x21, 0x00


	//----- nvinfo : EIATTR_KPARAM_INFO
	.align		4
.L_22263:
        /*00ec*/ 	.byte	0x04, 0x17
        /*00ee*/ 	.short	(.L_22265 - .L_22264)
.L_22264:
        /*00f0*/ 	.word	0x00000000
        /*00f4*/ 	.short	0x0006
        /*00f6*/ 	.short	0x0028
        /*00f8*/ 	.byte	0x00, 0xf0, 0x21, 0x00


	//----- nvinfo : EIATTR_KPARAM_INFO
	.align		4
.L_22265:
        /*00fc*/ 	.byte	0x04, 0x17
        /*00fe*/ 	.short	(.L_22267 - .L_22266)
.L_22266:
        /*0100*/ 	.word	0x00000000
        /*0104*/ 	.short	0x0005
        /*0106*/ 	.short	0x0024
        /*0108*/ 	.byte	0x00, 0xf0, 0x11, 0x00


	//----- nvinfo : EIATTR_KPARAM_INFO
	.align		4
.L_22267:
        /*010c*/ 	.byte	0x04, 0x17
        /*010e*/ 	.short	(.L_22269 - .L_22268)
.L_22268:
        /*0110*/ 	.word	0x00000000
        /*0114*/ 	.short	0x0004
        /*0116*/ 	.short	0x0020
        /*0118*/ 	.byte	0x00, 0xf0, 0x11, 0x00


	//----- nvinfo : EIATTR_KPARAM_INFO
	.align		4
.L_22269:
        /*011c*/ 	.byte	0x04, 0x17
        /*011e*/ 	.short	(.L_22271 - .L_22270)
.L_22270:
        /*0120*/ 	.word	0x00000000
        /*0124*/ 	.short	0x0003
        /*0126*/ 	.short	0x0018
        /*0128*/ 	.byte	0x00, 0xf0, 0x21, 0x00


	//----- nvinfo : EIATTR_KPARAM_INFO
	.align		4
.L_22271:
        /*012c*/ 	.byte	0x04, 0x17
        /*012e*/ 	.short	(.L_22273 - .L_22272)
.L_22272:
        /*0130*/ 	.word	0x00000000
        /*0134*/ 	.short	0x0002
        /*0136*/ 	.short	0x0010
        /*0138*/ 	.byte	0x00, 0xf0, 0x21, 0x00


	//----- nvinfo : EIATTR_KPARAM_INFO
	.align		4
.L_22273:
        /*013c*/ 	.byte	0x04, 0x17
        /*013e*/ 	.short	(.L_22275 - .L_22274)
.L_22274:
        /*0140*/ 	.word	0x00000000
        /*0144*/ 	.short	0x0001
        /*0146*/ 	.short	0x0008
        /*0148*/ 	.byte	0x00, 0xf0, 0x21, 0x00


	//----- nvinfo : EIATTR_KPARAM_INFO
	.align		4
.L_22275:
        /*014c*/ 	.byte	0x04, 0x17
        /*014e*/ 	.short	(.L_22277 - .L_22276)
.L_22276:
        /*0150*/ 	.word	0x00000000
        /*0154*/ 	.short	0x0000
        /*0156*/ 	.short	0x0000
        /*0158*/ 	.byte	0x00, 0xf0, 0x21, 0x00


	//----- nvinfo : EIATTR_MAXREG_COUNT
	.align		4
.L_22277:
        /*015c*/ 	.byte	0x03, 0x1b
        /*015e*/ 	.short	0x00ff


	//----- nvinfo : EIATTR_NUM_BARRIERS
	.align		4
        /*0160*/ 	.byte	0x02, 0x4c
        /*0162*/ 	.byte	0x01
	.zero		1


	//----- nvinfo : EIATTR_MERCURY_ISA_VERSION
	.align		4
        /*0164*/ 	.byte	0x03, 0x5f
        /*0166*/ 	.short	0x0000


	//----- nvinfo : EIATTR_COOP_GROUP_MASK_REGIDS
	.align		4
        /*0168*/ 	.byte	0x04, 0x29
        /*016a*/ 	.short	(.L_22279 - .L_22278)


	//   ....[0]....
.L_22278:
        /*016c*/ 	.word	0xffffffff


	//   ....[1]....
        /*0170*/ 	.word	0xffffffff


	//   ....[2]....
        /*0174*/ 	.word	0xffffffff


	//   ....[3]....
        /*0178*/ 	.word	0xffffffff


	//   ....[4]....
        /*017c*/ 	.word	0xffffffff


	//   ....[5]....
        /*0180*/ 	.word	0xffffffff


	//   ....[6]....
        /*0184*/ 	.word	0xffffffff


	//   ....[7]....
        /*0188*/ 	.word	0xffffffff


	//   ....[8]....
        /*018c*/ 	.word	0xffffffff


	//   ....[9]....
        /*0190*/ 	.word	0xffffffff


	//   ....[10]....
        /*0194*/ 	.word	0xffffffff


	//   ....[11]....
        /*0198*/ 	.word	0xffffffff


	//   ....[12]....
        /*019c*/ 	.word	0xffffffff


	//   ....[13]....
        /*01a0*/ 	.word	0xffffffff


	//   ....[14]....
        /*01a4*/ 	.word	0xffffffff


	//   ....[15]....
        /*01a8*/ 	.word	0xffffffff


	//   ....[16]....
        /*01ac*/ 	.word	0xffffffff


	//   ....[17]....
        /*01b0*/ 	.word	0xffffffff


	//   ....[18]....
        /*01b4*/ 	.word	0xffffffff


	//   ....[19]....
        /*01b8*/ 	.word	0xffffffff


	//   ....[20]....
        /*01bc*/ 	.word	0xffffffff


	//   ....[21]....
        /*01c0*/ 	.word	0xffffffff


	//   ....[22]....
        /*01c4*/ 	.word	0xffffffff


	//   ....[23]....
        /*01c8*/ 	.word	0xffffffff


	//   ....[24]....
        /*01cc*/ 	.word	0xffffffff


	//   ....[25]....
        /*01d0*/ 	.word	0xffffffff


	//   ....[26]....
        /*01d4*/ 	.word	0xffffffff


	//   ....[27]....
        /*01d8*/ 	.word	0xffffffff


	//   ....[28]....
        /*01dc*/ 	.word	0xffffffff


	//   ....[29]....
        /*01e0*/ 	.word	0xffffffff


	//   ....[30]....
        /*01e4*/ 	.word	0xffffffff


	//   ....[31]....
        /*01e8*/ 	.word	0xffffffff


	//   ....[32]....
        /*01ec*/ 	.word	0xffffffff


	//   ....[33]....
        /*01f0*/ 	.word	0xffffffff


	//   ....[34]....
        /*01f4*/ 	.word	0xffffffff


	//   ....[35]....
        /*01f8*/ 	.word	0xffffffff


	//   ....[36]....
        /*01fc*/ 	.word	0xffffffff


	//   ....[37]....
        /*0200*/ 	.word	0xffffffff


	//   ....[38]....
        /*0204*/ 	.word	0xffffffff


	//   ....[39]....
        /*0208*/ 	.word	0xffffffff


	//----- nvinfo : EIATTR_COOP_GROUP_INSTR_OFFSETS
	.align		4
.L_22279:
        /*020c*/ 	.byte	0x04, 0x28
        /*020e*/ 	.short	(.L_22281 - .L_22280)


	//   ....[0]....
.L_22280:
        /*0210*/ 	.word	0x00002360


	//   ....[1]....
        /*0214*/ 	.word	0x000023e0


	//   ....[2]....
        /*0218*/ 	.word	0x00002400


	//   ....[3]....
        /*021c*/ 	.word	0x00002420


	//   ....[4]....
        /*0220*/ 	.word	0x00002440


	//   ....[5]....
        /*0224*/ 	.word	0x000024c0


	//   ....[6]....
        /*0228*/ 	.word	0x000024e0


	//   ....[7]....
        /*022c*/ 	.word	0x00002500


	//   ....[8]....
        /*0230*/ 	.word	0x000032d0


	//   ....[9]....
        /*0234*/ 	.word	0x00003330


	//   ....[10]....
        /*0238*/ 	.word	0x00003360


	//   ....[11]....
        /*023c*/ 	.word	0x00003380


	//   ....[12]....
        /*0240*/ 	.word	0x000033a0


	//   ....[13]....
        /*0244*/ 	.word	0x000033f0


	//   ....[14]....
        /*0248*/ 	.word	0x00003410


	//   ....[15]....
        /*024c*/ 	.word	0x00003430


	//   ....[16]....
        /*0250*/ 	.word	0x00006f10


	//   ....[17]....
        /*0254*/ 	.word	0x00006f30


	//   ....[18]....
        /*0258*/ 	.word	0x00006f40


	//   ....[19]....
        /*025c*/ 	.word	0x00006f50


	//   ....[20]....
        /*0260*/ 	.word	0x00006f60


	//   ....[21]....
        /*0264*/ 	.word	0x00006f70


	//   ....[22]....
        /*0268*/ 	.word	0x00006f80


	//   ....[23]....
        /*026c*/ 	.word	0x00006fa0


	//   ....[24]....
        /*0270*/ 	.word	0x00006fc0


	//   ....[25]....
        /*0274*/ 	.word	0x00006ff0


	//   ....[26]....
        /*0278*/ 	.word	0x00007020


	//   ....[27]....
        /*027c*/ 	.word	0x00007050


	//   ....[28]....
        /*0280*/ 	.word	0x00007090


	//   ....[29]....
        /*0284*/ 	.word	0x000070c0


	//   ....[30]....
        /*0288*/ 	.word	0x000070f0


	//   ....[31]....
        /*028c*/ 	.word	0x00007120


	//   ....[32]....
        /*0290*/ 	.word	0x00007150


	//   ....[33]....
        /*0294*/ 	.word	0x00007180


	//   ....[34]....
        /*0298*/ 	.word	0x000071c0


	//   ....[35]....
        /*029c*/ 	.word	0x00007200


	//   ....[36]....
        /*02a0*/ 	.word	0x00007220


	//   ....[37]....
        /*02a4*/ 	.word	0x00007240


	//   ....[38]....
        /*02a8*/ 	.word	0x00007260


	//   ....[39]....
        /*02ac*/ 	.word	0x00007280


	//----- nvinfo : EIATTR_EXIT_INSTR_OFFSETS
	.align		4
.L_22281:
        /*02b0*/ 	.byte	0x04, 0x1c
        /*02b2*/ 	.short	(.L_22283 - .L_22282)


	//   ....[0]....
.L_22282:
        /*02b4*/ 	.word	0x00007880


	//   ....[1]....
        /*02b8*/ 	.word	0x00007980


	//   ....[2]....
        /*02bc*/ 	.word	0x00007ec0


	//----- nvinfo : EIATTR_CTAIDZ_USED
	.align		4
.L_22283:
        /*02c0*/ 	.byte	0x01, 0x04
	.zero		2


	//----- nvinfo : EIATTR_CRS_STACK_SIZE
	.align		4
        /*02c4*/ 	.byte	0x04, 0x1e
        /*02c6*/ 	.short	(.L_22285 - .L_22284)
.L_22284:
        /*02c8*/ 	.word	0x00000000
.L_22285:


//--------------------- .nv.info._ZN4vllm25paged_attention_v1_kernelI13__nv_bfloat16S1_Li80ELi32ELi128ELNS_18Fp8KVCacheDataTypeE0ELb0EEEvPT_PKS3_PKT0_S9_ifPKiSB_iPKfiiiSD_SD_iiiii --------------------------
	.section	.nv.info._ZN4vllm25paged_attention_v1_kernelI13__nv_bfloat16S1_Li80ELi32ELi128ELNS_18Fp8KVCacheDataTypeE0ELb0EEEvPT_PKS3_PKT0_S9_ifPKiSB_iPKfiiiSD_SD_iiiii,"",@"SHT_CUDA_INFO"
	.sectionflags	@""
	.align	4


	//----- nvinfo : EIATTR_CUDA_API_VERSION
	.align		4
        /*0000*/ 	.byte	0x04, 0x37
        /*0002*/ 	.short	(.L_22287 - .L_22286)
.L_22286:
        /*0004*/ 	.word	0x00000082


	//----- nvinfo : EIATTR_SW2861232_WAR
	.align		4
.L_22287:
        /*0008*/ 	.byte	0x01, 0x35
	.zero		2


	//----- nvinfo : EIATTR_PARAM_CBANK
	.align		4
        /*000c*/ 	.byte	0x04, 0x0a
        /*000e*/ 	.short	(.L_22289 - .L_22288)
	.align		4
.L_22288:
        /*0010*/ 	.word	index@(.nv.constant0._ZN4vllm25paged_attention_v1_kernelI13__nv_bfloat16S1_Li80ELi32ELi128ELNS_18Fp8KVCacheDataTypeE0ELb0EEEvPT_PKS3_PKT0_S9_ifPKiSB_iPKfiiiSD_SD_iiiii)
        /*0014*/ 	.short	0x0160
        /*0016*/ 	.short	0x007c


	//----- nvinfo : EIATTR_CBANK_PARAM_SIZE
	.align		4
.L_22289:
        /*0018*/ 	.byte	0x03, 0x19
        /*001a*/ 	.short	0x007c


	//----- nvinfo : EIATTR_KPARAM_INFO
	.align		4
        /*001c*/ 	.byte	0x04, 0x17
        /*001e*/ 	.short	(.L_22291 - .L_22290)
.L_22290:
        /*0020*/ 	.word	0x00000000
        /*0024*/ 	.short	0x0013
        /*0026*/ 	.short	0x0078
        /*0028*/ 	.byte	0x00, 0xf0, 0x11, 0x00


	//----- nvinfo : EIATTR_KPARAM_INFO
	.align		4
.L_22291:
        /*002c*/ 	.byte	0x04, 0x17
        /*002e*/ 	.short	(.L_22293 - .L_22292)
.L_22292:
        /*0030*/ 	.word	0x00000000
        /*0034*/ 	.short	0x0012
        /*0036*/ 	.short	0x0074
        /*0038*/ 	.byte	0x00, 0xf0, 0x11, 0x00


	//----- nvinfo : EIATTR_KPARAM_INFO
	.align		4
.L_22293:
        /*003c*/ 	.byte	0x04, 0x17
        /*003e*/ 	.short	(.L_22295 - .L_22294)
.L_22294:
        /*0040*/ 	.word	0x00000000
        /*0044*/ 	.short	0x0011
        /*0046*/ 	.short	0x0070
        /*0048*/ 	.byte	0x00, 0xf0, 0x11, 0x00


	//----- nvinfo : EIATTR_KPARAM_INFO
	.align		4
.L_22295:
        /*004c*/ 	.byte	0x04, 0x17
        /*004e*/ 	.short	(.L_22297 - .L_22296)
.L_22296:
        /*0050*/ 	.word	0x00000000
        /*0054*/ 	.short	0x0010
        /*0056*/ 	.short	0x006c
        /*0058*/ 	.byte	0x00, 0xf0, 0x11, 0x00


	//----- nvinfo : EIATTR_KPARAM_INFO
	.align		4
.L_22297:
        /*005c*/ 	.byte	0x04, 0x17
        /*005e*/ 	.short	(.L_22299 - .L_22298)
.L_22298:
        /*0060*/ 	.word	0x00000000
        /*0064*/ 	.short	0x000f
        /*0066*/ 	.short	0x0068
        /*0068*/ 	.byte	0x00, 0xf0, 0x11, 0x00


	//----- nvinfo : EIATTR_KPARAM_INFO
	.align		4
.L_22299:
        /*006c*/ 	.byte	0x04, 0x17
        /*006e*/ 	.short	(.L_22301 - .L_22300)
.L_22300:
        /*0070*/ 	.word	0x00000000
        /*0074*/ 	.short	0x000e
        /*0076*/ 	.short	0x0060
        /*0078*/ 	.byte	0x00, 0xf0, 0x21, 0x00


	//----- nvinfo : EIATTR_KPARAM_INFO
	.align		4
.L_22301:
        /*007c*/ 	.byte	0x04, 0x17
        /*007e*/ 	.short	(.L_22303 - .L_22302)
.L_22302:
        /*0080*/ 	.word	0x00000000
        /*0084*/ 	.short	0x000d
        /*0086*/ 	.short	0x0058
        /*0088*/ 	.byte	0x00, 0xf0, 0x21, 0x00


	//----- nvinfo : EIATTR_KPARAM_INFO
	.align		4
.L_22303:
        /*008c*/ 	.byte	0x04, 0x17
        /*008e*/ 	.short	(.L_22305 - .L_22304)
.L_22304:
        /*0090*/ 	.word	0x00000000
        /*0094*/ 	.short	0x000c
        /*0096*/ 	.short	0x0050
        /*0098*/ 	.byte	0x00, 0xf0, 0x11, 0x00


	//----- nvinfo : EIATTR_KPARAM_INFO
	.align		4
.L_22305:
        /*009c*/ 	.byte	0x04, 0x17
        /*009e*/ 	.short	(.L_22307 - .L_22306)
.L_22306:
        /*00a0*/ 	.word	0x00000000
        /*00a4*/ 	.short	0x000b
        /*00a6*/ 	.short	0x004c
        /*00a8*/ 	.byte	0x00, 0xf0, 0x11, 0x00


	//----- nvinfo : EIATTR_KPARAM_INFO
	.align		4
.L_22307:
        /*00ac*/ 	.byte	0x04, 0x17
        /*00ae*/ 	.short	(.L_22309 - .L_22308)
.L_22308:
        /*00b0*/ 	.word	0x00000000
        /*00b4*/ 	.short	0x000a
        /*00b6*/ 	.short	0x0048
        /*00b8*/ 	.byte	0x00, 0xf0, 0x11, 0x00


	//----- nvinfo : EIATTR_KPARAM_INFO
	.align		4
.L_22309:
        /*00bc*/ 	.byte	0x04, 0x17
        /*00be*/ 	.short	(.L_22311 - .L_22310)
.L_22310:
        /*00c0*/ 	.word	0x00000000
        /*00c4*/ 	.short	0x0009
        /*00c6*/ 	.short	0x0040
        /*00c8*/ 	.byte	0x00, 0xf0, 0x21, 0x00


	//----- nvinfo : EIATTR_KPARAM_INFO
	.align		4
.L_22311:
        /*00cc*/ 	.byte	0x04, 0x17
        /*00ce*/ 	.short	(.L_22313 - .L_22312)
.L_22312:
        /*00d0*/ 	.word	0x00000000
        /*00d4*/ 	.short	0x0008
        /*00d6*/ 	.short	0x0038
        /*00d8*/ 	.byte	0x00, 0xf0, 0x11, 0x00


	//----- nvinfo : EIATTR_KPARAM_INFO
	.align		4
.L_22313:
        /*00dc*/ 	.byte	0x04, 0x17
        /*00de*/ 	.short	(.L_22315 - .L_22314)
.L_22314:
        /*00e0*/ 	.word	0x00000000
        /*00e4*/ 	.short	0x0007
        /*00e6*/ 	.short	0x0030
        /*00e8*/ 	.byte	0x00, 0xf0, 0x21, 0x00


	//----- nvinfo : EIATTR_KPARAM_INFO
	.align		4
.L_22315:
        /*00ec*/ 	.byte	0x04, 0x17
        /*00ee*/ 	.short	(.L_22317 - .L_22316)
.L_22316:
        /*00f0*/ 	.word	0x00000000
        /*00f4*/ 	.short	0x0006
        /*00f6*/ 	.short	0x0028
        /*00f8*/ 	.byte	0x00, 0xf0, 0x21, 0x00


	//----- nvinfo : EIATTR_KPARAM_INFO
	.align		4
.L_22317:
        /*00fc*/ 	.byte	0x04, 0x17
        /*00fe*/ 	.short	(.L_22319 - .L_22318)
.L_22318:
        /*0100*/ 	.word	0x00000000
        /*0104*/ 	.short	0x0005
        /*0106*/ 	.short	0x0024
        /*0108*/ 	.byte	0x00, 0xf0, 0x11, 0x00


	//----- nvinfo : EIATTR_KPARAM_INFO
	.align		4
.L_22319:
        /*010c*/ 	.byte	0x04, 0x17
        /*010e*/ 	.short	(.L_22321 - .L_22320)
.L_22320:
        /*0110*/ 	.word	0x00000000
        /*0114*/ 	.short	0x0004
        /*0116*/ 	.short	0x0020
        /*0118*/ 	.byte	0x00, 0xf0, 0x11, 0x00


	//----- nvinfo : EIATTR_KPARAM_INFO
	.align		4
.L_22321:
        /*011c*/ 	.byte	0x04, 0x17
        /*011e*/ 	.short	(.L_22323 - .L_22322)
.L_22322:
        /*0120*/ 	.word	0x00000000
        /*0124*/ 	.short	0x0003
        /*0126*/ 	.short	0x0018
        /*0128*/ 	.byte	0x00, 0xf0, 0x21, 0x00


	//----- nvinfo : EIATTR_KPARAM_INFO
	.align		4
.L_22323:
        /*012c*/ 	.byte	0x04, 0x17
        /*012e*/ 	.short	(.L_22325 - .L_22324)
.L_22324:
        /*0130*/ 	.word	0x00000000
        /*0134*/ 	.short	0x0002
        /*0136*/ 	.short	0x0010
        /*0138*/ 	.byte	0x00, 0xf0, 0x21, 0x00


	//----- nvinfo : EIATTR_KPARAM_INFO
	.align		4
.L_22325:
        /*013c*/ 	.byte	0x04, 0x17
        /*013e*/ 	.short	(.L_22327 - .L_22326)
.L_22326:
        /*0140*/ 	.word	0x00000000
        /*0144*/ 	.short	0x0001
        /*0146*/ 	.short	0x0008
        /*0148*/ 	.byte	0x00, 0xf0, 0x21, 0x00


	//----- nvinfo : EIATTR_KPARAM_INFO
	.align		4
.L_22327:
        /*014c*/ 	.byte	0x04, 0x17
        /*014e*/ 	.short	(.L_22329 - .L_22328)
.L_22328:
        /*0150*/ 	.word	0x00000000
        /*0154*/ 	.short	0x0000
        /*0156*/ 	.short	0x0000
        /*0158*/ 	.byte	0x00, 0xf0, 0x21, 0x00


	//----- nvinfo : EIATTR_MAXREG_COUNT
	.align		4
.L_22329:
        /*015c*/ 	.byte	0x03, 0x1b
        /*015e*/ 	.short	0x00ff


	//----- nvinfo : EIATTR_NUM_BARRIERS
	.align		4
        /*0160*/ 	.byte	0x02, 0x4c
        /*0162*/ 	.byte	0x01
	.zero		1


	//----- nvinfo : EIATTR_MERCURY_ISA_VERSION
	.align		4
        /*0164*/ 	.byte	0x03, 0x5f
        /*0166*/ 	.short	0x0000


	//----- nvinfo : EIATTR_COOP_GROUP_MASK_REGIDS
	.align		4
        /*0168*/ 	.byte	0x04, 0x29
        /*016a*/ 	.short	(.L_22331 - .L_22330)


	//   ....[0]....
.L_22330:
        /*016c*/ 	.word	0xffffffff


	//   ....[1]....
        /*0170*/ 	.word	0xffffffff


	//   ....[2]....
        /*0174*/ 	.word	0xffffffff


	//   ....[3]....
        /*0178*/ 	.word	0xffffffff


	//   ....[4]....
        /*017c*/ 	.word	0xffffffff


	//   ....[5]....
        /*0180*/ 	.word	0xffffffff


	//   ....[6]....
        /*0184*/ 	.word	0xffffffff


	//   ....[7]....
        /*0188*/ 	.word	0xffffffff


	//   ....[8]....
        /*018c*/ 	.word	0xffffffff


	//   ....[9]....
        /*0190*/ 	.word	0xffffffff


	//   ....[10]....
        /*0194*/ 	.word	0xffffffff


	//   ....[11]....
        /*0198*/ 	.word	0xffffffff


	//   ....[12]....
        /*019c*/ 	.word	0xffffffff


	//   ....[13]....
        /*01a0*/ 	.word	0xffffffff


	//   ....[14]....
        /*01a4*/ 	.word	0xffffffff


	//   ....[15]....
        /*01a8*/ 	.word	0xffffffff


	//   ....[16]....
        /*01ac*/ 	.word	0xffffffff


	//   ....[17]....
        /*01b0*/ 	.word	0xffffffff


	//   ....[18]....
        /*01b4*/ 	.word	0xffffffff


	//   ....[19]....
        /*01b8*/ 	.word	0xffffffff


	//   ....[20]....
        /*01bc*/ 	.word	0xffffffff


	//   ....[21]....
        /*01c0*/ 	.word	0xffffffff


	//   ....[22]....
        /*01c4*/ 	.word	0xffffffff


	//   ....[23]....
        /*01c8*/ 	.word	0xffffffff


	//   ....[24]....
        /*01cc*/ 	.word	0xffffffff


	//   ....[25]....
        /*01d0*/ 	.word	0xffffffff


	//   ....[26]....
        /*01d4*/ 	.word	0xffffffff


	//   ....[27]....
        /*01d8*/ 	.word	0xffffffff


	//   ....[28]....
        /*01dc*/ 	.word	0xffffffff


	//   ....[29]....
        /*01e0*/ 	.word	0xffffffff


	//   ....[30]....
        /*01e4*/ 	.word	0xffffffff


	//   ....[31]....
        /*01e8*/ 	.word	0xffffffff


	//   ....[32]....
        /*01ec*/ 	.word	0xffffffff


	//   ....[33]....
        /*01f0*/ 	.word	0xffffffff


	//   ....[34]....
        /*01f4*/ 	.word	0xffffffff


	//   ....[35]....
        /*01f8*/ 	.word	0xffffffff


	//----- nvinfo : EIATTR_COOP_GROUP_INSTR_OFFSETS
	.align		4
.L_22331:
        /*01fc*/ 	.byte	0x04, 0x28
        /*01fe*/ 	.short	(.L_22333 - .L_22332)


	//   ....[0]....
.L_22332:
        /*0200*/ 	.word	0x00003310


	//   ....[1]....
        /*0204*/ 	.word	0x00003380


	//   ....[2]....
        /*0208*/ 	.word	0x000033a0


	//   ....[3]....
        /*020c*/ 	.word	0x000033c0


	//   ....[4]....
        /*0210*/ 	.word	0x000033e0


	//   ....[5]....
        /*0214*/ 	.word	0x00003440


	//   ....[6]....
        /*0218*/ 	.word	0x00003470


	//   ....[7]....
        /*021c*/ 	.word	0x000034a0


	//   ....[8]....
        /*0220*/ 	.word	0x00004260


	//   ....[9]....
        /*0224*/ 	.word	0x000042c0


	//   ....[10]....
        /*0228*/ 	.word	0x000042f0


	//   ....[11]....
        /*022c*/ 	.word	0x00004310


	//   ....[12]....
        /*0230*/ 	.word	0x00004330


	//   ....[13]....
        /*0234*/ 	.word	0x00004380


	//   ....[14]....
        /*0238*/ 	.word	0x000043a0


	//   ....[15]....
        /*023c*/ 	.word	0x000043c0


	//   ....[16]....
        /*0240*/ 	.word	0x000076a0


	//   ....[17]....
        /*0244*/ 	.word	0x000076c0


	//   ....[18]....
        /*0248*/ 	.word	0x000076d0


	//   ....[19]....
        /*024c*/ 	.word	0x000076e0


	//   ....[20]....
        /*0250*/ 	.word	0x000076f0


	//   ....[21]....
        /*0254*/ 	.word	0x00007700


	//   ....[22]....
        /*0258*/ 	.word	0x00007710


	//   ....[23]....
        /*025c*/ 	.word	0x00007730


	//   ....[24]....
        /*0260*/ 	.word	0x00007750


	//   ....[25]....
        /*0264*/ 	.word	0x00007770


	//   ....[26]....
        /*0268*/ 	.word	0x000077a0


	//   ....[27]....
        /*026c*/ 	.word	0x000077d0


	//   ....[28]....
        /*0270*/ 	.word	0x000077f0


	//   ....[29]....
        /*0274*/ 	.word	0x00007810


	//   ....[30]....
        /*0278*/ 	.word	0x00007840


	//   ....[31]....
        /*027c*/ 	.word	0x00007870


	//   ....[32]....
        /*0280*/ 	.word	0x000078a0


	//   ....[33]....
        /*0284*/ 	.word	0x000078e0


	//   ....[34]....
        /*0288*/ 	.word	0x00007920


	//   ....[35]....
        /*028c*/ 	.word	0x00007960


	//----- nvinfo : EIATTR_EXIT_INSTR_OFFSETS
	.align		4
.L_22333:
        /*0290*/ 	.byte	0x04, 0x1c
        /*0292*/ 	.short	(.L_22335 - .L_22334)


	//   ....[0]....
.L_22334:
        /*0294*/ 	.word	0x00007ed0


	//   ....[1]....
        /*0298*/ 	.word	0x00007fd0


	//   ....[2]....
        /*029c*/ 	.word	0x00008430


	//----- nvinfo : EIATTR_CTAIDZ_USED
	.align		4
.L_22335:
        /*02a0*/ 	.byte	0x01, 0x04
	.zero		2


	//----- nvinfo : EIATTR_CRS_STACK_SIZE
	.align		4
        /*02a4*/ 	.byte	0x04, 0x1e
        /*02a6*/ 	.short	(.L_22337 - .L_22336)
.L_22336:
        /*02a8*/ 	.word	0x00000000
.L_22337:


//--------------------- .nv.info._ZN4vllm25paged_attention_v1_kernelI13__nv_bfloat16S1_Li64ELi32ELi128ELNS_18Fp8KVCacheDataTypeE0ELb0EEEvPT_PKS3_PKT0_S9_ifPKiSB_iPKfiiiSD_SD_iiiii --------------------------
	.section	.nv.info._ZN4vllm25paged_attention_v1_kernelI13__nv_bfloat16S1_Li64ELi32ELi128ELNS_18Fp8KVCacheDataTypeE0ELb0EEEvPT_PKS3_PKT0_S9_ifPKiSB_iPKfiiiSD_SD_iiiii,"",@"SHT_CUDA_INFO"
	.sectionflags	@""
	.align	4


	//----- nvinfo : EIATTR_CUDA_API_VERSION
	.align		4
        /*0000*/ 	.byte	0x04, 0x37
        /*0002*/ 	.short	(.L_22339 - .L_22338)
.L_22338:
        /*0004*/ 	.word	0x00000082


	//----- nvinfo : EIATTR_SW2861232_WAR
	.align		4
.L_22339:
        /*0008*/ 	.byte	0x01, 0x35
	.zero		2


	//----- nvinfo : EIATTR_PARAM_CBANK
	.align		4
        /*000c*/ 	.byte	0x04, 0x0a
        /*000e*/ 	.short	(.L_22341 - .L_22340)
	.align		4
.L_22340:
        /*0010*/ 	.word	index@(.nv.constant0._ZN4vllm25paged_attention_v1_kernelI13__nv_bfloat16S1_Li64ELi32ELi128ELNS_18Fp8KVCacheDataTypeE0ELb0EEEvPT_PKS3_PKT0_S9_ifPKiSB_iPKfiiiSD_SD_iiiii)
        /*0014*/ 	.short	0x0160
        /*0016*/ 	.short	0x007c


	//----- nvinfo : EIATTR_CBANK_PARAM_SIZE
	.align		4
.L_22341:
        /*0018*/ 	.byte	0x03, 0x19
        /*001a*/ 	.short	0x007c


	//----- nvinfo : EIATTR_KPARAM_INFO
	.align		4
        /*001c*/ 	.byte	0x04, 0x17
        /*001e*/ 	.short	(.L_22343 - .L_22342)
.L_22342:
        /*0020*/ 	.word	0x00000000
        /*0024*/ 	.short	0x0013
        /*0026*/ 	.short	0x0078
        /*0028*/ 	.byte	0x00, 0xf0, 0x11, 0x00


	//----- nvinfo : EIATTR_KPARAM_INFO
	.align		4
.L_22343:
        /*002c*/ 	.byte	0x04, 0x17
        /*002e*/ 	.short	(.L_22345 - .L_22344)
.L_22344:
        /*0030*/ 	.word	0x00000000
        /*0034*/ 	.short	0x0012
        /*0036*/ 	.short	0x0074
        /*0038*/ 	.byte	0x00, 0xf0, 0x11, 0x00


	//----- nvinfo : EIATTR_KPARAM_INFO
	.align		4
.L_22345:
        /*003c*/ 	.byte	0x04, 0x17
        /*003e*/ 	.short	(.L_22347 - .L_22346)
.L_22346:
        /*0040*/ 	.word	0x00000000
        /*0044*/ 	.short	0x0011
        /*0046*/ 	.short	0x0070
        /*0048*/ 	.byte	0x00, 0xf0, 0x11, 0x00


	//----- nvinfo : EIATTR_KPARAM_INFO
	.align		4
.L_22347:
        /*004c*/ 	.byte	0x04, 0x17
        /*004e*/ 	.short	(.L_22349 - .L_22348)
.L_22348:
        /*0050*/ 	.word	0x00000000
        /*0054*/ 	.short	0x0010
        /*0056*/ 	.short	0x006c
        /*0058*/ 	.byte	0x00, 0xf0, 0x11, 0x00


	//----- nvinfo : EIATTR_KPARAM_INFO
	.align		4
.L_22349:
        /*005c*/ 	.byte	0x04, 0x17
        /*005e*/ 	.short	(.L_22351 - .L_22350)
.L_22350:
        /*0060*/ 	.word	0x00000000
        /*0064*/ 	.short	0x000f
        /*0066*/ 	.short	0x0068
        /*0068*/ 	.byte	0x00, 0xf0, 0x11, 0x00


	//----- nvinfo : EIATTR_KPARAM_INFO
	.align		4
.L_22351:
        /*006c*/ 	.byte	0x04, 0x17
        /*006e*/ 	.short	(.L_22353 - .L_22352)
.L_22352:
        /*0070*/ 	.word	0x00000000
        /*0074*/ 	.short	0x000e
        /*0076*/ 	.short	0x0060
        /*0078*/ 	.byte	0x00, 0xf0, 0x21, 0x00


	//----- nvinfo : EIATTR_KPARAM_INFO
	.align		4
.L_22353:
        /*007c*/ 	.byte	0x04, 0x17
        /*007e*/ 	.short	(.L_22355 - .L_22354)
.L_22354:
        /*0080*/ 	.word	0x00000000
        /*0084*/ 	.short	0x000d
        /*0086*/ 	.short	0x0058
        /*0088*/ 	.byte	0x00, 0xf0, 0x21, 0x00


	//----- nvinfo : EIATTR_KPARAM_INFO
	.align		4
.L_22355:
        /*008c*/ 	.byte	0x04, 0x17
        /*008e*/ 	.short	(.L_22357 - .L_22356)
.L_22356:
        /*0090*/ 	.word	0x00000000
        /*0094*/ 	.short	0x000c
        /*0096*/ 	.short	0x0050
        /*0098*/ 	.byte	0x00, 0xf0, 0x11, 0x00


	//----- nvinfo : EIATTR_KPARAM_INFO
	.align		4
.L_22357:
        /*009c*/ 	.byte	0x04, 0x17
        /*009e*/ 	.short	(.L_22359 - .L_22358)
.L_22358:
        /*00a0*/ 	.word	0x00000000
        /*00a4*/ 	.short	0x000b
        /*00a6*/ 	.short	0x004c
        /*00a8*/ 	.byte	0x00, 0xf0, 0x11, 0x00


	//----- nvinfo : EIATTR_KPARAM_INFO
	.align		4
.L_22359:
        /*00ac*/ 	.byte	0x04, 0x17
        /*00ae*/ 	.short	(.L_22361 - .L_22360)
.L_22360:
        /*00b0*/ 	.word	0x00000000
        /*00b4*/ 	.short	0x000a
        /*00b6*/ 	.short	0x0048
        /*00b8*/ 	.byte	0x00, 0xf0, 0x11, 0x00


	//----- nvinfo : EIATTR_KPARAM_INFO
	.align		4
.L_22361:
        /*00bc*/ 	.byte	0x04, 0x17
        /*00be*/ 	.short	(.L_22363 - .L_22362)
.L_22362:
        /*00c0*/ 	.word	0x00000000
        /*00c4*/ 	.short	0x0009
        /*00c6*/ 	.short	0x0040
        /*00c8*/ 	.byte	0x00, 0xf0, 0x21, 0x00


	//----- nvinfo : EIATTR_KPARAM_INFO
	.align		4
.L_22363:
        /*00cc*/ 	.byte	0x04, 0x17
        /*00ce*/ 	.short	(.L_22365 - .L_22364)
.L_22364:
        /*00d0*/ 	.word	0x00000000
        /*00d4*/ 	.short	0x0008
        /*00d6*/ 	.short	0x0038
        /*00d8*/ 	.byte	0x00, 0xf0, 0x11, 0x00


	//----- nvinfo : EIATTR_KPARAM_INFO
	.align		4
.L_22365:
        /*00dc*/ 	.byte	0x04, 0x17
        /*00de*/ 	.short	(.L_22367 - .L_22366)
.L_22366:
        /*00e0*/ 	.word	0x00000000
        /*00e4*/ 	.short	0x0007
        /*00e6*/ 	.short	0x0030
        /*00e8*/ 	.byte	0x00, 0xf0, 0x21, 0x00


	//----- nvinfo : EIATTR_KPARAM_INFO
	.align		4
.L_22367:
        /*00ec*/ 	.byte	0x04, 0x17
        /*00ee*/ 	.short	(.L_22369 - .L_22368)
.L_22368:
        /*00f0*/ 	.word	0x00000000
        /*00f4*/ 	.short	0x0006
        /*00f6*/ 	.short	0x0028
        /*00f8*/ 	.byte	0x00, 0xf0, 0x21, 0x00


	//----- nvinfo : EIATTR_KPARAM_INFO
	.align		4
.L_22369:
        /*00fc*/ 	.byte	0x04, 0x17
        /*00fe*/ 	.short	(.L_22371 - .L_22370)
.L_22370:
        /*0100*/ 	.word	0x00000000
        /*0104*/ 	.short	0x0005
        /*0106*/ 	.short	0x0024
        /*0108*/ 	.byte	0x00, 0xf0, 0x11, 0x00


	//----- nvinfo : EIATTR_KPARAM_INFO
	.align		4
.L_22371:
        /*010c*/ 	.byte	0x04, 0x17
        /*010e*/ 	.short	(.L_22373 - .L_22372)
.L_22372:
        /*0110*/ 	.word	0x00000000
        /*0114*/ 	.short	0x0004
        /*0116*/ 	.short	0x0020
        /*0118*/ 	.byte	0x00, 0xf0, 0x11, 0x00


	//----- nvinfo : EIATTR_KPARAM_INFO
	.align		4
.L_22373:
        /*011c*/ 	.byte	0x04, 0x17
        /*011e*/ 	.short	(.L_22375 - .L_22374)
.L_22374:
        /*0120*/ 	.word	0x00000000
        /*0124*/ 	.short	0x0003
        /*0126*/ 	.short	0x0018
        /*0128*/ 	.byte	0x00, 0xf0, 0x21, 0x00


	//----- nvinfo : EIATTR_KPARAM_INFO
	.align		4
.L_22375:
        /*012c*/ 	.byte	0x04, 0x17
        /*012e*/ 	.short	(.L_22377 - .L_22376)
.L_22376:
        /*0130*/ 	.word	0x00000000
        /*0134*/ 	.short	0x0002
        /*0136*/ 	.short	0x0010
        /*0138*/ 	.byte	0x00, 0xf0, 0x21, 0x00


	//----- nvinfo : EIATTR_KPARAM_INFO
	.align		4
.L_22377:
        /*013c*/ 	.byte	0x04, 0x17
        /*013e*/ 	.short	(.L_22379 - .L_22378)
.L_22378:
        /*0140*/ 	.word	0x00000000
        /*0144*/ 	.short	0x0001
        /*0146*/ 	.short	0x0008
        /*0148*/ 	.byte	0x00, 0xf0, 0x21, 0x00


	//----- nvinfo : EIATTR_KPARAM_INFO
	.align		4
.L_22379:
        /*014c*/ 	.byte	0x04, 0x17
        /*014e*/ 	.short	(.L_22381 - .L_22380)
.L_22380:
        /*0150*/ 	.word	0x00000000
        /*0154*/ 	.short	0x0000
        /*0156*/ 	.short	0x0000
        /*0158*/ 	.byte	0x00, 0xf0, 0x21, 0x00


	//----- nvinfo : EIATTR_MAXREG_COUNT
	.align		4
.L_22381:
        /*015c*/ 	.byte	0x03, 0x1b
        /*015e*/ 	.short	0x00ff


	//----- nvinfo : EIATTR_NUM_BARRIERS
	.align		4
        /*0160*/ 	.byte	0x02, 0x4c
        /*0162*/ 	.byte	0x01
	.zero		1


	//----- nvinfo : EIATTR_MERCURY_ISA_VERSION
	.align		4
        /*0164*/ 	.byte	0x03, 0x5f
        /*0166*/ 	.short	0x0000


	//----- nvinfo : EIATTR_COOP_GROUP_MASK_REGIDS
	.align		4
        /*0168*/ 	.byte	0x04, 0x29
        /*016a*/ 	.short	(.L_22383 - .L_22382)


	//   ....[0]....
.L_22382:
        /*016c*/ 	.word	0xffffffff


	//   ....[1]....
        /*0170*/ 	.word	0xffffffff


	//   ....[2]....
        /*0174*/ 	.word	0xffffffff


	//   ....[3]....
        /*0178*/ 	.word	0xffffffff


	//   ....[4]....
        /*017c*/ 	.word	0xffffffff


	//   ....[5]....
        /*0180*/ 	.word	0xffffffff


	//   ....[6]....
        /*0184*/ 	.word	0xffffffff


	//   ....[7]....
        /*0188*/ 	.word	0xffffffff


	//   ....[8]....
        /*018c*/ 	.word	0xffffffff


	//   ....[9]....
        /*0190*/ 	.word	0xffffffff


	//   ....[10]....
        /*0194*/ 	.word	0xffffffff


	//   ....[11]....
        /*0198*/ 	.word	0xffffffff


	//   ....[12]....
        /*019c*/ 	.word	0xffffffff


	//   ....[13]....
        /*01a0*/ 	.word	0xffffffff


	//   ....[14]....
        /*01a4*/ 	.word	0xffffffff


	//   ....[15]....
        /*01a8*/ 	.word	0xffffffff


	//   ....[16]....
        /*01ac*/ 	.word	0xffffffff


	//   ....[17]....
        /*01b0*/ 	.word	0xffffffff


	//   ....[18]....
        /*01b4*/ 	.word	0xffffffff


	//   ....[19]....
        /*01b8*/ 	.word	0xffffffff


	//   ....[20]....
        /*01bc*/ 	.word	0xffffffff


	//   ....[21]....
        /*01c0*/ 	.word	0xffffffff


	//   ....[22]....
        /*01c4*/ 	.word	0xffffffff


	//   ....[23]....
        /*01c8*/ 	.word	0xffffffff


	//   ....[24]....
        /*01cc*/ 	.word	0xffffffff


	//   ....[25]....
        /*01d0*/ 	.word	0xffffffff


	//   ....[26]....
        /*01d4*/ 	.word	0xffffffff


	//   ....[27]....
        /*01d8*/ 	.word	0xffffffff


	//   ....[28]....
        /*01dc*/ 	.word	0xffffffff


	//   ....[29]....
        /*01e0*/ 	.word	0xffffffff


	//   ....[30]....
        /*01e4*/ 	.word	0xffffffff


	//   ....[31]....
        /*01e8*/ 	.word	0xffffffff


	//----- nvinfo : EIATTR_COOP_GROUP_INSTR_OFFSETS
	.align		4
.L_22383:
        /*01ec*/ 	.byte	0x04, 0x28
        /*01ee*/ 	.short	(.L_22385 - .L_22384)


	//   ....[0]....
.L_22384:
        /*01f0*/ 	.word	0x00002bf0


	//   ....[1]....
        /*01f4*/ 	.word	0x00002c60


	//   ....[2]....
        /*01f8*/ 	.word	0x00002c80


	//   ....[3]....
        /*01fc*/ 	.word	0x00002ca0


	//   ....[4]....
        /*0200*/ 	.word	0x00002cc0


	//   ....[5]....
        /*0204*/ 	.word	0x00002d10


	//   ....[6]....
        /*0208*/ 	.word	0x00002d30


	//   ....[7]....
        /*020c*/ 	.word	0x00002d70


	//   ....[8]....
        /*0210*/ 	.word	0x00003b40


	//   ....[9]....
        /*0214*/ 	.word	0x00003ba0


	//   ....[10]....
        /*0218*/ 	.word	0x00003bd0


	//   ....[11]....
        /*021c*/ 	.word	0x00003bf0


	//   ....[12]....
        /*0220*/ 	.word	0x00003c10


	//   ....[13]....
        /*0224*/ 	.word	0x00003c60


	//   ....[14]....
        /*0228*/ 	.word	0x00003c80


	//   ....[15]....
        /*022c*/ 	.word	0x00003ca0


	//   ....[16]....
        /*0230*/ 	.word	0x00006770


	//   ....[17]....
        /*0234*/ 	.word	0x000067a0


	//   ....[18]....
        /*0238*/ 	.word	0x000067d0


	//   ....[19]....
        /*023c*/ 	.word	0x00006800


	//   ....[20]....
        /*0240*/ 	.word	0x00006820


	//   ....[21]....
        /*0244*/ 	.word	0x00006830


	//   ....[22]....
        /*0248*/ 	.word	0x00006840


	//   ....[23]....
        /*024c*/ 	.word	0x00006860


	//   ....[24]....
        /*0250*/ 	.word	0x00006890


	//   ....[25]....
        /*0254*/ 	.word	0x000068d0


	//   ....[26]....
        /*0258*/ 	.word	0x00006900


	//   ....[27]....
        /*025c*/ 	.word	0x00006930


	//   ....[28]....
        /*0260*/ 	.word	0x00006960


	//   ....[29]....
        /*0264*/ 	.word	0x00006990


	//   ....[30]....
        /*0268*/ 	.word	0x000069c0


	//   ....[31]....
        /*026c*/ 	.word	0x000069e0


	//----- nvinfo : EIATTR_EXIT_INSTR_OFFSETS
	.align		4
.L_22385:
        /*0270*/ 	.byte	0x04, 0x1c
        /*0272*/ 	.short	(.L_22387 - .L_22386)


	//   ....[0]....
.L_22386:
        /*0274*/ 	.word	0x00006e00


	//   ....[1]....
        /*0278*/ 	.word	0x00006f10


	//   ....[2]....
        /*027c*/ 	.word	0x00007290


	//----- nvinfo : EIATTR_CTAIDZ_USED
	.align		4
.L_22387:
        /*0280*/ 	.byte	0x01, 0x04
	.zero		2


	//----- nvinfo : EIATTR_CRS_STACK_SIZE
	.align		4
        /*0284*/ 	.byte	0x04, 0x1e
        /*0286*/ 	.short	(.L_22389 - .L_22388)
.L_22388:
        /*0288*/ 	.word	0x00000000
.L_22389:


//--------------------- .nv.info._ZN4vllm25paged_attention_v1_kernelI13__nv_bfloat16S1_Li32ELi32ELi128ELNS_18Fp8KVCacheDataTypeE0ELb0EEEvPT_PKS3_PKT0_S9_ifPKiSB_iPKfiiiSD_SD_iiiii --------------------------
	.section	.nv.info._ZN4vllm25paged_attention_v1_kernelI13__nv_bfloat16S1_Li32ELi32ELi128ELNS_18Fp8KVCacheDataTypeE0ELb0EEEvPT_PKS3_PKT0_S9_ifPKiSB_iPKfiiiSD_SD_iiiii,"",@"SHT_CUDA_INFO"
	.sectionflags	@""
	.align	4


	//----- nvinfo : EIATTR_CUDA_API_VERSION
	.align		4
        /*0000*/ 	.byte	0x04, 0x37
        /*0002*/ 	.short	(.L_22391 - .L_22390)
.L_22390:
        /*0004*/ 	.word	0x00000082


	//----- nvinfo : EIATTR_SW2861232_WAR
	.align		4
.L_22391:
        /*0008*/ 	.byte	0x01, 0x35
	.zero		2


	//----- nvinfo : EIATTR_PARAM_CBANK
	.align		4
        /*000c*/ 	.byte	0x04, 0x0a
        /*000e*/ 	.short	(.L_22393 - .L_22392)
	.align		4
.L_22392:
        /*0010*/ 	.word	index@(.nv.constant0._ZN4vllm25paged_attention_v1_kernelI13__nv_bfloat16S1_Li32ELi32ELi128ELNS_18Fp8KVCacheDataTypeE0ELb0EEEvPT_PKS3_PKT0_S9_ifPKiSB_iPKfiiiSD_SD_iiiii)
        /*0014*/ 	.short	0x0160
        /*0016*/ 	.short	0x007c


	//----- nvinfo : EIATTR_CBANK_PARAM_SIZE
	.align		4
.L_22393:
        /*0018*/ 	.byte	0x03, 0x19
        /*001a*/ 	.short	0x007c


	//----- nvinfo : EIATTR_KPARAM_INFO
	.align		4
        /*001c*/ 	.byte	0x04, 0x17
        /*001e*/ 	.short	(.L_22395 - .L_22394)
.L_22394:
        /*0020*/ 	.word	0x00000000
        /*0024*/ 	.short	0x0013
        /*0026*/ 	.short	0x0078
        /*0028*/ 	.byte	0x00, 0xf0, 0x11, 0x00


	//----- nvinfo : EIATTR_KPARAM_INFO
	.align		4
.L_22395:
        /*002c*/ 	.byte	0x04, 0x17
        /*002e*/ 	.short	(.L_22397 - .L_22396)
.L_22396:
        /*0030*/ 	.word	0x00000000
        /*0034*/ 	.short	0x0012
        /*0036*/ 	.short	0x0074
        /*0038*/ 	.byte	0x00, 0xf0, 0x11, 0x00


	//----- nvinfo : EIATTR_KPARAM_INFO
	.align		4
.L_22397:
        /*003c*/ 	.byte	0x04, 0x17
        /*003e*/ 	.short	(.L_22399 - .L_22398)
.L_22398:
        /*0040*/ 	.word	0x00000000
        /*0044*/ 	.short	0x0011
        /*0046*/ 	.short	0x0070
        /*0048*/ 	.byte	0x00, 0xf0, 0x11, 0x00


	//----- nvinfo : EIATTR_KPARAM_INFO
	.align		4
.L_22399:
        /*004c*/ 	.byte	0x04, 0x17
        /*004e*/ 	.short	(.L_22401 - .L_22400)
.L_22400:
        /*0050*/ 	.word	0x00000000
        /*0054*/ 	.short	0x0010
        /*0056*/ 	.short	0x006c
        /*0058*/ 	.byte	0x00, 0xf0, 0x11, 0x00


	//----- nvinfo : EIATTR_KPARAM_INFO
	.align		4
.L_22401:
        /*005c*/ 	.byte	0x04, 0x17
        /*005e*/ 	.short	(.L_22403 - .L_22402)
.L_22402:
        /*0060*/ 	.word	0x00000000
        /*0064*/ 	.short	0x000f
        /*0066*/ 	.short	0x0068
        /*0068*/ 	.byte	0x00, 0xf0, 0x11, 0x00


	//----- nvinfo : EIATTR_KPARAM_INFO
	.align		4
.L_22403:
        /*006c*/ 	.byte	0x04, 0x17
        /*006e*/ 	.short	(.L_22405 - .L_22404)
.L_22404:
        /*0070*/ 	.word	0x00000000
        /*0074*/ 	.short	0x000e
        /*0076*/ 	.short	0x0060
        /*0078*/ 	.byte	0x00, 0xf0, 0x21, 0x00


	//----- nvinfo : EIATTR_KPARAM_INFO
	.align		4
.L_22405:
        /*007c*/ 	.byte	0x04, 0x17
        /*007e*/ 	.short	(.L_22407 - .L_22406)
.L_22406:
        /*0080*/ 	.word	0x00000000
        /*0084*/ 	.short	0x000d
        /*0086*/ 	.short	0x0058
        /*0088*/ 	.byte	0x00, 0xf0, 0x21, 0x00


	//----- nvinfo : EIATTR_KPARAM_INFO
	.align		4
.L_22407:
        /*008c*/ 	.byte	0x04, 0x17
        /*008e*/ 	.short	(.L_22409 - .L_22408)
.L_22408:
        /*0090*/ 	.word	0x00000000
        /*0094*/ 	.short	0x000c
        /*0096*/ 	.short	0x0050
        /*0098*/ 	.byte	0x00, 0xf0, 0x11, 0x00


	//----- nvinfo : EIATTR_KPARAM_INFO
	.align		4
.L_22409:
        /*009c*/ 	.byte	0x04, 0x17
        /*009e*/ 	.short	(.L_22411 - .L_22410)
.L_22410:
        /*00a0*/ 	.word	0x00000000
        /*00a4*/ 	.short	0x000b
        /*00a6*/ 	.short	0x004c
        /*00a8*/ 	.byte	0x00, 0xf0, 0x11, 0x00


	//----- nvinfo : EIATTR_KPARAM_INFO
	.align		4
.L_22411:
        /*00ac*/ 	.byte	0x04, 0x17
        /*00ae*/ 	.short	(.L_22413 - .L_22412)
.L_22412:
        /*00b0*/ 	.word	0x00000000
        /*00b4*/ 	.short	0x000a
        /*00b6*/ 	.short	0x0048
        /*00b8*/ 	.byte	0x00, 0xf0, 0x11, 0x00


	//----- nvinfo : EIATTR_KPARAM_INFO
	.align		4
.L_22413:
        /*00bc*/ 	.byte	0x04, 0x17
        /*00be*/ 	.short	(.L_22415 - .L_22414)
.L_22414:
        /*00c0*/ 	.word	0x00000000
        /*00c4*/ 	.short	0x0009
        /*00c6*/ 	.short	0x0040
        /*00c8*/ 	.byte	0x00, 0xf0, 0x21, 0x00


	//----- nvinfo : EIATTR_KPARAM_INFO
	.align		4
.L_22415:
        /*00cc*/ 	.byte	0x04, 0x17
        /*00ce*/ 	.short	(.L_22417 - .L_22416)
.L_22416:
        /*00d0*/ 	.word	0x00000000
        /*00d4*/ 	.short	0x0008
        /*00d6*/ 	.short	0x0038
        /*00d8*/ 	.byte	0x00, 0xf0, 0x11, 0x00


	//----- nvinfo : EIATTR_KPARAM_INFO
	.align		4
.L_22417:
        /*00dc*/ 	.byte	0x04, 0x17
        /*00de*/ 	.short	(.L_22419 - .L_22418)
.L_22418:
        /*00e0*/ 	.word	0x00000000
        /*00e4*/ 	.short	0x0007
        /*00e6*/ 	.short	0x0030
        /*00e8*/ 	.byte	0x00, 0xf0, 0x21, 0x00


	//----- nvinfo : EIATTR_KPARAM_INFO
	.align		4
.L_22419:
        /*00ec*/ 	.byte	0x04, 0x17
        /*00ee*/ 	.short	(.L_22421 - .L_22420)
.L_22420:
        /*00f0*/ 	.word	0x00000000
        /*00f4*/ 	.short	0x0006
        /*00f6*/ 	.short	0x0028
        /*00f8*/ 	.byte	0x00, 0xf0, 0x21, 0x00


	//----- nvinfo : EIATTR_KPARAM_INFO
	.align		4
.L_22421:
        /*00fc*/ 	.byte	0x04, 0x17
        /*00fe*/ 	.short	(.L_22423 - .L_22422)
.L_22422:
        /*0100*/ 	.word	0x00000000
        /*0104*/ 	.short	0x0005
        /*0106*/ 	.short	0x0024
        /*0108*/ 	.byte	0x00, 0xf0, 0x11, 0x00


	//----- nvinfo : EIATTR_KPARAM_INFO
	.align		4
.L_22423:
        /*010c*/ 	.byte	0x04, 0x17
        /*010e*/ 	.short	(.L_22425 - .L_22424)
.L_22424:
        /*0110*/ 	.word	0x00000000
        /*0114*/ 	.short	0x0004
        /*0116*/ 	.short	0x0020
        /*0118*/ 	.byte	0x00, 0xf0, 0x11, 0x00


	//----- nvinfo : EIATTR_KPARAM_INFO
	.align		4
.L_22425:
        /*011c*/ 	.byte	0x04, 0x17
        /*011e*/ 	.short	(.L_22427 - .L_22426)
.L_22426:
        /*0120*/ 	.word	0x00000000
        /*0124*/ 	.short	0x0003
        /*0126*/ 	.short	0x0018
        /*0128*/ 	.byte	0x00, 0xf0, 0x21, 0x00


	//----- nvinfo : EIATTR_KPARAM_INFO
	.align		4
.L_22427:
        /*012c*/ 	.byte	0x04, 0x17
        /*012e*/ 	.short	(.L_22429 - .L_22428)
.L_22428:
        /*0130*/ 	.word	0x00000000
        /*0134*/ 	.short	0x0002
        /*0136*/ 	.short	0x0010
        /*0138*/ 	.byte	0x00, 0xf0, 0x21, 0x00


	//----- nvinfo : EIATTR_KPARAM_INFO
	.align		4
.L_22429:
        /*013c*/ 	.byte	0x04, 0x17
        /*013e*/ 	.short	(.L_22431 - .L_22430)
.L_22430:
        /*0140*/ 	.word	0x00000000
        /*0144*/ 	.short	0x0001
        /*0146*/ 	.short	0x0008
        /*0148*/ 	.byte	0x00, 0xf0, 0x21, 0x00


	//----- nvinfo : EIATTR_KPARAM_INFO
	.align		4
.L_22431:
        /*014c*/ 	.byte	0x04, 0x17
        /*014e*/ 	.short	(.L_22433 - .L_22432)
.L_22432:
        /*0150*/ 	.word	0x00000000
        /*0154*/ 	.short	0x0000
        /*0156*/ 	.short	0x0000
        /*0158*/ 	.byte	0x00, 0xf0, 0x21, 0x00


	//----- nvinfo : EIATTR_MAXREG_COUNT
	.align		4
.L_22433:
        /*015c*/ 	.byte	0x03, 0x1b
        /*015e*/ 	.short	0x00ff


	//----- nvinfo : EIATTR_NUM_BARRIERS
	.align		4
        /*0160*/ 	.byte	0x02, 0x4c
        /*0162*/ 	.byte	0x01
	.zero		1


	//----- nvinfo : EIATTR_MERCURY_ISA_VERSION
	.align		4
        /*0164*/ 	.byte	0x03, 0x5f
        /*0166*/ 	.short	0x0000


	//----- nvinfo : EIATTR_COOP_GROUP_MASK_REGIDS
	.align		4
        /*0168*/ 	.byte	0x04, 0x29
        /*016a*/ 	.short	(.L_22435 - .L_22434)


	//   ....[0]....
.L_22434:
        /*016c*/ 	.word	0xffffffff


	//   ....[1]....
        /*0170*/ 	.word	0xffffffff


	//   ....[2]....
        /*0174*/ 	.word	0xffffffff


	//   ....[3]....
        /*0178*/ 	.word	0xffffffff


	//   ....[4]....
        /*017c*/ 	.word	0xffffffff


	//   ....[5]....
        /*0180*/ 	.word	0xffffffff


	//   ....[6]....
        /*0184*/ 	.word	0xffffffff


	//   ....[7]....
        /*0188*/ 	.word	0xffffffff


	//   ....[8]....
        /*018c*/ 	.word	0xffffffff


	//   ....[9]....
        /*0190*/ 	.word	0xffffffff


	//   ....[10]....
        /*0194*/ 	.word	0xffffffff


	//   ....[11]....
        /*0198*/ 	.word	0xffffffff


	//   ....[12]....
        /*019c*/ 	.word	0xffffffff


	//   ....[13]....
        /*01a0*/ 	.word	0xffffffff


	//   ....[14]....
        /*01a4*/ 	.word	0xffffffff


	//   ....[15]....
        /*01a8*/ 	.word	0xffffffff


	//   ....[16]....
        /*01ac*/ 	.word	0xffffffff


	//   ....[17]....
        /*01b0*/ 	.word	0xffffffff


	//   ....[18]....
        /*01b4*/ 	.word	0xffffffff


	//   ....[19]....
        /*01b8*/ 	.word	0xffffffff


	//   ....[20]....
        /*01bc*/ 	.word	0xffffffff


	//   ....[21]....
        /*01c0*/ 	.word	0xffffffff


	//   ....[22]....
        /*01c4*/ 	.word	0xffffffff


	//   ....[23]....
        /*01c8*/ 	.word	0xffffffff


	//----- nvinfo : EIATTR_COOP_GROUP_INSTR_OFFSETS
	.align		4
.L_22435:
        /*01cc*/ 	.byte	0x04, 0x28
        /*01ce*/ 	.short	(.L_22437 - .L_22436)


	//   ....[0]....
.L_22436:
        /*01d0*/ 	.word	0x00001eb0


	//   ....[1]....
        /*01d4*/ 	.word	0x00001f40


	//   ....[2]....
        /*01d8*/ 	.word	0x00001f60


	//   ....[3]....
        /*01dc*/ 	.word	0x00001f80


	//   ....[4]....
        /*01e0*/ 	.word	0x00001fa0


	//   ....[5]....
        /*01e4*/ 	.word	0x00002000


	//   ....[6]....
        /*01e8*/ 	.word	0x00002030


	//   ....[7]....
        /*01ec*/ 	.word	0x00002050


	//   ....[8]....
        /*01f0*/ 	.word	0x00002e20


	//   ....[9]....
        /*01f4*/ 	.word	0x00002e80


	//   ....[10]....
        /*01f8*/ 	.word	0x00002eb0


	//   ....[11]....
        /*01fc*/ 	.word	0x00002ed0


	//   ....[12]....
        /*0200*/ 	.word	0x00002ef0


	//   ....[13]....
        /*0204*/ 	.word	0x00002f40


	//   ....[14]....
        /*0208*/ 	.word	0x00002f60


	//   ....[15]....
        /*020c*/ 	.word	0x00002f80


	//   ....[16]....
        /*0210*/ 	.word	0x00004ae0


	//   ....[17]....
        /*0214*/ 	.word	0x00004b10


	//   ....[18]....
        /*0218*/ 	.word	0x00004b30


	//   ....[19]....
        /*021c*/ 	.word	0x00004b50


	//   ....[20]....
        /*0220*/ 	.word	0x00004ba0


	//   ....[21]....
        /*0224*/ 	.word	0x00004bc0


	//   ....[22]....
        /*0228*/ 	.word	0x00004bf0


	//   ....[23]....
        /*022c*/ 	.word	0x00004c10


	//----- nvinfo : EIATTR_EXIT_INSTR_OFFSETS
	.align		4
.L_22437:
        /*0230*/ 	.byte	0x04, 0x1c
        /*0232*/ 	.short	(.L_22439 - .L_22438)


	//   ....[0]....
.L_22438:
        /*0234*/ 	.word	0x00004ec0


	//   ....[1]....
        /*0238*/ 	.word	0x00004fd0


	//   ....[2]....
        /*023c*/ 	.word	0x00005190


	//----- nvinfo : EIATTR_CTAIDZ_USED
	.align		4
.L_22439:
        /*0240*/ 	.byte	0x01, 0x04
	.zero		2


	//----- nvinfo : EIATTR_CRS_STACK_SIZE
	.align		4
        /*0244*/ 	.byte	0x04, 0x1e
        /*0246*/ 	.short	(.L_22441 - .L_22440)
.L_22440:
        /*0248*/ 	.word	0x00000000
.L_22441:


//--------------------- .nv.info._ZN4vllm25paged_attention_v1_kernelI13__nv_bfloat16S1_Li256ELi32ELi128ELNS_18Fp8KVCacheDataTypeE0ELb1EEEvPT_PKS3_PKT0_S9_ifPKiSB_iPKfiiiSD_SD_iiiii --------------------------
	.section	.nv.info._ZN4vllm25paged_attention_v1_kernelI13__nv_bfloat16S1_Li256ELi32ELi128ELNS_18Fp8KVCacheDataTypeE0ELb1EEEvPT_PKS3_PKT0_S9_ifPKiSB_iPKfiiiSD_SD_iiiii,"",@"SHT_CUDA_INFO"
	.sectionflags	@""
	.align	4


	//----- nvinfo : EIATTR_CUDA_API_VERSION
	.align		4
        /*0000*/ 	.byte	0x04, 0x37
        /*0002*/ 	.short	(.L_22443 - .L_22442)
.L_22442:
        /*0004*/ 	.word	0x00000082


	//----- nvinfo : EIATTR_SW2861232_WAR
	.align		4
.L_22443:
        /*0008*/ 	.byte	0x01, 0x35
	.zero		2


	//----- nvinfo : EIATTR_PARAM_CBANK
	.align		4
        /*000c*/ 	.byte	0x04, 0x0a
        /*000e*/ 	.short	(.L_22445 - .L_22444)
	.align		4
.L_22444:
        /*0010*/ 	.word	index@(.nv.constant0._ZN4vllm25paged_attention_v1_kernelI13__nv_bfloat16S1_Li256ELi32ELi128ELNS_18Fp8KVCacheDataTypeE0ELb1EEEvPT_PKS3_PKT0_S9_ifPKiSB_iPKfiiiSD_SD_iiiii)
        /*0014*/ 	.short	0x0160
        /*0016*/ 	.short	0x007c


	//----- nvinfo : EIATTR_CBANK_PARAM_SIZE
	.align		4
.L_22445:
        /*0018*/ 	.byte	0x03, 0x19
        /*001a*/ 	.short	0x007c


	//----- nvinfo : EIATTR_KPARAM_INFO
	.align		4
        /*001c*/ 	.byte	0x04, 0x17
        /*001e*/ 	.short	(.L_22447 - .L_22446)
.L_22446:
        /*0020*/ 	.word	0x00000000
        /*0024*/ 	.short	0x0013
        /*0026*/ 	.short	0x0078
        /*0028*/ 	.byte	0x00, 0xf0, 0x11, 0x00


	//----- nvinfo : EIATTR_KPARAM_INFO
	.align		4
.L_22447:
        /*002c*/ 	.byte	0x04, 0x17
        /*002e*/ 	.short	(.L_22449 - .L_22448)
.L_22448:
        /*0030*/ 	.word	0x00000000
        /*0034*/ 	.short	0x0012
        /*0036*/ 	.short	0x0074
        /*0038*/ 	.byte	0x00, 0xf0, 0x11, 0x00


	//----- nvinfo : EIATTR_KPARAM_INFO
	.align		4
.L_22449:
        /*003c*/ 	.byte	0x04, 0x17
        /*003e*/ 	.short	(.L_22451 - .L_22450)
.L_22450:
        /*0040*/ 	.word	0x00000000
        /*0044*/ 	.short	0x0011
        /*0046*/ 	.short	0x0070
        /*0048*/ 	.byte	0x00, 0xf0, 0x11, 0x00


	//----- nvinfo : EIATTR_KPARAM_INFO
	.align		4
.L_22451:
        /*004c*/ 	.byte	0x04, 0x17
        /*004e*/ 	.short	(.L_22453 - .L_22452)
.L_22452:
        /*0050*/ 	.word	0x00000000
        /*0054*/ 	.short	0x0010
        /*0056*/ 	.short	0x006c
        /*0058*/ 	.byte	0x00, 0xf0, 0x11, 0x00


	//----- nvinfo : EIATTR_KPARAM_INFO
	.align		4
.L_22453:
        /*005c*/ 	.byte	0x04, 0x17
        /*005e*/ 	.short	(.L_22455 - .L_22454)
.L_22454:
        /*0060*/ 	.word	0x00000000
        /*0064*/ 	.short	0x000f
        /*0066*/ 	.short	0x0068
        /*0068*/ 	.byte	0x00, 0xf0, 0x11, 0x00


	//----- nvinfo : EIATTR_KPARAM_INFO
	.align		4
.L_22455:
        /*006c*/ 	.byte	0x04, 0x17
        /*006e*/ 	.short	(.L_22457 - .L_22456)
.L_22456:
        /*0070*/ 	.word	0x00000000
        /*0074*/ 	.short	0x000e
        /*0076*/ 	.short	0x0060
        /*0078*/ 	.byte	0x00, 0xf0, 0x21, 0x00


	//----- nvinfo : EIATTR_KPARAM_INFO
	.align		4
.L_22457:
        /*007c*/ 	.byte	0x04, 0x17
        /*007e*/ 	.short	(.L_22459 - .L_22458)
.L_22458:
        /*0080*/ 	.word	0x00000000
        /*0084*/ 	.short	0x000d
        /*0086*/ 	.short	0x0058
        /*0088*/ 	.byte	0x00, 0xf0, 0x21, 0x00


	//----- nvinfo : EIATTR_KPARAM_INFO
	.align		4
.L_22459:
        /*008c*/ 	.byte	0x04, 0x17
        /*008e*/ 	.short	(.L_22461 - .L_22460)
.L_22460:
        /*0090*/ 	.word	0x00000000
        /*0094*/ 	.short	0x000c
        /*0096*/ 	.short	0x0050
        /*0098*/ 	.byte	0x00, 0xf0, 0x11, 0x00


	//----- nvinfo : EIATTR_KPARAM_INFO
	.align		4
.L_22461:
        /*009c*/ 	.byte	0x04, 0x17
        /*009e*/ 	.short	(.L_22463 - .L_22462)
.L_22462:
        /*00a0*/ 	.word	0x00000000
        /*00a4*/ 	.short	0x000b
        /*00a6*/ 	.short	0x004c
        /*00a8*/ 	.byte	0x00, 0xf0, 0x11, 0x00


	//----- nvinfo : EIATTR_KPARAM_INFO
	.align		4
.L_22463:
        /*00ac*/ 	.byte	0x04, 0x17
        /*00ae*/ 	.short	(.L_22465 - .L_22464)
.L_22464:
        /*00b0*/ 	.word	0x00000000
        /*00b4*/ 	.short	0x000a
        /*00b6*/ 	.short	0x0048
        /*00b8*/ 	.byte	0x00, 0xf0, 0x11, 0x00


	//----- nvinfo : EIATTR_KPARAM_INFO
	.align		4
.L_22465:
        /*00bc*/ 	.byte	0x04, 0x17
        /*00be*/ 	.short	(.L_22467 - .L_22466)
.L_22466:
        /*00c0*/ 	.word	0x00000000
        /*00c4*/ 	.short	0x0009
        /*00c6*/ 	.short	0x0040
        /*00c8*/ 	.byte	0x00, 0xf0, 0x21, 0x00


	//----- nvinfo : EIATTR_KPARAM_INFO
	.align		4
.L_22467:
        /*00cc*/ 	.byte	0x04, 0x17
        /*00ce*/ 	.short	(.L_22469 - .L_22468)
.L_22468:
        /*00d0*/ 	.word	0x00000000
        /*00d4*/ 	.short	0x0008
        /*00d6*/ 	.short	0x0038
        /*00d8*/ 	.byte	0x00, 0xf0, 0x11, 0x00


	//----- nvinfo : EIATTR_KPARAM_INFO
	.align		4
.L_22469:
        /*00dc*/ 	.byte	0x04, 0x17
        /*00de*/ 	.short	(.L_22471 - .L_22470)
.L_22470:
        /*00e0*/ 	.word	0x00000000
        /*00e4*/ 	.short	0x0007
        /*00e6*/ 	.short	0x0030
        /*00e8*/ 	.byte	0x00, 0xf0, 0x21, 0x00


	//----- nvinfo : EIATTR_KPARAM_INFO
	.align		4
.L_22471:
        /*00ec*/ 	.byte	0x04, 0x17
        /*00ee*/ 	.short	(.L_22473 - .L_22472)
.L_22472:
        /*00f0*/ 	.word	0x00000000
        /*00f4*/ 	.short	0x0006
        /*00f6*/ 	.short	0x0028
        /*00f8*/ 	.byte	0x00, 0xf0, 0x21, 0x00


	//----- nvinfo : EIATTR_KPARAM_INFO
	.align		4
.L_22473:
        /*00fc*/ 	.byte	0x04, 0x17
        /*00fe*/ 	.short	(.L_22475 - .L_22474)
.L_22474:
        /*0100*/ 	.word	0x00000000
        /*0104*/ 	.short	0x0005
        /*0106*/ 	.short	0x0024
        /*0108*/ 	.byte	0x00, 0xf0, 0x11, 0x00


	//----- nvinfo : EIATTR_KPARAM_INFO
	.align		4
.L_22475:
        /*010c*/ 	.byte	0x04, 0x17
        /*010e*/ 	.short	(.L_22477 - .L_22476)
.L_22476:
        /*0110*/ 	.word	0x00000000
        /*0114*/ 	.short	0x0004
        /*0116*/ 	.short	0x0020
        /*0118*/ 	.byte	0x00, 0xf0, 0x11, 0x00


	//----- nvinfo : EIATTR_KPARAM_INFO
	.align		4
.L_22477:
        /*011c*/ 	.byte	0x04, 0x17
        /*011e*/ 	.short	(.L_22479 - .L_22478)
.L_22478:
        /*0120*/ 	.word	0x00000000
        /*0124*/ 	.short	0x0003
        /*0126*/ 	.short	0x0018
        /*0128*/ 	.byte	0x00, 0xf0, 0x21, 0x00


	//----- nvinfo : EIATTR_KPARAM_INFO
	.align		4
.L_22479:
        /*012c*/ 	.byte	0x04, 0x17
        /*012e*/ 	.short	(.L_22481 - .L_22480)
.L_22480:
        /*0130*/ 	.word	0x00000000
        /*0134*/ 	.short	0x0002
        /*0136*/ 	.short	0x0010
        /*0138*/ 	.byte	0x00, 0xf0, 0x21, 0x00


	//----- nvinfo : EIATTR_KPARAM_INFO
	.align		4
.L_22481:
        /*013c*/ 	.byte	0x04, 0x17
        /*013e*/ 	.short	(.L_22483 - .L_22482)
.L_22482:
        /*0140*/ 	.word	0x00000000
        /*0144*/ 	.short	0x0001
        /*0146*/ 	.short	0x0008
        /*0148*/ 	.byte	0x00, 0xf0, 0x21, 0x00


	//----- nvinfo : EIATTR_KPARAM_INFO
	.align		4
.L_22483:
        /*014c*/ 	.byte	0x04, 0x17
        /*014e*/ 	.short	(.L_22485 - .L_22484)
.L_22484:
        /*0150*/ 	.word	0x00000000
        /*0154*/ 	.short	0x0000
        /*0156*/ 	.short	0x0000
        /*0158*/ 	.byte	0x00, 0xf0, 0x21, 0x00


	//----- nvinfo : EIATTR_MAXREG_COUNT
	.align		4
.L_22485:
        /*015c*/ 	.byte	0x03, 0x1b
        /*015e*/ 	.short	0x00ff


	//----- nvinfo : EIATTR_NUM_BARRIERS
	.align		4
        /*0160*/ 	.byte	0x02, 0x4c
        /*0162*/ 	.byte	0x01
	.zero		1


	//----- nvinfo : EIATTR_ANNOTATIONS
	.align		4
        /*0164*/ 	.byte	0x04, 0x55
        /*0166*/ 	.short	(.L_22487 - .L_22486)


	//   ....[0]....
.L_22486:
        /* <DEDUP_REMOVED lines=36> */


	//----- nvinfo : EIATTR_MERCURY_ISA_VERSION
	.align		4
.L_22487:
        /*0390*/ 	.byte	0x03, 0x5f
        /*0392*/ 	.short	0x0000


	//----- nvinfo : EIATTR_COOP_GROUP_MASK_REGIDS
	.align		4
        /*0394*/ 	.byte	0x04, 0x29
        /*0396*/ 	.short	(.L_22489 - .L_22488)


	//   ....[0]....
.L_22488:
        /*0398*/ 	.word	0xffffffff


	//   ....[1]....
        /*039c*/ 	.word	0xffffffff


	//   ....[2]....
        /*03a0*/ 	.word	0xffffffff


	//   ....[3]....
        /*03a4*/ 	.word	0xffffffff


	//   ....[4]....
        /*03a8*/ 	.word	0xffffffff


	//   ....[5]....
        /*03ac*/ 	.word	0xffffffff


	//   ....[6]....
        /*03b0*/ 	.word	0xffffffff


	//   ....[7]....
        /*03b4*/ 	.word	0xffffffff


	//   ....[8]....
        /*03b8*/ 	.word	0xffffffff


	//   ....[9]....
        /*03bc*/ 	.word	0xffffffff


	//   ....[10]....
        /*03c0*/ 	.word	0xffffffff


	//   ....[11]....
        /*03c4*/ 	.word	0xffffffff


	//   ....[12]....
        /*03c8*/ 	.word	0xffffffff


	//   ....[13]....
        /*03cc*/ 	.word	0xffffffff


	//   ....[14]....
        /*03d0*/ 	.word	0xffffffff


	//   ....[15]....
        /*03d4*/ 	.word	0xffffffff


	//   ....[16]....
        /*03d8*/ 	.word	0xffffffff


	//   ....[17]....
        /*03dc*/ 	.word	0xffffffff


	//   ....[18]....
        /*03e0*/ 	.word	0xffffffff


	//   ....[19]....
        /*03e4*/ 	.word	0xffffffff


	//   ....[20]....
        /*03e8*/ 	.word	0xffffffff


	//   ....[21]....
        /*03ec*/ 	.word	0xffffffff


	//   ....[22]....
        /*03f0*/ 	.word	0xffffffff


	//   ....[23]....
        /*03f4*/ 	.word	0xffffffff


	//   ....[24]....
        /*03f8*/ 	.word	0xffffffff


	//   ....[25]....
        /*03fc*/ 	.word	0xffffffff


	//   ....[26]....
        /*0400*/ 	.word	0xffffffff


	//   ....[27]....
        /*0404*/ 	.word	0xffffffff


	//   ....[28]....
        /*0408*/ 	.word	0xffffffff


	//   ....[29]....
        /*040c*/ 	.word	0xffffffff


	//   ....[30]....
        /*0410*/ 	.word	0xffffffff


	//   ....[31]....
        /*0414*/ 	.word	0xffffffff


	//   ....[32]....
        /*0418*/ 	.word	0xffffffff


	//   ....[33]....
        /*041c*/ 	.word	0xffffffff


	//   ....[34]....
        /*0420*/ 	.word	0xffffffff


	//   ....[35]....
        /*0424*/ 	.word	0xffffffff


	//   ....[36]....
        /*0428*/ 	.word	0xffffffff


	//   ....[37]....
        /*042c*/ 	.word	0xffffffff


	//   ....[38]....
        /*0430*/ 	.word	0xffffffff


	//   ....[39]....
        /*0434*/ 	.word	0xffffffff


	//   ....[40]....
        /*0438*/ 	.word	0xffffffff


	//   ....[41]....
        /*043c*/ 	.word	0xffffffff


	//   ....[42]....
        /*0440*/ 	.word	0xffffffff


	//   ....[43]....
        /*0444*/ 	.word	0xffffffff


	//   ....[44]....
        /*0448*/ 	.word	0xffffffff


	//   ....[45]....
        /*044c*/ 	.word	0xffffffff


	//   ....[46]....
        /*0450*/ 	.word	0xffffffff


	//   ....[47]....
        /*0454*/ 	.word	0xffffffff


	//   ....[48]....
        /*0458*/ 	.word	0xffffffff


	//   ....[49]....
        /*045c*/ 	.word	0xffffffff


	//   ....[50]....
        /*0460*/ 	.word	0xffffffff


	//   ....[51]....
        /*0464*/ 	.word	0xffffffff


	//   ....[52]....
        /*0468*/ 	.word	0xffffffff


	//   ....[53]....
        /*046c*/ 	.word	0xffffffff


	//   ....[54]....
        /*0470*/ 	.word	0xffffffff


	//   ....[55]....
        /*0474*/ 	.word	0xffffffff


	//   ....[56]....
        /*0478*/ 	.word	0xffffffff


	//   ....[57]....
        /*047c*/ 	.word	0xffffffff


	//   ....[58]....
        /*0480*/ 	.word	0xffffffff


	//   ....[59]....
        /*0484*/ 	.word	0xffffffff


	//   ....[60]....
        /*0488*/ 	.word	0xffffffff


	//   ....[61]....
        /*048c*/ 	.word	0xffffffff


	//   ....[62]....
        /*0490*/ 	.word	0xffffffff


	//   ....[63]....
        /*0494*/ 	.word	0xffffffff


	//   ....[64]....
        /*0498*/ 	.word	0xffffffff


	//   ....[65]....
        /*049c*/ 	.word	0xffffffff


	//   ....[66]....
        /*04a0*/ 	.word	0xffffffff


	//   ....[67]....
        /*04a4*/ 	.word	0xffffffff


	//   ....[68]....
        /*04a8*/ 	.word	0xffffffff


	//   ....[69]....
        /*04ac*/ 	.word	0xffffffff


	//   ....[70]....
        /*04b0*/ 	.word	0xffffffff


	//   ....[71]....
        /*04b4*/ 	.word	0xffffffff


	//   ....[72]....
        /*04b8*/ 	.word	0xffffffff


	//   ....[73]....
        /*04bc*/ 	.word	0xffffffff


	//   ....[74]....
        /*04c0*/ 	.word	0xffffffff


	//   ....[75]....
        /*04c4*/ 	.word	0xffffffff


	//   ....[76]....
        /*04c8*/ 	.word	0xffffffff


	//   ....[77]....
        /*04cc*/ 	.word	0xffffffff


	//   ....[78]....
        /*04d0*/ 	.word	0xffffffff


	//   ....[79]....
        /*04d4*/ 	.word	0xffffffff


	//----- nvinfo : EIATTR_COOP_GROUP_INSTR_OFFSETS
	.align		4
.L_22489:
        /*04d8*/ 	.byte	0x04, 0x28
        /*04da*/ 	.short	(.L_22491 - .L_22490)


	//   ....[0]....
.L_22490:
        /*04dc*/ 	.word	0x00005230


	//   ....[1]....
        /*04e0*/ 	.word	0x00005290


	//   ....[2]....
        /*04e4*/ 	.word	0x000052b0


	//   ....[3]....
        /*04e8*/ 	.word	0x000052e0


	//   ....[4]....
        /*04ec*/ 	.word	0x00005300


	//   ....[5]....
        /*04f0*/ 	.word	0x00005370


	//   ....[6]....
        /*04f4*/ 	.word	0x00005390


	//   ....[7]....
        /*04f8*/ 	.word	0x000053b0


	//   ....[8]....
        /*04fc*/ 	.word	0x00006180


	//   ....[9]....
        /*0500*/ 	.word	0x000061e0


	//   ....[10]....
        /*0504*/ 	.word	0x00006210


	//   ....[11]....
        /*0508*/ 	.word	0x00006230


	//   ....[12]....
        /*050c*/ 	.word	0x00006250


	//   ....[13]....
        /*0510*/ 	.word	0x000062a0


	//   ....[14]....
        /*0514*/ 	.word	0x000062c0


	//   ....[15]....
        /*0518*/ 	.word	0x000062e0


	//   ....[16]....
        /*051c*/ 	.word	0x0000eeb0


	//   ....[17]....
        /*0520*/ 	.word	0x0000eef0


	//   ....[18]....
        /*0524*/ 	.word	0x0000ef00


	//   ....[19]....
        /*0528*/ 	.word	0x0000ef10


	//   ....[20]....
        /*052c*/ 	.word	0x0000ef20


	//   ....[21]....
        /*0530*/ 	.word	0x0000ef30


	//   ....[22]....
        /*0534*/ 	.word	0x0000ef50


	//   ....[23]....
        /*0538*/ 	.word	0x0000ef70


	//   ....[24]....
        /*053c*/ 	.word	0x0000ef90


	//   ....[25]....
        /*0540*/ 	.word	0x0000efb0


	//   ....[26]....
        /*0544*/ 	.word	0x0000efd0


	//   ....[27]....
        /*0548*/ 	.word	0x0000eff0


	//   ....[28]....
        /*054c*/ 	.word	0x0000f000


	//   ....[29]....
        /*0550*/ 	.word	0x0000f020


	//   ....[30]....
        /*0554*/ 	.word	0x0000f040


	//   ....[31]....
        /*0558*/ 	.word	0x0000f060


	//   ....[32]....
        /*055c*/ 	.word	0x0000f080


	//   ....[33]....
        /*0560*/ 	.word	0x0000f0a0


	//   ....[34]....
        /*0564*/ 	.word	0x0000f0c0


	//   ....[35]....
        /*0568*/ 	.word	0x0000f0e0


	//   ....[36]....
        /*056c*/ 	.word	0x0000f100


	//   ....[37]....
        /*0570*/ 	.word	0x0000f120


	//   ....[38]....
        /*0574*/ 	.word	0x0000f150


	//   ....[39]....
        /*0578*/ 	.word	0x0000f180


	//   ....[40]....
        /*057c*/ 	.word	0x0000f1a0


	//   ....[41]....
        /*0580*/ 	.word	0x0000f1c0


	//   ....[42]....
        /*0584*/ 	.word	0x0000f1e0


	//   ....[43]....
        /*0588*/ 	.word	0x0000f200


	//   ....[44]....
        /*058c*/ 	.word	0x0000f220


	//   ....[45]....
        /*0590*/ 	.word	0x0000f240


	//   ....[46]....
        /*0594*/ 	.word	0x0000f260


	//   ....[47]....
        /*0598*/ 	.word	0x0000f280


	//   ....[48]....
        /*059c*/ 	.word	0x0000f2a0


	//   ....[49]....
        /*05a0*/ 	.word	0x0000f2c0


	//   ....[50]....
        /*05a4*/ 	.word	0x0000f2e0


	//   ....[51]....
        /*05a8*/ 	.word	0x0000f300


	//   ....[52]....
        /*05ac*/ 	.word	0x0000f320


	//   ....[53]....
        /*05b0*/ 	.word	0x0000f340


	//   ....[54]....
        /*05b4*/ 	.word	0x0000f360


	//   ....[55]....
        /*05b8*/ 	.word	0x0000f380


	//   ....[56]....
        /*05bc*/ 	.word	0x0000f3a0


	//   ....[57]....
        /*05c0*/ 	.word	0x0000f3c0


	//   ....[58]....
        /*05c4*/ 	.word	0x0000f3f0


	//   ....[59]....
        /*05c8*/ 	.word	0x0000f410


	//   ....[60]....
        /*05cc*/ 	.word	0x0000f430


	//   ....[61]....
        /*05d0*/ 	.word	0x0000f450


	//   ....[62]....
        /*05d4*/ 	.word	0x0000f470


	//   ....[63]....
        /*05d8*/ 	.word	0x0000f490


	//   ....[64]....
        /*05dc*/ 	.word	0x0000f4a0


	//   ....[65]....
        /*05e0*/ 	.word	0x0000f4c0


	//   ....[66]....
        /*05e4*/ 	.word	0x0000f4e0


	//   ....[67]....
        /*05e8*/ 	.word	0x0000f500


	//   ....[68]....
        /*05ec*/ 	.word	0x0000f520


	//   ....[69]....
        /*05f0*/ 	.word	0x0000f540


	//   ....[70]....
        /*05f4*/ 	.word	0x0000f560


	//   ....[71]....
        /*05f8*/ 	.word	0x0000f580


	//   ....[72]....
        /*05fc*/ 	.word	0x0000f5a0


	//   ....[73]....
        /*0600*/ 	.word	0x0000f5c0


	//   ....[74]....
        /*0604*/ 	.word	0x0000f5e0


	//   ....[75]....
        /*0608*/ 	.word	0x0000f600


	//   ....[76]....
        /*060c*/ 	.word	0x0000f620


	//   ....[77]....
        /*0610*/ 	.word	0x0000f640


	//   ....[78]....
        /*0614*/ 	.word	0x0000f660


	//   ....[79]....
        /*0618*/ 	.word	0x0000f680


	//----- nvinfo : EIATTR_EXIT_INSTR_OFFSETS
	.align		4
.L_22491:
        /*061c*/ 	.byte	0x04, 0x1c
        /*061e*/ 	.short	(.L_22493 - .L_22492)


	//   ....[0]....
.L_22492:
        /*0620*/ 	.word	0x00010530


	//   ....[1]....
        /*0624*/ 	.word	0x00010540


	//   ....[2]....
        /*0628*/ 	.word	0x00011460


	//----- nvinfo : EIATTR_CTAIDZ_USED
	.align		4
.L_22493:
        /*062c*/ 	.byte	0x01, 0x04
	.zero		2


	//----- nvinfo : EIATTR_CRS_STACK_SIZE
	.align		4
        /*0630*/ 	.byte	0x04, 0x1e
        /*0632*/ 	.short	(.L_22495 - .L_22494)
.L_22494:
        /*0634*/ 	.word	0x00000000
.L_22495:


//--------------------- .nv.info._ZN4vllm25paged_attention_v1_kernelI13__nv_bfloat16S1_Li192ELi32ELi128ELNS_18Fp8KVCacheDataTypeE0ELb1EEEvPT_PKS3_PKT0_S9_ifPKiSB_iPKfiiiSD_SD_iiiii --------------------------
	.section	.nv.info._ZN4vllm25paged_attention_v1_kernelI13__nv_bfloat16S1_Li192ELi32ELi128ELNS_18Fp8KVCacheDataTypeE0ELb1EEEvPT_PKS3_PKT0_S9_ifPKiSB_iPKfiiiSD_SD_iiiii,"",@"SHT_CUDA_INFO"
	.sectionflags	@""
	.align	4


	//----- nvinfo : EIATTR_CUDA_API_VERSION
	.align		4
        /*0000*/ 	.byte	0x04, 0x37
        /*0002*/ 	.short	(.L_22497 - .L_22496)
.L_22496:
        /*0004*/ 	.word	0x00000082


	//----- nvinfo : EIATTR_SW2861232_WAR
	.align		4
.L_22497:
        /*0008*/ 	.byte	0x01, 0x35
	.zero		2


	//----- nvinfo : EIATTR_PARAM_CBANK
	.align		4
        /*000c*/ 	.byte	0x04, 0x0a
        /*000e*/ 	.short	(.L_22499 - .L_22498)
	.align		4
.L_22498:
        /*0010*/ 	.word	index@(.nv.constant0._ZN4vllm25paged_attention_v1_kernelI13__nv_bfloat16S1_Li192ELi32ELi128ELNS_18Fp8KVCacheDataTypeE0ELb1EEEvPT_PKS3_PKT0_S9_ifPKiSB_iPKfiiiSD_SD_iiiii)
        /*0014*/ 	.short	0x0160
        /*0016*/ 	.short	0x007c


	//----- nvinfo : EIATTR_CBANK_PARAM_SIZE
	.align		4
.L_22499:
        /*0018*/ 	.byte	0x03, 0x19
        /*001a*/ 	.short	0x007c


	//----- nvinfo : EIATTR_KPARAM_INFO
	.align		4
        /*001c*/ 	.byte	0x04, 0x17
        /*001e*/ 	.short	(.L_22501 - .L_22500)
.L_22500:
        /*0020*/ 	.word	0x00000000
        /*0024*/ 	.short	0x0013
        /*0026*/ 	.short	0x0078
        /*0028*/ 	.byte	0x00, 0xf0, 0x11, 0x00


	//----- nvinfo : EIATTR_KPARAM_INFO
	.align		4
.L_22501:
        /*002c*/ 	.byte	0x04, 0x17
        /*002e*/ 	.short	(.L_22503 - .L_22502)
.L_22502:
        /*0030*/ 	.word	0x00000000
        /*0034*/ 	.short	0x0012
        /*0036*/ 	.short	0x0074
        /*0038*/ 	.byte	0x00, 0xf0, 0x11, 0x00


	//----- nvinfo : EIATTR_KPARAM_INFO
	.align		4
.L_22503:
        /*003c*/ 	.byte	0x04, 0x17
        /*003e*/ 	.short	(.L_22505 - .L_22504)
.L_22504:
        /*0040*/ 	.word	0x00000000
        /*0044*/ 	.short	0x0011
        /*0046*/ 	.short	0x0070
        /*0048*/ 	.byte	0x00, 0xf0, 0x11, 0x00


	//----- nvinfo : EIATTR_KPARAM_INFO
	.align		4
.L_22505:
        /*004c*/ 	.byte	0x04, 0x17
        /*004e*/ 	.short	(.L_22507 - .L_22506)
.L_22506:
        /*0050*/ 	.word	0x00000000
        /*0054*/ 	.short	0x0010
        /*0056*/ 	.short	0x006c
        /*0058*/ 	.byte	0x00, 0xf0, 0x11, 0x00


	//----- nvinfo : EIATTR_KPARAM_INFO
	.align		4
.L_22507:
        /*005c*/ 	.byte	0x04, 0x17
        /*005e*/ 	.short	(.L_22509 - .L_22508)
.L_22508:
        /*0060*/ 	.word	0x00000000
        /*0064*/ 	.short	0x000f
        /*0066*/ 	.short	0x0068
        /*0068*/ 	.byte	0x00, 0xf0, 0x11, 0x00


	//----- nvinfo : EIATTR_KPARAM_INFO
	.align		4
.L_22509:
        /*006c*/ 	.byte	0x04, 0x17
        /*006e*/ 	.short	(.L_22511 - .L_22510)
.L_22510:
        /*0070*/ 	.word	0x00000000
        /*0074*/ 	.short	0x000e
        /*0076*/ 	.short	0x0060
        /*0078*/ 	.byte	0x00, 0xf0, 0x21, 0x00


	//----- nvinfo : EIATTR_KPARAM_INFO
	.align		4
.L_22511:
        /*007c*/ 	.byte	0x04, 0x17
        /*007e*/ 	.short	(.L_22513 - .L_22512)
.L_22512:
        /*0080*/ 	.word	0x00000000
        /*0084*/ 	.short	0x000d
        /*0086*/ 	.short	0x0058
        /*0088*/ 	.byte	0x00, 0xf0, 0x21, 0x00


	//----- nvinfo : EIATTR_KPARAM_INFO
	.align		4
.L_22513:
        /*008c*/ 	.byte	0x04, 0x17
        /*008e*/ 	.short	(.L_22515 - .L_22514)
.L_22514:
        /*0090*/ 	.word	0x00000000
        /*0094*/ 	.short	0x000c
        /*0096*/ 	.short	0x0050
        /*0098*/ 	.byte	0x00, 0xf0, 0x11, 0x00


	//----- nvinfo : EIATTR_KPARAM_INFO
	.align		4
.L_22515:
        /*009c*/ 	.byte	0x04, 0x17
        /*009e*/ 	.short	(.L_22517 - .L_22516)
.L_22516:
        /*00a0*/ 	.word	0x00000000
        /*00a4*/ 	.short	0x000b
        /*00a6*/ 	.short	0x004c
        /*00a8*/ 	.byte	0x00, 0xf0, 0x11, 0x00


	//----- nvinfo : EIATTR_KPARAM_INFO
	.align		4
.L_22517:
        /*00ac*/ 	.byte	0x04, 0x17
        /*00ae*/ 	.short	(.L_22519 - .L_22518)
.L_22518:
        /*00b0*/ 	.word	0x00000000
        /*00b4*/ 	.short	0x000a
        /*00b6*/ 	.short	0x0048
        /*00b8*/ 	.byte	0x00, 0xf0, 0x11, 0x00


	//----- nvinfo : EIATTR_KPARAM_INFO
	.align		4
.L_22519:
        /*00bc*/ 	.byte	0x04, 0x17
        /*00be*/ 	.short	(.L_22521 - .L_22520)
.L_22520:
        /*00c0*/ 	.word	0x00000000
        /*00c4*/ 	.short	0x0009
        /*00c6*/ 	.short	0x0040
        /*00c8*/ 	.byte	0x00, 0xf0, 0x21, 0x00


	//----- nvinfo : EIATTR_KPARAM_INFO
	.align		4
.L_22521:
        /*00cc*/ 	.byte	0x04, 0x17
        /*00ce*/ 	.short	(.L_22523 - .L_22522)
.L_22522:
        /*00d0*/ 	.word	0x00000000
        /*00d4*/ 	.short	0x0008
        /*00d6*/ 	.short	0x0038
        /*00d8*/ 	.byte	0x00, 0xf0, 0x11, 0x00


	//----- nvinfo : EIATTR_KPARAM_INFO
	.align		4
.L_22523:
        /*00dc*/ 	.byte	0x04, 0x17
        /*00de*/ 	.short	(.L_22525 - .L_22524)
.L_22524:
        /*00e0*/ 	.word	0x00000000
        /*00e4*/ 	.short	0x0007
        /*00e6*/ 	.short	0x0030
        /*00e8*/ 	.byte	0x00, 0xf0, 0x21, 0x00


	//----- nvinfo : EIATTR_KPARAM_INFO
	.align		4
.L_22525:
        /*00ec*/ 	.byte	0x04, 0x17
        /*00ee*/ 	.short	(.L_22527 - .L_22526)
.L_22526:
        /*00f0*/ 	.word	0x00000000
        /*00f4*/ 	.short	0x0006
        /*00f6*/ 	.short	0x0028
        /*00f8*/ 	.byte	0x00, 0xf0, 0x21, 0x00


	//----- nvinfo : EIATTR_KPARAM_INFO
	.align		4
.L_22527:
        /*00fc*/ 	.byte	0x04, 0x17
        /*00fe*/ 	.short	(.L_22529 - .L_22528)
.L_22528:
        /*0100*/ 	.word	0x00000000
        /*0104*/ 	.short	0x0005
        /*0106*/ 	.short	0x0024
        /*0108*/ 	.byte	0x00, 0xf0, 0x11, 0x00


	//----- nvinfo : EIATTR_KPARAM_INFO
	.align		4
.L_22529:
        /*010c*/ 	.byte	0x04, 0x17
        /*010e*/ 	.short	(.L_22531 - .L_22530)
.L_22530:
        /*0110*/ 	.word	0x00000000
        /*0114*/ 	.short	0x0004
        /*0116*/ 	.short	0x0020
        /*0118*/ 	.byte	0x00, 0xf0, 0x11, 0x00


	//----- nvinfo : EIATTR_KPARAM_INFO
	.align		4
.L_22531:
        /*011c*/ 	.byte	0x04, 0x17
        /*011e*/ 	.short	(.L_22533 - .L_22532)
.L_22532:
        /*0120*/ 	.word	0x00000000
        /*0124*/ 	.short	0x0003
        /*0126*/ 	.short	0x0018
        /*0128*/ 	.byte	0x00, 0xf0, 0x21, 0x00


	//----- nvinfo : EIATTR_KPARAM_INFO
	.align		4
.L_22533:
        /*012c*/ 	.byte	0x04, 0x17
        /*012e*/ 	.short	(.L_22535 - .L_22534)
.L_22534:
        /*0130*/ 	.word	0x00000000
        /*0134*/ 	.short	0x0002
        /*0136*/ 	.short	0x0010
        /*0138*/ 	.byte	0x00, 0xf0, 0x21, 0x00


	//----- nvinfo : EIATTR_KPARAM_INFO
	.align		4
.L_22535:
        /*013c*/ 	.byte	0x04, 0x17
        /*013e*/ 	.short	(.L_22537 - .L_22536)
.L_22536:
        /*0140*/ 	.word	0x00000000
        /*0144*/ 	.short	0x0001
        /*0146*/ 	.short	0x0008
        /*0148*/ 	.byte	0x00, 0xf0, 0x21, 0x00


	//----- nvinfo : EIATTR_KPARAM_INFO
	.align		4
.L_22537:
        /*014c*/ 	.byte	0x04, 0x17
        /*014e*/ 	.short	(.L_22539 - .L_22538)
.L_22538:
        /*0150*/ 	.word	0x00000000
        /*0154*/ 	.short	0x0000
        /*0156*/ 	.short	0x0000
        /*0158*/ 	.byte	0x00, 0xf0, 0x21, 0x00


	//----- nvinfo : EIATTR_MAXREG_COUNT
	.align		4
.L_22539:
        /*015c*/ 	.byte	0x03, 0x1b
        /*015e*/ 	.short	0x00ff


	//----- nvinfo : EIATTR_NUM_BARRIERS
	.align		4
        /*0160*/ 	.byte	0x02, 0x4c
        /*0162*/ 	.byte	0x01
	.zero		1


	//----- nvinfo : EIATTR_MERCURY_ISA_VERSION
	.align		4
        /*0164*/ 	.byte	0x03, 0x5f
        /*0166*/ 	.short	0x0000


	//----- nvinfo : EIATTR_COOP_GROUP_MASK_REGIDS
	.align		4
        /*0168*/ 	.byte	0x04, 0x29
        /*016a*/ 	.short	(.L_22541 - .L_22540)


	//   ....[0]....
.L_22540:
        /*016c*/ 	.word	0xffffffff


	//   ....[1]....
        /*0170*/ 	.word	0xffffffff


	//   ....[2]....
        /*0174*/ 	.word	0xffffffff


	//   ....[3]....
        /*0178*/ 	.word	0xffffffff


	//   ....[4]....
        /*017c*/ 	.word	0xffffffff


	//   ....[5]....
        /*0180*/ 	.word	0xffffffff


	//   ....[6]....
        /*0184*/ 	.word	0xffffffff


	//   ....[7]....
        /*0188*/ 	.word	0xffffffff


	//   ....[8]....
        /*018c*/ 	.word	0xffffffff


	//   ....[9]....
        /*0190*/ 	.word	0xffffffff


	//   ....[10]....
        /*0194*/ 	.word	0xffffffff


	//   ....[11]....
        /*0198*/ 	.word	0xffffffff


	//   ....[12]....
        /*019c*/ 	.word	0xffffffff


	//   ....[13]....
        /*01a0*/ 	.word	0xffffffff


	//   ....[14]....
        /*01a4*/ 	.word	0xffffffff


	//   ....[15]....
        /*01a8*/ 	.word	0xffffffff


	//   ....[16]....
        /*01ac*/ 	.word	0xffffffff


	//   ....[17]....
        /*01b0*/ 	.word	0xffffffff


	//   ....[18]....
        /*01b4*/ 	.word	0xffffffff


	//   ....[19]....
        /*01b8*/ 	.word	0xffffffff


	//   ....[20]....
        /*01bc*/ 	.word	0xffffffff


	//   ....[21]....
        /*01c0*/ 	.word	0xffffffff


	//   ....[22]....
        /*01c4*/ 	.word	0xffffffff


	//   ....[23]....
        /*01c8*/ 	.word	0xffffffff


	//   ....[24]....
        /*01cc*/ 	.word	0xffffffff


	//   ....[25]....
        /*01d0*/ 	.word	0xffffffff


	//   ....[26]....
        /*01d4*/ 	.word	0xffffffff


	//   ....[27]....
        /*01d8*/ 	.word	0xffffffff


	//   ....[28]....
        /*01dc*/ 	.word	0xffffffff


	//   ....[29]....
        /*01e0*/ 	.word	0xffffffff


	//   ....[30]....
        /*01e4*/ 	.word	0xffffffff


	//   ....[31]....
        /*01e8*/ 	.word	0xffffffff


	//   ....[32]....
        /*01ec*/ 	.word	0xffffffff


	//   ....[33]....
        /*01f0*/ 	.word	0xffffffff


	//   ....[34]....
        /*01f4*/ 	.word	0xffffffff


	//   ....[35]....
        /*01f8*/ 	.word	0xffffffff


	//   ....[36]....
        /*01fc*/ 	.word	0xffffffff


	//   ....[37]....
        /*0200*/ 	.word	0xffffffff


	//   ....[38]....
        /*0204*/ 	.word	0xffffffff


	//   ....[39]....
        /*0208*/ 	.word	0xffffffff


	//   ....[40]....
        /*020c*/ 	.word	0xffffffff


	//   ....[41]....
        /*0210*/ 	.word	0xffffffff


	//   ....[42]....
        /*0214*/ 	.word	0xffffffff


	//   ....[43]....
        /*0218*/ 	.word	0xffffffff


	//   ....[44]....
        /*021c*/ 	.word	0xffffffff


	//   ....[45]....
        /*0220*/ 	.word	0xffffffff


	//   ....[46]....
        /*0224*/ 	.word	0xffffffff


	//   ....[47]....
        /*0228*/ 	.word	0xffffffff


	//   ....[48]....
        /*022c*/ 	.word	0xffffffff


	//   ....[49]....
        /*0230*/ 	.word	0xffffffff


	//   ....[50]....
        /*0234*/ 	.word	0xffffffff


	//   ....[51]....
        /*0238*/ 	.word	0xffffffff


	//   ....[52]....
        /*023c*/ 	.word	0xffffffff


	//   ....[53]....
        /*0240*/ 	.word	0xffffffff


	//   ....[54]....
        /*0244*/ 	.word	0xffffffff


	//   ....[55]....
        /*0248*/ 	.word	0xffffffff


	//   ....[56]....
        /*024c*/ 	.word	0xffffffff


	//   ....[57]....
        /*0250*/ 	.word	0xffffffff


	//   ....[58]....
        /*0254*/ 	.word	0xffffffff


	//   ....[59]....
        /*0258*/ 	.word	0xffffffff


	//   ....[60]....
        /*025c*/ 	.word	0xffffffff


	//   ....[61]....
        /*0260*/ 	.word	0xffffffff


	//   ....[62]....
        /*0264*/ 	.word	0xffffffff


	//   ....[63]....
        /*0268*/ 	.word	0xffffffff


	//----- nvinfo : EIATTR_COOP_GROUP_INSTR_OFFSETS
	.align		4
.L_22541:
        /*026c*/ 	.byte	0x04, 0x28
        /*026e*/ 	.short	(.L_22543 - .L_22542)


	//   ....[0]....
.L_22542:
        /*0270*/ 	.word	0x00003f50


	//   ....[1]....
        /*0274*/ 	.word	0x00004000


	//   ....[2]....
        /*0278*/ 	.word	0x00004020


	//   ....[3]....
        /*027c*/ 	.word	0x00004040


	//   ....[4]....
        /*0280*/ 	.word	0x00004070


	//   ....[5]....
        /*0284*/ 	.word	0x000040e0


	//   ....[6]....
        /*0288*/ 	.word	0x00004100


	//   ....[7]....
        /*028c*/ 	.word	0x00004120


	//   ....[8]....
        /*0290*/ 	.word	0x00004ef0


	//   ....[9]....
        /*0294*/ 	.word	0x00004f50


	//   ....[10]....
        /*0298*/ 	.word	0x00004f80


	//   ....[11]....
        /*029c*/ 	.word	0x00004fa0


	//   ....[12]....
        /*02a0*/ 	.word	0x00004fc0


	//   ....[13]....
        /*02a4*/ 	.word	0x00005010


	//   ....[14]....
        /*02a8*/ 	.word	0x00005030


	//   ....[15]....
        /*02ac*/ 	.word	0x00005050


	//   ....[16]....
        /*02b0*/ 	.word	0x0000bd60


	//   ....[17]....
        /*02b4*/ 	.word	0x0000bd80


	//   ....[18]....
        /*02b8*/ 	.word	0x0000bd90


	//   ....[19]....
        /*02bc*/ 	.word	0x0000bda0


	//   ....[20]....
        /*02c0*/ 	.word	0x0000bdb0


	//   ....[21]....
        /*02c4*/ 	.word	0x0000bdc0


	//   ....[22]....
        /*02c8*/ 	.word	0x0000bde0


	//   ....[23]....
        /*02cc*/ 	.word	0x0000be00


	//   ....[24]....
        /*02d0*/ 	.word	0x0000be20


	//   ....[25]....
        /*02d4*/ 	.word	0x0000be50


	//   ....[26]....
        /*02d8*/ 	.word	0x0000be80


	//   ....[27]....
        /*02dc*/ 	.word	0x0000beb0


	//   ....[28]....
        /*02e0*/ 	.word	0x0000bee0


	//   ....[29]....
        /*02e4*/ 	.word	0x0000bf30


	//   ....[30]....
        /*02e8*/ 	.word	0x0000bf70


	//   ....[31]....
        /*02ec*/ 	.word	0x0000bfb0


	//   ....[32]....
        /*02f0*/ 	.word	0x0000bfe0


	//   ....[33]....
        /*02f4*/ 	.word	0x0000c000


	//   ....[34]....
        /*02f8*/ 	.word	0x0000c020


	//   ....[35]....
        /*02fc*/ 	.word	0x0000c030


	//   ....[36]....
        /*0300*/ 	.word	0x0000c050


	//   ....[37]....
        /*0304*/ 	.word	0x0000c070


	//   ....[38]....
        /*0308*/ 	.word	0x0000c090


	//   ....[39]....
        /*030c*/ 	.word	0x0000c0b0


	//   ....[40]....
        /*0310*/ 	.word	0x0000c0d0


	//   ....[41]....
        /*0314*/ 	.word	0x0000c0f0


	//   ....[42]....
        /*0318*/ 	.word	0x0000c120


	//   ....[43]....
        /*031c*/ 	.word	0x0000c140


	//   ....[44]....
        /*0320*/ 	.word	0x0000c160


	//   ....[45]....
        /*0324*/ 	.word	0x0000c180


	//   ....[46]....
        /*0328*/ 	.word	0x0000c1a0


	//   ....[47]....
        /*032c*/ 	.word	0x0000c1c0


	//   ....[48]....
        /*0330*/ 	.word	0x0000c1e0


	//   ....[49]....
        /*0334*/ 	.word	0x0000c210


	//   ....[50]....
        /*0338*/ 	.word	0x0000c230


	//   ....[51]....
        /*033c*/ 	.word	0x0000c250


	//   ....[52]....
        /*0340*/ 	.word	0x0000c270


	//   ....[53]....
        /*0344*/ 	.word	0x0000c290


	//   ....[54]....
        /*0348*/ 	.word	0x0000c2b0


	//   ....[55]....
        /*034c*/ 	.word	0x0000c2d0


	//   ....[56]....
        /*0350*/ 	.word	0x0000c2f0


	//   ....[57]....
        /*0354*/ 	.word	0x0000c310


	//   ....[58]....
        /*0358*/ 	.word	0x0000c330


	//   ....[59]....
        /*035c*/ 	.word	0x0000c350


	//   ....[60]....
        /*0360*/ 	.word	0x0000c370


	//   ....[61]....
        /*0364*/ 	.word	0x0000c390


	//   ....[62]....
        /*0368*/ 	.word	0x0000c3b0


	//   ....[63]....
        /*036c*/ 	.word	0x0000c3d0


	//----- nvinfo : EIATTR_EXIT_INSTR_OFFSETS
	.align		4
.L_22543:
        /*0370*/ 	.byte	0x04, 0x1c
        /*0372*/ 	.short	(.L_22545 - .L_22544)


	//   ....[0]....
.L_22544:
        /*0374*/ 	.word	0x0000ce50


	//   ....[1]....
        /*0378*/ 	.word	0x0000ce60


	//   ....[2]....
        /*037c*/ 	.word	0x0000d9d0


	//----- nvinfo : EIATTR_CTAIDZ_USED
	.align		4
.L_22545:
        /*0380*/ 	.byte	0x01, 0x04
	.zero		2


	//----- nvinfo : EIATTR_CRS_STACK_SIZE
	.align		4
        /*0384*/ 	.byte	0x04, 0x1e
        /*0386*/ 	.short	(.L_22547 - .L_22546)
.L_22546:
        /*0388*/ 	.word	0x00000000
.L_22547:


//--------------------- .nv.info._ZN4vllm25paged_attention_v1_kernelI13__nv_bfloat16S1_Li128ELi32ELi128ELNS_18Fp8KVCacheDataTypeE0ELb1EEEvPT_PKS3_PKT0_S9_ifPKiSB_iPKfiiiSD_SD_iiiii --------------------------
	.section	.nv.info._ZN4vllm25paged_attention_v1_kernelI13__nv_bfloat16S1_Li128ELi32ELi128ELNS_18Fp8KVCacheDataTypeE0ELb1EEEvPT_PKS3_PKT0_S9_ifPKiSB_iPKfiiiSD_SD_iiiii,"",@"SHT_CUDA_INFO"
	.sectionflags	@""
	.align	4


	//----- nvinfo : EIATTR_CUDA_API_VERSION
	.align		4
        /*0000*/ 	.byte	0x04, 0x37
        /*0002*/ 	.short	(.L_22549 - .L_22548)
.L_22548:
        /*0004*/ 	.word	0x00000082


	//----- nvinfo : EIATTR_SW2861232_WAR
	.align		4
.L_22549:
        /*0008*/ 	.byte	0x01, 0x35
	.zero		2


	//----- nvinfo : EIATTR_PARAM_CBANK
	.align		4
        /*000c*/ 	.byte	0x04, 0x0a
        /*000e*/ 	.short	(.L_22551 - .L_22550)
	.align		4
.L_22550:
        /*0010*/ 	.word	index@(.nv.constant0._ZN4vllm25paged_attention_v1_kernelI13__nv_bfloat16S1_Li128ELi32ELi128ELNS_18Fp8KVCacheDataTypeE0ELb1EEEvPT_PKS3_PKT0_S9_ifPKiSB_iPKfiiiSD_SD_iiiii)
        /*0014*/ 	.short	0x0160
        /*0016*/ 	.short	0x007c


	//----- nvinfo : EIATTR_CBANK_PARAM_SIZE
	.align		4
.L_22551:
        /*0018*/ 	.byte	0x03, 0x19
        /*001a*/ 	.short	0x007c


	//----- nvinfo : EIATTR_KPARAM_INFO
	.align		4
        /*001c*/ 	.byte	0x04, 0x17
        /*001e*/ 	.short	(.L_22553 - .L_22552)
.L_22552:
        /*0020*/ 	.word	0x00000000
        /*0024*/ 	.short	0x0013
        /*0026*/ 	.short	0x0078
        /*0028*/ 	.byte	0x00, 0xf0, 0x11, 0x00


	//----- nvinfo : EIATTR_KPARAM_INFO
	.align		4
.L_22553:
        /*002c*/ 	.byte	0x04, 0x17
        /*002e*/ 	.short	(.L_22555 - .L_22554)
.L_22554:
        /*0030*/ 	.word	0x00000000
        /*0034*/ 	.short	0x0012
        /*0036*/ 	.short	0x0074
        /*0038*/ 	.byte	0x00, 0xf0, 0x11, 0x00


	//----- nvinfo : EIATTR_KPARAM_INFO
	.align		4
.L_22555:
        /*003c*/ 	.byte	0x04, 0x17
        /*003e*/ 	.short	(.L_22557 - .L_22556)
.L_22556:
        /*0040*/ 	.word	0x00000000
        /*0044*/ 	.short	0x0011
        /*0046*/ 	.short	0x0070
        /*0048*/ 	.byte	0x00, 0xf0, 0x11, 0x00


	//----- nvinfo : EIATTR_KPARAM_INFO
	.align		4
.L_22557:
        /*004c*/ 	.byte	0x04, 0x17
        /*004e*/ 	.short	(.L_22559 - .L_22558)
.L_22558:
        /*0050*/ 	.word	0x00000000
        /*0054*/ 	.short	0x0010
        /*0056*/ 	.short	0x006c
        /*0058*/ 	.byte	0x00, 0xf0, 0x11, 0x00


	//----- nvinfo : EIATTR_KPARAM_INFO
	.align		4
.L_22559:
        /*005c*/ 	.byte	0x04, 0x17
        /*005e*/ 	.short	(.L_22561 - .L_22560)
.L_22560:
        /*0060*/ 	.word	0x00000000
        /*0064*/ 	.short	0x000f
        /*0066*/ 	.short	0x0068
        /*0068*/ 	.byte	0x00, 0xf0, 0x11, 0x00


	//----- nvinfo : EIATTR_KPARAM_INFO
	.align		4
.L_22561:
        /*006c*/ 	.byte	0x04, 0x17
        /*006e*/ 	.short	(.L_22563 - .L_22562)
.L_22562:
        /*0070*/ 	.word	0x00000000
        /*0074*/ 	.short	0x000e
        /*0076*/ 	.short	0x0060
        /*0078*/ 	.byte	0x00, 0xf0, 0x21, 0x00


	//----- nvinfo : EIATTR_KPARAM_INFO
	.align		4
.L_22563:
        /*007c*/ 	.byte	0x04, 0x17
        /*007e*/ 	.short	(.L_22565 - .L_22564)
.L_22564:
        /*0080*/ 	.word	0x00000000
        /*0084*/ 	.short	0x000d
        /*0086*/ 	.short	0x0058
        /*0088*/ 	.byte	0x00, 0xf0, 0x21, 0x00


	//----- nvinfo : EIATTR_KPARAM_INFO
	.align		4
.L_22565:
        /*008c*/ 	.byte	0x04, 0x17
        /*008e*/ 	.short	(.L_22567 - .L_22566)
.L_22566:
        /*0090*/ 	.word	0x00000000
        /*0094*/ 	.short	0x000c
        /*0096*/ 	.short	0x0050
        /*0098*/ 	.byte	0x00, 0xf0, 0x11, 0x00


	//----- nvinfo : EIATTR_KPARAM_INFO
	.align		4
.L_22567:
        /*009c*/ 	.byte	0x04, 0x17
        /*009e*/ 	.short	(.L_22569 - .L_22568)
.L_22568:
        /*00a0*/ 	.word	0x00000000
        /*00a4*/ 	.short	0x000b
        /*00a6*/ 	.short	0x004c
        /*00a8*/ 	.byte	0x00, 0xf0, 0x11, 0x00


	//----- nvinfo : EIATTR_KPARAM_INFO
	.align		4
.L_22569:
        /*00ac*/ 	.byte	0x04, 0x17
        /*00ae*/ 	.short	(.L_22571 - .L_22570)
.L_22570:
        /*00b0*/ 	.word	0x00000000
        /*00b4*/ 	.short	0x000a
        /*00b6*/ 	.short	0x0048
        /*00b8*/ 	.byte	0x00, 0xf0, 0x11, 0x00


	//----- nvinfo : EIATTR_KPARAM_INFO
	.align		4
.L_22571:
        /*00bc*/ 	.byte	0x04, 0x17
        /*00be*/ 	.short	(.L_22573 - .L_22572)
.L_22572:
        /*00c0*/ 	.word	0x00000000
        /*00c4*/ 	.short	0x0009
        /*00c6*/ 	.short	0x0040
        /*00c8*/ 	.byte	0x00, 0xf0, 0x21, 0x00


	//----- nvinfo : EIATTR_KPARAM_INFO
	.align		4
.L_22573:
        /*00cc*/ 	.byte	0x04, 0x17
        /*00ce*/ 	.short	(.L_22575 - .L_22574)
.L_22574:
        /*00d0*/ 	.word	0x00000000
        /*00d4*/ 	.short	0x0008
        /*00d6*/ 	.short	0x0038
        /*00d8*/ 	.byte	0x00, 0xf0, 0x11, 0x00


	//----- nvinfo : EIATTR_KPARAM_INFO
	.align		4
.L_22575:
        /*00dc*/ 	.byte	0x04, 0x17
        /*00de*/ 	.short	(.L_22577 - .L_22576)
.L_22576:
        /*00e0*/ 	.word	0x00000000
        /*00e4*/ 	.short	0x0007
        /*00e6*/ 	.short	0x0030
        /*00e8*/ 	.byte	0x00, 0xf0, 0x21, 0x00


	//----- nvinfo : EIATTR_KPARAM_INFO
	.align		4
.L_22577:
        /*00ec*/ 	.byte	0x04, 0x17
        /*00ee*/ 	.short	(.L_22579 - .L_22578)
.L_22578:
        /*00f0*/ 	.word	0x00000000
        /*00f4*/ 	.short	0x0006
        /*00f6*/ 	.short	0x0028
        /*00f8*/ 	.byte	0x00, 0xf0, 0x21, 0x00


	//----- nvinfo : EIATTR_KPARAM_INFO
	.align		4
.L_22579:
        /*00fc*/ 	.byte	0x04, 0x17
        /*00fe*/ 	.short	(.L_22581 - .L_22580)
.L_22580:
        /*0100*/ 	.word	0x00000000
        /*0104*/ 	.short	0x0005
        /*0106*/ 	.short	0x0024
        /*0108*/ 	.byte	0x00, 0xf0, 0x11, 0x00


	//----- nvinfo : EIATTR_KPARAM_INFO
	.align		4
.L_22581:
        /*010c*/ 	.byte	0x04, 0x17
        /*010e*/ 	.short	(.L_22583 - .L_22582)
.L_22582:
        /*0110*/ 	.word	0x00000000
        /*0114*/ 	.short	0x0004
        /*0116*/ 	.short	0x0020
        /*0118*/ 	.byte	0x00, 0xf0, 0x11, 0x00


	//----- nvinfo : EIATTR_KPARAM_INFO
	.align		4
.L_22583:
        /*011c*/ 	.byte	0x04, 0x17
        /*011e*/ 	.short	(.L_22585 - .L_22584)
.L_22584:
        /*0120*/ 	.word	0x00000000
        /*0124*/ 	.short	0x0003
        /*0126*/ 	.short	0x0018
        /*0128*/ 	.byte	0x00, 0xf0, 0x21, 0x00


	//----- nvinfo : EIATTR_KPARAM_INFO
	.align		4
.L_22585:
        /*012c*/ 	.byte	0x04, 0x17
        /*012e*/ 	.short	(.L_22587 - .L_22586)
.L_22586:
        /*0130*/ 	.word	0x00000000
        /*0134*/ 	.short	0x0002
        /*0136*/ 	.short	0x0010
        /*0138*/ 	.byte	0x00, 0xf0, 0x21, 0x00


	//----- nvinfo : EIATTR_KPARAM_INFO
	.align		4
.L_22587:
        /*013c*/ 	.byte	0x04, 0x17
        /*013e*/ 	.short	(.L_22589 - .L_22588)
.L_22588:
        /*0140*/ 	.word	0x00000000
        /*0144*/ 	.short	0x0001
        /*0146*/ 	.short	0x0008
        /*0148*/ 	.byte	0x00, 0xf0, 0x21, 0x00


	//----- nvinfo : EIATTR_KPARAM_INFO
	.align		4
.L_22589:
        /*014c*/ 	.byte	0x04, 0x17
        /*014e*/ 	.short	(.L_22591 - .L_22590)
.L_22590:
        /*0150*/ 	.word	0x00000000
        /*0154*/ 	.short	0x0000
        /*0156*/ 	.short	0x0000
        /*0158*/ 	.byte	0x00, 0xf0, 0x21, 0x00


	//----- nvinfo : EIATTR_MAXREG_COUNT
	.align		4
.L_22591:
        /*015c*/ 	.byte	0x03, 0x1b
        /*015e*/ 	.short	0x00ff


	//----- nvinfo : EIATTR_NUM_BARRIERS
	.align		4
        /*0160*/ 	.byte	0x02, 0x4c
        /*0162*/ 	.byte	0x01
	.zero		1


	//----- nvinfo : EIATTR_MERCURY_ISA_VERSION
	.align		4
        /*0164*/ 	.byte	0x03, 0x5f
        /*0166*/ 	.short	0x0000


	//----- nvinfo : EIATTR_COOP_GROUP_MASK_REGIDS
	.align		4
        /*0168*/ 	.byte	0x04, 0x29
        /*016a*/ 	.short	(.L_22593 - .L_22592)


	//   ....[0]....
.L_22592:
        /*016c*/ 	.word	0xffffffff


	//   ....[1]....
        /*0170*/ 	.word	0xffffffff


	//   ....[2]....
        /*0174*/ 	.word	0xffffffff


	//   ....[3]....
        /*0178*/ 	.word	0xffffffff


	//   ....[4]....
        /*017c*/ 	.word	0xffffffff


	//   ....[5]....
        /*0180*/ 	.word	0xffffffff


	//   ....[6]....
        /*0184*/ 	.word	0xffffffff


	//   ....[7]....
        /*0188*/ 	.word	0xffffffff


	//   ....[8]....
        /*018c*/ 	.word	0xffffffff


	//   ....[9]....
        /*0190*/ 	.word	0xffffffff


	//   ....[10]....
        /*0194*/ 	.word	0xffffffff


	//   ....[11]....
        /*0198*/ 	.word	0xffffffff


	//   ....[12]....
        /*019c*/ 	.word	0xffffffff


	//   ....[13]....
        /*01a0*/ 	.word	0xffffffff


	//   ....[14]....
        /*01a4*/ 	.word	0xffffffff


	//   ....[15]....
        /*01a8*/ 	.word	0xffffffff


	//   ....[16]....
        /*01ac*/ 	.word	0xffffffff


	//   ....[17]....
        /*01b0*/ 	.word	0xffffffff


	//   ....[18]....
        /*01b4*/ 	.word	0xffffffff


	//   ....[19]....
        /*01b8*/ 	.word	0xffffffff


	//   ....[20]....
        /*01bc*/ 	.word	0xffffffff


	//   ....[21]....
        /*01c0*/ 	.word	0xffffffff


	//   ....[22]....
        /*01c4*/ 	.word	0xffffffff


	//   ....[23]....
        /*01c8*/ 	.word	0xffffffff


	//   ....[24]....
        /*01cc*/ 	.word	0xffffffff


	//   ....[25]....
        /*01d0*/ 	.word	0xffffffff


	//   ....[26]....
        /*01d4*/ 	.word	0xffffffff


	//   ....[27]....
        /*01d8*/ 	.word	0xffffffff


	//   ....[28]....
        /*01dc*/ 	.word	0xffffffff


	//   ....[29]....
        /*01e0*/ 	.word	0xffffffff


	//   ....[30]....
        /*01e4*/ 	.word	0xffffffff


	//   ....[31]....
        /*01e8*/ 	.word	0xffffffff


	//   ....[32]....
        /*01ec*/ 	.word	0xffffffff


	//   ....[33]....
        /*01f0*/ 	.word	0xffffffff


	//   ....[34]....
        /*01f4*/ 	.word	0xffffffff


	//   ....[35]....
        /*01f8*/ 	.word	0xffffffff


	//   ....[36]....
        /*01fc*/ 	.word	0xffffffff


	//   ....[37]....
        /*0200*/ 	.word	0xffffffff


	//   ....[38]....
        /*0204*/ 	.word	0xffffffff


	//   ....[39]....
        /*0208*/ 	.word	0xffffffff


	//   ....[40]....
        /*020c*/ 	.word	0xffffffff


	//   ....[41]....
        /*0210*/ 	.word	0xffffffff


	//   ....[42]....
        /*0214*/ 	.word	0xffffffff


	//   ....[43]....
        /*0218*/ 	.word	0xffffffff


	//   ....[44]....
        /*021c*/ 	.word	0xffffffff


	//   ....[45]....
        /*0220*/ 	.word	0xffffffff


	//   ....[46]....
        /*0224*/ 	.word	0xffffffff


	//   ....[47]....
        /*0228*/ 	.word	0xffffffff


	//----- nvinfo : EIATTR_COOP_GROUP_INSTR_OFFSETS
	.align		4
.L_22593:
        /*022c*/ 	.byte	0x04, 0x28
        /*022e*/ 	.short	(.L_22595 - .L_22594)


	//   ....[0]....
.L_22594:
        /*0230*/ 	.word	0x00002e90


	//   ....[1]....
        /*0234*/ 	.word	0x00002ee0


	//   ....[2]....
        /*0238*/ 	.word	0x00002f00


	//   ....[3]....
        /*023c*/ 	.word	0x00002f20


	//   ....[4]....
        /*0240*/ 	.word	0x00002f40


	//   ....[5]....
        /*0244*/ 	.word	0x00002fe0


	//   ....[6]....
        /*0248*/ 	.word	0x00003010


	//   ....[7]....
        /*024c*/ 	.word	0x00003040


	//   ....[8]....
        /*0250*/ 	.word	0x00003e10


	//   ....[9]....
        /*0254*/ 	.word	0x00003e70


	//   ....[10]....
        /*0258*/ 	.word	0x00003ea0


	//   ....[11]....
        /*025c*/ 	.word	0x00003ec0


	//   ....[12]....
        /*0260*/ 	.word	0x00003ee0


	//   ....[13]....
        /*0264*/ 	.word	0x00003f30


	//   ....[14]....
        /*0268*/ 	.word	0x00003f50


	//   ....[15]....
        /*026c*/ 	.word	0x00003f70


	//   ....[16]....
        /*0270*/ 	.word	0x00008d50


	//   ....[17]....
        /*0274*/ 	.word	0x00008d90


	//   ....[18]....
        /*0278*/ 	.word	0x00008da0


	//   ....[19]....
        /*027c*/ 	.word	0x00008db0


	//   ....[20]....
        /*0280*/ 	.word	0x00008dc0


	//   ....[21]....
        /*0284*/ 	.word	0x00008dd0


	//   ....[22]....
        /*0288*/ 	.word	0x00008de0


	//   ....[23]....
        /*028c*/ 	.word	0x00008e00


	//   ....[24]....
        /*0290*/ 	.word	0x00008e30


	//   ....[25]....
        /*0294*/ 	.word	0x00008e60


	//   ....[26]....
        /*0298*/ 	.word	0x00008e90


	//   ....[27]....
        /*029c*/ 	.word	0x00008ec0


	//   ....[28]....
        /*02a0*/ 	.word	0x00008ef0


	//   ....[29]....
        /*02a4*/ 	.word	0x00008f20


	//   ....[30]....
        /*02a8*/ 	.word	0x00008f40


	//   ....[31]....
        /*02ac*/ 	.word	0x00008f70


	//   ....[32]....
        /*02b0*/ 	.word	0x00008fa0


	//   ....[33]....
        /*02b4*/ 	.word	0x00008fd0


	//   ....[34]....
        /*02b8*/ 	.word	0x00008ff0


	//   ....[35]....
        /*02bc*/ 	.word	0x00009020


	//   ....[36]....
        /*02c0*/ 	.word	0x00009050


	//   ....[37]....
        /*02c4*/ 	.word	0x00009070


	//   ....[38]....
        /*02c8*/ 	.word	0x00009090


	//   ....[39]....
        /*02cc*/ 	.word	0x000090b0


	//   ....[40]....
        /*02d0*/ 	.word	0x000090e0


	//   ....[41]....
        /*02d4*/ 	.word	0x00009100


	//   ....[42]....
        /*02d8*/ 	.word	0x00009120


	//   ....[43]....
        /*02dc*/ 	.word	0x00009140


	//   ....[44]....
        /*02e0*/ 	.word	0x00009160


	//   ....[45]....
        /*02e4*/ 	.word	0x00009180


	//   ....[46]....
        /*02e8*/ 	.word	0x000091a0


	//   ....[47]....
        /*02ec*/ 	.word	0x000091c0


	//----- nvinfo : EIATTR_EXIT_INSTR_OFFSETS
	.align		4
.L_22595:
        /*02f0*/ 	.byte	0x04, 0x1c
        /*02f2*/ 	.short	(.L_22597 - .L_22596)


	//   ....[0]....
.L_22596:
        /*02f4*/ 	.word	0x00009950


	//   ....[1]....
        /*02f8*/ 	.word	0x00009960


	//   ....[2]....
        /*02fc*/ 	.word	0x0000a160


	//----- nvinfo : EIATTR_CTAIDZ_USED
	.align		4
.L_22597:
        /*0300*/ 	.byte	0x01, 0x04
	.zero		2


	//----- nvinfo : EIATTR_CRS_STACK_SIZE
	.align		4
        /*0304*/ 	.byte	0x04, 0x1e
        /*0306*/ 	.short	(.L_22599 - .L_22598)
.L_22598:
        /*0308*/ 	.word	0x00000000
.L_22599:


//--------------------- .nv.info._ZN4vllm25paged_attention_v1_kernelI13__nv_bfloat16S1_Li120ELi32ELi128ELNS_18Fp8KVCacheDataTypeE0ELb1EEEvPT_PKS3_PKT0_S9_ifPKiSB_iPKfiiiSD_SD_iiiii --------------------------
	.section	.nv.info._ZN4vllm25paged_attention_v1_kernelI13__nv_bfloat16S1_Li120ELi32ELi128ELNS_18Fp8KVCacheDataTypeE0ELb1EEEvPT_PKS3_PKT0_S9_ifPKiSB_iPKfiiiSD_SD_iiiii,"",@"SHT_CUDA_INFO"
	.sectionflags	@""
	.align	4


	//----- nvinfo : EIATTR_CUDA_API_VERSION
	.align		4
        /*0000*/ 	.byte	0x04, 0x37
        /*0002*/ 	.short	(.L_22601 - .L_22600)
.L_22600:
        /*0004*/ 	.word	0x00000082


	//----- nvinfo : EIATTR_SW2861232_WAR
	.align		4
.L_22601:
        /*0008*/ 	.byte	0x01, 0x35
	.zero		2


	//----- nvinfo : EIATTR_PARAM_CBANK
	.align		4
        /*000c*/ 	.byte	0x04, 0x0a
        /*000e*/ 	.short	(.L_22603 - .L_22602)
	.align		4
.L_22602:
        /*0010*/ 	.word	index@(.nv.constant0._ZN4vllm25paged_attention_v1_kernelI13__nv_bfloat16S1_Li120ELi32ELi128ELNS_18Fp8KVCacheDataTypeE0ELb1EEEvPT_PKS3_PKT0_S9_ifPKiSB_iPKfiiiSD_SD_iiiii)
        /*0014*/ 	.short	0x0160
        /*0016*/ 	.short	0x007c


	//----- nvinfo : EIATTR_CBANK_PARAM_SIZE
	.align		4
.L_22603:
        /*0018*/ 	.byte	0x03, 0x19
        /*001a*/ 	.short	0x007c


	//----- nvinfo : EIATTR_KPARAM_INFO
	.align		4
        /*001c*/ 	.byte	0x04, 0x17
        /*001e*/ 	.short	(.L_22605 - .L_22604)
.L_22604:
        /*0020*/ 	.word	0x00000000
        /*0024*/ 	.short	0x0013
        /*0026*/ 	.short	0x0078
        /*0028*/ 	.byte	0x00, 0xf0, 0x11, 0x00


	//----- nvinfo : EIATTR_KPARAM_INFO
	.align		4
.L_22605:
        /*002c*/ 	.byte	0x04, 0x17
        /*002e*/ 	.short	(.L_22607 - .L_22606)
.L_22606:
        /*0030*/ 	.word	0x00000000
        /*0034*/ 	.short	0x0012
        /*0036*/ 	.short	0x0074
        /*0038*/ 	.byte	0x00, 0xf0, 0x11, 0x00


	//----- nvinfo : EIATTR_KPARAM_INFO
	.align		4
.L_22607:
        /*003c*/ 	.byte	0x04, 0x17
        /*003e*/ 	.short	(.L_22609 - .L_22608)
.L_22608:
        /*0040*/ 	.word	0x00000000
        /*0044*/ 	.short	0x0011
        /*0046*/ 	.short	0x0070
        /*0048*/ 	.byte	0x00, 0xf0, 0x11, 0x00


	//----- nvinfo : EIATTR_KPARAM_INFO
	.align		4
.L_22609:
        /*004c*/ 	.byte	0x04, 0x17
        /*004e*/ 	.short	(.L_22611 - .L_22610)
.L_22610:
        /*0050*/ 	.word	0x00000000
        /*0054*/ 	.short	0x0010
        /*0056*/ 	.short	0x006c
        /*0058*/ 	.byte	0x00, 0xf0, 0x11, 0x00


	//----- nvinfo : EIATTR_KPARAM_INFO
	.align		4
.L_22611:
        /*005c*/ 	.byte	0x04, 0x17
        /*005e*/ 	.short	(.L_22613 - .L_22612)
.L_22612:
        /*0060*/ 	.word	0x00000000
        /*0064*/ 	.short	0x000f
        /*0066*/ 	.short	0x0068
        /*0068*/ 	.byte	0x00, 0xf0, 0x11, 0x00


	//----- nvinfo : EIATTR_KPARAM_INFO
	.align		4
.L_22613:
        /*006c*/ 	.byte	0x04, 0x17
        /*006e*/ 	.short	(.L_22615 - .L_22614)
.L_22614:
        /*0070*/ 	.word	0x00000000
        /*0074*/ 	.short	0x000e
        /*0076*/ 	.short	0x0060
        /*0078*/ 	.byte	0x00, 0xf0, 0x21, 0x00


	//----- nvinfo : EIATTR_KPARAM_INFO
	.align		4
.L_22615:
        /*007c*/ 	.byte	0x04, 0x17
        /*007e*/ 	.short	(.L_22617 - .L_22616)
.L_22616:
        /*0080*/ 	.word	0x00000000
        /*0084*/ 	.short	0x000d
        /*0086*/ 	.short	0x0058
        /*0088*/ 	.byte	0x00, 0xf0, 0x21, 0x00


	//----- nvinfo : EIATTR_KPARAM_INFO
	.align		4
.L_22617:
        /*008c*/ 	.byte	0x04, 0x17
        /*008e*/ 	.short	(.L_22619 - .L_22618)
.L_22618:
        /*0090*/ 	.word	0x00000000
        /*0094*/ 	.short	0x000c
        /*0096*/ 	.short	0x0050
        /*0098*/ 	.byte	0x00, 0xf0, 0x11, 0x00


	//----- nvinfo : EIATTR_KPARAM_INFO
	.align		4
.L_22619:
        /*009c*/ 	.byte	0x04, 0x17
        /*009e*/ 	.short	(.L_22621 - .L_22620)
.L_22620:
        /*00a0*/ 	.word	0x00000000
        /*00a4*/ 	.short	0x000b
        /*00a6*/ 	.short	0x004c
        /*00a8*/ 	.byte	0x00, 0xf0, 0x11, 0x00


	//----- nvinfo : EIATTR_KPARAM_INFO
	.align		4
.L_22621:
        /*00ac*/ 	.byte	0x04, 0x17
        /*00ae*/ 	.short	(.L_22623 - .L_22622)
.L_22622:
        /*00b0*/ 	.word	0x00000000
        /*00b4*/ 	.short	0x000a
        /*00b6*/ 	.short	0x0048
        /*00b8*/ 	.byte	0x00, 0xf0, 0x11, 0x00


	//----- nvinfo : EIATTR_KPARAM_INFO
	.align		4
.L_22623:
        /*00bc*/ 	.byte	0x04, 0x17
        /*00be*/ 	.short	(.L_22625 - .L_22624)
.L_22624:
        /*00c0*/ 	.word	0x00000000
        /*00c4*/ 	.short	0x0009
        /*00c6*/ 	.short	0x0040
        /*00c8*/ 	.byte	0x00, 0xf0, 0x21, 0x00


	//----- nvinfo : EIATTR_KPARAM_INFO
	.align		4
.L_22625:
        /*00cc*/ 	.byte	0x04, 0x17
        /*00ce*/ 	.short	(.L_22627 - .L_22626)
.L_22626:
        /*00d0*/ 	.word	0x00000000
        /*00d4*/ 	.short	0x0008
        /*00d6*/ 	.short	0x0038
        /*00d8*/ 	.byte	0x00, 0xf0, 0x11, 0x00


	//----- nvinfo : EIATTR_KPARAM_INFO
	.align		4
.L_22627:
        /*00dc*/ 	.byte	0x04, 0x17
        /*00de*/ 	.short	(.L_22629 - .L_22628)
.L_22628:
        /*00e0*/ 	.word	0x00000000
        /*00e4*/ 	.short	0x0007
        /*00e6*/ 	.short	0x0030
        /*00e8*/ 	.byte	0x00, 0xf0, 0x21, 0x00


	//----- nvinfo : EIATTR_KPARAM_INFO
	.align		4
.L_22629:
        /*00ec*/ 	.byte	0x04, 0x17
        /*00ee*/ 	.short	(.L_22631 - .L_22630)
.L_22630:
        /*00f0*/ 	.word	0x00000000
        /*00f4*/ 	.short	0x0006
        /*00f6*/ 	.short	0x0028
        /*00f8*/ 	.byte	0x00, 0xf0, 0x21, 0x00


	//----- nvinfo : EIATTR_KPARAM_INFO
	.align		4
.L_22631:
        /*00fc*/ 	.byte	0x04, 0x17
        /*00fe*/ 	.short	(.L_22633 - .L_22632)
.L_22632:
        /*0100*/ 	.word	0x00000000
        /*0104*/ 	.short	0x0005
        /*0106*/ 	.short	0x0024
        /*0108*/ 	.byte	0x00, 0xf0, 0x11, 0x00


	//----- nvinfo : EIATTR_KPARAM_INFO
	.align		4
.L_22633:
        /*010c*/ 	.byte	0x04, 0x17
        /*010e*/ 	.short	(.L_22635 - .L_22634)
.L_22634:
        /*0110*/ 	.word	0x00000000
        /*0114*/ 	.short	0x0004
        /*0116*/ 	.short	0x0020
        /*0118*/ 	.byte	0x00, 0xf0, 0x11, 0x00


	//----- nvinfo : EIATTR_KPARAM_INFO
	.align		4
.L_22635:
        /*011c*/ 	.byte	0x04, 0x17
        /*011e*/ 	.short	(.L_22637 - .L_22636)
.L_22636:
        /*0120*/ 	.word	0x00000000
        /*0124*/ 	.short	0x0003
        /*0126*/ 	.short	0x0018
        /*0128*/ 	.byte	0x00, 0xf0, 0x21, 0x00


	//----- nvinfo : EIATTR_KPARAM_INFO
	.align		4
.L_22637:
        /*012c*/ 	.byte	0x04, 0x17
        /*012e*/ 	.short	(.L_22639 - .L_22638)
.L_22638:
        /*0130*/ 	.word	0x00000000
        /*0134*/ 	.short	0x0002
        /*0136*/ 	.short	0x0010
        /*0138*/ 	.byte	0x00, 0xf0, 0x21, 0x00


	//----- nvinfo : EIATTR_KPARAM_INFO
	.align		4
.L_22639:
        /*013c*/ 	.byte	0x04, 0x17
        /*013e*/ 	.short	(.L_22641 - .L_22640)
.L_22640:
        /*0140*/ 	.word	0x00000000
        /*0144*/ 	.short	0x0001
        /*0146*/ 	.short	0x0008
        /*0148*/ 	.byte	0x00, 0xf0, 0x21, 0x00


	//----- nvinfo : EIATTR_KPARAM_INFO
	.align		4
.L_22641:
        /*014c*/ 	.byte	0x04, 0x17
        /*014e*/ 	.short	(.L_22643 - .L_22642)
.L_22642:
        /*0150*/ 	.word	0x00000000
        /*0154*/ 	.short	0x0000
        /*0156*/ 	.short	0x0000
        /*0158*/ 	.byte	0x00, 0xf0, 0x21, 0x00


	//----- nvinfo : EIATTR_MAXREG_COUNT
	.align		4
.L_22643:
        /*015c*/ 	.byte	0x03, 0x1b
        /*015e*/ 	.short	0x00ff


	//----- nvinfo : EIATTR_NUM_BARRIERS
	.align		4
        /*0160*/ 	.byte	0x02, 0x4c
        /*0162*/ 	.byte	0x01
	.zero		1


	//----- nvinfo : EIATTR_MERCURY_ISA_VERSION
	.align		4
        /*0164*/ 	.byte	0x03, 0x5f
        /*0166*/ 	.short	0x0000


	//----- nvinfo : EIATTR_COOP_GROUP_MASK_REGIDS
	.align		4
        /*0168*/ 	.byte	0x04, 0x29
        /*016a*/ 	.short	(.L_22645 - .L_22644)


	//   ....[0]....
.L_22644:
        /*016c*/ 	.word	0xffffffff


	//   ....[1]....
        /*0170*/ 	.word	0xffffffff


	//   ....[2]....
        /*0174*/ 	.word	0xffffffff


	//   ....[3]....
        /*0178*/ 	.word	0xffffffff


	//   ....[4]....
        /*017c*/ 	.word	0xffffffff


	//   ....[5]....
        /*0180*/ 	.word	0xffffffff


	//   ....[6]....
        /*0184*/ 	.word	0xffffffff


	//   ....[7]....
        /*0188*/ 	.word	0xffffffff


	//   ....[8]....
        /*018c*/ 	.word	0xffffffff


	//   ....[9]....
        /*0190*/ 	.word	0xffffffff


	//   ....[10]....
        /*0194*/ 	.word	0xffffffff


	//   ....[11]....
        /*0198*/ 	.word	0xffffffff


	//   ....[12]....
        /*019c*/ 	.word	0xffffffff


	//   ....[13]....
        /*01a0*/ 	.word	0xffffffff


	//   ....[14]....
        /*01a4*/ 	.word	0xffffffff


	//   ....[15]....
        /*01a8*/ 	.word	0xffffffff


	//   ....[16]....
        /*01ac*/ 	.word	0xffffffff


	//   ....[17]....
        /*01b0*/ 	.word	0xffffffff


	//   ....[18]....
        /*01b4*/ 	.word	0xffffffff


	//   ....[19]....
        /*01b8*/ 	.word	0xffffffff


	//   ....[20]....
        /*01bc*/ 	.word	0xffffffff


	//   ....[21]....
        /*01c0*/ 	.word	0xffffffff


	//   ....[22]....
        /*01c4*/ 	.word	0xffffffff


	//   ....[23]....
        /*01c8*/ 	.word	0xffffffff


	//   ....[24]....
        /*01cc*/ 	.word	0xffffffff


	//   ....[25]....
        /*01d0*/ 	.word	0xffffffff


	//   ....[26]....
        /*01d4*/ 	.word	0xffffffff


	//   ....[27]....
        /*01d8*/ 	.word	0xffffffff


	//   ....[28]....
        /*01dc*/ 	.word	0xffffffff


	//   ....[29]....
        /*01e0*/ 	.word	0xffffffff


	//   ....[30]....
        /*01e4*/ 	.word	0xffffffff


	//   ....[31]....
        /*01e8*/ 	.word	0xffffffff


	//   ....[32]....
        /*01ec*/ 	.word	0xffffffff


	//   ....[33]....
        /*01f0*/ 	.word	0xffffffff


	//   ....[34]....
        /*01f4*/ 	.word	0xffffffff


	//   ....[35]....
        /*01f8*/ 	.word	0xffffffff


	//   ....[36]....
        /*01fc*/ 	.word	0xffffffff


	//   ....[37]....
        /*0200*/ 	.word	0xffffffff


	//   ....[38]....
        /*0204*/ 	.word	0xffffffff


	//   ....[39]....
        /*0208*/ 	.word	0xffffffff


	//   ....[40]....
        /*020c*/ 	.word	0xffffffff


	//   ....[41]....
        /*0210*/ 	.word	0xffffffff


	//   ....[42]....
        /*0214*/ 	.word	0xffffffff


	//   ....[43]....
        /*0218*/ 	.word	0xffffffff


	//   ....[44]....
        /*021c*/ 	.word	0xffffffff


	//   ....[45]....
        /*0220*/ 	.word	0xffffffff


	//----- nvinfo : EIATTR_COOP_GROUP_INSTR_OFFSETS
	.align		4
.L_22645:
        /*0224*/ 	.byte	0x04, 0x28
        /*0226*/ 	.short	(.L_22647 - .L_22646)


	//   ....[0]....
.L_22646:
        /*0228*/ 	.word	0x00002ce0


	//   ....[1]....
        /*022c*/ 	.word	0x00002d30


	//   ....[2]....
        /*0230*/ 	.word	0x00002d50


	//   ....[3]....
        /*0234*/ 	.word	0x00002d70


	//   ....[4]....
        /*0238*/ 	.word	0x00002d90


	//   ....[5]....
        /*023c*/ 	.word	0x00002e30


	//   ....[6]....
        /*0240*/ 	.word	0x00002e60


	//   ....[7]....
        /*0244*/ 	.word	0x00002e90


	//   ....[8]....
        /*0248*/ 	.word	0x00003c60


	//   ....[9]....
        /*024c*/ 	.word	0x00003cc0


	//   ....[10]....
        /*0250*/ 	.word	0x00003cf0


	//   ....[11]....
        /*0254*/ 	.word	0x00003d10


	//   ....[12]....
        /*0258*/ 	.word	0x00003d30


	//   ....[13]....
        /*025c*/ 	.word	0x00003d80


	//   ....[14]....
        /*0260*/ 	.word	0x00003da0


	//   ....[15]....
        /*0264*/ 	.word	0x00003dc0


	//   ....[16]....
        /*0268*/ 	.word	0x000087d0


	//   ....[17]....
        /*026c*/ 	.word	0x00008800


	//   ....[18]....
        /*0270*/ 	.word	0x00008810


	//   ....[19]....
        /*0274*/ 	.word	0x00008820


	//   ....[20]....
        /*0278*/ 	.word	0x00008830


	//   ....[21]....
        /*027c*/ 	.word	0x00008840


	//   ....[22]....
        /*0280*/ 	.word	0x00008850


	//   ....[23]....
        /*0284*/ 	.word	0x00008880


	//   ....[24]....
        /*0288*/ 	.word	0x000088b0


	//   ....[25]....
        /*028c*/ 	.word	0x000088e0


	//   ....[26]....
        /*0290*/ 	.word	0x00008910


	//   ....[27]....
        /*0294*/ 	.word	0x00008940


	//   ....[28]....
        /*0298*/ 	.word	0x00008970


	//   ....[29]....
        /*029c*/ 	.word	0x000089a0


	//   ....[30]....
        /*02a0*/ 	.word	0x000089c0


	//   ....[31]....
        /*02a4*/ 	.word	0x000089f0


	//   ....[32]....
        /*02a8*/ 	.word	0x00008a20


	//   ....[33]....
        /*02ac*/ 	.word	0x00008a50


	//   ....[34]....
        /*02b0*/ 	.word	0x00008a80


	//   ....[35]....
        /*02b4*/ 	.word	0x00008ab0


	//   ....[36]....
        /*02b8*/ 	.word	0x00008af0


	//   ....[37]....
        /*02bc*/ 	.word	0x00008b10


	//   ....[38]....
        /*02c0*/ 	.word	0x00008b30


	//   ....[39]....
        /*02c4*/ 	.word	0x00008b50


	//   ....[40]....
        /*02c8*/ 	.word	0x00008b70


	//   ....[41]....
        /*02cc*/ 	.word	0x00008b90


	//   ....[42]....
        /*02d0*/ 	.word	0x00008ba0


	//   ....[43]....
        /*02d4*/ 	.word	0x00008bc0


	//   ....[44]....
        /*02d8*/ 	.word	0x00008be0


	//   ....[45]....
        /*02dc*/ 	.word	0x00008c00


	//----- nvinfo : EIATTR_EXIT_INSTR_OFFSETS
	.align		4
.L_22647:
        /*02e0*/ 	.byte	0x04, 0x1c
        /*02e2*/ 	.short	(.L_22649 - .L_22648)


	//   ....[0]....
.L_22648:
        /*02e4*/ 	.word	0x00009330


	//   ....[1]....
        /*02e8*/ 	.word	0x00009340


	//   ....[2]....
        /*02ec*/ 	.word	0x00009ac0


	//----- nvinfo : EIATTR_CTAIDZ_USED
	.align		4
.L_22649:
        /*02f0*/ 	.byte	0x01, 0x04
	.zero		2


	//----- nvinfo : EIATTR_CRS_STACK_SIZE
	.align		4
        /*02f4*/ 	.byte	0x04, 0x1e
        /*02f6*/ 	.short	(.L_22651 - .L_22650)
.L_22650:
        /*02f8*/ 	.word	0x00000000
.L_22651:


//--------------------- .nv.info._ZN4vllm25paged_attention_v1_kernelI13__nv_bfloat16S1_Li112ELi32ELi128ELNS_18Fp8KVCacheDataTypeE0ELb1EEEvPT_PKS3_PKT0_S9_ifPKiSB_iPKfiiiSD_SD_iiiii --------------------------
	.section	.nv.info._ZN4vllm25paged_attention_v1_kernelI13__nv_bfloat16S1_Li112ELi32ELi128ELNS_18Fp8KVCacheDataTypeE0ELb1EEEvPT_PKS3_PKT0_S9_ifPKiSB_iPKfiiiSD_SD_iiiii,"",@"SHT_CUDA_INFO"
	.sectionflags	@""
	.align	4


	//----- nvinfo : EIATTR_CUDA_API_VERSION
	.align		4
        /*0000*/ 	.byte	0x04, 0x37
        /*0002*/ 	.short	(.L_22653 - .L_22652)
.L_22652:
        /*0004*/ 	.word	0x00000082


	//----- nvinfo : EIATTR_SW2861232_WAR
	.align		4
.L_22653:
        /*0008*/ 	.byte	0x01, 0x35
	.zero		2


	//----- nvinfo : EIATTR_PARAM_CBANK
	.align		4
        /*000c*/ 	.byte	0x04, 0x0a
        /*000e*/ 	.short	(.L_22655 - .L_22654)
	.align		4
.L_22654:
        /*0010*/ 	.word	index@(.nv.constant0._ZN4vllm25paged_attention_v1_kernelI13__nv_bfloat16S1_Li112ELi32ELi128ELNS_18Fp8KVCacheDataTypeE0ELb1EEEvPT_PKS3_PKT0_S9_ifPKiSB_iPKfiiiSD_SD_iiiii)
        /*0014*/ 	.short	0x0160
        /*0016*/ 	.short	0x007c


	//----- nvinfo : EIATTR_CBANK_PARAM_SIZE
	.align		4
.L_22655:
        /*0018*/ 	.byte	0x03, 0x19
        /*001a*/ 	.short	0x007c


	//----- nvinfo : EIATTR_KPARAM_INFO
	.align		4
        /*001c*/ 	.byte	0x04, 0x17
        /*001e*/ 	.short	(.L_22657 - .L_22656)
.L_22656:
        /*0020*/ 	.word	0x00000000
        /*0024*/ 	.short	0x0013
        /*0026*/ 	.short	0x0078
        /*0028*/ 	.byte	0x00, 0xf0, 0x11, 0x00


	//----- nvinfo : EIATTR_KPARAM_INFO
	.align		4
.L_22657:
        /*002c*/ 	.byte	0x04, 0x17
        /*002e*/ 	.short	(.L_22659 - .L_22658)
.L_22658:
        /*0030*/ 	.word	0x00000000
        /*0034*/ 	.short	0x0012
        /*0036*/ 	.short	0x0074
        /*0038*/ 	.byte	0x00, 0xf0, 0x11, 0x00


	//----- nvinfo : EIATTR_KPARAM_INFO
	.align		4
.L_22659:
        /*003c*/ 	.byte	0x04, 0x17
        /*003e*/ 	.short	(.L_22661 - .L_22660)
.L_22660:
        /*0040*/ 	.word	0x00000000
        /*0044*/ 	.short	0x0011
        /*0046*/ 	.short	0x0070
        /*0048*/ 	.byte	0x00, 0xf0, 0x11, 0x00


	//----- nvinfo : EIATTR_KPARAM_INFO
	.align		4
.L_22661:
        /*004c*/ 	.byte	0x04, 0x17
        /*004e*/ 	.short	(.L_22663 - .L_22662)
.L_22662:
        /*0050*/ 	.word	0x00000000
        /*0054*/ 	.short	0x0010
        /*0056*/ 	.short	0x006c
        /*0058*/ 	.byte	0x00, 0xf0, 0x11, 0x00


	//----- nvinfo : EIATTR_KPARAM_INFO
	.align		4
.L_22663:
        /*005c*/ 	.byte	0x04, 0x17
        /*005e*/ 	.short	(.L_22665 - .L_22664)
.L_22664:
        /*0060*/ 	.word	0x00000000
        /*0064*/ 	.short	0x000f
        /*0066*/ 	.short	0x0068
        /*0068*/ 	.byte	0x00, 0xf0, 0x11, 0x00


	//----- nvinfo : EIATTR_KPARAM_INFO
	.align		4
.L_22665:
        /*006c*/ 	.byte	0x04, 0x17
        /*006e*/ 	.short	(.L_22667 - .L_22666)
.L_22666:
        /*0070*/ 	.word	0x00000000
        /*0074*/ 	.short	0x000e
        /*0076*/ 	.short	0x0060
        /*0078*/ 	.byte	0x00, 0xf0, 0x21, 0x00


	//----- nvinfo : EIATTR_KPARAM_INFO
	.align		4
.L_22667:
        /*007c*/ 	.byte	0x04, 0x17
        /*007e*/ 	.short	(.L_22669 - .L_22668)
.L_22668:
        /*0080*/ 	.word	0x00000000
        /*0084*/ 	.short	0x000d
        /*0086*/ 	.short	0x0058
        /*0088*/ 	.byte	0x00, 0xf0, 0x21, 0x00


	//----- nvinfo : EIATTR_KPARAM_INFO
	.align		4
.L_22669:
        /*008c*/ 	.byte	0x04, 0x17
        /*008e*/ 	.short	(.L_22671 - .L_22670)
.L_22670:
        /*0090*/ 	.word	0x00000000
        /*0094*/ 	.short	0x000c
        /*0096*/ 	.short	0x0050
        /*0098*/ 	.byte	0x00, 0xf0, 0x11, 0x00


	//----- nvinfo : EIATTR_KPARAM_INFO
	.align		4
.L_22671:
        /*009c*/ 	.byte	0x04, 0x17
        /*009e*/ 	.short	(.L_22673 - .L_22672)
.L_22672:
        /*00a0*/ 	.word	0x00000000
        /*00a4*/ 	.short	0x000b
        /*00a6*/ 	.short	0x004c
        /*00a8*/ 	.byte	0x00, 0xf0, 0x11, 0x00


	//----- nvinfo : EIATTR_KPARAM_INFO
	.align		4
.L_22673:
        /*00ac*/ 	.byte	0x04, 0x17
        /*00ae*/ 	.short	(.L_22675 - .L_22674)
.L_22674:
        /*00b0*/ 	.word	0x00000000
        /*00b4*/ 	.short	0x000a
        /*00b6*/ 	.short	0x0048
        /*00b8*/ 	.byte	0x00, 0xf0, 0x11, 0x00


	//----- nvinfo : EIATTR_KPARAM_INFO
	.align		4
.L_22675:
        /*00bc*/ 	.byte	0x04, 0x17
        /*00be*/ 	.short	(.L_22677 - .L_22676)
.L_22676:
        /*00c0*/ 	.word	0x00000000
        /*00c4*/ 	.short	0x0009
        /*00c6*/ 	.short	0x0040
        /*00c8*/ 	.byte	0x00, 0xf0, 0x21, 0x00


	//----- nvinfo : EIATTR_KPARAM_INFO
	.align		4
.L_22677:
        /*00cc*/ 	.byte	0x04, 0x17
        /*00ce*/ 	.short	(.L_22679 - .L_22678)
.L_22678:
        /*00d0*/ 	.word	0x00000000
        /*00d4*/ 	.short	0x0008
        /*00d6*/ 	.short	0x0038
        /*00d8*/ 	.byte	0x00, 0xf0, 0x11, 0x00


	//----- nvinfo : EIATTR_KPARAM_INFO
	.align		4
.L_22679:
        /*00dc*/ 	.byte	0x04, 0x17
        /*00de*/ 	.short	(.L_22681 - .L_22680)
.L_22680:
        /*00e0*/ 	.word	0x00000000
        /*00e4*/ 	.short	0x0007
        /*00e6*/ 	.short	0x0030
        /*00e8*/ 	.byte	0x00, 0xf0, 0x21, 0x00


	//----- nvinfo : EIATTR_KPARAM_INFO
	.align		4
.L_22681:
        /*00ec*/ 	.byte	0x04, 0x17
        /*00ee*/ 	.short	(.L_22683 - .L_22682)
.L_22682:
        /*00f0*/ 	.word	0x00000000
        /*00f4*/ 	.short	0x0006
        /*00f6*/ 	.short	0x0028
        /*00f8*/ 	.byte	0x00, 0xf0, 0x21, 0x00


	//----- nvinfo : EIATTR_KPARAM_INFO
	.align		4
.L_22683:
        /*00fc*/ 	.byte	0x04, 0x17
        /*00fe*/ 	.short	(.L_22685 - .L_22684)
.L_22684:
        /*0100*/ 	.word	0x00000000
        /*0104*/ 	.short	0x0005
        /*0106*/ 	.short	0x0024
        /*0108*/ 	.byte	0x00, 0xf0, 0x11, 0x00


	//----- nvinfo : EIATTR_KPARAM_INFO
	.align		4
.L_22685:
        /*010c*/ 	.byte	0x04, 0x17
        /*010e*/ 	.short	(.L_22687 - .L_22686)
.L_22686:
        /*0110*/ 	.word	0x00000000
        /*0114*/ 	.short	0x0004
        /*0116*/ 	.short	0x0020
        /*0118*/ 	.byte	0x00, 0xf0, 0x11, 0x00


	//----- nvinfo : EIATTR_KPARAM_INFO
	.align		4
.L_22687:
        /*011c*/ 	.byte	0x04, 0x17
        /*011e*/ 	.short	(.L_22689 - .L_22688)
.L_22688:
        /*0120*/ 	.word	0x00000000
        /*0124*/ 	.short	0x0003
        /*0126*/ 	.short	0x0018
        /*0128*/ 	.byte	0x00, 0xf0, 0x21, 0x00


	//----- nvinfo : EIATTR_KPARAM_INFO
	.align		4
.L_22689:
        /*012c*/ 	.byte	0x04, 0x17
        /*012e*/ 	.short	(.L_22691 - .L_22690)
.L_22690:
        /*0130*/ 	.word	0x00000000
        /*0134*/ 	.short	0x0002
        /*0136*/ 	.short	0x0010
        /*0138*/ 	.byte	0x00, 0xf0, 0x21, 0x00


	//----- nvinfo : EIATTR_KPARAM_INFO
	.align		4
.L_22691:
        /*013c*/ 	.byte	0x04, 0x17
        /*013e*/ 	.short	(.L_22693 - .L_22692)
.L_22692:
        /*0140*/ 	.word	0x00000000
        /*0144*/ 	.short	0x0001
        /*0146*/ 	.short	0x0008
        /*0148*/ 	.byte	0x00, 0xf0, 0x21, 0x00


	//----- nvinfo : EIATTR_KPARAM_INFO
	.align		4
.L_22693:
        /*014c*/ 	.byte	0x04, 0x17
        /*014e*/ 	.short	(.L_22695 - .L_22694)
.L_22694:
        /*0150*/ 	.word	0x00000000
        /*0154*/ 	.short	0x0000
        /*0156*/ 	.short	0x0000
        /*0158*/ 	.byte	0x00, 0xf0, 0x21, 0x00


	//----- nvinfo : EIATTR_MAXREG_COUNT
	.align		4
.L_22695:
        /*015c*/ 	.byte	0x03, 0x1b
        /*015e*/ 	.short	0x00ff


	//----- nvinfo : EIATTR_NUM_BARRIERS
	.align		4
        /*0160*/ 	.byte	0x02, 0x4c
        /*0162*/ 	.byte	0x01
	.zero		1


	//----- nvinfo : EIATTR_MERCURY_ISA_VERSION
	.align		4
        /*0164*/ 	.byte	0x03, 0x5f
        /*0166*/ 	.short	0x0000


	//----- nvinfo : EIATTR_COOP_GROUP_MASK_REGIDS
	.align		4
        /*0168*/ 	.byte	0x04, 0x29
        /*016a*/ 	.short	(.L_22697 - .L_22696)


	//   ....[0]....
.L_22696:
        /*016c*/ 	.word	0xffffffff


	//   ....[1]....
        /*0170*/ 	.word	0xffffffff


	//   ....[2]....
        /*0174*/ 	.word	0xffffffff


	//   ....[3]....
        /*0178*/ 	.word	0xffffffff


	//   ....[4]....
        /*017c*/ 	.word	0xffffffff


	//   ....[5]....
        /*0180*/ 	.word	0xffffffff


	//   ....[6]....
        /*0184*/ 	.word	0xffffffff


	//   ....[7]....
        /*0188*/ 	.word	0xffffffff


	//   ....[8]....
        /*018c*/ 	.word	0xffffffff


	//   ....[9]....
        /*0190*/ 	.word	0xffffffff


	//   ....[10]....
        /*0194*/ 	.word	0xffffffff


	//   ....[11]....
        /*0198*/ 	.word	0xffffffff


	//   ....[12]....
        /*019c*/ 	.word	0xffffffff


	//   ....[13]....
        /*01a0*/ 	.word	0xffffffff


	//   ....[14]....
        /*01a4*/ 	.word	0xffffffff


	//   ....[15]....
        /*01a8*/ 	.word	0xffffffff


	//   ....[16]....
        /*01ac*/ 	.word	0xffffffff


	//   ....[17]....
        /*01b0*/ 	.word	0xffffffff


	//   ....[18]....
        /*01b4*/ 	.word	0xffffffff


	//   ....[19]....
        /*01b8*/ 	.word	0xffffffff


	//   ....[20]....
        /*01bc*/ 	.word	0xffffffff


	//   ....[21]....
        /*01c0*/ 	.word	0xffffffff


	//   ....[22]....
        /*01c4*/ 	.word	0xffffffff


	//   ....[23]....
        /*01c8*/ 	.word	0xffffffff


	//   ....[24]....
        /*01cc*/ 	.word	0xffffffff


	//   ....[25]....
        /*01d0*/ 	.word	0xffffffff


	//   ....[26]....
        /*01d4*/ 	.word	0xffffffff


	//   ....[27]....
        /*01d8*/ 	.word	0xffffffff


	//   ....[28]....
        /*01dc*/ 	.word	0xffffffff


	//   ....[29]....
        /*01e0*/ 	.word	0xffffffff


	//   ....[30]....
        /*01e4*/ 	.word	0xffffffff


	//   ....[31]....
        /*01e8*/ 	.word	0xffffffff


	//   ....[32]....
        /*01ec*/ 	.word	0xffffffff


	//   ....[33]....
        /*01f0*/ 	.word	0xffffffff


	//   ....[34]....
        /*01f4*/ 	.word	0xffffffff


	//   ....[35]....
        /*01f8*/ 	.word	0xffffffff


	//   ....[36]....
        /*01fc*/ 	.word	0xffffffff


	//   ....[37]....
        /*0200*/ 	.word	0xffffffff


	//   ....[38]....
        /*0204*/ 	.word	0xffffffff


	//   ....[39]....
        /*0208*/ 	.word	0xffffffff


	//   ....[40]....
        /*020c*/ 	.word	0xffffffff


	//   ....[41]....
        /*0210*/ 	.word	0xffffffff


	//   ....[42]....
        /*0214*/ 	.word	0xffffffff


	//   ....[43]....
        /*0218*/ 	.word	0xffffffff


	//----- nvinfo : EIATTR_COOP_GROUP_INSTR_OFFSETS
	.align		4
.L_22697:
        /*021c*/ 	.byte	0x04, 0x28
        /*021e*/ 	.short	(.L_22699 - .L_22698)


	//   ....[0]....
.L_22698:
        /*0220*/ 	.word	0x00002b80


	//   ....[1]....
        /*0224*/ 	.word	0x00002bd0


	//   ....[2]....
        /*0228*/ 	.word	0x00002bf0


	//   ....[3]....
        /*022c*/ 	.word	0x00002c10


	//   ....[4]....
        /*0230*/ 	.word	0x00002c30


	//   ....[5]....
        /*0234*/ 	.word	0x00002cd0


	//   ....[6]....
        /*0238*/ 	.word	0x00002d00


	//   ....[7]....
        /*023c*/ 	.word	0x00002d30


	//   ....[8]....
        /*0240*/ 	.word	0x00003b00


	//   ....[9]....
        /*0244*/ 	.word	0x00003b60


	//   ....[10]....
        /*0248*/ 	.word	0x00003b90


	//   ....[11]....
        /*024c*/ 	.word	0x00003bb0


	//   ....[12]....
        /*0250*/ 	.word	0x00003bd0


	//   ....[13]....
        /*0254*/ 	.word	0x00003c20


	//   ....[14]....
        /*0258*/ 	.word	0x00003c40


	//   ....[15]....
        /*025c*/ 	.word	0x00003c60


	//   ....[16]....
        /*0260*/ 	.word	0x00008260


	//   ....[17]....
        /*0264*/ 	.word	0x000082a0


	//   ....[18]....
        /*0268*/ 	.word	0x000082c0


	//   ....[19]....
        /*026c*/ 	.word	0x000082e0


	//   ....[20]....
        /*0270*/ 	.word	0x000082f0


	//   ....[21]....
        /*0274*/ 	.word	0x00008310


	//   ....[22]....
        /*0278*/ 	.word	0x00008320


	//   ....[23]....
        /*027c*/ 	.word	0x00008350


	//   ....[24]....
        /*0280*/ 	.word	0x00008380


	//   ....[25]....
        /*0284*/ 	.word	0x000083b0


	//   ....[26]....
        /*0288*/ 	.word	0x000083e0


	//   ....[27]....
        /*028c*/ 	.word	0x00008410


	//   ....[28]....
        /*0290*/ 	.word	0x00008440


	//   ....[29]....
        /*0294*/ 	.word	0x00008470


	//   ....[30]....
        /*0298*/ 	.word	0x000084b0


	//   ....[31]....
        /*029c*/ 	.word	0x000084e0


	//   ....[32]....
        /*02a0*/ 	.word	0x00008500


	//   ....[33]....
        /*02a4*/ 	.word	0x00008520


	//   ....[34]....
        /*02a8*/ 	.word	0x00008540


	//   ....[35]....
        /*02ac*/ 	.word	0x00008560


	//   ....[36]....
        /*02b0*/ 	.word	0x00008570


	//   ....[37]....
        /*02b4*/ 	.word	0x00008590


	//   ....[38]....
        /*02b8*/ 	.word	0x000085b0


	//   ....[39]....
        /*02bc*/ 	.word	0x000085d0


	//   ....[40]....
        /*02c0*/ 	.word	0x000085f0


	//   ....[41]....
        /*02c4*/ 	.word	0x00008610


	//   ....[42]....
        /*02c8*/ 	.word	0x00008630


	//   ....[43]....
        /*02cc*/ 	.word	0x00008650


	//----- nvinfo : EIATTR_EXIT_INSTR_OFFSETS
	.align		4
.L_22699:
        /*02d0*/ 	.byte	0x04, 0x1c
        /*02d2*/ 	.short	(.L_22701 - .L_22700)


	//   ....[0]....
.L_22700:
        /*02d4*/ 	.word	0x00008d20


	//   ....[1]....
        /*02d8*/ 	.word	0x00008d30


	//   ....[2]....
        /*02dc*/ 	.word	0x00009440


	//----- nvinfo : EIATTR_CTAIDZ_USED
	.align		4
.L_22701:
        /*02e0*/ 	.byte	0x01, 0x04
	.zero		2


	//----- nvinfo : EIATTR_CRS_STACK_SIZE
	.align		4
        /*02e4*/ 	.byte	0x04, 0x1e
        /*02e6*/ 	.short	(.L_22703 - .L_22702)
.L_22702:
        /*02e8*/ 	.word	0x00000000
.L_22703:


//--------------------- .nv.info._ZN4vllm25paged_attention_v1_kernelI13__nv_bfloat16S1_Li96ELi32ELi128ELNS_18Fp8KVCacheDataTypeE0ELb1EEEvPT_PKS3_PKT0_S9_ifPKiSB_iPKfiiiSD_SD_iiiii --------------------------
	.section	.nv.info._ZN4vllm25paged_attention_v1_kernelI13__nv_bfloat16S1_Li96ELi32ELi128ELNS_18Fp8KVCacheDataTypeE0ELb1EEEvPT_PKS3_PKT0_S9_ifPKiSB_iPKfiiiSD_SD_iiiii,"",@"SHT_CUDA_INFO"
	.sectionflags	@""
	.align	4


	//----- nvinfo : EIATTR_CUDA_API_VERSION
	.align		4
        /*0000*/ 	.byte	0x04, 0x37
        /*0002*/ 	.short	(.L_22705 - .L_22704)
.L_22704:
        /*0004*/ 	.word	0x00000082


	//----- nvinfo : EIATTR_SW2861232_WAR
	.align		4
.L_22705:
        /*0008*/ 	.byte	0x01, 0x35
	.zero		2


	//----- nvinfo : EIATTR_PARAM_CBANK
	.align		4
        /*000c*/ 	.byte	0x04, 0x0a
        /*000e*/ 	.short	(.L_22707 - .L_22706)
	.align		4
.L_22706:
        /*0010*/ 	.word	index@(.nv.constant0._ZN4vllm25paged_attention_v1_kernelI13__nv_bfloat16S1_Li96ELi32ELi128ELNS_18Fp8KVCacheDataTypeE0ELb1EEEvPT_PKS3_PKT0_S9_ifPKiSB_iPKfiiiSD_SD_iiiii)
        /*0014*/ 	.short	0x0160
        /*0016*/ 	.short	0x007c


	//----- nvinfo : EIATTR_CBANK_PARAM_SIZE
	.align		4
.L_22707:
        /*0018*/ 	.byte	0x03, 0x19
        /*001a*/ 	.short	0x007c


	//----- nvinfo : EIATTR_KPARAM_INFO
	.align		4
        /*001c*/ 	.byte	0x04, 0x17
        /*001e*/ 	.short	(.L_22709 - .L_22708)
.L_22708:
        /*0020*/ 	.word	0x00000000
        /*0024*/ 	.short	0x0013
        /*0026*/ 	.short	0x0078
        /*0028*/ 	.byte	0x00, 0xf0, 0x11, 0x00


	//----- nvinfo : EIATTR_KPARAM_INFO
	.align		4
.L_22709:
        /*002c*/ 	.byte	0x04, 0x17
        /*002e*/ 	.short	(.L_22711 - .L_22710)
.L_22710:
        /*0030*/ 	.word	0x00000000
        /*0034*/ 	.short	0x0012
        /*0036*/ 	.short	0x0074
        /*0038*/ 	.byte	0x00, 0xf0, 0x11, 0x00


	//----- nvinfo : EIATTR_KPARAM_INFO
	.align		4
.L_22711:
        /*003c*/ 	.byte	0x04, 0x17
        /*003e*/ 	.short	(.L_22713 - .L_22712)
.L_22712:
        /*0040*/ 	.word	0x00000000
        /*0044*/ 	.short	0x0011
        /*0046*/ 	.short	0x0070
        /*0048*/ 	.byte	0x00, 0xf0, 0x11, 0x00


	//----- nvinfo : EIATTR_KPARAM_INFO
	.align		4
.L_22713:
        /*004c*/ 	.byte	0x04, 0x17
        /*004e*/ 	.short	(.L_22715 - .L_22714)
.L_22714:
        /*0050*/ 	.word	0x00000000
        /*0054*/ 	.short	0x0010
        /*0056*/ 	.short	0x006c
        /*0058*/ 	.byte	0x00, 0xf0, 0x11, 0x00


	//----- nvinfo : EIATTR_KPARAM_INFO
	.align		4
.L_22715:
        /*005c*/ 	.byte	0x04, 0x17
        /*005e*/ 	.short	(.L_22717 - .L_22716)
.L_22716:
        /*0060*/ 	.word	0x00000000
        /*0064*/ 	.short	0x000f
        /*0066*/ 	.short	0x0068
        /*0068*/ 	.byte	0x00, 0xf0, 0x11, 0x00


	//----- nvinfo : EIATTR_KPARAM_INFO
	.align		4
.L_22717:
        /*006c*/ 	.byte	0x04, 0x17
        /*006e*/ 	.short	(.L_22719 - .L_22718)
.L_22718:
        /*0070*/ 	.word	0x00000000
        /*0074*/ 	.short	0x000e
        /*0076*/ 	.short	0x0060
        /*0078*/ 	.byte	0x00, 0xf0, 0x21, 0x00


	//----- nvinfo : EIATTR_KPARAM_INFO
	.align		4
.L_22719:
        /*007c*/ 	.byte	0x04, 0x17
        /*007e*/ 	.short	(.L_22721 - .L_22720)
.L_22720:
        /*0080*/ 	.word	0x00000000
        /*0084*/ 	.short	0x000d
        /*0086*/ 	.short	0x0058
        /*0088*/ 	.byte	0x00, 0xf0, 0x21, 0x00


	//----- nvinfo : EIATTR_KPARAM_INFO
	.align		4
.L_22721:
        /*008c*/ 	.byte	0x04, 0x17
        /*008e*/ 	.short	(.L_22723 - .L_22722)
.L_22722:
        /*0090*/ 	.word	0x00000000
        /*0094*/ 	.short	0x000c
        /*0096*/ 	.short	0x0050
        /*0098*/ 	.byte	0x00, 0xf0, 0x11, 0x00


	//----- nvinfo : EIATTR_KPARAM_INFO
	.align		4
.L_22723:
        /*009c*/ 	.byte	0x04, 0x17
        /*009e*/ 	.short	(.L_22725 - .L_22724)
.L_22724:
        /*00a0*/ 	.word	0x00000000
        /*00a4*/ 	.short	0x000b
        /*00a6*/ 	.short	0x004c
        /*00a8*/ 	.byte	0x00, 0xf0, 0x11, 0x00


	//----- nvinfo : EIATTR_KPARAM_INFO
	.align		4
.L_22725:
        /*00ac*/ 	.byte	0x04, 0x17
        /*00ae*/ 	.short	(.L_22727 - .L_22726)
.L_22726:
        /*00b0*/ 	.word	0x00000000
        /*00b4*/ 	.short	0x000a
        /*00b6*/ 	.short	0x0048
        /*00b8*/ 	.byte	0x00, 0xf0, 0x11, 0x00


	//----- nvinfo : EIATTR_KPARAM_INFO
	.align		4
.L_22727:
        /*00bc*/ 	.byte	0x04, 0x17
        /*00be*/ 	.short	(.L_22729 - .L_22728)
.L_22728:
        /*00c0*/ 	.word	0x00000000
        /*00c4*/ 	.short	0x0009
        /*00c6*/ 	.short	0x0040
        /*00c8*/ 	.byte	0x00, 0xf0, 0x21, 0x00


	//----- nvinfo : EIATTR_KPARAM_INFO
	.align		4
.L_22729:
        /*00cc*/ 	.byte	0x04, 0x17
        /*00ce*/ 	.short	(.L_22731 - .L_22730)
.L_22730:
        /*00d0*/ 	.word	0x00000000
        /*00d4*/ 	.short	0x0008
        /*00d6*/ 	.short	0x0038
        /*00d8*/ 	.byte	0x00, 0xf0, 0x11, 0x00


	//----- nvinfo : EIATTR_KPARAM_INFO
	.align		4
.L_22731:
        /*00dc*/ 	.byte	0x04, 0x17
        /*00de*/ 	.short	(.L_22733 - .L_22732)
.L_22732:
        /*00e0*/ 	.word	0x00000000
        /*00e4*/ 	.short	0x0007
        /*00e6*/ 	.short	0x0030
        /*00e8*/ 	.byte	0x00, 0xf0, 0x21, 0x00


	//----- nvinfo : EIATTR_KPARAM_INFO
	.align		4
.L_22733:
        /*00ec*/ 	.byte	0x04, 0x17
        /*00ee*/ 	.short	(.L_22735 - .L_22734)
.L_22734:
        /*00f0*/ 	.word	0x00000000
        /*00f4*/ 	.short	0x0006
        /*00f6*/ 	.short	0x0028
        /*00f8*/ 	.byte	0x00, 0xf0, 0x21, 0x00


	//----- nvinfo : EIATTR_KPARAM_INFO
	.align		4
.L_22735:
        /*00fc*/ 	.byte	0x04, 0x17
        /*00fe*/ 	.short	(.L_22737 - .L_22736)
.L_22736:
        /*0100*/ 	.word	0x00000000
        /*0104*/ 	.short	0x0005
        /*0106*/ 	.short	0x0024
        /*0108*/ 	.byte	0x00, 0xf0, 0x11, 0x00


	//----- nvinfo : EIATTR_KPARAM_INFO
	.align		4
.L_22737:
        /*010c*/ 	.byte	0x04, 0x17
        /*010e*/ 	.short	(.L_22739 - .L_22738)
.L_22738:
        /*0110*/ 	.word	0x00000000
        /*0114*/ 	.short	0x0004
        /*0116*/ 	.short	0x0020
        /*0118*/ 	.byte	0x00, 0xf0, 0x11, 0x00


	//----- nvinfo : EIATTR_KPARAM_INFO
	.align		4
.L_22739:
        /*011c*/ 	.byte	0x04, 0x17
        /*011e*/ 	.short	(.L_22741 - .L_22740)
.L_22740:
        /*0120*/ 	.word	0x00000000
        /*0124*/ 	.short	0x0003
        /*0126*/ 	.short	0x0018
        /*0128*/ 	.byte	0x00, 0xf0, 0x21, 0x00


	//----- nvinfo : EIATTR_KPARAM_INFO
	.align		4
.L_22741:
        /*012c*/ 	.byte	0x04, 0x17
        /*012e*/ 	.short	(.L_22743 - .L_22742)
.L_22742:
        /*0130*/ 	.word	0x00000000
        /*0134*/ 	.short	0x0002
        /*0136*/ 	.short	0x0010
        /*0138*/ 	.byte	0x00, 0xf0, 0x21, 0x00


	//----- nvinfo : EIATTR_KPARAM_INFO
	.align		4
.L_22743:
        /*013c*/ 	.byte	0x04, 0x17
        /*013e*/ 	.short	(.L_22745 - .L_22744)
.L_22744:
        /*0140*/ 	.word	0x00000000
        /*0144*/ 	.short	0x0001
        /*0146*/ 	.short	0x0008
        /*0148*/ 	.byte	0x00, 0xf0, 0x21, 0x00


	//----- nvinfo : EIATTR_KPARAM_INFO
	.align		4
.L_22745:
        /*014c*/ 	.byte	0x04, 0x17
        /*014e*/ 	.short	(.L_22747 - .L_22746)
.L_22746:
        /*0150*/ 	.word	0x00000000
        /*0154*/ 	.short	0x0000
        /*0156*/ 	.short	0x0000
        /*0158*/ 	.byte	0x00, 0xf0, 0x21, 0x00


	//----- nvinfo : EIATTR_MAXREG_COUNT
	.align		4
.L_22747:
        /*015c*/ 	.byte	0x03, 0x1b
        /*015e*/ 	.short	0x00ff


	//----- nvinfo : EIATTR_NUM_BARRIERS
	.align		4
        /*0160*/ 	.byte	0x02, 0x4c
        /*0162*/ 	.byte	0x01
	.zero		1


	//----- nvinfo : EIATTR_MERCURY_ISA_VERSION
	.align		4
        /*0164*/ 	.byte	0x03, 0x5f
        /*0166*/ 	.short	0x0000


	//----- nvinfo : EIATTR_COOP_GROUP_MASK_REGIDS
	.align		4
        /*0168*/ 	.byte	0x04, 0x29
        /*016a*/ 	.short	(.L_22749 - .L_22748)


	//   ....[0]....
.L_22748:
        /*016c*/ 	.word	0xffffffff


	//   ....[1]....
        /*0170*/ 	.word	0xffffffff


	//   ....[2]....
        /*0174*/ 	.word	0xffffffff


	//   ....[3]....
        /*0178*/ 	.word	0xffffffff


	//   ....[4]....
        /*017c*/ 	.word	0xffffffff


	//   ....[5]....
        /*0180*/ 	.word	0xffffffff


	//   ....[6]....
        /*0184*/ 	.word	0xffffffff


	//   ....[7]....
        /*0188*/ 	.word	0xffffffff


	//   ....[8]....
        /*018c*/ 	.word	0xffffffff


	//   ....[9]....
        /*0190*/ 	.word	0xffffffff


	//   ....[10]....
        /*0194*/ 	.word	0xffffffff


	//   ....[11]....
        /*0198*/ 	.word	0xffffffff


	//   ....[12]....
        /*019c*/ 	.word	0xffffffff


	//   ....[13]....
        /*01a0*/ 	.word	0xffffffff


	//   ....[14]....
        /*01a4*/ 	.word	0xffffffff


	//   ....[15]....
        /*01a8*/ 	.word	0xffffffff


	//   ....[16]....
        /*01ac*/ 	.word	0xffffffff


	//   ....[17]....
        /*01b0*/ 	.word	0xffffffff


	//   ....[18]....
        /*01b4*/ 	.word	0xffffffff


	//   ....[19]....
        /*01b8*/ 	.word	0xffffffff


	//   ....[20]....
        /*01bc*/ 	.word	0xffffffff


	//   ....[21]....
        /*01c0*/ 	.word	0xffffffff


	//   ....[22]....
        /*01c4*/ 	.word	0xffffffff


	//   ....[23]....
        /*01c8*/ 	.word	0xffffffff


	//   ....[24]....
        /*01cc*/ 	.word	0xffffffff


	//   ....[25]....
        /*01d0*/ 	.word	0xffffffff


	//   ....[26]....
        /*01d4*/ 	.word	0xffffffff


	//   ....[27]....
        /*01d8*/ 	.word	0xffffffff


	//   ....[28]....
        /*01dc*/ 	.word	0xffffffff


	//   ....[29]....
        /*01e0*/ 	.word	0xffffffff


	//   ....[30]....
        /*01e4*/ 	.word	0xffffffff


	//   ....[31]....
        /*01e8*/ 	.word	0xffffffff


	//   ....[32]....
        /*01ec*/ 	.word	0xffffffff


	//   ....[33]....
        /*01f0*/ 	.word	0xffffffff


	//   ....[34]....
        /*01f4*/ 	.word	0xffffffff


	//   ....[35]....
        /*01f8*/ 	.word	0xffffffff


	//   ....[36]....
        /*01fc*/ 	.word	0xffffffff


	//   ....[37]....
        /*0200*/ 	.word	0xffffffff


	//   ....[38]....
        /*0204*/ 	.word	0xffffffff


	//   ....[39]....
        /*0208*/ 	.word	0xffffffff


	//----- nvinfo : EIATTR_COOP_GROUP_INSTR_OFFSETS
	.align		4
.L_22749:
        /*020c*/ 	.byte	0x04, 0x28
        /*020e*/ 	.short	(.L_22751 - .L_22750)


	//   ....[0]....
.L_22750:
        /*0210*/ 	.word	0x000027e0


	//   ....[1]....
        /*0214*/ 	.word	0x00002840


	//   ....[2]....
        /*0218*/ 	.word	0x00002860


	//   ....[3]....
        /*021c*/ 	.word	0x00002880


	//   ....[4]....
        /*0220*/ 	.word	0x000028a0


	//   ....[5]....
        /*0224*/ 	.word	0x00002930


	//   ....[6]....
        /*0228*/ 	.word	0x00002960


	//   ....[7]....
        /*022c*/ 	.word	0x00002990


	//   ....[8]....
        /*0230*/ 	.word	0x00003760


	//   ....[9]....
        /*0234*/ 	.word	0x000037c0


	//   ....[10]....
        /*0238*/ 	.word	0x000037f0


	//   ....[11]....
        /*023c*/ 	.word	0x00003810


	//   ....[12]....
        /*0240*/ 	.word	0x00003830


	//   ....[13]....
        /*0244*/ 	.word	0x00003880


	//   ....[14]....
        /*0248*/ 	.word	0x000038a0


	//   ....[15]....
        /*024c*/ 	.word	0x000038c0


	//   ....[16]....
        /*0250*/ 	.word	0x000076c0


	//   ....[17]....
        /*0254*/ 	.word	0x00007700


	//   ....[18]....
        /*0258*/ 	.word	0x00007730


	//   ....[19]....
        /*025c*/ 	.word	0x00007760


	//   ....[20]....
        /*0260*/ 	.word	0x00007790


	//   ....[21]....
        /*0264*/ 	.word	0x000077a0


	//   ....[22]....
        /*0268*/ 	.word	0x000077b0


	//   ....[23]....
        /*026c*/ 	.word	0x000077d0


	//   ....[24]....
        /*0270*/ 	.word	0x000077f0


	//   ....[25]....
        /*0274*/ 	.word	0x00007810


	//   ....[26]....
        /*0278*/ 	.word	0x00007830


	//   ....[27]....
        /*027c*/ 	.word	0x00007860


	//   ....[28]....
        /*0280*/ 	.word	0x000078a0


	//   ....[29]....
        /*0284*/ 	.word	0x000078d0


	//   ....[30]....
        /*0288*/ 	.word	0x00007910


	//   ....[31]....
        /*028c*/ 	.word	0x00007940


	//   ....[32]....
        /*0290*/ 	.word	0x00007960


	//   ....[33]....
        /*0294*/ 	.word	0x00007980


	//   ....[34]....
        /*0298*/ 	.word	0x000079a0


	//   ....[35]....
        /*029c*/ 	.word	0x000079c0


	//   ....[36]....
        /*02a0*/ 	.word	0x000079d0


	//   ....[37]....
        /*02a4*/ 	.word	0x000079f0


	//   ....[38]....
        /*02a8*/ 	.word	0x00007a10


	//   ....[39]....
        /*02ac*/ 	.word	0x00007a30


	//----- nvinfo : EIATTR_EXIT_INSTR_OFFSETS
	.align		4
.L_22751:
        /*02b0*/ 	.byte	0x04, 0x1c
        /*02b2*/ 	.short	(.L_22753 - .L_22752)


	//   ....[0]....
.L_22752:
        /*02b4*/ 	.word	0x00008030


	//   ....[1]....
        /*02b8*/ 	.word	0x00008130


	//   ....[2]....
        /*02bc*/ 	.word	0x00008670


	//----- nvinfo : EIATTR_CTAIDZ_USED
	.align		4
.L_22753:
        /*02c0*/ 	.byte	0x01, 0x04
	.zero		2


	//----- nvinfo : EIATTR_CRS_STACK_SIZE
	.align		4
        /*02c4*/ 	.byte	0x04, 0x1e
        /*02c6*/ 	.short	(.L_22755 - .L_22754)
.L_22754:
        /*02c8*/ 	.word	0x00000000
.L_22755:


//--------------------- .nv.info._ZN4vllm25paged_attention_v1_kernelI13__nv_bfloat16S1_Li80ELi32ELi128ELNS_18Fp8KVCacheDataTypeE0ELb1EEEvPT_PKS3_PKT0_S9_ifPKiSB_iPKfiiiSD_SD_iiiii --------------------------
	.section	.nv.info._ZN4vllm25paged_attention_v1_kernelI13__nv_bfloat16S1_Li80ELi32ELi128ELNS_18Fp8KVCacheDataTypeE0ELb1EEEvPT_PKS3_PKT0_S9_ifPKiSB_iPKfiiiSD_SD_iiiii,"",@"SHT_CUDA_INFO"
	.sectionflags	@""
	.align	4


	//----- nvinfo : EIATTR_CUDA_API_VERSION
	.align		4
        /*0000*/ 	.byte	0x04, 0x37
        /*0002*/ 	.short	(.L_22757 - .L_22756)
.L_22756:
        /*0004*/ 	.word	0x00000082


	//----- nvinfo : EIATTR_SW2861232_WAR
	.align		4
.L_22757:
        /*0008*/ 	.byte	0x01, 0x35
	.zero		2


	//----- nvinfo : EIATTR_PARAM_CBANK
	.align		4
        /*000c*/ 	.byte	0x04, 0x0a
        /*000e*/ 	.short	(.L_22759 - .L_22758)
	.align		4
.L_22758:
        /*0010*/ 	.word	index@(.nv.constant0._ZN4vllm25paged_attention_v1_kernelI13__nv_bfloat16S1_Li80ELi32ELi128ELNS_18Fp8KVCacheDataTypeE0ELb1EEEvPT_PKS3_PKT0_S9_ifPKiSB_iPKfiiiSD_SD_iiiii)
        /*0014*/ 	.short	0x0160
        /*0016*/ 	.short	0x007c


	//----- nvinfo : EIATTR_CBANK_PARAM_SIZE
	.align		4
.L_22759:
        /*0018*/ 	.byte	0x03, 0x19
        /*001a*/ 	.short	0x007c


	//----- nvinfo : EIATTR_KPARAM_INFO
	.align		4
        /*001c*/ 	.byte	0x04, 0x17
        /*001e*/ 	.short	(.L_22761 - .L_22760)
.L_22760:
        /*0020*/ 	.word	0x00000000
        /*0024*/ 	.short	0x0013
        /*0026*/ 	.short	0x0078
        /*0028*/ 	.byte	0x00, 0xf0, 0x11, 0x00


	//----- nvinfo : EIATTR_KPARAM_INFO
	.align		4
.L_22761:
        /*002c*/ 	.byte	0x04, 0x17
        /*002e*/ 	.short	(.L_22763 - .L_22762)
.L_22762:
        /*0030*/ 	.word	0x00000000
        /*0034*/ 	.short	0x0012
        /*0036*/ 	.short	0x0074
        /*0038*/ 	.byte	0x00, 0xf0, 0x11, 0x00


	//----- nvinfo : EIATTR_KPARAM_INFO
	.align		4
.L_22763:
        /*003c*/ 	.byte	0x04, 0x17
        /*003e*/ 	.short	(.L_22765 - .L_22764)
.L_22764:
        /*0040*/ 	.word	0x00000000
        /*0044*/ 	.short	0x0011
        /*0046*/ 	.short	0x0070
        /*0048*/ 	.byte	0x00, 0xf0, 0x11, 0x00


	//----- nvinfo : EIATTR_KPARAM_INFO
	.align		4
.L_22765:
        /*004c*/ 	.byte	0x04, 0x17
        /*004e*/ 	.short	(.L_22767 - .L_22766)
.L_22766:
        /*0050*/ 	.word	0x00000000
        /*0054*/ 	.short	0x0010
        /*0056*/ 	.short	0x006c
        /*0058*/ 	.byte	0x00, 0xf0, 0x11, 0x00


	//----- nvinfo : EIATTR_KPARAM_INFO
	.align		4
.L_22767:
        /*005c*/ 	.byte	0x04, 0x17
        /*005e*/ 	.short	(.L_22769 - .L_22768)
.L_22768:
        /*0060*/ 	.word	0x00000000
        /*0064*/ 	.short	0x000f
        /*0066*/ 	.short	0x0068
        /*0068*/ 	.byte	0x00, 0xf0, 0x11, 0x00


	//----- nvinfo : EIATTR_KPARAM_INFO
	.align		4
.L_22769:
        /*006c*/ 	.byte	0x04, 0x17
        /*006e*/ 	.short	(.L_22771 - .L_22770)
.L_22770:
        /*0070*/ 	.word	0x00000000
        /*0074*/ 	.short	0x000e
        /*0076*/ 	.short	0x0060
        /*0078*/ 	.byte	0x00, 0xf0, 0x21, 0x00


	//----- nvinfo : EIATTR_KPARAM_INFO
	.align		4
.L_22771:
        /*007c*/ 	.byte	0x04, 0x17
        /*007e*/ 	.short	(.L_22773 - .L_22772)
.L_22772:
        /*0080*/ 	.word	0x00000000
        /*0084*/ 	.short	0x000d
        /*0086*/ 	.short	0x0058
        /*0088*/ 	.byte	0x00, 0xf0, 0x21, 0x00


	//----- nvinfo : EIATTR_KPARAM_INFO
	.align		4
.L_22773:
        /*008c*/ 	.byte	0x04, 0x17
        /*008e*/ 	.short	(.L_22775 - .L_22774)
.L_22774:
        /*0090*/ 	.word	0x00000000
        /*0094*/ 	.short	0x000c
        /*0096*/ 	.short	0x0050
        /*0098*/ 	.byte	0x00, 0xf0, 0x11, 0x00


	//----- nvinfo : EIATTR_KPARAM_INFO
	.align		4
.L_22775:
        /*009c*/ 	.byte	0x04, 0x17
        /*009e*/ 	.short	(.L_22777 - .L_22776)
.L_22776:
        /*00a0*/ 	.word	0x00000000
        /*00a4*/ 	.short	0x000b
        /*00a6*/ 	.short	0x004c
        /*00a8*/ 	.byte	0x00, 0xf0, 0x11, 0x00


	//----- nvinfo : EIATTR_KPARAM_INFO
	.align		4
.L_22777:
        /*00ac*/ 	.byte	0x04, 0x17
        /*00ae*/ 	.short	(.L_22779 - .L_22778)
.L_22778:
        /*00b0*/ 	.word	0x00000000
        /*00b4*/ 	.short	0x000a
        /*00b6*/ 	.short	0x0048
        /*00b8*/ 	.byte	0x00, 0xf0, 0x11, 0x00


	//----- nvinfo : EIATTR_KPARAM_INFO
	.align		4
.L_22779:
        /*00bc*/ 	.byte	0x04, 0x17
        /*00be*/ 	.short	(.L_22781 - .L_22780)
.L_22780:
        /*00c0*/ 	.word	0x00000000
        /*00c4*/ 	.short	0x0009
        /*00c6*/ 	.short	0x0040
        /*00c8*/ 	.byte	0x00, 0xf0, 0x21, 0x00


	//----- nvinfo : EIATTR_KPARAM_INFO
	.align		4
.L_22781:
        /*00cc*/ 	.byte	0x04, 0x17
        /*00ce*/ 	.short	(.L_22783 - .L_22782)
.L_22782:
        /*00d0*/ 	.word	0x00000000
        /*00d4*/ 	.short	0x0008
        /*00d6*/ 	.short	0x0038
        /*00d8*/ 	.byte	0x00, 0xf0, 0x11, 0x00


	//----- nvinfo : EIATTR_KPARAM_INFO
	.align		4
.L_22783:
        /*00dc*/ 	.byte	0x04, 0x17
        /*00de*/ 	.short	(.L_22785 - .L_22784)
.L_22784:
        /*00e0*/ 	.word	0x00000000
        /*00e4*/ 	.short	0x0007
        /*00e6*/ 	.short	0x0030
        /*00e8*/ 	.byte	0x00, 0xf0, 0x21, 0x00


	//----- nvinfo : EIATTR_KPARAM_INFO
	.align		4
.L_22785:
        /*00ec*/ 	.byte	0x04, 0x17
        /*00ee*/ 	.short	(.L_22787 - .L_22786)
.L_22786:
        /*00f0*/ 	.word	0x00000000
        /*00f4*/ 	.short	0x0006
        /*00f6*/ 	.short	0x0028
        /*00f8*/ 	.byte	0x00, 0xf0, 0x21, 0x00


	//----- nvinfo : EIATTR_KPARAM_INFO
	.align		4
.L_22787:
        /*00fc*/ 	.byte	0x04, 0x17
        /*00fe*/ 	.short	(.L_22789 - .L_22788)
.L_22788:
        /*0100*/ 	.word	0x00000000
        /*0104*/ 	.short	0x0005
        /*0106*/ 	.short	0x0024
        /*0108*/ 	.byte	0x00, 0xf0, 0x11, 0x00


	//----- nvinfo : EIATTR_KPARAM_INFO
	.align		4
.L_22789:
        /*010c*/ 	.byte	0x04, 0x17
        /*010e*/ 	.short	(.L_22791 - .L_22790)
.L_22790:
        /*0110*/ 	.word	0x00000000
        /*0114*/ 	.short	0x0004
        /*0116*/ 	.short	0x0020
        /*0118*/ 	.byte	0x00, 0xf0, 0x11, 0x00


	//----- nvinfo : EIATTR_KPARAM_INFO
	.align		4
.L_22791:
        /*011c*/ 	.byte	0x04, 0x17
        /*011e*/ 	.short	(.L_22793 - .L_22792)
.L_22792:
        /*0120*/ 	.word	0x00000000
        /*0124*/ 	.short	0x0003
        /*0126*/ 	.short	0x0018
        /*0128*/ 	.byte	0x00, 0xf0, 0x21, 0x00


	//----- nvinfo : EIATTR_KPARAM_INFO
	.align		4
.L_22793:
        /*012c*/ 	.byte	0x04, 0x17
        /*012e*/ 	.short	(.L_22795 - .L_22794)
.L_22794:
        /*0130*/ 	.word	0x00000000
        /*0134*/ 	.short	0x0002
        /*0136*/ 	.short	0x0010
        /*0138*/ 	.byte	0x00, 0xf0, 0x21, 0x00


	//----- nvinfo : EIATTR_KPARAM_INFO
	.align		4
.L_22795:
        /*013c*/ 	.byte	0x04, 0x17
        /*013e*/ 	.short	(.L_22797 - .L_22796)
.L_22796:
        /*0140*/ 	.word	0x00000000
        /*0144*/ 	.short	0x0001
        /*0146*/ 	.short	0x0008
        /*0148*/ 	.byte	0x00, 0xf0, 0x21, 0x00


	//----- nvinfo : EIATTR_KPARAM_INFO
	.align		4
.L_22797:
        /*014c*/ 	.byte	0x04, 0x17
        /*014e*/ 	.short	(.L_22799 - .L_22798)
.L_22798:
        /*0150*/ 	.word	0x00000000
        /*0154*/ 	.short	0x0000
        /*0156*/ 	.short	0x0000
        /*0158*/ 	.byte	0x00, 0xf0, 0x21, 0x00


	//----- nvinfo : EIATTR_MAXREG_COUNT
	.align		4
.L_22799:
        /*015c*/ 	.byte	0x03, 0x1b
        /*015e*/ 	.short	0x00ff


	//----- nvinfo : EIATTR_NUM_BARRIERS
	.align		4
        /*0160*/ 	.byte	0x02, 0x4c
        /*0162*/ 	.byte	0x01
	.zero		1


	//----- nvinfo : EIATTR_MERCURY_ISA_VERSION
	.align		4
        /*0164*/ 	.byte	0x03, 0x5f
        /*0166*/ 	.short	0x0000


	//----- nvinfo : EIATTR_COOP_GROUP_MASK_REGIDS
	.align		4
        /*0168*/ 	.byte	0x04, 0x29
        /*016a*/ 	.short	(.L_22801 - .L_22800)


	//   ....[0]....
.L_22800:
        /*016c*/ 	.word	0xffffffff


	//   ....[1]....
        /*0170*/ 	.word	0xffffffff


	//   ....[2]....
        /*0174*/ 	.word	0xffffffff


	//   ....[3]....
        /*0178*/ 	.word	0xffffffff


	//   ....[4]....
        /*017c*/ 	.word	0xffffffff


	//   ....[5]....
        /*0180*/ 	.word	0xffffffff


	//   ....[6]....
        /*0184*/ 	.word	0xffffffff


	//   ....[7]....
        /*0188*/ 	.word	0xffffffff


	//   ....[8]....
        /*018c*/ 	.word	0xffffffff


	//   ....[9]....
        /*0190*/ 	.word	0xffffffff


	//   ....[10]....
        /*0194*/ 	.word	0xffffffff


	//   ....[11]....
        /*0198*/ 	.word	0xffffffff


	//   ....[12]....
        /*019c*/ 	.word	0xffffffff


	//   ....[13]....
        /*01a0*/ 	.word	0xffffffff


	//   ....[14]....
        /*01a4*/ 	.word	0xffffffff


	//   ....[15]....
        /*01a8*/ 	.word	0xffffffff


	//   ....[16]....
        /*01ac*/ 	.word	0xffffffff


	//   ....[17]....
        /*01b0*/ 	.word	0xffffffff


	//   ....[18]....
        /*01b4*/ 	.word	0xffffffff


	//   ....[19]....
        /*01b8*/ 	.word	0xffffffff


	//   ....[20]....
        /*01bc*/ 	.word	0xffffffff


	//   ....[21]....
        /*01c0*/ 	.word	0xffffffff


	//   ....[22]....
        /*01c4*/ 	.word	0xffffffff


	//   ....[23]....
        /*01c8*/ 	.word	0xffffffff


	//   ....[24]....
        /*01cc*/ 	.word	0xffffffff


	//   ....[25]....
        /*01d0*/ 	.word	0xffffffff


	//   ....[26]....
        /*01d4*/ 	.word	0xffffffff


	//   ....[27]....
        /*01d8*/ 	.word	0xffffffff


	//   ....[28]....
        /*01dc*/ 	.word	0xffffffff


	//   ....[29]....
        /*01e0*/ 	.word	0xffffffff


	//   ....[30]....
        /*01e4*/ 	.word	0xffffffff


	//   ....[31]....
        /*01e8*/ 	.word	0xffffffff


	//   ....[32]....
        /*01ec*/ 	.word	0xffffffff


	//   ....[33]....
        /*01f0*/ 	.word	0xffffffff


	//   ....[34]....
        /*01f4*/ 	.word	0xffffffff


	//   ....[35]....
        /*01f8*/ 	.word	0xffffffff


	//----- nvinfo : EIATTR_COOP_GROUP_INSTR_OFFSETS
	.align		4
.L_22801:
        /*01fc*/ 	.byte	0x04, 0x28
        /*01fe*/ 	.short	(.L_22803 - .L_22802)


	//   ....[0]....
.L_22802:
        /*0200*/ 	.word	0x00002440


	//   ....[1]....
        /*0204*/ 	.word	0x000024a0


	//   ....[2]....
        /*0208*/ 	.word	0x000024c0


	//   ....[3]....
        /*020c*/ 	.word	0x000024e0


	//   ....[4]....
        /*0210*/ 	.word	0x00002500


	//   ....[5]....
        /*0214*/ 	.word	0x000025a0


	//   ....[6]....
        /*0218*/ 	.word	0x000025c0


	//   ....[7]....
        /*021c*/ 	.word	0x00002600


	//   ....[8]....
        /*0220*/ 	.word	0x000033c0


	//   ....[9]....
        /*0224*/ 	.word	0x00003420


	//   ....[10]....
        /*0228*/ 	.word	0x00003450


	//   ....[11]....
        /*022c*/ 	.word	0x00003470


	//   ....[12]....
        /*0230*/ 	.word	0x00003490


	//   ....[13]....
        /*0234*/ 	.word	0x000034e0


	//   ....[14]....
        /*0238*/ 	.word	0x00003500


	//   ....[15]....
        /*023c*/ 	.word	0x00003520


	//   ....[16]....
        /*0240*/ 	.word	0x00006b40


	//   ....[17]....
        /*0244*/ 	.word	0x00006b80


	//   ....[18]....
        /*0248*/ 	.word	0x00006bb0


	//   ....[19]....
        /*024c*/ 	.word	0x00006be0


	//   ....[20]....
        /*0250*/ 	.word	0x00006c10


	//   ....[21]....
        /*0254*/ 	.word	0x00006c20


	//   ....[22]....
        /*0258*/ 	.word	0x00006c30


	//   ....[23]....
        /*025c*/ 	.word	0x00006c50


	//   ....[24]....
        /*0260*/ 	.word	0x00006c70


	//   ....[25]....
        /*0264*/ 	.word	0x00006ca0


	//   ....[26]....
        /*0268*/ 	.word	0x00006cd0


	//   ....[27]....
        /*026c*/ 	.word	0x00006d00


	//   ....[28]....
        /*0270*/ 	.word	0x00006d30


	//   ....[29]....
        /*0274*/ 	.word	0x00006d50


	//   ....[30]....
        /*0278*/ 	.word	0x00006d70


	//   ....[31]....
        /*027c*/ 	.word	0x00006da0


	//   ....[32]....
        /*0280*/ 	.word	0x00006dc0


	//   ....[33]....
        /*0284*/ 	.word	0x00006df0


	//   ....[34]....
        /*0288*/ 	.word	0x00006e10


	//   ....[35]....
        /*028c*/ 	.word	0x00006e30


	//----- nvinfo : EIATTR_EXIT_INSTR_OFFSETS
	.align		4
.L_22803:
        /*0290*/ 	.byte	0x04, 0x1c
        /*0292*/ 	.short	(.L_22805 - .L_22804)


	//   ....[0]....
.L_22804:
        /*0294*/ 	.word	0x00007370


	//   ....[1]....
        /*0298*/ 	.word	0x00007470


	//   ....[2]....
        /*029c*/ 	.word	0x000078d0


	//----- nvinfo : EIATTR_CTAIDZ_USED
	.align		4
.L_22805:
        /*02a0*/ 	.byte	0x01, 0x04
	.zero		2


	//----- nvinfo : EIATTR_CRS_STACK_SIZE
	.align		4
        /*02a4*/ 	.byte	0x04, 0x1e
        /*02a6*/ 	.short	(.L_22807 - .L_22806)
.L_22806:
        /*02a8*/ 	.word	0x00000000
.L_22807:


//--------------------- .nv.info._ZN4vllm25paged_attention_v1_kernelI13__nv_bfloat16S1_Li64ELi32ELi128ELNS_18Fp8KVCacheDataTypeE0ELb1EEEvPT_PKS3_PKT0_S9_ifPKiSB_iPKfiiiSD_SD_iiiii --------------------------
	.section	.nv.info._ZN4vllm25paged_attention_v1_kernelI13__nv_bfloat16S1_Li64ELi32ELi128ELNS_18Fp8KVCacheDataTypeE0ELb1EEEvPT_PKS3_PKT0_S9_ifPKiSB_iPKfiiiSD_SD_iiiii,"",@"SHT_CUDA_INFO"
	.sectionflags	@""
	.align	4


	//----- nvinfo : EIATTR_CUDA_API_VERSION
	.align		4
        /*0000*/ 	.byte	0x04, 0x37
        /*0002*/ 	.short	(.L_22809 - .L_22808)
.L_22808:
        /*0004*/ 	.word	0x00000082


	//----- nvinfo : EIATTR_SW2861232_WAR
	.align		4
.L_22809:
        /*0008*/ 	.byte	0x01, 0x35
	.zero		2


	//----- nvinfo : EIATTR_PARAM_CBANK
	.align		4
        /*000c*/ 	.byte	0x04, 0x0a
        /*000e*/ 	.short	(.L_22811 - .L_22810)
	.align		4
.L_22810:
        /*0010*/ 	.word	index@(.nv.constant0._ZN4vllm25paged_attention_v1_kernelI13__nv_bfloat16S1_Li64ELi32ELi128ELNS_18Fp8KVCacheDataTypeE0ELb1EEEvPT_PKS3_PKT0_S9_ifPKiSB_iPKfiiiSD_SD_iiiii)
        /*0014*/ 	.short	0x0160
        /*0016*/ 	.short	0x007c


	//----- nvinfo : EIATTR_CBANK_PARAM_SIZE
	.align		4
.L_22811:
        /*0018*/ 	.byte	0x03, 0x19
        /*001a*/ 	.short	0x007c


	//----- nvinfo : EIATTR_KPARAM_INFO
	.align		4
        /*001c*/ 	.byte	0x04, 0x17
        /*001e*/ 	.short	(.L_22813 - .L_22812)
.L_22812:
        /*0020*/ 	.word	0x00000000
        /*0024*/ 	.short	0x0013
        /*0026*/ 	.short	0x0078
        /*0028*/ 	.byte	0x00, 0xf0, 0x11, 0x00


	//----- nvinfo : EIATTR_KPARAM_INFO
	.align		4
.L_22813:
        /*002c*/ 	.byte	0x04, 0x17
        /*002e*/ 	.short	(.L_22815 - .L_22814)
.L_22814:
        /*0030*/ 	.word	0x00000000
        /*0034*/ 	.short	0x0012
        /*0036*/ 	.short	0x0074
        /*0038*/ 	.byte	0x00, 0xf0, 0x11, 0x00


	//----- nvinfo : EIATTR_KPARAM_INFO
	.align		4
.L_22815:
        /*003c*/ 	.byte	0x04, 0x17
        /*003e*/ 	.short	(.L_22817 - .L_22816)
.L_22816:
        /*0040*/ 	.word	0x00000000
        /*0044*/ 	.short	0x0011
        /*0046*/ 	.short	0x0070
        /*0048*/ 	.byte	0x00, 0xf0, 0x11, 0x00


	//----- nvinfo : EIATTR_KPARAM_INFO
	.align		4
.L_22817:
        /*004c*/ 	.byte	0x04, 0x17
        /*004e*/ 	.short	(.L_22819 - .L_22818)
.L_22818:
        /*0050*/ 	.word	0x00000000
        /*0054*/ 	.short	0x0010
        /*0056*/ 	.short	0x006c
        /*0058*/ 	.byte	0x00, 0xf0, 0x11, 0x00


	//----- nvinfo : EIATTR_KPARAM_INFO
	.align		4
.L_22819:
        /*005c*/ 	.byte	0x04, 0x17
        /*005e*/ 	.short	(.L_22821 - .L_22820)
.L_22820:
        /*0060*/ 	.word	0x00000000
        /*0064*/ 	.short	0x000f
        /*0066*/ 	.short	0x0068
        /*0068*/ 	.byte	0x00, 0xf0, 0x11, 0x00


	//----- nvinfo : EIATTR_KPARAM_INFO
	.align		4
.L_22821:
        /*006c*/ 	.byte	0x04, 0x17
        /*006e*/ 	.short	(.L_22823 - .L_22822)
.L_22822:
        /*0070*/ 	.word	0x00000000
        /*0074*/ 	.short	0x000e
        /*0076*/ 	.short	0x0060
        /*0078*/ 	.byte	0x00, 0xf0, 0x21, 0x00


	//----- nvinfo : EIATTR_KPARAM_INFO
	.align		4
.L_22823:
        /*007c*/ 	.byte	0x04, 0x17
        /*007e*/ 	.short	(.L_22825 - .L_22824)
.L_22824:
        /*0080*/ 	.word	0x00000000
        /*0084*/ 	.short	0x000d
        /*0086*/ 	.short	0x0058
        /*0088*/ 	.byte	0x00, 0xf0, 0x21, 0x00


	//----- nvinfo : EIATTR_KPARAM_INFO
	.align		4
.L_22825:
        /*008c*/ 	.byte	0x04, 0x17
        /*008e*/ 	.short	(.L_22827 - .L_22826)
.L_22826:
        /*0090*/ 	.word	0x00000000
        /*0094*/ 	.short	0x000c
        /*0096*/ 	.short	0x0050
        /*0098*/ 	.byte	0x00, 0xf0, 0x11, 0x00


	//----- nvinfo : EIATTR_KPARAM_INFO
	.align		4
.L_22827:
        /*009c*/ 	.byte	0x04, 0x17
        /*009e*/ 	.short	(.L_22829 - .L_22828)
.L_22828:
        /*00a0*/ 	.word	0x00000000
        /*00a4*/ 	.short	0x000b
        /*00a6*/ 	.short	0x004c
        /*00a8*/ 	.byte	0x00, 0xf0, 0x11, 0x00


	//----- nvinfo : EIATTR_KPARAM_INFO
	.align		4
.L_22829:
        /*00ac*/ 	.byte	0x04, 0x17
        /*00ae*/ 	.short	(.L_22831 - .L_22830)
.L_22830:
        /*00b0*/ 	.word	0x00000000
        /*00b4*/ 	.short	0x000a
        /*00b6*/ 	.short	0x0048
        /*00b8*/ 	.byte	0x00, 0xf0, 0x11, 0x00


	//----- nvinfo : EIATTR_KPARAM_INFO
	.align		4
.L_22831:
        /*00bc*/ 	.byte	0x04, 0x17
        /*00be*/ 	.short	(.L_22833 - .L_22832)
.L_22832:
        /*00c0*/ 	.word	0x00000000
        /*00c4*/ 	.short	0x0009
        /*00c6*/ 	.short	0x0040
        /*00c8*/ 	.byte	0x00, 0xf0, 0x21, 0x00


	//----- nvinfo : EIATTR_KPARAM_INFO
	.align		4
.L_22833:
        /*00cc*/ 	.byte	0x04, 0x17
        /*00ce*/ 	.short	(.L_22835 - .L_22834)
.L_22834:
        /*00d0*/ 	.word	0x00000000
        /*00d4*/ 	.short	0x0008
        /*00d6*/ 	.short	0x0038
        /*00d8*/ 	.byte	0x00, 0xf0, 0x11, 0x00


	//----- nvinfo : EIATTR_KPARAM_INFO
	.align		4
.L_22835:
        /*00dc*/ 	.byte	0x04, 0x17
        /*00de*/ 	.short	(.L_22837 - .L_22836)
.L_22836:
        /*00e0*/ 	.word	0x00000000
        /*00e4*/ 	.short	0x0007
        /*00e6*/ 	.short	0x0030
        /*00e8*/ 	.byte	0x00, 0xf0, 0x21, 0x00


	//----- nvinfo : EIATTR_KPARAM_INFO
	.align		4
.L_22837:
        /*00ec*/ 	.byte	0x04, 0x17
        /*00ee*/ 	.short	(.L_22839 - .L_22838)
.L_22838:
        /*00f0*/ 	.word	0x00000000
        /*00f4*/ 	.short	0x0006
        /*00f6*/ 	.short	0x0028
        /*00f8*/ 	.byte	0x00, 0xf0, 0x21, 0x00


	//----- nvinfo : EIATTR_KPARAM_INFO
	.align		4
.L_22839:
        /*00fc*/ 	.byte	0x04, 0x17
        /*00fe*/ 	.short	(.L_22841 - .L_22840)
.L_22840:
        /*0100*/ 	.word	0x00000000
        /*0104*/ 	.short	0x0005
        /*0106*/ 	.short	0x0024
        /*0108*/ 	.byte	0x00, 0xf0, 0x11, 0x00


	//----- nvinfo : EIATTR_KPARAM_INFO
	.align		4
.L_22841:
        /*010c*/ 	.byte	0x04, 0x17
        /*010e*/ 	.short	(.L_22843 - .L_22842)
.L_22842:
        /*0110*/ 	.word	0x00000000
        /*0114*/ 	.short	0x0004
        /*0116*/ 	.short	0x0020
        /*0118*/ 	.byte	0x00, 0xf0, 0x11, 0x00


	//----- nvinfo : EIATTR_KPARAM_INFO
	.align		4
.L_22843:
        /*011c*/ 	.byte	0x04, 0x17
        /*011e*/ 	.short	(.L_22845 - .L_22844)
.L_22844:
        /*0120*/ 	.word	0x00000000
        /*0124*/ 	.short	0x0003
        /*0126*/ 	.short	0x0018
        /*0128*/ 	.byte	0x00, 0xf0, 0x21, 0x00


	//----- nvinfo : EIATTR_KPARAM_INFO
	.align		4
.L_22845:
        /*012c*/ 	.byte	0x04, 0x17
        /*012e*/ 	.short	(.L_22847 - .L_22846)
.L_22846:
        /*0130*/ 	.word	0x00000000
        /*0134*/ 	.short	0x0002
        /*0136*/ 	.short	0x0010
        /*0138*/ 	.byte	0x00, 0xf0, 0x21, 0x00


	//----- nvinfo : EIATTR_KPARAM_INFO
	.align		4
.L_22847:
        /*013c*/ 	.byte	0x04, 0x17
        /*013e*/ 	.short	(.L_22849 - .L_22848)
.L_22848:
        /*0140*/ 	.word	0x00000000
        /*0144*/ 	.short	0x0001
        /*0146*/ 	.short	0x0008
        /*0148*/ 	.byte	0x00, 0xf0, 0x21, 0x00


	//----- nvinfo : EIATTR_KPARAM_INFO
	.align		4
.L_22849:
        /*014c*/ 	.byte	0x04, 0x17
        /*014e*/ 	.short	(.L_22851 - .L_22850)
.L_22850:
        /*0150*/ 	.word	0x00000000
        /*0154*/ 	.short	0x0000
        /*0156*/ 	.short	0x0000
        /*0158*/ 	.byte	0x00, 0xf0, 0x21, 0x00


	//----- nvinfo : EIATTR_MAXREG_COUNT
	.align		4
.L_22851:
        /*015c*/ 	.byte	0x03, 0x1b
        /*015e*/ 	.short	0x00ff


	//----- nvinfo : EIATTR_NUM_BARRIERS
	.align		4
        /*0160*/ 	.byte	0x02, 0x4c
        /*0162*/ 	.byte	0x01
	.zero		1


	//----- nvinfo : EIATTR_MERCURY_ISA_VERSION
	.align		4
        /*0164*/ 	.byte	0x03, 0x5f
        /*0166*/ 	.short	0x0000


	//----- nvinfo : EIATTR_COOP_GROUP_MASK_REGIDS
	.align		4
        /*0168*/ 	.byte	0x04, 0x29
        /*016a*/ 	.short	(.L_22853 - .L_22852)


	//   ....[0]....
.L_22852:
        /*016c*/ 	.word	0xffffffff


	//   ....[1]....
        /*0170*/ 	.word	0xffffffff


	//   ....[2]....
        /*0174*/ 	.word	0xffffffff


	//   ....[3]....
        /*0178*/ 	.word	0xffffffff


	//   ....[4]....
        /*017c*/ 	.word	0xffffffff


	//   ....[5]....
        /*0180*/ 	.word	0xffffffff


	//   ....[6]....
        /*0184*/ 	.word	0xffffffff


	//   ....[7]....
        /*0188*/ 	.word	0xffffffff


	//   ....[8]....
        /*018c*/ 	.word	0xffffffff


	//   ....[9]....
        /*0190*/ 	.word	0xffffffff


	//   ....[10]....
        /*0194*/ 	.word	0xffffffff


	//   ....[11]....
        /*0198*/ 	.word	0xffffffff


	//   ....[12]....
        /*019c*/ 	.word	0xffffffff


	//   ....[13]....
        /*01a0*/ 	.word	0xffffffff


	//   ....[14]....
        /*01a4*/ 	.word	0xffffffff


	//   ....[15]....
        /*01a8*/ 	.word	0xffffffff


	//   ....[16]....
        /*01ac*/ 	.word	0xffffffff


	//   ....[17]....
        /*01b0*/ 	.word	0xffffffff


	//   ....[18]....
        /*01b4*/ 	.word	0xffffffff


	//   ....[19]....
        /*01b8*/ 	.word	0xffffffff


	//   ....[20]....
        /*01bc*/ 	.word	0xffffffff


	//   ....[21]....
        /*01c0*/ 	.word	0xffffffff


	//   ....[22]....
        /*01c4*/ 	.word	0xffffffff


	//   ....[23]....
        /*01c8*/ 	.word	0xffffffff


	//   ....[24]....
        /*01cc*/ 	.word	0xffffffff


	//   ....[25]....
        /*01d0*/ 	.word	0xffffffff


	//   ....[26]....
        /*01d4*/ 	.word	0xffffffff


	//   ....[27]....
        /*01d8*/ 	.word	0xffffffff


	//   ....[28]....
        /*01dc*/ 	.word	0xffffffff


	//   ....[29]....
        /*01e0*/ 	.word	0xffffffff


	//   ....[30]....
        /*01e4*/ 	.word	0xffffffff


	//   ....[31]....
        /*01e8*/ 	.word	0xffffffff


	//----- nvinfo : EIATTR_COOP_GROUP_INSTR_OFFSETS
	.align		4
.L_22853:
        /*01ec*/ 	.byte	0x04, 0x28
        /*01ee*/ 	.short	(.L_22855 - .L_22854)


	//   ....[0]....
.L_22854:
        /*01f0*/ 	.word	0x00002100


	//   ....[1]....
        /*01f4*/ 	.word	0x00002150


	//   ....[2]....
        /*01f8*/ 	.word	0x00002170


	//   ....[3]....
        /*01fc*/ 	.word	0x00002190


	//   ....[4]....
        /*0200*/ 	.word	0x000021c0


	//   ....[5]....
        /*0204*/ 	.word	0x00002230


	//   ....[6]....
        /*0208*/ 	.word	0x00002260


	//   ....[7]....
        /*020c*/ 	.word	0x000022a0


	//   ....[8]....
        /*0210*/ 	.word	0x00003080


	//   ....[9]....
        /*0214*/ 	.word	0x000030e0


	//   ....[10]....
        /*0218*/ 	.word	0x00003110


	//   ....[11]....
        /*021c*/ 	.word	0x00003130


	//   ....[12]....
        /*0220*/ 	.word	0x00003150


	//   ....[13]....
        /*0224*/ 	.word	0x000031a0


	//   ....[14]....
        /*0228*/ 	.word	0x000031c0


	//   ....[15]....
        /*022c*/ 	.word	0x000031e0


	//   ....[16]....
        /*0230*/ 	.word	0x00006060


	//   ....[17]....
        /*0234*/ 	.word	0x000060a0


	//   ....[18]....
        /*0238*/ 	.word	0x000060d0


	//   ....[19]....
        /*023c*/ 	.word	0x00006100


	//   ....[20]....
        /*0240*/ 	.word	0x00006130


	//   ....[21]....
        /*0244*/ 	.word	0x00006160


	//   ....[22]....
        /*0248*/ 	.word	0x00006190


	//   ....[23]....
        /*024c*/ 	.word	0x000061c0


	//   ....[24]....
        /*0250*/ 	.word	0x000061f0


	//   ....[25]....
        /*0254*/ 	.word	0x00006220


	//   ....[26]....
        /*0258*/ 	.word	0x00006240


	//   ....[27]....
        /*025c*/ 	.word	0x00006260


	//   ....[28]....
        /*0260*/ 	.word	0x00006280


	//   ....[29]....
        /*0264*/ 	.word	0x000062a0


	//   ....[30]....
        /*0268*/ 	.word	0x000062c0


	//   ....[31]....
        /*026c*/ 	.word	0x000062d0


	//----- nvinfo : EIATTR_EXIT_INSTR_OFFSETS
	.align		4
.L_22855:
        /*0270*/ 	.byte	0x04, 0x1c
        /*0272*/ 	.short	(.L_22857 - .L_22856)


	//   ....[0]....
.L_22856:
        /*0274*/ 	.word	0x000066f0


	//   ....[1]....
        /*0278*/ 	.word	0x00006800


	//   ....[2]....
        /*027c*/ 	.word	0x00006b80


	//----- nvinfo : EIATTR_CTAIDZ_USED
	.align		4
.L_22857:
        /*0280*/ 	.byte	0x01, 0x04
	.zero		2


	//----- nvinfo : EIATTR_CRS_STACK_SIZE
	.align		4
        /*0284*/ 	.byte	0x04, 0x1e
        /*0286*/ 	.short	(.L_22859 - .L_22858)
.L_22858:
        /*0288*/ 	.word	0x00000000
.L_22859:


//--------------------- .nv.info._ZN4vllm25paged_attention_v1_kernelI13__nv_bfloat16S1_Li32ELi32ELi128ELNS_18Fp8KVCacheDataTypeE0ELb1EEEvPT_PKS3_PKT0_S9_ifPKiSB_iPKfiiiSD_SD_iiiii --------------------------
	.section	.nv.info._ZN4vllm25paged_attention_v1_kernelI13__nv_bfloat16S1_Li32ELi32ELi128ELNS_18Fp8KVCacheDataTypeE0ELb1EEEvPT_PKS3_PKT0_S9_ifPKiSB_iPKfiiiSD_SD_iiiii,"",@"SHT_CUDA_INFO"
	.sectionflags	@""
	.align	4


	//----- nvinfo : EIATTR_CUDA_API_VERSION
	.align		4
        /*0000*/ 	.byte	0x04, 0x37
        /*0002*/ 	.short	(.L_22861 - .L_22860)
.L_22860:
        /*0004*/ 	.word	0x00000082


	//----- nvinfo : EIATTR_SW2861232_WAR
	.align		4
.L_22861:
        /*0008*/ 	.byte	0x01, 0x35
	.zero		2


	//----- nvinfo : EIATTR_PARAM_CBANK
	.align		4
        /*000c*/ 	.byte	0x04, 0x0a
        /*000e*/ 	.short	(.L_22863 - .L_22862)
	.align		4
.L_22862:
        /*0010*/ 	.word	index@(.nv.constant0._ZN4vllm25paged_attention_v1_kernelI13__nv_bfloat16S1_Li32ELi32ELi128ELNS_18Fp8KVCacheDataTypeE0ELb1EEEvPT_PKS3_PKT0_S9_ifPKiSB_iPKfiiiSD_SD_iiiii)
        /*0014*/ 	.short	0x0160
        /*0016*/ 	.short	0x007c


	//----- nvinfo : EIATTR_CBANK_PARAM_SIZE
	.align		4
.L_22863:
        /*0018*/ 	.byte	0x03, 0x19
        /*001a*/ 	.short	0x007c


	//----- nvinfo : EIATTR_KPARAM_INFO
	.align		4
        /*001c*/ 	.byte	0x04, 0x17
        /*001e*/ 	.short	(.L_22865 - .L_22864)
.L_22864:
        /*0020*/ 	.word	0x00000000
        /*0024*/ 	.short	0x0013
        /*0026*/ 	.short	0x0078
        /*0028*/ 	.byte	0x00, 0xf0, 0x11, 0x00


	//----- nvinfo : EIATTR_KPARAM_INFO
	.align		4
.L_22865:
        /*002c*/ 	.byte	0x04, 0x17
        /*002e*/ 	.short	(.L_22867 - .L_22866)
.L_22866:
        /*0030*/ 	.word	0x00000000
        /*0034*/ 	.short	0x0012
        /*0036*/ 	.short	0x0074
        /*0038*/ 	.byte	0x00, 0xf0, 0x11, 0x00


	//----- nvinfo : EIATTR_KPARAM_INFO
	.align		4
.L_22867:
        /*003c*/ 	.byte	0x04, 0x17
        /*003e*/ 	.short	(.L_22869 - .L_22868)
.L_22868:
        /*0040*/ 	.word	0x00000000
        /*0044*/ 	.short	0x0011
        /*0046*/ 	.short	0x0070
        /*0048*/ 	.byte	0x00, 0xf0, 0x11, 0x00


	//----- nvinfo : EIATTR_KPARAM_INFO
	.align		4
.L_22869:
        /*004c*/ 	.byte	0x04, 0x17
        /*004e*/ 	.short	(.L_22871 - .L_22870)
.L_22870:
        /*0050*/ 	.word	0x00000000
        /*0054*/ 	.short	0x0010
        /*0056*/ 	.short	0x006c
        /*0058*/ 	.byte	0x00, 0xf0, 0x11, 0x00


	//----- nvinfo : EIATTR_KPARAM_INFO
	.align		4
.L_22871:
        /*005c*/ 	.byte	0x04, 0x17
        /*005e*/ 	.short	(.L_22873 - .L_22872)
.L_22872:
        /*0060*/ 	.word	0x00000000
        /*0064*/ 	.short	0x000f
        /*0066*/ 	.short	0x0068
        /*0068*/ 	.byte	0x00, 0xf0, 0x11, 0x00


	//----- nvinfo : EIATTR_KPARAM_INFO
	.align		4
.L_22873:
        /*006c*/ 	.byte	0x04, 0x17
        /*006e*/ 	.short	(.L_22875 - .L_22874)
.L_22874:
        /*0070*/ 	.word	0x00000000
        /*0074*/ 	.short	0x000e
        /*0076*/ 	.short	0x0060
        /*0078*/ 	.byte	0x00, 0xf0, 0x21, 0x00


	//----- nvinfo : EIATTR_KPARAM_INFO
	.align		4
.L_22875:
        /*007c*/ 	.byte	0x04, 0x17
        /*007e*/ 	.short	(.L_22877 - .L_22876)
.L_22876:
        /*0080*/ 	.word	0x00000000
        /*0084*/ 	.short	0x000d
        /*0086*/ 	.short	0x0058
        /*0088*/ 	.byte	0x00, 0xf0, 0x21, 0x00


	//----- nvinfo : EIATTR_KPARAM_INFO
	.align		4
.L_22877:
        /*008c*/ 	.byte	0x04, 0x17
        /*008e*/ 	.short	(.L_22879 - .L_22878)
.L_22878:
        /*0090*/ 	.word	0x00000000
        /*0094*/ 	.short	0x000c
        /*0096*/ 	.short	0x0050
        /*0098*/ 	.byte	0x00, 0xf0, 0x11, 0x00


	//----- nvinfo : EIATTR_KPARAM_INFO
	.align		4
.L_22879:
        /*009c*/ 	.byte	0x04, 0x17
        /*009e*/ 	.short	(.L_22881 - .L_22880)
.L_22880:
        /*00a0*/ 	.word	0x00000000
        /*00a4*/ 	.short	0x000b
        /*00a6*/ 	.short	0x004c
        /*00a8*/ 	.byte	0x00, 0xf0, 0x11, 0x00


	//----- nvinfo : EIATTR_KPARAM_INFO
	.align		4
.L_22881:
        /*00ac*/ 	.byte	0x04, 0x17
        /*00ae*/ 	.short	(.L_22883 - .L_22882)
.L_22882:
        /*00b0*/ 	.word	0x00000000
        /*00b4*/ 	.short	0x000a
        /*00b6*/ 	.short	0x0048
        /*00b8*/ 	.byte	0x00, 0xf0, 0x11, 0x00


	//----- nvinfo : EIATTR_KPARAM_INFO
	.align		4
.L_22883:
        /*00bc*/ 	.byte	0x04, 0x17
        /*00be*/ 	.short	(.L_22885 - .L_22884)
.L_22884:
        /*00c0*/ 	.word	0x00000000
        /*00c4*/ 	.short	0x0009
        /*00c6*/ 	.short	0x0040
        /*00c8*/ 	.byte	0x00, 0xf0, 0x21, 0x00


	//----- nvinfo : EIATTR_KPARAM_INFO
	.align		4
.L_22885:
        /*00cc*/ 	.byte	0x04, 0x17
        /*00ce*/ 	.short	(.L_22887 - .L_22886)
.L_22886:
        /*00d0*/ 	.word	0x00000000
        /*00d4*/ 	.short	0x0008
        /*00d6*/ 	.short	0x0038
        /*00d8*/ 	.byte	0x00, 0xf0, 0x11, 0x00


	//----- nvinfo : EIATTR_KPARAM_INFO
	.align		4
.L_22887:
        /*00dc*/ 	.byte	0x04, 0x17
        /*00de*/ 	.short	(.L_22889 - .L_22888)
.L_22888:
        /*00e0*/ 	.word	0x00000000
        /*00e4*/ 	.short	0x0007
        /*00e6*/ 	.short	0x0030
        /*00e8*/ 	.byte	0x00, 0xf0, 0x21, 0x00


	//----- nvinfo : EIATTR_KPARAM_INFO
	.align		4
.L_22889:
        /*00ec*/ 	.byte	0x04, 0x17
        /*00ee*/ 	.short	(.L_22891 - .L_22890)
.L_22890:
        /*00f0*/ 	.word	0x00000000
        /*00f4*/ 	.short	0x0006
        /*00f6*/ 	.short	0x0028
        /*00f8*/ 	.byte	0x00, 0xf0, 0x21, 0x00


	//----- nvinfo : EIATTR_KPARAM_INFO
	.align		4
.L_22891:
        /*00fc*/ 	.byte	0x04, 0x17
        /*00fe*/ 	.short	(.L_22893 - .L_22892)
.L_22892:
        /*0100*/ 	.word	0x00000000
        /*0104*/ 	.short	0x0005
        /*0106*/ 	.short	0x0024
        /*0108*/ 	.byte	0x00, 0xf0, 0x11, 0x00


	//----- nvinfo : EIATTR_KPARAM_INFO
	.align		4
.L_22893:
        /*010c*/ 	.byte	0x04, 0x17
        /*010e*/ 	.short	(.L_22895 - .L_22894)
.L_22894:
        /*0110*/ 	.word	0x00000000
        /*0114*/ 	.short	0x0004
        /*0116*/ 	.short	0x0020
        /*0118*/ 	.byte	0x00, 0xf0, 0x11, 0x00


	//----- nvinfo : EIATTR_KPARAM_INFO
	.align		4
.L_22895:
        /*011c*/ 	.byte	0x04, 0x17
        /*011e*/ 	.short	(.L_22897 - .L_22896)
.L_22896:
        /*0120*/ 	.word	0x00000000
        /*0124*/ 	.short	0x0003
        /*0126*/ 	.short	0x0018
        /*0128*/ 	.byte	0x00, 0xf0, 0x21, 0x00


	//----- nvinfo : EIATTR_KPARAM_INFO
	.align		4
.L_22897:
        /*012c*/ 	.byte	0x04, 0x17
        /*012e*/ 	.short	(.L_22899 - .L_22898)
.L_22898:
        /*0130*/ 	.word	0x00000000
        /*0134*/ 	.short	0x0002
        /*0136*/ 	.short	0x0010
        /*0138*/ 	.byte	0x00, 0xf0, 0x21, 0x00


	//----- nvinfo : EIATTR_KPARAM_INFO
	.align		4
.L_22899:
        /*013c*/ 	.byte	0x04, 0x17
        /*013e*/ 	.short	(.L_22901 - .L_22900)
.L_22900:
        /*0140*/ 	.word	0x00000000
        /*0144*/ 	.short	0x0001
        /*0146*/ 	.short	0x0008
        /*0148*/ 	.byte	0x00, 0xf0, 0x21, 0x00


	//----- nvinfo : EIATTR_KPARAM_INFO
	.align		4
.L_22901:
        /*014c*/ 	.byte	0x04, 0x17
        /*014e*/ 	.short	(.L_22903 - .L_22902)
.L_22902:
        /*0150*/ 	.word	0x00000000
        /*0154*/ 	.short	0x0000
        /*0156*/ 	.short	0x0000
        /*0158*/ 	.byte	0x00, 0xf0, 0x21, 0x00


	//----- nvinfo : EIATTR_MAXREG_COUNT
	.align		4
.L_22903:
        /*015c*/ 	.byte	0x03, 0x1b
        /*015e*/ 	.short	0x00ff


	//----- nvinfo : EIATTR_NUM_BARRIERS
	.align		4
        /*0160*/ 	.byte	0x02, 0x4c
        /*0162*/ 	.byte	0x01
	.zero		1


	//----- nvinfo : EIATTR_MERCURY_ISA_VERSION
	.align		4
        /*0164*/ 	.byte	0x03, 0x5f
        /*0166*/ 	.short	0x0000


	//----- nvinfo : EIATTR_COOP_GROUP_MASK_REGIDS
	.align		4
        /*0168*/ 	.byte	0x04, 0x29
        /*016a*/ 	.short	(.L_22905 - .L_22904)


	//   ....[0]....
.L_22904:
        /*016c*/ 	.word	0xffffffff


	//   ....[1]....
        /*0170*/ 	.word	0xffffffff


	//   ....[2]....
        /*0174*/ 	.word	0xffffffff


	//   ....[3]....
        /*0178*/ 	.word	0xffffffff


	//   ....[4]....
        /*017c*/ 	.word	0xffffffff


	//   ....[5]....
        /*0180*/ 	.word	0xffffffff


	//   ....[6]....
        /*0184*/ 	.word	0xffffffff


	//   ....[7]....
        /*0188*/ 	.word	0xffffffff


	//   ....[8]....
        /*018c*/ 	.word	0xffffffff


	//   ....[9]....
        /*0190*/ 	.word	0xffffffff


	//   ....[10]....
        /*0194*/ 	.word	0xffffffff


	//   ....[11]....
        /*0198*/ 	.word	0xffffffff


	//   ....[12]....
        /*019c*/ 	.word	0xffffffff


	//   ....[13]....
        /*01a0*/ 	.word	0xffffffff


	//   ....[14]....
        /*01a4*/ 	.word	0xffffffff


	//   ....[15]....
        /*01a8*/ 	.word	0xffffffff


	//   ....[16]....
        /*01ac*/ 	.word	0xffffffff


	//   ....[17]....
        /*01b0*/ 	.word	0xffffffff


	//   ....[18]....
        /*01b4*/ 	.word	0xffffffff


	//   ....[19]....
        /*01b8*/ 	.word	0xffffffff


	//   ....[20]....
        /*01bc*/ 	.word	0xffffffff


	//   ....[21]....
        /*01c0*/ 	.word	0xffffffff


	//   ....[22]....
        /*01c4*/ 	.word	0xffffffff


	//   ....[23]....
        /*01c8*/ 	.word	0xffffffff


	//----- nvinfo : EIATTR_COOP_GROUP_INSTR_OFFSETS
	.align		4
.L_22905:
        /*01cc*/ 	.byte	0x04, 0x28
        /*01ce*/ 	.short	(.L_22907 - .L_22906)


	//   ....[0]....
.L_22906:
        /*01d0*/ 	.word	0x000019b0


	//   ....[1]....
        /*01d4*/ 	.word	0x00001a10


	//   ....[2]....
        /*01d8*/ 	.word	0x00001a30


	//   ....[3]....
        /*01dc*/ 	.word	0x00001a50


	//   ....[4]....
        /*01e0*/ 	.word	0x00001a70


	//   ....[5]....
        /*01e4*/ 	.word	0x00001ac0


	//   ....[6]....
        /*01e8*/ 	.word	0x00001af0


	//   ....[7]....
        /*01ec*/ 	.word	0x00001b70


	//   ....[8]....
        /*01f0*/ 	.word	0x00002930


	//   ....[9]....
        /*01f4*/ 	.word	0x00002990


	//   ....[10]....
        /*01f8*/ 	.word	0x000029c0


	//   ....[11]....
        /*01fc*/ 	.word	0x000029e0


	//   ....[12]....
        /*0200*/ 	.word	0x00002a00


	//   ....[13]....
        /*0204*/ 	.word	0x00002a50


	//   ....[14]....
        /*0208*/ 	.word	0x00002a70


	//   ....[15]....
        /*020c*/ 	.word	0x00002a90


	//   ....[16]....
        /*0210*/ 	.word	0x00004920


	//   ....[17]....
        /*0214*/ 	.word	0x00004960


	//   ....[18]....
        /*0218*/ 	.word	0x000049b0


	//   ....[19]....
        /*021c*/ 	.word	0x000049e0


	//   ....[20]....
        /*0220*/ 	.word	0x00004a30


	//   ....[21]....
        /*0224*/ 	.word	0x00004a60


	//   ....[22]....
        /*0228*/ 	.word	0x00004a70


	//   ....[23]....
        /*022c*/ 	.word	0x00004a80


	//----- nvinfo : EIATTR_EXIT_INSTR_OFFSETS
	.align		4
.L_22907:
        /*0230*/ 	.byte	0x04, 0x1c
        /*0232*/ 	.short	(.L_22909 - .L_22908)


	//   ....[0]....
.L_22908:
        /*0234*/ 	.word	0x00004d00


	//   ....[1]....
        /*0238*/ 	.word	0x00004e10


	//   ....[2]....
        /*023c*/ 	.word	0x00004fd0


	//----- nvinfo : EIATTR_CTAIDZ_USED
	.align		4
.L_22909:
        /*0240*/ 	.byte	0x01, 0x04
	.zero		2


	//----- nvinfo : EIATTR_CRS_STACK_SIZE
	.align		4
        /*0244*/ 	.byte	0x04, 0x1e
        /*0246*/ 	.short	(.L_22911 - .L_22910)
.L_22910:
        /*0248*/ 	.word	0x00000000
.L_22911:


//--------------------- .nv.info._ZN4vllm25paged_attention_v1_kernelI13__nv_bfloat16S1_Li256ELi16ELi128ELNS_18Fp8KVCacheDataTypeE0ELb0EEEvPT_PKS3_PKT0_S9_ifPKiSB_iPKfiiiSD_SD_iiiii --------------------------
	.section	.nv.info._ZN4vllm25paged_attention_v1_kernelI13__nv_bfloat16S1_Li256ELi16ELi128ELNS_18Fp8KVCacheDataTypeE0ELb0EEEvPT_PKS3_PKT0_S9_ifPKiSB_iPKfiiiSD_SD_iiiii,"",@"SHT_CUDA_INFO"
	.sectionflags	@""
	.align	4


	//----- nvinfo : EIATTR_CUDA_API_VERSION
	.align		4
        /*0000*/ 	.byte	0x04, 0x37
        /*0002*/ 	.short	(.L_22913 - .L_22912)
.L_22912:
        /*0004*/ 	.word	0x00000082


	//----- nvinfo : EIATTR_SW2861232_WAR
	.align		4
.L_22913:
        /*0008*/ 	.byte	0x01, 0x35
	.zero		2


	//----- nvinfo : EIATTR_PARAM_CBANK
	.align		4
        /*000c*/ 	.byte	0x04, 0x0a
        /*000e*/ 	.short	(.L_22915 - .L_22914)
	.align		4
.L_22914:
        /*0010*/ 	.word	index@(.nv.constant0._ZN4vllm25paged_attention_v1_kernelI13__nv_bfloat16S1_Li256ELi16ELi128ELNS_18Fp8KVCacheDataTypeE0ELb0EEEvPT_PKS3_PKT0_S9_ifPKiSB_iPKfiiiSD_SD_iiiii)
        /*0014*/ 	.short	0x0160
        /*0016*/ 	.short	0x007c


	//----- nvinfo : EIATTR_CBANK_PARAM_SIZE
	.align		4
.L_22915:
        /*0018*/ 	.byte	0x03, 0x19
        /*001a*/ 	.short	0x007c


	//----- nvinfo : EIATTR_KPARAM_INFO
	.align		4
        /*001c*/ 	.byte	0x04, 0x17
        /*001e*/ 	.short	(.L_22917 - .L_22916)
.L_22916:
        /*0020*/ 	.word	0x00000000
        /*0024*/ 	.short	0x0013
        /*0026*/ 	.short	0x0078
        /*0028*/ 	.byte	0x00, 0xf0, 0x11, 0x00


	//----- nvinfo : EIATTR_KPARAM_INFO
	.align		4
.L_22917:
        /*002c*/ 	.byte	0x04, 0x17
        /*002e*/ 	.short	(.L_22919 - .L_22918)
.L_22918:
        /*0030*/ 	.word	0x00000000
        /*0034*/ 	.short	0x0012
        /*0036*/ 	.short	0x0074
        /*0038*/ 	.byte	0x00, 0xf0, 0x11, 0x00


	//----- nvinfo : EIATTR_KPARAM_INFO
	.align		4
.L_22919:
        /*003c*/ 	.byte	0x04, 0x17
        /*003e*/ 	.short	(.L_22921 - .L_22920)
.L_22920:
        /*0040*/ 	.word	0x00000000
        /*0044*/ 	.short	0x0011
        /*0046*/ 	.short	0x0070
        /*0048*/ 	.byte	0x00, 0xf0, 0x11, 0x00


	//----- nvinfo : EIATTR_KPARAM_INFO
	.align		4
.L_22921:
        /*004c*/ 	.byte	0x04, 0x17
        /*004e*/ 	.short	(.L_22923 - .L_22922)
.L_22922:
        /*0050*/ 	.word	0x00000000
        /*0054*/ 	.short	0x0010
        /*0056*/ 	.short	0x006c
        /*0058*/ 	.byte	0x00, 0xf0, 0x11, 0x00


	//----- nvinfo : EIATTR_KPARAM_INFO
	.align		4
.L_22923:
        /*005c*/ 	.byte	0x04, 0x17
        /*005e*/ 	.short	(.L_22925 - .L_22924)
.L_22924:
        /*0060*/ 	.word	0x00000000
        /*0064*/ 	.short	0x000f
        /*0066*/ 	.short	0x0068
        /*0068*/ 	.byte	0x00, 0xf0, 0x11, 0x00


	//----- nvinfo : EIATTR_KPARAM_INFO
	.align		4
.L_22925:
        /*006c*/ 	.byte	0x04, 0x17
        /*006e*/ 	.short	(.L_22927 - .L_22926)
.L_22926:
        /*0070*/ 	.word	0x00000000
        /*0074*/ 	.short	0x000e
        /*0076*/ 	.short	0x0060
        /*0078*/ 	.byte	0x00, 0xf0, 0x21, 0x00


	//----- nvinfo : EIATTR_KPARAM_INFO
	.align		4
.L_22927:
        /*007c*/ 	.byte	0x04, 0x17
        /*007e*/ 	.short	(.L_22929 - .L_22928)
.L_22928:
        /*0080*/ 	.word	0x00000000
        /*0084*/ 	.short	0x000d
        /*0086*/ 	.short	0x0058
        /*0088*/ 	.byte	0x00, 0xf0, 0x21, 0x00


	//----- nvinfo : EIATTR_KPARAM_INFO
	.align		4
.L_22929:
        /*008c*/ 	.byte	0x04, 0x17
        /*008e*/ 	.short	(.L_22931 - .L_22930)
.L_22930:
        /*0090*/ 	.word	0x00000000
        /*0094*/ 	.short	0x000c
        /*0096*/ 	.short	0x0050
        /*0098*/ 	.byte	0x00, 0xf0, 0x11, 0x00


	//----- nvinfo : EIATTR_KPARAM_INFO
	.align		4
.L_22931:
        /*009c*/ 	.byte	0x04, 0x17
        /*009e*/ 	.short	(.L_22933 - .L_22932)
.L_22932:
        /*00a0*/ 	.word	0x00000000
        /*00a4*/ 	.short	0x000b
        /*00a6*/ 	.short	0x004c
        /*00a8*/ 	.byte	0x00, 0xf0, 0x11, 0x00


	//----- nvinfo : EIATTR_KPARAM_INFO
	.align		4
.L_22933:
        /*00ac*/ 	.byte	0x04, 0x17
        /*00ae*/ 	.short	(.L_22935 - .L_22934)
.L_22934:
        /*00b0*/ 	.word	0x00000000
        /*00b4*/ 	.short	0x000a
        /*00b6*/ 	.short	0x0048
        /*00b8*/ 	.byte	0x00, 0xf0, 0x11, 0x00


	//----- nvinfo : EIATTR_KPARAM_INFO
	.align		4
.L_22935:
        /*00bc*/ 	.byte	0x04, 0x17
        /*00be*/ 	.short	(.L_22937 - .L_22936)
.L_22936:
        /*00c0*/ 	.word	0x00000000
        /*00c4*/ 	.short	0x0009
        /*00c6*/ 	.short	0x0040
        /*00c8*/ 	.byte	0x00, 0xf0, 0x21, 0x00


	//----- nvinfo : EIATTR_KPARAM_INFO
	.align		4
.L_22937:
        /*00cc*/ 	.byte	0x04, 0x17
        /*00ce*/ 	.short	(.L_22939 - .L_22938)
.L_22938:
        /*00d0*/ 	.word	0x00000000
        /*00d4*/ 	.short	0x0008
        /*00d6*/ 	.short	0x0038
        /*00d8*/ 	.byte	0x00, 0xf0, 0x11, 0x00


	//----- nvinfo : EIATTR_KPARAM_INFO
	.align		4
.L_22939:
        /*00dc*/ 	.byte	0x04, 0x17
        /*00de*/ 	.short	(.L_22941 - .L_22940)
.L_22940:
        /*00e0*/ 	.word	0x00000000
        /*00e4*/ 	.short	0x0007
        /*00e6*/ 	.short	0x0030
        /*00e8*/ 	.byte	0x00, 0xf0, 0x21, 0x00


	//----- nvinfo : EIATTR_KPARAM_INFO
	.align		4
.L_22941:
        /*00ec*/ 	.byte	0x04, 0x17
        /*00ee*/ 	.short	(.L_22943 - .L_22942)
.L_22942:
        /*00f0*/ 	.word	0x00000000
        /*00f4*/ 	.short	0x0006
        /*00f6*/ 	.short	0x0028
        /*00f8*/ 	.byte	0x00, 0xf0, 0x21, 0x00


	//----- nvinfo : EIATTR_KPARAM_INFO
	.align		4
.L_22943:
        /*00fc*/ 	.byte	0x04, 0x17
        /*00fe*/ 	.short	(.L_22945 - .L_22944)
.L_22944:
        /*0100*/ 	.word	0x00000000
        /*0104*/ 	.short	0x0005
        /*0106*/ 	.short	0x0024
        /*0108*/ 	.byte	0x00, 0xf0, 0x11, 0x00


	//----- nvinfo : EIATTR_KPARAM_INFO
	.align		4
.L_22945:
        /*010c*/ 	.byte	0x04, 0x17
        /*010e*/ 	.short	(.L_22947 - .L_22946)
.L_22946:
        /*0110*/ 	.word	0x00000000
        /*0114*/ 	.short	0x0004
        /*0116*/ 	.short	0x0020
        /*0118*/ 	.byte	0x00, 0xf0, 0x11, 0x00


	//----- nvinfo : EIATTR_KPARAM_INFO
	.align		4
.L_22947:
        /*011c*/ 	.byte	0x04, 0x17
        /*011e*/ 	.short	(.L_22949 - .L_22948)
.L_22948:
        /*0120*/ 	.word	0x00000000
        /*0124*/ 	.short	0x0003
        /*0126*/ 	.short	0x0018
        /*0128*/ 	.byte	0x00, 0xf0, 0x21, 0x00


	//----- nvinfo : EIATTR_KPARAM_INFO
	.align		4
.L_22949:
        /*012c*/ 	.byte	0x04, 0x17
        /*012e*/ 	.short	(.L_22951 - .L_22950)
.L_22950:
        /*0130*/ 	.word	0x00000000
        /*0134*/ 	.short	0x0002
        /*0136*/ 	.short	0x0010
        /*0138*/ 	.byte	0x00, 0xf0, 0x21, 0x00


	//----- nvinfo : EIATTR_KPARAM_INFO
	.align		4
.L_22951:
        /*013c*/ 	.byte	0x04, 0x17
        /*013e*/ 	.short	(.L_22953 - .L_22952)
.L_22952:
        /*0140*/ 	.word	0x00000000
        /*0144*/ 	.short	0x0001
        /*0146*/ 	.short	0x0008
        /*0148*/ 	.byte	0x00, 0xf0, 0x21, 0x00


	//----- nvinfo : EIATTR_KPARAM_INFO
	.align		4
.L_22953:
        /*014c*/ 	.byte	0x04, 0x17
        /*014e*/ 	.short	(.L_22955 - .L_22954)
.L_22954:
        /*0150*/ 	.word	0x00000000
        /*0154*/ 	.short	0x0000
        /*0156*/ 	.short	0x0000
        /*0158*/ 	.byte	0x00, 0xf0, 0x21, 0x00


	//----- nvinfo : EIATTR_MAXREG_COUNT
	.align		4
.L_22955:
        /*015c*/ 	.byte	0x03, 0x1b
        /*015e*/ 	.short	0x00ff


	//----- nvinfo : EIATTR_NUM_BARRIERS
	.align		4
        /*0160*/ 	.byte	0x02, 0x4c
        /*0162*/ 	.byte	0x01
	.zero		1


	//----- nvinfo : EIATTR_MERCURY_ISA_VERSION
	.align		4
        /*0164*/ 	.byte	0x03, 0x5f
        /*0166*/ 	.short	0x0000


	//----- nvinfo : EIATTR_COOP_GROUP_MASK_REGIDS
	.align		4
        /*0168*/ 	.byte	0x04, 0x29
        /*016a*/ 	.short	(.L_22957 - .L_22956)


	//   ....[0]....
.L_22956:
        /*016c*/ 	.word	0xffffffff


	//   ....[1]....
        /*0170*/ 	.word	0xffffffff


	//   ....[2]....
        /*0174*/ 	.word	0xffffffff


	//   ....[3]....
        /*0178*/ 	.word	0xffffffff


	//   ....[4]....
        /*017c*/ 	.word	0xffffffff


	//   ....[5]....
        /*0180*/ 	.word	0xffffffff


	//   ....[6]....
        /*0184*/ 	.word	0xffffffff


	//   ....[7]....
        /*0188*/ 	.word	0xffffffff


	//   ....[8]....
        /*018c*/ 	.word	0xffffffff


	//   ....[9]....
        /*0190*/ 	.word	0xffffffff


	//   ....[10]....
        /*0194*/ 	.word	0xffffffff


	//   ....[11]....
        /*0198*/ 	.word	0xffffffff


	//   ....[12]....
        /*019c*/ 	.word	0xffffffff


	//   ....[13]....
        /*01a0*/ 	.word	0xffffffff


	//   ....[14]....
        /*01a4*/ 	.word	0xffffffff


	//   ....[15]....
        /*01a8*/ 	.word	0xffffffff


	//   ....[16]....
        /*01ac*/ 	.word	0xffffffff


	//   ....[17]....
        /*01b0*/ 	.word	0xffffffff


	//   ....[18]....
        /*01b4*/ 	.word	0xffffffff


	//   ....[19]....
        /*01b8*/ 	.word	0xffffffff


	//   ....[20]....
        /*01bc*/ 	.word	0xffffffff


	//   ....[21]....
        /*01c0*/ 	.word	0xffffffff


	//   ....[22]....
        /*01c4*/ 	.word	0xffffffff


	//   ....[23]....
        /*01c8*/ 	.word	0xffffffff


	//   ....[24]....
        /*01cc*/ 	.word	0xffffffff


	//   ....[25]....
        /*01d0*/ 	.word	0xffffffff


	//   ....[26]....
        /*01d4*/ 	.word	0xffffffff


	//   ....[27]....
        /*01d8*/ 	.word	0xffffffff


	//   ....[28]....
        /*01dc*/ 	.word	0xffffffff


	//   ....[29]....
        /*01e0*/ 	.word	0xffffffff


	//   ....[30]....
        /*01e4*/ 	.word	0xffffffff


	//   ....[31]....
        /*01e8*/ 	.word	0xffffffff


	//   ....[32]....
        /*01ec*/ 	.word	0xffffffff


	//   ....[33]....
        /*01f0*/ 	.word	0xffffffff


	//   ....[34]....
        /*01f4*/ 	.word	0xffffffff


	//   ....[35]....
        /*01f8*/ 	.word	0xffffffff


	//   ....[36]....
        /*01fc*/ 	.word	0xffffffff


	//   ....[37]....
        /*0200*/ 	.word	0xffffffff


	//   ....[38]....
        /*0204*/ 	.word	0xffffffff


	//----- nvinfo : EIATTR_COOP_GROUP_INSTR_OFFSETS
	.align		4
.L_22957:
        /*0208*/ 	.byte	0x04, 0x28
        /*020a*/ 	.short	(.L_22959 - .L_22958)


	//   ....[0]....
.L_22958:
        /*020c*/ 	.word	0x00004670


	//   ....[1]....
        /*0210*/ 	.word	0x00006db0


	//   ....[2]....
        /*0214*/ 	.word	0x00006f00


	//   ....[3]....
        /*0218*/ 	.word	0x00006f30


	//   ....[4]....
        /*021c*/ 	.word	0x00006f50


	//   ....[5]....
        /*0220*/ 	.word	0x00006f70


	//   ....[6]....
        /*0224*/ 	.word	0x00007050


	//   ....[7]....
        /*0228*/ 	.word	0x00007080


	//   ....[8]....
        /*022c*/ 	.word	0x000070b0


	//   ....[9]....
        /*0230*/ 	.word	0x00007e80


	//   ....[10]....
        /*0234*/ 	.word	0x00007ee0


	//   ....[11]....
        /*0238*/ 	.word	0x00007f10


	//   ....[12]....
        /*023c*/ 	.word	0x00007f30


	//   ....[13]....
        /*0240*/ 	.word	0x00007f50


	//   ....[14]....
        /*0244*/ 	.word	0x00007fa0


	//   ....[15]....
        /*0248*/ 	.word	0x00007fc0


	//   ....[16]....
        /*024c*/ 	.word	0x00007fe0


	//   ....[17]....
        /*0250*/ 	.word	0x0000ca80


	//   ....[18]....
        /*0254*/ 	.word	0x0000caa0


	//   ....[19]....
        /*0258*/ 	.word	0x0000cab0


	//   ....[20]....
        /*025c*/ 	.word	0x0000cac0


	//   ....[21]....
        /*0260*/ 	.word	0x0000cad0


	//   ....[22]....
        /*0264*/ 	.word	0x0000cae0


	//   ....[23]....
        /*0268*/ 	.word	0x0000cb00


	//   ....[24]....
        /*026c*/ 	.word	0x0000cb20


	//   ....[25]....
        /*0270*/ 	.word	0x0000cb40


	//   ....[26]....
        /*0274*/ 	.word	0x0000cb60


	//   ....[27]....
        /*0278*/ 	.word	0x0000cb90


	//   ....[28]....
        /*027c*/ 	.word	0x0000cbc0


	//   ....[29]....
        /*0280*/ 	.word	0x0000cc00


	//   ....[30]....
        /*0284*/ 	.word	0x0000cc40


	//   ....[31]....
        /*0288*/ 	.word	0x0000cc80


	//   ....[32]....
        /*028c*/ 	.word	0x0000ccc0


	//   ....[33]....
        /*0290*/ 	.word	0x0000dce0


	//   ....[34]....
        /*0294*/ 	.word	0x0000dd60


	//   ....[35]....
        /*0298*/ 	.word	0x0000dde0


	//   ....[36]....
        /*029c*/ 	.word	0x0000de60


	//   ....[37]....
        /*02a0*/ 	.word	0x0000ded0


	//   ....[38]....
        /*02a4*/ 	.word	0x0000df40


	//----- nvinfo : EIATTR_EXIT_INSTR_OFFSETS
	.align		4
.L_22959:
        /*02a8*/ 	.byte	0x04, 0x1c
        /*02aa*/ 	.short	(.L_22961 - .L_22960)


	//   ....[0]....
.L_22960:
        /*02ac*/ 	.word	0x0000d470


	//   ....[1]....
        /*02b0*/ 	.word	0x0000d580


	//   ....[2]....
        /*02b4*/ 	.word	0x0000dc80


	//----- nvinfo : EIATTR_CTAIDZ_USED
	.align		4
.L_22961:
        /*02b8*/ 	.byte	0x01, 0x04
	.zero		2


	//----- nvinfo : EIATTR_CRS_STACK_SIZE
	.align		4
        /*02bc*/ 	.byte	0x04, 0x1e
        /*02be*/ 	.short	(.L_22963 - .L_22962)
.L_22962:
        /*02c0*/ 	.word	0x00000000
.L_22963:


//--------------------- .nv.info._ZN4vllm25paged_attention_v1_kernelI13__nv_bfloat16S1_Li192ELi16ELi128ELNS_18Fp8KVCacheDataTypeE0ELb0EEEvPT_PKS3_PKT0_S9_ifPKiSB_iPKfiiiSD_SD_iiiii --------------------------
	.section	.nv.info._ZN4vllm25paged_attention_v1_kernelI13__nv_bfloat16S1_Li192ELi16ELi128ELNS_18Fp8KVCacheDataTypeE0ELb0EEEvPT_PKS3_PKT0_S9_ifPKiSB_iPKfiiiSD_SD_iiiii,"",@"SHT_CUDA_INFO"
	.sectionflags	@""
	.align	4


	//----- nvinfo : EIATTR_CUDA_API_VERSION
	.align		4
        /*0000*/ 	.byte	0x04, 0x37
        /*0002*/ 	.short	(.L_22965 - .L_22964)
.L_22964:
        /*0004*/ 	.word	0x00000082


	//----- nvinfo : EIATTR_SW2861232_WAR
	.align		4
.L_22965:
        /*0008*/ 	.byte	0x01, 0x35
	.zero		2


	//----- nvinfo : EIATTR_PARAM_CBANK
	.align		4
        /*000c*/ 	.byte	0x04, 0x0a
        /*000e*/ 	.short	(.L_22967 - .L_22966)
	.align		4
.L_22966:
        /*0010*/ 	.word	index@(.nv.constant0._ZN4vllm25paged_attention_v1_kernelI13__nv_bfloat16S1_Li192ELi16ELi128ELNS_18Fp8KVCacheDataTypeE0ELb0EEEvPT_PKS3_PKT0_S9_ifPKiSB_iPKfiiiSD_SD_iiiii)
        /*0014*/ 	.short	0x0160
        /*0016*/ 	.short	0x007c


	//----- nvinfo : EIATTR_CBANK_PARAM_SIZE
	.align		4
.L_22967:
        /*0018*/ 	.byte	0x03, 0x19
        /*001a*/ 	.short	0x007c


	//----- nvinfo : EIATTR_KPARAM_INFO
	.align		4
        /*001c*/ 	.byte	0x04, 0x17
        /*001e*/ 	.short	(.L_22969 - .L_22968)
.L_22968:
        /*0020*/ 	.word	0x00000000
        /*0024*/ 	.short	0x0013
        /*0026*/ 	.short	0x0078
        /*0028*/ 	.byte	0x00, 0xf0, 0x11, 0x00


	//----- nvinfo : EIATTR_KPARAM_INFO
	.align		4
.L_22969:
        /*002c*/ 	.byte	0x04, 0x17
        /*002e*/ 	.short	(.L_22971 - .L_22970)
.L_22970:
        /*0030*/ 	.word	0x00000000
        /*0034*/ 	.short	0x0012
        /*0036*/ 	.short	0x0074
        /*0038*/ 	.byte	0x00, 0xf0, 0x11, 0x00


	//----- nvinfo : EIATTR_KPARAM_INFO
	.align		4
.L_22971:
        /*003c*/ 	.byte	0x04, 0x17
        /*003e*/ 	.short	(.L_22973 - .L_22972)
.L_22972:
        /*0040*/ 	.word	0x00000000
        /*0044*/ 	.short	0x0011
        /*0046*/ 	.short	0x0070
        /*0048*/ 	.byte	0x00, 0xf0, 0x11, 0x00


	//----- nvinfo : EIATTR_KPARAM_INFO
	.align		4
.L_22973:
        /*004c*/ 	.byte	0x04, 0x17
        /*004e*/ 	.short	(.L_22975 - .L_22974)
.L_22974:
        /*0050*/ 	.word	0x00000000
        /*0054*/ 	.short	0x0010
        /*0056*/ 	.short	0x006c
        /*0058*/ 	.byte	0x00, 0xf0, 0x11, 0x00


	//----- nvinfo : EIATTR_KPARAM_INFO
	.align		4
.L_22975:
        /*005c*/ 	.byte	0x04, 0x17
        /*005e*/ 	.short	(.L_22977 - .L_22976)
.L_22976:
        /*0060*/ 	.word	0x00000000
        /*0064*/ 	.short	0x000f
        /*0066*/ 	.short	0x0068
        /*0068*/ 	.byte	0x00, 0xf0, 0x11, 0x00


	//----- nvinfo : EIATTR_KPARAM_INFO
	.align		4
.L_22977:
        /*006c*/ 	.byte	0x04, 0x17
        /*006e*/ 	.short	(.L_22979 - .L_22978)
.L_22978:
        /*0070*/ 	.word	0x00000000
        /*0074*/ 	.short	0x000e
        /*0076*/ 	.short	0x0060
        /*0078*/ 	.byte	0x00, 0xf0, 0x21, 0x00


	//----- nvinfo : EIATTR_KPARAM_INFO
	.align		4
.L_22979:
        /*007c*/ 	.byte	0x04, 0x17
        /*007e*/ 	.short	(.L_22981 - .L_22980)
.L_22980:
        /*0080*/ 	.word	0x00000000
        /*0084*/ 	.short	0x000d
        /*0086*/ 	.short	0x0058
        /*0088*/ 	.byte	0x00, 0xf0, 0x21, 0x00


	//----- nvinfo : EIATTR_KPARAM_INFO
	.align		4
.L_22981:
        /*008c*/ 	.byte	0x04, 0x17
        /*008e*/ 	.short	(.L_22983 - .L_22982)
.L_22982:
        /*0090*/ 	.word	0x00000000
        /*0094*/ 	.short	0x000c
        /*0096*/ 	.short	0x0050
        /*0098*/ 	.byte	0x00, 0xf0, 0x11, 0x00


	//----- nvinfo : EIATTR_KPARAM_INFO
	.align		4
.L_22983:
        /*009c*/ 	.byte	0x04, 0x17
        /*009e*/ 	.short	(.L_22985 - .L_22984)
.L_22984:
        /*00a0*/ 	.word	0x00000000
        /*00a4*/ 	.short	0x000b
        /*00a6*/ 	.short	0x004c
        /*00a8*/ 	.byte	0x00, 0xf0, 0x11, 0x00


	//----- nvinfo : EIATTR_KPARAM_INFO
	.align		4
.L_22985:
        /*00ac*/ 	.byte	0x04, 0x17
        /*00ae*/ 	.short	(.L_22987 - .L_22986)
.L_22986:
        /*00b0*/ 	.word	0x00000000
        /*00b4*/ 	.short	0x000a
        /*00b6*/ 	.short	0x0048
        /*00b8*/ 	.byte	0x00, 0xf0, 0x11, 0x00


	//----- nvinfo : EIATTR_KPARAM_INFO
	.align		4
.L_22987:
        /*00bc*/ 	.byte	0x04, 0x17
        /*00be*/ 	.short	(.L_22989 - .L_22988)
.L_22988:
        /*00c0*/ 	.word	0x00000000
        /*00c4*/ 	.short	0x0009
        /*00c6*/ 	.short	0x0040
        /*00c8*/ 	.byte	0x00, 0xf0, 0x21, 0x00


	//----- nvinfo : EIATTR_KPARAM_INFO
	.align		4
.L_22989:
        /*00cc*/ 	.byte	0x04, 0x17
        /*00ce*/ 	.short	(.L_22991 - .L_22990)
.L_22990:
        /*00d0*/ 	.word	0x00000000
        /*00d4*/ 	.short	0x0008
        /*00d6*/ 	.short	0x0038
        /*00d8*/ 	.byte	0x00, 0xf0, 0x11, 0x00


	//----- nvinfo : EIATTR_KPARAM_INFO
	.align		4
.L_22991:
        /*00dc*/ 	.byte	0x04, 0x17
        /*00de*/ 	.short	(.L_22993 - .L_22992)
.L_22992:
        /*00e0*/ 	.word	0x00000000
        /*00e4*/ 	.short	0x0007
        /*00e6*/ 	.short	0x0030
        /*00e8*/ 	.byte	0x00, 0xf0, 0x21, 0x00


	//----- nvinfo : EIATTR_KPARAM_INFO
	.align		4
.L_22993:
        /*00ec*/ 	.byte	0x04, 0x17
        /*00ee*/ 	.short	(.L_22995 - .L_22994)
.L_22994:
        /*00f0*/ 	.word	0x00000000
        /*00f4*/ 	.short	0x0006
        /*00f6*/ 	.short	0x0028
        /*00f8*/ 	.byte	0x00, 0xf0, 0x21, 0x00


	//----- nvinfo : EIATTR_KPARAM_INFO
	.align		4
.L_22995:
        /*00fc*/ 	.byte	0x04, 0x17
        /*00fe*/ 	.short	(.L_22997 - .L_22996)
.L_22996:
        /*0100*/ 	.word	0x00000000
        /*0104*/ 	.short	0x0005
        /*0106*/ 	.short	0x0024
        /*0108*/ 	.byte	0x00, 0xf0, 0x11, 0x00


	//----- nvinfo : EIATTR_KPARAM_INFO
	.align		4
.L_22997:
        /*010c*/ 	.byte	0x04, 0x17
        /*010e*/ 	.short	(.L_22999 - .L_22998)
.L_22998:
        /*0110*/ 	.word	0x00000000
        /*0114*/ 	.short	0x0004
        /*0116*/ 	.short	0x0020
        /*0118*/ 	.byte	0x00, 0xf0, 0x11, 0x00


	//----- nvinfo : EIATTR_KPARAM_INFO
	.align		4
.L_22999:
        /*011c*/ 	.byte	0x04, 0x17
        /*011e*/ 	.short	(.L_23001 - .L_23000)
.L_23000:
        /*0120*/ 	.word	0x00000000
        /*0124*/ 	.short	0x0003
        /*0126*/ 	.short	0x0018
        /*0128*/ 	.byte	0x00, 0xf0, 0x21, 0x00


	//----- nvinfo : EIATTR_KPARAM_INFO
	.align		4
.L_23001:
        /*012c*/ 	.byte	0x04, 0x17
        /*012e*/ 	.short	(.L_23003 - .L_23002)
.L_23002:
        /*0130*/ 	.word	0x00000000
        /*0134*/ 	.short	0x0002
        /*0136*/ 	.short	0x0010
        /*0138*/ 	.byte	0x00, 0xf0, 0x21, 0x00


	//----- nvinfo : EIATTR_KPARAM_INFO
	.align		4
.L_23003:
        /*013c*/ 	.byte	0x04, 0x17
        /*013e*/ 	.short	(.L_23005 - .L_23004)
.L_23004:
        /*0140*/ 	.word	0x00000000
        /*0144*/ 	.short	0x0001
        /*0146*/ 	.short	0x0008
        /*0148*/ 	.byte	0x00, 0xf0, 0x21, 0x00


	//----- nvinfo : EIATTR_KPARAM_INFO
	.align		4
.L_23005:
        /*014c*/ 	.byte	0x04, 0x17
        /*014e*/ 	.short	(.L_23007 - .L_23006)
.L_23006:
        /*0150*/ 	.word	0x00000000
        /*0154*/ 	.short	0x0000
        /*0156*/ 	.short	0x0000
        /*0158*/ 	.byte	0x00, 0xf0, 0x21, 0x00


	//----- nvinfo : EIATTR_MAXREG_COUNT
	.align		4
.L_23007:
        /*015c*/ 	.byte	0x03, 0x1b
        /*015e*/ 	.short	0x00ff


	//----- nvinfo : EIATTR_NUM_BARRIERS
	.align		4
        /*0160*/ 	.byte	0x02, 0x4c
        /*0162*/ 	.byte	0x01
	.zero		1


	//----- nvinfo : EIATTR_MERCURY_ISA_VERSION
	.align		4
        /*0164*/ 	.byte	0x03, 0x5f
        /*0166*/ 	.short	0x0000


	//----- nvinfo : EIATTR_COOP_GROUP_MASK_REGIDS
	.align		4
        /*0168*/ 	.byte	0x04, 0x29
        /*016a*/ 	.short	(.L_23009 - .L_23008)


	//   ....[0]....
.L_23008:
        /*016c*/ 	.word	0xffffffff


	//   ....[1]....
        /*0170*/ 	.word	0xffffffff


	//   ....[2]....
        /*0174*/ 	.word	0xffffffff


	//   ....[3]....
        /*0178*/ 	.word	0xffffffff


	//   ....[4]....
        /*017c*/ 	.word	0xffffffff


	//   ....[5]....
        /*0180*/ 	.word	0xffffffff


	//   ....[6]....
        /*0184*/ 	.word	0xffffffff


	//   ....[7]....
        /*0188*/ 	.word	0xffffffff


	//   ....[8]....
        /*018c*/ 	.word	0xffffffff


	//   ....[9]....
        /*0190*/ 	.word	0xffffffff


	//   ....[10]....
        /*0194*/ 	.word	0xffffffff


	//   ....[11]....
        /*0198*/ 	.word	0xffffffff


	//   ....[12]....
        /*019c*/ 	.word	0xffffffff


	//   ....[13]....
        /*01a0*/ 	.word	0xffffffff


	//   ....[14]....
        /*01a4*/ 	.word	0xffffffff


	//   ....[15]....
        /*01a8*/ 	.word	0xffffffff


	//   ....[16]....
        /*01ac*/ 	.word	0xffffffff


	//   ....[17]....
        /*01b0*/ 	.word	0xffffffff


	//   ....[18]....
        /*01b4*/ 	.word	0xffffffff


	//   ....[19]....
        /*01b8*/ 	.word	0xffffffff


	//   ....[20]....
        /*01bc*/ 	.word	0xffffffff


	//   ....[21]....
        /*01c0*/ 	.word	0xffffffff


	//   ....[22]....
        /*01c4*/ 	.word	0xffffffff


	//   ....[23]....
        /*01c8*/ 	.word	0xffffffff


	//   ....[24]....
        /*01cc*/ 	.word	0xffffffff


	//   ....[25]....
        /*01d0*/ 	.word	0xffffffff


	//   ....[26]....
        /*01d4*/ 	.word	0xffffffff


	//   ....[27]....
        /*01d8*/ 	.word	0xffffffff


	//   ....[28]....
        /*01dc*/ 	.word	0xffffffff


	//   ....[29]....
        /*01e0*/ 	.word	0xffffffff


	//   ....[30]....
        /*01e4*/ 	.word	0xffffffff


	//   ....[31]....
        /*01e8*/ 	.word	0xffffffff


	//   ....[32]....
        /*01ec*/ 	.word	0xffffffff


	//   ....[33]....
        /*01f0*/ 	.word	0xffffffff


	//   ....[34]....
        /*01f4*/ 	.word	0xffffffff


	//----- nvinfo : EIATTR_COOP_GROUP_INSTR_OFFSETS
	.align		4
.L_23009:
        /*01f8*/ 	.byte	0x04, 0x28
        /*01fa*/ 	.short	(.L_23011 - .L_23010)


	//   ....[0]....
.L_23010:
        /*01fc*/ 	.word	0x00003860


	//   ....[1]....
        /*0200*/ 	.word	0x00005670


	//   ....[2]....
        /*0204*/ 	.word	0x000057c0


	//   ....[3]....
        /*0208*/ 	.word	0x000057f0


	//   ....[4]....
        /*020c*/ 	.word	0x00005810


	//   ....[5]....
        /*0210*/ 	.word	0x00005830


	//   ....[6]....
        /*0214*/ 	.word	0x00005950


	//   ....[7]....
        /*0218*/ 	.word	0x00005970


	//   ....[8]....
        /*021c*/ 	.word	0x00005990


	//   ....[9]....
        /*0220*/ 	.word	0x00006760


	//   ....[10]....
        /*0224*/ 	.word	0x000067c0


	//   ....[11]....
        /*0228*/ 	.word	0x000067f0


	//   ....[12]....
        /*022c*/ 	.word	0x00006810


	//   ....[13]....
        /*0230*/ 	.word	0x00006830


	//   ....[14]....
        /*0234*/ 	.word	0x00006880


	//   ....[15]....
        /*0238*/ 	.word	0x000068a0


	//   ....[16]....
        /*023c*/ 	.word	0x000068c0


	//   ....[17]....
        /*0240*/ 	.word	0x0000a390


	//   ....[18]....
        /*0244*/ 	.word	0x0000a3b0


	//   ....[19]....
        /*0248*/ 	.word	0x0000a3c0


	//   ....[20]....
        /*024c*/ 	.word	0x0000a3d0


	//   ....[21]....
        /*0250*/ 	.word	0x0000a3e0


	//   ....[22]....
        /*0254*/ 	.word	0x0000a3f0


	//   ....[23]....
        /*0258*/ 	.word	0x0000a400


	//   ....[24]....
        /*025c*/ 	.word	0x0000a430


	//   ....[25]....
        /*0260*/ 	.word	0x0000a460


	//   ....[26]....
        /*0264*/ 	.word	0x0000a4a0


	//   ....[27]....
        /*0268*/ 	.word	0x0000a4e0


	//   ....[28]....
        /*026c*/ 	.word	0x0000a520


	//   ....[29]....
        /*0270*/ 	.word	0x0000b210


	//   ....[30]....
        /*0274*/ 	.word	0x0000b290


	//   ....[31]....
        /*0278*/ 	.word	0x0000b310


	//   ....[32]....
        /*027c*/ 	.word	0x0000b390


	//   ....[33]....
        /*0280*/ 	.word	0x0000b400


	//   ....[34]....
        /*0284*/ 	.word	0x0000b470


	//----- nvinfo : EIATTR_EXIT_INSTR_OFFSETS
	.align		4
.L_23011:
        /*0288*/ 	.byte	0x04, 0x1c
        /*028a*/ 	.short	(.L_23013 - .L_23012)


	//   ....[0]....
.L_23012:
        /*028c*/ 	.word	0x0000ab70


	//   ....[1]....
        /*0290*/ 	.word	0x0000ac70


	//   ....[2]....
        /*0294*/ 	.word	0x0000b1b0


	//----- nvinfo : EIATTR_CTAIDZ_USED
	.align		4
.L_23013:
        /*0298*/ 	.byte	0x01, 0x04
	.zero		2


	//----- nvinfo : EIATTR_CRS_STACK_SIZE
	.align		4
        /*029c*/ 	.byte	0x04, 0x1e
        /*029e*/ 	.short	(.L_23015 - .L_23014)
.L_23014:
        /*02a0*/ 	.word	0x00000000
.L_23015:


//--------------------- .nv.info._ZN4vllm25paged_attention_v1_kernelI13__nv_bfloat16S1_Li128ELi16ELi128ELNS_18Fp8KVCacheDataTypeE0ELb0EEEvPT_PKS3_PKT0_S9_ifPKiSB_iPKfiiiSD_SD_iiiii --------------------------
	.section	.nv.info._ZN4vllm25paged_attention_v1_kernelI13__nv_bfloat16S1_Li128ELi16ELi128ELNS_18Fp8KVCacheDataTypeE0ELb0EEEvPT_PKS3_PKT0_S9_ifPKiSB_iPKfiiiSD_SD_iiiii,"",@"SHT_CUDA_INFO"
	.sectionflags	@""
	.align	4


	//----- nvinfo : EIATTR_CUDA_API_VERSION
	.align		4
        /*0000*/ 	.byte	0x04, 0x37
        /*0002*/ 	.short	(.L_23017 - .L_23016)
.L_23016:
        /*0004*/ 	.word	0x00000082


	//----- nvinfo : EIATTR_SW2861232_WAR
	.align		4
.L_23017:
        /*0008*/ 	.byte	0x01, 0x35
	.zero		2


	//----- nvinfo : EIATTR_PARAM_CBANK
	.align		4
        /*000c*/ 	.byte	0x04, 0x0a
        /*000e*/ 	.short	(.L_23019 - .L_23018)
	.align		4
.L_23018:
        /*0010*/ 	.word	index@(.nv.constant0._ZN4vllm25paged_attention_v1_kernelI13__nv_bfloat16S1_Li128ELi16ELi128ELNS_18Fp8KVCacheDataTypeE0ELb0EEEvPT_PKS3_PKT0_S9_ifPKiSB_iPKfiiiSD_SD_iiiii)
        /*0014*/ 	.short	0x0160
        /*0016*/ 	.short	0x007c


	//----- nvinfo : EIATTR_CBANK_PARAM_SIZE
	.align		4
.L_23019:
        /*0018*/ 	.byte	0x03, 0x19
        /*001a*/ 	.short	0x007c


	//----- nvinfo : EIATTR_KPARAM_INFO
	.align		4
        /*001c*/ 	.byte	0x04, 0x17
        /*001e*/ 	.short	(.L_23021 - .L_23020)
.L_23020:
        /*0020*/ 	.word	0x00000000
        /*0024*/ 	.short	0x0013
        /*0026*/ 	.short	0x0078
        /*0028*/ 	.byte	0x00, 0xf0, 0x11, 0x00


	//----- nvinfo : EIATTR_KPARAM_INFO
	.align		4
.L_23021:
        /*002c*/ 	.byte	0x04, 0x17
        /*002e*/ 	.short	(.L_23023 - .L_23022)
.L_23022:
        /*0030*/ 	.word	0x00000000
        /*0034*/ 	.short	0x0012
        /*0036*/ 	.short	0x0074
        /*0038*/ 	.byte	0x00, 0xf0, 0x11, 0x00


	//----- nvinfo : EIATTR_KPARAM_INFO
	.align		4
.L_23023:
        /*003c*/ 	.byte	0x04, 0x17
        /*003e*/ 	.short	(.L_23025 - .L_23024)
.L_23024:
        /*0040*/ 	.word	0x00000000
        /*0044*/ 	.short	0x0011
        /*0046*/ 	.short	0x0070
        /*0048*/ 	.byte	0x00, 0xf0, 0x11, 0x00


	//----- nvinfo : EIATTR_KPARAM_INFO
	.align		4
.L_23025:
        /*004c*/ 	.byte	0x04, 0x17
        /*004e*/ 	.short	(.L_23027 - .L_23026)
.L_23026:
        /*0050*/ 	.word	0x00000000
        /*0054*/ 	.short	0x0010
        /*0056*/ 	.short	0x006c
        /*0058*/ 	.byte	0x00, 0xf0, 0x11, 0x00


	//----- nvinfo : EIATTR_KPARAM_INFO
	.align		4
.L_23027:
        /*005c*/ 	.byte	0x04, 0x17
        /*005e*/ 	.short	(.L_23029 - .L_23028)
.L_23028:
        /*0060*/ 	.word	0x00000000
        /*0064*/ 	.short	0x000f
        /*0066*/ 	.short	0x0068
        /*0068*/ 	.byte	0x00, 0xf0, 0x11, 0x00


	//----- nvinfo : EIATTR_KPARAM_INFO
	.align		4
.L_23029:
        /*006c*/ 	.byte	0x04, 0x17
        /*006e*/ 	.short	(.L_23031 - .L_23030)
.L_23030:
        /*0070*/ 	.word	0x00000000
        /*0074*/ 	.short	0x000e
        /*0076*/ 	.short	0x0060
        /*0078*/ 	.byte	0x00, 0xf0, 0x21, 0x00


	//----- nvinfo : EIATTR_KPARAM_INFO
	.align		4
.L_23031:
        /*007c*/ 	.byte	0x04, 0x17
        /*007e*/ 	.short	(.L_23033 - .L_23032)
.L_23032:
        /*0080*/ 	.word	0x00000000
        /*0084*/ 	.short	0x000d
        /*0086*/ 	.short	0x0058
        /*0088*/ 	.byte	0x00, 0xf0, 0x21, 0x00


	//----- nvinfo : EIATTR_KPARAM_INFO
	.align		4
.L_23033:
        /*008c*/ 	.byte	0x04, 0x17
        /*008e*/ 	.short	(.L_23035 - .L_23034)
.L_23034:
        /*0090*/ 	.word	0x00000000
        /*0094*/ 	.short	0x000c
        /*0096*/ 	.short	0x0050
        /*0098*/ 	.byte	0x00, 0xf0, 0x11, 0x00


	//----- nvinfo : EIATTR_KPARAM_INFO
	.align		4
.L_23035:
        /*009c*/ 	.byte	0x04, 0x17
        /*009e*/ 	.short	(.L_23037 - .L_23036)
.L_23036:
        /*00a0*/ 	.word	0x00000000
        /*00a4*/ 	.short	0x000b
        /*00a6*/ 	.short	0x004c
        /*00a8*/ 	.byte	0x00, 0xf0, 0x11, 0x00


	//----- nvinfo : EIATTR_KPARAM_INFO
	.align		4
.L_23037:
        /*00ac*/ 	.byte	0x04, 0x17
        /*00ae*/ 	.short	(.L_23039 - .L_23038)
.L_23038:
        /*00b0*/ 	.word	0x00000000
        /*00b4*/ 	.short	0x000a
        /*00b6*/ 	.short	0x0048
        /*00b8*/ 	.byte	0x00, 0xf0, 0x11, 0x00


	//----- nvinfo : EIATTR_KPARAM_INFO
	.align		4
.L_23039:
        /*00bc*/ 	.byte	0x04, 0x17
        /*00be*/ 	.short	(.L_23041 - .L_23040)
.L_23040:
        /*00c0*/ 	.word	0x00000000
        /*00c4*/ 	.short	0x0009
        /*00c6*/ 	.short	0x0040
        /*00c8*/ 	.byte	0x00, 0xf0, 0x21, 0x00


	//----- nvinfo : EIATTR_KPARAM_INFO
	.align		4
.L_23041:
        /*00cc*/ 	.byte	0x04, 0x17
        /*00ce*/ 	.short	(.L_23043 - .L_23042)
.L_23042:
        /*00d0*/ 	.word	0x00000000
        /*00d4*/ 	.short	0x0008
        /*00d6*/ 	.short	0x0038
        /*00d8*/ 	.byte	0x00, 0xf0, 0x11, 0x00


	//----- nvinfo : EIATTR_KPARAM_INFO
	.align		4
.L_23043:
        /*00dc*/ 	.byte	0x04, 0x17
        /*00de*/ 	.short	(.L_23045 - .L_23044)
.L_23044:
        /*00e0*/ 	.word	0x00000000
        /*00e4*/ 	.short	0x0007
        /*00e6*/ 	.short	0x0030
        /*00e8*/ 	.byte	0x00, 0xf0, 0x21, 0x00


	//----- nvinfo : EIATTR_KPARAM_INFO
	.align		4
.L_23045:
        /*00ec*/ 	.byte	0x04, 0x17
        /*00ee*/ 	.short	(.L_23047 - .L_23046)
.L_23046:
        /*00f0*/ 	.word	0x00000000
        /*00f4*/ 	.short	0x0006
        /*00f6*/ 	.short	0x0028
        /*00f8*/ 	.byte	0x00, 0xf0, 0x21, 0x00


	//----- nvinfo : EIATTR_KPARAM_INFO
	.align		4
.L_23047:
        /*00fc*/ 	.byte	0x04, 0x17
        /*00fe*/ 	.short	(.L_23049 - .L_23048)
.L_23048:
        /*0100*/ 	.word	0x00000000
        /*0104*/ 	.short	0x0005
        /*0106*/ 	.short	0x0024
        /*0108*/ 	.byte	0x00, 0xf0, 0x11, 0x00


	//----- nvinfo : EIATTR_KPARAM_INFO
	.align		4
.L_23049:
        /*010c*/ 	.byte	0x04, 0x17
        /*010e*/ 	.short	(.L_23051 - .L_23050)
.L_23050:
        /*0110*/ 	.word	0x00000000
        /*0114*/ 	.short	0x0004
        /*0116*/ 	.short	0x0020
        /*0118*/ 	.byte	0x00, 0xf0, 0x11, 0x00


	//----- nvinfo : EIATTR_KPARAM_INFO
	.align		4
.L_23051:
        /*011c*/ 	.byte	0x04, 0x17
        /*011e*/ 	.short	(.L_23053 - .L_23052)
.L_23052:
        /*0120*/ 	.word	0x00000000
        /*0124*/ 	.short	0x0003
        /*0126*/ 	.short	0x0018
        /*0128*/ 	.byte	0x00, 0xf0, 0x21, 0x00


	//----- nvinfo : EIATTR_KPARAM_INFO
	.align		4
.L_23053:
        /*012c*/ 	.byte	0x04, 0x17
        /*012e*/ 	.short	(.L_23055 - .L_23054)
.L_23054:
        /*0130*/ 	.word	0x00000000
        /*0134*/ 	.short	0x0002
        /*0136*/ 	.short	0x0010
        /*0138*/ 	.byte	0x00, 0xf0, 0x21, 0x00


	//----- nvinfo : EIATTR_KPARAM_INFO
	.align		4
.L_23055:
        /*013c*/ 	.byte	0x04, 0x17
        /*013e*/ 	.short	(.L_23057 - .L_23056)
.L_23056:
        /*0140*/ 	.word	0x00000000
        /*0144*/ 	.short	0x0001
        /*0146*/ 	.short	0x0008
        /*0148*/ 	.byte	0x00, 0xf0, 0x21, 0x00


	//----- nvinfo : EIATTR_KPARAM_INFO
	.align		4
.L_23057:
        /*014c*/ 	.byte	0x04, 0x17
        /*014e*/ 	.short	(.L_23059 - .L_23058)
.L_23058:
        /*0150*/ 	.word	0x00000000
        /*0154*/ 	.short	0x0000
        /*0156*/ 	.short	0x0000
        /*0158*/ 	.byte	0x00, 0xf0, 0x21, 0x00


	//----- nvinfo : EIATTR_MAXREG_COUNT
	.align		4
.L_23059:
        /*015c*/ 	.byte	0x03, 0x1b
        /*015e*/ 	.short	0x00ff


	//----- nvinfo : EIATTR_NUM_BARRIERS
	.align		4
        /*0160*/ 	.byte	0x02, 0x4c
        /*0162*/ 	.byte	0x01
	.zero		1


	//----- nvinfo : EIATTR_MERCURY_ISA_VERSION
	.align		4
        /*0164*/ 	.byte	0x03, 0x5f
        /*0166*/ 	.short	0x0000


	//----- nvinfo : EIATTR_COOP_GROUP_MASK_REGIDS
	.align		4
        /*0168*/ 	.byte	0x04, 0x29
        /*016a*/ 	.short	(.L_23061 - .L_23060)


	//   ....[0]....
.L_23060:
        /*016c*/ 	.word	0xffffffff


	//   ....[1]....
        /*0170*/ 	.word	0xffffffff


	//   ....[2]....
        /*0174*/ 	.word	0xffffffff


	//   ....[3]....
        /*0178*/ 	.word	0xffffffff


	//   ....[4]....
        /*017c*/ 	.word	0xffffffff


	//   ....[5]....
        /*0180*/ 	.word	0xffffffff


	//   ....[6]....
        /*0184*/ 	.word	0xffffffff


	//   ....[7]....
        /*0188*/ 	.word	0xffffffff


	//   ....[8]....
        /*018c*/ 	.word	0xffffffff


	//   ....[9]....
        /*0190*/ 	.word	0xffffffff


	//   ....[10]....
        /*0194*/ 	.word	0xffffffff


	//   ....[11]....
        /*0198*/ 	.word	0xffffffff


	//   ....[12]....
        /*019c*/ 	.word	0xffffffff


	//   ....[13]....
        /*01a0*/ 	.word	0xffffffff


	//   ....[14]....
        /*01a4*/ 	.word	0xffffffff


	//   ....[15]....
        /*01a8*/ 	.word	0xffffffff


	//   ....[16]....
        /*01ac*/ 	.word	0xffffffff


	//   ....[17]....
        /*01b0*/ 	.word	0xffffffff


	//   ....[18]....
        /*01b4*/ 	.word	0xffffffff


	//   ....[19]....
        /*01b8*/ 	.word	0xffffffff


	//   ....[20]....
        /*01bc*/ 	.word	0xffffffff


	//   ....[21]....
        /*01c0*/ 	.word	0xffffffff


	//   ....[22]....
        /*01c4*/ 	.word	0xffffffff


	//   ....[23]....
        /*01c8*/ 	.word	0xffffffff


	//   ....[24]....
        /*01cc*/ 	.word	0xffffffff


	//   ....[25]....
        /*01d0*/ 	.word	0xffffffff


	//   ....[26]....
        /*01d4*/ 	.word	0xffffffff


	//   ....[27]....
        /*01d8*/ 	.word	0xffffffff


	//   ....[28]....
        /*01dc*/ 	.word	0xffffffff


	//   ....[29]....
        /*01e0*/ 	.word	0xffffffff


	//   ....[30]....
        /*01e4*/ 	.word	0xffffffff


	//----- nvinfo : EIATTR_COOP_GROUP_INSTR_OFFSETS
	.align		4
.L_23061:
        /*01e8*/ 	.byte	0x04, 0x28
        /*01ea*/ 	.short	(.L_23063 - .L_23062)


	//   ....[0]....
.L_23062:
        /*01ec*/ 	.word	0x00002930


	//   ....[1]....
        /*01f0*/ 	.word	0x00003e60


	//   ....[2]....
        /*01f4*/ 	.word	0x00003fc0


	//   ....[3]....
        /*01f8*/ 	.word	0x00003ff0


	//   ....[4]....
        /*01fc*/ 	.word	0x00004010


	//   ....[5]....
        /*0200*/ 	.word	0x00004030


	//   ....[6]....
        /*0204*/ 	.word	0x00004120


	//   ....[7]....
        /*0208*/ 	.word	0x00004140


	//   ....[8]....
        /*020c*/ 	.word	0x00004180


	//   ....[9]....
        /*0210*/ 	.word	0x00004f40


	//   ....[10]....
        /*0214*/ 	.word	0x00004fa0


	//   ....[11]....
        /*0218*/ 	.word	0x00004fd0


	//   ....[12]....
        /*021c*/ 	.word	0x00004ff0


	//   ....[13]....
        /*0220*/ 	.word	0x00005010


	//   ....[14]....
        /*0224*/ 	.word	0x00005060


	//   ....[15]....
        /*0228*/ 	.word	0x00005080


	//   ....[16]....
        /*022c*/ 	.word	0x000050a0


	//   ....[17]....
        /*0230*/ 	.word	0x00007bd0


	//   ....[18]....
        /*0234*/ 	.word	0x00007c10


	//   ....[19]....
        /*0238*/ 	.word	0x00007c40


	//   ....[20]....
        /*023c*/ 	.word	0x00007c70


	//   ....[21]....
        /*0240*/ 	.word	0x00007c90


	//   ....[22]....
        /*0244*/ 	.word	0x00007ca0


	//   ....[23]....
        /*0248*/ 	.word	0x00007cb0


	//   ....[24]....
        /*024c*/ 	.word	0x00007ce0


	//   ....[25]....
        /*0250*/ 	.word	0x00008640


	//   ....[26]....
        /*0254*/ 	.word	0x000086c0


	//   ....[27]....
        /*0258*/ 	.word	0x00008740


	//   ....[28]....
        /*025c*/ 	.word	0x000087c0


	//   ....[29]....
        /*0260*/ 	.word	0x00008830


	//   ....[30]....
        /*0264*/ 	.word	0x000088a0


	//----- nvinfo : EIATTR_EXIT_INSTR_OFFSETS
	.align		4
.L_23063:
        /*0268*/ 	.byte	0x04, 0x1c
        /*026a*/ 	.short	(.L_23065 - .L_23064)


	//   ....[0]....
.L_23064:
        /*026c*/ 	.word	0x00008150


	//   ....[1]....
        /*0270*/ 	.word	0x00008260


	//   ....[2]....
        /*0274*/ 	.word	0x000085e0


	//----- nvinfo : EIATTR_CTAIDZ_USED
	.align		4
.L_23065:
        /*0278*/ 	.byte	0x01, 0x04
	.zero		2


	//----- nvinfo : EIATTR_CRS_STACK_SIZE
	.align		4
        /*027c*/ 	.byte	0x04, 0x1e
        /*027e*/ 	.short	(.L_23067 - .L_23066)
.L_23066:
        /*0280*/ 	.word	0x00000000
.L_23067:


//--------------------- .nv.info._ZN4vllm25paged_attention_v1_kernelI13__nv_bfloat16S1_Li120ELi16ELi128ELNS_18Fp8KVCacheDataTypeE0ELb0EEEvPT_PKS3_PKT0_S9_ifPKiSB_iPKfiiiSD_SD_iiiii --------------------------
	.section	.nv.info._ZN4vllm25paged_attention_v1_kernelI13__nv_bfloat16S1_Li120ELi16ELi128ELNS_18Fp8KVCacheDataTypeE0ELb0EEEvPT_PKS3_PKT0_S9_ifPKiSB_iPKfiiiSD_SD_iiiii,"",@"SHT_CUDA_INFO"
	.sectionflags	@""
	.align	4


	//----- nvinfo : EIATTR_CUDA_API_VERSION
	.align		4
        /*0000*/ 	.byte	0x04, 0x37
        /*0002*/ 	.short	(.L_23069 - .L_23068)
.L_23068:
        /*0004*/ 	.word	0x00000082


	//----- nvinfo : EIATTR_SW2861232_WAR
	.align		4
.L_23069:
        /*0008*/ 	.byte	0x01, 0x35
	.zero		2


	//----- nvinfo : EIATTR_PARAM_CBANK
	.align		4
        /*000c*/ 	.byte	0x04, 0x0a
        /*000e*/ 	.short	(.L_23071 - .L_23070)
	.align		4
.L_23070:
        /*0010*/ 	.word	index@(.nv.constant0._ZN4vllm25paged_attention_v1_kernelI13__nv_bfloat16S1_Li120ELi16ELi128ELNS_18Fp8KVCacheDataTypeE0ELb0EEEvPT_PKS3_PKT0_S9_ifPKiSB_iPKfiiiSD_SD_iiiii)
        /*0014*/ 	.short	0x0160
        /*0016*/ 	.short	0x007c


	//----- nvinfo : EIATTR_CBANK_PARAM_SIZE
	.align		4
.L_23071:
        /*0018*/ 	.byte	0x03, 0x19
        /*001a*/ 	.short	0x007c


	//----- nvinfo : EIATTR_KPARAM_INFO
	.align		4
        /*001c*/ 	.byte	0x04, 0x17
        /*001e*/ 	.short	(.L_23073 - .L_23072)
.L_23072:
        /*0020*/ 	.word	0x00000000
        /*0024*/ 	.short	0x0013
        /*0026*/ 	.short	0x0078
        /*0028*/ 	.byte	0x00, 0xf0, 0x11, 0x00


	//----- nvinfo : EIATTR_KPARAM_INFO
	.align		4
.L_23073:
        /*002c*/ 	.byte	0x04, 0x17
        /*002e*/ 	.short	(.L_23075 - .L_23074)
.L_23074:
        /*0030*/ 	.word	0x00000000
        /*0034*/ 	.short	0x0012
        /*0036*/ 	.short	0x0074
        /*0038*/ 	.byte	0x00, 0xf0, 0x11, 0x00


	//----- nvinfo : EIATTR_KPARAM_INFO
	.align		4
.L_23075:
        /*003c*/ 	.byte	0x04, 0x17
        /*003e*/ 	.short	(.L_23077 - .L_23076)
.L_23076:
        /*0040*/ 	.word	0x00000000
        /*0044*/ 	.short	0x0011
        /*0046*/ 	.short	0x0070
        /*0048*/ 	.byte	0x00, 0xf0, 0x11, 0x00


	//----- nvinfo : EIATTR_KPARAM_INFO
	.align		4
.L_23077:
        /*004c*/ 	.byte	0x04, 0x17
        /*004e*/ 	.short	(.L_23079 - .L_23078)
.L_23078:
        /*0050*/ 	.word	0x00000000
        /*0054*/ 	.short	0x0010
        /*0056*/ 	.short	0x006c
        /*0058*/ 	.byte	0x00, 0xf0, 0x11, 0x00


	//----- nvinfo : EIATTR_KPARAM_INFO
	.align		4
.L_23079:
        /*005c*/ 	.byte	0x04, 0x17
        /*005e*/ 	.short	(.L_23081 - .L_23080)
.L_23080:
        /*0060*/ 	.word	0x00000000
        /*0064*/ 	.short	0x000f
        /*0066*/ 	.short	0x0068
        /*0068*/ 	.byte	0x00, 0xf0, 0x11, 0x00


	//----- nvinfo : EIATTR_KPARAM_INFO
	.align		4
.L_23081:
        /*006c*/ 	.byte	0x04, 0x17
        /*006e*/ 	.short	(.L_23083 - .L_23082)
.L_23082:
        /*0070*/ 	.word	0x00000000
        /*0074*/ 	.short	0x000e
        /*0076*/ 	.short	0x0060
        /*0078*/ 	.byte	0x00, 0xf0, 0x21, 0x00


	//----- nvinfo : EIATTR_KPARAM_INFO
	.align		4
.L_23083:
        /*007c*/ 	.byte	0x04, 0x17
        /*007e*/ 	.short	(.L_23085 - .L_23084)
.L_23084:
        /*0080*/ 	.word	0x00000000
        /*0084*/ 	.short	0x000d
        /*0086*/ 	.short	0x0058
        /*0088*/ 	.byte	0x00, 0xf0, 0x21, 0x00


	//----- nvinfo : EIATTR_KPARAM_INFO
	.align		4
.L_23085:
        /*008c*/ 	.byte	0x04, 0x17
        /*008e*/ 	.short	(.L_23087 - .L_23086)
.L_23086:
        /*0090*/ 	.word	0x00000000
        /*0094*/ 	.short	0x000c
        /*0096*/ 	.short	0x0050
        /*0098*/ 	.byte	0x00, 0xf0, 0x11, 0x00


	//----- nvinfo : EIATTR_KPARAM_INFO
	.align		4
.L_23087:
        /*009c*/ 	.byte	0x04, 0x17
        /*009e*/ 	.short	(.L_23089 - .L_23088)
.L_23088:
        /*00a0*/ 	.word	0x00000000
        /*00a4*/ 	.short	0x000b
        /*00a6*/ 	.short	0x004c
        /*00a8*/ 	.byte	0x00, 0xf0, 0x11, 0x00


	//----- nvinfo : EIATTR_KPARAM_INFO
	.align		4
.L_23089:
        /*00ac*/ 	.byte	0x04, 0x17
        /*00ae*/ 	.short	(.L_23091 - .L_23090)
.L_23090:
        /*00b0*/ 	.word	0x00000000
        /*00b4*/ 	.short	0x000a
        /*00b6*/ 	.short	0x0048
        /*00b8*/ 	.byte	0x00, 0xf0, 0x11, 0x00


	//----- nvinfo : EIATTR_KPARAM_INFO
	.align		4
.L_23091:
        /*00bc*/ 	.byte	0x04, 0x17
        /*00be*/ 	.short	(.L_23093 - .L_23092)
.L_23092:
        /*00c0*/ 	.word	0x00000000
        /*00c4*/ 	.short	0x0009
        /*00c6*/ 	.short	0x0040
        /*00c8*/ 	.byte	0x00, 0xf0, 0x21, 0x00


	//----- nvinfo : EIATTR_KPARAM_INFO
	.align		4
.L_23093:
        /*00cc*/ 	.byte	0x04, 0x17
        /*00ce*/ 	.short	(.L_23095 - .L_23094)
.L_23094:
        /*00d0*/ 	.word	0x00000000
        /*00d4*/ 	.short	0x0008
        /*00d6*/ 	.short	0x0038
        /*00d8*/ 	.byte	0x00, 0xf0, 0x11, 0x00


	//----- nvinfo : EIATTR_KPARAM_INFO
	.align		4
.L_23095:
        /*00dc*/ 	.byte	0x04, 0x17
        /*00de*/ 	.short	(.L_23097 - .L_23096)
.L_23096:
        /*00e0*/ 	.word	0x00000000
        /*00e4*/ 	.short	0x0007
        /*00e6*/ 	.short	0x0030
        /*00e8*/ 	.byte	0x00, 0xf0, 0x21, 0x00


	//----- nvinfo : EIATTR_KPARAM_INFO
	.align		4
.L_23097:
        /*00ec*/ 	.byte	0x04, 0x17
        /*00ee*/ 	.short	(.L_23099 - .L_23098)
.L_23098:
        /*00f0*/ 	.word	0x00000000
        /*00f4*/ 	.short	0x0006
        /*00f6*/ 	.short	0x0028
        /*00f8*/ 	.byte	0x00, 0xf0, 0x21, 0x00


	//----- nvinfo : EIATTR_KPARAM_INFO
	.align		4
.L_23099:
        /*00fc*/ 	.byte	0x04, 0x17
        /*00fe*/ 	.short	(.L_23101 - .L_23100)
.L_23100:
        /*0100*/ 	.word	0x00000000
        /*0104*/ 	.short	0x0005
        /*0106*/ 	.short	0x0024
        /*0108*/ 	.byte	0x00, 0xf0, 0x11, 0x00


	//----- nvinfo : EIATTR_KPARAM_INFO
	.align		4
.L_23101:
        /*010c*/ 	.byte	0x04, 0x17
        /*010e*/ 	.short	(.L_23103 - .L_23102)
.L_23102:
        /*0110*/ 	.word	0x00000000
        /*0114*/ 	.short	0x0004
        /*0116*/ 	.short	0x0020
        /*0118*/ 	.byte	0x00, 0xf0, 0x11, 0x00


	//----- nvinfo : EIATTR_KPARAM_INFO
	.align		4
.L_23103:
        /*011c*/ 	.byte	0x04, 0x17
        /*011e*/ 	.short	(.L_23105 - .L_23104)
.L_23104:
        /*0120*/ 	.word	0x00000000
        /*0124*/ 	.short	0x0003
        /*0126*/ 	.short	0x0018
        /*0128*/ 	.byte	0x00, 0xf0, 0x21, 0x00


	//----- nvinfo : EIATTR_KPARAM_INFO
	.align		4
.L_23105:
        /*012c*/ 	.byte	0x04, 0x17
        /*012e*/ 	.short	(.L_23107 - .L_23106)
.L_23106:
        /*0130*/ 	.word	0x00000000
        /*0134*/ 	.short	0x0002
        /*0136*/ 	.short	0x0010
        /*0138*/ 	.byte	0x00, 0xf0, 0x21, 0x00


	//----- nvinfo : EIATTR_KPARAM_INFO
	.align		4
.L_23107:
        /*013c*/ 	.byte	0x04, 0x17
        /*013e*/ 	.short	(.L_23109 - .L_23108)
.L_23108:
        /*0140*/ 	.word	0x00000000
        /*0144*/ 	.short	0x0001
        /*0146*/ 	.short	0x0008
        /*0148*/ 	.byte	0x00, 0xf0, 0x21, 0x00


	//----- nvinfo : EIATTR_KPARAM_INFO
	.align		4
.L_23109:
        /*014c*/ 	.byte	0x04, 0x17
        /*014e*/ 	.short	(.L_23111 - .L_23110)
.L_23110:
        /*0150*/ 	.word	0x00000000
        /*0154*/ 	.short	0x0000
        /*0156*/ 	.short	0x0000
        /*0158*/ 	.byte	0x00, 0xf0, 0x21, 0x00


	//----- nvinfo : EIATTR_MAXREG_COUNT
	.align		4
.L_23111:
        /*015c*/ 	.byte	0x03, 0x1b
        /*015e*/ 	.short	0x00ff


	//----- nvinfo : EIATTR_NUM_BARRIERS
	.align		4
        /*0160*/ 	.byte	0x02, 0x4c
        /*0162*/ 	.byte	0x01
	.zero		1


	//----- nvinfo : EIATTR_MERCURY_ISA_VERSION
	.align		4
        /*0164*/ 	.byte	0x03, 0x5f
        /*0166*/ 	.short	0x0000


	//----- nvinfo : EIATTR_COOP_GROUP_MASK_REGIDS
	.align		4
        /*0168*/ 	.byte	0x04, 0x29
        /*016a*/ 	.short	(.L_23113 - .L_23112)


	//   ....[0]....
.L_23112:
        /*016c*/ 	.word	0xffffffff


	//   ....[1]....
        /*0170*/ 	.word	0xffffffff


	//   ....[2]....
        /*0174*/ 	.word	0xffffffff


	//   ....[3]....
        /*0178*/ 	.word	0xffffffff


	//   ....[4]....
        /*017c*/ 	.word	0xffffffff


	//   ....[5]....
        /*0180*/ 	.word	0xffffffff


	//   ....[6]....
        /*0184*/ 	.word	0xffffffff


	//   ....[7]....
        /*0188*/ 	.word	0xffffffff


	//   ....[8]....
        /*018c*/ 	.word	0xffffffff


	//   ....[9]....
        /*0190*/ 	.word	0xffffffff


	//   ....[10]....
        /*0194*/ 	.word	0xffffffff


	//   ....[11]....
        /*0198*/ 	.word	0xffffffff


	//   ....[12]....
        /*019c*/ 	.word	0xffffffff


	//   ....[13]....
        /*01a0*/ 	.word	0xffffffff


	//   ....[14]....
        /*01a4*/ 	.word	0xffffffff


	//   ....[15]....
        /*01a8*/ 	.word	0xffffffff


	//   ....[16]....
        /*01ac*/ 	.word	0xffffffff


	//   ....[17]....
        /*01b0*/ 	.word	0xffffffff


	//   ....[18]....
        /*01b4*/ 	.word	0xffffffff


	//   ....[19]....
        /*01b8*/ 	.word	0xffffffff


	//   ....[20]....
        /*01bc*/ 	.word	0xffffffff


	//   ....[21]....
        /*01c0*/ 	.word	0xffffffff


	//   ....[22]....
        /*01c4*/ 	.word	0xffffffff


	//   ....[23]....
        /*01c8*/ 	.word	0xffffffff


	//   ....[24]....
        /*01cc*/ 	.word	0xffffffff


	//   ....[25]....
        /*01d0*/ 	.word	0xffffffff


	//   ....[26]....
        /*01d4*/ 	.word	0xffffffff


	//   ....[27]....
        /*01d8*/ 	.word	0xffffffff


	//   ....[28]....
        /*01dc*/ 	.word	0xffffffff


	//   ....[29]....
        /*01e0*/ 	.word	0xffffffff


	//   ....[30]....
        /*01e4*/ 	.word	0xffffffff


	//----- nvinfo : EIATTR_COOP_GROUP_INSTR_OFFSETS
	.align		4
.L_23113:
        /*01e8*/ 	.byte	0x04, 0x28
        /*01ea*/ 	.short	(.L_23115 - .L_23114)


	//   ....[0]....
.L_23114:
        /*01ec*/ 	.word	0x00002800


	//   ....[1]....
        /*01f0*/ 	.word	0x00003c60


	//   ....[2]....
        /*01f4*/ 	.word	0x00003dc0


	//   ....[3]....
        /*01f8*/ 	.word	0x00003df0


	//   ....[4]....
        /*01fc*/ 	.word	0x00003e10


	//   ....[5]....
        /*0200*/ 	.word	0x00003e30


	//   ....[6]....
        /*0204*/ 	.word	0x00003f20


	//   ....[7]....
        /*0208*/ 	.word	0x00003f40


	//   ....[8]....
        /*020c*/ 	.word	0x00003f80


	//   ....[9]....
        /*0210*/ 	.word	0x00004d40


	//   ....[10]....
        /*0214*/ 	.word	0x00004da0


	//   ....[11]....
        /*0218*/ 	.word	0x00004dd0


	//   ....[12]....
        /*021c*/ 	.word	0x00004df0


	//   ....[13]....
        /*0220*/ 	.word	0x00004e10


	//   ....[14]....
        /*0224*/ 	.word	0x00004e60


	//   ....[15]....
        /*0228*/ 	.word	0x00004e80


	//   ....[16]....
        /*022c*/ 	.word	0x00004ea0


	//   ....[17]....
        /*0230*/ 	.word	0x00007a20


	//   ....[18]....
        /*0234*/ 	.word	0x00007a60


	//   ....[19]....
        /*0238*/ 	.word	0x00007a80


	//   ....[20]....
        /*023c*/ 	.word	0x00007aa0


	//   ....[21]....
        /*0240*/ 	.word	0x00007ab0


	//   ....[22]....
        /*0244*/ 	.word	0x00007ac0


	//   ....[23]....
        /*0248*/ 	.word	0x00007ad0


	//   ....[24]....
        /*024c*/ 	.word	0x00007b00


	//   ....[25]....
        /*0250*/ 	.word	0x00008650


	//   ....[26]....
        /*0254*/ 	.word	0x000086d0


	//   ....[27]....
        /*0258*/ 	.word	0x00008750


	//   ....[28]....
        /*025c*/ 	.word	0x000087d0


	//   ....[29]....
        /*0260*/ 	.word	0x00008840


	//   ....[30]....
        /*0264*/ 	.word	0x000088b0


	//----- nvinfo : EIATTR_EXIT_INSTR_OFFSETS
	.align		4
.L_23115:
        /*0268*/ 	.byte	0x04, 0x1c
        /*026a*/ 	.short	(.L_23117 - .L_23116)


	//   ....[0]....
.L_23116:
        /*026c*/ 	.word	0x00008110


	//   ....[1]....
        /*0270*/ 	.word	0x00008570


	//   ....[2]....
        /*0274*/ 	.word	0x000085f0


	//----- nvinfo : EIATTR_CTAIDZ_USED
	.align		4
.L_23117:
        /*0278*/ 	.byte	0x01, 0x04
	.zero		2


	//----- nvinfo : EIATTR_CRS_STACK_SIZE
	.align		4
        /*027c*/ 	.byte	0x04, 0x1e
        /*027e*/ 	.short	(.L_23119 - .L_23118)
.L_23118:
        /*0280*/ 	.word	0x00000000
.L_23119:


//--------------------- .nv.info._ZN4vllm25paged_attention_v1_kernelI13__nv_bfloat16S1_Li112ELi16ELi128ELNS_18Fp8KVCacheDataTypeE0ELb0EEEvPT_PKS3_PKT0_S9_ifPKiSB_iPKfiiiSD_SD_iiiii --------------------------
	.section	.nv.info._ZN4vllm25paged_attention_v1_kernelI13__nv_bfloat16S1_Li112ELi16ELi128ELNS_18Fp8KVCacheDataTypeE0ELb0EEEvPT_PKS3_PKT0_S9_ifPKiSB_iPKfiiiSD_SD_iiiii,"",@"SHT_CUDA_INFO"
	.sectionflags	@""
	.align	4


	//----- nvinfo : EIATTR_CUDA_API_VERSION
	.align		4
        /*0000*/ 	.byte	0x04, 0x37
        /*0002*/ 	.short	(.L_23121 - .L_23120)
.L_23120:
        /*0004*/ 	.word	0x00000082


	//----- nvinfo : EIATTR_SW2861232_WAR
	.align		4
.L_23121:
        /*0008*/ 	.byte	0x01, 0x35
	.zero		2


	//----- nvinfo : EIATTR_PARAM_CBANK
	.align		4
        /*000c*/ 	.byte	0x04, 0x0a
        /*000e*/ 	.short	(.L_23123 - .L_23122)
	.align		4
.L_23122:
        /*0010*/ 	.word	index@(.nv.constant0._ZN4vllm25paged_attention_v1_kernelI13__nv_bfloat16S1_Li112ELi16ELi128ELNS_18Fp8KVCacheDataTypeE0ELb0EEEvPT_PKS3_PKT0_S9_ifPKiSB_iPKfiiiSD_SD_iiiii)
        /*0014*/ 	.short	0x0160
        /*0016*/ 	.short	0x007c


	//----- nvinfo : EIATTR_CBANK_PARAM_SIZE
	.align		4
.L_23123:
        /*0018*/ 	.byte	0x03, 0x19
        /*001a*/ 	.short	0x007c


	//----- nvinfo : EIATTR_KPARAM_INFO
	.align		4
        /*001c*/ 	.byte	0x04, 0x17
        /*001e*/ 	.short	(.L_23125 - .L_23124)
.L_23124:
        /*0020*/ 	.word	0x00000000
        /*0024*/ 	.short	0x0013
        /*0026*/ 	.short	0x0078
        /*0028*/ 	.byte	0x00, 0xf0, 0x11, 0x00


	//----- nvinfo : EIATTR_KPARAM_INFO
	.align		4
.L_23125:
        /*002c*/ 	.byte	0x04, 0x17
        /*002e*/ 	.short	(.L_23127 - .L_23126)
.L_23126:
        /*0030*/ 	.word	0x00000000
        /*0034*/ 	.short	0x0012
        /*0036*/ 	.short	0x0074
        /*0038*/ 	.byte	0x00, 0xf0, 0x11, 0x00


	//----- nvinfo : EIATTR_KPARAM_INFO
	.align		4
.L_23127:
        /*003c*/ 	.byte	0x04, 0x17
        /*003e*/ 	.short	(.L_23129 - .L_23128)
.L_23128:
        /*0040*/ 	.word	0x00000000
        /*0044*/ 	.short	0x0011
        /*0046*/ 	.short	0x0070
        /*0048*/ 	.byte	0x00, 0xf0, 0x11, 0x00


	//----- nvinfo : EIATTR_KPARAM_INFO
	.align		4
.L_23129:
        /*004c*/ 	.byte	0x04, 0x17
        /*004e*/ 	.short	(.L_23131 - .L_23130)
.L_23130:
        /*0050*/ 	.word	0x00000000
        /*0054*/ 	.short	0x0010
        /*0056*/ 	.short	0x006c
        /*0058*/ 	.byte	0x00, 0xf0, 0x11, 0x00


	//----- nvinfo : EIATTR_KPARAM_INFO
	.align		4
.L_23131:
        /*005c*/ 	.byte	0x04, 0x17
        /*005e*/ 	.short	(.L_23133 - .L_23132)
.L_23132:
        /*0060*/ 	.word	0x00000000
        /*0064*/ 	.short	0x000f
        /*0066*/ 	.short	0x0068
        /*0068*/ 	.byte	0x00, 0xf0, 0x11, 0x00


	//----- nvinfo : EIATTR_KPARAM_INFO
	.align		4
.L_23133:
        /*006c*/ 	.byte	0x04, 0x17
        /*006e*/ 	.short	(.L_23135 - .L_23134)
.L_23134:
        /*0070*/ 	.word	0x00000000
        /*0074*/ 	.short	0x000e
        /*0076*/ 	.short	0x0060
        /*0078*/ 	.byte	0x00, 0xf0, 0x21, 0x00


	//----- nvinfo : EIATTR_KPARAM_INFO
	.align		4
.L_23135:
        /*007c*/ 	.byte	0x04, 0x17
        /*007e*/ 	.short	(.L_23137 - .L_23136)
.L_23136:
        /*0080*/ 	.word	0x00000000
        /*0084*/ 	.short	0x000d
        /*0086*/ 	.short	0x0058
        /*0088*/ 	.byte	0x00, 0xf0, 0x21, 0x00


	//----- nvinfo : EIATTR_KPARAM_INFO
	.align		4
.L_23137:
        /*008c*/ 	.byte	0x04, 0x17
        /*008e*/ 	.short	(.L_23139 - .L_23138)
.L_23138:
        /*0090*/ 	.word	0x00000000
        /*0094*/ 	.short	0x000c
        /*0096*/ 	.short	0x0050
        /*0098*/ 	.byte	0x00, 0xf0, 0x11, 0x00


	//----- nvinfo : EIATTR_KPARAM_INFO
	.align		4
.L_23139:
        /*009c*/ 	.byte	0x04, 0x17
        /*009e*/ 	.short	(.L_23141 - .L_23140)
.L_23140:
        /*00a0*/ 	.word	0x00000000
        /*00a4*/ 	.short	0x000b
        /*00a6*/ 	.short	0x004c
        /*00a8*/ 	.byte	0x00, 0xf0, 0x11, 0x00


	//----- nvinfo : EIATTR_KPARAM_INFO
	.align		4
.L_23141:
        /*00ac*/ 	.byte	0x04, 0x17
        /*00ae*/ 	.short	(.L_23143 - .L_23142)
.L_23142:
        /*00b0*/ 	.word	0x00000000
        /*00b4*/ 	.short	0x000a
        /*00b6*/ 	.short	0x0048
        /*00b8*/ 	.byte	0x00, 0xf0, 0x11, 0x00


	//----- nvinfo : EIATTR_KPARAM_INFO
	.align		4
.L_23143:
        /*00bc*/ 	.byte	0x04, 0x17
        /*00be*/ 	.short	(.L_23145 - .L_23144)
.L_23144:
        /*00c0*/ 	.word	0x00000000
        /*00c4*/ 	.short	0x0009
        /*00c6*/ 	.short	0x0040
        /*00c8*/ 	.byte	0x00, 0xf0, 0x21, 0x00


	//----- nvinfo : EIATTR_KPARAM_INFO
	.align		4
.L_23145:
        /*00cc*/ 	.byte	0x04, 0x17
        /*00ce*/ 	.short	(.L_23147 - .L_23146)
.L_23146:
        /*00d0*/ 	.word	0x00000000
        /*00d4*/ 	.short	0x0008
        /*00d6*/ 	.short	0x0038
        /*00d8*/ 	.byte	0x00, 0xf0, 0x11, 0x00


	//----- nvinfo : EIATTR_KPARAM_INFO
	.align		4
.L_23147:
        /*00dc*/ 	.byte	0x04, 0x17
        /*00de*/ 	.short	(.L_23149 - .L_23148)
.L_23148:
        /*00e0*/ 	.word	0x00000000
        /*00e4*/ 	.short	0x0007
        /*00e6*/ 	.short	0x0030
        /*00e8*/ 	.byte	0x00, 0xf0, 0x21, 0x00


	//----- nvinfo : EIATTR_KPARAM_INFO
	.align		4
.L_23149:
        /*00ec*/ 	.byte	0x04, 0x17
        /*00ee*/ 	.short	(.L_23151 - .L_23150)
.L_23150:
        /*00f0*/ 	.word	0x00000000
        /*00f4*/ 	.short	0x0006
        /*00f6*/ 	.short	0x0028
        /*00f8*/ 	.byte	0x00, 0xf0, 0x21, 0x00


	//----- nvinfo : EIATTR_KPARAM_INFO
	.align		4
.L_23151:
        /*00fc*/ 	.byte	0x04, 0x17
        /*00fe*/ 	.short	(.L_23153 - .L_23152)
.L_23152:
        /*0100*/ 	.word	0x00000000
        /*0104*/ 	.short	0x0005
        /*0106*/ 	.short	0x0024
        /*0108*/ 	.byte	0x00, 0xf0, 0x11, 0x00


	//----- nvinfo : EIATTR_KPARAM_INFO
	.align		4
.L_23153:
        /*010c*/ 	.byte	0x04, 0x17
        /*010e*/ 	.short	(.L_23155 - .L_23154)
.L_23154:
        /*0110*/ 	.word	0x00000000
        /*0114*/ 	.short	0x0004
        /*0116*/ 	.short	0x0020
        /*0118*/ 	.byte	0x00, 0xf0, 0x11, 0x00


	//----- nvinfo : EIATTR_KPARAM_INFO
	.align		4
.L_23155:
        /*011c*/ 	.byte	0x04, 0x17
        /*011e*/ 	.short	(.L_23157 - .L_23156)
.L_23156:
        /*0120*/ 	.word	0x00000000
        /*0124*/ 	.short	0x0003
        /*0126*/ 	.short	0x0018
        /*0128*/ 	.byte	0x00, 0xf0, 0x21, 0x00


	//----- nvinfo : EIATTR_KPARAM_INFO
	.align		4
.L_23157:
        /*012c*/ 	.byte	0x04, 0x17
        /*012e*/ 	.short	(.L_23159 - .L_23158)
.L_23158:
        /*0130*/ 	.word	0x00000000
        /*0134*/ 	.short	0x0002
        /*0136*/ 	.short	0x0010
        /*0138*/ 	.byte	0x00, 0xf0, 0x21, 0x00


	//----- nvinfo : EIATTR_KPARAM_INFO
	.align		4
.L_23159:
        /*013c*/ 	.byte	0x04, 0x17
        /*013e*/ 	.short	(.L_23161 - .L_23160)
.L_23160:
        /*0140*/ 	.word	0x00000000
        /*0144*/ 	.short	0x0001
        /*0146*/ 	.short	0x0008
        /*0148*/ 	.byte	0x00, 0xf0, 0x21, 0x00


	//----- nvinfo : EIATTR_KPARAM_INFO
	.align		4
.L_23161:
        /*014c*/ 	.byte	0x04, 0x17
        /*014e*/ 	.short	(.L_23163 - .L_23162)
.L_23162:
        /*0150*/ 	.word	0x00000000
        /*0154*/ 	.short	0x0000
        /*0156*/ 	.short	0x0000
        /*0158*/ 	.byte	0x00, 0xf0, 0x21, 0x00


	//----- nvinfo : EIATTR_MAXREG_COUNT
	.align		4
.L_23163:
        /*015c*/ 	.byte	0x03, 0x1b
        /*015e*/ 	.short	0x00ff


	//----- nvinfo : EIATTR_NUM_BARRIERS
	.align		4
        /*0160*/ 	.byte	0x02, 0x4c
        /*0162*/ 	.byte	0x01
	.zero		1


	//----- nvinfo : EIATTR_MERCURY_ISA_VERSION
	.align		4
        /*0164*/ 	.byte	0x03, 0x5f
        /*0166*/ 	.short	0x0000


	//----- nvinfo : EIATTR_COOP_GROUP_MASK_REGIDS
	.align		4
        /*0168*/ 	.byte	0x04, 0x29
        /*016a*/ 	.short	(.L_23165 - .L_23164)


	//   ....[0]....
.L_23164:
        /*016c*/ 	.word	0xffffffff


	//   ....[1]....
        /*0170*/ 	.word	0xffffffff


	//   ....[2]....
        /*0174*/ 	.word	0xffffffff


	//   ....[3]....
        /*0178*/ 	.word	0xffffffff


	//   ....[4]....
        /*017c*/ 	.word	0xffffffff


	//   ....[5]....
        /*0180*/ 	.word	0xffffffff


	//   ....[6]....
        /*0184*/ 	.word	0xffffffff


	//   ....[7]....
        /*0188*/ 	.word	0xffffffff


	//   ....[8]....
        /*018c*/ 	.word	0xffffffff


	//   ....[9]....
        /*0190*/ 	.word	0xffffffff


	//   ....[10]....
        /*0194*/ 	.word	0xffffffff


	//   ....[11]....
        /*0198*/ 	.word	0xffffffff


	//   ....[12]....
        /*019c*/ 	.word	0xffffffff


	//   ....[13]....
        /*01a0*/ 	.word	0xffffffff


	//   ....[14]....
        /*01a4*/ 	.word	0xffffffff


	//   ....[15]....
        /*01a8*/ 	.word	0xffffffff


	//   ....[16]....
        /*01ac*/ 	.word	0xffffffff


	//   ....[17]....
        /*01b0*/ 	.word	0xffffffff


	//   ....[18]....
        /*01b4*/ 	.word	0xffffffff


	//   ....[19]....
        /*01b8*/ 	.word	0xffffffff


	//   ....[20]....
        /*01bc*/ 	.word	0xffffffff


	//   ....[21]....
        /*01c0*/ 	.word	0xffffffff


	//   ....[22]....
        /*01c4*/ 	.word	0xffffffff


	//   ....[23]....
        /*01c8*/ 	.word	0xffffffff


	//   ....[24]....
        /*01cc*/ 	.word	0xffffffff


	//   ....[25]....
        /*01d0*/ 	.word	0xffffffff


	//   ....[26]....
        /*01d4*/ 	.word	0xffffffff


	//   ....[27]....
        /*01d8*/ 	.word	0xffffffff


	//   ....[28]....
        /*01dc*/ 	.word	0xffffffff


	//   ....[29]....
        /*01e0*/ 	.word	0xffffffff


	//----- nvinfo : EIATTR_COOP_GROUP_INSTR_OFFSETS
	.align		4
.L_23165:
        /*01e4*/ 	.byte	0x04, 0x28
        /*01e6*/ 	.short	(.L_23167 - .L_23166)


	//   ....[0]....
.L_23166:
        /*01e8*/ 	.word	0x00002590


	//   ....[1]....
        /*01ec*/ 	.word	0x00003870


	//   ....[2]....
        /*01f0*/ 	.word	0x000039d0


	//   ....[3]....
        /*01f4*/ 	.word	0x00003a00


	//   ....[4]....
        /*01f8*/ 	.word	0x00003a20


	//   ....[5]....
        /*01fc*/ 	.word	0x00003a40


	//   ....[6]....
        /*0200*/ 	.word	0x00003b30


	//   ....[7]....
        /*0204*/ 	.word	0x00003b50


	//   ....[8]....
        /*0208*/ 	.word	0x00003b90


	//   ....[9]....
        /*020c*/ 	.word	0x00004950


	//   ....[10]....
        /*0210*/ 	.word	0x000049b0


	//   ....[11]....
        /*0214*/ 	.word	0x000049e0


	//   ....[12]....
        /*0218*/ 	.word	0x00004a00


	//   ....[13]....
        /*021c*/ 	.word	0x00004a20


	//   ....[14]....
        /*0220*/ 	.word	0x00004a70


	//   ....[15]....
        /*0224*/ 	.word	0x00004a90


	//   ....[16]....
        /*0228*/ 	.word	0x00004ab0


	//   ....[17]....
        /*022c*/ 	.word	0x000071b0


	//   ....[18]....
        /*0230*/ 	.word	0x000071f0


	//   ....[19]....
        /*0234*/ 	.word	0x00007220


	//   ....[20]....
        /*0238*/ 	.word	0x00007250


	//   ....[21]....
        /*023c*/ 	.word	0x00007260


	//   ....[22]....
        /*0240*/ 	.word	0x00007270


	//   ....[23]....
        /*0244*/ 	.word	0x00007280


	//   ....[24]....
        /*0248*/ 	.word	0x00007b20


	//   ....[25]....
        /*024c*/ 	.word	0x00007ba0


	//   ....[26]....
        /*0250*/ 	.word	0x00007c20


	//   ....[27]....
        /*0254*/ 	.word	0x00007ca0


	//   ....[28]....
        /*0258*/ 	.word	0x00007d10


	//   ....[29]....
        /*025c*/ 	.word	0x00007d80


	//----- nvinfo : EIATTR_EXIT_INSTR_OFFSETS
	.align		4
.L_23167:
        /*0260*/ 	.byte	0x04, 0x1c
        /*0262*/ 	.short	(.L_23169 - .L_23168)


	//   ....[0]....
.L_23168:
        /*0264*/ 	.word	0x000076b0


	//   ....[1]....
        /*0268*/ 	.word	0x000077b0


	//   ....[2]....
        /*026c*/ 	.word	0x00007ac0


	//----- nvinfo : EIATTR_CTAIDZ_USED
	.align		4
.L_23169:
        /*0270*/ 	.byte	0x01, 0x04
	.zero		2


	//----- nvinfo : EIATTR_CRS_STACK_SIZE
	.align		4
        /*0274*/ 	.byte	0x04, 0x1e
        /*0276*/ 	.short	(.L_23171 - .L_23170)
.L_23170:
        /*0278*/ 	.word	0x00000000
.L_23171:


//--------------------- .nv.info._ZN4vllm25paged_attention_v1_kernelI13__nv_bfloat16S1_Li96ELi16ELi128ELNS_18Fp8KVCacheDataTypeE0ELb0EEEvPT_PKS3_PKT0_S9_ifPKiSB_iPKfiiiSD_SD_iiiii --------------------------
	.section	.nv.info._ZN4vllm25paged_attention_v1_kernelI13__nv_bfloat16S1_Li96ELi16ELi128ELNS_18Fp8KVCacheDataTypeE0ELb0EEEvPT_PKS3_PKT0_S9_ifPKiSB_iPKfiiiSD_SD_iiiii,"",@"SHT_CUDA_INFO"
	.sectionflags	@""
	.align	4


	//----- nvinfo : EIATTR_CUDA_API_VERSION
	.align		4
        /*0000*/ 	.byte	0x04, 0x37
        /*0002*/ 	.short	(.L_23173 - .L_23172)
.L_23172:
        /*0004*/ 	.word	0x00000082


	//----- nvinfo : EIATTR_SW2861232_WAR
	.align		4
.L_23173:
        /*0008*/ 	.byte	0x01, 0x35
	.zero		2


	//----- nvinfo : EIATTR_PARAM_CBANK
	.align		4
        /*000c*/ 	.byte	0x04, 0x0a
        /*000e*/ 	.short	(.L_23175 - .L_23174)
	.align		4
.L_23174:
        /*0010*/ 	.word	index@(.nv.constant0._ZN4vllm25paged_attention_v1_kernelI13__nv_bfloat16S1_Li96ELi16ELi128ELNS_18Fp8KVCacheDataTypeE0ELb0EEEvPT_PKS3_PKT0_S9_ifPKiSB_iPKfiiiSD_SD_iiiii)
        /*0014*/ 	.short	0x0160
        /*0016*/ 	.short	0x007c


	//----- nvinfo : EIATTR_CBANK_PARAM_SIZE
	.align		4
.L_23175:
        /*0018*/ 	.byte	0x03, 0x19
        /*001a*/ 	.short	0x007c


	//----- nvinfo : EIATTR_KPARAM_INFO
	.align		4
        /*001c*/ 	.byte	0x04, 0x17
        /*001e*/ 	.short	(.L_23177 - .L_23176)
.L_23176:
        /*0020*/ 	.word	0x00000000
        /*0024*/ 	.short	0x0013
        /*0026*/ 	.short	0x0078
        /*0028*/ 	.byte	0x00, 0xf0, 0x11, 0x00


	//----- nvinfo : EIATTR_KPARAM_INFO
	.align		4
.L_23177:
        /*002c*/ 	.byte	0x04, 0x17
        /*002e*/ 	.short	(.L_23179 - .L_23178)
.L_23178:
        /*0030*/ 	.word	0x00000000
        /*0034*/ 	.short	0x0012
        /*0036*/ 	.short	0x0074
        /*0038*/ 	.byte	0x00, 0xf0, 0x11, 0x00


	//----- nvinfo : EIATTR_KPARAM_INFO
	.align		4
.L_23179:
        /*003c*/ 	.byte	0x04, 0x17
        /*003e*/ 	.short	(.L_23181 - .L_23180)
.L_23180:
        /*0040*/ 	.word	0x00000000
        /*0044*/ 	.short	0x0011
        /*0046*/ 	.short	0x0070
        /*0048*/ 	.byte	0x00, 0xf0, 0x11, 0x00


	//----- nvinfo : EIATTR_KPARAM_INFO
	.align		4
.L_23181:
        /*004c*/ 	.byte	0x04, 0x17
        /*004e*/ 	.short	(.L_23183 - .L_23182)
.L_23182:
        /*0050*/ 	.word	0x00000000
        /*0054*/ 	.short	0x0010
        /*0056*/ 	.short	0x006c
        /*0058*/ 	.byte	0x00, 0xf0, 0x11, 0x00


	//----- nvinfo : EIATTR_KPARAM_INFO
	.align		4
.L_23183:
        /*005c*/ 	.byte	0x04, 0x17
        /*005e*/ 	.short	(.L_23185 - .L_23184)
.L_23184:
        /*0060*/ 	.word	0x00000000
        /*0064*/ 	.short	0x000f
        /*0066*/ 	.short	0x0068
        /*0068*/ 	.byte	0x00, 0xf0, 0x11, 0x00


	//----- nvinfo : EIATTR_KPARAM_INFO
	.align		4
.L_23185:
        /*006c*/ 	.byte	0x04, 0x17
        /*006e*/ 	.short	(.L_23187 - .L_23186)
.L_23186:
        /*0070*/ 	.word	0x00000000
        /*0074*/ 	.short	0x000e
        /*0076*/ 	.short	0x0060
        /*0078*/ 	.byte	0x00, 0xf0, 0x21, 0x00


	//----- nvinfo : EIATTR_KPARAM_INFO
	.align		4
.L_23187:
        /*007c*/ 	.byte	0x04, 0x17
        /*007e*/ 	.short	(.L_23189 - .L_23188)
.L_23188:
        /*0080*/ 	.word	0x00000000
        /*0084*/ 	.short	0x000d
        /*0086*/ 	.short	0x0058
        /*0088*/ 	.byte	0x00, 0xf0, 0x21, 0x00


	//----- nvinfo : EIATTR_KPARAM_INFO
	.align		4
.L_23189:
        /*008c*/ 	.byte	0x04, 0x17
        /*008e*/ 	.short	(.L_23191 - .L_23190)
.L_23190:
        /*0090*/ 	.word	0x00000000
        /*0094*/ 	.short	0x000c
        /*0096*/ 	.short	0x0050
        /*0098*/ 	.byte	0x00, 0xf0, 0x11, 0x00


	//----- nvinfo : EIATTR_KPARAM_INFO
	.align		4
.L_23191:
        /*009c*/ 	.byte	0x04, 0x17
        /*009e*/ 	.short	(.L_23193 - .L_23192)
.L_23192:
        /*00a0*/ 	.word	0x00000000
        /*00a4*/ 	.short	0x000b
        /*00a6*/ 	.short	0x004c
        /*00a8*/ 	.byte	0x00, 0xf0, 0x11, 0x00


	//----- nvinfo : EIATTR_KPARAM_INFO
	.align		4
.L_23193:
        /*00ac*/ 	.byte	0x04, 0x17
        /*00ae*/ 	.short	(.L_23195 - .L_23194)
.L_23194:
        /*00b0*/ 	.word	0x00000000
        /*00b4*/ 	.short	0x000a
        /*00b6*/ 	.short	0x0048
        /*00b8*/ 	.byte	0x00, 0xf0, 0x11, 0x00


	//----- nvinfo : EIATTR_KPARAM_INFO
	.align		4
.L_23195:
        /*00bc*/ 	.byte	0x04, 0x17
        /*00be*/ 	.short	(.L_23197 - .L_23196)
.L_23196:
        /*00c0*/ 	.word	0x00000000
        /*00c4*/ 	.short	0x0009
        /*00c6*/ 	.short	0x0040
        /*00c8*/ 	.byte	0x00, 0xf0, 0x21, 0x00


	//----- nvinfo : EIATTR_KPARAM_INFO
	.align		4
.L_23197:
        /*00cc*/ 	.byte	0x04, 0x17
        /*00ce*/ 	.short	(.L_23199 - .L_23198)
.L_23198:
        /*00d0*/ 	.word	0x00000000
        /*00d4*/ 	.short	0x0008
        /*00d6*/ 	.short	0x0038
        /*00d8*/ 	.byte	0x00, 0xf0, 0x11, 0x00


	//----- nvinfo : EIATTR_KPARAM_INFO
	.align		4
.L_23199:
        /*00dc*/ 	.byte	0x04, 0x17
        /*00de*/ 	.short	(.L_23201 - .L_23200)
.L_23200:
        /*00e0*/ 	.word	0x00000000
        /*00e4*/ 	.short	0x0007
        /*00e6*/ 	.short	0x0030
        /*00e8*/ 	.byte	0x00, 0xf0, 0x21, 0x00


	//----- nvinfo : EIATTR_KPARAM_INFO
	.align		4
.L_23201:
        /*00ec*/ 	.byte	0x04, 0x17
        /*00ee*/ 	.short	(.L_23203 - .L_23202)
.L_23202:
        /*00f0*/ 	.word	0x00000000
        /*00f4*/ 	.short	0x0006
        /*00f6*/ 	.short	0x0028
        /*00f8*/ 	.byte	0x00, 0xf0, 0x21, 0x00


	//----- nvinfo : EIATTR_KPARAM_INFO
	.align		4
.L_23203:
        /*00fc*/ 	.byte	0x04, 0x17
        /*00fe*/ 	.short	(.L_23205 - .L_23204)
.L_23204:
        /*0100*/ 	.word	0x00000000
        /*0104*/ 	.short	0x0005
        /*0106*/ 	.short	0x0024
        /*0108*/ 	.byte	0x00, 0xf0, 0x11, 0x00


	//----- nvinfo : EIATTR_KPARAM_INFO
	.align		4
.L_23205:
        /*010c*/ 	.byte	0x04, 0x17
        /*010e*/ 	.short	(.L_23207 - .L_23206)
.L_23206:
        /*0110*/ 	.word	0x00000000
        /*0114*/ 	.short	0x0004
        /*0116*/ 	.short	0x0020
        /*0118*/ 	.byte	0x00, 0xf0, 0x11, 0x00


	//----- nvinfo : EIATTR_KPARAM_INFO
	.align		4
.L_23207:
        /*011c*/ 	.byte	0x04, 0x17
        /*011e*/ 	.short	(.L_23209 - .L_23208)
.L_23208:
        /*0120*/ 	.word	0x00000000
        /*0124*/ 	.short	0x0003
        /*0126*/ 	.short	0x0018
        /*0128*/ 	.byte	0x00, 0xf0, 0x21, 0x00


	//----- nvinfo : EIATTR_KPARAM_INFO
	.align		4
.L_23209:
        /*012c*/ 	.byte	0x04, 0x17
        /*012e*/ 	.short	(.L_23211 - .L_23210)
.L_23210:
        /*0130*/ 	.word	0x00000000
        /*0134*/ 	.short	0x0002
        /*0136*/ 	.short	0x0010
        /*0138*/ 	.byte	0x00, 0xf0, 0x21, 0x00


	//----- nvinfo : EIATTR_KPARAM_INFO
	.align		4
.L_23211:
        /*013c*/ 	.byte	0x04, 0x17
        /*013e*/ 	.short	(.L_23213 - .L_23212)
.L_23212:
        /*0140*/ 	.word	0x00000000
        /*0144*/ 	.short	0x0001
        /*0146*/ 	.short	0x0008
        /*0148*/ 	.byte	0x00, 0xf0, 0x21, 0x00


	//----- nvinfo : EIATTR_KPARAM_INFO
	.align		4
.L_23213:
        /*014c*/ 	.byte	0x04, 0x17
        /*014e*/ 	.short	(.L_23215 - .L_23214)
.L_23214:
        /*0150*/ 	.word	0x00000000
        /*0154*/ 	.short	0x0000
        /*0156*/ 	.short	0x0000
        /*0158*/ 	.byte	0x00, 0xf0, 0x21, 0x00


	//----- nvinfo : EIATTR_MAXREG_COUNT
	.align		4
.L_23215:
        /*015c*/ 	.byte	0x03, 0x1b
        /*015e*/ 	.short	0x00ff


	//----- nvinfo : EIATTR_NUM_BARRIERS
	.align		4
        /*0160*/ 	.byte	0x02, 0x4c
        /*0162*/ 	.byte	0x01
	.zero		1


	//----- nvinfo : EIATTR_MERCURY_ISA_VERSION
	.align		4
        /*0164*/ 	.byte	0x03, 0x5f
        /*0166*/ 	.short	0x0000


	//----- nvinfo : EIATTR_COOP_GROUP_MASK_REGIDS
	.align		4
        /*0168*/ 	.byte	0x04, 0x29
        /*016a*/ 	.short	(.L_23217 - .L_23216)


	//   ....[0]....
.L_23216:
        /*016c*/ 	.word	0xffffffff


	//   ....[1]....
        /*0170*/ 	.word	0xffffffff


	//   ....[2]....
        /*0174*/ 	.word	0xffffffff


	//   ....[3]....
        /*0178*/ 	.word	0xffffffff


	//   ....[4]....
        /*017c*/ 	.word	0xffffffff


	//   ....[5]....
        /*0180*/ 	.word	0xffffffff


	//   ....[6]....
        /*0184*/ 	.word	0xffffffff


	//   ....[7]....
        /*0188*/ 	.word	0xffffffff


	//   ....[8]....
        /*018c*/ 	.word	0xffffffff


	//   ....[9]....
        /*0190*/ 	.word	0xffffffff


	//   ....[10]....
        /*0194*/ 	.word	0xffffffff


	//   ....[11]....
        /*0198*/ 	.word	0xffffffff


	//   ....[12]....
        /*019c*/ 	.word	0xffffffff


	//   ....[13]....
        /*01a0*/ 	.word	0xffffffff


	//   ....[14]....
        /*01a4*/ 	.word	0xffffffff


	//   ....[15]....
        /*01a8*/ 	.word	0xffffffff


	//   ....[16]....
        /*01ac*/ 	.word	0xffffffff


	//   ....[17]....
        /*01b0*/ 	.word	0xffffffff


	//   ....[18]....
        /*01b4*/ 	.word	0xffffffff


	//   ....[19]....
        /*01b8*/ 	.word	0xffffffff


	//   ....[20]....
        /*01bc*/ 	.word	0xffffffff


	//   ....[21]....
        /*01c0*/ 	.word	0xffffffff


	//   ....[22]....
        /*01c4*/ 	.word	0xffffffff


	//   ....[23]....
        /*01c8*/ 	.word	0xffffffff


	//   ....[24]....
        /*01cc*/ 	.word	0xffffffff


	//   ....[25]....
        /*01d0*/ 	.word	0xffffffff


	//   ....[26]....
        /*01d4*/ 	.word	0xffffffff


	//   ....[27]....
        /*01d8*/ 	.word	0xffffffff


	//   ....[28]....
        /*01dc*/ 	.word	0xffffffff


	//----- nvinfo : EIATTR_COOP_GROUP_INSTR_OFFSETS
	.align		4
.L_23217:
        /*01e0*/ 	.byte	0x04, 0x28
        /*01e2*/ 	.short	(.L_23219 - .L_23218)


	//   ....[0]....
.L_23218:
        /*01e4*/ 	.word	0x000021d0


	//   ....[1]....
        /*01e8*/ 	.word	0x00003260


	//   ....[2]....
        /*01ec*/ 	.word	0x000033c0


	//   ....[3]....
        /*01f0*/ 	.word	0x000033f0


	//   ....[4]....
        /*01f4*/ 	.word	0x00003410


	//   ....[5]....
        /*01f8*/ 	.word	0x00003430


	//   ....[6]....
        /*01fc*/ 	.word	0x00003520


	//   ....[7]....
        /*0200*/ 	.word	0x00003540


	//   ....[8]....
        /*0204*/ 	.word	0x00003580


	//   ....[9]....
        /*0208*/ 	.word	0x00004340


	//   ....[10]....
        /*020c*/ 	.word	0x000043a0


	//   ....[11]....
        /*0210*/ 	.word	0x000043d0


	//   ....[12]....
        /*0214*/ 	.word	0x000043f0


	//   ....[13]....
        /*0218*/ 	.word	0x00004410


	//   ....[14]....
        /*021c*/ 	.word	0x00004460


	//   ....[15]....
        /*0220*/ 	.word	0x00004480


	//   ....[16]....
        /*0224*/ 	.word	0x000044a0


	//   ....[17]....
        /*0228*/ 	.word	0x000067f0


	//   ....[18]....
        /*022c*/ 	.word	0x00006820


	//   ....[19]....
        /*0230*/ 	.word	0x00006870


	//   ....[20]....
        /*0234*/ 	.word	0x000068a0


	//   ....[21]....
        /*0238*/ 	.word	0x000068c0


	//   ....[22]....
        /*023c*/ 	.word	0x000068f0


	//   ....[23]....
        /*0240*/ 	.word	0x00007070


	//   ....[24]....
        /*0244*/ 	.word	0x000070f0


	//   ....[25]....
        /*0248*/ 	.word	0x00007170


	//   ....[26]....
        /*024c*/ 	.word	0x000071f0


	//   ....[27]....
        /*0250*/ 	.word	0x00007260


	//   ....[28]....
        /*0254*/ 	.word	0x000072d0


	//----- nvinfo : EIATTR_EXIT_INSTR_OFFSETS
	.align		4
.L_23219:
        /*0258*/ 	.byte	0x04, 0x1c
        /*025a*/ 	.short	(.L_23221 - .L_23220)


	//   ....[0]....
.L_23220:
        /*025c*/ 	.word	0x00006c70


	//   ....[1]....
        /*0260*/ 	.word	0x00006d70


	//   ....[2]....
        /*0264*/ 	.word	0x00007010


	//----- nvinfo : EIATTR_CTAIDZ_USED
	.align		4
.L_23221:
        /*0268*/ 	.byte	0x01, 0x04
	.zero		2


	//----- nvinfo : EIATTR_CRS_STACK_SIZE
	.align		4
        /*026c*/ 	.byte	0x04, 0x1e
        /*026e*/ 	.short	(.L_23223 - .L_23222)
.L_23222:
        /*0270*/ 	.word	0x00000000
.L_23223:


//--------------------- .nv.info._ZN4vllm25paged_attention_v1_kernelI13__nv_bfloat16S1_Li80ELi16ELi128ELNS_18Fp8KVCacheDataTypeE0ELb0EEEvPT_PKS3_PKT0_S9_ifPKiSB_iPKfiiiSD_SD_iiiii --------------------------
	.section	.nv.info._ZN4vllm25paged_attention_v1_kernelI13__nv_bfloat16S1_Li80ELi16ELi128ELNS_18Fp8KVCacheDataTypeE0ELb0EEEvPT_PKS3_PKT0_S9_ifPKiSB_iPKfiiiSD_SD_iiiii,"",@"SHT_CUDA_INFO"
	.sectionflags	@""
	.align	4


	//----- nvinfo : EIATTR_CUDA_API_VERSION
	.align		4
        /*0000*/ 	.byte	0x04, 0x37
        /*0002*/ 	.short	(.L_23225 - .L_23224)
.L_23224:
        /*0004*/ 	.word	0x00000082


	//----- nvinfo : EIATTR_SW2861232_WAR
	.align		4
.L_23225:
        /*0008*/ 	.byte	0x01, 0x35
	.zero		2


	//----- nvinfo : EIATTR_PARAM_CBANK
	.align		4
        /*000c*/ 	.byte	0x04, 0x0a
        /*000e*/ 	.short	(.L_23227 - .L_23226)
	.align		4
.L_23226:
        /*0010*/ 	.word	index@(.nv.constant0._ZN4vllm25paged_attention_v1_kernelI13__nv_bfloat16S1_Li80ELi16ELi128ELNS_18Fp8KVCacheDataTypeE0ELb0EEEvPT_PKS3_PKT0_S9_ifPKiSB_iPKfiiiSD_SD_iiiii)
        /*0014*/ 	.short	0x0160
        /*0016*/ 	.short	0x007c


	//----- nvinfo : EIATTR_CBANK_PARAM_SIZE
	.align		4
.L_23227:
        /*0018*/ 	.byte	0x03, 0x19
        /*001a*/ 	.short	0x007c


	//----- nvinfo : EIATTR_KPARAM_INFO
	.align		4
        /*001c*/ 	.byte	0x04, 0x17
        /*001e*/ 	.short	(.L_23229 - .L_23228)
.L_23228:
        /*0020*/ 	.word	0x00000000
        /*0024*/ 	.short	0x0013
        /*0026*/ 	.short	0x0078
        /*0028*/ 	.byte	0x00, 0xf0, 0x11, 0x00


	//----- nvinfo : EIATTR_KPARAM_INFO
	.align		4
.L_23229:
        /*002c*/ 	.byte	0x04, 0x17
        /*002e*/ 	.short	(.L_23231 - .L_23230)
.L_23230:
        /*0030*/ 	.word	0x00000000
        /*0034*/ 	.short	0x0012
        /*0036*/ 	.short	0x0074
        /*0038*/ 	.byte	0x00, 0xf0, 0x11, 0x00


	//----- nvinfo : EIATTR_KPARAM_INFO
	.align		4
.L_23231:
        /*003c*/ 	.byte	0x04, 0x17
        /*003e*/ 	.short	(.L_23233 - .L_23232)
.L_23232:
        /*0040*/ 	.word	0x00000000
        /*0044*/ 	.short	0x0011
        /*0046*/ 	.short	0x0070
        /*0048*/ 	.byte	0x00, 0xf0, 0x11, 0x00


	//----- nvinfo : EIATTR_KPARAM_INFO
	.align		4
.L_23233:
        /*004c*/ 	.byte	0x04, 0x17
        /*004e*/ 	.short	(.L_23235 - .L_23234)
.L_23234:
        /*0050*/ 	.word	0x00000000
        /*0054*/ 	.short	0x0010
        /*0056*/ 	.short	0x006c
        /*0058*/ 	.byte	0x00, 0xf0, 0x11, 0x00


	//----- nvinfo : EIATTR_KPARAM_INFO
	.align		4
.L_23235:
        /*005c*/ 	.byte	0x04, 0x17
        /*005e*/ 	.short	(.L_23237 - .L_23236)
.L_23236:
        /*0060*/ 	.word	0x00000000
        /*0064*/ 	.short	0x000f
        /*0066*/ 	.short	0x0068
        /*0068*/ 	.byte	0x00, 0xf0, 0x11, 0x00


	//----- nvinfo : EIATTR_KPARAM_INFO
	.align		4
.L_23237:
        /*006c*/ 	.byte	0x04, 0x17
        /*006e*/ 	.short	(.L_23239 - .L_23238)
.L_23238:
        /*0070*/ 	.word	0x00000000
        /*0074*/ 	.short	0x000e
        /*0076*/ 	.short	0x0060
        /*0078*/ 	.byte	0x00, 0xf0, 0x21, 0x00


	//----- nvinfo : EIATTR_KPARAM_INFO
	.align		4
.L_23239:
        /*007c*/ 	.byte	0x04, 0x17
        /*007e*/ 	.short	(.L_23241 - .L_23240)
.L_23240:
        /*0080*/ 	.word	0x00000000
        /*0084*/ 	.short	0x000d
        /*0086*/ 	.short	0x0058
        /*0088*/ 	.byte	0x00, 0xf0, 0x21, 0x00


	//----- nvinfo : EIATTR_KPARAM_INFO
	.align		4
.L_23241:
        /*008c*/ 	.byte	0x04, 0x17
        /*008e*/ 	.short	(.L_23243 - .L_23242)
.L_23242:
        /*0090*/ 	.word	0x00000000
        /*0094*/ 	.short	0x000c
        /*0096*/ 	.short	0x0050
        /*0098*/ 	.byte	0x00, 0xf0, 0x11, 0x00


	//----- nvinfo : EIATTR_KPARAM_INFO
	.align		4
.L_23243:
        /*009c*/ 	.byte	0x04, 0x17
        /*009e*/ 	.short	(.L_23245 - .L_23244)
.L_23244:
        /*00a0*/ 	.word	0x00000000
        /*00a4*/ 	.short	0x000b
        /*00a6*/ 	.short	0x004c
        /*00a8*/ 	.byte	0x00, 0xf0, 0x11, 0x00


	//----- nvinfo : EIATTR_KPARAM_INFO
	.align		4
.L_23245:
        /*00ac*/ 	.byte	0x04, 0x17
        /*00ae*/ 	.short	(.L_23247 - .L_23246)
.L_23246:
        /*00b0*/ 	.word	0x00000000
        /*00b4*/ 	.short	0x000a
        /*00b6*/ 	.short	0x0048
        /*00b8*/ 	.byte	0x00, 0xf0, 0x11, 0x00


	//----- nvinfo : EIATTR_KPARAM_INFO
	.align		4
.L_23247:
        /*00bc*/ 	.byte	0x04, 0x17
        /*00be*/ 	.short	(.L_23249 - .L_23248)
.L_23248:
        /*00c0*/ 	.word	0x00000000
        /*00c4*/ 	.short	0x0009
        /*00c6*/ 	.short	0x0040
        /*00c8*/ 	.byte	0x00, 0xf0, 0x21, 0x00


	//----- nvinfo : EIATTR_KPARAM_INFO
	.align		4
.L_23249:
        /*00cc*/ 	.byte	0x04, 0x17
        /*00ce*/ 	.short	(.L_23251 - .L_23250)
.L_23250:
        /*00d0*/ 	.word	0x00000000
        /*00d4*/ 	.short	0x0008
        /*00d6*/ 	.short	0x0038
        /*00d8*/ 	.byte	0x00, 0xf0, 0x11, 0x00


	//----- nvinfo : EIATTR_KPARAM_INFO
	.align		4
.L_23251:
        /*00dc*/ 	.byte	0x04, 0x17
        /*00de*/ 	.short	(.L_23253 - .L_23252)
.L_23252:
        /*00e0*/ 	.word	0x00000000
        /*00e4*/ 	.short	0x0007
        /*00e6*/ 	.short	0x0030
        /*00e8*/ 	.byte	0x00, 0xf0, 0x21, 0x00


	//----- nvinfo : EIATTR_KPARAM_INFO
	.align		4
.L_23253:
        /*00ec*/ 	.byte	0x04, 0x17
        /*00ee*/ 	.short	(.L_23255 - .L_23254)
.L_23254:
        /*00f0*/ 	.word	0x00000000
        /*00f4*/ 	.short	0x0006
        /*00f6*/ 	.short	0x0028
        /*00f8*/ 	.byte	0x00, 0xf0, 0x21, 0x00


	//----- nvinfo : EIATTR_KPARAM_INFO
	.align		4
.L_23255:
        /*00fc*/ 	.byte	0x04, 0x17
        /*00fe*/ 	.short	(.L_23257 - .L_23256)
.L_23256:
        /*0100*/ 	.word	0x00000000
        /*0104*/ 	.short	0x0005
        /*0106*/ 	.short	0x0024
        /*0108*/ 	.byte	0x00, 0xf0, 0x11, 0x00


	//----- nvinfo : EIATTR_KPARAM_INFO
	.align		4
.L_23257:
        /*010c*/ 	.byte	0x04, 0x17
        /*010e*/ 	.short	(.L_23259 - .L_23258)
.L_23258:
        /*0110*/ 	.word	0x00000000
        /*0114*/ 	.short	0x0004
        /*0116*/ 	.short	0x0020
        /*0118*/ 	.byte	0x00, 0xf0, 0x11, 0x00


	//----- nvinfo : EIATTR_KPARAM_INFO
	.align		4
.L_23259:
        /*011c*/ 	.byte	0x04, 0x17
        /*011e*/ 	.short	(.L_23261 - .L_23260)
.L_23260:
        /*0120*/ 	.word	0x00000000
        /*0124*/ 	.short	0x0003
        /*0126*/ 	.short	0x0018
        /*0128*/ 	.byte	0x00, 0xf0, 0x21, 0x00


	//----- nvinfo : EIATTR_KPARAM_INFO
	.align		4
.L_23261:
        /*012c*/ 	.byte	0x04, 0x17
        /*012e*/ 	.short	(.L_23263 - .L_23262)
.L_23262:
        /*0130*/ 	.word	0x00000000
        /*0134*/ 	.short	0x0002
        /*0136*/ 	.short	0x0010
        /*0138*/ 	.byte	0x00, 0xf0, 0x21, 0x00


	//----- nvinfo : EIATTR_KPARAM_INFO
	.align		4
.L_23263:
        /*013c*/ 	.byte	0x04, 0x17
        /*013e*/ 	.short	(.L_23265 - .L_23264)
.L_23264:
        /*0140*/ 	.word	0x00000000
        /*0144*/ 	.short	0x0001
        /*0146*/ 	.short	0x0008
        /*0148*/ 	.byte	0x00, 0xf0, 0x21, 0x00


	//----- nvinfo : EIATTR_KPARAM_INFO
	.align		4
.L_23265:
        /*014c*/ 	.byte	0x04, 0x17
        /*014e*/ 	.short	(.L_23267 - .L_23266)
.L_23266:
        /*0150*/ 	.word	0x00000000
        /*0154*/ 	.short	0x0000
        /*0156*/ 	.short	0x0000
        /*0158*/ 	.byte	0x00, 0xf0, 0x21, 0x00


	//----- nvinfo : EIATTR_MAXREG_COUNT
	.align		4
.L_23267:
        /*015c*/ 	.byte	0x03, 0x1b
        /*015e*/ 	.short	0x00ff


	//----- nvinfo : EIATTR_NUM_BARRIERS
	.align		4
        /*0160*/ 	.byte	0x02, 0x4c
        /*0162*/ 	.byte	0x01
	.zero		1


	//----- nvinfo : EIATTR_MERCURY_ISA_VERSION
	.align		4
        /*0164*/ 	.byte	0x03, 0x5f
        /*0166*/ 	.short	0x0000


	//----- nvinfo : EIATTR_COOP_GROUP_MASK_REGIDS
	.align		4
        /*0168*/ 	.byte	0x04, 0x29
        /*016a*/ 	.short	(.L_23269 - .L_23268)


	//   ....[0]....
.L_23268:
        /*016c*/ 	.word	0xffffffff


	//   ....[1]....
        /*0170*/ 	.word	0xffffffff


	//   ....[2]....
        /*0174*/ 	.word	0xffffffff


	//   ....[3]....
        /*0178*/ 	.word	0xffffffff


	//   ....[4]....
        /*017c*/ 	.word	0xffffffff


	//   ....[5]....
        /*0180*/ 	.word	0xffffffff


	//   ....[6]....
        /*0184*/ 	.word	0xffffffff


	//   ....[7]....
        /*0188*/ 	.word	0xffffffff


	//   ....[8]....
        /*018c*/ 	.word	0xffffffff


	//   ....[9]....
        /*0190*/ 	.word	0xffffffff


	//   ....[10]....
        /*0194*/ 	.word	0xffffffff


	//   ....[11]....
        /*0198*/ 	.word	0xffffffff


	//   ....[12]....
        /*019c*/ 	.word	0xffffffff


	//   ....[13]....
        /*01a0*/ 	.word	0xffffffff


	//   ....[14]....
        /*01a4*/ 	.word	0xffffffff


	//   ....[15]....
        /*01a8*/ 	.word	0xffffffff


	//   ....[16]....
        /*01ac*/ 	.word	0xffffffff


	//   ....[17]....
        /*01b0*/ 	.word	0xffffffff


	//   ....[18]....
        /*01b4*/ 	.word	0xffffffff


	//   ....[19]....
        /*01b8*/ 	.word	0xffffffff


	//   ....[20]....
        /*01bc*/ 	.word	0xffffffff


	//   ....[21]....
        /*01c0*/ 	.word	0xffffffff


	//   ....[22]....
        /*01c4*/ 	.word	0xffffffff


	//   ....[23]....
        /*01c8*/ 	.word	0xffffffff


	//   ....[24]....
        /*01cc*/ 	.word	0xffffffff


	//   ....[25]....
        /*01d0*/ 	.word	0xffffffff


	//   ....[26]....
        /*01d4*/ 	.word	0xffffffff


	//   ....[27]....
        /*01d8*/ 	.word	0xffffffff


	//----- nvinfo : EIATTR_COOP_GROUP_INSTR_OFFSETS
	.align		4
.L_23269:
        /*01dc*/ 	.byte	0x04, 0x28
        /*01de*/ 	.short	(.L_23271 - .L_23270)


	//   ....[0]....
.L_23270:
        /*01e0*/ 	.word	0x00001e20


	//   ....[1]....
        /*01e4*/ 	.word	0x00002c50


	//   ....[2]....
        /*01e8*/ 	.word	0x00002da0


	//   ....[3]....
        /*01ec*/ 	.word	0x00002dd0


	//   ....[4]....
        /*01f0*/ 	.word	0x00002df0


	//   ....[5]....
        /*01f4*/ 	.word	0x00002e10


	//   ....[6]....
        /*01f8*/ 	.word	0x00002f20


	//   ....[7]....
        /*01fc*/ 	.word	0x00002f40


	//   ....[8]....
        /*0200*/ 	.word	0x00002f60


	//   ....[9]....
        /*0204*/ 	.word	0x00003d20


	//   ....[10]....
        /*0208*/ 	.word	0x00003d80


	//   ....[11]....
        /*020c*/ 	.word	0x00003db0


	//   ....[12]....
        /*0210*/ 	.word	0x00003dd0


	//   ....[13]....
        /*0214*/ 	.word	0x00003df0


	//   ....[14]....
        /*0218*/ 	.word	0x00003e40


	//   ....[15]....
        /*021c*/ 	.word	0x00003e60


	//   ....[16]....
        /*0220*/ 	.word	0x00003e80


	//   ....[17]....
        /*0224*/ 	.word	0x00005da0


	//   ....[18]....
        /*0228*/ 	.word	0x00005de0


	//   ....[19]....
        /*022c*/ 	.word	0x00005e30


	//   ....[20]....
        /*0230*/ 	.word	0x00005e60


	//   ....[21]....
        /*0234*/ 	.word	0x00005e80


	//   ....[22]....
        /*0238*/ 	.word	0x00006530


	//   ....[23]....
        /*023c*/ 	.word	0x000065b0


	//   ....[24]....
        /*0240*/ 	.word	0x00006630


	//   ....[25]....
        /*0244*/ 	.word	0x000066b0


	//   ....[26]....
        /*0248*/ 	.word	0x00006720


	//   ....[27]....
        /*024c*/ 	.word	0x00006790


	//----- nvinfo : EIATTR_EXIT_INSTR_OFFSETS
	.align		4
.L_23271:
        /*0250*/ 	.byte	0x04, 0x1c
        /*0252*/ 	.short	(.L_23273 - .L_23272)


	//   ....[0]....
.L_23272:
        /*0254*/ 	.word	0x000061a0


	//   ....[1]....
        /*0258*/ 	.word	0x000062a0


	//   ....[2]....
        /*025c*/ 	.word	0x000064d0


	//----- nvinfo : EIATTR_CTAIDZ_USED
	.align		4
.L_23273:
        /*0260*/ 	.byte	0x01, 0x04
	.zero		2


	//----- nvinfo : EIATTR_CRS_STACK_SIZE
	.align		4
        /*0264*/ 	.byte	0x04, 0x1e
        /*0266*/ 	.short	(.L_23275 - .L_23274)
.L_23274:
        /*0268*/ 	.word	0x00000000
.L_23275:


//--------------------- .nv.info._ZN4vllm25paged_attention_v1_kernelI13__nv_bfloat16S1_Li64ELi16ELi128ELNS_18Fp8KVCacheDataTypeE0ELb0EEEvPT_PKS3_PKT0_S9_ifPKiSB_iPKfiiiSD_SD_iiiii --------------------------
	.section	.nv.info._ZN4vllm25paged_attention_v1_kernelI13__nv_bfloat16S1_Li64ELi16ELi128ELNS_18Fp8KVCacheDataTypeE0ELb0EEEvPT_PKS3_PKT0_S9_ifPKiSB_iPKfiiiSD_SD_iiiii,"",@"SHT_CUDA_INFO"
	.sectionflags	@""
	.align	4


	//----- nvinfo : EIATTR_CUDA_API_VERSION
	.align		4
        /*0000*/ 	.byte	0x04, 0x37
        /*0002*/ 	.short	(.L_23277 - .L_23276)
.L_23276:
        /*0004*/ 	.word	0x00000082


	//----- nvinfo : EIATTR_SW2861232_WAR
	.align		4
.L_23277:
        /*0008*/ 	.byte	0x01, 0x35
	.zero		2


	//----- nvinfo : EIATTR_PARAM_CBANK
	.align		4
        /*000c*/ 	.byte	0x04, 0x0a
        /*000e*/ 	.short	(.L_23279 - .L_23278)
	.align		4
.L_23278:
        /*0010*/ 	.word	index@(.nv.constant0._ZN4vllm25paged_attention_v1_kernelI13__nv_bfloat16S1_Li64ELi16ELi128ELNS_18Fp8KVCacheDataTypeE0ELb0EEEvPT_PKS3_PKT0_S9_ifPKiSB_iPKfiiiSD_SD_iiiii)
        /*0014*/ 	.short	0x0160
        /*0016*/ 	.short	0x007c


	//----- nvinfo : EIATTR_CBANK_PARAM_SIZE
	.align		4
.L_23279:
        /*0018*/ 	.byte	0x03, 0x19
        /*001a*/ 	.short	0x007c


	//----- nvinfo : EIATTR_KPARAM_INFO
	.align		4
        /*001c*/ 	.byte	0x04, 0x17
        /*001e*/ 	.short	(.L_23281 - .L_23280)
.L_23280:
        /*0020*/ 	.word	0x00000000
        /*0024*/ 	.short	0x0013
        /*0026*/ 	.short	0x0078
        /*0028*/ 	.byte	0x00, 0xf0, 0x11, 0x00


	//----- nvinfo : EIATTR_KPARAM_INFO
	.align		4
.L_23281:
        /*002c*/ 	.byte	0x04, 0x17
        /*002e*/ 	.short	(.L_23283 - .L_23282)
.L_23282:
        /*0030*/ 	.word	0x00000000
        /*0034*/ 	.short	0x0012
        /*0036*/ 	.short	0x0074
        /*0038*/ 	.byte	0x00, 0xf0, 0x11, 0x00


	//----- nvinfo : EIATTR_KPARAM_INFO
	.align		4
.L_23283:
        /*003c*/ 	.byte	0x04, 0x17
        /*003e*/ 	.short	(.L_23285 - .L_23284)
.L_23284:
        /*0040*/ 	.word	0x00000000
        /*0044*/ 	.short	0x0011
        /*0046*/ 	.short	0x0070
        /*0048*/ 	.byte	0x00, 0xf0, 0x11, 0x00


	//----- nvinfo : EIATTR_KPARAM_INFO
	.align		4
.L_23285:
        /*004c*/ 	.byte	0x04, 0x17
        /*004e*/ 	.short	(.L_23287 - .L_23286)
.L_23286:
        /*0050*/ 	.word	0x00000000
        /*0054*/ 	.short	0x0010
        /*0056*/ 	.short	0x006c
        /*0058*/ 	.byte	0x00, 0xf0, 0x11, 0x00


	//----- nvinfo : EIATTR_KPARAM_INFO
	.align		4
.L_23287:
        /*005c*/ 	.byte	0x04, 0x17
        /*005e*/ 	.short	(.L_23289 - .L_23288)
.L_23288:
        /*0060*/ 	.word	0x00000000
        /*0064*/ 	.short	0x000f
        /*0066*/ 	.short	0x0068
        /*0068*/ 	.byte	0x00, 0xf0, 0x11, 0x00


	//----- nvinfo : EIATTR_KPARAM_INFO
	.align		4
.L_23289:
        /*006c*/ 	.byte	0x04, 0x17
        /*006e*/ 	.short	(.L_23291 - .L_23290)
.L_23290:
        /*0070*/ 	.word	0x00000000
        /*0074*/ 	.short	0x000e
        /*0076*/ 	.short	0x0060
        /*0078*/ 	.byte	0x00, 0xf0, 0x21, 0x00


	//----- nvinfo : EIATTR_KPARAM_INFO
	.align		4
.L_23291:
        /*007c*/ 	.byte	0x04, 0x17
        /*007e*/ 	.short	(.L_23293 - .L_23292)
.L_23292:
        /*0080*/ 	.word	0x00000000
        /*0084*/ 	.short	0x000d
        /*0086*/ 	.short	0x0058
        /*0088*/ 	.byte	0x00, 0xf0, 0x21, 0x00


	//----- nvinfo : EIATTR_KPARAM_INFO
	.align		4
.L_23293:
        /*008c*/ 	.byte	0x04, 0x17
        /*008e*/ 	.short	(.L_23295 - .L_23294)
.L_23294:
        /*0090*/ 	.word	0x00000000
        /*0094*/ 	.short	0x000c
        /*0096*/ 	.short	0x0050
        /*0098*/ 	.byte	0x00, 0xf0, 0x11, 0x00


	//----- nvinfo : EIATTR_KPARAM_INFO
	.align		4
.L_23295:
        /*009c*/ 	.byte	0x04, 0x17
        /*009e*/ 	.short	(.L_23297 - .L_23296)
.L_23296:
        /*00a0*/ 	.word	0x00000000
        /*00a4*/ 	.short	0x000b
        /*00a6*/ 	.short	0x004c
        /*00a8*/ 	.byte	0x00, 0xf0, 0x11, 0x00


	//----- nvinfo : EIATTR_KPARAM_INFO
	.align		4
.L_23297:
        /*00ac*/ 	.byte	0x04, 0x17
        /*00ae*/ 	.short	(.L_23299 - .L_23298)
.L_23298:
        /*00b0*/ 	.word	0x00000000
        /*00b4*/ 	.short	0x000a
        /*00b6*/ 	.short	0x0048
        /*00b8*/ 	.byte	0x00, 0xf0, 0x11, 0x00


	//----- nvinfo : EIATTR_KPARAM_INFO
	.align		4
.L_23299:
        /*00bc*/ 	.byte	0x04, 0x17
        /*00be*/ 	.short	(.L_23301 - .L_23300)
.L_23300:
        /*00c0*/ 	.word	0x00000000
        /*00c4*/ 	.short	0x0009
        /*00c6*/ 	.short	0x0040
        /*00c8*/ 	.byte	0x00, 0xf0, 0x21, 0x00


	//----- nvinfo : EIATTR_KPARAM_INFO
	.align		4
.L_23301:
        /*00cc*/ 	.byte	0x04, 0x17
        /*00ce*/ 	.short	(.L_23303 - .L_23302)
.L_23302:
        /*00d0*/ 	.word	0x00000000
        /*00d4*/ 	.short	0x0008
        /*00d6*/ 	.short	0x0038
        /*00d8*/ 	.byte	0x00, 0xf0, 0x11, 0x00


	//----- nvinfo : EIATTR_KPARAM_INFO
	.align		4
.L_23303:
        /*00dc*/ 	.byte	0x04, 0x17
        /*00de*/ 	.short	(.L_23305 - .L_23304)
.L_23304:
        /*00e0*/ 	.word	0x00000000
        /*00e4*/ 	.short	0x0007
        /*00e6*/ 	.short	0x0030
        /*00e8*/ 	.byte	0x00, 0xf0, 0x21, 0x00


	//----- nvinfo : EIATTR_KPARAM_INFO
	.align		4
.L_23305:
        /*00ec*/ 	.byte	0x04, 0x17
        /*00ee*/ 	.short	(.L_23307 - .L_23306)
.L_23306:
        /*00f0*/ 	.word	0x00000000
        /*00f4*/ 	.short	0x0006
        /*00f6*/ 	.short	0x0028
        /*00f8*/ 	.byte	0x00, 0xf0, 0x21, 0x00


	//----- nvinfo : EIATTR_KPARAM_INFO
	.align		4
.L_23307:
        /*00fc*/ 	.byte	0x04, 0x17
        /*00fe*/ 	.short	(.L_23309 - .L_23308)
.L_23308:
        /*0100*/ 	.word	0x00000000
        /*0104*/ 	.short	0x0005
        /*0106*/ 	.short	0x0024
        /*0108*/ 	.byte	0x00, 0xf0, 0x11, 0x00


	//----- nvinfo : EIATTR_KPARAM_INFO
	.align		4
.L_23309:
        /*010c*/ 	.byte	0x04, 0x17
        /*010e*/ 	.short	(.L_23311 - .L_23310)
.L_23310:
        /*0110*/ 	.word	0x00000000
        /*0114*/ 	.short	0x0004
        /*0116*/ 	.short	0x0020
        /*0118*/ 	.byte	0x00, 0xf0, 0x11, 0x00


	//----- nvinfo : EIATTR_KPARAM_INFO
	.align		4
.L_23311:
        /*011c*/ 	.byte	0x04, 0x17
        /*011e*/ 	.short	(.L_23313 - .L_23312)
.L_23312:
        /*0120*/ 	.word	0x00000000
        /*0124*/ 	.short	0x0003
        /*0126*/ 	.short	0x0018
        /*0128*/ 	.byte	0x00, 0xf0, 0x21, 0x00


	//----- nvinfo : EIATTR_KPARAM_INFO
	.align		4
.L_23313:
        /*012c*/ 	.byte	0x04, 0x17
        /*012e*/ 	.short	(.L_23315 - .L_23314)
.L_23314:
        /*0130*/ 	.word	0x00000000
        /*0134*/ 	.short	0x0002
        /*0136*/ 	.short	0x0010
        /*0138*/ 	.byte	0x00, 0xf0, 0x21, 0x00


	//----- nvinfo : EIATTR_KPARAM_INFO
	.align		4
.L_23315:
        /*013c*/ 	.byte	0x04, 0x17
        /*013e*/ 	.short	(.L_23317 - .L_23316)
.L_23316:
        /*0140*/ 	.word	0x00000000
        /*0144*/ 	.short	0x0001
        /*0146*/ 	.short	0x0008
        /*0148*/ 	.byte	0x00, 0xf0, 0x21, 0x00


	//----- nvinfo : EIATTR_KPARAM_INFO
	.align		4
.L_23317:
        /*014c*/ 	.byte	0x04, 0x17
        /*014e*/ 	.short	(.L_23319 - .L_23318)
.L_23318:
        /*0150*/ 	.word	0x00000000
        /*0154*/ 	.short	0x0000
        /*0156*/ 	.short	0x0000
        /*0158*/ 	.byte	0x00, 0xf0, 0x21, 0x00


	//----- nvinfo : EIATTR_MAXREG_COUNT
	.align		4
.L_23319:
        /*015c*/ 	.byte	0x03, 0x1b
        /*015e*/ 	.short	0x00ff


	//----- nvinfo : EIATTR_NUM_BARRIERS
	.align		4
        /*0160*/ 	.byte	0x02, 0x4c
        /*0162*/ 	.byte	0x01
	.zero		1


	//----- nvinfo : EIATTR_MERCURY_ISA_VERSION
	.align		4
        /*0164*/ 	.byte	0x03, 0x5f
        /*0166*/ 	.short	0x0000


	//----- nvinfo : EIATTR_COOP_GROUP_MASK_REGIDS
	.align		4
        /*0168*/ 	.byte	0x04, 0x29
        /*016a*/ 	.short	(.L_23321 - .L_23320)


	//   ....[0]....
.L_23320:
        /*016c*/ 	.word	0xffffffff


	//   ....[1]....
        /*0170*/ 	.word	0xffffffff


	//   ....[2]....
        /*0174*/ 	.word	0xffffffff


	//   ....[3]....
        /*0178*/ 	.word	0xffffffff


	//   ....[4]....
        /*017c*/ 	.word	0xffffffff


	//   ....[5]....
        /*0180*/ 	.word	0xffffffff


	//   ....[6]....
        /*0184*/ 	.word	0xffffffff


	//   ....[7]....
        /*0188*/ 	.word	0xffffffff


	//   ....[8]....
        /*018c*/ 	.word	0xffffffff


	//   ....[9]....
        /*0190*/ 	.word	0xffffffff


	//   ....[10]....
        /*0194*/ 	.word	0xffffffff


	//   ....[11]....
        /*0198*/ 	.word	0xffffffff


	//   ....[12]....
        /*019c*/ 	.word	0xffffffff


	//   ....[13]....
        /*01a0*/ 	.word	0xffffffff


	//   ....[14]....
        /*01a4*/ 	.word	0xffffffff


	//   ....[15]....
        /*01a8*/ 	.word	0xffffffff


	//   ....[16]....
        /*01ac*/ 	.word	0xffffffff


	//   ....[17]....
        /*01b0*/ 	.word	0xffffffff


	//   ....[18]....
        /*01b4*/ 	.word	0xffffffff


	//   ....[19]....
        /*01b8*/ 	.word	0xffffffff


	//   ....[20]....
        /*01bc*/ 	.word	0xffffffff


	//   ....[21]....
        /*01c0*/ 	.word	0xffffffff


	//   ....[22]....
        /*01c4*/ 	.word	0xffffffff


	//   ....[23]....
        /*01c8*/ 	.word	0xffffffff


	//   ....[24]....
        /*01cc*/ 	.word	0xffffffff


	//   ....[25]....
        /*01d0*/ 	.word	0xffffffff


	//   ....[26]....
        /*01d4*/ 	.word	0xffffffff


	//----- nvinfo : EIATTR_COOP_GROUP_INSTR_OFFSETS
	.align		4
.L_23321:
        /*01d8*/ 	.byte	0x04, 0x28
        /*01da*/ 	.short	(.L_23323 - .L_23322)


	//   ....[0]....
.L_23322:
        /*01dc*/ 	.word	0x00001a70


	//   ....[1]....
        /*01e0*/ 	.word	0x00002650


	//   ....[2]....
        /*01e4*/ 	.word	0x000027a0


	//   ....[3]....
        /*01e8*/ 	.word	0x000027d0


	//   ....[4]....
        /*01ec*/ 	.word	0x000027f0


	//   ....[5]....
        /*01f0*/ 	.word	0x00002810


	//   ....[6]....
        /*01f4*/ 	.word	0x000028f0


	//   ....[7]....
        /*01f8*/ 	.word	0x00002920


	//   ....[8]....
        /*01fc*/ 	.word	0x00002960


	//   ....[9]....
        /*0200*/ 	.word	0x00003720


	//   ....[10]....
        /*0204*/ 	.word	0x00003780


	//   ....[11]....
        /*0208*/ 	.word	0x000037b0


	//   ....[12]....
        /*020c*/ 	.word	0x000037d0


	//   ....[13]....
        /*0210*/ 	.word	0x000037f0


	//   ....[14]....
        /*0214*/ 	.word	0x00003840


	//   ....[15]....
        /*0218*/ 	.word	0x00003860


	//   ....[16]....
        /*021c*/ 	.word	0x00003880


	//   ....[17]....
        /*0220*/ 	.word	0x000053b0


	//   ....[18]....
        /*0224*/ 	.word	0x000053f0


	//   ....[19]....
        /*0228*/ 	.word	0x00005440


	//   ....[20]....
        /*022c*/ 	.word	0x00005470


	//   ....[21]....
        /*0230*/ 	.word	0x00005a30


	//   ....[22]....
        /*0234*/ 	.word	0x00005ab0


	//   ....[23]....
        /*0238*/ 	.word	0x00005b30


	//   ....[24]....
        /*023c*/ 	.word	0x00005bb0


	//   ....[25]....
        /*0240*/ 	.word	0x00005c20


	//   ....[26]....
        /*0244*/ 	.word	0x00005c90


	//----- nvinfo : EIATTR_EXIT_INSTR_OFFSETS
	.align		4
.L_23323:
        /*0248*/ 	.byte	0x04, 0x1c
        /*024a*/ 	.short	(.L_23325 - .L_23324)


	//   ....[0]....
.L_23324:
        /*024c*/ 	.word	0x00005700


	//   ....[1]....
        /*0250*/ 	.word	0x00005810


	//   ....[2]....
        /*0254*/ 	.word	0x000059d0


	//----- nvinfo : EIATTR_CTAIDZ_USED
	.align		4
.L_23325:
        /*0258*/ 	.byte	0x01, 0x04
	.zero		2


	//----- nvinfo : EIATTR_CRS_STACK_SIZE
	.align		4
        /*025c*/ 	.byte	0x04, 0x1e
        /*025e*/ 	.short	(.L_23327 - .L_23326)
.L_23326:
        /*0260*/ 	.word	0x00000000
.L_23327:


//--------------------- .nv.info._ZN4vllm25paged_attention_v1_kernelI13__nv_bfloat16S1_Li32ELi16ELi128ELNS_18Fp8KVCacheDataTypeE0ELb0EEEvPT_PKS3_PKT0_S9_ifPKiSB_iPKfiiiSD_SD_iiiii --------------------------
	.section	.nv.info._ZN4vllm25paged_attention_v1_kernelI13__nv_bfloat16S1_Li32ELi16ELi128ELNS_18Fp8KVCacheDataTypeE0ELb0EEEvPT_PKS3_PKT0_S9_ifPKiSB_iPKfiiiSD_SD_iiiii,"",@"SHT_CUDA_INFO"
	.sectionflags	@""
	.align	4


	//----- nvinfo : EIATTR_CUDA_API_VERSION
	.align		4
        /*0000*/ 	.byte	0x04, 0x37
        /*0002*/ 	.short	(.L_23329 - .L_23328)
.L_23328:
        /*0004*/ 	.word	0x00000082


	//----- nvinfo : EIATTR_SW2861232_WAR
	.align		4
.L_23329:
        /*0008*/ 	.byte	0x01, 0x35
	.zero		2


	//----- nvinfo : EIATTR_PARAM_CBANK
	.align		4
        /*000c*/ 	.byte	0x04, 0x0a
        /*000e*/ 	.short	(.L_23331 - .L_23330)
	.align		4
.L_23330:
        /*0010*/ 	.word	index@(.nv.constant0._ZN4vllm25paged_attention_v1_kernelI13__nv_bfloat16S1_Li32ELi16ELi128ELNS_18Fp8KVCacheDataTypeE0ELb0EEEvPT_PKS3_PKT0_S9_ifPKiSB_iPKfiiiSD_SD_iiiii)
        /*0014*/ 	.short	0x0160
        /*0016*/ 	.short	0x007c


	//----- nvinfo : EIATTR_CBANK_PARAM_SIZE
	.align		4
.L_23331:
        /*0018*/ 	.byte	0x03, 0x19
        /*001a*/ 	.short	0x007c


	//----- nvinfo : EIATTR_KPARAM_INFO
	.align		4
        /*001c*/ 	.byte	0x04, 0x17
        /*001e*/ 	.short	(.L_23333 - .L_23332)
.L_23332:
        /*0020*/ 	.word	0x00000000
        /*0024*/ 	.short	0x0013
        /*0026*/ 	.short	0x0078
        /*0028*/ 	.byte	0x00, 0xf0, 0x11, 0x00


	//----- nvinfo : EIATTR_KPARAM_INFO
	.align		4
.L_23333:
        /*002c*/ 	.byte	0x04, 0x17
        /*002e*/ 	.short	(.L_23335 - .L_23334)
.L_23334:
        /*0030*/ 	.word	0x00000000
        /*0034*/ 	.short	0x0012
        /*0036*/ 	.short	0x0074
        /*0038*/ 	.byte	0x00, 0xf0, 0x11, 0x00


	//----- nvinfo : EIATTR_KPARAM_INFO
	.align		4
.L_23335:
        /*003c*/ 	.byte	0x04, 0x17
        /*003e*/ 	.short	(.L_23337 - .L_23336)
.L_23336:
        /*0040*/ 	.word	0x00000000
        /*0044*/ 	.short	0x0011
        /*0046*/ 	.short	0x0070
        /*0048*/ 	.byte	0x00, 0xf0, 0x11, 0x00


	//----- nvinfo : EIATTR_KPARAM_INFO
	.align		4
.L_23337:
        /*004c*/ 	.byte	0x04, 0x17
        /*004e*/ 	.short	(.L_23339 - .L_23338)
.L_23338:
        /*0050*/ 	.word	0x00000000
        /*0054*/ 	.short	0x0010
        /*0056*/ 	.short	0x006c
        /*0058*/ 	.byte	0x00, 0xf0, 0x11, 0x00


	//----- nvinfo : EIATTR_KPARAM_INFO
	.align		4
.L_23339:
        /*005c*/ 	.byte	0x04, 0x17
        /*005e*/ 	.short	(.L_23341 - .L_23340)
.L_23340:
        /*0060*/ 	.word	0x00000000
        /*0064*/ 	.short	0x000f
        /*0066*/ 	.short	0x0068
        /*0068*/ 	.byte	0x00, 0xf0, 0x11, 0x00


	//----- nvinfo : EIATTR_KPARAM_INFO
	.align		4
.L_23341:
        /*006c*/ 	.byte	0x04, 0x17
        /*006e*/ 	.short	(.L_23343 - .L_23342)
.L_23342:
        /*0070*/ 	.word	0x00000000
        /*0074*/ 	.short	0x000e
        /*0076*/ 	.short	0x0060
        /*0078*/ 	.byte	0x00, 0xf0, 0x21, 0x00


	//----- nvinfo : EIATTR_KPARAM_INFO
	.align		4
.L_23343:
        /*007c*/ 	.byte	0x04, 0x17
        /*007e*/ 	.short	(.L_23345 - .L_23344)
.L_23344:
        /*0080*/ 	.word	0x00000000
        /*0084*/ 	.short	0x000d
        /*0086*/ 	.short	0x0058
        /*0088*/ 	.byte	0x00, 0xf0, 0x21, 0x00


	//----- nvinfo : EIATTR_KPARAM_INFO
	.align		4
.L_23345:
        /*008c*/ 	.byte	0x04, 0x17
        /*008e*/ 	.short	(.L_23347 - .L_23346)
.L_23346:
        /*0090*/ 	.word	0x00000000
        /*0094*/ 	.short	0x000c
        /*0096*/ 	.short	0x0050
        /*0098*/ 	.byte	0x00, 0xf0, 0x11, 0x00


	//----- nvinfo : EIATTR_KPARAM_INFO
	.align		4
.L_23347:
        /*009c*/ 	.byte	0x04, 0x17
        /*009e*/ 	.short	(.L_23349 - .L_23348)
.L_23348:
        /*00a0*/ 	.word	0x00000000
        /*00a4*/ 	.short	0x000b
        /*00a6*/ 	.short	0x004c
        /*00a8*/ 	.byte	0x00, 0xf0, 0x11, 0x00


	//----- nvinfo : EIATTR_KPARAM_INFO
	.align		4
.L_23349:
        /*00ac*/ 	.byte	0x04, 0x17
        /*00ae*/ 	.short	(.L_23351 - .L_23350)
.L_23350:
        /*00b0*/ 	.word	0x00000000
        /*00b4*/ 	.short	0x000a
        /*00b6*/ 	.short	0x0048
        /*00b8*/ 	.byte	0x00, 0xf0, 0x11, 0x00


	//----- nvinfo : EIATTR_KPARAM_INFO
	.align		4
.L_23351:
        /*00bc*/ 	.byte	0x04, 0x17
        /*00be*/ 	.short	(.L_23353 - .L_23352)
.L_23352:
        /*00c0*/ 	.word	0x00000000
        /*00c4*/ 	.short	0x0009
        /*00c6*/ 	.short	0x0040
        /*00c8*/ 	.byte	0x00, 0xf0, 0x21, 0x00


	//----- nvinfo : EIATTR_KPARAM_INFO
	.align		4
.L_23353:
        /*00cc*/ 	.byte	0x04, 0x17
        /*00ce*/ 	.short	(.L_23355 - .L_23354)
.L_23354:
        /*00d0*/ 	.word	0x00000000
        /*00d4*/ 	.short	0x0008
        /*00d6*/ 	.short	0x0038
        /*00d8*/ 	.byte	0x00, 0xf0, 0x11, 0x00


	//----- nvinfo : EIATTR_KPARAM_INFO
	.align		4
.L_23355:
        /*00dc*/ 	.byte	0x04, 0x17
        /*00de*/ 	.short	(.L_23357 - .L_23356)
.L_23356:
        /*00e0*/ 	.word	0x00000000
        /*00e4*/ 	.short	0x0007
        /*00e6*/ 	.short	0x0030
        /*00e8*/ 	.byte	0x00, 0xf0, 0x21, 0x00


	//----- nvinfo : EIATTR_KPARAM_INFO
	.align		4
.L_23357:
        /*00ec*/ 	.byte	0x04, 0x17
        /*00ee*/ 	.short	(.L_23359 - .L_23358)
.L_23358:
        /*00f0*/ 	.word	0x00000000
        /*00f4*/ 	.short	0x0006
        /*00f6*/ 	.short	0x0028
        /*00f8*/ 	.byte	0x00, 0xf0, 0x21, 0x00


	//----- nvinfo : EIATTR_KPARAM_INFO
	.align		4
.L_23359:
        /*00fc*/ 	.byte	0x04, 0x17
        /*00fe*/ 	.short	(.L_23361 - .L_23360)
.L_23360:
        /*0100*/ 	.word	0x00000000
        /*0104*/ 	.short	0x0005
        /*0106*/ 	.short	0x0024
        /*0108*/ 	.byte	0x00, 0xf0, 0x11, 0x00


	//----- nvinfo : EIATTR_KPARAM_INFO
	.align		4
.L_23361:
        /*010c*/ 	.byte	0x04, 0x17
        /*010e*/ 	.short	(.L_23363 - .L_23362)
.L_23362:
        /*0110*/ 	.word	0x00000000
        /*0114*/ 	.short	0x0004
        /*0116*/ 	.short	0x0020
        /*0118*/ 	.byte	0x00, 0xf0, 0x11, 0x00


	//----- nvinfo : EIATTR_KPARAM_INFO
	.align		4
.L_23363:
        /*011c*/ 	.byte	0x04, 0x17
        /*011e*/ 	.short	(.L_23365 - .L_23364)
.L_23364:
        /*0120*/ 	.word	0x00000000
        /*0124*/ 	.short	0x0003
        /*0126*/ 	.short	0x0018
        /*0128*/ 	.byte	0x00, 0xf0, 0x21, 0x00


	//----- nvinfo : EIATTR_KPARAM_INFO
	.align		4
.L_23365:
        /*012c*/ 	.byte	0x04, 0x17
        /*012e*/ 	.short	(.L_23367 - .L_23366)
.L_23366:
        /*0130*/ 	.word	0x00000000
        /*0134*/ 	.short	0x0002
        /*0136*/ 	.short	0x0010
        /*0138*/ 	.byte	0x00, 0xf0, 0x21, 0x00


	//----- nvinfo : EIATTR_KPARAM_INFO
	.align		4
.L_23367:
        /*013c*/ 	.byte	0x04, 0x17
        /*013e*/ 	.short	(.L_23369 - .L_23368)
.L_23368:
        /*0140*/ 	.word	0x00000000
        /*0144*/ 	.short	0x0001
        /*0146*/ 	.short	0x0008
        /*0148*/ 	.byte	0x00, 0xf0, 0x21, 0x00


	//----- nvinfo : EIATTR_KPARAM_INFO
	.align		4
.L_23369:
        /*014c*/ 	.byte	0x04, 0x17
        /*014e*/ 	.short	(.L_23371 - .L_23370)
.L_23370:
        /*0150*/ 	.word	0x00000000
        /*0154*/ 	.short	0x0000
        /*0156*/ 	.short	0x0000
        /*0158*/ 	.byte	0x00, 0xf0, 0x21, 0x00


	//----- nvinfo : EIATTR_MAXREG_COUNT
	.align		4
.L_23371:
        /*015c*/ 	.byte	0x03, 0x1b
        /*015e*/ 	.short	0x00ff


	//----- nvinfo : EIATTR_NUM_BARRIERS
	.align		4
        /*0160*/ 	.byte	0x02, 0x4c
        /*0162*/ 	.byte	0x01
	.zero		1


	//----- nvinfo : EIATTR_MERCURY_ISA_VERSION
	.align		4
        /*0164*/ 	.byte	0x03, 0x5f
        /*0166*/ 	.short	0x0000


	//----- nvinfo : EIATTR_COOP_GROUP_MASK_REGIDS
	.align		4
        /*0168*/ 	.byte	0x04, 0x29
        /*016a*/ 	.short	(.L_23373 - .L_23372)


	//   ....[0]....
.L_23372:
        /*016c*/ 	.word	0xffffffff


	//   ....[1]....
        /*0170*/ 	.word	0xffffffff


	//   ....[2]....
        /*0174*/ 	.word	0xffffffff


	//   ....[3]....
        /*0178*/ 	.word	0xffffffff


	//   ....[4]....
        /*017c*/ 	.word	0xffffffff


	//   ....[5]....
        /*0180*/ 	.word	0xffffffff


	//   ....[6]....
        /*0184*/ 	.word	0xffffffff


	//   ....[7]....
        /*0188*/ 	.word	0xffffffff


	//   ....[8]....
        /*018c*/ 	.word	0xffffffff


	//   ....[9]....
        /*0190*/ 	.word	0xffffffff


	//   ....[10]....
        /*0194*/ 	.word	0xffffffff


	//   ....[11]....
        /*0198*/ 	.word	0xffffffff


	//   ....[12]....
        /*019c*/ 	.word	0xffffffff


	//   ....[13]....
        /*01a0*/ 	.word	0xffffffff


	//   ....[14]....
        /*01a4*/ 	.word	0xffffffff


	//   ....[15]....
        /*01a8*/ 	.word	0xffffffff


	//   ....[16]....
        /*01ac*/ 	.word	0xffffffff


	//   ....[17]....
        /*01b0*/ 	.word	0xffffffff


	//   ....[18]....
        /*01b4*/ 	.word	0xffffffff


	//   ....[19]....
        /*01b8*/ 	.word	0xffffffff


	//   ....[20]....
        /*01bc*/ 	.word	0xffffffff


	//   ....[21]....
        /*01c0*/ 	.word	0xffffffff


	//   ....[22]....
        /*01c4*/ 	.word	0xffffffff


	//   ....[23]....
        /*01c8*/ 	.word	0xffffffff


	//   ....[24]....
        /*01cc*/ 	.word	0xffffffff


	//----- nvinfo : EIATTR_COOP_GROUP_INSTR_OFFSETS
	.align		4
.L_23373:
        /*01d0*/ 	.byte	0x04, 0x28
        /*01d2*/ 	.short	(.L_23375 - .L_23374)


	//   ....[0]....
.L_23374:
        /*01d4*/ 	.word	0x00001330


	//   ....[1]....
        /*01d8*/ 	.word	0x00001a70


	//   ....[2]....
        /*01dc*/ 	.word	0x00001bc0


	//   ....[3]....
        /*01e0*/ 	.word	0x00001bf0


	//   ....[4]....
        /*01e4*/ 	.word	0x00001c10


	//   ....[5]....
        /*01e8*/ 	.word	0x00001c30


	//   ....[6]....
        /*01ec*/ 	.word	0x00001cf0


	//   ....[7]....
        /*01f0*/ 	.word	0x00001d20


	//   ....[8]....
        /*01f4*/ 	.word	0x00001d60


	//   ....[9]....
        /*01f8*/ 	.word	0x00002b40


	//   ....[10]....
        /*01fc*/ 	.word	0x00002ba0


	//   ....[11]....
        /*0200*/ 	.word	0x00002bd0


	//   ....[12]....
        /*0204*/ 	.word	0x00002bf0


	//   ....[13]....
        /*0208*/ 	.word	0x00002c10


	//   ....[14]....
        /*020c*/ 	.word	0x00002c60


	//   ....[15]....
        /*0210*/ 	.word	0x00002c80


	//   ....[16]....
        /*0214*/ 	.word	0x00002ca0


	//   ....[17]....
        /*0218*/ 	.word	0x00003fb0


	//   ....[18]....
        /*021c*/ 	.word	0x00003ff0


	//   ....[19]....
        /*0220*/ 	.word	0x00004480


	//   ....[20]....
        /*0224*/ 	.word	0x00004500


	//   ....[21]....
        /*0228*/ 	.word	0x00004580


	//   ....[22]....
        /*022c*/ 	.word	0x00004600


	//   ....[23]....
        /*0230*/ 	.word	0x00004670


	//   ....[24]....
        /*0234*/ 	.word	0x000046e0


	//----- nvinfo : EIATTR_EXIT_INSTR_OFFSETS
	.align		4
.L_23375:
        /*0238*/ 	.byte	0x04, 0x1c
        /*023a*/ 	.short	(.L_23377 - .L_23376)


	//   ....[0]....
.L_23376:
        /*023c*/ 	.word	0x00004230


	//   ....[1]....
        /*0240*/ 	.word	0x00004340


	//   ....[2]....
        /*0244*/ 	.word	0x00004420


	//----- nvinfo : EIATTR_CTAIDZ_USED
	.align		4
.L_23377:
        /*0248*/ 	.byte	0x01, 0x04
	.zero		2


	//----- nvinfo : EIATTR_CRS_STACK_SIZE
	.align		4
        /*024c*/ 	.byte	0x04, 0x1e
        /*024e*/ 	.short	(.L_23379 - .L_23378)
.L_23378:
        /*0250*/ 	.word	0x00000000
.L_23379:


//--------------------- .nv.info._ZN4vllm25paged_attention_v1_kernelI13__nv_bfloat16S1_Li256ELi16ELi128ELNS_18Fp8KVCacheDataTypeE0ELb1EEEvPT_PKS3_PKT0_S9_ifPKiSB_iPKfiiiSD_SD_iiiii --------------------------
	.section	.nv.info._ZN4vllm25paged_attention_v1_kernelI13__nv_bfloat16S1_Li256ELi16ELi128ELNS_18Fp8KVCacheDataTypeE0ELb1EEEvPT_PKS3_PKT0_S9_ifPKiSB_iPKfiiiSD_SD_iiiii,"",@"SHT_CUDA_INFO"
	.sectionflags	@""
	.align	4


	//----- nvinfo : EIATTR_CUDA_API_VERSION
	.align		4
        /*0000*/ 	.byte	0x04, 0x37
        /*0002*/ 	.short	(.L_23381 - .L_23380)
.L_23380:
        /*0004*/ 	.word	0x00000082


	//----- nvinfo : EIATTR_SW2861232_WAR
	.align		4
.L_23381:
        /*0008*/ 	.byte	0x01, 0x35
	.zero		2


	//----- nvinfo : EIATTR_PARAM_CBANK
	.align		4
        /*000c*/ 	.byte	0x04, 0x0a
        /*000e*/ 	.short	(.L_23383 - .L_23382)
	.align		4
.L_23382:
        /*0010*/ 	.word	index@(.nv.constant0._ZN4vllm25paged_attention_v1_kernelI13__nv_bfloat16S1_Li256ELi16ELi128ELNS_18Fp8KVCacheDataTypeE0ELb1EEEvPT_PKS3_PKT0_S9_ifPKiSB_iPKfiiiSD_SD_iiiii)
        /*0014*/ 	.short	0x0160
        /*0016*/ 	.short	0x007c


	//----- nvinfo : EIATTR_CBANK_PARAM_SIZE
	.align		4
.L_23383:
        /*0018*/ 	.byte	0x03, 0x19
        /*001a*/ 	.short	0x007c


	//----- nvinfo : EIATTR_KPARAM_INFO
	.align		4
        /*001c*/ 	.byte	0x04, 0x17
        /*001e*/ 	.short	(.L_23385 - .L_23384)
.L_23384:
        /*0020*/ 	.word	0x00000000
        /*0024*/ 	.short	0x0013
        /*0026*/ 	.short	0x0078
        /*0028*/ 	.byte	0x00, 0xf0, 0x11, 0x00


	//----- nvinfo : EIATTR_KPARAM_INFO
	.align		4
.L_23385:
        /*002c*/ 	.byte	0x04, 0x17
        /*002e*/ 	.short	(.L_23387 - .L_23386)
.L_23386:
        /*0030*/ 	.word	0x00000000
        /*0034*/ 	.short	0x0012
        /*0036*/ 	.short	0x0074
        /*0038*/ 	.byte	0x00, 0xf0, 0x11, 0x00


	//----- nvinfo : EIATTR_KPARAM_INFO
	.align		4
.L_23387:
        /*003c*/ 	.byte	0x04, 0x17
        /*003e*/ 	.short	(.L_23389 - .L_23388)
.L_23388:
        /*0040*/ 	.word	0x00000000
        /*0044*/ 	.short	0x0011
        /*0046*/ 	.short	0x0070
        /*0048*/ 	.byte	0x00, 0xf0, 0x11, 0x00


	//----- nvinfo : EIATTR_KPARAM_INFO
	.align		4
.L_23389:
        /*004c*/ 	.byte	0x04, 0x17
        /*004e*/ 	.short	(.L_23391 - .L_23390)
.L_23390:
        /*0050*/ 	.word	0x00000000
        /*0054*/ 	.short	0x0010
        /*0056*/ 	.short	0x006c
        /*0058*/ 	.byte	0x00, 0xf0, 0x11, 0x00


	//----- nvinfo : EIATTR_KPARAM_INFO
	.align		4
.L_23391:
        /*005c*/ 	.byte	0x04, 0x17
        /*005e*/ 	.short	(.L_23393 - .L_23392)
.L_23392:
        /*0060*/ 	.word	0x00000000
        /*0064*/ 	.short	0x000f
        /*0066*/ 	.short	0x0068
        /*0068*/ 	.byte	0x00, 0xf0, 0x11, 0x00


	//----- nvinfo : EIATTR_KPARAM_INFO
	.align		4
.L_23393:
        /*006c*/ 	.byte	0x04, 0x17
        /*006e*/ 	.short	(.L_23395 - .L_23394)
.L_23394:
        /*0070*/ 	.word	0x00000000
        /*0074*/ 	.short	0x000e
        /*0076*/ 	.short	0x0060
        /*0078*/ 	.byte	0x00, 0xf0, 0x21, 0x00


	//----- nvinfo : EIATTR_KPARAM_INFO
	.align		4
.L_23395:
        /*007c*/ 	.byte	0x04, 0x17
        /*007e*/ 	.short	(.L_23397 - .L_23396)
.L_23396:
        /*0080*/ 	.word	0x00000000
        /*0084*/ 	.short	0x000d
        /*0086*/ 	.short	0x0058
        /*0088*/ 	.byte	0x00, 0xf0, 0x21, 0x00


	//----- nvinfo : EIATTR_KPARAM_INFO
	.align		4
.L_23397:
        /*008c*/ 	.byte	0x04, 0x17
        /*008e*/ 	.short	(.L_23399 - .L_23398)
.L_23398:
        /*0090*/ 	.word	0x00000000
        /*0094*/ 	.short	0x000c
        /*0096*/ 	.short	0x0050
        /*0098*/ 	.byte	0x00, 0xf0, 0x11, 0x00


	//----- nvinfo : EIATTR_KPARAM_INFO
	.align		4
.L_23399:
        /*009c*/ 	.byte	0x04, 0x17
        /*009e*/ 	.short	(.L_23401 - .L_23400)
.L_23400:
        /*00a0*/ 	.word	0x00000000
        /*00a4*/ 	.short	0x000b
        /*00a6*/ 	.short	0x004c
        /*00a8*/ 	.byte	0x00, 0xf0, 0x11, 0x00


	//----- nvinfo : EIATTR_KPARAM_INFO
	.align		4
.L_23401:
        /*00ac*/ 	.byte	0x04, 0x17
        /*00ae*/ 	.short	(.L_23403 - .L_23402)
.L_23402:
        /*00b0*/ 	.word	0x00000000
        /*00b4*/ 	.short	0x000a
        /*00b6*/ 	.short	0x0048
        /*00b8*/ 	.byte	0x00, 0xf0, 0x11, 0x00


	//----- nvinfo : EIATTR_KPARAM_INFO
	.align		4
.L_23403:
        /*00bc*/ 	.byte	0x04, 0x17
        /*00be*/ 	.short	(.L_23405 - .L_23404)
.L_23404:
        /*00c0*/ 	.word	0x00000000
        /*00c4*/ 	.short	0x0009
        /*00c6*/ 	.short	0x0040
        /*00c8*/ 	.byte	0x00, 0xf0, 0x21, 0x00


	//----- nvinfo : EIATTR_KPARAM_INFO
	.align		4
.L_23405:
        /*00cc*/ 	.byte	0x04, 0x17
        /*00ce*/ 	.short	(.L_23407 - .L_23406)
.L_23406:
        /*00d0*/ 	.word	0x00000000
        /*00d4*/ 	.short	0x0008
        /*00d6*/ 	.short	0x0038
        /*00d8*/ 	.byte	0x00, 0xf0, 0x11, 0x00


	//----- nvinfo : EIATTR_KPARAM_INFO
	.align		4
.L_23407:
        /*00dc*/ 	.byte	0x04, 0x17
        /*00de*/ 	.short	(.L_23409 - .L_23408)
.L_23408:
        /*00e0*/ 	.word	0x00000000
        /*00e4*/ 	.short	0x0007
        /*00e6*/ 	.short	0x0030
        /*00e8*/ 	.byte	0x00, 0xf0, 0x21, 0x00


	//----- nvinfo : EIATTR_KPARAM_INFO
	.align		4
.L_23409:
        /*00ec*/ 	.byte	0x04, 0x17
        /*00ee*/ 	.short	(.L_23411 - .L_23410)
.L_23410:
        /*00f0*/ 	.word	0x00000000
        /*00f4*/ 	.short	0x0006
        /*00f6*/ 	.short	0x0028
        /*00f8*/ 	.byte	0x00, 0xf0, 0x21, 0x00


	//----- nvinfo : EIATTR_KPARAM_INFO
	.align		4
.L_23411:
        /*00fc*/ 	.byte	0x04, 0x17
        /*00fe*/ 	.short	(.L_23413 - .L_23412)
.L_23412:
        /*0100*/ 	.word	0x00000000
        /*0104*/ 	.short	0x0005
        /*0106*/ 	.short	0x0024
        /*0108*/ 	.byte	0x00, 0xf0, 0x11, 0x00


	//----- nvinfo : EIATTR_KPARAM_INFO
	.align		4
.L_23413:
        /*010c*/ 	.byte	0x04, 0x17
        /*010e*/ 	.short	(.L_23415 - .L_23414)
.L_23414:
        /*0110*/ 	.word	0x00000000
        /*0114*/ 	.short	0x0004
        /*0116*/ 	.short	0x0020
        /*0118*/ 	.byte	0x00, 0xf0, 0x11, 0x00


	//----- nvinfo : EIATTR_KPARAM_INFO
	.align		4
.L_23415:
        /*011c*/ 	.byte	0x04, 0x17
        /*011e*/ 	.short	(.L_23417 - .L_23416)
.L_23416:
        /*0120*/ 	.word	0x00000000
        /*0124*/ 	.short	0x0003
        /*0126*/ 	.short	0x0018
        /*0128*/ 	.byte	0x00, 0xf0, 0x21, 0x00


	//----- nvinfo : EIATTR_KPARAM_INFO
	.align		4
.L_23417:
        /*012c*/ 	.byte	0x04, 0x17
        /*012e*/ 	.short	(.L_23419 - .L_23418)
.L_23418:
        /*0130*/ 	.word	0x00000000
        /*0134*/ 	.short	0x0002
        /*0136*/ 	.short	0x0010
        /*0138*/ 	.byte	0x00, 0xf0, 0x21, 0x00


	//----- nvinfo : EIATTR_KPARAM_INFO
	.align		4
.L_23419:
        /*013c*/ 	.byte	0x04, 0x17
        /*013e*/ 	.short	(.L_23421 - .L_23420)
.L_23420:
        /*0140*/ 	.word	0x00000000
        /*0144*/ 	.short	0x0001
        /*0146*/ 	.short	0x0008
        /*0148*/ 	.byte	0x00, 0xf0, 0x21, 0x00


	//----- nvinfo : EIATTR_KPARAM_INFO
	.align		4
.L_23421:
        /*014c*/ 	.byte	0x04, 0x17
        /*014e*/ 	.short	(.L_23423 - .L_23422)
.L_23422:
        /*0150*/ 	.word	0x00000000
        /*0154*/ 	.short	0x0000
        /*0156*/ 	.short	0x0000
        /*0158*/ 	.byte	0x00, 0xf0, 0x21, 0x00


	//----- nvinfo : EIATTR_MAXREG_COUNT
	.align		4
.L_23423:
        /*015c*/ 	.byte	0x03, 0x1b
        /*015e*/ 	.short	0x00ff


	//----- nvinfo : EIATTR_NUM_BARRIERS
	.align		4
        /*0160*/ 	.byte	0x02, 0x4c
        /*0162*/ 	.byte	0x01
	.zero		1


	//----- nvinfo : EIATTR_MERCURY_ISA_VERSION
	.align		4
        /*0164*/ 	.byte	0x03, 0x5f
        /*0166*/ 	.short	0x0000


	//----- nvinfo : EIATTR_COOP_GROUP_MASK_REGIDS
	.align		4
        /*0168*/ 	.byte	0x04, 0x29
        /*016a*/ 	.short	(.L_23425 - .L_23424)


	//   ....[0]....
.L_23424:
        /*016c*/ 	.word	0xffffffff


	//   ....[1]....
        /*0170*/ 	.word	0xffffffff


	//   ....[2]....
        /*0174*/ 	.word	0xffffffff


	//   ....[3]....
        /*0178*/ 	.word	0xffffffff


	//   ....[4]....
        /*017c*/ 	.word	0xffffffff


	//   ....[5]....
        /*0180*/ 	.word	0xffffffff


	//   ....[6]....
        /*0184*/ 	.word	0xffffffff


	//   ....[7]....
        /*0188*/ 	.word	0xffffffff


	//   ....[8]....
        /*018c*/ 	.word	0xffffffff


	//   ....[9]....
        /*0190*/ 	.word	0xffffffff


	//   ....[10]....
        /*0194*/ 	.word	0xffffffff


	//   ....[11]....
        /*0198*/ 	.word	0xffffffff


	//   ....[12]....
        /*019c*/ 	.word	0xffffffff


	//   ....[13]....
        /*01a0*/ 	.word	0xffffffff


	//   ....[14]....
        /*01a4*/ 	.word	0xffffffff


	//   ....[15]....
        /*01a8*/ 	.word	0xffffffff


	//   ....[16]....
        /*01ac*/ 	.word	0xffffffff


	//   ....[17]....
        /*01b0*/ 	.word	0xffffffff


	//   ....[18]....
        /*01b4*/ 	.word	0xffffffff


	//   ....[19]....
        /*01b8*/ 	.word	0xffffffff


	//   ....[20]....
        /*01bc*/ 	.word	0xffffffff


	//   ....[21]....
        /*01c0*/ 	.word	0xffffffff


	//   ....[22]....
        /*01c4*/ 	.word	0xffffffff


	//   ....[23]....
        /*01c8*/ 	.word	0xffffffff


	//   ....[24]....
        /*01cc*/ 	.word	0xffffffff


	//   ....[25]....
        /*01d0*/ 	.word	0xffffffff


	//   ....[26]....
        /*01d4*/ 	.word	0xffffffff


	//   ....[27]....
        /*01d8*/ 	.word	0xffffffff


	//   ....[28]....
        /*01dc*/ 	.word	0xffffffff


	//   ....[29]....
        /*01e0*/ 	.word	0xffffffff


	//   ....[30]....
        /*01e4*/ 	.word	0xffffffff


	//   ....[31]....
        /*01e8*/ 	.word	0xffffffff


	//   ....[32]....
        /*01ec*/ 	.word	0xffffffff


	//   ....[33]....
        /*01f0*/ 	.word	0xffffffff


	//   ....[34]....
        /*01f4*/ 	.word	0xffffffff


	//   ....[35]....
        /*01f8*/ 	.word	0xffffffff


	//   ....[36]....
        /*01fc*/ 	.word	0xffffffff


	//   ....[37]....
        /*0200*/ 	.word	0xffffffff


	//   ....[38]....
        /*0204*/ 	.word	0xffffffff


	//----- nvinfo : EIATTR_COOP_GROUP_INSTR_OFFSETS
	.align		4
.L_23425:
        /*0208*/ 	.byte	0x04, 0x28
        /*020a*/ 	.short	(.L_23427 - .L_23426)


	//   ....[0]....
.L_23426:
        /*020c*/ 	.word	0x00004bb0


	//   ....[1]....
        /*0210*/ 	.word	0x00007670


	//   ....[2]....
        /*0214*/ 	.word	0x00007800


	//   ....[3]....
        /*0218*/ 	.word	0x00007830


	//   ....[4]....
        /*021c*/ 	.word	0x00007850


	//   ....[5]....
        /*0220*/ 	.word	0x00007870


	//   ....[6]....
        /*0224*/ 	.word	0x00007910


	//   ....[7]....
        /*0228*/ 	.word	0x00007950


	//   ....[8]....
        /*022c*/ 	.word	0x000079c0


	//   ....[9]....
        /*0230*/ 	.word	0x00008780


	//   ....[10]....
        /*0234*/ 	.word	0x000087e0


	//   ....[11]....
        /*0238*/ 	.word	0x00008810


	//   ....[12]....
        /*023c*/ 	.word	0x00008830


	//   ....[13]....
        /*0240*/ 	.word	0x00008850


	//   ....[14]....
        /*0244*/ 	.word	0x000088a0


	//   ....[15]....
        /*0248*/ 	.word	0x000088c0


	//   ....[16]....
        /*024c*/ 	.word	0x000088e0


	//   ....[17]....
        /*0250*/ 	.word	0x0000d6a0


	//   ....[18]....
        /*0254*/ 	.word	0x0000d6c0


	//   ....[19]....
        /*0258*/ 	.word	0x0000d6d0


	//   ....[20]....
        /*025c*/ 	.word	0x0000d6e0


	//   ....[21]....
        /*0260*/ 	.word	0x0000d6f0


	//   ....[22]....
        /*0264*/ 	.word	0x0000d700


	//   ....[23]....
        /*0268*/ 	.word	0x0000d720


	//   ....[24]....
        /*026c*/ 	.word	0x0000d740


	//   ....[25]....
        /*0270*/ 	.word	0x0000d760


	//   ....[26]....
        /*0274*/ 	.word	0x0000d780


	//   ....[27]....
        /*0278*/ 	.word	0x0000d7b0


	//   ....[28]....
        /*027c*/ 	.word	0x0000d7e0


	//   ....[29]....
        /*0280*/ 	.word	0x0000d820


	//   ....[30]....
        /*0284*/ 	.word	0x0000d860


	//   ....[31]....
        /*0288*/ 	.word	0x0000d890


	//   ....[32]....
        /*028c*/ 	.word	0x0000d8d0


	//   ....[33]....
        /*0290*/ 	.word	0x0000e900


	//   ....[34]....
        /*0294*/ 	.word	0x0000e980


	//   ....[35]....
        /*0298*/ 	.word	0x0000ea00


	//   ....[36]....
        /*029c*/ 	.word	0x0000ea80


	//   ....[37]....
        /*02a0*/ 	.word	0x0000eaf0


	//   ....[38]....
        /*02a4*/ 	.word	0x0000eb60


	//----- nvinfo : EIATTR_EXIT_INSTR_OFFSETS
	.align		4
.L_23427:
        /*02a8*/ 	.byte	0x04, 0x1c
        /*02aa*/ 	.short	(.L_23429 - .L_23428)


	//   ....[0]....
.L_23428:
        /*02ac*/ 	.word	0x0000e090


	//   ....[1]....
        /*02b0*/ 	.word	0x0000e1a0


	//   ....[2]....
        /*02b4*/ 	.word	0x0000e8a0


	//----- nvinfo : EIATTR_CTAIDZ_USED
	.align		4
.L_23429:
        /*02b8*/ 	.byte	0x01, 0x04
	.zero		2


	//----- nvinfo : EIATTR_CRS_STACK_SIZE
	.align		4
        /*02bc*/ 	.byte	0x04, 0x1e
        /*02be*/ 	.short	(.L_23431 - .L_23430)
.L_23430:
        /*02c0*/ 	.word	0x00000000
.L_23431:


//--------------------- .nv.info._ZN4vllm25paged_attention_v1_kernelI13__nv_bfloat16S1_Li192ELi16ELi128ELNS_18Fp8KVCacheDataTypeE0ELb1EEEvPT_PKS3_PKT0_S9_ifPKiSB_iPKfiiiSD_SD_iiiii --------------------------
	.section	.nv.info._ZN4vllm25paged_attention_v1_kernelI13__nv_bfloat16S1_Li192ELi16ELi128ELNS_18Fp8KVCacheDataTypeE0ELb1EEEvPT_PKS3_PKT0_S9_ifPKiSB_iPKfiiiSD_SD_iiiii,"",@"SHT_CUDA_INFO"
	.sectionflags	@""
	.align	4


	//----- nvinfo : EIATTR_CUDA_API_VERSION
	.align		4
        /*0000*/ 	.byte	0x04, 0x37
        /*0002*/ 	.short	(.L_23433 - .L_23432)
.L_23432:
        /*0004*/ 	.word	0x00000082


	//----- nvinfo : EIATTR_SW2861232_WAR
	.align		4
.L_23433:
        /*0008*/ 	.byte	0x01, 0x35
	.zero		2


	//----- nvinfo : EIATTR_PARAM_CBANK
	.align		4
        /*000c*/ 	.byte	0x04, 0x0a
        /*000e*/ 	.short	(.L_23435 - .L_23434)
	.align		4
.L_23434:
        /*0010*/ 	.word	index@(.nv.constant0._ZN4vllm25paged_attention_v1_kernelI13__nv_bfloat16S1_Li192ELi16ELi128ELNS_18Fp8KVCacheDataTypeE0ELb1EEEvPT_PKS3_PKT0_S9_ifPKiSB_iPKfiiiSD_SD_iiiii)
        /*0014*/ 	.short	0x0160
        /*0016*/ 	.short	0x007c


	//----- nvinfo : EIATTR_CBANK_PARAM_SIZE
	.align		4
.L_23435:
        /*0018*/ 	.byte	0x03, 0x19
        /*001a*/ 	.short	0x007c


	//----- nvinfo : EIATTR_KPARAM_INFO
	.align		4
        /*001c*/ 	.byte	0x04, 0x17
        /*001e*/ 	.short	(.L_23437 - .L_23436)
.L_23436:
        /*0020*/ 	.word	0x00000000
        /*0024*/ 	.short	0x0013
        /*0026*/ 	.short	0x0078
        /*0028*/ 	.byte	0x00, 0xf0, 0x11, 0x00


	//----- nvinfo : EIATTR_KPARAM_INFO
	.align		4
.L_23437:
        /*002c*/ 	.byte	0x04, 0x17
        /*002e*/ 	.short	(.L_23439 - .L_23438)
.L_23438:
        /*0030*/ 	.word	0x00000000
        /*0034*/ 	.short	0x0012
        /*0036*/ 	.short	0x0074
        /*0038*/ 	.byte	0x00, 0xf0, 0x11, 0x00


	//----- nvinfo : EIATTR_KPARAM_INFO
	.align		4
.L_23439:
        /*003c*/ 	.byte	0x04, 0x17
        /*003e*/ 	.short	(.L_23441 - .L_23440)
.L_23440:
        /*0040*/ 	.word	0x00000000
        /*0044*/ 	.short	0x0011
        /*0046*/ 	.short	0x0070
        /*0048*/ 	.byte	0x00, 0xf0, 0x11, 0x00


	//----- nvinfo : EIATTR_KPARAM_INFO
	.align		4
.L_23441:
        /*004c*/ 	.byte	0x04, 0x17
        /*004e*/ 	.short	(.L_23443 - .L_23442)
.L_23442:
        /*0050*/ 	.word	0x00000000
        /*0054*/ 	.short	0x0010
        /*0056*/ 	.short	0x006c
        /*0058*/ 	.byte	0x00, 0xf0, 0x11, 0x00


	//----- nvinfo : EIATTR_KPARAM_INFO
	.align		4
.L_23443:
        /*005c*/ 	.byte	0x04, 0x17
        /*005e*/ 	.short	(.L_23445 - .L_23444)
.L_23444:
        /*0060*/ 	.word	0x00000000
        /*0064*/ 	.short	0x000f
        /*0066*/ 	.short	0x0068
        /*0068*/ 	.byte	0x00, 0xf0, 0x11, 0x00


	//----- nvinfo : EIATTR_KPARAM_INFO
	.align		4
.L_23445:
        /*006c*/ 	.byte	0x04, 0x17
        /*006e*/ 	.short	(.L_23447 - .L_23446)
.L_23446:
        /*0070*/ 	.word	0x00000000
        /*0074*/ 	.short	0x000e
        /*0076*/ 	.short	0x0060
        /*0078*/ 	.byte	0x00, 0xf0, 0x21, 0x00


	//----- nvinfo : EIATTR_KPARAM_INFO
	.align		4
.L_23447:
        /*007c*/ 	.byte	0x04, 0x17
        /*007e*/ 	.short	(.L_23449 - .L_23448)
.L_23448:
        /*0080*/ 	.word	0x00000000
        /*0084*/ 	.short	0x000d
        /*0086*/ 	.short	0x0058
        /*0088*/ 	.byte	0x00, 0xf0, 0x21, 0x00


	//----- nvinfo : EIATTR_KPARAM_INFO
	.align		4
.L_23449:
        /*008c*/ 	.byte	0x04, 0x17
        /*008e*/ 	.short	(.L_23451 - .L_23450)
.L_23450:
        /*0090*/ 	.word	0x00000000
        /*0094*/ 	.short	0x000c
        /*0096*/ 	.short	0x0050
        /*0098*/ 	.byte	0x00, 0xf0, 0x11, 0x00


	//----- nvinfo : EIATTR_KPARAM_INFO
	.align		4
.L_23451:
        /*009c*/ 	.byte	0x04, 0x17
        /*009e*/ 	.short	(.L_23453 - .L_23452)
.L_23452:
        /*00a0*/ 	.word	0x00000000
        /*00a4*/ 	.short	0x000b
        /*00a6*/ 	.short	0x004c
        /*00a8*/ 	.byte	0x00, 0xf0, 0x11, 0x00


	//----- nvinfo : EIATTR_KPARAM_INFO
	.align		4
.L_23453:
        /*00ac*/ 	.byte	0x04, 0x17
        /*00ae*/ 	.short	(.L_23455 - .L_23454)
.L_23454:
        /*00b0*/ 	.word	0x00000000
        /*00b4*/ 	.short	0x000a
        /*00b6*/ 	.short	0x0048
        /*00b8*/ 	.byte	0x00, 0xf0, 0x11, 0x00


	//----- nvinfo : EIATTR_KPARAM_INFO
	.align		4
.L_23455:
        /*00bc*/ 	.byte	0x04, 0x17
        /*00be*/ 	.short	(.L_23457 - .L_23456)
.L_23456:
        /*00c0*/ 	.word	0x00000000
        /*00c4*/ 	.short	0x0009
        /*00c6*/ 	.short	0x0040
        /*00c8*/ 	.byte	0x00, 0xf0, 0x21, 0x00


	//----- nvinfo : EIATTR_KPARAM_INFO
	.align		4
.L_23457:
        /*00cc*/ 	.byte	0x04, 0x17
        /*00ce*/ 	.short	(.L_23459 - .L_23458)
.L_23458:
        /*00d0*/ 	.word	0x00000000
        /*00d4*/ 	.short	0x0008
        /*00d6*/ 	.short	0x0038
        /*00d8*/ 	.byte	0x00, 0xf0, 0x11, 0x00


	//----- nvinfo : EIATTR_KPARAM_INFO
	.align		4
.L_23459:
        /*00dc*/ 	.byte	0x04, 0x17
        /*00de*/ 	.short	(.L_23461 - .L_23460)
.L_23460:
        /*00e0*/ 	.word	0x00000000
        /*00e4*/ 	.short	0x0007
        /*00e6*/ 	.short	0x0030
        /*00e8*/ 	.byte	0x00, 0xf0, 0x21, 0x00


	//----- nvinfo : EIATTR_KPARAM_INFO
	.align		4
.L_23461:
        /*00ec*/ 	.byte	0x04, 0x17
        /*00ee*/ 	.short	(.L_23463 - .L_23462)
.L_23462:
        /*00f0*/ 	.word	0x00000000
        /*00f4*/ 	.short	0x0006
        /*00f6*/ 	.short	0x0028
        /*00f8*/ 	.byte	0x00, 0xf0, 0x21, 0x00


	//----- nvinfo : EIATTR_KPARAM_INFO
	.align		4
.L_23463:
        /*00fc*/ 	.byte	0x04, 0x17
        /*00fe*/ 	.short	(.L_23465 - .L_23464)
.L_23464:
        /*0100*/ 	.word	0x00000000
        /*0104*/ 	.short	0x0005
        /*0106*/ 	.short	0x0024
        /*0108*/ 	.byte	0x00, 0xf0, 0x11, 0x00


	//----- nvinfo : EIATTR_KPARAM_INFO
	.align		4
.L_23465:
        /*010c*/ 	.byte	0x04, 0x17
        /*010e*/ 	.short	(.L_23467 - .L_23466)
.L_23466:
        /*0110*/ 	.word	0x00000000
        /*0114*/ 	.short	0x0004
        /*0116*/ 	.short	0x0020
        /*0118*/ 	.byte	0x00, 0xf0, 0x11, 0x00


	//----- nvinfo : EIATTR_KPARAM_INFO
	.align		4
.L_23467:
        /*011c*/ 	.byte	0x04, 0x17
        /*011e*/ 	.short	(.L_23469 - .L_23468)
.L_23468:
        /*0120*/ 	.word	0x00000000
        /*0124*/ 	.short	0x0003
        /*0126*/ 	.short	0x0018
        /*0128*/ 	.byte	0x00, 0xf0, 0x21, 0x00


	//----- nvinfo : EIATTR_KPARAM_INFO
	.align		4
.L_23469:
        /*012c*/ 	.byte	0x04, 0x17
        /*012e*/ 	.short	(.L_23471 - .L_23470)
.L_23470:
        /*0130*/ 	.word	0x00000000
        /*0134*/ 	.short	0x0002
        /*0136*/ 	.short	0x0010
        /*0138*/ 	.byte	0x00, 0xf0, 0x21, 0x00


	//----- nvinfo : EIATTR_KPARAM_INFO
	.align		4
.L_23471:
        /*013c*/ 	.byte	0x04, 0x17
        /*013e*/ 	.short	(.L_23473 - .L_23472)
.L_23472:
        /*0140*/ 	.word	0x00000000
        /*0144*/ 	.short	0x0001
        /*0146*/ 	.short	0x0008
        /*0148*/ 	.byte	0x00, 0xf0, 0x21, 0x00


	//----- nvinfo : EIATTR_KPARAM_INFO
	.align		4
.L_23473:
        /*014c*/ 	.byte	0x04, 0x17
        /*014e*/ 	.short	(.L_23475 - .L_23474)
.L_23474:
        /*0150*/ 	.word	0x00000000
        /*0154*/ 	.short	0x0000
        /*0156*/ 	.short	0x0000
        /*0158*/ 	.byte	0x00, 0xf0, 0x21, 0x00


	//----- nvinfo : EIATTR_MAXREG_COUNT
	.align		4
.L_23475:
        /*015c*/ 	.byte	0x03, 0x1b
        /*015e*/ 	.short	0x00ff


	//----- nvinfo : EIATTR_NUM_BARRIERS
	.align		4
        /*0160*/ 	.byte	0x02, 0x4c
        /*0162*/ 	.byte	0x01
	.zero		1


	//----- nvinfo : EIATTR_MERCURY_ISA_VERSION
	.align		4
        /*0164*/ 	.byte	0x03, 0x5f
        /*0166*/ 	.short	0x0000


	//----- nvinfo : EIATTR_COOP_GROUP_MASK_REGIDS
	.align		4
        /*0168*/ 	.byte	0x04, 0x29
        /*016a*/ 	.short	(.L_23477 - .L_23476)


	//   ....[0]....
.L_23476:
        /*016c*/ 	.word	0xffffffff


	//   ....[1]....
        /*0170*/ 	.word	0xffffffff


	//   ....[2]....
        /*0174*/ 	.word	0xffffffff


	//   ....[3]....
        /*0178*/ 	.word	0xffffffff


	//   ....[4]....
        /*017c*/ 	.word	0xffffffff


	//   ....[5]....
        /*0180*/ 	.word	0xffffffff


	//   ....[6]....
        /*0184*/ 	.word	0xffffffff


	//   ....[7]....
        /*0188*/ 	.word	0xffffffff


	//   ....[8]....
        /*018c*/ 	.word	0xffffffff


	//   ....[9]....
        /*0190*/ 	.word	0xffffffff


	//   ....[10]....
        /*0194*/ 	.word	0xffffffff


	//   ....[11]....
        /*0198*/ 	.word	0xffffffff


	//   ....[12]....
        /*019c*/ 	.word	0xffffffff


	//   ....[13]....
        /*01a0*/ 	.word	0xffffffff


	//   ....[14]....
        /*01a4*/ 	.word	0xffffffff


	//   ....[15]....
        /*01a8*/ 	.word	0xffffffff


	//   ....[16]....
        /*01ac*/ 	.word	0xffffffff


	//   ....[17]....
        /*01b0*/ 	.word	0xffffffff


	//   ....[18]....
        /*01b4*/ 	.word	0xffffffff


	//   ....[19]....
        /*01b8*/ 	.word	0xffffffff


	//   ....[20]....
        /*01bc*/ 	.word	0xffffffff


	//   ....[21]....
        /*01c0*/ 	.word	0xffffffff


	//   ....[22]....
        /*01c4*/ 	.word	0xffffffff


	//   ....[23]....
        /*01c8*/ 	.word	0xffffffff


	//   ....[24]....
        /*01cc*/ 	.word	0xffffffff


	//   ....[25]....
        /*01d0*/ 	.word	0xffffffff


	//   ....[26]....
        /*01d4*/ 	.word	0xffffffff


	//   ....[27]....
        /*01d8*/ 	.word	0xffffffff


	//   ....[28]....
        /*01dc*/ 	.word	0xffffffff


	//   ....[29]....
        /*01e0*/ 	.word	0xffffffff


	//   ....[30]....
        /*01e4*/ 	.word	0xffffffff


	//   ....[31]....
        /*01e8*/ 	.word	0xffffffff


	//   ....[32]....
        /*01ec*/ 	.word	0xffffffff


	//   ....[33]....
        /*01f0*/ 	.word	0xffffffff


	//   ....[34]....
        /*01f4*/ 	.word	0xffffffff


	//----- nvinfo : EIATTR_COOP_GROUP_INSTR_OFFSETS
	.align		4
.L_23477:
        /*01f8*/ 	.byte	0x04, 0x28
        /*01fa*/ 	.short	(.L_23479 - .L_23478)


	//   ....[0]....
.L_23478:
        /*01fc*/ 	.word	0x00003d20


	//   ....[1]....
        /*0200*/ 	.word	0x00005ee0


	//   ....[2]....
        /*0204*/ 	.word	0x00006070


	//   ....[3]....
        /*0208*/ 	.word	0x000060a0


	//   ....[4]....
        /*020c*/ 	.word	0x000060c0


	//   ....[5]....
        /*0210*/ 	.word	0x000060e0


	//   ....[6]....
        /*0214*/ 	.word	0x00006180


	//   ....[7]....
        /*0218*/ 	.word	0x000061c0


	//   ....[8]....
        /*021c*/ 	.word	0x00006230


	//   ....[9]....
        /*0220*/ 	.word	0x00006ff0


	//   ....[10]....
        /*0224*/ 	.word	0x00007050


	//   ....[11]....
        /*0228*/ 	.word	0x00007080


	//   ....[12]....
        /*022c*/ 	.word	0x000070a0


	//   ....[13]....
        /*0230*/ 	.word	0x000070c0


	//   ....[14]....
        /*0234*/ 	.word	0x00007110


	//   ....[15]....
        /*0238*/ 	.word	0x00007130


	//   ....[16]....
        /*023c*/ 	.word	0x00007150


	//   ....[17]....
        /*0240*/ 	.word	0x0000af70


	//   ....[18]....
        /*0244*/ 	.word	0x0000afa0


	//   ....[19]....
        /*0248*/ 	.word	0x0000afc0


	//   ....[20]....
        /*024c*/ 	.word	0x0000afe0


	//   ....[21]....
        /*0250*/ 	.word	0x0000aff0


	//   ....[22]....
        /*0254*/ 	.word	0x0000b000


	//   ....[23]....
        /*0258*/ 	.word	0x0000b010


	//   ....[24]....
        /*025c*/ 	.word	0x0000b040


	//   ....[25]....
        /*0260*/ 	.word	0x0000b070


	//   ....[26]....
        /*0264*/ 	.word	0x0000b0b0


	//   ....[27]....
        /*0268*/ 	.word	0x0000b0f0


	//   ....[28]....
        /*026c*/ 	.word	0x0000b120


	//   ....[29]....
        /*0270*/ 	.word	0x0000bdf0


	//   ....[30]....
        /*0274*/ 	.word	0x0000be70


	//   ....[31]....
        /*0278*/ 	.word	0x0000bef0


	//   ....[32]....
        /*027c*/ 	.word	0x0000bf70


	//   ....[33]....
        /*0280*/ 	.word	0x0000bfe0


	//   ....[34]....
        /*0284*/ 	.word	0x0000c050


	//----- nvinfo : EIATTR_EXIT_INSTR_OFFSETS
	.align		4
.L_23479:
        /*0288*/ 	.byte	0x04, 0x1c
        /*028a*/ 	.short	(.L_23481 - .L_23480)


	//   ....[0]....
.L_23480:
        /*028c*/ 	.word	0x0000b750


	//   ....[1]....
        /*0290*/ 	.word	0x0000b850


	//   ....[2]....
        /*0294*/ 	.word	0x0000bd90


	//----- nvinfo : EIATTR_CTAIDZ_USED
	.align		4
.L_23481:
        /*0298*/ 	.byte	0x01, 0x04
	.zero		2


	//----- nvinfo : EIATTR_CRS_STACK_SIZE
	.align		4
        /*029c*/ 	.byte	0x04, 0x1e
        /*029e*/ 	.short	(.L_23483 - .L_23482)
.L_23482:
        /*02a0*/ 	.word	0x00000000
.L_23483:


//--------------------- .nv.info._ZN4vllm25paged_attention_v1_kernelI13__nv_bfloat16S1_Li128ELi16ELi128ELNS_18Fp8KVCacheDataTypeE0ELb1EEEvPT_PKS3_PKT0_S9_ifPKiSB_iPKfiiiSD_SD_iiiii --------------------------
	.section	.nv.info._ZN4vllm25paged_attention_v1_kernelI13__nv_bfloat16S1_Li128ELi16ELi128ELNS_18Fp8KVCacheDataTypeE0ELb1EEEvPT_PKS3_PKT0_S9_ifPKiSB_iPKfiiiSD_SD_iiiii,"",@"SHT_CUDA_INFO"
	.sectionflags	@""
	.align	4


	//----- nvinfo : EIATTR_CUDA_API_VERSION
	.align		4
        /*0000*/ 	.byte	0x04, 0x37
        /*0002*/ 	.short	(.L_23485 - .L_23484)
.L_23484:
        /*0004*/ 	.word	0x00000082


	//----- nvinfo : EIATTR_SW2861232_WAR
	.align		4
.L_23485:
        /*0008*/ 	.byte	0x01, 0x35
	.zero		2


	//----- nvinfo : EIATTR_PARAM_CBANK
	.align		4
        /*000c*/ 	.byte	0x04, 0x0a
        /*000e*/ 	.short	(.L_23487 - .L_23486)
	.align		4
.L_23486:
        /*0010*/ 	.word	index@(.nv.constant0._ZN4vllm25paged_attention_v1_kernelI13__nv_bfloat16S1_Li128ELi16ELi128ELNS_18Fp8KVCacheDataTypeE0ELb1EEEvPT_PKS3_PKT0_S9_ifPKiSB_iPKfiiiSD_SD_iiiii)
        /*0014*/ 	.short	0x0160
        /*0016*/ 	.short	0x007c


	//----- nvinfo : EIATTR_CBANK_PARAM_SIZE
	.align		4
.L_23487:
        /*0018*/ 	.byte	0x03, 0x19
        /*001a*/ 	.short	0x007c


	//----- nvinfo : EIATTR_KPARAM_INFO
	.align		4
        /*001c*/ 	.byte	0x04, 0x17
        /*001e*/ 	.short	(.L_23489 - .L_23488)
.L_23488:
        /*0020*/ 	.word	0x00000000
        /*0024*/ 	.short	0x0013
        /*0026*/ 	.short	0x0078
        /*0028*/ 	.byte	0x00, 0xf0, 0x11, 0x00


	//----- nvinfo : EIATTR_KPARAM_INFO
	.align		4
.L_23489:
        /*002c*/ 	.byte	0x04, 0x17
        /*002e*/ 	.short	(.L_23491 - .L_23490)
.L_23490:
        /*0030*/ 	.word	0x00000000
        /*0034*/ 	.short	0x0012
        /*0036*/ 	.short	0x0074
        /*0038*/ 	.byte	0x00, 0xf0, 0x11, 0x00


	//----- nvinfo : EIATTR_KPARAM_INFO
	.align		4
.L_23491:
        /*003c*/ 	.byte	0x04, 0x17
        /*003e*/ 	.short	(.L_23493 - .L_23492)
.L_23492:
        /*0040*/ 	.word	0x00000000
        /*0044*/ 	.short	0x0011
        /*0046*/ 	.short	0x0070
        /*0048*/ 	.byte	0x00, 0xf0, 0x11, 0x00


	//----- nvinfo : EIATTR_KPARAM_INFO
	.align		4
.L_23493:
        /*004c*/ 	.byte	0x04, 0x17
        /*004e*/ 	.short	(.L_23495 - .L_23494)
.L_23494:
        /*0050*/ 	.word	0x00000000
        /*0054*/ 	.short	0x0010
        /*0056*/ 	.short	0x006c
        /*0058*/ 	.byte	0x00, 0xf0, 0x11, 0x00


	//----- nvinfo : EIATTR_KPARAM_INFO
	.align		4
.L_23495:
        /*005c*/ 	.byte	0x04, 0x17
        /*005e*/ 	.short	(.L_23497 - .L_23496)
.L_23496:
        /*0060*/ 	.word	0x00000000
        /*0064*/ 	.short	0x000f
        /*0066*/ 	.short	0x0068
        /*0068*/ 	.byte	0x00, 0xf0, 0x11, 0x00


	//----- nvinfo : EIATTR_KPARAM_INFO
	.align		4
.L_23497:
        /*006c*/ 	.byte	0x04, 0x17
        /*006e*/ 	.short	(.L_23499 - .L_23498)
.L_23498:
        /*0070*/ 	.word	0x00000000
        /*0074*/ 	.short	0x000e
        /*0076*/ 	.short	0x0060
        /*0078*/ 	.byte	0x00, 0xf0, 0x21, 0x00


	//----- nvinfo : EIATTR_KPARAM_INFO
	.align		4
.L_23499:
        /*007c*/ 	.byte	0x04, 0x17
        /*007e*/ 	.short	(.L_23501 - .L_23500)
.L_23500:
        /*0080*/ 	.word	0x00000000
        /*0084*/ 	.short	0x000d
        /*0086*/ 	.short	0x0058
        /*0088*/ 	.byte	0x00, 0xf0, 0x21, 0x00


	//----- nvinfo : EIATTR_KPARAM_INFO
	.align		4
.L_23501:
        /*008c*/ 	.byte	0x04, 0x17
        /*008e*/ 	.short	(.L_23503 - .L_23502)
.L_23502:
        /*0090*/ 	.word	0x00000000
        /*0094*/ 	.short	0x000c
        /*0096*/ 	.short	0x0050
        /*0098*/ 	.byte	0x00, 0xf0, 0x11, 0x00


	//----- nvinfo : EIATTR_KPARAM_INFO
	.align		4
.L_23503:
        /*009c*/ 	.byte	0x04, 0x17
        /*009e*/ 	.short	(.L_23505 - .L_23504)
.L_23504:
        /*00a0*/ 	.word	0x00000000
        /*00a4*/ 	.short	0x000b
        /*00a6*/ 	.short	0x004c
        /*00a8*/ 	.byte	0x00, 0xf0, 0x11, 0x00


	//----- nvinfo : EIATTR_KPARAM_INFO
	.align		4
.L_23505:
        /*00ac*/ 	.byte	0x04, 0x17
        /*00ae*/ 	.short	(.L_23507 - .L_23506)
.L_23506:
        /*00b0*/ 	.word	0x00000000
        /*00b4*/ 	.short	0x000a
        /*00b6*/ 	.short	0x0048
        /*00b8*/ 	.byte	0x00, 0xf0, 0x11, 0x00


	//----- nvinfo : EIATTR_KPARAM_INFO
	.align		4
.L_23507:
        /*00bc*/ 	.byte	0x04, 0x17
        /*00be*/ 	.short	(.L_23509 - .L_23508)
.L_23508:
        /*00c0*/ 	.word	0x00000000
        /*00c4*/ 	.short	0x0009
        /*00c6*/ 	.short	0x0040
        /*00c8*/ 	.byte	0x00, 0xf0, 0x21, 0x00


	//----- nvinfo : EIATTR_KPARAM_INFO
	.align		4
.L_23509:
        /*00cc*/ 	.byte	0x04, 0x17
        /*00ce*/ 	.short	(.L_23511 - .L_23510)
.L_23510:
        /*00d0*/ 	.word	0x00000000
        /*00d4*/ 	.short	0x0008
        /*00d6*/ 	.short	0x0038
        /*00d8*/ 	.byte	0x00, 0xf0, 0x11, 0x00


	//----- nvinfo : EIATTR_KPARAM_INFO
	.align		4
.L_23511:
        /*00dc*/ 	.byte	0x04, 0x17
        /*00de*/ 	.short	(.L_23513 - .L_23512)
.L_23512:
        /*00e0*/ 	.word	0x00000000
        /*00e4*/ 	.short	0x0007
        /*00e6*/ 	.short	0x0030
        /*00e8*/ 	.byte	0x00, 0xf0, 0x21, 0x00


	//----- nvinfo : EIATTR_KPARAM_INFO
	.align		4
.L_23513:
        /*00ec*/ 	.byte	0x04, 0x17
        /*00ee*/ 	.short	(.L_23515 - .L_23514)
.L_23514:
        /*00f0*/ 	.word	0x00000000
        /*00f4*/ 	.short	0x0006
        /*00f6*/ 	.short	0x0028
        /*00f8*/ 	.byte	0x00, 0xf0, 0x21, 0x00


	//----- nvinfo : EIATTR_KPARAM_INFO
	.align		4
.L_23515:
        /*00fc*/ 	.byte	0x04, 0x17
        /*00fe*/ 	.short	(.L_23517 - .L_23516)
.L_23516:
        /*0100*/ 	.word	0x00000000
        /*0104*/ 	.short	0x0005
        /*0106*/ 	.short	0x0024
        /*0108*/ 	.byte	0x00, 0xf0, 0x11, 0x00


	//----- nvinfo : EIATTR_KPARAM_INFO
	.align		4
.L_23517:
        /*010c*/ 	.byte	0x04, 0x17
        /*010e*/ 	.short	(.L_23519 - .L_23518)
.L_23518:
        /*0110*/ 	.word	0x00000000
        /*0114*/ 	.short	0x0004
        /*0116*/ 	.short	0x0020
        /*0118*/ 	.byte	0x00, 0xf0, 0x11, 0x00


	//----- nvinfo : EIATTR_KPARAM_INFO
	.align		4
.L_23519:
        /*011c*/ 	.byte	0x04, 0x17
        /*011e*/ 	.short	(.L_23521 - .L_23520)
.L_23520:
        /*0120*/ 	.word	0x00000000
        /*0124*/ 	.short	0x0003
        /*0126*/ 	.short	0x0018
        /*0128*/ 	.byte	0x00, 0xf0, 0x21, 0x00


	//----- nvinfo : EIATTR_KPARAM_INFO
	.align		4
.L_23521:
        /*012c*/ 	.byte	0x04, 0x17
        /*012e*/ 	.short	(.L_23523 - .L_23522)
.L_23522:
        /*0130*/ 	.word	0x00000000
        /*0134*/ 	.short	0x0002
        /*0136*/ 	.short	0x0010
        /*0138*/ 	.byte	0x00, 0xf0, 0x21, 0x00


	//----- nvinfo : EIATTR_KPARAM_INFO
	.align		4
.L_23523:
        /*013c*/ 	.byte	0x04, 0x17
        /*013e*/ 	.short	(.L_23525 - .L_23524)
.L_23524:
        /*0140*/ 	.word	0x00000000
        /*0144*/ 	.short	0x0001
        /*0146*/ 	.short	0x0008
        /*0148*/ 	.byte	0x00, 0xf0, 0x21, 0x00


	//----- nvinfo : EIATTR_KPARAM_INFO
	.align		4
.L_23525:
        /*014c*/ 	.byte	0x04, 0x17
        /*014e*/ 	.short	(.L_23527 - .L_23526)
.L_23526:
        /*0150*/ 	.word	0x00000000
        /*0154*/ 	.short	0x0000
        /*0156*/ 	.short	0x0000
        /*0158*/ 	.byte	0x00, 0xf0, 0x21, 0x00


	//----- nvinfo : EIATTR_MAXREG_COUNT
	.align		4
.L_23527:
        /*015c*/ 	.byte	0x03, 0x1b
        /*015e*/ 	.short	0x00ff


	//----- nvinfo : EIATTR_NUM_BARRIERS
	.align		4
        /*0160*/ 	.byte	0x02, 0x4c
        /*0162*/ 	.byte	0x01
	.zero		1


	//----- nvinfo : EIATTR_MERCURY_ISA_VERSION
	.align		4
        /*0164*/ 	.byte	0x03, 0x5f
        /*0166*/ 	.short	0x0000


	//----- nvinfo : EIATTR_COOP_GROUP_MASK_REGIDS
	.align		4
        /*0168*/ 	.byte	0x04, 0x29
        /*016a*/ 	.short	(.L_23529 - .L_23528)


	//   ....[0]....
.L_23528:
        /*016c*/ 	.word	0xffffffff


	//   ....[1]....
        /*0170*/ 	.word	0xffffffff


	//   ....[2]....
        /*0174*/ 	.word	0xffffffff


	//   ....[3]....
        /*0178*/ 	.word	0xffffffff


	//   ....[4]....
        /*017c*/ 	.word	0xffffffff


	//   ....[5]....
        /*0180*/ 	.word	0xffffffff


	//   ....[6]....
        /*0184*/ 	.word	0xffffffff


	//   ....[7]....
        /*0188*/ 	.word	0xffffffff


	//   ....[8]....
        /*018c*/ 	.word	0xffffffff


	//   ....[9]....
        /*0190*/ 	.word	0xffffffff


	//   ....[10]....
        /*0194*/ 	.word	0xffffffff


	//   ....[11]....
        /*0198*/ 	.word	0xffffffff


	//   ....[12]....
        /*019c*/ 	.word	0xffffffff


	//   ....[13]....
        /*01a0*/ 	.word	0xffffffff


	//   ....[14]....
        /*01a4*/ 	.word	0xffffffff


	//   ....[15]....
        /*01a8*/ 	.word	0xffffffff


	//   ....[16]....
        /*01ac*/ 	.word	0xffffffff


	//   ....[17]....
        /*01b0*/ 	.word	0xffffffff


	//   ....[18]....
        /*01b4*/ 	.word	0xffffffff


	//   ....[19]....
        /*01b8*/ 	.word	0xffffffff


	//   ....[20]....
        /*01bc*/ 	.word	0xffffffff


	//   ....[21]....
        /*01c0*/ 	.word	0xffffffff


	//   ....[22]....
        /*01c4*/ 	.word	0xffffffff


	//   ....[23]....
        /*01c8*/ 	.word	0xffffffff


	//   ....[24]....
        /*01cc*/ 	.word	0xffffffff


	//   ....[25]....
        /*01d0*/ 	.word	0xffffffff


	//   ....[26]....
        /*01d4*/ 	.word	0xffffffff


	//   ....[27]....
        /*01d8*/ 	.word	0xffffffff


	//   ....[28]....
        /*01dc*/ 	.word	0xffffffff


	//   ....[29]....
        /*01e0*/ 	.word	0xffffffff


	//   ....[30]....
        /*01e4*/ 	.word	0xffffffff


	//----- nvinfo : EIATTR_COOP_GROUP_INSTR_OFFSETS
	.align		4
.L_23529:
        /*01e8*/ 	.byte	0x04, 0x28
        /*01ea*/ 	.short	(.L_23531 - .L_23530)


	//   ....[0]....
.L_23530:
        /*01ec*/ 	.word	0x00002ed0


	//   ....[1]....
        /*01f0*/ 	.word	0x00004780


	//   ....[2]....
        /*01f4*/ 	.word	0x00004940


	//   ....[3]....
        /*01f8*/ 	.word	0x00004970


	//   ....[4]....
        /*01fc*/ 	.word	0x00004990


	//   ....[5]....
        /*0200*/ 	.word	0x000049b0


	//   ....[6]....
        /*0204*/ 	.word	0x00004a70


	//   ....[7]....
        /*0208*/ 	.word	0x00004a90


	//   ....[8]....
        /*020c*/ 	.word	0x00004ae0


	//   ....[9]....
        /*0210*/ 	.word	0x000058c0


	//   ....[10]....
        /*0214*/ 	.word	0x00005920


	//   ....[11]....
        /*0218*/ 	.word	0x00005950


	//   ....[12]....
        /*021c*/ 	.word	0x00005970


	//   ....[13]....
        /*0220*/ 	.word	0x00005990


	//   ....[14]....
        /*0224*/ 	.word	0x000059e0


	//   ....[15]....
        /*0228*/ 	.word	0x00005a00


	//   ....[16]....
        /*022c*/ 	.word	0x00005a20


	//   ....[17]....
        /*0230*/ 	.word	0x00008890


	//   ....[18]....
        /*0234*/ 	.word	0x000088d0


	//   ....[19]....
        /*0238*/ 	.word	0x00008900


	//   ....[20]....
        /*023c*/ 	.word	0x00008930


	//   ....[21]....
        /*0240*/ 	.word	0x00008950


	//   ....[22]....
        /*0244*/ 	.word	0x00008960


	//   ....[23]....
        /*0248*/ 	.word	0x00008970


	//   ....[24]....
        /*024c*/ 	.word	0x000089a0


	//   ....[25]....
        /*0250*/ 	.word	0x00009300


	//   ....[26]....
        /*0254*/ 	.word	0x00009380


	//   ....[27]....
        /*0258*/ 	.word	0x00009400


	//   ....[28]....
        /*025c*/ 	.word	0x00009480


	//   ....[29]....
        /*0260*/ 	.word	0x000094f0


	//   ....[30]....
        /*0264*/ 	.word	0x00009560


	//----- nvinfo : EIATTR_EXIT_INSTR_OFFSETS
	.align		4
.L_23531:
        /*0268*/ 	.byte	0x04, 0x1c
        /*026a*/ 	.short	(.L_23533 - .L_23532)


	//   ....[0]....
.L_23532:
        /*026c*/ 	.word	0x00008e10


	//   ....[1]....
        /*0270*/ 	.word	0x00008f20


	//   ....[2]....
        /*0274*/ 	.word	0x000092a0


	//----- nvinfo : EIATTR_CTAIDZ_USED
	.align		4
.L_23533:
        /*0278*/ 	.byte	0x01, 0x04
	.zero		2


	//----- nvinfo : EIATTR_CRS_STACK_SIZE
	.align		4
        /*027c*/ 	.byte	0x04, 0x1e
        /*027e*/ 	.short	(.L_23535 - .L_23534)
.L_23534:
        /*0280*/ 	.word	0x00000000
.L_23535:


//--------------------- .nv.info._ZN4vllm25paged_attention_v1_kernelI13__nv_bfloat16S1_Li120ELi16ELi128ELNS_18Fp8KVCacheDataTypeE0ELb1EEEvPT_PKS3_PKT0_S9_ifPKiSB_iPKfiiiSD_SD_iiiii --------------------------
	.section	.nv.info._ZN4vllm25paged_attention_v1_kernelI13__nv_bfloat16S1_Li120ELi16ELi128ELNS_18Fp8KVCacheDataTypeE0ELb1EEEvPT_PKS3_PKT0_S9_ifPKiSB_iPKfiiiSD_SD_iiiii,"",@"SHT_CUDA_INFO"
	.sectionflags	@""
	.align	4


	//----- nvinfo : EIATTR_CUDA_API_VERSION
	.align		4
        /*0000*/ 	.byte	0x04, 0x37
        /*0002*/ 	.short	(.L_23537 - .L_23536)
.L_23536:
        /*0004*/ 	.word	0x00000082


	//----- nvinfo : EIATTR_SW2861232_WAR
	.align		4
.L_23537:
        /*0008*/ 	.byte	0x01, 0x35
	.zero		2


	//----- nvinfo : EIATTR_PARAM_CBANK
	.align		4
        /*000c*/ 	.byte	0x04, 0x0a
        /*000e*/ 	.short	(.L_23539 - .L_23538)
	.align		4
.L_23538:
        /*0010*/ 	.word	index@(.nv.constant0._ZN4vllm25paged_attention_v1_kernelI13__nv_bfloat16S1_Li120ELi16ELi128ELNS_18Fp8KVCacheDataTypeE0ELb1EEEvPT_PKS3_PKT0_S9_ifPKiSB_iPKfiiiSD_SD_iiiii)
        /*0014*/ 	.short	0x0160
        /*0016*/ 	.short	0x007c


	//----- nvinfo : EIATTR_CBANK_PARAM_SIZE
	.align		4
.L_23539:
        /*0018*/ 	.byte	0x03, 0x19
        /*001a*/ 	.short	0x007c


	//----- nvinfo : EIATTR_KPARAM_INFO
	.align		4
        /*001c*/ 	.byte	0x04, 0x17
        /*001e*/ 	.short	(.L_23541 - .L_23540)
.L_23540:
        /*0020*/ 	.word	0x00000000
        /*0024*/ 	.short	0x0013
        /*0026*/ 	.short	0x0078
        /*0028*/ 	.byte	0x00, 0xf0, 0x11, 0x00


	//----- nvinfo : EIATTR_KPARAM_INFO
	.align		4
.L_23541:
        /*002c*/ 	.byte	0x04, 0x17
        /*002e*/ 	.short	(.L_23543 - .L_23542)
.L_23542:
        /*0030*/ 	.word	0x00000000
        /*0034*/ 	.short	0x0012
        /*0036*/ 	.short	0x0074
        /*0038*/ 	.byte	0x00, 0xf0, 0x11, 0x00


	//----- nvinfo : EIATTR_KPARAM_INFO
	.align		4
.L_23543:
        /*003c*/ 	.byte	0x04, 0x17
        /*003e*/ 	.short	(.L_23545 - .L_23544)
.L_23544:
        /*0040*/ 	.word	0x00000000
        /*0044*/ 	.short	0x0011
        /*0046*/ 	.short	0x0070
        /*0048*/ 	.byte	0x00, 0xf0, 0x11, 0x00


	//----- nvinfo : EIATTR_KPARAM_INFO
	.align		4
.L_23545:
        /*004c*/ 	.byte	0x04, 0x17
        /*004e*/ 	.short	(.L_23547 - .L_23546)
.L_23546:
        /*0050*/ 	.word	0x00000000
        /*0054*/ 	.short	0x0010
        /*0056*/ 	.short	0x006c
        /*0058*/ 	.byte	0x00, 0xf0, 0x11, 0x00


	//----- nvinfo : EIATTR_KPARAM_INFO
	.align		4
.L_23547:
        /*005c*/ 	.byte	0x04, 0x17
        /*005e*/ 	.short	(.L_23549 - .L_23548)
.L_23548:
        /*0060*/ 	.word	0x00000000
        /*0064*/ 	.short	0x000f
        /*0066*/ 	.short	0x0068
        /*0068*/ 	.byte	0x00, 0xf0, 0x11, 0x00


	//----- nvinfo : EIATTR_KPARAM_INFO
	.align		4
.L_23549:
        /*006c*/ 	.byte	0x04, 0x17
        /*006e*/ 	.short	(.L_23551 - .L_23550)
.L_23550:
        /*0070*/ 	.word	0x00000000
        /*0074*/ 	.short	0x000e
        /*0076*/ 	.short	0x0060
        /*0078*/ 	.byte	0x00, 0xf0, 0x21, 0x00


	//----- nvinfo : EIATTR_KPARAM_INFO
	.align		4
.L_23551:
        /*007c*/ 	.byte	0x04, 0x17
        /*007e*/ 	.short	(.L_23553 - .L_23552)
.L_23552:
        /*0080*/ 	.word	0x00000000
        /*0084*/ 	.short	0x000d
        /*0086*/ 	.short	0x0058
        /*0088*/ 	.byte	0x00, 0xf0, 0x21, 0x00


	//----- nvinfo : EIATTR_KPARAM_INFO
	.align		4
.L_23553:
        /*008c*/ 	.byte	0x04, 0x17
        /*008e*/ 	.short	(.L_23555 - .L_23554)
.L_23554:
        /*0090*/ 	.word	0x00000000
        /*0094*/ 	.short	0x000c
        /*0096*/ 	.short	0x0050
        /*0098*/ 	.byte	0x00, 0xf0, 0x11, 0x00


	//----- nvinfo : EIATTR_KPARAM_INFO
	.align		4
.L_23555:
        /*009c*/ 	.byte	0x04, 0x17
        /*009e*/ 	.short	(.L_23557 - .L_23556)
.L_23556:
        /*00a0*/ 	.word	0x00000000
        /*00a4*/ 	.short	0x000b
        /*00a6*/ 	.short	0x004c
        /*00a8*/ 	.byte	0x00, 0xf0, 0x11, 0x00


	//----- nvinfo : EIATTR_KPARAM_INFO
	.align		4
.L_23557:
        /*00ac*/ 	.byte	0x04, 0x17
        /*00ae*/ 	.short	(.L_23559 - .L_23558)
.L_23558:
        /*00b0*/ 	.word	0x00000000
        /*00b4*/ 	.short	0x000a
        /*00b6*/ 	.short	0x0048
        /*00b8*/ 	.byte	0x00, 0xf0, 0x11, 0x00


	//----- nvinfo : EIATTR_KPARAM_INFO
	.align		4
.L_23559:
        /*00bc*/ 	.byte	0x04, 0x17
        /*00be*/ 	.short	(.L_23561 - .L_23560)
.L_23560:
        /*00c0*/ 	.word	0x00000000
        /*00c4*/ 	.short	0x0009
        /*00c6*/ 	.short	0x0040
        /*00c8*/ 	.byte	0x00, 0xf0, 0x21, 0x00


	//----- nvinfo : EIATTR_KPARAM_INFO
	.align		4
.L_23561:
        /*00cc*/ 	.byte	0x04, 0x17
        /*00ce*/ 	.short	(.L_23563 - .L_23562)
.L_23562:
        /*00d0*/ 	.word	0x00000000
        /*00d4*/ 	.short	0x0008
        /*00d6*/ 	.short	0x0038
        /*00d8*/ 	.byte	0x00, 0xf0, 0x11, 0x00


	//----- nvinfo : EIATTR_KPARAM_INFO
	.align		4
.L_23563:
        /*00dc*/ 	.byte	0x04, 0x17
        /*00de*/ 	.short	(.L_23565 - .L_23564)
.L_23564:
        /*00e0*/ 	.word	0x00000000
        /*00e4*/ 	.short	0x0007
        /*00e6*/ 	.short	0x0030
        /*00e8*/ 	.byte	0x00, 0xf0, 0x21, 0x00


	//----- nvinfo : EIATTR_KPARAM_INFO
	.align		4
.L_23565:
        /*00ec*/ 	.byte	0x04, 0x17
        /*00ee*/ 	.short	(.L_23567 - .L_23566)
.L_23566:
        /*00f0*/ 	.word	0x00000000
        /*00f4*/ 	.short	0x0006
        /*00f6*/ 	.short	0x0028
        /*00f8*/ 	.byte	0x00, 0xf0, 0x21, 0x00


	//----- nvinfo : EIATTR_KPARAM_INFO
	.align		4
.L_23567:
        /*00fc*/ 	.byte	0x04, 0x17
        /*00fe*/ 	.short	(.L_23569 - .L_23568)
.L_23568:
        /*0100*/ 	.word	0x00000000
        /*0104*/ 	.short	0x0005
        /*0106*/ 	.short	0x0024
        /*0108*/ 	.byte	0x00, 0xf0, 0x11, 0x00


	//----- nvinfo : EIATTR_KPARAM_INFO
	.align		4
.L_23569:
        /*010c*/ 	.byte	0x04, 0x17
        /*010e*/ 	.short	(.L_23571 - .L_23570)
.L_23570:
        /*0110*/ 	.word	0x00000000
        /*0114*/ 	.short	0x0004
        /*0116*/ 	.short	0x0020
        /*0118*/ 	.byte	0x00, 0xf0, 0x11, 0x00


	//----- nvinfo : EIATTR_KPARAM_INFO
	.align		4
.L_23571:
        /*011c*/ 	.byte	0x04, 0x17
        /*011e*/ 	.short	(.L_23573 - .L_23572)
.L_23572:
        /*0120*/ 	.word	0x00000000
        /*0124*/ 	.short	0x0003
        /*0126*/ 	.short	0x0018
        /*0128*/ 	.byte	0x00, 0xf0, 0x21, 0x00


	//----- nvinfo : EIATTR_KPARAM_INFO
	.align		4
.L_23573:
        /*012c*/ 	.byte	0x04, 0x17
        /*012e*/ 	.short	(.L_23575 - .L_23574)
.L_23574:
        /*0130*/ 	.word	0x00000000
        /*0134*/ 	.short	0x0002
        /*0136*/ 	.short	0x0010
        /*0138*/ 	.byte	0x00, 0xf0, 0x21, 0x00


	//----- nvinfo : EIATTR_KPARAM_INFO
	.align		4
.L_23575:
        /*013c*/ 	.byte	0x04, 0x17
        /*013e*/ 	.short	(.L_23577 - .L_23576)
.L_23576:
        /*0140*/ 	.word	0x00000000
        /*0144*/ 	.short	0x0001
        /*0146*/ 	.short	0x0008
        /*0148*/ 	.byte	0x00, 0xf0, 0x21, 0x00


	//----- nvinfo : EIATTR_KPARAM_INFO
	.align		4
.L_23577:
        /*014c*/ 	.byte	0x04, 0x17
        /*014e*/ 	.short	(.L_23579 - .L_23578)
.L_23578:
        /*0150*/ 	.word	0x00000000
        /*0154*/ 	.short	0x0000
        /*0156*/ 	.short	0x0000
        /*0158*/ 	.byte	0x00, 0xf0, 0x21, 0x00


	//----- nvinfo : EIATTR_MAXREG_COUNT
	.align		4
.L_23579:
        /*015c*/ 	.byte	0x03, 0x1b
        /*015e*/ 	.short	0x00ff


	//----- nvinfo : EIATTR_NUM_BARRIERS
	.align		4
        /*0160*/ 	.byte	0x02, 0x4c
        /*0162*/ 	.byte	0x01
	.zero		1


	//----- nvinfo : EIATTR_MERCURY_ISA_VERSION
	.align		4
        /*0164*/ 	.byte	0x03, 0x5f
        /*0166*/ 	.short	0x0000


	//----- nvinfo : EIATTR_COOP_GROUP_MASK_REGIDS
	.align		4
        /*0168*/ 	.byte	0x04, 0x29
        /*016a*/ 	.short	(.L_23581 - .L_23580)


	//   ....[0]....
.L_23580:
        /*016c*/ 	.word	0xffffffff


	//   ....[1]....
        /*0170*/ 	.word	0xffffffff


	//   ....[2]....
        /*0174*/ 	.word	0xffffffff


	//   ....[3]....
        /*0178*/ 	.word	0xffffffff


	//   ....[4]....
        /*017c*/ 	.word	0xffffffff


	//   ....[5]....
        /*0180*/ 	.word	0xffffffff


	//   ....[6]....
        /*0184*/ 	.word	0xffffffff


	//   ....[7]....
        /*0188*/ 	.word	0xffffffff


	//   ....[8]....
        /*018c*/ 	.word	0xffffffff


	//   ....[9]....
        /*0190*/ 	.word	0xffffffff


	//   ....[10]....
        /*0194*/ 	.word	0xffffffff


	//   ....[11]....
        /*0198*/ 	.word	0xffffffff


	//   ....[12]....
        /*019c*/ 	.word	0xffffffff


	//   ....[13]....
        /*01a0*/ 	.word	0xffffffff


	//   ....[14]....
        /*01a4*/ 	.word	0xffffffff


	//   ....[15]....
        /*01a8*/ 	.word	0xffffffff


	//   ....[16]....
        /*01ac*/ 	.word	0xffffffff


	//   ....[17]....
        /*01b0*/ 	.word	0xffffffff


	//   ....[18]....
        /*01b4*/ 	.word	0xffffffff


	//   ....[19]....
        /*01b8*/ 	.word	0xffffffff


	//   ....[20]....
        /*01bc*/ 	.word	0xffffffff


	//   ....[21]....
        /*01c0*/ 	.word	0xffffffff


	//   ....[22]....
        /*01c4*/ 	.word	0xffffffff


	//   ....[23]....
        /*01c8*/ 	.word	0xffffffff


	//   ....[24]....
        /*01cc*/ 	.word	0xffffffff


	//   ....[25]....
        /*01d0*/ 	.word	0xffffffff


	//   ....[26]....
        /*01d4*/ 	.word	0xffffffff


	//   ....[27]....
        /*01d8*/ 	.word	0xffffffff


	//   ....[28]....
        /*01dc*/ 	.word	0xffffffff


	//   ....[29]....
        /*01e0*/ 	.word	0xffffffff


	//   ....[30]....
        /*01e4*/ 	.word	0xffffffff


	//----- nvinfo : EIATTR_COOP_GROUP_INSTR_OFFSETS
	.align		4
.L_23581:
        /*01e8*/ 	.byte	0x04, 0x28
        /*01ea*/ 	.short	(.L_23583 - .L_23582)


	//   ....[0]....
.L_23582:
        /*01ec*/ 	.word	0x00002d20


	//   ....[1]....
        /*01f0*/ 	.word	0x000044e0


	//   ....[2]....
        /*01f4*/ 	.word	0x00004650


	//   ....[3]....
        /*01f8*/ 	.word	0x00004680


	//   ....[4]....
        /*01fc*/ 	.word	0x000046a0


	//   ....[5]....
        /*0200*/ 	.word	0x000046c0


	//   ....[6]....
        /*0204*/ 	.word	0x00004780


	//   ....[7]....
        /*0208*/ 	.word	0x000047a0


	//   ....[8]....
        /*020c*/ 	.word	0x000047f0


	//   ....[9]....
        /*0210*/ 	.word	0x000055d0


	//   ....[10]....
        /*0214*/ 	.word	0x00005630


	//   ....[11]....
        /*0218*/ 	.word	0x00005660


	//   ....[12]....
        /*021c*/ 	.word	0x00005680


	//   ....[13]....
        /*0220*/ 	.word	0x000056a0


	//   ....[14]....
        /*0224*/ 	.word	0x000056f0


	//   ....[15]....
        /*0228*/ 	.word	0x00005710


	//   ....[16]....
        /*022c*/ 	.word	0x00005730


	//   ....[17]....
        /*0230*/ 	.word	0x000085b0


	//   ....[18]....
        /*0234*/ 	.word	0x000085f0


	//   ....[19]....
        /*0238*/ 	.word	0x00008610


	//   ....[20]....
        /*023c*/ 	.word	0x00008630


	//   ....[21]....
        /*0240*/ 	.word	0x00008640


	//   ....[22]....
        /*0244*/ 	.word	0x00008650


	//   ....[23]....
        /*0248*/ 	.word	0x00008660


	//   ....[24]....
        /*024c*/ 	.word	0x00008690


	//   ....[25]....
        /*0250*/ 	.word	0x000091e0


	//   ....[26]....
        /*0254*/ 	.word	0x00009260


	//   ....[27]....
        /*0258*/ 	.word	0x000092e0


	//   ....[28]....
        /*025c*/ 	.word	0x00009360


	//   ....[29]....
        /*0260*/ 	.word	0x000093d0


	//   ....[30]....
        /*0264*/ 	.word	0x00009440


	//----- nvinfo : EIATTR_EXIT_INSTR_OFFSETS
	.align		4
.L_23583:
        /*0268*/ 	.byte	0x04, 0x1c
        /*026a*/ 	.short	(.L_23585 - .L_23584)


	//   ....[0]....
.L_23584:
        /*026c*/ 	.word	0x00008ca0


	//   ....[1]....
        /*0270*/ 	.word	0x00009100


	//   ....[2]....
        /*0274*/ 	.word	0x00009180


	//----- nvinfo : EIATTR_CTAIDZ_USED
	.align		4
.L_23585:
        /*0278*/ 	.byte	0x01, 0x04
	.zero		2


	//----- nvinfo : EIATTR_CRS_STACK_SIZE
	.align		4
        /*027c*/ 	.byte	0x04, 0x1e
        /*027e*/ 	.short	(.L_23587 - .L_23586)
.L_23586:
        /*0280*/ 	.word	0x00000000
.L_23587:


//--------------------- .nv.info._ZN4vllm25paged_attention_v1_kernelI13__nv_bfloat16S1_Li112ELi16ELi128ELNS_18Fp8KVCacheDataTypeE0ELb1EEEvPT_PKS3_PKT0_S9_ifPKiSB_iPKfiiiSD_SD_iiiii --------------------------
	.section	.nv.info._ZN4vllm25paged_attention_v1_kernelI13__nv_bfloat16S1_Li112ELi16ELi128ELNS_18Fp8KVCacheDataTypeE0ELb1EEEvPT_PKS3_PKT0_S9_ifPKiSB_iPKfiiiSD_SD_iiiii,"",@"SHT_CUDA_INFO"
	.sectionflags	@""
	.align	4


	//----- nvinfo : EIATTR_CUDA_API_VERSION
	.align		4
        /*0000*/ 	.byte	0x04, 0x37
        /*0002*/ 	.short	(.L_23589 - .L_23588)
.L_23588:
        /*0004*/ 	.word	0x00000082


	//----- nvinfo : EIATTR_SW2861232_WAR
	.align		4
.L_23589:
        /*0008*/ 	.byte	0x01, 0x35
	.zero		2


	//----- nvinfo : EIATTR_PARAM_CBANK
	.align		4
        /*000c*/ 	.byte	0x04, 0x0a
        /*000e*/ 	.short	(.L_23591 - .L_23590)
	.align		4
.L_23590:
        /*0010*/ 	.word	index@(.nv.constant0._ZN4vllm25paged_attention_v1_kernelI13__nv_bfloat16S1_Li112ELi16ELi128ELNS_18Fp8KVCacheDataTypeE0ELb1EEEvPT_PKS3_PKT0_S9_ifPKiSB_iPKfiiiSD_SD_iiiii)
        /*0014*/ 	.short	0x0160
        /*0016*/ 	.short	0x007c


	//----- nvinfo : EIATTR_CBANK_PARAM_SIZE
	.align		4
.L_23591:
        /*0018*/ 	.byte	0x03, 0x19
        /*001a*/ 	.short	0x007c


	//----- nvinfo : EIATTR_KPARAM_INFO
	.align		4
        /*001c*/ 	.byte	0x04, 0x17
        /*001e*/ 	.short	(.L_23593 - .L_23592)
.L_23592:
        /*0020*/ 	.word	0x00000000
        /*0024*/ 	.short	0x0013
        /*0026*/ 	.short	0x0078
        /*0028*/ 	.byte	0x00, 0xf0, 0x11, 0x00


	//----- nvinfo : EIATTR_KPARAM_INFO
	.align		4
.L_23593:
        /*002c*/ 	.byte	0x04, 0x17
        /*002e*/ 	.short	(.L_23595 - .L_23594)
.L_23594:
        /*0030*/ 	.word	0x00000000
        /*0034*/ 	.short	0x0012
        /*0036*/ 	.short	0x0074
        /*0038*/ 	.byte	0x00, 0xf0, 0x11, 0x00


	//----- nvinfo : EIATTR_KPARAM_INFO
	.align		4
.L_23595:
        /*003c*/ 	.byte	0x04, 0x17
        /*003e*/ 	.short	(.L_23597 - .L_23596)
.L_23596:
        /*0040*/ 	.word	0x00000000
        /*0044*/ 	.short	0x0011
        /*0046*/ 	.short	0x0070
        /*0048*/ 	.byte	0x00, 0xf0, 0x11, 0x00


	//----- nvinfo : EIATTR_KPARAM_INFO
	.align		4
.L_23597:
        /*004c*/ 	.byte	0x04, 0x17
        /*004e*/ 	.short	(.L_23599 - .L_23598)
.L_23598:
        /*0050*/ 	.word	0x00000000
        /*0054*/ 	.short	0x0010
        /*0056*/ 	.short	0x006c
        /*0058*/ 	.byte	0x00, 0xf0, 0x11, 0x00


	//----- nvinfo : EIATTR_KPARAM_INFO
	.align		4
.L_23599:
        /*005c*/ 	.byte	0x04, 0x17
        /*005e*/ 	.short	(.L_23601 - .L_23600)
.L_23600:
        /*0060*/ 	.word	0x00000000
        /*0064*/ 	.short	0x000f
        /*0066*/ 	.short	0x0068
        /*0068*/ 	.byte	0x00, 0xf0, 0x11, 0x00


	//----- nvinfo : EIATTR_KPARAM_INFO
	.align		4
.L_23601:
        /*006c*/ 	.byte	0x04, 0x17
        /*006e*/ 	.short	(.L_23603 - .L_23602)
.L_23602:
        /*0070*/ 	.word	0x00000000
        /*0074*/ 	.short	0x000e
        /*0076*/ 	.short	0x0060
        /*0078*/ 	.byte	0x00, 0xf0, 0x21, 0x00


	//----- nvinfo : EIATTR_KPARAM_INFO
	.align		4
.L_23603:
        /*007c*/ 	.byte	0x04, 0x17
        /*007e*/ 	.short	(.L_23605 - .L_23604)
.L_23604:
        /*0080*/ 	.word	0x00000000
        /*0084*/ 	.short	0x000d
        /*0086*/ 	.short	0x0058
        /*0088*/ 	.byte	0x00, 0xf0, 0x21, 0x00


	//----- nvinfo : EIATTR_KPARAM_INFO
	.align		4
.L_23605:
        /*008c*/ 	.byte	0x04, 0x17
        /*008e*/ 	.short	(.L_23607 - .L_23606)
.L_23606:
        /*0090*/ 	.word	0x00000000
        /*0094*/ 	.short	0x000c
        /*0096*/ 	.short	0x0050
        /*0098*/ 	.byte	0x00, 0xf0, 0x11, 0x00


	//----- nvinfo : EIATTR_KPARAM_INFO
	.align		4
.L_23607:
        /*009c*/ 	.byte	0x04, 0x17
        /*009e*/ 	.short	(.L_23609 - .L_23608)
.L_23608:
        /*00a0*/ 	.word	0x00000000
        /*00a4*/ 	.short	0x000b
        /*00a6*/ 	.short	0x004c
        /*00a8*/ 	.byte	0x00, 0xf0, 0x11, 0x00


	//----- nvinfo : EIATTR_KPARAM_INFO
	.align		4
.L_23609:
        /*00ac*/ 	.byte	0x04, 0x17
        /*00ae*/ 	.short	(.L_23611 - .L_23610)
.L_23610:
        /*00b0*/ 	.word	0x00000000
        /*00b4*/ 	.short	0x000a
        /*00b6*/ 	.short	0x0048
        /*00b8*/ 	.byte	0x00, 0xf0, 0x11, 0x00


	//----- nvinfo : EIATTR_KPARAM_INFO
	.align		4
.L_23611:
        /*00bc*/ 	.byte	0x04, 0x17
        /*00be*/ 	.short	(.L_23613 - .L_23612)
.L_23612:
        /*00c0*/ 	.word	0x00000000
        /*00c4*/ 	.short	0x0009
        /*00c6*/ 	.short	0x0040
        /*00c8*/ 	.byte	0x00, 0xf0, 0x21, 0x00


	//----- nvinfo : EIATTR_KPARAM_INFO
	.align		4
.L_23613:
        /*00cc*/ 	.byte	0x04, 0x17
        /*00ce*/ 	.short	(.L_23615 - .L_23614)
.L_23614:
        /*00d0*/ 	.word	0x00000000
        /*00d4*/ 	.short	0x0008
        /*00d6*/ 	.short	0x0038
        /*00d8*/ 	.byte	0x00, 0xf0, 0x11, 0x00


	//----- nvinfo : EIATTR_KPARAM_INFO
	.align		4
.L_23615:
        /*00dc*/ 	.byte	0x04, 0x17
        /*00de*/ 	.short	(.L_23617 - .L_23616)
.L_23616:
        /*00e0*/ 	.word	0x00000000
        /*00e4*/ 	.short	0x0007
        /*00e6*/ 	.short	0x0030
        /*00e8*/ 	.byte	0x00, 0xf0, 0x21, 0x00


	//----- nvinfo : EIATTR_KPARAM_INFO
	.align		4
.L_23617:
        /*00ec*/ 	.byte	0x04, 0x17
        /*00ee*/ 	.short	(.L_23619 - .L_23618)
.L_23618:
        /*00f0*/ 	.word	0x00000000
        /*00f4*/ 	.short	0x0006
        /*00f6*/ 	.short	0x0028
        /*00f8*/ 	.byte	0x00, 0xf0, 0x21, 0x00


	//----- nvinfo : EIATTR_KPARAM_INFO
	.align		4
.L_23619:
        /*00fc*/ 	.byte	0x04, 0x17
        /*00fe*/ 	.short	(.L_23621 - .L_23620)
.L_23620:
        /*0100*/ 	.word	0x00000000
        /*0104*/ 	.short	0x0005
        /*0106*/ 	.short	0x0024
        /*0108*/ 	.byte	0x00, 0xf0, 0x11, 0x00


	//----- nvinfo : EIATTR_KPARAM_INFO
	.align		4
.L_23621:
        /*010c*/ 	.byte	0x04, 0x17
        /*010e*/ 	.short	(.L_23623 - .L_23622)
.L_23622:
        /*0110*/ 	.word	0x00000000
        /*0114*/ 	.short	0x0004
        /*0116*/ 	.short	0x0020
        /*0118*/ 	.byte	0x00, 0xf0, 0x11, 0x00


	//----- nvinfo : EIATTR_KPARAM_INFO
	.align		4
.L_23623:
        /*011c*/ 	.byte	0x04, 0x17
        /*011e*/ 	.short	(.L_23625 - .L_23624)
.L_23624:
        /*0120*/ 	.word	0x00000000
        /*0124*/ 	.short	0x0003
        /*0126*/ 	.short	0x0018
        /*0128*/ 	.byte	0x00, 0xf0, 0x21, 0x00


	//----- nvinfo : EIATTR_KPARAM_INFO
	.align		4
.L_23625:
        /*012c*/ 	.byte	0x04, 0x17
        /*012e*/ 	.short	(.L_23627 - .L_23626)
.L_23626:
        /*0130*/ 	.word	0x00000000
        /*0134*/ 	.short	0x0002
        /*0136*/ 	.short	0x0010
        /*0138*/ 	.byte	0x00, 0xf0, 0x21, 0x00


	//----- nvinfo : EIATTR_KPARAM_INFO
	.align		4
.L_23627:
        /*013c*/ 	.byte	0x04, 0x17
        /*013e*/ 	.short	(.L_23629 - .L_23628)
.L_23628:
        /*0140*/ 	.word	0x00000000
        /*0144*/ 	.short	0x0001
        /*0146*/ 	.short	0x0008
        /*0148*/ 	.byte	0x00, 0xf0, 0x21, 0x00


	//----- nvinfo : EIATTR_KPARAM_INFO
	.align		4
.L_23629:
        /*014c*/ 	.byte	0x04, 0x17
        /*014e*/ 	.short	(.L_23631 - .L_23630)
.L_23630:
        /*0150*/ 	.word	0x00000000
        /*0154*/ 	.short	0x0000
        /*0156*/ 	.short	0x0000
        /*0158*/ 	.byte	0x00, 0xf0, 0x21, 0x00


	//----- nvinfo : EIATTR_MAXREG_COUNT
	.align		4
.L_23631:
        /*015c*/ 	.byte	0x03, 0x1b
        /*015e*/ 	.short	0x00ff


	//----- nvinfo : EIATTR_NUM_BARRIERS
	.align		4
        /*0160*/ 	.byte	0x02, 0x4c
        /*0162*/ 	.byte	0x01
	.zero		1


	//----- nvinfo : EIATTR_MERCURY_ISA_VERSION
	.align		4
        /*0164*/ 	.byte	0x03, 0x5f
        /*0166*/ 	.short	0x0000


	//----- nvinfo : EIATTR_COOP_GROUP_MASK_REGIDS
	.align		4
        /*0168*/ 	.byte	0x04, 0x29
        /*016a*/ 	.short	(.L_23633 - .L_23632)


	//   ....[0]....
.L_23632:
        /*016c*/ 	.word	0xffffffff


	//   ....[1]....
        /*0170*/ 	.word	0xffffffff


	//   ....[2]....
        /*0174*/ 	.word	0xffffffff


	//   ....[3]....
        /*0178*/ 	.word	0xffffffff


	//   ....[4]....
        /*017c*/ 	.word	0xffffffff


	//   ....[5]....
        /*0180*/ 	.word	0xffffffff


	//   ....[6]....
        /*0184*/ 	.word	0xffffffff


	//   ....[7]....
        /*0188*/ 	.word	0xffffffff


	//   ....[8]....
        /*018c*/ 	.word	0xffffffff


	//   ....[9]....
        /*0190*/ 	.word	0xffffffff


	//   ....[10]....
        /*0194*/ 	.word	0xffffffff


	//   ....[11]....
        /*0198*/ 	.word	0xffffffff


	//   ....[12]....
        /*019c*/ 	.word	0xffffffff


	//   ....[13]....
        /*01a0*/ 	.word	0xffffffff


	//   ....[14]....
        /*01a4*/ 	.word	0xffffffff


	//   ....[15]....
        /*01a8*/ 	.word	0xffffffff


	//   ....[16]....
        /*01ac*/ 	.word	0xffffffff


	//   ....[17]....
        /*01b0*/ 	.word	0xffffffff


	//   ....[18]....
        /*01b4*/ 	.word	0xffffffff


	//   ....[19]....
        /*01b8*/ 	.word	0xffffffff


	//   ....[20]....
        /*01bc*/ 	.word	0xffffffff


	//   ....[21]....
        /*01c0*/ 	.word	0xffffffff


	//   ....[22]....
        /*01c4*/ 	.word	0xffffffff


	//   ....[23]....
        /*01c8*/ 	.word	0xffffffff


	//   ....[24]....
        /*01cc*/ 	.word	0xffffffff


	//   ....[25]....
        /*01d0*/ 	.word	0xffffffff


	//   ....[26]....
        /*01d4*/ 	.word	0xffffffff


	//   ....[27]....
        /*01d8*/ 	.word	0xffffffff


	//   ....[28]....
        /*01dc*/ 	.word	0xffffffff


	//   ....[29]....
        /*01e0*/ 	.word	0xffffffff


	//----- nvinfo : EIATTR_COOP_GROUP_INSTR_OFFSETS
	.align		4
.L_23633:
        /*01e4*/ 	.byte	0x04, 0x28
        /*01e6*/ 	.short	(.L_23635 - .L_23634)


	//   ....[0]....
.L_23634:
        /*01e8*/ 	.word	0x00002b00


	//   ....[1]....
        /*01ec*/ 	.word	0x00004130


	//   ....[2]....
        /*01f0*/ 	.word	0x000042f0


	//   ....[3]....
        /*01f4*/ 	.word	0x00004320


	//   ....[4]....
        /*01f8*/ 	.word	0x00004340


	//   ....[5]....
        /*01fc*/ 	.word	0x00004360


	//   ....[6]....
        /*0200*/ 	.word	0x00004410


	//   ....[7]....
        /*0204*/ 	.word	0x00004440


	//   ....[8]....
        /*0208*/ 	.word	0x000044b0


	//   ....[9]....
        /*020c*/ 	.word	0x00005270


	//   ....[10]....
        /*0210*/ 	.word	0x000052d0


	//   ....[11]....
        /*0214*/ 	.word	0x00005300


	//   ....[12]....
        /*0218*/ 	.word	0x00005320


	//   ....[13]....
        /*021c*/ 	.word	0x00005340


	//   ....[14]....
        /*0220*/ 	.word	0x00005390


	//   ....[15]....
        /*0224*/ 	.word	0x000053b0


	//   ....[16]....
        /*0228*/ 	.word	0x000053d0


	//   ....[17]....
        /*022c*/ 	.word	0x00007e60


	//   ....[18]....
        /*0230*/ 	.word	0x00007ea0


	//   ....[19]....
        /*0234*/ 	.word	0x00007ed0


	//   ....[20]....
        /*0238*/ 	.word	0x00007f00


	//   ....[21]....
        /*023c*/ 	.word	0x00007f10


	//   ....[22]....
        /*0240*/ 	.word	0x00007f20


	//   ....[23]....
        /*0244*/ 	.word	0x00007f30


	//   ....[24]....
        /*0248*/ 	.word	0x000087d0


	//   ....[25]....
        /*024c*/ 	.word	0x00008850


	//   ....[26]....
        /*0250*/ 	.word	0x000088d0


	//   ....[27]....
        /*0254*/ 	.word	0x00008950


	//   ....[28]....
        /*0258*/ 	.word	0x000089c0


	//   ....[29]....
        /*025c*/ 	.word	0x00008a30


	//----- nvinfo : EIATTR_EXIT_INSTR_OFFSETS
	.align		4
.L_23635:
        /*0260*/ 	.byte	0x04, 0x1c
        /*0262*/ 	.short	(.L_23637 - .L_23636)


	//   ....[0]....
.L_23636:
        /*0264*/ 	.word	0x00008360


	//   ....[1]....
        /*0268*/ 	.word	0x00008460


	//   ....[2]....
        /*026c*/ 	.word	0x00008770


	//----- nvinfo : EIATTR_CTAIDZ_USED
	.align		4
.L_23637:
        /*0270*/ 	.byte	0x01, 0x04
	.zero		2


	//----- nvinfo : EIATTR_CRS_STACK_SIZE
	.align		4
        /*0274*/ 	.byte	0x04, 0x1e
        /*0276*/ 	.short	(.L_23639 - .L_23638)
.L_23638:
        /*0278*/ 	.word	0x00000000
.L_23639:


//--------------------- .nv.info._ZN4vllm25paged_attention_v1_kernelI13__nv_bfloat16S1_Li96ELi16ELi128ELNS_18Fp8KVCacheDataTypeE0ELb1EEEvPT_PKS3_PKT0_S9_ifPKiSB_iPKfiiiSD_SD_iiiii --------------------------
	.section	.nv.info._ZN4vllm25paged_attention_v1_kernelI13__nv_bfloat16S1_Li96ELi16ELi128ELNS_18Fp8KVCacheDataTypeE0ELb1EEEvPT_PKS3_PKT0_S9_ifPKiSB_iPKfiiiSD_SD_iiiii,"",@"SHT_CUDA_INFO"
	.sectionflags	@""
	.align	4


	//----- nvinfo : EIATTR_CUDA_API_VERSION
	.align		4
        /*0000*/ 	.byte	0x04, 0x37
        /*0002*/ 	.short	(.L_23641 - .L_23640)
.L_23640:
        /*0004*/ 	.word	0x00000082


	//----- nvinfo : EIATTR_SW2861232_WAR
	.align		4
.L_23641:
        /*0008*/ 	.byte	0x01, 0x35
	.zero		2


	//----- nvinfo : EIATTR_PARAM_CBANK
	.align		4
        /*000c*/ 	.byte	0x04, 0x0a
        /*000e*/ 	.short	(.L_23643 - .L_23642)
	.align		4
.L_23642:
        /*0010*/ 	.word	index@(.nv.constant0._ZN4vllm25paged_attention_v1_kernelI13__nv_bfloat16S1_Li96ELi16ELi128ELNS_18Fp8KVCacheDataTypeE0ELb1EEEvPT_PKS3_PKT0_S9_ifPKiSB_iPKfiiiSD_SD_iiiii)
        /*0014*/ 	.short	0x0160
        /*0016*/ 	.short	0x007c


	//----- nvinfo : EIATTR_CBANK_PARAM_SIZE
	.align		4
.L_23643:
        /*0018*/ 	.byte	0x03, 0x19
        /*001a*/ 	.short	0x007c


	//----- nvinfo : EIATTR_KPARAM_INFO
	.align		4
        /*001c*/ 	.byte	0x04, 0x17
        /*001e*/ 	.short	(.L_23645 - .L_23644)
.L_23644:
        /*0020*/ 	.word	0x00000000
        /*0024*/ 	.short	0x0013
        /*0026*/ 	.short	0x0078
        /*0028*/ 	.byte	0x00, 0xf0, 0x11, 0x00


	//----- nvinfo : EIATTR_KPARAM_INFO
	.align		4
.L_23645:
        /*002c*/ 	.byte	0x04, 0x17
        /*002e*/ 	.short	(.L_23647 - .L_23646)
.L_23646:
        /*0030*/ 	.word	0x00000000
        /*0034*/ 	.short	0x0012
        /*0036*/ 	.short	0x0074
        /*0038*/ 	.byte	0x00, 0xf0, 0x11, 0x00


	//----- nvinfo : EIATTR_KPARAM_INFO
	.align		4
.L_23647:
        /*003c*/ 	.byte	0x04, 0x17
        /*003e*/ 	.short	(.L_23649 - .L_23648)
.L_23648:
        /*0040*/ 	.word	0x00000000
        /*0044*/ 	.short	0x0011
        /*0046*/ 	.short	0x0070
        /*0048*/ 	.byte	0x00, 0xf0, 0x11, 0x00


	//----- nvinfo : EIATTR_KPARAM_INFO
	.align		4
.L_23649:
        /*004c*/ 	.byte	0x04, 0x17
        /*004e*/ 	.short	(.L_23651 - .L_23650)
.L_23650:
        /*0050*/ 	.word	0x00000000
        /*0054*/ 	.short	0x0010
        /*0056*/ 	.short	0x006c
        /*0058*/ 	.byte	0x00, 0xf0, 0x11, 0x00


	//----- nvinfo : EIATTR_KPARAM_INFO
	.align		4
.L_23651:
        /*005c*/ 	.byte	0x04, 0x17
        /*005e*/ 	.short	(.L_23653 - .L_23652)
.L_23652:
        /*0060*/ 	.word	0x00000000
        /*0064*/ 	.short	0x000f
        /*0066*/ 	.short	0x0068
        /*0068*/ 	.byte	0x00, 0xf0, 0x11, 0x00


	//----- nvinfo : EIATTR_KPARAM_INFO
	.align		4
.L_23653:
        /*006c*/ 	.byte	0x04, 0x17
        /*006e*/ 	.short	(.L_23655 - .L_23654)
.L_23654:
        /*0070*/ 	.word	0x00000000
        /*0074*/ 	.short	0x000e
        /*0076*/ 	.short	0x0060
        /*0078*/ 	.byte	0x00, 0xf0, 0x21, 0x00


	//----- nvinfo : EIATTR_KPARAM_INFO
	.align		4
.L_23655:
        /*007c*/ 	.byte	0x04, 0x17
        /*007e*/ 	.short	(.L_23657 - .L_23656)
.L_23656:
        /*0080*/ 	.word	0x00000000
        /*0084*/ 	.short	0x000d
        /*0086*/ 	.short	0x0058
        /*0088*/ 	.byte	0x00, 0xf0, 0x21, 0x00


	//----- nvinfo : EIATTR_KPARAM_INFO
	.align		4
.L_23657:
        /*008c*/ 	.byte	0x04, 0x17
        /*008e*/ 	.short	(.L_23659 - .L_23658)
.L_23658:
        /*0090*/ 	.word	0x00000000
        /*0094*/ 	.short	0x000c
        /*0096*/ 	.short	0x0050
        /*0098*/ 	.byte	0x00, 0xf0, 0x11, 0x00


	//----- nvinfo : EIATTR_KPARAM_INFO
	.align		4
.L_23659:
        /*009c*/ 	.byte	0x04, 0x17
        /*009e*/ 	.short	(.L_23661 - .L_23660)
.L_23660:
        /*00a0*/ 	.word	0x00000000
        /*00a4*/ 	.short	0x000b
        /*00a6*/ 	.short	0x004c
        /*00a8*/ 	.byte	0x00, 0xf0, 0x11, 0x00


	//----- nvinfo : EIATTR_KPARAM_INFO
	.align		4
.L_23661:
        /*00ac*/ 	.byte	0x04, 0x17
        /*00ae*/ 	.short	(.L_23663 - .L_23662)
.L_23662:
        /*00b0*/ 	.word	0x00000000
        /*00b4*/ 	.short	0x000a
        /*00b6*/ 	.short	0x0048
        /*00b8*/ 	.byte	0x00, 0xf0, 0x11, 0x00


	//----- nvinfo : EIATTR_KPARAM_INFO
	.align		4
.L_23663:
        /*00bc*/ 	.byte	0x04, 0x17
        /*00be*/ 	.short	(.L_23665 - .L_23664)
.L_23664:
        /*00c0*/ 	.word	0x00000000
        /*00c4*/ 	.short	0x0009
        /*00c6*/ 	.short	0x0040
        /*00c8*/ 	.byte	0x00, 0xf0, 0x21, 0x00


	//----- nvinfo : EIATTR_KPARAM_INFO
	.align		4
.L_23665:
        /*00cc*/ 	.byte	0x04, 0x17
        /*00ce*/ 	.short	(.L_23667 - .L_23666)
.L_23666:
        /*00d0*/ 	.word	0x00000000
        /*00d4*/ 	.short	0x0008
        /*00d6*/ 	.short	0x0038
        /*00d8*/ 	.byte	0x00, 0xf0, 0x11, 0x00


	//----- nvinfo : EIATTR_KPARAM_INFO
	.align		4
.L_23667:
        /*00dc*/ 	.byte	0x04, 0x17
        /*00de*/ 	.short	(.L_23669 - .L_23668)
.L_23668:
        /*00e0*/ 	.word	0x00000000
        /*00e4*/ 	.short	0x0007
        /*00e6*/ 	.short	0x0030
        /*00e8*/ 	.byte	0x00, 0xf0, 0x21, 0x00


	//----- nvinfo : EIATTR_KPARAM_INFO
	.align		4
.L_23669:
        /*00ec*/ 	.byte	0x04, 0x17
        /*00ee*/ 	.short	(.L_23671 - .L_23670)
.L_23670:
        /*00f0*/ 	.word	0x00000000
        /*00f4*/ 	.short	0x0006
        /*00f6*/ 	.short	0x0028
        /*00f8*/ 	.byte	0x00, 0xf0, 0x21, 0x00


	//----- nvinfo : EIATTR_KPARAM_INFO
	.align		4
.L_23671:
        /*00fc*/ 	.byte	0x04, 0x17
        /*00fe*/ 	.short	(.L_23673 - .L_23672)
.L_23672:
        /*0100*/ 	.word	0x00000000
        /*0104*/ 	.short	0x0005
        /*0106*/ 	.short	0x0024
        /*0108*/ 	.byte	0x00, 0xf0, 0x11, 0x00


	//----- nvinfo : EIATTR_KPARAM_INFO
	.align		4
.L_23673:
        /*010c*/ 	.byte	0x04, 0x17
        /*010e*/ 	.short	(.L_23675 - .L_23674)
.L_23674:
        /*0110*/ 	.word	0x00000000
        /*0114*/ 	.short	0x0004
        /*0116*/ 	.short	0x0020
        /*0118*/ 	.byte	0x00, 0xf0, 0x11, 0x00


	//----- nvinfo : EIATTR_KPARAM_INFO
	.align		4
.L_23675:
        /*011c*/ 	.byte	0x04, 0x17
        /*011e*/ 	.short	(.L_23677 - .L_23676)
.L_23676:
        /*0120*/ 	.word	0x00000000
        /*0124*/ 	.short	0x0003
        /*0126*/ 	.short	0x0018
        /*0128*/ 	.byte	0x00, 0xf0, 0x21, 0x00


	//----- nvinfo : EIATTR_KPARAM_INFO
	.align		4
.L_23677:
        /*012c*/ 	.byte	0x04, 0x17
        /*012e*/ 	.short	(.L_23679 - .L_23678)
.L_23678:
        /*0130*/ 	.word	0x00000000
        /*0134*/ 	.short	0x0002
        /*0136*/ 	.short	0x0010
        /*0138*/ 	.byte	0x00, 0xf0, 0x21, 0x00


	//----- nvinfo : EIATTR_KPARAM_INFO
	.align		4
.L_23679:
        /*013c*/ 	.byte	0x04, 0x17
        /*013e*/ 	.short	(.L_23681 - .L_23680)
.L_23680:
        /*0140*/ 	.word	0x00000000
        /*0144*/ 	.short	0x0001
        /*0146*/ 	.short	0x0008
        /*0148*/ 	.byte	0x00, 0xf0, 0x21, 0x00


	//----- nvinfo : EIATTR_KPARAM_INFO
	.align		4
.L_23681:
        /*014c*/ 	.byte	0x04, 0x17
        /*014e*/ 	.short	(.L_23683 - .L_23682)
.L_23682:
        /*0150*/ 	.word	0x00000000
        /*0154*/ 	.short	0x0000
        /*0156*/ 	.short	0x0000
        /*0158*/ 	.byte	0x00, 0xf0, 0x21, 0x00


	//----- nvinfo : EIATTR_MAXREG_COUNT
	.align		4
.L_23683:
        /*015c*/ 	.byte	0x03, 0x1b
        /*015e*/ 	.short	0x00ff


	//----- nvinfo : EIATTR_NUM_BARRIERS
	.align		4
        /*0160*/ 	.byte	0x02, 0x4c
        /*0162*/ 	.byte	0x01
	.zero		1


	//----- nvinfo : EIATTR_MERCURY_ISA_VERSION
	.align		4
        /*0164*/ 	.byte	0x03, 0x5f
        /*0166*/ 	.short	0x0000


	//----- nvinfo : EIATTR_COOP_GROUP_MASK_REGIDS
	.align		4
        /*0168*/ 	.byte	0x04, 0x29
        /*016a*/ 	.short	(.L_23685 - .L_23684)


	//   ....[0]....
.L_23684:
        /*016c*/ 	.word	0xffffffff


	//   ....[1]....
        /*0170*/ 	.word	0xffffffff


	//   ....[2]....
        /*0174*/ 	.word	0xffffffff


	//   ....[3]....
        /*0178*/ 	.word	0xffffffff


	//   ....[4]....
        /*017c*/ 	.word	0xffffffff


	//   ....[5]....
        /*0180*/ 	.word	0xffffffff


	//   ....[6]....
        /*0184*/ 	.word	0xffffffff


	//   ....[7]....
        /*0188*/ 	.word	0xffffffff


	//   ....[8]....
        /*018c*/ 	.word	0xffffffff


	//   ....[9]....
        /*0190*/ 	.word	0xffffffff


	//   ....[10]....
        /*0194*/ 	.word	0xffffffff


	//   ....[11]....
        /*0198*/ 	.word	0xffffffff


	//   ....[12]....
        /*019c*/ 	.word	0xffffffff


	//   ....[13]....
        /*01a0*/ 	.word	0xffffffff


	//   ....[14]....
        /*01a4*/ 	.word	0xffffffff


	//   ....[15]....
        /*01a8*/ 	.word	0xffffffff


	//   ....[16]....
        /*01ac*/ 	.word	0xffffffff


	//   ....[17]....
        /*01b0*/ 	.word	0xffffffff


	//   ....[18]....
        /*01b4*/ 	.word	0xffffffff


	//   ....[19]....
        /*01b8*/ 	.word	0xffffffff


	//   ....[20]....
        /*01bc*/ 	.word	0xffffffff


	//   ....[21]....
        /*01c0*/ 	.word	0xffffffff


	//   ....[22]....
        /*01c4*/ 	.word	0xffffffff


	//   ....[23]....
        /*01c8*/ 	.word	0xffffffff


	//   ....[24]....
        /*01cc*/ 	.word	0xffffffff


	//   ....[25]....
        /*01d0*/ 	.word	0xffffffff


	//   ....[26]....
        /*01d4*/ 	.word	0xffffffff


	//   ....[27]....
        /*01d8*/ 	.word	0xffffffff


	//   ....[28]....
        /*01dc*/ 	.word	0xffffffff


	//----- nvinfo : EIATTR_COOP_GROUP_INSTR_OFFSETS
	.align		4
.L_23685:
        /*01e0*/ 	.byte	0x04, 0x28
        /*01e2*/ 	.short	(.L_23687 - .L_23686)


	//   ....[0]....
.L_23686:
        /*01e4*/ 	.word	0x00002770


	//   ....[1]....
        /*01e8*/ 	.word	0x00003b80


	//   ....[2]....
        /*01ec*/ 	.word	0x00003d40


	//   ....[3]....
        /*01f0*/ 	.word	0x00003d70


	//   ....[4]....
        /*01f4*/ 	.word	0x00003d90


	//   ....[5]....
        /*01f8*/ 	.word	0x00003db0


	//   ....[6]....
        /*01fc*/ 	.word	0x00003e70


	//   ....[7]....
        /*0200*/ 	.word	0x00003e90


	//   ....[8]....
        /*0204*/ 	.word	0x00003ee0


	//   ....[9]....
        /*0208*/ 	.word	0x00004cc0


	//   ....[10]....
        /*020c*/ 	.word	0x00004d20


	//   ....[11]....
        /*0210*/ 	.word	0x00004d50


	//   ....[12]....
        /*0214*/ 	.word	0x00004d70


	//   ....[13]....
        /*0218*/ 	.word	0x00004d90


	//   ....[14]....
        /*021c*/ 	.word	0x00004de0


	//   ....[15]....
        /*0220*/ 	.word	0x00004e00


	//   ....[16]....
        /*0224*/ 	.word	0x00004e20


	//   ....[17]....
        /*0228*/ 	.word	0x000074a0


	//   ....[18]....
        /*022c*/ 	.word	0x000074e0


	//   ....[19]....
        /*0230*/ 	.word	0x00007510


	//   ....[20]....
        /*0234*/ 	.word	0x00007540


	//   ....[21]....
        /*0238*/ 	.word	0x00007560


	//   ....[22]....
        /*023c*/ 	.word	0x00007570


	//   ....[23]....
        /*0240*/ 	.word	0x00007d20


	//   ....[24]....
        /*0244*/ 	.word	0x00007da0


	//   ....[25]....
        /*0248*/ 	.word	0x00007e20


	//   ....[26]....
        /*024c*/ 	.word	0x00007ea0


	//   ....[27]....
        /*0250*/ 	.word	0x00007f10


	//   ....[28]....
        /*0254*/ 	.word	0x00007f80


	//----- nvinfo : EIATTR_EXIT_INSTR_OFFSETS
	.align		4
.L_23687:
        /*0258*/ 	.byte	0x04, 0x1c
        /*025a*/ 	.short	(.L_23689 - .L_23688)


	//   ....[0]....
.L_23688:
        /*025c*/ 	.word	0x00007920


	//   ....[1]....
        /*0260*/ 	.word	0x00007a20


	//   ....[2]....
        /*0264*/ 	.word	0x00007cc0


	//----- nvinfo : EIATTR_CTAIDZ_USED
	.align		4
.L_23689:
        /*0268*/ 	.byte	0x01, 0x04
	.zero		2


	//----- nvinfo : EIATTR_CRS_STACK_SIZE
	.align		4
        /*026c*/ 	.byte	0x04, 0x1e
        /*026e*/ 	.short	(.L_23691 - .L_23690)
.L_23690:
        /*0270*/ 	.word	0x00000000
.L_23691:


//--------------------- .nv.info._ZN4vllm25paged_attention_v1_kernelI13__nv_bfloat16S1_Li80ELi16ELi128ELNS_18Fp8KVCacheDataTypeE0ELb1EEEvPT_PKS3_PKT0_S9_ifPKiSB_iPKfiiiSD_SD_iiiii --------------------------
	.section	.nv.info._ZN4vllm25paged_attention_v1_kernelI13__nv_bfloat16S1_Li80ELi16ELi128ELNS_18Fp8KVCacheDataTypeE0ELb1EEEvPT_PKS3_PKT0_S9_ifPKiSB_iPKfiiiSD_SD_iiiii,"",@"SHT_CUDA_INFO"
	.sectionflags	@""
	.align	4


	//----- nvinfo : EIATTR_CUDA_API_VERSION
	.align		4
        /*0000*/ 	.byte	0x04, 0x37
        /*0002*/ 	.short	(.L_23693 - .L_23692)
.L_23692:
        /*0004*/ 	.word	0x00000082


	//----- nvinfo : EIATTR_SW2861232_WAR
	.align		4
.L_23693:
        /*0008*/ 	.byte	0x01, 0x35
	.zero		2


	//----- nvinfo : EIATTR_PARAM_CBANK
	.align		4
        /*000c*/ 	.byte	0x04, 0x0a
        /*000e*/ 	.short	(.L_23695 - .L_23694)
	.align		4
.L_23694:
        /*0010*/ 	.word	index@(.nv.constant0._ZN4vllm25paged_attention_v1_kernelI13__nv_bfloat16S1_Li80ELi16ELi128ELNS_18Fp8KVCacheDataTypeE0ELb1EEEvPT_PKS3_PKT0_S9_ifPKiSB_iPKfiiiSD_SD_iiiii)
        /*0014*/ 	.short	0x0160
        /*0016*/ 	.short	0x007c


	//----- nvinfo : EIATTR_CBANK_PARAM_SIZE
	.align		4
.L_23695:
        /*0018*/ 	.byte	0x03, 0x19
        /*001a*/ 	.short	0x007c


	//----- nvinfo : EIATTR_KPARAM_INFO
	.align		4
        /*001c*/ 	.byte	0x04, 0x17
        /*001e*/ 	.short	(.L_23697 - .L_23696)
.L_23696:
        /*0020*/ 	.word	0x00000000
        /*0024*/ 	.short	0x0013
        /*0026*/ 	.short	0x0078
        /*0028*/ 	.byte	0x00, 0xf0, 0x11, 0x00


	//----- nvinfo : EIATTR_KPARAM_INFO
	.align		4
.L_23697:
        /*002c*/ 	.byte	0x04, 0x17
        /*002e*/ 	.short	(.L_23699 - .L_23698)
.L_23698:
        /*0030*/ 	.word	0x00000000
        /*0034*/ 	.short	0x0012
        /*0036*/ 	.short	0x0074
        /*0038*/ 	.byte	0x00, 0xf0, 0x11, 0x00


	//----- nvinfo : EIATTR_KPARAM_INFO
	.align		4
.L_23699:
        /*003c*/ 	.byte	0x04, 0x17
        /*003e*/ 	.short	(.L_23701 - .L_23700)
.L_23700:
        /*0040*/ 	.word	0x00000000
        /*0044*/ 	.short	0x0011
        /*0046*/ 	.short	0x0070
        /*0048*/ 	.byte	0x00, 0xf0, 0x11, 0x00


	//----- nvinfo : EIATTR_KPARAM_INFO
	.align		4
.L_23701:
        /*004c*/ 	.byte	0x04, 0x17
        /*004e*/ 	.short	(.L_23703 - .L_23702)
.L_23702:
        /*0050*/ 	.word	0x00000000
        /*0054*/ 	.short	0x0010
        /*0056*/ 	.short	0x006c
        /*0058*/ 	.byte	0x00, 0xf0, 0x11, 0x00


	//----- nvinfo : EIATTR_KPARAM_INFO
	.align		4
.L_23703:
        /*005c*/ 	.byte	0x04, 0x17
        /*005e*/ 	.short	(.L_23705 - .L_23704)
.L_23704:
        /*0060*/ 	.word	0x00000000
        /*0064*/ 	.short	0x000f
        /*0066*/ 	.short	0x0068
        /*0068*/ 	.byte	0x00, 0xf0, 0x11, 0x00


	//----- nvinfo : EIATTR_KPARAM_INFO
	.align		4
.L_23705:
        /*006c*/ 	.byte	0x04, 0x17
        /*006e*/ 	.short	(.L_23707 - .L_23706)
.L_23706:
        /*0070*/ 	.word	0x00000000
        /*0074*/ 	.short	0x000e
        /*0076*/ 	.short	0x0060
        /*0078*/ 	.byte	0x00, 0xf0, 0x21, 0x00


	//----- nvinfo : EIATTR_KPARAM_INFO
	.align		4
.L_23707:
        /*007c*/ 	.byte	0x04, 0x17
        /*007e*/ 	.short	(.L_23709 - .L_23708)
.L_23708:
        /*0080*/ 	.word	0x00000000
        /*0084*/ 	.short	0x000d
        /*0086*/ 	.short	0x0058
        /*0088*/ 	.byte	0x00, 0xf0, 0x21, 0x00


	//----- nvinfo : EIATTR_KPARAM_INFO
	.align		4
.L_23709:
        /*008c*/ 	.byte	0x04, 0x17
        /*008e*/ 	.short	(.L_23711 - .L_23710)
.L_23710:
        /*0090*/ 	.word	0x00000000
        /*0094*/ 	.short	0x000c
        /*0096*/ 	.short	0x0050
        /*0098*/ 	.byte	0x00, 0xf0, 0x11, 0x00


	//----- nvinfo : EIATTR_KPARAM_INFO
	.align		4
.L_23711:
        /*009c*/ 	.byte	0x04, 0x17
        /*009e*/ 	.short	(.L_23713 - .L_23712)
.L_23712:
        /*00a0*/ 	.word	0x00000000
        /*00a4*/ 	.short	0x000b
        /*00a6*/ 	.short	0x004c
        /*00a8*/ 	.byte	0x00, 0xf0, 0x11, 0x00


	//----- nvinfo : EIATTR_KPARAM_INFO
	.align		4
.L_23713:
        /*00ac*/ 	.byte	0x04, 0x17
        /*00ae*/ 	.short	(.L_23715 - .L_23714)
.L_23714:
        /*00b0*/ 	.word	0x00000000
        /*00b4*/ 	.short	0x000a
        /*00b6*/ 	.short	0x0048
        /*00b8*/ 	.byte	0x00, 0xf0, 0x11, 0x00


	//----- nvinfo : EIATTR_KPARAM_INFO
	.align		4
.L_23715:
        /*00bc*/ 	.byte	0x04, 0x17
        /*00be*/ 	.short	(.L_23717 - .L_23716)
.L_23716:
        /*00c0*/ 	.word	0x00000000
        /*00c4*/ 	.short	0x0009
        /*00c6*/ 	.short	0x0040
        /*00c8*/ 	.byte	0x00, 0xf0, 0x21, 0x00


	//----- nvinfo : EIATTR_KPARAM_INFO
	.align		4
.L_23717:
        /*00cc*/ 	.byte	0x04, 0x17
        /*00ce*/ 	.short	(.L_23719 - .L_23718)
.L_23718:
        /*00d0*/ 	.word	0x00000000
        /*00d4*/ 	.short	0x0008
        /*00d6*/ 	.short	0x0038
        /*00d8*/ 	.byte	0x00, 0xf0, 0x11, 0x00


	//----- nvinfo : EIATTR_KPARAM_INFO
	.align		4
.L_23719:
        /*00dc*/ 	.byte	0x04, 0x17
        /*00de*/ 	.short	(.L_23721 - .L_23720)
.L_23720:
        /*00e0*/ 	.word	0x00000000
        /*00e4*/ 	.short	0x0007
        /*00e6*/ 	.short	0x0030
        /*00e8*/ 	.byte	0x00, 0xf0, 0x21, 0x00


	//----- nvinfo : EIATTR_KPARAM_INFO
	.align		4
.L_23721:
        /*00ec*/ 	.byte	0x04, 0x17
        /*00ee*/ 	.short	(.L_23723 - .L_23722)
.L_23722:
        /*00f0*/ 	.word	0x00000000
        /*00f4*/ 	.short	0x0006
        /*00f6*/ 	.short	0x0028
        /*00f8*/ 	.byte	0x00, 0xf0, 0x21, 0x00


	//----- nvinfo : EIATTR_KPARAM_INFO
	.align		4
.L_23723:
        /*00fc*/ 	.byte	0x04, 0x17
        /*00fe*/ 	.short	(.L_23725 - .L_23724)
.L_23724:
        /*0100*/ 	.word	0x00000000
        /*0104*/ 	.short	0x0005
        /*0106*/ 	.short	0x0024
        /*0108*/ 	.byte	0x00, 0xf0, 0x11, 0x00


	//----- nvinfo : EIATTR_KPARAM_INFO
	.align		4
.L_23725:
        /*010c*/ 	.byte	0x04, 0x17
        /*010e*/ 	.short	(.L_23727 - .L_23726)
.L_23726:
        /*0110*/ 	.word	0x00000000
        /*0114*/ 	.short	0x0004
        /*0116*/ 	.short	0x0020
        /*0118*/ 	.byte	0x00, 0xf0, 0x11, 0x00


	//----- nvinfo : EIATTR_KPARAM_INFO
	.align		4
.L_23727:
        /*011c*/ 	.byte	0x04, 0x17
        /*011e*/ 	.short	(.L_23729 - .L_23728)
.L_23728:
        /*0120*/ 	.word	0x00000000
        /*0124*/ 	.short	0x0003
        /*0126*/ 	.short	0x0018
        /*0128*/ 	.byte	0x00, 0xf0, 0x21, 0x00


	//----- nvinfo : EIATTR_KPARAM_INFO
	.align		4
.L_23729:
        /*012c*/ 	.byte	0x04, 0x17
        /*012e*/ 	.short	(.L_23731 - .L_23730)
.L_23730:
        /*0130*/ 	.word	0x00000000
        /*0134*/ 	.short	0x0002
        /*0136*/ 	.short	0x0010
        /*0138*/ 	.byte	0x00, 0xf0, 0x21, 0x00


	//----- nvinfo : EIATTR_KPARAM_INFO
	.align		4
.L_23731:
        /*013c*/ 	.byte	0x04, 0x17
        /*013e*/ 	.short	(.L_23733 - .L_23732)
.L_23732:
        /*0140*/ 	.word	0x00000000
        /*0144*/ 	.short	0x0001
        /*0146*/ 	.short	0x0008
        /*0148*/ 	.byte	0x00, 0xf0, 0x21, 0x00


	//----- nvinfo : EIATTR_KPARAM_INFO
	.align		4
.L_23733:
        /*014c*/ 	.byte	0x04, 0x17
        /*014e*/ 	.short	(.L_23735 - .L_23734)
.L_23734:
        /*0150*/ 	.word	0x00000000
        /*0154*/ 	.short	0x0000
        /*0156*/ 	.short	0x0000
        /*0158*/ 	.byte	0x00, 0xf0, 0x21, 0x00


	//----- nvinfo : EIATTR_MAXREG_COUNT
	.align		4
.L_23735:
        /*015c*/ 	.byte	0x03, 0x1b
        /*015e*/ 	.short	0x00ff


	//----- nvinfo : EIATTR_NUM_BARRIERS
	.align		4
        /*0160*/ 	.byte	0x02, 0x4c
        /*0162*/ 	.byte	0x01
	.zero		1


	//----- nvinfo : EIATTR_MERCURY_ISA_VERSION
	.align		4
        /*0164*/ 	.byte	0x03, 0x5f
        /*0166*/ 	.short	0x0000


	//----- nvinfo : EIATTR_COOP_GROUP_MASK_REGIDS
	.align		4
        /*0168*/ 	.byte	0x04, 0x29
        /*016a*/ 	.short	(.L_23737 - .L_23736)


	//   ....[0]....
.L_23736:
        /*016c*/ 	.word	0xffffffff


	//   ....[1]....
        /*0170*/ 	.word	0xffffffff


	//   ....[2]....
        /*0174*/ 	.word	0xffffffff


	//   ....[3]....
        /*0178*/ 	.word	0xffffffff


	//   ....[4]....
        /*017c*/ 	.word	0xffffffff


	//   ....[5]....
        /*0180*/ 	.word	0xffffffff


	//   ....[6]....
        /*0184*/ 	.word	0xffffffff


	//   ....[7]....
        /*0188*/ 	.word	0xffffffff


	//   ....[8]....
        /*018c*/ 	.word	0xffffffff


	//   ....[9]....
        /*0190*/ 	.word	0xffffffff


	//   ....[10]....
        /*0194*/ 	.word	0xffffffff


	//   ....[11]....
        /*0198*/ 	.word	0xffffffff


	//   ....[12]....
        /*019c*/ 	.word	0xffffffff


	//   ....[13]....
        /*01a0*/ 	.word	0xffffffff


	//   ....[14]....
        /*01a4*/ 	.word	0xffffffff


	//   ....[15]....
        /*01a8*/ 	.word	0xffffffff


	//   ....[16]....
        /*01ac*/ 	.word	0xffffffff


	//   ....[17]....
        /*01b0*/ 	.word	0xffffffff


	//   ....[18]....
        /*01b4*/ 	.word	0xffffffff


	//   ....[19]....
        /*01b8*/ 	.word	0xffffffff


	//   ....[20]....
        /*01bc*/ 	.word	0xffffffff


	//   ....[21]....
        /*01c0*/ 	.word	0xffffffff


	//   ....[22]....
        /*01c4*/ 	.word	0xffffffff


	//   ....[23]....
        /*01c8*/ 	.word	0xffffffff


	//   ....[24]....
        /*01cc*/ 	.word	0xffffffff


	//   ....[25]....
        /*01d0*/ 	.word	0xffffffff


	//   ....[26]....
        /*01d4*/ 	.word	0xffffffff


	//   ....[27]....
        /*01d8*/ 	.word	0xffffffff


	//----- nvinfo : EIATTR_COOP_GROUP_INSTR_OFFSETS
	.align		4
.L_23737:
        /*01dc*/ 	.byte	0x04, 0x28
        /*01de*/ 	.short	(.L_23739 - .L_23738)


	//   ....[0]....
.L_23738:
        /*01e0*/ 	.word	0x000023a0


	//   ....[1]....
        /*01e4*/ 	.word	0x00003540


	//   ....[2]....
        /*01e8*/ 	.word	0x00003700


	//   ....[3]....
        /*01ec*/ 	.word	0x00003730


	//   ....[4]....
        /*01f0*/ 	.word	0x00003750


	//   ....[5]....
        /*01f4*/ 	.word	0x00003770


	//   ....[6]....
        /*01f8*/ 	.word	0x00003830


	//   ....[7]....
        /*01fc*/ 	.word	0x00003850


	//   ....[8]....
        /*0200*/ 	.word	0x000038a0


	//   ....[9]....
        /*0204*/ 	.word	0x00004680


	//   ....[10]....
        /*0208*/ 	.word	0x000046e0


	//   ....[11]....
        /*020c*/ 	.word	0x00004710


	//   ....[12]....
        /*0210*/ 	.word	0x00004730


	//   ....[13]....
        /*0214*/ 	.word	0x00004750


	//   ....[14]....
        /*0218*/ 	.word	0x000047a0


	//   ....[15]....
        /*021c*/ 	.word	0x000047c0


	//   ....[16]....
        /*0220*/ 	.word	0x000047e0


	//   ....[17]....
        /*0224*/ 	.word	0x00006aa0


	//   ....[18]....
        /*0228*/ 	.word	0x00006ae0


	//   ....[19]....
        /*022c*/ 	.word	0x00006b30


	//   ....[20]....
        /*0230*/ 	.word	0x00006b60


	//   ....[21]....
        /*0234*/ 	.word	0x00006b80


	//   ....[22]....
        /*0238*/ 	.word	0x00007230


	//   ....[23]....
        /*023c*/ 	.word	0x000072b0


	//   ....[24]....
        /*0240*/ 	.word	0x00007330


	//   ....[25]....
        /*0244*/ 	.word	0x000073b0


	//   ....[26]....
        /*0248*/ 	.word	0x00007420


	//   ....[27]....
        /*024c*/ 	.word	0x00007490


	//----- nvinfo : EIATTR_EXIT_INSTR_OFFSETS
	.align		4
.L_23739:
        /*0250*/ 	.byte	0x04, 0x1c
        /*0252*/ 	.short	(.L_23741 - .L_23740)


	//   ....[0]....
.L_23740:
        /*0254*/ 	.word	0x00006ea0


	//   ....[1]....
        /*0258*/ 	.word	0x00006fa0


	//   ....[2]....
        /*025c*/ 	.word	0x000071d0


	//----- nvinfo : EIATTR_CTAIDZ_USED
	.align		4
.L_23741:
        /*0260*/ 	.byte	0x01, 0x04
	.zero		2


	//----- nvinfo : EIATTR_CRS_STACK_SIZE
	.align		4
        /*0264*/ 	.byte	0x04, 0x1e
        /*0266*/ 	.short	(.L_23743 - .L_23742)
.L_23742:
        /*0268*/ 	.word	0x00000000
.L_23743:


//--------------------- .nv.info._ZN4vllm25paged_attention_v1_kernelI13__nv_bfloat16S1_Li64ELi16ELi128ELNS_18Fp8KVCacheDataTypeE0ELb1EEEvPT_PKS3_PKT0_S9_ifPKiSB_iPKfiiiSD_SD_iiiii --------------------------
	.section	.nv.info._ZN4vllm25paged_attention_v1_kernelI13__nv_bfloat16S1_Li64ELi16ELi128ELNS_18Fp8KVCacheDataTypeE0ELb1EEEvPT_PKS3_PKT0_S9_ifPKiSB_iPKfiiiSD_SD_iiiii,"",@"SHT_CUDA_INFO"
	.sectionflags	@""
	.align	4


	//----- nvinfo : EIATTR_CUDA_API_VERSION
	.align		4
        /*0000*/ 	.byte	0x04, 0x37
        /*0002*/ 	.short	(.L_23745 - .L_23744)
.L_23744:
        /*0004*/ 	.word	0x00000082


	//----- nvinfo : EIATTR_SW2861232_WAR
	.align		4
.L_23745:
        /*0008*/ 	.byte	0x01, 0x35
	.zero		2


	//----- nvinfo : EIATTR_PARAM_CBANK
	.align		4
        /*000c*/ 	.byte	0x04, 0x0a
        /*000e*/ 	.short	(.L_23747 - .L_23746)
	.align		4
.L_23746:
        /*0010*/ 	.word	index@(.nv.constant0._ZN4vllm25paged_attention_v1_kernelI13__nv_bfloat16S1_Li64ELi16ELi128ELNS_18Fp8KVCacheDataTypeE0ELb1EEEvPT_PKS3_PKT0_S9_ifPKiSB_iPKfiiiSD_SD_iiiii)
        /*0014*/ 	.short	0x0160
        /*0016*/ 	.short	0x007c


	//----- nvinfo : EIATTR_CBANK_PARAM_SIZE
	.align		4
.L_23747:
        /*0018*/ 	.byte	0x03, 0x19
        /*001a*/ 	.short	0x007c


	//----- nvinfo : EIATTR_KPARAM_INFO
	.align		4
        /*001c*/ 	.byte	0x04, 0x17
        /*001e*/ 	.short	(.L_23749 - .L_23748)
.L_23748:
        /*0020*/ 	.word	0x00000000
        /*0024*/ 	.short	0x0013
        /*0026*/ 	.short	0x0078
        /*0028*/ 	.byte	0x00, 0xf0, 0x11, 0x00


	//----- nvinfo : EIATTR_KPARAM_INFO
	.align		4
.L_23749:
        /*002c*/ 	.byte	0x04, 0x17
        /*002e*/ 	.short	(.L_23751 - .L_23750)
.L_23750:
        /*0030*/ 	.word	0x00000000
        /*0034*/ 	.short	0x0012
        /*0036*/ 	.short	0x0074
        /*0038*/ 	.byte	0x00, 0xf0, 0x11, 0x00


	//----- nvinfo : EIATTR_KPARAM_INFO
	.align		4
.L_23751:
        /*003c*/ 	.byte	0x04, 0x17
        /*003e*/ 	.short	(.L_23753 - .L_23752)
.L_23752:
        /*0040*/ 	.word	0x00000000
        /*0044*/ 	.short	0x0011
        /*0046*/ 	.short	0x0070
        /*0048*/ 	.byte	0x00, 0xf0, 0x11, 0x00


	//----- nvinfo : EIATTR_KPARAM_INFO
	.align		4
.L_23753:
        /*004c*/ 	.byte	0x04, 0x17
        /*004e*/ 	.short	(.L_23755 - .L_23754)
.L_23754:
        /*0050*/ 	.word	0x00000000
        /*0054*/ 	.short	0x0010
        /*0056*/ 	.short	0x006c
        /*0058*/ 	.byte	0x00, 0xf0, 0x11, 0x00


	//----- nvinfo : EIATTR_KPARAM_INFO
	.align		4
.L_23755:
        /*005c*/ 	.byte	0x04, 0x17
        /*005e*/ 	.short	(.L_23757 - .L_23756)
.L_23756:
        /*0060*/ 	.word	0x00000000
        /*0064*/ 	.short	0x000f
        /*0066*/ 	.short	0x0068
        /*0068*/ 	.byte	0x00, 0xf0, 0x11, 0x00


	//----- nvinfo : EIATTR_KPARAM_INFO
	.align		4
.L_23757:
        /*006c*/ 	.byte	0x04, 0x17
        /*006e*/ 	.short	(.L_23759 - .L_23758)
.L_23758:
        /*0070*/ 	.word	0x00000000
        /*0074*/ 	.short	0x000e
        /*0076*/ 	.short	0x0060
        /*0078*/ 	.byte	0x00, 0xf0, 0x21, 0x00


	//----- nvinfo : EIATTR_KPARAM_INFO
	.align		4
.L_23759:
        /*007c*/ 	.byte	0x04, 0x17
        /*007e*/ 	.short	(.L_23761 - .L_23760)
.L_23760:
        /*0080*/ 	.word	0x00000000
        /*0084*/ 	.short	0x000d
        /*0086*/ 	.short	0x0058
        /*0088*/ 	.byte	0x00, 0xf0, 0x21, 0x00


	//----- nvinfo : EIATTR_KPARAM_INFO
	.align		4
.L_23761:
        /*008c*/ 	.byte	0x04, 0x17
        /*008e*/ 	.short	(.L_23763 - .L_23762)
.L_23762:
        /*0090*/ 	.word	0x00000000
        /*0094*/ 	.short	0x000c
        /*0096*/ 	.short	0x0050
        /*0098*/ 	.byte	0x00, 0xf0, 0x11, 0x00


	//----- nvinfo : EIATTR_KPARAM_INFO
	.align		4
.L_23763:
        /*009c*/ 	.byte	0x04, 0x17
        /*009e*/ 	.short	(.L_23765 - .L_23764)
.L_23764:
        /*00a0*/ 	.word	0x00000000
        /*00a4*/ 	.short	0x000b
        /*00a6*/ 	.short	0x004c
        /*00a8*/ 	.byte	0x00, 0xf0, 0x11, 0x00


	//----- nvinfo : EIATTR_KPARAM_INFO
	.align		4
.L_23765:
        /*00ac*/ 	.byte	0x04, 0x17
        /*00ae*/ 	.short	(.L_23767 - .L_23766)
.L_23766:
        /*00b0*/ 	.word	0x00000000
        /*00b4*/ 	.short	0x000a
        /*00b6*/ 	.short	0x0048
        /*00b8*/ 	.byte	0x00, 0xf0, 0x11, 0x00


	//----- nvinfo : EIATTR_KPARAM_INFO
	.align		4
.L_23767:
        /*00bc*/ 	.byte	0x04, 0x17
        /*00be*/ 	.short	(.L_23769 - .L_23768)
.L_23768:
        /*00c0*/ 	.word	0x00000000
        /*00c4*/ 	.short	0x0009
        /*00c6*/ 	.short	0x0040
        /*00c8*/ 	.byte	0x00, 0xf0, 0x21, 0x00


	//----- nvinfo : EIATTR_KPARAM_INFO
	.align		4
.L_23769:
        /*00cc*/ 	.byte	0x04, 0x17
        /*00ce*/ 	.short	(.L_23771 - .L_23770)
.L_23770:
        /*00d0*/ 	.word	0x00000000
        /*00d4*/ 	.short	0x0008
        /*00d6*/ 	.short	0x0038
        /*00d8*/ 	.byte	0x00, 0xf0, 0x11, 0x00


	//----- nvinfo : EIATTR_KPARAM_INFO
	.align		4
.L_23771:
        /*00dc*/ 	.byte	0x04, 0x17
        /*00de*/ 	.short	(.L_23773 - .L_23772)
.L_23772:
        /*00e0*/ 	.word	0x00000000
        /*00e4*/ 	.short	0x0007
        /*00e6*/ 	.short	0x0030
        /*00e8*/ 	.byte	0x00, 0xf0, 0x21, 0x00


	//----- nvinfo : EIATTR_KPARAM_INFO
	.align		4
.L_23773:
        /*00ec*/ 	.byte	0x04, 0x17
        /*00ee*/ 	.short	(.L_23775 - .L_23774)
.L_23774:
        /*00f0*/ 	.word	0x00000000
        /*00f4*/ 	.short	0x0006
        /*00f6*/ 	.short	0x0028
        /*00f8*/ 	.byte	0x00, 0xf0, 0x21, 0x00


	//----- nvinfo : EIATTR_KPARAM_INFO
	.align		4
.L_23775:
        /*00fc*/ 	.byte	0x04, 0x17
        /*00fe*/ 	.short	(.L_23777 - .L_23776)
.L_23776:
        /*0100*/ 	.word	0x00000000
        /*0104*/ 	.short	0x0005
        /*0106*/ 	.short	0x0024
        /*0108*/ 	.byte	0x00, 0xf0, 0x11, 0x00


	//----- nvinfo : EIATTR_KPARAM_INFO
	.align		4
.L_23777:
        /*010c*/ 	.byte	0x04, 0x17
        /*010e*/ 	.short	(.L_23779 - .L_23778)
.L_23778:
        /*0110*/ 	.word	0x00000000
        /*0114*/ 	.short	0x0004
        /*0116*/ 	.short	0x0020
        /*0118*/ 	.byte	0x00, 0xf0, 0x11, 0x00


	//----- nvinfo : EIATTR_KPARAM_INFO
	.align		4
.L_23779:
        /*011c*/ 	.byte	0x04, 0x17
        /*011e*/ 	.short	(.L_23781 - .L_23780)
.L_23780:
        /*0120*/ 	.word	0x00000000
        /*0124*/ 	.short	0x0003
        /*0126*/ 	.short	0x0018
        /*0128*/ 	.byte	0x00, 0xf0, 0x21, 0x00


	//----- nvinfo : EIATTR_KPARAM_INFO
	.align		4
.L_23781:
        /*012c*/ 	.byte	0x04, 0x17
        /*012e*/ 	.short	(.L_23783 - .L_23782)
.L_23782:
        /*0130*/ 	.word	0x00000000
        /*0134*/ 	.short	0x0002
        /*0136*/ 	.short	0x0010
        /*0138*/ 	.byte	0x00, 0xf0, 0x21, 0x00


	//----- nvinfo : EIATTR_KPARAM_INFO
	.align		4
.L_23783:
        /*013c*/ 	.byte	0x04, 0x17
        /*013e*/ 	.short	(.L_23785 - .L_23784)
.L_23784:
        /*0140*/ 	.word	0x00000000
        /*0144*/ 	.short	0x0001
        /*0146*/ 	.short	0x0008
        /*0148*/ 	.byte	0x00, 0xf0, 0x21, 0x00


	//----- nvinfo : EIATTR_KPARAM_INFO
	.align		4
.L_23785:
        /*014c*/ 	.byte	0x04, 0x17
        /*014e*/ 	.short	(.L_23787 - .L_23786)
.L_23786:
        /*0150*/ 	.word	0x00000000
        /*0154*/ 	.short	0x0000
        /*0156*/ 	.short	0x0000
        /*0158*/ 	.byte	0x00, 0xf0, 0x21, 0x00


	//----- nvinfo : EIATTR_MAXREG_COUNT
	.align		4
.L_23787:
        /*015c*/ 	.byte	0x03, 0x1b
        /*015e*/ 	.short	0x00ff


	//----- nvinfo : EIATTR_NUM_BARRIERS
	.align		4
        /*0160*/ 	.byte	0x02, 0x4c
        /*0162*/ 	.byte	0x01
	.zero		1


	//----- nvinfo : EIATTR_MERCURY_ISA_VERSION
	.align		4
        /*0164*/ 	.byte	0x03, 0x5f
        /*0166*/ 	.short	0x0000


	//----- nvinfo : EIATTR_COOP_GROUP_MASK_REGIDS
	.align		4
        /*0168*/ 	.byte	0x04, 0x29
        /*016a*/ 	.short	(.L_23789 - .L_23788)


	//   ....[0]....
.L_23788:
        /*016c*/ 	.word	0xffffffff


	//   ....[1]....
        /*0170*/ 	.word	0xffffffff


	//   ....[2]....
        /*0174*/ 	.word	0xffffffff


	//   ....[3]....
        /*0178*/ 	.word	0xffffffff


	//   ....[4]....
        /*017c*/ 	.word	0xffffffff


	//   ....[5]....
        /*0180*/ 	.word	0xffffffff


	//   ....[6]....
        /*0184*/ 	.word	0xffffffff


	//   ....[7]....
        /*0188*/ 	.word	0xffffffff


	//   ....[8]....
        /*018c*/ 	.word	0xffffffff


	//   ....[9]....
        /*0190*/ 	.word	0xffffffff


	//   ....[10]....
        /*0194*/ 	.word	0xffffffff


	//   ....[11]....
        /*0198*/ 	.word	0xffffffff


	//   ....[12]....
        /*019c*/ 	.word	0xffffffff


	//   ....[13]....
        /*01a0*/ 	.word	0xffffffff


	//   ....[14]....
        /*01a4*/ 	.word	0xffffffff


	//   ....[15]....
        /*01a8*/ 	.word	0xffffffff


	//   ....[16]....
        /*01ac*/ 	.word	0xffffffff


	//   ....[17]....
        /*01b0*/ 	.word	0xffffffff


	//   ....[18]....
        /*01b4*/ 	.word	0xffffffff


	//   ....[19]....
        /*01b8*/ 	.word	0xffffffff


	//   ....[20]....
        /*01bc*/ 	.word	0xffffffff


	//   ....[21]....
        /*01c0*/ 	.word	0xffffffff


	//   ....[22]....
        /*01c4*/ 	.word	0xffffffff


	//   ....[23]....
        /*01c8*/ 	.word	0xffffffff


	//   ....[24]....
        /*01cc*/ 	.word	0xffffffff


	//   ....[25]....
        /*01d0*/ 	.word	0xffffffff


	//   ....[26]....
        /*01d4*/ 	.word	0xffffffff


	//----- nvinfo : EIATTR_COOP_GROUP_INSTR_OFFSETS
	.align		4
.L_23789:
        /*01d8*/ 	.byte	0x04, 0x28
        /*01da*/ 	.short	(.L_23791 - .L_23790)


	//   ....[0]....
.L_23790:
        /*01dc*/ 	.word	0x00002010


	//   ....[1]....
        /*01e0*/ 	.word	0x00002f50


	//   ....[2]....
        /*01e4*/ 	.word	0x00003100


	//   ....[3]....
        /*01e8*/ 	.word	0x00003130


	//   ....[4]....
        /*01ec*/ 	.word	0x00003150


	//   ....[5]....
        /*01f0*/ 	.word	0x00003170


	//   ....[6]....
        /*01f4*/ 	.word	0x00003230


	//   ....[7]....
        /*01f8*/ 	.word	0x00003260


	//   ....[8]....
        /*01fc*/ 	.word	0x000032a0


	//   ....[9]....
        /*0200*/ 	.word	0x00004080


	//   ....[10]....
        /*0204*/ 	.word	0x000040e0


	//   ....[11]....
        /*0208*/ 	.word	0x00004110


	//   ....[12]....
        /*020c*/ 	.word	0x00004130


	//   ....[13]....
        /*0210*/ 	.word	0x00004150


	//   ....[14]....
        /*0214*/ 	.word	0x000041a0


	//   ....[15]....
        /*0218*/ 	.word	0x000041c0


	//   ....[16]....
        /*021c*/ 	.word	0x000041e0


	//   ....[17]....
        /*0220*/ 	.word	0x00006050


	//   ....[18]....
        /*0224*/ 	.word	0x00006090


	//   ....[19]....
        /*0228*/ 	.word	0x000060e0


	//   ....[20]....
        /*022c*/ 	.word	0x00006110


	//   ....[21]....
        /*0230*/ 	.word	0x000066d0


	//   ....[22]....
        /*0234*/ 	.word	0x00006750


	//   ....[23]....
        /*0238*/ 	.word	0x000067d0


	//   ....[24]....
        /*023c*/ 	.word	0x00006850


	//   ....[25]....
        /*0240*/ 	.word	0x000068c0


	//   ....[26]....
        /*0244*/ 	.word	0x00006930


	//----- nvinfo : EIATTR_EXIT_INSTR_OFFSETS
	.align		4
.L_23791:
        /*0248*/ 	.byte	0x04, 0x1c
        /*024a*/ 	.short	(.L_23793 - .L_23792)


	//   ....[0]....
.L_23792:
        /*024c*/ 	.word	0x000063a0


	//   ....[1]....
        /*0250*/ 	.word	0x000064b0


	//   ....[2]....
        /*0254*/ 	.word	0x00006670


	//----- nvinfo : EIATTR_CTAIDZ_USED
	.align		4
.L_23793:
        /*0258*/ 	.byte	0x01, 0x04
	.zero		2


	//----- nvinfo : EIATTR_CRS_STACK_SIZE
	.align		4
        /*025c*/ 	.byte	0x04, 0x1e
        /*025e*/ 	.short	(.L_23795 - .L_23794)
.L_23794:
        /*0260*/ 	.word	0x00000000
.L_23795:


//--------------------- .nv.info._ZN4vllm25paged_attention_v1_kernelI13__nv_bfloat16S1_Li32ELi16ELi128ELNS_18Fp8KVCacheDataTypeE0ELb1EEEvPT_PKS3_PKT0_S9_ifPKiSB_iPKfiiiSD_SD_iiiii --------------------------
	.section	.nv.info._ZN4vllm25paged_attention_v1_kernelI13__nv_bfloat16S1_Li32ELi16ELi128ELNS_18Fp8KVCacheDataTypeE0ELb1EEEvPT_PKS3_PKT0_S9_ifPKiSB_iPKfiiiSD_SD_iiiii,"",@"SHT_CUDA_INFO"
	.sectionflags	@""
	.align	4


	//----- nvinfo : EIATTR_CUDA_API_VERSION
	.align		4
        /*0000*/ 	.byte	0x04, 0x37
        /*0002*/ 	.short	(.L_23797 - .L_23796)
.L_23796:
        /*0004*/ 	.word	0x00000082


	//----- nvinfo : EIATTR_SW2861232_WAR
	.align		4
.L_23797:
        /*0008*/ 	.byte	0x01, 0x35
	.zero		2


	//----- nvinfo : EIATTR_PARAM_CBANK
	.align		4
        /*000c*/ 	.byte	0x04, 0x0a
        /*000e*/ 	.short	(.L_23799 - .L_23798)
	.align		4
.L_23798:
        /*0010*/ 	.word	index@(.nv.constant0._ZN4vllm25paged_attention_v1_kernelI13__nv_bfloat16S1_Li32ELi16ELi128ELNS_18Fp8KVCacheDataTypeE0ELb1EEEvPT_PKS3_PKT0_S9_ifPKiSB_iPKfiiiSD_SD_iiiii)
        /*0014*/ 	.short	0x0160
        /*0016*/ 	.short	0x007c


	//----- nvinfo : EIATTR_CBANK_PARAM_SIZE
	.align		4
.L_23799:
        /*0018*/ 	.byte	0x03, 0x19
        /*001a*/ 	.short	0x007c


	//----- nvinfo : EIATTR_KPARAM_INFO
	.align		4
        /*001c*/ 	.byte	0x04, 0x17
        /*001e*/ 	.short	(.L_23801 - .L_23800)
.L_23800:
        /*0020*/ 	.word	0x00000000
        /*0024*/ 	.short	0x0013
        /*0026*/ 	.short	0x0078
        /*0028*/ 	.byte	0x00, 0xf0, 0x11, 0x00


	//----- nvinfo : EIATTR_KPARAM_INFO
	.align		4
.L_23801:
        /*002c*/ 	.byte	0x04, 0x17
        /*002e*/ 	.short	(.L_23803 - .L_23802)
.L_23802:
        /*0030*/ 	.word	0x00000000
        /*0034*/ 	.short	0x0012
        /*0036*/ 	.short	0x0074
        /*0038*/ 	.byte	0x00, 0xf0, 0x11, 0x00


	//----- nvinfo : EIATTR_KPARAM_INFO
	.align		4
.L_23803:
        /*003c*/ 	.byte	0x04, 0x17
        /*003e*/ 	.short	(.L_23805 - .L_23804)
.L_23804:
        /*0040*/ 	.word	0x00000000
        /*0044*/ 	.short	0x0011
        /*0046*/ 	.short	0x0070
        /*0048*/ 	.byte	0x00, 0xf0, 0x11, 0x00


	//----- nvinfo : EIATTR_KPARAM_INFO
	.align		4
.L_23805:
        /*004c*/ 	.byte	0x04, 0x17
        /*004e*/ 	.short	(.L_23807 - .L_23806)
.L_23806:
        /*0050*/ 	.word	0x00000000
        /*0054*/ 	.short	0x0010
        /*0056*/ 	.short	0x006c
        /*0058*/ 	.byte	0x00, 0xf0, 0x11, 0x00


	//----- nvinfo : EIATTR_KPARAM_INFO
	.align		4
.L_23807:
        /*005c*/ 	.byte	0x04, 0x17
        /*005e*/ 	.short	(.L_23809 - .L_23808)
.L_23808:
        /*0060*/ 	.word	0x00000000
        /*0064*/ 	.short	0x000f
        /*0066*/ 	.short	0x0068
        /*0068*/ 	.byte	0x00, 0xf0, 0x11, 0x00


	//----- nvinfo : EIATTR_KPARAM_INFO
	.align		4
.L_23809:
        /*006c*/ 	.byte	0x04, 0x17
        /*006e*/ 	.short	(.L_23811 - .L_23810)
.L_23810:
        /*0070*/ 	.word	0x00000000
        /*0074*/ 	.short	0x000e
        /*0076*/ 	.short	0x0060
        /*0078*/ 	.byte	0x00, 0xf0, 0x21, 0x00


	//----- nvinfo : EIATTR_KPARAM_INFO
	.align		4
.L_23811:
        /*007c*/ 	.byte	0x04, 0x17
        /*007e*/ 	.short	(.L_23813 - .L_23812)
.L_23812:
        /*0080*/ 	.word	0x00000000
        /*0084*/ 	.short	0x000d
        /*0086*/ 	.short	0x0058
        /*0088*/ 	.byte	0x00, 0xf0, 0x21, 0x00


	//----- nvinfo : EIATTR_KPARAM_INFO
	.align		4
.L_23813:
        /*008c*/ 	.byte	0x04, 0x17
        /*008e*/ 	.short	(.L_23815 - .L_23814)
.L_23814:
        /*0090*/ 	.word	0x00000000
        /*0094*/ 	.short	0x000c
        /*0096*/ 	.short	0x0050
        /*0098*/ 	.byte	0x00, 0xf0, 0x11, 0x00


	//----- nvinfo : EIATTR_KPARAM_INFO
	.align		4
.L_23815:
        /*009c*/ 	.byte	0x04, 0x17
        /*009e*/ 	.short	(.L_23817 - .L_23816)
.L_23816:
        /*00a0*/ 	.word	0x00000000
        /*00a4*/ 	.short	0x000b
        /*00a6*/ 	.short	0x004c
        /*00a8*/ 	.byte	0x00, 0xf0, 0x11, 0x00


	//----- nvinfo : EIATTR_KPARAM_INFO
	.align		4
.L_23817:
        /*00ac*/ 	.byte	0x04, 0x17
        /*00ae*/ 	.short	(.L_23819 - .L_23818)
.L_23818:
        /*00b0*/ 	.word	0x00000000
        /*00b4*/ 	.short	0x000a
        /*00b6*/ 	.short	0x0048
        /*00b8*/ 	.byte	0x00, 0xf0, 0x11, 0x00


	//----- nvinfo : EIATTR_KPARAM_INFO
	.align		4
.L_23819:
        /*00bc*/ 	.byte	0x04, 0x17
        /*00be*/ 	.short	(.L_23821 - .L_23820)
.L_23820:
        /*00c0*/ 	.word	0x00000000
        /*00c4*/ 	.short	0x0009
        /*00c6*/ 	.short	0x0040
        /*00c8*/ 	.byte	0x00, 0xf0, 0x21, 0x00


	//----- nvinfo : EIATTR_KPARAM_INFO
	.align		4
.L_23821:
        /*00cc*/ 	.byte	0x04, 0x17
        /*00ce*/ 	.short	(.L_23823 - .L_23822)
.L_23822:
        /*00d0*/ 	.word	0x00000000
        /*00d4*/ 	.short	0x0008
        /*00d6*/ 	.short	0x0038
        /*00d8*/ 	.byte	0x00, 0xf0, 0x11, 0x00


	//----- nvinfo : EIATTR_KPARAM_INFO
	.align		4
.L_23823:
        /*00dc*/ 	.byte	0x04, 0x17
        /*00de*/ 	.short	(.L_23825 - .L_23824)
.L_23824:
        /*00e0*/ 	.word	0x00000000
        /*00e4*/ 	.short	0x0007
        /*00e6*/ 	.short	0x0030
        /*00e8*/ 	.byte	0x00, 0xf0, 0x21, 0x00


	//----- nvinfo : EIATTR_KPARAM_INFO
	.align		4
.L_23825:
        /*00ec*/ 	.byte	0x04, 0x17
        /*00ee*/ 	.short	(.L_23827 - .L_23826)
.L_23826:
        /*00f0*/ 	.word	0x00000000
        /*00f4*/ 	.short	0x0006
        /*00f6*/ 	.short	0x0028
        /*00f8*/ 	.byte	0x00, 0xf0, 0x21, 0x00


	//----- nvinfo : EIATTR_KPARAM_INFO
	.align		4
.L_23827:
        /*00fc*/ 	.byte	0x04, 0x17
        /*00fe*/ 	.short	(.L_23829 - .L_23828)
.L_23828:
        /*0100*/ 	.word	0x00000000
        /*0104*/ 	.short	0x0005
        /*0106*/ 	.short	0x0024
        /*0108*/ 	.byte	0x00, 0xf0, 0x11, 0x00


	//----- nvinfo : EIATTR_KPARAM_INFO
	.align		4
.L_23829:
        /*010c*/ 	.byte	0x04, 0x17
        /*010e*/ 	.short	(.L_23831 - .L_23830)
.L_23830:
        /*0110*/ 	.word	0x00000000
        /*0114*/ 	.short	0x0004
        /*0116*/ 	.short	0x0020
        /*0118*/ 	.byte	0x00, 0xf0, 0x11, 0x00


	//----- nvinfo : EIATTR_KPARAM_INFO
	.align		4
.L_23831:
        /*011c*/ 	.byte	0x04, 0x17
        /*011e*/ 	.short	(.L_23833 - .L_23832)
.L_23832:
        /*0120*/ 	.word	0x00000000
        /*0124*/ 	.short	0x0003
        /*0126*/ 	.short	0x0018
        /*0128*/ 	.byte	0x00, 0xf0, 0x21, 0x00


	//----- nvinfo : EIATTR_KPARAM_INFO
	.align		4
.L_23833:
        /*012c*/ 	.byte	0x04, 0x17
        /*012e*/ 	.short	(.L_23835 - .L_23834)
.L_23834:
        /*0130*/ 	.word	0x00000000
        /*0134*/ 	.short	0x0002
        /*0136*/ 	.short	0x0010
        /*0138*/ 	.byte	0x00, 0xf0, 0x21, 0x00


	//----- nvinfo : EIATTR_KPARAM_INFO
	.align		4
.L_23835:
        /*013c*/ 	.byte	0x04, 0x17
        /*013e*/ 	.short	(.L_23837 - .L_23836)
.L_23836:
        /*0140*/ 	.word	0x00000000
        /*0144*/ 	.short	0x0001
        /*0146*/ 	.short	0x0008
        /*0148*/ 	.byte	0x00, 0xf0, 0x21, 0x00


	//----- nvinfo : EIATTR_KPARAM_INFO
	.align		4
.L_23837:
        /*014c*/ 	.byte	0x04, 0x17
        /*014e*/ 	.short	(.L_23839 - .L_23838)
.L_23838:
        /*0150*/ 	.word	0x00000000
        /*0154*/ 	.short	0x0000
        /*0156*/ 	.short	0x0000
        /*0158*/ 	.byte	0x00, 0xf0, 0x21, 0x00


	//----- nvinfo : EIATTR_MAXREG_COUNT
	.align		4
.L_23839:
        /*015c*/ 	.byte	0x03, 0x1b
        /*015e*/ 	.short	0x00ff


	//----- nvinfo : EIATTR_NUM_BARRIERS
	.align		4
        /*0160*/ 	.byte	0x02, 0x4c
        /*0162*/ 	.byte	0x01
	.zero		1


	//----- nvinfo : EIATTR_MERCURY_ISA_VERSION
	.align		4
        /*0164*/ 	.byte	0x03, 0x5f
        /*0166*/ 	.short	0x0000


	//----- nvinfo : EIATTR_COOP_GROUP_MASK_REGIDS
	.align		4
        /*0168*/ 	.byte	0x04, 0x29
        /*016a*/ 	.short	(.L_23841 - .L_23840)


	//   ....[0]....
.L_23840:
        /*016c*/ 	.word	0xffffffff


	//   ....[1]....
        /*0170*/ 	.word	0xffffffff


	//   ....[2]....
        /*0174*/ 	.word	0xffffffff


	//   ....[3]....
        /*0178*/ 	.word	0xffffffff


	//   ....[4]....
        /*017c*/ 	.word	0xffffffff


	//   ....[5]....
        /*0180*/ 	.word	0xffffffff


	//   ....[6]....
        /*0184*/ 	.word	0xffffffff


	//   ....[7]....
        /*0188*/ 	.word	0xffffffff


	//   ....[8]....
        /*018c*/ 	.word	0xffffffff


	//   ....[9]....
        /*0190*/ 	.word	0xffffffff


	//   ....[10]....
        /*0194*/ 	.word	0xffffffff


	//   ....[11]....
        /*0198*/ 	.word	0xffffffff


	//   ....[12]....
        /*019c*/ 	.word	0xffffffff


	//   ....[13]....
        /*01a0*/ 	.word	0xffffffff


	//   ....[14]....
        /*01a4*/ 	.word	0xffffffff


	//   ....[15]....
        /*01a8*/ 	.word	0xffffffff


	//   ....[16]....
        /*01ac*/ 	.word	0xffffffff


	//   ....[17]....
        /*01b0*/ 	.word	0xffffffff


	//   ....[18]....
        /*01b4*/ 	.word	0xffffffff


	//   ....[19]....
        /*01b8*/ 	.word	0xffffffff


	//   ....[20]....
        /*01bc*/ 	.word	0xffffffff


	//   ....[21]....
        /*01c0*/ 	.word	0xffffffff


	//   ....[22]....
        /*01c4*/ 	.word	0xffffffff


	//   ....[23]....
        /*01c8*/ 	.word	0xffffffff


	//   ....[24]....
        /*01cc*/ 	.word	0xffffffff


	//----- nvinfo : EIATTR_COOP_GROUP_INSTR_OFFSETS
	.align		4
.L_23841:
        /*01d0*/ 	.byte	0x04, 0x28
        /*01d2*/ 	.short	(.L_23843 - .L_23842)


	//   ....[0]....
.L_23842:
        /*01d4*/ 	.word	0x00001890


	//   ....[1]....
        /*01d8*/ 	.word	0x00002330


	//   ....[2]....
        /*01dc*/ 	.word	0x000024e0


	//   ....[3]....
        /*01e0*/ 	.word	0x00002510


	//   ....[4]....
        /*01e4*/ 	.word	0x00002530


	//   ....[5]....
        /*01e8*/ 	.word	0x00002550


	//   ....[6]....
        /*01ec*/ 	.word	0x00002630


	//   ....[7]....
        /*01f0*/ 	.word	0x00002660


	//   ....[8]....
        /*01f4*/ 	.word	0x000026a0


	//   ....[9]....
        /*01f8*/ 	.word	0x00003460


	//   ....[10]....
        /*01fc*/ 	.word	0x000034c0


	//   ....[11]....
        /*0200*/ 	.word	0x000034f0


	//   ....[12]....
        /*0204*/ 	.word	0x00003510


	//   ....[13]....
        /*0208*/ 	.word	0x00003530


	//   ....[14]....
        /*020c*/ 	.word	0x00003580


	//   ....[15]....
        /*0210*/ 	.word	0x000035a0


	//   ....[16]....
        /*0214*/ 	.word	0x000035c0


	//   ....[17]....
        /*0218*/ 	.word	0x00004c50


	//   ....[18]....
        /*021c*/ 	.word	0x00004c90


	//   ....[19]....
        /*0220*/ 	.word	0x00005120


	//   ....[20]....
        /*0224*/ 	.word	0x000051a0


	//   ....[21]....
        /*0228*/ 	.word	0x00005220


	//   ....[22]....
        /*022c*/ 	.word	0x000052a0


	//   ....[23]....
        /*0230*/ 	.word	0x00005310


	//   ....[24]....
        /*0234*/ 	.word	0x00005380


	//----- nvinfo : EIATTR_EXIT_INSTR_OFFSETS
	.align		4
.L_23843:
        /*0238*/ 	.byte	0x04, 0x1c
        /*023a*/ 	.short	(.L_23845 - .L_23844)


	//   ....[0]....
.L_23844:
        /*023c*/ 	.word	0x00004ed0


	//   ....[1]....
        /*0240*/ 	.word	0x00004fe0


	//   ....[2]....
        /*0244*/ 	.word	0x000050c0


	//----- nvinfo : EIATTR_CTAIDZ_USED
	.align		4
.L_23845:
        /*0248*/ 	.byte	0x01, 0x04
	.zero		2


	//----- nvinfo : EIATTR_CRS_STACK_SIZE
	.align		4
        /*024c*/ 	.byte	0x04, 0x1e
        /*024e*/ 	.short	(.L_23847 - .L_23846)
.L_23846:
        /*0250*/ 	.word	0x00000000
.L_23847:


//--------------------- .nv.info._ZN4vllm25paged_attention_v1_kernelI13__nv_bfloat16S1_Li256ELi8ELi128ELNS_18Fp8KVCacheDataTypeE0ELb0EEEvPT_PKS3_PKT0_S9_ifPKiSB_iPKfiiiSD_SD_iiiii --------------------------
	.section	.nv.info._ZN4vllm25paged_attention_v1_kernelI13__nv_bfloat16S1_Li256ELi8ELi128ELNS_18Fp8KVCacheDataTypeE0ELb0EEEvPT_PKS3_PKT0_S9_ifPKiSB_iPKfiiiSD_SD_iiiii,"",@"SHT_CUDA_INFO"
	.sectionflags	@""
	.align	4


	//----- nvinfo : EIATTR_CUDA_API_VERSION
	.align		4
        /*0000*/ 	.byte	0x04, 0x37
        /*0002*/ 	.short	(.L_23849 - .L_23848)
.L_23848:
        /*0004*/ 	.word	0x00000082


	//----- nvinfo : EIATTR_SW2861232_WAR
	.align		4
.L_23849:
        /*0008*/ 	.byte	0x01, 0x35
	.zero		2


	//----- nvinfo : EIATTR_PARAM_CBANK
	.align		4
        /*000c*/ 	.byte	0x04, 0x0a
        /*000e*/ 	.short	(.L_23851 - .L_23850)
	.align		4
.L_23850:
        /*0010*/ 	.word	index@(.nv.constant0._ZN4vllm25paged_attention_v1_kernelI13__nv_bfloat16S1_Li256ELi8ELi128ELNS_18Fp8KVCacheDataTypeE0ELb0EEEvPT_PKS3_PKT0_S9_ifPKiSB_iPKfiiiSD_SD_iiiii)
        /*0014*/ 	.short	0x0160
        /*0016*/ 	.short	0x007c


	//----- nvinfo : EIATTR_CBANK_PARAM_SIZE
	.align		4
.L_23851:
        /*0018*/ 	.byte	0x03, 0x19
        /*001a*/ 	.short	0x007c


	//----- nvinfo : EIATTR_KPARAM_INFO
	.align		4
        /*001c*/ 	.byte	0x04, 0x17
        /*001e*/ 	.short	(.L_23853 - .L_23852)
.L_23852:
        /*0020*/ 	.word	0x00000000
        /*0024*/ 	.short	0x0013
        /*0026*/ 	.short	0x0078
        /*0028*/ 	.byte	0x00, 0xf0, 0x11, 0x00


	//----- nvinfo : EIATTR_KPARAM_INFO
	.align		4
.L_23853:
        /*002c*/ 	.byte	0x04, 0x17
        /*002e*/ 	.short	(.L_23855 - .L_23854)
.L_23854:
        /*0030*/ 	.word	0x00000000
        /*0034*/ 	.short	0x0012
        /*0036*/ 	.short	0x0074
        /*0038*/ 	.byte	0x00, 0xf0, 0x11, 0x00


	//----- nvinfo : EIATTR_KPARAM_INFO
	.align		4
.L_23855:
        /*003c*/ 	.byte	0x04, 0x17
        /*003e*/ 	.short	(.L_23857 - .L_23856)
.L_23856:
        /*0040*/ 	.word	0x00000000
        /*0044*/ 	.short	0x0011
        /*0046*/ 	.short	0x0070
        /*0048*/ 	.byte	0x00, 0xf0, 0x11, 0x00


	//----- nvinfo : EIATTR_KPARAM_INFO
	.align		4
.L_23857:
        /*004c*/ 	.byte	0x04, 0x17
        /*004e*/ 	.short	(.L_23859 - .L_23858)
.L_23858:
        /*0050*/ 	.word	0x00000000
        /*0054*/ 	.short	0x0010
        /*0056*/ 	.short	0x006c
        /*0058*/ 	.byte	0x00, 0xf0, 0x11, 0x00


	//----- nvinfo : EIATTR_KPARAM_INFO
	.align		4
.L_23859:
        /*005c*/ 	.byte	0x04, 0x17
        /*005e*/ 	.short	(.L_23861 - .L_23860)
.L_23860:
        /*0060*/ 	.word	0x00000000
        /*0064*/ 	.short	0x000f
        /*0066*/ 	.short	0x0068
        /*0068*/ 	.byte	0x00, 0xf0, 0x11, 0x00


	//----- nvinfo : EIATTR_KPARAM_INFO
	.align		4
.L_23861:
        /*006c*/ 	.byte	0x04, 0x17
        /*006e*/ 	.short	(.L_23863 - .L_23862)
.L_23862:
        /*0070*/ 	.word	0x00000000
        /*0074*/ 	.short	0x000e
        /*0076*/ 	.short	0x0060
        /*0078*/ 	.byte	0x00, 0xf0, 0x21, 0x00


	//----- nvinfo : EIATTR_KPARAM_INFO
	.align		4
.L_23863:
        /*007c*/ 	.byte	0x04, 0x17
        /*007e*/ 	.short	(.L_23865 - .L_23864)
.L_23864:
        /*0080*/ 	.word	0x00000000
        /*0084*/ 	.short	0x000d
        /*0086*/ 	.short	0x0058
        /*0088*/ 	.byte	0x00, 0xf0, 0x21, 0x00


	//----- nvinfo : EIATTR_KPARAM_INFO
	.align		4
.L_23865:
        /*008c*/ 	.byte	0x04, 0x17
        /*008e*/ 	.short	(.L_23867 - .L_23866)
.L_23866:
        /*0090*/ 	.word	0x00000000
        /*0094*/ 	.short	0x000c
        /*0096*/ 	.short	0x0050
        /*0098*/ 	.byte	0x00, 0xf0, 0x11, 0x00


	//----- nvinfo : EIATTR_KPARAM_INFO
	.align		4
.L_23867:
        /*009c*/ 	.byte	0x04, 0x17
        /*009e*/ 	.short	(.L_23869 - .L_23868)
.L_23868:
        /*00a0*/ 	.word	0x00000000
        /*00a4*/ 	.short	0x000b
        /*00a6*/ 	.short	0x004c
        /*00a8*/ 	.byte	0x00, 0xf0, 0x11, 0x00


	//----- nvinfo : EIATTR_KPARAM_INFO
	.align		4
.L_23869:
        /*00ac*/ 	.byte	0x04, 0x17
        /*00ae*/ 	.short	(.L_23871 - .L_23870)
.L_23870:
        /*00b0*/ 	.word	0x00000000
        /*00b4*/ 	.short	0x000a
        /*00b6*/ 	.short	0x0048
        /*00b8*/ 	.byte	0x00, 0xf0, 0x11, 0x00


	//----- nvinfo : EIATTR_KPARAM_INFO
	.align		4
.L_23871:
        /*00bc*/ 	.byte	0x04, 0x17
        /*00be*/ 	.short	(.L_23873 - .L_23872)
.L_23872:
        /*00c0*/ 	.word	0x00000000
        /*00c4*/ 	.short	0x0009
        /*00c6*/ 	.short	0x0040
        /*00c8*/ 	.byte	0x00, 0xf0, 0x21, 0x00


	//----- nvinfo : EIATTR_KPARAM_INFO
	.align		4
.L_23873:
        /*00cc*/ 	.byte	0x04, 0x17
        /*00ce*/ 	.short	(.L_23875 - .L_23874)
.L_23874:
        /*00d0*/ 	.word	0x00000000
        /*00d4*/ 	.short	0x0008
        /*00d6*/ 	.short	0x0038
        /*00d8*/ 	.byte	0x00, 0xf0, 0x11, 0x00


	//----- nvinfo : EIATTR_KPARAM_INFO
	.align		4
.L_23875:
        /*00dc*/ 	.byte	0x04, 0x17
        /*00de*/ 	.short	(.L_23877 - .L_23876)
.L_23876:
        /*00e0*/ 	.word	0x00000000
        /*00e4*/ 	.short	0x0007
        /*00e6*/ 	.short	0x0030
        /*00e8*/ 	.byte	0x00, 0xf0, 0x21, 0x00


	//----- nvinfo : EIATTR_KPARAM_INFO
	.align		4
.L_23877:
        /*00ec*/ 	.byte	0x04, 0x17
        /*00ee*/ 	.short	(.L_23879 - .L_23878)
.L_23878:
        /*00f0*/ 	.word	0x00000000
        /*00f4*/ 	.short	0x0006
        /*00f6*/ 	.short	0x0028
        /*00f8*/ 	.byte	0x00, 0xf0, 0x21, 0x00


	//----- nvinfo : EIATTR_KPARAM_INFO
	.align		4
.L_23879:
        /*00fc*/ 	.byte	0x04, 0x17
        /*00fe*/ 	.short	(.L_23881 - .L_23880)
.L_23880:
        /*0100*/ 	.word	0x00000000
        /*0104*/ 	.short	0x0005
        /*0106*/ 	.short	0x0024
        /*0108*/ 	.byte	0x00, 0xf0, 0x11, 0x00


	//----- nvinfo : EIATTR_KPARAM_INFO
	.align		4
.L_23881:
        /*010c*/ 	.byte	0x04, 0x17
        /*010e*/ 	.short	(.L_23883 - .L_23882)
.L_23882:
        /*0110*/ 	.word	0x00000000
        /*0114*/ 	.short	0x0004
        /*0116*/ 	.short	0x0020
        /*0118*/ 	.byte	0x00, 0xf0, 0x11, 0x00


	//----- nvinfo : EIATTR_KPARAM_INFO
	.align		4
.L_23883:
        /*011c*/ 	.byte	0x04, 0x17
        /*011e*/ 	.short	(.L_23885 - .L_23884)
.L_23884:
        /*0120*/ 	.word	0x00000000
        /*0124*/ 	.short	0x0003
        /*0126*/ 	.short	0x0018
        /*0128*/ 	.byte	0x00, 0xf0, 0x21, 0x00


	//----- nvinfo : EIATTR_KPARAM_INFO
	.align		4
.L_23885:
        /*012c*/ 	.byte	0x04, 0x17
        /*012e*/ 	.short	(.L_23887 - .L_23886)
.L_23886:
        /*0130*/ 	.word	0x00000000
        /*0134*/ 	.short	0x0002
        /*0136*/ 	.short	0x0010
        /*0138*/ 	.byte	0x00, 0xf0, 0x21, 0x00


	//----- nvinfo : EIATTR_KPARAM_INFO
	.align		4
.L_23887:
        /*013c*/ 	.byte	0x04, 0x17
        /*013e*/ 	.short	(.L_23889 - .L_23888)
.L_23888:
        /*0140*/ 	.word	0x00000000
        /*0144*/ 	.short	0x0001
        /*0146*/ 	.short	0x0008
        /*0148*/ 	.byte	0x00, 0xf0, 0x21, 0x00


	//----- nvinfo : EIATTR_KPARAM_INFO
	.align		4
.L_23889:
        /*014c*/ 	.byte	0x04, 0x17
        /*014e*/ 	.short	(.L_23891 - .L_23890)
.L_23890:
        /*0150*/ 	.word	0x00000000
        /*0154*/ 	.short	0x0000
        /*0156*/ 	.short	0x0000
        /*0158*/ 	.byte	0x00, 0xf0, 0x21, 0x00


	//----- nvinfo : EIATTR_MAXREG_COUNT
	.align		4
.L_23891:
        /*015c*/ 	.byte	0x03, 0x1b
        /*015e*/ 	.short	0x00ff


	//----- nvinfo : EIATTR_NUM_BARRIERS
	.align		4
        /*0160*/ 	.byte	0x02, 0x4c
        /*0162*/ 	.byte	0x01
	.zero		1


	//----- nvinfo : EIATTR_MERCURY_ISA_VERSION
	.align		4
        /*0164*/ 	.byte	0x03, 0x5f
        /*0166*/ 	.short	0x0000


	//----- nvinfo : EIATTR_COOP_GROUP_MASK_REGIDS
	.align		4
        /*0168*/ 	.byte	0x04, 0x29
        /*016a*/ 	.short	(.L_23893 - .L_23892)


	//   ....[0]....
.L_23892:
        /*016c*/ 	.word	0xffffffff


	//   ....[1]....
        /*0170*/ 	.word	0xffffffff


	//   ....[2]....
        /*0174*/ 	.word	0xffffffff


	//   ....[3]....
        /*0178*/ 	.word	0xffffffff


	//   ....[4]....
        /*017c*/ 	.word	0xffffffff


	//   ....[5]....
        /*0180*/ 	.word	0xffffffff


	//   ....[6]....
        /*0184*/ 	.word	0xffffffff


	//   ....[7]....
        /*0188*/ 	.word	0xffffffff


	//   ....[8]....
        /*018c*/ 	.word	0xffffffff


	//   ....[9]....
        /*0190*/ 	.word	0xffffffff


	//   ....[10]....
        /*0194*/ 	.word	0xffffffff


	//   ....[11]....
        /*0198*/ 	.word	0xffffffff


	//   ....[12]....
        /*019c*/ 	.word	0xffffffff


	//   ....[13]....
        /*01a0*/ 	.word	0xffffffff


	//   ....[14]....
        /*01a4*/ 	.word	0xffffffff


	//   ....[15]....
        /*01a8*/ 	.word	0xffffffff


	//   ....[16]....
        /*01ac*/ 	.word	0xffffffff


	//   ....[17]....
        /*01b0*/ 	.word	0xffffffff


	//   ....[18]....
        /*01b4*/ 	.word	0xffffffff


	//   ....[19]....
        /*01b8*/ 	.word	0xffffffff


	//   ....[20]....
        /*01bc*/ 	.word	0xffffffff


	//   ....[21]....
        /*01c0*/ 	.word	0xffffffff


	//   ....[22]....
        /*01c4*/ 	.word	0xffffffff


	//   ....[23]....
        /*01c8*/ 	.word	0xffffffff


	//   ....[24]....
        /*01cc*/ 	.word	0xffffffff


	//----- nvinfo : EIATTR_COOP_GROUP_INSTR_OFFSETS
	.align		4
.L_23893:
        /*01d0*/ 	.byte	0x04, 0x28
        /*01d2*/ 	.short	(.L_23895 - .L_23894)


	//   ....[0]....
.L_23894:
        /*01d4*/ 	.word	0x00003930


	//   ....[1]....
        /*01d8*/ 	.word	0x00003960


	//   ....[2]....
        /*01dc*/ 	.word	0x00005230


	//   ....[3]....
        /*01e0*/ 	.word	0x00005260


	//   ....[4]....
        /*01e4*/ 	.word	0x00005380


	//   ....[5]....
        /*01e8*/ 	.word	0x000053b0


	//   ....[6]....
        /*01ec*/ 	.word	0x000053d0


	//   ....[7]....
        /*01f0*/ 	.word	0x00005490


	//   ....[8]....
        /*01f4*/ 	.word	0x000054c0


	//   ....[9]....
        /*01f8*/ 	.word	0x000054f0


	//   ....[10]....
        /*01fc*/ 	.word	0x000062e0


	//   ....[11]....
        /*0200*/ 	.word	0x00006340


	//   ....[12]....
        /*0204*/ 	.word	0x00006370


	//   ....[13]....
        /*0208*/ 	.word	0x00006390


	//   ....[14]....
        /*020c*/ 	.word	0x000063b0


	//   ....[15]....
        /*0210*/ 	.word	0x00006400


	//   ....[16]....
        /*0214*/ 	.word	0x00006420


	//   ....[17]....
        /*0218*/ 	.word	0x00006440


	//   ....[18]....
        /*021c*/ 	.word	0x000097f0


	//   ....[19]....
        /*0220*/ 	.word	0x00009870


	//   ....[20]....
        /*0224*/ 	.word	0x000098f0


	//   ....[21]....
        /*0228*/ 	.word	0x00009970


	//   ....[22]....
        /*022c*/ 	.word	0x000099f0


	//   ....[23]....
        /*0230*/ 	.word	0x00009a70


	//   ....[24]....
        /*0234*/ 	.word	0x00009ae0


	//----- nvinfo : EIATTR_EXIT_INSTR_OFFSETS
	.align		4
.L_23895:
        /*0238*/ 	.byte	0x04, 0x1c
        /*023a*/ 	.short	(.L_23897 - .L_23896)


	//   ....[0]....
.L_23896:
        /*023c*/ 	.word	0x00009310


	//   ....[1]....
        /*0240*/ 	.word	0x00009790


	//----- nvinfo : EIATTR_CTAIDZ_USED
	.align		4
.L_23897:
        /*0244*/ 	.byte	0x01, 0x04
	.zero		2


	//----- nvinfo : EIATTR_CRS_STACK_SIZE
	.align		4
        /*0248*/ 	.byte	0x04, 0x1e
        /*024a*/ 	.short	(.L_23899 - .L_23898)
.L_23898:
        /*024c*/ 	.word	0x00000000
.L_23899:


//--------------------- .nv.info._ZN4vllm25paged_attention_v1_kernelI13__nv_bfloat16S1_Li192ELi8ELi128ELNS_18Fp8KVCacheDataTypeE0ELb0EEEvPT_PKS3_PKT0_S9_ifPKiSB_iPKfiiiSD_SD_iiiii --------------------------
	.section	.nv.info._ZN4vllm25paged_attention_v1_kernelI13__nv_bfloat16S1_Li192ELi8ELi128ELNS_18Fp8KVCacheDataTypeE0ELb0EEEvPT_PKS3_PKT0_S9_ifPKiSB_iPKfiiiSD_SD_iiiii,"",@"SHT_CUDA_INFO"
	.sectionflags	@""
	.align	4


	//----- nvinfo : EIATTR_CUDA_API_VERSION
	.align		4
        /*0000*/ 	.byte	0x04, 0x37
        /*0002*/ 	.short	(.L_23901 - .L_23900)
.L_23900:
        /*0004*/ 	.word	0x00000082


	//----- nvinfo : EIATTR_SW2861232_WAR
	.align		4
.L_23901:
        /*0008*/ 	.byte	0x01, 0x35
	.zero		2


	//----- nvinfo : EIATTR_PARAM_CBANK
	.align		4
        /*000c*/ 	.byte	0x04, 0x0a
        /*000e*/ 	.short	(.L_23903 - .L_23902)
	.align		4
.L_23902:
        /*0010*/ 	.word	index@(.nv.constant0._ZN4vllm25paged_attention_v1_kernelI13__nv_bfloat16S1_Li192ELi8ELi128ELNS_18Fp8KVCacheDataTypeE0ELb0EEEvPT_PKS3_PKT0_S9_ifPKiSB_iPKfiiiSD_SD_iiiii)
        /*0014*/ 	.short	0x0160
        /*0016*/ 	.short	0x007c


	//----- nvinfo : EIATTR_CBANK_PARAM_SIZE
	.align		4
.L_23903:
        /*0018*/ 	.byte	0x03, 0x19
        /*001a*/ 	.short	0x007c


	//----- nvinfo : EIATTR_KPARAM_INFO
	.align		4
        /*001c*/ 	.byte	0x04, 0x17
        /*001e*/ 	.short	(.L_23905 - .L_23904)
.L_23904:
        /*0020*/ 	.word	0x00000000
        /*0024*/ 	.short	0x0013
        /*0026*/ 	.short	0x0078
        /*0028*/ 	.byte	0x00, 0xf0, 0x11, 0x00


	//----- nvinfo : EIATTR_KPARAM_INFO
	.align		4
.L_23905:
        /*002c*/ 	.byte	0x04, 0x17
        /*002e*/ 	.short	(.L_23907 - .L_23906)
.L_23906:
        /*0030*/ 	.word	0x00000000
        /*0034*/ 	.short	0x0012
        /*0036*/ 	.short	0x0074
        /*0038*/ 	.byte	0x00, 0xf0, 0x11, 0x00


	//----- nvinfo : EIATTR_KPARAM_INFO
	.align		4
.L_23907:
        /*003c*/ 	.byte	0x04, 0x17
        /*003e*/ 	.short	(.L_23909 - .L_23908)
.L_23908:
        /*0040*/ 	.word	0x00000000
        /*0044*/ 	.short	0x0011
        /*0046*/ 	.short	0x0070
        /*0048*/ 	.byte	0x00, 0xf0, 0x11, 0x00


	//----- nvinfo : EIATTR_KPARAM_INFO
	.align		4
.L_23909:
        /*004c*/ 	.byte	0x04, 0x17
        /*004e*/ 	.short	(.L_23911 - .L_23910)
.L_23910:
        /*0050*/ 	.word	0x00000000
        /*0054*/ 	.short	0x0010
        /*0056*/ 	.short	0x006c
        /*0058*/ 	.byte	0x00, 0xf0, 0x11, 0x00


	//----- nvinfo : EIATTR_KPARAM_INFO
	.align		4
.L_23911:
        /*005c*/ 	.byte	0x04, 0x17
        /*005e*/ 	.short	(.L_23913 - .L_23912)
.L_23912:
        /*0060*/ 	.word	0x00000000
        /*0064*/ 	.short	0x000f
        /*0066*/ 	.short	0x0068
        /*0068*/ 	.byte	0x00, 0xf0, 0x11, 0x00


	//----- nvinfo : EIATTR_KPARAM_INFO
	.align		4
.L_23913:
        /*006c*/ 	.byte	0x04, 0x17
        /*006e*/ 	.short	(.L_23915 - .L_23914)
.L_23914:
        /*0070*/ 	.word	0x00000000
        /*0074*/ 	.short	0x000e
        /*0076*/ 	.short	0x0060
        /*0078*/ 	.byte	0x00, 0xf0, 0x21, 0x00


	//----- nvinfo : EIATTR_KPARAM_INFO
	.align		4
.L_23915:
        /*007c*/ 	.byte	0x04, 0x17
        /*007e*/ 	.short	(.L_23917 - .L_23916)
.L_23916:
        /*0080*/ 	.word	0x00000000
        /*0084*/ 	.short	0x000d
        /*0086*/ 	.short	0x0058
        /*0088*/ 	.byte	0x00, 0xf0, 0x21, 0x00


	//----- nvinfo : EIATTR_KPARAM_INFO
	.align		4
.L_23917:
        /*008c*/ 	.byte	0x04, 0x17
        /*008e*/ 	.short	(.L_23919 - .L_23918)
.L_23918:
        /*0090*/ 	.word	0x00000000
        /*0094*/ 	.short	0x000c
        /*0096*/ 	.short	0x0050
        /*0098*/ 	.byte	0x00, 0xf0, 0x11, 0x00


	//----- nvinfo : EIATTR_KPARAM_INFO
	.align		4
.L_23919:
        /*009c*/ 	.byte	0x04, 0x17
        /*009e*/ 	.short	(.L_23921 - .L_23920)
.L_23920:
        /*00a0*/ 	.word	0x00000000
        /*00a4*/ 	.short	0x000b
        /*00a6*/ 	.short	0x004c
        /*00a8*/ 	.byte	0x00, 0xf0, 0x11, 0x00


	//----- nvinfo : EIATTR_KPARAM_INFO
	.align		4
.L_23921:
        /*00ac*/ 	.byte	0x04, 0x17
        /*00ae*/ 	.short	(.L_23923 - .L_23922)
.L_23922:
        /*00b0*/ 	.word	0x00000000
        /*00b4*/ 	.short	0x000a
        /*00b6*/ 	.short	0x0048
        /*00b8*/ 	.byte	0x00, 0xf0, 0x11, 0x00


	//----- nvinfo : EIATTR_KPARAM_INFO
	.align		4
.L_23923:
        /*00bc*/ 	.byte	0x04, 0x17
        /*00be*/ 	.short	(.L_23925 - .L_23924)
.L_23924:
        /*00c0*/ 	.word	0x00000000
        /*00c4*/ 	.short	0x0009
        /*00c6*/ 	.short	0x0040
        /*00c8*/ 	.byte	0x00, 0xf0, 0x21, 0x00


	//----- nvinfo : EIATTR_KPARAM_INFO
	.align		4
.L_23925:
        /*00cc*/ 	.byte	0x04, 0x17
        /*00ce*/ 	.short	(.L_23927 - .L_23926)
.L_23926:
        /*00d0*/ 	.word	0x00000000
        /*00d4*/ 	.short	0x0008
        /*00d6*/ 	.short	0x0038
        /*00d8*/ 	.byte	0x00, 0xf0, 0x11, 0x00


	//----- nvinfo : EIATTR_KPARAM_INFO
	.align		4
.L_23927:
        /*00dc*/ 	.byte	0x04, 0x17
        /*00de*/ 	.short	(.L_23929 - .L_23928)
.L_23928:
        /*00e0*/ 	.word	0x00000000
        /*00e4*/ 	.short	0x0007
        /*00e6*/ 	.short	0x0030
        /*00e8*/ 	.byte	0x00, 0xf0, 0x21, 0x00


	//----- nvinfo : EIATTR_KPARAM_INFO
	.align		4
.L_23929:
        /*00ec*/ 	.byte	0x04, 0x17
        /*00ee*/ 	.short	(.L_23931 - .L_23930)
.L_23930:
        /*00f0*/ 	.word	0x00000000
        /*00f4*/ 	.short	0x0006
        /*00f6*/ 	.short	0x0028
        /*00f8*/ 	.byte	0x00, 0xf0, 0x21, 0x00


	//----- nvinfo : EIATTR_KPARAM_INFO
	.align		4
.L_23931:
        /*00fc*/ 	.byte	0x04, 0x17
        /*00fe*/ 	.short	(.L_23933 - .L_23932)
.L_23932:
        /*0100*/ 	.word	0x00000000
        /*0104*/ 	.short	0x0005
        /*0106*/ 	.short	0x0024
        /*0108*/ 	.byte	0x00, 0xf0, 0x11, 0x00


	//----- nvinfo : EIATTR_KPARAM_INFO
	.align		4
.L_23933:
        /*010c*/ 	.byte	0x04, 0x17
        /*010e*/ 	.short	(.L_23935 - .L_23934)
.L_23934:
        /*0110*/ 	.word	0x00000000
        /*0114*/ 	.short	0x0004
        /*0116*/ 	.short	0x0020
        /*0118*/ 	.byte	0x00, 0xf0, 0x11, 0x00


	//----- nvinfo : EIATTR_KPARAM_INFO
	.align		4
.L_23935:
        /*011c*/ 	.byte	0x04, 0x17
        /*011e*/ 	.short	(.L_23937 - .L_23936)
.L_23936:
        /*0120*/ 	.word	0x00000000
        /*0124*/ 	.short	0x0003
        /*0126*/ 	.short	0x0018
        /*0128*/ 	.byte	0x00, 0xf0, 0x21, 0x00


	//----- nvinfo : EIATTR_KPARAM_INFO
	.align		4
.L_23937:
        /*012c*/ 	.byte	0x04, 0x17
        /*012e*/ 	.short	(.L_23939 - .L_23938)
.L_23938:
        /*0130*/ 	.word	0x00000000
        /*0134*/ 	.short	0x0002
        /*0136*/ 	.short	0x0010
        /*0138*/ 	.byte	0x00, 0xf0, 0x21, 0x00


	//----- nvinfo : EIATTR_KPARAM_INFO
	.align		4
.L_23939:
        /*013c*/ 	.byte	0x04, 0x17
        /*013e*/ 	.short	(.L_23941 - .L_23940)
.L_23940:
        /*0140*/ 	.word	0x00000000
        /*0144*/ 	.short	0x0001
        /*0146*/ 	.short	0x0008
        /*0148*/ 	.byte	0x00, 0xf0, 0x21, 0x00


	//----- nvinfo : EIATTR_KPARAM_INFO
	.align		4
.L_23941:
        /*014c*/ 	.byte	0x04, 0x17
        /*014e*/ 	.short	(.L_23943 - .L_23942)
.L_23942:
        /*0150*/ 	.word	0x00000000
        /*0154*/ 	.short	0x0000
        /*0156*/ 	.short	0x0000
        /*0158*/ 	.byte	0x00, 0xf0, 0x21, 0x00


	//----- nvinfo : EIATTR_MAXREG_COUNT
	.align		4
.L_23943:
        /*015c*/ 	.byte	0x03, 0x1b
        /*015e*/ 	.short	0x00ff


	//----- nvinfo : EIATTR_NUM_BARRIERS
	.align		4
        /*0160*/ 	.byte	0x02, 0x4c
        /*0162*/ 	.byte	0x01
	.zero		1


	//----- nvinfo : EIATTR_MERCURY_ISA_VERSION
	.align		4
        /*0164*/ 	.byte	0x03, 0x5f
        /*0166*/ 	.short	0x0000


	//----- nvinfo : EIATTR_COOP_GROUP_MASK_REGIDS
	.align		4
        /*0168*/ 	.byte	0x04, 0x29
        /*016a*/ 	.short	(.L_23945 - .L_23944)


	//   ....[0]....
.L_23944:
        /*016c*/ 	.word	0xffffffff


	//   ....[1]....
        /*0170*/ 	.word	0xffffffff


	//   ....[2]....
        /*0174*/ 	.word	0xffffffff


	//   ....[3]....
        /*0178*/ 	.word	0xffffffff


	//   ....[4]....
        /*017c*/ 	.word	0xffffffff


	//   ....[5]....
        /*0180*/ 	.word	0xffffffff


	//   ....[6]....
        /*0184*/ 	.word	0xffffffff


	//   ....[7]....
        /*0188*/ 	.word	0xffffffff


	//   ....[8]....
        /*018c*/ 	.word	0xffffffff


	//   ....[9]....
        /*0190*/ 	.word	0xffffffff


	//   ....[10]....
        /*0194*/ 	.word	0xffffffff


	//   ....[11]....
        /*0198*/ 	.word	0xffffffff


	//   ....[12]....
        /*019c*/ 	.word	0xffffffff


	//   ....[13]....
        /*01a0*/ 	.word	0xffffffff


	//   ....[14]....
        /*01a4*/ 	.word	0xffffffff


	//   ....[15]....
        /*01a8*/ 	.word	0xffffffff


	//   ....[16]....
        /*01ac*/ 	.word	0xffffffff


	//   ....[17]....
        /*01b0*/ 	.word	0xffffffff


	//   ....[18]....
        /*01b4*/ 	.word	0xffffffff


	//   ....[19]....
        /*01b8*/ 	.word	0xffffffff


	//   ....[20]....
        /*01bc*/ 	.word	0xffffffff


	//   ....[21]....
        /*01c0*/ 	.word	0xffffffff


	//   ....[22]....
        /*01c4*/ 	.word	0xffffffff


	//   ....[23]....
        /*01c8*/ 	.word	0xffffffff


	//   ....[24]....
        /*01cc*/ 	.word	0xffffffff


	//----- nvinfo : EIATTR_COOP_GROUP_INSTR_OFFSETS
	.align		4
.L_23945:
        /*01d0*/ 	.byte	0x04, 0x28
        /*01d2*/ 	.short	(.L_23947 - .L_23946)


	//   ....[0]....
.L_23946:
        /*01d4*/ 	.word	0x00002dd0


	//   ....[1]....
        /*01d8*/ 	.word	0x00002e00


	//   ....[2]....
        /*01dc*/ 	.word	0x00004170


	//   ....[3]....
        /*01e0*/ 	.word	0x000041a0


	//   ....[4]....
        /*01e4*/ 	.word	0x00004300


	//   ....[5]....
        /*01e8*/ 	.word	0x00004330


	//   ....[6]....
        /*01ec*/ 	.word	0x00004350


	//   ....[7]....
        /*01f0*/ 	.word	0x00004410


	//   ....[8]....
        /*01f4*/ 	.word	0x00004440


	//   ....[9]....
        /*01f8*/ 	.word	0x00004470


	//   ....[10]....
        /*01fc*/ 	.word	0x00005260


	//   ....[11]....
        /*0200*/ 	.word	0x000052c0


	//   ....[12]....
        /*0204*/ 	.word	0x000052f0


	//   ....[13]....
        /*0208*/ 	.word	0x00005310


	//   ....[14]....
        /*020c*/ 	.word	0x00005330


	//   ....[15]....
        /*0210*/ 	.word	0x00005380


	//   ....[16]....
        /*0214*/ 	.word	0x000053a0


	//   ....[17]....
        /*0218*/ 	.word	0x000053c0


	//   ....[18]....
        /*021c*/ 	.word	0x00007e50


	//   ....[19]....
        /*0220*/ 	.word	0x00007ed0


	//   ....[20]....
        /*0224*/ 	.word	0x00007f50


	//   ....[21]....
        /*0228*/ 	.word	0x00007fd0


	//   ....[22]....
        /*022c*/ 	.word	0x00008050


	//   ....[23]....
        /*0230*/ 	.word	0x000080d0


	//   ....[24]....
        /*0234*/ 	.word	0x00008140


	//----- nvinfo : EIATTR_EXIT_INSTR_OFFSETS
	.align		4
.L_23947:
        /*0238*/ 	.byte	0x04, 0x1c
        /*023a*/ 	.short	(.L_23949 - .L_23948)


	//   ....[0]....
.L_23948:
        /*023c*/ 	.word	0x00007a60


	//   ....[1]....
        /*0240*/ 	.word	0x00007df0


	//----- nvinfo : EIATTR_CTAIDZ_USED
	.align		4
.L_23949:
        /*0244*/ 	.byte	0x01, 0x04
	.zero		2


	//----- nvinfo : EIATTR_CRS_STACK_SIZE
	.align		4
        /*0248*/ 	.byte	0x04, 0x1e
        /*024a*/ 	.short	(.L_23951 - .L_23950)
.L_23950:
        /*024c*/ 	.word	0x00000000
.L_23951:


//--------------------- .nv.info._ZN4vllm25paged_attention_v1_kernelI13__nv_bfloat16S1_Li128ELi8ELi128ELNS_18Fp8KVCacheDataTypeE0ELb0EEEvPT_PKS3_PKT0_S9_ifPKiSB_iPKfiiiSD_SD_iiiii --------------------------
	.section	.nv.info._ZN4vllm25paged_attention_v1_kernelI13__nv_bfloat16S1_Li128ELi8ELi128ELNS_18Fp8KVCacheDataTypeE0ELb0EEEvPT_PKS3_PKT0_S9_ifPKiSB_iPKfiiiSD_SD_iiiii,"",@"SHT_CUDA_INFO"
	.sectionflags	@""
	.align	4


	//----- nvinfo : EIATTR_CUDA_API_VERSION
	.align		4
        /*0000*/ 	.byte	0x04, 0x37
        /*0002*/ 	.short	(.L_23953 - .L_23952)
.L_23952:
        /*0004*/ 	.word	0x00000082


	//----- nvinfo : EIATTR_SW2861232_WAR
	.align		4
.L_23953:
        /*0008*/ 	.byte	0x01, 0x35
	.zero		2


	//----- nvinfo : EIATTR_PARAM_CBANK
	.align		4
        /*000c*/ 	.byte	0x04, 0x0a
        /*000e*/ 	.short	(.L_23955 - .L_23954)
	.align		4
.L_23954:
        /*0010*/ 	.word	index@(.nv.constant0._ZN4vllm25paged_attention_v1_kernelI13__nv_bfloat16S1_Li128ELi8ELi128ELNS_18Fp8KVCacheDataTypeE0ELb0EEEvPT_PKS3_PKT0_S9_ifPKiSB_iPKfiiiSD_SD_iiiii)
        /*0014*/ 	.short	0x0160
        /*0016*/ 	.short	0x007c


	//----- nvinfo : EIATTR_CBANK_PARAM_SIZE
	.align		4
.L_23955:
        /*0018*/ 	.byte	0x03, 0x19
        /*001a*/ 	.short	0x007c


	//----- nvinfo : EIATTR_KPARAM_INFO
	.align		4
        /*001c*/ 	.byte	0x04, 0x17
        /*001e*/ 	.short	(.L_23957 - .L_23956)
.L_23956:
        /*0020*/ 	.word	0x00000000
        /*0024*/ 	.short	0x0013
        /*0026*/ 	.short	0x0078
        /*0028*/ 	.byte	0x00, 0xf0, 0x11, 0x00


	//----- nvinfo : EIATTR_KPARAM_INFO
	.align		4
.L_23957:
        /*002c*/ 	.byte	0x04, 0x17
        /*002e*/ 	.short	(.L_23959 - .L_23958)
.L_23958:
        /*0030*/ 	.word	0x00000000
        /*0034*/ 	.short	0x0012
        /*0036*/ 	.short	0x0074
        /*0038*/ 	.byte	0x00, 0xf0, 0x11, 0x00


	//----- nvinfo : EIATTR_KPARAM_INFO
	.align		4
.L_23959:
        /*003c*/ 	.byte	0x04, 0x17
        /*003e*/ 	.short	(.L_23961 - .L_23960)
.L_23960:
        /*0040*/ 	.word	0x00000000
        /*0044*/ 	.short	0x0011
        /*0046*/ 	.short	0x0070
        /*0048*/ 	.byte	0x00, 0xf0, 0x11, 0x00


	//----- nvinfo : EIATTR_KPARAM_INFO
	.align		4
.L_23961:
        /*004c*/ 	.byte	0x04, 0x17
        /*004e*/ 	.short	(.L_23963 - .L_23962)
.L_23962:
        /*0050*/ 	.word	0x00000000
        /*0054*/ 	.short	0x0010
        /*0056*/ 	.short	0x006c
        /*0058*/ 	.byte	0x00, 0xf0, 0x11, 0x00


	//----- nvinfo : EIATTR_KPARAM_INFO
	.align		4
.L_23963:
        /*005c*/ 	.byte	0x04, 0x17
        /*005e*/ 	.short	(.L_23965 - .L_23964)
.L_23964:
        /*0060*/ 	.word	0x00000000
        /*0064*/ 	.short	0x000f
        /*0066*/ 	.short	0x0068
        /*0068*/ 	.byte	0x00, 0xf0, 0x11, 0x00


	//----- nvinfo : EIATTR_KPARAM_INFO
	.align		4
.L_23965:
        /*006c*/ 	.byte	0x04, 0x17
        /*006e*/ 	.short	(.L_23967 - .L_23966)
.L_23966:
        /*0070*/ 	.word	0x00000000
        /*0074*/ 	.short	0x000e
        /*0076*/ 	.short	0x0060
        /*0078*/ 	.byte	0x00, 0xf0, 0x21, 0x00


	//----- nvinfo : EIATTR_KPARAM_INFO
	.align		4
.L_23967:
        /*007c*/ 	.byte	0x04, 0x17
        /*007e*/ 	.short	(.L_23969 - .L_23968)
.L_23968:
        /*0080*/ 	.word	0x00000000
        /*0084*/ 	.short	0x000d
        /*0086*/ 	.short	0x0058
        /*0088*/ 	.byte	0x00, 0xf0, 0x21, 0x00


	//----- nvinfo : EIATTR_KPARAM_INFO
	.align		4
.L_23969:
        /*008c*/ 	.byte	0x04, 0x17
        /*008e*/ 	.short	(.L_23971 - .L_23970)
.L_23970:
        /*0090*/ 	.word	0x00000000
        /*0094*/ 	.short	0x000c
        /*0096*/ 	.short	0x0050
        /*0098*/ 	.byte	0x00, 0xf0, 0x11, 0x00


	//----- nvinfo : EIATTR_KPARAM_INFO
	.align		4
.L_23971:
        /*009c*/ 	.byte	0x04, 0x17
        /*009e*/ 	.short	(.L_23973 - .L_23972)
.L_23972:
        /*00a0*/ 	.word	0x00000000
        /*00a4*/ 	.short	0x000b
        /*00a6*/ 	.short	0x004c
        /*00a8*/ 	.byte	0x00, 0xf0, 0x11, 0x00


	//----- nvinfo : EIATTR_KPARAM_INFO
	.align		4
.L_23973:
        /*00ac*/ 	.byte	0x04, 0x17
        /*00ae*/ 	.short	(.L_23975 - .L_23974)
.L_23974:
        /*00b0*/ 	.word	0x00000000
        /*00b4*/ 	.short	0x000a
        /*00b6*/ 	.short	0x0048
        /*00b8*/ 	.byte	0x00, 0xf0, 0x11, 0x00


	//----- nvinfo : EIATTR_KPARAM_INFO
	.align		4
.L_23975:
        /*00bc*/ 	.byte	0x04, 0x17
        /*00be*/ 	.short	(.L_23977 - .L_23976)
.L_23976:
        /*00c0*/ 	.word	0x00000000
        /*00c4*/ 	.short	0x0009
        /*00c6*/ 	.short	0x0040
        /*00c8*/ 	.byte	0x00, 0xf0, 0x21, 0x00


	//----- nvinfo : EIATTR_KPARAM_INFO
	.align		4
.L_23977:
        /*00cc*/ 	.byte	0x04, 0x17
        /*00ce*/ 	.short	(.L_23979 - .L_23978)
.L_23978:
        /*00d0*/ 	.word	0x00000000
        /*00d4*/ 	.short	0x0008
        /*00d6*/ 	.short	0x0038
        /*00d8*/ 	.byte	0x00, 0xf0, 0x11, 0x00


	//----- nvinfo : EIATTR_KPARAM_INFO
	.align		4
.L_23979:
        /*00dc*/ 	.byte	0x04, 0x17
        /*00de*/ 	.short	(.L_23981 - .L_23980)
.L_23980:
        /*00e0*/ 	.word	0x00000000
        /*00e4*/ 	.short	0x0007
        /*00e6*/ 	.short	0x0030
        /*00e8*/ 	.byte	0x00, 0xf0, 0x21, 0x00


	//----- nvinfo : EIATTR_KPARAM_INFO
	.align		4
.L_23981:
        /*00ec*/ 	.byte	0x04, 0x17
        /*00ee*/ 	.short	(.L_23983 - .L_23982)
.L_23982:
        /*00f0*/ 	.word	0x00000000
        /*00f4*/ 	.short	0x0006
        /*00f6*/ 	.short	0x0028
        /*00f8*/ 	.byte	0x00, 0xf0, 0x21, 0x00


	//----- nvinfo : EIATTR_KPARAM_INFO
	.align		4
.L_23983:
        /*00fc*/ 	.byte	0x04, 0x17
        /*00fe*/ 	.short	(.L_23985 - .L_23984)
.L_23984:
        /*0100*/ 	.word	0x00000000
        /*0104*/ 	.short	0x0005
        /*0106*/ 	.short	0x0024
        /*0108*/ 	.byte	0x00, 0xf0, 0x11, 0x00


	//----- nvinfo : EIATTR_KPARAM_INFO
	.align		4
.L_23985:
        /*010c*/ 	.byte	0x04, 0x17
        /*010e*/ 	.short	(.L_23987 - .L_23986)
.L_23986:
        /*0110*/ 	.word	0x00000000
        /*0114*/ 	.short	0x0004
        /*0116*/ 	.short	0x0020
        /*0118*/ 	.byte	0x00, 0xf0, 0x11, 0x00


	//----- nvinfo : EIATTR_KPARAM_INFO
	.align		4
.L_23987:
        /*011c*/ 	.byte	0x04, 0x17
        /*011e*/ 	.short	(.L_23989 - .L_23988)
.L_23988:
        /*0120*/ 	.word	0x00000000
        /*0124*/ 	.short	0x0003
        /*0126*/ 	.short	0x0018
        /*0128*/ 	.byte	0x00, 0xf0, 0x21, 0x00


	//----- nvinfo : EIATTR_KPARAM_INFO
	.align		4
.L_23989:
        /*012c*/ 	.byte	0x04, 0x17
        /*012e*/ 	.short	(.L_23991 - .L_23990)
.L_23990:
        /*0130*/ 	.word	0x00000000
        /*0134*/ 	.short	0x0002
        /*0136*/ 	.short	0x0010
        /*0138*/ 	.byte	0x00, 0xf0, 0x21, 0x00


	//----- nvinfo : EIATTR_KPARAM_INFO
	.align		4
.L_23991:
        /*013c*/ 	.byte	0x04, 0x17
        /*013e*/ 	.short	(.L_23993 - .L_23992)
.L_23992:
        /*0140*/ 	.word	0x00000000
        /*0144*/ 	.short	0x0001
        /*0146*/ 	.short	0x0008
        /*0148*/ 	.byte	0x00, 0xf0, 0x21, 0x00


	//----- nvinfo : EIATTR_KPARAM_INFO
	.align		4
.L_23993:
        /*014c*/ 	.byte	0x04, 0x17
        /*014e*/ 	.short	(.L_23995 - .L_23994)
.L_23994:
        /*0150*/ 	.word	0x00000000
        /*0154*/ 	.short	0x0000
        /*0156*/ 	.short	0x0000
        /*0158*/ 	.byte	0x00, 0xf0, 0x21, 0x00


	//----- nvinfo : EIATTR_MAXREG_COUNT
	.align		4
.L_23995:
        /*015c*/ 	.byte	0x03, 0x1b
        /*015e*/ 	.short	0x00ff


	//----- nvinfo : EIATTR_NUM_BARRIERS
	.align		4
        /*0160*/ 	.byte	0x02, 0x4c
        /*0162*/ 	.byte	0x01
	.zero		1


	//----- nvinfo : EIATTR_MERCURY_ISA_VERSION
	.align		4
        /*0164*/ 	.byte	0x03, 0x5f
        /*0166*/ 	.short	0x0000


	//----- nvinfo : EIATTR_COOP_GROUP_MASK_REGIDS
	.align		4
        /*0168*/ 	.byte	0x04, 0x29
        /*016a*/ 	.short	(.L_23997 - .L_23996)


	//   ....[0]....
.L_23996:
        /*016c*/ 	.word	0xffffffff


	//   ....[1]....
        /*0170*/ 	.word	0xffffffff


	//   ....[2]....
        /*0174*/ 	.word	0xffffffff


	//   ....[3]....
        /*0178*/ 	.word	0xffffffff


	//   ....[4]....
        /*017c*/ 	.word	0xffffffff


	//   ....[5]....
        /*0180*/ 	.word	0xffffffff


	//   ....[6]....
        /*0184*/ 	.word	0xffffffff


	//   ....[7]....
        /*0188*/ 	.word	0xffffffff


	//   ....[8]....
        /*018c*/ 	.word	0xffffffff


	//   ....[9]....
        /*0190*/ 	.word	0xffffffff


	//   ....[10]....
        /*0194*/ 	.word	0xffffffff


	//   ....[11]....
        /*0198*/ 	.word	0xffffffff


	//   ....[12]....
        /*019c*/ 	.word	0xffffffff


	//   ....[13]....
        /*01a0*/ 	.word	0xffffffff


	//   ....[14]....
        /*01a4*/ 	.word	0xffffffff


	//   ....[15]....
        /*01a8*/ 	.word	0xffffffff


	//   ....[16]....
        /*01ac*/ 	.word	0xffffffff


	//   ....[17]....
        /*01b0*/ 	.word	0xffffffff


	//   ....[18]....
        /*01b4*/ 	.word	0xffffffff


	//   ....[19]....
        /*01b8*/ 	.word	0xffffffff


	//   ....[20]....
        /*01bc*/ 	.word	0xffffffff


	//   ....[21]....
        /*01c0*/ 	.word	0xffffffff


	//   ....[22]....
        /*01c4*/ 	.word	0xffffffff


	//   ....[23]....
        /*01c8*/ 	.word	0xffffffff


	//   ....[24]....
        /*01cc*/ 	.word	0xffffffff


	//----- nvinfo : EIATTR_COOP_GROUP_INSTR_OFFSETS
	.align		4
.L_23997:
        /*01d0*/ 	.byte	0x04, 0x28
        /*01d2*/ 	.short	(.L_23999 - .L_23998)


	//   ....[0]....
.L_23998:
        /*01d4*/ 	.word	0x00002230


	//   ....[1]....
        /*01d8*/ 	.word	0x00002260


	//   ....[2]....
        /*01dc*/ 	.word	0x00003020


	//   ....[3]....
        /*01e0*/ 	.word	0x00003050


	//   ....[4]....
        /*01e4*/ 	.word	0x000031a0


	//   ....[5]....
        /*01e8*/ 	.word	0x000031d0


	//   ....[6]....
        /*01ec*/ 	.word	0x000031f0


	//   ....[7]....
        /*01f0*/ 	.word	0x000032b0


	//   ....[8]....
        /*01f4*/ 	.word	0x000032d0


	//   ....[9]....
        /*01f8*/ 	.word	0x00003320


	//   ....[10]....
        /*01fc*/ 	.word	0x00004100


	//   ....[11]....
        /*0200*/ 	.word	0x00004160


	//   ....[12]....
        /*0204*/ 	.word	0x00004190


	//   ....[13]....
        /*0208*/ 	.word	0x000041b0


	//   ....[14]....
        /*020c*/ 	.word	0x000041d0


	//   ....[15]....
        /*0210*/ 	.word	0x00004220


	//   ....[16]....
        /*0214*/ 	.word	0x00004240


	//   ....[17]....
        /*0218*/ 	.word	0x00004260


	//   ....[18]....
        /*021c*/ 	.word	0x00006340


	//   ....[19]....
        /*0220*/ 	.word	0x000063c0


	//   ....[20]....
        /*0224*/ 	.word	0x00006440


	//   ....[21]....
        /*0228*/ 	.word	0x000064c0


	//   ....[22]....
        /*022c*/ 	.word	0x00006540


	//   ....[23]....
        /*0230*/ 	.word	0x000065c0


	//   ....[24]....
        /*0234*/ 	.word	0x00006630


	//----- nvinfo : EIATTR_EXIT_INSTR_OFFSETS
	.align		4
.L_23999:
        /*0238*/ 	.byte	0x04, 0x1c
        /*023a*/ 	.short	(.L_24001 - .L_24000)


	//   ....[0]....
.L_24000:
        /*023c*/ 	.word	0x00005fe0


	//   ....[1]....
        /*0240*/ 	.word	0x000062e0


	//----- nvinfo : EIATTR_CTAIDZ_USED
	.align		4
.L_24001:
        /*0244*/ 	.byte	0x01, 0x04
	.zero		2


	//----- nvinfo : EIATTR_CRS_STACK_SIZE
	.align		4
        /*0248*/ 	.byte	0x04, 0x1e
        /*024a*/ 	.short	(.L_24003 - .L_24002)
.L_24002:
        /*024c*/ 	.word	0x00000000
.L_24003:


//--------------------- .nv.info._ZN4vllm25paged_attention_v1_kernelI13__nv_bfloat16S1_Li120ELi8ELi128ELNS_18Fp8KVCacheDataTypeE0ELb0EEEvPT_PKS3_PKT0_S9_ifPKiSB_iPKfiiiSD_SD_iiiii --------------------------
	.section	.nv.info._ZN4vllm25paged_attention_v1_kernelI13__nv_bfloat16S1_Li120ELi8ELi128ELNS_18Fp8KVCacheDataTypeE0ELb0EEEvPT_PKS3_PKT0_S9_ifPKiSB_iPKfiiiSD_SD_iiiii,"",@"SHT_CUDA_INFO"
	.sectionflags	@""
	.align	4


	//----- nvinfo : EIATTR_CUDA_API_VERSION
	.align		4
        /*0000*/ 	.byte	0x04, 0x37
        /*0002*/ 	.short	(.L_24005 - .L_24004)
.L_24004:
        /*0004*/ 	.word	0x00000082


	//----- nvinfo : EIATTR_SW2861232_WAR
	.align		4
.L_24005:
        /*0008*/ 	.byte	0x01, 0x35
	.zero		2


	//----- nvinfo : EIATTR_PARAM_CBANK
	.align		4
        /*000c*/ 	.byte	0x04, 0x0a
        /*000e*/ 	.short	(.L_24007 - .L_24006)
	.align		4
.L_24006:
        /*0010*/ 	.word	index@(.nv.constant0._ZN4vllm25paged_attention_v1_kernelI13__nv_bfloat16S1_Li120ELi8ELi128ELNS_18Fp8KVCacheDataTypeE0ELb0EEEvPT_PKS3_PKT0_S9_ifPKiSB_iPKfiiiSD_SD_iiiii)
        /*0014*/ 	.short	0x0160
        /*0016*/ 	.short	0x007c


	//----- nvinfo : EIATTR_CBANK_PARAM_SIZE
	.align		4
.L_24007:
        /*0018*/ 	.byte	0x03, 0x19
        /*001a*/ 	.short	0x007c


	//----- nvinfo : EIATTR_KPARAM_INFO
	.align		4
        /*001c*/ 	.byte	0x04, 0x17
        /*001e*/ 	.short	(.L_24009 - .L_24008)
.L_24008:
        /*0020*/ 	.word	0x00000000
        /*0024*/ 	.short	0x0013
        /*0026*/ 	.short	0x0078
        /*0028*/ 	.byte	0x00, 0xf0, 0x11, 0x00


	//----- nvinfo : EIATTR_KPARAM_INFO
	.align		4
.L_24009:
        /*002c*/ 	.byte	0x04, 0x17
        /*002e*/ 	.short	(.L_24011 - .L_24010)
.L_24010:
        /*0030*/ 	.word	0x00000000
        /*0034*/ 	.short	0x0012
        /*0036*/ 	.short	0x0074
        /*0038*/ 	.byte	0x00, 0xf0, 0x11, 0x00


	//----- nvinfo : EIATTR_KPARAM_INFO
	.align		4
.L_24011:
        /*003c*/ 	.byte	0x04, 0x17
        /*003e*/ 	.short	(.L_24013 - .L_24012)
.L_24012:
        /*0040*/ 	.word	0x00000000
        /*0044*/ 	.short	0x0011
        /*0046*/ 	.short	0x0070
        /*0048*/ 	.byte	0x00, 0xf0, 0x11, 0x00


	//----- nvinfo : EIATTR_KPARAM_INFO
	.align		4
.L_24013:
        /*004c*/ 	.byte	0x04, 0x17
        /*004e*/ 	.short	(.L_24015 - .L_24014)
.L_24014:
        /*0050*/ 	.word	0x00000000
        /*0054*/ 	.short	0x0010
        /*0056*/ 	.short	0x006c
        /*0058*/ 	.byte	0x00, 0xf0, 0x11, 0x00


	//----- nvinfo : EIATTR_KPARAM_INFO
	.align		4
.L_24015:
        /*005c*/ 	.byte	0x04, 0x17
        /*005e*/ 	.short	(.L_24017 - .L_24016)
.L_24016:
        /*0060*/ 	.word	0x00000000
        /*0064*/ 	.short	0x000f
        /*0066*/ 	.short	0x0068
        /*0068*/ 	.byte	0x00, 0xf0, 0x11, 0x00


	//----- nvinfo : EIATTR_KPARAM_INFO
	.align		4
.L_24017:
        /*006c*/ 	.byte	0x04, 0x17
        /*006e*/ 	.short	(.L_24019 - .L_24018)
.L_24018:
        /*0070*/ 	.word	0x00000000
        /*0074*/ 	.short	0x000e
        /*0076*/ 	.short	0x0060
        /*0078*/ 	.byte	0x00, 0xf0, 0x21, 0x00


	//----- nvinfo : EIATTR_KPARAM_INFO
	.align		4
.L_24019:
        /*007c*/ 	.byte	0x04, 0x17
        /*007e*/ 	.short	(.L_24021 - .L_24020)
.L_24020:
        /*0080*/ 	.word	0x00000000
        /*0084*/ 	.short	0x000d
        /*0086*/ 	.short	0x0058
        /*0088*/ 	.byte	0x00, 0xf0, 0x21, 0x00


	//----- nvinfo : EIATTR_KPARAM_INFO
	.align		4
.L_24021:
        /*008c*/ 	.byte	0x04, 0x17
        /*008e*/ 	.short	(.L_24023 - .L_24022)
.L_24022:
        /*0090*/ 	.word	0x00000000
        /*0094*/ 	.short	0x000c
        /*0096*/ 	.short	0x0050
        /*0098*/ 	.byte	0x00, 0xf0, 0x11, 0x00


	//----- nvinfo : EIATTR_KPARAM_INFO
	.align		4
.L_24023:
        /*009c*/ 	.byte	0x04, 0x17
        /*009e*/ 	.short	(.L_24025 - .L_24024)
.L_24024:
        /*00a0*/ 	.word	0x00000000
        /*00a4*/ 	.short	0x000b
        /*00a6*/ 	.short	0x004c
        /*00a8*/ 	.byte	0x00, 0xf0, 0x11, 0x00


	//----- nvinfo : EIATTR_KPARAM_INFO
	.align		4
.L_24025:
        /*00ac*/ 	.byte	0x04, 0x17
        /*00ae*/ 	.short	(.L_24027 - .L_24026)
.L_24026:
        /*00b0*/ 	.word	0x00000000
        /*00b4*/ 	.short	0x000a
        /*00b6*/ 	.short	0x0048
        /*00b8*/ 	.byte	0x00, 0xf0, 0x11, 0x00


	//----- nvinfo : EIATTR_KPARAM_INFO
	.align		4
.L_24027:
        /*00bc*/ 	.byte	0x04, 0x17
        /*00be*/ 	.short	(.L_24029 - .L_24028)
.L_24028:
        /*00c0*/ 	.word	0x00000000
        /*00c4*/ 	.short	0x0009
        /*00c6*/ 	.short	0x0040
        /*00c8*/ 	.byte	0x00, 0xf0, 0x21, 0x00


	//----- nvinfo : EIATTR_KPARAM_INFO
	.align		4
.L_24029:
        /*00cc*/ 	.byte	0x04, 0x17
        /*00ce*/ 	.short	(.L_24031 - .L_24030)
.L_24030:
        /*00d0*/ 	.word	0x00000000
        /*00d4*/ 	.short	0x0008
        /*00d6*/ 	.short	0x0038
        /*00d8*/ 	.byte	0x00, 0xf0, 0x11, 0x00


	//----- nvinfo : EIATTR_KPARAM_INFO
	.align		4
.L_24031:
        /*00dc*/ 	.byte	0x04, 0x17
        /*00de*/ 	.short	(.L_24033 - .L_24032)
.L_24032:
        /*00e0*/ 	.word	0x00000000
        /*00e4*/ 	.short	0x0007
        /*00e6*/ 	.short	0x0030
        /*00e8*/ 	.byte	0x00, 0xf0, 0x21, 0x00


	//----- nvinfo : EIATTR_KPARAM_INFO
	.align		4
.L_24033:
        /*00ec*/ 	.byte	0x04, 0x17
        /*00ee*/ 	.short	(.L_24035 - .L_24034)
.L_24034:
        /*00f0*/ 	.word	0x00000000
        /*00f4*/ 	.short	0x0006
        /*00f6*/ 	.short	0x0028
        /*00f8*/ 	.byte	0x00, 0xf0, 0x21, 0x00


	//----- nvinfo : EIATTR_KPARAM_INFO
	.align		4
.L_24035:
        /*00fc*/ 	.byte	0x04, 0x17
        /*00fe*/ 	.short	(.L_24037 - .L_24036)
.L_24036:
        /*0100*/ 	.word	0x00000000
        /*0104*/ 	.short	0x0005
        /*0106*/ 	.short	0x0024
        /*0108*/ 	.byte	0x00, 0xf0, 0x11, 0x00


	//----- nvinfo : EIATTR_KPARAM_INFO
	.align		4
.L_24037:
        /*010c*/ 	.byte	0x04, 0x17
        /*010e*/ 	.short	(.L_24039 - .L_24038)
.L_24038:
        /*0110*/ 	.word	0x00000000
        /*0114*/ 	.short	0x0004
        /*0116*/ 	.short	0x0020
        /*0118*/ 	.byte	0x00, 0xf0, 0x11, 0x00


	//----- nvinfo : EIATTR_KPARAM_INFO
	.align		4
.L_24039:
        /*011c*/ 	.byte	0x04, 0x17
        /*011e*/ 	.short	(.L_24041 - .L_24040)
.L_24040:
        /*0120*/ 	.word	0x00000000
        /*0124*/ 	.short	0x0003
        /*0126*/ 	.short	0x0018
        /*0128*/ 	.byte	0x00, 0xf0, 0x21, 0x00


	//----- nvinfo : EIATTR_KPARAM_INFO
	.align		4
.L_24041:
        /*012c*/ 	.byte	0x04, 0x17
        /*012e*/ 	.short	(.L_24043 - .L_24042)
.L_24042:
        /*0130*/ 	.word	0x00000000
        /*0134*/ 	.short	0x0002
        /*0136*/ 	.short	0x0010
        /*0138*/ 	.byte	0x00, 0xf0, 0x21, 0x00


	//----- nvinfo : EIATTR_KPARAM_INFO
	.align		4
.L_24043:
        /*013c*/ 	.byte	0x04, 0x17
        /*013e*/ 	.short	(.L_24045 - .L_24044)
.L_24044:
        /*0140*/ 	.word	0x00000000
        /*0144*/ 	.short	0x0001
        /*0146*/ 	.short	0x0008
        /*0148*/ 	.byte	0x00, 0xf0, 0x21, 0x00


	//----- nvinfo : EIATTR_KPARAM_INFO
	.align		4
.L_24045:
        /*014c*/ 	.byte	0x04, 0x17
        /*014e*/ 	.short	(.L_24047 - .L_24046)
.L_24046:
        /*0150*/ 	.word	0x00000000
        /*0154*/ 	.short	0x0000
        /*0156*/ 	.short	0x0000
        /*0158*/ 	.byte	0x00, 0xf0, 0x21, 0x00


	//----- nvinfo : EIATTR_MAXREG_COUNT
	.align		4
.L_24047:
        /*015c*/ 	.byte	0x03, 0x1b
        /*015e*/ 	.short	0x00ff


	//----- nvinfo : EIATTR_NUM_BARRIERS
	.align		4
        /*0160*/ 	.byte	0x02, 0x4c
        /*0162*/ 	.byte	0x01
	.zero		1


	//----- nvinfo : EIATTR_MERCURY_ISA_VERSION
	.align		4
        /*0164*/ 	.byte	0x03, 0x5f
        /*0166*/ 	.short	0x0000


	//----- nvinfo : EIATTR_COOP_GROUP_MASK_REGIDS
	.align		4
        /*0168*/ 	.byte	0x04, 0x29
        /*016a*/ 	.short	(.L_24049 - .L_24048)


	//   ....[0]....
.L_24048:
        /*016c*/ 	.word	0xffffffff


	//   ....[1]....
        /*0170*/ 	.word	0xffffffff


	//   ....[2]....
        /*0174*/ 	.word	0xffffffff


	//   ....[3]....
        /*0178*/ 	.word	0xffffffff


	//   ....[4]....
        /*017c*/ 	.word	0xffffffff


	//   ....[5]....
        /*0180*/ 	.word	0xffffffff


	//   ....[6]....
        /*0184*/ 	.word	0xffffffff


	//   ....[7]....
        /*0188*/ 	.word	0xffffffff


	//   ....[8]....
        /*018c*/ 	.word	0xffffffff


	//   ....[9]....
        /*0190*/ 	.word	0xffffffff


	//   ....[10]....
        /*0194*/ 	.word	0xffffffff


	//   ....[11]....
        /*0198*/ 	.word	0xffffffff


	//   ....[12]....
        /*019c*/ 	.word	0xffffffff


	//   ....[13]....
        /*01a0*/ 	.word	0xffffffff


	//   ....[14]....
        /*01a4*/ 	.word	0xffffffff


	//   ....[15]....
        /*01a8*/ 	.word	0xffffffff


	//   ....[16]....
        /*01ac*/ 	.word	0xffffffff


	//   ....[17]....
        /*01b0*/ 	.word	0xffffffff


	//   ....[18]....
        /*01b4*/ 	.word	0xffffffff


	//   ....[19]....
        /*01b8*/ 	.word	0xffffffff


	//   ....[20]....
        /*01bc*/ 	.word	0xffffffff


	//   ....[21]....
        /*01c0*/ 	.word	0xffffffff


	//   ....[22]....
        /*01c4*/ 	.word	0xffffffff


	//   ....[23]....
        /*01c8*/ 	.word	0xffffffff


	//   ....[24]....
        /*01cc*/ 	.word	0xffffffff


	//----- nvinfo : EIATTR_COOP_GROUP_INSTR_OFFSETS
	.align		4
.L_24049:
        /*01d0*/ 	.byte	0x04, 0x28
        /*01d2*/ 	.short	(.L_24051 - .L_24050)


	//   ....[0]....
.L_24050:
        /*01d4*/ 	.word	0x00002190


	//   ....[1]....
        /*01d8*/ 	.word	0x000021c0


	//   ....[2]....
        /*01dc*/ 	.word	0x00002f90


	//   ....[3]....
        /*01e0*/ 	.word	0x00002fc0


	//   ....[4]....
        /*01e4*/ 	.word	0x00003110


	//   ....[5]....
        /*01e8*/ 	.word	0x00003140


	//   ....[6]....
        /*01ec*/ 	.word	0x00003160


	//   ....[7]....
        /*01f0*/ 	.word	0x00003270


	//   ....[8]....
        /*01f4*/ 	.word	0x00003290


	//   ....[9]....
        /*01f8*/ 	.word	0x000032c0


	//   ....[10]....
        /*01fc*/ 	.word	0x00004090


	//   ....[11]....
        /*0200*/ 	.word	0x000040f0


	//   ....[12]....
        /*0204*/ 	.word	0x00004120


	//   ....[13]....
        /*0208*/ 	.word	0x00004140


	//   ....[14]....
        /*020c*/ 	.word	0x00004160


	//   ....[15]....
        /*0210*/ 	.word	0x000041b0


	//   ....[16]....
        /*0214*/ 	.word	0x000041d0


	//   ....[17]....
        /*0218*/ 	.word	0x000041f0


	//   ....[18]....
        /*021c*/ 	.word	0x00006430


	//   ....[19]....
        /*0220*/ 	.word	0x000064b0


	//   ....[20]....
        /*0224*/ 	.word	0x00006530


	//   ....[21]....
        /*0228*/ 	.word	0x000065b0


	//   ....[22]....
        /*022c*/ 	.word	0x00006630


	//   ....[23]....
        /*0230*/ 	.word	0x000066b0


	//   ....[24]....
        /*0234*/ 	.word	0x00006720


	//----- nvinfo : EIATTR_EXIT_INSTR_OFFSETS
	.align		4
.L_24051:
        /*0238*/ 	.byte	0x04, 0x1c
        /*023a*/ 	.short	(.L_24053 - .L_24052)


	//   ....[0]....
.L_24052:
        /*023c*/ 	.word	0x00006100


	//   ....[1]....
        /*0240*/ 	.word	0x00006350


	//   ....[2]....
        /*0244*/ 	.word	0x000063d0


	//----- nvinfo : EIATTR_CTAIDZ_USED
	.align		4
.L_24053:
        /*0248*/ 	.byte	0x01, 0x04
	.zero		2


	//----- nvinfo : EIATTR_CRS_STACK_SIZE
	.align		4
        /*024c*/ 	.byte	0x04, 0x1e
        /*024e*/ 	.short	(.L_24055 - .L_24054)
.L_24054:
        /*0250*/ 	.word	0x00000000
.L_24055:


//--------------------- .nv.info._ZN4vllm25paged_attention_v1_kernelI13__nv_bfloat16S1_Li112ELi8ELi128ELNS_18Fp8KVCacheDataTypeE0ELb0EEEvPT_PKS3_PKT0_S9_ifPKiSB_iPKfiiiSD_SD_iiiii --------------------------
	.section	.nv.info._ZN4vllm25paged_attention_v1_kernelI13__nv_bfloat16S1_Li112ELi8ELi128ELNS_18Fp8KVCacheDataTypeE0ELb0EEEvPT_PKS3_PKT0_S9_ifPKiSB_iPKfiiiSD_SD_iiiii,"",@"SHT_CUDA_INFO"
	.sectionflags	@""
	.align	4


	//----- nvinfo : EIATTR_CUDA_API_VERSION
	.align		4
        /*0000*/ 	.byte	0x04, 0x37
        /*0002*/ 	.short	(.L_24057 - .L_24056)
.L_24056:
        /*0004*/ 	.word	0x00000082


	//----- nvinfo : EIATTR_SW2861232_WAR
	.align		4
.L_24057:
        /*0008*/ 	.byte	0x01, 0x35
	.zero		2


	//----- nvinfo : EIATTR_PARAM_CBANK
	.align		4
        /*000c*/ 	.byte	0x04, 0x0a
        /*000e*/ 	.short	(.L_24059 - .L_24058)
	.align		4
.L_24058:
        /*0010*/ 	.word	index@(.nv.constant0._ZN4vllm25paged_attention_v1_kernelI13__nv_bfloat16S1_Li112ELi8ELi128ELNS_18Fp8KVCacheDataTypeE0ELb0EEEvPT_PKS3_PKT0_S9_ifPKiSB_iPKfiiiSD_SD_iiiii)
        /*0014*/ 	.short	0x0160
        /*0016*/ 	.short	0x007c


	//----- nvinfo : EIATTR_CBANK_PARAM_SIZE
	.align		4
.L_24059:
        /*0018*/ 	.byte	0x03, 0x19
        /*001a*/ 	.short	0x007c


	//----- nvinfo : EIATTR_KPARAM_INFO
	.align		4
        /*001c*/ 	.byte	0x04, 0x17
        /*001e*/ 	.short	(.L_24061 - .L_24060)
.L_24060:
        /*0020*/ 	.word	0x00000000
        /*0024*/ 	.short	0x0013
        /*0026*/ 	.short	0x0078
        /*0028*/ 	.byte	0x00, 0xf0, 0x11, 0x00


	//----- nvinfo : EIATTR_KPARAM_INFO
	.align		4
.L_24061:
        /*002c*/ 	.byte	0x04, 0x17
        /*002e*/ 	.short	(.L_24063 - .L_24062)
.L_24062:
        /*0030*/ 	.word	0x00000000
        /*0034*/ 	.short	0x0012
        /*0036*/ 	.short	0x0074
        /*0038*/ 	.byte	0x00, 0xf0, 0x11, 0x00


	//----- nvinfo : EIATTR_KPARAM_INFO
	.align		4
.L_24063:
        /*003c*/ 	.byte	0x04, 0x17
        /*003e*/ 	.short	(.L_24065 - .L_24064)
.L_24064:
        /*0040*/ 	.word	0x00000000
        /*0044*/ 	.short	0x0011
        /*0046*/ 	.short	0x0070
        /*0048*/ 	.byte	0x00, 0xf0, 0x11, 0x00


	//----- nvinfo : EIATTR_KPARAM_INFO
	.align		4
.L_24065:
        /*004c*/ 	.byte	0x04, 0x17
        /*004e*/ 	.short	(.L_24067 - .L_24066)
.L_24066:
        /*0050*/ 	.word	0x00000000
        /*0054*/ 	.short	0x0010
        /*0056*/ 	.short	0x006c
        /*0058*/ 	.byte	0x00, 0xf0, 0x11, 0x00


	//----- nvinfo : EIATTR_KPARAM_INFO
	.align		4
.L_24067:
        /*005c*/ 	.byte	0x04, 0x17
        /*005e*/ 	.short	(.L_24069 - .L_24068)
.L_24068:
        /*0060*/ 	.word	0x00000000
        /*0064*/ 	.short	0x000f
        /*0066*/ 	.short	0x0068
        /*0068*/ 	.byte	0x00, 0xf0, 0x11, 0x00


	//----- nvinfo : EIATTR_KPARAM_INFO
	.align		4
.L_24069:
        /*006c*/ 	.byte	0x04, 0x17
        /*006e*/ 	.short	(.L_24071 - .L_24070)
.L_24070:
        /*0070*/ 	.word	0x00000000
        /*0074*/ 	.short	0x000e
        /*0076*/ 	.short	0x0060
        /*0078*/ 	.byte	0x00, 0xf0, 0x21, 0x00


	//----- nvinfo : EIATTR_KPARAM_INFO
	.align		4
.L_24071:
        /*007c*/ 	.byte	0x04, 0x17
        /*007e*/ 	.short	(.L_24073 - .L_24072)
.L_24072:
        /*0080*/ 	.word	0x00000000
        /*0084*/ 	.short	0x000d
        /*0086*/ 	.short	0x0058
        /*0088*/ 	.byte	0x00, 0xf0, 0x21, 0x00


	//----- nvinfo : EIATTR_KPARAM_INFO
	.align		4
.L_24073:
        /*008c*/ 	.byte	0x04, 0x17
        /*008e*/ 	.short	(.L_24075 - .L_24074)
.L_24074:
        /*0090*/ 	.word	0x00000000
        /*0094*/ 	.short	0x000c
        /*0096*/ 	.short	0x0050
        /*0098*/ 	.byte	0x00, 0xf0, 0x11, 0x00


	//----- nvinfo : EIATTR_KPARAM_INFO
	.align		4
.L_24075:
        /*009c*/ 	.byte	0x04, 0x17
        /*009e*/ 	.short	(.L_24077 - .L_24076)
.L_24076:
        /*00a0*/ 	.word	0x00000000
        /*00a4*/ 	.short	0x000b
        /*00a6*/ 	.short	0x004c
        /*00a8*/ 	.byte	0x00, 0xf0, 0x11, 0x00


	//----- nvinfo : EIATTR_KPARAM_INFO
	.align		4
.L_24077:
        /*00ac*/ 	.byte	0x04, 0x17
        /*00ae*/ 	.short	(.L_24079 - .L_24078)
.L_24078:
        /*00b0*/ 	.word	0x00000000
        /*00b4*/ 	.short	0x000a
        /*00b6*/ 	.short	0x0048
        /*00b8*/ 	.byte	0x00, 0xf0, 0x11, 0x00


	//----- nvinfo : EIATTR_KPARAM_INFO
	.align		4
.L_24079:
        /*00bc*/ 	.byte	0x04, 0x17
        /*00be*/ 	.short	(.L_24081 - .L_24080)
.L_24080:
        /*00c0*/ 	.word	0x00000000
        /*00c4*/ 	.short	0x0009
        /*00c6*/ 	.short	0x0040
        /*00c8*/ 	.byte	0x00, 0xf0, 0x21, 0x00


	//----- nvinfo : EIATTR_KPARAM_INFO
	.align		4
.L_24081:
        /*00cc*/ 	.byte	0x04, 0x17
        /*00ce*/ 	.short	(.L_24083 - .L_24082)
.L_24082:
        /*00d0*/ 	.word	0x00000000
        /*00d4*/ 	.short	0x0008
        /*00d6*/ 	.short	0x0038
        /*00d8*/ 	.byte	0x00, 0xf0, 0x11, 0x00


	//----- nvinfo : EIATTR_KPARAM_INFO
	.align		4
.L_24083:
        /*00dc*/ 	.byte	0x04, 0x17
        /*00de*/ 	.short	(.L_24085 - .L_24084)
.L_24084:
        /*00e0*/ 	.word	0x00000000
        /*00e4*/ 	.short	0x0007
        /*00e6*/ 	.short	0x0030
        /*00e8*/ 	.byte	0x00, 0xf0, 0x21, 0x00


	//----- nvinfo : EIATTR_KPARAM_INFO
	.align		4
.L_24085:
        /*00ec*/ 	.byte	0x04, 0x17
        /*00ee*/ 	.short	(.L_24087 - .L_24086)
.L_24086:
        /*00f0*/ 	.word	0x00000000
        /*00f4*/ 	.short	0x0006
        /*00f6*/ 	.short	0x0028
        /*00f8*/ 	.byte	0x00, 0xf0, 0x21, 0x00


	//----- nvinfo : EIATTR_KPARAM_INFO
	.align		4
.L_24087:
        /*00fc*/ 	.byte	0x04, 0x17
        /*00fe*/ 	.short	(.L_24089 - .L_24088)
.L_24088:
        /*0100*/ 	.word	0x00000000
        /*0104*/ 	.short	0x0005
        /*0106*/ 	.short	0x0024
        /*0108*/ 	.byte	0x00, 0xf0, 0x11, 0x00


	//----- nvinfo : EIATTR_KPARAM_INFO
	.align		4
.L_24089:
        /*010c*/ 	.byte	0x04, 0x17
        /*010e*/ 	.short	(.L_24091 - .L_24090)
.L_24090:
        /*0110*/ 	.word	0x00000000
        /*0114*/ 	.short	0x0004
        /*0116*/ 	.short	0x0020
        /*0118*/ 	.byte	0x00, 0xf0, 0x11, 0x00


	//----- nvinfo : EIATTR_KPARAM_INFO
	.align		4
.L_24091:
        /*011c*/ 	.byte	0x04, 0x17
        /*011e*/ 	.short	(.L_24093 - .L_24092)
.L_24092:
        /*0120*/ 	.word	0x00000000
        /*0124*/ 	.short	0x0003
        /*0126*/ 	.short	0x0018
        /*0128*/ 	.byte	0x00, 0xf0, 0x21, 0x00


	//----- nvinfo : EIATTR_KPARAM_INFO
	.align		4
.L_24093:
        /*012c*/ 	.byte	0x04, 0x17
        /*012e*/ 	.short	(.L_24095 - .L_24094)
.L_24094:
        /*0130*/ 	.word	0x00000000
        /*0134*/ 	.short	0x0002
        /*0136*/ 	.short	0x0010
        /*0138*/ 	.byte	0x00, 0xf0, 0x21, 0x00


	//----- nvinfo : EIATTR_KPARAM_INFO
	.align		4
.L_24095:
        /*013c*/ 	.byte	0x04, 0x17
        /*013e*/ 	.short	(.L_24097 - .L_24096)
.L_24096:
        /*0140*/ 	.word	0x00000000
        /*0144*/ 	.short	0x0001
        /*0146*/ 	.short	0x0008
        /*0148*/ 	.byte	0x00, 0xf0, 0x21, 0x00


	//----- nvinfo : EIATTR_KPARAM_INFO
	.align		4
.L_24097:
        /*014c*/ 	.byte	0x04, 0x17
        /*014e*/ 	.short	(.L_24099 - .L_24098)
.L_24098:
        /*0150*/ 	.word	0x00000000
        /*0154*/ 	.short	0x0000
        /*0156*/ 	.short	0x0000
        /*0158*/ 	.byte	0x00, 0xf0, 0x21, 0x00


	//----- nvinfo : EIATTR_MAXREG_COUNT
	.align		4
.L_24099:
        /*015c*/ 	.byte	0x03, 0x1b
        /*015e*/ 	.short	0x00ff


	//----- nvinfo : EIATTR_NUM_BARRIERS
	.align		4
        /*0160*/ 	.byte	0x02, 0x4c
        /*0162*/ 	.byte	0x01
	.zero		1


	//----- nvinfo : EIATTR_MERCURY_ISA_VERSION
	.align		4
        /*0164*/ 	.byte	0x03, 0x5f
        /*0166*/ 	.short	0x0000


	//----- nvinfo : EIATTR_COOP_GROUP_MASK_REGIDS
	.align		4
        /*0168*/ 	.byte	0x04, 0x29
        /*016a*/ 	.short	(.L_24101 - .L_24100)


	//   ....[0]....
.L_24100:
        /*016c*/ 	.word	0xffffffff


	//   ....[1]....
        /*0170*/ 	.word	0xffffffff


	//   ....[2]....
        /*0174*/ 	.word	0xffffffff


	//   ....[3]....
        /*0178*/ 	.word	0xffffffff


	//   ....[4]....
        /*017c*/ 	.word	0xffffffff


	//   ....[5]....
        /*0180*/ 	.word	0xffffffff


	//   ....[6]....
        /*0184*/ 	.word	0xffffffff


	//   ....[7]....
        /*0188*/ 	.word	0xffffffff


	//   ....[8]....
        /*018c*/ 	.word	0xffffffff


	//   ....[9]....
        /*0190*/ 	.word	0xffffffff


	//   ....[10]....
        /*0194*/ 	.word	0xffffffff


	//   ....[11]....
        /*0198*/ 	.word	0xffffffff


	//   ....[12]....
        /*019c*/ 	.word	0xffffffff


	//   ....[13]....
        /*01a0*/ 	.word	0xffffffff


	//   ....[14]....
        /*01a4*/ 	.word	0xffffffff


	//   ....[15]....
        /*01a8*/ 	.word	0xffffffff


	//   ....[16]....
        /*01ac*/ 	.word	0xffffffff


	//   ....[17]....
        /*01b0*/ 	.word	0xffffffff


	//   ....[18]....
        /*01b4*/ 	.word	0xffffffff


	//   ....[19]....
        /*01b8*/ 	.word	0xffffffff


	//   ....[20]....
        /*01bc*/ 	.word	0xffffffff


	//   ....[21]....
        /*01c0*/ 	.word	0xffffffff


	//   ....[22]....
        /*01c4*/ 	.word	0xffffffff


	//   ....[23]....
        /*01c8*/ 	.word	0xffffffff


	//   ....[24]....
        /*01cc*/ 	.word	0xffffffff


	//----- nvinfo : EIATTR_COOP_GROUP_INSTR_OFFSETS
	.align		4
.L_24101:
        /*01d0*/ 	.byte	0x04, 0x28
        /*01d2*/ 	.short	(.L_24103 - .L_24102)


	//   ....[0]....
.L_24102:
        /*01d4*/ 	.word	0x00001fa0


	//   ....[1]....
        /*01d8*/ 	.word	0x00001fd0


	//   ....[2]....
        /*01dc*/ 	.word	0x00002c70


	//   ....[3]....
        /*01e0*/ 	.word	0x00002ca0


	//   ....[4]....
        /*01e4*/ 	.word	0x00002df0


	//   ....[5]....
        /*01e8*/ 	.word	0x00002e20


	//   ....[6]....
        /*01ec*/ 	.word	0x00002e40


	//   ....[7]....
        /*01f0*/ 	.word	0x00002f60


	//   ....[8]....
        /*01f4*/ 	.word	0x00002f80


	//   ....[9]....
        /*01f8*/ 	.word	0x00002fa0


	//   ....[10]....
        /*01fc*/ 	.word	0x00003d70


	//   ....[11]....
        /*0200*/ 	.word	0x00003dd0


	//   ....[12]....
        /*0204*/ 	.word	0x00003e00


	//   ....[13]....
        /*0208*/ 	.word	0x00003e20


	//   ....[14]....
        /*020c*/ 	.word	0x00003e40


	//   ....[15]....
        /*0210*/ 	.word	0x00003e90


	//   ....[16]....
        /*0214*/ 	.word	0x00003eb0


	//   ....[17]....
        /*0218*/ 	.word	0x00003ed0


	//   ....[18]....
        /*021c*/ 	.word	0x00006100


	//   ....[19]....
        /*0220*/ 	.word	0x00006180


	//   ....[20]....
        /*0224*/ 	.word	0x00006200


	//   ....[21]....
        /*0228*/ 	.word	0x00006280


	//   ....[22]....
        /*022c*/ 	.word	0x00006300


	//   ....[23]....
        /*0230*/ 	.word	0x00006380


	//   ....[24]....
        /*0234*/ 	.word	0x000063f0


	//----- nvinfo : EIATTR_EXIT_INSTR_OFFSETS
	.align		4
.L_24103:
        /*0238*/ 	.byte	0x04, 0x1c
        /*023a*/ 	.short	(.L_24105 - .L_24104)


	//   ....[0]....
.L_24104:
        /*023c*/ 	.word	0x00005dd0


	//   ....[1]....
        /*0240*/ 	.word	0x00006020


	//   ....[2]....
        /*0244*/ 	.word	0x000060a0


	//----- nvinfo : EIATTR_CTAIDZ_USED
	.align		4
.L_24105:
        /*0248*/ 	.byte	0x01, 0x04
	.zero		2


	//----- nvinfo : EIATTR_CRS_STACK_SIZE
	.align		4
        /*024c*/ 	.byte	0x04, 0x1e
        /*024e*/ 	.short	(.L_24107 - .L_24106)
.L_24106:
        /*0250*/ 	.word	0x00000000
.L_24107:


//--------------------- .nv.info._ZN4vllm25paged_attention_v1_kernelI13__nv_bfloat16S1_Li96ELi8ELi128ELNS_18Fp8KVCacheDataTypeE0ELb0EEEvPT_PKS3_PKT0_S9_ifPKiSB_iPKfiiiSD_SD_iiiii --------------------------
	.section	.nv.info._ZN4vllm25paged_attention_v1_kernelI13__nv_bfloat16S1_Li96ELi8ELi128ELNS_18Fp8KVCacheDataTypeE0ELb0EEEvPT_PKS3_PKT0_S9_ifPKiSB_iPKfiiiSD_SD_iiiii,"",@"SHT_CUDA_INFO"
	.sectionflags	@""
	.align	4


	//----- nvinfo : EIATTR_CUDA_API_VERSION
	.align		4
        /*0000*/ 	.byte	0x04, 0x37
        /*0002*/ 	.short	(.L_24109 - .L_24108)
.L_24108:
        /*0004*/ 	.word	0x00000082


	//----- nvinfo : EIATTR_SW2861232_WAR
	.align		4
.L_24109:
        /*0008*/ 	.byte	0x01, 0x35
	.zero		2


	//----- nvinfo : EIATTR_PARAM_CBANK
	.align		4
        /*000c*/ 	.byte	0x04, 0x0a
        /*000e*/ 	.short	(.L_24111 - .L_24110)
	.align		4
.L_24110:
        /*0010*/ 	.word	index@(.nv.constant0._ZN4vllm25paged_attention_v1_kernelI13__nv_bfloat16S1_Li96ELi8ELi128ELNS_18Fp8KVCacheDataTypeE0ELb0EEEvPT_PKS3_PKT0_S9_ifPKiSB_iPKfiiiSD_SD_iiiii)
        /*0014*/ 	.short	0x0160
        /*0016*/ 	.short	0x007c


	//----- nvinfo : EIATTR_CBANK_PARAM_SIZE
	.align		4
.L_24111:
        /*0018*/ 	.byte	0x03, 0x19
        /*001a*/ 	.short	0x007c


	//----- nvinfo : EIATTR_KPARAM_INFO
	.align		4
        /*001c*/ 	.byte	0x04, 0x17
        /*001e*/ 	.short	(.L_24113 - .L_24112)
.L_24112:
        /*0020*/ 	.word	0x00000000
        /*0024*/ 	.short	0x0013
        /*0026*/ 	.short	0x0078
        /*0028*/ 	.byte	0x00, 0xf0, 0x11, 0x00


	//----- nvinfo : EIATTR_KPARAM_INFO
	.align		4
.L_24113:
        /*002c*/ 	.byte	0x04, 0x17
        /*002e*/ 	.short	(.L_24115 - .L_24114)
.L_24114:
        /*0030*/ 	.word	0x00000000
        /*0034*/ 	.short	0x0012
        /*0036*/ 	.short	0x0074
        /*0038*/ 	.byte	0x00, 0xf0, 0x11, 0x00


	//----- nvinfo : EIATTR_KPARAM_INFO
	.align		4
.L_24115:
        /*003c*/ 	.byte	0x04, 0x17
        /*003e*/ 	.short	(.L_24117 - .L_24116)
.L_24116:
        /*0040*/ 	.word	0x00000000
        /*0044*/ 	.short	0x0011
        /*0046*/ 	.short	0x0070
        /*0048*/ 	.byte	0x00, 0xf0, 0x11, 0x00


	//----- nvinfo : EIATTR_KPARAM_INFO
	.align		4
.L_24117:
        /*004c*/ 	.byte	0x04, 0x17
        /*004e*/ 	.short	(.L_24119 - .L_24118)
.L_24118:
        /*0050*/ 	.word	0x00000000
        /*0054*/ 	.short	0x0010
        /*0056*/ 	.short	0x006c
        /*0058*/ 	.byte	0x00, 0xf0, 0x11, 0x00


	//----- nvinfo : EIATTR_KPARAM_INFO
	.align		4
.L_24119:
        /*005c*/ 	.byte	0x04, 0x17
        /*005e*/ 	.short	(.L_24121 - .L_24120)
.L_24120:
        /*0060*/ 	.word	0x00000000
        /*0064*/ 	.short	0x000f
        /*0066*/ 	.short	0x0068
        /*0068*/ 	.byte	0x00, 0xf0, 0x11, 0x00


	//----- nvinfo : EIATTR_KPARAM_INFO
	.align		4
.L_24121:
        /*006c*/ 	.byte	0x04, 0x17
        /*006e*/ 	.short	(.L_24123 - .L_24122)
.L_24122:
        /*0070*/ 	.word	0x00000000
        /*0074*/ 	.short	0x000e
        /*0076*/ 	.short	0x0060
        /*0078*/ 	.byte	0x00, 0xf0, 0x21, 0x00


	//----- nvinfo : EIATTR_KPARAM_INFO
	.align		4
.L_24123:
        /*007c*/ 	.byte	0x04, 0x17
        /*007e*/ 	.short	(.L_24125 - .L_24124)
.L_24124:
        /*0080*/ 	.word	0x00000000
        /*0084*/ 	.short	0x000d
        /*0086*/ 	.short	0x0058
        /*0088*/ 	.byte	0x00, 0xf0, 0x21, 0x00


	//----- nvinfo : EIATTR_KPARAM_INFO
	.align		4
.L_24125:
        /*008c*/ 	.byte	0x04, 0x17
        /*008e*/ 	.short	(.L_24127 - .L_24126)
.L_24126:
        /*0090*/ 	.word	0x00000000
        /*0094*/ 	.short	0x000c
        /*0096*/ 	.short	0x0050
        /*0098*/ 	.byte	0x00, 0xf0, 0x11, 0x00


	//----- nvinfo : EIATTR_KPARAM_INFO
	.align		4
.L_24127:
        /*009c*/ 	.byte	0x04, 0x17
        /*009e*/ 	.short	(.L_24129 - .L_24128)
.L_24128:
        /*00a0*/ 	.word	0x00000000
        /*00a4*/ 	.short	0x000b
        /*00a6*/ 	.short	0x004c
        /*00a8*/ 	.byte	0x00, 0xf0, 0x11, 0x00


	//----- nvinfo : EIATTR_KPARAM_INFO
	.align		4
.L_24129:
        /*00ac*/ 	.byte	0x04, 0x17
        /*00ae*/ 	.short	(.L_24131 - .L_24130)
.L_24130:
        /*00b0*/ 	.word	0x00000000
        /*00b4*/ 	.short	0x000a
        /*00b6*/ 	.short	0x0048
        /*00b8*/ 	.byte	0x00, 0xf0, 0x11, 0x00


	//----- nvinfo : EIATTR_KPARAM_INFO
	.align		4
.L_24131:
        /*00bc*/ 	.byte	0x04, 0x17
        /*00be*/ 	.short	(.L_24133 - .L_24132)
.L_24132:
        /*00c0*/ 	.word	0x00000000
        /*00c4*/ 	.short	0x0009
        /*00c6*/ 	.short	0x0040
        /*00c8*/ 	.byte	0x00, 0xf0, 0x21, 0x00


	//----- nvinfo : EIATTR_KPARAM_INFO
	.align		4
.L_24133:
        /*00cc*/ 	.byte	0x04, 0x17
        /*00ce*/ 	.short	(.L_24135 - .L_24134)
.L_24134:
        /*00d0*/ 	.word	0x00000000
        /*00d4*/ 	.short	0x0008
        /*00d6*/ 	.short	0x0038
        /*00d8*/ 	.byte	0x00, 0xf0, 0x11, 0x00


	//----- nvinfo : EIATTR_KPARAM_INFO
	.align		4
.L_24135:
        /*00dc*/ 	.byte	0x04, 0x17
        /*00de*/ 	.short	(.L_24137 - .L_24136)
.L_24136:
        /*00e0*/ 	.word	0x00000000
        /*00e4*/ 	.short	0x0007
        /*00e6*/ 	.short	0x0030
        /*00e8*/ 	.byte	0x00, 0xf0, 0x21, 0x00


	//----- nvinfo : EIATTR_KPARAM_INFO
	.align		4
.L_24137:
        /*00ec*/ 	.byte	0x04, 0x17
        /*00ee*/ 	.short	(.L_24139 - .L_24138)
.L_24138:
        /*00f0*/ 	.word	0x00000000
        /*00f4*/ 	.short	0x0006
        /*00f6*/ 	.short	0x0028
        /*00f8*/ 	.byte	0x00, 0xf0, 0x21, 0x00


	//----- nvinfo : EIATTR_KPARAM_INFO
	.align		4
.L_24139:
        /*00fc*/ 	.byte	0x04, 0x17
        /*00fe*/ 	.short	(.L_24141 - .L_24140)
.L_24140:
        /*0100*/ 	.word	0x00000000
        /*0104*/ 	.short	0x0005
        /*0106*/ 	.short	0x0024
        /*0108*/ 	.byte	0x00, 0xf0, 0x11, 0x00


	//----- nvinfo : EIATTR_KPARAM_INFO
	.align		4
.L_24141:
        /*010c*/ 	.byte	0x04, 0x17
        /*010e*/ 	.short	(.L_24143 - .L_24142)
.L_24142:
        /*0110*/ 	.word	0x00000000
        /*0114*/ 	.short	0x0004
        /*0116*/ 	.short	0x0020
        /*0118*/ 	.byte	0x00, 0xf0, 0x11, 0x00


	//----- nvinfo : EIATTR_KPARAM_INFO
	.align		4
.L_24143:
        /*011c*/ 	.byte	0x04, 0x17
        /*011e*/ 	.short	(.L_24145 - .L_24144)
.L_24144:
        /*0120*/ 	.word	0x00000000
        /*0124*/ 	.short	0x0003
        /*0126*/ 	.short	0x0018
        /*0128*/ 	.byte	0x00, 0xf0, 0x21, 0x00


	//----- nvinfo : EIATTR_KPARAM_INFO
	.align		4
.L_24145:
        /*012c*/ 	.byte	0x04, 0x17
        /*012e*/ 	.short	(.L_24147 - .L_24146)
.L_24146:
        /*0130*/ 	.word	0x00000000
        /*0134*/ 	.short	0x0002
        /*0136*/ 	.short	0x0010
        /*0138*/ 	.byte	0x00, 0xf0, 0x21, 0x00


	//----- nvinfo : EIATTR_KPARAM_INFO
	.align		4
.L_24147:
        /*013c*/ 	.byte	0x04, 0x17
        /*013e*/ 	.short	(.L_24149 - .L_24148)
.L_24148:
        /*0140*/ 	.word	0x00000000
        /*0144*/ 	.short	0x0001
        /*0146*/ 	.short	0x0008
        /*0148*/ 	.byte	0x00, 0xf0, 0x21, 0x00


	//----- nvinfo : EIATTR_KPARAM_INFO
	.align		4
.L_24149:
        /*014c*/ 	.byte	0x04, 0x17
        /*014e*/ 	.short	(.L_24151 - .L_24150)
.L_24150:
        /*0150*/ 	.word	0x00000000
        /*0154*/ 	.short	0x0000
        /*0156*/ 	.short	0x0000
        /*0158*/ 	.byte	0x00, 0xf0, 0x21, 0x00


	//----- nvinfo : EIATTR_MAXREG_COUNT
	.align		4
.L_24151:
        /*015c*/ 	.byte	0x03, 0x1b
        /*015e*/ 	.short	0x00ff


	//----- nvinfo : EIATTR_NUM_BARRIERS
	.align		4
        /*0160*/ 	.byte	0x02, 0x4c
        /*0162*/ 	.byte	0x01
	.zero		1


	//----- nvinfo : EIATTR_MERCURY_ISA_VERSION
	.align		4
        /*0164*/ 	.byte	0x03, 0x5f
        /*0166*/ 	.short	0x0000


	//----- nvinfo : EIATTR_COOP_GROUP_MASK_REGIDS
	.align		4
        /*0168*/ 	.byte	0x04, 0x29
        /*016a*/ 	.short	(.L_24153 - .L_24152)


	//   ....[0]....
.L_24152:
        /*016c*/ 	.word	0xffffffff


	//   ....[1]....
        /*0170*/ 	.word	0xffffffff


	//   ....[2]....
        /*0174*/ 	.word	0xffffffff


	//   ....[3]....
        /*0178*/ 	.word	0xffffffff


	//   ....[4]....
        /*017c*/ 	.word	0xffffffff


	//   ....[5]....
        /*0180*/ 	.word	0xffffffff


	//   ....[6]....
        /*0184*/ 	.word	0xffffffff


	//   ....[7]....
        /*0188*/ 	.word	0xffffffff


	//   ....[8]....
        /*018c*/ 	.word	0xffffffff


	//   ....[9]....
        /*0190*/ 	.word	0xffffffff


	//   ....[10]....
        /*0194*/ 	.word	0xffffffff


	//   ....[11]....
        /*0198*/ 	.word	0xffffffff


	//   ....[12]....
        /*019c*/ 	.word	0xffffffff


	//   ....[13]....
        /*01a0*/ 	.word	0xffffffff


	//   ....[14]....
        /*01a4*/ 	.word	0xffffffff


	//   ....[15]....
        /*01a8*/ 	.word	0xffffffff


	//   ....[16]....
        /*01ac*/ 	.word	0xffffffff


	//   ....[17]....
        /*01b0*/ 	.word	0xffffffff


	//   ....[18]....
        /*01b4*/ 	.word	0xffffffff


	//   ....[19]....
        /*01b8*/ 	.word	0xffffffff


	//   ....[20]....
        /*01bc*/ 	.word	0xffffffff


	//   ....[21]....
        /*01c0*/ 	.word	0xffffffff


	//   ....[22]....
        /*01c4*/ 	.word	0xffffffff


	//   ....[23]....
        /*01c8*/ 	.word	0xffffffff


	//   ....[24]....
        /*01cc*/ 	.word	0xffffffff


	//----- nvinfo : EIATTR_COOP_GROUP_INSTR_OFFSETS
	.align		4
.L_24153:
        /*01d0*/ 	.byte	0x04, 0x28
        /*01d2*/ 	.short	(.L_24155 - .L_24154)


	//   ....[0]....
.L_24154:
        /*01d4*/ 	.word	0x00001c60


	//   ....[1]....
        /*01d8*/ 	.word	0x00001c90


	//   ....[2]....
        /*01dc*/ 	.word	0x00002780


	//   ....[3]....
        /*01e0*/ 	.word	0x000027b0


	//   ....[4]....
        /*01e4*/ 	.word	0x00002900


	//   ....[5]....
        /*01e8*/ 	.word	0x00002930


	//   ....[6]....
        /*01ec*/ 	.word	0x00002950


	//   ....[7]....
        /*01f0*/ 	.word	0x00002a10


	//   ....[8]....
        /*01f4*/ 	.word	0x00002a30


	//   ....[9]....
        /*01f8*/ 	.word	0x00002a80


	//   ....[10]....
        /*01fc*/ 	.word	0x00003860


	//   ....[11]....
        /*0200*/ 	.word	0x000038c0


	//   ....[12]....
        /*0204*/ 	.word	0x000038f0


	//   ....[13]....
        /*0208*/ 	.word	0x00003910


	//   ....[14]....
        /*020c*/ 	.word	0x00003930


	//   ....[15]....
        /*0210*/ 	.word	0x00003980


	//   ....[16]....
        /*0214*/ 	.word	0x000039a0


	//   ....[17]....
        /*0218*/ 	.word	0x000039c0


	//   ....[18]....
        /*021c*/ 	.word	0x000055c0


	//   ....[19]....
        /*0220*/ 	.word	0x00005640


	//   ....[20]....
        /*0224*/ 	.word	0x000056c0


	//   ....[21]....
        /*0228*/ 	.word	0x00005740


	//   ....[22]....
        /*022c*/ 	.word	0x000057c0


	//   ....[23]....
        /*0230*/ 	.word	0x00005840


	//   ....[24]....
        /*0234*/ 	.word	0x000058b0


	//----- nvinfo : EIATTR_EXIT_INSTR_OFFSETS
	.align		4
.L_24155:
        /*0238*/ 	.byte	0x04, 0x1c
        /*023a*/ 	.short	(.L_24157 - .L_24156)


	//   ....[0]....
.L_24156:
        /*023c*/ 	.word	0x000052f0


	//   ....[1]....
        /*0240*/ 	.word	0x00005560


	//----- nvinfo : EIATTR_CTAIDZ_USED
	.align		4
.L_24157:
        /*0244*/ 	.byte	0x01, 0x04
	.zero		2


	//----- nvinfo : EIATTR_CRS_STACK_SIZE
	.align		4
        /*0248*/ 	.byte	0x04, 0x1e
        /*024a*/ 	.short	(.L_24159 - .L_24158)
.L_24158:
        /*024c*/ 	.word	0x00000000
.L_24159:


//--------------------- .nv.info._ZN4vllm25paged_attention_v1_kernelI13__nv_bfloat16S1_Li80ELi8ELi128ELNS_18Fp8KVCacheDataTypeE0ELb0EEEvPT_PKS3_PKT0_S9_ifPKiSB_iPKfiiiSD_SD_iiiii --------------------------
	.section	.nv.info._ZN4vllm25paged_attention_v1_kernelI13__nv_bfloat16S1_Li80ELi8ELi128ELNS_18Fp8KVCacheDataTypeE0ELb0EEEvPT_PKS3_PKT0_S9_ifPKiSB_iPKfiiiSD_SD_iiiii,"",@"SHT_CUDA_INFO"
	.sectionflags	@""
	.align	4


	//----- nvinfo : EIATTR_CUDA_API_VERSION
	.align		4
        /*0000*/ 	.byte	0x04, 0x37
        /*0002*/ 	.short	(.L_24161 - .L_24160)
.L_24160:
        /*0004*/ 	.word	0x00000082


	//----- nvinfo : EIATTR_SW2861232_WAR
	.align		4
.L_24161:
        /*0008*/ 	.byte	0x01, 0x35
	.zero		2


	//----- nvinfo : EIATTR_PARAM_CBANK
	.align		4
        /*000c*/ 	.byte	0x04, 0x0a
        /*000e*/ 	.short	(.L_24163 - .L_24162)
	.align		4
.L_24162:
        /*0010*/ 	.word	index@(.nv.constant0._ZN4vllm25paged_attention_v1_kernelI13__nv_bfloat16S1_Li80ELi8ELi128ELNS_18Fp8KVCacheDataTypeE0ELb0EEEvPT_PKS3_PKT0_S9_ifPKiSB_iPKfiiiSD_SD_iiiii)
        /*0014*/ 	.short	0x0160
        /*0016*/ 	.short	0x007c


	//----- nvinfo : EIATTR_CBANK_PARAM_SIZE
	.align		4
.L_24163:
        /*0018*/ 	.byte	0x03, 0x19
        /*001a*/ 	.short	0x007c


	//----- nvinfo : EIATTR_KPARAM_INFO
	.align		4
        /*001c*/ 	.byte	0x04, 0x17
        /*001e*/ 	.short	(.L_24165 - .L_24164)
.L_24164:
        /*0020*/ 	.word	0x00000000
        /*0024*/ 	.short	0x0013
        /*0026*/ 	.short	0x0078
        /*0028*/ 	.byte	0x00, 0xf0, 0x11, 0x00


	//----- nvinfo : EIATTR_KPARAM_INFO
	.align		4
.L_24165:
        /*002c*/ 	.byte	0x04, 0x17
        /*002e*/ 	.short	(.L_24167 - .L_24166)
.L_24166:
        /*0030*/ 	.word	0x00000000
        /*0034*/ 	.short	0x0012
        /*0036*/ 	.short	0x0074
        /*0038*/ 	.byte	0x00, 0xf0, 0x11, 0x00


	//----- nvinfo : EIATTR_KPARAM_INFO
	.align		4
.L_24167:
        /*003c*/ 	.byte	0x04, 0x17
        /*003e*/ 	.short	(.L_24169 - .L_24168)
.L_24168:
        /*0040*/ 	.word	0x00000000
        /*0044*/ 	.short	0x0011
        /*0046*/ 	.short	0x0070
        /*0048*/ 	.byte	0x00, 0xf0, 0x11, 0x00


	//----- nvinfo : EIATTR_KPARAM_INFO
	.align		4
.L_24169:
        /*004c*/ 	.byte	0x04, 0x17
        /*004e*/ 	.short	(.L_24171 - .L_24170)
.L_24170:
        /*0050*/ 	.word	0x00000000
        /*0054*/ 	.short	0x0010
        /*0056*/ 	.short	0x006c
        /*0058*/ 	.byte	0x00, 0xf0, 0x11, 0x00


	//----- nvinfo : EIATTR_KPARAM_INFO
	.align		4
.L_24171:
        /*005c*/ 	.byte	0x04, 0x17
        /*005e*/ 	.short	(.L_24173 - .L_24172)
.L_24172:
        /*0060*/ 	.word	0x00000000
        /*0064*/ 	.short	0x000f
        /*0066*/ 	.short	0x0068
        /*0068*/ 	.byte	0x00, 0xf0, 0x11, 0x00


	//----- nvinfo : EIATTR_KPARAM_INFO
	.align		4
.L_24173:
        /*006c*/ 	.byte	0x04, 0x17
        /*006e*/ 	.short	(.L_24175 - .L_24174)
.L_24174:
        /*0070*/ 	.word	0x00000000
        /*0074*/ 	.short	0x000e
        /*0076*/ 	.short	0x0060
        /*0078*/ 	.byte	0x00, 0xf0, 0x21, 0x00


	//----- nvinfo : EIATTR_KPARAM_INFO
	.align		4
.L_24175:
        /*007c*/ 	.byte	0x04, 0x17
        /*007e*/ 	.short	(.L_24177 - .L_24176)
.L_24176:
        /*0080*/ 	.word	0x00000000
        /*0084*/ 	.short	0x000d
        /*0086*/ 	.short	0x0058
        /*0088*/ 	.byte	0x00, 0xf0, 0x21, 0x00


	//----- nvinfo : EIATTR_KPARAM_INFO
	.align		4
.L_24177:
        /*008c*/ 	.byte	0x04, 0x17
        /*008e*/ 	.short	(.L_24179 - .L_24178)
.L_24178:
        /*0090*/ 	.word	0x00000000
        /*0094*/ 	.short	0x000c
        /*0096*/ 	.short	0x0050
        /*0098*/ 	.byte	0x00, 0xf0, 0x11, 0x00


	//----- nvinfo : EIATTR_KPARAM_INFO
	.align		4
.L_24179:
        /*009c*/ 	.byte	0x04, 0x17
        /*009e*/ 	.short	(.L_24181 - .L_24180)
.L_24180:
        /*00a0*/ 	.word	0x00000000
        /*00a4*/ 	.short	0x000b
        /*00a6*/ 	.short	0x004c
        /*00a8*/ 	.byte	0x00, 0xf0, 0x11, 0x00


	//----- nvinfo : EIATTR_KPARAM_INFO
	.align		4
.L_24181:
        /*00ac*/ 	.byte	0x04, 0x17
        /*00ae*/ 	.short	(.L_24183 - .L_24182)
.L_24182:
        /*00b0*/ 	.word	0x00000000
        /*00b4*/ 	.short	0x000a
        /*00b6*/ 	.short	0x0048
        /*00b8*/ 	.byte	0x00, 0xf0, 0x11, 0x00


	//----- nvinfo : EIATTR_KPARAM_INFO
	.align		4
.L_24183:
        /*00bc*/ 	.byte	0x04, 0x17
        /*00be*/ 	.short	(.L_24185 - .L_24184)
.L_24184:
        /*00c0*/ 	.word	0x00000000
        /*00c4*/ 	.short	0x0009
        /*00c6*/ 	.short	0x0040
        /*00c8*/ 	.byte	0x00, 0xf0, 0x21, 0x00


	//----- nvinfo : EIATTR_KPARAM_INFO
	.align		4
.L_24185:
        /*00cc*/ 	.byte	0x04, 0x17
        /*00ce*/ 	.short	(.L_24187 - .L_24186)
.L_24186:
        /*00d0*/ 	.word	0x00000000
        /*00d4*/ 	.short	0x0008
        /*00d6*/ 	.short	0x0038
        /*00d8*/ 	.byte	0x00, 0xf0, 0x11, 0x00


	//----- nvinfo : EIATTR_KPARAM_INFO
	.align		4
.L_24187:
        /*00dc*/ 	.byte	0x04, 0x17
        /*00de*/ 	.short	(.L_24189 - .L_24188)
.L_24188:
        /*00e0*/ 	.word	0x00000000
        /*00e4*/ 	.short	0x0007
        /*00e6*/ 	.short	0x0030
        /*00e8*/ 	.byte	0x00, 0xf0, 0x21, 0x00


	//----- nvinfo : EIATTR_KPARAM_INFO
	.align		4
.L_24189:
        /*00ec*/ 	.byte	0x04, 0x17
        /*00ee*/ 	.short	(.L_24191 - .L_24190)
.L_24190:
        /*00f0*/ 	.word	0x00000000
        /*00f4*/ 	.short	0x0006
        /*00f6*/ 	.short	0x0028
        /*00f8*/ 	.byte	0x00, 0xf0, 0x21, 0x00


	//----- nvinfo : EIATTR_KPARAM_INFO
	.align		4
.L_24191:
        /*00fc*/ 	.byte	0x04, 0x17
        /*00fe*/ 	.short	(.L_24193 - .L_24192)
.L_24192:
        /*0100*/ 	.word	0x00000000
        /*0104*/ 	.short	0x0005
        /*0106*/ 	.short	0x0024
        /*0108*/ 	.byte	0x00, 0xf0, 0x11, 0x00


	//----- nvinfo : EIATTR_KPARAM_INFO
	.align		4
.L_24193:
        /*010c*/ 	.byte	0x04, 0x17
        /*010e*/ 	.short	(.L_24195 - .L_24194)
.L_24194:
        /*0110*/ 	.word	0x00000000
        /*0114*/ 	.short	0x0004
        /*0116*/ 	.short	0x0020
        /*0118*/ 	.byte	0x00, 0xf0, 0x11, 0x00


	//----- nvinfo : EIATTR_KPARAM_INFO
	.align		4
.L_24195:
        /*011c*/ 	.byte	0x04, 0x17
        /*011e*/ 	.short	(.L_24197 - .L_24196)
.L_24196:
        /*0120*/ 	.word	0x00000000
        /*0124*/ 	.short	0x0003
        /*0126*/ 	.short	0x0018
        /*0128*/ 	.byte	0x00, 0xf0, 0x21, 0x00


	//----- nvinfo : EIATTR_KPARAM_INFO
	.align		4
.L_24197:
        /*012c*/ 	.byte	0x04, 0x17
        /*012e*/ 	.short	(.L_24199 - .L_24198)
.L_24198:
        /*0130*/ 	.word	0x00000000
        /*0134*/ 	.short	0x0002
        /*0136*/ 	.short	0x0010
        /*0138*/ 	.byte	0x00, 0xf0, 0x21, 0x00


	//----- nvinfo : EIATTR_KPARAM_INFO
	.align		4
.L_24199:
        /*013c*/ 	.byte	0x04, 0x17
        /*013e*/ 	.short	(.L_24201 - .L_24200)
.L_24200:
        /*0140*/ 	.word	0x00000000
        /*0144*/ 	.short	0x0001
        /*0146*/ 	.short	0x0008
        /*0148*/ 	.byte	0x00, 0xf0, 0x21, 0x00


	//----- nvinfo : EIATTR_KPARAM_INFO
	.align		4
.L_24201:
        /*014c*/ 	.byte	0x04, 0x17
        /*014e*/ 	.short	(.L_24203 - .L_24202)
.L_24202:
        /*0150*/ 	.word	0x00000000
        /*0154*/ 	.short	0x0000
        /*0156*/ 	.short	0x0000
        /*0158*/ 	.byte	0x00, 0xf0, 0x21, 0x00


	//----- nvinfo : EIATTR_MAXREG_COUNT
	.align		4
.L_24203:
        /*015c*/ 	.byte	0x03, 0x1b
        /*015e*/ 	.short	0x00ff


	//----- nvinfo : EIATTR_NUM_BARRIERS
	.align		4
        /*0160*/ 	.byte	0x02, 0x4c
        /*0162*/ 	.byte	0x01
	.zero		1


	//----- nvinfo : EIATTR_MERCURY_ISA_VERSION
	.align		4
        /*0164*/ 	.byte	0x03, 0x5f
        /*0166*/ 	.short	0x0000


	//----- nvinfo : EIATTR_COOP_GROUP_MASK_REGIDS
	.align		4
        /*0168*/ 	.byte	0x04, 0x29
        /*016a*/ 	.short	(.L_24205 - .L_24204)


	//   ....[0]....
.L_24204:
        /*016c*/ 	.word	0xffffffff


	//   ....[1]....
        /*0170*/ 	.word	0xffffffff


	//   ....[2]....
        /*0174*/ 	.word	0xffffffff


	//   ....[3]....
        /*0178*/ 	.word	0xffffffff


	//   ....[4]....
        /*017c*/ 	.word	0xffffffff


	//   ....[5]....
        /*0180*/ 	.word	0xffffffff


	//   ....[6]....
        /*0184*/ 	.word	0xffffffff


	//   ....[7]....
        /*0188*/ 	.word	0xffffffff


	//   ....[8]....
        /*018c*/ 	.word	0xffffffff


	//   ....[9]....
        /*0190*/ 	.word	0xffffffff


	//   ....[10]....
        /*0194*/ 	.word	0xffffffff


	//   ....[11]....
        /*0198*/ 	.word	0xffffffff


	//   ....[12]....
        /*019c*/ 	.word	0xffffffff


	//   ....[13]....
        /*01a0*/ 	.word	0xffffffff


	//   ....[14]....
        /*01a4*/ 	.word	0xffffffff


	//   ....[15]....
        /*01a8*/ 	.word	0xffffffff


	//   ....[16]....
        /*01ac*/ 	.word	0xffffffff


	//   ....[17]....
        /*01b0*/ 	.word	0xffffffff


	//   ....[18]....
        /*01b4*/ 	.word	0xffffffff


	//   ....[19]....
        /*01b8*/ 	.word	0xffffffff


	//   ....[20]....
        /*01bc*/ 	.word	0xffffffff


	//   ....[21]....
        /*01c0*/ 	.word	0xffffffff


	//   ....[22]....
        /*01c4*/ 	.word	0xffffffff


	//   ....[23]....
        /*01c8*/ 	.word	0xffffffff


	//   ....[24]....
        /*01cc*/ 	.word	0xffffffff


	//----- nvinfo : EIATTR_COOP_GROUP_INSTR_OFFSETS
	.align		4
.L_24205:
        /*01d0*/ 	.byte	0x04, 0x28
        /*01d2*/ 	.short	(.L_24207 - .L_24206)


	//   ....[0]....
.L_24206:
        /*01d4*/ 	.word	0x000019b0


	//   ....[1]....
        /*01d8*/ 	.word	0x000019e0


	//   ....[2]....
        /*01dc*/ 	.word	0x000023a0


	//   ....[3]....
        /*01e0*/ 	.word	0x000023d0


	//   ....[4]....
        /*01e4*/ 	.word	0x00002520


	//   ....[5]....
        /*01e8*/ 	.word	0x00002550


	//   ....[6]....
        /*01ec*/ 	.word	0x00002570


	//   ....[7]....
        /*01f0*/ 	.word	0x00002680


	//   ....[8]....
        /*01f4*/ 	.word	0x000026a0


	//   ....[9]....
        /*01f8*/ 	.word	0x000026d0


	//   ....[10]....
        /*01fc*/ 	.word	0x000034a0


	//   ....[11]....
        /*0200*/ 	.word	0x00003500


	//   ....[12]....
        /*0204*/ 	.word	0x00003530


	//   ....[13]....
        /*0208*/ 	.word	0x00003550


	//   ....[14]....
        /*020c*/ 	.word	0x00003570


	//   ....[15]....
        /*0210*/ 	.word	0x000035c0


	//   ....[16]....
        /*0214*/ 	.word	0x000035e0


	//   ....[17]....
        /*0218*/ 	.word	0x00003600


	//   ....[18]....
        /*021c*/ 	.word	0x00005360


	//   ....[19]....
        /*0220*/ 	.word	0x000053c0


	//   ....[20]....
        /*0224*/ 	.word	0x00005420


	//   ....[21]....
        /*0228*/ 	.word	0x00005480


	//   ....[22]....
        /*022c*/ 	.word	0x000054f0


	//   ....[23]....
        /*0230*/ 	.word	0x00005550


	//   ....[24]....
        /*0234*/ 	.word	0x000055c0


	//----- nvinfo : EIATTR_EXIT_INSTR_OFFSETS
	.align		4
.L_24207:
        /*0238*/ 	.byte	0x04, 0x1c
        /*023a*/ 	.short	(.L_24209 - .L_24208)


	//   ....[0]....
.L_24208:
        /*023c*/ 	.word	0x000050b0


	//   ....[1]....
        /*0240*/ 	.word	0x00005290


	//   ....[2]....
        /*0244*/ 	.word	0x00005310


	//----- nvinfo : EIATTR_CTAIDZ_USED
	.align		4
.L_24209:
        /*0248*/ 	.byte	0x01, 0x04
	.zero		2


	//----- nvinfo : EIATTR_CRS_STACK_SIZE
	.align		4
        /*024c*/ 	.byte	0x04, 0x1e
        /*024e*/ 	.short	(.L_24211 - .L_24210)
.L_24210:
        /*0250*/ 	.word	0x00000000
.L_24211:


//--------------------- .nv.info._ZN4vllm25paged_attention_v1_kernelI13__nv_bfloat16S1_Li64ELi8ELi128ELNS_18Fp8KVCacheDataTypeE0ELb0EEEvPT_PKS3_PKT0_S9_ifPKiSB_iPKfiiiSD_SD_iiiii --------------------------
	.section	.nv.info._ZN4vllm25paged_attention_v1_kernelI13__nv_bfloat16S1_Li64ELi8ELi128ELNS_18Fp8KVCacheDataTypeE0ELb0EEEvPT_PKS3_PKT0_S9_ifPKiSB_iPKfiiiSD_SD_iiiii,"",@"SHT_CUDA_INFO"
	.sectionflags	@""
	.align	4


	//----- nvinfo : EIATTR_CUDA_API_VERSION
	.align		4
        /*0000*/ 	.byte	0x04, 0x37
        /*0002*/ 	.short	(.L_24213 - .L_24212)
.L_24212:
        /*0004*/ 	.word	0x00000082


	//----- nvinfo : EIATTR_SW2861232_WAR
	.align		4
.L_24213:
        /*0008*/ 	.byte	0x01, 0x35
	.zero		2


	//----- nvinfo : EIATTR_PARAM_CBANK
	.align		4
        /*000c*/ 	.byte	0x04, 0x0a
        /*000e*/ 	.short	(.L_24215 - .L_24214)
	.align		4
.L_24214:
        /*0010*/ 	.word	index@(.nv.constant0._ZN4vllm25paged_attention_v1_kernelI13__nv_bfloat16S1_Li64ELi8ELi128ELNS_18Fp8KVCacheDataTypeE0ELb0EEEvPT_PKS3_PKT0_S9_ifPKiSB_iPKfiiiSD_SD_iiiii)
        /*0014*/ 	.short	0x0160
        /*0016*/ 	.short	0x007c


	//----- nvinfo : EIATTR_CBANK_PARAM_SIZE
	.align		4
.L_24215:
        /*0018*/ 	.byte	0x03, 0x19
        /*001a*/ 	.short	0x007c


	//----- nvinfo : EIATTR_KPARAM_INFO
	.align		4
        /*001c*/ 	.byte	0x04, 0x17
        /*001e*/ 	.short	(.L_24217 - .L_24216)
.L_24216:
        /*0020*/ 	.word	0x00000000
        /*0024*/ 	.short	0x0013
        /*0026*/ 	.short	0x0078
        /*0028*/ 	.byte	0x00, 0xf0, 0x11, 0x00


	//----- nvinfo : EIATTR_KPARAM_INFO
	.align		4
.L_24217:
        /*002c*/ 	.byte	0x04, 0x17
        /*002e*/ 	.short	(.L_24219 - .L_24218)
.L_24218:
        /*0030*/ 	.word	0x00000000
        /*0034*/ 	.short	0x0012
        /*0036*/ 	.short	0x0074
        /*0038*/ 	.byte	0x00, 0xf0, 0x11, 0x00


	//----- nvinfo : EIATTR_KPARAM_INFO
	.align		4
.L_24219:
        /*003c*/ 	.byte	0x04, 0x17
        /*003e*/ 	.short	(.L_24221 - .L_24220)
.L_24220:
        /*0040*/ 	.word	0x00000000
        /*0044*/ 	.short	0x0011
        /*0046*/ 	.short	0x0070
        /*0048*/ 	.byte	0x00, 0xf0, 0x11, 0x00


	//----- nvinfo : EIATTR_KPARAM_INFO
	.align		4
.L_24221:
        /*004c*/ 	.byte	0x04, 0x17
        /*004e*/ 	.short	(.L_24223 - .L_24222)
.L_24222:
        /*0050*/ 	.word	0x00000000
        /*0054*/ 	.short	0x0010
        /*0056*/ 	.short	0x006c
        /*0058*/ 	.byte	0x00, 0xf0, 0x11, 0x00


	//----- nvinfo : EIATTR_KPARAM_INFO
	.align		4
.L_24223:
        /*005c*/ 	.byte	0x04, 0x17
        /*005e*/ 	.short	(.L_24225 - .L_24224)
.L_24224:
        /*0060*/ 	.word	0x00000000
        /*0064*/ 	.short	0x000f
        /*0066*/ 	.short	0x0068
        /*0068*/ 	.byte	0x00, 0xf0, 0x11, 0x00


	//----- nvinfo : EIATTR_KPARAM_INFO
	.align		4
.L_24225:
        /*006c*/ 	.byte	0x04, 0x17
        /*006e*/ 	.short	(.L_24227 - .L_24226)
.L_24226:
        /*0070*/ 	.word	0x00000000
        /*0074*/ 	.short	0x000e
        /*0076*/ 	.short	0x0060
        /*0078*/ 	.byte	0x00, 0xf0, 0x21, 0x00


	//----- nvinfo : EIATTR_KPARAM_INFO
	.align		4
.L_24227:
        /*007c*/ 	.byte	0x04, 0x17
        /*007e*/ 	.short	(.L_24229 - .L_24228)
.L_24228:
        /*0080*/ 	.word	0x00000000
        /*0084*/ 	.short	0x000d
        /*0086*/ 	.short	0x0058
        /*0088*/ 	.byte	0x00, 0xf0, 0x21, 0x00


	//----- nvinfo : EIATTR_KPARAM_INFO
	.align		4
.L_24229:
        /*008c*/ 	.byte	0x04, 0x17
        /*008e*/ 	.short	(.L_24231 - .L_24230)
.L_24230:
        /*0090*/ 	.word	0x00000000
        /*0094*/ 	.short	0x000c
        /*0096*/ 	.short	0x0050
        /*0098*/ 	.byte	0x00, 0xf0, 0x11, 0x00


	//----- nvinfo : EIATTR_KPARAM_INFO
	.align		4
.L_24231:
        /*009c*/ 	.byte	0x04, 0x17
        /*009e*/ 	.short	(.L_24233 - .L_24232)
.L_24232:
        /*00a0*/ 	.word	0x00000000
        /*00a4*/ 	.short	0x000b
        /*00a6*/ 	.short	0x004c
        /*00a8*/ 	.byte	0x00, 0xf0, 0x11, 0x00


	//----- nvinfo : EIATTR_KPARAM_INFO
	.align		4
.L_24233:
        /*00ac*/ 	.byte	0x04, 0x17
        /*00ae*/ 	.short	(.L_24235 - .L_24234)
.L_24234:
        /*00b0*/ 	.word	0x00000000
        /*00b4*/ 	.short	0x000a
        /*00b6*/ 	.short	0x0048
        /*00b8*/ 	.byte	0x00, 0xf0, 0x11, 0x00


	//----- nvinfo : EIATTR_KPARAM_INFO
	.align		4
.L_24235:
        /*00bc*/ 	.byte	0x04, 0x17
        /*00be*/ 	.short	(.L_24237 - .L_24236)
.L_24236:
        /*00c0*/ 	.word	0x00000000
        /*00c4*/ 	.short	0x0009
        /*00c6*/ 	.short	0x0040
        /*00c8*/ 	.byte	0x00, 0xf0, 0x21, 0x00


	//----- nvinfo : EIATTR_KPARAM_INFO
	.align		4
.L_24237:
        /*00cc*/ 	.byte	0x04, 0x17
        /*00ce*/ 	.short	(.L_24239 - .L_24238)
.L_24238:
        /*00d0*/ 	.word	0x00000000
        /*00d4*/ 	.short	0x0008
        /*00d6*/ 	.short	0x0038
        /*00d8*/ 	.byte	0x00, 0xf0, 0x11, 0x00


	//----- nvinfo : EIATTR_KPARAM_INFO
	.align		4
.L_24239:
        /*00dc*/ 	.byte	0x04, 0x17
        /*00de*/ 	.short	(.L_24241 - .L_24240)
.L_24240:
        /*00e0*/ 	.word	0x00000000
        /*00e4*/ 	.short	0x0007
        /*00e6*/ 	.short	0x0030
        /*00e8*/ 	.byte	0x00, 0xf0, 0x21, 0x00


	//----- nvinfo : EIATTR_KPARAM_INFO
	.align		4
.L_24241:
        /*00ec*/ 	.byte	0x04, 0x17
        /*00ee*/ 	.short	(.L_24243 - .L_24242)
.L_24242:
        /*00f0*/ 	.word	0x00000000
        /*00f4*/ 	.short	0x0006
        /*00f6*/ 	.short	0x0028
        /*00f8*/ 	.byte	0x00, 0xf0, 0x21, 0x00


	//----- nvinfo : EIATTR_KPARAM_INFO
	.align		4
.L_24243:
        /*00fc*/ 	.byte	0x04, 0x17
        /*00fe*/ 	.short	(.L_24245 - .L_24244)
.L_24244:
        /*0100*/ 	.word	0x00000000
        /*0104*/ 	.short	0x0005
        /*0106*/ 	.short	0x0024
        /*0108*/ 	.byte	0x00, 0xf0, 0x11, 0x00


	//----- nvinfo : EIATTR_KPARAM_INFO
	.align		4
.L_24245:
        /*010c*/ 	.byte	0x04, 0x17
        /*010e*/ 	.short	(.L_24247 - .L_24246)
.L_24246:
        /*0110*/ 	.word	0x00000000
        /*0114*/ 	.short	0x0004
        /*0116*/ 	.short	0x0020
        /*0118*/ 	.byte	0x00, 0xf0, 0x11, 0x00


	//----- nvinfo : EIATTR_KPARAM_INFO
	.align		4
.L_24247:
        /*011c*/ 	.byte	0x04, 0x17
        /*011e*/ 	.short	(.L_24249 - .L_24248)
.L_24248:
        /*0120*/ 	.word	0x00000000
        /*0124*/ 	.short	0x0003
        /*0126*/ 	.short	0x0018
        /*0128*/ 	.byte	0x00, 0xf0, 0x21, 0x00


	//----- nvinfo : EIATTR_KPARAM_INFO
	.align		4
.L_24249:
        /*012c*/ 	.byte	0x04, 0x17
        /*012e*/ 	.short	(.L_24251 - .L_24250)
.L_24250:
        /*0130*/ 	.word	0x00000000
        /*0134*/ 	.short	0x0002
        /*0136*/ 	.short	0x0010
        /*0138*/ 	.byte	0x00, 0xf0, 0x21, 0x00


	//----- nvinfo : EIATTR_KPARAM_INFO
	.align		4
.L_24251:
        /*013c*/ 	.byte	0x04, 0x17
        /*013e*/ 	.short	(.L_24253 - .L_24252)
.L_24252:
        /*0140*/ 	.word	0x00000000
        /*0144*/ 	.short	0x0001
        /*0146*/ 	.short	0x0008
        /*0148*/ 	.byte	0x00, 0xf0, 0x21, 0x00


	//----- nvinfo : EIATTR_KPARAM_INFO
	.align		4
.L_24253:
        /*014c*/ 	.byte	0x04, 0x17
        /*014e*/ 	.short	(.L_24255 - .L_24254)
.L_24254:
        /*0150*/ 	.word	0x00000000
        /*0154*/ 	.short	0x0000
        /*0156*/ 	.short	0x0000
        /*0158*/ 	.byte	0x00, 0xf0, 0x21, 0x00


	//----- nvinfo : EIATTR_MAXREG_COUNT
	.align		4
.L_24255:
        /*015c*/ 	.byte	0x03, 0x1b
        /*015e*/ 	.short	0x00ff


	//----- nvinfo : EIATTR_NUM_BARRIERS
	.align		4
        /*0160*/ 	.byte	0x02, 0x4c
        /*0162*/ 	.byte	0x01
	.zero		1


	//----- nvinfo : EIATTR_MERCURY_ISA_VERSION
	.align		4
        /*0164*/ 	.byte	0x03, 0x5f
        /*0166*/ 	.short	0x0000


	//----- nvinfo : EIATTR_COOP_GROUP_MASK_REGIDS
	.align		4
        /*0168*/ 	.byte	0x04, 0x29
        /*016a*/ 	.short	(.L_24257 - .L_24256)


	//   ....[0]....
.L_24256:
        /*016c*/ 	.word	0xffffffff


	//   ....[1]....
        /*0170*/ 	.word	0xffffffff


	//   ....[2]....
        /*0174*/ 	.word	0xffffffff


	//   ....[3]....
        /*0178*/ 	.word	0xffffffff


	//   ....[4]....
        /*017c*/ 	.word	0xffffffff


	//   ....[5]....
        /*0180*/ 	.word	0xffffffff


	//   ....[6]....
        /*0184*/ 	.word	0xffffffff


	//   ....[7]....
        /*0188*/ 	.word	0xffffffff


	//   ....[8]....
        /*018c*/ 	.word	0xffffffff


	//   ....[9]....
        /*0190*/ 	.word	0xffffffff


	//   ....[10]....
        /*0194*/ 	.word	0xffffffff


	//   ....[11]....
        /*0198*/ 	.word	0xffffffff


	//   ....[12]....
        /*019c*/ 	.word	0xffffffff


	//   ....[13]....
        /*01a0*/ 	.word	0xffffffff


	//   ....[14]....
        /*01a4*/ 	.word	0xffffffff


	//   ....[15]....
        /*01a8*/ 	.word	0xffffffff


	//   ....[16]....
        /*01ac*/ 	.word	0xffffffff


	//   ....[17]....
        /*01b0*/ 	.word	0xffffffff


	//   ....[18]....
        /*01b4*/ 	.word	0xffffffff


	//   ....[19]....
        /*01b8*/ 	.word	0xffffffff


	//   ....[20]....
        /*01bc*/ 	.word	0xffffffff


	//   ....[21]....
        /*01c0*/ 	.word	0xffffffff


	//   ....[22]....
        /*01c4*/ 	.word	0xffffffff


	//   ....[23]....
        /*01c8*/ 	.word	0xffffffff


	//   ....[24]....
        /*01cc*/ 	.word	0xffffffff


	//----- nvinfo : EIATTR_COOP_GROUP_INSTR_OFFSETS
	.align		4
.L_24257:
        /*01d0*/ 	.byte	0x04, 0x28
        /*01d2*/ 	.short	(.L_24259 - .L_24258)


	//   ....[0]....
.L_24258:
        /*01d4*/ 	.word	0x00001690


	//   ....[1]....
        /*01d8*/ 	.word	0x000016c0


	//   ....[2]....
        /*01dc*/ 	.word	0x00001ee0


	//   ....[3]....
        /*01e0*/ 	.word	0x00001f10


	//   ....[4]....
        /*01e4*/ 	.word	0x00002060


	//   ....[5]....
        /*01e8*/ 	.word	0x00002090


	//   ....[6]....
        /*01ec*/ 	.word	0x000020b0


	//   ....[7]....
        /*01f0*/ 	.word	0x00002170


	//   ....[8]....
        /*01f4*/ 	.word	0x000021a0


	//   ....[9]....
        /*01f8*/ 	.word	0x000021e0


	//   ....[10]....
        /*01fc*/ 	.word	0x00002fc0


	//   ....[11]....
        /*0200*/ 	.word	0x00003020


	//   ....[12]....
        /*0204*/ 	.word	0x00003050


	//   ....[13]....
        /*0208*/ 	.word	0x00003070


	//   ....[14]....
        /*020c*/ 	.word	0x00003090


	//   ....[15]....
        /*0210*/ 	.word	0x000030e0


	//   ....[16]....
        /*0214*/ 	.word	0x00003100


	//   ....[17]....
        /*0218*/ 	.word	0x00003120


	//   ....[18]....
        /*021c*/ 	.word	0x00004850


	//   ....[19]....
        /*0220*/ 	.word	0x000048d0


	//   ....[20]....
        /*0224*/ 	.word	0x00004950


	//   ....[21]....
        /*0228*/ 	.word	0x000049d0


	//   ....[22]....
        /*022c*/ 	.word	0x00004a50


	//   ....[23]....
        /*0230*/ 	.word	0x00004ad0


	//   ....[24]....
        /*0234*/ 	.word	0x00004b40


	//----- nvinfo : EIATTR_EXIT_INSTR_OFFSETS
	.align		4
.L_24259:
        /*0238*/ 	.byte	0x04, 0x1c
        /*023a*/ 	.short	(.L_24261 - .L_24260)


	//   ....[0]....
.L_24260:
        /*023c*/ 	.word	0x000045f0


	//   ....[1]....
        /*0240*/ 	.word	0x000047f0


	//----- nvinfo : EIATTR_CTAIDZ_USED
	.align		4
.L_24261:
        /*0244*/ 	.byte	0x01, 0x04
	.zero		2


	//----- nvinfo : EIATTR_CRS_STACK_SIZE
	.align		4
        /*0248*/ 	.byte	0x04, 0x1e
        /*024a*/ 	.short	(.L_24263 - .L_24262)
.L_24262:
        /*024c*/ 	.word	0x00000000
.L_24263:


//--------------------- .nv.info._ZN4vllm25paged_attention_v1_kernelI13__nv_bfloat16S1_Li32ELi8ELi128ELNS_18Fp8KVCacheDataTypeE0ELb0EEEvPT_PKS3_PKT0_S9_ifPKiSB_iPKfiiiSD_SD_iiiii --------------------------
	.section	.nv.info._ZN4vllm25paged_attention_v1_kernelI13__nv_bfloat16S1_Li32ELi8ELi128ELNS_18Fp8KVCacheDataTypeE0ELb0EEEvPT_PKS3_PKT0_S9_ifPKiSB_iPKfiiiSD_SD_iiiii,"",@"SHT_CUDA_INFO"
	.sectionflags	@""
	.align	4


	//----- nvinfo : EIATTR_CUDA_API_VERSION
	.align		4
        /*0000*/ 	.byte	0x04, 0x37
        /*0002*/ 	.short	(.L_24265 - .L_24264)
.L_24264:
        /*0004*/ 	.word	0x00000082


	//----- nvinfo : EIATTR_SW2861232_WAR
	.align		4
.L_24265:
        /*0008*/ 	.byte	0x01, 0x35
	.zero		2


	//----- nvinfo : EIATTR_PARAM_CBANK
	.align		4
        /*000c*/ 	.byte	0x04, 0x0a
        /*000e*/ 	.short	(.L_24267 - .L_24266)
	.align		4
.L_24266:
        /*0010*/ 	.word	index@(.nv.constant0._ZN4vllm25paged_attention_v1_kernelI13__nv_bfloat16S1_Li32ELi8ELi128ELNS_18Fp8KVCacheDataTypeE0ELb0EEEvPT_PKS3_PKT0_S9_ifPKiSB_iPKfiiiSD_SD_iiiii)
        /*0014*/ 	.short	0x0160
        /*0016*/ 	.short	0x007c


	//----- nvinfo : EIATTR_CBANK_PARAM_SIZE
	.align		4
.L_24267:
        /*0018*/ 	.byte	0x03, 0x19
        /*001a*/ 	.short	0x007c


	//----- nvinfo : EIATTR_KPARAM_INFO
	.align		4
        /*001c*/ 	.byte	0x04, 0x17
        /*001e*/ 	.short	(.L_24269 - .L_24268)
.L_24268:
        /*0020*/ 	.word	0x00000000
        /*0024*/ 	.short	0x0013
        /*0026*/ 	.short	0x0078
        /*0028*/ 	.byte	0x00, 0xf0, 0x11, 0x00


	//----- nvinfo : EIATTR_KPARAM_INFO
	.align		4
.L_24269:
        /*002c*/ 	.byte	0x04, 0x17
        /*002e*/ 	.short	(.L_24271 - .L_24270)
.L_24270:
        /*0030*/ 	.word	0x00000000
        /*0034*/ 	.short	0x0012
        /*0036*/ 	.short	0x0074
        /*0038*/ 	.byte	0x00, 0xf0, 0x11, 0x00


	//----- nvinfo : EIATTR_KPARAM_INFO
	.align		4
.L_24271:
        /*003c*/ 	.byte	0x04, 0x17
        /*003e*/ 	.short	(.L_24273 - .L_24272)
.L_24272:
        /*0040*/ 	.word	0x00000000
        /*0044*/ 	.short	0x0011
        /*0046*/ 	.short	0x0070
        /*0048*/ 	.byte	0x00, 0xf0, 0x11, 0x00


	//----- nvinfo : EIATTR_KPARAM_INFO
	.align		4
.L_24273:
        /*004c*/ 	.byte	0x04, 0x17
        /*004e*/ 	.short	(.L_24275 - .L_24274)
.L_24274:
        /*0050*/ 	.word	0x00000000
        /*0054*/ 	.short	0x0010
        /*0056*/ 	.short	0x006c
        /*0058*/ 	.byte	0x00, 0xf0, 0x11, 0x00


	//----- nvinfo : EIATTR_KPARAM_INFO
	.align		4
.L_24275:
        /*005c*/ 	.byte	0x04, 0x17
        /*005e*/ 	.short	(.L_24277 - .L_24276)
.L_24276:
        /*0060*/ 	.word	0x00000000
        /*0064*/ 	.short	0x000f
        /*0066*/ 	.short	0x0068
        /*0068*/ 	.byte	0x00, 0xf0, 0x11, 0x00


	//----- nvinfo : EIATTR_KPARAM_INFO
	.align		4
.L_24277:
        /*006c*/ 	.byte	0x04, 0x17
        /*006e*/ 	.short	(.L_24279 - .L_24278)
.L_24278:
        /*0070*/ 	.word	0x00000000
        /*0074*/ 	.short	0x000e
        /*0076*/ 	.short	0x0060
        /*0078*/ 	.byte	0x00, 0xf0, 0x21, 0x00


	//----- nvinfo : EIATTR_KPARAM_INFO
	.align		4
.L_24279:
        /*007c*/ 	.byte	0x04, 0x17
        /*007e*/ 	.short	(.L_24281 - .L_24280)
.L_24280:
        /*0080*/ 	.word	0x00000000
        /*0084*/ 	.short	0x000d
        /*0086*/ 	.short	0x0058
        /*0088*/ 	.byte	0x00, 0xf0, 0x21, 0x00


	//----- nvinfo : EIATTR_KPARAM_INFO
	.align		4
.L_24281:
        /*008c*/ 	.byte	0x04, 0x17
        /*008e*/ 	.short	(.L_24283 - .L_24282)
.L_24282:
        /*0090*/ 	.word	0x00000000
        /*0094*/ 	.short	0x000c
        /*0096*/ 	.short	0x0050
        /*0098*/ 	.byte	0x00, 0xf0, 0x11, 0x00


	//----- nvinfo : EIATTR_KPARAM_INFO
	.align		4
.L_24283:
        /*009c*/ 	.byte	0x04, 0x17
        /*009e*/ 	.short	(.L_24285 - .L_24284)
.L_24284:
        /*00a0*/ 	.word	0x00000000
        /*00a4*/ 	.short	0x000b
        /*00a6*/ 	.short	0x004c
        /*00a8*/ 	.byte	0x00, 0xf0, 0x11, 0x00


	//----- nvinfo : EIATTR_KPARAM_INFO
	.align		4
.L_24285:
        /*00ac*/ 	.byte	0x04, 0x17
        /*00ae*/ 	.short	(.L_24287 - .L_24286)
.L_24286:
        /*00b0*/ 	.word	0x00000000
        /*00b4*/ 	.short	0x000a
        /*00b6*/ 	.short	0x0048
        /*00b8*/ 	.byte	0x00, 0xf0, 0x11, 0x00


	//----- nvinfo : EIATTR_KPARAM_INFO
	.align		4
.L_24287:
        /*00bc*/ 	.byte	0x04, 0x17
        /*00be*/ 	.short	(.L_24289 - .L_24288)
.L_24288:
        /*00c0*/ 	.word	0x00000000
        /*00c4*/ 	.short	0x0009
        /*00c6*/ 	.short	0x0040
        /*00c8*/ 	.byte	0x00, 0xf0, 0x21, 0x00


	//----- nvinfo : EIATTR_KPARAM_INFO
	.align		4
.L_24289:
        /*00cc*/ 	.byte	0x04, 0x17
        /*00ce*/ 	.short	(.L_24291 - .L_24290)
.L_24290:
        /*00d0*/ 	.word	0x00000000
        /*00d4*/ 	.short	0x0008
        /*00d6*/ 	.short	0x0038
        /*00d8*/ 	.byte	0x00, 0xf0, 0x11, 0x00


	//----- nvinfo : EIATTR_KPARAM_INFO
	.align		4
.L_24291:
        /*00dc*/ 	.byte	0x04, 0x17
        /*00de*/ 	.short	(.L_24293 - .L_24292)
.L_24292:
        /*00e0*/ 	.word	0x00000000
        /*00e4*/ 	.short	0x0007
        /*00e6*/ 	.short	0x0030
        /*00e8*/ 	.byte	0x00, 0xf0, 0x21, 0x00


	//----- nvinfo : EIATTR_KPARAM_INFO
	.align		4
.L_24293:
        /*00ec*/ 	.byte	0x04, 0x17
        /*00ee*/ 	.short	(.L_24295 - .L_24294)
.L_24294:
        /*00f0*/ 	.word	0x00000000
        /*00f4*/ 	.short	0x0006
        /*00f6*/ 	.short	0x0028
        /*00f8*/ 	.byte	0x00, 0xf0, 0x21, 0x00


	//----- nvinfo : EIATTR_KPARAM_INFO
	.align		4
.L_24295:
        /*00fc*/ 	.byte	0x04, 0x17
        /*00fe*/ 	.short	(.L_24297 - .L_24296)
.L_24296:
        /*0100*/ 	.word	0x00000000
        /*0104*/ 	.short	0x0005
        /*0106*/ 	.short	0x0024
        /*0108*/ 	.byte	0x00, 0xf0, 0x11, 0x00


	//----- nvinfo : EIATTR_KPARAM_INFO
	.align		4
.L_24297:
        /*010c*/ 	.byte	0x04, 0x17
        /*010e*/ 	.short	(.L_24299 - .L_24298)
.L_24298:
        /*0110*/ 	.word	0x00000000
        /*0114*/ 	.short	0x0004
        /*0116*/ 	.short	0x0020
        /*0118*/ 	.byte	0x00, 0xf0, 0x11, 0x00


	//----- nvinfo : EIATTR_KPARAM_INFO
	.align		4
.L_24299:
        /*011c*/ 	.byte	0x04, 0x17
        /*011e*/ 	.short	(.L_24301 - .L_24300)
.L_24300:
        /*0120*/ 	.word	0x00000000
        /*0124*/ 	.short	0x0003
        /*0126*/ 	.short	0x0018
        /*0128*/ 	.byte	0x00, 0xf0, 0x21, 0x00


	//----- nvinfo : EIATTR_KPARAM_INFO
	.align		4
.L_24301:
        /*012c*/ 	.byte	0x04, 0x17
        /*012e*/ 	.short	(.L_24303 - .L_24302)
.L_24302:
        /*0130*/ 	.word	0x00000000
        /*0134*/ 	.short	0x0002
        /*0136*/ 	.short	0x0010
        /*0138*/ 	.byte	0x00, 0xf0, 0x21, 0x00


	//----- nvinfo : EIATTR_KPARAM_INFO
	.align		4
.L_24303:
        /*013c*/ 	.byte	0x04, 0x17
        /*013e*/ 	.short	(.L_24305 - .L_24304)
.L_24304:
        /*0140*/ 	.word	0x00000000
        /*0144*/ 	.short	0x0001
        /*0146*/ 	.short	0x0008
        /*0148*/ 	.byte	0x00, 0xf0, 0x21, 0x00


	//----- nvinfo : EIATTR_KPARAM_INFO
	.align		4
.L_24305:
        /*014c*/ 	.byte	0x04, 0x17
        /*014e*/ 	.short	(.L_24307 - .L_24306)
.L_24306:
        /*0150*/ 	.word	0x00000000
        /*0154*/ 	.short	0x0000
        /*0156*/ 	.short	0x0000
        /*0158*/ 	.byte	0x00, 0xf0, 0x21, 0x00


	//----- nvinfo : EIATTR_MAXREG_COUNT
	.align		4
.L_24307:
        /*015c*/ 	.byte	0x03, 0x1b
        /*015e*/ 	.short	0x00ff


	//----- nvinfo : EIATTR_NUM_BARRIERS
	.align		4
        /*0160*/ 	.byte	0x02, 0x4c
        /*0162*/ 	.byte	0x01
	.zero		1


	//----- nvinfo : EIATTR_MERCURY_ISA_VERSION
	.align		4
        /*0164*/ 	.byte	0x03, 0x5f
        /*0166*/ 	.short	0x0000


	//----- nvinfo : EIATTR_COOP_GROUP_MASK_REGIDS
	.align		4
        /*0168*/ 	.byte	0x04, 0x29
        /*016a*/ 	.short	(.L_24309 - .L_24308)


	//   ....[0]....
.L_24308:
        /*016c*/ 	.word	0xffffffff


	//   ....[1]....
        /*0170*/ 	.word	0xffffffff


	//   ....[2]....
        /*0174*/ 	.word	0xffffffff


	//   ....[3]....
        /*0178*/ 	.word	0xffffffff


	//   ....[4]....
        /*017c*/ 	.word	0xffffffff


	//   ....[5]....
        /*0180*/ 	.word	0xffffffff


	//   ....[6]....
        /*0184*/ 	.word	0xffffffff


	//   ....[7]....
        /*0188*/ 	.word	0xffffffff


	//   ....[8]....
        /*018c*/ 	.word	0xffffffff


	//   ....[9]....
        /*0190*/ 	.word	0xffffffff


	//   ....[10]....
        /*0194*/ 	.word	0xffffffff


	//   ....[11]....
        /*0198*/ 	.word	0xffffffff


	//   ....[12]....
        /*019c*/ 	.word	0xffffffff


	//   ....[13]....
        /*01a0*/ 	.word	0xffffffff


	//   ....[14]....
        /*01a4*/ 	.word	0xffffffff


	//   ....[15]....
        /*01a8*/ 	.word	0xffffffff


	//   ....[16]....
        /*01ac*/ 	.word	0xffffffff


	//   ....[17]....
        /*01b0*/ 	.word	0xffffffff


	//   ....[18]....
        /*01b4*/ 	.word	0xffffffff


	//   ....[19]....
        /*01b8*/ 	.word	0xffffffff


	//   ....[20]....
        /*01bc*/ 	.word	0xffffffff


	//   ....[21]....
        /*01c0*/ 	.word	0xffffffff


	//   ....[22]....
        /*01c4*/ 	.word	0xffffffff


	//   ....[23]....
        /*01c8*/ 	.word	0xffffffff


	//   ....[24]....
        /*01cc*/ 	.word	0xffffffff


	//----- nvinfo : EIATTR_COOP_GROUP_INSTR_OFFSETS
	.align		4
.L_24309:
        /*01d0*/ 	.byte	0x04, 0x28
        /*01d2*/ 	.short	(.L_24311 - .L_24310)


	//   ....[0]....
.L_24310:
        /*01d4*/ 	.word	0x000010e0


	//   ....[1]....
        /*01d8*/ 	.word	0x00001110


	//   ....[2]....
        /*01dc*/ 	.word	0x00001660


	//   ....[3]....
        /*01e0*/ 	.word	0x00001690


	//   ....[4]....
        /*01e4*/ 	.word	0x000017e0


	//   ....[5]....
        /*01e8*/ 	.word	0x00001810


	//   ....[6]....
        /*01ec*/ 	.word	0x00001830


	//   ....[7]....
        /*01f0*/ 	.word	0x00001910


	//   ....[8]....
        /*01f4*/ 	.word	0x00001940


	//   ....[9]....
        /*01f8*/ 	.word	0x00001980


	//   ....[10]....
        /*01fc*/ 	.word	0x00002740


	//   ....[11]....
        /*0200*/ 	.word	0x000027a0


	//   ....[12]....
        /*0204*/ 	.word	0x000027d0


	//   ....[13]....
        /*0208*/ 	.word	0x000027f0


	//   ....[14]....
        /*020c*/ 	.word	0x00002810


	//   ....[15]....
        /*0210*/ 	.word	0x00002860


	//   ....[16]....
        /*0214*/ 	.word	0x00002880


	//   ....[17]....
        /*0218*/ 	.word	0x000028a0


	//   ....[18]....
        /*021c*/ 	.word	0x000044b0


	//   ....[19]....
        /*0220*/ 	.word	0x00004530


	//   ....[20]....
        /*0224*/ 	.word	0x000045b0


	//   ....[21]....
        /*0228*/ 	.word	0x00004630


	//   ....[22]....
        /*022c*/ 	.word	0x000046b0


	//   ....[23]....
        /*0230*/ 	.word	0x00004730


	//   ....[24]....
        /*0234*/ 	.word	0x000047a0


	//----- nvinfo : EIATTR_EXIT_INSTR_OFFSETS
	.align		4
.L_24311:
        /*0238*/ 	.byte	0x04, 0x1c
        /*023a*/ 	.short	(.L_24313 - .L_24312)


	//   ....[0]....
.L_24312:
        /*023c*/ 	.word	0x000042e0


	//   ....[1]....
        /*0240*/ 	.word	0x00004450


	//----- nvinfo : EIATTR_CTAIDZ_USED
	.align		4
.L_24313:
        /*0244*/ 	.byte	0x01, 0x04
	.zero		2


	//----- nvinfo : EIATTR_CRS_STACK_SIZE
	.align		4
        /*0248*/ 	.byte	0x04, 0x1e
        /*024a*/ 	.short	(.L_24315 - .L_24314)
.L_24314:
        /*024c*/ 	.word	0x00000000
.L_24315:


//--------------------- .nv.info._ZN4vllm25paged_attention_v1_kernelI13__nv_bfloat16S1_Li256ELi8ELi128ELNS_18Fp8KVCacheDataTypeE0ELb1EEEvPT_PKS3_PKT0_S9_ifPKiSB_iPKfiiiSD_SD_iiiii --------------------------
	.section	.nv.info._ZN4vllm25paged_attention_v1_kernelI13__nv_bfloat16S1_Li256ELi8ELi128ELNS_18Fp8KVCacheDataTypeE0ELb1EEEvPT_PKS3_PKT0_S9_ifPKiSB_iPKfiiiSD_SD_iiiii,"",@"SHT_CUDA_INFO"
	.sectionflags	@""
	.align	4


	//----- nvinfo : EIATTR_CUDA_API_VERSION
	.align		4
        /*0000*/ 	.byte	0x04, 0x37
        /*0002*/ 	.short	(.L_24317 - .L_24316)
.L_24316:
        /*0004*/ 	.word	0x00000082


	//----- nvinfo : EIATTR_SW2861232_WAR
	.align		4
.L_24317:
        /*0008*/ 	.byte	0x01, 0x35
	.zero		2


	//----- nvinfo : EIATTR_PARAM_CBANK
	.align		4
        /*000c*/ 	.byte	0x04, 0x0a
        /*000e*/ 	.short	(.L_24319 - .L_24318)
	.align		4
.L_24318:
        /*0010*/ 	.word	index@(.nv.constant0._ZN4vllm25paged_attention_v1_kernelI13__nv_bfloat16S1_Li256ELi8ELi128ELNS_18Fp8KVCacheDataTypeE0ELb1EEEvPT_PKS3_PKT0_S9_ifPKiSB_iPKfiiiSD_SD_iiiii)
        /*0014*/ 	.short	0x0160
        /*0016*/ 	.short	0x007c


	//----- nvinfo : EIATTR_CBANK_PARAM_SIZE
	.align		4
.L_24319:
        /*0018*/ 	.byte	0x03, 0x19
        /*001a*/ 	.short	0x007c


	//----- nvinfo : EIATTR_KPARAM_INFO
	.align		4
        /*001c*/ 	.byte	0x04, 0x17
        /*001e*/ 	.short	(.L_24321 - .L_24320)
.L_24320:
        /*0020*/ 	.word	0x00000000
        /*0024*/ 	.short	0x0013
        /*0026*/ 	.short	0x0078
        /*0028*/ 	.byte	0x00, 0xf0, 0x11, 0x00


	//----- nvinfo : EIATTR_KPARAM_INFO
	.align		4
.L_24321:
        /*002c*/ 	.byte	0x04, 0x17
        /*002e*/ 	.short	(.L_24323 - .L_24322)
.L_24322:
        /*0030*/ 	.word	0x00000000
        /*0034*/ 	.short	0x0012
        /*0036*/ 	.short	0x0074
        /*0038*/ 	.byte	0x00, 0xf0, 0x11, 0x00


	//----- nvinfo : EIATTR_KPARAM_INFO
	.align		4
.L_24323:
        /*003c*/ 	.byte	0x04, 0x17
        /*003e*/ 	.short	(.L_24325 - .L_24324)
.L_24324:
        /*0040*/ 	.word	0x00000000
        /*0044*/ 	.short	0x0011
        /*0046*/ 	.short	0x0070
        /*0048*/ 	.byte	0x00, 0xf0, 0x11, 0x00


	//----- nvinfo : EIATTR_KPARAM_INFO
	.align		4
.L_24325:
        /*004c*/ 	.byte	0x04, 0x17
        /*004e*/ 	.short	(.L_24327 - .L_24326)
.L_24326:
        /*0050*/ 	.word	0x00000000
        /*0054*/ 	.short	0x0010
        /*0056*/ 	.short	0x006c
        /*0058*/ 	.byte	0x00, 0xf0, 0x11, 0x00


	//----- nvinfo : EIATTR_KPARAM_INFO
	.align		4
.L_24327:
        /*005c*/ 	.byte	0x04, 0x17
        /*005e*/ 	.short	(.L_24329 - .L_24328)
.L_24328:
        /*0060*/ 	.word	0x00000000
        /*0064*/ 	.short	0x000f
        /*0066*/ 	.short	0x0068
        /*0068*/ 	.byte	0x00, 0xf0, 0x11, 0x00


	//----- nvinfo : EIATTR_KPARAM_INFO
	.align		4
.L_24329:
        /*006c*/ 	.byte	0x04, 0x17
        /*006e*/ 	.short	(.L_24331 - .L_24330)
.L_24330:
        /*0070*/ 	.word	0x00000000
        /*0074*/ 	.short	0x000e
        /*0076*/ 	.short	0x0060
        /*0078*/ 	.byte	0x00, 0xf0, 0x21, 0x00


	//----- nvinfo : EIATTR_KPARAM_INFO
	.align		4
.L_24331:
        /*007c*/ 	.byte	0x04, 0x17
        /*007e*/ 	.short	(.L_24333 - .L_24332)
.L_24332:
        /*0080*/ 	.word	0x00000000
        /*0084*/ 	.short	0x000d
        /*0086*/ 	.short	0x0058
        /*0088*/ 	.byte	0x00, 0xf0, 0x21, 0x00


	//----- nvinfo : EIATTR_KPARAM_INFO
	.align		4
.L_24333:
        /*008c*/ 	.byte	0x04, 0x17
        /*008e*/ 	.short	(.L_24335 - .L_24334)
.L_24334:
        /*0090*/ 	.word	0x00000000
        /*0094*/ 	.short	0x000c
        /*0096*/ 	.short	0x0050
        /*0098*/ 	.byte	0x00, 0xf0, 0x11, 0x00


	//----- nvinfo : EIATTR_KPARAM_INFO
	.align		4
.L_24335:
        /*009c*/ 	.byte	0x04, 0x17
        /*009e*/ 	.short	(.L_24337 - .L_24336)
.L_24336:
        /*00a0*/ 	.word	0x00000000
        /*00a4*/ 	.short	0x000b
        /*00a6*/ 	.short	0x004c
        /*00a8*/ 	.byte	0x00, 0xf0, 0x11, 0x00


	//----- nvinfo : EIATTR_KPARAM_INFO
	.align		4
.L_24337:
        /*00ac*/ 	.byte	0x04, 0x17
        /*00ae*/ 	.short	(.L_24339 - .L_24338)
.L_24338:
        /*00b0*/ 	.word	0x00000000
        /*00b4*/ 	.short	0x000a
        /*00b6*/ 	.short	0x0048
        /*00b8*/ 	.byte	0x00, 0xf0, 0x11, 0x00


	//----- nvinfo : EIATTR_KPARAM_INFO
	.align		4
.L_24339:
        /*00bc*/ 	.byte	0x04, 0x17
        /*00be*/ 	.short	(.L_24341 - .L_24340)
.L_24340:
        /*00c0*/ 	.word	0x00000000
        /*00c4*/ 	.short	0x0009
        /*00c6*/ 	.short	0x0040
        /*00c8*/ 	.byte	0x00, 0xf0, 0x21, 0x00


	//----- nvinfo : EIATTR_KPARAM_INFO
	.align		4
.L_24341:
        /*00cc*/ 	.byte	0x04, 0x17
        /*00ce*/ 	.short	(.L_24343 - .L_24342)
.L_24342:
        /*00d0*/ 	.word	0x00000000
        /*00d4*/ 	.short	0x0008
        /*00d6*/ 	.short	0x0038
        /*00d8*/ 	.byte	0x00, 0xf0, 0x11, 0x00


	//----- nvinfo : EIATTR_KPARAM_INFO
	.align		4
.L_24343:
        /*00dc*/ 	.byte	0x04, 0x17
        /*00de*/ 	.short	(.L_24345 - .L_24344)
.L_24344:
        /*00e0*/ 	.word	0x00000000
        /*00e4*/ 	.short	0x0007
        /*00e6*/ 	.short	0x0030
        /*00e8*/ 	.byte	0x00, 0xf0, 0x21, 0x00


	//----- nvinfo : EIATTR_KPARAM_INFO
	.align		4
.L_24345:
        /*00ec*/ 	.byte	0x04, 0x17
        /*00ee*/ 	.short	(.L_24347 - .L_24346)
.L_24346:
        /*00f0*/ 	.word	0x00000000
        /*00f4*/ 	.short	0x0006
        /*00f6*/ 	.short	0x0028
        /*00f8*/ 	.byte	0x00, 0xf0, 0x21, 0x00


	//----- nvinfo : EIATTR_KPARAM_INFO
	.align		4
.L_24347:
        /*00fc*/ 	.byte	0x04, 0x17
        /*00fe*/ 	.short	(.L_24349 - .L_24348)
.L_24348:
        /*0100*/ 	.word	0x00000000
        /*0104*/ 	.short	0x0005
        /*0106*/ 	.short	0x0024
        /*0108*/ 	.byte	0x00, 0xf0, 0x11, 0x00


	//----- nvinfo : EIATTR_KPARAM_INFO
	.align		4
.L_24349:
        /*010c*/ 	.byte	0x04, 0x17
        /*010e*/ 	.short	(.L_24351 - .L_24350)
.L_24350:
        /*0110*/ 	.word	0x00000000
        /*0114*/ 	.short	0x0004
        /*0116*/ 	.short	0x0020
        /*0118*/ 	.byte	0x00, 0xf0, 0x11, 0x00


	//----- nvinfo : EIATTR_KPARAM_INFO
	.align		4
.L_24351:
        /*011c*/ 	.byte	0x04, 0x17
        /*011e*/ 	.short	(.L_24353 - .L_24352)
.L_24352:
        /*0120*/ 	.word	0x00000000
        /*0124*/ 	.short	0x0003
        /*0126*/ 	.short	0x0018
        /*0128*/ 	.byte	0x00, 0xf0, 0x21, 0x00


	//----- nvinfo : EIATTR_KPARAM_INFO
	.align		4
.L_24353:
        /*012c*/ 	.byte	0x04, 0x17
        /*012e*/ 	.short	(.L_24355 - .L_24354)
.L_24354:
        /*0130*/ 	.word	0x00000000
        /*0134*/ 	.short	0x0002
        /*0136*/ 	.short	0x0010
        /*0138*/ 	.byte	0x00, 0xf0, 0x21, 0x00


	//----- nvinfo : EIATTR_KPARAM_INFO
	.align		4
.L_24355:
        /*013c*/ 	.byte	0x04, 0x17
        /*013e*/ 	.short	(.L_24357 - .L_24356)
.L_24356:
        /*0140*/ 	.word	0x00000000
        /*0144*/ 	.short	0x0001
        /*0146*/ 	.short	0x0008
        /*0148*/ 	.byte	0x00, 0xf0, 0x21, 0x00


	//----- nvinfo : EIATTR_KPARAM_INFO
	.align		4
.L_24357:
        /*014c*/ 	.byte	0x04, 0x17
        /*014e*/ 	.short	(.L_24359 - .L_24358)
.L_24358:
        /*0150*/ 	.word	0x00000000
        /*0154*/ 	.short	0x0000
        /*0156*/ 	.short	0x0000
        /*0158*/ 	.byte	0x00, 0xf0, 0x21, 0x00


	//----- nvinfo : EIATTR_MAXREG_COUNT
	.align		4
.L_24359:
        /*015c*/ 	.byte	0x03, 0x1b
        /*015e*/ 	.short	0x00ff


	//----- nvinfo : EIATTR_NUM_BARRIERS
	.align		4
        /*0160*/ 	.byte	0x02, 0x4c
        /*0162*/ 	.byte	0x01
	.zero		1


	//----- nvinfo : EIATTR_MERCURY_ISA_VERSION
	.align		4
        /*0164*/ 	.byte	0x03, 0x5f
        /*0166*/ 	.short	0x0000


	//----- nvinfo : EIATTR_COOP_GROUP_MASK_REGIDS
	.align		4
        /*0168*/ 	.byte	0x04, 0x29
        /*016a*/ 	.short	(.L_24361 - .L_24360)


	//   ....[0]....
.L_24360:
        /*016c*/ 	.word	0xffffffff


	//   ....[1]....
        /*0170*/ 	.word	0xffffffff


	//   ....[2]....
        /*0174*/ 	.word	0xffffffff


	//   ....[3]....
        /*0178*/ 	.word	0xffffffff


	//   ....[4]....
        /*017c*/ 	.word	0xffffffff


	//   ....[5]....
        /*0180*/ 	.word	0xffffffff


	//   ....[6]....
        /*0184*/ 	.word	0xffffffff


	//   ....[7]....
        /*0188*/ 	.word	0xffffffff


	//   ....[8]....
        /*018c*/ 	.word	0xffffffff


	//   ....[9]....
        /*0190*/ 	.word	0xffffffff


	//   ....[10]....
        /*0194*/ 	.word	0xffffffff


	//   ....[11]....
        /*0198*/ 	.word	0xffffffff


	//   ....[12]....
        /*019c*/ 	.word	0xffffffff


	//   ....[13]....
        /*01a0*/ 	.word	0xffffffff


	//   ....[14]....
        /*01a4*/ 	.word	0xffffffff


	//   ....[15]....
        /*01a8*/ 	.word	0xffffffff


	//   ....[16]....
        /*01ac*/ 	.word	0xffffffff


	//   ....[17]....
        /*01b0*/ 	.word	0xffffffff


	//   ....[18]....
        /*01b4*/ 	.word	0xffffffff


	//   ....[19]....
        /*01b8*/ 	.word	0xffffffff


	//   ....[20]....
        /*01bc*/ 	.word	0xffffffff


	//   ....[21]....
        /*01c0*/ 	.word	0xffffffff


	//   ....[22]....
        /*01c4*/ 	.word	0xffffffff


	//   ....[23]....
        /*01c8*/ 	.word	0xffffffff


	//   ....[24]....
        /*01cc*/ 	.word	0xffffffff


	//----- nvinfo : EIATTR_COOP_GROUP_INSTR_OFFSETS
	.align		4
.L_24361:
        /*01d0*/ 	.byte	0x04, 0x28
        /*01d2*/ 	.short	(.L_24363 - .L_24362)


	//   ....[0]....
.L_24362:
        /*01d4*/ 	.word	0x00003e70


	//   ....[1]....
        /*01d8*/ 	.word	0x00003ea0


	//   ....[2]....
        /*01dc*/ 	.word	0x00005ac0


	//   ....[3]....
        /*01e0*/ 	.word	0x00005af0


	//   ....[4]....
        /*01e4*/ 	.word	0x00005c80


	//   ....[5]....
        /*01e8*/ 	.word	0x00005cb0


	//   ....[6]....
        /*01ec*/ 	.word	0x00005cd0


	//   ....[7]....
        /*01f0*/ 	.word	0x00005d70


	//   ....[8]....
        /*01f4*/ 	.word	0x00005db0


	//   ....[9]....
        /*01f8*/ 	.word	0x00005e20


	//   ....[10]....
        /*01fc*/ 	.word	0x00006be0


	//   ....[11]....
        /*0200*/ 	.word	0x00006c40


	//   ....[12]....
        /*0204*/ 	.word	0x00006c70


	//   ....[13]....
        /*0208*/ 	.word	0x00006c90


	//   ....[14]....
        /*020c*/ 	.word	0x00006cb0


	//   ....[15]....
        /*0210*/ 	.word	0x00006d00


	//   ....[16]....
        /*0214*/ 	.word	0x00006d20


	//   ....[17]....
        /*0218*/ 	.word	0x00006d40


	//   ....[18]....
        /*021c*/ 	.word	0x0000a4a0


	//   ....[19]....
        /*0220*/ 	.word	0x0000a520


	//   ....[20]....
        /*0224*/ 	.word	0x0000a5a0


	//   ....[21]....
        /*0228*/ 	.word	0x0000a620


	//   ....[22]....
        /*022c*/ 	.word	0x0000a6a0


	//   ....[23]....
        /*0230*/ 	.word	0x0000a720


	//   ....[24]....
        /*0234*/ 	.word	0x0000a790


	//----- nvinfo : EIATTR_EXIT_INSTR_OFFSETS
	.align		4
.L_24363:
        /*0238*/ 	.byte	0x04, 0x1c
        /*023a*/ 	.short	(.L_24365 - .L_24364)


	//   ....[0]....
.L_24364:
        /*023c*/ 	.word	0x00009fb0


	//   ....[1]....
        /*0240*/ 	.word	0x0000a440


	//----- nvinfo : EIATTR_CTAIDZ_USED
	.align		4
.L_24365:
        /*0244*/ 	.byte	0x01, 0x04
	.zero		2


	//----- nvinfo : EIATTR_CRS_STACK_SIZE
	.align		4
        /*0248*/ 	.byte	0x04, 0x1e
        /*024a*/ 	.short	(.L_24367 - .L_24366)
.L_24366:
        /*024c*/ 	.word	0x00000000
.L_24367:


//--------------------- .nv.info._ZN4vllm25paged_attention_v1_kernelI13__nv_bfloat16S1_Li192ELi8ELi128ELNS_18Fp8KVCacheDataTypeE0ELb1EEEvPT_PKS3_PKT0_S9_ifPKiSB_iPKfiiiSD_SD_iiiii --------------------------
	.section	.nv.info._ZN4vllm25paged_attention_v1_kernelI13__nv_bfloat16S1_Li192ELi8ELi128ELNS_18Fp8KVCacheDataTypeE0ELb1EEEvPT_PKS3_PKT0_S9_ifPKiSB_iPKfiiiSD_SD_iiiii,"",@"SHT_CUDA_INFO"
	.sectionflags	@""
	.align	4


	//----- nvinfo : EIATTR_CUDA_API_VERSION
	.align		4
        /*0000*/ 	.byte	0x04, 0x37
        /*0002*/ 	.short	(.L_24369 - .L_24368)
.L_24368:
        /*0004*/ 	.word	0x00000082


	//----- nvinfo : EIATTR_SW2861232_WAR
	.align		4
.L_24369:
        /*0008*/ 	.byte	0x01, 0x35
	.zero		2


	//----- nvinfo : EIATTR_PARAM_CBANK
	.align		4
        /*000c*/ 	.byte	0x04, 0x0a
        /*000e*/ 	.short	(.L_24371 - .L_24370)
	.align		4
.L_24370:
        /*0010*/ 	.word	index@(.nv.constant0._ZN4vllm25paged_attention_v1_kernelI13__nv_bfloat16S1_Li192ELi8ELi128ELNS_18Fp8KVCacheDataTypeE0ELb1EEEvPT_PKS3_PKT0_S9_ifPKiSB_iPKfiiiSD_SD_iiiii)
        /*0014*/ 	.short	0x0160
        /*0016*/ 	.short	0x007c


	//----- nvinfo : EIATTR_CBANK_PARAM_SIZE
	.align		4
.L_24371:
        /*0018*/ 	.byte	0x03, 0x19
        /*001a*/ 	.short	0x007c


	//----- nvinfo : EIATTR_KPARAM_INFO
	.align		4
        /*001c*/ 	.byte	0x04, 0x17
        /*001e*/ 	.short	(.L_24373 - .L_24372)
.L_24372:
        /*0020*/ 	.word	0x00000000
        /*0024*/ 	.short	0x0013
        /*0026*/ 	.short	0x0078
        /*0028*/ 	.byte	0x00, 0xf0, 0x11, 0x00


	//----- nvinfo : EIATTR_KPARAM_INFO
	.align		4
.L_24373:
        /*002c*/ 	.byte	0x04, 0x17
        /*002e*/ 	.short	(.L_24375 - .L_24374)
.L_24374:
        /*0030*/ 	.word	0x00000000
        /*0034*/ 	.short	0x0012
        /*0036*/ 	.short	0x0074
        /*0038*/ 	.byte	0x00, 0xf0, 0x11, 0x00


	//----- nvinfo : EIATTR_KPARAM_INFO
	.align		4
.L_24375:
        /*003c*/ 	.byte	0x04, 0x17
        /*003e*/ 	.short	(.L_24377 - .L_24376)
.L_24376:
        /*0040*/ 	.word	0x00000000
        /*0044*/ 	.short	0x0011
        /*0046*/ 	.short	0x0070
        /*0048*/ 	.byte	0x00, 0xf0, 0x11, 0x00


	//----- nvinfo : EIATTR_KPARAM_INFO
	.align		4
.L_24377:
        /*004c*/ 	.byte	0x04, 0x17
        /*004e*/ 	.short	(.L_24379 - .L_24378)
.L_24378:
        /*0050*/ 	.word	0x00000000
        /*0054*/ 	.short	0x0010
        /*0056*/ 	.short	0x006c
        /*0058*/ 	.byte	0x00, 0xf0, 0x11, 0x00


	//----- nvinfo : EIATTR_KPARAM_INFO
	.align		4
.L_24379:
        /*005c*/ 	.byte	0x04, 0x17
        /*005e*/ 	.short	(.L_24381 - .L_24380)
.L_24380:
        /*0060*/ 	.word	0x00000000
        /*0064*/ 	.short	0x000f
        /*0066*/ 	.short	0x0068
        /*0068*/ 	.byte	0x00, 0xf0, 0x11, 0x00


	//----- nvinfo : EIATTR_KPARAM_INFO
	.align		4
.L_24381:
        /*006c*/ 	.byte	0x04, 0x17
        /*006e*/ 	.short	(.L_24383 - .L_24382)
.L_24382:
        /*0070*/ 	.word	0x00000000
        /*0074*/ 	.short	0x000e
        /*0076*/ 	.short	0x0060
        /*0078*/ 	.byte	0x00, 0xf0, 0x21, 0x00


	//----- nvinfo : EIATTR_KPARAM_INFO
	.align		4
.L_24383:
        /*007c*/ 	.byte	0x04, 0x17
        /*007e*/ 	.short	(.L_24385 - .L_24384)
.L_24384:
        /*0080*/ 	.word	0x00000000
        /*0084*/ 	.short	0x000d
        /*0086*/ 	.short	0x0058
        /*0088*/ 	.byte	0x00, 0xf0, 0x21, 0x00


	//----- nvinfo : EIATTR_KPARAM_INFO
	.align		4
.L_24385:
        /*008c*/ 	.byte	0x04, 0x17
        /*008e*/ 	.short	(.L_24387 - .L_24386)
.L_24386:
        /*0090*/ 	.word	0x00000000
        /*0094*/ 	.short	0x000c
        /*0096*/ 	.short	0x0050
        /*0098*/ 	.byte	0x00, 0xf0, 0x11, 0x00


	//----- nvinfo : EIATTR_KPARAM_INFO
	.align		4
.L_24387:
        /*009c*/ 	.byte	0x04, 0x17
        /*009e*/ 	.short	(.L_24389 - .L_24388)
.L_24388:
        /*00a0*/ 	.word	0x00000000
        /*00a4*/ 	.short	0x000b
        /*00a6*/ 	.short	0x004c
        /*00a8*/ 	.byte	0x00, 0xf0, 0x11, 0x00


	//----- nvinfo : EIATTR_KPARAM_INFO
	.align		4
.L_24389:
        /*00ac*/ 	.byte	0x04, 0x17
        /*00ae*/ 	.short	(.L_24391 - .L_24390)
.L_24390:
        /*00b0*/ 	.word	0x00000000
        /*00b4*/ 	.short	0x000a
        /*00b6*/ 	.short	0x0048
        /*00b8*/ 	.byte	0x00, 0xf0, 0x11, 0x00


	//----- nvinfo : EIATTR_KPARAM_INFO
	.align		4
.L_24391:
        /*00bc*/ 	.byte	0x04, 0x17
        /*00be*/ 	.short	(.L_24393 - .L_24392)
.L_24392:
        /*00c0*/ 	.word	0x00000000
        /*00c4*/ 	.short	0x0009
        /*00c6*/ 	.short	0x0040
        /*00c8*/ 	.byte	0x00, 0xf0, 0x21, 0x00


	//----- nvinfo : EIATTR_KPARAM_INFO
	.align		4
.L_24393:
        /*00cc*/ 	.byte	0x04, 0x17
        /*00ce*/ 	.short	(.L_24395 - .L_24394)
.L_24394:
        /*00d0*/ 	.word	0x00000000
        /*00d4*/ 	.short	0x0008
        /*00d6*/ 	.short	0x0038
        /*00d8*/ 	.byte	0x00, 0xf0, 0x11, 0x00


	//----- nvinfo : EIATTR_KPARAM_INFO
	.align		4
.L_24395:
        /*00dc*/ 	.byte	0x04, 0x17
        /*00de*/ 	.short	(.L_24397 - .L_24396)
.L_24396:
        /*00e0*/ 	.word	0x00000000
        /*00e4*/ 	.short	0x0007
        /*00e6*/ 	.short	0x0030
        /*00e8*/ 	.byte	0x00, 0xf0, 0x21, 0x00


	//----- nvinfo : EIATTR_KPARAM_INFO
	.align		4
.L_24397:
        /*00ec*/ 	.byte	0x04, 0x17
        /*00ee*/ 	.short	(.L_24399 - .L_24398)
.L_24398:
        /*00f0*/ 	.word	0x00000000
        /*00f4*/ 	.short	0x0006
        /*00f6*/ 	.short	0x0028
        /*00f8*/ 	.byte	0x00, 0xf0, 0x21, 0x00


	//----- nvinfo : EIATTR_KPARAM_INFO
	.align		4
.L_24399:
        /*00fc*/ 	.byte	0x04, 0x17
        /*00fe*/ 	.short	(.L_24401 - .L_24400)
.L_24400:
        /*0100*/ 	.word	0x00000000
        /*0104*/ 	.short	0x0005
        /*0106*/ 	.short	0x0024
        /*0108*/ 	.byte	0x00, 0xf0, 0x11, 0x00


	//----- nvinfo : EIATTR_KPARAM_INFO
	.align		4
.L_24401:
        /*010c*/ 	.byte	0x04, 0x17
        /*010e*/ 	.short	(.L_24403 - .L_24402)
.L_24402:
        /*0110*/ 	.word	0x00000000
        /*0114*/ 	.short	0x0004
        /*0116*/ 	.short	0x0020
        /*0118*/ 	.byte	0x00, 0xf0, 0x11, 0x00


	//----- nvinfo : EIATTR_KPARAM_INFO
	.align		4
.L_24403:
        /*011c*/ 	.byte	0x04, 0x17
        /*011e*/ 	.short	(.L_24405 - .L_24404)
.L_24404:
        /*0120*/ 	.word	0x00000000
        /*0124*/ 	.short	0x0003
        /*0126*/ 	.short	0x0018
        /*0128*/ 	.byte	0x00, 0xf0, 0x21, 0x00


	//----- nvinfo : EIATTR_KPARAM_INFO
	.align		4
.L_24405:
        /*012c*/ 	.byte	0x04, 0x17
        /*012e*/ 	.short	(.L_24407 - .L_24406)
.L_24406:
        /*0130*/ 	.word	0x00000000
        /*0134*/ 	.short	0x0002
        /*0136*/ 	.short	0x0010
        /*0138*/ 	.byte	0x00, 0xf0, 0x21, 0x00


	//----- nvinfo : EIATTR_KPARAM_INFO
	.align		4
.L_24407:
        /*013c*/ 	.byte	0x04, 0x17
        /*013e*/ 	.short	(.L_24409 - .L_24408)
.L_24408:
        /*0140*/ 	.word	0x00000000
        /*0144*/ 	.short	0x0001
        /*0146*/ 	.short	0x0008
        /*0148*/ 	.byte	0x00, 0xf0, 0x21, 0x00


	//----- nvinfo : EIATTR_KPARAM_INFO
	.align		4
.L_24409:
        /*014c*/ 	.byte	0x04, 0x17
        /*014e*/ 	.short	(.L_24411 - .L_24410)
.L_24410:
        /*0150*/ 	.word	0x00000000
        /*0154*/ 	.short	0x0000
        /*0156*/ 	.short	0x0000
        /*0158*/ 	.byte	0x00, 0xf0, 0x21, 0x00


	//----- nvinfo : EIATTR_MAXREG_COUNT
	.align		4
.L_24411:
        /*015c*/ 	.byte	0x03, 0x1b
        /*015e*/ 	.short	0x00ff


	//----- nvinfo : EIATTR_NUM_BARRIERS
	.align		4
        /*0160*/ 	.byte	0x02, 0x4c
        /*0162*/ 	.byte	0x01
	.zero		1


	//----- nvinfo : EIATTR_MERCURY_ISA_VERSION
	.align		4
        /*0164*/ 	.byte	0x03, 0x5f
        /*0166*/ 	.short	0x0000


	//----- nvinfo : EIATTR_COOP_GROUP_MASK_REGIDS
	.align		4
        /*0168*/ 	.byte	0x04, 0x29
        /*016a*/ 	.short	(.L_24413 - .L_24412)


	//   ....[0]....
.L_24412:
        /*016c*/ 	.word	0xffffffff


	//   ....[1]....
        /*0170*/ 	.word	0xffffffff


	//   ....[2]....
        /*0174*/ 	.word	0xffffffff


	//   ....[3]....
        /*0178*/ 	.word	0xffffffff


	//   ....[4]....
        /*017c*/ 	.word	0xffffffff


	//   ....[5]....
        /*0180*/ 	.word	0xffffffff


	//   ....[6]....
        /*0184*/ 	.word	0xffffffff


	//   ....[7]....
        /*0188*/ 	.word	0xffffffff


	//   ....[8]....
        /*018c*/ 	.word	0xffffffff


	//   ....[9]....
        /*0190*/ 	.word	0xffffffff


	//   ....[10]....
        /*0194*/ 	.word	0xffffffff


	//   ....[11]....
        /*0198*/ 	.word	0xffffffff


	//   ....[12]....
        /*019c*/ 	.word	0xffffffff


	//   ....[13]....
        /*01a0*/ 	.word	0xffffffff


	//   ....[14]....
        /*01a4*/ 	.word	0xffffffff


	//   ....[15]....
        /*01a8*/ 	.word	0xffffffff


	//   ....[16]....
        /*01ac*/ 	.word	0xffffffff


	//   ....[17]....
        /*01b0*/ 	.word	0xffffffff


	//   ....[18]....
        /*01b4*/ 	.word	0xffffffff


	//   ....[19]....
        /*01b8*/ 	.word	0xffffffff


	//   ....[20]....
        /*01bc*/ 	.word	0xffffffff


	//   ....[21]....
        /*01c0*/ 	.word	0xffffffff


	//   ....[22]....
        /*01c4*/ 	.word	0xffffffff


	//   ....[23]....
        /*01c8*/ 	.word	0xffffffff


	//   ....[24]....
        /*01cc*/ 	.word	0xffffffff


	//----- nvinfo : EIATTR_COOP_GROUP_INSTR_OFFSETS
	.align		4
.L_24413:
        /*01d0*/ 	.byte	0x04, 0x28
        /*01d2*/ 	.short	(.L_24415 - .L_24414)


	//   ....[0]....
.L_24414:
        /*01d4*/ 	.word	0x00003380


	//   ....[1]....
        /*01d8*/ 	.word	0x000033b0


	//   ....[2]....
        /*01dc*/ 	.word	0x00004ac0


	//   ....[3]....
        /*01e0*/ 	.word	0x00004af0


	//   ....[4]....
        /*01e4*/ 	.word	0x00004cb0


	//   ....[5]....
        /*01e8*/ 	.word	0x00004ce0


	//   ....[6]....
        /*01ec*/ 	.word	0x00004d00


	//   ....[7]....
        /*01f0*/ 	.word	0x00004dc0


	//   ....[8]....
        /*01f4*/ 	.word	0x00004df0


	//   ....[9]....
        /*01f8*/ 	.word	0x00004e20


	//   ....[10]....
        /*01fc*/ 	.word	0x00005c10


	//   ....[11]....
        /*0200*/ 	.word	0x00005c70


	//   ....[12]....
        /*0204*/ 	.word	0x00005ca0


	//   ....[13]....
        /*0208*/ 	.word	0x00005cc0


	//   ....[14]....
        /*020c*/ 	.word	0x00005ce0


	//   ....[15]....
        /*0210*/ 	.word	0x00005d30


	//   ....[16]....
        /*0214*/ 	.word	0x00005d50


	//   ....[17]....
        /*0218*/ 	.word	0x00005d70


	//   ....[18]....
        /*021c*/ 	.word	0x00008ba0


	//   ....[19]....
        /*0220*/ 	.word	0x00008c20


	//   ....[20]....
        /*0224*/ 	.word	0x00008ca0


	//   ....[21]....
        /*0228*/ 	.word	0x00008d20


	//   ....[22]....
        /*022c*/ 	.word	0x00008da0


	//   ....[23]....
        /*0230*/ 	.word	0x00008e20


	//   ....[24]....
        /*0234*/ 	.word	0x00008e90


	//----- nvinfo : EIATTR_EXIT_INSTR_OFFSETS
	.align		4
.L_24415:
        /*0238*/ 	.byte	0x04, 0x1c
        /*023a*/ 	.short	(.L_24417 - .L_24416)


	//   ....[0]....
.L_24416:
        /*023c*/ 	.word	0x000087a0


	//   ....[1]....
        /*0240*/ 	.word	0x00008b40


	//----- nvinfo : EIATTR_CTAIDZ_USED
	.align		4
.L_24417:
        /*0244*/ 	.byte	0x01, 0x04
	.zero		2


	//----- nvinfo : EIATTR_CRS_STACK_SIZE
	.align		4
        /*0248*/ 	.byte	0x04, 0x1e
        /*024a*/ 	.short	(.L_24419 - .L_24418)
.L_24418:
        /*024c*/ 	.word	0x00000000
.L_24419:


//--------------------- .nv.info._ZN4vllm25paged_attention_v1_kernelI13__nv_bfloat16S1_Li128ELi8ELi128ELNS_18Fp8KVCacheDataTypeE0ELb1EEEvPT_PKS3_PKT0_S9_ifPKiSB_iPKfiiiSD_SD_iiiii --------------------------
	.section	.nv.info._ZN4vllm25paged_attention_v1_kernelI13__nv_bfloat16S1_Li128ELi8ELi128ELNS_18Fp8KVCacheDataTypeE0ELb1EEEvPT_PKS3_PKT0_S9_ifPKiSB_iPKfiiiSD_SD_iiiii,"",@"SHT_CUDA_INFO"
	.sectionflags	@""
	.align	4


	//----- nvinfo : EIATTR_CUDA_API_VERSION
	.align		4
        /*0000*/ 	.byte	0x04, 0x37
        /*0002*/ 	.short	(.L_24421 - .L_24420)
.L_24420:
        /*0004*/ 	.word	0x00000082


	//----- nvinfo : EIATTR_SW2861232_WAR
	.align		4
.L_24421:
        /*0008*/ 	.byte	0x01, 0x35
	.zero		2


	//----- nvinfo : EIATTR_PARAM_CBANK
	.align		4
        /*000c*/ 	.byte	0x04, 0x0a
        /*000e*/ 	.short	(.L_24423 - .L_24422)
	.align		4
.L_24422:
        /*0010*/ 	.word	index@(.nv.constant0._ZN4vllm25paged_attention_v1_kernelI13__nv_bfloat16S1_Li128ELi8ELi128ELNS_18Fp8KVCacheDataTypeE0ELb1EEEvPT_PKS3_PKT0_S9_ifPKiSB_iPKfiiiSD_SD_iiiii)
        /*0014*/ 	.short	0x0160
        /*0016*/ 	.short	0x007c


	//----- nvinfo : EIATTR_CBANK_PARAM_SIZE
	.align		4
.L_24423:
        /*0018*/ 	.byte	0x03, 0x19
        /*001a*/ 	.short	0x007c


	//----- nvinfo : EIATTR_KPARAM_INFO
	.align		4
        /*001c*/ 	.byte	0x04, 0x17
        /*001e*/ 	.short	(.L_24425 - .L_24424)
.L_24424:
        /*0020*/ 	.word	0x00000000
        /*0024*/ 	.short	0x0013
        /*0026*/ 	.short	0x0078
        /*0028*/ 	.byte	0x00, 0xf0, 0x11, 0x00


	//----- nvinfo : EIATTR_KPARAM_INFO
	.align		4
.L_24425:
        /*002c*/ 	.byte	0x04, 0x17
        /*002e*/ 	.short	(.L_24427 - .L_24426)
.L_24426:
        /*0030*/ 	.word	0x00000000
        /*0034*/ 	.short	0x0012
        /*0036*/ 	.short	0x0074
        /*0038*/ 	.byte	0x00, 0xf0, 0x11, 0x00


	//----- nvinfo : EIATTR_KPARAM_INFO
	.align		4
.L_24427:
        /*003c*/ 	.byte	0x04, 0x17
        /*003e*/ 	.short	(.L_24429 - .L_24428)
.L_24428:
        /*0040*/ 	.word	0x00000000
        /*0044*/ 	.short	0x0011
        /*0046*/ 	.short	0x0070
        /*0048*/ 	.byte	0x00, 0xf0, 0x11, 0x00


	//----- nvinfo : EIATTR_KPARAM_INFO
	.align		4
.L_24429:
        /*004c*/ 	.byte	0x04, 0x17
        /*004e*/ 	.short	(.L_24431 - .L_24430)
.L_24430:
        /*0050*/ 	.word	0x00000000
        /*0054*/ 	.short	0x0010
        /*0056*/ 	.short	0x006c
        /*0058*/ 	.byte	0x00, 0xf0, 0x11, 0x00


	//----- nvinfo : EIATTR_KPARAM_INFO
	.align		4
.L_24431:
        /*005c*/ 	.byte	0x04, 0x17
        /*005e*/ 	.short	(.L_24433 - .L_24432)
.L_24432:
        /*0060*/ 	.word	0x00000000
        /*0064*/ 	.short	0x000f
        /*0066*/ 	.short	0x0068
        /*0068*/ 	.byte	0x00, 0xf0, 0x11, 0x00


	//----- nvinfo : EIATTR_KPARAM_INFO
	.align		4
.L_24433:
        /*006c*/ 	.byte	0x04, 0x17
        /*006e*/ 	.short	(.L_24435 - .L_24434)
.L_24434:
        /*0070*/ 	.word	0x00000000
        /*0074*/ 	.short	0x000e
        /*0076*/ 	.short	0x0060
        /*0078*/ 	.byte	0x00, 0xf0, 0x21, 0x00


	//----- nvinfo : EIATTR_KPARAM_INFO
	.align		4
.L_24435:
        /*007c*/ 	.byte	0x04, 0x17
        /*007e*/ 	.short	(.L_24437 - .L_24436)
.L_24436:
        /*0080*/ 	.word	0x00000000
        /*0084*/ 	.short	0x000d
        /*0086*/ 	.short	0x0058
        /*0088*/ 	.byte	0x00, 0xf0, 0x21, 0x00


	//----- nvinfo : EIATTR_KPARAM_INFO
	.align		4
.L_24437:
        /*008c*/ 	.byte	0x04, 0x17
        /*008e*/ 	.short	(.L_24439 - .L_24438)
.L_24438:
        /*0090*/ 	.word	0x00000000
        /*0094*/ 	.short	0x000c
        /*0096*/ 	.short	0x0050
        /*0098*/ 	.byte	0x00, 0xf0, 0x11, 0x00


	//----- nvinfo : EIATTR_KPARAM_INFO
	.align		4
.L_24439:
        /*009c*/ 	.byte	0x04, 0x17
        /*009e*/ 	.short	(.L_24441 - .L_24440)
.L_24440:
        /*00a0*/ 	.word	0x00000000
        /*00a4*/ 	.short	0x000b
        /*00a6*/ 	.short	0x004c
        /*00a8*/ 	.byte	0x00, 0xf0, 0x11, 0x00


	//----- nvinfo : EIATTR_KPARAM_INFO
	.align		4
.L_24441:
        /*00ac*/ 	.byte	0x04, 0x17
        /*00ae*/ 	.short	(.L_24443 - .L_24442)
.L_24442:
        /*00b0*/ 	.word	0x00000000
        /*00b4*/ 	.short	0x000a
        /*00b6*/ 	.short	0x0048
        /*00b8*/ 	.byte	0x00, 0xf0, 0x11, 0x00


	//----- nvinfo : EIATTR_KPARAM_INFO
	.align		4
.L_24443:
        /*00bc*/ 	.byte	0x04, 0x17
        /*00be*/ 	.short	(.L_24445 - .L_24444)
.L_24444:
        /*00c0*/ 	.word	0x00000000
        /*00c4*/ 	.short	0x0009
        /*00c6*/ 	.short	0x0040
        /*00c8*/ 	.byte	0x00, 0xf0, 0x21, 0x00


	//----- nvinfo : EIATTR_KPARAM_INFO
	.align		4
.L_24445:
        /*00cc*/ 	.byte	0x04, 0x17
        /*00ce*/ 	.short	(.L_24447 - .L_24446)
.L_24446:
        /*00d0*/ 	.word	0x00000000
        /*00d4*/ 	.short	0x0008
        /*00d6*/ 	.short	0x0038
        /*00d8*/ 	.byte	0x00, 0xf0, 0x11, 0x00


	//----- nvinfo : EIATTR_KPARAM_INFO
	.align		4
.L_24447:
        /*00dc*/ 	.byte	0x04, 0x17
        /*00de*/ 	.short	(.L_24449 - .L_24448)
.L_24448:
        /*00e0*/ 	.word	0x00000000
        /*00e4*/ 	.short	0x0007
        /*00e6*/ 	.short	0x0030
        /*00e8*/ 	.byte	0x00, 0xf0, 0x21, 0x00


	//----- nvinfo : EIATTR_KPARAM_INFO
	.align		4
.L_24449:
        /*00ec*/ 	.byte	0x04, 0x17
        /*00ee*/ 	.short	(.L_24451 - .L_24450)
.L_24450:
        /*00f0*/ 	.word	0x00000000
        /*00f4*/ 	.short	0x0006
        /*00f6*/ 	.short	0x0028
        /*00f8*/ 	.byte	0x00, 0xf0, 0x21, 0x00


	//----- nvinfo : EIATTR_KPARAM_INFO
	.align		4
.L_24451:
        /*00fc*/ 	.byte	0x04, 0x17
        /*00fe*/ 	.short	(.L_24453 - .L_24452)
.L_24452:
        /*0100*/ 	.word	0x00000000
        /*0104*/ 	.short	0x0005
        /*0106*/ 	.short	0x0024
        /*0108*/ 	.byte	0x00, 0xf0, 0x11, 0x00


	//----- nvinfo : EIATTR_KPARAM_INFO
	.align		4
.L_24453:
        /*010c*/ 	.byte	0x04, 0x17
        /*010e*/ 	.short	(.L_24455 - .L_24454)
.L_24454:
        /*0110*/ 	.word	0x00000000
        /*0114*/ 	.short	0x0004
        /*0116*/ 	.short	0x0020
        /*0118*/ 	.byte	0x00, 0xf0, 0x11, 0x00


	//----- nvinfo : EIATTR_KPARAM_INFO
	.align		4
.L_24455:
        /*011c*/ 	.byte	0x04, 0x17
        /*011e*/ 	.short	(.L_24457 - .L_24456)
.L_24456:
        /*0120*/ 	.word	0x00000000
        /*0124*/ 	.short	0x0003
        /*0126*/ 	.short	0x0018
        /*0128*/ 	.byte	0x00, 0xf0, 0x21, 0x00


	//----- nvinfo : EIATTR_KPARAM_INFO
	.align		4
.L_24457:
        /*012c*/ 	.byte	0x04, 0x17
        /*012e*/ 	.short	(.L_24459 - .L_24458)
.L_24458:
        /*0130*/ 	.word	0x00000000
        /*0134*/ 	.short	0x0002
        /*0136*/ 	.short	0x0010
        /*0138*/ 	.byte	0x00, 0xf0, 0x21, 0x00


	//----- nvinfo : EIATTR_KPARAM_INFO
	.align		4
.L_24459:
        /*013c*/ 	.byte	0x04, 0x17
        /*013e*/ 	.short	(.L_24461 - .L_24460)
.L_24460:
        /*0140*/ 	.word	0x00000000
        /*0144*/ 	.short	0x0001
        /*0146*/ 	.short	0x0008
        /*0148*/ 	.byte	0x00, 0xf0, 0x21, 0x00


	//----- nvinfo : EIATTR_KPARAM_INFO
	.align		4
.L_24461:
        /*014c*/ 	.byte	0x04, 0x17
        /*014e*/ 	.short	(.L_24463 - .L_24462)
.L_24462:
        /*0150*/ 	.word	0x00000000
        /*0154*/ 	.short	0x0000
        /*0156*/ 	.short	0x0000
        /*0158*/ 	.byte	0x00, 0xf0, 0x21, 0x00


	//----- nvinfo : EIATTR_MAXREG_COUNT
	.align		4
.L_24463:
        /*015c*/ 	.byte	0x03, 0x1b
        /*015e*/ 	.short	0x00ff


	//----- nvinfo : EIATTR_NUM_BARRIERS
	.align		4
        /*0160*/ 	.byte	0x02, 0x4c
        /*0162*/ 	.byte	0x01
	.zero		1


	//----- nvinfo : EIATTR_MERCURY_ISA_VERSION
	.align		4
        /*0164*/ 	.byte	0x03, 0x5f
        /*0166*/ 	.short	0x0000


	//----- nvinfo : EIATTR_COOP_GROUP_MASK_REGIDS
	.align		4
        /*0168*/ 	.byte	0x04, 0x29
        /*016a*/ 	.short	(.L_24465 - .L_24464)


	//   ....[0]....
.L_24464:
        /*016c*/ 	.word	0xffffffff


	//   ....[1]....
        /*0170*/ 	.word	0xffffffff


	//   ....[2]....
        /*0174*/ 	.word	0xffffffff


	//   ....[3]....
        /*0178*/ 	.word	0xffffffff


	//   ....[4]....
        /*017c*/ 	.word	0xffffffff


	//   ....[5]....
        /*0180*/ 	.word	0xffffffff


	//   ....[6]....
        /*0184*/ 	.word	0xffffffff


	//   ....[7]....
        /*0188*/ 	.word	0xffffffff


	//   ....[8]....
        /*018c*/ 	.word	0xffffffff


	//   ....[9]....
        /*0190*/ 	.word	0xffffffff


	//   ....[10]....
        /*0194*/ 	.word	0xffffffff


	//   ....[11]....
        /*0198*/ 	.word	0xffffffff


	//   ....[12]....
        /*019c*/ 	.word	0xffffffff


	//   ....[13]....
        /*01a0*/ 	.word	0xffffffff


	//   ....[14]....
        /*01a4*/ 	.word	0xffffffff


	//   ....[15]....
        /*01a8*/ 	.word	0xffffffff


	//   ....[16]....
        /*01ac*/ 	.word	0xffffffff


	//   ....[17]....
        /*01b0*/ 	.word	0xffffffff


	//   ....[18]....
        /*01b4*/ 	.word	0xffffffff


	//   ....[19]....
        /*01b8*/ 	.word	0xffffffff


	//   ....[20]....
        /*01bc*/ 	.word	0xffffffff


	//   ....[21]....
        /*01c0*/ 	.word	0xffffffff


	//   ....[22]....
        /*01c4*/ 	.word	0xffffffff


	//   ....[23]....
        /*01c8*/ 	.word	0xffffffff


	//   ....[24]....
        /*01cc*/ 	.word	0xffffffff


	//----- nvinfo : EIATTR_COOP_GROUP_INSTR_OFFSETS
	.align		4
.L_24465:
        /*01d0*/ 	.byte	0x04, 0x28
        /*01d2*/ 	.short	(.L_24467 - .L_24466)


	//   ....[0]....
.L_24466:
        /*01d4*/ 	.word	0x000027e0


	//   ....[1]....
        /*01d8*/ 	.word	0x00002810


	//   ....[2]....
        /*01dc*/ 	.word	0x00003980


	//   ....[3]....
        /*01e0*/ 	.word	0x000039b0


	//   ....[4]....
        /*01e4*/ 	.word	0x00003b70


	//   ....[5]....
        /*01e8*/ 	.word	0x00003ba0


	//   ....[6]....
        /*01ec*/ 	.word	0x00003bc0


	//   ....[7]....
        /*01f0*/ 	.word	0x00003c70


	//   ....[8]....
        /*01f4*/ 	.word	0x00003ca0


	//   ....[9]....
        /*01f8*/ 	.word	0x00003d10


	//   ....[10]....
        /*01fc*/ 	.word	0x00004ad0


	//   ....[11]....
        /*0200*/ 	.word	0x00004b30


	//   ....[12]....
        /*0204*/ 	.word	0x00004b60


	//   ....[13]....
        /*0208*/ 	.word	0x00004b80


	//   ....[14]....
        /*020c*/ 	.word	0x00004ba0


	//   ....[15]....
        /*0210*/ 	.word	0x00004bf0


	//   ....[16]....
        /*0214*/ 	.word	0x00004c10


	//   ....[17]....
        /*0218*/ 	.word	0x00004c30


	//   ....[18]....
        /*021c*/ 	.word	0x00007080


	//   ....[19]....
        /*0220*/ 	.word	0x00007100


	//   ....[20]....
        /*0224*/ 	.word	0x00007180


	//   ....[21]....
        /*0228*/ 	.word	0x00007200


	//   ....[22]....
        /*022c*/ 	.word	0x00007280


	//   ....[23]....
        /*0230*/ 	.word	0x00007300


	//   ....[24]....
        /*0234*/ 	.word	0x00007370


	//----- nvinfo : EIATTR_EXIT_INSTR_OFFSETS
	.align		4
.L_24467:
        /*0238*/ 	.byte	0x04, 0x1c
        /*023a*/ 	.short	(.L_24469 - .L_24468)


	//   ....[0]....
.L_24468:
        /*023c*/ 	.word	0x00006d20


	//   ....[1]....
        /*0240*/ 	.word	0x00007020


	//----- nvinfo : EIATTR_CTAIDZ_USED
	.align		4
.L_24469:
        /*0244*/ 	.byte	0x01, 0x04
	.zero		2


	//----- nvinfo : EIATTR_CRS_STACK_SIZE
	.align		4
        /*0248*/ 	.byte	0x04, 0x1e
        /*024a*/ 	.short	(.L_24471 - .L_24470)
.L_24470:
        /*024c*/ 	.word	0x00000000
.L_24471:


//--------------------- .nv.info._ZN4vllm25paged_attention_v1_kernelI13__nv_bfloat16S1_Li120ELi8ELi128ELNS_18Fp8KVCacheDataTypeE0ELb1EEEvPT_PKS3_PKT0_S9_ifPKiSB_iPKfiiiSD_SD_iiiii --------------------------
	.section	.nv.info._ZN4vllm25paged_attention_v1_kernelI13__nv_bfloat16S1_Li120ELi8ELi128ELNS_18Fp8KVCacheDataTypeE0ELb1EEEvPT_PKS3_PKT0_S9_ifPKiSB_iPKfiiiSD_SD_iiiii,"",@"SHT_CUDA_INFO"
	.sectionflags	@""
	.align	4


	//----- nvinfo : EIATTR_CUDA_API_VERSION
	.align		4
        /*0000*/ 	.byte	0x04, 0x37
        /*0002*/ 	.short	(.L_24473 - .L_24472)
.L_24472:
        /*0004*/ 	.word	0x00000082


	//----- nvinfo : EIATTR_SW2861232_WAR
	.align		4
.L_24473:
        /*0008*/ 	.byte	0x01, 0x35
	.zero		2


	//----- nvinfo : EIATTR_PARAM_CBANK
	.align		4
        /*000c*/ 	.byte	0x04, 0x0a
        /*000e*/ 	.short	(.L_24475 - .L_24474)
	.align		4
.L_24474:
        /*0010*/ 	.word	index@(.nv.constant0._ZN4vllm25paged_attention_v1_kernelI13__nv_bfloat16S1_Li120ELi8ELi128ELNS_18Fp8KVCacheDataTypeE0ELb1EEEvPT_PKS3_PKT0_S9_ifPKiSB_iPKfiiiSD_SD_iiiii)
        /*0014*/ 	.short	0x0160
        /*0016*/ 	.short	0x007c


	//----- nvinfo : EIATTR_CBANK_PARAM_SIZE
	.align		4
.L_24475:
        /*0018*/ 	.byte	0x03, 0x19
        /*001a*/ 	.short	0x007c


	//----- nvinfo : EIATTR_KPARAM_INFO
	.align		4
        /*001c*/ 	.byte	0x04, 0x17
        /*001e*/ 	.short	(.L_24477 - .L_24476)
.L_24476:
        /*0020*/ 	.word	0x00000000
        /*0024*/ 	.short	0x0013
        /*0026*/ 	.short	0x0078
        /*0028*/ 	.byte	0x00, 0xf0, 0x11, 0x00


	//----- nvinfo : EIATTR_KPARAM_INFO
	.align		4
.L_24477:
        /*002c*/ 	.byte	0x04, 0x17
        /*002e*/ 	.short	(.L_24479 - .L_24478)
.L_24478:
        /*0030*/ 	.word	0x00000000
        /*0034*/ 	.short	0x0012
        /*0036*/ 	.short	0x0074
        /*0038*/ 	.byte	0x00, 0xf0, 0x11, 0x00


	//----- nvinfo : EIATTR_KPARAM_INFO
	.align		4
.L_24479:
        /*003c*/ 	.byte	0x04, 0x17
        /*003e*/ 	.short	(.L_24481 - .L_24480)
.L_24480:
        /*0040*/ 	.word	0x00000000
        /*0044*/ 	.short	0x0011
        /*0046*/ 	.short	0x0070
        /*0048*/ 	.byte	0x00, 0xf0, 0x11, 0x00


	//----- nvinfo : EIATTR_KPARAM_INFO
	.align		4
.L_24481:
        /*004c*/ 	.byte	0x04, 0x17
        /*004e*/ 	.short	(.L_24483 - .L_24482)
.L_24482:
        /*0050*/ 	.word	0x00000000
        /*0054*/ 	.short	0x0010
        /*0056*/ 	.short	0x006c
        /*0058*/ 	.byte	0x00, 0xf0, 0x11, 0x00


	//----- nvinfo : EIATTR_KPARAM_INFO
	.align		4
.L_24483:
        /*005c*/ 	.byte	0x04, 0x17
        /*005e*/ 	.short	(.L_24485 - .L_24484)
.L_24484:
        /*0060*/ 	.word	0x00000000
        /*0064*/ 	.short	0x000f
        /*0066*/ 	.short	0x0068
        /*0068*/ 	.byte	0x00, 0xf0, 0x11, 0x00


	//----- nvinfo : EIATTR_KPARAM_INFO
	.align		4
.L_24485:
        /*006c*/ 	.byte	0x04, 0x17
        /*006e*/ 	.short	(.L_24487 - .L_24486)
.L_24486:
        /*0070*/ 	.word	0x00000000
        /*0074*/ 	.short	0x000e
        /*0076*/ 	.short	0x0060
        /*0078*/ 	.byte	0x00, 0xf0, 0x21, 0x00


	//----- nvinfo : EIATTR_KPARAM_INFO
	.align		4
.L_24487:
        /*007c*/ 	.byte	0x04, 0x17
        /*007e*/ 	.short	(.L_24489 - .L_24488)
.L_24488:
        /*0080*/ 	.word	0x00000000
        /*0084*/ 	.short	0x000d
        /*0086*/ 	.short	0x0058
        /*0088*/ 	.byte	0x00, 0xf0, 0x21, 0x00


	//----- nvinfo : EIATTR_KPARAM_INFO
	.align		4
.L_24489:
        /*008c*/ 	.byte	0x04, 0x17
        /*008e*/ 	.short	(.L_24491 - .L_24490)
.L_24490:
        /*0090*/ 	.word	0x00000000
        /*0094*/ 	.short	0x000c
        /*0096*/ 	.short	0x0050
        /*0098*/ 	.byte	0x00, 0xf0, 0x11, 0x00


	//----- nvinfo : EIATTR_KPARAM_INFO
	.align		4
.L_24491:
        /*009c*/ 	.byte	0x04, 0x17
        /*009e*/ 	.short	(.L_24493 - .L_24492)
.L_24492:
        /*00a0*/ 	.word	0x00000000
        /*00a4*/ 	.short	0x000b
        /*00a6*/ 	.short	0x004c
        /*00a8*/ 	.byte	0x00, 0xf0, 0x11, 0x00


	//----- nvinfo : EIATTR_KPARAM_INFO
	.align		4
.L_24493:
        /*00ac*/ 	.byte	0x04, 0x17
        /*00ae*/ 	.short	(.L_24495 - .L_24494)
.L_24494:
        /*00b0*/ 	.word	0x00000000
        /*00b4*/ 	.short	0x000a
        /*00b6*/ 	.short	0x0048
        /*00b8*/ 	.byte	0x00, 0xf0, 0x11, 0x00


	//----- nvinfo : EIATTR_KPARAM_INFO
	.align		4
.L_24495:
        /*00bc*/ 	.byte	0x04, 0x17
        /*00be*/ 	.short	(.L_24497 - .L_24496)
.L_24496:
        /*00c0*/ 	.word	0x00000000
        /*00c4*/ 	.short	0x0009
        /*00c6*/ 	.short	0x0040
        /*00c8*/ 	.byte	0x00, 0xf0, 0x21, 0x00


	//----- nvinfo : EIATTR_KPARAM_INFO
	.align		4
.L_24497:
        /*00cc*/ 	.byte	0x04, 0x17
        /*00ce*/ 	.short	(.L_24499 - .L_24498)
.L_24498:
        /*00d0*/ 	.word	0x00000000
        /*00d4*/ 	.short	0x0008
        /*00d6*/ 	.short	0x0038
        /*00d8*/ 	.byte	0x00, 0xf0, 0x11, 0x00


	//----- nvinfo : EIATTR_KPARAM_INFO
	.align		4
.L_24499:
        /*00dc*/ 	.byte	0x04, 0x17
        /*00de*/ 	.short	(.L_24501 - .L_24500)
.L_24500:
        /*00e0*/ 	.word	0x00000000
        /*00e4*/ 	.short	0x0007
        /*00e6*/ 	.short	0x0030
        /*00e8*/ 	.byte	0x00, 0xf0, 0x21, 0x00


	//----- nvinfo : EIATTR_KPARAM_INFO
	.align		4
.L_24501:
        /*00ec*/ 	.byte	0x04, 0x17
        /*00ee*/ 	.short	(.L_24503 - .L_24502)
.L_24502:
        /*00f0*/ 	.word	0x00000000
        /*00f4*/ 	.short	0x0006
        /*00f6*/ 	.short	0x0028
        /*00f8*/ 	.byte	0x00, 0xf0, 0x21, 0x00


	//----- nvinfo : EIATTR_KPARAM_INFO
	.align		4
.L_24503:
        /*00fc*/ 	.byte	0x04, 0x17
        /*00fe*/ 	.short	(.L_24505 - .L_24504)
.L_24504:
        /*0100*/ 	.word	0x00000000
        /*0104*/ 	.short	0x0005
        /*0106*/ 	.short	0x0024
        /*0108*/ 	.byte	0x00, 0xf0, 0x11, 0x00


	//----- nvinfo : EIATTR_KPARAM_INFO
	.align		4
.L_24505:
        /*010c*/ 	.byte	0x04, 0x17
        /*010e*/ 	.short	(.L_24507 - .L_24506)
.L_24506:
        /*0110*/ 	.word	0x00000000
        /*0114*/ 	.short	0x0004
        /*0116*/ 	.short	0x0020
        /*0118*/ 	.byte	0x00, 0xf0, 0x11, 0x00


	//----- nvinfo : EIATTR_KPARAM_INFO
	.align		4
.L_24507:
        /*011c*/ 	.byte	0x04, 0x17
        /*011e*/ 	.short	(.L_24509 - .L_24508)
.L_24508:
        /*0120*/ 	.word	0x00000000
        /*0124*/ 	.short	0x0003
        /*0126*/ 	.short	0x0018
        /*0128*/ 	.byte	0x00, 0xf0, 0x21, 0x00


	//----- nvinfo : EIATTR_KPARAM_INFO
	.align		4
.L_24509:
        /*012c*/ 	.byte	0x04, 0x17
        /*012e*/ 	.short	(.L_24511 - .L_24510)
.L_24510:
        /*0130*/ 	.word	0x00000000
        /*0134*/ 	.short	0x0002
        /*0136*/ 	.short	0x0010
        /*0138*/ 	.byte	0x00, 0xf0, 0x21, 0x00


	//----- nvinfo : EIATTR_KPARAM_INFO
	.align		4
.L_24511:
        /*013c*/ 	.byte	0x04, 0x17
        /*013e*/ 	.short	(.L_24513 - .L_24512)
.L_24512:
        /*0140*/ 	.word	0x00000000
        /*0144*/ 	.short	0x0001
        /*0146*/ 	.short	0x0008
        /*0148*/ 	.byte	0x00, 0xf0, 0x21, 0x00


	//----- nvinfo : EIATTR_KPARAM_INFO
	.align		4
.L_24513:
        /*014c*/ 	.byte	0x04, 0x17
        /*014e*/ 	.short	(.L_24515 - .L_24514)
.L_24514:
        /*0150*/ 	.word	0x00000000
        /*0154*/ 	.short	0x0000
        /*0156*/ 	.short	0x0000
        /*0158*/ 	.byte	0x00, 0xf0, 0x21, 0x00


	//----- nvinfo : EIATTR_MAXREG_COUNT
	.align		4
.L_24515:
        /*015c*/ 	.byte	0x03, 0x1b
        /*015e*/ 	.short	0x00ff


	//----- nvinfo : EIATTR_NUM_BARRIERS
	.align		4
        /*0160*/ 	.byte	0x02, 0x4c
        /*0162*/ 	.byte	0x01
	.zero		1


	//----- nvinfo : EIATTR_MERCURY_ISA_VERSION
	.align		4
        /*0164*/ 	.byte	0x03, 0x5f
        /*0166*/ 	.short	0x0000


	//----- nvinfo : EIATTR_COOP_GROUP_MASK_REGIDS
	.align		4
        /*0168*/ 	.byte	0x04, 0x29
        /*016a*/ 	.short	(.L_24517 - .L_24516)


	//   ....[0]....
.L_24516:
        /*016c*/ 	.word	0xffffffff


	//   ....[1]....
        /*0170*/ 	.word	0xffffffff


	//   ....[2]....
        /*0174*/ 	.word	0xffffffff


	//   ....[3]....
        /*0178*/ 	.word	0xffffffff


	//   ....[4]....
        /*017c*/ 	.word	0xffffffff


	//   ....[5]....
        /*0180*/ 	.word	0xffffffff


	//   ....[6]....
        /*0184*/ 	.word	0xffffffff


	//   ....[7]....
        /*0188*/ 	.word	0xffffffff


	//   ....[8]....
        /*018c*/ 	.word	0xffffffff


	//   ....[9]....
        /*0190*/ 	.word	0xffffffff


	//   ....[10]....
        /*0194*/ 	.word	0xffffffff


	//   ....[11]....
        /*0198*/ 	.word	0xffffffff


	//   ....[12]....
        /*019c*/ 	.word	0xffffffff


	//   ....[13]....
        /*01a0*/ 	.word	0xffffffff


	//   ....[14]....
        /*01a4*/ 	.word	0xffffffff


	//   ....[15]....
        /*01a8*/ 	.word	0xffffffff


	//   ....[16]....
        /*01ac*/ 	.word	0xffffffff


	//   ....[17]....
        /*01b0*/ 	.word	0xffffffff


	//   ....[18]....
        /*01b4*/ 	.word	0xffffffff


	//   ....[19]....
        /*01b8*/ 	.word	0xffffffff


	//   ....[20]....
        /*01bc*/ 	.word	0xffffffff


	//   ....[21]....
        /*01c0*/ 	.word	0xffffffff


	//   ....[22]....
        /*01c4*/ 	.word	0xffffffff


	//   ....[23]....
        /*01c8*/ 	.word	0xffffffff


	//   ....[24]....
        /*01cc*/ 	.word	0xffffffff


	//----- nvinfo : EIATTR_COOP_GROUP_INSTR_OFFSETS
	.align		4
.L_24517:
        /*01d0*/ 	.byte	0x04, 0x28
        /*01d2*/ 	.short	(.L_24519 - .L_24518)


	//   ....[0]....
.L_24518:
        /*01d4*/ 	.word	0x00002700


	//   ....[1]....
        /*01d8*/ 	.word	0x00002730


	//   ....[2]....
        /*01dc*/ 	.word	0x00003860


	//   ....[3]....
        /*01e0*/ 	.word	0x00003890


	//   ....[4]....
        /*01e4*/ 	.word	0x00003a50


	//   ....[5]....
        /*01e8*/ 	.word	0x00003a80


	//   ....[6]....
        /*01ec*/ 	.word	0x00003aa0


	//   ....[7]....
        /*01f0*/ 	.word	0x00003b50


	//   ....[8]....
        /*01f4*/ 	.word	0x00003b80


	//   ....[9]....
        /*01f8*/ 	.word	0x00003bf0


	//   ....[10]....
        /*01fc*/ 	.word	0x000049b0


	//   ....[11]....
        /*0200*/ 	.word	0x00004a10


	//   ....[12]....
        /*0204*/ 	.word	0x00004a40


	//   ....[13]....
        /*0208*/ 	.word	0x00004a60


	//   ....[14]....
        /*020c*/ 	.word	0x00004a80


	//   ....[15]....
        /*0210*/ 	.word	0x00004ad0


	//   ....[16]....
        /*0214*/ 	.word	0x00004af0


	//   ....[17]....
        /*0218*/ 	.word	0x00004b10


	//   ....[18]....
        /*021c*/ 	.word	0x00007050


	//   ....[19]....
        /*0220*/ 	.word	0x000070b0


	//   ....[20]....
        /*0224*/ 	.word	0x00007110


	//   ....[21]....
        /*0228*/ 	.word	0x00007170


	//   ....[22]....
        /*022c*/ 	.word	0x000071e0


	//   ....[23]....
        /*0230*/ 	.word	0x00007240


	//   ....[24]....
        /*0234*/ 	.word	0x000072b0


	//----- nvinfo : EIATTR_EXIT_INSTR_OFFSETS
	.align		4
.L_24519:
        /*0238*/ 	.byte	0x04, 0x1c
        /*023a*/ 	.short	(.L_24521 - .L_24520)


	//   ....[0]....
.L_24520:
        /*023c*/ 	.word	0x00006d30


	//   ....[1]....
        /*0240*/ 	.word	0x00006f80


	//   ....[2]....
        /*0244*/ 	.word	0x00007000


	//----- nvinfo : EIATTR_CTAIDZ_USED
	.align		4
.L_24521:
        /*0248*/ 	.byte	0x01, 0x04
	.zero		2


	//----- nvinfo : EIATTR_CRS_STACK_SIZE
	.align		4
        /*024c*/ 	.byte	0x04, 0x1e
        /*024e*/ 	.short	(.L_24523 - .L_24522)
.L_24522:
        /*0250*/ 	.word	0x00000000
.L_24523:


//--------------------- .nv.info._ZN4vllm25paged_attention_v1_kernelI13__nv_bfloat16S1_Li112ELi8ELi128ELNS_18Fp8KVCacheDataTypeE0ELb1EEEvPT_PKS3_PKT0_S9_ifPKiSB_iPKfiiiSD_SD_iiiii --------------------------
	.section	.nv.info._ZN4vllm25paged_attention_v1_kernelI13__nv_bfloat16S1_Li112ELi8ELi128ELNS_18Fp8KVCacheDataTypeE0ELb1EEEvPT_PKS3_PKT0_S9_ifPKiSB_iPKfiiiSD_SD_iiiii,"",@"SHT_CUDA_INFO"
	.sectionflags	@""
	.align	4


	//----- nvinfo : EIATTR_CUDA_API_VERSION
	.align		4
        /*0000*/ 	.byte	0x04, 0x37
        /*0002*/ 	.short	(.L_24525 - .L_24524)
.L_24524:
        /*0004*/ 	.word	0x00000082


	//----- nvinfo : EIATTR_SW2861232_WAR
	.align		4
.L_24525:
        /*0008*/ 	.byte	0x01, 0x35
	.zero		2


	//----- nvinfo : EIATTR_PARAM_CBANK
	.align		4
        /*000c*/ 	.byte	0x04, 0x0a
        /*000e*/ 	.short	(.L_24527 - .L_24526)
	.align		4
.L_24526:
        /*0010*/ 	.word	index@(.nv.constant0._ZN4vllm25paged_attention_v1_kernelI13__nv_bfloat16S1_Li112ELi8ELi128ELNS_18Fp8KVCacheDataTypeE0ELb1EEEvPT_PKS3_PKT0_S9_ifPKiSB_iPKfiiiSD_SD_iiiii)
        /*0014*/ 	.short	0x0160
        /*0016*/ 	.short	0x007c


	//----- nvinfo : EIATTR_CBANK_PARAM_SIZE
	.align		4
.L_24527:
        /*0018*/ 	.byte	0x03, 0x19
        /*001a*/ 	.short	0x007c


	//----- nvinfo : EIATTR_KPARAM_INFO
	.align		4
        /*001c*/ 	.byte	0x04, 0x17
        /*001e*/ 	.short	(.L_24529 - .L_24528)
.L_24528:
        /*0020*/ 	.word	0x00000000
        /*0024*/ 	.short	0x0013
        /*0026*/ 	.short	0x0078
        /*0028*/ 	.byte	0x00, 0xf0, 0x11, 0x00


	//----- nvinfo : EIATTR_KPARAM_INFO
	.align		4
.L_24529:
        /*002c*/ 	.byte	0x04, 0x17
        /*002e*/ 	.short	(.L_24531 - .L_24530)
.L_24530:
        /*0030*/ 	.word	0x00000000
        /*0034*/ 	.short	0x0012
        /*0036*/ 	.short	0x0074
        /*0038*/ 	.byte	0x00, 0xf0, 0x11, 0x00


	//----- nvinfo : EIATTR_KPARAM_INFO
	.align		4
.L_24531:
        /*003c*/ 	.byte	0x04, 0x17
        /*003e*/ 	.short	(.L_24533 - .L_24532)
.L_24532:
        /*0040*/ 	.word	0x00000000
        /*0044*/ 	.short	0x0011
        /*0046*/ 	.short	0x0070
        /*0048*/ 	.byte	0x00, 0xf0, 0x11, 0x00


	//----- nvinfo : EIATTR_KPARAM_INFO
	.align		4
.L_24533:
        /*004c*/ 	.byte	0x04, 0x17
        /*004e*/ 	.short	(.L_24535 - .L_24534)
.L_24534:
        /*0050*/ 	.word	0x00000000
        /*0054*/ 	.short	0x0010
        /*0056*/ 	.short	0x006c
        /*0058*/ 	.byte	0x00, 0xf0, 0x11, 0x00


	//----- nvinfo : EIATTR_KPARAM_INFO
	.align		4
.L_24535:
        /*005c*/ 	.byte	0x04, 0x17
        /*005e*/ 	.short	(.L_24537 - .L_24536)
.L_24536:
        /*0060*/ 	.word	0x00000000
        /*0064*/ 	.short	0x000f
        /*0066*/ 	.short	0x0068
        /*0068*/ 	.byte	0x00, 0xf0, 0x11, 0x00


	//----- nvinfo : EIATTR_KPARAM_INFO
	.align		4
.L_24537:
        /*006c*/ 	.byte	0x04, 0x17
        /*006e*/ 	.short	(.L_24539 - .L_24538)
.L_24538:
        /*0070*/ 	.word	0x00000000
        /*0074*/ 	.short	0x000e
        /*0076*/ 	.short	0x0060
        /*0078*/ 	.byte	0x00, 0xf0, 0x21, 0x00


	//----- nvinfo : EIATTR_KPARAM_INFO
	.align		4
.L_24539:
        /*007c*/ 	.byte	0x04, 0x17
        /*007e*/ 	.short	(.L_24541 - .L_24540)
.L_24540:
        /*0080*/ 	.word	0x00000000
        /*0084*/ 	.short	0x000d
        /*0086*/ 	.short	0x0058
        /*0088*/ 	.byte	0x00, 0xf0, 0x21, 0x00


	//----- nvinfo : EIATTR_KPARAM_INFO
	.align		4
.L_24541:
        /*008c*/ 	.byte	0x04, 0x17
        /*008e*/ 	.short	(.L_24543 - .L_24542)
.L_24542:
        /*0090*/ 	.word	0x00000000
        /*0094*/ 	.short	0x000c
        /*0096*/ 	.short	0x0050
        /*0098*/ 	.byte	0x00, 0xf0, 0x11, 0x00


	//----- nvinfo : EIATTR_KPARAM_INFO
	.align		4
.L_24543:
        /*009c*/ 	.byte	0x04, 0x17
        /*009e*/ 	.short	(.L_24545 - .L_24544)
.L_24544:
        /*00a0*/ 	.word	0x00000000
        /*00a4*/ 	.short	0x000b
        /*00a6*/ 	.short	0x004c
        /*00a8*/ 	.byte	0x00, 0xf0, 0x11, 0x00


	//----- nvinfo : EIATTR_KPARAM_INFO
	.align		4
.L_24545:
        /*00ac*/ 	.byte	0x04, 0x17
        /*00ae*/ 	.short	(.L_24547 - .L_24546)
.L_24546:
        /*00b0*/ 	.word	0x00000000
        /*00b4*/ 	.short	0x000a
        /*00b6*/ 	.short	0x0048
        /*00b8*/ 	.byte	0x00, 0xf0, 0x11, 0x00


	//----- nvinfo : EIATTR_KPARAM_INFO
	.align		4
.L_24547:
        /*00bc*/ 	.byte	0x04, 0x17
        /*00be*/ 	.short	(.L_24549 - .L_24548)
.L_24548:
        /*00c0*/ 	.word	0x00000000
        /*00c4*/ 	.short	0x0009
        /*00c6*/ 	.short	0x0040
        /*00c8*/ 	.byte	0x00, 0xf0, 0x21, 0x00


	//----- nvinfo : EIATTR_KPARAM_INFO
	.align		4
.L_24549:
        /*00cc*/ 	.byte	0x04, 0x17
        /*00ce*/ 	.short	(.L_24551 - .L_24550)
.L_24550:
        /*00d0*/ 	.word	0x00000000
        /*00d4*/ 	.short	0x0008
        /*00d6*/ 	.short	0x0038
        /*00d8*/ 	.byte	0x00, 0xf0, 0x11, 0x00


	//----- nvinfo : EIATTR_KPARAM_INFO
	.align		4
.L_24551:
        /*00dc*/ 	.byte	0x04, 0x17
        /*00de*/ 	.short	(.L_24553 - .L_24552)
.L_24552:
        /*00e0*/ 	.word	0x00000000
        /*00e4*/ 	.short	0x0007
        /*00e6*/ 	.short	0x0030
        /*00e8*/ 	.byte	0x00, 0xf0, 0x21, 0x00


	//----- nvinfo : EIATTR_KPARAM_INFO
	.align		4
.L_24553:
        /*00ec*/ 	.byte	0x04, 0x17
        /*00ee*/ 	.short	(.L_24555 - .L_24554)
.L_24554:
        /*00f0*/ 	.word	0x00000000
        /*00f4*/ 	.short	0x0006
        /*00f6*/ 	.short	0x0028
        /*00f8*/ 	.byte	0x00, 0xf0, 0x21, 0x00


	//----- nvinfo : EIATTR_KPARAM_INFO
	.align		4
.L_24555:
        /*00fc*/ 	.byte	0x04, 0x17
        /*00fe*/ 	.short	(.L_24557 - .L_24556)
.L_24556:
        /*0100*/ 	.word	0x00000000
        /*0104*/ 	.short	0x0005
        /*0106*/ 	.short	0x0024
        /*0108*/ 	.byte	0x00, 0xf0, 0x11, 0x00


	//----- nvinfo : EIATTR_KPARAM_INFO
	.align		4
.L_24557:
        /*010c*/ 	.byte	0x04, 0x17
        /*010e*/ 	.short	(.L_24559 - .L_24558)
.L_24558:
        /*0110*/ 	.word	0x00000000
        /*0114*/ 	.short	0x0004
        /*0116*/ 	.short	0x0020
        /*0118*/ 	.byte	0x00, 0xf0, 0x11, 0x00


	//----- nvinfo : EIATTR_KPARAM_INFO
	.align		4
.L_24559:
        /*011c*/ 	.byte	0x04, 0x17
        /*011e*/ 	.short	(.L_24561 - .L_24560)
.L_24560:
        /*0120*/ 	.word	0x00000000
        /*0124*/ 	.short	0x0003
        /*0126*/ 	.short	0x0018
        /*0128*/ 	.byte	0x00, 0xf0, 0x21, 0x00


	//----- nvinfo : EIATTR_KPARAM_INFO
	.align		4
.L_24561:
        /*012c*/ 	.byte	0x04, 0x17
        /*012e*/ 	.short	(.L_24563 - .L_24562)
.L_24562:
        /*0130*/ 	.word	0x00000000
        /*0134*/ 	.short	0x0002
        /*0136*/ 	.short	0x0010
        /*0138*/ 	.byte	0x00, 0xf0, 0x21, 0x00


	//----- nvinfo : EIATTR_KPARAM_INFO
	.align		4
.L_24563:
        /*013c*/ 	.byte	0x04, 0x17
        /*013e*/ 	.short	(.L_24565 - .L_24564)
.L_24564:
        /*0140*/ 	.word	0x00000000
        /*0144*/ 	.short	0x0001
        /*0146*/ 	.short	0x0008
        /*0148*/ 	.byte	0x00, 0xf0, 0x21, 0x00


	//----- nvinfo : EIATTR_KPARAM_INFO
	.align		4
.L_24565:
        /*014c*/ 	.byte	0x04, 0x17
        /*014e*/ 	.short	(.L_24567 - .L_24566)
.L_24566:
        /*0150*/ 	.word	0x00000000
        /*0154*/ 	.short	0x0000
        /*0156*/ 	.short	0x0000
        /*0158*/ 	.byte	0x00, 0xf0, 0x21, 0x00


	//----- nvinfo : EIATTR_MAXREG_COUNT
	.align		4
.L_24567:
        /*015c*/ 	.byte	0x03, 0x1b
        /*015e*/ 	.short	0x00ff


	//----- nvinfo : EIATTR_NUM_BARRIERS
	.align		4
        /*0160*/ 	.byte	0x02, 0x4c
        /*0162*/ 	.byte	0x01
	.zero		1


	//----- nvinfo : EIATTR_MERCURY_ISA_VERSION
	.align		4
        /*0164*/ 	.byte	0x03, 0x5f
        /*0166*/ 	.short	0x0000


	//----- nvinfo : EIATTR_COOP_GROUP_MASK_REGIDS
	.align		4
        /*0168*/ 	.byte	0x04, 0x29
        /*016a*/ 	.short	(.L_24569 - .L_24568)


	//   ....[0]....
.L_24568:
        /*016c*/ 	.word	0xffffffff


	//   ....[1]....
        /*0170*/ 	.word	0xffffffff


	//   ....[2]....
        /*0174*/ 	.word	0xffffffff


	//   ....[3]....
        /*0178*/ 	.word	0xffffffff


	//   ....[4]....
        /*017c*/ 	.word	0xffffffff


	//   ....[5]....
        /*0180*/ 	.word	0xffffffff


	//   ....[6]....
        /*0184*/ 	.word	0xffffffff


	//   ....[7]....
        /*0188*/ 	.word	0xffffffff


	//   ....[8]....
        /*018c*/ 	.word	0xffffffff


	//   ....[9]....
        /*0190*/ 	.word	0xffffffff


	//   ....[10]....
        /*0194*/ 	.word	0xffffffff


	//   ....[11]....
        /*0198*/ 	.word	0xffffffff


	//   ....[12]....
        /*019c*/ 	.word	0xffffffff


	//   ....[13]....
        /*01a0*/ 	.word	0xffffffff


	//   ....[14]....
        /*01a4*/ 	.word	0xffffffff


	//   ....[15]....
        /*01a8*/ 	.word	0xffffffff


	//   ....[16]....
        /*01ac*/ 	.word	0xffffffff


	//   ....[17]....
        /*01b0*/ 	.word	0xffffffff


	//   ....[18]....
        /*01b4*/ 	.word	0xffffffff


	//   ....[19]....
        /*01b8*/ 	.word	0xffffffff


	//   ....[20]....
        /*01bc*/ 	.word	0xffffffff


	//   ....[21]....
        /*01c0*/ 	.word	0xffffffff


	//   ....[22]....
        /*01c4*/ 	.word	0xffffffff


	//   ....[23]....
        /*01c8*/ 	.word	0xffffffff


	//   ....[24]....
        /*01cc*/ 	.word	0xffffffff


	//----- nvinfo : EIATTR_COOP_GROUP_INSTR_OFFSETS
	.align		4
.L_24569:
        /*01d0*/ 	.byte	0x04, 0x28
        /*01d2*/ 	.short	(.L_24571 - .L_24570)


	//   ....[0]....
.L_24570:
        /*01d4*/ 	.word	0x00002560


	//   ....[1]....
        /*01d8*/ 	.word	0x00002590


	//   ....[2]....
        /*01dc*/ 	.word	0x000035c0


	//   ....[3]....
        /*01e0*/ 	.word	0x000035f0


	//   ....[4]....
        /*01e4*/ 	.word	0x000037b0


	//   ....[5]....
        /*01e8*/ 	.word	0x000037e0


	//   ....[6]....
        /*01ec*/ 	.word	0x00003800


	//   ....[7]....
        /*01f0*/ 	.word	0x00003920


	//   ....[8]....
        /*01f4*/ 	.word	0x00003940


	//   ....[9]....
        /*01f8*/ 	.word	0x00003960


	//   ....[10]....
        /*01fc*/ 	.word	0x00004730


	//   ....[11]....
        /*0200*/ 	.word	0x00004790


	//   ....[12]....
        /*0204*/ 	.word	0x000047c0


	//   ....[13]....
        /*0208*/ 	.word	0x000047e0


	//   ....[14]....
        /*020c*/ 	.word	0x00004800


	//   ....[15]....
        /*0210*/ 	.word	0x00004850


	//   ....[16]....
        /*0214*/ 	.word	0x00004870


	//   ....[17]....
        /*0218*/ 	.word	0x00004890


	//   ....[18]....
        /*021c*/ 	.word	0x00006e00


	//   ....[19]....
        /*0220*/ 	.word	0x00006e80


	//   ....[20]....
        /*0224*/ 	.word	0x00006f00


	//   ....[21]....
        /*0228*/ 	.word	0x00006f80


	//   ....[22]....
        /*022c*/ 	.word	0x00007000


	//   ....[23]....
        /*0230*/ 	.word	0x00007080


	//   ....[24]....
        /*0234*/ 	.word	0x000070f0


	//----- nvinfo : EIATTR_EXIT_INSTR_OFFSETS
	.align		4
.L_24571:
        /*0238*/ 	.byte	0x04, 0x1c
        /*023a*/ 	.short	(.L_24573 - .L_24572)


	//   ....[0]....
.L_24572:
        /*023c*/ 	.word	0x00006ad0


	//   ....[1]....
        /*0240*/ 	.word	0x00006d20


	//   ....[2]....
        /*0244*/ 	.word	0x00006da0


	//----- nvinfo : EIATTR_CTAIDZ_USED
	.align		4
.L_24573:
        /*0248*/ 	.byte	0x01, 0x04
	.zero		2


	//----- nvinfo : EIATTR_CRS_STACK_SIZE
	.align		4
        /*024c*/ 	.byte	0x04, 0x1e
        /*024e*/ 	.short	(.L_24575 - .L_24574)
.L_24574:
        /*0250*/ 	.word	0x00000000
.L_24575:


//--------------------- .nv.info._ZN4vllm25paged_attention_v1_kernelI13__nv_bfloat16S1_Li96ELi8ELi128ELNS_18Fp8KVCacheDataTypeE0ELb1EEEvPT_PKS3_PKT0_S9_ifPKiSB_iPKfiiiSD_SD_iiiii --------------------------
	.section	.nv.info._ZN4vllm25paged_attention_v1_kernelI13__nv_bfloat16S1_Li96ELi8ELi128ELNS_18Fp8KVCacheDataTypeE0ELb1EEEvPT_PKS3_PKT0_S9_ifPKiSB_iPKfiiiSD_SD_iiiii,"",@"SHT_CUDA_INFO"
	.sectionflags	@""
	.align	4


	//----- nvinfo : EIATTR_CUDA_API_VERSION
	.align		4
        /*0000*/ 	.byte	0x04, 0x37
        /*0002*/ 	.short	(.L_24577 - .L_24576)
.L_24576:
        /*0004*/ 	.word	0x00000082


	//----- nvinfo : EIATTR_SW2861232_WAR
	.align		4
.L_24577:
        /*0008*/ 	.byte	0x01, 0x35
	.zero		2


	//----- nvinfo : EIATTR_PARAM_CBANK
	.align		4
        /*000c*/ 	.byte	0x04, 0x0a
        /*000e*/ 	.short	(.L_24579 - .L_24578)
	.align		4
.L_24578:
        /*0010*/ 	.word	index@(.nv.constant0._ZN4vllm25paged_attention_v1_kernelI13__nv_bfloat16S1_Li96ELi8ELi128ELNS_18Fp8KVCacheDataTypeE0ELb1EEEvPT_PKS3_PKT0_S9_ifPKiSB_iPKfiiiSD_SD_iiiii)
        /*0014*/ 	.short	0x0160
        /*0016*/ 	.short	0x007c


	//----- nvinfo : EIATTR_CBANK_PARAM_SIZE
	.align		4
.L_24579:
        /*0018*/ 	.byte	0x03, 0x19
        /*001a*/ 	.short	0x007c


	//----- nvinfo : EIATTR_KPARAM_INFO
	.align		4
        /*001c*/ 	.byte	0x04, 0x17
        /*001e*/ 	.short	(.L_24581 - .L_24580)
.L_24580:
        /*0020*/ 	.word	0x00000000
        /*0024*/ 	.short	0x0013
        /*0026*/ 	.short	0x0078
        /*0028*/ 	.byte	0x00, 0xf0, 0x11, 0x00


	//----- nvinfo : EIATTR_KPARAM_INFO
	.align		4
.L_24581:
        /*002c*/ 	.byte	0x04, 0x17
        /*002e*/ 	.short	(.L_24583 - .L_24582)
.L_24582:
        /*0030*/ 	.word	0x00000000
        /*0034*/ 	.short	0x0012
        /*0036*/ 	.short	0x0074
        /*0038*/ 	.byte	0x00, 0xf0, 0x11, 0x00


	//----- nvinfo : EIATTR_KPARAM_INFO
	.align		4
.L_24583:
        /*003c*/ 	.byte	0x04, 0x17
        /*003e*/ 	.short	(.L_24585 - .L_24584)
.L_24584:
        /*0040*/ 	.word	0x00000000
        /*0044*/ 	.short	0x0011
        /*0046*/ 	.short	0x0070
        /*0048*/ 	.byte	0x00, 0xf0, 0x11, 0x00


	//----- nvinfo : EIATTR_KPARAM_INFO
	.align		4
.L_24585:
        /*004c*/ 	.byte	0x04, 0x17
        /*004e*/ 	.short	(.L_24587 - .L_24586)
.L_24586:
        /*0050*/ 	.word	0x00000000
        /*0054*/ 	.short	0x0010
        /*0056*/ 	.short	0x006c
        /*0058*/ 	.byte	0x00, 0xf0, 0x11, 0x00


	//----- nvinfo : EIATTR_KPARAM_INFO
	.align		4
.L_24587:
        /*005c*/ 	.byte	0x04, 0x17
        /*005e*/ 	.short	(.L_24589 - .L_24588)
.L_24588:
        /*0060*/ 	.word	0x00000000
        /*0064*/ 	.short	0x000f
        /*0066*/ 	.short	0x0068
        /*0068*/ 	.byte	0x00, 0xf0, 0x11, 0x00


	//----- nvinfo : EIATTR_KPARAM_INFO
	.align		4
.L_24589:
        /*006c*/ 	.byte	0x04, 0x17
        /*006e*/ 	.short	(.L_24591 - .L_24590)
.L_24590:
        /*0070*/ 	.word	0x00000000
        /*0074*/ 	.short	0x000e
        /*0076*/ 	.short	0x0060
        /*0078*/ 	.byte	0x00, 0xf0, 0x21, 0x00


	//----- nvinfo : EIATTR_KPARAM_INFO
	.align		4
.L_24591:
        /*007c*/ 	.byte	0x04, 0x17
        /*007e*/ 	.short	(.L_24593 - .L_24592)
.L_24592:
        /*0080*/ 	.word	0x00000000
        /*0084*/ 	.short	0x000d
        /*0086*/ 	.short	0x0058
        /*0088*/ 	.byte	0x00, 0xf0, 0x21, 0x00


	//----- nvinfo : EIATTR_KPARAM_INFO
	.align		4
.L_24593:
        /*008c*/ 	.byte	0x04, 0x17
        /*008e*/ 	.short	(.L_24595 - .L_24594)
.L_24594:
        /*0090*/ 	.word	0x00000000
        /*0094*/ 	.short	0x000c
        /*0096*/ 	.short	0x0050
        /*0098*/ 	.byte	0x00, 0xf0, 0x11, 0x00


	//----- nvinfo : EIATTR_KPARAM_INFO
	.align		4
.L_24595:
        /*009c*/ 	.byte	0x04, 0x17
        /*009e*/ 	.short	(.L_24597 - .L_24596)
.L_24596:
        /*00a0*/ 	.word	0x00000000
        /*00a4*/ 	.short	0x000b
        /*00a6*/ 	.short	0x004c
        /*00a8*/ 	.byte	0x00, 0xf0, 0x11, 0x00


	//----- nvinfo : EIATTR_KPARAM_INFO
	.align		4
.L_24597:
        /*00ac*/ 	.byte	0x04, 0x17
        /*00ae*/ 	.short	(.L_24599 - .L_24598)
.L_24598:
        /*00b0*/ 	.word	0x00000000
        /*00b4*/ 	.short	0x000a
        /*00b6*/ 	.short	0x0048
        /*00b8*/ 	.byte	0x00, 0xf0, 0x11, 0x00


	//----- nvinfo : EIATTR_KPARAM_INFO
	.align		4
.L_24599:
        /*00bc*/ 	.byte	0x04, 0x17
        /*00be*/ 	.short	(.L_24601 - .L_24600)
.L_24600:
        /*00c0*/ 	.word	0x00000000
        /*00c4*/ 	.short	0x0009
        /*00c6*/ 	.short	0x0040
        /*00c8*/ 	.byte	0x00, 0xf0, 0x21, 0x00


	//----- nvinfo : EIATTR_KPARAM_INFO
	.align		4
.L_24601:
        /*00cc*/ 	.byte	0x04, 0x17
        /*00ce*/ 	.short	(.L_24603 - .L_24602)
.L_24602:
        /*00d0*/ 	.word	0x00000000
        /*00d4*/ 	.short	0x0008
        /*00d6*/ 	.short	0x0038
        /*00d8*/ 	.byte	0x00, 0xf0, 0x11, 0x00


	//----- nvinfo : EIATTR_KPARAM_INFO
	.align		4
.L_24603:
        /*00dc*/ 	.byte	0x04, 0x17
        /*00de*/ 	.short	(.L_24605 - .L_24604)
.L_24604:
        /*00e0*/ 	.word	0x00000000
        /*00e4*/ 	.short	0x0007
        /*00e6*/ 	.short	0x0030
        /*00e8*/ 	.byte	0x00, 0xf0, 0x21, 0x00


	//----- nvinfo : EIATTR_KPARAM_INFO
	.align		4
.L_24605:
        /*00ec*/ 	.byte	0x04, 0x17
        /*00ee*/ 	.short	(.L_24607 - .L_24606)
.L_24606:
        /*00f0*/ 	.word	0x00000000
        /*00f4*/ 	.short	0x0006
        /*00f6*/ 	.short	0x0028
        /*00f8*/ 	.byte	0x00, 0xf0, 0x21, 0x00


	//----- nvinfo : EIATTR_KPARAM_INFO
	.align		4
.L_24607:
        /*00fc*/ 	.byte	0x04, 0x17
        /*00fe*/ 	.short	(.L_24609 - .L_24608)
.L_24608:
        /*0100*/ 	.word	0x00000000
        /*0104*/ 	.short	0x0005
        /*0106*/ 	.short	0x0024
        /*0108*/ 	.byte	0x00, 0xf0, 0x11, 0x00


	//----- nvinfo : EIATTR_KPARAM_INFO
	.align		4
.L_24609:
        /*010c*/ 	.byte	0x04, 0x17
        /*010e*/ 	.short	(.L_24611 - .L_24610)
.L_24610:
        /*0110*/ 	.word	0x00000000
        /*0114*/ 	.short	0x0004
        /*0116*/ 	.short	0x0020
        /*0118*/ 	.byte	0x00, 0xf0, 0x11, 0x00


	//----- nvinfo : EIATTR_KPARAM_INFO
	.align		4
.L_24611:
        /*011c*/ 	.byte	0x04, 0x17
        /*011e*/ 	.short	(.L_24613 - .L_24612)
.L_24612:
        /*0120*/ 	.word	0x00000000
        /*0124*/ 	.short	0x0003
        /*0126*/ 	.short	0x0018
        /*0128*/ 	.byte	0x00, 0xf0, 0x21, 0x00


	//----- nvinfo : EIATTR_KPARAM_INFO
	.align		4
.L_24613:
        /*012c*/ 	.byte	0x04, 0x17
        /*012e*/ 	.short	(.L_24615 - .L_24614)
.L_24614:
        /*0130*/ 	.word	0x00000000
        /*0134*/ 	.short	0x0002
        /*0136*/ 	.short	0x0010
        /*0138*/ 	.byte	0x00, 0xf0, 0x21, 0x00


	//----- nvinfo : EIATTR_KPARAM_INFO
	.align		4
.L_24615:
        /*013c*/ 	.byte	0x04, 0x17
        /*013e*/ 	.short	(.L_24617 - .L_24616)
.L_24616:
        /*0140*/ 	.word	0x00000000
        /*0144*/ 	.short	0x0001
        /*0146*/ 	.short	0x0008
        /*0148*/ 	.byte	0x00, 0xf0, 0x21, 0x00


	//----- nvinfo : EIATTR_KPARAM_INFO
	.align		4
.L_24617:
        /*014c*/ 	.byte	0x04, 0x17
        /*014e*/ 	.short	(.L_24619 - .L_24618)
.L_24618:
        /*0150*/ 	.word	0x00000000
        /*0154*/ 	.short	0x0000
        /*0156*/ 	.short	0x0000
        /*0158*/ 	.byte	0x00, 0xf0, 0x21, 0x00


	//----- nvinfo : EIATTR_MAXREG_COUNT
	.align		4
.L_24619:
        /*015c*/ 	.byte	0x03, 0x1b
        /*015e*/ 	.short	0x00ff


	//----- nvinfo : EIATTR_NUM_BARRIERS
	.align		4
        /*0160*/ 	.byte	0x02, 0x4c
        /*0162*/ 	.byte	0x01
	.zero		1


	//----- nvinfo : EIATTR_MERCURY_ISA_VERSION
	.align		4
        /*0164*/ 	.byte	0x03, 0x5f
        /*0166*/ 	.short	0x0000


	//----- nvinfo : EIATTR_COOP_GROUP_MASK_REGIDS
	.align		4
        /*0168*/ 	.byte	0x04, 0x29
        /*016a*/ 	.short	(.L_24621 - .L_24620)


	//   ....[0]....
.L_24620:
        /*016c*/ 	.word	0xffffffff


	//   ....[1]....
        /*0170*/ 	.word	0xffffffff


	//   ....[2]....
        /*0174*/ 	.word	0xffffffff


	//   ....[3]....
        /*0178*/ 	.word	0xffffffff


	//   ....[4]....
        /*017c*/ 	.word	0xffffffff


	//   ....[5]....
        /*0180*/ 	.word	0xffffffff


	//   ....[6]....
        /*0184*/ 	.word	0xffffffff


	//   ....[7]....
        /*0188*/ 	.word	0xffffffff


	//   ....[8]....
        /*018c*/ 	.word	0xffffffff


	//   ....[9]....
        /*0190*/ 	.word	0xffffffff


	//   ....[10]....
        /*0194*/ 	.word	0xffffffff


	//   ....[11]....
        /*0198*/ 	.word	0xffffffff


	//   ....[12]....
        /*019c*/ 	.word	0xffffffff


	//   ....[13]....
        /*01a0*/ 	.word	0xffffffff


	//   ....[14]....
        /*01a4*/ 	.word	0xffffffff


	//   ....[15]....
        /*01a8*/ 	.word	0xffffffff


	//   ....[16]....
        /*01ac*/ 	.word	0xffffffff


	//   ....[17]....
        /*01b0*/ 	.word	0xffffffff


	//   ....[18]....
        /*01b4*/ 	.word	0xffffffff


	//   ....[19]....
        /*01b8*/ 	.word	0xffffffff


	//   ....[20]....
        /*01bc*/ 	.word	0xffffffff


	//   ....[21]....
        /*01c0*/ 	.word	0xffffffff


	//   ....[22]....
        /*01c4*/ 	.word	0xffffffff


	//   ....[23]....
        /*01c8*/ 	.word	0xffffffff


	//   ....[24]....
        /*01cc*/ 	.word	0xffffffff


	//----- nvinfo : EIATTR_COOP_GROUP_INSTR_OFFSETS
	.align		4
.L_24621:
        /*01d0*/ 	.byte	0x04, 0x28
        /*01d2*/ 	.short	(.L_24623 - .L_24622)


	//   ....[0]....
.L_24622:
        /*01d4*/ 	.word	0x00002270


	//   ....[1]....
        /*01d8*/ 	.word	0x000022a0


	//   ....[2]....
        /*01dc*/ 	.word	0x00003120


	//   ....[3]....
        /*01e0*/ 	.word	0x00003150


	//   ....[4]....
        /*01e4*/ 	.word	0x00003300


	//   ....[5]....
        /*01e8*/ 	.word	0x00003330


	//   ....[6]....
        /*01ec*/ 	.word	0x00003350


	//   ....[7]....
        /*01f0*/ 	.word	0x00003470


	//   ....[8]....
        /*01f4*/ 	.word	0x00003490


	//   ....[9]....
        /*01f8*/ 	.word	0x000034b0


	//   ....[10]....
        /*01fc*/ 	.word	0x00004280


	//   ....[11]....
        /*0200*/ 	.word	0x000042e0


	//   ....[12]....
        /*0204*/ 	.word	0x00004310


	//   ....[13]....
        /*0208*/ 	.word	0x00004330


	//   ....[14]....
        /*020c*/ 	.word	0x00004350


	//   ....[15]....
        /*0210*/ 	.word	0x000043a0


	//   ....[16]....
        /*0214*/ 	.word	0x000043c0


	//   ....[17]....
        /*0218*/ 	.word	0x000043e0


	//   ....[18]....
        /*021c*/ 	.word	0x00006360


	//   ....[19]....
        /*0220*/ 	.word	0x000063e0


	//   ....[20]....
        /*0224*/ 	.word	0x00006460


	//   ....[21]....
        /*0228*/ 	.word	0x000064e0


	//   ....[22]....
        /*022c*/ 	.word	0x00006560


	//   ....[23]....
        /*0230*/ 	.word	0x000065e0


	//   ....[24]....
        /*0234*/ 	.word	0x00006650


	//----- nvinfo : EIATTR_EXIT_INSTR_OFFSETS
	.align		4
.L_24623:
        /*0238*/ 	.byte	0x04, 0x1c
        /*023a*/ 	.short	(.L_24625 - .L_24624)


	//   ....[0]....
.L_24624:
        /*023c*/ 	.word	0x00006090


	//   ....[1]....
        /*0240*/ 	.word	0x00006300


	//----- nvinfo : EIATTR_CTAIDZ_USED
	.align		4
.L_24625:
        /*0244*/ 	.byte	0x01, 0x04
	.zero		2


	//----- nvinfo : EIATTR_CRS_STACK_SIZE
	.align		4
        /*0248*/ 	.byte	0x04, 0x1e
        /*024a*/ 	.short	(.L_24627 - .L_24626)
.L_24626:
        /*024c*/ 	.word	0x00000000
.L_24627:


//--------------------- .nv.info._ZN4vllm25paged_attention_v1_kernelI13__nv_bfloat16S1_Li80ELi8ELi128ELNS_18Fp8KVCacheDataTypeE0ELb1EEEvPT_PKS3_PKT0_S9_ifPKiSB_iPKfiiiSD_SD_iiiii --------------------------
	.section	.nv.info._ZN4vllm25paged_attention_v1_kernelI13__nv_bfloat16S1_Li80ELi8ELi128ELNS_18Fp8KVCacheDataTypeE0ELb1EEEvPT_PKS3_PKT0_S9_ifPKiSB_iPKfiiiSD_SD_iiiii,"",@"SHT_CUDA_INFO"
	.sectionflags	@""
	.align	4


	//----- nvinfo : EIATTR_CUDA_API_VERSION
	.align		4
        /*0000*/ 	.byte	0x04, 0x37
        /*0002*/ 	.short	(.L_24629 - .L_24628)
.L_24628:
        /*0004*/ 	.word	0x00000082


	//----- nvinfo : EIATTR_SW2861232_WAR
	.align		4
.L_24629:
        /*0008*/ 	.byte	0x01, 0x35
	.zero		2


	//----- nvinfo : EIATTR_PARAM_CBANK
	.align		4
        /*000c*/ 	.byte	0x04, 0x0a
        /*000e*/ 	.short	(.L_24631 - .L_24630)
	.align		4
.L_24630:
        /*0010*/ 	.word	index@(.nv.constant0._ZN4vllm25paged_attention_v1_kernelI13__nv_bfloat16S1_Li80ELi8ELi128ELNS_18Fp8KVCacheDataTypeE0ELb1EEEvPT_PKS3_PKT0_S9_ifPKiSB_iPKfiiiSD_SD_iiiii)
        /*0014*/ 	.short	0x0160
        /*0016*/ 	.short	0x007c


	//----- nvinfo : EIATTR_CBANK_PARAM_SIZE
	.align		4
.L_24631:
        /*0018*/ 	.byte	0x03, 0x19
        /*001a*/ 	.short	0x007c


	//----- nvinfo : EIATTR_KPARAM_INFO
	.align		4
        /*001c*/ 	.byte	0x04, 0x17
        /*001e*/ 	.short	(.L_24633 - .L_24632)
.L_24632:
        /*0020*/ 	.word	0x00000000
        /*0024*/ 	.short	0x0013
        /*0026*/ 	.short	0x0078
        /*0028*/ 	.byte	0x00, 0xf0, 0x11, 0x00


	//----- nvinfo : EIATTR_KPARAM_INFO
	.align		4
.L_24633:
        /*002c*/ 	.byte	0x04, 0x17
        /*002e*/ 	.short	(.L_24635 - .L_24634)
.L_24634:
        /*0030*/ 	.word	0x00000000
        /*0034*/ 	.short	0x0012
        /*0036*/ 	.short	0x0074
        /*0038*/ 	.byte	0x00, 0xf0, 0x11, 0x00


	//----- nvinfo : EIATTR_KPARAM_INFO
	.align		4
.L_24635:
        /*003c*/ 	.byte	0x04, 0x17
        /*003e*/ 	.short	(.L_24637 - .L_24636)
.L_24636:
        /*0040*/ 	.word	0x00000000
        /*0044*/ 	.short	0x0011
        /*0046*/ 	.short	0x0070
        /*0048*/ 	.byte	0x00, 0xf0, 0x11, 0x00


	//----- nvinfo : EIATTR_KPARAM_INFO
	.align		4
.L_24637:
        /*004c*/ 	.byte	0x04, 0x17
        /*004e*/ 	.short	(.L_24639 - .L_24638)
.L_24638:
        /*0050*/ 	.word	0x00000000
        /*0054*/ 	.short	0x0010
        /*0056*/ 	.short	0x006c
        /*0058*/ 	.byte	0x00, 0xf0, 0x11, 0x00


	//----- nvinfo : EIATTR_KPARAM_INFO
	.align		4
.L_24639:
        /*005c*/ 	.byte	0x04, 0x17
        /*005e*/ 	.short	(.L_24641 - .L_24640)
.L_24640:
        /*0060*/ 	.word	0x00000000
        /*0064*/ 	.short	0x000f
        /*0066*/ 	.short	0x0068
        /*0068*/ 	.byte	0x00, 0xf0, 0x11, 0x00


	//----- nvinfo : EIATTR_KPARAM_INFO
	.align		4
.L_24641:
        /*006c*/ 	.byte	0x04, 0x17
        /*006e*/ 	.short	(.L_24643 - .L_24642)
.L_24642:
        /*0070*/ 	.word	0x00000000
        /*0074*/ 	.short	0x000e
        /*0076*/ 	.short	0x0060
        /*0078*/ 	.byte	0x00, 0xf0, 0x21, 0x00


	//----- nvinfo : EIATTR_KPARAM_INFO
	.align		4
.L_24643:
        /*007c*/ 	.byte	0x04, 0x17
        /*007e*/ 	.short	(.L_24645 - .L_24644)
.L_24644:
        /*0080*/ 	.word	0x00000000
        /*0084*/ 	.short	0x000d
        /*0086*/ 	.short	0x0058
        /*0088*/ 	.byte	0x00, 0xf0, 0x21, 0x00


	//----- nvinfo : EIATTR_KPARAM_INFO
	.align		4
.L_24645:
        /*008c*/ 	.byte	0x04, 0x17
        /*008e*/ 	.short	(.L_24647 - .L_24646)
.L_24646:
        /*0090*/ 	.word	0x00000000
        /*0094*/ 	.short	0x000c
        /*0096*/ 	.short	0x0050
        /*0098*/ 	.byte	0x00, 0xf0, 0x11, 0x00


	//----- nvinfo : EIATTR_KPARAM_INFO
	.align		4
.L_24647:
        /*009c*/ 	.byte	0x04, 0x17
        /*009e*/ 	.short	(.L_24649 - .L_24648)
.L_24648:
        /*00a0*/ 	.word	0x00000000
        /*00a4*/ 	.short	0x000b
        /*00a6*/ 	.short	0x004c
        /*00a8*/ 	.byte	0x00, 0xf0, 0x11, 0x00


	//----- nvinfo : EIATTR_KPARAM_INFO
	.align		4
.L_24649:
        /*00ac*/ 	.byte	0x04, 0x17
        /*00ae*/ 	.short	(.L_24651 - .L_24650)
.L_24650:
        /*00b0*/ 	.word	0x00000000
        /*00b4*/ 	.short	0x000a
        /*00b6*/ 	.short	0x0048
        /*00b8*/ 	.byte	0x00, 0xf0, 0x11, 0x00


	//----- nvinfo : EIATTR_KPARAM_INFO
	.align		4
.L_24651:
        /*00bc*/ 	.byte	0x04, 0x17
        /*00be*/ 	.short	(.L_24653 - .L_24652)
.L_24652:
        /*00c0*/ 	.word	0x00000000
        /*00c4*/ 	.short	0x0009
        /*00c6*/ 	.short	0x0040
        /*00c8*/ 	.byte	0x00, 0xf0, 0x21, 0x00


	//----- nvinfo : EIATTR_KPARAM_INFO
	.align		4
.L_24653:
        /*00cc*/ 	.byte	0x04, 0x17
        /*00ce*/ 	.short	(.L_24655 - .L_24654)
.L_24654:
        /*00d0*/ 	.word	0x00000000
        /*00d4*/ 	.short	0x0008
        /*00d6*/ 	.short	0x0038
        /*00d8*/ 	.byte	0x00, 0xf0, 0x11, 0x00


	//----- nvinfo : EIATTR_KPARAM_INFO
	.align		4
.L_24655:
        /*00dc*/ 	.byte	0x04, 0x17
        /*00de*/ 	.short	(.L_24657 - .L_24656)
.L_24656:
        /*00e0*/ 	.word	0x00000000
        /*00e4*/ 	.short	0x0007
        /*00e6*/ 	.short	0x0030
        /*00e8*/ 	.byte	0x00, 0xf0, 0x21, 0x00


	//----- nvinfo : EIATTR_KPARAM_INFO
	.align		4
.L_24657:
        /*00ec*/ 	.byte	0x04, 0x17
        /*00ee*/ 	.short	(.L_24659 - .L_24658)
.L_24658:
        /*00f0*/ 	.word	0x00000000
        /*00f4*/ 	.short	0x0006
        /*00f6*/ 	.short	0x0028
        /*00f8*/ 	.byte	0x00, 0xf0, 0x21, 0x00


	//----- nvinfo : EIATTR_KPARAM_INFO
	.align		4
.L_24659:
        /*00fc*/ 	.byte	0x04, 0x17
        /*00fe*/ 	.short	(.L_24661 - .L_24660)
.L_24660:
        /*0100*/ 	.word	0x00000000
        /*0104*/ 	.short	0x0005
        /*0106*/ 	.short	0x0024
        /*0108*/ 	.byte	0x00, 0xf0, 0x11, 0x00


	//----- nvinfo : EIATTR_KPARAM_INFO
	.align		4
.L_24661:
        /*010c*/ 	.byte	0x04, 0x17
        /*010e*/ 	.short	(.L_24663 - .L_24662)
.L_24662:
        /*0110*/ 	.word	0x00000000
        /*0114*/ 	.short	0x0004
        /*0116*/ 	.short	0x0020
        /*0118*/ 	.byte	0x00, 0xf0, 0x11, 0x00


	//----- nvinfo : EIATTR_KPARAM_INFO
	.align		4
.L_24663:
        /*011c*/ 	.byte	0x04, 0x17
        /*011e*/ 	.short	(.L_24665 - .L_24664)
.L_24664:
        /*0120*/ 	.word	0x00000000
        /*0124*/ 	.short	0x0003
        /*0126*/ 	.short	0x0018
        /*0128*/ 	.byte	0x00, 0xf0, 0x21, 0x00


	//----- nvinfo : EIATTR_KPARAM_INFO
	.align		4
.L_24665:
        /*012c*/ 	.byte	0x04, 0x17
        /*012e*/ 	.short	(.L_24667 - .L_24666)
.L_24666:
        /*0130*/ 	.word	0x00000000
        /*0134*/ 	.short	0x0002
        /*0136*/ 	.short	0x0010
        /*0138*/ 	.byte	0x00, 0xf0, 0x21, 0x00


	//----- nvinfo : EIATTR_KPARAM_INFO
	.align		4
.L_24667:
        /*013c*/ 	.byte	0x04, 0x17
        /*013e*/ 	.short	(.L_24669 - .L_24668)
.L_24668:
        /*0140*/ 	.word	0x00000000
        /*0144*/ 	.short	0x0001
        /*0146*/ 	.short	0x0008
        /*0148*/ 	.byte	0x00, 0xf0, 0x21, 0x00


	//----- nvinfo : EIATTR_KPARAM_INFO
	.align		4
.L_24669:
        /*014c*/ 	.byte	0x04, 0x17
        /*014e*/ 	.short	(.L_24671 - .L_24670)
.L_24670:
        /*0150*/ 	.word	0x00000000
        /*0154*/ 	.short	0x0000
        /*0156*/ 	.short	0x0000
        /*0158*/ 	.byte	0x00, 0xf0, 0x21, 0x00


	//----- nvinfo : EIATTR_MAXREG_COUNT
	.align		4
.L_24671:
        /*015c*/ 	.byte	0x03, 0x1b
        /*015e*/ 	.short	0x00ff


	//----- nvinfo : EIATTR_NUM_BARRIERS
	.align		4
        /*0160*/ 	.byte	0x02, 0x4c
        /*0162*/ 	.byte	0x01
	.zero		1


	//----- nvinfo : EIATTR_MERCURY_ISA_VERSION
	.align		4
        /*0164*/ 	.byte	0x03, 0x5f
        /*0166*/ 	.short	0x0000


	//----- nvinfo : EIATTR_COOP_GROUP_MASK_REGIDS
	.align		4
        /*0168*/ 	.byte	0x04, 0x29
        /*016a*/ 	.short	(.L_24673 - .L_24672)


	//   ....[0]....
.L_24672:
        /*016c*/ 	.word	0xffffffff


	//   ....[1]....
        /*0170*/ 	.word	0xffffffff


	//   ....[2]....
        /*0174*/ 	.word	0xffffffff


	//   ....[3]....
        /*0178*/ 	.word	0xffffffff


	//   ....[4]....
        /*017c*/ 	.word	0xffffffff


	//   ....[5]....
        /*0180*/ 	.word	0xffffffff


	//   ....[6]....
        /*0184*/ 	.word	0xffffffff


	//   ....[7]....
        /*0188*/ 	.word	0xffffffff


	//   ....[8]....
        /*018c*/ 	.word	0xffffffff


	//   ....[9]....
        /*0190*/ 	.word	0xffffffff


	//   ....[10]....
        /*0194*/ 	.word	0xffffffff


	//   ....[11]....
        /*0198*/ 	.word	0xffffffff


	//   ....[12]....
        /*019c*/ 	.word	0xffffffff


	//   ....[13]....
        /*01a0*/ 	.word	0xffffffff


	//   ....[14]....
        /*01a4*/ 	.word	0xffffffff


	//   ....[15]....
        /*01a8*/ 	.word	0xffffffff


	//   ....[16]....
        /*01ac*/ 	.word	0xffffffff


	//   ....[17]....
        /*01b0*/ 	.word	0xffffffff


	//   ....[18]....
        /*01b4*/ 	.word	0xffffffff


	//   ....[19]....
        /*01b8*/ 	.word	0xffffffff


	//   ....[20]....
        /*01bc*/ 	.word	0xffffffff


	//   ....[21]....
        /*01c0*/ 	.word	0xffffffff


	//   ....[22]....
        /*01c4*/ 	.word	0xffffffff


	//   ....[23]....
        /*01c8*/ 	.word	0xffffffff


	//   ....[24]....
        /*01cc*/ 	.word	0xffffffff


	//----- nvinfo : EIATTR_COOP_GROUP_INSTR_OFFSETS
	.align		4
.L_24673:
        /*01d0*/ 	.byte	0x04, 0x28
        /*01d2*/ 	.short	(.L_24675 - .L_24674)


	//   ....[0]....
.L_24674:
        /*01d4*/ 	.word	0x00001fa0


	//   ....[1]....
        /*01d8*/ 	.word	0x00001fd0


	//   ....[2]....
        /*01dc*/ 	.word	0x00002cf0


	//   ....[3]....
        /*01e0*/ 	.word	0x00002d20


	//   ....[4]....
        /*01e4*/ 	.word	0x00002ed0


	//   ....[5]....
        /*01e8*/ 	.word	0x00002f00


	//   ....[6]....
        /*01ec*/ 	.word	0x00002f20


	//   ....[7]....
        /*01f0*/ 	.word	0x00003040


	//   ....[8]....
        /*01f4*/ 	.word	0x00003060


	//   ....[9]....
        /*01f8*/ 	.word	0x00003080


	//   ....[10]....
        /*01fc*/ 	.word	0x00003e50


	//   ....[11]....
        /*0200*/ 	.word	0x00003eb0


	//   ....[12]....
        /*0204*/ 	.word	0x00003ee0


	//   ....[13]....
        /*0208*/ 	.word	0x00003f00


	//   ....[14]....
        /*020c*/ 	.word	0x00003f20


	//   ....[15]....
        /*0210*/ 	.word	0x00003f70


	//   ....[16]....
        /*0214*/ 	.word	0x00003f90


	//   ....[17]....
        /*0218*/ 	.word	0x00003fb0


	//   ....[18]....
        /*021c*/ 	.word	0x00006060


	//   ....[19]....
        /*0220*/ 	.word	0x000060e0


	//   ....[20]....
        /*0224*/ 	.word	0x00006160


	//   ....[21]....
        /*0228*/ 	.word	0x000061e0


	//   ....[22]....
        /*022c*/ 	.word	0x00006260


	//   ....[23]....
        /*0230*/ 	.word	0x000062e0


	//   ....[24]....
        /*0234*/ 	.word	0x00006350


	//----- nvinfo : EIATTR_EXIT_INSTR_OFFSETS
	.align		4
.L_24675:
        /*0238*/ 	.byte	0x04, 0x1c
        /*023a*/ 	.short	(.L_24677 - .L_24676)


	//   ....[0]....
.L_24676:
        /*023c*/ 	.word	0x00005da0


	//   ....[1]....
        /*0240*/ 	.word	0x00005f80


	//   ....[2]....
        /*0244*/ 	.word	0x00006000


	//----- nvinfo : EIATTR_CTAIDZ_USED
	.align		4
.L_24677:
        /*0248*/ 	.byte	0x01, 0x04
	.zero		2


	//----- nvinfo : EIATTR_CRS_STACK_SIZE
	.align		4
        /*024c*/ 	.byte	0x04, 0x1e
        /*024e*/ 	.short	(.L_24679 - .L_24678)
.L_24678:
        /*0250*/ 	.word	0x00000000
.L_24679:


//--------------------- .nv.info._ZN4vllm25paged_attention_v1_kernelI13__nv_bfloat16S1_Li64ELi8ELi128ELNS_18Fp8KVCacheDataTypeE0ELb1EEEvPT_PKS3_PKT0_S9_ifPKiSB_iPKfiiiSD_SD_iiiii --------------------------
	.section	.nv.info._ZN4vllm25paged_attention_v1_kernelI13__nv_bfloat16S1_Li64ELi8ELi128ELNS_18Fp8KVCacheDataTypeE0ELb1EEEvPT_PKS3_PKT0_S9_ifPKiSB_iPKfiiiSD_SD_iiiii,"",@"SHT_CUDA_INFO"
	.sectionflags	@""
	.align	4


	//----- nvinfo : EIATTR_CUDA_API_VERSION
	.align		4
        /*0000*/ 	.byte	0x04, 0x37
        /*0002*/ 	.short	(.L_24681 - .L_24680)
.L_24680:
        /*0004*/ 	.word	0x00000082


	//----- nvinfo : EIATTR_SW2861232_WAR
	.align		4
.L_24681:
        /*0008*/ 	.byte	0x01, 0x35
	.zero		2


	//----- nvinfo : EIATTR_PARAM_CBANK
	.align		4
        /*000c*/ 	.byte	0x04, 0x0a
        /*000e*/ 	.short	(.L_24683 - .L_24682)
	.align		4
.L_24682:
        /*0010*/ 	.word	index@(.nv.constant0._ZN4vllm25paged_attention_v1_kernelI13__nv_bfloat16S1_Li64ELi8ELi128ELNS_18Fp8KVCacheDataTypeE0ELb1EEEvPT_PKS3_PKT0_S9_ifPKiSB_iPKfiiiSD_SD_iiiii)
        /*0014*/ 	.short	0x0160
        /*0016*/ 	.short	0x007c


	//----- nvinfo : EIATTR_CBANK_PARAM_SIZE
	.align		4
.L_24683:
        /*0018*/ 	.byte	0x03, 0x19
        /*001a*/ 	.short	0x007c


	//----- nvinfo : EIATTR_KPARAM_INFO
	.align		4
        /*001c*/ 	.byte	0x04, 0x17
        /*001e*/ 	.short	(.L_24685 - .L_24684)
.L_24684:
        /*0020*/ 	.word	0x00000000
        /*0024*/ 	.short	0x0013
        /*0026*/ 	.short	0x0078
        /*0028*/ 	.byte	0x00, 0xf0, 0x11, 0x00


	//----- nvinfo : EIATTR_KPARAM_INFO
	.align		4
.L_24685:
        /*002c*/ 	.byte	0x04, 0x17
        /*002e*/ 	.short	(.L_24687 - .L_24686)
.L_24686:
        /*0030*/ 	.word	0x00000000
        /*0034*/ 	.short	0x0012
        /*0036*/ 	.short	0x0074
        /*0038*/ 	.byte	0x00, 0xf0, 0x11, 0x00


	//----- nvinfo : EIATTR_KPARAM_INFO
	.align		4
.L_24687:
        /*003c*/ 	.byte	0x04, 0x17
        /*003e*/ 	.short	(.L_24689 - .L_24688)
.L_24688:
        /*0040*/ 	.word	0x00000000
        /*0044*/ 	.short	0x0011
        /*0046*/ 	.short	0x0070
        /*0048*/ 	.byte	0x00, 0xf0, 0x11, 0x00


	//----- nvinfo : EIATTR_KPARAM_INFO
	.align		4
.L_24689:
        /*004c*/ 	.byte	0x04, 0x17
        /*004e*/ 	.short	(.L_24691 - .L_24690)
.L_24690:
        /*0050*/ 	.word	0x00000000
        /*0054*/ 	.short	0x0010
        /*0056*/ 	.short	0x006c
        /*0058*/ 	.byte	0x00, 0xf0, 0x11, 0x00


	//----- nvinfo : EIATTR_KPARAM_INFO
	.align		4
.L_24691:
        /*005c*/ 	.byte	0x04, 0x17
        /*005e*/ 	.short	(.L_24693 - .L_24692)
.L_24692:
        /*0060*/ 	.word	0x00000000
        /*0064*/ 	.short	0x000f
        /*0066*/ 	.short	0x0068
        /*0068*/ 	.byte	0x00, 0xf0, 0x11, 0x00


	//----- nvinfo : EIATTR_KPARAM_INFO
	.align		4
.L_24693:
        /*006c*/ 	.byte	0x04, 0x17
        /*006e*/ 	.short	(.L_24695 - .L_24694)
.L_24694:
        /*0070*/ 	.word	0x00000000
        /*0074*/ 	.short	0x000e
        /*0076*/ 	.short	0x0060
        /*0078*/ 	.byte	0x00, 0xf0, 0x21, 0x00


	//----- nvinfo : EIATTR_KPARAM_INFO
	.align		4
.L_24695:
        /*007c*/ 	.byte	0x04, 0x17
        /*007e*/ 	.short	(.L_24697 - .L_24696)
.L_24696:
        /*0080*/ 	.word	0x00000000
        /*0084*/ 	.short	0x000d
        /*0086*/ 	.short	0x0058
        /*0088*/ 	.byte	0x00, 0xf0, 0x21, 0x00


	//----- nvinfo : EIATTR_KPARAM_INFO
	.align		4
.L_24697:
        /*008c*/ 	.byte	0x04, 0x17
        /*008e*/ 	.short	(.L_24699 - .L_24698)
.L_24698:
        /*0090*/ 	.word	0x00000000
        /*0094*/ 	.short	0x000c
        /*0096*/ 	.short	0x0050
        /*0098*/ 	.byte	0x00, 0xf0, 0x11, 0x00


	//----- nvinfo : EIATTR_KPARAM_INFO
	.align		4
.L_24699:
        /*009c*/ 	.byte	0x04, 0x17
        /*009e*/ 	.short	(.L_24701 - .L_24700)
.L_24700:
        /*00a0*/ 	.word	0x00000000
        /*00a4*/ 	.short	0x000b
        /*00a6*/ 	.short	0x004c
        /*00a8*/ 	.byte	0x00, 0xf0, 0x11, 0x00


	//----- nvinfo : EIATTR_KPARAM_INFO
	.align		4
.L_24701:
        /*00ac*/ 	.byte	0x04, 0x17
        /*00ae*/ 	.short	(.L_24703 - .L_24702)
.L_24702:
        /*00b0*/ 	.word	0x00000000
        /*00b4*/ 	.short	0x000a
        /*00b6*/ 	.short	0x0048
        /*00b8*/ 	.byte	0x00, 0xf0, 0x11, 0x00


	//----- nvinfo : EIATTR_KPARAM_INFO
	.align		4
.L_24703:
        /*00bc*/ 	.byte	0x04, 0x17
        /*00be*/ 	.short	(.L_24705 - .L_24704)
.L_24704:
        /*00c0*/ 	.word	0x00000000
        /*00c4*/ 	.short	0x0009
        /*00c6*/ 	.short	0x0040
        /*00c8*/ 	.byte	0x00, 0xf0, 0x21, 0x00


	//----- nvinfo : EIATTR_KPARAM_INFO
	.align		4
.L_24705:
        /*00cc*/ 	.byte	0x04, 0x17
        /*00ce*/ 	.short	(.L_24707 - .L_24706)
.L_24706:
        /*00d0*/ 	.word	0x00000000
        /*00d4*/ 	.short	0x0008
        /*00d6*/ 	.short	0x0038
        /*00d8*/ 	.byte	0x00, 0xf0, 0x11, 0x00


	//----- nvinfo : EIATTR_KPARAM_INFO
	.align		4
.L_24707:
        /*00dc*/ 	.byte	0x04, 0x17
        /*00de*/ 	.short	(.L_24709 - .L_24708)
.L_24708:
        /*00e0*/ 	.word	0x00000000
        /*00e4*/ 	.short	0x0007
        /*00e6*/ 	.short	0x0030
        /*00e8*/ 	.byte	0x00, 0xf0, 0x21, 0x00


	//----- nvinfo : EIATTR_KPARAM_INFO
	.align		4
.L_24709:
        /*00ec*/ 	.byte	0x04, 0x17
        /*00ee*/ 	.short	(.L_24711 - .L_24710)
.L_24710:
        /*00f0*/ 	.word	0x00000000
        /*00f4*/ 	.short	0x0006
        /*00f6*/ 	.short	0x0028
        /*00f8*/ 	.byte	0x00, 0xf0, 0x21, 0x00


	//----- nvinfo : EIATTR_KPARAM_INFO
	.align		4
.L_24711:
        /*00fc*/ 	.byte	0x04, 0x17
        /*00fe*/ 	.short	(.L_24713 - .L_24712)
.L_24712:
        /*0100*/ 	.word	0x00000000
        /*0104*/ 	.short	0x0005
        /*0106*/ 	.short	0x0024
        /*0108*/ 	.byte	0x00, 0xf0, 0x11, 0x00


	//----- nvinfo : EIATTR_KPARAM_INFO
	.align		4
.L_24713:
        /*010c*/ 	.byte	0x04, 0x17
        /*010e*/ 	.short	(.L_24715 - .L_24714)
.L_24714:
        /*0110*/ 	.word	0x00000000
        /*0114*/ 	.short	0x0004
        /*0116*/ 	.short	0x0020
        /*0118*/ 	.byte	0x00, 0xf0, 0x11, 0x00


	//----- nvinfo : EIATTR_KPARAM_INFO
	.align		4
.L_24715:
        /*011c*/ 	.byte	0x04, 0x17
        /*011e*/ 	.short	(.L_24717 - .L_24716)
.L_24716:
        /*0120*/ 	.word	0x00000000
        /*0124*/ 	.short	0x0003
        /*0126*/ 	.short	0x0018
        /*0128*/ 	.byte	0x00, 0xf0, 0x21, 0x00


	//----- nvinfo : EIATTR_KPARAM_INFO
	.align		4
.L_24717:
        /*012c*/ 	.byte	0x04, 0x17
        /*012e*/ 	.short	(.L_24719 - .L_24718)
.L_24718:
        /*0130*/ 	.word	0x00000000
        /*0134*/ 	.short	0x0002
        /*0136*/ 	.short	0x0010
        /*0138*/ 	.byte	0x00, 0xf0, 0x21, 0x00


	//----- nvinfo : EIATTR_KPARAM_INFO
	.align		4
.L_24719:
        /*013c*/ 	.byte	0x04, 0x17
        /*013e*/ 	.short	(.L_24721 - .L_24720)
.L_24720:
        /*0140*/ 	.word	0x00000000
        /*0144*/ 	.short	0x0001
        /*0146*/ 	.short	0x0008
        /*0148*/ 	.byte	0x00, 0xf0, 0x21, 0x00


	//----- nvinfo : EIATTR_KPARAM_INFO
	.align		4
.L_24721:
        /*014c*/ 	.byte	0x04, 0x17
        /*014e*/ 	.short	(.L_24723 - .L_24722)
.L_24722:
        /*0150*/ 	.word	0x00000000
        /*0154*/ 	.short	0x0000
        /*0156*/ 	.short	0x0000
        /*0158*/ 	.byte	0x00, 0xf0, 0x21, 0x00


	//----- nvinfo : EIATTR_MAXREG_COUNT
	.align		4
.L_24723:
        /*015c*/ 	.byte	0x03, 0x1b
        /*015e*/ 	.short	0x00ff


	//----- nvinfo : EIATTR_NUM_BARRIERS
	.align		4
        /*0160*/ 	.byte	0x02, 0x4c
        /*0162*/ 	.byte	0x01
	.zero		1


	//----- nvinfo : EIATTR_MERCURY_ISA_VERSION
	.align		4
        /*0164*/ 	.byte	0x03, 0x5f
        /*0166*/ 	.short	0x0000


	//----- nvinfo : EIATTR_COOP_GROUP_MASK_REGIDS
	.align		4
        /*0168*/ 	.byte	0x04, 0x29
        /*016a*/ 	.short	(.L_24725 - .L_24724)


	//   ....[0]....
.L_24724:
        /*016c*/ 	.word	0xffffffff


	//   ....[1]....
        /*0170*/ 	.word	0xffffffff


	//   ....[2]....
        /*0174*/ 	.word	0xffffffff


	//   ....[3]....
        /*0178*/ 	.word	0xffffffff


	//   ....[4]....
        /*017c*/ 	.word	0xffffffff


	//   ....[5]....
        /*0180*/ 	.word	0xffffffff


	//   ....[6]....
        /*0184*/ 	.word	0xffffffff


	//   ....[7]....
        /*0188*/ 	.word	0xffffffff


	//   ....[8]....
        /*018c*/ 	.word	0xffffffff


	//   ....[9]....
        /*0190*/ 	.word	0xffffffff


	//   ....[10]....
        /*0194*/ 	.word	0xffffffff


	//   ....[11]....
        /*0198*/ 	.word	0xffffffff


	//   ....[12]....
        /*019c*/ 	.word	0xffffffff


	//   ....[13]....
        /*01a0*/ 	.word	0xffffffff


	//   ....[14]....
        /*01a4*/ 	.word	0xffffffff


	//   ....[15]....
        /*01a8*/ 	.word	0xffffffff


	//   ....[16]....
        /*01ac*/ 	.word	0xffffffff


	//   ....[17]....
        /*01b0*/ 	.word	0xffffffff


	//   ....[18]....
        /*01b4*/ 	.word	0xffffffff


	//   ....[19]....
        /*01b8*/ 	.word	0xffffffff


	//   ....[20]....
        /*01bc*/ 	.word	0xffffffff


	//   ....[21]....
        /*01c0*/ 	.word	0xffffffff


	//   ....[22]....
        /*01c4*/ 	.word	0xffffffff


	//   ....[23]....
        /*01c8*/ 	.word	0xffffffff


	//   ....[24]....
        /*01cc*/ 	.word	0xffffffff


	//----- nvinfo : EIATTR_COOP_GROUP_INSTR_OFFSETS
	.align		4
.L_24725:
        /*01d0*/ 	.byte	0x04, 0x28
        /*01d2*/ 	.short	(.L_24727 - .L_24726)


	//   ....[0]....
.L_24726:
        /*01d4*/ 	.word	0x00001c20


	//   ....[1]....
        /*01d8*/ 	.word	0x00001c50


	//   ....[2]....
        /*01dc*/ 	.word	0x000027d0


	//   ....[3]....
        /*01e0*/ 	.word	0x00002800


	//   ....[4]....
        /*01e4*/ 	.word	0x000029b0


	//   ....[5]....
        /*01e8*/ 	.word	0x000029e0


	//   ....[6]....
        /*01ec*/ 	.word	0x00002a00


	//   ....[7]....
        /*01f0*/ 	.word	0x00002ae0


	//   ....[8]....
        /*01f4*/ 	.word	0x00002b10


	//   ....[9]....
        /*01f8*/ 	.word	0x00002b50


	//   ....[10]....
        /*01fc*/ 	.word	0x00003910


	//   ....[11]....
        /*0200*/ 	.word	0x00003970


	//   ....[12]....
        /*0204*/ 	.word	0x000039a0


	//   ....[13]....
        /*0208*/ 	.word	0x000039c0


	//   ....[14]....
        /*020c*/ 	.word	0x000039e0


	//   ....[15]....
        /*0210*/ 	.word	0x00003a30


	//   ....[16]....
        /*0214*/ 	.word	0x00003a50


	//   ....[17]....
        /*0218*/ 	.word	0x00003a70


	//   ....[18]....
        /*021c*/ 	.word	0x000054d0


	//   ....[19]....
        /*0220*/ 	.word	0x00005540


	//   ....[20]....
        /*0224*/ 	.word	0x000055b0


	//   ....[21]....
        /*0228*/ 	.word	0x00005620


	//   ....[22]....
        /*022c*/ 	.word	0x000056a0


	//   ....[23]....
        /*0230*/ 	.word	0x00005710


	//   ....[24]....
        /*0234*/ 	.word	0x00005780


	//----- nvinfo : EIATTR_EXIT_INSTR_OFFSETS
	.align		4
.L_24727:
        /*0238*/ 	.byte	0x04, 0x1c
        /*023a*/ 	.short	(.L_24729 - .L_24728)


	//   ....[0]....
.L_24728:
        /*023c*/ 	.word	0x00005280


	//   ....[1]....
        /*0240*/ 	.word	0x00005480


	//----- nvinfo : EIATTR_CTAIDZ_USED
	.align		4
.L_24729:
        /*0244*/ 	.byte	0x01, 0x04
	.zero		2


	//----- nvinfo : EIATTR_CRS_STACK_SIZE
	.align		4
        /*0248*/ 	.byte	0x04, 0x1e
        /*024a*/ 	.short	(.L_24731 - .L_24730)
.L_24730:
        /*024c*/ 	.word	0x00000000
.L_24731:


//--------------------- .nv.info._ZN4vllm25paged_attention_v1_kernelI13__nv_bfloat16S1_Li32ELi8ELi128ELNS_18Fp8KVCacheDataTypeE0ELb1EEEvPT_PKS3_PKT0_S9_ifPKiSB_iPKfiiiSD_SD_iiiii --------------------------
	.section	.nv.info._ZN4vllm25paged_attention_v1_kernelI13__nv_bfloat16S1_Li32ELi8ELi128ELNS_18Fp8KVCacheDataTypeE0ELb1EEEvPT_PKS3_PKT0_S9_ifPKiSB_iPKfiiiSD_SD_iiiii,"",@"SHT_CUDA_INFO"
	.sectionflags	@""
	.align	4


	//----- nvinfo : EIATTR_CUDA_API_VERSION
	.align		4
        /*0000*/ 	.byte	0x04, 0x37
        /*0002*/ 	.short	(.L_24733 - .L_24732)
.L_24732:
        /*0004*/ 	.word	0x00000082


	//----- nvinfo : EIATTR_SW2861232_WAR
	.align		4
.L_24733:
        /*0008*/ 	.byte	0x01, 0x35
	.zero		2


	//----- nvinfo : EIATTR_PARAM_CBANK
	.align		4
        /*000c*/ 	.byte	0x04, 0x0a
        /*000e*/ 	.short	(.L_24735 - .L_24734)
	.align		4
.L_24734:
        /*0010*/ 	.word	index@(.nv.constant0._ZN4vllm25paged_attention_v1_kernelI13__nv_bfloat16S1_Li32ELi8ELi128ELNS_18Fp8KVCacheDataTypeE0ELb1EEEvPT_PKS3_PKT0_S9_ifPKiSB_iPKfiiiSD_SD_iiiii)
        /*0014*/ 	.short	0x0160
        /*0016*/ 	.short	0x007c


	//----- nvinfo : EIATTR_CBANK_PARAM_SIZE
	.align		4
.L_24735:
        /*0018*/ 	.byte	0x03, 0x19
        /*001a*/ 	.short	0x007c


	//----- nvinfo : EIATTR_KPARAM_INFO
	.align		4
        /*001c*/ 	.byte	0x04, 0x17
        /*001e*/ 	.short	(.L_24737 - .L_24736)
.L_24736:
        /*0020*/ 	.word	0x00000000
        /*0024*/ 	.short	0x0013
        /*0026*/ 	.short	0x0078
        /*0028*/ 	.byte	0x00, 0xf0, 0x11, 0x00


	//----- nvinfo : EIATTR_KPARAM_INFO
	.align		4
.L_24737:
        /*002c*/ 	.byte	0x04, 0x17
        /*002e*/ 	.short	(.L_24739 - .L_24738)
.L_24738:
        /*0030*/ 	.word	0x00000000
        /*0034*/ 	.short	0x0012
        /*0036*/ 	.short	0x0074
        /*0038*/ 	.byte	0x00, 0xf0, 0x11, 0x00


	//----- nvinfo : EIATTR_KPARAM_INFO
	.align		4
.L_24739:
        /*003c*/ 	.byte	0x04, 0x17
        /*003e*/ 	.short	(.L_24741 - .L_24740)
.L_24740:
        /*0040*/ 	.word	0x00000000
        /*0044*/ 	.short	0x0011
        /*0046*/ 	.short	0x0070
        /*0048*/ 	.byte	0x00, 0xf0, 0x11, 0x00


	//----- nvinfo : EIATTR_KPARAM_INFO
	.align		4
.L_24741:
        /*004c*/ 	.byte	0x04, 0x17
        /*004e*/ 	.short	(.L_24743 - .L_24742)
.L_24742:
        /*0050*/ 	.word	0x00000000
        /*0054*/ 	.short	0x0010
        /*0056*/ 	.short	0x006c
        /*0058*/ 	.byte	0x00, 0xf0, 0x11, 0x00


	//----- nvinfo : EIATTR_KPARAM_INFO
	.align		4
.L_24743:
        /*005c*/ 	.byte	0x04, 0x17
        /*005e*/ 	.short	(.L_24745 - .L_24744)
.L_24744:
        /*0060*/ 	.word	0x00000000
        /*0064*/ 	.short	0x000f
        /*0066*/ 	.short	0x0068
        /*0068*/ 	.byte	0x00, 0xf0, 0x11, 0x00


	//----- nvinfo : EIATTR_KPARAM_INFO
	.align		4
.L_24745:
        /*006c*/ 	.byte	0x04, 0x17
        /*006e*/ 	.short	(.L_24747 - .L_24746)
.L_24746:
        /*0070*/ 	.word	0x00000000
        /*0074*/ 	.short	0x000e
        /*0076*/ 	.short	0x0060
        /*0078*/ 	.byte	0x00, 0xf0, 0x21, 0x00


	//----- nvinfo : EIATTR_KPARAM_INFO
	.align		4
.L_24747:
        /*007c*/ 	.byte	0x04, 0x17
        /*007e*/ 	.short	(.L_24749 - .L_24748)
.L_24748:
        /*0080*/ 	.word	0x00000000
        /*0084*/ 	.short	0x000d
        /*0086*/ 	.short	0x0058
        /*0088*/ 	.byte	0x00, 0xf0, 0x21, 0x00


	//----- nvinfo : EIATTR_KPARAM_INFO
	.align		4
.L_24749:
        /*008c*/ 	.byte	0x04, 0x17
        /*008e*/ 	.short	(.L_24751 - .L_24750)
.L_24750:
        /*0090*/ 	.word	0x00000000
        /*0094*/ 	.short	0x000c
        /*0096*/ 	.short	0x0050
        /*0098*/ 	.byte	0x00, 0xf0, 0x11, 0x00


	//----- nvinfo : EIATTR_KPARAM_INFO
	.align		4
.L_24751:
        /*009c*/ 	.byte	0x04, 0x17
        /*009e*/ 	.short	(.L_24753 - .L_24752)
.L_24752:
        /*00a0*/ 	.word	0x00000000
        /*00a4*/ 	.short	0x000b
        /*00a6*/ 	.short	0x004c
        /*00a8*/ 	.byte	0x00, 0xf0, 0x11, 0x00


	//----- nvinfo : EIATTR_KPARAM_INFO
	.align		4
.L_24753:
        /*00ac*/ 	.byte	0x04, 0x17
        /*00ae*/ 	.short	(.L_24755 - .L_24754)
.L_24754:
        /*00b0*/ 	.word	0x00000000
        /*00b4*/ 	.short	0x000a
        /*00b6*/ 	.short	0x0048
        /*00b8*/ 	.byte	0x00, 0xf0, 0x11, 0x00


	//----- nvinfo : EIATTR_KPARAM_INFO
	.align		4
.L_24755:
        /*00bc*/ 	.byte	0x04, 0x17
        /*00be*/ 	.short	(.L_24757 - .L_24756)
.L_24756:
        /*00c0*/ 	.word	0x00000000
        /*00c4*/ 	.short	0x0009
        /*00c6*/ 	.short	0x0040
        /*00c8*/ 	.byte	0x00, 0xf0, 0x21, 0x00


	//----- nvinfo : EIATTR_KPARAM_INFO
	.align		4
.L_24757:
        /*00cc*/ 	.byte	0x04, 0x17
        /*00ce*/ 	.short	(.L_24759 - .L_24758)
.L_24758:
        /*00d0*/ 	.word	0x00000000
        /*00d4*/ 	.short	0x0008
        /*00d6*/ 	.short	0x0038
        /*00d8*/ 	.byte	0x00, 0xf0, 0x11, 0x00


	//----- nvinfo : EIATTR_KPARAM_INFO
	.align		4
.L_24759:
        /*00dc*/ 	.byte	0x04, 0x17
        /*00de*/ 	.short	(.L_24761 - .L_24760)
.L_24760:
        /*00e0*/ 	.word	0x00000000
        /*00e4*/ 	.short	0x0007
        /*00e6*/ 	.short	0x0030
        /*00e8*/ 	.byte	0x00, 0xf0, 0x21, 0x00


	//----- nvinfo : EIATTR_KPARAM_INFO
	.align		4
.L_24761:
        /*00ec*/ 	.byte	0x04, 0x17
        /*00ee*/ 	.short	(.L_24763 - .L_24762)
.L_24762:
        /*00f0*/ 	.word	0x00000000
        /*00f4*/ 	.short	0x0006
        /*00f6*/ 	.short	0x0028
        /*00f8*/ 	.byte	0x00, 0xf0, 0x21, 0x00


	//----- nvinfo : EIATTR_KPARAM_INFO
	.align		4
.L_24763:
        /*00fc*/ 	.byte	0x04, 0x17
        /*00fe*/ 	.short	(.L_24765 - .L_24764)
.L_24764:
        /*0100*/ 	.word	0x00000000
        /*0104*/ 	.short	0x0005
        /*0106*/ 	.short	0x0024
        /*0108*/ 	.byte	0x00, 0xf0, 0x11, 0x00


	//----- nvinfo : EIATTR_KPARAM_INFO
	.align		4
.L_24765:
        /*010c*/ 	.byte	0x04, 0x17
        /*010e*/ 	.short	(.L_24767 - .L_24766)
.L_24766:
        /*0110*/ 	.word	0x00000000
        /*0114*/ 	.short	0x0004
        /*0116*/ 	.short	0x0020
        /*0118*/ 	.byte	0x00, 0xf0, 0x11, 0x00


	//----- nvinfo : EIATTR_KPARAM_INFO
	.align		4
.L_24767:
        /*011c*/ 	.byte	0x04, 0x17
        /*011e*/ 	.short	(.L_24769 - .L_24768)
.L_24768:
        /*0120*/ 	.word	0x00000000
        /*0124*/ 	.short	0x0003
        /*0126*/ 	.short	0x0018
        /*0128*/ 	.byte	0x00, 0xf0, 0x21, 0x00


	//----- nvinfo : EIATTR_KPARAM_INFO
	.align		4
.L_24769:
        /*012c*/ 	.byte	0x04, 0x17
        /*012e*/ 	.short	(.L_24771 - .L_24770)
.L_24770:
        /*0130*/ 	.word	0x00000000
        /*0134*/ 	.short	0x0002
        /*0136*/ 	.short	0x0010
        /*0138*/ 	.byte	0x00, 0xf0, 0x21, 0x00


	//----- nvinfo : EIATTR_KPARAM_INFO
	.align		4
.L_24771:
        /*013c*/ 	.byte	0x04, 0x17
        /*013e*/ 	.short	(.L_24773 - .L_24772)
.L_24772:
        /*0140*/ 	.word	0x00000000
        /*0144*/ 	.short	0x0001
        /*0146*/ 	.short	0x0008
        /*0148*/ 	.byte	0x00, 0xf0, 0x21, 0x00


	//----- nvinfo : EIATTR_KPARAM_INFO
	.align		4
.L_24773:
        /*014c*/ 	.byte	0x04, 0x17
        /*014e*/ 	.short	(.L_24775 - .L_24774)
.L_24774:
        /*0150*/ 	.word	0x00000000
        /*0154*/ 	.short	0x0000
        /*0156*/ 	.short	0x0000
        /*0158*/ 	.byte	0x00, 0xf0, 0x21, 0x00


	//----- nvinfo : EIATTR_MAXREG_COUNT
	.align		4
.L_24775:
        /*015c*/ 	.byte	0x03, 0x1b
        /*015e*/ 	.short	0x00ff


	//----- nvinfo : EIATTR_NUM_BARRIERS
	.align		4
        /*0160*/ 	.byte	0x02, 0x4c
        /*0162*/ 	.byte	0x01
	.zero		1


	//----- nvinfo : EIATTR_MERCURY_ISA_VERSION
	.align		4
        /*0164*/ 	.byte	0x03, 0x5f
        /*0166*/ 	.short	0x0000


	//----- nvinfo : EIATTR_COOP_GROUP_MASK_REGIDS
	.align		4
        /*0168*/ 	.byte	0x04, 0x29
        /*016a*/ 	.short	(.L_24777 - .L_24776)


	//   ....[0]....
.L_24776:
        /*016c*/ 	.word	0xffffffff


	//   ....[1]....
        /*0170*/ 	.word	0xffffffff


	//   ....[2]....
        /*0174*/ 	.word	0xffffffff


	//   ....[3]....
        /*0178*/ 	.word	0xffffffff


	//   ....[4]....
        /*017c*/ 	.word	0xffffffff


	//   ....[5]....
        /*0180*/ 	.word	0xffffffff


	//   ....[6]....
        /*0184*/ 	.word	0xffffffff


	//   ....[7]....
        /*0188*/ 	.word	0xffffffff


	//   ....[8]....
        /*018c*/ 	.word	0xffffffff


	//   ....[9]....
        /*0190*/ 	.word	0xffffffff


	//   ....[10]....
        /*0194*/ 	.word	0xffffffff


	//   ....[11]....
        /*0198*/ 	.word	0xffffffff


	//   ....[12]....
        /*019c*/ 	.word	0xffffffff


	//   ....[13]....
        /*01a0*/ 	.word	0xffffffff


	//   ....[14]....
        /*01a4*/ 	.word	0xffffffff


	//   ....[15]....
        /*01a8*/ 	.word	0xffffffff


	//   ....[16]....
        /*01ac*/ 	.word	0xffffffff


	//   ....[17]....
        /*01b0*/ 	.word	0xffffffff


	//   ....[18]....
        /*01b4*/ 	.word	0xffffffff


	//   ....[19]....
        /*01b8*/ 	.word	0xffffffff


	//   ....[20]....
        /*01bc*/ 	.word	0xffffffff


	//   ....[21]....
        /*01c0*/ 	.word	0xffffffff


	//   ....[22]....
        /*01c4*/ 	.word	0xffffffff


	//   ....[23]....
        /*01c8*/ 	.word	0xffffffff


	//   ....[24]....
        /*01cc*/ 	.word	0xffffffff


	//----- nvinfo : EIATTR_COOP_GROUP_INSTR_OFFSETS
	.align		4
.L_24777:
        /*01d0*/ 	.byte	0x04, 0x28
        /*01d2*/ 	.short	(.L_24779 - .L_24778)


	//   ....[0]....
.L_24778:
        /*01d4*/ 	.word	0x00001630


	//   ....[1]....
        /*01d8*/ 	.word	0x00001660


	//   ....[2]....
        /*01dc*/ 	.word	0x00001f10


	//   ....[3]....
        /*01e0*/ 	.word	0x00001f40


	//   ....[4]....
        /*01e4*/ 	.word	0x000020f0


	//   ....[5]....
        /*01e8*/ 	.word	0x00002120


	//   ....[6]....
        /*01ec*/ 	.word	0x00002140


	//   ....[7]....
        /*01f0*/ 	.word	0x00002240


	//   ....[8]....
        /*01f4*/ 	.word	0x00002270


	//   ....[9]....
        /*01f8*/ 	.word	0x00002290


	//   ....[10]....
        /*01fc*/ 	.word	0x00003050


	//   ....[11]....
        /*0200*/ 	.word	0x000030b0


	//   ....[12]....
        /*0204*/ 	.word	0x000030e0


	//   ....[13]....
        /*0208*/ 	.word	0x00003100


	//   ....[14]....
        /*020c*/ 	.word	0x00003120


	//   ....[15]....
        /*0210*/ 	.word	0x00003170


	//   ....[16]....
        /*0214*/ 	.word	0x00003190


	//   ....[17]....
        /*0218*/ 	.word	0x000031b0


	//   ....[18]....
        /*021c*/ 	.word	0x00004720


	//   ....[19]....
        /*0220*/ 	.word	0x000047a0


	//   ....[20]....
        /*0224*/ 	.word	0x00004820


	//   ....[21]....
        /*0228*/ 	.word	0x000048a0


	//   ....[22]....
        /*022c*/ 	.word	0x00004920


	//   ....[23]....
        /*0230*/ 	.word	0x000049a0


	//   ....[24]....
        /*0234*/ 	.word	0x00004a10


	//----- nvinfo : EIATTR_EXIT_INSTR_OFFSETS
	.align		4
.L_24779:
        /*0238*/ 	.byte	0x04, 0x1c
        /*023a*/ 	.short	(.L_24781 - .L_24780)


	//   ....[0]....
.L_24780:
        /*023c*/ 	.word	0x00004550


	//   ....[1]....
        /*0240*/ 	.word	0x000046c0


	//----- nvinfo : EIATTR_CTAIDZ_USED
	.align		4
.L_24781:
        /*0244*/ 	.byte	0x01, 0x04
	.zero		2


	//----- nvinfo : EIATTR_CRS_STACK_SIZE
	.align		4
        /*0248*/ 	.byte	0x04, 0x1e
        /*024a*/ 	.short	(.L_24783 - .L_24782)
.L_24782:
        /*024c*/ 	.word	0x00000000
.L_24783:


//--------------------- .nv.info._ZN4vllm25paged_attention_v1_kernelIttLi256ELi32ELi128ELNS_18Fp8KVCacheDataTypeE0ELb0EEEvPT_PKS2_PKT0_S8_ifPKiSA_iPKfiiiSC_SC_iiiii --------------------------
	.section	.nv.info._ZN4vllm25paged_attention_v1_kernelIttLi256ELi32ELi128ELNS_18Fp8KVCacheDataTypeE0ELb0EEEvPT_PKS2_PKT0_S8_ifPKiSA_iPKfiiiSC_SC_iiiii,"",@"SHT_CUDA_INFO"
	.sectionflags	@""
	.align	4


	//----- nvinfo : EIATTR_CUDA_API_VERSION
	.align		4
        /*0000*/ 	.byte	0x04, 0x37
        /*0002*/ 	.short	(.L_24785 - .L_24784)
.L_24784:
        /*0004*/ 	.word	0x00000082


	//----- nvinfo : EIATTR_SW2861232_WAR
	.align		4
.L_24785:
        /*0008*/ 	.byte	0x01, 0x35
	.zero		2


	//----- nvinfo : EIATTR_PARAM_CBANK
	.align		4
        /*000c*/ 	.byte	0x04, 0x0a
        /*000e*/ 	.short	(.L_24787 - .L_24786)
	.align		4
.L_24786:
        /*0010*/ 	.word	index@(.nv.constant0._ZN4vllm25paged_attention_v1_kernelIttLi256ELi32ELi128ELNS_18Fp8KVCacheDataTypeE0ELb0EEEvPT_PKS2_PKT0_S8_ifPKiSA_iPKfiiiSC_SC_iiiii)
        /*0014*/ 	.short	0x0160
        /*0016*/ 	.short	0x007c


	//----- nvinfo : EIATTR_CBANK_PARAM_SIZE
	.align		4
.L_24787:
        /*0018*/ 	.byte	0x03, 0x19
        /*001a*/ 	.short	0x007c


	//----- nvinfo : EIATTR_KPARAM_INFO
	.align		4
        /*001c*/ 	.byte	0x04, 0x17
        /*001e*/ 	.short	(.L_24789 - .L_24788)
.L_24788:
        /*0020*/ 	.word	0x00000000
        /*0024*/ 	.short	0x0013
        /*0026*/ 	.short	0x0078
        /*0028*/ 	.byte	0x00, 0xf0, 0x11, 0x00


	//----- nvinfo : EIATTR_KPARAM_INFO
	.align		4
.L_24789:
        /*002c*/ 	.byte	0x04, 0x17
        /*002e*/ 	.short	(.L_24791 - .L_24790)
.L_24790:
        /*0030*/ 	.word	0x00000000
        /*0034*/ 	.short	0x0012
        /*0036*/ 	.short	0x0074
        /*0038*/ 	.byte	0x00, 0xf0, 0x11, 0x00


	//----- nvinfo : EIATTR_KPARAM_INFO
	.align		4
.L_24791:
        /*003c*/ 	.byte	0x04, 0x17
        /*003e*/ 	.short	(.L_24793 - .L_24792)
.L_24792:
        /*0040*/ 	.word	0x00000000
        /*0044*/ 	.short	0x0011
        /*0046*/ 	.short	0x0070
        /*0048*/ 	.byte	0x00, 0xf0, 0x11, 0x00


	//----- nvinfo : EIATTR_KPARAM_INFO
	.align		4
.L_24793:
        /*004c*/ 	.byte	0x04, 0x17
        /*004e*/ 	.short	(.L_24795 - .L_24794)
.L_24794:
        /*0050*/ 	.word	0x00000000
        /*0054*/ 	.short	0x0010
        /*0056*/ 	.short	0x006c
        /*0058*/ 	.byte	0x00, 0xf0, 0x11, 0x00


	//----- nvinfo : EIATTR_KPARAM_INFO
	.align		4
.L_24795:
        /*005c*/ 	.byte	0x04, 0x17
        /*005e*/ 	.short	(.L_24797 - .L_24796)
.L_24796:
        /*0060*/ 	.word	0x00000000
        /*0064*/ 	.short	0x000f
        /*0066*/ 	.short	0x0068
        /*0068*/ 	.byte	0x00, 0xf0, 0x11, 0x00


	//----- nvinfo : EIATTR_KPARAM_INFO
	.align		4
.L_24797:
        /*006c*/ 	.byte	0x04, 0x17
        /*006e*/ 	.short	(.L_24799 - .L_24798)
.L_24798:
        /*0070*/ 	.word	0x00000000
        /*0074*/ 	.short	0x000e
        /*0076*/ 	.short	0x0060
        /*0078*/ 	.byte	0x00, 0xf0, 0x21, 0x00


	//----- nvinfo : EIATTR_KPARAM_INFO
	.align		4
.L_24799:
        /*007c*/ 	.byte	0x04, 0x17
        /*007e*/ 	.short	(.L_24801 - .L_24800)
.L_24800:
        /*0080*/ 	.word	0x00000000
        /*0084*/ 	.short	0x000d
        /*0086*/ 	.short	0x0058
        /*0088*/ 	.byte	0x00, 0xf0, 0x21, 0x00


	//----- nvinfo : EIATTR_KPARAM_INFO
	.align		4
.L_24801:
        /*008c*/ 	.byte	0x04, 0x17
        /*008e*/ 	.short	(.L_24803 - .L_24802)
.L_24802:
        /*0090*/ 	.word	0x00000000
        /*0094*/ 	.short	0x000c
        /*0096*/ 	.short	0x0050
        /*0098*/ 	.byte	0x00, 0xf0, 0x11, 0x00


	//----- nvinfo : EIATTR_KPARAM_INFO
	.align		4
.L_24803:
        /*009c*/ 	.byte	0x04, 0x17
        /*009e*/ 	.short	(.L_24805 - .L_24804)
.L_24804:
        /*00a0*/ 	.word	0x00000000
        /*00a4*/ 	.short	0x000b
        /*00a6*/ 	.short	0x004c
        /*00a8*/ 	.byte	0x00, 0xf0, 0x11, 0x00


	//----- nvinfo : EIATTR_KPARAM_INFO
	.align		4
.L_24805:
        /*00ac*/ 	.byte	0x04, 0x17
        /*00ae*/ 	.short	(.L_24807 - .L_24806)
.L_24806:
        /*00b0*/ 	.word	0x00000000
        /*00b4*/ 	.short	0x000a
        /*00b6*/ 	.short	0x0048
        /*00b8*/ 	.byte	0x00, 0xf0, 0x11, 0x00


	//----- nvinfo : EIATTR_KPARAM_INFO
	.align		4
.L_24807:
        /*00bc*/ 	.byte	0x04, 0x17
        /*00be*/ 	.short	(.L_24809 - .L_24808)
.L_24808:
        /*00c0*/ 	.word	0x00000000
        /*00c4*/ 	.short	0x0009
        /*00c6*/ 	.short	0x0040
        /*00c8*/ 	.byte	0x00, 0xf0, 0x21, 0x00


	//----- nvinfo : EIATTR_KPARAM_INFO
	.align		4
.L_24809:
        /*00cc*/ 	.byte	0x04, 0x17
        /*00ce*/ 	.short	(.L_24811 - .L_24810)
.L_24810:
        /*00d0*/ 	.word	0x00000000
        /*00d4*/ 	.short	0x0008
        /*00d6*/ 	.short	0x0038
        /*00d8*/ 	.byte	0x00, 0xf0, 0x11, 0x00


	//----- nvinfo : EIATTR_KPARAM_INFO
	.align		4
.L_24811:
        /*00dc*/ 	.byte	0x04, 0x17
        /*00de*/ 	.short	(.L_24813 - .L_24812)
.L_24812:
        /*00e0*/ 	.word	0x00000000
        /*00e4*/ 	.short	0x0007
        /*00e6*/ 	.short	0x0030
        /*00e8*/ 	.byte	0x00, 0xf0, 0x21, 0x00


	//----- nvinfo : EIATTR_KPARAM_INFO
	.align		4
.L_24813:
        /*00ec*/ 	.byte	0x04, 0x17
        /*00ee*/ 	.short	(.L_24815 - .L_24814)
.L_24814:
        /*00f0*/ 	.word	0x00000000
        /*00f4*/ 	.short	0x0006
        /*00f6*/ 	.short	0x0028
        /*00f8*/ 	.byte	0x00, 0xf0, 0x21, 0x00


	//----- nvinfo : EIATTR_KPARAM_INFO
	.align		4
.L_24815:
        /*00fc*/ 	.byte	0x04, 0x17
        /*00fe*/ 	.short	(.L_24817 - .L_24816)
.L_24816:
        /*0100*/ 	.word	0x00000000
        /*0104*/ 	.short	0x0005
        /*0106*/ 	.short	0x0024
        /*0108*/ 	.byte	0x00, 0xf0, 0x11, 0x00


	//----- nvinfo : EIATTR_KPARAM_INFO
	.align		4
.L_24817:
        /*010c*/ 	.byte	0x04, 0x17
        /*010e*/ 	.short	(.L_24819 - .L_24818)
.L_24818:
        /*0110*/ 	.word	0x00000000
        /*0114*/ 	.short	0x0004
        /*0116*/ 	.short	0x0020
        /*0118*/ 	.byte	0x00, 0xf0, 0x11, 0x00


	//----- nvinfo : EIATTR_KPARAM_INFO
	.align		4
.L_24819:
        /*011c*/ 	.byte	0x04, 0x17
        /*011e*/ 	.short	(.L_24821 - .L_24820)
.L_24820:
        /*0120*/ 	.word	0x00000000
        /*0124*/ 	.short	0x0003
        /*0126*/ 	.short	0x0018
        /*0128*/ 	.byte	0x00, 0xf0, 0x21, 0x00


	//----- nvinfo : EIATTR_KPARAM_INFO
	.align		4
.L_24821:
        /*012c*/ 	.byte	0x04, 0x17
        /*012e*/ 	.short	(.L_24823 - .L_24822)
.L_24822:
        /*0130*/ 	.word	0x00000000
        /*0134*/ 	.short	0x0002
        /*0136*/ 	.short	0x0010
        /*0138*/ 	.byte	0x00, 0xf0, 0x21, 0x00


	//----- nvinfo : EIATTR_KPARAM_INFO
	.align		4
.L_24823:
        /*013c*/ 	.byte	0x04, 0x17
        /*013e*/ 	.short	(.L_24825 - .L_24824)
.L_24824:
        /*0140*/ 	.word	0x00000000
        /*0144*/ 	.short	0x0001
        /*0146*/ 	.short	0x0008
        /*0148*/ 	.byte	0x00, 0xf0, 0x21, 0x00


	//----- nvinfo : EIATTR_KPARAM_INFO
	.align		4
.L_24825:
        /*014c*/ 	.byte	0x04, 0x17
        /*014e*/ 	.short	(.L_24827 - .L_24826)
.L_24826:
        /*0150*/ 	.word	0x00000000
        /*0154*/ 	.short	0x0000
        /*0156*/ 	.short	0x0000
        /*0158*/ 	.byte	0x00, 0xf0, 0x21, 0x00


	//----- nvinfo : EIATTR_MAXREG_COUNT
	.align		4
.L_24827:
        /*015c*/ 	.byte	0x03, 0x1b
        /*015e*/ 	.short	0x00ff


	//----- nvinfo : EIATTR_NUM_BARRIERS
	.align		4
        /*0160*/ 	.byte	0x02, 0x4c
        /*0162*/ 	.byte	0x01
	.zero		1


	//----- nvinfo : EIATTR_MERCURY_ISA_VERSION
	.align		4
        /*0164*/ 	.byte	0x03, 0x5f
        /*0166*/ 	.short	0x0000


	//----- nvinfo : EIATTR_COOP_GROUP_MASK_REGIDS
	.align		4
        /*0168*/ 	.byte	0x04, 0x29
        /*016a*/ 	.short	(.L_24829 - .L_24828)


	//   ....[0]....
.L_24828:
        /*016c*/ 	.word	0xffffffff


	//   ....[1]....
        /*0170*/ 	.word	0xffffffff


	//   ....[2]....
        /*0174*/ 	.word	0xffffffff


	//   ....[3]....
        /*0178*/ 	.word	0xffffffff


	//   ....[4]....
        /*017c*/ 	.word	0xffffffff


	//   ....[5]....
        /*0180*/ 	.word	0xffffffff


	//   ....[6]....
        /*0184*/ 	.word	0xffffffff


	//   ....[7]....
        /*0188*/ 	.word	0xffffffff


	//   ....[8]....
        /*018c*/ 	.word	0xffffffff


	//   ....[9]....
        /*0190*/ 	.word	0xffffffff


	//   ....[10]....
        /*0194*/ 	.word	0xffffffff


	//   ....[11]....
        /*0198*/ 	.word	0xffffffff


	//   ....[12]....
        /*019c*/ 	.word	0xffffffff


	//   ....[13]....
        /*01a0*/ 	.word	0xffffffff


	//   ....[14]....
        /*01a4*/ 	.word	0xffffffff


	//   ....[15]....
        /*01a8*/ 	.word	0xffffffff


	//   ....[16]....
        /*01ac*/ 	.word	0xffffffff


	//   ....[17]....
        /*01b0*/ 	.word	0xffffffff


	//   ....[18]....
        /*01b4*/ 	.word	0xffffffff


	//   ....[19]....
        /*01b8*/ 	.word	0xffffffff


	//   ....[20]....
        /*01bc*/ 	.word	0xffffffff


	//   ....[21]....
        /*01c0*/ 	.word	0xffffffff


	//   ....[22]....
        /*01c4*/ 	.word	0xffffffff


	//   ....[23]....
        /*01c8*/ 	.word	0xffffffff


	//   ....[24]....
        /*01cc*/ 	.word	0xffffffff


	//   ....[25]....
        /*01d0*/ 	.word	0xffffffff


	//   ....[26]....
        /*01d4*/ 	.word	0xffffffff


	//   ....[27]....
        /*01d8*/ 	.word	0xffffffff


	//   ....[28]....
        /*01dc*/ 	.word	0xffffffff


	//   ....[29]....
        /*01e0*/ 	.word	0xffffffff


	//   ....[30]....
        /*01e4*/ 	.word	0xffffffff


	//   ....[31]....
        /*01e8*/ 	.word	0xffffffff


	//   ....[32]....
        /*01ec*/ 	.word	0xffffffff


	//   ....[33]....
        /*01f0*/ 	.word	0xffffffff


	//   ....[34]....
        /*01f4*/ 	.word	0xffffffff


	//   ....[35]....
        /*01f8*/ 	.word	0xffffffff


	//   ....[36]....
        /*01fc*/ 	.word	0xffffffff


	//   ....[37]....
        /*0200*/ 	.word	0xffffffff


	//   ....[38]....
        /*0204*/ 	.word	0xffffffff


	//   ....[39]....
        /*0208*/ 	.word	0xffffffff


	//   ....[40]....
        /*020c*/ 	.word	0xffffffff


	//   ....[41]....
        /*0210*/ 	.word	0xffffffff


	//   ....[42]....
        /*0214*/ 	.word	0xffffffff


	//   ....[43]....
        /*0218*/ 	.word	0xffffffff


	//   ....[44]....
        /*021c*/ 	.word	0xffffffff


	//   ....[45]....
        /*0220*/ 	.word	0xffffffff


	//   ....[46]....
        /*0224*/ 	.word	0xffffffff


	//   ....[47]....
        /*0228*/ 	.word	0xffffffff


	//   ....[48]....
        /*022c*/ 	.word	0xffffffff


	//   ....[49]....
        /*0230*/ 	.word	0xffffffff


	//   ....[50]....
        /*0234*/ 	.word	0xffffffff


	//   ....[51]....
        /*0238*/ 	.word	0xffffffff


	//   ....[52]....
        /*023c*/ 	.word	0xffffffff


	//   ....[53]....
        /*0240*/ 	.word	0xffffffff


	//   ....[54]....
        /*0244*/ 	.word	0xffffffff


	//   ....[55]....
        /*0248*/ 	.word	0xffffffff


	//   ....[56]....
        /*024c*/ 	.word	0xffffffff


	//   ....[57]....
        /*0250*/ 	.word	0xffffffff


	//   ....[58]....
        /*0254*/ 	.word	0xffffffff


	//   ....[59]....
        /*0258*/ 	.word	0xffffffff


	//   ....[60]....
        /*025c*/ 	.word	0xffffffff


	//   ....[61]....
        /*0260*/ 	.word	0xffffffff


	//   ....[62]....
        /*0264*/ 	.word	0xffffffff


	//   ....[63]....
        /*0268*/ 	.word	0xffffffff


	//   ....[64]....
        /*026c*/ 	.word	0xffffffff


	//   ....[65]....
        /*0270*/ 	.word	0xffffffff


	//   ....[66]....
        /*0274*/ 	.word	0xffffffff


	//   ....[67]....
        /*0278*/ 	.word	0xffffffff


	//   ....[68]....
        /*027c*/ 	.word	0xffffffff


	//   ....[69]....
        /*0280*/ 	.word	0xffffffff


	//   ....[70]....
        /*0284*/ 	.word	0xffffffff


	//   ....[71]....
        /*0288*/ 	.word	0xffffffff


	//   ....[72]....
        /*028c*/ 	.word	0xffffffff


	//   ....[73]....
        /*0290*/ 	.word	0xffffffff


	//   ....[74]....
        /*0294*/ 	.word	0xffffffff


	//   ....[75]....
        /*0298*/ 	.word	0xffffffff


	//   ....[76]....
        /*029c*/ 	.word	0xffffffff


	//   ....[77]....
        /*02a0*/ 	.word	0xffffffff


	//   ....[78]....
        /*02a4*/ 	.word	0xffffffff


	//   ....[79]....
        /*02a8*/ 	.word	0xffffffff


	//----- nvinfo : EIATTR_COOP_GROUP_INSTR_OFFSETS
	.align		4
.L_24829:
        /*02ac*/ 	.byte	0x04, 0x28
        /*02ae*/ 	.short	(.L_24831 - .L_24830)


	//   ....[0]....
.L_24830:
        /*02b0*/ 	.word	0x000040d0


	//   ....[1]....
        /*02b4*/ 	.word	0x00004160


	//   ....[2]....
        /*02b8*/ 	.word	0x00004180


	//   ....[3]....
        /*02bc*/ 	.word	0x000041a0


	//   ....[4]....
        /*02c0*/ 	.word	0x000041c0


	//   ....[5]....
        /*02c4*/ 	.word	0x00004230


	//   ....[6]....
        /*02c8*/ 	.word	0x00004250


	//   ....[7]....
        /*02cc*/ 	.word	0x00004270


	//   ....[8]....
        /*02d0*/ 	.word	0x00005040


	//   ....[9]....
        /*02d4*/ 	.word	0x000050a0


	//   ....[10]....
        /*02d8*/ 	.word	0x000050d0


	//   ....[11]....
        /*02dc*/ 	.word	0x000050f0


	//   ....[12]....
        /*02e0*/ 	.word	0x00005110


	//   ....[13]....
        /*02e4*/ 	.word	0x00005160


	//   ....[14]....
        /*02e8*/ 	.word	0x00005180


	//   ....[15]....
        /*02ec*/ 	.word	0x000051a0


	//   ....[16]....
        /*02f0*/ 	.word	0x0000bd10


	//   ....[17]....
        /*02f4*/ 	.word	0x0000bd40


	//   ....[18]....
        /*02f8*/ 	.word	0x0000bd50


	//   ....[19]....
        /*02fc*/ 	.word	0x0000bd60


	//   ....[20]....
        /*0300*/ 	.word	0x0000bd70


	//   ....[21]....
        /*0304*/ 	.word	0x0000bd80


	//   ....[22]....
        /*0308*/ 	.word	0x0000bd90


	//   ....[23]....
        /*030c*/ 	.word	0x0000bdb0


	//   ....[24]....
        /*0310*/ 	.word	0x0000bdd0


	//   ....[25]....
        /*0314*/ 	.word	0x0000bdf0


	//   ....[26]....
        /*0318*/ 	.word	0x0000be10


	//   ....[27]....
        /*031c*/ 	.word	0x0000be30


	//   ....[28]....
        /*0320*/ 	.word	0x0000be50


	//   ....[29]....
        /*0324*/ 	.word	0x0000be70


	//   ....[30]....
        /*0328*/ 	.word	0x0000be90


	//   ....[31]....
        /*032c*/ 	.word	0x0000beb0


	//   ....[32]....
        /*0330*/ 	.word	0x0000bed0


	//   ....[33]....
        /*0334*/ 	.word	0x0000bef0


	//   ....[34]....
        /*0338*/ 	.word	0x0000bf10


	//   ....[35]....
        /*033c*/ 	.word	0x0000bf60


	//   ....[36]....
        /*0340*/ 	.word	0x0000bf80


	//   ....[37]....
        /*0344*/ 	.word	0x0000bfa0


	//   ....[38]....
        /*0348*/ 	.word	0x0000bfc0


	//   ....[39]....
        /*034c*/ 	.word	0x0000bfe0


	//   ....[40]....
        /*0350*/ 	.word	0x0000bff0


	//   ....[41]....
        /*0354*/ 	.word	0x0000c010


	//   ....[42]....
        /*0358*/ 	.word	0x0000c040


	//   ....[43]....
        /*035c*/ 	.word	0x0000c060


	//   ....[44]....
        /*0360*/ 	.word	0x0000c080


	//   ....[45]....
        /*0364*/ 	.word	0x0000c0a0


	//   ....[46]....
        /*0368*/ 	.word	0x0000c0c0


	//   ....[47]....
        /*036c*/ 	.word	0x0000c0e0


	//   ....[48]....
        /*0370*/ 	.word	0x0000c100


	//   ....[49]....
        /*0374*/ 	.word	0x0000c120


	//   ....[50]....
        /*0378*/ 	.word	0x0000c150


	//   ....[51]....
        /*037c*/ 	.word	0x0000c170


	//   ....[52]....
        /*0380*/ 	.word	0x0000c190


	//   ....[53]....
        /*0384*/ 	.word	0x0000c1b0


	//   ....[54]....
        /*0388*/ 	.word	0x0000c1d0


	//   ....[55]....
        /*038c*/ 	.word	0x0000c1f0


	//   ....[56]....
        /*0390*/ 	.word	0x0000c210


	//   ....[57]....
        /*0394*/ 	.word	0x0000c240


	//   ....[58]....
        /*0398*/ 	.word	0x0000c270


	//   ....[59]....
        /*039c*/ 	.word	0x0000c2a0


	//   ....[60]....
        /*03a0*/ 	.word	0x0000c2c0


	//   ....[61]....
        /*03a4*/ 	.word	0x0000c2e0


	//   ....[62]....
        /*03a8*/ 	.word	0x0000c300


	//   ....[63]....
        /*03ac*/ 	.word	0x0000c320


	//   ....[64]....
        /*03b0*/ 	.word	0x0000c340


	//   ....[65]....
        /*03b4*/ 	.word	0x0000c360


	//   ....[66]....
        /*03b8*/ 	.word	0x0000c380


	//   ....[67]....
        /*03bc*/ 	.word	0x0000c3a0


	//   ....[68]....
        /*03c0*/ 	.word	0x0000c3c0


	//   ....[69]....
        /*03c4*/ 	.word	0x0000c3e0


	//   ....[70]....
        /*03c8*/ 	.word	0x0000c400


	//   ....[71]....
        /*03cc*/ 	.word	0x0000c420


	//   ....[72]....
        /*03d0*/ 	.word	0x0000c440


	//   ....[73]....
        /*03d4*/ 	.word	0x0000c460


	//   ....[74]....
        /*03d8*/ 	.word	0x0000c480


	//   ....[75]....
        /*03dc*/ 	.word	0x0000c4a0


	//   ....[76]....
        /*03e0*/ 	.word	0x0000c4c0


	//   ....[77]....
        /*03e4*/ 	.word	0x0000c4e0


	//   ....[78]....
        /*03e8*/ 	.word	0x0000c500


	//   ....[79]....
        /*03ec*/ 	.word	0x0000c520


	//----- nvinfo : EIATTR_EXIT_INSTR_OFFSETS
	.align		4
.L_24831:
        /*03f0*/ 	.byte	0x04, 0x1c
        /*03f2*/ 	.short	(.L_24833 - .L_24832)


	//   ....[0]....
.L_24832:
        /*03f4*/ 	.word	0x0000d3d0


	//   ....[1]....
        /*03f8*/ 	.word	0x0000d3e0


	//   ....[2]....
        /*03fc*/ 	.word	0x0000e330


	//----- nvinfo : EIATTR_CTAIDZ_USED
	.align		4
.L_24833:
        /*0400*/ 	.byte	0x01, 0x04
	.zero		2


	//----- nvinfo : EIATTR_CRS_STACK_SIZE
	.align		4
        /*0404*/ 	.byte	0x04, 0x1e
        /*0406*/ 	.short	(.L_24835 - .L_24834)
.L_24834:
        /*0408*/ 	.word	0x00000000
.L_24835:


//--------------------- .nv.info._ZN4vllm25paged_attention_v1_kernelIttLi192ELi32ELi128ELNS_18Fp8KVCacheDataTypeE0ELb0EEEvPT_PKS2_PKT0_S8_ifPKiSA_iPKfiiiSC_SC_iiiii --------------------------
	.section	.nv.info._ZN4vllm25paged_attention_v1_kernelIttLi192ELi32ELi128ELNS_18Fp8KVCacheDataTypeE0ELb0EEEvPT_PKS2_PKT0_S8_ifPKiSA_iPKfiiiSC_SC_iiiii,"",@"SHT_CUDA_INFO"
	.sectionflags	@""
	.align	4


	//----- nvinfo : EIATTR_CUDA_API_VERSION
	.align		4
        /*0000*/ 	.byte	0x04, 0x37
        /*0002*/ 	.short	(.L_24837 - .L_24836)
.L_24836:
        /*0004*/ 	.word	0x00000082


	//----- nvinfo : EIATTR_SW2861232_WAR
	.align		4
.L_24837:
        /*0008*/ 	.byte	0x01, 0x35
	.zero		2


	//----- nvinfo : EIATTR_PARAM_CBANK
	.align		4
        /*000c*/ 	.byte	0x04, 0x0a
        /*000e*/ 	.short	(.L_24839 - .L_24838)
	.align		4
.L_24838:
        /*0010*/ 	.word	index@(.nv.constant0._ZN4vllm25paged_attention_v1_kernelIttLi192ELi32ELi128ELNS_18Fp8KVCacheDataTypeE0ELb0EEEvPT_PKS2_PKT0_S8_ifPKiSA_iPKfiiiSC_SC_iiiii)
        /*0014*/ 	.short	0x0160
        /*0016*/ 	.short	0x007c


	//----- nvinfo : EIATTR_CBANK_PARAM_SIZE
	.align		4
.L_24839:
        /*0018*/ 	.byte	0x03, 0x19
        /*001a*/ 	.short	0x007c


	//----- nvinfo : EIATTR_KPARAM_INFO
	.align		4
        /*001c*/ 	.byte	0x04, 0x17
        /*001e*/ 	.short	(.L_24841 - .L_24840)
.L_24840:
        /*0020*/ 	.word	0x00000000
        /*0024*/ 	.short	0x0013
        /*0026*/ 	.short	0x0078
        /*0028*/ 	.byte	0x00, 0xf0, 0x11, 0x00


	//----- nvinfo : EIATTR_KPARAM_INFO
	.align		4
.L_24841:
        /*002c*/ 	.byte	0x04, 0x17
        /*002e*/ 	.short	(.L_24843 - .L_24842)
.L_24842:
        /*0030*/ 	.word	0x00000000
        /*0034*/ 	.short	0x0012
        /*0036*/ 	.short	0x0074
        /*0038*/ 	.byte	0x00, 0xf0, 0x11, 0x00


	//----- nvinfo : EIATTR_KPARAM_INFO
	.align		4
.L_24843:
        /*003c*/ 	.byte	0x04, 0x17
        /*003e*/ 	.short	(.L_24845 - .L_24844)
.L_24844:
        /*0040*/ 	.word	0x00000000
        /*0044*/ 	.short	0x0011
        /*0046*/ 	.short	0x0070
        /*0048*/ 	.byte	0x00, 0xf0, 0x11, 0x00


	//----- nvinfo : EIATTR_KPARAM_INFO
	.align		4
.L_24845:
        /*004c*/ 	.byte	0x04, 0x17
        /*004e*/ 	.short	(.L_24847 - .L_24846)
.L_24846:
        /*0050*/ 	.word	0x00000000
        /*0054*/ 	.short	0x0010
        /*0056*/ 	.short	0x006c
        /*0058*/ 	.byte	0x00, 0xf0, 0x11, 0x00


	//----- nvinfo : EIATTR_KPARAM_INFO
	.align		4
.L_24847:
        /*005c*/ 	.byte	0x04, 0x17
        /*005e*/ 	.short	(.L_24849 - .L_24848)
.L_24848:
        /*0060*/ 	.word	0x00000000
        /*0064*/ 	.short	0x000f
        /*0066*/ 	.short	0x0068
        /*0068*/ 	.byte	0x00, 0xf0, 0x11, 0x00


	//----- nvinfo : EIATTR_KPARAM_INFO
	.align		4
.L_24849:
        /*006c*/ 	.byte	0x04, 0x17
        /*006e*/ 	.short	(.L_24851 - .L_24850)
.L_24850:
        /*0070*/ 	.word	0x00000000
        /*0074*/ 	.short	0x000e
        /*0076*/ 	.short	0x0060
        /*0078*/ 	.byte	0x00, 0xf0, 0x21, 0x00


	//----- nvinfo : EIATTR_KPARAM_INFO
	.align		4
.L_24851:
        /*007c*/ 	.byte	0x04, 0x17
        /*007e*/ 	.short	(.L_24853 - .L_24852)
.L_24852:
        /*0080*/ 	.word	0x00000000
        /*0084*/ 	.short	0x000d
        /*0086*/ 	.short	0x0058
        /*0088*/ 	.byte	0x00, 0xf0, 0x21, 0x00


	//----- nvinfo : EIATTR_KPARAM_INFO
	.align		4
.L_24853:
        /*008c*/ 	.byte	0x04, 0x17
        /*008e*/ 	.short	(.L_24855 - .L_24854)
.L_24854:
        /*0090*/ 	.word	0x00000000
        /*0094*/ 	.short	0x000c
        /*0096*/ 	.short	0x0050
        /*0098*/ 	.byte	0x00, 0xf0, 0x11, 0x00


	//----- nvinfo : EIATTR_KPARAM_INFO
	.align		4
.L_24855:
        /*009c*/ 	.byte	0x04, 0x17
        /*009e*/ 	.short	(.L_24857 - .L_24856)
.L_24856:
        /*00a0*/ 	.word	0x00000000
        /*00a4*/ 	.short	0x000b
        /*00a6*/ 	.short	0x004c
        /*00a8*/ 	.byte	0x00, 0xf0, 0x11, 0x00


	//----- nvinfo : EIATTR_KPARAM_INFO
	.align		4
.L_24857:
        /*00ac*/ 	.byte	0x04, 0x17
        /*00ae*/ 	.short	(.L_24859 - .L_24858)
.L_24858:
        /*00b0*/ 	.word	0x00000000
        /*00b4*/ 	.short	0x000a
        /*00b6*/ 	.short	0x0048
        /*00b8*/ 	.byte	0x00, 0xf0, 0x11, 0x00


	//----- nvinfo : EIATTR_KPARAM_INFO
	.align		4
.L_24859:
        /*00bc*/ 	.byte	0x04, 0x17
        /*00be*/ 	.short	(.L_24861 - .L_24860)
.L_24860:
        /*00c0*/ 	.word	0x00000000
        /*00c4*/ 	.short	0x0009
        /*00c6*/ 	.short	0x0040
        /*00c8*/ 	.byte	0x00, 0xf0, 0x21, 0x00


	//----- nvinfo : EIATTR_KPARAM_INFO
	.align		4
.L_24861:
        /*00cc*/ 	.byte	0x04, 0x17
        /*00ce*/ 	.short	(.L_24863 - .L_24862)
.L_24862:
        /*00d0*/ 	.word	0x00000000
        /*00d4*/ 	.short	0x0008
        /*00d6*/ 	.short	0x0038
        /*00d8*/ 	.byte	0x00, 0xf0, 0x11, 0x00


	//----- nvinfo : EIATTR_KPARAM_INFO
	.align		4
.L_24863:
        /*00dc*/ 	.byte	0x04, 0x17
        /*00de*/ 	.short	(.L_24865 - .L_24864)
.L_24864:
        /*00e0*/ 	.word	0x00000000
        /*00e4*/ 	.short	0x0007
        /*00e6*/ 	.short	0x0030
        /*00e8*/ 	.byte	0x00, 0xf0, 0x21, 0x00


	//----- nvinfo : EIATTR_KPARAM_INFO
	.align		4
.L_24865:
        /*00ec*/ 	.byte	0x04, 0x17
        /*00ee*/ 	.short	(.L_24867 - .L_24866)
.L_24866:
        /*00f0*/ 	.word	0x00000000
        /*00f4*/ 	.short	0x0006
        /*00f6*/ 	.short	0x0028
        /*00f8*/ 	.byte	0x00, 0xf0, 0x21, 0x00


	//----- nvinfo : EIATTR_KPARAM_INFO
	.align		4
.L_24867:
        /*00fc*/ 	.byte	0x04, 0x17
        /*00fe*/ 	.short	(.L_24869 - .L_24868)
.L_24868:
        /*0100*/ 	.word	0x00000000
        /*0104*/ 	.short	0x0005
        /*0106*/ 	.short	0x0024
        /*0108*/ 	.byte	0x00, 0xf0, 0x11, 0x00


	//----- nvinfo : EIATTR_KPARAM_INFO
	.align		4
.L_24869:
        /*010c*/ 	.byte	0x04, 0x17
        /*010e*/ 	.short	(.L_24871 - .L_24870)
.L_24870:
        /*0110*/ 	.word	0x00000000
        /*0114*/ 	.short	0x0004
        /*0116*/ 	.short	0x0020
        /*0118*/ 	.byte	0x00, 0xf0, 0x11, 0x00


	//----- nvinfo : EIATTR_KPARAM_INFO
	.align		4
.L_24871:
        /*011c*/ 	.byte	0x04, 0x17
        /*011e*/ 	.short	(.L_24873 - .L_24872)
.L_24872:
        /*0120*/ 	.word	0x00000000
        /*0124*/ 	.short	0x0003
        /*0126*/ 	.short	0x0018
        /*0128*/ 	.byte	0x00, 0xf0, 0x21, 0x00


	//----- nvinfo : EIATTR_KPARAM_INFO
	.align		4
.L_24873:
        /*012c*/ 	.byte	0x04, 0x17
        /*012e*/ 	.short	(.L_24875 - .L_24874)
.L_24874:
        /*0130*/ 	.word	0x00000000
        /*0134*/ 	.short	0x0002
        /*0136*/ 	.short	0x0010
        /*0138*/ 	.byte	0x00, 0xf0, 0x21, 0x00


	//----- nvinfo : EIATTR_KPARAM_INFO
	.align		4
.L_24875:
        /*013c*/ 	.byte	0x04, 0x17
        /*013e*/ 	.short	(.L_24877 - .L_24876)
.L_24876:
        /*0140*/ 	.word	0x00000000
        /*0144*/ 	.short	0x0001
        /*0146*/ 	.short	0x0008
        /*0148*/ 	.byte	0x00, 0xf0, 0x21, 0x00


	//----- nvinfo : EIATTR_KPARAM_INFO
	.align		4
.L_24877:
        /*014c*/ 	.byte	0x04, 0x17
        /*014e*/ 	.short	(.L_24879 - .L_24878)
.L_24878:
        /*0150*/ 	.word	0x00000000
        /*0154*/ 	.short	0x0000
        /*0156*/ 	.short	0x0000
        /*0158*/ 	.byte	0x00, 0xf0, 0x21, 0x00


	//----- nvinfo : EIATTR_MAXREG_COUNT
	.align		4
.L_24879:
        /*015c*/ 	.byte	0x03, 0x1b
        /*015e*/ 	.short	0x00ff


	//----- nvinfo : EIATTR_NUM_BARRIERS
	.align		4
        /*0160*/ 	.byte	0x02, 0x4c
        /*0162*/ 	.byte	0x01
	.zero		1


	//----- nvinfo : EIATTR_MERCURY_ISA_VERSION
	.align		4
        /*0164*/ 	.byte	0x03, 0x5f
        /*0166*/ 	.short	0x0000


	//----- nvinfo : EIATTR_COOP_GROUP_MASK_REGIDS
	.align		4
        /*0168*/ 	.byte	0x04, 0x29
        /*016a*/ 	.short	(.L_24881 - .L_24880)


	//   ....[0]....
.L_24880:
        /*016c*/ 	.word	0xffffffff


	//   ....[1]....
        /*0170*/ 	.word	0xffffffff


	//   ....[2]....
        /*0174*/ 	.word	0xffffffff


	//   ....[3]....
        /*0178*/ 	.word	0xffffffff


	//   ....[4]....
        /*017c*/ 	.word	0xffffffff


	//   ....[5]....
        /*0180*/ 	.word	0xffffffff


	//   ....[6]....
        /*0184*/ 	.word	0xffffffff


	//   ....[7]....
        /*0188*/ 	.word	0xffffffff


	//   ....[8]....
        /*018c*/ 	.word	0xffffffff


	//   ....[9]....
        /*0190*/ 	.word	0xffffffff


	//   ....[10]....
        /*0194*/ 	.word	0xffffffff


	//   ....[11]....
        /*0198*/ 	.word	0xffffffff


	//   ....[12]....
        /*019c*/ 	.word	0xffffffff


	//   ....[13]....
        /*01a0*/ 	.word	0xffffffff


	//   ....[14]....
        /*01a4*/ 	.word	0xffffffff


	//   ....[15]....
        /*01a8*/ 	.word	0xffffffff


	//   ....[16]....
        /*01ac*/ 	.word	0xffffffff


	//   ....[17]....
        /*01b0*/ 	.word	0xffffffff


	//   ....[18]....
        /*01b4*/ 	.word	0xffffffff


	//   ....[19]....
        /*01b8*/ 	.word	0xffffffff


	//   ....[20]....
        /*01bc*/ 	.word	0xffffffff


	//   ....[21]....
        /*01c0*/ 	.word	0xffffffff


	//   ....[22]....
        /*01c4*/ 	.word	0xffffffff


	//   ....[23]....
        /*01c8*/ 	.word	0xffffffff


	//   ....[24]....
        /*01cc*/ 	.word	0xffffffff


	//   ....[25]....
        /*01d0*/ 	.word	0xffffffff


	//   ....[26]....
        /*01d4*/ 	.word	0xffffffff


	//   ....[27]....
        /*01d8*/ 	.word	0xffffffff


	//   ....[28]....
        /*01dc*/ 	.word	0xffffffff


	//   ....[29]....
        /*01e0*/ 	.word	0xffffffff


	//   ....[30]....
        /*01e4*/ 	.word	0xffffffff


	//   ....[31]....
        /*01e8*/ 	.word	0xffffffff


	//   ....[32]....
        /*01ec*/ 	.word	0xffffffff


	//   ....[33]....
        /*01f0*/ 	.word	0xffffffff


	//   ....[34]....
        /*01f4*/ 	.word	0xffffffff


	//   ....[35]....
        /*01f8*/ 	.word	0xffffffff


	//   ....[36]....
        /*01fc*/ 	.word	0xffffffff


	//   ....[37]....
        /*0200*/ 	.word	0xffffffff


	//   ....[38]....
        /*0204*/ 	.word	0xffffffff


	//   ....[39]....
        /*0208*/ 	.word	0xffffffff


	//   ....[40]....
        /*020c*/ 	.word	0xffffffff


	//   ....[41]....
        /*0210*/ 	.word	0xffffffff


	//   ....[42]....
        /*0214*/ 	.word	0xffffffff


	//   ....[43]....
        /*0218*/ 	.word	0xffffffff


	//   ....[44]....
        /*021c*/ 	.word	0xffffffff


	//   ....[45]....
        /*0220*/ 	.word	0xffffffff


	//   ....[46]....
        /*0224*/ 	.word	0xffffffff


	//   ....[47]....
        /*0228*/ 	.word	0xffffffff


	//   ....[48]....
        /*022c*/ 	.word	0xffffffff


	//   ....[49]....
        /*0230*/ 	.word	0xffffffff


	//   ....[50]....
        /*0234*/ 	.word	0xffffffff


	//   ....[51]....
        /*0238*/ 	.word	0xffffffff


	//   ....[52]....
        /*023c*/ 	.word	0xffffffff


	//   ....[53]....
        /*0240*/ 	.word	0xffffffff


	//   ....[54]....
        /*0244*/ 	.word	0xffffffff


	//   ....[55]....
        /*0248*/ 	.word	0xffffffff


	//   ....[56]....
        /*024c*/ 	.word	0xffffffff


	//   ....[57]....
        /*0250*/ 	.word	0xffffffff


	//   ....[58]....
        /*0254*/ 	.word	0xffffffff


	//   ....[59]....
        /*0258*/ 	.word	0xffffffff


	//   ....[60]....
        /*025c*/ 	.word	0xffffffff


	//   ....[61]....
        /*0260*/ 	.word	0xffffffff


	//   ....[62]....
        /*0264*/ 	.word	0xffffffff


	//   ....[63]....
        /*0268*/ 	.word	0xffffffff


	//----- nvinfo : EIATTR_COOP_GROUP_INSTR_OFFSETS
	.align		4
.L_24881:
        /*026c*/ 	.byte	0x04, 0x28
        /*026e*/ 	.short	(.L_24883 - .L_24882)


	//   ....[0]....
.L_24882:
        /*0270*/ 	.word	0x000033e0


	//   ....[1]....
        /*0274*/ 	.word	0x00003460


	//   ....[2]....
        /*0278*/ 	.word	0x00003480


	//   ....[3]....
        /*027c*/ 	.word	0x000034a0


	//   ....[4]....
        /*0280*/ 	.word	0x000034e0


	//   ....[5]....
        /*0284*/ 	.word	0x00003540


	//   ....[6]....
        /*0288*/ 	.word	0x00003560


	//   ....[7]....
        /*028c*/ 	.word	0x00003580


	//   ....[8]....
        /*0290*/ 	.word	0x00004350


	//   ....[9]....
        /*0294*/ 	.word	0x000043b0


	//   ....[10]....
        /*0298*/ 	.word	0x000043e0


	//   ....[11]....
        /*029c*/ 	.word	0x00004400


	//   ....[12]....
        /*02a0*/ 	.word	0x00004420


	//   ....[13]....
        /*02a4*/ 	.word	0x00004470


	//   ....[14]....
        /*02a8*/ 	.word	0x00004490


	//   ....[15]....
        /*02ac*/ 	.word	0x000044b0


	//   ....[16]....
        /*02b0*/ 	.word	0x00009920


	//   ....[17]....
        /*02b4*/ 	.word	0x00009940


	//   ....[18]....
        /*02b8*/ 	.word	0x00009950


	//   ....[19]....
        /*02bc*/ 	.word	0x00009960


	//   ....[20]....
        /*02c0*/ 	.word	0x00009970


	//   ....[21]....
        /*02c4*/ 	.word	0x00009980


	//   ....[22]....
        /*02c8*/ 	.word	0x00009990


	//   ....[23]....
        /*02cc*/ 	.word	0x000099b0


	//   ....[24]....
        /*02d0*/ 	.word	0x000099d0


	//   ....[25]....
        /*02d4*/ 	.word	0x000099f0


	//   ....[26]....
        /*02d8*/ 	.word	0x00009a30


	//   ....[27]....
        /*02dc*/ 	.word	0x00009a50


	//   ....[28]....
        /*02e0*/ 	.word	0x00009a70


	//   ....[29]....
        /*02e4*/ 	.word	0x00009a90


	//   ....[30]....
        /*02e8*/ 	.word	0x00009ab0


	//   ....[31]....
        /*02ec*/ 	.word	0x00009ad0


	//   ....[32]....
        /*02f0*/ 	.word	0x00009af0


	//   ....[33]....
        /*02f4*/ 	.word	0x00009b10


	//   ....[34]....
        /*02f8*/ 	.word	0x00009b40


	//   ....[35]....
        /*02fc*/ 	.word	0x00009b70


	//   ....[36]....
        /*0300*/ 	.word	0x00009b90


	//   ....[37]....
        /*0304*/ 	.word	0x00009bb0


	//   ....[38]....
        /*0308*/ 	.word	0x00009bd0


	//   ....[39]....
        /*030c*/ 	.word	0x00009bf0


	//   ....[40]....
        /*0310*/ 	.word	0x00009c10


	//   ....[41]....
        /*0314*/ 	.word	0x00009c30


	//   ....[42]....
        /*0318*/ 	.word	0x00009c50


	//   ....[43]....
        /*031c*/ 	.word	0x00009c70


	//   ....[44]....
        /*0320*/ 	.word	0x00009ca0


	//   ....[45]....
        /*0324*/ 	.word	0x00009cc0


	//   ....[46]....
        /*0328*/ 	.word	0x00009ce0


	//   ....[47]....
        /*032c*/ 	.word	0x00009d10


	//   ....[48]....
        /*0330*/ 	.word	0x00009d40


	//   ....[49]....
        /*0334*/ 	.word	0x00009d70


	//   ....[50]....
        /*0338*/ 	.word	0x00009da0


	//   ....[51]....
        /*033c*/ 	.word	0x00009dd0


	//   ....[52]....
        /*0340*/ 	.word	0x00009e10


	//   ....[53]....
        /*0344*/ 	.word	0x00009e50


	//   ....[54]....
        /*0348*/ 	.word	0x00009e90


	//   ....[55]....
        /*034c*/ 	.word	0x00009ed0


	//   ....[56]....
        /*0350*/ 	.word	0x00009f10


	//   ....[57]....
        /*0354*/ 	.word	0x00009f30


	//   ....[58]....
        /*0358*/ 	.word	0x00009f50


	//   ....[59]....
        /*035c*/ 	.word	0x00009f70


	//   ....[60]....
        /*0360*/ 	.word	0x00009f90


	//   ....[61]....
        /*0364*/ 	.word	0x00009fb0


	//   ....[62]....
        /*0368*/ 	.word	0x00009fd0


	//   ....[63]....
        /*036c*/ 	.word	0x00009ff0


	//----- nvinfo : EIATTR_EXIT_INSTR_OFFSETS
	.align		4
.L_24883:
        /*0370*/ 	.byte	0x04, 0x1c
        /*0372*/ 	.short	(.L_24885 - .L_24884)


	//   ....[0]....
.L_24884:
        /*0374*/ 	.word	0x0000aa70


	//   ....[1]....
        /*0378*/ 	.word	0x0000ab00


	//   ....[2]....
        /*037c*/ 	.word	0x0000b5f0


	//----- nvinfo : EIATTR_CTAIDZ_USED
	.align		4
.L_24885:
        /*0380*/ 	.byte	0x01, 0x04
	.zero		2


	//----- nvinfo : EIATTR_CRS_STACK_SIZE
	.align		4
        /*0384*/ 	.byte	0x04, 0x1e
        /*0386*/ 	.short	(.L_24887 - .L_24886)
.L_24886:
        /*0388*/ 	.word	0x00000000
.L_24887:


//--------------------- .nv.info._ZN4vllm25paged_attention_v1_kernelIttLi128ELi32ELi128ELNS_18Fp8KVCacheDataTypeE0ELb0EEEvPT_PKS2_PKT0_S8_ifPKiSA_iPKfiiiSC_SC_iiiii --------------------------
	.section	.nv.info._ZN4vllm25paged_attention_v1_kernelIttLi128ELi32ELi128ELNS_18Fp8KVCacheDataTypeE0ELb0EEEvPT_PKS2_PKT0_S8_ifPKiSA_iPKfiiiSC_SC_iiiii,"",@"SHT_CUDA_INFO"
	.sectionflags	@""
	.align	4


	//----- nvinfo : EIATTR_CUDA_API_VERSION
	.align		4
        /*0000*/ 	.byte	0x04, 0x37
        /*0002*/ 	.short	(.L_24889 - .L_24888)
.L_24888:
        /*0004*/ 	.word	0x00000082


	//----- nvinfo : EIATTR_SW2861232_WAR
	.align		4
.L_24889:
        /*0008*/ 	.byte	0x01, 0x35
	.zero		2


	//----- nvinfo : EIATTR_PARAM_CBANK
	.align		4
        /*000c*/ 	.byte	0x04, 0x0a
        /*000e*/ 	.short	(.L_24891 - .L_24890)
	.align		4
.L_24890:
        /*0010*/ 	.word	index@(.nv.constant0._ZN4vllm25paged_attention_v1_kernelIttLi128ELi32ELi128ELNS_18Fp8KVCacheDataTypeE0ELb0EEEvPT_PKS2_PKT0_S8_ifPKiSA_iPKfiiiSC_SC_iiiii)
        /*0014*/ 	.short	0x0160
        /*0016*/ 	.short	0x007c


	//----- nvinfo : EIATTR_CBANK_PARAM_SIZE
	.align		4
.L_24891:
        /*0018*/ 	.byte	0x03, 0x19
        /*001a*/ 	.short	0x007c


	//----- nvinfo : EIATTR_KPARAM_INFO
	.align		4
        /*001c*/ 	.byte	0x04, 0x17
        /*001e*/ 	.short	(.L_24893 - .L_24892)
.L_24892:
        /*0020*/ 	.word	0x00000000
        /*0024*/ 	.short	0x0013
        /*0026*/ 	.short	0x0078
        /*0028*/ 	.byte	0x00, 0xf0, 0x11, 0x00


	//----- nvinfo : EIATTR_KPARAM_INFO
	.align		4
.L_24893:
        /*002c*/ 	.byte	0x04, 0x17
        /*002e*/ 	.short	(.L_24895 - .L_24894)
.L_24894:
        /*0030*/ 	.word	0x00000000
        /*0034*/ 	.short	0x0012
        /*0036*/ 	.short	0x0074
        /*0038*/ 	.byte	0x00, 0xf0, 0x11, 0x00


	//----- nvinfo : EIATTR_KPARAM_INFO
	.align		4
.L_24895:
        /*003c*/ 	.byte	0x04, 0x17
        /*003e*/ 	.short	(.L_24897 - .L_24896)
.L_24896:
        /*0040*/ 	.word	0x00000000
        /*0044*/ 	.short	0x0011
        /*0046*/ 	.short	0x0070
        /*0048*/ 	.byte	0x00, 0xf0, 0x11, 0x00


	//----- nvinfo : EIATTR_KPARAM_INFO
	.align		4
.L_24897:
        /*004c*/ 	.byte	0x04, 0x17
        /*004e*/ 	.short	(.L_24899 - .L_24898)
.L_24898:
        /*0050*/ 	.word	0x00000000
        /*0054*/ 	.short	0x0010
        /*0056*/ 	.short	0x006c
        /*0058*/ 	.byte	0x00, 0xf0, 0x11, 0x00


	//----- nvinfo : EIATTR_KPARAM_INFO
	.align		4
.L_24899:
        /*005c*/ 	.byte	0x04, 0x17
        /*005e*/ 	.short	(.L_24901 - .L_24900)
.L_24900:
        /*0060*/ 	.word	0x00000000
        /*0064*/ 	.short	0x000f
        /*0066*/ 	.short	0x0068
        /*0068*/ 	.byte	0x00, 0xf0, 0x11, 0x00


	//----- nvinfo : EIATTR_KPARAM_INFO
	.align		4
.L_24901:
        /*006c*/ 	.byte	0x04, 0x17
        /*006e*/ 	.short	(.L_24903 - .L_24902)
.L_24902:
        /*0070*/ 	.word	0x00000000
        /*0074*/ 	.short	0x000e
        /*0076*/ 	.short	0x0060
        /*0078*/ 	.byte	0x00, 0xf0, 0x21, 0x00


	//----- nvinfo : EIATTR_KPARAM_INFO
	.align		4
.L_24903:
        /*007c*/ 	.byte	0x04, 0x17
        /*007e*/ 	.short	(.L_24905 - .L_24904)
.L_24904:
        /*0080*/ 	.word	0x00000000
        /*0084*/ 	.short	0x000d
        /*0086*/ 	.short	0x0058
        /*0088*/ 	.byte	0x00, 0xf0, 0x21, 0x00


	//----- nvinfo : EIATTR_KPARAM_INFO
	.align		4
.L_24905:
        /*008c*/ 	.byte	0x04, 0x17
        /*008e*/ 	.short	(.L_24907 - .L_24906)
.L_24906:
        /*0090*/ 	.word	0x00000000
        /*0094*/ 	.short	0x000c
        /*0096*/ 	.short	0x0050
        /*0098*/ 	.byte	0x00, 0xf0, 0x11, 0x00


	//----- nvinfo : EIATTR_KPARAM_INFO
	.align		4
.L_24907:
        /*009c*/ 	.byte	0x04, 0x17
        /*009e*/ 	.short	(.L_24909 - .L_24908)
.L_24908:
        /*00a0*/ 	.word	0x00000000
        /*00a4*/ 	.short	0x000b
        /*00a6*/ 	.short	0x004c
        /*00a8*/ 	.byte	0x00, 0xf0, 0x11, 0x00


	//----- nvinfo : EIATTR_KPARAM_INFO
	.align		4
.L_24909:
        /*00ac*/ 	.byte	0x04, 0x17
        /*00ae*/ 	.short	(.L_24911 - .L_24910)
.L_24910:
        /*00b0*/ 	.word	0x00000000
        /*00b4*/ 	.short	0x000a
        /*00b6*/ 	.short	0x0048
        /*00b8*/ 	.byte	0x00, 0xf0, 0x11, 0x00


	//----- nvinfo : EIATTR_KPARAM_INFO
	.align		4
.L_24911:
        /*00bc*/ 	.byte	0x04, 0x17
        /*00be*/ 	.short	(.L_24913 - .L_24912)
.L_24912:
        /*00c0*/ 	.word	0x00000000
        /*00c4*/ 	.short	0x0009
        /*00c6*/ 	.short	0x0040
        /*00c8*/ 	.byte	0x00, 0xf0, 0x21, 0x00


	//----- nvinfo : EIATTR_KPARAM_INFO
	.align		4
.L_24913:
        /*00cc*/ 	.byte	0x04, 0x17
        /*00ce*/ 	.short	(.L_24915 - .L_24914)
.L_24914:
        /*00d0*/ 	.word	0x00000000
        /*00d4*/ 	.short	0x0008
        /*00d6*/ 	.short	0x0038
        /*00d8*/ 	.byte	0x00, 0xf0, 0x11, 0x00


	//----- nvinfo : EIATTR_KPARAM_INFO
	.align		4
.L_24915:
        /*00dc*/ 	.byte	0x04, 0x17
        /*00de*/ 	.short	(.L_24917 - .L_24916)
.L_24916:
        /*00e0*/ 	.word	0x00000000
        /*00e4*/ 	.short	0x0007
        /*00e6*/ 	.short	0x0030
        /*00e8*/ 	.byte	0x00, 0xf0, 0x21, 0x00


	//----- nvinfo : EIATTR_KPARAM_INFO
	.align		4
.L_24917:
        /*00ec*/ 	.byte	0x04, 0x17
        /*00ee*/ 	.short	(.L_24919 - .L_24918)
.L_24918:
        /*00f0*/ 	.word	0x00000000
        /*00f4*/ 	.short	0x0006
        /*00f6*/ 	.short	0x0028
        /*00f8*/ 	.byte	0x00, 0xf0, 0x21, 0x00


	//----- nvinfo : EIATTR_KPARAM_INFO
	.align		4
.L_24919:
        /*00fc*/ 	.byte	0x04, 0x17
        /*00fe*/ 	.short	(.L_24921 - .L_24920)
.L_24920:
        /*0100*/ 	.word	0x00000000
        /*0104*/ 	.short	0x0005
        /*0106*/ 	.short	0x0024
        /*0108*/ 	.byte	0x00, 0xf0, 0x11, 0x00


	//----- nvinfo : EIATTR_KPARAM_INFO
	.align		4
.L_24921:
        /*010c*/ 	.byte	0x04, 0x17
        /*010e*/ 	.short	(.L_24923 - .L_24922)
.L_24922:
        /*0110*/ 	.word	0x00000000
        /*0114*/ 	.short	0x0004
        /*0116*/ 	.short	0x0020
        /*0118*/ 	.byte	0x00, 0xf0, 0x11, 0x00


	//----- nvinfo : EIATTR_KPARAM_INFO
	.align		4
.L_24923:
        /*011c*/ 	.byte	0x04, 0x17
        /*011e*/ 	.short	(.L_24925 - .L_24924)
.L_24924:
        /*0120*/ 	.word	0x00000000
        /*0124*/ 	.short	0x0003
        /*0126*/ 	.short	0x0018
        /*0128*/ 	.byte	0x00, 0xf0, 0x21, 0x00


	//----- nvinfo : EIATTR_KPARAM_INFO
	.align		4
.L_24925:
        /*012c*/ 	.byte	0x04, 0x17
        /*012e*/ 	.short	(.L_24927 - .L_24926)
.L_24926:
        /*0130*/ 	.word	0x00000000
        /*0134*/ 	.short	0x0002
        /*0136*/ 	.short	0x0010
        /*0138*/ 	.byte	0x00, 0xf0, 0x21, 0x00


	//----- nvinfo : EIATTR_KPARAM_INFO
	.align		4
.L_24927:
        /*013c*/ 	.byte	0x04, 0x17
        /*013e*/ 	.short	(.L_24929 - .L_24928)
.L_24928:
        /*0140*/ 	.word	0x00000000
        /*0144*/ 	.short	0x0001
        /*0146*/ 	.short	0x0008
        /*0148*/ 	.byte	0x00, 0xf0, 0x21, 0x00


	//----- nvinfo : EIATTR_KPARAM_INFO
	.align		4
.L_24929:
        /*014c*/ 	.byte	0x04, 0x17
        /*014e*/ 	.short	(.L_24931 - .L_24930)
.L_24930:
        /*0150*/ 	.word	0x00000000
        /*0154*/ 	.short	0x0000
        /*0156*/ 	.short	0x0000
        /*0158*/ 	.byte	0x00, 0xf0, 0x21, 0x00


	//----- nvinfo : EIATTR_MAXREG_COUNT
	.align		4
.L_24931:
        /*015c*/ 	.byte	0x03, 0x1b
        /*015e*/ 	.short	0x00ff


	//----- nvinfo : EIATTR_NUM_BARRIERS
	.align		4
        /*0160*/ 	.byte	0x02, 0x4c
        /*0162*/ 	.byte	0x01
	.zero		1


	//----- nvinfo : EIATTR_MERCURY_ISA_VERSION
	.align		4
        /*0164*/ 	.byte	0x03, 0x5f
        /*0166*/ 	.short	0x0000


	//----- nvinfo : EIATTR_COOP_GROUP_MASK_REGIDS
	.align		4
        /*0168*/ 	.byte	0x04, 0x29
        /*016a*/ 	.short	(.L_24933 - .L_24932)


	//   ....[0]....
.L_24932:
        /*016c*/ 	.word	0xffffffff


	//   ....[1]....
        /*0170*/ 	.word	0xffffffff


	//   ....[2]....
        /*0174*/ 	.word	0xffffffff


	//   ....[3]....
        /*0178*/ 	.word	0xffffffff


	//   ....[4]....
        /*017c*/ 	.word	0xffffffff


	//   ....[5]....
        /*0180*/ 	.word	0xffffffff


	//   ....[6]....
        /*0184*/ 	.word	0xffffffff


	//   ....[7]....
        /*0188*/ 	.word	0xffffffff


	//   ....[8]....
        /*018c*/ 	.word	0xffffffff


	//   ....[9]....
        /*0190*/ 	.word	0xffffffff


	//   ....[10]....
        /*0194*/ 	.word	0xffffffff


	//   ....[11]....
        /*0198*/ 	.word	0xffffffff


	//   ....[12]....
        /*019c*/ 	.word	0xffffffff


	//   ....[13]....
        /*01a0*/ 	.word	0xffffffff


	//   ....[14]....
        /*01a4*/ 	.word	0xffffffff


	//   ....[15]....
        /*01a8*/ 	.word	0xffffffff


	//   ....[16]....
        /*01ac*/ 	.word	0xffffffff


	//   ....[17]....
        /*01b0*/ 	.word	0xffffffff


	//   ....[18]....
        /*01b4*/ 	.word	0xffffffff


	//   ....[19]....
        /*01b8*/ 	.word	0xffffffff


	//   ....[20]....
        /*01bc*/ 	.word	0xffffffff


	//   ....[21]....
        /*01c0*/ 	.word	0xffffffff


	//   ....[22]....
        /*01c4*/ 	.word	0xffffffff


	//   ....[23]....
        /*01c8*/ 	.word	0xffffffff


	//   ....[24]....
        /*01cc*/ 	.word	0xffffffff


	//   ....[25]....
        /*01d0*/ 	.word	0xffffffff


	//   ....[26]....
        /*01d4*/ 	.word	0xffffffff


	//   ....[27]....
        /*01d8*/ 	.word	0xffffffff


	//   ....[28]....
        /*01dc*/ 	.word	0xffffffff


	//   ....[29]....
        /*01e0*/ 	.word	0xffffffff


	//   ....[30]....
        /*01e4*/ 	.word	0xffffffff


	//   ....[31]....
        /*01e8*/ 	.word	0xffffffff


	//   ....[32]....
        /*01ec*/ 	.word	0xffffffff


	//   ....[33]....
        /*01f0*/ 	.word	0xffffffff


	//   ....[34]....
        /*01f4*/ 	.word	0xffffffff


	//   ....[35]....
        /*01f8*/ 	.word	0xffffffff


	//   ....[36]....
        /*01fc*/ 	.word	0xffffffff


	//   ....[37]....
        /*0200*/ 	.word	0xffffffff


	//   ....[38]....
        /*0204*/ 	.word	0xffffffff


	//   ....[39]....
        /*0208*/ 	.word	0xffffffff


	//   ....[40]....
        /*020c*/ 	.word	0xffffffff


	//   ....[41]....
        /*0210*/ 	.word	0xffffffff


	//   ....[42]....
        /*0214*/ 	.word	0xffffffff


	//   ....[43]....
        /*0218*/ 	.word	0xffffffff


	//   ....[44]....
        /*021c*/ 	.word	0xffffffff


	//   ....[45]....
        /*0220*/ 	.word	0xffffffff


	//   ....[46]....
        /*0224*/ 	.word	0xffffffff


	//   ....[47]....
        /*0228*/ 	.word	0xffffffff


	//----- nvinfo : EIATTR_COOP_GROUP_INSTR_OFFSETS
	.align		4
.L_24933:
        /*022c*/ 	.byte	0x04, 0x28
        /*022e*/ 	.short	(.L_24935 - .L_24934)


	//   ....[0]....
.L_24934:
        /*0230*/ 	.word	0x000026f0


	//   ....[1]....
        /*0234*/ 	.word	0x00002770


	//   ....[2]....
        /*0238*/ 	.word	0x00002790


	//   ....[3]....
        /*023c*/ 	.word	0x000027b0


	//   ....[4]....
        /*0240*/ 	.word	0x000027e0


	//   ....[5]....
        /*0244*/ 	.word	0x00002840


	//   ....[6]....
        /*0248*/ 	.word	0x00002860


	//   ....[7]....
        /*024c*/ 	.word	0x00002890


	//   ....[8]....
        /*0250*/ 	.word	0x00003660


	//   ....[9]....
        /*0254*/ 	.word	0x000036c0


	//   ....[10]....
        /*0258*/ 	.word	0x000036f0


	//   ....[11]....
        /*025c*/ 	.word	0x00003710


	//   ....[12]....
        /*0260*/ 	.word	0x00003730


	//   ....[13]....
        /*0264*/ 	.word	0x00003780


	//   ....[14]....
        /*0268*/ 	.word	0x000037a0


	//   ....[15]....
        /*026c*/ 	.word	0x000037c0


	//   ....[16]....
        /*0270*/ 	.word	0x000073e0


	//   ....[17]....
        /*0274*/ 	.word	0x00007400


	//   ....[18]....
        /*0278*/ 	.word	0x00007410


	//   ....[19]....
        /*027c*/ 	.word	0x00007420


	//   ....[20]....
        /*0280*/ 	.word	0x00007430


	//   ....[21]....
        /*0284*/ 	.word	0x00007440


	//   ....[22]....
        /*0288*/ 	.word	0x00007450


	//   ....[23]....
        /*028c*/ 	.word	0x00007470


	//   ....[24]....
        /*0290*/ 	.word	0x00007490


	//   ....[25]....
        /*0294*/ 	.word	0x000074d0


	//   ....[26]....
        /*0298*/ 	.word	0x000074f0


	//   ....[27]....
        /*029c*/ 	.word	0x00007510


	//   ....[28]....
        /*02a0*/ 	.word	0x00007530


	//   ....[29]....
        /*02a4*/ 	.word	0x00007550


	//   ....[30]....
        /*02a8*/ 	.word	0x00007570


	//   ....[31]....
        /*02ac*/ 	.word	0x00007590


	//   ....[32]....
        /*02b0*/ 	.word	0x000075c0


	//   ....[33]....
        /*02b4*/ 	.word	0x000075f0


	//   ....[34]....
        /*02b8*/ 	.word	0x00007620


	//   ....[35]....
        /*02bc*/ 	.word	0x00007660


	//   ....[36]....
        /*02c0*/ 	.word	0x00007690


	//   ....[37]....
        /*02c4*/ 	.word	0x000076b0


	//   ....[38]....
        /*02c8*/ 	.word	0x000076d0


	//   ....[39]....
        /*02cc*/ 	.word	0x00007700


	//   ....[40]....
        /*02d0*/ 	.word	0x00007720


	//   ....[41]....
        /*02d4*/ 	.word	0x00007740


	//   ....[42]....
        /*02d8*/ 	.word	0x00007760


	//   ....[43]....
        /*02dc*/ 	.word	0x00007790


	//   ....[44]....
        /*02e0*/ 	.word	0x000077c0


	//   ....[45]....
        /*02e4*/ 	.word	0x00007800


	//   ....[46]....
        /*02e8*/ 	.word	0x00007840


	//   ....[47]....
        /*02ec*/ 	.word	0x00007880


	//----- nvinfo : EIATTR_EXIT_INSTR_OFFSETS
	.align		4
.L_24935:
        /*02f0*/ 	.byte	0x04, 0x1c
        /*02f2*/ 	.short	(.L_24937 - .L_24936)


	//   ....[0]....
.L_24936:
        /*02f4*/ 	.word	0x00008040


	//   ....[1]....
        /*02f8*/ 	.word	0x00008150


	//   ....[2]....
        /*02fc*/ 	.word	0x00008850


	//----- nvinfo : EIATTR_CTAIDZ_USED
	.align		4
.L_24937:
        /*0300*/ 	.byte	0x01, 0x04
	.zero		2


	//----- nvinfo : EIATTR_CRS_STACK_SIZE
	.align		4
        /*0304*/ 	.byte	0x04, 0x1e
        /*0306*/ 	.short	(.L_24939 - .L_24938)
.L_24938:
        /*0308*/ 	.word	0x00000000
.L_24939:


//--------------------- .nv.info._ZN4vllm25paged_attention_v1_kernelIttLi120ELi32ELi128ELNS_18Fp8KVCacheDataTypeE0ELb0EEEvPT_PKS2_PKT0_S8_ifPKiSA_iPKfiiiSC_SC_iiiii --------------------------
	.section	.nv.info._ZN4vllm25paged_attention_v1_kernelIttLi120ELi32ELi128ELNS_18Fp8KVCacheDataTypeE0ELb0EEEvPT_PKS2_PKT0_S8_ifPKiSA_iPKfiiiSC_SC_iiiii,"",@"SHT_CUDA_INFO"
	.sectionflags	@""
	.align	4


	//----- nvinfo : EIATTR_CUDA_API_VERSION
	.align		4
        /*0000*/ 	.byte	0x04, 0x37
        /*0002*/ 	.short	(.L_24941 - .L_24940)
.L_24940:
        /*0004*/ 	.word	0x00000082


	//----- nvinfo : EIATTR_SW2861232_WAR
	.align		4
.L_24941:
        /*0008*/ 	.byte	0x01, 0x35
	.zero		2


	//----- nvinfo : EIATTR_PARAM_CBANK
	.align		4
        /*000c*/ 	.byte	0x04, 0x0a
        /*000e*/ 	.short	(.L_24943 - .L_24942)
	.align		4
.L_24942:
        /*0010*/ 	.word	index@(.nv.constant0._ZN4vllm25paged_attention_v1_kernelIttLi120ELi32ELi128ELNS_18Fp8KVCacheDataTypeE0ELb0EEEvPT_PKS2_PKT0_S8_ifPKiSA_iPKfiiiSC_SC_iiiii)
        /*0014*/ 	.short	0x0160
        /*0016*/ 	.short	0x007c


	//----- nvinfo : EIATTR_CBANK_PARAM_SIZE
	.align		4
.L_24943:
        /*0018*/ 	.byte	0x03, 0x19
        /*001a*/ 	.short	0x007c


	//----- nvinfo : EIATTR_KPARAM_INFO
	.align		4
        /*001c*/ 	.byte	0x04, 0x17
        /*001e*/ 	.short	(.L_24945 - .L_24944)
.L_24944:
        /*0020*/ 	.word	0x00000000
        /*0024*/ 	.short	0x0013
        /*0026*/ 	.short	0x0078
        /*0028*/ 	.byte	0x00, 0xf0, 0x11, 0x00


	//----- nvinfo : EIATTR_KPARAM_INFO
	.align		4
.L_24945:
        /*002c*/ 	.byte	0x04, 0x17
        /*002e*/ 	.short	(.L_24947 - .L_24946)
.L_24946:
        /*0030*/ 	.word	0x00000000
        /*0034*/ 	.short	0x0012
        /*0036*/ 	.short	0x0074
        /*0038*/ 	.byte	0x00, 0xf0, 0x11, 0x00


	//----- nvinfo : EIATTR_KPARAM_INFO
	.align		4
.L_24947:
        /*003c*/ 	.byte	0x04, 0x17
        /*003e*/ 	.short	(.L_24949 - .L_24948)
.L_24948:
        /*0040*/ 	.word	0x00000000
        /*0044*/ 	.short	0x0011
        /*0046*/ 	.short	0x0070
        /*0048*/ 	.byte	0x00, 0xf0, 0x11, 0x00


	//----- nvinfo : EIATTR_KPARAM_INFO
	.align		4
.L_24949:
        /*004c*/ 	.byte	0x04, 0x17
        /*004e*/ 	.short	(.L_24951 - .L_24950)
.L_24950:
        /*0050*/ 	.word	0x00000000
        /*0054*/ 	.short	0x0010
        /*0056*/ 	.short	0x006c
        /*0058*/ 	.byte	0x00, 0xf0, 0x11, 0x00


	//----- nvinfo : EIATTR_KPARAM_INFO
	.align		4
.L_24951:
        /*005c*/ 	.byte	0x04, 0x17
        /*005e*/ 	.short	(.L_24953 - .L_24952)
.L_24952:
        /*0060*/ 	.word	0x00000000
        /*0064*/ 	.short	0x000f
        /*0066*/ 	.short	0x0068
        /*0068*/ 	.byte	0x00, 0xf0, 0x11, 0x00


	//----- nvinfo : EIATTR_KPARAM_INFO
	.align		4
.L_24953:
        /*006c*/ 	.byte	0x04, 0x17
        /*006e*/ 	.short	(.L_24955 - .L_24954)
.L_24954:
        /*0070*/ 	.word	0x00000000
        /*0074*/ 	.short	0x000e
        /*0076*/ 	.short	0x0060
        /*0078*/ 	.byte	0x00, 0xf0, 0x21, 0x00


	//----- nvinfo : EIATTR_KPARAM_INFO
	.align		4
.L_24955:
        /*007c*/ 	.byte	0x04, 0x17
        /*007e*/ 	.short	(.L_24957 - .L_24956)
.L_24956:
        /*0080*/ 	.word	0x00000000
        /*0084*/ 	.short	0x000d
        /*0086*/ 	.short	0x0058
        /*0088*/ 	.byte	0x00, 0xf0, 0x21, 0x00


	//----- nvinfo : EIATTR_KPARAM_INFO
	.align		4
.L_24957:
        /*008c*/ 	.byte	0x04, 0x17
        /*008e*/ 	.short	(.L_24959 - .L_24958)
.L_24958:
        /*0090*/ 	.word	0x00000000
        /*0094*/ 	.short	0x000c
        /*0096*/ 	.short	0x0050
        /*0098*/ 	.byte	0x00, 0xf0, 0x11, 0x00


	//----- nvinfo : EIATTR_KPARAM_INFO
	.align		4
.L_24959:
        /*009c*/ 	.byte	0x04, 0x17
        /*009e*/ 	.short	(.L_24961 - .L_24960)
.L_24960:
        /*00a0*/ 	.word	0x00000000
        /*00a4*/ 	.short	0x000b
        /*00a6*/ 	.short	0x004c
        /*00a8*/ 	.byte	0x00, 0xf0, 0x11, 0x00


	//----- nvinfo : EIATTR_KPARAM_INFO
	.align		4
.L_24961:
        /*00ac*/ 	.byte	0x04, 0x17
        /*00ae*/ 	.short	(.L_24963 - .L_24962)
.L_24962:
        /*00b0*/ 	.word	0x00000000
        /*00b4*/ 	.short	0x000a
        /*00b6*/ 	.short	0x0048
        /*00b8*/ 	.byte	0x00, 0xf0, 0x11, 0x00


	//----- nvinfo : EIATTR_KPARAM_INFO
	.align		4
.L_24963:
        /*00bc*/ 	.byte	0x04, 0x17
        /*00be*/ 	.short	(.L_24965 - .L_24964)
.L_24964:
        /*00c0*/ 	.word	0x00000000
        /*00c4*/ 	.short	0x0009
        /*00c6*/ 	.short	0x0040
        /*00c8*/ 	.byte	0x00, 0xf0, 0x21, 0x00


	//----- nvinfo : EIATTR_KPARAM_INFO
	.align		4
.L_24965:
        /*00cc*/ 	.byte	0x04, 0x17
        /*00ce*/ 	.short	(.L_24967 - .L_24966)
.L_24966:
        /*00d0*/ 	.word	0x00000000
        /*00d4*/ 	.short	0x0008
        /*00d6*/ 	.short	0x0038
        /*00d8*/ 	.byte	0x00, 0xf0, 0x11, 0x00


	//----- nvinfo : EIATTR_KPARAM_INFO
	.align		4
.L_24967:
        /*00dc*/ 	.byte	0x04, 0x17
        /*00de*/ 	.short	(.L_24969 - .L_24968)
.L_24968:
        /*00e0*/ 	.word	0x00000000
        /*00e4*/ 	.short	0x0007
        /*00e6*/ 	.short	0x0030
        /*00e8*/ 	.byte	0x00, 0xf0, 0x21, 0x00


	//----- nvinfo : EIATTR_KPARAM_INFO
	.align		4
.L_24969:
        /*00ec*/ 	.byte	0x04, 0x17
        /*00ee*/ 	.short	(.L_24971 - .L_24970)
.L_24970:
        /*00f0*/ 	.word	0x00000000
        /*00f4*/ 	.short	0x0006
        /*00f6*/ 	.short	0x0028
        /*00f8*/ 	.byte	0x00, 0xf0, 0x21, 0x00


	//----- nvinfo : EIATTR_KPARAM_INFO
	.align		4
.L_24971:
        /*00fc*/ 	.byte	0x04, 0x17
        /*00fe*/ 	.short	(.L_24973 - .L_24972)
.L_24972:
        /*0100*/ 	.word	0x00000000
        /*0104*/ 	.short	0x0005
        /*0106*/ 	.short	0x0024
        /*0108*/ 	.byte	0x00, 0xf0, 0x11, 0x00


	//----- nvinfo : EIATTR_KPARAM_INFO
	.align		4
.L_24973:
        /*010c*/ 	.byte	0x04, 0x17
        /*010e*/ 	.short	(.L_24975 - .L_24974)
.L_24974:
        /*0110*/ 	.word	0x00000000
        /*0114*/ 	.short	0x0004
        /*0116*/ 	.short	0x0020
        /*0118*/ 	.byte	0x00, 0xf0, 0x11, 0x00


	//----- nvinfo : EIATTR_KPARAM_INFO
	.align		4
.L_24975:
        /*011c*/ 	.byte	0x04, 0x17
        /*011e*/ 	.short	(.L_24977 - .L_24976)
.L_24976:
        /*0120*/ 	.word	0x00000000
        /*0124*/ 	.short	0x0003
        /*0126*/ 	.short	0x0018
        /*0128*/ 	.byte	0x00, 0xf0, 0x21, 0x00


	//----- nvinfo : EIATTR_KPARAM_INFO
	.align		4
.L_24977:
        /*012c*/ 	.byte	0x04, 0x17
        /*012e*/ 	.short	(.L_24979 - .L_24978)
.L_24978:
        /*0130*/ 	.word	0x00000000
        /*0134*/ 	.short	0x0002
        /*0136*/ 	.short	0x0010
        /*0138*/ 	.byte	0x00, 0xf0, 0x21, 0x00


	//----- nvinfo : EIATTR_KPARAM_INFO
	.align		4
.L_24979:
        /*013c*/ 	.byte	0x04, 0x17
        /*013e*/ 	.short	(.L_24981 - .L_24980)
.L_24980:
        /*0140*/ 	.word	0x00000000
        /*0144*/ 	.short	0x0001
        /*0146*/ 	.short	0x0008
        /*0148*/ 	.byte	0x00, 0xf0, 0x21, 0x00


	//----- nvinfo : EIATTR_KPARAM_INFO
	.align		4
.L_24981:
        /*014c*/ 	.byte	0x04, 0x17
        /*014e*/ 	.short	(.L_24983 - .L_24982)
.L_24982:
        /*0150*/ 	.word	0x00000000
        /*0154*/ 	.short	0x0000
        /*0156*/ 	.short	0x0000
        /*0158*/ 	.byte	0x00, 0xf0, 0x21, 0x00


	//----- nvinfo : EIATTR_MAXREG_COUNT
	.align		4
.L_24983:
        /*015c*/ 	.byte	0x03, 0x1b
        /*015e*/ 	.short	0x00ff


	//----- nvinfo : EIATTR_NUM_BARRIERS
	.align		4
        /*0160*/ 	.byte	0x02, 0x4c
        /*0162*/ 	.byte	0x01
	.zero		1


	//----- nvinfo : EIATTR_MERCURY_ISA_VERSION
	.align		4
        /*0164*/ 	.byte	0x03, 0x5f
        /*0166*/ 	.short	0x0000


	//----- nvinfo : EIATTR_COOP_GROUP_MASK_REGIDS
	.align		4
        /*0168*/ 	.byte	0x04, 0x29
        /*016a*/ 	.short	(.L_24985 - .L_24984)


	//   ....[0]....
.L_24984:
        /*016c*/ 	.word	0xffffffff


	//   ....[1]....
        /*0170*/ 	.word	0xffffffff


	//   ....[2]....
        /*0174*/ 	.word	0xffffffff


	//   ....[3]....
        /*0178*/ 	.word	0xffffffff


	//   ....[4]....
        /*017c*/ 	.word	0xffffffff


	//   ....[5]....
        /*0180*/ 	.word	0xffffffff


	//   ....[6]....
        /*0184*/ 	.word	0xffffffff


	//   ....[7]....
        /*0188*/ 	.word	0xffffffff


	//   ....[8]....
        /*018c*/ 	.word	0xffffffff


	//   ....[9]....
        /*0190*/ 	.word	0xffffffff


	//   ....[10]....
        /*0194*/ 	.word	0xffffffff


	//   ....[11]....
        /*0198*/ 	.word	0xffffffff


	//   ....[12]....
        /*019c*/ 	.word	0xffffffff


	//   ....[13]....
        /*01a0*/ 	.word	0xffffffff


	//   ....[14]....
        /*01a4*/ 	.word	0xffffffff


	//   ....[15]....
        /*01a8*/ 	.word	0xffffffff


	//   ....[16]....
        /*01ac*/ 	.word	0xffffffff


	//   ....[17]....
        /*01b0*/ 	.word	0xffffffff


	//   ....[18]....
        /*01b4*/ 	.word	0xffffffff


	//   ....[19]....
        /*01b8*/ 	.word	0xffffffff


	//   ....[20]....
        /*01bc*/ 	.word	0xffffffff


	//   ....[21]....
        /*01c0*/ 	.word	0xffffffff


	//   ....[22]....
        /*01c4*/ 	.word	0xffffffff


	//   ....[23]....
        /*01c8*/ 	.word	0xffffffff


	//   ....[24]....
        /*01cc*/ 	.word	0xffffffff


	//   ....[25]....
        /*01d0*/ 	.word	0xffffffff


	//   ....[26]....
        /*01d4*/ 	.word	0xffffffff


	//   ....[27]....
        /*01d8*/ 	.word	0xffffffff


	//   ....[28]....
        /*01dc*/ 	.word	0xffffffff


	//   ....[29]....
        /*01e0*/ 	.word	0xffffffff


	//   ....[30]....
        /*01e4*/ 	.word	0xffffffff


	//   ....[31]....
        /*01e8*/ 	.word	0xffffffff


	//   ....[32]....
        /*01ec*/ 	.word	0xffffffff


	//   ....[33]....
        /*01f0*/ 	.word	0xffffffff


	//   ....[34]....
        /*01f4*/ 	.word	0xffffffff


	//   ....[35]....
        /*01f8*/ 	.word	0xffffffff


	//   ....[36]....
        /*01fc*/ 	.word	0xffffffff


	//   ....[37]....
        /*0200*/ 	.word	0xffffffff


	//   ....[38]....
        /*0204*/ 	.word	0xffffffff


	//   ....[39]....
        /*0208*/ 	.word	0xffffffff


	//   ....[40]....
        /*020c*/ 	.word	0xffffffff


	//   ....[41]....
        /*0210*/ 	.word	0xffffffff


	//   ....[42]....
        /*0214*/ 	.word	0xffffffff


	//   ....[43]....
        /*0218*/ 	.word	0xffffffff


	//   ....[44]....
        /*021c*/ 	.word	0xffffffff


	//   ....[45]....
        /*0220*/ 	.word	0xffffffff


	//----- nvinfo : EIATTR_COOP_GROUP_INSTR_OFFSETS
	.align		4
.L_24985:
        /*0224*/ 	.byte	0x04, 0x28
        /*0226*/ 	.short	(.L_24987 - .L_24986)


	//   ....[0]....
.L_24986:
        /*0228*/ 	.word	0x00002520


	//   ....[1]....
        /*022c*/ 	.word	0x000025a0


	//   ....[2]....
        /*0230*/ 	.word	0x000025c0


	//   ....[3]....
        /*0234*/ 	.word	0x000025e0


	//   ....[4]....
        /*0238*/ 	.word	0x00002610


	//   ....[5]....
        /*023c*/ 	.word	0x00002670


	//   ....[6]....
        /*0240*/ 	.word	0x00002690


	//   ....[7]....
        /*0244*/ 	.word	0x000026c0


	//   ....[8]....
        /*0248*/ 	.word	0x00003490


	//   ....[9]....
        /*024c*/ 	.word	0x000034f0


	//   ....[10]....
        /*0250*/ 	.word	0x00003520


	//   ....[11]....
        /*0254*/ 	.word	0x00003540


	//   ....[12]....
        /*0258*/ 	.word	0x00003560


	//   ....[13]....
        /*025c*/ 	.word	0x000035b0


	//   ....[14]....
        /*0260*/ 	.word	0x000035d0


	//   ....[15]....
        /*0264*/ 	.word	0x000035f0


	//   ....[16]....
        /*0268*/ 	.word	0x00006ee0


	//   ....[17]....
        /*026c*/ 	.word	0x00006f00


	//   ....[18]....
        /*0270*/ 	.word	0x00006f10


	//   ....[19]....
        /*0274*/ 	.word	0x00006f20


	//   ....[20]....
        /*0278*/ 	.word	0x00006f30


	//   ....[21]....
        /*027c*/ 	.word	0x00006f40


	//   ....[22]....
        /*0280*/ 	.word	0x00006f50


	//   ....[23]....
        /*0284*/ 	.word	0x00006f70


	//   ....[24]....
        /*0288*/ 	.word	0x00006f90


	//   ....[25]....
        /*028c*/ 	.word	0x00006fd0


	//   ....[26]....
        /*0290*/ 	.word	0x00006ff0


	//   ....[27]....
        /*0294*/ 	.word	0x00007010


	//   ....[28]....
        /*0298*/ 	.word	0x00007030


	//   ....[29]....
        /*029c*/ 	.word	0x00007050


	//   ....[30]....
        /*02a0*/ 	.word	0x00007070


	//   ....[31]....
        /*02a4*/ 	.word	0x000070a0


	//   ....[32]....
        /*02a8*/ 	.word	0x000070d0


	//   ....[33]....
        /*02ac*/ 	.word	0x00007100


	//   ....[34]....
        /*02b0*/ 	.word	0x00007120


	//   ....[35]....
        /*02b4*/ 	.word	0x00007150


	//   ....[36]....
        /*02b8*/ 	.word	0x00007190


	//   ....[37]....
        /*02bc*/ 	.word	0x000071b0


	//   ....[38]....
        /*02c0*/ 	.word	0x000071d0


	//   ....[39]....
        /*02c4*/ 	.word	0x000071f0


	//   ....[40]....
        /*02c8*/ 	.word	0x00007220


	//   ....[41]....
        /*02cc*/ 	.word	0x00007240


	//   ....[42]....
        /*02d0*/ 	.word	0x00007270


	//   ....[43]....
        /*02d4*/ 	.word	0x000072a0


	//   ....[44]....
        /*02d8*/ 	.word	0x000072e0


	//   ....[45]....
        /*02dc*/ 	.word	0x00007310


	//----- nvinfo : EIATTR_EXIT_INSTR_OFFSETS
	.align		4
.L_24987:
        /*02e0*/ 	.byte	0x04, 0x1c
        /*02e2*/ 	.short	(.L_24989 - .L_24988)


	//   ....[0]....
.L_24988:
        /*02e4*/ 	.word	0x00007aa0


	//   ....[1]....
        /*02e8*/ 	.word	0x00007ba0


	//   ....[2]....
        /*02ec*/ 	.word	0x00008230


	//----- nvinfo : EIATTR_CTAIDZ_USED
	.align		4
.L_24989:
        /*02f0*/ 	.byte	0x01, 0x04
	.zero		2


	//----- nvinfo : EIATTR_CRS_STACK_SIZE
	.align		4
        /*02f4*/ 	.byte	0x04, 0x1e
        /*02f6*/ 	.short	(.L_24991 - .L_24990)
.L_24990:
        /*02f8*/ 	.word	0x00000000
.L_24991:


//--------------------- .nv.info._ZN4vllm25paged_attention_v1_kernelIttLi112ELi32ELi128ELNS_18Fp8KVCacheDataTypeE0ELb0EEEvPT_PKS2_PKT0_S8_ifPKiSA_iPKfiiiSC_SC_iiiii --------------------------
	.section	.nv.info._ZN4vllm25paged_attention_v1_kernelIttLi112ELi32ELi128ELNS_18Fp8KVCacheDataTypeE0ELb0EEEvPT_PKS2_PKT0_S8_ifPKiSA_iPKfiiiSC_SC_iiiii,"",@"SHT_CUDA_INFO"
	.sectionflags	@""
	.align	4


	//----- nvinfo : EIATTR_CUDA_API_VERSION
	.align		4
        /*0000*/ 	.byte	0x04, 0x37
        /*0002*/ 	.short	(.L_24993 - .L_24992)
.L_24992:
        /*0004*/ 	.word	0x00000082


	//----- nvinfo : EIATTR_SW2861232_WAR
	.align		4
.L_24993:
        /*0008*/ 	.byte	0x01, 0x35
	.zero		2


	//----- nvinfo : EIATTR_PARAM_CBANK
	.align		4
        /*000c*/ 	.byte	0x04, 0x0a
        /*000e*/ 	.short	(.L_24995 - .L_24994)
	.align		4
.L_24994:
        /*0010*/ 	.word	index@(.nv.constant0._ZN4vllm25paged_attention_v1_kernelIttLi112ELi32ELi128ELNS_18Fp8KVCacheDataTypeE0ELb0EEEvPT_PKS2_PKT0_S8_ifPKiSA_iPKfiiiSC_SC_iiiii)
        /*0014*/ 	.short	0x0160
        /*0016*/ 	.short	0x007c


	//----- nvinfo : EIATTR_CBANK_PARAM_SIZE
	.align		4
.L_24995:
        /*0018*/ 	.byte	0x03, 0x19
        /*001a*/ 	.short	0x007c


	//----- nvinfo : EIATTR_KPARAM_INFO
	.align		4
        /*001c*/ 	.byte	0x04, 0x17
        /*001e*/ 	.short	(.L_24997 - .L_24996)
.L_24996:
        /*0020*/ 	.word	0x00000000
        /*0024*/ 	.short	0x0013
        /*0026*/ 	.short	0x0078
        /*0028*/ 	.byte	0x00, 0xf0, 0x11, 0x00


	//----- nvinfo : EIATTR_KPARAM_INFO
	.align		4
.L_24997:
        /*002c*/ 	.byte	0x04, 0x17
        /*002e*/ 	.short	(.L_24999 - .L_24998)
.L_24998:
        /*0030*/ 	.word	0x00000000
        /*0034*/ 	.short	0x0012
        /*0036*/ 	.short	0x0074
        /*0038*/ 	.byte	0x00, 0xf0, 0x11, 0x00


	//----- nvinfo : EIATTR_KPARAM_INFO
	.align		4
.L_24999:
        /*003c*/ 	.byte	0x04, 0x17
        /*003e*/ 	.short	(.L_25001 - .L_25000)
.L_25000:
        /*0040*/ 	.word	0x00000000
        /*0044*/ 	.short	0x0011
        /*0046*/ 	.short	0x0070
        /*0048*/ 	.byte	0x00, 0xf0, 0x11, 0x00


	//----- nvinfo : EIATTR_KPARAM_INFO
	.align		4
.L_25001:
        /*004c*/ 	.byte	0x04, 0x17
        /*004e*/ 	.short	(.L_25003 - .L_25002)
.L_25002:
        /*0050*/ 	.word	0x00000000
        /*0054*/ 	.short	0x0010
        /*0056*/ 	.short	0x006c
        /*0058*/ 	.byte	0x00, 0xf0, 0x11, 0x00


	//----- nvinfo : EIATTR_KPARAM_INFO
	.align		4
.L_25003:
        /*005c*/ 	.byte	0x04, 0x17
        /*005e*/ 	.short	(.L_25005 - .L_25004)
.L_25004:
        /*0060*/ 	.word	0x00000000
        /*0064*/ 	.short	0x000f
        /*0066*/ 	.short	0x0068
        /*0068*/ 	.byte	0x00, 0xf0, 0x11, 0x00


	//----- nvinfo : EIATTR_KPARAM_INFO
	.align		4
.L_25005:
        /*006c*/ 	.byte	0x04, 0x17
        /*006e*/ 	.short	(.L_25007 - .L_25006)
.L_25006:
        /*0070*/ 	.word	0x00000000
        /*0074*/ 	.short	0x000e
        /*0076*/ 	.short	0x0060
        /*0078*/ 	.byte	0x00, 0xf0, 0x21, 0x00


	//----- nvinfo : EIATTR_KPARAM_INFO
	.align		4
.L_25007:
        /*007c*/ 	.byte	0x04, 0x17
        /*007e*/ 	.short	(.L_25009 - .L_25008)
.L_25008:
        /*0080*/ 	.word	0x00000000
        /*0084*/ 	.short	0x000d
        /*0086*/ 	.short	0x0058
        /*0088*/ 	.byte	0x00, 0xf0, 0x21, 0x00


	//----- nvinfo : EIATTR_KPARAM_INFO
	.align		4
.L_25009:
        /*008c*/ 	.byte	0x04, 0x17
        /*008e*/ 	.short	(.L_25011 - .L_25010)
.L_25010:
        /*0090*/ 	.word	0x00000000
        /*0094*/ 	.short	0x000c
        /*0096*/ 	.short	0x0050
        /*0098*/ 	.byte	0x00, 0xf0, 0x11, 0x00


	//----- nvinfo : EIATTR_KPARAM_INFO
	.align		4
.L_25011:
        /*009c*/ 	.byte	0x04, 0x17
        /*009e*/ 	.short	(.L_25013 - .L_25012)
.L_25012:
        /*00a0*/ 	.word	0x00000000
        /*00a4*/ 	.short	0x000b
        /*00a6*/ 	.short	0x004c
        /*00a8*/ 	.byte	0x00, 0xf0, 0x11, 0x00


	//----- nvinfo : EIATTR_KPARAM_INFO
	.align		4
.L_25013:
        /*00ac*/ 	.byte	0x04, 0x17
        /*00ae*/ 	.short	(.L_25015 - .L_25014)
.L_25014:
        /*00b0*/ 	.word	0x00000000
        /*00b4*/ 	.short	0x000a
        /*00b6*/ 	.short	0x0048
        /*00b8*/ 	.byte	0x00, 0xf0, 0x11, 0x00


	//----- nvinfo : EIATTR_KPARAM_INFO
	.align		4
.L_25015:
        /*00bc*/ 	.byte	0x04, 0x17
        /*00be*/ 	.short	(.L_25017 - .L_25016)
.L_25016:
        /*00c0*/ 	.word	0x00000000
        /*00c4*/ 	.short	0x0009
        /*00c6*/ 	.short	0x0040
        /*00c8*/ 	.byte	0x00, 0xf0, 0x21, 0x00


	//----- nvinfo : EIATTR_KPARAM_INFO
	.align		4
.L_25017:
        /*00cc*/ 	.byte	0x04, 0x17
        /*00ce*/ 	.short	(.L_25019 - .L_25018)
.L_25018:
        /*00d0*/ 	.word	0x00000000
        /*00d4*/ 	.short	0x0008
        /*00d6*/ 	.short	0x0038
        /*00d8*/ 	.byte	0x00, 0xf0, 0x11, 0x00


	//----- nvinfo : EIATTR_KPARAM_INFO
	.align		4
.L_25019:
        /*00dc*/ 	.byte	0x04, 0x17
        /*00de*/ 	.short	(.L_25021 - .L_25020)
.L_25020:
        /*00e0*/ 	.word	0x00000000
        /*00e4*/ 	.short	0x0007
        /*00e6*/ 	.short	0x0030
        /*00e8*/ 	.byte	0x00, 0xf0, 0x21, 0x00


	//----- nvinfo : EIATTR_KPARAM_INFO
	.align		4
.L_25021:
        /*00ec*/ 	.byte	0x04, 0x17
        /*00ee*/ 	.short	(.L_25023 - .L_25022)
.L_25022:
        /*00f0*/ 	.word	0x00000000
        /*00f4*/ 	.short	0x0006
        /*00f6*/ 	.short	0x0028
        /*00f8*/ 	.byte	0x00, 0xf0, 0x21, 0x00


	//----- nvinfo : EIATTR_KPARAM_INFO
	.align		4
.L_25023:
        /*00fc*/ 	.byte	0x04, 0x17
        /*00fe*/ 	.short	(.L_25025 - .L_25024)
.L_25024:
        /*0100*/ 	.word	0x00000000
        /*0104*/ 	.short	0x0005
        /*0106*/ 	.short	0x0024
        /*0108*/ 	.byte	0x00, 0xf0, 0x11, 0x00


	//----- nvinfo : EIATTR_KPARAM_INFO
	.align		4
.L_25025:
        /*010c*/ 	.byte	0x04, 0x17
        /*010e*/ 	.short	(.L_25027 - .L_25026)
.L_25026:
        /*0110*/ 	.word	0x00000000
        /*0114*/ 	.short	0x0004
        /*0116*/ 	.short	0x0020
        /*0118*/ 	.byte	0x00, 0xf0, 0x11, 0x00


	//----- nvinfo : EIATTR_KPARAM_INFO
	.align		4
.L_25027:
        /*011c*/ 	.byte	0x04, 0x17
        /*011e*/ 	.short	(.L_25029 - .L_25028)
.L_25028:
        /*0120*/ 	.word	0x00000000
        /*0124*/ 	.short	0x0003
        /*0126*/ 	.short	0x0018
        /*0128*/ 	.byte	0x00, 0xf0, 0x21, 0x00


	//----- nvinfo : EIATTR_KPARAM_INFO
	.align		4
.L_25029:
        /*012c*/ 	.byte	0x04, 0x17
        /*012e*/ 	.short	(.L_25031 - .L_25030)
.L_25030:
        /*0130*/ 	.word	0x00000000
        /*0134*/ 	.short	0x0002
        /*0136*/ 	.short	0x0010
        /*0138*/ 	.byte	0x00, 0xf0, 0x21, 0x00


	//----- nvinfo : EIATTR_KPARAM_INFO
	.align		4
.L_25031:
        /*013c*/ 	.byte	0x04, 0x17
        /*013e*/ 	.short	(.L_25033 - .L_25032)
.L_25032:
        /*0140*/ 	.word	0x00000000
        /*0144*/ 	.short	0x0001
        /*0146*/ 	.short	0x0008
        /*0148*/ 	.byte	0x00, 0xf0, 0x21, 0x00


	//----- nvinfo : EIATTR_KPARAM_INFO
	.align		4
.L_25033:
        /*014c*/ 	.byte	0x04, 0x17
        /*014e*/ 	.short	(.L_25035 - .L_25034)
.L_25034:
        /*0150*/ 	.word	0x00000000
        /*0154*/ 	.short	0x0000
        /*0156*/ 	.short	0x0000
        /*0158*/ 	.byte	0x00, 0xf0, 0x21, 0x00


	//----- nvinfo : EIATTR_MAXREG_COUNT
	.align		4
.L_25035:
        /*015c*/ 	.byte	0x03, 0x1b
        /*015e*/ 	.short	0x00ff


	//----- nvinfo : EIATTR_NUM_BARRIERS
	.align		4
        /*0160*/ 	.byte	0x02, 0x4c
        /*0162*/ 	.byte	0x01
	.zero		1


	//----- nvinfo : EIATTR_MERCURY_ISA_VERSION
	.align		4
        /*0164*/ 	.byte	0x03, 0x5f
        /*0166*/ 	.short	0x0000


	//----- nvinfo : EIATTR_COOP_GROUP_MASK_REGIDS
	.align		4
        /*0168*/ 	.byte	0x04, 0x29
        /*016a*/ 	.short	(.L_25037 - .L_25036)


	//   ....[0]....
.L_25036:
        /*016c*/ 	.word	0xffffffff


	//   ....[1]....
        /*0170*/ 	.word	0xffffffff


	//   ....[2]....
        /*0174*/ 	.word	0xffffffff


	//   ....[3]....
        /*0178*/ 	.word	0xffffffff


	//   ....[4]....
        /*017c*/ 	.word	0xffffffff


	//   ....[5]....
        /*0180*/ 	.word	0xffffffff


	//   ....[6]....
        /*0184*/ 	.word	0xffffffff


	//   ....[7]....
        /*0188*/ 	.word	0xffffffff


	//   ....[8]....
        /*018c*/ 	.word	0xffffffff


	//   ....[9]....
        /*0190*/ 	.word	0xffffffff


	//   ....[10]....
        /*0194*/ 	.word	0xffffffff


	//   ....[11]....
        /*0198*/ 	.word	0xffffffff


	//   ....[12]....
        /*019c*/ 	.word	0xffffffff


	//   ....[13]....
        /*01a0*/ 	.word	0xffffffff


	//   ....[14]....
        /*01a4*/ 	.word	0xffffffff


	//   ....[15]....
        /*01a8*/ 	.word	0xffffffff


	//   ....[16]....
        /*01ac*/ 	.word	0xffffffff


	//   ....[17]....
        /*01b0*/ 	.word	0xffffffff


	//   ....[18]....
        /*01b4*/ 	.word	0xffffffff


	//   ....[19]....
        /*01b8*/ 	.word	0xffffffff


	//   ....[20]....
        /*01bc*/ 	.word	0xffffffff


	//   ....[21]....
        /*01c0*/ 	.word	0xffffffff


	//   ....[22]....
        /*01c4*/ 	.word	0xffffffff


	//   ....[23]....
        /*01c8*/ 	.word	0xffffffff


	//   ....[24]....
        /*01cc*/ 	.word	0xffffffff


	//   ....[25]....
        /*01d0*/ 	.word	0xffffffff


	//   ....[26]....
        /*01d4*/ 	.word	0xffffffff


	//   ....[27]....
        /*01d8*/ 	.word	0xffffffff


	//   ....[28]....
        /*01dc*/ 	.word	0xffffffff


	//   ....[29]....
        /*01e0*/ 	.word	0xffffffff


	//   ....[30]....
        /*01e4*/ 	.word	0xffffffff


	//   ....[31]....
        /*01e8*/ 	.word	0xffffffff


	//   ....[32]....
        /*01ec*/ 	.word	0xffffffff


	//   ....[33]....
        /*01f0*/ 	.word	0xffffffff


	//   ....[34]....
        /*01f4*/ 	.word	0xffffffff


	//   ....[35]....
        /*01f8*/ 	.word	0xffffffff


	//   ....[36]....
        /*01fc*/ 	.word	0xffffffff


	//   ....[37]....
        /*0200*/ 	.word	0xffffffff


	//   ....[38]....
        /*0204*/ 	.word	0xffffffff


	//   ....[39]....
        /*0208*/ 	.word	0xffffffff


	//   ....[40]....
        /*020c*/ 	.word	0xffffffff


	//   ....[41]....
        /*0210*/ 	.word	0xffffffff


	//   ....[42]....
        /*0214*/ 	.word	0xffffffff


	//   ....[43]....
        /*0218*/ 	.word	0xffffffff


	//----- nvinfo : EIATTR_COOP_GROUP_INSTR_OFFSETS
	.align		4
.L_25037:
        /*021c*/ 	.byte	0x04, 0x28
        /*021e*/ 	.short	(.L_25039 - .L_25038)


	//   ....[0]....
.L_25038:
        /*0220*/ 	.word	0x000023a0


	//   ....[1]....
        /*0224*/ 	.word	0x00002420


	//   ....[2]....
        /*0228*/ 	.word	0x00002440


	//   ....[3]....
        /*022c*/ 	.word	0x00002460


	//   ....[4]....
        /*0230*/ 	.word	0x00002490


	//   ....[5]....
        /*0234*/ 	.word	0x000024f0


	//   ....[6]....
        /*0238*/ 	.word	0x00002510


	//   ....[7]....
        /*023c*/ 	.word	0x00002540


	//   ....[8]....
        /*0240*/ 	.word	0x00003310


	//   ....[9]....
        /*0244*/ 	.word	0x00003370


	//   ....[10]....
        /*0248*/ 	.word	0x000033a0


	//   ....[11]....
        /*024c*/ 	.word	0x000033c0


	//   ....[12]....
        /*0250*/ 	.word	0x000033e0


	//   ....[13]....
        /*0254*/ 	.word	0x00003430


	//   ....[14]....
        /*0258*/ 	.word	0x00003450


	//   ....[15]....
        /*025c*/ 	.word	0x00003470


	//   ....[16]....
        /*0260*/ 	.word	0x00006a70


	//   ....[17]....
        /*0264*/ 	.word	0x00006a90


	//   ....[18]....
        /*0268*/ 	.word	0x00006aa0


	//   ....[19]....
        /*026c*/ 	.word	0x00006ab0


	//   ....[20]....
        /*0270*/ 	.word	0x00006ac0


	//   ....[21]....
        /*0274*/ 	.word	0x00006ad0


	//   ....[22]....
        /*0278*/ 	.word	0x00006ae0


	//   ....[23]....
        /*027c*/ 	.word	0x00006b30


	//   ....[24]....
        /*0280*/ 	.word	0x00006b50


	//   ....[25]....
        /*0284*/ 	.word	0x00006b70


	//   ....[26]....
        /*0288*/ 	.word	0x00006b90


	//   ....[27]....
        /*028c*/ 	.word	0x00006bb0


	//   ....[28]....
        /*0290*/ 	.word	0x00006bd0


	//   ....[29]....
        /*0294*/ 	.word	0x00006bf0


	//   ....[30]....
        /*0298*/ 	.word	0x00006c20


	//   ....[31]....
        /*029c*/ 	.word	0x00006c50


	//   ....[32]....
        /*02a0*/ 	.word	0x00006c80


	//   ....[33]....
        /*02a4*/ 	.word	0x00006cb0


	//   ....[34]....
        /*02a8*/ 	.word	0x00006ce0


	//   ....[35]....
        /*02ac*/ 	.word	0x00006d10


	//   ....[36]....
        /*02b0*/ 	.word	0x00006d40


	//   ....[37]....
        /*02b4*/ 	.word	0x00006d70


	//   ....[38]....
        /*02b8*/ 	.word	0x00006da0


	//   ....[39]....
        /*02bc*/ 	.word	0x00006dd0


	//   ....[40]....
        /*02c0*/ 	.word	0x00006e00


	//   ....[41]....
        /*02c4*/ 	.word	0x00006e30


	//   ....[42]....
        /*02c8*/ 	.word	0x00006e70


	//   ....[43]....
        /*02cc*/ 	.word	0x00006eb0


	//----- nvinfo : EIATTR_EXIT_INSTR_OFFSETS
	.align		4
.L_25039:
        /*02d0*/ 	.byte	0x04, 0x1c
        /*02d2*/ 	.short	(.L_25041 - .L_25040)


	//   ....[0]....
.L_25040:
        /*02d4*/ 	.word	0x00007590


	//   ....[1]....
        /*02d8*/ 	.word	0x00007690


	//   ....[2]....
        /*02dc*/ 	.word	0x00007cb0


	//----- nvinfo : EIATTR_CTAIDZ_USED
	.align		4
.L_25041:
        /*02e0*/ 	.byte	0x01, 0x04
	.zero		2


	//----- nvinfo : EIATTR_CRS_STACK_SIZE
	.align		4
        /*02e4*/ 	.byte	0x04, 0x1e
        /*02e6*/ 	.short	(.L_25043 - .L_25042)
.L_25042:
        /*02e8*/ 	.word	0x00000000
.L_25043:


//--------------------- .nv.info._ZN4vllm25paged_attention_v1_kernelIttLi96ELi32ELi128ELNS_18Fp8KVCacheDataTypeE0ELb0EEEvPT_PKS2_PKT0_S8_ifPKiSA_iPKfiiiSC_SC_iiiii --------------------------
	.section	.nv.info._ZN4vllm25paged_attention_v1_kernelIttLi96ELi32ELi128ELNS_18Fp8KVCacheDataTypeE0ELb0EEEvPT_PKS2_PKT0_S8_ifPKiSA_iPKfiiiSC_SC_iiiii,"",@"SHT_CUDA_INFO"
	.sectionflags	@""
	.align	4


	//----- nvinfo : EIATTR_CUDA_API_VERSION
	.align		4
        /*0000*/ 	.byte	0x04, 0x37
        /*0002*/ 	.short	(.L_25045 - .L_25044)
.L_25044:
        /*0004*/ 	.word	0x00000082


	//----- nvinfo : EIATTR_SW2861232_WAR
	.align		4
.L_25045:
        /*0008*/ 	.byte	0x01, 0x35
	.zero		2


	//----- nvinfo : EIATTR_PARAM_CBANK
	.align		4
        /*000c*/ 	.byte	0x04, 0x0a
        /*000e*/ 	.short	(.L_25047 - .L_25046)
	.align		4
.L_25046:
        /*0010*/ 	.word	index@(.nv.constant0._ZN4vllm25paged_attention_v1_kernelIttLi96ELi32ELi128ELNS_18Fp8KVCacheDataTypeE0ELb0EEEvPT_PKS2_PKT0_S8_ifPKiSA_iPKfiiiSC_SC_iiiii)
        /*0014*/ 	.short	0x0160
        /*0016*/ 	.short	0x007c


	//----- nvinfo : EIATTR_CBANK_PARAM_SIZE
	.align		4
.L_25047:
        /*0018*/ 	.byte	0x03, 0x19
        /*001a*/ 	.short	0x007c


	//----- nvinfo : EIATTR_KPARAM_INFO
	.align		4
        /*001c*/ 	.byte	0x04, 0x17
        /*001e*/ 	.short	(.L_25049 - .L_25048)
.L_25048:
        /*0020*/ 	.word	0x00000000
        /*0024*/ 	.short	0x0013
        /*0026*/ 	.short	0x0078
        /*0028*/ 	.byte	0x00, 0xf0, 0x11, 0x00


	//----- nvinfo : EIATTR_KPARAM_INFO
	.align		4
.L_25049:
        /*002c*/ 	.byte	0x04, 0x17
        /*002e*/ 	.short	(.L_25051 - .L_25050)
.L_25050:
        /*0030*/ 	.word	0x00000000
        /*0034*/ 	.short	0x0012
        /*0036*/ 	.short	0x0074
        /*0038*/ 	.byte	0x00, 0xf0, 0x11, 0x00


	//----- nvinfo : EIATTR_KPARAM_INFO
	.align		4
.L_25051:
        /*003c*/ 	.byte	0x04, 0x17
        /*003e*/ 	.short	(.L_25053 - .L_25052)
.L_25052:
        /*0040*/ 	.word	0x00000000
        /*0044*/ 	.short	0x0011
        /*0046*/ 	.short	0x0070
        /*0048*/ 	.byte	0x00, 0xf0, 0x11, 0x00


	//----- nvinfo : EIATTR_KPARAM_INFO
	.align		4
.L_25053:
        /*004c*/ 	.byte	0x04, 0x17
        /*004e*/ 	.short	(.L_25055 - .L_25054)
.L_25054:
        /*0050*/ 	.word	0x00000000
        /*0054*/ 	.short	0x0010
        /*0056*/ 	.short	0x006c
        /*0058*/ 	.byte	0x00, 0xf0, 0x11, 0x00


	//----- nvinfo : EIATTR_KPARAM_INFO
	.align		4
.L_25055:
        /*005c*/ 	.byte	0x04, 0x17
        /*005e*/ 	.short	(.L_25057 - .L_25056)
.L_25056:
        /*0060*/ 	.word	0x00000000
        /*0064*/ 	.short	0x000f
        /*0066*/ 	.short	0x0068
        /*0068*/ 	.byte	0x00, 0xf0, 0x11, 0x00


	//----- nvinfo : EIATTR_KPARAM_INFO
	.align		4
.L_25057:
        /*006c*/ 	.byte	0x04, 0x17
        /*006e*/ 	.short	(.L_25059 - .L_25058)
.L_25058:
        /*0070*/ 	.word	0x00000000
        /*0074*/ 	.short	0x000e
        /*0076*/ 	.short	0x0060
        /*0078*/ 	.byte	0x00, 0xf0, 0x21, 0x00


	//----- nvinfo : EIATTR_KPARAM_INFO
	.align		4
.L_25059:
        /*007c*/ 	.byte	0x04, 0x17
        /*007e*/ 	.short	(.L_25061 - .L_25060)
.L_25060:
        /*0080*/ 	.word	0x00000000
        /*0084*/ 	.short	0x000d
        /*0086*/ 	.short	0x0058
        /*0088*/ 	.byte	0x00, 0xf0, 0x21, 0x00


	//----- nvinfo : EIATTR_KPARAM_INFO
	.align		4
.L_25061:
        /*008c*/ 	.byte	0x04, 0x17
        /*008e*/ 	.short	(.L_25063 - .L_25062)
.L_25062:
        /*0090*/ 	.word	0x00000000
        /*0094*/ 	.short	0x000c
        /*0096*/ 	.short	0x0050
        /*0098*/ 	.byte	0x00, 0xf0, 0x11, 0x00


	//----- nvinfo : EIATTR_KPARAM_INFO
	.align		4
.L_25063:
        /*009c*/ 	.byte	0x04, 0x17
        /*009e*/ 	.short	(.L_25065 - .L_25064)
.L_25064:
        /*00a0*/ 	.word	0x00000000
        /*00a4*/ 	.short	0x000b
        /*00a6*/ 	.short	0x004c
        /*00a8*/ 	.byte	0x00, 0xf0, 0x11, 0x00


	//----- nvinfo : EIATTR_KPARAM_INFO
	.align		4
.L_25065:
        /*00ac*/ 	.byte	0x04, 0x17
        /*00ae*/ 	.short	(.L_25067 - .L_25066)
.L_25066:
        /*00b0*/ 	.word	0x00000000
        /*00b4*/ 	.short	0x000a
        /*00b6*/ 	.short	0x0048
        /*00b8*/ 	.byte	0x00, 0xf0, 0x11, 0x00


	//----- nvinfo : EIATTR_KPARAM_INFO
	.align		4
.L_25067:
        /*00bc*/ 	.byte	0x04, 0x17
        /*00be*/ 	.short	(.L_25069 - .L_25068)
.L_25068:
        /*00c0*/ 	.word	0x00000000
        /*00c4*/ 	.short	0x0009
        /*00c6*/ 	.short	0x0040
        /*00c8*/ 	.byte	0x00, 0xf0, 0x21, 0x00


	//----- nvinfo : EIATTR_KPARAM_INFO
	.align		4
.L_25069:
        /*00cc*/ 	.byte	0x04, 0x17
        /*00ce*/ 	.short	(.L_25071 - .L_25070)
.L_25070:
        /*00d0*/ 	.word	0x00000000
        /*00d4*/ 	.short	0x0008
        /*00d6*/ 	.short	0x0038
        /*00d8*/ 	.byte	0x00, 0xf0, 0x11, 0x00


	//----- nvinfo : EIATTR_KPARAM_INFO
	.align		4
.L_25071:
        /*00dc*/ 	.byte	0x04, 0x17
        /*00de*/ 	.short	(.L_25073 - .L_25072)
.L_25072:
        /*00e0*/ 	.word	0x00000000
        /*00e4*/ 	.short	0x0007
        /*00e6*/ 	.short	0x0030
        /*00e8*/ 	.byte	0x00, 0xf0, 0x21, 0x00


	//----- nvinfo : EIATTR_KPARAM_INFO
	.align		4
.L_25073:
        /*00ec*/ 	.byte	0x04, 0x17
        /*00ee*/ 	.short	(.L_25075 - .L_25074)
.L_25074:
        /*00f0*/ 	.word	0x00000000
        /*00f4*/ 	.short	0x0006
        /*00f6*/ 	.short	0x0028
        /*00f8*/ 	.byte	0x00, 0xf0, 0x21, 0x00


	//----- nvinfo : EIATTR_KPARAM_INFO
	.align		4
.L_25075:
        /*00fc*/ 	.byte	0x04, 0x17
        /*00fe*/ 	.short	(.L_25077 - .L_25076)
.L_25076:
        /*0100*/ 	.word	0x00000000
        /*0104*/ 	.short	0x0005
        /*0106*/ 	.short	0x0024
        /*0108*/ 	.byte	0x00, 0xf0, 0x11, 0x00


	//----- nvinfo : EIATTR_KPARAM_INFO
	.align		4
.L_25077:
        /*010c*/ 	.byte	0x04, 0x17
        /*010e*/ 	.short	(.L_25079 - .L_25078)
.L_25078:
        /*0110*/ 	.word	0x00000000
        /*0114*/ 	.short	0x0004
        /*0116*/ 	.short	0x0020
        /*0118*/ 	.byte	0x00, 0xf0, 0x11, 0x00


	//----- nvinfo : EIATTR_KPARAM_INFO
	.align		4
.L_25079:
        /*011c*/ 	.byte	0x04, 0x17
        /*011e*/ 	.short	(.L_25081 - .L_25080)
.L_25080:
        /*0120*/ 	.word	0x00000000
        /*0124*/ 	.short	0x0003
        /*0126*/ 	.short	0x0018
        /*0128*/ 	.byte	0x00, 0xf0, 0x21, 0x00


	//----- nvinfo : EIATTR_KPARAM_INFO
	.align		4
.L_25081:
        /*012c*/ 	.byte	0x04, 0x17
        /*012e*/ 	.short	(.L_25083 - .L_25082)
.L_25082:
        /*0130*/ 	.word	0x00000000
        /*0134*/ 	.short	0x0002
        /*0136*/ 	.short	0x0010
        /*0138*/ 	.byte	0x00, 0xf0, 0x21, 0x00


	//----- nvinfo : EIATTR_KPARAM_INFO
	.align		4
.L_25083:
        /*013c*/ 	.byte	0x04, 0x17
        /*013e*/ 	.short	(.L_25085 - .L_25084)
.L_25084:
        /*0140*/ 	.word	0x00000000
        /*0144*/ 	.short	0x0001
        /*0146*/ 	.short	0x0008
        /*0148*/ 	.byte	0x00, 0xf0, 0x21, 0x00


	//----- nvinfo : EIATTR_KPARAM_INFO
	.align		4
.L_25085:
        /*014c*/ 	.byte	0x04, 0x17
        /*014e*/ 	.short	(.L_25087 - .L_25086)
.L_25086:
        /*0150*/ 	.word	0x00000000
        /*0154*/ 	.short	0x0000
        /*0156*/ 	.short	0x0000
        /*0158*/ 	.byte	0x00, 0xf0, 0x21, 0x00


	//----- nvinfo : EIATTR_MAXREG_COUNT
	.align		4
.L_25087:
        /*015c*/ 	.byte	0x03, 0x1b
        /*015e*/ 	.short	0x00ff


	//----- nvinfo : EIATTR_NUM_BARRIERS
	.align		4
        /*0160*/ 	.byte	0x02, 0x4c
        /*0162*/ 	.byte	0x01
	.zero		1


	//----- nvinfo : EIATTR_MERCURY_ISA_VERSION
	.align		4
        /*0164*/ 	.byte	0x03, 0x5f
        /*0166*/ 	.short	0x0000


	//----- nvinfo : EIATTR_COOP_GROUP_MASK_REGIDS
	.align		4
        /*0168*/ 	.byte	0x04, 0x29
        /*016a*/ 	.short	(.L_25089 - .L_25088)


	//   ....[0]....
.L_25088:
        /*016c*/ 	.word	0xffffffff


	//   ....[1]....
        /*0170*/ 	.word	0xffffffff


	//   ....[2]....
        /*0174*/ 	.word	0xffffffff


	//   ....[3]....
        /*0178*/ 	.word	0xffffffff


	//   ....[4]....
        /*017c*/ 	.word	0xffffffff


	//   ....[5]....
        /*0180*/ 	.word	0xffffffff


	//   ....[6]....
        /*0184*/ 	.word	0xffffffff


	//   ....[7]....
        /*0188*/ 	.word	0xffffffff


	//   ....[8]....
        /*018c*/ 	.word	0xffffffff


	//   ....[9]....
        /*0190*/ 	.word	0xffffffff


	//   ....[10]....
        /*0194*/ 	.word	0xffffffff


	//   ....[11]....
        /*0198*/ 	.word	0xffffffff


	//   ....[12]....
        /*019c*/ 	.word	0xffffffff


	//   ....[13]....
        /*01a0*/ 	.word	0xffffffff


	//   ....[14]....
        /*01a4*/ 	.word	0xffffffff


	//   ....[15]....
        /*01a8*/ 	.word	0xffffffff


	//   ....[16]....
        /*01ac*/ 	.word	0xffffffff


	//   ....[17]....
        /*01b0*/ 	.word	0xffffffff


	//   ....[18]....
        /*01b4*/ 	.word	0xffffffff


	//   ....[19]....
        /*01b8*/ 	.word	0xffffffff


	//   ....[20]....
        /*01bc*/ 	.word	0xffffffff


	//   ....[21]....
        /*01c0*/ 	.word	0xffffffff


	//   ....[22]....
        /*01c4*/ 	.word	0xffffffff


	//   ....[23]....
        /*01c8*/ 	.word	0xffffffff


	//   ....[24]....
        /*01cc*/ 	.word	0xffffffff


	//   ....[25]....
        /*01d0*/ 	.word	0xffffffff


	//   ....[26]....
        /*01d4*/ 	.word	0xffffffff


	//   ....[27]....
        /*01d8*/ 	.word	0xffffffff


	//   ....[28]....
        /*01dc*/ 	.word	0xffffffff


	//   ....[29]....
        /*01e0*/ 	.word	0xffffffff


	//   ....[30]....
        /*01e4*/ 	.word	0xffffffff


	//   ....[31]....
        /*01e8*/ 	.word	0xffffffff


	//   ....[32]....
        /*01ec*/ 	.word	0xffffffff


	//   ....[33]....
        /*01f0*/ 	.word	0xffffffff


	//   ....[34]....
        /*01f4*/ 	.word	0xffffffff


	//   ....[35]....
        /*01f8*/ 	.word	0xffffffff


	//   ....[36]....
        /*01fc*/ 	.word	0xffffffff


	//   ....[37]....
        /*0200*/ 	.word	0xffffffff


	//   ....[38]....
        /*0204*/ 	.word	0xffffffff


	//   ....[39]....
        /*0208*/ 	.word	0xffffffff


	//----- nvinfo : EIATTR_COOP_GROUP_INSTR_OFFSETS
	.align		4
.L_25089:
        /*020c*/ 	.byte	0x04, 0x28
        /*020e*/ 	.short	(.L_25091 - .L_25090)


	//   ....[0]....
.L_25090:
        /*0210*/ 	.word	0x00002060


	//   ....[1]....
        /*0214*/ 	.word	0x000020e0


	//   ....[2]....
        /*0218*/ 	.word	0x00002100


	//   ....[3]....
        /*021c*/ 	.word	0x00002120


	//   ....[4]....
        /*0220*/ 	.word	0x00002150


	//   ....[5]....
        /*0224*/ 	.word	0x000021b0


	//   ....[6]....
        /*0228*/ 	.word	0x000021d0


	//   ....[7]....
        /*022c*/ 	.word	0x00002200


	//   ....[8]....
        /*0230*/ 	.word	0x00002fd0


	//   ....[9]....
        /*0234*/ 	.word	0x00003030


	//   ....[10]....
        /*0238*/ 	.word	0x00003060


	//   ....[11]....
        /*023c*/ 	.word	0x00003080


	//   ....[12]....
        /*0240*/ 	.word	0x000030a0


	//   ....[13]....
        /*0244*/ 	.word	0x000030f0


	//   ....[14]....
        /*0248*/ 	.word	0x00003110


	//   ....[15]....
        /*024c*/ 	.word	0x00003130


	//   ....[16]....
        /*0250*/ 	.word	0x00006110


	//   ....[17]....
        /*0254*/ 	.word	0x00006130


	//   ....[18]....
        /*0258*/ 	.word	0x00006140


	//   ....[19]....
        /*025c*/ 	.word	0x00006150


	//   ....[20]....
        /*0260*/ 	.word	0x00006160


	//   ....[21]....
        /*0264*/ 	.word	0x00006170


	//   ....[22]....
        /*0268*/ 	.word	0x00006180


	//   ....[23]....
        /*026c*/ 	.word	0x000061c0


	//   ....[24]....
        /*0270*/ 	.word	0x000061e0


	//   ....[25]....
        /*0274*/ 	.word	0x00006200


	//   ....[26]....
        /*0278*/ 	.word	0x00006220


	//   ....[27]....
        /*027c*/ 	.word	0x00006240


	//   ....[28]....
        /*0280*/ 	.word	0x00006260


	//   ....[29]....
        /*0284*/ 	.word	0x00006280


	//   ....[30]....
        /*0288*/ 	.word	0x000062b0


	//   ....[31]....
        /*028c*/ 	.word	0x000062d0


	//   ....[32]....
        /*0290*/ 	.word	0x00006310


	//   ....[33]....
        /*0294*/ 	.word	0x00006330


	//   ....[34]....
        /*0298*/ 	.word	0x00006370


	//   ....[35]....
        /*029c*/ 	.word	0x000063a0


	//   ....[36]....
        /*02a0*/ 	.word	0x000063d0


	//   ....[37]....
        /*02a4*/ 	.word	0x00006400


	//   ....[38]....
        /*02a8*/ 	.word	0x00006430


	//   ....[39]....
        /*02ac*/ 	.word	0x00006470


	//----- nvinfo : EIATTR_EXIT_INSTR_OFFSETS
	.align		4
.L_25091:
        /*02b0*/ 	.byte	0x04, 0x1c
        /*02b2*/ 	.short	(.L_25093 - .L_25092)


	//   ....[0]....
.L_25092:
        /*02b4*/ 	.word	0x00006ae0


	//   ....[1]....
        /*02b8*/ 	.word	0x00006be0


	//   ....[2]....
        /*02bc*/ 	.word	0x00007120


	//----- nvinfo : EIATTR_CTAIDZ_USED
	.align		4
.L_25093:
        /*02c0*/ 	.byte	0x01, 0x04
	.zero		2


	//----- nvinfo : EIATTR_CRS_STACK_SIZE
	.align		4
        /*02c4*/ 	.byte	0x04, 0x1e
        /*02c6*/ 	.short	(.L_25095 - .L_25094)
.L_25094:
        /*02c8*/ 	.word	0x00000000
.L_25095:


//--------------------- .nv.info._ZN4vllm25paged_attention_v1_kernelIttLi80ELi32ELi128ELNS_18Fp8KVCacheDataTypeE0ELb0EEEvPT_PKS2_PKT0_S8_ifPKiSA_iPKfiiiSC_SC_iiiii --------------------------
	.section	.nv.info._ZN4vllm25paged_attention_v1_kernelIttLi80ELi32ELi128ELNS_18Fp8KVCacheDataTypeE0ELb0EEEvPT_PKS2_PKT0_S8_ifPKiSA_iPKfiiiSC_SC_iiiii,"",@"SHT_CUDA_INFO"
	.sectionflags	@""
	.align	4


	//----- nvinfo : EIATTR_CUDA_API_VERSION
	.align		4
        /*0000*/ 	.byte	0x04, 0x37
        /*0002*/ 	.short	(.L_25097 - .L_25096)
.L_25096:
        /*0004*/ 	.word	0x00000082


	//----- nvinfo : EIATTR_SW2861232_WAR
	.align		4
.L_25097:
        /*0008*/ 	.byte	0x01, 0x35
	.zero		2


	//----- nvinfo : EIATTR_PARAM_CBANK
	.align		4
        /*000c*/ 	.byte	0x04, 0x0a
        /*000e*/ 	.short	(.L_25099 - .L_25098)
	.align		4
.L_25098:
        /*0010*/ 	.word	index@(.nv.constant0._ZN4vllm25paged_attention_v1_kernelIttLi80ELi32ELi128ELNS_18Fp8KVCacheDataTypeE0ELb0EEEvPT_PKS2_PKT0_S8_ifPKiSA_iPKfiiiSC_SC_iiiii)
        /*0014*/ 	.short	0x0160
        /*0016*/ 	.short	0x007c


	//----- nvinfo : EIATTR_CBANK_PARAM_SIZE
	.align		4
.L_25099:
        /*0018*/ 	.byte	0x03, 0x19
        /*001a*/ 	.short	0x007c


	//----- nvinfo : EIATTR_KPARAM_INFO
	.align		4
        /*001c*/ 	.byte	0x04, 0x17
        /*001e*/ 	.short	(.L_25101 - .L_25100)
.L_25100:
        /*0020*/ 	.word	0x00000000
        /*0024*/ 	.short	0x0013
        /*0026*/ 	.short	0x0078
        /*0028*/ 	.byte	0x00, 0xf0, 0x11, 0x00


	//----- nvinfo : EIATTR_KPARAM_INFO
	.align		4
.L_25101:
        /*002c*/ 	.byte	0x04, 0x17
        /*002e*/ 	.short	(.L_25103 - .L_25102)
.L_25102:
        /*0030*/ 	.word	0x00000000
        /*0034*/ 	.short	0x0012
        /*0036*/ 	.short	0x0074
        /*0038*/ 	.byte	0x00, 0xf0, 0x11, 0x00


	//----- nvinfo : EIATTR_KPARAM_INFO
	.align		4
.L_25103:
        /*003c*/ 	.byte	0x04, 0x17
        /*003e*/ 	.short	(.L_25105 - .L_25104)
.L_25104:
        /*0040*/ 	.word	0x00000000
        /*0044*/ 	.short	0x0011
        /*0046*/ 	.short	0x0070
        /*0048*/ 	.byte	0x00, 0xf0, 0x11, 0x00


	//----- nvinfo : EIATTR_KPARAM_INFO
	.align		4
.L_25105:
        /*004c*/ 	.byte	0x04, 0x17
        /*004e*/ 	.short	(.L_25107 - .L_25106)
.L_25106:
        /*0050*/ 	.word	0x00000000
        /*0054*/ 	.short	0x0010
        /*0056*/ 	.short	0x006c
        /*0058*/ 	.byte	0x00, 0xf0, 0x11, 0x00


	//----- nvinfo : EIATTR_KPARAM_INFO
	.align		4
.L_25107:
        /*005c*/ 	.byte	0x04, 0x17
        /*005e*/ 	.short	(.L_25109 - .L_25108)
.L_25108:
        /*0060*/ 	.word	0x00000000
        /*0064*/ 	.short	0x000f
        /*0066*/ 	.short	0x0068
        /*0068*/ 	.byte	0x00, 0xf0, 0x11, 0x00


	//----- nvinfo : EIATTR_KPARAM_INFO
	.align		4
.L_25109:
        /*006c*/ 	.byte	0x04, 0x17
        /*006e*/ 	.short	(.L_25111 - .L_25110)
.L_25110:
        /*0070*/ 	.word	0x00000000
        /*0074*/ 	.short	0x000e
        /*0076*/ 	.short	0x0060
        /*0078*/ 	.byte	0x00, 0xf0, 0x21, 0x00


	//----- nvinfo : EIATTR_KPARAM_INFO
	.align		4
.L_25111:
        /*007c*/ 	.byte	0x04, 0x17
        /*007e*/ 	.short	(.L_25113 - .L_25112)
.L_25112:
        /*0080*/ 	.word	0x00000000
        /*0084*/ 	.short	0x000d
        /*0086*/ 	.short	0x0058
        /*0088*/ 	.byte	0x00, 0xf0, 0x21, 0x00


	//----- nvinfo : EIATTR_KPARAM_INFO
	.align		4
.L_25113:
        /*008c*/ 	.byte	0x04, 0x17
        /*008e*/ 	.short	(.L_25115 - .L_25114)
.L_25114:
        /*0090*/ 	.word	0x00000000
        /*0094*/ 	.short	0x000c
        /*0096*/ 	.short	0x0050
        /*0098*/ 	.byte	0x00, 0xf0, 0x11, 0x00


	//----- nvinfo : EIATTR_KPARAM_INFO
	.align		4
.L_25115:
        /*009c*/ 	.byte	0x04, 0x17
        /*009e*/ 	.short	(.L_25117 - .L_25116)
.L_25116:
        /*00a0*/ 	.word	0x00000000
        /*00a4*/ 	.short	0x000b
        /*00a6*/ 	.short	0x004c
        /*00a8*/ 	.byte	0x00, 0xf0, 0x11, 0x00


	//----- nvinfo : EIATTR_KPARAM_INFO
	.align		4
.L_25117:
        /*00ac*/ 	.byte	0x04, 0x17
        /*00ae*/ 	.short	(.L_25119 - .L_25118)
.L_25118:
        /*00b0*/ 	.word	0x00000000
        /*00b4*/ 	.short	0x000a
        /*00b6*/ 	.short	0x0048
        /*00b8*/ 	.byte	0x00, 0xf0, 0x11, 0x00


	//----- nvinfo : EIATTR_KPARAM_INFO
	.align		4
.L_25119:
        /*00bc*/ 	.byte	0x04, 0x17
        /*00be*/ 	.short	(.L_25121 - .L_25120)
.L_25120:
        /*00c0*/ 	.word	0x00000000
        /*00c4*/ 	.short	0x0009
        /*00c6*/ 	.short	0x0040
        /*00c8*/ 	.byte	0x00, 0xf0, 0x21, 0x00


	//----- nvinfo : EIATTR_KPARAM_INFO
	.align		4
.L_25121:
        /*00cc*/ 	.byte	0x04, 0x17
        /*00ce*/ 	.short	(.L_25123 - .L_25122)
.L_25122:
        /*00d0*/ 	.word	0x00000000
        /*00d4*/ 	.short	0x0008
        /*00d6*/ 	.short	0x0038
        /*00d8*/ 	.byte	0x00, 0xf0, 0x11, 0x00


	//----- nvinfo : EIATTR_KPARAM_INFO
	.align		4
.L_25123:
        /*00dc*/ 	.byte	0x04, 0x17
        /*00de*/ 	.short	(.L_25125 - .L_25124)
.L_25124:
        /*00e0*/ 	.word	0x00000000
        /*00e4*/ 	.short	0x0007
        /*00e6*/ 	.short	0x0030
        /*00e8*/ 	.byte	0x00, 0xf0, 0x21, 0x00


	//----- nvinfo : EIATTR_KPARAM_INFO
	.align		4
.L_25125:
        /*00ec*/ 	.byte	0x04, 0x17
        /*00ee*/ 	.short	(.L_25127 - .L_25126)
.L_25126:
        /*00f0*/ 	.word	0x00000000
        /*00f4*/ 	.short	0x0006
        /*00f6*/ 	.short	0x0028
        /*00f8*/ 	.byte	0x00, 0xf0, 0x21, 0x00


	//----- nvinfo : EIATTR_KPARAM_INFO
	.align		4
.L_25127:
        /*00fc*/ 	.byte	0x04, 0x17
        /*00fe*/ 	.short	(.L_25129 - .L_25128)
.L_25128:
        /*0100*/ 	.word	0x00000000
        /*0104*/ 	.short	0x0005
        /*0106*/ 	.short	0x0024
        /*0108*/ 	.byte	0x00, 0xf0, 0x11, 0x00


	//----- nvinfo : EIATTR_KPARAM_INFO
	.align		4
.L_25129:
        /*010c*/ 	.byte	0x04, 0x17
        /*010e*/ 	.short	(.L_25131 - .L_25130)
.L_25130:
        /*0110*/ 	.word	0x00000000
        /*0114*/ 	.short	0x0004
        /*0116*/ 	.short	0x0020
        /*0118*/ 	.byte	0x00, 0xf0, 0x11, 0x00


	//----- nvinfo : EIATTR_KPARAM_INFO
	.align		4
.L_25131:
        /*011c*/ 	.byte	0x04, 0x17
        /*011e*/ 	.short	(.L_25133 - .L_25132)
.L_25132:
        /*0120*/ 	.word	0x00000000
        /*0124*/ 	.short	0x0003
        /*0126*/ 	.short	0x0018
        /*0128*/ 	.byte	0x00, 0xf0, 0x21, 0x00


	//----- nvinfo : EIATTR_KPARAM_INFO
	.align		4
.L_25133:
        /*012c*/ 	.byte	0x04, 0x17
        /*012e*/ 	.short	(.L_25135 - .L_25134)
.L_25134:
        /*0130*/ 	.word	0x00000000
        /*0134*/ 	.short	0x0002
        /*0136*/ 	.short	0x0010
        /*0138*/ 	.byte	0x00, 0xf0, 0x21, 0x00


	//----- nvinfo : EIATTR_KPARAM_INFO
	.align		4
.L_25135:
        /*013c*/ 	.byte	0x04, 0x17
        /*013e*/ 	.short	(.L_25137 - .L_25136)
.L_25136:
        /*0140*/ 	.word	0x00000000
        /*0144*/ 	.short	0x0001
        /*0146*/ 	.short	0x0008
        /*0148*/ 	.byte	0x00, 0xf0, 0x21, 0x00


	//----- nvinfo : EIATTR_KPARAM_INFO
	.align		4
.L_25137:
        /*014c*/ 	.byte	0x04, 0x17
        /*014e*/ 	.short	(.L_25139 - .L_25138)
.L_25138:
        /*0150*/ 	.word	0x00000000
        /*0154*/ 	.short	0x0000
        /*0156*/ 	.short	0x0000
        /*0158*/ 	.byte	0x00, 0xf0, 0x21, 0x00


	//----- nvinfo : EIATTR_MAXREG_COUNT
	.align		4
.L_25139:
        /*015c*/ 	.byte	0x03, 0x1b
        /*015e*/ 	.short	0x00ff


	//----- nvinfo : EIATTR_NUM_BARRIERS
	.align		4
        /*0160*/ 	.byte	0x02, 0x4c
        /*0162*/ 	.byte	0x01
	.zero		1


	//----- nvinfo : EIATTR_MERCURY_ISA_VERSION
	.align		4
        /*0164*/ 	.byte	0x03, 0x5f
        /*0166*/ 	.short	0x0000


	//----- nvinfo : EIATTR_COOP_GROUP_MASK_REGIDS
	.align		4
        /*0168*/ 	.byte	0x04, 0x29
        /*016a*/ 	.short	(.L_25141 - .L_25140)


	//   ....[0]....
.L_25140:
        /*016c*/ 	.word	0xffffffff


	//   ....[1]....
        /*0170*/ 	.word	0xffffffff


	//   ....[2]....
        /*0174*/ 	.word	0xffffffff


	//   ....[3]....
        /*0178*/ 	.word	0xffffffff


	//   ....[4]....
        /*017c*/ 	.word	0xffffffff


	//   ....[5]....
        /*0180*/ 	.word	0xffffffff


	//   ....[6]....
        /*0184*/ 	.word	0xffffffff


	//   ....[7]....
        /*0188*/ 	.word	0xffffffff


	//   ....[8]....
        /*018c*/ 	.word	0xffffffff


	//   ....[9]....
        /*0190*/ 	.word	0xffffffff


	//   ....[10]....
        /*0194*/ 	.word	0xffffffff


	//   ....[11]....
        /*0198*/ 	.word	0xffffffff


	//   ....[12]....
        /*019c*/ 	.word	0xffffffff


	//   ....[13]....
        /*01a0*/ 	.word	0xffffffff


	//   ....[14]....
        /*01a4*/ 	.word	0xffffffff


	//   ....[15]....
        /*01a8*/ 	.word	0xffffffff


	//   ....[16]....
        /*01ac*/ 	.word	0xffffffff


	//   ....[17]....
        /*01b0*/ 	.word	0xffffffff


	//   ....[18]....
        /*01b4*/ 	.word	0xffffffff


	//   ....[19]....
        /*01b8*/ 	.word	0xffffffff


	//   ....[20]....
        /*01bc*/ 	.word	0xffffffff


	//   ....[21]....
        /*01c0*/ 	.word	0xffffffff


	//   ....[22]....
        /*01c4*/ 	.word	0xffffffff


	//   ....[23]....
        /*01c8*/ 	.word	0xffffffff


	//   ....[24]....
        /*01cc*/ 	.word	0xffffffff


	//   ....[25]....
        /*01d0*/ 	.word	0xffffffff


	//   ....[26]....
        /*01d4*/ 	.word	0xffffffff


	//   ....[27]....
        /*01d8*/ 	.word	0xffffffff


	//   ....[28]....
        /*01dc*/ 	.word	0xffffffff


	//   ....[29]....
        /*01e0*/ 	.word	0xffffffff


	//   ....[30]....
        /*01e4*/ 	.word	0xffffffff


	//   ....[31]....
        /*01e8*/ 	.word	0xffffffff


	//   ....[32]....
        /*01ec*/ 	.word	0xffffffff


	//   ....[33]....
        /*01f0*/ 	.word	0xffffffff


	//   ....[34]....
        /*01f4*/ 	.word	0xffffffff


	//   ....[35]....
        /*01f8*/ 	.word	0xffffffff


	//----- nvinfo : EIATTR_COOP_GROUP_INSTR_OFFSETS
	.align		4
.L_25141:
        /*01fc*/ 	.byte	0x04, 0x28
        /*01fe*/ 	.short	(.L_25143 - .L_25142)


	//   ....[0]....
.L_25142:
        /*0200*/ 	.word	0x00001cf0


	//   ....[1]....
        /*0204*/ 	.word	0x00001d70


	//   ....[2]....
        /*0208*/ 	.word	0x00001d90


	//   ....[3]....
        /*020c*/ 	.word	0x00001db0


	//   ....[4]....
        /*0210*/ 	.word	0x00001de0


	//   ....[5]....
        /*0214*/ 	.word	0x00001e40


	//   ....[6]....
        /*0218*/ 	.word	0x00001e70


	//   ....[7]....
        /*021c*/ 	.word	0x00001e90


	//   ....[8]....
        /*0220*/ 	.word	0x00002c60


	//   ....[9]....
        /*0224*/ 	.word	0x00002cc0


	//   ....[10]....
        /*0228*/ 	.word	0x00002cf0


	//   ....[11]....
        /*022c*/ 	.word	0x00002d10


	//   ....[12]....
        /*0230*/ 	.word	0x00002d30


	//   ....[13]....
        /*0234*/ 	.word	0x00002d80


	//   ....[14]....
        /*0238*/ 	.word	0x00002da0


	//   ....[15]....
        /*023c*/ 	.word	0x00002dc0


	//   ....[16]....
        /*0240*/ 	.word	0x00005770


	//   ....[17]....
        /*0244*/ 	.word	0x00005790


	//   ....[18]....
        /*0248*/ 	.word	0x000057a0


	//   ....[19]....
        /*024c*/ 	.word	0x000057b0


	//   ....[20]....
        /*0250*/ 	.word	0x000057c0


	//   ....[21]....
        /*0254*/ 	.word	0x000057d0


	//   ....[22]....
        /*0258*/ 	.word	0x000057e0


	//   ....[23]....
        /*025c*/ 	.word	0x00005820


	//   ....[24]....
        /*0260*/ 	.word	0x00005840


	//   ....[25]....
        /*0264*/ 	.word	0x00005860


	//   ....[26]....
        /*0268*/ 	.word	0x00005880


	//   ....[27]....
        /*026c*/ 	.word	0x000058a0


	//   ....[28]....
        /*0270*/ 	.word	0x000058c0


	//   ....[29]....
        /*0274*/ 	.word	0x000058e0


	//   ....[30]....
        /*0278*/ 	.word	0x00005930


	//   ....[31]....
        /*027c*/ 	.word	0x00005980


	//   ....[32]....
        /*0280*/ 	.word	0x000059a0


	//   ....[33]....
        /*0284*/ 	.word	0x000059d0


	//   ....[34]....
        /*0288*/ 	.word	0x00005a00


	//   ....[35]....
        /*028c*/ 	.word	0x00005a40


	//----- nvinfo : EIATTR_EXIT_INSTR_OFFSETS
	.align		4
.L_25143:
        /*0290*/ 	.byte	0x04, 0x1c
        /*0292*/ 	.short	(.L_25145 - .L_25144)


	//   ....[0]....
.L_25144:
        /*0294*/ 	.word	0x00006000


	//   ....[1]....
        /*0298*/ 	.word	0x000060f0


	//   ....[2]....
        /*029c*/ 	.word	0x00006550


	//----- nvinfo : EIATTR_CTAIDZ_USED
	.align		4
.L_25145:
        /*02a0*/ 	.byte	0x01, 0x04
	.zero		2


	//----- nvinfo : EIATTR_CRS_STACK_SIZE
	.align		4
        /*02a4*/ 	.byte	0x04, 0x1e
        /*02a6*/ 	.short	(.L_25147 - .L_25146)
.L_25146:
        /*02a8*/ 	.word	0x00000000
.L_25147:


//--------------------- .nv.info._ZN4vllm25paged_attention_v1_kernelIttLi64ELi32ELi128ELNS_18Fp8KVCacheDataTypeE0ELb0EEEvPT_PKS2_PKT0_S8_ifPKiSA_iPKfiiiSC_SC_iiiii --------------------------
	.section	.nv.info._ZN4vllm25paged_attention_v1_kernelIttLi64ELi32ELi128ELNS_18Fp8KVCacheDataTypeE0ELb0EEEvPT_PKS2_PKT0_S8_ifPKiSA_iPKfiiiSC_SC_iiiii,"",@"SHT_CUDA_INFO"
	.sectionflags	@""
	.align	4


	//----- nvinfo : EIATTR_CUDA_API_VERSION
	.align		4
        /*0000*/ 	.byte	0x04, 0x37
        /*0002*/ 	.short	(.L_25149 - .L_25148)
.L_25148:
        /*0004*/ 	.word	0x00000082


	//----- nvinfo : EIATTR_SW2861232_WAR
	.align		4
.L_25149:
        /*0008*/ 	.byte	0x01, 0x35
	.zero		2


	//----- nvinfo : EIATTR_PARAM_CBANK
	.align		4
        /*000c*/ 	.byte	0x04, 0x0a
        /*000e*/ 	.short	(.L_25151 - .L_25150)
	.align		4
.L_25150:
        /*0010*/ 	.word	index@(.nv.constant0._ZN4vllm25paged_attention_v1_kernelIttLi64ELi32ELi128ELNS_18Fp8KVCacheDataTypeE0ELb0EEEvPT_PKS2_PKT0_S8_ifPKiSA_iPKfiiiSC_SC_iiiii)
        /*0014*/ 	.short	0x0160
        /*0016*/ 	.short	0x007c


	//----- nvinfo : EIATTR_CBANK_PARAM_SIZE
	.align		4
.L_25151:
        /*0018*/ 	.byte	0x03, 0x19
        /*001a*/ 	.short	0x007c


	//----- nvinfo : EIATTR_KPARAM_INFO
	.align		4
        /*001c*/ 	.byte	0x04, 0x17
        /*001e*/ 	.short	(.L_25153 - .L_25152)
.L_25152:
        /*0020*/ 	.word	0x00000000
        /*0024*/ 	.short	0x0013
        /*0026*/ 	.short	0x0078
        /*0028*/ 	.byte	0x00, 0xf0, 0x11, 0x00


	//----- nvinfo : EIATTR_KPARAM_INFO
	.align		4
.L_25153:
        /*002c*/ 	.byte	0x04, 0x17
        /*002e*/ 	.short	(.L_25155 - .L_25154)
.L_25154:
        /*0030*/ 	.word	0x00000000
        /*0034*/ 	.short	0x0012
        /*0036*/ 	.short	0x0074
        /*0038*/ 	.byte	0x00, 0xf0, 0x11, 0x00


	//----- nvinfo : EIATTR_KPARAM_INFO
	.align		4
.L_25155:
        /*003c*/ 	.byte	0x04, 0x17
        /*003e*/ 	.short	(.L_25157 - .L_25156)
.L_25156:
        /*0040*/ 	.word	0x00000000
        /*0044*/ 	.short	0x0011
        /*0046*/ 	.short	0x0070
        /*0048*/ 	.byte	0x00, 0xf0, 0x11, 0x00


	//----- nvinfo : EIATTR_KPARAM_INFO
	.align		4
.L_25157:
        /*004c*/ 	.byte	0x04, 0x17
        /*004e*/ 	.short	(.L_25159 - .L_25158)
.L_25158:
        /*0050*/ 	.word	0x00000000
        /*0054*/ 	.short	0x0010
        /*0056*/ 	.short	0x006c
        /*0058*/ 	.byte	0x00, 0xf0, 0x11, 0x00


	//----- nvinfo : EIATTR_KPARAM_INFO
	.align		4
.L_25159:
        /*005c*/ 	.byte	0x04, 0x17
        /*005e*/ 	.short	(.L_25161 - .L_25160)
.L_25160:
        /*0060*/ 	.word	0x00000000
        /*0064*/ 	.short	0x000f
        /*0066*/ 	.short	0x0068
        /*0068*/ 	.byte	0x00, 0xf0, 0x11, 0x00


	//----- nvinfo : EIATTR_KPARAM_INFO
	.align		4
.L_25161:
        /*006c*/ 	.byte	0x04, 0x17
        /*006e*/ 	.short	(.L_25163 - .L_25162)
.L_25162:
        /*0070*/ 	.word	0x00000000
        /*0074*/ 	.short	0x000e
        /*0076*/ 	.short	0x0060
        /*0078*/ 	.byte	0x00, 0xf0, 0x21, 0x00


	//----- nvinfo : EIATTR_KPARAM_INFO
	.align		4
.L_25163:
        /*007c*/ 	.byte	0x04, 0x17
        /*007e*/ 	.short	(.L_25165 - .L_25164)
.L_25164:
        /*0080*/ 	.word	0x00000000
        /*0084*/ 	.short	0x000d
        /*0086*/ 	.short	0x0058
        /*0088*/ 	.byte	0x00, 0xf0, 0x21, 0x00


	//----- nvinfo : EIATTR_KPARAM_INFO
	.align		4
.L_25165:
        /*008c*/ 	.byte	0x04, 0x17
        /*008e*/ 	.short	(.L_25167 - .L_25166)
.L_25166:
        /*0090*/ 	.word	0x00000000
        /*0094*/ 	.short	0x000c
        /*0096*/ 	.short	0x0050
        /*0098*/ 	.byte	0x00, 0xf0, 0x11, 0x00


	//----- nvinfo : EIATTR_KPARAM_INFO
	.align		4
.L_25167:
        /*009c*/ 	.byte	0x04, 0x17
        /*009e*/ 	.short	(.L_25169 - .L_25168)
.L_25168:
        /*00a0*/ 	.word	0x00000000
        /*00a4*/ 	.short	0x000b
        /*00a6*/ 	.short	0x004c
        /*00a8*/ 	.byte	0x00, 0xf0, 0x11, 0x00


	//----- nvinfo : EIATTR_KPARAM_INFO
	.align		4
.L_25169:
        /*00ac*/ 	.byte	0x04, 0x17
        /*00ae*/ 	.short	(.L_25171 - .L_25170)
.L_25170:
        /*00b0*/ 	.word	0x00000000
        /*00b4*/ 	.short	0x000a
        /*00b6*/ 	.short	0x0048
        /*00b8*/ 	.byte	0x00, 0xf0, 0x11, 0x00


	//----- nvinfo : EIATTR_KPARAM_INFO
	.align		4
.L_25171:
        /*00bc*/ 	.byte	0x04, 0x17
        /*00be*/ 	.short	(.L_25173 - .L_25172)
.L_25172:
        /*00c0*/ 	.word	0x00000000
        /*00c4*/ 	.short	0x0009
        /*00c6*/ 	.short	0x0040
        /*00c8*/ 	.byte	0x00, 0xf0, 0x21, 0x00


	//----- nvinfo : EIATTR_KPARAM_INFO
	.align		4
.L_25173:
        /*00cc*/ 	.byte	0x04, 0x17
        /*00ce*/ 	.short	(.L_25175 - .L_25174)
.L_25174:
        /*00d0*/ 	.word	0x00000000
        /*00d4*/ 	.short	0x0008
        /*00d6*/ 	.short	0x0038
        /*00d8*/ 	.byte	0x00, 0xf0, 0x11, 0x00


	//----- nvinfo : EIATTR_KPARAM_INFO
	.align		4
.L_25175:
        /*00dc*/ 	.byte	0x04, 0x17
        /*00de*/ 	.short	(.L_25177 - .L_25176)
.L_25176:
        /*00e0*/ 	.word	0x00000000
        /*00e4*/ 	.short	0x0007
        /*00e6*/ 	.short	0x0030
        /*00e8*/ 	.byte	0x00, 0xf0, 0x21, 0x00


	//----- nvinfo : EIATTR_KPARAM_INFO
	.align		4
.L_25177:
        /*00ec*/ 	.byte	0x04, 0x17
        /*00ee*/ 	.short	(.L_25179 - .L_25178)
.L_25178:
        /*00f0*/ 	.word	0x00000000
        /*00f4*/ 	.short	0x0006
        /*00f6*/ 	.short	0x0028
        /*00f8*/ 	.byte	0x00, 0xf0, 0x21, 0x00


	//----- nvinfo : EIATTR_KPARAM_INFO
	.align		4
.L_25179:
        /*00fc*/ 	.byte	0x04, 0x17
        /*00fe*/ 	.short	(.L_25181 - .L_25180)
.L_25180:
        /*0100*/ 	.word	0x00000000
        /*0104*/ 	.short	0x0005
        /*0106*/ 	.short	0x0024
        /*0108*/ 	.byte	0x00, 0xf0, 0x11, 0x00


	//----- nvinfo : EIATTR_KPARAM_INFO
	.align		4
.L_25181:
        /*010c*/ 	.byte	0x04, 0x17
        /*010e*/ 	.short	(.L_25183 - .L_25182)
.L_25182:
        /*0110*/ 	.word	0x00000000
        /*0114*/ 	.short	0x0004
        /*0116*/ 	.short	0x0020
        /*0118*/ 	.byte	0x00, 0xf0, 0x11, 0x00


	//----- nvinfo : EIATTR_KPARAM_INFO
	.align		4
.L_25183:
        /*011c*/ 	.byte	0x04, 0x17
        /*011e*/ 	.short	(.L_25185 - .L_25184)
.L_25184:
        /*0120*/ 	.word	0x00000000
        /*0124*/ 	.short	0x0003
        /*0126*/ 	.short	0x0018
        /*0128*/ 	.byte	0x00, 0xf0, 0x21, 0x00


	//----- nvinfo : EIATTR_KPARAM_INFO
	.align		4
.L_25185:
        /*012c*/ 	.byte	0x04, 0x17
        /*012e*/ 	.short	(.L_25187 - .L_25186)
.L_25186:
        /*0130*/ 	.word	0x00000000
        /*0134*/ 	.short	0x0002
        /*0136*/ 	.short	0x0010
        /*0138*/ 	.byte	0x00, 0xf0, 0x21, 0x00


	//----- nvinfo : EIATTR_KPARAM_INFO
	.align		4
.L_25187:
        /*013c*/ 	.byte	0x04, 0x17
        /*013e*/ 	.short	(.L_25189 - .L_25188)
.L_25188:
        /*0140*/ 	.word	0x00000000
        /*0144*/ 	.short	0x0001
        /*0146*/ 	.short	0x0008
        /*0148*/ 	.byte	0x00, 0xf0, 0x21, 0x00


	//----- nvinfo : EIATTR_KPARAM_INFO
	.align		4
.L_25189:
        /*014c*/ 	.byte	0x04, 0x17
        /*014e*/ 	.short	(.L_25191 - .L_25190)
.L_25190:
        /*0150*/ 	.word	0x00000000
        /*0154*/ 	.short	0x0000
        /*0156*/ 	.short	0x0000
        /*0158*/ 	.byte	0x00, 0xf0, 0x21, 0x00


	//----- nvinfo : EIATTR_MAXREG_COUNT
	.align		4
.L_25191:
        /*015c*/ 	.byte	0x03, 0x1b
        /*015e*/ 	.short	0x00ff


	//----- nvinfo : EIATTR_NUM_BARRIERS
	.align		4
        /*0160*/ 	.byte	0x02, 0x4c
        /*0162*/ 	.byte	0x01
	.zero		1


	//----- nvinfo : EIATTR_MERCURY_ISA_VERSION
	.align		4
        /*0164*/ 	.byte	0x03, 0x5f
        /*0166*/ 	.short	0x0000


	//----- nvinfo : EIATTR_COOP_GROUP_MASK_REGIDS
	.align		4
        /*0168*/ 	.byte	0x04, 0x29
        /*016a*/ 	.short	(.L_25193 - .L_25192)


	//   ....[0]....
.L_25192:
        /*016c*/ 	.word	0xffffffff


	//   ....[1]....
        /*0170*/ 	.word	0xffffffff


	//   ....[2]....
        /*0174*/ 	.word	0xffffffff


	//   ....[3]....
        /*0178*/ 	.word	0xffffffff


	//   ....[4]....
        /*017c*/ 	.word	0xffffffff


	//   ....[5]....
        /*0180*/ 	.word	0xffffffff


	//   ....[6]....
        /*0184*/ 	.word	0xffffffff


	//   ....[7]....
        /*0188*/ 	.word	0xffffffff


	//   ....[8]....
        /*018c*/ 	.word	0xffffffff


	//   ....[9]....
        /*0190*/ 	.word	0xffffffff


	//   ....[10]....
        /*0194*/ 	.word	0xffffffff


	//   ....[11]....
        /*0198*/ 	.word	0xffffffff


	//   ....[12]....
        /*019c*/ 	.word	0xffffffff


	//   ....[13]....
        /*01a0*/ 	.word	0xffffffff


	//   ....[14]....
        /*01a4*/ 	.word	0xffffffff


	//   ....[15]....
        /*01a8*/ 	.word	0xffffffff


	//   ....[16]....
        /*01ac*/ 	.word	0xffffffff


	//   ....[17]....
        /*01b0*/ 	.word	0xffffffff


	//   ....[18]....
        /*01b4*/ 	.word	0xffffffff


	//   ....[19]....
        /*01b8*/ 	.word	0xffffffff


	//   ....[20]....
        /*01bc*/ 	.word	0xffffffff


	//   ....[21]....
        /*01c0*/ 	.word	0xffffffff


	//   ....[22]....
        /*01c4*/ 	.word	0xffffffff


	//   ....[23]....
        /*01c8*/ 	.word	0xffffffff


	//   ....[24]....
        /*01cc*/ 	.word	0xffffffff


	//   ....[25]....
        /*01d0*/ 	.word	0xffffffff


	//   ....[26]....
        /*01d4*/ 	.word	0xffffffff


	//   ....[27]....
        /*01d8*/ 	.word	0xffffffff


	//   ....[28]....
        /*01dc*/ 	.word	0xffffffff


	//   ....[29]....
        /*01e0*/ 	.word	0xffffffff


	//   ....[30]....
        /*01e4*/ 	.word	0xffffffff


	//   ....[31]....
        /*01e8*/ 	.word	0xffffffff


	//----- nvinfo : EIATTR_COOP_GROUP_INSTR_OFFSETS
	.align		4
.L_25193:
        /*01ec*/ 	.byte	0x04, 0x28
        /*01ee*/ 	.short	(.L_25195 - .L_25194)


	//   ....[0]....
.L_25194:
        /*01f0*/ 	.word	0x000019b0


	//   ....[1]....
        /*01f4*/ 	.word	0x00001a40


	//   ....[2]....
        /*01f8*/ 	.word	0x00001a60


	//   ....[3]....
        /*01fc*/ 	.word	0x00001a80


	//   ....[4]....
        /*0200*/ 	.word	0x00001aa0


	//   ....[5]....
        /*0204*/ 	.word	0x00001b00


	//   ....[6]....
        /*0208*/ 	.word	0x00001b30


	//   ....[7]....
        /*020c*/ 	.word	0x00001b50


	//   ....[8]....
        /*0210*/ 	.word	0x00002920


	//   ....[9]....
        /*0214*/ 	.word	0x00002980


	//   ....[10]....
        /*0218*/ 	.word	0x000029b0


	//   ....[11]....
        /*021c*/ 	.word	0x000029d0


	//   ....[12]....
        /*0220*/ 	.word	0x000029f0


	//   ....[13]....
        /*0224*/ 	.word	0x00002a40


	//   ....[14]....
        /*0228*/ 	.word	0x00002a60


	//   ....[15]....
        /*022c*/ 	.word	0x00002a80


	//   ....[16]....
        /*0230*/ 	.word	0x00004e80


	//   ....[17]....
        /*0234*/ 	.word	0x00004ea0


	//   ....[18]....
        /*0238*/ 	.word	0x00004eb0


	//   ....[19]....
        /*023c*/ 	.word	0x00004ec0


	//   ....[20]....
        /*0240*/ 	.word	0x00004ed0


	//   ....[21]....
        /*0244*/ 	.word	0x00004ee0


	//   ....[22]....
        /*0248*/ 	.word	0x00004ef0


	//   ....[23]....
        /*024c*/ 	.word	0x00004f10


	//   ....[24]....
        /*0250*/ 	.word	0x00004f90


	//   ....[25]....
        /*0254*/ 	.word	0x00004fc0


	//   ....[26]....
        /*0258*/ 	.word	0x00004ff0


	//   ....[27]....
        /*025c*/ 	.word	0x00005010


	//   ....[28]....
        /*0260*/ 	.word	0x00005040


	//   ....[29]....
        /*0264*/ 	.word	0x00005060


	//   ....[30]....
        /*0268*/ 	.word	0x00005090


	//   ....[31]....
        /*026c*/ 	.word	0x000050d0


	//----- nvinfo : EIATTR_EXIT_INSTR_OFFSETS
	.align		4
.L_25195:
        /*0270*/ 	.byte	0x04, 0x1c
        /*0272*/ 	.short	(.L_25197 - .L_25196)


	//   ....[0]....
.L_25196:
        /*0274*/ 	.word	0x00005510


	//   ....[1]....
        /*0278*/ 	.word	0x00005600


	//   ....[2]....
        /*027c*/ 	.word	0x00005980


	//----- nvinfo : EIATTR_CTAIDZ_USED
	.align		4
.L_25197:
        /*0280*/ 	.byte	0x01, 0x04
	.zero		2


	//----- nvinfo : EIATTR_CRS_STACK_SIZE
	.align		4
        /*0284*/ 	.byte	0x04, 0x1e
        /*0286*/ 	.short	(.L_25199 - .L_25198)
.L_25198:
        /*0288*/ 	.word	0x00000000
.L_25199:


//--------------------- .nv.info._ZN4vllm25paged_attention_v1_kernelIttLi32ELi32ELi128ELNS_18Fp8KVCacheDataTypeE0ELb0EEEvPT_PKS2_PKT0_S8_ifPKiSA_iPKfiiiSC_SC_iiiii --------------------------
	.section	.nv.info._ZN4vllm25paged_attention_v1_kernelIttLi32ELi32ELi128ELNS_18Fp8KVCacheDataTypeE0ELb0EEEvPT_PKS2_PKT0_S8_ifPKiSA_iPKfiiiSC_SC_iiiii,"",@"SHT_CUDA_INFO"
	.sectionflags	@""
	.align	4


	//----- nvinfo : EIATTR_CUDA_API_VERSION
	.align		4
        /*0000*/ 	.byte	0x04, 0x37
        /*0002*/ 	.short	(.L_25201 - .L_25200)
.L_25200:
        /*0004*/ 	.word	0x00000082


	//----- nvinfo : EIATTR_SW2861232_WAR
	.align		4
.L_25201:
        /*0008*/ 	.byte	0x01, 0x35
	.zero		2


	//----- nvinfo : EIATTR_PARAM_CBANK
	.align		4
        /*000c*/ 	.byte	0x04, 0x0a
        /*000e*/ 	.short	(.L_25203 - .L_25202)
	.align		4
.L_25202:
        /*0010*/ 	.word	index@(.nv.constant0._ZN4vllm25paged_attention_v1_kernelIttLi32ELi32ELi128ELNS_18Fp8KVCacheDataTypeE0ELb0EEEvPT_PKS2_PKT0_S8_ifPKiSA_iPKfiiiSC_SC_iiiii)
        /*0014*/ 	.short	0x0160
        /*0016*/ 	.short	0x007c


	//----- nvinfo : EIATTR_CBANK_PARAM_SIZE
	.align		4
.L_25203:
        /*0018*/ 	.byte	0x03, 0x19
        /*001a*/ 	.short	0x007c


	//----- nvinfo : EIATTR_KPARAM_INFO
	.align		4
        /*001c*/ 	.byte	0x04, 0x17
        /*001e*/ 	.short	(.L_25205 - .L_25204)
.L_25204:
        /*0020*/ 	.word	0x00000000
        /*0024*/ 	.short	0x0013
        /*0026*/ 	.short	0x0078
        /*0028*/ 	.byte	0x00, 0xf0, 0x11, 0x00


	//----- nvinfo : EIATTR_KPARAM_INFO
	.align		4
.L_25205:
        /*002c*/ 	.byte	0x04, 0x17
        /*002e*/ 	.short	(.L_25207 - .L_25206)
.L_25206:
        /*0030*/ 	.word	0x00000000
        /*0034*/ 	.short	0x0012
        /*0036*/ 	.short	0x0074
        /*0038*/ 	.byte	0x00, 0xf0, 0x11, 0x00


	//----- nvinfo : EIATTR_KPARAM_INFO
	.align		4
.L_25207:
        /*003c*/ 	.byte	0x04, 0x17
        /*003e*/ 	.short	(.L_25209 - .L_25208)
.L_25208:
        /*0040*/ 	.word	0x00000000
        /*0044*/ 	.short	0x0011
        /*0046*/ 	.short	0x0070
        /*0048*/ 	.byte	0x00, 0xf0, 0x11, 0x00


	//----- nvinfo : EIATTR_KPARAM_INFO
	.align		4
.L_25209:
        /*004c*/ 	.byte	0x04, 0x17
        /*004e*/ 	.short	(.L_25211 - .L_25210)
.L_25210:
        /*0050*/ 	.word	0x00000000
        /*0054*/ 	.short	0x0010
        /*0056*/ 	.short	0x006c
        /*0058*/ 	.byte	0x00, 0xf0, 0x11, 0x00


	//----- nvinfo : EIATTR_KPARAM_INFO
	.align		4
.L_25211:
        /*005c*/ 	.byte	0x04, 0x17
        /*005e*/ 	.short	(.L_25213 - .L_25212)
.L_25212:
        /*0060*/ 	.word	0x00000000
        /*0064*/ 	.short	0x000f
        /*0066*/ 	.short	0x0068
        /*0068*/ 	.byte	0x00, 0xf0, 0x11, 0x00


	//----- nvinfo : EIATTR_KPARAM_INFO
	.align		4
.L_25213:
        /*006c*/ 	.byte	0x04, 0x17
        /*006e*/ 	.short	(.L_25215 - .L_25214)
.L_25214:
        /*0070*/ 	.word	0x00000000
        /*0074*/ 	.short	0x000e
        /*0076*/ 	.short	0x0060
        /*0078*/ 	.byte	0x00, 0xf0, 0x21, 0x00


	//----- nvinfo : EIATTR_KPARAM_INFO
	.align		4
.L_25215:
        /*007c*/ 	.byte	0x04, 0x17
        /*007e*/ 	.short	(.L_25217 - .L_25216)
.L_25216:
        /*0080*/ 	.word	0x00000000
        /*0084*/ 	.short	0x000d
        /*0086*/ 	.short	0x0058
        /*0088*/ 	.byte	0x00, 0xf0, 0x21, 0x00


	//----- nvinfo : EIATTR_KPARAM_INFO
	.align		4
.L_25217:
        /*008c*/ 	.byte	0x04, 0x17
        /*008e*/ 	.short	(.L_25219 - .L_25218)
.L_25218:
        /*0090*/ 	.word	0x00000000
        /*0094*/ 	.short	0x000c
        /*0096*/ 	.short	0x0050
        /*0098*/ 	.byte	0x00, 0xf0, 0x11, 0x00


	//----- nvinfo : EIATTR_KPARAM_INFO
	.align		4
.L_25219:
        /*009c*/ 	.byte	0x04, 0x17
        /*009e*/ 	.short	(.L_25221 - .L_25220)
.L_25220:
        /*00a0*/ 	.word	0x00000000
        /*00a4*/ 	.short	0x000b
        /*00a6*/ 	.short	0x004c
        /*00a8*/ 	.byte	0x00, 0xf0, 0x11, 0x00


	//----- nvinfo : EIATTR_KPARAM_INFO
	.align		4
.L_25221:
        /*00ac*/ 	.byte	0x04, 0x17
        /*00ae*/ 	.short	(.L_25223 - .L_25222)
.L_25222:
        /*00b0*/ 	.word	0x00000000
        /*00b4*/ 	.short	0x000a
        /*00b6*/ 	.short	0x0048
        /*00b8*/ 	.byte	0x00, 0xf0, 0x11, 0x00


	//----- nvinfo : EIATTR_KPARAM_INFO
	.align		4
.L_25223:
        /*00bc*/ 	.byte	0x04, 0x17
        /*00be*/ 	.short	(.L_25225 - .L_25224)
.L_25224:
        /*00c0*/ 	.word	0x00000000
        /*00c4*/ 	.short	0x0009
        /*00c6*/ 	.short	0x0040
        /*00c8*/ 	.byte	0x00, 0xf0, 0x21, 0x00


	//----- nvinfo : EIATTR_KPARAM_INFO
	.align		4
.L_25225:
        /*00cc*/ 	.byte	0x04, 0x17
        /*00ce*/ 	.short	(.L_25227 - .L_25226)
.L_25226:
        /*00d0*/ 	.word	0x00000000
        /*00d4*/ 	.short	0x0008
        /*00d6*/ 	.short	0x0038
        /*00d8*/ 	.byte	0x00, 0xf0, 0x11, 0x00


	//----- nvinfo : EIATTR_KPARAM_INFO
	.align		4
.L_25227:
        /*00dc*/ 	.byte	0x04, 0x17
        /*00de*/ 	.short	(.L_25229 - .L_25228)
.L_25228:
        /*00e0*/ 	.word	0x00000000
        /*00e4*/ 	.short	0x0007
        /*00e6*/ 	.short	0x0030
        /*00e8*/ 	.byte	0x00, 0xf0, 0x21, 0x00


	//----- nvinfo : EIATTR_KPARAM_INFO
	.align		4
.L_25229:
        /*00ec*/ 	.byte	0x04, 0x17
        /*00ee*/ 	.short	(.L_25231 - .L_25230)
.L_25230:
        /*00f0*/ 	.word	0x00000000
        /*00f4*/ 	.short	0x0006
        /*00f6*/ 	.short	0x0028
        /*00f8*/ 	.byte	0x00, 0xf0, 0x21, 0x00


	//----- nvinfo : EIATTR_KPARAM_INFO
	.align		4
.L_25231:
        /*00fc*/ 	.byte	0x04, 0x17
        /*00fe*/ 	.short	(.L_25233 - .L_25232)
.L_25232:
        /*0100*/ 	.word	0x00000000
        /*0104*/ 	.short	0x0005
        /*0106*/ 	.short	0x0024
        /*0108*/ 	.byte	0x00, 0xf0, 0x11, 0x00


	//----- nvinfo : EIATTR_KPARAM_INFO
	.align		4
.L_25233:
        /*010c*/ 	.byte	0x04, 0x17
        /*010e*/ 	.short	(.L_25235 - .L_25234)
.L_25234:
        /*0110*/ 	.word	0x00000000
        /*0114*/ 	.short	0x0004
        /*0116*/ 	.short	0x0020
        /*0118*/ 	.byte	0x00, 0xf0, 0x11, 0x00


	//----- nvinfo : EIATTR_KPARAM_INFO
	.align		4
.L_25235:
        /*011c*/ 	.byte	0x04, 0x17
        /*011e*/ 	.short	(.L_25237 - .L_25236)
.L_25236:
        /*0120*/ 	.word	0x00000000
        /*0124*/ 	.short	0x0003
        /*0126*/ 	.short	0x0018
        /*0128*/ 	.byte	0x00, 0xf0, 0x21, 0x00


	//----- nvinfo : EIATTR_KPARAM_INFO
	.align		4
.L_25237:
        /*012c*/ 	.byte	0x04, 0x17
        /*012e*/ 	.short	(.L_25239 - .L_25238)
.L_25238:
        /*0130*/ 	.word	0x00000000
        /*0134*/ 	.short	0x0002
        /*0136*/ 	.short	0x0010
        /*0138*/ 	.byte	0x00, 0xf0, 0x21, 0x00


	//----- nvinfo : EIATTR_KPARAM_INFO
	.align		4
.L_25239:
        /*013c*/ 	.byte	0x04, 0x17
        /*013e*/ 	.short	(.L_25241 - .L_25240)
.L_25240:
        /*0140*/ 	.word	0x00000000
        /*0144*/ 	.short	0x0001
        /*0146*/ 	.short	0x0008
        /*0148*/ 	.byte	0x00, 0xf0, 0x21, 0x00


	//----- nvinfo : EIATTR_KPARAM_INFO
	.align		4
.L_25241:
        /*014c*/ 	.byte	0x04, 0x17
        /*014e*/ 	.short	(.L_25243 - .L_25242)
.L_25242:
        /*0150*/ 	.word	0x00000000
        /*0154*/ 	.short	0x0000
        /*0156*/ 	.short	0x0000
        /*0158*/ 	.byte	0x00, 0xf0, 0x21, 0x00


	//----- nvinfo : EIATTR_MAXREG_COUNT
	.align		4
.L_25243:
        /*015c*/ 	.byte	0x03, 0x1b
        /*015e*/ 	.short	0x00ff


	//----- nvinfo : EIATTR_NUM_BARRIERS
	.align		4
        /*0160*/ 	.byte	0x02, 0x4c
        /*0162*/ 	.byte	0x01
	.zero		1


	//----- nvinfo : EIATTR_MERCURY_ISA_VERSION
	.align		4
        /*0164*/ 	.byte	0x03, 0x5f
        /*0166*/ 	.short	0x0000


	//----- nvinfo : EIATTR_COOP_GROUP_MASK_REGIDS
	.align		4
        /*0168*/ 	.byte	0x04, 0x29
        /*016a*/ 	.short	(.L_25245 - .L_25244)


	//   ....[0]....
.L_25244:
        /*016c*/ 	.word	0xffffffff


	//   ....[1]....
        /*0170*/ 	.word	0xffffffff


	//   ....[2]....
        /*0174*/ 	.word	0xffffffff


	//   ....[3]....
        /*0178*/ 	.word	0xffffffff


	//   ....[4]....
        /*017c*/ 	.word	0xffffffff


	//   ....[5]....
        /*0180*/ 	.word	0xffffffff


	//   ....[6]....
        /*0184*/ 	.word	0xffffffff


	//   ....[7]....
        /*0188*/ 	.word	0xffffffff


	//   ....[8]....
        /*018c*/ 	.word	0xffffffff


	//   ....[9]....
        /*0190*/ 	.word	0xffffffff


	//   ....[10]....
        /*0194*/ 	.word	0xffffffff


	//   ....[11]....
        /*0198*/ 	.word	0xffffffff


	//   ....[12]....
        /*019c*/ 	.word	0xffffffff


	//   ....[13]....
        /*01a0*/ 	.word	0xffffffff


	//   ....[14]....
        /*01a4*/ 	.word	0xffffffff


	//   ....[15]....
        /*01a8*/ 	.word	0xffffffff


	//   ....[16]....
        /*01ac*/ 	.word	0xffffffff


	//   ....[17]....
        /*01b0*/ 	.word	0xffffffff


	//   ....[18]....
        /*01b4*/ 	.word	0xffffffff


	//   ....[19]....
        /*01b8*/ 	.word	0xffffffff


	//   ....[20]....
        /*01bc*/ 	.word	0xffffffff


	//   ....[21]....
        /*01c0*/ 	.word	0xffffffff


	//   ....[22]....
        /*01c4*/ 	.word	0xffffffff


	//   ....[23]....
        /*01c8*/ 	.word	0xffffffff


	//----- nvinfo : EIATTR_COOP_GROUP_INSTR_OFFSETS
	.align		4
.L_25245:
        /*01cc*/ 	.byte	0x04, 0x28
        /*01ce*/ 	.short	(.L_25247 - .L_25246)


	//   ....[0]....
.L_25246:
        /*01d0*/ 	.word	0x00001350


	//   ....[1]....
        /*01d4*/ 	.word	0x000013d0


	//   ....[2]....
        /*01d8*/ 	.word	0x000013f0


	//   ....[3]....
        /*01dc*/ 	.word	0x00001410


	//   ....[4]....
        /*01e0*/ 	.word	0x00001430


	//   ....[5]....
        /*01e4*/ 	.word	0x000014a0


	//   ....[6]....
        /*01e8*/ 	.word	0x000014c0


	//   ....[7]....
        /*01ec*/ 	.word	0x000014f0


	//   ....[8]....
        /*01f0*/ 	.word	0x000022c0


	//   ....[9]....
        /*01f4*/ 	.word	0x00002320


	//   ....[10]....
        /*01f8*/ 	.word	0x00002350


	//   ....[11]....
        /*01fc*/ 	.word	0x00002370


	//   ....[12]....
        /*0200*/ 	.word	0x00002390


	//   ....[13]....
        /*0204*/ 	.word	0x000023e0


	//   ....[14]....
        /*0208*/ 	.word	0x00002400


	//   ....[15]....
        /*020c*/ 	.word	0x00002420


	//   ....[16]....
        /*0210*/ 	.word	0x00003ba0


	//   ....[17]....
        /*0214*/ 	.word	0x00003bc0


	//   ....[18]....
        /*0218*/ 	.word	0x00003bd0


	//   ....[19]....
        /*021c*/ 	.word	0x00003be0


	//   ....[20]....
        /*0220*/ 	.word	0x00003c30


	//   ....[21]....
        /*0224*/ 	.word	0x00003c80


	//   ....[22]....
        /*0228*/ 	.word	0x00003cb0


	//   ....[23]....
        /*022c*/ 	.word	0x00003ce0


	//----- nvinfo : EIATTR_EXIT_INSTR_OFFSETS
	.align		4
.L_25247:
        /*0230*/ 	.byte	0x04, 0x1c
        /*0232*/ 	.short	(.L_25249 - .L_25248)


	//   ....[0]....
.L_25248:
        /*0234*/ 	.word	0x00003f80


	//   ....[1]....
        /*0238*/ 	.word	0x00004070


	//   ....[2]....
        /*023c*/ 	.word	0x00004230


	//----- nvinfo : EIATTR_CTAIDZ_USED
	.align		4
.L_25249:
        /*0240*/ 	.byte	0x01, 0x04
	.zero		2


	//----- nvinfo : EIATTR_CRS_STACK_SIZE
	.align		4
        /*0244*/ 	.byte	0x04, 0x1e
        /*0246*/ 	.short	(.L_25251 - .L_25250)
.L_25250:
        /*0248*/ 	.word	0x00000000
.L_25251:


//--------------------- .nv.info._ZN4vllm25paged_attention_v1_kernelIttLi256ELi32ELi128ELNS_18Fp8KVCacheDataTypeE0ELb1EEEvPT_PKS2_PKT0_S8_ifPKiSA_iPKfiiiSC_SC_iiiii --------------------------
	.section	.nv.info._ZN4vllm25paged_attention_v1_kernelIttLi256ELi32ELi128ELNS_18Fp8KVCacheDataTypeE0ELb1EEEvPT_PKS2_PKT0_S8_ifPKiSA_iPKfiiiSC_SC_iiiii,"",@"SHT_CUDA_INFO"
	.sectionflags	@""
	.align	4


	//----- nvinfo : EIATTR_CUDA_API_VERSION
	.align		4
        /*0000*/ 	.byte	0x04, 0x37
        /*0002*/ 	.short	(.L_25253 - .L_25252)
.L_25252:
        /*0004*/ 	.word	0x00000082


	//----- nvinfo : EIATTR_SW2861232_WAR
	.align		4
.L_25253:
        /*0008*/ 	.byte	0x01, 0x35
	.zero		2


	//----- nvinfo : EIATTR_PARAM_CBANK
	.align		4
        /*000c*/ 	.byte	0x04, 0x0a
        /*000e*/ 	.short	(.L_25255 - .L_25254)
	.align		4
.L_25254:
        /*0010*/ 	.word	index@(.nv.constant0._ZN4vllm25paged_attention_v1_kernelIttLi256ELi32ELi128ELNS_18Fp8KVCacheDataTypeE0ELb1EEEvPT_PKS2_PKT0_S8_ifPKiSA_iPKfiiiSC_SC_iiiii)
        /*0014*/ 	.short	0x0160
        /*0016*/ 	.short	0x007c


	//----- nvinfo : EIATTR_CBANK_PARAM_SIZE
	.align		4
.L_25255:
        /*0018*/ 	.byte	0x03, 0x19
        /*001a*/ 	.short	0x007c


	//----- nvinfo : EIATTR_KPARAM_INFO
	.align		4
        /*001c*/ 	.byte	0x04, 0x17
        /*001e*/ 	.short	(.L_25257 - .L_25256)
.L_25256:
        /*0020*/ 	.word	0x00000000
        /*0024*/ 	.short	0x0013
        /*0026*/ 	.short	0x0078
        /*0028*/ 	.byte	0x00, 0xf0, 0x11, 0x00


	//----- nvinfo : EIATTR_KPARAM_INFO
	.align		4
.L_25257:
        /*002c*/ 	.byte	0x04, 0x17
        /*002e*/ 	.short	(.L_25259 - .L_25258)
.L_25258:
        /*0030*/ 	.word	0x00000000
        /*0034*/ 	.short	0x0012
        /*0036*/ 	.short	0x0074
        /*0038*/ 	.byte	0x00, 0xf0, 0x11, 0x00


	//----- nvinfo : EIATTR_KPARAM_INFO
	.align		4
.L_25259:
        /*003c*/ 	.byte	0x04, 0x17
        /*003e*/ 	.short	(.L_25261 - .L_25260)
.L_25260:
        /*0040*/ 	.word	0x00000000
        /*0044*/ 	.short	0x0011
        /*0046*/ 	.short	0x0070
        /*0048*/ 	.byte	0x00, 0xf0, 0x11, 0x00


	//----- nvinfo : EIATTR_KPARAM_INFO
	.align		4
.L_25261:
        /*004c*/ 	.byte	0x04, 0x17
        /*004e*/ 	.short	(.L_25263 - .L_25262)
.L_25262:
        /*0050*/ 	.word	0x00000000
        /*0054*/ 	.short	0x0010
        /*0056*/ 	.short	0x006c
        /*0058*/ 	.byte	0x00, 0xf0, 0x11, 0x00


	//----- nvinfo : EIATTR_KPARAM_INFO
	.align		4
.L_25263:
        /*005c*/ 	.byte	0x04, 0x17
        /*005e*/ 	.short	(.L_25265 - .L_25264)
.L_25264:
        /*0060*/ 	.word	0x00000000
        /*0064*/ 	.short	0x000f
        /*0066*/ 	.short	0x0068
        /*0068*/ 	.byte	0x00, 0xf0, 0x11, 0x00


	//----- nvinfo : EIATTR_KPARAM_INFO
	.align		4
.L_25265:
        /*006c*/ 	.byte	0x04, 0x17
        /*006e*/ 	.short	(.L_25267 - .L_25266)
.L_25266:
        /*0070*/ 	.word	0x00000000
        /*0074*/ 	.short	0x000e
        /*0076*/ 	.short	0x0060
        /*0078*/ 	.byte	0x00, 0xf0, 0x21, 0x00


	//----- nvinfo : EIATTR_KPARAM_INFO
	.align		4
.L_25267:
        /*007c*/ 	.byte	0x04, 0x17
        /*007e*/ 	.short	(.L_25269 - .L_25268)
.L_25268:
        /*0080*/ 	.word	0x00000000
        /*0084*/ 	.short	0x000d
        /*0086*/ 	.short	0x0058
        /*0088*/ 	.byte	0x00, 0xf0, 0x21, 0x00


	//----- nvinfo : EIATTR_KPARAM_INFO
	.align		4
.L_25269:
        /*008c*/ 	.byte	0x04, 0x17
        /*008e*/ 	.short	(.L_25271 - .L_25270)
.L_25270:
        /*0090*/ 	.word	0x00000000
        /*0094*/ 	.short	0x000c
        /*0096*/ 	.short	0x0050
        /*0098*/ 	.byte	0x00, 0xf0, 0x11, 0x00


	//----- nvinfo : EIATTR_KPARAM_INFO
	.align		4
.L_25271:
        /*009c*/ 	.byte	0x04, 0x17
        /*009e*/ 	.short	(.L_25273 - .L_25272)
.L_25272:
        /*00a0*/ 	.word	0x00000000
        /*00a4*/ 	.short	0x000b
        /*00a6*/ 	.short	0x004c
        /*00a8*/ 	.byte	0x00, 0xf0, 0x11, 0x00


	//----- nvinfo : EIATTR_KPARAM_INFO
	.align		4
.L_25273:
        /*00ac*/ 	.byte	0x04, 0x17
        /*00ae*/ 	.short	(.L_25275 - .L_25274)
.L_25274:
        /*00b0*/ 	.word	0x00000000
        /*00b4*/ 	.short	0x000a
        /*00b6*/ 	.short	0x0048
        /*00b8*/ 	.byte	0x00, 0xf0, 0x11, 0x00


	//----- nvinfo : EIATTR_KPARAM_INFO
	.align		4
.L_25275:
        /*00bc*/ 	.byte	0x04, 0x17
        /*00be*/ 	.short	(.L_25277 - .L_25276)
.L_25276:
        /*00c0*/ 	.word	0x00000000
        /*00c4*/ 	.short	0x0009
        /*00c6*/ 	.short	0x0040
        /*00c8*/ 	.byte	0x00, 0xf0, 0x21, 0x00


	//----- nvinfo : EIATTR_KPARAM_INFO
	.align		4
.L_25277:
        /*00cc*/ 	.byte	0x04, 0x17
        /*00ce*/ 	.short	(.L_25279 - .L_25278)
.L_25278:
        /*00d0*/ 	.word	0x00000000
        /*00d4*/ 	.short	0x0008
        /*00d6*/ 	.short	0x0038
        /*00d8*/ 	.byte	0x00, 0xf0, 0x11, 0x00


	//----- nvinfo : EIATTR_KPARAM_INFO
	.align		4
.L_25279:
        /*00dc*/ 	.byte	0x04, 0x17
        /*00de*/ 	.short	(.L_25281 - .L_25280)
.L_25280:
        /*00e0*/ 	.word	0x00000000
        /*00e4*/ 	.short	0x0007
        /*00e6*/ 	.short	0x0030
        /*00e8*/ 	.byte	0x00, 0xf0, 0x21, 0x00


	//----- nvinfo : EIATTR_KPARAM_INFO
	.align		4
.L_25281:
        /*00ec*/ 	.byte	0x04, 0x17
        /*00ee*/ 	.short	(.L_25283 - .L_25282)
.L_25282:
        /*00f0*/ 	.word	0x00000000
        /*00f4*/ 	.short	0x0006
        /*00f6*/ 	.short	0x0028
        /*00f8*/ 	.byte	0x00, 0xf0, 0x21, 0x00


	//----- nvinfo : EIATTR_KPARAM_INFO
	.align		4
.L_25283:
        /*00fc*/ 	.byte	0x04, 0x17
        /*00fe*/ 	.short	(.L_25285 - .L_25284)
.L_25284:
        /*0100*/ 	.word	0x00000000
        /*0104*/ 	.short	0x0005
        /*0106*/ 	.short	0x0024
        /*0108*/ 	.byte	0x00, 0xf0, 0x11, 0x00


	//----- nvinfo : EIATTR_KPARAM_INFO
	.align		4
.L_25285:
        /*010c*/ 	.byte	0x04, 0x17
        /*010e*/ 	.short	(.L_25287 - .L_25286)
.L_25286:
        /*0110*/ 	.word	0x00000000
        /*0114*/ 	.short	0x0004
        /*0116*/ 	.short	0x0020
        /*0118*/ 	.byte	0x00, 0xf0, 0x11, 0x00


	//----- nvinfo : EIATTR_KPARAM_INFO
	.align		4
.L_25287:
        /*011c*/ 	.byte	0x04, 0x17
        /*011e*/ 	.short	(.L_25289 - .L_25288)
.L_25288:
        /*0120*/ 	.word	0x00000000
        /*0124*/ 	.short	0x0003
        /*0126*/ 	.short	0x0018
        /*0128*/ 	.byte	0x00, 0xf0, 0x21, 0x00


	//----- nvinfo : EIATTR_KPARAM_INFO
	.align		4
.L_25289:
        /*012c*/ 	.byte	0x04, 0x17
        /*012e*/ 	.short	(.L_25291 - .L_25290)
.L_25290:
        /*0130*/ 	.word	0x00000000
        /*0134*/ 	.short	0x0002
        /*0136*/ 	.short	0x0010
        /*0138*/ 	.byte	0x00, 0xf0, 0x21, 0x00


	//----- nvinfo : EIATTR_KPARAM_INFO
	.align		4
.L_25291:
        /*013c*/ 	.byte	0x04, 0x17
        /*013e*/ 	.short	(.L_25293 - .L_25292)
.L_25292:
        /*0140*/ 	.word	0x00000000
        /*0144*/ 	.short	0x0001
        /*0146*/ 	.short	0x0008
        /*0148*/ 	.byte	0x00, 0xf0, 0x21, 0x00


	//----- nvinfo : EIATTR_KPARAM_INFO
	.align		4
.L_25293:
        /*014c*/ 	.byte	0x04, 0x17
        /*014e*/ 	.short	(.L_25295 - .L_25294)
.L_25294:
        /*0150*/ 	.word	0x00000000
        /*0154*/ 	.short	0x0000
        /*0156*/ 	.short	0x0000
        /*0158*/ 	.byte	0x00, 0xf0, 0x21, 0x00


	//----- nvinfo : EIATTR_MAXREG_COUNT
	.align		4
.L_25295:
        /*015c*/ 	.byte	0x03, 0x1b
        /*015e*/ 	.short	0x00ff


	//----- nvinfo : EIATTR_NUM_BARRIERS
	.align		4
        /*0160*/ 	.byte	0x02, 0x4c
        /*0162*/ 	.byte	0x01
	.zero		1


	//----- nvinfo : EIATTR_MERCURY_ISA_VERSION
	.align		4
        /*0164*/ 	.byte	0x03, 0x5f
        /*0166*/ 	.short	0x0000


	//----- nvinfo : EIATTR_COOP_GROUP_MASK_REGIDS
	.align		4
        /*0168*/ 	.byte	0x04, 0x29
        /*016a*/ 	.short	(.L_25297 - .L_25296)


	//   ....[0]....
.L_25296:
        /*016c*/ 	.word	0xffffffff


	//   ....[1]....
        /*0170*/ 	.word	0xffffffff


	//   ....[2]....
        /*0174*/ 	.word	0xffffffff


	//   ....[3]....
        /*0178*/ 	.word	0xffffffff


	//   ....[4]....
        /*017c*/ 	.word	0xffffffff


	//   ....[5]....
        /*0180*/ 	.word	0xffffffff


	//   ....[6]....
        /*0184*/ 	.word	0xffffffff


	//   ....[7]....
        /*0188*/ 	.word	0xffffffff


	//   ....[8]....
        /*018c*/ 	.word	0xffffffff


	//   ....[9]....
        /*0190*/ 	.word	0xffffffff


	//   ....[10]....
        /*0194*/ 	.word	0xffffffff


	//   ....[11]....
        /*0198*/ 	.word	0xffffffff


	//   ....[12]....
        /*019c*/ 	.word	0xffffffff


	//   ....[13]....
        /*01a0*/ 	.word	0xffffffff


	//   ....[14]....
        /*01a4*/ 	.word	0xffffffff


	//   ....[15]....
        /*01a8*/ 	.word	0xffffffff


	//   ....[16]....
        /*01ac*/ 	.word	0xffffffff


	//   ....[17]....
        /*01b0*/ 	.word	0xffffffff


	//   ....[18]....
        /*01b4*/ 	.word	0xffffffff


	//   ....[19]....
        /*01b8*/ 	.word	0xffffffff


	//   ....[20]....
        /*01bc*/ 	.word	0xffffffff


	//   ....[21]....
        /*01c0*/ 	.word	0xffffffff


	//   ....[22]....
        /*01c4*/ 	.word	0xffffffff


	//   ....[23]....
        /*01c8*/ 	.word	0xffffffff


	//   ....[24]....
        /*01cc*/ 	.word	0xffffffff


	//   ....[25]....
        /*01d0*/ 	.word	0xffffffff


	//   ....[26]....
        /*01d4*/ 	.word	0xffffffff


	//   ....[27]....
        /*01d8*/ 	.word	0xffffffff


	//   ....[28]....
        /*01dc*/ 	.word	0xffffffff


	//   ....[29]....
        /*01e0*/ 	.word	0xffffffff


	//   ....[30]....
        /*01e4*/ 	.word	0xffffffff


	//   ....[31]....
        /*01e8*/ 	.word	0xffffffff


	//   ....[32]....
        /*01ec*/ 	.word	0xffffffff


	//   ....[33]....
        /*01f0*/ 	.word	0xffffffff


	//   ....[34]....
        /*01f4*/ 	.word	0xffffffff


	//   ....[35]....
        /*01f8*/ 	.word	0xffffffff


	//   ....[36]....
        /*01fc*/ 	.word	0xffffffff


	//   ....[37]....
        /*0200*/ 	.word	0xffffffff


	//   ....[38]....
        /*0204*/ 	.word	0xffffffff


	//   ....[39]....
        /*0208*/ 	.word	0xffffffff


	//   ....[40]....
        /*020c*/ 	.word	0xffffffff


	//   ....[41]....
        /*0210*/ 	.word	0xffffffff


	//   ....[42]....
        /*0214*/ 	.word	0xffffffff


	//   ....[43]....
        /*0218*/ 	.word	0xffffffff


	//   ....[44]....
        /*021c*/ 	.word	0xffffffff


	//   ....[45]....
        /*0220*/ 	.word	0xffffffff


	//   ....[46]....
        /*0224*/ 	.word	0xffffffff


	//   ....[47]....
        /*0228*/ 	.word	0xffffffff


	//   ....[48]....
        /*022c*/ 	.word	0xffffffff


	//   ....[49]....
        /*0230*/ 	.word	0xffffffff


	//   ....[50]....
        /*0234*/ 	.word	0xffffffff


	//   ....[51]....
        /*0238*/ 	.word	0xffffffff


	//   ....[52]....
        /*023c*/ 	.word	0xffffffff


	//   ....[53]....
        /*0240*/ 	.word	0xffffffff


	//   ....[54]....
        /*0244*/ 	.word	0xffffffff


	//   ....[55]....
        /*0248*/ 	.word	0xffffffff


	//   ....[56]....
        /*024c*/ 	.word	0xffffffff


	//   ....[57]....
        /*0250*/ 	.word	0xffffffff


	//   ....[58]....
        /*0254*/ 	.word	0xffffffff


	//   ....[59]....
        /*0258*/ 	.word	0xffffffff


	//   ....[60]....
        /*025c*/ 	.word	0xffffffff


	//   ....[61]....
        /*0260*/ 	.word	0xffffffff


	//   ....[62]....
        /*0264*/ 	.word	0xffffffff


	//   ....[63]....
        /*0268*/ 	.word	0xffffffff


	//   ....[64]....
        /*026c*/ 	.word	0xffffffff


	//   ....[65]....
        /*0270*/ 	.word	0xffffffff


	//   ....[66]....
        /*0274*/ 	.word	0xffffffff


	//   ....[67]....
        /*0278*/ 	.word	0xffffffff


	//   ....[68]....
        /*027c*/ 	.word	0xffffffff


	//   ....[69]....
        /*0280*/ 	.word	0xffffffff


	//   ....[70]....
        /*0284*/ 	.word	0xffffffff


	//   ....[71]....
        /*0288*/ 	.word	0xffffffff


	//   ....[72]....
        /*028c*/ 	.word	0xffffffff


	//   ....[73]....
        /*0290*/ 	.word	0xffffffff


	//   ....[74]....
        /*0294*/ 	.word	0xffffffff


	//   ....[75]....
        /*0298*/ 	.word	0xffffffff


	//   ....[76]....
        /*029c*/ 	.word	0xffffffff


	//   ....[77]....
        /*02a0*/ 	.word	0xffffffff


	//   ....[78]....
        /*02a4*/ 	.word	0xffffffff


	//   ....[79]....
        /*02a8*/ 	.word	0xffffffff


	//----- nvinfo : EIATTR_COOP_GROUP_INSTR_OFFSETS
	.align		4
.L_25297:
        /*02ac*/ 	.byte	0x04, 0x28
        /*02ae*/ 	.short	(.L_25299 - .L_25298)


	//   ....[0]....
.L_25298:
        /*02b0*/ 	.word	0x00004540


	//   ....[1]....
        /*02b4*/ 	.word	0x00004590


	//   ....[2]....
        /*02b8*/ 	.word	0x000045b0


	//   ....[3]....
        /*02bc*/ 	.word	0x000045d0


	//   ....[4]....
        /*02c0*/ 	.word	0x00004600


	//   ....[5]....
        /*02c4*/ 	.word	0x000046a0


	//   ....[6]....
        /*02c8*/ 	.word	0x000046c0


	//   ....[7]....
        /*02cc*/ 	.word	0x00004700


	//   ....[8]....
        /*02d0*/ 	.word	0x000054c0


	//   ....[9]....
        /*02d4*/ 	.word	0x00005520


	//   ....[10]....
        /*02d8*/ 	.word	0x00005550


	//   ....[11]....
        /*02dc*/ 	.word	0x00005570


	//   ....[12]....
        /*02e0*/ 	.word	0x00005590


	//   ....[13]....
        /*02e4*/ 	.word	0x000055e0


	//   ....[14]....
        /*02e8*/ 	.word	0x00005600


	//   ....[15]....
        /*02ec*/ 	.word	0x00005620


	//   ....[16]....
        /*02f0*/ 	.word	0x0000c4d0


	//   ....[17]....
        /*02f4*/ 	.word	0x0000c500


	//   ....[18]....
        /*02f8*/ 	.word	0x0000c510


	//   ....[19]....
        /*02fc*/ 	.word	0x0000c520


	//   ....[20]....
        /*0300*/ 	.word	0x0000c530


	//   ....[21]....
        /*0304*/ 	.word	0x0000c540


	//   ....[22]....
        /*0308*/ 	.word	0x0000c560


	//   ....[23]....
        /*030c*/ 	.word	0x0000c580


	//   ....[24]....
        /*0310*/ 	.word	0x0000c5a0


	//   ....[25]....
        /*0314*/ 	.word	0x0000c5c0


	//   ....[26]....
        /*0318*/ 	.word	0x0000c5e0


	//   ....[27]....
        /*031c*/ 	.word	0x0000c600


	//   ....[28]....
        /*0320*/ 	.word	0x0000c610


	//   ....[29]....
        /*0324*/ 	.word	0x0000c630


	//   ....[30]....
        /*0328*/ 	.word	0x0000c650


	//   ....[31]....
        /*032c*/ 	.word	0x0000c670


	//   ....[32]....
        /*0330*/ 	.word	0x0000c6c0


	//   ....[33]....
        /*0334*/ 	.word	0x0000c6e0


	//   ....[34]....
        /*0338*/ 	.word	0x0000c700


	//   ....[35]....
        /*033c*/ 	.word	0x0000c720


	//   ....[36]....
        /*0340*/ 	.word	0x0000c740


	//   ....[37]....
        /*0344*/ 	.word	0x0000c750


	//   ....[38]....
        /*0348*/ 	.word	0x0000c770


	//   ....[39]....
        /*034c*/ 	.word	0x0000c7a0


	//   ....[40]....
        /*0350*/ 	.word	0x0000c7c0


	//   ....[41]....
        /*0354*/ 	.word	0x0000c7e0


	//   ....[42]....
        /*0358*/ 	.word	0x0000c800


	//   ....[43]....
        /*035c*/ 	.word	0x0000c820


	//   ....[44]....
        /*0360*/ 	.word	0x0000c840


	//   ....[45]....
        /*0364*/ 	.word	0x0000c860


	//   ....[46]....
        /*0368*/ 	.word	0x0000c880


	//   ....[47]....
        /*036c*/ 	.word	0x0000c8a0


	//   ....[48]....
        /*0370*/ 	.word	0x0000c8c0


	//   ....[49]....
        /*0374*/ 	.word	0x0000c8e0


	//   ....[50]....
        /*0378*/ 	.word	0x0000c900


	//   ....[51]....
        /*037c*/ 	.word	0x0000c920


	//   ....[52]....
        /*0380*/ 	.word	0x0000c940


	//   ....[53]....
        /*0384*/ 	.word	0x0000c960


	//   ....[54]....
        /*0388*/ 	.word	0x0000c990


	//   ....[55]....
        /*038c*/ 	.word	0x0000c9b0


	//   ....[56]....
        /*0390*/ 	.word	0x0000c9d0


	//   ....[57]....
        /*0394*/ 	.word	0x0000c9f0


	//   ....[58]....
        /*0398*/ 	.word	0x0000ca10


	//   ....[59]....
        /*039c*/ 	.word	0x0000ca30


	//   ....[60]....
        /*03a0*/ 	.word	0x0000ca50


	//   ....[61]....
        /*03a4*/ 	.word	0x0000ca80


	//   ....[62]....
        /*03a8*/ 	.word	0x0000cab0


	//   ....[63]....
        /*03ac*/ 	.word	0x0000cae0


	//   ....[64]....
        /*03b0*/ 	.word	0x0000cb00


	//   ....[65]....
        /*03b4*/ 	.word	0x0000cb20


	//   ....[66]....
        /*03b8*/ 	.word	0x0000cb40


	//   ....[67]....
        /*03bc*/ 	.word	0x0000cb60


	//   ....[68]....
        /*03c0*/ 	.word	0x0000cb80


	//   ....[69]....
        /*03c4*/ 	.word	0x0000cba0


	//   ....[70]....
        /*03c8*/ 	.word	0x0000cbc0


	//   ....[71]....
        /*03cc*/ 	.word	0x0000cbe0


	//   ....[72]....
        /*03d0*/ 	.word	0x0000cc00


	//   ....[73]....
        /*03d4*/ 	.word	0x0000cc20


	//   ....[74]....
        /*03d8*/ 	.word	0x0000cc40


	//   ....[75]....
        /*03dc*/ 	.word	0x0000cc60


	//   ....[76]....
        /*03e0*/ 	.word	0x0000cc80


	//   ....[77]....
        /*03e4*/ 	.word	0x0000cca0


	//   ....[78]....
        /*03e8*/ 	.word	0x0000ccc0


	//   ....[79]....
        /*03ec*/ 	.word	0x0000cce0


	//----- nvinfo : EIATTR_EXIT_INSTR_OFFSETS
	.align		4
.L_25299:
        /*03f0*/ 	.byte	0x04, 0x1c
        /*03f2*/ 	.short	(.L_25301 - .L_25300)


	//   ....[0]....
.L_25300:
        /*03f4*/ 	.word	0x0000db90


	//   ....[1]....
        /*03f8*/ 	.word	0x0000dba0


	//   ....[2]....
        /*03fc*/ 	.word	0x0000ead0


	//----- nvinfo : EIATTR_CTAIDZ_USED
	.align		4
.L_25301:
        /*0400*/ 	.byte	0x01, 0x04
	.zero		2


	//----- nvinfo : EIATTR_CRS_STACK_SIZE
	.align		4
        /*0404*/ 	.byte	0x04, 0x1e
        /*0406*/ 	.short	(.L_25303 - .L_25302)
.L_25302:
        /*0408*/ 	.word	0x00000000
.L_25303:


//--------------------- .nv.info._ZN4vllm25paged_attention_v1_kernelIttLi192ELi32ELi128ELNS_18Fp8KVCacheDataTypeE0ELb1EEEvPT_PKS2_PKT0_S8_ifPKiSA_iPKfiiiSC_SC_iiiii --------------------------
	.section	.nv.info._ZN4vllm25paged_attention_v1_kernelIttLi192ELi32ELi128ELNS_18Fp8KVCacheDataTypeE0ELb1EEEvPT_PKS2_PKT0_S8_ifPKiSA_iPKfiiiSC_SC_iiiii,"",@"SHT_CUDA_INFO"
	.sectionflags	@""
	.align	4


	//----- nvinfo : EIATTR_CUDA_API_VERSION
	.align		4
        /*0000*/ 	.byte	0x04, 0x37
        /*0002*/ 	.short	(.L_25305 - .L_25304)
.L_25304:
        /*0004*/ 	.word	0x00000082


	//----- nvinfo : EIATTR_SW2861232_WAR
	.align		4
.L_25305:
        /*0008*/ 	.byte	0x01, 0x35
	.zero		2


	//----- nvinfo : EIATTR_PARAM_CBANK
	.align		4
        /*000c*/ 	.byte	0x04, 0x0a
        /*000e*/ 	.short	(.L_25307 - .L_25306)
	.align		4
.L_25306:
        /*0010*/ 	.word	index@(.nv.constant0._ZN4vllm25paged_attention_v1_kernelIttLi192ELi32ELi128ELNS_18Fp8KVCacheDataTypeE0ELb1EEEvPT_PKS2_PKT0_S8_ifPKiSA_iPKfiiiSC_SC_iiiii)
        /*0014*/ 	.short	0x0160
        /*0016*/ 	.short	0x007c


	//----- nvinfo : EIATTR_CBANK_PARAM_SIZE
	.align		4
.L_25307:
        /*0018*/ 	.byte	0x03, 0x19
        /*001a*/ 	.short	0x007c


	//----- nvinfo : EIATTR_KPARAM_INFO
	.align		4
        /*001c*/ 	.byte	0x04, 0x17
        /*001e*/ 	.short	(.L_25309 - .L_25308)
.L_25308:
        /*0020*/ 	.word	0x00000000
        /*0024*/ 	.short	0x0013
        /*0026*/ 	.short	0x0078
        /*0028*/ 	.byte	0x00, 0xf0, 0x11, 0x00


	//----- nvinfo : EIATTR_KPARAM_INFO
	.align		4
.L_25309:
        /*002c*/ 	.byte	0x04, 0x17
        /*002e*/ 	.short	(.L_25311 - .L_25310)
.L_25310:
        /*0030*/ 	.word	0x00000000
        /*0034*/ 	.short	0x0012
        /*0036*/ 	.short	0x0074
        /*0038*/ 	.byte	0x00, 0xf0, 0x11, 0x00


	//----- nvinfo : EIATTR_KPARAM_INFO
	.align		4
.L_25311:
        /*003c*/ 	.byte	0x04, 0x17
        /*003e*/ 	.short	(.L_25313 - .L_25312)
.L_25312:
        /*0040*/ 	.word	0x00000000
        /*0044*/ 	.short	0x0011
        /*0046*/ 	.short	0x0070
        /*0048*/ 	.byte	0x00, 0xf0, 0x11, 0x00


	//----- nvinfo : EIATTR_KPARAM_INFO
	.align		4
.L_25313:
        /*004c*/ 	.byte	0x04, 0x17
        /*004e*/ 	.short	(.L_25315 - .L_25314)
.L_25314:
        /*0050*/ 	.word	0x00000000
        /*0054*/ 	.short	0x0010
        /*0056*/ 	.short	0x006c
        /*0058*/ 	.byte	0x00, 0xf0, 0x11, 0x00


	//----- nvinfo : EIATTR_KPARAM_INFO
	.align		4
.L_25315:
        /*005c*/ 	.byte	0x04, 0x17
        /*005e*/ 	.short	(.L_25317 - .L_25316)
.L_25316:
        /*0060*/ 	.word	0x00000000
        /*0064*/ 	.short	0x000f
        /*0066*/ 	.short	0x0068
        /*0068*/ 	.byte	0x00, 0xf0, 0x11, 0x00


	//----- nvinfo : EIATTR_KPARAM_INFO
	.align		4
.L_25317:
        /*006c*/ 	.byte	0x04, 0x17
        /*006e*/ 	.short	(.L_25319 - .L_25318)
.L_25318:
        /*0070*/ 	.word	0x00000000
        /*0074*/ 	.short	0x000e
        /*0076*/ 	.short	0x0060
        /*0078*/ 	.byte	0x00, 0xf0, 0x21, 0x00


	//----- nvinfo : EIATTR_KPARAM_INFO
	.align		4
.L_25319:
        /*007c*/ 	.byte	0x04, 0x17
        /*007e*/ 	.short	(.L_25321 - .L_25320)
.L_25320:
        /*0080*/ 	.word	0x00000000
        /*0084*/ 	.short	0x000d
        /*0086*/ 	.short	0x0058
        /*0088*/ 	.byte	0x00, 0xf0, 0x21, 0x00


	//----- nvinfo : EIATTR_KPARAM_INFO
	.align		4
.L_25321:
        /*008c*/ 	.byte	0x04, 0x17
        /*008e*/ 	.short	(.L_25323 - .L_25322)
.L_25322:
        /*0090*/ 	.word	0x00000000
        /*0094*/ 	.short	0x000c
        /*0096*/ 	.short	0x0050
        /*0098*/ 	.byte	0x00, 0xf0, 0x11, 0x00


	//----- nvinfo : EIATTR_KPARAM_INFO
	.align		4
.L_25323:
        /*009c*/ 	.byte	0x04, 0x17
        /*009e*/ 	.short	(.L_25325 - .L_25324)
.L_25324:
        /*00a0*/ 	.word	0x00000000
        /*00a4*/ 	.short	0x000b
        /*00a6*/ 	.short	0x004c
        /*00a8*/ 	.byte	0x00, 0xf0, 0x11, 0x00


	//----- nvinfo : EIATTR_KPARAM_INFO
	.align		4
.L_25325:
        /*00ac*/ 	.byte	0x04, 0x17
        /*00ae*/ 	.short	(.L_25327 - .L_25326)
.L_25326:
        /*00b0*/ 	.word	0x00000000
        /*00b4*/ 	.short	0x000a
        /*00b6*/ 	.short	0x0048
        /*00b8*/ 	.byte	0x00, 0xf0, 0x11, 0x00


	//----- nvinfo : EIATTR_KPARAM_INFO
	.align		4
.L_25327:
        /*00bc*/ 	.byte	0x04, 0x17
        /*00be*/ 	.short	(.L_25329 - .L_25328)
.L_25328:
        /*00c0*/ 	.word	0x00000000
        /*00c4*/ 	.short	0x0009
        /*00c6*/ 	.short	0x0040
        /*00c8*/ 	.byte	0x00, 0xf0, 0x21, 0x00


	//----- nvinfo : EIATTR_KPARAM_INFO
	.align		4
.L_25329:
        /*00cc*/ 	.byte	0x04, 0x17
        /*00ce*/ 	.short	(.L_25331 - .L_25330)
.L_25330:
        /*00d0*/ 	.word	0x00000000
        /*00d4*/ 	.short	0x0008
        /*00d6*/ 	.short	0x0038
        /*00d8*/ 	.byte	0x00, 0xf0, 0x11, 0x00


	//----- nvinfo : EIATTR_KPARAM_INFO
	.align		4
.L_25331:
        /*00dc*/ 	.byte	0x04, 0x17
        /*00de*/ 	.short	(.L_25333 - .L_25332)
.L_25332:
        /*00e0*/ 	.word	0x00000000
        /*00e4*/ 	.short	0x0007
        /*00e6*/ 	.short	0x0030
        /*00e8*/ 	.byte	0x00, 0xf0, 0x21, 0x00


	//----- nvinfo : EIATTR_KPARAM_INFO
	.align		4
.L_25333:
        /*00ec*/ 	.byte	0x04, 0x17
        /*00ee*/ 	.short	(.L_25335 - .L_25334)
.L_25334:
        /*00f0*/ 	.word	0x00000000
        /*00f4*/ 	.short	0x0006
        /*00f6*/ 	.short	0x0028
        /*00f8*/ 	.byte	0x00, 0xf0, 0x21, 0x00


	//----- nvinfo : EIATTR_KPARAM_INFO
	.align		4
.L_25335:
        /*00fc*/ 	.byte	0x04, 0x17
        /*00fe*/ 	.short	(.L_25337 - .L_25336)
.L_25336:
        /*0100*/ 	.word	0x00000000
        /*0104*/ 	.short	0x0005
        /*0106*/ 	.short	0x0024
        /*0108*/ 	.byte	0x00, 0xf0, 0x11, 0x00


	//----- nvinfo : EIATTR_KPARAM_INFO
	.align		4
.L_25337:
        /*010c*/ 	.byte	0x04, 0x17
        /*010e*/ 	.short	(.L_25339 - .L_25338)
.L_25338:
        /*0110*/ 	.word	0x00000000
        /*0114*/ 	.short	0x0004
        /*0116*/ 	.short	0x0020
        /*0118*/ 	.byte	0x00, 0xf0, 0x11, 0x00


	//----- nvinfo : EIATTR_KPARAM_INFO
	.align		4
.L_25339:
        /*011c*/ 	.byte	0x04, 0x17
        /*011e*/ 	.short	(.L_25341 - .L_25340)
.L_25340:
        /*0120*/ 	.word	0x00000000
        /*0124*/ 	.short	0x0003
        /*0126*/ 	.short	0x0018
        /*0128*/ 	.byte	0x00, 0xf0, 0x21, 0x00


	//----- nvinfo : EIATTR_KPARAM_INFO
	.align		4
.L_25341:
        /*012c*/ 	.byte	0x04, 0x17
        /*012e*/ 	.short	(.L_25343 - .L_25342)
.L_25342:
        /*0130*/ 	.word	0x00000000
        /*0134*/ 	.short	0x0002
        /*0136*/ 	.short	0x0010
        /*0138*/ 	.byte	0x00, 0xf0, 0x21, 0x00


	//----- nvinfo : EIATTR_KPARAM_INFO
	.align		4
.L_25343:
        /*013c*/ 	.byte	0x04, 0x17
        /*013e*/ 	.short	(.L_25345 - .L_25344)
.L_25344:
        /*0140*/ 	.word	0x00000000
        /*0144*/ 	.short	0x0001
        /*0146*/ 	.short	0x0008
        /*0148*/ 	.byte	0x00, 0xf0, 0x21, 0x00


	//----- nvinfo : EIATTR_KPARAM_INFO
	.align		4
.L_25345:
        /*014c*/ 	.byte	0x04, 0x17
        /*014e*/ 	.short	(.L_25347 - .L_25346)
.L_25346:
        /*0150*/ 	.word	0x00000000
        /*0154*/ 	.short	0x0000
        /*0156*/ 	.short	0x0000
        /*0158*/ 	.byte	0x00, 0xf0, 0x21, 0x00


	//----- nvinfo : EIATTR_MAXREG_COUNT
	.align		4
.L_25347:
        /*015c*/ 	.byte	0x03, 0x1b
        /*015e*/ 	.short	0x00ff


	//----- nvinfo : EIATTR_NUM_BARRIERS
	.align		4
        /*0160*/ 	.byte	0x02, 0x4c
        /*0162*/ 	.byte	0x01
	.zero		1


	//----- nvinfo : EIATTR_MERCURY_ISA_VERSION
	.align		4
        /*0164*/ 	.byte	0x03, 0x5f
        /*0166*/ 	.short	0x0000


	//----- nvinfo : EIATTR_COOP_GROUP_MASK_REGIDS
	.align		4
        /*0168*/ 	.byte	0x04, 0x29
        /*016a*/ 	.short	(.L_25349 - .L_25348)


	//   ....[0]....
.L_25348:
        /*016c*/ 	.word	0xffffffff


	//   ....[1]....
        /*0170*/ 	.word	0xffffffff


	//   ....[2]....
        /*0174*/ 	.word	0xffffffff


	//   ....[3]....
        /*0178*/ 	.word	0xffffffff


	//   ....[4]....
        /*017c*/ 	.word	0xffffffff


	//   ....[5]....
        /*0180*/ 	.word	0xffffffff


	//   ....[6]....
        /*0184*/ 	.word	0xffffffff


	//   ....[7]....
        /*0188*/ 	.word	0xffffffff


	//   ....[8]....
        /*018c*/ 	.word	0xffffffff


	//   ....[9]....
        /*0190*/ 	.word	0xffffffff


	//   ....[10]....
        /*0194*/ 	.word	0xffffffff


	//   ....[11]....
        /*0198*/ 	.word	0xffffffff


	//   ....[12]....
        /*019c*/ 	.word	0xffffffff


	//   ....[13]....
        /*01a0*/ 	.word	0xffffffff


	//   ....[14]....
        /*01a4*/ 	.word	0xffffffff


	//   ....[15]....
        /*01a8*/ 	.word	0xffffffff


	//   ....[16]....
        /*01ac*/ 	.word	0xffffffff


	//   ....[17]....
        /*01b0*/ 	.word	0xffffffff


	//   ....[18]....
        /*01b4*/ 	.word	0xffffffff


	//   ....[19]....
        /*01b8*/ 	.word	0xffffffff


	//   ....[20]....
        /*01bc*/ 	.word	0xffffffff


	//   ....[21]....
        /*01c0*/ 	.word	0xffffffff


	//   ....[22]....
        /*01c4*/ 	.word	0xffffffff


	//   ....[23]....
        /*01c8*/ 	.word	0xffffffff


	//   ....[24]....
        /*01cc*/ 	.word	0xffffffff


	//   ....[25]....
        /*01d0*/ 	.word	0xffffffff


	//   ....[26]....
        /*01d4*/ 	.word	0xffffffff


	//   ....[27]....
        /*01d8*/ 	.word	0xffffffff


	//   ....[28]....
        /*01dc*/ 	.word	0xffffffff


	//   ....[29]....
        /*01e0*/ 	.word	0xffffffff


	//   ....[30]....
        /*01e4*/ 	.word	0xffffffff


	//   ....[31]....
        /*01e8*/ 	.word	0xffffffff


	//   ....[32]....
        /*01ec*/ 	.word	0xffffffff


	//   ....[33]....
        /*01f0*/ 	.word	0xffffffff


	//   ....[34]....
        /*01f4*/ 	.word	0xffffffff


	//   ....[35]....
        /*01f8*/ 	.word	0xffffffff


	//   ....[36]....
        /*01fc*/ 	.word	0xffffffff


	//   ....[37]....
        /*0200*/ 	.word	0xffffffff


	//   ....[38]....
        /*0204*/ 	.word	0xffffffff


	//   ....[39]....
        /*0208*/ 	.word	0xffffffff


	//   ....[40]....
        /*020c*/ 	.word	0xffffffff


	//   ....[41]....
        /*0210*/ 	.word	0xffffffff


	//   ....[42]....
        /*0214*/ 	.word	0xffffffff


	//   ....[43]....
        /*0218*/ 	.word	0xffffffff


	//   ....[44]....
        /*021c*/ 	.word	0xffffffff


	//   ....[45]....
        /*0220*/ 	.word	0xffffffff


	//   ....[46]....
        /*0224*/ 	.word	0xffffffff


	//   ....[47]....
        /*0228*/ 	.word	0xffffffff


	//   ....[48]....
        /*022c*/ 	.word	0xffffffff


	//   ....[49]....
        /*0230*/ 	.word	0xffffffff


	//   ....[50]....
        /*0234*/ 	.word	0xffffffff


	//   ....[51]....
        /*0238*/ 	.word	0xffffffff


	//   ....[52]....
        /*023c*/ 	.word	0xffffffff


	//   ....[53]....
        /*0240*/ 	.word	0xffffffff


	//   ....[54]....
        /*0244*/ 	.word	0xffffffff


	//   ....[55]....
        /*0248*/ 	.word	0xffffffff


	//   ....[56]....
        /*024c*/ 	.word	0xffffffff


	//   ....[57]....
        /*0250*/ 	.word	0xffffffff


	//   ....[58]....
        /*0254*/ 	.word	0xffffffff


	//   ....[59]....
        /*0258*/ 	.word	0xffffffff


	//   ....[60]....
        /*025c*/ 	.word	0xffffffff


	//   ....[61]....
        /*0260*/ 	.word	0xffffffff


	//   ....[62]....
        /*0264*/ 	.word	0xffffffff


	//   ....[63]....
        /*0268*/ 	.word	0xffffffff


	//----- nvinfo : EIATTR_COOP_GROUP_INSTR_OFFSETS
	.align		4
.L_25349:
        /*026c*/ 	.byte	0x04, 0x28
        /*026e*/ 	.short	(.L_25351 - .L_25350)


	//   ....[0]....
.L_25350:
        /*0270*/ 	.word	0x00003840


	//   ....[1]....
        /*0274*/ 	.word	0x00003890


	//   ....[2]....
        /*0278*/ 	.word	0x000038b0


	//   ....[3]....
        /*027c*/ 	.word	0x000038d0


	//   ....[4]....
        /*0280*/ 	.word	0x00003900


	//   ....[5]....
        /*0284*/ 	.word	0x00003970


	//   ....[6]....
        /*0288*/ 	.word	0x00003990


	//   ....[7]....
        /*028c*/ 	.word	0x000039e0


	//   ....[8]....
        /*0290*/ 	.word	0x000047c0


	//   ....[9]....
        /*0294*/ 	.word	0x00004820


	//   ....[10]....
        /*0298*/ 	.word	0x00004850


	//   ....[11]....
        /*029c*/ 	.word	0x00004870


	//   ....[12]....
        /*02a0*/ 	.word	0x00004890


	//   ....[13]....
        /*02a4*/ 	.word	0x000048e0


	//   ....[14]....
        /*02a8*/ 	.word	0x00004900


	//   ....[15]....
        /*02ac*/ 	.word	0x00004920


	//   ....[16]....
        /*02b0*/ 	.word	0x0000a070


	//   ....[17]....
        /*02b4*/ 	.word	0x0000a090


	//   ....[18]....
        /*02b8*/ 	.word	0x0000a0a0


	//   ....[19]....
        /*02bc*/ 	.word	0x0000a0b0


	//   ....[20]....
        /*02c0*/ 	.word	0x0000a0c0


	//   ....[21]....
        /*02c4*/ 	.word	0x0000a0d0


	//   ....[22]....
        /*02c8*/ 	.word	0x0000a0e0


	//   ....[23]....
        /*02cc*/ 	.word	0x0000a100


	//   ....[24]....
        /*02d0*/ 	.word	0x0000a120


	//   ....[25]....
        /*02d4*/ 	.word	0x0000a140


	//   ....[26]....
        /*02d8*/ 	.word	0x0000a160


	//   ....[27]....
        /*02dc*/ 	.word	0x0000a180


	//   ....[28]....
        /*02e0*/ 	.word	0x0000a1a0


	//   ....[29]....
        /*02e4*/ 	.word	0x0000a1c0


	//   ....[30]....
        /*02e8*/ 	.word	0x0000a1e0


	//   ....[31]....
        /*02ec*/ 	.word	0x0000a200


	//   ....[32]....
        /*02f0*/ 	.word	0x0000a220


	//   ....[33]....
        /*02f4*/ 	.word	0x0000a260


	//   ....[34]....
        /*02f8*/ 	.word	0x0000a280


	//   ....[35]....
        /*02fc*/ 	.word	0x0000a2a0


	//   ....[36]....
        /*0300*/ 	.word	0x0000a2c0


	//   ....[37]....
        /*0304*/ 	.word	0x0000a2e0


	//   ....[38]....
        /*0308*/ 	.word	0x0000a300


	//   ....[39]....
        /*030c*/ 	.word	0x0000a320


	//   ....[40]....
        /*0310*/ 	.word	0x0000a350


	//   ....[41]....
        /*0314*/ 	.word	0x0000a380


	//   ....[42]....
        /*0318*/ 	.word	0x0000a3b0


	//   ....[43]....
        /*031c*/ 	.word	0x0000a3d0


	//   ....[44]....
        /*0320*/ 	.word	0x0000a3f0


	//   ....[45]....
        /*0324*/ 	.word	0x0000a410


	//   ....[46]....
        /*0328*/ 	.word	0x0000a440


	//   ....[47]....
        /*032c*/ 	.word	0x0000a460


	//   ....[48]....
        /*0330*/ 	.word	0x0000a480


	//   ....[49]....
        /*0334*/ 	.word	0x0000a4a0


	//   ....[50]....
        /*0338*/ 	.word	0x0000a4c0


	//   ....[51]....
        /*033c*/ 	.word	0x0000a4e0


	//   ....[52]....
        /*0340*/ 	.word	0x0000a510


	//   ....[53]....
        /*0344*/ 	.word	0x0000a530


	//   ....[54]....
        /*0348*/ 	.word	0x0000a570


	//   ....[55]....
        /*034c*/ 	.word	0x0000a5b0


	//   ....[56]....
        /*0350*/ 	.word	0x0000a5f0


	//   ....[57]....
        /*0354*/ 	.word	0x0000a620


	//   ....[58]....
        /*0358*/ 	.word	0x0000a650


	//   ....[59]....
        /*035c*/ 	.word	0x0000a680


	//   ....[60]....
        /*0360*/ 	.word	0x0000a6b0


	//   ....[61]....
        /*0364*/ 	.word	0x0000a6e0


	//   ....[62]....
        /*0368*/ 	.word	0x0000a710


	//   ....[63]....
        /*036c*/ 	.word	0x0000a740


	//----- nvinfo : EIATTR_EXIT_INSTR_OFFSETS
	.align		4
.L_25351:
        /*0370*/ 	.byte	0x04, 0x1c
        /*0372*/ 	.short	(.L_25353 - .L_25352)


	//   ....[0]....
.L_25352:
        /*0374*/ 	.word	0x0000b1c0


	//   ....[1]....
        /*0378*/ 	.word	0x0000b250


	//   ....[2]....
        /*037c*/ 	.word	0x0000bd40


	//----- nvinfo : EIATTR_CTAIDZ_USED
	.align		4
.L_25353:
        /*0380*/ 	.byte	0x01, 0x04
	.zero		2


	//----- nvinfo : EIATTR_CRS_STACK_SIZE
	.align		4
        /*0384*/ 	.byte	0x04, 0x1e
        /*0386*/ 	.short	(.L_25355 - .L_25354)
.L_25354:
        /*0388*/ 	.word	0x00000000
.L_25355:


//--------------------- .nv.info._ZN4vllm25paged_attention_v1_kernelIttLi128ELi32ELi128ELNS_18Fp8KVCacheDataTypeE0ELb1EEEvPT_PKS2_PKT0_S8_ifPKiSA_iPKfiiiSC_SC_iiiii --------------------------
	.section	.nv.info._ZN4vllm25paged_attention_v1_kernelIttLi128ELi32ELi128ELNS_18Fp8KVCacheDataTypeE0ELb1EEEvPT_PKS2_PKT0_S8_ifPKiSA_iPKfiiiSC_SC_iiiii,"",@"SHT_CUDA_INFO"
	.sectionflags	@""
	.align	4


	//----- nvinfo : EIATTR_CUDA_API_VERSION
	.align		4
        /*0000*/ 	.byte	0x04, 0x37
        /*0002*/ 	.short	(.L_25357 - .L_25356)
.L_25356:
        /*0004*/ 	.word	0x00000082


	//----- nvinfo : EIATTR_SW2861232_WAR
	.align		4
.L_25357:
        /*0008*/ 	.byte	0x01, 0x35
	.zero		2


	//----- nvinfo : EIATTR_PARAM_CBANK
	.align		4
        /*000c*/ 	.byte	0x04, 0x0a
        /*000e*/ 	.short	(.L_25359 - .L_25358)
	.align		4
.L_25358:
        /*0010*/ 	.word	index@(.nv.constant0._ZN4vllm25paged_attention_v1_kernelIttLi128ELi32ELi128ELNS_18Fp8KVCacheDataTypeE0ELb1EEEvPT_PKS2_PKT0_S8_ifPKiSA_iPKfiiiSC_SC_iiiii)
        /*0014*/ 	.short	0x0160
        /*0016*/ 	.short	0x007c


	//----- nvinfo : EIATTR_CBANK_PARAM_SIZE
	.align		4
.L_25359:
        /*0018*/ 	.byte	0x03, 0x19
        /*001a*/ 	.short	0x007c


	//----- nvinfo : EIATTR_KPARAM_INFO
	.align		4
        /*001c*/ 	.byte	0x04, 0x17
        /*001e*/ 	.short	(.L_25361 - .L_25360)
.L_25360:
        /*0020*/ 	.word	0x00000000
        /*0024*/ 	.short	0x0013
        /*0026*/ 	.short	0x0078
        /*0028*/ 	.byte	0x00, 0xf0, 0x11, 0x00


	//----- nvinfo : EIATTR_KPARAM_INFO
	.align		4
.L_25361:
        /*002c*/ 	.byte	0x04, 0x17
        /*002e*/ 	.short	(.L_25363 - .L_25362)
.L_25362:
        /*0030*/ 	.word	0x00000000
        /*0034*/ 	.short	0x0012
        /*0036*/ 	.short	0x0074
        /*0038*/ 	.byte	0x00, 0xf0, 0x11, 0x00


	//----- nvinfo : EIATTR_KPARAM_INFO
	.align		4
.L_25363:
        /*003c*/ 	.byte	0x04, 0x17
        /*003e*/ 	.short	(.L_25365 - .L_25364)
.L_25364:
        /*0040*/ 	.word	0x00000000
        /*0044*/ 	.short	0x0011
        /*0046*/ 	.short	0x0070
        /*0048*/ 	.byte	0x00, 0xf0, 0x11, 0x00


	//----- nvinfo : EIATTR_KPARAM_INFO
	.align		4
.L_25365:
        /*004c*/ 	.byte	0x04, 0x17
        /*004e*/ 	.short	(.L_25367 - .L_25366)
.L_25366:
        /*0050*/ 	.word	0x00000000
        /*0054*/ 	.short	0x0010
        /*0056*/ 	.short	0x006c
        /*0058*/ 	.byte	0x00, 0xf0, 0x11, 0x00


	//----- nvinfo : EIATTR_KPARAM_INFO
	.align		4
.L_25367:
        /*005c*/ 	.byte	0x04, 0x17
        /*005e*/ 	.short	(.L_25369 - .L_25368)
.L_25368:
        /*0060*/ 	.word	0x00000000
        /*0064*/ 	.short	0x000f
        /*0066*/ 	.short	0x0068
        /*0068*/ 	.byte	0x00, 0xf0, 0x11, 0x00


	//----- nvinfo : EIATTR_KPARAM_INFO
	.align		4
.L_25369:
        /*006c*/ 	.byte	0x04, 0x17
        /*006e*/ 	.short	(.L_25371 - .L_25370)
.L_25370:
        /*0070*/ 	.word	0x00000000
        /*0074*/ 	.short	0x000e
        /*0076*/ 	.short	0x0060
        /*0078*/ 	.byte	0x00, 0xf0, 0x21, 0x00


	//----- nvinfo : EIATTR_KPARAM_INFO
	.align		4
.L_25371:
        /*007c*/ 	.byte	0x04, 0x17
        /*007e*/ 	.short	(.L_25373 - .L_25372)
.L_25372:
        /*0080*/ 	.word	0x00000000
        /*0084*/ 	.short	0x000d
        /*0086*/ 	.short	0x0058
        /*0088*/ 	.byte	0x00, 0xf0, 0x21, 0x00


	//----- nvinfo : EIATTR_KPARAM_INFO
	.align		4
.L_25373:
        /*008c*/ 	.byte	0x04, 0x17
        /*008e*/ 	.short	(.L_25375 - .L_25374)
.L_25374:
        /*0090*/ 	.word	0x00000000
        /*0094*/ 	.short	0x000c
        /*0096*/ 	.short	0x0050
        /*0098*/ 	.byte	0x00, 0xf0, 0x11, 0x00


	//----- nvinfo : EIATTR_KPARAM_INFO
	.align		4
.L_25375:
        /*009c*/ 	.byte	0x04, 0x17
        /*009e*/ 	.short	(.L_25377 - .L_25376)
.L_25376:
        /*00a0*/ 	.word	0x00000000
        /*00a4*/ 	.short	0x000b
        /*00a6*/ 	.short	0x004c
        /*00a8*/ 	.byte	0x00, 0xf0, 0x11, 0x00


	//----- nvinfo : EIATTR_KPARAM_INFO
	.align		4
.L_25377:
        /*00ac*/ 	.byte	0x04, 0x17
        /*00ae*/ 	.short	(.L_25379 - .L_25378)
.L_25378:
        /*00b0*/ 	.word	0x00000000
        /*00b4*/ 	.short	0x000a
        /*00b6*/ 	.short	0x0048
        /*00b8*/ 	.byte	0x00, 0xf0, 0x11, 0x00


	//----- nvinfo : EIATTR_KPARAM_INFO
	.align		4
.L_25379:
        /*00bc*/ 	.byte	0x04, 0x17
        /*00be*/ 	.short	(.L_25381 - .L_25380)
.L_25380:
        /*00c0*/ 	.word	0x00000000
        /*00c4*/ 	.short	0x0009
        /*00c6*/ 	.short	0x0040
        /*00c8*/ 	.byte	0x00, 0xf0, 0x21, 0x00


	//----- nvinfo : EIATTR_KPARAM_INFO
	.align		4
.L_25381:
        /*00cc*/ 	.byte	0x04, 0x17
        /*00ce*/ 	.short	(.L_25383 - .L_25382)
.L_25382:
        /*00d0*/ 	.word	0x00000000
        /*00d4*/ 	.short	0x0008
        /*00d6*/ 	.short	0x0038
        /*00d8*/ 	.byte	0x00, 0xf0, 0x11, 0x00


	//----- nvinfo : EIATTR_KPARAM_INFO
	.align		4
.L_25383:
        /*00dc*/ 	.byte	0x04, 0x17
        /*00de*/ 	.short	(.L_25385 - .L_25384)
.L_25384:
        /*00e0*/ 	.word	0x00000000
        /*00e4*/ 	.short	0x0007
        /*00e6*/ 	.short	0x0030
        /*00e8*/ 	.byte	0x00, 0xf0, 0x21, 0x00


	//----- nvinfo : EIATTR_KPARAM_INFO
	.align		4
.L_25385:
        /*00ec*/ 	.byte	0x04, 0x17
        /*00ee*/ 	.short	(.L_25387 - .L_25386)
.L_25386:
        /*00f0*/ 	.word	0x00000000
        /*00f4*/ 	.short	0x0006
        /*00f6*/ 	.short	0x0028
        /*00f8*/ 	.byte	0x00, 0xf0, 0x21, 0x00


	//----- nvinfo : EIATTR_KPARAM_INFO
	.align		4
.L_25387:
        /*00fc*/ 	.byte	0x04, 0x17
        /*00fe*/ 	.short	(.L_25389 - .L_25388)
.L_25388:
        /*0100*/ 	.word	0x00000000
        /*0104*/ 	.short	0x0005
        /*0106*/ 	.short	0x0024
        /*0108*/ 	.byte	0x00, 0xf0, 0x11, 0x00


	//----- nvinfo : EIATTR_KPARAM_INFO
	.align		4
.L_25389:
        /*010c*/ 	.byte	0x04, 0x17
        /*010e*/ 	.short	(.L_25391 - .L_25390)
.L_25390:
        /*0110*/ 	.word	0x00000000
        /*0114*/ 	.short	0x0004
        /*0116*/ 	.short	0x0020
        /*0118*/ 	.byte	0x00, 0xf0, 0x11, 0x00


	//----- nvinfo : EIATTR_KPARAM_INFO
	.align		4
.L_25391:
        /*011c*/ 	.byte	0x04, 0x17
        /*011e*/ 	.short	(.L_25393 - .L_25392)
.L_25392:
        /*0120*/ 	.word	0x00000000
        /*0124*/ 	.short	0x0003
        /*0126*/ 	.short	0x0018
        /*0128*/ 	.byte	0x00, 0xf0, 0x21, 0x00


	//----- nvinfo : EIATTR_KPARAM_INFO
	.align		4
.L_25393:
        /*012c*/ 	.byte	0x04, 0x17
        /*012e*/ 	.short	(.L_25395 - .L_25394)
.L_25394:
        /*0130*/ 	.word	0x00000000
        /*0134*/ 	.short	0x0002
        /*0136*/ 	.short	0x0010
        /*0138*/ 	.byte	0x00, 0xf0, 0x21, 0x00


	//----- nvinfo : EIATTR_KPARAM_INFO
	.align		4
.L_25395:
        /*013c*/ 	.byte	0x04, 0x17
        /*013e*/ 	.short	(.L_25397 - .L_25396)
.L_25396:
        /*0140*/ 	.word	0x00000000
        /*0144*/ 	.short	0x0001
        /*0146*/ 	.short	0x0008
        /*0148*/ 	.byte	0x00, 0xf0, 0x21, 0x00


	//----- nvinfo : EIATTR_KPARAM_INFO
	.align		4
.L_25397:
        /*014c*/ 	.byte	0x04, 0x17
        /*014e*/ 	.short	(.L_25399 - .L_25398)
.L_25398:
        /*0150*/ 	.word	0x00000000
        /*0154*/ 	.short	0x0000
        /*0156*/ 	.short	0x0000
        /*0158*/ 	.byte	0x00, 0xf0, 0x21, 0x00


	//----- nvinfo : EIATTR_MAXREG_COUNT
	.align		4
.L_25399:
        /*015c*/ 	.byte	0x03, 0x1b
        /*015e*/ 	.short	0x00ff


	//----- nvinfo : EIATTR_NUM_BARRIERS
	.align		4
        /*0160*/ 	.byte	0x02, 0x4c
        /*0162*/ 	.byte	0x01
	.zero		1


	//----- nvinfo : EIATTR_MERCURY_ISA_VERSION
	.align		4
        /*0164*/ 	.byte	0x03, 0x5f
        /*0166*/ 	.short	0x0000


	//----- nvinfo : EIATTR_COOP_GROUP_MASK_REGIDS
	.align		4
        /*0168*/ 	.byte	0x04, 0x29
        /*016a*/ 	.short	(.L_25401 - .L_25400)


	//   ....[0]....
.L_25400:
        /*016c*/ 	.word	0xffffffff


	//   ....[1]....
        /*0170*/ 	.word	0xffffffff


	//   ....[2]....
        /*0174*/ 	.word	0xffffffff


	//   ....[3]....
        /*0178*/ 	.word	0xffffffff


	//   ....[4]....
        /*017c*/ 	.word	0xffffffff


	//   ....[5]....
        /*0180*/ 	.word	0xffffffff


	//   ....[6]....
        /*0184*/ 	.word	0xffffffff


	//   ....[7]....
        /*0188*/ 	.word	0xffffffff


	//   ....[8]....
        /*018c*/ 	.word	0xffffffff


	//   ....[9]....
        /*0190*/ 	.word	0xffffffff


	//   ....[10]....
        /*0194*/ 	.word	0xffffffff


	//   ....[11]....
        /*0198*/ 	.word	0xffffffff


	//   ....[12]....
        /*019c*/ 	.word	0xffffffff


	//   ....[13]....
        /*01a0*/ 	.word	0xffffffff


	//   ....[14]....
        /*01a4*/ 	.word	0xffffffff


	//   ....[15]....
        /*01a8*/ 	.word	0xffffffff


	//   ....[16]....
        /*01ac*/ 	.word	0xffffffff


	//   ....[17]....
        /*01b0*/ 	.word	0xffffffff


	//   ....[18]....
        /*01b4*/ 	.word	0xffffffff


	//   ....[19]....
        /*01b8*/ 	.word	0xffffffff


	//   ....[20]....
        /*01bc*/ 	.word	0xffffffff


	//   ....[21]....
        /*01c0*/ 	.word	0xffffffff


	//   ....[22]....
        /*01c4*/ 	.word	0xffffffff


	//   ....[23]....
        /*01c8*/ 	.word	0xffffffff


	//   ....[24]....
        /*01cc*/ 	.word	0xffffffff


	//   ....[25]....
        /*01d0*/ 	.word	0xffffffff


	//   ....[26]....
        /*01d4*/ 	.word	0xffffffff


	//   ....[27]....
        /*01d8*/ 	.word	0xffffffff


	//   ....[28]....
        /*01dc*/ 	.word	0xffffffff


	//   ....[29]....
        /*01e0*/ 	.word	0xffffffff


	//   ....[30]....
        /*01e4*/ 	.word	0xffffffff


	//   ....[31]....
        /*01e8*/ 	.word	0xffffffff


	//   ....[32]....
        /*01ec*/ 	.word	0xffffffff


	//   ....[33]....
        /*01f0*/ 	.word	0xffffffff


	//   ....[34]....
        /*01f4*/ 	.word	0xffffffff


	//   ....[35]....
        /*01f8*/ 	.word	0xffffffff


	//   ....[36]....
        /*01fc*/ 	.word	0xffffffff


	//   ....[37]....
        /*0200*/ 	.word	0xffffffff


	//   ....[38]....
        /*0204*/ 	.word	0xffffffff


	//   ....[39]....
        /*0208*/ 	.word	0xffffffff


	//   ....[40]....
        /*020c*/ 	.word	0xffffffff


	//   ....[41]....
        /*0210*/ 	.word	0xffffffff


	//   ....[42]....
        /*0214*/ 	.word	0xffffffff


	//   ....[43]....
        /*0218*/ 	.word	0xffffffff


	//   ....[44]....
        /*021c*/ 	.word	0xffffffff


	//   ....[45]....
        /*0220*/ 	.word	0xffffffff


	//   ....[46]....
        /*0224*/ 	.word	0xffffffff


	//   ....[47]....
        /*0228*/ 	.word	0xffffffff


	//----- nvinfo : EIATTR_COOP_GROUP_INSTR_OFFSETS
	.align		4
.L_25401:
        /*022c*/ 	.byte	0x04, 0x28
        /*022e*/ 	.short	(.L_25403 - .L_25402)


	//   ....[0]....
.L_25402:
        /*0230*/ 	.word	0x00002b70


	//   ....[1]....
        /*0234*/ 	.word	0x00002bd0


	//   ....[2]....
        /*0238*/ 	.word	0x00002bf0


	//   ....[3]....
        /*023c*/ 	.word	0x00002c10


	//   ....[4]....
        /*0240*/ 	.word	0x00002c30


	//   ....[5]....
        /*0244*/ 	.word	0x00002c90


	//   ....[6]....
        /*0248*/ 	.word	0x00002cc0


	//   ....[7]....
        /*024c*/ 	.word	0x00002d30


	//   ....[8]....
        /*0250*/ 	.word	0x00003af0


	//   ....[9]....
        /*0254*/ 	.word	0x00003b50


	//   ....[10]....
        /*0258*/ 	.word	0x00003b80


	//   ....[11]....
        /*025c*/ 	.word	0x00003ba0


	//   ....[12]....
        /*0260*/ 	.word	0x00003bc0


	//   ....[13]....
        /*0264*/ 	.word	0x00003c10


	//   ....[14]....
        /*0268*/ 	.word	0x00003c30


	//   ....[15]....
        /*026c*/ 	.word	0x00003c50


	//   ....[16]....
        /*0270*/ 	.word	0x00007bb0


	//   ....[17]....
        /*0274*/ 	.word	0x00007bd0


	//   ....[18]....
        /*0278*/ 	.word	0x00007be0


	//   ....[19]....
        /*027c*/ 	.word	0x00007bf0


	//   ....[20]....
        /*0280*/ 	.word	0x00007c00


	//   ....[21]....
        /*0284*/ 	.word	0x00007c10


	//   ....[22]....
        /*0288*/ 	.word	0x00007c20


	//   ....[23]....
        /*028c*/ 	.word	0x00007c40


	//   ....[24]....
        /*0290*/ 	.word	0x00007c60


	//   ....[25]....
        /*0294*/ 	.word	0x00007c80


	//   ....[26]....
        /*0298*/ 	.word	0x00007cc0


	//   ....[27]....
        /*029c*/ 	.word	0x00007ce0


	//   ....[28]....
        /*02a0*/ 	.word	0x00007d00


	//   ....[29]....
        /*02a4*/ 	.word	0x00007d20


	//   ....[30]....
        /*02a8*/ 	.word	0x00007d40


	//   ....[31]....
        /*02ac*/ 	.word	0x00007d60


	//   ....[32]....
        /*02b0*/ 	.word	0x00007d80


	//   ....[33]....
        /*02b4*/ 	.word	0x00007db0


	//   ....[34]....
        /*02b8*/ 	.word	0x00007de0


	//   ....[35]....
        /*02bc*/ 	.word	0x00007e10


	//   ....[36]....
        /*02c0*/ 	.word	0x00007e40


	//   ....[37]....
        /*02c4*/ 	.word	0x00007e70


	//   ....[38]....
        /*02c8*/ 	.word	0x00007e90


	//   ....[39]....
        /*02cc*/ 	.word	0x00007eb0


	//   ....[40]....
        /*02d0*/ 	.word	0x00007ee0


	//   ....[41]....
        /*02d4*/ 	.word	0x00007f00


	//   ....[42]....
        /*02d8*/ 	.word	0x00007f30


	//   ....[43]....
        /*02dc*/ 	.word	0x00007f60


	//   ....[44]....
        /*02e0*/ 	.word	0x00007f90


	//   ....[45]....
        /*02e4*/ 	.word	0x00007fd0


	//   ....[46]....
        /*02e8*/ 	.word	0x00008000


	//   ....[47]....
        /*02ec*/ 	.word	0x00008040


	//----- nvinfo : EIATTR_EXIT_INSTR_OFFSETS
	.align		4
.L_25403:
        /*02f0*/ 	.byte	0x04, 0x1c
        /*02f2*/ 	.short	(.L_25405 - .L_25404)


	//   ....[0]....
.L_25404:
        /*02f4*/ 	.word	0x00008810


	//   ....[1]....
        /*02f8*/ 	.word	0x00008920


	//   ....[2]....
        /*02fc*/ 	.word	0x00009020


	//----- nvinfo : EIATTR_CTAIDZ_USED
	.align		4
.L_25405:
        /*0300*/ 	.byte	0x01, 0x04
	.zero		2


	//----- nvinfo : EIATTR_CRS_STACK_SIZE
	.align		4
        /*0304*/ 	.byte	0x04, 0x1e
        /*0306*/ 	.short	(.L_25407 - .L_25406)
.L_25406:
        /*0308*/ 	.word	0x00000000
.L_25407:


//--------------------- .nv.info._ZN4vllm25paged_attention_v1_kernelIttLi120ELi32ELi128ELNS_18Fp8KVCacheDataTypeE0ELb1EEEvPT_PKS2_PKT0_S8_ifPKiSA_iPKfiiiSC_SC_iiiii --------------------------
	.section	.nv.info._ZN4vllm25paged_attention_v1_kernelIttLi120ELi32ELi128ELNS_18Fp8KVCacheDataTypeE0ELb1EEEvPT_PKS2_PKT0_S8_ifPKiSA_iPKfiiiSC_SC_iiiii,"",@"SHT_CUDA_INFO"
	.sectionflags	@""
	.align	4


	//----- nvinfo : EIATTR_CUDA_API_VERSION
	.align		4
        /*0000*/ 	.byte	0x04, 0x37
        /*0002*/ 	.short	(.L_25409 - .L_25408)
.L_25408:
        /*0004*/ 	.word	0x00000082


	//----- nvinfo : EIATTR_SW2861232_WAR
	.align		4
.L_25409:
        /*0008*/ 	.byte	0x01, 0x35
	.zero		2


	//----- nvinfo : EIATTR_PARAM_CBANK
	.align		4
        /*000c*/ 	.byte	0x04, 0x0a
        /*000e*/ 	.short	(.L_25411 - .L_25410)
	.align		4
.L_25410:
        /*0010*/ 	.word	index@(.nv.constant0._ZN4vllm25paged_attention_v1_kernelIttLi120ELi32ELi128ELNS_18Fp8KVCacheDataTypeE0ELb1EEEvPT_PKS2_PKT0_S8_ifPKiSA_iPKfiiiSC_SC_iiiii)
        /*0014*/ 	.short	0x0160
        /*0016*/ 	.short	0x007c


	//----- nvinfo : EIATTR_CBANK_PARAM_SIZE
	.align		4
.L_25411:
        /*0018*/ 	.byte	0x03, 0x19
        /*001a*/ 	.short	0x007c


	//----- nvinfo : EIATTR_KPARAM_INFO
	.align		4
        /*001c*/ 	.byte	0x04, 0x17
        /*001e*/ 	.short	(.L_25413 - .L_25412)
.L_25412:
        /*0020*/ 	.word	0x00000000
        /*0024*/ 	.short	0x0013
        /*0026*/ 	.short	0x0078
        /*0028*/ 	.byte	0x00, 0xf0, 0x11, 0x00


	//----- nvinfo : EIATTR_KPARAM_INFO
	.align		4
.L_25413:
        /*002c*/ 	.byte	0x04, 0x17
        /*002e*/ 	.short	(.L_25415 - .L_25414)
.L_25414:
        /*0030*/ 	.word	0x00000000
        /*0034*/ 	.short	0x0012
        /*0036*/ 	.short	0x0074
        /*0038*/ 	.byte	0x00, 0xf0, 0x11, 0x00


	//----- nvinfo : EIATTR_KPARAM_INFO
	.align		4
.L_25415:
        /*003c*/ 	.byte	0x04, 0x17
        /*003e*/ 	.short	(.L_25417 - .L_25416)
.L_25416:
        /*0040*/ 	.word	0x00000000
        /*0044*/ 	.short	0x0011
        /*0046*/ 	.short	0x0070
        /*0048*/ 	.byte	0x00, 0xf0, 0x11, 0x00


	//----- nvinfo : EIATTR_KPARAM_INFO
	.align		4
.L_25417:
        /*004c*/ 	.byte	0x04, 0x17
        /*004e*/ 	.short	(.L_25419 - .L_25418)
.L_25418:
        /*0050*/ 	.word	0x00000000
        /*0054*/ 	.short	0x0010
        /*0056*/ 	.short	0x006c
        /*0058*/ 	.byte	0x00, 0xf0, 0x11, 0x00


	//----- nvinfo : EIATTR_KPARAM_INFO
	.align		4
.L_25419:
        /*005c*/ 	.byte	0x04, 0x17
        /*005e*/ 	.short	(.L_25421 - .L_25420)
.L_25420:
        /*0060*/ 	.word	0x00000000
        /*0064*/ 	.short	0x000f
        /*0066*/ 	.short	0x0068
        /*0068*/ 	.byte	0x00, 0xf0, 0x11, 0x00


	//----- nvinfo : EIATTR_KPARAM_INFO
	.align		4
.L_25421:
        /*006c*/ 	.byte	0x04, 0x17
        /*006e*/ 	.short	(.L_25423 - .L_25422)
.L_25422:
        /*0070*/ 	.word	0x00000000
        /*0074*/ 	.short	0x000e
        /*0076*/ 	.short	0x0060
        /*0078*/ 	.byte	0x00, 0xf0, 0x21, 0x00


	//----- nvinfo : EIATTR_KPARAM_INFO
	.align		4
.L_25423:
        /*007c*/ 	.byte	0x04, 0x17
        /*007e*/ 	.short	(.L_25425 - .L_25424)
.L_25424:
        /*0080*/ 	.word	0x00000000
        /*0084*/ 	.short	0x000d
        /*0086*/ 	.short	0x0058
        /*0088*/ 	.byte	0x00, 0xf0, 0x21, 0x00


	//----- nvinfo : EIATTR_KPARAM_INFO
	.align		4
.L_25425:
        /*008c*/ 	.byte	0x04, 0x17
        /*008e*/ 	.short	(.L_25427 - .L_25426)
.L_25426:
        /*0090*/ 	.word	0x00000000
        /*0094*/ 	.short	0x000c
        /*0096*/ 	.short	0x0050
        /*0098*/ 	.byte	0x00, 0xf0, 0x11, 0x00


	//----- nvinfo : EIATTR_KPARAM_INFO
	.align		4
.L_25427:
        /*009c*/ 	.byte	0x04, 0x17
        /*009e*/ 	.short	(.L_25429 - .L_25428)
.L_25428:
        /*00a0*/ 	.word	0x00000000
        /*00a4*/ 	.short	0x000b
        /*00a6*/ 	.short	0x004c
        /*00a8*/ 	.byte	0x00, 0xf0, 0x11, 0x00


	//----- nvinfo : EIATTR_KPARAM_INFO
	.align		4
.L_25429:
        /*00ac*/ 	.byte	0x04, 0x17
        /*00ae*/ 	.short	(.L_25431 - .L_25430)
.L_25430:
        /*00b0*/ 	.word	0x00000000
        /*00b4*/ 	.short	0x000a
        /*00b6*/ 	.short	0x0048
        /*00b8*/ 	.byte	0x00, 0xf0, 0x11, 0x00


	//----- nvinfo : EIATTR_KPARAM_INFO
	.align		4
.L_25431:
        /*00bc*/ 	.byte	0x04, 0x17
        /*00be*/ 	.short	(.L_25433 - .L_25432)
.L_25432:
        /*00c0*/ 	.word	0x00000000
        /*00c4*/ 	.short	0x0009
        /*00c6*/ 	.short	0x0040
        /*00c8*/ 	.byte	0x00, 0xf0, 0x21, 0x00


	//----- nvinfo : EIATTR_KPARAM_INFO
	.align		4
.L_25433:
        /*00cc*/ 	.byte	0x04, 0x17
        /*00ce*/ 	.short	(.L_25435 - .L_25434)
.L_25434:
        /*00d0*/ 	.word	0x00000000
        /*00d4*/ 	.short	0x0008
        /*00d6*/ 	.short	0x0038
        /*00d8*/ 	.byte	0x00, 0xf0, 0x11, 0x00


	//----- nvinfo : EIATTR_KPARAM_INFO
	.align		4
.L_25435:
        /*00dc*/ 	.byte	0x04, 0x17
        /*00de*/ 	.short	(.L_25437 - .L_25436)
.L_25436:
        /*00e0*/ 	.word	0x00000000
        /*00e4*/ 	.short	0x0007
        /*00e6*/ 	.short	0x0030
        /*00e8*/ 	.byte	0x00, 0xf0, 0x21, 0x00


	//----- nvinfo : EIATTR_KPARAM_INFO
	.align		4
.L_25437:
        /*00ec*/ 	.byte	0x04, 0x17
        /*00ee*/ 	.short	(.L_25439 - .L_25438)
.L_25438:
        /*00f0*/ 	.word	0x00000000
        /*00f4*/ 	.short	0x0006
        /*00f6*/ 	.short	0x0028
        /*00f8*/ 	.byte	0x00, 0xf0, 0x21, 0x00


	//----- nvinfo : EIATTR_KPARAM_INFO
	.align		4
.L_25439:
        /*00fc*/ 	.byte	0x04, 0x17
        /*00fe*/ 	.short	(.L_25441 - .L_25440)
.L_25440:
        /*0100*/ 	.word	0x00000000
        /*0104*/ 	.short	0x0005
        /*0106*/ 	.short	0x0024
        /*0108*/ 	.byte	0x00, 0xf0, 0x11, 0x00


	//----- nvinfo : EIATTR_KPARAM_INFO
	.align		4
.L_25441:
        /*010c*/ 	.byte	0x04, 0x17
        /*010e*/ 	.short	(.L_25443 - .L_25442)
.L_25442:
        /*0110*/ 	.word	0x00000000
        /*0114*/ 	.short	0x0004
        /*0116*/ 	.short	0x0020
        /*0118*/ 	.byte	0x00, 0xf0, 0x11, 0x00


	//----- nvinfo : EIATTR_KPARAM_INFO
	.align		4
.L_25443:
        /*011c*/ 	.byte	0x04, 0x17
        /*011e*/ 	.short	(.L_25445 - .L_25444)
.L_25444:
        /*0120*/ 	.word	0x00000000
        /*0124*/ 	.short	0x0003
        /*0126*/ 	.short	0x0018
        /*0128*/ 	.byte	0x00, 0xf0, 0x21, 0x00


	//----- nvinfo : EIATTR_KPARAM_INFO
	.align		4
.L_25445:
        /*012c*/ 	.byte	0x04, 0x17
        /*012e*/ 	.short	(.L_25447 - .L_25446)
.L_25446:
        /*0130*/ 	.word	0x00000000
        /*0134*/ 	.short	0x0002
        /*0136*/ 	.short	0x0010
        /*0138*/ 	.byte	0x00, 0xf0, 0x21, 0x00


	//----- nvinfo : EIATTR_KPARAM_INFO
	.align		4
.L_25447:
        /*013c*/ 	.byte	0x04, 0x17
        /*013e*/ 	.short	(.L_25449 - .L_25448)
.L_25448:
        /*0140*/ 	.word	0x00000000
        /*0144*/ 	.short	0x0001
        /*0146*/ 	.short	0x0008
        /*0148*/ 	.byte	0x00, 0xf0, 0x21, 0x00


	//----- nvinfo : EIATTR_KPARAM_INFO
	.align		4
.L_25449:
        /*014c*/ 	.byte	0x04, 0x17
        /*014e*/ 	.short	(.L_25451 - .L_25450)
.L_25450:
        /*0150*/ 	.word	0x00000000
        /*0154*/ 	.short	0x0000
        /*0156*/ 	.short	0x0000
        /*0158*/ 	.byte	0x00, 0xf0, 0x21, 0x00


	//----- nvinfo : EIATTR_MAXREG_COUNT
	.align		4
.L_25451:
        /*015c*/ 	.byte	0x03, 0x1b
        /*015e*/ 	.short	0x00ff


	//----- nvinfo : EIATTR_NUM_BARRIERS
	.align		4
        /*0160*/ 	.byte	0x02, 0x4c
        /*0162*/ 	.byte	0x01
	.zero		1


	//----- nvinfo : EIATTR_MERCURY_ISA_VERSION
	.align		4
        /*0164*/ 	.byte	0x03, 0x5f
        /*0166*/ 	.short	0x0000


	//----- nvinfo : EIATTR_COOP_GROUP_MASK_REGIDS
	.align		4
        /*0168*/ 	.byte	0x04, 0x29
        /*016a*/ 	.short	(.L_25453 - .L_25452)


	//   ....[0]....
.L_25452:
        /*016c*/ 	.word	0xffffffff


	//   ....[1]....
        /*0170*/ 	.word	0xffffffff


	//   ....[2]....
        /*0174*/ 	.word	0xffffffff


	//   ....[3]....
        /*0178*/ 	.word	0xffffffff


	//   ....[4]....
        /*017c*/ 	.word	0xffffffff


	//   ....[5]....
        /*0180*/ 	.word	0xffffffff


	//   ....[6]....
        /*0184*/ 	.word	0xffffffff


	//   ....[7]....
        /*0188*/ 	.word	0xffffffff


	//   ....[8]....
        /*018c*/ 	.word	0xffffffff


	//   ....[9]....
        /*0190*/ 	.word	0xffffffff


	//   ....[10]....
        /*0194*/ 	.word	0xffffffff


	//   ....[11]....
        /*0198*/ 	.word	0xffffffff


	//   ....[12]....
        /*019c*/ 	.word	0xffffffff


	//   ....[13]....
        /*01a0*/ 	.word	0xffffffff


	//   ....[14]....
        /*01a4*/ 	.word	0xffffffff


	//   ....[15]....
        /*01a8*/ 	.word	0xffffffff


	//   ....[16]....
        /*01ac*/ 	.word	0xffffffff


	//   ....[17]....
        /*01b0*/ 	.word	0xffffffff


	//   ....[18]....
        /*01b4*/ 	.word	0xffffffff


	//   ....[19]....
        /*01b8*/ 	.word	0xffffffff


	//   ....[20]....
        /*01bc*/ 	.word	0xffffffff


	//   ....[21]....
        /*01c0*/ 	.word	0xffffffff


	//   ....[22]....
        /*01c4*/ 	.word	0xffffffff


	//   ....[23]....
        /*01c8*/ 	.word	0xffffffff


	//   ....[24]....
        /*01cc*/ 	.word	0xffffffff


	//   ....[25]....
        /*01d0*/ 	.word	0xffffffff


	//   ....[26]....
        /*01d4*/ 	.word	0xffffffff


	//   ....[27]....
        /*01d8*/ 	.word	0xffffffff


	//   ....[28]....
        /*01dc*/ 	.word	0xffffffff


	//   ....[29]....
        /*01e0*/ 	.word	0xffffffff


	//   ....[30]....
        /*01e4*/ 	.word	0xffffffff


	//   ....[31]....
        /*01e8*/ 	.word	0xffffffff


	//   ....[32]....
        /*01ec*/ 	.word	0xffffffff


	//   ....[33]....
        /*01f0*/ 	.word	0xffffffff


	//   ....[34]....
        /*01f4*/ 	.word	0xffffffff


	//   ....[35]....
        /*01f8*/ 	.word	0xffffffff


	//   ....[36]....
        /*01fc*/ 	.word	0xffffffff


	//   ....[37]....
        /*0200*/ 	.word	0xffffffff


	//   ....[38]....
        /*0204*/ 	.word	0xffffffff


	//   ....[39]....
        /*0208*/ 	.word	0xffffffff


	//   ....[40]....
        /*020c*/ 	.word	0xffffffff


	//   ....[41]....
        /*0210*/ 	.word	0xffffffff


	//   ....[42]....
        /*0214*/ 	.word	0xffffffff


	//   ....[43]....
        /*0218*/ 	.word	0xffffffff


	//   ....[44]....
        /*021c*/ 	.word	0xffffffff


	//   ....[45]....
        /*0220*/ 	.word	0xffffffff


	//----- nvinfo : EIATTR_COOP_GROUP_INSTR_OFFSETS
	.align		4
.L_25453:
        /*0224*/ 	.byte	0x04, 0x28
        /*0226*/ 	.short	(.L_25455 - .L_25454)


	//   ....[0]....
.L_25454:
        /*0228*/ 	.word	0x000029d0


	//   ....[1]....
        /*022c*/ 	.word	0x00002a20


	//   ....[2]....
        /*0230*/ 	.word	0x00002a40


	//   ....[3]....
        /*0234*/ 	.word	0x00002a60


	//   ....[4]....
        /*0238*/ 	.word	0x00002a90


	//   ....[5]....
        /*023c*/ 	.word	0x00002b00


	//   ....[6]....
        /*0240*/ 	.word	0x00002b30


	//   ....[7]....
        /*0244*/ 	.word	0x00002b70


	//   ....[8]....
        /*0248*/ 	.word	0x00003950


	//   ....[9]....
        /*024c*/ 	.word	0x000039b0


	//   ....[10]....
        /*0250*/ 	.word	0x000039e0


	//   ....[11]....
        /*0254*/ 	.word	0x00003a00


	//   ....[12]....
        /*0258*/ 	.word	0x00003a20


	//   ....[13]....
        /*025c*/ 	.word	0x00003a70


	//   ....[14]....
        /*0260*/ 	.word	0x00003a90


	//   ....[15]....
        /*0264*/ 	.word	0x00003ab0


	//   ....[16]....
        /*0268*/ 	.word	0x00007710


	//   ....[17]....
        /*026c*/ 	.word	0x00007730


	//   ....[18]....
        /*0270*/ 	.word	0x00007740


	//   ....[19]....
        /*0274*/ 	.word	0x00007750


	//   ....[20]....
        /*0278*/ 	.word	0x00007760


	//   ....[21]....
        /*027c*/ 	.word	0x00007770


	//   ....[22]....
        /*0280*/ 	.word	0x00007780


	//   ....[23]....
        /*0284*/ 	.word	0x000077c0


	//   ....[24]....
        /*0288*/ 	.word	0x000077e0


	//   ....[25]....
        /*028c*/ 	.word	0x00007800


	//   ....[26]....
        /*0290*/ 	.word	0x00007820


	//   ....[27]....
        /*0294*/ 	.word	0x00007840


	//   ....[28]....
        /*0298*/ 	.word	0x00007860


	//   ....[29]....
        /*029c*/ 	.word	0x00007880


	//   ....[30]....
        /*02a0*/ 	.word	0x000078b0


	//   ....[31]....
        /*02a4*/ 	.word	0x000078d0


	//   ....[32]....
        /*02a8*/ 	.word	0x000078f0


	//   ....[33]....
        /*02ac*/ 	.word	0x00007910


	//   ....[34]....
        /*02b0*/ 	.word	0x00007930


	//   ....[35]....
        /*02b4*/ 	.word	0x00007970


	//   ....[36]....
        /*02b8*/ 	.word	0x000079a0


	//   ....[37]....
        /*02bc*/ 	.word	0x000079c0


	//   ....[38]....
        /*02c0*/ 	.word	0x000079f0


	//   ....[39]....
        /*02c4*/ 	.word	0x00007a10


	//   ....[40]....
        /*02c8*/ 	.word	0x00007a50


	//   ....[41]....
        /*02cc*/ 	.word	0x00007a80


	//   ....[42]....
        /*02d0*/ 	.word	0x00007ac0


	//   ....[43]....
        /*02d4*/ 	.word	0x00007b00


	//   ....[44]....
        /*02d8*/ 	.word	0x00007b30


	//   ....[45]....
        /*02dc*/ 	.word	0x00007b70


	//----- nvinfo : EIATTR_EXIT_INSTR_OFFSETS
	.align		4
.L_25455:
        /*02e0*/ 	.byte	0x04, 0x1c
        /*02e2*/ 	.short	(.L_25457 - .L_25456)


	//   ....[0]....
.L_25456:
        /*02e4*/ 	.word	0x000082d0


	//   ....[1]....
        /*02e8*/ 	.word	0x000083d0


	//   ....[2]....
        /*02ec*/ 	.word	0x00008a60


	//----- nvinfo : EIATTR_CTAIDZ_USED
	.align		4
.L_25457:
        /*02f0*/ 	.byte	0x01, 0x04
	.zero		2


	//----- nvinfo : EIATTR_CRS_STACK_SIZE
	.align		4
        /*02f4*/ 	.byte	0x04, 0x1e
        /*02f6*/ 	.short	(.L_25459 - .L_25458)
.L_25458:
        /*02f8*/ 	.word	0x00000000
.L_25459:


//--------------------- .nv.info._ZN4vllm25paged_attention_v1_kernelIttLi112ELi32ELi128ELNS_18Fp8KVCacheDataTypeE0ELb1EEEvPT_PKS2_PKT0_S8_ifPKiSA_iPKfiiiSC_SC_iiiii --------------------------
	.section	.nv.info._ZN4vllm25paged_attention_v1_kernelIttLi112ELi32ELi128ELNS_18Fp8KVCacheDataTypeE0ELb1EEEvPT_PKS2_PKT0_S8_ifPKiSA_iPKfiiiSC_SC_iiiii,"",@"SHT_CUDA_INFO"
	.sectionflags	@""
	.align	4


	//----- nvinfo : EIATTR_CUDA_API_VERSION
	.align		4
        /*0000*/ 	.byte	0x04, 0x37
        /*0002*/ 	.short	(.L_25461 - .L_25460)
.L_25460:
        /*0004*/ 	.word	0x00000082


	//----- nvinfo : EIATTR_SW2861232_WAR
	.align		4
.L_25461:
        /*0008*/ 	.byte	0x01, 0x35
	.zero		2


	//----- nvinfo : EIATTR_PARAM_CBANK
	.align		4
        /*000c*/ 	.byte	0x04, 0x0a
        /*000e*/ 	.short	(.L_25463 - .L_25462)
	.align		4
.L_25462:
        /*0010*/ 	.word	index@(.nv.constant0._ZN4vllm25paged_attention_v1_kernelIttLi112ELi32ELi128ELNS_18Fp8KVCacheDataTypeE0ELb1EEEvPT_PKS2_PKT0_S8_ifPKiSA_iPKfiiiSC_SC_iiiii)
        /*0014*/ 	.short	0x0160
        /*0016*/ 	.short	0x007c


	//----- nvinfo : EIATTR_CBANK_PARAM_SIZE
	.align		4
.L_25463:
        /*0018*/ 	.byte	0x03, 0x19
        /*001a*/ 	.short	0x007c


	//----- nvinfo : EIATTR_KPARAM_INFO
	.align		4
        /*001c*/ 	.byte	0x04, 0x17
        /*001e*/ 	.short	(.L_25465 - .L_25464)
.L_25464:
        /*0020*/ 	.word	0x00000000
        /*0024*/ 	.short	0x0013
        /*0026*/ 	.short	0x0078
        /*0028*/ 	.byte	0x00, 0xf0, 0x11, 0x00


	//----- nvinfo : EIATTR_KPARAM_INFO
	.align		4
.L_25465:
        /*002c*/ 	.byte	0x04, 0x17
        /*002e*/ 	.short	(.L_25467 - .L_25466)
.L_25466:
        /*0030*/ 	.word	0x00000000
        /*0034*/ 	.short	0x0012
        /*0036*/ 	.short	0x0074
        /*0038*/ 	.byte	0x00, 0xf0, 0x11, 0x00


	//----- nvinfo : EIATTR_KPARAM_INFO
	.align		4
.L_25467:
        /*003c*/ 	.byte	0x04, 0x17
        /*003e*/ 	.short	(.L_25469 - .L_25468)
.L_25468:
        /*0040*/ 	.word	0x00000000
        /*0044*/ 	.short	0x0011
        /*0046*/ 	.short	0x0070
        /*0048*/ 	.byte	0x00, 0xf0, 0x11, 0x00


	//----- nvinfo : EIATTR_KPARAM_INFO
	.align		4
.L_25469:
        /*004c*/ 	.byte	0x04, 0x17
        /*004e*/ 	.short	(.L_25471 - .L_25470)
.L_25470:
        /*0050*/ 	.word	0x00000000
        /*0054*/ 	.short	0x0010
        /*0056*/ 	.short	0x006c
        /*0058*/ 	.byte	0x00, 0xf0, 0x11, 0x00


	//----- nvinfo : EIATTR_KPARAM_INFO
	.align		4
.L_25471:
        /*005c*/ 	.byte	0x04, 0x17
        /*005e*/ 	.short	(.L_25473 - .L_25472)
.L_25472:
        /*0060*/ 	.word	0x00000000
        /*0064*/ 	.short	0x000f
        /*0066*/ 	.short	0x0068
        /*0068*/ 	.byte	0x00, 0xf0, 0x11, 0x00


	//----- nvinfo : EIATTR_KPARAM_INFO
	.align		4
.L_25473:
        /*006c*/ 	.byte	0x04, 0x17
        /*006e*/ 	.short	(.L_25475 - .L_25474)
.L_25474:
        /*0070*/ 	.word	0x00000000
        /*0074*/ 	.short	0x000e
        /*0076*/ 	.short	0x0060
        /*0078*/ 	.byte	0x00, 0xf0, 0x21, 0x00


	//----- nvinfo : EIATTR_KPARAM_INFO
	.align		4
.L_25475:
        /*007c*/ 	.byte	0x04, 0x17
        /*007e*/ 	.short	(.L_25477 - .L_25476)
.L_25476:
        /*0080*/ 	.word	0x00000000
        /*0084*/ 	.short	0x000d
        /*0086*/ 	.short	0x0058
        /*0088*/ 	.byte	0x00, 0xf0, 0x21, 0x00


	//----- nvinfo : EIATTR_KPARAM_INFO
	.align		4
.L_25477:
        /*008c*/ 	.byte	0x04, 0x17
        /*008e*/ 	.short	(.L_25479 - .L_25478)
.L_25478:
        /*0090*/ 	.word	0x00000000
        /*0094*/ 	.short	0x000c
        /*0096*/ 	.short	0x0050
        /*0098*/ 	.byte	0x00, 0xf0, 0x11, 0x00


	//----- nvinfo : EIATTR_KPARAM_INFO
	.align		4
.L_25479:
        /*009c*/ 	.byte	0x04, 0x17
        /*009e*/ 	.short	(.L_25481 - .L_25480)
.L_25480:
        /*00a0*/ 	.word	0x00000000
        /*00a4*/ 	.short	0x000b
        /*00a6*/ 	.short	0x004c
        /*00a8*/ 	.byte	0x00, 0xf0, 0x11, 0x00


	//----- nvinfo : EIATTR_KPARAM_INFO
	.align		4
.L_25481:
        /*00ac*/ 	.byte	0x04, 0x17
        /*00ae*/ 	.short	(.L_25483 - .L_25482)
.L_25482:
        /*00b0*/ 	.word	0x00000000
        /*00b4*/ 	.short	0x000a
        /*00b6*/ 	.short	0x0048
        /*00b8*/ 	.byte	0x00, 0xf0, 0x11, 0x00


	//----- nvinfo : EIATTR_KPARAM_INFO
	.align		4
.L_25483:
        /*00bc*/ 	.byte	0x04, 0x17
        /*00be*/ 	.short	(.L_25485 - .L_25484)
.L_25484:
        /*00c0*/ 	.word	0x00000000
        /*00c4*/ 	.short	0x0009
        /*00c6*/ 	.short	0x0040
        /*00c8*/ 	.byte	0x00, 0xf0, 0x21, 0x00


	//----- nvinfo : EIATTR_KPARAM_INFO
	.align		4
.L_25485:
        /*00cc*/ 	.byte	0x04, 0x17
        /*00ce*/ 	.short	(.L_25487 - .L_25486)
.L_25486:
        /*00d0*/ 	.word	0x00000000
        /*00d4*/ 	.short	0x0008
        /*00d6*/ 	.short	0x0038
        /*00d8*/ 	.byte	0x00, 0xf0, 0x11, 0x00


	//----- nvinfo : EIATTR_KPARAM_INFO
	.align		4
.L_25487:
        /*00dc*/ 	.byte	0x04, 0x17
        /*00de*/ 	.short	(.L_25489 - .L_25488)
.L_25488:
        /*00e0*/ 	.word	0x00000000
        /*00e4*/ 	.short	0x0007
        /*00e6*/ 	.short	0x0030
        /*00e8*/ 	.byte	0x00, 0xf0, 0x21, 0x00


	//----- nvinfo : EIATTR_KPARAM_INFO
	.align		4
.L_25489:
        /*00ec*/ 	.byte	0x04, 0x17
        /*00ee*/ 	.short	(.L_25491 - .L_25490)
.L_25490:
        /*00f0*/ 	.word	0x00000000
        /*00f4*/ 	.short	0x0006
        /*00f6*/ 	.short	0x0028
        /*00f8*/ 	.byte	0x00, 0xf0, 0x21, 0x00


	//----- nvinfo : EIATTR_KPARAM_INFO
	.align		4
.L_25491:
        /*00fc*/ 	.byte	0x04, 0x17
        /*00fe*/ 	.short	(.L_25493 - .L_25492)
.L_25492:
        /*0100*/ 	.word	0x00000000
        /*0104*/ 	.short	0x0005
        /*0106*/ 	.short	0x0024
        /*0108*/ 	.byte	0x00, 0xf0, 0x11, 0x00


	//----- nvinfo : EIATTR_KPARAM_INFO
	.align		4
.L_25493:
        /*010c*/ 	.byte	0x04, 0x17
        /*010e*/ 	.short	(.L_25495 - .L_25494)
.L_25494:
        /*0110*/ 	.word	0x00000000
        /*0114*/ 	.short	0x0004
        /*0116*/ 	.short	0x0020
        /*0118*/ 	.byte	0x00, 0xf0, 0x11, 0x00


	//----- nvinfo : EIATTR_KPARAM_INFO
	.align		4
.L_25495:
        /*011c*/ 	.byte	0x04, 0x17
        /*011e*/ 	.short	(.L_25497 - .L_25496)
.L_25496:
        /*0120*/ 	.word	0x00000000
        /*0124*/ 	.short	0x0003
        /*0126*/ 	.short	0x0018
        /*0128*/ 	.byte	0x00, 0xf0, 0x21, 0x00


	//----- nvinfo : EIATTR_KPARAM_INFO
	.align		4
.L_25497:
        /*012c*/ 	.byte	0x04, 0x17
        /*012e*/ 	.short	(.L_25499 - .L_25498)
.L_25498:
        /*0130*/ 	.word	0x00000000
        /*0134*/ 	.short	0x0002
        /*0136*/ 	.short	0x0010
        /*0138*/ 	.byte	0x00, 0xf0, 0x21, 0x00


	//----- nvinfo : EIATTR_KPARAM_INFO
	.align		4
.L_25499:
        /*013c*/ 	.byte	0x04, 0x17
        /*013e*/ 	.short	(.L_25501 - .L_25500)
.L_25500:
        /*0140*/ 	.word	0x00000000
        /*0144*/ 	.short	0x0001
        /*0146*/ 	.short	0x0008
        /*0148*/ 	.byte	0x00, 0xf0, 0x21, 0x00


	//----- nvinfo : EIATTR_KPARAM_INFO
	.align		4
.L_25501:
        /*014c*/ 	.byte	0x04, 0x17
        /*014e*/ 	.short	(.L_25503 - .L_25502)
.L_25502:
        /*0150*/ 	.word	0x00000000
        /*0154*/ 	.short	0x0000
        /*0156*/ 	.short	0x0000
        /*0158*/ 	.byte	0x00, 0xf0, 0x21, 0x00


	//----- nvinfo : EIATTR_MAXREG_COUNT
	.align		4
.L_25503:
        /*015c*/ 	.byte	0x03, 0x1b
        /*015e*/ 	.short	0x00ff


	//----- nvinfo : EIATTR_NUM_BARRIERS
	.align		4
        /*0160*/ 	.byte	0x02, 0x4c
        /*0162*/ 	.byte	0x01
	.zero		1


	//----- nvinfo : EIATTR_MERCURY_ISA_VERSION
	.align		4
        /*0164*/ 	.byte	0x03, 0x5f
        /*0166*/ 	.short	0x0000


	//----- nvinfo : EIATTR_COOP_GROUP_MASK_REGIDS
	.align		4
        /*0168*/ 	.byte	0x04, 0x29
        /*016a*/ 	.short	(.L_25505 - .L_25504)


	//   ....[0]....
.L_25504:
        /*016c*/ 	.word	0xffffffff


	//   ....[1]....
        /*0170*/ 	.word	0xffffffff


	//   ....[2]....
        /*0174*/ 	.word	0xffffffff


	//   ....[3]....
        /*0178*/ 	.word	0xffffffff


	//   ....[4]....
        /*017c*/ 	.word	0xffffffff


	//   ....[5]....
        /*0180*/ 	.word	0xffffffff


	//   ....[6]....
        /*0184*/ 	.word	0xffffffff


	//   ....[7]....
        /*0188*/ 	.word	0xffffffff


	//   ....[8]....
        /*018c*/ 	.word	0xffffffff


	//   ....[9]....
        /*0190*/ 	.word	0xffffffff


	//   ....[10]....
        /*0194*/ 	.word	0xffffffff


	//   ....[11]....
        /*0198*/ 	.word	0xffffffff


	//   ....[12]....
        /*019c*/ 	.word	0xffffffff


	//   ....[13]....
        /*01a0*/ 	.word	0xffffffff


	//   ....[14]....
        /*01a4*/ 	.word	0xffffffff


	//   ....[15]....
        /*01a8*/ 	.word	0xffffffff


	//   ....[16]....
        /*01ac*/ 	.word	0xffffffff


	//   ....[17]....
        /*01b0*/ 	.word	0xffffffff


	//   ....[18]....
        /*01b4*/ 	.word	0xffffffff


	//   ....[19]....
        /*01b8*/ 	.word	0xffffffff


	//   ....[20]....
        /*01bc*/ 	.word	0xffffffff


	//   ....[21]....
        /*01c0*/ 	.word	0xffffffff


	//   ....[22]....
        /*01c4*/ 	.word	0xffffffff


	//   ....[23]....
        /*01c8*/ 	.word	0xffffffff


	//   ....[24]....
        /*01cc*/ 	.word	0xffffffff


	//   ....[25]....
        /*01d0*/ 	.word	0xffffffff


	//   ....[26]....
        /*01d4*/ 	.word	0xffffffff


	//   ....[27]....
        /*01d8*/ 	.word	0xffffffff


	//   ....[28]....
        /*01dc*/ 	.word	0xffffffff


	//   ....[29]....
        /*01e0*/ 	.word	0xffffffff


	//   ....[30]....
        /*01e4*/ 	.word	0xffffffff


	//   ....[31]....
        /*01e8*/ 	.word	0xffffffff


	//   ....[32]....
        /*01ec*/ 	.word	0xffffffff


	//   ....[33]....
        /*01f0*/ 	.word	0xffffffff


	//   ....[34]....
        /*01f4*/ 	.word	0xffffffff


	//   ....[35]....
        /*01f8*/ 	.word	0xffffffff


	//   ....[36]....
        /*01fc*/ 	.word	0xffffffff


	//   ....[37]....
        /*0200*/ 	.word	0xffffffff


	//   ....[38]....
        /*0204*/ 	.word	0xffffffff


	//   ....[39]....
        /*0208*/ 	.word	0xffffffff


	//   ....[40]....
        /*020c*/ 	.word	0xffffffff


	//   ....[41]....
        /*0210*/ 	.word	0xffffffff


	//   ....[42]....
        /*0214*/ 	.word	0xffffffff


	//   ....[43]....
        /*0218*/ 	.word	0xffffffff


	//----- nvinfo : EIATTR_COOP_GROUP_INSTR_OFFSETS
	.align		4
.L_25505:
        /*021c*/ 	.byte	0x04, 0x28
        /*021e*/ 	.short	(.L_25507 - .L_25506)


	//   ....[0]....
.L_25506:
        /*0220*/ 	.word	0x00002830


	//   ....[1]....
        /*0224*/ 	.word	0x00002890


	//   ....[2]....
        /*0228*/ 	.word	0x000028b0


	//   ....[3]....
        /*022c*/ 	.word	0x000028d0


	//   ....[4]....
        /*0230*/ 	.word	0x000028f0


	//   ....[5]....
        /*0234*/ 	.word	0x00002950


	//   ....[6]....
        /*0238*/ 	.word	0x00002980


	//   ....[7]....
        /*023c*/ 	.word	0x000029f0


	//   ....[8]....
        /*0240*/ 	.word	0x000037b0


	//   ....[9]....
        /*0244*/ 	.word	0x00003810


	//   ....[10]....
        /*0248*/ 	.word	0x00003840


	//   ....[11]....
        /*024c*/ 	.word	0x00003860


	//   ....[12]....
        /*0250*/ 	.word	0x00003880


	//   ....[13]....
        /*0254*/ 	.word	0x000038d0


	//   ....[14]....
        /*0258*/ 	.word	0x000038f0


	//   ....[15]....
        /*025c*/ 	.word	0x00003910


	//   ....[16]....
        /*0260*/ 	.word	0x00007230


	//   ....[17]....
        /*0264*/ 	.word	0x00007250


	//   ....[18]....
        /*0268*/ 	.word	0x00007260


	//   ....[19]....
        /*026c*/ 	.word	0x00007270


	//   ....[20]....
        /*0270*/ 	.word	0x00007280


	//   ....[21]....
        /*0274*/ 	.word	0x00007290


	//   ....[22]....
        /*0278*/ 	.word	0x000072a0


	//   ....[23]....
        /*027c*/ 	.word	0x000072c0


	//   ....[24]....
        /*0280*/ 	.word	0x00007300


	//   ....[25]....
        /*0284*/ 	.word	0x00007320


	//   ....[26]....
        /*0288*/ 	.word	0x00007340


	//   ....[27]....
        /*028c*/ 	.word	0x00007360


	//   ....[28]....
        /*0290*/ 	.word	0x00007380


	//   ....[29]....
        /*0294*/ 	.word	0x000073a0


	//   ....[30]....
        /*0298*/ 	.word	0x000073c0


	//   ....[31]....
        /*029c*/ 	.word	0x00007400


	//   ....[32]....
        /*02a0*/ 	.word	0x00007430


	//   ....[33]....
        /*02a4*/ 	.word	0x00007460


	//   ....[34]....
        /*02a8*/ 	.word	0x00007490


	//   ....[35]....
        /*02ac*/ 	.word	0x000074b0


	//   ....[36]....
        /*02b0*/ 	.word	0x000074e0


	//   ....[37]....
        /*02b4*/ 	.word	0x00007500


	//   ....[38]....
        /*02b8*/ 	.word	0x00007530


	//   ....[39]....
        /*02bc*/ 	.word	0x00007560


	//   ....[40]....
        /*02c0*/ 	.word	0x00007590


	//   ....[41]....
        /*02c4*/ 	.word	0x000075d0


	//   ....[42]....
        /*02c8*/ 	.word	0x00007610


	//   ....[43]....
        /*02cc*/ 	.word	0x00007650


	//----- nvinfo : EIATTR_EXIT_INSTR_OFFSETS
	.align		4
.L_25507:
        /*02d0*/ 	.byte	0x04, 0x1c
        /*02d2*/ 	.short	(.L_25509 - .L_25508)


	//   ....[0]....
.L_25508:
        /*02d4*/ 	.word	0x00007d50


	//   ....[1]....
        /*02d8*/ 	.word	0x00007e50


	//   ....[2]....
        /*02dc*/ 	.word	0x00008470


	//----- nvinfo : EIATTR_CTAIDZ_USED
	.align		4
.L_25509:
        /*02e0*/ 	.byte	0x01, 0x04
	.zero		2


	//----- nvinfo : EIATTR_CRS_STACK_SIZE
	.align		4
        /*02e4*/ 	.byte	0x04, 0x1e
        /*02e6*/ 	.short	(.L_25511 - .L_25510)
.L_25510:
        /*02e8*/ 	.word	0x00000000
.L_25511:


//--------------------- .nv.info._ZN4vllm25paged_attention_v1_kernelIttLi96ELi32ELi128ELNS_18Fp8KVCacheDataTypeE0ELb1EEEvPT_PKS2_PKT0_S8_ifPKiSA_iPKfiiiSC_SC_iiiii --------------------------
	.section	.nv.info._ZN4vllm25paged_attention_v1_kernelIttLi96ELi32ELi128ELNS_18Fp8KVCacheDataTypeE0ELb1EEEvPT_PKS2_PKT0_S8_ifPKiSA_iPKfiiiSC_SC_iiiii,"",@"SHT_CUDA_INFO"
	.sectionflags	@""
	.align	4


	//----- nvinfo : EIATTR_CUDA_API_VERSION
	.align		4
        /*0000*/ 	.byte	0x04, 0x37
        /*0002*/ 	.short	(.L_25513 - .L_25512)
.L_25512:
        /*0004*/ 	.word	0x00000082


	//----- nvinfo : EIATTR_SW2861232_WAR
	.align		4
.L_25513:
        /*0008*/ 	.byte	0x01, 0x35
	.zero		2


	//----- nvinfo : EIATTR_PARAM_CBANK
	.align		4
        /*000c*/ 	.byte	0x04, 0x0a
        /*000e*/ 	.short	(.L_25515 - .L_25514)
	.align		4
.L_25514:
        /*0010*/ 	.word	index@(.nv.constant0._ZN4vllm25paged_attention_v1_kernelIttLi96ELi32ELi128ELNS_18Fp8KVCacheDataTypeE0ELb1EEEvPT_PKS2_PKT0_S8_ifPKiSA_iPKfiiiSC_SC_iiiii)
        /*0014*/ 	.short	0x0160
        /*0016*/ 	.short	0x007c


	//----- nvinfo : EIATTR_CBANK_PARAM_SIZE
	.align		4
.L_25515:
        /*0018*/ 	.byte	0x03, 0x19
        /*001a*/ 	.short	0x007c


	//----- nvinfo : EIATTR_KPARAM_INFO
	.align		4
        /*001c*/ 	.byte	0x04, 0x17
        /*001e*/ 	.short	(.L_25517 - .L_25516)
.L_25516:
        /*0020*/ 	.word	0x00000000
        /*0024*/ 	.short	0x0013
        /*0026*/ 	.short	0x0078
        /*0028*/ 	.byte	0x00, 0xf0, 0x11, 0x00


	//----- nvinfo : EIATTR_KPARAM_INFO
	.align		4
.L_25517:
        /*002c*/ 	.byte	0x04, 0x17
        /*002e*/ 	.short	(.L_25519 - .L_25518)
.L_25518:
        /*0030*/ 	.word	0x00000000
        /*0034*/ 	.short	0x0012
        /*0036*/ 	.short	0x0074
        /*0038*/ 	.byte	0x00, 0xf0, 0x11, 0x00


	//----- nvinfo : EIATTR_KPARAM_INFO
	.align		4
.L_25519:
        /*003c*/ 	.byte	0x04, 0x17
        /*003e*/ 	.short	(.L_25521 - .L_25520)
.L_25520:
        /*0040*/ 	.word	0x00000000
        /*0044*/ 	.short	0x0011
        /*0046*/ 	.short	0x0070
        /*0048*/ 	.byte	0x00, 0xf0, 0x11, 0x00


	//----- nvinfo : EIATTR_KPARAM_INFO
	.align		4
.L_25521:
        /*004c*/ 	.byte	0x04, 0x17
        /*004e*/ 	.short	(.L_25523 - .L_25522)
.L_25522:
        /*0050*/ 	.word	0x00000000
        /*0054*/ 	.short	0x0010
        /*0056*/ 	.short	0x006c
        /*0058*/ 	.byte	0x00, 0xf0, 0x11, 0x00


	//----- nvinfo : EIATTR_KPARAM_INFO
	.align		4
.L_25523:
        /*005c*/ 	.byte	0x04, 0x17
        /*005e*/ 	.short	(.L_25525 - .L_25524)
.L_25524:
        /*0060*/ 	.word	0x00000000
        /*0064*/ 	.short	0x000f
        /*0066*/ 	.short	0x0068
        /*0068*/ 	.byte	0x00, 0xf0, 0x11, 0x00


	//----- nvinfo : EIATTR_KPARAM_INFO
	.align		4
.L_25525:
        /*006c*/ 	.byte	0x04, 0x17
        /*006e*/ 	.short	(.L_25527 - .L_25526)
.L_25526:
        /*0070*/ 	.word	0x00000000
        /*0074*/ 	.short	0x000e
        /*0076*/ 	.short	0x0060
        /*0078*/ 	.byte	0x00, 0xf0, 0x21, 0x00


	//----- nvinfo : EIATTR_KPARAM_INFO
	.align		4
.L_25527:
        /*007c*/ 	.byte	0x04, 0x17
        /*007e*/ 	.short	(.L_25529 - .L_25528)
.L_25528:
        /*0080*/ 	.word	0x00000000
        /*0084*/ 	.short	0x000d
        /*0086*/ 	.short	0x0058
        /*0088*/ 	.byte	0x00, 0xf0, 0x21, 0x00


	//----- nvinfo : EIATTR_KPARAM_INFO
	.align		4
.L_25529:
        /*008c*/ 	.byte	0x04, 0x17
        /*008e*/ 	.short	(.L_25531 - .L_25530)
.L_25530:
        /*0090*/ 	.word	0x00000000
        /*0094*/ 	.short	0x000c
        /*0096*/ 	.short	0x0050
        /*0098*/ 	.byte	0x00, 0xf0, 0x11, 0x00


	//----- nvinfo : EIATTR_KPARAM_INFO
	.align		4
.L_25531:
        /*009c*/ 	.byte	0x04, 0x17
        /*009e*/ 	.short	(.L_25533 - .L_25532)
.L_25532:
        /*00a0*/ 	.word	0x00000000
        /*00a4*/ 	.short	0x000b
        /*00a6*/ 	.short	0x004c
        /*00a8*/ 	.byte	0x00, 0xf0, 0x11, 0x00


	//----- nvinfo : EIATTR_KPARAM_INFO
	.align		4
.L_25533:
        /*00ac*/ 	.byte	0x04, 0x17
        /*00ae*/ 	.short	(.L_25535 - .L_25534)
.L_25534:
        /*00b0*/ 	.word	0x00000000
        /*00b4*/ 	.short	0x000a
        /*00b6*/ 	.short	0x0048
        /*00b8*/ 	.byte	0x00, 0xf0, 0x11, 0x00


	//----- nvinfo : EIATTR_KPARAM_INFO
	.align		4
.L_25535:
        /*00bc*/ 	.byte	0x04, 0x17
        /*00be*/ 	.short	(.L_25537 - .L_25536)
.L_25536:
        /*00c0*/ 	.word	0x00000000
        /*00c4*/ 	.short	0x0009
        /*00c6*/ 	.short	0x0040
        /*00c8*/ 	.byte	0x00, 0xf0, 0x21, 0x00


	//----- nvinfo : EIATTR_KPARAM_INFO
	.align		4
.L_25537:
        /*00cc*/ 	.byte	0x04, 0x17
        /*00ce*/ 	.short	(.L_25539 - .L_25538)
.L_25538:
        /*00d0*/ 	.word	0x00000000
        /*00d4*/ 	.short	0x0008
        /*00d6*/ 	.short	0x0038
        /*00d8*/ 	.byte	0x00, 0xf0, 0x11, 0x00


	//----- nvinfo : EIATTR_KPARAM_INFO
	.align		4
.L_25539:
        /*00dc*/ 	.byte	0x04, 0x17
        /*00de*/ 	.short	(.L_25541 - .L_25540)
.L_25540:
        /*00e0*/ 	.word	0x00000000
        /*00e4*/ 	.short	0x0007
        /*00e6*/ 	.short	0x0030
        /*00e8*/ 	.byte	0x00, 0xf0, 0x21, 0x00


	//----- nvinfo : EIATTR_KPARAM_INFO
	.align		4
.L_25541:
        /*00ec*/ 	.byte	0x04, 0x17
        /*00ee*/ 	.short	(.L_25543 - .L_25542)
.L_25542:
        /*00f0*/ 	.word	0x00000000
        /*00f4*/ 	.short	0x0006
        /*00f6*/ 	.short	0x0028
        /*00f8*/ 	.byte	0x00, 0xf0, 0x21, 0x00


	//----- nvinfo : EIATTR_KPARAM_INFO
	.align		4
.L_25543:
        /*00fc*/ 	.byte	0x04, 0x17
        /*00fe*/ 	.short	(.L_25545 - .L_25544)
.L_25544:
        /*0100*/ 	.word	0x00000000
        /*0104*/ 	.short	0x0005
        /*0106*/ 	.short	0x0024
        /*0108*/ 	.byte	0x00, 0xf0, 0x11, 0x00


	//----- nvinfo : EIATTR_KPARAM_INFO
	.align		4
.L_25545:
        /*010c*/ 	.byte	0x04, 0x17
        /*010e*/ 	.short	(.L_25547 - .L_25546)
.L_25546:
        /*0110*/ 	.word	0x00000000
        /*0114*/ 	.short	0x0004
        /*0116*/ 	.short	0x0020
        /*0118*/ 	.byte	0x00, 0xf0, 0x11, 0x00


	//----- nvinfo : EIATTR_KPARAM_INFO
	.align		4
.L_25547:
        /*011c*/ 	.byte	0x04, 0x17
        /*011e*/ 	.short	(.L_25549 - .L_25548)
.L_25548:
        /*0120*/ 	.word	0x00000000
        /*0124*/ 	.short	0x0003
        /*0126*/ 	.short	0x0018
        /*0128*/ 	.byte	0x00, 0xf0, 0x21, 0x00


	//----- nvinfo : EIATTR_KPARAM_INFO
	.align		4
.L_25549:
        /*012c*/ 	.byte	0x04, 0x17
        /*012e*/ 	.short	(.L_25551 - .L_25550)
.L_25550:
        /*0130*/ 	.word	0x00000000
        /*0134*/ 	.short	0x0002
        /*0136*/ 	.short	0x0010
        /*0138*/ 	.byte	0x00, 0xf0, 0x21, 0x00


	//----- nvinfo : EIATTR_KPARAM_INFO
	.align		4
.L_25551:
        /*013c*/ 	.byte	0x04, 0x17
        /*013e*/ 	.short	(.L_25553 - .L_25552)
.L_25552:
        /*0140*/ 	.word	0x00000000
        /*0144*/ 	.short	0x0001
        /*0146*/ 	.short	0x0008
        /*0148*/ 	.byte	0x00, 0xf0, 0x21, 0x00


	//----- nvinfo : EIATTR_KPARAM_INFO
	.align		4
.L_25553:
        /*014c*/ 	.byte	0x04, 0x17
        /*014e*/ 	.short	(.L_25555 - .L_25554)
.L_25554:
        /*0150*/ 	.word	0x00000000
        /*0154*/ 	.short	0x0000
        /*0156*/ 	.short	0x0000
        /*0158*/ 	.byte	0x00, 0xf0, 0x21, 0x00


	//----- nvinfo : EIATTR_MAXREG_COUNT
	.align		4
.L_25555:
        /*015c*/ 	.byte	0x03, 0x1b
        /*015e*/ 	.short	0x00ff


	//----- nvinfo : EIATTR_NUM_BARRIERS
	.align		4
        /*0160*/ 	.byte	0x02, 0x4c
        /*0162*/ 	.byte	0x01
	.zero		1


	//----- nvinfo : EIATTR_MERCURY_ISA_VERSION
	.align		4
        /*0164*/ 	.byte	0x03, 0x5f
        /*0166*/ 	.short	0x0000


	//----- nvinfo : EIATTR_COOP_GROUP_MASK_REGIDS
	.align		4
        /*0168*/ 	.byte	0x04, 0x29
        /*016a*/ 	.short	(.L_25557 - .L_25556)


	//   ....[0]....
.L_25556:
        /*016c*/ 	.word	0xffffffff


	//   ....[1]....
        /*0170*/ 	.word	0xffffffff


	//   ....[2]....
        /*0174*/ 	.word	0xffffffff


	//   ....[3]....
        /*0178*/ 	.word	0xffffffff


	//   ....[4]....
        /*017c*/ 	.word	0xffffffff


	//   ....[5]....
        /*0180*/ 	.word	0xffffffff


	//   ....[6]....
        /*0184*/ 	.word	0xffffffff


	//   ....[7]....
        /*0188*/ 	.word	0xffffffff


	//   ....[8]....
        /*018c*/ 	.word	0xffffffff


	//   ....[9]....
        /*0190*/ 	.word	0xffffffff


	//   ....[10]....
        /*0194*/ 	.word	0xffffffff


	//   ....[11]....
        /*0198*/ 	.word	0xffffffff


	//   ....[12]....
        /*019c*/ 	.word	0xffffffff


	//   ....[13]....
        /*01a0*/ 	.word	0xffffffff


	//   ....[14]....
        /*01a4*/ 	.word	0xffffffff


	//   ....[15]....
        /*01a8*/ 	.word	0xffffffff


	//   ....[16]....
        /*01ac*/ 	.word	0xffffffff


	//   ....[17]....
        /*01b0*/ 	.word	0xffffffff


	//   ....[18]....
        /*01b4*/ 	.word	0xffffffff


	//   ....[19]....
        /*01b8*/ 	.word	0xffffffff


	//   ....[20]....
        /*01bc*/ 	.word	0xffffffff


	//   ....[21]....
        /*01c0*/ 	.word	0xffffffff


	//   ....[22]....
        /*01c4*/ 	.word	0xffffffff


	//   ....[23]....
        /*01c8*/ 	.word	0xffffffff


	//   ....[24]....
        /*01cc*/ 	.word	0xffffffff


	//   ....[25]....
        /*01d0*/ 	.word	0xffffffff


	//   ....[26]....
        /*01d4*/ 	.word	0xffffffff


	//   ....[27]....
        /*01d8*/ 	.word	0xffffffff


	//   ....[28]....
        /*01dc*/ 	.word	0xffffffff


	//   ....[29]....
        /*01e0*/ 	.word	0xffffffff


	//   ....[30]....
        /*01e4*/ 	.word	0xffffffff


	//   ....[31]....
        /*01e8*/ 	.word	0xffffffff


	//   ....[32]....
        /*01ec*/ 	.word	0xffffffff


	//   ....[33]....
        /*01f0*/ 	.word	0xffffffff


	//   ....[34]....
        /*01f4*/ 	.word	0xffffffff


	//   ....[35]....
        /*01f8*/ 	.word	0xffffffff


	//   ....[36]....
        /*01fc*/ 	.word	0xffffffff


	//   ....[37]....
        /*0200*/ 	.word	0xffffffff


	//   ....[38]....
        /*0204*/ 	.word	0xffffffff


	//   ....[39]....
        /*0208*/ 	.word	0xffffffff


	//----- nvinfo : EIATTR_COOP_GROUP_INSTR_OFFSETS
	.align		4
.L_25557:
        /*020c*/ 	.byte	0x04, 0x28
        /*020e*/ 	.short	(.L_25559 - .L_25558)


	//   ....[0]....
.L_25558:
        /*0210*/ 	.word	0x000024f0


	//   ....[1]....
        /*0214*/ 	.word	0x00002550


	//   ....[2]....
        /*0218*/ 	.word	0x00002570


	//   ....[3]....
        /*021c*/ 	.word	0x00002590


	//   ....[4]....
        /*0220*/ 	.word	0x000025b0


	//   ....[5]....
        /*0224*/ 	.word	0x00002610


	//   ....[6]....
        /*0228*/ 	.word	0x00002640


	//   ....[7]....
        /*022c*/ 	.word	0x000026b0


	//   ....[8]....
        /*0230*/ 	.word	0x00003470


	//   ....[9]....
        /*0234*/ 	.word	0x000034d0


	//   ....[10]....
        /*0238*/ 	.word	0x00003500


	//   ....[11]....
        /*023c*/ 	.word	0x00003520


	//   ....[12]....
        /*0240*/ 	.word	0x00003540


	//   ....[13]....
        /*0244*/ 	.word	0x00003590


	//   ....[14]....
        /*0248*/ 	.word	0x000035b0


	//   ....[15]....
        /*024c*/ 	.word	0x000035d0


	//   ....[16]....
        /*0250*/ 	.word	0x000068e0


	//   ....[17]....
        /*0254*/ 	.word	0x00006900


	//   ....[18]....
        /*0258*/ 	.word	0x00006910


	//   ....[19]....
        /*025c*/ 	.word	0x00006920


	//   ....[20]....
        /*0260*/ 	.word	0x00006930


	//   ....[21]....
        /*0264*/ 	.word	0x00006950


	//   ....[22]....
        /*0268*/ 	.word	0x00006970


	//   ....[23]....
        /*026c*/ 	.word	0x00006990


	//   ....[24]....
        /*0270*/ 	.word	0x000069b0


	//   ....[25]....
        /*0274*/ 	.word	0x000069d0


	//   ....[26]....
        /*0278*/ 	.word	0x000069f0


	//   ....[27]....
        /*027c*/ 	.word	0x00006a10


	//   ....[28]....
        /*0280*/ 	.word	0x00006a40


	//   ....[29]....
        /*0284*/ 	.word	0x00006a80


	//   ....[30]....
        /*0288*/ 	.word	0x00006ac0


	//   ....[31]....
        /*028c*/ 	.word	0x00006af0


	//   ....[32]....
        /*0290*/ 	.word	0x00006b20


	//   ....[33]....
        /*0294*/ 	.word	0x00006b40


	//   ....[34]....
        /*0298*/ 	.word	0x00006b60


	//   ....[35]....
        /*029c*/ 	.word	0x00006b80


	//   ....[36]....
        /*02a0*/ 	.word	0x00006bb0


	//   ....[37]....
        /*02a4*/ 	.word	0x00006be0


	//   ....[38]....
        /*02a8*/ 	.word	0x00006c20


	//   ....[39]....
        /*02ac*/ 	.word	0x00006c60


	//----- nvinfo : EIATTR_EXIT_INSTR_OFFSETS
	.align		4
.L_25559:
        /*02b0*/ 	.byte	0x04, 0x1c
        /*02b2*/ 	.short	(.L_25561 - .L_25560)


	//   ....[0]....
.L_25560:
        /*02b4*/ 	.word	0x000072b0


	//   ....[1]....
        /*02b8*/ 	.word	0x000073b0


	//   ....[2]....
        /*02bc*/ 	.word	0x000078f0


	//----- nvinfo : EIATTR_CTAIDZ_USED
	.align		4
.L_25561:
        /*02c0*/ 	.byte	0x01, 0x04
	.zero		2


	//----- nvinfo : EIATTR_CRS_STACK_SIZE
	.align		4
        /*02c4*/ 	.byte	0x04, 0x1e
        /*02c6*/ 	.short	(.L_25563 - .L_25562)
.L_25562:
        /*02c8*/ 	.word	0x00000000
.L_25563:


//--------------------- .nv.info._ZN4vllm25paged_attention_v1_kernelIttLi80ELi32ELi128ELNS_18Fp8KVCacheDataTypeE0ELb1EEEvPT_PKS2_PKT0_S8_ifPKiSA_iPKfiiiSC_SC_iiiii --------------------------
	.section	.nv.info._ZN4vllm25paged_attention_v1_kernelIttLi80ELi32ELi128ELNS_18Fp8KVCacheDataTypeE0ELb1EEEvPT_PKS2_PKT0_S8_ifPKiSA_iPKfiiiSC_SC_iiiii,"",@"SHT_CUDA_INFO"
	.sectionflags	@""
	.align	4


	//----- nvinfo : EIATTR_CUDA_API_VERSION
	.align		4
        /*0000*/ 	.byte	0x04, 0x37
        /*0002*/ 	.short	(.L_25565 - .L_25564)
.L_25564:
        /*0004*/ 	.word	0x00000082


	//----- nvinfo : EIATTR_SW2861232_WAR
	.align		4
.L_25565:
        /*0008*/ 	.byte	0x01, 0x35
	.zero		2


	//----- nvinfo : EIATTR_PARAM_CBANK
	.align		4
        /*000c*/ 	.byte	0x04, 0x0a
        /*000e*/ 	.short	(.L_25567 - .L_25566)
	.align		4
.L_25566:
        /*0010*/ 	.word	index@(.nv.constant0._ZN4vllm25paged_attention_v1_kernelIttLi80ELi32ELi128ELNS_18Fp8KVCacheDataTypeE0ELb1EEEvPT_PKS2_PKT0_S8_ifPKiSA_iPKfiiiSC_SC_iiiii)
        /*0014*/ 	.short	0x0160
        /*0016*/ 	.short	0x007c


	//----- nvinfo : EIATTR_CBANK_PARAM_SIZE
	.align		4
.L_25567:
        /*0018*/ 	.byte	0x03, 0x19
        /*001a*/ 	.short	0x007c


	//----- nvinfo : EIATTR_KPARAM_INFO
	.align		4
        /*001c*/ 	.byte	0x04, 0x17
        /*001e*/ 	.short	(.L_25569 - .L_25568)
.L_25568:
        /*0020*/ 	.word	0x00000000
        /*0024*/ 	.short	0x0013
        /*0026*/ 	.short	0x0078
        /*0028*/ 	.byte	0x00, 0xf0, 0x11, 0x00


	//----- nvinfo : EIATTR_KPARAM_INFO
	.align		4
.L_25569:
        /*002c*/ 	.byte	0x04, 0x17
        /*002e*/ 	.short	(.L_25571 - .L_25570)
.L_25570:
        /*0030*/ 	.word	0x00000000
        /*0034*/ 	.short	0x0012
        /*0036*/ 	.short	0x0074
        /*0038*/ 	.byte	0x00, 0xf0, 0x11, 0x00


	//----- nvinfo : EIATTR_KPARAM_INFO
	.align		4
.L_25571:
        /*003c*/ 	.byte	0x04, 0x17
        /*003e*/ 	.short	(.L_25573 - .L_25572)
.L_25572:
        /*0040*/ 	.word	0x00000000
        /*0044*/ 	.short	0x0011
        /*0046*/ 	.short	0x0070
        /*0048*/ 	.byte	0x00, 0xf0, 0x11, 0x00


	//----- nvinfo : EIATTR_KPARAM_INFO
	.align		4
.L_25573:
        /*004c*/ 	.byte	0x04, 0x17
        /*004e*/ 	.short	(.L_25575 - .L_25574)
.L_25574:
        /*0050*/ 	.word	0x00000000
        /*0054*/ 	.short	0x0010
        /*0056*/ 	.short	0x006c
        /*0058*/ 	.byte	0x00, 0xf0, 0x11, 0x00


	//----- nvinfo : EIATTR_KPARAM_INFO
	.align		4
.L_25575:
        /*005c*/ 	.byte	0x04, 0x17
        /*005e*/ 	.short	(.L_25577 - .L_25576)
.L_25576:
        /*0060*/ 	.word	0x00000000
        /*0064*/ 	.short	0x000f
        /*0066*/ 	.short	0x0068
        /*0068*/ 	.byte	0x00, 0xf0, 0x11, 0x00


	//----- nvinfo : EIATTR_KPARAM_INFO
	.align		4
.L_25577:
        /*006c*/ 	.byte	0x04, 0x17
        /*006e*/ 	.short	(.L_25579 - .L_25578)
.L_25578:
        /*0070*/ 	.word	0x00000000
        /*0074*/ 	.short	0x000e
        /*0076*/ 	.short	0x0060
        /*0078*/ 	.byte	0x00, 0xf0, 0x21, 0x00


	//----- nvinfo : EIATTR_KPARAM_INFO
	.align		4
.L_25579:
        /*007c*/ 	.byte	0x04, 0x17
        /*007e*/ 	.short	(.L_25581 - .L_25580)
.L_25580:
        /*0080*/ 	.word	0x00000000
        /*0084*/ 	.short	0x000d
        /*0086*/ 	.short	0x0058
        /*0088*/ 	.byte	0x00, 0xf0, 0x21, 0x00


	//----- nvinfo : EIATTR_KPARAM_INFO
	.align		4
.L_25581:
        /*008c*/ 	.byte	0x04, 0x17
        /*008e*/ 	.short	(.L_25583 - .L_25582)
.L_25582:
        /*0090*/ 	.word	0x00000000
        /*0094*/ 	.short	0x000c
        /*0096*/ 	.short	0x0050
        /*0098*/ 	.byte	0x00, 0xf0, 0x11, 0x00


	//----- nvinfo : EIATTR_KPARAM_INFO
	.align		4
.L_25583:
        /*009c*/ 	.byte	0x04, 0x17
        /*009e*/ 	.short	(.L_25585 - .L_25584)
.L_25584:
        /*00a0*/ 	.word	0x00000000
        /*00a4*/ 	.short	0x000b
        /*00a6*/ 	.short	0x004c
        /*00a8*/ 	.byte	0x00, 0xf0, 0x11, 0x00


	//----- nvinfo : EIATTR_KPARAM_INFO
	.align		4
.L_25585:
        /*00ac*/ 	.byte	0x04, 0x17
        /*00ae*/ 	.short	(.L_25587 - .L_25586)
.L_25586:
        /*00b0*/ 	.word	0x00000000
        /*00b4*/ 	.short	0x000a
        /*00b6*/ 	.short	0x0048
        /*00b8*/ 	.byte	0x00, 0xf0, 0x11, 0x00


	//----- nvinfo : EIATTR_KPARAM_INFO
	.align		4
.L_25587:
        /*00bc*/ 	.byte	0x04, 0x17
        /*00be*/ 	.short	(.L_25589 - .L_25588)
.L_25588:
        /*00c0*/ 	.word	0x00000000
        /*00c4*/ 	.short	0x0009
        /*00c6*/ 	.short	0x0040
        /*00c8*/ 	.byte	0x00, 0xf0, 0x21, 0x00


	//----- nvinfo : EIATTR_KPARAM_INFO
	.align		4
.L_25589:
        /*00cc*/ 	.byte	0x04, 0x17
        /*00ce*/ 	.short	(.L_25591 - .L_25590)
.L_25590:
        /*00d0*/ 	.word	0x00000000
        /*00d4*/ 	.short	0x0008
        /*00d6*/ 	.short	0x0038
        /*00d8*/ 	.byte	0x00, 0xf0, 0x11, 0x00


	//----- nvinfo : EIATTR_KPARAM_INFO
	.align		4
.L_25591:
        /*00dc*/ 	.byte	0x04, 0x17
        /*00de*/ 	.short	(.L_25593 - .L_25592)
.L_25592:
        /*00e0*/ 	.word	0x00000000
        /*00e4*/ 	.short	0x0007
        /*00e6*/ 	.short	0x0030
        /*00e8*/ 	.byte	0x00, 0xf0, 0x21, 0x00


	//----- nvinfo : EIATTR_KPARAM_INFO
	.align		4
.L_25593:
        /*00ec*/ 	.byte	0x04, 0x17
        /*00ee*/ 	.short	(.L_25595 - .L_25594)
.L_25594:
        /*00f0*/ 	.word	0x00000000
        /*00f4*/ 	.short	0x0006
        /*00f6*/ 	.short	0x0028
        /*00f8*/ 	.byte	0x00, 0xf0, 0x21, 0x00


	//----- nvinfo : EIATTR_KPARAM_INFO
	.align		4
.L_25595:
        /*00fc*/ 	.byte	0x04, 0x17
        /*00fe*/ 	.short	(.L_25597 - .L_25596)
.L_25596:
        /*0100*/ 	.word	0x00000000
        /*0104*/ 	.short	0x0005
        /*0106*/ 	.short	0x0024
        /*0108*/ 	.byte	0x00, 0xf0, 0x11, 0x00


	//----- nvinfo : EIATTR_KPARAM_INFO
	.align		4
.L_25597:
        /*010c*/ 	.byte	0x04, 0x17
        /*010e*/ 	.short	(.L_25599 - .L_25598)
.L_25598:
        /*0110*/ 	.word	0x00000000
        /*0114*/ 	.short	0x0004
        /*0116*/ 	.short	0x0020
        /*0118*/ 	.byte	0x00, 0xf0, 0x11, 0x00


	//----- nvinfo : EIATTR_KPARAM_INFO
	.align		4
.L_25599:
        /*011c*/ 	.byte	0x04, 0x17
        /*011e*/ 	.short	(.L_25601 - .L_25600)
.L_25600:
        /*0120*/ 	.word	0x00000000
        /*0124*/ 	.short	0x0003
        /*0126*/ 	.short	0x0018
        /*0128*/ 	.byte	0x00, 0xf0, 0x21, 0x00


	//----- nvinfo : EIATTR_KPARAM_INFO
	.align		4
.L_25601:
        /*012c*/ 	.byte	0x04, 0x17
        /*012e*/ 	.short	(.L_25603 - .L_25602)
.L_25602:
        /*0130*/ 	.word	0x00000000
        /*0134*/ 	.short	0x0002
        /*0136*/ 	.short	0x0010
        /*0138*/ 	.byte	0x00, 0xf0, 0x21, 0x00


	//----- nvinfo : EIATTR_KPARAM_INFO
	.align		4
.L_25603:
        /*013c*/ 	.byte	0x04, 0x17
        /*013e*/ 	.short	(.L_25605 - .L_25604)
.L_25604:
        /*0140*/ 	.word	0x00000000
        /*0144*/ 	.short	0x0001
        /*0146*/ 	.short	0x0008
        /*0148*/ 	.byte	0x00, 0xf0, 0x21, 0x00


	//----- nvinfo : EIATTR_KPARAM_INFO
	.align		4
.L_25605:
        /*014c*/ 	.byte	0x04, 0x17
        /*014e*/ 	.short	(.L_25607 - .L_25606)
.L_25606:
        /*0150*/ 	.word	0x00000000
        /*0154*/ 	.short	0x0000
        /*0156*/ 	.short	0x0000
        /*0158*/ 	.byte	0x00, 0xf0, 0x21, 0x00


	//----- nvinfo : EIATTR_MAXREG_COUNT
	.align		4
.L_25607:
        /*015c*/ 	.byte	0x03, 0x1b
        /*015e*/ 	.short	0x00ff


	//----- nvinfo : EIATTR_NUM_BARRIERS
	.align		4
        /*0160*/ 	.byte	0x02, 0x4c
        /*0162*/ 	.byte	0x01
	.zero		1


	//----- nvinfo : EIATTR_MERCURY_ISA_VERSION
	.align		4
        /*0164*/ 	.byte	0x03, 0x5f
        /*0166*/ 	.short	0x0000


	//----- nvinfo : EIATTR_COOP_GROUP_MASK_REGIDS
	.align		4
        /*0168*/ 	.byte	0x04, 0x29
        /*016a*/ 	.short	(.L_25609 - .L_25608)


	//   ....[0]....
.L_25608:
        /*016c*/ 	.word	0xffffffff


	//   ....[1]....
        /*0170*/ 	.word	0xffffffff


	//   ....[2]....
        /*0174*/ 	.word	0xffffffff


	//   ....[3]....
        /*0178*/ 	.word	0xffffffff


	//   ....[4]....
        /*017c*/ 	.word	0xffffffff


	//   ....[5]....
        /*0180*/ 	.word	0xffffffff


	//   ....[6]....
        /*0184*/ 	.word	0xffffffff


	//   ....[7]....
        /*0188*/ 	.word	0xffffffff


	//   ....[8]....
        /*018c*/ 	.word	0xffffffff


	//   ....[9]....
        /*0190*/ 	.word	0xffffffff


	//   ....[10]....
        /*0194*/ 	.word	0xffffffff


	//   ....[11]....
        /*0198*/ 	.word	0xffffffff


	//   ....[12]....
        /*019c*/ 	.word	0xffffffff


	//   ....[13]....
        /*01a0*/ 	.word	0xffffffff


	//   ....[14]....
        /*01a4*/ 	.word	0xffffffff


	//   ....[15]....
        /*01a8*/ 	.word	0xffffffff


	//   ....[16]....
        /*01ac*/ 	.word	0xffffffff


	//   ....[17]....
        /*01b0*/ 	.word	0xffffffff


	//   ....[18]....
        /*01b4*/ 	.word	0xffffffff


	//   ....[19]....
        /*01b8*/ 	.word	0xffffffff


	//   ....[20]....
        /*01bc*/ 	.word	0xffffffff


	//   ....[21]....
        /*01c0*/ 	.word	0xffffffff


	//   ....[22]....
        /*01c4*/ 	.word	0xffffffff


	//   ....[23]....
        /*01c8*/ 	.word	0xffffffff


	//   ....[24]....
        /*01cc*/ 	.word	0xffffffff


	//   ....[25]....
        /*01d0*/ 	.word	0xffffffff


	//   ....[26]....
        /*01d4*/ 	.word	0xffffffff


	//   ....[27]....
        /*01d8*/ 	.word	0xffffffff


	//   ....[28]....
        /*01dc*/ 	.word	0xffffffff


	//   ....[29]....
        /*01e0*/ 	.word	0xffffffff


	//   ....[30]....
        /*01e4*/ 	.word	0xffffffff


	//   ....[31]....
        /*01e8*/ 	.word	0xffffffff


	//   ....[32]....
        /*01ec*/ 	.word	0xffffffff


	//   ....[33]....
        /*01f0*/ 	.word	0xffffffff


	//   ....[34]....
        /*01f4*/ 	.word	0xffffffff


	//   ....[35]....
        /*01f8*/ 	.word	0xffffffff


	//----- nvinfo : EIATTR_COOP_GROUP_INSTR_OFFSETS
	.align		4
.L_25609:
        /*01fc*/ 	.byte	0x04, 0x28
        /*01fe*/ 	.short	(.L_25611 - .L_25610)


	//   ....[0]....
.L_25610:
        /*0200*/ 	.word	0x000021b0


	//   ....[1]....
        /*0204*/ 	.word	0x00002210


	//   ....[2]....
        /*0208*/ 	.word	0x00002230


	//   ....[3]....
        /*020c*/ 	.word	0x00002250


	//   ....[4]....
        /*0210*/ 	.word	0x00002270


	//   ....[5]....
        /*0214*/ 	.word	0x000022d0


	//   ....[6]....
        /*0218*/ 	.word	0x00002300


	//   ....[7]....
        /*021c*/ 	.word	0x00002370


	//   ....[8]....
        /*0220*/ 	.word	0x00003130


	//   ....[9]....
        /*0224*/ 	.word	0x00003190


	//   ....[10]....
        /*0228*/ 	.word	0x000031c0


	//   ....[11]....
        /*022c*/ 	.word	0x000031e0


	//   ....[12]....
        /*0230*/ 	.word	0x00003200


	//   ....[13]....
        /*0234*/ 	.word	0x00003250


	//   ....[14]....
        /*0238*/ 	.word	0x00003270


	//   ....[15]....
        /*023c*/ 	.word	0x00003290


	//   ....[16]....
        /*0240*/ 	.word	0x00005f80


	//   ....[17]....
        /*0244*/ 	.word	0x00005fa0


	//   ....[18]....
        /*0248*/ 	.word	0x00005fb0


	//   ....[19]....
        /*024c*/ 	.word	0x00005fc0


	//   ....[20]....
        /*0250*/ 	.word	0x00005fd0


	//   ....[21]....
        /*0254*/ 	.word	0x00005fe0


	//   ....[22]....
        /*0258*/ 	.word	0x00005ff0


	//   ....[23]....
        /*025c*/ 	.word	0x00006030


	//   ....[24]....
        /*0260*/ 	.word	0x00006050


	//   ....[25]....
        /*0264*/ 	.word	0x00006070


	//   ....[26]....
        /*0268*/ 	.word	0x00006090


	//   ....[27]....
        /*026c*/ 	.word	0x000060b0


	//   ....[28]....
        /*0270*/ 	.word	0x000060d0


	//   ....[29]....
        /*0274*/ 	.word	0x000060f0


	//   ....[30]....
        /*0278*/ 	.word	0x00006130


	//   ....[31]....
        /*027c*/ 	.word	0x00006170


	//   ....[32]....
        /*0280*/ 	.word	0x000061b0


	//   ....[33]....
        /*0284*/ 	.word	0x000061d0


	//   ....[34]....
        /*0288*/ 	.word	0x00006200


	//   ....[35]....
        /*028c*/ 	.word	0x00006280


	//----- nvinfo : EIATTR_EXIT_INSTR_OFFSETS
	.align		4
.L_25611:
        /*0290*/ 	.byte	0x04, 0x1c
        /*0292*/ 	.short	(.L_25613 - .L_25612)


	//   ....[0]....
.L_25612:
        /*0294*/ 	.word	0x00006810


	//   ....[1]....
        /*0298*/ 	.word	0x00006910


	//   ....[2]....
        /*029c*/ 	.word	0x00006d70


	//----- nvinfo : EIATTR_CTAIDZ_USED
	.align		4
.L_25613:
        /*02a0*/ 	.byte	0x01, 0x04
	.zero		2


	//----- nvinfo : EIATTR_CRS_STACK_SIZE
	.align		4
        /*02a4*/ 	.byte	0x04, 0x1e
        /*02a6*/ 	.short	(.L_25615 - .L_25614)
.L_25614:
        /*02a8*/ 	.word	0x00000000
.L_25615:


//--------------------- .nv.info._ZN4vllm25paged_attention_v1_kernelIttLi64ELi32ELi128ELNS_18Fp8KVCacheDataTypeE0ELb1EEEvPT_PKS2_PKT0_S8_ifPKiSA_iPKfiiiSC_SC_iiiii --------------------------
	.section	.nv.info._ZN4vllm25paged_attention_v1_kernelIttLi64ELi32ELi128ELNS_18Fp8KVCacheDataTypeE0ELb1EEEvPT_PKS2_PKT0_S8_ifPKiSA_iPKfiiiSC_SC_iiiii,"",@"SHT_CUDA_INFO"
	.sectionflags	@""
	.align	4


	//----- nvinfo : EIATTR_CUDA_API_VERSION
	.align		4
        /*0000*/ 	.byte	0x04, 0x37
        /*0002*/ 	.short	(.L_25617 - .L_25616)
.L_25616:
        /*0004*/ 	.word	0x00000082


	//----- nvinfo : EIATTR_SW2861232_WAR
	.align		4
.L_25617:
        /*0008*/ 	.byte	0x01, 0x35
	.zero		2


	//----- nvinfo : EIATTR_PARAM_CBANK
	.align		4
        /*000c*/ 	.byte	0x04, 0x0a
        /*000e*/ 	.short	(.L_25619 - .L_25618)
	.align		4
.L_25618:
        /*0010*/ 	.word	index@(.nv.constant0._ZN4vllm25paged_attention_v1_kernelIttLi64ELi32ELi128ELNS_18Fp8KVCacheDataTypeE0ELb1EEEvPT_PKS2_PKT0_S8_ifPKiSA_iPKfiiiSC_SC_iiiii)
        /*0014*/ 	.short	0x0160
        /*0016*/ 	.short	0x007c


	//----- nvinfo : EIATTR_CBANK_PARAM_SIZE
	.align		4
.L_25619:
        /*0018*/ 	.byte	0x03, 0x19
        /*001a*/ 	.short	0x007c


	//----- nvinfo : EIATTR_KPARAM_INFO
	.align		4
        /*001c*/ 	.byte	0x04, 0x17
        /*001e*/ 	.short	(.L_25621 - .L_25620)
.L_25620:
        /*0020*/ 	.word	0x00000000
        /*0024*/ 	.short	0x0013
        /*0026*/ 	.short	0x0078
        /*0028*/ 	.byte	0x00, 0xf0, 0x11, 0x00


	//----- nvinfo : EIATTR_KPARAM_INFO
	.align		4
.L_25621:
        /*002c*/ 	.byte	0x04, 0x17
        /*002e*/ 	.short	(.L_25623 - .L_25622)
.L_25622:
        /*0030*/ 	.word	0x00000000
        /*0034*/ 	.short	0x0012
        /*0036*/ 	.short	0x0074
        /*0038*/ 	.byte	0x00, 0xf0, 0x11, 0x00


	//----- nvinfo : EIATTR_KPARAM_INFO
	.align		4
.L_25623:
        /*003c*/ 	.byte	0x04, 0x17
        /*003e*/ 	.short	(.L_25625 - .L_25624)
.L_25624:
        /*0040*/ 	.word	0x00000000
        /*0044*/ 	.short	0x0011
        /*0046*/ 	.short	0x0070
        /*0048*/ 	.byte	0x00, 0xf0, 0x11, 0x00


	//----- nvinfo : EIATTR_KPARAM_INFO
	.align		4
.L_25625:
        /*004c*/ 	.byte	0x04, 0x17
        /*004e*/ 	.short	(.L_25627 - .L_25626)
.L_25626:
        /*0050*/ 	.word	0x00000000
        /*0054*/ 	.short	0x0010
        /*0056*/ 	.short	0x006c
        /*0058*/ 	.byte	0x00, 0xf0, 0x11, 0x00


	//----- nvinfo : EIATTR_KPARAM_INFO
	.align		4
.L_25627:
        /*005c*/ 	.byte	0x04, 0x17
        /*005e*/ 	.short	(.L_25629 - .L_25628)
.L_25628:
        /*0060*/ 	.word	0x00000000
        /*0064*/ 	.short	0x000f
        /*0066*/ 	.short	0x0068
        /*0068*/ 	.byte	0x00, 0xf0, 0x11, 0x00


	//----- nvinfo : EIATTR_KPARAM_INFO
	.align		4
.L_25629:
        /*006c*/ 	.byte	0x04, 0x17
        /*006e*/ 	.short	(.L_25631 - .L_25630)
.L_25630:
        /*0070*/ 	.word	0x00000000
        /*0074*/ 	.short	0x000e
        /*0076*/ 	.short	0x0060
        /*0078*/ 	.byte	0x00, 0xf0, 0x21, 0x00


	//----- nvinfo : EIATTR_KPARAM_INFO
	.align		4
.L_25631:
        /*007c*/ 	.byte	0x04, 0x17
        /*007e*/ 	.short	(.L_25633 - .L_25632)
.L_25632:
        /*0080*/ 	.word	0x00000000
        /*0084*/ 	.short	0x000d
        /*0086*/ 	.short	0x0058
        /*0088*/ 	.byte	0x00, 0xf0, 0x21, 0x00


	//----- nvinfo : EIATTR_KPARAM_INFO
	.align		4
.L_25633:
        /*008c*/ 	.byte	0x04, 0x17
        /*008e*/ 	.short	(.L_25635 - .L_25634)
.L_25634:
        /*0090*/ 	.word	0x00000000
        /*0094*/ 	.short	0x000c
        /*0096*/ 	.short	0x0050
        /*0098*/ 	.byte	0x00, 0xf0, 0x11, 0x00


	//----- nvinfo : EIATTR_KPARAM_INFO
	.align		4
.L_25635:
        /*009c*/ 	.byte	0x04, 0x17
        /*009e*/ 	.short	(.L_25637 - .L_25636)
.L_25636:
        /*00a0*/ 	.word	0x00000000
        /*00a4*/ 	.short	0x000b
        /*00a6*/ 	.short	0x004c
        /*00a8*/ 	.byte	0x00, 0xf0, 0x11, 0x00


	//----- nvinfo : EIATTR_KPARAM_INFO
	.align		4
.L_25637:
        /*00ac*/ 	.byte	0x04, 0x17
        /*00ae*/ 	.short	(.L_25639 - .L_25638)
.L_25638:
        /*00b0*/ 	.word	0x00000000
        /*00b4*/ 	.short	0x000a
        /*00b6*/ 	.short	0x0048
        /*00b8*/ 	.byte	0x00, 0xf0, 0x11, 0x00


	//----- nvinfo : EIATTR_KPARAM_INFO
	.align		4
.L_25639:
        /*00bc*/ 	.byte	0x04, 0x17
        /*00be*/ 	.short	(.L_25641 - .L_25640)
.L_25640:
        /*00c0*/ 	.word	0x00000000
        /*00c4*/ 	.short	0x0009
        /*00c6*/ 	.short	0x0040
        /*00c8*/ 	.byte	0x00, 0xf0, 0x21, 0x00


	//----- nvinfo : EIATTR_KPARAM_INFO
	.align		4
.L_25641:
        /*00cc*/ 	.byte	0x04, 0x17
        /*00ce*/ 	.short	(.L_25643 - .L_25642)
.L_25642:
        /*00d0*/ 	.word	0x00000000
        /*00d4*/ 	.short	0x0008
        /*00d6*/ 	.short	0x0038
        /*00d8*/ 	.byte	0x00, 0xf0, 0x11, 0x00


	//----- nvinfo : EIATTR_KPARAM_INFO
	.align		4
.L_25643:
        /*00dc*/ 	.byte	0x04, 0x17
        /*00de*/ 	.short	(.L_25645 - .L_25644)
.L_25644:
        /*00e0*/ 	.word	0x00000000
        /*00e4*/ 	.short	0x0007
        /*00e6*/ 	.short	0x0030
        /*00e8*/ 	.byte	0x00, 0xf0, 0x21, 0x00


	//----- nvinfo : EIATTR_KPARAM_INFO
	.align		4
.L_25645:
        /*00ec*/ 	.byte	0x04, 0x17
        /*00ee*/ 	.short	(.L_25647 - .L_25646)
.L_25646:
        /*00f0*/ 	.word	0x00000000
        /*00f4*/ 	.short	0x0006
        /*00f6*/ 	.short	0x0028
        /*00f8*/ 	.byte	0x00, 0xf0, 0x21, 0x00


	//----- nvinfo : EIATTR_KPARAM_INFO
	.align		4
.L_25647:
        /*00fc*/ 	.byte	0x04, 0x17
        /*00fe*/ 	.short	(.L_25649 - .L_25648)
.L_25648:
        /*0100*/ 	.word	0x00000000
        /*0104*/ 	.short	0x0005
        /*0106*/ 	.short	0x0024
        /*0108*/ 	.byte	0x00, 0xf0, 0x11, 0x00


	//----- nvinfo : EIATTR_KPARAM_INFO
	.align		4
.L_25649:
        /*010c*/ 	.byte	0x04, 0x17
        /*010e*/ 	.short	(.L_25651 - .L_25650)
.L_25650:
        /*0110*/ 	.word	0x00000000
        /*0114*/ 	.short	0x0004
        /*0116*/ 	.short	0x0020
        /*0118*/ 	.byte	0x00, 0xf0, 0x11, 0x00


	//----- nvinfo : EIATTR_KPARAM_INFO
	.align		4
.L_25651:
        /*011c*/ 	.byte	0x04, 0x17
        /*011e*/ 	.short	(.L_25653 - .L_25652)
.L_25652:
        /*0120*/ 	.word	0x00000000
        /*0124*/ 	.short	0x0003
        /*0126*/ 	.short	0x0018
        /*0128*/ 	.byte	0x00, 0xf0, 0x21, 0x00


	//----- nvinfo : EIATTR_KPARAM_INFO
	.align		4
.L_25653:
        /*012c*/ 	.byte	0x04, 0x17
        /*012e*/ 	.short	(.L_25655 - .L_25654)
.L_25654:
        /*0130*/ 	.word	0x00000000
        /*0134*/ 	.short	0x0002
        /*0136*/ 	.short	0x0010
        /*0138*/ 	.byte	0x00, 0xf0, 0x21, 0x00


	//----- nvinfo : EIATTR_KPARAM_INFO
	.align		4
.L_25655:
        /*013c*/ 	.byte	0x04, 0x17
        /*013e*/ 	.short	(.L_25657 - .L_25656)
.L_25656:
        /*0140*/ 	.word	0x00000000
        /*0144*/ 	.short	0x0001
        /*0146*/ 	.short	0x0008
        /*0148*/ 	.byte	0x00, 0xf0, 0x21, 0x00


	//----- nvinfo : EIATTR_KPARAM_INFO
	.align		4
.L_25657:
        /*014c*/ 	.byte	0x04, 0x17
        /*014e*/ 	.short	(.L_25659 - .L_25658)
.L_25658:
        /*0150*/ 	.word	0x00000000
        /*0154*/ 	.short	0x0000
        /*0156*/ 	.short	0x0000
        /*0158*/ 	.byte	0x00, 0xf0, 0x21, 0x00


	//----- nvinfo : EIATTR_MAXREG_COUNT
	.align		4
.L_25659:
        /*015c*/ 	.byte	0x03, 0x1b
        /*015e*/ 	.short	0x00ff


	//----- nvinfo : EIATTR_NUM_BARRIERS
	.align		4
        /*0160*/ 	.byte	0x02, 0x4c
        /*0162*/ 	.byte	0x01
	.zero		1


	//----- nvinfo : EIATTR_MERCURY_ISA_VERSION
	.align		4
        /*0164*/ 	.byte	0x03, 0x5f
        /*0166*/ 	.short	0x0000


	//----- nvinfo : EIATTR_COOP_GROUP_MASK_REGIDS
	.align		4
        /*0168*/ 	.byte	0x04, 0x29
        /*016a*/ 	.short	(.L_25661 - .L_25660)


	//   ....[0]....
.L_25660:
        /*016c*/ 	.word	0xffffffff


	//   ....[1]....
        /*0170*/ 	.word	0xffffffff


	//   ....[2]....
        /*0174*/ 	.word	0xffffffff


	//   ....[3]....
        /*0178*/ 	.word	0xffffffff


	//   ....[4]....
        /*017c*/ 	.word	0xffffffff


	//   ....[5]....
        /*0180*/ 	.word	0xffffffff


	//   ....[6]....
        /*0184*/ 	.word	0xffffffff


	//   ....[7]....
        /*0188*/ 	.word	0xffffffff


	//   ....[8]....
        /*018c*/ 	.word	0xffffffff


	//   ....[9]....
        /*0190*/ 	.word	0xffffffff


	//   ....[10]....
        /*0194*/ 	.word	0xffffffff


	//   ....[11]....
        /*0198*/ 	.word	0xffffffff


	//   ....[12]....
        /*019c*/ 	.word	0xffffffff


	//   ....[13]....
        /*01a0*/ 	.word	0xffffffff


	//   ....[14]....
        /*01a4*/ 	.word	0xffffffff


	//   ....[15]....
        /*01a8*/ 	.word	0xffffffff


	//   ....[16]....
        /*01ac*/ 	.word	0xffffffff


	//   ....[17]....
        /*01b0*/ 	.word	0xffffffff


	//   ....[18]....
        /*01b4*/ 	.word	0xffffffff


	//   ....[19]....
        /*01b8*/ 	.word	0xffffffff


	//   ....[20]....
        /*01bc*/ 	.word	0xffffffff


	//   ....[21]....
        /*01c0*/ 	.word	0xffffffff


	//   ....[22]....
        /*01c4*/ 	.word	0xffffffff


	//   ....[23]....
        /*01c8*/ 	.word	0xffffffff


	//   ....[24]....
        /*01cc*/ 	.word	0xffffffff


	//   ....[25]....
        /*01d0*/ 	.word	0xffffffff


	//   ....[26]....
        /*01d4*/ 	.word	0xffffffff


	//   ....[27]....
        /*01d8*/ 	.word	0xffffffff


	//   ....[28]....
        /*01dc*/ 	.word	0xffffffff


	//   ....[29]....
        /*01e0*/ 	.word	0xffffffff


	//   ....[30]....
        /*01e4*/ 	.word	0xffffffff


	//   ....[31]....
        /*01e8*/ 	.word	0xffffffff


	//----- nvinfo : EIATTR_COOP_GROUP_INSTR_OFFSETS
	.align		4
.L_25661:
        /*01ec*/ 	.byte	0x04, 0x28
        /*01ee*/ 	.short	(.L_25663 - .L_25662)


	//   ....[0]....
.L_25662:
        /*01f0*/ 	.word	0x00001e70


	//   ....[1]....
        /*01f4*/ 	.word	0x00001ed0


	//   ....[2]....
        /*01f8*/ 	.word	0x00001ef0


	//   ....[3]....
        /*01fc*/ 	.word	0x00001f10


	//   ....[4]....
        /*0200*/ 	.word	0x00001f30


	//   ....[5]....
        /*0204*/ 	.word	0x00001f90


	//   ....[6]....
        /*0208*/ 	.word	0x00001fc0


	//   ....[7]....
        /*020c*/ 	.word	0x00002030


	//   ....[8]....
        /*0210*/ 	.word	0x00002df0


	//   ....[9]....
        /*0214*/ 	.word	0x00002e50


	//   ....[10]....
        /*0218*/ 	.word	0x00002e80


	//   ....[11]....
        /*021c*/ 	.word	0x00002ea0


	//   ....[12]....
        /*0220*/ 	.word	0x00002ec0


	//   ....[13]....
        /*0224*/ 	.word	0x00002f10


	//   ....[14]....
        /*0228*/ 	.word	0x00002f30


	//   ....[15]....
        /*022c*/ 	.word	0x00002f50


	//   ....[16]....
        /*0230*/ 	.word	0x00005620


	//   ....[17]....
        /*0234*/ 	.word	0x00005640


	//   ....[18]....
        /*0238*/ 	.word	0x00005650


	//   ....[19]....
        /*023c*/ 	.word	0x00005660


	//   ....[20]....
        /*0240*/ 	.word	0x00005670


	//   ....[21]....
        /*0244*/ 	.word	0x00005690


	//   ....[22]....
        /*0248*/ 	.word	0x000056b0


	//   ....[23]....
        /*024c*/ 	.word	0x000056d0


	//   ....[24]....
        /*0250*/ 	.word	0x00005700


	//   ....[25]....
        /*0254*/ 	.word	0x00005720


	//   ....[26]....
        /*0258*/ 	.word	0x00005740


	//   ....[27]....
        /*025c*/ 	.word	0x00005770


	//   ....[28]....
        /*0260*/ 	.word	0x000057a0


	//   ....[29]....
        /*0264*/ 	.word	0x000057c0


	//   ....[30]....
        /*0268*/ 	.word	0x00005800


	//   ....[31]....
        /*026c*/ 	.word	0x00005830


	//----- nvinfo : EIATTR_EXIT_INSTR_OFFSETS
	.align		4
.L_25663:
        /*0270*/ 	.byte	0x04, 0x1c
        /*0272*/ 	.short	(.L_25665 - .L_25664)


	//   ....[0]....
.L_25664:
        /*0274*/ 	.word	0x00005d10


	//   ....[1]....
        /*0278*/ 	.word	0x00005e20


	//   ....[2]....
        /*027c*/ 	.word	0x000061a0


	//----- nvinfo : EIATTR_CTAIDZ_USED
	.align		4
.L_25665:
        /*0280*/ 	.byte	0x01, 0x04
	.zero		2


	//----- nvinfo : EIATTR_CRS_STACK_SIZE
	.align		4
        /*0284*/ 	.byte	0x04, 0x1e
        /*0286*/ 	.short	(.L_25667 - .L_25666)
.L_25666:
        /*0288*/ 	.word	0x00000000
.L_25667:


//--------------------- .nv.info._ZN4vllm25paged_attention_v1_kernelIttLi32ELi32ELi128ELNS_18Fp8KVCacheDataTypeE0ELb1EEEvPT_PKS2_PKT0_S8_ifPKiSA_iPKfiiiSC_SC_iiiii --------------------------
	.section	.nv.info._ZN4vllm25paged_attention_v1_kernelIttLi32ELi32ELi128ELNS_18Fp8KVCacheDataTypeE0ELb1EEEvPT_PKS2_PKT0_S8_ifPKiSA_iPKfiiiSC_SC_iiiii,"",@"SHT_CUDA_INFO"
	.sectionflags	@""
	.align	4


	//----- nvinfo : EIATTR_CUDA_API_VERSION
	.align		4
        /*0000*/ 	.byte	0x04, 0x37
        /*0002*/ 	.short	(.L_25669 - .L_25668)
.L_25668:
        /*0004*/ 	.word	0x00000082


	//----- nvinfo : EIATTR_SW2861232_WAR
	.align		4
.L_25669:
        /*0008*/ 	.byte	0x01, 0x35
	.zero		2


	//----- nvinfo : EIATTR_PARAM_CBANK
	.align		4
        /*000c*/ 	.byte	0x04, 0x0a
        /*000e*/ 	.short	(.L_25671 - .L_25670)
	.align		4
.L_25670:
        /*0010*/ 	.word	index@(.nv.constant0._ZN4vllm25paged_attention_v1_kernelIttLi32ELi32ELi128ELNS_18Fp8KVCacheDataTypeE0ELb1EEEvPT_PKS2_PKT0_S8_ifPKiSA_iPKfiiiSC_SC_iiiii)
        /*0014*/ 	.short	0x0160
        /*0016*/ 	.short	0x007c


	//----- nvinfo : EIATTR_CBANK_PARAM_SIZE
	.align		4
.L_25671:
        /*0018*/ 	.byte	0x03, 0x19
        /*001a*/ 	.short	0x007c


	//----- nvinfo : EIATTR_KPARAM_INFO
	.align		4
        /*001c*/ 	.byte	0x04, 0x17
        /*001e*/ 	.short	(.L_25673 - .L_25672)
.L_25672:
        /*0020*/ 	.word	0x00000000
        /*0024*/ 	.short	0x0013
        /*0026*/ 	.short	0x0078
        /*0028*/ 	.byte	0x00, 0xf0, 0x11, 0x00


	//----- nvinfo : EIATTR_KPARAM_INFO
	.align		4
.L_25673:
        /*002c*/ 	.byte	0x04, 0x17
        /*002e*/ 	.short	(.L_25675 - .L_25674)
.L_25674:
        /*0030*/ 	.word	0x00000000
        /*0034*/ 	.short	0x0012
        /*0036*/ 	.short	0x0074
        /*0038*/ 	.byte	0x00, 0xf0, 0x11, 0x00


	//----- nvinfo : EIATTR_KPARAM_INFO
	.align		4
.L_25675:
        /*003c*/ 	.byte	0x04, 0x17
        /*003e*/ 	.short	(.L_25677 - .L_25676)
.L_25676:
        /*0040*/ 	.word	0x00000000
        /*0044*/ 	.short	0x0011
        /*0046*/ 	.short	0x0070
        /*0048*/ 	.byte	0x00, 0xf0, 0x11, 0x00


	//----- nvinfo : EIATTR_KPARAM_INFO
	.align		4
.L_25677:
        /*004c*/ 	.byte	0x04, 0x17
        /*004e*/ 	.short	(.L_25679 - .L_25678)
.L_25678:
        /*0050*/ 	.word	0x00000000
        /*0054*/ 	.short	0x0010
        /*0056*/ 	.short	0x006c
        /*0058*/ 	.byte	0x00, 0xf0, 0x11, 0x00


	//----- nvinfo : EIATTR_KPARAM_INFO
	.align		4
.L_25679:
        /*005c*/ 	.byte	0x04, 0x17
        /*005e*/ 	.short	(.L_25681 - .L_25680)
.L_25680:
        /*0060*/ 	.word	0x00000000
        /*0064*/ 	.short	0x000f
        /*0066*/ 	.short	0x0068
        /*0068*/ 	.byte	0x00, 0xf0, 0x11, 0x00


	//----- nvinfo : EIATTR_KPARAM_INFO
	.align		4
.L_25681:
        /*006c*/ 	.byte	0x04, 0x17
        /*006e*/ 	.short	(.L_25683 - .L_25682)
.L_25682:
        /*0070*/ 	.word	0x00000000
        /*0074*/ 	.short	0x000e
        /*0076*/ 	.short	0x0060
        /*0078*/ 	.byte	0x00, 0xf0, 0x21, 0x00


	//----- nvinfo : EIATTR_KPARAM_INFO
	.align		4
.L_25683:
        /*007c*/ 	.byte	0x04, 0x17
        /*007e*/ 	.short	(.L_25685 - .L_25684)
.L_25684:
        /*0080*/ 	.word	0x00000000
        /*0084*/ 	.short	0x000d
        /*0086*/ 	.short	0x0058
        /*0088*/ 	.byte	0x00, 0xf0, 0x21, 0x00


	//----- nvinfo : EIATTR_KPARAM_INFO
	.align		4
.L_25685:
        /*008c*/ 	.byte	0x04, 0x17
        /*008e*/ 	.short	(.L_25687 - .L_25686)
.L_25686:
        /*0090*/ 	.word	0x00000000
        /*0094*/ 	.short	0x000c
        /*0096*/ 	.short	0x0050
        /*0098*/ 	.byte	0x00, 0xf0, 0x11, 0x00


	//----- nvinfo : EIATTR_KPARAM_INFO
	.align		4
.L_25687:
        /*009c*/ 	.byte	0x04, 0x17
        /*009e*/ 	.short	(.L_25689 - .L_25688)
.L_25688:
        /*00a0*/ 	.word	0x00000000
        /*00a4*/ 	.short	0x000b
        /*00a6*/ 	.short	0x004c
        /*00a8*/ 	.byte	0x00, 0xf0, 0x11, 0x00


	//----- nvinfo : EIATTR_KPARAM_INFO
	.align		4
.L_25689:
        /*00ac*/ 	.byte	0x04, 0x17
        /*00ae*/ 	.short	(.L_25691 - .L_25690)
.L_25690:
        /*00b0*/ 	.word	0x00000000
        /*00b4*/ 	.short	0x000a
        /*00b6*/ 	.short	0x0048
        /*00b8*/ 	.byte	0x00, 0xf0, 0x11, 0x00


	//----- nvinfo : EIATTR_KPARAM_INFO
	.align		4
.L_25691:
        /*00bc*/ 	.byte	0x04, 0x17
        /*00be*/ 	.short	(.L_25693 - .L_25692)
.L_25692:
        /*00c0*/ 	.word	0x00000000
        /*00c4*/ 	.short	0x0009
        /*00c6*/ 	.short	0x0040
        /*00c8*/ 	.byte	0x00, 0xf0, 0x21, 0x00


	//----- nvinfo : EIATTR_KPARAM_INFO
	.align		4
.L_25693:
        /*00cc*/ 	.byte	0x04, 0x17
        /*00ce*/ 	.short	(.L_25695 - .L_25694)
.L_25694:
        /*00d0*/ 	.word	0x00000000
        /*00d4*/ 	.short	0x0008
        /*00d6*/ 	.short	0x0038
        /*00d8*/ 	.byte	0x00, 0xf0, 0x11, 0x00


	//----- nvinfo : EIATTR_KPARAM_INFO
	.align		4
.L_25695:
        /*00dc*/ 	.byte	0x04, 0x17
        /*00de*/ 	.short	(.L_25697 - .L_25696)
.L_25696:
        /*00e0*/ 	.word	0x00000000
        /*00e4*/ 	.short	0x0007
        /*00e6*/ 	.short	0x0030
        /*00e8*/ 	.byte	0x00, 0xf0, 0x21, 0x00


	//----- nvinfo : EIATTR_KPARAM_INFO
	.align		4
.L_25697:
        /*00ec*/ 	.byte	0x04, 0x17
        /*00ee*/ 	.short	(.L_25699 - .L_25698)
.L_25698:
        /*00f0*/ 	.word	0x00000000
        /*00f4*/ 	.short	0x0006
        /*00f6*/ 	.short	0x0028
        /*00f8*/ 	.byte	0x00, 0xf0, 0x21, 0x00


	//----- nvinfo : EIATTR_KPARAM_INFO
	.align		4
.L_25699:
        /*00fc*/ 	.byte	0x04, 0x17
        /*00fe*/ 	.short	(.L_25701 - .L_25700)
.L_25700:
        /*0100*/ 	.word	0x00000000
        /*0104*/ 	.short	0x0005
        /*0106*/ 	.short	0x0024
        /*0108*/ 	.byte	0x00, 0xf0, 0x11, 0x00


	//----- nvinfo : EIATTR_KPARAM_INFO
	.align		4
.L_25701:
        /*010c*/ 	.byte	0x04, 0x17
        /*010e*/ 	.short	(.L_25703 - .L_25702)
.L_25702:
        /*0110*/ 	.word	0x00000000
        /*0114*/ 	.short	0x0004
        /*0116*/ 	.short	0x0020
        /*0118*/ 	.byte	0x00, 0xf0, 0x11, 0x00


	//----- nvinfo : EIATTR_KPARAM_INFO
	.align		4
.L_25703:
        /*011c*/ 	.byte	0x04, 0x17
        /*011e*/ 	.short	(.L_25705 - .L_25704)
.L_25704:
        /*0120*/ 	.word	0x00000000
        /*0124*/ 	.short	0x0003
        /*0126*/ 	.short	0x0018
        /*0128*/ 	.byte	0x00, 0xf0, 0x21, 0x00


	//----- nvinfo : EIATTR_KPARAM_INFO
	.align		4
.L_25705:
        /*012c*/ 	.byte	0x04, 0x17
        /*012e*/ 	.short	(.L_25707 - .L_25706)
.L_25706:
        /*0130*/ 	.word	0x00000000
        /*0134*/ 	.short	0x0002
        /*0136*/ 	.short	0x0010
        /*0138*/ 	.byte	0x00, 0xf0, 0x21, 0x00


	//----- nvinfo : EIATTR_KPARAM_INFO
	.align		4
.L_25707:
        /*013c*/ 	.byte	0x04, 0x17
        /*013e*/ 	.short	(.L_25709 - .L_25708)
.L_25708:
        /*0140*/ 	.word	0x00000000
        /*0144*/ 	.short	0x0001
        /*0146*/ 	.short	0x0008
        /*0148*/ 	.byte	0x00, 0xf0, 0x21, 0x00


	//----- nvinfo : EIATTR_KPARAM_INFO
	.align		4
.L_25709:
        /*014c*/ 	.byte	0x04, 0x17
        /*014e*/ 	.short	(.L_25711 - .L_25710)
.L_25710:
        /*0150*/ 	.word	0x00000000
        /*0154*/ 	.short	0x0000
        /*0156*/ 	.short	0x0000
        /*0158*/ 	.byte	0x00, 0xf0, 0x21, 0x00


	//----- nvinfo : EIATTR_MAXREG_COUNT
	.align		4
.L_25711:
        /*015c*/ 	.byte	0x03, 0x1b
        /*015e*/ 	.short	0x00ff


	//----- nvinfo : EIATTR_NUM_BARRIERS
	.align		4
        /*0160*/ 	.byte	0x02, 0x4c
        /*0162*/ 	.byte	0x01
	.zero		1


	//----- nvinfo : EIATTR_MERCURY_ISA_VERSION
	.align		4
        /*0164*/ 	.byte	0x03, 0x5f
        /*0166*/ 	.short	0x0000


	//----- nvinfo : EIATTR_COOP_GROUP_MASK_REGIDS
	.align		4
        /*0168*/ 	.byte	0x04, 0x29
        /*016a*/ 	.short	(.L_25713 - .L_25712)


	//   ....[0]....
.L_25712:
        /*016c*/ 	.word	0xffffffff


	//   ....[1]....
        /*0170*/ 	.word	0xffffffff


	//   ....[2]....
        /*0174*/ 	.word	0xffffffff


	//   ....[3]....
        /*0178*/ 	.word	0xffffffff


	//   ....[4]....
        /*017c*/ 	.word	0xffffffff


	//   ....[5]....
        /*0180*/ 	.word	0xffffffff


	//   ....[6]....
        /*0184*/ 	.word	0xffffffff


	//   ....[7]....
        /*0188*/ 	.word	0xffffffff


	//   ....[8]....
        /*018c*/ 	.word	0xffffffff


	//   ....[9]....
        /*0190*/ 	.word	0xffffffff


	//   ....[10]....
        /*0194*/ 	.word	0xffffffff


	//   ....[11]....
        /*0198*/ 	.word	0xffffffff


	//   ....[12]....
        /*019c*/ 	.word	0xffffffff


	//   ....[13]....
        /*01a0*/ 	.word	0xffffffff


	//   ....[14]....
        /*01a4*/ 	.word	0xffffffff


	//   ....[15]....
        /*01a8*/ 	.word	0xffffffff


	//   ....[16]....
        /*01ac*/ 	.word	0xffffffff


	//   ....[17]....
        /*01b0*/ 	.word	0xffffffff


	//   ....[18]....
        /*01b4*/ 	.word	0xffffffff


	//   ....[19]....
        /*01b8*/ 	.word	0xffffffff


	//   ....[20]....
        /*01bc*/ 	.word	0xffffffff


	//   ....[21]....
        /*01c0*/ 	.word	0xffffffff


	//   ....[22]....
        /*01c4*/ 	.word	0xffffffff


	//   ....[23]....
        /*01c8*/ 	.word	0xffffffff


	//----- nvinfo : EIATTR_COOP_GROUP_INSTR_OFFSETS
	.align		4
.L_25713:
        /*01cc*/ 	.byte	0x04, 0x28
        /*01ce*/ 	.short	(.L_25715 - .L_25714)


	//   ....[0]....
.L_25714:
        /*01d0*/ 	.word	0x000017b0


	//   ....[1]....
        /*01d4*/ 	.word	0x00001800


	//   ....[2]....
        /*01d8*/ 	.word	0x00001820


	//   ....[3]....
        /*01dc*/ 	.word	0x00001840


	//   ....[4]....
        /*01e0*/ 	.word	0x00001870


	//   ....[5]....
        /*01e4*/ 	.word	0x00001910


	//   ....[6]....
        /*01e8*/ 	.word	0x00001930


	//   ....[7]....
        /*01ec*/ 	.word	0x00001970


	//   ....[8]....
        /*01f0*/ 	.word	0x00002730


	//   ....[9]....
        /*01f4*/ 	.word	0x00002790


	//   ....[10]....
        /*01f8*/ 	.word	0x000027c0


	//   ....[11]....
        /*01fc*/ 	.word	0x000027e0


	//   ....[12]....
        /*0200*/ 	.word	0x00002800


	//   ....[13]....
        /*0204*/ 	.word	0x00002850


	//   ....[14]....
        /*0208*/ 	.word	0x00002870


	//   ....[15]....
        /*020c*/ 	.word	0x00002890


	//   ....[16]....
        /*0210*/ 	.word	0x00004330


	//   ....[17]....
        /*0214*/ 	.word	0x00004370


	//   ....[18]....
        /*0218*/ 	.word	0x000043c0


	//   ....[19]....
        /*021c*/ 	.word	0x000043f0


	//   ....[20]....
        /*0220*/ 	.word	0x00004440


	//   ....[21]....
        /*0224*/ 	.word	0x00004460


	//   ....[22]....
        /*0228*/ 	.word	0x00004480


	//   ....[23]....
        /*022c*/ 	.word	0x00004490


	//----- nvinfo : EIATTR_EXIT_INSTR_OFFSETS
	.align		4
.L_25715:
        /*0230*/ 	.byte	0x04, 0x1c
        /*0232*/ 	.short	(.L_25717 - .L_25716)


	//   ....[0]....
.L_25716:
        /*0234*/ 	.word	0x00004710


	//   ....[1]....
        /*0238*/ 	.word	0x000047d0


	//   ....[2]....
        /*023c*/ 	.word	0x000049a0


	//----- nvinfo : EIATTR_CTAIDZ_USED
	.align		4
.L_25717:
        /*0240*/ 	.byte	0x01, 0x04
	.zero		2


	//----- nvinfo : EIATTR_CRS_STACK_SIZE
	.align		4
        /*0244*/ 	.byte	0x04, 0x1e
        /*0246*/ 	.short	(.L_25719 - .L_25718)
.L_25718:
        /*0248*/ 	.word	0x00000000
.L_25719:


//--------------------- .nv.info._ZN4vllm25paged_attention_v1_kernelIttLi256ELi16ELi128ELNS_18Fp8KVCacheDataTypeE0ELb0EEEvPT_PKS2_PKT0_S8_ifPKiSA_iPKfiiiSC_SC_iiiii --------------------------
	.section	.nv.info._ZN4vllm25paged_attention_v1_kernelIttLi256ELi16ELi128ELNS_18Fp8KVCacheDataTypeE0ELb0EEEvPT_PKS2_PKT0_S8_ifPKiSA_iPKfiiiSC_SC_iiiii,"",@"SHT_CUDA_INFO"
	.sectionflags	@""
	.align	4


	//----- nvinfo : EIATTR_CUDA_API_VERSION
	.align		4
        /*0000*/ 	.byte	0x04, 0x37
        /*0002*/ 	.short	(.L_25721 - .L_25720)
.L_25720:
        /*0004*/ 	.word	0x00000082


	//----- nvinfo : EIATTR_SW2861232_WAR
	.align		4
.L_25721:
        /*0008*/ 	.byte	0x01, 0x35
	.zero		2


	//----- nvinfo : EIATTR_PARAM_CBANK
	.align		4
        /*000c*/ 	.byte	0x04, 0x0a
        /*000e*/ 	.short	(.L_25723 - .L_25722)
	.align		4
.L_25722:
        /*0010*/ 	.word	index@(.nv.constant0._ZN4vllm25paged_attention_v1_kernelIttLi256ELi16ELi128ELNS_18Fp8KVCacheDataTypeE0ELb0EEEvPT_PKS2_PKT0_S8_ifPKiSA_iPKfiiiSC_SC_iiiii)
        /*0014*/ 	.short	0x0160
        /*0016*/ 	.short	0x007c


	//----- nvinfo : EIATTR_CBANK_PARAM_SIZE
	.align		4
.L_25723:
        /*0018*/ 	.byte	0x03, 0x19
        /*001a*/ 	.short	0x007c


	//----- nvinfo : EIATTR_KPARAM_INFO
	.align		4
        /*001c*/ 	.byte	0x04, 0x17
        /*001e*/ 	.short	(.L_25725 - .L_25724)
.L_25724:
        /*0020*/ 	.word	0x00000000
        /*0024*/ 	.short	0x0013
        /*0026*/ 	.short	0x0078
        /*0028*/ 	.byte	0x00, 0xf0, 0x11, 0x00


	//----- nvinfo : EIATTR_KPARAM_INFO
	.align		4
.L_25725:
        /*002c*/ 	.byte	0x04, 0x17
        /*002e*/ 	.short	(.L_25727 - .L_25726)
.L_25726:
        /*0030*/ 	.word	0x00000000
        /*0034*/ 	.short	0x0012
        /*0036*/ 	.short	0x0074
        /*0038*/ 	.byte	0x00, 0xf0, 0x11, 0x00


	//----- nvinfo : EIATTR_KPARAM_INFO
	.align		4
.L_25727:
        /*003c*/ 	.byte	0x04, 0x17
        /*003e*/ 	.short	(.L_25729 - .L_25728)
.L_25728:
        /*0040*/ 	.word	0x00000000
        /*0044*/ 	.short	0x0011
        /*0046*/ 	.short	0x0070
        /*0048*/ 	.byte	0x00, 0xf0, 0x11, 0x00


	//----- nvinfo : EIATTR_KPARAM_INFO
	.align		4
.L_25729:
        /*004c*/ 	.byte	0x04, 0x17
        /*004e*/ 	.short	(.L_25731 - .L_25730)
.L_25730:
        /*0050*/ 	.word	0x00000000
        /*0054*/ 	.short	0x0010
        /*0056*/ 	.short	0x006c
        /*0058*/ 	.byte	0x00, 0xf0, 0x11, 0x00


	//----- nvinfo : EIATTR_KPARAM_INFO
	.align		4
.L_25731:
        /*005c*/ 	.byte	0x04, 0x17
        /*005e*/ 	.short	(.L_25733 - .L_25732)
.L_25732:
        /*0060*/ 	.word	0x00000000
        /*0064*/ 	.short	0x000f
        /*0066*/ 	.short	0x0068
        /*0068*/ 	.byte	0x00, 0xf0, 0x11, 0x00


	//----- nvinfo : EIATTR_KPARAM_INFO
	.align		4
.L_25733:
        /*006c*/ 	.byte	0x04, 0x17
        /*006e*/ 	.short	(.L_25735 - .L_25734)
.L_25734:
        /*0070*/ 	.word	0x00000000
        /*0074*/ 	.short	0x000e
        /*0076*/ 	.short	0x0060
        /*0078*/ 	.byte	0x00, 0xf0, 0x21, 0x00


	//----- nvinfo : EIATTR_KPARAM_INFO
	.align		4
.L_25735:
        /*007c*/ 	.byte	0x04, 0x17
        /*007e*/ 	.short	(.L_25737 - .L_25736)
.L_25736:
        /*0080*/ 	.word	0x00000000
        /*0084*/ 	.short	0x000d
        /*0086*/ 	.short	0x0058
        /*0088*/ 	.byte	0x00, 0xf0, 0x21, 0x00


	//----- nvinfo : EIATTR_KPARAM_INFO
	.align		4
.L_25737:
        /*008c*/ 	.byte	0x04, 0x17
        /*008e*/ 	.short	(.L_25739 - .L_25738)
.L_25738:
        /*0090*/ 	.word	0x00000000
        /*0094*/ 	.short	0x000c
        /*0096*/ 	.short	0x0050
        /*0098*/ 	.byte	0x00, 0xf0, 0x11, 0x00


	//----- nvinfo : EIATTR_KPARAM_INFO
	.align		4
.L_25739:
        /*009c*/ 	.byte	0x04, 0x17
        /*009e*/ 	.short	(.L_25741 - .L_25740)
.L_25740:
        /*00a0*/ 	.word	0x00000000
        /*00a4*/ 	.short	0x000b
        /*00a6*/ 	.short	0x004c
        /*00a8*/ 	.byte	0x00, 0xf0, 0x11, 0x00


	//----- nvinfo : EIATTR_KPARAM_INFO
	.align		4
.L_25741:
        /*00ac*/ 	.byte	0x04, 0x17
        /*00ae*/ 	.short	(.L_25743 - .L_25742)
.L_25742:
        /*00b0*/ 	.word	0x00000000
        /*00b4*/ 	.short	0x000a
        /*00b6*/ 	.short	0x0048
        /*00b8*/ 	.byte	0x00, 0xf0, 0x11, 0x00


	//----- nvinfo : EIATTR_KPARAM_INFO
	.align		4
.L_25743:
        /*00bc*/ 	.byte	0x04, 0x17
        /*00be*/ 	.short	(.L_25745 - .L_25744)
.L_25744:
        /*00c0*/ 	.word	0x00000000
        /*00c4*/ 	.short	0x0009
        /*00c6*/ 	.short	0x0040
        /*00c8*/ 	.byte	0x00, 0xf0, 0x21, 0x00


	//----- nvinfo : EIATTR_KPARAM_INFO
	.align		4
.L_25745:
        /*00cc*/ 	.byte	0x04, 0x17
        /*00ce*/ 	.short	(.L_25747 - .L_25746)
.L_25746:
        /*00d0*/ 	.word	0x00000000
        /*00d4*/ 	.short	0x0008
        /*00d6*/ 	.short	0x0038
        /*00d8*/ 	.byte	0x00, 0xf0, 0x11, 0x00


	//----- nvinfo : EIATTR_KPARAM_INFO
	.align		4
.L_25747:
        /*00dc*/ 	.byte	0x04, 0x17
        /*00de*/ 	.short	(.L_25749 - .L_25748)
.L_25748:
        /*00e0*/ 	.word	0x00000000
        /*00e4*/ 	.short	0x0007
        /*00e6*/ 	.short	0x0030
        /*00e8*/ 	.byte	0x00, 0xf0, 0x21, 0x00


	//----- nvinfo : EIATTR_KPARAM_INFO
	.align		4
.L_25749:
        /*00ec*/ 	.byte	0x04, 0x17
        /*00ee*/ 	.short	(.L_25751 - .L_25750)
.L_25750:
        /*00f0*/ 	.word	0x00000000
        /*00f4*/ 	.short	0x0006
        /*00f6*/ 	.short	0x0028
        /*00f8*/ 	.byte	0x00, 0xf0, 0x21, 0x00


	//----- nvinfo : EIATTR_KPARAM_INFO
	.align		4
.L_25751:
        /*00fc*/ 	.byte	0x04, 0x17
        /*00fe*/ 	.short	(.L_25753 - .L_25752)
.L_25752:
        /*0100*/ 	.word	0x00000000
        /*0104*/ 	.short	0x0005
        /*0106*/ 	.short	0x0024
        /*0108*/ 	.byte	0x00, 0xf0, 0x11, 0x00


	//----- nvinfo : EIATTR_KPARAM_INFO
	.align		4
.L_25753:
        /*010c*/ 	.byte	0x04, 0x17
        /*010e*/ 	.short	(.L_25755 - .L_25754)
.L_25754:
        /*0110*/ 	.word	0x00000000
        /*0114*/ 	.short	0x0004
        /*0116*/ 	.short	0x0020
        /*0118*/ 	.byte	0x00, 0xf0, 0x11, 0x00


	//----- nvinfo : EIATTR_KPARAM_INFO
	.align		4
.L_25755:
        /*011c*/ 	.byte	0x04, 0x17
        /*011e*/ 	.short	(.L_25757 - .L_25756)
.L_25756:
        /*0120*/ 	.word	0x00000000
        /*0124*/ 	.short	0x0003
        /*0126*/ 	.short	0x0018
        /*0128*/ 	.byte	0x00, 0xf0, 0x21, 0x00


	//----- nvinfo : EIATTR_KPARAM_INFO
	.align		4
.L_25757:
        /*012c*/ 	.byte	0x04, 0x17
        /*012e*/ 	.short	(.L_25759 - .L_25758)
.L_25758:
        /*0130*/ 	.word	0x00000000
        /*0134*/ 	.short	0x0002
        /*0136*/ 	.short	0x0010
        /*0138*/ 	.byte	0x00, 0xf0, 0x21, 0x00


	//----- nvinfo : EIATTR_KPARAM_INFO
	.align		4
.L_25759:
        /*013c*/ 	.byte	0x04, 0x17
        /*013e*/ 	.short	(.L_25761 - .L_25760)
.L_25760:
        /*0140*/ 	.word	0x00000000
        /*0144*/ 	.short	0x0001
        /*0146*/ 	.short	0x0008
        /*0148*/ 	.byte	0x00, 0xf0, 0x21, 0x00


	//----- nvinfo : EIATTR_KPARAM_INFO
	.align		4
.L_25761:
        /*014c*/ 	.byte	0x04, 0x17
        /*014e*/ 	.short	(.L_25763 - .L_25762)
.L_25762:
        /*0150*/ 	.word	0x00000000
        /*0154*/ 	.short	0x0000
        /*0156*/ 	.short	0x0000
        /*0158*/ 	.byte	0x00, 0xf0, 0x21, 0x00


	//----- nvinfo : EIATTR_MAXREG_COUNT
	.align		4
.L_25763:
        /*015c*/ 	.byte	0x03, 0x1b
        /*015e*/ 	.short	0x00ff


	//----- nvinfo : EIATTR_NUM_BARRIERS
	.align		4
        /*0160*/ 	.byte	0x02, 0x4c
        /*0162*/ 	.byte	0x01
	.zero		1


	//----- nvinfo : EIATTR_MERCURY_ISA_VERSION
	.align		4
        /*0164*/ 	.byte	0x03, 0x5f
        /*0166*/ 	.short	0x0000


	//----- nvinfo : EIATTR_COOP_GROUP_MASK_REGIDS
	.align		4
        /*0168*/ 	.byte	0x04, 0x29
        /*016a*/ 	.short	(.L_25765 - .L_25764)


	//   ....[0]....
.L_25764:
        /*016c*/ 	.word	0xffffffff


	//   ....[1]....
        /*0170*/ 	.word	0xffffffff


	//   ....[2]....
        /*0174*/ 	.word	0xffffffff


	//   ....[3]....
        /*0178*/ 	.word	0xffffffff


	//   ....[4]....
        /*017c*/ 	.word	0xffffffff


	//   ....[5]....
        /*0180*/ 	.word	0xffffffff


	//   ....[6]....
        /*0184*/ 	.word	0xffffffff


	//   ....[7]....
        /*0188*/ 	.word	0xffffffff


	//   ....[8]....
        /*018c*/ 	.word	0xffffffff


	//   ....[9]....
        /*0190*/ 	.word	0xffffffff


	//   ....[10]....
        /*0194*/ 	.word	0xffffffff


	//   ....[11]....
        /*0198*/ 	.word	0xffffffff


	//   ....[12]....
        /*019c*/ 	.word	0xffffffff


	//   ....[13]....
        /*01a0*/ 	.word	0xffffffff


	//   ....[14]....
        /*01a4*/ 	.word	0xffffffff


	//   ....[15]....
        /*01a8*/ 	.word	0xffffffff


	//   ....[16]....
        /*01ac*/ 	.word	0xffffffff


	//   ....[17]....
        /*01b0*/ 	.word	0xffffffff


	//   ....[18]....
        /*01b4*/ 	.word	0xffffffff


	//   ....[19]....
        /*01b8*/ 	.word	0xffffffff


	//   ....[20]....
        /*01bc*/ 	.word	0xffffffff


	//   ....[21]....
        /*01c0*/ 	.word	0xffffffff


	//   ....[22]....
        /*01c4*/ 	.word	0xffffffff


	//   ....[23]....
        /*01c8*/ 	.word	0xffffffff


	//   ....[24]....
        /*01cc*/ 	.word	0xffffffff


	//   ....[25]....
        /*01d0*/ 	.word	0xffffffff


	//   ....[26]....
        /*01d4*/ 	.word	0xffffffff


	//   ....[27]....
        /*01d8*/ 	.word	0xffffffff


	//   ....[28]....
        /*01dc*/ 	.word	0xffffffff


	//   ....[29]....
        /*01e0*/ 	.word	0xffffffff


	//   ....[30]....
        /*01e4*/ 	.word	0xffffffff


	//   ....[31]....
        /*01e8*/ 	.word	0xffffffff


	//   ....[32]....
        /*01ec*/ 	.word	0xffffffff


	//   ....[33]....
        /*01f0*/ 	.word	0xffffffff


	//   ....[34]....
        /*01f4*/ 	.word	0xffffffff


	//   ....[35]....
        /*01f8*/ 	.word	0xffffffff


	//   ....[36]....
        /*01fc*/ 	.word	0xffffffff


	//----- nvinfo : EIATTR_COOP_GROUP_INSTR_OFFSETS
	.align		4
.L_25765:
        /*0200*/ 	.byte	0x04, 0x28
        /*0202*/ 	.short	(.L_25767 - .L_25766)


	//   ....[0]....
.L_25766:
        /*0204*/ 	.word	0x00004410


	//   ....[1]....
        /*0208*/ 	.word	0x00004590


	//   ....[2]....
        /*020c*/ 	.word	0x000045c0


	//   ....[3]....
        /*0210*/ 	.word	0x000045e0


	//   ....[4]....
        /*0214*/ 	.word	0x00004600


	//   ....[5]....
        /*0218*/ 	.word	0x000046e0


	//   ....[6]....
        /*021c*/ 	.word	0x00004710


	//   ....[7]....
        /*0220*/ 	.word	0x00004740


	//   ....[8]....
        /*0224*/ 	.word	0x00005510


	//   ....[9]....
        /*0228*/ 	.word	0x00005570


	//   ....[10]....
        /*022c*/ 	.word	0x000055a0


	//   ....[11]....
        /*0230*/ 	.word	0x000055c0


	//   ....[12]....
        /*0234*/ 	.word	0x000055e0


	//   ....[13]....
        /*0238*/ 	.word	0x00005630


	//   ....[14]....
        /*023c*/ 	.word	0x00005650


	//   ....[15]....
        /*0240*/ 	.word	0x00005670


	//   ....[16]....
        /*0244*/ 	.word	0x00009340


	//   ....[17]....
        /*0248*/ 	.word	0x00009370


	//   ....[18]....
        /*024c*/ 	.word	0x00009390


	//   ....[19]....
        /*0250*/ 	.word	0x000093b0


	//   ....[20]....
        /*0254*/ 	.word	0x000093c0


	//   ....[21]....
        /*0258*/ 	.word	0x000093d0


	//   ....[22]....
        /*025c*/ 	.word	0x000093f0


	//   ....[23]....
        /*0260*/ 	.word	0x00009410


	//   ....[24]....
        /*0264*/ 	.word	0x00009430


	//   ....[25]....
        /*0268*/ 	.word	0x00009460


	//   ....[26]....
        /*026c*/ 	.word	0x00009490


	//   ....[27]....
        /*0270*/ 	.word	0x000094d0


	//   ....[28]....
        /*0274*/ 	.word	0x00009500


	//   ....[29]....
        /*0278*/ 	.word	0x00009530


	//   ....[30]....
        /*027c*/ 	.word	0x00009560


	//   ....[31]....
        /*0280*/ 	.word	0x00009590


	//   ....[32]....
        /*0284*/ 	.word	0x0000a5a0


	//   ....[33]....
        /*0288*/ 	.word	0x0000a620


	//   ....[34]....
        /*028c*/ 	.word	0x0000a6a0


	//   ....[35]....
        /*0290*/ 	.word	0x0000a710


	//   ....[36]....
        /*0294*/ 	.word	0x0000a780


	//----- nvinfo : EIATTR_EXIT_INSTR_OFFSETS
	.align		4
.L_25767:
        /*0298*/ 	.byte	0x04, 0x1c
        /*029a*/ 	.short	(.L_25769 - .L_25768)


	//   ....[0]....
.L_25768:
        /*029c*/ 	.word	0x00009d30


	//   ....[1]....
        /*02a0*/ 	.word	0x00009e40


	//   ....[2]....
        /*02a4*/ 	.word	0x0000a540


	//----- nvinfo : EIATTR_CTAIDZ_USED
	.align		4
.L_25769:
        /*02a8*/ 	.byte	0x01, 0x04
	.zero		2


	//----- nvinfo : EIATTR_CRS_STACK_SIZE
	.align		4
        /*02ac*/ 	.byte	0x04, 0x1e
        /*02ae*/ 	.short	(.L_25771 - .L_25770)
.L_25770:
        /*02b0*/ 	.word	0x00000000
.L_25771:


//--------------------- .nv.info._ZN4vllm25paged_attention_v1_kernelIttLi192ELi16ELi128ELNS_18Fp8KVCacheDataTypeE0ELb0EEEvPT_PKS2_PKT0_S8_ifPKiSA_iPKfiiiSC_SC_iiiii --------------------------
	.section	.nv.info._ZN4vllm25paged_attention_v1_kernelIttLi192ELi16ELi128ELNS_18Fp8KVCacheDataTypeE0ELb0EEEvPT_PKS2_PKT0_S8_ifPKiSA_iPKfiiiSC_SC_iiiii,"",@"SHT_CUDA_INFO"
	.sectionflags	@""
	.align	4


	//----- nvinfo : EIATTR_CUDA_API_VERSION
	.align		4
        /*0000*/ 	.byte	0x04, 0x37
        /*0002*/ 	.short	(.L_25773 - .L_25772)
.L_25772:
        /*0004*/ 	.word	0x00000082


	//----- nvinfo : EIATTR_SW2861232_WAR
	.align		4
.L_25773:
        /*0008*/ 	.byte	0x01, 0x35
	.zero		2


	//----- nvinfo : EIATTR_PARAM_CBANK
	.align		4
        /*000c*/ 	.byte	0x04, 0x0a
        /*000e*/ 	.short	(.L_25775 - .L_25774)
	.align		4
.L_25774:
        /*0010*/ 	.word	index@(.nv.constant0._ZN4vllm25paged_attention_v1_kernelIttLi192ELi16ELi128ELNS_18Fp8KVCacheDataTypeE0ELb0EEEvPT_PKS2_PKT0_S8_ifPKiSA_iPKfiiiSC_SC_iiiii)
        /*0014*/ 	.short	0x0160
        /*0016*/ 	.short	0x007c


	//----- nvinfo : EIATTR_CBANK_PARAM_SIZE
	.align		4
.L_25775:
        /*0018*/ 	.byte	0x03, 0x19
        /*001a*/ 	.short	0x007c


	//----- nvinfo : EIATTR_KPARAM_INFO
	.align		4
        /*001c*/ 	.byte	0x04, 0x17
        /*001e*/ 	.short	(.L_25777 - .L_25776)
.L_25776:
        /*0020*/ 	.word	0x00000000
        /*0024*/ 	.short	0x0013
        /*0026*/ 	.short	0x0078
        /*0028*/ 	.byte	0x00, 0xf0, 0x11, 0x00


	//----- nvinfo : EIATTR_KPARAM_INFO
	.align		4
.L_25777:
        /*002c*/ 	.byte	0x04, 0x17
        /*002e*/ 	.short	(.L_25779 - .L_25778)
.L_25778:
        /*0030*/ 	.word	0x00000000
        /*0034*/ 	.short	0x0012
        /*0036*/ 	.short	0x0074
        /*0038*/ 	.byte	0x00, 0xf0, 0x11, 0x00


	//----- nvinfo : EIATTR_KPARAM_INFO
	.align		4
.L_25779:
        /*003c*/ 	.byte	0x04, 0x17
        /*003e*/ 	.short	(.L_25781 - .L_25780)
.L_25780:
        /*0040*/ 	.word	0x00000000
        /*0044*/ 	.short	0x0011
        /*0046*/ 	.short	0x0070
        /*0048*/ 	.byte	0x00, 0xf0, 0x11, 0x00


	//----- nvinfo : EIATTR_KPARAM_INFO
	.align		4
.L_25781:
        /*004c*/ 	.byte	0x04, 0x17
        /*004e*/ 	.short	(.L_25783 - .L_25782)
.L_25782:
        /*0050*/ 	.word	0x00000000
        /*0054*/ 	.short	0x0010
        /*0056*/ 	.short	0x006c
        /*0058*/ 	.byte	0x00, 0xf0, 0x11, 0x00


	//----- nvinfo : EIATTR_KPARAM_INFO
	.align		4
.L_25783:
        /*005c*/ 	.byte	0x04, 0x17
        /*005e*/ 	.short	(.L_25785 - .L_25784)
.L_25784:
        /*0060*/ 	.word	0x00000000
        /*0064*/ 	.short	0x000f
        /*0066*/ 	.short	0x0068
        /*0068*/ 	.byte	0x00, 0xf0, 0x11, 0x00


	//----- nvinfo : EIATTR_KPARAM_INFO
	.align		4
.L_25785:
        /*006c*/ 	.byte	0x04, 0x17
        /*006e*/ 	.short	(.L_25787 - .L_25786)
.L_25786:
        /*0070*/ 	.word	0x00000000
        /*0074*/ 	.short	0x000e
        /*0076*/ 	.short	0x0060
        /*0078*/ 	.byte	0x00, 0xf0, 0x21, 0x00


	//----- nvinfo : EIATTR_KPARAM_INFO
	.align		4
.L_25787:
        /*007c*/ 	.byte	0x04, 0x17
        /*007e*/ 	.short	(.L_25789 - .L_25788)
.L_25788:
        /*0080*/ 	.word	0x00000000
        /*0084*/ 	.short	0x000d
        /*0086*/ 	.short	0x0058
        /*0088*/ 	.byte	0x00, 0xf0, 0x21, 0x00


	//----- nvinfo : EIATTR_KPARAM_INFO
	.align		4
.L_25789:
        /*008c*/ 	.byte	0x04, 0x17
        /*008e*/ 	.short	(.L_25791 - .L_25790)
.L_25790:
        /*0090*/ 	.word	0x00000000
        /*0094*/ 	.short	0x000c
        /*0096*/ 	.short	0x0050
        /*0098*/ 	.byte	0x00, 0xf0, 0x11, 0x00


	//----- nvinfo : EIATTR_KPARAM_INFO
	.align		4
.L_25791:
        /*009c*/ 	.byte	0x04, 0x17
        /*009e*/ 	.short	(.L_25793 - .L_25792)
.L_25792:
        /*00a0*/ 	.word	0x00000000
        /*00a4*/ 	.short	0x000b
        /*00a6*/ 	.short	0x004c
        /*00a8*/ 	.byte	0x00, 0xf0, 0x11, 0x00


	//----- nvinfo : EIATTR_KPARAM_INFO
	.align		4
.L_25793:
        /*00ac*/ 	.byte	0x04, 0x17
        /*00ae*/ 	.short	(.L_25795 - .L_25794)
.L_25794:
        /*00b0*/ 	.word	0x00000000
        /*00b4*/ 	.short	0x000a
        /*00b6*/ 	.short	0x0048
        /*00b8*/ 	.byte	0x00, 0xf0, 0x11, 0x00


	//----- nvinfo : EIATTR_KPARAM_INFO
	.align		4
.L_25795:
        /*00bc*/ 	.byte	0x04, 0x17
        /*00be*/ 	.short	(.L_25797 - .L_25796)
.L_25796:
        /*00c0*/ 	.word	0x00000000
        /*00c4*/ 	.short	0x0009
        /*00c6*/ 	.short	0x0040
        /*00c8*/ 	.byte	0x00, 0xf0, 0x21, 0x00


	//----- nvinfo : EIATTR_KPARAM_INFO
	.align		4
.L_25797:
        /*00cc*/ 	.byte	0x04, 0x17
        /*00ce*/ 	.short	(.L_25799 - .L_25798)
.L_25798:
        /*00d0*/ 	.word	0x00000000
        /*00d4*/ 	.short	0x0008
        /*00d6*/ 	.short	0x0038
        /*00d8*/ 	.byte	0x00, 0xf0, 0x11, 0x00


	//----- nvinfo : EIATTR_KPARAM_INFO
	.align		4
.L_25799:
        /*00dc*/ 	.byte	0x04, 0x17
        /*00de*/ 	.short	(.L_25801 - .L_25800)
.L_25800:
        /*00e0*/ 	.word	0x00000000
        /*00e4*/ 	.short	0x0007
        /*00e6*/ 	.short	0x0030
        /*00e8*/ 	.byte	0x00, 0xf0, 0x21, 0x00


	//----- nvinfo : EIATTR_KPARAM_INFO
	.align		4
.L_25801:
        /*00ec*/ 	.byte	0x04, 0x17
        /*00ee*/ 	.short	(.L_25803 - .L_25802)
.L_25802:
        /*00f0*/ 	.word	0x00000000
        /*00f4*/ 	.short	0x0006
        /*00f6*/ 	.short	0x0028
        /*00f8*/ 	.byte	0x00, 0xf0, 0x21, 0x00


	//----- nvinfo : EIATTR_KPARAM_INFO
	.align		4
.L_25803:
        /*00fc*/ 	.byte	0x04, 0x17
        /*00fe*/ 	.short	(.L_25805 - .L_25804)
.L_25804:
        /*0100*/ 	.word	0x00000000
        /*0104*/ 	.short	0x0005
        /*0106*/ 	.short	0x0024
        /*0108*/ 	.byte	0x00, 0xf0, 0x11, 0x00


	//----- nvinfo : EIATTR_KPARAM_INFO
	.align		4
.L_25805:
        /*010c*/ 	.byte	0x04, 0x17
        /*010e*/ 	.short	(.L_25807 - .L_25806)
.L_25806:
        /*0110*/ 	.word	0x00000000
        /*0114*/ 	.short	0x0004
        /*0116*/ 	.short	0x0020
        /*0118*/ 	.byte	0x00, 0xf0, 0x11, 0x00


	//----- nvinfo : EIATTR_KPARAM_INFO
	.align		4
.L_25807:
        /*011c*/ 	.byte	0x04, 0x17
        /*011e*/ 	.short	(.L_25809 - .L_25808)
.L_25808:
        /*0120*/ 	.word	0x00000000
        /*0124*/ 	.short	0x0003
        /*0126*/ 	.short	0x0018
        /*0128*/ 	.byte	0x00, 0xf0, 0x21, 0x00


	//----- nvinfo : EIATTR_KPARAM_INFO
	.align		4
.L_25809:
        /*012c*/ 	.byte	0x04, 0x17
        /*012e*/ 	.short	(.L_25811 - .L_25810)
.L_25810:
        /*0130*/ 	.word	0x00000000
        /*0134*/ 	.short	0x0002
        /*0136*/ 	.short	0x0010
        /*0138*/ 	.byte	0x00, 0xf0, 0x21, 0x00


	//----- nvinfo : EIATTR_KPARAM_INFO
	.align		4
.L_25811:
        /*013c*/ 	.byte	0x04, 0x17
        /*013e*/ 	.short	(.L_25813 - .L_25812)
.L_25812:
        /*0140*/ 	.word	0x00000000
        /*0144*/ 	.short	0x0001
        /*0146*/ 	.short	0x0008
        /*0148*/ 	.byte	0x00, 0xf0, 0x21, 0x00


	//----- nvinfo : EIATTR_KPARAM_INFO
	.align		4
.L_25813:
        /*014c*/ 	.byte	0x04, 0x17
        /*014e*/ 	.short	(.L_25815 - .L_25814)
.L_25814:
        /*0150*/ 	.word	0x00000000
        /*0154*/ 	.short	0x0000
        /*0156*/ 	.short	0x0000
        /*0158*/ 	.byte	0x00, 0xf0, 0x21, 0x00


	//----- nvinfo : EIATTR_MAXREG_COUNT
	.align		4
.L_25815:
        /*015c*/ 	.byte	0x03, 0x1b
        /*015e*/ 	.short	0x00ff


	//----- nvinfo : EIATTR_NUM_BARRIERS
	.align		4
        /*0160*/ 	.byte	0x02, 0x4c
        /*0162*/ 	.byte	0x01
	.zero		1


	//----- nvinfo : EIATTR_MERCURY_ISA_VERSION
	.align		4
        /*0164*/ 	.byte	0x03, 0x5f
        /*0166*/ 	.short	0x0000


	//----- nvinfo : EIATTR_COOP_GROUP_MASK_REGIDS
	.align		4
        /*0168*/ 	.byte	0x04, 0x29
        /*016a*/ 	.short	(.L_25817 - .L_25816)


	//   ....[0]....
.L_25816:
        /*016c*/ 	.word	0xffffffff


	//   ....[1]....
        /*0170*/ 	.word	0xffffffff


	//   ....[2]....
        /*0174*/ 	.word	0xffffffff


	//   ....[3]....
        /*0178*/ 	.word	0xffffffff


	//   ....[4]....
        /*017c*/ 	.word	0xffffffff


	//   ....[5]....
        /*0180*/ 	.word	0xffffffff


	//   ....[6]....
        /*0184*/ 	.word	0xffffffff


	//   ....[7]....
        /*0188*/ 	.word	0xffffffff


	//   ....[8]....
        /*018c*/ 	.word	0xffffffff


	//   ....[9]....
        /*0190*/ 	.word	0xffffffff


	//   ....[10]....
        /*0194*/ 	.word	0xffffffff


	//   ....[11]....
        /*0198*/ 	.word	0xffffffff


	//   ....[12]....
        /*019c*/ 	.word	0xffffffff


	//   ....[13]....
        /*01a0*/ 	.word	0xffffffff


	//   ....[14]....
        /*01a4*/ 	.word	0xffffffff


	//   ....[15]....
        /*01a8*/ 	.word	0xffffffff


	//   ....[16]....
        /*01ac*/ 	.word	0xffffffff


	//   ....[17]....
        /*01b0*/ 	.word	0xffffffff


	//   ....[18]....
        /*01b4*/ 	.word	0xffffffff


	//   ....[19]....
        /*01b8*/ 	.word	0xffffffff


	//   ....[20]....
        /*01bc*/ 	.word	0xffffffff


	//   ....[21]....
        /*01c0*/ 	.word	0xffffffff


	//   ....[22]....
        /*01c4*/ 	.word	0xffffffff


	//   ....[23]....
        /*01c8*/ 	.word	0xffffffff


	//   ....[24]....
        /*01cc*/ 	.word	0xffffffff


	//   ....[25]....
        /*01d0*/ 	.word	0xffffffff


	//   ....[26]....
        /*01d4*/ 	.word	0xffffffff


	//   ....[27]....
        /*01d8*/ 	.word	0xffffffff


	//   ....[28]....
        /*01dc*/ 	.word	0xffffffff


	//   ....[29]....
        /*01e0*/ 	.word	0xffffffff


	//   ....[30]....
        /*01e4*/ 	.word	0xffffffff


	//   ....[31]....
        /*01e8*/ 	.word	0xffffffff


	//   ....[32]....
        /*01ec*/ 	.word	0xffffffff


	//----- nvinfo : EIATTR_COOP_GROUP_INSTR_OFFSETS
	.align		4
.L_25817:
        /*01f0*/ 	.byte	0x04, 0x28
        /*01f2*/ 	.short	(.L_25819 - .L_25818)


	//   ....[0]....
.L_25818:
        /*01f4*/ 	.word	0x000035c0


	//   ....[1]....
        /*01f8*/ 	.word	0x00003740


	//   ....[2]....
        /*01fc*/ 	.word	0x00003770


	//   ....[3]....
        /*0200*/ 	.word	0x00003790


	//   ....[4]....
        /*0204*/ 	.word	0x000037b0


	//   ....[5]....
        /*0208*/ 	.word	0x00003850


	//   ....[6]....
        /*020c*/ 	.word	0x00003890


	//   ....[7]....
        /*0210*/ 	.word	0x00003900


	//   ....[8]....
        /*0214*/ 	.word	0x000046c0


	//   ....[9]....
        /*0218*/ 	.word	0x00004720


	//   ....[10]....
        /*021c*/ 	.word	0x00004750


	//   ....[11]....
        /*0220*/ 	.word	0x00004770


	//   ....[12]....
        /*0224*/ 	.word	0x00004790


	//   ....[13]....
        /*0228*/ 	.word	0x000047e0


	//   ....[14]....
        /*022c*/ 	.word	0x00004800


	//   ....[15]....
        /*0230*/ 	.word	0x00004820


	//   ....[16]....
        /*0234*/ 	.word	0x000078a0


	//   ....[17]....
        /*0238*/ 	.word	0x000078d0


	//   ....[18]....
        /*023c*/ 	.word	0x000078f0


	//   ....[19]....
        /*0240*/ 	.word	0x00007910


	//   ....[20]....
        /*0244*/ 	.word	0x00007920


	//   ....[21]....
        /*0248*/ 	.word	0x00007930


	//   ....[22]....
        /*024c*/ 	.word	0x00007940


	//   ....[23]....
        /*0250*/ 	.word	0x00007970


	//   ....[24]....
        /*0254*/ 	.word	0x000079a0


	//   ....[25]....
        /*0258*/ 	.word	0x000079e0


	//   ....[26]....
        /*025c*/ 	.word	0x00007a20


	//   ....[27]....
        /*0260*/ 	.word	0x00007a50


	//   ....[28]....
        /*0264*/ 	.word	0x00008720


	//   ....[29]....
        /*0268*/ 	.word	0x000087a0


	//   ....[30]....
        /*026c*/ 	.word	0x00008820


	//   ....[31]....
        /*0270*/ 	.word	0x00008890


	//   ....[32]....
        /*0274*/ 	.word	0x00008900


	//----- nvinfo : EIATTR_EXIT_INSTR_OFFSETS
	.align		4
.L_25819:
        /*0278*/ 	.byte	0x04, 0x1c
        /*027a*/ 	.short	(.L_25821 - .L_25820)


	//   ....[0]....
.L_25820:
        /*027c*/ 	.word	0x00008080


	//   ....[1]....
        /*0280*/ 	.word	0x00008180


	//   ....[2]....
        /*0284*/ 	.word	0x000086c0


	//----- nvinfo : EIATTR_CTAIDZ_USED
	.align		4
.L_25821:
        /*0288*/ 	.byte	0x01, 0x04
	.zero		2


	//----- nvinfo : EIATTR_CRS_STACK_SIZE
	.align		4
        /*028c*/ 	.byte	0x04, 0x1e
        /*028e*/ 	.short	(.L_25823 - .L_25822)
.L_25822:
        /*0290*/ 	.word	0x00000000
.L_25823:


//--------------------- .nv.info._ZN4vllm25paged_attention_v1_kernelIttLi128ELi16ELi128ELNS_18Fp8KVCacheDataTypeE0ELb0EEEvPT_PKS2_PKT0_S8_ifPKiSA_iPKfiiiSC_SC_iiiii --------------------------
	.section	.nv.info._ZN4vllm25paged_attention_v1_kernelIttLi128ELi16ELi128ELNS_18Fp8KVCacheDataTypeE0ELb0EEEvPT_PKS2_PKT0_S8_ifPKiSA_iPKfiiiSC_SC_iiiii,"",@"SHT_CUDA_INFO"
	.sectionflags	@""
	.align	4


	//----- nvinfo : EIATTR_CUDA_API_VERSION
	.align		4
        /*0000*/ 	.byte	0x04, 0x37
        /*0002*/ 	.short	(.L_25825 - .L_25824)
.L_25824:
        /*0004*/ 	.word	0x00000082


	//----- nvinfo : EIATTR_SW2861232_WAR
	.align		4
.L_25825:
        /*0008*/ 	.byte	0x01, 0x35
	.zero		2


	//----- nvinfo : EIATTR_PARAM_CBANK
	.align		4
        /*000c*/ 	.byte	0x04, 0x0a
        /*000e*/ 	.short	(.L_25827 - .L_25826)
	.align		4
.L_25826:
        /*0010*/ 	.word	index@(.nv.constant0._ZN4vllm25paged_attention_v1_kernelIttLi128ELi16ELi128ELNS_18Fp8KVCacheDataTypeE0ELb0EEEvPT_PKS2_PKT0_S8_ifPKiSA_iPKfiiiSC_SC_iiiii)
        /*0014*/ 	.short	0x0160
        /*0016*/ 	.short	0x007c


	//----- nvinfo : EIATTR_CBANK_PARAM_SIZE
	.align		4
.L_25827:
        /*0018*/ 	.byte	0x03, 0x19
        /*001a*/ 	.short	0x007c


	//----- nvinfo : EIATTR_KPARAM_INFO
	.align		4
        /*001c*/ 	.byte	0x04, 0x17
        /*001e*/ 	.short	(.L_25829 - .L_25828)
.L_25828:
        /*0020*/ 	.word	0x00000000
        /*0024*/ 	.short	0x0013
        /*0026*/ 	.short	0x0078
        /*0028*/ 	.byte	0x00, 0xf0, 0x11, 0x00


	//----- nvinfo : EIATTR_KPARAM_INFO
	.align		4
.L_25829:
        /*002c*/ 	.byte	0x04, 0x17
        /*002e*/ 	.short	(.L_25831 - .L_25830)
.L_25830:
        /*0030*/ 	.word	0x00000000
        /*0034*/ 	.short	0x0012
        /*0036*/ 	.short	0x0074
        /*0038*/ 	.byte	0x00, 0xf0, 0x11, 0x00


	//----- nvinfo : EIATTR_KPARAM_INFO
	.align		4
.L_25831:
        /*003c*/ 	.byte	0x04, 0x17
        /*003e*/ 	.short	(.L_25833 - .L_25832)
.L_25832:
        /*0040*/ 	.word	0x00000000
        /*0044*/ 	.short	0x0011
        /*0046*/ 	.short	0x0070
        /*0048*/ 	.byte	0x00, 0xf0, 0x11, 0x00


	//----- nvinfo : EIATTR_KPARAM_INFO
	.align		4
.L_25833:
        /*004c*/ 	.byte	0x04, 0x17
        /*004e*/ 	.short	(.L_25835 - .L_25834)
.L_25834:
        /*0050*/ 	.word	0x00000000
        /*0054*/ 	.short	0x0010
        /*0056*/ 	.short	0x006c
        /*0058*/ 	.byte	0x00, 0xf0, 0x11, 0x00


	//----- nvinfo : EIATTR_KPARAM_INFO
	.align		4
.L_25835:
        /*005c*/ 	.byte	0x04, 0x17
        /*005e*/ 	.short	(.L_25837 - .L_25836)
.L_25836:
        /*0060*/ 	.word	0x00000000
        /*0064*/ 	.short	0x000f
        /*0066*/ 	.short	0x0068
        /*0068*/ 	.byte	0x00, 0xf0, 0x11, 0x00


	//----- nvinfo : EIATTR_KPARAM_INFO
	.align		4
.L_25837:
        /*006c*/ 	.byte	0x04, 0x17
        /*006e*/ 	.short	(.L_25839 - .L_25838)
.L_25838:
        /*0070*/ 	.word	0x00000000
        /*0074*/ 	.short	0x000e
        /*0076*/ 	.short	0x0060
        /*0078*/ 	.byte	0x00, 0xf0, 0x21, 0x00


	//----- nvinfo : EIATTR_KPARAM_INFO
	.align		4
.L_25839:
        /*007c*/ 	.byte	0x04, 0x17
        /*007e*/ 	.short	(.L_25841 - .L_25840)
.L_25840:
        /*0080*/ 	.word	0x00000000
        /*0084*/ 	.short	0x000d
        /*0086*/ 	.short	0x0058
        /*0088*/ 	.byte	0x00, 0xf0, 0x21, 0x00


	//----- nvinfo : EIATTR_KPARAM_INFO
	.align		4
.L_25841:
        /*008c*/ 	.byte	0x04, 0x17
        /*008e*/ 	.short	(.L_25843 - .L_25842)
.L_25842:
        /*0090*/ 	.word	0x00000000
        /*0094*/ 	.short	0x000c
        /*0096*/ 	.short	0x0050
        /*0098*/ 	.byte	0x00, 0xf0, 0x11, 0x00


	//----- nvinfo : EIATTR_KPARAM_INFO
	.align		4
.L_25843:
        /*009c*/ 	.byte	0x04, 0x17
        /*009e*/ 	.short	(.L_25845 - .L_25844)
.L_25844:
        /*00a0*/ 	.word	0x00000000
        /*00a4*/ 	.short	0x000b
        /*00a6*/ 	.short	0x004c
        /*00a8*/ 	.byte	0x00, 0xf0, 0x11, 0x00


	//----- nvinfo : EIATTR_KPARAM_INFO
	.align		4
.L_25845:
        /*00ac*/ 	.byte	0x04, 0x17
        /*00ae*/ 	.short	(.L_25847 - .L_25846)
.L_25846:
        /*00b0*/ 	.word	0x00000000
        /*00b4*/ 	.short	0x000a
        /*00b6*/ 	.short	0x0048
        /*00b8*/ 	.byte	0x00, 0xf0, 0x11, 0x00


	//----- nvinfo : EIATTR_KPARAM_INFO
	.align		4
.L_25847:
        /*00bc*/ 	.byte	0x04, 0x17
        /*00be*/ 	.short	(.L_25849 - .L_25848)
.L_25848:
        /*00c0*/ 	.word	0x00000000
        /*00c4*/ 	.short	0x0009
        /*00c6*/ 	.short	0x0040
        /*00c8*/ 	.byte	0x00, 0xf0, 0x21, 0x00


	//----- nvinfo : EIATTR_KPARAM_INFO
	.align		4
.L_25849:
        /*00cc*/ 	.byte	0x04, 0x17
        /*00ce*/ 	.short	(.L_25851 - .L_25850)
.L_25850:
        /*00d0*/ 	.word	0x00000000
        /*00d4*/ 	.short	0x0008
        /*00d6*/ 	.short	0x0038
        /*00d8*/ 	.byte	0x00, 0xf0, 0x11, 0x00


	//----- nvinfo : EIATTR_KPARAM_INFO
	.align		4
.L_25851:
        /*00dc*/ 	.byte	0x04, 0x17
        /*00de*/ 	.short	(.L_25853 - .L_25852)
.L_25852:
        /*00e0*/ 	.word	0x00000000
        /*00e4*/ 	.short	0x0007
        /*00e6*/ 	.short	0x0030
        /*00e8*/ 	.byte	0x00, 0xf0, 0x21, 0x00


	//----- nvinfo : EIATTR_KPARAM_INFO
	.align		4
.L_25853:
        /*00ec*/ 	.byte	0x04, 0x17
        /*00ee*/ 	.short	(.L_25855 - .L_25854)
.L_25854:
        /*00f0*/ 	.word	0x00000000
        /*00f4*/ 	.short	0x0006
        /*00f6*/ 	.short	0x0028
        /*00f8*/ 	.byte	0x00, 0xf0, 0x21, 0x00


	//----- nvinfo : EIATTR_KPARAM_INFO
	.align		4
.L_25855:
        /*00fc*/ 	.byte	0x04, 0x17
        /*00fe*/ 	.short	(.L_25857 - .L_25856)
.L_25856:
        /*0100*/ 	.word	0x00000000
        /*0104*/ 	.short	0x0005
        /*0106*/ 	.short	0x0024
        /*0108*/ 	.byte	0x00, 0xf0, 0x11, 0x00


	//----- nvinfo : EIATTR_KPARAM_INFO
	.align		4
.L_25857:
        /*010c*/ 	.byte	0x04, 0x17
        /*010e*/ 	.short	(.L_25859 - .L_25858)
.L_25858:
        /*0110*/ 	.word	0x00000000
        /*0114*/ 	.short	0x0004
        /*0116*/ 	.short	0x0020
        /*0118*/ 	.byte	0x00, 0xf0, 0x11, 0x00


	//----- nvinfo : EIATTR_KPARAM_INFO
	.align		4
.L_25859:
        /*011c*/ 	.byte	0x04, 0x17
        /*011e*/ 	.short	(.L_25861 - .L_25860)
.L_25860:
        /*0120*/ 	.word	0x00000000
        /*0124*/ 	.short	0x0003
        /*0126*/ 	.short	0x0018
        /*0128*/ 	.byte	0x00, 0xf0, 0x21, 0x00


	//----- nvinfo : EIATTR_KPARAM_INFO
	.align		4
.L_25861:
        /*012c*/ 	.byte	0x04, 0x17
        /*012e*/ 	.short	(.L_25863 - .L_25862)
.L_25862:
        /*0130*/ 	.word	0x00000000
        /*0134*/ 	.short	0x0002
        /*0136*/ 	.short	0x0010
        /*0138*/ 	.byte	0x00, 0xf0, 0x21, 0x00


	//----- nvinfo : EIATTR_KPARAM_INFO
	.align		4
.L_25863:
        /*013c*/ 	.byte	0x04, 0x17
        /*013e*/ 	.short	(.L_25865 - .L_25864)
.L_25864:
        /*0140*/ 	.word	0x00000000
        /*0144*/ 	.short	0x0001
        /*0146*/ 	.short	0x0008
        /*0148*/ 	.byte	0x00, 0xf0, 0x21, 0x00


	//----- nvinfo : EIATTR_KPARAM_INFO
	.align		4
.L_25865:
        /*014c*/ 	.byte	0x04, 0x17
        /*014e*/ 	.short	(.L_25867 - .L_25866)
.L_25866:
        /*0150*/ 	.word	0x00000000
        /*0154*/ 	.short	0x0000
        /*0156*/ 	.short	0x0000
        /*0158*/ 	.byte	0x00, 0xf0, 0x21, 0x00


	//----- nvinfo : EIATTR_MAXREG_COUNT
	.align		4
.L_25867:
        /*015c*/ 	.byte	0x03, 0x1b
        /*015e*/ 	.short	0x00ff


	//----- nvinfo : EIATTR_NUM_BARRIERS
	.align		4
        /*0160*/ 	.byte	0x02, 0x4c
        /*0162*/ 	.byte	0x01
	.zero		1


	//----- nvinfo : EIATTR_MERCURY_ISA_VERSION
	.align		4
        /*0164*/ 	.byte	0x03, 0x5f
        /*0166*/ 	.short	0x0000


	//----- nvinfo : EIATTR_COOP_GROUP_MASK_REGIDS
	.align		4
        /*0168*/ 	.byte	0x04, 0x29
        /*016a*/ 	.short	(.L_25869 - .L_25868)


	//   ....[0]....
.L_25868:
        /*016c*/ 	.word	0xffffffff


	//   ....[1]....
        /*0170*/ 	.word	0xffffffff


	//   ....[2]....
        /*0174*/ 	.word	0xffffffff


	//   ....[3]....
        /*0178*/ 	.word	0xffffffff


	//   ....[4]....
        /*017c*/ 	.word	0xffffffff


	//   ....[5]....
        /*0180*/ 	.word	0xffffffff


	//   ....[6]....
        /*0184*/ 	.word	0xffffffff


	//   ....[7]....
        /*0188*/ 	.word	0xffffffff


	//   ....[8]....
        /*018c*/ 	.word	0xffffffff


	//   ....[9]....
        /*0190*/ 	.word	0xffffffff


	//   ....[10]....
        /*0194*/ 	.word	0xffffffff


	//   ....[11]....
        /*0198*/ 	.word	0xffffffff


	//   ....[12]....
        /*019c*/ 	.word	0xffffffff


	//   ....[13]....
        /*01a0*/ 	.word	0xffffffff


	//   ....[14]....
        /*01a4*/ 	.word	0xffffffff


	//   ....[15]....
        /*01a8*/ 	.word	0xffffffff


	//   ....[16]....
        /*01ac*/ 	.word	0xffffffff


	//   ....[17]....
        /*01b0*/ 	.word	0xffffffff


	//   ....[18]....
        /*01b4*/ 	.word	0xffffffff


	//   ....[19]....
        /*01b8*/ 	.word	0xffffffff


	//   ....[20]....
        /*01bc*/ 	.word	0xffffffff


	//   ....[21]....
        /*01c0*/ 	.word	0xffffffff


	//   ....[22]....
        /*01c4*/ 	.word	0xffffffff


	//   ....[23]....
        /*01c8*/ 	.word	0xffffffff


	//   ....[24]....
        /*01cc*/ 	.word	0xffffffff


	//   ....[25]....
        /*01d0*/ 	.word	0xffffffff


	//   ....[26]....
        /*01d4*/ 	.word	0xffffffff


	//   ....[27]....
        /*01d8*/ 	.word	0xffffffff


	//   ....[28]....
        /*01dc*/ 	.word	0xffffffff


	//----- nvinfo : EIATTR_COOP_GROUP_INSTR_OFFSETS
	.align		4
.L_25869:
        /*01e0*/ 	.byte	0x04, 0x28
        /*01e2*/ 	.short	(.L_25871 - .L_25870)


	//   ....[0]....
.L_25870:
        /*01e4*/ 	.word	0x00002780


	//   ....[1]....
        /*01e8*/ 	.word	0x00002900


	//   ....[2]....
        /*01ec*/ 	.word	0x00002930


	//   ....[3]....
        /*01f0*/ 	.word	0x00002950


	//   ....[4]....
        /*01f4*/ 	.word	0x00002970


	//   ....[5]....
        /*01f8*/ 	.word	0x00002a60


	//   ....[6]....
        /*01fc*/ 	.word	0x00002a80


	//   ....[7]....
        /*0200*/ 	.word	0x00002ac0


	//   ....[8]....
        /*0204*/ 	.word	0x00003880


	//   ....[9]....
        /*0208*/ 	.word	0x000038e0


	//   ....[10]....
        /*020c*/ 	.word	0x00003910


	//   ....[11]....
        /*0210*/ 	.word	0x00003930


	//   ....[12]....
        /*0214*/ 	.word	0x00003950


	//   ....[13]....
        /*0218*/ 	.word	0x000039a0


	//   ....[14]....
        /*021c*/ 	.word	0x000039c0


	//   ....[15]....
        /*0220*/ 	.word	0x000039e0


	//   ....[16]....
        /*0224*/ 	.word	0x00005e30


	//   ....[17]....
        /*0228*/ 	.word	0x00005e70


	//   ....[18]....
        /*022c*/ 	.word	0x00005ea0


	//   ....[19]....
        /*0230*/ 	.word	0x00005ed0


	//   ....[20]....
        /*0234*/ 	.word	0x00005ef0


	//   ....[21]....
        /*0238*/ 	.word	0x00005f00


	//   ....[22]....
        /*023c*/ 	.word	0x00005f10


	//   ....[23]....
        /*0240*/ 	.word	0x00005f40


	//   ....[24]....
        /*0244*/ 	.word	0x000068a0


	//   ....[25]....
        /*0248*/ 	.word	0x00006920


	//   ....[26]....
        /*024c*/ 	.word	0x000069a0


	//   ....[27]....
        /*0250*/ 	.word	0x00006a10


	//   ....[28]....
        /*0254*/ 	.word	0x00006a80


	//----- nvinfo : EIATTR_EXIT_INSTR_OFFSETS
	.align		4
.L_25871:
        /*0258*/ 	.byte	0x04, 0x1c
        /*025a*/ 	.short	(.L_25873 - .L_25872)


	//   ....[0]....
.L_25872:
        /*025c*/ 	.word	0x000063b0


	//   ....[1]....
        /*0260*/ 	.word	0x000064c0


	//   ....[2]....
        /*0264*/ 	.word	0x00006840


	//----- nvinfo : EIATTR_CTAIDZ_USED
	.align		4
.L_25873:
        /*0268*/ 	.byte	0x01, 0x04
	.zero		2


	//----- nvinfo : EIATTR_CRS_STACK_SIZE
	.align		4
        /*026c*/ 	.byte	0x04, 0x1e
        /*026e*/ 	.short	(.L_25875 - .L_25874)
.L_25874:
        /*0270*/ 	.word	0x00000000
.L_25875:


//--------------------- .nv.info._ZN4vllm25paged_attention_v1_kernelIttLi120ELi16ELi128ELNS_18Fp8KVCacheDataTypeE0ELb0EEEvPT_PKS2_PKT0_S8_ifPKiSA_iPKfiiiSC_SC_iiiii --------------------------
	.section	.nv.info._ZN4vllm25paged_attention_v1_kernelIttLi120ELi16ELi128ELNS_18Fp8KVCacheDataTypeE0ELb0EEEvPT_PKS2_PKT0_S8_ifPKiSA_iPKfiiiSC_SC_iiiii,"",@"SHT_CUDA_INFO"
	.sectionflags	@""
	.align	4


	//----- nvinfo : EIATTR_CUDA_API_VERSION
	.align		4
        /*0000*/ 	.byte	0x04, 0x37
        /*0002*/ 	.short	(.L_25877 - .L_25876)
.L_25876:
        /*0004*/ 	.word	0x00000082


	//----- nvinfo : EIATTR_SW2861232_WAR
	.align		4
.L_25877:
        /*0008*/ 	.byte	0x01, 0x35
	.zero		2


	//----- nvinfo : EIATTR_PARAM_CBANK
	.align		4
        /*000c*/ 	.byte	0x04, 0x0a
        /*000e*/ 	.short	(.L_25879 - .L_25878)
	.align		4
.L_25878:
        /*0010*/ 	.word	index@(.nv.constant0._ZN4vllm25paged_attention_v1_kernelIttLi120ELi16ELi128ELNS_18Fp8KVCacheDataTypeE0ELb0EEEvPT_PKS2_PKT0_S8_ifPKiSA_iPKfiiiSC_SC_iiiii)
        /*0014*/ 	.short	0x0160
        /*0016*/ 	.short	0x007c


	//----- nvinfo : EIATTR_CBANK_PARAM_SIZE
	.align		4
.L_25879:
        /*0018*/ 	.byte	0x03, 0x19
        /*001a*/ 	.short	0x007c


	//----- nvinfo : EIATTR_KPARAM_INFO
	.align		4
        /*001c*/ 	.byte	0x04, 0x17
        /*001e*/ 	.short	(.L_25881 - .L_25880)
.L_25880:
        /*0020*/ 	.word	0x00000000
        /*0024*/ 	.short	0x0013
        /*0026*/ 	.short	0x0078
        /*0028*/ 	.byte	0x00, 0xf0, 0x11, 0x00


	//----- nvinfo : EIATTR_KPARAM_INFO
	.align		4
.L_25881:
        /*002c*/ 	.byte	0x04, 0x17
        /*002e*/ 	.short	(.L_25883 - .L_25882)
.L_25882:
        /*0030*/ 	.word	0x00000000
        /*0034*/ 	.short	0x0012
        /*0036*/ 	.short	0x0074
        /*0038*/ 	.byte	0x00, 0xf0, 0x11, 0x00


	//----- nvinfo : EIATTR_KPARAM_INFO
	.align		4
.L_25883:
        /*003c*/ 	.byte	0x04, 0x17
        /*003e*/ 	.short	(.L_25885 - .L_25884)
.L_25884:
        /*0040*/ 	.word	0x00000000
        /*0044*/ 	.short	0x0011
        /*0046*/ 	.short	0x0070
        /*0048*/ 	.byte	0x00, 0xf0, 0x11, 0x00


	//----- nvinfo : EIATTR_KPARAM_INFO
	.align		4
.L_25885:
        /*004c*/ 	.byte	0x04, 0x17
        /*004e*/ 	.short	(.L_25887 - .L_25886)
.L_25886:
        /*0050*/ 	.word	0x00000000
        /*0054*/ 	.short	0x0010
        /*0056*/ 	.short	0x006c
        /*0058*/ 	.byte	0x00, 0xf0, 0x11, 0x00


	//----- nvinfo : EIATTR_KPARAM_INFO
	.align		4
.L_25887:
        /*005c*/ 	.byte	0x04, 0x17
        /*005e*/ 	.short	(.L_25889 - .L_25888)
.L_25888:
        /*0060*/ 	.word	0x00000000
        /*0064*/ 	.short	0x000f
        /*0066*/ 	.short	0x0068
        /*0068*/ 	.byte	0x00, 0xf0, 0x11, 0x00


	//----- nvinfo : EIATTR_KPARAM_INFO
	.align		4
.L_25889:
        /*006c*/ 	.byte	0x04, 0x17
        /*006e*/ 	.short	(.L_25891 - .L_25890)
.L_25890:
        /*0070*/ 	.word	0x00000000
        /*0074*/ 	.short	0x000e
        /*0076*/ 	.short	0x0060
        /*0078*/ 	.byte	0x00, 0xf0, 0x21, 0x00


	//----- nvinfo : EIATTR_KPARAM_INFO
	.align		4
.L_25891:
        /*007c*/ 	.byte	0x04, 0x17
        /*007e*/ 	.short	(.L_25893 - .L_25892)
.L_25892:
        /*0080*/ 	.word	0x00000000
        /*0084*/ 	.short	0x000d
        /*0086*/ 	.short	0x0058
        /*0088*/ 	.byte	0x00, 0xf0, 0x21, 0x00


	//----- nvinfo : EIATTR_KPARAM_INFO
	.align		4
.L_25893:
        /*008c*/ 	.byte	0x04, 0x17
        /*008e*/ 	.short	(.L_25895 - .L_25894)
.L_25894:
        /*0090*/ 	.word	0x00000000
        /*0094*/ 	.short	0x000c
        /*0096*/ 	.short	0x0050
        /*0098*/ 	.byte	0x00, 0xf0, 0x11, 0x00


	//----- nvinfo : EIATTR_KPARAM_INFO
	.align		4
.L_25895:
        /*009c*/ 	.byte	0x04, 0x17
        /*009e*/ 	.short	(.L_25897 - .L_25896)
.L_25896:
        /*00a0*/ 	.word	0x00000000
        /*00a4*/ 	.short	0x000b
        /*00a6*/ 	.short	0x004c
        /*00a8*/ 	.byte	0x00, 0xf0, 0x11, 0x00


	//----- nvinfo : EIATTR_KPARAM_INFO
	.align		4
.L_25897:
        /*00ac*/ 	.byte	0x04, 0x17
        /*00ae*/ 	.short	(.L_25899 - .L_25898)
.L_25898:
        /*00b0*/ 	.word	0x00000000
        /*00b4*/ 	.short	0x000a
        /*00b6*/ 	.short	0x0048
        /*00b8*/ 	.byte	0x00, 0xf0, 0x11, 0x00


	//----- nvinfo : EIATTR_KPARAM_INFO
	.align		4
.L_25899:
        /*00bc*/ 	.byte	0x04, 0x17
        /*00be*/ 	.short	(.L_25901 - .L_25900)
.L_25900:
        /*00c0*/ 	.word	0x00000000
        /*00c4*/ 	.short	0x0009
        /*00c6*/ 	.short	0x0040
        /*00c8*/ 	.byte	0x00, 0xf0, 0x21, 0x00


	//----- nvinfo : EIATTR_KPARAM_INFO
	.align		4
.L_25901:
        /*00cc*/ 	.byte	0x04, 0x17
        /*00ce*/ 	.short	(.L_25903 - .L_25902)
.L_25902:
        /*00d0*/ 	.word	0x00000000
        /*00d4*/ 	.short	0x0008
        /*00d6*/ 	.short	0x0038
        /*00d8*/ 	.byte	0x00, 0xf0, 0x11, 0x00


	//----- nvinfo : EIATTR_KPARAM_INFO
	.align		4
.L_25903:
        /*00dc*/ 	.byte	0x04, 0x17
        /*00de*/ 	.short	(.L_25905 - .L_25904)
.L_25904:
        /*00e0*/ 	.word	0x00000000
        /*00e4*/ 	.short	0x0007
        /*00e6*/ 	.short	0x0030
        /*00e8*/ 	.byte	0x00, 0xf0, 0x21, 0x00


	//----- nvinfo : EIATTR_KPARAM_INFO
	.align		4
.L_25905:
        /*00ec*/ 	.byte	0x04, 0x17
        /*00ee*/ 	.short	(.L_25907 - .L_25906)
.L_25906:
        /*00f0*/ 	.word	0x00000000
        /*00f4*/ 	.short	0x0006
        /*00f6*/ 	.short	0x0028
        /*00f8*/ 	.byte	0x00, 0xf0, 0x21, 0x00


	//----- nvinfo : EIATTR_KPARAM_INFO
	.align		4
.L_25907:
        /*00fc*/ 	.byte	0x04, 0x17
        /*00fe*/ 	.short	(.L_25909 - .L_25908)
.L_25908:
        /*0100*/ 	.word	0x00000000
        /*0104*/ 	.short	0x0005
        /*0106*/ 	.short	0x0024
        /*0108*/ 	.byte	0x00, 0xf0, 0x11, 0x00


	//----- nvinfo : EIATTR_KPARAM_INFO
	.align		4
.L_25909:
        /*010c*/ 	.byte	0x04, 0x17
        /*010e*/ 	.short	(.L_25911 - .L_25910)
.L_25910:
        /*0110*/ 	.word	0x00000000
        /*0114*/ 	.short	0x0004
        /*0116*/ 	.short	0x0020
        /*0118*/ 	.byte	0x00, 0xf0, 0x11, 0x00


	//----- nvinfo : EIATTR_KPARAM_INFO
	.align		4
.L_25911:
        /*011c*/ 	.byte	0x04, 0x17
        /*011e*/ 	.short	(.L_25913 - .L_25912)
.L_25912:
        /*0120*/ 	.word	0x00000000
        /*0124*/ 	.short	0x0003
        /*0126*/ 	.short	0x0018
        /*0128*/ 	.byte	0x00, 0xf0, 0x21, 0x00


	//----- nvinfo : EIATTR_KPARAM_INFO
	.align		4
.L_25913:
        /*012c*/ 	.byte	0x04, 0x17
        /*012e*/ 	.short	(.L_25915 - .L_25914)
.L_25914:
        /*0130*/ 	.word	0x00000000
        /*0134*/ 	.short	0x0002
        /*0136*/ 	.short	0x0010
        /*0138*/ 	.byte	0x00, 0xf0, 0x21, 0x00


	//----- nvinfo : EIATTR_KPARAM_INFO
	.align		4
.L_25915:
        /*013c*/ 	.byte	0x04, 0x17
        /*013e*/ 	.short	(.L_25917 - .L_25916)
.L_25916:
        /*0140*/ 	.word	0x00000000
        /*0144*/ 	.short	0x0001
        /*0146*/ 	.short	0x0008
        /*0148*/ 	.byte	0x00, 0xf0, 0x21, 0x00


	//----- nvinfo : EIATTR_KPARAM_INFO
	.align		4
.L_25917:
        /*014c*/ 	.byte	0x04, 0x17
        /*014e*/ 	.short	(.L_25919 - .L_25918)
.L_25918:
        /*0150*/ 	.word	0x00000000
        /*0154*/ 	.short	0x0000
        /*0156*/ 	.short	0x0000
        /*0158*/ 	.byte	0x00, 0xf0, 0x21, 0x00


	//----- nvinfo : EIATTR_MAXREG_COUNT
	.align		4
.L_25919:
        /*015c*/ 	.byte	0x03, 0x1b
        /*015e*/ 	.short	0x00ff


	//----- nvinfo : EIATTR_NUM_BARRIERS
	.align		4
        /*0160*/ 	.byte	0x02, 0x4c
        /*0162*/ 	.byte	0x01
	.zero		1


	//----- nvinfo : EIATTR_MERCURY_ISA_VERSION
	.align		4
        /*0164*/ 	.byte	0x03, 0x5f
        /*0166*/ 	.short	0x0000


	//----- nvinfo : EIATTR_COOP_GROUP_MASK_REGIDS
	.align		4
        /*0168*/ 	.byte	0x04, 0x29
        /*016a*/ 	.short	(.L_25921 - .L_25920)


	//   ....[0]....
.L_25920:
        /*016c*/ 	.word	0xffffffff


	//   ....[1]....
        /*0170*/ 	.word	0xffffffff


	//   ....[2]....
        /*0174*/ 	.word	0xffffffff


	//   ....[3]....
        /*0178*/ 	.word	0xffffffff


	//   ....[4]....
        /*017c*/ 	.word	0xffffffff


	//   ....[5]....
        /*0180*/ 	.word	0xffffffff


	//   ....[6]....
        /*0184*/ 	.word	0xffffffff


	//   ....[7]....
        /*0188*/ 	.word	0xffffffff


	//   ....[8]....
        /*018c*/ 	.word	0xffffffff


	//   ....[9]....
        /*0190*/ 	.word	0xffffffff


	//   ....[10]....
        /*0194*/ 	.word	0xffffffff


	//   ....[11]....
        /*0198*/ 	.word	0xffffffff


	//   ....[12]....
        /*019c*/ 	.word	0xffffffff


	//   ....[13]....
        /*01a0*/ 	.word	0xffffffff


	//   ....[14]....
        /*01a4*/ 	.word	0xffffffff


	//   ....[15]....
        /*01a8*/ 	.word	0xffffffff


	//   ....[16]....
        /*01ac*/ 	.word	0xffffffff


	//   ....[17]....
        /*01b0*/ 	.word	0xffffffff


	//   ....[18]....
        /*01b4*/ 	.word	0xffffffff


	//   ....[19]....
        /*01b8*/ 	.word	0xffffffff


	//   ....[20]....
        /*01bc*/ 	.word	0xffffffff


	//   ....[21]....
        /*01c0*/ 	.word	0xffffffff


	//   ....[22]....
        /*01c4*/ 	.word	0xffffffff


	//   ....[23]....
        /*01c8*/ 	.word	0xffffffff


	//   ....[24]....
        /*01cc*/ 	.word	0xffffffff


	//   ....[25]....
        /*01d0*/ 	.word	0xffffffff


	//   ....[26]....
        /*01d4*/ 	.word	0xffffffff


	//   ....[27]....
        /*01d8*/ 	.word	0xffffffff


	//   ....[28]....
        /*01dc*/ 	.word	0xffffffff


	//----- nvinfo : EIATTR_COOP_GROUP_INSTR_OFFSETS
	.align		4
.L_25921:
        /*01e0*/ 	.byte	0x04, 0x28
        /*01e2*/ 	.short	(.L_25923 - .L_25922)


	//   ....[0]....
.L_25922:
        /*01e4*/ 	.word	0x00002640


	//   ....[1]....
        /*01e8*/ 	.word	0x000027c0


	//   ....[2]....
        /*01ec*/ 	.word	0x000027f0


	//   ....[3]....
        /*01f0*/ 	.word	0x00002810


	//   ....[4]....
        /*01f4*/ 	.word	0x00002830


	//   ....[5]....
        /*01f8*/ 	.word	0x00002920


	//   ....[6]....
        /*01fc*/ 	.word	0x00002940


	//   ....[7]....
        /*0200*/ 	.word	0x00002980


	//   ....[8]....
        /*0204*/ 	.word	0x00003740


	//   ....[9]....
        /*0208*/ 	.word	0x000037a0


	//   ....[10]....
        /*020c*/ 	.word	0x000037d0


	//   ....[11]....
        /*0210*/ 	.word	0x000037f0


	//   ....[12]....
        /*0214*/ 	.word	0x00003810


	//   ....[13]....
        /*0218*/ 	.word	0x00003860


	//   ....[14]....
        /*021c*/ 	.word	0x00003880


	//   ....[15]....
        /*0220*/ 	.word	0x000038a0


	//   ....[16]....
        /*0224*/ 	.word	0x00005ce0


	//   ....[17]....
        /*0228*/ 	.word	0x00005d20


	//   ....[18]....
        /*022c*/ 	.word	0x00005d40


	//   ....[19]....
        /*0230*/ 	.word	0x00005d60


	//   ....[20]....
        /*0234*/ 	.word	0x00005d70


	//   ....[21]....
        /*0238*/ 	.word	0x00005d80


	//   ....[22]....
        /*023c*/ 	.word	0x00005d90


	//   ....[23]....
        /*0240*/ 	.word	0x00005dc0


	//   ....[24]....
        /*0244*/ 	.word	0x00006910


	//   ....[25]....
        /*0248*/ 	.word	0x00006990


	//   ....[26]....
        /*024c*/ 	.word	0x00006a10


	//   ....[27]....
        /*0250*/ 	.word	0x00006a80


	//   ....[28]....
        /*0254*/ 	.word	0x00006af0


	//----- nvinfo : EIATTR_EXIT_INSTR_OFFSETS
	.align		4
.L_25923:
        /*0258*/ 	.byte	0x04, 0x1c
        /*025a*/ 	.short	(.L_25925 - .L_25924)


	//   ....[0]....
.L_25924:
        /*025c*/ 	.word	0x000063d0


	//   ....[1]....
        /*0260*/ 	.word	0x00006830


	//   ....[2]....
        /*0264*/ 	.word	0x000068b0


	//----- nvinfo : EIATTR_CTAIDZ_USED
	.align		4
.L_25925:
        /*0268*/ 	.byte	0x01, 0x04
	.zero		2


	//----- nvinfo : EIATTR_CRS_STACK_SIZE
	.align		4
        /*026c*/ 	.byte	0x04, 0x1e
        /*026e*/ 	.short	(.L_25927 - .L_25926)
.L_25926:
        /*0270*/ 	.word	0x00000000
.L_25927:


//--------------------- .nv.info._ZN4vllm25paged_attention_v1_kernelIttLi112ELi16ELi128ELNS_18Fp8KVCacheDataTypeE0ELb0EEEvPT_PKS2_PKT0_S8_ifPKiSA_iPKfiiiSC_SC_iiiii --------------------------
	.section	.nv.info._ZN4vllm25paged_attention_v1_kernelIttLi112ELi16ELi128ELNS_18Fp8KVCacheDataTypeE0ELb0EEEvPT_PKS2_PKT0_S8_ifPKiSA_iPKfiiiSC_SC_iiiii,"",@"SHT_CUDA_INFO"
	.sectionflags	@""
	.align	4


	//----- nvinfo : EIATTR_CUDA_API_VERSION
	.align		4
        /*0000*/ 	.byte	0x04, 0x37
        /*0002*/ 	.short	(.L_25929 - .L_25928)
.L_25928:
        /*0004*/ 	.word	0x00000082


	//----- nvinfo : EIATTR_SW2861232_WAR
	.align		4
.L_25929:
        /*0008*/ 	.byte	0x01, 0x35
	.zero		2


	//----- nvinfo : EIATTR_PARAM_CBANK
	.align		4
        /*000c*/ 	.byte	0x04, 0x0a
        /*000e*/ 	.short	(.L_25931 - .L_25930)
	.align		4
.L_25930:
        /*0010*/ 	.word	index@(.nv.constant0._ZN4vllm25paged_attention_v1_kernelIttLi112ELi16ELi128ELNS_18Fp8KVCacheDataTypeE0ELb0EEEvPT_PKS2_PKT0_S8_ifPKiSA_iPKfiiiSC_SC_iiiii)
        /*0014*/ 	.short	0x0160
        /*0016*/ 	.short	0x007c


	//----- nvinfo : EIATTR_CBANK_PARAM_SIZE
	.align		4
.L_25931:
        /*0018*/ 	.byte	0x03, 0x19
        /*001a*/ 	.short	0x007c


	//----- nvinfo : EIATTR_KPARAM_INFO
	.align		4
        /*001c*/ 	.byte	0x04, 0x17
        /*001e*/ 	.short	(.L_25933 - .L_25932)
.L_25932:
        /*0020*/ 	.word	0x00000000
        /*0024*/ 	.short	0x0013
        /*0026*/ 	.short	0x0078
        /*0028*/ 	.byte	0x00, 0xf0, 0x11, 0x00


	//----- nvinfo : EIATTR_KPARAM_INFO
	.align		4
.L_25933:
        /*002c*/ 	.byte	0x04, 0x17
        /*002e*/ 	.short	(.L_25935 - .L_25934)
.L_25934:
        /*0030*/ 	.word	0x00000000
        /*0034*/ 	.short	0x0012
        /*0036*/ 	.short	0x0074
        /*0038*/ 	.byte	0x00, 0xf0, 0x11, 0x00


	//----- nvinfo : EIATTR_KPARAM_INFO
	.align		4
.L_25935:
        /*003c*/ 	.byte	0x04, 0x17
        /*003e*/ 	.short	(.L_25937 - .L_25936)
.L_25936:
        /*0040*/ 	.word	0x00000000
        /*0044*/ 	.short	0x0011
        /*0046*/ 	.short	0x0070
        /*0048*/ 	.byte	0x00, 0xf0, 0x11, 0x00


	//----- nvinfo : EIATTR_KPARAM_INFO
	.align		4
.L_25937:
        /*004c*/ 	.byte	0x04, 0x17
        /*004e*/ 	.short	(.L_25939 - .L_25938)
.L_25938:
        /*0050*/ 	.word	0x00000000
        /*0054*/ 	.short	0x0010
        /*0056*/ 	.short	0x006c
        /*0058*/ 	.byte	0x00, 0xf0, 0x11, 0x00


	//----- nvinfo : EIATTR_KPARAM_INFO
	.align		4
.L_25939:
        /*005c*/ 	.byte	0x04, 0x17
        /*005e*/ 	.short	(.L_25941 - .L_25940)
.L_25940:
        /*0060*/ 	.word	0x00000000
        /*0064*/ 	.short	0x000f
        /*0066*/ 	.short	0x0068
        /*0068*/ 	.byte	0x00, 0xf0, 0x11, 0x00


	//----- nvinfo : EIATTR_KPARAM_INFO
	.align		4
.L_25941:
        /*006c*/ 	.byte	0x04, 0x17
        /*006e*/ 	.short	(.L_25943 - .L_25942)
.L_25942:
        /*0070*/ 	.word	0x00000000
        /*0074*/ 	.short	0x000e
        /*0076*/ 	.short	0x0060
        /*0078*/ 	.byte	0x00, 0xf0, 0x21, 0x00


	//----- nvinfo : EIATTR_KPARAM_INFO
	.align		4
.L_25943:
        /*007c*/ 	.byte	0x04, 0x17
        /*007e*/ 	.short	(.L_25945 - .L_25944)
.L_25944:
        /*0080*/ 	.word	0x00000000
        /*0084*/ 	.short	0x000d
        /*0086*/ 	.short	0x0058
        /*0088*/ 	.byte	0x00, 0xf0, 0x21, 0x00


	//----- nvinfo : EIATTR_KPARAM_INFO
	.align		4
.L_25945:
        /*008c*/ 	.byte	0x04, 0x17
        /*008e*/ 	.short	(.L_25947 - .L_25946)
.L_25946:
        /*0090*/ 	.word	0x00000000
        /*0094*/ 	.short	0x000c
        /*0096*/ 	.short	0x0050
        /*0098*/ 	.byte	0x00, 0xf0, 0x11, 0x00


	//----- nvinfo : EIATTR_KPARAM_INFO
	.align		4
.L_25947:
        /*009c*/ 	.byte	0x04, 0x17
        /*009e*/ 	.short	(.L_25949 - .L_25948)
.L_25948:
        /*00a0*/ 	.word	0x00000000
        /*00a4*/ 	.short	0x000b
        /*00a6*/ 	.short	0x004c
        /*00a8*/ 	.byte	0x00, 0xf0, 0x11, 0x00


	//----- nvinfo : EIATTR_KPARAM_INFO
	.align		4
.L_25949:
        /*00ac*/ 	.byte	0x04, 0x17
        /*00ae*/ 	.short	(.L_25951 - .L_25950)
.L_25950:
        /*00b0*/ 	.word	0x00000000
        /*00b4*/ 	.short	0x000a
        /*00b6*/ 	.short	0x0048
        /*00b8*/ 	.byte	0x00, 0xf0, 0x11, 0x00


	//----- nvinfo : EIATTR_KPARAM_INFO
	.align		4
.L_25951:
        /*00bc*/ 	.byte	0x04, 0x17
        /*00be*/ 	.short	(.L_25953 - .L_25952)
.L_25952:
        /*00c0*/ 	.word	0x00000000
        /*00c4*/ 	.short	0x0009
        /*00c6*/ 	.short	0x0040
        /*00c8*/ 	.byte	0x00, 0xf0, 0x21, 0x00


	//----- nvinfo : EIATTR_KPARAM_INFO
	.align		4
.L_25953:
        /*00cc*/ 	.byte	0x04, 0x17
        /*00ce*/ 	.short	(.L_25955 - .L_25954)
.L_25954:
        /*00d0*/ 	.word	0x00000000
        /*00d4*/ 	.short	0x0008
        /*00d6*/ 	.short	0x0038
        /*00d8*/ 	.byte	0x00, 0xf0, 0x11, 0x00


	//----- nvinfo : EIATTR_KPARAM_INFO
	.align		4
.L_25955:
        /*00dc*/ 	.byte	0x04, 0x17
        /*00de*/ 	.short	(.L_25957 - .L_25956)
.L_25956:
        /*00e0*/ 	.word	0x00000000
        /*00e4*/ 	.short	0x0007
        /*00e6*/ 	.short	0x0030
        /*00e8*/ 	.byte	0x00, 0xf0, 0x21, 0x00


	//----- nvinfo : EIATTR_KPARAM_INFO
	.align		4
.L_25957:
        /*00ec*/ 	.byte	0x04, 0x17
        /*00ee*/ 	.short	(.L_25959 - .L_25958)
.L_25958:
        /*00f0*/ 	.word	0x00000000
        /*00f4*/ 	.short	0x0006
        /*00f6*/ 	.short	0x0028
        /*00f8*/ 	.byte	0x00, 0xf0, 0x21, 0x00


	//----- nvinfo : EIATTR_KPARAM_INFO
	.align		4
.L_25959:
        /*00fc*/ 	.byte	0x04, 0x17
        /*00fe*/ 	.short	(.L_25961 - .L_25960)
.L_25960:
        /*0100*/ 	.word	0x00000000
        /*0104*/ 	.short	0x0005
        /*0106*/ 	.short	0x0024
        /*0108*/ 	.byte	0x00, 0xf0, 0x11, 0x00


	//----- nvinfo : EIATTR_KPARAM_INFO
	.align		4
.L_25961:
        /*010c*/ 	.byte	0x04, 0x17
        /*010e*/ 	.short	(.L_25963 - .L_25962)
.L_25962:
        /*0110*/ 	.word	0x00000000
        /*0114*/ 	.short	0x0004
        /*0116*/ 	.short	0x0020
        /*0118*/ 	.byte	0x00, 0xf0, 0x11, 0x00


	//----- nvinfo : EIATTR_KPARAM_INFO
	.align		4
.L_25963:
        /*011c*/ 	.byte	0x04, 0x17
        /*011e*/ 	.short	(.L_25965 - .L_25964)
.L_25964:
        /*0120*/ 	.word	0x00000000
        /*0124*/ 	.short	0x0003
        /*0126*/ 	.short	0x0018
        /*0128*/ 	.byte	0x00, 0xf0, 0x21, 0x00


	//----- nvinfo : EIATTR_KPARAM_INFO
	.align		4
.L_25965:
        /*012c*/ 	.byte	0x04, 0x17
        /*012e*/ 	.short	(.L_25967 - .L_25966)
.L_25966:
        /*0130*/ 	.word	0x00000000
        /*0134*/ 	.short	0x0002
        /*0136*/ 	.short	0x0010
        /*0138*/ 	.byte	0x00, 0xf0, 0x21, 0x00


	//----- nvinfo : EIATTR_KPARAM_INFO
	.align		4
.L_25967:
        /*013c*/ 	.byte	0x04, 0x17
        /*013e*/ 	.short	(.L_25969 - .L_25968)
.L_25968:
        /*0140*/ 	.word	0x00000000
        /*0144*/ 	.short	0x0001
        /*0146*/ 	.short	0x0008
        /*0148*/ 	.byte	0x00, 0xf0, 0x21, 0x00


	//----- nvinfo : EIATTR_KPARAM_INFO
	.align		4
.L_25969:
        /*014c*/ 	.byte	0x04, 0x17
        /*014e*/ 	.short	(.L_25971 - .L_25970)
.L_25970:
        /*0150*/ 	.word	0x00000000
        /*0154*/ 	.short	0x0000
        /*0156*/ 	.short	0x0000
        /*0158*/ 	.byte	0x00, 0xf0, 0x21, 0x00


	//----- nvinfo : EIATTR_MAXREG_COUNT
	.align		4
.L_25971:
        /*015c*/ 	.byte	0x03, 0x1b
        /*015e*/ 	.short	0x00ff


	//----- nvinfo : EIATTR_NUM_BARRIERS
	.align		4
        /*0160*/ 	.byte	0x02, 0x4c
        /*0162*/ 	.byte	0x01
	.zero		1


	//----- nvinfo : EIATTR_MERCURY_ISA_VERSION
	.align		4
        /*0164*/ 	.byte	0x03, 0x5f
        /*0166*/ 	.short	0x0000


	//----- nvinfo : EIATTR_COOP_GROUP_MASK_REGIDS
	.align		4
        /*0168*/ 	.byte	0x04, 0x29
        /*016a*/ 	.short	(.L_25973 - .L_25972)


	//   ....[0]....
.L_25972:
        /*016c*/ 	.word	0xffffffff


	//   ....[1]....
        /*0170*/ 	.word	0xffffffff


	//   ....[2]....
        /*0174*/ 	.word	0xffffffff


	//   ....[3]....
        /*0178*/ 	.word	0xffffffff


	//   ....[4]....
        /*017c*/ 	.word	0xffffffff


	//   ....[5]....
        /*0180*/ 	.word	0xffffffff


	//   ....[6]....
        /*0184*/ 	.word	0xffffffff


	//   ....[7]....
        /*0188*/ 	.word	0xffffffff


	//   ....[8]....
        /*018c*/ 	.word	0xffffffff


	//   ....[9]....
        /*0190*/ 	.word	0xffffffff


	//   ....[10]....
        /*0194*/ 	.word	0xffffffff


	//   ....[11]....
        /*0198*/ 	.word	0xffffffff


	//   ....[12]....
        /*019c*/ 	.word	0xffffffff


	//   ....[13]....
        /*01a0*/ 	.word	0xffffffff


	//   ....[14]....
        /*01a4*/ 	.word	0xffffffff


	//   ....[15]....
        /*01a8*/ 	.word	0xffffffff


	//   ....[16]....
        /*01ac*/ 	.word	0xffffffff


	//   ....[17]....
        /*01b0*/ 	.word	0xffffffff


	//   ....[18]....
        /*01b4*/ 	.word	0xffffffff


	//   ....[19]....
        /*01b8*/ 	.word	0xffffffff


	//   ....[20]....
        /*01bc*/ 	.word	0xffffffff


	//   ....[21]....
        /*01c0*/ 	.word	0xffffffff


	//   ....[22]....
        /*01c4*/ 	.word	0xffffffff


	//   ....[23]....
        /*01c8*/ 	.word	0xffffffff


	//   ....[24]....
        /*01cc*/ 	.word	0xffffffff


	//   ....[25]....
        /*01d0*/ 	.word	0xffffffff


	//   ....[26]....
        /*01d4*/ 	.word	0xffffffff


	//   ....[27]....
        /*01d8*/ 	.word	0xffffffff


	//----- nvinfo : EIATTR_COOP_GROUP_INSTR_OFFSETS
	.align		4
.L_25973:
        /*01dc*/ 	.byte	0x04, 0x28
        /*01de*/ 	.short	(.L_25975 - .L_25974)


	//   ....[0]....
.L_25974:
        /*01e0*/ 	.word	0x00002400


	//   ....[1]....
        /*01e4*/ 	.word	0x00002580


	//   ....[2]....
        /*01e8*/ 	.word	0x000025b0


	//   ....[3]....
        /*01ec*/ 	.word	0x000025d0


	//   ....[4]....
        /*01f0*/ 	.word	0x000025f0


	//   ....[5]....
        /*01f4*/ 	.word	0x000026e0


	//   ....[6]....
        /*01f8*/ 	.word	0x00002700


	//   ....[7]....
        /*01fc*/ 	.word	0x00002740


	//   ....[8]....
        /*0200*/ 	.word	0x00003500


	//   ....[9]....
        /*0204*/ 	.word	0x00003560


	//   ....[10]....
        /*0208*/ 	.word	0x00003590


	//   ....[11]....
        /*020c*/ 	.word	0x000035b0


	//   ....[12]....
        /*0210*/ 	.word	0x000035d0


	//   ....[13]....
        /*0214*/ 	.word	0x00003620


	//   ....[14]....
        /*0218*/ 	.word	0x00003640


	//   ....[15]....
        /*021c*/ 	.word	0x00003660


	//   ....[16]....
        /*0220*/ 	.word	0x00005770


	//   ....[17]....
        /*0224*/ 	.word	0x000057b0


	//   ....[18]....
        /*0228*/ 	.word	0x000057e0


	//   ....[19]....
        /*022c*/ 	.word	0x00005810


	//   ....[20]....
        /*0230*/ 	.word	0x00005830


	//   ....[21]....
        /*0234*/ 	.word	0x00005840


	//   ....[22]....
        /*0238*/ 	.word	0x00005850


	//   ....[23]....
        /*023c*/ 	.word	0x000060e0


	//   ....[24]....
        /*0240*/ 	.word	0x00006160


	//   ....[25]....
        /*0244*/ 	.word	0x000061e0


	//   ....[26]....
        /*0248*/ 	.word	0x00006250


	//   ....[27]....
        /*024c*/ 	.word	0x000062c0


	//----- nvinfo : EIATTR_EXIT_INSTR_OFFSETS
	.align		4
.L_25975:
        /*0250*/ 	.byte	0x04, 0x1c
        /*0252*/ 	.short	(.L_25977 - .L_25976)


	//   ....[0]....
.L_25976:
        /*0254*/ 	.word	0x00005c70


	//   ....[1]....
        /*0258*/ 	.word	0x00005d70


	//   ....[2]....
        /*025c*/ 	.word	0x00006080


	//----- nvinfo : EIATTR_CTAIDZ_USED
	.align		4
.L_25977:
        /*0260*/ 	.byte	0x01, 0x04
	.zero		2


	//----- nvinfo : EIATTR_CRS_STACK_SIZE
	.align		4
        /*0264*/ 	.byte	0x04, 0x1e
        /*0266*/ 	.short	(.L_25979 - .L_25978)
.L_25978:
        /*0268*/ 	.word	0x00000000
.L_25979:


//--------------------- .nv.info._ZN4vllm25paged_attention_v1_kernelIttLi96ELi16ELi128ELNS_18Fp8KVCacheDataTypeE0ELb0EEEvPT_PKS2_PKT0_S8_ifPKiSA_iPKfiiiSC_SC_iiiii --------------------------
	.section	.nv.info._ZN4vllm25paged_attention_v1_kernelIttLi96ELi16ELi128ELNS_18Fp8KVCacheDataTypeE0ELb0EEEvPT_PKS2_PKT0_S8_ifPKiSA_iPKfiiiSC_SC_iiiii,"",@"SHT_CUDA_INFO"
	.sectionflags	@""
	.align	4


	//----- nvinfo : EIATTR_CUDA_API_VERSION
	.align		4
        /*0000*/ 	.byte	0x04, 0x37
        /*0002*/ 	.short	(.L_25981 - .L_25980)
.L_25980:
        /*0004*/ 	.word	0x00000082


	//----- nvinfo : EIATTR_SW2861232_WAR
	.align		4
.L_25981:
        /*0008*/ 	.byte	0x01, 0x35
	.zero		2


	//----- nvinfo : EIATTR_PARAM_CBANK
	.align		4
        /*000c*/ 	.byte	0x04, 0x0a
        /*000e*/ 	.short	(.L_25983 - .L_25982)
	.align		4
.L_25982:
        /*0010*/ 	.word	index@(.nv.constant0._ZN4vllm25paged_attention_v1_kernelIttLi96ELi16ELi128ELNS_18Fp8KVCacheDataTypeE0ELb0EEEvPT_PKS2_PKT0_S8_ifPKiSA_iPKfiiiSC_SC_iiiii)
        /*0014*/ 	.short	0x0160
        /*0016*/ 	.short	0x007c


	//----- nvinfo : EIATTR_CBANK_PARAM_SIZE
	.align		4
.L_25983:
        /*0018*/ 	.byte	0x03, 0x19
        /*001a*/ 	.short	0x007c


	//----- nvinfo : EIATTR_KPARAM_INFO
	.align		4
        /*001c*/ 	.byte	0x04, 0x17
        /*001e*/ 	.short	(.L_25985 - .L_25984)
.L_25984:
        /*0020*/ 	.word	0x00000000
        /*0024*/ 	.short	0x0013
        /*0026*/ 	.short	0x0078
        /*0028*/ 	.byte	0x00, 0xf0, 0x11, 0x00


	//----- nvinfo : EIATTR_KPARAM_INFO
	.align		4
.L_25985:
        /*002c*/ 	.byte	0x04, 0x17
        /*002e*/ 	.short	(.L_25987 - .L_25986)
.L_25986:
        /*0030*/ 	.word	0x00000000
        /*0034*/ 	.short	0x0012
        /*0036*/ 	.short	0x0074
        /*0038*/ 	.byte	0x00, 0xf0, 0x11, 0x00


	//----- nvinfo : EIATTR_KPARAM_INFO
	.align		4
.L_25987:
        /*003c*/ 	.byte	0x04, 0x17
        /*003e*/ 	.short	(.L_25989 - .L_25988)
.L_25988:
        /*0040*/ 	.word	0x00000000
        /*0044*/ 	.short	0x0011
        /*0046*/ 	.short	0x0070
        /*0048*/ 	.byte	0x00, 0xf0, 0x11, 0x00


	//----- nvinfo : EIATTR_KPARAM_INFO
	.align		4
.L_25989:
        /*004c*/ 	.byte	0x04, 0x17
        /*004e*/ 	.short	(.L_25991 - .L_25990)
.L_25990:
        /*0050*/ 	.word	0x00000000
        /*0054*/ 	.short	0x0010
        /*0056*/ 	.short	0x006c
        /*0058*/ 	.byte	0x00, 0xf0, 0x11, 0x00


	//----- nvinfo : EIATTR_KPARAM_INFO
	.align		4
.L_25991:
        /*005c*/ 	.byte	0x04, 0x17
        /*005e*/ 	.short	(.L_25993 - .L_25992)
.L_25992:
        /*0060*/ 	.word	0x00000000
        /*0064*/ 	.short	0x000f
        /*0066*/ 	.short	0x0068
        /*0068*/ 	.byte	0x00, 0xf0, 0x11, 0x00


	//----- nvinfo : EIATTR_KPARAM_INFO
	.align		4
.L_25993:
        /*006c*/ 	.byte	0x04, 0x17
        /*006e*/ 	.short	(.L_25995 - .L_25994)
.L_25994:
        /*0070*/ 	.word	0x00000000
        /*0074*/ 	.short	0x000e
        /*0076*/ 	.short	0x0060
        /*0078*/ 	.byte	0x00, 0xf0, 0x21, 0x00


	//----- nvinfo : EIATTR_KPARAM_INFO
	.align		4
.L_25995:
        /*007c*/ 	.byte	0x04, 0x17
        /*007e*/ 	.short	(.L_25997 - .L_25996)
.L_25996:
        /*0080*/ 	.word	0x00000000
        /*0084*/ 	.short	0x000d
        /*0086*/ 	.short	0x0058
        /*0088*/ 	.byte	0x00, 0xf0, 0x21, 0x00


	//----- nvinfo : EIATTR_KPARAM_INFO
	.align		4
.L_25997:
        /*008c*/ 	.byte	0x04, 0x17
        /*008e*/ 	.short	(.L_25999 - .L_25998)
.L_25998:
        /*0090*/ 	.word	0x00000000
        /*0094*/ 	.short	0x000c
        /*0096*/ 	.short	0x0050
        /*0098*/ 	.byte	0x00, 0xf0, 0x11, 0x00


	//----- nvinfo : EIATTR_KPARAM_INFO
	.align		4
.L_25999:
        /*009c*/ 	.byte	0x04, 0x17
        /*009e*/ 	.short	(.L_26001 - .L_26000)
.L_26000:
        /*00a0*/ 	.word	0x00000000
        /*00a4*/ 	.short	0x000b
        /*00a6*/ 	.short	0x004c
        /*00a8*/ 	.byte	0x00, 0xf0, 0x11, 0x00


	//----- nvinfo : EIATTR_KPARAM_INFO
	.align		4
.L_26001:
        /*00ac*/ 	.byte	0x04, 0x17
        /*00ae*/ 	.short	(.L_26003 - .L_26002)
.L_26002:
        /*00b0*/ 	.word	0x00000000
        /*00b4*/ 	.short	0x000a
        /*00b6*/ 	.short	0x0048
        /*00b8*/ 	.byte	0x00, 0xf0, 0x11, 0x00


	//----- nvinfo : EIATTR_KPARAM_INFO
	.align		4
.L_26003:
        /*00bc*/ 	.byte	0x04, 0x17
        /*00be*/ 	.short	(.L_26005 - .L_26004)
.L_26004:
        /*00c0*/ 	.word	0x00000000
        /*00c4*/ 	.short	0x0009
        /*00c6*/ 	.short	0x0040
        /*00c8*/ 	.byte	0x00, 0xf0, 0x21, 0x00


	//----- nvinfo : EIATTR_KPARAM_INFO
	.align		4
.L_26005:
        /*00cc*/ 	.byte	0x04, 0x17
        /*00ce*/ 	.short	(.L_26007 - .L_26006)
.L_26006:
        /*00d0*/ 	.word	0x00000000
        /*00d4*/ 	.short	0x0008
        /*00d6*/ 	.short	0x0038
        /*00d8*/ 	.byte	0x00, 0xf0, 0x11, 0x00


	//----- nvinfo : EIATTR_KPARAM_INFO
	.align		4
.L_26007:
        /*00dc*/ 	.byte	0x04, 0x17
        /*00de*/ 	.short	(.L_26009 - .L_26008)
.L_26008:
        /*00e0*/ 	.word	0x00000000
        /*00e4*/ 	.short	0x0007
        /*00e6*/ 	.short	0x0030
        /*00e8*/ 	.byte	0x00, 0xf0, 0x21, 0x00


	//----- nvinfo : EIATTR_KPARAM_INFO
	.align		4
.L_26009:
        /*00ec*/ 	.byte	0x04, 0x17
        /*00ee*/ 	.short	(.L_26011 - .L_26010)
.L_26010:
        /*00f0*/ 	.word	0x00000000
        /*00f4*/ 	.short	0x0006
        /*00f6*/ 	.short	0x0028
        /*00f8*/ 	.byte	0x00, 0xf0, 0x21, 0x00


	//----- nvinfo : EIATTR_KPARAM_INFO
	.align		4
.L_26011:
        /*00fc*/ 	.byte	0x04, 0x17
        /*00fe*/ 	.short	(.L_26013 - .L_26012)
.L_26012:
        /*0100*/ 	.word	0x00000000
        /*0104*/ 	.short	0x0005
        /*0106*/ 	.short	0x0024
        /*0108*/ 	.byte	0x00, 0xf0, 0x11, 0x00


	//----- nvinfo : EIATTR_KPARAM_INFO
	.align		4
.L_26013:
        /*010c*/ 	.byte	0x04, 0x17
        /*010e*/ 	.short	(.L_26015 - .L_26014)
.L_26014:
        /*0110*/ 	.word	0x00000000
        /*0114*/ 	.short	0x0004
        /*0116*/ 	.short	0x0020
        /*0118*/ 	.byte	0x00, 0xf0, 0x11, 0x00


	//----- nvinfo : EIATTR_KPARAM_INFO
	.align		4
.L_26015:
        /*011c*/ 	.byte	0x04, 0x17
        /*011e*/ 	.short	(.L_26017 - .L_26016)
.L_26016:
        /*0120*/ 	.word	0x00000000
        /*0124*/ 	.short	0x0003
        /*0126*/ 	.short	0x0018
        /*0128*/ 	.byte	0x00, 0xf0, 0x21, 0x00


	//----- nvinfo : EIATTR_KPARAM_INFO
	.align		4
.L_26017:
        /*012c*/ 	.byte	0x04, 0x17
        /*012e*/ 	.short	(.L_26019 - .L_26018)
.L_26018:
        /*0130*/ 	.word	0x00000000
        /*0134*/ 	.short	0x0002
        /*0136*/ 	.short	0x0010
        /*0138*/ 	.byte	0x00, 0xf0, 0x21, 0x00


	//----- nvinfo : EIATTR_KPARAM_INFO
	.align		4
.L_26019:
        /*013c*/ 	.byte	0x04, 0x17
        /*013e*/ 	.short	(.L_26021 - .L_26020)
.L_26020:
        /*0140*/ 	.word	0x00000000
        /*0144*/ 	.short	0x0001
        /*0146*/ 	.short	0x0008
        /*0148*/ 	.byte	0x00, 0xf0, 0x21, 0x00


	//----- nvinfo : EIATTR_KPARAM_INFO
	.align		4
.L_26021:
        /*014c*/ 	.byte	0x04, 0x17
        /*014e*/ 	.short	(.L_26023 - .L_26022)
.L_26022:
        /*0150*/ 	.word	0x00000000
        /*0154*/ 	.short	0x0000
        /*0156*/ 	.short	0x0000
        /*0158*/ 	.byte	0x00, 0xf0, 0x21, 0x00


	//----- nvinfo : EIATTR_MAXREG_COUNT
	.align		4
.L_26023:
        /*015c*/ 	.byte	0x03, 0x1b
        /*015e*/ 	.short	0x00ff


	//----- nvinfo : EIATTR_NUM_BARRIERS
	.align		4
        /*0160*/ 	.byte	0x02, 0x4c
        /*0162*/ 	.byte	0x01
	.zero		1


	//----- nvinfo : EIATTR_MERCURY_ISA_VERSION
	.align		4
        /*0164*/ 	.byte	0x03, 0x5f
        /*0166*/ 	.short	0x0000


	//----- nvinfo : EIATTR_COOP_GROUP_MASK_REGIDS
	.align		4
        /*0168*/ 	.byte	0x04, 0x29
        /*016a*/ 	.short	(.L_26025 - .L_26024)


	//   ....[0]....
.L_26024:
        /*016c*/ 	.word	0xffffffff


	//   ....[1]....
        /*0170*/ 	.word	0xffffffff


	//   ....[2]....
        /*0174*/ 	.word	0xffffffff


	//   ....[3]....
        /*0178*/ 	.word	0xffffffff


	//   ....[4]....
        /*017c*/ 	.word	0xffffffff


	//   ....[5]....
        /*0180*/ 	.word	0xffffffff


	//   ....[6]....
        /*0184*/ 	.word	0xffffffff


	//   ....[7]....
        /*0188*/ 	.word	0xffffffff


	//   ....[8]....
        /*018c*/ 	.word	0xffffffff


	//   ....[9]....
        /*0190*/ 	.word	0xffffffff


	//   ....[10]....
        /*0194*/ 	.word	0xffffffff


	//   ....[11]....
        /*0198*/ 	.word	0xffffffff


	//   ....[12]....
        /*019c*/ 	.word	0xffffffff


	//   ....[13]....
        /*01a0*/ 	.word	0xffffffff


	//   ....[14]....
        /*01a4*/ 	.word	0xffffffff


	//   ....[15]....
        /*01a8*/ 	.word	0xffffffff


	//   ....[16]....
        /*01ac*/ 	.word	0xffffffff


	//   ....[17]....
        /*01b0*/ 	.word	0xffffffff


	//   ....[18]....
        /*01b4*/ 	.word	0xffffffff


	//   ....[19]....
        /*01b8*/ 	.word	0xffffffff


	//   ....[20]....
        /*01bc*/ 	.word	0xffffffff


	//   ....[21]....
        /*01c0*/ 	.word	0xffffffff


	//   ....[22]....
        /*01c4*/ 	.word	0xffffffff


	//   ....[23]....
        /*01c8*/ 	.word	0xffffffff


	//   ....[24]....
        /*01cc*/ 	.word	0xffffffff


	//   ....[25]....
        /*01d0*/ 	.word	0xffffffff


	//   ....[26]....
        /*01d4*/ 	.word	0xffffffff


	//----- nvinfo : EIATTR_COOP_GROUP_INSTR_OFFSETS
	.align		4
.L_26025:
        /*01d8*/ 	.byte	0x04, 0x28
        /*01da*/ 	.short	(.L_26027 - .L_26026)


	//   ....[0]....
.L_26026:
        /*01dc*/ 	.word	0x00002050


	//   ....[1]....
        /*01e0*/ 	.word	0x000021c0


	//   ....[2]....
        /*01e4*/ 	.word	0x000021f0


	//   ....[3]....
        /*01e8*/ 	.word	0x00002210


	//   ....[4]....
        /*01ec*/ 	.word	0x00002230


	//   ....[5]....
        /*01f0*/ 	.word	0x00002320


	//   ....[6]....
        /*01f4*/ 	.word	0x00002340


	//   ....[7]....
        /*01f8*/ 	.word	0x00002380


	//   ....[8]....
        /*01fc*/ 	.word	0x00003140


	//   ....[9]....
        /*0200*/ 	.word	0x000031a0


	//   ....[10]....
        /*0204*/ 	.word	0x000031d0


	//   ....[11]....
        /*0208*/ 	.word	0x000031f0


	//   ....[12]....
        /*020c*/ 	.word	0x00003210


	//   ....[13]....
        /*0210*/ 	.word	0x00003260


	//   ....[14]....
        /*0214*/ 	.word	0x00003280


	//   ....[15]....
        /*0218*/ 	.word	0x000032a0


	//   ....[16]....
        /*021c*/ 	.word	0x000050c0


	//   ....[17]....
        /*0220*/ 	.word	0x000050f0


	//   ....[18]....
        /*0224*/ 	.word	0x00005140


	//   ....[19]....
        /*0228*/ 	.word	0x00005170


	//   ....[20]....
        /*022c*/ 	.word	0x00005190


	//   ....[21]....
        /*0230*/ 	.word	0x000051c0


	//   ....[22]....
        /*0234*/ 	.word	0x00005940


	//   ....[23]....
        /*0238*/ 	.word	0x000059c0


	//   ....[24]....
        /*023c*/ 	.word	0x00005a40


	//   ....[25]....
        /*0240*/ 	.word	0x00005ab0


	//   ....[26]....
        /*0244*/ 	.word	0x00005b20


	//----- nvinfo : EIATTR_EXIT_INSTR_OFFSETS
	.align		4
.L_26027:
        /*0248*/ 	.byte	0x04, 0x1c
        /*024a*/ 	.short	(.L_26029 - .L_26028)


	//   ....[0]....
.L_26028:
        /*024c*/ 	.word	0x00005540


	//   ....[1]....
        /*0250*/ 	.word	0x00005640


	//   ....[2]....
        /*0254*/ 	.word	0x000058e0


	//----- nvinfo : EIATTR_CTAIDZ_USED
	.align		4
.L_26029:
        /*0258*/ 	.byte	0x01, 0x04
	.zero		2


	//----- nvinfo : EIATTR_CRS_STACK_SIZE
	.align		4
        /*025c*/ 	.byte	0x04, 0x1e
        /*025e*/ 	.short	(.L_26031 - .L_26030)
.L_26030:
        /*0260*/ 	.word	0x00000000
.L_26031:


//--------------------- .nv.info._ZN4vllm25paged_attention_v1_kernelIttLi80ELi16ELi128ELNS_18Fp8KVCacheDataTypeE0ELb0EEEvPT_PKS2_PKT0_S8_ifPKiSA_iPKfiiiSC_SC_iiiii --------------------------
	.section	.nv.info._ZN4vllm25paged_attention_v1_kernelIttLi80ELi16ELi128ELNS_18Fp8KVCacheDataTypeE0ELb0EEEvPT_PKS2_PKT0_S8_ifPKiSA_iPKfiiiSC_SC_iiiii,"",@"SHT_CUDA_INFO"
	.sectionflags	@""
	.align	4


	//----- nvinfo : EIATTR_CUDA_API_VERSION
	.align		4
        /*0000*/ 	.byte	0x04, 0x37
        /*0002*/ 	.short	(.L_26033 - .L_26032)
.L_26032:
        /*0004*/ 	.word	0x00000082


	//----- nvinfo : EIATTR_SW2861232_WAR
	.align		4
.L_26033:
        /*0008*/ 	.byte	0x01, 0x35
	.zero		2


	//----- nvinfo : EIATTR_PARAM_CBANK
	.align		4
        /*000c*/ 	.byte	0x04, 0x0a
        /*000e*/ 	.short	(.L_26035 - .L_26034)
	.align		4
.L_26034:
        /*0010*/ 	.word	index@(.nv.constant0._ZN4vllm25paged_attention_v1_kernelIttLi80ELi16ELi128ELNS_18Fp8KVCacheDataTypeE0ELb0EEEvPT_PKS2_PKT0_S8_ifPKiSA_iPKfiiiSC_SC_iiiii)
        /*0014*/ 	.short	0x0160
        /*0016*/ 	.short	0x007c


	//----- nvinfo : EIATTR_CBANK_PARAM_SIZE
	.align		4
.L_26035:
        /*0018*/ 	.byte	0x03, 0x19
        /*001a*/ 	.short	0x007c


	//----- nvinfo : EIATTR_KPARAM_INFO
	.align		4
        /*001c*/ 	.byte	0x04, 0x17
        /*001e*/ 	.short	(.L_26037 - .L_26036)
.L_26036:
        /*0020*/ 	.word	0x00000000
        /*0024*/ 	.short	0x0013
        /*0026*/ 	.short	0x0078
        /*0028*/ 	.byte	0x00, 0xf0, 0x11, 0x00


	//----- nvinfo : EIATTR_KPARAM_INFO
	.align		4
.L_26037:
        /*002c*/ 	.byte	0x04, 0x17
        /*002e*/ 	.short	(.L_26039 - .L_26038)
.L_26038:
        /*0030*/ 	.word	0x00000000
        /*0034*/ 	.short	0x0012
        /*0036*/ 	.short	0x0074
        /*0038*/ 	.byte	0x00, 0xf0, 0x11, 0x00


	//----- nvinfo : EIATTR_KPARAM_INFO
	.align		4
.L_26039:
        /*003c*/ 	.byte	0x04, 0x17
        /*003e*/ 	.short	(.L_26041 - .L_26040)
.L_26040:
        /*0040*/ 	.word	0x00000000
        /*0044*/ 	.short	0x0011
        /*0046*/ 	.short	0x0070
        /*0048*/ 	.byte	0x00, 0xf0, 0x11, 0x00


	//----- nvinfo : EIATTR_KPARAM_INFO
	.align		4
.L_26041:
        /*004c*/ 	.byte	0x04, 0x17
        /*004e*/ 	.short	(.L_26043 - .L_26042)
.L_26042:
        /*0050*/ 	.word	0x00000000
        /*0054*/ 	.short	0x0010
        /*0056*/ 	.short	0x006c
        /*0058*/ 	.byte	0x00, 0xf0, 0x11, 0x00


	//----- nvinfo : EIATTR_KPARAM_INFO
	.align		4
.L_26043:
        /*005c*/ 	.byte	0x04, 0x17
        /*005e*/ 	.short	(.L_26045 - .L_26044)
.L_26044:
        /*0060*/ 	.word	0x00000000
        /*0064*/ 	.short	0x000f
        /*0066*/ 	.short	0x0068
        /*0068*/ 	.byte	0x00, 0xf0, 0x11, 0x00


	//----- nvinfo : EIATTR_KPARAM_INFO
	.align		4
.L_26045:
        /*006c*/ 	.byte	0x04, 0x17
        /*006e*/ 	.short	(.L_26047 - .L_26046)
.L_26046:
        /*0070*/ 	.word	0x00000000
        /*0074*/ 	.short	0x000e
        /*0076*/ 	.short	0x0060
        /*0078*/ 	.byte	0x00, 0xf0, 0x21, 0x00


	//----- nvinfo : EIATTR_KPARAM_INFO
	.align		4
.L_26047:
        /*007c*/ 	.byte	0x04, 0x17
        /*007e*/ 	.short	(.L_26049 - .L_26048)
.L_26048:
        /*0080*/ 	.word	0x00000000
        /*0084*/ 	.short	0x000d
        /*0086*/ 	.short	0x0058
        /*0088*/ 	.byte	0x00, 0xf0, 0x21, 0x00


	//----- nvinfo : EIATTR_KPARAM_INFO
	.align		4
.L_26049:
        /*008c*/ 	.byte	0x04, 0x17
        /*008e*/ 	.short	(.L_26051 - .L_26050)
.L_26050:
        /*0090*/ 	.word	0x00000000
        /*0094*/ 	.short	0x000c
        /*0096*/ 	.short	0x0050
        /*0098*/ 	.byte	0x00, 0xf0, 0x11, 0x00


	//----- nvinfo : EIATTR_KPARAM_INFO
	.align		4
.L_26051:
        /*009c*/ 	.byte	0x04, 0x17
        /*009e*/ 	.short	(.L_26053 - .L_26052)
.L_26052:
        /*00a0*/ 	.word	0x00000000
        /*00a4*/ 	.short	0x000b
        /*00a6*/ 	.short	0x004c
        /*00a8*/ 	.byte	0x00, 0xf0, 0x11, 0x00


	//----- nvinfo : EIATTR_KPARAM_INFO
	.align		4
.L_26053:
        /*00ac*/ 	.byte	0x04, 0x17
        /*00ae*/ 	.short	(.L_26055 - .L_26054)
.L_26054:
        /*00b0*/ 	.word	0x00000000
        /*00b4*/ 	.short	0x000a
        /*00b6*/ 	.short	0x0048
        /*00b8*/ 	.byte	0x00, 0xf0, 0x11, 0x00


	//----- nvinfo : EIATTR_KPARAM_INFO
	.align		4
.L_26055:
        /*00bc*/ 	.byte	0x04, 0x17
        /*00be*/ 	.short	(.L_26057 - .L_26056)
.L_26056:
        /*00c0*/ 	.word	0x00000000
        /*00c4*/ 	.short	0x0009
        /*00c6*/ 	.short	0x0040
        /*00c8*/ 	.byte	0x00, 0xf0, 0x21, 0x00


	//----- nvinfo : EIATTR_KPARAM_INFO
	.align		4
.L_26057:
        /*00cc*/ 	.byte	0x04, 0x17
        /*00ce*/ 	.short	(.L_26059 - .L_26058)
.L_26058:
        /*00d0*/ 	.word	0x00000000
        /*00d4*/ 	.short	0x0008
        /*00d6*/ 	.short	0x0038
        /*00d8*/ 	.byte	0x00, 0xf0, 0x11, 0x00


	//----- nvinfo : EIATTR_KPARAM_INFO
	.align		4
.L_26059:
        /*00dc*/ 	.byte	0x04, 0x17
        /*00de*/ 	.short	(.L_26061 - .L_26060)
.L_26060:
        /*00e0*/ 	.word	0x00000000
        /*00e4*/ 	.short	0x0007
        /*00e6*/ 	.short	0x0030
        /*00e8*/ 	.byte	0x00, 0xf0, 0x21, 0x00


	//----- nvinfo : EIATTR_KPARAM_INFO
	.align		4
.L_26061:
        /*00ec*/ 	.byte	0x04, 0x17
        /*00ee*/ 	.short	(.L_26063 - .L_26062)
.L_26062:
        /*00f0*/ 	.word	0x00000000
        /*00f4*/ 	.short	0x0006
        /*00f6*/ 	.short	0x0028
        /*00f8*/ 	.byte	0x00, 0xf0, 0x21, 0x00


	//----- nvinfo : EIATTR_KPARAM_INFO
	.align		4
.L_26063:
        /*00fc*/ 	.byte	0x04, 0x17
        /*00fe*/ 	.short	(.L_26065 - .L_26064)
.L_26064:
        /*0100*/ 	.word	0x00000000
        /*0104*/ 	.short	0x0005
        /*0106*/ 	.short	0x0024
        /*0108*/ 	.byte	0x00, 0xf0, 0x11, 0x00


	//----- nvinfo : EIATTR_KPARAM_INFO
	.align		4
.L_26065:
        /*010c*/ 	.byte	0x04, 0x17
        /*010e*/ 	.short	(.L_26067 - .L_26066)
.L_26066:
        /*0110*/ 	.word	0x00000000
        /*0114*/ 	.short	0x0004
        /*0116*/ 	.short	0x0020
        /*0118*/ 	.byte	0x00, 0xf0, 0x11, 0x00


	//----- nvinfo : EIATTR_KPARAM_INFO
	.align		4
.L_26067:
        /*011c*/ 	.byte	0x04, 0x17
        /*011e*/ 	.short	(.L_26069 - .L_26068)
.L_26068:
        /*0120*/ 	.word	0x00000000
        /*0124*/ 	.short	0x0003
        /*0126*/ 	.short	0x0018
        /*0128*/ 	.byte	0x00, 0xf0, 0x21, 0x00


	//----- nvinfo : EIATTR_KPARAM_INFO
	.align		4
.L_26069:
        /*012c*/ 	.byte	0x04, 0x17
        /*012e*/ 	.short	(.L_26071 - .L_26070)
.L_26070:
        /*0130*/ 	.word	0x00000000
        /*0134*/ 	.short	0x0002
        /*0136*/ 	.short	0x0010
        /*0138*/ 	.byte	0x00, 0xf0, 0x21, 0x00


	//----- nvinfo : EIATTR_KPARAM_INFO
	.align		4
.L_26071:
        /*013c*/ 	.byte	0x04, 0x17
        /*013e*/ 	.short	(.L_26073 - .L_26072)
.L_26072:
        /*0140*/ 	.word	0x00000000
        /*0144*/ 	.short	0x0001
        /*0146*/ 	.short	0x0008
        /*0148*/ 	.byte	0x00, 0xf0, 0x21, 0x00


	//----- nvinfo : EIATTR_KPARAM_INFO
	.align		4
.L_26073:
        /*014c*/ 	.byte	0x04, 0x17
        /*014e*/ 	.short	(.L_26075 - .L_26074)
.L_26074:
        /*0150*/ 	.word	0x00000000
        /*0154*/ 	.short	0x0000
        /*0156*/ 	.short	0x0000
        /*0158*/ 	.byte	0x00, 0xf0, 0x21, 0x00


	//----- nvinfo : EIATTR_MAXREG_COUNT
	.align		4
.L_26075:
        /*015c*/ 	.byte	0x03, 0x1b
        /*015e*/ 	.short	0x00ff


	//----- nvinfo : EIATTR_NUM_BARRIERS
	.align		4
        /*0160*/ 	.byte	0x02, 0x4c
        /*0162*/ 	.byte	0x01
	.zero		1


	//----- nvinfo : EIATTR_MERCURY_ISA_VERSION
	.align		4
        /*0164*/ 	.byte	0x03, 0x5f
        /*0166*/ 	.short	0x0000


	//----- nvinfo : EIATTR_COOP_GROUP_MASK_REGIDS
	.align		4
        /*0168*/ 	.byte	0x04, 0x29
        /*016a*/ 	.short	(.L_26077 - .L_26076)


	//   ....[0]....
.L_26076:
        /*016c*/ 	.word	0xffffffff


	//   ....[1]....
        /*0170*/ 	.word	0xffffffff


	//   ....[2]....
        /*0174*/ 	.word	0xffffffff


	//   ....[3]....
        /*0178*/ 	.word	0xffffffff


	//   ....[4]....
        /*017c*/ 	.word	0xffffffff


	//   ....[5]....
        /*0180*/ 	.word	0xffffffff


	//   ....[6]....
        /*0184*/ 	.word	0xffffffff


	//   ....[7]....
        /*0188*/ 	.word	0xffffffff


	//   ....[8]....
        /*018c*/ 	.word	0xffffffff


	//   ....[9]....
        /*0190*/ 	.word	0xffffffff


	//   ....[10]....
        /*0194*/ 	.word	0xffffffff


	//   ....[11]....
        /*0198*/ 	.word	0xffffffff


	//   ....[12]....
        /*019c*/ 	.word	0xffffffff


	//   ....[13]....
        /*01a0*/ 	.word	0xffffffff


	//   ....[14]....
        /*01a4*/ 	.word	0xffffffff


	//   ....[15]....
        /*01a8*/ 	.word	0xffffffff


	//   ....[16]....
        /*01ac*/ 	.word	0xffffffff


	//   ....[17]....
        /*01b0*/ 	.word	0xffffffff


	//   ....[18]....
        /*01b4*/ 	.word	0xffffffff


	//   ....[19]....
        /*01b8*/ 	.word	0xffffffff


	//   ....[20]....
        /*01bc*/ 	.word	0xffffffff


	//   ....[21]....
        /*01c0*/ 	.word	0xffffffff


	//   ....[22]....
        /*01c4*/ 	.word	0xffffffff


	//   ....[23]....
        /*01c8*/ 	.word	0xffffffff


	//   ....[24]....
        /*01cc*/ 	.word	0xffffffff


	//   ....[25]....
        /*01d0*/ 	.word	0xffffffff


	//----- nvinfo : EIATTR_COOP_GROUP_INSTR_OFFSETS
	.align		4
.L_26077:
        /*01d4*/ 	.byte	0x04, 0x28
        /*01d6*/ 	.short	(.L_26079 - .L_26078)


	//   ....[0]....
.L_26078:
        /*01d8*/ 	.word	0x00001cc0


	//   ....[1]....
        /*01dc*/ 	.word	0x00001e30


	//   ....[2]....
        /*01e0*/ 	.word	0x00001e60


	//   ....[3]....
        /*01e4*/ 	.word	0x00001e80


	//   ....[4]....
        /*01e8*/ 	.word	0x00001ea0


	//   ....[5]....
        /*01ec*/ 	.word	0x00001fb0


	//   ....[6]....
        /*01f0*/ 	.word	0x00001fd0


	//   ....[7]....
        /*01f4*/ 	.word	0x00001ff0


	//   ....[8]....
        /*01f8*/ 	.word	0x00002db0


	//   ....[9]....
        /*01fc*/ 	.word	0x00002e10


	//   ....[10]....
        /*0200*/ 	.word	0x00002e40


	//   ....[11]....
        /*0204*/ 	.word	0x00002e60


	//   ....[12]....
        /*0208*/ 	.word	0x00002e80


	//   ....[13]....
        /*020c*/ 	.word	0x00002ed0


	//   ....[14]....
        /*0210*/ 	.word	0x00002ef0


	//   ....[15]....
        /*0214*/ 	.word	0x00002f10


	//   ....[16]....
        /*0218*/ 	.word	0x00004a10


	//   ....[17]....
        /*021c*/ 	.word	0x00004a50


	//   ....[18]....
        /*0220*/ 	.word	0x00004aa0


	//   ....[19]....
        /*0224*/ 	.word	0x00004ad0


	//   ....[20]....
        /*0228*/ 	.word	0x00004af0


	//   ....[21]....
        /*022c*/ 	.word	0x000051a0


	//   ....[22]....
        /*0230*/ 	.word	0x00005220


	//   ....[23]....
        /*0234*/ 	.word	0x000052a0


	//   ....[24]....
        /*0238*/ 	.word	0x00005310


	//   ....[25]....
        /*023c*/ 	.word	0x00005380


	//----- nvinfo : EIATTR_EXIT_INSTR_OFFSETS
	.align		4
.L_26079:
        /*0240*/ 	.byte	0x04, 0x1c
        /*0242*/ 	.short	(.L_26081 - .L_26080)


	//   ....[0]....
.L_26080:
        /*0244*/ 	.word	0x00004e10


	//   ....[1]....
        /*0248*/ 	.word	0x00004f10


	//   ....[2]....
        /*024c*/ 	.word	0x00005140


	//----- nvinfo : EIATTR_CTAIDZ_USED
	.align		4
.L_26081:
        /*0250*/ 	.byte	0x01, 0x04
	.zero		2


	//----- nvinfo : EIATTR_CRS_STACK_SIZE
	.align		4
        /*0254*/ 	.byte	0x04, 0x1e
        /*0256*/ 	.short	(.L_26083 - .L_26082)
.L_26082:
        /*0258*/ 	.word	0x00000000
.L_26083:


//--------------------- .nv.info._ZN4vllm25paged_attention_v1_kernelIttLi64ELi16ELi128ELNS_18Fp8KVCacheDataTypeE0ELb0EEEvPT_PKS2_PKT0_S8_ifPKiSA_iPKfiiiSC_SC_iiiii --------------------------
	.section	.nv.info._ZN4vllm25paged_attention_v1_kernelIttLi64ELi16ELi128ELNS_18Fp8KVCacheDataTypeE0ELb0EEEvPT_PKS2_PKT0_S8_ifPKiSA_iPKfiiiSC_SC_iiiii,"",@"SHT_CUDA_INFO"
	.sectionflags	@""
	.align	4


	//----- nvinfo : EIATTR_CUDA_API_VERSION
	.align		4
        /*0000*/ 	.byte	0x04, 0x37
        /*0002*/ 	.short	(.L_26085 - .L_26084)
.L_26084:
        /*0004*/ 	.word	0x00000082


	//----- nvinfo : EIATTR_SW2861232_WAR
	.align		4
.L_26085:
        /*0008*/ 	.byte	0x01, 0x35
	.zero		2


	//----- nvinfo : EIATTR_PARAM_CBANK
	.align		4
        /*000c*/ 	.byte	0x04, 0x0a
        /*000e*/ 	.short	(.L_26087 - .L_26086)
	.align		4
.L_26086:
        /*0010*/ 	.word	index@(.nv.constant0._ZN4vllm25paged_attention_v1_kernelIttLi64ELi16ELi128ELNS_18Fp8KVCacheDataTypeE0ELb0EEEvPT_PKS2_PKT0_S8_ifPKiSA_iPKfiiiSC_SC_iiiii)
        /*0014*/ 	.short	0x0160
        /*0016*/ 	.short	0x007c


	//----- nvinfo : EIATTR_CBANK_PARAM_SIZE
	.align		4
.L_26087:
        /*0018*/ 	.byte	0x03, 0x19
        /*001a*/ 	.short	0x007c


	//----- nvinfo : EIATTR_KPARAM_INFO
	.align		4
        /*001c*/ 	.byte	0x04, 0x17
        /*001e*/ 	.short	(.L_26089 - .L_26088)
.L_26088:
        /*0020*/ 	.word	0x00000000
        /*0024*/ 	.short	0x0013
        /*0026*/ 	.short	0x0078
        /*0028*/ 	.byte	0x00, 0xf0, 0x11, 0x00


	//----- nvinfo : EIATTR_KPARAM_INFO
	.align		4
.L_26089:
        /*002c*/ 	.byte	0x04, 0x17
        /*002e*/ 	.short	(.L_26091 - .L_26090)
.L_26090:
        /*0030*/ 	.word	0x00000000
        /*0034*/ 	.short	0x0012
        /*0036*/ 	.short	0x0074
        /*0038*/ 	.byte	0x00, 0xf0, 0x11, 0x00


	//----- nvinfo : EIATTR_KPARAM_INFO
	.align		4
.L_26091:
        /*003c*/ 	.byte	0x04, 0x17
        /*003e*/ 	.short	(.L_26093 - .L_26092)
.L_26092:
        /*0040*/ 	.word	0x00000000
        /*0044*/ 	.short	0x0011
        /*0046*/ 	.short	0x0070
        /*0048*/ 	.byte	0x00, 0xf0, 0x11, 0x00


	//----- nvinfo : EIATTR_KPARAM_INFO
	.align		4
.L_26093:
        /*004c*/ 	.byte	0x04, 0x17
        /*004e*/ 	.short	(.L_26095 - .L_26094)
.L_26094:
        /*0050*/ 	.word	0x00000000
        /*0054*/ 	.short	0x0010
        /*0056*/ 	.short	0x006c
        /*0058*/ 	.byte	0x00, 0xf0, 0x11, 0x00


	//----- nvinfo : EIATTR_KPARAM_INFO
	.align		4
.L_26095:
        /*005c*/ 	.byte	0x04, 0x17
        /*005e*/ 	.short	(.L_26097 - .L_26096)
.L_26096:
        /*0060*/ 	.word	0x00000000
        /*0064*/ 	.short	0x000f
        /*0066*/ 	.short	0x0068
        /*0068*/ 	.byte	0x00, 0xf0, 0x11, 0x00


	//----- nvinfo : EIATTR_KPARAM_INFO
	.align		4
.L_26097:
        /*006c*/ 	.byte	0x04, 0x17
        /*006e*/ 	.short	(.L_26099 - .L_26098)
.L_26098:
        /*0070*/ 	.word	0x00000000
        /*0074*/ 	.short	0x000e
        /*0076*/ 	.short	0x0060
        /*0078*/ 	.byte	0x00, 0xf0, 0x21, 0x00


	//----- nvinfo : EIATTR_KPARAM_INFO
	.align		4
.L_26099:
        /*007c*/ 	.byte	0x04, 0x17
        /*007e*/ 	.short	(.L_26101 - .L_26100)
.L_26100:
        /*0080*/ 	.word	0x00000000
        /*0084*/ 	.short	0x000d
        /*0086*/ 	.short	0x0058
        /*0088*/ 	.byte	0x00, 0xf0, 0x21, 0x00


	//----- nvinfo : EIATTR_KPARAM_INFO
	.align		4
.L_26101:
        /*008c*/ 	.byte	0x04, 0x17
        /*008e*/ 	.short	(.L_26103 - .L_26102)
.L_26102:
        /*0090*/ 	.word	0x00000000
        /*0094*/ 	.short	0x000c
        /*0096*/ 	.short	0x0050
        /*0098*/ 	.byte	0x00, 0xf0, 0x11, 0x00


	//----- nvinfo : EIATTR_KPARAM_INFO
	.align		4
.L_26103:
        /*009c*/ 	.byte	0x04, 0x17
        /*009e*/ 	.short	(.L_26105 - .L_26104)
.L_26104:
        /*00a0*/ 	.word	0x00000000
        /*00a4*/ 	.short	0x000b
        /*00a6*/ 	.short	0x004c
        /*00a8*/ 	.byte	0x00, 0xf0, 0x11, 0x00


	//----- nvinfo : EIATTR_KPARAM_INFO
	.align		4
.L_26105:
        /*00ac*/ 	.byte	0x04, 0x17
        /*00ae*/ 	.short	(.L_26107 - .L_26106)
.L_26106:
        /*00b0*/ 	.word	0x00000000
        /*00b4*/ 	.short	0x000a
        /*00b6*/ 	.short	0x0048
        /*00b8*/ 	.byte	0x00, 0xf0, 0x11, 0x00


	//----- nvinfo : EIATTR_KPARAM_INFO
	.align		4
.L_26107:
        /*00bc*/ 	.byte	0x04, 0x17
        /*00be*/ 	.short	(.L_26109 - .L_26108)
.L_26108:
        /*00c0*/ 	.word	0x00000000
        /*00c4*/ 	.short	0x0009
        /*00c6*/ 	.short	0x0040
        /*00c8*/ 	.byte	0x00, 0xf0, 0x21, 0x00


	//----- nvinfo : EIATTR_KPARAM_INFO
	.align		4
.L_26109:
        /*00cc*/ 	.byte	0x04, 0x17
        /*00ce*/ 	.short	(.L_26111 - .L_26110)
.L_26110:
        /*00d0*/ 	.word	0x00000000
        /*00d4*/ 	.short	0x0008
        /*00d6*/ 	.short	0x0038
        /*00d8*/ 	.byte	0x00, 0xf0, 0x11, 0x00


	//----- nvinfo : EIATTR_KPARAM_INFO
	.align		4
.L_26111:
        /*00dc*/ 	.byte	0x04, 0x17
        /*00de*/ 	.short	(.L_26113 - .L_26112)
.L_26112:
        /*00e0*/ 	.word	0x00000000
        /*00e4*/ 	.short	0x0007
        /*00e6*/ 	.short	0x0030
        /*00e8*/ 	.byte	0x00, 0xf0, 0x21, 0x00


	//----- nvinfo : EIATTR_KPARAM_INFO
	.align		4
.L_26113:
        /*00ec*/ 	.byte	0x04, 0x17
        /*00ee*/ 	.short	(.L_26115 - .L_26114)
.L_26114:
        /*00f0*/ 	.word	0x00000000
        /*00f4*/ 	.short	0x0006
        /*00f6*/ 	.short	0x0028
        /*00f8*/ 	.byte	0x00, 0xf0, 0x21, 0x00


	//----- nvinfo : EIATTR_KPARAM_INFO
	.align		4
.L_26115:
        /*00fc*/ 	.byte	0x04, 0x17
        /*00fe*/ 	.short	(.L_26117 - .L_26116)
.L_26116:
        /*0100*/ 	.word	0x00000000
        /*0104*/ 	.short	0x0005
        /*0106*/ 	.short	0x0024
        /*0108*/ 	.byte	0x00, 0xf0, 0x11, 0x00


	//----- nvinfo : EIATTR_KPARAM_INFO
	.align		4
.L_26117:
        /*010c*/ 	.byte	0x04, 0x17
        /*010e*/ 	.short	(.L_26119 - .L_26118)
.L_26118:
        /*0110*/ 	.word	0x00000000
        /*0114*/ 	.short	0x0004
        /*0116*/ 	.short	0x0020
        /*0118*/ 	.byte	0x00, 0xf0, 0x11, 0x00


	//----- nvinfo : EIATTR_KPARAM_INFO
	.align		4
.L_26119:
        /*011c*/ 	.byte	0x04, 0x17
        /*011e*/ 	.short	(.L_26121 - .L_26120)
.L_26120:
        /*0120*/ 	.word	0x00000000
        /*0124*/ 	.short	0x0003
        /*0126*/ 	.short	0x0018
        /*0128*/ 	.byte	0x00, 0xf0, 0x21, 0x00


	//----- nvinfo : EIATTR_KPARAM_INFO
	.align		4
.L_26121:
        /*012c*/ 	.byte	0x04, 0x17
        /*012e*/ 	.short	(.L_26123 - .L_26122)
.L_26122:
        /*0130*/ 	.word	0x00000000
        /*0134*/ 	.short	0x0002
        /*0136*/ 	.short	0x0010
        /*0138*/ 	.byte	0x00, 0xf0, 0x21, 0x00


	//----- nvinfo : EIATTR_KPARAM_INFO
	.align		4
.L_26123:
        /*013c*/ 	.byte	0x04, 0x17
        /*013e*/ 	.short	(.L_26125 - .L_26124)
.L_26124:
        /*0140*/ 	.word	0x00000000
        /*0144*/ 	.short	0x0001
        /*0146*/ 	.short	0x0008
        /*0148*/ 	.byte	0x00, 0xf0, 0x21, 0x00


	//----- nvinfo : EIATTR_KPARAM_INFO
	.align		4
.L_26125:
        /*014c*/ 	.byte	0x04, 0x17
        /*014e*/ 	.short	(.L_26127 - .L_26126)
.L_26126:
        /*0150*/ 	.word	0x00000000
        /*0154*/ 	.short	0x0000
        /*0156*/ 	.short	0x0000
        /*0158*/ 	.byte	0x00, 0xf0, 0x21, 0x00


	//----- nvinfo : EIATTR_MAXREG_COUNT
	.align		4
.L_26127:
        /*015c*/ 	.byte	0x03, 0x1b
        /*015e*/ 	.short	0x00ff


	//----- nvinfo : EIATTR_NUM_BARRIERS
	.align		4
        /*0160*/ 	.byte	0x02, 0x4c
        /*0162*/ 	.byte	0x01
	.zero		1


	//----- nvinfo : EIATTR_MERCURY_ISA_VERSION
	.align		4
        /*0164*/ 	.byte	0x03, 0x5f
        /*0166*/ 	.short	0x0000


	//----- nvinfo : EIATTR_COOP_GROUP_MASK_REGIDS
	.align		4
        /*0168*/ 	.byte	0x04, 0x29
        /*016a*/ 	.short	(.L_26129 - .L_26128)


	//   ....[0]....
.L_26128:
        /*016c*/ 	.word	0xffffffff


	//   ....[1]....
        /*0170*/ 	.word	0xffffffff


	//   ....[2]....
        /*0174*/ 	.word	0xffffffff


	//   ....[3]....
        /*0178*/ 	.word	0xffffffff


	//   ....[4]....
        /*017c*/ 	.word	0xffffffff


	//   ....[5]....
        /*0180*/ 	.word	0xffffffff


	//   ....[6]....
        /*0184*/ 	.word	0xffffffff


	//   ....[7]....
        /*0188*/ 	.word	0xffffffff


	//   ....[8]....
        /*018c*/ 	.word	0xffffffff


	//   ....[9]....
        /*0190*/ 	.word	0xffffffff


	//   ....[10]....
        /*0194*/ 	.word	0xffffffff


	//   ....[11]....
        /*0198*/ 	.word	0xffffffff


	//   ....[12]....
        /*019c*/ 	.word	0xffffffff


	//   ....[13]....
        /*01a0*/ 	.word	0xffffffff


	//   ....[14]....
        /*01a4*/ 	.word	0xffffffff


	//   ....[15]....
        /*01a8*/ 	.word	0xffffffff


	//   ....[16]....
        /*01ac*/ 	.word	0xffffffff


	//   ....[17]....
        /*01b0*/ 	.word	0xffffffff


	//   ....[18]....
        /*01b4*/ 	.word	0xffffffff


	//   ....[19]....
        /*01b8*/ 	.word	0xffffffff


	//   ....[20]....
        /*01bc*/ 	.word	0xffffffff


	//   ....[21]....
        /*01c0*/ 	.word	0xffffffff


	//   ....[22]....
        /*01c4*/ 	.word	0xffffffff


	//   ....[23]....
        /*01c8*/ 	.word	0xffffffff


	//   ....[24]....
        /*01cc*/ 	.word	0xffffffff


	//----- nvinfo : EIATTR_COOP_GROUP_INSTR_OFFSETS
	.align		4
.L_26129:
        /*01d0*/ 	.byte	0x04, 0x28
        /*01d2*/ 	.short	(.L_26131 - .L_26130)


	//   ....[0]....
.L_26130:
        /*01d4*/ 	.word	0x00001930


	//   ....[1]....
        /*01d8*/ 	.word	0x00001aa0


	//   ....[2]....
        /*01dc*/ 	.word	0x00001ad0


	//   ....[3]....
        /*01e0*/ 	.word	0x00001af0


	//   ....[4]....
        /*01e4*/ 	.word	0x00001b10


	//   ....[5]....
        /*01e8*/ 	.word	0x00001bf0


	//   ....[6]....
        /*01ec*/ 	.word	0x00001c20


	//   ....[7]....
        /*01f0*/ 	.word	0x00001c60


	//   ....[8]....
        /*01f4*/ 	.word	0x00002a20


	//   ....[9]....
        /*01f8*/ 	.word	0x00002a80


	//   ....[10]....
        /*01fc*/ 	.word	0x00002ab0


	//   ....[11]....
        /*0200*/ 	.word	0x00002ad0


	//   ....[12]....
        /*0204*/ 	.word	0x00002af0


	//   ....[13]....
        /*0208*/ 	.word	0x00002b40


	//   ....[14]....
        /*020c*/ 	.word	0x00002b60


	//   ....[15]....
        /*0210*/ 	.word	0x00002b80


	//   ....[16]....
        /*0214*/ 	.word	0x00004320


	//   ....[17]....
        /*0218*/ 	.word	0x00004360


	//   ....[18]....
        /*021c*/ 	.word	0x000043b0


	//   ....[19]....
        /*0220*/ 	.word	0x000043e0


	//   ....[20]....
        /*0224*/ 	.word	0x000049a0


	//   ....[21]....
        /*0228*/ 	.word	0x00004a20


	//   ....[22]....
        /*022c*/ 	.word	0x00004aa0


	//   ....[23]....
        /*0230*/ 	.word	0x00004b10


	//   ....[24]....
        /*0234*/ 	.word	0x00004b80


	//----- nvinfo : EIATTR_EXIT_INSTR_OFFSETS
	.align		4
.L_26131:
        /*0238*/ 	.byte	0x04, 0x1c
        /*023a*/ 	.short	(.L_26133 - .L_26132)


	//   ....[0]....
.L_26132:
        /*023c*/ 	.word	0x00004670


	//   ....[1]....
        /*0240*/ 	.word	0x00004780


	//   ....[2]....
        /*0244*/ 	.word	0x00004940


	//----- nvinfo : EIATTR_CTAIDZ_USED
	.align		4
.L_26133:
        /*0248*/ 	.byte	0x01, 0x04
	.zero		2


	//----- nvinfo : EIATTR_CRS_STACK_SIZE
	.align		4
        /*024c*/ 	.byte	0x04, 0x1e
        /*024e*/ 	.short	(.L_26135 - .L_26134)
.L_26134:
        /*0250*/ 	.word	0x00000000
.L_26135:


//--------------------- .nv.info._ZN4vllm25paged_attention_v1_kernelIttLi32ELi16ELi128ELNS_18Fp8KVCacheDataTypeE0ELb0EEEvPT_PKS2_PKT0_S8_ifPKiSA_iPKfiiiSC_SC_iiiii --------------------------
	.section	.nv.info._ZN4vllm25paged_attention_v1_kernelIttLi32ELi16ELi128ELNS_18Fp8KVCacheDataTypeE0ELb0EEEvPT_PKS2_PKT0_S8_ifPKiSA_iPKfiiiSC_SC_iiiii,"",@"SHT_CUDA_INFO"
	.sectionflags	@""
	.align	4


	//----- nvinfo : EIATTR_CUDA_API_VERSION
	.align		4
        /*0000*/ 	.byte	0x04, 0x37
        /*0002*/ 	.short	(.L_26137 - .L_26136)
.L_26136:
        /*0004*/ 	.word	0x00000082


	//----- nvinfo : EIATTR_SW2861232_WAR
	.align		4
.L_26137:
        /*0008*/ 	.byte	0x01, 0x35
	.zero		2


	//----- nvinfo : EIATTR_PARAM_CBANK
	.align		4
        /*000c*/ 	.byte	0x04, 0x0a
        /*000e*/ 	.short	(.L_26139 - .L_26138)
	.align		4
.L_26138:
        /*0010*/ 	.word	index@(.nv.constant0._ZN4vllm25paged_attention_v1_kernelIttLi32ELi16ELi128ELNS_18Fp8KVCacheDataTypeE0ELb0EEEvPT_PKS2_PKT0_S8_ifPKiSA_iPKfiiiSC_SC_iiiii)
        /*0014*/ 	.short	0x0160
        /*0016*/ 	.short	0x007c


	//----- nvinfo : EIATTR_CBANK_PARAM_SIZE
	.align		4
.L_26139:
        /*0018*/ 	.byte	0x03, 0x19
        /*001a*/ 	.short	0x007c


	//----- nvinfo : EIATTR_KPARAM_INFO
	.align		4
        /*001c*/ 	.byte	0x04, 0x17
        /*001e*/ 	.short	(.L_26141 - .L_26140)
.L_26140:
        /*0020*/ 	.word	0x00000000
        /*0024*/ 	.short	0x0013
        /*0026*/ 	.short	0x0078
        /*0028*/ 	.byte	0x00, 0xf0, 0x11, 0x00


	//----- nvinfo : EIATTR_KPARAM_INFO
	.align		4
.L_26141:
        /*002c*/ 	.byte	0x04, 0x17
        /*002e*/ 	.short	(.L_26143 - .L_26142)
.L_26142:
        /*0030*/ 	.word	0x00000000
        /*0034*/ 	.short	0x0012
        /*0036*/ 	.short	0x0074
        /*0038*/ 	.byte	0x00, 0xf0, 0x11, 0x00


	//----- nvinfo : EIATTR_KPARAM_INFO
	.align		4
.L_26143:
        /*003c*/ 	.byte	0x04, 0x17
        /*003e*/ 	.short	(.L_26145 - .L_26144)
.L_26144:
        /*0040*/ 	.word	0x00000000
        /*0044*/ 	.short	0x0011
        /*0046*/ 	.short	0x0070
        /*0048*/ 	.byte	0x00, 0xf0, 0x11, 0x00


	//----- nvinfo : EIATTR_KPARAM_INFO
	.align		4
.L_26145:
        /*004c*/ 	.byte	0x04, 0x17
        /*004e*/ 	.short	(.L_26147 - .L_26146)
.L_26146:
        /*0050*/ 	.word	0x00000000
        /*0054*/ 	.short	0x0010
        /*0056*/ 	.short	0x006c
        /*0058*/ 	.byte	0x00, 0xf0, 0x11, 0x00


	//----- nvinfo : EIATTR_KPARAM_INFO
	.align		4
.L_26147:
        /*005c*/ 	.byte	0x04, 0x17
        /*005e*/ 	.short	(.L_26149 - .L_26148)
.L_26148:
        /*0060*/ 	.word	0x00000000
        /*0064*/ 	.short	0x000f
        /*0066*/ 	.short	0x0068
        /*0068*/ 	.byte	0x00, 0xf0, 0x11, 0x00


	//----- nvinfo : EIATTR_KPARAM_INFO
	.align		4
.L_26149:
        /*006c*/ 	.byte	0x04, 0x17
        /*006e*/ 	.short	(.L_26151 - .L_26150)
.L_26150:
        /*0070*/ 	.word	0x00000000
        /*0074*/ 	.short	0x000e
        /*0076*/ 	.short	0x0060
        /*0078*/ 	.byte	0x00, 0xf0, 0x21, 0x00


	//----- nvinfo : EIATTR_KPARAM_INFO
	.align		4
.L_26151:
        /*007c*/ 	.byte	0x04, 0x17
        /*007e*/ 	.short	(.L_26153 - .L_26152)
.L_26152:
        /*0080*/ 	.word	0x00000000
        /*0084*/ 	.short	0x000d
        /*0086*/ 	.short	0x0058
        /*0088*/ 	.byte	0x00, 0xf0, 0x21, 0x00


	//----- nvinfo : EIATTR_KPARAM_INFO
	.align		4
.L_26153:
        /*008c*/ 	.byte	0x04, 0x17
        /*008e*/ 	.short	(.L_26155 - .L_26154)
.L_26154:
        /*0090*/ 	.word	0x00000000
        /*0094*/ 	.short	0x000c
        /*0096*/ 	.short	0x0050
        /*0098*/ 	.byte	0x00, 0xf0, 0x11, 0x00


	//----- nvinfo : EIATTR_KPARAM_INFO
	.align		4
.L_26155:
        /*009c*/ 	.byte	0x04, 0x17
        /*009e*/ 	.short	(.L_26157 - .L_26156)
.L_26156:
        /*00a0*/ 	.word	0x00000000
        /*00a4*/ 	.short	0x000b
        /*00a6*/ 	.short	0x004c
        /*00a8*/ 	.byte	0x00, 0xf0, 0x11, 0x00


	//----- nvinfo : EIATTR_KPARAM_INFO
	.align		4
.L_26157:
        /*00ac*/ 	.byte	0x04, 0x17
        /*00ae*/ 	.short	(.L_26159 - .L_26158)
.L_26158:
        /*00b0*/ 	.word	0x00000000
        /*00b4*/ 	.short	0x000a
        /*00b6*/ 	.short	0x0048
        /*00b8*/ 	.byte	0x00, 0xf0, 0x11, 0x00


	//----- nvinfo : EIATTR_KPARAM_INFO
	.align		4
.L_26159:
        /*00bc*/ 	.byte	0x04, 0x17
        /*00be*/ 	.short	(.L_26161 - .L_26160)
.L_26160:
        /*00c0*/ 	.word	0x00000000
        /*00c4*/ 	.short	0x0009
        /*00c6*/ 	.short	0x0040
        /*00c8*/ 	.byte	0x00, 0xf0, 0x21, 0x00


	//----- nvinfo : EIATTR_KPARAM_INFO
	.align		4
.L_26161:
        /*00cc*/ 	.byte	0x04, 0x17
        /*00ce*/ 	.short	(.L_26163 - .L_26162)
.L_26162:
        /*00d0*/ 	.word	0x00000000
        /*00d4*/ 	.short	0x0008
        /*00d6*/ 	.short	0x0038
        /*00d8*/ 	.byte	0x00, 0xf0, 0x11, 0x00


	//----- nvinfo : EIATTR_KPARAM_INFO
	.align		4
.L_26163:
        /*00dc*/ 	.byte	0x04, 0x17
        /*00de*/ 	.short	(.L_26165 - .L_26164)
.L_26164:
        /*00e0*/ 	.word	0x00000000
        /*00e4*/ 	.short	0x0007
        /*00e6*/ 	.short	0x0030
        /*00e8*/ 	.byte	0x00, 0xf0, 0x21, 0x00


	//----- nvinfo : EIATTR_KPARAM_INFO
	.align		4
.L_26165:
        /*00ec*/ 	.byte	0x04, 0x17
        /*00ee*/ 	.short	(.L_26167 - .L_26166)
.L_26166:
        /*00f0*/ 	.word	0x00000000
        /*00f4*/ 	.short	0x0006
        /*00f6*/ 	.short	0x0028
        /*00f8*/ 	.byte	0x00, 0xf0, 0x21, 0x00


	//----- nvinfo : EIATTR_KPARAM_INFO
	.align		4
.L_26167:
        /*00fc*/ 	.byte	0x04, 0x17
        /*00fe*/ 	.short	(.L_26169 - .L_26168)
.L_26168:
        /*0100*/ 	.word	0x00000000
        /*0104*/ 	.short	0x0005
        /*0106*/ 	.short	0x0024
        /*0108*/ 	.byte	0x00, 0xf0, 0x11, 0x00


	//----- nvinfo : EIATTR_KPARAM_INFO
	.align		4
.L_26169:
        /*010c*/ 	.byte	0x04, 0x17
        /*010e*/ 	.short	(.L_26171 - .L_26170)
.L_26170:
        /*0110*/ 	.word	0x00000000
        /*0114*/ 	.short	0x0004
        /*0116*/ 	.short	0x0020
        /*0118*/ 	.byte	0x00, 0xf0, 0x11, 0x00


	//----- nvinfo : EIATTR_KPARAM_INFO
	.align		4
.L_26171:
        /*011c*/ 	.byte	0x04, 0x17
        /*011e*/ 	.short	(.L_26173 - .L_26172)
.L_26172:
        /*0120*/ 	.word	0x00000000
        /*0124*/ 	.short	0x0003
        /*0126*/ 	.short	0x0018
        /*0128*/ 	.byte	0x00, 0xf0, 0x21, 0x00


	//----- nvinfo : EIATTR_KPARAM_INFO
	.align		4
.L_26173:
        /*012c*/ 	.byte	0x04, 0x17
        /*012e*/ 	.short	(.L_26175 - .L_26174)
.L_26174:
        /*0130*/ 	.word	0x00000000
        /*0134*/ 	.short	0x0002
        /*0136*/ 	.short	0x0010
        /*0138*/ 	.byte	0x00, 0xf0, 0x21, 0x00


	//----- nvinfo : EIATTR_KPARAM_INFO
	.align		4
.L_26175:
        /*013c*/ 	.byte	0x04, 0x17
        /*013e*/ 	.short	(.L_26177 - .L_26176)
.L_26176:
        /*0140*/ 	.word	0x00000000
        /*0144*/ 	.short	0x0001
        /*0146*/ 	.short	0x0008
        /*0148*/ 	.byte	0x00, 0xf0, 0x21, 0x00


	//----- nvinfo : EIATTR_KPARAM_INFO
	.align		4
.L_26177:
        /*014c*/ 	.byte	0x04, 0x17
        /*014e*/ 	.short	(.L_26179 - .L_26178)
.L_26178:
        /*0150*/ 	.word	0x00000000
        /*0154*/ 	.short	0x0000
        /*0156*/ 	.short	0x0000
        /*0158*/ 	.byte	0x00, 0xf0, 0x21, 0x00


	//----- nvinfo : EIATTR_MAXREG_COUNT
	.align		4
.L_26179:
        /*015c*/ 	.byte	0x03, 0x1b
        /*015e*/ 	.short	0x00ff


	//----- nvinfo : EIATTR_NUM_BARRIERS
	.align		4
        /*0160*/ 	.byte	0x02, 0x4c
        /*0162*/ 	.byte	0x01
	.zero		1


	//----- nvinfo : EIATTR_MERCURY_ISA_VERSION
	.align		4
        /*0164*/ 	.byte	0x03, 0x5f
        /*0166*/ 	.short	0x0000


	//----- nvinfo : EIATTR_COOP_GROUP_MASK_REGIDS
	.align		4
        /*0168*/ 	.byte	0x04, 0x29
        /*016a*/ 	.short	(.L_26181 - .L_26180)


	//   ....[0]....
.L_26180:
        /*016c*/ 	.word	0xffffffff


	//   ....[1]....
        /*0170*/ 	.word	0xffffffff


	//   ....[2]....
        /*0174*/ 	.word	0xffffffff


	//   ....[3]....
        /*0178*/ 	.word	0xffffffff


	//   ....[4]....
        /*017c*/ 	.word	0xffffffff


	//   ....[5]....
        /*0180*/ 	.word	0xffffffff


	//   ....[6]....
        /*0184*/ 	.word	0xffffffff


	//   ....[7]....
        /*0188*/ 	.word	0xffffffff


	//   ....[8]....
        /*018c*/ 	.word	0xffffffff


	//   ....[9]....
        /*0190*/ 	.word	0xffffffff


	//   ....[10]....
        /*0194*/ 	.word	0xffffffff


	//   ....[11]....
        /*0198*/ 	.word	0xffffffff


	//   ....[12]....
        /*019c*/ 	.word	0xffffffff


	//   ....[13]....
        /*01a0*/ 	.word	0xffffffff


	//   ....[14]....
        /*01a4*/ 	.word	0xffffffff


	//   ....[15]....
        /*01a8*/ 	.word	0xffffffff


	//   ....[16]....
        /*01ac*/ 	.word	0xffffffff


	//   ....[17]....
        /*01b0*/ 	.word	0xffffffff


	//   ....[18]....
        /*01b4*/ 	.word	0xffffffff


	//   ....[19]....
        /*01b8*/ 	.word	0xffffffff


	//   ....[20]....
        /*01bc*/ 	.word	0xffffffff


	//   ....[21]....
        /*01c0*/ 	.word	0xffffffff


	//   ....[22]....
        /*01c4*/ 	.word	0xffffffff


	//----- nvinfo : EIATTR_COOP_GROUP_INSTR_OFFSETS
	.align		4
.L_26181:
        /*01c8*/ 	.byte	0x04, 0x28
        /*01ca*/ 	.short	(.L_26183 - .L_26182)


	//   ....[0]....
.L_26182:
        /*01cc*/ 	.word	0x000012e0


	//   ....[1]....
        /*01d0*/ 	.word	0x00001450


	//   ....[2]....
        /*01d4*/ 	.word	0x00001480


	//   ....[3]....
        /*01d8*/ 	.word	0x000014a0


	//   ....[4]....
        /*01dc*/ 	.word	0x000014c0


	//   ....[5]....
        /*01e0*/ 	.word	0x000015d0


	//   ....[6]....
        /*01e4*/ 	.word	0x00001600


	//   ....[7]....
        /*01e8*/ 	.word	0x00001620


	//   ....[8]....
        /*01ec*/ 	.word	0x000023f0


	//   ....[9]....
        /*01f0*/ 	.word	0x00002450


	//   ....[10]....
        /*01f4*/ 	.word	0x00002480


	//   ....[11]....
        /*01f8*/ 	.word	0x000024a0


	//   ....[12]....
        /*01fc*/ 	.word	0x000024c0


	//   ....[13]....
        /*0200*/ 	.word	0x00002510


	//   ....[14]....
        /*0204*/ 	.word	0x00002530


	//   ....[15]....
        /*0208*/ 	.word	0x00002550


	//   ....[16]....
        /*020c*/ 	.word	0x000036b0


	//   ....[17]....
        /*0210*/ 	.word	0x000036f0


	//   ....[18]....
        /*0214*/ 	.word	0x00003b60


	//   ....[19]....
        /*0218*/ 	.word	0x00003be0


	//   ....[20]....
        /*021c*/ 	.word	0x00003c60


	//   ....[21]....
        /*0220*/ 	.word	0x00003cd0


	//   ....[22]....
        /*0224*/ 	.word	0x00003d40


	//----- nvinfo : EIATTR_EXIT_INSTR_OFFSETS
	.align		4
.L_26183:
        /*0228*/ 	.byte	0x04, 0x1c
        /*022a*/ 	.short	(.L_26185 - .L_26184)


	//   ....[0]....
.L_26184:
        /*022c*/ 	.word	0x00003930


	//   ....[1]....
        /*0230*/ 	.word	0x00003a20


	//   ....[2]....
        /*0234*/ 	.word	0x00003b00


	//----- nvinfo : EIATTR_CTAIDZ_USED
	.align		4
.L_26185:
        /*0238*/ 	.byte	0x01, 0x04
	.zero		2


	//----- nvinfo : EIATTR_CRS_STACK_SIZE
	.align		4
        /*023c*/ 	.byte	0x04, 0x1e
        /*023e*/ 	.short	(.L_26187 - .L_26186)
.L_26186:
        /*0240*/ 	.word	0x00000000
.L_26187:


//--------------------- .nv.info._ZN4vllm25paged_attention_v1_kernelIttLi256ELi16ELi128ELNS_18Fp8KVCacheDataTypeE0ELb1EEEvPT_PKS2_PKT0_S8_ifPKiSA_iPKfiiiSC_SC_iiiii --------------------------
	.section	.nv.info._ZN4vllm25paged_attention_v1_kernelIttLi256ELi16ELi128ELNS_18Fp8KVCacheDataTypeE0ELb1EEEvPT_PKS2_PKT0_S8_ifPKiSA_iPKfiiiSC_SC_iiiii,"",@"SHT_CUDA_INFO"
	.sectionflags	@""
	.align	4


	//----- nvinfo : EIATTR_CUDA_API_VERSION
	.align		4
        /*0000*/ 	.byte	0x04, 0x37
        /*0002*/ 	.short	(.L_26189 - .L_26188)
.L_26188:
        /*0004*/ 	.word	0x00000082


	//----- nvinfo : EIATTR_SW2861232_WAR
	.align		4
.L_26189:
        /*0008*/ 	.byte	0x01, 0x35
	.zero		2


	//----- nvinfo : EIATTR_PARAM_CBANK
	.align		4
        /*000c*/ 	.byte	0x04, 0x0a
        /*000e*/ 	.short	(.L_26191 - .L_26190)
	.align		4
.L_26190:
        /*0010*/ 	.word	index@(.nv.constant0._ZN4vllm25paged_attention_v1_kernelIttLi256ELi16ELi128ELNS_18Fp8KVCacheDataTypeE0ELb1EEEvPT_PKS2_PKT0_S8_ifPKiSA_iPKfiiiSC_SC_iiiii)
        /*0014*/ 	.short	0x0160
        /*0016*/ 	.short	0x007c


	//----- nvinfo : EIATTR_CBANK_PARAM_SIZE
	.align		4
.L_26191:
        /*0018*/ 	.byte	0x03, 0x19
        /*001a*/ 	.short	0x007c


	//----- nvinfo : EIATTR_KPARAM_INFO
	.align		4
        /*001c*/ 	.byte	0x04, 0x17
        /*001e*/ 	.short	(.L_26193 - .L_26192)
.L_26192:
        /*0020*/ 	.word	0x00000000
        /*0024*/ 	.short	0x0013
        /*0026*/ 	.short	0x0078
        /*0028*/ 	.byte	0x00, 0xf0, 0x11, 0x00


	//----- nvinfo : EIATTR_KPARAM_INFO
	.align		4
.L_26193:
        /*002c*/ 	.byte	0x04, 0x17
        /*002e*/ 	.short	(.L_26195 - .L_26194)
.L_26194:
        /*0030*/ 	.word	0x00000000
        /*0034*/ 	.short	0x0012
        /*0036*/ 	.short	0x0074
        /*0038*/ 	.byte	0x00, 0xf0, 0x11, 0x00


	//----- nvinfo : EIATTR_KPARAM_INFO
	.align		4
.L_26195:
        /*003c*/ 	.byte	0x04, 0x17
        /*003e*/ 	.short	(.L_26197 - .L_26196)
.L_26196:
        /*0040*/ 	.word	0x00000000
        /*0044*/ 	.short	0x0011
        /*0046*/ 	.short	0x0070
        /*0048*/ 	.byte	0x00, 0xf0, 0x11, 0x00


	//----- nvinfo : EIATTR_KPARAM_INFO
	.align		4
.L_26197:
        /*004c*/ 	.byte	0x04, 0x17
        /*004e*/ 	.short	(.L_26199 - .L_26198)
.L_26198:
        /*0050*/ 	.word	0x00000000
        /*0054*/ 	.short	0x0010
        /*0056*/ 	.short	0x006c
        /*0058*/ 	.byte	0x00, 0xf0, 0x11, 0x00


	//----- nvinfo : EIATTR_KPARAM_INFO
	.align		4
.L_26199:
        /*005c*/ 	.byte	0x04, 0x17
        /*005e*/ 	.short	(.L_26201 - .L_26200)
.L_26200:
        /*0060*/ 	.word	0x00000000
        /*0064*/ 	.short	0x000f
        /*0066*/ 	.short	0x0068
        /*0068*/ 	.byte	0x00, 0xf0, 0x11, 0x00


	//----- nvinfo : EIATTR_KPARAM_INFO
	.align		4
.L_26201:
        /*006c*/ 	.byte	0x04, 0x17
        /*006e*/ 	.short	(.L_26203 - .L_26202)
.L_26202:
        /*0070*/ 	.word	0x00000000
        /*0074*/ 	.short	0x000e
        /*0076*/ 	.short	0x0060
        /*0078*/ 	.byte	0x00, 0xf0, 0x21, 0x00


	//----- nvinfo : EIATTR_KPARAM_INFO
	.align		4
.L_26203:
        /*007c*/ 	.byte	0x04, 0x17
        /*007e*/ 	.short	(.L_26205 - .L_26204)
.L_26204:
        /*0080*/ 	.word	0x00000000
        /*0084*/ 	.short	0x000d
        /*0086*/ 	.short	0x0058
        /*0088*/ 	.byte	0x00, 0xf0, 0x21, 0x00


	//----- nvinfo : EIATTR_KPARAM_INFO
	.align		4
.L_26205:
        /*008c*/ 	.byte	0x04, 0x17
        /*008e*/ 	.short	(.L_26207 - .L_26206)
.L_26206:
        /*0090*/ 	.word	0x00000000
        /*0094*/ 	.short	0x000c
        /*0096*/ 	.short	0x0050
        /*0098*/ 	.byte	0x00, 0xf0, 0x11, 0x00


	//----- nvinfo : EIATTR_KPARAM_INFO
	.align		4
.L_26207:
        /*009c*/ 	.byte	0x04, 0x17
        /*009e*/ 	.short	(.L_26209 - .L_26208)
.L_26208:
        /*00a0*/ 	.word	0x00000000
        /*00a4*/ 	.short	0x000b
        /*00a6*/ 	.short	0x004c
        /*00a8*/ 	.byte	0x00, 0xf0, 0x11, 0x00


	//----- nvinfo : EIATTR_KPARAM_INFO
	.align		4
.L_26209:
        /*00ac*/ 	.byte	0x04, 0x17
        /*00ae*/ 	.short	(.L_26211 - .L_26210)
.L_26210:
        /*00b0*/ 	.word	0x00000000
        /*00b4*/ 	.short	0x000a
        /*00b6*/ 	.short	0x0048
        /*00b8*/ 	.byte	0x00, 0xf0, 0x11, 0x00


	//----- nvinfo : EIATTR_KPARAM_INFO
	.align		4
.L_26211:
        /*00bc*/ 	.byte	0x04, 0x17
        /*00be*/ 	.short	(.L_26213 - .L_26212)
.L_26212:
        /*00c0*/ 	.word	0x00000000
        /*00c4*/ 	.short	0x0009
        /*00c6*/ 	.short	0x0040
        /*00c8*/ 	.byte	0x00, 0xf0, 0x21, 0x00


	//----- nvinfo : EIATTR_KPARAM_INFO
	.align		4
.L_26213:
        /*00cc*/ 	.byte	0x04, 0x17
        /*00ce*/ 	.short	(.L_26215 - .L_26214)
.L_26214:
        /*00d0*/ 	.word	0x00000000
        /*00d4*/ 	.short	0x0008
        /*00d6*/ 	.short	0x0038
        /*00d8*/ 	.byte	0x00, 0xf0, 0x11, 0x00


	//----- nvinfo : EIATTR_KPARAM_INFO
	.align		4
.L_26215:
        /*00dc*/ 	.byte	0x04, 0x17
        /*00de*/ 	.short	(.L_26217 - .L_26216)
.L_26216:
        /*00e0*/ 	.word	0x00000000
        /*00e4*/ 	.short	0x0007
        /*00e6*/ 	.short	0x0030
        /*00e8*/ 	.byte	0x00, 0xf0, 0x21, 0x00


	//----- nvinfo : EIATTR_KPARAM_INFO
	.align		4
.L_26217:
        /*00ec*/ 	.byte	0x04, 0x17
        /*00ee*/ 	.short	(.L_26219 - .L_26218)
.L_26218:
        /*00f0*/ 	.word	0x00000000
        /*00f4*/ 	.short	0x0006
        /*00f6*/ 	.short	0x0028
        /*00f8*/ 	.byte	0x00, 0xf0, 0x21, 0x00


	//----- nvinfo : EIATTR_KPARAM_INFO
	.align		4
.L_26219:
        /*00fc*/ 	.byte	0x04, 0x17
        /*00fe*/ 	.short	(.L_26221 - .L_26220)
.L_26220:
        /*0100*/ 	.word	0x00000000
        /*0104*/ 	.short	0x0005
        /*0106*/ 	.short	0x0024
        /*0108*/ 	.byte	0x00, 0xf0, 0x11, 0x00


	//----- nvinfo : EIATTR_KPARAM_INFO
	.align		4
.L_26221:
        /*010c*/ 	.byte	0x04, 0x17
        /*010e*/ 	.short	(.L_26223 - .L_26222)
.L_26222:
        /*0110*/ 	.word	0x00000000
        /*0114*/ 	.short	0x0004
        /*0116*/ 	.short	0x0020
        /*0118*/ 	.byte	0x00, 0xf0, 0x11, 0x00


	//----- nvinfo : EIATTR_KPARAM_INFO
	.align		4
.L_26223:
        /*011c*/ 	.byte	0x04, 0x17
        /*011e*/ 	.short	(.L_26225 - .L_26224)
.L_26224:
        /*0120*/ 	.word	0x00000000
        /*0124*/ 	.short	0x0003
        /*0126*/ 	.short	0x0018
        /*0128*/ 	.byte	0x00, 0xf0, 0x21, 0x00


	//----- nvinfo : EIATTR_KPARAM_INFO
	.align		4
.L_26225:
        /*012c*/ 	.byte	0x04, 0x17
        /*012e*/ 	.short	(.L_26227 - .L_26226)
.L_26226:
        /*0130*/ 	.word	0x00000000
        /*0134*/ 	.short	0x0002
        /*0136*/ 	.short	0x0010
        /*0138*/ 	.byte	0x00, 0xf0, 0x21, 0x00


	//----- nvinfo : EIATTR_KPARAM_INFO
	.align		4
.L_26227:
        /*013c*/ 	.byte	0x04, 0x17
        /*013e*/ 	.short	(.L_26229 - .L_26228)
.L_26228:
        /*0140*/ 	.word	0x00000000
        /*0144*/ 	.short	0x0001
        /*0146*/ 	.short	0x0008
        /*0148*/ 	.byte	0x00, 0xf0, 0x21, 0x00


	//----- nvinfo : EIATTR_KPARAM_INFO
	.align		4
.L_26229:
        /*014c*/ 	.byte	0x04, 0x17
        /*014e*/ 	.short	(.L_26231 - .L_26230)
.L_26230:
        /*0150*/ 	.word	0x00000000
        /*0154*/ 	.short	0x0000
        /*0156*/ 	.short	0x0000
        /*0158*/ 	.byte	0x00, 0xf0, 0x21, 0x00


	//----- nvinfo : EIATTR_MAXREG_COUNT
	.align		4
.L_26231:
        /*015c*/ 	.byte	0x03, 0x1b
        /*015e*/ 	.short	0x00ff


	//----- nvinfo : EIATTR_NUM_BARRIERS
	.align		4
        /*0160*/ 	.byte	0x02, 0x4c
        /*0162*/ 	.byte	0x01
	.zero		1


	//----- nvinfo : EIATTR_MERCURY_ISA_VERSION
	.align		4
        /*0164*/ 	.byte	0x03, 0x5f
        /*0166*/ 	.short	0x0000


	//----- nvinfo : EIATTR_COOP_GROUP_MASK_REGIDS
	.align		4
        /*0168*/ 	.byte	0x04, 0x29
        /*016a*/ 	.short	(.L_26233 - .L_26232)


	//   ....[0]....
.L_26232:
        /*016c*/ 	.word	0xffffffff


	//   ....[1]....
        /*0170*/ 	.word	0xffffffff


	//   ....[2]....
        /*0174*/ 	.word	0xffffffff


	//   ....[3]....
        /*0178*/ 	.word	0xffffffff


	//   ....[4]....
        /*017c*/ 	.word	0xffffffff


	//   ....[5]....
        /*0180*/ 	.word	0xffffffff


	//   ....[6]....
        /*0184*/ 	.word	0xffffffff


	//   ....[7]....
        /*0188*/ 	.word	0xffffffff


	//   ....[8]....
        /*018c*/ 	.word	0xffffffff


	//   ....[9]....
        /*0190*/ 	.word	0xffffffff


	//   ....[10]....
        /*0194*/ 	.word	0xffffffff


	//   ....[11]....
        /*0198*/ 	.word	0xffffffff


	//   ....[12]....
        /*019c*/ 	.word	0xffffffff


	//   ....[13]....
        /*01a0*/ 	.word	0xffffffff


	//   ....[14]....
        /*01a4*/ 	.word	0xffffffff


	//   ....[15]....
        /*01a8*/ 	.word	0xffffffff


	//   ....[16]....
        /*01ac*/ 	.word	0xffffffff


	//   ....[17]....
        /*01b0*/ 	.word	0xffffffff


	//   ....[18]....
        /*01b4*/ 	.word	0xffffffff


	//   ....[19]....
        /*01b8*/ 	.word	0xffffffff


	//   ....[20]....
        /*01bc*/ 	.word	0xffffffff


	//   ....[21]....
        /*01c0*/ 	.word	0xffffffff


	//   ....[22]....
        /*01c4*/ 	.word	0xffffffff


	//   ....[23]....
        /*01c8*/ 	.word	0xffffffff


	//   ....[24]....
        /*01cc*/ 	.word	0xffffffff


	//   ....[25]....
        /*01d0*/ 	.word	0xffffffff


	//   ....[26]....
        /*01d4*/ 	.word	0xffffffff


	//   ....[27]....
        /*01d8*/ 	.word	0xffffffff


	//   ....[28]....
        /*01dc*/ 	.word	0xffffffff


	//   ....[29]....
        /*01e0*/ 	.word	0xffffffff


	//   ....[30]....
        /*01e4*/ 	.word	0xffffffff


	//   ....[31]....
        /*01e8*/ 	.word	0xffffffff


	//   ....[32]....
        /*01ec*/ 	.word	0xffffffff


	//   ....[33]....
        /*01f0*/ 	.word	0xffffffff


	//   ....[34]....
        /*01f4*/ 	.word	0xffffffff


	//   ....[35]....
        /*01f8*/ 	.word	0xffffffff


	//   ....[36]....
        /*01fc*/ 	.word	0xffffffff


	//----- nvinfo : EIATTR_COOP_GROUP_INSTR_OFFSETS
	.align		4
.L_26233:
        /*0200*/ 	.byte	0x04, 0x28
        /*0202*/ 	.short	(.L_26235 - .L_26234)


	//   ....[0]....
.L_26234:
        /*0204*/ 	.word	0x00004910


	//   ....[1]....
        /*0208*/ 	.word	0x00004ac0


	//   ....[2]....
        /*020c*/ 	.word	0x00004af0


	//   ....[3]....
        /*0210*/ 	.word	0x00004b10


	//   ....[4]....
        /*0214*/ 	.word	0x00004b30


	//   ....[5]....
        /*0218*/ 	.word	0x00004bd0


	//   ....[6]....
        /*021c*/ 	.word	0x00004c10


	//   ....[7]....
        /*0220*/ 	.word	0x00004c80


	//   ....[8]....
        /*0224*/ 	.word	0x00005a40


	//   ....[9]....
        /*0228*/ 	.word	0x00005aa0


	//   ....[10]....
        /*022c*/ 	.word	0x00005ad0


	//   ....[11]....
        /*0230*/ 	.word	0x00005af0


	//   ....[12]....
        /*0234*/ 	.word	0x00005b10


	//   ....[13]....
        /*0238*/ 	.word	0x00005b60


	//   ....[14]....
        /*023c*/ 	.word	0x00005b80


	//   ....[15]....
        /*0240*/ 	.word	0x00005ba0


	//   ....[16]....
        /*0244*/ 	.word	0x00009b90


	//   ....[17]....
        /*0248*/ 	.word	0x00009bc0


	//   ....[18]....
        /*024c*/ 	.word	0x00009be0


	//   ....[19]....
        /*0250*/ 	.word	0x00009c00


	//   ....[20]....
        /*0254*/ 	.word	0x00009c10


	//   ....[21]....
        /*0258*/ 	.word	0x00009c20


	//   ....[22]....
        /*025c*/ 	.word	0x00009c40


	//   ....[23]....
        /*0260*/ 	.word	0x00009c60


	//   ....[24]....
        /*0264*/ 	.word	0x00009c80


	//   ....[25]....
        /*0268*/ 	.word	0x00009ca0


	//   ....[26]....
        /*026c*/ 	.word	0x00009cd0


	//   ....[27]....
        /*0270*/ 	.word	0x00009d00


	//   ....[28]....
        /*0274*/ 	.word	0x00009d30


	//   ....[29]....
        /*0278*/ 	.word	0x00009d70


	//   ....[30]....
        /*027c*/ 	.word	0x00009da0


	//   ....[31]....
        /*0280*/ 	.word	0x00009dd0


	//   ....[32]....
        /*0284*/ 	.word	0x0000adf0


	//   ....[33]....
        /*0288*/ 	.word	0x0000ae70


	//   ....[34]....
        /*028c*/ 	.word	0x0000aef0


	//   ....[35]....
        /*0290*/ 	.word	0x0000af60


	//   ....[36]....
        /*0294*/ 	.word	0x0000afd0


	//----- nvinfo : EIATTR_EXIT_INSTR_OFFSETS
	.align		4
.L_26235:
        /*0298*/ 	.byte	0x04, 0x1c
        /*029a*/ 	.short	(.L_26237 - .L_26236)


	//   ....[0]....
.L_26236:
        /*029c*/ 	.word	0x0000a580


	//   ....[1]....
        /*02a0*/ 	.word	0x0000a690


	//   ....[2]....
        /*02a4*/ 	.word	0x0000ad90


	//----- nvinfo : EIATTR_CTAIDZ_USED
	.align		4
.L_26237:
        /*02a8*/ 	.byte	0x01, 0x04
	.zero		2


	//----- nvinfo : EIATTR_CRS_STACK_SIZE
	.align		4
        /*02ac*/ 	.byte	0x04, 0x1e
        /*02ae*/ 	.short	(.L_26239 - .L_26238)
.L_26238:
        /*02b0*/ 	.word	0x00000000
.L_26239:


//--------------------- .nv.info._ZN4vllm25paged_attention_v1_kernelIttLi192ELi16ELi128ELNS_18Fp8KVCacheDataTypeE0ELb1EEEvPT_PKS2_PKT0_S8_ifPKiSA_iPKfiiiSC_SC_iiiii --------------------------
	.section	.nv.info._ZN4vllm25paged_attention_v1_kernelIttLi192ELi16ELi128ELNS_18Fp8KVCacheDataTypeE0ELb1EEEvPT_PKS2_PKT0_S8_ifPKiSA_iPKfiiiSC_SC_iiiii,"",@"SHT_CUDA_INFO"
	.sectionflags	@""
	.align	4


	//----- nvinfo : EIATTR_CUDA_API_VERSION
	.align		4
        /*0000*/ 	.byte	0x04, 0x37
        /*0002*/ 	.short	(.L_26241 - .L_26240)
.L_26240:
        /*0004*/ 	.word	0x00000082


	//----- nvinfo : EIATTR_SW2861232_WAR
	.align		4
.L_26241:
        /*0008*/ 	.byte	0x01, 0x35
	.zero		2


	//----- nvinfo : EIATTR_PARAM_CBANK
	.align		4
        /*000c*/ 	.byte	0x04, 0x0a
        /*000e*/ 	.short	(.L_26243 - .L_26242)
	.align		4
.L_26242:
        /*0010*/ 	.word	index@(.nv.constant0._ZN4vllm25paged_attention_v1_kernelIttLi192ELi16ELi128ELNS_18Fp8KVCacheDataTypeE0ELb1EEEvPT_PKS2_PKT0_S8_ifPKiSA_iPKfiiiSC_SC_iiiii)
        /*0014*/ 	.short	0x0160
        /*0016*/ 	.short	0x007c


	//----- nvinfo : EIATTR_CBANK_PARAM_SIZE
	.align		4
.L_26243:
        /*0018*/ 	.byte	0x03, 0x19
        /*001a*/ 	.short	0x007c


	//----- nvinfo : EIATTR_KPARAM_INFO
	.align		4
        /*001c*/ 	.byte	0x04, 0x17
        /*001e*/ 	.short	(.L_26245 - .L_26244)
.L_26244:
        /*0020*/ 	.word	0x00000000
        /*0024*/ 	.short	0x0013
        /*0026*/ 	.short	0x0078
        /*0028*/ 	.byte	0x00, 0xf0, 0x11, 0x00


	//----- nvinfo : EIATTR_KPARAM_INFO
	.align		4
.L_26245:
        /*002c*/ 	.byte	0x04, 0x17
        /*002e*/ 	.short	(.L_26247 - .L_26246)
.L_26246:
        /*0030*/ 	.word	0x00000000
        /*0034*/ 	.short	0x0012
        /*0036*/ 	.short	0x0074
        /*0038*/ 	.byte	0x00, 0xf0, 0x11, 0x00


	//----- nvinfo : EIATTR_KPARAM_INFO
	.align		4
.L_26247:
        /*003c*/ 	.byte	0x04, 0x17
        /*003e*/ 	.short	(.L_26249 - .L_26248)
.L_26248:
        /*0040*/ 	.word	0x00000000
        /*0044*/ 	.short	0x0011
        /*0046*/ 	.short	0x0070
        /*0048*/ 	.byte	0x00, 0xf0, 0x11, 0x00


	//----- nvinfo : EIATTR_KPARAM_INFO
	.align		4
.L_26249:
        /*004c*/ 	.byte	0x04, 0x17
        /*004e*/ 	.short	(.L_26251 - .L_26250)
.L_26250:
        /*0050*/ 	.word	0x00000000
        /*0054*/ 	.short	0x0010
        /*0056*/ 	.short	0x006c
        /*0058*/ 	.byte	0x00, 0xf0, 0x11, 0x00


	//----- nvinfo : EIATTR_KPARAM_INFO
	.align		4
.L_26251:
        /*005c*/ 	.byte	0x04, 0x17
        /*005e*/ 	.short	(.L_26253 - .L_26252)
.L_26252:
        /*0060*/ 	.word	0x00000000
        /*0064*/ 	.short	0x000f
        /*0066*/ 	.short	0x0068
        /*0068*/ 	.byte	0x00, 0xf0, 0x11, 0x00


	//----- nvinfo : EIATTR_KPARAM_INFO
	.align		4
.L_26253:
        /*006c*/ 	.byte	0x04, 0x17
        /*006e*/ 	.short	(.L_26255 - .L_26254)
.L_26254:
        /*0070*/ 	.word	0x00000000
        /*0074*/ 	.short	0x000e
        /*0076*/ 	.short	0x0060
        /*0078*/ 	.byte	0x00, 0xf0, 0x21, 0x00


	//----- nvinfo : EIATTR_KPARAM_INFO
	.align		4
.L_26255:
        /*007c*/ 	.byte	0x04, 0x17
        /*007e*/ 	.short	(.L_26257 - .L_26256)
.L_26256:
        /*0080*/ 	.word	0x00000000
        /*0084*/ 	.short	0x000d
        /*0086*/ 	.short	0x0058
        /*0088*/ 	.byte	0x00, 0xf0, 0x21, 0x00


	//----- nvinfo : EIATTR_KPARAM_INFO
	.align		4
.L_26257:
        /*008c*/ 	.byte	0x04, 0x17
        /*008e*/ 	.short	(.L_26259 - .L_26258)
.L_26258:
        /*0090*/ 	.word	0x00000000
        /*0094*/ 	.short	0x000c
        /*0096*/ 	.short	0x0050
        /*0098*/ 	.byte	0x00, 0xf0, 0x11, 0x00


	//----- nvinfo : EIATTR_KPARAM_INFO
	.align		4
.L_26259:
        /*009c*/ 	.byte	0x04, 0x17
        /*009e*/ 	.short	(.L_26261 - .L_26260)
.L_26260:
        /*00a0*/ 	.word	0x00000000
        /*00a4*/ 	.short	0x000b
        /*00a6*/ 	.short	0x004c
        /*00a8*/ 	.byte	0x00, 0xf0, 0x11, 0x00


	//----- nvinfo : EIATTR_KPARAM_INFO
	.align		4
.L_26261:
        /*00ac*/ 	.byte	0x04, 0x17
        /*00ae*/ 	.short	(.L_26263 - .L_26262)
.L_26262:
        /*00b0*/ 	.word	0x00000000
        /*00b4*/ 	.short	0x000a
        /*00b6*/ 	.short	0x0048
        /*00b8*/ 	.byte	0x00, 0xf0, 0x11, 0x00


	//----- nvinfo : EIATTR_KPARAM_INFO
	.align		4
.L_26263:
        /*00bc*/ 	.byte	0x04, 0x17
        /*00be*/ 	.short	(.L_26265 - .L_26264)
.L_26264:
        /*00c0*/ 	.word	0x00000000
        /*00c4*/ 	.short	0x0009
        /*00c6*/ 	.short	0x0040
        /*00c8*/ 	.byte	0x00, 0xf0, 0x21, 0x00


	//----- nvinfo : EIATTR_KPARAM_INFO
	.align		4
.L_26265:
        /*00cc*/ 	.byte	0x04, 0x17
        /*00ce*/ 	.short	(.L_26267 - .L_26266)
.L_26266:
        /*00d0*/ 	.word	0x00000000
        /*00d4*/ 	.short	0x0008
        /*00d6*/ 	.short	0x0038
        /*00d8*/ 	.byte	0x00, 0xf0, 0x11, 0x00


	//----- nvinfo : EIATTR_KPARAM_INFO
	.align		4
.L_26267:
        /*00dc*/ 	.byte	0x04, 0x17
        /*00de*/ 	.short	(.L_26269 - .L_26268)
.L_26268:
        /*00e0*/ 	.word	0x00000000
        /*00e4*/ 	.short	0x0007
        /*00e6*/ 	.short	0x0030
        /*00e8*/ 	.byte	0x00, 0xf0, 0x21, 0x00


	//----- nvinfo : EIATTR_KPARAM_INFO
	.align		4
.L_26269:
        /*00ec*/ 	.byte	0x04, 0x17
        /*00ee*/ 	.short	(.L_26271 - .L_26270)
.L_26270:
        /*00f0*/ 	.word	0x00000000
        /*00f4*/ 	.short	0x0006
        /*00f6*/ 	.short	0x0028
        /*00f8*/ 	.byte	0x00, 0xf0, 0x21, 0x00


	//----- nvinfo : EIATTR_KPARAM_INFO
	.align		4
.L_26271:
        /*00fc*/ 	.byte	0x04, 0x17
        /*00fe*/ 	.short	(.L_26273 - .L_26272)
.L_26272:
        /*0100*/ 	.word	0x00000000
        /*0104*/ 	.short	0x0005
        /*0106*/ 	.short	0x0024
        /*0108*/ 	.byte	0x00, 0xf0, 0x11, 0x00


	//----- nvinfo : EIATTR_KPARAM_INFO
	.align		4
.L_26273:
        /*010c*/ 	.byte	0x04, 0x17
        /*010e*/ 	.short	(.L_26275 - .L_26274)
.L_26274:
        /*0110*/ 	.word	0x00000000
        /*0114*/ 	.short	0x0004
        /*0116*/ 	.short	0x0020
        /*0118*/ 	.byte	0x00, 0xf0, 0x11, 0x00


	//----- nvinfo : EIATTR_KPARAM_INFO
	.align		4
.L_26275:
        /*011c*/ 	.byte	0x04, 0x17
        /*011e*/ 	.short	(.L_26277 - .L_26276)
.L_26276:
        /*0120*/ 	.word	0x00000000
        /*0124*/ 	.short	0x0003
        /*0126*/ 	.short	0x0018
        /*0128*/ 	.byte	0x00, 0xf0, 0x21, 0x00


	//----- nvinfo : EIATTR_KPARAM_INFO
	.align		4
.L_26277:
        /*012c*/ 	.byte	0x04, 0x17
        /*012e*/ 	.short	(.L_26279 - .L_26278)
.L_26278:
        /*0130*/ 	.word	0x00000000
        /*0134*/ 	.short	0x0002
        /*0136*/ 	.short	0x0010
        /*0138*/ 	.byte	0x00, 0xf0, 0x21, 0x00


	//----- nvinfo : EIATTR_KPARAM_INFO
	.align		4
.L_26279:
        /*013c*/ 	.byte	0x04, 0x17
        /*013e*/ 	.short	(.L_26281 - .L_26280)
.L_26280:
        /*0140*/ 	.word	0x00000000
        /*0144*/ 	.short	0x0001
        /*0146*/ 	.short	0x0008
        /*0148*/ 	.byte	0x00, 0xf0, 0x21, 0x00


	//----- nvinfo : EIATTR_KPARAM_INFO
	.align		4
.L_26281:
        /*014c*/ 	.byte	0x04, 0x17
        /*014e*/ 	.short	(.L_26283 - .L_26282)
.L_26282:
        /*0150*/ 	.word	0x00000000
        /*0154*/ 	.short	0x0000
        /*0156*/ 	.short	0x0000
        /*0158*/ 	.byte	0x00, 0xf0, 0x21, 0x00


	//----- nvinfo : EIATTR_MAXREG_COUNT
	.align		4
.L_26283:
        /*015c*/ 	.byte	0x03, 0x1b
        /*015e*/ 	.short	0x00ff


	//----- nvinfo : EIATTR_NUM_BARRIERS
	.align		4
        /*0160*/ 	.byte	0x02, 0x4c
        /*0162*/ 	.byte	0x01
	.zero		1


	//----- nvinfo : EIATTR_MERCURY_ISA_VERSION
	.align		4
        /*0164*/ 	.byte	0x03, 0x5f
        /*0166*/ 	.short	0x0000


	//----- nvinfo : EIATTR_COOP_GROUP_MASK_REGIDS
	.align		4
        /*0168*/ 	.byte	0x04, 0x29
        /*016a*/ 	.short	(.L_26285 - .L_26284)


	//   ....[0]....
.L_26284:
        /*016c*/ 	.word	0xffffffff


	//   ....[1]....
        /*0170*/ 	.word	0xffffffff


	//   ....[2]....
        /*0174*/ 	.word	0xffffffff


	//   ....[3]....
        /*0178*/ 	.word	0xffffffff


	//   ....[4]....
        /*017c*/ 	.word	0xffffffff


	//   ....[5]....
        /*0180*/ 	.word	0xffffffff


	//   ....[6]....
        /*0184*/ 	.word	0xffffffff


	//   ....[7]....
        /*0188*/ 	.word	0xffffffff


	//   ....[8]....
        /*018c*/ 	.word	0xffffffff


	//   ....[9]....
        /*0190*/ 	.word	0xffffffff


	//   ....[10]....
        /*0194*/ 	.word	0xffffffff


	//   ....[11]....
        /*0198*/ 	.word	0xffffffff


	//   ....[12]....
        /*019c*/ 	.word	0xffffffff


	//   ....[13]....
        /*01a0*/ 	.word	0xffffffff


	//   ....[14]....
        /*01a4*/ 	.word	0xffffffff


	//   ....[15]....
        /*01a8*/ 	.word	0xffffffff


	//   ....[16]....
        /*01ac*/ 	.word	0xffffffff


	//   ....[17]....
        /*01b0*/ 	.word	0xffffffff


	//   ....[18]....
        /*01b4*/ 	.word	0xffffffff


	//   ....[19]....
        /*01b8*/ 	.word	0xffffffff


	//   ....[20]....
        /*01bc*/ 	.word	0xffffffff


	//   ....[21]....
        /*01c0*/ 	.word	0xffffffff


	//   ....[22]....
        /*01c4*/ 	.word	0xffffffff


	//   ....[23]....
        /*01c8*/ 	.word	0xffffffff


	//   ....[24]....
        /*01cc*/ 	.word	0xffffffff


	//   ....[25]....
        /*01d0*/ 	.word	0xffffffff


	//   ....[26]....
        /*01d4*/ 	.word	0xffffffff


	//   ....[27]....
        /*01d8*/ 	.word	0xffffffff


	//   ....[28]....
        /*01dc*/ 	.word	0xffffffff


	//   ....[29]....
        /*01e0*/ 	.word	0xffffffff


	//   ....[30]....
        /*01e4*/ 	.word	0xffffffff


	//   ....[31]....
        /*01e8*/ 	.word	0xffffffff


	//   ....[32]....
        /*01ec*/ 	.word	0xffffffff


	//----- nvinfo : EIATTR_COOP_GROUP_INSTR_OFFSETS
	.align		4
.L_26285:
        /*01f0*/ 	.byte	0x04, 0x28
        /*01f2*/ 	.short	(.L_26287 - .L_26286)


	//   ....[0]....
.L_26286:
        /*01f4*/ 	.word	0x00003b20


	//   ....[1]....
        /*01f8*/ 	.word	0x00003d00


	//   ....[2]....
        /*01fc*/ 	.word	0x00003d30


	//   ....[3]....
        /*0200*/ 	.word	0x00003d50


	//   ....[4]....
        /*0204*/ 	.word	0x00003d70


	//   ....[5]....
        /*0208*/ 	.word	0x00003e10


	//   ....[6]....
        /*020c*/ 	.word	0x00003e50


	//   ....[7]....
        /*0210*/ 	.word	0x00003ec0


	//   ....[8]....
        /*0214*/ 	.word	0x00004c80


	//   ....[9]....
        /*0218*/ 	.word	0x00004ce0


	//   ....[10]....
        /*021c*/ 	.word	0x00004d10


	//   ....[11]....
        /*0220*/ 	.word	0x00004d30


	//   ....[12]....
        /*0224*/ 	.word	0x00004d50


	//   ....[13]....
        /*0228*/ 	.word	0x00004da0


	//   ....[14]....
        /*022c*/ 	.word	0x00004dc0


	//   ....[15]....
        /*0230*/ 	.word	0x00004de0


	//   ....[16]....
        /*0234*/ 	.word	0x00008190


	//   ....[17]....
        /*0238*/ 	.word	0x000081c0


	//   ....[18]....
        /*023c*/ 	.word	0x000081e0


	//   ....[19]....
        /*0240*/ 	.word	0x00008200


	//   ....[20]....
        /*0244*/ 	.word	0x00008210


	//   ....[21]....
        /*0248*/ 	.word	0x00008220


	//   ....[22]....
        /*024c*/ 	.word	0x00008230


	//   ....[23]....
        /*0250*/ 	.word	0x00008260


	//   ....[24]....
        /*0254*/ 	.word	0x00008290


	//   ....[25]....
        /*0258*/ 	.word	0x000082d0


	//   ....[26]....
        /*025c*/ 	.word	0x00008310


	//   ....[27]....
        /*0260*/ 	.word	0x00008340


	//   ....[28]....
        /*0264*/ 	.word	0x00009010


	//   ....[29]....
        /*0268*/ 	.word	0x00009090


	//   ....[30]....
        /*026c*/ 	.word	0x00009110


	//   ....[31]....
        /*0270*/ 	.word	0x00009180


	//   ....[32]....
        /*0274*/ 	.word	0x000091f0


	//----- nvinfo : EIATTR_EXIT_INSTR_OFFSETS
	.align		4
.L_26287:
        /*0278*/ 	.byte	0x04, 0x1c
        /*027a*/ 	.short	(.L_26289 - .L_26288)


	//   ....[0]....
.L_26288:
        /*027c*/ 	.word	0x00008970


	//   ....[1]....
        /*0280*/ 	.word	0x00008a70


	//   ....[2]....
        /*0284*/ 	.word	0x00008fb0


	//----- nvinfo : EIATTR_CTAIDZ_USED
	.align		4
.L_26289:
        /*0288*/ 	.byte	0x01, 0x04
	.zero		2


	//----- nvinfo : EIATTR_CRS_STACK_SIZE
	.align		4
        /*028c*/ 	.byte	0x04, 0x1e
        /*028e*/ 	.short	(.L_26291 - .L_26290)
.L_26290:
        /*0290*/ 	.word	0x00000000
.L_26291:


//--------------------- .nv.info._ZN4vllm25paged_attention_v1_kernelIttLi128ELi16ELi128ELNS_18Fp8KVCacheDataTypeE0ELb1EEEvPT_PKS2_PKT0_S8_ifPKiSA_iPKfiiiSC_SC_iiiii --------------------------
	.section	.nv.info._ZN4vllm25paged_attention_v1_kernelIttLi128ELi16ELi128ELNS_18Fp8KVCacheDataTypeE0ELb1EEEvPT_PKS2_PKT0_S8_ifPKiSA_iPKfiiiSC_SC_iiiii,"",@"SHT_CUDA_INFO"
	.sectionflags	@""
	.align	4


	//----- nvinfo : EIATTR_CUDA_API_VERSION
	.align		4
        /*0000*/ 	.byte	0x04, 0x37
        /*0002*/ 	.short	(.L_26293 - .L_26292)
.L_26292:
        /*0004*/ 	.word	0x00000082


	//----- nvinfo : EIATTR_SW2861232_WAR
	.align		4
.L_26293:
        /*0008*/ 	.byte	0x01, 0x35
	.zero		2


	//----- nvinfo : EIATTR_PARAM_CBANK
	.align		4
        /*000c*/ 	.byte	0x04, 0x0a
        /*000e*/ 	.short	(.L_26295 - .L_26294)
	.align		4
.L_26294:
        /*0010*/ 	.word	index@(.nv.constant0._ZN4vllm25paged_attention_v1_kernelIttLi128ELi16ELi128ELNS_18Fp8KVCacheDataTypeE0ELb1EEEvPT_PKS2_PKT0_S8_ifPKiSA_iPKfiiiSC_SC_iiiii)
        /*0014*/ 	.short	0x0160
        /*0016*/ 	.short	0x007c


	//----- nvinfo : EIATTR_CBANK_PARAM_SIZE
	.align		4
.L_26295:
        /*0018*/ 	.byte	0x03, 0x19
        /*001a*/ 	.short	0x007c


	//----- nvinfo : EIATTR_KPARAM_INFO
	.align		4
        /*001c*/ 	.byte	0x04, 0x17
        /*001e*/ 	.short	(.L_26297 - .L_26296)
.L_26296:
        /*0020*/ 	.word	0x00000000
        /*0024*/ 	.short	0x0013
        /*0026*/ 	.short	0x0078
        /*0028*/ 	.byte	0x00, 0xf0, 0x11, 0x00


	//----- nvinfo : EIATTR_KPARAM_INFO
	.align		4
.L_26297:
        /*002c*/ 	.byte	0x04, 0x17
        /*002e*/ 	.short	(.L_26299 - .L_26298)
.L_26298:
        /*0030*/ 	.word	0x00000000
        /*0034*/ 	.short	0x0012
        /*0036*/ 	.short	0x0074
        /*0038*/ 	.byte	0x00, 0xf0, 0x11, 0x00


	//----- nvinfo : EIATTR_KPARAM_INFO
	.align		4
.L_26299:
        /*003c*/ 	.byte	0x04, 0x17
        /*003e*/ 	.short	(.L_26301 - .L_26300)
.L_26300:
        /*0040*/ 	.word	0x00000000
        /*0044*/ 	.short	0x0011
        /*0046*/ 	.short	0x0070
        /*0048*/ 	.byte	0x00, 0xf0, 0x11, 0x00


	//----- nvinfo : EIATTR_KPARAM_INFO
	.align		4
.L_26301:
        /*004c*/ 	.byte	0x04, 0x17
        /*004e*/ 	.short	(.L_26303 - .L_26302)
.L_26302:
        /*0050*/ 	.word	0x00000000
        /*0054*/ 	.short	0x0010
        /*0056*/ 	.short	0x006c
        /*0058*/ 	.byte	0x00, 0xf0, 0x11, 0x00


	//----- nvinfo : EIATTR_KPARAM_INFO
	.align		4
.L_26303:
        /*005c*/ 	.byte	0x04, 0x17
        /*005e*/ 	.short	(.L_26305 - .L_26304)
.L_26304:
        /*0060*/ 	.word	0x00000000
        /*0064*/ 	.short	0x000f
        /*0066*/ 	.short	0x0068
        /*0068*/ 	.byte	0x00, 0xf0, 0x11, 0x00


	//----- nvinfo : EIATTR_KPARAM_INFO
	.align		4
.L_26305:
        /*006c*/ 	.byte	0x04, 0x17
        /*006e*/ 	.short	(.L_26307 - .L_26306)
.L_26306:
        /*0070*/ 	.word	0x00000000
        /*0074*/ 	.short	0x000e
        /*0076*/ 	.short	0x0060
        /*0078*/ 	.byte	0x00, 0xf0, 0x21, 0x00


	//----- nvinfo : EIATTR_KPARAM_INFO
	.align		4
.L_26307:
        /*007c*/ 	.byte	0x04, 0x17
        /*007e*/ 	.short	(.L_26309 - .L_26308)
.L_26308:
        /*0080*/ 	.word	0x00000000
        /*0084*/ 	.short	0x000d
        /*0086*/ 	.short	0x0058
        /*0088*/ 	.byte	0x00, 0xf0, 0x21, 0x00


	//----- nvinfo : EIATTR_KPARAM_INFO
	.align		4
.L_26309:
        /*008c*/ 	.byte	0x04, 0x17
        /*008e*/ 	.short	(.L_26311 - .L_26310)
.L_26310:
        /*0090*/ 	.word	0x00000000
        /*0094*/ 	.short	0x000c
        /*0096*/ 	.short	0x0050
        /*0098*/ 	.byte	0x00, 0xf0, 0x11, 0x00


	//----- nvinfo : EIATTR_KPARAM_INFO
	.align		4
.L_26311:
        /*009c*/ 	.byte	0x04, 0x17
        /*009e*/ 	.short	(.L_26313 - .L_26312)
.L_26312:
        /*00a0*/ 	.word	0x00000000
        /*00a4*/ 	.short	0x000b
        /*00a6*/ 	.short	0x004c
        /*00a8*/ 	.byte	0x00, 0xf0, 0x11, 0x00


	//----- nvinfo : EIATTR_KPARAM_INFO
	.align		4
.L_26313:
        /*00ac*/ 	.byte	0x04, 0x17
        /*00ae*/ 	.short	(.L_26315 - .L_26314)
.L_26314:
        /*00b0*/ 	.word	0x00000000
        /*00b4*/ 	.short	0x000a
        /*00b6*/ 	.short	0x0048
        /*00b8*/ 	.byte	0x00, 0xf0, 0x11, 0x00


	//----- nvinfo : EIATTR_KPARAM_INFO
	.align		4
.L_26315:
        /*00bc*/ 	.byte	0x04, 0x17
        /*00be*/ 	.short	(.L_26317 - .L_26316)
.L_26316:
        /*00c0*/ 	.word	0x00000000
        /*00c4*/ 	.short	0x0009
        /*00c6*/ 	.short	0x0040
        /*00c8*/ 	.byte	0x00, 0xf0, 0x21, 0x00


	//----- nvinfo : EIATTR_KPARAM_INFO
	.align		4
.L_26317:
        /*00cc*/ 	.byte	0x04, 0x17
        /*00ce*/ 	.short	(.L_26319 - .L_26318)
.L_26318:
        /*00d0*/ 	.word	0x00000000
        /*00d4*/ 	.short	0x0008
        /*00d6*/ 	.short	0x0038
        /*00d8*/ 	.byte	0x00, 0xf0, 0x11, 0x00


	//----- nvinfo : EIATTR_KPARAM_INFO
	.align		4
.L_26319:
        /*00dc*/ 	.byte	0x04, 0x17
        /*00de*/ 	.short	(.L_26321 - .L_26320)
.L_26320:
        /*00e0*/ 	.word	0x00000000
        /*00e4*/ 	.short	0x0007
        /*00e6*/ 	.short	0x0030
        /*00e8*/ 	.byte	0x00, 0xf0, 0x21, 0x00


	//----- nvinfo : EIATTR_KPARAM_INFO
	.align		4
.L_26321:
        /*00ec*/ 	.byte	0x04, 0x17
        /*00ee*/ 	.short	(.L_26323 - .L_26322)
.L_26322:
        /*00f0*/ 	.word	0x00000000
        /*00f4*/ 	.short	0x0006
        /*00f6*/ 	.short	0x0028
        /*00f8*/ 	.byte	0x00, 0xf0, 0x21, 0x00


	//----- nvinfo : EIATTR_KPARAM_INFO
	.align		4
.L_26323:
        /*00fc*/ 	.byte	0x04, 0x17
        /*00fe*/ 	.short	(.L_26325 - .L_26324)
.L_26324:
        /*0100*/ 	.word	0x00000000
        /*0104*/ 	.short	0x0005
        /*0106*/ 	.short	0x0024
        /*0108*/ 	.byte	0x00, 0xf0, 0x11, 0x00


	//----- nvinfo : EIATTR_KPARAM_INFO
	.align		4
.L_26325:
        /*010c*/ 	.byte	0x04, 0x17
        /*010e*/ 	.short	(.L_26327 - .L_26326)
.L_26326:
        /*0110*/ 	.word	0x00000000
        /*0114*/ 	.short	0x0004
        /*0116*/ 	.short	0x0020
        /*0118*/ 	.byte	0x00, 0xf0, 0x11, 0x00


	//----- nvinfo : EIATTR_KPARAM_INFO
	.align		4
.L_26327:
        /*011c*/ 	.byte	0x04, 0x17
        /*011e*/ 	.short	(.L_26329 - .L_26328)
.L_26328:
        /*0120*/ 	.word	0x00000000
        /*0124*/ 	.short	0x0003
        /*0126*/ 	.short	0x0018
        /*0128*/ 	.byte	0x00, 0xf0, 0x21, 0x00


	//----- nvinfo : EIATTR_KPARAM_INFO
	.align		4
.L_26329:
        /*012c*/ 	.byte	0x04, 0x17
        /*012e*/ 	.short	(.L_26331 - .L_26330)
.L_26330:
        /*0130*/ 	.word	0x00000000
        /*0134*/ 	.short	0x0002
        /*0136*/ 	.short	0x0010
        /*0138*/ 	.byte	0x00, 0xf0, 0x21, 0x00


	//----- nvinfo : EIATTR_KPARAM_INFO
	.align		4
.L_26331:
        /*013c*/ 	.byte	0x04, 0x17
        /*013e*/ 	.short	(.L_26333 - .L_26332)
.L_26332:
        /*0140*/ 	.word	0x00000000
        /*0144*/ 	.short	0x0001
        /*0146*/ 	.short	0x0008
        /*0148*/ 	.byte	0x00, 0xf0, 0x21, 0x00


	//----- nvinfo : EIATTR_KPARAM_INFO
	.align		4
.L_26333:
        /*014c*/ 	.byte	0x04, 0x17
        /*014e*/ 	.short	(.L_26335 - .L_26334)
.L_26334:
        /*0150*/ 	.word	0x00000000
        /*0154*/ 	.short	0x0000
        /*0156*/ 	.short	0x0000
        /*0158*/ 	.byte	0x00, 0xf0, 0x21, 0x00


	//----- nvinfo : EIATTR_MAXREG_COUNT
	.align		4
.L_26335:
        /*015c*/ 	.byte	0x03, 0x1b
        /*015e*/ 	.short	0x00ff


	//----- nvinfo : EIATTR_NUM_BARRIERS
	.align		4
        /*0160*/ 	.byte	0x02, 0x4c
        /*0162*/ 	.byte	0x01
	.zero		1


	//----- nvinfo : EIATTR_MERCURY_ISA_VERSION
	.align		4
        /*0164*/ 	.byte	0x03, 0x5f
        /*0166*/ 	.short	0x0000


	//----- nvinfo : EIATTR_COOP_GROUP_MASK_REGIDS
	.align		4
        /*0168*/ 	.byte	0x04, 0x29
        /*016a*/ 	.short	(.L_26337 - .L_26336)


	//   ....[0]....
.L_26336:
        /*016c*/ 	.word	0xffffffff


	//   ....[1]....
        /*0170*/ 	.word	0xffffffff


	//   ....[2]....
        /*0174*/ 	.word	0xffffffff


	//   ....[3]....
        /*0178*/ 	.word	0xffffffff


	//   ....[4]....
        /*017c*/ 	.word	0xffffffff


	//   ....[5]....
        /*0180*/ 	.word	0xffffffff


	//   ....[6]....
        /*0184*/ 	.word	0xffffffff


	//   ....[7]....
        /*0188*/ 	.word	0xffffffff


	//   ....[8]....
        /*018c*/ 	.word	0xffffffff


	//   ....[9]....
        /*0190*/ 	.word	0xffffffff


	//   ....[10]....
        /*0194*/ 	.word	0xffffffff


	//   ....[11]....
        /*0198*/ 	.word	0xffffffff


	//   ....[12]....
        /*019c*/ 	.word	0xffffffff


	//   ....[13]....
        /*01a0*/ 	.word	0xffffffff


	//   ....[14]....
        /*01a4*/ 	.word	0xffffffff


	//   ....[15]....
        /*01a8*/ 	.word	0xffffffff


	//   ....[16]....
        /*01ac*/ 	.word	0xffffffff


	//   ....[17]....
        /*01b0*/ 	.word	0xffffffff


	//   ....[18]....
        /*01b4*/ 	.word	0xffffffff


	//   ....[19]....
        /*01b8*/ 	.word	0xffffffff


	//   ....[20]....
        /*01bc*/ 	.word	0xffffffff


	//   ....[21]....
        /*01c0*/ 	.word	0xffffffff


	//   ....[22]....
        /*01c4*/ 	.word	0xffffffff


	//   ....[23]....
        /*01c8*/ 	.word	0xffffffff


	//   ....[24]....
        /*01cc*/ 	.word	0xffffffff


	//   ....[25]....
        /*01d0*/ 	.word	0xffffffff


	//   ....[26]....
        /*01d4*/ 	.word	0xffffffff


	//   ....[27]....
        /*01d8*/ 	.word	0xffffffff


	//   ....[28]....
        /*01dc*/ 	.word	0xffffffff


	//----- nvinfo : EIATTR_COOP_GROUP_INSTR_OFFSETS
	.align		4
.L_26337:
        /*01e0*/ 	.byte	0x04, 0x28
        /*01e2*/ 	.short	(.L_26339 - .L_26338)


	//   ....[0]....
.L_26338:
        /*01e4*/ 	.word	0x00002d00


	//   ....[1]....
        /*01e8*/ 	.word	0x00002ee0


	//   ....[2]....
        /*01ec*/ 	.word	0x00002f10


	//   ....[3]....
        /*01f0*/ 	.word	0x00002f30


	//   ....[4]....
        /*01f4*/ 	.word	0x00002f50


	//   ....[5]....
        /*01f8*/ 	.word	0x00003040


	//   ....[6]....
        /*01fc*/ 	.word	0x00003060


	//   ....[7]....
        /*0200*/ 	.word	0x000030a0


	//   ....[8]....
        /*0204*/ 	.word	0x00003e60


	//   ....[9]....
        /*0208*/ 	.word	0x00003ec0


	//   ....[10]....
        /*020c*/ 	.word	0x00003ef0


	//   ....[11]....
        /*0210*/ 	.word	0x00003f10


	//   ....[12]....
        /*0214*/ 	.word	0x00003f30


	//   ....[13]....
        /*0218*/ 	.word	0x00003f80


	//   ....[14]....
        /*021c*/ 	.word	0x00003fa0


	//   ....[15]....
        /*0220*/ 	.word	0x00003fc0


	//   ....[16]....
        /*0224*/ 	.word	0x00006730


	//   ....[17]....
        /*0228*/ 	.word	0x00006770


	//   ....[18]....
        /*022c*/ 	.word	0x00006790


	//   ....[19]....
        /*0230*/ 	.word	0x000067c0


	//   ....[20]....
        /*0234*/ 	.word	0x000067d0


	//   ....[21]....
        /*0238*/ 	.word	0x000067e0


	//   ....[22]....
        /*023c*/ 	.word	0x000067f0


	//   ....[23]....
        /*0240*/ 	.word	0x00006820


	//   ....[24]....
        /*0244*/ 	.word	0x000071a0


	//   ....[25]....
        /*0248*/ 	.word	0x00007220


	//   ....[26]....
        /*024c*/ 	.word	0x000072a0


	//   ....[27]....
        /*0250*/ 	.word	0x00007310


	//   ....[28]....
        /*0254*/ 	.word	0x00007380


	//----- nvinfo : EIATTR_EXIT_INSTR_OFFSETS
	.align		4
.L_26339:
        /*0258*/ 	.byte	0x04, 0x1c
        /*025a*/ 	.short	(.L_26341 - .L_26340)


	//   ....[0]....
.L_26340:
        /*025c*/ 	.word	0x00006cb0


	//   ....[1]....
        /*0260*/ 	.word	0x00006dc0


	//   ....[2]....
        /*0264*/ 	.word	0x00007140


	//----- nvinfo : EIATTR_CTAIDZ_USED
	.align		4
.L_26341:
        /*0268*/ 	.byte	0x01, 0x04
	.zero		2


	//----- nvinfo : EIATTR_CRS_STACK_SIZE
	.align		4
        /*026c*/ 	.byte	0x04, 0x1e
        /*026e*/ 	.short	(.L_26343 - .L_26342)
.L_26342:
        /*0270*/ 	.word	0x00000000
.L_26343:


//--------------------- .nv.info._ZN4vllm25paged_attention_v1_kernelIttLi120ELi16ELi128ELNS_18Fp8KVCacheDataTypeE0ELb1EEEvPT_PKS2_PKT0_S8_ifPKiSA_iPKfiiiSC_SC_iiiii --------------------------
	.section	.nv.info._ZN4vllm25paged_attention_v1_kernelIttLi120ELi16ELi128ELNS_18Fp8KVCacheDataTypeE0ELb1EEEvPT_PKS2_PKT0_S8_ifPKiSA_iPKfiiiSC_SC_iiiii,"",@"SHT_CUDA_INFO"
	.sectionflags	@""
	.align	4


	//----- nvinfo : EIATTR_CUDA_API_VERSION
	.align		4
        /*0000*/ 	.byte	0x04, 0x37
        /*0002*/ 	.short	(.L_26345 - .L_26344)
.L_26344:
        /*0004*/ 	.word	0x00000082


	//----- nvinfo : EIATTR_SW2861232_WAR
	.align		4
.L_26345:
        /*0008*/ 	.byte	0x01, 0x35
	.zero		2


	//----- nvinfo : EIATTR_PARAM_CBANK
	.align		4
        /*000c*/ 	.byte	0x04, 0x0a
        /*000e*/ 	.short	(.L_26347 - .L_26346)
	.align		4
.L_26346:
        /*0010*/ 	.word	index@(.nv.constant0._ZN4vllm25paged_attention_v1_kernelIttLi120ELi16ELi128ELNS_18Fp8KVCacheDataTypeE0ELb1EEEvPT_PKS2_PKT0_S8_ifPKiSA_iPKfiiiSC_SC_iiiii)
        /*0014*/ 	.short	0x0160
        /*0016*/ 	.short	0x007c


	//----- nvinfo : EIATTR_CBANK_PARAM_SIZE
	.align		4
.L_26347:
        /*0018*/ 	.byte	0x03, 0x19
        /*001a*/ 	.short	0x007c


	//----- nvinfo : EIATTR_KPARAM_INFO
	.align		4
        /*001c*/ 	.byte	0x04, 0x17
        /*001e*/ 	.short	(.L_26349 - .L_26348)
.L_26348:
        /*0020*/ 	.word	0x00000000
        /*0024*/ 	.short	0x0013
        /*0026*/ 	.short	0x0078
        /*0028*/ 	.byte	0x00, 0xf0, 0x11, 0x00


	//----- nvinfo : EIATTR_KPARAM_INFO
	.align		4
.L_26349:
        /*002c*/ 	.byte	0x04, 0x17
        /*002e*/ 	.short	(.L_26351 - .L_26350)
.L_26350:
        /*0030*/ 	.word	0x00000000
        /*0034*/ 	.short	0x0012
        /*0036*/ 	.short	0x0074
        /*0038*/ 	.byte	0x00, 0xf0, 0x11, 0x00


	//----- nvinfo : EIATTR_KPARAM_INFO
	.align		4
.L_26351:
        /*003c*/ 	.byte	0x04, 0x17
        /*003e*/ 	.short	(.L_26353 - .L_26352)
.L_26352:
        /*0040*/ 	.word	0x00000000
        /*0044*/ 	.short	0x0011
        /*0046*/ 	.short	0x0070
        /*0048*/ 	.byte	0x00, 0xf0, 0x11, 0x00


	//----- nvinfo : EIATTR_KPARAM_INFO
	.align		4
.L_26353:
        /*004c*/ 	.byte	0x04, 0x17
        /*004e*/ 	.short	(.L_26355 - .L_26354)
.L_26354:
        /*0050*/ 	.word	0x00000000
        /*0054*/ 	.short	0x0010
        /*0056*/ 	.short	0x006c
        /*0058*/ 	.byte	0x00, 0xf0, 0x11, 0x00


	//----- nvinfo : EIATTR_KPARAM_INFO
	.align		4
.L_26355:
        /*005c*/ 	.byte	0x04, 0x17
        /*005e*/ 	.short	(.L_26357 - .L_26356)
.L_26356:
        /*0060*/ 	.word	0x00000000
        /*0064*/ 	.short	0x000f
        /*0066*/ 	.short	0x0068
        /*0068*/ 	.byte	0x00, 0xf0, 0x11, 0x00


	//----- nvinfo : EIATTR_KPARAM_INFO
	.align		4
.L_26357:
        /*006c*/ 	.byte	0x04, 0x17
        /*006e*/ 	.short	(.L_26359 - .L_26358)
.L_26358:
        /*0070*/ 	.word	0x00000000
        /*0074*/ 	.short	0x000e
        /*0076*/ 	.short	0x0060
        /*0078*/ 	.byte	0x00, 0xf0, 0x21, 0x00


	//----- nvinfo : EIATTR_KPARAM_INFO
	.align		4
.L_26359:
        /*007c*/ 	.byte	0x04, 0x17
        /*007e*/ 	.short	(.L_26361 - .L_26360)
.L_26360:
        /*0080*/ 	.word	0x00000000
        /*0084*/ 	.short	0x000d
        /*0086*/ 	.short	0x0058
        /*0088*/ 	.byte	0x00, 0xf0, 0x21, 0x00


	//----- nvinfo : EIATTR_KPARAM_INFO
	.align		4
.L_26361:
        /*008c*/ 	.byte	0x04, 0x17
        /*008e*/ 	.short	(.L_26363 - .L_26362)
.L_26362:
        /*0090*/ 	.word	0x00000000
        /*0094*/ 	.short	0x000c
        /*0096*/ 	.short	0x0050
        /*0098*/ 	.byte	0x00, 0xf0, 0x11, 0x00


	//----- nvinfo : EIATTR_KPARAM_INFO
	.align		4
.L_26363:
        /*009c*/ 	.byte	0x04, 0x17
        /*009e*/ 	.short	(.L_26365 - .L_26364)
.L_26364:
        /*00a0*/ 	.word	0x00000000
        /*00a4*/ 	.short	0x000b
        /*00a6*/ 	.short	0x004c
        /*00a8*/ 	.byte	0x00, 0xf0, 0x11, 0x00


	//----- nvinfo : EIATTR_KPARAM_INFO
	.align		4
.L_26365:
        /*00ac*/ 	.byte	0x04, 0x17
        /*00ae*/ 	.short	(.L_26367 - .L_26366)
.L_26366:
        /*00b0*/ 	.word	0x00000000
        /*00b4*/ 	.short	0x000a
        /*00b6*/ 	.short	0x0048
        /*00b8*/ 	.byte	0x00, 0xf0, 0x11, 0x00


	//----- nvinfo : EIATTR_KPARAM_INFO
	.align		4
.L_26367:
        /*00bc*/ 	.byte	0x04, 0x17
        /*00be*/ 	.short	(.L_26369 - .L_26368)
.L_26368:
        /*00c0*/ 	.word	0x00000000
        /*00c4*/ 	.short	0x0009
        /*00c6*/ 	.short	0x0040
        /*00c8*/ 	.byte	0x00, 0xf0, 0x21, 0x00


	//----- nvinfo : EIATTR_KPARAM_INFO
	.align		4
.L_26369:
        /*00cc*/ 	.byte	0x04, 0x17
        /*00ce*/ 	.short	(.L_26371 - .L_26370)
.L_26370:
        /*00d0*/ 	.word	0x00000000
        /*00d4*/ 	.short	0x0008
        /*00d6*/ 	.short	0x0038
        /*00d8*/ 	.byte	0x00, 0xf0, 0x11, 0x00


	//----- nvinfo : EIATTR_KPARAM_INFO
	.align		4
.L_26371:
        /*00dc*/ 	.byte	0x04, 0x17
        /*00de*/ 	.short	(.L_26373 - .L_26372)
.L_26372:
        /*00e0*/ 	.word	0x00000000
        /*00e4*/ 	.short	0x0007
        /*00e6*/ 	.short	0x0030
        /*00e8*/ 	.byte	0x00, 0xf0, 0x21, 0x00


	//----- nvinfo : EIATTR_KPARAM_INFO
	.align		4
.L_26373:
        /*00ec*/ 	.byte	0x04, 0x17
        /*00ee*/ 	.short	(.L_26375 - .L_26374)
.L_26374:
        /*00f0*/ 	.word	0x00000000
        /*00f4*/ 	.short	0x0006
        /*00f6*/ 	.short	0x0028
        /*00f8*/ 	.byte	0x00, 0xf0, 0x21, 0x00


	//----- nvinfo : EIATTR_KPARAM_INFO
	.align		4
.L_26375:
        /*00fc*/ 	.byte	0x04, 0x17
        /*00fe*/ 	.short	(.L_26377 - .L_26376)
.L_26376:
        /*0100*/ 	.word	0x00000000
        /*0104*/ 	.short	0x0005
        /*0106*/ 	.short	0x0024
        /*0108*/ 	.byte	0x00, 0xf0, 0x11, 0x00


	//----- nvinfo : EIATTR_KPARAM_INFO
	.align		4
.L_26377:
        /*010c*/ 	.byte	0x04, 0x17
        /*010e*/ 	.short	(.L_26379 - .L_26378)
.L_26378:
        /*0110*/ 	.word	0x00000000
        /*0114*/ 	.short	0x0004
        /*0116*/ 	.short	0x0020
        /*0118*/ 	.byte	0x00, 0xf0, 0x11, 0x00


	//----- nvinfo : EIATTR_KPARAM_INFO
	.align		4
.L_26379:
        /*011c*/ 	.byte	0x04, 0x17
        /*011e*/ 	.short	(.L_26381 - .L_26380)
.L_26380:
        /*0120*/ 	.word	0x00000000
        /*0124*/ 	.short	0x0003
        /*0126*/ 	.short	0x0018
        /*0128*/ 	.byte	0x00, 0xf0, 0x21, 0x00


	//----- nvinfo : EIATTR_KPARAM_INFO
	.align		4
.L_26381:
        /*012c*/ 	.byte	0x04, 0x17
        /*012e*/ 	.short	(.L_26383 - .L_26382)
.L_26382:
        /*0130*/ 	.word	0x00000000
        /*0134*/ 	.short	0x0002
        /*0136*/ 	.short	0x0010
        /*0138*/ 	.byte	0x00, 0xf0, 0x21, 0x00


	//----- nvinfo : EIATTR_KPARAM_INFO
	.align		4
.L_26383:
        /*013c*/ 	.byte	0x04, 0x17
        /*013e*/ 	.short	(.L_26385 - .L_26384)
.L_26384:
        /*0140*/ 	.word	0x00000000
        /*0144*/ 	.short	0x0001
        /*0146*/ 	.short	0x0008
        /*0148*/ 	.byte	0x00, 0xf0, 0x21, 0x00


	//----- nvinfo : EIATTR_KPARAM_INFO
	.align		4
.L_26385:
        /*014c*/ 	.byte	0x04, 0x17
        /*014e*/ 	.short	(.L_26387 - .L_26386)
.L_26386:
        /*0150*/ 	.word	0x00000000
        /*0154*/ 	.short	0x0000
        /*0156*/ 	.short	0x0000
        /*0158*/ 	.byte	0x00, 0xf0, 0x21, 0x00


	//----- nvinfo : EIATTR_MAXREG_COUNT
	.align		4
.L_26387:
        /*015c*/ 	.byte	0x03, 0x1b
        /*015e*/ 	.short	0x00ff


	//----- nvinfo : EIATTR_NUM_BARRIERS
	.align		4
        /*0160*/ 	.byte	0x02, 0x4c
        /*0162*/ 	.byte	0x01
	.zero		1


	//----- nvinfo : EIATTR_MERCURY_ISA_VERSION
	.align		4
        /*0164*/ 	.byte	0x03, 0x5f
        /*0166*/ 	.short	0x0000


	//----- nvinfo : EIATTR_COOP_GROUP_MASK_REGIDS
	.align		4
        /*0168*/ 	.byte	0x04, 0x29
        /*016a*/ 	.short	(.L_26389 - .L_26388)


	//   ....[0]....
.L_26388:
        /*016c*/ 	.word	0xffffffff


	//   ....[1]....
        /*0170*/ 	.word	0xffffffff


	//   ....[2]....
        /*0174*/ 	.word	0xffffffff


	//   ....[3]....
        /*0178*/ 	.word	0xffffffff


	//   ....[4]....
        /*017c*/ 	.word	0xffffffff


	//   ....[5]....
        /*0180*/ 	.word	0xffffffff


	//   ....[6]....
        /*0184*/ 	.word	0xffffffff


	//   ....[7]....
        /*0188*/ 	.word	0xffffffff


	//   ....[8]....
        /*018c*/ 	.word	0xffffffff


	//   ....[9]....
        /*0190*/ 	.word	0xffffffff


	//   ....[10]....
        /*0194*/ 	.word	0xffffffff


	//   ....[11]....
        /*0198*/ 	.word	0xffffffff


	//   ....[12]....
        /*019c*/ 	.word	0xffffffff


	//   ....[13]....
        /*01a0*/ 	.word	0xffffffff


	//   ....[14]....
        /*01a4*/ 	.word	0xffffffff


	//   ....[15]....
        /*01a8*/ 	.word	0xffffffff


	//   ....[16]....
        /*01ac*/ 	.word	0xffffffff


	//   ....[17]....
        /*01b0*/ 	.word	0xffffffff


	//   ....[18]....
        /*01b4*/ 	.word	0xffffffff


	//   ....[19]....
        /*01b8*/ 	.word	0xffffffff


	//   ....[20]....
        /*01bc*/ 	.word	0xffffffff


	//   ....[21]....
        /*01c0*/ 	.word	0xffffffff


	//   ....[22]....
        /*01c4*/ 	.word	0xffffffff


	//   ....[23]....
        /*01c8*/ 	.word	0xffffffff


	//   ....[24]....
        /*01cc*/ 	.word	0xffffffff


	//   ....[25]....
        /*01d0*/ 	.word	0xffffffff


	//   ....[26]....
        /*01d4*/ 	.word	0xffffffff


	//   ....[27]....
        /*01d8*/ 	.word	0xffffffff


	//   ....[28]....
        /*01dc*/ 	.word	0xffffffff


	//----- nvinfo : EIATTR_COOP_GROUP_INSTR_OFFSETS
	.align		4
.L_26389:
        /*01e0*/ 	.byte	0x04, 0x28
        /*01e2*/ 	.short	(.L_26391 - .L_26390)


	//   ....[0]....
.L_26390:
        /*01e4*/ 	.word	0x00002ba0


	//   ....[1]....
        /*01e8*/ 	.word	0x00002d80


	//   ....[2]....
        /*01ec*/ 	.word	0x00002db0


	//   ....[3]....
        /*01f0*/ 	.word	0x00002dd0


	//   ....[4]....
        /*01f4*/ 	.word	0x00002df0


	//   ....[5]....
        /*01f8*/ 	.word	0x00002eb0


	//   ....[6]....
        /*01fc*/ 	.word	0x00002ed0


	//   ....[7]....
        /*0200*/ 	.word	0x00002f20


	//   ....[8]....
        /*0204*/ 	.word	0x00003d00


	//   ....[9]....
        /*0208*/ 	.word	0x00003d60


	//   ....[10]....
        /*020c*/ 	.word	0x00003d90


	//   ....[11]....
        /*0210*/ 	.word	0x00003db0


	//   ....[12]....
        /*0214*/ 	.word	0x00003dd0


	//   ....[13]....
        /*0218*/ 	.word	0x00003e20


	//   ....[14]....
        /*021c*/ 	.word	0x00003e40


	//   ....[15]....
        /*0220*/ 	.word	0x00003e60


	//   ....[16]....
        /*0224*/ 	.word	0x00006600


	//   ....[17]....
        /*0228*/ 	.word	0x00006640


	//   ....[18]....
        /*022c*/ 	.word	0x00006660


	//   ....[19]....
        /*0230*/ 	.word	0x00006680


	//   ....[20]....
        /*0234*/ 	.word	0x00006690


	//   ....[21]....
        /*0238*/ 	.word	0x000066a0


	//   ....[22]....
        /*023c*/ 	.word	0x000066b0


	//   ....[23]....
        /*0240*/ 	.word	0x000066e0


	//   ....[24]....
        /*0244*/ 	.word	0x00007230


	//   ....[25]....
        /*0248*/ 	.word	0x000072b0


	//   ....[26]....
        /*024c*/ 	.word	0x00007330


	//   ....[27]....
        /*0250*/ 	.word	0x000073a0


	//   ....[28]....
        /*0254*/ 	.word	0x00007410


	//----- nvinfo : EIATTR_EXIT_INSTR_OFFSETS
	.align		4
.L_26391:
        /*0258*/ 	.byte	0x04, 0x1c
        /*025a*/ 	.short	(.L_26393 - .L_26392)


	//   ....[0]....
.L_26392:
        /*025c*/ 	.word	0x00006cf0


	//   ....[1]....
        /*0260*/ 	.word	0x00007150


	//   ....[2]....
        /*0264*/ 	.word	0x000071d0


	//----- nvinfo : EIATTR_CTAIDZ_USED
	.align		4
.L_26393:
        /*0268*/ 	.byte	0x01, 0x04
	.zero		2


	//----- nvinfo : EIATTR_CRS_STACK_SIZE
	.align		4
        /*026c*/ 	.byte	0x04, 0x1e
        /*026e*/ 	.short	(.L_26395 - .L_26394)
.L_26394:
        /*0270*/ 	.word	0x00000000
.L_26395:


//--------------------- .nv.info._ZN4vllm25paged_attention_v1_kernelIttLi112ELi16ELi128ELNS_18Fp8KVCacheDataTypeE0ELb1EEEvPT_PKS2_PKT0_S8_ifPKiSA_iPKfiiiSC_SC_iiiii --------------------------
	.section	.nv.info._ZN4vllm25paged_attention_v1_kernelIttLi112ELi16ELi128ELNS_18Fp8KVCacheDataTypeE0ELb1EEEvPT_PKS2_PKT0_S8_ifPKiSA_iPKfiiiSC_SC_iiiii,"",@"SHT_CUDA_INFO"
	.sectionflags	@""
	.align	4


	//----- nvinfo : EIATTR_CUDA_API_VERSION
	.align		4
        /*0000*/ 	.byte	0x04, 0x37
        /*0002*/ 	.short	(.L_26397 - .L_26396)
.L_26396:
        /*0004*/ 	.word	0x00000082


	//----- nvinfo : EIATTR_SW2861232_WAR
	.align		4
.L_26397:
        /*0008*/ 	.byte	0x01, 0x35
	.zero		2


	//----- nvinfo : EIATTR_PARAM_CBANK
	.align		4
        /*000c*/ 	.byte	0x04, 0x0a
        /*000e*/ 	.short	(.L_26399 - .L_26398)
	.align		4
.L_26398:
        /*0010*/ 	.word	index@(.nv.constant0._ZN4vllm25paged_attention_v1_kernelIttLi112ELi16ELi128ELNS_18Fp8KVCacheDataTypeE0ELb1EEEvPT_PKS2_PKT0_S8_ifPKiSA_iPKfiiiSC_SC_iiiii)
        /*0014*/ 	.short	0x0160
        /*0016*/ 	.short	0x007c


	//----- nvinfo : EIATTR_CBANK_PARAM_SIZE
	.align		4
.L_26399:
        /*0018*/ 	.byte	0x03, 0x19
        /*001a*/ 	.short	0x007c


	//----- nvinfo : EIATTR_KPARAM_INFO
	.align		4
        /*001c*/ 	.byte	0x04, 0x17
        /*001e*/ 	.short	(.L_26401 - .L_26400)
.L_26400:
        /*0020*/ 	.word	0x00000000
        /*0024*/ 	.short	0x0013
        /*0026*/ 	.short	0x0078
        /*0028*/ 	.byte	0x00, 0xf0, 0x11, 0x00


	//----- nvinfo : EIATTR_KPARAM_INFO
	.align		4
.L_26401:
        /*002c*/ 	.byte	0x04, 0x17
        /*002e*/ 	.short	(.L_26403 - .L_26402)
.L_26402:
        /*0030*/ 	.word	0x00000000
        /*0034*/ 	.short	0x0012
        /*0036*/ 	.short	0x0074
        /*0038*/ 	.byte	0x00, 0xf0, 0x11, 0x00


	//----- nvinfo : EIATTR_KPARAM_INFO
	.align		4
.L_26403:
        /*003c*/ 	.byte	0x04, 0x17
        /*003e*/ 	.short	(.L_26405 - .L_26404)
.L_26404:
        /*0040*/ 	.word	0x00000000
        /*0044*/ 	.short	0x0011
        /*0046*/ 	.short	0x0070
        /*0048*/ 	.byte	0x00, 0xf0, 0x11, 0x00


	//----- nvinfo : EIATTR_KPARAM_INFO
	.align		4
.L_26405:
        /*004c*/ 	.byte	0x04, 0x17
        /*004e*/ 	.short	(.L_26407 - .L_26406)
.L_26406:
        /*0050*/ 	.word	0x00000000
        /*0054*/ 	.short	0x0010
        /*0056*/ 	.short	0x006c
        /*0058*/ 	.byte	0x00, 0xf0, 0x11, 0x00


	//----- nvinfo : EIATTR_KPARAM_INFO
	.align		4
.L_26407:
        /*005c*/ 	.byte	0x04, 0x17
        /*005e*/ 	.short	(.L_26409 - .L_26408)
.L_26408:
        /*0060*/ 	.word	0x00000000
        /*0064*/ 	.short	0x000f
        /*0066*/ 	.short	0x0068
        /*0068*/ 	.byte	0x00, 0xf0, 0x11, 0x00


	//----- nvinfo : EIATTR_KPARAM_INFO
	.align		4
.L_26409:
        /*006c*/ 	.byte	0x04, 0x17
        /*006e*/ 	.short	(.L_26411 - .L_26410)
.L_26410:
        /*0070*/ 	.word	0x00000000
        /*0074*/ 	.short	0x000e
        /*0076*/ 	.short	0x0060
        /*0078*/ 	.byte	0x00, 0xf0, 0x21, 0x00


	//----- nvinfo : EIATTR_KPARAM_INFO
	.align		4
.L_26411:
        /*007c*/ 	.byte	0x04, 0x17
        /*007e*/ 	.short	(.L_26413 - .L_26412)
.L_26412:
        /*0080*/ 	.word	0x00000000
        /*0084*/ 	.short	0x000d
        /*0086*/ 	.short	0x0058
        /*0088*/ 	.byte	0x00, 0xf0, 0x21, 0x00


	//----- nvinfo : EIATTR_KPARAM_INFO
	.align		4
.L_26413:
        /*008c*/ 	.byte	0x04, 0x17
        /*008e*/ 	.short	(.L_26415 - .L_26414)
.L_26414:
        /*0090*/ 	.word	0x00000000
        /*0094*/ 	.short	0x000c
        /*0096*/ 	.short	0x0050
        /*0098*/ 	.byte	0x00, 0xf0, 0x11, 0x00


	//----- nvinfo : EIATTR_KPARAM_INFO
	.align		4
.L_26415:
        /*009c*/ 	.byte	0x04, 0x17
        /*009e*/ 	.short	(.L_26417 - .L_26416)
.L_26416:
        /*00a0*/ 	.word	0x00000000
        /*00a4*/ 	.short	0x000b
        /*00a6*/ 	.short	0x004c
        /*00a8*/ 	.byte	0x00, 0xf0, 0x11, 0x00


	//----- nvinfo : EIATTR_KPARAM_INFO
	.align		4
.L_26417:
        /*00ac*/ 	.byte	0x04, 0x17
        /*00ae*/ 	.short	(.L_26419 - .L_26418)
.L_26418:
        /*00b0*/ 	.word	0x00000000
        /*00b4*/ 	.short	0x000a
        /*00b6*/ 	.short	0x0048
        /*00b8*/ 	.byte	0x00, 0xf0, 0x11, 0x00


	//----- nvinfo : EIATTR_KPARAM_INFO
	.align		4
.L_26419:
        /*00bc*/ 	.byte	0x04, 0x17
        /*00be*/ 	.short	(.L_26421 - .L_26420)
.L_26420:
        /*00c0*/ 	.word	0x00000000
        /*00c4*/ 	.short	0x0009
        /*00c6*/ 	.short	0x0040
        /*00c8*/ 	.byte	0x00, 0xf0, 0x21, 0x00


	//----- nvinfo : EIATTR_KPARAM_INFO
	.align		4
.L_26421:
        /*00cc*/ 	.byte	0x04, 0x17
        /*00ce*/ 	.short	(.L_26423 - .L_26422)
.L_26422:
        /*00d0*/ 	.word	0x00000000
        /*00d4*/ 	.short	0x0008
        /*00d6*/ 	.short	0x0038
        /*00d8*/ 	.byte	0x00, 0xf0, 0x11, 0x00


	//----- nvinfo : EIATTR_KPARAM_INFO
	.align		4
.L_26423:
        /*00dc*/ 	.byte	0x04, 0x17
        /*00de*/ 	.short	(.L_26425 - .L_26424)
.L_26424:
        /*00e0*/ 	.word	0x00000000
        /*00e4*/ 	.short	0x0007
        /*00e6*/ 	.short	0x0030
        /*00e8*/ 	.byte	0x00, 0xf0, 0x21, 0x00


	//----- nvinfo : EIATTR_KPARAM_INFO
	.align		4
.L_26425:
        /*00ec*/ 	.byte	0x04, 0x17
        /*00ee*/ 	.short	(.L_26427 - .L_26426)
.L_26426:
        /*00f0*/ 	.word	0x00000000
        /*00f4*/ 	.short	0x0006
        /*00f6*/ 	.short	0x0028
        /*00f8*/ 	.byte	0x00, 0xf0, 0x21, 0x00


	//----- nvinfo : EIATTR_KPARAM_INFO
	.align		4
.L_26427:
        /*00fc*/ 	.byte	0x04, 0x17
        /*00fe*/ 	.short	(.L_26429 - .L_26428)
.L_26428:
        /*0100*/ 	.word	0x00000000
        /*0104*/ 	.short	0x0005
        /*0106*/ 	.short	0x0024
        /*0108*/ 	.byte	0x00, 0xf0, 0x11, 0x00


	//----- nvinfo : EIATTR_KPARAM_INFO
	.align		4
.L_26429:
        /*010c*/ 	.byte	0x04, 0x17
        /*010e*/ 	.short	(.L_26431 - .L_26430)
.L_26430:
        /*0110*/ 	.word	0x00000000
        /*0114*/ 	.short	0x0004
        /*0116*/ 	.short	0x0020
        /*0118*/ 	.byte	0x00, 0xf0, 0x11, 0x00


	//----- nvinfo : EIATTR_KPARAM_INFO
	.align		4
.L_26431:
        /*011c*/ 	.byte	0x04, 0x17
        /*011e*/ 	.short	(.L_26433 - .L_26432)
.L_26432:
        /*0120*/ 	.word	0x00000000
        /*0124*/ 	.short	0x0003
        /*0126*/ 	.short	0x0018
        /*0128*/ 	.byte	0x00, 0xf0, 0x21, 0x00


	//----- nvinfo : EIATTR_KPARAM_INFO
	.align		4
.L_26433:
        /*012c*/ 	.byte	0x04, 0x17
        /*012e*/ 	.short	(.L_26435 - .L_26434)
.L_26434:
        /*0130*/ 	.word	0x00000000
        /*0134*/ 	.short	0x0002
        /*0136*/ 	.short	0x0010
        /*0138*/ 	.byte	0x00, 0xf0, 0x21, 0x00


	//----- nvinfo : EIATTR_KPARAM_INFO
	.align		4
.L_26435:
        /*013c*/ 	.byte	0x04, 0x17
        /*013e*/ 	.short	(.L_26437 - .L_26436)
.L_26436:
        /*0140*/ 	.word	0x00000000
        /*0144*/ 	.short	0x0001
        /*0146*/ 	.short	0x0008
        /*0148*/ 	.byte	0x00, 0xf0, 0x21, 0x00


	//----- nvinfo : EIATTR_KPARAM_INFO
	.align		4
.L_26437:
        /*014c*/ 	.byte	0x04, 0x17
        /*014e*/ 	.short	(.L_26439 - .L_26438)
.L_26438:
        /*0150*/ 	.word	0x00000000
        /*0154*/ 	.short	0x0000
        /*0156*/ 	.short	0x0000
        /*0158*/ 	.byte	0x00, 0xf0, 0x21, 0x00


	//----- nvinfo : EIATTR_MAXREG_COUNT
	.align		4
.L_26439:
        /*015c*/ 	.byte	0x03, 0x1b
        /*015e*/ 	.short	0x00ff


	//----- nvinfo : EIATTR_NUM_BARRIERS
	.align		4
        /*0160*/ 	.byte	0x02, 0x4c
        /*0162*/ 	.byte	0x01
	.zero		1


	//----- nvinfo : EIATTR_MERCURY_ISA_VERSION
	.align		4
        /*0164*/ 	.byte	0x03, 0x5f
        /*0166*/ 	.short	0x0000


	//----- nvinfo : EIATTR_COOP_GROUP_MASK_REGIDS
	.align		4
        /*0168*/ 	.byte	0x04, 0x29
        /*016a*/ 	.short	(.L_26441 - .L_26440)


	//   ....[0]....
.L_26440:
        /*016c*/ 	.word	0xffffffff


	//   ....[1]....
        /*0170*/ 	.word	0xffffffff


	//   ....[2]....
        /*0174*/ 	.word	0xffffffff


	//   ....[3]....
        /*0178*/ 	.word	0xffffffff


	//   ....[4]....
        /*017c*/ 	.word	0xffffffff


	//   ....[5]....
        /*0180*/ 	.word	0xffffffff


	//   ....[6]....
        /*0184*/ 	.word	0xffffffff


	//   ....[7]....
        /*0188*/ 	.word	0xffffffff


	//   ....[8]....
        /*018c*/ 	.word	0xffffffff


	//   ....[9]....
        /*0190*/ 	.word	0xffffffff


	//   ....[10]....
        /*0194*/ 	.word	0xffffffff


	//   ....[11]....
        /*0198*/ 	.word	0xffffffff


	//   ....[12]....
        /*019c*/ 	.word	0xffffffff


	//   ....[13]....
        /*01a0*/ 	.word	0xffffffff


	//   ....[14]....
        /*01a4*/ 	.word	0xffffffff


	//   ....[15]....
        /*01a8*/ 	.word	0xffffffff


	//   ....[16]....
        /*01ac*/ 	.word	0xffffffff


	//   ....[17]....
        /*01b0*/ 	.word	0xffffffff


	//   ....[18]....
        /*01b4*/ 	.word	0xffffffff


	//   ....[19]....
        /*01b8*/ 	.word	0xffffffff


	//   ....[20]....
        /*01bc*/ 	.word	0xffffffff


	//   ....[21]....
        /*01c0*/ 	.word	0xffffffff


	//   ....[22]....
        /*01c4*/ 	.word	0xffffffff


	//   ....[23]....
        /*01c8*/ 	.word	0xffffffff


	//   ....[24]....
        /*01cc*/ 	.word	0xffffffff


	//   ....[25]....
        /*01d0*/ 	.word	0xffffffff


	//   ....[26]....
        /*01d4*/ 	.word	0xffffffff


	//   ....[27]....
        /*01d8*/ 	.word	0xffffffff


	//----- nvinfo : EIATTR_COOP_GROUP_INSTR_OFFSETS
	.align		4
.L_26441:
        /*01dc*/ 	.byte	0x04, 0x28
        /*01de*/ 	.short	(.L_26443 - .L_26442)


	//   ....[0]....
.L_26442:
        /*01e0*/ 	.word	0x00002940


	//   ....[1]....
        /*01e4*/ 	.word	0x00002b20


	//   ....[2]....
        /*01e8*/ 	.word	0x00002b50


	//   ....[3]....
        /*01ec*/ 	.word	0x00002b70


	//   ....[4]....
        /*01f0*/ 	.word	0x00002b90


	//   ....[5]....
        /*01f4*/ 	.word	0x00002c80


	//   ....[6]....
        /*01f8*/ 	.word	0x00002ca0


	//   ....[7]....
        /*01fc*/ 	.word	0x00002ce0


	//   ....[8]....
        /*0200*/ 	.word	0x00003aa0


	//   ....[9]....
        /*0204*/ 	.word	0x00003b00


	//   ....[10]....
        /*0208*/ 	.word	0x00003b30


	//   ....[11]....
        /*020c*/ 	.word	0x00003b50


	//   ....[12]....
        /*0210*/ 	.word	0x00003b70


	//   ....[13]....
        /*0214*/ 	.word	0x00003bc0


	//   ....[14]....
        /*0218*/ 	.word	0x00003be0


	//   ....[15]....
        /*021c*/ 	.word	0x00003c00


	//   ....[16]....
        /*0220*/ 	.word	0x00006080


	//   ....[17]....
        /*0224*/ 	.word	0x000060c0


	//   ....[18]....
        /*0228*/ 	.word	0x000060f0


	//   ....[19]....
        /*022c*/ 	.word	0x00006120


	//   ....[20]....
        /*0230*/ 	.word	0x00006130


	//   ....[21]....
        /*0234*/ 	.word	0x00006140


	//   ....[22]....
        /*0238*/ 	.word	0x00006150


	//   ....[23]....
        /*023c*/ 	.word	0x000069f0


	//   ....[24]....
        /*0240*/ 	.word	0x00006a70


	//   ....[25]....
        /*0244*/ 	.word	0x00006af0


	//   ....[26]....
        /*0248*/ 	.word	0x00006b60


	//   ....[27]....
        /*024c*/ 	.word	0x00006bd0


	//----- nvinfo : EIATTR_EXIT_INSTR_OFFSETS
	.align		4
.L_26443:
        /*0250*/ 	.byte	0x04, 0x1c
        /*0252*/ 	.short	(.L_26445 - .L_26444)


	//   ....[0]....
.L_26444:
        /*0254*/ 	.word	0x00006580


	//   ....[1]....
        /*0258*/ 	.word	0x00006680


	//   ....[2]....
        /*025c*/ 	.word	0x00006990


	//----- nvinfo : EIATTR_CTAIDZ_USED
	.align		4
.L_26445:
        /*0260*/ 	.byte	0x01, 0x04
	.zero		2


	//----- nvinfo : EIATTR_CRS_STACK_SIZE
	.align		4
        /*0264*/ 	.byte	0x04, 0x1e
        /*0266*/ 	.short	(.L_26447 - .L_26446)
.L_26446:
        /*0268*/ 	.word	0x00000000
.L_26447:


//--------------------- .nv.info._ZN4vllm25paged_attention_v1_kernelIttLi96ELi16ELi128ELNS_18Fp8KVCacheDataTypeE0ELb1EEEvPT_PKS2_PKT0_S8_ifPKiSA_iPKfiiiSC_SC_iiiii --------------------------
	.section	.nv.info._ZN4vllm25paged_attention_v1_kernelIttLi96ELi16ELi128ELNS_18Fp8KVCacheDataTypeE0ELb1EEEvPT_PKS2_PKT0_S8_ifPKiSA_iPKfiiiSC_SC_iiiii,"",@"SHT_CUDA_INFO"
	.sectionflags	@""
	.align	4


	//----- nvinfo : EIATTR_CUDA_API_VERSION
	.align		4
        /*0000*/ 	.byte	0x04, 0x37
        /*0002*/ 	.short	(.L_26449 - .L_26448)
.L_26448:
        /*0004*/ 	.word	0x00000082


	//----- nvinfo : EIATTR_SW2861232_WAR
	.align		4
.L_26449:
        /*0008*/ 	.byte	0x01, 0x35
	.zero		2


	//----- nvinfo : EIATTR_PARAM_CBANK
	.align		4
        /*000c*/ 	.byte	0x04, 0x0a
        /*000e*/ 	.short	(.L_26451 - .L_26450)
	.align		4
.L_26450:
        /*0010*/ 	.word	index@(.nv.constant0._ZN4vllm25paged_attention_v1_kernelIttLi96ELi16ELi128ELNS_18Fp8KVCacheDataTypeE0ELb1EEEvPT_PKS2_PKT0_S8_ifPKiSA_iPKfiiiSC_SC_iiiii)
        /*0014*/ 	.short	0x0160
        /*0016*/ 	.short	0x007c


	//----- nvinfo : EIATTR_CBANK_PARAM_SIZE
	.align		4
.L_26451:
        /*0018*/ 	.byte	0x03, 0x19
        /*001a*/ 	.short	0x007c


	//----- nvinfo : EIATTR_KPARAM_INFO
	.align		4
        /*001c*/ 	.byte	0x04, 0x17
        /*001e*/ 	.short	(.L_26453 - .L_26452)
.L_26452:
        /*0020*/ 	.word	0x00000000
        /*0024*/ 	.short	0x0013
        /*0026*/ 	.short	0x0078
        /*0028*/ 	.byte	0x00, 0xf0, 0x11, 0x00


	//----- nvinfo : EIATTR_KPARAM_INFO
	.align		4
.L_26453:
        /*002c*/ 	.byte	0x04, 0x17
        /*002e*/ 	.short	(.L_26455 - .L_26454)
.L_26454:
        /*0030*/ 	.word	0x00000000
        /*0034*/ 	.short	0x0012
        /*0036*/ 	.short	0x0074
        /*0038*/ 	.byte	0x00, 0xf0, 0x11, 0x00


	//----- nvinfo : EIATTR_KPARAM_INFO
	.align		4
.L_26455:
        /*003c*/ 	.byte	0x04, 0x17
        /*003e*/ 	.short	(.L_26457 - .L_26456)
.L_26456:
        /*0040*/ 	.word	0x00000000
        /*0044*/ 	.short	0x0011
        /*0046*/ 	.short	0x0070
        /*0048*/ 	.byte	0x00, 0xf0, 0x11, 0x00


	//----- nvinfo : EIATTR_KPARAM_INFO
	.align		4
.L_26457:
        /*004c*/ 	.byte	0x04, 0x17
        /*004e*/ 	.short	(.L_26459 - .L_26458)
.L_26458:
        /*0050*/ 	.word	0x00000000
        /*0054*/ 	.short	0x0010
        /*0056*/ 	.short	0x006c
        /*0058*/ 	.byte	0x00, 0xf0, 0x11, 0x00


	//----- nvinfo : EIATTR_KPARAM_INFO
	.align		4
.L_26459:
        /*005c*/ 	.byte	0x04, 0x17
        /*005e*/ 	.short	(.L_26461 - .L_26460)
.L_26460:
        /*0060*/ 	.word	0x00000000
        /*0064*/ 	.short	0x000f
        /*0066*/ 	.short	0x0068
        /*0068*/ 	.byte	0x00, 0xf0, 0x11, 0x00


	//----- nvinfo : EIATTR_KPARAM_INFO
	.align		4
.L_26461:
        /*006c*/ 	.byte	0x04, 0x17
        /*006e*/ 	.short	(.L_26463 - .L_26462)
.L_26462:
        /*0070*/ 	.word	0x00000000
        /*0074*/ 	.short	0x000e
        /*0076*/ 	.short	0x0060
        /*0078*/ 	.byte	0x00, 0xf0, 0x21, 0x00


	//----- nvinfo : EIATTR_KPARAM_INFO
	.align		4
.L_26463:
        /*007c*/ 	.byte	0x04, 0x17
        /*007e*/ 	.short	(.L_26465 - .L_26464)
.L_26464:
        /*0080*/ 	.word	0x00000000
        /*0084*/ 	.short	0x000d
        /*0086*/ 	.short	0x0058
        /*0088*/ 	.byte	0x00, 0xf0, 0x21, 0x00


	//----- nvinfo : EIATTR_KPARAM_INFO
	.align		4
.L_26465:
        /*008c*/ 	.byte	0x04, 0x17
        /*008e*/ 	.short	(.L_26467 - .L_26466)
.L_26466:
        /*0090*/ 	.word	0x00000000
        /*0094*/ 	.short	0x000c
        /*0096*/ 	.short	0x0050
        /*0098*/ 	.byte	0x00, 0xf0, 0x11, 0x00


	//----- nvinfo : EIATTR_KPARAM_INFO
	.align		4
.L_26467:
        /*009c*/ 	.byte	0x04, 0x17
        /*009e*/ 	.short	(.L_26469 - .L_26468)
.L_26468:
        /*00a0*/ 	.word	0x00000000
        /*00a4*/ 	.short	0x000b
        /*00a6*/ 	.short	0x004c
        /*00a8*/ 	.byte	0x00, 0xf0, 0x11, 0x00


	//----- nvinfo : EIATTR_KPARAM_INFO
	.align		4
.L_26469:
        /*00ac*/ 	.byte	0x04, 0x17
        /*00ae*/ 	.short	(.L_26471 - .L_26470)
.L_26470:
        /*00b0*/ 	.word	0x00000000
        /*00b4*/ 	.short	0x000a
        /*00b6*/ 	.short	0x0048
        /*00b8*/ 	.byte	0x00, 0xf0, 0x11, 0x00


	//----- nvinfo : EIATTR_KPARAM_INFO
	.align		4
.L_26471:
        /*00bc*/ 	.byte	0x04, 0x17
        /*00be*/ 	.short	(.L_26473 - .L_26472)
.L_26472:
        /*00c0*/ 	.word	0x00000000
        /*00c4*/ 	.short	0x0009
        /*00c6*/ 	.short	0x0040
        /*00c8*/ 	.byte	0x00, 0xf0, 0x21, 0x00


	//----- nvinfo : EIATTR_KPARAM_INFO
	.align		4
.L_26473:
        /*00cc*/ 	.byte	0x04, 0x17
        /*00ce*/ 	.short	(.L_26475 - .L_26474)
.L_26474:
        /*00d0*/ 	.word	0x00000000
        /*00d4*/ 	.short	0x0008
        /*00d6*/ 	.short	0x0038
        /*00d8*/ 	.byte	0x00, 0xf0, 0x11, 0x00


	//----- nvinfo : EIATTR_KPARAM_INFO
	.align		4
.L_26475:
        /*00dc*/ 	.byte	0x04, 0x17
        /*00de*/ 	.short	(.L_26477 - .L_26476)
.L_26476:
        /*00e0*/ 	.word	0x00000000
        /*00e4*/ 	.short	0x0007
        /*00e6*/ 	.short	0x0030
        /*00e8*/ 	.byte	0x00, 0xf0, 0x21, 0x00


	//----- nvinfo : EIATTR_KPARAM_INFO
	.align		4
.L_26477:
        /*00ec*/ 	.byte	0x04, 0x17
        /*00ee*/ 	.short	(.L_26479 - .L_26478)
.L_26478:
        /*00f0*/ 	.word	0x00000000
        /*00f4*/ 	.short	0x0006
        /*00f6*/ 	.short	0x0028
        /*00f8*/ 	.byte	0x00, 0xf0, 0x21, 0x00


	//----- nvinfo : EIATTR_KPARAM_INFO
	.align		4
.L_26479:
        /*00fc*/ 	.byte	0x04, 0x17
        /*00fe*/ 	.short	(.L_26481 - .L_26480)
.L_26480:
        /*0100*/ 	.word	0x00000000
        /*0104*/ 	.short	0x0005
        /*0106*/ 	.short	0x0024
        /*0108*/ 	.byte	0x00, 0xf0, 0x11, 0x00


	//----- nvinfo : EIATTR_KPARAM_INFO
	.align		4
.L_26481:
        /*010c*/ 	.byte	0x04, 0x17
        /*010e*/ 	.short	(.L_26483 - .L_26482)
.L_26482:
        /*0110*/ 	.word	0x00000000
        /*0114*/ 	.short	0x0004
        /*0116*/ 	.short	0x0020
        /*0118*/ 	.byte	0x00, 0xf0, 0x11, 0x00


	//----- nvinfo : EIATTR_KPARAM_INFO
	.align		4
.L_26483:
        /*011c*/ 	.byte	0x04, 0x17
        /*011e*/ 	.short	(.L_26485 - .L_26484)
.L_26484:
        /*0120*/ 	.word	0x00000000
        /*0124*/ 	.short	0x0003
        /*0126*/ 	.short	0x0018
        /*0128*/ 	.byte	0x00, 0xf0, 0x21, 0x00


	//----- nvinfo : EIATTR_KPARAM_INFO
	.align		4
.L_26485:
        /*012c*/ 	.byte	0x04, 0x17
        /*012e*/ 	.short	(.L_26487 - .L_26486)
.L_26486:
        /*0130*/ 	.word	0x00000000
        /*0134*/ 	.short	0x0002
        /*0136*/ 	.short	0x0010
        /*0138*/ 	.byte	0x00, 0xf0, 0x21, 0x00


	//----- nvinfo : EIATTR_KPARAM_INFO
	.align		4
.L_26487:
        /*013c*/ 	.byte	0x04, 0x17
        /*013e*/ 	.short	(.L_26489 - .L_26488)
.L_26488:
        /*0140*/ 	.word	0x00000000
        /*0144*/ 	.short	0x0001
        /*0146*/ 	.short	0x0008
        /*0148*/ 	.byte	0x00, 0xf0, 0x21, 0x00


	//----- nvinfo : EIATTR_KPARAM_INFO
	.align		4
.L_26489:
        /*014c*/ 	.byte	0x04, 0x17
        /*014e*/ 	.short	(.L_26491 - .L_26490)
.L_26490:
        /*0150*/ 	.word	0x00000000
        /*0154*/ 	.short	0x0000
        /*0156*/ 	.short	0x0000
        /*0158*/ 	.byte	0x00, 0xf0, 0x21, 0x00


	//----- nvinfo : EIATTR_MAXREG_COUNT
	.align		4
.L_26491:
        /*015c*/ 	.byte	0x03, 0x1b
        /*015e*/ 	.short	0x00ff


	//----- nvinfo : EIATTR_NUM_BARRIERS
	.align		4
        /*0160*/ 	.byte	0x02, 0x4c
        /*0162*/ 	.byte	0x01
	.zero		1


	//----- nvinfo : EIATTR_MERCURY_ISA_VERSION
	.align		4
        /*0164*/ 	.byte	0x03, 0x5f
        /*0166*/ 	.short	0x0000


	//----- nvinfo : EIATTR_COOP_GROUP_MASK_REGIDS
	.align		4
        /*0168*/ 	.byte	0x04, 0x29
        /*016a*/ 	.short	(.L_26493 - .L_26492)


	//   ....[0]....
.L_26492:
        /*016c*/ 	.word	0xffffffff


	//   ....[1]....
        /*0170*/ 	.word	0xffffffff


	//   ....[2]....
        /*0174*/ 	.word	0xffffffff


	//   ....[3]....
        /*0178*/ 	.word	0xffffffff


	//   ....[4]....
        /*017c*/ 	.word	0xffffffff


	//   ....[5]....
        /*0180*/ 	.word	0xffffffff


	//   ....[6]....
        /*0184*/ 	.word	0xffffffff


	//   ....[7]....
        /*0188*/ 	.word	0xffffffff


	//   ....[8]....
        /*018c*/ 	.word	0xffffffff


	//   ....[9]....
        /*0190*/ 	.word	0xffffffff


	//   ....[10]....
        /*0194*/ 	.word	0xffffffff


	//   ....[11]....
        /*0198*/ 	.word	0xffffffff


	//   ....[12]....
        /*019c*/ 	.word	0xffffffff


	//   ....[13]....
        /*01a0*/ 	.word	0xffffffff


	//   ....[14]....
        /*01a4*/ 	.word	0xffffffff


	//   ....[15]....
        /*01a8*/ 	.word	0xffffffff


	//   ....[16]....
        /*01ac*/ 	.word	0xffffffff


	//   ....[17]....
        /*01b0*/ 	.word	0xffffffff


	//   ....[18]....
        /*01b4*/ 	.word	0xffffffff


	//   ....[19]....
        /*01b8*/ 	.word	0xffffffff


	//   ....[20]....
        /*01bc*/ 	.word	0xffffffff


	//   ....[21]....
        /*01c0*/ 	.word	0xffffffff


	//   ....[22]....
        /*01c4*/ 	.word	0xffffffff


	//   ....[23]....
        /*01c8*/ 	.word	0xffffffff


	//   ....[24]....
        /*01cc*/ 	.word	0xffffffff


	//   ....[25]....
        /*01d0*/ 	.word	0xffffffff


	//   ....[26]....
        /*01d4*/ 	.word	0xffffffff


	//----- nvinfo : EIATTR_COOP_GROUP_INSTR_OFFSETS
	.align		4
.L_26493:
        /*01d8*/ 	.byte	0x04, 0x28
        /*01da*/ 	.short	(.L_26495 - .L_26494)


	//   ....[0]....
.L_26494:
        /*01dc*/ 	.word	0x000025e0


	//   ....[1]....
        /*01e0*/ 	.word	0x000027c0


	//   ....[2]....
        /*01e4*/ 	.word	0x000027f0


	//   ....[3]....
        /*01e8*/ 	.word	0x00002810


	//   ....[4]....
        /*01ec*/ 	.word	0x00002830


	//   ....[5]....
        /*01f0*/ 	.word	0x00002920


	//   ....[6]....
        /*01f4*/ 	.word	0x00002940


	//   ....[7]....
        /*01f8*/ 	.word	0x00002980


	//   ....[8]....
        /*01fc*/ 	.word	0x00003740


	//   ....[9]....
        /*0200*/ 	.word	0x000037a0


	//   ....[10]....
        /*0204*/ 	.word	0x000037d0


	//   ....[11]....
        /*0208*/ 	.word	0x000037f0


	//   ....[12]....
        /*020c*/ 	.word	0x00003810


	//   ....[13]....
        /*0210*/ 	.word	0x00003860


	//   ....[14]....
        /*0214*/ 	.word	0x00003880


	//   ....[15]....
        /*0218*/ 	.word	0x000038a0


	//   ....[16]....
        /*021c*/ 	.word	0x000059e0


	//   ....[17]....
        /*0220*/ 	.word	0x00005a20


	//   ....[18]....
        /*0224*/ 	.word	0x00005a60


	//   ....[19]....
        /*0228*/ 	.word	0x00005a80


	//   ....[20]....
        /*022c*/ 	.word	0x00005a90


	//   ....[21]....
        /*0230*/ 	.word	0x00005ac0


	//   ....[22]....
        /*0234*/ 	.word	0x00006260


	//   ....[23]....
        /*0238*/ 	.word	0x000062e0


	//   ....[24]....
        /*023c*/ 	.word	0x00006360


	//   ....[25]....
        /*0240*/ 	.word	0x000063d0


	//   ....[26]....
        /*0244*/ 	.word	0x00006440


	//----- nvinfo : EIATTR_EXIT_INSTR_OFFSETS
	.align		4
.L_26495:
        /*0248*/ 	.byte	0x04, 0x1c
        /*024a*/ 	.short	(.L_26497 - .L_26496)


	//   ....[0]....
.L_26496:
        /*024c*/ 	.word	0x00005e60


	//   ....[1]....
        /*0250*/ 	.word	0x00005f60


	//   ....[2]....
        /*0254*/ 	.word	0x00006200


	//----- nvinfo : EIATTR_CTAIDZ_USED
	.align		4
.L_26497:
        /*0258*/ 	.byte	0x01, 0x04
	.zero		2


	//----- nvinfo : EIATTR_CRS_STACK_SIZE
	.align		4
        /*025c*/ 	.byte	0x04, 0x1e
        /*025e*/ 	.short	(.L_26499 - .L_26498)
.L_26498:
        /*0260*/ 	.word	0x00000000
.L_26499:


//--------------------- .nv.info._ZN4vllm25paged_attention_v1_kernelIttLi80ELi16ELi128ELNS_18Fp8KVCacheDataTypeE0ELb1EEEvPT_PKS2_PKT0_S8_ifPKiSA_iPKfiiiSC_SC_iiiii --------------------------
	.section	.nv.info._ZN4vllm25paged_attention_v1_kernelIttLi80ELi16ELi128ELNS_18Fp8KVCacheDataTypeE0ELb1EEEvPT_PKS2_PKT0_S8_ifPKiSA_iPKfiiiSC_SC_iiiii,"",@"SHT_CUDA_INFO"
	.sectionflags	@""
	.align	4


	//----- nvinfo : EIATTR_CUDA_API_VERSION
	.align		4
        /*0000*/ 	.byte	0x04, 0x37
        /*0002*/ 	.short	(.L_26501 - .L_26500)
.L_26500:
        /*0004*/ 	.word	0x00000082


	//----- nvinfo : EIATTR_SW2861232_WAR
	.align		4
.L_26501:
        /*0008*/ 	.byte	0x01, 0x35
	.zero		2


	//----- nvinfo : EIATTR_PARAM_CBANK
	.align		4
        /*000c*/ 	.byte	0x04, 0x0a
        /*000e*/ 	.short	(.L_26503 - .L_26502)
	.align		4
.L_26502:
        /*0010*/ 	.word	index@(.nv.constant0._ZN4vllm25paged_attention_v1_kernelIttLi80ELi16ELi128ELNS_18Fp8KVCacheDataTypeE0ELb1EEEvPT_PKS2_PKT0_S8_ifPKiSA_iPKfiiiSC_SC_iiiii)
        /*0014*/ 	.short	0x0160
        /*0016*/ 	.short	0x007c


	//----- nvinfo : EIATTR_CBANK_PARAM_SIZE
	.align		4
.L_26503:
        /*0018*/ 	.byte	0x03, 0x19
        /*001a*/ 	.short	0x007c


	//----- nvinfo : EIATTR_KPARAM_INFO
	.align		4
        /*001c*/ 	.byte	0x04, 0x17
        /*001e*/ 	.short	(.L_26505 - .L_26504)
.L_26504:
        /*0020*/ 	.word	0x00000000
        /*0024*/ 	.short	0x0013
        /*0026*/ 	.short	0x0078
        /*0028*/ 	.byte	0x00, 0xf0, 0x11, 0x00


	//----- nvinfo : EIATTR_KPARAM_INFO
	.align		4
.L_26505:
        /*002c*/ 	.byte	0x04, 0x17
        /*002e*/ 	.short	(.L_26507 - .L_26506)
.L_26506:
        /*0030*/ 	.word	0x00000000
        /*0034*/ 	.short	0x0012
        /*0036*/ 	.short	0x0074
        /*0038*/ 	.byte	0x00, 0xf0, 0x11, 0x00


	//----- nvinfo : EIATTR_KPARAM_INFO
	.align		4
.L_26507:
        /*003c*/ 	.byte	0x04, 0x17
        /*003e*/ 	.short	(.L_26509 - .L_26508)
.L_26508:
        /*0040*/ 	.word	0x00000000
        /*0044*/ 	.short	0x0011
        /*0046*/ 	.short	0x0070
        /*0048*/ 	.byte	0x00, 0xf0, 0x11, 0x00


	//----- nvinfo : EIATTR_KPARAM_INFO
	.align		4
.L_26509:
        /*004c*/ 	.byte	0x04, 0x17
        /*004e*/ 	.short	(.L_26511 - .L_26510)
.L_26510:
        /*0050*/ 	.word	0x00000000
        /*0054*/ 	.short	0x0010
        /*0056*/ 	.short	0x006c
        /*0058*/ 	.byte	0x00, 0xf0, 0x11, 0x00


	//----- nvinfo : EIATTR_KPARAM_INFO
	.align		4
.L_26511:
        /*005c*/ 	.byte	0x04, 0x17
        /*005e*/ 	.short	(.L_26513 - .L_26512)
.L_26512:
        /*0060*/ 	.word	0x00000000
        /*0064*/ 	.short	0x000f
        /*0066*/ 	.short	0x0068
        /*0068*/ 	.byte	0x00, 0xf0, 0x11, 0x00


	//----- nvinfo : EIATTR_KPARAM_INFO
	.align		4
.L_26513:
        /*006c*/ 	.byte	0x04, 0x17
        /*006e*/ 	.short	(.L_26515 - .L_26514)
.L_26514:
        /*0070*/ 	.word	0x00000000
        /*0074*/ 	.short	0x000e
        /*0076*/ 	.short	0x0060
        /*0078*/ 	.byte	0x00, 0xf0, 0x21, 0x00


	//----- nvinfo : EIATTR_KPARAM_INFO
	.align		4
.L_26515:
        /*007c*/ 	.byte	0x04, 0x17
        /*007e*/ 	.short	(.L_26517 - .L_26516)
.L_26516:
        /*0080*/ 	.word	0x00000000
        /*0084*/ 	.short	0x000d
        /*0086*/ 	.short	0x0058
        /*0088*/ 	.byte	0x00, 0xf0, 0x21, 0x00


	//----- nvinfo : EIATTR_KPARAM_INFO
	.align		4
.L_26517:
        /*008c*/ 	.byte	0x04, 0x17
        /*008e*/ 	.short	(.L_26519 - .L_26518)
.L_26518:
        /*0090*/ 	.word	0x00000000
        /*0094*/ 	.short	0x000c
        /*0096*/ 	.short	0x0050
        /*0098*/ 	.byte	0x00, 0xf0, 0x11, 0x00


	//----- nvinfo : EIATTR_KPARAM_INFO
	.align		4
.L_26519:
        /*009c*/ 	.byte	0x04, 0x17
        /*009e*/ 	.short	(.L_26521 - .L_26520)
.L_26520:
        /*00a0*/ 	.word	0x00000000
        /*00a4*/ 	.short	0x000b
        /*00a6*/ 	.short	0x004c
        /*00a8*/ 	.byte	0x00, 0xf0, 0x11, 0x00


	//----- nvinfo : EIATTR_KPARAM_INFO
	.align		4
.L_26521:
        /*00ac*/ 	.byte	0x04, 0x17
        /*00ae*/ 	.short	(.L_26523 - .L_26522)
.L_26522:
        /*00b0*/ 	.word	0x00000000
        /*00b4*/ 	.short	0x000a
        /*00b6*/ 	.short	0x0048
        /*00b8*/ 	.byte	0x00, 0xf0, 0x11, 0x00


	//----- nvinfo : EIATTR_KPARAM_INFO
	.align		4
.L_26523:
        /*00bc*/ 	.byte	0x04, 0x17
        /*00be*/ 	.short	(.L_26525 - .L_26524)
.L_26524:
        /*00c0*/ 	.word	0x00000000
        /*00c4*/ 	.short	0x0009
        /*00c6*/ 	.short	0x0040
        /*00c8*/ 	.byte	0x00, 0xf0, 0x21, 0x00


	//----- nvinfo : EIATTR_KPARAM_INFO
	.align		4
.L_26525:
        /*00cc*/ 	.byte	0x04, 0x17
        /*00ce*/ 	.short	(.L_26527 - .L_26526)
.L_26526:
        /*00d0*/ 	.word	0x00000000
        /*00d4*/ 	.short	0x0008
        /*00d6*/ 	.short	0x0038
        /*00d8*/ 	.byte	0x00, 0xf0, 0x11, 0x00


	//----- nvinfo : EIATTR_KPARAM_INFO
	.align		4
.L_26527:
        /*00dc*/ 	.byte	0x04, 0x17
        /*00de*/ 	.short	(.L_26529 - .L_26528)
.L_26528:
        /*00e0*/ 	.word	0x00000000
        /*00e4*/ 	.short	0x0007
        /*00e6*/ 	.short	0x0030
        /*00e8*/ 	.byte	0x00, 0xf0, 0x21, 0x00


	//----- nvinfo : EIATTR_KPARAM_INFO
	.align		4
.L_26529:
        /*00ec*/ 	.byte	0x04, 0x17
        /*00ee*/ 	.short	(.L_26531 - .L_26530)
.L_26530:
        /*00f0*/ 	.word	0x00000000
        /*00f4*/ 	.short	0x0006
        /*00f6*/ 	.short	0x0028
        /*00f8*/ 	.byte	0x00, 0xf0, 0x21, 0x00


	//----- nvinfo : EIATTR_KPARAM_INFO
	.align		4
.L_26531:
        /*00fc*/ 	.byte	0x04, 0x17
        /*00fe*/ 	.short	(.L_26533 - .L_26532)
.L_26532:
        /*0100*/ 	.word	0x00000000
        /*0104*/ 	.short	0x0005
        /*0106*/ 	.short	0x0024
        /*0108*/ 	.byte	0x00, 0xf0, 0x11, 0x00


	//----- nvinfo : EIATTR_KPARAM_INFO
	.align		4
.L_26533:
        /*010c*/ 	.byte	0x04, 0x17
        /*010e*/ 	.short	(.L_26535 - .L_26534)
.L_26534:
        /*0110*/ 	.word	0x00000000
        /*0114*/ 	.short	0x0004
        /*0116*/ 	.short	0x0020
        /*0118*/ 	.byte	0x00, 0xf0, 0x11, 0x00


	//----- nvinfo : EIATTR_KPARAM_INFO
	.align		4
.L_26535:
        /*011c*/ 	.byte	0x04, 0x17
        /*011e*/ 	.short	(.L_26537 - .L_26536)
.L_26536:
        /*0120*/ 	.word	0x00000000
        /*0124*/ 	.short	0x0003
        /*0126*/ 	.short	0x0018
        /*0128*/ 	.byte	0x00, 0xf0, 0x21, 0x00


	//----- nvinfo : EIATTR_KPARAM_INFO
	.align		4
.L_26537:
        /*012c*/ 	.byte	0x04, 0x17
        /*012e*/ 	.short	(.L_26539 - .L_26538)
.L_26538:
        /*0130*/ 	.word	0x00000000
        /*0134*/ 	.short	0x0002
        /*0136*/ 	.short	0x0010
        /*0138*/ 	.byte	0x00, 0xf0, 0x21, 0x00


	//----- nvinfo : EIATTR_KPARAM_INFO
	.align		4
.L_26539:
        /*013c*/ 	.byte	0x04, 0x17
        /*013e*/ 	.short	(.L_26541 - .L_26540)
.L_26540:
        /*0140*/ 	.word	0x00000000
        /*0144*/ 	.short	0x0001
        /*0146*/ 	.short	0x0008
        /*0148*/ 	.byte	0x00, 0xf0, 0x21, 0x00


	//----- nvinfo : EIATTR_KPARAM_INFO
	.align		4
.L_26541:
        /*014c*/ 	.byte	0x04, 0x17
        /*014e*/ 	.short	(.L_26543 - .L_26542)
.L_26542:
        /*0150*/ 	.word	0x00000000
        /*0154*/ 	.short	0x0000
        /*0156*/ 	.short	0x0000
        /*0158*/ 	.byte	0x00, 0xf0, 0x21, 0x00


	//----- nvinfo : EIATTR_MAXREG_COUNT
	.align		4
.L_26543:
        /*015c*/ 	.byte	0x03, 0x1b
        /*015e*/ 	.short	0x00ff


	//----- nvinfo : EIATTR_NUM_BARRIERS
	.align		4
        /*0160*/ 	.byte	0x02, 0x4c
        /*0162*/ 	.byte	0x01
	.zero		1


	//----- nvinfo : EIATTR_MERCURY_ISA_VERSION
	.align		4
        /*0164*/ 	.byte	0x03, 0x5f
        /*0166*/ 	.short	0x0000


	//----- nvinfo : EIATTR_COOP_GROUP_MASK_REGIDS
	.align		4
        /*0168*/ 	.byte	0x04, 0x29
        /*016a*/ 	.short	(.L_26545 - .L_26544)


	//   ....[0]....
.L_26544:
        /*016c*/ 	.word	0xffffffff


	//   ....[1]....
        /*0170*/ 	.word	0xffffffff


	//   ....[2]....
        /*0174*/ 	.word	0xffffffff


	//   ....[3]....
        /*0178*/ 	.word	0xffffffff


	//   ....[4]....
        /*017c*/ 	.word	0xffffffff


	//   ....[5]....
        /*0180*/ 	.word	0xffffffff


	//   ....[6]....
        /*0184*/ 	.word	0xffffffff


	//   ....[7]....
        /*0188*/ 	.word	0xffffffff


	//   ....[8]....
        /*018c*/ 	.word	0xffffffff


	//   ....[9]....
        /*0190*/ 	.word	0xffffffff


	//   ....[10]....
        /*0194*/ 	.word	0xffffffff


	//   ....[11]....
        /*0198*/ 	.word	0xffffffff


	//   ....[12]....
        /*019c*/ 	.word	0xffffffff


	//   ....[13]....
        /*01a0*/ 	.word	0xffffffff


	//   ....[14]....
        /*01a4*/ 	.word	0xffffffff


	//   ....[15]....
        /*01a8*/ 	.word	0xffffffff


	//   ....[16]....
        /*01ac*/ 	.word	0xffffffff


	//   ....[17]....
        /*01b0*/ 	.word	0xffffffff


	//   ....[18]....
        /*01b4*/ 	.word	0xffffffff


	//   ....[19]....
        /*01b8*/ 	.word	0xffffffff


	//   ....[20]....
        /*01bc*/ 	.word	0xffffffff


	//   ....[21]....
        /*01c0*/ 	.word	0xffffffff


	//   ....[22]....
        /*01c4*/ 	.word	0xffffffff


	//   ....[23]....
        /*01c8*/ 	.word	0xffffffff


	//   ....[24]....
        /*01cc*/ 	.word	0xffffffff


	//   ....[25]....
        /*01d0*/ 	.word	0xffffffff


	//----- nvinfo : EIATTR_COOP_GROUP_INSTR_OFFSETS
	.align		4
.L_26545:
        /*01d4*/ 	.byte	0x04, 0x28
        /*01d6*/ 	.short	(.L_26547 - .L_26546)


	//   ....[0]....
.L_26546:
        /*01d8*/ 	.word	0x00002230


	//   ....[1]....
        /*01dc*/ 	.word	0x00002410


	//   ....[2]....
        /*01e0*/ 	.word	0x00002440


	//   ....[3]....
        /*01e4*/ 	.word	0x00002460


	//   ....[4]....
        /*01e8*/ 	.word	0x00002480


	//   ....[5]....
        /*01ec*/ 	.word	0x00002590


	//   ....[6]....
        /*01f0*/ 	.word	0x000025b0


	//   ....[7]....
        /*01f4*/ 	.word	0x000025d0


	//   ....[8]....
        /*01f8*/ 	.word	0x00003390


	//   ....[9]....
        /*01fc*/ 	.word	0x000033f0


	//   ....[10]....
        /*0200*/ 	.word	0x00003420


	//   ....[11]....
        /*0204*/ 	.word	0x00003440


	//   ....[12]....
        /*0208*/ 	.word	0x00003460


	//   ....[13]....
        /*020c*/ 	.word	0x000034b0


	//   ....[14]....
        /*0210*/ 	.word	0x000034d0


	//   ....[15]....
        /*0214*/ 	.word	0x000034f0


	//   ....[16]....
        /*0218*/ 	.word	0x00005340


	//   ....[17]....
        /*021c*/ 	.word	0x00005380


	//   ....[18]....
        /*0220*/ 	.word	0x000053d0


	//   ....[19]....
        /*0224*/ 	.word	0x00005400


	//   ....[20]....
        /*0228*/ 	.word	0x00005420


	//   ....[21]....
        /*022c*/ 	.word	0x00005ad0


	//   ....[22]....
        /*0230*/ 	.word	0x00005b50


	//   ....[23]....
        /*0234*/ 	.word	0x00005bd0


	//   ....[24]....
        /*0238*/ 	.word	0x00005c40


	//   ....[25]....
        /*023c*/ 	.word	0x00005cb0


	//----- nvinfo : EIATTR_EXIT_INSTR_OFFSETS
	.align		4
.L_26547:
        /*0240*/ 	.byte	0x04, 0x1c
        /*0242*/ 	.short	(.L_26549 - .L_26548)


	//   ....[0]....
.L_26548:
        /*0244*/ 	.word	0x00005740


	//   ....[1]....
        /*0248*/ 	.word	0x00005840


	//   ....[2]....
        /*024c*/ 	.word	0x00005a70


	//----- nvinfo : EIATTR_CTAIDZ_USED
	.align		4
.L_26549:
        /*0250*/ 	.byte	0x01, 0x04
	.zero		2


	//----- nvinfo : EIATTR_CRS_STACK_SIZE
	.align		4
        /*0254*/ 	.byte	0x04, 0x1e
        /*0256*/ 	.short	(.L_26551 - .L_26550)
.L_26550:
        /*0258*/ 	.word	0x00000000
.L_26551:


//--------------------- .nv.info._ZN4vllm25paged_attention_v1_kernelIttLi64ELi16ELi128ELNS_18Fp8KVCacheDataTypeE0ELb1EEEvPT_PKS2_PKT0_S8_ifPKiSA_iPKfiiiSC_SC_iiiii --------------------------
	.section	.nv.info._ZN4vllm25paged_attention_v1_kernelIttLi64ELi16ELi128ELNS_18Fp8KVCacheDataTypeE0ELb1EEEvPT_PKS2_PKT0_S8_ifPKiSA_iPKfiiiSC_SC_iiiii,"",@"SHT_CUDA_INFO"
	.sectionflags	@""
	.align	4


	//----- nvinfo : EIATTR_CUDA_API_VERSION
	.align		4
        /*0000*/ 	.byte	0x04, 0x37
        /*0002*/ 	.short	(.L_26553 - .L_26552)
.L_26552:
        /*0004*/ 	.word	0x00000082


	//----- nvinfo : EIATTR_SW2861232_WAR
	.align		4
.L_26553:
        /*0008*/ 	.byte	0x01, 0x35
	.zero		2


	//----- nvinfo : EIATTR_PARAM_CBANK
	.align		4
        /*000c*/ 	.byte	0x04, 0x0a
        /*000e*/ 	.short	(.L_26555 - .L_26554)
	.align		4
.L_26554:
        /*0010*/ 	.word	index@(.nv.constant0._ZN4vllm25paged_attention_v1_kernelIttLi64ELi16ELi128ELNS_18Fp8KVCacheDataTypeE0ELb1EEEvPT_PKS2_PKT0_S8_ifPKiSA_iPKfiiiSC_SC_iiiii)
        /*0014*/ 	.short	0x0160
        /*0016*/ 	.short	0x007c


	//----- nvinfo : EIATTR_CBANK_PARAM_SIZE
	.align		4
.L_26555:
        /*0018*/ 	.byte	0x03, 0x19
        /*001a*/ 	.short	0x007c


	//----- nvinfo : EIATTR_KPARAM_INFO
	.align		4
        /*001c*/ 	.byte	0x04, 0x17
        /*001e*/ 	.short	(.L_26557 - .L_26556)
.L_26556:
        /*0020*/ 	.word	0x00000000
        /*0024*/ 	.short	0x0013
        /*0026*/ 	.short	0x0078
        /*0028*/ 	.byte	0x00, 0xf0, 0x11, 0x00


	//----- nvinfo : EIATTR_KPARAM_INFO
	.align		4
.L_26557:
        /*002c*/ 	.byte	0x04, 0x17
        /*002e*/ 	.short	(.L_26559 - .L_26558)
.L_26558:
        /*0030*/ 	.word	0x00000000
        /*0034*/ 	.short	0x0012
        /*0036*/ 	.short	0x0074
        /*0038*/ 	.byte	0x00, 0xf0, 0x11, 0x00


	//----- nvinfo : EIATTR_KPARAM_INFO
	.align		4
.L_26559:
        /*003c*/ 	.byte	0x04, 0x17
        /*003e*/ 	.short	(.L_26561 - .L_26560)
.L_26560:
        /*0040*/ 	.word	0x00000000
        /*0044*/ 	.short	0x0011
        /*0046*/ 	.short	0x0070
        /*0048*/ 	.byte	0x00, 0xf0, 0x11, 0x00


	//----- nvinfo : EIATTR_KPARAM_INFO
	.align		4
.L_26561:
        /*004c*/ 	.byte	0x04, 0x17
        /*004e*/ 	.short	(.L_26563 - .L_26562)
.L_26562:
        /*0050*/ 	.word	0x00000000
        /*0054*/ 	.short	0x0010
        /*0056*/ 	.short	0x006c
        /*0058*/ 	.byte	0x00, 0xf0, 0x11, 0x00


	//----- nvinfo : EIATTR_KPARAM_INFO
	.align		4
.L_26563:
        /*005c*/ 	.byte	0x04, 0x17
        /*005e*/ 	.short	(.L_26565 - .L_26564)
.L_26564:
        /*0060*/ 	.word	0x00000000
        /*0064*/ 	.short	0x000f
        /*0066*/ 	.short	0x0068
        /*0068*/ 	.byte	0x00, 0xf0, 0x11, 0x00


	//----- nvinfo : EIATTR_KPARAM_INFO
	.align		4
.L_26565:
        /*006c*/ 	.byte	0x04, 0x17
        /*006e*/ 	.short	(.L_26567 - .L_26566)
.L_26566:
        /*0070*/ 	.word	0x00000000
        /*0074*/ 	.short	0x000e
        /*0076*/ 	.short	0x0060
        /*0078*/ 	.byte	0x00, 0xf0, 0x21, 0x00


	//----- nvinfo : EIATTR_KPARAM_INFO
	.align		4
.L_26567:
        /*007c*/ 	.byte	0x04, 0x17
        /*007e*/ 	.short	(.L_26569 - .L_26568)
.L_26568:
        /*0080*/ 	.word	0x00000000
        /*0084*/ 	.short	0x000d
        /*0086*/ 	.short	0x0058
        /*0088*/ 	.byte	0x00, 0xf0, 0x21, 0x00


	//----- nvinfo : EIATTR_KPARAM_INFO
	.align		4
.L_26569:
        /*008c*/ 	.byte	0x04, 0x17
        /*008e*/ 	.short	(.L_26571 - .L_26570)
.L_26570:
        /*0090*/ 	.word	0x00000000
        /*0094*/ 	.short	0x000c
        /*0096*/ 	.short	0x0050
        /*0098*/ 	.byte	0x00, 0xf0, 0x11, 0x00


	//----- nvinfo : EIATTR_KPARAM_INFO
	.align		4
.L_26571:
        /*009c*/ 	.byte	0x04, 0x17
        /*009e*/ 	.short	(.L_26573 - .L_26572)
.L_26572:
        /*00a0*/ 	.word	0x00000000
        /*00a4*/ 	.short	0x000b
        /*00a6*/ 	.short	0x004c
        /*00a8*/ 	.byte	0x00, 0xf0, 0x11, 0x00


	//----- nvinfo : EIATTR_KPARAM_INFO
	.align		4
.L_26573:
        /*00ac*/ 	.byte	0x04, 0x17
        /*00ae*/ 	.short	(.L_26575 - .L_26574)
.L_26574:
        /*00b0*/ 	.word	0x00000000
        /*00b4*/ 	.short	0x000a
        /*00b6*/ 	.short	0x0048
        /*00b8*/ 	.byte	0x00, 0xf0, 0x11, 0x00


	//----- nvinfo : EIATTR_KPARAM_INFO
	.align		4
.L_26575:
        /*00bc*/ 	.byte	0x04, 0x17
        /*00be*/ 	.short	(.L_26577 - .L_26576)
.L_26576:
        /*00c0*/ 	.word	0x00000000
        /*00c4*/ 	.short	0x0009
        /*00c6*/ 	.short	0x0040
        /*00c8*/ 	.byte	0x00, 0xf0, 0x21, 0x00


	//----- nvinfo : EIATTR_KPARAM_INFO
	.align		4
.L_26577:
        /*00cc*/ 	.byte	0x04, 0x17
        /*00ce*/ 	.short	(.L_26579 - .L_26578)
.L_26578:
        /*00d0*/ 	.word	0x00000000
        /*00d4*/ 	.short	0x0008
        /*00d6*/ 	.short	0x0038
        /*00d8*/ 	.byte	0x00, 0xf0, 0x11, 0x00


	//----- nvinfo : EIATTR_KPARAM_INFO
	.align		4
.L_26579:
        /*00dc*/ 	.byte	0x04, 0x17
        /*00de*/ 	.short	(.L_26581 - .L_26580)
.L_26580:
        /*00e0*/ 	.word	0x00000000
        /*00e4*/ 	.short	0x0007
        /*00e6*/ 	.short	0x0030
        /*00e8*/ 	.byte	0x00, 0xf0, 0x21, 0x00


	//----- nvinfo : EIATTR_KPARAM_INFO
	.align		4
.L_26581:
        /*00ec*/ 	.byte	0x04, 0x17
        /*00ee*/ 	.short	(.L_26583 - .L_26582)
.L_26582:
        /*00f0*/ 	.word	0x00000000
        /*00f4*/ 	.short	0x0006
        /*00f6*/ 	.short	0x0028
        /*00f8*/ 	.byte	0x00, 0xf0, 0x21, 0x00


	//----- nvinfo : EIATTR_KPARAM_INFO
	.align		4
.L_26583:
        /*00fc*/ 	.byte	0x04, 0x17
        /*00fe*/ 	.short	(.L_26585 - .L_26584)
.L_26584:
        /*0100*/ 	.word	0x00000000
        /*0104*/ 	.short	0x0005
        /*0106*/ 	.short	0x0024
        /*0108*/ 	.byte	0x00, 0xf0, 0x11, 0x00


	//----- nvinfo : EIATTR_KPARAM_INFO
	.align		4
.L_26585:
        /*010c*/ 	.byte	0x04, 0x17
        /*010e*/ 	.short	(.L_26587 - .L_26586)
.L_26586:
        /*0110*/ 	.word	0x00000000
        /*0114*/ 	.short	0x0004
        /*0116*/ 	.short	0x0020
        /*0118*/ 	.byte	0x00, 0xf0, 0x11, 0x00


	//----- nvinfo : EIATTR_KPARAM_INFO
	.align		4
.L_26587:
        /*011c*/ 	.byte	0x04, 0x17
        /*011e*/ 	.short	(.L_26589 - .L_26588)
.L_26588:
        /*0120*/ 	.word	0x00000000
        /*0124*/ 	.short	0x0003
        /*0126*/ 	.short	0x0018
        /*0128*/ 	.byte	0x00, 0xf0, 0x21, 0x00


	//----- nvinfo : EIATTR_KPARAM_INFO
	.align		4
.L_26589:
        /*012c*/ 	.byte	0x04, 0x17
        /*012e*/ 	.short	(.L_26591 - .L_26590)
.L_26590:
        /*0130*/ 	.word	0x00000000
        /*0134*/ 	.short	0x0002
        /*0136*/ 	.short	0x0010
        /*0138*/ 	.byte	0x00, 0xf0, 0x21, 0x00


	//----- nvinfo : EIATTR_KPARAM_INFO
	.align		4
.L_26591:
        /*013c*/ 	.byte	0x04, 0x17
        /*013e*/ 	.short	(.L_26593 - .L_26592)
.L_26592:
        /*0140*/ 	.word	0x00000000
        /*0144*/ 	.short	0x0001
        /*0146*/ 	.short	0x0008
        /*0148*/ 	.byte	0x00, 0xf0, 0x21, 0x00


	//----- nvinfo : EIATTR_KPARAM_INFO
	.align		4
.L_26593:
        /*014c*/ 	.byte	0x04, 0x17
        /*014e*/ 	.short	(.L_26595 - .L_26594)
.L_26594:
        /*0150*/ 	.word	0x00000000
        /*0154*/ 	.short	0x0000
        /*0156*/ 	.short	0x0000
        /*0158*/ 	.byte	0x00, 0xf0, 0x21, 0x00


	//----- nvinfo : EIATTR_MAXREG_COUNT
	.align		4
.L_26595:
        /*015c*/ 	.byte	0x03, 0x1b
        /*015e*/ 	.short	0x00ff


	//----- nvinfo : EIATTR_NUM_BARRIERS
	.align		4
        /*0160*/ 	.byte	0x02, 0x4c
        /*0162*/ 	.byte	0x01
	.zero		1


	//----- nvinfo : EIATTR_MERCURY_ISA_VERSION
	.align		4
        /*0164*/ 	.byte	0x03, 0x5f
        /*0166*/ 	.short	0x0000


	//----- nvinfo : EIATTR_COOP_GROUP_MASK_REGIDS
	.align		4
        /*0168*/ 	.byte	0x04, 0x29
        /*016a*/ 	.short	(.L_26597 - .L_26596)


	//   ....[0]....
.L_26596:
        /*016c*/ 	.word	0xffffffff


	//   ....[1]....
        /*0170*/ 	.word	0xffffffff


	//   ....[2]....
        /*0174*/ 	.word	0xffffffff


	//   ....[3]....
        /*0178*/ 	.word	0xffffffff


	//   ....[4]....
        /*017c*/ 	.word	0xffffffff


	//   ....[5]....
        /*0180*/ 	.word	0xffffffff


	//   ....[6]....
        /*0184*/ 	.word	0xffffffff


	//   ....[7]....
        /*0188*/ 	.word	0xffffffff


	//   ....[8]....
        /*018c*/ 	.word	0xffffffff


	//   ....[9]....
        /*0190*/ 	.word	0xffffffff


	//   ....[10]....
        /*0194*/ 	.word	0xffffffff


	//   ....[11]....
        /*0198*/ 	.word	0xffffffff


	//   ....[12]....
        /*019c*/ 	.word	0xffffffff


	//   ....[13]....
        /*01a0*/ 	.word	0xffffffff


	//   ....[14]....
        /*01a4*/ 	.word	0xffffffff


	//   ....[15]....
        /*01a8*/ 	.word	0xffffffff


	//   ....[16]....
        /*01ac*/ 	.word	0xffffffff


	//   ....[17]....
        /*01b0*/ 	.word	0xffffffff


	//   ....[18]....
        /*01b4*/ 	.word	0xffffffff


	//   ....[19]....
        /*01b8*/ 	.word	0xffffffff


	//   ....[20]....
        /*01bc*/ 	.word	0xffffffff


	//   ....[21]....
        /*01c0*/ 	.word	0xffffffff


	//   ....[22]....
        /*01c4*/ 	.word	0xffffffff


	//   ....[23]....
        /*01c8*/ 	.word	0xffffffff


	//   ....[24]....
        /*01cc*/ 	.word	0xffffffff


	//----- nvinfo : EIATTR_COOP_GROUP_INSTR_OFFSETS
	.align		4
.L_26597:
        /*01d0*/ 	.byte	0x04, 0x28
        /*01d2*/ 	.short	(.L_26599 - .L_26598)


	//   ....[0]....
.L_26598:
        /*01d4*/ 	.word	0x00001ea0


	//   ....[1]....
        /*01d8*/ 	.word	0x00002070


	//   ....[2]....
        /*01dc*/ 	.word	0x000020a0


	//   ....[3]....
        /*01e0*/ 	.word	0x000020c0


	//   ....[4]....
        /*01e4*/ 	.word	0x000020e0


	//   ....[5]....
        /*01e8*/ 	.word	0x000021c0


	//   ....[6]....
        /*01ec*/ 	.word	0x000021f0


	//   ....[7]....
        /*01f0*/ 	.word	0x00002230


	//   ....[8]....
        /*01f4*/ 	.word	0x00002ff0


	//   ....[9]....
        /*01f8*/ 	.word	0x00003050


	//   ....[10]....
        /*01fc*/ 	.word	0x00003080


	//   ....[11]....
        /*0200*/ 	.word	0x000030a0


	//   ....[12]....
        /*0204*/ 	.word	0x000030c0


	//   ....[13]....
        /*0208*/ 	.word	0x00003110


	//   ....[14]....
        /*020c*/ 	.word	0x00003130


	//   ....[15]....
        /*0210*/ 	.word	0x00003150


	//   ....[16]....
        /*0214*/ 	.word	0x00004c40


	//   ....[17]....
        /*0218*/ 	.word	0x00004c80


	//   ....[18]....
        /*021c*/ 	.word	0x00004cd0


	//   ....[19]....
        /*0220*/ 	.word	0x00004d00


	//   ....[20]....
        /*0224*/ 	.word	0x000052c0


	//   ....[21]....
        /*0228*/ 	.word	0x00005340


	//   ....[22]....
        /*022c*/ 	.word	0x000053c0


	//   ....[23]....
        /*0230*/ 	.word	0x00005430


	//   ....[24]....
        /*0234*/ 	.word	0x000054a0


	//----- nvinfo : EIATTR_EXIT_INSTR_OFFSETS
	.align		4
.L_26599:
        /*0238*/ 	.byte	0x04, 0x1c
        /*023a*/ 	.short	(.L_26601 - .L_26600)


	//   ....[0]....
.L_26600:
        /*023c*/ 	.word	0x00004f90


	//   ....[1]....
        /*0240*/ 	.word	0x000050a0


	//   ....[2]....
        /*0244*/ 	.word	0x00005260


	//----- nvinfo : EIATTR_CTAIDZ_USED
	.align		4
.L_26601:
        /*0248*/ 	.byte	0x01, 0x04
	.zero		2


	//----- nvinfo : EIATTR_CRS_STACK_SIZE
	.align		4
        /*024c*/ 	.byte	0x04, 0x1e
        /*024e*/ 	.short	(.L_26603 - .L_26602)
.L_26602:
        /*0250*/ 	.word	0x00000000
.L_26603:


//--------------------- .nv.info._ZN4vllm25paged_attention_v1_kernelIttLi32ELi16ELi128ELNS_18Fp8KVCacheDataTypeE0ELb1EEEvPT_PKS2_PKT0_S8_ifPKiSA_iPKfiiiSC_SC_iiiii --------------------------
	.section	.nv.info._ZN4vllm25paged_attention_v1_kernelIttLi32ELi16ELi128ELNS_18Fp8KVCacheDataTypeE0ELb1EEEvPT_PKS2_PKT0_S8_ifPKiSA_iPKfiiiSC_SC_iiiii,"",@"SHT_CUDA_INFO"
	.sectionflags	@""
	.align	4


	//----- nvinfo : EIATTR_CUDA_API_VERSION
	.align		4
        /*0000*/ 	.byte	0x04, 0x37
        /*0002*/ 	.short	(.L_26605 - .L_26604)
.L_26604:
        /*0004*/ 	.word	0x00000082


	//----- nvinfo : EIATTR_SW2861232_WAR
	.align		4
.L_26605:
        /*0008*/ 	.byte	0x01, 0x35
	.zero		2


	//----- nvinfo : EIATTR_PARAM_CBANK
	.align		4
        /*000c*/ 	.byte	0x04, 0x0a
        /*000e*/ 	.short	(.L_26607 - .L_26606)
	.align		4
.L_26606:
        /*0010*/ 	.word	index@(.nv.constant0._ZN4vllm25paged_attention_v1_kernelIttLi32ELi16ELi128ELNS_18Fp8KVCacheDataTypeE0ELb1EEEvPT_PKS2_PKT0_S8_ifPKiSA_iPKfiiiSC_SC_iiiii)
        /*0014*/ 	.short	0x0160
        /*0016*/ 	.short	0x007c


	//----- nvinfo : EIATTR_CBANK_PARAM_SIZE
	.align		4
.L_26607:
        /*0018*/ 	.byte	0x03, 0x19
        /*001a*/ 	.short	0x007c


	//----- nvinfo : EIATTR_KPARAM_INFO
	.align		4
        /*001c*/ 	.byte	0x04, 0x17
        /*001e*/ 	.short	(.L_26609 - .L_26608)
.L_26608:
        /*0020*/ 	.word	0x00000000
        /*0024*/ 	.short	0x0013
        /*0026*/ 	.short	0x0078
        /*0028*/ 	.byte	0x00, 0xf0, 0x11, 0x00


	//----- nvinfo : EIATTR_KPARAM_INFO
	.align		4
.L_26609:
        /*002c*/ 	.byte	0x04, 0x17
        /*002e*/ 	.short	(.L_26611 - .L_26610)
.L_26610:
        /*0030*/ 	.word	0x00000000
        /*0034*/ 	.short	0x0012
        /*0036*/ 	.short	0x0074
        /*0038*/ 	.byte	0x00, 0xf0, 0x11, 0x00


	//----- nvinfo : EIATTR_KPARAM_INFO
	.align		4
.L_26611:
        /*003c*/ 	.byte	0x04, 0x17
        /*003e*/ 	.short	(.L_26613 - .L_26612)
.L_26612:
        /*0040*/ 	.word	0x00000000
        /*0044*/ 	.short	0x0011
        /*0046*/ 	.short	0x0070
        /*0048*/ 	.byte	0x00, 0xf0, 0x11, 0x00


	//----- nvinfo : EIATTR_KPARAM_INFO
	.align		4
.L_26613:
        /*004c*/ 	.byte	0x04, 0x17
        /*004e*/ 	.short	(.L_26615 - .L_26614)
.L_26614:
        /*0050*/ 	.word	0x00000000
        /*0054*/ 	.short	0x0010
        /*0056*/ 	.short	0x006c
        /*0058*/ 	.byte	0x00, 0xf0, 0x11, 0x00


	//----- nvinfo : EIATTR_KPARAM_INFO
	.align		4
.L_26615:
        /*005c*/ 	.byte	0x04, 0x17
        /*005e*/ 	.short	(.L_26617 - .L_26616)
.L_26616:
        /*0060*/ 	.word	0x00000000
        /*0064*/ 	.short	0x000f
        /*0066*/ 	.short	0x0068
        /*0068*/ 	.byte	0x00, 0xf0, 0x11, 0x00


	//----- nvinfo : EIATTR_KPARAM_INFO
	.align		4
.L_26617:
        /*006c*/ 	.byte	0x04, 0x17
        /*006e*/ 	.short	(.L_26619 - .L_26618)
.L_26618:
        /*0070*/ 	.word	0x00000000
        /*0074*/ 	.short	0x000e
        /*0076*/ 	.short	0x0060
        /*0078*/ 	.byte	0x00, 0xf0, 0x21, 0x00


	//----- nvinfo : EIATTR_KPARAM_INFO
	.align		4
.L_26619:
        /*007c*/ 	.byte	0x04, 0x17
        /*007e*/ 	.short	(.L_26621 - .L_26620)
.L_26620:
        /*0080*/ 	.word	0x00000000
        /*0084*/ 	.short	0x000d
        /*0086*/ 	.short	0x0058
        /*0088*/ 	.byte	0x00, 0xf0, 0x21, 0x00


	//----- nvinfo : EIATTR_KPARAM_INFO
	.align		4
.L_26621:
        /*008c*/ 	.byte	0x04, 0x17
        /*008e*/ 	.short	(.L_26623 - .L_26622)
.L_26622:
        /*0090*/ 	.word	0x00000000
        /*0094*/ 	.short	0x000c
        /*0096*/ 	.short	0x0050
        /*0098*/ 	.byte	0x00, 0xf0, 0x11, 0x00


	//----- nvinfo : EIATTR_KPARAM_INFO
	.align		4
.L_26623:
        /*009c*/ 	.byte	0x04, 0x17
        /*009e*/ 	.short	(.L_26625 - .L_26624)
.L_26624:
        /*00a0*/ 	.word	0x00000000
        /*00a4*/ 	.short	0x000b
        /*00a6*/ 	.short	0x004c
        /*00a8*/ 	.byte	0x00, 0xf0, 0x11, 0x00


	//----- nvinfo : EIATTR_KPARAM_INFO
	.align		4
.L_26625:
        /*00ac*/ 	.byte	0x04, 0x17
        /*00ae*/ 	.short	(.L_26627 - .L_26626)
.L_26626:
        /*00b0*/ 	.word	0x00000000
        /*00b4*/ 	.short	0x000a
        /*00b6*/ 	.short	0x0048
        /*00b8*/ 	.byte	0x00, 0xf0, 0x11, 0x00


	//----- nvinfo : EIATTR_KPARAM_INFO
	.align		4
.L_26627:
        /*00bc*/ 	.byte	0x04, 0x17
        /*00be*/ 	.short	(.L_26629 - .L_26628)
.L_26628:
        /*00c0*/ 	.word	0x00000000
        /*00c4*/ 	.short	0x0009
        /*00c6*/ 	.short	0x0040
        /*00c8*/ 	.byte	0x00, 0xf0, 0x21, 0x00


	//----- nvinfo : EIATTR_KPARAM_INFO
	.align		4
.L_26629:
        /*00cc*/ 	.byte	0x04, 0x17
        /*00ce*/ 	.short	(.L_26631 - .L_26630)
.L_26630:
        /*00d0*/ 	.word	0x00000000
        /*00d4*/ 	.short	0x0008
        /*00d6*/ 	.short	0x0038
        /*00d8*/ 	.byte	0x00, 0xf0, 0x11, 0x00


	//----- nvinfo : EIATTR_KPARAM_INFO
	.align		4
.L_26631:
        /*00dc*/ 	.byte	0x04, 0x17
        /*00de*/ 	.short	(.L_26633 - .L_26632)
.L_26632:
        /*00e0*/ 	.word	0x00000000
        /*00e4*/ 	.short	0x0007
        /*00e6*/ 	.short	0x0030
        /*00e8*/ 	.byte	0x00, 0xf0, 0x21, 0x00


	//----- nvinfo : EIATTR_KPARAM_INFO
	.align		4
.L_26633:
        /*00ec*/ 	.byte	0x04, 0x17
        /*00ee*/ 	.short	(.L_26635 - .L_26634)
.L_26634:
        /*00f0*/ 	.word	0x00000000
        /*00f4*/ 	.short	0x0006
        /*00f6*/ 	.short	0x0028
        /*00f8*/ 	.byte	0x00, 0xf0, 0x21, 0x00


	//----- nvinfo : EIATTR_KPARAM_INFO
	.align		4
.L_26635:
        /*00fc*/ 	.byte	0x04, 0x17
        /*00fe*/ 	.short	(.L_26637 - .L_26636)
.L_26636:
        /*0100*/ 	.word	0x00000000
        /*0104*/ 	.short	0x0005
        /*0106*/ 	.short	0x0024
        /*0108*/ 	.byte	0x00, 0xf0, 0x11, 0x00


	//----- nvinfo : EIATTR_KPARAM_INFO
	.align		4
.L_26637:
        /*010c*/ 	.byte	0x04, 0x17
        /*010e*/ 	.short	(.L_26639 - .L_26638)
.L_26638:
        /*0110*/ 	.word	0x00000000
        /*0114*/ 	.short	0x0004
        /*0116*/ 	.short	0x0020
        /*0118*/ 	.byte	0x00, 0xf0, 0x11, 0x00


	//----- nvinfo : EIATTR_KPARAM_INFO
	.align		4
.L_26639:
        /*011c*/ 	.byte	0x04, 0x17
        /*011e*/ 	.short	(.L_26641 - .L_26640)
.L_26640:
        /*0120*/ 	.word	0x00000000
        /*0124*/ 	.short	0x0003
        /*0126*/ 	.short	0x0018
        /*0128*/ 	.byte	0x00, 0xf0, 0x21, 0x00


	//----- nvinfo : EIATTR_KPARAM_INFO
	.align		4
.L_26641:
        /*012c*/ 	.byte	0x04, 0x17
        /*012e*/ 	.short	(.L_26643 - .L_26642)
.L_26642:
        /*0130*/ 	.word	0x00000000
        /*0134*/ 	.short	0x0002
        /*0136*/ 	.short	0x0010
        /*0138*/ 	.byte	0x00, 0xf0, 0x21, 0x00


	//----- nvinfo : EIATTR_KPARAM_INFO
	.align		4
.L_26643:
        /*013c*/ 	.byte	0x04, 0x17
        /*013e*/ 	.short	(.L_26645 - .L_26644)
.L_26644:
        /*0140*/ 	.word	0x00000000
        /*0144*/ 	.short	0x0001
        /*0146*/ 	.short	0x0008
        /*0148*/ 	.byte	0x00, 0xf0, 0x21, 0x00


	//----- nvinfo : EIATTR_KPARAM_INFO
	.align		4
.L_26645:
        /*014c*/ 	.byte	0x04, 0x17
        /*014e*/ 	.short	(.L_26647 - .L_26646)
.L_26646:
        /*0150*/ 	.word	0x00000000
        /*0154*/ 	.short	0x0000
        /*0156*/ 	.short	0x0000
        /*0158*/ 	.byte	0x00, 0xf0, 0x21, 0x00


	//----- nvinfo : EIATTR_MAXREG_COUNT
	.align		4
.L_26647:
        /*015c*/ 	.byte	0x03, 0x1b
        /*015e*/ 	.short	0x00ff


	//----- nvinfo : EIATTR_NUM_BARRIERS
	.align		4
        /*0160*/ 	.byte	0x02, 0x4c
        /*0162*/ 	.byte	0x01
	.zero		1


	//----- nvinfo : EIATTR_MERCURY_ISA_VERSION
	.align		4
        /*0164*/ 	.byte	0x03, 0x5f
        /*0166*/ 	.short	0x0000


	//----- nvinfo : EIATTR_COOP_GROUP_MASK_REGIDS
	.align		4
        /*0168*/ 	.byte	0x04, 0x29
        /*016a*/ 	.short	(.L_26649 - .L_26648)


	//   ....[0]....
.L_26648:
        /*016c*/ 	.word	0xffffffff


	//   ....[1]....
        /*0170*/ 	.word	0xffffffff


	//   ....[2]....
        /*0174*/ 	.word	0xffffffff


	//   ....[3]....
        /*0178*/ 	.word	0xffffffff


	//   ....[4]....
        /*017c*/ 	.word	0xffffffff


	//   ....[5]....
        /*0180*/ 	.word	0xffffffff


	//   ....[6]....
        /*0184*/ 	.word	0xffffffff


	//   ....[7]....
        /*0188*/ 	.word	0xffffffff


	//   ....[8]....
        /*018c*/ 	.word	0xffffffff


	//   ....[9]....
        /*0190*/ 	.word	0xffffffff


	//   ....[10]....
        /*0194*/ 	.word	0xffffffff


	//   ....[11]....
        /*0198*/ 	.word	0xffffffff


	//   ....[12]....
        /*019c*/ 	.word	0xffffffff


	//   ....[13]....
        /*01a0*/ 	.word	0xffffffff


	//   ....[14]....
        /*01a4*/ 	.word	0xffffffff


	//   ....[15]....
        /*01a8*/ 	.word	0xffffffff


	//   ....[16]....
        /*01ac*/ 	.word	0xffffffff


	//   ....[17]....
        /*01b0*/ 	.word	0xffffffff


	//   ....[18]....
        /*01b4*/ 	.word	0xffffffff


	//   ....[19]....
        /*01b8*/ 	.word	0xffffffff


	//   ....[20]....
        /*01bc*/ 	.word	0xffffffff


	//   ....[21]....
        /*01c0*/ 	.word	0xffffffff


	//   ....[22]....
        /*01c4*/ 	.word	0xffffffff


	//----- nvinfo : EIATTR_COOP_GROUP_INSTR_OFFSETS
	.align		4
.L_26649:
        /*01c8*/ 	.byte	0x04, 0x28
        /*01ca*/ 	.short	(.L_26651 - .L_26650)


	//   ....[0]....
.L_26650:
        /*01cc*/ 	.word	0x00001780


	//   ....[1]....
        /*01d0*/ 	.word	0x00001950


	//   ....[2]....
        /*01d4*/ 	.word	0x00001980


	//   ....[3]....
        /*01d8*/ 	.word	0x000019a0


	//   ....[4]....
        /*01dc*/ 	.word	0x000019c0


	//   ....[5]....
        /*01e0*/ 	.word	0x00001ac0


	//   ....[6]....
        /*01e4*/ 	.word	0x00001af0


	//   ....[7]....
        /*01e8*/ 	.word	0x00001b10


	//   ....[8]....
        /*01ec*/ 	.word	0x000028d0


	//   ....[9]....
        /*01f0*/ 	.word	0x00002930


	//   ....[10]....
        /*01f4*/ 	.word	0x00002960


	//   ....[11]....
        /*01f8*/ 	.word	0x00002980


	//   ....[12]....
        /*01fc*/ 	.word	0x000029a0


	//   ....[13]....
        /*0200*/ 	.word	0x000029f0


	//   ....[14]....
        /*0204*/ 	.word	0x00002a10


	//   ....[15]....
        /*0208*/ 	.word	0x00002a30


	//   ....[16]....
        /*020c*/ 	.word	0x00003ee0


	//   ....[17]....
        /*0210*/ 	.word	0x00003f20


	//   ....[18]....
        /*0214*/ 	.word	0x000043b0


	//   ....[19]....
        /*0218*/ 	.word	0x00004430


	//   ....[20]....
        /*021c*/ 	.word	0x000044b0


	//   ....[21]....
        /*0220*/ 	.word	0x00004520


	//   ....[22]....
        /*0224*/ 	.word	0x00004590


	//----- nvinfo : EIATTR_EXIT_INSTR_OFFSETS
	.align		4
.L_26651:
        /*0228*/ 	.byte	0x04, 0x1c
        /*022a*/ 	.short	(.L_26653 - .L_26652)


	//   ....[0]....
.L_26652:
        /*022c*/ 	.word	0x00004160


	//   ....[1]....
        /*0230*/ 	.word	0x00004270


	//   ....[2]....
        /*0234*/ 	.word	0x00004350


	//----- nvinfo : EIATTR_CTAIDZ_USED
	.align		4
.L_26653:
        /*0238*/ 	.byte	0x01, 0x04
	.zero		2


	//----- nvinfo : EIATTR_CRS_STACK_SIZE
	.align		4
        /*023c*/ 	.byte	0x04, 0x1e
        /*023e*/ 	.short	(.L_26655 - .L_26654)
.L_26654:
        /*0240*/ 	.word	0x00000000
.L_26655:


//--------------------- .nv.info._ZN4vllm25paged_attention_v1_kernelIttLi256ELi8ELi128ELNS_18Fp8KVCacheDataTypeE0ELb0EEEvPT_PKS2_PKT0_S8_ifPKiSA_iPKfiiiSC_SC_iiiii --------------------------
	.section	.nv.info._ZN4vllm25paged_attention_v1_kernelIttLi256ELi8ELi128ELNS_18Fp8KVCacheDataTypeE0ELb0EEEvPT_PKS2_PKT0_S8_ifPKiSA_iPKfiiiSC_SC_iiiii,"",@"SHT_CUDA_INFO"
	.sectionflags	@""
	.align	4


	//----- nvinfo : EIATTR_CUDA_API_VERSION
	.align		4
        /*0000*/ 	.byte	0x04, 0x37
        /*0002*/ 	.short	(.L_26657 - .L_26656)
.L_26656:
        /*0004*/ 	.word	0x00000082


	//----- nvinfo : EIATTR_SW2861232_WAR
	.align		4
.L_26657:
        /*0008*/ 	.byte	0x01, 0x35
	.zero		2


	//----- nvinfo : EIATTR_PARAM_CBANK
	.align		4
        /*000c*/ 	.byte	0x04, 0x0a
        /*000e*/ 	.short	(.L_26659 - .L_26658)
	.align		4
.L_26658:
        /*0010*/ 	.word	index@(.nv.constant0._ZN4vllm25paged_attention_v1_kernelIttLi256ELi8ELi128ELNS_18Fp8KVCacheDataTypeE0ELb0EEEvPT_PKS2_PKT0_S8_ifPKiSA_iPKfiiiSC_SC_iiiii)
        /*0014*/ 	.short	0x0160
        /*0016*/ 	.short	0x007c


	//----- nvinfo : EIATTR_CBANK_PARAM_SIZE
	.align		4
.L_26659:
        /*0018*/ 	.byte	0x03, 0x19
        /*001a*/ 	.short	0x007c


	//----- nvinfo : EIATTR_KPARAM_INFO
	.align		4
        /*001c*/ 	.byte	0x04, 0x17
        /*001e*/ 	.short	(.L_26661 - .L_26660)
.L_26660:
        /*0020*/ 	.word	0x00000000
        /*0024*/ 	.short	0x0013
        /*0026*/ 	.short	0x0078
        /*0028*/ 	.byte	0x00, 0xf0, 0x11, 0x00


	//----- nvinfo : EIATTR_KPARAM_INFO
	.align		4
.L_26661:
        /*002c*/ 	.byte	0x04, 0x17
        /*002e*/ 	.short	(.L_26663 - .L_26662)
.L_26662:
        /*0030*/ 	.word	0x00000000
        /*0034*/ 	.short	0x0012
        /*0036*/ 	.short	0x0074
        /*0038*/ 	.byte	0x00, 0xf0, 0x11, 0x00


	//----- nvinfo : EIATTR_KPARAM_INFO
	.align		4
.L_26663:
        /*003c*/ 	.byte	0x04, 0x17
        /*003e*/ 	.short	(.L_26665 - .L_26664)
.L_26664:
        /*0040*/ 	.word	0x00000000
        /*0044*/ 	.short	0x0011
        /*0046*/ 	.short	0x0070
        /*0048*/ 	.byte	0x00, 0xf0, 0x11, 0x00


	//----- nvinfo : EIATTR_KPARAM_INFO
	.align		4
.L_26665:
        /*004c*/ 	.byte	0x04, 0x17
        /*004e*/ 	.short	(.L_26667 - .L_26666)
.L_26666:
        /*0050*/ 	.word	0x00000000
        /*0054*/ 	.short	0x0010
        /*0056*/ 	.short	0x006c
        /*0058*/ 	.byte	0x00, 0xf0, 0x11, 0x00


	//----- nvinfo : EIATTR_KPARAM_INFO
	.align		4
.L_26667:
        /*005c*/ 	.byte	0x04, 0x17
        /*005e*/ 	.short	(.L_26669 - .L_26668)
.L_26668:
        /*0060*/ 	.word	0x00000000
        /*0064*/ 	.short	0x000f
        /*0066*/ 	.short	0x0068
        /*0068*/ 	.byte	0x00, 0xf0, 0x11, 0x00


	//----- nvinfo : EIATTR_KPARAM_INFO
	.align		4
.L_26669:
        /*006c*/ 	.byte	0x04, 0x17
        /*006e*/ 	.short	(.L_26671 - .L_26670)
.L_26670:
        /*0070*/ 	.word	0x00000000
        /*0074*/ 	.short	0x000e
        /*0076*/ 	.short	0x0060
        /*0078*/ 	.byte	0x00, 0xf0, 0x21, 0x00


	//----- nvinfo : EIATTR_KPARAM_INFO
	.align		4
.L_26671:
        /*007c*/ 	.byte	0x04, 0x17
        /*007e*/ 	.short	(.L_26673 - .L_26672)
.L_26672:
        /*0080*/ 	.word	0x00000000
        /*0084*/ 	.short	0x000d
        /*0086*/ 	.short	0x0058
        /*0088*/ 	.byte	0x00, 0xf0, 0x21, 0x00


	//----- nvinfo : EIATTR_KPARAM_INFO
	.align		4
.L_26673:
        /*008c*/ 	.byte	0x04, 0x17
        /*008e*/ 	.short	(.L_26675 - .L_26674)
.L_26674:
        /*0090*/ 	.word	0x00000000
        /*0094*/ 	.short	0x000c
        /*0096*/ 	.short	0x0050
        /*0098*/ 	.byte	0x00, 0xf0, 0x11, 0x00


	//----- nvinfo : EIATTR_KPARAM_INFO
	.align		4
.L_26675:
        /*009c*/ 	.byte	0x04, 0x17
        /*009e*/ 	.short	(.L_26677 - .L_26676)
.L_26676:
        /*00a0*/ 	.word	0x00000000
        /*00a4*/ 	.short	0x000b
        /*00a6*/ 	.short	0x004c
        /*00a8*/ 	.byte	0x00, 0xf0, 0x11, 0x00


	//----- nvinfo : EIATTR_KPARAM_INFO
	.align		4
.L_26677:
        /*00ac*/ 	.byte	0x04, 0x17
        /*00ae*/ 	.short	(.L_26679 - .L_26678)
.L_26678:
        /*00b0*/ 	.word	0x00000000
        /*00b4*/ 	.short	0x000a
        /*00b6*/ 	.short	0x0048
        /*00b8*/ 	.byte	0x00, 0xf0, 0x11, 0x00


	//----- nvinfo : EIATTR_KPARAM_INFO
	.align		4
.L_26679:
        /*00bc*/ 	.byte	0x04, 0x17
        /*00be*/ 	.short	(.L_26681 - .L_26680)
.L_26680:
        /*00c0*/ 	.word	0x00000000
        /*00c4*/ 	.short	0x0009
        /*00c6*/ 	.short	0x0040
        /*00c8*/ 	.byte	0x00, 0xf0, 0x21, 0x00


	//----- nvinfo : EIATTR_KPARAM_INFO
	.align		4
.L_26681:
        /*00cc*/ 	.byte	0x04, 0x17
        /*00ce*/ 	.short	(.L_26683 - .L_26682)
.L_26682:
        /*00d0*/ 	.word	0x00000000
        /*00d4*/ 	.short	0x0008
        /*00d6*/ 	.short	0x0038
        /*00d8*/ 	.byte	0x00, 0xf0, 0x11, 0x00


	//----- nvinfo : EIATTR_KPARAM_INFO
	.align		4
.L_26683:
        /*00dc*/ 	.byte	0x04, 0x17
        /*00de*/ 	.short	(.L_26685 - .L_26684)
.L_26684:
        /*00e0*/ 	.word	0x00000000
        /*00e4*/ 	.short	0x0007
        /*00e6*/ 	.short	0x0030
        /*00e8*/ 	.byte	0x00, 0xf0, 0x21, 0x00


	//----- nvinfo : EIATTR_KPARAM_INFO
	.align		4
.L_26685:
        /*00ec*/ 	.byte	0x04, 0x17
        /*00ee*/ 	.short	(.L_26687 - .L_26686)
.L_26686:
        /*00f0*/ 	.word	0x00000000
        /*00f4*/ 	.short	0x0006
        /*00f6*/ 	.short	0x0028
        /*00f8*/ 	.byte	0x00, 0xf0, 0x21, 0x00


	//----- nvinfo : EIATTR_KPARAM_INFO
	.align		4
.L_26687:
        /*00fc*/ 	.byte	0x04, 0x17
        /*00fe*/ 	.short	(.L_26689 - .L_26688)
.L_26688:
        /*0100*/ 	.word	0x00000000
        /*0104*/ 	.short	0x0005
        /*0106*/ 	.short	0x0024
        /*0108*/ 	.byte	0x00, 0xf0, 0x11, 0x00


	//----- nvinfo : EIATTR_KPARAM_INFO
	.align		4
.L_26689:
        /*010c*/ 	.byte	0x04, 0x17
        /*010e*/ 	.short	(.L_26691 - .L_26690)
.L_26690:
        /*0110*/ 	.word	0x00000000
        /*0114*/ 	.short	0x0004
        /*0116*/ 	.short	0x0020
        /*0118*/ 	.byte	0x00, 0xf0, 0x11, 0x00


	//----- nvinfo : EIATTR_KPARAM_INFO
	.align		4
.L_26691:
        /*011c*/ 	.byte	0x04, 0x17
        /*011e*/ 	.short	(.L_26693 - .L_26692)
.L_26692:
        /*0120*/ 	.word	0x00000000
        /*0124*/ 	.short	0x0003
        /*0126*/ 	.short	0x0018
        /*0128*/ 	.byte	0x00, 0xf0, 0x21, 0x00


	//----- nvinfo : EIATTR_KPARAM_INFO
	.align		4
.L_26693:
        /*012c*/ 	.byte	0x04, 0x17
        /*012e*/ 	.short	(.L_26695 - .L_26694)
.L_26694:
        /*0130*/ 	.word	0x00000000
        /*0134*/ 	.short	0x0002
        /*0136*/ 	.short	0x0010
        /*0138*/ 	.byte	0x00, 0xf0, 0x21, 0x00


	//----- nvinfo : EIATTR_KPARAM_INFO
	.align		4
.L_26695:
        /*013c*/ 	.byte	0x04, 0x17
        /*013e*/ 	.short	(.L_26697 - .L_26696)
.L_26696:
        /*0140*/ 	.word	0x00000000
        /*0144*/ 	.short	0x0001
        /*0146*/ 	.short	0x0008
        /*0148*/ 	.byte	0x00, 0xf0, 0x21, 0x00


	//----- nvinfo : EIATTR_KPARAM_INFO
	.align		4
.L_26697:
        /*014c*/ 	.byte	0x04, 0x17
        /*014e*/ 	.short	(.L_26699 - .L_26698)
.L_26698:
        /*0150*/ 	.word	0x00000000
        /*0154*/ 	.short	0x0000
        /*0156*/ 	.short	0x0000
        /*0158*/ 	.byte	0x00, 0xf0, 0x21, 0x00


	//----- nvinfo : EIATTR_MAXREG_COUNT
	.align		4
.L_26699:
        /*015c*/ 	.byte	0x03, 0x1b
        /*015e*/ 	.short	0x00ff


	//----- nvinfo : EIATTR_NUM_BARRIERS
	.align		4
        /*0160*/ 	.byte	0x02, 0x4c
        /*0162*/ 	.byte	0x01
	.zero		1


	//----- nvinfo : EIATTR_MERCURY_ISA_VERSION
	.align		4
        /*0164*/ 	.byte	0x03, 0x5f
        /*0166*/ 	.short	0x0000


	//----- nvinfo : EIATTR_COOP_GROUP_MASK_REGIDS
	.align		4
        /*0168*/ 	.byte	0x04, 0x29
        /*016a*/ 	.short	(.L_26701 - .L_26700)


	//   ....[0]....
.L_26700:
        /*016c*/ 	.word	0xffffffff


	//   ....[1]....
        /*0170*/ 	.word	0xffffffff


	//   ....[2]....
        /*0174*/ 	.word	0xffffffff


	//   ....[3]....
        /*0178*/ 	.word	0xffffffff


	//   ....[4]....
        /*017c*/ 	.word	0xffffffff


	//   ....[5]....
        /*0180*/ 	.word	0xffffffff


	//   ....[6]....
        /*0184*/ 	.word	0xffffffff


	//   ....[7]....
        /*0188*/ 	.word	0xffffffff


	//   ....[8]....
        /*018c*/ 	.word	0xffffffff


	//   ....[9]....
        /*0190*/ 	.word	0xffffffff


	//   ....[10]....
        /*0194*/ 	.word	0xffffffff


	//   ....[11]....
        /*0198*/ 	.word	0xffffffff


	//   ....[12]....
        /*019c*/ 	.word	0xffffffff


	//   ....[13]....
        /*01a0*/ 	.word	0xffffffff


	//   ....[14]....
        /*01a4*/ 	.word	0xffffffff


	//   ....[15]....
        /*01a8*/ 	.word	0xffffffff


	//   ....[16]....
        /*01ac*/ 	.word	0xffffffff


	//   ....[17]....
        /*01b0*/ 	.word	0xffffffff


	//   ....[18]....
        /*01b4*/ 	.word	0xffffffff


	//   ....[19]....
        /*01b8*/ 	.word	0xffffffff


	//   ....[20]....
        /*01bc*/ 	.word	0xffffffff


	//----- nvinfo : EIATTR_COOP_GROUP_INSTR_OFFSETS
	.align		4
.L_26701:
        /*01c0*/ 	.byte	0x04, 0x28
        /*01c2*/ 	.short	(.L_26703 - .L_26702)


	//   ....[0]....
.L_26702:
        /*01c4*/ 	.word	0x00003940


	//   ....[1]....
        /*01c8*/ 	.word	0x00003970


	//   ....[2]....
        /*01cc*/ 	.word	0x00003ab0


	//   ....[3]....
        /*01d0*/ 	.word	0x00003ae0


	//   ....[4]....
        /*01d4*/ 	.word	0x00003b00


	//   ....[5]....
        /*01d8*/ 	.word	0x00003ba0


	//   ....[6]....
        /*01dc*/ 	.word	0x00003be0


	//   ....[7]....
        /*01e0*/ 	.word	0x00003c50


	//   ....[8]....
        /*01e4*/ 	.word	0x00004a10


	//   ....[9]....
        /*01e8*/ 	.word	0x00004a70


	//   ....[10]....
        /*01ec*/ 	.word	0x00004aa0


	//   ....[11]....
        /*01f0*/ 	.word	0x00004ac0


	//   ....[12]....
        /*01f4*/ 	.word	0x00004ae0


	//   ....[13]....
        /*01f8*/ 	.word	0x00004b30


	//   ....[14]....
        /*01fc*/ 	.word	0x00004b50


	//   ....[15]....
        /*0200*/ 	.word	0x00004b70


	//   ....[16]....
        /*0204*/ 	.word	0x00007860


	//   ....[17]....
        /*0208*/ 	.word	0x000078e0


	//   ....[18]....
        /*020c*/ 	.word	0x00007960


	//   ....[19]....
        /*0210*/ 	.word	0x000079e0


	//   ....[20]....
        /*0214*/ 	.word	0x00007a50


	//----- nvinfo : EIATTR_EXIT_INSTR_OFFSETS
	.align		4
.L_26703:
        /*0218*/ 	.byte	0x04, 0x1c
        /*021a*/ 	.short	(.L_26705 - .L_26704)


	//   ....[0]....
.L_26704:
        /*021c*/ 	.word	0x00007380


	//   ....[1]....
        /*0220*/ 	.word	0x00007800


	//----- nvinfo : EIATTR_CTAIDZ_USED
	.align		4
.L_26705:
        /*0224*/ 	.byte	0x01, 0x04
	.zero		2


	//----- nvinfo : EIATTR_CRS_STACK_SIZE
	.align		4
        /*0228*/ 	.byte	0x04, 0x1e
        /*022a*/ 	.short	(.L_26707 - .L_26706)
.L_26706:
        /*022c*/ 	.word	0x00000000
.L_26707:


//--------------------- .nv.info._ZN4vllm25paged_attention_v1_kernelIttLi192ELi8ELi128ELNS_18Fp8KVCacheDataTypeE0ELb0EEEvPT_PKS2_PKT0_S8_ifPKiSA_iPKfiiiSC_SC_iiiii --------------------------
	.section	.nv.info._ZN4vllm25paged_attention_v1_kernelIttLi192ELi8ELi128ELNS_18Fp8KVCacheDataTypeE0ELb0EEEvPT_PKS2_PKT0_S8_ifPKiSA_iPKfiiiSC_SC_iiiii,"",@"SHT_CUDA_INFO"
	.sectionflags	@""
	.align	4


	//----- nvinfo : EIATTR_CUDA_API_VERSION
	.align		4
        /*0000*/ 	.byte	0x04, 0x37
        /*0002*/ 	.short	(.L_26709 - .L_26708)
.L_26708:
        /*0004*/ 	.word	0x00000082


	//----- nvinfo : EIATTR_SW2861232_WAR
	.align		4
.L_26709:
        /*0008*/ 	.byte	0x01, 0x35
	.zero		2


	//----- nvinfo : EIATTR_PARAM_CBANK
	.align		4
        /*000c*/ 	.byte	0x04, 0x0a
        /*000e*/ 	.short	(.L_26711 - .L_26710)
	.align		4
.L_26710:
        /*0010*/ 	.word	index@(.nv.constant0._ZN4vllm25paged_attention_v1_kernelIttLi192ELi8ELi128ELNS_18Fp8KVCacheDataTypeE0ELb0EEEvPT_PKS2_PKT0_S8_ifPKiSA_iPKfiiiSC_SC_iiiii)
        /*0014*/ 	.short	0x0160
        /*0016*/ 	.short	0x007c


	//----- nvinfo : EIATTR_CBANK_PARAM_SIZE
	.align		4
.L_26711:
        /*0018*/ 	.byte	0x03, 0x19
        /*001a*/ 	.short	0x007c


	//----- nvinfo : EIATTR_KPARAM_INFO
	.align		4
        /*001c*/ 	.byte	0x04, 0x17
        /*001e*/ 	.short	(.L_26713 - .L_26712)
.L_26712:
        /*0020*/ 	.word	0x00000000
        /*0024*/ 	.short	0x0013
        /*0026*/ 	.short	0x0078
        /*0028*/ 	.byte	0x00, 0xf0, 0x11, 0x00


	//----- nvinfo : EIATTR_KPARAM_INFO
	.align		4
.L_26713:
        /*002c*/ 	.byte	0x04, 0x17
        /*002e*/ 	.short	(.L_26715 - .L_26714)
.L_26714:
        /*0030*/ 	.word	0x00000000
        /*0034*/ 	.short	0x0012
        /*0036*/ 	.short	0x0074
        /*0038*/ 	.byte	0x00, 0xf0, 0x11, 0x00


	//----- nvinfo : EIATTR_KPARAM_INFO
	.align		4
.L_26715:
        /*003c*/ 	.byte	0x04, 0x17
        /*003e*/ 	.short	(.L_26717 - .L_26716)
.L_26716:
        /*0040*/ 	.word	0x00000000
        /*0044*/ 	.short	0x0011
        /*0046*/ 	.short	0x0070
        /*0048*/ 	.byte	0x00, 0xf0, 0x11, 0x00


	//----- nvinfo : EIATTR_KPARAM_INFO
	.align		4
.L_26717:
        /*004c*/ 	.byte	0x04, 0x17
        /*004e*/ 	.short	(.L_26719 - .L_26718)
.L_26718:
        /*0050*/ 	.word	0x00000000
        /*0054*/ 	.short	0x0010
        /*0056*/ 	.short	0x006c
        /*0058*/ 	.byte	0x00, 0xf0, 0x11, 0x00


	//----- nvinfo : EIATTR_KPARAM_INFO
	.align		4
.L_26719:
        /*005c*/ 	.byte	0x04, 0x17
        /*005e*/ 	.short	(.L_26721 - .L_26720)
.L_26720:
        /*0060*/ 	.word	0x00000000
        /*0064*/ 	.short	0x000f
        /*0066*/ 	.short	0x0068
        /*0068*/ 	.byte	0x00, 0xf0, 0x11, 0x00


	//----- nvinfo : EIATTR_KPARAM_INFO
	.align		4
.L_26721:
        /*006c*/ 	.byte	0x04, 0x17
        /*006e*/ 	.short	(.L_26723 - .L_26722)
.L_26722:
        /*0070*/ 	.word	0x00000000
        /*0074*/ 	.short	0x000e
        /*0076*/ 	.short	0x0060
        /*0078*/ 	.byte	0x00, 0xf0, 0x21, 0x00


	//----- nvinfo : EIATTR_KPARAM_INFO
	.align		4
.L_26723:
        /*007c*/ 	.byte	0x04, 0x17
        /*007e*/ 	.short	(.L_26725 - .L_26724)
.L_26724:
        /*0080*/ 	.word	0x00000000
        /*0084*/ 	.short	0x000d
        /*0086*/ 	.short	0x0058
        /*0088*/ 	.byte	0x00, 0xf0, 0x21, 0x00


	//----- nvinfo : EIATTR_KPARAM_INFO
	.align		4
.L_26725:
        /*008c*/ 	.byte	0x04, 0x17
        /*008e*/ 	.short	(.L_26727 - .L_26726)
.L_26726:
        /*0090*/ 	.word	0x00000000
        /*0094*/ 	.short	0x000c
        /*0096*/ 	.short	0x0050
        /*0098*/ 	.byte	0x00, 0xf0, 0x11, 0x00


	//----- nvinfo : EIATTR_KPARAM_INFO
	.align		4
.L_26727:
        /*009c*/ 	.byte	0x04, 0x17
        /*009e*/ 	.short	(.L_26729 - .L_26728)
.L_26728:
        /*00a0*/ 	.word	0x00000000
        /*00a4*/ 	.short	0x000b
        /*00a6*/ 	.short	0x004c
        /*00a8*/ 	.byte	0x00, 0xf0, 0x11, 0x00


	//----- nvinfo : EIATTR_KPARAM_INFO
	.align		4
.L_26729:
        /*00ac*/ 	.byte	0x04, 0x17
        /*00ae*/ 	.short	(.L_26731 - .L_26730)
.L_26730:
        /*00b0*/ 	.word	0x00000000
        /*00b4*/ 	.short	0x000a
        /*00b6*/ 	.short	0x0048
        /*00b8*/ 	.byte	0x00, 0xf0, 0x11, 0x00


	//----- nvinfo : EIATTR_KPARAM_INFO
	.align		4
.L_26731:
        /*00bc*/ 	.byte	0x04, 0x17
        /*00be*/ 	.short	(.L_26733 - .L_26732)
.L_26732:
        /*00c0*/ 	.word	0x00000000
        /*00c4*/ 	.short	0x0009
        /*00c6*/ 	.short	0x0040
        /*00c8*/ 	.byte	0x00, 0xf0, 0x21, 0x00


	//----- nvinfo : EIATTR_KPARAM_INFO
	.align		4
.L_26733:
        /*00cc*/ 	.byte	0x04, 0x17
        /*00ce*/ 	.short	(.L_26735 - .L_26734)
.L_26734:
        /*00d0*/ 	.word	0x00000000
        /*00d4*/ 	.short	0x0008
        /*00d6*/ 	.short	0x0038
        /*00d8*/ 	.byte	0x00, 0xf0, 0x11, 0x00


	//----- nvinfo : EIATTR_KPARAM_INFO
	.align		4
.L_26735:
        /*00dc*/ 	.byte	0x04, 0x17
        /*00de*/ 	.short	(.L_26737 - .L_26736)
.L_26736:
        /*00e0*/ 	.word	0x00000000
        /*00e4*/ 	.short	0x0007
        /*00e6*/ 	.short	0x0030
        /*00e8*/ 	.byte	0x00, 0xf0, 0x21, 0x00


	//----- nvinfo : EIATTR_KPARAM_INFO
	.align		4
.L_26737:
        /*00ec*/ 	.byte	0x04, 0x17
        /*00ee*/ 	.short	(.L_26739 - .L_26738)
.L_26738:
        /*00f0*/ 	.word	0x00000000
        /*00f4*/ 	.short	0x0006
        /*00f6*/ 	.short	0x0028
        /*00f8*/ 	.byte	0x00, 0xf0, 0x21, 0x00


	//----- nvinfo : EIATTR_KPARAM_INFO
	.align		4
.L_26739:
        /*00fc*/ 	.byte	0x04, 0x17
        /*00fe*/ 	.short	(.L_26741 - .L_26740)
.L_26740:
        /*0100*/ 	.word	0x00000000
        /*0104*/ 	.short	0x0005
        /*0106*/ 	.short	0x0024
        /*0108*/ 	.byte	0x00, 0xf0, 0x11, 0x00


	//----- nvinfo : EIATTR_KPARAM_INFO
	.align		4
.L_26741:
        /*010c*/ 	.byte	0x04, 0x17
        /*010e*/ 	.short	(.L_26743 - .L_26742)
.L_26742:
        /*0110*/ 	.word	0x00000000
        /*0114*/ 	.short	0x0004
        /*0116*/ 	.short	0x0020
        /*0118*/ 	.byte	0x00, 0xf0, 0x11, 0x00


	//----- nvinfo : EIATTR_KPARAM_INFO
	.align		4
.L_26743:
        /*011c*/ 	.byte	0x04, 0x17
        /*011e*/ 	.short	(.L_26745 - .L_26744)
.L_26744:
        /*0120*/ 	.word	0x00000000
        /*0124*/ 	.short	0x0003
        /*0126*/ 	.short	0x0018
        /*0128*/ 	.byte	0x00, 0xf0, 0x21, 0x00


	//----- nvinfo : EIATTR_KPARAM_INFO
	.align		4
.L_26745:
        /*012c*/ 	.byte	0x04, 0x17
        /*012e*/ 	.short	(.L_26747 - .L_26746)
.L_26746:
        /*0130*/ 	.word	0x00000000
        /*0134*/ 	.short	0x0002
        /*0136*/ 	.short	0x0010
        /*0138*/ 	.byte	0x00, 0xf0, 0x21, 0x00


	//----- nvinfo : EIATTR_KPARAM_INFO
	.align		4
.L_26747:
        /*013c*/ 	.byte	0x04, 0x17
        /*013e*/ 	.short	(.L_26749 - .L_26748)
.L_26748:
        /*0140*/ 	.word	0x00000000
        /*0144*/ 	.short	0x0001
        /*0146*/ 	.short	0x0008
        /*0148*/ 	.byte	0x00, 0xf0, 0x21, 0x00


	//----- nvinfo : EIATTR_KPARAM_INFO
	.align		4
.L_26749:
        /*014c*/ 	.byte	0x04, 0x17
        /*014e*/ 	.short	(.L_26751 - .L_26750)
.L_26750:
        /*0150*/ 	.word	0x00000000
        /*0154*/ 	.short	0x0000
        /*0156*/ 	.short	0x0000
        /*0158*/ 	.byte	0x00, 0xf0, 0x21, 0x00


	//----- nvinfo : EIATTR_MAXREG_COUNT
	.align		4
.L_26751:
        /*015c*/ 	.byte	0x03, 0x1b
        /*015e*/ 	.short	0x00ff


	//----- nvinfo : EIATTR_NUM_BARRIERS
	.align		4
        /*0160*/ 	.byte	0x02, 0x4c
        /*0162*/ 	.byte	0x01
	.zero		1


	//----- nvinfo : EIATTR_MERCURY_ISA_VERSION
	.align		4
        /*0164*/ 	.byte	0x03, 0x5f
        /*0166*/ 	.short	0x0000


	//----- nvinfo : EIATTR_COOP_GROUP_MASK_REGIDS
	.align		4
        /*0168*/ 	.byte	0x04, 0x29
        /*016a*/ 	.short	(.L_26753 - .L_26752)


	//   ....[0]....
.L_26752:
        /*016c*/ 	.word	0xffffffff


	//   ....[1]....
        /*0170*/ 	.word	0xffffffff


	//   ....[2]....
        /*0174*/ 	.word	0xffffffff


	//   ....[3]....
        /*0178*/ 	.word	0xffffffff


	//   ....[4]....
        /*017c*/ 	.word	0xffffffff


	//   ....[5]....
        /*0180*/ 	.word	0xffffffff


	//   ....[6]....
        /*0184*/ 	.word	0xffffffff


	//   ....[7]....
        /*0188*/ 	.word	0xffffffff


	//   ....[8]....
        /*018c*/ 	.word	0xffffffff


	//   ....[9]....
        /*0190*/ 	.word	0xffffffff


	//   ....[10]....
        /*0194*/ 	.word	0xffffffff


	//   ....[11]....
        /*0198*/ 	.word	0xffffffff


	//   ....[12]....
        /*019c*/ 	.word	0xffffffff


	//   ....[13]....
        /*01a0*/ 	.word	0xffffffff


	//   ....[14]....
        /*01a4*/ 	.word	0xffffffff


	//   ....[15]....
        /*01a8*/ 	.word	0xffffffff


	//   ....[16]....
        /*01ac*/ 	.word	0xffffffff


	//   ....[17]....
        /*01b0*/ 	.word	0xffffffff


	//   ....[18]....
        /*01b4*/ 	.word	0xffffffff


	//   ....[19]....
        /*01b8*/ 	.word	0xffffffff


	//   ....[20]....
        /*01bc*/ 	.word	0xffffffff


	//----- nvinfo : EIATTR_COOP_GROUP_INSTR_OFFSETS
	.align		4
.L_26753:
        /*01c0*/ 	.byte	0x04, 0x28
        /*01c2*/ 	.short	(.L_26755 - .L_26754)


	//   ....[0]....
.L_26754:
        /*01c4*/ 	.word	0x00002dc0


	//   ....[1]....
        /*01c8*/ 	.word	0x00002df0


	//   ....[2]....
        /*01cc*/ 	.word	0x00002f70


	//   ....[3]....
        /*01d0*/ 	.word	0x00002fa0


	//   ....[4]....
        /*01d4*/ 	.word	0x00002fc0


	//   ....[5]....
        /*01d8*/ 	.word	0x000030b0


	//   ....[6]....
        /*01dc*/ 	.word	0x000030d0


	//   ....[7]....
        /*01e0*/ 	.word	0x00003110


	//   ....[8]....
        /*01e4*/ 	.word	0x00003ed0


	//   ....[9]....
        /*01e8*/ 	.word	0x00003f30


	//   ....[10]....
        /*01ec*/ 	.word	0x00003f60


	//   ....[11]....
        /*01f0*/ 	.word	0x00003f80


	//   ....[12]....
        /*01f4*/ 	.word	0x00003fa0


	//   ....[13]....
        /*01f8*/ 	.word	0x00003ff0


	//   ....[14]....
        /*01fc*/ 	.word	0x00004010


	//   ....[15]....
        /*0200*/ 	.word	0x00004030


	//   ....[16]....
        /*0204*/ 	.word	0x00006580


	//   ....[17]....
        /*0208*/ 	.word	0x00006600


	//   ....[18]....
        /*020c*/ 	.word	0x00006680


	//   ....[19]....
        /*0210*/ 	.word	0x00006700


	//   ....[20]....
        /*0214*/ 	.word	0x00006770


	//----- nvinfo : EIATTR_EXIT_INSTR_OFFSETS
	.align		4
.L_26755:
        /*0218*/ 	.byte	0x04, 0x1c
        /*021a*/ 	.short	(.L_26757 - .L_26756)


	//   ....[0]....
.L_26756:
        /*021c*/ 	.word	0x00006190


	//   ....[1]....
        /*0220*/ 	.word	0x00006520


	//----- nvinfo : EIATTR_CTAIDZ_USED
	.align		4
.L_26757:
        /*0224*/ 	.byte	0x01, 0x04
	.zero		2


	//----- nvinfo : EIATTR_CRS_STACK_SIZE
	.align		4
        /*0228*/ 	.byte	0x04, 0x1e
        /*022a*/ 	.short	(.L_26759 - .L_26758)
.L_26758:
        /*022c*/ 	.word	0x00000000
.L_26759:


//--------------------- .nv.info._ZN4vllm25paged_attention_v1_kernelIttLi128ELi8ELi128ELNS_18Fp8KVCacheDataTypeE0ELb0EEEvPT_PKS2_PKT0_S8_ifPKiSA_iPKfiiiSC_SC_iiiii --------------------------
	.section	.nv.info._ZN4vllm25paged_attention_v1_kernelIttLi128ELi8ELi128ELNS_18Fp8KVCacheDataTypeE0ELb0EEEvPT_PKS2_PKT0_S8_ifPKiSA_iPKfiiiSC_SC_iiiii,"",@"SHT_CUDA_INFO"
	.sectionflags	@""
	.align	4


	//----- nvinfo : EIATTR_CUDA_API_VERSION
	.align		4
        /*0000*/ 	.byte	0x04, 0x37
        /*0002*/ 	.short	(.L_26761 - .L_26760)
.L_26760:
        /*0004*/ 	.word	0x00000082


	//----- nvinfo : EIATTR_SW2861232_WAR
	.align		4
.L_26761:
        /*0008*/ 	.byte	0x01, 0x35
	.zero		2


	//----- nvinfo : EIATTR_PARAM_CBANK
	.align		4
        /*000c*/ 	.byte	0x04, 0x0a
        /*000e*/ 	.short	(.L_26763 - .L_26762)
	.align		4
.L_26762:
        /*0010*/ 	.word	index@(.nv.constant0._ZN4vllm25paged_attention_v1_kernelIttLi128ELi8ELi128ELNS_18Fp8KVCacheDataTypeE0ELb0EEEvPT_PKS2_PKT0_S8_ifPKiSA_iPKfiiiSC_SC_iiiii)
        /*0014*/ 	.short	0x0160
        /*0016*/ 	.short	0x007c


	//----- nvinfo : EIATTR_CBANK_PARAM_SIZE
	.align		4
.L_26763:
        /*0018*/ 	.byte	0x03, 0x19
        /*001a*/ 	.short	0x007c


	//----- nvinfo : EIATTR_KPARAM_INFO
	.align		4
        /*001c*/ 	.byte	0x04, 0x17
        /*001e*/ 	.short	(.L_26765 - .L_26764)
.L_26764:
        /*0020*/ 	.word	0x00000000
        /*0024*/ 	.short	0x0013
        /*0026*/ 	.short	0x0078
        /*0028*/ 	.byte	0x00, 0xf0, 0x11, 0x00


	//----- nvinfo : EIATTR_KPARAM_INFO
	.align		4
.L_26765:
        /*002c*/ 	.byte	0x04, 0x17
        /*002e*/ 	.short	(.L_26767 - .L_26766)
.L_26766:
        /*0030*/ 	.word	0x00000000
        /*0034*/ 	.short	0x0012
        /*0036*/ 	.short	0x0074
        /*0038*/ 	.byte	0x00, 0xf0, 0x11, 0x00


	//----- nvinfo : EIATTR_KPARAM_INFO
	.align		4
.L_26767:
        /*003c*/ 	.byte	0x04, 0x17
        /*003e*/ 	.short	(.L_26769 - .L_26768)
.L_26768:
        /*0040*/ 	.word	0x00000000
        /*0044*/ 	.short	0x0011
        /*0046*/ 	.short	0x0070
        /*0048*/ 	.byte	0x00, 0xf0, 0x11, 0x00


	//----- nvinfo : EIATTR_KPARAM_INFO
	.align		4
.L_26769:
        /*004c*/ 	.byte	0x04, 0x17
        /*004e*/ 	.short	(.L_26771 - .L_26770)
.L_26770:
        /*0050*/ 	.word	0x00000000
        /*0054*/ 	.short	0x0010
        /*0056*/ 	.short	0x006c
        /*0058*/ 	.byte	0x00, 0xf0, 0x11, 0x00


	//----- nvinfo : EIATTR_KPARAM_INFO
	.align		4
.L_26771:
        /*005c*/ 	.byte	0x04, 0x17
        /*005e*/ 	.short	(.L_26773 - .L_26772)
.L_26772:
        /*0060*/ 	.word	0x00000000
        /*0064*/ 	.short	0x000f
        /*0066*/ 	.short	0x0068
        /*0068*/ 	.byte	0x00, 0xf0, 0x11, 0x00


	//----- nvinfo : EIATTR_KPARAM_INFO
	.align		4
.L_26773:
        /*006c*/ 	.byte	0x04, 0x17
        /*006e*/ 	.short	(.L_26775 - .L_26774)
.L_26774:
        /*0070*/ 	.word	0x00000000
        /*0074*/ 	.short	0x000e
        /*0076*/ 	.short	0x0060
        /*0078*/ 	.byte	0x00, 0xf0, 0x21, 0x00


	//----- nvinfo : EIATTR_KPARAM_INFO
	.align		4
.L_26775:
        /*007c*/ 	.byte	0x04, 0x17
        /*007e*/ 	.short	(.L_26777 - .L_26776)
.L_26776:
        /*0080*/ 	.word	0x00000000
        /*0084*/ 	.short	0x000d
        /*0086*/ 	.short	0x0058
        /*0088*/ 	.byte	0x00, 0xf0, 0x21, 0x00


	//----- nvinfo : EIATTR_KPARAM_INFO
	.align		4
.L_26777:
        /*008c*/ 	.byte	0x04, 0x17
        /*008e*/ 	.short	(.L_26779 - .L_26778)
.L_26778:
        /*0090*/ 	.word	0x00000000
        /*0094*/ 	.short	0x000c
        /*0096*/ 	.short	0x0050
        /*0098*/ 	.byte	0x00, 0xf0, 0x11, 0x00


	//----- nvinfo : EIATTR_KPARAM_INFO
	.align		4
.L_26779:
        /*009c*/ 	.byte	0x04, 0x17
        /*009e*/ 	.short	(.L_26781 - .L_26780)
.L_26780:
        /*00a0*/ 	.word	0x00000000
        /*00a4*/ 	.short	0x000b
        /*00a6*/ 	.short	0x004c
        /*00a8*/ 	.byte	0x00, 0xf0, 0x11, 0x00


	//----- nvinfo : EIATTR_KPARAM_INFO
	.align		4
.L_26781:
        /*00ac*/ 	.byte	0x04, 0x17
        /*00ae*/ 	.short	(.L_26783 - .L_26782)
.L_26782:
        /*00b0*/ 	.word	0x00000000
        /*00b4*/ 	.short	0x000a
        /*00b6*/ 	.short	0x0048
        /*00b8*/ 	.byte	0x00, 0xf0, 0x11, 0x00


	//----- nvinfo : EIATTR_KPARAM_INFO
	.align		4
.L_26783:
        /*00bc*/ 	.byte	0x04, 0x17
        /*00be*/ 	.short	(.L_26785 - .L_26784)
.L_26784:
        /*00c0*/ 	.word	0x00000000
        /*00c4*/ 	.short	0x0009
        /*00c6*/ 	.short	0x0040
        /*00c8*/ 	.byte	0x00, 0xf0, 0x21, 0x00


	//----- nvinfo : EIATTR_KPARAM_INFO
	.align		4
.L_26785:
        /*00cc*/ 	.byte	0x04, 0x17
        /*00ce*/ 	.short	(.L_26787 - .L_26786)
.L_26786:
        /*00d0*/ 	.word	0x00000000
        /*00d4*/ 	.short	0x0008
        /*00d6*/ 	.short	0x0038
        /*00d8*/ 	.byte	0x00, 0xf0, 0x11, 0x00


	//----- nvinfo : EIATTR_KPARAM_INFO
	.align		4
.L_26787:
        /*00dc*/ 	.byte	0x04, 0x17
        /*00de*/ 	.short	(.L_26789 - .L_26788)
.L_26788:
        /*00e0*/ 	.word	0x00000000
        /*00e4*/ 	.short	0x0007
        /*00e6*/ 	.short	0x0030
        /*00e8*/ 	.byte	0x00, 0xf0, 0x21, 0x00


	//----- nvinfo : EIATTR_KPARAM_INFO
	.align		4
.L_26789:
        /*00ec*/ 	.byte	0x04, 0x17
        /*00ee*/ 	.short	(.L_26791 - .L_26790)
.L_26790:
        /*00f0*/ 	.word	0x00000000
        /*00f4*/ 	.short	0x0006
        /*00f6*/ 	.short	0x0028
        /*00f8*/ 	.byte	0x00, 0xf0, 0x21, 0x00


	//----- nvinfo : EIATTR_KPARAM_INFO
	.align		4
.L_26791:
        /*00fc*/ 	.byte	0x04, 0x17
        /*00fe*/ 	.short	(.L_26793 - .L_26792)
.L_26792:
        /*0100*/ 	.word	0x00000000
        /*0104*/ 	.short	0x0005
        /*0106*/ 	.short	0x0024
        /*0108*/ 	.byte	0x00, 0xf0, 0x11, 0x00


	//----- nvinfo : EIATTR_KPARAM_INFO
	.align		4
.L_26793:
        /*010c*/ 	.byte	0x04, 0x17
        /*010e*/ 	.short	(.L_26795 - .L_26794)
.L_26794:
        /*0110*/ 	.word	0x00000000
        /*0114*/ 	.short	0x0004
        /*0116*/ 	.short	0x0020
        /*0118*/ 	.byte	0x00, 0xf0, 0x11, 0x00


	//----- nvinfo : EIATTR_KPARAM_INFO
	.align		4
.L_26795:
        /*011c*/ 	.byte	0x04, 0x17
        /*011e*/ 	.short	(.L_26797 - .L_26796)
.L_26796:
        /*0120*/ 	.word	0x00000000
        /*0124*/ 	.short	0x0003
        /*0126*/ 	.short	0x0018
        /*0128*/ 	.byte	0x00, 0xf0, 0x21, 0x00


	//----- nvinfo : EIATTR_KPARAM_INFO
	.align		4
.L_26797:
        /*012c*/ 	.byte	0x04, 0x17
        /*012e*/ 	.short	(.L_26799 - .L_26798)
.L_26798:
        /*0130*/ 	.word	0x00000000
        /*0134*/ 	.short	0x0002
        /*0136*/ 	.short	0x0010
        /*0138*/ 	.byte	0x00, 0xf0, 0x21, 0x00


	//----- nvinfo : EIATTR_KPARAM_INFO
	.align		4
.L_26799:
        /*013c*/ 	.byte	0x04, 0x17
        /*013e*/ 	.short	(.L_26801 - .L_26800)
.L_26800:
        /*0140*/ 	.word	0x00000000
        /*0144*/ 	.short	0x0001
        /*0146*/ 	.short	0x0008
        /*0148*/ 	.byte	0x00, 0xf0, 0x21, 0x00


	//----- nvinfo : EIATTR_KPARAM_INFO
	.align		4
.L_26801:
        /*014c*/ 	.byte	0x04, 0x17
        /*014e*/ 	.short	(.L_26803 - .L_26802)
.L_26802:
        /*0150*/ 	.word	0x00000000
        /*0154*/ 	.short	0x0000
        /*0156*/ 	.short	0x0000
        /*0158*/ 	.byte	0x00, 0xf0, 0x21, 0x00


	//----- nvinfo : EIATTR_MAXREG_COUNT
	.align		4
.L_26803:
        /*015c*/ 	.byte	0x03, 0x1b
        /*015e*/ 	.short	0x00ff


	//----- nvinfo : EIATTR_NUM_BARRIERS
	.align		4
        /*0160*/ 	.byte	0x02, 0x4c
        /*0162*/ 	.byte	0x01
	.zero		1


	//----- nvinfo : EIATTR_MERCURY_ISA_VERSION
	.align		4
        /*0164*/ 	.byte	0x03, 0x5f
        /*0166*/ 	.short	0x0000


	//----- nvinfo : EIATTR_COOP_GROUP_MASK_REGIDS
	.align		4
        /*0168*/ 	.byte	0x04, 0x29
        /*016a*/ 	.short	(.L_26805 - .L_26804)


	//   ....[0]....
.L_26804:
        /*016c*/ 	.word	0xffffffff


	//   ....[1]....
        /*0170*/ 	.word	0xffffffff


	//   ....[2]....
        /*0174*/ 	.word	0xffffffff


	//   ....[3]....
        /*0178*/ 	.word	0xffffffff


	//   ....[4]....
        /*017c*/ 	.word	0xffffffff


	//   ....[5]....
        /*0180*/ 	.word	0xffffffff


	//   ....[6]....
        /*0184*/ 	.word	0xffffffff


	//   ....[7]....
        /*0188*/ 	.word	0xffffffff


	//   ....[8]....
        /*018c*/ 	.word	0xffffffff


	//   ....[9]....
        /*0190*/ 	.word	0xffffffff


	//   ....[10]....
        /*0194*/ 	.word	0xffffffff


	//   ....[11]....
        /*0198*/ 	.word	0xffffffff


	//   ....[12]....
        /*019c*/ 	.word	0xffffffff


	//   ....[13]....
        /*01a0*/ 	.word	0xffffffff


	//   ....[14]....
        /*01a4*/ 	.word	0xffffffff


	//   ....[15]....
        /*01a8*/ 	.word	0xffffffff


	//   ....[16]....
        /*01ac*/ 	.word	0xffffffff


	//   ....[17]....
        /*01b0*/ 	.word	0xffffffff


	//   ....[18]....
        /*01b4*/ 	.word	0xffffffff


	//   ....[19]....
        /*01b8*/ 	.word	0xffffffff


	//   ....[20]....
        /*01bc*/ 	.word	0xffffffff


	//----- nvinfo : EIATTR_COOP_GROUP_INSTR_OFFSETS
	.align		4
.L_26805:
        /*01c0*/ 	.byte	0x04, 0x28
        /*01c2*/ 	.short	(.L_26807 - .L_26806)


	//   ....[0]....
.L_26806:
        /*01c4*/ 	.word	0x00002200


	//   ....[1]....
        /*01c8*/ 	.word	0x00002230


	//   ....[2]....
        /*01cc*/ 	.word	0x000023a0


	//   ....[3]....
        /*01d0*/ 	.word	0x000023d0


	//   ....[4]....
        /*01d4*/ 	.word	0x000023f0


	//   ....[5]....
        /*01d8*/ 	.word	0x000024b0


	//   ....[6]....
        /*01dc*/ 	.word	0x000024d0


	//   ....[7]....
        /*01e0*/ 	.word	0x00002520


	//   ....[8]....
        /*01e4*/ 	.word	0x00003300


	//   ....[9]....
        /*01e8*/ 	.word	0x00003360


	//   ....[10]....
        /*01ec*/ 	.word	0x00003390


	//   ....[11]....
        /*01f0*/ 	.word	0x000033b0


	//   ....[12]....
        /*01f4*/ 	.word	0x000033d0


	//   ....[13]....
        /*01f8*/ 	.word	0x00003420


	//   ....[14]....
        /*01fc*/ 	.word	0x00003440


	//   ....[15]....
        /*0200*/ 	.word	0x00003460


	//   ....[16]....
        /*0204*/ 	.word	0x00005170


	//   ....[17]....
        /*0208*/ 	.word	0x000051f0


	//   ....[18]....
        /*020c*/ 	.word	0x00005270


	//   ....[19]....
        /*0210*/ 	.word	0x000052f0


	//   ....[20]....
        /*0214*/ 	.word	0x00005360


	//----- nvinfo : EIATTR_EXIT_INSTR_OFFSETS
	.align		4
.L_26807:
        /*0218*/ 	.byte	0x04, 0x1c
        /*021a*/ 	.short	(.L_26809 - .L_26808)


	//   ....[0]....
.L_26808:
        /*021c*/ 	.word	0x00004e10


	//   ....[1]....
        /*0220*/ 	.word	0x00005110


	//----- nvinfo : EIATTR_CTAIDZ_USED
	.align		4
.L_26809:
        /*0224*/ 	.byte	0x01, 0x04
	.zero		2


	//----- nvinfo : EIATTR_CRS_STACK_SIZE
	.align		4
        /*0228*/ 	.byte	0x04, 0x1e
        /*022a*/ 	.short	(.L_26811 - .L_26810)
.L_26810:
        /*022c*/ 	.word	0x00000000
.L_26811:


//--------------------- .nv.info._ZN4vllm25paged_attention_v1_kernelIttLi120ELi8ELi128ELNS_18Fp8KVCacheDataTypeE0ELb0EEEvPT_PKS2_PKT0_S8_ifPKiSA_iPKfiiiSC_SC_iiiii --------------------------
	.section	.nv.info._ZN4vllm25paged_attention_v1_kernelIttLi120ELi8ELi128ELNS_18Fp8KVCacheDataTypeE0ELb0EEEvPT_PKS2_PKT0_S8_ifPKiSA_iPKfiiiSC_SC_iiiii,"",@"SHT_CUDA_INFO"
	.sectionflags	@""
	.align	4


	//----- nvinfo : EIATTR_CUDA_API_VERSION
	.align		4
        /*0000*/ 	.byte	0x04, 0x37
        /*0002*/ 	.short	(.L_26813 - .L_26812)
.L_26812:
        /*0004*/ 	.word	0x00000082


	//----- nvinfo : EIATTR_SW2861232_WAR
	.align		4
.L_26813:
        /*0008*/ 	.byte	0x01, 0x35
	.zero		2


	//----- nvinfo : EIATTR_PARAM_CBANK
	.align		4
        /*000c*/ 	.byte	0x04, 0x0a
        /*000e*/ 	.short	(.L_26815 - .L_26814)
	.align		4
.L_26814:
        /*0010*/ 	.word	index@(.nv.constant0._ZN4vllm25paged_attention_v1_kernelIttLi120ELi8ELi128ELNS_18Fp8KVCacheDataTypeE0ELb0EEEvPT_PKS2_PKT0_S8_ifPKiSA_iPKfiiiSC_SC_iiiii)
        /*0014*/ 	.short	0x0160
        /*0016*/ 	.short	0x007c


	//----- nvinfo : EIATTR_CBANK_PARAM_SIZE
	.align		4
.L_26815:
        /*0018*/ 	.byte	0x03, 0x19
        /*001a*/ 	.short	0x007c


	//----- nvinfo : EIATTR_KPARAM_INFO
	.align		4
        /*001c*/ 	.byte	0x04, 0x17
        /*001e*/ 	.short	(.L_26817 - .L_26816)
.L_26816:
        /*0020*/ 	.word	0x00000000
        /*0024*/ 	.short	0x0013
        /*0026*/ 	.short	0x0078
        /*0028*/ 	.byte	0x00, 0xf0, 0x11, 0x00


	//----- nvinfo : EIATTR_KPARAM_INFO
	.align		4
.L_26817:
        /*002c*/ 	.byte	0x04, 0x17
        /*002e*/ 	.short	(.L_26819 - .L_26818)
.L_26818:
        /*0030*/ 	.word	0x00000000
        /*0034*/ 	.short	0x0012
        /*0036*/ 	.short	0x0074
        /*0038*/ 	.byte	0x00, 0xf0, 0x11, 0x00


	//----- nvinfo : EIATTR_KPARAM_INFO
	.align		4
.L_26819:
        /*003c*/ 	.byte	0x04, 0x17
        /*003e*/ 	.short	(.L_26821 - .L_26820)
.L_26820:
        /*0040*/ 	.word	0x00000000
        /*0044*/ 	.short	0x0011
        /*0046*/ 	.short	0x0070
        /*0048*/ 	.byte	0x00, 0xf0, 0x11, 0x00


	//----- nvinfo : EIATTR_KPARAM_INFO
	.align		4
.L_26821:
        /*004c*/ 	.byte	0x04, 0x17
        /*004e*/ 	.short	(.L_26823 - .L_26822)
.L_26822:
        /*0050*/ 	.word	0x00000000
        /*0054*/ 	.short	0x0010
        /*0056*/ 	.short	0x006c
        /*0058*/ 	.byte	0x00, 0xf0, 0x11, 0x00


	//----- nvinfo : EIATTR_KPARAM_INFO
	.align		4
.L_26823:
        /*005c*/ 	.byte	0x04, 0x17
        /*005e*/ 	.short	(.L_26825 - .L_26824)
.L_26824:
        /*0060*/ 	.word	0x00000000
        /*0064*/ 	.short	0x000f
        /*0066*/ 	.short	0x0068
        /*0068*/ 	.byte	0x00, 0xf0, 0x11, 0x00


	//----- nvinfo : EIATTR_KPARAM_INFO
	.align		4
.L_26825:
        /*006c*/ 	.byte	0x04, 0x17
        /*006e*/ 	.short	(.L_26827 - .L_26826)
.L_26826:
        /*0070*/ 	.word	0x00000000
        /*0074*/ 	.short	0x000e
        /*0076*/ 	.short	0x0060
        /*0078*/ 	.byte	0x00, 0xf0, 0x21, 0x00


	//----- nvinfo : EIATTR_KPARAM_INFO
	.align		4
.L_26827:
        /*007c*/ 	.byte	0x04, 0x17
        /*007e*/ 	.short	(.L_26829 - .L_26828)
.L_26828:
        /*0080*/ 	.word	0x00000000
        /*0084*/ 	.short	0x000d
        /*0086*/ 	.short	0x0058
        /*0088*/ 	.byte	0x00, 0xf0, 0x21, 0x00


	//----- nvinfo : EIATTR_KPARAM_INFO
	.align		4
.L_26829:
        /*008c*/ 	.byte	0x04, 0x17
        /*008e*/ 	.short	(.L_26831 - .L_26830)
.L_26830:
        /*0090*/ 	.word	0x00000000
        /*0094*/ 	.short	0x000c
        /*0096*/ 	.short	0x0050
        /*0098*/ 	.byte	0x00, 0xf0, 0x11, 0x00


	//----- nvinfo : EIATTR_KPARAM_INFO
	.align		4
.L_26831:
        /*009c*/ 	.byte	0x04, 0x17
        /*009e*/ 	.short	(.L_26833 - .L_26832)
.L_26832:
        /*00a0*/ 	.word	0x00000000
        /*00a4*/ 	.short	0x000b
        /*00a6*/ 	.short	0x004c
        /*00a8*/ 	.byte	0x00, 0xf0, 0x11, 0x00


	//----- nvinfo : EIATTR_KPARAM_INFO
	.align		4
.L_26833:
        /*00ac*/ 	.byte	0x04, 0x17
        /*00ae*/ 	.short	(.L_26835 - .L_26834)
.L_26834:
        /*00b0*/ 	.word	0x00000000
        /*00b4*/ 	.short	0x000a
        /*00b6*/ 	.short	0x0048
        /*00b8*/ 	.byte	0x00, 0xf0, 0x11, 0x00


	//----- nvinfo : EIATTR_KPARAM_INFO
	.align		4
.L_26835:
        /*00bc*/ 	.byte	0x04, 0x17
        /*00be*/ 	.short	(.L_26837 - .L_26836)
.L_26836:
        /*00c0*/ 	.word	0x00000000
        /*00c4*/ 	.short	0x0009
        /*00c6*/ 	.short	0x0040
        /*00c8*/ 	.byte	0x00, 0xf0, 0x21, 0x00


	//----- nvinfo : EIATTR_KPARAM_INFO
	.align		4
.L_26837:
        /*00cc*/ 	.byte	0x04, 0x17
        /*00ce*/ 	.short	(.L_26839 - .L_26838)
.L_26838:
        /*00d0*/ 	.word	0x00000000
        /*00d4*/ 	.short	0x0008
        /*00d6*/ 	.short	0x0038
        /*00d8*/ 	.byte	0x00, 0xf0, 0x11, 0x00


	//----- nvinfo : EIATTR_KPARAM_INFO
	.align		4
.L_26839:
        /*00dc*/ 	.byte	0x04, 0x17
        /*00de*/ 	.short	(.L_26841 - .L_26840)
.L_26840:
        /*00e0*/ 	.word	0x00000000
        /*00e4*/ 	.short	0x0007
        /*00e6*/ 	.short	0x0030
        /*00e8*/ 	.byte	0x00, 0xf0, 0x21, 0x00


	//----- nvinfo : EIATTR_KPARAM_INFO
	.align		4
.L_26841:
        /*00ec*/ 	.byte	0x04, 0x17
        /*00ee*/ 	.short	(.L_26843 - .L_26842)
.L_26842:
        /*00f0*/ 	.word	0x00000000
        /*00f4*/ 	.short	0x0006
        /*00f6*/ 	.short	0x0028
        /*00f8*/ 	.byte	0x00, 0xf0, 0x21, 0x00


	//----- nvinfo : EIATTR_KPARAM_INFO
	.align		4
.L_26843:
        /*00fc*/ 	.byte	0x04, 0x17
        /*00fe*/ 	.short	(.L_26845 - .L_26844)
.L_26844:
        /*0100*/ 	.word	0x00000000
        /*0104*/ 	.short	0x0005
        /*0106*/ 	.short	0x0024
        /*0108*/ 	.byte	0x00, 0xf0, 0x11, 0x00


	//----- nvinfo : EIATTR_KPARAM_INFO
	.align		4
.L_26845:
        /*010c*/ 	.byte	0x04, 0x17
        /*010e*/ 	.short	(.L_26847 - .L_26846)
.L_26846:
        /*0110*/ 	.word	0x00000000
        /*0114*/ 	.short	0x0004
        /*0116*/ 	.short	0x0020
        /*0118*/ 	.byte	0x00, 0xf0, 0x11, 0x00


	//----- nvinfo : EIATTR_KPARAM_INFO
	.align		4
.L_26847:
        /*011c*/ 	.byte	0x04, 0x17
        /*011e*/ 	.short	(.L_26849 - .L_26848)
.L_26848:
        /*0120*/ 	.word	0x00000000
        /*0124*/ 	.short	0x0003
        /*0126*/ 	.short	0x0018
        /*0128*/ 	.byte	0x00, 0xf0, 0x21, 0x00


	//----- nvinfo : EIATTR_KPARAM_INFO
	.align		4
.L_26849:
        /*012c*/ 	.byte	0x04, 0x17
        /*012e*/ 	.short	(.L_26851 - .L_26850)
.L_26850:
        /*0130*/ 	.word	0x00000000
        /*0134*/ 	.short	0x0002
        /*0136*/ 	.short	0x0010
        /*0138*/ 	.byte	0x00, 0xf0, 0x21, 0x00


	//----- nvinfo : EIATTR_KPARAM_INFO
	.align		4
.L_26851:
        /*013c*/ 	.byte	0x04, 0x17
        /*013e*/ 	.short	(.L_26853 - .L_26852)
.L_26852:
        /*0140*/ 	.word	0x00000000
        /*0144*/ 	.short	0x0001
        /*0146*/ 	.short	0x0008
        /*0148*/ 	.byte	0x00, 0xf0, 0x21, 0x00


	//----- nvinfo : EIATTR_KPARAM_INFO
	.align		4
.L_26853:
        /*014c*/ 	.byte	0x04, 0x17
        /*014e*/ 	.short	(.L_26855 - .L_26854)
.L_26854:
        /*0150*/ 	.word	0x00000000
        /*0154*/ 	.short	0x0000
        /*0156*/ 	.short	0x0000
        /*0158*/ 	.byte	0x00, 0xf0, 0x21, 0x00


	//----- nvinfo : EIATTR_MAXREG_COUNT
	.align		4
.L_26855:
        /*015c*/ 	.byte	0x03, 0x1b
        /*015e*/ 	.short	0x00ff


	//----- nvinfo : EIATTR_NUM_BARRIERS
	.align		4
        /*0160*/ 	.byte	0x02, 0x4c
        /*0162*/ 	.byte	0x01
	.zero		1


	//----- nvinfo : EIATTR_MERCURY_ISA_VERSION
	.align		4
        /*0164*/ 	.byte	0x03, 0x5f
        /*0166*/ 	.short	0x0000


	//----- nvinfo : EIATTR_COOP_GROUP_MASK_REGIDS
	.align		4
        /*0168*/ 	.byte	0x04, 0x29
        /*016a*/ 	.short	(.L_26857 - .L_26856)


	//   ....[0]....
.L_26856:
        /*016c*/ 	.word	0xffffffff


	//   ....[1]....
        /*0170*/ 	.word	0xffffffff


	//   ....[2]....
        /*0174*/ 	.word	0xffffffff


	//   ....[3]....
        /*0178*/ 	.word	0xffffffff


	//   ....[4]....
        /*017c*/ 	.word	0xffffffff


	//   ....[5]....
        /*0180*/ 	.word	0xffffffff


	//   ....[6]....
        /*0184*/ 	.word	0xffffffff


	//   ....[7]....
        /*0188*/ 	.word	0xffffffff


	//   ....[8]....
        /*018c*/ 	.word	0xffffffff


	//   ....[9]....
        /*0190*/ 	.word	0xffffffff


	//   ....[10]....
        /*0194*/ 	.word	0xffffffff


	//   ....[11]....
        /*0198*/ 	.word	0xffffffff


	//   ....[12]....
        /*019c*/ 	.word	0xffffffff


	//   ....[13]....
        /*01a0*/ 	.word	0xffffffff


	//   ....[14]....
        /*01a4*/ 	.word	0xffffffff


	//   ....[15]....
        /*01a8*/ 	.word	0xffffffff


	//   ....[16]....
        /*01ac*/ 	.word	0xffffffff


	//   ....[17]....
        /*01b0*/ 	.word	0xffffffff


	//   ....[18]....
        /*01b4*/ 	.word	0xffffffff


	//   ....[19]....
        /*01b8*/ 	.word	0xffffffff


	//   ....[20]....
        /*01bc*/ 	.word	0xffffffff


	//----- nvinfo : EIATTR_COOP_GROUP_INSTR_OFFSETS
	.align		4
.L_26857:
        /*01c0*/ 	.byte	0x04, 0x28
        /*01c2*/ 	.short	(.L_26859 - .L_26858)


	//   ....[0]....
.L_26858:
        /*01c4*/ 	.word	0x00002160


	//   ....[1]....
        /*01c8*/ 	.word	0x00002190


	//   ....[2]....
        /*01cc*/ 	.word	0x00002300


	//   ....[3]....
        /*01d0*/ 	.word	0x00002330


	//   ....[4]....
        /*01d4*/ 	.word	0x00002350


	//   ....[5]....
        /*01d8*/ 	.word	0x00002440


	//   ....[6]....
        /*01dc*/ 	.word	0x00002460


	//   ....[7]....
        /*01e0*/ 	.word	0x000024a0


	//   ....[8]....
        /*01e4*/ 	.word	0x00003260


	//   ....[9]....
        /*01e8*/ 	.word	0x000032c0


	//   ....[10]....
        /*01ec*/ 	.word	0x000032f0


	//   ....[11]....
        /*01f0*/ 	.word	0x00003310


	//   ....[12]....
        /*01f4*/ 	.word	0x00003330


	//   ....[13]....
        /*01f8*/ 	.word	0x00003380


	//   ....[14]....
        /*01fc*/ 	.word	0x000033a0


	//   ....[15]....
        /*0200*/ 	.word	0x000033c0


	//   ....[16]....
        /*0204*/ 	.word	0x00005250


	//   ....[17]....
        /*0208*/ 	.word	0x000052d0


	//   ....[18]....
        /*020c*/ 	.word	0x00005350


	//   ....[19]....
        /*0210*/ 	.word	0x000053d0


	//   ....[20]....
        /*0214*/ 	.word	0x00005440


	//----- nvinfo : EIATTR_EXIT_INSTR_OFFSETS
	.align		4
.L_26859:
        /*0218*/ 	.byte	0x04, 0x1c
        /*021a*/ 	.short	(.L_26861 - .L_26860)


	//   ....[0]....
.L_26860:
        /*021c*/ 	.word	0x00004f20


	//   ....[1]....
        /*0220*/ 	.word	0x00005170


	//   ....[2]....
        /*0224*/ 	.word	0x000051f0


	//----- nvinfo : EIATTR_CTAIDZ_USED
	.align		4
.L_26861:
        /*0228*/ 	.byte	0x01, 0x04
	.zero		2


	//----- nvinfo : EIATTR_CRS_STACK_SIZE
	.align		4
        /*022c*/ 	.byte	0x04, 0x1e
        /*022e*/ 	.short	(.L_26863 - .L_26862)
.L_26862:
        /*0230*/ 	.word	0x00000000
.L_26863:


//--------------------- .nv.info._ZN4vllm25paged_attention_v1_kernelIttLi112ELi8ELi128ELNS_18Fp8KVCacheDataTypeE0ELb0EEEvPT_PKS2_PKT0_S8_ifPKiSA_iPKfiiiSC_SC_iiiii --------------------------
	.section	.nv.info._ZN4vllm25paged_attention_v1_kernelIttLi112ELi8ELi128ELNS_18Fp8KVCacheDataTypeE0ELb0EEEvPT_PKS2_PKT0_S8_ifPKiSA_iPKfiiiSC_SC_iiiii,"",@"SHT_CUDA_INFO"
	.sectionflags	@""
	.align	4


	//----- nvinfo : EIATTR_CUDA_API_VERSION
	.align		4
        /*0000*/ 	.byte	0x04, 0x37
        /*0002*/ 	.short	(.L_26865 - .L_26864)
.L_26864:
        /*0004*/ 	.word	0x00000082


	//----- nvinfo : EIATTR_SW2861232_WAR
	.align		4
.L_26865:
        /*0008*/ 	.byte	0x01, 0x35
	.zero		2


	//----- nvinfo : EIATTR_PARAM_CBANK
	.align		4
        /*000c*/ 	.byte	0x04, 0x0a
        /*000e*/ 	.short	(.L_26867 - .L_26866)
	.align		4
.L_26866:
        /*0010*/ 	.word	index@(.nv.constant0._ZN4vllm25paged_attention_v1_kernelIttLi112ELi8ELi128ELNS_18Fp8KVCacheDataTypeE0ELb0EEEvPT_PKS2_PKT0_S8_ifPKiSA_iPKfiiiSC_SC_iiiii)
        /*0014*/ 	.short	0x0160
        /*0016*/ 	.short	0x007c


	//----- nvinfo : EIATTR_CBANK_PARAM_SIZE
	.align		4
.L_26867:
        /*0018*/ 	.byte	0x03, 0x19
        /*001a*/ 	.short	0x007c


	//----- nvinfo : EIATTR_KPARAM_INFO
	.align		4
        /*001c*/ 	.byte	0x04, 0x17
        /*001e*/ 	.short	(.L_26869 - .L_26868)
.L_26868:
        /*0020*/ 	.word	0x00000000
        /*0024*/ 	.short	0x0013
        /*0026*/ 	.short	0x0078
        /*0028*/ 	.byte	0x00, 0xf0, 0x11, 0x00


	//----- nvinfo : EIATTR_KPARAM_INFO
	.align		4
.L_26869:
        /*002c*/ 	.byte	0x04, 0x17
        /*002e*/ 	.short	(.L_26871 - .L_26870)
.L_26870:
        /*0030*/ 	.word	0x00000000
        /*0034*/ 	.short	0x0012
        /*0036*/ 	.short	0x0074
        /*0038*/ 	.byte	0x00, 0xf0, 0x11, 0x00


	//----- nvinfo : EIATTR_KPARAM_INFO
	.align		4
.L_26871:
        /*003c*/ 	.byte	0x04, 0x17
        /*003e*/ 	.short	(.L_26873 - .L_26872)
.L_26872:
        /*0040*/ 	.word	0x00000000
        /*0044*/ 	.short	0x0011
        /*0046*/ 	.short	0x0070
        /*0048*/ 	.byte	0x00, 0xf0, 0x11, 0x00


	//----- nvinfo : EIATTR_KPARAM_INFO
	.align		4
.L_26873:
        /*004c*/ 	.byte	0x04, 0x17
        /*004e*/ 	.short	(.L_26875 - .L_26874)
.L_26874:
        /*0050*/ 	.word	0x00000000
        /*0054*/ 	.short	0x0010
        /*0056*/ 	.short	0x006c
        /*0058*/ 	.byte	0x00, 0xf0, 0x11, 0x00


	//----- nvinfo : EIATTR_KPARAM_INFO
	.align		4
.L_26875:
        /*005c*/ 	.byte	0x04, 0x17
        /*005e*/ 	.short	(.L_26877 - .L_26876)
.L_26876:
        /*0060*/ 	.word	0x00000000
        /*0064*/ 	.short	0x000f
        /*0066*/ 	.short	0x0068
        /*0068*/ 	.byte	0x00, 0xf0, 0x11, 0x00


	//----- nvinfo : EIATTR_KPARAM_INFO
	.align		4
.L_26877:
        /*006c*/ 	.byte	0x04, 0x17
        /*006e*/ 	.short	(.L_26879 - .L_26878)
.L_26878:
        /*0070*/ 	.word	0x00000000
        /*0074*/ 	.short	0x000e
        /*0076*/ 	.short	0x0060
        /*0078*/ 	.byte	0x00, 0xf0, 0x21, 0x00


	//----- nvinfo : EIATTR_KPARAM_INFO
	.align		4
.L_26879:
        /*007c*/ 	.byte	0x04, 0x17
        /*007e*/ 	.short	(.L_26881 - .L_26880)
.L_26880:
        /*0080*/ 	.word	0x00000000
        /*0084*/ 	.short	0x000d
        /*0086*/ 	.short	0x0058
        /*0088*/ 	.byte	0x00, 0xf0, 0x21, 0x00


	//----- nvinfo : EIATTR_KPARAM_INFO
	.align		4
.L_26881:
        /*008c*/ 	.byte	0x04, 0x17
        /*008e*/ 	.short	(.L_26883 - .L_26882)
.L_26882:
        /*0090*/ 	.word	0x00000000
        /*0094*/ 	.short	0x000c
        /*0096*/ 	.short	0x0050
        /*0098*/ 	.byte	0x00, 0xf0, 0x11, 0x00


	//----- nvinfo : EIATTR_KPARAM_INFO
	.align		4
.L_26883:
        /*009c*/ 	.byte	0x04, 0x17
        /*009e*/ 	.short	(.L_26885 - .L_26884)
.L_26884:
        /*00a0*/ 	.word	0x00000000
        /*00a4*/ 	.short	0x000b
        /*00a6*/ 	.short	0x004c
        /*00a8*/ 	.byte	0x00, 0xf0, 0x11, 0x00


	//----- nvinfo : EIATTR_KPARAM_INFO
	.align		4
.L_26885:
        /*00ac*/ 	.byte	0x04, 0x17
        /*00ae*/ 	.short	(.L_26887 - .L_26886)
.L_26886:
        /*00b0*/ 	.word	0x00000000
        /*00b4*/ 	.short	0x000a
        /*00b6*/ 	.short	0x0048
        /*00b8*/ 	.byte	0x00, 0xf0, 0x11, 0x00


	//----- nvinfo : EIATTR_KPARAM_INFO
	.align		4
.L_26887:
        /*00bc*/ 	.byte	0x04, 0x17
        /*00be*/ 	.short	(.L_26889 - .L_26888)
.L_26888:
        /*00c0*/ 	.word	0x00000000
        /*00c4*/ 	.short	0x0009
        /*00c6*/ 	.short	0x0040
        /*00c8*/ 	.byte	0x00, 0xf0, 0x21, 0x00


	//----- nvinfo : EIATTR_KPARAM_INFO
	.align		4
.L_26889:
        /*00cc*/ 	.byte	0x04, 0x17
        /*00ce*/ 	.short	(.L_26891 - .L_26890)
.L_26890:
        /*00d0*/ 	.word	0x00000000
        /*00d4*/ 	.short	0x0008
        /*00d6*/ 	.short	0x0038
        /*00d8*/ 	.byte	0x00, 0xf0, 0x11, 0x00


	//----- nvinfo : EIATTR_KPARAM_INFO
	.align		4
.L_26891:
        /*00dc*/ 	.byte	0x04, 0x17
        /*00de*/ 	.short	(.L_26893 - .L_26892)
.L_26892:
        /*00e0*/ 	.word	0x00000000
        /*00e4*/ 	.short	0x0007
        /*00e6*/ 	.short	0x0030
        /*00e8*/ 	.byte	0x00, 0xf0, 0x21, 0x00


	//----- nvinfo : EIATTR_KPARAM_INFO
	.align		4
.L_26893:
        /*00ec*/ 	.byte	0x04, 0x17
        /*00ee*/ 	.short	(.L_26895 - .L_26894)
.L_26894:
        /*00f0*/ 	.word	0x00000000
        /*00f4*/ 	.short	0x0006
        /*00f6*/ 	.short	0x0028
        /*00f8*/ 	.byte	0x00, 0xf0, 0x21, 0x00


	//----- nvinfo : EIATTR_KPARAM_INFO
	.align		4
.L_26895:
        /*00fc*/ 	.byte	0x04, 0x17
        /*00fe*/ 	.short	(.L_26897 - .L_26896)
.L_26896:
        /*0100*/ 	.word	0x00000000
        /*0104*/ 	.short	0x0005
        /*0106*/ 	.short	0x0024
        /*0108*/ 	.byte	0x00, 0xf0, 0x11, 0x00


	//----- nvinfo : EIATTR_KPARAM_INFO
	.align		4
.L_26897:
        /*010c*/ 	.byte	0x04, 0x17
        /*010e*/ 	.short	(.L_26899 - .L_26898)
.L_26898:
        /*0110*/ 	.word	0x00000000
        /*0114*/ 	.short	0x0004
        /*0116*/ 	.short	0x0020
        /*0118*/ 	.byte	0x00, 0xf0, 0x11, 0x00


	//----- nvinfo : EIATTR_KPARAM_INFO
	.align		4
.L_26899:
        /*011c*/ 	.byte	0x04, 0x17
        /*011e*/ 	.short	(.L_26901 - .L_26900)
.L_26900:
        /*0120*/ 	.word	0x00000000
        /*0124*/ 	.short	0x0003
        /*0126*/ 	.short	0x0018
        /*0128*/ 	.byte	0x00, 0xf0, 0x21, 0x00


	//----- nvinfo : EIATTR_KPARAM_INFO
	.align		4
.L_26901:
        /*012c*/ 	.byte	0x04, 0x17
        /*012e*/ 	.short	(.L_26903 - .L_26902)
.L_26902:
        /*0130*/ 	.word	0x00000000
        /*0134*/ 	.short	0x0002
        /*0136*/ 	.short	0x0010
        /*0138*/ 	.byte	0x00, 0xf0, 0x21, 0x00


	//----- nvinfo : EIATTR_KPARAM_INFO
	.align		4
.L_26903:
        /*013c*/ 	.byte	0x04, 0x17
        /*013e*/ 	.short	(.L_26905 - .L_26904)
.L_26904:
        /*0140*/ 	.word	0x00000000
        /*0144*/ 	.short	0x0001
        /*0146*/ 	.short	0x0008
        /*0148*/ 	.byte	0x00, 0xf0, 0x21, 0x00


	//----- nvinfo : EIATTR_KPARAM_INFO
	.align		4
.L_26905:
        /*014c*/ 	.byte	0x04, 0x17
        /*014e*/ 	.short	(.L_26907 - .L_26906)
.L_26906:
        /*0150*/ 	.word	0x00000000
        /*0154*/ 	.short	0x0000
        /*0156*/ 	.short	0x0000
        /*0158*/ 	.byte	0x00, 0xf0, 0x21, 0x00


	//----- nvinfo : EIATTR_MAXREG_COUNT
	.align		4
.L_26907:
        /*015c*/ 	.byte	0x03, 0x1b
        /*015e*/ 	.short	0x00ff


	//----- nvinfo : EIATTR_NUM_BARRIERS
	.align		4
        /*0160*/ 	.byte	0x02, 0x4c
        /*0162*/ 	.byte	0x01
	.zero		1


	//----- nvinfo : EIATTR_MERCURY_ISA_VERSION
	.align		4
        /*0164*/ 	.byte	0x03, 0x5f
        /*0166*/ 	.short	0x0000


	//----- nvinfo : EIATTR_COOP_GROUP_MASK_REGIDS
	.align		4
        /*0168*/ 	.byte	0x04, 0x29
        /*016a*/ 	.short	(.L_26909 - .L_26908)


	//   ....[0]....
.L_26908:
        /*016c*/ 	.word	0xffffffff


	//   ....[1]....
        /*0170*/ 	.word	0xffffffff


	//   ....[2]....
        /*0174*/ 	.word	0xffffffff


	//   ....[3]....
        /*0178*/ 	.word	0xffffffff


	//   ....[4]....
        /*017c*/ 	.word	0xffffffff


	//   ....[5]....
        /*0180*/ 	.word	0xffffffff


	//   ....[6]....
        /*0184*/ 	.word	0xffffffff


	//   ....[7]....
        /*0188*/ 	.word	0xffffffff


	//   ....[8]....
        /*018c*/ 	.word	0xffffffff


	//   ....[9]....
        /*0190*/ 	.word	0xffffffff


	//   ....[10]....
        /*0194*/ 	.word	0xffffffff


	//   ....[11]....
        /*0198*/ 	.word	0xffffffff


	//   ....[12]....
        /*019c*/ 	.word	0xffffffff


	//   ....[13]....
        /*01a0*/ 	.word	0xffffffff


	//   ....[14]....
        /*01a4*/ 	.word	0xffffffff


	//   ....[15]....
        /*01a8*/ 	.word	0xffffffff


	//   ....[16]....
        /*01ac*/ 	.word	0xffffffff


	//   ....[17]....
        /*01b0*/ 	.word	0xffffffff


	//   ....[18]....
        /*01b4*/ 	.word	0xffffffff


	//   ....[19]....
        /*01b8*/ 	.word	0xffffffff


	//   ....[20]....
        /*01bc*/ 	.word	0xffffffff


	//----- nvinfo : EIATTR_COOP_GROUP_INSTR_OFFSETS
	.align		4
.L_26909:
        /*01c0*/ 	.byte	0x04, 0x28
        /*01c2*/ 	.short	(.L_26911 - .L_26910)


	//   ....[0]....
.L_26910:
        /*01c4*/ 	.word	0x00001f70


	//   ....[1]....
        /*01c8*/ 	.word	0x00001fa0


	//   ....[2]....
        /*01cc*/ 	.word	0x00002110


	//   ....[3]....
        /*01d0*/ 	.word	0x00002140


	//   ....[4]....
        /*01d4*/ 	.word	0x00002160


	//   ....[5]....
        /*01d8*/ 	.word	0x00002250


	//   ....[6]....
        /*01dc*/ 	.word	0x00002270


	//   ....[7]....
        /*01e0*/ 	.word	0x000022b0


	//   ....[8]....
        /*01e4*/ 	.word	0x00003070


	//   ....[9]....
        /*01e8*/ 	.word	0x000030d0


	//   ....[10]....
        /*01ec*/ 	.word	0x00003100


	//   ....[11]....
        /*01f0*/ 	.word	0x00003120


	//   ....[12]....
        /*01f4*/ 	.word	0x00003140


	//   ....[13]....
        /*01f8*/ 	.word	0x00003190


	//   ....[14]....
        /*01fc*/ 	.word	0x000031b0


	//   ....[15]....
        /*0200*/ 	.word	0x000031d0


	//   ....[16]....
        /*0204*/ 	.word	0x00005060


	//   ....[17]....
        /*0208*/ 	.word	0x000050e0


	//   ....[18]....
        /*020c*/ 	.word	0x00005160


	//   ....[19]....
        /*0210*/ 	.word	0x000051e0


	//   ....[20]....
        /*0214*/ 	.word	0x00005250


	//----- nvinfo : EIATTR_EXIT_INSTR_OFFSETS
	.align		4
.L_26911:
        /*0218*/ 	.byte	0x04, 0x1c
        /*021a*/ 	.short	(.L_26913 - .L_26912)


	//   ....[0]....
.L_26912:
        /*021c*/ 	.word	0x00004d30


	//   ....[1]....
        /*0220*/ 	.word	0x00004f80


	//   ....[2]....
        /*0224*/ 	.word	0x00005000


	//----- nvinfo : EIATTR_CTAIDZ_USED
	.align		4
.L_26913:
        /*0228*/ 	.byte	0x01, 0x04
	.zero		2


	//----- nvinfo : EIATTR_CRS_STACK_SIZE
	.align		4
        /*022c*/ 	.byte	0x04, 0x1e
        /*022e*/ 	.short	(.L_26915 - .L_26914)
.L_26914:
        /*0230*/ 	.word	0x00000000
.L_26915:


//--------------------- .nv.info._ZN4vllm25paged_attention_v1_kernelIttLi96ELi8ELi128ELNS_18Fp8KVCacheDataTypeE0ELb0EEEvPT_PKS2_PKT0_S8_ifPKiSA_iPKfiiiSC_SC_iiiii --------------------------
	.section	.nv.info._ZN4vllm25paged_attention_v1_kernelIttLi96ELi8ELi128ELNS_18Fp8KVCacheDataTypeE0ELb0EEEvPT_PKS2_PKT0_S8_ifPKiSA_iPKfiiiSC_SC_iiiii,"",@"SHT_CUDA_INFO"
	.sectionflags	@""
	.align	4


	//----- nvinfo : EIATTR_CUDA_API_VERSION
	.align		4
        /*0000*/ 	.byte	0x04, 0x37
        /*0002*/ 	.short	(.L_26917 - .L_26916)
.L_26916:
        /*0004*/ 	.word	0x00000082


	//----- nvinfo : EIATTR_SW2861232_WAR
	.align		4
.L_26917:
        /*0008*/ 	.byte	0x01, 0x35
	.zero		2


	//----- nvinfo : EIATTR_PARAM_CBANK
	.align		4
        /*000c*/ 	.byte	0x04, 0x0a
        /*000e*/ 	.short	(.L_26919 - .L_26918)
	.align		4
.L_26918:
        /*0010*/ 	.word	index@(.nv.constant0._ZN4vllm25paged_attention_v1_kernelIttLi96ELi8ELi128ELNS_18Fp8KVCacheDataTypeE0ELb0EEEvPT_PKS2_PKT0_S8_ifPKiSA_iPKfiiiSC_SC_iiiii)
        /*0014*/ 	.short	0x0160
        /*0016*/ 	.short	0x007c


	//----- nvinfo : EIATTR_CBANK_PARAM_SIZE
	.align		4
.L_26919:
        /*0018*/ 	.byte	0x03, 0x19
        /*001a*/ 	.short	0x007c


	//----- nvinfo : EIATTR_KPARAM_INFO
	.align		4
        /*001c*/ 	.byte	0x04, 0x17
        /*001e*/ 	.short	(.L_26921 - .L_26920)
.L_26920:
        /*0020*/ 	.word	0x00000000
        /*0024*/ 	.short	0x0013
        /*0026*/ 	.short	0x0078
        /*0028*/ 	.byte	0x00, 0xf0, 0x11, 0x00


	//----- nvinfo : EIATTR_KPARAM_INFO
	.align		4
.L_26921:
        /*002c*/ 	.byte	0x04, 0x17
        /*002e*/ 	.short	(.L_26923 - .L_26922)
.L_26922:
        /*0030*/ 	.word	0x00000000
        /*0034*/ 	.short	0x0012
        /*0036*/ 	.short	0x0074
        /*0038*/ 	.byte	0x00, 0xf0, 0x11, 0x00


	//----- nvinfo : EIATTR_KPARAM_INFO
	.align		4
.L_26923:
        /*003c*/ 	.byte	0x04, 0x17
        /*003e*/ 	.short	(.L_26925 - .L_26924)
.L_26924:
        /*0040*/ 	.word	0x00000000
        /*0044*/ 	.short	0x0011
        /*0046*/ 	.short	0x0070
        /*0048*/ 	.byte	0x00, 0xf0, 0x11, 0x00


	//----- nvinfo : EIATTR_KPARAM_INFO
	.align		4
.L_26925:
        /*004c*/ 	.byte	0x04, 0x17
        /*004e*/ 	.short	(.L_26927 - .L_26926)
.L_26926:
        /*0050*/ 	.word	0x00000000
        /*0054*/ 	.short	0x0010
        /*0056*/ 	.short	0x006c
        /*0058*/ 	.byte	0x00, 0xf0, 0x11, 0x00


	//----- nvinfo : EIATTR_KPARAM_INFO
	.align		4
.L_26927:
        /*005c*/ 	.byte	0x04, 0x17
        /*005e*/ 	.short	(.L_26929 - .L_26928)
.L_26928:
        /*0060*/ 	.word	0x00000000
        /*0064*/ 	.short	0x000f
        /*0066*/ 	.short	0x0068
        /*0068*/ 	.byte	0x00, 0xf0, 0x11, 0x00


	//----- nvinfo : EIATTR_KPARAM_INFO
	.align		4
.L_26929:
        /*006c*/ 	.byte	0x04, 0x17
        /*006e*/ 	.short	(.L_26931 - .L_26930)
.L_26930:
        /*0070*/ 	.word	0x00000000
        /*0074*/ 	.short	0x000e
        /*0076*/ 	.short	0x0060
        /*0078*/ 	.byte	0x00, 0xf0, 0x21, 0x00


	//----- nvinfo : EIATTR_KPARAM_INFO
	.align		4
.L_26931:
        /*007c*/ 	.byte	0x04, 0x17
        /*007e*/ 	.short	(.L_26933 - .L_26932)
.L_26932:
        /*0080*/ 	.word	0x00000000
        /*0084*/ 	.short	0x000d
        /*0086*/ 	.short	0x0058
        /*0088*/ 	.byte	0x00, 0xf0, 0x21, 0x00


	//----- nvinfo : EIATTR_KPARAM_INFO
	.align		4
.L_26933:
        /*008c*/ 	.byte	0x04, 0x17
        /*008e*/ 	.short	(.L_26935 - .L_26934)
.L_26934:
        /*0090*/ 	.word	0x00000000
        /*0094*/ 	.short	0x000c
        /*0096*/ 	.short	0x0050
        /*0098*/ 	.byte	0x00, 0xf0, 0x11, 0x00


	//----- nvinfo : EIATTR_KPARAM_INFO
	.align		4
.L_26935:
        /*009c*/ 	.byte	0x04, 0x17
        /*009e*/ 	.short	(.L_26937 - .L_26936)
.L_26936:
        /*00a0*/ 	.word	0x00000000
        /*00a4*/ 	.short	0x000b
        /*00a6*/ 	.short	0x004c
        /*00a8*/ 	.byte	0x00, 0xf0, 0x11, 0x00


	//----- nvinfo : EIATTR_KPARAM_INFO
	.align		4
.L_26937:
        /*00ac*/ 	.byte	0x04, 0x17
        /*00ae*/ 	.short	(.L_26939 - .L_26938)
.L_26938:
        /*00b0*/ 	.word	0x00000000
        /*00b4*/ 	.short	0x000a
        /*00b6*/ 	.short	0x0048
        /*00b8*/ 	.byte	0x00, 0xf0, 0x11, 0x00


	//----- nvinfo : EIATTR_KPARAM_INFO
	.align		4
.L_26939:
        /*00bc*/ 	.byte	0x04, 0x17
        /*00be*/ 	.short	(.L_26941 - .L_26940)
.L_26940:
        /*00c0*/ 	.word	0x00000000
        /*00c4*/ 	.short	0x0009
        /*00c6*/ 	.short	0x0040
        /*00c8*/ 	.byte	0x00, 0xf0, 0x21, 0x00


	//----- nvinfo : EIATTR_KPARAM_INFO
	.align		4
.L_26941:
        /*00cc*/ 	.byte	0x04, 0x17
        /*00ce*/ 	.short	(.L_26943 - .L_26942)
.L_26942:
        /*00d0*/ 	.word	0x00000000
        /*00d4*/ 	.short	0x0008
        /*00d6*/ 	.short	0x0038
        /*00d8*/ 	.byte	0x00, 0xf0, 0x11, 0x00


	//----- nvinfo : EIATTR_KPARAM_INFO
	.align		4
.L_26943:
        /*00dc*/ 	.byte	0x04, 0x17
        /*00de*/ 	.short	(.L_26945 - .L_26944)
.L_26944:
        /*00e0*/ 	.word	0x00000000
        /*00e4*/ 	.short	0x0007
        /*00e6*/ 	.short	0x0030
        /*00e8*/ 	.byte	0x00, 0xf0, 0x21, 0x00


	//----- nvinfo : EIATTR_KPARAM_INFO
	.align		4
.L_26945:
        /*00ec*/ 	.byte	0x04, 0x17
        /*00ee*/ 	.short	(.L_26947 - .L_26946)
.L_26946:
        /*00f0*/ 	.word	0x00000000
        /*00f4*/ 	.short	0x0006
        /*00f6*/ 	.short	0x0028
        /*00f8*/ 	.byte	0x00, 0xf0, 0x21, 0x00


	//----- nvinfo : EIATTR_KPARAM_INFO
	.align		4
.L_26947:
        /*00fc*/ 	.byte	0x04, 0x17
        /*00fe*/ 	.short	(.L_26949 - .L_26948)
.L_26948:
        /*0100*/ 	.word	0x00000000
        /*0104*/ 	.short	0x0005
        /*0106*/ 	.short	0x0024
        /*0108*/ 	.byte	0x00, 0xf0, 0x11, 0x00


	//----- nvinfo : EIATTR_KPARAM_INFO
	.align		4
.L_26949:
        /*010c*/ 	.byte	0x04, 0x17
        /*010e*/ 	.short	(.L_26951 - .L_26950)
.L_26950:
        /*0110*/ 	.word	0x00000000
        /*0114*/ 	.short	0x0004
        /*0116*/ 	.short	0x0020
        /*0118*/ 	.byte	0x00, 0xf0, 0x11, 0x00


	//----- nvinfo : EIATTR_KPARAM_INFO
	.align		4
.L_26951:
        /*011c*/ 	.byte	0x04, 0x17
        /*011e*/ 	.short	(.L_26953 - .L_26952)
.L_26952:
        /*0120*/ 	.word	0x00000000
        /*0124*/ 	.short	0x0003
        /*0126*/ 	.short	0x0018
        /*0128*/ 	.byte	0x00, 0xf0, 0x21, 0x00


	//----- nvinfo : EIATTR_KPARAM_INFO
	.align		4
.L_26953:
        /*012c*/ 	.byte	0x04, 0x17
        /*012e*/ 	.short	(.L_26955 - .L_26954)
.L_26954:
        /*0130*/ 	.word	0x00000000
        /*0134*/ 	.short	0x0002
        /*0136*/ 	.short	0x0010
        /*0138*/ 	.byte	0x00, 0xf0, 0x21, 0x00


	//----- nvinfo : EIATTR_KPARAM_INFO
	.align		4
.L_26955:
        /*013c*/ 	.byte	0x04, 0x17
        /*013e*/ 	.short	(.L_26957 - .L_26956)
.L_26956:
        /*0140*/ 	.word	0x00000000
        /*0144*/ 	.short	0x0001
        /*0146*/ 	.short	0x0008
        /*0148*/ 	.byte	0x00, 0xf0, 0x21, 0x00


	//----- nvinfo : EIATTR_KPARAM_INFO
	.align		4
.L_26957:
        /*014c*/ 	.byte	0x04, 0x17
        /*014e*/ 	.short	(.L_26959 - .L_26958)
.L_26958:
        /*0150*/ 	.word	0x00000000
        /*0154*/ 	.short	0x0000
        /*0156*/ 	.short	0x0000
        /*0158*/ 	.byte	0x00, 0xf0, 0x21, 0x00


	//----- nvinfo : EIATTR_MAXREG_COUNT
	.align		4
.L_26959:
        /*015c*/ 	.byte	0x03, 0x1b
        /*015e*/ 	.short	0x00ff


	//----- nvinfo : EIATTR_NUM_BARRIERS
	.align		4
        /*0160*/ 	.byte	0x02, 0x4c
        /*0162*/ 	.byte	0x01
	.zero		1


	//----- nvinfo : EIATTR_MERCURY_ISA_VERSION
	.align		4
        /*0164*/ 	.byte	0x03, 0x5f
        /*0166*/ 	.short	0x0000


	//----- nvinfo : EIATTR_COOP_GROUP_MASK_REGIDS
	.align		4
        /*0168*/ 	.byte	0x04, 0x29
        /*016a*/ 	.short	(.L_26961 - .L_26960)


	//   ....[0]....
.L_26960:
        /*016c*/ 	.word	0xffffffff


	//   ....[1]....
        /*0170*/ 	.word	0xffffffff


	//   ....[2]....
        /*0174*/ 	.word	0xffffffff


	//   ....[3]....
        /*0178*/ 	.word	0xffffffff


	//   ....[4]....
        /*017c*/ 	.word	0xffffffff


	//   ....[5]....
        /*0180*/ 	.word	0xffffffff


	//   ....[6]....
        /*0184*/ 	.word	0xffffffff


	//   ....[7]....
        /*0188*/ 	.word	0xffffffff


	//   ....[8]....
        /*018c*/ 	.word	0xffffffff


	//   ....[9]....
        /*0190*/ 	.word	0xffffffff


	//   ....[10]....
        /*0194*/ 	.word	0xffffffff


	//   ....[11]....
        /*0198*/ 	.word	0xffffffff


	//   ....[12]....
        /*019c*/ 	.word	0xffffffff


	//   ....[13]....
        /*01a0*/ 	.word	0xffffffff


	//   ....[14]....
        /*01a4*/ 	.word	0xffffffff


	//   ....[15]....
        /*01a8*/ 	.word	0xffffffff


	//   ....[16]....
        /*01ac*/ 	.word	0xffffffff


	//   ....[17]....
        /*01b0*/ 	.word	0xffffffff


	//   ....[18]....
        /*01b4*/ 	.word	0xffffffff


	//   ....[19]....
        /*01b8*/ 	.word	0xffffffff


	//   ....[20]....
        /*01bc*/ 	.word	0xffffffff


	//----- nvinfo : EIATTR_COOP_GROUP_INSTR_OFFSETS
	.align		4
.L_26961:
        /*01c0*/ 	.byte	0x04, 0x28
        /*01c2*/ 	.short	(.L_26963 - .L_26962)


	//   ....[0]....
.L_26962:
        /*01c4*/ 	.word	0x00001c50


	//   ....[1]....
        /*01c8*/ 	.word	0x00001c80


	//   ....[2]....
        /*01cc*/ 	.word	0x00001df0


	//   ....[3]....
        /*01d0*/ 	.word	0x00001e20


	//   ....[4]....
        /*01d4*/ 	.word	0x00001e40


	//   ....[5]....
        /*01d8*/ 	.word	0x00001ee0


	//   ....[6]....
        /*01dc*/ 	.word	0x00001f10


	//   ....[7]....
        /*01e0*/ 	.word	0x00001f90


	//   ....[8]....
        /*01e4*/ 	.word	0x00002d50


	//   ....[9]....
        /*01e8*/ 	.word	0x00002db0


	//   ....[10]....
        /*01ec*/ 	.word	0x00002de0


	//   ....[11]....
        /*01f0*/ 	.word	0x00002e00


	//   ....[12]....
        /*01f4*/ 	.word	0x00002e20


	//   ....[13]....
        /*01f8*/ 	.word	0x00002e70


	//   ....[14]....
        /*01fc*/ 	.word	0x00002e90


	//   ....[15]....
        /*0200*/ 	.word	0x00002eb0


	//   ....[16]....
        /*0204*/ 	.word	0x000047d0


	//   ....[17]....
        /*0208*/ 	.word	0x00004850


	//   ....[18]....
        /*020c*/ 	.word	0x000048d0


	//   ....[19]....
        /*0210*/ 	.word	0x00004950


	//   ....[20]....
        /*0214*/ 	.word	0x000049c0


	//----- nvinfo : EIATTR_EXIT_INSTR_OFFSETS
	.align		4
.L_26963:
        /*0218*/ 	.byte	0x04, 0x1c
        /*021a*/ 	.short	(.L_26965 - .L_26964)


	//   ....[0]....
.L_26964:
        /*021c*/ 	.word	0x00004500


	//   ....[1]....
        /*0220*/ 	.word	0x00004770


	//----- nvinfo : EIATTR_CTAIDZ_USED
	.align		4
.L_26965:
        /*0224*/ 	.byte	0x01, 0x04
	.zero		2


	//----- nvinfo : EIATTR_CRS_STACK_SIZE
	.align		4
        /*0228*/ 	.byte	0x04, 0x1e
        /*022a*/ 	.short	(.L_26967 - .L_26966)
.L_26966:
        /*022c*/ 	.word	0x00000000
.L_26967:


//--------------------- .nv.info._ZN4vllm25paged_attention_v1_kernelIttLi80ELi8ELi128ELNS_18Fp8KVCacheDataTypeE0ELb0EEEvPT_PKS2_PKT0_S8_ifPKiSA_iPKfiiiSC_SC_iiiii --------------------------
	.section	.nv.info._ZN4vllm25paged_attention_v1_kernelIttLi80ELi8ELi128ELNS_18Fp8KVCacheDataTypeE0ELb0EEEvPT_PKS2_PKT0_S8_ifPKiSA_iPKfiiiSC_SC_iiiii,"",@"SHT_CUDA_INFO"
	.sectionflags	@""
	.align	4


	//----- nvinfo : EIATTR_CUDA_API_VERSION
	.align		4
        /*0000*/ 	.byte	0x04, 0x37
        /*0002*/ 	.short	(.L_26969 - .L_26968)
.L_26968:
        /*0004*/ 	.word	0x00000082


	//----- nvinfo : EIATTR_SW2861232_WAR
	.align		4
.L_26969:
        /*0008*/ 	.byte	0x01, 0x35
	.zero		2


	//----- nvinfo : EIATTR_PARAM_CBANK
	.align		4
        /*000c*/ 	.byte	0x04, 0x0a
        /*000e*/ 	.short	(.L_26971 - .L_26970)
	.align		4
.L_26970:
        /*0010*/ 	.word	index@(.nv.constant0._ZN4vllm25paged_attention_v1_kernelIttLi80ELi8ELi128ELNS_18Fp8KVCacheDataTypeE0ELb0EEEvPT_PKS2_PKT0_S8_ifPKiSA_iPKfiiiSC_SC_iiiii)
        /*0014*/ 	.short	0x0160
        /*0016*/ 	.short	0x007c


	//----- nvinfo : EIATTR_CBANK_PARAM_SIZE
	.align		4
.L_26971:
        /*0018*/ 	.byte	0x03, 0x19
        /*001a*/ 	.short	0x007c


	//----- nvinfo : EIATTR_KPARAM_INFO
	.align		4
        /*001c*/ 	.byte	0x04, 0x17
        /*001e*/ 	.short	(.L_26973 - .L_26972)
.L_26972:
        /*0020*/ 	.word	0x00000000
        /*0024*/ 	.short	0x0013
        /*0026*/ 	.short	0x0078
        /*0028*/ 	.byte	0x00, 0xf0, 0x11, 0x00


	//----- nvinfo : EIATTR_KPARAM_INFO
	.align		4
.L_26973:
        /*002c*/ 	.byte	0x04, 0x17
        /*002e*/ 	.short	(.L_26975 - .L_26974)
.L_26974:
        /*0030*/ 	.word	0x00000000
        /*0034*/ 	.short	0x0012
        /*0036*/ 	.short	0x0074
        /*0038*/ 	.byte	0x00, 0xf0, 0x11, 0x00


	//----- nvinfo : EIATTR_KPARAM_INFO
	.align		4
.L_26975:
        /*003c*/ 	.byte	0x04, 0x17
        /*003e*/ 	.short	(.L_26977 - .L_26976)
.L_26976:
        /*0040*/ 	.word	0x00000000
        /*0044*/ 	.short	0x0011
        /*0046*/ 	.short	0x0070
        /*0048*/ 	.byte	0x00, 0xf0, 0x11, 0x00


	//----- nvinfo : EIATTR_KPARAM_INFO
	.align		4
.L_26977:
        /*004c*/ 	.byte	0x04, 0x17
        /*004e*/ 	.short	(.L_26979 - .L_26978)
.L_26978:
        /*0050*/ 	.word	0x00000000
        /*0054*/ 	.short	0x0010
        /*0056*/ 	.short	0x006c
        /*0058*/ 	.byte	0x00, 0xf0, 0x11, 0x00


	//----- nvinfo : EIATTR_KPARAM_INFO
	.align		4
.L_26979:
        /*005c*/ 	.byte	0x04, 0x17
        /*005e*/ 	.short	(.L_26981 - .L_26980)
.L_26980:
        /*0060*/ 	.word	0x00000000
        /*0064*/ 	.short	0x000f
        /*0066*/ 	.short	0x0068
        /*0068*/ 	.byte	0x00, 0xf0, 0x11, 0x00


	//----- nvinfo : EIATTR_KPARAM_INFO
	.align		4
.L_26981:
        /*006c*/ 	.byte	0x04, 0x17
        /*006e*/ 	.short	(.L_26983 - .L_26982)
.L_26982:
        /*0070*/ 	.word	0x00000000
        /*0074*/ 	.short	0x000e
        /*0076*/ 	.short	0x0060
        /*0078*/ 	.byte	0x00, 0xf0, 0x21, 0x00


	//----- nvinfo : EIATTR_KPARAM_INFO
	.align		4
.L_26983:
        /*007c*/ 	.byte	0x04, 0x17
        /*007e*/ 	.short	(.L_26985 - .L_26984)
.L_26984:
        /*0080*/ 	.word	0x00000000
        /*0084*/ 	.short	0x000d
        /*0086*/ 	.short	0x0058
        /*0088*/ 	.byte	0x00, 0xf0, 0x21, 0x00


	//----- nvinfo : EIATTR_KPARAM_INFO
	.align		4
.L_26985:
        /*008c*/ 	.byte	0x04, 0x17
        /*008e*/ 	.short	(.L_26987 - .L_26986)
.L_26986:
        /*0090*/ 	.word	0x00000000
        /*0094*/ 	.short	0x000c
        /*0096*/ 	.short	0x0050
        /*0098*/ 	.byte	0x00, 0xf0, 0x11, 0x00


	//----- nvinfo : EIATTR_KPARAM_INFO
	.align		4
.L_26987:
        /*009c*/ 	.byte	0x04, 0x17
        /*009e*/ 	.short	(.L_26989 - .L_26988)
.L_26988:
        /*00a0*/ 	.word	0x00000000
        /*00a4*/ 	.short	0x000b
        /*00a6*/ 	.short	0x004c
        /*00a8*/ 	.byte	0x00, 0xf0, 0x11, 0x00


	//----- nvinfo : EIATTR_KPARAM_INFO
	.align		4
.L_26989:
        /*00ac*/ 	.byte	0x04, 0x17
        /*00ae*/ 	.short	(.L_26991 - .L_26990)
.L_26990:
        /*00b0*/ 	.word	0x00000000
        /*00b4*/ 	.short	0x000a
        /*00b6*/ 	.short	0x0048
        /*00b8*/ 	.byte	0x00, 0xf0, 0x11, 0x00


	//----- nvinfo : EIATTR_KPARAM_INFO
	.align		4
.L_26991:
        /*00bc*/ 	.byte	0x04, 0x17
        /*00be*/ 	.short	(.L_26993 - .L_26992)
.L_26992:
        /*00c0*/ 	.word	0x00000000
        /*00c4*/ 	.short	0x0009
        /*00c6*/ 	.short	0x0040
        /*00c8*/ 	.byte	0x00, 0xf0, 0x21, 0x00


	//----- nvinfo : EIATTR_KPARAM_INFO
	.align		4
.L_26993:
        /*00cc*/ 	.byte	0x04, 0x17
        /*00ce*/ 	.short	(.L_26995 - .L_26994)
.L_26994:
        /*00d0*/ 	.word	0x00000000
        /*00d4*/ 	.short	0x0008
        /*00d6*/ 	.short	0x0038
        /*00d8*/ 	.byte	0x00, 0xf0, 0x11, 0x00


	//----- nvinfo : EIATTR_KPARAM_INFO
	.align		4
.L_26995:
        /*00dc*/ 	.byte	0x04, 0x17
        /*00de*/ 	.short	(.L_26997 - .L_26996)
.L_26996:
        /*00e0*/ 	.word	0x00000000
        /*00e4*/ 	.short	0x0007
        /*00e6*/ 	.short	0x0030
        /*00e8*/ 	.byte	0x00, 0xf0, 0x21, 0x00


	//----- nvinfo : EIATTR_KPARAM_INFO
	.align		4
.L_26997:
        /*00ec*/ 	.byte	0x04, 0x17
        /*00ee*/ 	.short	(.L_26999 - .L_26998)
.L_26998:
        /*00f0*/ 	.word	0x00000000
        /*00f4*/ 	.short	0x0006
        /*00f6*/ 	.short	0x0028
        /*00f8*/ 	.byte	0x00, 0xf0, 0x21, 0x00


	//----- nvinfo : EIATTR_KPARAM_INFO
	.align		4
.L_26999:
        /*00fc*/ 	.byte	0x04, 0x17
        /*00fe*/ 	.short	(.L_27001 - .L_27000)
.L_27000:
        /*0100*/ 	.word	0x00000000
        /*0104*/ 	.short	0x0005
        /*0106*/ 	.short	0x0024
        /*0108*/ 	.byte	0x00, 0xf0, 0x11, 0x00


	//----- nvinfo : EIATTR_KPARAM_INFO
	.align		4
.L_27001:
        /*010c*/ 	.byte	0x04, 0x17
        /*010e*/ 	.short	(.L_27003 - .L_27002)
.L_27002:
        /*0110*/ 	.word	0x00000000
        /*0114*/ 	.short	0x0004
        /*0116*/ 	.short	0x0020
        /*0118*/ 	.byte	0x00, 0xf0, 0x11, 0x00


	//----- nvinfo : EIATTR_KPARAM_INFO
	.align		4
.L_27003:
        /*011c*/ 	.byte	0x04, 0x17
        /*011e*/ 	.short	(.L_27005 - .L_27004)
.L_27004:
        /*0120*/ 	.word	0x00000000
        /*0124*/ 	.short	0x0003
        /*0126*/ 	.short	0x0018
        /*0128*/ 	.byte	0x00, 0xf0, 0x21, 0x00


	//----- nvinfo : EIATTR_KPARAM_INFO
	.align		4
.L_27005:
        /*012c*/ 	.byte	0x04, 0x17
        /*012e*/ 	.short	(.L_27007 - .L_27006)
.L_27006:
        /*0130*/ 	.word	0x00000000
        /*0134*/ 	.short	0x0002
        /*0136*/ 	.short	0x0010
        /*0138*/ 	.byte	0x00, 0xf0, 0x21, 0x00


	//----- nvinfo : EIATTR_KPARAM_INFO
	.align		4
.L_27007:
        /*013c*/ 	.byte	0x04, 0x17
        /*013e*/ 	.short	(.L_27009 - .L_27008)
.L_27008:
        /*0140*/ 	.word	0x00000000
        /*0144*/ 	.short	0x0001
        /*0146*/ 	.short	0x0008
        /*0148*/ 	.byte	0x00, 0xf0, 0x21, 0x00


	//----- nvinfo : EIATTR_KPARAM_INFO
	.align		4
.L_27009:
        /*014c*/ 	.byte	0x04, 0x17
        /*014e*/ 	.short	(.L_27011 - .L_27010)
.L_27010:
        /*0150*/ 	.word	0x00000000
        /*0154*/ 	.short	0x0000
        /*0156*/ 	.short	0x0000
        /*0158*/ 	.byte	0x00, 0xf0, 0x21, 0x00


	//----- nvinfo : EIATTR_MAXREG_COUNT
	.align		4
.L_27011:
        /*015c*/ 	.byte	0x03, 0x1b
        /*015e*/ 	.short	0x00ff


	//----- nvinfo : EIATTR_NUM_BARRIERS
	.align		4
        /*0160*/ 	.byte	0x02, 0x4c
        /*0162*/ 	.byte	0x01
	.zero		1


	//----- nvinfo : EIATTR_MERCURY_ISA_VERSION
	.align		4
        /*0164*/ 	.byte	0x03, 0x5f
        /*0166*/ 	.short	0x0000


	//----- nvinfo : EIATTR_COOP_GROUP_MASK_REGIDS
	.align		4
        /*0168*/ 	.byte	0x04, 0x29
        /*016a*/ 	.short	(.L_27013 - .L_27012)


	//   ....[0]....
.L_27012:
        /*016c*/ 	.word	0xffffffff


	//   ....[1]....
        /*0170*/ 	.word	0xffffffff


	//   ....[2]....
        /*0174*/ 	.word	0xffffffff


	//   ....[3]....
        /*0178*/ 	.word	0xffffffff


	//   ....[4]....
        /*017c*/ 	.word	0xffffffff


	//   ....[5]....
        /*0180*/ 	.word	0xffffffff


	//   ....[6]....
        /*0184*/ 	.word	0xffffffff


	//   ....[7]....
        /*0188*/ 	.word	0xffffffff


	//   ....[8]....
        /*018c*/ 	.word	0xffffffff


	//   ....[9]....
        /*0190*/ 	.word	0xffffffff


	//   ....[10]....
        /*0194*/ 	.word	0xffffffff


	//   ....[11]....
        /*0198*/ 	.word	0xffffffff


	//   ....[12]....
        /*019c*/ 	.word	0xffffffff


	//   ....[13]....
        /*01a0*/ 	.word	0xffffffff


	//   ....[14]....
        /*01a4*/ 	.word	0xffffffff


	//   ....[15]....
        /*01a8*/ 	.word	0xffffffff


	//   ....[16]....
        /*01ac*/ 	.word	0xffffffff


	//   ....[17]....
        /*01b0*/ 	.word	0xffffffff


	//   ....[18]....
        /*01b4*/ 	.word	0xffffffff


	//   ....[19]....
        /*01b8*/ 	.word	0xffffffff


	//   ....[20]....
        /*01bc*/ 	.word	0xffffffff


	//----- nvinfo : EIATTR_COOP_GROUP_INSTR_OFFSETS
	.align		4
.L_27013:
        /*01c0*/ 	.byte	0x04, 0x28
        /*01c2*/ 	.short	(.L_27015 - .L_27014)


	//   ....[0]....
.L_27014:
        /*01c4*/ 	.word	0x00001990


	//   ....[1]....
        /*01c8*/ 	.word	0x000019c0


	//   ....[2]....
        /*01cc*/ 	.word	0x00001b30


	//   ....[3]....
        /*01d0*/ 	.word	0x00001b60


	//   ....[4]....
        /*01d4*/ 	.word	0x00001b80


	//   ....[5]....
        /*01d8*/ 	.word	0x00001c60


	//   ....[6]....
        /*01dc*/ 	.word	0x00001c90


	//   ....[7]....
        /*01e0*/ 	.word	0x00001cd0


	//   ....[8]....
        /*01e4*/ 	.word	0x00002a90


	//   ....[9]....
        /*01e8*/ 	.word	0x00002af0


	//   ....[10]....
        /*01ec*/ 	.word	0x00002b20


	//   ....[11]....
        /*01f0*/ 	.word	0x00002b40


	//   ....[12]....
        /*01f4*/ 	.word	0x00002b60


	//   ....[13]....
        /*01f8*/ 	.word	0x00002bb0


	//   ....[14]....
        /*01fc*/ 	.word	0x00002bd0


	//   ....[15]....
        /*0200*/ 	.word	0x00002bf0


	//   ....[16]....
        /*0204*/ 	.word	0x00004680


	//   ....[17]....
        /*0208*/ 	.word	0x00004700


	//   ....[18]....
        /*020c*/ 	.word	0x00004780


	//   ....[19]....
        /*0210*/ 	.word	0x00004800


	//   ....[20]....
        /*0214*/ 	.word	0x00004870


	//----- nvinfo : EIATTR_EXIT_INSTR_OFFSETS
	.align		4
.L_27015:
        /*0218*/ 	.byte	0x04, 0x1c
        /*021a*/ 	.short	(.L_27017 - .L_27016)


	//   ....[0]....
.L_27016:
        /*021c*/ 	.word	0x000043c0


	//   ....[1]....
        /*0220*/ 	.word	0x000045a0


	//   ....[2]....
        /*0224*/ 	.word	0x00004620


	//----- nvinfo : EIATTR_CTAIDZ_USED
	.align		4
.L_27017:
        /*0228*/ 	.byte	0x01, 0x04
	.zero		2


	//----- nvinfo : EIATTR_CRS_STACK_SIZE
	.align		4
        /*022c*/ 	.byte	0x04, 0x1e
        /*022e*/ 	.short	(.L_27019 - .L_27018)
.L_27018:
        /*0230*/ 	.word	0x00000000
.L_27019:


//--------------------- .nv.info._ZN4vllm25paged_attention_v1_kernelIttLi64ELi8ELi128ELNS_18Fp8KVCacheDataTypeE0ELb0EEEvPT_PKS2_PKT0_S8_ifPKiSA_iPKfiiiSC_SC_iiiii --------------------------
	.section	.nv.info._ZN4vllm25paged_attention_v1_kernelIttLi64ELi8ELi128ELNS_18Fp8KVCacheDataTypeE0ELb0EEEvPT_PKS2_PKT0_S8_ifPKiSA_iPKfiiiSC_SC_iiiii,"",@"SHT_CUDA_INFO"
	.sectionflags	@""
	.align	4


	//----- nvinfo : EIATTR_CUDA_API_VERSION
	.align		4
        /*0000*/ 	.byte	0x04, 0x37
        /*0002*/ 	.short	(.L_27021 - .L_27020)
.L_27020:
        /*0004*/ 	.word	0x00000082


	//----- nvinfo : EIATTR_SW2861232_WAR
	.align		4
.L_27021:
        /*0008*/ 	.byte	0x01, 0x35
	.zero		2


	//----- nvinfo : EIATTR_PARAM_CBANK
	.align		4
        /*000c*/ 	.byte	0x04, 0x0a
        /*000e*/ 	.short	(.L_27023 - .L_27022)
	.align		4
.L_27022:
        /*0010*/ 	.word	index@(.nv.constant0._ZN4vllm25paged_attention_v1_kernelIttLi64ELi8ELi128ELNS_18Fp8KVCacheDataTypeE0ELb0EEEvPT_PKS2_PKT0_S8_ifPKiSA_iPKfiiiSC_SC_iiiii)
        /*0014*/ 	.short	0x0160
        /*0016*/ 	.short	0x007c


	//----- nvinfo : EIATTR_CBANK_PARAM_SIZE
	.align		4
.L_27023:
        /*0018*/ 	.byte	0x03, 0x19
        /*001a*/ 	.short	0x007c


	//----- nvinfo : EIATTR_KPARAM_INFO
	.align		4
        /*001c*/ 	.byte	0x04, 0x17
        /*001e*/ 	.short	(.L_27025 - .L_27024)
.L_27024:
        /*0020*/ 	.word	0x00000000
        /*0024*/ 	.short	0x0013
        /*0026*/ 	.short	0x0078
        /*0028*/ 	.byte	0x00, 0xf0, 0x11, 0x00


	//----- nvinfo : EIATTR_KPARAM_INFO
	.align		4
.L_27025:
        /*002c*/ 	.byte	0x04, 0x17
        /*002e*/ 	.short	(.L_27027 - .L_27026)
.L_27026:
        /*0030*/ 	.word	0x00000000
        /*0034*/ 	.short	0x0012
        /*0036*/ 	.short	0x0074
        /*0038*/ 	.byte	0x00, 0xf0, 0x11, 0x00


	//----- nvinfo : EIATTR_KPARAM_INFO
	.align		4
.L_27027:
        /*003c*/ 	.byte	0x04, 0x17
        /*003e*/ 	.short	(.L_27029 - .L_27028)
.L_27028:
        /*0040*/ 	.word	0x00000000
        /*0044*/ 	.short	0x0011
        /*0046*/ 	.short	0x0070
        /*0048*/ 	.byte	0x00, 0xf0, 0x11, 0x00


	//----- nvinfo : EIATTR_KPARAM_INFO
	.align		4
.L_27029:
        /*004c*/ 	.byte	0x04, 0x17
        /*004e*/ 	.short	(.L_27031 - .L_27030)
.L_27030:
        /*0050*/ 	.word	0x00000000
        /*0054*/ 	.short	0x0010
        /*0056*/ 	.short	0x006c
        /*0058*/ 	.byte	0x00, 0xf0, 0x11, 0x00


	//----- nvinfo : EIATTR_KPARAM_INFO
	.align		4
.L_27031:
        /*005c*/ 	.byte	0x04, 0x17
        /*005e*/ 	.short	(.L_27033 - .L_27032)
.L_27032:
        /*0060*/ 	.word	0x00000000
        /*0064*/ 	.short	0x000f
        /*0066*/ 	.short	0x0068
        /*0068*/ 	.byte	0x00, 0xf0, 0x11, 0x00


	//----- nvinfo : EIATTR_KPARAM_INFO
	.align		4
.L_27033:
        /*006c*/ 	.byte	0x04, 0x17
        /*006e*/ 	.short	(.L_27035 - .L_27034)
.L_27034:
        /*0070*/ 	.word	0x00000000
        /*0074*/ 	.short	0x000e
        /*0076*/ 	.short	0x0060
        /*0078*/ 	.byte	0x00, 0xf0, 0x21, 0x00


	//----- nvinfo : EIATTR_KPARAM_INFO
	.align		4
.L_27035:
        /*007c*/ 	.byte	0x04, 0x17
        /*007e*/ 	.short	(.L_27037 - .L_27036)
.L_27036:
        /*0080*/ 	.word	0x00000000
        /*0084*/ 	.short	0x000d
        /*0086*/ 	.short	0x0058
        /*0088*/ 	.byte	0x00, 0xf0, 0x21, 0x00


	//----- nvinfo : EIATTR_KPARAM_INFO
	.align		4
.L_27037:
        /*008c*/ 	.byte	0x04, 0x17
        /*008e*/ 	.short	(.L_27039 - .L_27038)
.L_27038:
        /*0090*/ 	.word	0x00000000
        /*0094*/ 	.short	0x000c
        /*0096*/ 	.short	0x0050
        /*0098*/ 	.byte	0x00, 0xf0, 0x11, 0x00


	//----- nvinfo : EIATTR_KPARAM_INFO
	.align		4
.L_27039:
        /*009c*/ 	.byte	0x04, 0x17
        /*009e*/ 	.short	(.L_27041 - .L_27040)
.L_27040:
        /*00a0*/ 	.word	0x00000000
        /*00a4*/ 	.short	0x000b
        /*00a6*/ 	.short	0x004c
        /*00a8*/ 	.byte	0x00, 0xf0, 0x11, 0x00


	//----- nvinfo : EIATTR_KPARAM_INFO
	.align		4
.L_27041:
        /*00ac*/ 	.byte	0x04, 0x17
        /*00ae*/ 	.short	(.L_27043 - .L_27042)
.L_27042:
        /*00b0*/ 	.word	0x00000000
        /*00b4*/ 	.short	0x000a
        /*00b6*/ 	.short	0x0048
        /*00b8*/ 	.byte	0x00, 0xf0, 0x11, 0x00


	//----- nvinfo : EIATTR_KPARAM_INFO
	.align		4
.L_27043:
        /*00bc*/ 	.byte	0x04, 0x17
        /*00be*/ 	.short	(.L_27045 - .L_27044)
.L_27044:
        /*00c0*/ 	.word	0x00000000
        /*00c4*/ 	.short	0x0009
        /*00c6*/ 	.short	0x0040
        /*00c8*/ 	.byte	0x00, 0xf0, 0x21, 0x00


	//----- nvinfo : EIATTR_KPARAM_INFO
	.align		4
.L_27045:
        /*00cc*/ 	.byte	0x04, 0x17
        /*00ce*/ 	.short	(.L_27047 - .L_27046)
.L_27046:
        /*00d0*/ 	.word	0x00000000
        /*00d4*/ 	.short	0x0008
        /*00d6*/ 	.short	0x0038
        /*00d8*/ 	.byte	0x00, 0xf0, 0x11, 0x00


	//----- nvinfo : EIATTR_KPARAM_INFO
	.align		4
.L_27047:
        /*00dc*/ 	.byte	0x04, 0x17
        /*00de*/ 	.short	(.L_27049 - .L_27048)
.L_27048:
        /*00e0*/ 	.word	0x00000000
        /*00e4*/ 	.short	0x0007
        /*00e6*/ 	.short	0x0030
        /*00e8*/ 	.byte	0x00, 0xf0, 0x21, 0x00


	//----- nvinfo : EIATTR_KPARAM_INFO
	.align		4
.L_27049:
        /*00ec*/ 	.byte	0x04, 0x17
        /*00ee*/ 	.short	(.L_27051 - .L_27050)
.L_27050:
        /*00f0*/ 	.word	0x00000000
        /*00f4*/ 	.short	0x0006
        /*00f6*/ 	.short	0x0028
        /*00f8*/ 	.byte	0x00, 0xf0, 0x21, 0x00


	//----- nvinfo : EIATTR_KPARAM_INFO
	.align		4
.L_27051:
        /*00fc*/ 	.byte	0x04, 0x17
        /*00fe*/ 	.short	(.L_27053 - .L_27052)
.L_27052:
        /*0100*/ 	.word	0x00000000
        /*0104*/ 	.short	0x0005
        /*0106*/ 	.short	0x0024
        /*0108*/ 	.byte	0x00, 0xf0, 0x11, 0x00


	//----- nvinfo : EIATTR_KPARAM_INFO
	.align		4
.L_27053:
        /*010c*/ 	.byte	0x04, 0x17
        /*010e*/ 	.short	(.L_27055 - .L_27054)
.L_27054:
        /*0110*/ 	.word	0x00000000
        /*0114*/ 	.short	0x0004
        /*0116*/ 	.short	0x0020
        /*0118*/ 	.byte	0x00, 0xf0, 0x11, 0x00


	//----- nvinfo : EIATTR_KPARAM_INFO
	.align		4
.L_27055:
        /*011c*/ 	.byte	0x04, 0x17
        /*011e*/ 	.short	(.L_27057 - .L_27056)
.L_27056:
        /*0120*/ 	.word	0x00000000
        /*0124*/ 	.short	0x0003
        /*0126*/ 	.short	0x0018
        /*0128*/ 	.byte	0x00, 0xf0, 0x21, 0x00


	//----- nvinfo : EIATTR_KPARAM_INFO
	.align		4
.L_27057:
        /*012c*/ 	.byte	0x04, 0x17
        /*012e*/ 	.short	(.L_27059 - .L_27058)
.L_27058:
        /*0130*/ 	.word	0x00000000
        /*0134*/ 	.short	0x0002
        /*0136*/ 	.short	0x0010
        /*0138*/ 	.byte	0x00, 0xf0, 0x21, 0x00


	//----- nvinfo : EIATTR_KPARAM_INFO
	.align		4
.L_27059:
        /*013c*/ 	.byte	0x04, 0x17
        /*013e*/ 	.short	(.L_27061 - .L_27060)
.L_27060:
        /*0140*/ 	.word	0x00000000
        /*0144*/ 	.short	0x0001
        /*0146*/ 	.short	0x0008
        /*0148*/ 	.byte	0x00, 0xf0, 0x21, 0x00


	//----- nvinfo : EIATTR_KPARAM_INFO
	.align		4
.L_27061:
        /*014c*/ 	.byte	0x04, 0x17
        /*014e*/ 	.short	(.L_27063 - .L_27062)
.L_27062:
        /*0150*/ 	.word	0x00000000
        /*0154*/ 	.short	0x0000
        /*0156*/ 	.short	0x0000
        /*0158*/ 	.byte	0x00, 0xf0, 0x21, 0x00


	//----- nvinfo : EIATTR_MAXREG_COUNT
	.align		4
.L_27063:
        /*015c*/ 	.byte	0x03, 0x1b
        /*015e*/ 	.short	0x00ff


	//----- nvinfo : EIATTR_NUM_BARRIERS
	.align		4
        /*0160*/ 	.byte	0x02, 0x4c
        /*0162*/ 	.byte	0x01
	.zero		1


	//----- nvinfo : EIATTR_MERCURY_ISA_VERSION
	.align		4
        /*0164*/ 	.byte	0x03, 0x5f
        /*0166*/ 	.short	0x0000


	//----- nvinfo : EIATTR_COOP_GROUP_MASK_REGIDS
	.align		4
        /*0168*/ 	.byte	0x04, 0x29
        /*016a*/ 	.short	(.L_27065 - .L_27064)


	//   ....[0]....
.L_27064:
        /*016c*/ 	.word	0xffffffff


	//   ....[1]....
        /*0170*/ 	.word	0xffffffff


	//   ....[2]....
        /*0174*/ 	.word	0xffffffff


	//   ....[3]....
        /*0178*/ 	.word	0xffffffff


	//   ....[4]....
        /*017c*/ 	.word	0xffffffff


	//   ....[5]....
        /*0180*/ 	.word	0xffffffff


	//   ....[6]....
        /*0184*/ 	.word	0xffffffff


	//   ....[7]....
        /*0188*/ 	.word	0xffffffff


	//   ....[8]....
        /*018c*/ 	.word	0xffffffff


	//   ....[9]....
        /*0190*/ 	.word	0xffffffff


	//   ....[10]....
        /*0194*/ 	.word	0xffffffff


	//   ....[11]....
        /*0198*/ 	.word	0xffffffff


	//   ....[12]....
        /*019c*/ 	.word	0xffffffff


	//   ....[13]....
        /*01a0*/ 	.word	0xffffffff


	//   ....[14]....
        /*01a4*/ 	.word	0xffffffff


	//   ....[15]....
        /*01a8*/ 	.word	0xffffffff


	//   ....[16]....
        /*01ac*/ 	.word	0xffffffff


	//   ....[17]....
        /*01b0*/ 	.word	0xffffffff


	//   ....[18]....
        /*01b4*/ 	.word	0xffffffff


	//   ....[19]....
        /*01b8*/ 	.word	0xffffffff


	//   ....[20]....
        /*01bc*/ 	.word	0xffffffff


	//----- nvinfo : EIATTR_COOP_GROUP_INSTR_OFFSETS
	.align		4
.L_27065:
        /*01c0*/ 	.byte	0x04, 0x28
        /*01c2*/ 	.short	(.L_27067 - .L_27066)


	//   ....[0]....
.L_27066:
        /*01c4*/ 	.word	0x00001690


	//   ....[1]....
        /*01c8*/ 	.word	0x000016c0


	//   ....[2]....
        /*01cc*/ 	.word	0x00001830


	//   ....[3]....
        /*01d0*/ 	.word	0x00001860


	//   ....[4]....
        /*01d4*/ 	.word	0x00001880


	//   ....[5]....
        /*01d8*/ 	.word	0x00001960


	//   ....[6]....
        /*01dc*/ 	.word	0x00001990


	//   ....[7]....
        /*01e0*/ 	.word	0x000019d0


	//   ....[8]....
        /*01e4*/ 	.word	0x00002790


	//   ....[9]....
        /*01e8*/ 	.word	0x000027f0


	//   ....[10]....
        /*01ec*/ 	.word	0x00002820


	//   ....[11]....
        /*01f0*/ 	.word	0x00002840


	//   ....[12]....
        /*01f4*/ 	.word	0x00002860


	//   ....[13]....
        /*01f8*/ 	.word	0x000028b0


	//   ....[14]....
        /*01fc*/ 	.word	0x000028d0


	//   ....[15]....
        /*0200*/ 	.word	0x000028f0


	//   ....[16]....
        /*0204*/ 	.word	0x00003e40


	//   ....[17]....
        /*0208*/ 	.word	0x00003ec0


	//   ....[18]....
        /*020c*/ 	.word	0x00003f40


	//   ....[19]....
        /*0210*/ 	.word	0x00003fc0


	//   ....[20]....
        /*0214*/ 	.word	0x00004030


	//----- nvinfo : EIATTR_EXIT_INSTR_OFFSETS
	.align		4
.L_27067:
        /*0218*/ 	.byte	0x04, 0x1c
        /*021a*/ 	.short	(.L_27069 - .L_27068)


	//   ....[0]....
.L_27068:
        /*021c*/ 	.word	0x00003be0


	//   ....[1]....
        /*0220*/ 	.word	0x00003de0


	//----- nvinfo : EIATTR_CTAIDZ_USED
	.align		4
.L_27069:
        /*0224*/ 	.byte	0x01, 0x04
	.zero		2


	//----- nvinfo : EIATTR_CRS_STACK_SIZE
	.align		4
        /*0228*/ 	.byte	0x04, 0x1e
        /*022a*/ 	.short	(.L_27071 - .L_27070)
.L_27070:
        /*022c*/ 	.word	0x00000000
.L_27071:


//--------------------- .nv.info._ZN4vllm25paged_attention_v1_kernelIttLi32ELi8ELi128ELNS_18Fp8KVCacheDataTypeE0ELb0EEEvPT_PKS2_PKT0_S8_ifPKiSA_iPKfiiiSC_SC_iiiii --------------------------
	.section	.nv.info._ZN4vllm25paged_attention_v1_kernelIttLi32ELi8ELi128ELNS_18Fp8KVCacheDataTypeE0ELb0EEEvPT_PKS2_PKT0_S8_ifPKiSA_iPKfiiiSC_SC_iiiii,"",@"SHT_CUDA_INFO"
	.sectionflags	@""
	.align	4


	//----- nvinfo : EIATTR_CUDA_API_VERSION
	.align		4
        /*0000*/ 	.byte	0x04, 0x37
        /*0002*/ 	.short	(.L_27073 - .L_27072)
.L_27072:
        /*0004*/ 	.word	0x00000082


	//----- nvinfo : EIATTR_SW2861232_WAR
	.align		4
.L_27073:
        /*0008*/ 	.byte	0x01, 0x35
	.zero		2


	//----- nvinfo : EIATTR_PARAM_CBANK
	.align		4
        /*000c*/ 	.byte	0x04, 0x0a
        /*000e*/ 	.short	(.L_27075 - .L_27074)
	.align		4
.L_27074:
        /*0010*/ 	.word	index@(.nv.constant0._ZN4vllm25paged_attention_v1_kernelIttLi32ELi8ELi128ELNS_18Fp8KVCacheDataTypeE0ELb0EEEvPT_PKS2_PKT0_S8_ifPKiSA_iPKfiiiSC_SC_iiiii)
        /*0014*/ 	.short	0x0160
        /*0016*/ 	.short	0x007c


	//----- nvinfo : EIATTR_CBANK_PARAM_SIZE
	.align		4
.L_27075:
        /*0018*/ 	.byte	0x03, 0x19
        /*001a*/ 	.short	0x007c


	//----- nvinfo : EIATTR_KPARAM_INFO
	.align		4
        /*001c*/ 	.byte	0x04, 0x17
        /*001e*/ 	.short	(.L_27077 - .L_27076)
.L_27076:
        /*0020*/ 	.word	0x00000000
        /*0024*/ 	.short	0x0013
        /*0026*/ 	.short	0x0078
        /*0028*/ 	.byte	0x00, 0xf0, 0x11, 0x00


	//----- nvinfo : EIATTR_KPARAM_INFO
	.align		4
.L_27077:
        /*002c*/ 	.byte	0x04, 0x17
        /*002e*/ 	.short	(.L_27079 - .L_27078)
.L_27078:
        /*0030*/ 	.word	0x00000000
        /*0034*/ 	.short	0x0012
        /*0036*/ 	.short	0x0074
        /*0038*/ 	.byte	0x00, 0xf0, 0x11, 0x00


	//----- nvinfo : EIATTR_KPARAM_INFO
	.align		4
.L_27079:
        /*003c*/ 	.byte	0x04, 0x17
        /*003e*/ 	.short	(.L_27081 - .L_27080)
.L_27080:
        /*0040*/ 	.word	0x00000000
        /*0044*/ 	.short	0x0011
        /*0046*/ 	.short	0x0070
        /*0048*/ 	.byte	0x00, 0xf0, 0x11, 0x00


	//----- nvinfo : EIATTR_KPARAM_INFO
	.align		4
.L_27081:
        /*004c*/ 	.byte	0x04, 0x17
        /*004e*/ 	.short	(.L_27083 - .L_27082)
.L_27082:
        /*0050*/ 	.word	0x00000000
        /*0054*/ 	.short	0x0010
        /*0056*/ 	.short	0x006c
        /*0058*/ 	.byte	0x00, 0xf0, 0x11, 0x00


	//----- nvinfo : EIATTR_KPARAM_INFO
	.align		4
.L_27083:
        /*005c*/ 	.byte	0x04, 0x17
        /*005e*/ 	.short	(.L_27085 - .L_27084)
.L_27084:
        /*0060*/ 	.word	0x00000000
        /*0064*/ 	.short	0x000f
        /*0066*/ 	.short	0x0068
        /*0068*/ 	.byte	0x00, 0xf0, 0x11, 0x00


	//----- nvinfo : EIATTR_KPARAM_INFO
	.align		4
.L_27085:
        /*006c*/ 	.byte	0x04, 0x17
        /*006e*/ 	.short	(.L_27087 - .L_27086)
.L_27086:
        /*0070*/ 	.word	0x00000000
        /*0074*/ 	.short	0x000e
        /*0076*/ 	.short	0x0060
        /*0078*/ 	.byte	0x00, 0xf0, 0x21, 0x00


	//----- nvinfo : EIATTR_KPARAM_INFO
	.align		4
.L_27087:
        /*007c*/ 	.byte	0x04, 0x17
        /*007e*/ 	.short	(.L_27089 - .L_27088)
.L_27088:
        /*0080*/ 	.word	0x00000000
        /*0084*/ 	.short	0x000d
        /*0086*/ 	.short	0x0058
        /*0088*/ 	.byte	0x00, 0xf0, 0x21, 0x00


	//----- nvinfo : EIATTR_KPARAM_INFO
	.align		4
.L_27089:
        /*008c*/ 	.byte	0x04, 0x17
        /*008e*/ 	.short	(.L_27091 - .L_27090)
.L_27090:
        /*0090*/ 	.word	0x00000000
        /*0094*/ 	.short	0x000c
        /*0096*/ 	.short	0x0050
        /*0098*/ 	.byte	0x00, 0xf0, 0x11, 0x00


	//----- nvinfo : EIATTR_KPARAM_INFO
	.align		4
.L_27091:
        /*009c*/ 	.byte	0x04, 0x17
        /*009e*/ 	.short	(.L_27093 - .L_27092)
.L_27092:
        /*00a0*/ 	.word	0x00000000
        /*00a4*/ 	.short	0x000b
        /*00a6*/ 	.short	0x004c
        /*00a8*/ 	.byte	0x00, 0xf0, 0x11, 0x00


	//----- nvinfo : EIATTR_KPARAM_INFO
	.align		4
.L_27093:
        /*00ac*/ 	.byte	0x04, 0x17
        /*00ae*/ 	.short	(.L_27095 - .L_27094)
.L_27094:
        /*00b0*/ 	.word	0x00000000
        /*00b4*/ 	.short	0x000a
        /*00b6*/ 	.short	0x0048
        /*00b8*/ 	.byte	0x00, 0xf0, 0x11, 0x00


	//----- nvinfo : EIATTR_KPARAM_INFO
	.align		4
.L_27095:
        /*00bc*/ 	.byte	0x04, 0x17
        /*00be*/ 	.short	(.L_27097 - .L_27096)
.L_27096:
        /*00c0*/ 	.word	0x00000000
        /*00c4*/ 	.short	0x0009
        /*00c6*/ 	.short	0x0040
        /*00c8*/ 	.byte	0x00, 0xf0, 0x21, 0x00


	//----- nvinfo : EIATTR_KPARAM_INFO
	.align		4
.L_27097:
        /*00cc*/ 	.byte	0x04, 0x17
        /*00ce*/ 	.short	(.L_27099 - .L_27098)
.L_27098:
        /*00d0*/ 	.word	0x00000000
        /*00d4*/ 	.short	0x0008
        /*00d6*/ 	.short	0x0038
        /*00d8*/ 	.byte	0x00, 0xf0, 0x11, 0x00


	//----- nvinfo : EIATTR_KPARAM_INFO
	.align		4
.L_27099:
        /*00dc*/ 	.byte	0x04, 0x17
        /*00de*/ 	.short	(.L_27101 - .L_27100)
.L_27100:
        /*00e0*/ 	.word	0x00000000
        /*00e4*/ 	.short	0x0007
        /*00e6*/ 	.short	0x0030
        /*00e8*/ 	.byte	0x00, 0xf0, 0x21, 0x00


	//----- nvinfo : EIATTR_KPARAM_INFO
	.align		4
.L_27101:
        /*00ec*/ 	.byte	0x04, 0x17
        /*00ee*/ 	.short	(.L_27103 - .L_27102)
.L_27102:
        /*00f0*/ 	.word	0x00000000
        /*00f4*/ 	.short	0x0006
        /*00f6*/ 	.short	0x0028
        /*00f8*/ 	.byte	0x00, 0xf0, 0x21, 0x00


	//----- nvinfo : EIATTR_KPARAM_INFO
	.align		4
.L_27103:
        /*00fc*/ 	.byte	0x04, 0x17
        /*00fe*/ 	.short	(.L_27105 - .L_27104)
.L_27104:
        /*0100*/ 	.word	0x00000000
        /*0104*/ 	.short	0x0005
        /*0106*/ 	.short	0x0024
        /*0108*/ 	.byte	0x00, 0xf0, 0x11, 0x00


	//----- nvinfo : EIATTR_KPARAM_INFO
	.align		4
.L_27105:
        /*010c*/ 	.byte	0x04, 0x17
        /*010e*/ 	.short	(.L_27107 - .L_27106)
.L_27106:
        /*0110*/ 	.word	0x00000000
        /*0114*/ 	.short	0x0004
        /*0116*/ 	.short	0x0020
        /*0118*/ 	.byte	0x00, 0xf0, 0x11, 0x00


	//----- nvinfo : EIATTR_KPARAM_INFO
	.align		4
.L_27107:
        /*011c*/ 	.byte	0x04, 0x17
        /*011e*/ 	.short	(.L_27109 - .L_27108)
.L_27108:
        /*0120*/ 	.word	0x00000000
        /*0124*/ 	.short	0x0003
        /*0126*/ 	.short	0x0018
        /*0128*/ 	.byte	0x00, 0xf0, 0x21, 0x00


	//----- nvinfo : EIATTR_KPARAM_INFO
	.align		4
.L_27109:
        /*012c*/ 	.byte	0x04, 0x17
        /*012e*/ 	.short	(.L_27111 - .L_27110)
.L_27110:
        /*0130*/ 	.word	0x00000000
        /*0134*/ 	.short	0x0002
        /*0136*/ 	.short	0x0010
        /*0138*/ 	.byte	0x00, 0xf0, 0x21, 0x00


	//----- nvinfo : EIATTR_KPARAM_INFO
	.align		4
.L_27111:
        /*013c*/ 	.byte	0x04, 0x17
        /*013e*/ 	.short	(.L_27113 - .L_27112)
.L_27112:
        /*0140*/ 	.word	0x00000000
        /*0144*/ 	.short	0x0001
        /*0146*/ 	.short	0x0008
        /*0148*/ 	.byte	0x00, 0xf0, 0x21, 0x00


	//----- nvinfo : EIATTR_KPARAM_INFO
	.align		4
.L_27113:
        /*014c*/ 	.byte	0x04, 0x17
        /*014e*/ 	.short	(.L_27115 - .L_27114)
.L_27114:
        /*0150*/ 	.word	0x00000000
        /*0154*/ 	.short	0x0000
        /*0156*/ 	.short	0x0000
        /*0158*/ 	.byte	0x00, 0xf0, 0x21, 0x00


	//----- nvinfo : EIATTR_MAXREG_COUNT
	.align		4
.L_27115:
        /*015c*/ 	.byte	0x03, 0x1b
        /*015e*/ 	.short	0x00ff


	//----- nvinfo : EIATTR_NUM_BARRIERS
	.align		4
        /*0160*/ 	.byte	0x02, 0x4c
        /*0162*/ 	.byte	0x01
	.zero		1


	//----- nvinfo : EIATTR_MERCURY_ISA_VERSION
	.align		4
        /*0164*/ 	.byte	0x03, 0x5f
        /*0166*/ 	.short	0x0000


	//----- nvinfo : EIATTR_COOP_GROUP_MASK_REGIDS
	.align		4
        /*0168*/ 	.byte	0x04, 0x29
        /*016a*/ 	.short	(.L_27117 - .L_27116)


	//   ....[0]....
.L_27116:
        /*016c*/ 	.word	0xffffffff


	//   ....[1]....
        /*0170*/ 	.word	0xffffffff


	//   ....[2]....
        /*0174*/ 	.word	0xffffffff


	//   ....[3]....
        /*0178*/ 	.word	0xffffffff


	//   ....[4]....
        /*017c*/ 	.word	0xffffffff


	//   ....[5]....
        /*0180*/ 	.word	0xffffffff


	//   ....[6]....
        /*0184*/ 	.word	0xffffffff


	//   ....[7]....
        /*0188*/ 	.word	0xffffffff


	//   ....[8]....
        /*018c*/ 	.word	0xffffffff


	//   ....[9]....
        /*0190*/ 	.word	0xffffffff


	//   ....[10]....
        /*0194*/ 	.word	0xffffffff


	//   ....[11]....
        /*0198*/ 	.word	0xffffffff


	//   ....[12]....
        /*019c*/ 	.word	0xffffffff


	//   ....[13]....
        /*01a0*/ 	.word	0xffffffff


	//   ....[14]....
        /*01a4*/ 	.word	0xffffffff


	//   ....[15]....
        /*01a8*/ 	.word	0xffffffff


	//   ....[16]....
        /*01ac*/ 	.word	0xffffffff


	//   ....[17]....
        /*01b0*/ 	.word	0xffffffff


	//   ....[18]....
        /*01b4*/ 	.word	0xffffffff


	//   ....[19]....
        /*01b8*/ 	.word	0xffffffff


	//   ....[20]....
        /*01bc*/ 	.word	0xffffffff


	//----- nvinfo : EIATTR_COOP_GROUP_INSTR_OFFSETS
	.align		4
.L_27117:
        /*01c0*/ 	.byte	0x04, 0x28
        /*01c2*/ 	.short	(.L_27119 - .L_27118)


	//   ....[0]....
.L_27118:
        /*01c4*/ 	.word	0x00001090


	//   ....[1]....
        /*01c8*/ 	.word	0x000010c0


	//   ....[2]....
        /*01cc*/ 	.word	0x00001230


	//   ....[3]....
        /*01d0*/ 	.word	0x00001260


	//   ....[4]....
        /*01d4*/ 	.word	0x00001280


	//   ....[5]....
        /*01d8*/ 	.word	0x00001320


	//   ....[6]....
        /*01dc*/ 	.word	0x00001360


	//   ....[7]....
        /*01e0*/ 	.word	0x000013d0


	//   ....[8]....
        /*01e4*/ 	.word	0x00002190


	//   ....[9]....
        /*01e8*/ 	.word	0x000021f0


	//   ....[10]....
        /*01ec*/ 	.word	0x00002220


	//   ....[11]....
        /*01f0*/ 	.word	0x00002240


	//   ....[12]....
        /*01f4*/ 	.word	0x00002260


	//   ....[13]....
        /*01f8*/ 	.word	0x000022b0


	//   ....[14]....
        /*01fc*/ 	.word	0x000022d0


	//   ....[15]....
        /*0200*/ 	.word	0x000022f0


	//   ....[16]....
        /*0204*/ 	.word	0x00003c50


	//   ....[17]....
        /*0208*/ 	.word	0x00003cd0


	//   ....[18]....
        /*020c*/ 	.word	0x00003d50


	//   ....[19]....
        /*0210*/ 	.word	0x00003dd0


	//   ....[20]....
        /*0214*/ 	.word	0x00003e40


	//----- nvinfo : EIATTR_EXIT_INSTR_OFFSETS
	.align		4
.L_27119:
        /*0218*/ 	.byte	0x04, 0x1c
        /*021a*/ 	.short	(.L_27121 - .L_27120)


	//   ....[0]....
.L_27120:
        /*021c*/ 	.word	0x00003a80


	//   ....[1]....
        /*0220*/ 	.word	0x00003bf0


	//----- nvinfo : EIATTR_CTAIDZ_USED
	.align		4
.L_27121:
        /*0224*/ 	.byte	0x01, 0x04
	.zero		2


	//----- nvinfo : EIATTR_CRS_STACK_SIZE
	.align		4
        /*0228*/ 	.byte	0x04, 0x1e
        /*022a*/ 	.short	(.L_27123 - .L_27122)
.L_27122:
        /*022c*/ 	.word	0x00000000
.L_27123:


//--------------------- .nv.info._ZN4vllm25paged_attention_v1_kernelIttLi256ELi8ELi128ELNS_18Fp8KVCacheDataTypeE0ELb1EEEvPT_PKS2_PKT0_S8_ifPKiSA_iPKfiiiSC_SC_iiiii --------------------------
	.section	.nv.info._ZN4vllm25paged_attention_v1_kernelIttLi256ELi8ELi128ELNS_18Fp8KVCacheDataTypeE0ELb1EEEvPT_PKS2_PKT0_S8_ifPKiSA_iPKfiiiSC_SC_iiiii,"",@"SHT_CUDA_INFO"
	.sectionflags	@""
	.align	4


	//----- nvinfo : EIATTR_CUDA_API_VERSION
	.align		4
        /*0000*/ 	.byte	0x04, 0x37
        /*0002*/ 	.short	(.L_27125 - .L_27124)
.L_27124:
        /*0004*/ 	.word	0x00000082


	//----- nvinfo : EIATTR_SW2861232_WAR
	.align		4
.L_27125:
        /*0008*/ 	.byte	0x01, 0x35
	.zero		2


	//----- nvinfo : EIATTR_PARAM_CBANK
	.align		4
        /*000c*/ 	.byte	0x04, 0x0a
        /*000e*/ 	.short	(.L_27127 - .L_27126)
	.align		4
.L_27126:
        /*0010*/ 	.word	index@(.nv.constant0._ZN4vllm25paged_attention_v1_kernelIttLi256ELi8ELi128ELNS_18Fp8KVCacheDataTypeE0ELb1EEEvPT_PKS2_PKT0_S8_ifPKiSA_iPKfiiiSC_SC_iiiii)
        /*0014*/ 	.short	0x0160
        /*0016*/ 	.short	0x007c


	//----- nvinfo : EIATTR_CBANK_PARAM_SIZE
	.align		4
.L_27127:
        /*0018*/ 	.byte	0x03, 0x19
        /*001a*/ 	.short	0x007c


	//----- nvinfo : EIATTR_KPARAM_INFO
	.align		4
        /*001c*/ 	.byte	0x04, 0x17
        /*001e*/ 	.short	(.L_27129 - .L_27128)
.L_27128:
        /*0020*/ 	.word	0x00000000
        /*0024*/ 	.short	0x0013
        /*0026*/ 	.short	0x0078
        /*0028*/ 	.byte	0x00, 0xf0, 0x11, 0x00


	//----- nvinfo : EIATTR_KPARAM_INFO
	.align		4
.L_27129:
        /*002c*/ 	.byte	0x04, 0x17
        /*002e*/ 	.short	(.L_27131 - .L_27130)
.L_27130:
        /*0030*/ 	.word	0x00000000
        /*0034*/ 	.short	0x0012
        /*0036*/ 	.short	0x0074
        /*0038*/ 	.byte	0x00, 0xf0, 0x11, 0x00


	//----- nvinfo : EIATTR_KPARAM_INFO
	.align		4
.L_27131:
        /*003c*/ 	.byte	0x04, 0x17
        /*003e*/ 	.short	(.L_27133 - .L_27132)
.L_27132:
        /*0040*/ 	.word	0x00000000
        /*0044*/ 	.short	0x0011
        /*0046*/ 	.short	0x0070
        /*0048*/ 	.byte	0x00, 0xf0, 0x11, 0x00


	//----- nvinfo : EIATTR_KPARAM_INFO
	.align		4
.L_27133:
        /*004c*/ 	.byte	0x04, 0x17
        /*004e*/ 	.short	(.L_27135 - .L_27134)
.L_27134:
        /*0050*/ 	.word	0x00000000
        /*0054*/ 	.short	0x0010
        /*0056*/ 	.short	0x006c
        /*0058*/ 	.byte	0x00, 0xf0, 0x11, 0x00


	//----- nvinfo : EIATTR_KPARAM_INFO
	.align		4
.L_27135:
        /*005c*/ 	.byte	0x04, 0x17
        /*005e*/ 	.short	(.L_27137 - .L_27136)
.L_27136:
        /*0060*/ 	.word	0x00000000
        /*0064*/ 	.short	0x000f
        /*0066*/ 	.short	0x0068
        /*0068*/ 	.byte	0x00, 0xf0, 0x11, 0x00


	//----- nvinfo : EIATTR_KPARAM_INFO
	.align		4
.L_27137:
        /*006c*/ 	.byte	0x04, 0x17
        /*006e*/ 	.short	(.L_27139 - .L_27138)
.L_27138:
        /*0070*/ 	.word	0x00000000
        /*0074*/ 	.short	0x000e
        /*0076*/ 	.short	0x0060
        /*0078*/ 	.byte	0x00, 0xf0, 0x21, 0x00


	//----- nvinfo : EIATTR_KPARAM_INFO
	.align		4
.L_27139:
        /*007c*/ 	.byte	0x04, 0x17
        /*007e*/ 	.short	(.L_27141 - .L_27140)
.L_27140:
        /*0080*/ 	.word	0x00000000
        /*0084*/ 	.short	0x000d
        /*0086*/ 	.short	0x0058
        /*0088*/ 	.byte	0x00, 0xf0, 0x21, 0x00


	//----- nvinfo : EIATTR_KPARAM_INFO
	.align		4
.L_27141:
        /*008c*/ 	.byte	0x04, 0x17
        /*008e*/ 	.short	(.L_27143 - .L_27142)
.L_27142:
        /*0090*/ 	.word	0x00000000
        /*0094*/ 	.short	0x000c
        /*0096*/ 	.short	0x0050
        /*0098*/ 	.byte	0x00, 0xf0, 0x11, 0x00


	//----- nvinfo : EIATTR_KPARAM_INFO
	.align		4
.L_27143:
        /*009c*/ 	.byte	0x04, 0x17
        /*009e*/ 	.short	(.L_27145 - .L_27144)
.L_27144:
        /*00a0*/ 	.word	0x00000000
        /*00a4*/ 	.short	0x000b
        /*00a6*/ 	.short	0x004c
        /*00a8*/ 	.byte	0x00, 0xf0, 0x11, 0x00


	//----- nvinfo : EIATTR_KPARAM_INFO
	.align		4
.L_27145:
        /*00ac*/ 	.byte	0x04, 0x17
        /*00ae*/ 	.short	(.L_27147 - .L_27146)
.L_27146:
        /*00b0*/ 	.word	0x00000000
        /*00b4*/ 	.short	0x000a
        /*00b6*/ 	.short	0x0048
        /*00b8*/ 	.byte	0x00, 0xf0, 0x11, 0x00


	//----- nvinfo : EIATTR_KPARAM_INFO
	.align		4
.L_27147:
        /*00bc*/ 	.byte	0x04, 0x17
        /*00be*/ 	.short	(.L_27149 - .L_27148)
.L_27148:
        /*00c0*/ 	.word	0x00000000
        /*00c4*/ 	.short	0x0009
        /*00c6*/ 	.short	0x0040
        /*00c8*/ 	.byte	0x00, 0xf0, 0x21, 0x00


	//----- nvinfo : EIATTR_KPARAM_INFO
	.align		4
.L_27149:
        /*00cc*/ 	.byte	0x04, 0x17
        /*00ce*/ 	.short	(.L_27151 - .L_27150)
.L_27150:
        /*00d0*/ 	.word	0x00000000
        /*00d4*/ 	.short	0x0008
        /*00d6*/ 	.short	0x0038
        /*00d8*/ 	.byte	0x00, 0xf0, 0x11, 0x00


	//----- nvinfo : EIATTR_KPARAM_INFO
	.align		4
.L_27151:
        /*00dc*/ 	.byte	0x04, 0x17
        /*00de*/ 	.short	(.L_27153 - .L_27152)
.L_27152:
        /*00e0*/ 	.word	0x00000000
        /*00e4*/ 	.short	0x0007
        /*00e6*/ 	.short	0x0030
        /*00e8*/ 	.byte	0x00, 0xf0, 0x21, 0x00


	//----- nvinfo : EIATTR_KPARAM_INFO
	.align		4
.L_27153:
        /*00ec*/ 	.byte	0x04, 0x17
        /*00ee*/ 	.short	(.L_27155 - .L_27154)
.L_27154:
        /*00f0*/ 	.word	0x00000000
        /*00f4*/ 	.short	0x0006
        /*00f6*/ 	.short	0x0028
        /*00f8*/ 	.byte	0x00, 0xf0, 0x21, 0x00


	//----- nvinfo : EIATTR_KPARAM_INFO
	.align		4
.L_27155:
        /*00fc*/ 	.byte	0x04, 0x17
        /*00fe*/ 	.short	(.L_27157 - .L_27156)
.L_27156:
        /*0100*/ 	.word	0x00000000
        /*0104*/ 	.short	0x0005
        /*0106*/ 	.short	0x0024
        /*0108*/ 	.byte	0x00, 0xf0, 0x11, 0x00


	//----- nvinfo : EIATTR_KPARAM_INFO
	.align		4
.L_27157:
        /*010c*/ 	.byte	0x04, 0x17
        /*010e*/ 	.short	(.L_27159 - .L_27158)
.L_27158:
        /*0110*/ 	.word	0x00000000
        /*0114*/ 	.short	0x0004
        /*0116*/ 	.short	0x0020
        /*0118*/ 	.byte	0x00, 0xf0, 0x11, 0x00


	//----- nvinfo : EIATTR_KPARAM_INFO
	.align		4
.L_27159:
        /*011c*/ 	.byte	0x04, 0x17
        /*011e*/ 	.short	(.L_27161 - .L_27160)
.L_27160:
        /*0120*/ 	.word	0x00000000
        /*0124*/ 	.short	0x0003
        /*0126*/ 	.short	0x0018
        /*0128*/ 	.byte	0x00, 0xf0, 0x21, 0x00


	//----- nvinfo : EIATTR_KPARAM_INFO
	.align		4
.L_27161:
        /*012c*/ 	.byte	0x04, 0x17
        /*012e*/ 	.short	(.L_27163 - .L_27162)
.L_27162:
        /*0130*/ 	.word	0x00000000
        /*0134*/ 	.short	0x0002
        /*0136*/ 	.short	0x0010
        /*0138*/ 	.byte	0x00, 0xf0, 0x21, 0x00


	//----- nvinfo : EIATTR_KPARAM_INFO
	.align		4
.L_27163:
        /*013c*/ 	.byte	0x04, 0x17
        /*013e*/ 	.short	(.L_27165 - .L_27164)
.L_27164:
        /*0140*/ 	.word	0x00000000
        /*0144*/ 	.short	0x0001
        /*0146*/ 	.short	0x0008
        /*0148*/ 	.byte	0x00, 0xf0, 0x21, 0x00


	//----- nvinfo : EIATTR_KPARAM_INFO
	.align		4
.L_27165:
        /*014c*/ 	.byte	0x04, 0x17
        /*014e*/ 	.short	(.L_27167 - .L_27166)
.L_27166:
        /*0150*/ 	.word	0x00000000
        /*0154*/ 	.short	0x0000
        /*0156*/ 	.short	0x0000
        /*0158*/ 	.byte	0x00, 0xf0, 0x21, 0x00


	//----- nvinfo : EIATTR_MAXREG_COUNT
	.align		4
.L_27167:
        /*015c*/ 	.byte	0x03, 0x1b
        /*015e*/ 	.short	0x00ff


	//----- nvinfo : EIATTR_NUM_BARRIERS
	.align		4
        /*0160*/ 	.byte	0x02, 0x4c
        /*0162*/ 	.byte	0x01
	.zero		1


	//----- nvinfo : EIATTR_MERCURY_ISA_VERSION
	.align		4
        /*0164*/ 	.byte	0x03, 0x5f
        /*0166*/ 	.short	0x0000


	//----- nvinfo : EIATTR_COOP_GROUP_MASK_REGIDS
	.align		4
        /*0168*/ 	.byte	0x04, 0x29
        /*016a*/ 	.short	(.L_27169 - .L_27168)


	//   ....[0]....
.L_27168:
        /*016c*/ 	.word	0xffffffff


	//   ....[1]....
        /*0170*/ 	.word	0xffffffff


	//   ....[2]....
        /*0174*/ 	.word	0xffffffff


	//   ....[3]....
        /*0178*/ 	.word	0xffffffff


	//   ....[4]....
        /*017c*/ 	.word	0xffffffff


	//   ....[5]....
        /*0180*/ 	.word	0xffffffff


	//   ....[6]....
        /*0184*/ 	.word	0xffffffff


	//   ....[7]....
        /*0188*/ 	.word	0xffffffff


	//   ....[8]....
        /*018c*/ 	.word	0xffffffff


	//   ....[9]....
        /*0190*/ 	.word	0xffffffff


	//   ....[10]....
        /*0194*/ 	.word	0xffffffff


	//   ....[11]....
        /*0198*/ 	.word	0xffffffff


	//   ....[12]....
        /*019c*/ 	.word	0xffffffff


	//   ....[13]....
        /*01a0*/ 	.word	0xffffffff


	//   ....[14]....
        /*01a4*/ 	.word	0xffffffff


	//   ....[15]....
        /*01a8*/ 	.word	0xffffffff


	//   ....[16]....
        /*01ac*/ 	.word	0xffffffff


	//   ....[17]....
        /*01b0*/ 	.word	0xffffffff


	//   ....[18]....
        /*01b4*/ 	.word	0xffffffff


	//   ....[19]....
        /*01b8*/ 	.word	0xffffffff


	//   ....[20]....
        /*01bc*/ 	.word	0xffffffff


	//----- nvinfo : EIATTR_COOP_GROUP_INSTR_OFFSETS
	.align		4
.L_27169:
        /*01c0*/ 	.byte	0x04, 0x28
        /*01c2*/ 	.short	(.L_27171 - .L_27170)


	//   ....[0]....
.L_27170:
        /*01c4*/ 	.word	0x00003e60


	//   ....[1]....
        /*01c8*/ 	.word	0x00003e90


	//   ....[2]....
        /*01cc*/ 	.word	0x00004040


	//   ....[3]....
        /*01d0*/ 	.word	0x00004070


	//   ....[4]....
        /*01d4*/ 	.word	0x00004090


	//   ....[5]....
        /*01d8*/ 	.word	0x00004130


	//   ....[6]....
        /*01dc*/ 	.word	0x00004170


	//   ....[7]....
        /*01e0*/ 	.word	0x000041e0


	//   ....[8]....
        /*01e4*/ 	.word	0x00004fa0


	//   ....[9]....
        /*01e8*/ 	.word	0x00005000


	//   ....[10]....
        /*01ec*/ 	.word	0x00005030


	//   ....[11]....
        /*01f0*/ 	.word	0x00005050


	//   ....[12]....
        /*01f4*/ 	.word	0x00005070


	//   ....[13]....
        /*01f8*/ 	.word	0x000050c0


	//   ....[14]....
        /*01fc*/ 	.word	0x000050e0


	//   ....[15]....
        /*0200*/ 	.word	0x00005100


	//   ....[16]....
        /*0204*/ 	.word	0x00008130


	//   ....[17]....
        /*0208*/ 	.word	0x000081b0


	//   ....[18]....
        /*020c*/ 	.word	0x00008230


	//   ....[19]....
        /*0210*/ 	.word	0x000082b0


	//   ....[20]....
        /*0214*/ 	.word	0x00008320


	//----- nvinfo : EIATTR_EXIT_INSTR_OFFSETS
	.align		4
.L_27171:
        /*0218*/ 	.byte	0x04, 0x1c
        /*021a*/ 	.short	(.L_27173 - .L_27172)


	//   ....[0]....
.L_27172:
        /*021c*/ 	.word	0x00007c40


	//   ....[1]....
        /*0220*/ 	.word	0x000080d0


	//----- nvinfo : EIATTR_CTAIDZ_USED
	.align		4
.L_27173:
        /*0224*/ 	.byte	0x01, 0x04
	.zero		2


	//----- nvinfo : EIATTR_CRS_STACK_SIZE
	.align		4
        /*0228*/ 	.byte	0x04, 0x1e
        /*022a*/ 	.short	(.L_27175 - .L_27174)
.L_27174:
        /*022c*/ 	.word	0x00000000
.L_27175:


//--------------------- .nv.info._ZN4vllm25paged_attention_v1_kernelIttLi192ELi8ELi128ELNS_18Fp8KVCacheDataTypeE0ELb1EEEvPT_PKS2_PKT0_S8_ifPKiSA_iPKfiiiSC_SC_iiiii --------------------------
	.section	.nv.info._ZN4vllm25paged_attention_v1_kernelIttLi192ELi8ELi128ELNS_18Fp8KVCacheDataTypeE0ELb1EEEvPT_PKS2_PKT0_S8_ifPKiSA_iPKfiiiSC_SC_iiiii,"",@"SHT_CUDA_INFO"
	.sectionflags	@""
	.align	4


	//----- nvinfo : EIATTR_CUDA_API_VERSION
	.align		4
        /*0000*/ 	.byte	0x04, 0x37
        /*0002*/ 	.short	(.L_27177 - .L_27176)
.L_27176:
        /*0004*/ 	.word	0x00000082


	//----- nvinfo : EIATTR_SW2861232_WAR
	.align		4
.L_27177:
        /*0008*/ 	.byte	0x01, 0x35
	.zero		2


	//----- nvinfo : EIATTR_PARAM_CBANK
	.align		4
        /*000c*/ 	.byte	0x04, 0x0a
        /*000e*/ 	.short	(.L_27179 - .L_27178)
	.align		4
.L_27178:
        /*0010*/ 	.word	index@(.nv.constant0._ZN4vllm25paged_attention_v1_kernelIttLi192ELi8ELi128ELNS_18Fp8KVCacheDataTypeE0ELb1EEEvPT_PKS2_PKT0_S8_ifPKiSA_iPKfiiiSC_SC_iiiii)
        /*0014*/ 	.short	0x0160
        /*0016*/ 	.short	0x007c


	//----- nvinfo : EIATTR_CBANK_PARAM_SIZE
	.align		4
.L_27179:
        /*0018*/ 	.byte	0x03, 0x19
        /*001a*/ 	.short	0x007c


	//----- nvinfo : EIATTR_KPARAM_INFO
	.align		4
        /*001c*/ 	.byte	0x04, 0x17
        /*001e*/ 	.short	(.L_27181 - .L_27180)
.L_27180:
        /*0020*/ 	.word	0x00000000
        /*0024*/ 	.short	0x0013
        /*0026*/ 	.short	0x0078
        /*0028*/ 	.byte	0x00, 0xf0, 0x11, 0x00


	//----- nvinfo : EIATTR_KPARAM_INFO
	.align		4
.L_27181:
        /*002c*/ 	.byte	0x04, 0x17
        /*002e*/ 	.short	(.L_27183 - .L_27182)
.L_27182:
        /*0030*/ 	.word	0x00000000
        /*0034*/ 	.short	0x0012
        /*0036*/ 	.short	0x0074
        /*0038*/ 	.byte	0x00, 0xf0, 0x11, 0x00


	//----- nvinfo : EIATTR_KPARAM_INFO
	.align		4
.L_27183:
        /*003c*/ 	.byte	0x04, 0x17
        /*003e*/ 	.short	(.L_27185 - .L_27184)
.L_27184:
        /*0040*/ 	.word	0x00000000
        /*0044*/ 	.short	0x0011
        /*0046*/ 	.short	0x0070
        /*0048*/ 	.byte	0x00, 0xf0, 0x11, 0x00


	//----- nvinfo : EIATTR_KPARAM_INFO
	.align		4
.L_27185:
        /*004c*/ 	.byte	0x04, 0x17
        /*004e*/ 	.short	(.L_27187 - .L_27186)
.L_27186:
        /*0050*/ 	.word	0x00000000
        /*0054*/ 	.short	0x0010
        /*0056*/ 	.short	0x006c
        /*0058*/ 	.byte	0x00, 0xf0, 0x11, 0x00


	//----- nvinfo : EIATTR_KPARAM_INFO
	.align		4
.L_27187:
        /*005c*/ 	.byte	0x04, 0x17
        /*005e*/ 	.short	(.L_27189 - .L_27188)
.L_27188:
        /*0060*/ 	.word	0x00000000
        /*0064*/ 	.short	0x000f
        /*0066*/ 	.short	0x0068
        /*0068*/ 	.byte	0x00, 0xf0, 0x11, 0x00


	//----- nvinfo : EIATTR_KPARAM_INFO
	.align		4
.L_27189:
        /*006c*/ 	.byte	0x04, 0x17
        /*006e*/ 	.short	(.L_27191 - .L_27190)
.L_27190:
        /*0070*/ 	.word	0x00000000
        /*0074*/ 	.short	0x000e
        /*0076*/ 	.short	0x0060
        /*0078*/ 	.byte	0x00, 0xf0, 0x21, 0x00


	//----- nvinfo : EIATTR_KPARAM_INFO
	.align		4
.L_27191:
        /*007c*/ 	.byte	0x04, 0x17
        /*007e*/ 	.short	(.L_27193 - .L_27192)
.L_27192:
        /*0080*/ 	.word	0x00000000
        /*0084*/ 	.short	0x000d
        /*0086*/ 	.short	0x0058
        /*0088*/ 	.byte	0x00, 0xf0, 0x21, 0x00


	//----- nvinfo : EIATTR_KPARAM_INFO
	.align		4
.L_27193:
        /*008c*/ 	.byte	0x04, 0x17
        /*008e*/ 	.short	(.L_27195 - .L_27194)
.L_27194:
        /*0090*/ 	.word	0x00000000
        /*0094*/ 	.short	0x000c
        /*0096*/ 	.short	0x0050
        /*0098*/ 	.byte	0x00, 0xf0, 0x11, 0x00


	//----- nvinfo : EIATTR_KPARAM_INFO
	.align		4
.L_27195:
        /*009c*/ 	.byte	0x04, 0x17
        /*009e*/ 	.short	(.L_27197 - .L_27196)
.L_27196:
        /*00a0*/ 	.word	0x00000000
        /*00a4*/ 	.short	0x000b
        /*00a6*/ 	.short	0x004c
        /*00a8*/ 	.byte	0x00, 0xf0, 0x11, 0x00


	//----- nvinfo : EIATTR_KPARAM_INFO
	.align		4
.L_27197:
        /*00ac*/ 	.byte	0x04, 0x17
        /*00ae*/ 	.short	(.L_27199 - .L_27198)
.L_27198:
        /*00b0*/ 	.word	0x00000000
        /*00b4*/ 	.short	0x000a
        /*00b6*/ 	.short	0x0048
        /*00b8*/ 	.byte	0x00, 0xf0, 0x11, 0x00


	//----- nvinfo : EIATTR_KPARAM_INFO
	.align		4
.L_27199:
        /*00bc*/ 	.byte	0x04, 0x17
        /*00be*/ 	.short	(.L_27201 - .L_27200)
.L_27200:
        /*00c0*/ 	.word	0x00000000
        /*00c4*/ 	.short	0x0009
        /*00c6*/ 	.short	0x0040
        /*00c8*/ 	.byte	0x00, 0xf0, 0x21, 0x00


	//----- nvinfo : EIATTR_KPARAM_INFO
	.align		4
.L_27201:
        /*00cc*/ 	.byte	0x04, 0x17
        /*00ce*/ 	.short	(.L_27203 - .L_27202)
.L_27202:
        /*00d0*/ 	.word	0x00000000
        /*00d4*/ 	.short	0x0008
        /*00d6*/ 	.short	0x0038
        /*00d8*/ 	.byte	0x00, 0xf0, 0x11, 0x00


	//----- nvinfo : EIATTR_KPARAM_INFO
	.align		4
.L_27203:
        /*00dc*/ 	.byte	0x04, 0x17
        /*00de*/ 	.short	(.L_27205 - .L_27204)
.L_27204:
        /*00e0*/ 	.word	0x00000000
        /*00e4*/ 	.short	0x0007
        /*00e6*/ 	.short	0x0030
        /*00e8*/ 	.byte	0x00, 0xf0, 0x21, 0x00


	//----- nvinfo : EIATTR_KPARAM_INFO
	.align		4
.L_27205:
        /*00ec*/ 	.byte	0x04, 0x17
        /*00ee*/ 	.short	(.L_27207 - .L_27206)
.L_27206:
        /*00f0*/ 	.word	0x00000000
        /*00f4*/ 	.short	0x0006
        /*00f6*/ 	.short	0x0028
        /*00f8*/ 	.byte	0x00, 0xf0, 0x21, 0x00


	//----- nvinfo : EIATTR_KPARAM_INFO
	.align		4
.L_27207:
        /*00fc*/ 	.byte	0x04, 0x17
        /*00fe*/ 	.short	(.L_27209 - .L_27208)
.L_27208:
        /*0100*/ 	.word	0x00000000
        /*0104*/ 	.short	0x0005
        /*0106*/ 	.short	0x0024
        /*0108*/ 	.byte	0x00, 0xf0, 0x11, 0x00


	//----- nvinfo : EIATTR_KPARAM_INFO
	.align		4
.L_27209:
        /*010c*/ 	.byte	0x04, 0x17
        /*010e*/ 	.short	(.L_27211 - .L_27210)
.L_27210:
        /*0110*/ 	.word	0x00000000
        /*0114*/ 	.short	0x0004
        /*0116*/ 	.short	0x0020
        /*0118*/ 	.byte	0x00, 0xf0, 0x11, 0x00


	//----- nvinfo : EIATTR_KPARAM_INFO
	.align		4
.L_27211:
        /*011c*/ 	.byte	0x04, 0x17
        /*011e*/ 	.short	(.L_27213 - .L_27212)
.L_27212:
        /*0120*/ 	.word	0x00000000
        /*0124*/ 	.short	0x0003
        /*0126*/ 	.short	0x0018
        /*0128*/ 	.byte	0x00, 0xf0, 0x21, 0x00


	//----- nvinfo : EIATTR_KPARAM_INFO
	.align		4
.L_27213:
        /*012c*/ 	.byte	0x04, 0x17
        /*012e*/ 	.short	(.L_27215 - .L_27214)
.L_27214:
        /*0130*/ 	.word	0x00000000
        /*0134*/ 	.short	0x0002
        /*0136*/ 	.short	0x0010
        /*0138*/ 	.byte	0x00, 0xf0, 0x21, 0x00


	//----- nvinfo : EIATTR_KPARAM_INFO
	.align		4
.L_27215:
        /*013c*/ 	.byte	0x04, 0x17
        /*013e*/ 	.short	(.L_27217 - .L_27216)
.L_27216:
        /*0140*/ 	.word	0x00000000
        /*0144*/ 	.short	0x0001
        /*0146*/ 	.short	0x0008
        /*0148*/ 	.byte	0x00, 0xf0, 0x21, 0x00


	//----- nvinfo : EIATTR_KPARAM_INFO
	.align		4
.L_27217:
        /*014c*/ 	.byte	0x04, 0x17
        /*014e*/ 	.short	(.L_27219 - .L_27218)
.L_27218:
        /*0150*/ 	.word	0x00000000
        /*0154*/ 	.short	0x0000
        /*0156*/ 	.short	0x0000
        /*0158*/ 	.byte	0x00, 0xf0, 0x21, 0x00


	//----- nvinfo : EIATTR_MAXREG_COUNT
	.align		4
.L_27219:
        /*015c*/ 	.byte	0x03, 0x1b
        /*015e*/ 	.short	0x00ff


	//----- nvinfo : EIATTR_NUM_BARRIERS
	.align		4
        /*0160*/ 	.byte	0x02, 0x4c
        /*0162*/ 	.byte	0x01
	.zero		1


	//----- nvinfo : EIATTR_MERCURY_ISA_VERSION
	.align		4
        /*0164*/ 	.byte	0x03, 0x5f
        /*0166*/ 	.short	0x0000


	//----- nvinfo : EIATTR_COOP_GROUP_MASK_REGIDS
	.align		4
        /*0168*/ 	.byte	0x04, 0x29
        /*016a*/ 	.short	(.L_27221 - .L_27220)


	//   ....[0]....
.L_27220:
        /*016c*/ 	.word	0xffffffff


	//   ....[1]....
        /*0170*/ 	.word	0xffffffff


	//   ....[2]....
        /*0174*/ 	.word	0xffffffff


	//   ....[3]....
        /*0178*/ 	.word	0xffffffff


	//   ....[4]....
        /*017c*/ 	.word	0xffffffff


	//   ....[5]....
        /*0180*/ 	.word	0xffffffff


	//   ....[6]....
        /*0184*/ 	.word	0xffffffff


	//   ....[7]....
        /*0188*/ 	.word	0xffffffff


	//   ....[8]....
        /*018c*/ 	.word	0xffffffff


	//   ....[9]....
        /*0190*/ 	.word	0xffffffff


	//   ....[10]....
        /*0194*/ 	.word	0xffffffff


	//   ....[11]....
        /*0198*/ 	.word	0xffffffff


	//   ....[12]....
        /*019c*/ 	.word	0xffffffff


	//   ....[13]....
        /*01a0*/ 	.word	0xffffffff


	//   ....[14]....
        /*01a4*/ 	.word	0xffffffff


	//   ....[15]....
        /*01a8*/ 	.word	0xffffffff


	//   ....[16]....
        /*01ac*/ 	.word	0xffffffff


	//   ....[17]....
        /*01b0*/ 	.word	0xffffffff


	//   ....[18]....
        /*01b4*/ 	.word	0xffffffff


	//   ....[19]....
        /*01b8*/ 	.word	0xffffffff


	//   ....[20]....
        /*01bc*/ 	.word	0xffffffff


	//----- nvinfo : EIATTR_COOP_GROUP_INSTR_OFFSETS
	.align		4
.L_27221:
        /*01c0*/ 	.byte	0x04, 0x28
        /*01c2*/ 	.short	(.L_27223 - .L_27222)


	//   ....[0]....
.L_27222:
        /*01c4*/ 	.word	0x00003330


	//   ....[1]....
        /*01c8*/ 	.word	0x00003360


	//   ....[2]....
        /*01cc*/ 	.word	0x00003540


	//   ....[3]....
        /*01d0*/ 	.word	0x00003570


	//   ....[4]....
        /*01d4*/ 	.word	0x00003590


	//   ....[5]....
        /*01d8*/ 	.word	0x00003670


	//   ....[6]....
        /*01dc*/ 	.word	0x000036a0


	//   ....[7]....
        /*01e0*/ 	.word	0x000036d0


	//   ....[8]....
        /*01e4*/ 	.word	0x000044a0


	//   ....[9]....
        /*01e8*/ 	.word	0x00004500


	//   ....[10]....
        /*01ec*/ 	.word	0x00004530


	//   ....[11]....
        /*01f0*/ 	.word	0x00004550


	//   ....[12]....
        /*01f4*/ 	.word	0x00004570


	//   ....[13]....
        /*01f8*/ 	.word	0x000045c0


	//   ....[14]....
        /*01fc*/ 	.word	0x000045e0


	//   ....[15]....
        /*0200*/ 	.word	0x00004600


	//   ....[16]....
        /*0204*/ 	.word	0x00006ee0


	//   ....[17]....
        /*0208*/ 	.word	0x00006f60


	//   ....[18]....
        /*020c*/ 	.word	0x00006fe0


	//   ....[19]....
        /*0210*/ 	.word	0x00007060


	//   ....[20]....
        /*0214*/ 	.word	0x000070d0


	//----- nvinfo : EIATTR_EXIT_INSTR_OFFSETS
	.align		4
.L_27223:
        /*0218*/ 	.byte	0x04, 0x1c
        /*021a*/ 	.short	(.L_27225 - .L_27224)


	//   ....[0]....
.L_27224:
        /*021c*/ 	.word	0x00006ae0


	//   ....[1]....
        /*0220*/ 	.word	0x00006e80


	//----- nvinfo : EIATTR_CTAIDZ_USED
	.align		4
.L_27225:
        /*0224*/ 	.byte	0x01, 0x04
	.zero		2


	//----- nvinfo : EIATTR_CRS_STACK_SIZE
	.align		4
        /*0228*/ 	.byte	0x04, 0x1e
        /*022a*/ 	.short	(.L_27227 - .L_27226)
.L_27226:
        /*022c*/ 	.word	0x00000000
.L_27227:


//--------------------- .nv.info._ZN4vllm25paged_attention_v1_kernelIttLi128ELi8ELi128ELNS_18Fp8KVCacheDataTypeE0ELb1EEEvPT_PKS2_PKT0_S8_ifPKiSA_iPKfiiiSC_SC_iiiii --------------------------
	.section	.nv.info._ZN4vllm25paged_attention_v1_kernelIttLi128ELi8ELi128ELNS_18Fp8KVCacheDataTypeE0ELb1EEEvPT_PKS2_PKT0_S8_ifPKiSA_iPKfiiiSC_SC_iiiii,"",@"SHT_CUDA_INFO"
	.sectionflags	@""
	.align	4


	//----- nvinfo : EIATTR_CUDA_API_VERSION
	.align		4
        /*0000*/ 	.byte	0x04, 0x37
        /*0002*/ 	.short	(.L_27229 - .L_27228)
.L_27228:
        /*0004*/ 	.word	0x00000082


	//----- nvinfo : EIATTR_SW2861232_WAR
	.align		4
.L_27229:
        /*0008*/ 	.byte	0x01, 0x35
	.zero		2


	//----- nvinfo : EIATTR_PARAM_CBANK
	.align		4
        /*000c*/ 	.byte	0x04, 0x0a
        /*000e*/ 	.short	(.L_27231 - .L_27230)
	.align		4
.L_27230:
        /*0010*/ 	.word	index@(.nv.constant0._ZN4vllm25paged_attention_v1_kernelIttLi128ELi8ELi128ELNS_18Fp8KVCacheDataTypeE0ELb1EEEvPT_PKS2_PKT0_S8_ifPKiSA_iPKfiiiSC_SC_iiiii)
        /*0014*/ 	.short	0x0160
        /*0016*/ 	.short	0x007c


	//----- nvinfo : EIATTR_CBANK_PARAM_SIZE
	.align		4
.L_27231:
        /*0018*/ 	.byte	0x03, 0x19
        /*001a*/ 	.short	0x007c


	//----- nvinfo : EIATTR_KPARAM_INFO
	.align		4
        /*001c*/ 	.byte	0x04, 0x17
        /*001e*/ 	.short	(.L_27233 - .L_27232)
.L_27232:
        /*0020*/ 	.word	0x00000000
        /*0024*/ 	.short	0x0013
        /*0026*/ 	.short	0x0078
        /*0028*/ 	.byte	0x00, 0xf0, 0x11, 0x00


	//----- nvinfo : EIATTR_KPARAM_INFO
	.align		4
.L_27233:
        /*002c*/ 	.byte	0x04, 0x17
        /*002e*/ 	.short	(.L_27235 - .L_27234)
.L_27234:
        /*0030*/ 	.word	0x00000000
        /*0034*/ 	.short	0x0012
        /*0036*/ 	.short	0x0074
        /*0038*/ 	.byte	0x00, 0xf0, 0x11, 0x00


	//----- nvinfo : EIATTR_KPARAM_INFO
	.align		4
.L_27235:
        /*003c*/ 	.byte	0x04, 0x17
        /*003e*/ 	.short	(.L_27237 - .L_27236)
.L_27236:
        /*0040*/ 	.word	0x00000000
        /*0044*/ 	.short	0x0011
        /*0046*/ 	.short	0x0070
        /*0048*/ 	.byte	0x00, 0xf0, 0x11, 0x00


	//----- nvinfo : EIATTR_KPARAM_INFO
	.align		4
.L_27237:
        /*004c*/ 	.byte	0x04, 0x17
        /*004e*/ 	.short	(.L_27239 - .L_27238)
.L_27238:
        /*0050*/ 	.word	0x00000000
        /*0054*/ 	.short	0x0010
        /*0056*/ 	.short	0x006c
        /*0058*/ 	.byte	0x00, 0xf0, 0x11, 0x00


	//----- nvinfo : EIATTR_KPARAM_INFO
	.align		4
.L_27239:
        /*005c*/ 	.byte	0x04, 0x17
        /*005e*/ 	.short	(.L_27241 - .L_27240)
.L_27240:
        /*0060*/ 	.word	0x00000000
        /*0064*/ 	.short	0x000f
        /*0066*/ 	.short	0x0068
        /*0068*/ 	.byte	0x00, 0xf0, 0x11, 0x00


	//----- nvinfo : EIATTR_KPARAM_INFO
	.align		4
.L_27241:
        /*006c*/ 	.byte	0x04, 0x17
        /*006e*/ 	.short	(.L_27243 - .L_27242)
.L_27242:
        /*0070*/ 	.word	0x00000000
        /*0074*/ 	.short	0x000e
        /*0076*/ 	.short	0x0060
        /*0078*/ 	.byte	0x00, 0xf0, 0x21, 0x00


	//----- nvinfo : EIATTR_KPARAM_INFO
	.align		4
.L_27243:
        /*007c*/ 	.byte	0x04, 0x17
        /*007e*/ 	.short	(.L_27245 - .L_27244)
.L_27244:
        /*0080*/ 	.word	0x00000000
        /*0084*/ 	.short	0x000d
        /*0086*/ 	.short	0x0058
        /*0088*/ 	.byte	0x00, 0xf0, 0x21, 0x00


	//----- nvinfo : EIATTR_KPARAM_INFO
	.align		4
.L_27245:
        /*008c*/ 	.byte	0x04, 0x17
        /*008e*/ 	.short	(.L_27247 - .L_27246)
.L_27246:
        /*0090*/ 	.word	0x00000000
        /*0094*/ 	.short	0x000c
        /*0096*/ 	.short	0x0050
        /*0098*/ 	.byte	0x00, 0xf0, 0x11, 0x00


	//----- nvinfo : EIATTR_KPARAM_INFO
	.align		4
.L_27247:
        /*009c*/ 	.byte	0x04, 0x17
        /*009e*/ 	.short	(.L_27249 - .L_27248)
.L_27248:
        /*00a0*/ 	.word	0x00000000
        /*00a4*/ 	.short	0x000b
        /*00a6*/ 	.short	0x004c
        /*00a8*/ 	.byte	0x00, 0xf0, 0x11, 0x00


	//----- nvinfo : EIATTR_KPARAM_INFO
	.align		4
.L_27249:
        /*00ac*/ 	.byte	0x04, 0x17
        /*00ae*/ 	.short	(.L_27251 - .L_27250)
.L_27250:
        /*00b0*/ 	.word	0x00000000
        /*00b4*/ 	.short	0x000a
        /*00b6*/ 	.short	0x0048
        /*00b8*/ 	.byte	0x00, 0xf0, 0x11, 0x00


	//----- nvinfo : EIATTR_KPARAM_INFO
	.align		4
.L_27251:
        /*00bc*/ 	.byte	0x04, 0x17
        /*00be*/ 	.short	(.L_27253 - .L_27252)
.L_27252:
        /*00c0*/ 	.word	0x00000000
        /*00c4*/ 	.short	0x0009
        /*00c6*/ 	.short	0x0040
        /*00c8*/ 	.byte	0x00, 0xf0, 0x21, 0x00


	//----- nvinfo : EIATTR_KPARAM_INFO
	.align		4
.L_27253:
        /*00cc*/ 	.byte	0x04, 0x17
        /*00ce*/ 	.short	(.L_27255 - .L_27254)
.L_27254:
        /*00d0*/ 	.word	0x00000000
        /*00d4*/ 	.short	0x0008
        /*00d6*/ 	.short	0x0038
        /*00d8*/ 	.byte	0x00, 0xf0, 0x11, 0x00


	//----- nvinfo : EIATTR_KPARAM_INFO
	.align		4
.L_27255:
        /*00dc*/ 	.byte	0x04, 0x17
        /*00de*/ 	.short	(.L_27257 - .L_27256)
.L_27256:
        /*00e0*/ 	.word	0x00000000
        /*00e4*/ 	.short	0x0007
        /*00e6*/ 	.short	0x0030
        /*00e8*/ 	.byte	0x00, 0xf0, 0x21, 0x00


	//----- nvinfo : EIATTR_KPARAM_INFO
	.align		4
.L_27257:
        /*00ec*/ 	.byte	0x04, 0x17
        /*00ee*/ 	.short	(.L_27259 - .L_27258)
.L_27258:
        /*00f0*/ 	.word	0x00000000
        /*00f4*/ 	.short	0x0006
        /*00f6*/ 	.short	0x0028
        /*00f8*/ 	.byte	0x00, 0xf0, 0x21, 0x00


	//----- nvinfo : EIATTR_KPARAM_INFO
	.align		4
.L_27259:
        /*00fc*/ 	.byte	0x04, 0x17
        /*00fe*/ 	.short	(.L_27261 - .L_27260)
.L_27260:
        /*0100*/ 	.word	0x00000000
        /*0104*/ 	.short	0x0005
        /*0106*/ 	.short	0x0024
        /*0108*/ 	.byte	0x00, 0xf0, 0x11, 0x00


	//----- nvinfo : EIATTR_KPARAM_INFO
	.align		4
.L_27261:
        /*010c*/ 	.byte	0x04, 0x17
        /*010e*/ 	.short	(.L_27263 - .L_27262)
.L_27262:
        /*0110*/ 	.word	0x00000000
        /*0114*/ 	.short	0x0004
        /*0116*/ 	.short	0x0020
        /*0118*/ 	.byte	0x00, 0xf0, 0x11, 0x00


	//----- nvinfo : EIATTR_KPARAM_INFO
	.align		4
.L_27263:
        /*011c*/ 	.byte	0x04, 0x17
        /*011e*/ 	.short	(.L_27265 - .L_27264)
.L_27264:
        /*0120*/ 	.word	0x00000000
        /*0124*/ 	.short	0x0003
        /*0126*/ 	.short	0x0018
        /*0128*/ 	.byte	0x00, 0xf0, 0x21, 0x00


	//----- nvinfo : EIATTR_KPARAM_INFO
	.align		4
.L_27265:
        /*012c*/ 	.byte	0x04, 0x17
        /*012e*/ 	.short	(.L_27267 - .L_27266)
.L_27266:
        /*0130*/ 	.word	0x00000000
        /*0134*/ 	.short	0x0002
        /*0136*/ 	.short	0x0010
        /*0138*/ 	.byte	0x00, 0xf0, 0x21, 0x00


	//----- nvinfo : EIATTR_KPARAM_INFO
	.align		4
.L_27267:
        /*013c*/ 	.byte	0x04, 0x17
        /*013e*/ 	.short	(.L_27269 - .L_27268)
.L_27268:
        /*0140*/ 	.word	0x00000000
        /*0144*/ 	.short	0x0001
        /*0146*/ 	.short	0x0008
        /*0148*/ 	.byte	0x00, 0xf0, 0x21, 0x00


	//----- nvinfo : EIATTR_KPARAM_INFO
	.align		4
.L_27269:
        /*014c*/ 	.byte	0x04, 0x17
        /*014e*/ 	.short	(.L_27271 - .L_27270)
.L_27270:
        /*0150*/ 	.word	0x00000000
        /*0154*/ 	.short	0x0000
        /*0156*/ 	.short	0x0000
        /*0158*/ 	.byte	0x00, 0xf0, 0x21, 0x00


	//----- nvinfo : EIATTR_MAXREG_COUNT
	.align		4
.L_27271:
        /*015c*/ 	.byte	0x03, 0x1b
        /*015e*/ 	.short	0x00ff


	//----- nvinfo : EIATTR_NUM_BARRIERS
	.align		4
        /*0160*/ 	.byte	0x02, 0x4c
        /*0162*/ 	.byte	0x01
	.zero		1


	//----- nvinfo : EIATTR_MERCURY_ISA_VERSION
	.align		4
        /*0164*/ 	.byte	0x03, 0x5f
        /*0166*/ 	.short	0x0000


	//----- nvinfo : EIATTR_COOP_GROUP_MASK_REGIDS
	.align		4
        /*0168*/ 	.byte	0x04, 0x29
        /*016a*/ 	.short	(.L_27273 - .L_27272)


	//   ....[0]....
.L_27272:
        /*016c*/ 	.word	0xffffffff


	//   ....[1]....
        /*0170*/ 	.word	0xffffffff


	//   ....[2]....
        /*0174*/ 	.word	0xffffffff


	//   ....[3]....
        /*0178*/ 	.word	0xffffffff


	//   ....[4]....
        /*017c*/ 	.word	0xffffffff


	//   ....[5]....
        /*0180*/ 	.word	0xffffffff


	//   ....[6]....
        /*0184*/ 	.word	0xffffffff


	//   ....[7]....
        /*0188*/ 	.word	0xffffffff


	//   ....[8]....
        /*018c*/ 	.word	0xffffffff


	//   ....[9]....
        /*0190*/ 	.word	0xffffffff


	//   ....[10]....
        /*0194*/ 	.word	0xffffffff


	//   ....[11]....
        /*0198*/ 	.word	0xffffffff


	//   ....[12]....
        /*019c*/ 	.word	0xffffffff


	//   ....[13]....
        /*01a0*/ 	.word	0xffffffff


	//   ....[14]....
        /*01a4*/ 	.word	0xffffffff


	//   ....[15]....
        /*01a8*/ 	.word	0xffffffff


	//   ....[16]....
        /*01ac*/ 	.word	0xffffffff


	//   ....[17]....
        /*01b0*/ 	.word	0xffffffff


	//   ....[18]....
        /*01b4*/ 	.word	0xffffffff


	//   ....[19]....
        /*01b8*/ 	.word	0xffffffff


	//   ....[20]....
        /*01bc*/ 	.word	0xffffffff


	//----- nvinfo : EIATTR_COOP_GROUP_INSTR_OFFSETS
	.align		4
.L_27273:
        /*01c0*/ 	.byte	0x04, 0x28
        /*01c2*/ 	.short	(.L_27275 - .L_27274)


	//   ....[0]....
.L_27274:
        /*01c4*/ 	.word	0x00002790


	//   ....[1]....
        /*01c8*/ 	.word	0x000027c0


	//   ....[2]....
        /*01cc*/ 	.word	0x000029a0


	//   ....[3]....
        /*01d0*/ 	.word	0x000029d0


	//   ....[4]....
        /*01d4*/ 	.word	0x000029f0


	//   ....[5]....
        /*01d8*/ 	.word	0x00002aa0


	//   ....[6]....
        /*01dc*/ 	.word	0x00002ad0


	//   ....[7]....
        /*01e0*/ 	.word	0x00002b40


	//   ....[8]....
        /*01e4*/ 	.word	0x00003900


	//   ....[9]....
        /*01e8*/ 	.word	0x00003960


	//   ....[10]....
        /*01ec*/ 	.word	0x00003990


	//   ....[11]....
        /*01f0*/ 	.word	0x000039b0


	//   ....[12]....
        /*01f4*/ 	.word	0x000039d0


	//   ....[13]....
        /*01f8*/ 	.word	0x00003a20


	//   ....[14]....
        /*01fc*/ 	.word	0x00003a40


	//   ....[15]....
        /*0200*/ 	.word	0x00003a60


	//   ....[16]....
        /*0204*/ 	.word	0x00005af0


	//   ....[17]....
        /*0208*/ 	.word	0x00005b70


	//   ....[18]....
        /*020c*/ 	.word	0x00005bf0


	//   ....[19]....
        /*0210*/ 	.word	0x00005c70


	//   ....[20]....
        /*0214*/ 	.word	0x00005ce0


	//----- nvinfo : EIATTR_EXIT_INSTR_OFFSETS
	.align		4
.L_27275:
        /*0218*/ 	.byte	0x04, 0x1c
        /*021a*/ 	.short	(.L_27277 - .L_27276)


	//   ....[0]....
.L_27276:
        /*021c*/ 	.word	0x00005790


	//   ....[1]....
        /*0220*/ 	.word	0x00005a90


	//----- nvinfo : EIATTR_CTAIDZ_USED
	.align		4
.L_27277:
        /*0224*/ 	.byte	0x01, 0x04
	.zero		2


	//----- nvinfo : EIATTR_CRS_STACK_SIZE
	.align		4
        /*0228*/ 	.byte	0x04, 0x1e
        /*022a*/ 	.short	(.L_27279 - .L_27278)
.L_27278:
        /*022c*/ 	.word	0x00000000
.L_27279:


//--------------------- .nv.info._ZN4vllm25paged_attention_v1_kernelIttLi120ELi8ELi128ELNS_18Fp8KVCacheDataTypeE0ELb1EEEvPT_PKS2_PKT0_S8_ifPKiSA_iPKfiiiSC_SC_iiiii --------------------------
	.section	.nv.info._ZN4vllm25paged_attention_v1_kernelIttLi120ELi8ELi128ELNS_18Fp8KVCacheDataTypeE0ELb1EEEvPT_PKS2_PKT0_S8_ifPKiSA_iPKfiiiSC_SC_iiiii,"",@"SHT_CUDA_INFO"
	.sectionflags	@""
	.align	4


	//----- nvinfo : EIATTR_CUDA_API_VERSION
	.align		4
        /*0000*/ 	.byte	0x04, 0x37
        /*0002*/ 	.short	(.L_27281 - .L_27280)
.L_27280:
        /*0004*/ 	.word	0x00000082


	//----- nvinfo : EIATTR_SW2861232_WAR
	.align		4
.L_27281:
        /*0008*/ 	.byte	0x01, 0x35
	.zero		2


	//----- nvinfo : EIATTR_PARAM_CBANK
	.align		4
        /*000c*/ 	.byte	0x04, 0x0a
        /*000e*/ 	.short	(.L_27283 - .L_27282)
	.align		4
.L_27282:
        /*0010*/ 	.word	index@(.nv.constant0._ZN4vllm25paged_attention_v1_kernelIttLi120ELi8ELi128ELNS_18Fp8KVCacheDataTypeE0ELb1EEEvPT_PKS2_PKT0_S8_ifPKiSA_iPKfiiiSC_SC_iiiii)
        /*0014*/ 	.short	0x0160
        /*0016*/ 	.short	0x007c


	//----- nvinfo : EIATTR_CBANK_PARAM_SIZE
	.align		4
.L_27283:
        /*0018*/ 	.byte	0x03, 0x19
        /*001a*/ 	.short	0x007c


	//----- nvinfo : EIATTR_KPARAM_INFO
	.align		4
        /*001c*/ 	.byte	0x04, 0x17
        /*001e*/ 	.short	(.L_27285 - .L_27284)
.L_27284:
        /*0020*/ 	.word	0x00000000
        /*0024*/ 	.short	0x0013
        /*0026*/ 	.short	0x0078
        /*0028*/ 	.byte	0x00, 0xf0, 0x11, 0x00


	//----- nvinfo : EIATTR_KPARAM_INFO
	.align		4
.L_27285:
        /*002c*/ 	.byte	0x04, 0x17
        /*002e*/ 	.short	(.L_27287 - .L_27286)
.L_27286:
        /*0030*/ 	.word	0x00000000
        /*0034*/ 	.short	0x0012
        /*0036*/ 	.short	0x0074
        /*0038*/ 	.byte	0x00, 0xf0, 0x11, 0x00


	//----- nvinfo : EIATTR_KPARAM_INFO
	.align		4
.L_27287:
        /*003c*/ 	.byte	0x04, 0x17
        /*003e*/ 	.short	(.L_27289 - .L_27288)
.L_27288:
        /*0040*/ 	.word	0x00000000
        /*0044*/ 	.short	0x0011
        /*0046*/ 	.short	0x0070
        /*0048*/ 	.byte	0x00, 0xf0, 0x11, 0x00


	//----- nvinfo : EIATTR_KPARAM_INFO
	.align		4
.L_27289:
        /*004c*/ 	.byte	0x04, 0x17
        /*004e*/ 	.short	(.L_27291 - .L_27290)
.L_27290:
        /*0050*/ 	.word	0x00000000
        /*0054*/ 	.short	0x0010
        /*0056*/ 	.short	0x006c
        /*0058*/ 	.byte	0x00, 0xf0, 0x11, 0x00


	//----- nvinfo : EIATTR_KPARAM_INFO
	.align		4
.L_27291:
        /*005c*/ 	.byte	0x04, 0x17
        /*005e*/ 	.short	(.L_27293 - .L_27292)
.L_27292:
        /*0060*/ 	.word	0x00000000
        /*0064*/ 	.short	0x000f
        /*0066*/ 	.short	0x0068
        /*0068*/ 	.byte	0x00, 0xf0, 0x11, 0x00


	//----- nvinfo : EIATTR_KPARAM_INFO
	.align		4
.L_27293:
        /*006c*/ 	.byte	0x04, 0x17
        /*006e*/ 	.short	(.L_27295 - .L_27294)
.L_27294:
        /*0070*/ 	.word	0x00000000
        /*0074*/ 	.short	0x000e
        /*0076*/ 	.short	0x0060
        /*0078*/ 	.byte	0x00, 0xf0, 0x21, 0x00


	//----- nvinfo : EIATTR_KPARAM_INFO
	.align		4
.L_27295:
        /*007c*/ 	.byte	0x04, 0x17
        /*007e*/ 	.short	(.L_27297 - .L_27296)
.L_27296:
        /*0080*/ 	.word	0x00000000
        /*0084*/ 	.short	0x000d
        /*0086*/ 	.short	0x0058
        /*0088*/ 	.byte	0x00, 0xf0, 0x21, 0x00


	//----- nvinfo : EIATTR_KPARAM_INFO
	.align		4
.L_27297:
        /*008c*/ 	.byte	0x04, 0x17
        /*008e*/ 	.short	(.L_27299 - .L_27298)
.L_27298:
        /*0090*/ 	.word	0x00000000
        /*0094*/ 	.short	0x000c
        /*0096*/ 	.short	0x0050
        /*0098*/ 	.byte	0x00, 0xf0, 0x11, 0x00


	//----- nvinfo : EIATTR_KPARAM_INFO
	.align		4
.L_27299:
        /*009c*/ 	.byte	0x04, 0x17
        /*009e*/ 	.short	(.L_27301 - .L_27300)
.L_27300:
        /*00a0*/ 	.word	0x00000000
        /*00a4*/ 	.short	0x000b
        /*00a6*/ 	.short	0x004c
        /*00a8*/ 	.byte	0x00, 0xf0, 0x11, 0x00


	//----- nvinfo : EIATTR_KPARAM_INFO
	.align		4
.L_27301:
        /*00ac*/ 	.byte	0x04, 0x17
        /*00ae*/ 	.short	(.L_27303 - .L_27302)
.L_27302:
        /*00b0*/ 	.word	0x00000000
        /*00b4*/ 	.short	0x000a
        /*00b6*/ 	.short	0x0048
        /*00b8*/ 	.byte	0x00, 0xf0, 0x11, 0x00


	//----- nvinfo : EIATTR_KPARAM_INFO
	.align		4
.L_27303:
        /*00bc*/ 	.byte	0x04, 0x17
        /*00be*/ 	.short	(.L_27305 - .L_27304)
.L_27304:
        /*00c0*/ 	.word	0x00000000
        /*00c4*/ 	.short	0x0009
        /*00c6*/ 	.short	0x0040
        /*00c8*/ 	.byte	0x00, 0xf0, 0x21, 0x00


	//----- nvinfo : EIATTR_KPARAM_INFO
	.align		4
.L_27305:
        /*00cc*/ 	.byte	0x04, 0x17
        /*00ce*/ 	.short	(.L_27307 - .L_27306)
.L_27306:
        /*00d0*/ 	.word	0x00000000
        /*00d4*/ 	.short	0x0008
        /*00d6*/ 	.short	0x0038
        /*00d8*/ 	.byte	0x00, 0xf0, 0x11, 0x00


	//----- nvinfo : EIATTR_KPARAM_INFO
	.align		4
.L_27307:
        /*00dc*/ 	.byte	0x04, 0x17
        /*00de*/ 	.short	(.L_27309 - .L_27308)
.L_27308:
        /*00e0*/ 	.word	0x00000000
        /*00e4*/ 	.short	0x0007
        /*00e6*/ 	.short	0x0030
        /*00e8*/ 	.byte	0x00, 0xf0, 0x21, 0x00


	//----- nvinfo : EIATTR_KPARAM_INFO
	.align		4
.L_27309:
        /*00ec*/ 	.byte	0x04, 0x17
        /*00ee*/ 	.short	(.L_27311 - .L_27310)
.L_27310:
        /*00f0*/ 	.word	0x00000000
        /*00f4*/ 	.short	0x0006
        /*00f6*/ 	.short	0x0028
        /*00f8*/ 	.byte	0x00, 0xf0, 0x21, 0x00


	//----- nvinfo : EIATTR_KPARAM_INFO
	.align		4
.L_27311:
        /*00fc*/ 	.byte	0x04, 0x17
        /*00fe*/ 	.short	(.L_27313 - .L_27312)
.L_27312:
        /*0100*/ 	.word	0x00000000
        /*0104*/ 	.short	0x0005
        /*0106*/ 	.short	0x0024
        /*0108*/ 	.byte	0x00, 0xf0, 0x11, 0x00


	//----- nvinfo : EIATTR_KPARAM_INFO
	.align		4
.L_27313:
        /*010c*/ 	.byte	0x04, 0x17
        /*010e*/ 	.short	(.L_27315 - .L_27314)
.L_27314:
        /*0110*/ 	.word	0x00000000
        /*0114*/ 	.short	0x0004
        /*0116*/ 	.short	0x0020
        /*0118*/ 	.byte	0x00, 0xf0, 0x11, 0x00


	//----- nvinfo : EIATTR_KPARAM_INFO
	.align		4
.L_27315:
        /*011c*/ 	.byte	0x04, 0x17
        /*011e*/ 	.short	(.L_27317 - .L_27316)
.L_27316:
        /*0120*/ 	.word	0x00000000
        /*0124*/ 	.short	0x0003
        /*0126*/ 	.short	0x0018
        /*0128*/ 	.byte	0x00, 0xf0, 0x21, 0x00


	//----- nvinfo : EIATTR_KPARAM_INFO
	.align		4
.L_27317:
        /*012c*/ 	.byte	0x04, 0x17
        /*012e*/ 	.short	(.L_27319 - .L_27318)
.L_27318:
        /*0130*/ 	.word	0x00000000
        /*0134*/ 	.short	0x0002
        /*0136*/ 	.short	0x0010
        /*0138*/ 	.byte	0x00, 0xf0, 0x21, 0x00


	//----- nvinfo : EIATTR_KPARAM_INFO
	.align		4
.L_27319:
        /*013c*/ 	.byte	0x04, 0x17
        /*013e*/ 	.short	(.L_27321 - .L_27320)
.L_27320:
        /*0140*/ 	.word	0x00000000
        /*0144*/ 	.short	0x0001
        /*0146*/ 	.short	0x0008
        /*0148*/ 	.byte	0x00, 0xf0, 0x21, 0x00


	//----- nvinfo : EIATTR_KPARAM_INFO
	.align		4
.L_27321:
        /*014c*/ 	.byte	0x04, 0x17
        /*014e*/ 	.short	(.L_27323 - .L_27322)
.L_27322:
        /*0150*/ 	.word	0x00000000
        /*0154*/ 	.short	0x0000
        /*0156*/ 	.short	0x0000
        /*0158*/ 	.byte	0x00, 0xf0, 0x21, 0x00


	//----- nvinfo : EIATTR_MAXREG_COUNT
	.align		4
.L_27323:
        /*015c*/ 	.byte	0x03, 0x1b
        /*015e*/ 	.short	0x00ff


	//----- nvinfo : EIATTR_NUM_BARRIERS
	.align		4
        /*0160*/ 	.byte	0x02, 0x4c
        /*0162*/ 	.byte	0x01
	.zero		1


	//----- nvinfo : EIATTR_MERCURY_ISA_VERSION
	.align		4
        /*0164*/ 	.byte	0x03, 0x5f
        /*0166*/ 	.short	0x0000


	//----- nvinfo : EIATTR_COOP_GROUP_MASK_REGIDS
	.align		4
        /*0168*/ 	.byte	0x04, 0x29
        /*016a*/ 	.short	(.L_27325 - .L_27324)


	//   ....[0]....
.L_27324:
        /*016c*/ 	.word	0xffffffff


	//   ....[1]....
        /*0170*/ 	.word	0xffffffff


	//   ....[2]....
        /*0174*/ 	.word	0xffffffff


	//   ....[3]....
        /*0178*/ 	.word	0xffffffff


	//   ....[4]....
        /*017c*/ 	.word	0xffffffff


	//   ....[5]....
        /*0180*/ 	.word	0xffffffff


	//   ....[6]....
        /*0184*/ 	.word	0xffffffff


	//   ....[7]....
        /*0188*/ 	.word	0xffffffff


	//   ....[8]....
        /*018c*/ 	.word	0xffffffff


	//   ....[9]....
        /*0190*/ 	.word	0xffffffff


	//   ....[10]....
        /*0194*/ 	.word	0xffffffff


	//   ....[11]....
        /*0198*/ 	.word	0xffffffff


	//   ....[12]....
        /*019c*/ 	.word	0xffffffff


	//   ....[13]....
        /*01a0*/ 	.word	0xffffffff


	//   ....[14]....
        /*01a4*/ 	.word	0xffffffff


	//   ....[15]....
        /*01a8*/ 	.word	0xffffffff


	//   ....[16]....
        /*01ac*/ 	.word	0xffffffff


	//   ....[17]....
        /*01b0*/ 	.word	0xffffffff


	//   ....[18]....
        /*01b4*/ 	.word	0xffffffff


	//   ....[19]....
        /*01b8*/ 	.word	0xffffffff


	//   ....[20]....
        /*01bc*/ 	.word	0xffffffff


	//----- nvinfo : EIATTR_COOP_GROUP_INSTR_OFFSETS
	.align		4
.L_27325:
        /*01c0*/ 	.byte	0x04, 0x28
        /*01c2*/ 	.short	(.L_27327 - .L_27326)


	//   ....[0]....
.L_27326:
        /*01c4*/ 	.word	0x000026a0


	//   ....[1]....
        /*01c8*/ 	.word	0x000026d0


	//   ....[2]....
        /*01cc*/ 	.word	0x000028b0


	//   ....[3]....
        /*01d0*/ 	.word	0x000028e0


	//   ....[4]....
        /*01d4*/ 	.word	0x00002900


	//   ....[5]....
        /*01d8*/ 	.word	0x000029b0


	//   ....[6]....
        /*01dc*/ 	.word	0x000029e0


	//   ....[7]....
        /*01e0*/ 	.word	0x00002a50


	//   ....[8]....
        /*01e4*/ 	.word	0x00003810


	//   ....[9]....
        /*01e8*/ 	.word	0x00003870


	//   ....[10]....
        /*01ec*/ 	.word	0x000038a0


	//   ....[11]....
        /*01f0*/ 	.word	0x000038c0


	//   ....[12]....
        /*01f4*/ 	.word	0x000038e0


	//   ....[13]....
        /*01f8*/ 	.word	0x00003930


	//   ....[14]....
        /*01fc*/ 	.word	0x00003950


	//   ....[15]....
        /*0200*/ 	.word	0x00003970


	//   ....[16]....
        /*0204*/ 	.word	0x00005b40


	//   ....[17]....
        /*0208*/ 	.word	0x00005bc0


	//   ....[18]....
        /*020c*/ 	.word	0x00005c40


	//   ....[19]....
        /*0210*/ 	.word	0x00005cc0


	//   ....[20]....
        /*0214*/ 	.word	0x00005d30


	//----- nvinfo : EIATTR_EXIT_INSTR_OFFSETS
	.align		4
.L_27327:
        /*0218*/ 	.byte	0x04, 0x1c
        /*021a*/ 	.short	(.L_27329 - .L_27328)


	//   ....[0]....
.L_27328:
        /*021c*/ 	.word	0x00005810


	//   ....[1]....
        /*0220*/ 	.word	0x00005a60


	//   ....[2]....
        /*0224*/ 	.word	0x00005ae0


	//----- nvinfo : EIATTR_CTAIDZ_USED
	.align		4
.L_27329:
        /*0228*/ 	.byte	0x01, 0x04
	.zero		2


	//----- nvinfo : EIATTR_CRS_STACK_SIZE
	.align		4
        /*022c*/ 	.byte	0x04, 0x1e
        /*022e*/ 	.short	(.L_27331 - .L_27330)
.L_27330:
        /*0230*/ 	.word	0x00000000
.L_27331:


//--------------------- .nv.info._ZN4vllm25paged_attention_v1_kernelIttLi112ELi8ELi128ELNS_18Fp8KVCacheDataTypeE0ELb1EEEvPT_PKS2_PKT0_S8_ifPKiSA_iPKfiiiSC_SC_iiiii --------------------------
	.section	.nv.info._ZN4vllm25paged_attention_v1_kernelIttLi112ELi8ELi128ELNS_18Fp8KVCacheDataTypeE0ELb1EEEvPT_PKS2_PKT0_S8_ifPKiSA_iPKfiiiSC_SC_iiiii,"",@"SHT_CUDA_INFO"
	.sectionflags	@""
	.align	4


	//----- nvinfo : EIATTR_CUDA_API_VERSION
	.align		4
        /*0000*/ 	.byte	0x04, 0x37
        /*0002*/ 	.short	(.L_27333 - .L_27332)
.L_27332:
        /*0004*/ 	.word	0x00000082


	//----- nvinfo : EIATTR_SW2861232_WAR
	.align		4
.L_27333:
        /*0008*/ 	.byte	0x01, 0x35
	.zero		2


	//----- nvinfo : EIATTR_PARAM_CBANK
	.align		4
        /*000c*/ 	.byte	0x04, 0x0a
        /*000e*/ 	.short	(.L_27335 - .L_27334)
	.align		4
.L_27334:
        /*0010*/ 	.word	index@(.nv.constant0._ZN4vllm25paged_attention_v1_kernelIttLi112ELi8ELi128ELNS_18Fp8KVCacheDataTypeE0ELb1EEEvPT_PKS2_PKT0_S8_ifPKiSA_iPKfiiiSC_SC_iiiii)
        /*0014*/ 	.short	0x0160
        /*0016*/ 	.short	0x007c


	//----- nvinfo : EIATTR_CBANK_PARAM_SIZE
	.align		4
.L_27335:
        /*0018*/ 	.byte	0x03, 0x19
        /*001a*/ 	.short	0x007c


	//----- nvinfo : EIATTR_KPARAM_INFO
	.align		4
        /*001c*/ 	.byte	0x04, 0x17
        /*001e*/ 	.short	(.L_27337 - .L_27336)
.L_27336:
        /*0020*/ 	.word	0x00000000
        /*0024*/ 	.short	0x0013
        /*0026*/ 	.short	0x0078
        /*0028*/ 	.byte	0x00, 0xf0, 0x11, 0x00


	//----- nvinfo : EIATTR_KPARAM_INFO
	.align		4
.L_27337:
        /*002c*/ 	.byte	0x04, 0x17
        /*002e*/ 	.short	(.L_27339 - .L_27338)
.L_27338:
        /*0030*/ 	.word	0x00000000
        /*0034*/ 	.short	0x0012
        /*0036*/ 	.short	0x0074
        /*0038*/ 	.byte	0x00, 0xf0, 0x11, 0x00


	//----- nvinfo : EIATTR_KPARAM_INFO
	.align		4
.L_27339:
        /*003c*/ 	.byte	0x04, 0x17
        /*003e*/ 	.short	(.L_27341 - .L_27340)
.L_27340:
        /*0040*/ 	.word	0x00000000
        /*0044*/ 	.short	0x0011
        /*0046*/ 	.short	0x0070
        /*0048*/ 	.byte	0x00, 0xf0, 0x11, 0x00


	//----- nvinfo : EIATTR_KPARAM_INFO
	.align		4
.L_27341:
        /*004c*/ 	.byte	0x04, 0x17
        /*004e*/ 	.short	(.L_27343 - .L_27342)
.L_27342:
        /*0050*/ 	.word	0x00000000
        /*0054*/ 	.short	0x0010
        /*0056*/ 	.short	0x006c
        /*0058*/ 	.byte	0x00, 0xf0, 0x11, 0x00


	//----- nvinfo : EIATTR_KPARAM_INFO
	.align		4
.L_27343:
        /*005c*/ 	.byte	0x04, 0x17
        /*005e*/ 	.short	(.L_27345 - .L_27344)
.L_27344:
        /*0060*/ 	.word	0x00000000
        /*0064*/ 	.short	0x000f
        /*0066*/ 	.short	0x0068
        /*0068*/ 	.byte	0x00, 0xf0, 0x11, 0x00


	//----- nvinfo : EIATTR_KPARAM_INFO
	.align		4
.L_27345:
        /*006c*/ 	.byte	0x04, 0x17
        /*006e*/ 	.short	(.L_27347 - .L_27346)
.L_27346:
        /*0070*/ 	.word	0x00000000
        /*0074*/ 	.short	0x000e
        /*0076*/ 	.short	0x0060
        /*0078*/ 	.byte	0x00, 0xf0, 0x21, 0x00


	//----- nvinfo : EIATTR_KPARAM_INFO
	.align		4
.L_27347:
        /*007c*/ 	.byte	0x04, 0x17
        /*007e*/ 	.short	(.L_27349 - .L_27348)
.L_27348:
        /*0080*/ 	.word	0x00000000
        /*0084*/ 	.short	0x000d
        /*0086*/ 	.short	0x0058
        /*0088*/ 	.byte	0x00, 0xf0, 0x21, 0x00


	//----- nvinfo : EIATTR_KPARAM_INFO
	.align		4
.L_27349:
        /*008c*/ 	.byte	0x04, 0x17
        /*008e*/ 	.short	(.L_27351 - .L_27350)
.L_27350:
        /*0090*/ 	.word	0x00000000
        /*0094*/ 	.short	0x000c
        /*0096*/ 	.short	0x0050
        /*0098*/ 	.byte	0x00, 0xf0, 0x11, 0x00


	//----- nvinfo : EIATTR_KPARAM_INFO
	.align		4
.L_27351:
        /*009c*/ 	.byte	0x04, 0x17
        /*009e*/ 	.short	(.L_27353 - .L_27352)
.L_27352:
        /*00a0*/ 	.word	0x00000000
        /*00a4*/ 	.short	0x000b
        /*00a6*/ 	.short	0x004c
        /*00a8*/ 	.byte	0x00, 0xf0, 0x11, 0x00


	//----- nvinfo : EIATTR_KPARAM_INFO
	.align		4
.L_27353:
        /*00ac*/ 	.byte	0x04, 0x17
        /*00ae*/ 	.short	(.L_27355 - .L_27354)
.L_27354:
        /*00b0*/ 	.word	0x00000000
        /*00b4*/ 	.short	0x000a
        /*00b6*/ 	.short	0x0048
        /*00b8*/ 	.byte	0x00, 0xf0, 0x11, 0x00


	//----- nvinfo : EIATTR_KPARAM_INFO
	.align		4
.L_27355:
        /*00bc*/ 	.byte	0x04, 0x17
        /*00be*/ 	.short	(.L_27357 - .L_27356)
.L_27356:
        /*00c0*/ 	.word	0x00000000
        /*00c4*/ 	.short	0x0009
        /*00c6*/ 	.short	0x0040
        /*00c8*/ 	.byte	0x00, 0xf0, 0x21, 0x00


	//----- nvinfo : EIATTR_KPARAM_INFO
	.align		4
.L_27357:
        /*00cc*/ 	.byte	0x04, 0x17
        /*00ce*/ 	.short	(.L_27359 - .L_27358)
.L_27358:
        /*00d0*/ 	.word	0x00000000
        /*00d4*/ 	.short	0x0008
        /*00d6*/ 	.short	0x0038
        /*00d8*/ 	.byte	0x00, 0xf0, 0x11, 0x00


	//----- nvinfo : EIATTR_KPARAM_INFO
	.align		4
.L_27359:
        /*00dc*/ 	.byte	0x04, 0x17
        /*00de*/ 	.short	(.L_27361 - .L_27360)
.L_27360:
        /*00e0*/ 	.word	0x00000000
        /*00e4*/ 	.short	0x0007
        /*00e6*/ 	.short	0x0030
        /*00e8*/ 	.byte	0x00, 0xf0, 0x21, 0x00


	//----- nvinfo : EIATTR_KPARAM_INFO
	.align		4
.L_27361:
        /*00ec*/ 	.byte	0x04, 0x17
        /*00ee*/ 	.short	(.L_27363 - .L_27362)
.L_27362:
        /*00f0*/ 	.word	0x00000000
        /*00f4*/ 	.short	0x0006
        /*00f6*/ 	.short	0x0028
        /*00f8*/ 	.byte	0x00, 0xf0, 0x21, 0x00


	//----- nvinfo : EIATTR_KPARAM_INFO
	.align		4
.L_27363:
        /*00fc*/ 	.byte	0x04, 0x17
        /*00fe*/ 	.short	(.L_27365 - .L_27364)
.L_27364:
        /*0100*/ 	.word	0x00000000
        /*0104*/ 	.short	0x0005
        /*0106*/ 	.short	0x0024
        /*0108*/ 	.byte	0x00, 0xf0, 0x11, 0x00


	//----- nvinfo : EIATTR_KPARAM_INFO
	.align		4
.L_27365:
        /*010c*/ 	.byte	0x04, 0x17
        /*010e*/ 	.short	(.L_27367 - .L_27366)
.L_27366:
        /*0110*/ 	.word	0x00000000
        /*0114*/ 	.short	0x0004
        /*0116*/ 	.short	0x0020
        /*0118*/ 	.byte	0x00, 0xf0, 0x11, 0x00


	//----- nvinfo : EIATTR_KPARAM_INFO
	.align		4
.L_27367:
        /*011c*/ 	.byte	0x04, 0x17
        /*011e*/ 	.short	(.L_27369 - .L_27368)
.L_27368:
        /*0120*/ 	.word	0x00000000
        /*0124*/ 	.short	0x0003
        /*0126*/ 	.short	0x0018
        /*0128*/ 	.byte	0x00, 0xf0, 0x21, 0x00


	//----- nvinfo : EIATTR_KPARAM_INFO
	.align		4
.L_27369:
        /*012c*/ 	.byte	0x04, 0x17
        /*012e*/ 	.short	(.L_27371 - .L_27370)
.L_27370:
        /*0130*/ 	.word	0x00000000
        /*0134*/ 	.short	0x0002
        /*0136*/ 	.short	0x0010
        /*0138*/ 	.byte	0x00, 0xf0, 0x21, 0x00


	//----- nvinfo : EIATTR_KPARAM_INFO
	.align		4
.L_27371:
        /*013c*/ 	.byte	0x04, 0x17
        /*013e*/ 	.short	(.L_27373 - .L_27372)
.L_27372:
        /*0140*/ 	.word	0x00000000
        /*0144*/ 	.short	0x0001
        /*0146*/ 	.short	0x0008
        /*0148*/ 	.byte	0x00, 0xf0, 0x21, 0x00


	//----- nvinfo : EIATTR_KPARAM_INFO
	.align		4
.L_27373:
        /*014c*/ 	.byte	0x04, 0x17
        /*014e*/ 	.short	(.L_27375 - .L_27374)
.L_27374:
        /*0150*/ 	.word	0x00000000
        /*0154*/ 	.short	0x0000
        /*0156*/ 	.short	0x0000
        /*0158*/ 	.byte	0x00, 0xf0, 0x21, 0x00


	//----- nvinfo : EIATTR_MAXREG_COUNT
	.align		4
.L_27375:
        /*015c*/ 	.byte	0x03, 0x1b
        /*015e*/ 	.short	0x00ff


	//----- nvinfo : EIATTR_NUM_BARRIERS
	.align		4
        /*0160*/ 	.byte	0x02, 0x4c
        /*0162*/ 	.byte	0x01
	.zero		1


	//----- nvinfo : EIATTR_MERCURY_ISA_VERSION
	.align		4
        /*0164*/ 	.byte	0x03, 0x5f
        /*0166*/ 	.short	0x0000


	//----- nvinfo : EIATTR_COOP_GROUP_MASK_REGIDS
	.align		4
        /*0168*/ 	.byte	0x04, 0x29
        /*016a*/ 	.short	(.L_27377 - .L_27376)


	//   ....[0]....
.L_27376:
        /*016c*/ 	.word	0xffffffff


	//   ....[1]....
        /*0170*/ 	.word	0xffffffff


	//   ....[2]....
        /*0174*/ 	.word	0xffffffff


	//   ....[3]....
        /*0178*/ 	.word	0xffffffff


	//   ....[4]....
        /*017c*/ 	.word	0xffffffff


	//   ....[5]....
        /*0180*/ 	.word	0xffffffff


	//   ....[6]....
        /*0184*/ 	.word	0xffffffff


	//   ....[7]....
        /*0188*/ 	.word	0xffffffff


	//   ....[8]....
        /*018c*/ 	.word	0xffffffff


	//   ....[9]....
        /*0190*/ 	.word	0xffffffff


	//   ....[10]....
        /*0194*/ 	.word	0xffffffff


	//   ....[11]....
        /*0198*/ 	.word	0xffffffff


	//   ....[12]....
        /*019c*/ 	.word	0xffffffff


	//   ....[13]....
        /*01a0*/ 	.word	0xffffffff


	//   ....[14]....
        /*01a4*/ 	.word	0xffffffff


	//   ....[15]....
        /*01a8*/ 	.word	0xffffffff


	//   ....[16]....
        /*01ac*/ 	.word	0xffffffff


	//   ....[17]....
        /*01b0*/ 	.word	0xffffffff


	//   ....[18]....
        /*01b4*/ 	.word	0xffffffff


	//   ....[19]....
        /*01b8*/ 	.word	0xffffffff


	//   ....[20]....
        /*01bc*/ 	.word	0xffffffff


	//----- nvinfo : EIATTR_COOP_GROUP_INSTR_OFFSETS
	.align		4
.L_27377:
        /*01c0*/ 	.byte	0x04, 0x28
        /*01c2*/ 	.short	(.L_27379 - .L_27378)


	//   ....[0]....
.L_27378:
        /*01c4*/ 	.word	0x000024d0


	//   ....[1]....
        /*01c8*/ 	.word	0x00002500


	//   ....[2]....
        /*01cc*/ 	.word	0x000026e0


	//   ....[3]....
        /*01d0*/ 	.word	0x00002710


	//   ....[4]....
        /*01d4*/ 	.word	0x00002730


	//   ....[5]....
        /*01d8*/ 	.word	0x000027e0


	//   ....[6]....
        /*01dc*/ 	.word	0x00002810


	//   ....[7]....
        /*01e0*/ 	.word	0x00002880


	//   ....[8]....
        /*01e4*/ 	.word	0x00003640


	//   ....[9]....
        /*01e8*/ 	.word	0x000036a0


	//   ....[10]....
        /*01ec*/ 	.word	0x000036d0


	//   ....[11]....
        /*01f0*/ 	.word	0x000036f0


	//   ....[12]....
        /*01f4*/ 	.word	0x00003710


	//   ....[13]....
        /*01f8*/ 	.word	0x00003760


	//   ....[14]....
        /*01fc*/ 	.word	0x00003780


	//   ....[15]....
        /*0200*/ 	.word	0x000037a0


	//   ....[16]....
        /*0204*/ 	.word	0x00005970


	//   ....[17]....
        /*0208*/ 	.word	0x000059f0


	//   ....[18]....
        /*020c*/ 	.word	0x00005a70


	//   ....[19]....
        /*0210*/ 	.word	0x00005af0


	//   ....[20]....
        /*0214*/ 	.word	0x00005b60


	//----- nvinfo : EIATTR_EXIT_INSTR_OFFSETS
	.align		4
.L_27379:
        /*0218*/ 	.byte	0x04, 0x1c
        /*021a*/ 	.short	(.L_27381 - .L_27380)


	//   ....[0]....
.L_27380:
        /*021c*/ 	.word	0x00005640


	//   ....[1]....
        /*0220*/ 	.word	0x00005890


	//   ....[2]....
        /*0224*/ 	.word	0x00005910


	//----- nvinfo : EIATTR_CTAIDZ_USED
	.align		4
.L_27381:
        /*0228*/ 	.byte	0x01, 0x04
	.zero		2


	//----- nvinfo : EIATTR_CRS_STACK_SIZE
	.align		4
        /*022c*/ 	.byte	0x04, 0x1e
        /*022e*/ 	.short	(.L_27383 - .L_27382)
.L_27382:
        /*0230*/ 	.word	0x00000000
.L_27383:


//--------------------- .nv.info._ZN4vllm25paged_attention_v1_kernelIttLi96ELi8ELi128ELNS_18Fp8KVCacheDataTypeE0ELb1EEEvPT_PKS2_PKT0_S8_ifPKiSA_iPKfiiiSC_SC_iiiii --------------------------
	.section	.nv.info._ZN4vllm25paged_attention_v1_kernelIttLi96ELi8ELi128ELNS_18Fp8KVCacheDataTypeE0ELb1EEEvPT_PKS2_PKT0_S8_ifPKiSA_iPKfiiiSC_SC_iiiii,"",@"SHT_CUDA_INFO"
	.sectionflags	@""
	.align	4


	//----- nvinfo : EIATTR_CUDA_API_VERSION
	.align		4
        /*0000*/ 	.byte	0x04, 0x37
        /*0002*/ 	.short	(.L_27385 - .L_27384)
.L_27384:
        /*0004*/ 	.word	0x00000082


	//----- nvinfo : EIATTR_SW2861232_WAR
	.align		4
.L_27385:
        /*0008*/ 	.byte	0x01, 0x35
	.zero		2


	//----- nvinfo : EIATTR_PARAM_CBANK
	.align		4
        /*000c*/ 	.byte	0x04, 0x0a
        /*000e*/ 	.short	(.L_27387 - .L_27386)
	.align		4
.L_27386:
        /*0010*/ 	.word	index@(.nv.constant0._ZN4vllm25paged_attention_v1_kernelIttLi96ELi8ELi128ELNS_18Fp8KVCacheDataTypeE0ELb1EEEvPT_PKS2_PKT0_S8_ifPKiSA_iPKfiiiSC_SC_iiiii)
        /*0014*/ 	.short	0x0160
        /*0016*/ 	.short	0x007c


	//----- nvinfo : EIATTR_CBANK_PARAM_SIZE
	.align		4
.L_27387:
        /*0018*/ 	.byte	0x03, 0x19
        /*001a*/ 	.short	0x007c


	//----- nvinfo : EIATTR_KPARAM_INFO
	.align		4
        /*001c*/ 	.byte	0x04, 0x17
        /*001e*/ 	.short	(.L_27389 - .L_27388)
.L_27388:
        /*0020*/ 	.word	0x00000000
        /*0024*/ 	.short	0x0013
        /*0026*/ 	.short	0x0078
        /*0028*/ 	.byte	0x00, 0xf0, 0x11, 0x00


	//----- nvinfo : EIATTR_KPARAM_INFO
	.align		4
.L_27389:
        /*002c*/ 	.byte	0x04, 0x17
        /*002e*/ 	.short	(.L_27391 - .L_27390)
.L_27390:
        /*0030*/ 	.word	0x00000000
        /*0034*/ 	.short	0x0012
        /*0036*/ 	.short	0x0074
        /*0038*/ 	.byte	0x00, 0xf0, 0x11, 0x00


	//----- nvinfo : EIATTR_KPARAM_INFO
	.align		4
.L_27391:
        /*003c*/ 	.byte	0x04, 0x17
        /*003e*/ 	.short	(.L_27393 - .L_27392)
.L_27392:
        /*0040*/ 	.word	0x00000000
        /*0044*/ 	.short	0x0011
        /*0046*/ 	.short	0x0070
        /*0048*/ 	.byte	0x00, 0xf0, 0x11, 0x00


	//----- nvinfo : EIATTR_KPARAM_INFO
	.align		4
.L_27393:
        /*004c*/ 	.byte	0x04, 0x17
        /*004e*/ 	.short	(.L_27395 - .L_27394)
.L_27394:
        /*0050*/ 	.word	0x00000000
        /*0054*/ 	.short	0x0010
        /*0056*/ 	.short	0x006c
        /*0058*/ 	.byte	0x00, 0xf0, 0x11, 0x00


	//----- nvinfo : EIATTR_KPARAM_INFO
	.align		4
.L_27395:
        /*005c*/ 	.byte	0x04, 0x17
        /*005e*/ 	.short	(.L_27397 - .L_27396)
.L_27396:
        /*0060*/ 	.word	0x00000000
        /*0064*/ 	.short	0x000f
        /*0066*/ 	.short	0x0068
        /*0068*/ 	.byte	0x00, 0xf0, 0x11, 0x00


	//----- nvinfo : EIATTR_KPARAM_INFO
	.align		4
.L_27397:
        /*006c*/ 	.byte	0x04, 0x17
        /*006e*/ 	.short	(.L_27399 - .L_27398)
.L_27398:
        /*0070*/ 	.word	0x00000000
        /*0074*/ 	.short	0x000e
        /*0076*/ 	.short	0x0060
        /*0078*/ 	.byte	0x00, 0xf0, 0x21, 0x00


	//----- nvinfo : EIATTR_KPARAM_INFO
	.align		4
.L_27399:
        /*007c*/ 	.byte	0x04, 0x17
        /*007e*/ 	.short	(.L_27401 - .L_27400)
.L_27400:
        /*0080*/ 	.word	0x00000000
        /*0084*/ 	.short	0x000d
        /*0086*/ 	.short	0x0058
        /*0088*/ 	.byte	0x00, 0xf0, 0x21, 0x00


	//----- nvinfo : EIATTR_KPARAM_INFO
	.align		4
.L_27401:
        /*008c*/ 	.byte	0x04, 0x17
        /*008e*/ 	.short	(.L_27403 - .L_27402)
.L_27402:
        /*0090*/ 	.word	0x00000000
        /*0094*/ 	.short	0x000c
        /*0096*/ 	.short	0x0050
        /*0098*/ 	.byte	0x00, 0xf0, 0x11, 0x00


	//----- nvinfo : EIATTR_KPARAM_INFO
	.align		4
.L_27403:
        /*009c*/ 	.byte	0x04, 0x17
        /*009e*/ 	.short	(.L_27405 - .L_27404)
.L_27404:
        /*00a0*/ 	.word	0x00000000
        /*00a4*/ 	.short	0x000b
        /*00a6*/ 	.short	0x004c
        /*00a8*/ 	.byte	0x00, 0xf0, 0x11, 0x00


	//----- nvinfo : EIATTR_KPARAM_INFO
	.align		4
.L_27405:
        /*00ac*/ 	.byte	0x04, 0x17
        /*00ae*/ 	.short	(.L_27407 - .L_27406)
.L_27406:
        /*00b0*/ 	.word	0x00000000
        /*00b4*/ 	.short	0x000a
        /*00b6*/ 	.short	0x0048
        /*00b8*/ 	.byte	0x00, 0xf0, 0x11, 0x00


	//----- nvinfo : EIATTR_KPARAM_INFO
	.align		4
.L_27407:
        /*00bc*/ 	.byte	0x04, 0x17
        /*00be*/ 	.short	(.L_27409 - .L_27408)
.L_27408:
        /*00c0*/ 	.word	0x00000000
        /*00c4*/ 	.short	0x0009
        /*00c6*/ 	.short	0x0040
        /*00c8*/ 	.byte	0x00, 0xf0, 0x21, 0x00


	//----- nvinfo : EIATTR_KPARAM_INFO
	.align		4
.L_27409:
        /*00cc*/ 	.byte	0x04, 0x17
        /*00ce*/ 	.short	(.L_27411 - .L_27410)
.L_27410:
        /*00d0*/ 	.word	0x00000000
        /*00d4*/ 	.short	0x0008
        /*00d6*/ 	.short	0x0038
        /*00d8*/ 	.byte	0x00, 0xf0, 0x11, 0x00


	//----- nvinfo : EIATTR_KPARAM_INFO
	.align		4
.L_27411:
        /*00dc*/ 	.byte	0x04, 0x17
        /*00de*/ 	.short	(.L_27413 - .L_27412)
.L_27412:
        /*00e0*/ 	.word	0x00000000
        /*00e4*/ 	.short	0x0007
        /*00e6*/ 	.short	0x0030
        /*00e8*/ 	.byte	0x00, 0xf0, 0x21, 0x00


	//----- nvinfo : EIATTR_KPARAM_INFO
	.align		4
.L_27413:
        /*00ec*/ 	.byte	0x04, 0x17
        /*00ee*/ 	.short	(.L_27415 - .L_27414)
.L_27414:
        /*00f0*/ 	.word	0x00000000
        /*00f4*/ 	.short	0x0006
        /*00f6*/ 	.short	0x0028
        /*00f8*/ 	.byte	0x00, 0xf0, 0x21, 0x00


	//----- nvinfo : EIATTR_KPARAM_INFO
	.align		4
.L_27415:
        /*00fc*/ 	.byte	0x04, 0x17
        /*00fe*/ 	.short	(.L_27417 - .L_27416)
.L_27416:
        /*0100*/ 	.word	0x00000000
        /*0104*/ 	.short	0x0005
        /*0106*/ 	.short	0x0024
        /*0108*/ 	.byte	0x00, 0xf0, 0x11, 0x00


	//----- nvinfo : EIATTR_KPARAM_INFO
	.align		4
.L_27417:
        /*010c*/ 	.byte	0x04, 0x17
        /*010e*/ 	.short	(.L_27419 - .L_27418)
.L_27418:
        /*0110*/ 	.word	0x00000000
        /*0114*/ 	.short	0x0004
        /*0116*/ 	.short	0x0020
        /*0118*/ 	.byte	0x00, 0xf0, 0x11, 0x00


	//----- nvinfo : EIATTR_KPARAM_INFO
	.align		4
.L_27419:
        /*011c*/ 	.byte	0x04, 0x17
        /*011e*/ 	.short	(.L_27421 - .L_27420)
.L_27420:
        /*0120*/ 	.word	0x00000000
        /*0124*/ 	.short	0x0003
        /*0126*/ 	.short	0x0018
        /*0128*/ 	.byte	0x00, 0xf0, 0x21, 0x00


	//----- nvinfo : EIATTR_KPARAM_INFO
	.align		4
.L_27421:
        /*012c*/ 	.byte	0x04, 0x17
        /*012e*/ 	.short	(.L_27423 - .L_27422)
.L_27422:
        /*0130*/ 	.word	0x00000000
        /*0134*/ 	.short	0x0002
        /*0136*/ 	.short	0x0010
        /*0138*/ 	.byte	0x00, 0xf0, 0x21, 0x00


	//----- nvinfo : EIATTR_KPARAM_INFO
	.align		4
.L_27423:
        /*013c*/ 	.byte	0x04, 0x17
        /*013e*/ 	.short	(.L_27425 - .L_27424)
.L_27424:
        /*0140*/ 	.word	0x00000000
        /*0144*/ 	.short	0x0001
        /*0146*/ 	.short	0x0008
        /*0148*/ 	.byte	0x00, 0xf0, 0x21, 0x00


	//----- nvinfo : EIATTR_KPARAM_INFO
	.align		4
.L_27425:
        /*014c*/ 	.byte	0x04, 0x17
        /*014e*/ 	.short	(.L_27427 - .L_27426)
.L_27426:
        /*0150*/ 	.word	0x00000000
        /*0154*/ 	.short	0x0000
        /*0156*/ 	.short	0x0000
        /*0158*/ 	.byte	0x00, 0xf0, 0x21, 0x00


	//----- nvinfo : EIATTR_MAXREG_COUNT
	.align		4
.L_27427:
        /*015c*/ 	.byte	0x03, 0x1b
        /*015e*/ 	.short	0x00ff


	//----- nvinfo : EIATTR_NUM_BARRIERS
	.align		4
        /*0160*/ 	.byte	0x02, 0x4c
        /*0162*/ 	.byte	0x01
	.zero		1


	//----- nvinfo : EIATTR_MERCURY_ISA_VERSION
	.align		4
        /*0164*/ 	.byte	0x03, 0x5f
        /*0166*/ 	.short	0x0000


	//----- nvinfo : EIATTR_COOP_GROUP_MASK_REGIDS
	.align		4
        /*0168*/ 	.byte	0x04, 0x29
        /*016a*/ 	.short	(.L_27429 - .L_27428)


	//   ....[0]....
.L_27428:
        /*016c*/ 	.word	0xffffffff


	//   ....[1]....
        /*0170*/ 	.word	0xffffffff


	//   ....[2]....
        /*0174*/ 	.word	0xffffffff


	//   ....[3]....
        /*0178*/ 	.word	0xffffffff


	//   ....[4]....
        /*017c*/ 	.word	0xffffffff


	//   ....[5]....
        /*0180*/ 	.word	0xffffffff


	//   ....[6]....
        /*0184*/ 	.word	0xffffffff


	//   ....[7]....
        /*0188*/ 	.word	0xffffffff


	//   ....[8]....
        /*018c*/ 	.word	0xffffffff


	//   ....[9]....
        /*0190*/ 	.word	0xffffffff


	//   ....[10]....
        /*0194*/ 	.word	0xffffffff


	//   ....[11]....
        /*0198*/ 	.word	0xffffffff


	//   ....[12]....
        /*019c*/ 	.word	0xffffffff


	//   ....[13]....
        /*01a0*/ 	.word	0xffffffff


	//   ....[14]....
        /*01a4*/ 	.word	0xffffffff


	//   ....[15]....
        /*01a8*/ 	.word	0xffffffff


	//   ....[16]....
        /*01ac*/ 	.word	0xffffffff


	//   ....[17]....
        /*01b0*/ 	.word	0xffffffff


	//   ....[18]....
        /*01b4*/ 	.word	0xffffffff


	//   ....[19]....
        /*01b8*/ 	.word	0xffffffff


	//   ....[20]....
        /*01bc*/ 	.word	0xffffffff


	//----- nvinfo : EIATTR_COOP_GROUP_INSTR_OFFSETS
	.align		4
.L_27429:
        /*01c0*/ 	.byte	0x04, 0x28
        /*01c2*/ 	.short	(.L_27431 - .L_27430)


	//   ....[0]....
.L_27430:
        /*01c4*/ 	.word	0x000021d0


	//   ....[1]....
        /*01c8*/ 	.word	0x00002200


	//   ....[2]....
        /*01cc*/ 	.word	0x000023d0


	//   ....[3]....
        /*01d0*/ 	.word	0x00002400


	//   ....[4]....
        /*01d4*/ 	.word	0x00002420


	//   ....[5]....
        /*01d8*/ 	.word	0x000024d0


	//   ....[6]....
        /*01dc*/ 	.word	0x00002500


	//   ....[7]....
        /*01e0*/ 	.word	0x00002570


	//   ....[8]....
        /*01e4*/ 	.word	0x00003330


	//   ....[9]....
        /*01e8*/ 	.word	0x00003390


	//   ....[10]....
        /*01ec*/ 	.word	0x000033c0


	//   ....[11]....
        /*01f0*/ 	.word	0x000033e0


	//   ....[12]....
        /*01f4*/ 	.word	0x00003400


	//   ....[13]....
        /*01f8*/ 	.word	0x00003450


	//   ....[14]....
        /*01fc*/ 	.word	0x00003470


	//   ....[15]....
        /*0200*/ 	.word	0x00003490


	//   ....[16]....
        /*0204*/ 	.word	0x00005120


	//   ....[17]....
        /*0208*/ 	.word	0x000051a0


	//   ....[18]....
        /*020c*/ 	.word	0x00005220


	//   ....[19]....
        /*0210*/ 	.word	0x000052a0


	//   ....[20]....
        /*0214*/ 	.word	0x00005310


	//----- nvinfo : EIATTR_EXIT_INSTR_OFFSETS
	.align		4
.L_27431:
        /*0218*/ 	.byte	0x04, 0x1c
        /*021a*/ 	.short	(.L_27433 - .L_27432)


	//   ....[0]....
.L_27432:
        /*021c*/ 	.word	0x00004e50


	//   ....[1]....
        /*0220*/ 	.word	0x000050c0


	//----- nvinfo : EIATTR_CTAIDZ_USED
	.align		4
.L_27433:
        /*0224*/ 	.byte	0x01, 0x04
	.zero		2


	//----- nvinfo : EIATTR_CRS_STACK_SIZE
	.align		4
        /*0228*/ 	.byte	0x04, 0x1e
        /*022a*/ 	.short	(.L_27435 - .L_27434)
.L_27434:
        /*022c*/ 	.word	0x00000000
.L_27435:


//--------------------- .nv.info._ZN4vllm25paged_attention_v1_kernelIttLi80ELi8ELi128ELNS_18Fp8KVCacheDataTypeE0ELb1EEEvPT_PKS2_PKT0_S8_ifPKiSA_iPKfiiiSC_SC_iiiii --------------------------
	.section	.nv.info._ZN4vllm25paged_attention_v1_kernelIttLi80ELi8ELi128ELNS_18Fp8KVCacheDataTypeE0ELb1EEEvPT_PKS2_PKT0_S8_ifPKiSA_iPKfiiiSC_SC_iiiii,"",@"SHT_CUDA_INFO"
	.sectionflags	@""
	.align	4


	//----- nvinfo : EIATTR_CUDA_API_VERSION
	.align		4
        /*0000*/ 	.byte	0x04, 0x37
        /*0002*/ 	.short	(.L_27437 - .L_27436)
.L_27436:
        /*0004*/ 	.word	0x00000082


	//----- nvinfo : EIATTR_SW2861232_WAR
	.align		4
.L_27437:
        /*0008*/ 	.byte	0x01, 0x35
	.zero		2


	//----- nvinfo : EIATTR_PARAM_CBANK
	.align		4
        /*000c*/ 	.byte	0x04, 0x0a
        /*000e*/ 	.short	(.L_27439 - .L_27438)
	.align		4
.L_27438:
        /*0010*/ 	.word	index@(.nv.constant0._ZN4vllm25paged_attention_v1_kernelIttLi80ELi8ELi128ELNS_18Fp8KVCacheDataTypeE0ELb1EEEvPT_PKS2_PKT0_S8_ifPKiSA_iPKfiiiSC_SC_iiiii)
        /*0014*/ 	.short	0x0160
        /*0016*/ 	.short	0x007c


	//----- nvinfo : EIATTR_CBANK_PARAM_SIZE
	.align		4
.L_27439:
        /*0018*/ 	.byte	0x03, 0x19
        /*001a*/ 	.short	0x007c


	//----- nvinfo : EIATTR_KPARAM_INFO
	.align		4
        /*001c*/ 	.byte	0x04, 0x17
        /*001e*/ 	.short	(.L_27441 - .L_27440)
.L_27440:
        /*0020*/ 	.word	0x00000000
        /*0024*/ 	.short	0x0013
        /*0026*/ 	.short	0x0078
        /*0028*/ 	.byte	0x00, 0xf0, 0x11, 0x00


	//----- nvinfo : EIATTR_KPARAM_INFO
	.align		4
.L_27441:
        /*002c*/ 	.byte	0x04, 0x17
        /*002e*/ 	.short	(.L_27443 - .L_27442)
.L_27442:
        /*0030*/ 	.word	0x00000000
        /*0034*/ 	.short	0x0012
        /*0036*/ 	.short	0x0074
        /*0038*/ 	.byte	0x00, 0xf0, 0x11, 0x00


	//----- nvinfo : EIATTR_KPARAM_INFO
	.align		4
.L_27443:
        /*003c*/ 	.byte	0x04, 0x17
        /*003e*/ 	.short	(.L_27445 - .L_27444)
.L_27444:
        /*0040*/ 	.word	0x00000000
        /*0044*/ 	.short	0x0011
        /*0046*/ 	.short	0x0070
        /*0048*/ 	.byte	0x00, 0xf0, 0x11, 0x00


	//----- nvinfo : EIATTR_KPARAM_INFO
	.align		4
.L_27445:
        /*004c*/ 	.byte	0x04, 0x17
        /*004e*/ 	.short	(.L_27447 - .L_27446)
.L_27446:
        /*0050*/ 	.word	0x00000000
        /*0054*/ 	.short	0x0010
        /*0056*/ 	.short	0x006c
        /*0058*/ 	.byte	0x00, 0xf0, 0x11, 0x00


	//----- nvinfo : EIATTR_KPARAM_INFO
	.align		4
.L_27447:
        /*005c*/ 	.byte	0x04, 0x17
        /*005e*/ 	.short	(.L_27449 - .L_27448)
.L_27448:
        /*0060*/ 	.word	0x00000000
        /*0064*/ 	.short	0x000f
        /*0066*/ 	.short	0x0068
        /*0068*/ 	.byte	0x00, 0xf0, 0x11, 0x00


	//----- nvinfo : EIATTR_KPARAM_INFO
	.align		4
.L_27449:
        /*006c*/ 	.byte	0x04, 0x17
        /*006e*/ 	.short	(.L_27451 - .L_27450)
.L_27450:
        /*0070*/ 	.word	0x00000000
        /*0074*/ 	.short	0x000e
        /*0076*/ 	.short	0x0060
        /*0078*/ 	.byte	0x00, 0xf0, 0x21, 0x00


	//----- nvinfo : EIATTR_KPARAM_INFO
	.align		4
.L_27451:
        /*007c*/ 	.byte	0x04, 0x17
        /*007e*/ 	.short	(.L_27453 - .L_27452)
.L_27452:
        /*0080*/ 	.word	0x00000000
        /*0084*/ 	.short	0x000d
        /*0086*/ 	.short	0x0058
        /*0088*/ 	.byte	0x00, 0xf0, 0x21, 0x00


	//----- nvinfo : EIATTR_KPARAM_INFO
	.align		4
.L_27453:
        /*008c*/ 	.byte	0x04, 0x17
        /*008e*/ 	.short	(.L_27455 - .L_27454)
.L_27454:
        /*0090*/ 	.word	0x00000000
        /*0094*/ 	.short	0x000c
        /*0096*/ 	.short	0x0050
        /*0098*/ 	.byte	0x00, 0xf0, 0x11, 0x00


	//----- nvinfo : EIATTR_KPARAM_INFO
	.align		4
.L_27455:
        /*009c*/ 	.byte	0x04, 0x17
        /*009e*/ 	.short	(.L_27457 - .L_27456)
.L_27456:
        /*00a0*/ 	.word	0x00000000
        /*00a4*/ 	.short	0x000b
        /*00a6*/ 	.short	0x004c
        /*00a8*/ 	.byte	0x00, 0xf0, 0x11, 0x00


	//----- nvinfo : EIATTR_KPARAM_INFO
	.align		4
.L_27457:
        /*00ac*/ 	.byte	0x04, 0x17
        /*00ae*/ 	.short	(.L_27459 - .L_27458)
.L_27458:
        /*00b0*/ 	.word	0x00000000
        /*00b4*/ 	.short	0x000a
        /*00b6*/ 	.short	0x0048
        /*00b8*/ 	.byte	0x00, 0xf0, 0x11, 0x00


	//----- nvinfo : EIATTR_KPARAM_INFO
	.align		4
.L_27459:
        /*00bc*/ 	.byte	0x04, 0x17
        /*00be*/ 	.short	(.L_27461 - .L_27460)
.L_27460:
        /*00c0*/ 	.word	0x00000000
        /*00c4*/ 	.short	0x0009
        /*00c6*/ 	.short	0x0040
        /*00c8*/ 	.byte	0x00, 0xf0, 0x21, 0x00


	//----- nvinfo : EIATTR_KPARAM_INFO
	.align		4
.L_27461:
        /*00cc*/ 	.byte	0x04, 0x17
        /*00ce*/ 	.short	(.L_27463 - .L_27462)
.L_27462:
        /*00d0*/ 	.word	0x00000000
        /*00d4*/ 	.short	0x0008
        /*00d6*/ 	.short	0x0038
        /*00d8*/ 	.byte	0x00, 0xf0, 0x11, 0x00


	//----- nvinfo : EIATTR_KPARAM_INFO
	.align		4
.L_27463:
        /*00dc*/ 	.byte	0x04, 0x17
        /*00de*/ 	.short	(.L_27465 - .L_27464)
.L_27464:
        /*00e0*/ 	.word	0x00000000
        /*00e4*/ 	.short	0x0007
        /*00e6*/ 	.short	0x0030
        /*00e8*/ 	.byte	0x00, 0xf0, 0x21, 0x00


	//----- nvinfo : EIATTR_KPARAM_INFO
	.align		4
.L_27465:
        /*00ec*/ 	.byte	0x04, 0x17
        /*00ee*/ 	.short	(.L_27467 - .L_27466)
.L_27466:
        /*00f0*/ 	.word	0x00000000
        /*00f4*/ 	.short	0x0006
        /*00f6*/ 	.short	0x0028
        /*00f8*/ 	.byte	0x00, 0xf0, 0x21, 0x00


	//----- nvinfo : EIATTR_KPARAM_INFO
	.align		4
.L_27467:
        /*00fc*/ 	.byte	0x04, 0x17
        /*00fe*/ 	.short	(.L_27469 - .L_27468)
.L_27468:
        /*0100*/ 	.word	0x00000000
        /*0104*/ 	.short	0x0005
        /*0106*/ 	.short	0x0024
        /*0108*/ 	.byte	0x00, 0xf0, 0x11, 0x00


	//----- nvinfo : EIATTR_KPARAM_INFO
	.align		4
.L_27469:
        /*010c*/ 	.byte	0x04, 0x17
        /*010e*/ 	.short	(.L_27471 - .L_27470)
.L_27470:
        /*0110*/ 	.word	0x00000000
        /*0114*/ 	.short	0x0004
        /*0116*/ 	.short	0x0020
        /*0118*/ 	.byte	0x00, 0xf0, 0x11, 0x00


	//----- nvinfo : EIATTR_KPARAM_INFO
	.align		4
.L_27471:
        /*011c*/ 	.byte	0x04, 0x17
        /*011e*/ 	.short	(.L_27473 - .L_27472)
.L_27472:
        /*0120*/ 	.word	0x00000000
        /*0124*/ 	.short	0x0003
        /*0126*/ 	.short	0x0018
        /*0128*/ 	.byte	0x00, 0xf0, 0x21, 0x00


	//----- nvinfo : EIATTR_KPARAM_INFO
	.align		4
.L_27473:
        /*012c*/ 	.byte	0x04, 0x17
        /*012e*/ 	.short	(.L_27475 - .L_27474)
.L_27474:
        /*0130*/ 	.word	0x00000000
        /*0134*/ 	.short	0x0002
        /*0136*/ 	.short	0x0010
        /*0138*/ 	.byte	0x00, 0xf0, 0x21, 0x00


	//----- nvinfo : EIATTR_KPARAM_INFO
	.align		4
.L_27475:
        /*013c*/ 	.byte	0x04, 0x17
        /*013e*/ 	.short	(.L_27477 - .L_27476)
.L_27476:
        /*0140*/ 	.word	0x00000000
        /*0144*/ 	.short	0x0001
        /*0146*/ 	.short	0x0008
        /*0148*/ 	.byte	0x00, 0xf0, 0x21, 0x00


	//----- nvinfo : EIATTR_KPARAM_INFO
	.align		4
.L_27477:
        /*014c*/ 	.byte	0x04, 0x17
        /*014e*/ 	.short	(.L_27479 - .L_27478)
.L_27478:
        /*0150*/ 	.word	0x00000000
        /*0154*/ 	.short	0x0000
        /*0156*/ 	.short	0x0000
        /*0158*/ 	.byte	0x00, 0xf0, 0x21, 0x00


	//----- nvinfo : EIATTR_MAXREG_COUNT
	.align		4
.L_27479:
        /*015c*/ 	.byte	0x03, 0x1b
        /*015e*/ 	.short	0x00ff


	//----- nvinfo : EIATTR_NUM_BARRIERS
	.align		4
        /*0160*/ 	.byte	0x02, 0x4c
        /*0162*/ 	.byte	0x01
	.zero		1


	//----- nvinfo : EIATTR_MERCURY_ISA_VERSION
	.align		4
        /*0164*/ 	.byte	0x03, 0x5f
        /*0166*/ 	.short	0x0000


	//----- nvinfo : EIATTR_COOP_GROUP_MASK_REGIDS
	.align		4
        /*0168*/ 	.byte	0x04, 0x29
        /*016a*/ 	.short	(.L_27481 - .L_27480)


	//   ....[0]....
.L_27480:
        /*016c*/ 	.word	0xffffffff


	//   ....[1]....
        /*0170*/ 	.word	0xffffffff


	//   ....[2]....
        /*0174*/ 	.word	0xffffffff


	//   ....[3]....
        /*0178*/ 	.word	0xffffffff


	//   ....[4]....
        /*017c*/ 	.word	0xffffffff


	//   ....[5]....
        /*0180*/ 	.word	0xffffffff


	//   ....[6]....
        /*0184*/ 	.word	0xffffffff


	//   ....[7]....
        /*0188*/ 	.word	0xffffffff


	//   ....[8]....
        /*018c*/ 	.word	0xffffffff


	//   ....[9]....
        /*0190*/ 	.word	0xffffffff


	//   ....[10]....
        /*0194*/ 	.word	0xffffffff


	//   ....[11]....
        /*0198*/ 	.word	0xffffffff


	//   ....[12]....
        /*019c*/ 	.word	0xffffffff


	//   ....[13]....
        /*01a0*/ 	.word	0xffffffff


	//   ....[14]....
        /*01a4*/ 	.word	0xffffffff


	//   ....[15]....
        /*01a8*/ 	.word	0xffffffff


	//   ....[16]....
        /*01ac*/ 	.word	0xffffffff


	//   ....[17]....
        /*01b0*/ 	.word	0xffffffff


	//   ....[18]....
        /*01b4*/ 	.word	0xffffffff


	//   ....[19]....
        /*01b8*/ 	.word	0xffffffff


	//   ....[20]....
        /*01bc*/ 	.word	0xffffffff


	//----- nvinfo : EIATTR_COOP_GROUP_INSTR_OFFSETS
	.align		4
.L_27481:
        /*01c0*/ 	.byte	0x04, 0x28
        /*01c2*/ 	.short	(.L_27483 - .L_27482)


	//   ....[0]....
.L_27482:
        /*01c4*/ 	.word	0x00001ef0


	//   ....[1]....
        /*01c8*/ 	.word	0x00001f20


	//   ....[2]....
        /*01cc*/ 	.word	0x000020f0


	//   ....[3]....
        /*01d0*/ 	.word	0x00002120


	//   ....[4]....
        /*01d4*/ 	.word	0x00002140


	//   ....[5]....
        /*01d8*/ 	.word	0x000021f0


	//   ....[6]....
        /*01dc*/ 	.word	0x00002220


	//   ....[7]....
        /*01e0*/ 	.word	0x00002290


	//   ....[8]....
        /*01e4*/ 	.word	0x00003050


	//   ....[9]....
        /*01e8*/ 	.word	0x000030b0


	//   ....[10]....
        /*01ec*/ 	.word	0x000030e0


	//   ....[11]....
        /*01f0*/ 	.word	0x00003100


	//   ....[12]....
        /*01f4*/ 	.word	0x00003120


	//   ....[13]....
        /*01f8*/ 	.word	0x00003170


	//   ....[14]....
        /*01fc*/ 	.word	0x00003190


	//   ....[15]....
        /*0200*/ 	.word	0x000031b0


	//   ....[16]....
        /*0204*/ 	.word	0x00004f80


	//   ....[17]....
        /*0208*/ 	.word	0x00005000


	//   ....[18]....
        /*020c*/ 	.word	0x00005080


	//   ....[19]....
        /*0210*/ 	.word	0x00005100


	//   ....[20]....
        /*0214*/ 	.word	0x00005170


	//----- nvinfo : EIATTR_EXIT_INSTR_OFFSETS
	.align		4
.L_27483:
        /*0218*/ 	.byte	0x04, 0x1c
        /*021a*/ 	.short	(.L_27485 - .L_27484)


	//   ....[0]....
.L_27484:
        /*021c*/ 	.word	0x00004cc0


	//   ....[1]....
        /*0220*/ 	.word	0x00004ea0


	//   ....[2]....
        /*0224*/ 	.word	0x00004f20


	//----- nvinfo : EIATTR_CTAIDZ_USED
	.align		4
.L_27485:
        /*0228*/ 	.byte	0x01, 0x04
	.zero		2


	//----- nvinfo : EIATTR_CRS_STACK_SIZE
	.align		4
        /*022c*/ 	.byte	0x04, 0x1e
        /*022e*/ 	.short	(.L_27487 - .L_27486)
.L_27486:
        /*0230*/ 	.word	0x00000000
.L_27487:


//--------------------- .nv.info._ZN4vllm25paged_attention_v1_kernelIttLi64ELi8ELi128ELNS_18Fp8KVCacheDataTypeE0ELb1EEEvPT_PKS2_PKT0_S8_ifPKiSA_iPKfiiiSC_SC_iiiii --------------------------
	.section	.nv.info._ZN4vllm25paged_attention_v1_kernelIttLi64ELi8ELi128ELNS_18Fp8KVCacheDataTypeE0ELb1EEEvPT_PKS2_PKT0_S8_ifPKiSA_iPKfiiiSC_SC_iiiii,"",@"SHT_CUDA_INFO"
	.sectionflags	@""
	.align	4


	//----- nvinfo : EIATTR_CUDA_API_VERSION
	.align		4
        /*0000*/ 	.byte	0x04, 0x37
        /*0002*/ 	.short	(.L_27489 - .L_27488)
.L_27488:
        /*0004*/ 	.word	0x00000082


	//----- nvinfo : EIATTR_SW2861232_WAR
	.align		4
.L_27489:
        /*0008*/ 	.byte	0x01, 0x35
	.zero		2


	//----- nvinfo : EIATTR_PARAM_CBANK
	.align		4
        /*000c*/ 	.byte	0x04, 0x0a
        /*000e*/ 	.short	(.L_27491 - .L_27490)
	.align		4
.L_27490:
        /*0010*/ 	.word	index@(.nv.constant0._ZN4vllm25paged_attention_v1_kernelIttLi64ELi8ELi128ELNS_18Fp8KVCacheDataTypeE0ELb1EEEvPT_PKS2_PKT0_S8_ifPKiSA_iPKfiiiSC_SC_iiiii)
        /*0014*/ 	.short	0x0160
        /*0016*/ 	.short	0x007c


	//----- nvinfo : EIATTR_CBANK_PARAM_SIZE
	.align		4
.L_27491:
        /*0018*/ 	.byte	0x03, 0x19
        /*001a*/ 	.short	0x007c


	//----- nvinfo : EIATTR_KPARAM_INFO
	.align		4
        /*001c*/ 	.byte	0x04, 0x17
        /*001e*/ 	.short	(.L_27493 - .L_27492)
.L_27492:
        /*0020*/ 	.word	0x00000000
        /*0024*/ 	.short	0x0013
        /*0026*/ 	.short	0x0078
        /*0028*/ 	.byte	0x00, 0xf0, 0x11, 0x00


	//----- nvinfo : EIATTR_KPARAM_INFO
	.align		4
.L_27493:
        /*002c*/ 	.byte	0x04, 0x17
        /*002e*/ 	.short	(.L_27495 - .L_27494)
.L_27494:
        /*0030*/ 	.word	0x00000000
        /*0034*/ 	.short	0x0012
        /*0036*/ 	.short	0x0074
        /*0038*/ 	.byte	0x00, 0xf0, 0x11, 0x00


	//----- nvinfo : EIATTR_KPARAM_INFO
	.align		4
.L_27495:
        /*003c*/ 	.byte	0x04, 0x17
        /*003e*/ 	.short	(.L_27497 - .L_27496)
.L_27496:
        /*0040*/ 	.word	0x00000000
        /*0044*/ 	.short	0x0011
        /*0046*/ 	.short	0x0070
        /*0048*/ 	.byte	0x00, 0xf0, 0x11, 0x00


	//----- nvinfo : EIATTR_KPARAM_INFO
	.align		4
.L_27497:
        /*004c*/ 	.byte	0x04, 0x17
        /*004e*/ 	.short	(.L_27499 - .L_27498)
.L_27498:
        /*0050*/ 	.word	0x00000000
        /*0054*/ 	.short	0x0010
        /*0056*/ 	.short	0x006c
        /*0058*/ 	.byte	0x00, 0xf0, 0x11, 0x00


	//----- nvinfo : EIATTR_KPARAM_INFO
	.align		4
.L_27499:
        /*005c*/ 	.byte	0x04, 0x17
        /*005e*/ 	.short	(.L_27501 - .L_27500)
.L_27500:
        /*0060*/ 	.word	0x00000000
        /*0064*/ 	.short	0x000f
        /*0066*/ 	.short	0x0068
        /*0068*/ 	.byte	0x00, 0xf0, 0x11, 0x00


	//----- nvinfo : EIATTR_KPARAM_INFO
	.align		4
.L_27501:
        /*006c*/ 	.byte	0x04, 0x17
        /*006e*/ 	.short	(.L_27503 - .L_27502)
.L_27502:
        /*0070*/ 	.word	0x00000000
        /*0074*/ 	.short	0x000e
        /*0076*/ 	.short	0x0060
        /*0078*/ 	.byte	0x00, 0xf0, 0x21, 0x00


	//----- nvinfo : EIATTR_KPARAM_INFO
	.align		4
.L_27503:
        /*007c*/ 	.byte	0x04, 0x17
        /*007e*/ 	.short	(.L_27505 - .L_27504)
.L_27504:
        /*0080*/ 	.word	0x00000000
        /*0084*/ 	.short	0x000d
        /*0086*/ 	.short	0x0058
        /*0088*/ 	.byte	0x00, 0xf0, 0x21, 0x00


	//----- nvinfo : EIATTR_KPARAM_INFO
	.align		4
.L_27505:
        /*008c*/ 	.byte	0x04, 0x17
        /*008e*/ 	.short	(.L_27507 - .L_27506)
.L_27506:
        /*0090*/ 	.word	0x00000000
        /*0094*/ 	.short	0x000c
        /*0096*/ 	.short	0x0050
        /*0098*/ 	.byte	0x00, 0xf0, 0x11, 0x00


	//----- nvinfo : EIATTR_KPARAM_INFO
	.align		4
.L_27507:
        /*009c*/ 	.byte	0x04, 0x17
        /*009e*/ 	.short	(.L_27509 - .L_27508)
.L_27508:
        /*00a0*/ 	.word	0x00000000
        /*00a4*/ 	.short	0x000b
        /*00a6*/ 	.short	0x004c
        /*00a8*/ 	.byte	0x00, 0xf0, 0x11, 0x00


	//----- nvinfo : EIATTR_KPARAM_INFO
	.align		4
.L_27509:
        /*00ac*/ 	.byte	0x04, 0x17
        /*00ae*/ 	.short	(.L_27511 - .L_27510)
.L_27510:
        /*00b0*/ 	.word	0x00000000
        /*00b4*/ 	.short	0x000a
        /*00b6*/ 	.short	0x0048
        /*00b8*/ 	.byte	0x00, 0xf0, 0x11, 0x00


	//----- nvinfo : EIATTR_KPARAM_INFO
	.align		4
.L_27511:
        /*00bc*/ 	.byte	0x04, 0x17
        /*00be*/ 	.short	(.L_27513 - .L_27512)
.L_27512:
        /*00c0*/ 	.word	0x00000000
        /*00c4*/ 	.short	0x0009
        /*00c6*/ 	.short	0x0040
        /*00c8*/ 	.byte	0x00, 0xf0, 0x21, 0x00


	//----- nvinfo : EIATTR_KPARAM_INFO
	.align		4
.L_27513:
        /*00cc*/ 	.byte	0x04, 0x17
        /*00ce*/ 	.short	(.L_27515 - .L_27514)
.L_27514:
        /*00d0*/ 	.word	0x00000000
        /*00d4*/ 	.short	0x0008
        /*00d6*/ 	.short	0x0038
        /*00d8*/ 	.byte	0x00, 0xf0, 0x11, 0x00


	//----- nvinfo : EIATTR_KPARAM_INFO
	.align		4
.L_27515:
        /*00dc*/ 	.byte	0x04, 0x17
        /*00de*/ 	.short	(.L_27517 - .L_27516)
.L_27516:
        /*00e0*/ 	.word	0x00000000
        /*00e4*/ 	.short	0x0007
        /*00e6*/ 	.short	0x0030
        /*00e8*/ 	.byte	0x00, 0xf0, 0x21, 0x00


	//----- nvinfo : EIATTR_KPARAM_INFO
	.align		4
.L_27517:
        /*00ec*/ 	.byte	0x04, 0x17
        /*00ee*/ 	.short	(.L_27519 - .L_27518)
.L_27518:
        /*00f0*/ 	.word	0x00000000
        /*00f4*/ 	.short	0x0006
        /*00f6*/ 	.short	0x0028
        /*00f8*/ 	.byte	0x00, 0xf0, 0x21, 0x00


	//----- nvinfo : EIATTR_KPARAM_INFO
	.align		4
.L_27519:
        /*00fc*/ 	.byte	0x04, 0x17
        /*00fe*/ 	.short	(.L_27521 - .L_27520)
.L_27520:
        /*0100*/ 	.word	0x00000000
        /*0104*/ 	.short	0x0005
        /*0106*/ 	.short	0x0024
        /*0108*/ 	.byte	0x00, 0xf0, 0x11, 0x00


	//----- nvinfo : EIATTR_KPARAM_INFO
	.align		4
.L_27521:
        /*010c*/ 	.byte	0x04, 0x17
        /*010e*/ 	.short	(.L_27523 - .L_27522)
.L_27522:
        /*0110*/ 	.word	0x00000000
        /*0114*/ 	.short	0x0004
        /*0116*/ 	.short	0x0020
        /*0118*/ 	.byte	0x00, 0xf0, 0x11, 0x00


	//----- nvinfo : EIATTR_KPARAM_INFO
	.align		4
.L_27523:
        /*011c*/ 	.byte	0x04, 0x17
        /*011e*/ 	.short	(.L_27525 - .L_27524)
.L_27524:
        /*0120*/ 	.word	0x00000000
        /*0124*/ 	.short	0x0003
        /*0126*/ 	.short	0x0018
        /*0128*/ 	.byte	0x00, 0xf0, 0x21, 0x00


	//----- nvinfo : EIATTR_KPARAM_INFO
	.align		4
.L_27525:
        /*012c*/ 	.byte	0x04, 0x17
        /*012e*/ 	.short	(.L_27527 - .L_27526)
.L_27526:
        /*0130*/ 	.word	0x00000000
        /*0134*/ 	.short	0x0002
        /*0136*/ 	.short	0x0010
        /*0138*/ 	.byte	0x00, 0xf0, 0x21, 0x00


	//----- nvinfo : EIATTR_KPARAM_INFO
	.align		4
.L_27527:
        /*013c*/ 	.byte	0x04, 0x17
        /*013e*/ 	.short	(.L_27529 - .L_27528)
.L_27528:
        /*0140*/ 	.word	0x00000000
        /*0144*/ 	.short	0x0001
        /*0146*/ 	.short	0x0008
        /*0148*/ 	.byte	0x00, 0xf0, 0x21, 0x00


	//----- nvinfo : EIATTR_KPARAM_INFO
	.align		4
.L_27529:
        /*014c*/ 	.byte	0x04, 0x17
        /*014e*/ 	.short	(.L_27531 - .L_27530)
.L_27530:
        /*0150*/ 	.word	0x00000000
        /*0154*/ 	.short	0x0000
        /*0156*/ 	.short	0x0000
        /*0158*/ 	.byte	0x00, 0xf0, 0x21, 0x00


	//----- nvinfo : EIATTR_MAXREG_COUNT
	.align		4
.L_27531:
        /*015c*/ 	.byte	0x03, 0x1b
        /*015e*/ 	.short	0x00ff


	//----- nvinfo : EIATTR_NUM_BARRIERS
	.align		4
        /*0160*/ 	.byte	0x02, 0x4c
        /*0162*/ 	.byte	0x01
	.zero		1


	//----- nvinfo : EIATTR_MERCURY_ISA_VERSION
	.align		4
        /*0164*/ 	.byte	0x03, 0x5f
        /*0166*/ 	.short	0x0000


	//----- nvinfo : EIATTR_COOP_GROUP_MASK_REGIDS
	.align		4
        /*0168*/ 	.byte	0x04, 0x29
        /*016a*/ 	.short	(.L_27533 - .L_27532)


	//   ....[0]....
.L_27532:
        /*016c*/ 	.word	0xffffffff


	//   ....[1]....
        /*0170*/ 	.word	0xffffffff


	//   ....[2]....
        /*0174*/ 	.word	0xffffffff


	//   ....[3]....
        /*0178*/ 	.word	0xffffffff


	//   ....[4]....
        /*017c*/ 	.word	0xffffffff


	//   ....[5]....
        /*0180*/ 	.word	0xffffffff


	//   ....[6]....
        /*0184*/ 	.word	0xffffffff


	//   ....[7]....
        /*0188*/ 	.word	0xffffffff


	//   ....[8]....
        /*018c*/ 	.word	0xffffffff


	//   ....[9]....
        /*0190*/ 	.word	0xffffffff


	//   ....[10]....
        /*0194*/ 	.word	0xffffffff


	//   ....[11]....
        /*0198*/ 	.word	0xffffffff


	//   ....[12]....
        /*019c*/ 	.word	0xffffffff


	//   ....[13]....
        /*01a0*/ 	.word	0xffffffff


	//   ....[14]....
        /*01a4*/ 	.word	0xffffffff


	//   ....[15]....
        /*01a8*/ 	.word	0xffffffff


	//   ....[16]....
        /*01ac*/ 	.word	0xffffffff


	//   ....[17]....
        /*01b0*/ 	.word	0xffffffff


	//   ....[18]....
        /*01b4*/ 	.word	0xffffffff


	//   ....[19]....
        /*01b8*/ 	.word	0xffffffff


	//   ....[20]....
        /*01bc*/ 	.word	0xffffffff


	//----- nvinfo : EIATTR_COOP_GROUP_INSTR_OFFSETS
	.align		4
.L_27533:
        /*01c0*/ 	.byte	0x04, 0x28
        /*01c2*/ 	.short	(.L_27535 - .L_27534)


	//   ....[0]....
.L_27534:
        /*01c4*/ 	.word	0x00001be0


	//   ....[1]....
        /*01c8*/ 	.word	0x00001c10


	//   ....[2]....
        /*01cc*/ 	.word	0x00001de0


	//   ....[3]....
        /*01d0*/ 	.word	0x00001e10


	//   ....[4]....
        /*01d4*/ 	.word	0x00001e30


	//   ....[5]....
        /*01d8*/ 	.word	0x00001ed0


	//   ....[6]....
        /*01dc*/ 	.word	0x00001f10


	//   ....[7]....
        /*01e0*/ 	.word	0x00001f80


	//   ....[8]....
        /*01e4*/ 	.word	0x00002d40


	//   ....[9]....
        /*01e8*/ 	.word	0x00002da0


	//   ....[10]....
        /*01ec*/ 	.word	0x00002dd0


	//   ....[11]....
        /*01f0*/ 	.word	0x00002df0


	//   ....[12]....
        /*01f4*/ 	.word	0x00002e10


	//   ....[13]....
        /*01f8*/ 	.word	0x00002e60


	//   ....[14]....
        /*01fc*/ 	.word	0x00002e80


	//   ....[15]....
        /*0200*/ 	.word	0x00002ea0


	//   ....[16]....
        /*0204*/ 	.word	0x00004740


	//   ....[17]....
        /*0208*/ 	.word	0x000047c0


	//   ....[18]....
        /*020c*/ 	.word	0x00004840


	//   ....[19]....
        /*0210*/ 	.word	0x000048c0


	//   ....[20]....
        /*0214*/ 	.word	0x00004930


	//----- nvinfo : EIATTR_EXIT_INSTR_OFFSETS
	.align		4
.L_27535:
        /*0218*/ 	.byte	0x04, 0x1c
        /*021a*/ 	.short	(.L_27537 - .L_27536)


	//   ....[0]....
.L_27536:
        /*021c*/ 	.word	0x000044e0


	//   ....[1]....
        /*0220*/ 	.word	0x000046e0


	//----- nvinfo : EIATTR_CTAIDZ_USED
	.align		4
.L_27537:
        /*0224*/ 	.byte	0x01, 0x04
	.zero		2


	//----- nvinfo : EIATTR_CRS_STACK_SIZE
	.align		4
        /*0228*/ 	.byte	0x04, 0x1e
        /*022a*/ 	.short	(.L_27539 - .L_27538)
.L_27538:
        /*022c*/ 	.word	0x00000000
.L_27539:


//--------------------- .nv.info._ZN4vllm25paged_attention_v1_kernelIttLi32ELi8ELi128ELNS_18Fp8KVCacheDataTypeE0ELb1EEEvPT_PKS2_PKT0_S8_ifPKiSA_iPKfiiiSC_SC_iiiii --------------------------
	.section	.nv.info._ZN4vllm25paged_attention_v1_kernelIttLi32ELi8ELi128ELNS_18Fp8KVCacheDataTypeE0ELb1EEEvPT_PKS2_PKT0_S8_ifPKiSA_iPKfiiiSC_SC_iiiii,"",@"SHT_CUDA_INFO"
	.sectionflags	@""
	.align	4


	//----- nvinfo : EIATTR_CUDA_API_VERSION
	.align		4
        /*0000*/ 	.byte	0x04, 0x37
        /*0002*/ 	.short	(.L_27541 - .L_27540)
.L_27540:
        /*0004*/ 	.word	0x00000082


	//----- nvinfo : EIATTR_SW2861232_WAR
	.align		4
.L_27541:
        /*0008*/ 	.byte	0x01, 0x35
	.zero		2


	//----- nvinfo : EIATTR_PARAM_CBANK
	.align		4
        /*000c*/ 	.byte	0x04, 0x0a
        /*000e*/ 	.short	(.L_27543 - .L_27542)
	.align		4
.L_27542:
        /*0010*/ 	.word	index@(.nv.constant0._ZN4vllm25paged_attention_v1_kernelIttLi32ELi8ELi128ELNS_18Fp8KVCacheDataTypeE0ELb1EEEvPT_PKS2_PKT0_S8_ifPKiSA_iPKfiiiSC_SC_iiiii)
        /*0014*/ 	.short	0x0160
        /*0016*/ 	.short	0x007c


	//----- nvinfo : EIATTR_CBANK_PARAM_SIZE
	.align		4
.L_27543:
        /*0018*/ 	.byte	0x03, 0x19
        /*001a*/ 	.short	0x007c


	//----- nvinfo : EIATTR_KPARAM_INFO
	.align		4
        /*001c*/ 	.byte	0x04, 0x17
        /*001e*/ 	.short	(.L_27545 - .L_27544)
.L_27544:
        /*0020*/ 	.word	0x00000000
        /*0024*/ 	.short	0x0013
        /*0026*/ 	.short	0x0078
        /*0028*/ 	.byte	0x00, 0xf0, 0x11, 0x00


	//----- nvinfo : EIATTR_KPARAM_INFO
	.align		4
.L_27545:
        /*002c*/ 	.byte	0x04, 0x17
        /*002e*/ 	.short	(.L_27547 - .L_27546)
.L_27546:
        /*0030*/ 	.word	0x00000000
        /*0034*/ 	.short	0x0012
        /*0036*/ 	.short	0x0074
        /*0038*/ 	.byte	0x00, 0xf0, 0x11, 0x00


	//----- nvinfo : EIATTR_KPARAM_INFO
	.align		4
.L_27547:
        /*003c*/ 	.byte	0x04, 0x17
        /*003e*/ 	.short	(.L_27549 - .L_27548)
.L_27548:
        /*0040*/ 	.word	0x00000000
        /*0044*/ 	.short	0x0011
        /*0046*/ 	.short	0x0070
        /*0048*/ 	.byte	0x00, 0xf0, 0x11, 0x00


	//----- nvinfo : EIATTR_KPARAM_INFO
	.align		4
.L_27549:
        /*004c*/ 	.byte	0x04, 0x17
        /*004e*/ 	.short	(.L_27551 - .L_27550)
.L_27550:
        /*0050*/ 	.word	0x00000000
        /*0054*/ 	.short	0x0010
        /*0056*/ 	.short	0x006c
        /*0058*/ 	.byte	0x00, 0xf0, 0x11, 0x00


	//----- nvinfo : EIATTR_KPARAM_INFO
	.align		4
.L_27551:
        /*005c*/ 	.byte	0x04, 0x17
        /*005e*/ 	.short	(.L_27553 - .L_27552)
.L_27552:
        /*0060*/ 	.word	0x00000000
        /*0064*/ 	.short	0x000f
        /*0066*/ 	.short	0x0068
        /*0068*/ 	.byte	0x00, 0xf0, 0x11, 0x00


	//----- nvinfo : EIATTR_KPARAM_INFO
	.align		4
.L_27553:
        /*006c*/ 	.byte	0x04, 0x17
        /*006e*/ 	.short	(.L_27555 - .L_27554)
.L_27554:
        /*0070*/ 	.word	0x00000000
        /*0074*/ 	.short	0x000e
        /*0076*/ 	.short	0x0060
        /*0078*/ 	.byte	0x00, 0xf0, 0x21, 0x00


	//----- nvinfo : EIATTR_KPARAM_INFO
	.align		4
.L_27555:
        /*007c*/ 	.byte	0x04, 0x17
        /*007e*/ 	.short	(.L_27557 - .L_27556)
.L_27556:
        /*0080*/ 	.word	0x00000000
        /*0084*/ 	.short	0x000d
        /*0086*/ 	.short	0x0058
        /*0088*/ 	.byte	0x00, 0xf0, 0x21, 0x00


	//----- nvinfo : EIATTR_KPARAM_INFO
	.align		4
.L_27557:
        /*008c*/ 	.byte	0x04, 0x17
        /*008e*/ 	.short	(.L_27559 - .L_27558)
.L_27558:
        /*0090*/ 	.word	0x00000000
        /*0094*/ 	.short	0x000c
        /*0096*/ 	.short	0x0050
        /*0098*/ 	.byte	0x00, 0xf0, 0x11, 0x00


	//----- nvinfo : EIATTR_KPARAM_INFO
	.align		4
.L_27559:
        /*009c*/ 	.byte	0x04, 0x17
        /*009e*/ 	.short	(.L_27561 - .L_27560)
.L_27560:
        /*00a0*/ 	.word	0x00000000
        /*00a4*/ 	.short	0x000b
        /*00a6*/ 	.short	0x004c
        /*00a8*/ 	.byte	0x00, 0xf0, 0x11, 0x00


	//----- nvinfo : EIATTR_KPARAM_INFO
	.align		4
.L_27561:
        /*00ac*/ 	.byte	0x04, 0x17
        /*00ae*/ 	.short	(.L_27563 - .L_27562)
.L_27562:
        /*00b0*/ 	.word	0x00000000
        /*00b4*/ 	.short	0x000a
        /*00b6*/ 	.short	0x0048
        /*00b8*/ 	.byte	0x00, 0xf0, 0x11, 0x00


	//----- nvinfo : EIATTR_KPARAM_INFO
	.align		4
.L_27563:
        /*00bc*/ 	.byte	0x04, 0x17
        /*00be*/ 	.short	(.L_27565 - .L_27564)
.L_27564:
        /*00c0*/ 	.word	0x00000000
        /*00c4*/ 	.short	0x0009
        /*00c6*/ 	.short	0x0040
        /*00c8*/ 	.byte	0x00, 0xf0, 0x21, 0x00


	//----- nvinfo : EIATTR_KPARAM_INFO
	.align		4
.L_27565:
        /*00cc*/ 	.byte	0x04, 0x17
        /*00ce*/ 	.short	(.L_27567 - .L_27566)
.L_27566:
        /*00d0*/ 	.word	0x00000000
        /*00d4*/ 	.short	0x0008
        /*00d6*/ 	.short	0x0038
        /*00d8*/ 	.byte	0x00, 0xf0, 0x11, 0x00


	//----- nvinfo : EIATTR_KPARAM_INFO
	.align		4
.L_27567:
        /*00dc*/ 	.byte	0x04, 0x17
        /*00de*/ 	.short	(.L_27569 - .L_27568)
.L_27568:
        /*00e0*/ 	.word	0x00000000
        /*00e4*/ 	.short	0x0007
        /*00e6*/ 	.short	0x0030
        /*00e8*/ 	.byte	0x00, 0xf0, 0x21, 0x00


	//----- nvinfo : EIATTR_KPARAM_INFO
	.align		4
.L_27569:
        /*00ec*/ 	.byte	0x04, 0x17
        /*00ee*/ 	.short	(.L_27571 - .L_27570)
.L_27570:
        /*00f0*/ 	.word	0x00000000
        /*00f4*/ 	.short	0x0006
        /*00f6*/ 	.short	0x0028
        /*00f8*/ 	.byte	0x00, 0xf0, 0x21, 0x00


	//----- nvinfo : EIATTR_KPARAM_INFO
	.align		4
.L_27571:
        /*00fc*/ 	.byte	0x04, 0x17
        /*00fe*/ 	.short	(.L_27573 - .L_27572)
.L_27572:
        /*0100*/ 	.word	0x00000000
        /*0104*/ 	.short	0x0005
        /*0106*/ 	.short	0x0024
        /*0108*/ 	.byte	0x00, 0xf0, 0x11, 0x00


	//----- nvinfo : EIATTR_KPARAM_INFO
	.align		4
.L_27573:
        /*010c*/ 	.byte	0x04, 0x17
        /*010e*/ 	.short	(.L_27575 - .L_27574)
.L_27574:
        /*0110*/ 	.word	0x00000000
        /*0114*/ 	.short	0x0004
        /*0116*/ 	.short	0x0020
        /*0118*/ 	.byte	0x00, 0xf0, 0x11, 0x00


	//----- nvinfo : EIATTR_KPARAM_INFO
	.align		4
.L_27575:
        /*011c*/ 	.byte	0x04, 0x17
        /*011e*/ 	.short	(.L_27577 - .L_27576)
.L_27576:
        /*0120*/ 	.word	0x00000000
        /*0124*/ 	.short	0x0003
        /*0126*/ 	.short	0x0018
        /*0128*/ 	.byte	0x00, 0xf0, 0x21, 0x00


	//----- nvinfo : EIATTR_KPARAM_INFO
	.align		4
.L_27577:
        /*012c*/ 	.byte	0x04, 0x17
        /*012e*/ 	.short	(.L_27579 - .L_27578)
.L_27578:
        /*0130*/ 	.word	0x00000000
        /*0134*/ 	.short	0x0002
        /*0136*/ 	.short	0x0010
        /*0138*/ 	.byte	0x00, 0xf0, 0x21, 0x00


	//----- nvinfo : EIATTR_KPARAM_INFO
	.align		4
.L_27579:
        /*013c*/ 	.byte	0x04, 0x17
        /*013e*/ 	.short	(.L_27581 - .L_27580)
.L_27580:
        /*0140*/ 	.word	0x00000000
        /*0144*/ 	.short	0x0001
        /*0146*/ 	.short	0x0008
        /*0148*/ 	.byte	0x00, 0xf0, 0x21, 0x00


	//----- nvinfo : EIATTR_KPARAM_INFO
	.align		4
.L_27581:
        /*014c*/ 	.byte	0x04, 0x17
        /*014e*/ 	.short	(.L_27583 - .L_27582)
.L_27582:
        /*0150*/ 	.word	0x00000000
        /*0154*/ 	.short	0x0000
        /*0156*/ 	.short	0x0000
        /*0158*/ 	.byte	0x00, 0xf0, 0x21, 0x00


	//----- nvinfo : EIATTR_MAXREG_COUNT
	.align		4
.L_27583:
        /*015c*/ 	.byte	0x03, 0x1b
        /*015e*/ 	.short	0x00ff


	//----- nvinfo : EIATTR_NUM_BARRIERS
	.align		4
        /*0160*/ 	.byte	0x02, 0x4c
        /*0162*/ 	.byte	0x01
	.zero		1


	//----- nvinfo : EIATTR_MERCURY_ISA_VERSION
	.align		4
        /*0164*/ 	.byte	0x03, 0x5f
        /*0166*/ 	.short	0x0000


	//----- nvinfo : EIATTR_COOP_GROUP_MASK_REGIDS
	.align		4
        /*0168*/ 	.byte	0x04, 0x29
        /*016a*/ 	.short	(.L_27585 - .L_27584)


	//   ....[0]....
.L_27584:
        /*016c*/ 	.word	0xffffffff


	//   ....[1]....
        /*0170*/ 	.word	0xffffffff


	//   ....[2]....
        /*0174*/ 	.word	0xffffffff


	//   ....[3]....
        /*0178*/ 	.word	0xffffffff


	//   ....[4]....
        /*017c*/ 	.word	0xffffffff


	//   ....[5]....
        /*0180*/ 	.word	0xffffffff


	//   ....[6]....
        /*0184*/ 	.word	0xffffffff


	//   ....[7]....
        /*0188*/ 	.word	0xffffffff


	//   ....[8]....
        /*018c*/ 	.word	0xffffffff


	//   ....[9]....
        /*0190*/ 	.word	0xffffffff


	//   ....[10]....
        /*0194*/ 	.word	0xffffffff


	//   ....[11]....
        /*0198*/ 	.word	0xffffffff


	//   ....[12]....
        /*019c*/ 	.word	0xffffffff


	//   ....[13]....
        /*01a0*/ 	.word	0xffffffff


	//   ....[14]....
        /*01a4*/ 	.word	0xffffffff


	//   ....[15]....
        /*01a8*/ 	.word	0xffffffff


	//   ....[16]....
        /*01ac*/ 	.word	0xffffffff


	//   ....[17]....
        /*01b0*/ 	.word	0xffffffff


	//   ....[18]....
        /*01b4*/ 	.word	0xffffffff


	//   ....[19]....
        /*01b8*/ 	.word	0xffffffff


	//   ....[20]....
        /*01bc*/ 	.word	0xffffffff


	//----- nvinfo : EIATTR_COOP_GROUP_INSTR_OFFSETS
	.align		4
.L_27585:
        /*01c0*/ 	.byte	0x04, 0x28
        /*01c2*/ 	.short	(.L_27587 - .L_27586)


	//   ....[0]....
.L_27586:
        /*01c4*/ 	.word	0x00001600


	//   ....[1]....
        /*01c8*/ 	.word	0x00001630


	//   ....[2]....
        /*01cc*/ 	.word	0x00001800


	//   ....[3]....
        /*01d0*/ 	.word	0x00001830


	//   ....[4]....
        /*01d4*/ 	.word	0x00001850


	//   ....[5]....
        /*01d8*/ 	.word	0x00001930


	//   ....[6]....
        /*01dc*/ 	.word	0x00001960


	//   ....[7]....
        /*01e0*/ 	.word	0x000019a0


	//   ....[8]....
        /*01e4*/ 	.word	0x00002760


	//   ....[9]....
        /*01e8*/ 	.word	0x000027c0


	//   ....[10]....
        /*01ec*/ 	.word	0x000027f0


	//   ....[11]....
        /*01f0*/ 	.word	0x00002810


	//   ....[12]....
        /*01f4*/ 	.word	0x00002830


	//   ....[13]....
        /*01f8*/ 	.word	0x00002880


	//   ....[14]....
        /*01fc*/ 	.word	0x000028a0


	//   ....[15]....
        /*0200*/ 	.word	0x000028c0


	//   ....[16]....
        /*0204*/ 	.word	0x00004bd0


	//   ....[17]....
        /*0208*/ 	.word	0x00004c50


	//   ....[18]....
        /*020c*/ 	.word	0x00004cd0


	//   ....[19]....
        /*0210*/ 	.word	0x00004d50


	//   ....[20]....
        /*0214*/ 	.word	0x00004dc0


	//----- nvinfo : EIATTR_EXIT_INSTR_OFFSETS
	.align		4
.L_27587:
        /*0218*/ 	.byte	0x04, 0x1c
        /*021a*/ 	.short	(.L_27589 - .L_27588)


	//   ....[0]....
.L_27588:
        /*021c*/ 	.word	0x00004a00


	//   ....[1]....
        /*0220*/ 	.word	0x00004b70


	//----- nvinfo : EIATTR_CTAIDZ_USED
	.align		4
.L_27589:
        /*0224*/ 	.byte	0x01, 0x04
	.zero		2


	//----- nvinfo : EIATTR_CRS_STACK_SIZE
	.align		4
        /*0228*/ 	.byte	0x04, 0x1e
        /*022a*/ 	.short	(.L_27591 - .L_27590)
.L_27590:
        /*022c*/ 	.word	0x00000000
.L_27591:


//--------------------- .nv.info._ZN4vllm25paged_attention_v1_kernelIffLi256ELi32ELi128ELNS_18Fp8KVCacheDataTypeE0ELb0EEEvPT_PKS2_PKT0_S8_ifPKiSA_iPKfiiiSC_SC_iiiii --------------------------
	.section	.nv.info._ZN4vllm25paged_attention_v1_kernelIffLi256ELi32ELi128ELNS_18Fp8KVCacheDataTypeE0ELb0EEEvPT_PKS2_PKT0_S8_ifPKiSA_iPKfiiiSC_SC_iiiii,"",@"SHT_CUDA_INFO"
	.sectionflags	@""
	.align	4


	//----- nvinfo : EIATTR_CUDA_API_VERSION
	.align		4
        /*0000*/ 	.byte	0x04, 0x37
        /*0002*/ 	.short	(.L_27593 - .L_27592)
.L_27592:
        /*0004*/ 	.word	0x00000082


	//----- nvinfo : EIATTR_SW2861232_WAR
	.align		4
.L_27593:
        /*0008*/ 	.byte	0x01, 0x35
	.zero		2


	//----- nvinfo : EIATTR_PARAM_CBANK
	.align		4
        /*000c*/ 	.byte	0x04, 0x0a
        /*000e*/ 	.short	(.L_27595 - .L_27594)
	.align		4
.L_27594:
        /*0010*/ 	.word	index@(.nv.constant0._ZN4vllm25paged_attention_v1_kernelIffLi256ELi32ELi128ELNS_18Fp8KVCacheDataTypeE0ELb0EEEvPT_PKS2_PKT0_S8_ifPKiSA_iPKfiiiSC_SC_iiiii)
        /*0014*/ 	.short	0x0160
        /*0016*/ 	.short	0x007c


	//----- nvinfo : EIATTR_CBANK_PARAM_SIZE
	.align		4
.L_27595:
        /*0018*/ 	.byte	0x03, 0x19
        /*001a*/ 	.short	0x007c


	//----- nvinfo : EIATTR_KPARAM_INFO
	.align		4
        /*001c*/ 	.byte	0x04, 0x17
        /*001e*/ 	.short	(.L_27597 - .L_27596)
.L_27596:
        /*0020*/ 	.word	0x00000000
        /*0024*/ 	.short	0x0013
        /*0026*/ 	.short	0x0078
        /*0028*/ 	.byte	0x00, 0xf0, 0x11, 0x00


	//----- nvinfo : EIATTR_KPARAM_INFO
	.align		4
.L_27597:
        /*002c*/ 	.byte	0x04, 0x17
        /*002e*/ 	.short	(.L_27599 - .L_27598)
.L_27598:
        /*0030*/ 	.word	0x00000000
        /*0034*/ 	.short	0x0012
        /*0036*/ 	.short	0x0074
        /*0038*/ 	.byte	0x00, 0xf0, 0x11, 0x00


	//----- nvinfo : EIATTR_KPARAM_INFO
	.align		4
.L_27599:
        /*003c*/ 	.byte	0x04, 0x17
        /*003e*/ 	.short	(.L_27601 - .L_27600)
.L_27600:
        /*0040*/ 	.word	0x00000000
        /*0044*/ 	.short	0x0011
        /*0046*/ 	.short	0x0070
        /*0048*/ 	.byte	0x00, 0xf0, 0x11, 0x00


	//----- nvinfo : EIATTR_KPARAM_INFO
	.align		4
.L_27601:
        /*004c*/ 	.byte	0x04, 0x17
        /*004e*/ 	.short	(.L_27603 - .L_27602)
.L_27602:
        /*0050*/ 	.word	0x00000000
        /*0054*/ 	.short	0x0010
        /*0056*/ 	.short	0x006c
        /*0058*/ 	.byte	0x00, 0xf0, 0x11, 0x00


	//----- nvinfo : EIATTR_KPARAM_INFO
	.align		4
.L_27603:
        /*005c*/ 	.byte	0x04, 0x17
        /*005e*/ 	.short	(.L_27605 - .L_27604)
.L_27604:
        /*0060*/ 	.word	0x00000000
        /*0064*/ 	.short	0x000f
        /*0066*/ 	.short	0x0068
        /*0068*/ 	.byte	0x00, 0xf0, 0x11, 0x00


	//----- nvinfo : EIATTR_KPARAM_INFO
	.align		4
.L_27605:
        /*006c*/ 	.byte	0x04, 0x17
        /*006e*/ 	.short	(.L_27607 - .L_27606)
.L_27606:
        /*0070*/ 	.word	0x00000000
        /*0074*/ 	.short	0x000e
        /*0076*/ 	.short	0x0060
        /*0078*/ 	.byte	0x00, 0xf0, 0x21, 0x00


	//----- nvinfo : EIATTR_KPARAM_INFO
	.align		4
.L_27607:
        /*007c*/ 	.byte	0x04, 0x17
        /*007e*/ 	.short	(.L_27609 - .L_27608)
.L_27608:
        /*0080*/ 	.word	0x00000000
        /*0084*/ 	.short	0x000d
        /*0086*/ 	.short	0x0058
        /*0088*/ 	.byte	0x00, 0xf0, 0x21, 0x00


	//----- nvinfo : EIATTR_KPARAM_INFO
	.align		4
.L_27609:
        /*008c*/ 	.byte	0x04, 0x17
        /*008e*/ 	.short	(.L_27611 - .L_27610)
.L_27610:
        /*0090*/ 	.word	0x00000000
        /*0094*/ 	.short	0x000c
        /*0096*/ 	.short	0x0050
        /*0098*/ 	.byte	0x00, 0xf0, 0x11, 0x00


	//----- nvinfo : EIATTR_KPARAM_INFO
	.align		4
.L_27611:
        /*009c*/ 	.byte	0x04, 0x17
        /*009e*/ 	.short	(.L_27613 - .L_27612)
.L_27612:
        /*00a0*/ 	.word	0x00000000
        /*00a4*/ 	.short	0x000b
        /*00a6*/ 	.short	0x004c
        /*00a8*/ 	.byte	0x00, 0xf0, 0x11, 0x00


	//----- nvinfo : EIATTR_KPARAM_INFO
	.align		4
.L_27613:
        /*00ac*/ 	.byte	0x04, 0x17
        /*00ae*/ 	.short	(.L_27615 - .L_27614)
.L_27614:
        /*00b0*/ 	.word	0x00000000
        /*00b4*/ 	.short	0x000a
        /*00b6*/ 	.short	0x0048
        /*00b8*/ 	.byte	0x00, 0xf0, 0x11, 0x00


	//----- nvinfo : EIATTR_KPARAM_INFO
	.align		4
.L_27615:
        /*00bc*/ 	.byte	0x04, 0x17
        /*00be*/ 	.short	(.L_27617 - .L_27616)
.L_27616:
        /*00c0*/ 	.word	0x00000000
        /*00c4*/ 	.short	0x0009
        /*00c6*/ 	.short	0x0040
        /*00c8*/ 	.byte	0x00, 0xf0, 0x21, 0x00


	//----- nvinfo : EIATTR_KPARAM_INFO
	.align		4
.L_27617:
        /*00cc*/ 	.byte	0x04, 0x17
        /*00ce*/ 	.short	(.L_27619 - .L_27618)
.L_27618:
        /*00d0*/ 	.word	0x00000000
        /*00d4*/ 	.short	0x0008
        /*00d6*/ 	.short	0x0038
        /*00d8*/ 	.byte	0x00, 0xf0, 0x11, 0x00


	//----- nvinfo : EIATTR_KPARAM_INFO
	.align		4
.L_27619:
        /*00dc*/ 	.byte	0x04, 0x17
        /*00de*/ 	.short	(.L_27621 - .L_27620)
.L_27620:
        /*00e0*/ 	.word	0x00000000
        /*00e4*/ 	.short	0x0007
        /*00e6*/ 	.short	0x0030
        /*00e8*/ 	.byte	0x00, 0xf0, 0x21, 0x00


	//----- nvinfo : EIATTR_KPARAM_INFO
	.align		4
.L_27621:
        /*00ec*/ 	.byte	0x04, 0x17
        /*00ee*/ 	.short	(.L_27623 - .L_27622)
.L_27622:
        /*00f0*/ 	.word	0x00000000
        /*00f4*/ 	.short	0x0006
        /*00f6*/ 	.short	0x0028
        /*00f8*/ 	.byte	0x00, 0xf0, 0x21, 0x00


	//----- nvinfo : EIATTR_KPARAM_INFO
	.align		4
.L_27623:
        /*00fc*/ 	.byte	0x04, 0x17
        /*00fe*/ 	.short	(.L_27625 - .L_27624)
.L_27624:
        /*0100*/ 	.word	0x00000000
        /*0104*/ 	.short	0x0005
        /*0106*/ 	.short	0x0024
        /*0108*/ 	.byte	0x00, 0xf0, 0x11, 0x00


	//----- nvinfo : EIATTR_KPARAM_INFO
	.align		4
.L_27625:
        /*010c*/ 	.byte	0x04, 0x17
        /*010e*/ 	.short	(.L_27627 - .L_27626)
.L_27626:
        /*0110*/ 	.word	0x00000000
        /*0114*/ 	.short	0x0004
        /*0116*/ 	.short	0x0020
        /*0118*/ 	.byte	0x00, 0xf0, 0x11, 0x00


	//----- nvinfo : EIATTR_KPARAM_INFO
	.align		4
.L_27627:
        /*011c*/ 	.byte	0x04, 0x17
        /*011e*/ 	.short	(.L_27629 - .L_27628)
.L_27628:
        /*0120*/ 	.word	0x00000000
        /*0124*/ 	.short	0x0003
        /*0126*/ 	.short	0x0018
        /*0128*/ 	.byte	0x00, 0xf0, 0x21, 0x00


	//----- nvinfo : EIATTR_KPARAM_INFO
	.align		4
.L_27629:
        /*012c*/ 	.byte	0x04, 0x17
        /*012e*/ 	.short	(.L_27631 - .L_27630)
.L_27630:
        /*0130*/ 	.word	0x00000000
        /*0134*/ 	.short	0x0002
        /*0136*/ 	.short	0x0010
        /*0138*/ 	.byte	0x00, 0xf0, 0x21, 0x00


	//----- nvinfo : EIATTR_KPARAM_INFO
	.align		4
.L_27631:
        /*013c*/ 	.byte	0x04, 0x17
        /*013e*/ 	.short	(.L_27633 - .L_27632)
.L_27632:
        /*0140*/ 	.word	0x00000000
        /*0144*/ 	.short	0x0001
        /*0146*/ 	.short	0x0008
        /*0148*/ 	.byte	0x00, 0xf0, 0x21, 0x00


	//----- nvinfo : EIATTR_KPARAM_INFO
	.align		4
.L_27633:
        /*014c*/ 	.byte	0x04, 0x17
        /*014e*/ 	.short	(.L_27635 - .L_27634)
.L_27634:
        /*0150*/ 	.word	0x00000000
        /*0154*/ 	.short	0x0000
        /*0156*/ 	.short	0x0000
        /*0158*/ 	.byte	0x00, 0xf0, 0x21, 0x00


	//----- nvinfo : EIATTR_MAXREG_COUNT
	.align		4
.L_27635:
        /*015c*/ 	.byte	0x03, 0x1b
        /*015e*/ 	.short	0x00ff


	//----- nvinfo : EIATTR_NUM_BARRIERS
	.align		4
        /*0160*/ 	.byte	0x02, 0x4c
        /*0162*/ 	.byte	0x01
	.zero		1


	//----- nvinfo : EIATTR_ANNOTATIONS
	.align		4
        /*0164*/ 	.byte	0x04, 0x55
        /*0166*/ 	.short	(.L_27637 - .L_27636)


	//   ....[0]....
.L_27636:
        /* <DEDUP_REMOVED lines=69> */
        /*05ac*/ 	.byte	0x00, 0x5f, 0x00, 0x00, 0x01, 0x00, 0x00, 0x00, 0xa0, 0xb8, 0x00, 0x00


	//----- nvinfo : EIATTR_MERCURY_ISA_VERSION
	.align		4
.L_27637:
        /*05b8*/ 	.byte	0x03, 0x5f
        /*05ba*/ 	.short	0x0000


	//----- nvinfo : EIATTR_COOP_GROUP_MASK_REGIDS
	.align		4
        /*05bc*/ 	.byte	0x04, 0x29
        /*05be*/ 	.short	(.L_27639 - .L_27638)


	//   ....[0]....
.L_27638:
        /*05c0*/ 	.word	0xffffffff


	//   ....[1]....
        /*05c4*/ 	.word	0xffffffff


	//   ....[2]....
        /*05c8*/ 	.word	0xffffffff


	//   ....[3]....
        /*05cc*/ 	.word	0xffffffff


	//   ....[4]....
        /*05d0*/ 	.word	0xffffffff


	//   ....[5]....
        /*05d4*/ 	.word	0xffffffff


	//   ....[6]....
        /*05d8*/ 	.word	0xffffffff


	//   ....[7]....
        /*05dc*/ 	.word	0xffffffff


	//   ....[8]....
        /*05e0*/ 	.word	0xffffffff


	//   ....[9]....
        /*05e4*/ 	.word	0xffffffff


	//   ....[10]....
        /*05e8*/ 	.word	0xffffffff


	//   ....[11]....
        /*05ec*/ 	.word	0xffffffff


	//   ....[12]....
        /*05f0*/ 	.word	0xffffffff


	//   ....[13]....
        /*05f4*/ 	.word	0xffffffff


	//   ....[14]....
        /*05f8*/ 	.word	0xffffffff


	//   ....[15]....
        /*05fc*/ 	.word	0xffffffff


	//   ....[16]....
        /*0600*/ 	.word	0xffffffff


	//   ....[17]....
        /*0604*/ 	.word	0xffffffff


	//   ....[18]....
        /*0608*/ 	.word	0xffffffff


	//   ....[19]....
        /*060c*/ 	.word	0xffffffff


	//   ....[20]....
        /*0610*/ 	.word	0xffffffff


	//   ....[21]....
        /*0614*/ 	.word	0xffffffff


	//   ....[22]....
        /*0618*/ 	.word	0xffffffff


	//   ....[23]....
        /*061c*/ 	.word	0xffffffff


	//   ....[24]....
        /*0620*/ 	.word	0xffffffff


	//   ....[25]....
        /*0624*/ 	.word	0xffffffff


	//   ....[26]....
        /*0628*/ 	.word	0xffffffff


	//   ....[27]....
        /*062c*/ 	.word	0xffffffff


	//   ....[28]....
        /*0630*/ 	.word	0xffffffff


	//   ....[29]....
        /*0634*/ 	.word	0xffffffff


	//   ....[30]....
        /*0638*/ 	.word	0xffffffff


	//   ....[31]....
        /*063c*/ 	.word	0xffffffff


	//   ....[32]....
        /*0640*/ 	.word	0xffffffff


	//   ....[33]....
        /*0644*/ 	.word	0xffffffff


	//   ....[34]....
        /*0648*/ 	.word	0xffffffff


	//   ....[35]....
        /*064c*/ 	.word	0xffffffff


	//   ....[36]....
        /*0650*/ 	.word	0xffffffff


	//   ....[37]....
        /*0654*/ 	.word	0xffffffff


	//   ....[38]....
        /*0658*/ 	.word	0xffffffff


	//   ....[39]....
        /*065c*/ 	.word	0xffffffff


	//   ....[40]....
        /*0660*/ 	.word	0xffffffff


	//   ....[41]....
        /*0664*/ 	.word	0xffffffff


	//   ....[42]....
        /*0668*/ 	.word	0xffffffff


	//   ....[43]....
        /*066c*/ 	.word	0xffffffff


	//   ....[44]....
        /*0670*/ 	.word	0xffffffff


	//   ....[45]....
        /*0674*/ 	.word	0xffffffff


	//   ....[46]....
        /*0678*/ 	.word	0xffffffff


	//   ....[47]....
        /*067c*/ 	.word	0xffffffff


	//   ....[48]....
        /*0680*/ 	.word	0xffffffff


	//   ....[49]....
        /*0684*/ 	.word	0xffffffff


	//   ....[50]....
        /*0688*/ 	.word	0xffffffff


	//   ....[51]....
        /*068c*/ 	.word	0xffffffff


	//   ....[52]....
        /*0690*/ 	.word	0xffffffff


	//   ....[53]....
        /*0694*/ 	.word	0xffffffff


	//   ....[54]....
        /*0698*/ 	.word	0xffffffff


	//   ....[55]....
        /*069c*/ 	.word	0xffffffff


	//   ....[56]....
        /*06a0*/ 	.word	0xffffffff


	//   ....[57]....
        /*06a4*/ 	.word	0xffffffff


	//   ....[58]....
        /*06a8*/ 	.word	0xffffffff


	//   ....[59]....
        /*06ac*/ 	.word	0xffffffff


	//   ....[60]....
        /*06b0*/ 	.word	0xffffffff


	//   ....[61]....
        /*06b4*/ 	.word	0xffffffff


	//   ....[62]....
        /*06b8*/ 	.word	0xffffffff


	//   ....[63]....
        /*06bc*/ 	.word	0xffffffff


	//   ....[64]....
        /*06c0*/ 	.word	0xffffffff


	//   ....[65]....
        /*06c4*/ 	.word	0xffffffff


	//   ....[66]....
        /*06c8*/ 	.word	0xffffffff


	//   ....[67]....
        /*06cc*/ 	.word	0xffffffff


	//   ....[68]....
        /*06d0*/ 	.word	0xffffffff


	//   ....[69]....
        /*06d4*/ 	.word	0xffffffff


	//   ....[70]....
        /*06d8*/ 	.word	0xffffffff


	//   ....[71]....
        /*06dc*/ 	.word	0xffffffff


	//   ....[72]....
        /*06e0*/ 	.word	0xffffffff


	//   ....[73]....
        /*06e4*/ 	.word	0xffffffff


	//   ....[74]....
        /*06e8*/ 	.word	0xffffffff


	//   ....[75]....
        /*06ec*/ 	.word	0xffffffff


	//   ....[76]....
        /*06f0*/ 	.word	0xffffffff


	//   ....[77]....
        /*06f4*/ 	.word	0xffffffff


	//   ....[78]....
        /*06f8*/ 	.word	0xffffffff


	//   ....[79]....
        /*06fc*/ 	.word	0xffffffff


	//   ....[80]....
        /*0700*/ 	.word	0xffffffff


	//   ....[81]....
        /*0704*/ 	.word	0xffffffff


	//   ....[82]....
        /*0708*/ 	.word	0xffffffff


	//   ....[83]....
        /*070c*/ 	.word	0xffffffff


	//   ....[84]....
        /*0710*/ 	.word	0xffffffff


	//   ....[85]....
        /*0714*/ 	.word	0xffffffff


	//   ....[86]....
        /*0718*/ 	.word	0xffffffff


	//   ....[87]....
        /*071c*/ 	.word	0xffffffff


	//   ....[88]....
        /*0720*/ 	.word	0xffffffff


	//   ....[89]....
        /*0724*/ 	.word	0xffffffff


	//   ....[90]....
        /*0728*/ 	.word	0xffffffff


	//   ....[91]....
        /*072c*/ 	.word	0xffffffff


	//   ....[92]....
        /*0730*/ 	.word	0xffffffff


	//   ....[93]....
        /*0734*/ 	.word	0xffffffff


	//   ....[94]....
        /*0738*/ 	.word	0xffffffff


	//   ....[95]....
        /*073c*/ 	.word	0xffffffff


	//   ....[96]....
        /*0740*/ 	.word	0xffffffff


	//   ....[97]....
        /*0744*/ 	.word	0xffffffff


	//   ....[98]....
        /*0748*/ 	.word	0xffffffff


	//   ....[99]....
        /*074c*/ 	.word	0xffffffff


	//   ....[100]....
        /*0750*/ 	.word	0xffffffff


	//   ....[101]....
        /*0754*/ 	.word	0xffffffff


	//   ....[102]....
        /*0758*/ 	.word	0xffffffff


	//   ....[103]....
        /*075c*/ 	.word	0xffffffff


	//   ....[104]....
        /*0760*/ 	.word	0xffffffff


	//   ....[105]....
        /*0764*/ 	.word	0xffffffff


	//   ....[106]....
        /*0768*/ 	.word	0xffffffff


	//   ....[107]....
        /*076c*/ 	.word	0xffffffff


	//   ....[108]....
        /*0770*/ 	.word	0xffffffff


	//   ....[109]....
        /*0774*/ 	.word	0xffffffff


	//   ....[110]....
        /*0778*/ 	.word	0xffffffff


	//   ....[111]....
        /*077c*/ 	.word	0xffffffff


	//   ....[112]....
        /*0780*/ 	.word	0xffffffff


	//   ....[113]....
        /*0784*/ 	.word	0xffffffff


	//   ....[114]....
        /*0788*/ 	.word	0xffffffff


	//   ....[115]....
        /*078c*/ 	.word	0xffffffff


	//   ....[116]....
        /*0790*/ 	.word	0xffffffff


	//   ....[117]....
        /*0794*/ 	.word	0xffffffff


	//   ....[118]....
        /*0798*/ 	.word	0xffffffff


	//   ....[119]....
        /*079c*/ 	.word	0xffffffff


	//   ....[120]....
        /*07a0*/ 	.word	0xffffffff


	//   ....[121]....
        /*07a4*/ 	.word	0xffffffff


	//   ....[122]....
        /*07a8*/ 	.word	0xffffffff


	//   ....[123]....
        /*07ac*/ 	.word	0xffffffff


	//   ....[124]....
        /*07b0*/ 	.word	0xffffffff


	//   ....[125]....
        /*07b4*/ 	.word	0xffffffff


	//   ....[126]....
        /*07b8*/ 	.word	0xffffffff


	//   ....[127]....
        /*07bc*/ 	.word	0xffffffff


	//   ....[128]....
        /*07c0*/ 	.word	0xffffffff


	//   ....[129]....
        /*07c4*/ 	.word	0xffffffff


	//   ....[130]....
        /*07c8*/ 	.word	0xffffffff


	//   ....[131]....
        /*07cc*/ 	.word	0xffffffff


	//   ....[132]....
        /*07d0*/ 	.word	0xffffffff


	//   ....[133]....
        /*07d4*/ 	.word	0xffffffff


	//   ....[134]....
        /*07d8*/ 	.word	0xffffffff


	//   ....[135]....
        /*07dc*/ 	.word	0xffffffff


	//   ....[136]....
        /*07e0*/ 	.word	0xffffffff


	//   ....[137]....
        /*07e4*/ 	.word	0xffffffff


	//   ....[138]....
        /*07e8*/ 	.word	0xffffffff


	//   ....[139]....
        /*07ec*/ 	.word	0xffffffff


	//   ....[140]....
        /*07f0*/ 	.word	0xffffffff


	//   ....[141]....
        /*07f4*/ 	.word	0xffffffff


	//   ....[142]....
        /*07f8*/ 	.word	0xffffffff


	//   ....[143]....
        /*07fc*/ 	.word	0xffffffff


	//   ....[144]....
        /*0800*/ 	.word	0xffffffff


	//   ....[145]....
        /*0804*/ 	.word	0xffffffff


	//   ....[146]....
        /*0808*/ 	.word	0xffffffff


	//   ....[147]....
        /*080c*/ 	.word	0xffffffff


	//   ....[148]....
        /*0810*/ 	.word	0xffffffff


	//   ....[149]....
        /*0814*/ 	.word	0xffffffff


	//   ....[150]....
        /*0818*/ 	.word	0xffffffff


	//   ....[151]....
        /*081c*/ 	.word	0xffffffff


	//   ....[152]....
        /*0820*/ 	.word	0xffffffff


	//   ....[153]....
        /*0824*/ 	.word	0xffffffff


	//   ....[154]....
        /*0828*/ 	.word	0xffffffff


	//   ....[155]....
        /*082c*/ 	.word	0xffffffff


	//   ....[156]....
        /*0830*/ 	.word	0xffffffff


	//   ....[157]....
        /*0834*/ 	.word	0xffffffff


	//   ....[158]....
        /*0838*/ 	.word	0xffffffff


	//   ....[159]....
        /*083c*/ 	.word	0xffffffff


	//   ....[160]....
        /*0840*/ 	.word	0xffffffff


	//   ....[161]....
        /*0844*/ 	.word	0xffffffff


	//   ....[162]....
        /*0848*/ 	.word	0xffffffff


	//   ....[163]....
        /*084c*/ 	.word	0xffffffff


	//   ....[164]....
        /*0850*/ 	.word	0xffffffff


	//   ....[165]....
        /*0854*/ 	.word	0xffffffff


	//   ....[166]....
        /*0858*/ 	.word	0xffffffff


	//   ....[167]....
        /*085c*/ 	.word	0xffffffff


	//   ....[168]....
        /*0860*/ 	.word	0xffffffff


	//   ....[169]....
        /*0864*/ 	.word	0xffffffff


	//   ....[170]....
        /*0868*/ 	.word	0xffffffff


	//   ....[171]....
        /*086c*/ 	.word	0xffffffff


	//   ....[172]....
        /*0870*/ 	.word	0xffffffff


	//   ....[173]....
        /*0874*/ 	.word	0xffffffff


	//   ....[174]....
        /*0878*/ 	.word	0xffffffff


	//   ....[175]....
        /*087c*/ 	.word	0xffffffff


	//   ....[176]....
        /*0880*/ 	.word	0xffffffff


	//   ....[177]....
        /*0884*/ 	.word	0xffffffff


	//   ....[178]....
        /*0888*/ 	.word	0xffffffff


	//   ....[179]....
        /*088c*/ 	.word	0xffffffff


	//   ....[180]....
        /*0890*/ 	.word	0xffffffff


	//   ....[181]....
        /*0894*/ 	.word	0xffffffff


	//   ....[182]....
        /*0898*/ 	.word	0xffffffff


	//   ....[183]....
        /*089c*/ 	.word	0xffffffff


	//   ....[184]....
        /*08a0*/ 	.word	0xffffffff


	//   ....[185]....
        /*08a4*/ 	.word	0xffffffff


	//   ....[186]....
        /*08a8*/ 	.word	0xffffffff


	//   ....[187]....
        /*08ac*/ 	.word	0xffffffff


	//   ....[188]....
        /*08b0*/ 	.word	0xffffffff


	//   ....[189]....
        /*08b4*/ 	.word	0xffffffff


	//   ....[190]....
        /*08b8*/ 	.word	0xffffffff


	//   ....[191]....
        /*08bc*/ 	.word	0xffffffff


	//   ....[192]....
        /*08c0*/ 	.word	0xffffffff


	//   ....[193]....
        /*08c4*/ 	.word	0xffffffff


	//   ....[194]....
        /*08c8*/ 	.word	0xffffffff


	//   ....[195]....
        /*08cc*/ 	.word	0xffffffff


	//   ....[196]....
        /*08d0*/ 	.word	0xffffffff


	//   ....[197]....
        /*08d4*/ 	.word	0xffffffff


	//   ....[198]....
        /*08d8*/ 	.word	0xffffffff


	//   ....[199]....
        /*08dc*/ 	.word	0xffffffff


	//   ....[200]....
        /*08e0*/ 	.word	0xffffffff


	//   ....[201]....
        /*08e4*/ 	.word	0xffffffff


	//   ....[202]....
        /*08e8*/ 	.word	0xffffffff


	//   ....[203]....
        /*08ec*/ 	.word	0xffffffff


	//   ....[204]....
        /*08f0*/ 	.word	0xffffffff


	//   ....[205]....
        /*08f4*/ 	.word	0xffffffff


	//   ....[206]....
        /*08f8*/ 	.word	0xffffffff


	//   ....[207]....
        /*08fc*/ 	.word	0xffffffff


	//----- nvinfo : EIATTR_COOP_GROUP_INSTR_OFFSETS
	.align		4
.L_27639:
        /*0900*/ 	.byte	0x04, 0x28
        /*0902*/ 	.short	(.L_27641 - .L_27640)


	//   ....[0]....
.L_27640:
        /*0904*/ 	.word	0x00004290


	//   ....[1]....
        /*0908*/ 	.word	0x000042d0


	//   ....[2]....
        /*090c*/ 	.word	0x000042f0


	//   ....[3]....
        /*0910*/ 	.word	0x00004310


	//   ....[4]....
        /*0914*/ 	.word	0x00004340


	//   ....[5]....
        /*0918*/ 	.word	0x00004420


	//   ....[6]....
        /*091c*/ 	.word	0x00004440


	//   ....[7]....
        /*0920*/ 	.word	0x00004460


	//   ....[8]....
        /*0924*/ 	.word	0x00005220


	//   ....[9]....
        /*0928*/ 	.word	0x00005280


	//   ....[10]....
        /*092c*/ 	.word	0x000052b0


	//   ....[11]....
        /*0930*/ 	.word	0x000052d0


	//   ....[12]....
        /*0934*/ 	.word	0x000052f0


	//   ....[13]....
        /*0938*/ 	.word	0x00005340


	//   ....[14]....
        /*093c*/ 	.word	0x00005360


	//   ....[15]....
        /*0940*/ 	.word	0x00005380


	//   ....[16]....
        /*0944*/ 	.word	0x0000b8d0


	//   ....[17]....
        /*0948*/ 	.word	0x0000b8e0


	//   ....[18]....
        /*094c*/ 	.word	0x0000b8f0


	//   ....[19]....
        /*0950*/ 	.word	0x0000b900


	//   ....[20]....
        /*0954*/ 	.word	0x0000b910


	//   ....[21]....
        /*0958*/ 	.word	0x0000b920


	//   ....[22]....
        /*095c*/ 	.word	0x0000b930


	//   ....[23]....
        /*0960*/ 	.word	0x0000b950


	//   ....[24]....
        /*0964*/ 	.word	0x0000b970


	//   ....[25]....
        /*0968*/ 	.word	0x0000b990


	//   ....[26]....
        /*096c*/ 	.word	0x0000b9b0


	//   ....[27]....
        /*0970*/ 	.word	0x0000b9e0


	//   ....[28]....
        /*0974*/ 	.word	0x0000ba00


	//   ....[29]....
        /*0978*/ 	.word	0x0000ba20


	//   ....[30]....
        /*097c*/ 	.word	0x0000ba40


	//   ....[31]....
        /*0980*/ 	.word	0x0000ba60


	//   ....[32]....
        /*0984*/ 	.word	0x0000ba80


	//   ....[33]....
        /*0988*/ 	.word	0x0000ba90


	//   ....[34]....
        /*098c*/ 	.word	0x0000bab0


	//   ....[35]....
        /*0990*/ 	.word	0x0000bad0


	//   ....[36]....
        /*0994*/ 	.word	0x0000baf0


	//   ....[37]....
        /*0998*/ 	.word	0x0000bb10


	//   ....[38]....
        /*099c*/ 	.word	0x0000bb30


	//   ....[39]....
        /*09a0*/ 	.word	0x0000bb50


	//   ....[40]....
        /*09a4*/ 	.word	0x0000bb70


	//   ....[41]....
        /*09a8*/ 	.word	0x0000bb90


	//   ....[42]....
        /*09ac*/ 	.word	0x0000bbb0


	//   ....[43]....
        /*09b0*/ 	.word	0x0000bbd0


	//   ....[44]....
        /*09b4*/ 	.word	0x0000bbf0


	//   ....[45]....
        /*09b8*/ 	.word	0x0000bc10


	//   ....[46]....
        /*09bc*/ 	.word	0x0000bc30


	//   ....[47]....
        /*09c0*/ 	.word	0x0000bc50


	//   ....[48]....
        /*09c4*/ 	.word	0x0000bc70


	//   ....[49]....
        /*09c8*/ 	.word	0x0000bc90


	//   ....[50]....
        /*09cc*/ 	.word	0x0000bcb0


	//   ....[51]....
        /*09d0*/ 	.word	0x0000bcd0


	//   ....[52]....
        /*09d4*/ 	.word	0x0000bcf0


	//   ....[53]....
        /*09d8*/ 	.word	0x0000bd10


	//   ....[54]....
        /*09dc*/ 	.word	0x0000bd30


	//   ....[55]....
        /*09e0*/ 	.word	0x0000bd50


	//   ....[56]....
        /*09e4*/ 	.word	0x0000bd70


	//   ....[57]....
        /*09e8*/ 	.word	0x0000bd90


	//   ....[58]....
        /*09ec*/ 	.word	0x0000bdb0


	//   ....[59]....
        /*09f0*/ 	.word	0x0000bdd0


	//   ....[60]....
        /*09f4*/ 	.word	0x0000bdf0


	//   ....[61]....
        /*09f8*/ 	.word	0x0000be10


	//   ....[62]....
        /*09fc*/ 	.word	0x0000be30


	//   ....[63]....
        /*0a00*/ 	.word	0x0000be50


	//   ....[64]....
        /*0a04*/ 	.word	0x0000be70


	//   ....[65]....
        /*0a08*/ 	.word	0x0000be90


	//   ....[66]....
        /*0a0c*/ 	.word	0x0000beb0


	//   ....[67]....
        /*0a10*/ 	.word	0x0000bed0


	//   ....[68]....
        /*0a14*/ 	.word	0x0000bef0


	//   ....[69]....
        /*0a18*/ 	.word	0x0000bf10


	//   ....[70]....
        /*0a1c*/ 	.word	0x0000bf30


	//   ....[71]....
        /*0a20*/ 	.word	0x0000bf50


	//   ....[72]....
        /*0a24*/ 	.word	0x0000bf70


	//   ....[73]....
        /*0a28*/ 	.word	0x0000bf90


	//   ....[74]....
        /*0a2c*/ 	.word	0x0000bfb0


	//   ....[75]....
        /*0a30*/ 	.word	0x0000bfd0


	//   ....[76]....
        /*0a34*/ 	.word	0x0000bff0


	//   ....[77]....
        /*0a38*/ 	.word	0x0000c010


	//   ....[78]....
        /*0a3c*/ 	.word	0x0000c030


	//   ....[79]....
        /*0a40*/ 	.word	0x0000c050


	//   ....[80]....
        /*0a44*/ 	.word	0x0000c070


	//   ....[81]....
        /*0a48*/ 	.word	0x0000c090


	//   ....[82]....
        /*0a4c*/ 	.word	0x0000c0b0


	//   ....[83]....
        /*0a50*/ 	.word	0x0000c0d0


	//   ....[84]....
        /*0a54*/ 	.word	0x0000c0f0


	//   ....[85]....
        /*0a58*/ 	.word	0x0000c110


	//   ....[86]....
        /*0a5c*/ 	.word	0x0000c130


	//   ....[87]....
        /*0a60*/ 	.word	0x0000c150


	//   ....[88]....
        /*0a64*/ 	.word	0x0000c170


	//   ....[89]....
        /*0a68*/ 	.word	0x0000c190


	//   ....[90]....
        /*0a6c*/ 	.word	0x0000c1b0


	//   ....[91]....
        /*0a70*/ 	.word	0x0000c1d0


	//   ....[92]....
        /*0a74*/ 	.word	0x0000c1f0


	//   ....[93]....
        /*0a78*/ 	.word	0x0000c210


	//   ....[94]....
        /*0a7c*/ 	.word	0x0000c230


	//   ....[95]....
        /*0a80*/ 	.word	0x0000c250


	//   ....[96]....
        /*0a84*/ 	.word	0x0000c270


	//   ....[97]....
        /*0a88*/ 	.word	0x0000c290


	//   ....[98]....
        /*0a8c*/ 	.word	0x0000c2b0


	//   ....[99]....
        /*0a90*/ 	.word	0x0000c2d0


	//   ....[100]....
        /*0a94*/ 	.word	0x0000c2f0


	//   ....[101]....
        /*0a98*/ 	.word	0x0000c310


	//   ....[102]....
        /*0a9c*/ 	.word	0x0000c330


	//   ....[103]....
        /*0aa0*/ 	.word	0x0000c350


	//   ....[104]....
        /*0aa4*/ 	.word	0x0000c370


	//   ....[105]....
        /*0aa8*/ 	.word	0x0000c390


	//   ....[106]....
        /*0aac*/ 	.word	0x0000c3b0


	//   ....[107]....
        /*0ab0*/ 	.word	0x0000c3d0


	//   ....[108]....
        /*0ab4*/ 	.word	0x0000c3f0


	//   ....[109]....
        /*0ab8*/ 	.word	0x0000c410


	//   ....[110]....
        /*0abc*/ 	.word	0x0000c430


	//   ....[111]....
        /*0ac0*/ 	.word	0x0000c450


	//   ....[112]....
        /*0ac4*/ 	.word	0x0000c470


	//   ....[113]....
        /*0ac8*/ 	.word	0x0000c490


	//   ....[114]....
        /*0acc*/ 	.word	0x0000c4b0


	//   ....[115]....
        /*0ad0*/ 	.word	0x0000c4d0


	//   ....[116]....
        /*0ad4*/ 	.word	0x0000c4f0


	//   ....[117]....
        /*0ad8*/ 	.word	0x0000c510


	//   ....[118]....
        /*0adc*/ 	.word	0x0000c530


	//   ....[119]....
        /*0ae0*/ 	.word	0x0000c550


	//   ....[120]....
        /*0ae4*/ 	.word	0x0000c570


	//   ....[121]....
        /*0ae8*/ 	.word	0x0000c590


	//   ....[122]....
        /*0aec*/ 	.word	0x0000c5b0


	//   ....[123]....
        /*0af0*/ 	.word	0x0000c5d0


	//   ....[124]....
        /*0af4*/ 	.word	0x0000c5f0


	//   ....[125]....
        /*0af8*/ 	.word	0x0000c610


	//   ....[126]....
        /*0afc*/ 	.word	0x0000c630


	//   ....[127]....
        /*0b00*/ 	.word	0x0000c650


	//   ....[128]....
        /*0b04*/ 	.word	0x0000c670


	//   ....[129]....
        /*0b08*/ 	.word	0x0000c690


	//   ....[130]....
        /*0b0c*/ 	.word	0x0000c6b0


	//   ....[131]....
        /*0b10*/ 	.word	0x0000c6d0


	//   ....[132]....
        /*0b14*/ 	.word	0x0000c6f0


	//   ....[133]....
        /*0b18*/ 	.word	0x0000c710


	//   ....[134]....
        /*0b1c*/ 	.word	0x0000c730


	//   ....[135]....
        /*0b20*/ 	.word	0x0000c750


	//   ....[136]....
        /*0b24*/ 	.word	0x0000c770


	//   ....[137]....
        /*0b28*/ 	.word	0x0000c790


	//   ....[138]....
        /*0b2c*/ 	.word	0x0000c7b0


	//   ....[139]....
        /*0b30*/ 	.word	0x0000c7d0


	//   ....[140]....
        /*0b34*/ 	.word	0x0000c7f0


	//   ....[141]....
        /*0b38*/ 	.word	0x0000c810


	//   ....[142]....
        /*0b3c*/ 	.word	0x0000c830


	//   ....[143]....
        /*0b40*/ 	.word	0x0000c850


	//   ....[144]....
        /*0b44*/ 	.word	0x0000c870


	//   ....[145]....
        /*0b48*/ 	.word	0x0000c890


	//   ....[146]....
        /*0b4c*/ 	.word	0x0000c8b0


	//   ....[147]....
        /*0b50*/ 	.word	0x0000c8d0


	//   ....[148]....
        /*0b54*/ 	.word	0x0000c8f0


	//   ....[149]....
        /*0b58*/ 	.word	0x0000c910


	//   ....[150]....
        /*0b5c*/ 	.word	0x0000c930


	//   ....[151]....
        /*0b60*/ 	.word	0x0000c950


	//   ....[152]....
        /*0b64*/ 	.word	0x0000c970


	//   ....[153]....
        /*0b68*/ 	.word	0x0000c990


	//   ....[154]....
        /*0b6c*/ 	.word	0x0000c9b0


	//   ....[155]....
        /*0b70*/ 	.word	0x0000c9d0


	//   ....[156]....
        /*0b74*/ 	.word	0x0000c9f0


	//   ....[157]....
        /*0b78*/ 	.word	0x0000ca10


	//   ....[158]....
        /*0b7c*/ 	.word	0x0000ca30


	//   ....[159]....
        /*0b80*/ 	.word	0x0000ca50


	//   ....[160]....
        /*0b84*/ 	.word	0x0000ca70


	//   ....[161]....
        /*0b88*/ 	.word	0x0000ca90


	//   ....[162]....
        /*0b8c*/ 	.word	0x0000cab0


	//   ....[163]....
        /*0b90*/ 	.word	0x0000cad0


	//   ....[164]....
        /*0b94*/ 	.word	0x0000caf0


	//   ....[165]....
        /*0b98*/ 	.word	0x0000cb10


	//   ....[166]....
        /*0b9c*/ 	.word	0x0000cb30


	//   ....[167]....
        /*0ba0*/ 	.word	0x0000cb50


	//   ....[168]....
        /*0ba4*/ 	.word	0x0000cb70


	//   ....[169]....
        /*0ba8*/ 	.word	0x0000cb90


	//   ....[170]....
        /*0bac*/ 	.word	0x0000cbb0


	//   ....[171]....
        /*0bb0*/ 	.word	0x0000cbd0


	//   ....[172]....
        /*0bb4*/ 	.word	0x0000cbf0


	//   ....[173]....
        /*0bb8*/ 	.word	0x0000cc10


	//   ....[174]....
        /*0bbc*/ 	.word	0x0000cc30


	//   ....[175]....
        /*0bc0*/ 	.word	0x0000cc50


	//   ....[176]....
        /*0bc4*/ 	.word	0x0000cc70


	//   ....[177]....
        /*0bc8*/ 	.word	0x0000cc90


	//   ....[178]....
        /*0bcc*/ 	.word	0x0000ccb0


	//   ....[179]....
        /*0bd0*/ 	.word	0x0000ccd0


	//   ....[180]....
        /*0bd4*/ 	.word	0x0000ccf0


	//   ....[181]....
        /*0bd8*/ 	.word	0x0000cd10


	//   ....[182]....
        /*0bdc*/ 	.word	0x0000cd40


	//   ....[183]....
        /*0be0*/ 	.word	0x0000cd60


	//   ....[184]....
        /*0be4*/ 	.word	0x0000cd80


	//   ....[185]....
        /*0be8*/ 	.word	0x0000cda0


	//   ....[186]....
        /*0bec*/ 	.word	0x0000cdc0


	//   ....[187]....
        /*0bf0*/ 	.word	0x0000cde0


	//   ....[188]....
        /*0bf4*/ 	.word	0x0000cdf0


	//   ....[189]....
        /*0bf8*/ 	.word	0x0000ce10


	//   ....[190]....
        /*0bfc*/ 	.word	0x0000ce30


	//   ....[191]....
        /*0c00*/ 	.word	0x0000ce50


	//   ....[192]....
        /*0c04*/ 	.word	0x0000ce70


	//   ....[193]....
        /*0c08*/ 	.word	0x0000ce90


	//   ....[194]....
        /*0c0c*/ 	.word	0x0000ceb0


	//   ....[195]....
        /*0c10*/ 	.word	0x0000ced0


	//   ....[196]....
        /*0c14*/ 	.word	0x0000cef0


	//   ....[197]....
        /*0c18*/ 	.word	0x0000cf10


	//   ....[198]....
        /*0c1c*/ 	.word	0x0000cf30


	//   ....[199]....
        /*0c20*/ 	.word	0x0000cf50


	//   ....[200]....
        /*0c24*/ 	.word	0x0000cf70


	//   ....[201]....
        /*0c28*/ 	.word	0x0000cf90


	//   ....[202]....
        /*0c2c*/ 	.word	0x0000cfb0


	//   ....[203]....
        /*0c30*/ 	.word	0x0000cfd0


	//   ....[204]....
        /*0c34*/ 	.word	0x0000cff0


	//   ....[205]....
        /*0c38*/ 	.word	0x0000d010


	//   ....[206]....
        /*0c3c*/ 	.word	0x0000d030


	//   ....[207]....
        /*0c40*/ 	.word	0x0000d050


	//----- nvinfo : EIATTR_EXIT_INSTR_OFFSETS
	.align		4
.L_27641:
        /*0c44*/ 	.byte	0x04, 0x1c
        /*0c46*/ 	.short	(.L_27643 - .L_27642)


	//   ....[0]....
.L_27642:
        /*0c48*/ 	.word	0x0000eb00


	//   ....[1]....
        /*0c4c*/ 	.word	0x0000eb10


	//   ....[2]....
        /*0c50*/ 	.word	0x00010440


	//----- nvinfo : EIATTR_CTAIDZ_USED
	.align		4
.L_27643:
        /*0c54*/ 	.byte	0x01, 0x04
	.zero		2


	//----- nvinfo : EIATTR_CRS_STACK_SIZE
	.align		4
        /*0c58*/ 	.byte	0x04, 0x1e
        /*0c5a*/ 	.short	(.L_27645 - .L_27644)
.L_27644:
        /*0c5c*/ 	.word	0x00000000
.L_27645:


//--------------------- .nv.info._ZN4vllm25paged_attention_v1_kernelIffLi192ELi32ELi128ELNS_18Fp8KVCacheDataTypeE0ELb0EEEvPT_PKS2_PKT0_S8_ifPKiSA_iPKfiiiSC_SC_iiiii --------------------------
	.section	.nv.info._ZN4vllm25paged_attention_v1_kernelIffLi192ELi32ELi128ELNS_18Fp8KVCacheDataTypeE0ELb0EEEvPT_PKS2_PKT0_S8_ifPKiSA_iPKfiiiSC_SC_iiiii,"",@"SHT_CUDA_INFO"
	.sectionflags	@""
	.align	4


	//----- nvinfo : EIATTR_CUDA_API_VERSION
	.align		4
        /*0000*/ 	.byte	0x04, 0x37
        /*0002*/ 	.short	(.L_27647 - .L_27646)
.L_27646:
        /*0004*/ 	.word	0x00000082


	//----- nvinfo : EIATTR_SW2861232_WAR
	.align		4
.L_27647:
        /*0008*/ 	.byte	0x01, 0x35
	.zero		2


	//----- nvinfo : EIATTR_PARAM_CBANK
	.align		4
        /*000c*/ 	.byte	0x04, 0x0a
        /*000e*/ 	.short	(.L_27649 - .L_27648)
	.align		4
.L_27648:
        /*0010*/ 	.word	index@(.nv.constant0._ZN4vllm25paged_attention_v1_kernelIffLi192ELi32ELi128ELNS_18Fp8KVCacheDataTypeE0ELb0EEEvPT_PKS2_PKT0_S8_ifPKiSA_iPKfiiiSC_SC_iiiii)
        /*0014*/ 	.short	0x0160
        /*0016*/ 	.short	0x007c


	//----- nvinfo : EIATTR_CBANK_PARAM_SIZE
	.align		4
.L_27649:
        /*0018*/ 	.byte	0x03, 0x19
        /*001a*/ 	.short	0x007c


	//----- nvinfo : EIATTR_KPARAM_INFO
	.align		4
        /*001c*/ 	.byte	0x04, 0x17
        /*001e*/ 	.short	(.L_27651 - .L_27650)
.L_27650:
        /*0020*/ 	.word	0x00000000
        /*0024*/ 	.short	0x0013
        /*0026*/ 	.short	0x0078
        /*0028*/ 	.byte	0x00, 0xf0, 0x11, 0x00


	//----- nvinfo : EIATTR_KPARAM_INFO
	.align		4
.L_27651:
        /*002c*/ 	.byte	0x04, 0x17
        /*002e*/ 	.short	(.L_27653 - .L_27652)
.L_27652:
        /*0030*/ 	.word	0x00000000
        /*0034*/ 	.short	0x0012
        /*0036*/ 	.short	0x0074
        /*0038*/ 	.byte	0x00, 0xf0, 0x11, 0x00


	//----- nvinfo : EIATTR_KPARAM_INFO
	.align		4
.L_27653:
        /*003c*/ 	.byte	0x04, 0x17
        /*003e*/ 	.short	(.L_27655 - .L_27654)
.L_27654:
        /*0040*/ 	.word	0x00000000
        /*0044*/ 	.short	0x0011
        /*0046*/ 	.short	0x0070
        /*0048*/ 	.byte	0x00, 0xf0, 0x11, 0x00


	//----- nvinfo : EIATTR_KPARAM_INFO
	.align		4
.L_27655:
        /*004c*/ 	.byte	0x04, 0x17
        /*004e*/ 	.short	(.L_27657 - .L_27656)
.L_27656:
        /*0050*/ 	.word	0x00000000
        /*0054*/ 	.short	0x0010
        /*0056*/ 	.short	0x006c
        /*0058*/ 	.byte	0x00, 0xf0, 0x11, 0x00


	//----- nvinfo : EIATTR_KPARAM_INFO
	.align		4
.L_27657:
        /*005c*/ 	.byte	0x04, 0x17
        /*005e*/ 	.short	(.L_27659 - .L_27658)
.L_27658:
        /*0060*/ 	.word	0x00000000
        /*0064*/ 	.short	0x000f
        /*0066*/ 	.short	0x0068
        /*0068*/ 	.byte	0x00, 0xf0, 0x11, 0x00


	//----- nvinfo : EIATTR_KPARAM_INFO
	.align		4
.L_27659:
        /*006c*/ 	.byte	0x04, 0x17
        /*006e*/ 	.short	(.L_27661 - .L_27660)
.L_27660:
        /*0070*/ 	.word	0x00000000
        /*0074*/ 	.short	0x000e
        /*0076*/ 	.short	0x0060
        /*0078*/ 	.byte	0x00, 0xf0, 0x21, 0x00


	//----- nvinfo : EIATTR_KPARAM_INFO
	.align		4
.L_27661:
        /*007c*/ 	.byte	0x04, 0x17
        /*007e*/ 	.short	(.L_27663 - .L_27662)
.L_27662:
        /*0080*/ 	.word	0x00000000
        /*0084*/ 	.short	0x000d
        /*0086*/ 	.short	0x0058
        /*0088*/ 	.byte	0x00, 0xf0, 0x21, 0x00


	//----- nvinfo : EIATTR_KPARAM_INFO
	.align		4
.L_27663:
        /*008c*/ 	.byte	0x04, 0x17
        /*008e*/ 	.short	(.L_27665 - .L_27664)
.L_27664:
        /*0090*/ 	.word	0x00000000
        /*0094*/ 	.short	0x000c
        /*0096*/ 	.short	0x0050
        /*0098*/ 	.byte	0x00, 0xf0, 0x11, 0x00


	//----- nvinfo : EIATTR_KPARAM_INFO
	.align		4
.L_27665:
        /*009c*/ 	.byte	0x04, 0x17
        /*009e*/ 	.short	(.L_27667 - .L_27666)
.L_27666:
        /*00a0*/ 	.word	0x00000000
        /*00a4*/ 	.short	0x000b
        /*00a6*/ 	.short	0x004c
        /*00a8*/ 	.byte	0x00, 0xf0, 0x11, 0x00


	//----- nvinfo : EIATTR_KPARAM_INFO
	.align		4
.L_27667:
        /*00ac*/ 	.byte	0x04, 0x17
        /*00ae*/ 	.short	(.L_27669 - .L_27668)
.L_27668:
        /*00b0*/ 	.word	0x00000000
        /*00b4*/ 	.short	0x000a
        /*00b6*/ 	.short	0x0048
        /*00b8*/ 	.byte	0x00, 0xf0, 0x11, 0x00


	//----- nvinfo : EIATTR_KPARAM_INFO
	.align		4
.L_27669:
        /*00bc*/ 	.byte	0x04, 0x17
        /*00be*/ 	.short	(.L_27671 - .L_27670)
.L_27670:
        /*00c0*/ 	.word	0x00000000
        /*00c4*/ 	.short	0x0009
        /*00c6*/ 	.short	0x0040
        /*00c8*/ 	.byte	0x00, 0xf0, 0x21, 0x00


	//----- nvinfo : EIATTR_KPARAM_INFO
	.align		4
.L_27671:
        /*00cc*/ 	.byte	0x04, 0x17
        /*00ce*/ 	.short	(.L_27673 - .L_27672)
.L_27672:
        /*00d0*/ 	.word	0x00000000
        /*00d4*/ 	.short	0x0008
        /*00d6*/ 	.short	0x0038
        /*00d8*/ 	.byte	0x00, 0xf0, 0x11, 0x00


	//----- nvinfo : EIATTR_KPARAM_INFO
	.align		4
.L_27673:
        /*00dc*/ 	.byte	0x04, 0x17
        /*00de*/ 	.short	(.L_27675 - .L_27674)
.L_27674:
        /*00e0*/ 	.word	0x00000000
        /*00e4*/ 	.short	0x0007
        /*00e6*/ 	.short	0x0030
        /*00e8*/ 	.byte	0x00, 0xf0, 0x21, 0x00


	//----- nvinfo : EIATTR_KPARAM_INFO
	.align		4
.L_27675:
        /*00ec*/ 	.byte	0x04, 0x17
        /*00ee*/ 	.short	(.L_27677 - .L_27676)
.L_27676:
        /*00f0*/ 	.word	0x00000000
        /*00f4*/ 	.short	0x0006
        /*00f6*/ 	.short	0x0028
        /*00f8*/ 	.byte	0x00, 0xf0, 0x21, 0x00


	//----- nvinfo : EIATTR_KPARAM_INFO
	.align		4
.L_27677:
        /*00fc*/ 	.byte	0x04, 0x17
        /*00fe*/ 	.short	(.L_27679 - .L_27678)
.L_27678:
        /*0100*/ 	.word	0x00000000
        /*0104*/ 	.short	0x0005
        /*0106*/ 	.short	0x0024
        /*0108*/ 	.byte	0x00, 0xf0, 0x11, 0x00


	//----- nvinfo : EIATTR_KPARAM_INFO
	.align		4
.L_27679:
        /*010c*/ 	.byte	0x04, 0x17
        /*010e*/ 	.short	(.L_27681 - .L_27680)
.L_27680:
        /*0110*/ 	.word	0x00000000
        /*0114*/ 	.short	0x0004
        /*0116*/ 	.short	0x0020
        /*0118*/ 	.byte	0x00, 0xf0, 0x11, 0x00


	//----- nvinfo : EIATTR_KPARAM_INFO
	.align		4
.L_27681:
        /*011c*/ 	.byte	0x04, 0x17
        /*011e*/ 	.short	(.L_27683 - .L_27682)
.L_27682:
        /*0120*/ 	.word	0x00000000
        /*0124*/ 	.short	0x0003
        /*0126*/ 	.short	0x0018
        /*0128*/ 	.byte	0x00, 0xf0, 0x21, 0x00


	//----- nvinfo : EIATTR_KPARAM_INFO
	.align		4
.L_27683:
        /*012c*/ 	.byte	0x04, 0x17
        /*012e*/ 	.short	(.L_27685 - .L_27684)
.L_27684:
        /*0130*/ 	.word	0x00000000
        /*0134*/ 	.short	0x0002
        /*0136*/ 	.short	0x0010
        /*0138*/ 	.byte	0x00, 0xf0, 0x21, 0x00


	//----- nvinfo : EIATTR_KPARAM_INFO
	.align		4
.L_27685:
        /*013c*/ 	.byte	0x04, 0x17
        /*013e*/ 	.short	(.L_27687 - .L_27686)
.L_27686:
        /*0140*/ 	.word	0x00000000
        /*0144*/ 	.short	0x0001
        /*0146*/ 	.short	0x0008
        /*0148*/ 	.byte	0x00, 0xf0, 0x21, 0x00


	//----- nvinfo : EIATTR_KPARAM_INFO
	.align		4
.L_27687:
        /*014c*/ 	.byte	0x04, 0x17
        /*014e*/ 	.short	(.L_27689 - .L_27688)
.L_27688:
        /*0150*/ 	.word	0x00000000
        /*0154*/ 	.short	0x0000
        /*0156*/ 	.short	0x0000
        /*0158*/ 	.byte	0x00, 0xf0, 0x21, 0x00


	//----- nvinfo : EIATTR_MAXREG_COUNT
	.align		4
.L_27689:
        /*015c*/ 	.byte	0x03, 0x1b
        /*015e*/ 	.short	0x00ff


	//----- nvinfo : EIATTR_NUM_BARRIERS
	.align		4
        /*0160*/ 	.byte	0x02, 0x4c
        /*0162*/ 	.byte	0x01
	.zero		1


	//----- nvinfo : EIATTR_MERCURY_ISA_VERSION
	.align		4
        /*0164*/ 	.byte	0x03, 0x5f
        /*0166*/ 	.short	0x0000


	//----- nvinfo : EIATTR_COOP_GROUP_MASK_REGIDS
	.align		4
        /*0168*/ 	.byte	0x04, 0x29
        /*016a*/ 	.short	(.L_27691 - .L_27690)


	//   ....[0]....
.L_27690:
        /*016c*/ 	.word	0xffffffff


	//   ....[1]....
        /*0170*/ 	.word	0xffffffff


	//   ....[2]....
        /*0174*/ 	.word	0xffffffff


	//   ....[3]....
        /*0178*/ 	.word	0xffffffff


	//   ....[4]....
        /*017c*/ 	.word	0xffffffff


	//   ....[5]....
        /*0180*/ 	.word	0xffffffff


	//   ....[6]....
        /*0184*/ 	.word	0xffffffff


	//   ....[7]....
        /*0188*/ 	.word	0xffffffff


	//   ....[8]....
        /*018c*/ 	.word	0xffffffff


	//   ....[9]....
        /*0190*/ 	.word	0xffffffff


	//   ....[10]....
        /*0194*/ 	.word	0xffffffff


	//   ....[11]....
        /*0198*/ 	.word	0xffffffff


	//   ....[12]....
        /*019c*/ 	.word	0xffffffff


	//   ....[13]....
        /*01a0*/ 	.word	0xffffffff


	//   ....[14]....
        /*01a4*/ 	.word	0xffffffff


	//   ....[15]....
        /*01a8*/ 	.word	0xffffffff


	//   ....[16]....
        /*01ac*/ 	.word	0xffffffff


	//   ....[17]....
        /*01b0*/ 	.word	0xffffffff


	//   ....[18]....
        /*01b4*/ 	.word	0xffffffff


	//   ....[19]....
        /*01b8*/ 	.word	0xffffffff


	//   ....[20]....
        /*01bc*/ 	.word	0xffffffff


	//   ....[21]....
        /*01c0*/ 	.word	0xffffffff


	//   ....[22]....
        /*01c4*/ 	.word	0xffffffff


	//   ....[23]....
        /*01c8*/ 	.word	0xffffffff


	//   ....[24]....
        /*01cc*/ 	.word	0xffffffff


	//   ....[25]....
        /*01d0*/ 	.word	0xffffffff


	//   ....[26]....
        /*01d4*/ 	.word	0xffffffff


	//   ....[27]....
        /*01d8*/ 	.word	0xffffffff


	//   ....[28]....
        /*01dc*/ 	.word	0xffffffff


	//   ....[29]....
        /*01e0*/ 	.word	0xffffffff


	//   ....[30]....
        /*01e4*/ 	.word	0xffffffff


	//   ....[31]....
        /*01e8*/ 	.word	0xffffffff


	//   ....[32]....
        /*01ec*/ 	.word	0xffffffff


	//   ....[33]....
        /*01f0*/ 	.word	0xffffffff


	//   ....[34]....
        /*01f4*/ 	.word	0xffffffff


	//   ....[35]....
        /*01f8*/ 	.word	0xffffffff


	//   ....[36]....
        /*01fc*/ 	.word	0xffffffff


	//   ....[37]....
        /*0200*/ 	.word	0xffffffff


	//   ....[38]....
        /*0204*/ 	.word	0xffffffff


	//   ....[39]....
        /*0208*/ 	.word	0xffffffff


	//   ....[40]....
        /*020c*/ 	.word	0xffffffff


	//   ....[41]....
        /*0210*/ 	.word	0xffffffff


	//   ....[42]....
        /*0214*/ 	.word	0xffffffff


	//   ....[43]....
        /*0218*/ 	.word	0xffffffff


	//   ....[44]....
        /*021c*/ 	.word	0xffffffff


	//   ....[45]....
        /*0220*/ 	.word	0xffffffff


	//   ....[46]....
        /*0224*/ 	.word	0xffffffff


	//   ....[47]....
        /*0228*/ 	.word	0xffffffff


	//   ....[48]....
        /*022c*/ 	.word	0xffffffff


	//   ....[49]....
        /*0230*/ 	.word	0xffffffff


	//   ....[50]....
        /*0234*/ 	.word	0xffffffff


	//   ....[51]....
        /*0238*/ 	.word	0xffffffff


	//   ....[52]....
        /*023c*/ 	.word	0xffffffff


	//   ....[53]....
        /*0240*/ 	.word	0xffffffff


	//   ....[54]....
        /*0244*/ 	.word	0xffffffff


	//   ....[55]....
        /*0248*/ 	.word	0xffffffff


	//   ....[56]....
        /*024c*/ 	.word	0xffffffff


	//   ....[57]....
        /*0250*/ 	.word	0xffffffff


	//   ....[58]....
        /*0254*/ 	.word	0xffffffff


	//   ....[59]....
        /*0258*/ 	.word	0xffffffff


	//   ....[60]....
        /*025c*/ 	.word	0xffffffff


	//   ....[61]....
        /*0260*/ 	.word	0xffffffff


	//   ....[62]....
        /*0264*/ 	.word	0xffffffff


	//   ....[63]....
        /*0268*/ 	.word	0xffffffff


	//   ....[64]....
        /*026c*/ 	.word	0xffffffff


	//   ....[65]....
        /*0270*/ 	.word	0xffffffff


	//   ....[66]....
        /*0274*/ 	.word	0xffffffff


	//   ....[67]....
        /*0278*/ 	.word	0xffffffff


	//   ....[68]....
        /*027c*/ 	.word	0xffffffff


	//   ....[69]....
        /*0280*/ 	.word	0xffffffff


	//   ....[70]....
        /*0284*/ 	.word	0xffffffff


	//   ....[71]....
        /*0288*/ 	.word	0xffffffff


	//   ....[72]....
        /*028c*/ 	.word	0xffffffff


	//   ....[73]....
        /*0290*/ 	.word	0xffffffff


	//   ....[74]....
        /*0294*/ 	.word	0xffffffff


	//   ....[75]....
        /*0298*/ 	.word	0xffffffff


	//   ....[76]....
        /*029c*/ 	.word	0xffffffff


	//   ....[77]....
        /*02a0*/ 	.word	0xffffffff


	//   ....[78]....
        /*02a4*/ 	.word	0xffffffff


	//   ....[79]....
        /*02a8*/ 	.word	0xffffffff


	//   ....[80]....
        /*02ac*/ 	.word	0xffffffff


	//   ....[81]....
        /*02b0*/ 	.word	0xffffffff


	//   ....[82]....
        /*02b4*/ 	.word	0xffffffff


	//   ....[83]....
        /*02b8*/ 	.word	0xffffffff


	//   ....[84]....
        /*02bc*/ 	.word	0xffffffff


	//   ....[85]....
        /*02c0*/ 	.word	0xffffffff


	//   ....[86]....
        /*02c4*/ 	.word	0xffffffff


	//   ....[87]....
        /*02c8*/ 	.word	0xffffffff


	//   ....[88]....
        /*02cc*/ 	.word	0xffffffff


	//   ....[89]....
        /*02d0*/ 	.word	0xffffffff


	//   ....[90]....
        /*02d4*/ 	.word	0xffffffff


	//   ....[91]....
        /*02d8*/ 	.word	0xffffffff


	//   ....[92]....
        /*02dc*/ 	.word	0xffffffff


	//   ....[93]....
        /*02e0*/ 	.word	0xffffffff


	//   ....[94]....
        /*02e4*/ 	.word	0xffffffff


	//   ....[95]....
        /*02e8*/ 	.word	0xffffffff


	//   ....[96]....
        /*02ec*/ 	.word	0xffffffff


	//   ....[97]....
        /*02f0*/ 	.word	0xffffffff


	//   ....[98]....
        /*02f4*/ 	.word	0xffffffff


	//   ....[99]....
        /*02f8*/ 	.word	0xffffffff


	//   ....[100]....
        /*02fc*/ 	.word	0xffffffff


	//   ....[101]....
        /*0300*/ 	.word	0xffffffff


	//   ....[102]....
        /*0304*/ 	.word	0xffffffff


	//   ....[103]....
        /*0308*/ 	.word	0xffffffff


	//   ....[104]....
        /*030c*/ 	.word	0xffffffff


	//   ....[105]....
        /*0310*/ 	.word	0xffffffff


	//   ....[106]....
        /*0314*/ 	.word	0xffffffff


	//   ....[107]....
        /*0318*/ 	.word	0xffffffff


	//   ....[108]....
        /*031c*/ 	.word	0xffffffff


	//   ....[109]....
        /*0320*/ 	.word	0xffffffff


	//   ....[110]....
        /*0324*/ 	.word	0xffffffff


	//   ....[111]....
        /*0328*/ 	.word	0xffffffff


	//   ....[112]....
        /*032c*/ 	.word	0xffffffff


	//   ....[113]....
        /*0330*/ 	.word	0xffffffff


	//   ....[114]....
        /*0334*/ 	.word	0xffffffff


	//   ....[115]....
        /*0338*/ 	.word	0xffffffff


	//   ....[116]....
        /*033c*/ 	.word	0xffffffff


	//   ....[117]....
        /*0340*/ 	.word	0xffffffff


	//   ....[118]....
        /*0344*/ 	.word	0xffffffff


	//   ....[119]....
        /*0348*/ 	.word	0xffffffff


	//   ....[120]....
        /*034c*/ 	.word	0xffffffff


	//   ....[121]....
        /*0350*/ 	.word	0xffffffff


	//   ....[122]....
        /*0354*/ 	.word	0xffffffff


	//   ....[123]....
        /*0358*/ 	.word	0xffffffff


	//   ....[124]....
        /*035c*/ 	.word	0xffffffff


	//   ....[125]....
        /*0360*/ 	.word	0xffffffff


	//   ....[126]....
        /*0364*/ 	.word	0xffffffff


	//   ....[127]....
        /*0368*/ 	.word	0xffffffff


	//   ....[128]....
        /*036c*/ 	.word	0xffffffff


	//   ....[129]....
        /*0370*/ 	.word	0xffffffff


	//   ....[130]....
        /*0374*/ 	.word	0xffffffff


	//   ....[131]....
        /*0378*/ 	.word	0xffffffff


	//   ....[132]....
        /*037c*/ 	.word	0xffffffff


	//   ....[133]....
        /*0380*/ 	.word	0xffffffff


	//   ....[134]....
        /*0384*/ 	.word	0xffffffff


	//   ....[135]....
        /*0388*/ 	.word	0xffffffff


	//   ....[136]....
        /*038c*/ 	.word	0xffffffff


	//   ....[137]....
        /*0390*/ 	.word	0xffffffff


	//   ....[138]....
        /*0394*/ 	.word	0xffffffff


	//   ....[139]....
        /*0398*/ 	.word	0xffffffff


	//   ....[140]....
        /*039c*/ 	.word	0xffffffff


	//   ....[141]....
        /*03a0*/ 	.word	0xffffffff


	//   ....[142]....
        /*03a4*/ 	.word	0xffffffff


	//   ....[143]....
        /*03a8*/ 	.word	0xffffffff


	//   ....[144]....
        /*03ac*/ 	.word	0xffffffff


	//   ....[145]....
        /*03b0*/ 	.word	0xffffffff


	//   ....[146]....
        /*03b4*/ 	.word	0xffffffff


	//   ....[147]....
        /*03b8*/ 	.word	0xffffffff


	//   ....[148]....
        /*03bc*/ 	.word	0xffffffff


	//   ....[149]....
        /*03c0*/ 	.word	0xffffffff


	//   ....[150]....
        /*03c4*/ 	.word	0xffffffff


	//   ....[151]....
        /*03c8*/ 	.word	0xffffffff


	//   ....[152]....
        /*03cc*/ 	.word	0xffffffff


	//   ....[153]....
        /*03d0*/ 	.word	0xffffffff


	//   ....[154]....
        /*03d4*/ 	.word	0xffffffff


	//   ....[155]....
        /*03d8*/ 	.word	0xffffffff


	//   ....[156]....
        /*03dc*/ 	.word	0xffffffff


	//   ....[157]....
        /*03e0*/ 	.word	0xffffffff


	//   ....[158]....
        /*03e4*/ 	.word	0xffffffff


	//   ....[159]....
        /*03e8*/ 	.word	0xffffffff


	//----- nvinfo : EIATTR_COOP_GROUP_INSTR_OFFSETS
	.align		4
.L_27691:
        /*03ec*/ 	.byte	0x04, 0x28
        /*03ee*/ 	.short	(.L_27693 - .L_27692)


	//   ....[0]....
.L_27692:
        /*03f0*/ 	.word	0x00002d40


	//   ....[1]....
        /*03f4*/ 	.word	0x00002db0


	//   ....[2]....
        /*03f8*/ 	.word	0x00002dd0


	//   ....[3]....
        /*03fc*/ 	.word	0x00002df0


	//   ....[4]....
        /*0400*/ 	.word	0x00002e10


	//   ....[5]....
        /*0404*/ 	.word	0x00002ec0


	//   ....[6]....
        /*0408*/ 	.word	0x00002ef0


	//   ....[7]....
        /*040c*/ 	.word	0x00002f10


	//   ....[8]....
        /*0410*/ 	.word	0x00003cd0


	//   ....[9]....
        /*0414*/ 	.word	0x00003d20


	//   ....[10]....
        /*0418*/ 	.word	0x00003d70


	//   ....[11]....
        /*041c*/ 	.word	0x00003d90


	//   ....[12]....
        /*0420*/ 	.word	0x00003db0


	//   ....[13]....
        /*0424*/ 	.word	0x00003e00


	//   ....[14]....
        /*0428*/ 	.word	0x00003e20


	//   ....[15]....
        /*042c*/ 	.word	0x00003e40


	//   ....[16]....
        /*0430*/ 	.word	0x00008bd0


	//   ....[17]....
        /*0434*/ 	.word	0x00008c00


	//   ....[18]....
        /*0438*/ 	.word	0x00008c10


	//   ....[19]....
        /*043c*/ 	.word	0x00008c20


	//   ....[20]....
        /*0440*/ 	.word	0x00008c30


	//   ....[21]....
        /*0444*/ 	.word	0x00008c40


	//   ....[22]....
        /*0448*/ 	.word	0x00008c50


	//   ....[23]....
        /*044c*/ 	.word	0x00008c70


	//   ....[24]....
        /*0450*/ 	.word	0x00008c90


	//   ....[25]....
        /*0454*/ 	.word	0x00008cb0


	//   ....[26]....
        /*0458*/ 	.word	0x00008cd0


	//   ....[27]....
        /*045c*/ 	.word	0x00008cf0


	//   ....[28]....
        /*0460*/ 	.word	0x00008d10


	//   ....[29]....
        /*0464*/ 	.word	0x00008d30


	//   ....[30]....
        /*0468*/ 	.word	0x00008d50


	//   ....[31]....
        /*046c*/ 	.word	0x00008d70


	//   ....[32]....
        /*0470*/ 	.word	0x00008d90


	//   ....[33]....
        /*0474*/ 	.word	0x00008db0


	//   ....[34]....
        /*0478*/ 	.word	0x00008dd0


	//   ....[35]....
        /*047c*/ 	.word	0x00008df0


	//   ....[36]....
        /*0480*/ 	.word	0x00008e10


	//   ....[37]....
        /*0484*/ 	.word	0x00008e30


	//   ....[38]....
        /*0488*/ 	.word	0x00008e50


	//   ....[39]....
        /*048c*/ 	.word	0x00008e70


	//   ....[40]....
        /*0490*/ 	.word	0x00008e90


	//   ....[41]....
        /*0494*/ 	.word	0x00008eb0


	//   ....[42]....
        /*0498*/ 	.word	0x00008ed0


	//   ....[43]....
        /*049c*/ 	.word	0x00008ef0


	//   ....[44]....
        /*04a0*/ 	.word	0x00008f10


	//   ....[45]....
        /*04a4*/ 	.word	0x00008f30


	//   ....[46]....
        /*04a8*/ 	.word	0x00008f50


	//   ....[47]....
        /*04ac*/ 	.word	0x00008f70


	//   ....[48]....
        /*04b0*/ 	.word	0x00008f90


	//   ....[49]....
        /*04b4*/ 	.word	0x00008fb0


	//   ....[50]....
        /*04b8*/ 	.word	0x00008fd0


	//   ....[51]....
        /*04bc*/ 	.word	0x00008ff0


	//   ....[52]....
        /*04c0*/ 	.word	0x00009010


	//   ....[53]....
        /*04c4*/ 	.word	0x00009030


	//   ....[54]....
        /*04c8*/ 	.word	0x00009050


	//   ....[55]....
        /*04cc*/ 	.word	0x00009070


	//   ....[56]....
        /*04d0*/ 	.word	0x00009090


	//   ....[57]....
        /*04d4*/ 	.word	0x000090b0


	//   ....[58]....
        /*04d8*/ 	.word	0x000090d0


	//   ....[59]....
        /*04dc*/ 	.word	0x000090f0


	//   ....[60]....
        /*04e0*/ 	.word	0x00009110


	//   ....[61]....
        /*04e4*/ 	.word	0x00009130


	//   ....[62]....
        /*04e8*/ 	.word	0x00009150


	//   ....[63]....
        /*04ec*/ 	.word	0x00009170


	//   ....[64]....
        /*04f0*/ 	.word	0x00009190


	//   ....[65]....
        /*04f4*/ 	.word	0x000091b0


	//   ....[66]....
        /*04f8*/ 	.word	0x000091d0


	//   ....[67]....
        /*04fc*/ 	.word	0x000091f0


	//   ....[68]....
        /*0500*/ 	.word	0x00009210


	//   ....[69]....
        /*0504*/ 	.word	0x00009230


	//   ....[70]....
        /*0508*/ 	.word	0x00009250


	//   ....[71]....
        /*050c*/ 	.word	0x00009270


	//   ....[72]....
        /*0510*/ 	.word	0x00009290


	//   ....[73]....
        /*0514*/ 	.word	0x000092b0


	//   ....[74]....
        /*0518*/ 	.word	0x000092d0


	//   ....[75]....
        /*051c*/ 	.word	0x000092f0


	//   ....[76]....
        /*0520*/ 	.word	0x00009310


	//   ....[77]....
        /*0524*/ 	.word	0x00009330


	//   ....[78]....
        /*0528*/ 	.word	0x00009350


	//   ....[79]....
        /*052c*/ 	.word	0x00009370


	//   ....[80]....
        /*0530*/ 	.word	0x00009390


	//   ....[81]....
        /*0534*/ 	.word	0x000093b0


	//   ....[82]....
        /*0538*/ 	.word	0x000093d0


	//   ....[83]....
        /*053c*/ 	.word	0x000093f0


	//   ....[84]....
        /*0540*/ 	.word	0x00009410


	//   ....[85]....
        /*0544*/ 	.word	0x00009430


	//   ....[86]....
        /*0548*/ 	.word	0x00009450


	//   ....[87]....
        /*054c*/ 	.word	0x00009470


	//   ....[88]....
        /*0550*/ 	.word	0x00009490


	//   ....[89]....
        /*0554*/ 	.word	0x000094b0


	//   ....[90]....
        /*0558*/ 	.word	0x000094d0


	//   ....[91]....
        /*055c*/ 	.word	0x000094f0


	//   ....[92]....
        /*0560*/ 	.word	0x00009510


	//   ....[93]....
        /*0564*/ 	.word	0x00009530


	//   ....[94]....
        /*0568*/ 	.word	0x00009550


	//   ....[95]....
        /*056c*/ 	.word	0x00009570


	//   ....[96]....
        /*0570*/ 	.word	0x00009590


	//   ....[97]....
        /*0574*/ 	.word	0x000095b0


	//   ....[98]....
        /*0578*/ 	.word	0x000095d0


	//   ....[99]....
        /*057c*/ 	.word	0x000095f0


	//   ....[100]....
        /*0580*/ 	.word	0x00009610


	//   ....[101]....
        /*0584*/ 	.word	0x00009630


	//   ....[102]....
        /*0588*/ 	.word	0x00009650


	//   ....[103]....
        /*058c*/ 	.word	0x00009670


	//   ....[104]....
        /*0590*/ 	.word	0x00009690


	//   ....[105]....
        /*0594*/ 	.word	0x000096b0


	//   ....[106]....
        /*0598*/ 	.word	0x000096d0


	//   ....[107]....
        /*059c*/ 	.word	0x000096f0


	//   ....[108]....
        /*05a0*/ 	.word	0x00009710


	//   ....[109]....
        /*05a4*/ 	.word	0x00009730


	//   ....[110]....
        /*05a8*/ 	.word	0x00009750


	//   ....[111]....
        /*05ac*/ 	.word	0x00009770


	//   ....[112]....
        /*05b0*/ 	.word	0x00009790


	//   ....[113]....
        /*05b4*/ 	.word	0x000097b0


	//   ....[114]....
        /*05b8*/ 	.word	0x000097d0


	//   ....[115]....
        /*05bc*/ 	.word	0x000097f0


	//   ....[116]....
        /*05c0*/ 	.word	0x00009810


	//   ....[117]....
        /*05c4*/ 	.word	0x00009830


	//   ....[118]....
        /*05c8*/ 	.word	0x00009850


	//   ....[119]....
        /*05cc*/ 	.word	0x00009870


	//   ....[120]....
        /*05d0*/ 	.word	0x00009890


	//   ....[121]....
        /*05d4*/ 	.word	0x000098b0


	//   ....[122]....
        /*05d8*/ 	.word	0x000098d0


	//   ....[123]....
        /*05dc*/ 	.word	0x000098f0


	//   ....[124]....
        /*05e0*/ 	.word	0x00009910


	//   ....[125]....
        /*05e4*/ 	.word	0x00009930


	//   ....[126]....
        /*05e8*/ 	.word	0x00009950


	//   ....[127]....
        /*05ec*/ 	.word	0x00009970


	//   ....[128]....
        /*05f0*/ 	.word	0x00009990


	//   ....[129]....
        /*05f4*/ 	.word	0x000099b0


	//   ....[130]....
        /*05f8*/ 	.word	0x000099d0


	//   ....[131]....
        /*05fc*/ 	.word	0x000099f0


	//   ....[132]....
        /*0600*/ 	.word	0x00009a10


	//   ....[133]....
        /*0604*/ 	.word	0x00009a30


	//   ....[134]....
        /*0608*/ 	.word	0x00009a50


	//   ....[135]....
        /*060c*/ 	.word	0x00009a70


	//   ....[136]....
        /*0610*/ 	.word	0x00009a90


	//   ....[137]....
        /*0614*/ 	.word	0x00009ab0


	//   ....[138]....
        /*0618*/ 	.word	0x00009ae0


	//   ....[139]....
        /*061c*/ 	.word	0x00009b00


	//   ....[140]....
        /*0620*/ 	.word	0x00009b20


	//   ....[141]....
        /*0624*/ 	.word	0x00009b40


	//   ....[142]....
        /*0628*/ 	.word	0x00009b60


	//   ....[143]....
        /*062c*/ 	.word	0x00009b80


	//   ....[144]....
        /*0630*/ 	.word	0x00009b90


	//   ....[145]....
        /*0634*/ 	.word	0x00009bb0


	//   ....[146]....
        /*0638*/ 	.word	0x00009bd0


	//   ....[147]....
        /*063c*/ 	.word	0x00009bf0


	//   ....[148]....
        /*0640*/ 	.word	0x00009c10


	//   ....[149]....
        /*0644*/ 	.word	0x00009c30


	//   ....[150]....
        /*0648*/ 	.word	0x00009c50


	//   ....[151]....
        /*064c*/ 	.word	0x00009c70


	//   ....[152]....
        /*0650*/ 	.word	0x00009c90


	//   ....[153]....
        /*0654*/ 	.word	0x00009cb0


	//   ....[154]....
        /*0658*/ 	.word	0x00009cd0


	//   ....[155]....
        /*065c*/ 	.word	0x00009cf0


	//   ....[156]....
        /*0660*/ 	.word	0x00009d10


	//   ....[157]....
        /*0664*/ 	.word	0x00009d30


	//   ....[158]....
        /*0668*/ 	.word	0x00009d50


	//   ....[159]....
        /*066c*/ 	.word	0x00009d70


	//----- nvinfo : EIATTR_EXIT_INSTR_OFFSETS
	.align		4
.L_27693:
        /*0670*/ 	.byte	0x04, 0x1c
        /*0672*/ 	.short	(.L_27695 - .L_27694)


	//   ....[0]....
.L_27694:
        /*0674*/ 	.word	0x0000b230


	//   ....[1]....
        /*0678*/ 	.word	0x0000b240


	//   ....[2]....
        /*067c*/ 	.word	0x0000c560


	//----- nvinfo : EIATTR_CTAIDZ_USED
	.align		4
.L_27695:
        /*0680*/ 	.byte	0x01, 0x04
	.zero		2


	//----- nvinfo : EIATTR_CRS_STACK_SIZE
	.align		4
        /*0684*/ 	.byte	0x04, 0x1e
        /*0686*/ 	.short	(.L_27697 - .L_27696)
.L_27696:
        /*0688*/ 	.word	0x00000000
.L_27697:


//--------------------- .nv.info._ZN4vllm25paged_attention_v1_kernelIffLi128ELi32ELi128ELNS_18Fp8KVCacheDataTypeE0ELb0EEEvPT_PKS2_PKT0_S8_ifPKiSA_iPKfiiiSC_SC_iiiii --------------------------
	.section	.nv.info._ZN4vllm25paged_attention_v1_kernelIffLi128ELi32ELi128ELNS_18Fp8KVCacheDataTypeE0ELb0EEEvPT_PKS2_PKT0_S8_ifPKiSA_iPKfiiiSC_SC_iiiii,"",@"SHT_CUDA_INFO"
	.sectionflags	@""
	.align	4


	//----- nvinfo : EIATTR_CUDA_API_VERSION
	.align		4
        /*0000*/ 	.byte	0x04, 0x37
        /*0002*/ 	.short	(.L_27699 - .L_27698)
.L_27698:
        /*0004*/ 	.word	0x00000082


	//----- nvinfo : EIATTR_SW2861232_WAR
	.align		4
.L_27699:
        /*0008*/ 	.byte	0x01, 0x35
	.zero		2


	//----- nvinfo : EIATTR_PARAM_CBANK
	.align		4
        /*000c*/ 	.byte	0x04, 0x0a
        /*000e*/ 	.short	(.L_27701 - .L_27700)
	.align		4
.L_27700:
        /*0010*/ 	.word	index@(.nv.constant0._ZN4vllm25paged_attention_v1_kernelIffLi128ELi32ELi128ELNS_18Fp8KVCacheDataTypeE0ELb0EEEvPT_PKS2_PKT0_S8_ifPKiSA_iPKfiiiSC_SC_iiiii)
        /*0014*/ 	.short	0x0160
        /*0016*/ 	.short	0x007c


	//----- nvinfo : EIATTR_CBANK_PARAM_SIZE
	.align		4
.L_27701:
        /*0018*/ 	.byte	0x03, 0x19
        /*001a*/ 	.short	0x007c


	//----- nvinfo : EIATTR_KPARAM_INFO
	.align		4
        /*001c*/ 	.byte	0x04, 0x17
        /*001e*/ 	.short	(.L_27703 - .L_27702)
.L_27702:
        /*0020*/ 	.word	0x00000000
        /*0024*/ 	.short	0x0013
        /*0026*/ 	.short	0x0078
        /*0028*/ 	.byte	0x00, 0xf0, 0x11, 0x00


	//----- nvinfo : EIATTR_KPARAM_INFO
	.align		4
.L_27703:
        /*002c*/ 	.byte	0x04, 0x17
        /*002e*/ 	.short	(.L_27705 - .L_27704)
.L_27704:
        /*0030*/ 	.word	0x00000000
        /*0034*/ 	.short	0x0012
        /*0036*/ 	.short	0x0074
        /*0038*/ 	.byte	0x00, 0xf0, 0x11, 0x00


	//----- nvinfo : EIATTR_KPARAM_INFO
	.align		4
.L_27705:
        /*003c*/ 	.byte	0x04, 0x17
        /*003e*/ 	.short	(.L_27707 - .L_27706)
.L_27706:
        /*0040*/ 	.word	0x00000000
        /*0044*/ 	.short	0x0011
        /*0046*/ 	.short	0x0070
        /*0048*/ 	.byte	0x00, 0xf0, 0x11, 0x00


	//----- nvinfo : EIATTR_KPARAM_INFO
	.align		4
.L_27707:
        /*004c*/ 	.byte	0x04, 0x17
        /*004e*/ 	.short	(.L_27709 - .L_27708)
.L_27708:
        /*0050*/ 	.word	0x00000000
        /*0054*/ 	.short	0x0010
        /*0056*/ 	.short	0x006c
        /*0058*/ 	.byte	0x00, 0xf0, 0x11, 0x00


	//----- nvinfo : EIATTR_KPARAM_INFO
	.align		4
.L_27709:
        /*005c*/ 	.byte	0x04, 0x17
        /*005e*/ 	.short	(.L_27711 - .L_27710)
.L_27710:
        /*0060*/ 	.word	0x00000000
        /*0064*/ 	.short	0x000f
        /*0066*/ 	.short	0x0068
        /*0068*/ 	.byte	0x00, 0xf0, 0x11, 0x00


	//----- nvinfo : EIATTR_KPARAM_INFO
	.align		4
.L_27711:
        /*006c*/ 	.byte	0x04, 0x17
        /*006e*/ 	.short	(.L_27713 - .L_27712)
.L_27712:
        /*0070*/ 	.word	0x00000000
        /*0074*/ 	.short	0x000e
        /*0076*/ 	.short	0x0060
        /*0078*/ 	.byte	0x00, 0xf0, 0x21, 0x00


	//----- nvinfo : EIATTR_KPARAM_INFO
	.align		4
.L_27713:
        /*007c*/ 	.byte	0x04, 0x17
        /*007e*/ 	.short	(.L_27715 - .L_27714)
.L_27714:
        /*0080*/ 	.word	0x00000000
        /*0084*/ 	.short	0x000d
        /*0086*/ 	.short	0x0058
        /*0088*/ 	.byte	0x00, 0xf0, 0x21, 0x00


	//----- nvinfo : EIATTR_KPARAM_INFO
	.align		4
.L_27715:
        /*008c*/ 	.byte	0x04, 0x17
        /*008e*/ 	.short	(.L_27717 - .L_27716)
.L_27716:
        /*0090*/ 	.word	0x00000000
        /*0094*/ 	.short	0x000c
        /*0096*/ 	.short	0x0050
        /*0098*/ 	.byte	0x00, 0xf0, 0x11, 0x00


	//----- nvinfo : EIATTR_KPARAM_INFO
	.align		4
.L_27717:
        /*009c*/ 	.byte	0x04, 0x17
        /*009e*/ 	.short	(.L_27719 - .L_27718)
.L_27718:
        /*00a0*/ 	.word	0x00000000
        /*00a4*/ 	.short	0x000b
        /*00a6*/ 	.short	0x004c
        /*00a8*/ 	.byte	0x00, 0xf0, 0x11, 0x00


	//----- nvinfo : EIATTR_KPARAM_INFO
	.align		4
.L_27719:
        /*00ac*/ 	.byte	0x04, 0x17
        /*00ae*/ 	.short	(.L_27721 - .L_27720)
.L_27720:
        /*00b0*/ 	.word	0x00000000
        /*00b4*/ 	.short	0x000a
        /*00b6*/ 	.short	0x0048
        /*00b8*/ 	.byte	0x00, 0xf0, 0x11, 0x00


	//----- nvinfo : EIATTR_KPARAM_INFO
	.align		4
.L_27721:
        /*00bc*/ 	.byte	0x04, 0x17
        /*00be*/ 	.short	(.L_27723 - .L_27722)
.L_27722:
        /*00c0*/ 	.word	0x00000000
        /*00c4*/ 	.short	0x0009
        /*00c6*/ 	.short	0x0040
        /*00c8*/ 	.byte	0x00, 0xf0, 0x21, 0x00


	//----- nvinfo : EIATTR_KPARAM_INFO
	.align		4
.L_27723:
        /*00cc*/ 	.byte	0x04, 0x17
        /*00ce*/ 	.short	(.L_27725 - .L_27724)
.L_27724:
        /*00d0*/ 	.word	0x00000000
        /*00d4*/ 	.short	0x0008
        /*00d6*/ 	.short	0x0038
        /*00d8*/ 	.byte	0x00, 0xf0, 0x11, 0x00


	//----- nvinfo : EIATTR_KPARAM_INFO
	.align		4
.L_27725:
        /*00dc*/ 	.byte	0x04, 0x17
        /*00de*/ 	.short	(.L_27727 - .L_27726)
.L_27726:
        /*00e0*/ 	.word	0x00000000
        /*00e4*/ 	.short	0x0007
        /*00e6*/ 	.short	0x0030
        /*00e8*/ 	.byte	0x00, 0xf0, 0x21, 0x00


	//----- nvinfo : EIATTR_KPARAM_INFO
	.align		4
.L_27727:
        /*00ec*/ 	.byte	0x04, 0x17
        /*00ee*/ 	.short	(.L_27729 - .L_27728)
.L_27728:
        /*00f0*/ 	.word	0x00000000
        /*00f4*/ 	.short	0x0006
        /*00f6*/ 	.short	0x0028
        /*00f8*/ 	.byte	0x00, 0xf0, 0x21, 0x00


	//----- nvinfo : EIATTR_KPARAM_INFO
	.align		4
.L_27729:
        /*00fc*/ 	.byte	0x04, 0x17
        /*00fe*/ 	.short	(.L_27731 - .L_27730)
.L_27730:
        /*0100*/ 	.word	0x00000000
        /*0104*/ 	.short	0x0005
        /*0106*/ 	.short	0x0024
        /*0108*/ 	.byte	0x00, 0xf0, 0x11, 0x00


	//----- nvinfo : EIATTR_KPARAM_INFO
	.align		4
.L_27731:
        /*010c*/ 	.byte	0x04, 0x17
        /*010e*/ 	.short	(.L_27733 - .L_27732)
.L_27732:
        /*0110*/ 	.word	0x00000000
        /*0114*/ 	.short	0x0004
        /*0116*/ 	.short	0x0020
        /*0118*/ 	.byte	0x00, 0xf0, 0x11, 0x00


	//----- nvinfo : EIATTR_KPARAM_INFO
	.align		4
.L_27733:
        /*011c*/ 	.byte	0x04, 0x17
        /*011e*/ 	.short	(.L_27735 - .L_27734)
.L_27734:
        /*0120*/ 	.word	0x00000000
        /*0124*/ 	.short	0x0003
        /*0126*/ 	.short	0x0018
        /*0128*/ 	.byte	0x00, 0xf0, 0x21, 0x00


	//----- nvinfo : EIATTR_KPARAM_INFO
	.align		4
.L_27735:
        /*012c*/ 	.byte	0x04, 0x17
        /*012e*/ 	.short	(.L_27737 - .L_27736)
.L_27736:
        /*0130*/ 	.word	0x00000000
        /*0134*/ 	.short	0x0002
        /*0136*/ 	.short	0x0010
        /*0138*/ 	.byte	0x00, 0xf0, 0x21, 0x00


	//----- nvinfo : EIATTR_KPARAM_INFO
	.align		4
.L_27737:
        /*013c*/ 	.byte	0x04, 0x17
        /*013e*/ 	.short	(.L_27739 - .L_27738)
.L_27738:
        /*0140*/ 	.word	0x00000000
        /*0144*/ 	.short	0x0001
        /*0146*/ 	.short	0x0008
        /*0148*/ 	.byte	0x00, 0xf0, 0x21, 0x00


	//----- nvinfo : EIATTR_KPARAM_INFO
	.align		4
.L_27739:
        /*014c*/ 	.byte	0x04, 0x17
        /*014e*/ 	.short	(.L_27741 - .L_27740)
.L_27740:
        /*0150*/ 	.word	0x00000000
        /*0154*/ 	.short	0x0000
        /*0156*/ 	.short	0x0000
        /*0158*/ 	.byte	0x00, 0xf0, 0x21, 0x00


	//----- nvinfo : EIATTR_MAXREG_COUNT
	.align		4
.L_27741:
        /*015c*/ 	.byte	0x03, 0x1b
        /*015e*/ 	.short	0x00ff


	//----- nvinfo : EIATTR_NUM_BARRIERS
	.align		4
        /*0160*/ 	.byte	0x02, 0x4c
        /*0162*/ 	.byte	0x01
	.zero		1


	//----- nvinfo : EIATTR_MERCURY_ISA_VERSION
	.align		4
        /*0164*/ 	.byte	0x03, 0x5f
        /*0166*/ 	.short	0x0000


	//----- nvinfo : EIATTR_COOP_GROUP_MASK_REGIDS
	.align		4
        /*0168*/ 	.byte	0x04, 0x29
        /*016a*/ 	.short	(.L_27743 - .L_27742)


	//   ....[0]....
.L_27742:
        /*016c*/ 	.word	0xffffffff


	//   ....[1]....
        /*0170*/ 	.word	0xffffffff


	//   ....[2]....
        /*0174*/ 	.word	0xffffffff


	//   ....[3]....
        /*0178*/ 	.word	0xffffffff


	//   ....[4]....
        /*017c*/ 	.word	0xffffffff


	//   ....[5]....
        /*0180*/ 	.word	0xffffffff


	//   ....[6]....
        /*0184*/ 	.word	0xffffffff


	//   ....[7]....
        /*0188*/ 	.word	0xffffffff


	//   ....[8]....
        /*018c*/ 	.word	0xffffffff


	//   ....[9]....
        /*0190*/ 	.word	0xffffffff


	//   ....[10]....
        /*0194*/ 	.word	0xffffffff


	//   ....[11]....
        /*0198*/ 	.word	0xffffffff


	//   ....[12]....
        /*019c*/ 	.word	0xffffffff


	//   ....[13]....
        /*01a0*/ 	.word	0xffffffff


	//   ....[14]....
        /*01a4*/ 	.word	0xffffffff


	//   ....[15]....
        /*01a8*/ 	.word	0xffffffff


	//   ....[16]....
        /*01ac*/ 	.word	0xffffffff


	//   ....[17]....
        /*01b0*/ 	.word	0xffffffff


	//   ....[18]....
        /*01b4*/ 	.word	0xffffffff


	//   ....[19]....
        /*01b8*/ 	.word	0xffffffff


	//   ....[20]....
        /*01bc*/ 	.word	0xffffffff


	//   ....[21]....
        /*01c0*/ 	.word	0xffffffff


	//   ....[22]....
        /*01c4*/ 	.word	0xffffffff


	//   ....[23]....
        /*01c8*/ 	.word	0xffffffff


	//   ....[24]....
        /*01cc*/ 	.word	0xffffffff


	//   ....[25]....
        /*01d0*/ 	.word	0xffffffff


	//   ....[26]....
        /*01d4*/ 	.word	0xffffffff


	//   ....[27]....
        /*01d8*/ 	.word	0xffffffff


	//   ....[28]....
        /*01dc*/ 	.word	0xffffffff


	//   ....[29]....
        /*01e0*/ 	.word	0xffffffff


	//   ....[30]....
        /*01e4*/ 	.word	0xffffffff


	//   ....[31]....
        /*01e8*/ 	.word	0xffffffff


	//   ....[32]....
        /*01ec*/ 	.word	0xffffffff


	//   ....[33]....
        /*01f0*/ 	.word	0xffffffff


	//   ....[34]....
        /*01f4*/ 	.word	0xffffffff


	//   ....[35]....
        /*01f8*/ 	.word	0xffffffff


	//   ....[36]....
        /*01fc*/ 	.word	0xffffffff


	//   ....[37]....
        /*0200*/ 	.word	0xffffffff


	//   ....[38]....
        /*0204*/ 	.word	0xffffffff


	//   ....[39]....
        /*0208*/ 	.word	0xffffffff


	//   ....[40]....
        /*020c*/ 	.word	0xffffffff


	//   ....[41]....
        /*0210*/ 	.word	0xffffffff


	//   ....[42]....
        /*0214*/ 	.word	0xffffffff


	//   ....[43]....
        /*0218*/ 	.word	0xffffffff


	//   ....[44]....
        /*021c*/ 	.word	0xffffffff


	//   ....[45]....
        /*0220*/ 	.word	0xffffffff


	//   ....[46]....
        /*0224*/ 	.word	0xffffffff


	//   ....[47]....
        /*0228*/ 	.word	0xffffffff


	//   ....[48]....
        /*022c*/ 	.word	0xffffffff


	//   ....[49]....
        /*0230*/ 	.word	0xffffffff


	//   ....[50]....
        /*0234*/ 	.word	0xffffffff


	//   ....[51]....
        /*0238*/ 	.word	0xffffffff


	//   ....[52]....
        /*023c*/ 	.word	0xffffffff


	//   ....[53]....
        /*0240*/ 	.word	0xffffffff


	//   ....[54]....
        /*0244*/ 	.word	0xffffffff


	//   ....[55]....
        /*0248*/ 	.word	0xffffffff


	//   ....[56]....
        /*024c*/ 	.word	0xffffffff


	//   ....[57]....
        /*0250*/ 	.word	0xffffffff


	//   ....[58]....
        /*0254*/ 	.word	0xffffffff


	//   ....[59]....
        /*0258*/ 	.word	0xffffffff


	//   ....[60]....
        /*025c*/ 	.word	0xffffffff


	//   ....[61]....
        /*0260*/ 	.word	0xffffffff


	//   ....[62]....
        /*0264*/ 	.word	0xffffffff


	//   ....[63]....
        /*0268*/ 	.word	0xffffffff


	//   ....[64]....
        /*026c*/ 	.word	0xffffffff


	//   ....[65]....
        /*0270*/ 	.word	0xffffffff


	//   ....[66]....
        /*0274*/ 	.word	0xffffffff


	//   ....[67]....
        /*0278*/ 	.word	0xffffffff


	//   ....[68]....
        /*027c*/ 	.word	0xffffffff


	//   ....[69]....
        /*0280*/ 	.word	0xffffffff


	//   ....[70]....
        /*0284*/ 	.word	0xffffffff


	//   ....[71]....
        /*0288*/ 	.word	0xffffffff


	//   ....[72]....
        /*028c*/ 	.word	0xffffffff


	//   ....[73]....
        /*0290*/ 	.word	0xffffffff


	//   ....[74]....
        /*0294*/ 	.word	0xffffffff


	//   ....[75]....
        /*0298*/ 	.word	0xffffffff


	//   ....[76]....
        /*029c*/ 	.word	0xffffffff


	//   ....[77]....
        /*02a0*/ 	.word	0xffffffff


	//   ....[78]....
        /*02a4*/ 	.word	0xffffffff


	//   ....[79]....
        /*02a8*/ 	.word	0xffffffff


	//   ....[80]....
        /*02ac*/ 	.word	0xffffffff


	//   ....[81]....
        /*02b0*/ 	.word	0xffffffff


	//   ....[82]....
        /*02b4*/ 	.word	0xffffffff


	//   ....[83]....
        /*02b8*/ 	.word	0xffffffff


	//   ....[84]....
        /*02bc*/ 	.word	0xffffffff


	//   ....[85]....
        /*02c0*/ 	.word	0xffffffff


	//   ....[86]....
        /*02c4*/ 	.word	0xffffffff


	//   ....[87]....
        /*02c8*/ 	.word	0xffffffff


	//   ....[88]....
        /*02cc*/ 	.word	0xffffffff


	//   ....[89]....
        /*02d0*/ 	.word	0xffffffff


	//   ....[90]....
        /*02d4*/ 	.word	0xffffffff


	//   ....[91]....
        /*02d8*/ 	.word	0xffffffff


	//   ....[92]....
        /*02dc*/ 	.word	0xffffffff


	//   ....[93]....
        /*02e0*/ 	.word	0xffffffff


	//   ....[94]....
        /*02e4*/ 	.word	0xffffffff


	//   ....[95]....
        /*02e8*/ 	.word	0xffffffff


	//   ....[96]....
        /*02ec*/ 	.word	0xffffffff


	//   ....[97]....
        /*02f0*/ 	.word	0xffffffff


	//   ....[98]....
        /*02f4*/ 	.word	0xffffffff


	//   ....[99]....
        /*02f8*/ 	.word	0xffffffff


	//   ....[100]....
        /*02fc*/ 	.word	0xffffffff


	//   ....[101]....
        /*0300*/ 	.word	0xffffffff


	//   ....[102]....
        /*0304*/ 	.word	0xffffffff


	//   ....[103]....
        /*0308*/ 	.word	0xffffffff


	//   ....[104]....
        /*030c*/ 	.word	0xffffffff


	//   ....[105]....
        /*0310*/ 	.word	0xffffffff


	//   ....[106]....
        /*0314*/ 	.word	0xffffffff


	//   ....[107]....
        /*0318*/ 	.word	0xffffffff


	//   ....[108]....
        /*031c*/ 	.word	0xffffffff


	//   ....[109]....
        /*0320*/ 	.word	0xffffffff


	//   ....[110]....
        /*0324*/ 	.word	0xffffffff


	//   ....[111]....
        /*0328*/ 	.word	0xffffffff


	//----- nvinfo : EIATTR_COOP_GROUP_INSTR_OFFSETS
	.align		4
.L_27743:
        /*032c*/ 	.byte	0x04, 0x28
        /*032e*/ 	.short	(.L_27745 - .L_27744)


	//   ....[0]....
.L_27744:
        /*0330*/ 	.word	0x00002320


	//   ....[1]....
        /*0334*/ 	.word	0x00002380


	//   ....[2]....
        /*0338*/ 	.word	0x000023a0


	//   ....[3]....
        /*033c*/ 	.word	0x000023c0


	//   ....[4]....
        /*0340*/ 	.word	0x000023e0


	//   ....[5]....
        /*0344*/ 	.word	0x00002480


	//   ....[6]....
        /*0348*/ 	.word	0x000024a0


	//   ....[7]....
        /*034c*/ 	.word	0x000024d0


	//   ....[8]....
        /*0350*/ 	.word	0x000032a0


	//   ....[9]....
        /*0354*/ 	.word	0x00003300


	//   ....[10]....
        /*0358*/ 	.word	0x00003330


	//   ....[11]....
        /*035c*/ 	.word	0x00003350


	//   ....[12]....
        /*0360*/ 	.word	0x00003370


	//   ....[13]....
        /*0364*/ 	.word	0x000033c0


	//   ....[14]....
        /*0368*/ 	.word	0x000033e0


	//   ....[15]....
        /*036c*/ 	.word	0x00003400


	//   ....[16]....
        /*0370*/ 	.word	0x00006cf0


	//   ....[17]....
        /*0374*/ 	.word	0x00006d30


	//   ....[18]....
        /*0378*/ 	.word	0x00006d40


	//   ....[19]....
        /*037c*/ 	.word	0x00006d50


	//   ....[20]....
        /*0380*/ 	.word	0x00006d60


	//   ....[21]....
        /*0384*/ 	.word	0x00006d70


	//   ....[22]....
        /*0388*/ 	.word	0x00006d80


	//   ....[23]....
        /*038c*/ 	.word	0x00006da0


	//   ....[24]....
        /*0390*/ 	.word	0x00006dc0


	//   ....[25]....
        /*0394*/ 	.word	0x00006de0


	//   ....[26]....
        /*0398*/ 	.word	0x00006e00


	//   ....[27]....
        /*039c*/ 	.word	0x00006e20


	//   ....[28]....
        /*03a0*/ 	.word	0x00006e40


	//   ....[29]....
        /*03a4*/ 	.word	0x00006e60


	//   ....[30]....
        /*03a8*/ 	.word	0x00006e80


	//   ....[31]....
        /*03ac*/ 	.word	0x00006ea0


	//   ....[32]....
        /*03b0*/ 	.word	0x00006ec0


	//   ....[33]....
        /*03b4*/ 	.word	0x00006ee0


	//   ....[34]....
        /*03b8*/ 	.word	0x00006f00


	//   ....[35]....
        /*03bc*/ 	.word	0x00006f20


	//   ....[36]....
        /*03c0*/ 	.word	0x00006f40


	//   ....[37]....
        /*03c4*/ 	.word	0x00006f60


	//   ....[38]....
        /*03c8*/ 	.word	0x00006f80


	//   ....[39]....
        /*03cc*/ 	.word	0x00006fa0


	//   ....[40]....
        /*03d0*/ 	.word	0x00006fc0


	//   ....[41]....
        /*03d4*/ 	.word	0x00006fe0


	//   ....[42]....
        /*03d8*/ 	.word	0x00007000


	//   ....[43]....
        /*03dc*/ 	.word	0x00007020


	//   ....[44]....
        /*03e0*/ 	.word	0x00007040


	//   ....[45]....
        /*03e4*/ 	.word	0x00007060


	//   ....[46]....
        /*03e8*/ 	.word	0x00007080


	//   ....[47]....
        /*03ec*/ 	.word	0x000070a0


	//   ....[48]....
        /*03f0*/ 	.word	0x000070c0


	//   ....[49]....
        /*03f4*/ 	.word	0x000070e0


	//   ....[50]....
        /*03f8*/ 	.word	0x00007100


	//   ....[51]....
        /*03fc*/ 	.word	0x00007120


	//   ....[52]....
        /*0400*/ 	.word	0x00007140


	//   ....[53]....
        /*0404*/ 	.word	0x00007160


	//   ....[54]....
        /*0408*/ 	.word	0x00007190


	//   ....[55]....
        /*040c*/ 	.word	0x000071c0


	//   ....[56]....
        /*0410*/ 	.word	0x000071e0


	//   ....[57]....
        /*0414*/ 	.word	0x00007200


	//   ....[58]....
        /*0418*/ 	.word	0x00007220


	//   ....[59]....
        /*041c*/ 	.word	0x00007240


	//   ....[60]....
        /*0420*/ 	.word	0x00007260


	//   ....[61]....
        /*0424*/ 	.word	0x00007280


	//   ....[62]....
        /*0428*/ 	.word	0x000072a0


	//   ....[63]....
        /*042c*/ 	.word	0x000072c0


	//   ....[64]....
        /*0430*/ 	.word	0x000072e0


	//   ....[65]....
        /*0434*/ 	.word	0x00007300


	//   ....[66]....
        /*0438*/ 	.word	0x00007320


	//   ....[67]....
        /*043c*/ 	.word	0x00007340


	//   ....[68]....
        /*0440*/ 	.word	0x00007360


	//   ....[69]....
        /*0444*/ 	.word	0x00007380


	//   ....[70]....
        /*0448*/ 	.word	0x000073a0


	//   ....[71]....
        /*044c*/ 	.word	0x000073c0


	//   ....[72]....
        /*0450*/ 	.word	0x000073e0


	//   ....[73]....
        /*0454*/ 	.word	0x00007400


	//   ....[74]....
        /*0458*/ 	.word	0x00007420


	//   ....[75]....
        /*045c*/ 	.word	0x00007440


	//   ....[76]....
        /*0460*/ 	.word	0x00007460


	//   ....[77]....
        /*0464*/ 	.word	0x00007480


	//   ....[78]....
        /*0468*/ 	.word	0x000074a0


	//   ....[79]....
        /*046c*/ 	.word	0x000074c0


	//   ....[80]....
        /*0470*/ 	.word	0x000074e0


	//   ....[81]....
        /*0474*/ 	.word	0x00007500


	//   ....[82]....
        /*0478*/ 	.word	0x00007520


	//   ....[83]....
        /*047c*/ 	.word	0x00007540


	//   ....[84]....
        /*0480*/ 	.word	0x00007560


	//   ....[85]....
        /*0484*/ 	.word	0x00007580


	//   ....[86]....
        /*0488*/ 	.word	0x000075a0


	//   ....[87]....
        /*048c*/ 	.word	0x000075c0


	//   ....[88]....
        /*0490*/ 	.word	0x000075f0


	//   ....[89]....
        /*0494*/ 	.word	0x00007610


	//   ....[90]....
        /*0498*/ 	.word	0x00007630


	//   ....[91]....
        /*049c*/ 	.word	0x00007650


	//   ....[92]....
        /*04a0*/ 	.word	0x00007670


	//   ....[93]....
        /*04a4*/ 	.word	0x00007690


	//   ....[94]....
        /*04a8*/ 	.word	0x000076a0


	//   ....[95]....
        /*04ac*/ 	.word	0x000076b0


	//   ....[96]....
        /*04b0*/ 	.word	0x000076c0


	//   ....[97]....
        /*04b4*/ 	.word	0x000076e0


	//   ....[98]....
        /*04b8*/ 	.word	0x00007700


	//   ....[99]....
        /*04bc*/ 	.word	0x00007730


	//   ....[100]....
        /*04c0*/ 	.word	0x00007760


	//   ....[101]....
        /*04c4*/ 	.word	0x00007780


	//   ....[102]....
        /*04c8*/ 	.word	0x000077a0


	//   ....[103]....
        /*04cc*/ 	.word	0x000077c0


	//   ....[104]....
        /*04d0*/ 	.word	0x000077e0


	//   ....[105]....
        /*04d4*/ 	.word	0x00007800


	//   ....[106]....
        /*04d8*/ 	.word	0x00007820


	//   ....[107]....
        /*04dc*/ 	.word	0x00007840


	//   ....[108]....
        /*04e0*/ 	.word	0x00007860


	//   ....[109]....
        /*04e4*/ 	.word	0x00007880


	//   ....[110]....
        /*04e8*/ 	.word	0x000078a0


	//   ....[111]....
        /*04ec*/ 	.word	0x000078c0


	//----- nvinfo : EIATTR_EXIT_INSTR_OFFSETS
	.align		4
.L_27745:
        /*04f0*/ 	.byte	0x04, 0x1c
        /*04f2*/ 	.short	(.L_27747 - .L_27746)


	//   ....[0]....
.L_27746:
        /*04f4*/ 	.word	0x00008770


	//   ....[1]....
        /*04f8*/ 	.word	0x00008780


	//   ....[2]....
        /*04fc*/ 	.word	0x000094b0


	//----- nvinfo : EIATTR_CTAIDZ_USED
	.align		4
.L_27747:
        /*0500*/ 	.byte	0x01, 0x04
	.zero		2


	//----- nvinfo : EIATTR_CRS_STACK_SIZE
	.align		4
        /*0504*/ 	.byte	0x04, 0x1e
        /*0506*/ 	.short	(.L_27749 - .L_27748)
.L_27748:
        /*0508*/ 	.word	0x00000000
.L_27749:


//--------------------- .nv.info._ZN4vllm25paged_attention_v1_kernelIffLi120ELi32ELi128ELNS_18Fp8KVCacheDataTypeE0ELb0EEEvPT_PKS2_PKT0_S8_ifPKiSA_iPKfiiiSC_SC_iiiii --------------------------
	.section	.nv.info._ZN4vllm25paged_attention_v1_kernelIffLi120ELi32ELi128ELNS_18Fp8KVCacheDataTypeE0ELb0EEEvPT_PKS2_PKT0_S8_ifPKiSA_iPKfiiiSC_SC_iiiii,"",@"SHT_CUDA_INFO"
	.sectionflags	@""
	.align	4


	//----- nvinfo : EIATTR_CUDA_API_VERSION
	.align		4
        /*0000*/ 	.byte	0x04, 0x37
        /*0002*/ 	.short	(.L_27751 - .L_27750)
.L_27750:
        /*0004*/ 	.word	0x00000082


	//----- nvinfo : EIATTR_SW2861232_WAR
	.align		4
.L_27751:
        /*0008*/ 	.byte	0x01, 0x35
	.zero		2


	//----- nvinfo : EIATTR_PARAM_CBANK
	.align		4
        /*000c*/ 	.byte	0x04, 0x0a
        /*000e*/ 	.short	(.L_27753 - .L_27752)
	.align		4
.L_27752:
        /*0010*/ 	.word	index@(.nv.constant0._ZN4vllm25paged_attention_v1_kernelIffLi120ELi32ELi128ELNS_18Fp8KVCacheDataTypeE0ELb0EEEvPT_PKS2_PKT0_S8_ifPKiSA_iPKfiiiSC_SC_iiiii)
        /*0014*/ 	.short	0x0160
        /*0016*/ 	.short	0x007c


	//----- nvinfo : EIATTR_CBANK_PARAM_SIZE
	.align		4
.L_27753:
        /*0018*/ 	.byte	0x03, 0x19
        /*001a*/ 	.short	0x007c


	//----- nvinfo : EIATTR_KPARAM_INFO
	.align		4
        /*001c*/ 	.byte	0x04, 0x17
        /*001e*/ 	.short	(.L_27755 - .L_27754)
.L_27754:
        /*0020*/ 	.word	0x00000000
        /*0024*/ 	.short	0x0013
        /*0026*/ 	.short	0x0078
        /*0028*/ 	.byte	0x00, 0xf0, 0x11, 0x00


	//----- nvinfo : EIATTR_KPARAM_INFO
	.align		4
.L_27755:
        /*002c*/ 	.byte	0x04, 0x17
        /*002e*/ 	.short	(.L_27757 - .L_27756)
.L_27756:
        /*0030*/ 	.word	0x00000000
        /*0034*/ 	.short	0x0012
        /*0036*/ 	.short	0x0074
        /*0038*/ 	.byte	0x00, 0xf0, 0x11, 0x00


	//----- nvinfo : EIATTR_KPARAM_INFO
	.align		4
.L_27757:
        /*003c*/ 	.byte	0x04, 0x17
        /*003e*/ 	.short	(.L_27759 - .L_27758)
.L_27758:
        /*0040*/ 	.word	0x00000000
        /*0044*/ 	.short	0x0011
        /*0046*/ 	.short	0x0070
        /*0048*/ 	.byte	0x00, 0xf0, 0x11, 0x00


	//----- nvinfo : EIATTR_KPARAM_INFO
	.align		4
.L_27759:
        /*004c*/ 	.byte	0x04, 0x17
        /*004e*/ 	.short	(.L_27761 - .L_27760)
.L_27760:
        /*0050*/ 	.word	0x00000000
        /*0054*/ 	.short	0x0010
        /*0056*/ 	.short	0x006c
        /*0058*/ 	.byte	0x00, 0xf0, 0x11, 0x00


	//----- nvinfo : EIATTR_KPARAM_INFO
	.align		4
.L_27761:
        /*005c*/ 	.byte	0x04, 0x17
        /*005e*/ 	.short	(.L_27763 - .L_27762)
.L_27762:
        /*0060*/ 	.word	0x00000000
        /*0064*/ 	.short	0x000f
        /*0066*/ 	.short	0x0068
        /*0068*/ 	.byte	0x00, 0xf0, 0x11, 0x00


	//----- nvinfo : EIATTR_KPARAM_INFO
	.align		4
.L_27763:
        /*006c*/ 	.byte	0x04, 0x17
        /*006e*/ 	.short	(.L_27765 - .L_27764)
.L_27764:
        /*0070*/ 	.word	0x00000000
        /*0074*/ 	.short	0x000e
        /*0076*/ 	.short	0x0060
        /*0078*/ 	.byte	0x00, 0xf0, 0x21, 0x00


	//----- nvinfo : EIATTR_KPARAM_INFO
	.align		4
.L_27765:
        /*007c*/ 	.byte	0x04, 0x17
        /*007e*/ 	.short	(.L_27767 - .L_27766)
.L_27766:
        /*0080*/ 	.word	0x00000000
        /*0084*/ 	.short	0x000d
        /*0086*/ 	.short	0x0058
        /*0088*/ 	.byte	0x00, 0xf0, 0x21, 0x00


	//----- nvinfo : EIATTR_KPARAM_INFO
	.align		4
.L_27767:
        /*008c*/ 	.byte	0x04, 0x17
        /*008e*/ 	.short	(.L_27769 - .L_27768)
.L_27768:
        /*0090*/ 	.word	0x00000000
        /*0094*/ 	.short	0x000c
        /*0096*/ 	.short	0x0050
        /*0098*/ 	.byte	0x00, 0xf0, 0x11, 0x00


	//----- nvinfo : EIATTR_KPARAM_INFO
	.align		4
.L_27769:
        /*009c*/ 	.byte	0x04, 0x17
        /*009e*/ 	.short	(.L_27771 - .L_27770)
.L_27770:
        /*00a0*/ 	.word	0x00000000
        /*00a4*/ 	.short	0x000b
        /*00a6*/ 	.short	0x004c
        /*00a8*/ 	.byte	0x00, 0xf0, 0x11, 0x00


	//----- nvinfo : EIATTR_KPARAM_INFO
	.align		4
.L_27771:
        /*00ac*/ 	.byte	0x04, 0x17
        /*00ae*/ 	.short	(.L_27773 - .L_27772)
.L_27772:
        /*00b0*/ 	.word	0x00000000
        /*00b4*/ 	.short	0x000a
        /*00b6*/ 	.short	0x0048
        /*00b8*/ 	.byte	0x00, 0xf0, 0x11, 0x00


	//----- nvinfo : EIATTR_KPARAM_INFO
	.align		4
.L_27773:
        /*00bc*/ 	.byte	0x04, 0x17
        /*00be*/ 	.short	(.L_27775 - .L_27774)
.L_27774:
        /*00c0*/ 	.word	0x00000000
        /*00c4*/ 	.short	0x0009
        /*00c6*/ 	.short	0x0040
        /*00c8*/ 	.byte	0x00, 0xf0, 0x21, 0x00


	//----- nvinfo : EIATTR_KPARAM_INFO
	.align		4
.L_27775:
        /*00cc*/ 	.byte	0x04, 0x17
        /*00ce*/ 	.short	(.L_27777 - .L_27776)
.L_27776:
        /*00d0*/ 	.word	0x00000000
        /*00d4*/ 	.short	0x0008
        /*00d6*/ 	.short	0x0038
        /*00d8*/ 	.byte	0x00, 0xf0, 0x11, 0x00


	//----- nvinfo : EIATTR_KPARAM_INFO
	.align		4
.L_27777:
        /*00dc*/ 	.byte	0x04, 0x17
        /*00de*/ 	.short	(.L_27779 - .L_27778)
.L_27778:
        /*00e0*/ 	.word	0x00000000
        /*00e4*/ 	.short	0x0007
        /*00e6*/ 	.short	0x0030
        /*00e8*/ 	.byte	0x00, 0xf0, 0x21, 0x00


	//----- nvinfo : EIATTR_KPARAM_INFO
	.align		4
.L_27779:
        /*00ec*/ 	.byte	0x04, 0x17
        /*00ee*/ 	.short	(.L_27781 - .L_27780)
.L_27780:
        /*00f0*/ 	.word	0x00000000
        /*00f4*/ 	.short	0x0006
        /*00f6*/ 	.short	0x0028
        /*00f8*/ 	.byte	0x00, 0xf0, 0x21, 0x00


	//----- nvinfo : EIATTR_KPARAM_INFO
	.align		4
.L_27781:
        /*00fc*/ 	.byte	0x04, 0x17
        /*00fe*/ 	.short	(.L_27783 - .L_27782)
.L_27782:
        /*0100*/ 	.word	0x00000000
        /*0104*/ 	.short	0x0005
        /*0106*/ 	.short	0x0024
        /*0108*/ 	.byte	0x00, 0xf0, 0x11, 0x00


	//----- nvinfo : EIATTR_KPARAM_INFO
	.align		4
.L_27783:
        /*010c*/ 	.byte	0x04, 0x17
        /*010e*/ 	.short	(.L_27785 - .L_27784)
.L_27784:
        /*0110*/ 	.word	0x00000000
        /*0114*/ 	.short	0x0004
        /*0116*/ 	.short	0x0020
        /*0118*/ 	.byte	0x00, 0xf0, 0x11, 0x00


	//----- nvinfo : EIATTR_KPARAM_INFO
	.align		4
.L_27785:
        /*011c*/ 	.byte	0x04, 0x17
        /*011e*/ 	.short	(.L_27787 - .L_27786)
.L_27786:
        /*0120*/ 	.word	0x00000000
        /*0124*/ 	.short	0x0003
        /*0126*/ 	.short	0x0018
        /*0128*/ 	.byte	0x00, 0xf0, 0x21, 0x00


	//----- nvinfo : EIATTR_KPARAM_INFO
	.align		4
.L_27787:
        /*012c*/ 	.byte	0x04, 0x17
        /*012e*/ 	.short	(.L_27789 - .L_27788)
.L_27788:
        /*0130*/ 	.word	0x00000000
        /*0134*/ 	.short	0x0002
        /*0136*/ 	.short	0x0010
        /*0138*/ 	.byte	0x00, 0xf0, 0x21, 0x00


	//----- nvinfo : EIATTR_KPARAM_INFO
	.align		4
.L_27789:
        /*013c*/ 	.byte	0x04, 0x17
        /*013e*/ 	.short	(.L_27791 - .L_27790)
.L_27790:
        /*0140*/ 	.word	0x00000000
        /*0144*/ 	.short	0x0001
        /*0146*/ 	.short	0x0008
        /*0148*/ 	.byte	0x00, 0xf0, 0x21, 0x00


	//----- nvinfo : EIATTR_KPARAM_INFO
	.align		4
.L_27791:
        /*014c*/ 	.byte	0x04, 0x17
        /*014e*/ 	.short	(.L_27793 - .L_27792)
.L_27792:
        /*0150*/ 	.word	0x00000000
        /*0154*/ 	.short	0x0000
        /*0156*/ 	.short	0x0000
        /*0158*/ 	.byte	0x00, 0xf0, 0x21, 0x00


	//----- nvinfo : EIATTR_MAXREG_COUNT
	.align		4
.L_27793:
        /*015c*/ 	.byte	0x03, 0x1b
        /*015e*/ 	.short	0x00ff


	//----- nvinfo : EIATTR_NUM_BARRIERS
	.align		4
        /*0160*/ 	.byte	0x02, 0x4c
        /*0162*/ 	.byte	0x01
	.zero		1


	//----- nvinfo : EIATTR_MERCURY_ISA_VERSION
	.align		4
        /*0164*/ 	.byte	0x03, 0x5f
        /*0166*/ 	.short	0x0000


	//----- nvinfo : EIATTR_COOP_GROUP_MASK_REGIDS
	.align		4
        /*0168*/ 	.byte	0x04, 0x29
        /*016a*/ 	.short	(.L_27795 - .L_27794)


	//   ....[0]....
.L_27794:
        /*016c*/ 	.word	0xffffffff


	//   ....[1]....
        /*0170*/ 	.word	0xffffffff


	//   ....[2]....
        /*0174*/ 	.word	0xffffffff


	//   ....[3]....
        /*0178*/ 	.word	0xffffffff


	//   ....[4]....
        /*017c*/ 	.word	0xffffffff


	//   ....[5]....
        /*0180*/ 	.word	0xffffffff


	//   ....[6]....
        /*0184*/ 	.word	0xffffffff


	//   ....[7]....
        /*0188*/ 	.word	0xffffffff


	//   ....[8]....
        /*018c*/ 	.word	0xffffffff


	//   ....[9]....
        /*0190*/ 	.word	0xffffffff


	//   ....[10]....
        /*0194*/ 	.word	0xffffffff


	//   ....[11]....
        /*0198*/ 	.word	0xffffffff


	//   ....[12]....
        /*019c*/ 	.word	0xffffffff


	//   ....[13]....
        /*01a0*/ 	.word	0xffffffff


	//   ....[14]....
        /*01a4*/ 	.word	0xffffffff


	//   ....[15]....
        /*01a8*/ 	.word	0xffffffff


	//   ....[16]....
        /*01ac*/ 	.word	0xffffffff


	//   ....[17]....
        /*01b0*/ 	.word	0xffffffff


	//   ....[18]....
        /*01b4*/ 	.word	0xffffffff


	//   ....[19]....
        /*01b8*/ 	.word	0xffffffff


	//   ....[20]....
        /*01bc*/ 	.word	0xffffffff


	//   ....[21]....
        /*01c0*/ 	.word	0xffffffff


	//   ....[22]....
        /*01c4*/ 	.word	0xffffffff


	//   ....[23]....
        /*01c8*/ 	.word	0xffffffff


	//   ....[24]....
        /*01cc*/ 	.word	0xffffffff


	//   ....[25]....
        /*01d0*/ 	.word	0xffffffff


	//   ....[26]....
        /*01d4*/ 	.word	0xffffffff


	//   ....[27]....
        /*01d8*/ 	.word	0xffffffff


	//   ....[28]....
        /*01dc*/ 	.word	0xffffffff


	//   ....[29]....
        /*01e0*/ 	.word	0xffffffff


	//   ....[30]....
        /*01e4*/ 	.word	0xffffffff


	//   ....[31]....
        /*01e8*/ 	.word	0xffffffff


	//   ....[32]....
        /*01ec*/ 	.word	0xffffffff


	//   ....[33]....
        /*01f0*/ 	.word	0xffffffff


	//   ....[34]....
        /*01f4*/ 	.word	0xffffffff


	//   ....[35]....
        /*01f8*/ 	.word	0xffffffff


	//   ....[36]....
        /*01fc*/ 	.word	0xffffffff


	//   ....[37]....
        /*0200*/ 	.word	0xffffffff


	//   ....[38]....
        /*0204*/ 	.word	0xffffffff


	//   ....[39]....
        /*0208*/ 	.word	0xffffffff


	//   ....[40]....
        /*020c*/ 	.word	0xffffffff


	//   ....[41]....
        /*0210*/ 	.word	0xffffffff


	//   ....[42]....
        /*0214*/ 	.word	0xffffffff


	//   ....[43]....
        /*0218*/ 	.word	0xffffffff


	//   ....[44]....
        /*021c*/ 	.word	0xffffffff


	//   ....[45]....
        /*0220*/ 	.word	0xffffffff


	//   ....[46]....
        /*0224*/ 	.word	0xffffffff


	//   ....[47]....
        /*0228*/ 	.word	0xffffffff


	//   ....[48]....
        /*022c*/ 	.word	0xffffffff


	//   ....[49]....
        /*0230*/ 	.word	0xffffffff


	//   ....[50]....
        /*0234*/ 	.word	0xffffffff


	//   ....[51]....
        /*0238*/ 	.word	0xffffffff


	//   ....[52]....
        /*023c*/ 	.word	0xffffffff


	//   ....[53]....
        /*0240*/ 	.word	0xffffffff


	//   ....[54]....
        /*0244*/ 	.word	0xffffffff


	//   ....[55]....
        /*0248*/ 	.word	0xffffffff


	//   ....[56]....
        /*024c*/ 	.word	0xffffffff


	//   ....[57]....
        /*0250*/ 	.word	0xffffffff


	//   ....[58]....
        /*0254*/ 	.word	0xffffffff


	//   ....[59]....
        /*0258*/ 	.word	0xffffffff


	//   ....[60]....
        /*025c*/ 	.word	0xffffffff


	//   ....[61]....
        /*0260*/ 	.word	0xffffffff


	//   ....[62]....
        /*0264*/ 	.word	0xffffffff


	//   ....[63]....
        /*0268*/ 	.word	0xffffffff


	//   ....[64]....
        /*026c*/ 	.word	0xffffffff


	//   ....[65]....
        /*0270*/ 	.word	0xffffffff


	//   ....[66]....
        /*0274*/ 	.word	0xffffffff


	//   ....[67]....
        /*0278*/ 	.word	0xffffffff


	//   ....[68]....
        /*027c*/ 	.word	0xffffffff


	//   ....[69]....
        /*0280*/ 	.word	0xffffffff


	//   ....[70]....
        /*0284*/ 	.word	0xffffffff


	//   ....[71]....
        /*0288*/ 	.word	0xffffffff


	//   ....[72]....
        /*028c*/ 	.word	0xffffffff


	//   ....[73]....
        /*0290*/ 	.word	0xffffffff


	//   ....[74]....
        /*0294*/ 	.word	0xffffffff


	//   ....[75]....
        /*0298*/ 	.word	0xffffffff


	//   ....[76]....
        /*029c*/ 	.word	0xffffffff


	//   ....[77]....
        /*02a0*/ 	.word	0xffffffff


	//   ....[78]....
        /*02a4*/ 	.word	0xffffffff


	//   ....[79]....
        /*02a8*/ 	.word	0xffffffff


	//   ....[80]....
        /*02ac*/ 	.word	0xffffffff


	//   ....[81]....
        /*02b0*/ 	.word	0xffffffff


	//   ....[82]....
        /*02b4*/ 	.word	0xffffffff


	//   ....[83]....
        /*02b8*/ 	.word	0xffffffff


	//   ....[84]....
        /*02bc*/ 	.word	0xffffffff


	//   ....[85]....
        /*02c0*/ 	.word	0xffffffff


	//   ....[86]....
        /*02c4*/ 	.word	0xffffffff


	//   ....[87]....
        /*02c8*/ 	.word	0xffffffff


	//   ....[88]....
        /*02cc*/ 	.word	0xffffffff


	//   ....[89]....
        /*02d0*/ 	.word	0xffffffff


	//   ....[90]....
        /*02d4*/ 	.word	0xffffffff


	//   ....[91]....
        /*02d8*/ 	.word	0xffffffff


	//   ....[92]....
        /*02dc*/ 	.word	0xffffffff


	//   ....[93]....
        /*02e0*/ 	.word	0xffffffff


	//   ....[94]....
        /*02e4*/ 	.word	0xffffffff


	//   ....[95]....
        /*02e8*/ 	.word	0xffffffff


	//   ....[96]....
        /*02ec*/ 	.word	0xffffffff


	//   ....[97]....
        /*02f0*/ 	.word	0xffffffff


	//   ....[98]....
        /*02f4*/ 	.word	0xffffffff


	//   ....[99]....
        /*02f8*/ 	.word	0xffffffff


	//   ....[100]....
        /*02fc*/ 	.word	0xffffffff


	//   ....[101]....
        /*0300*/ 	.word	0xffffffff


	//   ....[102]....
        /*0304*/ 	.word	0xffffffff


	//   ....[103]....
        /*0308*/ 	.word	0xffffffff


	//   ....[104]....
        /*030c*/ 	.word	0xffffffff


	//   ....[105]....
        /*0310*/ 	.word	0xffffffff


	//----- nvinfo : EIATTR_COOP_GROUP_INSTR_OFFSETS
	.align		4
.L_27795:
        /*0314*/ 	.byte	0x04, 0x28
        /*0316*/ 	.short	(.L_27797 - .L_27796)


	//   ....[0]....
.L_27796:
        /*0318*/ 	.word	0x000021c0


	//   ....[1]....
        /*031c*/ 	.word	0x00002220


	//   ....[2]....
        /*0320*/ 	.word	0x00002240


	//   ....[3]....
        /*0324*/ 	.word	0x00002260


	//   ....[4]....
        /*0328*/ 	.word	0x00002280


	//   ....[5]....
        /*032c*/ 	.word	0x00002320


	//   ....[6]....
        /*0330*/ 	.word	0x00002340


	//   ....[7]....
        /*0334*/ 	.word	0x00002370


	//   ....[8]....
        /*0338*/ 	.word	0x00003140


	//   ....[9]....
        /*033c*/ 	.word	0x000031a0


	//   ....[10]....
        /*0340*/ 	.word	0x000031d0


	//   ....[11]....
        /*0344*/ 	.word	0x000031f0


	//   ....[12]....
        /*0348*/ 	.word	0x00003210


	//   ....[13]....
        /*034c*/ 	.word	0x00003260


	//   ....[14]....
        /*0350*/ 	.word	0x00003280


	//   ....[15]....
        /*0354*/ 	.word	0x000032a0


	//   ....[16]....
        /*0358*/ 	.word	0x000067a0


	//   ....[17]....
        /*035c*/ 	.word	0x000067e0


	//   ....[18]....
        /*0360*/ 	.word	0x00006810


	//   ....[19]....
        /*0364*/ 	.word	0x00006820


	//   ....[20]....
        /*0368*/ 	.word	0x00006830


	//   ....[21]....
        /*036c*/ 	.word	0x00006840


	//   ....[22]....
        /*0370*/ 	.word	0x00006850


	//   ....[23]....
        /*0374*/ 	.word	0x00006870


	//   ....[24]....
        /*0378*/ 	.word	0x00006890


	//   ....[25]....
        /*037c*/ 	.word	0x000068b0


	//   ....[26]....
        /*0380*/ 	.word	0x000068d0


	//   ....[27]....
        /*0384*/ 	.word	0x000068f0


	//   ....[28]....
        /*0388*/ 	.word	0x00006910


	//   ....[29]....
        /*038c*/ 	.word	0x00006930


	//   ....[30]....
        /*0390*/ 	.word	0x00006950


	//   ....[31]....
        /*0394*/ 	.word	0x00006970


	//   ....[32]....
        /*0398*/ 	.word	0x00006990


	//   ....[33]....
        /*039c*/ 	.word	0x000069b0


	//   ....[34]....
        /*03a0*/ 	.word	0x000069d0


	//   ....[35]....
        /*03a4*/ 	.word	0x000069f0


	//   ....[36]....
        /*03a8*/ 	.word	0x00006a10


	//   ....[37]....
        /*03ac*/ 	.word	0x00006a30


	//   ....[38]....
        /*03b0*/ 	.word	0x00006a50


	//   ....[39]....
        /*03b4*/ 	.word	0x00006a70


	//   ....[40]....
        /*03b8*/ 	.word	0x00006a90


	//   ....[41]....
        /*03bc*/ 	.word	0x00006ab0


	//   ....[42]....
        /*03c0*/ 	.word	0x00006ad0


	//   ....[43]....
        /*03c4*/ 	.word	0x00006af0


	//   ....[44]....
        /*03c8*/ 	.word	0x00006b10


	//   ....[45]....
        /*03cc*/ 	.word	0x00006b30


	//   ....[46]....
        /*03d0*/ 	.word	0x00006b50


	//   ....[47]....
        /*03d4*/ 	.word	0x00006b70


	//   ....[48]....
        /*03d8*/ 	.word	0x00006b90


	//   ....[49]....
        /*03dc*/ 	.word	0x00006bb0


	//   ....[50]....
        /*03e0*/ 	.word	0x00006bd0


	//   ....[51]....
        /*03e4*/ 	.word	0x00006bf0


	//   ....[52]....
        /*03e8*/ 	.word	0x00006c10


	//   ....[53]....
        /*03ec*/ 	.word	0x00006c30


	//   ....[54]....
        /*03f0*/ 	.word	0x00006c50


	//   ....[55]....
        /*03f4*/ 	.word	0x00006c80


	//   ....[56]....
        /*03f8*/ 	.word	0x00006ca0


	//   ....[57]....
        /*03fc*/ 	.word	0x00006cc0


	//   ....[58]....
        /*0400*/ 	.word	0x00006ce0


	//   ....[59]....
        /*0404*/ 	.word	0x00006d00


	//   ....[60]....
        /*0408*/ 	.word	0x00006d20


	//   ....[61]....
        /*040c*/ 	.word	0x00006d30


	//   ....[62]....
        /*0410*/ 	.word	0x00006d50


	//   ....[63]....
        /*0414*/ 	.word	0x00006d70


	//   ....[64]....
        /*0418*/ 	.word	0x00006d90


	//   ....[65]....
        /*041c*/ 	.word	0x00006db0


	//   ....[66]....
        /*0420*/ 	.word	0x00006dd0


	//   ....[67]....
        /*0424*/ 	.word	0x00006df0


	//   ....[68]....
        /*0428*/ 	.word	0x00006e10


	//   ....[69]....
        /*042c*/ 	.word	0x00006e30


	//   ....[70]....
        /*0430*/ 	.word	0x00006e50


	//   ....[71]....
        /*0434*/ 	.word	0x00006e70


	//   ....[72]....
        /*0438*/ 	.word	0x00006e90


	//   ....[73]....
        /*043c*/ 	.word	0x00006eb0


	//   ....[74]....
        /*0440*/ 	.word	0x00006ed0


	//   ....[75]....
        /*0444*/ 	.word	0x00006ef0


	//   ....[76]....
        /*0448*/ 	.word	0x00006f10


	//   ....[77]....
        /*044c*/ 	.word	0x00006f30


	//   ....[78]....
        /*0450*/ 	.word	0x00006f50


	//   ....[79]....
        /*0454*/ 	.word	0x00006f70


	//   ....[80]....
        /*0458*/ 	.word	0x00006f90


	//   ....[81]....
        /*045c*/ 	.word	0x00006fb0


	//   ....[82]....
        /*0460*/ 	.word	0x00006fe0


	//   ....[83]....
        /*0464*/ 	.word	0x00007000


	//   ....[84]....
        /*0468*/ 	.word	0x00007020


	//   ....[85]....
        /*046c*/ 	.word	0x00007040


	//   ....[86]....
        /*0470*/ 	.word	0x00007060


	//   ....[87]....
        /*0474*/ 	.word	0x00007080


	//   ....[88]....
        /*0478*/ 	.word	0x00007090


	//   ....[89]....
        /*047c*/ 	.word	0x000070b0


	//   ....[90]....
        /*0480*/ 	.word	0x000070d0


	//   ....[91]....
        /*0484*/ 	.word	0x000070e0


	//   ....[92]....
        /*0488*/ 	.word	0x000070f0


	//   ....[93]....
        /*048c*/ 	.word	0x00007100


	//   ....[94]....
        /*0490*/ 	.word	0x00007130


	//   ....[95]....
        /*0494*/ 	.word	0x00007160


	//   ....[96]....
        /*0498*/ 	.word	0x00007190


	//   ....[97]....
        /*049c*/ 	.word	0x000071b0


	//   ....[98]....
        /*04a0*/ 	.word	0x000071d0


	//   ....[99]....
        /*04a4*/ 	.word	0x000071f0


	//   ....[100]....
        /*04a8*/ 	.word	0x00007210


	//   ....[101]....
        /*04ac*/ 	.word	0x00007230


	//   ....[102]....
        /*04b0*/ 	.word	0x00007250


	//   ....[103]....
        /*04b4*/ 	.word	0x00007270


	//   ....[104]....
        /*04b8*/ 	.word	0x00007290


	//   ....[105]....
        /*04bc*/ 	.word	0x000072b0


	//----- nvinfo : EIATTR_EXIT_INSTR_OFFSETS
	.align		4
.L_27797:
        /*04c0*/ 	.byte	0x04, 0x1c
        /*04c2*/ 	.short	(.L_27799 - .L_27798)


	//   ....[0]....
.L_27798:
        /*04c4*/ 	.word	0x000080a0


	//   ....[1]....
        /*04c8*/ 	.word	0x00008130


	//   ....[2]....
        /*04cc*/ 	.word	0x00008d10


	//----- nvinfo : EIATTR_CTAIDZ_USED
	.align		4
.L_27799:
        /*04d0*/ 	.byte	0x01, 0x04
	.zero		2


	//----- nvinfo : EIATTR_CRS_STACK_SIZE
	.align		4
        /*04d4*/ 	.byte	0x04, 0x1e
        /*04d6*/ 	.short	(.L_27801 - .L_27800)
.L_27800:
        /*04d8*/ 	.word	0x00000000
.L_27801:


//--------------------- .nv.info._ZN4vllm25paged_attention_v1_kernelIffLi112ELi32ELi128ELNS_18Fp8KVCacheDataTypeE0ELb0EEEvPT_PKS2_PKT0_S8_ifPKiSA_iPKfiiiSC_SC_iiiii --------------------------
	.section	.nv.info._ZN4vllm25paged_attention_v1_kernelIffLi112ELi32ELi128ELNS_18Fp8KVCacheDataTypeE0ELb0EEEvPT_PKS2_PKT0_S8_ifPKiSA_iPKfiiiSC_SC_iiiii,"",@"SHT_CUDA_INFO"
	.sectionflags	@""
	.align	4


	//----- nvinfo : EIATTR_CUDA_API_VERSION
	.align		4
        /*0000*/ 	.byte	0x04, 0x37
        /*0002*/ 	.short	(.L_27803 - .L_27802)
.L_27802:
        /*0004*/ 	.word	0x00000082


	//----- nvinfo : EIATTR_SW2861232_WAR
	.align		4
.L_27803:
        /*0008*/ 	.byte	0x01, 0x35
	.zero		2


	//----- nvinfo : EIATTR_PARAM_CBANK
	.align		4
        /*000c*/ 	.byte	0x04, 0x0a
        /*000e*/ 	.short	(.L_27805 - .L_27804)
	.align		4
.L_27804:
        /*0010*/ 	.word	index@(.nv.constant0._ZN4vllm25paged_attention_v1_kernelIffLi112ELi32ELi128ELNS_18Fp8KVCacheDataTypeE0ELb0EEEvPT_PKS2_PKT0_S8_ifPKiSA_iPKfiiiSC_SC_iiiii)
        /*0014*/ 	.short	0x0160
        /*0016*/ 	.short	0x007c


	//----- nvinfo : EIATTR_CBANK_PARAM_SIZE
	.align		4
.L_27805:
        /*0018*/ 	.byte	0x03, 0x19
        /*001a*/ 	.short	0x007c


	//----- nvinfo : EIATTR_KPARAM_INFO
	.align		4
        /*001c*/ 	.byte	0x04, 0x17
        /*001e*/ 	.short	(.L_27807 - .L_27806)
.L_27806:
        /*0020*/ 	.word	0x00000000
        /*0024*/ 	.short	0x0013
        /*0026*/ 	.short	0x0078
        /*0028*/ 	.byte	0x00, 0xf0, 0x11, 0x00


	//----- nvinfo : EIATTR_KPARAM_INFO
	.align		4
.L_27807:
        /*002c*/ 	.byte	0x04, 0x17
        /*002e*/ 	.short	(.L_27809 - .L_27808)
.L_27808:
        /*0030*/ 	.word	0x00000000
        /*0034*/ 	.short	0x0012
        /*0036*/ 	.short	0x0074
        /*0038*/ 	.byte	0x00, 0xf0, 0x11, 0x00


	//----- nvinfo : EIATTR_KPARAM_INFO
	.align		4
.L_27809:
        /*003c*/ 	.byte	0x04, 0x17
        /*003e*/ 	.short	(.L_27811 - .L_27810)
.L_27810:
        /*0040*/ 	.word	0x00000000
        /*0044*/ 	.short	0x0011
        /*0046*/ 	.short	0x0070
        /*0048*/ 	.byte	0x00, 0xf0, 0x11, 0x00


	//----- nvinfo : EIATTR_KPARAM_INFO
	.align		4
.L_27811:
        /*004c*/ 	.byte	0x04, 0x17
        /*004e*/ 	.short	(.L_27813 - .L_27812)
.L_27812:
        /*0050*/ 	.word	0x00000000
        /*0054*/ 	.short	0x0010
        /*0056*/ 	.short	0x006c
        /*0058*/ 	.byte	0x00, 0xf0, 0x11, 0x00


	//----- nvinfo : EIATTR_KPARAM_INFO
	.align		4
.L_27813:
        /*005c*/ 	.byte	0x04, 0x17
        /*005e*/ 	.short	(.L_27815 - .L_27814)
.L_27814:
        /*0060*/ 	.word	0x00000000
        /*0064*/ 	.short	0x000f
        /*0066*/ 	.short	0x0068
        /*0068*/ 	.byte	0x00, 0xf0, 0x11, 0x00


	//----- nvinfo : EIATTR_KPARAM_INFO
	.align		4
.L_27815:
        /*006c*/ 	.byte	0x04, 0x17
        /*006e*/ 	.short	(.L_27817 - .L_27816)
.L_27816:
        /*0070*/ 	.word	0x00000000
        /*0074*/ 	.short	0x000e
        /*0076*/ 	.short	0x0060
        /*0078*/ 	.byte	0x00, 0xf0, 0x21, 0x00


	//----- nvinfo : EIATTR_KPARAM_INFO
	.align		4
.L_27817:
        /*007c*/ 	.byte	0x04, 0x17
        /*007e*/ 	.short	(.L_27819 - .L_27818)
.L_27818:
        /*0080*/ 	.word	0x00000000
        /*0084*/ 	.short	0x000d
        /*0086*/ 	.short	0x0058
        /*0088*/ 	.byte	0x00, 0xf0, 0x21, 0x00


	//----- nvinfo : EIATTR_KPARAM_INFO
	.align		4
.L_27819:
        /*008c*/ 	.byte	0x04, 0x17
        /*008e*/ 	.short	(.L_27821 - .L_27820)
.L_27820:
        /*0090*/ 	.word	0x00000000
        /*0094*/ 	.short	0x000c
        /*0096*/ 	.short	0x0050
        /*0098*/ 	.byte	0x00, 0xf0, 0x11, 0x00


	//----- nvinfo : EIATTR_KPARAM_INFO
	.align		4
.L_27821:
        /*009c*/ 	.byte	0x04, 0x17
        /*009e*/ 	.short	(.L_27823 - .L_27822)
.L_27822:
        /*00a0*/ 	.word	0x00000000
        /*00a4*/ 	.short	0x000b
        /*00a6*/ 	.short	0x004c
        /*00a8*/ 	.byte	0x00, 0xf0, 0x11, 0x00


	//----- nvinfo : EIATTR_KPARAM_INFO
	.align		4
.L_27823:
        /*00ac*/ 	.byte	0x04, 0x17
        /*00ae*/ 	.short	(.L_27825 - .L_27824)
.L_27824:
        /*00b0*/ 	.word	0x00000000
        /*00b4*/ 	.short	0x000a
        /*00b6*/ 	.short	0x0048
        /*00b8*/ 	.byte	0x00, 0xf0, 0x11, 0x00


	//----- nvinfo : EIATTR_KPARAM_INFO
	.align		4
.L_27825:
        /*00bc*/ 	.byte	0x04, 0x17
        /*00be*/ 	.short	(.L_27827 - .L_27826)
.L_27826:
        /*00c0*/ 	.word	0x00000000
        /*00c4*/ 	.short	0x0009
        /*00c6*/ 	.short	0x0040
        /*00c8*/ 	.byte	0x00, 0xf0, 0x21, 0x00


	//----- nvinfo : EIATTR_KPARAM_INFO
	.align		4
.L_27827:
        /*00cc*/ 	.byte	0x04, 0x17
        /*00ce*/ 	.short	(.L_27829 - .L_27828)
.L_27828:
        /*00d0*/ 	.word	0x00000000
        /*00d4*/ 	.short	0x0008
        /*00d6*/ 	.short	0x0038
        /*00d8*/ 	.byte	0x00, 0xf0, 0x11, 0x00


	//----- nvinfo : EIATTR_KPARAM_INFO
	.align		4
.L_27829:
        /*00dc*/ 	.byte	0x04, 0x17
        /*00de*/ 	.short	(.L_27831 - .L_27830)
.L_27830:
        /*00e0*/ 	.word	0x00000000
        /*00e4*/ 	.short	0x0007
        /*00e6*/ 	.short	0x0030
        /*00e8*/ 	.byte	0x00, 0xf0, 0x21, 0x00


	//----- nvinfo : EIATTR_KPARAM_INFO
	.align		4
.L_27831:
        /*00ec*/ 	.byte	0x04, 0x17
        /*00ee*/ 	.short	(.L_27833 - .L_27832)
.L_27832:
        /*00f0*/ 	.word	0x00000000
        /*00f4*/ 	.short	0x0006
        /*00f6*/ 	.short	0x0028
        /*00f8*/ 	.byte	0x00, 0xf0, 0x21, 0x00


	//----- nvinfo : EIATTR_KPARAM_INFO
	.align		4
.L_27833:
        /*00fc*/ 	.byte	0x04, 0x17
        /*00fe*/ 	.short	(.L_27835 - .L_27834)
.L_27834:
        /*0100*/ 	.word	0x00000000
        /*0104*/ 	.short	0x0005
        /*0106*/ 	.short	0x0024
        /*0108*/ 	.byte	0x00, 0xf0, 0x11, 0x00


	//----- nvinfo : EIATTR_KPARAM_INFO
	.align		4
.L_27835:
        /*010c*/ 	.byte	0x04, 0x17
        /*010e*/ 	.short	(.L_27837 - .L_27836)
.L_27836:
        /*0110*/ 	.word	0x00000000
        /*0114*/ 	.short	0x0004
        /*0116*/ 	.short	0x0020
        /*0118*/ 	.byte	0x00, 0xf0, 0x11, 0x00


	//----- nvinfo : EIATTR_KPARAM_INFO
	.align		4
.L_27837:
        /*011c*/ 	.byte	0x04, 0x17
        /*011e*/ 	.short	(.L_27839 - .L_27838)
.L_27838:
        /*0120*/ 	.word	0x00000000
        /*0124*/ 	.short	0x0003
        /*0126*/ 	.short	0x0018
        /*0128*/ 	.byte	0x00, 0xf0, 0x21, 0x00


	//----- nvinfo : EIATTR_KPARAM_INFO
	.align		4
.L_27839:
        /*012c*/ 	.byte	0x04, 0x17
        /*012e*/ 	.short	(.L_27841 - .L_27840)
.L_27840:
        /*0130*/ 	.word	0x00000000
        /*0134*/ 	.short	0x0002
        /*0136*/ 	.short	0x0010
        /*0138*/ 	.byte	0x00, 0xf0, 0x21, 0x00


	//----- nvinfo : EIATTR_KPARAM_INFO
	.align		4
.L_27841:
        /*013c*/ 	.byte	0x04, 0x17
        /*013e*/ 	.short	(.L_27843 - .L_27842)
.L_27842:
        /*0140*/ 	.word	0x00000000
        /*0144*/ 	.short	0x0001
        /*0146*/ 	.short	0x0008
        /*0148*/ 	.byte	0x00, 0xf0, 0x21, 0x00


	//----- nvinfo : EIATTR_KPARAM_INFO
	.align		4
.L_27843:
        /*014c*/ 	.byte	0x04, 0x17
        /*014e*/ 	.short	(.L_27845 - .L_27844)
.L_27844:
        /*0150*/ 	.word	0x00000000
        /*0154*/ 	.short	0x0000
        /*0156*/ 	.short	0x0000
        /*0158*/ 	.byte	0x00, 0xf0, 0x21, 0x00


	//----- nvinfo : EIATTR_MAXREG_COUNT
	.align		4
.L_27845:
        /*015c*/ 	.byte	0x03, 0x1b
        /*015e*/ 	.short	0x00ff


	//----- nvinfo : EIATTR_NUM_BARRIERS
	.align		4
        /*0160*/ 	.byte	0x02, 0x4c
        /*0162*/ 	.byte	0x01
	.zero		1


	//----- nvinfo : EIATTR_MERCURY_ISA_VERSION
	.align		4
        /*0164*/ 	.byte	0x03, 0x5f
        /*0166*/ 	.short	0x0000


	//----- nvinfo : EIATTR_COOP_GROUP_MASK_REGIDS
	.align		4
        /*0168*/ 	.byte	0x04, 0x29
        /*016a*/ 	.short	(.L_27847 - .L_27846)


	//   ....[0]....
.L_27846:
        /*016c*/ 	.word	0xffffffff


	//   ....[1]....
        /*0170*/ 	.word	0xffffffff


	//   ....[2]....
        /*0174*/ 	.word	0xffffffff


	//   ....[3]....
        /*0178*/ 	.word	0xffffffff


	//   ....[4]....
        /*017c*/ 	.word	0xffffffff


	//   ....[5]....
        /*0180*/ 	.word	0xffffffff


	//   ....[6]....
        /*0184*/ 	.word	0xffffffff


	//   ....[7]....
        /*0188*/ 	.word	0xffffffff


	//   ....[8]....
        /*018c*/ 	.word	0xffffffff


	//   ....[9]....
        /*0190*/ 	.word	0xffffffff


	//   ....[10]....
        /*0194*/ 	.word	0xffffffff


	//   ....[11]....
        /*0198*/ 	.word	0xffffffff


	//   ....[12]....
        /*019c*/ 	.word	0xffffffff


	//   ....[13]....
        /*01a0*/ 	.word	0xffffffff


	//   ....[14]....
        /*01a4*/ 	.word	0xffffffff


	//   ....[15]....
        /*01a8*/ 	.word	0xffffffff


	//   ....[16]....
        /*01ac*/ 	.word	0xffffffff


	//   ....[17]....
        /*01b0*/ 	.word	0xffffffff


	//   ....[18]....
        /*01b4*/ 	.word	0xffffffff


	//   ....[19]....
        /*01b8*/ 	.word	0xffffffff


	//   ....[20]....
        /*01bc*/ 	.word	0xffffffff


	//   ....[21]....
        /*01c0*/ 	.word	0xffffffff


	//   ....[22]....
        /*01c4*/ 	.word	0xffffffff


	//   ....[23]....
        /*01c8*/ 	.word	0xffffffff


	//   ....[24]....
        /*01cc*/ 	.word	0xffffffff


	//   ....[25]....
        /*01d0*/ 	.word	0xffffffff


	//   ....[26]....
        /*01d4*/ 	.word	0xffffffff


	//   ....[27]....
        /*01d8*/ 	.word	0xffffffff


	//   ....[28]....
        /*01dc*/ 	.word	0xffffffff


	//   ....[29]....
        /*01e0*/ 	.word	0xffffffff


	//   ....[30]....
        /*01e4*/ 	.word	0xffffffff


	//   ....[31]....
        /*01e8*/ 	.word	0xffffffff


	//   ....[32]....
        /*01ec*/ 	.word	0xffffffff


	//   ....[33]....
        /*01f0*/ 	.word	0xffffffff


	//   ....[34]....
        /*01f4*/ 	.word	0xffffffff


	//   ....[35]....
        /*01f8*/ 	.word	0xffffffff


	//   ....[36]....
        /*01fc*/ 	.word	0xffffffff


	//   ....[37]....
        /*0200*/ 	.word	0xffffffff


	//   ....[38]....
        /*0204*/ 	.word	0xffffffff


	//   ....[39]....
        /*0208*/ 	.word	0xffffffff


	//   ....[40]....
        /*020c*/ 	.word	0xffffffff


	//   ....[41]....
        /*0210*/ 	.word	0xffffffff


	//   ....[42]....
        /*0214*/ 	.word	0xffffffff


	//   ....[43]....
        /*0218*/ 	.word	0xffffffff


	//   ....[44]....
        /*021c*/ 	.word	0xffffffff


	//   ....[45]....
        /*0220*/ 	.word	0xffffffff


	//   ....[46]....
        /*0224*/ 	.word	0xffffffff


	//   ....[47]....
        /*0228*/ 	.word	0xffffffff


	//   ....[48]....
        /*022c*/ 	.word	0xffffffff


	//   ....[49]....
        /*0230*/ 	.word	0xffffffff


	//   ....[50]....
        /*0234*/ 	.word	0xffffffff


	//   ....[51]....
        /*0238*/ 	.word	0xffffffff


	//   ....[52]....
        /*023c*/ 	.word	0xffffffff


	//   ....[53]....
        /*0240*/ 	.word	0xffffffff


	//   ....[54]....
        /*0244*/ 	.word	0xffffffff


	//   ....[55]....
        /*0248*/ 	.word	0xffffffff


	//   ....[56]....
        /*024c*/ 	.word	0xffffffff


	//   ....[57]....
        /*0250*/ 	.word	0xffffffff


	//   ....[58]....
        /*0254*/ 	.word	0xffffffff


	//   ....[59]....
        /*0258*/ 	.word	0xffffffff


	//   ....[60]....
        /*025c*/ 	.word	0xffffffff


	//   ....[61]....
        /*0260*/ 	.word	0xffffffff


	//   ....[62]....
        /*0264*/ 	.word	0xffffffff


	//   ....[63]....
        /*0268*/ 	.word	0xffffffff


	//   ....[64]....
        /*026c*/ 	.word	0xffffffff


	//   ....[65]....
        /*0270*/ 	.word	0xffffffff


	//   ....[66]....
        /*0274*/ 	.word	0xffffffff


	//   ....[67]....
        /*0278*/ 	.word	0xffffffff


	//   ....[68]....
        /*027c*/ 	.word	0xffffffff


	//   ....[69]....
        /*0280*/ 	.word	0xffffffff


	//   ....[70]....
        /*0284*/ 	.word	0xffffffff


	//   ....[71]....
        /*0288*/ 	.word	0xffffffff


	//   ....[72]....
        /*028c*/ 	.word	0xffffffff


	//   ....[73]....
        /*0290*/ 	.word	0xffffffff


	//   ....[74]....
        /*0294*/ 	.word	0xffffffff


	//   ....[75]....
        /*0298*/ 	.word	0xffffffff


	//   ....[76]....
        /*029c*/ 	.word	0xffffffff


	//   ....[77]....
        /*02a0*/ 	.word	0xffffffff


	//   ....[78]....
        /*02a4*/ 	.word	0xffffffff


	//   ....[79]....
        /*02a8*/ 	.word	0xffffffff


	//   ....[80]....
        /*02ac*/ 	.word	0xffffffff


	//   ....[81]....
        /*02b0*/ 	.word	0xffffffff


	//   ....[82]....
        /*02b4*/ 	.word	0xffffffff


	//   ....[83]....
        /*02b8*/ 	.word	0xffffffff


	//   ....[84]....
        /*02bc*/ 	.word	0xffffffff


	//   ....[85]....
        /*02c0*/ 	.word	0xffffffff


	//   ....[86]....
        /*02c4*/ 	.word	0xffffffff


	//   ....[87]....
        /*02c8*/ 	.word	0xffffffff


	//   ....[88]....
        /*02cc*/ 	.word	0xffffffff


	//   ....[89]....
        /*02d0*/ 	.word	0xffffffff


	//   ....[90]....
        /*02d4*/ 	.word	0xffffffff


	//   ....[91]....
        /*02d8*/ 	.word	0xffffffff


	//   ....[92]....
        /*02dc*/ 	.word	0xffffffff


	//   ....[93]....
        /*02e0*/ 	.word	0xffffffff


	//   ....[94]....
        /*02e4*/ 	.word	0xffffffff


	//   ....[95]....
        /*02e8*/ 	.word	0xffffffff


	//   ....[96]....
        /*02ec*/ 	.word	0xffffffff


	//   ....[97]....
        /*02f0*/ 	.word	0xffffffff


	//   ....[98]....
        /*02f4*/ 	.word	0xffffffff


	//   ....[99]....
        /*02f8*/ 	.word	0xffffffff


	//----- nvinfo : EIATTR_COOP_GROUP_INSTR_OFFSETS
	.align		4
.L_27847:
        /*02fc*/ 	.byte	0x04, 0x28
        /*02fe*/ 	.short	(.L_27849 - .L_27848)


	//   ....[0]....
.L_27848:
        /*0300*/ 	.word	0x00002060


	//   ....[1]....
        /*0304*/ 	.word	0x000020c0


	//   ....[2]....
        /*0308*/ 	.word	0x000020e0


	//   ....[3]....
        /*030c*/ 	.word	0x00002100


	//   ....[4]....
        /*0310*/ 	.word	0x00002120


	//   ....[5]....
        /*0314*/ 	.word	0x000021c0


	//   ....[6]....
        /*0318*/ 	.word	0x000021e0


	//   ....[7]....
        /*031c*/ 	.word	0x00002210


	//   ....[8]....
        /*0320*/ 	.word	0x00002fe0


	//   ....[9]....
        /*0324*/ 	.word	0x00003040


	//   ....[10]....
        /*0328*/ 	.word	0x00003070


	//   ....[11]....
        /*032c*/ 	.word	0x00003090


	//   ....[12]....
        /*0330*/ 	.word	0x000030b0


	//   ....[13]....
        /*0334*/ 	.word	0x00003100


	//   ....[14]....
        /*0338*/ 	.word	0x00003120


	//   ....[15]....
        /*033c*/ 	.word	0x00003140


	//   ....[16]....
        /*0340*/ 	.word	0x00006390


	//   ....[17]....
        /*0344*/ 	.word	0x000063d0


	//   ....[18]....
        /*0348*/ 	.word	0x00006400


	//   ....[19]....
        /*034c*/ 	.word	0x00006410


	//   ....[20]....
        /*0350*/ 	.word	0x00006420


	//   ....[21]....
        /*0354*/ 	.word	0x00006430


	//   ....[22]....
        /*0358*/ 	.word	0x00006440


	//   ....[23]....
        /*035c*/ 	.word	0x00006460


	//   ....[24]....
        /*0360*/ 	.word	0x00006480


	//   ....[25]....
        /*0364*/ 	.word	0x000064a0


	//   ....[26]....
        /*0368*/ 	.word	0x000064c0


	//   ....[27]....
        /*036c*/ 	.word	0x000064e0


	//   ....[28]....
        /*0370*/ 	.word	0x00006510


	//   ....[29]....
        /*0374*/ 	.word	0x00006530


	//   ....[30]....
        /*0378*/ 	.word	0x00006550


	//   ....[31]....
        /*037c*/ 	.word	0x00006570


	//   ....[32]....
        /*0380*/ 	.word	0x00006590


	//   ....[33]....
        /*0384*/ 	.word	0x000065b0


	//   ....[34]....
        /*0388*/ 	.word	0x000065c0


	//   ....[35]....
        /*038c*/ 	.word	0x000065e0


	//   ....[36]....
        /*0390*/ 	.word	0x00006600


	//   ....[37]....
        /*0394*/ 	.word	0x00006620


	//   ....[38]....
        /*0398*/ 	.word	0x00006640


	//   ....[39]....
        /*039c*/ 	.word	0x00006660


	//   ....[40]....
        /*03a0*/ 	.word	0x00006680


	//   ....[41]....
        /*03a4*/ 	.word	0x000066a0


	//   ....[42]....
        /*03a8*/ 	.word	0x000066c0


	//   ....[43]....
        /*03ac*/ 	.word	0x000066e0


	//   ....[44]....
        /*03b0*/ 	.word	0x00006700


	//   ....[45]....
        /*03b4*/ 	.word	0x00006720


	//   ....[46]....
        /*03b8*/ 	.word	0x00006740


	//   ....[47]....
        /*03bc*/ 	.word	0x00006760


	//   ....[48]....
        /*03c0*/ 	.word	0x00006780


	//   ....[49]....
        /*03c4*/ 	.word	0x000067a0


	//   ....[50]....
        /*03c8*/ 	.word	0x000067c0


	//   ....[51]....
        /*03cc*/ 	.word	0x000067e0


	//   ....[52]....
        /*03d0*/ 	.word	0x00006810


	//   ....[53]....
        /*03d4*/ 	.word	0x00006830


	//   ....[54]....
        /*03d8*/ 	.word	0x00006850


	//   ....[55]....
        /*03dc*/ 	.word	0x00006870


	//   ....[56]....
        /*03e0*/ 	.word	0x00006890


	//   ....[57]....
        /*03e4*/ 	.word	0x000068b0


	//   ....[58]....
        /*03e8*/ 	.word	0x000068c0


	//   ....[59]....
        /*03ec*/ 	.word	0x000068e0


	//   ....[60]....
        /*03f0*/ 	.word	0x00006900


	//   ....[61]....
        /*03f4*/ 	.word	0x00006920


	//   ....[62]....
        /*03f8*/ 	.word	0x00006940


	//   ....[63]....
        /*03fc*/ 	.word	0x00006960


	//   ....[64]....
        /*0400*/ 	.word	0x00006980


	//   ....[65]....
        /*0404*/ 	.word	0x000069a0


	//   ....[66]....
        /*0408*/ 	.word	0x000069c0


	//   ....[67]....
        /*040c*/ 	.word	0x000069e0


	//   ....[68]....
        /*0410*/ 	.word	0x00006a00


	//   ....[69]....
        /*0414*/ 	.word	0x00006a20


	//   ....[70]....
        /*0418*/ 	.word	0x00006a40


	//   ....[71]....
        /*041c*/ 	.word	0x00006a60


	//   ....[72]....
        /*0420*/ 	.word	0x00006a80


	//   ....[73]....
        /*0424*/ 	.word	0x00006aa0


	//   ....[74]....
        /*0428*/ 	.word	0x00006ac0


	//   ....[75]....
        /*042c*/ 	.word	0x00006ae0


	//   ....[76]....
        /*0430*/ 	.word	0x00006b10


	//   ....[77]....
        /*0434*/ 	.word	0x00006b30


	//   ....[78]....
        /*0438*/ 	.word	0x00006b50


	//   ....[79]....
        /*043c*/ 	.word	0x00006b70


	//   ....[80]....
        /*0440*/ 	.word	0x00006b90


	//   ....[81]....
        /*0444*/ 	.word	0x00006bb0


	//   ....[82]....
        /*0448*/ 	.word	0x00006bc0


	//   ....[83]....
        /*044c*/ 	.word	0x00006be0


	//   ....[84]....
        /*0450*/ 	.word	0x00006bf0


	//   ....[85]....
        /*0454*/ 	.word	0x00006c00


	//   ....[86]....
        /*0458*/ 	.word	0x00006c10


	//   ....[87]....
        /*045c*/ 	.word	0x00006c20


	//   ....[88]....
        /*0460*/ 	.word	0x00006c50


	//   ....[89]....
        /*0464*/ 	.word	0x00006c80


	//   ....[90]....
        /*0468*/ 	.word	0x00006cb0


	//   ....[91]....
        /*046c*/ 	.word	0x00006ce0


	//   ....[92]....
        /*0470*/ 	.word	0x00006d00


	//   ....[93]....
        /*0474*/ 	.word	0x00006d20


	//   ....[94]....
        /*0478*/ 	.word	0x00006d40


	//   ....[95]....
        /*047c*/ 	.word	0x00006d60


	//   ....[96]....
        /*0480*/ 	.word	0x00006d80


	//   ....[97]....
        /*0484*/ 	.word	0x00006da0


	//   ....[98]....
        /*0488*/ 	.word	0x00006dc0


	//   ....[99]....
        /*048c*/ 	.word	0x00006de0


	//----- nvinfo : EIATTR_EXIT_INSTR_OFFSETS
	.align		4
.L_27849:
        /*0490*/ 	.byte	0x04, 0x1c
        /*0492*/ 	.short	(.L_27851 - .L_27850)


	//   ....[0]....
.L_27850:
        /*0494*/ 	.word	0x00007b10


	//   ....[1]....
        /*0498*/ 	.word	0x00007ba0


	//   ....[2]....
        /*049c*/ 	.word	0x000086c0


	//----- nvinfo : EIATTR_CTAIDZ_USED
	.align		4
.L_27851:
        /*04a0*/ 	.byte	0x01, 0x04
	.zero		2


	//----- nvinfo : EIATTR_CRS_STACK_SIZE
	.align		4
        /*04a4*/ 	.byte	0x04, 0x1e
        /*04a6*/ 	.short	(.L_27853 - .L_27852)
.L_27852:
        /*04a8*/ 	.word	0x00000000
.L_27853:


//--------------------- .nv.info._ZN4vllm25paged_attention_v1_kernelIffLi96ELi32ELi128ELNS_18Fp8KVCacheDataTypeE0ELb0EEEvPT_PKS2_PKT0_S8_ifPKiSA_iPKfiiiSC_SC_iiiii --------------------------
	.section	.nv.info._ZN4vllm25paged_attention_v1_kernelIffLi96ELi32ELi128ELNS_18Fp8KVCacheDataTypeE0ELb0EEEvPT_PKS2_PKT0_S8_ifPKiSA_iPKfiiiSC_SC_iiiii,"",@"SHT_CUDA_INFO"
	.sectionflags	@""
	.align	4


	//----- nvinfo : EIATTR_CUDA_API_VERSION
	.align		4
        /*0000*/ 	.byte	0x04, 0x37
        /*0002*/ 	.short	(.L_27855 - .L_27854)
.L_27854:
        /*0004*/ 	.word	0x00000082


	//----- nvinfo : EIATTR_SW2861232_WAR
	.align		4
.L_27855:
        /*0008*/ 	.byte	0x01, 0x35
	.zero		2


	//----- nvinfo : EIATTR_PARAM_CBANK
	.align		4
        /*000c*/ 	.byte	0x04, 0x0a
        /*000e*/ 	.short	(.L_27857 - .L_27856)
	.align		4
.L_27856:
        /*0010*/ 	.word	index@(.nv.constant0._ZN4vllm25paged_attention_v1_kernelIffLi96ELi32ELi128ELNS_18Fp8KVCacheDataTypeE0ELb0EEEvPT_PKS2_PKT0_S8_ifPKiSA_iPKfiiiSC_SC_iiiii)
        /*0014*/ 	.short	0x0160
        /*0016*/ 	.short	0x007c


	//----- nvinfo : EIATTR_CBANK_PARAM_SIZE
	.align		4
.L_27857:
        /*0018*/ 	.byte	0x03, 0x19
        /*001a*/ 	.short	0x007c


	//----- nvinfo : EIATTR_KPARAM_INFO
	.align		4
        /*001c*/ 	.byte	0x04, 0x17
        /*001e*/ 	.short	(.L_27859 - .L_27858)
.L_27858:
        /*0020*/ 	.word	0x00000000
        /*0024*/ 	.short	0x0013
        /*0026*/ 	.short	0x0078
        /*0028*/ 	.byte	0x00, 0xf0, 0x11, 0x00


	//----- nvinfo : EIATTR_KPARAM_INFO
	.align		4
.L_27859:
        /*002c*/ 	.byte	0x04, 0x17
        /*002e*/ 	.short	(.L_27861 - .L_27860)
.L_27860:
        /*0030*/ 	.word	0x00000000
        /*0034*/ 	.short	0x0012
        /*0036*/ 	.short	0x0074
        /*0038*/ 	.byte	0x00, 0xf0, 0x11, 0x00


	//----- nvinfo : EIATTR_KPARAM_INFO
	.align		4
.L_27861:
        /*003c*/ 	.byte	0x04, 0x17
        /*003e*/ 	.short	(.L_27863 - .L_27862)
.L_27862:
        /*0040*/ 	.word	0x00000000
        /*0044*/ 	.short	0x0011
        /*0046*/ 	.short	0x0070
        /*0048*/ 	.byte	0x00, 0xf0, 0x11, 0x00


	//----- nvinfo : EIATTR_KPARAM_INFO
	.align		4
.L_27863:
        /*004c*/ 	.byte	0x04, 0x17
        /*004e*/ 	.short	(.L_27865 - .L_27864)
.L_27864:
        /*0050*/ 	.word	0x00000000
        /*0054*/ 	.short	0x0010
        /*0056*/ 	.short	0x006c
        /*0058*/ 	.byte	0x00, 0xf0, 0x11, 0x00


	//----- nvinfo : EIATTR_KPARAM_INFO
	.align		4
.L_27865:
        /*005c*/ 	.byte	0x04, 0x17
        /*005e*/ 	.short	(.L_27867 - .L_27866)
.L_27866:
        /*0060*/ 	.word	0x00000000
        /*0064*/ 	.short	0x000f
        /*0066*/ 	.short	0x0068
        /*0068*/ 	.byte	0x00, 0xf0, 0x11, 0x00


	//----- nvinfo : EIATTR_KPARAM_INFO
	.align		4
.L_27867:
        /*006c*/ 	.byte	0x04, 0x17
        /*006e*/ 	.short	(.L_27869 - .L_27868)
.L_27868:
        /*0070*/ 	.word	0x00000000
        /*0074*/ 	.short	0x000e
        /*0076*/ 	.short	0x0060
        /*0078*/ 	.byte	0x00, 0xf0, 0x21, 0x00


	//----- nvinfo : EIATTR_KPARAM_INFO
	.align		4
.L_27869:
        /*007c*/ 	.byte	0x04, 0x17
        /*007e*/ 	.short	(.L_27871 - .L_27870)
.L_27870:
        /*0080*/ 	.word	0x00000000
        /*0084*/ 	.short	0x000d
        /*0086*/ 	.short	0x0058
        /*0088*/ 	.byte	0x00, 0xf0, 0x21, 0x00


	//----- nvinfo : EIATTR_KPARAM_INFO
	.align		4
.L_27871:
        /*008c*/ 	.byte	0x04, 0x17
        /*008e*/ 	.short	(.L_27873 - .L_27872)
.L_27872:
        /*0090*/ 	.word	0x00000000
        /*0094*/ 	.short	0x000c
        /*0096*/ 	.short	0x0050
        /*0098*/ 	.byte	0x00, 0xf0, 0x11, 0x00


	//----- nvinfo : EIATTR_KPARAM_INFO
	.align		4
.L_27873:
        /*009c*/ 	.byte	0x04, 0x17
        /*009e*/ 	.short	(.L_27875 - .L_27874)
.L_27874:
        /*00a0*/ 	.word	0x00000000
        /*00a4*/ 	.short	0x000b
        /*00a6*/ 	.short	0x004c
        /*00a8*/ 	.byte	0x00, 0xf0, 0x11, 0x00


	//----- nvinfo : EIATTR_KPARAM_INFO
	.align		4
.L_27875:
        /*00ac*/ 	.byte	0x04, 0x17
        /*00ae*/ 	.short	(.L_27877 - .L_27876)
.L_27876:
        /*00b0*/ 	.word	0x00000000
        /*00b4*/ 	.short	0x000a
        /*00b6*/ 	.short	0x0048
        /*00b8*/ 	.byte	0x00, 0xf0, 0x11, 0x00


	//----- nvinfo : EIATTR_KPARAM_INFO
	.align		4
.L_27877:
        /*00bc*/ 	.byte	0x04, 0x17
        /*00be*/ 	.short	(.L_27879 - .L_27878)
.L_27878:
        /*00c0*/ 	.word	0x00000000
        /*00c4*/ 	.short	0x0009
        /*00c6*/ 	.short	0x0040
        /*00c8*/ 	.byte	0x00, 0xf0, 0x21, 0x00


	//----- nvinfo : EIATTR_KPARAM_INFO
	.align		4
.L_27879:
        /*00cc*/ 	.byte	0x04, 0x17
        /*00ce*/ 	.short	(.L_27881 - .L_27880)
.L_27880:
        /*00d0*/ 	.word	0x00000000
        /*00d4*/ 	.short	0x0008
        /*00d6*/ 	.short	0x0038
        /*00d8*/ 	.byte	0x00, 0xf0, 0x11, 0x00


	//----- nvinfo : EIATTR_KPARAM_INFO
	.align		4
.L_27881:
        /*00dc*/ 	.byte	0x04, 0x17
        /*00de*/ 	.short	(.L_27883 - .L_27882)
.L_27882:
        /*00e0*/ 	.word	0x00000000
        /*00e4*/ 	.short	0x0007
        /*00e6*/ 	.short	0x0030
        /*00e8*/ 	.byte	0x00, 0xf0, 0x21, 0x00


	//----- nvinfo : EIATTR_KPARAM_INFO
	.align		4
.L_27883:
        /*00ec*/ 	.byte	0x04, 0x17
        /*00ee*/ 	.short	(.L_27885 - .L_27884)
.L_27884:
        /*00f0*/ 	.word	0x00000000
        /*00f4*/ 	.short	0x0006
        /*00f6*/ 	.short	0x0028
        /*00f8*/ 	.byte	0x00, 0xf0, 0x21, 0x00


	//----- nvinfo : EIATTR_KPARAM_INFO
	.align		4
.L_27885:
        /*00fc*/ 	.byte	0x04, 0x17
        /*00fe*/ 	.short	(.L_27887 - .L_27886)
.L_27886:
        /*0100*/ 	.word	0x00000000
        /*0104*/ 	.short	0x0005
        /*0106*/ 	.short	0x0024
        /*0108*/ 	.byte	0x00, 0xf0, 0x11, 0x00


	//----- nvinfo : EIATTR_KPARAM_INFO
	.align		4
.L_27887:
        /*010c*/ 	.byte	0x04, 0x17
        /*010e*/ 	.short	(.L_27889 - .L_27888)
.L_27888:
        /*0110*/ 	.word	0x00000000
        /*0114*/ 	.short	0x0004
        /*0116*/ 	.short	0x0020
        /*0118*/ 	.byte	0x00, 0xf0, 0x11, 0x00


	//----- nvinfo : EIATTR_KPARAM_INFO
	.align		4
.L_27889:
        /*011c*/ 	.byte	0x04, 0x17
        /*011e*/ 	.short	(.L_27891 - .L_27890)
.L_27890:
        /*0120*/ 	.word	0x00000000
        /*0124*/ 	.short	0x0003
        /*0126*/ 	.short	0x0018
        /*0128*/ 	.byte	0x00, 0xf0, 0x21, 0x00


	//----- nvinfo : EIATTR_KPARAM_INFO
	.align		4
.L_27891:
        /*012c*/ 	.byte	0x04, 0x17
        /*012e*/ 	.short	(.L_27893 - .L_27892)
.L_27892:
        /*0130*/ 	.word	0x00000000
        /*0134*/ 	.short	0x0002
        /*0136*/ 	.short	0x0010
        /*0138*/ 	.byte	0x00, 0xf0, 0x21, 0x00


	//----- nvinfo : EIATTR_KPARAM_INFO
	.align		4
.L_27893:
        /*013c*/ 	.byte	0x04, 0x17
        /*013e*/ 	.short	(.L_27895 - .L_27894)
.L_27894:
        /*0140*/ 	.word	0x00000000
        /*0144*/ 	.short	0x0001
        /*0146*/ 	.short	0x0008
        /*0148*/ 	.byte	0x00, 0xf0, 0x21, 0x00


	//----- nvinfo : EIATTR_KPARAM_INFO
	.align		4
.L_27895:
        /*014c*/ 	.byte	0x04, 0x17
        /*014e*/ 	.short	(.L_27897 - .L_27896)
.L_27896:
        /*0150*/ 	.word	0x00000000
        /*0154*/ 	.short	0x0000
        /*0156*/ 	.short	0x0000
        /*0158*/ 	.byte	0x00, 0xf0, 0x21, 0x00


	//----- nvinfo : EIATTR_MAXREG_COUNT
	.align		4
.L_27897:
        /*015c*/ 	.byte	0x03, 0x1b
        /*015e*/ 	.short	0x00ff


	//----- nvinfo : EIATTR_NUM_BARRIERS
	.align		4
        /*0160*/ 	.byte	0x02, 0x4c
        /*0162*/ 	.byte	0x01
	.zero		1


	//----- nvinfo : EIATTR_MERCURY_ISA_VERSION
	.align		4
        /*0164*/ 	.byte	0x03, 0x5f
        /*0166*/ 	.short	0x0000


	//----- nvinfo : EIATTR_COOP_GROUP_MASK_REGIDS
	.align		4
        /*0168*/ 	.byte	0x04, 0x29
        /*016a*/ 	.short	(.L_27899 - .L_27898)


	//   ....[0]....
.L_27898:
        /*016c*/ 	.word	0xffffffff


	//   ....[1]....
        /*0170*/ 	.word	0xffffffff


	//   ....[2]....
        /*0174*/ 	.word	0xffffffff


	//   ....[3]....
        /*0178*/ 	.word	0xffffffff


	//   ....[4]....
        /*017c*/ 	.word	0xffffffff


	//   ....[5]....
        /*0180*/ 	.word	0xffffffff


	//   ....[6]....
        /*0184*/ 	.word	0xffffffff


	//   ....[7]....
        /*0188*/ 	.word	0xffffffff


	//   ....[8]....
        /*018c*/ 	.word	0xffffffff


	//   ....[9]....
        /*0190*/ 	.word	0xffffffff


	//   ....[10]....
        /*0194*/ 	.word	0xffffffff


	//   ....[11]....
        /*0198*/ 	.word	0xffffffff


	//   ....[12]....
        /*019c*/ 	.word	0xffffffff


	//   ....[13]....
        /*01a0*/ 	.word	0xffffffff


	//   ....[14]....
        /*01a4*/ 	.word	0xffffffff


	//   ....[15]....
        /*01a8*/ 	.word	0xffffffff


	//   ....[16]....
        /*01ac*/ 	.word	0xffffffff


	//   ....[17]....
        /*01b0*/ 	.word	0xffffffff


	//   ....[18]....
        /*01b4*/ 	.word	0xffffffff


	//   ....[19]....
        /*01b8*/ 	.word	0xffffffff


	//   ....[20]....
        /*01bc*/ 	.word	0xffffffff


	//   ....[21]....
        /*01c0*/ 	.word	0xffffffff


	//   ....[22]....
        /*01c4*/ 	.word	0xffffffff


	//   ....[23]....
        /*01c8*/ 	.word	0xffffffff


	//   ....[24]....
        /*01cc*/ 	.word	0xffffffff


	//   ....[25]....
        /*01d0*/ 	.word	0xffffffff


	//   ....[26]....
        /*01d4*/ 	.word	0xffffffff


	//   ....[27]....
        /*01d8*/ 	.word	0xffffffff


	//   ....[28]....
        /*01dc*/ 	.word	0xffffffff


	//   ....[29]....
        /*01e0*/ 	.word	0xffffffff


	//   ....[30]....
        /*01e4*/ 	.word	0xffffffff


	//   ....[31]....
        /*01e8*/ 	.word	0xffffffff


	//   ....[32]....
        /*01ec*/ 	.word	0xffffffff


	//   ....[33]....
        /*01f0*/ 	.word	0xffffffff


	//   ....[34]....
        /*01f4*/ 	.word	0xffffffff


	//   ....[35]....
        /*01f8*/ 	.word	0xffffffff


	//   ....[36]....
        /*01fc*/ 	.word	0xffffffff


	//   ....[37]....
        /*0200*/ 	.word	0xffffffff


	//   ....[38]....
        /*0204*/ 	.word	0xffffffff


	//   ....[39]....
        /*0208*/ 	.word	0xffffffff


	//   ....[40]....
        /*020c*/ 	.word	0xffffffff


	//   ....[41]....
        /*0210*/ 	.word	0xffffffff


	//   ....[42]....
        /*0214*/ 	.word	0xffffffff


	//   ....[43]....
        /*0218*/ 	.word	0xffffffff


	//   ....[44]....
        /*021c*/ 	.word	0xffffffff


	//   ....[45]....
        /*0220*/ 	.word	0xffffffff


	//   ....[46]....
        /*0224*/ 	.word	0xffffffff


	//   ....[47]....
        /*0228*/ 	.word	0xffffffff


	//   ....[48]....
        /*022c*/ 	.word	0xffffffff


	//   ....[49]....
        /*0230*/ 	.word	0xffffffff


	//   ....[50]....
        /*0234*/ 	.word	0xffffffff


	//   ....[51]....
        /*0238*/ 	.word	0xffffffff


	//   ....[52]....
        /*023c*/ 	.word	0xffffffff


	//   ....[53]....
        /*0240*/ 	.word	0xffffffff


	//   ....[54]....
        /*0244*/ 	.word	0xffffffff


	//   ....[55]....
        /*0248*/ 	.word	0xffffffff


	//   ....[56]....
        /*024c*/ 	.word	0xffffffff


	//   ....[57]....
        /*0250*/ 	.word	0xffffffff


	//   ....[58]....
        /*0254*/ 	.word	0xffffffff


	//   ....[59]....
        /*0258*/ 	.word	0xffffffff


	//   ....[60]....
        /*025c*/ 	.word	0xffffffff


	//   ....[61]....
        /*0260*/ 	.word	0xffffffff


	//   ....[62]....
        /*0264*/ 	.word	0xffffffff


	//   ....[63]....
        /*0268*/ 	.word	0xffffffff


	//   ....[64]....
        /*026c*/ 	.word	0xffffffff


	//   ....[65]....
        /*0270*/ 	.word	0xffffffff


	//   ....[66]....
        /*0274*/ 	.word	0xffffffff


	//   ....[67]....
        /*0278*/ 	.word	0xffffffff


	//   ....[68]....
        /*027c*/ 	.word	0xffffffff


	//   ....[69]....
        /*0280*/ 	.word	0xffffffff


	//   ....[70]....
        /*0284*/ 	.word	0xffffffff


	//   ....[71]....
        /*0288*/ 	.word	0xffffffff


	//   ....[72]....
        /*028c*/ 	.word	0xffffffff


	//   ....[73]....
        /*0290*/ 	.word	0xffffffff


	//   ....[74]....
        /*0294*/ 	.word	0xffffffff


	//   ....[75]....
        /*0298*/ 	.word	0xffffffff


	//   ....[76]....
        /*029c*/ 	.word	0xffffffff


	//   ....[77]....
        /*02a0*/ 	.word	0xffffffff


	//   ....[78]....
        /*02a4*/ 	.word	0xffffffff


	//   ....[79]....
        /*02a8*/ 	.word	0xffffffff


	//   ....[80]....
        /*02ac*/ 	.word	0xffffffff


	//   ....[81]....
        /*02b0*/ 	.word	0xffffffff


	//   ....[82]....
        /*02b4*/ 	.word	0xffffffff


	//   ....[83]....
        /*02b8*/ 	.word	0xffffffff


	//   ....[84]....
        /*02bc*/ 	.word	0xffffffff


	//   ....[85]....
        /*02c0*/ 	.word	0xffffffff


	//   ....[86]....
        /*02c4*/ 	.word	0xffffffff


	//   ....[87]....
        /*02c8*/ 	.word	0xffffffff


	//----- nvinfo : EIATTR_COOP_GROUP_INSTR_OFFSETS
	.align		4
.L_27899:
        /*02cc*/ 	.byte	0x04, 0x28
        /*02ce*/ 	.short	(.L_27901 - .L_27900)


	//   ....[0]....
.L_27900:
        /*02d0*/ 	.word	0x00001da0


	//   ....[1]....
        /*02d4*/ 	.word	0x00001df0


	//   ....[2]....
        /*02d8*/ 	.word	0x00001e10


	//   ....[3]....
        /*02dc*/ 	.word	0x00001e30


	//   ....[4]....
        /*02e0*/ 	.word	0x00001e50


	//   ....[5]....
        /*02e4*/ 	.word	0x00001f00


	//   ....[6]....
        /*02e8*/ 	.word	0x00001f20


	//   ....[7]....
        /*02ec*/ 	.word	0x00001f60


	//   ....[8]....
        /*02f0*/ 	.word	0x00002d20


	//   ....[9]....
        /*02f4*/ 	.word	0x00002d80


	//   ....[10]....
        /*02f8*/ 	.word	0x00002db0


	//   ....[11]....
        /*02fc*/ 	.word	0x00002dd0


	//   ....[12]....
        /*0300*/ 	.word	0x00002df0


	//   ....[13]....
        /*0304*/ 	.word	0x00002e40


	//   ....[14]....
        /*0308*/ 	.word	0x00002e60


	//   ....[15]....
        /*030c*/ 	.word	0x00002e80


	//   ....[16]....
        /*0310*/ 	.word	0x00005bd0


	//   ....[17]....
        /*0314*/ 	.word	0x00005bf0


	//   ....[18]....
        /*0318*/ 	.word	0x00005c00


	//   ....[19]....
        /*031c*/ 	.word	0x00005c10


	//   ....[20]....
        /*0320*/ 	.word	0x00005c20


	//   ....[21]....
        /*0324*/ 	.word	0x00005c30


	//   ....[22]....
        /*0328*/ 	.word	0x00005c40


	//   ....[23]....
        /*032c*/ 	.word	0x00005c70


	//   ....[24]....
        /*0330*/ 	.word	0x00005ca0


	//   ....[25]....
        /*0334*/ 	.word	0x00005ce0


	//   ....[26]....
        /*0338*/ 	.word	0x00005d10


	//   ....[27]....
        /*033c*/ 	.word	0x00005d40


	//   ....[28]....
        /*0340*/ 	.word	0x00005d70


	//   ....[29]....
        /*0344*/ 	.word	0x00005da0


	//   ....[30]....
        /*0348*/ 	.word	0x00005dd0


	//   ....[31]....
        /*034c*/ 	.word	0x00005e00


	//   ....[32]....
        /*0350*/ 	.word	0x00005e30


	//   ....[33]....
        /*0354*/ 	.word	0x00005e60


	//   ....[34]....
        /*0358*/ 	.word	0x00005e80


	//   ....[35]....
        /*035c*/ 	.word	0x00005ea0


	//   ....[36]....
        /*0360*/ 	.word	0x00005ec0


	//   ....[37]....
        /*0364*/ 	.word	0x00005ee0


	//   ....[38]....
        /*0368*/ 	.word	0x00005f00


	//   ....[39]....
        /*036c*/ 	.word	0x00005f20


	//   ....[40]....
        /*0370*/ 	.word	0x00005f40


	//   ....[41]....
        /*0374*/ 	.word	0x00005f60


	//   ....[42]....
        /*0378*/ 	.word	0x00005f80


	//   ....[43]....
        /*037c*/ 	.word	0x00005fa0


	//   ....[44]....
        /*0380*/ 	.word	0x00005fd0


	//   ....[45]....
        /*0384*/ 	.word	0x00005ff0


	//   ....[46]....
        /*0388*/ 	.word	0x00006010


	//   ....[47]....
        /*038c*/ 	.word	0x00006030


	//   ....[48]....
        /*0390*/ 	.word	0x00006050


	//   ....[49]....
        /*0394*/ 	.word	0x00006070


	//   ....[50]....
        /*0398*/ 	.word	0x00006080


	//   ....[51]....
        /*039c*/ 	.word	0x000060a0


	//   ....[52]....
        /*03a0*/ 	.word	0x000060c0


	//   ....[53]....
        /*03a4*/ 	.word	0x000060e0


	//   ....[54]....
        /*03a8*/ 	.word	0x00006100


	//   ....[55]....
        /*03ac*/ 	.word	0x00006120


	//   ....[56]....
        /*03b0*/ 	.word	0x00006140


	//   ....[57]....
        /*03b4*/ 	.word	0x00006160


	//   ....[58]....
        /*03b8*/ 	.word	0x00006180


	//   ....[59]....
        /*03bc*/ 	.word	0x000061a0


	//   ....[60]....
        /*03c0*/ 	.word	0x000061c0


	//   ....[61]....
        /*03c4*/ 	.word	0x000061e0


	//   ....[62]....
        /*03c8*/ 	.word	0x00006200


	//   ....[63]....
        /*03cc*/ 	.word	0x00006220


	//   ....[64]....
        /*03d0*/ 	.word	0x00006240


	//   ....[65]....
        /*03d4*/ 	.word	0x00006260


	//   ....[66]....
        /*03d8*/ 	.word	0x00006280


	//   ....[67]....
        /*03dc*/ 	.word	0x000062b0


	//   ....[68]....
        /*03e0*/ 	.word	0x000062d0


	//   ....[69]....
        /*03e4*/ 	.word	0x000062f0


	//   ....[70]....
        /*03e8*/ 	.word	0x00006310


	//   ....[71]....
        /*03ec*/ 	.word	0x00006330


	//   ....[72]....
        /*03f0*/ 	.word	0x00006350


	//   ....[73]....
        /*03f4*/ 	.word	0x00006370


	//   ....[74]....
        /*03f8*/ 	.word	0x000063a0


	//   ....[75]....
        /*03fc*/ 	.word	0x000063c0


	//   ....[76]....
        /*0400*/ 	.word	0x000063e0


	//   ....[77]....
        /*0404*/ 	.word	0x00006400


	//   ....[78]....
        /*0408*/ 	.word	0x00006420


	//   ....[79]....
        /*040c*/ 	.word	0x00006440


	//   ....[80]....
        /*0410*/ 	.word	0x00006460


	//   ....[81]....
        /*0414*/ 	.word	0x00006480


	//   ....[82]....
        /*0418*/ 	.word	0x000064a0


	//   ....[83]....
        /*041c*/ 	.word	0x000064c0


	//   ....[84]....
        /*0420*/ 	.word	0x000064e0


	//   ....[85]....
        /*0424*/ 	.word	0x00006500


	//   ....[86]....
        /*0428*/ 	.word	0x00006520


	//   ....[87]....
        /*042c*/ 	.word	0x00006540


	//----- nvinfo : EIATTR_EXIT_INSTR_OFFSETS
	.align		4
.L_27901:
        /*0430*/ 	.byte	0x04, 0x1c
        /*0432*/ 	.short	(.L_27903 - .L_27902)


	//   ....[0]....
.L_27902:
        /*0434*/ 	.word	0x00006fc0


	//   ....[1]....
        /*0438*/ 	.word	0x00007050


	//   ....[2]....
        /*043c*/ 	.word	0x000079c0


	//----- nvinfo : EIATTR_CTAIDZ_USED
	.align		4
.L_27903:
        /*0440*/ 	.byte	0x01, 0x04
	.zero		2


	//----- nvinfo : EIATTR_CRS_STACK_SIZE
	.align		4
        /*0444*/ 	.byte	0x04, 0x1e
        /*0446*/ 	.short	(.L_27905 - .L_27904)
.L_27904:
        /*0448*/ 	.word	0x00000000
.L_27905:


//--------------------- .nv.info._ZN4vllm25paged_attention_v1_kernelIffLi80ELi32ELi128ELNS_18Fp8KVCacheDataTypeE0ELb0EEEvPT_PKS2_PKT0_S8_ifPKiSA_iPKfiiiSC_SC_iiiii --------------------------
	.section	.nv.info._ZN4vllm25paged_attention_v1_kernelIffLi80ELi32ELi128ELNS_18Fp8KVCacheDataTypeE0ELb0EEEvPT_PKS2_PKT0_S8_ifPKiSA_iPKfiiiSC_SC_iiiii,"",@"SHT_CUDA_INFO"
	.sectionflags	@""
	.align	4


	//----- nvinfo : EIATTR_CUDA_API_VERSION
	.align		4
        /*0000*/ 	.byte	0x04, 0x37
        /*0002*/ 	.short	(.L_27907 - .L_27906)
.L_27906:
        /*0004*/ 	.word	0x00000082


	//----- nvinfo : EIATTR_SW2861232_WAR
	.align		4
.L_27907:
        /*0008*/ 	.byte	0x01, 0x35
	.zero		2


	//----- nvinfo : EIATTR_PARAM_CBANK
	.align		4
        /*000c*/ 	.byte	0x04, 0x0a
        /*000e*/ 	.short	(.L_27909 - .L_27908)
	.align		4
.L_27908:
        /*0010*/ 	.word	index@(.nv.constant0._ZN4vllm25paged_attention_v1_kernelIffLi80ELi32ELi128ELNS_18Fp8KVCacheDataTypeE0ELb0EEEvPT_PKS2_PKT0_S8_ifPKiSA_iPKfiiiSC_SC_iiiii)
        /*0014*/ 	.short	0x0160
        /*0016*/ 	.short	0x007c


	//----- nvinfo : EIATTR_CBANK_PARAM_SIZE
	.align		4
.L_27909:
        /*0018*/ 	.byte	0x03, 0x19
        /*001a*/ 	.short	0x007c


	//----- nvinfo : EIATTR_KPARAM_INFO
	.align		4
        /*001c*/ 	.byte	0x04, 0x17
        /*001e*/ 	.short	(.L_27911 - .L_27910)
.L_27910:
        /*0020*/ 	.word	0x00000000
        /*0024*/ 	.short	0x0013
        /*0026*/ 	.short	0x0078
        /*0028*/ 	.byte	0x00, 0xf0, 0x11, 0x00


	//----- nvinfo : EIATTR_KPARAM_INFO
	.align		4
.L_27911:
        /*002c*/ 	.byte	0x04, 0x17
        /*002e*/ 	.short	(.L_27913 - .L_27912)
.L_27912:
        /*0030*/ 	.word	0x00000000
        /*0034*/ 	.short	0x0012
        /*0036*/ 	.short	0x0074
        /*0038*/ 	.byte	0x00, 0xf0, 0x11, 0x00


	//----- nvinfo : EIATTR_KPARAM_INFO
	.align		4
.L_27913:
        /*003c*/ 	.byte	0x04, 0x17
        /*003e*/ 	.short	(.L_27915 - .L_27914)
.L_27914:
        /*0040*/ 	.word	0x00000000
        /*0044*/ 	.short	0x0011
        /*0046*/ 	.short	0x0070
        /*0048*/ 	.byte	0x00, 0xf0, 0x11, 0x00


	//----- nvinfo : EIATTR_KPARAM_INFO
	.align		4
.L_27915:
        /*004c*/ 	.byte	0x04, 0x17
        /*004e*/ 	.short	(.L_27917 - .L_27916)
.L_27916:
        /*0050*/ 	.word	0x00000000
        /*0054*/ 	.short	0x0010
        /*0056*/ 	.short	0x006c
        /*0058*/ 	.byte	0x00, 0xf0, 0x11, 0x00


	//----- nvinfo : EIATTR_KPARAM_INFO
	.align		4
.L_27917:
        /*005c*/ 	.byte	0x04, 0x17
        /*005e*/ 	.short	(.L_27919 - .L_27918)
.L_27918:
        /*0060*/ 	.word	0x00000000
        /*0064*/ 	.short	0x000f
        /*0066*/ 	.short	0x0068
        /*0068*/ 	.byte	0x00, 0xf0, 0x11, 0x00


	//----- nvinfo : EIATTR_KPARAM_INFO
	.align		4
.L_27919:
        /*006c*/ 	.byte	0x04, 0x17
        /*006e*/ 	.short	(.L_27921 - .L_27920)
.L_27920:
        /*0070*/ 	.word	0x00000000
        /*0074*/ 	.short	0x000e
        /*0076*/ 	.short	0x0060
        /*0078*/ 	.byte	0x00, 0xf0, 0x21, 0x00


	//----- nvinfo : EIATTR_KPARAM_INFO
	.align		4
.L_27921:
        /*007c*/ 	.byte	0x04, 0x17
        /*007e*/ 	.short	(.L_27923 - .L_27922)
.L_27922:
        /*0080*/ 	.word	0x00000000
        /*0084*/ 	.short	0x000d
        /*0086*/ 	.short	0x0058
        /*0088*/ 	.byte	0x00, 0xf0, 0x21, 0x00


	//----- nvinfo : EIATTR_KPARAM_INFO
	.align		4
.L_27923:
        /*008c*/ 	.byte	0x04, 0x17
        /*008e*/ 	.short	(.L_27925 - .L_27924)
.L_27924:
        /*0090*/ 	.word	0x00000000
        /*0094*/ 	.short	0x000c
        /*0096*/ 	.short	0x0050
        /*0098*/ 	.byte	0x00, 0xf0, 0x11, 0x00


	//----- nvinfo : EIATTR_KPARAM_INFO
	.align		4
.L_27925:
        /*009c*/ 	.byte	0x04, 0x17
        /*009e*/ 	.short	(.L_27927 - .L_27926)
.L_27926:
        /*00a0*/ 	.word	0x00000000
        /*00a4*/ 	.short	0x000b
        /*00a6*/ 	.short	0x004c
        /*00a8*/ 	.byte	0x00, 0xf0, 0x11, 0x00


	//----- nvinfo : EIATTR_KPARAM_INFO
	.align		4
.L_27927:
        /*00ac*/ 	.byte	0x04, 0x17
        /*00ae*/ 	.short	(.L_27929 - .L_27928)
.L_27928:
        /*00b0*/ 	.word	0x00000000
        /*00b4*/ 	.short	0x000a
        /*00b6*/ 	.short	0x0048
        /*00b8*/ 	.byte	0x00, 0xf0, 0x11, 0x00


	//----- nvinfo : EIATTR_KPARAM_INFO
	.align		4
.L_27929:
        /*00bc*/ 	.byte	0x04, 0x17
        /*00be*/ 	.short	(.L_27931 - .L_27930)
.L_27930:
        /*00c0*/ 	.word	0x00000000
        /*00c4*/ 	.short	0x0009
        /*00c6*/ 	.short	0x0040
        /*00c8*/ 	.byte	0x00, 0xf0, 0x21, 0x00


	//----- nvinfo : EIATTR_KPARAM_INFO
	.align		4
.L_27931:
        /*00cc*/ 	.byte	0x04, 0x17
        /*00ce*/ 	.short	(.L_27933 - .L_27932)
.L_27932:
        /*00d0*/ 	.word	0x00000000
        /*00d4*/ 	.short	0x0008
        /*00d6*/ 	.short	0x0038
        /*00d8*/ 	.byte	0x00, 0xf0, 0x11, 0x00


	//----- nvinfo : EIATTR_KPARAM_INFO
	.align		4
.L_27933:
        /*00dc*/ 	.byte	0x04, 0x17
        /*00de*/ 	.short	(.L_27935 - .L_27934)
.L_27934:
        /*00e0*/ 	.word	0x00000000
        /*00e4*/ 	.short	0x0007
        /*00e6*/ 	.short	0x0030
        /*00e8*/ 	.byte	0x00, 0xf0, 0x21, 0x00


	//----- nvinfo : EIATTR_KPARAM_INFO
	.align		4
.L_27935:
        /*00ec*/ 	.byte	0x04, 0x17
        /*00ee*/ 	.short	(.L_27937 - .L_27936)
.L_27936:
        /*00f0*/ 	.word	0x00000000
        /*00f4*/ 	.short	0x0006
        /*00f6*/ 	.short	0x0028
        /*00f8*/ 	.byte	0x00, 0xf0, 0x21, 0x00


	//----- nvinfo : EIATTR_KPARAM_INFO
	.align		4
.L_27937:
        /*00fc*/ 	.byte	0x04, 0x17
        /*00fe*/ 	.short	(.L_27939 - .L_27938)
.L_27938:
        /*0100*/ 	.word	0x00000000
        /*0104*/ 	.short	0x0005
        /*0106*/ 	.short	0x0024
        /*0108*/ 	.byte	0x00, 0xf0, 0x11, 0x00


	//----- nvinfo : EIATTR_KPARAM_INFO
	.align		4
.L_27939:
        /*010c*/ 	.byte	0x04, 0x17
        /*010e*/ 	.short	(.L_27941 - .L_27940)
.L_27940:
        /*0110*/ 	.word	0x00000000
        /*0114*/ 	.short	0x0004
        /*0116*/ 	.short	0x0020
        /*0118*/ 	.byte	0x00, 0xf0, 0x11, 0x00


	//----- nvinfo : EIATTR_KPARAM_INFO
	.align		4
.L_27941:
        /*011c*/ 	.byte	0x04, 0x17
        /*011e*/ 	.short	(.L_27943 - .L_27942)
.L_27942:
        /*0120*/ 	.word	0x00000000
        /*0124*/ 	.short	0x0003
        /*0126*/ 	.short	0x0018
        /*0128*/ 	.byte	0x00, 0xf0, 0x21, 0x00


	//----- nvinfo : EIATTR_KPARAM_INFO
	.align		4
.L_27943:
        /*012c*/ 	.byte	0x04, 0x17
        /*012e*/ 	.short	(.L_27945 - .L_27944)
.L_27944:
        /*0130*/ 	.word	0x00000000
        /*0134*/ 	.short	0x0002
        /*0136*/ 	.short	0x0010
        /*0138*/ 	.byte	0x00, 0xf0, 0x21, 0x00


	//----- nvinfo : EIATTR_KPARAM_INFO
	.align		4
.L_27945:
        /*013c*/ 	.byte	0x04, 0x17
        /*013e*/ 	.short	(.L_27947 - .L_27946)
.L_27946:
        /*0140*/ 	.word	0x00000000
        /*0144*/ 	.short	0x0001
        /*0146*/ 	.short	0x0008
        /*0148*/ 	.byte	0x00, 0xf0, 0x21, 0x00


	//----- nvinfo : EIATTR_KPARAM_INFO
	.align		4
.L_27947:
        /*014c*/ 	.byte	0x04, 0x17
        /*014e*/ 	.short	(.L_27949 - .L_27948)
.L_27948:
        /*0150*/ 	.word	0x00000000
        /*0154*/ 	.short	0x0000
        /*0156*/ 	.short	0x0000
        /*0158*/ 	.byte	0x00, 0xf0, 0x21, 0x00


	//----- nvinfo : EIATTR_MAXREG_COUNT
	.align		4
.L_27949:
        /*015c*/ 	.byte	0x03, 0x1b
        /*015e*/ 	.short	0x00ff


	//----- nvinfo : EIATTR_NUM_BARRIERS
	.align		4
        /*0160*/ 	.byte	0x02, 0x4c
        /*0162*/ 	.byte	0x01
	.zero		1


	//----- nvinfo : EIATTR_MERCURY_ISA_VERSION
	.align		4
        /*0164*/ 	.byte	0x03, 0x5f
        /*0166*/ 	.short	0x0000


	//----- nvinfo : EIATTR_COOP_GROUP_MASK_REGIDS
	.align		4
        /*0168*/ 	.byte	0x04, 0x29
        /*016a*/ 	.short	(.L_27951 - .L_27950)


	//   ....[0]....
.L_27950:
        /*016c*/ 	.word	0xffffffff


	//   ....[1]....
        /*0170*/ 	.word	0xffffffff


	//   ....[2]....
        /*0174*/ 	.word	0xffffffff


	//   ....[3]....
        /*0178*/ 	.word	0xffffffff


	//   ....[4]....
        /*017c*/ 	.word	0xffffffff


	//   ....[5]....
        /*0180*/ 	.word	0xffffffff


	//   ....[6]....
        /*0184*/ 	.word	0xffffffff


	//   ....[7]....
        /*0188*/ 	.word	0xffffffff


	//   ....[8]....
        /*018c*/ 	.word	0xffffffff


	//   ....[9]....
        /*0190*/ 	.word	0xffffffff


	//   ....[10]....
        /*0194*/ 	.word	0xffffffff


	//   ....[11]....
        /*0198*/ 	.word	0xffffffff


	//   ....[12]....
        /*019c*/ 	.word	0xffffffff


	//   ....[13]....
        /*01a0*/ 	.word	0xffffffff


	//   ....[14]....
        /*01a4*/ 	.word	0xffffffff


	//   ....[15]....
        /*01a8*/ 	.word	0xffffffff


	//   ....[16]....
        /*01ac*/ 	.word	0xffffffff


	//   ....[17]....
        /*01b0*/ 	.word	0xffffffff


	//   ....[18]....
        /*01b4*/ 	.word	0xffffffff


	//   ....[19]....
        /*01b8*/ 	.word	0xffffffff


	//   ....[20]....
        /*01bc*/ 	.word	0xffffffff


	//   ....[21]....
        /*01c0*/ 	.word	0xffffffff


	//   ....[22]....
        /*01c4*/ 	.word	0xffffffff


	//   ....[23]....
        /*01c8*/ 	.word	0xffffffff


	//   ....[24]....
        /*01cc*/ 	.word	0xffffffff


	//   ....[25]....
        /*01d0*/ 	.word	0xffffffff


	//   ....[26]....
        /*01d4*/ 	.word	0xffffffff


	//   ....[27]....
        /*01d8*/ 	.word	0xffffffff


	//   ....[28]....
        /*01dc*/ 	.word	0xffffffff


	//   ....[29]....
        /*01e0*/ 	.word	0xffffffff


	//   ....[30]....
        /*01e4*/ 	.word	0xffffffff


	//   ....[31]....
        /*01e8*/ 	.word	0xffffffff


	//   ....[32]....
        /*01ec*/ 	.word	0xffffffff


	//   ....[33]....
        /*01f0*/ 	.word	0xffffffff


	//   ....[34]....
        /*01f4*/ 	.word	0xffffffff


	//   ....[35]....
        /*01f8*/ 	.word	0xffffffff


	//   ....[36]....
        /*01fc*/ 	.word	0xffffffff


	//   ....[37]....
        /*0200*/ 	.word	0xffffffff


	//   ....[38]....
        /*0204*/ 	.word	0xffffffff


	//   ....[39]....
        /*0208*/ 	.word	0xffffffff


	//   ....[40]....
        /*020c*/ 	.word	0xffffffff


	//   ....[41]....
        /*0210*/ 	.word	0xffffffff


	//   ....[42]....
        /*0214*/ 	.word	0xffffffff


	//   ....[43]....
        /*0218*/ 	.word	0xffffffff


	//   ....[44]....
        /*021c*/ 	.word	0xffffffff


	//   ....[45]....
        /*0220*/ 	.word	0xffffffff


	//   ....[46]....
        /*0224*/ 	.word	0xffffffff


	//   ....[47]....
        /*0228*/ 	.word	0xffffffff


	//   ....[48]....
        /*022c*/ 	.word	0xffffffff


	//   ....[49]....
        /*0230*/ 	.word	0xffffffff


	//   ....[50]....
        /*0234*/ 	.word	0xffffffff


	//   ....[51]....
        /*0238*/ 	.word	0xffffffff


	//   ....[52]....
        /*023c*/ 	.word	0xffffffff


	//   ....[53]....
        /*0240*/ 	.word	0xffffffff


	//   ....[54]....
        /*0244*/ 	.word	0xffffffff


	//   ....[55]....
        /*0248*/ 	.word	0xffffffff


	//   ....[56]....
        /*024c*/ 	.word	0xffffffff


	//   ....[57]....
        /*0250*/ 	.word	0xffffffff


	//   ....[58]....
        /*0254*/ 	.word	0xffffffff


	//   ....[59]....
        /*0258*/ 	.word	0xffffffff


	//   ....[60]....
        /*025c*/ 	.word	0xffffffff


	//   ....[61]....
        /*0260*/ 	.word	0xffffffff


	//   ....[62]....
        /*0264*/ 	.word	0xffffffff


	//   ....[63]....
        /*0268*/ 	.word	0xffffffff


	//   ....[64]....
        /*026c*/ 	.word	0xffffffff


	//   ....[65]....
        /*0270*/ 	.word	0xffffffff


	//   ....[66]....
        /*0274*/ 	.word	0xffffffff


	//   ....[67]....
        /*0278*/ 	.word	0xffffffff


	//   ....[68]....
        /*027c*/ 	.word	0xffffffff


	//   ....[69]....
        /*0280*/ 	.word	0xffffffff


	//   ....[70]....
        /*0284*/ 	.word	0xffffffff


	//   ....[71]....
        /*0288*/ 	.word	0xffffffff


	//   ....[72]....
        /*028c*/ 	.word	0xffffffff


	//   ....[73]....
        /*0290*/ 	.word	0xffffffff


	//   ....[74]....
        /*0294*/ 	.word	0xffffffff


	//   ....[75]....
        /*0298*/ 	.word	0xffffffff


	//----- nvinfo : EIATTR_COOP_GROUP_INSTR_OFFSETS
	.align		4
.L_27951:
        /*029c*/ 	.byte	0x04, 0x28
        /*029e*/ 	.short	(.L_27953 - .L_27952)


	//   ....[0]....
.L_27952:
        /*02a0*/ 	.word	0x00001bf0


	//   ....[1]....
        /*02a4*/ 	.word	0x00001c40


	//   ....[2]....
        /*02a8*/ 	.word	0x00001c60


	//   ....[3]....
        /*02ac*/ 	.word	0x00001c90


	//   ....[4]....
        /*02b0*/ 	.word	0x00001cb0


	//   ....[5]....
        /*02b4*/ 	.word	0x00001d20


	//   ....[6]....
        /*02b8*/ 	.word	0x00001d40


	//   ....[7]....
        /*02bc*/ 	.word	0x00001d90


	//   ....[8]....
        /*02c0*/ 	.word	0x00002b70


	//   ....[9]....
        /*02c4*/ 	.word	0x00002bd0


	//   ....[10]....
        /*02c8*/ 	.word	0x00002c00


	//   ....[11]....
        /*02cc*/ 	.word	0x00002c20


	//   ....[12]....
        /*02d0*/ 	.word	0x00002c40


	//   ....[13]....
        /*02d4*/ 	.word	0x00002c90


	//   ....[14]....
        /*02d8*/ 	.word	0x00002cb0


	//   ....[15]....
        /*02dc*/ 	.word	0x00002cd0


	//   ....[16]....
        /*02e0*/ 	.word	0x00005490


	//   ....[17]....
        /*02e4*/ 	.word	0x000054d0


	//   ....[18]....
        /*02e8*/ 	.word	0x00005500


	//   ....[19]....
        /*02ec*/ 	.word	0x00005530


	//   ....[20]....
        /*02f0*/ 	.word	0x00005540


	//   ....[21]....
        /*02f4*/ 	.word	0x00005560


	//   ....[22]....
        /*02f8*/ 	.word	0x00005570


	//   ....[23]....
        /*02fc*/ 	.word	0x000055a0


	//   ....[24]....
        /*0300*/ 	.word	0x000055d0


	//   ....[25]....
        /*0304*/ 	.word	0x00005600


	//   ....[26]....
        /*0308*/ 	.word	0x00005630


	//   ....[27]....
        /*030c*/ 	.word	0x00005660


	//   ....[28]....
        /*0310*/ 	.word	0x00005690


	//   ....[29]....
        /*0314*/ 	.word	0x000056c0


	//   ....[30]....
        /*0318*/ 	.word	0x000056e0


	//   ....[31]....
        /*031c*/ 	.word	0x00005700


	//   ....[32]....
        /*0320*/ 	.word	0x00005720


	//   ....[33]....
        /*0324*/ 	.word	0x00005740


	//   ....[34]....
        /*0328*/ 	.word	0x00005760


	//   ....[35]....
        /*032c*/ 	.word	0x00005780


	//   ....[36]....
        /*0330*/ 	.word	0x000057b0


	//   ....[37]....
        /*0334*/ 	.word	0x000057d0


	//   ....[38]....
        /*0338*/ 	.word	0x000057f0


	//   ....[39]....
        /*033c*/ 	.word	0x00005810


	//   ....[40]....
        /*0340*/ 	.word	0x00005830


	//   ....[41]....
        /*0344*/ 	.word	0x00005850


	//   ....[42]....
        /*0348*/ 	.word	0x00005860


	//   ....[43]....
        /*034c*/ 	.word	0x00005880


	//   ....[44]....
        /*0350*/ 	.word	0x000058a0


	//   ....[45]....
        /*0354*/ 	.word	0x000058c0


	//   ....[46]....
        /*0358*/ 	.word	0x000058e0


	//   ....[47]....
        /*035c*/ 	.word	0x00005900


	//   ....[48]....
        /*0360*/ 	.word	0x00005920


	//   ....[49]....
        /*0364*/ 	.word	0x00005940


	//   ....[50]....
        /*0368*/ 	.word	0x00005960


	//   ....[51]....
        /*036c*/ 	.word	0x00005980


	//   ....[52]....
        /*0370*/ 	.word	0x000059a0


	//   ....[53]....
        /*0374*/ 	.word	0x000059c0


	//   ....[54]....
        /*0378*/ 	.word	0x000059e0


	//   ....[55]....
        /*037c*/ 	.word	0x00005a00


	//   ....[56]....
        /*0380*/ 	.word	0x00005a30


	//   ....[57]....
        /*0384*/ 	.word	0x00005a50


	//   ....[58]....
        /*0388*/ 	.word	0x00005a70


	//   ....[59]....
        /*038c*/ 	.word	0x00005a90


	//   ....[60]....
        /*0390*/ 	.word	0x00005ab0


	//   ....[61]....
        /*0394*/ 	.word	0x00005ad0


	//   ....[62]....
        /*0398*/ 	.word	0x00005ae0


	//   ....[63]....
        /*039c*/ 	.word	0x00005b00


	//   ....[64]....
        /*03a0*/ 	.word	0x00005b20


	//   ....[65]....
        /*03a4*/ 	.word	0x00005b40


	//   ....[66]....
        /*03a8*/ 	.word	0x00005b60


	//   ....[67]....
        /*03ac*/ 	.word	0x00005b80


	//   ....[68]....
        /*03b0*/ 	.word	0x00005ba0


	//   ....[69]....
        /*03b4*/ 	.word	0x00005bc0


	//   ....[70]....
        /*03b8*/ 	.word	0x00005be0


	//   ....[71]....
        /*03bc*/ 	.word	0x00005c00


	//   ....[72]....
        /*03c0*/ 	.word	0x00005c20


	//   ....[73]....
        /*03c4*/ 	.word	0x00005c40


	//   ....[74]....
        /*03c8*/ 	.word	0x00005c60


	//   ....[75]....
        /*03cc*/ 	.word	0x00005c80


	//----- nvinfo : EIATTR_EXIT_INSTR_OFFSETS
	.align		4
.L_27953:
        /*03d0*/ 	.byte	0x04, 0x1c
        /*03d2*/ 	.short	(.L_27955 - .L_27954)


	//   ....[0]....
.L_27954:
        /*03d4*/ 	.word	0x00006580


	//   ....[1]....
        /*03d8*/ 	.word	0x00006680


	//   ....[2]....
        /*03dc*/ 	.word	0x00006e00


	//----- nvinfo : EIATTR_CTAIDZ_USED
	.align		4
.L_27955:
        /*03e0*/ 	.byte	0x01, 0x04
	.zero		2


	//----- nvinfo : EIATTR_CRS_STACK_SIZE
	.align		4
        /*03e4*/ 	.byte	0x04, 0x1e
        /*03e6*/ 	.short	(.L_27957 - .L_27956)
.L_27956:
        /*03e8*/ 	.word	0x00000000
.L_27957:


//--------------------- .nv.info._ZN4vllm25paged_attention_v1_kernelIffLi64ELi32ELi128ELNS_18Fp8KVCacheDataTypeE0ELb0EEEvPT_PKS2_PKT0_S8_ifPKiSA_iPKfiiiSC_SC_iiiii --------------------------
	.section	.nv.info._ZN4vllm25paged_attention_v1_kernelIffLi64ELi32ELi128ELNS_18Fp8KVCacheDataTypeE0ELb0EEEvPT_PKS2_PKT0_S8_ifPKiSA_iPKfiiiSC_SC_iiiii,"",@"SHT_CUDA_INFO"
	.sectionflags	@""
	.align	4


	//----- nvinfo : EIATTR_CUDA_API_VERSION
	.align		4
        /*0000*/ 	.byte	0x04, 0x37
        /*0002*/ 	.short	(.L_27959 - .L_27958)
.L_27958:
        /*0004*/ 	.word	0x00000082


	//----- nvinfo : EIATTR_SW2861232_WAR
	.align		4
.L_27959:
        /*0008*/ 	.byte	0x01, 0x35
	.zero		2


	//----- nvinfo : EIATTR_PARAM_CBANK
	.align		4
        /*000c*/ 	.byte	0x04, 0x0a
        /*000e*/ 	.short	(.L_27961 - .L_27960)
	.align		4
.L_27960:
        /*0010*/ 	.word	index@(.nv.constant0._ZN4vllm25paged_attention_v1_kernelIffLi64ELi32ELi128ELNS_18Fp8KVCacheDataTypeE0ELb0EEEvPT_PKS2_PKT0_S8_ifPKiSA_iPKfiiiSC_SC_iiiii)
        /*0014*/ 	.short	0x0160
        /*0016*/ 	.short	0x007c


	//----- nvinfo : EIATTR_CBANK_PARAM_SIZE
	.align		4
.L_27961:
        /*0018*/ 	.byte	0x03, 0x19
        /*001a*/ 	.short	0x007c


	//----- nvinfo : EIATTR_KPARAM_INFO
	.align		4
        /*001c*/ 	.byte	0x04, 0x17
        /*001e*/ 	.short	(.L_27963 - .L_27962)
.L_27962:
        /*0020*/ 	.word	0x00000000
        /*0024*/ 	.short	0x0013
        /*0026*/ 	.short	0x0078
        /*0028*/ 	.byte	0x00, 0xf0, 0x11, 0x00


	//----- nvinfo : EIATTR_KPARAM_INFO
	.align		4
.L_27963:
        /*002c*/ 	.byte	0x04, 0x17
        /*002e*/ 	.short	(.L_27965 - .L_27964)
.L_27964:
        /*0030*/ 	.word	0x00000000
        /*0034*/ 	.short	0x0012
        /*0036*/ 	.short	0x0074
        /*0038*/ 	.byte	0x00, 0xf0, 0x11, 0x00


	//----- nvinfo : EIATTR_KPARAM_INFO
	.align		4
.L_27965:
        /*003c*/ 	.byte	0x04, 0x17
        /*003e*/ 	.short	(.L_27967 - .L_27966)
.L_27966:
        /*0040*/ 	.word	0x00000000
        /*0044*/ 	.short	0x0011
        /*0046*/ 	.short	0x0070
        /*0048*/ 	.byte	0x00, 0xf0, 0x11, 0x00


	//----- nvinfo : EIATTR_KPARAM_INFO
	.align		4
.L_27967:
        /*004c*/ 	.byte	0x04, 0x17
        /*004e*/ 	.short	(.L_27969 - .L_27968)
.L_27968:
        /*0050*/ 	.word	0x00000000
        /*0054*/ 	.short	0x0010
        /*0056*/ 	.short	0x006c
        /*0058*/ 	.byte	0x00, 0xf0, 0x11, 0x00


	//----- nvinfo : EIATTR_KPARAM_INFO
	.align		4
.L_27969:
        /*005c*/ 	.byte	0x04, 0x17
        /*005e*/ 	.short	(.L_27971 - .L_27970)
.L_27970:
        /*0060*/ 	.word	0x00000000
        /*0064*/ 	.short	0x000f
        /*0066*/ 	.short	0x0068
        /*0068*/ 	.byte	0x00, 0xf0, 0x11, 0x00


	//----- nvinfo : EIATTR_KPARAM_INFO
	.align		4
.L_27971:
        /*006c*/ 	.byte	0x04, 0x17
        /*006e*/ 	.short	(.L_27973 - .L_27972)
.L_27972:
        /*0070*/ 	.word	0x00000000
        /*0074*/ 	.short	0x000e
        /*0076*/ 	.short	0x0060
        /*0078*/ 	.byte	0x00, 0xf0, 0x21, 0x00


	//----- nvinfo : EIATTR_KPARAM_INFO
	.align		4
.L_27973:
        /*007c*/ 	.byte	0x04, 0x17
        /*007e*/ 	.short	(.L_27975 - .L_27974)
.L_27974:
        /*0080*/ 	.word	0x00000000
        /*0084*/ 	.short	0x000d
        /*0086*/ 	.short	0x0058
        /*0088*/ 	.byte	0x00, 0xf0, 0x21, 0x00


	//----- nvinfo : EIATTR_KPARAM_INFO
	.align		4
.L_27975:
        /*008c*/ 	.byte	0x04, 0x17
        /*008e*/ 	.short	(.L_27977 - .L_27976)
.L_27976:
        /*0090*/ 	.word	0x00000000
        /*0094*/ 	.short	0x000c
        /*0096*/ 	.short	0x0050
        /*0098*/ 	.byte	0x00, 0xf0, 0x11, 0x00


	//----- nvinfo : EIATTR_KPARAM_INFO
	.align		4
.L_27977:
        /*009c*/ 	.byte	0x04, 0x17
        /*009e*/ 	.short	(.L_27979 - .L_27978)
.L_27978:
        /*00a0*/ 	.word	0x00000000
        /*00a4*/ 	.short	0x000b
        /*00a6*/ 	.short	0x004c
        /*00a8*/ 	.byte	0x00, 0xf0, 0x11, 0x00


	//----- nvinfo : EIATTR_KPARAM_INFO
	.align		4
.L_27979:
        /*00ac*/ 	.byte	0x04, 0x17
        /*00ae*/ 	.short	(.L_27981 - .L_27980)
.L_27980:
        /*00b0*/ 	.word	0x00000000
        /*00b4*/ 	.short	0x000a
        /*00b6*/ 	.short	0x0048
        /*00b8*/ 	.byte	0x00, 0xf0, 0x11, 0x00


	//----- nvinfo : EIATTR_KPARAM_INFO
	.align		4
.L_27981:
        /*00bc*/ 	.byte	0x04, 0x17
        /*00be*/ 	.short	(.L_27983 - .L_27982)
.L_27982:
        /*00c0*/ 	.word	0x00000000
        /*00c4*/ 	.short	0x0009
        /*00c6*/ 	.short	0x0040
        /*00c8*/ 	.byte	0x00, 0xf0, 0x21, 0x00


	//----- nvinfo : EIATTR_KPARAM_INFO
	.align		4
.L_27983:
        /*00cc*/ 	.byte	0x04, 0x17
        /*00ce*/ 	.short	(.L_27985 - .L_27984)
.L_27984:
        /*00d0*/ 	.word	0x00000000
        /*00d4*/ 	.short	0x0008
        /*00d6*/ 	.short	0x0038
        /*00d8*/ 	.byte	0x00, 0xf0, 0x11, 0x00


	//----- nvinfo : EIATTR_KPARAM_INFO
	.align		4
.L_27985:
        /*00dc*/ 	.byte	0x04, 0x17
        /*00de*/ 	.short	(.L_27987 - .L_27986)
.L_27986:
        /*00e0*/ 	.word	0x00000000
        /*00e4*/ 	.short	0x0007
        /*00e6*/ 	.short	0x0030
        /*00e8*/ 	.byte	0x00, 0xf0, 0x21, 0x00


	//----- nvinfo : EIATTR_KPARAM_INFO
	.align		4
.L_27987:
        /*00ec*/ 	.byte	0x04, 0x17
        /*00ee*/ 	.short	(.L_27989 - .L_27988)
.L_27988:
        /*00f0*/ 	.word	0x00000000
        /*00f4*/ 	.short	0x0006
        /*00f6*/ 	.short	0x0028
        /*00f8*/ 	.byte	0x00, 0xf0, 0x21, 0x00


	//----- nvinfo : EIATTR_KPARAM_INFO
	.align		4
.L_27989:
        /*00fc*/ 	.byte	0x04, 0x17
        /*00fe*/ 	.short	(.L_27991 - .L_27990)
.L_27990:
        /*0100*/ 	.word	0x00000000
        /*0104*/ 	.short	0x0005
        /*0106*/ 	.short	0x0024
        /*0108*/ 	.byte	0x00, 0xf0, 0x11, 0x00


	//----- nvinfo : EIATTR_KPARAM_INFO
	.align		4
.L_27991:
        /*010c*/ 	.byte	0x04, 0x17
        /*010e*/ 	.short	(.L_27993 - .L_27992)
.L_27992:
        /*0110*/ 	.word	0x00000000
        /*0114*/ 	.short	0x0004
        /*0116*/ 	.short	0x0020
        /*0118*/ 	.byte	0x00, 0xf0, 0x11, 0x00


	//----- nvinfo : EIATTR_KPARAM_INFO
	.align		4
.L_27993:
        /*011c*/ 	.byte	0x04, 0x17
        /*011e*/ 	.short	(.L_27995 - .L_27994)
.L_27994:
        /*0120*/ 	.word	0x00000000
        /*0124*/ 	.short	0x0003
        /*0126*/ 	.short	0x0018
        /*0128*/ 	.byte	0x00, 0xf0, 0x21, 0x00


	//----- nvinfo : EIATTR_KPARAM_INFO
	.align		4
.L_27995:
        /*012c*/ 	.byte	0x04, 0x17
        /*012e*/ 	.short	(.L_27997 - .L_27996)
.L_27996:
        /*0130*/ 	.word	0x00000000
        /*0134*/ 	.short	0x0002
        /*0136*/ 	.short	0x0010
        /*0138*/ 	.byte	0x00, 0xf0, 0x21, 0x00


	//----- nvinfo : EIATTR_KPARAM_INFO
	.align		4
.L_27997:
        /*013c*/ 	.byte	0x04, 0x17
        /*013e*/ 	.short	(.L_27999 - .L_27998)
.L_27998:
        /*0140*/ 	.word	0x00000000
        /*0144*/ 	.short	0x0001
        /*0146*/ 	.short	0x0008
        /*0148*/ 	.byte	0x00, 0xf0, 0x21, 0x00


	//----- nvinfo : EIATTR_KPARAM_INFO
	.align		4
.L_27999:
        /*014c*/ 	.byte	0x04, 0x17
        /*014e*/ 	.short	(.L_28001 - .L_28000)
.L_28000:
        /*0150*/ 	.word	0x00000000
        /*0154*/ 	.short	0x0000
        /*0156*/ 	.short	0x0000
        /*0158*/ 	.byte	0x00, 0xf0, 0x21, 0x00


	//----- nvinfo : EIATTR_MAXREG_COUNT
	.align		4
.L_28001:
        /*015c*/ 	.byte	0x03, 0x1b
        /*015e*/ 	.short	0x00ff


	//----- nvinfo : EIATTR_NUM_BARRIERS
	.align		4
        /*0160*/ 	.byte	0x02, 0x4c
        /*0162*/ 	.byte	0x01
	.zero		1


	//----- nvinfo : EIATTR_MERCURY_ISA_VERSION
	.align		4
        /*0164*/ 	.byte	0x03, 0x5f
        /*0166*/ 	.short	0x0000


	//----- nvinfo : EIATTR_COOP_GROUP_MASK_REGIDS
	.align		4
        /*0168*/ 	.byte	0x04, 0x29
        /*016a*/ 	.short	(.L_28003 - .L_28002)


	//   ....[0]....
.L_28002:
        /*016c*/ 	.word	0xffffffff


	//   ....[1]....
        /*0170*/ 	.word	0xffffffff


	//   ....[2]....
        /*0174*/ 	.word	0xffffffff


	//   ....[3]....
        /*0178*/ 	.word	0xffffffff


	//   ....[4]....
        /*017c*/ 	.word	0xffffffff


	//   ....[5]....
        /*0180*/ 	.word	0xffffffff


	//   ....[6]....
        /*0184*/ 	.word	0xffffffff


	//   ....[7]....
        /*0188*/ 	.word	0xffffffff


	//   ....[8]....
        /*018c*/ 	.word	0xffffffff


	//   ....[9]....
        /*0190*/ 	.word	0xffffffff


	//   ....[10]....
        /*0194*/ 	.word	0xffffffff


	//   ....[11]....
        /*0198*/ 	.word	0xffffffff


	//   ....[12]....
        /*019c*/ 	.word	0xffffffff


	//   ....[13]....
        /*01a0*/ 	.word	0xffffffff


	//   ....[14]....
        /*01a4*/ 	.word	0xffffffff


	//   ....[15]....
        /*01a8*/ 	.word	0xffffffff


	//   ....[16]....
        /*01ac*/ 	.word	0xffffffff


	//   ....[17]....
        /*01b0*/ 	.word	0xffffffff


	//   ....[18]....
        /*01b4*/ 	.word	0xffffffff


	//   ....[19]....
        /*01b8*/ 	.word	0xffffffff


	//   ....[20]....
        /*01bc*/ 	.word	0xffffffff


	//   ....[21]....
        /*01c0*/ 	.word	0xffffffff


	//   ....[22]....
        /*01c4*/ 	.word	0xffffffff


	//   ....[23]....
        /*01c8*/ 	.word	0xffffffff


	//   ....[24]....
        /*01cc*/ 	.word	0xffffffff


	//   ....[25]....
        /*01d0*/ 	.word	0xffffffff


	//   ....[26]....
        /*01d4*/ 	.word	0xffffffff


	//   ....[27]....
        /*01d8*/ 	.word	0xffffffff


	//   ....[28]....
        /*01dc*/ 	.word	0xffffffff


	//   ....[29]....
        /*01e0*/ 	.word	0xffffffff


	//   ....[30]....
        /*01e4*/ 	.word	0xffffffff


	//   ....[31]....
        /*01e8*/ 	.word	0xffffffff


	//   ....[32]....
        /*01ec*/ 	.word	0xffffffff


	//   ....[33]....
        /*01f0*/ 	.word	0xffffffff


	//   ....[34]....
        /*01f4*/ 	.word	0xffffffff


	//   ....[35]....
        /*01f8*/ 	.word	0xffffffff


	//   ....[36]....
        /*01fc*/ 	.word	0xffffffff


	//   ....[37]....
        /*0200*/ 	.word	0xffffffff


	//   ....[38]....
        /*0204*/ 	.word	0xffffffff


	//   ....[39]....
        /*0208*/ 	.word	0xffffffff


	//   ....[40]....
        /*020c*/ 	.word	0xffffffff


	//   ....[41]....
        /*0210*/ 	.word	0xffffffff


	//   ....[42]....
        /*0214*/ 	.word	0xffffffff


	//   ....[43]....
        /*0218*/ 	.word	0xffffffff


	//   ....[44]....
        /*021c*/ 	.word	0xffffffff


	//   ....[45]....
        /*0220*/ 	.word	0xffffffff


	//   ....[46]....
        /*0224*/ 	.word	0xffffffff


	//   ....[47]....
        /*0228*/ 	.word	0xffffffff


	//   ....[48]....
        /*022c*/ 	.word	0xffffffff


	//   ....[49]....
        /*0230*/ 	.word	0xffffffff


	//   ....[50]....
        /*0234*/ 	.word	0xffffffff


	//   ....[51]....
        /*0238*/ 	.word	0xffffffff


	//   ....[52]....
        /*023c*/ 	.word	0xffffffff


	//   ....[53]....
        /*0240*/ 	.word	0xffffffff


	//   ....[54]....
        /*0244*/ 	.word	0xffffffff


	//   ....[55]....
        /*0248*/ 	.word	0xffffffff


	//   ....[56]....
        /*024c*/ 	.word	0xffffffff


	//   ....[57]....
        /*0250*/ 	.word	0xffffffff


	//   ....[58]....
        /*0254*/ 	.word	0xffffffff


	//   ....[59]....
        /*0258*/ 	.word	0xffffffff


	//   ....[60]....
        /*025c*/ 	.word	0xffffffff


	//   ....[61]....
        /*0260*/ 	.word	0xffffffff


	//   ....[62]....
        /*0264*/ 	.word	0xffffffff


	//   ....[63]....
        /*0268*/ 	.word	0xffffffff


	//----- nvinfo : EIATTR_COOP_GROUP_INSTR_OFFSETS
	.align		4
.L_28003:
        /*026c*/ 	.byte	0x04, 0x28
        /*026e*/ 	.short	(.L_28005 - .L_28004)


	//   ....[0]....
.L_28004:
        /*0270*/ 	.word	0x00001930


	//   ....[1]....
        /*0274*/ 	.word	0x00001980


	//   ....[2]....
        /*0278*/ 	.word	0x000019a0


	//   ....[3]....
        /*027c*/ 	.word	0x000019d0


	//   ....[4]....
        /*0280*/ 	.word	0x000019f0


	//   ....[5]....
        /*0284*/ 	.word	0x00001a60


	//   ....[6]....
        /*0288*/ 	.word	0x00001a80


	//   ....[7]....
        /*028c*/ 	.word	0x00001ad0


	//   ....[8]....
        /*0290*/ 	.word	0x000028b0


	//   ....[9]....
        /*0294*/ 	.word	0x00002910


	//   ....[10]....
        /*0298*/ 	.word	0x00002940


	//   ....[11]....
        /*029c*/ 	.word	0x00002960


	//   ....[12]....
        /*02a0*/ 	.word	0x00002980


	//   ....[13]....
        /*02a4*/ 	.word	0x000029d0


	//   ....[14]....
        /*02a8*/ 	.word	0x000029f0


	//   ....[15]....
        /*02ac*/ 	.word	0x00002a10


	//   ....[16]....
        /*02b0*/ 	.word	0x00004bc0


	//   ....[17]....
        /*02b4*/ 	.word	0x00004c00


	//   ....[18]....
        /*02b8*/ 	.word	0x00004c30


	//   ....[19]....
        /*02bc*/ 	.word	0x00004c60


	//   ....[20]....
        /*02c0*/ 	.word	0x00004c90


	//   ....[21]....
        /*02c4*/ 	.word	0x00004cc0


	//   ....[22]....
        /*02c8*/ 	.word	0x00004cf0


	//   ....[23]....
        /*02cc*/ 	.word	0x00004d30


	//   ....[24]....
        /*02d0*/ 	.word	0x00004d50


	//   ....[25]....
        /*02d4*/ 	.word	0x00004d70


	//   ....[26]....
        /*02d8*/ 	.word	0x00004d90


	//   ....[27]....
        /*02dc*/ 	.word	0x00004db0


	//   ....[28]....
        /*02e0*/ 	.word	0x00004dd0


	//   ....[29]....
        /*02e4*/ 	.word	0x00004df0


	//   ....[30]....
        /*02e8*/ 	.word	0x00004e10


	//   ....[31]....
        /*02ec*/ 	.word	0x00004e30


	//   ....[32]....
        /*02f0*/ 	.word	0x00004e60


	//   ....[33]....
        /*02f4*/ 	.word	0x00004e80


	//   ....[34]....
        /*02f8*/ 	.word	0x00004ea0


	//   ....[35]....
        /*02fc*/ 	.word	0x00004ec0


	//   ....[36]....
        /*0300*/ 	.word	0x00004ee0


	//   ....[37]....
        /*0304*/ 	.word	0x00004f00


	//   ....[38]....
        /*0308*/ 	.word	0x00004f10


	//   ....[39]....
        /*030c*/ 	.word	0x00004f30


	//   ....[40]....
        /*0310*/ 	.word	0x00004f50


	//   ....[41]....
        /*0314*/ 	.word	0x00004f70


	//   ....[42]....
        /*0318*/ 	.word	0x00004f90


	//   ....[43]....
        /*031c*/ 	.word	0x00004fb0


	//   ....[44]....
        /*0320*/ 	.word	0x00004fd0


	//   ....[45]....
        /*0324*/ 	.word	0x00004ff0


	//   ....[46]....
        /*0328*/ 	.word	0x00005010


	//   ....[47]....
        /*032c*/ 	.word	0x00005030


	//   ....[48]....
        /*0330*/ 	.word	0x00005060


	//   ....[49]....
        /*0334*/ 	.word	0x00005080


	//   ....[50]....
        /*0338*/ 	.word	0x000050a0


	//   ....[51]....
        /*033c*/ 	.word	0x000050c0


	//   ....[52]....
        /*0340*/ 	.word	0x000050e0


	//   ....[53]....
        /*0344*/ 	.word	0x00005100


	//   ....[54]....
        /*0348*/ 	.word	0x00005110


	//   ....[55]....
        /*034c*/ 	.word	0x00005130


	//   ....[56]....
        /*0350*/ 	.word	0x00005150


	//   ....[57]....
        /*0354*/ 	.word	0x00005170


	//   ....[58]....
        /*0358*/ 	.word	0x00005190


	//   ....[59]....
        /*035c*/ 	.word	0x000051b0


	//   ....[60]....
        /*0360*/ 	.word	0x000051d0


	//   ....[61]....
        /*0364*/ 	.word	0x000051f0


	//   ....[62]....
        /*0368*/ 	.word	0x00005210


	//   ....[63]....
        /*036c*/ 	.word	0x00005230


	//----- nvinfo : EIATTR_EXIT_INSTR_OFFSETS
	.align		4
.L_28005:
        /*0370*/ 	.byte	0x04, 0x1c
        /*0372*/ 	.short	(.L_28007 - .L_28006)


	//   ....[0]....
.L_28006:
        /*0374*/ 	.word	0x000059c0


	//   ....[1]....
        /*0378*/ 	.word	0x00005ad0


	//   ....[2]....
        /*037c*/ 	.word	0x000060d0


	//----- nvinfo : EIATTR_CTAIDZ_USED
	.align		4
.L_28007:
        /*0380*/ 	.byte	0x01, 0x04
	.zero		2


	//----- nvinfo : EIATTR_CRS_STACK_SIZE
	.align		4
        /*0384*/ 	.byte	0x04, 0x1e
        /*0386*/ 	.short	(.L_28009 - .L_28008)
.L_28008:
        /*0388*/ 	.word	0x00000000
.L_28009:


//--------------------- .nv.info._ZN4vllm25paged_attention_v1_kernelIffLi32ELi32ELi128ELNS_18Fp8KVCacheDataTypeE0ELb0EEEvPT_PKS2_PKT0_S8_ifPKiSA_iPKfiiiSC_SC_iiiii --------------------------
	.section	.nv.info._ZN4vllm25paged_attention_v1_kernelIffLi32ELi32ELi128ELNS_18Fp8KVCacheDataTypeE0ELb0EEEvPT_PKS2_PKT0_S8_ifPKiSA_iPKfiiiSC_SC_iiiii,"",@"SHT_CUDA_INFO"
	.sectionflags	@""
	.align	4


	//----- nvinfo : EIATTR_CUDA_API_VERSION
	.align		4
        /*0000*/ 	.byte	0x04, 0x37
        /*0002*/ 	.short	(.L_28011 - .L_28010)
.L_28010:
        /*0004*/ 	.word	0x00000082


	//----- nvinfo : EIATTR_SW2861232_WAR
	.align		4
.L_28011:
        /*0008*/ 	.byte	0x01, 0x35
	.zero		2


	//----- nvinfo : EIATTR_PARAM_CBANK
	.align		4
        /*000c*/ 	.byte	0x04, 0x0a
        /*000e*/ 	.short	(.L_28013 - .L_28012)
	.align		4
.L_28012:
        /*0010*/ 	.word	index@(.nv.constant0._ZN4vllm25paged_attention_v1_kernelIffLi32ELi32ELi128ELNS_18Fp8KVCacheDataTypeE0ELb0EEEvPT_PKS2_PKT0_S8_ifPKiSA_iPKfiiiSC_SC_iiiii)
        /*0014*/ 	.short	0x0160
        /*0016*/ 	.short	0x007c


	//----- nvinfo : EIATTR_CBANK_PARAM_SIZE
	.align		4
.L_28013:
        /*0018*/ 	.byte	0x03, 0x19
        /*001a*/ 	.short	0x007c


	//----- nvinfo : EIATTR_KPARAM_INFO
	.align		4
        /*001c*/ 	.byte	0x04, 0x17
        /*001e*/ 	.short	(.L_28015 - .L_28014)
.L_28014:
        /*0020*/ 	.word	0x00000000
        /*0024*/ 	.short	0x0013
        /*0026*/ 	.short	0x0078
        /*0028*/ 	.byte	0x00, 0xf0, 0x11, 0x00


	//----- nvinfo : EIATTR_KPARAM_INFO
	.align		4
.L_28015:
        /*002c*/ 	.byte	0x04, 0x17
        /*002e*/ 	.short	(.L_28017 - .L_28016)
.L_28016:
        /*0030*/ 	.word	0x00000000
        /*0034*/ 	.short	0x0012
        /*0036*/ 	.short	0x0074
        /*0038*/ 	.byte	0x00, 0xf0, 0x11, 0x00


	//----- nvinfo : EIATTR_KPARAM_INFO
	.align		4
.L_28017:
        /*003c*/ 	.byte	0x04, 0x17
        /*003e*/ 	.short	(.L_28019 - .L_28018)
.L_28018:
        /*0040*/ 	.word	0x00000000
        /*0044*/ 	.short	0x0011
        /*0046*/ 	.short	0x0070
        /*0048*/ 	.byte	0x00, 0xf0, 0x11, 0x00


	//----- nvinfo : EIATTR_KPARAM_INFO
	.align		4
.L_28019:
        /*004c*/ 	.byte	0x04, 0x17
        /*004e*/ 	.short	(.L_28021 - .L_28020)
.L_28020:
        /*0050*/ 	.word	0x00000000
        /*0054*/ 	.short	0x0010
        /*0056*/ 	.short	0x006c
        /*0058*/ 	.byte	0x00, 0xf0, 0x11, 0x00


	//----- nvinfo : EIATTR_KPARAM_INFO
	.align		4
.L_28021:
        /*005c*/ 	.byte	0x04, 0x17
        /*005e*/ 	.short	(.L_28023 - .L_28022)
.L_28022:
        /*0060*/ 	.word	0x00000000
        /*0064*/ 	.short	0x000f
        /*0066*/ 	.short	0x0068
        /*0068*/ 	.byte	0x00, 0xf0, 0x11, 0x00


	//----- nvinfo : EIATTR_KPARAM_INFO
	.align		4
.L_28023:
        /*006c*/ 	.byte	0x04, 0x17
        /*006e*/ 	.short	(.L_28025 - .L_28024)
.L_28024:
        /*0070*/ 	.word	0x00000000
        /*0074*/ 	.short	0x000e
        /*0076*/ 	.short	0x0060
        /*0078*/ 	.byte	0x00, 0xf0, 0x21, 0x00


	//----- nvinfo : EIATTR_KPARAM_INFO
	.align		4
.L_28025:
        /*007c*/ 	.byte	0x04, 0x17
        /*007e*/ 	.short	(.L_28027 - .L_28026)
.L_28026:
        /*0080*/ 	.word	0x00000000
        /*0084*/ 	.short	0x000d
        /*0086*/ 	.short	0x0058
        /*0088*/ 	.byte	0x00, 0xf0, 0x21, 0x00


	//----- nvinfo : EIATTR_KPARAM_INFO
	.align		4
.L_28027:
        /*008c*/ 	.byte	0x04, 0x17
        /*008e*/ 	.short	(.L_28029 - .L_28028)
.L_28028:
        /*0090*/ 	.word	0x00000000
        /*0094*/ 	.short	0x000c
        /*0096*/ 	.short	0x0050
        /*0098*/ 	.byte	0x00, 0xf0, 0x11, 0x00


	//----- nvinfo : EIATTR_KPARAM_INFO
	.align		4
.L_28029:
        /*009c*/ 	.byte	0x04, 0x17
        /*009e*/ 	.short	(.L_28031 - .L_28030)
.L_28030:
        /*00a0*/ 	.word	0x00000000
        /*00a4*/ 	.short	0x000b
        /*00a6*/ 	.short	0x004c
        /*00a8*/ 	.byte	0x00, 0xf0, 0x11, 0x00


	//----- nvinfo : EIATTR_KPARAM_INFO
	.align		4
.L_28031:
        /*00ac*/ 	.byte	0x04, 0x17
        /*00ae*/ 	.short	(.L_28033 - .L_28032)
.L_28032:
        /*00b0*/ 	.word	0x00000000
        /*00b4*/ 	.short	0x000a
        /*00b6*/ 	.short	0x0048
        /*00b8*/ 	.byte	0x00, 0xf0, 0x11, 0x00


	//----- nvinfo : EIATTR_KPARAM_INFO
	.align		4
.L_28033:
        /*00bc*/ 	.byte	0x04, 0x17
        /*00be*/ 	.short	(.L_28035 - .L_28034)
.L_28034:
        /*00c0*/ 	.word	0x00000000
        /*00c4*/ 	.short	0x0009
        /*00c6*/ 	.short	0x0040
        /*00c8*/ 	.byte	0x00, 0xf0, 0x21, 0x00


	//----- nvinfo : EIATTR_KPARAM_INFO
	.align		4
.L_28035:
        /*00cc*/ 	.byte	0x04, 0x17
        /*00ce*/ 	.short	(.L_28037 - .L_28036)
.L_28036:
        /*00d0*/ 	.word	0x00000000
        /*00d4*/ 	.short	0x0008
        /*00d6*/ 	.short	0x0038
        /*00d8*/ 	.byte	0x00, 0xf0, 0x11, 0x00


	//----- nvinfo : EIATTR_KPARAM_INFO
	.align		4
.L_28037:
        /*00dc*/ 	.byte	0x04, 0x17
        /*00de*/ 	.short	(.L_28039 - .L_28038)
.L_28038:
        /*00e0*/ 	.word	0x00000000
        /*00e4*/ 	.short	0x0007
        /*00e6*/ 	.short	0x0030
        /*00e8*/ 	.byte	0x00, 0xf0, 0x21, 0x00


	//----- nvinfo : EIATTR_KPARAM_INFO
	.align		4
.L_28039:
        /*00ec*/ 	.byte	0x04, 0x17
        /*00ee*/ 	.short	(.L_28041 - .L_28040)
.L_28040:
        /*00f0*/ 	.word	0x00000000
        /*00f4*/ 	.short	0x0006
        /*00f6*/ 	.short	0x0028
        /*00f8*/ 	.byte	0x00, 0xf0, 0x21, 0x00


	//----- nvinfo : EIATTR_KPARAM_INFO
	.align		4
.L_28041:
        /*00fc*/ 	.byte	0x04, 0x17
        /*00fe*/ 	.short	(.L_28043 - .L_28042)
.L_28042:
        /*0100*/ 	.word	0x00000000
        /*0104*/ 	.short	0x0005
        /*0106*/ 	.short	0x0024
        /*0108*/ 	.byte	0x00, 0xf0, 0x11, 0x00


	//----- nvinfo : EIATTR_KPARAM_INFO
	.align		4
.L_28043:
        /*010c*/ 	.byte	0x04, 0x17
        /*010e*/ 	.short	(.L_28045 - .L_28044)
.L_28044:
        /*0110*/ 	.word	0x00000000
        /*0114*/ 	.short	0x0004
        /*0116*/ 	.short	0x0020
        /*0118*/ 	.byte	0x00, 0xf0, 0x11, 0x00


	//----- nvinfo : EIATTR_KPARAM_INFO
	.align		4
.L_28045:
        /*011c*/ 	.byte	0x04, 0x17
        /*011e*/ 	.short	(.L_28047 - .L_28046)
.L_28046:
        /*0120*/ 	.word	0x00000000
        /*0124*/ 	.short	0x0003
        /*0126*/ 	.short	0x0018
        /*0128*/ 	.byte	0x00, 0xf0, 0x21, 0x00


	//----- nvinfo : EIATTR_KPARAM_INFO
	.align		4
.L_28047:
        /*012c*/ 	.byte	0x04, 0x17
        /*012e*/ 	.short	(.L_28049 - .L_28048)
.L_28048:
        /*0130*/ 	.word	0x00000000
        /*0134*/ 	.short	0x0002
        /*0136*/ 	.short	0x0010
        /*0138*/ 	.byte	0x00, 0xf0, 0x21, 0x00


	//----- nvinfo : EIATTR_KPARAM_INFO
	.align		4
.L_28049:
        /*013c*/ 	.byte	0x04, 0x17
        /*013e*/ 	.short	(.L_28051 - .L_28050)
.L_28050:
        /*0140*/ 	.word	0x00000000
        /*0144*/ 	.short	0x0001
        /*0146*/ 	.short	0x0008
        /*0148*/ 	.byte	0x00, 0xf0, 0x21, 0x00


	//----- nvinfo : EIATTR_KPARAM_INFO
	.align		4
.L_28051:
        /*014c*/ 	.byte	0x04, 0x17
        /*014e*/ 	.short	(.L_28053 - .L_28052)
.L_28052:
        /*0150*/ 	.word	0x00000000
        /*0154*/ 	.short	0x0000
        /*0156*/ 	.short	0x0000
        /*0158*/ 	.byte	0x00, 0xf0, 0x21, 0x00


	//----- nvinfo : EIATTR_MAXREG_COUNT
	.align		4
.L_28053:
        /*015c*/ 	.byte	0x03, 0x1b
        /*015e*/ 	.short	0x00ff


	//----- nvinfo : EIATTR_NUM_BARRIERS
	.align		4
        /*0160*/ 	.byte	0x02, 0x4c
        /*0162*/ 	.byte	0x01
	.zero		1


	//----- nvinfo : EIATTR_MERCURY_ISA_VERSION
	.align		4
        /*0164*/ 	.byte	0x03, 0x5f
        /*0166*/ 	.short	0x0000


	//----- nvinfo : EIATTR_COOP_GROUP_MASK_REGIDS
	.align		4
        /*0168*/ 	.byte	0x04, 0x29
        /*016a*/ 	.short	(.L_28055 - .L_28054)


	//   ....[0]....
.L_28054:
        /*016c*/ 	.word	0xffffffff


	//   ....[1]....
        /*0170*/ 	.word	0xffffffff


	//   ....[2]....
        /*0174*/ 	.word	0xffffffff


	//   ....[3]....
        /*0178*/ 	.word	0xffffffff


	//   ....[4]....
        /*017c*/ 	.word	0xffffffff


	//   ....[5]....
        /*0180*/ 	.word	0xffffffff


	//   ....[6]....
        /*0184*/ 	.word	0xffffffff


	//   ....[7]....
        /*0188*/ 	.word	0xffffffff


	//   ....[8]....
        /*018c*/ 	.word	0xffffffff


	//   ....[9]....
        /*0190*/ 	.word	0xffffffff


	//   ....[10]....
        /*0194*/ 	.word	0xffffffff


	//   ....[11]....
        /*0198*/ 	.word	0xffffffff


	//   ....[12]....
        /*019c*/ 	.word	0xffffffff


	//   ....[13]....
        /*01a0*/ 	.word	0xffffffff


	//   ....[14]....
        /*01a4*/ 	.word	0xffffffff


	//   ....[15]....
        /*01a8*/ 	.word	0xffffffff


	//   ....[16]....
        /*01ac*/ 	.word	0xffffffff


	//   ....[17]....
        /*01b0*/ 	.word	0xffffffff


	//   ....[18]....
        /*01b4*/ 	.word	0xffffffff


	//   ....[19]....
        /*01b8*/ 	.word	0xffffffff


	//   ....[20]....
        /*01bc*/ 	.word	0xffffffff


	//   ....[21]....
        /*01c0*/ 	.word	0xffffffff


	//   ....[22]....
        /*01c4*/ 	.word	0xffffffff


	//   ....[23]....
        /*01c8*/ 	.word	0xffffffff


	//   ....[24]....
        /*01cc*/ 	.word	0xffffffff


	//   ....[25]....
        /*01d0*/ 	.word	0xffffffff


	//   ....[26]....
        /*01d4*/ 	.word	0xffffffff


	//   ....[27]....
        /*01d8*/ 	.word	0xffffffff


	//   ....[28]....
        /*01dc*/ 	.word	0xffffffff


	//   ....[29]....
        /*01e0*/ 	.word	0xffffffff


	//   ....[30]....
        /*01e4*/ 	.word	0xffffffff


	//   ....[31]....
        /*01e8*/ 	.word	0xffffffff


	//   ....[32]....
        /*01ec*/ 	.word	0xffffffff


	//   ....[33]....
        /*01f0*/ 	.word	0xffffffff


	//   ....[34]....
        /*01f4*/ 	.word	0xffffffff


	//   ....[35]....
        /*01f8*/ 	.word	0xffffffff


	//   ....[36]....
        /*01fc*/ 	.word	0xffffffff


	//   ....[37]....
        /*0200*/ 	.word	0xffffffff


	//   ....[38]....
        /*0204*/ 	.word	0xffffffff


	//   ....[39]....
        /*0208*/ 	.word	0xffffffff


	//----- nvinfo : EIATTR_COOP_GROUP_INSTR_OFFSETS
	.align		4
.L_28055:
        /*020c*/ 	.byte	0x04, 0x28
        /*020e*/ 	.short	(.L_28057 - .L_28056)


	//   ....[0]....
.L_28056:
        /*0210*/ 	.word	0x00001390


	//   ....[1]....
        /*0214*/ 	.word	0x000013e0


	//   ....[2]....
        /*0218*/ 	.word	0x00001400


	//   ....[3]....
        /*021c*/ 	.word	0x00001430


	//   ....[4]....
        /*0220*/ 	.word	0x00001460


	//   ....[5]....
        /*0224*/ 	.word	0x00001510


	//   ....[6]....
        /*0228*/ 	.word	0x00001530


	//   ....[7]....
        /*022c*/ 	.word	0x00001550


	//   ....[8]....
        /*0230*/ 	.word	0x00002310


	//   ....[9]....
        /*0234*/ 	.word	0x00002370


	//   ....[10]....
        /*0238*/ 	.word	0x000023a0


	//   ....[11]....
        /*023c*/ 	.word	0x000023c0


	//   ....[12]....
        /*0240*/ 	.word	0x000023e0


	//   ....[13]....
        /*0244*/ 	.word	0x00002430


	//   ....[14]....
        /*0248*/ 	.word	0x00002450


	//   ....[15]....
        /*024c*/ 	.word	0x00002470


	//   ....[16]....
        /*0250*/ 	.word	0x00003b30


	//   ....[17]....
        /*0254*/ 	.word	0x00003b60


	//   ....[18]....
        /*0258*/ 	.word	0x00003b80


	//   ....[19]....
        /*025c*/ 	.word	0x00003b90


	//   ....[20]....
        /*0260*/ 	.word	0x00003ba0


	//   ....[21]....
        /*0264*/ 	.word	0x00003bb0


	//   ....[22]....
        /*0268*/ 	.word	0x00003bc0


	//   ....[23]....
        /*026c*/ 	.word	0x00003be0


	//   ....[24]....
        /*0270*/ 	.word	0x00003c30


	//   ....[25]....
        /*0274*/ 	.word	0x00003c60


	//   ....[26]....
        /*0278*/ 	.word	0x00003c80


	//   ....[27]....
        /*027c*/ 	.word	0x00003ca0


	//   ....[28]....
        /*0280*/ 	.word	0x00003cb0


	//   ....[29]....
        /*0284*/ 	.word	0x00003cc0


	//   ....[30]....
        /*0288*/ 	.word	0x00003ce0


	//   ....[31]....
        /*028c*/ 	.word	0x00003cf0


	//   ....[32]....
        /*0290*/ 	.word	0x00003d30


	//   ....[33]....
        /*0294*/ 	.word	0x00003d70


	//   ....[34]....
        /*0298*/ 	.word	0x00003db0


	//   ....[35]....
        /*029c*/ 	.word	0x00003de0


	//   ....[36]....
        /*02a0*/ 	.word	0x00003e00


	//   ....[37]....
        /*02a4*/ 	.word	0x00003e30


	//   ....[38]....
        /*02a8*/ 	.word	0x00003e50


	//   ....[39]....
        /*02ac*/ 	.word	0x00003e80


	//----- nvinfo : EIATTR_EXIT_INSTR_OFFSETS
	.align		4
.L_28057:
        /*02b0*/ 	.byte	0x04, 0x1c
        /*02b2*/ 	.short	(.L_28059 - .L_28058)


	//   ....[0]....
.L_28058:
        /*02b4*/ 	.word	0x000042c0


	//   ....[1]....
        /*02b8*/ 	.word	0x000043d0


	//   ....[2]....
        /*02bc*/ 	.word	0x000046d0


	//----- nvinfo : EIATTR_CTAIDZ_USED
	.align		4
.L_28059:
        /*02c0*/ 	.byte	0x01, 0x04
	.zero		2


	//----- nvinfo : EIATTR_CRS_STACK_SIZE
	.align		4
        /*02c4*/ 	.byte	0x04, 0x1e
        /*02c6*/ 	.short	(.L_28061 - .L_28060)
.L_28060:
        /*02c8*/ 	.word	0x00000000
.L_28061:


//--------------------- .nv.info._ZN4vllm25paged_attention_v1_kernelIffLi256ELi32ELi128ELNS_18Fp8KVCacheDataTypeE0ELb1EEEvPT_PKS2_PKT0_S8_ifPKiSA_iPKfiiiSC_SC_iiiii --------------------------
	.section	.nv.info._ZN4vllm25paged_attention_v1_kernelIffLi256ELi32ELi128ELNS_18Fp8KVCacheDataTypeE0ELb1EEEvPT_PKS2_PKT0_S8_ifPKiSA_iPKfiiiSC_SC_iiiii,"",@"SHT_CUDA_INFO"
	.sectionflags	@""
	.align	4


	//----- nvinfo : EIATTR_CUDA_API_VERSION
	.align		4
        /*0000*/ 	.byte	0x04, 0x37
        /*0002*/ 	.short	(.L_28063 - .L_28062)
.L_28062:
        /*0004*/ 	.word	0x00000082


	//----- nvinfo : EIATTR_SW2861232_WAR
	.align		4
.L_28063:
        /*0008*/ 	.byte	0x01, 0x35
	.zero		2


	//----- nvinfo : EIATTR_PARAM_CBANK
	.align		4
        /*000c*/ 	.byte	0x04, 0x0a
        /*000e*/ 	.short	(.L_28065 - .L_28064)
	.align		4
.L_28064:
        /*0010*/ 	.word	index@(.nv.constant0._ZN4vllm25paged_attention_v1_kernelIffLi256ELi32ELi128ELNS_18Fp8KVCacheDataTypeE0ELb1EEEvPT_PKS2_PKT0_S8_ifPKiSA_iPKfiiiSC_SC_iiiii)
        /*0014*/ 	.short	0x0160
        /*0016*/ 	.short	0x007c


	//----- nvinfo : EIATTR_CBANK_PARAM_SIZE
	.align		4
.L_28065:
        /*0018*/ 	.byte	0x03, 0x19
        /*001a*/ 	.short	0x007c


	//----- nvinfo : EIATTR_KPARAM_INFO
	.align		4
        /*001c*/ 	.byte	0x04, 0x17
        /*001e*/ 	.short	(.L_28067 - .L_28066)
.L_28066:
        /*0020*/ 	.word	0x00000000
        /*0024*/ 	.short	0x0013
        /*0026*/ 	.short	0x0078
        /*0028*/ 	.byte	0x00, 0xf0, 0x11, 0x00


	//----- nvinfo : EIATTR_KPARAM_INFO
	.align		4
.L_28067:
        /*002c*/ 	.byte	0x04, 0x17
        /*002e*/ 	.short	(.L_28069 - .L_28068)
.L_28068:
        /*0030*/ 	.word	0x00000000
        /*0034*/ 	.short	0x0012
        /*0036*/ 	.short	0x0074
        /*0038*/ 	.byte	0x00, 0xf0, 0x11, 0x00


	//----- nvinfo : EIATTR_KPARAM_INFO
	.align		4
.L_28069:
        /*003c*/ 	.byte	0x04, 0x17
        /*003e*/ 	.short	(.L_28071 - .L_28070)
.L_28070:
        /*0040*/ 	.word	0x00000000
        /*0044*/ 	.short	0x0011
        /*0046*/ 	.short	0x0070
        /*0048*/ 	.byte	0x00, 0xf0, 0x11, 0x00


	//----- nvinfo : EIATTR_KPARAM_INFO
	.align		4
.L_28071:
        /*004c*/ 	.byte	0x04, 0x17
        /*004e*/ 	.short	(.L_28073 - .L_28072)
.L_28072:
        /*0050*/ 	.word	0x00000000
        /*0054*/ 	.short	0x0010
        /*0056*/ 	.short	0x006c
        /*0058*/ 	.byte	0x00, 0xf0, 0x11, 0x00


	//----- nvinfo : EIATTR_KPARAM_INFO
	.align		4
.L_28073:
        /*005c*/ 	.byte	0x04, 0x17
        /*005e*/ 	.short	(.L_28075 - .L_28074)
.L_28074:
        /*0060*/ 	.word	0x00000000
        /*0064*/ 	.short	0x000f
        /*0066*/ 	.short	0x0068
        /*0068*/ 	.byte	0x00, 0xf0, 0x11, 0x00


	//----- nvinfo : EIATTR_KPARAM_INFO
	.align		4
.L_28075:
        /*006c*/ 	.byte	0x04, 0x17
        /*006e*/ 	.short	(.L_28077 - .L_28076)
.L_28076:
        /*0070*/ 	.word	0x00000000
        /*0074*/ 	.short	0x000e
        /*0076*/ 	.short	0x0060
        /*0078*/ 	.byte	0x00, 0xf0, 0x21, 0x00


	//----- nvinfo : EIATTR_KPARAM_INFO
	.align		4
.L_28077:
        /*007c*/ 	.byte	0x04, 0x17
        /*007e*/ 	.short	(.L_28079 - .L_28078)
.L_28078:
        /*0080*/ 	.word	0x00000000
        /*0084*/ 	.short	0x000d
        /*0086*/ 	.short	0x0058
        /*0088*/ 	.byte	0x00, 0xf0, 0x21, 0x00


	//----- nvinfo : EIATTR_KPARAM_INFO
	.align		4
.L_28079:
        /*008c*/ 	.byte	0x04, 0x17
        /*008e*/ 	.short	(.L_28081 - .L_28080)
.L_28080:
        /*0090*/ 	.word	0x00000000
        /*0094*/ 	.short	0x000c
        /*0096*/ 	.short	0x0050
        /*0098*/ 	.byte	0x00, 0xf0, 0x11, 0x00


	//----- nvinfo : EIATTR_KPARAM_INFO
	.align		4
.L_28081:
        /*009c*/ 	.byte	0x04, 0x17
        /*009e*/ 	.short	(.L_28083 - .L_28082)
.L_28082:
        /*00a0*/ 	.word	0x00000000
        /*00a4*/ 	.short	0x000b
        /*00a6*/ 	.short	0x004c
        /*00a8*/ 	.byte	0x00, 0xf0, 0x11, 0x00


	//----- nvinfo : EIATTR_KPARAM_INFO
	.align		4
.L_28083:
        /*00ac*/ 	.byte	0x04, 0x17
        /*00ae*/ 	.short	(.L_28085 - .L_28084)
.L_28084:
        /*00b0*/ 	.word	0x00000000
        /*00b4*/ 	.short	0x000a
        /*00b6*/ 	.short	0x0048
        /*00b8*/ 	.byte	0x00, 0xf0, 0x11, 0x00


	//----- nvinfo : EIATTR_KPARAM_INFO
	.align		4
.L_28085:
        /*00bc*/ 	.byte	0x04, 0x17
        /*00be*/ 	.short	(.L_28087 - .L_28086)
.L_28086:
        /*00c0*/ 	.word	0x00000000
        /*00c4*/ 	.short	0x0009
        /*00c6*/ 	.short	0x0040
        /*00c8*/ 	.byte	0x00, 0xf0, 0x21, 0x00


	//----- nvinfo : EIATTR_KPARAM_INFO
	.align		4
.L_28087:
        /*00cc*/ 	.byte	0x04, 0x17
        /*00ce*/ 	.short	(.L_28089 - .L_28088)
.L_28088:
        /*00d0*/ 	.word	0x00000000
        /*00d4*/ 	.short	0x0008
        /*00d6*/ 	.short	0x0038
        /*00d8*/ 	.byte	0x00, 0xf0, 0x11, 0x00


	//----- nvinfo : EIATTR_KPARAM_INFO
	.align		4
.L_28089:
        /*00dc*/ 	.byte	0x04, 0x17
        /*00de*/ 	.short	(.L_28091 - .L_28090)
.L_28090:
        /*00e0*/ 	.word	0x00000000
        /*00e4*/ 	.short	0x0007
        /*00e6*/ 	.short	0x0030
        /*00e8*/ 	.byte	0x00, 0xf0, 0x21, 0x00


	//----- nvinfo : EIATTR_KPARAM_INFO
	.align		4
.L_28091:
        /*00ec*/ 	.byte	0x04, 0x17
        /*00ee*/ 	.short	(.L_28093 - .L_28092)
.L_28092:
        /*00f0*/ 	.word	0x00000000
        /*00f4*/ 	.short	0x0006
        /*00f6*/ 	.short	0x0028
        /*00f8*/ 	.byte	0x00, 0xf0, 0x21, 0x00


	//----- nvinfo : EIATTR_KPARAM_INFO
	.align		4
.L_28093:
        /*00fc*/ 	.byte	0x04, 0x17
        /*00fe*/ 	.short	(.L_28095 - .L_28094)
.L_28094:
        /*0100*/ 	.word	0x00000000
        /*0104*/ 	.short	0x0005
        /*0106*/ 	.short	0x0024
        /*0108*/ 	.byte	0x00, 0xf0, 0x11, 0x00


	//----- nvinfo : EIATTR_KPARAM_INFO
	.align		4
.L_28095:
        /*010c*/ 	.byte	0x04, 0x17
        /*010e*/ 	.short	(.L_28097 - .L_28096)
.L_28096:
        /*0110*/ 	.word	0x00000000
        /*0114*/ 	.short	0x0004
        /*0116*/ 	.short	0x0020
        /*0118*/ 	.byte	0x00, 0xf0, 0x11, 0x00


	//----- nvinfo : EIATTR_KPARAM_INFO
	.align		4
.L_28097:
        /*011c*/ 	.byte	0x04, 0x17
        /*011e*/ 	.short	(.L_28099 - .L_28098)
.L_28098:
        /*0120*/ 	.word	0x00000000
        /*0124*/ 	.short	0x0003
        /*0126*/ 	.short	0x0018
        /*0128*/ 	.byte	0x00, 0xf0, 0x21, 0x00


	//----- nvinfo : EIATTR_KPARAM_INFO
	.align		4
.L_28099:
        /*012c*/ 	.byte	0x04, 0x17
        /*012e*/ 	.short	(.L_28101 - .L_28100)
.L_28100:
        /*0130*/ 	.word	0x00000000
        /*0134*/ 	.short	0x0002
        /*0136*/ 	.short	0x0010
        /*0138*/ 	.byte	0x00, 0xf0, 0x21, 0x00


	//----- nvinfo : EIATTR_KPARAM_INFO
	.align		4
.L_28101:
        /*013c*/ 	.byte	0x04, 0x17
        /*013e*/ 	.short	(.L_28103 - .L_28102)
.L_28102:
        /*0140*/ 	.word	0x00000000
        /*0144*/ 	.short	0x0001
        /*0146*/ 	.short	0x0008
        /*0148*/ 	.byte	0x00, 0xf0, 0x21, 0x00


	//----- nvinfo : EIATTR_KPARAM_INFO
	.align		4
.L_28103:
        /*014c*/ 	.byte	0x04, 0x17
        /*014e*/ 	.short	(.L_28105 - .L_28104)
.L_28104:
        /*0150*/ 	.word	0x00000000
        /*0154*/ 	.short	0x0000
        /*0156*/ 	.short	0x0000
        /*0158*/ 	.byte	0x00, 0xf0, 0x21, 0x00


	//----- nvinfo : EIATTR_MAXREG_COUNT
	.align		4
.L_28105:
        /*015c*/ 	.byte	0x03, 0x1b
        /*015e*/ 	.short	0x00ff


	//----- nvinfo : EIATTR_NUM_BARRIERS
	.align		4
        /*0160*/ 	.byte	0x02, 0x4c
        /*0162*/ 	.byte	0x01
	.zero		1


	//----- nvinfo : EIATTR_ANNOTATIONS
	.align		4
        /*0164*/ 	.byte	0x04, 0x55
        /*0166*/ 	.short	(.L_28107 - .L_28106)


	//   ....[0]....
.L_28106:
        /* <DEDUP_REMOVED lines=72> */


	//----- nvinfo : EIATTR_MERCURY_ISA_VERSION
	.align		4
.L_28107:
        /*05d0*/ 	.byte	0x03, 0x5f
        /*05d2*/ 	.short	0x0000


	//----- nvinfo : EIATTR_COOP_GROUP_MASK_REGIDS
	.align		4
        /*05d4*/ 	.byte	0x04, 0x29
        /*05d6*/ 	.short	(.L_28109 - .L_28108)


	//   ....[0]....
.L_28108:
        /*05d8*/ 	.word	0xffffffff


	//   ....[1]....
        /*05dc*/ 	.word	0xffffffff


	//   ....[2]....
        /*05e0*/ 	.word	0xffffffff


	//   ....[3]....
        /*05e4*/ 	.word	0xffffffff


	//   ....[4]....
        /*05e8*/ 	.word	0xffffffff


	//   ....[5]....
        /*05ec*/ 	.word	0xffffffff


	//   ....[6]....
        /*05f0*/ 	.word	0xffffffff


	//   ....[7]....
        /*05f4*/ 	.word	0xffffffff


	//   ....[8]....
        /*05f8*/ 	.word	0xffffffff


	//   ....[9]....
        /*05fc*/ 	.word	0xffffffff


	//   ....[10]....
        /*0600*/ 	.word	0xffffffff


	//   ....[11]....
        /*0604*/ 	.word	0xffffffff


	//   ....[12]....
        /*0608*/ 	.word	0xffffffff


	//   ....[13]....
        /*060c*/ 	.word	0xffffffff


	//   ....[14]....
        /*0610*/ 	.word	0xffffffff


	//   ....[15]....
        /*0614*/ 	.word	0xffffffff


	//   ....[16]....
        /*0618*/ 	.word	0xffffffff


	//   ....[17]....
        /*061c*/ 	.word	0xffffffff


	//   ....[18]....
        /*0620*/ 	.word	0xffffffff


	//   ....[19]....
        /*0624*/ 	.word	0xffffffff


	//   ....[20]....
        /*0628*/ 	.word	0xffffffff


	//   ....[21]....
        /*062c*/ 	.word	0xffffffff


	//   ....[22]....
        /*0630*/ 	.word	0xffffffff


	//   ....[23]....
        /*0634*/ 	.word	0xffffffff


	//   ....[24]....
        /*0638*/ 	.word	0xffffffff


	//   ....[25]....
        /*063c*/ 	.word	0xffffffff


	//   ....[26]....
        /*0640*/ 	.word	0xffffffff


	//   ....[27]....
        /*0644*/ 	.word	0xffffffff


	//   ....[28]....
        /*0648*/ 	.word	0xffffffff


	//   ....[29]....
        /*064c*/ 	.word	0xffffffff


	//   ....[30]....
        /*0650*/ 	.word	0xffffffff


	//   ....[31]....
        /*0654*/ 	.word	0xffffffff


	//   ....[32]....
        /*0658*/ 	.word	0xffffffff


	//   ....[33]....
        /*065c*/ 	.word	0xffffffff


	//   ....[34]....
        /*0660*/ 	.word	0xffffffff


	//   ....[35]....
        /*0664*/ 	.word	0xffffffff


	//   ....[36]....
        /*0668*/ 	.word	0xffffffff


	//   ....[37]....
        /*066c*/ 	.word	0xffffffff


	//   ....[38]....
        /*0670*/ 	.word	0xffffffff


	//   ....[39]....
        /*0674*/ 	.word	0xffffffff


	//   ....[40]....
        /*0678*/ 	.word	0xffffffff


	//   ....[41]....
        /*067c*/ 	.word	0xffffffff


	//   ....[42]....
        /*0680*/ 	.word	0xffffffff


	//   ....[43]....
        /*0684*/ 	.word	0xffffffff


	//   ....[44]....
        /*0688*/ 	.word	0xffffffff


	//   ....[45]....
        /*068c*/ 	.word	0xffffffff


	//   ....[46]....
        /*0690*/ 	.word	0xffffffff


	//   ....[47]....
        /*0694*/ 	.word	0xffffffff


	//   ....[48]....
        /*0698*/ 	.word	0xffffffff


	//   ....[49]....
        /*069c*/ 	.word	0xffffffff


	//   ....[50]....
        /*06a0*/ 	.word	0xffffffff


	//   ....[51]....
        /*06a4*/ 	.word	0xffffffff


	//   ....[52]....
        /*06a8*/ 	.word	0xffffffff


	//   ....[53]....
        /*06ac*/ 	.word	0xffffffff


	//   ....[54]....
        /*06b0*/ 	.word	0xffffffff


	//   ....[55]....
        /*06b4*/ 	.word	0xffffffff


	//   ....[56]....
        /*06b8*/ 	.word	0xffffffff


	//   ....[57]....
        /*06bc*/ 	.word	0xffffffff


	//   ....[58]....
        /*06c0*/ 	.word	0xffffffff


	//   ....[59]....
        /*06c4*/ 	.word	0xffffffff


	//   ....[60]....
        /*06c8*/ 	.word	0xffffffff


	//   ....[61]....
        /*06cc*/ 	.word	0xffffffff


	//   ....[62]....
        /*06d0*/ 	.word	0xffffffff


	//   ....[63]....
        /*06d4*/ 	.word	0xffffffff


	//   ....[64]....
        /*06d8*/ 	.word	0xffffffff


	//   ....[65]....
        /*06dc*/ 	.word	0xffffffff


	//   ....[66]....
        /*06e0*/ 	.word	0xffffffff


	//   ....[67]....
        /*06e4*/ 	.word	0xffffffff


	//   ....[68]....
        /*06e8*/ 	.word	0xffffffff


	//   ....[69]....
        /*06ec*/ 	.word	0xffffffff


	//   ....[70]....
        /*06f0*/ 	.word	0xffffffff


	//   ....[71]....
        /*06f4*/ 	.word	0xffffffff


	//   ....[72]....
        /*06f8*/ 	.word	0xffffffff


	//   ....[73]....
        /*06fc*/ 	.word	0xffffffff


	//   ....[74]....
        /*0700*/ 	.word	0xffffffff


	//   ....[75]....
        /*0704*/ 	.word	0xffffffff


	//   ....[76]....
        /*0708*/ 	.word	0xffffffff


	//   ....[77]....
        /*070c*/ 	.word	0xffffffff


	//   ....[78]....
        /*0710*/ 	.word	0xffffffff


	//   ....[79]....
        /*0714*/ 	.word	0xffffffff


	//   ....[80]....
        /*0718*/ 	.word	0xffffffff


	//   ....[81]....
        /*071c*/ 	.word	0xffffffff


	//   ....[82]....
        /*0720*/ 	.word	0xffffffff


	//   ....[83]....
        /*0724*/ 	.word	0xffffffff


	//   ....[84]....
        /*0728*/ 	.word	0xffffffff


	//   ....[85]....
        /*072c*/ 	.word	0xffffffff


	//   ....[86]....
        /*0730*/ 	.word	0xffffffff


	//   ....[87]....
        /*0734*/ 	.word	0xffffffff


	//   ....[88]....
        /*0738*/ 	.word	0xffffffff


	//   ....[89]....
        /*073c*/ 	.word	0xffffffff


	//   ....[90]....
        /*0740*/ 	.word	0xffffffff


	//   ....[91]....
        /*0744*/ 	.word	0xffffffff


	//   ....[92]....
        /*0748*/ 	.word	0xffffffff


	//   ....[93]....
        /*074c*/ 	.word	0xffffffff


	//   ....[94]....
        /*0750*/ 	.word	0xffffffff


	//   ....[95]....
        /*0754*/ 	.word	0xffffffff


	//   ....[96]....
        /*0758*/ 	.word	0xffffffff


	//   ....[97]....
        /*075c*/ 	.word	0xffffffff


	//   ....[98]....
        /*0760*/ 	.word	0xffffffff


	//   ....[99]....
        /*0764*/ 	.word	0xffffffff


	//   ....[100]....
        /*0768*/ 	.word	0xffffffff


	//   ....[101]....
        /*076c*/ 	.word	0xffffffff


	//   ....[102]....
        /*0770*/ 	.word	0xffffffff


	//   ....[103]....
        /*0774*/ 	.word	0xffffffff


	//   ....[104]....
        /*0778*/ 	.word	0xffffffff


	//   ....[105]....
        /*077c*/ 	.word	0xffffffff


	//   ....[106]....
        /*0780*/ 	.word	0xffffffff


	//   ....[107]....
        /*0784*/ 	.word	0xffffffff


	//   ....[108]....
        /*0788*/ 	.word	0xffffffff


	//   ....[109]....
        /*078c*/ 	.word	0xffffffff


	//   ....[110]....
        /*0790*/ 	.word	0xffffffff


	//   ....[111]....
        /*0794*/ 	.word	0xffffffff


	//   ....[112]....
        /*0798*/ 	.word	0xffffffff


	//   ....[113]....
        /*079c*/ 	.word	0xffffffff


	//   ....[114]....
        /*07a0*/ 	.word	0xffffffff


	//   ....[115]....
        /*07a4*/ 	.word	0xffffffff


	//   ....[116]....
        /*07a8*/ 	.word	0xffffffff


	//   ....[117]....
        /*07ac*/ 	.word	0xffffffff


	//   ....[118]....
        /*07b0*/ 	.word	0xffffffff


	//   ....[119]....
        /*07b4*/ 	.word	0xffffffff


	//   ....[120]....
        /*07b8*/ 	.word	0xffffffff


	//   ....[121]....
        /*07bc*/ 	.word	0xffffffff


	//   ....[122]....
        /*07c0*/ 	.word	0xffffffff


	//   ....[123]....
        /*07c4*/ 	.word	0xffffffff


	//   ....[124]....
        /*07c8*/ 	.word	0xffffffff


	//   ....[125]....
        /*07cc*/ 	.word	0xffffffff


	//   ....[126]....
        /*07d0*/ 	.word	0xffffffff


	//   ....[127]....
        /*07d4*/ 	.word	0xffffffff


	//   ....[128]....
        /*07d8*/ 	.word	0xffffffff


	//   ....[129]....
        /*07dc*/ 	.word	0xffffffff


	//   ....[130]....
        /*07e0*/ 	.word	0xffffffff


	//   ....[131]....
        /*07e4*/ 	.word	0xffffffff


	//   ....[132]....
        /*07e8*/ 	.word	0xffffffff


	//   ....[133]....
        /*07ec*/ 	.word	0xffffffff


	//   ....[134]....
        /*07f0*/ 	.word	0xffffffff


	//   ....[135]....
        /*07f4*/ 	.word	0xffffffff


	//   ....[136]....
        /*07f8*/ 	.word	0xffffffff


	//   ....[137]....
        /*07fc*/ 	.word	0xffffffff


	//   ....[138]....
        /*0800*/ 	.word	0xffffffff


	//   ....[139]....
        /*0804*/ 	.word	0xffffffff


	//   ....[140]....
        /*0808*/ 	.word	0xffffffff


	//   ....[141]....
        /*080c*/ 	.word	0xffffffff


	//   ....[142]....
        /*0810*/ 	.word	0xffffffff


	//   ....[143]....
        /*0814*/ 	.word	0xffffffff


	//   ....[144]....
        /*0818*/ 	.word	0xffffffff


	//   ....[145]....
        /*081c*/ 	.word	0xffffffff


	//   ....[146]....
        /*0820*/ 	.word	0xffffffff


	//   ....[147]....
        /*0824*/ 	.word	0xffffffff


	//   ....[148]....
        /*0828*/ 	.word	0xffffffff


	//   ....[149]....
        /*082c*/ 	.word	0xffffffff


	//   ....[150]....
        /*0830*/ 	.word	0xffffffff


	//   ....[151]....
        /*0834*/ 	.word	0xffffffff


	//   ....[152]....
        /*0838*/ 	.word	0xffffffff


	//   ....[153]....
        /*083c*/ 	.word	0xffffffff


	//   ....[154]....
        /*0840*/ 	.word	0xffffffff


	//   ....[155]....
        /*0844*/ 	.word	0xffffffff


	//   ....[156]....
        /*0848*/ 	.word	0xffffffff


	//   ....[157]....
        /*084c*/ 	.word	0xffffffff


	//   ....[158]....
        /*0850*/ 	.word	0xffffffff


	//   ....[159]....
        /*0854*/ 	.word	0xffffffff


	//   ....[160]....
        /*0858*/ 	.word	0xffffffff


	//   ....[161]....
        /*085c*/ 	.word	0xffffffff


	//   ....[162]....
        /*0860*/ 	.word	0xffffffff


	//   ....[163]....
        /*0864*/ 	.word	0xffffffff


	//   ....[164]....
        /*0868*/ 	.word	0xffffffff


	//   ....[165]....
        /*086c*/ 	.word	0xffffffff


	//   ....[166]....
        /*0870*/ 	.word	0xffffffff


	//   ....[167]....
        /*0874*/ 	.word	0xffffffff


	//   ....[168]....
        /*0878*/ 	.word	0xffffffff


	//   ....[169]....
        /*087c*/ 	.word	0xffffffff


	//   ....[170]....
        /*0880*/ 	.word	0xffffffff


	//   ....[171]....
        /*0884*/ 	.word	0xffffffff


	//   ....[172]....
        /*0888*/ 	.word	0xffffffff


	//   ....[173]....
        /*088c*/ 	.word	0xffffffff


	//   ....[174]....
        /*0890*/ 	.word	0xffffffff


	//   ....[175]....
        /*0894*/ 	.word	0xffffffff


	//   ....[176]....
        /*0898*/ 	.word	0xffffffff


	//   ....[177]....
        /*089c*/ 	.word	0xffffffff


	//   ....[178]....
        /*08a0*/ 	.word	0xffffffff


	//   ....[179]....
        /*08a4*/ 	.word	0xffffffff


	//   ....[180]....
        /*08a8*/ 	.word	0xffffffff


	//   ....[181]....
        /*08ac*/ 	.word	0xffffffff


	//   ....[182]....
        /*08b0*/ 	.word	0xffffffff


	//   ....[183]....
        /*08b4*/ 	.word	0xffffffff


	//   ....[184]....
        /*08b8*/ 	.word	0xffffffff


	//   ....[185]....
        /*08bc*/ 	.word	0xffffffff


	//   ....[186]....
        /*08c0*/ 	.word	0xffffffff


	//   ....[187]....
        /*08c4*/ 	.word	0xffffffff


	//   ....[188]....
        /*08c8*/ 	.word	0xffffffff


	//   ....[189]....
        /*08cc*/ 	.word	0xffffffff


	//   ....[190]....
        /*08d0*/ 	.word	0xffffffff


	//   ....[191]....
        /*08d4*/ 	.word	0xffffffff


	//   ....[192]....
        /*08d8*/ 	.word	0xffffffff


	//   ....[193]....
        /*08dc*/ 	.word	0xffffffff


	//   ....[194]....
        /*08e0*/ 	.word	0xffffffff


	//   ....[195]....
        /*08e4*/ 	.word	0xffffffff


	//   ....[196]....
        /*08e8*/ 	.word	0xffffffff


	//   ....[197]....
        /*08ec*/ 	.word	0xffffffff


	//   ....[198]....
        /*08f0*/ 	.word	0xffffffff


	//   ....[199]....
        /*08f4*/ 	.word	0xffffffff


	//   ....[200]....
        /*08f8*/ 	.word	0xffffffff


	//   ....[201]....
        /*08fc*/ 	.word	0xffffffff


	//   ....[202]....
        /*0900*/ 	.word	0xffffffff


	//   ....[203]....
        /*0904*/ 	.word	0xffffffff


	//   ....[204]....
        /*0908*/ 	.word	0xffffffff


	//   ....[205]....
        /*090c*/ 	.word	0xffffffff


	//   ....[206]....
        /*0910*/ 	.word	0xffffffff


	//   ....[207]....
        /*0914*/ 	.word	0xffffffff


	//----- nvinfo : EIATTR_COOP_GROUP_INSTR_OFFSETS
	.align		4
.L_28109:
        /*0918*/ 	.byte	0x04, 0x28
        /*091a*/ 	.short	(.L_28111 - .L_28110)


	//   ....[0]....
.L_28110:
        /*091c*/ 	.word	0x00004bf0


	//   ....[1]....
        /*0920*/ 	.word	0x00004c30


	//   ....[2]....
        /*0924*/ 	.word	0x00004c50


	//   ....[3]....
        /*0928*/ 	.word	0x00004c70


	//   ....[4]....
        /*092c*/ 	.word	0x00004ca0


	//   ....[5]....
        /*0930*/ 	.word	0x00004d20


	//   ....[6]....
        /*0934*/ 	.word	0x00004d40


	//   ....[7]....
        /*0938*/ 	.word	0x00004d60


	//   ....[8]....
        /*093c*/ 	.word	0x000050b0


	//   ....[9]....
        /*0940*/ 	.word	0x00005100


	//   ....[10]....
        /*0944*/ 	.word	0x00005150


	//   ....[11]....
        /*0948*/ 	.word	0x00005170


	//   ....[12]....
        /*094c*/ 	.word	0x00005190


	//   ....[13]....
        /*0950*/ 	.word	0x000051e0


	//   ....[14]....
        /*0954*/ 	.word	0x00005200


	//   ....[15]....
        /*0958*/ 	.word	0x00005220


	//   ....[16]....
        /*095c*/ 	.word	0x0000b370


	//   ....[17]....
        /*0960*/ 	.word	0x0000b380


	//   ....[18]....
        /*0964*/ 	.word	0x0000b390


	//   ....[19]....
        /*0968*/ 	.word	0x0000b3a0


	//   ....[20]....
        /*096c*/ 	.word	0x0000b3b0


	//   ....[21]....
        /*0970*/ 	.word	0x0000b3c0


	//   ....[22]....
        /*0974*/ 	.word	0x0000b3e0


	//   ....[23]....
        /*0978*/ 	.word	0x0000b400


	//   ....[24]....
        /*097c*/ 	.word	0x0000b420


	//   ....[25]....
        /*0980*/ 	.word	0x0000b440


	//   ....[26]....
        /*0984*/ 	.word	0x0000b460


	//   ....[27]....
        /*0988*/ 	.word	0x0000b480


	//   ....[28]....
        /*098c*/ 	.word	0x0000b490


	//   ....[29]....
        /*0990*/ 	.word	0x0000b4c0


	//   ....[30]....
        /*0994*/ 	.word	0x0000b4e0


	//   ....[31]....
        /*0998*/ 	.word	0x0000b500


	//   ....[32]....
        /*099c*/ 	.word	0x0000b520


	//   ....[33]....
        /*09a0*/ 	.word	0x0000b540


	//   ....[34]....
        /*09a4*/ 	.word	0x0000b560


	//   ....[35]....
        /*09a8*/ 	.word	0x0000b570


	//   ....[36]....
        /*09ac*/ 	.word	0x0000b590


	//   ....[37]....
        /*09b0*/ 	.word	0x0000b5b0


	//   ....[38]....
        /*09b4*/ 	.word	0x0000b5d0


	//   ....[39]....
        /*09b8*/ 	.word	0x0000b600


	//   ....[40]....
        /*09bc*/ 	.word	0x0000b620


	//   ....[41]....
        /*09c0*/ 	.word	0x0000b640


	//   ....[42]....
        /*09c4*/ 	.word	0x0000b660


	//   ....[43]....
        /*09c8*/ 	.word	0x0000b680


	//   ....[44]....
        /*09cc*/ 	.word	0x0000b6a0


	//   ....[45]....
        /*09d0*/ 	.word	0x0000b6b0


	//   ....[46]....
        /*09d4*/ 	.word	0x0000b6d0


	//   ....[47]....
        /*09d8*/ 	.word	0x0000b6f0


	//   ....[48]....
        /*09dc*/ 	.word	0x0000b710


	//   ....[49]....
        /*09e0*/ 	.word	0x0000b730


	//   ....[50]....
        /*09e4*/ 	.word	0x0000b750


	//   ....[51]....
        /*09e8*/ 	.word	0x0000b770


	//   ....[52]....
        /*09ec*/ 	.word	0x0000b790


	//   ....[53]....
        /*09f0*/ 	.word	0x0000b7b0


	//   ....[54]....
        /*09f4*/ 	.word	0x0000b7d0


	//   ....[55]....
        /*09f8*/ 	.word	0x0000b7f0


	//   ....[56]....
        /*09fc*/ 	.word	0x0000b810


	//   ....[57]....
        /*0a00*/ 	.word	0x0000b830


	//   ....[58]....
        /*0a04*/ 	.word	0x0000b850


	//   ....[59]....
        /*0a08*/ 	.word	0x0000b870


	//   ....[60]....
        /*0a0c*/ 	.word	0x0000b890


	//   ....[61]....
        /*0a10*/ 	.word	0x0000b8b0


	//   ....[62]....
        /*0a14*/ 	.word	0x0000b8d0


	//   ....[63]....
        /*0a18*/ 	.word	0x0000b8f0


	//   ....[64]....
        /*0a1c*/ 	.word	0x0000b910


	//   ....[65]....
        /*0a20*/ 	.word	0x0000b930


	//   ....[66]....
        /*0a24*/ 	.word	0x0000b950


	//   ....[67]....
        /*0a28*/ 	.word	0x0000b970


	//   ....[68]....
        /*0a2c*/ 	.word	0x0000b990


	//   ....[69]....
        /*0a30*/ 	.word	0x0000b9b0


	//   ....[70]....
        /*0a34*/ 	.word	0x0000b9d0


	//   ....[71]....
        /*0a38*/ 	.word	0x0000b9f0


	//   ....[72]....
        /*0a3c*/ 	.word	0x0000ba30


	//   ....[73]....
        /*0a40*/ 	.word	0x0000ba50


	//   ....[74]....
        /*0a44*/ 	.word	0x0000ba70


	//   ....[75]....
        /*0a48*/ 	.word	0x0000ba90


	//   ....[76]....
        /*0a4c*/ 	.word	0x0000bab0


	//   ....[77]....
        /*0a50*/ 	.word	0x0000bad0


	//   ....[78]....
        /*0a54*/ 	.word	0x0000baf0


	//   ....[79]....
        /*0a58*/ 	.word	0x0000bb10


	//   ....[80]....
        /*0a5c*/ 	.word	0x0000bb30


	//   ....[81]....
        /*0a60*/ 	.word	0x0000bb50


	//   ....[82]....
        /*0a64*/ 	.word	0x0000bb70


	//   ....[83]....
        /*0a68*/ 	.word	0x0000bb90


	//   ....[84]....
        /*0a6c*/ 	.word	0x0000bbb0


	//   ....[85]....
        /*0a70*/ 	.word	0x0000bbd0


	//   ....[86]....
        /*0a74*/ 	.word	0x0000bbf0


	//   ....[87]....
        /*0a78*/ 	.word	0x0000bc10


	//   ....[88]....
        /*0a7c*/ 	.word	0x0000bc30


	//   ....[89]....
        /*0a80*/ 	.word	0x0000bc60


	//   ....[90]....
        /*0a84*/ 	.word	0x0000bc90


	//   ....[91]....
        /*0a88*/ 	.word	0x0000bcb0


	//   ....[92]....
        /*0a8c*/ 	.word	0x0000bcd0


	//   ....[93]....
        /*0a90*/ 	.word	0x0000bcf0


	//   ....[94]....
        /*0a94*/ 	.word	0x0000bd10


	//   ....[95]....
        /*0a98*/ 	.word	0x0000bd30


	//   ....[96]....
        /*0a9c*/ 	.word	0x0000bd50


	//   ....[97]....
        /*0aa0*/ 	.word	0x0000bd70


	//   ....[98]....
        /*0aa4*/ 	.word	0x0000bd90


	//   ....[99]....
        /*0aa8*/ 	.word	0x0000bdb0


	//   ....[100]....
        /*0aac*/ 	.word	0x0000bdd0


	//   ....[101]....
        /*0ab0*/ 	.word	0x0000bdf0


	//   ....[102]....
        /*0ab4*/ 	.word	0x0000be10


	//   ....[103]....
        /*0ab8*/ 	.word	0x0000be30


	//   ....[104]....
        /*0abc*/ 	.word	0x0000be50


	//   ....[105]....
        /*0ac0*/ 	.word	0x0000be70


	//   ....[106]....
        /*0ac4*/ 	.word	0x0000be90


	//   ....[107]....
        /*0ac8*/ 	.word	0x0000beb0


	//   ....[108]....
        /*0acc*/ 	.word	0x0000bed0


	//   ....[109]....
        /*0ad0*/ 	.word	0x0000bef0


	//   ....[110]....
        /*0ad4*/ 	.word	0x0000bf10


	//   ....[111]....
        /*0ad8*/ 	.word	0x0000bf30


	//   ....[112]....
        /*0adc*/ 	.word	0x0000bf50


	//   ....[113]....
        /*0ae0*/ 	.word	0x0000bf70


	//   ....[114]....
        /*0ae4*/ 	.word	0x0000bf90


	//   ....[115]....
        /*0ae8*/ 	.word	0x0000bfb0


	//   ....[116]....
        /*0aec*/ 	.word	0x0000bfd0


	//   ....[117]....
        /*0af0*/ 	.word	0x0000bff0


	//   ....[118]....
        /*0af4*/ 	.word	0x0000c010


	//   ....[119]....
        /*0af8*/ 	.word	0x0000c030


	//   ....[120]....
        /*0afc*/ 	.word	0x0000c050


	//   ....[121]....
        /*0b00*/ 	.word	0x0000c070


	//   ....[122]....
        /*0b04*/ 	.word	0x0000c090


	//   ....[123]....
        /*0b08*/ 	.word	0x0000c0b0


	//   ....[124]....
        /*0b0c*/ 	.word	0x0000c0d0


	//   ....[125]....
        /*0b10*/ 	.word	0x0000c0f0


	//   ....[126]....
        /*0b14*/ 	.word	0x0000c110


	//   ....[127]....
        /*0b18*/ 	.word	0x0000c130


	//   ....[128]....
        /*0b1c*/ 	.word	0x0000c150


	//   ....[129]....
        /*0b20*/ 	.word	0x0000c170


	//   ....[130]....
        /*0b24*/ 	.word	0x0000c190


	//   ....[131]....
        /*0b28*/ 	.word	0x0000c1b0


	//   ....[132]....
        /*0b2c*/ 	.word	0x0000c1d0


	//   ....[133]....
        /*0b30*/ 	.word	0x0000c1f0


	//   ....[134]....
        /*0b34*/ 	.word	0x0000c210


	//   ....[135]....
        /*0b38*/ 	.word	0x0000c230


	//   ....[136]....
        /*0b3c*/ 	.word	0x0000c250


	//   ....[137]....
        /*0b40*/ 	.word	0x0000c270


	//   ....[138]....
        /*0b44*/ 	.word	0x0000c290


	//   ....[139]....
        /*0b48*/ 	.word	0x0000c2b0


	//   ....[140]....
        /*0b4c*/ 	.word	0x0000c2d0


	//   ....[141]....
        /*0b50*/ 	.word	0x0000c2f0


	//   ....[142]....
        /*0b54*/ 	.word	0x0000c310


	//   ....[143]....
        /*0b58*/ 	.word	0x0000c330


	//   ....[144]....
        /*0b5c*/ 	.word	0x0000c350


	//   ....[145]....
        /*0b60*/ 	.word	0x0000c370


	//   ....[146]....
        /*0b64*/ 	.word	0x0000c390


	//   ....[147]....
        /*0b68*/ 	.word	0x0000c3b0


	//   ....[148]....
        /*0b6c*/ 	.word	0x0000c3d0


	//   ....[149]....
        /*0b70*/ 	.word	0x0000c3f0


	//   ....[150]....
        /*0b74*/ 	.word	0x0000c410


	//   ....[151]....
        /*0b78*/ 	.word	0x0000c430


	//   ....[152]....
        /*0b7c*/ 	.word	0x0000c450


	//   ....[153]....
        /*0b80*/ 	.word	0x0000c470


	//   ....[154]....
        /*0b84*/ 	.word	0x0000c490


	//   ....[155]....
        /*0b88*/ 	.word	0x0000c4b0


	//   ....[156]....
        /*0b8c*/ 	.word	0x0000c4d0


	//   ....[157]....
        /*0b90*/ 	.word	0x0000c4f0


	//   ....[158]....
        /*0b94*/ 	.word	0x0000c510


	//   ....[159]....
        /*0b98*/ 	.word	0x0000c530


	//   ....[160]....
        /*0b9c*/ 	.word	0x0000c550


	//   ....[161]....
        /*0ba0*/ 	.word	0x0000c570


	//   ....[162]....
        /*0ba4*/ 	.word	0x0000c590


	//   ....[163]....
        /*0ba8*/ 	.word	0x0000c5b0


	//   ....[164]....
        /*0bac*/ 	.word	0x0000c5d0


	//   ....[165]....
        /*0bb0*/ 	.word	0x0000c5f0


	//   ....[166]....
        /*0bb4*/ 	.word	0x0000c610


	//   ....[167]....
        /*0bb8*/ 	.word	0x0000c630


	//   ....[168]....
        /*0bbc*/ 	.word	0x0000c650


	//   ....[169]....
        /*0bc0*/ 	.word	0x0000c670


	//   ....[170]....
        /*0bc4*/ 	.word	0x0000c690


	//   ....[171]....
        /*0bc8*/ 	.word	0x0000c6b0


	//   ....[172]....
        /*0bcc*/ 	.word	0x0000c6d0


	//   ....[173]....
        /*0bd0*/ 	.word	0x0000c6f0


	//   ....[174]....
        /*0bd4*/ 	.word	0x0000c710


	//   ....[175]....
        /*0bd8*/ 	.word	0x0000c730


	//   ....[176]....
        /*0bdc*/ 	.word	0x0000c750


	//   ....[177]....
        /*0be0*/ 	.word	0x0000c770


	//   ....[178]....
        /*0be4*/ 	.word	0x0000c790


	//   ....[179]....
        /*0be8*/ 	.word	0x0000c7b0


	//   ....[180]....
        /*0bec*/ 	.word	0x0000c7d0


	//   ....[181]....
        /*0bf0*/ 	.word	0x0000c820


	//   ....[182]....
        /*0bf4*/ 	.word	0x0000c840


	//   ....[183]....
        /*0bf8*/ 	.word	0x0000c860


	//   ....[184]....
        /*0bfc*/ 	.word	0x0000c880


	//   ....[185]....
        /*0c00*/ 	.word	0x0000c8a0


	//   ....[186]....
        /*0c04*/ 	.word	0x0000c8c0


	//   ....[187]....
        /*0c08*/ 	.word	0x0000c8e0


	//   ....[188]....
        /*0c0c*/ 	.word	0x0000c910


	//   ....[189]....
        /*0c10*/ 	.word	0x0000c930


	//   ....[190]....
        /*0c14*/ 	.word	0x0000c960


	//   ....[191]....
        /*0c18*/ 	.word	0x0000c980


	//   ....[192]....
        /*0c1c*/ 	.word	0x0000c9a0


	//   ....[193]....
        /*0c20*/ 	.word	0x0000c9c0


	//   ....[194]....
        /*0c24*/ 	.word	0x0000c9e0


	//   ....[195]....
        /*0c28*/ 	.word	0x0000ca00


	//   ....[196]....
        /*0c2c*/ 	.word	0x0000ca20


	//   ....[197]....
        /*0c30*/ 	.word	0x0000ca40


	//   ....[198]....
        /*0c34*/ 	.word	0x0000ca60


	//   ....[199]....
        /*0c38*/ 	.word	0x0000ca80


	//   ....[200]....
        /*0c3c*/ 	.word	0x0000caa0


	//   ....[201]....
        /*0c40*/ 	.word	0x0000cac0


	//   ....[202]....
        /*0c44*/ 	.word	0x0000cae0


	//   ....[203]....
        /*0c48*/ 	.word	0x0000cb00


	//   ....[204]....
        /*0c4c*/ 	.word	0x0000cb20


	//   ....[205]....
        /*0c50*/ 	.word	0x0000cb40


	//   ....[206]....
        /*0c54*/ 	.word	0x0000cb60


	//   ....[207]....
        /*0c58*/ 	.word	0x0000cb80


	//----- nvinfo : EIATTR_EXIT_INSTR_OFFSETS
	.align		4
.L_28111:
        /*0c5c*/ 	.byte	0x04, 0x1c
        /*0c5e*/ 	.short	(.L_28113 - .L_28112)


	//   ....[0]....
.L_28112:
        /*0c60*/ 	.word	0x0000e630


	//   ....[1]....
        /*0c64*/ 	.word	0x0000e640


	//   ....[2]....
        /*0c68*/ 	.word	0x0000ff70


	//----- nvinfo : EIATTR_CTAIDZ_USED
	.align		4
.L_28113:
        /*0c6c*/ 	.byte	0x01, 0x04
	.zero		2


	//----- nvinfo : EIATTR_CRS_STACK_SIZE
	.align		4
        /*0c70*/ 	.byte	0x04, 0x1e
        /*0c72*/ 	.short	(.L_28115 - .L_28114)
.L_28114:
        /*0c74*/ 	.word	0x00000000
.L_28115:


//--------------------- .nv.info._ZN4vllm25paged_attention_v1_kernelIffLi192ELi32ELi128ELNS_18Fp8KVCacheDataTypeE0ELb1EEEvPT_PKS2_PKT0_S8_ifPKiSA_iPKfiiiSC_SC_iiiii --------------------------
	.section	.nv.info._ZN4vllm25paged_attention_v1_kernelIffLi192ELi32ELi128ELNS_18Fp8KVCacheDataTypeE0ELb1EEEvPT_PKS2_PKT0_S8_ifPKiSA_iPKfiiiSC_SC_iiiii,"",@"SHT_CUDA_INFO"
	.sectionflags	@""
	.align	4


	//----- nvinfo : EIATTR_CUDA_API_VERSION
	.align		4
        /*0000*/ 	.byte	0x04, 0x37
        /*0002*/ 	.short	(.L_28117 - .L_28116)
.L_28116:
        /*0004*/ 	.word	0x00000082


	//----- nvinfo : EIATTR_SW2861232_WAR
	.align		4
.L_28117:
        /*0008*/ 	.byte	0x01, 0x35
	.zero		2


	//----- nvinfo : EIATTR_PARAM_CBANK
	.align		4
        /*000c*/ 	.byte	0x04, 0x0a
        /*000e*/ 	.short	(.L_28119 - .L_28118)
	.align		4
.L_28118:
        /*0010*/ 	.word	index@(.nv.constant0._ZN4vllm25paged_attention_v1_kernelIffLi192ELi32ELi128ELNS_18Fp8KVCacheDataTypeE0ELb1EEEvPT_PKS2_PKT0_S8_ifPKiSA_iPKfiiiSC_SC_iiiii)
        /*0014*/ 	.short	0x0160
        /*0016*/ 	.short	0x007c


	//----- nvinfo : EIATTR_CBANK_PARAM_SIZE
	.align		4
.L_28119:
        /*0018*/ 	.byte	0x03, 0x19
        /*001a*/ 	.short	0x007c


	//----- nvinfo : EIATTR_KPARAM_INFO
	.align		4
        /*001c*/ 	.byte	0x04, 0x17
        /*001e*/ 	.short	(.L_28121 - .L_28120)
.L_28120:
        /*0020*/ 	.word	0x00000000
        /*0024*/ 	.short	0x0013
        /*0026*/ 	.short	0x0078
        /*0028*/ 	.byte	0x00, 0xf0, 0x11, 0x00


	//----- nvinfo : EIATTR_KPARAM_INFO
	.align		4
.L_28121:
        /*002c*/ 	.byte	0x04, 0x17
        /*002e*/ 	.short	(.L_28123 - .L_28122)
.L_28122:
        /*0030*/ 	.word	0x00000000
        /*0034*/ 	.short	0x0012
        /*0036*/ 	.short	0x0074
        /*0038*/ 	.byte	0x00, 0xf0, 0x11, 0x00


	//----- nvinfo : EIATTR_KPARAM_INFO
	.align		4
.L_28123:
        /*003c*/ 	.byte	0x04, 0x17
        /*003e*/ 	.short	(.L_28125 - .L_28124)
.L_28124:
        /*0040*/ 	.word	0x00000000
        /*0044*/ 	.short	0x0011
        /*0046*/ 	.short	0x0070
        /*0048*/ 	.byte	0x00, 0xf0, 0x11, 0x00


	//----- nvinfo : EIATTR_KPARAM_INFO
	.align		4
.L_28125:
        /*004c*/ 	.byte	0x04, 0x17
        /*004e*/ 	.short	(.L_28127 - .L_28126)
.L_28126:
        /*0050*/ 	.word	0x00000000
        /*0054*/ 	.short	0x0010
        /*0056*/ 	.short	0x006c
        /*0058*/ 	.byte	0x00, 0xf0, 0x11, 0x00


	//----- nvinfo : EIATTR_KPARAM_INFO
	.align		4
.L_28127:
        /*005c*/ 	.byte	0x04, 0x17
        /*005e*/ 	.short	(.L_28129 - .L_28128)
.L_28128:
        /*0060*/ 	.word	0x00000000
        /*0064*/ 	.short	0x000f
        /*0066*/ 	.short	0x0068
        /*0068*/ 	.byte	0x00, 0xf0, 0x11, 0x00


	//----- nvinfo : EIATTR_KPARAM_INFO
	.align		4
.L_28129:
        /*006c*/ 	.byte	0x04, 0x17
        /*006e*/ 	.short	(.L_28131 - .L_28130)
.L_28130:
        /*0070*/ 	.word	0x00000000
        /*0074*/ 	.short	0x000e
        /*0076*/ 	.short	0x0060
        /*0078*/ 	.byte	0x00, 0xf0, 0x21, 0x00


	//----- nvinfo : EIATTR_KPARAM_INFO
	.align		4
.L_28131:
        /*007c*/ 	.byte	0x04, 0x17
        /*007e*/ 	.short	(.L_28133 - .L_28132)
.L_28132:
        /*0080*/ 	.word	0x00000000
        /*0084*/ 	.short	0x000d
        /*0086*/ 	.short	0x0058
        /*0088*/ 	.byte	0x00, 0xf0, 0x21, 0x00


	//----- nvinfo : EIATTR_KPARAM_INFO
	.align		4
.L_28133:
        /*008c*/ 	.byte	0x04, 0x17
        /*008e*/ 	.short	(.L_28135 - .L_28134)
.L_28134:
        /*0090*/ 	.word	0x00000000
        /*0094*/ 	.short	0x000c
        /*0096*/ 	.short	0x0050
        /*0098*/ 	.byte	0x00, 0xf0, 0x11, 0x00


	//----- nvinfo : EIATTR_KPARAM_INFO
	.align		4
.L_28135:
        /*009c*/ 	.byte	0x04, 0x17
        /*009e*/ 	.short	(.L_28137 - .L_28136)
.L_28136:
        /*00a0*/ 	.word	0x00000000
        /*00a4*/ 	.short	0x000b
        /*00a6*/ 	.short	0x004c
        /*00a8*/ 	.byte	0x00, 0xf0, 0x11, 0x00


	//----- nvinfo : EIATTR_KPARAM_INFO
	.align		4
.L_28137:
        /*00ac*/ 	.byte	0x04, 0x17
        /*00ae*/ 	.short	(.L_28139 - .L_28138)
.L_28138:
        /*00b0*/ 	.word	0x00000000
        /*00b4*/ 	.short	0x000a
        /*00b6*/ 	.short	0x0048
        /*00b8*/ 	.byte	0x00, 0xf0, 0x11, 0x00


	//----- nvinfo : EIATTR_KPARAM_INFO
	.align		4
.L_28139:
        /*00bc*/ 	.byte	0x04, 0x17
        /*00be*/ 	.short	(.L_28141 - .L_28140)
.L_28140:
        /*00c0*/ 	.word	0x00000000
        /*00c4*/ 	.short	0x0009
        /*00c6*/ 	.short	0x0040
        /*00c8*/ 	.byte	0x00, 0xf0, 0x21, 0x00


	//----- nvinfo : EIATTR_KPARAM_INFO
	.align		4
.L_28141:
        /*00cc*/ 	.byte	0x04, 0x17
        /*00ce*/ 	.short	(.L_28143 - .L_28142)
.L_28142:
        /*00d0*/ 	.word	0x00000000
        /*00d4*/ 	.short	0x0008
        /*00d6*/ 	.short	0x0038
        /*00d8*/ 	.byte	0x00, 0xf0, 0x11, 0x00


	//----- nvinfo : EIATTR_KPARAM_INFO
	.align		4
.L_28143:
        /*00dc*/ 	.byte	0x04, 0x17
        /*00de*/ 	.short	(.L_28145 - .L_28144)
.L_28144:
        /*00e0*/ 	.word	0x00000000
        /*00e4*/ 	.short	0x0007
        /*00e6*/ 	.short	0x0030
        /*00e8*/ 	.byte	0x00, 0xf0, 0x21, 0x00


	//----- nvinfo : EIATTR_KPARAM_INFO
	.align		4
.L_28145:
        /*00ec*/ 	.byte	0x04, 0x17
        /*00ee*/ 	.short	(.L_28147 - .L_28146)
.L_28146:
        /*00f0*/ 	.word	0x00000000
        /*00f4*/ 	.short	0x0006
        /*00f6*/ 	.short	0x0028
        /*00f8*/ 	.byte	0x00, 0xf0, 0x21, 0x00


	//----- nvinfo : EIATTR_KPARAM_INFO
	.align		4
.L_28147:
        /*00fc*/ 	.byte	0x04, 0x17
        /*00fe*/ 	.short	(.L_28149 - .L_28148)
.L_28148:
        /*0100*/ 	.word	0x00000000
        /*0104*/ 	.short	0x0005
        /*0106*/ 	.short	0x0024
        /*0108*/ 	.byte	0x00, 0xf0, 0x11, 0x00


	//----- nvinfo : EIATTR_KPARAM_INFO
	.align		4
.L_28149:
        /*010c*/ 	.byte	0x04, 0x17
        /*010e*/ 	.short	(.L_28151 - .L_28150)
.L_28150:
        /*0110*/ 	.word	0x00000000
        /*0114*/ 	.short	0x0004
        /*0116*/ 	.short	0x0020
        /*0118*/ 	.byte	0x00, 0xf0, 0x11, 0x00


	//----- nvinfo : EIATTR_KPARAM_INFO
	.align		4
.L_28151:
        /*011c*/ 	.byte	0x04, 0x17
        /*011e*/ 	.short	(.L_28153 - .L_28152)
.L_28152:
        /*0120*/ 	.word	0x00000000
        /*0124*/ 	.short	0x0003
        /*0126*/ 	.short	0x0018
        /*0128*/ 	.byte	0x00, 0xf0, 0x21, 0x00


	//----- nvinfo : EIATTR_KPARAM_INFO
	.align		4
.L_28153:
        /*012c*/ 	.byte	0x04, 0x17
        /*012e*/ 	.short	(.L_28155 - .L_28154)
.L_28154:
        /*0130*/ 	.word	0x00000000
        /*0134*/ 	.short	0x0002
        /*0136*/ 	.short	0x0010
        /*0138*/ 	.byte	0x00, 0xf0, 0x21, 0x00


	//----- nvinfo : EIATTR_KPARAM_INFO
	.align		4
.L_28155:
        /*013c*/ 	.byte	0x04, 0x17
        /*013e*/ 	.short	(.L_28157 - .L_28156)
.L_28156:
        /*0140*/ 	.word	0x00000000
        /*0144*/ 	.short	0x0001
        /*0146*/ 	.short	0x0008
        /*0148*/ 	.byte	0x00, 0xf0, 0x21, 0x00


	//----- nvinfo : EIATTR_KPARAM_INFO
	.align		4
.L_28157:
        /*014c*/ 	.byte	0x04, 0x17
        /*014e*/ 	.short	(.L_28159 - .L_28158)
.L_28158:
        /*0150*/ 	.word	0x00000000
        /*0154*/ 	.short	0x0000
        /*0156*/ 	.short	0x0000
        /*0158*/ 	.byte	0x00, 0xf0, 0x21, 0x00


	//----- nvinfo : EIATTR_MAXREG_COUNT
	.align		4
.L_28159:
        /*015c*/ 	.byte	0x03, 0x1b
        /*015e*/ 	.short	0x00ff


	//----- nvinfo : EIATTR_NUM_BARRIERS
	.align		4
        /*0160*/ 	.byte	0x02, 0x4c
        /*0162*/ 	.byte	0x01
	.zero		1


	//----- nvinfo : EIATTR_MERCURY_ISA_VERSION
	.align		4
        /*0164*/ 	.byte	0x03, 0x5f
        /*0166*/ 	.short	0x0000


	//----- nvinfo : EIATTR_COOP_GROUP_MASK_REGIDS
	.align		4
        /*0168*/ 	.byte	0x04, 0x29
        /*016a*/ 	.short	(.L_28161 - .L_28160)


	//   ....[0]....
.L_28160:
        /*016c*/ 	.word	0xffffffff


	//   ....[1]....
        /*0170*/ 	.word	0xffffffff


	//   ....[2]....
        /*0174*/ 	.word	0xffffffff


	//   ....[3]....
        /*0178*/ 	.word	0xffffffff


	//   ....[4]....
        /*017c*/ 	.word	0xffffffff


	//   ....[5]....
        /*0180*/ 	.word	0xffffffff


	//   ....[6]....
        /*0184*/ 	.word	0xffffffff


	//   ....[7]....
        /*0188*/ 	.word	0xffffffff


	//   ....[8]....
        /*018c*/ 	.word	0xffffffff


	//   ....[9]....
        /*0190*/ 	.word	0xffffffff


	//   ....[10]....
        /*0194*/ 	.word	0xffffffff


	//   ....[11]....
        /*0198*/ 	.word	0xffffffff


	//   ....[12]....
        /*019c*/ 	.word	0xffffffff


	//   ....[13]....
        /*01a0*/ 	.word	0xffffffff


	//   ....[14]....
        /*01a4*/ 	.word	0xffffffff


	//   ....[15]....
        /*01a8*/ 	.word	0xffffffff


	//   ....[16]....
        /*01ac*/ 	.word	0xffffffff


	//   ....[17]....
        /*01b0*/ 	.word	0xffffffff


	//   ....[18]....
        /*01b4*/ 	.word	0xffffffff


	//   ....[19]....
        /*01b8*/ 	.word	0xffffffff


	//   ....[20]....
        /*01bc*/ 	.word	0xffffffff


	//   ....[21]....
        /*01c0*/ 	.word	0xffffffff


	//   ....[22]....
        /*01c4*/ 	.word	0xffffffff


	//   ....[23]....
        /*01c8*/ 	.word	0xffffffff


	//   ....[24]....
        /*01cc*/ 	.word	0xffffffff


	//   ....[25]....
        /*01d0*/ 	.word	0xffffffff


	//   ....[26]....
        /*01d4*/ 	.word	0xffffffff


	//   ....[27]....
        /*01d8*/ 	.word	0xffffffff


	//   ....[28]....
        /*01dc*/ 	.word	0xffffffff


	//   ....[29]....
        /*01e0*/ 	.word	0xffffffff


	//   ....[30]....
        /*01e4*/ 	.word	0xffffffff


	//   ....[31]....
        /*01e8*/ 	.word	0xffffffff


	//   ....[32]....
        /*01ec*/ 	.word	0xffffffff


	//   ....[33]....
        /*01f0*/ 	.word	0xffffffff


	//   ....[34]....
        /*01f4*/ 	.word	0xffffffff


	//   ....[35]....
        /*01f8*/ 	.word	0xffffffff


	//   ....[36]....
        /*01fc*/ 	.word	0xffffffff


	//   ....[37]....
        /*0200*/ 	.word	0xffffffff


	//   ....[38]....
        /*0204*/ 	.word	0xffffffff


	//   ....[39]....
        /*0208*/ 	.word	0xffffffff


	//   ....[40]....
        /*020c*/ 	.word	0xffffffff


	//   ....[41]....
        /*0210*/ 	.word	0xffffffff


	//   ....[42]....
        /*0214*/ 	.word	0xffffffff


	//   ....[43]....
        /*0218*/ 	.word	0xffffffff


	//   ....[44]....
        /*021c*/ 	.word	0xffffffff


	//   ....[45]....
        /*0220*/ 	.word	0xffffffff


	//   ....[46]....
        /*0224*/ 	.word	0xffffffff


	//   ....[47]....
        /*0228*/ 	.word	0xffffffff


	//   ....[48]....
        /*022c*/ 	.word	0xffffffff


	//   ....[49]....
        /*0230*/ 	.word	0xffffffff


	//   ....[50]....
        /*0234*/ 	.word	0xffffffff


	//   ....[51]....
        /*0238*/ 	.word	0xffffffff


	//   ....[52]....
        /*023c*/ 	.word	0xffffffff


	//   ....[53]....
        /*0240*/ 	.word	0xffffffff


	//   ....[54]....
        /*0244*/ 	.word	0xffffffff


	//   ....[55]....
        /*0248*/ 	.word	0xffffffff


	//   ....[56]....
        /*024c*/ 	.word	0xffffffff


	//   ....[57]....
        /*0250*/ 	.word	0xffffffff


	//   ....[58]....
        /*0254*/ 	.word	0xffffffff


	//   ....[59]....
        /*0258*/ 	.word	0xffffffff


	//   ....[60]....
        /*025c*/ 	.word	0xffffffff


	//   ....[61]....
        /*0260*/ 	.word	0xffffffff


	//   ....[62]....
        /*0264*/ 	.word	0xffffffff


	//   ....[63]....
        /*0268*/ 	.word	0xffffffff


	//   ....[64]....
        /*026c*/ 	.word	0xffffffff


	//   ....[65]....
        /*0270*/ 	.word	0xffffffff


	//   ....[66]....
        /*0274*/ 	.word	0xffffffff


	//   ....[67]....
        /*0278*/ 	.word	0xffffffff


	//   ....[68]....
        /*027c*/ 	.word	0xffffffff


	//   ....[69]....
        /*0280*/ 	.word	0xffffffff


	//   ....[70]....
        /*0284*/ 	.word	0xffffffff


	//   ....[71]....
        /*0288*/ 	.word	0xffffffff


	//   ....[72]....
        /*028c*/ 	.word	0xffffffff


	//   ....[73]....
        /*0290*/ 	.word	0xffffffff


	//   ....[74]....
        /*0294*/ 	.word	0xffffffff


	//   ....[75]....
        /*0298*/ 	.word	0xffffffff


	//   ....[76]....
        /*029c*/ 	.word	0xffffffff


	//   ....[77]....
        /*02a0*/ 	.word	0xffffffff


	//   ....[78]....
        /*02a4*/ 	.word	0xffffffff


	//   ....[79]....
        /*02a8*/ 	.word	0xffffffff


	//   ....[80]....
        /*02ac*/ 	.word	0xffffffff


	//   ....[81]....
        /*02b0*/ 	.word	0xffffffff


	//   ....[82]....
        /*02b4*/ 	.word	0xffffffff


	//   ....[83]....
        /*02b8*/ 	.word	0xffffffff


	//   ....[84]....
        /*02bc*/ 	.word	0xffffffff


	//   ....[85]....
        /*02c0*/ 	.word	0xffffffff


	//   ....[86]....
        /*02c4*/ 	.word	0xffffffff


	//   ....[87]....
        /*02c8*/ 	.word	0xffffffff


	//   ....[88]....
        /*02cc*/ 	.word	0xffffffff


	//   ....[89]....
        /*02d0*/ 	.word	0xffffffff


	//   ....[90]....
        /*02d4*/ 	.word	0xffffffff


	//   ....[91]....
        /*02d8*/ 	.word	0xffffffff


	//   ....[92]....
        /*02dc*/ 	.word	0xffffffff


	//   ....[93]....
        /*02e0*/ 	.word	0xffffffff


	//   ....[94]....
        /*02e4*/ 	.word	0xffffffff


	//   ....[95]....
        /*02e8*/ 	.word	0xffffffff


	//   ....[96]....
        /*02ec*/ 	.word	0xffffffff


	//   ....[97]....
        /*02f0*/ 	.word	0xffffffff


	//   ....[98]....
        /*02f4*/ 	.word	0xffffffff


	//   ....[99]....
        /*02f8*/ 	.word	0xffffffff


	//   ....[100]....
        /*02fc*/ 	.word	0xffffffff


	//   ....[101]....
        /*0300*/ 	.word	0xffffffff


	//   ....[102]....
        /*0304*/ 	.word	0xffffffff


	//   ....[103]....
        /*0308*/ 	.word	0xffffffff


	//   ....[104]....
        /*030c*/ 	.word	0xffffffff


	//   ....[105]....
        /*0310*/ 	.word	0xffffffff


	//   ....[106]....
        /*0314*/ 	.word	0xffffffff


	//   ....[107]....
        /*0318*/ 	.word	0xffffffff


	//   ....[108]....
        /*031c*/ 	.word	0xffffffff


	//   ....[109]....
        /*0320*/ 	.word	0xffffffff


	//   ....[110]....
        /*0324*/ 	.word	0xffffffff


	//   ....[111]....
        /*0328*/ 	.word	0xffffffff


	//   ....[112]....
        /*032c*/ 	.word	0xffffffff


	//   ....[113]....
        /*0330*/ 	.word	0xffffffff


	//   ....[114]....
        /*0334*/ 	.word	0xffffffff


	//   ....[115]....
        /*0338*/ 	.word	0xffffffff


	//   ....[116]....
        /*033c*/ 	.word	0xffffffff


	//   ....[117]....
        /*0340*/ 	.word	0xffffffff


	//   ....[118]....
        /*0344*/ 	.word	0xffffffff


	//   ....[119]....
        /*0348*/ 	.word	0xffffffff


	//   ....[120]....
        /*034c*/ 	.word	0xffffffff


	//   ....[121]....
        /*0350*/ 	.word	0xffffffff


	//   ....[122]....
        /*0354*/ 	.word	0xffffffff


	//   ....[123]....
        /*0358*/ 	.word	0xffffffff


	//   ....[124]....
        /*035c*/ 	.word	0xffffffff


	//   ....[125]....
        /*0360*/ 	.word	0xffffffff


	//   ....[126]....
        /*0364*/ 	.word	0xffffffff


	//   ....[127]....
        /*0368*/ 	.word	0xffffffff


	//   ....[128]....
        /*036c*/ 	.word	0xffffffff


	//   ....[129]....
        /*0370*/ 	.word	0xffffffff


	//   ....[130]....
        /*0374*/ 	.word	0xffffffff


	//   ....[131]....
        /*0378*/ 	.word	0xffffffff


	//   ....[132]....
        /*037c*/ 	.word	0xffffffff


	//   ....[133]....
        /*0380*/ 	.word	0xffffffff


	//   ....[134]....
        /*0384*/ 	.word	0xffffffff


	//   ....[135]....
        /*0388*/ 	.word	0xffffffff


	//   ....[136]....
        /*038c*/ 	.word	0xffffffff


	//   ....[137]....
        /*0390*/ 	.word	0xffffffff


	//   ....[138]....
        /*0394*/ 	.word	0xffffffff


	//   ....[139]....
        /*0398*/ 	.word	0xffffffff


	//   ....[140]....
        /*039c*/ 	.word	0xffffffff


	//   ....[141]....
        /*03a0*/ 	.word	0xffffffff


	//   ....[142]....
        /*03a4*/ 	.word	0xffffffff


	//   ....[143]....
        /*03a8*/ 	.word	0xffffffff


	//   ....[144]....
        /*03ac*/ 	.word	0xffffffff


	//   ....[145]....
        /*03b0*/ 	.word	0xffffffff


	//   ....[146]....
        /*03b4*/ 	.word	0xffffffff


	//   ....[147]....
        /*03b8*/ 	.word	0xffffffff


	//   ....[148]....
        /*03bc*/ 	.word	0xffffffff


	//   ....[149]....
        /*03c0*/ 	.word	0xffffffff


	//   ....[150]....
        /*03c4*/ 	.word	0xffffffff


	//   ....[151]....
        /*03c8*/ 	.word	0xffffffff


	//   ....[152]....
        /*03cc*/ 	.word	0xffffffff


	//   ....[153]....
        /*03d0*/ 	.word	0xffffffff


	//   ....[154]....
        /*03d4*/ 	.word	0xffffffff


	//   ....[155]....
        /*03d8*/ 	.word	0xffffffff


	//   ....[156]....
        /*03dc*/ 	.word	0xffffffff


	//   ....[157]....
        /*03e0*/ 	.word	0xffffffff


	//   ....[158]....
        /*03e4*/ 	.word	0xffffffff


	//   ....[159]....
        /*03e8*/ 	.word	0xffffffff


	//----- nvinfo : EIATTR_COOP_GROUP_INSTR_OFFSETS
	.align		4
.L_28161:
        /*03ec*/ 	.byte	0x04, 0x28
        /*03ee*/ 	.short	(.L_28163 - .L_28162)


	//   ....[0]....
.L_28162:
        /*03f0*/ 	.word	0x00003890


	//   ....[1]....
        /*03f4*/ 	.word	0x00003920


	//   ....[2]....
        /*03f8*/ 	.word	0x00003940


	//   ....[3]....
        /*03fc*/ 	.word	0x00003960


	//   ....[4]....
        /*0400*/ 	.word	0x00003990


	//   ....[5]....
        /*0404*/ 	.word	0x00003a00


	//   ....[6]....
        /*0408*/ 	.word	0x00003a20


	//   ....[7]....
        /*040c*/ 	.word	0x00003a40


	//   ....[8]....
        /*0410*/ 	.word	0x00004810


	//   ....[9]....
        /*0414*/ 	.word	0x00004860


	//   ....[10]....
        /*0418*/ 	.word	0x000048b0


	//   ....[11]....
        /*041c*/ 	.word	0x000048d0


	//   ....[12]....
        /*0420*/ 	.word	0x000048f0


	//   ....[13]....
        /*0424*/ 	.word	0x00004940


	//   ....[14]....
        /*0428*/ 	.word	0x00004960


	//   ....[15]....
        /*042c*/ 	.word	0x00004980


	//   ....[16]....
        /*0430*/ 	.word	0x00009a50


	//   ....[17]....
        /*0434*/ 	.word	0x00009a90


	//   ....[18]....
        /*0438*/ 	.word	0x00009aa0


	//   ....[19]....
        /*043c*/ 	.word	0x00009ab0


	//   ....[20]....
        /*0440*/ 	.word	0x00009ac0


	//   ....[21]....
        /*0444*/ 	.word	0x00009ad0


	//   ....[22]....
        /*0448*/ 	.word	0x00009af0


	//   ....[23]....
        /*044c*/ 	.word	0x00009b10


	//   ....[24]....
        /*0450*/ 	.word	0x00009b30


	//   ....[25]....
        /*0454*/ 	.word	0x00009b50


	//   ....[26]....
        /*0458*/ 	.word	0x00009b70


	//   ....[27]....
        /*045c*/ 	.word	0x00009b90


	//   ....[28]....
        /*0460*/ 	.word	0x00009ba0


	//   ....[29]....
        /*0464*/ 	.word	0x00009bf0


	//   ....[30]....
        /*0468*/ 	.word	0x00009c10


	//   ....[31]....
        /*046c*/ 	.word	0x00009c30


	//   ....[32]....
        /*0470*/ 	.word	0x00009c50


	//   ....[33]....
        /*0474*/ 	.word	0x00009c70


	//   ....[34]....
        /*0478*/ 	.word	0x00009c80


	//   ....[35]....
        /*047c*/ 	.word	0x00009c90


	//   ....[36]....
        /*0480*/ 	.word	0x00009cc0


	//   ....[37]....
        /*0484*/ 	.word	0x00009cf0


	//   ....[38]....
        /*0488*/ 	.word	0x00009d10


	//   ....[39]....
        /*048c*/ 	.word	0x00009d30


	//   ....[40]....
        /*0490*/ 	.word	0x00009d50


	//   ....[41]....
        /*0494*/ 	.word	0x00009d70


	//   ....[42]....
        /*0498*/ 	.word	0x00009d90


	//   ....[43]....
        /*049c*/ 	.word	0x00009db0


	//   ....[44]....
        /*04a0*/ 	.word	0x00009dd0


	//   ....[45]....
        /*04a4*/ 	.word	0x00009df0


	//   ....[46]....
        /*04a8*/ 	.word	0x00009e10


	//   ....[47]....
        /*04ac*/ 	.word	0x00009e30


	//   ....[48]....
        /*04b0*/ 	.word	0x00009e50


	//   ....[49]....
        /*04b4*/ 	.word	0x00009e70


	//   ....[50]....
        /*04b8*/ 	.word	0x00009e90


	//   ....[51]....
        /*04bc*/ 	.word	0x00009eb0


	//   ....[52]....
        /*04c0*/ 	.word	0x00009ed0


	//   ....[53]....
        /*04c4*/ 	.word	0x00009ef0


	//   ....[54]....
        /*04c8*/ 	.word	0x00009f10


	//   ....[55]....
        /*04cc*/ 	.word	0x00009f30


	//   ....[56]....
        /*04d0*/ 	.word	0x00009f50


	//   ....[57]....
        /*04d4*/ 	.word	0x00009f70


	//   ....[58]....
        /*04d8*/ 	.word	0x00009f90


	//   ....[59]....
        /*04dc*/ 	.word	0x00009fb0


	//   ....[60]....
        /*04e0*/ 	.word	0x00009fd0


	//   ....[61]....
        /*04e4*/ 	.word	0x00009ff0


	//   ....[62]....
        /*04e8*/ 	.word	0x0000a010


	//   ....[63]....
        /*04ec*/ 	.word	0x0000a030


	//   ....[64]....
        /*04f0*/ 	.word	0x0000a050


	//   ....[65]....
        /*04f4*/ 	.word	0x0000a070


	//   ....[66]....
        /*04f8*/ 	.word	0x0000a090


	//   ....[67]....
        /*04fc*/ 	.word	0x0000a0b0


	//   ....[68]....
        /*0500*/ 	.word	0x0000a0d0


	//   ....[69]....
        /*0504*/ 	.word	0x0000a0f0


	//   ....[70]....
        /*0508*/ 	.word	0x0000a110


	//   ....[71]....
        /*050c*/ 	.word	0x0000a130


	//   ....[72]....
        /*0510*/ 	.word	0x0000a150


	//   ....[73]....
        /*0514*/ 	.word	0x0000a170


	//   ....[74]....
        /*0518*/ 	.word	0x0000a190


	//   ....[75]....
        /*051c*/ 	.word	0x0000a1b0


	//   ....[76]....
        /*0520*/ 	.word	0x0000a1d0


	//   ....[77]....
        /*0524*/ 	.word	0x0000a1f0


	//   ....[78]....
        /*0528*/ 	.word	0x0000a210


	//   ....[79]....
        /*052c*/ 	.word	0x0000a230


	//   ....[80]....
        /*0530*/ 	.word	0x0000a250


	//   ....[81]....
        /*0534*/ 	.word	0x0000a270


	//   ....[82]....
        /*0538*/ 	.word	0x0000a290


	//   ....[83]....
        /*053c*/ 	.word	0x0000a2b0


	//   ....[84]....
        /*0540*/ 	.word	0x0000a2d0


	//   ....[85]....
        /*0544*/ 	.word	0x0000a2f0


	//   ....[86]....
        /*0548*/ 	.word	0x0000a310


	//   ....[87]....
        /*054c*/ 	.word	0x0000a330


	//   ....[88]....
        /*0550*/ 	.word	0x0000a350


	//   ....[89]....
        /*0554*/ 	.word	0x0000a370


	//   ....[90]....
        /*0558*/ 	.word	0x0000a390


	//   ....[91]....
        /*055c*/ 	.word	0x0000a3b0


	//   ....[92]....
        /*0560*/ 	.word	0x0000a3d0


	//   ....[93]....
        /*0564*/ 	.word	0x0000a3f0


	//   ....[94]....
        /*0568*/ 	.word	0x0000a410


	//   ....[95]....
        /*056c*/ 	.word	0x0000a430


	//   ....[96]....
        /*0570*/ 	.word	0x0000a450


	//   ....[97]....
        /*0574*/ 	.word	0x0000a470


	//   ....[98]....
        /*0578*/ 	.word	0x0000a490


	//   ....[99]....
        /*057c*/ 	.word	0x0000a4b0


	//   ....[100]....
        /*0580*/ 	.word	0x0000a4d0


	//   ....[101]....
        /*0584*/ 	.word	0x0000a4f0


	//   ....[102]....
        /*0588*/ 	.word	0x0000a510


	//   ....[103]....
        /*058c*/ 	.word	0x0000a530


	//   ....[104]....
        /*0590*/ 	.word	0x0000a550


	//   ....[105]....
        /*0594*/ 	.word	0x0000a570


	//   ....[106]....
        /*0598*/ 	.word	0x0000a590


	//   ....[107]....
        /*059c*/ 	.word	0x0000a5b0


	//   ....[108]....
        /*05a0*/ 	.word	0x0000a5d0


	//   ....[109]....
        /*05a4*/ 	.word	0x0000a5f0


	//   ....[110]....
        /*05a8*/ 	.word	0x0000a610


	//   ....[111]....
        /*05ac*/ 	.word	0x0000a630


	//   ....[112]....
        /*05b0*/ 	.word	0x0000a650


	//   ....[113]....
        /*05b4*/ 	.word	0x0000a670


	//   ....[114]....
        /*05b8*/ 	.word	0x0000a690


	//   ....[115]....
        /*05bc*/ 	.word	0x0000a6b0


	//   ....[116]....
        /*05c0*/ 	.word	0x0000a6d0


	//   ....[117]....
        /*05c4*/ 	.word	0x0000a6f0


	//   ....[118]....
        /*05c8*/ 	.word	0x0000a710


	//   ....[119]....
        /*05cc*/ 	.word	0x0000a730


	//   ....[120]....
        /*05d0*/ 	.word	0x0000a750


	//   ....[121]....
        /*05d4*/ 	.word	0x0000a770


	//   ....[122]....
        /*05d8*/ 	.word	0x0000a790


	//   ....[123]....
        /*05dc*/ 	.word	0x0000a7b0


	//   ....[124]....
        /*05e0*/ 	.word	0x0000a7d0


	//   ....[125]....
        /*05e4*/ 	.word	0x0000a7f0


	//   ....[126]....
        /*05e8*/ 	.word	0x0000a810


	//   ....[127]....
        /*05ec*/ 	.word	0x0000a830


	//   ....[128]....
        /*05f0*/ 	.word	0x0000a850


	//   ....[129]....
        /*05f4*/ 	.word	0x0000a870


	//   ....[130]....
        /*05f8*/ 	.word	0x0000a890


	//   ....[131]....
        /*05fc*/ 	.word	0x0000a8b0


	//   ....[132]....
        /*0600*/ 	.word	0x0000a8d0


	//   ....[133]....
        /*0604*/ 	.word	0x0000a8f0


	//   ....[134]....
        /*0608*/ 	.word	0x0000a910


	//   ....[135]....
        /*060c*/ 	.word	0x0000a930


	//   ....[136]....
        /*0610*/ 	.word	0x0000a950


	//   ....[137]....
        /*0614*/ 	.word	0x0000a970


	//   ....[138]....
        /*0618*/ 	.word	0x0000a9a0


	//   ....[139]....
        /*061c*/ 	.word	0x0000a9c0


	//   ....[140]....
        /*0620*/ 	.word	0x0000a9e0


	//   ....[141]....
        /*0624*/ 	.word	0x0000aa00


	//   ....[142]....
        /*0628*/ 	.word	0x0000aa20


	//   ....[143]....
        /*062c*/ 	.word	0x0000aa40


	//   ....[144]....
        /*0630*/ 	.word	0x0000aa50


	//   ....[145]....
        /*0634*/ 	.word	0x0000aa70


	//   ....[146]....
        /*0638*/ 	.word	0x0000aa90


	//   ....[147]....
        /*063c*/ 	.word	0x0000aab0


	//   ....[148]....
        /*0640*/ 	.word	0x0000aad0


	//   ....[149]....
        /*0644*/ 	.word	0x0000aaf0


	//   ....[150]....
        /*0648*/ 	.word	0x0000ab10


	//   ....[151]....
        /*064c*/ 	.word	0x0000ab30


	//   ....[152]....
        /*0650*/ 	.word	0x0000ab50


	//   ....[153]....
        /*0654*/ 	.word	0x0000ab70


	//   ....[154]....
        /*0658*/ 	.word	0x0000ab90


	//   ....[155]....
        /*065c*/ 	.word	0x0000abb0


	//   ....[156]....
        /*0660*/ 	.word	0x0000abd0


	//   ....[157]....
        /*0664*/ 	.word	0x0000abf0


	//   ....[158]....
        /*0668*/ 	.word	0x0000ac10


	//   ....[159]....
        /*066c*/ 	.word	0x0000ac30


	//----- nvinfo : EIATTR_EXIT_INSTR_OFFSETS
	.align		4
.L_28163:
        /*0670*/ 	.byte	0x04, 0x1c
        /*0672*/ 	.short	(.L_28165 - .L_28164)


	//   ....[0]....
.L_28164:
        /*0674*/ 	.word	0x0000c0e0


	//   ....[1]....
        /*0678*/ 	.word	0x0000c0f0


	//   ....[2]....
        /*067c*/ 	.word	0x0000d410


	//----- nvinfo : EIATTR_CTAIDZ_USED
	.align		4
.L_28165:
        /*0680*/ 	.byte	0x01, 0x04
	.zero		2


	//----- nvinfo : EIATTR_CRS_STACK_SIZE
	.align		4
        /*0684*/ 	.byte	0x04, 0x1e
        /*0686*/ 	.short	(.L_28167 - .L_28166)
.L_28166:
        /*0688*/ 	.word	0x00000000
.L_28167:


//--------------------- .nv.info._ZN4vllm25paged_attention_v1_kernelIffLi128ELi32ELi128ELNS_18Fp8KVCacheDataTypeE0ELb1EEEvPT_PKS2_PKT0_S8_ifPKiSA_iPKfiiiSC_SC_iiiii --------------------------
	.section	.nv.info._ZN4vllm25paged_attention_v1_kernelIffLi128ELi32ELi128ELNS_18Fp8KVCacheDataTypeE0ELb1EEEvPT_PKS2_PKT0_S8_ifPKiSA_iPKfiiiSC_SC_iiiii,"",@"SHT_CUDA_INFO"
	.sectionflags	@""
	.align	4


	//----- nvinfo : EIATTR_CUDA_API_VERSION
	.align		4
        /*0000*/ 	.byte	0x04, 0x37
        /*0002*/ 	.short	(.L_28169 - .L_28168)
.L_28168:
        /*0004*/ 	.word	0x00000082


	//----- nvinfo : EIATTR_SW2861232_WAR
	.align		4
.L_28169:
        /*0008*/ 	.byte	0x01, 0x35
	.zero		2


	//----- nvinfo : EIATTR_PARAM_CBANK
	.align		4
        /*000c*/ 	.byte	0x04, 0x0a
        /*000e*/ 	.short	(.L_28171 - .L_28170)
	.align		4
.L_28170:
        /*0010*/ 	.word	index@(.nv.constant0._ZN4vllm25paged_attention_v1_kernelIffLi128ELi32ELi128ELNS_18Fp8KVCacheDataTypeE0ELb1EEEvPT_PKS2_PKT0_S8_ifPKiSA_iPKfiiiSC_SC_iiiii)
        /*0014*/ 	.short	0x0160
        /*0016*/ 	.short	0x007c


	//----- nvinfo : EIATTR_CBANK_PARAM_SIZE
	.align		4
.L_28171:
        /*0018*/ 	.byte	0x03, 0x19
        /*001a*/ 	.short	0x007c


	//----- nvinfo : EIATTR_KPARAM_INFO
	.align		4
        /*001c*/ 	.byte	0x04, 0x17
        /*001e*/ 	.short	(.L_28173 - .L_28172)
.L_28172:
        /*0020*/ 	.word	0x00000000
        /*0024*/ 	.short	0x0013
        /*0026*/ 	.short	0x0078
        /*0028*/ 	.byte	0x00, 0xf0, 0x11, 0x00


	//----- nvinfo : EIATTR_KPARAM_INFO
	.align		4
.L_28173:
        /*002c*/ 	.byte	0x04, 0x17
        /*002e*/ 	.short	(.L_28175 - .L_28174)
.L_28174:
        /*0030*/ 	.word	0x00000000
        /*0034*/ 	.short	0x0012
        /*0036*/ 	.short	0x0074
        /*0038*/ 	.byte	0x00, 0xf0, 0x11, 0x00


	//----- nvinfo : EIATTR_KPARAM_INFO
	.align		4
.L_28175:
        /*003c*/ 	.byte	0x04, 0x17
        /*003e*/ 	.short	(.L_28177 - .L_28176)
.L_28176:
        /*0040*/ 	.word	0x00000000
        /*0044*/ 	.short	0x0011
        /*0046*/ 	.short	0x0070
        /*0048*/ 	.byte	0x00, 0xf0, 0x11, 0x00


	//----- nvinfo : EIATTR_KPARAM_INFO
	.align		4
.L_28177:
        /*004c*/ 	.byte	0x04, 0x17
        /*004e*/ 	.short	(.L_28179 - .L_28178)
.L_28178:
        /*0050*/ 	.word	0x00000000
        /*0054*/ 	.short	0x0010
        /*0056*/ 	.short	0x006c
        /*0058*/ 	.byte	0x00, 0xf0, 0x11, 0x00


	//----- nvinfo : EIATTR_KPARAM_INFO
	.align		4
.L_28179:
        /*005c*/ 	.byte	0x04, 0x17
        /*005e*/ 	.short	(.L_28181 - .L_28180)
.L_28180:
        /*0060*/ 	.word	0x00000000
        /*0064*/ 	.short	0x000f
        /*0066*/ 	.short	0x0068
        /*0068*/ 	.byte	0x00, 0xf0, 0x11, 0x00


	//----- nvinfo : EIATTR_KPARAM_INFO
	.align		4
.L_28181:
        /*006c*/ 	.byte	0x04, 0x17
        /*006e*/ 	.short	(.L_28183 - .L_28182)
.L_28182:
        /*0070*/ 	.word	0x00000000
        /*0074*/ 	.short	0x000e
        /*0076*/ 	.short	0x0060
        /*0078*/ 	.byte	0x00, 0xf0, 0x21, 0x00


	//----- nvinfo : EIATTR_KPARAM_INFO
	.align		4
.L_28183:
        /*007c*/ 	.byte	0x04, 0x17
        /*007e*/ 	.short	(.L_28185 - .L_28184)
.L_28184:
        /*0080*/ 	.word	0x00000000
        /*0084*/ 	.short	0x000d
        /*0086*/ 	.short	0x0058
        /*0088*/ 	.byte	0x00, 0xf0, 0x21, 0x00


	//----- nvinfo : EIATTR_KPARAM_INFO
	.align		4
.L_28185:
        /*008c*/ 	.byte	0x04, 0x17
        /*008e*/ 	.short	(.L_28187 - .L_28186)
.L_28186:
        /*0090*/ 	.word	0x00000000
        /*0094*/ 	.short	0x000c
        /*0096*/ 	.short	0x0050
        /*0098*/ 	.byte	0x00, 0xf0, 0x11, 0x00


	//----- nvinfo : EIATTR_KPARAM_INFO
	.align		4
.L_28187:
        /*009c*/ 	.byte	0x04, 0x17
        /*009e*/ 	.short	(.L_28189 - .L_28188)
.L_28188:
        /*00a0*/ 	.word	0x00000000
        /*00a4*/ 	.short	0x000b
        /*00a6*/ 	.short	0x004c
        /*00a8*/ 	.byte	0x00, 0xf0, 0x11, 0x00


	//----- nvinfo : EIATTR_KPARAM_INFO
	.align		4
.L_28189:
        /*00ac*/ 	.byte	0x04, 0x17
        /*00ae*/ 	.short	(.L_28191 - .L_28190)
.L_28190:
        /*00b0*/ 	.word	0x00000000
        /*00b4*/ 	.short	0x000a
        /*00b6*/ 	.short	0x0048
        /*00b8*/ 	.byte	0x00, 0xf0, 0x11, 0x00


	//----- nvinfo : EIATTR_KPARAM_INFO
	.align		4
.L_28191:
        /*00bc*/ 	.byte	0x04, 0x17
        /*00be*/ 	.short	(.L_28193 - .L_28192)
.L_28192:
        /*00c0*/ 	.word	0x00000000
        /*00c4*/ 	.short	0x0009
        /*00c6*/ 	.short	0x0040
        /*00c8*/ 	.byte	0x00, 0xf0, 0x21, 0x00


	//----- nvinfo : EIATTR_KPARAM_INFO
	.align		4
.L_28193:
        /*00cc*/ 	.byte	0x04, 0x17
        /*00ce*/ 	.short	(.L_28195 - .L_28194)
.L_28194:
        /*00d0*/ 	.word	0x00000000
        /*00d4*/ 	.short	0x0008
        /*00d6*/ 	.short	0x0038
        /*00d8*/ 	.byte	0x00, 0xf0, 0x11, 0x00


	//----- nvinfo : EIATTR_KPARAM_INFO
	.align		4
.L_28195:
        /*00dc*/ 	.byte	0x04, 0x17
        /*00de*/ 	.short	(.L_28197 - .L_28196)
.L_28196:
        /*00e0*/ 	.word	0x00000000
        /*00e4*/ 	.short	0x0007
        /*00e6*/ 	.short	0x0030
        /*00e8*/ 	.byte	0x00, 0xf0, 0x21, 0x00


	//----- nvinfo : EIATTR_KPARAM_INFO
	.align		4
.L_28197:
        /*00ec*/ 	.byte	0x04, 0x17
        /*00ee*/ 	.short	(.L_28199 - .L_28198)
.L_28198:
        /*00f0*/ 	.word	0x00000000
        /*00f4*/ 	.short	0x0006
        /*00f6*/ 	.short	0x0028
        /*00f8*/ 	.byte	0x00, 0xf0, 0x21, 0x00


	//----- nvinfo : EIATTR_KPARAM_INFO
	.align		4
.L_28199:
        /*00fc*/ 	.byte	0x04, 0x17
        /*00fe*/ 	.short	(.L_28201 - .L_28200)
.L_28200:
        /*0100*/ 	.word	0x00000000
        /*0104*/ 	.short	0x0005
        /*0106*/ 	.short	0x0024
        /*0108*/ 	.byte	0x00, 0xf0, 0x11, 0x00


	//----- nvinfo : EIATTR_KPARAM_INFO
	.align		4
.L_28201:
        /*010c*/ 	.byte	0x04, 0x17
        /*010e*/ 	.short	(.L_28203 - .L_28202)
.L_28202:
        /*0110*/ 	.word	0x00000000
        /*0114*/ 	.short	0x0004
        /*0116*/ 	.short	0x0020
        /*0118*/ 	.byte	0x00, 0xf0, 0x11, 0x00


	//----- nvinfo : EIATTR_KPARAM_INFO
	.align		4
.L_28203:
        /*011c*/ 	.byte	0x04, 0x17
        /*011e*/ 	.short	(.L_28205 - .L_28204)
.L_28204:
        /*0120*/ 	.word	0x00000000
        /*0124*/ 	.short	0x0003
        /*0126*/ 	.short	0x0018
        /*0128*/ 	.byte	0x00, 0xf0, 0x21, 0x00


	//----- nvinfo : EIATTR_KPARAM_INFO
	.align		4
.L_28205:
        /*012c*/ 	.byte	0x04, 0x17
        /*012e*/ 	.short	(.L_28207 - .L_28206)
.L_28206:
        /*0130*/ 	.word	0x00000000
        /*0134*/ 	.short	0x0002
        /*0136*/ 	.short	0x0010
        /*0138*/ 	.byte	0x00, 0xf0, 0x21, 0x00


	//----- nvinfo : EIATTR_KPARAM_INFO
	.align		4
.L_28207:
        /*013c*/ 	.byte	0x04, 0x17
        /*013e*/ 	.short	(.L_28209 - .L_28208)
.L_28208:
        /*0140*/ 	.word	0x00000000
        /*0144*/ 	.short	0x0001
        /*0146*/ 	.short	0x0008
        /*0148*/ 	.byte	0x00, 0xf0, 0x21, 0x00


	//----- nvinfo : EIATTR_KPARAM_INFO
	.align		4
.L_28209:
        /*014c*/ 	.byte	0x04, 0x17
        /*014e*/ 	.short	(.L_28211 - .L_28210)
.L_28210:
        /*0150*/ 	.word	0x00000000
        /*0154*/ 	.short	0x0000
        /*0156*/ 	.short	0x0000
        /*0158*/ 	.byte	0x00, 0xf0, 0x21, 0x00


	//----- nvinfo : EIATTR_MAXREG_COUNT
	.align		4
.L_28211:
        /*015c*/ 	.byte	0x03, 0x1b
        /*015e*/ 	.short	0x00ff


	//----- nvinfo : EIATTR_NUM_BARRIERS
	.align		4
        /*0160*/ 	.byte	0x02, 0x4c
        /*0162*/ 	.byte	0x01
	.zero		1


	//----- nvinfo : EIATTR_MERCURY_ISA_VERSION
	.align		4
        /*0164*/ 	.byte	0x03, 0x5f
        /*0166*/ 	.short	0x0000


	//----- nvinfo : EIATTR_COOP_GROUP_MASK_REGIDS
	.align		4
        /*0168*/ 	.byte	0x04, 0x29
        /*016a*/ 	.short	(.L_28213 - .L_28212)


	//   ....[0]....
.L_28212:
        /*016c*/ 	.word	0xffffffff


	//   ....[1]....
        /*0170*/ 	.word	0xffffffff


	//   ....[2]....
        /*0174*/ 	.word	0xffffffff


	//   ....[3]....
        /*0178*/ 	.word	0xffffffff


	//   ....[4]....
        /*017c*/ 	.word	0xffffffff


	//   ....[5]....
        /*0180*/ 	.word	0xffffffff


	//   ....[6]....
        /*0184*/ 	.word	0xffffffff


	//   ....[7]....
        /*0188*/ 	.word	0xffffffff


	//   ....[8]....
        /*018c*/ 	.word	0xffffffff


	//   ....[9]....
        /*0190*/ 	.word	0xffffffff


	//   ....[10]....
        /*0194*/ 	.word	0xffffffff


	//   ....[11]....
        /*0198*/ 	.word	0xffffffff


	//   ....[12]....
        /*019c*/ 	.word	0xffffffff


	//   ....[13]....
        /*01a0*/ 	.word	0xffffffff


	//   ....[14]....
        /*01a4*/ 	.word	0xffffffff


	//   ....[15]....
        /*01a8*/ 	.word	0xffffffff


	//   ....[16]....
        /*01ac*/ 	.word	0xffffffff


	//   ....[17]....
        /*01b0*/ 	.word	0xffffffff


	//   ....[18]....
        /*01b4*/ 	.word	0xffffffff


	//   ....[19]....
        /*01b8*/ 	.word	0xffffffff


	//   ....[20]....
        /*01bc*/ 	.word	0xffffffff


	//   ....[21]....
        /*01c0*/ 	.word	0xffffffff


	//   ....[22]....
        /*01c4*/ 	.word	0xffffffff


	//   ....[23]....
        /*01c8*/ 	.word	0xffffffff


	//   ....[24]....
        /*01cc*/ 	.word	0xffffffff


	//   ....[25]....
        /*01d0*/ 	.word	0xffffffff


	//   ....[26]....
        /*01d4*/ 	.word	0xffffffff


	//   ....[27]....
        /*01d8*/ 	.word	0xffffffff


	//   ....[28]....
        /*01dc*/ 	.word	0xffffffff


	//   ....[29]....
        /*01e0*/ 	.word	0xffffffff


	//   ....[30]....
        /*01e4*/ 	.word	0xffffffff


	//   ....[31]....
        /*01e8*/ 	.word	0xffffffff


	//   ....[32]....
        /*01ec*/ 	.word	0xffffffff


	//   ....[33]....
        /*01f0*/ 	.word	0xffffffff


	//   ....[34]....
        /*01f4*/ 	.word	0xffffffff


	//   ....[35]....
        /*01f8*/ 	.word	0xffffffff


	//   ....[36]....
        /*01fc*/ 	.word	0xffffffff


	//   ....[37]....
        /*0200*/ 	.word	0xffffffff


	//   ....[38]....
        /*0204*/ 	.word	0xffffffff


	//   ....[39]....
        /*0208*/ 	.word	0xffffffff


	//   ....[40]....
        /*020c*/ 	.word	0xffffffff


	//   ....[41]....
        /*0210*/ 	.word	0xffffffff


	//   ....[42]....
        /*0214*/ 	.word	0xffffffff


	//   ....[43]....
        /*0218*/ 	.word	0xffffffff


	//   ....[44]....
        /*021c*/ 	.word	0xffffffff


	//   ....[45]....
        /*0220*/ 	.word	0xffffffff


	//   ....[46]....
        /*0224*/ 	.word	0xffffffff


	//   ....[47]....
        /*0228*/ 	.word	0xffffffff


	//   ....[48]....
        /*022c*/ 	.word	0xffffffff


	//   ....[49]....
        /*0230*/ 	.word	0xffffffff


	//   ....[50]....
        /*0234*/ 	.word	0xffffffff


	//   ....[51]....
        /*0238*/ 	.word	0xffffffff


	//   ....[52]....
        /*023c*/ 	.word	0xffffffff


	//   ....[53]....
        /*0240*/ 	.word	0xffffffff


	//   ....[54]....
        /*0244*/ 	.word	0xffffffff


	//   ....[55]....
        /*0248*/ 	.word	0xffffffff


	//   ....[56]....
        /*024c*/ 	.word	0xffffffff


	//   ....[57]....
        /*0250*/ 	.word	0xffffffff


	//   ....[58]....
        /*0254*/ 	.word	0xffffffff


	//   ....[59]....
        /*0258*/ 	.word	0xffffffff


	//   ....[60]....
        /*025c*/ 	.word	0xffffffff


	//   ....[61]....
        /*0260*/ 	.word	0xffffffff


	//   ....[62]....
        /*0264*/ 	.word	0xffffffff


	//   ....[63]....
        /*0268*/ 	.word	0xffffffff


	//   ....[64]....
        /*026c*/ 	.word	0xffffffff


	//   ....[65]....
        /*0270*/ 	.word	0xffffffff


	//   ....[66]....
        /*0274*/ 	.word	0xffffffff


	//   ....[67]....
        /*0278*/ 	.word	0xffffffff


	//   ....[68]....
        /*027c*/ 	.word	0xffffffff


	//   ....[69]....
        /*0280*/ 	.word	0xffffffff


	//   ....[70]....
        /*0284*/ 	.word	0xffffffff


	//   ....[71]....
        /*0288*/ 	.word	0xffffffff


	//   ....[72]....
        /*028c*/ 	.word	0xffffffff


	//   ....[73]....
        /*0290*/ 	.word	0xffffffff


	//   ....[74]....
        /*0294*/ 	.word	0xffffffff


	//   ....[75]....
        /*0298*/ 	.word	0xffffffff


	//   ....[76]....
        /*029c*/ 	.word	0xffffffff


	//   ....[77]....
        /*02a0*/ 	.word	0xffffffff


	//   ....[78]....
        /*02a4*/ 	.word	0xffffffff


	//   ....[79]....
        /*02a8*/ 	.word	0xffffffff


	//   ....[80]....
        /*02ac*/ 	.word	0xffffffff


	//   ....[81]....
        /*02b0*/ 	.word	0xffffffff


	//   ....[82]....
        /*02b4*/ 	.word	0xffffffff


	//   ....[83]....
        /*02b8*/ 	.word	0xffffffff


	//   ....[84]....
        /*02bc*/ 	.word	0xffffffff


	//   ....[85]....
        /*02c0*/ 	.word	0xffffffff


	//   ....[86]....
        /*02c4*/ 	.word	0xffffffff


	//   ....[87]....
        /*02c8*/ 	.word	0xffffffff


	//   ....[88]....
        /*02cc*/ 	.word	0xffffffff


	//   ....[89]....
        /*02d0*/ 	.word	0xffffffff


	//   ....[90]....
        /*02d4*/ 	.word	0xffffffff


	//   ....[91]....
        /*02d8*/ 	.word	0xffffffff


	//   ....[92]....
        /*02dc*/ 	.word	0xffffffff


	//   ....[93]....
        /*02e0*/ 	.word	0xffffffff


	//   ....[94]....
        /*02e4*/ 	.word	0xffffffff


	//   ....[95]....
        /*02e8*/ 	.word	0xffffffff


	//   ....[96]....
        /*02ec*/ 	.word	0xffffffff


	//   ....[97]....
        /*02f0*/ 	.word	0xffffffff


	//   ....[98]....
        /*02f4*/ 	.word	0xffffffff


	//   ....[99]....
        /*02f8*/ 	.word	0xffffffff


	//   ....[100]....
        /*02fc*/ 	.word	0xffffffff


	//   ....[101]....
        /*0300*/ 	.word	0xffffffff


	//   ....[102]....
        /*0304*/ 	.word	0xffffffff


	//   ....[103]....
        /*0308*/ 	.word	0xffffffff


	//   ....[104]....
        /*030c*/ 	.word	0xffffffff


	//   ....[105]....
        /*0310*/ 	.word	0xffffffff


	//   ....[106]....
        /*0314*/ 	.word	0xffffffff


	//   ....[107]....
        /*0318*/ 	.word	0xffffffff


	//   ....[108]....
        /*031c*/ 	.word	0xffffffff


	//   ....[109]....
        /*0320*/ 	.word	0xffffffff


	//   ....[110]....
        /*0324*/ 	.word	0xffffffff


	//   ....[111]....
        /*0328*/ 	.word	0xffffffff


	//----- nvinfo : EIATTR_COOP_GROUP_INSTR_OFFSETS
	.align		4
.L_28213:
        /*032c*/ 	.byte	0x04, 0x28
        /*032e*/ 	.short	(.L_28215 - .L_28214)


	//   ....[0]....
.L_28214:
        /*0330*/ 	.word	0x00002d00


	//   ....[1]....
        /*0334*/ 	.word	0x00002dc0


	//   ....[2]....
        /*0338*/ 	.word	0x00002de0


	//   ....[3]....
        /*033c*/ 	.word	0x00002e00


	//   ....[4]....
        /*0340*/ 	.word	0x00002e20


	//   ....[5]....
        /*0344*/ 	.word	0x00002e80


	//   ....[6]....
        /*0348*/ 	.word	0x00002eb0


	//   ....[7]....
        /*034c*/ 	.word	0x00002ed0


	//   ....[8]....
        /*0350*/ 	.word	0x00003ca0


	//   ....[9]....
        /*0354*/ 	.word	0x00003d00


	//   ....[10]....
        /*0358*/ 	.word	0x00003d30


	//   ....[11]....
        /*035c*/ 	.word	0x00003d50


	//   ....[12]....
        /*0360*/ 	.word	0x00003d70


	//   ....[13]....
        /*0364*/ 	.word	0x00003dc0


	//   ....[14]....
        /*0368*/ 	.word	0x00003de0


	//   ....[15]....
        /*036c*/ 	.word	0x00003e00


	//   ....[16]....
        /*0370*/ 	.word	0x000078c0


	//   ....[17]....
        /*0374*/ 	.word	0x00007900


	//   ....[18]....
        /*0378*/ 	.word	0x00007910


	//   ....[19]....
        /*037c*/ 	.word	0x00007920


	//   ....[20]....
        /*0380*/ 	.word	0x00007930


	//   ....[21]....
        /*0384*/ 	.word	0x00007940


	//   ....[22]....
        /*0388*/ 	.word	0x00007960


	//   ....[23]....
        /*038c*/ 	.word	0x00007980


	//   ....[24]....
        /*0390*/ 	.word	0x000079a0


	//   ....[25]....
        /*0394*/ 	.word	0x000079c0


	//   ....[26]....
        /*0398*/ 	.word	0x000079e0


	//   ....[27]....
        /*039c*/ 	.word	0x00007a00


	//   ....[28]....
        /*03a0*/ 	.word	0x00007a10


	//   ....[29]....
        /*03a4*/ 	.word	0x00007a30


	//   ....[30]....
        /*03a8*/ 	.word	0x00007a50


	//   ....[31]....
        /*03ac*/ 	.word	0x00007a70


	//   ....[32]....
        /*03b0*/ 	.word	0x00007a90


	//   ....[33]....
        /*03b4*/ 	.word	0x00007ab0


	//   ....[34]....
        /*03b8*/ 	.word	0x00007ad0


	//   ....[35]....
        /*03bc*/ 	.word	0x00007af0


	//   ....[36]....
        /*03c0*/ 	.word	0x00007b10


	//   ....[37]....
        /*03c4*/ 	.word	0x00007b30


	//   ....[38]....
        /*03c8*/ 	.word	0x00007b50


	//   ....[39]....
        /*03cc*/ 	.word	0x00007b70


	//   ....[40]....
        /*03d0*/ 	.word	0x00007b90


	//   ....[41]....
        /*03d4*/ 	.word	0x00007bc0


	//   ....[42]....
        /*03d8*/ 	.word	0x00007bf0


	//   ....[43]....
        /*03dc*/ 	.word	0x00007c10


	//   ....[44]....
        /*03e0*/ 	.word	0x00007c30


	//   ....[45]....
        /*03e4*/ 	.word	0x00007c50


	//   ....[46]....
        /*03e8*/ 	.word	0x00007c70


	//   ....[47]....
        /*03ec*/ 	.word	0x00007c90


	//   ....[48]....
        /*03f0*/ 	.word	0x00007cb0


	//   ....[49]....
        /*03f4*/ 	.word	0x00007cd0


	//   ....[50]....
        /*03f8*/ 	.word	0x00007cf0


	//   ....[51]....
        /*03fc*/ 	.word	0x00007d10


	//   ....[52]....
        /*0400*/ 	.word	0x00007d30


	//   ....[53]....
        /*0404*/ 	.word	0x00007d50


	//   ....[54]....
        /*0408*/ 	.word	0x00007d70


	//   ....[55]....
        /*040c*/ 	.word	0x00007d90


	//   ....[56]....
        /*0410*/ 	.word	0x00007db0


	//   ....[57]....
        /*0414*/ 	.word	0x00007dd0


	//   ....[58]....
        /*0418*/ 	.word	0x00007df0


	//   ....[59]....
        /*041c*/ 	.word	0x00007e20


	//   ....[60]....
        /*0420*/ 	.word	0x00007e40


	//   ....[61]....
        /*0424*/ 	.word	0x00007e60


	//   ....[62]....
        /*0428*/ 	.word	0x00007e80


	//   ....[63]....
        /*042c*/ 	.word	0x00007ea0


	//   ....[64]....
        /*0430*/ 	.word	0x00007ec0


	//   ....[65]....
        /*0434*/ 	.word	0x00007ed0


	//   ....[66]....
        /*0438*/ 	.word	0x00007ef0


	//   ....[67]....
        /*043c*/ 	.word	0x00007f10


	//   ....[68]....
        /*0440*/ 	.word	0x00007f30


	//   ....[69]....
        /*0444*/ 	.word	0x00007f50


	//   ....[70]....
        /*0448*/ 	.word	0x00007f70


	//   ....[71]....
        /*044c*/ 	.word	0x00007f90


	//   ....[72]....
        /*0450*/ 	.word	0x00007fb0


	//   ....[73]....
        /*0454*/ 	.word	0x00007fd0


	//   ....[74]....
        /*0458*/ 	.word	0x00007ff0


	//   ....[75]....
        /*045c*/ 	.word	0x00008010


	//   ....[76]....
        /*0460*/ 	.word	0x00008030


	//   ....[77]....
        /*0464*/ 	.word	0x00008050


	//   ....[78]....
        /*0468*/ 	.word	0x00008070


	//   ....[79]....
        /*046c*/ 	.word	0x00008090


	//   ....[80]....
        /*0470*/ 	.word	0x000080b0


	//   ....[81]....
        /*0474*/ 	.word	0x000080d0


	//   ....[82]....
        /*0478*/ 	.word	0x000080f0


	//   ....[83]....
        /*047c*/ 	.word	0x00008110


	//   ....[84]....
        /*0480*/ 	.word	0x00008130


	//   ....[85]....
        /*0484*/ 	.word	0x00008150


	//   ....[86]....
        /*0488*/ 	.word	0x00008170


	//   ....[87]....
        /*048c*/ 	.word	0x00008190


	//   ....[88]....
        /*0490*/ 	.word	0x000081c0


	//   ....[89]....
        /*0494*/ 	.word	0x000081e0


	//   ....[90]....
        /*0498*/ 	.word	0x00008200


	//   ....[91]....
        /*049c*/ 	.word	0x00008220


	//   ....[92]....
        /*04a0*/ 	.word	0x00008240


	//   ....[93]....
        /*04a4*/ 	.word	0x00008260


	//   ....[94]....
        /*04a8*/ 	.word	0x00008270


	//   ....[95]....
        /*04ac*/ 	.word	0x00008280


	//   ....[96]....
        /*04b0*/ 	.word	0x000082a0


	//   ....[97]....
        /*04b4*/ 	.word	0x000082b0


	//   ....[98]....
        /*04b8*/ 	.word	0x000082c0


	//   ....[99]....
        /*04bc*/ 	.word	0x000082f0


	//   ....[100]....
        /*04c0*/ 	.word	0x00008320


	//   ....[101]....
        /*04c4*/ 	.word	0x00008350


	//   ....[102]....
        /*04c8*/ 	.word	0x00008370


	//   ....[103]....
        /*04cc*/ 	.word	0x00008390


	//   ....[104]....
        /*04d0*/ 	.word	0x000083b0


	//   ....[105]....
        /*04d4*/ 	.word	0x000083d0


	//   ....[106]....
        /*04d8*/ 	.word	0x000083f0


	//   ....[107]....
        /*04dc*/ 	.word	0x00008410


	//   ....[108]....
        /*04e0*/ 	.word	0x00008430


	//   ....[109]....
        /*04e4*/ 	.word	0x00008450


	//   ....[110]....
        /*04e8*/ 	.word	0x00008470


	//   ....[111]....
        /*04ec*/ 	.word	0x00008490


	//----- nvinfo : EIATTR_EXIT_INSTR_OFFSETS
	.align		4
.L_28215:
        /*04f0*/ 	.byte	0x04, 0x1c
        /*04f2*/ 	.short	(.L_28217 - .L_28216)


	//   ....[0]....
.L_28216:
        /*04f4*/ 	.word	0x00009340


	//   ....[1]....
        /*04f8*/ 	.word	0x00009350


	//   ....[2]....
        /*04fc*/ 	.word	0x0000a080


	//----- nvinfo : EIATTR_CTAIDZ_USED
	.align		4
.L_28217:
        /*0500*/ 	.byte	0x01, 0x04
	.zero		2


	//----- nvinfo : EIATTR_CRS_STACK_SIZE
	.align		4
        /*0504*/ 	.byte	0x04, 0x1e
        /*0506*/ 	.short	(.L_28219 - .L_28218)
.L_28218:
        /*0508*/ 	.word	0x00000000
.L_28219:


//--------------------- .nv.info._ZN4vllm25paged_attention_v1_kernelIffLi120ELi32ELi128ELNS_18Fp8KVCacheDataTypeE0ELb1EEEvPT_PKS2_PKT0_S8_ifPKiSA_iPKfiiiSC_SC_iiiii --------------------------
	.section	.nv.info._ZN4vllm25paged_attention_v1_kernelIffLi120ELi32ELi128ELNS_18Fp8KVCacheDataTypeE0ELb1EEEvPT_PKS2_PKT0_S8_ifPKiSA_iPKfiiiSC_SC_iiiii,"",@"SHT_CUDA_INFO"
	.sectionflags	@""
	.align	4


	//----- nvinfo : EIATTR_CUDA_API_VERSION
	.align		4
        /*0000*/ 	.byte	0x04, 0x37
        /*0002*/ 	.short	(.L_28221 - .L_28220)
.L_28220:
        /*0004*/ 	.word	0x00000082


	//----- nvinfo : EIATTR_SW2861232_WAR
	.align		4
.L_28221:
        /*0008*/ 	.byte	0x01, 0x35
	.zero		2


	//----- nvinfo : EIATTR_PARAM_CBANK
	.align		4
        /*000c*/ 	.byte	0x04, 0x0a
        /*000e*/ 	.short	(.L_28223 - .L_28222)
	.align		4
.L_28222:
        /*0010*/ 	.word	index@(.nv.constant0._ZN4vllm25paged_attention_v1_kernelIffLi120ELi32ELi128ELNS_18Fp8KVCacheDataTypeE0ELb1EEEvPT_PKS2_PKT0_S8_ifPKiSA_iPKfiiiSC_SC_iiiii)
        /*0014*/ 	.short	0x0160
        /*0016*/ 	.short	0x007c


	//----- nvinfo : EIATTR_CBANK_PARAM_SIZE
	.align		4
.L_28223:
        /*0018*/ 	.byte	0x03, 0x19
        /*001a*/ 	.short	0x007c


	//----- nvinfo : EIATTR_KPARAM_INFO
	.align		4
        /*001c*/ 	.byte	0x04, 0x17
        /*001e*/ 	.short	(.L_28225 - .L_28224)
.L_28224:
        /*0020*/ 	.word	0x00000000
        /*0024*/ 	.short	0x0013
        /*0026*/ 	.short	0x0078
        /*0028*/ 	.byte	0x00, 0xf0, 0x11, 0x00


	//----- nvinfo : EIATTR_KPARAM_INFO
	.align		4
.L_28225:
        /*002c*/ 	.byte	0x04, 0x17
        /*002e*/ 	.short	(.L_28227 - .L_28226)
.L_28226:
        /*0030*/ 	.word	0x00000000
        /*0034*/ 	.short	0x0012
        /*0036*/ 	.short	0x0074
        /*0038*/ 	.byte	0x00, 0xf0, 0x11, 0x00


	//----- nvinfo : EIATTR_KPARAM_INFO
	.align		4
.L_28227:
        /*003c*/ 	.byte	0x04, 0x17
        /*003e*/ 	.short	(.L_28229 - .L_28228)
.L_28228:
        /*0040*/ 	.word	0x00000000
        /*0044*/ 	.short	0x0011
        /*0046*/ 	.short	0x0070
        /*0048*/ 	.byte	0x00, 0xf0, 0x11, 0x00


	//----- nvinfo : EIATTR_KPARAM_INFO
	.align		4
.L_28229:
        /*004c*/ 	.byte	0x04, 0x17
        /*004e*/ 	.short	(.L_28231 - .L_28230)
.L_28230:
        /*0050*/ 	.word	0x00000000
        /*0054*/ 	.short	0x0010
        /*0056*/ 	.short	0x006c
        /*0058*/ 	.byte	0x00, 0xf0, 0x11, 0x00


	//----- nvinfo : EIATTR_KPARAM_INFO
	.align		4
.L_28231:
        /*005c*/ 	.byte	0x04, 0x17
        /*005e*/ 	.short	(.L_28233 - .L_28232)
.L_28232:
        /*0060*/ 	.word	0x00000000
        /*0064*/ 	.short	0x000f
        /*0066*/ 	.short	0x0068
        /*0068*/ 	.byte	0x00, 0xf0, 0x11, 0x00


	//----- nvinfo : EIATTR_KPARAM_INFO
	.align		4
.L_28233:
        /*006c*/ 	.byte	0x04, 0x17
        /*006e*/ 	.short	(.L_28235 - .L_28234)
.L_28234:
        /*0070*/ 	.word	0x00000000
        /*0074*/ 	.short	0x000e
        /*0076*/ 	.short	0x0060
        /*0078*/ 	.byte	0x00, 0xf0, 0x21, 0x00


	//----- nvinfo : EIATTR_KPARAM_INFO
	.align		4
.L_28235:
        /*007c*/ 	.byte	0x04, 0x17
        /*007e*/ 	.short	(.L_28237 - .L_28236)
.L_28236:
        /*0080*/ 	.word	0x00000000
        /*0084*/ 	.short	0x000d
        /*0086*/ 	.short	0x0058
        /*0088*/ 	.byte	0x00, 0xf0, 0x21, 0x00


	//----- nvinfo : EIATTR_KPARAM_INFO
	.align		4
.L_28237:
        /*008c*/ 	.byte	0x04, 0x17
        /*008e*/ 	.short	(.L_28239 - .L_28238)
.L_28238:
        /*0090*/ 	.word	0x00000000
        /*0094*/ 	.short	0x000c
        /*0096*/ 	.short	0x0050
        /*0098*/ 	.byte	0x00, 0xf0, 0x11, 0x00


	//----- nvinfo : EIATTR_KPARAM_INFO
	.align		4
.L_28239:
        /*009c*/ 	.byte	0x04, 0x17
        /*009e*/ 	.short	(.L_28241 - .L_28240)
.L_28240:
        /*00a0*/ 	.word	0x00000000
        /*00a4*/ 	.short	0x000b
        /*00a6*/ 	.short	0x004c
        /*00a8*/ 	.byte	0x00, 0xf0, 0x11, 0x00


	//----- nvinfo : EIATTR_KPARAM_INFO
	.align		4
.L_28241:
        /*00ac*/ 	.byte	0x04, 0x17
        /*00ae*/ 	.short	(.L_28243 - .L_28242)
.L_28242:
        /*00b0*/ 	.word	0x00000000
        /*00b4*/ 	.short	0x000a
        /*00b6*/ 	.short	0x0048
        /*00b8*/ 	.byte	0x00, 0xf0, 0x11, 0x00


	//----- nvinfo : EIATTR_KPARAM_INFO
	.align		4
.L_28243:
        /*00bc*/ 	.byte	0x04, 0x17
        /*00be*/ 	.short	(.L_28245 - .L_28244)
.L_28244:
        /*00c0*/ 	.word	0x00000000
        /*00c4*/ 	.short	0x0009
        /*00c6*/ 	.short	0x0040
        /*00c8*/ 	.byte	0x00, 0xf0, 0x21, 0x00


	//----- nvinfo : EIATTR_KPARAM_INFO
	.align		4
.L_28245:
        /*00cc*/ 	.byte	0x04, 0x17
        /*00ce*/ 	.short	(.L_28247 - .L_28246)
.L_28246:
        /*00d0*/ 	.word	0x00000000
        /*00d4*/ 	.short	0x0008
        /*00d6*/ 	.short	0x0038
        /*00d8*/ 	.byte	0x00, 0xf0, 0x11, 0x00


	//----- nvinfo : EIATTR_KPARAM_INFO
	.align		4
.L_28247:
        /*00dc*/ 	.byte	0x04, 0x17
        /*00de*/ 	.short	(.L_28249 - .L_28248)
.L_28248:
        /*00e0*/ 	.word	0x00000000
        /*00e4*/ 	.short	0x0007
        /*00e6*/ 	.short	0x0030
        /*00e8*/ 	.byte	0x00, 0xf0, 0x21, 0x00


	//----- nvinfo : EIATTR_KPARAM_INFO
	.align		4
.L_28249:
        /*00ec*/ 	.byte	0x04, 0x17
        /*00ee*/ 	.short	(.L_28251 - .L_28250)
.L_28250:
        /*00f0*/ 	.word	0x00000000
        /*00f4*/ 	.short	0x0006
        /*00f6*/ 	.short	0x0028
        /*00f8*/ 	.byte	0x00, 0xf0, 0x21, 0x00


	//----- nvinfo : EIATTR_KPARAM_INFO
	.align		4
.L_28251:
        /*00fc*/ 	.byte	0x04, 0x17
        /*00fe*/ 	.short	(.L_28253 - .L_28252)
.L_28252:
        /*0100*/ 	.word	0x00000000
        /*0104*/ 	.short	0x0005
        /*0106*/ 	.short	0x0024
        /*0108*/ 	.byte	0x00, 0xf0, 0x11, 0x00


	//----- nvinfo : EIATTR_KPARAM_INFO
	.align		4
.L_28253:
        /*010c*/ 	.byte	0x04, 0x17
        /*010e*/ 	.short	(.L_28255 - .L_28254)
.L_28254:
        /*0110*/ 	.word	0x00000000
        /*0114*/ 	.short	0x0004
        /*0116*/ 	.short	0x0020
        /*0118*/ 	.byte	0x00, 0xf0, 0x11, 0x00


	//----- nvinfo : EIATTR_KPARAM_INFO
	.align		4
.L_28255:
        /*011c*/ 	.byte	0x04, 0x17
        /*011e*/ 	.short	(.L_28257 - .L_28256)
.L_28256:
        /*0120*/ 	.word	0x00000000
        /*0124*/ 	.short	0x0003
        /*0126*/ 	.short	0x0018
        /*0128*/ 	.byte	0x00, 0xf0, 0x21, 0x00


	//----- nvinfo : EIATTR_KPARAM_INFO
	.align		4
.L_28257:
        /*012c*/ 	.byte	0x04, 0x17
        /*012e*/ 	.short	(.L_28259 - .L_28258)
.L_28258:
        /*0130*/ 	.word	0x00000000
        /*0134*/ 	.short	0x0002
        /*0136*/ 	.short	0x0010
        /*0138*/ 	.byte	0x00, 0xf0, 0x21, 0x00


	//----- nvinfo : EIATTR_KPARAM_INFO
	.align		4
.L_28259:
        /*013c*/ 	.byte	0x04, 0x17
        /*013e*/ 	.short	(.L_28261 - .L_28260)
.L_28260:
        /*0140*/ 	.word	0x00000000
        /*0144*/ 	.short	0x0001
        /*0146*/ 	.short	0x0008
        /*0148*/ 	.byte	0x00, 0xf0, 0x21, 0x00


	//----- nvinfo : EIATTR_KPARAM_INFO
	.align		4
.L_28261:
        /*014c*/ 	.byte	0x04, 0x17
        /*014e*/ 	.short	(.L_28263 - .L_28262)
.L_28262:
        /*0150*/ 	.word	0x00000000
        /*0154*/ 	.short	0x0000
        /*0156*/ 	.short	0x0000
        /*0158*/ 	.byte	0x00, 0xf0, 0x21, 0x00


	//----- nvinfo : EIATTR_MAXREG_COUNT
	.align		4
.L_28263:
        /*015c*/ 	.byte	0x03, 0x1b
        /*015e*/ 	.short	0x00ff


	//----- nvinfo : EIATTR_NUM_BARRIERS
	.align		4
        /*0160*/ 	.byte	0x02, 0x4c
        /*0162*/ 	.byte	0x01
	.zero		1


	//----- nvinfo : EIATTR_MERCURY_ISA_VERSION
	.align		4
        /*0164*/ 	.byte	0x03, 0x5f
        /*0166*/ 	.short	0x0000


	//----- nvinfo : EIATTR_COOP_GROUP_MASK_REGIDS
	.align		4
        /*0168*/ 	.byte	0x04, 0x29
        /*016a*/ 	.short	(.L_28265 - .L_28264)


	//   ....[0]....
.L_28264:
        /*016c*/ 	.word	0xffffffff


	//   ....[1]....
        /*0170*/ 	.word	0xffffffff


	//   ....[2]....
        /*0174*/ 	.word	0xffffffff


	//   ....[3]....
        /*0178*/ 	.word	0xffffffff


	//   ....[4]....
        /*017c*/ 	.word	0xffffffff


	//   ....[5]....
        /*0180*/ 	.word	0xffffffff


	//   ....[6]....
        /*0184*/ 	.word	0xffffffff


	//   ....[7]....
        /*0188*/ 	.word	0xffffffff


	//   ....[8]....
        /*018c*/ 	.word	0xffffffff


	//   ....[9]....
        /*0190*/ 	.word	0xffffffff


	//   ....[10]....
        /*0194*/ 	.word	0xffffffff


	//   ....[11]....
        /*0198*/ 	.word	0xffffffff


	//   ....[12]....
        /*019c*/ 	.word	0xffffffff


	//   ....[13]....
        /*01a0*/ 	.word	0xffffffff


	//   ....[14]....
        /*01a4*/ 	.word	0xffffffff


	//   ....[15]....
        /*01a8*/ 	.word	0xffffffff


	//   ....[16]....
        /*01ac*/ 	.word	0xffffffff


	//   ....[17]....
        /*01b0*/ 	.word	0xffffffff


	//   ....[18]....
        /*01b4*/ 	.word	0xffffffff


	//   ....[19]....
        /*01b8*/ 	.word	0xffffffff


	//   ....[20]....
        /*01bc*/ 	.word	0xffffffff


	//   ....[21]....
        /*01c0*/ 	.word	0xffffffff


	//   ....[22]....
        /*01c4*/ 	.word	0xffffffff


	//   ....[23]....
        /*01c8*/ 	.word	0xffffffff


	//   ....[24]....
        /*01cc*/ 	.word	0xffffffff


	//   ....[25]....
        /*01d0*/ 	.word	0xffffffff


	//   ....[26]....
        /*01d4*/ 	.word	0xffffffff


	//   ....[27]....
        /*01d8*/ 	.word	0xffffffff


	//   ....[28]....
        /*01dc*/ 	.word	0xffffffff


	//   ....[29]....
        /*01e0*/ 	.word	0xffffffff


	//   ....[30]....
        /*01e4*/ 	.word	0xffffffff


	//   ....[31]....
        /*01e8*/ 	.word	0xffffffff


	//   ....[32]....
        /*01ec*/ 	.word	0xffffffff


	//   ....[33]....
        /*01f0*/ 	.word	0xffffffff


	//   ....[34]....
        /*01f4*/ 	.word	0xffffffff


	//   ....[35]....
        /*01f8*/ 	.word	0xffffffff


	//   ....[36]....
        /*01fc*/ 	.word	0xffffffff


	//   ....[37]....
        /*0200*/ 	.word	0xffffffff


	//   ....[38]....
        /*0204*/ 	.word	0xffffffff


	//   ....[39]....
        /*0208*/ 	.word	0xffffffff


	//   ....[40]....
        /*020c*/ 	.word	0xffffffff


	//   ....[41]....
        /*0210*/ 	.word	0xffffffff


	//   ....[42]....
        /*0214*/ 	.word	0xffffffff


	//   ....[43]....
        /*0218*/ 	.word	0xffffffff


	//   ....[44]....
        /*021c*/ 	.word	0xffffffff


	//   ....[45]....
        /*0220*/ 	.word	0xffffffff


	//   ....[46]....
        /*0224*/ 	.word	0xffffffff


	//   ....[47]....
        /*0228*/ 	.word	0xffffffff


	//   ....[48]....
        /*022c*/ 	.word	0xffffffff


	//   ....[49]....
        /*0230*/ 	.word	0xffffffff


	//   ....[50]....
        /*0234*/ 	.word	0xffffffff


	//   ....[51]....
        /*0238*/ 	.word	0xffffffff


	//   ....[52]....
        /*023c*/ 	.word	0xffffffff


	//   ....[53]....
        /*0240*/ 	.word	0xffffffff


	//   ....[54]....
        /*0244*/ 	.word	0xffffffff


	//   ....[55]....
        /*0248*/ 	.word	0xffffffff


	//   ....[56]....
        /*024c*/ 	.word	0xffffffff


	//   ....[57]....
        /*0250*/ 	.word	0xffffffff


	//   ....[58]....
        /*0254*/ 	.word	0xffffffff


	//   ....[59]....
        /*0258*/ 	.word	0xffffffff


	//   ....[60]....
        /*025c*/ 	.word	0xffffffff


	//   ....[61]....
        /*0260*/ 	.word	0xffffffff


	//   ....[62]....
        /*0264*/ 	.word	0xffffffff


	//   ....[63]....
        /*0268*/ 	.word	0xffffffff


	//   ....[64]....
        /*026c*/ 	.word	0xffffffff


	//   ....[65]....
        /*0270*/ 	.word	0xffffffff


	//   ....[66]....
        /*0274*/ 	.word	0xffffffff


	//   ....[67]....
        /*0278*/ 	.word	0xffffffff


	//   ....[68]....
        /*027c*/ 	.word	0xffffffff


	//   ....[69]....
        /*0280*/ 	.word	0xffffffff


	//   ....[70]....
        /*0284*/ 	.word	0xffffffff


	//   ....[71]....
        /*0288*/ 	.word	0xffffffff


	//   ....[72]....
        /*028c*/ 	.word	0xffffffff


	//   ....[73]....
        /*0290*/ 	.word	0xffffffff


	//   ....[74]....
        /*0294*/ 	.word	0xffffffff


	//   ....[75]....
        /*0298*/ 	.word	0xffffffff


	//   ....[76]....
        /*029c*/ 	.word	0xffffffff


	//   ....[77]....
        /*02a0*/ 	.word	0xffffffff


	//   ....[78]....
        /*02a4*/ 	.word	0xffffffff


	//   ....[79]....
        /*02a8*/ 	.word	0xffffffff


	//   ....[80]....
        /*02ac*/ 	.word	0xffffffff


	//   ....[81]....
        /*02b0*/ 	.word	0xffffffff


	//   ....[82]....
        /*02b4*/ 	.word	0xffffffff


	//   ....[83]....
        /*02b8*/ 	.word	0xffffffff


	//   ....[84]....
        /*02bc*/ 	.word	0xffffffff


	//   ....[85]....
        /*02c0*/ 	.word	0xffffffff


	//   ....[86]....
        /*02c4*/ 	.word	0xffffffff


	//   ....[87]....
        /*02c8*/ 	.word	0xffffffff


	//   ....[88]....
        /*02cc*/ 	.word	0xffffffff


	//   ....[89]....
        /*02d0*/ 	.word	0xffffffff


	//   ....[90]....
        /*02d4*/ 	.word	0xffffffff


	//   ....[91]....
        /*02d8*/ 	.word	0xffffffff


	//   ....[92]....
        /*02dc*/ 	.word	0xffffffff


	//   ....[93]....
        /*02e0*/ 	.word	0xffffffff


	//   ....[94]....
        /*02e4*/ 	.word	0xffffffff


	//   ....[95]....
        /*02e8*/ 	.word	0xffffffff


	//   ....[96]....
        /*02ec*/ 	.word	0xffffffff


	//   ....[97]....
        /*02f0*/ 	.word	0xffffffff


	//   ....[98]....
        /*02f4*/ 	.word	0xffffffff


	//   ....[99]....
        /*02f8*/ 	.word	0xffffffff


	//   ....[100]....
        /*02fc*/ 	.word	0xffffffff


	//   ....[101]....
        /*0300*/ 	.word	0xffffffff


	//   ....[102]....
        /*0304*/ 	.word	0xffffffff


	//   ....[103]....
        /*0308*/ 	.word	0xffffffff


	//   ....[104]....
        /*030c*/ 	.word	0xffffffff


	//   ....[105]....
        /*0310*/ 	.word	0xffffffff


	//----- nvinfo : EIATTR_COOP_GROUP_INSTR_OFFSETS
	.align		4
.L_28265:
        /*0314*/ 	.byte	0x04, 0x28
        /*0316*/ 	.short	(.L_28267 - .L_28266)


	//   ....[0]....
.L_28266:
        /*0318*/ 	.word	0x00002b20


	//   ....[1]....
        /*031c*/ 	.word	0x00002be0


	//   ....[2]....
        /*0320*/ 	.word	0x00002c00


	//   ....[3]....
        /*0324*/ 	.word	0x00002c20


	//   ....[4]....
        /*0328*/ 	.word	0x00002c40


	//   ....[5]....
        /*032c*/ 	.word	0x00002ca0


	//   ....[6]....
        /*0330*/ 	.word	0x00002cd0


	//   ....[7]....
        /*0334*/ 	.word	0x00002cf0


	//   ....[8]....
        /*0338*/ 	.word	0x00003ac0


	//   ....[9]....
        /*033c*/ 	.word	0x00003b20


	//   ....[10]....
        /*0340*/ 	.word	0x00003b50


	//   ....[11]....
        /*0344*/ 	.word	0x00003b70


	//   ....[12]....
        /*0348*/ 	.word	0x00003b90


	//   ....[13]....
        /*034c*/ 	.word	0x00003be0


	//   ....[14]....
        /*0350*/ 	.word	0x00003c00


	//   ....[15]....
        /*0354*/ 	.word	0x00003c20


	//   ....[16]....
        /*0358*/ 	.word	0x000073f0


	//   ....[17]....
        /*035c*/ 	.word	0x00007430


	//   ....[18]....
        /*0360*/ 	.word	0x00007440


	//   ....[19]....
        /*0364*/ 	.word	0x00007450


	//   ....[20]....
        /*0368*/ 	.word	0x00007460


	//   ....[21]....
        /*036c*/ 	.word	0x00007470


	//   ....[22]....
        /*0370*/ 	.word	0x00007490


	//   ....[23]....
        /*0374*/ 	.word	0x000074b0


	//   ....[24]....
        /*0378*/ 	.word	0x000074d0


	//   ....[25]....
        /*037c*/ 	.word	0x000074f0


	//   ....[26]....
        /*0380*/ 	.word	0x00007510


	//   ....[27]....
        /*0384*/ 	.word	0x00007530


	//   ....[28]....
        /*0388*/ 	.word	0x00007540


	//   ....[29]....
        /*038c*/ 	.word	0x00007560


	//   ....[30]....
        /*0390*/ 	.word	0x00007580


	//   ....[31]....
        /*0394*/ 	.word	0x000075a0


	//   ....[32]....
        /*0398*/ 	.word	0x000075c0


	//   ....[33]....
        /*039c*/ 	.word	0x000075e0


	//   ....[34]....
        /*03a0*/ 	.word	0x00007600


	//   ....[35]....
        /*03a4*/ 	.word	0x00007620


	//   ....[36]....
        /*03a8*/ 	.word	0x00007640


	//   ....[37]....
        /*03ac*/ 	.word	0x00007660


	//   ....[38]....
        /*03b0*/ 	.word	0x00007680


	//   ....[39]....
        /*03b4*/ 	.word	0x000076a0


	//   ....[40]....
        /*03b8*/ 	.word	0x000076c0


	//   ....[41]....
        /*03bc*/ 	.word	0x000076e0


	//   ....[42]....
        /*03c0*/ 	.word	0x00007700


	//   ....[43]....
        /*03c4*/ 	.word	0x00007720


	//   ....[44]....
        /*03c8*/ 	.word	0x00007740


	//   ....[45]....
        /*03cc*/ 	.word	0x00007760


	//   ....[46]....
        /*03d0*/ 	.word	0x00007780


	//   ....[47]....
        /*03d4*/ 	.word	0x000077a0


	//   ....[48]....
        /*03d8*/ 	.word	0x000077c0


	//   ....[49]....
        /*03dc*/ 	.word	0x000077e0


	//   ....[50]....
        /*03e0*/ 	.word	0x00007800


	//   ....[51]....
        /*03e4*/ 	.word	0x00007820


	//   ....[52]....
        /*03e8*/ 	.word	0x00007840


	//   ....[53]....
        /*03ec*/ 	.word	0x00007870


	//   ....[54]....
        /*03f0*/ 	.word	0x000078a0


	//   ....[55]....
        /*03f4*/ 	.word	0x000078c0


	//   ....[56]....
        /*03f8*/ 	.word	0x000078e0


	//   ....[57]....
        /*03fc*/ 	.word	0x00007910


	//   ....[58]....
        /*0400*/ 	.word	0x00007930


	//   ....[59]....
        /*0404*/ 	.word	0x00007950


	//   ....[60]....
        /*0408*/ 	.word	0x00007970


	//   ....[61]....
        /*040c*/ 	.word	0x00007990


	//   ....[62]....
        /*0410*/ 	.word	0x000079b0


	//   ....[63]....
        /*0414*/ 	.word	0x000079c0


	//   ....[64]....
        /*0418*/ 	.word	0x000079e0


	//   ....[65]....
        /*041c*/ 	.word	0x00007a00


	//   ....[66]....
        /*0420*/ 	.word	0x00007a20


	//   ....[67]....
        /*0424*/ 	.word	0x00007a40


	//   ....[68]....
        /*0428*/ 	.word	0x00007a60


	//   ....[69]....
        /*042c*/ 	.word	0x00007a80


	//   ....[70]....
        /*0430*/ 	.word	0x00007aa0


	//   ....[71]....
        /*0434*/ 	.word	0x00007ac0


	//   ....[72]....
        /*0438*/ 	.word	0x00007ae0


	//   ....[73]....
        /*043c*/ 	.word	0x00007b00


	//   ....[74]....
        /*0440*/ 	.word	0x00007b20


	//   ....[75]....
        /*0444*/ 	.word	0x00007b40


	//   ....[76]....
        /*0448*/ 	.word	0x00007b60


	//   ....[77]....
        /*044c*/ 	.word	0x00007b80


	//   ....[78]....
        /*0450*/ 	.word	0x00007ba0


	//   ....[79]....
        /*0454*/ 	.word	0x00007bc0


	//   ....[80]....
        /*0458*/ 	.word	0x00007be0


	//   ....[81]....
        /*045c*/ 	.word	0x00007c00


	//   ....[82]....
        /*0460*/ 	.word	0x00007c30


	//   ....[83]....
        /*0464*/ 	.word	0x00007c50


	//   ....[84]....
        /*0468*/ 	.word	0x00007c70


	//   ....[85]....
        /*046c*/ 	.word	0x00007c90


	//   ....[86]....
        /*0470*/ 	.word	0x00007cb0


	//   ....[87]....
        /*0474*/ 	.word	0x00007cd0


	//   ....[88]....
        /*0478*/ 	.word	0x00007ce0


	//   ....[89]....
        /*047c*/ 	.word	0x00007d00


	//   ....[90]....
        /*0480*/ 	.word	0x00007d20


	//   ....[91]....
        /*0484*/ 	.word	0x00007d40


	//   ....[92]....
        /*0488*/ 	.word	0x00007d50


	//   ....[93]....
        /*048c*/ 	.word	0x00007d70


	//   ....[94]....
        /*0490*/ 	.word	0x00007da0


	//   ....[95]....
        /*0494*/ 	.word	0x00007dc0


	//   ....[96]....
        /*0498*/ 	.word	0x00007de0


	//   ....[97]....
        /*049c*/ 	.word	0x00007e00


	//   ....[98]....
        /*04a0*/ 	.word	0x00007e20


	//   ....[99]....
        /*04a4*/ 	.word	0x00007e40


	//   ....[100]....
        /*04a8*/ 	.word	0x00007e60


	//   ....[101]....
        /*04ac*/ 	.word	0x00007e80


	//   ....[102]....
        /*04b0*/ 	.word	0x00007ea0


	//   ....[103]....
        /*04b4*/ 	.word	0x00007ec0


	//   ....[104]....
        /*04b8*/ 	.word	0x00007ee0


	//   ....[105]....
        /*04bc*/ 	.word	0x00007f00


	//----- nvinfo : EIATTR_EXIT_INSTR_OFFSETS
	.align		4
.L_28267:
        /*04c0*/ 	.byte	0x04, 0x1c
        /*04c2*/ 	.short	(.L_28269 - .L_28268)


	//   ....[0]....
.L_28268:
        /*04c4*/ 	.word	0x00008cf0


	//   ....[1]....
        /*04c8*/ 	.word	0x00008d00


	//   ....[2]....
        /*04cc*/ 	.word	0x00009960


	//----- nvinfo : EIATTR_CTAIDZ_USED
	.align		4
.L_28269:
        /*04d0*/ 	.byte	0x01, 0x04
	.zero		2


	//----- nvinfo : EIATTR_CRS_STACK_SIZE
	.align		4
        /*04d4*/ 	.byte	0x04, 0x1e
        /*04d6*/ 	.short	(.L_28271 - .L_28270)
.L_28270:
        /*04d8*/ 	.word	0x00000000
.L_28271:


//--------------------- .nv.info._ZN4vllm25paged_attention_v1_kernelIffLi112ELi32ELi128ELNS_18Fp8KVCacheDataTypeE0ELb1EEEvPT_PKS2_PKT0_S8_ifPKiSA_iPKfiiiSC_SC_iiiii --------------------------
	.section	.nv.info._ZN4vllm25paged_attention_v1_kernelIffLi112ELi32ELi128ELNS_18Fp8KVCacheDataTypeE0ELb1EEEvPT_PKS2_PKT0_S8_ifPKiSA_iPKfiiiSC_SC_iiiii,"",@"SHT_CUDA_INFO"
	.sectionflags	@""
	.align	4


	//----- nvinfo : EIATTR_CUDA_API_VERSION
	.align		4
        /*0000*/ 	.byte	0x04, 0x37
        /*0002*/ 	.short	(.L_28273 - .L_28272)
.L_28272:
        /*0004*/ 	.word	0x00000082


	//----- nvinfo : EIATTR_SW2861232_WAR
	.align		4
.L_28273:
        /*0008*/ 	.byte	0x01, 0x35
	.zero		2


	//----- nvinfo : EIATTR_PARAM_CBANK
	.align		4
        /*000c*/ 	.byte	0x04, 0x0a
        /*000e*/ 	.short	(.L_28275 - .L_28274)
	.align		4
.L_28274:
        /*0010*/ 	.word	index@(.nv.constant0._ZN4vllm25paged_attention_v1_kernelIffLi112ELi32ELi128ELNS_18Fp8KVCacheDataTypeE0ELb1EEEvPT_PKS2_PKT0_S8_ifPKiSA_iPKfiiiSC_SC_iiiii)
        /*0014*/ 	.short	0x0160
        /*0016*/ 	.short	0x007c


	//----- nvinfo : EIATTR_CBANK_PARAM_SIZE
	.align		4
.L_28275:
        /*0018*/ 	.byte	0x03, 0x19
        /*001a*/ 	.short	0x007c


	//----- nvinfo : EIATTR_KPARAM_INFO
	.align		4
        /*001c*/ 	.byte	0x04, 0x17
        /*001e*/ 	.short	(.L_28277 - .L_28276)
.L_28276:
        /*0020*/ 	.word	0x00000000
        /*0024*/ 	.short	0x0013
        /*0026*/ 	.short	0x0078
        /*0028*/ 	.byte	0x00, 0xf0, 0x11, 0x00


	//----- nvinfo : EIATTR_KPARAM_INFO
	.align		4
.L_28277:
        /*002c*/ 	.byte	0x04, 0x17
        /*002e*/ 	.short	(.L_28279 - .L_28278)
.L_28278:
        /*0030*/ 	.word	0x00000000
        /*0034*/ 	.short	0x0012
        /*0036*/ 	.short	0x0074
        /*0038*/ 	.byte	0x00, 0xf0, 0x11, 0x00


	//----- nvinfo : EIATTR_KPARAM_INFO
	.align		4
.L_28279:
        /*003c*/ 	.byte	0x04, 0x17
        /*003e*/ 	.short	(.L_28281 - .L_28280)
.L_28280:
        /*0040*/ 	.word	0x00000000
        /*0044*/ 	.short	0x0011
        /*0046*/ 	.short	0x0070
        /*0048*/ 	.byte	0x00, 0xf0, 0x11, 0x00


	//----- nvinfo : EIATTR_KPARAM_INFO
	.align		4
.L_28281:
        /*004c*/ 	.byte	0x04, 0x17
        /*004e*/ 	.short	(.L_28283 - .L_28282)
.L_28282:
        /*0050*/ 	.word	0x00000000
        /*0054*/ 	.short	0x0010
        /*0056*/ 	.short	0x006c
        /*0058*/ 	.byte	0x00, 0xf0, 0x11, 0x00


	//----- nvinfo : EIATTR_KPARAM_INFO
	.align		4
.L_28283:
        /*005c*/ 	.byte	0x04, 0x17
        /*005e*/ 	.short	(.L_28285 - .L_28284)
.L_28284:
        /*0060*/ 	.word	0x00000000
        /*0064*/ 	.short	0x000f
        /*0066*/ 	.short	0x0068
        /*0068*/ 	.byte	0x00, 0xf0, 0x11, 0x00


	//----- nvinfo : EIATTR_KPARAM_INFO
	.align		4
.L_28285:
        /*006c*/ 	.byte	0x04, 0x17
        /*006e*/ 	.short	(.L_28287 - .L_28286)
.L_28286:
        /*0070*/ 	.word	0x00000000
        /*0074*/ 	.short	0x000e
        /*0076*/ 	.short	0x0060
        /*0078*/ 	.byte	0x00, 0xf0, 0x21, 0x00


	//----- nvinfo : EIATTR_KPARAM_INFO
	.align		4
.L_28287:
        /*007c*/ 	.byte	0x04, 0x17
        /*007e*/ 	.short	(.L_28289 - .L_28288)
.L_28288:
        /*0080*/ 	.word	0x00000000
        /*0084*/ 	.short	0x000d
        /*0086*/ 	.short	0x0058
        /*0088*/ 	.byte	0x00, 0xf0, 0x21, 0x00


	//----- nvinfo : EIATTR_KPARAM_INFO
	.align		4
.L_28289:
        /*008c*/ 	.byte	0x04, 0x17
        /*008e*/ 	.short	(.L_28291 - .L_28290)
.L_28290:
        /*0090*/ 	.word	0x00000000
        /*0094*/ 	.short	0x000c
        /*0096*/ 	.short	0x0050
        /*0098*/ 	.byte	0x00, 0xf0, 0x11, 0x00


	//----- nvinfo : EIATTR_KPARAM_INFO
	.align		4
.L_28291:
        /*009c*/ 	.byte	0x04, 0x17
        /*009e*/ 	.short	(.L_28293 - .L_28292)
.L_28292:
        /*00a0*/ 	.word	0x00000000
        /*00a4*/ 	.short	0x000b
        /*00a6*/ 	.short	0x004c
        /*00a8*/ 	.byte	0x00, 0xf0, 0x11, 0x00


	//----- nvinfo : EIATTR_KPARAM_INFO
	.align		4
.L_28293:
        /*00ac*/ 	.byte	0x04, 0x17
        /*00ae*/ 	.short	(.L_28295 - .L_28294)
.L_28294:
        /*00b0*/ 	.word	0x00000000
        /*00b4*/ 	.short	0x000a
        /*00b6*/ 	.short	0x0048
        /*00b8*/ 	.byte	0x00, 0xf0, 0x11, 0x00


	//----- nvinfo : EIATTR_KPARAM_INFO
	.align		4
.L_28295:
        /*00bc*/ 	.byte	0x04, 0x17
        /*00be*/ 	.short	(.L_28297 - .L_28296)
.L_28296:
        /*00c0*/ 	.word	0x00000000
        /*00c4*/ 	.short	0x0009
        /*00c6*/ 	.short	0x0040
        /*00c8*/ 	.byte	0x00, 0xf0, 0x21, 0x00


	//----- nvinfo : EIATTR_KPARAM_INFO
	.align		4
.L_28297:
        /*00cc*/ 	.byte	0x04, 0x17
        /*00ce*/ 	.short	(.L_28299 - .L_28298)
.L_28298:
        /*00d0*/ 	.word	0x00000000
        /*00d4*/ 	.short	0x0008
        /*00d6*/ 	.short	0x0038
        /*00d8*/ 	.byte	0x00, 0xf0, 0x11, 0x00


	//----- nvinfo : EIATTR_KPARAM_INFO
	.align		4
.L_28299:
        /*00dc*/ 	.byte	0x04, 0x17
        /*00de*/ 	.short	(.L_28301 - .L_28300)
.L_28300:
        /*00e0*/ 	.word	0x00000000
        /*00e4*/ 	.short	0x0007
        /*00e6*/ 	.short	0x0030
        /*00e8*/ 	.byte	0x00, 0xf0, 0x21, 0x00


	//----- nvinfo : EIATTR_KPARAM_INFO
	.align		4
.L_28301:
        /*00ec*/ 	.byte	0x04, 0x17
        /*00ee*/ 	.short	(.L_28303 - .L_28302)
.L_28302:
        /*00f0*/ 	.word	0x00000000
        /*00f4*/ 	.short	0x0006
        /*00f6*/ 	.short	0x0028
        /*00f8*/ 	.byte	0x00, 0xf0, 0x21, 0x00


	//----- nvinfo : EIATTR_KPARAM_INFO
	.align		4
.L_28303:
        /*00fc*/ 	.byte	0x04, 0x17
        /*00fe*/ 	.short	(.L_28305 - .L_28304)
.L_28304:
        /*0100*/ 	.word	0x00000000
        /*0104*/ 	.short	0x0005
        /*0106*/ 	.short	0x0024
        /*0108*/ 	.byte	0x00, 0xf0, 0x11, 0x00


	//----- nvinfo : EIATTR_KPARAM_INFO
	.align		4
.L_28305:
        /*010c*/ 	.byte	0x04, 0x17
        /*010e*/ 	.short	(.L_28307 - .L_28306)
.L_28306:
        /*0110*/ 	.word	0x00000000
        /*0114*/ 	.short	0x0004
        /*0116*/ 	.short	0x0020
        /*0118*/ 	.byte	0x00, 0xf0, 0x11, 0x00


	//----- nvinfo : EIATTR_KPARAM_INFO
	.align		4
.L_28307:
        /*011c*/ 	.byte	0x04, 0x17
        /*011e*/ 	.short	(.L_28309 - .L_28308)
.L_28308:
        /*0120*/ 	.word	0x00000000
        /*0124*/ 	.short	0x0003
        /*0126*/ 	.short	0x0018
        /*0128*/ 	.byte	0x00, 0xf0, 0x21, 0x00


	//----- nvinfo : EIATTR_KPARAM_INFO
	.align		4
.L_28309:
        /*012c*/ 	.byte	0x04, 0x17
        /*012e*/ 	.short	(.L_28311 - .L_28310)
.L_28310:
        /*0130*/ 	.word	0x00000000
        /*0134*/ 	.short	0x0002
        /*0136*/ 	.short	0x0010
        /*0138*/ 	.byte	0x00, 0xf0, 0x21, 0x00


	//----- nvinfo : EIATTR_KPARAM_INFO
	.align		4
.L_28311:
        /*013c*/ 	.byte	0x04, 0x17
        /*013e*/ 	.short	(.L_28313 - .L_28312)
.L_28312:
        /*0140*/ 	.word	0x00000000
        /*0144*/ 	.short	0x0001
        /*0146*/ 	.short	0x0008
        /*0148*/ 	.byte	0x00, 0xf0, 0x21, 0x00


	//----- nvinfo : EIATTR_KPARAM_INFO
	.align		4
.L_28313:
        /*014c*/ 	.byte	0x04, 0x17
        /*014e*/ 	.short	(.L_28315 - .L_28314)
.L_28314:
        /*0150*/ 	.word	0x00000000
        /*0154*/ 	.short	0x0000
        /*0156*/ 	.short	0x0000
        /*0158*/ 	.byte	0x00, 0xf0, 0x21, 0x00


	//----- nvinfo : EIATTR_MAXREG_COUNT
	.align		4
.L_28315:
        /*015c*/ 	.byte	0x03, 0x1b
        /*015e*/ 	.short	0x00ff


	//----- nvinfo : EIATTR_NUM_BARRIERS
	.align		4
        /*0160*/ 	.byte	0x02, 0x4c
        /*0162*/ 	.byte	0x01
	.zero		1


	//----- nvinfo : EIATTR_MERCURY_ISA_VERSION
	.align		4
        /*0164*/ 	.byte	0x03, 0x5f
        /*0166*/ 	.short	0x0000


	//----- nvinfo : EIATTR_COOP_GROUP_MASK_REGIDS
	.align		4
        /*0168*/ 	.byte	0x04, 0x29
        /*016a*/ 	.short	(.L_28317 - .L_28316)


	//   ....[0]....
.L_28316:
        /*016c*/ 	.word	0xffffffff


	//   ....[1]....
        /*0170*/ 	.word	0xffffffff


	//   ....[2]....
        /*0174*/ 	.word	0xffffffff


	//   ....[3]....
        /*0178*/ 	.word	0xffffffff


	//   ....[4]....
        /*017c*/ 	.word	0xffffffff


	//   ....[5]....
        /*0180*/ 	.word	0xffffffff


	//   ....[6]....
        /*0184*/ 	.word	0xffffffff


	//   ....[7]....
        /*0188*/ 	.word	0xffffffff


	//   ....[8]....
        /*018c*/ 	.word	0xffffffff


	//   ....[9]....
        /*0190*/ 	.word	0xffffffff


	//   ....[10]....
        /*0194*/ 	.word	0xffffffff


	//   ....[11]....
        /*0198*/ 	.word	0xffffffff


	//   ....[12]....
        /*019c*/ 	.word	0xffffffff


	//   ....[13]....
        /*01a0*/ 	.word	0xffffffff


	//   ....[14]....
        /*01a4*/ 	.word	0xffffffff


	//   ....[15]....
        /*01a8*/ 	.word	0xffffffff


	//   ....[16]....
        /*01ac*/ 	.word	0xffffffff


	//   ....[17]....
        /*01b0*/ 	.word	0xffffffff


	//   ....[18]....
        /*01b4*/ 	.word	0xffffffff


	//   ....[19]....
        /*01b8*/ 	.word	0xffffffff


	//   ....[20]....
        /*01bc*/ 	.word	0xffffffff


	//   ....[21]....
        /*01c0*/ 	.word	0xffffffff


	//   ....[22]....
        /*01c4*/ 	.word	0xffffffff


	//   ....[23]....
        /*01c8*/ 	.word	0xffffffff


	//   ....[24]....
        /*01cc*/ 	.word	0xffffffff


	//   ....[25]....
        /*01d0*/ 	.word	0xffffffff


	//   ....[26]....
        /*01d4*/ 	.word	0xffffffff


	//   ....[27]....
        /*01d8*/ 	.word	0xffffffff


	//   ....[28]....
        /*01dc*/ 	.word	0xffffffff


	//   ....[29]....
        /*01e0*/ 	.word	0xffffffff


	//   ....[30]....
        /*01e4*/ 	.word	0xffffffff


	//   ....[31]....
        /*01e8*/ 	.word	0xffffffff


	//   ....[32]....
        /*01ec*/ 	.word	0xffffffff


	//   ....[33]....
        /*01f0*/ 	.word	0xffffffff


	//   ....[34]....
        /*01f4*/ 	.word	0xffffffff


	//   ....[35]....
        /*01f8*/ 	.word	0xffffffff


	//   ....[36]....
        /*01fc*/ 	.word	0xffffffff


	//   ....[37]....
        /*0200*/ 	.word	0xffffffff


	//   ....[38]....
        /*0204*/ 	.word	0xffffffff


	//   ....[39]....
        /*0208*/ 	.word	0xffffffff


	//   ....[40]....
        /*020c*/ 	.word	0xffffffff


	//   ....[41]....
        /*0210*/ 	.word	0xffffffff


	//   ....[42]....
        /*0214*/ 	.word	0xffffffff


	//   ....[43]....
        /*0218*/ 	.word	0xffffffff


	//   ....[44]....
        /*021c*/ 	.word	0xffffffff


	//   ....[45]....
        /*0220*/ 	.word	0xffffffff


	//   ....[46]....
        /*0224*/ 	.word	0xffffffff


	//   ....[47]....
        /*0228*/ 	.word	0xffffffff


	//   ....[48]....
        /*022c*/ 	.word	0xffffffff


	//   ....[49]....
        /*0230*/ 	.word	0xffffffff


	//   ....[50]....
        /*0234*/ 	.word	0xffffffff


	//   ....[51]....
        /*0238*/ 	.word	0xffffffff


	//   ....[52]....
        /*023c*/ 	.word	0xffffffff


	//   ....[53]....
        /*0240*/ 	.word	0xffffffff


	//   ....[54]....
        /*0244*/ 	.word	0xffffffff


	//   ....[55]....
        /*0248*/ 	.word	0xffffffff


	//   ....[56]....
        /*024c*/ 	.word	0xffffffff


	//   ....[57]....
        /*0250*/ 	.word	0xffffffff


	//   ....[58]....
        /*0254*/ 	.word	0xffffffff


	//   ....[59]....
        /*0258*/ 	.word	0xffffffff


	//   ....[60]....
        /*025c*/ 	.word	0xffffffff


	//   ....[61]....
        /*0260*/ 	.word	0xffffffff


	//   ....[62]....
        /*0264*/ 	.word	0xffffffff


	//   ....[63]....
        /*0268*/ 	.word	0xffffffff


	//   ....[64]....
        /*026c*/ 	.word	0xffffffff


	//   ....[65]....
        /*0270*/ 	.word	0xffffffff


	//   ....[66]....
        /*0274*/ 	.word	0xffffffff


	//   ....[67]....
        /*0278*/ 	.word	0xffffffff


	//   ....[68]....
        /*027c*/ 	.word	0xffffffff


	//   ....[69]....
        /*0280*/ 	.word	0xffffffff


	//   ....[70]....
        /*0284*/ 	.word	0xffffffff


	//   ....[71]....
        /*0288*/ 	.word	0xffffffff


	//   ....[72]....
        /*028c*/ 	.word	0xffffffff


	//   ....[73]....
        /*0290*/ 	.word	0xffffffff


	//   ....[74]....
        /*0294*/ 	.word	0xffffffff


	//   ....[75]....
        /*0298*/ 	.word	0xffffffff


	//   ....[76]....
        /*029c*/ 	.word	0xffffffff


	//   ....[77]....
        /*02a0*/ 	.word	0xffffffff


	//   ....[78]....
        /*02a4*/ 	.word	0xffffffff


	//   ....[79]....
        /*02a8*/ 	.word	0xffffffff


	//   ....[80]....
        /*02ac*/ 	.word	0xffffffff


	//   ....[81]....
        /*02b0*/ 	.word	0xffffffff


	//   ....[82]....
        /*02b4*/ 	.word	0xffffffff


	//   ....[83]....
        /*02b8*/ 	.word	0xffffffff


	//   ....[84]....
        /*02bc*/ 	.word	0xffffffff


	//   ....[85]....
        /*02c0*/ 	.word	0xffffffff


	//   ....[86]....
        /*02c4*/ 	.word	0xffffffff


	//   ....[87]....
        /*02c8*/ 	.word	0xffffffff


	//   ....[88]....
        /*02cc*/ 	.word	0xffffffff


	//   ....[89]....
        /*02d0*/ 	.word	0xffffffff


	//   ....[90]....
        /*02d4*/ 	.word	0xffffffff


	//   ....[91]....
        /*02d8*/ 	.word	0xffffffff


	//   ....[92]....
        /*02dc*/ 	.word	0xffffffff


	//   ....[93]....
        /*02e0*/ 	.word	0xffffffff


	//   ....[94]....
        /*02e4*/ 	.word	0xffffffff


	//   ....[95]....
        /*02e8*/ 	.word	0xffffffff


	//   ....[96]....
        /*02ec*/ 	.word	0xffffffff


	//   ....[97]....
        /*02f0*/ 	.word	0xffffffff


	//   ....[98]....
        /*02f4*/ 	.word	0xffffffff


	//   ....[99]....
        /*02f8*/ 	.word	0xffffffff


	//----- nvinfo : EIATTR_COOP_GROUP_INSTR_OFFSETS
	.align		4
.L_28317:
        /*02fc*/ 	.byte	0x04, 0x28
        /*02fe*/ 	.short	(.L_28319 - .L_28318)


	//   ....[0]....
.L_28318:
        /*0300*/ 	.word	0x000027f0


	//   ....[1]....
        /*0304*/ 	.word	0x00002850


	//   ....[2]....
        /*0308*/ 	.word	0x00002870


	//   ....[3]....
        /*030c*/ 	.word	0x00002890


	//   ....[4]....
        /*0310*/ 	.word	0x000028c0


	//   ....[5]....
        /*0314*/ 	.word	0x00002940


	//   ....[6]....
        /*0318*/ 	.word	0x00002960


	//   ....[7]....
        /*031c*/ 	.word	0x000029a0


	//   ....[8]....
        /*0320*/ 	.word	0x00003770


	//   ....[9]....
        /*0324*/ 	.word	0x000037d0


	//   ....[10]....
        /*0328*/ 	.word	0x00003800


	//   ....[11]....
        /*032c*/ 	.word	0x00003820


	//   ....[12]....
        /*0330*/ 	.word	0x00003840


	//   ....[13]....
        /*0334*/ 	.word	0x00003890


	//   ....[14]....
        /*0338*/ 	.word	0x000038b0


	//   ....[15]....
        /*033c*/ 	.word	0x000038d0


	//   ....[16]....
        /*0340*/ 	.word	0x00006dd0


	//   ....[17]....
        /*0344*/ 	.word	0x00006e10


	//   ....[18]....
        /*0348*/ 	.word	0x00006e20


	//   ....[19]....
        /*034c*/ 	.word	0x00006e30


	//   ....[20]....
        /*0350*/ 	.word	0x00006e40


	//   ....[21]....
        /*0354*/ 	.word	0x00006e50


	//   ....[22]....
        /*0358*/ 	.word	0x00006e70


	//   ....[23]....
        /*035c*/ 	.word	0x00006e90


	//   ....[24]....
        /*0360*/ 	.word	0x00006eb0


	//   ....[25]....
        /*0364*/ 	.word	0x00006ed0


	//   ....[26]....
        /*0368*/ 	.word	0x00006ef0


	//   ....[27]....
        /*036c*/ 	.word	0x00006f10


	//   ....[28]....
        /*0370*/ 	.word	0x00006f20


	//   ....[29]....
        /*0374*/ 	.word	0x00006f40


	//   ....[30]....
        /*0378*/ 	.word	0x00006f60


	//   ....[31]....
        /*037c*/ 	.word	0x00006f80


	//   ....[32]....
        /*0380*/ 	.word	0x00006fa0


	//   ....[33]....
        /*0384*/ 	.word	0x00006fc0


	//   ....[34]....
        /*0388*/ 	.word	0x00006fe0


	//   ....[35]....
        /*038c*/ 	.word	0x00007010


	//   ....[36]....
        /*0390*/ 	.word	0x00007040


	//   ....[37]....
        /*0394*/ 	.word	0x00007060


	//   ....[38]....
        /*0398*/ 	.word	0x00007080


	//   ....[39]....
        /*039c*/ 	.word	0x000070a0


	//   ....[40]....
        /*03a0*/ 	.word	0x000070c0


	//   ....[41]....
        /*03a4*/ 	.word	0x000070e0


	//   ....[42]....
        /*03a8*/ 	.word	0x00007100


	//   ....[43]....
        /*03ac*/ 	.word	0x00007120


	//   ....[44]....
        /*03b0*/ 	.word	0x00007140


	//   ....[45]....
        /*03b4*/ 	.word	0x00007160


	//   ....[46]....
        /*03b8*/ 	.word	0x00007180


	//   ....[47]....
        /*03bc*/ 	.word	0x000071a0


	//   ....[48]....
        /*03c0*/ 	.word	0x000071c0


	//   ....[49]....
        /*03c4*/ 	.word	0x000071e0


	//   ....[50]....
        /*03c8*/ 	.word	0x00007210


	//   ....[51]....
        /*03cc*/ 	.word	0x00007230


	//   ....[52]....
        /*03d0*/ 	.word	0x00007250


	//   ....[53]....
        /*03d4*/ 	.word	0x00007270


	//   ....[54]....
        /*03d8*/ 	.word	0x00007290


	//   ....[55]....
        /*03dc*/ 	.word	0x000072b0


	//   ....[56]....
        /*03e0*/ 	.word	0x000072c0


	//   ....[57]....
        /*03e4*/ 	.word	0x000072e0


	//   ....[58]....
        /*03e8*/ 	.word	0x00007300


	//   ....[59]....
        /*03ec*/ 	.word	0x00007320


	//   ....[60]....
        /*03f0*/ 	.word	0x00007340


	//   ....[61]....
        /*03f4*/ 	.word	0x00007360


	//   ....[62]....
        /*03f8*/ 	.word	0x00007380


	//   ....[63]....
        /*03fc*/ 	.word	0x000073a0


	//   ....[64]....
        /*0400*/ 	.word	0x000073c0


	//   ....[65]....
        /*0404*/ 	.word	0x000073e0


	//   ....[66]....
        /*0408*/ 	.word	0x00007400


	//   ....[67]....
        /*040c*/ 	.word	0x00007420


	//   ....[68]....
        /*0410*/ 	.word	0x00007440


	//   ....[69]....
        /*0414*/ 	.word	0x00007460


	//   ....[70]....
        /*0418*/ 	.word	0x00007480


	//   ....[71]....
        /*041c*/ 	.word	0x000074a0


	//   ....[72]....
        /*0420*/ 	.word	0x000074c0


	//   ....[73]....
        /*0424*/ 	.word	0x000074e0


	//   ....[74]....
        /*0428*/ 	.word	0x00007500


	//   ....[75]....
        /*042c*/ 	.word	0x00007520


	//   ....[76]....
        /*0430*/ 	.word	0x00007550


	//   ....[77]....
        /*0434*/ 	.word	0x00007570


	//   ....[78]....
        /*0438*/ 	.word	0x00007590


	//   ....[79]....
        /*043c*/ 	.word	0x000075b0


	//   ....[80]....
        /*0440*/ 	.word	0x000075d0


	//   ....[81]....
        /*0444*/ 	.word	0x000075f0


	//   ....[82]....
        /*0448*/ 	.word	0x00007600


	//   ....[83]....
        /*044c*/ 	.word	0x00007610


	//   ....[84]....
        /*0450*/ 	.word	0x00007620


	//   ....[85]....
        /*0454*/ 	.word	0x00007630


	//   ....[86]....
        /*0458*/ 	.word	0x00007640


	//   ....[87]....
        /*045c*/ 	.word	0x00007670


	//   ....[88]....
        /*0460*/ 	.word	0x000076a0


	//   ....[89]....
        /*0464*/ 	.word	0x000076d0


	//   ....[90]....
        /*0468*/ 	.word	0x00007700


	//   ....[91]....
        /*046c*/ 	.word	0x00007720


	//   ....[92]....
        /*0470*/ 	.word	0x00007740


	//   ....[93]....
        /*0474*/ 	.word	0x00007760


	//   ....[94]....
        /*0478*/ 	.word	0x00007780


	//   ....[95]....
        /*047c*/ 	.word	0x000077a0


	//   ....[96]....
        /*0480*/ 	.word	0x000077c0


	//   ....[97]....
        /*0484*/ 	.word	0x000077e0


	//   ....[98]....
        /*0488*/ 	.word	0x00007800


	//   ....[99]....
        /*048c*/ 	.word	0x00007820


	//----- nvinfo : EIATTR_EXIT_INSTR_OFFSETS
	.align		4
.L_28319:
        /*0490*/ 	.byte	0x04, 0x1c
        /*0492*/ 	.short	(.L_28321 - .L_28320)


	//   ....[0]....
.L_28320:
        /*0494*/ 	.word	0x00008550


	//   ....[1]....
        /*0498*/ 	.word	0x00008560


	//   ....[2]....
        /*049c*/ 	.word	0x00009100


	//----- nvinfo : EIATTR_CTAIDZ_USED
	.align		4
.L_28321:
        /*04a0*/ 	.byte	0x01, 0x04
	.zero		2


	//----- nvinfo : EIATTR_CRS_STACK_SIZE
	.align		4
        /*04a4*/ 	.byte	0x04, 0x1e
        /*04a6*/ 	.short	(.L_28323 - .L_28322)
.L_28322:
        /*04a8*/ 	.word	0x00000000
.L_28323:


//--------------------- .nv.info._ZN4vllm25paged_attention_v1_kernelIffLi96ELi32ELi128ELNS_18Fp8KVCacheDataTypeE0ELb1EEEvPT_PKS2_PKT0_S8_ifPKiSA_iPKfiiiSC_SC_iiiii --------------------------
	.section	.nv.info._ZN4vllm25paged_attention_v1_kernelIffLi96ELi32ELi128ELNS_18Fp8KVCacheDataTypeE0ELb1EEEvPT_PKS2_PKT0_S8_ifPKiSA_iPKfiiiSC_SC_iiiii,"",@"SHT_CUDA_INFO"
	.sectionflags	@""
	.align	4


	//----- nvinfo : EIATTR_CUDA_API_VERSION
	.align		4
        /*0000*/ 	.byte	0x04, 0x37
        /*0002*/ 	.short	(.L_28325 - .L_28324)
.L_28324:
        /*0004*/ 	.word	0x00000082


	//----- nvinfo : EIATTR_SW2861232_WAR
	.align		4
.L_28325:
        /*0008*/ 	.byte	0x01, 0x35
	.zero		2


	//----- nvinfo : EIATTR_PARAM_CBANK
	.align		4
        /*000c*/ 	.byte	0x04, 0x0a
        /*000e*/ 	.short	(.L_28327 - .L_28326)
	.align		4
.L_28326:
        /*0010*/ 	.word	index@(.nv.constant0._ZN4vllm25paged_attention_v1_kernelIffLi96ELi32ELi128ELNS_18Fp8KVCacheDataTypeE0ELb1EEEvPT_PKS2_PKT0_S8_ifPKiSA_iPKfiiiSC_SC_iiiii)
        /*0014*/ 	.short	0x0160
        /*0016*/ 	.short	0x007c


	//----- nvinfo : EIATTR_CBANK_PARAM_SIZE
	.align		4
.L_28327:
        /*0018*/ 	.byte	0x03, 0x19
        /*001a*/ 	.short	0x007c


	//----- nvinfo : EIATTR_KPARAM_INFO
	.align		4
        /*001c*/ 	.byte	0x04, 0x17
        /*001e*/ 	.short	(.L_28329 - .L_28328)
.L_28328:
        /*0020*/ 	.word	0x00000000
        /*0024*/ 	.short	0x0013
        /*0026*/ 	.short	0x0078
        /*0028*/ 	.byte	0x00, 0xf0, 0x11, 0x00


	//----- nvinfo : EIATTR_KPARAM_INFO
	.align		4
.L_28329:
        /*002c*/ 	.byte	0x04, 0x17
        /*002e*/ 	.short	(.L_28331 - .L_28330)
.L_28330:
        /*0030*/ 	.word	0x00000000
        /*0034*/ 	.short	0x0012
        /*0036*/ 	.short	0x0074
        /*0038*/ 	.byte	0x00, 0xf0, 0x11, 0x00


	//----- nvinfo : EIATTR_KPARAM_INFO
	.align		4
.L_28331:
        /*003c*/ 	.byte	0x04, 0x17
        /*003e*/ 	.short	(.L_28333 - .L_28332)
.L_28332:
        /*0040*/ 	.word	0x00000000
        /*0044*/ 	.short	0x0011
        /*0046*/ 	.short	0x0070
        /*0048*/ 	.byte	0x00, 0xf0, 0x11, 0x00


	//----- nvinfo : EIATTR_KPARAM_INFO
	.align		4
.L_28333:
        /*004c*/ 	.byte	0x04, 0x17
        /*004e*/ 	.short	(.L_28335 - .L_28334)
.L_28334:
        /*0050*/ 	.word	0x00000000
        /*0054*/ 	.short	0x0010
        /*0056*/ 	.short	0x006c
        /*0058*/ 	.byte	0x00, 0xf0, 0x11, 0x00


	//----- nvinfo : EIATTR_KPARAM_INFO
	.align		4
.L_28335:
        /*005c*/ 	.byte	0x04, 0x17
        /*005e*/ 	.short	(.L_28337 - .L_28336)
.L_28336:
        /*0060*/ 	.word	0x00000000
        /*0064*/ 	.short	0x000f
        /*0066*/ 	.short	0x0068
        /*0068*/ 	.byte	0x00, 0xf0, 0x11, 0x00


	//----- nvinfo : EIATTR_KPARAM_INFO
	.align		4
.L_28337:
        /*006c*/ 	.byte	0x04, 0x17
        /*006e*/ 	.short	(.L_28339 - .L_28338)
.L_28338:
        /*0070*/ 	.word	0x00000000
        /*0074*/ 	.short	0x000e
        /*0076*/ 	.short	0x0060
        /*0078*/ 	.byte	0x00, 0xf0, 0x21, 0x00


	//----- nvinfo : EIATTR_KPARAM_INFO
	.align		4
.L_28339:
        /*007c*/ 	.byte	0x04, 0x17
        /*007e*/ 	.short	(.L_28341 - .L_28340)
.L_28340:
        /*0080*/ 	.word	0x00000000
        /*0084*/ 	.short	0x000d
        /*0086*/ 	.short	0x0058
        /*0088*/ 	.byte	0x00, 0xf0, 0x21, 0x00


	//----- nvinfo : EIATTR_KPARAM_INFO
	.align		4
.L_28341:
        /*008c*/ 	.byte	0x04, 0x17
        /*008e*/ 	.short	(.L_28343 - .L_28342)
.L_28342:
        /*0090*/ 	.word	0x00000000
        /*0094*/ 	.short	0x000c
        /*0096*/ 	.short	0x0050
        /*0098*/ 	.byte	0x00, 0xf0, 0x11, 0x00


	//----- nvinfo : EIATTR_KPARAM_INFO
	.align		4
.L_28343:
        /*009c*/ 	.byte	0x04, 0x17
        /*009e*/ 	.short	(.L_28345 - .L_28344)
.L_28344:
        /*00a0*/ 	.word	0x00000000
        /*00a4*/ 	.short	0x000b
        /*00a6*/ 	.short	0x004c
        /*00a8*/ 	.byte	0x00, 0xf0, 0x11, 0x00


	//----- nvinfo : EIATTR_KPARAM_INFO
	.align		4
.L_28345:
        /*00ac*/ 	.byte	0x04, 0x17
        /*00ae*/ 	.short	(.L_28347 - .L_28346)
.L_28346:
        /*00b0*/ 	.word	0x00000000
        /*00b4*/ 	.short	0x000a
        /*00b6*/ 	.short	0x0048
        /*00b8*/ 	.byte	0x00, 0xf0, 0x11, 0x00


	//----- nvinfo : EIATTR_KPARAM_INFO
	.align		4
.L_28347:
        /*00bc*/ 	.byte	0x04, 0x17
        /*00be*/ 	.short	(.L_28349 - .L_28348)
.L_28348:
        /*00c0*/ 	.word	0x00000000
        /*00c4*/ 	.short	0x0009
        /*00c6*/ 	.short	0x0040
        /*00c8*/ 	.byte	0x00, 0xf0, 0x21, 0x00


	//----- nvinfo : EIATTR_KPARAM_INFO
	.align		4
.L_28349:
        /*00cc*/ 	.byte	0x04, 0x17
        /*00ce*/ 	.short	(.L_28351 - .L_28350)
.L_28350:
        /*00d0*/ 	.word	0x00000000
        /*00d4*/ 	.short	0x0008
        /*00d6*/ 	.short	0x0038
        /*00d8*/ 	.byte	0x00, 0xf0, 0x11, 0x00


	//----- nvinfo : EIATTR_KPARAM_INFO
	.align		4
.L_28351:
        /*00dc*/ 	.byte	0x04, 0x17
        /*00de*/ 	.short	(.L_28353 - .L_28352)
.L_28352:
        /*00e0*/ 	.word	0x00000000
        /*00e4*/ 	.short	0x0007
        /*00e6*/ 	.short	0x0030
        /*00e8*/ 	.byte	0x00, 0xf0, 0x21, 0x00


	//----- nvinfo : EIATTR_KPARAM_INFO
	.align		4
.L_28353:
        /*00ec*/ 	.byte	0x04, 0x17
        /*00ee*/ 	.short	(.L_28355 - .L_28354)
.L_28354:
        /*00f0*/ 	.word	0x00000000
        /*00f4*/ 	.short	0x0006
        /*00f6*/ 	.short	0x0028
        /*00f8*/ 	.byte	0x00, 0xf0, 0x21, 0x00


	//----- nvinfo : EIATTR_KPARAM_INFO
	.align		4
.L_28355:
        /*00fc*/ 	.byte	0x04, 0x17
        /*00fe*/ 	.short	(.L_28357 - .L_28356)
.L_28356:
        /*0100*/ 	.word	0x00000000
        /*0104*/ 	.short	0x0005
        /*0106*/ 	.short	0x0024
        /*0108*/ 	.byte	0x00, 0xf0, 0x11, 0x00


	//----- nvinfo : EIATTR_KPARAM_INFO
	.align		4
.L_28357:
        /*010c*/ 	.byte	0x04, 0x17
        /*010e*/ 	.short	(.L_28359 - .L_28358)
.L_28358:
        /*0110*/ 	.word	0x00000000
        /*0114*/ 	.short	0x0004
        /*0116*/ 	.short	0x0020
        /*0118*/ 	.byte	0x00, 0xf0, 0x11, 0x00


	//----- nvinfo : EIATTR_KPARAM_INFO
	.align		4
.L_28359:
        /*011c*/ 	.byte	0x04, 0x17
        /*011e*/ 	.short	(.L_28361 - .L_28360)
.L_28360:
        /*0120*/ 	.word	0x00000000
        /*0124*/ 	.short	0x0003
        /*0126*/ 	.short	0x0018
        /*0128*/ 	.byte	0x00, 0xf0, 0x21, 0x00


	//----- nvinfo : EIATTR_KPARAM_INFO
	.align		4
.L_28361:
        /*012c*/ 	.byte	0x04, 0x17
        /*012e*/ 	.short	(.L_28363 - .L_28362)
.L_28362:
        /*0130*/ 	.word	0x00000000
        /*0134*/ 	.short	0x0002
        /*0136*/ 	.short	0x0010
        /*0138*/ 	.byte	0x00, 0xf0, 0x21, 0x00


	//----- nvinfo : EIATTR_KPARAM_INFO
	.align		4
.L_28363:
        /*013c*/ 	.byte	0x04, 0x17
        /*013e*/ 	.short	(.L_28365 - .L_28364)
.L_28364:
        /*0140*/ 	.word	0x00000000
        /*0144*/ 	.short	0x0001
        /*0146*/ 	.short	0x0008
        /*0148*/ 	.byte	0x00, 0xf0, 0x21, 0x00


	//----- nvinfo : EIATTR_KPARAM_INFO
	.align		4
.L_28365:
        /*014c*/ 	.byte	0x04, 0x17
        /*014e*/ 	.short	(.L_28367 - .L_28366)
.L_28366:
        /*0150*/ 	.word	0x00000000
        /*0154*/ 	.short	0x0000
        /*0156*/ 	.short	0x0000
        /*0158*/ 	.byte	0x00, 0xf0, 0x21, 0x00


	//----- nvinfo : EIATTR_MAXREG_COUNT
	.align		4
.L_28367:
        /*015c*/ 	.byte	0x03, 0x1b
        /*015e*/ 	.short	0x00ff


	//----- nvinfo : EIATTR_NUM_BARRIERS
	.align		4
        /*0160*/ 	.byte	0x02, 0x4c
        /*0162*/ 	.byte	0x01
	.zero		1


	//----- nvinfo : EIATTR_MERCURY_ISA_VERSION
	.align		4
        /*0164*/ 	.byte	0x03, 0x5f
        /*0166*/ 	.short	0x0000


	//----- nvinfo : EIATTR_COOP_GROUP_MASK_REGIDS
	.align		4
        /*0168*/ 	.byte	0x04, 0x29
        /*016a*/ 	.short	(.L_28369 - .L_28368)


	//   ....[0]....
.L_28368:
        /*016c*/ 	.word	0xffffffff


	//   ....[1]....
        /*0170*/ 	.word	0xffffffff


	//   ....[2]....
        /*0174*/ 	.word	0xffffffff


	//   ....[3]....
        /*0178*/ 	.word	0xffffffff


	//   ....[4]....
        /*017c*/ 	.word	0xffffffff


	//   ....[5]....
        /*0180*/ 	.word	0xffffffff


	//   ....[6]....
        /*0184*/ 	.word	0xffffffff


	//   ....[7]....
        /*0188*/ 	.word	0xffffffff


	//   ....[8]....
        /*018c*/ 	.word	0xffffffff


	//   ....[9]....
        /*0190*/ 	.word	0xffffffff


	//   ....[10]....
        /*0194*/ 	.word	0xffffffff


	//   ....[11]....
        /*0198*/ 	.word	0xffffffff


	//   ....[12]....
        /*019c*/ 	.word	0xffffffff


	//   ....[13]....
        /*01a0*/ 	.word	0xffffffff


	//   ....[14]....
        /*01a4*/ 	.word	0xffffffff


	//   ....[15]....
        /*01a8*/ 	.word	0xffffffff


	//   ....[16]....
        /*01ac*/ 	.word	0xffffffff


	//   ....[17]....
        /*01b0*/ 	.word	0xffffffff


	//   ....[18]....
        /*01b4*/ 	.word	0xffffffff


	//   ....[19]....
        /*01b8*/ 	.word	0xffffffff


	//   ....[20]....
        /*01bc*/ 	.word	0xffffffff


	//   ....[21]....
        /*01c0*/ 	.word	0xffffffff


	//   ....[22]....
        /*01c4*/ 	.word	0xffffffff


	//   ....[23]....
        /*01c8*/ 	.word	0xffffffff


	//   ....[24]....
        /*01cc*/ 	.word	0xffffffff


	//   ....[25]....
        /*01d0*/ 	.word	0xffffffff


	//   ....[26]....
        /*01d4*/ 	.word	0xffffffff


	//   ....[27]....
        /*01d8*/ 	.word	0xffffffff


	//   ....[28]....
        /*01dc*/ 	.word	0xffffffff


	//   ....[29]....
        /*01e0*/ 	.word	0xffffffff


	//   ....[30]....
        /*01e4*/ 	.word	0xffffffff


	//   ....[31]....
        /*01e8*/ 	.word	0xffffffff


	//   ....[32]....
        /*01ec*/ 	.word	0xffffffff


	//   ....[33]....
        /*01f0*/ 	.word	0xffffffff


	//   ....[34]....
        /*01f4*/ 	.word	0xffffffff


	//   ....[35]....
        /*01f8*/ 	.word	0xffffffff


	//   ....[36]....
        /*01fc*/ 	.word	0xffffffff


	//   ....[37]....
        /*0200*/ 	.word	0xffffffff


	//   ....[38]....
        /*0204*/ 	.word	0xffffffff


	//   ....[39]....
        /*0208*/ 	.word	0xffffffff


	//   ....[40]....
        /*020c*/ 	.word	0xffffffff


	//   ....[41]....
        /*0210*/ 	.word	0xffffffff


	//   ....[42]....
        /*0214*/ 	.word	0xffffffff


	//   ....[43]....
        /*0218*/ 	.word	0xffffffff


	//   ....[44]....
        /*021c*/ 	.word	0xffffffff


	//   ....[45]....
        /*0220*/ 	.word	0xffffffff


	//   ....[46]....
        /*0224*/ 	.word	0xffffffff


	//   ....[47]....
        /*0228*/ 	.word	0xffffffff


	//   ....[48]....
        /*022c*/ 	.word	0xffffffff


	//   ....[49]....
        /*0230*/ 	.word	0xffffffff


	//   ....[50]....
        /*0234*/ 	.word	0xffffffff


	//   ....[51]....
        /*0238*/ 	.word	0xffffffff


	//   ....[52]....
        /*023c*/ 	.word	0xffffffff


	//   ....[53]....
        /*0240*/ 	.word	0xffffffff


	//   ....[54]....
        /*0244*/ 	.word	0xffffffff


	//   ....[55]....
        /*0248*/ 	.word	0xffffffff


	//   ....[56]....
        /*024c*/ 	.word	0xffffffff


	//   ....[57]....
        /*0250*/ 	.word	0xffffffff


	//   ....[58]....
        /*0254*/ 	.word	0xffffffff


	//   ....[59]....
        /*0258*/ 	.word	0xffffffff


	//   ....[60]....
        /*025c*/ 	.word	0xffffffff


	//   ....[61]....
        /*0260*/ 	.word	0xffffffff


	//   ....[62]....
        /*0264*/ 	.word	0xffffffff


	//   ....[63]....
        /*0268*/ 	.word	0xffffffff


	//   ....[64]....
        /*026c*/ 	.word	0xffffffff


	//   ....[65]....
        /*0270*/ 	.word	0xffffffff


	//   ....[66]....
        /*0274*/ 	.word	0xffffffff


	//   ....[67]....
        /*0278*/ 	.word	0xffffffff


	//   ....[68]....
        /*027c*/ 	.word	0xffffffff


	//   ....[69]....
        /*0280*/ 	.word	0xffffffff


	//   ....[70]....
        /*0284*/ 	.word	0xffffffff


	//   ....[71]....
        /*0288*/ 	.word	0xffffffff


	//   ....[72]....
        /*028c*/ 	.word	0xffffffff


	//   ....[73]....
        /*0290*/ 	.word	0xffffffff


	//   ....[74]....
        /*0294*/ 	.word	0xffffffff


	//   ....[75]....
        /*0298*/ 	.word	0xffffffff


	//   ....[76]....
        /*029c*/ 	.word	0xffffffff


	//   ....[77]....
        /*02a0*/ 	.word	0xffffffff


	//   ....[78]....
        /*02a4*/ 	.word	0xffffffff


	//   ....[79]....
        /*02a8*/ 	.word	0xffffffff


	//   ....[80]....
        /*02ac*/ 	.word	0xffffffff


	//   ....[81]....
        /*02b0*/ 	.word	0xffffffff


	//   ....[82]....
        /*02b4*/ 	.word	0xffffffff


	//   ....[83]....
        /*02b8*/ 	.word	0xffffffff


	//   ....[84]....
        /*02bc*/ 	.word	0xffffffff


	//   ....[85]....
        /*02c0*/ 	.word	0xffffffff


	//   ....[86]....
        /*02c4*/ 	.word	0xffffffff


	//   ....[87]....
        /*02c8*/ 	.word	0xffffffff


	//----- nvinfo : EIATTR_COOP_GROUP_INSTR_OFFSETS
	.align		4
.L_28369:
        /*02cc*/ 	.byte	0x04, 0x28
        /*02ce*/ 	.short	(.L_28371 - .L_28370)


	//   ....[0]....
.L_28370:
        /*02d0*/ 	.word	0x00002530


	//   ....[1]....
        /*02d4*/ 	.word	0x00002590


	//   ....[2]....
        /*02d8*/ 	.word	0x000025b0


	//   ....[3]....
        /*02dc*/ 	.word	0x000025d0


	//   ....[4]....
        /*02e0*/ 	.word	0x00002600


	//   ....[5]....
        /*02e4*/ 	.word	0x00002680


	//   ....[6]....
        /*02e8*/ 	.word	0x000026a0


	//   ....[7]....
        /*02ec*/ 	.word	0x000026e0


	//   ....[8]....
        /*02f0*/ 	.word	0x000034b0


	//   ....[9]....
        /*02f4*/ 	.word	0x00003510


	//   ....[10]....
        /*02f8*/ 	.word	0x00003540


	//   ....[11]....
        /*02fc*/ 	.word	0x00003560


	//   ....[12]....
        /*0300*/ 	.word	0x00003580


	//   ....[13]....
        /*0304*/ 	.word	0x000035d0


	//   ....[14]....
        /*0308*/ 	.word	0x000035f0


	//   ....[15]....
        /*030c*/ 	.word	0x00003610


	//   ....[16]....
        /*0310*/ 	.word	0x00006640


	//   ....[17]....
        /*0314*/ 	.word	0x00006660


	//   ....[18]....
        /*0318*/ 	.word	0x00006670


	//   ....[19]....
        /*031c*/ 	.word	0x00006680


	//   ....[20]....
        /*0320*/ 	.word	0x00006690


	//   ....[21]....
        /*0324*/ 	.word	0x000066a0


	//   ....[22]....
        /*0328*/ 	.word	0x000066b0


	//   ....[23]....
        /*032c*/ 	.word	0x000066e0


	//   ....[24]....
        /*0330*/ 	.word	0x00006710


	//   ....[25]....
        /*0334*/ 	.word	0x00006750


	//   ....[26]....
        /*0338*/ 	.word	0x00006780


	//   ....[27]....
        /*033c*/ 	.word	0x000067b0


	//   ....[28]....
        /*0340*/ 	.word	0x000067e0


	//   ....[29]....
        /*0344*/ 	.word	0x00006810


	//   ....[30]....
        /*0348*/ 	.word	0x00006840


	//   ....[31]....
        /*034c*/ 	.word	0x00006870


	//   ....[32]....
        /*0350*/ 	.word	0x000068a0


	//   ....[33]....
        /*0354*/ 	.word	0x000068d0


	//   ....[34]....
        /*0358*/ 	.word	0x000068f0


	//   ....[35]....
        /*035c*/ 	.word	0x00006910


	//   ....[36]....
        /*0360*/ 	.word	0x00006930


	//   ....[37]....
        /*0364*/ 	.word	0x00006950


	//   ....[38]....
        /*0368*/ 	.word	0x00006970


	//   ....[39]....
        /*036c*/ 	.word	0x00006990


	//   ....[40]....
        /*0370*/ 	.word	0x000069b0


	//   ....[41]....
        /*0374*/ 	.word	0x000069d0


	//   ....[42]....
        /*0378*/ 	.word	0x000069f0


	//   ....[43]....
        /*037c*/ 	.word	0x00006a10


	//   ....[44]....
        /*0380*/ 	.word	0x00006a30


	//   ....[45]....
        /*0384*/ 	.word	0x00006a60


	//   ....[46]....
        /*0388*/ 	.word	0x00006a80


	//   ....[47]....
        /*038c*/ 	.word	0x00006aa0


	//   ....[48]....
        /*0390*/ 	.word	0x00006ac0


	//   ....[49]....
        /*0394*/ 	.word	0x00006ae0


	//   ....[50]....
        /*0398*/ 	.word	0x00006b00


	//   ....[51]....
        /*039c*/ 	.word	0x00006b10


	//   ....[52]....
        /*03a0*/ 	.word	0x00006b30


	//   ....[53]....
        /*03a4*/ 	.word	0x00006b50


	//   ....[54]....
        /*03a8*/ 	.word	0x00006b70


	//   ....[55]....
        /*03ac*/ 	.word	0x00006b90


	//   ....[56]....
        /*03b0*/ 	.word	0x00006bb0


	//   ....[57]....
        /*03b4*/ 	.word	0x00006bd0


	//   ....[58]....
        /*03b8*/ 	.word	0x00006bf0


	//   ....[59]....
        /*03bc*/ 	.word	0x00006c10


	//   ....[60]....
        /*03c0*/ 	.word	0x00006c30


	//   ....[61]....
        /*03c4*/ 	.word	0x00006c50


	//   ....[62]....
        /*03c8*/ 	.word	0x00006c70


	//   ....[63]....
        /*03cc*/ 	.word	0x00006c90


	//   ....[64]....
        /*03d0*/ 	.word	0x00006cb0


	//   ....[65]....
        /*03d4*/ 	.word	0x00006cd0


	//   ....[66]....
        /*03d8*/ 	.word	0x00006cf0


	//   ....[67]....
        /*03dc*/ 	.word	0x00006d10


	//   ....[68]....
        /*03e0*/ 	.word	0x00006d30


	//   ....[69]....
        /*03e4*/ 	.word	0x00006d60


	//   ....[70]....
        /*03e8*/ 	.word	0x00006d80


	//   ....[71]....
        /*03ec*/ 	.word	0x00006da0


	//   ....[72]....
        /*03f0*/ 	.word	0x00006dc0


	//   ....[73]....
        /*03f4*/ 	.word	0x00006de0


	//   ....[74]....
        /*03f8*/ 	.word	0x00006e00


	//   ....[75]....
        /*03fc*/ 	.word	0x00006e20


	//   ....[76]....
        /*0400*/ 	.word	0x00006e50


	//   ....[77]....
        /*0404*/ 	.word	0x00006e70


	//   ....[78]....
        /*0408*/ 	.word	0x00006e90


	//   ....[79]....
        /*040c*/ 	.word	0x00006eb0


	//   ....[80]....
        /*0410*/ 	.word	0x00006ed0


	//   ....[81]....
        /*0414*/ 	.word	0x00006ef0


	//   ....[82]....
        /*0418*/ 	.word	0x00006f10


	//   ....[83]....
        /*041c*/ 	.word	0x00006f30


	//   ....[84]....
        /*0420*/ 	.word	0x00006f50


	//   ....[85]....
        /*0424*/ 	.word	0x00006f70


	//   ....[86]....
        /*0428*/ 	.word	0x00006f90


	//   ....[87]....
        /*042c*/ 	.word	0x00006fb0


	//----- nvinfo : EIATTR_EXIT_INSTR_OFFSETS
	.align		4
.L_28371:
        /*0430*/ 	.byte	0x04, 0x1c
        /*0432*/ 	.short	(.L_28373 - .L_28372)


	//   ....[0]....
.L_28372:
        /*0434*/ 	.word	0x00007a30


	//   ....[1]....
        /*0438*/ 	.word	0x00007a40


	//   ....[2]....
        /*043c*/ 	.word	0x00008430


	//----- nvinfo : EIATTR_CTAIDZ_USED
	.align		4
.L_28373:
        /*0440*/ 	.byte	0x01, 0x04
	.zero		2


	//----- nvinfo : EIATTR_CRS_STACK_SIZE
	.align		4
        /*0444*/ 	.byte	0x04, 0x1e
        /*0446*/ 	.short	(.L_28375 - .L_28374)
.L_28374:
        /*0448*/ 	.word	0x00000000
.L_28375:


//--------------------- .nv.info._ZN4vllm25paged_attention_v1_kernelIffLi80ELi32ELi128ELNS_18Fp8KVCacheDataTypeE0ELb1EEEvPT_PKS2_PKT0_S8_ifPKiSA_iPKfiiiSC_SC_iiiii --------------------------
	.section	.nv.info._ZN4vllm25paged_attention_v1_kernelIffLi80ELi32ELi128ELNS_18Fp8KVCacheDataTypeE0ELb1EEEvPT_PKS2_PKT0_S8_ifPKiSA_iPKfiiiSC_SC_iiiii,"",@"SHT_CUDA_INFO"
	.sectionflags	@""
	.align	4


	//----- nvinfo : EIATTR_CUDA_API_VERSION
	.align		4
        /*0000*/ 	.byte	0x04, 0x37
        /*0002*/ 	.short	(.L_28377 - .L_28376)
.L_28376:
        /*0004*/ 	.word	0x00000082


	//----- nvinfo : EIATTR_SW2861232_WAR
	.align		4
.L_28377:
        /*0008*/ 	.byte	0x01, 0x35
	.zero		2


	//----- nvinfo : EIATTR_PARAM_CBANK
	.align		4
        /*000c*/ 	.byte	0x04, 0x0a
        /*000e*/ 	.short	(.L_28379 - .L_28378)
	.align		4
.L_28378:
        /*0010*/ 	.word	index@(.nv.constant0._ZN4vllm25paged_attention_v1_kernelIffLi80ELi32ELi128ELNS_18Fp8KVCacheDataTypeE0ELb1EEEvPT_PKS2_PKT0_S8_ifPKiSA_iPKfiiiSC_SC_iiiii)
        /*0014*/ 	.short	0x0160
        /*0016*/ 	.short	0x007c


	//----- nvinfo : EIATTR_CBANK_PARAM_SIZE
	.align		4
.L_28379:
        /*0018*/ 	.byte	0x03, 0x19
        /*001a*/ 	.short	0x007c


	//----- nvinfo : EIATTR_KPARAM_INFO
	.align		4
        /*001c*/ 	.byte	0x04, 0x17
        /*001e*/ 	.short	(.L_28381 - .L_28380)
.L_28380:
        /*0020*/ 	.word	0x00000000
        /*0024*/ 	.short	0x0013
        /*0026*/ 	.short	0x0078
        /*0028*/ 	.byte	0x00, 0xf0, 0x11, 0x00


	//----- nvinfo : EIATTR_KPARAM_INFO
	.align		4
.L_28381:
        /*002c*/ 	.byte	0x04, 0x17
        /*002e*/ 	.short	(.L_28383 - .L_28382)
.L_28382:
        /*0030*/ 	.word	0x00000000
        /*0034*/ 	.short	0x0012
        /*0036*/ 	.short	0x0074
        /*0038*/ 	.byte	0x00, 0xf0, 0x11, 0x00


	//----- nvinfo : EIATTR_KPARAM_INFO
	.align		4
.L_28383:
        /*003c*/ 	.byte	0x04, 0x17
        /*003e*/ 	.short	(.L_28385 - .L_28384)
.L_28384:
        /*0040*/ 	.word	0x00000000
        /*0044*/ 	.short	0x0011
        /*0046*/ 	.short	0x0070
        /*0048*/ 	.byte	0x00, 0xf0, 0x11, 0x00


	//----- nvinfo : EIATTR_KPARAM_INFO
	.align		4
.L_28385:
        /*004c*/ 	.byte	0x04, 0x17
        /*004e*/ 	.short	(.L_28387 - .L_28386)
.L_28386:
        /*0050*/ 	.word	0x00000000
        /*0054*/ 	.short	0x0010
        /*0056*/ 	.short	0x006c
        /*0058*/ 	.byte	0x00, 0xf0, 0x11, 0x00


	//----- nvinfo : EIATTR_KPARAM_INFO
	.align		4
.L_28387:
        /*005c*/ 	.byte	0x04, 0x17
        /*005e*/ 	.short	(.L_28389 - .L_28388)
.L_28388:
        /*0060*/ 	.word	0x00000000
        /*0064*/ 	.short	0x000f
        /*0066*/ 	.short	0x0068
        /*0068*/ 	.byte	0x00, 0xf0, 0x11, 0x00


	//----- nvinfo : EIATTR_KPARAM_INFO
	.align		4
.L_28389:
        /*006c*/ 	.byte	0x04, 0x17
        /*006e*/ 	.short	(.L_28391 - .L_28390)
.L_28390:
        /*0070*/ 	.word	0x00000000
        /*0074*/ 	.short	0x000e
        /*0076*/ 	.short	0x0060
        /*0078*/ 	.byte	0x00, 0xf0, 0x21, 0x00


	//----- nvinfo : EIATTR_KPARAM_INFO
	.align		4
.L_28391:
        /*007c*/ 	.byte	0x04, 0x17
        /*007e*/ 	.short	(.L_28393 - .L_28392)
.L_28392:
        /*0080*/ 	.word	0x00000000
        /*0084*/ 	.short	0x000d
        /*0086*/ 	.short	0x0058
        /*0088*/ 	.byte	0x00, 0xf0, 0x21, 0x00


	//----- nvinfo : EIATTR_KPARAM_INFO
	.align		4
.L_28393:
        /*008c*/ 	.byte	0x04, 0x17
        /*008e*/ 	.short	(.L_28395 - .L_28394)
.L_28394:
        /*0090*/ 	.word	0x00000000
        /*0094*/ 	.short	0x000c
        /*0096*/ 	.short	0x0050
        /*0098*/ 	.byte	0x00, 0xf0, 0x11, 0x00


	//----- nvinfo : EIATTR_KPARAM_INFO
	.align		4
.L_28395:
        /*009c*/ 	.byte	0x04, 0x17
        /*009e*/ 	.short	(.L_28397 - .L_28396)
.L_28396:
        /*00a0*/ 	.word	0x00000000
        /*00a4*/ 	.short	0x000b
        /*00a6*/ 	.short	0x004c
        /*00a8*/ 	.byte	0x00, 0xf0, 0x11, 0x00


	//----- nvinfo : EIATTR_KPARAM_INFO
	.align		4
.L_28397:
        /*00ac*/ 	.byte	0x04, 0x17
        /*00ae*/ 	.short	(.L_28399 - .L_28398)
.L_28398:
        /*00b0*/ 	.word	0x00000000
        /*00b4*/ 	.short	0x000a
        /*00b6*/ 	.short	0x0048
        /*00b8*/ 	.byte	0x00, 0xf0, 0x11, 0x00


	//----- nvinfo : EIATTR_KPARAM_INFO
	.align		4
.L_28399:
        /*00bc*/ 	.byte	0x04, 0x17
        /*00be*/ 	.short	(.L_28401 - .L_28400)
.L_28400:
        /*00c0*/ 	.word	0x00000000
        /*00c4*/ 	.short	0x0009
        /*00c6*/ 	.short	0x0040
        /*00c8*/ 	.byte	0x00, 0xf0, 0x21, 0x00


	//----- nvinfo : EIATTR_KPARAM_INFO
	.align		4
.L_28401:
        /*00cc*/ 	.byte	0x04, 0x17
        /*00ce*/ 	.short	(.L_28403 - .L_28402)
.L_28402:
        /*00d0*/ 	.word	0x00000000
        /*00d4*/ 	.short	0x0008
        /*00d6*/ 	.short	0x0038
        /*00d8*/ 	.byte	0x00, 0xf0, 0x11, 0x00


	//----- nvinfo : EIATTR_KPARAM_INFO
	.align		4
.L_28403:
        /*00dc*/ 	.byte	0x04, 0x17
        /*00de*/ 	.short	(.L_28405 - .L_28404)
.L_28404:
        /*00e0*/ 	.word	0x00000000
        /*00e4*/ 	.short	0x0007
        /*00e6*/ 	.short	0x0030
        /*00e8*/ 	.byte	0x00, 0xf0, 0x21, 0x00


	//----- nvinfo : EIATTR_KPARAM_INFO
	.align		4
.L_28405:
        /*00ec*/ 	.byte	0x04, 0x17
        /*00ee*/ 	.short	(.L_28407 - .L_28406)
.L_28406:
        /*00f0*/ 	.word	0x00000000
        /*00f4*/ 	.short	0x0006
        /*00f6*/ 	.short	0x0028
        /*00f8*/ 	.byte	0x00, 0xf0, 0x21, 0x00


	//----- nvinfo : EIATTR_KPARAM_INFO
	.align		4
.L_28407:
        /*00fc*/ 	.byte	0x04, 0x17
        /*00fe*/ 	.short	(.L_28409 - .L_28408)
.L_28408:
        /*0100*/ 	.word	0x00000000
        /*0104*/ 	.short	0x0005
        /*0106*/ 	.short	0x0024
        /*0108*/ 	.byte	0x00, 0xf0, 0x11, 0x00


	//----- nvinfo : EIATTR_KPARAM_INFO
	.align		4
.L_28409:
        /*010c*/ 	.byte	0x04, 0x17
        /*010e*/ 	.short	(.L_28411 - .L_28410)
.L_28410:
        /*0110*/ 	.word	0x00000000
        /*0114*/ 	.short	0x0004
        /*0116*/ 	.short	0x0020
        /*0118*/ 	.byte	0x00, 0xf0, 0x11, 0x00


	//----- nvinfo : EIATTR_KPARAM_INFO
	.align		4
.L_28411:
        /*011c*/ 	.byte	0x04, 0x17
        /*011e*/ 	.short	(.L_28413 - .L_28412)
.L_28412:
        /*0120*/ 	.word	0x00000000
        /*0124*/ 	.short	0x0003
        /*0126*/ 	.short	0x0018
        /*0128*/ 	.byte	0x00, 0xf0, 0x21, 0x00


	//----- nvinfo : EIATTR_KPARAM_INFO
	.align		4
.L_28413:
        /*012c*/ 	.byte	0x04, 0x17
        /*012e*/ 	.short	(.L_28415 - .L_28414)
.L_28414:
        /*0130*/ 	.word	0x00000000
        /*0134*/ 	.short	0x0002
        /*0136*/ 	.short	0x0010
        /*0138*/ 	.byte	0x00, 0xf0, 0x21, 0x00


	//----- nvinfo : EIATTR_KPARAM_INFO
	.align		4
.L_28415:
        /*013c*/ 	.byte	0x04, 0x17
        /*013e*/ 	.short	(.L_28417 - .L_28416)
.L_28416:
        /*0140*/ 	.word	0x00000000
        /*0144*/ 	.short	0x0001
        /*0146*/ 	.short	0x0008
        /*0148*/ 	.byte	0x00, 0xf0, 0x21, 0x00


	//----- nvinfo : EIATTR_KPARAM_INFO
	.align		4
.L_28417:
        /*014c*/ 	.byte	0x04, 0x17
        /*014e*/ 	.short	(.L_28419 - .L_28418)
.L_28418:
        /*0150*/ 	.word	0x00000000
        /*0154*/ 	.short	0x0000
        /*0156*/ 	.short	0x0000
        /*0158*/ 	.byte	0x00, 0xf0, 0x21, 0x00


	//----- nvinfo : EIATTR_MAXREG_COUNT
	.align		4
.L_28419:
        /*015c*/ 	.byte	0x03, 0x1b
        /*015e*/ 	.short	0x00ff


	//----- nvinfo : EIATTR_NUM_BARRIERS
	.align		4
        /*0160*/ 	.byte	0x02, 0x4c
        /*0162*/ 	.byte	0x01
	.zero		1


	//----- nvinfo : EIATTR_MERCURY_ISA_VERSION
	.align		4
        /*0164*/ 	.byte	0x03, 0x5f
        /*0166*/ 	.short	0x0000


	//----- nvinfo : EIATTR_COOP_GROUP_MASK_REGIDS
	.align		4
        /*0168*/ 	.byte	0x04, 0x29
        /*016a*/ 	.short	(.L_28421 - .L_28420)


	//   ....[0]....
.L_28420:
        /*016c*/ 	.word	0xffffffff


	//   ....[1]....
        /*0170*/ 	.word	0xffffffff


	//   ....[2]....
        /*0174*/ 	.word	0xffffffff


	//   ....[3]....
        /*0178*/ 	.word	0xffffffff


	//   ....[4]....
        /*017c*/ 	.word	0xffffffff


	//   ....[5]....
        /*0180*/ 	.word	0xffffffff


	//   ....[6]....
        /*0184*/ 	.word	0xffffffff


	//   ....[7]....
        /*0188*/ 	.word	0xffffffff


	//   ....[8]....
        /*018c*/ 	.word	0xffffffff


	//   ....[9]....
        /*0190*/ 	.word	0xffffffff


	//   ....[10]....
        /*0194*/ 	.word	0xffffffff


	//   ....[11]....
        /*0198*/ 	.word	0xffffffff


	//   ....[12]....
        /*019c*/ 	.word	0xffffffff


	//   ....[13]....
        /*01a0*/ 	.word	0xffffffff


	//   ....[14]....
        /*01a4*/ 	.word	0xffffffff


	//   ....[15]....
        /*01a8*/ 	.word	0xffffffff


	//   ....[16]....
        /*01ac*/ 	.word	0xffffffff


	//   ....[17]....
        /*01b0*/ 	.word	0xffffffff


	//   ....[18]....
        /*01b4*/ 	.word	0xffffffff


	//   ....[19]....
        /*01b8*/ 	.word	0xffffffff


	//   ....[20]....
        /*01bc*/ 	.word	0xffffffff


	//   ....[21]....
        /*01c0*/ 	.word	0xffffffff


	//   ....[22]....
        /*01c4*/ 	.word	0xffffffff


	//   ....[23]....
        /*01c8*/ 	.word	0xffffffff


	//   ....[24]....
        /*01cc*/ 	.word	0xffffffff


	//   ....[25]....
        /*01d0*/ 	.word	0xffffffff


	//   ....[26]....
        /*01d4*/ 	.word	0xffffffff


	//   ....[27]....
        /*01d8*/ 	.word	0xffffffff


	//   ....[28]....
        /*01dc*/ 	.word	0xffffffff


	//   ....[29]....
        /*01e0*/ 	.word	0xffffffff


	//   ....[30]....
        /*01e4*/ 	.word	0xffffffff


	//   ....[31]....
        /*01e8*/ 	.word	0xffffffff


	//   ....[32]....
        /*01ec*/ 	.word	0xffffffff


	//   ....[33]....
        /*01f0*/ 	.word	0xffffffff


	//   ....[34]....
        /*01f4*/ 	.word	0xffffffff


	//   ....[35]....
        /*01f8*/ 	.word	0xffffffff


	//   ....[36]....
        /*01fc*/ 	.word	0xffffffff


	//   ....[37]....
        /*0200*/ 	.word	0xffffffff


	//   ....[38]....
        /*0204*/ 	.word	0xffffffff


	//   ....[39]....
        /*0208*/ 	.word	0xffffffff


	//   ....[40]....
        /*020c*/ 	.word	0xffffffff


	//   ....[41]....
        /*0210*/ 	.word	0xffffffff


	//   ....[42]....
        /*0214*/ 	.word	0xffffffff


	//   ....[43]....
        /*0218*/ 	.word	0xffffffff


	//   ....[44]....
        /*021c*/ 	.word	0xffffffff


	//   ....[45]....
        /*0220*/ 	.word	0xffffffff


	//   ....[46]....
        /*0224*/ 	.word	0xffffffff


	//   ....[47]....
        /*0228*/ 	.word	0xffffffff


	//   ....[48]....
        /*022c*/ 	.word	0xffffffff


	//   ....[49]....
        /*0230*/ 	.word	0xffffffff


	//   ....[50]....
        /*0234*/ 	.word	0xffffffff


	//   ....[51]....
        /*0238*/ 	.word	0xffffffff


	//   ....[52]....
        /*023c*/ 	.word	0xffffffff


	//   ....[53]....
        /*0240*/ 	.word	0xffffffff


	//   ....[54]....
        /*0244*/ 	.word	0xffffffff


	//   ....[55]....
        /*0248*/ 	.word	0xffffffff


	//   ....[56]....
        /*024c*/ 	.word	0xffffffff


	//   ....[57]....
        /*0250*/ 	.word	0xffffffff


	//   ....[58]....
        /*0254*/ 	.word	0xffffffff


	//   ....[59]....
        /*0258*/ 	.word	0xffffffff


	//   ....[60]....
        /*025c*/ 	.word	0xffffffff


	//   ....[61]....
        /*0260*/ 	.word	0xffffffff


	//   ....[62]....
        /*0264*/ 	.word	0xffffffff


	//   ....[63]....
        /*0268*/ 	.word	0xffffffff


	//   ....[64]....
        /*026c*/ 	.word	0xffffffff


	//   ....[65]....
        /*0270*/ 	.word	0xffffffff


	//   ....[66]....
        /*0274*/ 	.word	0xffffffff


	//   ....[67]....
        /*0278*/ 	.word	0xffffffff


	//   ....[68]....
        /*027c*/ 	.word	0xffffffff


	//   ....[69]....
        /*0280*/ 	.word	0xffffffff


	//   ....[70]....
        /*0284*/ 	.word	0xffffffff


	//   ....[71]....
        /*0288*/ 	.word	0xffffffff


	//   ....[72]....
        /*028c*/ 	.word	0xffffffff


	//   ....[73]....
        /*0290*/ 	.word	0xffffffff


	//   ....[74]....
        /*0294*/ 	.word	0xffffffff


	//   ....[75]....
        /*0298*/ 	.word	0xffffffff


	//----- nvinfo : EIATTR_COOP_GROUP_INSTR_OFFSETS
	.align		4
.L_28421:
        /*029c*/ 	.byte	0x04, 0x28
        /*029e*/ 	.short	(.L_28423 - .L_28422)


	//   ....[0]....
.L_28422:
        /*02a0*/ 	.word	0x00002360


	//   ....[1]....
        /*02a4*/ 	.word	0x000023c0


	//   ....[2]....
        /*02a8*/ 	.word	0x000023e0


	//   ....[3]....
        /*02ac*/ 	.word	0x00002400


	//   ....[4]....
        /*02b0*/ 	.word	0x00002420


	//   ....[5]....
        /*02b4*/ 	.word	0x000024b0


	//   ....[6]....
        /*02b8*/ 	.word	0x000024e0


	//   ....[7]....
        /*02bc*/ 	.word	0x00002520


	//   ....[8]....
        /*02c0*/ 	.word	0x000032e0


	//   ....[9]....
        /*02c4*/ 	.word	0x00003340


	//   ....[10]....
        /*02c8*/ 	.word	0x00003370


	//   ....[11]....
        /*02cc*/ 	.word	0x00003390


	//   ....[12]....
        /*02d0*/ 	.word	0x000033b0


	//   ....[13]....
        /*02d4*/ 	.word	0x00003400


	//   ....[14]....
        /*02d8*/ 	.word	0x00003420


	//   ....[15]....
        /*02dc*/ 	.word	0x00003440


	//   ....[16]....
        /*02e0*/ 	.word	0x00005f10


	//   ....[17]....
        /*02e4*/ 	.word	0x00005f50


	//   ....[18]....
        /*02e8*/ 	.word	0x00005f80


	//   ....[19]....
        /*02ec*/ 	.word	0x00005fb0


	//   ....[20]....
        /*02f0*/ 	.word	0x00005fd0


	//   ....[21]....
        /*02f4*/ 	.word	0x00005fe0


	//   ....[22]....
        /*02f8*/ 	.word	0x00006000


	//   ....[23]....
        /*02fc*/ 	.word	0x00006030


	//   ....[24]....
        /*0300*/ 	.word	0x00006060


	//   ....[25]....
        /*0304*/ 	.word	0x00006090


	//   ....[26]....
        /*0308*/ 	.word	0x000060c0


	//   ....[27]....
        /*030c*/ 	.word	0x000060f0


	//   ....[28]....
        /*0310*/ 	.word	0x00006120


	//   ....[29]....
        /*0314*/ 	.word	0x00006140


	//   ....[30]....
        /*0318*/ 	.word	0x00006160


	//   ....[31]....
        /*031c*/ 	.word	0x00006180


	//   ....[32]....
        /*0320*/ 	.word	0x000061a0


	//   ....[33]....
        /*0324*/ 	.word	0x000061c0


	//   ....[34]....
        /*0328*/ 	.word	0x000061e0


	//   ....[35]....
        /*032c*/ 	.word	0x00006200


	//   ....[36]....
        /*0330*/ 	.word	0x00006230


	//   ....[37]....
        /*0334*/ 	.word	0x00006250


	//   ....[38]....
        /*0338*/ 	.word	0x00006270


	//   ....[39]....
        /*033c*/ 	.word	0x00006290


	//   ....[40]....
        /*0340*/ 	.word	0x000062b0


	//   ....[41]....
        /*0344*/ 	.word	0x000062d0


	//   ....[42]....
        /*0348*/ 	.word	0x000062e0


	//   ....[43]....
        /*034c*/ 	.word	0x00006300


	//   ....[44]....
        /*0350*/ 	.word	0x00006320


	//   ....[45]....
        /*0354*/ 	.word	0x00006340


	//   ....[46]....
        /*0358*/ 	.word	0x00006360


	//   ....[47]....
        /*035c*/ 	.word	0x00006380


	//   ....[48]....
        /*0360*/ 	.word	0x000063a0


	//   ....[49]....
        /*0364*/ 	.word	0x000063c0


	//   ....[50]....
        /*0368*/ 	.word	0x000063e0


	//   ....[51]....
        /*036c*/ 	.word	0x00006400


	//   ....[52]....
        /*0370*/ 	.word	0x00006420


	//   ....[53]....
        /*0374*/ 	.word	0x00006440


	//   ....[54]....
        /*0378*/ 	.word	0x00006460


	//   ....[55]....
        /*037c*/ 	.word	0x00006480


	//   ....[56]....
        /*0380*/ 	.word	0x000064b0


	//   ....[57]....
        /*0384*/ 	.word	0x000064d0


	//   ....[58]....
        /*0388*/ 	.word	0x000064f0


	//   ....[59]....
        /*038c*/ 	.word	0x00006510


	//   ....[60]....
        /*0390*/ 	.word	0x00006530


	//   ....[61]....
        /*0394*/ 	.word	0x00006550


	//   ....[62]....
        /*0398*/ 	.word	0x00006560


	//   ....[63]....
        /*039c*/ 	.word	0x00006580


	//   ....[64]....
        /*03a0*/ 	.word	0x000065a0


	//   ....[65]....
        /*03a4*/ 	.word	0x000065c0


	//   ....[66]....
        /*03a8*/ 	.word	0x000065e0


	//   ....[67]....
        /*03ac*/ 	.word	0x00006600


	//   ....[68]....
        /*03b0*/ 	.word	0x00006620


	//   ....[69]....
        /*03b4*/ 	.word	0x00006640


	//   ....[70]....
        /*03b8*/ 	.word	0x00006660


	//   ....[71]....
        /*03bc*/ 	.word	0x00006680


	//   ....[72]....
        /*03c0*/ 	.word	0x000066a0


	//   ....[73]....
        /*03c4*/ 	.word	0x000066c0


	//   ....[74]....
        /*03c8*/ 	.word	0x000066e0


	//   ....[75]....
        /*03cc*/ 	.word	0x00006700


	//----- nvinfo : EIATTR_EXIT_INSTR_OFFSETS
	.align		4
.L_28423:
        /*03d0*/ 	.byte	0x04, 0x1c
        /*03d2*/ 	.short	(.L_28425 - .L_28424)


	//   ....[0]....
.L_28424:
        /*03d4*/ 	.word	0x00007000


	//   ....[1]....
        /*03d8*/ 	.word	0x00007100


	//   ....[2]....
        /*03dc*/ 	.word	0x00007880


	//----- nvinfo : EIATTR_CTAIDZ_USED
	.align		4
.L_28425:
        /*03e0*/ 	.byte	0x01, 0x04
	.zero		2


	//----- nvinfo : EIATTR_CRS_STACK_SIZE
	.align		4
        /*03e4*/ 	.byte	0x04, 0x1e
        /*03e6*/ 	.short	(.L_28427 - .L_28426)
.L_28426:
        /*03e8*/ 	.word	0x00000000
.L_28427:


//--------------------- .nv.info._ZN4vllm25paged_attention_v1_kernelIffLi64ELi32ELi128ELNS_18Fp8KVCacheDataTypeE0ELb1EEEvPT_PKS2_PKT0_S8_ifPKiSA_iPKfiiiSC_SC_iiiii --------------------------
	.section	.nv.info._ZN4vllm25paged_attention_v1_kernelIffLi64ELi32ELi128ELNS_18Fp8KVCacheDataTypeE0ELb1EEEvPT_PKS2_PKT0_S8_ifPKiSA_iPKfiiiSC_SC_iiiii,"",@"SHT_CUDA_INFO"
	.sectionflags	@""
	.align	4


	//----- nvinfo : EIATTR_CUDA_API_VERSION
	.align		4
        /*0000*/ 	.byte	0x04, 0x37
        /*0002*/ 	.short	(.L_28429 - .L_28428)
.L_28428:
        /*0004*/ 	.word	0x00000082


	//----- nvinfo : EIATTR_SW2861232_WAR
	.align		4
.L_28429:
        /*0008*/ 	.byte	0x01, 0x35
	.zero		2


	//----- nvinfo : EIATTR_PARAM_CBANK
	.align		4
        /*000c*/ 	.byte	0x04, 0x0a
        /*000e*/ 	.short	(.L_28431 - .L_28430)
	.align		4
.L_28430:
        /*0010*/ 	.word	index@(.nv.constant0._ZN4vllm25paged_attention_v1_kernelIffLi64ELi32ELi128ELNS_18Fp8KVCacheDataTypeE0ELb1EEEvPT_PKS2_PKT0_S8_ifPKiSA_iPKfiiiSC_SC_iiiii)
        /*0014*/ 	.short	0x0160
        /*0016*/ 	.short	0x007c


	//----- nvinfo : EIATTR_CBANK_PARAM_SIZE
	.align		4
.L_28431:
        /*0018*/ 	.byte	0x03, 0x19
        /*001a*/ 	.short	0x007c


	//----- nvinfo : EIATTR_KPARAM_INFO
	.align		4
        /*001c*/ 	.byte	0x04, 0x17
        /*001e*/ 	.short	(.L_28433 - .L_28432)
.L_28432:
        /*0020*/ 	.word	0x00000000
        /*0024*/ 	.short	0x0013
        /*0026*/ 	.short	0x0078
        /*0028*/ 	.byte	0x00, 0xf0, 0x11, 0x00


	//----- nvinfo : EIATTR_KPARAM_INFO
	.align		4
.L_28433:
        /*002c*/ 	.byte	0x04, 0x17
        /*002e*/ 	.short	(.L_28435 - .L_28434)
.L_28434:
        /*0030*/ 	.word	0x00000000
        /*0034*/ 	.short	0x0012
        /*0036*/ 	.short	0x0074
        /*0038*/ 	.byte	0x00, 0xf0, 0x11, 0x00


	//----- nvinfo : EIATTR_KPARAM_INFO
	.align		4
.L_28435:
        /*003c*/ 	.byte	0x04, 0x17
        /*003e*/ 	.short	(.L_28437 - .L_28436)
.L_28436:
        /*0040*/ 	.word	0x00000000
        /*0044*/ 	.short	0x0011
        /*0046*/ 	.short	0x0070
        /*0048*/ 	.byte	0x00, 0xf0, 0x11, 0x00


	//----- nvinfo : EIATTR_KPARAM_INFO
	.align		4
.L_28437:
        /*004c*/ 	.byte	0x04, 0x17
        /*004e*/ 	.short	(.L_28439 - .L_28438)
.L_28438:
        /*0050*/ 	.word	0x00000000
        /*0054*/ 	.short	0x0010
        /*0056*/ 	.short	0x006c
        /*0058*/ 	.byte	0x00, 0xf0, 0x11, 0x00


	//----- nvinfo : EIATTR_KPARAM_INFO
	.align		4
.L_28439:
        /*005c*/ 	.byte	0x04, 0x17
        /*005e*/ 	.short	(.L_28441 - .L_28440)
.L_28440:
        /*0060*/ 	.word	0x00000000
        /*0064*/ 	.short	0x000f
        /*0066*/ 	.short	0x0068
        /*0068*/ 	.byte	0x00, 0xf0, 0x11, 0x00


	//----- nvinfo : EIATTR_KPARAM_INFO
	.align		4
.L_28441:
        /*006c*/ 	.byte	0x04, 0x17
        /*006e*/ 	.short	(.L_28443 - .L_28442)
.L_28442:
        /*0070*/ 	.word	0x00000000
        /*0074*/ 	.short	0x000e
        /*0076*/ 	.short	0x0060
        /*0078*/ 	.byte	0x00, 0xf0, 0x21, 0x00


	//----- nvinfo : EIATTR_KPARAM_INFO
	.align		4
.L_28443:
        /*007c*/ 	.byte	0x04, 0x17
        /*007e*/ 	.short	(.L_28445 - .L_28444)
.L_28444:
        /*0080*/ 	.word	0x00000000
        /*0084*/ 	.short	0x000d
        /*0086*/ 	.short	0x0058
        /*0088*/ 	.byte	0x00, 0xf0, 0x21, 0x00


	//----- nvinfo : EIATTR_KPARAM_INFO
	.align		4
.L_28445:
        /*008c*/ 	.byte	0x04, 0x17
        /*008e*/ 	.short	(.L_28447 - .L_28446)
.L_28446:
        /*0090*/ 	.word	0x00000000
        /*0094*/ 	.short	0x000c
        /*0096*/ 	.short	0x0050
        /*0098*/ 	.byte	0x00, 0xf0, 0x11, 0x00


	//----- nvinfo : EIATTR_KPARAM_INFO
	.align		4
.L_28447:
        /*009c*/ 	.byte	0x04, 0x17
        /*009e*/ 	.short	(.L_28449 - .L_28448)
.L_28448:
        /*00a0*/ 	.word	0x00000000
        /*00a4*/ 	.short	0x000b
        /*00a6*/ 	.short	0x004c
        /*00a8*/ 	.byte	0x00, 0xf0, 0x11, 0x00


	//----- nvinfo : EIATTR_KPARAM_INFO
	.align		4
.L_28449:
        /*00ac*/ 	.byte	0x04, 0x17
        /*00ae*/ 	.short	(.L_28451 - .L_28450)
.L_28450:
        /*00b0*/ 	.word	0x00000000
        /*00b4*/ 	.short	0x000a
        /*00b6*/ 	.short	0x0048
        /*00b8*/ 	.byte	0x00, 0xf0, 0x11, 0x00


	//----- nvinfo : EIATTR_KPARAM_INFO
	.align		4
.L_28451:
        /*00bc*/ 	.byte	0x04, 0x17
        /*00be*/ 	.short	(.L_28453 - .L_28452)
.L_28452:
        /*00c0*/ 	.word	0x00000000
        /*00c4*/ 	.short	0x0009
        /*00c6*/ 	.short	0x0040
        /*00c8*/ 	.byte	0x00, 0xf0, 0x21, 0x00


	//----- nvinfo : EIATTR_KPARAM_INFO
	.align		4
.L_28453:
        /*00cc*/ 	.byte	0x04, 0x17
        /*00ce*/ 	.short	(.L_28455 - .L_28454)
.L_28454:
        /*00d0*/ 	.word	0x00000000
        /*00d4*/ 	.short	0x0008
        /*00d6*/ 	.short	0x0038
        /*00d8*/ 	.byte	0x00, 0xf0, 0x11, 0x00


	//----- nvinfo : EIATTR_KPARAM_INFO
	.align		4
.L_28455:
        /*00dc*/ 	.byte	0x04, 0x17
        /*00de*/ 	.short	(.L_28457 - .L_28456)
.L_28456:
        /*00e0*/ 	.word	0x00000000
        /*00e4*/ 	.short	0x0007
        /*00e6*/ 	.short	0x0030
        /*00e8*/ 	.byte	0x00, 0xf0, 0x21, 0x00


	//----- nvinfo : EIATTR_KPARAM_INFO
	.align		4
.L_28457:
        /*00ec*/ 	.byte	0x04, 0x17
        /*00ee*/ 	.short	(.L_28459 - .L_28458)
.L_28458:
        /*00f0*/ 	.word	0x00000000
        /*00f4*/ 	.short	0x0006
        /*00f6*/ 	.short	0x0028
        /*00f8*/ 	.byte	0x00, 0xf0, 0x21, 0x00


	//----- nvinfo : EIATTR_KPARAM_INFO
	.align		4
.L_28459:
        /*00fc*/ 	.byte	0x04, 0x17
        /*00fe*/ 	.short	(.L_28461 - .L_28460)
.L_28460:
        /*0100*/ 	.word	0x00000000
        /*0104*/ 	.short	0x0005
        /*0106*/ 	.short	0x0024
        /*0108*/ 	.byte	0x00, 0xf0, 0x11, 0x00


	//----- nvinfo : EIATTR_KPARAM_INFO
	.align		4
.L_28461:
        /*010c*/ 	.byte	0x04, 0x17
        /*010e*/ 	.short	(.L_28463 - .L_28462)
.L_28462:
        /*0110*/ 	.word	0x00000000
        /*0114*/ 	.short	0x0004
        /*0116*/ 	.short	0x0020
        /*0118*/ 	.byte	0x00, 0xf0, 0x11, 0x00


	//----- nvinfo : EIATTR_KPARAM_INFO
	.align		4
.L_28463:
        /*011c*/ 	.byte	0x04, 0x17
        /*011e*/ 	.short	(.L_28465 - .L_28464)
.L_28464:
        /*0120*/ 	.word	0x00000000
        /*0124*/ 	.short	0x0003
        /*0126*/ 	.short	0x0018
        /*0128*/ 	.byte	0x00, 0xf0, 0x21, 0x00


	//----- nvinfo : EIATTR_KPARAM_INFO
	.align		4
.L_28465:
        /*012c*/ 	.byte	0x04, 0x17
        /*012e*/ 	.short	(.L_28467 - .L_28466)
.L_28466:
        /*0130*/ 	.word	0x00000000
        /*0134*/ 	.short	0x0002
        /*0136*/ 	.short	0x0010
        /*0138*/ 	.byte	0x00, 0xf0, 0x21, 0x00


	//----- nvinfo : EIATTR_KPARAM_INFO
	.align		4
.L_28467:
        /*013c*/ 	.byte	0x04, 0x17
        /*013e*/ 	.short	(.L_28469 - .L_28468)
.L_28468:
        /*0140*/ 	.word	0x00000000
        /*0144*/ 	.short	0x0001
        /*0146*/ 	.short	0x0008
        /*0148*/ 	.byte	0x00, 0xf0, 0x21, 0x00


	//----- nvinfo : EIATTR_KPARAM_INFO
	.align		4
.L_28469:
        /*014c*/ 	.byte	0x04, 0x17
        /*014e*/ 	.short	(.L_28471 - .L_28470)
.L_28470:
        /*0150*/ 	.word	0x00000000
        /*0154*/ 	.short	0x0000
        /*0156*/ 	.short	0x0000
        /*0158*/ 	.byte	0x00, 0xf0, 0x21, 0x00


	//----- nvinfo : EIATTR_MAXREG_COUNT
	.align		4
.L_28471:
        /*015c*/ 	.byte	0x03, 0x1b
        /*015e*/ 	.short	0x00ff


	//----- nvinfo : EIATTR_NUM_BARRIERS
	.align		4
        /*0160*/ 	.byte	0x02, 0x4c
        /*0162*/ 	.byte	0x01
	.zero		1


	//----- nvinfo : EIATTR_MERCURY_ISA_VERSION
	.align		4
        /*0164*/ 	.byte	0x03, 0x5f
        /*0166*/ 	.short	0x0000


	//----- nvinfo : EIATTR_COOP_GROUP_MASK_REGIDS
	.align		4
        /*0168*/ 	.byte	0x04, 0x29
        /*016a*/ 	.short	(.L_28473 - .L_28472)


	//   ....[0]....
.L_28472:
        /*016c*/ 	.word	0xffffffff


	//   ....[1]....
        /*0170*/ 	.word	0xffffffff


	//   ....[2]....
        /*0174*/ 	.word	0xffffffff


	//   ....[3]....
        /*0178*/ 	.word	0xffffffff


	//   ....[4]....
        /*017c*/ 	.word	0xffffffff


	//   ....[5]....
        /*0180*/ 	.word	0xffffffff


	//   ....[6]....
        /*0184*/ 	.word	0xffffffff


	//   ....[7]....
        /*0188*/ 	.word	0xffffffff


	//   ....[8]....
        /*018c*/ 	.word	0xffffffff


	//   ....[9]....
        /*0190*/ 	.word	0xffffffff


	//   ....[10]....
        /*0194*/ 	.word	0xffffffff


	//   ....[11]....
        /*0198*/ 	.word	0xffffffff


	//   ....[12]....
        /*019c*/ 	.word	0xffffffff


	//   ....[13]....
        /*01a0*/ 	.word	0xffffffff


	//   ....[14]....
        /*01a4*/ 	.word	0xffffffff


	//   ....[15]....
        /*01a8*/ 	.word	0xffffffff


	//   ....[16]....
        /*01ac*/ 	.word	0xffffffff


	//   ....[17]....
        /*01b0*/ 	.word	0xffffffff


	//   ....[18]....
        /*01b4*/ 	.word	0xffffffff


	//   ....[19]....
        /*01b8*/ 	.word	0xffffffff


	//   ....[20]....
        /*01bc*/ 	.word	0xffffffff


	//   ....[21]....
        /*01c0*/ 	.word	0xffffffff


	//   ....[22]....
        /*01c4*/ 	.word	0xffffffff


	//   ....[23]....
        /*01c8*/ 	.word	0xffffffff


	//   ....[24]....
        /*01cc*/ 	.word	0xffffffff


	//   ....[25]....
        /*01d0*/ 	.word	0xffffffff


	//   ....[26]....
        /*01d4*/ 	.word	0xffffffff


	//   ....[27]....
        /*01d8*/ 	.word	0xffffffff


	//   ....[28]....
        /*01dc*/ 	.word	0xffffffff


	//   ....[29]....
        /*01e0*/ 	.word	0xffffffff


	//   ....[30]....
        /*01e4*/ 	.word	0xffffffff


	//   ....[31]....
        /*01e8*/ 	.word	0xffffffff


	//   ....[32]....
        /*01ec*/ 	.word	0xffffffff


	//   ....[33]....
        /*01f0*/ 	.word	0xffffffff


	//   ....[34]....
        /*01f4*/ 	.word	0xffffffff


	//   ....[35]....
        /*01f8*/ 	.word	0xffffffff


	//   ....[36]....
        /*01fc*/ 	.word	0xffffffff


	//   ....[37]....
        /*0200*/ 	.word	0xffffffff


	//   ....[38]....
        /*0204*/ 	.word	0xffffffff


	//   ....[39]....
        /*0208*/ 	.word	0xffffffff


	//   ....[40]....
        /*020c*/ 	.word	0xffffffff


	//   ....[41]....
        /*0210*/ 	.word	0xffffffff


	//   ....[42]....
        /*0214*/ 	.word	0xffffffff


	//   ....[43]....
        /*0218*/ 	.word	0xffffffff


	//   ....[44]....
        /*021c*/ 	.word	0xffffffff


	//   ....[45]....
        /*0220*/ 	.word	0xffffffff


	//   ....[46]....
        /*0224*/ 	.word	0xffffffff


	//   ....[47]....
        /*0228*/ 	.word	0xffffffff


	//   ....[48]....
        /*022c*/ 	.word	0xffffffff


	//   ....[49]....
        /*0230*/ 	.word	0xffffffff


	//   ....[50]....
        /*0234*/ 	.word	0xffffffff


	//   ....[51]....
        /*0238*/ 	.word	0xffffffff


	//   ....[52]....
        /*023c*/ 	.word	0xffffffff


	//   ....[53]....
        /*0240*/ 	.word	0xffffffff


	//   ....[54]....
        /*0244*/ 	.word	0xffffffff


	//   ....[55]....
        /*0248*/ 	.word	0xffffffff


	//   ....[56]....
        /*024c*/ 	.word	0xffffffff


	//   ....[57]....
        /*0250*/ 	.word	0xffffffff


	//   ....[58]....
        /*0254*/ 	.word	0xffffffff


	//   ....[59]....
        /*0258*/ 	.word	0xffffffff


	//   ....[60]....
        /*025c*/ 	.word	0xffffffff


	//   ....[61]....
        /*0260*/ 	.word	0xffffffff


	//   ....[62]....
        /*0264*/ 	.word	0xffffffff


	//   ....[63]....
        /*0268*/ 	.word	0xffffffff


	//----- nvinfo : EIATTR_COOP_GROUP_INSTR_OFFSETS
	.align		4
.L_28473:
        /*026c*/ 	.byte	0x04, 0x28
        /*026e*/ 	.short	(.L_28475 - .L_28474)


	//   ....[0]....
.L_28474:
        /*0270*/ 	.word	0x000020a0


	//   ....[1]....
        /*0274*/ 	.word	0x00002100


	//   ....[2]....
        /*0278*/ 	.word	0x00002120


	//   ....[3]....
        /*027c*/ 	.word	0x00002140


	//   ....[4]....
        /*0280*/ 	.word	0x00002160


	//   ....[5]....
        /*0284*/ 	.word	0x000021f0


	//   ....[6]....
        /*0288*/ 	.word	0x00002220


	//   ....[7]....
        /*028c*/ 	.word	0x00002260


	//   ....[8]....
        /*0290*/ 	.word	0x00003020


	//   ....[9]....
        /*0294*/ 	.word	0x00003080


	//   ....[10]....
        /*0298*/ 	.word	0x000030b0


	//   ....[11]....
        /*029c*/ 	.word	0x000030d0


	//   ....[12]....
        /*02a0*/ 	.word	0x000030f0


	//   ....[13]....
        /*02a4*/ 	.word	0x00003140


	//   ....[14]....
        /*02a8*/ 	.word	0x00003160


	//   ....[15]....
        /*02ac*/ 	.word	0x00003180


	//   ....[16]....
        /*02b0*/ 	.word	0x000056a0


	//   ....[17]....
        /*02b4*/ 	.word	0x000056e0


	//   ....[18]....
        /*02b8*/ 	.word	0x00005710


	//   ....[19]....
        /*02bc*/ 	.word	0x00005740


	//   ....[20]....
        /*02c0*/ 	.word	0x00005770


	//   ....[21]....
        /*02c4*/ 	.word	0x000057a0


	//   ....[22]....
        /*02c8*/ 	.word	0x000057e0


	//   ....[23]....
        /*02cc*/ 	.word	0x00005810


	//   ....[24]....
        /*02d0*/ 	.word	0x00005830


	//   ....[25]....
        /*02d4*/ 	.word	0x00005850


	//   ....[26]....
        /*02d8*/ 	.word	0x00005870


	//   ....[27]....
        /*02dc*/ 	.word	0x00005890


	//   ....[28]....
        /*02e0*/ 	.word	0x000058b0


	//   ....[29]....
        /*02e4*/ 	.word	0x000058d0


	//   ....[30]....
        /*02e8*/ 	.word	0x000058f0


	//   ....[31]....
        /*02ec*/ 	.word	0x00005910


	//   ....[32]....
        /*02f0*/ 	.word	0x00005940


	//   ....[33]....
        /*02f4*/ 	.word	0x00005960


	//   ....[34]....
        /*02f8*/ 	.word	0x00005980


	//   ....[35]....
        /*02fc*/ 	.word	0x000059a0


	//   ....[36]....
        /*0300*/ 	.word	0x000059c0


	//   ....[37]....
        /*0304*/ 	.word	0x000059e0


	//   ....[38]....
        /*0308*/ 	.word	0x000059f0


	//   ....[39]....
        /*030c*/ 	.word	0x00005a10


	//   ....[40]....
        /*0310*/ 	.word	0x00005a30


	//   ....[41]....
        /*0314*/ 	.word	0x00005a50


	//   ....[42]....
        /*0318*/ 	.word	0x00005a70


	//   ....[43]....
        /*031c*/ 	.word	0x00005a90


	//   ....[44]....
        /*0320*/ 	.word	0x00005ab0


	//   ....[45]....
        /*0324*/ 	.word	0x00005ad0


	//   ....[46]....
        /*0328*/ 	.word	0x00005af0


	//   ....[47]....
        /*032c*/ 	.word	0x00005b10


	//   ....[48]....
        /*0330*/ 	.word	0x00005b40


	//   ....[49]....
        /*0334*/ 	.word	0x00005b60


	//   ....[50]....
        /*0338*/ 	.word	0x00005b80


	//   ....[51]....
        /*033c*/ 	.word	0x00005ba0


	//   ....[52]....
        /*0340*/ 	.word	0x00005bc0


	//   ....[53]....
        /*0344*/ 	.word	0x00005be0


	//   ....[54]....
        /*0348*/ 	.word	0x00005bf0


	//   ....[55]....
        /*034c*/ 	.word	0x00005c10


	//   ....[56]....
        /*0350*/ 	.word	0x00005c30


	//   ....[57]....
        /*0354*/ 	.word	0x00005c50


	//   ....[58]....
        /*0358*/ 	.word	0x00005c70


	//   ....[59]....
        /*035c*/ 	.word	0x00005c90


	//   ....[60]....
        /*0360*/ 	.word	0x00005cb0


	//   ....[61]....
        /*0364*/ 	.word	0x00005cd0


	//   ....[62]....
        /*0368*/ 	.word	0x00005cf0


	//   ....[63]....
        /*036c*/ 	.word	0x00005d10


	//----- nvinfo : EIATTR_EXIT_INSTR_OFFSETS
	.align		4
.L_28475:
        /*0370*/ 	.byte	0x04, 0x1c
        /*0372*/ 	.short	(.L_28477 - .L_28476)


	//   ....[0]....
.L_28476:
        /*0374*/ 	.word	0x000064a0


	//   ....[1]....
        /*0378*/ 	.word	0x000065b0


	//   ....[2]....
        /*037c*/ 	.word	0x00006bb0


	//----- nvinfo : EIATTR_CTAIDZ_USED
	.align		4
.L_28477:
        /*0380*/ 	.byte	0x01, 0x04
	.zero		2


	//----- nvinfo : EIATTR_CRS_STACK_SIZE
	.align		4
        /*0384*/ 	.byte	0x04, 0x1e
        /*0386*/ 	.short	(.L_28479 - .L_28478)
.L_28478:
        /*0388*/ 	.word	0x00000000
.L_28479:


//--------------------- .nv.info._ZN4vllm25paged_attention_v1_kernelIffLi32ELi32ELi128ELNS_18Fp8KVCacheDataTypeE0ELb1EEEvPT_PKS2_PKT0_S8_ifPKiSA_iPKfiiiSC_SC_iiiii --------------------------
	.section	.nv.info._ZN4vllm25paged_attention_v1_kernelIffLi32ELi32ELi128ELNS_18Fp8KVCacheDataTypeE0ELb1EEEvPT_PKS2_PKT0_S8_ifPKiSA_iPKfiiiSC_SC_iiiii,"",@"SHT_CUDA_INFO"
	.sectionflags	@""
	.align	4


	//----- nvinfo : EIATTR_CUDA_API_VERSION
	.align		4
        /*0000*/ 	.byte	0x04, 0x37
        /*0002*/ 	.short	(.L_28481 - .L_28480)
.L_28480:
        /*0004*/ 	.word	0x00000082


	//----- nvinfo : EIATTR_SW2861232_WAR
	.align		4
.L_28481:
        /*0008*/ 	.byte	0x01, 0x35
	.zero		2


	//----- nvinfo : EIATTR_PARAM_CBANK
	.align		4
        /*000c*/ 	.byte	0x04, 0x0a
        /*000e*/ 	.short	(.L_28483 - .L_28482)
	.align		4
.L_28482:
        /*0010*/ 	.word	index@(.nv.constant0._ZN4vllm25paged_attention_v1_kernelIffLi32ELi32ELi128ELNS_18Fp8KVCacheDataTypeE0ELb1EEEvPT_PKS2_PKT0_S8_ifPKiSA_iPKfiiiSC_SC_iiiii)
        /*0014*/ 	.short	0x0160
        /*0016*/ 	.short	0x007c


	//----- nvinfo : EIATTR_CBANK_PARAM_SIZE
	.align		4
.L_28483:
        /*0018*/ 	.byte	0x03, 0x19
        /*001a*/ 	.short	0x007c


	//----- nvinfo : EIATTR_KPARAM_INFO
	.align		4
        /*001c*/ 	.byte	0x04, 0x17
        /*001e*/ 	.short	(.L_28485 - .L_28484)
.L_28484:
        /*0020*/ 	.word	0x00000000
        /*0024*/ 	.short	0x0013
        /*0026*/ 	.short	0x0078
        /*0028*/ 	.byte	0x00, 0xf0, 0x11, 0x00


	//----- nvinfo : EIATTR_KPARAM_INFO
	.align		4
.L_28485:
        /*002c*/ 	.byte	0x04, 0x17
        /*002e*/ 	.short	(.L_28487 - .L_28486)
.L_28486:
        /*0030*/ 	.word	0x00000000
        /*0034*/ 	.short	0x0012
        /*0036*/ 	.short	0x0074
        /*0038*/ 	.byte	0x00, 0xf0, 0x11, 0x00


	//----- nvinfo : EIATTR_KPARAM_INFO
	.align		4
.L_28487:
        /*003c*/ 	.byte	0x04, 0x17
        /*003e*/ 	.short	(.L_28489 - .L_28488)
.L_28488:
        /*0040*/ 	.word	0x00000000
        /*0044*/ 	.short	0x0011
        /*0046*/ 	.short	0x0070
        /*0048*/ 	.byte	0x00, 0xf0, 0x11, 0x00


	//----- nvinfo : EIATTR_KPARAM_INFO
	.align		4
.L_28489:
        /*004c*/ 	.byte	0x04, 0x17
        /*004e*/ 	.short	(.L_28491 - .L_28490)
.L_28490:
        /*0050*/ 	.word	0x00000000
        /*0054*/ 	.short	0x0010
        /*0056*/ 	.short	0x006c
        /*0058*/ 	.byte	0x00, 0xf0, 0x11, 0x00


	//----- nvinfo : EIATTR_KPARAM_INFO
	.align		4
.L_28491:
        /*005c*/ 	.byte	0x04, 0x17
        /*005e*/ 	.short	(.L_28493 - .L_28492)
.L_28492:
        /*0060*/ 	.word	0x00000000
        /*0064*/ 	.short	0x000f
        /*0066*/ 	.short	0x0068
        /*0068*/ 	.byte	0x00, 0xf0, 0x11, 0x00


	//----- nvinfo : EIATTR_KPARAM_INFO
	.align		4
.L_28493:
        /*006c*/ 	.byte	0x04, 0x17
        /*006e*/ 	.short	(.L_28495 - .L_28494)
.L_28494:
        /*0070*/ 	.word	0x00000000
        /*0074*/ 	.short	0x000e
        /*0076*/ 	.short	0x0060
        /*0078*/ 	.byte	0x00, 0xf0, 0x21, 0x00


	//----- nvinfo : EIATTR_KPARAM_INFO
	.align		4
.L_28495:
        /*007c*/ 	.byte	0x04, 0x17
        /*007e*/ 	.short	(.L_28497 - .L_28496)
.L_28496:
        /*0080*/ 	.word	0x00000000
        /*0084*/ 	.short	0x000d
        /*0086*/ 	.short	0x0058
        /*0088*/ 	.byte	0x00, 0xf0, 0x21, 0x00


	//----- nvinfo : EIATTR_KPARAM_INFO
	.align		4
.L_28497:
        /*008c*/ 	.byte	0x04, 0x17
        /*008e*/ 	.short	(.L_28499 - .L_28498)
.L_28498:
        /*0090*/ 	.word	0x00000000
        /*0094*/ 	.short	0x000c
        /*0096*/ 	.short	0x0050
        /*0098*/ 	.byte	0x00, 0xf0, 0x11, 0x00


	//----- nvinfo : EIATTR_KPARAM_INFO
	.align		4
.L_28499:
        /*009c*/ 	.byte	0x04, 0x17
        /*009e*/ 	.short	(.L_28501 - .L_28500)
.L_28500:
        /*00a0*/ 	.word	0x00000000
        /*00a4*/ 	.short	0x000b
        /*00a6*/ 	.short	0x004c
        /*00a8*/ 	.byte	0x00, 0xf0, 0x11, 0x00


	//----- nvinfo : EIATTR_KPARAM_INFO
	.align		4
.L_28501:
        /*00ac*/ 	.byte	0x04, 0x17
        /*00ae*/ 	.short	(.L_28503 - .L_28502)
.L_28502:
        /*00b0*/ 	.word	0x00000000
        /*00b4*/ 	.short	0x000a
        /*00b6*/ 	.short	0x0048
        /*00b8*/ 	.byte	0x00, 0xf0, 0x11, 0x00


	//----- nvinfo : EIATTR_KPARAM_INFO
	.align		4
.L_28503:
        /*00bc*/ 	.byte	0x04, 0x17
        /*00be*/ 	.short	(.L_28505 - .L_28504)
.L_28504:
        /*00c0*/ 	.word	0x00000000
        /*00c4*/ 	.short	0x0009
        /*00c6*/ 	.short	0x0040
        /*00c8*/ 	.byte	0x00, 0xf0, 0x21, 0x00


	//----- nvinfo : EIATTR_KPARAM_INFO
	.align		4
.L_28505:
        /*00cc*/ 	.byte	0x04, 0x17
        /*00ce*/ 	.short	(.L_28507 - .L_28506)
.L_28506:
        /*00d0*/ 	.word	0x00000000
        /*00d4*/ 	.short	0x0008
        /*00d6*/ 	.short	0x0038
        /*00d8*/ 	.byte	0x00, 0xf0, 0x11, 0x00


	//----- nvinfo : EIATTR_KPARAM_INFO
	.align		4
.L_28507:
        /*00dc*/ 	.byte	0x04, 0x17
        /*00de*/ 	.short	(.L_28509 - .L_28508)
.L_28508:
        /*00e0*/ 	.word	0x00000000
        /*00e4*/ 	.short	0x0007
        /*00e6*/ 	.short	0x0030
        /*00e8*/ 	.byte	0x00, 0xf0, 0x21, 0x00


	//----- nvinfo : EIATTR_KPARAM_INFO
	.align		4
.L_28509:
        /*00ec*/ 	.byte	0x04, 0x17
        /*00ee*/ 	.short	(.L_28511 - .L_28510)
.L_28510:
        /*00f0*/ 	.word	0x00000000
        /*00f4*/ 	.short	0x0006
        /*00f6*/ 	.short	0x0028
        /*00f8*/ 	.byte	0x00, 0xf0, 0x21, 0x00


	//----- nvinfo : EIATTR_KPARAM_INFO
	.align		4
.L_28511:
        /*00fc*/ 	.byte	0x04, 0x17
        /*00fe*/ 	.short	(.L_28513 - .L_28512)
.L_28512:
        /*0100*/ 	.word	0x00000000
        /*0104*/ 	.short	0x0005
        /*0106*/ 	.short	0x0024
        /*0108*/ 	.byte	0x00, 0xf0, 0x11, 0x00


	//----- nvinfo : EIATTR_KPARAM_INFO
	.align		4
.L_28513:
        /*010c*/ 	.byte	0x04, 0x17
        /*010e*/ 	.short	(.L_28515 - .L_28514)
.L_28514:
        /*0110*/ 	.word	0x00000000
        /*0114*/ 	.short	0x0004
        /*0116*/ 	.short	0x0020
        /*0118*/ 	.byte	0x00, 0xf0, 0x11, 0x00


	//----- nvinfo : EIATTR_KPARAM_INFO
	.align		4
.L_28515:
        /*011c*/ 	.byte	0x04, 0x17
        /*011e*/ 	.short	(.L_28517 - .L_28516)
.L_28516:
        /*0120*/ 	.word	0x00000000
        /*0124*/ 	.short	0x0003
        /*0126*/ 	.short	0x0018
        /*0128*/ 	.byte	0x00, 0xf0, 0x21, 0x00


	//----- nvinfo : EIATTR_KPARAM_INFO
	.align		4
.L_28517:
        /*012c*/ 	.byte	0x04, 0x17
        /*012e*/ 	.short	(.L_28519 - .L_28518)
.L_28518:
        /*0130*/ 	.word	0x00000000
        /*0134*/ 	.short	0x0002
        /*0136*/ 	.short	0x0010
        /*0138*/ 	.byte	0x00, 0xf0, 0x21, 0x00


	//----- nvinfo : EIATTR_KPARAM_INFO
	.align		4
.L_28519:
        /*013c*/ 	.byte	0x04, 0x17
        /*013e*/ 	.short	(.L_28521 - .L_28520)
.L_28520:
        /*0140*/ 	.word	0x00000000
        /*0144*/ 	.short	0x0001
        /*0146*/ 	.short	0x0008
        /*0148*/ 	.byte	0x00, 0xf0, 0x21, 0x00


	//----- nvinfo : EIATTR_KPARAM_INFO
	.align		4
.L_28521:
        /*014c*/ 	.byte	0x04, 0x17
        /*014e*/ 	.short	(.L_28523 - .L_28522)
.L_28522:
        /*0150*/ 	.word	0x00000000
        /*0154*/ 	.short	0x0000
        /*0156*/ 	.short	0x0000
        /*0158*/ 	.byte	0x00, 0xf0, 0x21, 0x00


	//----- nvinfo : EIATTR_MAXREG_COUNT
	.align		4
.L_28523:
        /*015c*/ 	.byte	0x03, 0x1b
        /*015e*/ 	.short	0x00ff


	//----- nvinfo : EIATTR_NUM_BARRIERS
	.align		4
        /*0160*/ 	.byte	0x02, 0x4c
        /*0162*/ 	.byte	0x01
	.zero		1


	//----- nvinfo : EIATTR_MERCURY_ISA_VERSION
	.align		4
        /*0164*/ 	.byte	0x03, 0x5f
        /*0166*/ 	.short	0x0000


	//----- nvinfo : EIATTR_COOP_GROUP_MASK_REGIDS
	.align		4
        /*0168*/ 	.byte	0x04, 0x29
        /*016a*/ 	.short	(.L_28525 - .L_28524)


	//   ....[0]....
.L_28524:
        /*016c*/ 	.word	0xffffffff


	//   ....[1]....
        /*0170*/ 	.word	0xffffffff


	//   ....[2]....
        /*0174*/ 	.word	0xffffffff


	//   ....[3]....
        /*0178*/ 	.word	0xffffffff


	//   ....[4]....
        /*017c*/ 	.word	0xffffffff


	//   ....[5]....
        /*0180*/ 	.word	0xffffffff


	//   ....[6]....
        /*0184*/ 	.word	0xffffffff


	//   ....[7]....
        /*0188*/ 	.word	0xffffffff


	//   ....[8]....
        /*018c*/ 	.word	0xffffffff


	//   ....[9]....
        /*0190*/ 	.word	0xffffffff


	//   ....[10]....
        /*0194*/ 	.word	0xffffffff


	//   ....[11]....
        /*0198*/ 	.word	0xffffffff


	//   ....[12]....
        /*019c*/ 	.word	0xffffffff


	//   ....[13]....
        /*01a0*/ 	.word	0xffffffff


	//   ....[14]....
        /*01a4*/ 	.word	0xffffffff


	//   ....[15]....
        /*01a8*/ 	.word	0xffffffff


	//   ....[16]....
        /*01ac*/ 	.word	0xffffffff


	//   ....[17]....
        /*01b0*/ 	.word	0xffffffff


	//   ....[18]....
        /*01b4*/ 	.word	0xffffffff


	//   ....[19]....
        /*01b8*/ 	.word	0xffffffff


	//   ....[20]....
        /*01bc*/ 	.word	0xffffffff


	//   ....[21]....
        /*01c0*/ 	.word	0xffffffff


	//   ....[22]....
        /*01c4*/ 	.word	0xffffffff


	//   ....[23]....
        /*01c8*/ 	.word	0xffffffff


	//   ....[24]....
        /*01cc*/ 	.word	0xffffffff


	//   ....[25]....
        /*01d0*/ 	.word	0xffffffff


	//   ....[26]....
        /*01d4*/ 	.word	0xffffffff


	//   ....[27]....
        /*01d8*/ 	.word	0xffffffff


	//   ....[28]....
        /*01dc*/ 	.word	0xffffffff


	//   ....[29]....
        /*01e0*/ 	.word	0xffffffff


	//   ....[30]....
        /*01e4*/ 	.word	0xffffffff


	//   ....[31]....
        /*01e8*/ 	.word	0xffffffff


	//   ....[32]....
        /*01ec*/ 	.word	0xffffffff


	//   ....[33]....
        /*01f0*/ 	.word	0xffffffff


	//   ....[34]....
        /*01f4*/ 	.word	0xffffffff


	//   ....[35]....
        /*01f8*/ 	.word	0xffffffff


	//   ....[36]....
        /*01fc*/ 	.word	0xffffffff


	//   ....[37]....
        /*0200*/ 	.word	0xffffffff


	//   ....[38]....
        /*0204*/ 	.word	0xffffffff


	//   ....[39]....
        /*0208*/ 	.word	0xffffffff


	//----- nvinfo : EIATTR_COOP_GROUP_INSTR_OFFSETS
	.align		4
.L_28525:
        /*020c*/ 	.byte	0x04, 0x28
        /*020e*/ 	.short	(.L_28527 - .L_28526)


	//   ....[0]....
.L_28526:
        /*0210*/ 	.word	0x00001c00


	//   ....[1]....
        /*0214*/ 	.word	0x00001c50


	//   ....[2]....
        /*0218*/ 	.word	0x00001c70


	//   ....[3]....
        /*021c*/ 	.word	0x00001c90


	//   ....[4]....
        /*0220*/ 	.word	0x00001cb0


	//   ....[5]....
        /*0224*/ 	.word	0x00001d60


	//   ....[6]....
        /*0228*/ 	.word	0x00001d80


	//   ....[7]....
        /*022c*/ 	.word	0x00001dc0


	//   ....[8]....
        /*0230*/ 	.word	0x00002b80


	//   ....[9]....
        /*0234*/ 	.word	0x00002be0


	//   ....[10]....
        /*0238*/ 	.word	0x00002c10


	//   ....[11]....
        /*023c*/ 	.word	0x00002c30


	//   ....[12]....
        /*0240*/ 	.word	0x00002c50


	//   ....[13]....
        /*0244*/ 	.word	0x00002ca0


	//   ....[14]....
        /*0248*/ 	.word	0x00002cc0


	//   ....[15]....
        /*024c*/ 	.word	0x00002ce0


	//   ....[16]....
        /*0250*/ 	.word	0x000046c0


	//   ....[17]....
        /*0254*/ 	.word	0x00004700


	//   ....[18]....
        /*0258*/ 	.word	0x00004730


	//   ....[19]....
        /*025c*/ 	.word	0x00004760


	//   ....[20]....
        /*0260*/ 	.word	0x00004790


	//   ....[21]....
        /*0264*/ 	.word	0x000047c0


	//   ....[22]....
        /*0268*/ 	.word	0x000047f0


	//   ....[23]....
        /*026c*/ 	.word	0x00004820


	//   ....[24]....
        /*0270*/ 	.word	0x00004880


	//   ....[25]....
        /*0274*/ 	.word	0x000048a0


	//   ....[26]....
        /*0278*/ 	.word	0x000048c0


	//   ....[27]....
        /*027c*/ 	.word	0x000048e0


	//   ....[28]....
        /*0280*/ 	.word	0x00004900


	//   ....[29]....
        /*0284*/ 	.word	0x00004910


	//   ....[30]....
        /*0288*/ 	.word	0x00004920


	//   ....[31]....
        /*028c*/ 	.word	0x00004940


	//   ....[32]....
        /*0290*/ 	.word	0x00004970


	//   ....[33]....
        /*0294*/ 	.word	0x00004990


	//   ....[34]....
        /*0298*/ 	.word	0x000049b0


	//   ....[35]....
        /*029c*/ 	.word	0x000049d0


	//   ....[36]....
        /*02a0*/ 	.word	0x000049f0


	//   ....[37]....
        /*02a4*/ 	.word	0x00004a10


	//   ....[38]....
        /*02a8*/ 	.word	0x00004a20


	//   ....[39]....
        /*02ac*/ 	.word	0x00004a40


	//----- nvinfo : EIATTR_EXIT_INSTR_OFFSETS
	.align		4
.L_28527:
        /*02b0*/ 	.byte	0x04, 0x1c
        /*02b2*/ 	.short	(.L_28529 - .L_28528)


	//   ....[0]....
.L_28528:
        /*02b4*/ 	.word	0x00004e50


	//   ....[1]....
        /*02b8*/ 	.word	0x00004f60


	//   ....[2]....
        /*02bc*/ 	.word	0x00005260


	//----- nvinfo : EIATTR_CTAIDZ_USED
	.align		4
.L_28529:
        /*02c0*/ 	.byte	0x01, 0x04
	.zero		2


	//----- nvinfo : EIATTR_CRS_STACK_SIZE
	.align		4
        /*02c4*/ 	.byte	0x04, 0x1e
        /*02c6*/ 	.short	(.L_28531 - .L_28530)
.L_28530:
        /*02c8*/ 	.word	0x00000000
.L_28531:


//--------------------- .nv.info._ZN4vllm25paged_attention_v1_kernelIffLi256ELi16ELi128ELNS_18Fp8KVCacheDataTypeE0ELb0EEEvPT_PKS2_PKT0_S8_ifPKiSA_iPKfiiiSC_SC_iiiii --------------------------
	.section	.nv.info._ZN4vllm25paged_attention_v1_kernelIffLi256ELi16ELi128ELNS_18Fp8KVCacheDataTypeE0ELb0EEEvPT_PKS2_PKT0_S8_ifPKiSA_iPKfiiiSC_SC_iiiii,"",@"SHT_CUDA_INFO"
	.sectionflags	@""
	.align	4


	//----- nvinfo : EIATTR_CUDA_API_VERSION
	.align		4
        /*0000*/ 	.byte	0x04, 0x37
        /*0002*/ 	.short	(.L_28533 - .L_28532)
.L_28532:
        /*0004*/ 	.word	0x00000082


	//----- nvinfo : EIATTR_SW2861232_WAR
	.align		4
.L_28533:
        /*0008*/ 	.byte	0x01, 0x35
	.zero		2


	//----- nvinfo : EIATTR_PARAM_CBANK
	.align		4
        /*000c*/ 	.byte	0x04, 0x0a
        /*000e*/ 	.short	(.L_28535 - .L_28534)
	.align		4
.L_28534:
        /*0010*/ 	.word	index@(.nv.constant0._ZN4vllm25paged_attention_v1_kernelIffLi256ELi16ELi128ELNS_18Fp8KVCacheDataTypeE0ELb0EEEvPT_PKS2_PKT0_S8_ifPKiSA_iPKfiiiSC_SC_iiiii)
        /*0014*/ 	.short	0x0160
        /*0016*/ 	.short	0x007c


	//----- nvinfo : EIATTR_CBANK_PARAM_SIZE
	.align		4
.L_28535:
        /*0018*/ 	.byte	0x03, 0x19
        /*001a*/ 	.short	0x007c


	//----- nvinfo : EIATTR_KPARAM_INFO
	.align		4
        /*001c*/ 	.byte	0x04, 0x17
        /*001e*/ 	.short	(.L_28537 - .L_28536)
.L_28536:
        /*0020*/ 	.word	0x00000000
        /*0024*/ 	.short	0x0013
        /*0026*/ 	.short	0x0078
        /*0028*/ 	.byte	0x00, 0xf0, 0x11, 0x00


	//----- nvinfo : EIATTR_KPARAM_INFO
	.align		4
.L_28537:
        /*002c*/ 	.byte	0x04, 0x17
        /*002e*/ 	.short	(.L_28539 - .L_28538)
.L_28538:
        /*0030*/ 	.word	0x00000000
        /*0034*/ 	.short	0x0012
        /*0036*/ 	.short	0x0074
        /*0038*/ 	.byte	0x00, 0xf0, 0x11, 0x00


	//----- nvinfo : EIATTR_KPARAM_INFO
	.align		4
.L_28539:
        /*003c*/ 	.byte	0x04, 0x17
        /*003e*/ 	.short	(.L_28541 - .L_28540)
.L_28540:
        /*0040*/ 	.word	0x00000000
        /*0044*/ 	.short	0x0011
        /*0046*/ 	.short	0x0070
        /*0048*/ 	.byte	0x00, 0xf0, 0x11, 0x00


	//----- nvinfo : EIATTR_KPARAM_INFO
	.align		4
.L_28541:
        /*004c*/ 	.byte	0x04, 0x17
        /*004e*/ 	.short	(.L_28543 - .L_28542)
.L_28542:
        /*0050*/ 	.word	0x00000000
        /*0054*/ 	.short	0x0010
        /*0056*/ 	.short	0x006c
        /*0058*/ 	.byte	0x00, 0xf0, 0x11, 0x00


	//----- nvinfo : EIATTR_KPARAM_INFO
	.align		4
.L_28543:
        /*005c*/ 	.byte	0x04, 0x17
        /*005e*/ 	.short	(.L_28545 - .L_28544)
.L_28544:
        /*0060*/ 	.word	0x00000000
        /*0064*/ 	.short	0x000f
        /*0066*/ 	.short	0x0068
        /*0068*/ 	.byte	0x00, 0xf0, 0x11, 0x00


	//----- nvinfo : EIATTR_KPARAM_INFO
	.align		4
.L_28545:
        /*006c*/ 	.byte	0x04, 0x17
        /*006e*/ 	.short	(.L_28547 - .L_28546)
.L_28546:
        /*0070*/ 	.word	0x00000000
        /*0074*/ 	.short	0x000e
        /*0076*/ 	.short	0x0060
        /*0078*/ 	.byte	0x00, 0xf0, 0x21, 0x00


	//----- nvinfo : EIATTR_KPARAM_INFO
	.align		4
.L_28547:
        /*007c*/ 	.byte	0x04, 0x17
        /*007e*/ 	.short	(.L_28549 - .L_28548)
.L_28548:
        /*0080*/ 	.word	0x00000000
        /*0084*/ 	.short	0x000d
        /*0086*/ 	.short	0x0058
        /*0088*/ 	.byte	0x00, 0xf0, 0x21, 0x00


	//----- nvinfo : EIATTR_KPARAM_INFO
	.align		4
.L_28549:
        /*008c*/ 	.byte	0x04, 0x17
        /*008e*/ 	.short	(.L_28551 - .L_28550)
.L_28550:
        /*0090*/ 	.word	0x00000000
        /*0094*/ 	.short	0x000c
        /*0096*/ 	.short	0x0050
        /*0098*/ 	.byte	0x00, 0xf0, 0x11, 0x00


	//----- nvinfo : EIATTR_KPARAM_INFO
	.align		4
.L_28551:
        /*009c*/ 	.byte	0x04, 0x17
        /*009e*/ 	.short	(.L_28553 - .L_28552)
.L_28552:
        /*00a0*/ 	.word	0x00000000
        /*00a4*/ 	.short	0x000b
        /*00a6*/ 	.short	0x004c
        /*00a8*/ 	.byte	0x00, 0xf0, 0x11, 0x00


	//----- nvinfo : EIATTR_KPARAM_INFO
	.align		4
.L_28553:
        /*00ac*/ 	.byte	0x04, 0x17
        /*00ae*/ 	.short	(.L_28555 - .L_28554)
.L_28554:
        /*00b0*/ 	.word	0x00000000
        /*00b4*/ 	.short	0x000a
        /*00b6*/ 	.short	0x0048
        /*00b8*/ 	.byte	0x00, 0xf0, 0x11, 0x00


	//----- nvinfo : EIATTR_KPARAM_INFO
	.align		4
.L_28555:
        /*00bc*/ 	.byte	0x04, 0x17
        /*00be*/ 	.short	(.L_28557 - .L_28556)
.L_28556:
        /*00c0*/ 	.word	0x00000000
        /*00c4*/ 	.short	0x0009
        /*00c6*/ 	.short	0x0040
        /*00c8*/ 	.byte	0x00, 0xf0, 0x21, 0x00


	//----- nvinfo : EIATTR_KPARAM_INFO
	.align		4
.L_28557:
        /*00cc*/ 	.byte	0x04, 0x17
        /*00ce*/ 	.short	(.L_28559 - .L_28558)
.L_28558:
        /*00d0*/ 	.word	0x00000000
        /*00d4*/ 	.short	0x0008
        /*00d6*/ 	.short	0x0038
        /*00d8*/ 	.byte	0x00, 0xf0, 0x11, 0x00


	//----- nvinfo : EIATTR_KPARAM_INFO
	.align		4
.L_28559:
        /*00dc*/ 	.byte	0x04, 0x17
        /*00de*/ 	.short	(.L_28561 - .L_28560)
.L_28560:
        /*00e0*/ 	.word	0x00000000
        /*00e4*/ 	.short	0x0007
        /*00e6*/ 	.short	0x0030
        /*00e8*/ 	.byte	0x00, 0xf0, 0x21, 0x00


	//----- nvinfo : EIATTR_KPARAM_INFO
	.align		4
.L_28561:
        /*00ec*/ 	.byte	0x04, 0x17
        /*00ee*/ 	.short	(.L_28563 - .L_28562)
.L_28562:
        /*00f0*/ 	.word	0x00000000
        /*00f4*/ 	.short	0x0006
        /*00f6*/ 	.short	0x0028
        /*00f8*/ 	.byte	0x00, 0xf0, 0x21, 0x00


	//----- nvinfo : EIATTR_KPARAM_INFO
	.align		4
.L_28563:
        /*00fc*/ 	.byte	0x04, 0x17
        /*00fe*/ 	.short	(.L_28565 - .L_28564)
.L_28564:
        /*0100*/ 	.word	0x00000000
        /*0104*/ 	.short	0x0005
        /*0106*/ 	.short	0x0024
        /*0108*/ 	.byte	0x00, 0xf0, 0x11, 0x00


	//----- nvinfo : EIATTR_KPARAM_INFO
	.align		4
.L_28565:
        /*010c*/ 	.byte	0x04, 0x17
        /*010e*/ 	.short	(.L_28567 - .L_28566)
.L_28566:
        /*0110*/ 	.word	0x00000000
        /*0114*/ 	.short	0x0004
        /*0116*/ 	.short	0x0020
        /*0118*/ 	.byte	0x00, 0xf0, 0x11, 0x00


	//----- nvinfo : EIATTR_KPARAM_INFO
	.align		4
.L_28567:
        /*011c*/ 	.byte	0x04, 0x17
        /*011e*/ 	.short	(.L_28569 - .L_28568)
.L_28568:
        /*0120*/ 	.word	0x00000000
        /*0124*/ 	.short	0x0003
        /*0126*/ 	.short	0x0018
        /*0128*/ 	.byte	0x00, 0xf0, 0x21, 0x00


	//----- nvinfo : EIATTR_KPARAM_INFO
	.align		4
.L_28569:
        /*012c*/ 	.byte	0x04, 0x17
        /*012e*/ 	.short	(.L_28571 - .L_28570)
.L_28570:
        /*0130*/ 	.word	0x00000000
        /*0134*/ 	.short	0x0002
        /*0136*/ 	.short	0x0010
        /*0138*/ 	.byte	0x00, 0xf0, 0x21, 0x00


	//----- nvinfo : EIATTR_KPARAM_INFO
	.align		4
.L_28571:
        /*013c*/ 	.byte	0x04, 0x17
        /*013e*/ 	.short	(.L_28573 - .L_28572)
.L_28572:
        /*0140*/ 	.word	0x00000000
        /*0144*/ 	.short	0x0001
        /*0146*/ 	.short	0x0008
        /*0148*/ 	.byte	0x00, 0xf0, 0x21, 0x00


	//----- nvinfo : EIATTR_KPARAM_INFO
	.align		4
.L_28573:
        /*014c*/ 	.byte	0x04, 0x17
        /*014e*/ 	.short	(.L_28575 - .L_28574)
.L_28574:
        /*0150*/ 	.word	0x00000000
        /*0154*/ 	.short	0x0000
        /*0156*/ 	.short	0x0000
        /*0158*/ 	.byte	0x00, 0xf0, 0x21, 0x00


	//----- nvinfo : EIATTR_MAXREG_COUNT
	.align		4
.L_28575:
        /*015c*/ 	.byte	0x03, 0x1b
        /*015e*/ 	.short	0x00ff


	//----- nvinfo : EIATTR_NUM_BARRIERS
	.align		4
        /*0160*/ 	.byte	0x02, 0x4c
        /*0162*/ 	.byte	0x01
	.zero		1


	//----- nvinfo : EIATTR_ANNOTATIONS
	.align		4
        /*0164*/ 	.byte	0x04, 0x55
        /*0166*/ 	.short	(.L_28577 - .L_28576)


	//   ....[0]....
.L_28576:
        /*0168*/ 	.word	0x00000001
        /*016c*/ 	.byte	0x20, 0x05, 0x00, 0x00, 0x01, 0x00, 0x00, 0x00, 0xa0, 0x0a, 0x00, 0x00, 0x01, 0x00, 0x00, 0x00
        /*017c*/ 	.byte	0xa0, 0x97, 0x00, 0x00


	//----- nvinfo : EIATTR_MERCURY_ISA_VERSION
	.align		4
.L_28577:
        /*0180*/ 	.byte	0x03, 0x5f
        /*0182*/ 	.short	0x0000


	//----- nvinfo : EIATTR_COOP_GROUP_MASK_REGIDS
	.align		4
        /*0184*/ 	.byte	0x04, 0x29
        /*0186*/ 	.short	(.L_28579 - .L_28578)


	//   ....[0]....
.L_28578:
        /*0188*/ 	.word	0xffffffff


	//   ....[1]....
        /*018c*/ 	.word	0xffffffff


	//   ....[2]....
        /*0190*/ 	.word	0xffffffff


	//   ....[3]....
        /*0194*/ 	.word	0xffffffff


	//   ....[4]....
        /*0198*/ 	.word	0xffffffff


	//   ....[5]....
        /*019c*/ 	.word	0xffffffff


	//   ....[6]....
        /*01a0*/ 	.word	0xffffffff


	//   ....[7]....
        /*01a4*/ 	.word	0xffffffff


	//   ....[8]....
        /*01a8*/ 	.word	0xffffffff


	//   ....[9]....
        /*01ac*/ 	.word	0xffffffff


	//   ....[10]....
        /*01b0*/ 	.word	0xffffffff


	//   ....[11]....
        /*01b4*/ 	.word	0xffffffff


	//   ....[12]....
        /*01b8*/ 	.word	0xffffffff


	//   ....[13]....
        /*01bc*/ 	.word	0xffffffff


	//   ....[14]....
        /*01c0*/ 	.word	0xffffffff


	//   ....[15]....
        /*01c4*/ 	.word	0xffffffff


	//   ....[16]....
        /*01c8*/ 	.word	0xffffffff


	//   ....[17]....
        /*01cc*/ 	.word	0xffffffff


	//   ....[18]....
        /*01d0*/ 	.word	0xffffffff


	//   ....[19]....
        /*01d4*/ 	.word	0xffffffff


	//   ....[20]....
        /*01d8*/ 	.word	0xffffffff


	//   ....[21]....
        /*01dc*/ 	.word	0xffffffff


	//   ....[22]....
        /*01e0*/ 	.word	0xffffffff


	//   ....[23]....
        /*01e4*/ 	.word	0xffffffff


	//   ....[24]....
        /*01e8*/ 	.word	0xffffffff


	//   ....[25]....
        /*01ec*/ 	.word	0xffffffff


	//   ....[26]....
        /*01f0*/ 	.word	0xffffffff


	//   ....[27]....
        /*01f4*/ 	.word	0xffffffff


	//   ....[28]....
        /*01f8*/ 	.word	0xffffffff


	//   ....[29]....
        /*01fc*/ 	.word	0xffffffff


	//   ....[30]....
        /*0200*/ 	.word	0xffffffff


	//   ....[31]....
        /*0204*/ 	.word	0xffffffff


	//   ....[32]....
        /*0208*/ 	.word	0xffffffff


	//   ....[33]....
        /*020c*/ 	.word	0xffffffff


	//   ....[34]....
        /*0210*/ 	.word	0xffffffff


	//   ....[35]....
        /*0214*/ 	.word	0xffffffff


	//   ....[36]....
        /*0218*/ 	.word	0xffffffff


	//   ....[37]....
        /*021c*/ 	.word	0xffffffff


	//   ....[38]....
        /*0220*/ 	.word	0xffffffff


	//   ....[39]....
        /*0224*/ 	.word	0xffffffff


	//   ....[40]....
        /*0228*/ 	.word	0xffffffff


	//   ....[41]....
        /*022c*/ 	.word	0xffffffff


	//   ....[42]....
        /*0230*/ 	.word	0xffffffff


	//   ....[43]....
        /*0234*/ 	.word	0xffffffff


	//   ....[44]....
        /*0238*/ 	.word	0xffffffff


	//   ....[45]....
        /*023c*/ 	.word	0xffffffff


	//   ....[46]....
        /*0240*/ 	.word	0xffffffff


	//   ....[47]....
        /*0244*/ 	.word	0xffffffff


	//   ....[48]....
        /*0248*/ 	.word	0xffffffff


	//   ....[49]....
        /*024c*/ 	.word	0xffffffff


	//   ....[50]....
        /*0250*/ 	.word	0xffffffff


	//   ....[51]....
        /*0254*/ 	.word	0xffffffff


	//   ....[52]....
        /*0258*/ 	.word	0xffffffff


	//   ....[53]....
        /*025c*/ 	.word	0xffffffff


	//   ....[54]....
        /*0260*/ 	.word	0xffffffff


	//   ....[55]....
        /*0264*/ 	.word	0xffffffff


	//   ....[56]....
        /*0268*/ 	.word	0xffffffff


	//   ....[57]....
        /*026c*/ 	.word	0xffffffff


	//   ....[58]....
        /*0270*/ 	.word	0xffffffff


	//   ....[59]....
        /*0274*/ 	.word	0xffffffff


	//   ....[60]....
        /*0278*/ 	.word	0xffffffff


	//   ....[61]....
        /*027c*/ 	.word	0xffffffff


	//   ....[62]....
        /*0280*/ 	.word	0xffffffff


	//   ....[63]....
        /*0284*/ 	.word	0xffffffff


	//   ....[64]....
        /*0288*/ 	.word	0xffffffff


	//   ....[65]....
        /*028c*/ 	.word	0xffffffff


	//   ....[66]....
        /*0290*/ 	.word	0xffffffff


	//   ....[67]....
        /*0294*/ 	.word	0xffffffff


	//   ....[68]....
        /*0298*/ 	.word	0xffffffff


	//   ....[69]....
        /*029c*/ 	.word	0xffffffff


	//   ....[70]....
        /*02a0*/ 	.word	0xffffffff


	//   ....[71]....
        /*02a4*/ 	.word	0xffffffff


	//   ....[72]....
        /*02a8*/ 	.word	0xffffffff


	//   ....[73]....
        /*02ac*/ 	.word	0xffffffff


	//   ....[74]....
        /*02b0*/ 	.word	0xffffffff


	//   ....[75]....
        /*02b4*/ 	.word	0xffffffff


	//   ....[76]....
        /*02b8*/ 	.word	0xffffffff


	//   ....[77]....
        /*02bc*/ 	.word	0xffffffff


	//   ....[78]....
        /*02c0*/ 	.word	0xffffffff


	//   ....[79]....
        /*02c4*/ 	.word	0xffffffff


	//   ....[80]....
        /*02c8*/ 	.word	0xffffffff


	//   ....[81]....
        /*02cc*/ 	.word	0xffffffff


	//   ....[82]....
        /*02d0*/ 	.word	0xffffffff


	//   ....[83]....
        /*02d4*/ 	.word	0xffffffff


	//   ....[84]....
        /*02d8*/ 	.word	0xffffffff


	//   ....[85]....
        /*02dc*/ 	.word	0xffffffff


	//   ....[86]....
        /*02e0*/ 	.word	0xffffffff


	//----- nvinfo : EIATTR_COOP_GROUP_INSTR_OFFSETS
	.align		4
.L_28579:
        /*02e4*/ 	.byte	0x04, 0x28
        /*02e6*/ 	.short	(.L_28581 - .L_28580)


	//   ....[0]....
.L_28580:
        /*02e8*/ 	.word	0x00005830


	//   ....[1]....
        /*02ec*/ 	.word	0x00007a90


	//   ....[2]....
        /*02f0*/ 	.word	0x00007c00


	//   ....[3]....
        /*02f4*/ 	.word	0x00007c30


	//   ....[4]....
        /*02f8*/ 	.word	0x00007c50


	//   ....[5]....
        /*02fc*/ 	.word	0x00007c70


	//   ....[6]....
        /*0300*/ 	.word	0x00007e10


	//   ....[7]....
        /*0304*/ 	.word	0x00007e40


	//   ....[8]....
        /*0308*/ 	.word	0x00007e60


	//   ....[9]....
        /*030c*/ 	.word	0x00008c30


	//   ....[10]....
        /*0310*/ 	.word	0x00008c80


	//   ....[11]....
        /*0314*/ 	.word	0x00008cd0


	//   ....[12]....
        /*0318*/ 	.word	0x00008cf0


	//   ....[13]....
        /*031c*/ 	.word	0x00008d10


	//   ....[14]....
        /*0320*/ 	.word	0x00008d60


	//   ....[15]....
        /*0324*/ 	.word	0x00008d80


	//   ....[16]....
        /*0328*/ 	.word	0x00008da0


	//   ....[17]....
        /*032c*/ 	.word	0x0000c4f0


	//   ....[18]....
        /*0330*/ 	.word	0x0000c500


	//   ....[19]....
        /*0334*/ 	.word	0x0000c510


	//   ....[20]....
        /*0338*/ 	.word	0x0000c520


	//   ....[21]....
        /*033c*/ 	.word	0x0000c530


	//   ....[22]....
        /*0340*/ 	.word	0x0000c540


	//   ....[23]....
        /*0344*/ 	.word	0x0000c570


	//   ....[24]....
        /*0348*/ 	.word	0x0000c5a0


	//   ....[25]....
        /*034c*/ 	.word	0x0000c5d0


	//   ....[26]....
        /*0350*/ 	.word	0x0000c600


	//   ....[27]....
        /*0354*/ 	.word	0x0000c620


	//   ....[28]....
        /*0358*/ 	.word	0x0000c650


	//   ....[29]....
        /*035c*/ 	.word	0x0000c680


	//   ....[30]....
        /*0360*/ 	.word	0x0000c6a0


	//   ....[31]....
        /*0364*/ 	.word	0x0000c6c0


	//   ....[32]....
        /*0368*/ 	.word	0x0000c6e0


	//   ....[33]....
        /*036c*/ 	.word	0x0000c700


	//   ....[34]....
        /*0370*/ 	.word	0x0000c720


	//   ....[35]....
        /*0374*/ 	.word	0x0000c740


	//   ....[36]....
        /*0378*/ 	.word	0x0000c760


	//   ....[37]....
        /*037c*/ 	.word	0x0000c780


	//   ....[38]....
        /*0380*/ 	.word	0x0000c7a0


	//   ....[39]....
        /*0384*/ 	.word	0x0000c7c0


	//   ....[40]....
        /*0388*/ 	.word	0x0000c7e0


	//   ....[41]....
        /*038c*/ 	.word	0x0000c800


	//   ....[42]....
        /*0390*/ 	.word	0x0000c820


	//   ....[43]....
        /*0394*/ 	.word	0x0000c840


	//   ....[44]....
        /*0398*/ 	.word	0x0000c860


	//   ....[45]....
        /*039c*/ 	.word	0x0000c880


	//   ....[46]....
        /*03a0*/ 	.word	0x0000c8a0


	//   ....[47]....
        /*03a4*/ 	.word	0x0000c8c0


	//   ....[48]....
        /*03a8*/ 	.word	0x0000c8e0


	//   ....[49]....
        /*03ac*/ 	.word	0x0000c900


	//   ....[50]....
        /*03b0*/ 	.word	0x0000c920


	//   ....[51]....
        /*03b4*/ 	.word	0x0000c940


	//   ....[52]....
        /*03b8*/ 	.word	0x0000c960


	//   ....[53]....
        /*03bc*/ 	.word	0x0000c980


	//   ....[54]....
        /*03c0*/ 	.word	0x0000c9a0


	//   ....[55]....
        /*03c4*/ 	.word	0x0000c9c0


	//   ....[56]....
        /*03c8*/ 	.word	0x0000c9e0


	//   ....[57]....
        /*03cc*/ 	.word	0x0000ca10


	//   ....[58]....
        /*03d0*/ 	.word	0x0000ca30


	//   ....[59]....
        /*03d4*/ 	.word	0x0000ca50


	//   ....[60]....
        /*03d8*/ 	.word	0x0000ca70


	//   ....[61]....
        /*03dc*/ 	.word	0x0000ca90


	//   ....[62]....
        /*03e0*/ 	.word	0x0000cab0


	//   ....[63]....
        /*03e4*/ 	.word	0x0000cac0


	//   ....[64]....
        /*03e8*/ 	.word	0x0000cae0


	//   ....[65]....
        /*03ec*/ 	.word	0x0000caf0


	//   ....[66]....
        /*03f0*/ 	.word	0x0000cb00


	//   ....[67]....
        /*03f4*/ 	.word	0x0000cb10


	//   ....[68]....
        /*03f8*/ 	.word	0x0000cb40


	//   ....[69]....
        /*03fc*/ 	.word	0x0000cb70


	//   ....[70]....
        /*0400*/ 	.word	0x0000cba0


	//   ....[71]....
        /*0404*/ 	.word	0x0000cbc0


	//   ....[72]....
        /*0408*/ 	.word	0x0000cbe0


	//   ....[73]....
        /*040c*/ 	.word	0x0000cc00


	//   ....[74]....
        /*0410*/ 	.word	0x0000cc20


	//   ....[75]....
        /*0414*/ 	.word	0x0000cc40


	//   ....[76]....
        /*0418*/ 	.word	0x0000cc60


	//   ....[77]....
        /*041c*/ 	.word	0x0000cc80


	//   ....[78]....
        /*0420*/ 	.word	0x0000cca0


	//   ....[79]....
        /*0424*/ 	.word	0x0000ccc0


	//   ....[80]....
        /*0428*/ 	.word	0x0000cce0


	//   ....[81]....
        /*042c*/ 	.word	0x0000e930


	//   ....[82]....
        /*0430*/ 	.word	0x0000e9a0


	//   ....[83]....
        /*0434*/ 	.word	0x0000ea10


	//   ....[84]....
        /*0438*/ 	.word	0x0000ea80


	//   ....[85]....
        /*043c*/ 	.word	0x0000eaf0


	//   ....[86]....
        /*0440*/ 	.word	0x0000eb60


	//----- nvinfo : EIATTR_EXIT_INSTR_OFFSETS
	.align		4
.L_28581:
        /*0444*/ 	.byte	0x04, 0x1c
        /*0446*/ 	.short	(.L_28583 - .L_28582)


	//   ....[0]....
.L_28582:
        /*0448*/ 	.word	0x0000db90


	//   ....[1]....
        /*044c*/ 	.word	0x0000dba0


	//   ....[2]....
        /*0450*/ 	.word	0x0000e8d0


	//----- nvinfo : EIATTR_CTAIDZ_USED
	.align		4
.L_28583:
        /*0454*/ 	.byte	0x01, 0x04
	.zero		2


	//----- nvinfo : EIATTR_CRS_STACK_SIZE
	.align		4
        /*0458*/ 	.byte	0x04, 0x1e
        /*045a*/ 	.short	(.L_28585 - .L_28584)
.L_28584:
        /*045c*/ 	.word	0x00000000
.L_28585:


//--------------------- .nv.info._ZN4vllm25paged_attention_v1_kernelIffLi192ELi16ELi128ELNS_18Fp8KVCacheDataTypeE0ELb0EEEvPT_PKS2_PKT0_S8_ifPKiSA_iPKfiiiSC_SC_iiiii --------------------------
	.section	.nv.info._ZN4vllm25paged_attention_v1_kernelIffLi192ELi16ELi128ELNS_18Fp8KVCacheDataTypeE0ELb0EEEvPT_PKS2_PKT0_S8_ifPKiSA_iPKfiiiSC_SC_iiiii,"",@"SHT_CUDA_INFO"
	.sectionflags	@""
	.align	4


	//----- nvinfo : EIATTR_CUDA_API_VERSION
	.align		4
        /*0000*/ 	.byte	0x04, 0x37
        /*0002*/ 	.short	(.L_28587 - .L_28586)
.L_28586:
        /*0004*/ 	.word	0x00000082


	//----- nvinfo : EIATTR_SW2861232_WAR
	.align		4
.L_28587:
        /*0008*/ 	.byte	0x01, 0x35
	.zero		2


	//----- nvinfo : EIATTR_PARAM_CBANK
	.align		4
        /*000c*/ 	.byte	0x04, 0x0a
        /*000e*/ 	.short	(.L_28589 - .L_28588)
	.align		4
.L_28588:
        /*0010*/ 	.word	index@(.nv.constant0._ZN4vllm25paged_attention_v1_kernelIffLi192ELi16ELi128ELNS_18Fp8KVCacheDataTypeE0ELb0EEEvPT_PKS2_PKT0_S8_ifPKiSA_iPKfiiiSC_SC_iiiii)
        /*0014*/ 	.short	0x0160
        /*0016*/ 	.short	0x007c


	//----- nvinfo : EIATTR_CBANK_PARAM_SIZE
	.align		4
.L_28589:
        /*0018*/ 	.byte	0x03, 0x19
        /*001a*/ 	.short	0x007c


	//----- nvinfo : EIATTR_KPARAM_INFO
	.align		4
        /*001c*/ 	.byte	0x04, 0x17
        /*001e*/ 	.short	(.L_28591 - .L_28590)
.L_28590:
        /*0020*/ 	.word	0x00000000
        /*0024*/ 	.short	0x0013
        /*0026*/ 	.short	0x0078
        /*0028*/ 	.byte	0x00, 0xf0, 0x11, 0x00


	//----- nvinfo : EIATTR_KPARAM_INFO
	.align		4
.L_28591:
        /*002c*/ 	.byte	0x04, 0x17
        /*002e*/ 	.short	(.L_28593 - .L_28592)
.L_28592:
        /*0030*/ 	.word	0x00000000
        /*0034*/ 	.short	0x0012
        /*0036*/ 	.short	0x0074
        /*0038*/ 	.byte	0x00, 0xf0, 0x11, 0x00


	//----- nvinfo : EIATTR_KPARAM_INFO
	.align		4
.L_28593:
        /*003c*/ 	.byte	0x04, 0x17
        /*003e*/ 	.short	(.L_28595 - .L_28594)
.L_28594:
        /*0040*/ 	.word	0x00000000
        /*0044*/ 	.short	0x0011
        /*0046*/ 	.short	0x0070
        /*0048*/ 	.byte	0x00, 0xf0, 0x11, 0x00


	//----- nvinfo : EIATTR_KPARAM_INFO
	.align		4
.L_28595:
        /*004c*/ 	.byte	0x04, 0x17
        /*004e*/ 	.short	(.L_28597 - .L_28596)
.L_28596:
        /*0050*/ 	.word	0x00000000
        /*0054*/ 	.short	0x0010
        /*0056*/ 	.short	0x006c
        /*0058*/ 	.byte	0x00, 0xf0, 0x11, 0x00


	//----- nvinfo : EIATTR_KPARAM_INFO
	.align		4
.L_28597:
        /*005c*/ 	.byte	0x04, 0x17
        /*005e*/ 	.short	(.L_28599 - .L_28598)
.L_28598:
        /*0060*/ 	.word	0x00000000
        /*0064*/ 	.short	0x000f
        /*0066*/ 	.short	0x0068
        /*0068*/ 	.byte	0x00, 0xf0, 0x11, 0x00


	//----- nvinfo : EIATTR_KPARAM_INFO
	.align		4
.L_28599:
        /*006c*/ 	.byte	0x04, 0x17
        /*006e*/ 	.short	(.L_28601 - .L_28600)
.L_28600:
        /*0070*/ 	.word	0x00000000
        /*0074*/ 	.short	0x000e
        /*0076*/ 	.short	0x0060
        /*0078*/ 	.byte	0x00, 0xf0, 0x21, 0x00


	//----- nvinfo : EIATTR_KPARAM_INFO
	.align		4
.L_28601:
        /*007c*/ 	.byte	0x04, 0x17
        /*007e*/ 	.short	(.L_28603 - .L_28602)
.L_28602:
        /*0080*/ 	.word	0x00000000
        /*0084*/ 	.short	0x000d
        /*0086*/ 	.short	0x0058
        /*0088*/ 	.byte	0x00, 0xf0, 0x21, 0x00


	//----- nvinfo : EIATTR_KPARAM_INFO
	.align		4
.L_28603:
        /*008c*/ 	.byte	0x04, 0x17
        /*008e*/ 	.short	(.L_28605 - .L_28604)
.L_28604:
        /*0090*/ 	.word	0x00000000
        /*0094*/ 	.short	0x000c
        /*0096*/ 	.short	0x0050
        /*0098*/ 	.byte	0x00, 0xf0, 0x11, 0x00


	//----- nvinfo : EIATTR_KPARAM_INFO
	.align		4
.L_28605:
        /*009c*/ 	.byte	0x04, 0x17
        /*009e*/ 	.short	(.L_28607 - .L_28606)
.L_28606:
        /*00a0*/ 	.word	0x00000000
        /*00a4*/ 	.short	0x000b
        /*00a6*/ 	.short	0x004c
        /*00a8*/ 	.byte	0x00, 0xf0, 0x11, 0x00


	//----- nvinfo : EIATTR_KPARAM_INFO
	.align		4
.L_28607:
        /*00ac*/ 	.byte	0x04, 0x17
        /*00ae*/ 	.short	(.L_28609 - .L_28608)
.L_28608:
        /*00b0*/ 	.word	0x00000000
        /*00b4*/ 	.short	0x000a
        /*00b6*/ 	.short	0x0048
        /*00b8*/ 	.byte	0x00, 0xf0, 0x11, 0x00


	//----- nvinfo : EIATTR_KPARAM_INFO
	.align		4
.L_28609:
        /*00bc*/ 	.byte	0x04, 0x17
        /*00be*/ 	.short	(.L_28611 - .L_28610)
.L_28610:
        /*00c0*/ 	.word	0x00000000
        /*00c4*/ 	.short	0x0009
        /*00c6*/ 	.short	0x0040
        /*00c8*/ 	.byte	0x00, 0xf0, 0x21, 0x00


	//----- nvinfo : EIATTR_KPARAM_INFO
	.align		4
.L_28611:
        /*00cc*/ 	.byte	0x04, 0x17
        /*00ce*/ 	.short	(.L_28613 - .L_28612)
.L_28612:
        /*00d0*/ 	.word	0x00000000
        /*00d4*/ 	.short	0x0008
        /*00d6*/ 	.short	0x0038
        /*00d8*/ 	.byte	0x00, 0xf0, 0x11, 0x00


	//----- nvinfo : EIATTR_KPARAM_INFO
	.align		4
.L_28613:
        /*00dc*/ 	.byte	0x04, 0x17
        /*00de*/ 	.short	(.L_28615 - .L_28614)
.L_28614:
        /*00e0*/ 	.word	0x00000000
        /*00e4*/ 	.short	0x0007
        /*00e6*/ 	.short	0x0030
        /*00e8*/ 	.byte	0x00, 0xf0, 0x21, 0x00


	//----- nvinfo : EIATTR_KPARAM_INFO
	.align		4
.L_28615:
        /*00ec*/ 	.byte	0x04, 0x17
        /*00ee*/ 	.short	(.L_28617 - .L_28616)
.L_28616:
        /*00f0*/ 	.word	0x00000000
        /*00f4*/ 	.short	0x0006
        /*00f6*/ 	.short	0x0028
        /*00f8*/ 	.byte	0x00, 0xf0, 0x21, 0x00


	//----- nvinfo : EIATTR_KPARAM_INFO
	.align		4
.L_28617:
        /*00fc*/ 	.byte	0x04, 0x17
        /*00fe*/ 	.short	(.L_28619 - .L_28618)
.L_28618:
        /*0100*/ 	.word	0x00000000
        /*0104*/ 	.short	0x0005
        /*0106*/ 	.short	0x0024
        /*0108*/ 	.byte	0x00, 0xf0, 0x11, 0x00


	//----- nvinfo : EIATTR_KPARAM_INFO
	.align		4
.L_28619:
        /*010c*/ 	.byte	0x04, 0x17
        /*010e*/ 	.short	(.L_28621 - .L_28620)
.L_28620:
        /*0110*/ 	.word	0x00000000
        /*0114*/ 	.short	0x0004
        /*0116*/ 	.short	0x0020
        /*0118*/ 	.byte	0x00, 0xf0, 0x11, 0x00


	//----- nvinfo : EIATTR_KPARAM_INFO
	.align		4
.L_28621:
        /*011c*/ 	.byte	0x04, 0x17
        /*011e*/ 	.short	(.L_28623 - .L_28622)
.L_28622:
        /*0120*/ 	.word	0x00000000
        /*0124*/ 	.short	0x0003
        /*0126*/ 	.short	0x0018
        /*0128*/ 	.byte	0x00, 0xf0, 0x21, 0x00


	//----- nvinfo : EIATTR_KPARAM_INFO
	.align		4
.L_28623:
        /*012c*/ 	.byte	0x04, 0x17
        /*012e*/ 	.short	(.L_28625 - .L_28624)
.L_28624:
        /*0130*/ 	.word	0x00000000
        /*0134*/ 	.short	0x0002
        /*0136*/ 	.short	0x0010
        /*0138*/ 	.byte	0x00, 0xf0, 0x21, 0x00


	//----- nvinfo : EIATTR_KPARAM_INFO
	.align		4
.L_28625:
        /*013c*/ 	.byte	0x04, 0x17
        /*013e*/ 	.short	(.L_28627 - .L_28626)
.L_28626:
        /*0140*/ 	.word	0x00000000
        /*0144*/ 	.short	0x0001
        /*0146*/ 	.short	0x0008
        /*0148*/ 	.byte	0x00, 0xf0, 0x21, 0x00


	//----- nvinfo : EIATTR_KPARAM_INFO
	.align		4
.L_28627:
        /*014c*/ 	.byte	0x04, 0x17
        /*014e*/ 	.short	(.L_28629 - .L_28628)
.L_28628:
        /*0150*/ 	.word	0x00000000
        /*0154*/ 	.short	0x0000
        /*0156*/ 	.short	0x0000
        /*0158*/ 	.byte	0x00, 0xf0, 0x21, 0x00


	//----- nvinfo : EIATTR_MAXREG_COUNT
	.align		4
.L_28629:
        /*015c*/ 	.byte	0x03, 0x1b
        /*015e*/ 	.short	0x00ff


	//----- nvinfo : EIATTR_NUM_BARRIERS
	.align		4
        /*0160*/ 	.byte	0x02, 0x4c
        /*0162*/ 	.byte	0x01
	.zero		1


	//----- nvinfo : EIATTR_ANNOTATIONS
	.align		4
        /*0164*/ 	.byte	0x04, 0x55
        /*0166*/ 	.short	(.L_28631 - .L_28630)


	//   ....[0]....
.L_28630:
        /*0168*/ 	.word	0x00000001
        /*016c*/ 	.byte	0x30, 0x05, 0x00, 0x00, 0x01, 0x00, 0x00, 0x00, 0x50, 0x0a, 0x00, 0x00, 0x01, 0x00, 0x00, 0x00
        /*017c*/ 	.byte	0x70, 0x78, 0x00, 0x00


	//----- nvinfo : EIATTR_MERCURY_ISA_VERSION
	.align		4
.L_28631:
        /*0180*/ 	.byte	0x03, 0x5f
        /*0182*/ 	.short	0x0000


	//----- nvinfo : EIATTR_COOP_GROUP_MASK_REGIDS
	.align		4
        /*0184*/ 	.byte	0x04, 0x29
        /*0186*/ 	.short	(.L_28633 - .L_28632)


	//   ....[0]....
.L_28632:
        /*0188*/ 	.word	0xffffffff


	//   ....[1]....
        /*018c*/ 	.word	0xffffffff


	//   ....[2]....
        /*0190*/ 	.word	0xffffffff


	//   ....[3]....
        /*0194*/ 	.word	0xffffffff


	//   ....[4]....
        /*0198*/ 	.word	0xffffffff


	//   ....[5]....
        /*019c*/ 	.word	0xffffffff


	//   ....[6]....
        /*01a0*/ 	.word	0xffffffff


	//   ....[7]....
        /*01a4*/ 	.word	0xffffffff


	//   ....[8]....
        /*01a8*/ 	.word	0xffffffff


	//   ....[9]....
        /*01ac*/ 	.word	0xffffffff


	//   ....[10]....
        /*01b0*/ 	.word	0xffffffff


	//   ....[11]....
        /*01b4*/ 	.word	0xffffffff


	//   ....[12]....
        /*01b8*/ 	.word	0xffffffff


	//   ....[13]....
        /*01bc*/ 	.word	0xffffffff


	//   ....[14]....
        /*01c0*/ 	.word	0xffffffff


	//   ....[15]....
        /*01c4*/ 	.word	0xffffffff


	//   ....[16]....
        /*01c8*/ 	.word	0xffffffff


	//   ....[17]....
        /*01cc*/ 	.word	0xffffffff


	//   ....[18]....
        /*01d0*/ 	.word	0xffffffff


	//   ....[19]....
        /*01d4*/ 	.word	0xffffffff


	//   ....[20]....
        /*01d8*/ 	.word	0xffffffff


	//   ....[21]....
        /*01dc*/ 	.word	0xffffffff


	//   ....[22]....
        /*01e0*/ 	.word	0xffffffff


	//   ....[23]....
        /*01e4*/ 	.word	0xffffffff


	//   ....[24]....
        /*01e8*/ 	.word	0xffffffff


	//   ....[25]....
        /*01ec*/ 	.word	0xffffffff


	//   ....[26]....
        /*01f0*/ 	.word	0xffffffff


	//   ....[27]....
        /*01f4*/ 	.word	0xffffffff


	//   ....[28]....
        /*01f8*/ 	.word	0xffffffff


	//   ....[29]....
        /*01fc*/ 	.word	0xffffffff


	//   ....[30]....
        /*0200*/ 	.word	0xffffffff


	//   ....[31]....
        /*0204*/ 	.word	0xffffffff


	//   ....[32]....
        /*0208*/ 	.word	0xffffffff


	//   ....[33]....
        /*020c*/ 	.word	0xffffffff


	//   ....[34]....
        /*0210*/ 	.word	0xffffffff


	//   ....[35]....
        /*0214*/ 	.word	0xffffffff


	//   ....[36]....
        /*0218*/ 	.word	0xffffffff


	//   ....[37]....
        /*021c*/ 	.word	0xffffffff


	//   ....[38]....
        /*0220*/ 	.word	0xffffffff


	//   ....[39]....
        /*0224*/ 	.word	0xffffffff


	//   ....[40]....
        /*0228*/ 	.word	0xffffffff


	//   ....[41]....
        /*022c*/ 	.word	0xffffffff


	//   ....[42]....
        /*0230*/ 	.word	0xffffffff


	//   ....[43]....
        /*0234*/ 	.word	0xffffffff


	//   ....[44]....
        /*0238*/ 	.word	0xffffffff


	//   ....[45]....
        /*023c*/ 	.word	0xffffffff


	//   ....[46]....
        /*0240*/ 	.word	0xffffffff


	//   ....[47]....
        /*0244*/ 	.word	0xffffffff


	//   ....[48]....
        /*0248*/ 	.word	0xffffffff


	//   ....[49]....
        /*024c*/ 	.word	0xffffffff


	//   ....[50]....
        /*0250*/ 	.word	0xffffffff


	//   ....[51]....
        /*0254*/ 	.word	0xffffffff


	//   ....[52]....
        /*0258*/ 	.word	0xffffffff


	//   ....[53]....
        /*025c*/ 	.word	0xffffffff


	//   ....[54]....
        /*0260*/ 	.word	0xffffffff


	//   ....[55]....
        /*0264*/ 	.word	0xffffffff


	//   ....[56]....
        /*0268*/ 	.word	0xffffffff


	//   ....[57]....
        /*026c*/ 	.word	0xffffffff


	//   ....[58]....
        /*0270*/ 	.word	0xffffffff


	//   ....[59]....
        /*0274*/ 	.word	0xffffffff


	//   ....[60]....
        /*0278*/ 	.word	0xffffffff


	//   ....[61]....
        /*027c*/ 	.word	0xffffffff


	//   ....[62]....
        /*0280*/ 	.word	0xffffffff


	//   ....[63]....
        /*0284*/ 	.word	0xffffffff


	//   ....[64]....
        /*0288*/ 	.word	0xffffffff


	//   ....[65]....
        /*028c*/ 	.word	0xffffffff


	//   ....[66]....
        /*0290*/ 	.word	0xffffffff


	//   ....[67]....
        /*0294*/ 	.word	0xffffffff


	//   ....[68]....
        /*0298*/ 	.word	0xffffffff


	//   ....[69]....
        /*029c*/ 	.word	0xffffffff


	//   ....[70]....
        /*02a0*/ 	.word	0xffffffff


	//----- nvinfo : EIATTR_COOP_GROUP_INSTR_OFFSETS
	.align		4
.L_28633:
        /*02a4*/ 	.byte	0x04, 0x28
        /*02a6*/ 	.short	(.L_28635 - .L_28634)


	//   ....[0]....
.L_28634:
        /*02a8*/ 	.word	0x00004350


	//   ....[1]....
        /*02ac*/ 	.word	0x00005c20


	//   ....[2]....
        /*02b0*/ 	.word	0x00005d70


	//   ....[3]....
        /*02b4*/ 	.word	0x00005da0


	//   ....[4]....
        /*02b8*/ 	.word	0x00005dc0


	//   ....[5]....
        /*02bc*/ 	.word	0x00005de0


	//   ....[6]....
        /*02c0*/ 	.word	0x00005f50


	//   ....[7]....
        /*02c4*/ 	.word	0x00005f80


	//   ....[8]....
        /*02c8*/ 	.word	0x00005fa0


	//   ....[9]....
        /*02cc*/ 	.word	0x00006d70


	//   ....[10]....
        /*02d0*/ 	.word	0x00006dc0


	//   ....[11]....
        /*02d4*/ 	.word	0x00006e10


	//   ....[12]....
        /*02d8*/ 	.word	0x00006e30


	//   ....[13]....
        /*02dc*/ 	.word	0x00006e50


	//   ....[14]....
        /*02e0*/ 	.word	0x00006ea0


	//   ....[15]....
        /*02e4*/ 	.word	0x00006ec0


	//   ....[16]....
        /*02e8*/ 	.word	0x00006ee0


	//   ....[17]....
        /*02ec*/ 	.word	0x00009bb0


	//   ....[18]....
        /*02f0*/ 	.word	0x00009bc0


	//   ....[19]....
        /*02f4*/ 	.word	0x00009bd0


	//   ....[20]....
        /*02f8*/ 	.word	0x00009be0


	//   ....[21]....
        /*02fc*/ 	.word	0x00009bf0


	//   ....[22]....
        /*0300*/ 	.word	0x00009c10


	//   ....[23]....
        /*0304*/ 	.word	0x00009c40


	//   ....[24]....
        /*0308*/ 	.word	0x00009c70


	//   ....[25]....
        /*030c*/ 	.word	0x00009ca0


	//   ....[26]....
        /*0310*/ 	.word	0x00009cd0


	//   ....[27]....
        /*0314*/ 	.word	0x00009d10


	//   ....[28]....
        /*0318*/ 	.word	0x00009d40


	//   ....[29]....
        /*031c*/ 	.word	0x00009d80


	//   ....[30]....
        /*0320*/ 	.word	0x00009dc0


	//   ....[31]....
        /*0324*/ 	.word	0x00009df0


	//   ....[32]....
        /*0328*/ 	.word	0x00009e20


	//   ....[33]....
        /*032c*/ 	.word	0x00009e50


	//   ....[34]....
        /*0330*/ 	.word	0x00009e70


	//   ....[35]....
        /*0334*/ 	.word	0x00009e90


	//   ....[36]....
        /*0338*/ 	.word	0x00009eb0


	//   ....[37]....
        /*033c*/ 	.word	0x00009ed0


	//   ....[38]....
        /*0340*/ 	.word	0x00009ef0


	//   ....[39]....
        /*0344*/ 	.word	0x00009f10


	//   ....[40]....
        /*0348*/ 	.word	0x00009f30


	//   ....[41]....
        /*034c*/ 	.word	0x00009f50


	//   ....[42]....
        /*0350*/ 	.word	0x00009f70


	//   ....[43]....
        /*0354*/ 	.word	0x00009fa0


	//   ....[44]....
        /*0358*/ 	.word	0x00009fc0


	//   ....[45]....
        /*035c*/ 	.word	0x00009fe0


	//   ....[46]....
        /*0360*/ 	.word	0x0000a000


	//   ....[47]....
        /*0364*/ 	.word	0x0000a020


	//   ....[48]....
        /*0368*/ 	.word	0x0000a040


	//   ....[49]....
        /*036c*/ 	.word	0x0000a060


	//   ....[50]....
        /*0370*/ 	.word	0x0000a090


	//   ....[51]....
        /*0374*/ 	.word	0x0000a0b0


	//   ....[52]....
        /*0378*/ 	.word	0x0000a0d0


	//   ....[53]....
        /*037c*/ 	.word	0x0000a0f0


	//   ....[54]....
        /*0380*/ 	.word	0x0000a110


	//   ....[55]....
        /*0384*/ 	.word	0x0000a130


	//   ....[56]....
        /*0388*/ 	.word	0x0000a150


	//   ....[57]....
        /*038c*/ 	.word	0x0000a170


	//   ....[58]....
        /*0390*/ 	.word	0x0000a190


	//   ....[59]....
        /*0394*/ 	.word	0x0000a1b0


	//   ....[60]....
        /*0398*/ 	.word	0x0000a1d0


	//   ....[61]....
        /*039c*/ 	.word	0x0000a1f0


	//   ....[62]....
        /*03a0*/ 	.word	0x0000a210


	//   ....[63]....
        /*03a4*/ 	.word	0x0000a230


	//   ....[64]....
        /*03a8*/ 	.word	0x0000a250


	//   ....[65]....
        /*03ac*/ 	.word	0x0000b730


	//   ....[66]....
        /*03b0*/ 	.word	0x0000b7b0


	//   ....[67]....
        /*03b4*/ 	.word	0x0000b830


	//   ....[68]....
        /*03b8*/ 	.word	0x0000b8b0


	//   ....[69]....
        /*03bc*/ 	.word	0x0000b920


	//   ....[70]....
        /*03c0*/ 	.word	0x0000b990


	//----- nvinfo : EIATTR_EXIT_INSTR_OFFSETS
	.align		4
.L_28635:
        /*03c4*/ 	.byte	0x04, 0x1c
        /*03c6*/ 	.short	(.L_28637 - .L_28636)


	//   ....[0]....
.L_28636:
        /*03c8*/ 	.word	0x0000acd0


	//   ....[1]....
        /*03cc*/ 	.word	0x0000ad60


	//   ....[2]....
        /*03d0*/ 	.word	0x0000b6d0


	//----- nvinfo : EIATTR_CTAIDZ_USED
	.align		4
.L_28637:
        /*03d4*/ 	.byte	0x01, 0x04
	.zero		2


	//----- nvinfo : EIATTR_CRS_STACK_SIZE
	.align		4
        /*03d8*/ 	.byte	0x04, 0x1e
        /*03da*/ 	.short	(.L_28639 - .L_28638)
.L_28638:
        /*03dc*/ 	.word	0x00000000
.L_28639:


//--------------------- .nv.info._ZN4vllm25paged_attention_v1_kernelIffLi128ELi16ELi128ELNS_18Fp8KVCacheDataTypeE0ELb0EEEvPT_PKS2_PKT0_S8_ifPKiSA_iPKfiiiSC_SC_iiiii --------------------------
	.section	.nv.info._ZN4vllm25paged_attention_v1_kernelIffLi128ELi16ELi128ELNS_18Fp8KVCacheDataTypeE0ELb0EEEvPT_PKS2_PKT0_S8_ifPKiSA_iPKfiiiSC_SC_iiiii,"",@"SHT_CUDA_INFO"
	.sectionflags	@""
	.align	4


	//----- nvinfo : EIATTR_CUDA_API_VERSION
	.align		4
        /*0000*/ 	.byte	0x04, 0x37
        /*0002*/ 	.short	(.L_28641 - .L_28640)
.L_28640:
        /*0004*/ 	.word	0x00000082


	//----- nvinfo : EIATTR_SW2861232_WAR
	.align		4
.L_28641:
        /*0008*/ 	.byte	0x01, 0x35
	.zero		2


	//----- nvinfo : EIATTR_PARAM_CBANK
	.align		4
        /*000c*/ 	.byte	0x04, 0x0a
        /*000e*/ 	.short	(.L_28643 - .L_28642)
	.align		4
.L_28642:
        /*0010*/ 	.word	index@(.nv.constant0._ZN4vllm25paged_attention_v1_kernelIffLi128ELi16ELi128ELNS_18Fp8KVCacheDataTypeE0ELb0EEEvPT_PKS2_PKT0_S8_ifPKiSA_iPKfiiiSC_SC_iiiii)
        /*0014*/ 	.short	0x0160
        /*0016*/ 	.short	0x007c


	//----- nvinfo : EIATTR_CBANK_PARAM_SIZE
	.align		4
.L_28643:
        /*0018*/ 	.byte	0x03, 0x19
        /*001a*/ 	.short	0x007c


	//----- nvinfo : EIATTR_KPARAM_INFO
	.align		4
        /*001c*/ 	.byte	0x04, 0x17
        /*001e*/ 	.short	(.L_28645 - .L_28644)
.L_28644:
        /*0020*/ 	.word	0x00000000
        /*0024*/ 	.short	0x0013
        /*0026*/ 	.short	0x0078
        /*0028*/ 	.byte	0x00, 0xf0, 0x11, 0x00


	//----- nvinfo : EIATTR_KPARAM_INFO
	.align		4
.L_28645:
        /*002c*/ 	.byte	0x04, 0x17
        /*002e*/ 	.short	(.L_28647 - .L_28646)
.L_28646:
        /*0030*/ 	.word	0x00000000
        /*0034*/ 	.short	0x0012
        /*0036*/ 	.short	0x0074
        /*0038*/ 	.byte	0x00, 0xf0, 0x11, 0x00


	//----- nvinfo : EIATTR_KPARAM_INFO
	.align		4
.L_28647:
        /*003c*/ 	.byte	0x04, 0x17
        /*003e*/ 	.short	(.L_28649 - .L_28648)
.L_28648:
        /*0040*/ 	.word	0x00000000
        /*0044*/ 	.short	0x0011
        /*0046*/ 	.short	0x0070
        /*0048*/ 	.byte	0x00, 0xf0, 0x11, 0x00


	//----- nvinfo : EIATTR_KPARAM_INFO
	.align		4
.L_28649:
        /*004c*/ 	.byte	0x04, 0x17
        /*004e*/ 	.short	(.L_28651 - .L_28650)
.L_28650:
        /*0050*/ 	.word	0x00000000
        /*0054*/ 	.short	0x0010
        /*0056*/ 	.short	0x006c
        /*0058*/ 	.byte	0x00, 0xf0, 0x11, 0x00


	//----- nvinfo : EIATTR_KPARAM_INFO
	.align		4
.L_28651:
        /*005c*/ 	.byte	0x04, 0x17
        /*005e*/ 	.short	(.L_28653 - .L_28652)
.L_28652:
        /*0060*/ 	.word	0x00000000
        /*0064*/ 	.short	0x000f
        /*0066*/ 	.short	0x0068
        /*0068*/ 	.byte	0x00, 0xf0, 0x11, 0x00


	//----- nvinfo : EIATTR_KPARAM_INFO
	.align		4
.L_28653:
        /*006c*/ 	.byte	0x04, 0x17
        /*006e*/ 	.short	(.L_28655 - .L_28654)
.L_28654:
        /*0070*/ 	.word	0x00000000
        /*0074*/ 	.short	0x000e
        /*0076*/ 	.short	0x0060
        /*0078*/ 	.byte	0x00, 0xf0, 0x21, 0x00


	//----- nvinfo : EIATTR_KPARAM_INFO
	.align		4
.L_28655:
        /*007c*/ 	.byte	0x04, 0x17
        /*007e*/ 	.short	(.L_28657 - .L_28656)
.L_28656:
        /*0080*/ 	.word	0x00000000
        /*0084*/ 	.short	0x000d
        /*0086*/ 	.short	0x0058
        /*0088*/ 	.byte	0x00, 0xf0, 0x21, 0x00


	//----- nvinfo : EIATTR_KPARAM_INFO
	.align		4
.L_28657:
        /*008c*/ 	.byte	0x04, 0x17
        /*008e*/ 	.short	(.L_28659 - .L_28658)
.L_28658:
        /*0090*/ 	.word	0x00000000
        /*0094*/ 	.short	0x000c
        /*0096*/ 	.short	0x0050
        /*0098*/ 	.byte	0x00, 0xf0, 0x11, 0x00


	//----- nvinfo : EIATTR_KPARAM_INFO
	.align		4
.L_28659:
        /*009c*/ 	.byte	0x04, 0x17
        /*009e*/ 	.short	(.L_28661 - .L_28660)
.L_28660:
        /*00a0*/ 	.word	0x00000000
        /*00a4*/ 	.short	0x000b
        /*00a6*/ 	.short	0x004c
        /*00a8*/ 	.byte	0x00, 0xf0, 0x11, 0x00


	//----- nvinfo : EIATTR_KPARAM_INFO
	.align		4
.L_28661:
        /*00ac*/ 	.byte	0x04, 0x17
        /*00ae*/ 	.short	(.L_28663 - .L_28662)
.L_28662:
        /*00b0*/ 	.word	0x00000000
        /*00b4*/ 	.short	0x000a
        /*00b6*/ 	.short	0x0048
        /*00b8*/ 	.byte	0x00, 0xf0, 0x11, 0x00


	//----- nvinfo : EIATTR_KPARAM_INFO
	.align		4
.L_28663:
        /*00bc*/ 	.byte	0x04, 0x17
        /*00be*/ 	.short	(.L_28665 - .L_28664)
.L_28664:
        /*00c0*/ 	.word	0x00000000
        /*00c4*/ 	.short	0x0009
        /*00c6*/ 	.short	0x0040
        /*00c8*/ 	.byte	0x00, 0xf0, 0x21, 0x00


	//----- nvinfo : EIATTR_KPARAM_INFO
	.align		4
.L_28665:
        /*00cc*/ 	.byte	0x04, 0x17
        /*00ce*/ 	.short	(.L_28667 - .L_28666)
.L_28666:
        /*00d0*/ 	.word	0x00000000
        /*00d4*/ 	.short	0x0008
        /*00d6*/ 	.short	0x0038
        /*00d8*/ 	.byte	0x00, 0xf0, 0x11, 0x00


	//----- nvinfo : EIATTR_KPARAM_INFO
	.align		4
.L_28667:
        /*00dc*/ 	.byte	0x04, 0x17
        /*00de*/ 	.short	(.L_28669 - .L_28668)
.L_28668:
        /*00e0*/ 	.word	0x00000000
        /*00e4*/ 	.short	0x0007
        /*00e6*/ 	.short	0x0030
        /*00e8*/ 	.byte	0x00, 0xf0, 0x21, 0x00


	//----- nvinfo : EIATTR_KPARAM_INFO
	.align		4
.L_28669:
        /*00ec*/ 	.byte	0x04, 0x17
        /*00ee*/ 	.short	(.L_28671 - .L_28670)
.L_28670:
        /*00f0*/ 	.word	0x00000000
        /*00f4*/ 	.short	0x0006
        /*00f6*/ 	.short	0x0028
        /*00f8*/ 	.byte	0x00, 0xf0, 0x21, 0x00


	//----- nvinfo : EIATTR_KPARAM_INFO
	.align		4
.L_28671:
        /*00fc*/ 	.byte	0x04, 0x17
        /*00fe*/ 	.short	(.L_28673 - .L_28672)
.L_28672:
        /*0100*/ 	.word	0x00000000
        /*0104*/ 	.short	0x0005
        /*0106*/ 	.short	0x0024
        /*0108*/ 	.byte	0x00, 0xf0, 0x11, 0x00


	//----- nvinfo : EIATTR_KPARAM_INFO
	.align		4
.L_28673:
        /*010c*/ 	.byte	0x04, 0x17
        /*010e*/ 	.short	(.L_28675 - .L_28674)
.L_28674:
        /*0110*/ 	.word	0x00000000
        /*0114*/ 	.short	0x0004
        /*0116*/ 	.short	0x0020
        /*0118*/ 	.byte	0x00, 0xf0, 0x11, 0x00


	//----- nvinfo : EIATTR_KPARAM_INFO
	.align		4
.L_28675:
        /*011c*/ 	.byte	0x04, 0x17
        /*011e*/ 	.short	(.L_28677 - .L_28676)
.L_28676:
        /*0120*/ 	.word	0x00000000
        /*0124*/ 	.short	0x0003
        /*0126*/ 	.short	0x0018
        /*0128*/ 	.byte	0x00, 0xf0, 0x21, 0x00


	//----- nvinfo : EIATTR_KPARAM_INFO
	.align		4
.L_28677:
        /*012c*/ 	.byte	0x04, 0x17
        /*012e*/ 	.short	(.L_28679 - .L_28678)
.L_28678:
        /*0130*/ 	.word	0x00000000
        /*0134*/ 	.short	0x0002
        /*0136*/ 	.short	0x0010
        /*0138*/ 	.byte	0x00, 0xf0, 0x21, 0x00


	//----- nvinfo : EIATTR_KPARAM_INFO
	.align		4
.L_28679:
        /*013c*/ 	.byte	0x04, 0x17
        /*013e*/ 	.short	(.L_28681 - .L_28680)
.L_28680:
        /*0140*/ 	.word	0x00000000
        /*0144*/ 	.short	0x0001
        /*0146*/ 	.short	0x0008
        /*0148*/ 	.byte	0x00, 0xf0, 0x21, 0x00


	//----- nvinfo : EIATTR_KPARAM_INFO
	.align		4
.L_28681:
        /*014c*/ 	.byte	0x04, 0x17
        /*014e*/ 	.short	(.L_28683 - .L_28682)
.L_28682:
        /*0150*/ 	.word	0x00000000
        /*0154*/ 	.short	0x0000
        /*0156*/ 	.short	0x0000
        /*0158*/ 	.byte	0x00, 0xf0, 0x21, 0x00


	//----- nvinfo : EIATTR_MAXREG_COUNT
	.align		4
.L_28683:
        /*015c*/ 	.byte	0x03, 0x1b
        /*015e*/ 	.short	0x00ff


	//----- nvinfo : EIATTR_NUM_BARRIERS
	.align		4
        /*0160*/ 	.byte	0x02, 0x4c
        /*0162*/ 	.byte	0x01
	.zero		1


	//----- nvinfo : EIATTR_MERCURY_ISA_VERSION
	.align		4
        /*0164*/ 	.byte	0x03, 0x5f
        /*0166*/ 	.short	0x0000


	//----- nvinfo : EIATTR_COOP_GROUP_MASK_REGIDS
	.align		4
        /*0168*/ 	.byte	0x04, 0x29
        /*016a*/ 	.short	(.L_28685 - .L_28684)


	//   ....[0]....
.L_28684:
        /*016c*/ 	.word	0xffffffff


	//   ....[1]....
        /*0170*/ 	.word	0xffffffff


	//   ....[2]....
        /*0174*/ 	.word	0xffffffff


	//   ....[3]....
        /*0178*/ 	.word	0xffffffff


	//   ....[4]....
        /*017c*/ 	.word	0xffffffff


	//   ....[5]....
        /*0180*/ 	.word	0xffffffff


	//   ....[6]....
        /*0184*/ 	.word	0xffffffff


	//   ....[7]....
        /*0188*/ 	.word	0xffffffff


	//   ....[8]....
        /*018c*/ 	.word	0xffffffff


	//   ....[9]....
        /*0190*/ 	.word	0xffffffff


	//   ....[10]....
        /*0194*/ 	.word	0xffffffff


	//   ....[11]....
        /*0198*/ 	.word	0xffffffff


	//   ....[12]....
        /*019c*/ 	.word	0xffffffff


	//   ....[13]....
        /*01a0*/ 	.word	0xffffffff


	//   ....[14]....
        /*01a4*/ 	.word	0xffffffff


	//   ....[15]....
        /*01a8*/ 	.word	0xffffffff


	//   ....[16]....
        /*01ac*/ 	.word	0xffffffff


	//   ....[17]....
        /*01b0*/ 	.word	0xffffffff


	//   ....[18]....
        /*01b4*/ 	.word	0xffffffff


	//   ....[19]....
        /*01b8*/ 	.word	0xffffffff


	//   ....[20]....
        /*01bc*/ 	.word	0xffffffff


	//   ....[21]....
        /*01c0*/ 	.word	0xffffffff


	//   ....[22]....
        /*01c4*/ 	.word	0xffffffff


	//   ....[23]....
        /*01c8*/ 	.word	0xffffffff


	//   ....[24]....
        /*01cc*/ 	.word	0xffffffff


	//   ....[25]....
        /*01d0*/ 	.word	0xffffffff


	//   ....[26]....
        /*01d4*/ 	.word	0xffffffff


	//   ....[27]....
        /*01d8*/ 	.word	0xffffffff


	//   ....[28]....
        /*01dc*/ 	.word	0xffffffff


	//   ....[29]....
        /*01e0*/ 	.word	0xffffffff


	//   ....[30]....
        /*01e4*/ 	.word	0xffffffff


	//   ....[31]....
        /*01e8*/ 	.word	0xffffffff


	//   ....[32]....
        /*01ec*/ 	.word	0xffffffff


	//   ....[33]....
        /*01f0*/ 	.word	0xffffffff


	//   ....[34]....
        /*01f4*/ 	.word	0xffffffff


	//   ....[35]....
        /*01f8*/ 	.word	0xffffffff


	//   ....[36]....
        /*01fc*/ 	.word	0xffffffff


	//   ....[37]....
        /*0200*/ 	.word	0xffffffff


	//   ....[38]....
        /*0204*/ 	.word	0xffffffff


	//   ....[39]....
        /*0208*/ 	.word	0xffffffff


	//   ....[40]....
        /*020c*/ 	.word	0xffffffff


	//   ....[41]....
        /*0210*/ 	.word	0xffffffff


	//   ....[42]....
        /*0214*/ 	.word	0xffffffff


	//   ....[43]....
        /*0218*/ 	.word	0xffffffff


	//   ....[44]....
        /*021c*/ 	.word	0xffffffff


	//   ....[45]....
        /*0220*/ 	.word	0xffffffff


	//   ....[46]....
        /*0224*/ 	.word	0xffffffff


	//   ....[47]....
        /*0228*/ 	.word	0xffffffff


	//   ....[48]....
        /*022c*/ 	.word	0xffffffff


	//   ....[49]....
        /*0230*/ 	.word	0xffffffff


	//   ....[50]....
        /*0234*/ 	.word	0xffffffff


	//   ....[51]....
        /*0238*/ 	.word	0xffffffff


	//   ....[52]....
        /*023c*/ 	.word	0xffffffff


	//   ....[53]....
        /*0240*/ 	.word	0xffffffff


	//   ....[54]....
        /*0244*/ 	.word	0xffffffff


	//----- nvinfo : EIATTR_COOP_GROUP_INSTR_OFFSETS
	.align		4
.L_28685:
        /*0248*/ 	.byte	0x04, 0x28
        /*024a*/ 	.short	(.L_28687 - .L_28686)


	//   ....[0]....
.L_28686:
        /*024c*/ 	.word	0x00002fd0


	//   ....[1]....
        /*0250*/ 	.word	0x000040f0


	//   ....[2]....
        /*0254*/ 	.word	0x00004240


	//   ....[3]....
        /*0258*/ 	.word	0x00004270


	//   ....[4]....
        /*025c*/ 	.word	0x00004290


	//   ....[5]....
        /*0260*/ 	.word	0x000042b0


	//   ....[6]....
        /*0264*/ 	.word	0x00004390


	//   ....[7]....
        /*0268*/ 	.word	0x000043c0


	//   ....[8]....
        /*026c*/ 	.word	0x000043f0


	//   ....[9]....
        /*0270*/ 	.word	0x000051c0


	//   ....[10]....
        /*0274*/ 	.word	0x00005220


	//   ....[11]....
        /*0278*/ 	.word	0x00005250


	//   ....[12]....
        /*027c*/ 	.word	0x00005270


	//   ....[13]....
        /*0280*/ 	.word	0x00005290


	//   ....[14]....
        /*0284*/ 	.word	0x000052e0


	//   ....[15]....
        /*0288*/ 	.word	0x00005300


	//   ....[16]....
        /*028c*/ 	.word	0x00005320


	//   ....[17]....
        /*0290*/ 	.word	0x00007480


	//   ....[18]....
        /*0294*/ 	.word	0x000074c0


	//   ....[19]....
        /*0298*/ 	.word	0x000074f0


	//   ....[20]....
        /*029c*/ 	.word	0x00007520


	//   ....[21]....
        /*02a0*/ 	.word	0x00007530


	//   ....[22]....
        /*02a4*/ 	.word	0x00007540


	//   ....[23]....
        /*02a8*/ 	.word	0x00007550


	//   ....[24]....
        /*02ac*/ 	.word	0x00007570


	//   ....[25]....
        /*02b0*/ 	.word	0x000075a0


	//   ....[26]....
        /*02b4*/ 	.word	0x000075d0


	//   ....[27]....
        /*02b8*/ 	.word	0x00007600


	//   ....[28]....
        /*02bc*/ 	.word	0x00007630


	//   ....[29]....
        /*02c0*/ 	.word	0x00007660


	//   ....[30]....
        /*02c4*/ 	.word	0x00007690


	//   ....[31]....
        /*02c8*/ 	.word	0x000076b0


	//   ....[32]....
        /*02cc*/ 	.word	0x000076d0


	//   ....[33]....
        /*02d0*/ 	.word	0x000076f0


	//   ....[34]....
        /*02d4*/ 	.word	0x00007720


	//   ....[35]....
        /*02d8*/ 	.word	0x00007740


	//   ....[36]....
        /*02dc*/ 	.word	0x00007760


	//   ....[37]....
        /*02e0*/ 	.word	0x00007780


	//   ....[38]....
        /*02e4*/ 	.word	0x000077a0


	//   ....[39]....
        /*02e8*/ 	.word	0x000077c0


	//   ....[40]....
        /*02ec*/ 	.word	0x000077e0


	//   ....[41]....
        /*02f0*/ 	.word	0x00007810


	//   ....[42]....
        /*02f4*/ 	.word	0x00007830


	//   ....[43]....
        /*02f8*/ 	.word	0x00007850


	//   ....[44]....
        /*02fc*/ 	.word	0x00007870


	//   ....[45]....
        /*0300*/ 	.word	0x00007890


	//   ....[46]....
        /*0304*/ 	.word	0x000078b0


	//   ....[47]....
        /*0308*/ 	.word	0x000078d0


	//   ....[48]....
        /*030c*/ 	.word	0x000078f0


	//   ....[49]....
        /*0310*/ 	.word	0x000087f0


	//   ....[50]....
        /*0314*/ 	.word	0x00008870


	//   ....[51]....
        /*0318*/ 	.word	0x000088f0


	//   ....[52]....
        /*031c*/ 	.word	0x00008970


	//   ....[53]....
        /*0320*/ 	.word	0x000089e0


	//   ....[54]....
        /*0324*/ 	.word	0x00008a50


	//----- nvinfo : EIATTR_EXIT_INSTR_OFFSETS
	.align		4
.L_28687:
        /*0328*/ 	.byte	0x04, 0x1c
        /*032a*/ 	.short	(.L_28689 - .L_28688)


	//   ....[0]....
.L_28688:
        /*032c*/ 	.word	0x00008080


	//   ....[1]....
        /*0330*/ 	.word	0x00008190


	//   ....[2]....
        /*0334*/ 	.word	0x00008790


	//----- nvinfo : EIATTR_CTAIDZ_USED
	.align		4
.L_28689:
        /*0338*/ 	.byte	0x01, 0x04
	.zero		2


	//----- nvinfo : EIATTR_CRS_STACK_SIZE
	.align		4
        /*033c*/ 	.byte	0x04, 0x1e
        /*033e*/ 	.short	(.L_28691 - .L_28690)
.L_28690:
        /*0340*/ 	.word	0x00000000
.L_28691:


//--------------------- .nv.info._ZN4vllm25paged_attention_v1_kernelIffLi120ELi16ELi128ELNS_18Fp8KVCacheDataTypeE0ELb0EEEvPT_PKS2_PKT0_S8_ifPKiSA_iPKfiiiSC_SC_iiiii --------------------------
	.section	.nv.info._ZN4vllm25paged_attention_v1_kernelIffLi120ELi16ELi128ELNS_18Fp8KVCacheDataTypeE0ELb0EEEvPT_PKS2_PKT0_S8_ifPKiSA_iPKfiiiSC_SC_iiiii,"",@"SHT_CUDA_INFO"
	.sectionflags	@""
	.align	4


	//----- nvinfo : EIATTR_CUDA_API_VERSION
	.align		4
        /*0000*/ 	.byte	0x04, 0x37
        /*0002*/ 	.short	(.L_28693 - .L_28692)
.L_28692:
        /*0004*/ 	.word	0x00000082


	//----- nvinfo : EIATTR_SW2861232_WAR
	.align		4
.L_28693:
        /*0008*/ 	.byte	0x01, 0x35
	.zero		2


	//----- nvinfo : EIATTR_PARAM_CBANK
	.align		4
        /*000c*/ 	.byte	0x04, 0x0a
        /*000e*/ 	.short	(.L_28695 - .L_28694)
	.align		4
.L_28694:
        /*0010*/ 	.word	index@(.nv.constant0._ZN4vllm25paged_attention_v1_kernelIffLi120ELi16ELi128ELNS_18Fp8KVCacheDataTypeE0ELb0EEEvPT_PKS2_PKT0_S8_ifPKiSA_iPKfiiiSC_SC_iiiii)
        /*0014*/ 	.short	0x0160
        /*0016*/ 	.short	0x007c


	//----- nvinfo : EIATTR_CBANK_PARAM_SIZE
	.align		4
.L_28695:
        /*0018*/ 	.byte	0x03, 0x19
        /*001a*/ 	.short	0x007c


	//----- nvinfo : EIATTR_KPARAM_INFO
	.align		4
        /*001c*/ 	.byte	0x04, 0x17
        /*001e*/ 	.short	(.L_28697 - .L_28696)
.L_28696:
        /*0020*/ 	.word	0x00000000
        /*0024*/ 	.short	0x0013
        /*0026*/ 	.short	0x0078
        /*0028*/ 	.byte	0x00, 0xf0, 0x11, 0x00


	//----- nvinfo : EIATTR_KPARAM_INFO
	.align		4
.L_28697:
        /*002c*/ 	.byte	0x04, 0x17
        /*002e*/ 	.short	(.L_28699 - .L_28698)
.L_28698:
        /*0030*/ 	.word	0x00000000
        /*0034*/ 	.short	0x0012
        /*0036*/ 	.short	0x0074
        /*0038*/ 	.byte	0x00, 0xf0, 0x11, 0x00


	//----- nvinfo : EIATTR_KPARAM_INFO
	.align		4
.L_28699:
        /*003c*/ 	.byte	0x04, 0x17
        /*003e*/ 	.short	(.L_28701 - .L_28700)
.L_28700:
        /*0040*/ 	.word	0x00000000
        /*0044*/ 	.short	0x0011
        /*0046*/ 	.short	0x0070
        /*0048*/ 	.byte	0x00, 0xf0, 0x11, 0x00


	//----- nvinfo : EIATTR_KPARAM_INFO
	.align		4
.L_28701:
        /*004c*/ 	.byte	0x04, 0x17
        /*004e*/ 	.short	(.L_28703 - .L_28702)
.L_28702:
        /*0050*/ 	.word	0x00000000
        /*0054*/ 	.short	0x0010
        /*0056*/ 	.short	0x006c
        /*0058*/ 	.byte	0x00, 0xf0, 0x11, 0x00


	//----- nvinfo : EIATTR_KPARAM_INFO
	.align		4
.L_28703:
        /*005c*/ 	.byte	0x04, 0x17
        /*005e*/ 	.short	(.L_28705 - .L_28704)
.L_28704:
        /*0060*/ 	.word	0x00000000
        /*0064*/ 	.short	0x000f
        /*0066*/ 	.short	0x0068
        /*0068*/ 	.byte	0x00, 0xf0, 0x11, 0x00


	//----- nvinfo : EIATTR_KPARAM_INFO
	.align		4
.L_28705:
        /*006c*/ 	.byte	0x04, 0x17
        /*006e*/ 	.short	(.L_28707 - .L_28706)
.L_28706:
        /*0070*/ 	.word	0x00000000
        /*0074*/ 	.short	0x000e
        /*0076*/ 	.short	0x0060
        /*0078*/ 	.byte	0x00, 0xf0, 0x21, 0x00


	//----- nvinfo : EIATTR_KPARAM_INFO
	.align		4
.L_28707:
        /*007c*/ 	.byte	0x04, 0x17
        /*007e*/ 	.short	(.L_28709 - .L_28708)
.L_28708:
        /*0080*/ 	.word	0x00000000
        /*0084*/ 	.short	0x000d
        /*0086*/ 	.short	0x0058
        /*0088*/ 	.byte	0x00, 0xf0, 0x21, 0x00


	//----- nvinfo : EIATTR_KPARAM_INFO
	.align		4
.L_28709:
        /*008c*/ 	.byte	0x04, 0x17
        /*008e*/ 	.short	(.L_28711 - .L_28710)
.L_28710:
        /*0090*/ 	.word	0x00000000
        /*0094*/ 	.short	0x000c
        /*0096*/ 	.short	0x0050
        /*0098*/ 	.byte	0x00, 0xf0, 0x11, 0x00


	//----- nvinfo : EIATTR_KPARAM_INFO
	.align		4
.L_28711:
        /*009c*/ 	.byte	0x04, 0x17
        /*009e*/ 	.short	(.L_28713 - .L_28712)
.L_28712:
        /*00a0*/ 	.word	0x00000000
        /*00a4*/ 	.short	0x000b
        /*00a6*/ 	.short	0x004c
        /*00a8*/ 	.byte	0x00, 0xf0, 0x11, 0x00


	//----- nvinfo : EIATTR_KPARAM_INFO
	.align		4
.L_28713:
        /*00ac*/ 	.byte	0x04, 0x17
        /*00ae*/ 	.short	(.L_28715 - .L_28714)
.L_28714:
        /*00b0*/ 	.word	0x00000000
        /*00b4*/ 	.short	0x000a
        /*00b6*/ 	.short	0x0048
        /*00b8*/ 	.byte	0x00, 0xf0, 0x11, 0x00


	//----- nvinfo : EIATTR_KPARAM_INFO
	.align		4
.L_28715:
        /*00bc*/ 	.byte	0x04, 0x17
        /*00be*/ 	.short	(.L_28717 - .L_28716)
.L_28716:
        /*00c0*/ 	.word	0x00000000
        /*00c4*/ 	.short	0x0009
        /*00c6*/ 	.short	0x0040
        /*00c8*/ 	.byte	0x00, 0xf0, 0x21, 0x00


	//----- nvinfo : EIATTR_KPARAM_INFO
	.align		4
.L_28717:
        /*00cc*/ 	.byte	0x04, 0x17
        /*00ce*/ 	.short	(.L_28719 - .L_28718)
.L_28718:
        /*00d0*/ 	.word	0x00000000
        /*00d4*/ 	.short	0x0008
        /*00d6*/ 	.short	0x0038
        /*00d8*/ 	.byte	0x00, 0xf0, 0x11, 0x00


	//----- nvinfo : EIATTR_KPARAM_INFO
	.align		4
.L_28719:
        /*00dc*/ 	.byte	0x04, 0x17
        /*00de*/ 	.short	(.L_28721 - .L_28720)
.L_28720:
        /*00e0*/ 	.word	0x00000000
        /*00e4*/ 	.short	0x0007
        /*00e6*/ 	.short	0x0030
        /*00e8*/ 	.byte	0x00, 0xf0, 0x21, 0x00


	//----- nvinfo : EIATTR_KPARAM_INFO
	.align		4
.L_28721:
        /*00ec*/ 	.byte	0x04, 0x17
        /*00ee*/ 	.short	(.L_28723 - .L_28722)
.L_28722:
        /*00f0*/ 	.word	0x00000000
        /*00f4*/ 	.short	0x0006
        /*00f6*/ 	.short	0x0028
        /*00f8*/ 	.byte	0x00, 0xf0, 0x21, 0x00


	//----- nvinfo : EIATTR_KPARAM_INFO
	.align		4
.L_28723:
        /*00fc*/ 	.byte	0x04, 0x17
        /*00fe*/ 	.short	(.L_28725 - .L_28724)
.L_28724:
        /*0100*/ 	.word	0x00000000
        /*0104*/ 	.short	0x0005
        /*0106*/ 	.short	0x0024
        /*0108*/ 	.byte	0x00, 0xf0, 0x11, 0x00


	//----- nvinfo : EIATTR_KPARAM_INFO
	.align		4
.L_28725:
        /*010c*/ 	.byte	0x04, 0x17
        /*010e*/ 	.short	(.L_28727 - .L_28726)
.L_28726:
        /*0110*/ 	.word	0x00000000
        /*0114*/ 	.short	0x0004
        /*0116*/ 	.short	0x0020
        /*0118*/ 	.byte	0x00, 0xf0, 0x11, 0x00


	//----- nvinfo : EIATTR_KPARAM_INFO
	.align		4
.L_28727:
        /*011c*/ 	.byte	0x04, 0x17
        /*011e*/ 	.short	(.L_28729 - .L_28728)
.L_28728:
        /*0120*/ 	.word	0x00000000
        /*0124*/ 	.short	0x0003
        /*0126*/ 	.short	0x0018
        /*0128*/ 	.byte	0x00, 0xf0, 0x21, 0x00


	//----- nvinfo : EIATTR_KPARAM_INFO
	.align		4
.L_28729:
        /*012c*/ 	.byte	0x04, 0x17
        /*012e*/ 	.short	(.L_28731 - .L_28730)
.L_28730:
        /*0130*/ 	.word	0x00000000
        /*0134*/ 	.short	0x0002
        /*0136*/ 	.short	0x0010
        /*0138*/ 	.byte	0x00, 0xf0, 0x21, 0x00


	//----- nvinfo : EIATTR_KPARAM_INFO
	.align		4
.L_28731:
        /*013c*/ 	.byte	0x04, 0x17
        /*013e*/ 	.short	(.L_28733 - .L_28732)
.L_28732:
        /*0140*/ 	.word	0x00000000
        /*0144*/ 	.short	0x0001
        /*0146*/ 	.short	0x0008
        /*0148*/ 	.byte	0x00, 0xf0, 0x21, 0x00


	//----- nvinfo : EIATTR_KPARAM_INFO
	.align		4
.L_28733:
        /*014c*/ 	.byte	0x04, 0x17
        /*014e*/ 	.short	(.L_28735 - .L_28734)
.L_28734:
        /*0150*/ 	.word	0x00000000
        /*0154*/ 	.short	0x0000
        /*0156*/ 	.short	0x0000
        /*0158*/ 	.byte	0x00, 0xf0, 0x21, 0x00


	//----- nvinfo : EIATTR_MAXREG_COUNT
	.align		4
.L_28735:
        /*015c*/ 	.byte	0x03, 0x1b
        /*015e*/ 	.short	0x00ff


	//----- nvinfo : EIATTR_NUM_BARRIERS
	.align		4
        /*0160*/ 	.byte	0x02, 0x4c
        /*0162*/ 	.byte	0x01
	.zero		1


	//----- nvinfo : EIATTR_MERCURY_ISA_VERSION
	.align		4
        /*0164*/ 	.byte	0x03, 0x5f
        /*0166*/ 	.short	0x0000


	//----- nvinfo : EIATTR_COOP_GROUP_MASK_REGIDS
	.align		4
        /*0168*/ 	.byte	0x04, 0x29
        /*016a*/ 	.short	(.L_28737 - .L_28736)


	//   ....[0]....
.L_28736:
        /*016c*/ 	.word	0xffffffff


	//   ....[1]....
        /*0170*/ 	.word	0xffffffff


	//   ....[2]....
        /*0174*/ 	.word	0xffffffff


	//   ....[3]....
        /*0178*/ 	.word	0xffffffff


	//   ....[4]....
        /*017c*/ 	.word	0xffffffff


	//   ....[5]....
        /*0180*/ 	.word	0xffffffff


	//   ....[6]....
        /*0184*/ 	.word	0xffffffff


	//   ....[7]....
        /*0188*/ 	.word	0xffffffff


	//   ....[8]....
        /*018c*/ 	.word	0xffffffff


	//   ....[9]....
        /*0190*/ 	.word	0xffffffff


	//   ....[10]....
        /*0194*/ 	.word	0xffffffff


	//   ....[11]....
        /*0198*/ 	.word	0xffffffff


	//   ....[12]....
        /*019c*/ 	.word	0xffffffff


	//   ....[13]....
        /*01a0*/ 	.word	0xffffffff


	//   ....[14]....
        /*01a4*/ 	.word	0xffffffff


	//   ....[15]....
        /*01a8*/ 	.word	0xffffffff


	//   ....[16]....
        /*01ac*/ 	.word	0xffffffff


	//   ....[17]....
        /*01b0*/ 	.word	0xffffffff


	//   ....[18]....
        /*01b4*/ 	.word	0xffffffff


	//   ....[19]....
        /*01b8*/ 	.word	0xffffffff


	//   ....[20]....
        /*01bc*/ 	.word	0xffffffff


	//   ....[21]....
        /*01c0*/ 	.word	0xffffffff


	//   ....[22]....
        /*01c4*/ 	.word	0xffffffff


	//   ....[23]....
        /*01c8*/ 	.word	0xffffffff


	//   ....[24]....
        /*01cc*/ 	.word	0xffffffff


	//   ....[25]....
        /*01d0*/ 	.word	0xffffffff


	//   ....[26]....
        /*01d4*/ 	.word	0xffffffff


	//   ....[27]....
        /*01d8*/ 	.word	0xffffffff


	//   ....[28]....
        /*01dc*/ 	.word	0xffffffff


	//   ....[29]....
        /*01e0*/ 	.word	0xffffffff


	//   ....[30]....
        /*01e4*/ 	.word	0xffffffff


	//   ....[31]....
        /*01e8*/ 	.word	0xffffffff


	//   ....[32]....
        /*01ec*/ 	.word	0xffffffff


	//   ....[33]....
        /*01f0*/ 	.word	0xffffffff


	//   ....[34]....
        /*01f4*/ 	.word	0xffffffff


	//   ....[35]....
        /*01f8*/ 	.word	0xffffffff


	//   ....[36]....
        /*01fc*/ 	.word	0xffffffff


	//   ....[37]....
        /*0200*/ 	.word	0xffffffff


	//   ....[38]....
        /*0204*/ 	.word	0xffffffff


	//   ....[39]....
        /*0208*/ 	.word	0xffffffff


	//   ....[40]....
        /*020c*/ 	.word	0xffffffff


	//   ....[41]....
        /*0210*/ 	.word	0xffffffff


	//   ....[42]....
        /*0214*/ 	.word	0xffffffff


	//   ....[43]....
        /*0218*/ 	.word	0xffffffff


	//   ....[44]....
        /*021c*/ 	.word	0xffffffff


	//   ....[45]....
        /*0220*/ 	.word	0xffffffff


	//   ....[46]....
        /*0224*/ 	.word	0xffffffff


	//   ....[47]....
        /*0228*/ 	.word	0xffffffff


	//   ....[48]....
        /*022c*/ 	.word	0xffffffff


	//   ....[49]....
        /*0230*/ 	.word	0xffffffff


	//   ....[50]....
        /*0234*/ 	.word	0xffffffff


	//   ....[51]....
        /*0238*/ 	.word	0xffffffff


	//   ....[52]....
        /*023c*/ 	.word	0xffffffff


	//----- nvinfo : EIATTR_COOP_GROUP_INSTR_OFFSETS
	.align		4
.L_28737:
        /*0240*/ 	.byte	0x04, 0x28
        /*0242*/ 	.short	(.L_28739 - .L_28738)


	//   ....[0]....
.L_28738:
        /*0244*/ 	.word	0x00002de0


	//   ....[1]....
        /*0248*/ 	.word	0x00003e70


	//   ....[2]....
        /*024c*/ 	.word	0x00003fd0


	//   ....[3]....
        /*0250*/ 	.word	0x00004000


	//   ....[4]....
        /*0254*/ 	.word	0x00004020


	//   ....[5]....
        /*0258*/ 	.word	0x00004040


	//   ....[6]....
        /*025c*/ 	.word	0x00004120


	//   ....[7]....
        /*0260*/ 	.word	0x00004150


	//   ....[8]....
        /*0264*/ 	.word	0x00004180


	//   ....[9]....
        /*0268*/ 	.word	0x00004f50


	//   ....[10]....
        /*026c*/ 	.word	0x00004fb0


	//   ....[11]....
        /*0270*/ 	.word	0x00004fe0


	//   ....[12]....
        /*0274*/ 	.word	0x00005000


	//   ....[13]....
        /*0278*/ 	.word	0x00005020


	//   ....[14]....
        /*027c*/ 	.word	0x00005070


	//   ....[15]....
        /*0280*/ 	.word	0x00005090


	//   ....[16]....
        /*0284*/ 	.word	0x000050b0


	//   ....[17]....
        /*0288*/ 	.word	0x000070a0


	//   ....[18]....
        /*028c*/ 	.word	0x000070e0


	//   ....[19]....
        /*0290*/ 	.word	0x00007110


	//   ....[20]....
        /*0294*/ 	.word	0x00007140


	//   ....[21]....
        /*0298*/ 	.word	0x00007150


	//   ....[22]....
        /*029c*/ 	.word	0x00007160


	//   ....[23]....
        /*02a0*/ 	.word	0x00007170


	//   ....[24]....
        /*02a4*/ 	.word	0x000071a0


	//   ....[25]....
        /*02a8*/ 	.word	0x000071d0


	//   ....[26]....
        /*02ac*/ 	.word	0x00007200


	//   ....[27]....
        /*02b0*/ 	.word	0x00007230


	//   ....[28]....
        /*02b4*/ 	.word	0x00007260


	//   ....[29]....
        /*02b8*/ 	.word	0x00007290


	//   ....[30]....
        /*02bc*/ 	.word	0x000072b0


	//   ....[31]....
        /*02c0*/ 	.word	0x000072d0


	//   ....[32]....
        /*02c4*/ 	.word	0x000072f0


	//   ....[33]....
        /*02c8*/ 	.word	0x00007320


	//   ....[34]....
        /*02cc*/ 	.word	0x00007340


	//   ....[35]....
        /*02d0*/ 	.word	0x00007360


	//   ....[36]....
        /*02d4*/ 	.word	0x00007380


	//   ....[37]....
        /*02d8*/ 	.word	0x000073a0


	//   ....[38]....
        /*02dc*/ 	.word	0x000073c0


	//   ....[39]....
        /*02e0*/ 	.word	0x000073e0


	//   ....[40]....
        /*02e4*/ 	.word	0x00007410


	//   ....[41]....
        /*02e8*/ 	.word	0x00007430


	//   ....[42]....
        /*02ec*/ 	.word	0x00007450


	//   ....[43]....
        /*02f0*/ 	.word	0x00007470


	//   ....[44]....
        /*02f4*/ 	.word	0x00007490


	//   ....[45]....
        /*02f8*/ 	.word	0x000074b0


	//   ....[46]....
        /*02fc*/ 	.word	0x000074d0


	//   ....[47]....
        /*0300*/ 	.word	0x00008300


	//   ....[48]....
        /*0304*/ 	.word	0x00008380


	//   ....[49]....
        /*0308*/ 	.word	0x00008400


	//   ....[50]....
        /*030c*/ 	.word	0x00008480


	//   ....[51]....
        /*0310*/ 	.word	0x000084f0


	//   ....[52]....
        /*0314*/ 	.word	0x00008560


	//----- nvinfo : EIATTR_EXIT_INSTR_OFFSETS
	.align		4
.L_28739:
        /*0318*/ 	.byte	0x04, 0x1c
        /*031a*/ 	.short	(.L_28741 - .L_28740)


	//   ....[0]....
.L_28740:
        /*031c*/ 	.word	0x00007c00


	//   ....[1]....
        /*0320*/ 	.word	0x00007d00


	//   ....[2]....
        /*0324*/ 	.word	0x000082a0


	//----- nvinfo : EIATTR_CTAIDZ_USED
	.align		4
.L_28741:
        /*0328*/ 	.byte	0x01, 0x04
	.zero		2


	//----- nvinfo : EIATTR_CRS_STACK_SIZE
	.align		4
        /*032c*/ 	.byte	0x04, 0x1e
        /*032e*/ 	.short	(.L_28743 - .L_28742)
.L_28742:
        /*0330*/ 	.word	0x00000000
.L_28743:


//--------------------- .nv.info._ZN4vllm25paged_attention_v1_kernelIffLi112ELi16ELi128ELNS_18Fp8KVCacheDataTypeE0ELb0EEEvPT_PKS2_PKT0_S8_ifPKiSA_iPKfiiiSC_SC_iiiii --------------------------
	.section	.nv.info._ZN4vllm25paged_attention_v1_kernelIffLi112ELi16ELi128ELNS_18Fp8KVCacheDataTypeE0ELb0EEEvPT_PKS2_PKT0_S8_ifPKiSA_iPKfiiiSC_SC_iiiii,"",@"SHT_CUDA_INFO"
	.sectionflags	@""
	.align	4


	//----- nvinfo : EIATTR_CUDA_API_VERSION
	.align		4
        /*0000*/ 	.byte	0x04, 0x37
        /*0002*/ 	.short	(.L_28745 - .L_28744)
.L_28744:
        /*0004*/ 	.word	0x00000082


	//----- nvinfo : EIATTR_SW2861232_WAR
	.align		4
.L_28745:
        /*0008*/ 	.byte	0x01, 0x35
	.zero		2


	//----- nvinfo : EIATTR_PARAM_CBANK
	.align		4
        /*000c*/ 	.byte	0x04, 0x0a
        /*000e*/ 	.short	(.L_28747 - .L_28746)
	.align		4
.L_28746:
        /*0010*/ 	.word	index@(.nv.constant0._ZN4vllm25paged_attention_v1_kernelIffLi112ELi16ELi128ELNS_18Fp8KVCacheDataTypeE0ELb0EEEvPT_PKS2_PKT0_S8_ifPKiSA_iPKfiiiSC_SC_iiiii)
        /*0014*/ 	.short	0x0160
        /*0016*/ 	.short	0x007c


	//----- nvinfo : EIATTR_CBANK_PARAM_SIZE
	.align		4
.L_28747:
        /*0018*/ 	.byte	0x03, 0x19
        /*001a*/ 	.short	0x007c


	//----- nvinfo : EIATTR_KPARAM_INFO
	.align		4
        /*001c*/ 	.byte	0x04, 0x17
        /*001e*/ 	.short	(.L_28749 - .L_28748)
.L_28748:
        /*0020*/ 	.word	0x00000000
        /*0024*/ 	.short	0x0013
        /*0026*/ 	.short	0x0078
        /*0028*/ 	.byte	0x00, 0xf0, 0x11, 0x00


	//----- nvinfo : EIATTR_KPARAM_INFO
	.align		4
.L_28749:
        /*002c*/ 	.byte	0x04, 0x17
        /*002e*/ 	.short	(.L_28751 - .L_28750)
.L_28750:
        /*0030*/ 	.word	0x00000000
        /*0034*/ 	.short	0x0012
        /*0036*/ 	.short	0x0074
        /*0038*/ 	.byte	0x00, 0xf0, 0x11, 0x00


	//----- nvinfo : EIATTR_KPARAM_INFO
	.align		4
.L_28751:
        /*003c*/ 	.byte	0x04, 0x17
        /*003e*/ 	.short	(.L_28753 - .L_28752)
.L_28752:
        /*0040*/ 	.word	0x00000000
        /*0044*/ 	.short	0x0011
        /*0046*/ 	.short	0x0070
        /*0048*/ 	.byte	0x00, 0xf0, 0x11, 0x00


	//----- nvinfo : EIATTR_KPARAM_INFO
	.align		4
.L_28753:
        /*004c*/ 	.byte	0x04, 0x17
        /*004e*/ 	.short	(.L_28755 - .L_28754)
.L_28754:
        /*0050*/ 	.word	0x00000000
        /*0054*/ 	.short	0x0010
        /*0056*/ 	.short	0x006c
        /*0058*/ 	.byte	0x00, 0xf0, 0x11, 0x00


	//----- nvinfo : EIATTR_KPARAM_INFO
	.align		4
.L_28755:
        /*005c*/ 	.byte	0x04, 0x17
        /*005e*/ 	.short	(.L_28757 - .L_28756)
.L_28756:
        /*0060*/ 	.word	0x00000000
        /*0064*/ 	.short	0x000f
        /*0066*/ 	.short	0x0068
        /*0068*/ 	.byte	0x00, 0xf0, 0x11, 0x00


	//----- nvinfo : EIATTR_KPARAM_INFO
	.align		4
.L_28757:
        /*006c*/ 	.byte	0x04, 0x17
        /*006e*/ 	.short	(.L_28759 - .L_28758)
.L_28758:
        /*0070*/ 	.word	0x00000000
        /*0074*/ 	.short	0x000e
        /*0076*/ 	.short	0x0060
        /*0078*/ 	.byte	0x00, 0xf0, 0x21, 0x00


	//----- nvinfo : EIATTR_KPARAM_INFO
	.align		4
.L_28759:
        /*007c*/ 	.byte	0x04, 0x17
        /*007e*/ 	.short	(.L_28761 - .L_28760)
.L_28760:
        /*0080*/ 	.word	0x00000000
        /*0084*/ 	.short	0x000d
        /*0086*/ 	.short	0x0058
        /*0088*/ 	.byte	0x00, 0xf0, 0x21, 0x00


	//----- nvinfo : EIATTR_KPARAM_INFO
	.align		4
.L_28761:
        /*008c*/ 	.byte	0x04, 0x17
        /*008e*/ 	.short	(.L_28763 - .L_28762)
.L_28762:
        /*0090*/ 	.word	0x00000000
        /*0094*/ 	.short	0x000c
        /*0096*/ 	.short	0x0050
        /*0098*/ 	.byte	0x00, 0xf0, 0x11, 0x00


	//----- nvinfo : EIATTR_KPARAM_INFO
	.align		4
.L_28763:
        /*009c*/ 	.byte	0x04, 0x17
        /*009e*/ 	.short	(.L_28765 - .L_28764)
.L_28764:
        /*00a0*/ 	.word	0x00000000
        /*00a4*/ 	.short	0x000b
        /*00a6*/ 	.short	0x004c
        /*00a8*/ 	.byte	0x00, 0xf0, 0x11, 0x00


	//----- nvinfo : EIATTR_KPARAM_INFO
	.align		4
.L_28765:
        /*00ac*/ 	.byte	0x04, 0x17
        /*00ae*/ 	.short	(.L_28767 - .L_28766)
.L_28766:
        /*00b0*/ 	.word	0x00000000
        /*00b4*/ 	.short	0x000a
        /*00b6*/ 	.short	0x0048
        /*00b8*/ 	.byte	0x00, 0xf0, 0x11, 0x00


	//----- nvinfo : EIATTR_KPARAM_INFO
	.align		4
.L_28767:
        /*00bc*/ 	.byte	0x04, 0x17
        /*00be*/ 	.short	(.L_28769 - .L_28768)
.L_28768:
        /*00c0*/ 	.word	0x00000000
        /*00c4*/ 	.short	0x0009
        /*00c6*/ 	.short	0x0040
        /*00c8*/ 	.byte	0x00, 0xf0, 0x21, 0x00


	//----- nvinfo : EIATTR_KPARAM_INFO
	.align		4
.L_28769:
        /*00cc*/ 	.byte	0x04, 0x17
        /*00ce*/ 	.short	(.L_28771 - .L_28770)
.L_28770:
        /*00d0*/ 	.word	0x00000000
        /*00d4*/ 	.short	0x0008
        /*00d6*/ 	.short	0x0038
        /*00d8*/ 	.byte	0x00, 0xf0, 0x11, 0x00


	//----- nvinfo : EIATTR_KPARAM_INFO
	.align		4
.L_28771:
        /*00dc*/ 	.byte	0x04, 0x17
        /*00de*/ 	.short	(.L_28773 - .L_28772)
.L_28772:
        /*00e0*/ 	.word	0x00000000
        /*00e4*/ 	.short	0x0007
        /*00e6*/ 	.short	0x0030
        /*00e8*/ 	.byte	0x00, 0xf0, 0x21, 0x00


	//----- nvinfo : EIATTR_KPARAM_INFO
	.align		4
.L_28773:
        /*00ec*/ 	.byte	0x04, 0x17
        /*00ee*/ 	.short	(.L_28775 - .L_28774)
.L_28774:
        /*00f0*/ 	.word	0x00000000
        /*00f4*/ 	.short	0x0006
        /*00f6*/ 	.short	0x0028
        /*00f8*/ 	.byte	0x00, 0xf0, 0x21, 0x00


	//----- nvinfo : EIATTR_KPARAM_INFO
	.align		4
.L_28775:
        /*00fc*/ 	.byte	0x04, 0x17
        /*00fe*/ 	.short	(.L_28777 - .L_28776)
.L_28776:
        /*0100*/ 	.word	0x00000000
        /*0104*/ 	.short	0x0005
        /*0106*/ 	.short	0x0024
        /*0108*/ 	.byte	0x00, 0xf0, 0x11, 0x00


	//----- nvinfo : EIATTR_KPARAM_INFO
	.align		4
.L_28777:
        /*010c*/ 	.byte	0x04, 0x17
        /*010e*/ 	.short	(.L_28779 - .L_28778)
.L_28778:
        /*0110*/ 	.word	0x00000000
        /*0114*/ 	.short	0x0004
        /*0116*/ 	.short	0x0020
        /*0118*/ 	.byte	0x00, 0xf0, 0x11, 0x00


	//----- nvinfo : EIATTR_KPARAM_INFO
	.align		4
.L_28779:
        /*011c*/ 	.byte	0x04, 0x17
        /*011e*/ 	.short	(.L_28781 - .L_28780)
.L_28780:
        /*0120*/ 	.word	0x00000000
        /*0124*/ 	.short	0x0003
        /*0126*/ 	.short	0x0018
        /*0128*/ 	.byte	0x00, 0xf0, 0x21, 0x00


	//----- nvinfo : EIATTR_KPARAM_INFO
	.align		4
.L_28781:
        /*012c*/ 	.byte	0x04, 0x17
        /*012e*/ 	.short	(.L_28783 - .L_28782)
.L_28782:
        /*0130*/ 	.word	0x00000000
        /*0134*/ 	.short	0x0002
        /*0136*/ 	.short	0x0010
        /*0138*/ 	.byte	0x00, 0xf0, 0x21, 0x00


	//----- nvinfo : EIATTR_KPARAM_INFO
	.align		4
.L_28783:
        /*013c*/ 	.byte	0x04, 0x17
        /*013e*/ 	.short	(.L_28785 - .L_28784)
.L_28784:
        /*0140*/ 	.word	0x00000000
        /*0144*/ 	.short	0x0001
        /*0146*/ 	.short	0x0008
        /*0148*/ 	.byte	0x00, 0xf0, 0x21, 0x00


	//----- nvinfo : EIATTR_KPARAM_INFO
	.align		4
.L_28785:
        /*014c*/ 	.byte	0x04, 0x17
        /*014e*/ 	.short	(.L_28787 - .L_28786)
.L_28786:
        /*0150*/ 	.word	0x00000000
        /*0154*/ 	.short	0x0000
        /*0156*/ 	.short	0x0000
        /*0158*/ 	.byte	0x00, 0xf0, 0x21, 0x00


	//----- nvinfo : EIATTR_MAXREG_COUNT
	.align		4
.L_28787:
        /*015c*/ 	.byte	0x03, 0x1b
        /*015e*/ 	.short	0x00ff


	//----- nvinfo : EIATTR_NUM_BARRIERS
	.align		4
        /*0160*/ 	.byte	0x02, 0x4c
        /*0162*/ 	.byte	0x01
	.zero		1


	//----- nvinfo : EIATTR_MERCURY_ISA_VERSION
	.align		4
        /*0164*/ 	.byte	0x03, 0x5f
        /*0166*/ 	.short	0x0000


	//----- nvinfo : EIATTR_COOP_GROUP_MASK_REGIDS
	.align		4
        /*0168*/ 	.byte	0x04, 0x29
        /*016a*/ 	.short	(.L_28789 - .L_28788)


	//   ....[0]....
.L_28788:
        /*016c*/ 	.word	0xffffffff


	//   ....[1]....
        /*0170*/ 	.word	0xffffffff


	//   ....[2]....
        /*0174*/ 	.word	0xffffffff


	//   ....[3]....
        /*0178*/ 	.word	0xffffffff


	//   ....[4]....
        /*017c*/ 	.word	0xffffffff


	//   ....[5]....
        /*0180*/ 	.word	0xffffffff


	//   ....[6]....
        /*0184*/ 	.word	0xffffffff


	//   ....[7]....
        /*0188*/ 	.word	0xffffffff


	//   ....[8]....
        /*018c*/ 	.word	0xffffffff


	//   ....[9]....
        /*0190*/ 	.word	0xffffffff


	//   ....[10]....
        /*0194*/ 	.word	0xffffffff


	//   ....[11]....
        /*0198*/ 	.word	0xffffffff


	//   ....[12]....
        /*019c*/ 	.word	0xffffffff


	//   ....[13]....
        /*01a0*/ 	.word	0xffffffff


	//   ....[14]....
        /*01a4*/ 	.word	0xffffffff


	//   ....[15]....
        /*01a8*/ 	.word	0xffffffff


	//   ....[16]....
        /*01ac*/ 	.word	0xffffffff


	//   ....[17]....
        /*01b0*/ 	.word	0xffffffff


	//   ....[18]....
        /*01b4*/ 	.word	0xffffffff


	//   ....[19]....
        /*01b8*/ 	.word	0xffffffff


	//   ....[20]....
        /*01bc*/ 	.word	0xffffffff


	//   ....[21]....
        /*01c0*/ 	.word	0xffffffff


	//   ....[22]....
        /*01c4*/ 	.word	0xffffffff


	//   ....[23]....
        /*01c8*/ 	.word	0xffffffff


	//   ....[24]....
        /*01cc*/ 	.word	0xffffffff


	//   ....[25]....
        /*01d0*/ 	.word	0xffffffff


	//   ....[26]....
        /*01d4*/ 	.word	0xffffffff


	//   ....[27]....
        /*01d8*/ 	.word	0xffffffff


	//   ....[28]....
        /*01dc*/ 	.word	0xffffffff


	//   ....[29]....
        /*01e0*/ 	.word	0xffffffff


	//   ....[30]....
        /*01e4*/ 	.word	0xffffffff


	//   ....[31]....
        /*01e8*/ 	.word	0xffffffff


	//   ....[32]....
        /*01ec*/ 	.word	0xffffffff


	//   ....[33]....
        /*01f0*/ 	.word	0xffffffff


	//   ....[34]....
        /*01f4*/ 	.word	0xffffffff


	//   ....[35]....
        /*01f8*/ 	.word	0xffffffff


	//   ....[36]....
        /*01fc*/ 	.word	0xffffffff


	//   ....[37]....
        /*0200*/ 	.word	0xffffffff


	//   ....[38]....
        /*0204*/ 	.word	0xffffffff


	//   ....[39]....
        /*0208*/ 	.word	0xffffffff


	//   ....[40]....
        /*020c*/ 	.word	0xffffffff


	//   ....[41]....
        /*0210*/ 	.word	0xffffffff


	//   ....[42]....
        /*0214*/ 	.word	0xffffffff


	//   ....[43]....
        /*0218*/ 	.word	0xffffffff


	//   ....[44]....
        /*021c*/ 	.word	0xffffffff


	//   ....[45]....
        /*0220*/ 	.word	0xffffffff


	//   ....[46]....
        /*0224*/ 	.word	0xffffffff


	//   ....[47]....
        /*0228*/ 	.word	0xffffffff


	//   ....[48]....
        /*022c*/ 	.word	0xffffffff


	//   ....[49]....
        /*0230*/ 	.word	0xffffffff


	//   ....[50]....
        /*0234*/ 	.word	0xffffffff


	//----- nvinfo : EIATTR_COOP_GROUP_INSTR_OFFSETS
	.align		4
.L_28789:
        /*0238*/ 	.byte	0x04, 0x28
        /*023a*/ 	.short	(.L_28791 - .L_28790)


	//   ....[0]....
.L_28790:
        /*023c*/ 	.word	0x00002b90


	//   ....[1]....
        /*0240*/ 	.word	0x00003b20


	//   ....[2]....
        /*0244*/ 	.word	0x00003c70


	//   ....[3]....
        /*0248*/ 	.word	0x00003ca0


	//   ....[4]....
        /*024c*/ 	.word	0x00003cc0


	//   ....[5]....
        /*0250*/ 	.word	0x00003ce0


	//   ....[6]....
        /*0254*/ 	.word	0x00003dc0


	//   ....[7]....
        /*0258*/ 	.word	0x00003df0


	//   ....[8]....
        /*025c*/ 	.word	0x00003e20


	//   ....[9]....
        /*0260*/ 	.word	0x00004bf0


	//   ....[10]....
        /*0264*/ 	.word	0x00004c50


	//   ....[11]....
        /*0268*/ 	.word	0x00004c80


	//   ....[12]....
        /*026c*/ 	.word	0x00004ca0


	//   ....[13]....
        /*0270*/ 	.word	0x00004cc0


	//   ....[14]....
        /*0274*/ 	.word	0x00004d10


	//   ....[15]....
        /*0278*/ 	.word	0x00004d30


	//   ....[16]....
        /*027c*/ 	.word	0x00004d50


	//   ....[17]....
        /*0280*/ 	.word	0x00006bc0


	//   ....[18]....
        /*0284*/ 	.word	0x00006c00


	//   ....[19]....
        /*0288*/ 	.word	0x00006c30


	//   ....[20]....
        /*028c*/ 	.word	0x00006c50


	//   ....[21]....
        /*0290*/ 	.word	0x00006c60


	//   ....[22]....
        /*0294*/ 	.word	0x00006c70


	//   ....[23]....
        /*0298*/ 	.word	0x00006c80


	//   ....[24]....
        /*029c*/ 	.word	0x00006cb0


	//   ....[25]....
        /*02a0*/ 	.word	0x00006ce0


	//   ....[26]....
        /*02a4*/ 	.word	0x00006d10


	//   ....[27]....
        /*02a8*/ 	.word	0x00006d40


	//   ....[28]....
        /*02ac*/ 	.word	0x00006d70


	//   ....[29]....
        /*02b0*/ 	.word	0x00006da0


	//   ....[30]....
        /*02b4*/ 	.word	0x00006dd0


	//   ....[31]....
        /*02b8*/ 	.word	0x00006df0


	//   ....[32]....
        /*02bc*/ 	.word	0x00006e20


	//   ....[33]....
        /*02c0*/ 	.word	0x00006e40


	//   ....[34]....
        /*02c4*/ 	.word	0x00006e60


	//   ....[35]....
        /*02c8*/ 	.word	0x00006e80


	//   ....[36]....
        /*02cc*/ 	.word	0x00006ea0


	//   ....[37]....
        /*02d0*/ 	.word	0x00006ec0


	//   ....[38]....
        /*02d4*/ 	.word	0x00006ee0


	//   ....[39]....
        /*02d8*/ 	.word	0x00006f10


	//   ....[40]....
        /*02dc*/ 	.word	0x00006f30


	//   ....[41]....
        /*02e0*/ 	.word	0x00006f50


	//   ....[42]....
        /*02e4*/ 	.word	0x00006f70


	//   ....[43]....
        /*02e8*/ 	.word	0x00006f90


	//   ....[44]....
        /*02ec*/ 	.word	0x00006fb0


	//   ....[45]....
        /*02f0*/ 	.word	0x00007d20


	//   ....[46]....
        /*02f4*/ 	.word	0x00007da0


	//   ....[47]....
        /*02f8*/ 	.word	0x00007e20


	//   ....[48]....
        /*02fc*/ 	.word	0x00007ea0


	//   ....[49]....
        /*0300*/ 	.word	0x00007f10


	//   ....[50]....
        /*0304*/ 	.word	0x00007f80


	//----- nvinfo : EIATTR_EXIT_INSTR_OFFSETS
	.align		4
.L_28791:
        /*0308*/ 	.byte	0x04, 0x1c
        /*030a*/ 	.short	(.L_28793 - .L_28792)


	//   ....[0]....
.L_28792:
        /*030c*/ 	.word	0x00007680


	//   ....[1]....
        /*0310*/ 	.word	0x00007780


	//   ....[2]....
        /*0314*/ 	.word	0x00007cc0


	//----- nvinfo : EIATTR_CTAIDZ_USED
	.align		4
.L_28793:
        /*0318*/ 	.byte	0x01, 0x04
	.zero		2


	//----- nvinfo : EIATTR_CRS_STACK_SIZE
	.align		4
        /*031c*/ 	.byte	0x04, 0x1e
        /*031e*/ 	.short	(.L_28795 - .L_28794)
.L_28794:
        /*0320*/ 	.word	0x00000000
.L_28795:


//--------------------- .nv.info._ZN4vllm25paged_attention_v1_kernelIffLi96ELi16ELi128ELNS_18Fp8KVCacheDataTypeE0ELb0EEEvPT_PKS2_PKT0_S8_ifPKiSA_iPKfiiiSC_SC_iiiii --------------------------
	.section	.nv.info._ZN4vllm25paged_attention_v1_kernelIffLi96ELi16ELi128ELNS_18Fp8KVCacheDataTypeE0ELb0EEEvPT_PKS2_PKT0_S8_ifPKiSA_iPKfiiiSC_SC_iiiii,"",@"SHT_CUDA_INFO"
	.sectionflags	@""
	.align	4


	//----- nvinfo : EIATTR_CUDA_API_VERSION
	.align		4
        /*0000*/ 	.byte	0x04, 0x37
        /*0002*/ 	.short	(.L_28797 - .L_28796)
.L_28796:
        /*0004*/ 	.word	0x00000082


	//----- nvinfo : EIATTR_SW2861232_WAR
	.align		4
.L_28797:
        /*0008*/ 	.byte	0x01, 0x35
	.zero		2


	//----- nvinfo : EIATTR_PARAM_CBANK
	.align		4
        /*000c*/ 	.byte	0x04, 0x0a
        /*000e*/ 	.short	(.L_28799 - .L_28798)
	.align		4
.L_28798:
        /*0010*/ 	.word	index@(.nv.constant0._ZN4vllm25paged_attention_v1_kernelIffLi96ELi16ELi128ELNS_18Fp8KVCacheDataTypeE0ELb0EEEvPT_PKS2_PKT0_S8_ifPKiSA_iPKfiiiSC_SC_iiiii)
        /*0014*/ 	.short	0x0160
        /*0016*/ 	.short	0x007c


	//----- nvinfo : EIATTR_CBANK_PARAM_SIZE
	.align		4
.L_28799:
        /*0018*/ 	.byte	0x03, 0x19
        /*001a*/ 	.short	0x007c


	//----- nvinfo : EIATTR_KPARAM_INFO
	.align		4
        /*001c*/ 	.byte	0x04, 0x17
        /*001e*/ 	.short	(.L_28801 - .L_28800)
.L_28800:
        /*0020*/ 	.word	0x00000000
        /*0024*/ 	.short	0x0013
        /*0026*/ 	.short	0x0078
        /*0028*/ 	.byte	0x00, 0xf0, 0x11, 0x00


	//----- nvinfo : EIATTR_KPARAM_INFO
	.align		4
.L_28801:
        /*002c*/ 	.byte	0x04, 0x17
        /*002e*/ 	.short	(.L_28803 - .L_28802)
.L_28802:
        /*0030*/ 	.word	0x00000000
        /*0034*/ 	.short	0x0012
        /*0036*/ 	.short	0x0074
        /*0038*/ 	.byte	0x00, 0xf0, 0x11, 0x00


	//----- nvinfo : EIATTR_KPARAM_INFO
	.align		4
.L_28803:
        /*003c*/ 	.byte	0x04, 0x17
        /*003e*/ 	.short	(.L_28805 - .L_28804)
.L_28804:
        /*0040*/ 	.word	0x00000000
        /*0044*/ 	.short	0x0011
        /*0046*/ 	.short	0x0070
        /*0048*/ 	.byte	0x00, 0xf0, 0x11, 0x00


	//----- nvinfo : EIATTR_KPARAM_INFO
	.align		4
.L_28805:
        /*004c*/ 	.byte	0x04, 0x17
        /*004e*/ 	.short	(.L_28807 - .L_28806)
.L_28806:
        /*0050*/ 	.word	0x00000000
        /*0054*/ 	.short	0x0010
        /*0056*/ 	.short	0x006c
        /*0058*/ 	.byte	0x00, 0xf0, 0x11, 0x00


	//----- nvinfo : EIATTR_KPARAM_INFO
	.align		4
.L_28807:
        /*005c*/ 	.byte	0x04, 0x17
        /*005e*/ 	.short	(.L_28809 - .L_28808)
.L_28808:
        /*0060*/ 	.word	0x00000000
        /*0064*/ 	.short	0x000f
        /*0066*/ 	.short	0x0068
        /*0068*/ 	.byte	0x00, 0xf0, 0x11, 0x00


	//----- nvinfo : EIATTR_KPARAM_INFO
	.align		4
.L_28809:
        /*006c*/ 	.byte	0x04, 0x17
        /*006e*/ 	.short	(.L_28811 - .L_28810)
.L_28810:
        /*0070*/ 	.word	0x00000000
        /*0074*/ 	.short	0x000e
        /*0076*/ 	.short	0x0060
        /*0078*/ 	.byte	0x00, 0xf0, 0x21, 0x00


	//----- nvinfo : EIATTR_KPARAM_INFO
	.align		4
.L_28811:
        /*007c*/ 	.byte	0x04, 0x17
        /*007e*/ 	.short	(.L_28813 - .L_28812)
.L_28812:
        /*0080*/ 	.word	0x00000000
        /*0084*/ 	.short	0x000d
        /*0086*/ 	.short	0x0058
        /*0088*/ 	.byte	0x00, 0xf0, 0x21, 0x00


	//----- nvinfo : EIATTR_KPARAM_INFO
	.align		4
.L_28813:
        /*008c*/ 	.byte	0x04, 0x17
        /*008e*/ 	.short	(.L_28815 - .L_28814)
.L_28814:
        /*0090*/ 	.word	0x00000000
        /*0094*/ 	.short	0x000c
        /*0096*/ 	.short	0x0050
        /*0098*/ 	.byte	0x00, 0xf0, 0x11, 0x00


	//----- nvinfo : EIATTR_KPARAM_INFO
	.align		4
.L_28815:
        /*009c*/ 	.byte	0x04, 0x17
        /*009e*/ 	.short	(.L_28817 - .L_28816)
.L_28816:
        /*00a0*/ 	.word	0x00000000
        /*00a4*/ 	.short	0x000b
        /*00a6*/ 	.short	0x004c
        /*00a8*/ 	.byte	0x00, 0xf0, 0x11, 0x00


	//----- nvinfo : EIATTR_KPARAM_INFO
	.align		4
.L_28817:
        /*00ac*/ 	.byte	0x04, 0x17
        /*00ae*/ 	.short	(.L_28819 - .L_28818)
.L_28818:
        /*00b0*/ 	.word	0x00000000
        /*00b4*/ 	.short	0x000a
        /*00b6*/ 	.short	0x0048
        /*00b8*/ 	.byte	0x00, 0xf0, 0x11, 0x00


	//----- nvinfo : EIATTR_KPARAM_INFO
	.align		4
.L_28819:
        /*00bc*/ 	.byte	0x04, 0x17
        /*00be*/ 	.short	(.L_28821 - .L_28820)
.L_28820:
        /*00c0*/ 	.word	0x00000000
        /*00c4*/ 	.short	0x0009
        /*00c6*/ 	.short	0x0040
        /*00c8*/ 	.byte	0x00, 0xf0, 0x21, 0x00


	//----- nvinfo : EIATTR_KPARAM_INFO
	.align		4
.L_28821:
        /*00cc*/ 	.byte	0x04, 0x17
        /*00ce*/ 	.short	(.L_28823 - .L_28822)
.L_28822:
        /*00d0*/ 	.word	0x00000000
        /*00d4*/ 	.short	0x0008
        /*00d6*/ 	.short	0x0038
        /*00d8*/ 	.byte	0x00, 0xf0, 0x11, 0x00


	//----- nvinfo : EIATTR_KPARAM_INFO
	.align		4
.L_28823:
        /*00dc*/ 	.byte	0x04, 0x17
        /*00de*/ 	.short	(.L_28825 - .L_28824)
.L_28824:
        /*00e0*/ 	.word	0x00000000
        /*00e4*/ 	.short	0x0007
        /*00e6*/ 	.short	0x0030
        /*00e8*/ 	.byte	0x00, 0xf0, 0x21, 0x00


	//----- nvinfo : EIATTR_KPARAM_INFO
	.align		4
.L_28825:
        /*00ec*/ 	.byte	0x04, 0x17
        /*00ee*/ 	.short	(.L_28827 - .L_28826)
.L_28826:
        /*00f0*/ 	.word	0x00000000
        /*00f4*/ 	.short	0x0006
        /*00f6*/ 	.short	0x0028
        /*00f8*/ 	.byte	0x00, 0xf0, 0x21, 0x00


	//----- nvinfo : EIATTR_KPARAM_INFO
	.align		4
.L_28827:
        /*00fc*/ 	.byte	0x04, 0x17
        /*00fe*/ 	.short	(.L_28829 - .L_28828)
.L_28828:
        /*0100*/ 	.word	0x00000000
        /*0104*/ 	.short	0x0005
        /*0106*/ 	.short	0x0024
        /*0108*/ 	.byte	0x00, 0xf0, 0x11, 0x00


	//----- nvinfo : EIATTR_KPARAM_INFO
	.align		4
.L_28829:
        /*010c*/ 	.byte	0x04, 0x17
        /*010e*/ 	.short	(.L_28831 - .L_28830)
.L_28830:
        /*0110*/ 	.word	0x00000000
        /*0114*/ 	.short	0x0004
        /*0116*/ 	.short	0x0020
        /*0118*/ 	.byte	0x00, 0xf0, 0x11, 0x00


	//----- nvinfo : EIATTR_KPARAM_INFO
	.align		4
.L_28831:
        /*011c*/ 	.byte	0x04, 0x17
        /*011e*/ 	.short	(.L_28833 - .L_28832)
.L_28832:
        /*0120*/ 	.word	0x00000000
        /*0124*/ 	.short	0x0003
        /*0126*/ 	.short	0x0018
        /*0128*/ 	.byte	0x00, 0xf0, 0x21, 0x00


	//----- nvinfo : EIATTR_KPARAM_INFO
	.align		4
.L_28833:
        /*012c*/ 	.byte	0x04, 0x17
        /*012e*/ 	.short	(.L_28835 - .L_28834)
.L_28834:
        /*0130*/ 	.word	0x00000000
        /*0134*/ 	.short	0x0002
        /*0136*/ 	.short	0x0010
        /*0138*/ 	.byte	0x00, 0xf0, 0x21, 0x00


	//----- nvinfo : EIATTR_KPARAM_INFO
	.align		4
.L_28835:
        /*013c*/ 	.byte	0x04, 0x17
        /*013e*/ 	.short	(.L_28837 - .L_28836)
.L_28836:
        /*0140*/ 	.word	0x00000000
        /*0144*/ 	.short	0x0001
        /*0146*/ 	.short	0x0008
        /*0148*/ 	.byte	0x00, 0xf0, 0x21, 0x00


	//----- nvinfo : EIATTR_KPARAM_INFO
	.align		4
.L_28837:
        /*014c*/ 	.byte	0x04, 0x17
        /*014e*/ 	.short	(.L_28839 - .L_28838)
.L_28838:
        /*0150*/ 	.word	0x00000000
        /*0154*/ 	.short	0x0000
        /*0156*/ 	.short	0x0000
        /*0158*/ 	.byte	0x00, 0xf0, 0x21, 0x00


	//----- nvinfo : EIATTR_MAXREG_COUNT
	.align		4
.L_28839:
        /*015c*/ 	.byte	0x03, 0x1b
        /*015e*/ 	.short	0x00ff


	//----- nvinfo : EIATTR_NUM_BARRIERS
	.align		4
        /*0160*/ 	.byte	0x02, 0x4c
        /*0162*/ 	.byte	0x01
	.zero		1


	//----- nvinfo : EIATTR_MERCURY_ISA_VERSION
	.align		4
        /*0164*/ 	.byte	0x03, 0x5f
        /*0166*/ 	.short	0x0000


	//----- nvinfo : EIATTR_COOP_GROUP_MASK_REGIDS
	.align		4
        /*0168*/ 	.byte	0x04, 0x29
        /*016a*/ 	.short	(.L_28841 - .L_28840)


	//   ....[0]....
.L_28840:
        /*016c*/ 	.word	0xffffffff


	//   ....[1]....
        /*0170*/ 	.word	0xffffffff


	//   ....[2]....
        /*0174*/ 	.word	0xffffffff


	//   ....[3]....
        /*0178*/ 	.word	0xffffffff


	//   ....[4]....
        /*017c*/ 	.word	0xffffffff


	//   ....[5]....
        /*0180*/ 	.word	0xffffffff


	//   ....[6]....
        /*0184*/ 	.word	0xffffffff


	//   ....[7]....
        /*0188*/ 	.word	0xffffffff


	//   ....[8]....
        /*018c*/ 	.word	0xffffffff


	//   ....[9]....
        /*0190*/ 	.word	0xffffffff


	//   ....[10]....
        /*0194*/ 	.word	0xffffffff


	//   ....[11]....
        /*0198*/ 	.word	0xffffffff


	//   ....[12]....
        /*019c*/ 	.word	0xffffffff


	//   ....[13]....
        /*01a0*/ 	.word	0xffffffff


	//   ....[14]....
        /*01a4*/ 	.word	0xffffffff


	//   ....[15]....
        /*01a8*/ 	.word	0xffffffff


	//   ....[16]....
        /*01ac*/ 	.word	0xffffffff


	//   ....[17]....
        /*01b0*/ 	.word	0xffffffff


	//   ....[18]....
        /*01b4*/ 	.word	0xffffffff


	//   ....[19]....
        /*01b8*/ 	.word	0xffffffff


	//   ....[20]....
        /*01bc*/ 	.word	0xffffffff


	//   ....[21]....
        /*01c0*/ 	.word	0xffffffff


	//   ....[22]....
        /*01c4*/ 	.word	0xffffffff


	//   ....[23]....
        /*01c8*/ 	.word	0xffffffff


	//   ....[24]....
        /*01cc*/ 	.word	0xffffffff


	//   ....[25]....
        /*01d0*/ 	.word	0xffffffff


	//   ....[26]....
        /*01d4*/ 	.word	0xffffffff


	//   ....[27]....
        /*01d8*/ 	.word	0xffffffff


	//   ....[28]....
        /*01dc*/ 	.word	0xffffffff


	//   ....[29]....
        /*01e0*/ 	.word	0xffffffff


	//   ....[30]....
        /*01e4*/ 	.word	0xffffffff


	//   ....[31]....
        /*01e8*/ 	.word	0xffffffff


	//   ....[32]....
        /*01ec*/ 	.word	0xffffffff


	//   ....[33]....
        /*01f0*/ 	.word	0xffffffff


	//   ....[34]....
        /*01f4*/ 	.word	0xffffffff


	//   ....[35]....
        /*01f8*/ 	.word	0xffffffff


	//   ....[36]....
        /*01fc*/ 	.word	0xffffffff


	//   ....[37]....
        /*0200*/ 	.word	0xffffffff


	//   ....[38]....
        /*0204*/ 	.word	0xffffffff


	//   ....[39]....
        /*0208*/ 	.word	0xffffffff


	//   ....[40]....
        /*020c*/ 	.word	0xffffffff


	//   ....[41]....
        /*0210*/ 	.word	0xffffffff


	//   ....[42]....
        /*0214*/ 	.word	0xffffffff


	//   ....[43]....
        /*0218*/ 	.word	0xffffffff


	//   ....[44]....
        /*021c*/ 	.word	0xffffffff


	//   ....[45]....
        /*0220*/ 	.word	0xffffffff


	//   ....[46]....
        /*0224*/ 	.word	0xffffffff


	//----- nvinfo : EIATTR_COOP_GROUP_INSTR_OFFSETS
	.align		4
.L_28841:
        /*0228*/ 	.byte	0x04, 0x28
        /*022a*/ 	.short	(.L_28843 - .L_28842)


	//   ....[0]....
.L_28842:
        /*022c*/ 	.word	0x000026f0


	//   ....[1]....
        /*0230*/ 	.word	0x000034c0


	//   ....[2]....
        /*0234*/ 	.word	0x00003610


	//   ....[3]....
        /*0238*/ 	.word	0x00003640


	//   ....[4]....
        /*023c*/ 	.word	0x00003660


	//   ....[5]....
        /*0240*/ 	.word	0x00003680


	//   ....[6]....
        /*0244*/ 	.word	0x00003730


	//   ....[7]....
        /*0248*/ 	.word	0x00003760


	//   ....[8]....
        /*024c*/ 	.word	0x000037b0


	//   ....[9]....
        /*0250*/ 	.word	0x00004590


	//   ....[10]....
        /*0254*/ 	.word	0x000045f0


	//   ....[11]....
        /*0258*/ 	.word	0x00004620


	//   ....[12]....
        /*025c*/ 	.word	0x00004640


	//   ....[13]....
        /*0260*/ 	.word	0x00004660


	//   ....[14]....
        /*0264*/ 	.word	0x000046b0


	//   ....[15]....
        /*0268*/ 	.word	0x000046d0


	//   ....[16]....
        /*026c*/ 	.word	0x000046f0


	//   ....[17]....
        /*0270*/ 	.word	0x000062c0


	//   ....[18]....
        /*0274*/ 	.word	0x00006300


	//   ....[19]....
        /*0278*/ 	.word	0x00006330


	//   ....[20]....
        /*027c*/ 	.word	0x00006360


	//   ....[21]....
        /*0280*/ 	.word	0x00006390


	//   ....[22]....
        /*0284*/ 	.word	0x000063c0


	//   ....[23]....
        /*0288*/ 	.word	0x000063f0


	//   ....[24]....
        /*028c*/ 	.word	0x00006410


	//   ....[25]....
        /*0290*/ 	.word	0x00006430


	//   ....[26]....
        /*0294*/ 	.word	0x00006450


	//   ....[27]....
        /*0298*/ 	.word	0x00006470


	//   ....[28]....
        /*029c*/ 	.word	0x00006490


	//   ....[29]....
        /*02a0*/ 	.word	0x000064b0


	//   ....[30]....
        /*02a4*/ 	.word	0x000064e0


	//   ....[31]....
        /*02a8*/ 	.word	0x00006500


	//   ....[32]....
        /*02ac*/ 	.word	0x00006520


	//   ....[33]....
        /*02b0*/ 	.word	0x00006540


	//   ....[34]....
        /*02b4*/ 	.word	0x00006560


	//   ....[35]....
        /*02b8*/ 	.word	0x00006580


	//   ....[36]....
        /*02bc*/ 	.word	0x000065a0


	//   ....[37]....
        /*02c0*/ 	.word	0x000065d0


	//   ....[38]....
        /*02c4*/ 	.word	0x000065f0


	//   ....[39]....
        /*02c8*/ 	.word	0x00006610


	//   ....[40]....
        /*02cc*/ 	.word	0x00006630


	//   ....[41]....
        /*02d0*/ 	.word	0x00007200


	//   ....[42]....
        /*02d4*/ 	.word	0x00007260


	//   ....[43]....
        /*02d8*/ 	.word	0x000072d0


	//   ....[44]....
        /*02dc*/ 	.word	0x00007330


	//   ....[45]....
        /*02e0*/ 	.word	0x00007390


	//   ....[46]....
        /*02e4*/ 	.word	0x00007400


	//----- nvinfo : EIATTR_EXIT_INSTR_OFFSETS
	.align		4
.L_28843:
        /*02e8*/ 	.byte	0x04, 0x1c
        /*02ea*/ 	.short	(.L_28845 - .L_28844)


	//   ....[0]....
.L_28844:
        /*02ec*/ 	.word	0x00006c30


	//   ....[1]....
        /*02f0*/ 	.word	0x00006d30


	//   ....[2]....
        /*02f4*/ 	.word	0x000071b0


	//----- nvinfo : EIATTR_CTAIDZ_USED
	.align		4
.L_28845:
        /*02f8*/ 	.byte	0x01, 0x04
	.zero		2


	//----- nvinfo : EIATTR_CRS_STACK_SIZE
	.align		4
        /*02fc*/ 	.byte	0x04, 0x1e
        /*02fe*/ 	.short	(.L_28847 - .L_28846)
.L_28846:
        /*0300*/ 	.word	0x00000000
.L_28847:


//--------------------- .nv.info._ZN4vllm25paged_attention_v1_kernelIffLi80ELi16ELi128ELNS_18Fp8KVCacheDataTypeE0ELb0EEEvPT_PKS2_PKT0_S8_ifPKiSA_iPKfiiiSC_SC_iiiii --------------------------
	.section	.nv.info._ZN4vllm25paged_attention_v1_kernelIffLi80ELi16ELi128ELNS_18Fp8KVCacheDataTypeE0ELb0EEEvPT_PKS2_PKT0_S8_ifPKiSA_iPKfiiiSC_SC_iiiii,"",@"SHT_CUDA_INFO"
	.sectionflags	@""
	.align	4


	//----- nvinfo : EIATTR_CUDA_API_VERSION
	.align		4
        /*0000*/ 	.byte	0x04, 0x37
        /*0002*/ 	.short	(.L_28849 - .L_28848)
.L_28848:
        /*0004*/ 	.word	0x00000082


	//----- nvinfo : EIATTR_SW2861232_WAR
	.align		4
.L_28849:
        /*0008*/ 	.byte	0x01, 0x35
	.zero		2


	//----- nvinfo : EIATTR_PARAM_CBANK
	.align		4
        /*000c*/ 	.byte	0x04, 0x0a
        /*000e*/ 	.short	(.L_28851 - .L_28850)
	.align		4
.L_28850:
        /*0010*/ 	.word	index@(.nv.constant0._ZN4vllm25paged_attention_v1_kernelIffLi80ELi16ELi128ELNS_18Fp8KVCacheDataTypeE0ELb0EEEvPT_PKS2_PKT0_S8_ifPKiSA_iPKfiiiSC_SC_iiiii)
        /*0014*/ 	.short	0x0160
        /*0016*/ 	.short	0x007c


	//----- nvinfo : EIATTR_CBANK_PARAM_SIZE
	.align		4
.L_28851:
        /*0018*/ 	.byte	0x03, 0x19
        /*001a*/ 	.short	0x007c


	//----- nvinfo : EIATTR_KPARAM_INFO
	.align		4
        /*001c*/ 	.byte	0x04, 0x17
        /*001e*/ 	.short	(.L_28853 - .L_28852)
.L_28852:
        /*0020*/ 	.word	0x00000000
        /*0024*/ 	.short	0x0013
        /*0026*/ 	.short	0x0078
        /*0028*/ 	.byte	0x00, 0xf0, 0x11, 0x00


	//----- nvinfo : EIATTR_KPARAM_INFO
	.align		4
.L_28853:
        /*002c*/ 	.byte	0x04, 0x17
        /*002e*/ 	.short	(.L_28855 - .L_28854)
.L_28854:
        /*0030*/ 	.word	0x00000000
        /*0034*/ 	.short	0x0012
        /*0036*/ 	.short	0x0074
        /*0038*/ 	.byte	0x00, 0xf0, 0x11, 0x00


	//----- nvinfo : EIATTR_KPARAM_INFO
	.align		4
.L_28855:
        /*003c*/ 	.byte	0x04, 0x17
        /*003e*/ 	.short	(.L_28857 - .L_28856)
.L_28856:
        /*0040*/ 	.word	0x00000000
        /*0044*/ 	.short	0x0011
        /*0046*/ 	.short	0x0070
        /*0048*/ 	.byte	0x00, 0xf0, 0x11, 0x00


	//----- nvinfo : EIATTR_KPARAM_INFO
	.align		4
.L_28857:
        /*004c*/ 	.byte	0x04, 0x17
        /*004e*/ 	.short	(.L_28859 - .L_28858)
.L_28858:
        /*0050*/ 	.word	0x00000000
        /*0054*/ 	.short	0x0010
        /*0056*/ 	.short	0x006c
        /*0058*/ 	.byte	0x00, 0xf0, 0x11, 0x00


	//----- nvinfo : EIATTR_KPARAM_INFO
	.align		4
.L_28859:
        /*005c*/ 	.byte	0x04, 0x17
        /*005e*/ 	.short	(.L_28861 - .L_28860)
.L_28860:
        /*0060*/ 	.word	0x00000000
        /*0064*/ 	.short	0x000f
        /*0066*/ 	.short	0x0068
        /*0068*/ 	.byte	0x00, 0xf0, 0x11, 0x00


	//----- nvinfo : EIATTR_KPARAM_INFO
	.align		4
.L_28861:
        /*006c*/ 	.byte	0x04, 0x17
        /*006e*/ 	.short	(.L_28863 - .L_28862)
.L_28862:
        /*0070*/ 	.word	0x00000000
        /*0074*/ 	.short	0x000e
        /*0076*/ 	.short	0x0060
        /*0078*/ 	.byte	0x00, 0xf0, 0x21, 0x00


	//----- nvinfo : EIATTR_KPARAM_INFO
	.align		4
.L_28863:
        /*007c*/ 	.byte	0x04, 0x17
        /*007e*/ 	.short	(.L_28865 - .L_28864)
.L_28864:
        /*0080*/ 	.word	0x00000000
        /*0084*/ 	.short	0x000d
        /*0086*/ 	.short	0x0058
        /*0088*/ 	.byte	0x00, 0xf0, 0x21, 0x00


	//----- nvinfo : EIATTR_KPARAM_INFO
	.align		4
.L_28865:
        /*008c*/ 	.byte	0x04, 0x17
        /*008e*/ 	.short	(.L_28867 - .L_28866)
.L_28866:
        /*0090*/ 	.word	0x00000000
        /*0094*/ 	.short	0x000c
        /*0096*/ 	.short	0x0050
        /*0098*/ 	.byte	0x00, 0xf0, 0x11, 0x00


	//----- nvinfo : EIATTR_KPARAM_INFO
	.align		4
.L_28867:
        /*009c*/ 	.byte	0x04, 0x17
        /*009e*/ 	.short	(.L_28869 - .L_28868)
.L_28868:
        /*00a0*/ 	.word	0x00000000
        /*00a4*/ 	.short	0x000b
        /*00a6*/ 	.short	0x004c
        /*00a8*/ 	.byte	0x00, 0xf0, 0x11, 0x00


	//----- nvinfo : EIATTR_KPARAM_INFO
	.align		4
.L_28869:
        /*00ac*/ 	.byte	0x04, 0x17
        /*00ae*/ 	.short	(.L_28871 - .L_28870)
.L_28870:
        /*00b0*/ 	.word	0x00000000
        /*00b4*/ 	.short	0x000a
        /*00b6*/ 	.short	0x0048
        /*00b8*/ 	.byte	0x00, 0xf0, 0x11, 0x00


	//----- nvinfo : EIATTR_KPARAM_INFO
	.align		4
.L_28871:
        /*00bc*/ 	.byte	0x04, 0x17
        /*00be*/ 	.short	(.L_28873 - .L_28872)
.L_28872:
        /*00c0*/ 	.word	0x00000000
        /*00c4*/ 	.short	0x0009
        /*00c6*/ 	.short	0x0040
        /*00c8*/ 	.byte	0x00, 0xf0, 0x21, 0x00


	//----- nvinfo : EIATTR_KPARAM_INFO
	.align		4
.L_28873:
        /*00cc*/ 	.byte	0x04, 0x17
        /*00ce*/ 	.short	(.L_28875 - .L_28874)
.L_28874:
        /*00d0*/ 	.word	0x00000000
        /*00d4*/ 	.short	0x0008
        /*00d6*/ 	.short	0x0038
        /*00d8*/ 	.byte	0x00, 0xf0, 0x11, 0x00


	//----- nvinfo : EIATTR_KPARAM_INFO
	.align		4
.L_28875:
        /*00dc*/ 	.byte	0x04, 0x17
        /*00de*/ 	.short	(.L_28877 - .L_28876)
.L_28876:
        /*00e0*/ 	.word	0x00000000
        /*00e4*/ 	.short	0x0007
        /*00e6*/ 	.short	0x0030
        /*00e8*/ 	.byte	0x00, 0xf0, 0x21, 0x00


	//----- nvinfo : EIATTR_KPARAM_INFO
	.align		4
.L_28877:
        /*00ec*/ 	.byte	0x04, 0x17
        /*00ee*/ 	.short	(.L_28879 - .L_28878)
.L_28878:
        /*00f0*/ 	.word	0x00000000
        /*00f4*/ 	.short	0x0006
        /*00f6*/ 	.short	0x0028
        /*00f8*/ 	.byte	0x00, 0xf0, 0x21, 0x00


	//----- nvinfo : EIATTR_KPARAM_INFO
	.align		4
.L_28879:
        /*00fc*/ 	.byte	0x04, 0x17
        /*00fe*/ 	.short	(.L_28881 - .L_28880)
.L_28880:
        /*0100*/ 	.word	0x00000000
        /*0104*/ 	.short	0x0005
        /*0106*/ 	.short	0x0024
        /*0108*/ 	.byte	0x00, 0xf0, 0x11, 0x00


	//----- nvinfo : EIATTR_KPARAM_INFO
	.align		4
.L_28881:
        /*010c*/ 	.byte	0x04, 0x17
        /*010e*/ 	.short	(.L_28883 - .L_28882)
.L_28882:
        /*0110*/ 	.word	0x00000000
        /*0114*/ 	.short	0x0004
        /*0116*/ 	.short	0x0020
        /*0118*/ 	.byte	0x00, 0xf0, 0x11, 0x00


	//----- nvinfo : EIATTR_KPARAM_INFO
	.align		4
.L_28883:
        /*011c*/ 	.byte	0x04, 0x17
        /*011e*/ 	.short	(.L_28885 - .L_28884)
.L_28884:
        /*0120*/ 	.word	0x00000000
        /*0124*/ 	.short	0x0003
        /*0126*/ 	.short	0x0018
        /*0128*/ 	.byte	0x00, 0xf0, 0x21, 0x00


	//----- nvinfo : EIATTR_KPARAM_INFO
	.align		4
.L_28885:
        /*012c*/ 	.byte	0x04, 0x17
        /*012e*/ 	.short	(.L_28887 - .L_28886)
.L_28886:
        /*0130*/ 	.word	0x00000000
        /*0134*/ 	.short	0x0002
        /*0136*/ 	.short	0x0010
        /*0138*/ 	.byte	0x00, 0xf0, 0x21, 0x00


	//----- nvinfo : EIATTR_KPARAM_INFO
	.align		4
.L_28887:
        /*013c*/ 	.byte	0x04, 0x17
        /*013e*/ 	.short	(.L_28889 - .L_28888)
.L_28888:
        /*0140*/ 	.word	0x00000000
        /*0144*/ 	.short	0x0001
        /*0146*/ 	.short	0x0008
        /*0148*/ 	.byte	0x00, 0xf0, 0x21, 0x00


	//----- nvinfo : EIATTR_KPARAM_INFO
	.align		4
.L_28889:
        /*014c*/ 	.byte	0x04, 0x17
        /*014e*/ 	.short	(.L_28891 - .L_28890)
.L_28890:
        /*0150*/ 	.word	0x00000000
        /*0154*/ 	.short	0x0000
        /*0156*/ 	.short	0x0000
        /*0158*/ 	.byte	0x00, 0xf0, 0x21, 0x00


	//----- nvinfo : EIATTR_MAXREG_COUNT
	.align		4
.L_28891:
        /*015c*/ 	.byte	0x03, 0x1b
        /*015e*/ 	.short	0x00ff


	//----- nvinfo : EIATTR_NUM_BARRIERS
	.align		4
        /*0160*/ 	.byte	0x02, 0x4c
        /*0162*/ 	.byte	0x01
	.zero		1


	//----- nvinfo : EIATTR_MERCURY_ISA_VERSION
	.align		4
        /*0164*/ 	.byte	0x03, 0x5f
        /*0166*/ 	.short	0x0000


	//----- nvinfo : EIATTR_COOP_GROUP_MASK_REGIDS
	.align		4
        /*0168*/ 	.byte	0x04, 0x29
        /*016a*/ 	.short	(.L_28893 - .L_28892)


	//   ....[0]....
.L_28892:
        /*016c*/ 	.word	0xffffffff


	//   ....[1]....
        /*0170*/ 	.word	0xffffffff


	//   ....[2]....
        /*0174*/ 	.word	0xffffffff


	//   ....[3]....
        /*0178*/ 	.word	0xffffffff


	//   ....[4]....
        /*017c*/ 	.word	0xffffffff


	//   ....[5]....
        /*0180*/ 	.word	0xffffffff


	//   ....[6]....
        /*0184*/ 	.word	0xffffffff


	//   ....[7]....
        /*0188*/ 	.word	0xffffffff


	//   ....[8]....
        /*018c*/ 	.word	0xffffffff


	//   ....[9]....
        /*0190*/ 	.word	0xffffffff


	//   ....[10]....
        /*0194*/ 	.word	0xffffffff


	//   ....[11]....
        /*0198*/ 	.word	0xffffffff


	//   ....[12]....
        /*019c*/ 	.word	0xffffffff


	//   ....[13]....
        /*01a0*/ 	.word	0xffffffff


	//   ....[14]....
        /*01a4*/ 	.word	0xffffffff


	//   ....[15]....
        /*01a8*/ 	.word	0xffffffff


	//   ....[16]....
        /*01ac*/ 	.word	0xffffffff


	//   ....[17]....
        /*01b0*/ 	.word	0xffffffff


	//   ....[18]....
        /*01b4*/ 	.word	0xffffffff


	//   ....[19]....
        /*01b8*/ 	.word	0xffffffff


	//   ....[20]....
        /*01bc*/ 	.word	0xffffffff


	//   ....[21]....
        /*01c0*/ 	.word	0xffffffff


	//   ....[22]....
        /*01c4*/ 	.word	0xffffffff


	//   ....[23]....
        /*01c8*/ 	.word	0xffffffff


	//   ....[24]....
        /*01cc*/ 	.word	0xffffffff


	//   ....[25]....
        /*01d0*/ 	.word	0xffffffff


	//   ....[26]....
        /*01d4*/ 	.word	0xffffffff


	//   ....[27]....
        /*01d8*/ 	.word	0xffffffff


	//   ....[28]....
        /*01dc*/ 	.word	0xffffffff


	//   ....[29]....
        /*01e0*/ 	.word	0xffffffff


	//   ....[30]....
        /*01e4*/ 	.word	0xffffffff


	//   ....[31]....
        /*01e8*/ 	.word	0xffffffff


	//   ....[32]....
        /*01ec*/ 	.word	0xffffffff


	//   ....[33]....
        /*01f0*/ 	.word	0xffffffff


	//   ....[34]....
        /*01f4*/ 	.word	0xffffffff


	//   ....[35]....
        /*01f8*/ 	.word	0xffffffff


	//   ....[36]....
        /*01fc*/ 	.word	0xffffffff


	//   ....[37]....
        /*0200*/ 	.word	0xffffffff


	//   ....[38]....
        /*0204*/ 	.word	0xffffffff


	//   ....[39]....
        /*0208*/ 	.word	0xffffffff


	//   ....[40]....
        /*020c*/ 	.word	0xffffffff


	//   ....[41]....
        /*0210*/ 	.word	0xffffffff


	//   ....[42]....
        /*0214*/ 	.word	0xffffffff


	//----- nvinfo : EIATTR_COOP_GROUP_INSTR_OFFSETS
	.align		4
.L_28893:
        /*0218*/ 	.byte	0x04, 0x28
        /*021a*/ 	.short	(.L_28895 - .L_28894)


	//   ....[0]....
.L_28894:
        /*021c*/ 	.word	0x00002270


	//   ....[1]....
        /*0220*/ 	.word	0x00002e40


	//   ....[2]....
        /*0224*/ 	.word	0x00002f90


	//   ....[3]....
        /*0228*/ 	.word	0x00002fc0


	//   ....[4]....
        /*022c*/ 	.word	0x00002fe0


	//   ....[5]....
        /*0230*/ 	.word	0x00003000


	//   ....[6]....
        /*0234*/ 	.word	0x000030b0


	//   ....[7]....
        /*0238*/ 	.word	0x000030e0


	//   ....[8]....
        /*023c*/ 	.word	0x00003150


	//   ....[9]....
        /*0240*/ 	.word	0x00003f10


	//   ....[10]....
        /*0244*/ 	.word	0x00003f70


	//   ....[11]....
        /*0248*/ 	.word	0x00003fa0


	//   ....[12]....
        /*024c*/ 	.word	0x00003fc0


	//   ....[13]....
        /*0250*/ 	.word	0x00003fe0


	//   ....[14]....
        /*0254*/ 	.word	0x00004030


	//   ....[15]....
        /*0258*/ 	.word	0x00004050


	//   ....[16]....
        /*025c*/ 	.word	0x00004070


	//   ....[17]....
        /*0260*/ 	.word	0x00005960


	//   ....[18]....
        /*0264*/ 	.word	0x000059a0


	//   ....[19]....
        /*0268*/ 	.word	0x000059d0


	//   ....[20]....
        /*026c*/ 	.word	0x00005a00


	//   ....[21]....
        /*0270*/ 	.word	0x00005a30


	//   ....[22]....
        /*0274*/ 	.word	0x00005a60


	//   ....[23]....
        /*0278*/ 	.word	0x00005a90


	//   ....[24]....
        /*027c*/ 	.word	0x00005ab0


	//   ....[25]....
        /*0280*/ 	.word	0x00005ad0


	//   ....[26]....
        /*0284*/ 	.word	0x00005af0


	//   ....[27]....
        /*0288*/ 	.word	0x00005b10


	//   ....[28]....
        /*028c*/ 	.word	0x00005b40


	//   ....[29]....
        /*0290*/ 	.word	0x00005b60


	//   ....[30]....
        /*0294*/ 	.word	0x00005b80


	//   ....[31]....
        /*0298*/ 	.word	0x00005ba0


	//   ....[32]....
        /*029c*/ 	.word	0x00005bc0


	//   ....[33]....
        /*02a0*/ 	.word	0x00005be0


	//   ....[34]....
        /*02a4*/ 	.word	0x00005c00


	//   ....[35]....
        /*02a8*/ 	.word	0x00005c30


	//   ....[36]....
        /*02ac*/ 	.word	0x00005c50


	//   ....[37]....
        /*02b0*/ 	.word	0x000066b0


	//   ....[38]....
        /*02b4*/ 	.word	0x00006730


	//   ....[39]....
        /*02b8*/ 	.word	0x000067b0


	//   ....[40]....
        /*02bc*/ 	.word	0x00006830


	//   ....[41]....
        /*02c0*/ 	.word	0x000068a0


	//   ....[42]....
        /*02c4*/ 	.word	0x00006910


	//----- nvinfo : EIATTR_EXIT_INSTR_OFFSETS
	.align		4
.L_28895:
        /*02c8*/ 	.byte	0x04, 0x1c
        /*02ca*/ 	.short	(.L_28897 - .L_28896)


	//   ....[0]....
.L_28896:
        /*02cc*/ 	.word	0x00006190


	//   ....[1]....
        /*02d0*/ 	.word	0x00006290


	//   ....[2]....
        /*02d4*/ 	.word	0x00006650


	//----- nvinfo : EIATTR_CTAIDZ_USED
	.align		4
.L_28897:
        /*02d8*/ 	.byte	0x01, 0x04
	.zero		2


	//----- nvinfo : EIATTR_CRS_STACK_SIZE
	.align		4
        /*02dc*/ 	.byte	0x04, 0x1e
        /*02de*/ 	.short	(.L_28899 - .L_28898)
.L_28898:
        /*02e0*/ 	.word	0x00000000
.L_28899:


//--------------------- .nv.info._ZN4vllm25paged_attention_v1_kernelIffLi64ELi16ELi128ELNS_18Fp8KVCacheDataTypeE0ELb0EEEvPT_PKS2_PKT0_S8_ifPKiSA_iPKfiiiSC_SC_iiiii --------------------------
	.section	.nv.info._ZN4vllm25paged_attention_v1_kernelIffLi64ELi16ELi128ELNS_18Fp8KVCacheDataTypeE0ELb0EEEvPT_PKS2_PKT0_S8_ifPKiSA_iPKfiiiSC_SC_iiiii,"",@"SHT_CUDA_INFO"
	.sectionflags	@""
	.align	4


	//----- nvinfo : EIATTR_CUDA_API_VERSION
	.align		4
        /*0000*/ 	.byte	0x04, 0x37
        /*0002*/ 	.short	(.L_28901 - .L_28900)
.L_28900:
        /*0004*/ 	.word	0x00000082


	//----- nvinfo : EIATTR_SW2861232_WAR
	.align		4
.L_28901:
        /*0008*/ 	.byte	0x01, 0x35
	.zero		2


	//----- nvinfo : EIATTR_PARAM_CBANK
	.align		4
        /*000c*/ 	.byte	0x04, 0x0a
        /*000e*/ 	.short	(.L_28903 - .L_28902)
	.align		4
.L_28902:
        /*0010*/ 	.word	index@(.nv.constant0._ZN4vllm25paged_attention_v1_kernelIffLi64ELi16ELi128ELNS_18Fp8KVCacheDataTypeE0ELb0EEEvPT_PKS2_PKT0_S8_ifPKiSA_iPKfiiiSC_SC_iiiii)
        /*0014*/ 	.short	0x0160
        /*0016*/ 	.short	0x007c


	//----- nvinfo : EIATTR_CBANK_PARAM_SIZE
	.align		4
.L_28903:
        /*0018*/ 	.byte	0x03, 0x19
        /*001a*/ 	.short	0x007c


	//----- nvinfo : EIATTR_KPARAM_INFO
	.align		4
        /*001c*/ 	.byte	0x04, 0x17
        /*001e*/ 	.short	(.L_28905 - .L_28904)
.L_28904:
        /*0020*/ 	.word	0x00000000
        /*0024*/ 	.short	0x0013
        /*0026*/ 	.short	0x0078
        /*0028*/ 	.byte	0x00, 0xf0, 0x11, 0x00


	//----- nvinfo : EIATTR_KPARAM_INFO
	.align		4
.L_28905:
        /*002c*/ 	.byte	0x04, 0x17
        /*002e*/ 	.short	(.L_28907 - .L_28906)
.L_28906:
        /*0030*/ 	.word	0x00000000
        /*0034*/ 	.short	0x0012
        /*0036*/ 	.short	0x0074
        /*0038*/ 	.byte	0x00, 0xf0, 0x11, 0x00


	//----- nvinfo : EIATTR_KPARAM_INFO
	.align		4
.L_28907:
        /*003c*/ 	.byte	0x04, 0x17
        /*003e*/ 	.short	(.L_28909 - .L_28908)
.L_28908:
        /*0040*/ 	.word	0x00000000
        /*0044*/ 	.short	0x0011
        /*0046*/ 	.short	0x0070
        /*0048*/ 	.byte	0x00, 0xf0, 0x11, 0x00


	//----- nvinfo : EIATTR_KPARAM_INFO
	.align		4
.L_28909:
        /*004c*/ 	.byte	0x04, 0x17
        /*004e*/ 	.short	(.L_28911 - .L_28910)
.L_28910:
        /*0050*/ 	.word	0x00000000
        /*0054*/ 	.short	0x0010
        /*0056*/ 	.short	0x006c
        /*0058*/ 	.byte	0x00, 0xf0, 0x11, 0x00


	//----- nvinfo : EIATTR_KPARAM_INFO
	.align		4
.L_28911:
        /*005c*/ 	.byte	0x04, 0x17
        /*005e*/ 	.short	(.L_28913 - .L_28912)
.L_28912:
        /*0060*/ 	.word	0x00000000
        /*0064*/ 	.short	0x000f
        /*0066*/ 	.short	0x0068
        /*0068*/ 	.byte	0x00, 0xf0, 0x11, 0x00


	//----- nvinfo : EIATTR_KPARAM_INFO
	.align		4
.L_28913:
        /*006c*/ 	.byte	0x04, 0x17
        /*006e*/ 	.short	(.L_28915 - .L_28914)
.L_28914:
        /*0070*/ 	.word	0x00000000
        /*0074*/ 	.short	0x000e
        /*0076*/ 	.short	0x0060
        /*0078*/ 	.byte	0x00, 0xf0, 0x21, 0x00


	//----- nvinfo : EIATTR_KPARAM_INFO
	.align		4
.L_28915:
        /*007c*/ 	.byte	0x04, 0x17
        /*007e*/ 	.short	(.L_28917 - .L_28916)
.L_28916:
        /*0080*/ 	.word	0x00000000
        /*0084*/ 	.short	0x000d
        /*0086*/ 	.short	0x0058
        /*0088*/ 	.byte	0x00, 0xf0, 0x21, 0x00


	//----- nvinfo : EIATTR_KPARAM_INFO
	.align		4
.L_28917:
        /*008c*/ 	.byte	0x04, 0x17
        /*008e*/ 	.short	(.L_28919 - .L_28918)
.L_28918:
        /*0090*/ 	.word	0x00000000
        /*0094*/ 	.short	0x000c
        /*0096*/ 	.short	0x0050
        /*0098*/ 	.byte	0x00, 0xf0, 0x11, 0x00


	//----- nvinfo : EIATTR_KPARAM_INFO
	.align		4
.L_28919:
        /*009c*/ 	.byte	0x04, 0x17
        /*009e*/ 	.short	(.L_28921 - .L_28920)
.L_28920:
        /*00a0*/ 	.word	0x00000000
        /*00a4*/ 	.short	0x000b
        /*00a6*/ 	.short	0x004c
        /*00a8*/ 	.byte	0x00, 0xf0, 0x11, 0x00


	//----- nvinfo : EIATTR_KPARAM_INFO
	.align		4
.L_28921:
        /*00ac*/ 	.byte	0x04, 0x17
        /*00ae*/ 	.short	(.L_28923 - .L_28922)
.L_28922:
        /*00b0*/ 	.word	0x00000000
        /*00b4*/ 	.short	0x000a
        /*00b6*/ 	.short	0x0048
        /*00b8*/ 	.byte	0x00, 0xf0, 0x11, 0x00


	//----- nvinfo : EIATTR_KPARAM_INFO
	.align		4
.L_28923:
        /*00bc*/ 	.byte	0x04, 0x17
        /*00be*/ 	.short	(.L_28925 - .L_28924)
.L_28924:
        /*00c0*/ 	.word	0x00000000
        /*00c4*/ 	.short	0x0009
        /*00c6*/ 	.short	0x0040
        /*00c8*/ 	.byte	0x00, 0xf0, 0x21, 0x00


	//----- nvinfo : EIATTR_KPARAM_INFO
	.align		4
.L_28925:
        /*00cc*/ 	.byte	0x04, 0x17
        /*00ce*/ 	.short	(.L_28927 - .L_28926)
.L_28926:
        /*00d0*/ 	.word	0x00000000
        /*00d4*/ 	.short	0x0008
        /*00d6*/ 	.short	0x0038
        /*00d8*/ 	.byte	0x00, 0xf0, 0x11, 0x00


	//----- nvinfo : EIATTR_KPARAM_INFO
	.align		4
.L_28927:
        /*00dc*/ 	.byte	0x04, 0x17
        /*00de*/ 	.short	(.L_28929 - .L_28928)
.L_28928:
        /*00e0*/ 	.word	0x00000000
        /*00e4*/ 	.short	0x0007
        /*00e6*/ 	.short	0x0030
        /*00e8*/ 	.byte	0x00, 0xf0, 0x21, 0x00


	//----- nvinfo : EIATTR_KPARAM_INFO
	.align		4
.L_28929:
        /*00ec*/ 	.byte	0x04, 0x17
        /*00ee*/ 	.short	(.L_28931 - .L_28930)
.L_28930:
        /*00f0*/ 	.word	0x00000000
        /*00f4*/ 	.short	0x0006
        /*00f6*/ 	.short	0x0028
        /*00f8*/ 	.byte	0x00, 0xf0, 0x21, 0x00


	//----- nvinfo : EIATTR_KPARAM_INFO
	.align		4
.L_28931:
        /*00fc*/ 	.byte	0x04, 0x17
        /*00fe*/ 	.short	(.L_28933 - .L_28932)
.L_28932:
        /*0100*/ 	.word	0x00000000
        /*0104*/ 	.short	0x0005
        /*0106*/ 	.short	0x0024
        /*0108*/ 	.byte	0x00, 0xf0, 0x11, 0x00


	//----- nvinfo : EIATTR_KPARAM_INFO
	.align		4
.L_28933:
        /*010c*/ 	.byte	0x04, 0x17
        /*010e*/ 	.short	(.L_28935 - .L_28934)
.L_28934:
        /*0110*/ 	.word	0x00000000
        /*0114*/ 	.short	0x0004
        /*0116*/ 	.short	0x0020
        /*0118*/ 	.byte	0x00, 0xf0, 0x11, 0x00


	//----- nvinfo : EIATTR_KPARAM_INFO
	.align		4
.L_28935:
        /*011c*/ 	.byte	0x04, 0x17
        /*011e*/ 	.short	(.L_28937 - .L_28936)
.L_28936:
        /*0120*/ 	.word	0x00000000
        /*0124*/ 	.short	0x0003
        /*0126*/ 	.short	0x0018
        /*0128*/ 	.byte	0x00, 0xf0, 0x21, 0x00


	//----- nvinfo : EIATTR_KPARAM_INFO
	.align		4
.L_28937:
        /*012c*/ 	.byte	0x04, 0x17
        /*012e*/ 	.short	(.L_28939 - .L_28938)
.L_28938:
        /*0130*/ 	.word	0x00000000
        /*0134*/ 	.short	0x0002
        /*0136*/ 	.short	0x0010
        /*0138*/ 	.byte	0x00, 0xf0, 0x21, 0x00


	//----- nvinfo : EIATTR_KPARAM_INFO
	.align		4
.L_28939:
        /*013c*/ 	.byte	0x04, 0x17
        /*013e*/ 	.short	(.L_28941 - .L_28940)
.L_28940:
        /*0140*/ 	.word	0x00000000
        /*0144*/ 	.short	0x0001
        /*0146*/ 	.short	0x0008
        /*0148*/ 	.byte	0x00, 0xf0, 0x21, 0x00


	//----- nvinfo : EIATTR_KPARAM_INFO
	.align		4
.L_28941:
        /*014c*/ 	.byte	0x04, 0x17
        /*014e*/ 	.short	(.L_28943 - .L_28942)
.L_28942:
        /*0150*/ 	.word	0x00000000
        /*0154*/ 	.short	0x0000
        /*0156*/ 	.short	0x0000
        /*0158*/ 	.byte	0x00, 0xf0, 0x21, 0x00


	//----- nvinfo : EIATTR_MAXREG_COUNT
	.align		4
.L_28943:
        /*015c*/ 	.byte	0x03, 0x1b
        /*015e*/ 	.short	0x00ff


	//----- nvinfo : EIATTR_NUM_BARRIERS
	.align		4
        /*0160*/ 	.byte	0x02, 0x4c
        /*0162*/ 	.byte	0x01
	.zero		1


	//----- nvinfo : EIATTR_MERCURY_ISA_VERSION
	.align		4
        /*0164*/ 	.byte	0x03, 0x5f
        /*0166*/ 	.short	0x0000


	//----- nvinfo : EIATTR_COOP_GROUP_MASK_REGIDS
	.align		4
        /*0168*/ 	.byte	0x04, 0x29
        /*016a*/ 	.short	(.L_28945 - .L_28944)


	//   ....[0]....
.L_28944:
        /*016c*/ 	.word	0xffffffff


	//   ....[1]....
        /*0170*/ 	.word	0xffffffff


	//   ....[2]....
        /*0174*/ 	.word	0xffffffff


	//   ....[3]....
        /*0178*/ 	.word	0xffffffff


	//   ....[4]....
        /*017c*/ 	.word	0xffffffff


	//   ....[5]....
        /*0180*/ 	.word	0xffffffff


	//   ....[6]....
        /*0184*/ 	.word	0xffffffff


	//   ....[7]....
        /*0188*/ 	.word	0xffffffff


	//   ....[8]....
        /*018c*/ 	.word	0xffffffff


	//   ....[9]....
        /*0190*/ 	.word	0xffffffff


	//   ....[10]....
        /*0194*/ 	.word	0xffffffff


	//   ....[11]....
        /*0198*/ 	.word	0xffffffff


	//   ....[12]....
        /*019c*/ 	.word	0xffffffff


	//   ....[13]....
        /*01a0*/ 	.word	0xffffffff


	//   ....[14]....
        /*01a4*/ 	.word	0xffffffff


	//   ....[15]....
        /*01a8*/ 	.word	0xffffffff


	//   ....[16]....
        /*01ac*/ 	.word	0xffffffff


	//   ....[17]....
        /*01b0*/ 	.word	0xffffffff


	//   ....[18]....
        /*01b4*/ 	.word	0xffffffff


	//   ....[19]....
        /*01b8*/ 	.word	0xffffffff


	//   ....[20]....
        /*01bc*/ 	.word	0xffffffff


	//   ....[21]....
        /*01c0*/ 	.word	0xffffffff


	//   ....[22]....
        /*01c4*/ 	.word	0xffffffff


	//   ....[23]....
        /*01c8*/ 	.word	0xffffffff


	//   ....[24]....
        /*01cc*/ 	.word	0xffffffff


	//   ....[25]....
        /*01d0*/ 	.word	0xffffffff


	//   ....[26]....
        /*01d4*/ 	.word	0xffffffff


	//   ....[27]....
        /*01d8*/ 	.word	0xffffffff


	//   ....[28]....
        /*01dc*/ 	.word	0xffffffff


	//   ....[29]....
        /*01e0*/ 	.word	0xffffffff


	//   ....[30]....
        /*01e4*/ 	.word	0xffffffff


	//   ....[31]....
        /*01e8*/ 	.word	0xffffffff


	//   ....[32]....
        /*01ec*/ 	.word	0xffffffff


	//   ....[33]....
        /*01f0*/ 	.word	0xffffffff


	//   ....[34]....
        /*01f4*/ 	.word	0xffffffff


	//   ....[35]....
        /*01f8*/ 	.word	0xffffffff


	//   ....[36]....
        /*01fc*/ 	.word	0xffffffff


	//   ....[37]....
        /*0200*/ 	.word	0xffffffff


	//   ....[38]....
        /*0204*/ 	.word	0xffffffff


	//----- nvinfo : EIATTR_COOP_GROUP_INSTR_OFFSETS
	.align		4
.L_28945:
        /*0208*/ 	.byte	0x04, 0x28
        /*020a*/ 	.short	(.L_28947 - .L_28946)


	//   ....[0]....
.L_28946:
        /*020c*/ 	.word	0x00001db0


	//   ....[1]....
        /*0210*/ 	.word	0x000027c0


	//   ....[2]....
        /*0214*/ 	.word	0x00002910


	//   ....[3]....
        /*0218*/ 	.word	0x00002940


	//   ....[4]....
        /*021c*/ 	.word	0x00002960


	//   ....[5]....
        /*0220*/ 	.word	0x00002980


	//   ....[6]....
        /*0224*/ 	.word	0x00002a70


	//   ....[7]....
        /*0228*/ 	.word	0x00002a90


	//   ....[8]....
        /*022c*/ 	.word	0x00002ad0


	//   ....[9]....
        /*0230*/ 	.word	0x00003890


	//   ....[10]....
        /*0234*/ 	.word	0x000038f0


	//   ....[11]....
        /*0238*/ 	.word	0x00003920


	//   ....[12]....
        /*023c*/ 	.word	0x00003940


	//   ....[13]....
        /*0240*/ 	.word	0x00003960


	//   ....[14]....
        /*0244*/ 	.word	0x000039b0


	//   ....[15]....
        /*0248*/ 	.word	0x000039d0


	//   ....[16]....
        /*024c*/ 	.word	0x000039f0


	//   ....[17]....
        /*0250*/ 	.word	0x00005020


	//   ....[18]....
        /*0254*/ 	.word	0x00005060


	//   ....[19]....
        /*0258*/ 	.word	0x00005090


	//   ....[20]....
        /*025c*/ 	.word	0x000050c0


	//   ....[21]....
        /*0260*/ 	.word	0x000050f0


	//   ....[22]....
        /*0264*/ 	.word	0x00005120


	//   ....[23]....
        /*0268*/ 	.word	0x00005140


	//   ....[24]....
        /*026c*/ 	.word	0x00005170


	//   ....[25]....
        /*0270*/ 	.word	0x000051a0


	//   ....[26]....
        /*0274*/ 	.word	0x000051e0


	//   ....[27]....
        /*0278*/ 	.word	0x00005200


	//   ....[28]....
        /*027c*/ 	.word	0x00005220


	//   ....[29]....
        /*0280*/ 	.word	0x00005240


	//   ....[30]....
        /*0284*/ 	.word	0x00005270


	//   ....[31]....
        /*0288*/ 	.word	0x00005280


	//   ....[32]....
        /*028c*/ 	.word	0x00005290


	//   ....[33]....
        /*0290*/ 	.word	0x00005b10


	//   ....[34]....
        /*0294*/ 	.word	0x00005b70


	//   ....[35]....
        /*0298*/ 	.word	0x00005be0


	//   ....[36]....
        /*029c*/ 	.word	0x00005c40


	//   ....[37]....
        /*02a0*/ 	.word	0x00005ca0


	//   ....[38]....
        /*02a4*/ 	.word	0x00005d10


	//----- nvinfo : EIATTR_EXIT_INSTR_OFFSETS
	.align		4
.L_28947:
        /*02a8*/ 	.byte	0x04, 0x1c
        /*02aa*/ 	.short	(.L_28949 - .L_28948)


	//   ....[0]....
.L_28948:
        /*02ac*/ 	.word	0x000056b0


	//   ....[1]....
        /*02b0*/ 	.word	0x000057c0


	//   ....[2]....
        /*02b4*/ 	.word	0x00005ac0


	//----- nvinfo : EIATTR_CTAIDZ_USED
	.align		4
.L_28949:
        /*02b8*/ 	.byte	0x01, 0x04
	.zero		2


	//----- nvinfo : EIATTR_CRS_STACK_SIZE
	.align		4
        /*02bc*/ 	.byte	0x04, 0x1e
        /*02be*/ 	.short	(.L_28951 - .L_28950)
.L_28950:
        /*02c0*/ 	.word	0x00000000
.L_28951:


//--------------------- .nv.info._ZN4vllm25paged_attention_v1_kernelIffLi32ELi16ELi128ELNS_18Fp8KVCacheDataTypeE0ELb0EEEvPT_PKS2_PKT0_S8_ifPKiSA_iPKfiiiSC_SC_iiiii --------------------------
	.section	.nv.info._ZN4vllm25paged_attention_v1_kernelIffLi32ELi16ELi128ELNS_18Fp8KVCacheDataTypeE0ELb0EEEvPT_PKS2_PKT0_S8_ifPKiSA_iPKfiiiSC_SC_iiiii,"",@"SHT_CUDA_INFO"
	.sectionflags	@""
	.align	4


	//----- nvinfo : EIATTR_CUDA_API_VERSION
	.align		4
        /*0000*/ 	.byte	0x04, 0x37
        /*0002*/ 	.short	(.L_28953 - .L_28952)
.L_28952:
        /*0004*/ 	.word	0x00000082


	//----- nvinfo : EIATTR_SW2861232_WAR
	.align		4
.L_28953:
        /*0008*/ 	.byte	0x01, 0x35
	.zero		2


	//----- nvinfo : EIATTR_PARAM_CBANK
	.align		4
        /*000c*/ 	.byte	0x04, 0x0a
        /*000e*/ 	.short	(.L_28955 - .L_28954)
	.align		4
.L_28954:
        /*0010*/ 	.word	index@(.nv.constant0._ZN4vllm25paged_attention_v1_kernelIffLi32ELi16ELi128ELNS_18Fp8KVCacheDataTypeE0ELb0EEEvPT_PKS2_PKT0_S8_ifPKiSA_iPKfiiiSC_SC_iiiii)
        /*0014*/ 	.short	0x0160
        /*0016*/ 	.short	0x007c


	//----- nvinfo : EIATTR_CBANK_PARAM_SIZE
	.align		4
.L_28955:
        /*0018*/ 	.byte	0x03, 0x19
        /*001a*/ 	.short	0x007c


	//----- nvinfo : EIATTR_KPARAM_INFO
	.align		4
        /*001c*/ 	.byte	0x04, 0x17
        /*001e*/ 	.short	(.L_28957 - .L_28956)
.L_28956:
        /*0020*/ 	.word	0x00000000
        /*0024*/ 	.short	0x0013
        /*0026*/ 	.short	0x0078
        /*0028*/ 	.byte	0x00, 0xf0, 0x11, 0x00


	//----- nvinfo : EIATTR_KPARAM_INFO
	.align		4
.L_28957:
        /*002c*/ 	.byte	0x04, 0x17
        /*002e*/ 	.short	(.L_28959 - .L_28958)
.L_28958:
        /*0030*/ 	.word	0x00000000
        /*0034*/ 	.short	0x0012
        /*0036*/ 	.short	0x0074
        /*0038*/ 	.byte	0x00, 0xf0, 0x11, 0x00


	//----- nvinfo : EIATTR_KPARAM_INFO
	.align		4
.L_28959:
        /*003c*/ 	.byte	0x04, 0x17
        /*003e*/ 	.short	(.L_28961 - .L_28960)
.L_28960:
        /*0040*/ 	.word	0x00000000
        /*0044*/ 	.short	0x0011
        /*0046*/ 	.short	0x0070
        /*0048*/ 	.byte	0x00, 0xf0, 0x11, 0x00


	//----- nvinfo : EIATTR_KPARAM_INFO
	.align		4
.L_28961:
        /*004c*/ 	.byte	0x04, 0x17
        /*004e*/ 	.short	(.L_28963 - .L_28962)
.L_28962:
        /*0050*/ 	.word	0x00000000
        /*0054*/ 	.short	0x0010
        /*0056*/ 	.short	0x006c
        /*0058*/ 	.byte	0x00, 0xf0, 0x11, 0x00


	//----- nvinfo : EIATTR_KPARAM_INFO
	.align		4
.L_28963:
        /*005c*/ 	.byte	0x04, 0x17
        /*005e*/ 	.short	(.L_28965 - .L_28964)
.L_28964:
        /*0060*/ 	.word	0x00000000
        /*0064*/ 	.short	0x000f
        /*0066*/ 	.short	0x0068
        /*0068*/ 	.byte	0x00, 0xf0, 0x11, 0x00


	//----- nvinfo : EIATTR_KPARAM_INFO
	.align		4
.L_28965:
        /*006c*/ 	.byte	0x04, 0x17
        /*006e*/ 	.short	(.L_28967 - .L_28966)
.L_28966:
        /*0070*/ 	.word	0x00000000
        /*0074*/ 	.short	0x000e
        /*0076*/ 	.short	0x0060
        /*0078*/ 	.byte	0x00, 0xf0, 0x21, 0x00


	//----- nvinfo : EIATTR_KPARAM_INFO
	.align		4
.L_28967:
        /*007c*/ 	.byte	0x04, 0x17
        /*007e*/ 	.short	(.L_28969 - .L_28968)
.L_28968:
        /*0080*/ 	.word	0x00000000
        /*0084*/ 	.short	0x000d
        /*0086*/ 	.short	0x0058
        /*0088*/ 	.byte	0x00, 0xf0, 0x21, 0x00


	//----- nvinfo : EIATTR_KPARAM_INFO
	.align		4
.L_28969:
        /*008c*/ 	.byte	0x04, 0x17
        /*008e*/ 	.short	(.L_28971 - .L_28970)
.L_28970:
        /*0090*/ 	.word	0x00000000
        /*0094*/ 	.short	0x000c
        /*0096*/ 	.short	0x0050
        /*0098*/ 	.byte	0x00, 0xf0, 0x11, 0x00


	//----- nvinfo : EIATTR_KPARAM_INFO
	.align		4
.L_28971:
        /*009c*/ 	.byte	0x04, 0x17
        /*009e*/ 	.short	(.L_28973 - .L_28972)
.L_28972:
        /*00a0*/ 	.word	0x00000000
        /*00a4*/ 	.short	0x000b
        /*00a6*/ 	.short	0x004c
        /*00a8*/ 	.byte	0x00, 0xf0, 0x11, 0x00


	//----- nvinfo : EIATTR_KPARAM_INFO
	.align		4
.L_28973:
        /*00ac*/ 	.byte	0x04, 0x17
        /*00ae*/ 	.short	(.L_28975 - .L_28974)
.L_28974:
        /*00b0*/ 	.word	0x00000000
        /*00b4*/ 	.short	0x000a
        /*00b6*/ 	.short	0x0048
        /*00b8*/ 	.byte	0x00, 0xf0, 0x11, 0x00


	//----- nvinfo : EIATTR_KPARAM_INFO
	.align		4
.L_28975:
        /*00bc*/ 	.byte	0x04, 0x17
        /*00be*/ 	.short	(.L_28977 - .L_28976)
.L_28976:
        /*00c0*/ 	.word	0x00000000
        /*00c4*/ 	.short	0x0009
        /*00c6*/ 	.short	0x0040
        /*00c8*/ 	.byte	0x00, 0xf0, 0x21, 0x00


	//----- nvinfo : EIATTR_KPARAM_INFO
	.align		4
.L_28977:
        /*00cc*/ 	.byte	0x04, 0x17
        /*00ce*/ 	.short	(.L_28979 - .L_28978)
.L_28978:
        /*00d0*/ 	.word	0x00000000
        /*00d4*/ 	.short	0x0008
        /*00d6*/ 	.short	0x0038
        /*00d8*/ 	.byte	0x00, 0xf0, 0x11, 0x00


	//----- nvinfo : EIATTR_KPARAM_INFO
	.align		4
.L_28979:
        /*00dc*/ 	.byte	0x04, 0x17
        /*00de*/ 	.short	(.L_28981 - .L_28980)
.L_28980:
        /*00e0*/ 	.word	0x00000000
        /*00e4*/ 	.short	0x0007
        /*00e6*/ 	.short	0x0030
        /*00e8*/ 	.byte	0x00, 0xf0, 0x21, 0x00


	//----- nvinfo : EIATTR_KPARAM_INFO
	.align		4
.L_28981:
        /*00ec*/ 	.byte	0x04, 0x17
        /*00ee*/ 	.short	(.L_28983 - .L_28982)
.L_28982:
        /*00f0*/ 	.word	0x00000000
        /*00f4*/ 	.short	0x0006
        /*00f6*/ 	.short	0x0028
        /*00f8*/ 	.byte	0x00, 0xf0, 0x21, 0x00


	//----- nvinfo : EIATTR_KPARAM_INFO
	.align		4
.L_28983:
        /*00fc*/ 	.byte	0x04, 0x17
        /*00fe*/ 	.short	(.L_28985 - .L_28984)
.L_28984:
        /*0100*/ 	.word	0x00000000
        /*0104*/ 	.short	0x0005
        /*0106*/ 	.short	0x0024
        /*0108*/ 	.byte	0x00, 0xf0, 0x11, 0x00


	//----- nvinfo : EIATTR_KPARAM_INFO
	.align		4
.L_28985:
        /*010c*/ 	.byte	0x04, 0x17
        /*010e*/ 	.short	(.L_28987 - .L_28986)
.L_28986:
        /*0110*/ 	.word	0x00000000
        /*0114*/ 	.short	0x0004
        /*0116*/ 	.short	0x0020
        /*0118*/ 	.byte	0x00, 0xf0, 0x11, 0x00


	//----- nvinfo : EIATTR_KPARAM_INFO
	.align		4
.L_28987:
        /*011c*/ 	.byte	0x04, 0x17
        /*011e*/ 	.short	(.L_28989 - .L_28988)
.L_28988:
        /*0120*/ 	.word	0x00000000
        /*0124*/ 	.short	0x0003
        /*0126*/ 	.short	0x0018
        /*0128*/ 	.byte	0x00, 0xf0, 0x21, 0x00


	//----- nvinfo : EIATTR_KPARAM_INFO
	.align		4
.L_28989:
        /*012c*/ 	.byte	0x04, 0x17
        /*012e*/ 	.short	(.L_28991 - .L_28990)
.L_28990:
        /*0130*/ 	.word	0x00000000
        /*0134*/ 	.short	0x0002
        /*0136*/ 	.short	0x0010
        /*0138*/ 	.byte	0x00, 0xf0, 0x21, 0x00


	//----- nvinfo : EIATTR_KPARAM_INFO
	.align		4
.L_28991:
        /*013c*/ 	.byte	0x04, 0x17
        /*013e*/ 	.short	(.L_28993 - .L_28992)
.L_28992:
        /*0140*/ 	.word	0x00000000
        /*0144*/ 	.short	0x0001
        /*0146*/ 	.short	0x0008
        /*0148*/ 	.byte	0x00, 0xf0, 0x21, 0x00


	//----- nvinfo : EIATTR_KPARAM_INFO
	.align		4
.L_28993:
        /*014c*/ 	.byte	0x04, 0x17
        /*014e*/ 	.short	(.L_28995 - .L_28994)
.L_28994:
        /*0150*/ 	.word	0x00000000
        /*0154*/ 	.short	0x0000
        /*0156*/ 	.short	0x0000
        /*0158*/ 	.byte	0x00, 0xf0, 0x21, 0x00


	//----- nvinfo : EIATTR_MAXREG_COUNT
	.align		4
.L_28995:
        /*015c*/ 	.byte	0x03, 0x1b
        /*015e*/ 	.short	0x00ff


	//----- nvinfo : EIATTR_NUM_BARRIERS
	.align		4
        /*0160*/ 	.byte	0x02, 0x4c
        /*0162*/ 	.byte	0x01
	.zero		1


	//----- nvinfo : EIATTR_MERCURY_ISA_VERSION
	.align		4
        /*0164*/ 	.byte	0x03, 0x5f
        /*0166*/ 	.short	0x0000


	//----- nvinfo : EIATTR_COOP_GROUP_MASK_REGIDS
	.align		4
        /*0168*/ 	.byte	0x04, 0x29
        /*016a*/ 	.short	(.L_28997 - .L_28996)


	//   ....[0]....
.L_28996:
        /*016c*/ 	.word	0xffffffff


	//   ....[1]....
        /*0170*/ 	.word	0xffffffff


	//   ....[2]....
        /*0174*/ 	.word	0xffffffff


	//   ....[3]....
        /*0178*/ 	.word	0xffffffff


	//   ....[4]....
        /*017c*/ 	.word	0xffffffff


	//   ....[5]....
        /*0180*/ 	.word	0xffffffff


	//   ....[6]....
        /*0184*/ 	.word	0xffffffff


	//   ....[7]....
        /*0188*/ 	.word	0xffffffff


	//   ....[8]....
        /*018c*/ 	.word	0xffffffff


	//   ....[9]....
        /*0190*/ 	.word	0xffffffff


	//   ....[10]....
        /*0194*/ 	.word	0xffffffff


	//   ....[11]....
        /*0198*/ 	.word	0xffffffff


	//   ....[12]....
        /*019c*/ 	.word	0xffffffff


	//   ....[13]....
        /*01a0*/ 	.word	0xffffffff


	//   ....[14]....
        /*01a4*/ 	.word	0xffffffff


	//   ....[15]....
        /*01a8*/ 	.word	0xffffffff


	//   ....[16]....
        /*01ac*/ 	.word	0xffffffff


	//   ....[17]....
        /*01b0*/ 	.word	0xffffffff


	//   ....[18]....
        /*01b4*/ 	.word	0xffffffff


	//   ....[19]....
        /*01b8*/ 	.word	0xffffffff


	//   ....[20]....
        /*01bc*/ 	.word	0xffffffff


	//   ....[21]....
        /*01c0*/ 	.word	0xffffffff


	//   ....[22]....
        /*01c4*/ 	.word	0xffffffff


	//   ....[23]....
        /*01c8*/ 	.word	0xffffffff


	//   ....[24]....
        /*01cc*/ 	.word	0xffffffff


	//   ....[25]....
        /*01d0*/ 	.word	0xffffffff


	//   ....[26]....
        /*01d4*/ 	.word	0xffffffff


	//   ....[27]....
        /*01d8*/ 	.word	0xffffffff


	//   ....[28]....
        /*01dc*/ 	.word	0xffffffff


	//   ....[29]....
        /*01e0*/ 	.word	0xffffffff


	//   ....[30]....
        /*01e4*/ 	.word	0xffffffff


	//----- nvinfo : EIATTR_COOP_GROUP_INSTR_OFFSETS
	.align		4
.L_28997:
        /*01e8*/ 	.byte	0x04, 0x28
        /*01ea*/ 	.short	(.L_28999 - .L_28998)


	//   ....[0]....
.L_28998:
        /*01ec*/ 	.word	0x00001490


	//   ....[1]....
        /*01f0*/ 	.word	0x00001ac0


	//   ....[2]....
        /*01f4*/ 	.word	0x00001c10


	//   ....[3]....
        /*01f8*/ 	.word	0x00001c40


	//   ....[4]....
        /*01fc*/ 	.word	0x00001c60


	//   ....[5]....
        /*0200*/ 	.word	0x00001c80


	//   ....[6]....
        /*0204*/ 	.word	0x00001d20


	//   ....[7]....
        /*0208*/ 	.word	0x00001d60


	//   ....[8]....
        /*020c*/ 	.word	0x00001dd0


	//   ....[9]....
        /*0210*/ 	.word	0x00002b90


	//   ....[10]....
        /*0214*/ 	.word	0x00002bf0


	//   ....[11]....
        /*0218*/ 	.word	0x00002c20


	//   ....[12]....
        /*021c*/ 	.word	0x00002c40


	//   ....[13]....
        /*0220*/ 	.word	0x00002c60


	//   ....[14]....
        /*0224*/ 	.word	0x00002cb0


	//   ....[15]....
        /*0228*/ 	.word	0x00002cd0


	//   ....[16]....
        /*022c*/ 	.word	0x00002cf0


	//   ....[17]....
        /*0230*/ 	.word	0x00003da0


	//   ....[18]....
        /*0234*/ 	.word	0x00003de0


	//   ....[19]....
        /*0238*/ 	.word	0x00003e30


	//   ....[20]....
        /*023c*/ 	.word	0x00003e60


	//   ....[21]....
        /*0240*/ 	.word	0x00003eb0


	//   ....[22]....
        /*0244*/ 	.word	0x00003ed0


	//   ....[23]....
        /*0248*/ 	.word	0x00003ef0


	//   ....[24]....
        /*024c*/ 	.word	0x00003f00


	//   ....[25]....
        /*0250*/ 	.word	0x00004460


	//   ....[26]....
        /*0254*/ 	.word	0x000044c0


	//   ....[27]....
        /*0258*/ 	.word	0x00004530


	//   ....[28]....
        /*025c*/ 	.word	0x00004590


	//   ....[29]....
        /*0260*/ 	.word	0x000045f0


	//   ....[30]....
        /*0264*/ 	.word	0x00004660


	//----- nvinfo : EIATTR_EXIT_INSTR_OFFSETS
	.align		4
.L_28999:
        /*0268*/ 	.byte	0x04, 0x1c
        /*026a*/ 	.short	(.L_29001 - .L_29000)


	//   ....[0]....
.L_29000:
        /*026c*/ 	.word	0x00004180


	//   ....[1]....
        /*0270*/ 	.word	0x00004290


	//   ....[2]....
        /*0274*/ 	.word	0x00004410


	//----- nvinfo : EIATTR_CTAIDZ_USED
	.align		4
.L_29001:
        /*0278*/ 	.byte	0x01, 0x04
	.zero		2


	//----- nvinfo : EIATTR_CRS_STACK_SIZE
	.align		4
        /*027c*/ 	.byte	0x04, 0x1e
        /*027e*/ 	.short	(.L_29003 - .L_29002)
.L_29002:
        /*0280*/ 	.word	0x00000000
.L_29003:


//--------------------- .nv.info._ZN4vllm25paged_attention_v1_kernelIffLi256ELi16ELi128ELNS_18Fp8KVCacheDataTypeE0ELb1EEEvPT_PKS2_PKT0_S8_ifPKiSA_iPKfiiiSC_SC_iiiii --------------------------
	.section	.nv.info._ZN4vllm25paged_attention_v1_kernelIffLi256ELi16ELi128ELNS_18Fp8KVCacheDataTypeE0ELb1EEEvPT_PKS2_PKT0_S8_ifPKiSA_iPKfiiiSC_SC_iiiii,"",@"SHT_CUDA_INFO"
	.sectionflags	@""
	.align	4


	//----- nvinfo : EIATTR_CUDA_API_VERSION
	.align		4
        /*0000*/ 	.byte	0x04, 0x37
        /*0002*/ 	.short	(.L_29005 - .L_29004)
.L_29004:
        /*0004*/ 	.word	0x00000082


	//----- nvinfo : EIATTR_SW2861232_WAR
	.align		4
.L_29005:
        /*0008*/ 	.byte	0x01, 0x35
	.zero		2


	//----- nvinfo : EIATTR_PARAM_CBANK
	.align		4
        /*000c*/ 	.byte	0x04, 0x0a
        /*000e*/ 	.short	(.L_29007 - .L_29006)
	.align		4
.L_29006:
        /*0010*/ 	.word	index@(.nv.constant0._ZN4vllm25paged_attention_v1_kernelIffLi256ELi16ELi128ELNS_18Fp8KVCacheDataTypeE0ELb1EEEvPT_PKS2_PKT0_S8_ifPKiSA_iPKfiiiSC_SC_iiiii)
        /*0014*/ 	.short	0x0160
        /*0016*/ 	.short	0x007c


	//----- nvinfo : EIATTR_CBANK_PARAM_SIZE
	.align		4
.L_29007:
        /*0018*/ 	.byte	0x03, 0x19
        /*001a*/ 	.short	0x007c


	//----- nvinfo : EIATTR_KPARAM_INFO
	.align		4
        /*001c*/ 	.byte	0x04, 0x17
        /*001e*/ 	.short	(.L_29009 - .L_29008)
.L_29008:
        /*0020*/ 	.word	0x00000000
        /*0024*/ 	.short	0x0013
        /*0026*/ 	.short	0x0078
        /*0028*/ 	.byte	0x00, 0xf0, 0x11, 0x00


	//----- nvinfo : EIATTR_KPARAM_INFO
	.align		4
.L_29009:
        /*002c*/ 	.byte	0x04, 0x17
        /*002e*/ 	.short	(.L_29011 - .L_29010)
.L_29010:
        /*0030*/ 	.word	0x00000000
        /*0034*/ 	.short	0x0012
        /*0036*/ 	.short	0x0074
        /*0038*/ 	.byte	0x00, 0xf0, 0x11, 0x00


	//----- nvinfo : EIATTR_KPARAM_INFO
	.align		4
.L_29011:
        /*003c*/ 	.byte	0x04, 0x17
        /*003e*/ 	.short	(.L_29013 - .L_29012)
.L_29012:
        /*0040*/ 	.word	0x00000000
        /*0044*/ 	.short	0x0011
        /*0046*/ 	.short	0x0070
        /*0048*/ 	.byte	0x00, 0xf0, 0x11, 0x00


	//----- nvinfo : EIATTR_KPARAM_INFO
	.align		4
.L_29013:
        /*004c*/ 	.byte	0x04, 0x17
        /*004e*/ 	.short	(.L_29015 - .L_29014)
.L_29014:
        /*0050*/ 	.word	0x00000000
        /*0054*/ 	.short	0x0010
        /*0056*/ 	.short	0x006c
        /*0058*/ 	.byte	0x00, 0xf0, 0x11, 0x00


	//----- nvinfo : EIATTR_KPARAM_INFO
	.align		4
.L_29015:
        /*005c*/ 	.byte	0x04, 0x17
        /*005e*/ 	.short	(.L_29017 - .L_29016)
.L_29016:
        /*0060*/ 	.word	0x00000000
        /*0064*/ 	.short	0x000f
        /*0066*/ 	.short	0x0068
        /*0068*/ 	.byte	0x00, 0xf0, 0x11, 0x00


	//----- nvinfo : EIATTR_KPARAM_INFO
	.align		4
.L_29017:
        /*006c*/ 	.byte	0x04, 0x17
        /*006e*/ 	.short	(.L_29019 - .L_29018)
.L_29018:
        /*0070*/ 	.word	0x00000000
        /*0074*/ 	.short	0x000e
        /*0076*/ 	.short	0x0060
        /*0078*/ 	.byte	0x00, 0xf0, 0x21, 0x00


	//----- nvinfo : EIATTR_KPARAM_INFO
	.align		4
.L_29019:
        /*007c*/ 	.byte	0x04, 0x17
        /*007e*/ 	.short	(.L_29021 - .L_29020)
.L_29020:
        /*0080*/ 	.word	0x00000000
        /*0084*/ 	.short	0x000d
        /*0086*/ 	.short	0x0058
        /*0088*/ 	.byte	0x00, 0xf0, 0x21, 0x00


	//----- nvinfo : EIATTR_KPARAM_INFO
	.align		4
.L_29021:
        /*008c*/ 	.byte	0x04, 0x17
        /*008e*/ 	.short	(.L_29023 - .L_29022)
.L_29022:
        /*0090*/ 	.word	0x00000000
        /*0094*/ 	.short	0x000c
        /*0096*/ 	.short	0x0050
        /*0098*/ 	.byte	0x00, 0xf0, 0x11, 0x00


	//----- nvinfo : EIATTR_KPARAM_INFO
	.align		4
.L_29023:
        /*009c*/ 	.byte	0x04, 0x17
        /*009e*/ 	.short	(.L_29025 - .L_29024)
.L_29024:
        /*00a0*/ 	.word	0x00000000
        /*00a4*/ 	.short	0x000b
        /*00a6*/ 	.short	0x004c
        /*00a8*/ 	.byte	0x00, 0xf0, 0x11, 0x00


	//----- nvinfo : EIATTR_KPARAM_INFO
	.align		4
.L_29025:
        /*00ac*/ 	.byte	0x04, 0x17
        /*00ae*/ 	.short	(.L_29027 - .L_29026)
.L_29026:
        /*00b0*/ 	.word	0x00000000
        /*00b4*/ 	.short	0x000a
        /*00b6*/ 	.short	0x0048
        /*00b8*/ 	.byte	0x00, 0xf0, 0x11, 0x00


	//----- nvinfo : EIATTR_KPARAM_INFO
	.align		4
.L_29027:
        /*00bc*/ 	.byte	0x04, 0x17
        /*00be*/ 	.short	(.L_29029 - .L_29028)
.L_29028:
        /*00c0*/ 	.word	0x00000000
        /*00c4*/ 	.short	0x0009
        /*00c6*/ 	.short	0x0040
        /*00c8*/ 	.byte	0x00, 0xf0, 0x21, 0x00


	//----- nvinfo : EIATTR_KPARAM_INFO
	.align		4
.L_29029:
        /*00cc*/ 	.byte	0x04, 0x17
        /*00ce*/ 	.short	(.L_29031 - .L_29030)
.L_29030:
        /*00d0*/ 	.word	0x00000000
        /*00d4*/ 	.short	0x0008
        /*00d6*/ 	.short	0x0038
        /*00d8*/ 	.byte	0x00, 0xf0, 0x11, 0x00


	//----- nvinfo : EIATTR_KPARAM_INFO
	.align		4
.L_29031:
        /*00dc*/ 	.byte	0x04, 0x17
        /*00de*/ 	.short	(.L_29033 - .L_29032)
.L_29032:
        /*00e0*/ 	.word	0x00000000
        /*00e4*/ 	.short	0x0007
        /*00e6*/ 	.short	0x0030
        /*00e8*/ 	.byte	0x00, 0xf0, 0x21, 0x00


	//----- nvinfo : EIATTR_KPARAM_INFO
	.align		4
.L_29033:
        /*00ec*/ 	.byte	0x04, 0x17
        /*00ee*/ 	.short	(.L_29035 - .L_29034)
.L_29034:
        /*00f0*/ 	.word	0x00000000
        /*00f4*/ 	.short	0x0006
        /*00f6*/ 	.short	0x0028
        /*00f8*/ 	.byte	0x00, 0xf0, 0x21, 0x00


	//----- nvinfo : EIATTR_KPARAM_INFO
	.align		4
.L_29035:
        /*00fc*/ 	.byte	0x04, 0x17
        /*00fe*/ 	.short	(.L_29037 - .L_29036)
.L_29036:
        /*0100*/ 	.word	0x00000000
        /*0104*/ 	.short	0x0005
        /*0106*/ 	.short	0x0024
        /*0108*/ 	.byte	0x00, 0xf0, 0x11, 0x00


	//----- nvinfo : EIATTR_KPARAM_INFO
	.align		4
.L_29037:
        /*010c*/ 	.byte	0x04, 0x17
        /*010e*/ 	.short	(.L_29039 - .L_29038)
.L_29038:
        /*0110*/ 	.word	0x00000000
        /*0114*/ 	.short	0x0004
        /*0116*/ 	.short	0x0020
        /*0118*/ 	.byte	0x00, 0xf0, 0x11, 0x00


	//----- nvinfo : EIATTR_KPARAM_INFO
	.align		4
.L_29039:
        /*011c*/ 	.byte	0x04, 0x17
        /*011e*/ 	.short	(.L_29041 - .L_29040)
.L_29040:
        /*0120*/ 	.word	0x00000000
        /*0124*/ 	.short	0x0003
        /*0126*/ 	.short	0x0018
        /*0128*/ 	.byte	0x00, 0xf0, 0x21, 0x00


	//----- nvinfo : EIATTR_KPARAM_INFO
	.align		4
.L_29041:
        /*012c*/ 	.byte	0x04, 0x17
        /*012e*/ 	.short	(.L_29043 - .L_29042)
.L_29042:
        /*0130*/ 	.word	0x00000000
        /*0134*/ 	.short	0x0002
        /*0136*/ 	.short	0x0010
        /*0138*/ 	.byte	0x00, 0xf0, 0x21, 0x00


	//----- nvinfo : EIATTR_KPARAM_INFO
	.align		4
.L_29043:
        /*013c*/ 	.byte	0x04, 0x17
        /*013e*/ 	.short	(.L_29045 - .L_29044)
.L_29044:
        /*0140*/ 	.word	0x00000000
        /*0144*/ 	.short	0x0001
        /*0146*/ 	.short	0x0008
        /*0148*/ 	.byte	0x00, 0xf0, 0x21, 0x00


	//----- nvinfo : EIATTR_KPARAM_INFO
	.align		4
.L_29045:
        /*014c*/ 	.byte	0x04, 0x17
        /*014e*/ 	.short	(.L_29047 - .L_29046)
.L_29046:
        /*0150*/ 	.word	0x00000000
        /*0154*/ 	.short	0x0000
        /*0156*/ 	.short	0x0000
        /*0158*/ 	.byte	0x00, 0xf0, 0x21, 0x00


	//----- nvinfo : EIATTR_MAXREG_COUNT
	.align		4
.L_29047:
        /*015c*/ 	.byte	0x03, 0x1b
        /*015e*/ 	.short	0x00ff


	//----- nvinfo : EIATTR_NUM_BARRIERS
	.align		4
        /*0160*/ 	.byte	0x02, 0x4c
        /*0162*/ 	.byte	0x01
	.zero		1


	//----- nvinfo : EIATTR_ANNOTATIONS
	.align		4
        /*0164*/ 	.byte	0x04, 0x55
        /*0166*/ 	.short	(.L_29049 - .L_29048)


	//   ....[0]....
.L_29048:
        /*0168*/ 	.word	0x00000001
        /*016c*/ 	.byte	0xf0, 0x04, 0x00, 0x00, 0x01, 0x00, 0x00, 0x00, 0x20, 0x05, 0x00, 0x00, 0x01, 0x00, 0x00, 0x00
        /*017c*/ 	.byte	0xb0, 0x39, 0x00, 0x00, 0x01, 0x00, 0x00, 0x00, 0x30, 0x86, 0x00, 0x00, 0x01, 0x00, 0x00, 0x00
        /*018c*/ 	.byte	0x80, 0xa1, 0x00, 0x00, 0x01, 0x00, 0x00, 0x00, 0xa0, 0xd1, 0x00, 0x00


	//----- nvinfo : EIATTR_MERCURY_ISA_VERSION
	.align		4
.L_29049:
        /*0198*/ 	.byte	0x03, 0x5f
        /*019a*/ 	.short	0x0000


	//----- nvinfo : EIATTR_COOP_GROUP_MASK_REGIDS
	.align		4
        /*019c*/ 	.byte	0x04, 0x29
        /*019e*/ 	.short	(.L_29051 - .L_29050)


	//   ....[0]....
.L_29050:
        /*01a0*/ 	.word	0xffffffff


	//   ....[1]....
        /*01a4*/ 	.word	0xffffffff


	//   ....[2]....
        /*01a8*/ 	.word	0xffffffff


	//   ....[3]....
        /*01ac*/ 	.word	0xffffffff


	//   ....[4]....
        /*01b0*/ 	.word	0xffffffff


	//   ....[5]....
        /*01b4*/ 	.word	0xffffffff


	//   ....[6]....
        /*01b8*/ 	.word	0xffffffff


	//   ....[7]....
        /*01bc*/ 	.word	0xffffffff


	//   ....[8]....
        /*01c0*/ 	.word	0xffffffff


	//   ....[9]....
        /*01c4*/ 	.word	0xffffffff


	//   ....[10]....
        /*01c8*/ 	.word	0xffffffff


	//   ....[11]....
        /*01cc*/ 	.word	0xffffffff


	//   ....[12]....
        /*01d0*/ 	.word	0xffffffff


	//   ....[13]....
        /*01d4*/ 	.word	0xffffffff


	//   ....[14]....
        /*01d8*/ 	.word	0xffffffff


	//   ....[15]....
        /*01dc*/ 	.word	0xffffffff


	//   ....[16]....
        /*01e0*/ 	.word	0xffffffff


	//   ....[17]....
        /*01e4*/ 	.word	0xffffffff


	//   ....[18]....
        /*01e8*/ 	.word	0xffffffff


	//   ....[19]....
        /*01ec*/ 	.word	0xffffffff


	//   ....[20]....
        /*01f0*/ 	.word	0xffffffff


	//   ....[21]....
        /*01f4*/ 	.word	0xffffffff


	//   ....[22]....
        /*01f8*/ 	.word	0xffffffff


	//   ....[23]....
        /*01fc*/ 	.word	0xffffffff


	//   ....[24]....
        /*0200*/ 	.word	0xffffffff


	//   ....[25]....
        /*0204*/ 	.word	0xffffffff


	//   ....[26]....
        /*0208*/ 	.word	0xffffffff


	//   ....[27]....
        /*020c*/ 	.word	0xffffffff


	//   ....[28]....
        /*0210*/ 	.word	0xffffffff


	//   ....[29]....
        /*0214*/ 	.word	0xffffffff


	//   ....[30]....
        /*0218*/ 	.word	0xffffffff


	//   ....[31]....
        /*021c*/ 	.word	0xffffffff


	//   ....[32]....
        /*0220*/ 	.word	0xffffffff


	//   ....[33]....
        /*0224*/ 	.word	0xffffffff


	//   ....[34]....
        /*0228*/ 	.word	0xffffffff


	//   ....[35]....
        /*022c*/ 	.word	0xffffffff


	//   ....[36]....
        /*0230*/ 	.word	0xffffffff


	//   ....[37]....
        /*0234*/ 	.word	0xffffffff


	//   ....[38]....
        /*0238*/ 	.word	0xffffffff


	//   ....[39]....
        /*023c*/ 	.word	0xffffffff


	//   ....[40]....
        /*0240*/ 	.word	0xffffffff


	//   ....[41]....
        /*0244*/ 	.word	0xffffffff


	//   ....[42]....
        /*0248*/ 	.word	0xffffffff


	//   ....[43]....
        /*024c*/ 	.word	0xffffffff


	//   ....[44]....
        /*0250*/ 	.word	0xffffffff


	//   ....[45]....
        /*0254*/ 	.word	0xffffffff


	//   ....[46]....
        /*0258*/ 	.word	0xffffffff


	//   ....[47]....
        /*025c*/ 	.word	0xffffffff


	//   ....[48]....
        /*0260*/ 	.word	0xffffffff


	//   ....[49]....
        /*0264*/ 	.word	0xffffffff


	//   ....[50]....
        /*0268*/ 	.word	0xffffffff


	//   ....[51]....
        /*026c*/ 	.word	0xffffffff


	//   ....[52]....
        /*0270*/ 	.word	0xffffffff


	//   ....[53]....
        /*0274*/ 	.word	0xffffffff


	//   ....[54]....
        /*0278*/ 	.word	0xffffffff


	//   ....[55]....
        /*027c*/ 	.word	0xffffffff


	//   ....[56]....
        /*0280*/ 	.word	0xffffffff


	//   ....[57]....
        /*0284*/ 	.word	0xffffffff


	//   ....[58]....
        /*0288*/ 	.word	0xffffffff


	//   ....[59]....
        /*028c*/ 	.word	0xffffffff


	//   ....[60]....
        /*0290*/ 	.word	0xffffffff


	//   ....[61]....
        /*0294*/ 	.word	0xffffffff


	//   ....[62]....
        /*0298*/ 	.word	0xffffffff


	//   ....[63]....
        /*029c*/ 	.word	0xffffffff


	//   ....[64]....
        /*02a0*/ 	.word	0xffffffff


	//   ....[65]....
        /*02a4*/ 	.word	0xffffffff


	//   ....[66]....
        /*02a8*/ 	.word	0xffffffff


	//   ....[67]....
        /*02ac*/ 	.word	0xffffffff


	//   ....[68]....
        /*02b0*/ 	.word	0xffffffff


	//   ....[69]....
        /*02b4*/ 	.word	0xffffffff


	//   ....[70]....
        /*02b8*/ 	.word	0xffffffff


	//   ....[71]....
        /*02bc*/ 	.word	0xffffffff


	//   ....[72]....
        /*02c0*/ 	.word	0xffffffff


	//   ....[73]....
        /*02c4*/ 	.word	0xffffffff


	//   ....[74]....
        /*02c8*/ 	.word	0xffffffff


	//   ....[75]....
        /*02cc*/ 	.word	0xffffffff


	//   ....[76]....
        /*02d0*/ 	.word	0xffffffff


	//   ....[77]....
        /*02d4*/ 	.word	0xffffffff


	//   ....[78]....
        /*02d8*/ 	.word	0xffffffff


	//   ....[79]....
        /*02dc*/ 	.word	0xffffffff


	//   ....[80]....
        /*02e0*/ 	.word	0xffffffff


	//   ....[81]....
        /*02e4*/ 	.word	0xffffffff


	//   ....[82]....
        /*02e8*/ 	.word	0xffffffff


	//   ....[83]....
        /*02ec*/ 	.word	0xffffffff


	//   ....[84]....
        /*02f0*/ 	.word	0xffffffff


	//   ....[85]....
        /*02f4*/ 	.word	0xffffffff


	//   ....[86]....
        /*02f8*/ 	.word	0xffffffff


	//----- nvinfo : EIATTR_COOP_GROUP_INSTR_OFFSETS
	.align		4
.L_29051:
        /*02fc*/ 	.byte	0x04, 0x28
        /*02fe*/ 	.short	(.L_29053 - .L_29052)


	//   ....[0]....
.L_29052:
        /*0300*/ 	.word	0x00005e10


	//   ....[1]....
        /*0304*/ 	.word	0x00008410


	//   ....[2]....
        /*0308*/ 	.word	0x000085b0


	//   ....[3]....
        /*030c*/ 	.word	0x000085e0


	//   ....[4]....
        /*0310*/ 	.word	0x00008600


	//   ....[5]....
        /*0314*/ 	.word	0x00008620


	//   ....[6]....
        /*0318*/ 	.word	0x00008780


	//   ....[7]....
        /*031c*/ 	.word	0x000087a0


	//   ....[8]....
        /*0320*/ 	.word	0x000087c0


	//   ....[9]....
        /*0324*/ 	.word	0x00009590


	//   ....[10]....
        /*0328*/ 	.word	0x000095f0


	//   ....[11]....
        /*032c*/ 	.word	0x00009620


	//   ....[12]....
        /*0330*/ 	.word	0x00009640


	//   ....[13]....
        /*0334*/ 	.word	0x00009660


	//   ....[14]....
        /*0338*/ 	.word	0x000096b0


	//   ....[15]....
        /*033c*/ 	.word	0x000096d0


	//   ....[16]....
        /*0340*/ 	.word	0x000096f0


	//   ....[17]....
        /*0344*/ 	.word	0x0000d1d0


	//   ....[18]....
        /*0348*/ 	.word	0x0000d1e0


	//   ....[19]....
        /*034c*/ 	.word	0x0000d1f0


	//   ....[20]....
        /*0350*/ 	.word	0x0000d200


	//   ....[21]....
        /*0354*/ 	.word	0x0000d210


	//   ....[22]....
        /*0358*/ 	.word	0x0000d220


	//   ....[23]....
        /*035c*/ 	.word	0x0000d230


	//   ....[24]....
        /*0360*/ 	.word	0x0000d250


	//   ....[25]....
        /*0364*/ 	.word	0x0000d270


	//   ....[26]....
        /*0368*/ 	.word	0x0000d290


	//   ....[27]....
        /*036c*/ 	.word	0x0000d2b0


	//   ....[28]....
        /*0370*/ 	.word	0x0000d2d0


	//   ....[29]....
        /*0374*/ 	.word	0x0000d2f0


	//   ....[30]....
        /*0378*/ 	.word	0x0000d310


	//   ....[31]....
        /*037c*/ 	.word	0x0000d330


	//   ....[32]....
        /*0380*/ 	.word	0x0000d380


	//   ....[33]....
        /*0384*/ 	.word	0x0000d3a0


	//   ....[34]....
        /*0388*/ 	.word	0x0000d3c0


	//   ....[35]....
        /*038c*/ 	.word	0x0000d3e0


	//   ....[36]....
        /*0390*/ 	.word	0x0000d400


	//   ....[37]....
        /*0394*/ 	.word	0x0000d410


	//   ....[38]....
        /*0398*/ 	.word	0x0000d430


	//   ....[39]....
        /*039c*/ 	.word	0x0000d450


	//   ....[40]....
        /*03a0*/ 	.word	0x0000d470


	//   ....[41]....
        /*03a4*/ 	.word	0x0000d490


	//   ....[42]....
        /*03a8*/ 	.word	0x0000d4b0


	//   ....[43]....
        /*03ac*/ 	.word	0x0000d4d0


	//   ....[44]....
        /*03b0*/ 	.word	0x0000d4f0


	//   ....[45]....
        /*03b4*/ 	.word	0x0000d510


	//   ....[46]....
        /*03b8*/ 	.word	0x0000d530


	//   ....[47]....
        /*03bc*/ 	.word	0x0000d550


	//   ....[48]....
        /*03c0*/ 	.word	0x0000d570


	//   ....[49]....
        /*03c4*/ 	.word	0x0000d590


	//   ....[50]....
        /*03c8*/ 	.word	0x0000d5b0


	//   ....[51]....
        /*03cc*/ 	.word	0x0000d5d0


	//   ....[52]....
        /*03d0*/ 	.word	0x0000d5f0


	//   ....[53]....
        /*03d4*/ 	.word	0x0000d610


	//   ....[54]....
        /*03d8*/ 	.word	0x0000d630


	//   ....[55]....
        /*03dc*/ 	.word	0x0000d650


	//   ....[56]....
        /*03e0*/ 	.word	0x0000d670


	//   ....[57]....
        /*03e4*/ 	.word	0x0000d6a0


	//   ....[58]....
        /*03e8*/ 	.word	0x0000d6c0


	//   ....[59]....
        /*03ec*/ 	.word	0x0000d6e0


	//   ....[60]....
        /*03f0*/ 	.word	0x0000d700


	//   ....[61]....
        /*03f4*/ 	.word	0x0000d720


	//   ....[62]....
        /*03f8*/ 	.word	0x0000d740


	//   ....[63]....
        /*03fc*/ 	.word	0x0000d750


	//   ....[64]....
        /*0400*/ 	.word	0x0000d770


	//   ....[65]....
        /*0404*/ 	.word	0x0000d790


	//   ....[66]....
        /*0408*/ 	.word	0x0000d7a0


	//   ....[67]....
        /*040c*/ 	.word	0x0000d7d0


	//   ....[68]....
        /*0410*/ 	.word	0x0000d7f0


	//   ....[69]....
        /*0414*/ 	.word	0x0000d810


	//   ....[70]....
        /*0418*/ 	.word	0x0000d830


	//   ....[71]....
        /*041c*/ 	.word	0x0000d850


	//   ....[72]....
        /*0420*/ 	.word	0x0000d870


	//   ....[73]....
        /*0424*/ 	.word	0x0000d890


	//   ....[74]....
        /*0428*/ 	.word	0x0000d8a0


	//   ....[75]....
        /*042c*/ 	.word	0x0000d8c0


	//   ....[76]....
        /*0430*/ 	.word	0x0000d8e0


	//   ....[77]....
        /*0434*/ 	.word	0x0000d900


	//   ....[78]....
        /*0438*/ 	.word	0x0000d920


	//   ....[79]....
        /*043c*/ 	.word	0x0000d940


	//   ....[80]....
        /*0440*/ 	.word	0x0000d9f0


	//   ....[81]....
        /*0444*/ 	.word	0x0000f5d0


	//   ....[82]....
        /*0448*/ 	.word	0x0000f640


	//   ....[83]....
        /*044c*/ 	.word	0x0000f6b0


	//   ....[84]....
        /*0450*/ 	.word	0x0000f720


	//   ....[85]....
        /*0454*/ 	.word	0x0000f790


	//   ....[86]....
        /*0458*/ 	.word	0x0000f800


	//----- nvinfo : EIATTR_EXIT_INSTR_OFFSETS
	.align		4
.L_29053:
        /*045c*/ 	.byte	0x04, 0x1c
        /*045e*/ 	.short	(.L_29055 - .L_29054)


	//   ....[0]....
.L_29054:
        /*0460*/ 	.word	0x0000e840


	//   ....[1]....
        /*0464*/ 	.word	0x0000e850


	//   ....[2]....
        /*0468*/ 	.word	0x0000f570


	//----- nvinfo : EIATTR_CTAIDZ_USED
	.align		4
.L_29055:
        /*046c*/ 	.byte	0x01, 0x04
	.zero		2


	//----- nvinfo : EIATTR_CRS_STACK_SIZE
	.align		4
        /*0470*/ 	.byte	0x04, 0x1e
        /*0472*/ 	.short	(.L_29057 - .L_29056)
.L_29056:
        /*0474*/ 	.word	0x00000000
.L_29057:


//--------------------- .nv.info._ZN4vllm25paged_attention_v1_kernelIffLi192ELi16ELi128ELNS_18Fp8KVCacheDataTypeE0ELb1EEEvPT_PKS2_PKT0_S8_ifPKiSA_iPKfiiiSC_SC_iiiii --------------------------
	.section	.nv.info._ZN4vllm25paged_attention_v1_kernelIffLi192ELi16ELi128ELNS_18Fp8KVCacheDataTypeE0ELb1EEEvPT_PKS2_PKT0_S8_ifPKiSA_iPKfiiiSC_SC_iiiii,"",@"SHT_CUDA_INFO"
	.sectionflags	@""
	.align	4


	//----- nvinfo : EIATTR_CUDA_API_VERSION
	.align		4
        /*0000*/ 	.byte	0x04, 0x37
        /*0002*/ 	.short	(.L_29059 - .L_29058)
.L_29058:
        /*0004*/ 	.word	0x00000082


	//----- nvinfo : EIATTR_SW2861232_WAR
	.align		4
.L_29059:
        /*0008*/ 	.byte	0x01, 0x35
	.zero		2


	//----- nvinfo : EIATTR_PARAM_CBANK
	.align		4
        /*000c*/ 	.byte	0x04, 0x0a
        /*000e*/ 	.short	(.L_29061 - .L_29060)
	.align		4
.L_29060:
        /*0010*/ 	.word	index@(.nv.constant0._ZN4vllm25paged_attention_v1_kernelIffLi192ELi16ELi128ELNS_18Fp8KVCacheDataTypeE0ELb1EEEvPT_PKS2_PKT0_S8_ifPKiSA_iPKfiiiSC_SC_iiiii)
        /*0014*/ 	.short	0x0160
        /*0016*/ 	.short	0x007c


	//----- nvinfo : EIATTR_CBANK_PARAM_SIZE
	.align		4
.L_29061:
        /*0018*/ 	.byte	0x03, 0x19
        /*001a*/ 	.short	0x007c


	//----- nvinfo : EIATTR_KPARAM_INFO
	.align		4
        /*001c*/ 	.byte	0x04, 0x17
        /*001e*/ 	.short	(.L_29063 - .L_29062)
.L_29062:
        /*0020*/ 	.word	0x00000000
        /*0024*/ 	.short	0x0013
        /*0026*/ 	.short	0x0078
        /*0028*/ 	.byte	0x00, 0xf0, 0x11, 0x00


	//----- nvinfo : EIATTR_KPARAM_INFO
	.align		4
.L_29063:
        /*002c*/ 	.byte	0x04, 0x17
        /*002e*/ 	.short	(.L_29065 - .L_29064)
.L_29064:
        /*0030*/ 	.word	0x00000000
        /*0034*/ 	.short	0x0012
        /*0036*/ 	.short	0x0074
        /*0038*/ 	.byte	0x00, 0xf0, 0x11, 0x00


	//----- nvinfo : EIATTR_KPARAM_INFO
	.align		4
.L_29065:
        /*003c*/ 	.byte	0x04, 0x17
        /*003e*/ 	.short	(.L_29067 - .L_29066)
.L_29066:
        /*0040*/ 	.word	0x00000000
        /*0044*/ 	.short	0x0011
        /*0046*/ 	.short	0x0070
        /*0048*/ 	.byte	0x00, 0xf0, 0x11, 0x00


	//----- nvinfo : EIATTR_KPARAM_INFO
	.align		4
.L_29067:
        /*004c*/ 	.byte	0x04, 0x17
        /*004e*/ 	.short	(.L_29069 - .L_29068)
.L_29068:
        /*0050*/ 	.word	0x00000000
        /*0054*/ 	.short	0x0010
        /*0056*/ 	.short	0x006c
        /*0058*/ 	.byte	0x00, 0xf0, 0x11, 0x00


	//----- nvinfo : EIATTR_KPARAM_INFO
	.align		4
.L_29069:
        /*005c*/ 	.byte	0x04, 0x17
        /*005e*/ 	.short	(.L_29071 - .L_29070)
.L_29070:
        /*0060*/ 	.word	0x00000000
        /*0064*/ 	.short	0x000f
        /*0066*/ 	.short	0x0068
        /*0068*/ 	.byte	0x00, 0xf0, 0x11, 0x00


	//----- nvinfo : EIATTR_KPARAM_INFO
	.align		4
.L_29071:
        /*006c*/ 	.byte	0x04, 0x17
        /*006e*/ 	.short	(.L_29073 - .L_29072)
.L_29072:
        /*0070*/ 	.word	0x00000000
        /*0074*/ 	.short	0x000e
        /*0076*/ 	.short	0x0060
        /*0078*/ 	.byte	0x00, 0xf0, 0x21, 0x00


	//----- nvinfo : EIATTR_KPARAM_INFO
	.align		4
.L_29073:
        /*007c*/ 	.byte	0x04, 0x17
        /*007e*/ 	.short	(.L_29075 - .L_29074)
.L_29074:
        /*0080*/ 	.word	0x00000000
        /*0084*/ 	.short	0x000d
        /*0086*/ 	.short	0x0058
        /*0088*/ 	.byte	0x00, 0xf0, 0x21, 0x00


	//----- nvinfo : EIATTR_KPARAM_INFO
	.align		4
.L_29075:
        /*008c*/ 	.byte	0x04, 0x17
        /*008e*/ 	.short	(.L_29077 - .L_29076)
.L_29076:
        /*0090*/ 	.word	0x00000000
        /*0094*/ 	.short	0x000c
        /*0096*/ 	.short	0x0050
        /*0098*/ 	.byte	0x00, 0xf0, 0x11, 0x00


	//----- nvinfo : EIATTR_KPARAM_INFO
	.align		4
.L_29077:
        /*009c*/ 	.byte	0x04, 0x17
        /*009e*/ 	.short	(.L_29079 - .L_29078)
.L_29078:
        /*00a0*/ 	.word	0x00000000
        /*00a4*/ 	.short	0x000b
        /*00a6*/ 	.short	0x004c
        /*00a8*/ 	.byte	0x00, 0xf0, 0x11, 0x00


	//----- nvinfo : EIATTR_KPARAM_INFO
	.align		4
.L_29079:
        /*00ac*/ 	.byte	0x04, 0x17
        /*00ae*/ 	.short	(.L_29081 - .L_29080)
.L_29080:
        /*00b0*/ 	.word	0x00000000
        /*00b4*/ 	.short	0x000a
        /*00b6*/ 	.short	0x0048
        /*00b8*/ 	.byte	0x00, 0xf0, 0x11, 0x00


	//----- nvinfo : EIATTR_KPARAM_INFO
	.align		4
.L_29081:
        /*00bc*/ 	.byte	0x04, 0x17
        /*00be*/ 	.short	(.L_29083 - .L_29082)
.L_29082:
        /*00c0*/ 	.word	0x00000000
        /*00c4*/ 	.short	0x0009
        /*00c6*/ 	.short	0x0040
        /*00c8*/ 	.byte	0x00, 0xf0, 0x21, 0x00


	//----- nvinfo : EIATTR_KPARAM_INFO
	.align		4
.L_29083:
        /*00cc*/ 	.byte	0x04, 0x17
        /*00ce*/ 	.short	(.L_29085 - .L_29084)
.L_29084:
        /*00d0*/ 	.word	0x00000000
        /*00d4*/ 	.short	0x0008
        /*00d6*/ 	.short	0x0038
        /*00d8*/ 	.byte	0x00, 0xf0, 0x11, 0x00


	//----- nvinfo : EIATTR_KPARAM_INFO
	.align		4
.L_29085:
        /*00dc*/ 	.byte	0x04, 0x17
        /*00de*/ 	.short	(.L_29087 - .L_29086)
.L_29086:
        /*00e0*/ 	.word	0x00000000
        /*00e4*/ 	.short	0x0007
        /*00e6*/ 	.short	0x0030
        /*00e8*/ 	.byte	0x00, 0xf0, 0x21, 0x00


	//----- nvinfo : EIATTR_KPARAM_INFO
	.align		4
.L_29087:
        /*00ec*/ 	.byte	0x04, 0x17
        /*00ee*/ 	.short	(.L_29089 - .L_29088)
.L_29088:
        /*00f0*/ 	.word	0x00000000
        /*00f4*/ 	.short	0x0006
        /*00f6*/ 	.short	0x0028
        /*00f8*/ 	.byte	0x00, 0xf0, 0x21, 0x00


	//----- nvinfo : EIATTR_KPARAM_INFO
	.align		4
.L_29089:
        /*00fc*/ 	.byte	0x04, 0x17
        /*00fe*/ 	.short	(.L_29091 - .L_29090)
.L_29090:
        /*0100*/ 	.word	0x00000000
        /*0104*/ 	.short	0x0005
        /*0106*/ 	.short	0x0024
        /*0108*/ 	.byte	0x00, 0xf0, 0x11, 0x00


	//----- nvinfo : EIATTR_KPARAM_INFO
	.align		4
.L_29091:
        /*010c*/ 	.byte	0x04, 0x17
        /*010e*/ 	.short	(.L_29093 - .L_29092)
.L_29092:
        /*0110*/ 	.word	0x00000000
        /*0114*/ 	.short	0x0004
        /*0116*/ 	.short	0x0020
        /*0118*/ 	.byte	0x00, 0xf0, 0x11, 0x00


	//----- nvinfo : EIATTR_KPARAM_INFO
	.align		4
.L_29093:
        /*011c*/ 	.byte	0x04, 0x17
        /*011e*/ 	.short	(.L_29095 - .L_29094)
.L_29094:
        /*0120*/ 	.word	0x00000000
        /*0124*/ 	.short	0x0003
        /*0126*/ 	.short	0x0018
        /*0128*/ 	.byte	0x00, 0xf0, 0x21, 0x00


	//----- nvinfo : EIATTR_KPARAM_INFO
	.align		4
.L_29095:
        /*012c*/ 	.byte	0x04, 0x17
        /*012e*/ 	.short	(.L_29097 - .L_29096)
.L_29096:
        /*0130*/ 	.word	0x00000000
        /*0134*/ 	.short	0x0002
        /*0136*/ 	.short	0x0010
        /*0138*/ 	.byte	0x00, 0xf0, 0x21, 0x00


	//----- nvinfo : EIATTR_KPARAM_INFO
	.align		4
.L_29097:
        /*013c*/ 	.byte	0x04, 0x17
        /*013e*/ 	.short	(.L_29099 - .L_29098)
.L_29098:
        /*0140*/ 	.word	0x00000000
        /*0144*/ 	.short	0x0001
        /*0146*/ 	.short	0x0008
        /*0148*/ 	.byte	0x00, 0xf0, 0x21, 0x00


	//----- nvinfo : EIATTR_KPARAM_INFO
	.align		4
.L_29099:
        /*014c*/ 	.byte	0x04, 0x17
        /*014e*/ 	.short	(.L_29101 - .L_29100)
.L_29100:
        /*0150*/ 	.word	0x00000000
        /*0154*/ 	.short	0x0000
        /*0156*/ 	.short	0x0000
        /*0158*/ 	.byte	0x00, 0xf0, 0x21, 0x00


	//----- nvinfo : EIATTR_MAXREG_COUNT
	.align		4
.L_29101:
        /*015c*/ 	.byte	0x03, 0x1b
        /*015e*/ 	.short	0x00ff


	//----- nvinfo : EIATTR_NUM_BARRIERS
	.align		4
        /*0160*/ 	.byte	0x02, 0x4c
        /*0162*/ 	.byte	0x01
	.zero		1


	//----- nvinfo : EIATTR_ANNOTATIONS
	.align		4
        /*0164*/ 	.byte	0x04, 0x55
        /*0166*/ 	.short	(.L_29103 - .L_29102)


	//   ....[0]....
.L_29102:
        /*0168*/ 	.word	0x00000001
        /*016c*/ 	.byte	0xe0, 0x04, 0x00, 0x00, 0x01, 0x00, 0x00, 0x00, 0x20, 0x69, 0x00, 0x00, 0x01, 0x00, 0x00, 0x00
        /*017c*/ 	.byte	0xb0, 0x83, 0x00, 0x00, 0x01, 0x00, 0x00, 0x00, 0xc0, 0xa9, 0x00, 0x00


	//----- nvinfo : EIATTR_MERCURY_ISA_VERSION
	.align		4
.L_29103:
        /*0188*/ 	.byte	0x03, 0x5f
        /*018a*/ 	.short	0x0000


	//----- nvinfo : EIATTR_COOP_GROUP_MASK_REGIDS
	.align		4
        /*018c*/ 	.byte	0x04, 0x29
        /*018e*/ 	.short	(.L_29105 - .L_29104)


	//   ....[0]....
.L_29104:
        /*0190*/ 	.word	0xffffffff


	//   ....[1]....
        /*0194*/ 	.word	0xffffffff


	//   ....[2]....
        /*0198*/ 	.word	0xffffffff


	//   ....[3]....
        /*019c*/ 	.word	0xffffffff


	//   ....[4]....
        /*01a0*/ 	.word	0xffffffff


	//   ....[5]....
        /*01a4*/ 	.word	0xffffffff


	//   ....[6]....
        /*01a8*/ 	.word	0xffffffff


	//   ....[7]....
        /*01ac*/ 	.word	0xffffffff


	//   ....[8]....
        /*01b0*/ 	.word	0xffffffff


	//   ....[9]....
        /*01b4*/ 	.word	0xffffffff


	//   ....[10]....
        /*01b8*/ 	.word	0xffffffff


	//   ....[11]....
        /*01bc*/ 	.word	0xffffffff


	//   ....[12]....
        /*01c0*/ 	.word	0xffffffff


	//   ....[13]....
        /*01c4*/ 	.word	0xffffffff


	//   ....[14]....
        /*01c8*/ 	.word	0xffffffff


	//   ....[15]....
        /*01cc*/ 	.word	0xffffffff


	//   ....[16]....
        /*01d0*/ 	.word	0xffffffff


	//   ....[17]....
        /*01d4*/ 	.word	0xffffffff


	//   ....[18]....
        /*01d8*/ 	.word	0xffffffff


	//   ....[19]....
        /*01dc*/ 	.word	0xffffffff


	//   ....[20]....
        /*01e0*/ 	.word	0xffffffff


	//   ....[21]....
        /*01e4*/ 	.word	0xffffffff


	//   ....[22]....
        /*01e8*/ 	.word	0xffffffff


	//   ....[23]....
        /*01ec*/ 	.word	0xffffffff


	//   ....[24]....
        /*01f0*/ 	.word	0xffffffff


	//   ....[25]....
        /*01f4*/ 	.word	0xffffffff


	//   ....[26]....
        /*01f8*/ 	.word	0xffffffff


	//   ....[27]....
        /*01fc*/ 	.word	0xffffffff


	//   ....[28]....
        /*0200*/ 	.word	0xffffffff


	//   ....[29]....
        /*0204*/ 	.word	0xffffffff


	//   ....[30]....
        /*0208*/ 	.word	0xffffffff


	//   ....[31]....
        /*020c*/ 	.word	0xffffffff


	//   ....[32]....
        /*0210*/ 	.word	0xffffffff


	//   ....[33]....
        /*0214*/ 	.word	0xffffffff


	//   ....[34]....
        /*0218*/ 	.word	0xffffffff


	//   ....[35]....
        /*021c*/ 	.word	0xffffffff


	//   ....[36]....
        /*0220*/ 	.word	0xffffffff


	//   ....[37]....
        /*0224*/ 	.word	0xffffffff


	//   ....[38]....
        /*0228*/ 	.word	0xffffffff


	//   ....[39]....
        /*022c*/ 	.word	0xffffffff


	//   ....[40]....
        /*0230*/ 	.word	0xffffffff


	//   ....[41]....
        /*0234*/ 	.word	0xffffffff


	//   ....[42]....
        /*0238*/ 	.word	0xffffffff


	//   ....[43]....
        /*023c*/ 	.word	0xffffffff


	//   ....[44]....
        /*0240*/ 	.word	0xffffffff


	//   ....[45]....
        /*0244*/ 	.word	0xffffffff


	//   ....[46]....
        /*0248*/ 	.word	0xffffffff


	//   ....[47]....
        /*024c*/ 	.word	0xffffffff


	//   ....[48]....
        /*0250*/ 	.word	0xffffffff


	//   ....[49]....
        /*0254*/ 	.word	0xffffffff


	//   ....[50]....
        /*0258*/ 	.word	0xffffffff


	//   ....[51]....
        /*025c*/ 	.word	0xffffffff


	//   ....[52]....
        /*0260*/ 	.word	0xffffffff


	//   ....[53]....
        /*0264*/ 	.word	0xffffffff


	//   ....[54]....
        /*0268*/ 	.word	0xffffffff


	//   ....[55]....
        /*026c*/ 	.word	0xffffffff


	//   ....[56]....
        /*0270*/ 	.word	0xffffffff


	//   ....[57]....
        /*0274*/ 	.word	0xffffffff


	//   ....[58]....
        /*0278*/ 	.word	0xffffffff


	//   ....[59]....
        /*027c*/ 	.word	0xffffffff


	//   ....[60]....
        /*0280*/ 	.word	0xffffffff


	//   ....[61]....
        /*0284*/ 	.word	0xffffffff


	//   ....[62]....
        /*0288*/ 	.word	0xffffffff


	//   ....[63]....
        /*028c*/ 	.word	0xffffffff


	//   ....[64]....
        /*0290*/ 	.word	0xffffffff


	//   ....[65]....
        /*0294*/ 	.word	0xffffffff


	//   ....[66]....
        /*0298*/ 	.word	0xffffffff


	//   ....[67]....
        /*029c*/ 	.word	0xffffffff


	//   ....[68]....
        /*02a0*/ 	.word	0xffffffff


	//   ....[69]....
        /*02a4*/ 	.word	0xffffffff


	//   ....[70]....
        /*02a8*/ 	.word	0xffffffff


	//----- nvinfo : EIATTR_COOP_GROUP_INSTR_OFFSETS
	.align		4
.L_29105:
        /*02ac*/ 	.byte	0x04, 0x28
        /*02ae*/ 	.short	(.L_29107 - .L_29106)


	//   ....[0]....
.L_29106:
        /*02b0*/ 	.word	0x000049e0


	//   ....[1]....
        /*02b4*/ 	.word	0x00006700


	//   ....[2]....
        /*02b8*/ 	.word	0x000068a0


	//   ....[3]....
        /*02bc*/ 	.word	0x000068d0


	//   ....[4]....
        /*02c0*/ 	.word	0x000068f0


	//   ....[5]....
        /*02c4*/ 	.word	0x00006910


	//   ....[6]....
        /*02c8*/ 	.word	0x00006a70


	//   ....[7]....
        /*02cc*/ 	.word	0x00006a90


	//   ....[8]....
        /*02d0*/ 	.word	0x00006ab0


	//   ....[9]....
        /*02d4*/ 	.word	0x00007880


	//   ....[10]....
        /*02d8*/ 	.word	0x000078e0


	//   ....[11]....
        /*02dc*/ 	.word	0x00007910


	//   ....[12]....
        /*02e0*/ 	.word	0x00007930


	//   ....[13]....
        /*02e4*/ 	.word	0x00007950


	//   ....[14]....
        /*02e8*/ 	.word	0x000079a0


	//   ....[15]....
        /*02ec*/ 	.word	0x000079c0


	//   ....[16]....
        /*02f0*/ 	.word	0x000079e0


	//   ....[17]....
        /*02f4*/ 	.word	0x0000a9e0


	//   ....[18]....
        /*02f8*/ 	.word	0x0000a9f0


	//   ....[19]....
        /*02fc*/ 	.word	0x0000aa00


	//   ....[20]....
        /*0300*/ 	.word	0x0000aa10


	//   ....[21]....
        /*0304*/ 	.word	0x0000aa20


	//   ....[22]....
        /*0308*/ 	.word	0x0000aa30


	//   ....[23]....
        /*030c*/ 	.word	0x0000aa50


	//   ....[24]....
        /*0310*/ 	.word	0x0000aa70


	//   ....[25]....
        /*0314*/ 	.word	0x0000aab0


	//   ....[26]....
        /*0318*/ 	.word	0x0000aad0


	//   ....[27]....
        /*031c*/ 	.word	0x0000aaf0


	//   ....[28]....
        /*0320*/ 	.word	0x0000ab00


	//   ....[29]....
        /*0324*/ 	.word	0x0000ab30


	//   ....[30]....
        /*0328*/ 	.word	0x0000ab50


	//   ....[31]....
        /*032c*/ 	.word	0x0000ab70


	//   ....[32]....
        /*0330*/ 	.word	0x0000ab90


	//   ....[33]....
        /*0334*/ 	.word	0x0000abb0


	//   ....[34]....
        /*0338*/ 	.word	0x0000abd0


	//   ....[35]....
        /*033c*/ 	.word	0x0000abe0


	//   ....[36]....
        /*0340*/ 	.word	0x0000ac00


	//   ....[37]....
        /*0344*/ 	.word	0x0000ac20


	//   ....[38]....
        /*0348*/ 	.word	0x0000ac40


	//   ....[39]....
        /*034c*/ 	.word	0x0000ac60


	//   ....[40]....
        /*0350*/ 	.word	0x0000ac80


	//   ....[41]....
        /*0354*/ 	.word	0x0000acf0


	//   ....[42]....
        /*0358*/ 	.word	0x0000ad10


	//   ....[43]....
        /*035c*/ 	.word	0x0000ad30


	//   ....[44]....
        /*0360*/ 	.word	0x0000ad50


	//   ....[45]....
        /*0364*/ 	.word	0x0000ad70


	//   ....[46]....
        /*0368*/ 	.word	0x0000ad90


	//   ....[47]....
        /*036c*/ 	.word	0x0000adb0


	//   ....[48]....
        /*0370*/ 	.word	0x0000add0


	//   ....[49]....
        /*0374*/ 	.word	0x0000adf0


	//   ....[50]....
        /*0378*/ 	.word	0x0000ae10


	//   ....[51]....
        /*037c*/ 	.word	0x0000ae30


	//   ....[52]....
        /*0380*/ 	.word	0x0000ae50


	//   ....[53]....
        /*0384*/ 	.word	0x0000ae70


	//   ....[54]....
        /*0388*/ 	.word	0x0000ae90


	//   ....[55]....
        /*038c*/ 	.word	0x0000aeb0


	//   ....[56]....
        /*0390*/ 	.word	0x0000aed0


	//   ....[57]....
        /*0394*/ 	.word	0x0000aef0


	//   ....[58]....
        /*0398*/ 	.word	0x0000af10


	//   ....[59]....
        /*039c*/ 	.word	0x0000afc0


	//   ....[60]....
        /*03a0*/ 	.word	0x0000b010


	//   ....[61]....
        /*03a4*/ 	.word	0x0000b040


	//   ....[62]....
        /*03a8*/ 	.word	0x0000b080


	//   ....[63]....
        /*03ac*/ 	.word	0x0000b0b0


	//   ....[64]....
        /*03b0*/ 	.word	0x0000b0c0


	//   ....[65]....
        /*03b4*/ 	.word	0x0000c570


	//   ....[66]....
        /*03b8*/ 	.word	0x0000c5f0


	//   ....[67]....
        /*03bc*/ 	.word	0x0000c670


	//   ....[68]....
        /*03c0*/ 	.word	0x0000c6f0


	//   ....[69]....
        /*03c4*/ 	.word	0x0000c760


	//   ....[70]....
        /*03c8*/ 	.word	0x0000c7d0


	//----- nvinfo : EIATTR_EXIT_INSTR_OFFSETS
	.align		4
.L_29107:
        /*03cc*/ 	.byte	0x04, 0x1c
        /*03ce*/ 	.short	(.L_29109 - .L_29108)


	//   ....[0]....
.L_29108:
        /*03d0*/ 	.word	0x0000bb20


	//   ....[1]....
        /*03d4*/ 	.word	0x0000bb30


	//   ....[2]....
        /*03d8*/ 	.word	0x0000c510


	//----- nvinfo : EIATTR_CTAIDZ_USED
	.align		4
.L_29109:
        /*03dc*/ 	.byte	0x01, 0x04
	.zero		2


	//----- nvinfo : EIATTR_CRS_STACK_SIZE
	.align		4
        /*03e0*/ 	.byte	0x04, 0x1e
        /*03e2*/ 	.short	(.L_29111 - .L_29110)
.L_29110:
        /*03e4*/ 	.word	0x00000000
.L_29111:


//--------------------- .nv.info._ZN4vllm25paged_attention_v1_kernelIffLi128ELi16ELi128ELNS_18Fp8KVCacheDataTypeE0ELb1EEEvPT_PKS2_PKT0_S8_ifPKiSA_iPKfiiiSC_SC_iiiii --------------------------
	.section	.nv.info._ZN4vllm25paged_attention_v1_kernelIffLi128ELi16ELi128ELNS_18Fp8KVCacheDataTypeE0ELb1EEEvPT_PKS2_PKT0_S8_ifPKiSA_iPKfiiiSC_SC_iiiii,"",@"SHT_CUDA_INFO"
	.sectionflags	@""
	.align	4


	//----- nvinfo : EIATTR_CUDA_API_VERSION
	.align		4
        /*0000*/ 	.byte	0x04, 0x37
        /*0002*/ 	.short	(.L_29113 - .L_29112)
.L_29112:
        /*0004*/ 	.word	0x00000082


	//----- nvinfo : EIATTR_SW2861232_WAR
	.align		4
.L_29113:
        /*0008*/ 	.byte	0x01, 0x35
	.zero		2


	//----- nvinfo : EIATTR_PARAM_CBANK
	.align		4
        /*000c*/ 	.byte	0x04, 0x0a
        /*000e*/ 	.short	(.L_29115 - .L_29114)
	.align		4
.L_29114:
        /*0010*/ 	.word	index@(.nv.constant0._ZN4vllm25paged_attention_v1_kernelIffLi128ELi16ELi128ELNS_18Fp8KVCacheDataTypeE0ELb1EEEvPT_PKS2_PKT0_S8_ifPKiSA_iPKfiiiSC_SC_iiiii)
        /*0014*/ 	.short	0x0160
        /*0016*/ 	.short	0x007c


	//----- nvinfo : EIATTR_CBANK_PARAM_SIZE
	.align		4
.L_29115:
        /*0018*/ 	.byte	0x03, 0x19
        /*001a*/ 	.short	0x007c


	//----- nvinfo : EIATTR_KPARAM_INFO
	.align		4
        /*001c*/ 	.byte	0x04, 0x17
        /*001e*/ 	.short	(.L_29117 - .L_29116)
.L_29116:
        /*0020*/ 	.word	0x00000000
        /*0024*/ 	.short	0x0013
        /*0026*/ 	.short	0x0078
        /*0028*/ 	.byte	0x00, 0xf0, 0x11, 0x00


	//----- nvinfo : EIATTR_KPARAM_INFO
	.align		4
.L_29117:
        /*002c*/ 	.byte	0x04, 0x17
        /*002e*/ 	.short	(.L_29119 - .L_29118)
.L_29118:
        /*0030*/ 	.word	0x00000000
        /*0034*/ 	.short	0x0012
        /*0036*/ 	.short	0x0074
        /*0038*/ 	.byte	0x00, 0xf0, 0x11, 0x00


	//----- nvinfo : EIATTR_KPARAM_INFO
	.align		4
.L_29119:
        /*003c*/ 	.byte	0x04, 0x17
        /*003e*/ 	.short	(.L_29121 - .L_29120)
.L_29120:
        /*0040*/ 	.word	0x00000000
        /*0044*/ 	.short	0x0011
        /*0046*/ 	.short	0x0070
        /*0048*/ 	.byte	0x00, 0xf0, 0x11, 0x00


	//----- nvinfo : EIATTR_KPARAM_INFO
	.align		4
.L_29121:
        /*004c*/ 	.byte	0x04, 0x17
        /*004e*/ 	.short	(.L_29123 - .L_29122)
.L_29122:
        /*0050*/ 	.word	0x00000000
        /*0054*/ 	.short	0x0010
        /*0056*/ 	.short	0x006c
        /*0058*/ 	.byte	0x00, 0xf0, 0x11, 0x00


	//----- nvinfo : EIATTR_KPARAM_INFO
	.align		4
.L_29123:
        /*005c*/ 	.byte	0x04, 0x17
        /*005e*/ 	.short	(.L_29125 - .L_29124)
.L_29124:
        /*0060*/ 	.word	0x00000000
        /*0064*/ 	.short	0x000f
        /*0066*/ 	.short	0x0068
        /*0068*/ 	.byte	0x00, 0xf0, 0x11, 0x00


	//----- nvinfo : EIATTR_KPARAM_INFO
	.align		4
.L_29125:
        /*006c*/ 	.byte	0x04, 0x17
        /*006e*/ 	.short	(.L_29127 - .L_29126)
.L_29126:
        /*0070*/ 	.word	0x00000000
        /*0074*/ 	.short	0x000e
        /*0076*/ 	.short	0x0060
        /*0078*/ 	.byte	0x00, 0xf0, 0x21, 0x00


	//----- nvinfo : EIATTR_KPARAM_INFO
	.align		4
.L_29127:
        /*007c*/ 	.byte	0x04, 0x17
        /*007e*/ 	.short	(.L_29129 - .L_29128)
.L_29128:
        /*0080*/ 	.word	0x00000000
        /*0084*/ 	.short	0x000d
        /*0086*/ 	.short	0x0058
        /*0088*/ 	.byte	0x00, 0xf0, 0x21, 0x00


	//----- nvinfo : EIATTR_KPARAM_INFO
	.align		4
.L_29129:
        /*008c*/ 	.byte	0x04, 0x17
        /*008e*/ 	.short	(.L_29131 - .L_29130)
.L_29130:
        /*0090*/ 	.word	0x00000000
        /*0094*/ 	.short	0x000c
        /*0096*/ 	.short	0x0050
        /*0098*/ 	.byte	0x00, 0xf0, 0x11, 0x00


	//----- nvinfo : EIATTR_KPARAM_INFO
	.align		4
.L_29131:
        /*009c*/ 	.byte	0x04, 0x17
        /*009e*/ 	.short	(.L_29133 - .L_29132)
.L_29132:
        /*00a0*/ 	.word	0x00000000
        /*00a4*/ 	.short	0x000b
        /*00a6*/ 	.short	0x004c
        /*00a8*/ 	.byte	0x00, 0xf0, 0x11, 0x00


	//----- nvinfo : EIATTR_KPARAM_INFO
	.align		4
.L_29133:
        /*00ac*/ 	.byte	0x04, 0x17
        /*00ae*/ 	.short	(.L_29135 - .L_29134)
.L_29134:
        /*00b0*/ 	.word	0x00000000
        /*00b4*/ 	.short	0x000a
        /*00b6*/ 	.short	0x0048
        /*00b8*/ 	.byte	0x00, 0xf0, 0x11, 0x00


	//----- nvinfo : EIATTR_KPARAM_INFO
	.align		4
.L_29135:
        /*00bc*/ 	.byte	0x04, 0x17
        /*00be*/ 	.short	(.L_29137 - .L_29136)
.L_29136:
        /*00c0*/ 	.word	0x00000000
        /*00c4*/ 	.short	0x0009
        /*00c6*/ 	.short	0x0040
        /*00c8*/ 	.byte	0x00, 0xf0, 0x21, 0x00


	//----- nvinfo : EIATTR_KPARAM_INFO
	.align		4
.L_29137:
        /*00cc*/ 	.byte	0x04, 0x17
        /*00ce*/ 	.short	(.L_29139 - .L_29138)
.L_29138:
        /*00d0*/ 	.word	0x00000000
        /*00d4*/ 	.short	0x0008
        /*00d6*/ 	.short	0x0038
        /*00d8*/ 	.byte	0x00, 0xf0, 0x11, 0x00


	//----- nvinfo : EIATTR_KPARAM_INFO
	.align		4
.L_29139:
        /*00dc*/ 	.byte	0x04, 0x17
        /*00de*/ 	.short	(.L_29141 - .L_29140)
.L_29140:
        /*00e0*/ 	.word	0x00000000
        /*00e4*/ 	.short	0x0007
        /*00e6*/ 	.short	0x0030
        /*00e8*/ 	.byte	0x00, 0xf0, 0x21, 0x00


	//----- nvinfo : EIATTR_KPARAM_INFO
	.align		4
.L_29141:
        /*00ec*/ 	.byte	0x04, 0x17
        /*00ee*/ 	.short	(.L_29143 - .L_29142)
.L_29142:
        /*00f0*/ 	.word	0x00000000
        /*00f4*/ 	.short	0x0006
        /*00f6*/ 	.short	0x0028
        /*00f8*/ 	.byte	0x00, 0xf0, 0x21, 0x00


	//----- nvinfo : EIATTR_KPARAM_INFO
	.align		4
.L_29143:
        /*00fc*/ 	.byte	0x04, 0x17
        /*00fe*/ 	.short	(.L_29145 - .L_29144)
.L_29144:
        /*0100*/ 	.word	0x00000000
        /*0104*/ 	.short	0x0005
        /*0106*/ 	.short	0x0024
        /*0108*/ 	.byte	0x00, 0xf0, 0x11, 0x00


	//----- nvinfo : EIATTR_KPARAM_INFO
	.align		4
.L_29145:
        /*010c*/ 	.byte	0x04, 0x17
        /*010e*/ 	.short	(.L_29147 - .L_29146)
.L_29146:
        /*0110*/ 	.word	0x00000000
        /*0114*/ 	.short	0x0004
        /*0116*/ 	.short	0x0020
        /*0118*/ 	.byte	0x00, 0xf0, 0x11, 0x00


	//----- nvinfo : EIATTR_KPARAM_INFO
	.align		4
.L_29147:
        /*011c*/ 	.byte	0x04, 0x17
        /*011e*/ 	.short	(.L_29149 - .L_29148)
.L_29148:
        /*0120*/ 	.word	0x00000000
        /*0124*/ 	.short	0x0003
        /*0126*/ 	.short	0x0018
        /*0128*/ 	.byte	0x00, 0xf0, 0x21, 0x00


	//----- nvinfo : EIATTR_KPARAM_INFO
	.align		4
.L_29149:
        /*012c*/ 	.byte	0x04, 0x17
        /*012e*/ 	.short	(.L_29151 - .L_29150)
.L_29150:
        /*0130*/ 	.word	0x00000000
        /*0134*/ 	.short	0x0002
        /*0136*/ 	.short	0x0010
        /*0138*/ 	.byte	0x00, 0xf0, 0x21, 0x00


	//----- nvinfo : EIATTR_KPARAM_INFO
	.align		4
.L_29151:
        /*013c*/ 	.byte	0x04, 0x17
        /*013e*/ 	.short	(.L_29153 - .L_29152)
.L_29152:
        /*0140*/ 	.word	0x00000000
        /*0144*/ 	.short	0x0001
        /*0146*/ 	.short	0x0008
        /*0148*/ 	.byte	0x00, 0xf0, 0x21, 0x00


	//----- nvinfo : EIATTR_KPARAM_INFO
	.align		4
.L_29153:
        /*014c*/ 	.byte	0x04, 0x17
        /*014e*/ 	.short	(.L_29155 - .L_29154)
.L_29154:
        /*0150*/ 	.word	0x00000000
        /*0154*/ 	.short	0x0000
        /*0156*/ 	.short	0x0000
        /*0158*/ 	.byte	0x00, 0xf0, 0x21, 0x00


	//----- nvinfo : EIATTR_MAXREG_COUNT
	.align		4
.L_29155:
        /*015c*/ 	.byte	0x03, 0x1b
        /*015e*/ 	.short	0x00ff


	//----- nvinfo : EIATTR_NUM_BARRIERS
	.align		4
        /*0160*/ 	.byte	0x02, 0x4c
        /*0162*/ 	.byte	0x01
	.zero		1


	//----- nvinfo : EIATTR_MERCURY_ISA_VERSION
	.align		4
        /*0164*/ 	.byte	0x03, 0x5f
        /*0166*/ 	.short	0x0000


	//----- nvinfo : EIATTR_COOP_GROUP_MASK_REGIDS
	.align		4
        /*0168*/ 	.byte	0x04, 0x29
        /*016a*/ 	.short	(.L_29157 - .L_29156)


	//   ....[0]....
.L_29156:
        /*016c*/ 	.word	0xffffffff


	//   ....[1]....
        /*0170*/ 	.word	0xffffffff


	//   ....[2]....
        /*0174*/ 	.word	0xffffffff


	//   ....[3]....
        /*0178*/ 	.word	0xffffffff


	//   ....[4]....
        /*017c*/ 	.word	0xffffffff


	//   ....[5]....
        /*0180*/ 	.word	0xffffffff


	//   ....[6]....
        /*0184*/ 	.word	0xffffffff


	//   ....[7]....
        /*0188*/ 	.word	0xffffffff


	//   ....[8]....
        /*018c*/ 	.word	0xffffffff


	//   ....[9]....
        /*0190*/ 	.word	0xffffffff


	//   ....[10]....
        /*0194*/ 	.word	0xffffffff


	//   ....[11]....
        /*0198*/ 	.word	0xffffffff


	//   ....[12]....
        /*019c*/ 	.word	0xffffffff


	//   ....[13]....
        /*01a0*/ 	.word	0xffffffff


	//   ....[14]....
        /*01a4*/ 	.word	0xffffffff


	//   ....[15]....
        /*01a8*/ 	.word	0xffffffff


	//   ....[16]....
        /*01ac*/ 	.word	0xffffffff


	//   ....[17]....
        /*01b0*/ 	.word	0xffffffff


	//   ....[18]....
        /*01b4*/ 	.word	0xffffffff


	//   ....[19]....
        /*01b8*/ 	.word	0xffffffff


	//   ....[20]....
        /*01bc*/ 	.word	0xffffffff


	//   ....[21]....
        /*01c0*/ 	.word	0xffffffff


	//   ....[22]....
        /*01c4*/ 	.word	0xffffffff


	//   ....[23]....
        /*01c8*/ 	.word	0xffffffff


	//   ....[24]....
        /*01cc*/ 	.word	0xffffffff


	//   ....[25]....
        /*01d0*/ 	.word	0xffffffff


	//   ....[26]....
        /*01d4*/ 	.word	0xffffffff


	//   ....[27]....
        /*01d8*/ 	.word	0xffffffff


	//   ....[28]....
        /*01dc*/ 	.word	0xffffffff


	//   ....[29]....
        /*01e0*/ 	.word	0xffffffff


	//   ....[30]....
        /*01e4*/ 	.word	0xffffffff


	//   ....[31]....
        /*01e8*/ 	.word	0xffffffff


	//   ....[32]....
        /*01ec*/ 	.word	0xffffffff


	//   ....[33]....
        /*01f0*/ 	.word	0xffffffff


	//   ....[34]....
        /*01f4*/ 	.word	0xffffffff


	//   ....[35]....
        /*01f8*/ 	.word	0xffffffff


	//   ....[36]....
        /*01fc*/ 	.word	0xffffffff


	//   ....[37]....
        /*0200*/ 	.word	0xffffffff


	//   ....[38]....
        /*0204*/ 	.word	0xffffffff


	//   ....[39]....
        /*0208*/ 	.word	0xffffffff


	//   ....[40]....
        /*020c*/ 	.word	0xffffffff


	//   ....[41]....
        /*0210*/ 	.word	0xffffffff


	//   ....[42]....
        /*0214*/ 	.word	0xffffffff


	//   ....[43]....
        /*0218*/ 	.word	0xffffffff


	//   ....[44]....
        /*021c*/ 	.word	0xffffffff


	//   ....[45]....
        /*0220*/ 	.word	0xffffffff


	//   ....[46]....
        /*0224*/ 	.word	0xffffffff


	//   ....[47]....
        /*0228*/ 	.word	0xffffffff


	//   ....[48]....
        /*022c*/ 	.word	0xffffffff


	//   ....[49]....
        /*0230*/ 	.word	0xffffffff


	//   ....[50]....
        /*0234*/ 	.word	0xffffffff


	//   ....[51]....
        /*0238*/ 	.word	0xffffffff


	//   ....[52]....
        /*023c*/ 	.word	0xffffffff


	//   ....[53]....
        /*0240*/ 	.word	0xffffffff


	//   ....[54]....
        /*0244*/ 	.word	0xffffffff


	//----- nvinfo : EIATTR_COOP_GROUP_INSTR_OFFSETS
	.align		4
.L_29157:
        /*0248*/ 	.byte	0x04, 0x28
        /*024a*/ 	.short	(.L_29159 - .L_29158)


	//   ....[0]....
.L_29158:
        /*024c*/ 	.word	0x00003510


	//   ....[1]....
        /*0250*/ 	.word	0x000049b0


	//   ....[2]....
        /*0254*/ 	.word	0x00004b40


	//   ....[3]....
        /*0258*/ 	.word	0x00004b70


	//   ....[4]....
        /*025c*/ 	.word	0x00004b90


	//   ....[5]....
        /*0260*/ 	.word	0x00004bb0


	//   ....[6]....
        /*0264*/ 	.word	0x00004c50


	//   ....[7]....
        /*0268*/ 	.word	0x00004c90


	//   ....[8]....
        /*026c*/ 	.word	0x00004d00


	//   ....[9]....
        /*0270*/ 	.word	0x00005ac0


	//   ....[10]....
        /*0274*/ 	.word	0x00005b20


	//   ....[11]....
        /*0278*/ 	.word	0x00005b50


	//   ....[12]....
        /*027c*/ 	.word	0x00005b70


	//   ....[13]....
        /*0280*/ 	.word	0x00005b90


	//   ....[14]....
        /*0284*/ 	.word	0x00005be0


	//   ....[15]....
        /*0288*/ 	.word	0x00005c00


	//   ....[16]....
        /*028c*/ 	.word	0x00005c20


	//   ....[17]....
        /*0290*/ 	.word	0x00008080


	//   ....[18]....
        /*0294*/ 	.word	0x000080c0


	//   ....[19]....
        /*0298*/ 	.word	0x000080f0


	//   ....[20]....
        /*029c*/ 	.word	0x00008120


	//   ....[21]....
        /*02a0*/ 	.word	0x00008140


	//   ....[22]....
        /*02a4*/ 	.word	0x00008150


	//   ....[23]....
        /*02a8*/ 	.word	0x00008160


	//   ....[24]....
        /*02ac*/ 	.word	0x00008190


	//   ....[25]....
        /*02b0*/ 	.word	0x000081c0


	//   ....[26]....
        /*02b4*/ 	.word	0x000081f0


	//   ....[27]....
        /*02b8*/ 	.word	0x00008220


	//   ....[28]....
        /*02bc*/ 	.word	0x00008250


	//   ....[29]....
        /*02c0*/ 	.word	0x00008280


	//   ....[30]....
        /*02c4*/ 	.word	0x000082a0


	//   ....[31]....
        /*02c8*/ 	.word	0x000082c0


	//   ....[32]....
        /*02cc*/ 	.word	0x000082e0


	//   ....[33]....
        /*02d0*/ 	.word	0x00008310


	//   ....[34]....
        /*02d4*/ 	.word	0x00008330


	//   ....[35]....
        /*02d8*/ 	.word	0x00008350


	//   ....[36]....
        /*02dc*/ 	.word	0x00008370


	//   ....[37]....
        /*02e0*/ 	.word	0x00008390


	//   ....[38]....
        /*02e4*/ 	.word	0x000083b0


	//   ....[39]....
        /*02e8*/ 	.word	0x000083c0


	//   ....[40]....
        /*02ec*/ 	.word	0x000083f0


	//   ....[41]....
        /*02f0*/ 	.word	0x00008410


	//   ....[42]....
        /*02f4*/ 	.word	0x00008430


	//   ....[43]....
        /*02f8*/ 	.word	0x00008450


	//   ....[44]....
        /*02fc*/ 	.word	0x00008470


	//   ....[45]....
        /*0300*/ 	.word	0x00008490


	//   ....[46]....
        /*0304*/ 	.word	0x000084b0


	//   ....[47]....
        /*0308*/ 	.word	0x000084d0


	//   ....[48]....
        /*030c*/ 	.word	0x000084f0


	//   ....[49]....
        /*0310*/ 	.word	0x000093f0


	//   ....[50]....
        /*0314*/ 	.word	0x00009470


	//   ....[51]....
        /*0318*/ 	.word	0x000094f0


	//   ....[52]....
        /*031c*/ 	.word	0x00009570


	//   ....[53]....
        /*0320*/ 	.word	0x000095e0


	//   ....[54]....
        /*0324*/ 	.word	0x00009650


	//----- nvinfo : EIATTR_EXIT_INSTR_OFFSETS
	.align		4
.L_29159:
        /*0328*/ 	.byte	0x04, 0x1c
        /*032a*/ 	.short	(.L_29161 - .L_29160)


	//   ....[0]....
.L_29160:
        /*032c*/ 	.word	0x00008c80


	//   ....[1]....
        /*0330*/ 	.word	0x00008d90


	//   ....[2]....
        /*0334*/ 	.word	0x00009390


	//----- nvinfo : EIATTR_CTAIDZ_USED
	.align		4
.L_29161:
        /*0338*/ 	.byte	0x01, 0x04
	.zero		2


	//----- nvinfo : EIATTR_CRS_STACK_SIZE
	.align		4
        /*033c*/ 	.byte	0x04, 0x1e
        /*033e*/ 	.short	(.L_29163 - .L_29162)
.L_29162:
        /*0340*/ 	.word	0x00000000
.L_29163:


//--------------------- .nv.info._ZN4vllm25paged_attention_v1_kernelIffLi120ELi16ELi128ELNS_18Fp8KVCacheDataTypeE0ELb1EEEvPT_PKS2_PKT0_S8_ifPKiSA_iPKfiiiSC_SC_iiiii --------------------------
	.section	.nv.info._ZN4vllm25paged_attention_v1_kernelIffLi120ELi16ELi128ELNS_18Fp8KVCacheDataTypeE0ELb1EEEvPT_PKS2_PKT0_S8_ifPKiSA_iPKfiiiSC_SC_iiiii,"",@"SHT_CUDA_INFO"
	.sectionflags	@""
	.align	4


	//----- nvinfo : EIATTR_CUDA_API_VERSION
	.align		4
        /*0000*/ 	.byte	0x04, 0x37
        /*0002*/ 	.short	(.L_29165 - .L_29164)
.L_29164:
        /*0004*/ 	.word	0x00000082


	//----- nvinfo : EIATTR_SW2861232_WAR
	.align		4
.L_29165:
        /*0008*/ 	.byte	0x01, 0x35
	.zero		2


	//----- nvinfo : EIATTR_PARAM_CBANK
	.align		4
        /*000c*/ 	.byte	0x04, 0x0a
        /*000e*/ 	.short	(.L_29167 - .L_29166)
	.align		4
.L_29166:
        /*0010*/ 	.word	index@(.nv.constant0._ZN4vllm25paged_attention_v1_kernelIffLi120ELi16ELi128ELNS_18Fp8KVCacheDataTypeE0ELb1EEEvPT_PKS2_PKT0_S8_ifPKiSA_iPKfiiiSC_SC_iiiii)
        /*0014*/ 	.short	0x0160
        /*0016*/ 	.short	0x007c


	//----- nvinfo : EIATTR_CBANK_PARAM_SIZE
	.align		4
.L_29167:
        /*0018*/ 	.byte	0x03, 0x19
        /*001a*/ 	.short	0x007c


	//----- nvinfo : EIATTR_KPARAM_INFO
	.align		4
        /*001c*/ 	.byte	0x04, 0x17
        /*001e*/ 	.short	(.L_29169 - .L_29168)
.L_29168:
        /*0020*/ 	.word	0x00000000
        /*0024*/ 	.short	0x0013
        /*0026*/ 	.short	0x0078
        /*0028*/ 	.byte	0x00, 0xf0, 0x11, 0x00


	//----- nvinfo : EIATTR_KPARAM_INFO
	.align		4
.L_29169:
        /*002c*/ 	.byte	0x04, 0x17
        /*002e*/ 	.short	(.L_29171 - .L_29170)
.L_29170:
        /*0030*/ 	.word	0x00000000
        /*0034*/ 	.short	0x0012
        /*0036*/ 	.short	0x0074
        /*0038*/ 	.byte	0x00, 0xf0, 0x11, 0x00


	//----- nvinfo : EIATTR_KPARAM_INFO
	.align		4
.L_29171:
        /*003c*/ 	.byte	0x04, 0x17
        /*003e*/ 	.short	(.L_29173 - .L_29172)
.L_29172:
        /*0040*/ 	.word	0x00000000
        /*0044*/ 	.short	0x0011
        /*0046*/ 	.short	0x0070
        /*0048*/ 	.byte	0x00, 0xf0, 0x11, 0x00


	//----- nvinfo : EIATTR_KPARAM_INFO
	.align		4
.L_29173:
        /*004c*/ 	.byte	0x04, 0x17
        /*004e*/ 	.short	(.L_29175 - .L_29174)
.L_29174:
        /*0050*/ 	.word	0x00000000
        /*0054*/ 	.short	0x0010
        /*0056*/ 	.short	0x006c
        /*0058*/ 	.byte	0x00, 0xf0, 0x11, 0x00


	//----- nvinfo : EIATTR_KPARAM_INFO
	.align		4
.L_29175:
        /*005c*/ 	.byte	0x04, 0x17
        /*005e*/ 	.short	(.L_29177 - .L_29176)
.L_29176:
        /*0060*/ 	.word	0x00000000
        /*0064*/ 	.short	0x000f
        /*0066*/ 	.short	0x0068
        /*0068*/ 	.byte	0x00, 0xf0, 0x11, 0x00


	//----- nvinfo : EIATTR_KPARAM_INFO
	.align		4
.L_29177:
        /*006c*/ 	.byte	0x04, 0x17
        /*006e*/ 	.short	(.L_29179 - .L_29178)
.L_29178:
        /*0070*/ 	.word	0x00000000
        /*0074*/ 	.short	0x000e
        /*0076*/ 	.short	0x0060
        /*0078*/ 	.byte	0x00, 0xf0, 0x21, 0x00


	//----- nvinfo : EIATTR_KPARAM_INFO
	.align		4
.L_29179:
        /*007c*/ 	.byte	0x04, 0x17
        /*007e*/ 	.short	(.L_29181 - .L_29180)
.L_29180:
        /*0080*/ 	.word	0x00000000
        /*0084*/ 	.short	0x000d
        /*0086*/ 	.short	0x0058
        /*0088*/ 	.byte	0x00, 0xf0, 0x21, 0x00


	//----- nvinfo : EIATTR_KPARAM_INFO
	.align		4
.L_29181:
        /*008c*/ 	.byte	0x04, 0x17
        /*008e*/ 	.short	(.L_29183 - .L_29182)
.L_29182:
        /*0090*/ 	.word	0x00000000
        /*0094*/ 	.short	0x000c
        /*0096*/ 	.short	0x0050
        /*0098*/ 	.byte	0x00, 0xf0, 0x11, 0x00


	//----- nvinfo : EIATTR_KPARAM_INFO
	.align		4
.L_29183:
        /*009c*/ 	.byte	0x04, 0x17
        /*009e*/ 	.short	(.L_29185 - .L_29184)
.L_29184:
        /*00a0*/ 	.word	0x00000000
        /*00a4*/ 	.short	0x000b
        /*00a6*/ 	.short	0x004c
        /*00a8*/ 	.byte	0x00, 0xf0, 0x11, 0x00


	//----- nvinfo : EIATTR_KPARAM_INFO
	.align		4
.L_29185:
        /*00ac*/ 	.byte	0x04, 0x17
        /*00ae*/ 	.short	(.L_29187 - .L_29186)
.L_29186:
        /*00b0*/ 	.word	0x00000000
        /*00b4*/ 	.short	0x000a
        /*00b6*/ 	.short	0x0048
        /*00b8*/ 	.byte	0x00, 0xf0, 0x11, 0x00


	//----- nvinfo : EIATTR_KPARAM_INFO
	.align		4
.L_29187:
        /*00bc*/ 	.byte	0x04, 0x17
        /*00be*/ 	.short	(.L_29189 - .L_29188)
.L_29188:
        /*00c0*/ 	.word	0x00000000
        /*00c4*/ 	.short	0x0009
        /*00c6*/ 	.short	0x0040
        /*00c8*/ 	.byte	0x00, 0xf0, 0x21, 0x00


	//----- nvinfo : EIATTR_KPARAM_INFO
	.align		4
.L_29189:
        /*00cc*/ 	.byte	0x04, 0x17
        /*00ce*/ 	.short	(.L_29191 - .L_29190)
.L_29190:
        /*00d0*/ 	.word	0x00000000
        /*00d4*/ 	.short	0x0008
        /*00d6*/ 	.short	0x0038
        /*00d8*/ 	.byte	0x00, 0xf0, 0x11, 0x00


	//----- nvinfo : EIATTR_KPARAM_INFO
	.align		4
.L_29191:
        /*00dc*/ 	.byte	0x04, 0x17
        /*00de*/ 	.short	(.L_29193 - .L_29192)
.L_29192:
        /*00e0*/ 	.word	0x00000000
        /*00e4*/ 	.short	0x0007
        /*00e6*/ 	.short	0x0030
        /*00e8*/ 	.byte	0x00, 0xf0, 0x21, 0x00


	//----- nvinfo : EIATTR_KPARAM_INFO
	.align		4
.L_29193:
        /*00ec*/ 	.byte	0x04, 0x17
        /*00ee*/ 	.short	(.L_29195 - .L_29194)
.L_29194:
        /*00f0*/ 	.word	0x00000000
        /*00f4*/ 	.short	0x0006
        /*00f6*/ 	.short	0x0028
        /*00f8*/ 	.byte	0x00, 0xf0, 0x21, 0x00


	//----- nvinfo : EIATTR_KPARAM_INFO
	.align		4
.L_29195:
        /*00fc*/ 	.byte	0x04, 0x17
        /*00fe*/ 	.short	(.L_29197 - .L_29196)
.L_29196:
        /*0100*/ 	.word	0x00000000
        /*0104*/ 	.short	0x0005
        /*0106*/ 	.short	0x0024
        /*0108*/ 	.byte	0x00, 0xf0, 0x11, 0x00


	//----- nvinfo : EIATTR_KPARAM_INFO
	.align		4
.L_29197:
        /*010c*/ 	.byte	0x04, 0x17
        /*010e*/ 	.short	(.L_29199 - .L_29198)
.L_29198:
        /*0110*/ 	.word	0x00000000
        /*0114*/ 	.short	0x0004
        /*0116*/ 	.short	0x0020
        /*0118*/ 	.byte	0x00, 0xf0, 0x11, 0x00


	//----- nvinfo : EIATTR_KPARAM_INFO
	.align		4
.L_29199:
        /*011c*/ 	.byte	0x04, 0x17
        /*011e*/ 	.short	(.L_29201 - .L_29200)
.L_29200:
        /*0120*/ 	.word	0x00000000
        /*0124*/ 	.short	0x0003
        /*0126*/ 	.short	0x0018
        /*0128*/ 	.byte	0x00, 0xf0, 0x21, 0x00


	//----- nvinfo : EIATTR_KPARAM_INFO
	.align		4
.L_29201:
        /*012c*/ 	.byte	0x04, 0x17
        /*012e*/ 	.short	(.L_29203 - .L_29202)
.L_29202:
        /*0130*/ 	.word	0x00000000
        /*0134*/ 	.short	0x0002
        /*0136*/ 	.short	0x0010
        /*0138*/ 	.byte	0x00, 0xf0, 0x21, 0x00


	//----- nvinfo : EIATTR_KPARAM_INFO
	.align		4
.L_29203:
        /*013c*/ 	.byte	0x04, 0x17
        /*013e*/ 	.short	(.L_29205 - .L_29204)
.L_29204:
        /*0140*/ 	.word	0x00000000
        /*0144*/ 	.short	0x0001
        /*0146*/ 	.short	0x0008
        /*0148*/ 	.byte	0x00, 0xf0, 0x21, 0x00


	//----- nvinfo : EIATTR_KPARAM_INFO
	.align		4
.L_29205:
        /*014c*/ 	.byte	0x04, 0x17
        /*014e*/ 	.short	(.L_29207 - .L_29206)
.L_29206:
        /*0150*/ 	.word	0x00000000
        /*0154*/ 	.short	0x0000
        /*0156*/ 	.short	0x0000
        /*0158*/ 	.byte	0x00, 0xf0, 0x21, 0x00


	//----- nvinfo : EIATTR_MAXREG_COUNT
	.align		4
.L_29207:
        /*015c*/ 	.byte	0x03, 0x1b
        /*015e*/ 	.short	0x00ff


	//----- nvinfo : EIATTR_NUM_BARRIERS
	.align		4
        /*0160*/ 	.byte	0x02, 0x4c
        /*0162*/ 	.byte	0x01
	.zero		1


	//----- nvinfo : EIATTR_MERCURY_ISA_VERSION
	.align		4
        /*0164*/ 	.byte	0x03, 0x5f
        /*0166*/ 	.short	0x0000


	//----- nvinfo : EIATTR_COOP_GROUP_MASK_REGIDS
	.align		4
        /*0168*/ 	.byte	0x04, 0x29
        /*016a*/ 	.short	(.L_29209 - .L_29208)


	//   ....[0]....
.L_29208:
        /*016c*/ 	.word	0xffffffff


	//   ....[1]....
        /*0170*/ 	.word	0xffffffff


	//   ....[2]....
        /*0174*/ 	.word	0xffffffff


	//   ....[3]....
        /*0178*/ 	.word	0xffffffff


	//   ....[4]....
        /*017c*/ 	.word	0xffffffff


	//   ....[5]....
        /*0180*/ 	.word	0xffffffff


	//   ....[6]....
        /*0184*/ 	.word	0xffffffff


	//   ....[7]....
        /*0188*/ 	.word	0xffffffff


	//   ....[8]....
        /*018c*/ 	.word	0xffffffff


	//   ....[9]....
        /*0190*/ 	.word	0xffffffff


	//   ....[10]....
        /*0194*/ 	.word	0xffffffff


	//   ....[11]....
        /*0198*/ 	.word	0xffffffff


	//   ....[12]....
        /*019c*/ 	.word	0xffffffff


	//   ....[13]....
        /*01a0*/ 	.word	0xffffffff


	//   ....[14]....
        /*01a4*/ 	.word	0xffffffff


	//   ....[15]....
        /*01a8*/ 	.word	0xffffffff


	//   ....[16]....
        /*01ac*/ 	.word	0xffffffff


	//   ....[17]....
        /*01b0*/ 	.word	0xffffffff


	//   ....[18]....
        /*01b4*/ 	.word	0xffffffff


	//   ....[19]....
        /*01b8*/ 	.word	0xffffffff


	//   ....[20]....
        /*01bc*/ 	.word	0xffffffff


	//   ....[21]....
        /*01c0*/ 	.word	0xffffffff


	//   ....[22]....
        /*01c4*/ 	.word	0xffffffff


	//   ....[23]....
        /*01c8*/ 	.word	0xffffffff


	//   ....[24]....
        /*01cc*/ 	.word	0xffffffff


	//   ....[25]....
        /*01d0*/ 	.word	0xffffffff


	//   ....[26]....
        /*01d4*/ 	.word	0xffffffff


	//   ....[27]....
        /*01d8*/ 	.word	0xffffffff


	//   ....[28]....
        /*01dc*/ 	.word	0xffffffff


	//   ....[29]....
        /*01e0*/ 	.word	0xffffffff


	//   ....[30]....
        /*01e4*/ 	.word	0xffffffff


	//   ....[31]....
        /*01e8*/ 	.word	0xffffffff


	//   ....[32]....
        /*01ec*/ 	.word	0xffffffff


	//   ....[33]....
        /*01f0*/ 	.word	0xffffffff


	//   ....[34]....
        /*01f4*/ 	.word	0xffffffff


	//   ....[35]....
        /*01f8*/ 	.word	0xffffffff


	//   ....[36]....
        /*01fc*/ 	.word	0xffffffff


	//   ....[37]....
        /*0200*/ 	.word	0xffffffff


	//   ....[38]....
        /*0204*/ 	.word	0xffffffff


	//   ....[39]....
        /*0208*/ 	.word	0xffffffff


	//   ....[40]....
        /*020c*/ 	.word	0xffffffff


	//   ....[41]....
        /*0210*/ 	.word	0xffffffff


	//   ....[42]....
        /*0214*/ 	.word	0xffffffff


	//   ....[43]....
        /*0218*/ 	.word	0xffffffff


	//   ....[44]....
        /*021c*/ 	.word	0xffffffff


	//   ....[45]....
        /*0220*/ 	.word	0xffffffff


	//   ....[46]....
        /*0224*/ 	.word	0xffffffff


	//   ....[47]....
        /*0228*/ 	.word	0xffffffff


	//   ....[48]....
        /*022c*/ 	.word	0xffffffff


	//   ....[49]....
        /*0230*/ 	.word	0xffffffff


	//   ....[50]....
        /*0234*/ 	.word	0xffffffff


	//   ....[51]....
        /*0238*/ 	.word	0xffffffff


	//   ....[52]....
        /*023c*/ 	.word	0xffffffff


	//----- nvinfo : EIATTR_COOP_GROUP_INSTR_OFFSETS
	.align		4
.L_29209:
        /*0240*/ 	.byte	0x04, 0x28
        /*0242*/ 	.short	(.L_29211 - .L_29210)


	//   ....[0]....
.L_29210:
        /*0244*/ 	.word	0x000032f0


	//   ....[1]....
        /*0248*/ 	.word	0x000046e0


	//   ....[2]....
        /*024c*/ 	.word	0x00004870


	//   ....[3]....
        /*0250*/ 	.word	0x000048a0


	//   ....[4]....
        /*0254*/ 	.word	0x000048c0


	//   ....[5]....
        /*0258*/ 	.word	0x000048e0


	//   ....[6]....
        /*025c*/ 	.word	0x00004980


	//   ....[7]....
        /*0260*/ 	.word	0x000049c0


	//   ....[8]....
        /*0264*/ 	.word	0x00004a30


	//   ....[9]....
        /*0268*/ 	.word	0x000057f0


	//   ....[10]....
        /*026c*/ 	.word	0x00005850


	//   ....[11]....
        /*0270*/ 	.word	0x00005880


	//   ....[12]....
        /*0274*/ 	.word	0x000058a0


	//   ....[13]....
        /*0278*/ 	.word	0x000058c0


	//   ....[14]....
        /*027c*/ 	.word	0x00005910


	//   ....[15]....
        /*0280*/ 	.word	0x00005930


	//   ....[16]....
        /*0284*/ 	.word	0x00005950


	//   ....[17]....
        /*0288*/ 	.word	0x00007c50


	//   ....[18]....
        /*028c*/ 	.word	0x00007c90


	//   ....[19]....
        /*0290*/ 	.word	0x00007cc0


	//   ....[20]....
        /*0294*/ 	.word	0x00007ce0


	//   ....[21]....
        /*0298*/ 	.word	0x00007cf0


	//   ....[22]....
        /*029c*/ 	.word	0x00007d00


	//   ....[23]....
        /*02a0*/ 	.word	0x00007d10


	//   ....[24]....
        /*02a4*/ 	.word	0x00007d40


	//   ....[25]....
        /*02a8*/ 	.word	0x00007d70


	//   ....[26]....
        /*02ac*/ 	.word	0x00007da0


	//   ....[27]....
        /*02b0*/ 	.word	0x00007dd0


	//   ....[28]....
        /*02b4*/ 	.word	0x00007e00


	//   ....[29]....
        /*02b8*/ 	.word	0x00007e30


	//   ....[30]....
        /*02bc*/ 	.word	0x00007e60


	//   ....[31]....
        /*02c0*/ 	.word	0x00007e80


	//   ....[32]....
        /*02c4*/ 	.word	0x00007ea0


	//   ....[33]....
        /*02c8*/ 	.word	0x00007ed0


	//   ....[34]....
        /*02cc*/ 	.word	0x00007ef0


	//   ....[35]....
        /*02d0*/ 	.word	0x00007f10


	//   ....[36]....
        /*02d4*/ 	.word	0x00007f30


	//   ....[37]....
        /*02d8*/ 	.word	0x00007f50


	//   ....[38]....
        /*02dc*/ 	.word	0x00007f70


	//   ....[39]....
        /*02e0*/ 	.word	0x00007f90


	//   ....[40]....
        /*02e4*/ 	.word	0x00007fc0


	//   ....[41]....
        /*02e8*/ 	.word	0x00007fe0


	//   ....[42]....
        /*02ec*/ 	.word	0x00008000


	//   ....[43]....
        /*02f0*/ 	.word	0x00008020


	//   ....[44]....
        /*02f4*/ 	.word	0x00008040


	//   ....[45]....
        /*02f8*/ 	.word	0x00008060


	//   ....[46]....
        /*02fc*/ 	.word	0x00008080


	//   ....[47]....
        /*0300*/ 	.word	0x00008eb0


	//   ....[48]....
        /*0304*/ 	.word	0x00008f30


	//   ....[49]....
        /*0308*/ 	.word	0x00008fb0


	//   ....[50]....
        /*030c*/ 	.word	0x00009030


	//   ....[51]....
        /*0310*/ 	.word	0x000090a0


	//   ....[52]....
        /*0314*/ 	.word	0x00009110


	//----- nvinfo : EIATTR_EXIT_INSTR_OFFSETS
	.align		4
.L_29211:
        /*0318*/ 	.byte	0x04, 0x1c
        /*031a*/ 	.short	(.L_29213 - .L_29212)


	//   ....[0]....
.L_29212:
        /*031c*/ 	.word	0x000087b0


	//   ....[1]....
        /*0320*/ 	.word	0x000088b0


	//   ....[2]....
        /*0324*/ 	.word	0x00008e50


	//----- nvinfo : EIATTR_CTAIDZ_USED
	.align		4
.L_29213:
        /*0328*/ 	.byte	0x01, 0x04
	.zero		2


	//----- nvinfo : EIATTR_CRS_STACK_SIZE
	.align		4
        /*032c*/ 	.byte	0x04, 0x1e
        /*032e*/ 	.short	(.L_29215 - .L_29214)
.L_29214:
        /*0330*/ 	.word	0x00000000
.L_29215:


//--------------------- .nv.info._ZN4vllm25paged_attention_v1_kernelIffLi112ELi16ELi128ELNS_18Fp8KVCacheDataTypeE0ELb1EEEvPT_PKS2_PKT0_S8_ifPKiSA_iPKfiiiSC_SC_iiiii --------------------------
	.section	.nv.info._ZN4vllm25paged_attention_v1_kernelIffLi112ELi16ELi128ELNS_18Fp8KVCacheDataTypeE0ELb1EEEvPT_PKS2_PKT0_S8_ifPKiSA_iPKfiiiSC_SC_iiiii,"",@"SHT_CUDA_INFO"
	.sectionflags	@""
	.align	4


	//----- nvinfo : EIATTR_CUDA_API_VERSION
	.align		4
        /*0000*/ 	.byte	0x04, 0x37
        /*0002*/ 	.short	(.L_29217 - .L_29216)
.L_29216:
        /*0004*/ 	.word	0x00000082


	//----- nvinfo : EIATTR_SW2861232_WAR
	.align		4
.L_29217:
        /*0008*/ 	.byte	0x01, 0x35
	.zero		2


	//----- nvinfo : EIATTR_PARAM_CBANK
	.align		4
        /*000c*/ 	.byte	0x04, 0x0a
        /*000e*/ 	.short	(.L_29219 - .L_29218)
	.align		4
.L_29218:
        /*0010*/ 	.word	index@(.nv.constant0._ZN4vllm25paged_attention_v1_kernelIffLi112ELi16ELi128ELNS_18Fp8KVCacheDataTypeE0ELb1EEEvPT_PKS2_PKT0_S8_ifPKiSA_iPKfiiiSC_SC_iiiii)
        /*0014*/ 	.short	0x0160
        /*0016*/ 	.short	0x007c


	//----- nvinfo : EIATTR_CBANK_PARAM_SIZE
	.align		4
.L_29219:
        /*0018*/ 	.byte	0x03, 0x19
        /*001a*/ 	.short	0x007c


	//----- nvinfo : EIATTR_KPARAM_INFO
	.align		4
        /*001c*/ 	.byte	0x04, 0x17
        /*001e*/ 	.short	(.L_29221 - .L_29220)
.L_29220:
        /*0020*/ 	.word	0x00000000
        /*0024*/ 	.short	0x0013
        /*0026*/ 	.short	0x0078
        /*0028*/ 	.byte	0x00, 0xf0, 0x11, 0x00


	//----- nvinfo : EIATTR_KPARAM_INFO
	.align		4
.L_29221:
        /*002c*/ 	.byte	0x04, 0x17
        /*002e*/ 	.short	(.L_29223 - .L_29222)
.L_29222:
        /*0030*/ 	.word	0x00000000
        /*0034*/ 	.short	0x0012
        /*0036*/ 	.short	0x0074
        /*0038*/ 	.byte	0x00, 0xf0, 0x11, 0x00


	//----- nvinfo : EIATTR_KPARAM_INFO
	.align		4
.L_29223:
        /*003c*/ 	.byte	0x04, 0x17
        /*003e*/ 	.short	(.L_29225 - .L_29224)
.L_29224:
        /*0040*/ 	.word	0x00000000
        /*0044*/ 	.short	0x0011
        /*0046*/ 	.short	0x0070
        /*0048*/ 	.byte	0x00, 0xf0, 0x11, 0x00


	//----- nvinfo : EIATTR_KPARAM_INFO
	.align		4
.L_29225:
        /*004c*/ 	.byte	0x04, 0x17
        /*004e*/ 	.short	(.L_29227 - .L_29226)
.L_29226:
        /*0050*/ 	.word	0x00000000
        /*0054*/ 	.short	0x0010
        /*0056*/ 	.short	0x006c
        /*0058*/ 	.byte	0x00, 0xf0, 0x11, 0x00


	//----- nvinfo : EIATTR_KPARAM_INFO
	.align		4
.L_29227:
        /*005c*/ 	.byte	0x04, 0x17
        /*005e*/ 	.short	(.L_29229 - .L_29228)
.L_29228:
        /*0060*/ 	.word	0x00000000
        /*0064*/ 	.short	0x000f
        /*0066*/ 	.short	0x0068
        /*0068*/ 	.byte	0x00, 0xf0, 0x11, 0x00


	//----- nvinfo : EIATTR_KPARAM_INFO
	.align		4
.L_29229:
        /*006c*/ 	.byte	0x04, 0x17
        /*006e*/ 	.short	(.L_29231 - .L_29230)
.L_29230:
        /*0070*/ 	.word	0x00000000
        /*0074*/ 	.short	0x000e
        /*0076*/ 	.short	0x0060
        /*0078*/ 	.byte	0x00, 0xf0, 0x21, 0x00


	//----- nvinfo : EIATTR_KPARAM_INFO
	.align		4
.L_29231:
        /*007c*/ 	.byte	0x04, 0x17
        /*007e*/ 	.short	(.L_29233 - .L_29232)
.L_29232:
        /*0080*/ 	.word	0x00000000
        /*0084*/ 	.short	0x000d
        /*0086*/ 	.short	0x0058
        /*0088*/ 	.byte	0x00, 0xf0, 0x21, 0x00


	//----- nvinfo : EIATTR_KPARAM_INFO
	.align		4
.L_29233:
        /*008c*/ 	.byte	0x04, 0x17
        /*008e*/ 	.short	(.L_29235 - .L_29234)
.L_29234:
        /*0090*/ 	.word	0x00000000
        /*0094*/ 	.short	0x000c
        /*0096*/ 	.short	0x0050
        /*0098*/ 	.byte	0x00, 0xf0, 0x11, 0x00


	//----- nvinfo : EIATTR_KPARAM_INFO
	.align		4
.L_29235:
        /*009c*/ 	.byte	0x04, 0x17
        /*009e*/ 	.short	(.L_29237 - .L_29236)
.L_29236:
        /*00a0*/ 	.word	0x00000000
        /*00a4*/ 	.short	0x000b
        /*00a6*/ 	.short	0x004c
        /*00a8*/ 	.byte	0x00, 0xf0, 0x11, 0x00


	//----- nvinfo : EIATTR_KPARAM_INFO
	.align		4
.L_29237:
        /*00ac*/ 	.byte	0x04, 0x17
        /*00ae*/ 	.short	(.L_29239 - .L_29238)
.L_29238:
        /*00b0*/ 	.word	0x00000000
        /*00b4*/ 	.short	0x000a
        /*00b6*/ 	.short	0x0048
        /*00b8*/ 	.byte	0x00, 0xf0, 0x11, 0x00


	//----- nvinfo : EIATTR_KPARAM_INFO
	.align		4
.L_29239:
        /*00bc*/ 	.byte	0x04, 0x17
        /*00be*/ 	.short	(.L_29241 - .L_29240)
.L_29240:
        /*00c0*/ 	.word	0x00000000
        /*00c4*/ 	.short	0x0009
        /*00c6*/ 	.short	0x0040
        /*00c8*/ 	.byte	0x00, 0xf0, 0x21, 0x00


	//----- nvinfo : EIATTR_KPARAM_INFO
	.align		4
.L_29241:
        /*00cc*/ 	.byte	0x04, 0x17
        /*00ce*/ 	.short	(.L_29243 - .L_29242)
.L_29242:
        /*00d0*/ 	.word	0x00000000
        /*00d4*/ 	.short	0x0008
        /*00d6*/ 	.short	0x0038
        /*00d8*/ 	.byte	0x00, 0xf0, 0x11, 0x00


	//----- nvinfo : EIATTR_KPARAM_INFO
	.align		4
.L_29243:
        /*00dc*/ 	.byte	0x04, 0x17
        /*00de*/ 	.short	(.L_29245 - .L_29244)
.L_29244:
        /*00e0*/ 	.word	0x00000000
        /*00e4*/ 	.short	0x0007
        /*00e6*/ 	.short	0x0030
        /*00e8*/ 	.byte	0x00, 0xf0, 0x21, 0x00


	//----- nvinfo : EIATTR_KPARAM_INFO
	.align		4
.L_29245:
        /*00ec*/ 	.byte	0x04, 0x17
        /*00ee*/ 	.short	(.L_29247 - .L_29246)
.L_29246:
        /*00f0*/ 	.word	0x00000000
        /*00f4*/ 	.short	0x0006
        /*00f6*/ 	.short	0x0028
        /*00f8*/ 	.byte	0x00, 0xf0, 0x21, 0x00


	//----- nvinfo : EIATTR_KPARAM_INFO
	.align		4
.L_29247:
        /*00fc*/ 	.byte	0x04, 0x17
        /*00fe*/ 	.short	(.L_29249 - .L_29248)
.L_29248:
        /*0100*/ 	.word	0x00000000
        /*0104*/ 	.short	0x0005
        /*0106*/ 	.short	0x0024
        /*0108*/ 	.byte	0x00, 0xf0, 0x11, 0x00


	//----- nvinfo : EIATTR_KPARAM_INFO
	.align		4
.L_29249:
        /*010c*/ 	.byte	0x04, 0x17
        /*010e*/ 	.short	(.L_29251 - .L_29250)
.L_29250:
        /*0110*/ 	.word	0x00000000
        /*0114*/ 	.short	0x0004
        /*0116*/ 	.short	0x0020
        /*0118*/ 	.byte	0x00, 0xf0, 0x11, 0x00


	//----- nvinfo : EIATTR_KPARAM_INFO
	.align		4
.L_29251:
        /*011c*/ 	.byte	0x04, 0x17
        /*011e*/ 	.short	(.L_29253 - .L_29252)
.L_29252:
        /*0120*/ 	.word	0x00000000
        /*0124*/ 	.short	0x0003
        /*0126*/ 	.short	0x0018
        /*0128*/ 	.byte	0x00, 0xf0, 0x21, 0x00


	//----- nvinfo : EIATTR_KPARAM_INFO
	.align		4
.L_29253:
        /*012c*/ 	.byte	0x04, 0x17
        /*012e*/ 	.short	(.L_29255 - .L_29254)
.L_29254:
        /*0130*/ 	.word	0x00000000
        /*0134*/ 	.short	0x0002
        /*0136*/ 	.short	0x0010
        /*0138*/ 	.byte	0x00, 0xf0, 0x21, 0x00


	//----- nvinfo : EIATTR_KPARAM_INFO
	.align		4
.L_29255:
        /*013c*/ 	.byte	0x04, 0x17
        /*013e*/ 	.short	(.L_29257 - .L_29256)
.L_29256:
        /*0140*/ 	.word	0x00000000
        /*0144*/ 	.short	0x0001
        /*0146*/ 	.short	0x0008
        /*0148*/ 	.byte	0x00, 0xf0, 0x21, 0x00


	//----- nvinfo : EIATTR_KPARAM_INFO
	.align		4
.L_29257:
        /*014c*/ 	.byte	0x04, 0x17
        /*014e*/ 	.short	(.L_29259 - .L_29258)
.L_29258:
        /*0150*/ 	.word	0x00000000
        /*0154*/ 	.short	0x0000
        /*0156*/ 	.short	0x0000
        /*0158*/ 	.byte	0x00, 0xf0, 0x21, 0x00


	//----- nvinfo : EIATTR_MAXREG_COUNT
	.align		4
.L_29259:
        /*015c*/ 	.byte	0x03, 0x1b
        /*015e*/ 	.short	0x00ff


	//----- nvinfo : EIATTR_NUM_BARRIERS
	.align		4
        /*0160*/ 	.byte	0x02, 0x4c
        /*0162*/ 	.byte	0x01
	.zero		1


	//----- nvinfo : EIATTR_MERCURY_ISA_VERSION
	.align		4
        /*0164*/ 	.byte	0x03, 0x5f
        /*0166*/ 	.short	0x0000


	//----- nvinfo : EIATTR_COOP_GROUP_MASK_REGIDS
	.align		4
        /*0168*/ 	.byte	0x04, 0x29
        /*016a*/ 	.short	(.L_29261 - .L_29260)


	//   ....[0]....
.L_29260:
        /*016c*/ 	.word	0xffffffff


	//   ....[1]....
        /*0170*/ 	.word	0xffffffff


	//   ....[2]....
        /*0174*/ 	.word	0xffffffff


	//   ....[3]....
        /*0178*/ 	.word	0xffffffff


	//   ....[4]....
        /*017c*/ 	.word	0xffffffff


	//   ....[5]....
        /*0180*/ 	.word	0xffffffff


	//   ....[6]....
        /*0184*/ 	.word	0xffffffff


	//   ....[7]....
        /*0188*/ 	.word	0xffffffff


	//   ....[8]....
        /*018c*/ 	.word	0xffffffff


	//   ....[9]....
        /*0190*/ 	.word	0xffffffff


	//   ....[10]....
        /*0194*/ 	.word	0xffffffff


	//   ....[11]....
        /*0198*/ 	.word	0xffffffff


	//   ....[12]....
        /*019c*/ 	.word	0xffffffff


	//   ....[13]....
        /*01a0*/ 	.word	0xffffffff


	//   ....[14]....
        /*01a4*/ 	.word	0xffffffff


	//   ....[15]....
        /*01a8*/ 	.word	0xffffffff


	//   ....[16]....
        /*01ac*/ 	.word	0xffffffff


	//   ....[17]....
        /*01b0*/ 	.word	0xffffffff


	//   ....[18]....
        /*01b4*/ 	.word	0xffffffff


	//   ....[19]....
        /*01b8*/ 	.word	0xffffffff


	//   ....[20]....
        /*01bc*/ 	.word	0xffffffff


	//   ....[21]....
        /*01c0*/ 	.word	0xffffffff


	//   ....[22]....
        /*01c4*/ 	.word	0xffffffff


	//   ....[23]....
        /*01c8*/ 	.word	0xffffffff


	//   ....[24]....
        /*01cc*/ 	.word	0xffffffff


	//   ....[25]....
        /*01d0*/ 	.word	0xffffffff


	//   ....[26]....
        /*01d4*/ 	.word	0xffffffff


	//   ....[27]....
        /*01d8*/ 	.word	0xffffffff


	//   ....[28]....
        /*01dc*/ 	.word	0xffffffff


	//   ....[29]....
        /*01e0*/ 	.word	0xffffffff


	//   ....[30]....
        /*01e4*/ 	.word	0xffffffff


	//   ....[31]....
        /*01e8*/ 	.word	0xffffffff


	//   ....[32]....
        /*01ec*/ 	.word	0xffffffff


	//   ....[33]....
        /*01f0*/ 	.word	0xffffffff


	//   ....[34]....
        /*01f4*/ 	.word	0xffffffff


	//   ....[35]....
        /*01f8*/ 	.word	0xffffffff


	//   ....[36]....
        /*01fc*/ 	.word	0xffffffff


	//   ....[37]....
        /*0200*/ 	.word	0xffffffff


	//   ....[38]....
        /*0204*/ 	.word	0xffffffff


	//   ....[39]....
        /*0208*/ 	.word	0xffffffff


	//   ....[40]....
        /*020c*/ 	.word	0xffffffff


	//   ....[41]....
        /*0210*/ 	.word	0xffffffff


	//   ....[42]....
        /*0214*/ 	.word	0xffffffff


	//   ....[43]....
        /*0218*/ 	.word	0xffffffff


	//   ....[44]....
        /*021c*/ 	.word	0xffffffff


	//   ....[45]....
        /*0220*/ 	.word	0xffffffff


	//   ....[46]....
        /*0224*/ 	.word	0xffffffff


	//   ....[47]....
        /*0228*/ 	.word	0xffffffff


	//   ....[48]....
        /*022c*/ 	.word	0xffffffff


	//   ....[49]....
        /*0230*/ 	.word	0xffffffff


	//   ....[50]....
        /*0234*/ 	.word	0xffffffff


	//----- nvinfo : EIATTR_COOP_GROUP_INSTR_OFFSETS
	.align		4
.L_29261:
        /*0238*/ 	.byte	0x04, 0x28
        /*023a*/ 	.short	(.L_29263 - .L_29262)


	//   ....[0]....
.L_29262:
        /*023c*/ 	.word	0x000030a0


	//   ....[1]....
        /*0240*/ 	.word	0x000043a0


	//   ....[2]....
        /*0244*/ 	.word	0x00004530


	//   ....[3]....
        /*0248*/ 	.word	0x00004560


	//   ....[4]....
        /*024c*/ 	.word	0x00004580


	//   ....[5]....
        /*0250*/ 	.word	0x000045a0


	//   ....[6]....
        /*0254*/ 	.word	0x00004640


	//   ....[7]....
        /*0258*/ 	.word	0x00004680


	//   ....[8]....
        /*025c*/ 	.word	0x000046f0


	//   ....[9]....
        /*0260*/ 	.word	0x000054b0


	//   ....[10]....
        /*0264*/ 	.word	0x00005510


	//   ....[11]....
        /*0268*/ 	.word	0x00005540


	//   ....[12]....
        /*026c*/ 	.word	0x00005560


	//   ....[13]....
        /*0270*/ 	.word	0x00005580


	//   ....[14]....
        /*0274*/ 	.word	0x000055d0


	//   ....[15]....
        /*0278*/ 	.word	0x000055f0


	//   ....[16]....
        /*027c*/ 	.word	0x00005610


	//   ....[17]....
        /*0280*/ 	.word	0x000077b0


	//   ....[18]....
        /*0284*/ 	.word	0x000077f0


	//   ....[19]....
        /*0288*/ 	.word	0x00007820


	//   ....[20]....
        /*028c*/ 	.word	0x00007840


	//   ....[21]....
        /*0290*/ 	.word	0x00007850


	//   ....[22]....
        /*0294*/ 	.word	0x00007860


	//   ....[23]....
        /*0298*/ 	.word	0x00007870


	//   ....[24]....
        /*029c*/ 	.word	0x000078a0


	//   ....[25]....
        /*02a0*/ 	.word	0x000078d0


	//   ....[26]....
        /*02a4*/ 	.word	0x00007900


	//   ....[27]....
        /*02a8*/ 	.word	0x00007930


	//   ....[28]....
        /*02ac*/ 	.word	0x00007960


	//   ....[29]....
        /*02b0*/ 	.word	0x00007990


	//   ....[30]....
        /*02b4*/ 	.word	0x000079c0


	//   ....[31]....
        /*02b8*/ 	.word	0x000079e0


	//   ....[32]....
        /*02bc*/ 	.word	0x00007a10


	//   ....[33]....
        /*02c0*/ 	.word	0x00007a30


	//   ....[34]....
        /*02c4*/ 	.word	0x00007a50


	//   ....[35]....
        /*02c8*/ 	.word	0x00007a70


	//   ....[36]....
        /*02cc*/ 	.word	0x00007a90


	//   ....[37]....
        /*02d0*/ 	.word	0x00007ab0


	//   ....[38]....
        /*02d4*/ 	.word	0x00007ad0


	//   ....[39]....
        /*02d8*/ 	.word	0x00007b00


	//   ....[40]....
        /*02dc*/ 	.word	0x00007b20


	//   ....[41]....
        /*02e0*/ 	.word	0x00007b40


	//   ....[42]....
        /*02e4*/ 	.word	0x00007b60


	//   ....[43]....
        /*02e8*/ 	.word	0x00007b80


	//   ....[44]....
        /*02ec*/ 	.word	0x00007ba0


	//   ....[45]....
        /*02f0*/ 	.word	0x00008910


	//   ....[46]....
        /*02f4*/ 	.word	0x00008990


	//   ....[47]....
        /*02f8*/ 	.word	0x00008a10


	//   ....[48]....
        /*02fc*/ 	.word	0x00008a90


	//   ....[49]....
        /*0300*/ 	.word	0x00008b00


	//   ....[50]....
        /*0304*/ 	.word	0x00008b70


	//----- nvinfo : EIATTR_EXIT_INSTR_OFFSETS
	.align		4
.L_29263:
        /*0308*/ 	.byte	0x04, 0x1c
        /*030a*/ 	.short	(.L_29265 - .L_29264)


	//   ....[0]....
.L_29264:
        /*030c*/ 	.word	0x00008270


	//   ....[1]....
        /*0310*/ 	.word	0x00008370


	//   ....[2]....
        /*0314*/ 	.word	0x000088b0


	//----- nvinfo : EIATTR_CTAIDZ_USED
	.align		4
.L_29265:
        /*0318*/ 	.byte	0x01, 0x04
	.zero		2


	//----- nvinfo : EIATTR_CRS_STACK_SIZE
	.align		4
        /*031c*/ 	.byte	0x04, 0x1e
        /*031e*/ 	.short	(.L_29267 - .L_29266)
.L_29266:
        /*0320*/ 	.word	0x00000000
.L_29267:


//--------------------- .nv.info._ZN4vllm25paged_attention_v1_kernelIffLi96ELi16ELi128ELNS_18Fp8KVCacheDataTypeE0ELb1EEEvPT_PKS2_PKT0_S8_ifPKiSA_iPKfiiiSC_SC_iiiii --------------------------
	.section	.nv.info._ZN4vllm25paged_attention_v1_kernelIffLi96ELi16ELi128ELNS_18Fp8KVCacheDataTypeE0ELb1EEEvPT_PKS2_PKT0_S8_ifPKiSA_iPKfiiiSC_SC_iiiii,"",@"SHT_CUDA_INFO"
	.sectionflags	@""
	.align	4


	//----- nvinfo : EIATTR_CUDA_API_VERSION
	.align		4
        /*0000*/ 	.byte	0x04, 0x37
        /*0002*/ 	.short	(.L_29269 - .L_29268)
.L_29268:
        /*0004*/ 	.word	0x00000082


	//----- nvinfo : EIATTR_SW2861232_WAR
	.align		4
.L_29269:
        /*0008*/ 	.byte	0x01, 0x35
	.zero		2


	//----- nvinfo : EIATTR_PARAM_CBANK
	.align		4
        /*000c*/ 	.byte	0x04, 0x0a
        /*000e*/ 	.short	(.L_29271 - .L_29270)
	.align		4
.L_29270:
        /*0010*/ 	.word	index@(.nv.constant0._ZN4vllm25paged_attention_v1_kernelIffLi96ELi16ELi128ELNS_18Fp8KVCacheDataTypeE0ELb1EEEvPT_PKS2_PKT0_S8_ifPKiSA_iPKfiiiSC_SC_iiiii)
        /*0014*/ 	.short	0x0160
        /*0016*/ 	.short	0x007c


	//----- nvinfo : EIATTR_CBANK_PARAM_SIZE
	.align		4
.L_29271:
        /*0018*/ 	.byte	0x03, 0x19
        /*001a*/ 	.short	0x007c


	//----- nvinfo : EIATTR_KPARAM_INFO
	.align		4
        /*001c*/ 	.byte	0x04, 0x17
        /*001e*/ 	.short	(.L_29273 - .L_29272)
.L_29272:
        /*0020*/ 	.word	0x00000000
        /*0024*/ 	.short	0x0013
        /*0026*/ 	.short	0x0078
        /*0028*/ 	.byte	0x00, 0xf0, 0x11, 0x00


	//----- nvinfo : EIATTR_KPARAM_INFO
	.align		4
.L_29273:
        /*002c*/ 	.byte	0x04, 0x17
        /*002e*/ 	.short	(.L_29275 - .L_29274)
.L_29274:
        /*0030*/ 	.word	0x00000000
        /*0034*/ 	.short	0x0012
        /*0036*/ 	.short	0x0074
        /*0038*/ 	.byte	0x00, 0xf0, 0x11, 0x00


	//----- nvinfo : EIATTR_KPARAM_INFO
	.align		4
.L_29275:
        /*003c*/ 	.byte	0x04, 0x17
        /*003e*/ 	.short	(.L_29277 - .L_29276)
.L_29276:
        /*0040*/ 	.word	0x00000000
        /*0044*/ 	.short	0x0011
        /*0046*/ 	.short	0x0070
        /*0048*/ 	.byte	0x00, 0xf0, 0x11, 0x00


	//----- nvinfo : EIATTR_KPARAM_INFO
	.align		4
.L_29277:
        /*004c*/ 	.byte	0x04, 0x17
        /*004e*/ 	.short	(.L_29279 - .L_29278)
.L_29278:
        /*0050*/ 	.word	0x00000000
        /*0054*/ 	.short	0x0010
        /*0056*/ 	.short	0x006c
        /*0058*/ 	.byte	0x00, 0xf0, 0x11, 0x00


	//----- nvinfo : EIATTR_KPARAM_INFO
	.align		4
.L_29279:
        /*005c*/ 	.byte	0x04, 0x17
        /*005e*/ 	.short	(.L_29281 - .L_29280)
.L_29280:
        /*0060*/ 	.word	0x00000000
        /*0064*/ 	.short	0x000f
        /*0066*/ 	.short	0x0068
        /*0068*/ 	.byte	0x00, 0xf0, 0x11, 0x00


	//----- nvinfo : EIATTR_KPARAM_INFO
	.align		4
.L_29281:
        /*006c*/ 	.byte	0x04, 0x17
        /*006e*/ 	.short	(.L_29283 - .L_29282)
.L_29282:
        /*0070*/ 	.word	0x00000000
        /*0074*/ 	.short	0x000e
        /*0076*/ 	.short	0x0060
        /*0078*/ 	.byte	0x00, 0xf0, 0x21, 0x00


	//----- nvinfo : EIATTR_KPARAM_INFO
	.align		4
.L_29283:
        /*007c*/ 	.byte	0x04, 0x17
        /*007e*/ 	.short	(.L_29285 - .L_29284)
.L_29284:
        /*0080*/ 	.word	0x00000000
        /*0084*/ 	.short	0x000d
        /*0086*/ 	.short	0x0058
        /*0088*/ 	.byte	0x00, 0xf0, 0x21, 0x00


	//----- nvinfo : EIATTR_KPARAM_INFO
	.align		4
.L_29285:
        /*008c*/ 	.byte	0x04, 0x17
        /*008e*/ 	.short	(.L_29287 - .L_29286)
.L_29286:
        /*0090*/ 	.word	0x00000000
        /*0094*/ 	.short	0x000c
        /*0096*/ 	.short	0x0050
        /*0098*/ 	.byte	0x00, 0xf0, 0x11, 0x00


	//----- nvinfo : EIATTR_KPARAM_INFO
	.align		4
.L_29287:
        /*009c*/ 	.byte	0x04, 0x17
        /*009e*/ 	.short	(.L_29289 - .L_29288)
.L_29288:
        /*00a0*/ 	.word	0x00000000
        /*00a4*/ 	.short	0x000b
        /*00a6*/ 	.short	0x004c
        /*00a8*/ 	.byte	0x00, 0xf0, 0x11, 0x00


	//----- nvinfo : EIATTR_KPARAM_INFO
	.align		4
.L_29289:
        /*00ac*/ 	.byte	0x04, 0x17
        /*00ae*/ 	.short	(.L_29291 - .L_29290)
.L_29290:
        /*00b0*/ 	.word	0x00000000
        /*00b4*/ 	.short	0x000a
        /*00b6*/ 	.short	0x0048
        /*00b8*/ 	.byte	0x00, 0xf0, 0x11, 0x00


	//----- nvinfo : EIATTR_KPARAM_INFO
	.align		4
.L_29291:
        /*00bc*/ 	.byte	0x04, 0x17
        /*00be*/ 	.short	(.L_29293 - .L_29292)
.L_29292:
        /*00c0*/ 	.word	0x00000000
        /*00c4*/ 	.short	0x0009
        /*00c6*/ 	.short	0x0040
        /*00c8*/ 	.byte	0x00, 0xf0, 0x21, 0x00


	//----- nvinfo : EIATTR_KPARAM_INFO
	.align		4
.L_29293:
        /*00cc*/ 	.byte	0x04, 0x17
        /*00ce*/ 	.short	(.L_29295 - .L_29294)
.L_29294:
        /*00d0*/ 	.word	0x00000000
        /*00d4*/ 	.short	0x0008
        /*00d6*/ 	.short	0x0038
        /*00d8*/ 	.byte	0x00, 0xf0, 0x11, 0x00


	//----- nvinfo : EIATTR_KPARAM_INFO
	.align		4
.L_29295:
        /*00dc*/ 	.byte	0x04, 0x17
        /*00de*/ 	.short	(.L_29297 - .L_29296)
.L_29296:
        /*00e0*/ 	.word	0x00000000
        /*00e4*/ 	.short	0x0007
        /*00e6*/ 	.short	0x0030
        /*00e8*/ 	.byte	0x00, 0xf0, 0x21, 0x00


	//----- nvinfo : EIATTR_KPARAM_INFO
	.align		4
.L_29297:
        /*00ec*/ 	.byte	0x04, 0x17
        /*00ee*/ 	.short	(.L_29299 - .L_29298)
.L_29298:
        /*00f0*/ 	.word	0x00000000
        /*00f4*/ 	.short	0x0006
        /*00f6*/ 	.short	0x0028
        /*00f8*/ 	.byte	0x00, 0xf0, 0x21, 0x00


	//----- nvinfo : EIATTR_KPARAM_INFO
	.align		4
.L_29299:
        /*00fc*/ 	.byte	0x04, 0x17
        /*00fe*/ 	.short	(.L_29301 - .L_29300)
.L_29300:
        /*0100*/ 	.word	0x00000000
        /*0104*/ 	.short	0x0005
        /*0106*/ 	.short	0x0024
        /*0108*/ 	.byte	0x00, 0xf0, 0x11, 0x00


	//----- nvinfo : EIATTR_KPARAM_INFO
	.align		4
.L_29301:
        /*010c*/ 	.byte	0x04, 0x17
        /*010e*/ 	.short	(.L_29303 - .L_29302)
.L_29302:
        /*0110*/ 	.word	0x00000000
        /*0114*/ 	.short	0x0004
        /*0116*/ 	.short	0x0020
        /*0118*/ 	.byte	0x00, 0xf0, 0x11, 0x00


	//----- nvinfo : EIATTR_KPARAM_INFO
	.align		4
.L_29303:
        /*011c*/ 	.byte	0x04, 0x17
        /*011e*/ 	.short	(.L_29305 - .L_29304)
.L_29304:
        /*0120*/ 	.word	0x00000000
        /*0124*/ 	.short	0x0003
        /*0126*/ 	.short	0x0018
        /*0128*/ 	.byte	0x00, 0xf0, 0x21, 0x00


	//----- nvinfo : EIATTR_KPARAM_INFO
	.align		4
.L_29305:
        /*012c*/ 	.byte	0x04, 0x17
        /*012e*/ 	.short	(.L_29307 - .L_29306)
.L_29306:
        /*0130*/ 	.word	0x00000000
        /*0134*/ 	.short	0x0002
        /*0136*/ 	.short	0x0010
        /*0138*/ 	.byte	0x00, 0xf0, 0x21, 0x00


	//----- nvinfo : EIATTR_KPARAM_INFO
	.align		4
.L_29307:
        /*013c*/ 	.byte	0x04, 0x17
        /*013e*/ 	.short	(.L_29309 - .L_29308)
.L_29308:
        /*0140*/ 	.word	0x00000000
        /*0144*/ 	.short	0x0001
        /*0146*/ 	.short	0x0008
        /*0148*/ 	.byte	0x00, 0xf0, 0x21, 0x00


	//----- nvinfo : EIATTR_KPARAM_INFO
	.align		4
.L_29309:
        /*014c*/ 	.byte	0x04, 0x17
        /*014e*/ 	.short	(.L_29311 - .L_29310)
.L_29310:
        /*0150*/ 	.word	0x00000000
        /*0154*/ 	.short	0x0000
        /*0156*/ 	.short	0x0000
        /*0158*/ 	.byte	0x00, 0xf0, 0x21, 0x00


	//----- nvinfo : EIATTR_MAXREG_COUNT
	.align		4
.L_29311:
        /*015c*/ 	.byte	0x03, 0x1b
        /*015e*/ 	.short	0x00ff


	//----- nvinfo : EIATTR_NUM_BARRIERS
	.align		4
        /*0160*/ 	.byte	0x02, 0x4c
        /*0162*/ 	.byte	0x01
	.zero		1


	//----- nvinfo : EIATTR_MERCURY_ISA_VERSION
	.align		4
        /*0164*/ 	.byte	0x03, 0x5f
        /*0166*/ 	.short	0x0000


	//----- nvinfo : EIATTR_COOP_GROUP_MASK_REGIDS
	.align		4
        /*0168*/ 	.byte	0x04, 0x29
        /*016a*/ 	.short	(.L_29313 - .L_29312)


	//   ....[0]....
.L_29312:
        /*016c*/ 	.word	0xffffffff


	//   ....[1]....
        /*0170*/ 	.word	0xffffffff


	//   ....[2]....
        /*0174*/ 	.word	0xffffffff


	//   ....[3]....
        /*0178*/ 	.word	0xffffffff


	//   ....[4]....
        /*017c*/ 	.word	0xffffffff


	//   ....[5]....
        /*0180*/ 	.word	0xffffffff


	//   ....[6]....
        /*0184*/ 	.word	0xffffffff


	//   ....[7]....
        /*0188*/ 	.word	0xffffffff


	//   ....[8]....
        /*018c*/ 	.word	0xffffffff


	//   ....[9]....
        /*0190*/ 	.word	0xffffffff


	//   ....[10]....
        /*0194*/ 	.word	0xffffffff


	//   ....[11]....
        /*0198*/ 	.word	0xffffffff


	//   ....[12]....
        /*019c*/ 	.word	0xffffffff


	//   ....[13]....
        /*01a0*/ 	.word	0xffffffff


	//   ....[14]....
        /*01a4*/ 	.word	0xffffffff


	//   ....[15]....
        /*01a8*/ 	.word	0xffffffff


	//   ....[16]....
        /*01ac*/ 	.word	0xffffffff


	//   ....[17]....
        /*01b0*/ 	.word	0xffffffff


	//   ....[18]....
        /*01b4*/ 	.word	0xffffffff


	//   ....[19]....
        /*01b8*/ 	.word	0xffffffff


	//   ....[20]....
        /*01bc*/ 	.word	0xffffffff


	//   ....[21]....
        /*01c0*/ 	.word	0xffffffff


	//   ....[22]....
        /*01c4*/ 	.word	0xffffffff


	//   ....[23]....
        /*01c8*/ 	.word	0xffffffff


	//   ....[24]....
        /*01cc*/ 	.word	0xffffffff


	//   ....[25]....
        /*01d0*/ 	.word	0xffffffff


	//   ....[26]....
        /*01d4*/ 	.word	0xffffffff


	//   ....[27]....
        /*01d8*/ 	.word	0xffffffff


	//   ....[28]....
        /*01dc*/ 	.word	0xffffffff


	//   ....[29]....
        /*01e0*/ 	.word	0xffffffff


	//   ....[30]....
        /*01e4*/ 	.word	0xffffffff


	//   ....[31]....
        /*01e8*/ 	.word	0xffffffff


	//   ....[32]....
        /*01ec*/ 	.word	0xffffffff


	//   ....[33]....
        /*01f0*/ 	.word	0xffffffff


	//   ....[34]....
        /*01f4*/ 	.word	0xffffffff


	//   ....[35]....
        /*01f8*/ 	.word	0xffffffff


	//   ....[36]....
        /*01fc*/ 	.word	0xffffffff


	//   ....[37]....
        /*0200*/ 	.word	0xffffffff


	//   ....[38]....
        /*0204*/ 	.word	0xffffffff


	//   ....[39]....
        /*0208*/ 	.word	0xffffffff


	//   ....[40]....
        /*020c*/ 	.word	0xffffffff


	//   ....[41]....
        /*0210*/ 	.word	0xffffffff


	//   ....[42]....
        /*0214*/ 	.word	0xffffffff


	//   ....[43]....
        /*0218*/ 	.word	0xffffffff


	//   ....[44]....
        /*021c*/ 	.word	0xffffffff


	//   ....[45]....
        /*0220*/ 	.word	0xffffffff


	//   ....[46]....
        /*0224*/ 	.word	0xffffffff


	//----- nvinfo : EIATTR_COOP_GROUP_INSTR_OFFSETS
	.align		4
.L_29313:
        /*0228*/ 	.byte	0x04, 0x28
        /*022a*/ 	.short	(.L_29315 - .L_29314)


	//   ....[0]....
.L_29314:
        /*022c*/ 	.word	0x00002c10


	//   ....[1]....
        /*0230*/ 	.word	0x00003d30


	//   ....[2]....
        /*0234*/ 	.word	0x00003ec0


	//   ....[3]....
        /*0238*/ 	.word	0x00003ef0


	//   ....[4]....
        /*023c*/ 	.word	0x00003f10


	//   ....[5]....
        /*0240*/ 	.word	0x00003f30


	//   ....[6]....
        /*0244*/ 	.word	0x00003fd0


	//   ....[7]....
        /*0248*/ 	.word	0x00004010


	//   ....[8]....
        /*024c*/ 	.word	0x00004080


	//   ....[9]....
        /*0250*/ 	.word	0x00004e40


	//   ....[10]....
        /*0254*/ 	.word	0x00004ea0


	//   ....[11]....
        /*0258*/ 	.word	0x00004ed0


	//   ....[12]....
        /*025c*/ 	.word	0x00004ef0


	//   ....[13]....
        /*0260*/ 	.word	0x00004f10


	//   ....[14]....
        /*0264*/ 	.word	0x00004f60


	//   ....[15]....
        /*0268*/ 	.word	0x00004f80


	//   ....[16]....
        /*026c*/ 	.word	0x00004fa0


	//   ....[17]....
        /*0270*/ 	.word	0x00006e80


	//   ....[18]....
        /*0274*/ 	.word	0x00006ec0


	//   ....[19]....
        /*0278*/ 	.word	0x00006ef0


	//   ....[20]....
        /*027c*/ 	.word	0x00006f20


	//   ....[21]....
        /*0280*/ 	.word	0x00006f50


	//   ....[22]....
        /*0284*/ 	.word	0x00006f80


	//   ....[23]....
        /*0288*/ 	.word	0x00006fb0


	//   ....[24]....
        /*028c*/ 	.word	0x00006fd0


	//   ....[25]....
        /*0290*/ 	.word	0x00006ff0


	//   ....[26]....
        /*0294*/ 	.word	0x00007010


	//   ....[27]....
        /*0298*/ 	.word	0x00007030


	//   ....[28]....
        /*029c*/ 	.word	0x00007050


	//   ....[29]....
        /*02a0*/ 	.word	0x00007070


	//   ....[30]....
        /*02a4*/ 	.word	0x000070a0


	//   ....[31]....
        /*02a8*/ 	.word	0x000070c0


	//   ....[32]....
        /*02ac*/ 	.word	0x000070e0


	//   ....[33]....
        /*02b0*/ 	.word	0x00007100


	//   ....[34]....
        /*02b4*/ 	.word	0x00007120


	//   ....[35]....
        /*02b8*/ 	.word	0x00007140


	//   ....[36]....
        /*02bc*/ 	.word	0x00007160


	//   ....[37]....
        /*02c0*/ 	.word	0x00007190


	//   ....[38]....
        /*02c4*/ 	.word	0x000071b0


	//   ....[39]....
        /*02c8*/ 	.word	0x000071d0


	//   ....[40]....
        /*02cc*/ 	.word	0x000071f0


	//   ....[41]....
        /*02d0*/ 	.word	0x00007dd0


	//   ....[42]....
        /*02d4*/ 	.word	0x00007e50


	//   ....[43]....
        /*02d8*/ 	.word	0x00007ed0


	//   ....[44]....
        /*02dc*/ 	.word	0x00007f50


	//   ....[45]....
        /*02e0*/ 	.word	0x00007fc0


	//   ....[46]....
        /*02e4*/ 	.word	0x00008030


	//----- nvinfo : EIATTR_EXIT_INSTR_OFFSETS
	.align		4
.L_29315:
        /*02e8*/ 	.byte	0x04, 0x1c
        /*02ea*/ 	.short	(.L_29317 - .L_29316)


	//   ....[0]....
.L_29316:
        /*02ec*/ 	.word	0x000077f0


	//   ....[1]....
        /*02f0*/ 	.word	0x000078f0


	//   ....[2]....
        /*02f4*/ 	.word	0x00007d70


	//----- nvinfo : EIATTR_CTAIDZ_USED
	.align		4
.L_29317:
        /*02f8*/ 	.byte	0x01, 0x04
	.zero		2


	//----- nvinfo : EIATTR_CRS_STACK_SIZE
	.align		4
        /*02fc*/ 	.byte	0x04, 0x1e
        /*02fe*/ 	.short	(.L_29319 - .L_29318)
.L_29318:
        /*0300*/ 	.word	0x00000000
.L_29319:


//--------------------- .nv.info._ZN4vllm25paged_attention_v1_kernelIffLi80ELi16ELi128ELNS_18Fp8KVCacheDataTypeE0ELb1EEEvPT_PKS2_PKT0_S8_ifPKiSA_iPKfiiiSC_SC_iiiii --------------------------
	.section	.nv.info._ZN4vllm25paged_attention_v1_kernelIffLi80ELi16ELi128ELNS_18Fp8KVCacheDataTypeE0ELb1EEEvPT_PKS2_PKT0_S8_ifPKiSA_iPKfiiiSC_SC_iiiii,"",@"SHT_CUDA_INFO"
	.sectionflags	@""
	.align	4


	//----- nvinfo : EIATTR_CUDA_API_VERSION
	.align		4
        /*0000*/ 	.byte	0x04, 0x37
        /*0002*/ 	.short	(.L_29321 - .L_29320)
.L_29320:
        /*0004*/ 	.word	0x00000082


	//----- nvinfo : EIATTR_SW2861232_WAR
	.align		4
.L_29321:
        /*0008*/ 	.byte	0x01, 0x35
	.zero		2


	//----- nvinfo : EIATTR_PARAM_CBANK
	.align		4
        /*000c*/ 	.byte	0x04, 0x0a
        /*000e*/ 	.short	(.L_29323 - .L_29322)
	.align		4
.L_29322:
        /*0010*/ 	.word	index@(.nv.constant0._ZN4vllm25paged_attention_v1_kernelIffLi80ELi16ELi128ELNS_18Fp8KVCacheDataTypeE0ELb1EEEvPT_PKS2_PKT0_S8_ifPKiSA_iPKfiiiSC_SC_iiiii)
        /*0014*/ 	.short	0x0160
        /*0016*/ 	.short	0x007c


	//----- nvinfo : EIATTR_CBANK_PARAM_SIZE
	.align		4
.L_29323:
        /*0018*/ 	.byte	0x03, 0x19
        /*001a*/ 	.short	0x007c


	//----- nvinfo : EIATTR_KPARAM_INFO
	.align		4
        /*001c*/ 	.byte	0x04, 0x17
        /*001e*/ 	.short	(.L_29325 - .L_29324)
.L_29324:
        /*0020*/ 	.word	0x00000000
        /*0024*/ 	.short	0x0013
        /*0026*/ 	.short	0x0078
        /*0028*/ 	.byte	0x00, 0xf0, 0x11, 0x00


	//----- nvinfo : EIATTR_KPARAM_INFO
	.align		4
.L_29325:
        /*002c*/ 	.byte	0x04, 0x17
        /*002e*/ 	.short	(.L_29327 - .L_29326)
.L_29326:
        /*0030*/ 	.word	0x00000000
        /*0034*/ 	.short	0x0012
        /*0036*/ 	.short	0x0074
        /*0038*/ 	.byte	0x00, 0xf0, 0x11, 0x00


	//----- nvinfo : EIATTR_KPARAM_INFO
	.align		4
.L_29327:
        /*003c*/ 	.byte	0x04, 0x17
        /*003e*/ 	.short	(.L_29329 - .L_29328)
.L_29328:
        /*0040*/ 	.word	0x00000000
        /*0044*/ 	.short	0x0011
        /*0046*/ 	.short	0x0070
        /*0048*/ 	.byte	0x00, 0xf0, 0x11, 0x00


	//----- nvinfo : EIATTR_KPARAM_INFO
	.align		4
.L_29329:
        /*004c*/ 	.byte	0x04, 0x17
        /*004e*/ 	.short	(.L_29331 - .L_29330)
.L_29330:
        /*0050*/ 	.word	0x00000000
        /*0054*/ 	.short	0x0010
        /*0056*/ 	.short	0x006c
        /*0058*/ 	.byte	0x00, 0xf0, 0x11, 0x00


	//----- nvinfo : EIATTR_KPARAM_INFO
	.align		4
.L_29331:
        /*005c*/ 	.byte	0x04, 0x17
        /*005e*/ 	.short	(.L_29333 - .L_29332)
.L_29332:
        /*0060*/ 	.word	0x00000000
        /*0064*/ 	.short	0x000f
        /*0066*/ 	.short	0x0068
        /*0068*/ 	.byte	0x00, 0xf0, 0x11, 0x00


	//----- nvinfo : EIATTR_KPARAM_INFO
	.align		4
.L_29333:
        /*006c*/ 	.byte	0x04, 0x17
        /*006e*/ 	.short	(.L_29335 - .L_29334)
.L_29334:
        /*0070*/ 	.word	0x00000000
        /*0074*/ 	.short	0x000e
        /*0076*/ 	.short	0x0060
        /*0078*/ 	.byte	0x00, 0xf0, 0x21, 0x00


	//----- nvinfo : EIATTR_KPARAM_INFO
	.align		4
.L_29335:
        /*007c*/ 	.byte	0x04, 0x17
        /*007e*/ 	.short	(.L_29337 - .L_29336)
.L_29336:
        /*0080*/ 	.word	0x00000000
        /*0084*/ 	.short	0x000d
        /*0086*/ 	.short	0x0058
        /*0088*/ 	.byte	0x00, 0xf0, 0x21, 0x00


	//----- nvinfo : EIATTR_KPARAM_INFO
	.align		4
.L_29337:
        /*008c*/ 	.byte	0x04, 0x17
        /*008e*/ 	.short	(.L_29339 - .L_29338)
.L_29338:
        /*0090*/ 	.word	0x00000000
        /*0094*/ 	.short	0x000c
        /*0096*/ 	.short	0x0050
        /*0098*/ 	.byte	0x00, 0xf0, 0x11, 0x00


	//----- nvinfo : EIATTR_KPARAM_INFO
	.align		4
.L_29339:
        /*009c*/ 	.byte	0x04, 0x17
        /*009e*/ 	.short	(.L_29341 - .L_29340)
.L_29340:
        /*00a0*/ 	.word	0x00000000
        /*00a4*/ 	.short	0x000b
        /*00a6*/ 	.short	0x004c
        /*00a8*/ 	.byte	0x00, 0xf0, 0x11, 0x00


	//----- nvinfo : EIATTR_KPARAM_INFO
	.align		4
.L_29341:
        /*00ac*/ 	.byte	0x04, 0x17
        /*00ae*/ 	.short	(.L_29343 - .L_29342)
.L_29342:
        /*00b0*/ 	.word	0x00000000
        /*00b4*/ 	.short	0x000a
        /*00b6*/ 	.short	0x0048
        /*00b8*/ 	.byte	0x00, 0xf0, 0x11, 0x00


	//----- nvinfo : EIATTR_KPARAM_INFO
	.align		4
.L_29343:
        /*00bc*/ 	.byte	0x04, 0x17
        /*00be*/ 	.short	(.L_29345 - .L_29344)
.L_29344:
        /*00c0*/ 	.word	0x00000000
        /*00c4*/ 	.short	0x0009
        /*00c6*/ 	.short	0x0040
        /*00c8*/ 	.byte	0x00, 0xf0, 0x21, 0x00


	//----- nvinfo : EIATTR_KPARAM_INFO
	.align		4
.L_29345:
        /*00cc*/ 	.byte	0x04, 0x17
        /*00ce*/ 	.short	(.L_29347 - .L_29346)
.L_29346:
        /*00d0*/ 	.word	0x00000000
        /*00d4*/ 	.short	0x0008
        /*00d6*/ 	.short	0x0038
        /*00d8*/ 	.byte	0x00, 0xf0, 0x11, 0x00


	//----- nvinfo : EIATTR_KPARAM_INFO
	.align		4
.L_29347:
        /*00dc*/ 	.byte	0x04, 0x17
        /*00de*/ 	.short	(.L_29349 - .L_29348)
.L_29348:
        /*00e0*/ 	.word	0x00000000
        /*00e4*/ 	.short	0x0007
        /*00e6*/ 	.short	0x0030
        /*00e8*/ 	.byte	0x00, 0xf0, 0x21, 0x00


	//----- nvinfo : EIATTR_KPARAM_INFO
	.align		4
.L_29349:
        /*00ec*/ 	.byte	0x04, 0x17
        /*00ee*/ 	.short	(.L_29351 - .L_29350)
.L_29350:
        /*00f0*/ 	.word	0x00000000
        /*00f4*/ 	.short	0x0006
        /*00f6*/ 	.short	0x0028
        /*00f8*/ 	.byte	0x00, 0xf0, 0x21, 0x00


	//----- nvinfo : EIATTR_KPARAM_INFO
	.align		4
.L_29351:
        /*00fc*/ 	.byte	0x04, 0x17
        /*00fe*/ 	.short	(.L_29353 - .L_29352)
.L_29352:
        /*0100*/ 	.word	0x00000000
        /*0104*/ 	.short	0x0005
        /*0106*/ 	.short	0x0024
        /*0108*/ 	.byte	0x00, 0xf0, 0x11, 0x00


	//----- nvinfo : EIATTR_KPARAM_INFO
	.align		4
.L_29353:
        /*010c*/ 	.byte	0x04, 0x17
        /*010e*/ 	.short	(.L_29355 - .L_29354)
.L_29354:
        /*0110*/ 	.word	0x00000000
        /*0114*/ 	.short	0x0004
        /*0116*/ 	.short	0x0020
        /*0118*/ 	.byte	0x00, 0xf0, 0x11, 0x00


	//----- nvinfo : EIATTR_KPARAM_INFO
	.align		4
.L_29355:
        /*011c*/ 	.byte	0x04, 0x17
        /*011e*/ 	.short	(.L_29357 - .L_29356)
.L_29356:
        /*0120*/ 	.word	0x00000000
        /*0124*/ 	.short	0x0003
        /*0126*/ 	.short	0x0018
        /*0128*/ 	.byte	0x00, 0xf0, 0x21, 0x00


	//----- nvinfo : EIATTR_KPARAM_INFO
	.align		4
.L_29357:
        /*012c*/ 	.byte	0x04, 0x17
        /*012e*/ 	.short	(.L_29359 - .L_29358)
.L_29358:
        /*0130*/ 	.word	0x00000000
        /*0134*/ 	.short	0x0002
        /*0136*/ 	.short	0x0010
        /*0138*/ 	.byte	0x00, 0xf0, 0x21, 0x00


	//----- nvinfo : EIATTR_KPARAM_INFO
	.align		4
.L_29359:
        /*013c*/ 	.byte	0x04, 0x17
        /*013e*/ 	.short	(.L_29361 - .L_29360)
.L_29360:
        /*0140*/ 	.word	0x00000000
        /*0144*/ 	.short	0x0001
        /*0146*/ 	.short	0x0008
        /*0148*/ 	.byte	0x00, 0xf0, 0x21, 0x00


	//----- nvinfo : EIATTR_KPARAM_INFO
	.align		4
.L_29361:
        /*014c*/ 	.byte	0x04, 0x17
        /*014e*/ 	.short	(.L_29363 - .L_29362)
.L_29362:
        /*0150*/ 	.word	0x00000000
        /*0154*/ 	.short	0x0000
        /*0156*/ 	.short	0x0000
        /*0158*/ 	.byte	0x00, 0xf0, 0x21, 0x00


	//----- nvinfo : EIATTR_MAXREG_COUNT
	.align		4
.L_29363:
        /*015c*/ 	.byte	0x03, 0x1b
        /*015e*/ 	.short	0x00ff


	//----- nvinfo : EIATTR_NUM_BARRIERS
	.align		4
        /*0160*/ 	.byte	0x02, 0x4c
        /*0162*/ 	.byte	0x01
	.zero		1


	//----- nvinfo : EIATTR_MERCURY_ISA_VERSION
	.align		4
        /*0164*/ 	.byte	0x03, 0x5f
        /*0166*/ 	.short	0x0000


	//----- nvinfo : EIATTR_COOP_GROUP_MASK_REGIDS
	.align		4
        /*0168*/ 	.byte	0x04, 0x29
        /*016a*/ 	.short	(.L_29365 - .L_29364)


	//   ....[0]....
.L_29364:
        /*016c*/ 	.word	0xffffffff


	//   ....[1]....
        /*0170*/ 	.word	0xffffffff


	//   ....[2]....
        /*0174*/ 	.word	0xffffffff


	//   ....[3]....
        /*0178*/ 	.word	0xffffffff


	//   ....[4]....
        /*017c*/ 	.word	0xffffffff


	//   ....[5]....
        /*0180*/ 	.word	0xffffffff


	//   ....[6]....
        /*0184*/ 	.word	0xffffffff


	//   ....[7]....
        /*0188*/ 	.word	0xffffffff


	//   ....[8]....
        /*018c*/ 	.word	0xffffffff


	//   ....[9]....
        /*0190*/ 	.word	0xffffffff


	//   ....[10]....
        /*0194*/ 	.word	0xffffffff


	//   ....[11]....
        /*0198*/ 	.word	0xffffffff


	//   ....[12]....
        /*019c*/ 	.word	0xffffffff


	//   ....[13]....
        /*01a0*/ 	.word	0xffffffff


	//   ....[14]....
        /*01a4*/ 	.word	0xffffffff


	//   ....[15]....
        /*01a8*/ 	.word	0xffffffff


	//   ....[16]....
        /*01ac*/ 	.word	0xffffffff


	//   ....[17]....
        /*01b0*/ 	.word	0xffffffff


	//   ....[18]....
        /*01b4*/ 	.word	0xffffffff


	//   ....[19]....
        /*01b8*/ 	.word	0xffffffff


	//   ....[20]....
        /*01bc*/ 	.word	0xffffffff


	//   ....[21]....
        /*01c0*/ 	.word	0xffffffff


	//   ....[22]....
        /*01c4*/ 	.word	0xffffffff


	//   ....[23]....
        /*01c8*/ 	.word	0xffffffff


	//   ....[24]....
        /*01cc*/ 	.word	0xffffffff


	//   ....[25]....
        /*01d0*/ 	.word	0xffffffff


	//   ....[26]....
        /*01d4*/ 	.word	0xffffffff


	//   ....[27]....
        /*01d8*/ 	.word	0xffffffff


	//   ....[28]....
        /*01dc*/ 	.word	0xffffffff


	//   ....[29]....
        /*01e0*/ 	.word	0xffffffff


	//   ....[30]....
        /*01e4*/ 	.word	0xffffffff


	//   ....[31]....
        /*01e8*/ 	.word	0xffffffff


	//   ....[32]....
        /*01ec*/ 	.word	0xffffffff


	//   ....[33]....
        /*01f0*/ 	.word	0xffffffff


	//   ....[34]....
        /*01f4*/ 	.word	0xffffffff


	//   ....[35]....
        /*01f8*/ 	.word	0xffffffff


	//   ....[36]....
        /*01fc*/ 	.word	0xffffffff


	//   ....[37]....
        /*0200*/ 	.word	0xffffffff


	//   ....[38]....
        /*0204*/ 	.word	0xffffffff


	//   ....[39]....
        /*0208*/ 	.word	0xffffffff


	//   ....[40]....
        /*020c*/ 	.word	0xffffffff


	//   ....[41]....
        /*0210*/ 	.word	0xffffffff


	//   ....[42]....
        /*0214*/ 	.word	0xffffffff


	//----- nvinfo : EIATTR_COOP_GROUP_INSTR_OFFSETS
	.align		4
.L_29365:
        /*0218*/ 	.byte	0x04, 0x28
        /*021a*/ 	.short	(.L_29367 - .L_29366)


	//   ....[0]....
.L_29366:
        /*021c*/ 	.word	0x000027b0


	//   ....[1]....
        /*0220*/ 	.word	0x00003710


	//   ....[2]....
        /*0224*/ 	.word	0x000038c0


	//   ....[3]....
        /*0228*/ 	.word	0x000038f0


	//   ....[4]....
        /*022c*/ 	.word	0x00003910


	//   ....[5]....
        /*0230*/ 	.word	0x00003930


	//   ....[6]....
        /*0234*/ 	.word	0x00003a20


	//   ....[7]....
        /*0238*/ 	.word	0x00003a40


	//   ....[8]....
        /*023c*/ 	.word	0x00003a80


	//   ....[9]....
        /*0240*/ 	.word	0x00004840


	//   ....[10]....
        /*0244*/ 	.word	0x000048a0


	//   ....[11]....
        /*0248*/ 	.word	0x000048d0


	//   ....[12]....
        /*024c*/ 	.word	0x000048f0


	//   ....[13]....
        /*0250*/ 	.word	0x00004910


	//   ....[14]....
        /*0254*/ 	.word	0x00004960


	//   ....[15]....
        /*0258*/ 	.word	0x00004980


	//   ....[16]....
        /*025c*/ 	.word	0x000049a0


	//   ....[17]....
        /*0260*/ 	.word	0x000065f0


	//   ....[18]....
        /*0264*/ 	.word	0x00006630


	//   ....[19]....
        /*0268*/ 	.word	0x00006660


	//   ....[20]....
        /*026c*/ 	.word	0x00006690


	//   ....[21]....
        /*0270*/ 	.word	0x000066c0


	//   ....[22]....
        /*0274*/ 	.word	0x000066f0


	//   ....[23]....
        /*0278*/ 	.word	0x00006720


	//   ....[24]....
        /*027c*/ 	.word	0x00006740


	//   ....[25]....
        /*0280*/ 	.word	0x00006760


	//   ....[26]....
        /*0284*/ 	.word	0x00006780


	//   ....[27]....
        /*0288*/ 	.word	0x000067a0


	//   ....[28]....
        /*028c*/ 	.word	0x000067d0


	//   ....[29]....
        /*0290*/ 	.word	0x000067f0


	//   ....[30]....
        /*0294*/ 	.word	0x00006810


	//   ....[31]....
        /*0298*/ 	.word	0x00006830


	//   ....[32]....
        /*029c*/ 	.word	0x00006850


	//   ....[33]....
        /*02a0*/ 	.word	0x00006870


	//   ....[34]....
        /*02a4*/ 	.word	0x00006890


	//   ....[35]....
        /*02a8*/ 	.word	0x000068c0


	//   ....[36]....
        /*02ac*/ 	.word	0x000068e0


	//   ....[37]....
        /*02b0*/ 	.word	0x00007340


	//   ....[38]....
        /*02b4*/ 	.word	0x000073c0


	//   ....[39]....
        /*02b8*/ 	.word	0x00007440


	//   ....[40]....
        /*02bc*/ 	.word	0x000074c0


	//   ....[41]....
        /*02c0*/ 	.word	0x00007530


	//   ....[42]....
        /*02c4*/ 	.word	0x000075a0


	//----- nvinfo : EIATTR_EXIT_INSTR_OFFSETS
	.align		4
.L_29367:
        /*02c8*/ 	.byte	0x04, 0x1c
        /*02ca*/ 	.short	(.L_29369 - .L_29368)


	//   ....[0]....
.L_29368:
        /*02cc*/ 	.word	0x00006e20


	//   ....[1]....
        /*02d0*/ 	.word	0x00006f20


	//   ....[2]....
        /*02d4*/ 	.word	0x000072e0


	//----- nvinfo : EIATTR_CTAIDZ_USED
	.align		4
.L_29369:
        /*02d8*/ 	.byte	0x01, 0x04
	.zero		2


	//----- nvinfo : EIATTR_CRS_STACK_SIZE
	.align		4
        /*02dc*/ 	.byte	0x04, 0x1e
        /*02de*/ 	.short	(.L_29371 - .L_29370)
.L_29370:
        /*02e0*/ 	.word	0x00000000
.L_29371:


//--------------------- .nv.info._ZN4vllm25paged_attention_v1_kernelIffLi64ELi16ELi128ELNS_18Fp8KVCacheDataTypeE0ELb1EEEvPT_PKS2_PKT0_S8_ifPKiSA_iPKfiiiSC_SC_iiiii --------------------------
	.section	.nv.info._ZN4vllm25paged_attention_v1_kernelIffLi64ELi16ELi128ELNS_18Fp8KVCacheDataTypeE0ELb1EEEvPT_PKS2_PKT0_S8_ifPKiSA_iPKfiiiSC_SC_iiiii,"",@"SHT_CUDA_INFO"
	.sectionflags	@""
	.align	4


	//----- nvinfo : EIATTR_CUDA_API_VERSION
	.align		4
        /*0000*/ 	.byte	0x04, 0x37
        /*0002*/ 	.short	(.L_29373 - .L_29372)
.L_29372:
        /*0004*/ 	.word	0x00000082


	//----- nvinfo : EIATTR_SW2861232_WAR
	.align		4
.L_29373:
        /*0008*/ 	.byte	0x01, 0x35
	.zero		2


	//----- nvinfo : EIATTR_PARAM_CBANK
	.align		4
        /*000c*/ 	.byte	0x04, 0x0a
        /*000e*/ 	.short	(.L_29375 - .L_29374)
	.align		4
.L_29374:
        /*0010*/ 	.word	index@(.nv.constant0._ZN4vllm25paged_attention_v1_kernelIffLi64ELi16ELi128ELNS_18Fp8KVCacheDataTypeE0ELb1EEEvPT_PKS2_PKT0_S8_ifPKiSA_iPKfiiiSC_SC_iiiii)
        /*0014*/ 	.short	0x0160
        /*0016*/ 	.short	0x007c


	//----- nvinfo : EIATTR_CBANK_PARAM_SIZE
	.align		4
.L_29375:
        /*0018*/ 	.byte	0x03, 0x19
        /*001a*/ 	.short	0x007c


	//----- nvinfo : EIATTR_KPARAM_INFO
	.align		4
        /*001c*/ 	.byte	0x04, 0x17
        /*001e*/ 	.short	(.L_29377 - .L_29376)
.L_29376:
        /*0020*/ 	.word	0x00000000
        /*0024*/ 	.short	0x0013
        /*0026*/ 	.short	0x0078
        /*0028*/ 	.byte	0x00, 0xf0, 0x11, 0x00


	//----- nvinfo : EIATTR_KPARAM_INFO
	.align		4
.L_29377:
        /*002c*/ 	.byte	0x04, 0x17
        /*002e*/ 	.short	(.L_29379 - .L_29378)
.L_29378:
        /*0030*/ 	.word	0x00000000
        /*0034*/ 	.short	0x0012
        /*0036*/ 	.short	0x0074
        /*0038*/ 	.byte	0x00, 0xf0, 0x11, 0x00


	//----- nvinfo : EIATTR_KPARAM_INFO
	.align		4
.L_29379:
        /*003c*/ 	.byte	0x04, 0x17
        /*003e*/ 	.short	(.L_29381 - .L_29380)
.L_29380:
        /*0040*/ 	.word	0x00000000
        /*0044*/ 	.short	0x0011
        /*0046*/ 	.short	0x0070
        /*0048*/ 	.byte	0x00, 0xf0, 0x11, 0x00


	//----- nvinfo : EIATTR_KPARAM_INFO
	.align		4
.L_29381:
        /*004c*/ 	.byte	0x04, 0x17
        /*004e*/ 	.short	(.L_29383 - .L_29382)
.L_29382:
        /*0050*/ 	.word	0x00000000
        /*0054*/ 	.short	0x0010
        /*0056*/ 	.short	0x006c
        /*0058*/ 	.byte	0x00, 0xf0, 0x11, 0x00


	//----- nvinfo : EIATTR_KPARAM_INFO
	.align		4
.L_29383:
        /*005c*/ 	.byte	0x04, 0x17
        /*005e*/ 	.short	(.L_29385 - .L_29384)
.L_29384:
        /*0060*/ 	.word	0x00000000
        /*0064*/ 	.short	0x000f
        /*0066*/ 	.short	0x0068
        /*0068*/ 	.byte	0x00, 0xf0, 0x11, 0x00


	//----- nvinfo : EIATTR_KPARAM_INFO
	.align		4
.L_29385:
        /*006c*/ 	.byte	0x04, 0x17
        /*006e*/ 	.short	(.L_29387 - .L_29386)
.L_29386:
        /*0070*/ 	.word	0x00000000
        /*0074*/ 	.short	0x000e
        /*0076*/ 	.short	0x0060
        /*0078*/ 	.byte	0x00, 0xf0, 0x21, 0x00


	//----- nvinfo : EIATTR_KPARAM_INFO
	.align		4
.L_29387:
        /*007c*/ 	.byte	0x04, 0x17
        /*007e*/ 	.short	(.L_29389 - .L_29388)
.L_29388:
        /*0080*/ 	.word	0x00000000
        /*0084*/ 	.short	0x000d
        /*0086*/ 	.short	0x0058
        /*0088*/ 	.byte	0x00, 0xf0, 0x21, 0x00


	//----- nvinfo : EIATTR_KPARAM_INFO
	.align		4
.L_29389:
        /*008c*/ 	.byte	0x04, 0x17
        /*008e*/ 	.short	(.L_29391 - .L_29390)
.L_29390:
        /*0090*/ 	.word	0x00000000
        /*0094*/ 	.short	0x000c
        /*0096*/ 	.short	0x0050
        /*0098*/ 	.byte	0x00, 0xf0, 0x11, 0x00


	//----- nvinfo : EIATTR_KPARAM_INFO
	.align		4
.L_29391:
        /*009c*/ 	.byte	0x04, 0x17
        /*009e*/ 	.short	(.L_29393 - .L_29392)
.L_29392:
        /*00a0*/ 	.word	0x00000000
        /*00a4*/ 	.short	0x000b
        /*00a6*/ 	.short	0x004c
        /*00a8*/ 	.byte	0x00, 0xf0, 0x11, 0x00


	//----- nvinfo : EIATTR_KPARAM_INFO
	.align		4
.L_29393:
        /*00ac*/ 	.byte	0x04, 0x17
        /*00ae*/ 	.short	(.L_29395 - .L_29394)
.L_29394:
        /*00b0*/ 	.word	0x00000000
        /*00b4*/ 	.short	0x000a
        /*00b6*/ 	.short	0x0048
        /*00b8*/ 	.byte	0x00, 0xf0, 0x11, 0x00


	//----- nvinfo : EIATTR_KPARAM_INFO
	.align		4
.L_29395:
        /*00bc*/ 	.byte	0x04, 0x17
        /*00be*/ 	.short	(.L_29397 - .L_29396)
.L_29396:
        /*00c0*/ 	.word	0x00000000
        /*00c4*/ 	.short	0x0009
        /*00c6*/ 	.short	0x0040
        /*00c8*/ 	.byte	0x00, 0xf0, 0x21, 0x00


	//----- nvinfo : EIATTR_KPARAM_INFO
	.align		4
.L_29397:
        /*00cc*/ 	.byte	0x04, 0x17
        /*00ce*/ 	.short	(.L_29399 - .L_29398)
.L_29398:
        /*00d0*/ 	.word	0x00000000
        /*00d4*/ 	.short	0x0008
        /*00d6*/ 	.short	0x0038
        /*00d8*/ 	.byte	0x00, 0xf0, 0x11, 0x00


	//----- nvinfo : EIATTR_KPARAM_INFO
	.align		4
.L_29399:
        /*00dc*/ 	.byte	0x04, 0x17
        /*00de*/ 	.short	(.L_29401 - .L_29400)
.L_29400:
        /*00e0*/ 	.word	0x00000000
        /*00e4*/ 	.short	0x0007
        /*00e6*/ 	.short	0x0030
        /*00e8*/ 	.byte	0x00, 0xf0, 0x21, 0x00


	//----- nvinfo : EIATTR_KPARAM_INFO
	.align		4
.L_29401:
        /*00ec*/ 	.byte	0x04, 0x17
        /*00ee*/ 	.short	(.L_29403 - .L_29402)
.L_29402:
        /*00f0*/ 	.word	0x00000000
        /*00f4*/ 	.short	0x0006
        /*00f6*/ 	.short	0x0028
        /*00f8*/ 	.byte	0x00, 0xf0, 0x21, 0x00


	//----- nvinfo : EIATTR_KPARAM_INFO
	.align		4
.L_29403:
        /*00fc*/ 	.byte	0x04, 0x17
        /*00fe*/ 	.short	(.L_29405 - .L_29404)
.L_29404:
        /*0100*/ 	.word	0x00000000
        /*0104*/ 	.short	0x0005
        /*0106*/ 	.short	0x0024
        /*0108*/ 	.byte	0x00, 0xf0, 0x11, 0x00


	//----- nvinfo : EIATTR_KPARAM_INFO
	.align		4
.L_29405:
        /*010c*/ 	.byte	0x04, 0x17
        /*010e*/ 	.short	(.L_29407 - .L_29406)
.L_29406:
        /*0110*/ 	.word	0x00000000
        /*0114*/ 	.short	0x0004
        /*0116*/ 	.short	0x0020
        /*0118*/ 	.byte	0x00, 0xf0, 0x11, 0x00


	//----- nvinfo : EIATTR_KPARAM_INFO
	.align		4
.L_29407:
        /*011c*/ 	.byte	0x04, 0x17
        /*011e*/ 	.short	(.L_29409 - .L_29408)
.L_29408:
        /*0120*/ 	.word	0x00000000
        /*0124*/ 	.short	0x0003
        /*0126*/ 	.short	0x0018
        /*0128*/ 	.byte	0x00, 0xf0, 0x21, 0x00


	//----- nvinfo : EIATTR_KPARAM_INFO
	.align		4
.L_29409:
        /*012c*/ 	.byte	0x04, 0x17
        /*012e*/ 	.short	(.L_29411 - .L_29410)
.L_29410:
        /*0130*/ 	.word	0x00000000
        /*0134*/ 	.short	0x0002
        /*0136*/ 	.short	0x0010
        /*0138*/ 	.byte	0x00, 0xf0, 0x21, 0x00


	//----- nvinfo : EIATTR_KPARAM_INFO
	.align		4
.L_29411:
        /*013c*/ 	.byte	0x04, 0x17
        /*013e*/ 	.short	(.L_29413 - .L_29412)
.L_29412:
        /*0140*/ 	.word	0x00000000
        /*0144*/ 	.short	0x0001
        /*0146*/ 	.short	0x0008
        /*0148*/ 	.byte	0x00, 0xf0, 0x21, 0x00


	//----- nvinfo : EIATTR_KPARAM_INFO
	.align		4
.L_29413:
        /*014c*/ 	.byte	0x04, 0x17
        /*014e*/ 	.short	(.L_29415 - .L_29414)
.L_29414:
        /*0150*/ 	.word	0x00000000
        /*0154*/ 	.short	0x0000
        /*0156*/ 	.short	0x0000
        /*0158*/ 	.byte	0x00, 0xf0, 0x21, 0x00


	//----- nvinfo : EIATTR_MAXREG_COUNT
	.align		4
.L_29415:
        /*015c*/ 	.byte	0x03, 0x1b
        /*015e*/ 	.short	0x00ff


	//----- nvinfo : EIATTR_NUM_BARRIERS
	.align		4
        /*0160*/ 	.byte	0x02, 0x4c
        /*0162*/ 	.byte	0x01
	.zero		1


	//----- nvinfo : EIATTR_MERCURY_ISA_VERSION
	.align		4
        /*0164*/ 	.byte	0x03, 0x5f
        /*0166*/ 	.short	0x0000


	//----- nvinfo : EIATTR_COOP_GROUP_MASK_REGIDS
	.align		4
        /*0168*/ 	.byte	0x04, 0x29
        /*016a*/ 	.short	(.L_29417 - .L_29416)


	//   ....[0]....
.L_29416:
        /*016c*/ 	.word	0xffffffff


	//   ....[1]....
        /*0170*/ 	.word	0xffffffff


	//   ....[2]....
        /*0174*/ 	.word	0xffffffff


	//   ....[3]....
        /*0178*/ 	.word	0xffffffff


	//   ....[4]....
        /*017c*/ 	.word	0xffffffff


	//   ....[5]....
        /*0180*/ 	.word	0xffffffff


	//   ....[6]....
        /*0184*/ 	.word	0xffffffff


	//   ....[7]....
        /*0188*/ 	.word	0xffffffff


	//   ....[8]....
        /*018c*/ 	.word	0xffffffff


	//   ....[9]....
        /*0190*/ 	.word	0xffffffff


	//   ....[10]....
        /*0194*/ 	.word	0xffffffff


	//   ....[11]....
        /*0198*/ 	.word	0xffffffff


	//   ....[12]....
        /*019c*/ 	.word	0xffffffff


	//   ....[13]....
        /*01a0*/ 	.word	0xffffffff


	//   ....[14]....
        /*01a4*/ 	.word	0xffffffff


	//   ....[15]....
        /*01a8*/ 	.word	0xffffffff


	//   ....[16]....
        /*01ac*/ 	.word	0xffffffff


	//   ....[17]....
        /*01b0*/ 	.word	0xffffffff


	//   ....[18]....
        /*01b4*/ 	.word	0xffffffff


	//   ....[19]....
        /*01b8*/ 	.word	0xffffffff


	//   ....[20]....
        /*01bc*/ 	.word	0xffffffff


	//   ....[21]....
        /*01c0*/ 	.word	0xffffffff


	//   ....[22]....
        /*01c4*/ 	.word	0xffffffff


	//   ....[23]....
        /*01c8*/ 	.word	0xffffffff


	//   ....[24]....
        /*01cc*/ 	.word	0xffffffff


	//   ....[25]....
        /*01d0*/ 	.word	0xffffffff


	//   ....[26]....
        /*01d4*/ 	.word	0xffffffff


	//   ....[27]....
        /*01d8*/ 	.word	0xffffffff


	//   ....[28]....
        /*01dc*/ 	.word	0xffffffff


	//   ....[29]....
        /*01e0*/ 	.word	0xffffffff


	//   ....[30]....
        /*01e4*/ 	.word	0xffffffff


	//   ....[31]....
        /*01e8*/ 	.word	0xffffffff


	//   ....[32]....
        /*01ec*/ 	.word	0xffffffff


	//   ....[33]....
        /*01f0*/ 	.word	0xffffffff


	//   ....[34]....
        /*01f4*/ 	.word	0xffffffff


	//   ....[35]....
        /*01f8*/ 	.word	0xffffffff


	//   ....[36]....
        /*01fc*/ 	.word	0xffffffff


	//   ....[37]....
        /*0200*/ 	.word	0xffffffff


	//   ....[38]....
        /*0204*/ 	.word	0xffffffff


	//----- nvinfo : EIATTR_COOP_GROUP_INSTR_OFFSETS
	.align		4
.L_29417:
        /*0208*/ 	.byte	0x04, 0x28
        /*020a*/ 	.short	(.L_29419 - .L_29418)


	//   ....[0]....
.L_29418:
        /*020c*/ 	.word	0x00002320


	//   ....[1]....
        /*0210*/ 	.word	0x000030a0


	//   ....[2]....
        /*0214*/ 	.word	0x00003250


	//   ....[3]....
        /*0218*/ 	.word	0x00003280


	//   ....[4]....
        /*021c*/ 	.word	0x000032a0


	//   ....[5]....
        /*0220*/ 	.word	0x000032c0


	//   ....[6]....
        /*0224*/ 	.word	0x000033b0


	//   ....[7]....
        /*0228*/ 	.word	0x000033d0


	//   ....[8]....
        /*022c*/ 	.word	0x00003410


	//   ....[9]....
        /*0230*/ 	.word	0x000041d0


	//   ....[10]....
        /*0234*/ 	.word	0x00004230


	//   ....[11]....
        /*0238*/ 	.word	0x00004260


	//   ....[12]....
        /*023c*/ 	.word	0x00004280


	//   ....[13]....
        /*0240*/ 	.word	0x000042a0


	//   ....[14]....
        /*0244*/ 	.word	0x000042f0


	//   ....[15]....
        /*0248*/ 	.word	0x00004310


	//   ....[16]....
        /*024c*/ 	.word	0x00004330


	//   ....[17]....
        /*0250*/ 	.word	0x00005cb0


	//   ....[18]....
        /*0254*/ 	.word	0x00005cf0


	//   ....[19]....
        /*0258*/ 	.word	0x00005d20


	//   ....[20]....
        /*025c*/ 	.word	0x00005d50


	//   ....[21]....
        /*0260*/ 	.word	0x00005d80


	//   ....[22]....
        /*0264*/ 	.word	0x00005db0


	//   ....[23]....
        /*0268*/ 	.word	0x00005de0


	//   ....[24]....
        /*026c*/ 	.word	0x00005e20


	//   ....[25]....
        /*0270*/ 	.word	0x00005e50


	//   ....[26]....
        /*0274*/ 	.word	0x00005e90


	//   ....[27]....
        /*0278*/ 	.word	0x00005eb0


	//   ....[28]....
        /*027c*/ 	.word	0x00005ed0


	//   ....[29]....
        /*0280*/ 	.word	0x00005ef0


	//   ....[30]....
        /*0284*/ 	.word	0x00005f10


	//   ....[31]....
        /*0288*/ 	.word	0x00005f20


	//   ....[32]....
        /*028c*/ 	.word	0x00005f30


	//   ....[33]....
        /*0290*/ 	.word	0x000067b0


	//   ....[34]....
        /*0294*/ 	.word	0x00006830


	//   ....[35]....
        /*0298*/ 	.word	0x000068b0


	//   ....[36]....
        /*029c*/ 	.word	0x00006930


	//   ....[37]....
        /*02a0*/ 	.word	0x000069a0


	//   ....[38]....
        /*02a4*/ 	.word	0x00006a10


	//----- nvinfo : EIATTR_EXIT_INSTR_OFFSETS
	.align		4
.L_29419:
        /*02a8*/ 	.byte	0x04, 0x1c
        /*02aa*/ 	.short	(.L_29421 - .L_29420)


	//   ....[0]....
.L_29420:
        /*02ac*/ 	.word	0x00006340


	//   ....[1]....
        /*02b0*/ 	.word	0x00006450


	//   ....[2]....
        /*02b4*/ 	.word	0x00006750


	//----- nvinfo : EIATTR_CTAIDZ_USED
	.align		4
.L_29421:
        /*02b8*/ 	.byte	0x01, 0x04
	.zero		2


	//----- nvinfo : EIATTR_CRS_STACK_SIZE
	.align		4
        /*02bc*/ 	.byte	0x04, 0x1e
        /*02be*/ 	.short	(.L_29423 - .L_29422)
.L_29422:
        /*02c0*/ 	.word	0x00000000
.L_29423:


//--------------------- .nv.info._ZN4vllm25paged_attention_v1_kernelIffLi32ELi16ELi128ELNS_18Fp8KVCacheDataTypeE0ELb1EEEvPT_PKS2_PKT0_S8_ifPKiSA_iPKfiiiSC_SC_iiiii --------------------------
	.section	.nv.info._ZN4vllm25paged_attention_v1_kernelIffLi32ELi16ELi128ELNS_18Fp8KVCacheDataTypeE0ELb1EEEvPT_PKS2_PKT0_S8_ifPKiSA_iPKfiiiSC_SC_iiiii,"",@"SHT_CUDA_INFO"
	.sectionflags	@""
	.align	4


	//----- nvinfo : EIATTR_CUDA_API_VERSION
	.align		4
        /*0000*/ 	.byte	0x04, 0x37
        /*0002*/ 	.short	(.L_29425 - .L_29424)
.L_29424:
        /*0004*/ 	.word	0x00000082


	//----- nvinfo : EIATTR_SW2861232_WAR
	.align		4
.L_29425:
        /*0008*/ 	.byte	0x01, 0x35
	.zero		2


	//----- nvinfo : EIATTR_PARAM_CBANK
	.align		4
        /*000c*/ 	.byte	0x04, 0x0a
        /*000e*/ 	.short	(.L_29427 - .L_29426)
	.align		4
.L_29426:
        /*0010*/ 	.word	index@(.nv.constant0._ZN4vllm25paged_attention_v1_kernelIffLi32ELi16ELi128ELNS_18Fp8KVCacheDataTypeE0ELb1EEEvPT_PKS2_PKT0_S8_ifPKiSA_iPKfiiiSC_SC_iiiii)
        /*0014*/ 	.short	0x0160
        /*0016*/ 	.short	0x007c


	//----- nvinfo : EIATTR_CBANK_PARAM_SIZE
	.align		4
.L_29427:
        /*0018*/ 	.byte	0x03, 0x19
        /*001a*/ 	.short	0x007c


	//----- nvinfo : EIATTR_KPARAM_INFO
	.align		4
        /*001c*/ 	.byte	0x04, 0x17
        /*001e*/ 	.short	(.L_29429 - .L_29428)
.L_29428:
        /*0020*/ 	.word	0x00000000
        /*0024*/ 	.short	0x0013
        /*0026*/ 	.short	0x0078
        /*0028*/ 	.byte	0x00, 0xf0, 0x11, 0x00


	//----- nvinfo : EIATTR_KPARAM_INFO
	.align		4
.L_29429:
        /*002c*/ 	.byte	0x04, 0x17
        /*002e*/ 	.short	(.L_29431 - .L_29430)
.L_29430:
        /*0030*/ 	.word	0x00000000
        /*0034*/ 	.short	0x0012
        /*0036*/ 	.short	0x0074
        /*0038*/ 	.byte	0x00, 0xf0, 0x11, 0x00


	//----- nvinfo : EIATTR_KPARAM_INFO
	.align		4
.L_29431:
        /*003c*/ 	.byte	0x04, 0x17
        /*003e*/ 	.short	(.L_29433 - .L_29432)
.L_29432:
        /*0040*/ 	.word	0x00000000
        /*0044*/ 	.short	0x0011
        /*0046*/ 	.short	0x0070
        /*0048*/ 	.byte	0x00, 0xf0, 0x11, 0x00


	//----- nvinfo : EIATTR_KPARAM_INFO
	.align		4
.L_29433:
        /*004c*/ 	.byte	0x04, 0x17
        /*004e*/ 	.short	(.L_29435 - .L_29434)
.L_29434:
        /*0050*/ 	.word	0x00000000
        /*0054*/ 	.short	0x0010
        /*0056*/ 	.short	0x006c
        /*0058*/ 	.byte	0x00, 0xf0, 0x11, 0x00


	//----- nvinfo : EIATTR_KPARAM_INFO
	.align		4
.L_29435:
        /*005c*/ 	.byte	0x04, 0x17
        /*005e*/ 	.short	(.L_29437 - .L_29436)
.L_29436:
        /*0060*/ 	.word	0x00000000
        /*0064*/ 	.short	0x000f
        /*0066*/ 	.short	0x0068
        /*0068*/ 	.byte	0x00, 0xf0, 0x11, 0x00


	//----- nvinfo : EIATTR_KPARAM_INFO
	.align		4
.L_29437:
        /*006c*/ 	.byte	0x04, 0x17
        /*006e*/ 	.short	(.L_29439 - .L_29438)
.L_29438:
        /*0070*/ 	.word	0x00000000
        /*0074*/ 	.short	0x000e
        /*0076*/ 	.short	0x0060
        /*0078*/ 	.byte	0x00, 0xf0, 0x21, 0x00


	//----- nvinfo : EIATTR_KPARAM_INFO
	.align		4
.L_29439:
        /*007c*/ 	.byte	0x04, 0x17
        /*007e*/ 	.short	(.L_29441 - .L_29440)
.L_29440:
        /*0080*/ 	.word	0x00000000
        /*0084*/ 	.short	0x000d
        /*0086*/ 	.short	0x0058
        /*0088*/ 	.byte	0x00, 0xf0, 0x21, 0x00


	//----- nvinfo : EIATTR_KPARAM_INFO
	.align		4
.L_29441:
        /*008c*/ 	.byte	0x04, 0x17
        /*008e*/ 	.short	(.L_29443 - .L_29442)
.L_29442:
        /*0090*/ 	.word	0x00000000
        /*0094*/ 	.short	0x000c
        /*0096*/ 	.short	0x0050
        /*0098*/ 	.byte	0x00, 0xf0, 0x11, 0x00


	//----- nvinfo : EIATTR_KPARAM_INFO
	.align		4
.L_29443:
        /*009c*/ 	.byte	0x04, 0x17
        /*009e*/ 	.short	(.L_29445 - .L_29444)
.L_29444:
        /*00a0*/ 	.word	0x00000000
        /*00a4*/ 	.short	0x000b
        /*00a6*/ 	.short	0x004c
        /*00a8*/ 	.byte	0x00, 0xf0, 0x11, 0x00


	//----- nvinfo : EIATTR_KPARAM_INFO
	.align		4
.L_29445:
        /*00ac*/ 	.byte	0x04, 0x17
        /*00ae*/ 	.short	(.L_29447 - .L_29446)
.L_29446:
        /*00b0*/ 	.word	0x00000000
        /*00b4*/ 	.short	0x000a
        /*00b6*/ 	.short	0x0048
        /*00b8*/ 	.byte	0x00, 0xf0, 0x11, 0x00


	//----- nvinfo : EIATTR_KPARAM_INFO
	.align		4
.L_29447:
        /*00bc*/ 	.byte	0x04, 0x17
        /*00be*/ 	.short	(.L_29449 - .L_29448)
.L_29448:
        /*00c0*/ 	.word	0x00000000
        /*00c4*/ 	.short	0x0009
        /*00c6*/ 	.short	0x0040
        /*00c8*/ 	.byte	0x00, 0xf0, 0x21, 0x00


	//----- nvinfo : EIATTR_KPARAM_INFO
	.align		4
.L_29449:
        /*00cc*/ 	.byte	0x04, 0x17
        /*00ce*/ 	.short	(.L_29451 - .L_29450)
.L_29450:
        /*00d0*/ 	.word	0x00000000
        /*00d4*/ 	.short	0x0008
        /*00d6*/ 	.short	0x0038
        /*00d8*/ 	.byte	0x00, 0xf0, 0x11, 0x00


	//----- nvinfo : EIATTR_KPARAM_INFO
	.align		4
.L_29451:
        /*00dc*/ 	.byte	0x04, 0x17
        /*00de*/ 	.short	(.L_29453 - .L_29452)
.L_29452:
        /*00e0*/ 	.word	0x00000000
        /*00e4*/ 	.short	0x0007
        /*00e6*/ 	.short	0x0030
        /*00e8*/ 	.byte	0x00, 0xf0, 0x21, 0x00


	//----- nvinfo : EIATTR_KPARAM_INFO
	.align		4
.L_29453:
        /*00ec*/ 	.byte	0x04, 0x17
        /*00ee*/ 	.short	(.L_29455 - .L_29454)
.L_29454:
        /*00f0*/ 	.word	0x00000000
        /*00f4*/ 	.short	0x0006
        /*00f6*/ 	.short	0x0028
        /*00f8*/ 	.byte	0x00, 0xf0, 0x21, 0x00


	//----- nvinfo : EIATTR_KPARAM_INFO
	.align		4
.L_29455:
        /*00fc*/ 	.byte	0x04, 0x17
        /*00fe*/ 	.short	(.L_29457 - .L_29456)
.L_29456:
        /*0100*/ 	.word	0x00000000
        /*0104*/ 	.short	0x0005
        /*0106*/ 	.short	0x0024
        /*0108*/ 	.byte	0x00, 0xf0, 0x11, 0x00


	//----- nvinfo : EIATTR_KPARAM_INFO
	.align		4
.L_29457:
        /*010c*/ 	.byte	0x04, 0x17
        /*010e*/ 	.short	(.L_29459 - .L_29458)
.L_29458:
        /*0110*/ 	.word	0x00000000
        /*0114*/ 	.short	0x0004
        /*0116*/ 	.short	0x0020
        /*0118*/ 	.byte	0x00, 0xf0, 0x11, 0x00


	//----- nvinfo : EIATTR_KPARAM_INFO
	.align		4
.L_29459:
        /*011c*/ 	.byte	0x04, 0x17
        /*011e*/ 	.short	(.L_29461 - .L_29460)
.L_29460:
        /*0120*/ 	.word	0x00000000
        /*0124*/ 	.short	0x0003
        /*0126*/ 	.short	0x0018
        /*0128*/ 	.byte	0x00, 0xf0, 0x21, 0x00


	//----- nvinfo : EIATTR_KPARAM_INFO
	.align		4
.L_29461:
        /*012c*/ 	.byte	0x04, 0x17
        /*012e*/ 	.short	(.L_29463 - .L_29462)
.L_29462:
        /*0130*/ 	.word	0x00000000
        /*0134*/ 	.short	0x0002
        /*0136*/ 	.short	0x0010
        /*0138*/ 	.byte	0x00, 0xf0, 0x21, 0x00


	//----- nvinfo : EIATTR_KPARAM_INFO
	.align		4
.L_29463:
        /*013c*/ 	.byte	0x04, 0x17
        /*013e*/ 	.short	(.L_29465 - .L_29464)
.L_29464:
        /*0140*/ 	.word	0x00000000
        /*0144*/ 	.short	0x0001
        /*0146*/ 	.short	0x0008
        /*0148*/ 	.byte	0x00, 0xf0, 0x21, 0x00


	//----- nvinfo : EIATTR_KPARAM_INFO
	.align		4
.L_29465:
        /*014c*/ 	.byte	0x04, 0x17
        /*014e*/ 	.short	(.L_29467 - .L_29466)
.L_29466:
        /*0150*/ 	.word	0x00000000
        /*0154*/ 	.short	0x0000
        /*0156*/ 	.short	0x0000
        /*0158*/ 	.byte	0x00, 0xf0, 0x21, 0x00


	//----- nvinfo : EIATTR_MAXREG_COUNT
	.align		4
.L_29467:
        /*015c*/ 	.byte	0x03, 0x1b
        /*015e*/ 	.short	0x00ff


	//----- nvinfo : EIATTR_NUM_BARRIERS
	.align		4
        /*0160*/ 	.byte	0x02, 0x4c
        /*0162*/ 	.byte	0x01
	.zero		1


	//----- nvinfo : EIATTR_MERCURY_ISA_VERSION
	.align		4
        /*0164*/ 	.byte	0x03, 0x5f
        /*0166*/ 	.short	0x0000


	//----- nvinfo : EIATTR_COOP_GROUP_MASK_REGIDS
	.align		4
        /*0168*/ 	.byte	0x04, 0x29
        /*016a*/ 	.short	(.L_29469 - .L_29468)


	//   ....[0]....
.L_29468:
        /*016c*/ 	.word	0xffffffff


	//   ....[1]....
        /*0170*/ 	.word	0xffffffff


	//   ....[2]....
        /*0174*/ 	.word	0xffffffff


	//   ....[3]....
        /*0178*/ 	.word	0xffffffff


	//   ....[4]....
        /*017c*/ 	.word	0xffffffff


	//   ....[5]....
        /*0180*/ 	.word	0xffffffff


	//   ....[6]....
        /*0184*/ 	.word	0xffffffff


	//   ....[7]....
        /*0188*/ 	.word	0xffffffff


	//   ....[8]....
        /*018c*/ 	.word	0xffffffff


	//   ....[9]....
        /*0190*/ 	.word	0xffffffff


	//   ....[10]....
        /*0194*/ 	.word	0xffffffff


	//   ....[11]....
        /*0198*/ 	.word	0xffffffff


	//   ....[12]....
        /*019c*/ 	.word	0xffffffff


	//   ....[13]....
        /*01a0*/ 	.word	0xffffffff


	//   ....[14]....
        /*01a4*/ 	.word	0xffffffff


	//   ....[15]....
        /*01a8*/ 	.word	0xffffffff


	//   ....[16]....
        /*01ac*/ 	.word	0xffffffff


	//   ....[17]....
        /*01b0*/ 	.word	0xffffffff


	//   ....[18]....
        /*01b4*/ 	.word	0xffffffff


	//   ....[19]....
        /*01b8*/ 	.word	0xffffffff


	//   ....[20]....
        /*01bc*/ 	.word	0xffffffff


	//   ....[21]....
        /*01c0*/ 	.word	0xffffffff


	//   ....[22]....
        /*01c4*/ 	.word	0xffffffff


	//   ....[23]....
        /*01c8*/ 	.word	0xffffffff


	//   ....[24]....
        /*01cc*/ 	.word	0xffffffff


	//   ....[25]....
        /*01d0*/ 	.word	0xffffffff


	//   ....[26]....
        /*01d4*/ 	.word	0xffffffff


	//   ....[27]....
        /*01d8*/ 	.word	0xffffffff


	//   ....[28]....
        /*01dc*/ 	.word	0xffffffff


	//   ....[29]....
        /*01e0*/ 	.word	0xffffffff


	//   ....[30]....
        /*01e4*/ 	.word	0xffffffff


	//----- nvinfo : EIATTR_COOP_GROUP_INSTR_OFFSETS
	.align		4
.L_29469:
        /*01e8*/ 	.byte	0x04, 0x28
        /*01ea*/ 	.short	(.L_29471 - .L_29470)


	//   ....[0]....
.L_29470:
        /*01ec*/ 	.word	0x000019b0


	//   ....[1]....
        /*01f0*/ 	.word	0x00002350


	//   ....[2]....
        /*01f4*/ 	.word	0x00002500


	//   ....[3]....
        /*01f8*/ 	.word	0x00002530


	//   ....[4]....
        /*01fc*/ 	.word	0x00002550


	//   ....[5]....
        /*0200*/ 	.word	0x00002570


	//   ....[6]....
        /*0204*/ 	.word	0x00002610


	//   ....[7]....
        /*0208*/ 	.word	0x00002650


	//   ....[8]....
        /*020c*/ 	.word	0x000026c0


	//   ....[9]....
        /*0210*/ 	.word	0x00003480


	//   ....[10]....
        /*0214*/ 	.word	0x000034e0


	//   ....[11]....
        /*0218*/ 	.word	0x00003510


	//   ....[12]....
        /*021c*/ 	.word	0x00003530


	//   ....[13]....
        /*0220*/ 	.word	0x00003550


	//   ....[14]....
        /*0224*/ 	.word	0x000035a0


	//   ....[15]....
        /*0228*/ 	.word	0x000035c0


	//   ....[16]....
        /*022c*/ 	.word	0x000035e0


	//   ....[17]....
        /*0230*/ 	.word	0x000049a0


	//   ....[18]....
        /*0234*/ 	.word	0x000049e0


	//   ....[19]....
        /*0238*/ 	.word	0x00004a30


	//   ....[20]....
        /*023c*/ 	.word	0x00004a60


	//   ....[21]....
        /*0240*/ 	.word	0x00004ab0


	//   ....[22]....
        /*0244*/ 	.word	0x00004ad0


	//   ....[23]....
        /*0248*/ 	.word	0x00004af0


	//   ....[24]....
        /*024c*/ 	.word	0x00004b00


	//   ....[25]....
        /*0250*/ 	.word	0x00005070


	//   ....[26]....
        /*0254*/ 	.word	0x000050f0


	//   ....[27]....
        /*0258*/ 	.word	0x00005170


	//   ....[28]....
        /*025c*/ 	.word	0x000051f0


	//   ....[29]....
        /*0260*/ 	.word	0x00005260


	//   ....[30]....
        /*0264*/ 	.word	0x000052d0


	//----- nvinfo : EIATTR_EXIT_INSTR_OFFSETS
	.align		4
.L_29471:
        /*0268*/ 	.byte	0x04, 0x1c
        /*026a*/ 	.short	(.L_29473 - .L_29472)


	//   ....[0]....
.L_29472:
        /*026c*/ 	.word	0x00004d80


	//   ....[1]....
        /*0270*/ 	.word	0x00004e90


	//   ....[2]....
        /*0274*/ 	.word	0x00005010


	//----- nvinfo : EIATTR_CTAIDZ_USED
	.align		4
.L_29473:
        /*0278*/ 	.byte	0x01, 0x04
	.zero		2


	//----- nvinfo : EIATTR_CRS_STACK_SIZE
	.align		4
        /*027c*/ 	.byte	0x04, 0x1e
        /*027e*/ 	.short	(.L_29475 - .L_29474)
.L_29474:
        /*0280*/ 	.word	0x00000000
.L_29475:


//--------------------- .nv.info._ZN4vllm25paged_attention_v1_kernelIffLi256ELi8ELi128ELNS_18Fp8KVCacheDataTypeE0ELb0EEEvPT_PKS2_PKT0_S8_ifPKiSA_iPKfiiiSC_SC_iiiii --------------------------
	.section	.nv.info._ZN4vllm25paged_attention_v1_kernelIffLi256ELi8ELi128ELNS_18Fp8KVCacheDataTypeE0ELb0EEEvPT_PKS2_PKT0_S8_ifPKiSA_iPKfiiiSC_SC_iiiii,"",@"SHT_CUDA_INFO"
	.sectionflags	@""
	.align	4


	//----- nvinfo : EIATTR_CUDA_API_VERSION
	.align		4
        /*0000*/ 	.byte	0x04, 0x37
        /*0002*/ 	.short	(.L_29477 - .L_29476)
.L_29476:
        /*0004*/ 	.word	0x00000082


	//----- nvinfo : EIATTR_SW2861232_WAR
	.align		4
.L_29477:
        /*0008*/ 	.byte	0x01, 0x35
	.zero		2


	//----- nvinfo : EIATTR_PARAM_CBANK
	.align		4
        /*000c*/ 	.byte	0x04, 0x0a
        /*000e*/ 	.short	(.L_29479 - .L_29478)
	.align		4
.L_29478:
        /*0010*/ 	.word	index@(.nv.constant0._ZN4vllm25paged_attention_v1_kernelIffLi256ELi8ELi128ELNS_18Fp8KVCacheDataTypeE0ELb0EEEvPT_PKS2_PKT0_S8_ifPKiSA_iPKfiiiSC_SC_iiiii)
        /*0014*/ 	.short	0x0160
        /*0016*/ 	.short	0x007c


	//----- nvinfo : EIATTR_CBANK_PARAM_SIZE
	.align		4
.L_29479:
        /*0018*/ 	.byte	0x03, 0x19
        /*001a*/ 	.short	0x007c


	//----- nvinfo : EIATTR_KPARAM_INFO
	.align		4
        /*001c*/ 	.byte	0x04, 0x17
        /*001e*/ 	.short	(.L_29481 - .L_29480)
.L_29480:
        /*0020*/ 	.word	0x00000000
        /*0024*/ 	.short	0x0013
        /*0026*/ 	.short	0x0078
        /*0028*/ 	.byte	0x00, 0xf0, 0x11, 0x00


	//----- nvinfo : EIATTR_KPARAM_INFO
	.align		4
.L_29481:
        /*002c*/ 	.byte	0x04, 0x17
        /*002e*/ 	.short	(.L_29483 - .L_29482)
.L_29482:
        /*0030*/ 	.word	0x00000000
        /*0034*/ 	.short	0x0012
        /*0036*/ 	.short	0x0074
        /*0038*/ 	.byte	0x00, 0xf0, 0x11, 0x00


	//----- nvinfo : EIATTR_KPARAM_INFO
	.align		4
.L_29483:
        /*003c*/ 	.byte	0x04, 0x17
        /*003e*/ 	.short	(.L_29485 - .L_29484)
.L_29484:
        /*0040*/ 	.word	0x00000000
        /*0044*/ 	.short	0x0011
        /*0046*/ 	.short	0x0070
        /*0048*/ 	.byte	0x00, 0xf0, 0x11, 0x00


	//----- nvinfo : EIATTR_KPARAM_INFO
	.align		4
.L_29485:
        /*004c*/ 	.byte	0x04, 0x17
        /*004e*/ 	.short	(.L_29487 - .L_29486)
.L_29486:
        /*0050*/ 	.word	0x00000000
        /*0054*/ 	.short	0x0010
        /*0056*/ 	.short	0x006c
        /*0058*/ 	.byte	0x00, 0xf0, 0x11, 0x00


	//----- nvinfo : EIATTR_KPARAM_INFO
	.align		4
.L_29487:
        /*005c*/ 	.byte	0x04, 0x17
        /*005e*/ 	.short	(.L_29489 - .L_29488)
.L_29488:
        /*0060*/ 	.word	0x00000000
        /*0064*/ 	.short	0x000f
        /*0066*/ 	.short	0x0068
        /*0068*/ 	.byte	0x00, 0xf0, 0x11, 0x00


	//----- nvinfo : EIATTR_KPARAM_INFO
	.align		4
.L_29489:
        /*006c*/ 	.byte	0x04, 0x17
        /*006e*/ 	.short	(.L_29491 - .L_29490)
.L_29490:
        /*0070*/ 	.word	0x00000000
        /*0074*/ 	.short	0x000e
        /*0076*/ 	.short	0x0060
        /*0078*/ 	.byte	0x00, 0xf0, 0x21, 0x00


	//----- nvinfo : EIATTR_KPARAM_INFO
	.align		4
.L_29491:
        /*007c*/ 	.byte	0x04, 0x17
        /*007e*/ 	.short	(.L_29493 - .L_29492)
.L_29492:
        /*0080*/ 	.word	0x00000000
        /*0084*/ 	.short	0x000d
        /*0086*/ 	.short	0x0058
        /*0088*/ 	.byte	0x00, 0xf0, 0x21, 0x00


	//----- nvinfo : EIATTR_KPARAM_INFO
	.align		4
.L_29493:
        /*008c*/ 	.byte	0x04, 0x17
        /*008e*/ 	.short	(.L_29495 - .L_29494)
.L_29494:
        /*0090*/ 	.word	0x00000000
        /*0094*/ 	.short	0x000c
        /*0096*/ 	.short	0x0050
        /*0098*/ 	.byte	0x00, 0xf0, 0x11, 0x00


	//----- nvinfo : EIATTR_KPARAM_INFO
	.align		4
.L_29495:
        /*009c*/ 	.byte	0x04, 0x17
        /*009e*/ 	.short	(.L_29497 - .L_29496)
.L_29496:
        /*00a0*/ 	.word	0x00000000
        /*00a4*/ 	.short	0x000b
        /*00a6*/ 	.short	0x004c
        /*00a8*/ 	.byte	0x00, 0xf0, 0x11, 0x00


	//----- nvinfo : EIATTR_KPARAM_INFO
	.align		4
.L_29497:
        /*00ac*/ 	.byte	0x04, 0x17
        /*00ae*/ 	.short	(.L_29499 - .L_29498)
.L_29498:
        /*00b0*/ 	.word	0x00000000
        /*00b4*/ 	.short	0x000a
        /*00b6*/ 	.short	0x0048
        /*00b8*/ 	.byte	0x00, 0xf0, 0x11, 0x00


	//----- nvinfo : EIATTR_KPARAM_INFO
	.align		4
.L_29499:
        /*00bc*/ 	.byte	0x04, 0x17
        /*00be*/ 	.short	(.L_29501 - .L_29500)
.L_29500:
        /*00c0*/ 	.word	0x00000000
        /*00c4*/ 	.short	0x0009
        /*00c6*/ 	.short	0x0040
        /*00c8*/ 	.byte	0x00, 0xf0, 0x21, 0x00


	//----- nvinfo : EIATTR_KPARAM_INFO
	.align		4
.L_29501:
        /*00cc*/ 	.byte	0x04, 0x17
        /*00ce*/ 	.short	(.L_29503 - .L_29502)
.L_29502:
        /*00d0*/ 	.word	0x00000000
        /*00d4*/ 	.short	0x0008
        /*00d6*/ 	.short	0x0038
        /*00d8*/ 	.byte	0x00, 0xf0, 0x11, 0x00


	//----- nvinfo : EIATTR_KPARAM_INFO
	.align		4
.L_29503:
        /*00dc*/ 	.byte	0x04, 0x17
        /*00de*/ 	.short	(.L_29505 - .L_29504)
.L_29504:
        /*00e0*/ 	.word	0x00000000
        /*00e4*/ 	.short	0x0007
        /*00e6*/ 	.short	0x0030
        /*00e8*/ 	.byte	0x00, 0xf0, 0x21, 0x00


	//----- nvinfo : EIATTR_KPARAM_INFO
	.align		4
.L_29505:
        /*00ec*/ 	.byte	0x04, 0x17
        /*00ee*/ 	.short	(.L_29507 - .L_29506)
.L_29506:
        /*00f0*/ 	.word	0x00000000
        /*00f4*/ 	.short	0x0006
        /*00f6*/ 	.short	0x0028
        /*00f8*/ 	.byte	0x00, 0xf0, 0x21, 0x00


	//----- nvinfo : EIATTR_KPARAM_INFO
	.align		4
.L_29507:
        /*00fc*/ 	.byte	0x04, 0x17
        /*00fe*/ 	.short	(.L_29509 - .L_29508)
.L_29508:
        /*0100*/ 	.word	0x00000000
        /*0104*/ 	.short	0x0005
        /*0106*/ 	.short	0x0024
        /*0108*/ 	.byte	0x00, 0xf0, 0x11, 0x00


	//----- nvinfo : EIATTR_KPARAM_INFO
	.align		4
.L_29509:
        /*010c*/ 	.byte	0x04, 0x17
        /*010e*/ 	.short	(.L_29511 - .L_29510)
.L_29510:
        /*0110*/ 	.word	0x00000000
        /*0114*/ 	.short	0x0004
        /*0116*/ 	.short	0x0020
        /*0118*/ 	.byte	0x00, 0xf0, 0x11, 0x00


	//----- nvinfo : EIATTR_KPARAM_INFO
	.align		4
.L_29511:
        /*011c*/ 	.byte	0x04, 0x17
        /*011e*/ 	.short	(.L_29513 - .L_29512)
.L_29512:
        /*0120*/ 	.word	0x00000000
        /*0124*/ 	.short	0x0003
        /*0126*/ 	.short	0x0018
        /*0128*/ 	.byte	0x00, 0xf0, 0x21, 0x00


	//----- nvinfo : EIATTR_KPARAM_INFO
	.align		4
.L_29513:
        /*012c*/ 	.byte	0x04, 0x17
        /*012e*/ 	.short	(.L_29515 - .L_29514)
.L_29514:
        /*0130*/ 	.word	0x00000000
        /*0134*/ 	.short	0x0002
        /*0136*/ 	.short	0x0010
        /*0138*/ 	.byte	0x00, 0xf0, 0x21, 0x00


	//----- nvinfo : EIATTR_KPARAM_INFO
	.align		4
.L_29515:
        /*013c*/ 	.byte	0x04, 0x17
        /*013e*/ 	.short	(.L_29517 - .L_29516)
.L_29516:
        /*0140*/ 	.word	0x00000000
        /*0144*/ 	.short	0x0001
        /*0146*/ 	.short	0x0008
        /*0148*/ 	.byte	0x00, 0xf0, 0x21, 0x00


	//----- nvinfo : EIATTR_KPARAM_INFO
	.align		4
.L_29517:
        /*014c*/ 	.byte	0x04, 0x17
        /*014e*/ 	.short	(.L_29519 - .L_29518)
.L_29518:
        /*0150*/ 	.word	0x00000000
        /*0154*/ 	.short	0x0000
        /*0156*/ 	.short	0x0000
        /*0158*/ 	.byte	0x00, 0xf0, 0x21, 0x00


	//----- nvinfo : EIATTR_MAXREG_COUNT
	.align		4
.L_29519:
        /*015c*/ 	.byte	0x03, 0x1b
        /*015e*/ 	.short	0x00ff


	//----- nvinfo : EIATTR_NUM_BARRIERS
	.align		4
        /*0160*/ 	.byte	0x02, 0x4c
        /*0162*/ 	.byte	0x01
	.zero		1


	//----- nvinfo : EIATTR_ANNOTATIONS
	.align		4
        /*0164*/ 	.byte	0x04, 0x55
        /*0166*/ 	.short	(.L_29521 - .L_29520)


	//   ....[0]....
.L_29520:
        /*0168*/ 	.word	0x00000001
        /*016c*/ 	.byte	0x20, 0x05, 0x00, 0x00, 0x01, 0x00, 0x00, 0x00, 0x90, 0x0a, 0x00, 0x00, 0x01, 0x00, 0x00, 0x00
        /*017c*/ 	.byte	0x70, 0x85, 0x00, 0x00


	//----- nvinfo : EIATTR_MERCURY_ISA_VERSION
	.align		4
.L_29521:
        /*0180*/ 	.byte	0x03, 0x5f
        /*0182*/ 	.short	0x0000


	//----- nvinfo : EIATTR_COOP_GROUP_MASK_REGIDS
	.align		4
        /*0184*/ 	.byte	0x04, 0x29
        /*0186*/ 	.short	(.L_29523 - .L_29522)


	//   ....[0]....
.L_29522:
        /*0188*/ 	.word	0xffffffff


	//   ....[1]....
        /*018c*/ 	.word	0xffffffff


	//   ....[2]....
        /*0190*/ 	.word	0xffffffff


	//   ....[3]....
        /*0194*/ 	.word	0xffffffff


	//   ....[4]....
        /*0198*/ 	.word	0xffffffff


	//   ....[5]....
        /*019c*/ 	.word	0xffffffff


	//   ....[6]....
        /*01a0*/ 	.word	0xffffffff


	//   ....[7]....
        /*01a4*/ 	.word	0xffffffff


	//   ....[8]....
        /*01a8*/ 	.word	0xffffffff


	//   ....[9]....
        /*01ac*/ 	.word	0xffffffff


	//   ....[10]....
        /*01b0*/ 	.word	0xffffffff


	//   ....[11]....
        /*01b4*/ 	.word	0xffffffff


	//   ....[12]....
        /*01b8*/ 	.word	0xffffffff


	//   ....[13]....
        /*01bc*/ 	.word	0xffffffff


	//   ....[14]....
        /*01c0*/ 	.word	0xffffffff


	//   ....[15]....
        /*01c4*/ 	.word	0xffffffff


	//   ....[16]....
        /*01c8*/ 	.word	0xffffffff


	//   ....[17]....
        /*01cc*/ 	.word	0xffffffff


	//   ....[18]....
        /*01d0*/ 	.word	0xffffffff


	//   ....[19]....
        /*01d4*/ 	.word	0xffffffff


	//   ....[20]....
        /*01d8*/ 	.word	0xffffffff


	//   ....[21]....
        /*01dc*/ 	.word	0xffffffff


	//   ....[22]....
        /*01e0*/ 	.word	0xffffffff


	//   ....[23]....
        /*01e4*/ 	.word	0xffffffff


	//   ....[24]....
        /*01e8*/ 	.word	0xffffffff


	//   ....[25]....
        /*01ec*/ 	.word	0xffffffff


	//   ....[26]....
        /*01f0*/ 	.word	0xffffffff


	//   ....[27]....
        /*01f4*/ 	.word	0xffffffff


	//   ....[28]....
        /*01f8*/ 	.word	0xffffffff


	//   ....[29]....
        /*01fc*/ 	.word	0xffffffff


	//   ....[30]....
        /*0200*/ 	.word	0xffffffff


	//   ....[31]....
        /*0204*/ 	.word	0xffffffff


	//   ....[32]....
        /*0208*/ 	.word	0xffffffff


	//   ....[33]....
        /*020c*/ 	.word	0xffffffff


	//   ....[34]....
        /*0210*/ 	.word	0xffffffff


	//   ....[35]....
        /*0214*/ 	.word	0xffffffff


	//   ....[36]....
        /*0218*/ 	.word	0xffffffff


	//   ....[37]....
        /*021c*/ 	.word	0xffffffff


	//   ....[38]....
        /*0220*/ 	.word	0xffffffff


	//   ....[39]....
        /*0224*/ 	.word	0xffffffff


	//   ....[40]....
        /*0228*/ 	.word	0xffffffff


	//----- nvinfo : EIATTR_COOP_GROUP_INSTR_OFFSETS
	.align		4
.L_29523:
        /*022c*/ 	.byte	0x04, 0x28
        /*022e*/ 	.short	(.L_29525 - .L_29524)


	//   ....[0]....
.L_29524:
        /*0230*/ 	.word	0x00004af0


	//   ....[1]....
        /*0234*/ 	.word	0x00004b20


	//   ....[2]....
        /*0238*/ 	.word	0x000068f0


	//   ....[3]....
        /*023c*/ 	.word	0x00006920


	//   ....[4]....
        /*0240*/ 	.word	0x00006a60


	//   ....[5]....
        /*0244*/ 	.word	0x00006a90


	//   ....[6]....
        /*0248*/ 	.word	0x00006ab0


	//   ....[7]....
        /*024c*/ 	.word	0x00006c50


	//   ....[8]....
        /*0250*/ 	.word	0x00006c80


	//   ....[9]....
        /*0254*/ 	.word	0x00006ca0


	//   ....[10]....
        /*0258*/ 	.word	0x00007a70


	//   ....[11]....
        /*025c*/ 	.word	0x00007ac0


	//   ....[12]....
        /*0260*/ 	.word	0x00007b10


	//   ....[13]....
        /*0264*/ 	.word	0x00007b30


	//   ....[14]....
        /*0268*/ 	.word	0x00007b50


	//   ....[15]....
        /*026c*/ 	.word	0x00007ba0


	//   ....[16]....
        /*0270*/ 	.word	0x00007bc0


	//   ....[17]....
        /*0274*/ 	.word	0x00007be0


	//   ....[18]....
        /*0278*/ 	.word	0x00009d80


	//   ....[19]....
        /*027c*/ 	.word	0x00009d90


	//   ....[20]....
        /*0280*/ 	.word	0x00009da0


	//   ....[21]....
        /*0284*/ 	.word	0x00009db0


	//   ....[22]....
        /*0288*/ 	.word	0x00009dc0


	//   ....[23]....
        /*028c*/ 	.word	0x00009de0


	//   ....[24]....
        /*0290*/ 	.word	0x00009e10


	//   ....[25]....
        /*0294*/ 	.word	0x00009e40


	//   ....[26]....
        /*0298*/ 	.word	0x00009e70


	//   ....[27]....
        /*029c*/ 	.word	0x00009e90


	//   ....[28]....
        /*02a0*/ 	.word	0x00009ed0


	//   ....[29]....
        /*02a4*/ 	.word	0x00009f10


	//   ....[30]....
        /*02a8*/ 	.word	0x00009f40


	//   ....[31]....
        /*02ac*/ 	.word	0x00009f80


	//   ....[32]....
        /*02b0*/ 	.word	0x00009fc0


	//   ....[33]....
        /*02b4*/ 	.word	0x0000a000


	//   ....[34]....
        /*02b8*/ 	.word	0x0000af40


	//   ....[35]....
        /*02bc*/ 	.word	0x0000afb0


	//   ....[36]....
        /*02c0*/ 	.word	0x0000b020


	//   ....[37]....
        /*02c4*/ 	.word	0x0000b090


	//   ....[38]....
        /*02c8*/ 	.word	0x0000b100


	//   ....[39]....
        /*02cc*/ 	.word	0x0000b170


	//   ....[40]....
        /*02d0*/ 	.word	0x0000b1e0


	//----- nvinfo : EIATTR_EXIT_INSTR_OFFSETS
	.align		4
.L_29525:
        /*02d4*/ 	.byte	0x04, 0x1c
        /*02d6*/ 	.short	(.L_29527 - .L_29526)


	//   ....[0]....
.L_29526:
        /*02d8*/ 	.word	0x0000a7d0


	//   ....[1]....
        /*02dc*/ 	.word	0x0000a8e0


	//   ....[2]....
        /*02e0*/ 	.word	0x0000aee0


	//----- nvinfo : EIATTR_CTAIDZ_USED
	.align		4
.L_29527:
        /*02e4*/ 	.byte	0x01, 0x04
	.zero		2


	//----- nvinfo : EIATTR_CRS_STACK_SIZE
	.align		4
        /*02e8*/ 	.byte	0x04, 0x1e
        /*02ea*/ 	.short	(.L_29529 - .L_29528)
.L_29528:
        /*02ec*/ 	.word	0x00000000
.L_29529:


//--------------------- .nv.info._ZN4vllm25paged_attention_v1_kernelIffLi192ELi8ELi128ELNS_18Fp8KVCacheDataTypeE0ELb0EEEvPT_PKS2_PKT0_S8_ifPKiSA_iPKfiiiSC_SC_iiiii --------------------------
	.section	.nv.info._ZN4vllm25paged_attention_v1_kernelIffLi192ELi8ELi128ELNS_18Fp8KVCacheDataTypeE0ELb0EEEvPT_PKS2_PKT0_S8_ifPKiSA_iPKfiiiSC_SC_iiiii,"",@"SHT_CUDA_INFO"
	.sectionflags	@""
	.align	4


	//----- nvinfo : EIATTR_CUDA_API_VERSION
	.align		4
        /*0000*/ 	.byte	0x04, 0x37
        /*0002*/ 	.short	(.L_29531 - .L_29530)
.L_29530:
        /*0004*/ 	.word	0x00000082


	//----- nvinfo : EIATTR_SW2861232_WAR
	.align		4
.L_29531:
        /*0008*/ 	.byte	0x01, 0x35
	.zero		2


	//----- nvinfo : EIATTR_PARAM_CBANK
	.align		4
        /*000c*/ 	.byte	0x04, 0x0a
        /*000e*/ 	.short	(.L_29533 - .L_29532)
	.align		4
.L_29532:
        /*0010*/ 	.word	index@(.nv.constant0._ZN4vllm25paged_attention_v1_kernelIffLi192ELi8ELi128ELNS_18Fp8KVCacheDataTypeE0ELb0EEEvPT_PKS2_PKT0_S8_ifPKiSA_iPKfiiiSC_SC_iiiii)
        /*0014*/ 	.short	0x0160
        /*0016*/ 	.short	0x007c


	//----- nvinfo : EIATTR_CBANK_PARAM_SIZE
	.align		4
.L_29533:
        /*0018*/ 	.byte	0x03, 0x19
        /*001a*/ 	.short	0x007c


	//----- nvinfo : EIATTR_KPARAM_INFO
	.align		4
        /*001c*/ 	.byte	0x04, 0x17
        /*001e*/ 	.short	(.L_29535 - .L_29534)
.L_29534:
        /*0020*/ 	.word	0x00000000
        /*0024*/ 	.short	0x0013
        /*0026*/ 	.short	0x0078
        /*0028*/ 	.byte	0x00, 0xf0, 0x11, 0x00


	//----- nvinfo : EIATTR_KPARAM_INFO
	.align		4
.L_29535:
        /*002c*/ 	.byte	0x04, 0x17
        /*002e*/ 	.short	(.L_29537 - .L_29536)
.L_29536:
        /*0030*/ 	.word	0x00000000
        /*0034*/ 	.short	0x0012
        /*0036*/ 	.short	0x0074
        /*0038*/ 	.byte	0x00, 0xf0, 0x11, 0x00


	//----- nvinfo : EIATTR_KPARAM_INFO
	.align		4
.L_29537:
        /*003c*/ 	.byte	0x04, 0x17
        /*003e*/ 	.short	(.L_29539 - .L_29538)
.L_29538:
        /*0040*/ 	.word	0x00000000
        /*0044*/ 	.short	0x0011
        /*0046*/ 	.short	0x0070
        /*0048*/ 	.byte	0x00, 0xf0, 0x11, 0x00


	//----- nvinfo : EIATTR_KPARAM_INFO
	.align		4
.L_29539:
        /*004c*/ 	.byte	0x04, 0x17
        /*004e*/ 	.short	(.L_29541 - .L_29540)
.L_29540:
        /*0050*/ 	.word	0x00000000
        /*0054*/ 	.short	0x0010
        /*0056*/ 	.short	0x006c
        /*0058*/ 	.byte	0x00, 0xf0, 0x11, 0x00


	//----- nvinfo : EIATTR_KPARAM_INFO
	.align		4
.L_29541:
        /*005c*/ 	.byte	0x04, 0x17
        /*005e*/ 	.short	(.L_29543 - .L_29542)
.L_29542:
        /*0060*/ 	.word	0x00000000
        /*0064*/ 	.short	0x000f
        /*0066*/ 	.short	0x0068
        /*0068*/ 	.byte	0x00, 0xf0, 0x11, 0x00


	//----- nvinfo : EIATTR_KPARAM_INFO
	.align		4
.L_29543:
        /*006c*/ 	.byte	0x04, 0x17
        /*006e*/ 	.short	(.L_29545 - .L_29544)
.L_29544:
        /*0070*/ 	.word	0x00000000
        /*0074*/ 	.short	0x000e
        /*0076*/ 	.short	0x0060
        /*0078*/ 	.byte	0x00, 0xf0, 0x21, 0x00


	//----- nvinfo : EIATTR_KPARAM_INFO
	.align		4
.L_29545:
        /*007c*/ 	.byte	0x04, 0x17
        /*007e*/ 	.short	(.L_29547 - .L_29546)
.L_29546:
        /*0080*/ 	.word	0x00000000
        /*0084*/ 	.short	0x000d
        /*0086*/ 	.short	0x0058
        /*0088*/ 	.byte	0x00, 0xf0, 0x21, 0x00


	//----- nvinfo : EIATTR_KPARAM_INFO
	.align		4
.L_29547:
        /*008c*/ 	.byte	0x04, 0x17
        /*008e*/ 	.short	(.L_29549 - .L_29548)
.L_29548:
        /*0090*/ 	.word	0x00000000
        /*0094*/ 	.short	0x000c
        /*0096*/ 	.short	0x0050
        /*0098*/ 	.byte	0x00, 0xf0, 0x11, 0x00


	//----- nvinfo : EIATTR_KPARAM_INFO
	.align		4
.L_29549:
        /*009c*/ 	.byte	0x04, 0x17
        /*009e*/ 	.short	(.L_29551 - .L_29550)
.L_29550:
        /*00a0*/ 	.word	0x00000000
        /*00a4*/ 	.short	0x000b
        /*00a6*/ 	.short	0x004c
        /*00a8*/ 	.byte	0x00, 0xf0, 0x11, 0x00


	//----- nvinfo : EIATTR_KPARAM_INFO
	.align		4
.L_29551:
        /*00ac*/ 	.byte	0x04, 0x17
        /*00ae*/ 	.short	(.L_29553 - .L_29552)
.L_29552:
        /*00b0*/ 	.word	0x00000000
        /*00b4*/ 	.short	0x000a
        /*00b6*/ 	.short	0x0048
        /*00b8*/ 	.byte	0x00, 0xf0, 0x11, 0x00


	//----- nvinfo : EIATTR_KPARAM_INFO
	.align		4
.L_29553:
        /*00bc*/ 	.byte	0x04, 0x17
        /*00be*/ 	.short	(.L_29555 - .L_29554)
.L_29554:
        /*00c0*/ 	.word	0x00000000
        /*00c4*/ 	.short	0x0009
        /*00c6*/ 	.short	0x0040
        /*00c8*/ 	.byte	0x00, 0xf0, 0x21, 0x00


	//----- nvinfo : EIATTR_KPARAM_INFO
	.align		4
.L_29555:
        /*00cc*/ 	.byte	0x04, 0x17
        /*00ce*/ 	.short	(.L_29557 - .L_29556)
.L_29556:
        /*00d0*/ 	.word	0x00000000
        /*00d4*/ 	.short	0x0008
        /*00d6*/ 	.short	0x0038
        /*00d8*/ 	.byte	0x00, 0xf0, 0x11, 0x00


	//----- nvinfo : EIATTR_KPARAM_INFO
	.align		4
.L_29557:
        /*00dc*/ 	.byte	0x04, 0x17
        /*00de*/ 	.short	(.L_29559 - .L_29558)
.L_29558:
        /*00e0*/ 	.word	0x00000000
        /*00e4*/ 	.short	0x0007
        /*00e6*/ 	.short	0x0030
        /*00e8*/ 	.byte	0x00, 0xf0, 0x21, 0x00


	//----- nvinfo : EIATTR_KPARAM_INFO
	.align		4
.L_29559:
        /*00ec*/ 	.byte	0x04, 0x17
        /*00ee*/ 	.short	(.L_29561 - .L_29560)
.L_29560:
        /*00f0*/ 	.word	0x00000000
        /*00f4*/ 	.short	0x0006
        /*00f6*/ 	.short	0x0028
        /*00f8*/ 	.byte	0x00, 0xf0, 0x21, 0x00


	//----- nvinfo : EIATTR_KPARAM_INFO
	.align		4
.L_29561:
        /*00fc*/ 	.byte	0x04, 0x17
        /*00fe*/ 	.short	(.L_29563 - .L_29562)
.L_29562:
        /*0100*/ 	.word	0x00000000
        /*0104*/ 	.short	0x0005
        /*0106*/ 	.short	0x0024
        /*0108*/ 	.byte	0x00, 0xf0, 0x11, 0x00


	//----- nvinfo : EIATTR_KPARAM_INFO
	.align		4
.L_29563:
        /*010c*/ 	.byte	0x04, 0x17
        /*010e*/ 	.short	(.L_29565 - .L_29564)
.L_29564:
        /*0110*/ 	.word	0x00000000
        /*0114*/ 	.short	0x0004
        /*0116*/ 	.short	0x0020
        /*0118*/ 	.byte	0x00, 0xf0, 0x11, 0x00


	//----- nvinfo : EIATTR_KPARAM_INFO
	.align		4
.L_29565:
        /*011c*/ 	.byte	0x04, 0x17
        /*011e*/ 	.short	(.L_29567 - .L_29566)
.L_29566:
        /*0120*/ 	.word	0x00000000
        /*0124*/ 	.short	0x0003
        /*0126*/ 	.short	0x0018
        /*0128*/ 	.byte	0x00, 0xf0, 0x21, 0x00


	//----- nvinfo : EIATTR_KPARAM_INFO
	.align		4
.L_29567:
        /*012c*/ 	.byte	0x04, 0x17
        /*012e*/ 	.short	(.L_29569 - .L_29568)
.L_29568:
        /*0130*/ 	.word	0x00000000
        /*0134*/ 	.short	0x0002
        /*0136*/ 	.short	0x0010
        /*0138*/ 	.byte	0x00, 0xf0, 0x21, 0x00


	//----- nvinfo : EIATTR_KPARAM_INFO
	.align		4
.L_29569:
        /*013c*/ 	.byte	0x04, 0x17
        /*013e*/ 	.short	(.L_29571 - .L_29570)
.L_29570:
        /*0140*/ 	.word	0x00000000
        /*0144*/ 	.short	0x0001
        /*0146*/ 	.short	0x0008
        /*0148*/ 	.byte	0x00, 0xf0, 0x21, 0x00


	//----- nvinfo : EIATTR_KPARAM_INFO
	.align		4
.L_29571:
        /*014c*/ 	.byte	0x04, 0x17
        /*014e*/ 	.short	(.L_29573 - .L_29572)
.L_29572:
        /*0150*/ 	.word	0x00000000
        /*0154*/ 	.short	0x0000
        /*0156*/ 	.short	0x0000
        /*0158*/ 	.byte	0x00, 0xf0, 0x21, 0x00


	//----- nvinfo : EIATTR_MAXREG_COUNT
	.align		4
.L_29573:
        /*015c*/ 	.byte	0x03, 0x1b
        /*015e*/ 	.short	0x00ff


	//----- nvinfo : EIATTR_NUM_BARRIERS
	.align		4
        /*0160*/ 	.byte	0x02, 0x4c
        /*0162*/ 	.byte	0x01
	.zero		1


	//----- nvinfo : EIATTR_MERCURY_ISA_VERSION
	.align		4
        /*0164*/ 	.byte	0x03, 0x5f
        /*0166*/ 	.short	0x0000


	//----- nvinfo : EIATTR_COOP_GROUP_MASK_REGIDS
	.align		4
        /*0168*/ 	.byte	0x04, 0x29
        /*016a*/ 	.short	(.L_29575 - .L_29574)


	//   ....[0]....
.L_29574:
        /*016c*/ 	.word	0xffffffff


	//   ....[1]....
        /*0170*/ 	.word	0xffffffff


	//   ....[2]....
        /*0174*/ 	.word	0xffffffff


	//   ....[3]....
        /*0178*/ 	.word	0xffffffff


	//   ....[4]....
        /*017c*/ 	.word	0xffffffff


	//   ....[5]....
        /*0180*/ 	.word	0xffffffff


	//   ....[6]....
        /*0184*/ 	.word	0xffffffff


	//   ....[7]....
        /*0188*/ 	.word	0xffffffff


	//   ....[8]....
        /*018c*/ 	.word	0xffffffff


	//   ....[9]....
        /*0190*/ 	.word	0xffffffff


	//   ....[10]....
        /*0194*/ 	.word	0xffffffff


	//   ....[11]....
        /*0198*/ 	.word	0xffffffff


	//   ....[12]....
        /*019c*/ 	.word	0xffffffff


	//   ....[13]....
        /*01a0*/ 	.word	0xffffffff


	//   ....[14]....
        /*01a4*/ 	.word	0xffffffff


	//   ....[15]....
        /*01a8*/ 	.word	0xffffffff


	//   ....[16]....
        /*01ac*/ 	.word	0xffffffff


	//   ....[17]....
        /*01b0*/ 	.word	0xffffffff


	//   ....[18]....
        /*01b4*/ 	.word	0xffffffff


	//   ....[19]....
        /*01b8*/ 	.word	0xffffffff


	//   ....[20]....
        /*01bc*/ 	.word	0xffffffff


	//   ....[21]....
        /*01c0*/ 	.word	0xffffffff


	//   ....[22]....
        /*01c4*/ 	.word	0xffffffff


	//   ....[23]....
        /*01c8*/ 	.word	0xffffffff


	//   ....[24]....
        /*01cc*/ 	.word	0xffffffff


	//   ....[25]....
        /*01d0*/ 	.word	0xffffffff


	//   ....[26]....
        /*01d4*/ 	.word	0xffffffff


	//   ....[27]....
        /*01d8*/ 	.word	0xffffffff


	//   ....[28]....
        /*01dc*/ 	.word	0xffffffff


	//   ....[29]....
        /*01e0*/ 	.word	0xffffffff


	//   ....[30]....
        /*01e4*/ 	.word	0xffffffff


	//   ....[31]....
        /*01e8*/ 	.word	0xffffffff


	//   ....[32]....
        /*01ec*/ 	.word	0xffffffff


	//   ....[33]....
        /*01f0*/ 	.word	0xffffffff


	//   ....[34]....
        /*01f4*/ 	.word	0xffffffff


	//   ....[35]....
        /*01f8*/ 	.word	0xffffffff


	//   ....[36]....
        /*01fc*/ 	.word	0xffffffff


	//----- nvinfo : EIATTR_COOP_GROUP_INSTR_OFFSETS
	.align		4
.L_29575:
        /*0200*/ 	.byte	0x04, 0x28
        /*0202*/ 	.short	(.L_29577 - .L_29576)


	//   ....[0]....
.L_29576:
        /*0204*/ 	.word	0x00003900


	//   ....[1]....
        /*0208*/ 	.word	0x00003930


	//   ....[2]....
        /*020c*/ 	.word	0x00004e40


	//   ....[3]....
        /*0210*/ 	.word	0x00004e70


	//   ....[4]....
        /*0214*/ 	.word	0x00004f90


	//   ....[5]....
        /*0218*/ 	.word	0x00004fc0


	//   ....[6]....
        /*021c*/ 	.word	0x00004fe0


	//   ....[7]....
        /*0220*/ 	.word	0x000050f0


	//   ....[8]....
        /*0224*/ 	.word	0x00005120


	//   ....[9]....
        /*0228*/ 	.word	0x00005140


	//   ....[10]....
        /*022c*/ 	.word	0x00005f10


	//   ....[11]....
        /*0230*/ 	.word	0x00005f70


	//   ....[12]....
        /*0234*/ 	.word	0x00005fa0


	//   ....[13]....
        /*0238*/ 	.word	0x00005fc0


	//   ....[14]....
        /*023c*/ 	.word	0x00005fe0


	//   ....[15]....
        /*0240*/ 	.word	0x00006030


	//   ....[16]....
        /*0244*/ 	.word	0x00006050


	//   ....[17]....
        /*0248*/ 	.word	0x00006070


	//   ....[18]....
        /*024c*/ 	.word	0x00007c50


	//   ....[19]....
        /*0250*/ 	.word	0x00007c80


	//   ....[20]....
        /*0254*/ 	.word	0x00007ca0


	//   ....[21]....
        /*0258*/ 	.word	0x00007cc0


	//   ....[22]....
        /*025c*/ 	.word	0x00007cd0


	//   ....[23]....
        /*0260*/ 	.word	0x00007ce0


	//   ....[24]....
        /*0264*/ 	.word	0x00007d00


	//   ....[25]....
        /*0268*/ 	.word	0x00007d30


	//   ....[26]....
        /*026c*/ 	.word	0x00007d60


	//   ....[27]....
        /*0270*/ 	.word	0x00007da0


	//   ....[28]....
        /*0274*/ 	.word	0x00007dd0


	//   ....[29]....
        /*0278*/ 	.word	0x00007e10


	//   ....[30]....
        /*027c*/ 	.word	0x00008a10


	//   ....[31]....
        /*0280*/ 	.word	0x00008a90


	//   ....[32]....
        /*0284*/ 	.word	0x00008b10


	//   ....[33]....
        /*0288*/ 	.word	0x00008b90


	//   ....[34]....
        /*028c*/ 	.word	0x00008c10


	//   ....[35]....
        /*0290*/ 	.word	0x00008c90


	//   ....[36]....
        /*0294*/ 	.word	0x00008d00


	//----- nvinfo : EIATTR_EXIT_INSTR_OFFSETS
	.align		4
.L_29577:
        /*0298*/ 	.byte	0x04, 0x1c
        /*029a*/ 	.short	(.L_29579 - .L_29578)


	//   ....[0]....
.L_29578:
        /*029c*/ 	.word	0x00008430


	//   ....[1]....
        /*02a0*/ 	.word	0x00008530


	//   ....[2]....
        /*02a4*/ 	.word	0x000089b0


	//----- nvinfo : EIATTR_CTAIDZ_USED
	.align		4
.L_29579:
        /*02a8*/ 	.byte	0x01, 0x04
	.zero		2


	//----- nvinfo : EIATTR_CRS_STACK_SIZE
	.align		4
        /*02ac*/ 	.byte	0x04, 0x1e
        /*02ae*/ 	.short	(.L_29581 - .L_29580)
.L_29580:
        /*02b0*/ 	.word	0x00000000
.L_29581:


//--------------------- .nv.info._ZN4vllm25paged_attention_v1_kernelIffLi128ELi8ELi128ELNS_18Fp8KVCacheDataTypeE0ELb0EEEvPT_PKS2_PKT0_S8_ifPKiSA_iPKfiiiSC_SC_iiiii --------------------------
	.section	.nv.info._ZN4vllm25paged_attention_v1_kernelIffLi128ELi8ELi128ELNS_18Fp8KVCacheDataTypeE0ELb0EEEvPT_PKS2_PKT0_S8_ifPKiSA_iPKfiiiSC_SC_iiiii,"",@"SHT_CUDA_INFO"
	.sectionflags	@""
	.align	4


	//----- nvinfo : EIATTR_CUDA_API_VERSION
	.align		4
        /*0000*/ 	.byte	0x04, 0x37
        /*0002*/ 	.short	(.L_29583 - .L_29582)
.L_29582:
        /*0004*/ 	.word	0x00000082


	//----- nvinfo : EIATTR_SW2861232_WAR
	.align		4
.L_29583:
        /*0008*/ 	.byte	0x01, 0x35
	.zero		2


	//----- nvinfo : EIATTR_PARAM_CBANK
	.align		4
        /*000c*/ 	.byte	0x04, 0x0a
        /*000e*/ 	.short	(.L_29585 - .L_29584)
	.align		4
.L_29584:
        /*0010*/ 	.word	index@(.nv.constant0._ZN4vllm25paged_attention_v1_kernelIffLi128ELi8ELi128ELNS_18Fp8KVCacheDataTypeE0ELb0EEEvPT_PKS2_PKT0_S8_ifPKiSA_iPKfiiiSC_SC_iiiii)
        /*0014*/ 	.short	0x0160
        /*0016*/ 	.short	0x007c


	//----- nvinfo : EIATTR_CBANK_PARAM_SIZE
	.align		4
.L_29585:
        /*0018*/ 	.byte	0x03, 0x19
        /*001a*/ 	.short	0x007c


	//----- nvinfo : EIATTR_KPARAM_INFO
	.align		4
        /*001c*/ 	.byte	0x04, 0x17
        /*001e*/ 	.short	(.L_29587 - .L_29586)
.L_29586:
        /*0020*/ 	.word	0x00000000
        /*0024*/ 	.short	0x0013
        /*0026*/ 	.short	0x0078
        /*0028*/ 	.byte	0x00, 0xf0, 0x11, 0x00


	//----- nvinfo : EIATTR_KPARAM_INFO
	.align		4
.L_29587:
        /*002c*/ 	.byte	0x04, 0x17
        /*002e*/ 	.short	(.L_29589 - .L_29588)
.L_29588:
        /*0030*/ 	.word	0x00000000
        /*0034*/ 	.short	0x0012
        /*0036*/ 	.short	0x0074
        /*0038*/ 	.byte	0x00, 0xf0, 0x11, 0x00


	//----- nvinfo : EIATTR_KPARAM_INFO
	.align		4
.L_29589:
        /*003c*/ 	.byte	0x04, 0x17
        /*003e*/ 	.short	(.L_29591 - .L_29590)
.L_29590:
        /*0040*/ 	.word	0x00000000
        /*0044*/ 	.short	0x0011
        /*0046*/ 	.short	0x0070
        /*0048*/ 	.byte	0x00, 0xf0, 0x11, 0x00


	//----- nvinfo : EIATTR_KPARAM_INFO
	.align		4
.L_29591:
        /*004c*/ 	.byte	0x04, 0x17
        /*004e*/ 	.short	(.L_29593 - .L_29592)
.L_29592:
        /*0050*/ 	.word	0x00000000
        /*0054*/ 	.short	0x0010
        /*0056*/ 	.short	0x006c
        /*0058*/ 	.byte	0x00, 0xf0, 0x11, 0x00


	//----- nvinfo : EIATTR_KPARAM_INFO
	.align		4
.L_29593:
        /*005c*/ 	.byte	0x04, 0x17
        /*005e*/ 	.short	(.L_29595 - .L_29594)
.L_29594:
        /*0060*/ 	.word	0x00000000
        /*0064*/ 	.short	0x000f
        /*0066*/ 	.short	0x0068
        /*0068*/ 	.byte	0x00, 0xf0, 0x11, 0x00


	//----- nvinfo : EIATTR_KPARAM_INFO
	.align		4
.L_29595:
        /*006c*/ 	.byte	0x04, 0x17
        /*006e*/ 	.short	(.L_29597 - .L_29596)
.L_29596:
        /*0070*/ 	.word	0x00000000
        /*0074*/ 	.short	0x000e
        /*0076*/ 	.short	0x0060
        /*0078*/ 	.byte	0x00, 0xf0, 0x21, 0x00


	//----- nvinfo : EIATTR_KPARAM_INFO
	.align		4
.L_29597:
        /*007c*/ 	.byte	0x04, 0x17
        /*007e*/ 	.short	(.L_29599 - .L_29598)
.L_29598:
        /*0080*/ 	.word	0x00000000
        /*0084*/ 	.short	0x000d
        /*0086*/ 	.short	0x0058
        /*0088*/ 	.byte	0x00, 0xf0, 0x21, 0x00


	//----- nvinfo : EIATTR_KPARAM_INFO
	.align		4
.L_29599:
        /*008c*/ 	.byte	0x04, 0x17
        /*008e*/ 	.short	(.L_29601 - .L_29600)
.L_29600:
        /*0090*/ 	.word	0x00000000
        /*0094*/ 	.short	0x000c
        /*0096*/ 	.short	0x0050
        /*0098*/ 	.byte	0x00, 0xf0, 0x11, 0x00


	//----- nvinfo : EIATTR_KPARAM_INFO
	.align		4
.L_29601:
        /*009c*/ 	.byte	0x04, 0x17
        /*009e*/ 	.short	(.L_29603 - .L_29602)
.L_29602:
        /*00a0*/ 	.word	0x00000000
        /*00a4*/ 	.short	0x000b
        /*00a6*/ 	.short	0x004c
        /*00a8*/ 	.byte	0x00, 0xf0, 0x11, 0x00


	//----- nvinfo : EIATTR_KPARAM_INFO
	.align		4
.L_29603:
        /*00ac*/ 	.byte	0x04, 0x17
        /*00ae*/ 	.short	(.L_29605 - .L_29604)
.L_29604:
        /*00b0*/ 	.word	0x00000000
        /*00b4*/ 	.short	0x000a
        /*00b6*/ 	.short	0x0048
        /*00b8*/ 	.byte	0x00, 0xf0, 0x11, 0x00


	//----- nvinfo : EIATTR_KPARAM_INFO
	.align		4
.L_29605:
        /*00bc*/ 	.byte	0x04, 0x17
        /*00be*/ 	.short	(.L_29607 - .L_29606)
.L_29606:
        /*00c0*/ 	.word	0x00000000
        /*00c4*/ 	.short	0x0009
        /*00c6*/ 	.short	0x0040
        /*00c8*/ 	.byte	0x00, 0xf0, 0x21, 0x00


	//----- nvinfo : EIATTR_KPARAM_INFO
	.align		4
.L_29607:
        /*00cc*/ 	.byte	0x04, 0x17
        /*00ce*/ 	.short	(.L_29609 - .L_29608)
.L_29608:
        /*00d0*/ 	.word	0x00000000
        /*00d4*/ 	.short	0x0008
        /*00d6*/ 	.short	0x0038
        /*00d8*/ 	.byte	0x00, 0xf0, 0x11, 0x00


	//----- nvinfo : EIATTR_KPARAM_INFO
	.align		4
.L_29609:
        /*00dc*/ 	.byte	0x04, 0x17
        /*00de*/ 	.short	(.L_29611 - .L_29610)
.L_29610:
        /*00e0*/ 	.word	0x00000000
        /*00e4*/ 	.short	0x0007
        /*00e6*/ 	.short	0x0030
        /*00e8*/ 	.byte	0x00, 0xf0, 0x21, 0x00


	//----- nvinfo : EIATTR_KPARAM_INFO
	.align		4
.L_29611:
        /*00ec*/ 	.byte	0x04, 0x17
        /*00ee*/ 	.short	(.L_29613 - .L_29612)
.L_29612:
        /*00f0*/ 	.word	0x00000000
        /*00f4*/ 	.short	0x0006
        /*00f6*/ 	.short	0x0028
        /*00f8*/ 	.byte	0x00, 0xf0, 0x21, 0x00


	//----- nvinfo : EIATTR_KPARAM_INFO
	.align		4
.L_29613:
        /*00fc*/ 	.byte	0x04, 0x17
        /*00fe*/ 	.short	(.L_29615 - .L_29614)
.L_29614:
        /*0100*/ 	.word	0x00000000
        /*0104*/ 	.short	0x0005
        /*0106*/ 	.short	0x0024
        /*0108*/ 	.byte	0x00, 0xf0, 0x11, 0x00


	//----- nvinfo : EIATTR_KPARAM_INFO
	.align		4
.L_29615:
        /*010c*/ 	.byte	0x04, 0x17
        /*010e*/ 	.short	(.L_29617 - .L_29616)
.L_29616:
        /*0110*/ 	.word	0x00000000
        /*0114*/ 	.short	0x0004
        /*0116*/ 	.short	0x0020
        /*0118*/ 	.byte	0x00, 0xf0, 0x11, 0x00


	//----- nvinfo : EIATTR_KPARAM_INFO
	.align		4
.L_29617:
        /*011c*/ 	.byte	0x04, 0x17
        /*011e*/ 	.short	(.L_29619 - .L_29618)
.L_29618:
        /*0120*/ 	.word	0x00000000
        /*0124*/ 	.short	0x0003
        /*0126*/ 	.short	0x0018
        /*0128*/ 	.byte	0x00, 0xf0, 0x21, 0x00


	//----- nvinfo : EIATTR_KPARAM_INFO
	.align		4
.L_29619:
        /*012c*/ 	.byte	0x04, 0x17
        /*012e*/ 	.short	(.L_29621 - .L_29620)
.L_29620:
        /*0130*/ 	.word	0x00000000
        /*0134*/ 	.short	0x0002
        /*0136*/ 	.short	0x0010
        /*0138*/ 	.byte	0x00, 0xf0, 0x21, 0x00


	//----- nvinfo : EIATTR_KPARAM_INFO
	.align		4
.L_29621:
        /*013c*/ 	.byte	0x04, 0x17
        /*013e*/ 	.short	(.L_29623 - .L_29622)
.L_29622:
        /*0140*/ 	.word	0x00000000
        /*0144*/ 	.short	0x0001
        /*0146*/ 	.short	0x0008
        /*0148*/ 	.byte	0x00, 0xf0, 0x21, 0x00


	//----- nvinfo : EIATTR_KPARAM_INFO
	.align		4
.L_29623:
        /*014c*/ 	.byte	0x04, 0x17
        /*014e*/ 	.short	(.L_29625 - .L_29624)
.L_29624:
        /*0150*/ 	.word	0x00000000
        /*0154*/ 	.short	0x0000
        /*0156*/ 	.short	0x0000
        /*0158*/ 	.byte	0x00, 0xf0, 0x21, 0x00


	//----- nvinfo : EIATTR_MAXREG_COUNT
	.align		4
.L_29625:
        /*015c*/ 	.byte	0x03, 0x1b
        /*015e*/ 	.short	0x00ff


	//----- nvinfo : EIATTR_NUM_BARRIERS
	.align		4
        /*0160*/ 	.byte	0x02, 0x4c
        /*0162*/ 	.byte	0x01
	.zero		1


	//----- nvinfo : EIATTR_MERCURY_ISA_VERSION
	.align		4
        /*0164*/ 	.byte	0x03, 0x5f
        /*0166*/ 	.short	0x0000


	//----- nvinfo : EIATTR_COOP_GROUP_MASK_REGIDS
	.align		4
        /*0168*/ 	.byte	0x04, 0x29
        /*016a*/ 	.short	(.L_29627 - .L_29626)


	//   ....[0]....
.L_29626:
        /*016c*/ 	.word	0xffffffff


	//   ....[1]....
        /*0170*/ 	.word	0xffffffff


	//   ....[2]....
        /*0174*/ 	.word	0xffffffff


	//   ....[3]....
        /*0178*/ 	.word	0xffffffff


	//   ....[4]....
        /*017c*/ 	.word	0xffffffff


	//   ....[5]....
        /*0180*/ 	.word	0xffffffff


	//   ....[6]....
        /*0184*/ 	.word	0xffffffff


	//   ....[7]....
        /*0188*/ 	.word	0xffffffff


	//   ....[8]....
        /*018c*/ 	.word	0xffffffff


	//   ....[9]....
        /*0190*/ 	.word	0xffffffff


	//   ....[10]....
        /*0194*/ 	.word	0xffffffff


	//   ....[11]....
        /*0198*/ 	.word	0xffffffff


	//   ....[12]....
        /*019c*/ 	.word	0xffffffff


	//   ....[13]....
        /*01a0*/ 	.word	0xffffffff


	//   ....[14]....
        /*01a4*/ 	.word	0xffffffff


	//   ....[15]....
        /*01a8*/ 	.word	0xffffffff


	//   ....[16]....
        /*01ac*/ 	.word	0xffffffff


	//   ....[17]....
        /*01b0*/ 	.word	0xffffffff


	//   ....[18]....
        /*01b4*/ 	.word	0xffffffff


	//   ....[19]....
        /*01b8*/ 	.word	0xffffffff


	//   ....[20]....
        /*01bc*/ 	.word	0xffffffff


	//   ....[21]....
        /*01c0*/ 	.word	0xffffffff


	//   ....[22]....
        /*01c4*/ 	.word	0xffffffff


	//   ....[23]....
        /*01c8*/ 	.word	0xffffffff


	//   ....[24]....
        /*01cc*/ 	.word	0xffffffff


	//   ....[25]....
        /*01d0*/ 	.word	0xffffffff


	//   ....[26]....
        /*01d4*/ 	.word	0xffffffff


	//   ....[27]....
        /*01d8*/ 	.word	0xffffffff


	//   ....[28]....
        /*01dc*/ 	.word	0xffffffff


	//   ....[29]....
        /*01e0*/ 	.word	0xffffffff


	//   ....[30]....
        /*01e4*/ 	.word	0xffffffff


	//   ....[31]....
        /*01e8*/ 	.word	0xffffffff


	//   ....[32]....
        /*01ec*/ 	.word	0xffffffff


	//----- nvinfo : EIATTR_COOP_GROUP_INSTR_OFFSETS
	.align		4
.L_29627:
        /*01f0*/ 	.byte	0x04, 0x28
        /*01f2*/ 	.short	(.L_29629 - .L_29628)


	//   ....[0]....
.L_29628:
        /*01f4*/ 	.word	0x000028f0


	//   ....[1]....
        /*01f8*/ 	.word	0x00002920


	//   ....[2]....
        /*01fc*/ 	.word	0x000037d0


	//   ....[3]....
        /*0200*/ 	.word	0x00003800


	//   ....[4]....
        /*0204*/ 	.word	0x00003910


	//   ....[5]....
        /*0208*/ 	.word	0x00003940


	//   ....[6]....
        /*020c*/ 	.word	0x00003960


	//   ....[7]....
        /*0210*/ 	.word	0x00003a00


	//   ....[8]....
        /*0214*/ 	.word	0x00003a40


	//   ....[9]....
        /*0218*/ 	.word	0x00003ab0


	//   ....[10]....
        /*021c*/ 	.word	0x00004870


	//   ....[11]....
        /*0220*/ 	.word	0x000048d0


	//   ....[12]....
        /*0224*/ 	.word	0x00004900


	//   ....[13]....
        /*0228*/ 	.word	0x00004920


	//   ....[14]....
        /*022c*/ 	.word	0x00004940


	//   ....[15]....
        /*0230*/ 	.word	0x00004990


	//   ....[16]....
        /*0234*/ 	.word	0x000049b0


	//   ....[17]....
        /*0238*/ 	.word	0x000049d0


	//   ....[18]....
        /*023c*/ 	.word	0x00005fd0


	//   ....[19]....
        /*0240*/ 	.word	0x00006010


	//   ....[20]....
        /*0244*/ 	.word	0x00006030


	//   ....[21]....
        /*0248*/ 	.word	0x00006060


	//   ....[22]....
        /*024c*/ 	.word	0x00006070


	//   ....[23]....
        /*0250*/ 	.word	0x00006080


	//   ....[24]....
        /*0254*/ 	.word	0x00006090


	//   ....[25]....
        /*0258*/ 	.word	0x000060c0


	//   ....[26]....
        /*025c*/ 	.word	0x000069c0


	//   ....[27]....
        /*0260*/ 	.word	0x00006a40


	//   ....[28]....
        /*0264*/ 	.word	0x00006ac0


	//   ....[29]....
        /*0268*/ 	.word	0x00006b40


	//   ....[30]....
        /*026c*/ 	.word	0x00006bc0


	//   ....[31]....
        /*0270*/ 	.word	0x00006c40


	//   ....[32]....
        /*0274*/ 	.word	0x00006cb0


	//----- nvinfo : EIATTR_EXIT_INSTR_OFFSETS
	.align		4
.L_29629:
        /*0278*/ 	.byte	0x04, 0x1c
        /*027a*/ 	.short	(.L_29631 - .L_29630)


	//   ....[0]....
.L_29630:
        /*027c*/ 	.word	0x00006550


	//   ....[1]....
        /*0280*/ 	.word	0x00006660


	//   ....[2]....
        /*0284*/ 	.word	0x00006960


	//----- nvinfo : EIATTR_CTAIDZ_USED
	.align		4
.L_29631:
        /*0288*/ 	.byte	0x01, 0x04
	.zero		2


	//----- nvinfo : EIATTR_CRS_STACK_SIZE
	.align		4
        /*028c*/ 	.byte	0x04, 0x1e
        /*028e*/ 	.short	(.L_29633 - .L_29632)
.L_29632:
        /*0290*/ 	.word	0x00000000
.L_29633:


//--------------------- .nv.info._ZN4vllm25paged_attention_v1_kernelIffLi120ELi8ELi128ELNS_18Fp8KVCacheDataTypeE0ELb0EEEvPT_PKS2_PKT0_S8_ifPKiSA_iPKfiiiSC_SC_iiiii --------------------------
	.section	.nv.info._ZN4vllm25paged_attention_v1_kernelIffLi120ELi8ELi128ELNS_18Fp8KVCacheDataTypeE0ELb0EEEvPT_PKS2_PKT0_S8_ifPKiSA_iPKfiiiSC_SC_iiiii,"",@"SHT_CUDA_INFO"
	.sectionflags	@""
	.align	4


	//----- nvinfo : EIATTR_CUDA_API_VERSION
	.align		4
        /*0000*/ 	.byte	0x04, 0x37
        /*0002*/ 	.short	(.L_29635 - .L_29634)
.L_29634:
        /*0004*/ 	.word	0x00000082


	//----- nvinfo : EIATTR_SW2861232_WAR
	.align		4
.L_29635:
        /*0008*/ 	.byte	0x01, 0x35
	.zero		2


	//----- nvinfo : EIATTR_PARAM_CBANK
	.align		4
        /*000c*/ 	.byte	0x04, 0x0a
        /*000e*/ 	.short	(.L_29637 - .L_29636)
	.align		4
.L_29636:
        /*0010*/ 	.word	index@(.nv.constant0._ZN4vllm25paged_attention_v1_kernelIffLi120ELi8ELi128ELNS_18Fp8KVCacheDataTypeE0ELb0EEEvPT_PKS2_PKT0_S8_ifPKiSA_iPKfiiiSC_SC_iiiii)
        /*0014*/ 	.short	0x0160
        /*0016*/ 	.short	0x007c


	//----- nvinfo : EIATTR_CBANK_PARAM_SIZE
	.align		4
.L_29637:
        /*0018*/ 	.byte	0x03, 0x19
        /*001a*/ 	.short	0x007c


	//----- nvinfo : EIATTR_KPARAM_INFO
	.align		4
        /*001c*/ 	.byte	0x04, 0x17
        /*001e*/ 	.short	(.L_29639 - .L_29638)
.L_29638:
        /*0020*/ 	.word	0x00000000
        /*0024*/ 	.short	0x0013
        /*0026*/ 	.short	0x0078
        /*0028*/ 	.byte	0x00, 0xf0, 0x11, 0x00


	//----- nvinfo : EIATTR_KPARAM_INFO
	.align		4
.L_29639:
        /*002c*/ 	.byte	0x04, 0x17
        /*002e*/ 	.short	(.L_29641 - .L_29640)
.L_29640:
        /*0030*/ 	.word	0x00000000
        /*0034*/ 	.short	0x0012
        /*0036*/ 	.short	0x0074
        /*0038*/ 	.byte	0x00, 0xf0, 0x11, 0x00


	//----- nvinfo : EIATTR_KPARAM_INFO
	.align		4
.L_29641:
        /*003c*/ 	.byte	0x04, 0x17
        /*003e*/ 	.short	(.L_29643 - .L_29642)
.L_29642:
        /*0040*/ 	.word	0x00000000
        /*0044*/ 	.short	0x0011
        /*0046*/ 	.short	0x0070
        /*0048*/ 	.byte	0x00, 0xf0, 0x11, 0x00


	//----- nvinfo : EIATTR_KPARAM_INFO
	.align		4
.L_29643:
        /*004c*/ 	.byte	0x04, 0x17
        /*004e*/ 	.short	(.L_29645 - .L_29644)
.L_29644:
        /*0050*/ 	.word	0x00000000
        /*0054*/ 	.short	0x0010
        /*0056*/ 	.short	0x006c
        /*0058*/ 	.byte	0x00, 0xf0, 0x11, 0x00


	//----- nvinfo : EIATTR_KPARAM_INFO
	.align		4
.L_29645:
        /*005c*/ 	.byte	0x04, 0x17
        /*005e*/ 	.short	(.L_29647 - .L_29646)
.L_29646:
        /*0060*/ 	.word	0x00000000
        /*0064*/ 	.short	0x000f
        /*0066*/ 	.short	0x0068
        /*0068*/ 	.byte	0x00, 0xf0, 0x11, 0x00


	//----- nvinfo : EIATTR_KPARAM_INFO
	.align		4
.L_29647:
        /*006c*/ 	.byte	0x04, 0x17
        /*006e*/ 	.short	(.L_29649 - .L_29648)
.L_29648:
        /*0070*/ 	.word	0x00000000
        /*0074*/ 	.short	0x000e
        /*0076*/ 	.short	0x0060
        /*0078*/ 	.byte	0x00, 0xf0, 0x21, 0x00


	//----- nvinfo : EIATTR_KPARAM_INFO
	.align		4
.L_29649:
        /*007c*/ 	.byte	0x04, 0x17
        /*007e*/ 	.short	(.L_29651 - .L_29650)
.L_29650:
        /*0080*/ 	.word	0x00000000
        /*0084*/ 	.short	0x000d
        /*0086*/ 	.short	0x0058
        /*0088*/ 	.byte	0x00, 0xf0, 0x21, 0x00


	//----- nvinfo : EIATTR_KPARAM_INFO
	.align		4
.L_29651:
        /*008c*/ 	.byte	0x04, 0x17
        /*008e*/ 	.short	(.L_29653 - .L_29652)
.L_29652:
        /*0090*/ 	.word	0x00000000
        /*0094*/ 	.short	0x000c
        /*0096*/ 	.short	0x0050
        /*0098*/ 	.byte	0x00, 0xf0, 0x11, 0x00


	//----- nvinfo : EIATTR_KPARAM_INFO
	.align		4
.L_29653:
        /*009c*/ 	.byte	0x04, 0x17
        /*009e*/ 	.short	(.L_29655 - .L_29654)
.L_29654:
        /*00a0*/ 	.word	0x00000000
        /*00a4*/ 	.short	0x000b
        /*00a6*/ 	.short	0x004c
        /*00a8*/ 	.byte	0x00, 0xf0, 0x11, 0x00


	//----- nvinfo : EIATTR_KPARAM_INFO
	.align		4
.L_29655:
        /*00ac*/ 	.byte	0x04, 0x17
        /*00ae*/ 	.short	(.L_29657 - .L_29656)
.L_29656:
        /*00b0*/ 	.word	0x00000000
        /*00b4*/ 	.short	0x000a
        /*00b6*/ 	.short	0x0048
        /*00b8*/ 	.byte	0x00, 0xf0, 0x11, 0x00


	//----- nvinfo : EIATTR_KPARAM_INFO
	.align		4
.L_29657:
        /*00bc*/ 	.byte	0x04, 0x17
        /*00be*/ 	.short	(.L_29659 - .L_29658)
.L_29658:
        /*00c0*/ 	.word	0x00000000
        /*00c4*/ 	.short	0x0009
        /*00c6*/ 	.short	0x0040
        /*00c8*/ 	.byte	0x00, 0xf0, 0x21, 0x00


	//----- nvinfo : EIATTR_KPARAM_INFO
	.align		4
.L_29659:
        /*00cc*/ 	.byte	0x04, 0x17
        /*00ce*/ 	.short	(.L_29661 - .L_29660)
.L_29660:
        /*00d0*/ 	.word	0x00000000
        /*00d4*/ 	.short	0x0008
        /*00d6*/ 	.short	0x0038
        /*00d8*/ 	.byte	0x00, 0xf0, 0x11, 0x00


	//----- nvinfo : EIATTR_KPARAM_INFO
	.align		4
.L_29661:
        /*00dc*/ 	.byte	0x04, 0x17
        /*00de*/ 	.short	(.L_29663 - .L_29662)
.L_29662:
        /*00e0*/ 	.word	0x00000000
        /*00e4*/ 	.short	0x0007
        /*00e6*/ 	.short	0x0030
        /*00e8*/ 	.byte	0x00, 0xf0, 0x21, 0x00


	//----- nvinfo : EIATTR_KPARAM_INFO
	.align		4
.L_29663:
        /*00ec*/ 	.byte	0x04, 0x17
        /*00ee*/ 	.short	(.L_29665 - .L_29664)
.L_29664:
        /*00f0*/ 	.word	0x00000000
        /*00f4*/ 	.short	0x0006
        /*00f6*/ 	.short	0x0028
        /*00f8*/ 	.byte	0x00, 0xf0, 0x21, 0x00


	//----- nvinfo : EIATTR_KPARAM_INFO
	.align		4
.L_29665:
        /*00fc*/ 	.byte	0x04, 0x17
        /*00fe*/ 	.short	(.L_29667 - .L_29666)
.L_29666:
        /*0100*/ 	.word	0x00000000
        /*0104*/ 	.short	0x0005
        /*0106*/ 	.short	0x0024
        /*0108*/ 	.byte	0x00, 0xf0, 0x11, 0x00


	//----- nvinfo : EIATTR_KPARAM_INFO
	.align		4
.L_29667:
        /*010c*/ 	.byte	0x04, 0x17
        /*010e*/ 	.short	(.L_29669 - .L_29668)
.L_29668:
        /*0110*/ 	.word	0x00000000
        /*0114*/ 	.short	0x0004
        /*0116*/ 	.short	0x0020
        /*0118*/ 	.byte	0x00, 0xf0, 0x11, 0x00


	//----- nvinfo : EIATTR_KPARAM_INFO
	.align		4
.L_29669:
        /*011c*/ 	.byte	0x04, 0x17
        /*011e*/ 	.short	(.L_29671 - .L_29670)
.L_29670:
        /*0120*/ 	.word	0x00000000
        /*0124*/ 	.short	0x0003
        /*0126*/ 	.short	0x0018
        /*0128*/ 	.byte	0x00, 0xf0, 0x21, 0x00


	//----- nvinfo : EIATTR_KPARAM_INFO
	.align		4
.L_29671:
        /*012c*/ 	.byte	0x04, 0x17
        /*012e*/ 	.short	(.L_29673 - .L_29672)
.L_29672:
        /*0130*/ 	.word	0x00000000
        /*0134*/ 	.short	0x0002
        /*0136*/ 	.short	0x0010
        /*0138*/ 	.byte	0x00, 0xf0, 0x21, 0x00


	//----- nvinfo : EIATTR_KPARAM_INFO
	.align		4
.L_29673:
        /*013c*/ 	.byte	0x04, 0x17
        /*013e*/ 	.short	(.L_29675 - .L_29674)
.L_29674:
        /*0140*/ 	.word	0x00000000
        /*0144*/ 	.short	0x0001
        /*0146*/ 	.short	0x0008
        /*0148*/ 	.byte	0x00, 0xf0, 0x21, 0x00


	//----- nvinfo : EIATTR_KPARAM_INFO
	.align		4
.L_29675:
        /*014c*/ 	.byte	0x04, 0x17
        /*014e*/ 	.short	(.L_29677 - .L_29676)
.L_29676:
        /*0150*/ 	.word	0x00000000
        /*0154*/ 	.short	0x0000
        /*0156*/ 	.short	0x0000
        /*0158*/ 	.byte	0x00, 0xf0, 0x21, 0x00


	//----- nvinfo : EIATTR_MAXREG_COUNT
	.align		4
.L_29677:
        /*015c*/ 	.byte	0x03, 0x1b
        /*015e*/ 	.short	0x00ff


	//----- nvinfo : EIATTR_NUM_BARRIERS
	.align		4
        /*0160*/ 	.byte	0x02, 0x4c
        /*0162*/ 	.byte	0x01
	.zero		1


	//----- nvinfo : EIATTR_MERCURY_ISA_VERSION
	.align		4
        /*0164*/ 	.byte	0x03, 0x5f
        /*0166*/ 	.short	0x0000


	//----- nvinfo : EIATTR_COOP_GROUP_MASK_REGIDS
	.align		4
        /*0168*/ 	.byte	0x04, 0x29
        /*016a*/ 	.short	(.L_29679 - .L_29678)


	//   ....[0]....
.L_29678:
        /*016c*/ 	.word	0xffffffff


	//   ....[1]....
        /*0170*/ 	.word	0xffffffff


	//   ....[2]....
        /*0174*/ 	.word	0xffffffff


	//   ....[3]....
        /*0178*/ 	.word	0xffffffff


	//   ....[4]....
        /*017c*/ 	.word	0xffffffff


	//   ....[5]....
        /*0180*/ 	.word	0xffffffff


	//   ....[6]....
        /*0184*/ 	.word	0xffffffff


	//   ....[7]....
        /*0188*/ 	.word	0xffffffff


	//   ....[8]....
        /*018c*/ 	.word	0xffffffff


	//   ....[9]....
        /*0190*/ 	.word	0xffffffff


	//   ....[10]....
        /*0194*/ 	.word	0xffffffff


	//   ....[11]....
        /*0198*/ 	.word	0xffffffff


	//   ....[12]....
        /*019c*/ 	.word	0xffffffff


	//   ....[13]....
        /*01a0*/ 	.word	0xffffffff


	//   ....[14]....
        /*01a4*/ 	.word	0xffffffff


	//   ....[15]....
        /*01a8*/ 	.word	0xffffffff


	//   ....[16]....
        /*01ac*/ 	.word	0xffffffff


	//   ....[17]....
        /*01b0*/ 	.word	0xffffffff


	//   ....[18]....
        /*01b4*/ 	.word	0xffffffff


	//   ....[19]....
        /*01b8*/ 	.word	0xffffffff


	//   ....[20]....
        /*01bc*/ 	.word	0xffffffff


	//   ....[21]....
        /*01c0*/ 	.word	0xffffffff


	//   ....[22]....
        /*01c4*/ 	.word	0xffffffff


	//   ....[23]....
        /*01c8*/ 	.word	0xffffffff


	//   ....[24]....
        /*01cc*/ 	.word	0xffffffff


	//   ....[25]....
        /*01d0*/ 	.word	0xffffffff


	//   ....[26]....
        /*01d4*/ 	.word	0xffffffff


	//   ....[27]....
        /*01d8*/ 	.word	0xffffffff


	//   ....[28]....
        /*01dc*/ 	.word	0xffffffff


	//   ....[29]....
        /*01e0*/ 	.word	0xffffffff


	//   ....[30]....
        /*01e4*/ 	.word	0xffffffff


	//   ....[31]....
        /*01e8*/ 	.word	0xffffffff


	//   ....[32]....
        /*01ec*/ 	.word	0xffffffff


	//----- nvinfo : EIATTR_COOP_GROUP_INSTR_OFFSETS
	.align		4
.L_29679:
        /*01f0*/ 	.byte	0x04, 0x28
        /*01f2*/ 	.short	(.L_29681 - .L_29680)


	//   ....[0]....
.L_29680:
        /*01f4*/ 	.word	0x00002790


	//   ....[1]....
        /*01f8*/ 	.word	0x000027c0


	//   ....[2]....
        /*01fc*/ 	.word	0x00003620


	//   ....[3]....
        /*0200*/ 	.word	0x00003650


	//   ....[4]....
        /*0204*/ 	.word	0x00003760


	//   ....[5]....
        /*0208*/ 	.word	0x00003790


	//   ....[6]....
        /*020c*/ 	.word	0x000037b0


	//   ....[7]....
        /*0210*/ 	.word	0x00003850


	//   ....[8]....
        /*0214*/ 	.word	0x00003890


	//   ....[9]....
        /*0218*/ 	.word	0x00003900


	//   ....[10]....
        /*021c*/ 	.word	0x000046c0


	//   ....[11]....
        /*0220*/ 	.word	0x00004720


	//   ....[12]....
        /*0224*/ 	.word	0x00004750


	//   ....[13]....
        /*0228*/ 	.word	0x00004770


	//   ....[14]....
        /*022c*/ 	.word	0x00004790


	//   ....[15]....
        /*0230*/ 	.word	0x000047e0


	//   ....[16]....
        /*0234*/ 	.word	0x00004800


	//   ....[17]....
        /*0238*/ 	.word	0x00004820


	//   ....[18]....
        /*023c*/ 	.word	0x00005e80


	//   ....[19]....
        /*0240*/ 	.word	0x00005eb0


	//   ....[20]....
        /*0244*/ 	.word	0x00005ed0


	//   ....[21]....
        /*0248*/ 	.word	0x00005ee0


	//   ....[22]....
        /*024c*/ 	.word	0x00005ef0


	//   ....[23]....
        /*0250*/ 	.word	0x00005f00


	//   ....[24]....
        /*0254*/ 	.word	0x00005f10


	//   ....[25]....
        /*0258*/ 	.word	0x00005f40


	//   ....[26]....
        /*025c*/ 	.word	0x00006a30


	//   ....[27]....
        /*0260*/ 	.word	0x00006ab0


	//   ....[28]....
        /*0264*/ 	.word	0x00006b30


	//   ....[29]....
        /*0268*/ 	.word	0x00006bb0


	//   ....[30]....
        /*026c*/ 	.word	0x00006c30


	//   ....[31]....
        /*0270*/ 	.word	0x00006cb0


	//   ....[32]....
        /*0274*/ 	.word	0x00006d20


	//----- nvinfo : EIATTR_EXIT_INSTR_OFFSETS
	.align		4
.L_29681:
        /*0278*/ 	.byte	0x04, 0x1c
        /*027a*/ 	.short	(.L_29683 - .L_29682)


	//   ....[0]....
.L_29682:
        /*027c*/ 	.word	0x00006570


	//   ....[1]....
        /*0280*/ 	.word	0x00006960


	//   ....[2]....
        /*0284*/ 	.word	0x000069d0


	//----- nvinfo : EIATTR_CTAIDZ_USED
	.align		4
.L_29683:
        /*0288*/ 	.byte	0x01, 0x04
	.zero		2


	//----- nvinfo : EIATTR_CRS_STACK_SIZE
	.align		4
        /*028c*/ 	.byte	0x04, 0x1e
        /*028e*/ 	.short	(.L_29685 - .L_29684)
.L_29684:
        /*0290*/ 	.word	0x00000000
.L_29685:


//--------------------- .nv.info._ZN4vllm25paged_attention_v1_kernelIffLi112ELi8ELi128ELNS_18Fp8KVCacheDataTypeE0ELb0EEEvPT_PKS2_PKT0_S8_ifPKiSA_iPKfiiiSC_SC_iiiii --------------------------
	.section	.nv.info._ZN4vllm25paged_attention_v1_kernelIffLi112ELi8ELi128ELNS_18Fp8KVCacheDataTypeE0ELb0EEEvPT_PKS2_PKT0_S8_ifPKiSA_iPKfiiiSC_SC_iiiii,"",@"SHT_CUDA_INFO"
	.sectionflags	@""
	.align	4


	//----- nvinfo : EIATTR_CUDA_API_VERSION
	.align		4
        /*0000*/ 	.byte	0x04, 0x37
        /*0002*/ 	.short	(.L_29687 - .L_29686)
.L_29686:
        /*0004*/ 	.word	0x00000082


	//----- nvinfo : EIATTR_SW2861232_WAR
	.align		4
.L_29687:
        /*0008*/ 	.byte	0x01, 0x35
	.zero		2


	//----- nvinfo : EIATTR_PARAM_CBANK
	.align		4
        /*000c*/ 	.byte	0x04, 0x0a
        /*000e*/ 	.short	(.L_29689 - .L_29688)
	.align		4
.L_29688:
        /*0010*/ 	.word	index@(.nv.constant0._ZN4vllm25paged_attention_v1_kernelIffLi112ELi8ELi128ELNS_18Fp8KVCacheDataTypeE0ELb0EEEvPT_PKS2_PKT0_S8_ifPKiSA_iPKfiiiSC_SC_iiiii)
        /*0014*/ 	.short	0x0160
        /*0016*/ 	.short	0x007c


	//----- nvinfo : EIATTR_CBANK_PARAM_SIZE
	.align		4
.L_29689:
        /*0018*/ 	.byte	0x03, 0x19
        /*001a*/ 	.short	0x007c


	//----- nvinfo : EIATTR_KPARAM_INFO
	.align		4
        /*001c*/ 	.byte	0x04, 0x17
        /*001e*/ 	.short	(.L_29691 - .L_29690)
.L_29690:
        /*0020*/ 	.word	0x00000000
        /*0024*/ 	.short	0x0013
        /*0026*/ 	.short	0x0078
        /*0028*/ 	.byte	0x00, 0xf0, 0x11, 0x00


	//----- nvinfo : EIATTR_KPARAM_INFO
	.align		4
.L_29691:
        /*002c*/ 	.byte	0x04, 0x17
        /*002e*/ 	.short	(.L_29693 - .L_29692)
.L_29692:
        /*0030*/ 	.word	0x00000000
        /*0034*/ 	.short	0x0012
        /*0036*/ 	.short	0x0074
        /*0038*/ 	.byte	0x00, 0xf0, 0x11, 0x00


	//----- nvinfo : EIATTR_KPARAM_INFO
	.align		4
.L_29693:
        /*003c*/ 	.byte	0x04, 0x17
        /*003e*/ 	.short	(.L_29695 - .L_29694)
.L_29694:
        /*0040*/ 	.word	0x00000000
        /*0044*/ 	.short	0x0011
        /*0046*/ 	.short	0x0070
        /*0048*/ 	.byte	0x00, 0xf0, 0x11, 0x00


	//----- nvinfo : EIATTR_KPARAM_INFO
	.align		4
.L_29695:
        /*004c*/ 	.byte	0x04, 0x17
        /*004e*/ 	.short	(.L_29697 - .L_29696)
.L_29696:
        /*0050*/ 	.word	0x00000000
        /*0054*/ 	.short	0x0010
        /*0056*/ 	.short	0x006c
        /*0058*/ 	.byte	0x00, 0xf0, 0x11, 0x00


	//----- nvinfo : EIATTR_KPARAM_INFO
	.align		4
.L_29697:
        /*005c*/ 	.byte	0x04, 0x17
        /*005e*/ 	.short	(.L_29699 - .L_29698)
.L_29698:
        /*0060*/ 	.word	0x00000000
        /*0064*/ 	.short	0x000f
        /*0066*/ 	.short	0x0068
        /*0068*/ 	.byte	0x00, 0xf0, 0x11, 0x00


	//----- nvinfo : EIATTR_KPARAM_INFO
	.align		4
.L_29699:
        /*006c*/ 	.byte	0x04, 0x17
        /*006e*/ 	.short	(.L_29701 - .L_29700)
.L_29700:
        /*0070*/ 	.word	0x00000000
        /*0074*/ 	.short	0x000e
        /*0076*/ 	.short	0x0060
        /*0078*/ 	.byte	0x00, 0xf0, 0x21, 0x00


	//----- nvinfo : EIATTR_KPARAM_INFO
	.align		4
.L_29701:
        /*007c*/ 	.byte	0x04, 0x17
        /*007e*/ 	.short	(.L_29703 - .L_29702)
.L_29702:
        /*0080*/ 	.word	0x00000000
        /*0084*/ 	.short	0x000d
        /*0086*/ 	.short	0x0058
        /*0088*/ 	.byte	0x00, 0xf0, 0x21, 0x00


	//----- nvinfo : EIATTR_KPARAM_INFO
	.align		4
.L_29703:
        /*008c*/ 	.byte	0x04, 0x17
        /*008e*/ 	.short	(.L_29705 - .L_29704)
.L_29704:
        /*0090*/ 	.word	0x00000000
        /*0094*/ 	.short	0x000c
        /*0096*/ 	.short	0x0050
        /*0098*/ 	.byte	0x00, 0xf0, 0x11, 0x00


	//----- nvinfo : EIATTR_KPARAM_INFO
	.align		4
.L_29705:
        /*009c*/ 	.byte	0x04, 0x17
        /*009e*/ 	.short	(.L_29707 - .L_29706)
.L_29706:
        /*00a0*/ 	.word	0x00000000
        /*00a4*/ 	.short	0x000b
        /*00a6*/ 	.short	0x004c
        /*00a8*/ 	.byte	0x00, 0xf0, 0x11, 0x00


	//----- nvinfo : EIATTR_KPARAM_INFO
	.align		4
.L_29707:
        /*00ac*/ 	.byte	0x04, 0x17
        /*00ae*/ 	.short	(.L_29709 - .L_29708)
.L_29708:
        /*00b0*/ 	.word	0x00000000
        /*00b4*/ 	.short	0x000a
        /*00b6*/ 	.short	0x0048
        /*00b8*/ 	.byte	0x00, 0xf0, 0x11, 0x00


	//----- nvinfo : EIATTR_KPARAM_INFO
	.align		4
.L_29709:
        /*00bc*/ 	.byte	0x04, 0x17
        /*00be*/ 	.short	(.L_29711 - .L_29710)
.L_29710:
        /*00c0*/ 	.word	0x00000000
        /*00c4*/ 	.short	0x0009
        /*00c6*/ 	.short	0x0040
        /*00c8*/ 	.byte	0x00, 0xf0, 0x21, 0x00


	//----- nvinfo : EIATTR_KPARAM_INFO
	.align		4
.L_29711:
        /*00cc*/ 	.byte	0x04, 0x17
        /*00ce*/ 	.short	(.L_29713 - .L_29712)
.L_29712:
        /*00d0*/ 	.word	0x00000000
        /*00d4*/ 	.short	0x0008
        /*00d6*/ 	.short	0x0038
        /*00d8*/ 	.byte	0x00, 0xf0, 0x11, 0x00


	//----- nvinfo : EIATTR_KPARAM_INFO
	.align		4
.L_29713:
        /*00dc*/ 	.byte	0x04, 0x17
        /*00de*/ 	.short	(.L_29715 - .L_29714)
.L_29714:
        /*00e0*/ 	.word	0x00000000
        /*00e4*/ 	.short	0x0007
        /*00e6*/ 	.short	0x0030
        /*00e8*/ 	.byte	0x00, 0xf0, 0x21, 0x00


	//----- nvinfo : EIATTR_KPARAM_INFO
	.align		4
.L_29715:
        /*00ec*/ 	.byte	0x04, 0x17
        /*00ee*/ 	.short	(.L_29717 - .L_29716)
.L_29716:
        /*00f0*/ 	.word	0x00000000
        /*00f4*/ 	.short	0x0006
        /*00f6*/ 	.short	0x0028
        /*00f8*/ 	.byte	0x00, 0xf0, 0x21, 0x00


	//----- nvinfo : EIATTR_KPARAM_INFO
	.align		4
.L_29717:
        /*00fc*/ 	.byte	0x04, 0x17
        /*00fe*/ 	.short	(.L_29719 - .L_29718)
.L_29718:
        /*0100*/ 	.word	0x00000000
        /*0104*/ 	.short	0x0005
        /*0106*/ 	.short	0x0024
        /*0108*/ 	.byte	0x00, 0xf0, 0x11, 0x00


	//----- nvinfo : EIATTR_KPARAM_INFO
	.align		4
.L_29719:
        /*010c*/ 	.byte	0x04, 0x17
        /*010e*/ 	.short	(.L_29721 - .L_29720)
.L_29720:
        /*0110*/ 	.word	0x00000000
        /*0114*/ 	.short	0x0004
        /*0116*/ 	.short	0x0020
        /*0118*/ 	.byte	0x00, 0xf0, 0x11, 0x00


	//----- nvinfo : EIATTR_KPARAM_INFO
	.align		4
.L_29721:
        /*011c*/ 	.byte	0x04, 0x17
        /*011e*/ 	.short	(.L_29723 - .L_29722)
.L_29722:
        /*0120*/ 	.word	0x00000000
        /*0124*/ 	.short	0x0003
        /*0126*/ 	.short	0x0018
        /*0128*/ 	.byte	0x00, 0xf0, 0x21, 0x00


	//----- nvinfo : EIATTR_KPARAM_INFO
	.align		4
.L_29723:
        /*012c*/ 	.byte	0x04, 0x17
        /*012e*/ 	.short	(.L_29725 - .L_29724)
.L_29724:
        /*0130*/ 	.word	0x00000000
        /*0134*/ 	.short	0x0002
        /*0136*/ 	.short	0x0010
        /*0138*/ 	.byte	0x00, 0xf0, 0x21, 0x00


	//----- nvinfo : EIATTR_KPARAM_INFO
	.align		4
.L_29725:
        /*013c*/ 	.byte	0x04, 0x17
        /*013e*/ 	.short	(.L_29727 - .L_29726)
.L_29726:
        /*0140*/ 	.word	0x00000000
        /*0144*/ 	.short	0x0001
        /*0146*/ 	.short	0x0008
        /*0148*/ 	.byte	0x00, 0xf0, 0x21, 0x00


	//----- nvinfo : EIATTR_KPARAM_INFO
	.align		4
.L_29727:
        /*014c*/ 	.byte	0x04, 0x17
        /*014e*/ 	.short	(.L_29729 - .L_29728)
.L_29728:
        /*0150*/ 	.word	0x00000000
        /*0154*/ 	.short	0x0000
        /*0156*/ 	.short	0x0000
        /*0158*/ 	.byte	0x00, 0xf0, 0x21, 0x00


	//----- nvinfo : EIATTR_MAXREG_COUNT
	.align		4
.L_29729:
        /*015c*/ 	.byte	0x03, 0x1b
        /*015e*/ 	.short	0x00ff


	//----- nvinfo : EIATTR_NUM_BARRIERS
	.align		4
        /*0160*/ 	.byte	0x02, 0x4c
        /*0162*/ 	.byte	0x01
	.zero		1


	//----- nvinfo : EIATTR_MERCURY_ISA_VERSION
	.align		4
        /*0164*/ 	.byte	0x03, 0x5f
        /*0166*/ 	.short	0x0000


	//----- nvinfo : EIATTR_COOP_GROUP_MASK_REGIDS
	.align		4
        /*0168*/ 	.byte	0x04, 0x29
        /*016a*/ 	.short	(.L_29731 - .L_29730)


	//   ....[0]....
.L_29730:
        /*016c*/ 	.word	0xffffffff


	//   ....[1]....
        /*0170*/ 	.word	0xffffffff


	//   ....[2]....
        /*0174*/ 	.word	0xffffffff


	//   ....[3]....
        /*0178*/ 	.word	0xffffffff


	//   ....[4]....
        /*017c*/ 	.word	0xffffffff


	//   ....[5]....
        /*0180*/ 	.word	0xffffffff


	//   ....[6]....
        /*0184*/ 	.word	0xffffffff


	//   ....[7]....
        /*0188*/ 	.word	0xffffffff


	//   ....[8]....
        /*018c*/ 	.word	0xffffffff


	//   ....[9]....
        /*0190*/ 	.word	0xffffffff


	//   ....[10]....
        /*0194*/ 	.word	0xffffffff


	//   ....[11]....
        /*0198*/ 	.word	0xffffffff


	//   ....[12]....
        /*019c*/ 	.word	0xffffffff


	//   ....[13]....
        /*01a0*/ 	.word	0xffffffff


	//   ....[14]....
        /*01a4*/ 	.word	0xffffffff


	//   ....[15]....
        /*01a8*/ 	.word	0xffffffff


	//   ....[16]....
        /*01ac*/ 	.word	0xffffffff


	//   ....[17]....
        /*01b0*/ 	.word	0xffffffff


	//   ....[18]....
        /*01b4*/ 	.word	0xffffffff


	//   ....[19]....
        /*01b8*/ 	.word	0xffffffff


	//   ....[20]....
        /*01bc*/ 	.word	0xffffffff


	//   ....[21]....
        /*01c0*/ 	.word	0xffffffff


	//   ....[22]....
        /*01c4*/ 	.word	0xffffffff


	//   ....[23]....
        /*01c8*/ 	.word	0xffffffff


	//   ....[24]....
        /*01cc*/ 	.word	0xffffffff


	//   ....[25]....
        /*01d0*/ 	.word	0xffffffff


	//   ....[26]....
        /*01d4*/ 	.word	0xffffffff


	//   ....[27]....
        /*01d8*/ 	.word	0xffffffff


	//   ....[28]....
        /*01dc*/ 	.word	0xffffffff


	//   ....[29]....
        /*01e0*/ 	.word	0xffffffff


	//   ....[30]....
        /*01e4*/ 	.word	0xffffffff


	//   ....[31]....
        /*01e8*/ 	.word	0xffffffff


	//----- nvinfo : EIATTR_COOP_GROUP_INSTR_OFFSETS
	.align		4
.L_29731:
        /*01ec*/ 	.byte	0x04, 0x28
        /*01ee*/ 	.short	(.L_29733 - .L_29732)


	//   ....[0]....
.L_29732:
        /*01f0*/ 	.word	0x00002590


	//   ....[1]....
        /*01f4*/ 	.word	0x000025c0


	//   ....[2]....
        /*01f8*/ 	.word	0x00003310


	//   ....[3]....
        /*01fc*/ 	.word	0x00003340


	//   ....[4]....
        /*0200*/ 	.word	0x00003490


	//   ....[5]....
        /*0204*/ 	.word	0x000034c0


	//   ....[6]....
        /*0208*/ 	.word	0x000034e0


	//   ....[7]....
        /*020c*/ 	.word	0x000035a0


	//   ....[8]....
        /*0210*/ 	.word	0x000035d0


	//   ....[9]....
        /*0214*/ 	.word	0x00003600


	//   ....[10]....
        /*0218*/ 	.word	0x000043f0


	//   ....[11]....
        /*021c*/ 	.word	0x00004450


	//   ....[12]....
        /*0220*/ 	.word	0x00004480


	//   ....[13]....
        /*0224*/ 	.word	0x000044a0


	//   ....[14]....
        /*0228*/ 	.word	0x000044c0


	//   ....[15]....
        /*022c*/ 	.word	0x00004510


	//   ....[16]....
        /*0230*/ 	.word	0x00004530


	//   ....[17]....
        /*0234*/ 	.word	0x00004550


	//   ....[18]....
        /*0238*/ 	.word	0x00005a60


	//   ....[19]....
        /*023c*/ 	.word	0x00005aa0


	//   ....[20]....
        /*0240*/ 	.word	0x00005ad0


	//   ....[21]....
        /*0244*/ 	.word	0x00005b00


	//   ....[22]....
        /*0248*/ 	.word	0x00005b10


	//   ....[23]....
        /*024c*/ 	.word	0x00005b20


	//   ....[24]....
        /*0250*/ 	.word	0x00005b30


	//   ....[25]....
        /*0254*/ 	.word	0x00006360


	//   ....[26]....
        /*0258*/ 	.word	0x000063e0


	//   ....[27]....
        /*025c*/ 	.word	0x00006460


	//   ....[28]....
        /*0260*/ 	.word	0x000064e0


	//   ....[29]....
        /*0264*/ 	.word	0x00006560


	//   ....[30]....
        /*0268*/ 	.word	0x000065e0


	//   ....[31]....
        /*026c*/ 	.word	0x00006650


	//----- nvinfo : EIATTR_EXIT_INSTR_OFFSETS
	.align		4
.L_29733:
        /*0270*/ 	.byte	0x04, 0x1c
        /*0272*/ 	.short	(.L_29735 - .L_29734)


	//   ....[0]....
.L_29734:
        /*0274*/ 	.word	0x00005f60


	//   ....[1]....
        /*0278*/ 	.word	0x00006060


	//   ....[2]....
        /*027c*/ 	.word	0x00006300


	//----- nvinfo : EIATTR_CTAIDZ_USED
	.align		4
.L_29735:
        /*0280*/ 	.byte	0x01, 0x04
	.zero		2


	//----- nvinfo : EIATTR_CRS_STACK_SIZE
	.align		4
        /*0284*/ 	.byte	0x04, 0x1e
        /*0286*/ 	.short	(.L_29737 - .L_29736)
.L_29736:
        /*0288*/ 	.word	0x00000000
.L_29737:


//--------------------- .nv.info._ZN4vllm25paged_attention_v1_kernelIffLi96ELi8ELi128ELNS_18Fp8KVCacheDataTypeE0ELb0EEEvPT_PKS2_PKT0_S8_ifPKiSA_iPKfiiiSC_SC_iiiii --------------------------
	.section	.nv.info._ZN4vllm25paged_attention_v1_kernelIffLi96ELi8ELi128ELNS_18Fp8KVCacheDataTypeE0ELb0EEEvPT_PKS2_PKT0_S8_ifPKiSA_iPKfiiiSC_SC_iiiii,"",@"SHT_CUDA_INFO"
	.sectionflags	@""
	.align	4


	//----- nvinfo : EIATTR_CUDA_API_VERSION
	.align		4
        /*0000*/ 	.byte	0x04, 0x37
        /*0002*/ 	.short	(.L_29739 - .L_29738)
.L_29738:
        /*0004*/ 	.word	0x00000082


	//----- nvinfo : EIATTR_SW2861232_WAR
	.align		4
.L_29739:
        /*0008*/ 	.byte	0x01, 0x35
	.zero		2


	//----- nvinfo : EIATTR_PARAM_CBANK
	.align		4
        /*000c*/ 	.byte	0x04, 0x0a
        /*000e*/ 	.short	(.L_29741 - .L_29740)
	.align		4
.L_29740:
        /*0010*/ 	.word	index@(.nv.constant0._ZN4vllm25paged_attention_v1_kernelIffLi96ELi8ELi128ELNS_18Fp8KVCacheDataTypeE0ELb0EEEvPT_PKS2_PKT0_S8_ifPKiSA_iPKfiiiSC_SC_iiiii)
        /*0014*/ 	.short	0x0160
        /*0016*/ 	.short	0x007c


	//----- nvinfo : EIATTR_CBANK_PARAM_SIZE
	.align		4
.L_29741:
        /*0018*/ 	.byte	0x03, 0x19
        /*001a*/ 	.short	0x007c


	//----- nvinfo : EIATTR_KPARAM_INFO
	.align		4
        /*001c*/ 	.byte	0x04, 0x17
        /*001e*/ 	.short	(.L_29743 - .L_29742)
.L_29742:
        /*0020*/ 	.word	0x00000000
        /*0024*/ 	.short	0x0013
        /*0026*/ 	.short	0x0078
        /*0028*/ 	.byte	0x00, 0xf0, 0x11, 0x00


	//----- nvinfo : EIATTR_KPARAM_INFO
	.align		4
.L_29743:
        /*002c*/ 	.byte	0x04, 0x17
        /*002e*/ 	.short	(.L_29745 - .L_29744)
.L_29744:
        /*0030*/ 	.word	0x00000000
        /*0034*/ 	.short	0x0012
        /*0036*/ 	.short	0x0074
        /*0038*/ 	.byte	0x00, 0xf0, 0x11, 0x00


	//----- nvinfo : EIATTR_KPARAM_INFO
	.align		4
.L_29745:
        /*003c*/ 	.byte	0x04, 0x17
        /*003e*/ 	.short	(.L_29747 - .L_29746)
.L_29746:
        /*0040*/ 	.word	0x00000000
        /*0044*/ 	.short	0x0011
        /*0046*/ 	.short	0x0070
        /*0048*/ 	.byte	0x00, 0xf0, 0x11, 0x00


	//----- nvinfo : EIATTR_KPARAM_INFO
	.align		4
.L_29747:
        /*004c*/ 	.byte	0x04, 0x17
        /*004e*/ 	.short	(.L_29749 - .L_29748)
.L_29748:
        /*0050*/ 	.word	0x00000000
        /*0054*/ 	.short	0x0010
        /*0056*/ 	.short	0x006c
        /*0058*/ 	.byte	0x00, 0xf0, 0x11, 0x00


	//----- nvinfo : EIATTR_KPARAM_INFO
	.align		4
.L_29749:
        /*005c*/ 	.byte	0x04, 0x17
        /*005e*/ 	.short	(.L_29751 - .L_29750)
.L_29750:
        /*0060*/ 	.word	0x00000000
        /*0064*/ 	.short	0x000f
        /*0066*/ 	.short	0x0068
        /*0068*/ 	.byte	0x00, 0xf0, 0x11, 0x00


	//----- nvinfo : EIATTR_KPARAM_INFO
	.align		4
.L_29751:
        /*006c*/ 	.byte	0x04, 0x17
        /*006e*/ 	.short	(.L_29753 - .L_29752)
.L_29752:
        /*0070*/ 	.word	0x00000000
        /*0074*/ 	.short	0x000e
        /*0076*/ 	.short	0x0060
        /*0078*/ 	.byte	0x00, 0xf0, 0x21, 0x00


	//----- nvinfo : EIATTR_KPARAM_INFO
	.align		4
.L_29753:
        /*007c*/ 	.byte	0x04, 0x17
        /*007e*/ 	.short	(.L_29755 - .L_29754)
.L_29754:
        /*0080*/ 	.word	0x00000000
        /*0084*/ 	.short	0x000d
        /*0086*/ 	.short	0x0058
        /*0088*/ 	.byte	0x00, 0xf0, 0x21, 0x00


	//----- nvinfo : EIATTR_KPARAM_INFO
	.align		4
.L_29755:
        /*008c*/ 	.byte	0x04, 0x17
        /*008e*/ 	.short	(.L_29757 - .L_29756)
.L_29756:
        /*0090*/ 	.word	0x00000000
        /*0094*/ 	.short	0x000c
        /*0096*/ 	.short	0x0050
        /*0098*/ 	.byte	0x00, 0xf0, 0x11, 0x00


	//----- nvinfo : EIATTR_KPARAM_INFO
	.align		4
.L_29757:
        /*009c*/ 	.byte	0x04, 0x17
        /*009e*/ 	.short	(.L_29759 - .L_29758)
.L_29758:
        /*00a0*/ 	.word	0x00000000
        /*00a4*/ 	.short	0x000b
        /*00a6*/ 	.short	0x004c
        /*00a8*/ 	.byte	0x00, 0xf0, 0x11, 0x00


	//----- nvinfo : EIATTR_KPARAM_INFO
	.align		4
.L_29759:
        /*00ac*/ 	.byte	0x04, 0x17
        /*00ae*/ 	.short	(.L_29761 - .L_29760)
.L_29760:
        /*00b0*/ 	.word	0x00000000
        /*00b4*/ 	.short	0x000a
        /*00b6*/ 	.short	0x0048
        /*00b8*/ 	.byte	0x00, 0xf0, 0x11, 0x00


	//----- nvinfo : EIATTR_KPARAM_INFO
	.align		4
.L_29761:
        /*00bc*/ 	.byte	0x04, 0x17
        /*00be*/ 	.short	(.L_29763 - .L_29762)
.L_29762:
        /*00c0*/ 	.word	0x00000000
        /*00c4*/ 	.short	0x0009
        /*00c6*/ 	.short	0x0040
        /*00c8*/ 	.byte	0x00, 0xf0, 0x21, 0x00


	//----- nvinfo : EIATTR_KPARAM_INFO
	.align		4
.L_29763:
        /*00cc*/ 	.byte	0x04, 0x17
        /*00ce*/ 	.short	(.L_29765 - .L_29764)
.L_29764:
        /*00d0*/ 	.word	0x00000000
        /*00d4*/ 	.short	0x0008
        /*00d6*/ 	.short	0x0038
        /*00d8*/ 	.byte	0x00, 0xf0, 0x11, 0x00


	//----- nvinfo : EIATTR_KPARAM_INFO
	.align		4
.L_29765:
        /*00dc*/ 	.byte	0x04, 0x17
        /*00de*/ 	.short	(.L_29767 - .L_29766)
.L_29766:
        /*00e0*/ 	.word	0x00000000
        /*00e4*/ 	.short	0x0007
        /*00e6*/ 	.short	0x0030
        /*00e8*/ 	.byte	0x00, 0xf0, 0x21, 0x00


	//----- nvinfo : EIATTR_KPARAM_INFO
	.align		4
.L_29767:
        /*00ec*/ 	.byte	0x04, 0x17
        /*00ee*/ 	.short	(.L_29769 - .L_29768)
.L_29768:
        /*00f0*/ 	.word	0x00000000
        /*00f4*/ 	.short	0x0006
        /*00f6*/ 	.short	0x0028
        /*00f8*/ 	.byte	0x00, 0xf0, 0x21, 0x00


	//----- nvinfo : EIATTR_KPARAM_INFO
	.align		4
.L_29769:
        /*00fc*/ 	.byte	0x04, 0x17
        /*00fe*/ 	.short	(.L_29771 - .L_29770)
.L_29770:
        /*0100*/ 	.word	0x00000000
        /*0104*/ 	.short	0x0005
        /*0106*/ 	.short	0x0024
        /*0108*/ 	.byte	0x00, 0xf0, 0x11, 0x00


	//----- nvinfo : EIATTR_KPARAM_INFO
	.align		4
.L_29771:
        /*010c*/ 	.byte	0x04, 0x17
        /*010e*/ 	.short	(.L_29773 - .L_29772)
.L_29772:
        /*0110*/ 	.word	0x00000000
        /*0114*/ 	.short	0x0004
        /*0116*/ 	.short	0x0020
        /*0118*/ 	.byte	0x00, 0xf0, 0x11, 0x00


	//----- nvinfo : EIATTR_KPARAM_INFO
	.align		4
.L_29773:
        /*011c*/ 	.byte	0x04, 0x17
        /*011e*/ 	.short	(.L_29775 - .L_29774)
.L_29774:
        /*0120*/ 	.word	0x00000000
        /*0124*/ 	.short	0x0003
        /*0126*/ 	.short	0x0018
        /*0128*/ 	.byte	0x00, 0xf0, 0x21, 0x00


	//----- nvinfo : EIATTR_KPARAM_INFO
	.align		4
.L_29775:
        /*012c*/ 	.byte	0x04, 0x17
        /*012e*/ 	.short	(.L_29777 - .L_29776)
.L_29776:
        /*0130*/ 	.word	0x00000000
        /*0134*/ 	.short	0x0002
        /*0136*/ 	.short	0x0010
        /*0138*/ 	.byte	0x00, 0xf0, 0x21, 0x00


	//----- nvinfo : EIATTR_KPARAM_INFO
	.align		4
.L_29777:
        /*013c*/ 	.byte	0x04, 0x17
        /*013e*/ 	.short	(.L_29779 - .L_29778)
.L_29778:
        /*0140*/ 	.word	0x00000000
        /*0144*/ 	.short	0x0001
        /*0146*/ 	.short	0x0008
        /*0148*/ 	.byte	0x00, 0xf0, 0x21, 0x00


	//----- nvinfo : EIATTR_KPARAM_INFO
	.align		4
.L_29779:
        /*014c*/ 	.byte	0x04, 0x17
        /*014e*/ 	.short	(.L_29781 - .L_29780)
.L_29780:
        /*0150*/ 	.word	0x00000000
        /*0154*/ 	.short	0x0000
        /*0156*/ 	.short	0x0000
        /*0158*/ 	.byte	0x00, 0xf0, 0x21, 0x00


	//----- nvinfo : EIATTR_MAXREG_COUNT
	.align		4
.L_29781:
        /*015c*/ 	.byte	0x03, 0x1b
        /*015e*/ 	.short	0x00ff


	//----- nvinfo : EIATTR_NUM_BARRIERS
	.align		4
        /*0160*/ 	.byte	0x02, 0x4c
        /*0162*/ 	.byte	0x01
	.zero		1


	//----- nvinfo : EIATTR_MERCURY_ISA_VERSION
	.align		4
        /*0164*/ 	.byte	0x03, 0x5f
        /*0166*/ 	.short	0x0000


	//----- nvinfo : EIATTR_COOP_GROUP_MASK_REGIDS
	.align		4
        /*0168*/ 	.byte	0x04, 0x29
        /*016a*/ 	.short	(.L_29783 - .L_29782)


	//   ....[0]....
.L_29782:
        /*016c*/ 	.word	0xffffffff


	//   ....[1]....
        /*0170*/ 	.word	0xffffffff


	//   ....[2]....
        /*0174*/ 	.word	0xffffffff


	//   ....[3]....
        /*0178*/ 	.word	0xffffffff


	//   ....[4]....
        /*017c*/ 	.word	0xffffffff


	//   ....[5]....
        /*0180*/ 	.word	0xffffffff


	//   ....[6]....
        /*0184*/ 	.word	0xffffffff


	//   ....[7]....
        /*0188*/ 	.word	0xffffffff


	//   ....[8]....
        /*018c*/ 	.word	0xffffffff


	//   ....[9]....
        /*0190*/ 	.word	0xffffffff


	//   ....[10]....
        /*0194*/ 	.word	0xffffffff


	//   ....[11]....
        /*0198*/ 	.word	0xffffffff


	//   ....[12]....
        /*019c*/ 	.word	0xffffffff


	//   ....[13]....
        /*01a0*/ 	.word	0xffffffff


	//   ....[14]....
        /*01a4*/ 	.word	0xffffffff


	//   ....[15]....
        /*01a8*/ 	.word	0xffffffff


	//   ....[16]....
        /*01ac*/ 	.word	0xffffffff


	//   ....[17]....
        /*01b0*/ 	.word	0xffffffff


	//   ....[18]....
        /*01b4*/ 	.word	0xffffffff


	//   ....[19]....
        /*01b8*/ 	.word	0xffffffff


	//   ....[20]....
        /*01bc*/ 	.word	0xffffffff


	//   ....[21]....
        /*01c0*/ 	.word	0xffffffff


	//   ....[22]....
        /*01c4*/ 	.word	0xffffffff


	//   ....[23]....
        /*01c8*/ 	.word	0xffffffff


	//   ....[24]....
        /*01cc*/ 	.word	0xffffffff


	//   ....[25]....
        /*01d0*/ 	.word	0xffffffff


	//   ....[26]....
        /*01d4*/ 	.word	0xffffffff


	//   ....[27]....
        /*01d8*/ 	.word	0xffffffff


	//   ....[28]....
        /*01dc*/ 	.word	0xffffffff


	//   ....[29]....
        /*01e0*/ 	.word	0xffffffff


	//   ....[30]....
        /*01e4*/ 	.word	0xffffffff


	//----- nvinfo : EIATTR_COOP_GROUP_INSTR_OFFSETS
	.align		4
.L_29783:
        /*01e8*/ 	.byte	0x04, 0x28
        /*01ea*/ 	.short	(.L_29785 - .L_29784)


	//   ....[0]....
.L_29784:
        /*01ec*/ 	.word	0x000021a0


	//   ....[1]....
        /*01f0*/ 	.word	0x000021d0


	//   ....[2]....
        /*01f4*/ 	.word	0x00002d90


	//   ....[3]....
        /*01f8*/ 	.word	0x00002dc0


	//   ....[4]....
        /*01fc*/ 	.word	0x00002f10


	//   ....[5]....
        /*0200*/ 	.word	0x00002f40


	//   ....[6]....
        /*0204*/ 	.word	0x00002f60


	//   ....[7]....
        /*0208*/ 	.word	0x00003020


	//   ....[8]....
        /*020c*/ 	.word	0x00003040


	//   ....[9]....
        /*0210*/ 	.word	0x00003090


	//   ....[10]....
        /*0214*/ 	.word	0x00003e70


	//   ....[11]....
        /*0218*/ 	.word	0x00003ed0


	//   ....[12]....
        /*021c*/ 	.word	0x00003f00


	//   ....[13]....
        /*0220*/ 	.word	0x00003f20


	//   ....[14]....
        /*0224*/ 	.word	0x00003f40


	//   ....[15]....
        /*0228*/ 	.word	0x00003f90


	//   ....[16]....
        /*022c*/ 	.word	0x00003fb0


	//   ....[17]....
        /*0230*/ 	.word	0x00003fd0


	//   ....[18]....
        /*0234*/ 	.word	0x00005350


	//   ....[19]....
        /*0238*/ 	.word	0x00005380


	//   ....[20]....
        /*023c*/ 	.word	0x000053d0


	//   ....[21]....
        /*0240*/ 	.word	0x00005400


	//   ....[22]....
        /*0244*/ 	.word	0x00005410


	//   ....[23]....
        /*0248*/ 	.word	0x00005440


	//   ....[24]....
        /*024c*/ 	.word	0x00005b60


	//   ....[25]....
        /*0250*/ 	.word	0x00005bc0


	//   ....[26]....
        /*0254*/ 	.word	0x00005c30


	//   ....[27]....
        /*0258*/ 	.word	0x00005c90


	//   ....[28]....
        /*025c*/ 	.word	0x00005d00


	//   ....[29]....
        /*0260*/ 	.word	0x00005d60


	//   ....[30]....
        /*0264*/ 	.word	0x00005dd0


	//----- nvinfo : EIATTR_EXIT_INSTR_OFFSETS
	.align		4
.L_29785:
        /*0268*/ 	.byte	0x04, 0x1c
        /*026a*/ 	.short	(.L_29787 - .L_29786)


	//   ....[0]....
.L_29786:
        /*026c*/ 	.word	0x000057d0


	//   ....[1]....
        /*0270*/ 	.word	0x000058d0


	//   ....[2]....
        /*0274*/ 	.word	0x00005b10


	//----- nvinfo : EIATTR_CTAIDZ_USED
	.align		4
.L_29787:
        /*0278*/ 	.byte	0x01, 0x04
	.zero		2


	//----- nvinfo : EIATTR_CRS_STACK_SIZE
	.align		4
        /*027c*/ 	.byte	0x04, 0x1e
        /*027e*/ 	.short	(.L_29789 - .L_29788)
.L_29788:
        /*0280*/ 	.word	0x00000000
.L_29789:


//--------------------- .nv.info._ZN4vllm25paged_attention_v1_kernelIffLi80ELi8ELi128ELNS_18Fp8KVCacheDataTypeE0ELb0EEEvPT_PKS2_PKT0_S8_ifPKiSA_iPKfiiiSC_SC_iiiii --------------------------
	.section	.nv.info._ZN4vllm25paged_attention_v1_kernelIffLi80ELi8ELi128ELNS_18Fp8KVCacheDataTypeE0ELb0EEEvPT_PKS2_PKT0_S8_ifPKiSA_iPKfiiiSC_SC_iiiii,"",@"SHT_CUDA_INFO"
	.sectionflags	@""
	.align	4


	//----- nvinfo : EIATTR_CUDA_API_VERSION
	.align		4
        /*0000*/ 	.byte	0x04, 0x37
        /*0002*/ 	.short	(.L_29791 - .L_29790)
.L_29790:
        /*0004*/ 	.word	0x00000082


	//----- nvinfo : EIATTR_SW2861232_WAR
	.align		4
.L_29791:
        /*0008*/ 	.byte	0x01, 0x35
	.zero		2


	//----- nvinfo : EIATTR_PARAM_CBANK
	.align		4
        /*000c*/ 	.byte	0x04, 0x0a
        /*000e*/ 	.short	(.L_29793 - .L_29792)
	.align		4
.L_29792:
        /*0010*/ 	.word	index@(.nv.constant0._ZN4vllm25paged_attention_v1_kernelIffLi80ELi8ELi128ELNS_18Fp8KVCacheDataTypeE0ELb0EEEvPT_PKS2_PKT0_S8_ifPKiSA_iPKfiiiSC_SC_iiiii)
        /*0014*/ 	.short	0x0160
        /*0016*/ 	.short	0x007c


	//----- nvinfo : EIATTR_CBANK_PARAM_SIZE
	.align		4
.L_29793:
        /*0018*/ 	.byte	0x03, 0x19
        /*001a*/ 	.short	0x007c


	//----- nvinfo : EIATTR_KPARAM_INFO
	.align		4
        /*001c*/ 	.byte	0x04, 0x17
        /*001e*/ 	.short	(.L_29795 - .L_29794)
.L_29794:
        /*0020*/ 	.word	0x00000000
        /*0024*/ 	.short	0x0013
        /*0026*/ 	.short	0x0078
        /*0028*/ 	.byte	0x00, 0xf0, 0x11, 0x00


	//----- nvinfo : EIATTR_KPARAM_INFO
	.align		4
.L_29795:
        /*002c*/ 	.byte	0x04, 0x17
        /*002e*/ 	.short	(.L_29797 - .L_29796)
.L_29796:
        /*0030*/ 	.word	0x00000000
        /*0034*/ 	.short	0x0012
        /*0036*/ 	.short	0x0074
        /*0038*/ 	.byte	0x00, 0xf0, 0x11, 0x00


	//----- nvinfo : EIATTR_KPARAM_INFO
	.align		4
.L_29797:
        /*003c*/ 	.byte	0x04, 0x17
        /*003e*/ 	.short	(.L_29799 - .L_29798)
.L_29798:
        /*0040*/ 	.word	0x00000000
        /*0044*/ 	.short	0x0011
        /*0046*/ 	.short	0x0070
        /*0048*/ 	.byte	0x00, 0xf0, 0x11, 0x00


	//----- nvinfo : EIATTR_KPARAM_INFO
	.align		4
.L_29799:
        /*004c*/ 	.byte	0x04, 0x17
        /*004e*/ 	.short	(.L_29801 - .L_29800)
.L_29800:
        /*0050*/ 	.word	0x00000000
        /*0054*/ 	.short	0x0010
        /*0056*/ 	.short	0x006c
        /*0058*/ 	.byte	0x00, 0xf0, 0x11, 0x00


	//----- nvinfo : EIATTR_KPARAM_INFO
	.align		4
.L_29801:
        /*005c*/ 	.byte	0x04, 0x17
        /*005e*/ 	.short	(.L_29803 - .L_29802)
.L_29802:
        /*0060*/ 	.word	0x00000000
        /*0064*/ 	.short	0x000f
        /*0066*/ 	.short	0x0068
        /*0068*/ 	.byte	0x00, 0xf0, 0x11, 0x00


	//----- nvinfo : EIATTR_KPARAM_INFO
	.align		4
.L_29803:
        /*006c*/ 	.byte	0x04, 0x17
        /*006e*/ 	.short	(.L_29805 - .L_29804)
.L_29804:
        /*0070*/ 	.word	0x00000000
        /*0074*/ 	.short	0x000e
        /*0076*/ 	.short	0x0060
        /*0078*/ 	.byte	0x00, 0xf0, 0x21, 0x00


	//----- nvinfo : EIATTR_KPARAM_INFO
	.align		4
.L_29805:
        /*007c*/ 	.byte	0x04, 0x17
        /*007e*/ 	.short	(.L_29807 - .L_29806)
.L_29806:
        /*0080*/ 	.word	0x00000000
        /*0084*/ 	.short	0x000d
        /*0086*/ 	.short	0x0058
        /*0088*/ 	.byte	0x00, 0xf0, 0x21, 0x00


	//----- nvinfo : EIATTR_KPARAM_INFO
	.align		4
.L_29807:
        /*008c*/ 	.byte	0x04, 0x17
        /*008e*/ 	.short	(.L_29809 - .L_29808)
.L_29808:
        /*0090*/ 	.word	0x00000000
        /*0094*/ 	.short	0x000c
        /*0096*/ 	.short	0x0050
        /*0098*/ 	.byte	0x00, 0xf0, 0x11, 0x00


	//----- nvinfo : EIATTR_KPARAM_INFO
	.align		4
.L_29809:
        /*009c*/ 	.byte	0x04, 0x17
        /*009e*/ 	.short	(.L_29811 - .L_29810)
.L_29810:
        /*00a0*/ 	.word	0x00000000
        /*00a4*/ 	.short	0x000b
        /*00a6*/ 	.short	0x004c
        /*00a8*/ 	.byte	0x00, 0xf0, 0x11, 0x00


	//----- nvinfo : EIATTR_KPARAM_INFO
	.align		4
.L_29811:
        /*00ac*/ 	.byte	0x04, 0x17
        /*00ae*/ 	.short	(.L_29813 - .L_29812)
.L_29812:
        /*00b0*/ 	.word	0x00000000
        /*00b4*/ 	.short	0x000a
        /*00b6*/ 	.short	0x0048
        /*00b8*/ 	.byte	0x00, 0xf0, 0x11, 0x00


	//----- nvinfo : EIATTR_KPARAM_INFO
	.align		4
.L_29813:
        /*00bc*/ 	.byte	0x04, 0x17
        /*00be*/ 	.short	(.L_29815 - .L_29814)
.L_29814:
        /*00c0*/ 	.word	0x00000000
        /*00c4*/ 	.short	0x0009
        /*00c6*/ 	.short	0x0040
        /*00c8*/ 	.byte	0x00, 0xf0, 0x21, 0x00


	//----- nvinfo : EIATTR_KPARAM_INFO
	.align		4
.L_29815:
        /*00cc*/ 	.byte	0x04, 0x17
        /*00ce*/ 	.short	(.L_29817 - .L_29816)
.L_29816:
        /*00d0*/ 	.word	0x00000000
        /*00d4*/ 	.short	0x0008
        /*00d6*/ 	.short	0x0038
        /*00d8*/ 	.byte	0x00, 0xf0, 0x11, 0x00


	//----- nvinfo : EIATTR_KPARAM_INFO
	.align		4
.L_29817:
        /*00dc*/ 	.byte	0x04, 0x17
        /*00de*/ 	.short	(.L_29819 - .L_29818)
.L_29818:
        /*00e0*/ 	.word	0x00000000
        /*00e4*/ 	.short	0x0007
        /*00e6*/ 	.short	0x0030
        /*00e8*/ 	.byte	0x00, 0xf0, 0x21, 0x00


	//----- nvinfo : EIATTR_KPARAM_INFO
	.align		4
.L_29819:
        /*00ec*/ 	.byte	0x04, 0x17
        /*00ee*/ 	.short	(.L_29821 - .L_29820)
.L_29820:
        /*00f0*/ 	.word	0x00000000
        /*00f4*/ 	.short	0x0006
        /*00f6*/ 	.short	0x0028
        /*00f8*/ 	.byte	0x00, 0xf0, 0x21, 0x00


	//----- nvinfo : EIATTR_KPARAM_INFO
	.align		4
.L_29821:
        /*00fc*/ 	.byte	0x04, 0x17
        /*00fe*/ 	.short	(.L_29823 - .L_29822)
.L_29822:
        /*0100*/ 	.word	0x00000000
        /*0104*/ 	.short	0x0005
        /*0106*/ 	.short	0x0024
        /*0108*/ 	.byte	0x00, 0xf0, 0x11, 0x00


	//----- nvinfo : EIATTR_KPARAM_INFO
	.align		4
.L_29823:
        /*010c*/ 	.byte	0x04, 0x17
        /*010e*/ 	.short	(.L_29825 - .L_29824)
.L_29824:
        /*0110*/ 	.word	0x00000000
        /*0114*/ 	.short	0x0004
        /*0116*/ 	.short	0x0020
        /*0118*/ 	.byte	0x00, 0xf0, 0x11, 0x00


	//----- nvinfo : EIATTR_KPARAM_INFO
	.align		4
.L_29825:
        /*011c*/ 	.byte	0x04, 0x17
        /*011e*/ 	.short	(.L_29827 - .L_29826)
.L_29826:
        /*0120*/ 	.word	0x00000000
        /*0124*/ 	.short	0x0003
        /*0126*/ 	.short	0x0018
        /*0128*/ 	.byte	0x00, 0xf0, 0x21, 0x00


	//----- nvinfo : EIATTR_KPARAM_INFO
	.align		4
.L_29827:
        /*012c*/ 	.byte	0x04, 0x17
        /*012e*/ 	.short	(.L_29829 - .L_29828)
.L_29828:
        /*0130*/ 	.word	0x00000000
        /*0134*/ 	.short	0x0002
        /*0136*/ 	.short	0x0010
        /*0138*/ 	.byte	0x00, 0xf0, 0x21, 0x00


	//----- nvinfo : EIATTR_KPARAM_INFO
	.align		4
.L_29829:
        /*013c*/ 	.byte	0x04, 0x17
        /*013e*/ 	.short	(.L_29831 - .L_29830)
.L_29830:
        /*0140*/ 	.word	0x00000000
        /*0144*/ 	.short	0x0001
        /*0146*/ 	.short	0x0008
        /*0148*/ 	.byte	0x00, 0xf0, 0x21, 0x00


	//----- nvinfo : EIATTR_KPARAM_INFO
	.align		4
.L_29831:
        /*014c*/ 	.byte	0x04, 0x17
        /*014e*/ 	.short	(.L_29833 - .L_29832)
.L_29832:
        /*0150*/ 	.word	0x00000000
        /*0154*/ 	.short	0x0000
        /*0156*/ 	.short	0x0000
        /*0158*/ 	.byte	0x00, 0xf0, 0x21, 0x00


	//----- nvinfo : EIATTR_MAXREG_COUNT
	.align		4
.L_29833:
        /*015c*/ 	.byte	0x03, 0x1b
        /*015e*/ 	.short	0x00ff


	//----- nvinfo : EIATTR_NUM_BARRIERS
	.align		4
        /*0160*/ 	.byte	0x02, 0x4c
        /*0162*/ 	.byte	0x01
	.zero		1


	//----- nvinfo : EIATTR_MERCURY_ISA_VERSION
	.align		4
        /*0164*/ 	.byte	0x03, 0x5f
        /*0166*/ 	.short	0x0000


	//----- nvinfo : EIATTR_COOP_GROUP_MASK_REGIDS
	.align		4
        /*0168*/ 	.byte	0x04, 0x29
        /*016a*/ 	.short	(.L_29835 - .L_29834)


	//   ....[0]....
.L_29834:
        /*016c*/ 	.word	0xffffffff


	//   ....[1]....
        /*0170*/ 	.word	0xffffffff


	//   ....[2]....
        /*0174*/ 	.word	0xffffffff


	//   ....[3]....
        /*0178*/ 	.word	0xffffffff


	//   ....[4]....
        /*017c*/ 	.word	0xffffffff


	//   ....[5]....
        /*0180*/ 	.word	0xffffffff


	//   ....[6]....
        /*0184*/ 	.word	0xffffffff


	//   ....[7]....
        /*0188*/ 	.word	0xffffffff


	//   ....[8]....
        /*018c*/ 	.word	0xffffffff


	//   ....[9]....
        /*0190*/ 	.word	0xffffffff


	//   ....[10]....
        /*0194*/ 	.word	0xffffffff


	//   ....[11]....
        /*0198*/ 	.word	0xffffffff


	//   ....[12]....
        /*019c*/ 	.word	0xffffffff


	//   ....[13]....
        /*01a0*/ 	.word	0xffffffff


	//   ....[14]....
        /*01a4*/ 	.word	0xffffffff


	//   ....[15]....
        /*01a8*/ 	.word	0xffffffff


	//   ....[16]....
        /*01ac*/ 	.word	0xffffffff


	//   ....[17]....
        /*01b0*/ 	.word	0xffffffff


	//   ....[18]....
        /*01b4*/ 	.word	0xffffffff


	//   ....[19]....
        /*01b8*/ 	.word	0xffffffff


	//   ....[20]....
        /*01bc*/ 	.word	0xffffffff


	//   ....[21]....
        /*01c0*/ 	.word	0xffffffff


	//   ....[22]....
        /*01c4*/ 	.word	0xffffffff


	//   ....[23]....
        /*01c8*/ 	.word	0xffffffff


	//   ....[24]....
        /*01cc*/ 	.word	0xffffffff


	//   ....[25]....
        /*01d0*/ 	.word	0xffffffff


	//   ....[26]....
        /*01d4*/ 	.word	0xffffffff


	//   ....[27]....
        /*01d8*/ 	.word	0xffffffff


	//   ....[28]....
        /*01dc*/ 	.word	0xffffffff


	//   ....[29]....
        /*01e0*/ 	.word	0xffffffff


	//----- nvinfo : EIATTR_COOP_GROUP_INSTR_OFFSETS
	.align		4
.L_29835:
        /*01e4*/ 	.byte	0x04, 0x28
        /*01e6*/ 	.short	(.L_29837 - .L_29836)


	//   ....[0]....
.L_29836:
        /*01e8*/ 	.word	0x00001de0


	//   ....[1]....
        /*01ec*/ 	.word	0x00001e10


	//   ....[2]....
        /*01f0*/ 	.word	0x00002840


	//   ....[3]....
        /*01f4*/ 	.word	0x00002870


	//   ....[4]....
        /*01f8*/ 	.word	0x000029c0


	//   ....[5]....
        /*01fc*/ 	.word	0x000029f0


	//   ....[6]....
        /*0200*/ 	.word	0x00002a10


	//   ....[7]....
        /*0204*/ 	.word	0x00002b00


	//   ....[8]....
        /*0208*/ 	.word	0x00002b20


	//   ....[9]....
        /*020c*/ 	.word	0x00002b60


	//   ....[10]....
        /*0210*/ 	.word	0x00003920


	//   ....[11]....
        /*0214*/ 	.word	0x00003980


	//   ....[12]....
        /*0218*/ 	.word	0x000039b0


	//   ....[13]....
        /*021c*/ 	.word	0x000039d0


	//   ....[14]....
        /*0220*/ 	.word	0x000039f0


	//   ....[15]....
        /*0224*/ 	.word	0x00003a40


	//   ....[16]....
        /*0228*/ 	.word	0x00003a60


	//   ....[17]....
        /*022c*/ 	.word	0x00003a80


	//   ....[18]....
        /*0230*/ 	.word	0x00004c90


	//   ....[19]....
        /*0234*/ 	.word	0x00004cc0


	//   ....[20]....
        /*0238*/ 	.word	0x00004d10


	//   ....[21]....
        /*023c*/ 	.word	0x00004d40


	//   ....[22]....
        /*0240*/ 	.word	0x00004d50


	//   ....[23]....
        /*0244*/ 	.word	0x000053d0


	//   ....[24]....
        /*0248*/ 	.word	0x00005450


	//   ....[25]....
        /*024c*/ 	.word	0x000054d0


	//   ....[26]....
        /*0250*/ 	.word	0x00005550


	//   ....[27]....
        /*0254*/ 	.word	0x000055d0


	//   ....[28]....
        /*0258*/ 	.word	0x00005650


	//   ....[29]....
        /*025c*/ 	.word	0x000056c0


	//----- nvinfo : EIATTR_EXIT_INSTR_OFFSETS
	.align		4
.L_29837:
        /*0260*/ 	.byte	0x04, 0x1c
        /*0262*/ 	.short	(.L_29839 - .L_29838)


	//   ....[0]....
.L_29838:
        /*0264*/ 	.word	0x00005090


	//   ....[1]....
        /*0268*/ 	.word	0x00005190


	//   ....[2]....
        /*026c*/ 	.word	0x00005370


	//----- nvinfo : EIATTR_CTAIDZ_USED
	.align		4
.L_29839:
        /*0270*/ 	.byte	0x01, 0x04
	.zero		2


	//----- nvinfo : EIATTR_CRS_STACK_SIZE
	.align		4
        /*0274*/ 	.byte	0x04, 0x1e
        /*0276*/ 	.short	(.L_29841 - .L_29840)
.L_29840:
        /*0278*/ 	.word	0x00000000
.L_29841:


//--------------------- .nv.info._ZN4vllm25paged_attention_v1_kernelIffLi64ELi8ELi128ELNS_18Fp8KVCacheDataTypeE0ELb0EEEvPT_PKS2_PKT0_S8_ifPKiSA_iPKfiiiSC_SC_iiiii --------------------------
	.section	.nv.info._ZN4vllm25paged_attention_v1_kernelIffLi64ELi8ELi128ELNS_18Fp8KVCacheDataTypeE0ELb0EEEvPT_PKS2_PKT0_S8_ifPKiSA_iPKfiiiSC_SC_iiiii,"",@"SHT_CUDA_INFO"
	.sectionflags	@""
	.align	4


	//----- nvinfo : EIATTR_CUDA_API_VERSION
	.align		4
        /*0000*/ 	.byte	0x04, 0x37
        /*0002*/ 	.short	(.L_29843 - .L_29842)
.L_29842:
        /*0004*/ 	.word	0x00000082


	//----- nvinfo : EIATTR_SW2861232_WAR
	.align		4
.L_29843:
        /*0008*/ 	.byte	0x01, 0x35
	.zero		2


	//----- nvinfo : EIATTR_PARAM_CBANK
	.align		4
        /*000c*/ 	.byte	0x04, 0x0a
        /*000e*/ 	.short	(.L_29845 - .L_29844)
	.align		4
.L_29844:
        /*0010*/ 	.word	index@(.nv.constant0._ZN4vllm25paged_attention_v1_kernelIffLi64ELi8ELi128ELNS_18Fp8KVCacheDataTypeE0ELb0EEEvPT_PKS2_PKT0_S8_ifPKiSA_iPKfiiiSC_SC_iiiii)
        /*0014*/ 	.short	0x0160
        /*0016*/ 	.short	0x007c


	//----- nvinfo : EIATTR_CBANK_PARAM_SIZE
	.align		4
.L_29845:
        /*0018*/ 	.byte	0x03, 0x19
        /*001a*/ 	.short	0x007c


	//----- nvinfo : EIATTR_KPARAM_INFO
	.align		4
        /*001c*/ 	.byte	0x04, 0x17
        /*001e*/ 	.short	(.L_29847 - .L_29846)
.L_29846:
        /*0020*/ 	.word	0x00000000
        /*0024*/ 	.short	0x0013
        /*0026*/ 	.short	0x0078
        /*0028*/ 	.byte	0x00, 0xf0, 0x11, 0x00


	//----- nvinfo : EIATTR_KPARAM_INFO
	.align		4
.L_29847:
        /*002c*/ 	.byte	0x04, 0x17
        /*002e*/ 	.short	(.L_29849 - .L_29848)
.L_29848:
        /*0030*/ 	.word	0x00000000
        /*0034*/ 	.short	0x0012
        /*0036*/ 	.short	0x0074
        /*0038*/ 	.byte	0x00, 0xf0, 0x11, 0x00


	//----- nvinfo : EIATTR_KPARAM_INFO
	.align		4
.L_29849:
        /*003c*/ 	.byte	0x04, 0x17
        /*003e*/ 	.short	(.L_29851 - .L_29850)
.L_29850:
        /*0040*/ 	.word	0x00000000
        /*0044*/ 	.short	0x0011
        /*0046*/ 	.short	0x0070
        /*0048*/ 	.byte	0x00, 0xf0, 0x11, 0x00


	//----- nvinfo : EIATTR_KPARAM_INFO
	.align		4
.L_29851:
        /*004c*/ 	.byte	0x04, 0x17
        /*004e*/ 	.short	(.L_29853 - .L_29852)
.L_29852:
        /*0050*/ 	.word	0x00000000
        /*0054*/ 	.short	0x0010
        /*0056*/ 	.short	0x006c
        /*0058*/ 	.byte	0x00, 0xf0, 0x11, 0x00


	//----- nvinfo : EIATTR_KPARAM_INFO
	.align		4
.L_29853:
        /*005c*/ 	.byte	0x04, 0x17
        /*005e*/ 	.short	(.L_29855 - .L_29854)
.L_29854:
        /*0060*/ 	.word	0x00000000
        /*0064*/ 	.short	0x000f
        /*0066*/ 	.short	0x0068
        /*0068*/ 	.byte	0x00, 0xf0, 0x11, 0x00


	//----- nvinfo : EIATTR_KPARAM_INFO
	.align		4
.L_29855:
        /*006c*/ 	.byte	0x04, 0x17
        /*006e*/ 	.short	(.L_29857 - .L_29856)
.L_29856:
        /*0070*/ 	.word	0x00000000
        /*0074*/ 	.short	0x000e
        /*0076*/ 	.short	0x0060
        /*0078*/ 	.byte	0x00, 0xf0, 0x21, 0x00


	//----- nvinfo : EIATTR_KPARAM_INFO
	.align		4
.L_29857:
        /*007c*/ 	.byte	0x04, 0x17
        /*007e*/ 	.short	(.L_29859 - .L_29858)
.L_29858:
        /*0080*/ 	.word	0x00000000
        /*0084*/ 	.short	0x000d
        /*0086*/ 	.short	0x0058
        /*0088*/ 	.byte	0x00, 0xf0, 0x21, 0x00


	//----- nvinfo : EIATTR_KPARAM_INFO
	.align		4
.L_29859:
        /*008c*/ 	.byte	0x04, 0x17
        /*008e*/ 	.short	(.L_29861 - .L_29860)
.L_29860:
        /*0090*/ 	.word	0x00000000
        /*0094*/ 	.short	0x000c
        /*0096*/ 	.short	0x0050
        /*0098*/ 	.byte	0x00, 0xf0, 0x11, 0x00


	//----- nvinfo : EIATTR_KPARAM_INFO
	.align		4
.L_29861:
        /*009c*/ 	.byte	0x04, 0x17
        /*009e*/ 	.short	(.L_29863 - .L_29862)
.L_29862:
        /*00a0*/ 	.word	0x00000000
        /*00a4*/ 	.short	0x000b
        /*00a6*/ 	.short	0x004c
        /*00a8*/ 	.byte	0x00, 0xf0, 0x11, 0x00


	//----- nvinfo : EIATTR_KPARAM_INFO
	.align		4
.L_29863:
        /*00ac*/ 	.byte	0x04, 0x17
        /*00ae*/ 	.short	(.L_29865 - .L_29864)
.L_29864:
        /*00b0*/ 	.word	0x00000000
        /*00b4*/ 	.short	0x000a
        /*00b6*/ 	.short	0x0048
        /*00b8*/ 	.byte	0x00, 0xf0, 0x11, 0x00


	//----- nvinfo : EIATTR_KPARAM_INFO
	.align		4
.L_29865:
        /*00bc*/ 	.byte	0x04, 0x17
        /*00be*/ 	.short	(.L_29867 - .L_29866)
.L_29866:
        /*00c0*/ 	.word	0x00000000
        /*00c4*/ 	.short	0x0009
        /*00c6*/ 	.short	0x0040
        /*00c8*/ 	.byte	0x00, 0xf0, 0x21, 0x00


	//----- nvinfo : EIATTR_KPARAM_INFO
	.align		4
.L_29867:
        /*00cc*/ 	.byte	0x04, 0x17
        /*00ce*/ 	.short	(.L_29869 - .L_29868)
.L_29868:
        /*00d0*/ 	.word	0x00000000
        /*00d4*/ 	.short	0x0008
        /*00d6*/ 	.short	0x0038
        /*00d8*/ 	.byte	0x00, 0xf0, 0x11, 0x00


	//----- nvinfo : EIATTR_KPARAM_INFO
	.align		4
.L_29869:
        /*00dc*/ 	.byte	0x04, 0x17
        /*00de*/ 	.short	(.L_29871 - .L_29870)
.L_29870:
        /*00e0*/ 	.word	0x00000000
        /*00e4*/ 	.short	0x0007
        /*00e6*/ 	.short	0x0030
        /*00e8*/ 	.byte	0x00, 0xf0, 0x21, 0x00


	//----- nvinfo : EIATTR_KPARAM_INFO
	.align		4
.L_29871:
        /*00ec*/ 	.byte	0x04, 0x17
        /*00ee*/ 	.short	(.L_29873 - .L_29872)
.L_29872:
        /*00f0*/ 	.word	0x00000000
        /*00f4*/ 	.short	0x0006
        /*00f6*/ 	.short	0x0028
        /*00f8*/ 	.byte	0x00, 0xf0, 0x21, 0x00


	//----- nvinfo : EIATTR_KPARAM_INFO
	.align		4
.L_29873:
        /*00fc*/ 	.byte	0x04, 0x17
        /*00fe*/ 	.short	(.L_29875 - .L_29874)
.L_29874:
        /*0100*/ 	.word	0x00000000
        /*0104*/ 	.short	0x0005
        /*0106*/ 	.short	0x0024
        /*0108*/ 	.byte	0x00, 0xf0, 0x11, 0x00


	//----- nvinfo : EIATTR_KPARAM_INFO
	.align		4
.L_29875:
        /*010c*/ 	.byte	0x04, 0x17
        /*010e*/ 	.short	(.L_29877 - .L_29876)
.L_29876:
        /*0110*/ 	.word	0x00000000
        /*0114*/ 	.short	0x0004
        /*0116*/ 	.short	0x0020
        /*0118*/ 	.byte	0x00, 0xf0, 0x11, 0x00


	//----- nvinfo : EIATTR_KPARAM_INFO
	.align		4
.L_29877:
        /*011c*/ 	.byte	0x04, 0x17
        /*011e*/ 	.short	(.L_29879 - .L_29878)
.L_29878:
        /*0120*/ 	.word	0x00000000
        /*0124*/ 	.short	0x0003
        /*0126*/ 	.short	0x0018
        /*0128*/ 	.byte	0x00, 0xf0, 0x21, 0x00


	//----- nvinfo : EIATTR_KPARAM_INFO
	.align		4
.L_29879:
        /*012c*/ 	.byte	0x04, 0x17
        /*012e*/ 	.short	(.L_29881 - .L_29880)
.L_29880:
        /*0130*/ 	.word	0x00000000
        /*0134*/ 	.short	0x0002
        /*0136*/ 	.short	0x0010
        /*0138*/ 	.byte	0x00, 0xf0, 0x21, 0x00


	//----- nvinfo : EIATTR_KPARAM_INFO
	.align		4
.L_29881:
        /*013c*/ 	.byte	0x04, 0x17
        /*013e*/ 	.short	(.L_29883 - .L_29882)
.L_29882:
        /*0140*/ 	.word	0x00000000
        /*0144*/ 	.short	0x0001
        /*0146*/ 	.short	0x0008
        /*0148*/ 	.byte	0x00, 0xf0, 0x21, 0x00


	//----- nvinfo : EIATTR_KPARAM_INFO
	.align		4
.L_29883:
        /*014c*/ 	.byte	0x04, 0x17
        /*014e*/ 	.short	(.L_29885 - .L_29884)
.L_29884:
        /*0150*/ 	.word	0x00000000
        /*0154*/ 	.short	0x0000
        /*0156*/ 	.short	0x0000
        /*0158*/ 	.byte	0x00, 0xf0, 0x21, 0x00


	//----- nvinfo : EIATTR_MAXREG_COUNT
	.align		4
.L_29885:
        /*015c*/ 	.byte	0x03, 0x1b
        /*015e*/ 	.short	0x00ff


	//----- nvinfo : EIATTR_NUM_BARRIERS
	.align		4
        /*0160*/ 	.byte	0x02, 0x4c
        /*0162*/ 	.byte	0x01
	.zero		1


	//----- nvinfo : EIATTR_MERCURY_ISA_VERSION
	.align		4
        /*0164*/ 	.byte	0x03, 0x5f
        /*0166*/ 	.short	0x0000


	//----- nvinfo : EIATTR_COOP_GROUP_MASK_REGIDS
	.align		4
        /*0168*/ 	.byte	0x04, 0x29
        /*016a*/ 	.short	(.L_29887 - .L_29886)


	//   ....[0]....
.L_29886:
        /*016c*/ 	.word	0xffffffff


	//   ....[1]....
        /*0170*/ 	.word	0xffffffff


	//   ....[2]....
        /*0174*/ 	.word	0xffffffff


	//   ....[3]....
        /*0178*/ 	.word	0xffffffff


	//   ....[4]....
        /*017c*/ 	.word	0xffffffff


	//   ....[5]....
        /*0180*/ 	.word	0xffffffff


	//   ....[6]....
        /*0184*/ 	.word	0xffffffff


	//   ....[7]....
        /*0188*/ 	.word	0xffffffff


	//   ....[8]....
        /*018c*/ 	.word	0xffffffff


	//   ....[9]....
        /*0190*/ 	.word	0xffffffff


	//   ....[10]....
        /*0194*/ 	.word	0xffffffff


	//   ....[11]....
        /*0198*/ 	.word	0xffffffff


	//   ....[12]....
        /*019c*/ 	.word	0xffffffff


	//   ....[13]....
        /*01a0*/ 	.word	0xffffffff


	//   ....[14]....
        /*01a4*/ 	.word	0xffffffff


	//   ....[15]....
        /*01a8*/ 	.word	0xffffffff


	//   ....[16]....
        /*01ac*/ 	.word	0xffffffff


	//   ....[17]....
        /*01b0*/ 	.word	0xffffffff


	//   ....[18]....
        /*01b4*/ 	.word	0xffffffff


	//   ....[19]....
        /*01b8*/ 	.word	0xffffffff


	//   ....[20]....
        /*01bc*/ 	.word	0xffffffff


	//   ....[21]....
        /*01c0*/ 	.word	0xffffffff


	//   ....[22]....
        /*01c4*/ 	.word	0xffffffff


	//   ....[23]....
        /*01c8*/ 	.word	0xffffffff


	//   ....[24]....
        /*01cc*/ 	.word	0xffffffff


	//   ....[25]....
        /*01d0*/ 	.word	0xffffffff


	//   ....[26]....
        /*01d4*/ 	.word	0xffffffff


	//   ....[27]....
        /*01d8*/ 	.word	0xffffffff


	//   ....[28]....
        /*01dc*/ 	.word	0xffffffff


	//----- nvinfo : EIATTR_COOP_GROUP_INSTR_OFFSETS
	.align		4
.L_29887:
        /*01e0*/ 	.byte	0x04, 0x28
        /*01e2*/ 	.short	(.L_29889 - .L_29888)


	//   ....[0]....
.L_29888:
        /*01e4*/ 	.word	0x00001a00


	//   ....[1]....
        /*01e8*/ 	.word	0x00001a30


	//   ....[2]....
        /*01ec*/ 	.word	0x000022d0


	//   ....[3]....
        /*01f0*/ 	.word	0x00002300


	//   ....[4]....
        /*01f4*/ 	.word	0x00002450


	//   ....[5]....
        /*01f8*/ 	.word	0x00002480


	//   ....[6]....
        /*01fc*/ 	.word	0x000024a0


	//   ....[7]....
        /*0200*/ 	.word	0x00002560


	//   ....[8]....
        /*0204*/ 	.word	0x00002580


	//   ....[9]....
        /*0208*/ 	.word	0x000025d0


	//   ....[10]....
        /*020c*/ 	.word	0x000033b0


	//   ....[11]....
        /*0210*/ 	.word	0x00003410


	//   ....[12]....
        /*0214*/ 	.word	0x00003440


	//   ....[13]....
        /*0218*/ 	.word	0x00003460


	//   ....[14]....
        /*021c*/ 	.word	0x00003480


	//   ....[15]....
        /*0220*/ 	.word	0x000034d0


	//   ....[16]....
        /*0224*/ 	.word	0x000034f0


	//   ....[17]....
        /*0228*/ 	.word	0x00003510


	//   ....[18]....
        /*022c*/ 	.word	0x000045b0


	//   ....[19]....
        /*0230*/ 	.word	0x000045e0


	//   ....[20]....
        /*0234*/ 	.word	0x00004630


	//   ....[21]....
        /*0238*/ 	.word	0x00004660


	//   ....[22]....
        /*023c*/ 	.word	0x00004bf0


	//   ....[23]....
        /*0240*/ 	.word	0x00004c50


	//   ....[24]....
        /*0244*/ 	.word	0x00004cb0


	//   ....[25]....
        /*0248*/ 	.word	0x00004d10


	//   ....[26]....
        /*024c*/ 	.word	0x00004d80


	//   ....[27]....
        /*0250*/ 	.word	0x00004de0


	//   ....[28]....
        /*0254*/ 	.word	0x00004e50


	//----- nvinfo : EIATTR_EXIT_INSTR_OFFSETS
	.align		4
.L_29889:
        /*0258*/ 	.byte	0x04, 0x1c
        /*025a*/ 	.short	(.L_29891 - .L_29890)


	//   ....[0]....
.L_29890:
        /*025c*/ 	.word	0x00004900


	//   ....[1]....
        /*0260*/ 	.word	0x00004a10


	//   ....[2]....
        /*0264*/ 	.word	0x00004b90


	//----- nvinfo : EIATTR_CTAIDZ_USED
	.align		4
.L_29891:
        /*0268*/ 	.byte	0x01, 0x04
	.zero		2


	//----- nvinfo : EIATTR_CRS_STACK_SIZE
	.align		4
        /*026c*/ 	.byte	0x04, 0x1e
        /*026e*/ 	.short	(.L_29893 - .L_29892)
.L_29892:
        /*0270*/ 	.word	0x00000000
.L_29893:


//--------------------- .nv.info._ZN4vllm25paged_attention_v1_kernelIffLi32ELi8ELi128ELNS_18Fp8KVCacheDataTypeE0ELb0EEEvPT_PKS2_PKT0_S8_ifPKiSA_iPKfiiiSC_SC_iiiii --------------------------
	.section	.nv.info._ZN4vllm25paged_attention_v1_kernelIffLi32ELi8ELi128ELNS_18Fp8KVCacheDataTypeE0ELb0EEEvPT_PKS2_PKT0_S8_ifPKiSA_iPKfiiiSC_SC_iiiii,"",@"SHT_CUDA_INFO"
	.sectionflags	@""
	.align	4


	//----- nvinfo : EIATTR_CUDA_API_VERSION
	.align		4
        /*0000*/ 	.byte	0x04, 0x37
        /*0002*/ 	.short	(.L_29895 - .L_29894)
.L_29894:
        /*0004*/ 	.word	0x00000082


	//----- nvinfo : EIATTR_SW2861232_WAR
	.align		4
.L_29895:
        /*0008*/ 	.byte	0x01, 0x35
	.zero		2


	//----- nvinfo : EIATTR_PARAM_CBANK
	.align		4
        /*000c*/ 	.byte	0x04, 0x0a
        /*000e*/ 	.short	(.L_29897 - .L_29896)
	.align		4
.L_29896:
        /*0010*/ 	.word	index@(.nv.constant0._ZN4vllm25paged_attention_v1_kernelIffLi32ELi8ELi128ELNS_18Fp8KVCacheDataTypeE0ELb0EEEvPT_PKS2_PKT0_S8_ifPKiSA_iPKfiiiSC_SC_iiiii)
        /*0014*/ 	.short	0x0160
        /*0016*/ 	.short	0x007c


	//----- nvinfo : EIATTR_CBANK_PARAM_SIZE
	.align		4
.L_29897:
        /*0018*/ 	.byte	0x03, 0x19
        /*001a*/ 	.short	0x007c


	//----- nvinfo : EIATTR_KPARAM_INFO
	.align		4
        /*001c*/ 	.byte	0x04, 0x17
        /*001e*/ 	.short	(.L_29899 - .L_29898)
.L_29898:
        /*0020*/ 	.word	0x00000000
        /*0024*/ 	.short	0x0013
        /*0026*/ 	.short	0x0078
        /*0028*/ 	.byte	0x00, 0xf0, 0x11, 0x00


	//----- nvinfo : EIATTR_KPARAM_INFO
	.align		4
.L_29899:
        /*002c*/ 	.byte	0x04, 0x17
        /*002e*/ 	.short	(.L_29901 - .L_29900)
.L_29900:
        /*0030*/ 	.word	0x00000000
        /*0034*/ 	.short	0x0012
        /*0036*/ 	.short	0x0074
        /*0038*/ 	.byte	0x00, 0xf0, 0x11, 0x00


	//----- nvinfo : EIATTR_KPARAM_INFO
	.align		4
.L_29901:
        /*003c*/ 	.byte	0x04, 0x17
        /*003e*/ 	.short	(.L_29903 - .L_29902)
.L_29902:
        /*0040*/ 	.word	0x00000000
        /*0044*/ 	.short	0x0011
        /*0046*/ 	.short	0x0070
        /*0048*/ 	.byte	0x00, 0xf0, 0x11, 0x00


	//----- nvinfo : EIATTR_KPARAM_INFO
	.align		4
.L_29903:
        /*004c*/ 	.byte	0x04, 0x17
        /*004e*/ 	.short	(.L_29905 - .L_29904)
.L_29904:
        /*0050*/ 	.word	0x00000000
        /*0054*/ 	.short	0x0010
        /*0056*/ 	.short	0x006c
        /*0058*/ 	.byte	0x00, 0xf0, 0x11, 0x00


	//----- nvinfo : EIATTR_KPARAM_INFO
	.align		4
.L_29905:
        /*005c*/ 	.byte	0x04, 0x17
        /*005e*/ 	.short	(.L_29907 - .L_29906)
.L_29906:
        /*0060*/ 	.word	0x00000000
        /*0064*/ 	.short	0x000f
        /*0066*/ 	.short	0x0068
        /*0068*/ 	.byte	0x00, 0xf0, 0x11, 0x00


	//----- nvinfo : EIATTR_KPARAM_INFO
	.align		4
.L_29907:
        /*006c*/ 	.byte	0x04, 0x17
        /*006e*/ 	.short	(.L_29909 - .L_29908)
.L_29908:
        /*0070*/ 	.word	0x00000000
        /*0074*/ 	.short	0x000e
        /*0076*/ 	.short	0x0060
        /*0078*/ 	.byte	0x00, 0xf0, 0x21, 0x00


	//----- nvinfo : EIATTR_KPARAM_INFO
	.align		4
.L_29909:
        /*007c*/ 	.byte	0x04, 0x17
        /*007e*/ 	.short	(.L_29911 - .L_29910)
.L_29910:
        /*0080*/ 	.word	0x00000000
        /*0084*/ 	.short	0x000d
        /*0086*/ 	.short	0x0058
        /*0088*/ 	.byte	0x00, 0xf0, 0x21, 0x00


	//----- nvinfo : EIATTR_KPARAM_INFO
	.align		4
.L_29911:
        /*008c*/ 	.byte	0x04, 0x17
        /*008e*/ 	.short	(.L_29913 - .L_29912)
.L_29912:
        /*0090*/ 	.word	0x00000000
        /*0094*/ 	.short	0x000c
        /*0096*/ 	.short	0x0050
        /*0098*/ 	.byte	0x00, 0xf0, 0x11, 0x00


	//----- nvinfo : EIATTR_KPARAM_INFO
	.align		4
.L_29913:
        /*009c*/ 	.byte	0x04, 0x17
        /*009e*/ 	.short	(.L_29915 - .L_29914)
.L_29914:
        /*00a0*/ 	.word	0x00000000
        /*00a4*/ 	.short	0x000b
        /*00a6*/ 	.short	0x004c
        /*00a8*/ 	.byte	0x00, 0xf0, 0x11, 0x00


	//----- nvinfo : EIATTR_KPARAM_INFO
	.align		4
.L_29915:
        /*00ac*/ 	.byte	0x04, 0x17
        /*00ae*/ 	.short	(.L_29917 - .L_29916)
.L_29916:
        /*00b0*/ 	.word	0x00000000
        /*00b4*/ 	.short	0x000a
        /*00b6*/ 	.short	0x0048
        /*00b8*/ 	.byte	0x00, 0xf0, 0x11, 0x00


	//----- nvinfo : EIATTR_KPARAM_INFO
	.align		4
.L_29917:
        /*00bc*/ 	.byte	0x04, 0x17
        /*00be*/ 	.short	(.L_29919 - .L_29918)
.L_29918:
        /*00c0*/ 	.word	0x00000000
        /*00c4*/ 	.short	0x0009
        /*00c6*/ 	.short	0x0040
        /*00c8*/ 	.byte	0x00, 0xf0, 0x21, 0x00


	//----- nvinfo : EIATTR_KPARAM_INFO
	.align		4
.L_29919:
        /*00cc*/ 	.byte	0x04, 0x17
        /*00ce*/ 	.short	(.L_29921 - .L_29920)
.L_29920:
        /*00d0*/ 	.word	0x00000000
        /*00d4*/ 	.short	0x0008
        /*00d6*/ 	.short	0x0038
        /*00d8*/ 	.byte	0x00, 0xf0, 0x11, 0x00


	//----- nvinfo : EIATTR_KPARAM_INFO
	.align		4
.L_29921:
        /*00dc*/ 	.byte	0x04, 0x17
        /*00de*/ 	.short	(.L_29923 - .L_29922)
.L_29922:
        /*00e0*/ 	.word	0x00000000
        /*00e4*/ 	.short	0x0007
        /*00e6*/ 	.short	0x0030
        /*00e8*/ 	.byte	0x00, 0xf0, 0x21, 0x00


	//----- nvinfo : EIATTR_KPARAM_INFO
	.align		4
.L_29923:
        /*00ec*/ 	.byte	0x04, 0x17
        /*00ee*/ 	.short	(.L_29925 - .L_29924)
.L_29924:
        /*00f0*/ 	.word	0x00000000
        /*00f4*/ 	.short	0x0006
        /*00f6*/ 	.short	0x0028
        /*00f8*/ 	.byte	0x00, 0xf0, 0x21, 0x00


	//----- nvinfo : EIATTR_KPARAM_INFO
	.align		4
.L_29925:
        /*00fc*/ 	.byte	0x04, 0x17
        /*00fe*/ 	.short	(.L_29927 - .L_29926)
.L_29926:
        /*0100*/ 	.word	0x00000000
        /*0104*/ 	.short	0x0005
        /*0106*/ 	.short	0x0024
        /*0108*/ 	.byte	0x00, 0xf0, 0x11, 0x00


	//----- nvinfo : EIATTR_KPARAM_INFO
	.align		4
.L_29927:
        /*010c*/ 	.byte	0x04, 0x17
        /*010e*/ 	.short	(.L_29929 - .L_29928)
.L_29928:
        /*0110*/ 	.word	0x00000000
        /*0114*/ 	.short	0x0004
        /*0116*/ 	.short	0x0020
        /*0118*/ 	.byte	0x00, 0xf0, 0x11, 0x00


	//----- nvinfo : EIATTR_KPARAM_INFO
	.align		4
.L_29929:
        /*011c*/ 	.byte	0x04, 0x17
        /*011e*/ 	.short	(.L_29931 - .L_29930)
.L_29930:
        /*0120*/ 	.word	0x00000000
        /*0124*/ 	.short	0x0003
        /*0126*/ 	.short	0x0018
        /*0128*/ 	.byte	0x00, 0xf0, 0x21, 0x00


	//----- nvinfo : EIATTR_KPARAM_INFO
	.align		4
.L_29931:
        /*012c*/ 	.byte	0x04, 0x17
        /*012e*/ 	.short	(.L_29933 - .L_29932)
.L_29932:
        /*0130*/ 	.word	0x00000000
        /*0134*/ 	.short	0x0002
        /*0136*/ 	.short	0x0010
        /*0138*/ 	.byte	0x00, 0xf0, 0x21, 0x00


	//----- nvinfo : EIATTR_KPARAM_INFO
	.align		4
.L_29933:
        /*013c*/ 	.byte	0x04, 0x17
        /*013e*/ 	.short	(.L_29935 - .L_29934)
.L_29934:
        /*0140*/ 	.word	0x00000000
        /*0144*/ 	.short	0x0001
        /*0146*/ 	.short	0x0008
        /*0148*/ 	.byte	0x00, 0xf0, 0x21, 0x00


	//----- nvinfo : EIATTR_KPARAM_INFO
	.align		4
.L_29935:
        /*014c*/ 	.byte	0x04, 0x17
        /*014e*/ 	.short	(.L_29937 - .L_29936)
.L_29936:
        /*0150*/ 	.word	0x00000000
        /*0154*/ 	.short	0x0000
        /*0156*/ 	.short	0x0000
        /*0158*/ 	.byte	0x00, 0xf0, 0x21, 0x00


	//----- nvinfo : EIATTR_MAXREG_COUNT
	.align		4
.L_29937:
        /*015c*/ 	.byte	0x03, 0x1b
        /*015e*/ 	.short	0x00ff


	//----- nvinfo : EIATTR_NUM_BARRIERS
	.align		4
        /*0160*/ 	.byte	0x02, 0x4c
        /*0162*/ 	.byte	0x01
	.zero		1


	//----- nvinfo : EIATTR_MERCURY_ISA_VERSION
	.align		4
        /*0164*/ 	.byte	0x03, 0x5f
        /*0166*/ 	.short	0x0000


	//----- nvinfo : EIATTR_COOP_GROUP_MASK_REGIDS
	.align		4
        /*0168*/ 	.byte	0x04, 0x29
        /*016a*/ 	.short	(.L_29939 - .L_29938)


	//   ....[0]....
.L_29938:
        /*016c*/ 	.word	0xffffffff


	//   ....[1]....
        /*0170*/ 	.word	0xffffffff


	//   ....[2]....
        /*0174*/ 	.word	0xffffffff


	//   ....[3]....
        /*0178*/ 	.word	0xffffffff


	//   ....[4]....
        /*017c*/ 	.word	0xffffffff


	//   ....[5]....
        /*0180*/ 	.word	0xffffffff


	//   ....[6]....
        /*0184*/ 	.word	0xffffffff


	//   ....[7]....
        /*0188*/ 	.word	0xffffffff


	//   ....[8]....
        /*018c*/ 	.word	0xffffffff


	//   ....[9]....
        /*0190*/ 	.word	0xffffffff


	//   ....[10]....
        /*0194*/ 	.word	0xffffffff


	//   ....[11]....
        /*0198*/ 	.word	0xffffffff


	//   ....[12]....
        /*019c*/ 	.word	0xffffffff


	//   ....[13]....
        /*01a0*/ 	.word	0xffffffff


	//   ....[14]....
        /*01a4*/ 	.word	0xffffffff


	//   ....[15]....
        /*01a8*/ 	.word	0xffffffff


	//   ....[16]....
        /*01ac*/ 	.word	0xffffffff


	//   ....[17]....
        /*01b0*/ 	.word	0xffffffff


	//   ....[18]....
        /*01b4*/ 	.word	0xffffffff


	//   ....[19]....
        /*01b8*/ 	.word	0xffffffff


	//   ....[20]....
        /*01bc*/ 	.word	0xffffffff


	//   ....[21]....
        /*01c0*/ 	.word	0xffffffff


	//   ....[22]....
        /*01c4*/ 	.word	0xffffffff


	//   ....[23]....
        /*01c8*/ 	.word	0xffffffff


	//   ....[24]....
        /*01cc*/ 	.word	0xffffffff


	//   ....[25]....
        /*01d0*/ 	.word	0xffffffff


	//   ....[26]....
        /*01d4*/ 	.word	0xffffffff


	//----- nvinfo : EIATTR_COOP_GROUP_INSTR_OFFSETS
	.align		4
.L_29939:
        /*01d8*/ 	.byte	0x04, 0x28
        /*01da*/ 	.short	(.L_29941 - .L_29940)


	//   ....[0]....
.L_29940:
        /*01dc*/ 	.word	0x00001290


	//   ....[1]....
        /*01e0*/ 	.word	0x000012c0


	//   ....[2]....
        /*01e4*/ 	.word	0x00001840


	//   ....[3]....
        /*01e8*/ 	.word	0x00001870


	//   ....[4]....
        /*01ec*/ 	.word	0x000019c0


	//   ....[5]....
        /*01f0*/ 	.word	0x000019f0


	//   ....[6]....
        /*01f4*/ 	.word	0x00001a10


	//   ....[7]....
        /*01f8*/ 	.word	0x00001ad0


	//   ....[8]....
        /*01fc*/ 	.word	0x00001b00


	//   ....[9]....
        /*0200*/ 	.word	0x00001b40


	//   ....[10]....
        /*0204*/ 	.word	0x00002920


	//   ....[11]....
        /*0208*/ 	.word	0x00002980


	//   ....[12]....
        /*020c*/ 	.word	0x000029b0


	//   ....[13]....
        /*0210*/ 	.word	0x000029d0


	//   ....[14]....
        /*0214*/ 	.word	0x000029f0


	//   ....[15]....
        /*0218*/ 	.word	0x00002a40


	//   ....[16]....
        /*021c*/ 	.word	0x00002a60


	//   ....[17]....
        /*0220*/ 	.word	0x00002a80


	//   ....[18]....
        /*0224*/ 	.word	0x00003ec0


	//   ....[19]....
        /*0228*/ 	.word	0x00003f00


	//   ....[20]....
        /*022c*/ 	.word	0x00004360


	//   ....[21]....
        /*0230*/ 	.word	0x000043c0


	//   ....[22]....
        /*0234*/ 	.word	0x00004420


	//   ....[23]....
        /*0238*/ 	.word	0x00004480


	//   ....[24]....
        /*023c*/ 	.word	0x000044f0


	//   ....[25]....
        /*0240*/ 	.word	0x00004550


	//   ....[26]....
        /*0244*/ 	.word	0x000045c0


	//----- nvinfo : EIATTR_EXIT_INSTR_OFFSETS
	.align		4
.L_29941:
        /*0248*/ 	.byte	0x04, 0x1c
        /*024a*/ 	.short	(.L_29943 - .L_29942)


	//   ....[0]....
.L_29942:
        /*024c*/ 	.word	0x00004140


	//   ....[1]....
        /*0250*/ 	.word	0x00004250


	//   ....[2]....
        /*0254*/ 	.word	0x00004310


	//----- nvinfo : EIATTR_CTAIDZ_USED
	.align		4
.L_29943:
        /*0258*/ 	.byte	0x01, 0x04
	.zero		2


	//----- nvinfo : EIATTR_CRS_STACK_SIZE
	.align		4
        /*025c*/ 	.byte	0x04, 0x1e
        /*025e*/ 	.short	(.L_29945 - .L_29944)
.L_29944:
        /*0260*/ 	.word	0x00000000
.L_29945:


//--------------------- .nv.info._ZN4vllm25paged_attention_v1_kernelIffLi256ELi8ELi128ELNS_18Fp8KVCacheDataTypeE0ELb1EEEvPT_PKS2_PKT0_S8_ifPKiSA_iPKfiiiSC_SC_iiiii --------------------------
	.section	.nv.info._ZN4vllm25paged_attention_v1_kernelIffLi256ELi8ELi128ELNS_18Fp8KVCacheDataTypeE0ELb1EEEvPT_PKS2_PKT0_S8_ifPKiSA_iPKfiiiSC_SC_iiiii,"",@"SHT_CUDA_INFO"
	.sectionflags	@""
	.align	4


	//----- nvinfo : EIATTR_CUDA_API_VERSION
	.align		4
        /*0000*/ 	.byte	0x04, 0x37
        /*0002*/ 	.short	(.L_29947 - .L_29946)
.L_29946:
        /*0004*/ 	.word	0x00000082


	//----- nvinfo : EIATTR_SW2861232_WAR
	.align		4
.L_29947:
        /*0008*/ 	.byte	0x01, 0x35
	.zero		2


	//----- nvinfo : EIATTR_PARAM_CBANK
	.align		4
        /*000c*/ 	.byte	0x04, 0x0a
        /*000e*/ 	.short	(.L_29949 - .L_29948)
	.align		4
.L_29948:
        /*0010*/ 	.word	index@(.nv.constant0._ZN4vllm25paged_attention_v1_kernelIffLi256ELi8ELi128ELNS_18Fp8KVCacheDataTypeE0ELb1EEEvPT_PKS2_PKT0_S8_ifPKiSA_iPKfiiiSC_SC_iiiii)
        /*0014*/ 	.short	0x0160
        /*0016*/ 	.short	0x007c


	//----- nvinfo : EIATTR_CBANK_PARAM_SIZE
	.align		4
.L_29949:
        /*0018*/ 	.byte	0x03, 0x19
        /*001a*/ 	.short	0x007c


	//----- nvinfo : EIATTR_KPARAM_INFO
	.align		4
        /*001c*/ 	.byte	0x04, 0x17
        /*001e*/ 	.short	(.L_29951 - .L_29950)
.L_29950:
        /*0020*/ 	.word	0x00000000
        /*0024*/ 	.short	0x0013
        /*0026*/ 	.short	0x0078
        /*0028*/ 	.byte	0x00, 0xf0, 0x11, 0x00


	//----- nvinfo : EIATTR_KPARAM_INFO
	.align		4
.L_29951:
        /*002c*/ 	.byte	0x04, 0x17
        /*002e*/ 	.short	(.L_29953 - .L_29952)
.L_29952:
        /*0030*/ 	.word	0x00000000
        /*0034*/ 	.short	0x0012
        /*0036*/ 	.short	0x0074
        /*0038*/ 	.byte	0x00, 0xf0, 0x11, 0x00


	//----- nvinfo : EIATTR_KPARAM_INFO
	.align		4
.L_29953:
        /*003c*/ 	.byte	0x04, 0x17
        /*003e*/ 	.short	(.L_29955 - .L_29954)
.L_29954:
        /*0040*/ 	.word	0x00000000
        /*0044*/ 	.short	0x0011
        /*0046*/ 	.short	0x0070
        /*0048*/ 	.byte	0x00, 0xf0, 0x11, 0x00


	//----- nvinfo : EIATTR_KPARAM_INFO
	.align		4
.L_29955:
        /*004c*/ 	.byte	0x04, 0x17
        /*004e*/ 	.short	(.L_29957 - .L_29956)
.L_29956:
        /*0050*/ 	.word	0x00000000
        /*0054*/ 	.short	0x0010
        /*0056*/ 	.short	0x006c
        /*0058*/ 	.byte	0x00, 0xf0, 0x11, 0x00


	//----- nvinfo : EIATTR_KPARAM_INFO
	.align		4
.L_29957:
        /*005c*/ 	.byte	0x04, 0x17
        /*005e*/ 	.short	(.L_29959 - .L_29958)
.L_29958:
        /*0060*/ 	.word	0x00000000
        /*0064*/ 	.short	0x000f
        /*0066*/ 	.short	0x0068
        /*0068*/ 	.byte	0x00, 0xf0, 0x11, 0x00


	//----- nvinfo : EIATTR_KPARAM_INFO
	.align		4
.L_29959:
        /*006c*/ 	.byte	0x04, 0x17
        /*006e*/ 	.short	(.L_29961 - .L_29960)
.L_29960:
        /*0070*/ 	.word	0x00000000
        /*0074*/ 	.short	0x000e
        /*0076*/ 	.short	0x0060
        /*0078*/ 	.byte	0x00, 0xf0, 0x21, 0x00


	//----- nvinfo : EIATTR_KPARAM_INFO
	.align		4
.L_29961:
        /*007c*/ 	.byte	0x04, 0x17
        /*007e*/ 	.short	(.L_29963 - .L_29962)
.L_29962:
        /*0080*/ 	.word	0x00000000
        /*0084*/ 	.short	0x000d
        /*0086*/ 	.short	0x0058
        /*0088*/ 	.byte	0x00, 0xf0, 0x21, 0x00


	//----- nvinfo : EIATTR_KPARAM_INFO
	.align		4
.L_29963:
        /*008c*/ 	.byte	0x04, 0x17
        /*008e*/ 	.short	(.L_29965 - .L_29964)
.L_29964:
        /*0090*/ 	.word	0x00000000
        /*0094*/ 	.short	0x000c
        /*0096*/ 	.short	0x0050
        /*0098*/ 	.byte	0x00, 0xf0, 0x11, 0x00


	//----- nvinfo : EIATTR_KPARAM_INFO
	.align		4
.L_29965:
        /*009c*/ 	.byte	0x04, 0x17
        /*009e*/ 	.short	(.L_29967 - .L_29966)
.L_29966:
        /*00a0*/ 	.word	0x00000000
        /*00a4*/ 	.short	0x000b
        /*00a6*/ 	.short	0x004c
        /*00a8*/ 	.byte	0x00, 0xf0, 0x11, 0x00


	//----- nvinfo : EIATTR_KPARAM_INFO
	.align		4
.L_29967:
        /*00ac*/ 	.byte	0x04, 0x17
        /*00ae*/ 	.short	(.L_29969 - .L_29968)
.L_29968:
        /*00b0*/ 	.word	0x00000000
        /*00b4*/ 	.short	0x000a
        /*00b6*/ 	.short	0x0048
        /*00b8*/ 	.byte	0x00, 0xf0, 0x11, 0x00


	//----- nvinfo : EIATTR_KPARAM_INFO
	.align		4
.L_29969:
        /*00bc*/ 	.byte	0x04, 0x17
        /*00be*/ 	.short	(.L_29971 - .L_29970)
.L_29970:
        /*00c0*/ 	.word	0x00000000
        /*00c4*/ 	.short	0x0009
        /*00c6*/ 	.short	0x0040
        /*00c8*/ 	.byte	0x00, 0xf0, 0x21, 0x00


	//----- nvinfo : EIATTR_KPARAM_INFO
	.align		4
.L_29971:
        /*00cc*/ 	.byte	0x04, 0x17
        /*00ce*/ 	.short	(.L_29973 - .L_29972)
.L_29972:
        /*00d0*/ 	.word	0x00000000
        /*00d4*/ 	.short	0x0008
        /*00d6*/ 	.short	0x0038
        /*00d8*/ 	.byte	0x00, 0xf0, 0x11, 0x00


	//----- nvinfo : EIATTR_KPARAM_INFO
	.align		4
.L_29973:
        /*00dc*/ 	.byte	0x04, 0x17
        /*00de*/ 	.short	(.L_29975 - .L_29974)
.L_29974:
        /*00e0*/ 	.word	0x00000000
        /*00e4*/ 	.short	0x0007
        /*00e6*/ 	.short	0x0030
        /*00e8*/ 	.byte	0x00, 0xf0, 0x21, 0x00


	//----- nvinfo : EIATTR_KPARAM_INFO
	.align		4
.L_29975:
        /*00ec*/ 	.byte	0x04, 0x17
        /*00ee*/ 	.short	(.L_29977 - .L_29976)
.L_29976:
        /*00f0*/ 	.word	0x00000000
        /*00f4*/ 	.short	0x0006
        /*00f6*/ 	.short	0x0028
        /*00f8*/ 	.byte	0x00, 0xf0, 0x21, 0x00


	//----- nvinfo : EIATTR_KPARAM_INFO
	.align		4
.L_29977:
        /*00fc*/ 	.byte	0x04, 0x17
        /*00fe*/ 	.short	(.L_29979 - .L_29978)
.L_29978:
        /*0100*/ 	.word	0x00000000
        /*0104*/ 	.short	0x0005
        /*0106*/ 	.short	0x0024
        /*0108*/ 	.byte	0x00, 0xf0, 0x11, 0x00


	//----- nvinfo : EIATTR_KPARAM_INFO
	.align		4
.L_29979:
        /*010c*/ 	.byte	0x04, 0x17
        /*010e*/ 	.short	(.L_29981 - .L_29980)
.L_29980:
        /*0110*/ 	.word	0x00000000
        /*0114*/ 	.short	0x0004
        /*0116*/ 	.short	0x0020
        /*0118*/ 	.byte	0x00, 0xf0, 0x11, 0x00


	//----- nvinfo : EIATTR_KPARAM_INFO
	.align		4
.L_29981:
        /*011c*/ 	.byte	0x04, 0x17
        /*011e*/ 	.short	(.L_29983 - .L_29982)
.L_29982:
        /*0120*/ 	.word	0x00000000
        /*0124*/ 	.short	0x0003
        /*0126*/ 	.short	0x0018
        /*0128*/ 	.byte	0x00, 0xf0, 0x21, 0x00


	//----- nvinfo : EIATTR_KPARAM_INFO
	.align		4
.L_29983:
        /*012c*/ 	.byte	0x04, 0x17
        /*012e*/ 	.short	(.L_29985 - .L_29984)
.L_29984:
        /*0130*/ 	.word	0x00000000
        /*0134*/ 	.short	0x0002
        /*0136*/ 	.short	0x0010
        /*0138*/ 	.byte	0x00, 0xf0, 0x21, 0x00


	//----- nvinfo : EIATTR_KPARAM_INFO
	.align		4
.L_29985:
        /*013c*/ 	.byte	0x04, 0x17
        /*013e*/ 	.short	(.L_29987 - .L_29986)
.L_29986:
        /*0140*/ 	.word	0x00000000
        /*0144*/ 	.short	0x0001
        /*0146*/ 	.short	0x0008
        /*0148*/ 	.byte	0x00, 0xf0, 0x21, 0x00


	//----- nvinfo : EIATTR_KPARAM_INFO
	.align		4
.L_29987:
        /*014c*/ 	.byte	0x04, 0x17
        /*014e*/ 	.short	(.L_29989 - .L_29988)
.L_29988:
        /*0150*/ 	.word	0x00000000
        /*0154*/ 	.short	0x0000
        /*0156*/ 	.short	0x0000
        /*0158*/ 	.byte	0x00, 0xf0, 0x21, 0x00


	//----- nvinfo : EIATTR_MAXREG_COUNT
	.align		4
.L_29989:
        /*015c*/ 	.byte	0x03, 0x1b
        /*015e*/ 	.short	0x00ff


	//----- nvinfo : EIATTR_NUM_BARRIERS
	.align		4
        /*0160*/ 	.byte	0x02, 0x4c
        /*0162*/ 	.byte	0x01
	.zero		1


	//----- nvinfo : EIATTR_ANNOTATIONS
	.align		4
        /*0164*/ 	.byte	0x04, 0x55
        /*0166*/ 	.short	(.L_29991 - .L_29990)


	//   ....[0]....
.L_29990:
        /*0168*/ 	.word	0x00000001
        /*016c*/ 	.byte	0xd0, 0x05, 0x00, 0x00, 0x01, 0x00, 0x00, 0x00, 0x90, 0x73, 0x00, 0x00, 0x01, 0x00, 0x00, 0x00
        /*017c*/ 	.byte	0xe0, 0x8d, 0x00, 0x00, 0x01, 0x00, 0x00, 0x00, 0x80, 0xa9, 0x00, 0x00


	//----- nvinfo : EIATTR_MERCURY_ISA_VERSION
	.align		4
.L_29991:
        /*0188*/ 	.byte	0x03, 0x5f
        /*018a*/ 	.short	0x0000


	//----- nvinfo : EIATTR_COOP_GROUP_MASK_REGIDS
	.align		4
        /*018c*/ 	.byte	0x04, 0x29
        /*018e*/ 	.short	(.L_29993 - .L_29992)


	//   ....[0]....
.L_29992:
        /*0190*/ 	.word	0xffffffff


	//   ....[1]....
        /*0194*/ 	.word	0xffffffff


	//   ....[2]....
        /*0198*/ 	.word	0xffffffff


	//   ....[3]....
        /*019c*/ 	.word	0xffffffff


	//   ....[4]....
        /*01a0*/ 	.word	0xffffffff


	//   ....[5]....
        /*01a4*/ 	.word	0xffffffff


	//   ....[6]....
        /*01a8*/ 	.word	0xffffffff


	//   ....[7]....
        /*01ac*/ 	.word	0xffffffff


	//   ....[8]....
        /*01b0*/ 	.word	0xffffffff


	//   ....[9]....
        /*01b4*/ 	.word	0xffffffff


	//   ....[10]....
        /*01b8*/ 	.word	0xffffffff


	//   ....[11]....
        /*01bc*/ 	.word	0xffffffff


	//   ....[12]....
        /*01c0*/ 	.word	0xffffffff


	//   ....[13]....
        /*01c4*/ 	.word	0xffffffff


	//   ....[14]....
        /*01c8*/ 	.word	0xffffffff


	//   ....[15]....
        /*01cc*/ 	.word	0xffffffff


	//   ....[16]....
        /*01d0*/ 	.word	0xffffffff


	//   ....[17]....
        /*01d4*/ 	.word	0xffffffff


	//   ....[18]....
        /*01d8*/ 	.word	0xffffffff


	//   ....[19]....
        /*01dc*/ 	.word	0xffffffff


	//   ....[20]....
        /*01e0*/ 	.word	0xffffffff


	//   ....[21]....
        /*01e4*/ 	.word	0xffffffff


	//   ....[22]....
        /*01e8*/ 	.word	0xffffffff


	//   ....[23]....
        /*01ec*/ 	.word	0xffffffff


	//   ....[24]....
        /*01f0*/ 	.word	0xffffffff


	//   ....[25]....
        /*01f4*/ 	.word	0xffffffff


	//   ....[26]....
        /*01f8*/ 	.word	0xffffffff


	//   ....[27]....
        /*01fc*/ 	.word	0xffffffff


	//   ....[28]....
        /*0200*/ 	.word	0xffffffff


	//   ....[29]....
        /*0204*/ 	.word	0xffffffff


	//   ....[30]....
        /*0208*/ 	.word	0xffffffff


	//   ....[31]....
        /*020c*/ 	.word	0xffffffff


	//   ....[32]....
        /*0210*/ 	.word	0xffffffff


	//   ....[33]....
        /*0214*/ 	.word	0xffffffff


	//   ....[34]....
        /*0218*/ 	.word	0xffffffff


	//   ....[35]....
        /*021c*/ 	.word	0xffffffff


	//   ....[36]....
        /*0220*/ 	.word	0xffffffff


	//   ....[37]....
        /*0224*/ 	.word	0xffffffff


	//   ....[38]....
        /*0228*/ 	.word	0xffffffff


	//   ....[39]....
        /*022c*/ 	.word	0xffffffff


	//   ....[40]....
        /*0230*/ 	.word	0xffffffff


	//----- nvinfo : EIATTR_COOP_GROUP_INSTR_OFFSETS
	.align		4
.L_29993:
        /*0234*/ 	.byte	0x04, 0x28
        /*0236*/ 	.short	(.L_29995 - .L_29994)


	//   ....[0]....
.L_29994:
        /*0238*/ 	.word	0x00005070


	//   ....[1]....
        /*023c*/ 	.word	0x000050a0


	//   ....[2]....
        /*0240*/ 	.word	0x00007160


	//   ....[3]....
        /*0244*/ 	.word	0x00007190


	//   ....[4]....
        /*0248*/ 	.word	0x00007330


	//   ....[5]....
        /*024c*/ 	.word	0x00007360


	//   ....[6]....
        /*0250*/ 	.word	0x00007380


	//   ....[7]....
        /*0254*/ 	.word	0x000074e0


	//   ....[8]....
        /*0258*/ 	.word	0x00007500


	//   ....[9]....
        /*025c*/ 	.word	0x00007520


	//   ....[10]....
        /*0260*/ 	.word	0x000082f0


	//   ....[11]....
        /*0264*/ 	.word	0x00008350


	//   ....[12]....
        /*0268*/ 	.word	0x00008380


	//   ....[13]....
        /*026c*/ 	.word	0x000083a0


	//   ....[14]....
        /*0270*/ 	.word	0x000083c0


	//   ....[15]....
        /*0274*/ 	.word	0x00008410


	//   ....[16]....
        /*0278*/ 	.word	0x00008430


	//   ....[17]....
        /*027c*/ 	.word	0x00008450


	//   ....[18]....
        /*0280*/ 	.word	0x0000a9a0


	//   ....[19]....
        /*0284*/ 	.word	0x0000a9b0


	//   ....[20]....
        /*0288*/ 	.word	0x0000a9c0


	//   ....[21]....
        /*028c*/ 	.word	0x0000a9d0


	//   ....[22]....
        /*0290*/ 	.word	0x0000aa10


	//   ....[23]....
        /*0294*/ 	.word	0x0000aa30


	//   ....[24]....
        /*0298*/ 	.word	0x0000aa50


	//   ....[25]....
        /*029c*/ 	.word	0x0000aa70


	//   ....[26]....
        /*02a0*/ 	.word	0x0000aa80


	//   ....[27]....
        /*02a4*/ 	.word	0x0000aa90


	//   ....[28]....
        /*02a8*/ 	.word	0x0000aaa0


	//   ....[29]....
        /*02ac*/ 	.word	0x0000aad0


	//   ....[30]....
        /*02b0*/ 	.word	0x0000aaf0


	//   ....[31]....
        /*02b4*/ 	.word	0x0000ab10


	//   ....[32]....
        /*02b8*/ 	.word	0x0000ab30


	//   ....[33]....
        /*02bc*/ 	.word	0x0000ab50


	//   ....[34]....
        /*02c0*/ 	.word	0x0000bb40


	//   ....[35]....
        /*02c4*/ 	.word	0x0000bbb0


	//   ....[36]....
        /*02c8*/ 	.word	0x0000bc20


	//   ....[37]....
        /*02cc*/ 	.word	0x0000bc90


	//   ....[38]....
        /*02d0*/ 	.word	0x0000bd00


	//   ....[39]....
        /*02d4*/ 	.word	0x0000bd70


	//   ....[40]....
        /*02d8*/ 	.word	0x0000bde0


	//----- nvinfo : EIATTR_EXIT_INSTR_OFFSETS
	.align		4
.L_29995:
        /*02dc*/ 	.byte	0x04, 0x1c
        /*02de*/ 	.short	(.L_29997 - .L_29996)


	//   ....[0]....
.L_29996:
        /*02e0*/ 	.word	0x0000b3e0


	//   ....[1]....
        /*02e4*/ 	.word	0x0000b3f0


	//   ....[2]....
        /*02e8*/ 	.word	0x0000bae0


	//----- nvinfo : EIATTR_CTAIDZ_USED
	.align		4
.L_29997:
        /*02ec*/ 	.byte	0x01, 0x04
	.zero		2


	//----- nvinfo : EIATTR_CRS_STACK_SIZE
	.align		4
        /*02f0*/ 	.byte	0x04, 0x1e
        /*02f2*/ 	.short	(.L_29999 - .L_29998)
.L_29998:
        /*02f4*/ 	.word	0x00000000
.L_29999:


//--------------------- .nv.info._ZN4vllm25paged_attention_v1_kernelIffLi192ELi8ELi128ELNS_18Fp8KVCacheDataTypeE0ELb1EEEvPT_PKS2_PKT0_S8_ifPKiSA_iPKfiiiSC_SC_iiiii --------------------------
	.section	.nv.info._ZN4vllm25paged_attention_v1_kernelIffLi192ELi8ELi128ELNS_18Fp8KVCacheDataTypeE0ELb1EEEvPT_PKS2_PKT0_S8_ifPKiSA_iPKfiiiSC_SC_iiiii,"",@"SHT_CUDA_INFO"
	.sectionflags	@""
	.align	4


	//----- nvinfo : EIATTR_CUDA_API_VERSION
	.align		4
        /*0000*/ 	.byte	0x04, 0x37
        /*0002*/ 	.short	(.L_30001 - .L_30000)
.L_30000:
        /*0004*/ 	.word	0x00000082


	//----- nvinfo : EIATTR_SW2861232_WAR
	.align		4
.L_30001:
        /*0008*/ 	.byte	0x01, 0x35
	.zero		2


	//----- nvinfo : EIATTR_PARAM_CBANK
	.align		4
        /*000c*/ 	.byte	0x04, 0x0a
        /*000e*/ 	.short	(.L_30003 - .L_30002)
	.align		4
.L_30002:
        /*0010*/ 	.word	index@(.nv.constant0._ZN4vllm25paged_attention_v1_kernelIffLi192ELi8ELi128ELNS_18Fp8KVCacheDataTypeE0ELb1EEEvPT_PKS2_PKT0_S8_ifPKiSA_iPKfiiiSC_SC_iiiii)
        /*0014*/ 	.short	0x0160
        /*0016*/ 	.short	0x007c


	//----- nvinfo : EIATTR_CBANK_PARAM_SIZE
	.align		4
.L_30003:
        /*0018*/ 	.byte	0x03, 0x19
        /*001a*/ 	.short	0x007c


	//----- nvinfo : EIATTR_KPARAM_INFO
	.align		4
        /*001c*/ 	.byte	0x04, 0x17
        /*001e*/ 	.short	(.L_30005 - .L_30004)
.L_30004:
        /*0020*/ 	.word	0x00000000
        /*0024*/ 	.short	0x0013
        /*0026*/ 	.short	0x0078
        /*0028*/ 	.byte	0x00, 0xf0, 0x11, 0x00


	//----- nvinfo : EIATTR_KPARAM_INFO
	.align		4
.L_30005:
        /*002c*/ 	.byte	0x04, 0x17
        /*002e*/ 	.short	(.L_30007 - .L_30006)
.L_30006:
        /*0030*/ 	.word	0x00000000
        /*0034*/ 	.short	0x0012
        /*0036*/ 	.short	0x0074
        /*0038*/ 	.byte	0x00, 0xf0, 0x11, 0x00


	//----- nvinfo : EIATTR_KPARAM_INFO
	.align		4
.L_30007:
        /*003c*/ 	.byte	0x04, 0x17
        /*003e*/ 	.short	(.L_30009 - .L_30008)
.L_30008:
        /*0040*/ 	.word	0x00000000
        /*0044*/ 	.short	0x0011
        /*0046*/ 	.short	0x0070
        /*0048*/ 	.byte	0x00, 0xf0, 0x11, 0x00


	//----- nvinfo : EIATTR_KPARAM_INFO
	.align		4
.L_30009:
        /*004c*/ 	.byte	0x04, 0x17
        /*004e*/ 	.short	(.L_30011 - .L_30010)
.L_30010:
        /*0050*/ 	.word	0x00000000
        /*0054*/ 	.short	0x0010
        /*0056*/ 	.short	0x006c
        /*0058*/ 	.byte	0x00, 0xf0, 0x11, 0x00


	//----- nvinfo : EIATTR_KPARAM_INFO
	.align		4
.L_30011:
        /*005c*/ 	.byte	0x04, 0x17
        /*005e*/ 	.short	(.L_30013 - .L_30012)
.L_30012:
        /*0060*/ 	.word	0x00000000
        /*0064*/ 	.short	0x000f
        /*0066*/ 	.short	0x0068
        /*0068*/ 	.byte	0x00, 0xf0, 0x11, 0x00


	//----- nvinfo : EIATTR_KPARAM_INFO
	.align		4
.L_30013:
        /*006c*/ 	.byte	0x04, 0x17
        /*006e*/ 	.short	(.L_30015 - .L_30014)
.L_30014:
        /*0070*/ 	.word	0x00000000
        /*0074*/ 	.short	0x000e
        /*0076*/ 	.short	0x0060
        /*0078*/ 	.byte	0x00, 0xf0, 0x21, 0x00


	//----- nvinfo : EIATTR_KPARAM_INFO
	.align		4
.L_30015:
        /*007c*/ 	.byte	0x04, 0x17
        /*007e*/ 	.short	(.L_30017 - .L_30016)
.L_30016:
        /*0080*/ 	.word	0x00000000
        /*0084*/ 	.short	0x000d
        /*0086*/ 	.short	0x0058
        /*0088*/ 	.byte	0x00, 0xf0, 0x21, 0x00


	//----- nvinfo : EIATTR_KPARAM_INFO
	.align		4
.L_30017:
        /*008c*/ 	.byte	0x04, 0x17
        /*008e*/ 	.short	(.L_30019 - .L_30018)
.L_30018:
        /*0090*/ 	.word	0x00000000
        /*0094*/ 	.short	0x000c
        /*0096*/ 	.short	0x0050
        /*0098*/ 	.byte	0x00, 0xf0, 0x11, 0x00


	//----- nvinfo : EIATTR_KPARAM_INFO
	.align		4
.L_30019:
        /*009c*/ 	.byte	0x04, 0x17
        /*009e*/ 	.short	(.L_30021 - .L_30020)
.L_30020:
        /*00a0*/ 	.word	0x00000000
        /*00a4*/ 	.short	0x000b
        /*00a6*/ 	.short	0x004c
        /*00a8*/ 	.byte	0x00, 0xf0, 0x11, 0x00


	//----- nvinfo : EIATTR_KPARAM_INFO
	.align		4
.L_30021:
        /*00ac*/ 	.byte	0x04, 0x17
        /*00ae*/ 	.short	(.L_30023 - .L_30022)
.L_30022:
        /*00b0*/ 	.word	0x00000000
        /*00b4*/ 	.short	0x000a
        /*00b6*/ 	.short	0x0048
        /*00b8*/ 	.byte	0x00, 0xf0, 0x11, 0x00


	//----- nvinfo : EIATTR_KPARAM_INFO
	.align		4
.L_30023:
        /*00bc*/ 	.byte	0x04, 0x17
        /*00be*/ 	.short	(.L_30025 - .L_30024)
.L_30024:
        /*00c0*/ 	.word	0x00000000
        /*00c4*/ 	.short	0x0009
        /*00c6*/ 	.short	0x0040
        /*00c8*/ 	.byte	0x00, 0xf0, 0x21, 0x00


	//----- nvinfo : EIATTR_KPARAM_INFO
	.align		4
.L_30025:
        /*00cc*/ 	.byte	0x04, 0x17
        /*00ce*/ 	.short	(.L_30027 - .L_30026)
.L_30026:
        /*00d0*/ 	.word	0x00000000
        /*00d4*/ 	.short	0x0008
        /*00d6*/ 	.short	0x0038
        /*00d8*/ 	.byte	0x00, 0xf0, 0x11, 0x00


	//----- nvinfo : EIATTR_KPARAM_INFO
	.align		4
.L_30027:
        /*00dc*/ 	.byte	0x04, 0x17
        /*00de*/ 	.short	(.L_30029 - .L_30028)
.L_30028:
        /*00e0*/ 	.word	0x00000000
        /*00e4*/ 	.short	0x0007
        /*00e6*/ 	.short	0x0030
        /*00e8*/ 	.byte	0x00, 0xf0, 0x21, 0x00


	//----- nvinfo : EIATTR_KPARAM_INFO
	.align		4
.L_30029:
        /*00ec*/ 	.byte	0x04, 0x17
        /*00ee*/ 	.short	(.L_30031 - .L_30030)
.L_30030:
        /*00f0*/ 	.word	0x00000000
        /*00f4*/ 	.short	0x0006
        /*00f6*/ 	.short	0x0028
        /*00f8*/ 	.byte	0x00, 0xf0, 0x21, 0x00


	//----- nvinfo : EIATTR_KPARAM_INFO
	.align		4
.L_30031:
        /*00fc*/ 	.byte	0x04, 0x17
        /*00fe*/ 	.short	(.L_30033 - .L_30032)
.L_30032:
        /*0100*/ 	.word	0x00000000
        /*0104*/ 	.short	0x0005
        /*0106*/ 	.short	0x0024
        /*0108*/ 	.byte	0x00, 0xf0, 0x11, 0x00


	//----- nvinfo : EIATTR_KPARAM_INFO
	.align		4
.L_30033:
        /*010c*/ 	.byte	0x04, 0x17
        /*010e*/ 	.short	(.L_30035 - .L_30034)
.L_30034:
        /*0110*/ 	.word	0x00000000
        /*0114*/ 	.short	0x0004
        /*0116*/ 	.short	0x0020
        /*0118*/ 	.byte	0x00, 0xf0, 0x11, 0x00


	//----- nvinfo : EIATTR_KPARAM_INFO
	.align		4
.L_30035:
        /*011c*/ 	.byte	0x04, 0x17
        /*011e*/ 	.short	(.L_30037 - .L_30036)
.L_30036:
        /*0120*/ 	.word	0x00000000
        /*0124*/ 	.short	0x0003
        /*0126*/ 	.short	0x0018
        /*0128*/ 	.byte	0x00, 0xf0, 0x21, 0x00


	//----- nvinfo : EIATTR_KPARAM_INFO
	.align		4
.L_30037:
        /*012c*/ 	.byte	0x04, 0x17
        /*012e*/ 	.short	(.L_30039 - .L_30038)
.L_30038:
        /*0130*/ 	.word	0x00000000
        /*0134*/ 	.short	0x0002
        /*0136*/ 	.short	0x0010
        /*0138*/ 	.byte	0x00, 0xf0, 0x21, 0x00


	//----- nvinfo : EIATTR_KPARAM_INFO
	.align		4
.L_30039:
        /*013c*/ 	.byte	0x04, 0x17
        /*013e*/ 	.short	(.L_30041 - .L_30040)
.L_30040:
        /*0140*/ 	.word	0x00000000
        /*0144*/ 	.short	0x0001
        /*0146*/ 	.short	0x0008
        /*0148*/ 	.byte	0x00, 0xf0, 0x21, 0x00


	//----- nvinfo : EIATTR_KPARAM_INFO
	.align		4
.L_30041:
        /*014c*/ 	.byte	0x04, 0x17
        /*014e*/ 	.short	(.L_30043 - .L_30042)
.L_30042:
        /*0150*/ 	.word	0x00000000
        /*0154*/ 	.short	0x0000
        /*0156*/ 	.short	0x0000
        /*0158*/ 	.byte	0x00, 0xf0, 0x21, 0x00


	//----- nvinfo : EIATTR_MAXREG_COUNT
	.align		4
.L_30043:
        /*015c*/ 	.byte	0x03, 0x1b
        /*015e*/ 	.short	0x00ff


	//----- nvinfo : EIATTR_NUM_BARRIERS
	.align		4
        /*0160*/ 	.byte	0x02, 0x4c
        /*0162*/ 	.byte	0x01
	.zero		1


	//----- nvinfo : EIATTR_MERCURY_ISA_VERSION
	.align		4
        /*0164*/ 	.byte	0x03, 0x5f
        /*0166*/ 	.short	0x0000


	//----- nvinfo : EIATTR_COOP_GROUP_MASK_REGIDS
	.align		4
        /*0168*/ 	.byte	0x04, 0x29
        /*016a*/ 	.short	(.L_30045 - .L_30044)


	//   ....[0]....
.L_30044:
        /*016c*/ 	.word	0xffffffff


	//   ....[1]....
        /*0170*/ 	.word	0xffffffff


	//   ....[2]....
        /*0174*/ 	.word	0xffffffff


	//   ....[3]....
        /*0178*/ 	.word	0xffffffff


	//   ....[4]....
        /*017c*/ 	.word	0xffffffff


	//   ....[5]....
        /*0180*/ 	.word	0xffffffff


	//   ....[6]....
        /*0184*/ 	.word	0xffffffff


	//   ....[7]....
        /*0188*/ 	.word	0xffffffff


	//   ....[8]....
        /*018c*/ 	.word	0xffffffff


	//   ....[9]....
        /*0190*/ 	.word	0xffffffff


	//   ....[10]....
        /*0194*/ 	.word	0xffffffff


	//   ....[11]....
        /*0198*/ 	.word	0xffffffff


	//   ....[12]....
        /*019c*/ 	.word	0xffffffff


	//   ....[13]....
        /*01a0*/ 	.word	0xffffffff


	//   ....[14]....
        /*01a4*/ 	.word	0xffffffff


	//   ....[15]....
        /*01a8*/ 	.word	0xffffffff


	//   ....[16]....
        /*01ac*/ 	.word	0xffffffff


	//   ....[17]....
        /*01b0*/ 	.word	0xffffffff


	//   ....[18]....
        /*01b4*/ 	.word	0xffffffff


	//   ....[19]....
        /*01b8*/ 	.word	0xffffffff


	//   ....[20]....
        /*01bc*/ 	.word	0xffffffff


	//   ....[21]....
        /*01c0*/ 	.word	0xffffffff


	//   ....[22]....
        /*01c4*/ 	.word	0xffffffff


	//   ....[23]....
        /*01c8*/ 	.word	0xffffffff


	//   ....[24]....
        /*01cc*/ 	.word	0xffffffff


	//   ....[25]....
        /*01d0*/ 	.word	0xffffffff


	//   ....[26]....
        /*01d4*/ 	.word	0xffffffff


	//   ....[27]....
        /*01d8*/ 	.word	0xffffffff


	//   ....[28]....
        /*01dc*/ 	.word	0xffffffff


	//   ....[29]....
        /*01e0*/ 	.word	0xffffffff


	//   ....[30]....
        /*01e4*/ 	.word	0xffffffff


	//   ....[31]....
        /*01e8*/ 	.word	0xffffffff


	//   ....[32]....
        /*01ec*/ 	.word	0xffffffff


	//   ....[33]....
        /*01f0*/ 	.word	0xffffffff


	//   ....[34]....
        /*01f4*/ 	.word	0xffffffff


	//   ....[35]....
        /*01f8*/ 	.word	0xffffffff


	//   ....[36]....
        /*01fc*/ 	.word	0xffffffff


	//----- nvinfo : EIATTR_COOP_GROUP_INSTR_OFFSETS
	.align		4
.L_30045:
        /*0200*/ 	.byte	0x04, 0x28
        /*0202*/ 	.short	(.L_30047 - .L_30046)


	//   ....[0]....
.L_30046:
        /*0204*/ 	.word	0x00003fc0


	//   ....[1]....
        /*0208*/ 	.word	0x00003ff0


	//   ....[2]....
        /*020c*/ 	.word	0x00005890


	//   ....[3]....
        /*0210*/ 	.word	0x000058c0


	//   ....[4]....
        /*0214*/ 	.word	0x00005a50


	//   ....[5]....
        /*0218*/ 	.word	0x00005a80


	//   ....[6]....
        /*021c*/ 	.word	0x00005aa0


	//   ....[7]....
        /*0220*/ 	.word	0x00005bb0


	//   ....[8]....
        /*0224*/ 	.word	0x00005be0


	//   ....[9]....
        /*0228*/ 	.word	0x00005c00


	//   ....[10]....
        /*022c*/ 	.word	0x000069d0


	//   ....[11]....
        /*0230*/ 	.word	0x00006a30


	//   ....[12]....
        /*0234*/ 	.word	0x00006a60


	//   ....[13]....
        /*0238*/ 	.word	0x00006a80


	//   ....[14]....
        /*023c*/ 	.word	0x00006aa0


	//   ....[15]....
        /*0240*/ 	.word	0x00006af0


	//   ....[16]....
        /*0244*/ 	.word	0x00006b10


	//   ....[17]....
        /*0248*/ 	.word	0x00006b30


	//   ....[18]....
        /*024c*/ 	.word	0x00008a50


	//   ....[19]....
        /*0250*/ 	.word	0x00008a80


	//   ....[20]....
        /*0254*/ 	.word	0x00008aa0


	//   ....[21]....
        /*0258*/ 	.word	0x00008ac0


	//   ....[22]....
        /*025c*/ 	.word	0x00008ad0


	//   ....[23]....
        /*0260*/ 	.word	0x00008ae0


	//   ....[24]....
        /*0264*/ 	.word	0x00008af0


	//   ....[25]....
        /*0268*/ 	.word	0x00008b20


	//   ....[26]....
        /*026c*/ 	.word	0x00008b50


	//   ....[27]....
        /*0270*/ 	.word	0x00008b90


	//   ....[28]....
        /*0274*/ 	.word	0x00008bd0


	//   ....[29]....
        /*0278*/ 	.word	0x00008c10


	//   ....[30]....
        /*027c*/ 	.word	0x00009810


	//   ....[31]....
        /*0280*/ 	.word	0x00009890


	//   ....[32]....
        /*0284*/ 	.word	0x00009910


	//   ....[33]....
        /*0288*/ 	.word	0x00009990


	//   ....[34]....
        /*028c*/ 	.word	0x00009a10


	//   ....[35]....
        /*0290*/ 	.word	0x00009a90


	//   ....[36]....
        /*0294*/ 	.word	0x00009b00


	//----- nvinfo : EIATTR_EXIT_INSTR_OFFSETS
	.align		4
.L_30047:
        /*0298*/ 	.byte	0x04, 0x1c
        /*029a*/ 	.short	(.L_30049 - .L_30048)


	//   ....[0]....
.L_30048:
        /*029c*/ 	.word	0x00009230


	//   ....[1]....
        /*02a0*/ 	.word	0x00009330


	//   ....[2]....
        /*02a4*/ 	.word	0x000097b0


	//----- nvinfo : EIATTR_CTAIDZ_USED
	.align		4
.L_30049:
        /*02a8*/ 	.byte	0x01, 0x04
	.zero		2


	//----- nvinfo : EIATTR_CRS_STACK_SIZE
	.align		4
        /*02ac*/ 	.byte	0x04, 0x1e
        /*02ae*/ 	.short	(.L_30051 - .L_30050)
.L_30050:
        /*02b0*/ 	.word	0x00000000
.L_30051:


//--------------------- .nv.info._ZN4vllm25paged_attention_v1_kernelIffLi128ELi8ELi128ELNS_18Fp8KVCacheDataTypeE0ELb1EEEvPT_PKS2_PKT0_S8_ifPKiSA_iPKfiiiSC_SC_iiiii --------------------------
	.section	.nv.info._ZN4vllm25paged_attention_v1_kernelIffLi128ELi8ELi128ELNS_18Fp8KVCacheDataTypeE0ELb1EEEvPT_PKS2_PKT0_S8_ifPKiSA_iPKfiiiSC_SC_iiiii,"",@"SHT_CUDA_INFO"
	.sectionflags	@""
	.align	4


	//----- nvinfo : EIATTR_CUDA_API_VERSION
	.align		4
        /*0000*/ 	.byte	0x04, 0x37
        /*0002*/ 	.short	(.L_30053 - .L_30052)
.L_30052:
        /*0004*/ 	.word	0x00000082


	//----- nvinfo : EIATTR_SW2861232_WAR
	.align		4
.L_30053:
        /*0008*/ 	.byte	0x01, 0x35
	.zero		2


	//----- nvinfo : EIATTR_PARAM_CBANK
	.align		4
        /*000c*/ 	.byte	0x04, 0x0a
        /*000e*/ 	.short	(.L_30055 - .L_30054)
	.align		4
.L_30054:
        /*0010*/ 	.word	index@(.nv.constant0._ZN4vllm25paged_attention_v1_kernelIffLi128ELi8ELi128ELNS_18Fp8KVCacheDataTypeE0ELb1EEEvPT_PKS2_PKT0_S8_ifPKiSA_iPKfiiiSC_SC_iiiii)
        /*0014*/ 	.short	0x0160
        /*0016*/ 	.short	0x007c


	//----- nvinfo : EIATTR_CBANK_PARAM_SIZE
	.align		4
.L_30055:
        /*0018*/ 	.byte	0x03, 0x19
        /*001a*/ 	.short	0x007c


	//----- nvinfo : EIATTR_KPARAM_INFO
	.align		4
        /*001c*/ 	.byte	0x04, 0x17
        /*001e*/ 	.short	(.L_30057 - .L_30056)
.L_30056:
        /*0020*/ 	.word	0x00000000
        /*0024*/ 	.short	0x0013
        /*0026*/ 	.short	0x0078
        /*0028*/ 	.byte	0x00, 0xf0, 0x11, 0x00


	//----- nvinfo : EIATTR_KPARAM_INFO
	.align		4
.L_30057:
        /*002c*/ 	.byte	0x04, 0x17
        /*002e*/ 	.short	(.L_30059 - .L_30058)
.L_30058:
        /*0030*/ 	.word	0x00000000
        /*0034*/ 	.short	0x0012
        /*0036*/ 	.short	0x0074
        /*0038*/ 	.byte	0x00, 0xf0, 0x11, 0x00


	//----- nvinfo : EIATTR_KPARAM_INFO
	.align		4
.L_30059:
        /*003c*/ 	.byte	0x04, 0x17
        /*003e*/ 	.short	(.L_30061 - .L_30060)
.L_30060:
        /*0040*/ 	.word	0x00000000
        /*0044*/ 	.short	0x0011
        /*0046*/ 	.short	0x0070
        /*0048*/ 	.byte	0x00, 0xf0, 0x11, 0x00


	//----- nvinfo : EIATTR_KPARAM_INFO
	.align		4
.L_30061:
        /*004c*/ 	.byte	0x04, 0x17
        /*004e*/ 	.short	(.L_30063 - .L_30062)
.L_30062:
        /*0050*/ 	.word	0x00000000
        /*0054*/ 	.short	0x0010
        /*0056*/ 	.short	0x006c
        /*0058*/ 	.byte	0x00, 0xf0, 0x11, 0x00


	//----- nvinfo : EIATTR_KPARAM_INFO
	.align		4
.L_30063:
        /*005c*/ 	.byte	0x04, 0x17
        /*005e*/ 	.short	(.L_30065 - .L_30064)
.L_30064:
        /*0060*/ 	.word	0x00000000
        /*0064*/ 	.short	0x000f
        /*0066*/ 	.short	0x0068
        /*0068*/ 	.byte	0x00, 0xf0, 0x11, 0x00


	//----- nvinfo : EIATTR_KPARAM_INFO
	.align		4
.L_30065:
        /*006c*/ 	.byte	0x04, 0x17
        /*006e*/ 	.short	(.L_30067 - .L_30066)
.L_30066:
        /*0070*/ 	.word	0x00000000
        /*0074*/ 	.short	0x000e
        /*0076*/ 	.short	0x0060
        /*0078*/ 	.byte	0x00, 0xf0, 0x21, 0x00


	//----- nvinfo : EIATTR_KPARAM_INFO
	.align		4
.L_30067:
        /*007c*/ 	.byte	0x04, 0x17
        /*007e*/ 	.short	(.L_30069 - .L_30068)
.L_30068:
        /*0080*/ 	.word	0x00000000
        /*0084*/ 	.short	0x000d
        /*0086*/ 	.short	0x0058
        /*0088*/ 	.byte	0x00, 0xf0, 0x21, 0x00


	//----- nvinfo : EIATTR_KPARAM_INFO
	.align		4
.L_30069:
        /*008c*/ 	.byte	0x04, 0x17
        /*008e*/ 	.short	(.L_30071 - .L_30070)
.L_30070:
        /*0090*/ 	.word	0x00000000
        /*0094*/ 	.short	0x000c
        /*0096*/ 	.short	0x0050
        /*0098*/ 	.byte	0x00, 0xf0, 0x11, 0x00


	//----- nvinfo : EIATTR_KPARAM_INFO
	.align		4
.L_30071:
        /*009c*/ 	.byte	0x04, 0x17
        /*009e*/ 	.short	(.L_30073 - .L_30072)
.L_30072:
        /*00a0*/ 	.word	0x00000000
        /*00a4*/ 	.short	0x000b
        /*00a6*/ 	.short	0x004c
        /*00a8*/ 	.byte	0x00, 0xf0, 0x11, 0x00


	//----- nvinfo : EIATTR_KPARAM_INFO
	.align		4
.L_30073:
        /*00ac*/ 	.byte	0x04, 0x17
        /*00ae*/ 	.short	(.L_30075 - .L_30074)
.L_30074:
        /*00b0*/ 	.word	0x00000000
        /*00b4*/ 	.short	0x000a
        /*00b6*/ 	.short	0x0048
        /*00b8*/ 	.byte	0x00, 0xf0, 0x11, 0x00


	//----- nvinfo : EIATTR_KPARAM_INFO
	.align		4
.L_30075:
        /*00bc*/ 	.byte	0x04, 0x17
        /*00be*/ 	.short	(.L_30077 - .L_30076)
.L_30076:
        /*00c0*/ 	.word	0x00000000
        /*00c4*/ 	.short	0x0009
        /*00c6*/ 	.short	0x0040
        /*00c8*/ 	.byte	0x00, 0xf0, 0x21, 0x00


	//----- nvinfo : EIATTR_KPARAM_INFO
	.align		4
.L_30077:
        /*00cc*/ 	.byte	0x04, 0x17
        /*00ce*/ 	.short	(.L_30079 - .L_30078)
.L_30078:
        /*00d0*/ 	.word	0x00000000
        /*00d4*/ 	.short	0x0008
        /*00d6*/ 	.short	0x0038
        /*00d8*/ 	.byte	0x00, 0xf0, 0x11, 0x00


	//----- nvinfo : EIATTR_KPARAM_INFO
	.align		4
.L_30079:
        /*00dc*/ 	.byte	0x04, 0x17
        /*00de*/ 	.short	(.L_30081 - .L_30080)
.L_30080:
        /*00e0*/ 	.word	0x00000000
        /*00e4*/ 	.short	0x0007
        /*00e6*/ 	.short	0x0030
        /*00e8*/ 	.byte	0x00, 0xf0, 0x21, 0x00


	//----- nvinfo : EIATTR_KPARAM_INFO
	.align		4
.L_30081:
        /*00ec*/ 	.byte	0x04, 0x17
        /*00ee*/ 	.short	(.L_30083 - .L_30082)
.L_30082:
        /*00f0*/ 	.word	0x00000000
        /*00f4*/ 	.short	0x0006
        /*00f6*/ 	.short	0x0028
        /*00f8*/ 	.byte	0x00, 0xf0, 0x21, 0x00


	//----- nvinfo : EIATTR_KPARAM_INFO
	.align		4
.L_30083:
        /*00fc*/ 	.byte	0x04, 0x17
        /*00fe*/ 	.short	(.L_30085 - .L_30084)
.L_30084:
        /*0100*/ 	.word	0x00000000
        /*0104*/ 	.short	0x0005
        /*0106*/ 	.short	0x0024
        /*0108*/ 	.byte	0x00, 0xf0, 0x11, 0x00


	//----- nvinfo : EIATTR_KPARAM_INFO
	.align		4
.L_30085:
        /*010c*/ 	.byte	0x04, 0x17
        /*010e*/ 	.short	(.L_30087 - .L_30086)
.L_30086:
        /*0110*/ 	.word	0x00000000
        /*0114*/ 	.short	0x0004
        /*0116*/ 	.short	0x0020
        /*0118*/ 	.byte	0x00, 0xf0, 0x11, 0x00


	//----- nvinfo : EIATTR_KPARAM_INFO
	.align		4
.L_30087:
        /*011c*/ 	.byte	0x04, 0x17
        /*011e*/ 	.short	(.L_30089 - .L_30088)
.L_30088:
        /*0120*/ 	.word	0x00000000
        /*0124*/ 	.short	0x0003
        /*0126*/ 	.short	0x0018
        /*0128*/ 	.byte	0x00, 0xf0, 0x21, 0x00


	//----- nvinfo : EIATTR_KPARAM_INFO
	.align		4
.L_30089:
        /*012c*/ 	.byte	0x04, 0x17
        /*012e*/ 	.short	(.L_30091 - .L_30090)
.L_30090:
        /*0130*/ 	.word	0x00000000
        /*0134*/ 	.short	0x0002
        /*0136*/ 	.short	0x0010
        /*0138*/ 	.byte	0x00, 0xf0, 0x21, 0x00


	//----- nvinfo : EIATTR_KPARAM_INFO
	.align		4
.L_30091:
        /*013c*/ 	.byte	0x04, 0x17
        /*013e*/ 	.short	(.L_30093 - .L_30092)
.L_30092:
        /*0140*/ 	.word	0x00000000
        /*0144*/ 	.short	0x0001
        /*0146*/ 	.short	0x0008
        /*0148*/ 	.byte	0x00, 0xf0, 0x21, 0x00


	//----- nvinfo : EIATTR_KPARAM_INFO
	.align		4
.L_30093:
        /*014c*/ 	.byte	0x04, 0x17
        /*014e*/ 	.short	(.L_30095 - .L_30094)
.L_30094:
        /*0150*/ 	.word	0x00000000
        /*0154*/ 	.short	0x0000
        /*0156*/ 	.short	0x0000
        /*0158*/ 	.byte	0x00, 0xf0, 0x21, 0x00


	//----- nvinfo : EIATTR_MAXREG_COUNT
	.align		4
.L_30095:
        /*015c*/ 	.byte	0x03, 0x1b
        /*015e*/ 	.short	0x00ff


	//----- nvinfo : EIATTR_NUM_BARRIERS
	.align		4
        /*0160*/ 	.byte	0x02, 0x4c
        /*0162*/ 	.byte	0x01
	.zero		1


	//----- nvinfo : EIATTR_MERCURY_ISA_VERSION
	.align		4
        /*0164*/ 	.byte	0x03, 0x5f
        /*0166*/ 	.short	0x0000


	//----- nvinfo : EIATTR_COOP_GROUP_MASK_REGIDS
	.align		4
        /*0168*/ 	.byte	0x04, 0x29
        /*016a*/ 	.short	(.L_30097 - .L_30096)


	//   ....[0]....
.L_30096:
        /*016c*/ 	.word	0xffffffff


	//   ....[1]....
        /*0170*/ 	.word	0xffffffff


	//   ....[2]....
        /*0174*/ 	.word	0xffffffff


	//   ....[3]....
        /*0178*/ 	.word	0xffffffff


	//   ....[4]....
        /*017c*/ 	.word	0xffffffff


	//   ....[5]....
        /*0180*/ 	.word	0xffffffff


	//   ....[6]....
        /*0184*/ 	.word	0xffffffff


	//   ....[7]....
        /*0188*/ 	.word	0xffffffff


	//   ....[8]....
        /*018c*/ 	.word	0xffffffff


	//   ....[9]....
        /*0190*/ 	.word	0xffffffff


	//   ....[10]....
        /*0194*/ 	.word	0xffffffff


	//   ....[11]....
        /*0198*/ 	.word	0xffffffff


	//   ....[12]....
        /*019c*/ 	.word	0xffffffff


	//   ....[13]....
        /*01a0*/ 	.word	0xffffffff


	//   ....[14]....
        /*01a4*/ 	.word	0xffffffff


	//   ....[15]....
        /*01a8*/ 	.word	0xffffffff


	//   ....[16]....
        /*01ac*/ 	.word	0xffffffff


	//   ....[17]....
        /*01b0*/ 	.word	0xffffffff


	//   ....[18]....
        /*01b4*/ 	.word	0xffffffff


	//   ....[19]....
        /*01b8*/ 	.word	0xffffffff


	//   ....[20]....
        /*01bc*/ 	.word	0xffffffff


	//   ....[21]....
        /*01c0*/ 	.word	0xffffffff


	//   ....[22]....
        /*01c4*/ 	.word	0xffffffff


	//   ....[23]....
        /*01c8*/ 	.word	0xffffffff


	//   ....[24]....
        /*01cc*/ 	.word	0xffffffff


	//   ....[25]....
        /*01d0*/ 	.word	0xffffffff


	//   ....[26]....
        /*01d4*/ 	.word	0xffffffff


	//   ....[27]....
        /*01d8*/ 	.word	0xffffffff


	//   ....[28]....
        /*01dc*/ 	.word	0xffffffff


	//   ....[29]....
        /*01e0*/ 	.word	0xffffffff


	//   ....[30]....
        /*01e4*/ 	.word	0xffffffff


	//   ....[31]....
        /*01e8*/ 	.word	0xffffffff


	//   ....[32]....
        /*01ec*/ 	.word	0xffffffff


	//----- nvinfo : EIATTR_COOP_GROUP_INSTR_OFFSETS
	.align		4
.L_30097:
        /*01f0*/ 	.byte	0x04, 0x28
        /*01f2*/ 	.short	(.L_30099 - .L_30098)


	//   ....[0]....
.L_30098:
        /*01f4*/ 	.word	0x00002e50


	//   ....[1]....
        /*01f8*/ 	.word	0x00002e80


	//   ....[2]....
        /*01fc*/ 	.word	0x00004090


	//   ....[3]....
        /*0200*/ 	.word	0x000040c0


	//   ....[4]....
        /*0204*/ 	.word	0x00004250


	//   ....[5]....
        /*0208*/ 	.word	0x00004280


	//   ....[6]....
        /*020c*/ 	.word	0x000042a0


	//   ....[7]....
        /*0210*/ 	.word	0x00004360


	//   ....[8]....
        /*0214*/ 	.word	0x00004390


	//   ....[9]....
        /*0218*/ 	.word	0x000043c0


	//   ....[10]....
        /*021c*/ 	.word	0x000051b0


	//   ....[11]....
        /*0220*/ 	.word	0x00005210


	//   ....[12]....
        /*0224*/ 	.word	0x00005240


	//   ....[13]....
        /*0228*/ 	.word	0x00005260


	//   ....[14]....
        /*022c*/ 	.word	0x00005280


	//   ....[15]....
        /*0230*/ 	.word	0x000052d0


	//   ....[16]....
        /*0234*/ 	.word	0x000052f0


	//   ....[17]....
        /*0238*/ 	.word	0x00005310


	//   ....[18]....
        /*023c*/ 	.word	0x00006c70


	//   ....[19]....
        /*0240*/ 	.word	0x00006ca0


	//   ....[20]....
        /*0244*/ 	.word	0x00006cd0


	//   ....[21]....
        /*0248*/ 	.word	0x00006d00


	//   ....[22]....
        /*024c*/ 	.word	0x00006d20


	//   ....[23]....
        /*0250*/ 	.word	0x00006d30


	//   ....[24]....
        /*0254*/ 	.word	0x00006d40


	//   ....[25]....
        /*0258*/ 	.word	0x00006d70


	//   ....[26]....
        /*025c*/ 	.word	0x00007660


	//   ....[27]....
        /*0260*/ 	.word	0x000076e0


	//   ....[28]....
        /*0264*/ 	.word	0x00007760


	//   ....[29]....
        /*0268*/ 	.word	0x000077e0


	//   ....[30]....
        /*026c*/ 	.word	0x00007860


	//   ....[31]....
        /*0270*/ 	.word	0x000078e0


	//   ....[32]....
        /*0274*/ 	.word	0x00007950


	//----- nvinfo : EIATTR_EXIT_INSTR_OFFSETS
	.align		4
.L_30099:
        /*0278*/ 	.byte	0x04, 0x1c
        /*027a*/ 	.short	(.L_30101 - .L_30100)


	//   ....[0]....
.L_30100:
        /*027c*/ 	.word	0x000071f0


	//   ....[1]....
        /*0280*/ 	.word	0x00007300


	//   ....[2]....
        /*0284*/ 	.word	0x00007600


	//----- nvinfo : EIATTR_CTAIDZ_USED
	.align		4
.L_30101:
        /*0288*/ 	.byte	0x01, 0x04
	.zero		2


	//----- nvinfo : EIATTR_CRS_STACK_SIZE
	.align		4
        /*028c*/ 	.byte	0x04, 0x1e
        /*028e*/ 	.short	(.L_30103 - .L_30102)
.L_30102:
        /*0290*/ 	.word	0x00000000
.L_30103:


//--------------------- .nv.info._ZN4vllm25paged_attention_v1_kernelIffLi120ELi8ELi128ELNS_18Fp8KVCacheDataTypeE0ELb1EEEvPT_PKS2_PKT0_S8_ifPKiSA_iPKfiiiSC_SC_iiiii --------------------------
	.section	.nv.info._ZN4vllm25paged_attention_v1_kernelIffLi120ELi8ELi128ELNS_18Fp8KVCacheDataTypeE0ELb1EEEvPT_PKS2_PKT0_S8_ifPKiSA_iPKfiiiSC_SC_iiiii,"",@"SHT_CUDA_INFO"
	.sectionflags	@""
	.align	4


	//----- nvinfo : EIATTR_CUDA_API_VERSION
	.align		4
        /*0000*/ 	.byte	0x04, 0x37
        /*0002*/ 	.short	(.L_30105 - .L_30104)
.L_30104:
        /*0004*/ 	.word	0x00000082


	//----- nvinfo : EIATTR_SW2861232_WAR
	.align		4
.L_30105:
        /*0008*/ 	.byte	0x01, 0x35
	.zero		2


	//----- nvinfo : EIATTR_PARAM_CBANK
	.align		4
        /*000c*/ 	.byte	0x04, 0x0a
        /*000e*/ 	.short	(.L_30107 - .L_30106)
	.align		4
.L_30106:
        /*0010*/ 	.word	index@(.nv.constant0._ZN4vllm25paged_attention_v1_kernelIffLi120ELi8ELi128ELNS_18Fp8KVCacheDataTypeE0ELb1EEEvPT_PKS2_PKT0_S8_ifPKiSA_iPKfiiiSC_SC_iiiii)
        /*0014*/ 	.short	0x0160
        /*0016*/ 	.short	0x007c


	//----- nvinfo : EIATTR_CBANK_PARAM_SIZE
	.align		4
.L_30107:
        /*0018*/ 	.byte	0x03, 0x19
        /*001a*/ 	.short	0x007c


	//----- nvinfo : EIATTR_KPARAM_INFO
	.align		4
        /*001c*/ 	.byte	0x04, 0x17
        /*001e*/ 	.short	(.L_30109 - .L_30108)
.L_30108:
        /*0020*/ 	.word	0x00000000
        /*0024*/ 	.short	0x0013
        /*0026*/ 	.short	0x0078
        /*0028*/ 	.byte	0x00, 0xf0, 0x11, 0x00


	//----- nvinfo : EIATTR_KPARAM_INFO
	.align		4
.L_30109:
        /*002c*/ 	.byte	0x04, 0x17
        /*002e*/ 	.short	(.L_30111 - .L_30110)
.L_30110:
        /*0030*/ 	.word	0x00000000
        /*0034*/ 	.short	0x0012
        /*0036*/ 	.short	0x0074
        /*0038*/ 	.byte	0x00, 0xf0, 0x11, 0x00


	//----- nvinfo : EIATTR_KPARAM_INFO
	.align		4
.L_30111:
        /*003c*/ 	.byte	0x04, 0x17
        /*003e*/ 	.short	(.L_30113 - .L_30112)
.L_30112:
        /*0040*/ 	.word	0x00000000
        /*0044*/ 	.short	0x0011
        /*0046*/ 	.short	0x0070
        /*0048*/ 	.byte	0x00, 0xf0, 0x11, 0x00


	//----- nvinfo : EIATTR_KPARAM_INFO
	.align		4
.L_30113:
        /*004c*/ 	.byte	0x04, 0x17
        /*004e*/ 	.short	(.L_30115 - .L_30114)
.L_30114:
        /*0050*/ 	.word	0x00000000
        /*0054*/ 	.short	0x0010
        /*0056*/ 	.short	0x006c
        /*0058*/ 	.byte	0x00, 0xf0, 0x11, 0x00


	//----- nvinfo : EIATTR_KPARAM_INFO
	.align		4
.L_30115:
        /*005c*/ 	.byte	0x04, 0x17
        /*005e*/ 	.short	(.L_30117 - .L_30116)
.L_30116:
        /*0060*/ 	.word	0x00000000
        /*0064*/ 	.short	0x000f
        /*0066*/ 	.short	0x0068
        /*0068*/ 	.byte	0x00, 0xf0, 0x11, 0x00


	//----- nvinfo : EIATTR_KPARAM_INFO
	.align		4
.L_30117:
        /*006c*/ 	.byte	0x04, 0x17
        /*006e*/ 	.short	(.L_30119 - .L_30118)
.L_30118:
        /*0070*/ 	.word	0x00000000
        /*0074*/ 	.short	0x000e
        /*0076*/ 	.short	0x0060
        /*0078*/ 	.byte	0x00, 0xf0, 0x21, 0x00


	//----- nvinfo : EIATTR_KPARAM_INFO
	.align		4
.L_30119:
        /*007c*/ 	.byte	0x04, 0x17
        /*007e*/ 	.short	(.L_30121 - .L_30120)
.L_30120:
        /*0080*/ 	.word	0x00000000
        /*0084*/ 	.short	0x000d
        /*0086*/ 	.short	0x0058
        /*0088*/ 	.byte	0x00, 0xf0, 0x21, 0x00


	//----- nvinfo : EIATTR_KPARAM_INFO
	.align		4
.L_30121:
        /*008c*/ 	.byte	0x04, 0x17
        /*008e*/ 	.short	(.L_30123 - .L_30122)
.L_30122:
        /*0090*/ 	.word	0x00000000
        /*0094*/ 	.short	0x000c
        /*0096*/ 	.short	0x0050
        /*0098*/ 	.byte	0x00, 0xf0, 0x11, 0x00


	//----- nvinfo : EIATTR_KPARAM_INFO
	.align		4
.L_30123:
        /*009c*/ 	.byte	0x04, 0x17
        /*009e*/ 	.short	(.L_30125 - .L_30124)
.L_30124:
        /*00a0*/ 	.word	0x00000000
        /*00a4*/ 	.short	0x000b
        /*00a6*/ 	.short	0x004c
        /*00a8*/ 	.byte	0x00, 0xf0, 0x11, 0x00


	//----- nvinfo : EIATTR_KPARAM_INFO
	.align		4
.L_30125:
        /*00ac*/ 	.byte	0x04, 0x17
        /*00ae*/ 	.short	(.L_30127 - .L_30126)
.L_30126:
        /*00b0*/ 	.word	0x00000000
        /*00b4*/ 	.short	0x000a
        /*00b6*/ 	.short	0x0048
        /*00b8*/ 	.byte	0x00, 0xf0, 0x11, 0x00


	//----- nvinfo : EIATTR_KPARAM_INFO
	.align		4
.L_30127:
        /*00bc*/ 	.byte	0x04, 0x17
        /*00be*/ 	.short	(.L_30129 - .L_30128)
.L_30128:
        /*00c0*/ 	.word	0x00000000
        /*00c4*/ 	.short	0x0009
        /*00c6*/ 	.short	0x0040
        /*00c8*/ 	.byte	0x00, 0xf0, 0x21, 0x00


	//----- nvinfo : EIATTR_KPARAM_INFO
	.align		4
.L_30129:
        /*00cc*/ 	.byte	0x04, 0x17
        /*00ce*/ 	.short	(.L_30131 - .L_30130)
.L_30130:
        /*00d0*/ 	.word	0x00000000
        /*00d4*/ 	.short	0x0008
        /*00d6*/ 	.short	0x0038
        /*00d8*/ 	.byte	0x00, 0xf0, 0x11, 0x00


	//----- nvinfo : EIATTR_KPARAM_INFO
	.align		4
.L_30131:
        /*00dc*/ 	.byte	0x04, 0x17
        /*00de*/ 	.short	(.L_30133 - .L_30132)
.L_30132:
        /*00e0*/ 	.word	0x00000000
        /*00e4*/ 	.short	0x0007
        /*00e6*/ 	.short	0x0030
        /*00e8*/ 	.byte	0x00, 0xf0, 0x21, 0x00


	//----- nvinfo : EIATTR_KPARAM_INFO
	.align		4
.L_30133:
        /*00ec*/ 	.byte	0x04, 0x17
        /*00ee*/ 	.short	(.L_30135 - .L_30134)
.L_30134:
        /*00f0*/ 	.word	0x00000000
        /*00f4*/ 	.short	0x0006
        /*00f6*/ 	.short	0x0028
        /*00f8*/ 	.byte	0x00, 0xf0, 0x21, 0x00


	//----- nvinfo : EIATTR_KPARAM_INFO
	.align		4
.L_30135:
        /*00fc*/ 	.byte	0x04, 0x17
        /*00fe*/ 	.short	(.L_30137 - .L_30136)
.L_30136:
        /*0100*/ 	.word	0x00000000
        /*0104*/ 	.short	0x0005
        /*0106*/ 	.short	0x0024
        /*0108*/ 	.byte	0x00, 0xf0, 0x11, 0x00


	//----- nvinfo : EIATTR_KPARAM_INFO
	.align		4
.L_30137:
        /*010c*/ 	.byte	0x04, 0x17
        /*010e*/ 	.short	(.L_30139 - .L_30138)
.L_30138:
        /*0110*/ 	.word	0x00000000
        /*0114*/ 	.short	0x0004
        /*0116*/ 	.short	0x0020
        /*0118*/ 	.byte	0x00, 0xf0, 0x11, 0x00


	//----- nvinfo : EIATTR_KPARAM_INFO
	.align		4
.L_30139:
        /*011c*/ 	.byte	0x04, 0x17
        /*011e*/ 	.short	(.L_30141 - .L_30140)
.L_30140:
        /*0120*/ 	.word	0x00000000
        /*0124*/ 	.short	0x0003
        /*0126*/ 	.short	0x0018
        /*0128*/ 	.byte	0x00, 0xf0, 0x21, 0x00


	//----- nvinfo : EIATTR_KPARAM_INFO
	.align		4
.L_30141:
        /*012c*/ 	.byte	0x04, 0x17
        /*012e*/ 	.short	(.L_30143 - .L_30142)
.L_30142:
        /*0130*/ 	.word	0x00000000
        /*0134*/ 	.short	0x0002
        /*0136*/ 	.short	0x0010
        /*0138*/ 	.byte	0x00, 0xf0, 0x21, 0x00


	//----- nvinfo : EIATTR_KPARAM_INFO
	.align		4
.L_30143:
        /*013c*/ 	.byte	0x04, 0x17
        /*013e*/ 	.short	(.L_30145 - .L_30144)
.L_30144:
        /*0140*/ 	.word	0x00000000
        /*0144*/ 	.short	0x0001
        /*0146*/ 	.short	0x0008
        /*0148*/ 	.byte	0x00, 0xf0, 0x21, 0x00


	//----- nvinfo : EIATTR_KPARAM_INFO
	.align		4
.L_30145:
        /*014c*/ 	.byte	0x04, 0x17
        /*014e*/ 	.short	(.L_30147 - .L_30146)
.L_30146:
        /*0150*/ 	.word	0x00000000
        /*0154*/ 	.short	0x0000
        /*0156*/ 	.short	0x0000
        /*0158*/ 	.byte	0x00, 0xf0, 0x21, 0x00


	//----- nvinfo : EIATTR_MAXREG_COUNT
	.align		4
.L_30147:
        /*015c*/ 	.byte	0x03, 0x1b
        /*015e*/ 	.short	0x00ff


	//----- nvinfo : EIATTR_NUM_BARRIERS
	.align		4
        /*0160*/ 	.byte	0x02, 0x4c
        /*0162*/ 	.byte	0x01
	.zero		1


	//----- nvinfo : EIATTR_MERCURY_ISA_VERSION
	.align		4
        /*0164*/ 	.byte	0x03, 0x5f
        /*0166*/ 	.short	0x0000


	//----- nvinfo : EIATTR_COOP_GROUP_MASK_REGIDS
	.align		4
        /*0168*/ 	.byte	0x04, 0x29
        /*016a*/ 	.short	(.L_30149 - .L_30148)


	//   ....[0]....
.L_30148:
        /*016c*/ 	.word	0xffffffff


	//   ....[1]....
        /*0170*/ 	.word	0xffffffff


	//   ....[2]....
        /*0174*/ 	.word	0xffffffff


	//   ....[3]....
        /*0178*/ 	.word	0xffffffff


	//   ....[4]....
        /*017c*/ 	.word	0xffffffff


	//   ....[5]....
        /*0180*/ 	.word	0xffffffff


	//   ....[6]....
        /*0184*/ 	.word	0xffffffff


	//   ....[7]....
        /*0188*/ 	.word	0xffffffff


	//   ....[8]....
        /*018c*/ 	.word	0xffffffff


	//   ....[9]....
        /*0190*/ 	.word	0xffffffff


	//   ....[10]....
        /*0194*/ 	.word	0xffffffff


	//   ....[11]....
        /*0198*/ 	.word	0xffffffff


	//   ....[12]....
        /*019c*/ 	.word	0xffffffff


	//   ....[13]....
        /*01a0*/ 	.word	0xffffffff


	//   ....[14]....
        /*01a4*/ 	.word	0xffffffff


	//   ....[15]....
        /*01a8*/ 	.word	0xffffffff


	//   ....[16]....
        /*01ac*/ 	.word	0xffffffff


	//   ....[17]....
        /*01b0*/ 	.word	0xffffffff


	//   ....[18]....
        /*01b4*/ 	.word	0xffffffff


	//   ....[19]....
        /*01b8*/ 	.word	0xffffffff


	//   ....[20]....
        /*01bc*/ 	.word	0xffffffff


	//   ....[21]....
        /*01c0*/ 	.word	0xffffffff


	//   ....[22]....
        /*01c4*/ 	.word	0xffffffff


	//   ....[23]....
        /*01c8*/ 	.word	0xffffffff


	//   ....[24]....
        /*01cc*/ 	.word	0xffffffff


	//   ....[25]....
        /*01d0*/ 	.word	0xffffffff


	//   ....[26]....
        /*01d4*/ 	.word	0xffffffff


	//   ....[27]....
        /*01d8*/ 	.word	0xffffffff


	//   ....[28]....
        /*01dc*/ 	.word	0xffffffff


	//   ....[29]....
        /*01e0*/ 	.word	0xffffffff


	//   ....[30]....
        /*01e4*/ 	.word	0xffffffff


	//   ....[31]....
        /*01e8*/ 	.word	0xffffffff


	//   ....[32]....
        /*01ec*/ 	.word	0xffffffff


	//----- nvinfo : EIATTR_COOP_GROUP_INSTR_OFFSETS
	.align		4
.L_30149:
        /*01f0*/ 	.byte	0x04, 0x28
        /*01f2*/ 	.short	(.L_30151 - .L_30150)


	//   ....[0]....
.L_30150:
        /*01f4*/ 	.word	0x00002d20


	//   ....[1]....
        /*01f8*/ 	.word	0x00002d50


	//   ....[2]....
        /*01fc*/ 	.word	0x00003f40


	//   ....[3]....
        /*0200*/ 	.word	0x00003f70


	//   ....[4]....
        /*0204*/ 	.word	0x000040e0


	//   ....[5]....
        /*0208*/ 	.word	0x00004110


	//   ....[6]....
        /*020c*/ 	.word	0x00004130


	//   ....[7]....
        /*0210*/ 	.word	0x000041f0


	//   ....[8]....
        /*0214*/ 	.word	0x00004220


	//   ....[9]....
        /*0218*/ 	.word	0x00004250


	//   ....[10]....
        /*021c*/ 	.word	0x00005040


	//   ....[11]....
        /*0220*/ 	.word	0x000050a0


	//   ....[12]....
        /*0224*/ 	.word	0x000050d0


	//   ....[13]....
        /*0228*/ 	.word	0x000050f0


	//   ....[14]....
        /*022c*/ 	.word	0x00005110


	//   ....[15]....
        /*0230*/ 	.word	0x00005160


	//   ....[16]....
        /*0234*/ 	.word	0x00005180


	//   ....[17]....
        /*0238*/ 	.word	0x000051a0


	//   ....[18]....
        /*023c*/ 	.word	0x00006b40


	//   ....[19]....
        /*0240*/ 	.word	0x00006b70


	//   ....[20]....
        /*0244*/ 	.word	0x00006b90


	//   ....[21]....
        /*0248*/ 	.word	0x00006ba0


	//   ....[22]....
        /*024c*/ 	.word	0x00006bb0


	//   ....[23]....
        /*0250*/ 	.word	0x00006bc0


	//   ....[24]....
        /*0254*/ 	.word	0x00006bd0


	//   ....[25]....
        /*0258*/ 	.word	0x00006c00


	//   ....[26]....
        /*025c*/ 	.word	0x000076f0


	//   ....[27]....
        /*0260*/ 	.word	0x00007770


	//   ....[28]....
        /*0264*/ 	.word	0x000077f0


	//   ....[29]....
        /*0268*/ 	.word	0x00007870


	//   ....[30]....
        /*026c*/ 	.word	0x000078f0


	//   ....[31]....
        /*0270*/ 	.word	0x00007970


	//   ....[32]....
        /*0274*/ 	.word	0x000079e0


	//----- nvinfo : EIATTR_EXIT_INSTR_OFFSETS
	.align		4
.L_30151:
        /*0278*/ 	.byte	0x04, 0x1c
        /*027a*/ 	.short	(.L_30153 - .L_30152)


	//   ....[0]....
.L_30152:
        /*027c*/ 	.word	0x00007230


	//   ....[1]....
        /*0280*/ 	.word	0x00007620


	//   ....[2]....
        /*0284*/ 	.word	0x00007690


	//----- nvinfo : EIATTR_CTAIDZ_USED
	.align		4
.L_30153:
        /*0288*/ 	.byte	0x01, 0x04
	.zero		2


	//----- nvinfo : EIATTR_CRS_STACK_SIZE
	.align		4
        /*028c*/ 	.byte	0x04, 0x1e
        /*028e*/ 	.short	(.L_30155 - .L_30154)
.L_30154:
        /*0290*/ 	.word	0x00000000
.L_30155:


//--------------------- .nv.info._ZN4vllm25paged_attention_v1_kernelIffLi112ELi8ELi128ELNS_18Fp8KVCacheDataTypeE0ELb1EEEvPT_PKS2_PKT0_S8_ifPKiSA_iPKfiiiSC_SC_iiiii --------------------------
	.section	.nv.info._ZN4vllm25paged_attention_v1_kernelIffLi112ELi8ELi128ELNS_18Fp8KVCacheDataTypeE0ELb1EEEvPT_PKS2_PKT0_S8_ifPKiSA_iPKfiiiSC_SC_iiiii,"",@"SHT_CUDA_INFO"
	.sectionflags	@""
	.align	4


	//----- nvinfo : EIATTR_CUDA_API_VERSION
	.align		4
        /*0000*/ 	.byte	0x04, 0x37
        /*0002*/ 	.short	(.L_30157 - .L_30156)
.L_30156:
        /*0004*/ 	.word	0x00000082


	//----- nvinfo : EIATTR_SW2861232_WAR
	.align		4
.L_30157:
        /*0008*/ 	.byte	0x01, 0x35
	.zero		2


	//----- nvinfo : EIATTR_PARAM_CBANK
	.align		4
        /*000c*/ 	.byte	0x04, 0x0a
        /*000e*/ 	.short	(.L_30159 - .L_30158)
	.align		4
.L_30158:
        /*0010*/ 	.word	index@(.nv.constant0._ZN4vllm25paged_attention_v1_kernelIffLi112ELi8ELi128ELNS_18Fp8KVCacheDataTypeE0ELb1EEEvPT_PKS2_PKT0_S8_ifPKiSA_iPKfiiiSC_SC_iiiii)
        /*0014*/ 	.short	0x0160
        /*0016*/ 	.short	0x007c


	//----- nvinfo : EIATTR_CBANK_PARAM_SIZE
	.align		4
.L_30159:
        /*0018*/ 	.byte	0x03, 0x19
        /*001a*/ 	.short	0x007c


	//----- nvinfo : EIATTR_KPARAM_INFO
	.align		4
        /*001c*/ 	.byte	0x04, 0x17
        /*001e*/ 	.short	(.L_30161 - .L_30160)
.L_30160:
        /*0020*/ 	.word	0x00000000
        /*0024*/ 	.short	0x0013
        /*0026*/ 	.short	0x0078
        /*0028*/ 	.byte	0x00, 0xf0, 0x11, 0x00


	//----- nvinfo : EIATTR_KPARAM_INFO
	.align		4
.L_30161:
        /*002c*/ 	.byte	0x04, 0x17
        /*002e*/ 	.short	(.L_30163 - .L_30162)
.L_30162:
        /*0030*/ 	.word	0x00000000
        /*0034*/ 	.short	0x0012
        /*0036*/ 	.short	0x0074
        /*0038*/ 	.byte	0x00, 0xf0, 0x11, 0x00


	//----- nvinfo : EIATTR_KPARAM_INFO
	.align		4
.L_30163:
        /*003c*/ 	.byte	0x04, 0x17
        /*003e*/ 	.short	(.L_30165 - .L_30164)
.L_30164:
        /*0040*/ 	.word	0x00000000
        /*0044*/ 	.short	0x0011
        /*0046*/ 	.short	0x0070
        /*0048*/ 	.byte	0x00, 0xf0, 0x11, 0x00


	//----- nvinfo : EIATTR_KPARAM_INFO
	.align		4
.L_30165:
        /*004c*/ 	.byte	0x04, 0x17
        /*004e*/ 	.short	(.L_30167 - .L_30166)
.L_30166:
        /*0050*/ 	.word	0x00000000
        /*0054*/ 	.short	0x0010
        /*0056*/ 	.short	0x006c
        /*0058*/ 	.byte	0x00, 0xf0, 0x11, 0x00


	//----- nvinfo : EIATTR_KPARAM_INFO
	.align		4
.L_30167:
        /*005c*/ 	.byte	0x04, 0x17
        /*005e*/ 	.short	(.L_30169 - .L_30168)
.L_30168:
        /*0060*/ 	.word	0x00000000
        /*0064*/ 	.short	0x000f
        /*0066*/ 	.short	0x0068
        /*0068*/ 	.byte	0x00, 0xf0, 0x11, 0x00


	//----- nvinfo : EIATTR_KPARAM_INFO
	.align		4
.L_30169:
        /*006c*/ 	.byte	0x04, 0x17
        /*006e*/ 	.short	(.L_30171 - .L_30170)
.L_30170:
        /*0070*/ 	.word	0x00000000
        /*0074*/ 	.short	0x000e
        /*0076*/ 	.short	0x0060
        /*0078*/ 	.byte	0x00, 0xf0, 0x21, 0x00


	//----- nvinfo : EIATTR_KPARAM_INFO
	.align		4
.L_30171:
        /*007c*/ 	.byte	0x04, 0x17
        /*007e*/ 	.short	(.L_30173 - .L_30172)
.L_30172:
        /*0080*/ 	.word	0x00000000
        /*0084*/ 	.short	0x000d
        /*0086*/ 	.short	0x0058
        /*0088*/ 	.byte	0x00, 0xf0, 0x21, 0x00


	//----- nvinfo : EIATTR_KPARAM_INFO
	.align		4
.L_30173:
        /*008c*/ 	.byte	0x04, 0x17
        /*008e*/ 	.short	(.L_30175 - .L_30174)
.L_30174:
        /*0090*/ 	.word	0x00000000
        /*0094*/ 	.short	0x000c
        /*0096*/ 	.short	0x0050
        /*0098*/ 	.byte	0x00, 0xf0, 0x11, 0x00


	//----- nvinfo : EIATTR_KPARAM_INFO
	.align		4
.L_30175:
        /*009c*/ 	.byte	0x04, 0x17
        /*009e*/ 	.short	(.L_30177 - .L_30176)
.L_30176:
        /*00a0*/ 	.word	0x00000000
        /*00a4*/ 	.short	0x000b
        /*00a6*/ 	.short	0x004c
        /*00a8*/ 	.byte	0x00, 0xf0, 0x11, 0x00


	//----- nvinfo : EIATTR_KPARAM_INFO
	.align		4
.L_30177:
        /*00ac*/ 	.byte	0x04, 0x17
        /*00ae*/ 	.short	(.L_30179 - .L_30178)
.L_30178:
        /*00b0*/ 	.word	0x00000000
        /*00b4*/ 	.short	0x000a
        /*00b6*/ 	.short	0x0048
        /*00b8*/ 	.byte	0x00, 0xf0, 0x11, 0x00


	//----- nvinfo : EIATTR_KPARAM_INFO
	.align		4
.L_30179:
        /*00bc*/ 	.byte	0x04, 0x17
        /*00be*/ 	.short	(.L_30181 - .L_30180)
.L_30180:
        /*00c0*/ 	.word	0x00000000
        /*00c4*/ 	.short	0x0009
        /*00c6*/ 	.short	0x0040
        /*00c8*/ 	.byte	0x00, 0xf0, 0x21, 0x00


	//----- nvinfo : EIATTR_KPARAM_INFO
	.align		4
.L_30181:
        /*00cc*/ 	.byte	0x04, 0x17
        /*00ce*/ 	.short	(.L_30183 - .L_30182)
.L_30182:
        /*00d0*/ 	.word	0x00000000
        /*00d4*/ 	.short	0x0008
        /*00d6*/ 	.short	0x0038
        /*00d8*/ 	.byte	0x00, 0xf0, 0x11, 0x00


	//----- nvinfo : EIATTR_KPARAM_INFO
	.align		4
.L_30183:
        /*00dc*/ 	.byte	0x04, 0x17
        /*00de*/ 	.short	(.L_30185 - .L_30184)
.L_30184:
        /*00e0*/ 	.word	0x00000000
        /*00e4*/ 	.short	0x0007
        /*00e6*/ 	.short	0x0030
        /*00e8*/ 	.byte	0x00, 0xf0, 0x21, 0x00


	//----- nvinfo : EIATTR_KPARAM_INFO
	.align		4
.L_30185:
        /*00ec*/ 	.byte	0x04, 0x17
        /*00ee*/ 	.short	(.L_30187 - .L_30186)
.L_30186:
        /*00f0*/ 	.word	0x00000000
        /*00f4*/ 	.short	0x0006
        /*00f6*/ 	.short	0x0028
        /*00f8*/ 	.byte	0x00, 0xf0, 0x21, 0x00


	//----- nvinfo : EIATTR_KPARAM_INFO
	.align		4
.L_30187:
        /*00fc*/ 	.byte	0x04, 0x17
        /*00fe*/ 	.short	(.L_30189 - .L_30188)
.L_30188:
        /*0100*/ 	.word	0x00000000
        /*0104*/ 	.short	0x0005
        /*0106*/ 	.short	0x0024
        /*0108*/ 	.byte	0x00, 0xf0, 0x11, 0x00


	//----- nvinfo : EIATTR_KPARAM_INFO
	.align		4
.L_30189:
        /*010c*/ 	.byte	0x04, 0x17
        /*010e*/ 	.short	(.L_30191 - .L_30190)
.L_30190:
        /*0110*/ 	.word	0x00000000
        /*0114*/ 	.short	0x0004
        /*0116*/ 	.short	0x0020
        /*0118*/ 	.byte	0x00, 0xf0, 0x11, 0x00


	//----- nvinfo : EIATTR_KPARAM_INFO
	.align		4
.L_30191:
        /*011c*/ 	.byte	0x04, 0x17
        /*011e*/ 	.short	(.L_30193 - .L_30192)
.L_30192:
        /*0120*/ 	.word	0x00000000
        /*0124*/ 	.short	0x0003
        /*0126*/ 	.short	0x0018
        /*0128*/ 	.byte	0x00, 0xf0, 0x21, 0x00


	//----- nvinfo : EIATTR_KPARAM_INFO
	.align		4
.L_30193:
        /*012c*/ 	.byte	0x04, 0x17
        /*012e*/ 	.short	(.L_30195 - .L_30194)
.L_30194:
        /*0130*/ 	.word	0x00000000
        /*0134*/ 	.short	0x0002
        /*0136*/ 	.short	0x0010
        /*0138*/ 	.byte	0x00, 0xf0, 0x21, 0x00


	//----- nvinfo : EIATTR_KPARAM_INFO
	.align		4
.L_30195:
        /*013c*/ 	.byte	0x04, 0x17
        /*013e*/ 	.short	(.L_30197 - .L_30196)
.L_30196:
        /*0140*/ 	.word	0x00000000
        /*0144*/ 	.short	0x0001
        /*0146*/ 	.short	0x0008
        /*0148*/ 	.byte	0x00, 0xf0, 0x21, 0x00


	//----- nvinfo : EIATTR_KPARAM_INFO
	.align		4
.L_30197:
        /*014c*/ 	.byte	0x04, 0x17
        /*014e*/ 	.short	(.L_30199 - .L_30198)
.L_30198:
        /*0150*/ 	.word	0x00000000
        /*0154*/ 	.short	0x0000
        /*0156*/ 	.short	0x0000
        /*0158*/ 	.byte	0x00, 0xf0, 0x21, 0x00


	//----- nvinfo : EIATTR_MAXREG_COUNT
	.align		4
.L_30199:
        /*015c*/ 	.byte	0x03, 0x1b
        /*015e*/ 	.short	0x00ff


	//----- nvinfo : EIATTR_NUM_BARRIERS
	.align		4
        /*0160*/ 	.byte	0x02, 0x4c
        /*0162*/ 	.byte	0x01
	.zero		1


	//----- nvinfo : EIATTR_MERCURY_ISA_VERSION
	.align		4
        /*0164*/ 	.byte	0x03, 0x5f
        /*0166*/ 	.short	0x0000


	//----- nvinfo : EIATTR_COOP_GROUP_MASK_REGIDS
	.align		4
        /*0168*/ 	.byte	0x04, 0x29
        /*016a*/ 	.short	(.L_30201 - .L_30200)


	//   ....[0]....
.L_30200:
        /*016c*/ 	.word	0xffffffff


	//   ....[1]....
        /*0170*/ 	.word	0xffffffff


	//   ....[2]....
        /*0174*/ 	.word	0xffffffff


	//   ....[3]....
        /*0178*/ 	.word	0xffffffff


	//   ....[4]....
        /*017c*/ 	.word	0xffffffff


	//   ....[5]....
        /*0180*/ 	.word	0xffffffff


	//   ....[6]....
        /*0184*/ 	.word	0xffffffff


	//   ....[7]....
        /*0188*/ 	.word	0xffffffff


	//   ....[8]....
        /*018c*/ 	.word	0xffffffff


	//   ....[9]....
        /*0190*/ 	.word	0xffffffff


	//   ....[10]....
        /*0194*/ 	.word	0xffffffff


	//   ....[11]....
        /*0198*/ 	.word	0xffffffff


	//   ....[12]....
        /*019c*/ 	.word	0xffffffff


	//   ....[13]....
        /*01a0*/ 	.word	0xffffffff


	//   ....[14]....
        /*01a4*/ 	.word	0xffffffff


	//   ....[15]....
        /*01a8*/ 	.word	0xffffffff


	//   ....[16]....
        /*01ac*/ 	.word	0xffffffff


	//   ....[17]....
        /*01b0*/ 	.word	0xffffffff


	//   ....[18]....
        /*01b4*/ 	.word	0xffffffff


	//   ....[19]....
        /*01b8*/ 	.word	0xffffffff


	//   ....[20]....
        /*01bc*/ 	.word	0xffffffff


	//   ....[21]....
        /*01c0*/ 	.word	0xffffffff


	//   ....[22]....
        /*01c4*/ 	.word	0xffffffff


	//   ....[23]....
        /*01c8*/ 	.word	0xffffffff


	//   ....[24]....
        /*01cc*/ 	.word	0xffffffff


	//   ....[25]....
        /*01d0*/ 	.word	0xffffffff


	//   ....[26]....
        /*01d4*/ 	.word	0xffffffff


	//   ....[27]....
        /*01d8*/ 	.word	0xffffffff


	//   ....[28]....
        /*01dc*/ 	.word	0xffffffff


	//   ....[29]....
        /*01e0*/ 	.word	0xffffffff


	//   ....[30]....
        /*01e4*/ 	.word	0xffffffff


	//   ....[31]....
        /*01e8*/ 	.word	0xffffffff


	//----- nvinfo : EIATTR_COOP_GROUP_INSTR_OFFSETS
	.align		4
.L_30201:
        /*01ec*/ 	.byte	0x04, 0x28
        /*01ee*/ 	.short	(.L_30203 - .L_30202)


	//   ....[0]....
.L_30202:
        /*01f0*/ 	.word	0x00002aa0


	//   ....[1]....
        /*01f4*/ 	.word	0x00002ad0


	//   ....[2]....
        /*01f8*/ 	.word	0x00003b80


	//   ....[3]....
        /*01fc*/ 	.word	0x00003bb0


	//   ....[4]....
        /*0200*/ 	.word	0x00003d40


	//   ....[5]....
        /*0204*/ 	.word	0x00003d70


	//   ....[6]....
        /*0208*/ 	.word	0x00003d90


	//   ....[7]....
        /*020c*/ 	.word	0x00003e50


	//   ....[8]....
        /*0210*/ 	.word	0x00003e80


	//   ....[9]....
        /*0214*/ 	.word	0x00003eb0


	//   ....[10]....
        /*0218*/ 	.word	0x00004ca0


	//   ....[11]....
        /*021c*/ 	.word	0x00004d00


	//   ....[12]....
        /*0220*/ 	.word	0x00004d30


	//   ....[13]....
        /*0224*/ 	.word	0x00004d50


	//   ....[14]....
        /*0228*/ 	.word	0x00004d70


	//   ....[15]....
        /*022c*/ 	.word	0x00004dc0


	//   ....[16]....
        /*0230*/ 	.word	0x00004de0


	//   ....[17]....
        /*0234*/ 	.word	0x00004e00


	//   ....[18]....
        /*0238*/ 	.word	0x00006600


	//   ....[19]....
        /*023c*/ 	.word	0x00006630


	//   ....[20]....
        /*0240*/ 	.word	0x00006660


	//   ....[21]....
        /*0244*/ 	.word	0x00006690


	//   ....[22]....
        /*0248*/ 	.word	0x000066c0


	//   ....[23]....
        /*024c*/ 	.word	0x000066f0


	//   ....[24]....
        /*0250*/ 	.word	0x00006720


	//   ....[25]....
        /*0254*/ 	.word	0x00006f00


	//   ....[26]....
        /*0258*/ 	.word	0x00006f80


	//   ....[27]....
        /*025c*/ 	.word	0x00007000


	//   ....[28]....
        /*0260*/ 	.word	0x00007080


	//   ....[29]....
        /*0264*/ 	.word	0x00007100


	//   ....[30]....
        /*0268*/ 	.word	0x00007180


	//   ....[31]....
        /*026c*/ 	.word	0x000071f0


	//----- nvinfo : EIATTR_EXIT_INSTR_OFFSETS
	.align		4
.L_30203:
        /*0270*/ 	.byte	0x04, 0x1c
        /*0272*/ 	.short	(.L_30205 - .L_30204)


	//   ....[0]....
.L_30204:
        /*0274*/ 	.word	0x00006b00


	//   ....[1]....
        /*0278*/ 	.word	0x00006c00


	//   ....[2]....
        /*027c*/ 	.word	0x00006ea0


	//----- nvinfo : EIATTR_CTAIDZ_USED
	.align		4
.L_30205:
        /*0280*/ 	.byte	0x01, 0x04
	.zero		2


	//----- nvinfo : EIATTR_CRS_STACK_SIZE
	.align		4
        /*0284*/ 	.byte	0x04, 0x1e
        /*0286*/ 	.short	(.L_30207 - .L_30206)
.L_30206:
        /*0288*/ 	.word	0x00000000
.L_30207:


//--------------------- .nv.info._ZN4vllm25paged_attention_v1_kernelIffLi96ELi8ELi128ELNS_18Fp8KVCacheDataTypeE0ELb1EEEvPT_PKS2_PKT0_S8_ifPKiSA_iPKfiiiSC_SC_iiiii --------------------------
	.section	.nv.info._ZN4vllm25paged_attention_v1_kernelIffLi96ELi8ELi128ELNS_18Fp8KVCacheDataTypeE0ELb1EEEvPT_PKS2_PKT0_S8_ifPKiSA_iPKfiiiSC_SC_iiiii,"",@"SHT_CUDA_INFO"
	.sectionflags	@""
	.align	4


	//----- nvinfo : EIATTR_CUDA_API_VERSION
	.align		4
        /*0000*/ 	.byte	0x04, 0x37
        /*0002*/ 	.short	(.L_30209 - .L_30208)
.L_30208:
        /*0004*/ 	.word	0x00000082


	//----- nvinfo : EIATTR_SW2861232_WAR
	.align		4
.L_30209:
        /*0008*/ 	.byte	0x01, 0x35
	.zero		2


	//----- nvinfo : EIATTR_PARAM_CBANK
	.align		4
        /*000c*/ 	.byte	0x04, 0x0a
        /*000e*/ 	.short	(.L_30211 - .L_30210)
	.align		4
.L_30210:
        /*0010*/ 	.word	index@(.nv.constant0._ZN4vllm25paged_attention_v1_kernelIffLi96ELi8ELi128ELNS_18Fp8KVCacheDataTypeE0ELb1EEEvPT_PKS2_PKT0_S8_ifPKiSA_iPKfiiiSC_SC_iiiii)
        /*0014*/ 	.short	0x0160
        /*0016*/ 	.short	0x007c


	//----- nvinfo : EIATTR_CBANK_PARAM_SIZE
	.align		4
.L_30211:
        /*0018*/ 	.byte	0x03, 0x19
        /*001a*/ 	.short	0x007c


	//----- nvinfo : EIATTR_KPARAM_INFO
	.align		4
        /*001c*/ 	.byte	0x04, 0x17
        /*001e*/ 	.short	(.L_30213 - .L_30212)
.L_30212:
        /*0020*/ 	.word	0x00000000
        /*0024*/ 	.short	0x0013
        /*0026*/ 	.short	0x0078
        /*0028*/ 	.byte	0x00, 0xf0, 0x11, 0x00


	//----- nvinfo : EIATTR_KPARAM_INFO
	.align		4
.L_30213:
        /*002c*/ 	.byte	0x04, 0x17
        /*002e*/ 	.short	(.L_30215 - .L_30214)
.L_30214:
        /*0030*/ 	.word	0x00000000
        /*0034*/ 	.short	0x0012
        /*0036*/ 	.short	0x0074
        /*0038*/ 	.byte	0x00, 0xf0, 0x11, 0x00


	//----- nvinfo : EIATTR_KPARAM_INFO
	.align		4
.L_30215:
        /*003c*/ 	.byte	0x04, 0x17
        /*003e*/ 	.short	(.L_30217 - .L_30216)
.L_30216:
        /*0040*/ 	.word	0x00000000
        /*0044*/ 	.short	0x0011
        /*0046*/ 	.short	0x0070
        /*0048*/ 	.byte	0x00, 0xf0, 0x11, 0x00


	//----- nvinfo : EIATTR_KPARAM_INFO
	.align		4
.L_30217:
        /*004c*/ 	.byte	0x04, 0x17
        /*004e*/ 	.short	(.L_30219 - .L_30218)
.L_30218:
        /*0050*/ 	.word	0x00000000
        /*0054*/ 	.short	0x0010
        /*0056*/ 	.short	0x006c
        /*0058*/ 	.byte	0x00, 0xf0, 0x11, 0x00


	//----- nvinfo : EIATTR_KPARAM_INFO
	.align		4
.L_30219:
        /*005c*/ 	.byte	0x04, 0x17
        /*005e*/ 	.short	(.L_30221 - .L_30220)
.L_30220:
        /*0060*/ 	.word	0x00000000
        /*0064*/ 	.short	0x000f
        /*0066*/ 	.short	0x0068
        /*0068*/ 	.byte	0x00, 0xf0, 0x11, 0x00


	//----- nvinfo : EIATTR_KPARAM_INFO
	.align		4
.L_30221:
        /*006c*/ 	.byte	0x04, 0x17
        /*006e*/ 	.short	(.L_30223 - .L_30222)
.L_30222:
        /*0070*/ 	.word	0x00000000
        /*0074*/ 	.short	0x000e
        /*0076*/ 	.short	0x0060
        /*0078*/ 	.byte	0x00, 0xf0, 0x21, 0x00


	//----- nvinfo : EIATTR_KPARAM_INFO
	.align		4
.L_30223:
        /*007c*/ 	.byte	0x04, 0x17
        /*007e*/ 	.short	(.L_30225 - .L_30224)
.L_30224:
        /*0080*/ 	.word	0x00000000
        /*0084*/ 	.short	0x000d
        /*0086*/ 	.short	0x0058
        /*0088*/ 	.byte	0x00, 0xf0, 0x21, 0x00


	//----- nvinfo : EIATTR_KPARAM_INFO
	.align		4
.L_30225:
        /*008c*/ 	.byte	0x04, 0x17
        /*008e*/ 	.short	(.L_30227 - .L_30226)
.L_30226:
        /*0090*/ 	.word	0x00000000
        /*0094*/ 	.short	0x000c
        /*0096*/ 	.short	0x0050
        /*0098*/ 	.byte	0x00, 0xf0, 0x11, 0x00


	//----- nvinfo : EIATTR_KPARAM_INFO
	.align		4
.L_30227:
        /*009c*/ 	.byte	0x04, 0x17
        /*009e*/ 	.short	(.L_30229 - .L_30228)
.L_30228:
        /*00a0*/ 	.word	0x00000000
        /*00a4*/ 	.short	0x000b
        /*00a6*/ 	.short	0x004c
        /*00a8*/ 	.byte	0x00, 0xf0, 0x11, 0x00


	//----- nvinfo : EIATTR_KPARAM_INFO
	.align		4
.L_30229:
        /*00ac*/ 	.byte	0x04, 0x17
        /*00ae*/ 	.short	(.L_30231 - .L_30230)
.L_30230:
        /*00b0*/ 	.word	0x00000000
        /*00b4*/ 	.short	0x000a
        /*00b6*/ 	.short	0x0048
        /*00b8*/ 	.byte	0x00, 0xf0, 0x11, 0x00


	//----- nvinfo : EIATTR_KPARAM_INFO
	.align		4
.L_30231:
        /*00bc*/ 	.byte	0x04, 0x17
        /*00be*/ 	.short	(.L_30233 - .L_30232)
.L_30232:
        /*00c0*/ 	.word	0x00000000
        /*00c4*/ 	.short	0x0009
        /*00c6*/ 	.short	0x0040
        /*00c8*/ 	.byte	0x00, 0xf0, 0x21, 0x00


	//----- nvinfo : EIATTR_KPARAM_INFO
	.align		4
.L_30233:
        /*00cc*/ 	.byte	0x04, 0x17
        /*00ce*/ 	.short	(.L_30235 - .L_30234)
.L_30234:
        /*00d0*/ 	.word	0x00000000
        /*00d4*/ 	.short	0x0008
        /*00d6*/ 	.short	0x0038
        /*00d8*/ 	.byte	0x00, 0xf0, 0x11, 0x00


	//----- nvinfo : EIATTR_KPARAM_INFO
	.align		4
.L_30235:
        /*00dc*/ 	.byte	0x04, 0x17
        /*00de*/ 	.short	(.L_30237 - .L_30236)
.L_30236:
        /*00e0*/ 	.word	0x00000000
        /*00e4*/ 	.short	0x0007
        /*00e6*/ 	.short	0x0030
        /*00e8*/ 	.byte	0x00, 0xf0, 0x21, 0x00


	//----- nvinfo : EIATTR_KPARAM_INFO
	.align		4
.L_30237:
        /*00ec*/ 	.byte	0x04, 0x17
        /*00ee*/ 	.short	(.L_30239 - .L_30238)
.L_30238:
        /*00f0*/ 	.word	0x00000000
        /*00f4*/ 	.short	0x0006
        /*00f6*/ 	.short	0x0028
        /*00f8*/ 	.byte	0x00, 0xf0, 0x21, 0x00


	//----- nvinfo : EIATTR_KPARAM_INFO
	.align		4
.L_30239:
        /*00fc*/ 	.byte	0x04, 0x17
        /*00fe*/ 	.short	(.L_30241 - .L_30240)
.L_30240:
        /*0100*/ 	.word	0x00000000
        /*0104*/ 	.short	0x0005
        /*0106*/ 	.short	0x0024
        /*0108*/ 	.byte	0x00, 0xf0, 0x11, 0x00


	//----- nvinfo : EIATTR_KPARAM_INFO
	.align		4
.L_30241:
        /*010c*/ 	.byte	0x04, 0x17
        /*010e*/ 	.short	(.L_30243 - .L_30242)
.L_30242:
        /*0110*/ 	.word	0x00000000
        /*0114*/ 	.short	0x0004
        /*0116*/ 	.short	0x0020
        /*0118*/ 	.byte	0x00, 0xf0, 0x11, 0x00


	//----- nvinfo : EIATTR_KPARAM_INFO
	.align		4
.L_30243:
        /*011c*/ 	.byte	0x04, 0x17
        /*011e*/ 	.short	(.L_30245 - .L_30244)
.L_30244:
        /*0120*/ 	.word	0x00000000
        /*0124*/ 	.short	0x0003
        /*0126*/ 	.short	0x0018
        /*0128*/ 	.byte	0x00, 0xf0, 0x21, 0x00


	//----- nvinfo : EIATTR_KPARAM_INFO
	.align		4
.L_30245:
        /*012c*/ 	.byte	0x04, 0x17
        /*012e*/ 	.short	(.L_30247 - .L_30246)
.L_30246:
        /*0130*/ 	.word	0x00000000
        /*0134*/ 	.short	0x0002
        /*0136*/ 	.short	0x0010
        /*0138*/ 	.byte	0x00, 0xf0, 0x21, 0x00


	//----- nvinfo : EIATTR_KPARAM_INFO
	.align		4
.L_30247:
        /*013c*/ 	.byte	0x04, 0x17
        /*013e*/ 	.short	(.L_30249 - .L_30248)
.L_30248:
        /*0140*/ 	.word	0x00000000
        /*0144*/ 	.short	0x0001
        /*0146*/ 	.short	0x0008
        /*0148*/ 	.byte	0x00, 0xf0, 0x21, 0x00


	//----- nvinfo : EIATTR_KPARAM_INFO
	.align		4
.L_30249:
        /*014c*/ 	.byte	0x04, 0x17
        /*014e*/ 	.short	(.L_30251 - .L_30250)
.L_30250:
        /*0150*/ 	.word	0x00000000
        /*0154*/ 	.short	0x0000
        /*0156*/ 	.short	0x0000
        /*0158*/ 	.byte	0x00, 0xf0, 0x21, 0x00


	//----- nvinfo : EIATTR_MAXREG_COUNT
	.align		4
.L_30251:
        /*015c*/ 	.byte	0x03, 0x1b
        /*015e*/ 	.short	0x00ff


	//----- nvinfo : EIATTR_NUM_BARRIERS
	.align		4
        /*0160*/ 	.byte	0x02, 0x4c
        /*0162*/ 	.byte	0x01
	.zero		1


	//----- nvinfo : EIATTR_MERCURY_ISA_VERSION
	.align		4
        /*0164*/ 	.byte	0x03, 0x5f
        /*0166*/ 	.short	0x0000


	//----- nvinfo : EIATTR_COOP_GROUP_MASK_REGIDS
	.align		4
        /*0168*/ 	.byte	0x04, 0x29
        /*016a*/ 	.short	(.L_30253 - .L_30252)


	//   ....[0]....
.L_30252:
        /*016c*/ 	.word	0xffffffff


	//   ....[1]....
        /*0170*/ 	.word	0xffffffff


	//   ....[2]....
        /*0174*/ 	.word	0xffffffff


	//   ....[3]....
        /*0178*/ 	.word	0xffffffff


	//   ....[4]....
        /*017c*/ 	.word	0xffffffff


	//   ....[5]....
        /*0180*/ 	.word	0xffffffff


	//   ....[6]....
        /*0184*/ 	.word	0xffffffff


	//   ....[7]....
        /*0188*/ 	.word	0xffffffff


	//   ....[8]....
        /*018c*/ 	.word	0xffffffff


	//   ....[9]....
        /*0190*/ 	.word	0xffffffff


	//   ....[10]....
        /*0194*/ 	.word	0xffffffff


	//   ....[11]....
        /*0198*/ 	.word	0xffffffff


	//   ....[12]....
        /*019c*/ 	.word	0xffffffff


	//   ....[13]....
        /*01a0*/ 	.word	0xffffffff


	//   ....[14]....
        /*01a4*/ 	.word	0xffffffff


	//   ....[15]....
        /*01a8*/ 	.word	0xffffffff


	//   ....[16]....
        /*01ac*/ 	.word	0xffffffff


	//   ....[17]....
        /*01b0*/ 	.word	0xffffffff


	//   ....[18]....
        /*01b4*/ 	.word	0xffffffff


	//   ....[19]....
        /*01b8*/ 	.word	0xffffffff


	//   ....[20]....
        /*01bc*/ 	.word	0xffffffff


	//   ....[21]....
        /*01c0*/ 	.word	0xffffffff


	//   ....[22]....
        /*01c4*/ 	.word	0xffffffff


	//   ....[23]....
        /*01c8*/ 	.word	0xffffffff


	//   ....[24]....
        /*01cc*/ 	.word	0xffffffff


	//   ....[25]....
        /*01d0*/ 	.word	0xffffffff


	//   ....[26]....
        /*01d4*/ 	.word	0xffffffff


	//   ....[27]....
        /*01d8*/ 	.word	0xffffffff


	//   ....[28]....
        /*01dc*/ 	.word	0xffffffff


	//   ....[29]....
        /*01e0*/ 	.word	0xffffffff


	//   ....[30]....
        /*01e4*/ 	.word	0xffffffff


	//----- nvinfo : EIATTR_COOP_GROUP_INSTR_OFFSETS
	.align		4
.L_30253:
        /*01e8*/ 	.byte	0x04, 0x28
        /*01ea*/ 	.short	(.L_30255 - .L_30254)


	//   ....[0]....
.L_30254:
        /*01ec*/ 	.word	0x00002720


	//   ....[1]....
        /*01f0*/ 	.word	0x00002750


	//   ....[2]....
        /*01f4*/ 	.word	0x000036b0


	//   ....[3]....
        /*01f8*/ 	.word	0x000036e0


	//   ....[4]....
        /*01fc*/ 	.word	0x000038a0


	//   ....[5]....
        /*0200*/ 	.word	0x000038d0


	//   ....[6]....
        /*0204*/ 	.word	0x000038f0


	//   ....[7]....
        /*0208*/ 	.word	0x00003990


	//   ....[8]....
        /*020c*/ 	.word	0x000039d0


	//   ....[9]....
        /*0210*/ 	.word	0x00003a40


	//   ....[10]....
        /*0214*/ 	.word	0x00004800


	//   ....[11]....
        /*0218*/ 	.word	0x00004860


	//   ....[12]....
        /*021c*/ 	.word	0x00004890


	//   ....[13]....
        /*0220*/ 	.word	0x000048b0


	//   ....[14]....
        /*0224*/ 	.word	0x000048d0


	//   ....[15]....
        /*0228*/ 	.word	0x00004920


	//   ....[16]....
        /*022c*/ 	.word	0x00004940


	//   ....[17]....
        /*0230*/ 	.word	0x00004960


	//   ....[18]....
        /*0234*/ 	.word	0x00006030


	//   ....[19]....
        /*0238*/ 	.word	0x00006060


	//   ....[20]....
        /*023c*/ 	.word	0x000060a0


	//   ....[21]....
        /*0240*/ 	.word	0x000060c0


	//   ....[22]....
        /*0244*/ 	.word	0x000060d0


	//   ....[23]....
        /*0248*/ 	.word	0x00006100


	//   ....[24]....
        /*024c*/ 	.word	0x00006850


	//   ....[25]....
        /*0250*/ 	.word	0x000068d0


	//   ....[26]....
        /*0254*/ 	.word	0x00006950


	//   ....[27]....
        /*0258*/ 	.word	0x000069d0


	//   ....[28]....
        /*025c*/ 	.word	0x00006a50


	//   ....[29]....
        /*0260*/ 	.word	0x00006ad0


	//   ....[30]....
        /*0264*/ 	.word	0x00006b40


	//----- nvinfo : EIATTR_EXIT_INSTR_OFFSETS
	.align		4
.L_30255:
        /*0268*/ 	.byte	0x04, 0x1c
        /*026a*/ 	.short	(.L_30257 - .L_30256)


	//   ....[0]....
.L_30256:
        /*026c*/ 	.word	0x000064b0


	//   ....[1]....
        /*0270*/ 	.word	0x000065b0


	//   ....[2]....
        /*0274*/ 	.word	0x000067f0


	//----- nvinfo : EIATTR_CTAIDZ_USED
	.align		4
.L_30257:
        /*0278*/ 	.byte	0x01, 0x04
	.zero		2


	//----- nvinfo : EIATTR_CRS_STACK_SIZE
	.align		4
        /*027c*/ 	.byte	0x04, 0x1e
        /*027e*/ 	.short	(.L_30259 - .L_30258)
.L_30258:
        /*0280*/ 	.word	0x00000000
.L_30259:


//--------------------- .nv.info._ZN4vllm25paged_attention_v1_kernelIffLi80ELi8ELi128ELNS_18Fp8KVCacheDataTypeE0ELb1EEEvPT_PKS2_PKT0_S8_ifPKiSA_iPKfiiiSC_SC_iiiii --------------------------
	.section	.nv.info._ZN4vllm25paged_attention_v1_kernelIffLi80ELi8ELi128ELNS_18Fp8KVCacheDataTypeE0ELb1EEEvPT_PKS2_PKT0_S8_ifPKiSA_iPKfiiiSC_SC_iiiii,"",@"SHT_CUDA_INFO"
	.sectionflags	@""
	.align	4


	//----- nvinfo : EIATTR_CUDA_API_VERSION
	.align		4
        /*0000*/ 	.byte	0x04, 0x37
        /*0002*/ 	.short	(.L_30261 - .L_30260)
.L_30260:
        /*0004*/ 	.word	0x00000082


	//----- nvinfo : EIATTR_SW2861232_WAR
	.align		4
.L_30261:
        /*0008*/ 	.byte	0x01, 0x35
	.zero		2


	//----- nvinfo : EIATTR_PARAM_CBANK
	.align		4
        /*000c*/ 	.byte	0x04, 0x0a
        /*000e*/ 	.short	(.L_30263 - .L_30262)
	.align		4
.L_30262:
        /*0010*/ 	.word	index@(.nv.constant0._ZN4vllm25paged_attention_v1_kernelIffLi80ELi8ELi128ELNS_18Fp8KVCacheDataTypeE0ELb1EEEvPT_PKS2_PKT0_S8_ifPKiSA_iPKfiiiSC_SC_iiiii)
        /*0014*/ 	.short	0x0160
        /*0016*/ 	.short	0x007c


	//----- nvinfo : EIATTR_CBANK_PARAM_SIZE
	.align		4
.L_30263:
        /*0018*/ 	.byte	0x03, 0x19
        /*001a*/ 	.short	0x007c


	//----- nvinfo : EIATTR_KPARAM_INFO
	.align		4
        /*001c*/ 	.byte	0x04, 0x17
        /*001e*/ 	.short	(.L_30265 - .L_30264)
.L_30264:
        /*0020*/ 	.word	0x00000000
        /*0024*/ 	.short	0x0013
        /*0026*/ 	.short	0x0078
        /*0028*/ 	.byte	0x00, 0xf0, 0x11, 0x00


	//----- nvinfo : EIATTR_KPARAM_INFO
	.align		4
.L_30265:
        /*002c*/ 	.byte	0x04, 0x17
        /*002e*/ 	.short	(.L_30267 - .L_30266)
.L_30266:
        /*0030*/ 	.word	0x00000000
        /*0034*/ 	.short	0x0012
        /*0036*/ 	.short	0x0074
        /*0038*/ 	.byte	0x00, 0xf0, 0x11, 0x00


	//----- nvinfo : EIATTR_KPARAM_INFO
	.align		4
.L_30267:
        /*003c*/ 	.byte	0x04, 0x17
        /*003e*/ 	.short	(.L_30269 - .L_30268)
.L_30268:
        /*0040*/ 	.word	0x00000000
        /*0044*/ 	.short	0x0011
        /*0046*/ 	.short	0x0070
        /*0048*/ 	.byte	0x00, 0xf0, 0x11, 0x00


	//----- nvinfo : EIATTR_KPARAM_INFO
	.align		4
.L_30269:
        /*004c*/ 	.byte	0x04, 0x17
        /*004e*/ 	.short	(.L_30271 - .L_30270)
.L_30270:
        /*0050*/ 	.word	0x00000000
        /*0054*/ 	.short	0x0010
        /*0056*/ 	.short	0x006c
        /*0058*/ 	.byte	0x00, 0xf0, 0x11, 0x00


	//----- nvinfo : EIATTR_KPARAM_INFO
	.align		4
.L_30271:
        /*005c*/ 	.byte	0x04, 0x17
        /*005e*/ 	.short	(.L_30273 - .L_30272)
.L_30272:
        /*0060*/ 	.word	0x00000000
        /*0064*/ 	.short	0x000f
        /*0066*/ 	.short	0x0068
        /*0068*/ 	.byte	0x00, 0xf0, 0x11, 0x00


	//----- nvinfo : EIATTR_KPARAM_INFO
	.align		4
.L_30273:
        /*006c*/ 	.byte	0x04, 0x17
        /*006e*/ 	.short	(.L_30275 - .L_30274)
.L_30274:
        /*0070*/ 	.word	0x00000000
        /*0074*/ 	.short	0x000e
        /*0076*/ 	.short	0x0060
        /*0078*/ 	.byte	0x00, 0xf0, 0x21, 0x00


	//----- nvinfo : EIATTR_KPARAM_INFO
	.align		4
.L_30275:
        /*007c*/ 	.byte	0x04, 0x17
        /*007e*/ 	.short	(.L_30277 - .L_30276)
.L_30276:
        /*0080*/ 	.word	0x00000000
        /*0084*/ 	.short	0x000d
        /*0086*/ 	.short	0x0058
        /*0088*/ 	.byte	0x00, 0xf0, 0x21, 0x00


	//----- nvinfo : EIATTR_KPARAM_INFO
	.align		4
.L_30277:
        /*008c*/ 	.byte	0x04, 0x17
        /*008e*/ 	.short	(.L_30279 - .L_30278)
.L_30278:
        /*0090*/ 	.word	0x00000000
        /*0094*/ 	.short	0x000c
        /*0096*/ 	.short	0x0050
        /*0098*/ 	.byte	0x00, 0xf0, 0x11, 0x00


	//----- nvinfo : EIATTR_KPARAM_INFO
	.align		4
.L_30279:
        /*009c*/ 	.byte	0x04, 0x17
        /*009e*/ 	.short	(.L_30281 - .L_30280)
.L_30280:
        /*00a0*/ 	.word	0x00000000
        /*00a4*/ 	.short	0x000b
        /*00a6*/ 	.short	0x004c
        /*00a8*/ 	.byte	0x00, 0xf0, 0x11, 0x00


	//----- nvinfo : EIATTR_KPARAM_INFO
	.align		4
.L_30281:
        /*00ac*/ 	.byte	0x04, 0x17
        /*00ae*/ 	.short	(.L_30283 - .L_30282)
.L_30282:
        /*00b0*/ 	.word	0x00000000
        /*00b4*/ 	.short	0x000a
        /*00b6*/ 	.short	0x0048
        /*00b8*/ 	.byte	0x00, 0xf0, 0x11, 0x00


	//----- nvinfo : EIATTR_KPARAM_INFO
	.align		4
.L_30283:
        /*00bc*/ 	.byte	0x04, 0x17
        /*00be*/ 	.short	(.L_30285 - .L_30284)
.L_30284:
        /*00c0*/ 	.word	0x00000000
        /*00c4*/ 	.short	0x0009
        /*00c6*/ 	.short	0x0040
        /*00c8*/ 	.byte	0x00, 0xf0, 0x21, 0x00


	//----- nvinfo : EIATTR_KPARAM_INFO
	.align		4
.L_30285:
        /*00cc*/ 	.byte	0x04, 0x17
        /*00ce*/ 	.short	(.L_30287 - .L_30286)
.L_30286:
        /*00d0*/ 	.word	0x00000000
        /*00d4*/ 	.short	0x0008
        /*00d6*/ 	.short	0x0038
        /*00d8*/ 	.byte	0x00, 0xf0, 0x11, 0x00


	//----- nvinfo : EIATTR_KPARAM_INFO
	.align		4
.L_30287:
        /*00dc*/ 	.byte	0x04, 0x17
        /*00de*/ 	.short	(.L_30289 - .L_30288)
.L_30288:
        /*00e0*/ 	.word	0x00000000
        /*00e4*/ 	.short	0x0007
        /*00e6*/ 	.short	0x0030
        /*00e8*/ 	.byte	0x00, 0xf0, 0x21, 0x00


	//----- nvinfo : EIATTR_KPARAM_INFO
	.align		4
.L_30289:
        /*00ec*/ 	.byte	0x04, 0x17
        /*00ee*/ 	.short	(.L_30291 - .L_30290)
.L_30290:
        /*00f0*/ 	.word	0x00000000
        /*00f4*/ 	.short	0x0006
        /*00f6*/ 	.short	0x0028
        /*00f8*/ 	.byte	0x00, 0xf0, 0x21, 0x00


	//----- nvinfo : EIATTR_KPARAM_INFO
	.align		4
.L_30291:
        /*00fc*/ 	.byte	0x04, 0x17
        /*00fe*/ 	.short	(.L_30293 - .L_30292)
.L_30292:
        /*0100*/ 	.word	0x00000000
        /*0104*/ 	.short	0x0005
        /*0106*/ 	.short	0x0024
        /*0108*/ 	.byte	0x00, 0xf0, 0x11, 0x00


	//----- nvinfo : EIATTR_KPARAM_INFO
	.align		4
.L_30293:
        /*010c*/ 	.byte	0x04, 0x17
        /*010e*/ 	.short	(.L_30295 - .L_30294)
.L_30294:
        /*0110*/ 	.word	0x00000000
        /*0114*/ 	.short	0x0004
        /*0116*/ 	.short	0x0020
        /*0118*/ 	.byte	0x00, 0xf0, 0x11, 0x00


	//----- nvinfo : EIATTR_KPARAM_INFO
	.align		4
.L_30295:
        /*011c*/ 	.byte	0x04, 0x17
        /*011e*/ 	.short	(.L_30297 - .L_30296)
.L_30296:
        /*0120*/ 	.word	0x00000000
        /*0124*/ 	.short	0x0003
        /*0126*/ 	.short	0x0018
        /*0128*/ 	.byte	0x00, 0xf0, 0x21, 0x00


	//----- nvinfo : EIATTR_KPARAM_INFO
	.align		4
.L_30297:
        /*012c*/ 	.byte	0x04, 0x17
        /*012e*/ 	.short	(.L_30299 - .L_30298)
.L_30298:
        /*0130*/ 	.word	0x00000000
        /*0134*/ 	.short	0x0002
        /*0136*/ 	.short	0x0010
        /*0138*/ 	.byte	0x00, 0xf0, 0x21, 0x00


	//----- nvinfo : EIATTR_KPARAM_INFO
	.align		4
.L_30299:
        /*013c*/ 	.byte	0x04, 0x17
        /*013e*/ 	.short	(.L_30301 - .L_30300)
.L_30300:
        /*0140*/ 	.word	0x00000000
        /*0144*/ 	.short	0x0001
        /*0146*/ 	.short	0x0008
        /*0148*/ 	.byte	0x00, 0xf0, 0x21, 0x00


	//----- nvinfo : EIATTR_KPARAM_INFO
	.align		4
.L_30301:
        /*014c*/ 	.byte	0x04, 0x17
        /*014e*/ 	.short	(.L_30303 - .L_30302)
.L_30302:
        /*0150*/ 	.word	0x00000000
        /*0154*/ 	.short	0x0000
        /*0156*/ 	.short	0x0000
        /*0158*/ 	.byte	0x00, 0xf0, 0x21, 0x00


	//----- nvinfo : EIATTR_MAXREG_COUNT
	.align		4
.L_30303:
        /*015c*/ 	.byte	0x03, 0x1b
        /*015e*/ 	.short	0x00ff


	//----- nvinfo : EIATTR_NUM_BARRIERS
	.align		4
        /*0160*/ 	.byte	0x02, 0x4c
        /*0162*/ 	.byte	0x01
	.zero		1


	//----- nvinfo : EIATTR_MERCURY_ISA_VERSION
	.align		4
        /*0164*/ 	.byte	0x03, 0x5f
        /*0166*/ 	.short	0x0000


	//----- nvinfo : EIATTR_COOP_GROUP_MASK_REGIDS
	.align		4
        /*0168*/ 	.byte	0x04, 0x29
        /*016a*/ 	.short	(.L_30305 - .L_30304)


	//   ....[0]....
.L_30304:
        /*016c*/ 	.word	0xffffffff


	//   ....[1]....
        /*0170*/ 	.word	0xffffffff


	//   ....[2]....
        /*0174*/ 	.word	0xffffffff


	//   ....[3]....
        /*0178*/ 	.word	0xffffffff


	//   ....[4]....
        /*017c*/ 	.word	0xffffffff


	//   ....[5]....
        /*0180*/ 	.word	0xffffffff


	//   ....[6]....
        /*0184*/ 	.word	0xffffffff


	//   ....[7]....
        /*0188*/ 	.word	0xffffffff


	//   ....[8]....
        /*018c*/ 	.word	0xffffffff


	//   ....[9]....
        /*0190*/ 	.word	0xffffffff


	//   ....[10]....
        /*0194*/ 	.word	0xffffffff


	//   ....[11]....
        /*0198*/ 	.word	0xffffffff


	//   ....[12]....
        /*019c*/ 	.word	0xffffffff


	//   ....[13]....
        /*01a0*/ 	.word	0xffffffff


	//   ....[14]....
        /*01a4*/ 	.word	0xffffffff


	//   ....[15]....
        /*01a8*/ 	.word	0xffffffff


	//   ....[16]....
        /*01ac*/ 	.word	0xffffffff


	//   ....[17]....
        /*01b0*/ 	.word	0xffffffff


	//   ....[18]....
        /*01b4*/ 	.word	0xffffffff


	//   ....[19]....
        /*01b8*/ 	.word	0xffffffff


	//   ....[20]....
        /*01bc*/ 	.word	0xffffffff


	//   ....[21]....
        /*01c0*/ 	.word	0xffffffff


	//   ....[22]....
        /*01c4*/ 	.word	0xffffffff


	//   ....[23]....
        /*01c8*/ 	.word	0xffffffff


	//   ....[24]....
        /*01cc*/ 	.word	0xffffffff


	//   ....[25]....
        /*01d0*/ 	.word	0xffffffff


	//   ....[26]....
        /*01d4*/ 	.word	0xffffffff


	//   ....[27]....
        /*01d8*/ 	.word	0xffffffff


	//   ....[28]....
        /*01dc*/ 	.word	0xffffffff


	//   ....[29]....
        /*01e0*/ 	.word	0xffffffff


	//----- nvinfo : EIATTR_COOP_GROUP_INSTR_OFFSETS
	.align		4
.L_30305:
        /*01e4*/ 	.byte	0x04, 0x28
        /*01e6*/ 	.short	(.L_30307 - .L_30306)


	//   ....[0]....
.L_30306:
        /*01e8*/ 	.word	0x00002350


	//   ....[1]....
        /*01ec*/ 	.word	0x00002380


	//   ....[2]....
        /*01f0*/ 	.word	0x00003140


	//   ....[3]....
        /*01f4*/ 	.word	0x00003170


	//   ....[4]....
        /*01f8*/ 	.word	0x00003320


	//   ....[5]....
        /*01fc*/ 	.word	0x00003350


	//   ....[6]....
        /*0200*/ 	.word	0x00003370


	//   ....[7]....
        /*0204*/ 	.word	0x00003430


	//   ....[8]....
        /*0208*/ 	.word	0x00003450


	//   ....[9]....
        /*020c*/ 	.word	0x000034a0


	//   ....[10]....
        /*0210*/ 	.word	0x00004280


	//   ....[11]....
        /*0214*/ 	.word	0x000042e0


	//   ....[12]....
        /*0218*/ 	.word	0x00004310


	//   ....[13]....
        /*021c*/ 	.word	0x00004330


	//   ....[14]....
        /*0220*/ 	.word	0x00004350


	//   ....[15]....
        /*0224*/ 	.word	0x000043a0


	//   ....[16]....
        /*0228*/ 	.word	0x000043c0


	//   ....[17]....
        /*022c*/ 	.word	0x000043e0


	//   ....[18]....
        /*0230*/ 	.word	0x00005960


	//   ....[19]....
        /*0234*/ 	.word	0x000059a0


	//   ....[20]....
        /*0238*/ 	.word	0x000059f0


	//   ....[21]....
        /*023c*/ 	.word	0x00005a20


	//   ....[22]....
        /*0240*/ 	.word	0x00005a40


	//   ....[23]....
        /*0244*/ 	.word	0x000060a0


	//   ....[24]....
        /*0248*/ 	.word	0x00006120


	//   ....[25]....
        /*024c*/ 	.word	0x000061a0


	//   ....[26]....
        /*0250*/ 	.word	0x00006220


	//   ....[27]....
        /*0254*/ 	.word	0x000062a0


	//   ....[28]....
        /*0258*/ 	.word	0x00006320


	//   ....[29]....
        /*025c*/ 	.word	0x00006390


	//----- nvinfo : EIATTR_EXIT_INSTR_OFFSETS
	.align		4
.L_30307:
        /*0260*/ 	.byte	0x04, 0x1c
        /*0262*/ 	.short	(.L_30309 - .L_30308)


	//   ....[0]....
.L_30308:
        /*0264*/ 	.word	0x00005d60


	//   ....[1]....
        /*0268*/ 	.word	0x00005e60


	//   ....[2]....
        /*026c*/ 	.word	0x00006040


	//----- nvinfo : EIATTR_CTAIDZ_USED
	.align		4
.L_30309:
        /*0270*/ 	.byte	0x01, 0x04
	.zero		2


	//----- nvinfo : EIATTR_CRS_STACK_SIZE
	.align		4
        /*0274*/ 	.byte	0x04, 0x1e
        /*0276*/ 	.short	(.L_30311 - .L_30310)
.L_30310:
        /*0278*/ 	.word	0x00000000
.L_30311:


//--------------------- .nv.info._ZN4vllm25paged_attention_v1_kernelIffLi64ELi8ELi128ELNS_18Fp8KVCacheDataTypeE0ELb1EEEvPT_PKS2_PKT0_S8_ifPKiSA_iPKfiiiSC_SC_iiiii --------------------------
	.section	.nv.info._ZN4vllm25paged_attention_v1_kernelIffLi64ELi8ELi128ELNS_18Fp8KVCacheDataTypeE0ELb1EEEvPT_PKS2_PKT0_S8_ifPKiSA_iPKfiiiSC_SC_iiiii,"",@"SHT_CUDA_INFO"
	.sectionflags	@""
	.align	4


	//----- nvinfo : EIATTR_CUDA_API_VERSION
	.align		4
        /*0000*/ 	.byte	0x04, 0x37
        /*0002*/ 	.short	(.L_30313 - .L_30312)
.L_30312:
        /*0004*/ 	.word	0x00000082


	//----- nvinfo : EIATTR_SW2861232_WAR
	.align		4
.L_30313:
        /*0008*/ 	.byte	0x01, 0x35
	.zero		2


	//----- nvinfo : EIATTR_PARAM_CBANK
	.align		4
        /*000c*/ 	.byte	0x04, 0x0a
        /*000e*/ 	.short	(.L_30315 - .L_30314)
	.align		4
.L_30314:
        /*0010*/ 	.word	index@(.nv.constant0._ZN4vllm25paged_attention_v1_kernelIffLi64ELi8ELi128ELNS_18Fp8KVCacheDataTypeE0ELb1EEEvPT_PKS2_PKT0_S8_ifPKiSA_iPKfiiiSC_SC_iiiii)
        /*0014*/ 	.short	0x0160
        /*0016*/ 	.short	0x007c


	//----- nvinfo : EIATTR_CBANK_PARAM_SIZE
	.align		4
.L_30315:
        /*0018*/ 	.byte	0x03, 0x19
        /*001a*/ 	.short	0x007c


	//----- nvinfo : EIATTR_KPARAM_INFO
	.align		4
        /*001c*/ 	.byte	0x04, 0x17
        /*001e*/ 	.short	(.L_30317 - .L_30316)
.L_30316:
        /*0020*/ 	.word	0x00000000
        /*0024*/ 	.short	0x0013
        /*0026*/ 	.short	0x0078
        /*0028*/ 	.byte	0x00, 0xf0, 0x11, 0x00


	//----- nvinfo : EIATTR_KPARAM_INFO
	.align		4
.L_30317:
        /*002c*/ 	.byte	0x04, 0x17
        /*002e*/ 	.short	(.L_30319 - .L_30318)
.L_30318:
        /*0030*/ 	.word	0x00000000
        /*0034*/ 	.short	0x0012
        /*0036*/ 	.short	0x0074
        /*0038*/ 	.byte	0x00, 0xf0, 0x11, 0x00


	//----- nvinfo : EIATTR_KPARAM_INFO
	.align		4
.L_30319:
        /*003c*/ 	.byte	0x04, 0x17
        /*003e*/ 	.short	(.L_30321 - .L_30320)
.L_30320:
        /*0040*/ 	.word	0x00000000
        /*0044*/ 	.short	0x0011
        /*0046*/ 	.short	0x0070
        /*0048*/ 	.byte	0x00, 0xf0, 0x11, 0x00


	//----- nvinfo : EIATTR_KPARAM_INFO
	.align		4
.L_30321:
        /*004c*/ 	.byte	0x04, 0x17
        /*004e*/ 	.short	(.L_30323 - .L_30322)
.L_30322:
        /*0050*/ 	.word	0x00000000
        /*0054*/ 	.short	0x0010
        /*0056*/ 	.short	0x006c
        /*0058*/ 	.byte	0x00, 0xf0, 0x11, 0x00


	//----- nvinfo : EIATTR_KPARAM_INFO
	.align		4
.L_30323:
        /*005c*/ 	.byte	0x04, 0x17
        /*005e*/ 	.short	(.L_30325 - .L_30324)
.L_30324:
        /*0060*/ 	.word	0x00000000
        /*0064*/ 	.short	0x000f
        /*0066*/ 	.short	0x0068
        /*0068*/ 	.byte	0x00, 0xf0, 0x11, 0x00


	//----- nvinfo : EIATTR_KPARAM_INFO
	.align		4
.L_30325:
        /*006c*/ 	.byte	0x04, 0x17
        /*006e*/ 	.short	(.L_30327 - .L_30326)
.L_30326:
        /*0070*/ 	.word	0x00000000
        /*0074*/ 	.short	0x000e
        /*0076*/ 	.short	0x0060
        /*0078*/ 	.byte	0x00, 0xf0, 0x21, 0x00


	//----- nvinfo : EIATTR_KPARAM_INFO
	.align		4
.L_30327:
        /*007c*/ 	.byte	0x04, 0x17
        /*007e*/ 	.short	(.L_30329 - .L_30328)
.L_30328:
        /*0080*/ 	.word	0x00000000
        /*0084*/ 	.short	0x000d
        /*0086*/ 	.short	0x0058
        /*0088*/ 	.byte	0x00, 0xf0, 0x21, 0x00


	//----- nvinfo : EIATTR_KPARAM_INFO
	.align		4
.L_30329:
        /*008c*/ 	.byte	0x04, 0x17
        /*008e*/ 	.short	(.L_30331 - .L_30330)
.L_30330:
        /*0090*/ 	.word	0x00000000
        /*0094*/ 	.short	0x000c
        /*0096*/ 	.short	0x0050
        /*0098*/ 	.byte	0x00, 0xf0, 0x11, 0x00


	//----- nvinfo : EIATTR_KPARAM_INFO
	.align		4
.L_30331:
        /*009c*/ 	.byte	0x04, 0x17
        /*009e*/ 	.short	(.L_30333 - .L_30332)
.L_30332:
        /*00a0*/ 	.word	0x00000000
        /*00a4*/ 	.short	0x000b
        /*00a6*/ 	.short	0x004c
        /*00a8*/ 	.byte	0x00, 0xf0, 0x11, 0x00


	//----- nvinfo : EIATTR_KPARAM_INFO
	.align		4
.L_30333:
        /*00ac*/ 	.byte	0x04, 0x17
        /*00ae*/ 	.short	(.L_30335 - .L_30334)
.L_30334:
        /*00b0*/ 	.word	0x00000000
        /*00b4*/ 	.short	0x000a
        /*00b6*/ 	.short	0x0048
        /*00b8*/ 	.byte	0x00, 0xf0, 0x11, 0x00


	//----- nvinfo : EIATTR_KPARAM_INFO
	.align		4
.L_30335:
        /*00bc*/ 	.byte	0x04, 0x17
        /*00be*/ 	.short	(.L_30337 - .L_30336)
.L_30336:
        /*00c0*/ 	.word	0x00000000
        /*00c4*/ 	.short	0x0009
        /*00c6*/ 	.short	0x0040
        /*00c8*/ 	.byte	0x00, 0xf0, 0x21, 0x00


	//----- nvinfo : EIATTR_KPARAM_INFO
	.align		4
.L_30337:
        /*00cc*/ 	.byte	0x04, 0x17
        /*00ce*/ 	.short	(.L_30339 - .L_30338)
.L_30338:
        /*00d0*/ 	.word	0x00000000
        /*00d4*/ 	.short	0x0008
        /*00d6*/ 	.short	0x0038
        /*00d8*/ 	.byte	0x00, 0xf0, 0x11, 0x00


	//----- nvinfo : EIATTR_KPARAM_INFO
	.align		4
.L_30339:
        /*00dc*/ 	.byte	0x04, 0x17
        /*00de*/ 	.short	(.L_30341 - .L_30340)
.L_30340:
        /*00e0*/ 	.word	0x00000000
        /*00e4*/ 	.short	0x0007
        /*00e6*/ 	.short	0x0030
        /*00e8*/ 	.byte	0x00, 0xf0, 0x21, 0x00


	//----- nvinfo : EIATTR_KPARAM_INFO
	.align		4
.L_30341:
        /*00ec*/ 	.byte	0x04, 0x17
        /*00ee*/ 	.short	(.L_30343 - .L_30342)
.L_30342:
        /*00f0*/ 	.word	0x00000000
        /*00f4*/ 	.short	0x0006
        /*00f6*/ 	.short	0x0028
        /*00f8*/ 	.byte	0x00, 0xf0, 0x21, 0x00


	//----- nvinfo : EIATTR_KPARAM_INFO
	.align		4
.L_30343:
        /*00fc*/ 	.byte	0x04, 0x17
        /*00fe*/ 	.short	(.L_30345 - .L_30344)
.L_30344:
        /*0100*/ 	.word	0x00000000
        /*0104*/ 	.short	0x0005
        /*0106*/ 	.short	0x0024
        /*0108*/ 	.byte	0x00, 0xf0, 0x11, 0x00


	//----- nvinfo : EIATTR_KPARAM_INFO
	.align		4
.L_30345:
        /*010c*/ 	.byte	0x04, 0x17
        /*010e*/ 	.short	(.L_30347 - .L_30346)
.L_30346:
        /*0110*/ 	.word	0x00000000
        /*0114*/ 	.short	0x0004
        /*0116*/ 	.short	0x0020
        /*0118*/ 	.byte	0x00, 0xf0, 0x11, 0x00


	//----- nvinfo : EIATTR_KPARAM_INFO
	.align		4
.L_30347:
        /*011c*/ 	.byte	0x04, 0x17
        /*011e*/ 	.short	(.L_30349 - .L_30348)
.L_30348:
        /*0120*/ 	.word	0x00000000
        /*0124*/ 	.short	0x0003
        /*0126*/ 	.short	0x0018
        /*0128*/ 	.byte	0x00, 0xf0, 0x21, 0x00


	//----- nvinfo : EIATTR_KPARAM_INFO
	.align		4
.L_30349:
        /*012c*/ 	.byte	0x04, 0x17
        /*012e*/ 	.short	(.L_30351 - .L_30350)
.L_30350:
        /*0130*/ 	.word	0x00000000
        /*0134*/ 	.short	0x0002
        /*0136*/ 	.short	0x0010
        /*0138*/ 	.byte	0x00, 0xf0, 0x21, 0x00


	//----- nvinfo : EIATTR_KPARAM_INFO
	.align		4
.L_30351:
        /*013c*/ 	.byte	0x04, 0x17
        /*013e*/ 	.short	(.L_30353 - .L_30352)
.L_30352:
        /*0140*/ 	.word	0x00000000
        /*0144*/ 	.short	0x0001
        /*0146*/ 	.short	0x0008
        /*0148*/ 	.byte	0x00, 0xf0, 0x21, 0x00


	//----- nvinfo : EIATTR_KPARAM_INFO
	.align		4
.L_30353:
        /*014c*/ 	.byte	0x04, 0x17
        /*014e*/ 	.short	(.L_30355 - .L_30354)
.L_30354:
        /*0150*/ 	.word	0x00000000
        /*0154*/ 	.short	0x0000
        /*0156*/ 	.short	0x0000
        /*0158*/ 	.byte	0x00, 0xf0, 0x21, 0x00


	//----- nvinfo : EIATTR_MAXREG_COUNT
	.align		4
.L_30355:
        /*015c*/ 	.byte	0x03, 0x1b
        /*015e*/ 	.short	0x00ff


	//----- nvinfo : EIATTR_NUM_BARRIERS
	.align		4
        /*0160*/ 	.byte	0x02, 0x4c
        /*0162*/ 	.byte	0x01
	.zero		1


	//----- nvinfo : EIATTR_MERCURY_ISA_VERSION
	.align		4
        /*0164*/ 	.byte	0x03, 0x5f
        /*0166*/ 	.short	0x0000


	//----- nvinfo : EIATTR_COOP_GROUP_MASK_REGIDS
	.align		4
        /*0168*/ 	.byte	0x04, 0x29
        /*016a*/ 	.short	(.L_30357 - .L_30356)


	//   ....[0]....
.L_30356:
        /*016c*/ 	.word	0xffffffff


	//   ....[1]....
        /*0170*/ 	.word	0xffffffff


	//   ....[2]....
        /*0174*/ 	.word	0xffffffff


	//   ....[3]....
        /*0178*/ 	.word	0xffffffff


	//   ....[4]....
        /*017c*/ 	.word	0xffffffff


	//   ....[5]....
        /*0180*/ 	.word	0xffffffff


	//   ....[6]....
        /*0184*/ 	.word	0xffffffff


	//   ....[7]....
        /*0188*/ 	.word	0xffffffff


	//   ....[8]....
        /*018c*/ 	.word	0xffffffff


	//   ....[9]....
        /*0190*/ 	.word	0xffffffff


	//   ....[10]....
        /*0194*/ 	.word	0xffffffff


	//   ....[11]....
        /*0198*/ 	.word	0xffffffff


	//   ....[12]....
        /*019c*/ 	.word	0xffffffff


	//   ....[13]....
        /*01a0*/ 	.word	0xffffffff


	//   ....[14]....
        /*01a4*/ 	.word	0xffffffff


	//   ....[15]....
        /*01a8*/ 	.word	0xffffffff


	//   ....[16]....
        /*01ac*/ 	.word	0xffffffff


	//   ....[17]....
        /*01b0*/ 	.word	0xffffffff


	//   ....[18]....
        /*01b4*/ 	.word	0xffffffff


	//   ....[19]....
        /*01b8*/ 	.word	0xffffffff


	//   ....[20]....
        /*01bc*/ 	.word	0xffffffff


	//   ....[21]....
        /*01c0*/ 	.word	0xffffffff


	//   ....[22]....
        /*01c4*/ 	.word	0xffffffff


	//   ....[23]....
        /*01c8*/ 	.word	0xffffffff


	//   ....[24]....
        /*01cc*/ 	.word	0xffffffff


	//   ....[25]....
        /*01d0*/ 	.word	0xffffffff


	//   ....[26]....
        /*01d4*/ 	.word	0xffffffff


	//   ....[27]....
        /*01d8*/ 	.word	0xffffffff


	//   ....[28]....
        /*01dc*/ 	.word	0xffffffff


	//----- nvinfo : EIATTR_COOP_GROUP_INSTR_OFFSETS
	.align		4
.L_30357:
        /*01e0*/ 	.byte	0x04, 0x28
        /*01e2*/ 	.short	(.L_30359 - .L_30358)


	//   ....[0]....
.L_30358:
        /*01e4*/ 	.word	0x00001f80


	//   ....[1]....
        /*01e8*/ 	.word	0x00001fb0


	//   ....[2]....
        /*01ec*/ 	.word	0x00002be0


	//   ....[3]....
        /*01f0*/ 	.word	0x00002c10


	//   ....[4]....
        /*01f4*/ 	.word	0x00002dc0


	//   ....[5]....
        /*01f8*/ 	.word	0x00002df0


	//   ....[6]....
        /*01fc*/ 	.word	0x00002e10


	//   ....[7]....
        /*0200*/ 	.word	0x00002ed0


	//   ....[8]....
        /*0204*/ 	.word	0x00002ef0


	//   ....[9]....
        /*0208*/ 	.word	0x00002f40


	//   ....[10]....
        /*020c*/ 	.word	0x00003d20


	//   ....[11]....
        /*0210*/ 	.word	0x00003d80


	//   ....[12]....
        /*0214*/ 	.word	0x00003db0


	//   ....[13]....
        /*0218*/ 	.word	0x00003dd0


	//   ....[14]....
        /*021c*/ 	.word	0x00003df0


	//   ....[15]....
        /*0220*/ 	.word	0x00003e40


	//   ....[16]....
        /*0224*/ 	.word	0x00003e60


	//   ....[17]....
        /*0228*/ 	.word	0x00003e80


	//   ....[18]....
        /*022c*/ 	.word	0x00005240


	//   ....[19]....
        /*0230*/ 	.word	0x00005280


	//   ....[20]....
        /*0234*/ 	.word	0x000052d0


	//   ....[21]....
        /*0238*/ 	.word	0x00005300


	//   ....[22]....
        /*023c*/ 	.word	0x00005880


	//   ....[23]....
        /*0240*/ 	.word	0x00005900


	//   ....[24]....
        /*0244*/ 	.word	0x00005980


	//   ....[25]....
        /*0248*/ 	.word	0x00005a00


	//   ....[26]....
        /*024c*/ 	.word	0x00005a80


	//   ....[27]....
        /*0250*/ 	.word	0x00005b00


	//   ....[28]....
        /*0254*/ 	.word	0x00005b70


	//----- nvinfo : EIATTR_EXIT_INSTR_OFFSETS
	.align		4
.L_30359:
        /*0258*/ 	.byte	0x04, 0x1c
        /*025a*/ 	.short	(.L_30361 - .L_30360)


	//   ....[0]....
.L_30360:
        /*025c*/ 	.word	0x00005590


	//   ....[1]....
        /*0260*/ 	.word	0x000056a0


	//   ....[2]....
        /*0264*/ 	.word	0x00005820


	//----- nvinfo : EIATTR_CTAIDZ_USED
	.align		4
.L_30361:
        /*0268*/ 	.byte	0x01, 0x04
	.zero		2


	//----- nvinfo : EIATTR_CRS_STACK_SIZE
	.align		4
        /*026c*/ 	.byte	0x04, 0x1e
        /*026e*/ 	.short	(.L_30363 - .L_30362)
.L_30362:
        /*0270*/ 	.word	0x00000000
.L_30363:


//--------------------- .nv.info._ZN4vllm25paged_attention_v1_kernelIffLi32ELi8ELi128ELNS_18Fp8KVCacheDataTypeE0ELb1EEEvPT_PKS2_PKT0_S8_ifPKiSA_iPKfiiiSC_SC_iiiii --------------------------
	.section	.nv.info._ZN4vllm25paged_attention_v1_kernelIffLi32ELi8ELi128ELNS_18Fp8KVCacheDataTypeE0ELb1EEEvPT_PKS2_PKT0_S8_ifPKiSA_iPKfiiiSC_SC_iiiii,"",@"SHT_CUDA_INFO"
	.sectionflags	@""
	.align	4


	//----- nvinfo : EIATTR_CUDA_API_VERSION
	.align		4
        /*0000*/ 	.byte	0x04, 0x37
        /*0002*/ 	.short	(.L_30365 - .L_30364)
.L_30364:
        /*0004*/ 	.word	0x00000082


	//----- nvinfo : EIATTR_SW2861232_WAR
	.align		4
.L_30365:
        /*0008*/ 	.byte	0x01, 0x35
	.zero		2


	//----- nvinfo : EIATTR_PARAM_CBANK
	.align		4
        /*000c*/ 	.byte	0x04, 0x0a
        /*000e*/ 	.short	(.L_30367 - .L_30366)
	.align		4
.L_30366:
        /*0010*/ 	.word	index@(.nv.constant0._ZN4vllm25paged_attention_v1_kernelIffLi32ELi8ELi128ELNS_18Fp8KVCacheDataTypeE0ELb1EEEvPT_PKS2_PKT0_S8_ifPKiSA_iPKfiiiSC_SC_iiiii)
        /*0014*/ 	.short	0x0160
        /*0016*/ 	.short	0x007c


	//----- nvinfo : EIATTR_CBANK_PARAM_SIZE
	.align		4
.L_30367:
        /*0018*/ 	.byte	0x03, 0x19
        /*001a*/ 	.short	0x007c


	//----- nvinfo : EIATTR_KPARAM_INFO
	.align		4
        /*001c*/ 	.byte	0x04, 0x17
        /*001e*/ 	.short	(.L_30369 - .L_30368)
.L_30368:
        /*0020*/ 	.word	0x00000000
        /*0024*/ 	.short	0x0013
        /*0026*/ 	.short	0x0078
        /*0028*/ 	.byte	0x00, 0xf0, 0x11, 0x00


	//----- nvinfo : EIATTR_KPARAM_INFO
	.align		4
.L_30369:
        /*002c*/ 	.byte	0x04, 0x17
        /*002e*/ 	.short	(.L_30371 - .L_30370)
.L_30370:
        /*0030*/ 	.word	0x00000000
        /*0034*/ 	.short	0x0012
        /*0036*/ 	.short	0x0074
        /*0038*/ 	.byte	0x00, 0xf0, 0x11, 0x00


	//----- nvinfo : EIATTR_KPARAM_INFO
	.align		4
.L_30371:
        /*003c*/ 	.byte	0x04, 0x17
        /*003e*/ 	.short	(.L_30373 - .L_30372)
.L_30372:
        /*0040*/ 	.word	0x00000000
        /*0044*/ 	.short	0x0011
        /*0046*/ 	.short	0x0070
        /*0048*/ 	.byte	0x00, 0xf0, 0x11, 0x00


	//----- nvinfo : EIATTR_KPARAM_INFO
	.align		4
.L_30373:
        /*004c*/ 	.byte	0x04, 0x17
        /*004e*/ 	.short	(.L_30375 - .L_30374)
.L_30374:
        /*0050*/ 	.word	0x00000000
        /*0054*/ 	.short	0x0010
        /*0056*/ 	.short	0x006c
        /*0058*/ 	.byte	0x00, 0xf0, 0x11, 0x00


	//----- nvinfo : EIATTR_KPARAM_INFO
	.align		4
.L_30375:
        /*005c*/ 	.byte	0x04, 0x17
        /*005e*/ 	.short	(.L_30377 - .L_30376)
.L_30376:
        /*0060*/ 	.word	0x00000000
        /*0064*/ 	.short	0x000f
        /*0066*/ 	.short	0x0068
        /*0068*/ 	.byte	0x00, 0xf0, 0x11, 0x00


	//----- nvinfo : EIATTR_KPARAM_INFO
	.align		4
.L_30377:
        /*006c*/ 	.byte	0x04, 0x17
        /*006e*/ 	.short	(.L_30379 - .L_30378)
.L_30378:
        /*0070*/ 	.word	0x00000000
        /*0074*/ 	.short	0x000e
        /*0076*/ 	.short	0x0060
        /*0078*/ 	.byte	0x00, 0xf0, 0x21, 0x00


	//----- nvinfo : EIATTR_KPARAM_INFO
	.align		4
.L_30379:
        /*007c*/ 	.byte	0x04, 0x17
        /*007e*/ 	.short	(.L_30381 - .L_30380)
.L_30380:
        /*0080*/ 	.word	0x00000000
        /*0084*/ 	.short	0x000d
        /*0086*/ 	.short	0x0058
        /*0088*/ 	.byte	0x00, 0xf0, 0x21, 0x00


	//----- nvinfo : EIATTR_KPARAM_INFO
	.align		4
.L_30381:
        /*008c*/ 	.byte	0x04, 0x17
        /*008e*/ 	.short	(.L_30383 - .L_30382)
.L_30382:
        /*0090*/ 	.word	0x00000000
        /*0094*/ 	.short	0x000c
        /*0096*/ 	.short	0x0050
        /*0098*/ 	.byte	0x00, 0xf0, 0x11, 0x00


	//----- nvinfo : EIATTR_KPARAM_INFO
	.align		4
.L_30383:
        /*009c*/ 	.byte	0x04, 0x17
        /*009e*/ 	.short	(.L_30385 - .L_30384)
.L_30384:
        /*00a0*/ 	.word	0x00000000
        /*00a4*/ 	.short	0x000b
        /*00a6*/ 	.short	0x004c
        /*00a8*/ 	.byte	0x00, 0xf0, 0x11, 0x00


	//----- nvinfo : EIATTR_KPARAM_INFO
	.align		4
.L_30385:
        /*00ac*/ 	.byte	0x04, 0x17
        /*00ae*/ 	.short	(.L_30387 - .L_30386)
.L_30386:
        /*00b0*/ 	.word	0x00000000
        /*00b4*/ 	.short	0x000a
        /*00b6*/ 	.short	0x0048
        /*00b8*/ 	.byte	0x00, 0xf0, 0x11, 0x00


	//----- nvinfo : EIATTR_KPARAM_INFO
	.align		4
.L_30387:
        /*00bc*/ 	.byte	0x04, 0x17
        /*00be*/ 	.short	(.L_30389 - .L_30388)
.L_30388:
        /*00c0*/ 	.word	0x00000000
        /*00c4*/ 	.short	0x0009
        /*00c6*/ 	.short	0x0040
        /*00c8*/ 	.byte	0x00, 0xf0, 0x21, 0x00


	//----- nvinfo : EIATTR_KPARAM_INFO
	.align		4
.L_30389:
        /*00cc*/ 	.byte	0x04, 0x17
        /*00ce*/ 	.short	(.L_30391 - .L_30390)
.L_30390:
        /*00d0*/ 	.word	0x00000000
        /*00d4*/ 	.short	0x0008
        /*00d6*/ 	.short	0x0038
        /*00d8*/ 	.byte	0x00, 0xf0, 0x11, 0x00


	//----- nvinfo : EIATTR_KPARAM_INFO
	.align		4
.L_30391:
        /*00dc*/ 	.byte	0x04, 0x17
        /*00de*/ 	.short	(.L_30393 - .L_30392)
.L_30392:
        /*00e0*/ 	.word	0x00000000
        /*00e4*/ 	.short	0x0007
        /*00e6*/ 	.short	0x0030
        /*00e8*/ 	.byte	0x00, 0xf0, 0x21, 0x00


	//----- nvinfo : EIATTR_KPARAM_INFO
	.align		4
.L_30393:
        /*00ec*/ 	.byte	0x04, 0x17
        /*00ee*/ 	.short	(.L_30395 - .L_30394)
.L_30394:
        /*00f0*/ 	.word	0x00000000
        /*00f4*/ 	.short	0x0006
        /*00f6*/ 	.short	0x0028
        /*00f8*/ 	.byte	0x00, 0xf0, 0x21, 0x00


	//----- nvinfo : EIATTR_KPARAM_INFO
	.align		4
.L_30395:
        /*00fc*/ 	.byte	0x04, 0x17
        /*00fe*/ 	.short	(.L_30397 - .L_30396)
.L_30396:
        /*0100*/ 	.word	0x00000000
        /*0104*/ 	.short	0x0005
        /*0106*/ 	.short	0x0024
        /*0108*/ 	.byte	0x00, 0xf0, 0x11, 0x00


	//----- nvinfo : EIATTR_KPARAM_INFO
	.align		4
.L_30397:
        /*010c*/ 	.byte	0x04, 0x17
        /*010e*/ 	.short	(.L_30399 - .L_30398)
.L_30398:
        /*0110*/ 	.word	0x00000000
        /*0114*/ 	.short	0x0004
        /*0116*/ 	.short	0x0020
        /*0118*/ 	.byte	0x00, 0xf0, 0x11, 0x00


	//----- nvinfo : EIATTR_KPARAM_INFO
	.align		4
.L_30399:
        /*011c*/ 	.byte	0x04, 0x17
        /*011e*/ 	.short	(.L_30401 - .L_30400)
.L_30400:
        /*0120*/ 	.word	0x00000000
        /*0124*/ 	.short	0x0003
        /*0126*/ 	.short	0x0018
        /*0128*/ 	.byte	0x00, 0xf0, 0x21, 0x00


	//----- nvinfo : EIATTR_KPARAM_INFO
	.align		4
.L_30401:
        /*012c*/ 	.byte	0x04, 0x17
        /*012e*/ 	.short	(.L_30403 - .L_30402)
.L_30402:
        /*0130*/ 	.word	0x00000000
        /*0134*/ 	.short	0x0002
        /*0136*/ 	.short	0x0010
        /*0138*/ 	.byte	0x00, 0xf0, 0x21, 0x00


	//----- nvinfo : EIATTR_KPARAM_INFO
	.align		4
.L_30403:
        /*013c*/ 	.byte	0x04, 0x17
        /*013e*/ 	.short	(.L_30405 - .L_30404)
.L_30404:
        /*0140*/ 	.word	0x00000000
        /*0144*/ 	.short	0x0001
        /*0146*/ 	.short	0x0008
        /*0148*/ 	.byte	0x00, 0xf0, 0x21, 0x00


	//----- nvinfo : EIATTR_KPARAM_INFO
	.align		4
.L_30405:
        /*014c*/ 	.byte	0x04, 0x17
        /*014e*/ 	.short	(.L_30407 - .L_30406)
.L_30406:
        /*0150*/ 	.word	0x00000000
        /*0154*/ 	.short	0x0000
        /*0156*/ 	.short	0x0000
        /*0158*/ 	.byte	0x00, 0xf0, 0x21, 0x00


	//----- nvinfo : EIATTR_MAXREG_COUNT
	.align		4
.L_30407:
        /*015c*/ 	.byte	0x03, 0x1b
        /*015e*/ 	.short	0x00ff


	//----- nvinfo : EIATTR_NUM_BARRIERS
	.align		4
        /*0160*/ 	.byte	0x02, 0x4c
        /*0162*/ 	.byte	0x01
	.zero		1


	//----- nvinfo : EIATTR_MERCURY_ISA_VERSION
	.align		4
        /*0164*/ 	.byte	0x03, 0x5f
        /*0166*/ 	.short	0x0000


	//----- nvinfo : EIATTR_COOP_GROUP_MASK_REGIDS
	.align		4
        /*0168*/ 	.byte	0x04, 0x29
        /*016a*/ 	.short	(.L_30409 - .L_30408)


	//   ....[0]....
.L_30408:
        /*016c*/ 	.word	0xffffffff


	//   ....[1]....
        /*0170*/ 	.word	0xffffffff


	//   ....[2]....
        /*0174*/ 	.word	0xffffffff


	//   ....[3]....
        /*0178*/ 	.word	0xffffffff


	//   ....[4]....
        /*017c*/ 	.word	0xffffffff


	//   ....[5]....
        /*0180*/ 	.word	0xffffffff


	//   ....[6]....
        /*0184*/ 	.word	0xffffffff


	//   ....[7]....
        /*0188*/ 	.word	0xffffffff


	//   ....[8]....
        /*018c*/ 	.word	0xffffffff


	//   ....[9]....
        /*0190*/ 	.word	0xffffffff


	//   ....[10]....
        /*0194*/ 	.word	0xffffffff


	//   ....[11]....
        /*0198*/ 	.word	0xffffffff


	//   ....[12]....
        /*019c*/ 	.word	0xffffffff


	//   ....[13]....
        /*01a0*/ 	.word	0xffffffff


	//   ....[14]....
        /*01a4*/ 	.word	0xffffffff


	//   ....[15]....
        /*01a8*/ 	.word	0xffffffff


	//   ....[16]....
        /*01ac*/ 	.word	0xffffffff


	//   ....[17]....
        /*01b0*/ 	.word	0xffffffff


	//   ....[18]....
        /*01b4*/ 	.word	0xffffffff


	//   ....[19]....
        /*01b8*/ 	.word	0xffffffff


	//   ....[20]....
        /*01bc*/ 	.word	0xffffffff


	//   ....[21]....
        /*01c0*/ 	.word	0xffffffff


	//   ....[22]....
        /*01c4*/ 	.word	0xffffffff


	//   ....[23]....
        /*01c8*/ 	.word	0xffffffff


	//   ....[24]....
        /*01cc*/ 	.word	0xffffffff


	//   ....[25]....
        /*01d0*/ 	.word	0xffffffff


	//   ....[26]....
        /*01d4*/ 	.word	0xffffffff


	//----- nvinfo : EIATTR_COOP_GROUP_INSTR_OFFSETS
	.align		4
.L_30409:
        /*01d8*/ 	.byte	0x04, 0x28
        /*01da*/ 	.short	(.L_30411 - .L_30410)


	//   ....[0]....
.L_30410:
        /*01dc*/ 	.word	0x000017d0


	//   ....[1]....
        /*01e0*/ 	.word	0x00001800


	//   ....[2]....
        /*01e4*/ 	.word	0x000020f0


	//   ....[3]....
        /*01e8*/ 	.word	0x00002120


	//   ....[4]....
        /*01ec*/ 	.word	0x000022d0


	//   ....[5]....
        /*01f0*/ 	.word	0x00002300


	//   ....[6]....
        /*01f4*/ 	.word	0x00002320


	//   ....[7]....
        /*01f8*/ 	.word	0x000023c0


	//   ....[8]....
        /*01fc*/ 	.word	0x00002400


	//   ....[9]....
        /*0200*/ 	.word	0x00002450


	//   ....[10]....
        /*0204*/ 	.word	0x00003230


	//   ....[11]....
        /*0208*/ 	.word	0x00003290


	//   ....[12]....
        /*020c*/ 	.word	0x000032c0


	//   ....[13]....
        /*0210*/ 	.word	0x000032e0


	//   ....[14]....
        /*0214*/ 	.word	0x00003300


	//   ....[15]....
        /*0218*/ 	.word	0x00003350


	//   ....[16]....
        /*021c*/ 	.word	0x00003370


	//   ....[17]....
        /*0220*/ 	.word	0x00003390


	//   ....[18]....
        /*0224*/ 	.word	0x000044e0


	//   ....[19]....
        /*0228*/ 	.word	0x00004520


	//   ....[20]....
        /*022c*/ 	.word	0x00004990


	//   ....[21]....
        /*0230*/ 	.word	0x00004a10


	//   ....[22]....
        /*0234*/ 	.word	0x00004a90


	//   ....[23]....
        /*0238*/ 	.word	0x00004b10


	//   ....[24]....
        /*023c*/ 	.word	0x00004b90


	//   ....[25]....
        /*0240*/ 	.word	0x00004c10


	//   ....[26]....
        /*0244*/ 	.word	0x00004c80


	//----- nvinfo : EIATTR_EXIT_INSTR_OFFSETS
	.align		4
.L_30411:
        /*0248*/ 	.byte	0x04, 0x1c
        /*024a*/ 	.short	(.L_30413 - .L_30412)


	//   ....[0]....
.L_30412:
        /*024c*/ 	.word	0x00004760


	//   ....[1]....
        /*0250*/ 	.word	0x00004870


	//   ....[2]....
        /*0254*/ 	.word	0x00004930


	//----- nvinfo : EIATTR_CTAIDZ_USED
	.align		4
.L_30413:
        /*0258*/ 	.byte	0x01, 0x04
	.zero		2


	//----- nvinfo : EIATTR_CRS_STACK_SIZE
	.align		4
        /*025c*/ 	.byte	0x04, 0x1e
        /*025e*/ 	.short	(.L_30415 - .L_30414)
.L_30414:
        /*0260*/ 	.word	0x00000000
.L_30415:


//--------------------- .nv.callgraph             --------------------------
	.section	.nv.callgraph,"",@"SHT_CUDA_CALLGRAPH"
	.align	4
	.sectionentsize	8
	.align		4
        /*0000*/ 	.word	0x00000000
	.align		4
        /*0004*/ 	.word	0xffffffff
	.align		4
        /*0008*/ 	.word	index@(_ZN4vllm25paged_attention_v1_kernelI13__nv_bfloat16hLi256ELi32ELi128ELNS_18Fp8KVCacheDataTypeE2ELb0EEEvPT_PKS3_PKT0_S9_ifPKiSB_iPKfiiiSD_SD_iiiii)
	.align		4
        /*000c*/ 	.word	index@(__assertfail)
	.align		4
        /*0010*/ 	.word	index@(_ZN4vllm25paged_attention_v1_kernelI13__nv_bfloat16hLi192ELi32ELi128ELNS_18Fp8KVCacheDataTypeE2ELb0EEEvPT_PKS3_PKT0_S9_ifPKiSB_iPKfiiiSD_SD_iiiii)
	.align		4
        /*0014*/ 	.word	index@(__assertfail)
	.align		4
        /*0018*/ 	.word	index@(_ZN4vllm25paged_attention_v1_kernelI13__nv_bfloat16hLi128ELi32ELi128ELNS_18Fp8KVCacheDataTypeE2ELb0EEEvPT_PKS3_PKT0_S9_ifPKiSB_iPKfiiiSD_SD_iiiii)
	.align		4
        /*001c*/ 	.word	index@(__assertfail)
	.align		4
        /*0020*/ 	.word	index@(_ZN4vllm25paged_attention_v1_kernelI13__nv_bfloat16hLi120ELi32ELi128ELNS_18Fp8KVCacheDataTypeE2ELb0EEEvPT_PKS3_PKT0_S9_ifPKiSB_iPKfiiiSD_SD_iiiii)
	.align		4
        /*0024*/ 	.word	index@(__assertfail)
	.align		4
        /*0028*/ 	.word	index@(_ZN4vllm25paged_attention_v1_kernelI13__nv_bfloat16hLi112ELi32ELi128ELNS_18Fp8KVCacheDataTypeE2ELb0EEEvPT_PKS3_PKT0_S9_ifPKiSB_iPKfiiiSD_SD_iiiii)
	.align		4
        /*002c*/ 	.word	index@(__assertfail)
	.align		4
        /*0030*/ 	.word	index@(_ZN4vllm25paged_attention_v1_kernelI13__nv_bfloat16hLi96ELi32ELi128ELNS_18Fp8KVCacheDataTypeE2ELb0EEEvPT_PKS3_PKT0_S9_ifPKiSB_iPKfiiiSD_SD_iiiii)
	.align		4
        /*0034*/ 	.word	index@(__assertfail)
	.align		4
        /*0038*/ 	.word	index@(_ZN4vllm25paged_attention_v1_kernelI13__nv_bfloat16hLi80ELi32ELi128ELNS_18Fp8KVCacheDataTypeE2ELb0EEEvPT_PKS3_PKT0_S9_ifPKiSB_iPKfiiiSD_SD_iiiii)
	.align		4
        /*003c*/ 	.word	index@(__assertfail)
	.align		4
        /*0040*/ 	.word	index@(_ZN4vllm25paged_attention_v1_kernelI13__nv_bfloat16hLi64ELi32ELi128ELNS_18Fp8KVCacheDataTypeE2ELb0EEEvPT_PKS3_PKT0_S9_ifPKiSB_iPKfiiiSD_SD_iiiii)
	.align		4
        /*0044*/ 	.word	index@(__assertfail)
	.align		4
        /*0048*/ 	.word	index@(_ZN4vllm25paged_attention_v1_kernelI13__nv_bfloat16hLi32ELi32ELi128ELNS_18Fp8KVCacheDataTypeE2ELb0EEEvPT_PKS3_PKT0_S9_ifPKiSB_iPKfiiiSD_SD_iiiii)
	.align		4
        /*004c*/ 	.word	index@(__assertfail)
	.align		4
        /*0050*/ 	.word	index@(_ZN4vllm25paged_attention_v1_kernelI13__nv_bfloat16hLi256ELi32ELi128ELNS_18Fp8KVCacheDataTypeE2ELb1EEEvPT_PKS3_PKT0_S9_ifPKiSB_iPKfiiiSD_SD_iiiii)
	.align		4
        /*0054*/ 	.word	index@(__assertfail)
	.align		4
        /*0058*/ 	.word	index@(_ZN4vllm25paged_attention_v1_kernelI13__nv_bfloat16hLi192ELi32ELi128ELNS_18Fp8KVCacheDataTypeE2ELb1EEEvPT_PKS3_PKT0_S9_ifPKiSB_iPKfiiiSD_SD_iiiii)
	.align		4
        /*005c*/ 	.word	index@(__assertfail)
	.align		4
        /*0060*/ 	.word	index@(_ZN4vllm25paged_attention_v1_kernelI13__nv_bfloat16hLi128ELi32ELi128ELNS_18Fp8KVCacheDataTypeE2ELb1EEEvPT_PKS3_PKT0_S9_ifPKiSB_iPKfiiiSD_SD_iiiii)
	.align		4
        /*0064*/ 	.word	index@(__assertfail)
	.align		4
        /*0068*/ 	.word	index@(_ZN4vllm25paged_attention_v1_kernelI13__nv_bfloat16hLi120ELi32ELi128ELNS_18Fp8KVCacheDataTypeE2ELb1EEEvPT_PKS3_PKT0_S9_ifPKiSB_iPKfiiiSD_SD_iiiii)
	.align		4
        /*006c*/ 	.word	index@(__assertfail)
	.align		4
        /*0070*/ 	.word	index@(_ZN4vllm25paged_attention_v1_kernelI13__nv_bfloat16hLi112ELi32ELi128ELNS_18Fp8KVCacheDataTypeE2ELb1EEEvPT_PKS3_PKT0_S9_ifPKiSB_iPKfiiiSD_SD_iiiii)
	.align		4
        /*0074*/ 	.word	index@(__assertfail)
	.align		4
        /*0078*/ 	.word	index@(_ZN4vllm25paged_attention_v1_kernelI13__nv_bfloat16hLi96ELi32ELi128ELNS_18Fp8KVCacheDataTypeE2ELb1EEEvPT_PKS3_PKT0_S9_ifPKiSB_iPKfiiiSD_SD_iiiii)
	.align		4
        /*007c*/ 	.word	index@(__assertfail)
	.align		4
        /*0080*/ 	.word	index@(_ZN4vllm25paged_attention_v1_kernelI13__nv_bfloat16hLi80ELi32ELi128ELNS_18Fp8KVCacheDataTypeE2ELb1EEEvPT_PKS3_PKT0_S9_ifPKiSB_iPKfiiiSD_SD_iiiii)
	.align		4
        /*0084*/ 	.word	index@(__assertfail)
	.align		4
        /*0088*/ 	.word	index@(_ZN4vllm25paged_attention_v1_kernelI13__nv_bfloat16hLi64ELi32ELi128ELNS_18Fp8KVCacheDataTypeE2ELb1EEEvPT_PKS3_PKT0_S9_ifPKiSB_iPKfiiiSD_SD_iiiii)
	.align		4
        /*008c*/ 	.word	index@(__assertfail)
	.align		4
        /*0090*/ 	.word	index@(_ZN4vllm25paged_attention_v1_kernelI13__nv_bfloat16hLi32ELi32ELi128ELNS_18Fp8KVCacheDataTypeE2ELb1EEEvPT_PKS3_PKT0_S9_ifPKiSB_iPKfiiiSD_SD_iiiii)
	.align		4
        /*0094*/ 	.word	index@(__assertfail)
	.align		4
        /*0098*/ 	.word	index@(_ZN4vllm25paged_attention_v1_kernelI13__nv_bfloat16hLi256ELi16ELi128ELNS_18Fp8KVCacheDataTypeE2ELb0EEEvPT_PKS3_PKT0_S9_ifPKiSB_iPKfiiiSD_SD_iiiii)
	.align		4
        /*009c*/ 	.word	index@(__assertfail)
	.align		4
        /*00a0*/ 	.word	index@(_ZN4vllm25paged_attention_v1_kernelI13__nv_bfloat16hLi192ELi16ELi128ELNS_18Fp8KVCacheDataTypeE2ELb0EEEvPT_PKS3_PKT0_S9_ifPKiSB_iPKfiiiSD_SD_iiiii)
	.align		4
        /*00a4*/ 	.word	index@(__assertfail)
	.align		4
        /*00a8*/ 	.word	index@(_ZN4vllm25paged_attention_v1_kernelI13__nv_bfloat16hLi128ELi16ELi128ELNS_18Fp8KVCacheDataTypeE2ELb0EEEvPT_PKS3_PKT0_S9_ifPKiSB_iPKfiiiSD_SD_iiiii)
	.align		4
        /*00ac*/ 	.word	index@(__assertfail)
	.align		4
        /*00b0*/ 	.word	index@(_ZN4vllm25paged_attention_v1_kernelI13__nv_bfloat16hLi120ELi16ELi128ELNS_18Fp8KVCacheDataTypeE2ELb0EEEvPT_PKS3_PKT0_S9_ifPKiSB_iPKfiiiSD_SD_iiiii)
	.align		4
        /*00b4*/ 	.word	index@(__assertfail)
	.align		4
        /*00b8*/ 	.word	index@(_ZN4vllm25paged_attention_v1_kernelI13__nv_bfloat16hLi112ELi16ELi128ELNS_18Fp8KVCacheDataTypeE2ELb0EEEvPT_PKS3_PKT0_S9_ifPKiSB_iPKfiiiSD_SD_iiiii)
	.align		4
        /*00bc*/ 	.word	index@(__assertfail)
	.align		4
        /*00c0*/ 	.word	index@(_ZN4vllm25paged_attention_v1_kernelI13__nv_bfloat16hLi96ELi16ELi128ELNS_18Fp8KVCacheDataTypeE2ELb0EEEvPT_PKS3_PKT0_S9_ifPKiSB_iPKfiiiSD_SD_iiiii)
	.align		4
        /*00c4*/ 	.word	index@(__assertfail)
	.align		4
        /*00c8*/ 	.word	index@(_ZN4vllm25paged_attention_v1_kernelI13__nv_bfloat16hLi80ELi16ELi128ELNS_18Fp8KVCacheDataTypeE2ELb0EEEvPT_PKS3_PKT0_S9_ifPKiSB_iPKfiiiSD_SD_iiiii)
	.align		4
        /*00cc*/ 	.word	index@(__assertfail)
	.align		4
        /*00d0*/ 	.word	index@(_ZN4vllm25paged_attention_v1_kernelI13__nv_bfloat16hLi64ELi16ELi128ELNS_18Fp8KVCacheDataTypeE2ELb0EEEvPT_PKS3_PKT0_S9_ifPKiSB_iPKfiiiSD_SD_iiiii)
	.align		4
        /*00d4*/ 	.word	index@(__assertfail)
	.align		4
        /*00d8*/ 	.word	index@(_ZN4vllm25paged_attention_v1_kernelI13__nv_bfloat16hLi32ELi16ELi128ELNS_18Fp8KVCacheDataTypeE2ELb0EEEvPT_PKS3_PKT0_S9_ifPKiSB_iPKfiiiSD_SD_iiiii)
	.align		4
        /*00dc*/ 	.word	index@(__assertfail)
	.align		4
        /*00e0*/ 	.word	index@(_ZN4vllm25paged_attention_v1_kernelI13__nv_bfloat16hLi256ELi16ELi128ELNS_18Fp8KVCacheDataTypeE2ELb1EEEvPT_PKS3_PKT0_S9_ifPKiSB_iPKfiiiSD_SD_iiiii)
	.align		4
        /*00e4*/ 	.word	index@(__assertfail)
	.align		4
        /*00e8*/ 	.word	index@(_ZN4vllm25paged_attention_v1_kernelI13__nv_bfloat16hLi192ELi16ELi128ELNS_18Fp8KVCacheDataTypeE2ELb1EEEvPT_PKS3_PKT0_S9_ifPKiSB_iPKfiiiSD_SD_iiiii)
	.align		4
        /*00ec*/ 	.word	index@(__assertfail)
	.align		4
        /*00f0*/ 	.word	index@(_ZN4vllm25paged_attention_v1_kernelI13__nv_bfloat16hLi128ELi16ELi128ELNS_18Fp8KVCacheDataTypeE2ELb1EEEvPT_PKS3_PKT0_S9_ifPKiSB_iPKfiiiSD_SD_iiiii)
	.align		4
        /*00f4*/ 	.word	index@(__assertfail)
	.align		4
        /*00f8*/ 	.word	index@(_ZN4vllm25paged_attention_v1_kernelI13__nv_bfloat16hLi120ELi16ELi128ELNS_18Fp8KVCacheDataTypeE2ELb1EEEvPT_PKS3_PKT0_S9_ifPKiSB_iPKfiiiSD_SD_iiiii)
	.align		4
        /*00fc*/ 	.word	index@(__assertfail)
	.align		4
        /*0100*/ 	.word	index@(_ZN4vllm25paged_attention_v1_kernelI13__nv_bfloat16hLi112ELi16ELi128ELNS_18Fp8KVCacheDataTypeE2ELb1EEEvPT_PKS3_PKT0_S9_ifPKiSB_iPKfiiiSD_SD_iiiii)
	.align		4
        /*0104*/ 	.word	index@(__assertfail)
	.align		4
        /*0108*/ 	.word	index@(_ZN4vllm25paged_attention_v1_kernelI13__nv_bfloat16hLi96ELi16ELi128ELNS_18Fp8KVCacheDataTypeE2ELb1EEEvPT_PKS3_PKT0_S9_ifPKiSB_iPKfiiiSD_SD_iiiii)
	.align		4
        /*010c*/ 	.word	index@(__assertfail)
	.align		4
        /*0110*/ 	.word	index@(_ZN4vllm25paged_attention_v1_kernelI13__nv_bfloat16hLi80ELi16ELi128ELNS_18Fp8KVCacheDataTypeE2ELb1EEEvPT_PKS3_PKT0_S9_ifPKiSB_iPKfiiiSD_SD_iiiii)
	.align		4
        /*0114*/ 	.word	index@(__assertfail)
	.align		4
        /*0118*/ 	.word	index@(_ZN4vllm25paged_attention_v1_kernelI13__nv_bfloat16hLi64ELi16ELi128ELNS_18Fp8KVCacheDataTypeE2ELb1EEEvPT_PKS3_PKT0_S9_ifPKiSB_iPKfiiiSD_SD_iiiii)
	.align		4
        /*011c*/ 	.word	index@(__assertfail)
	.align		4
        /*0120*/ 	.word	index@(_ZN4vllm25paged_attention_v1_kernelI13__nv_bfloat16hLi32ELi16ELi128ELNS_18Fp8KVCacheDataTypeE2ELb1EEEvPT_PKS3_PKT0_S9_ifPKiSB_iPKfiiiSD_SD_iiiii)
	.align		4
        /*0124*/ 	.word	index@(__assertfail)
	.align		4
        /*0128*/ 	.word	index@(_ZN4vllm25paged_attention_v1_kernelI13__nv_bfloat16hLi256ELi8ELi128ELNS_18Fp8KVCacheDataTypeE2ELb0EEEvPT_PKS3_PKT0_S9_ifPKiSB_iPKfiiiSD_SD_iiiii)
	.align		4
        /*012c*/ 	.word	index@(__assertfail)
	.align		4
        /*0130*/ 	.word	index@(_ZN4vllm25paged_attention_v1_kernelI13__nv_bfloat16hLi192ELi8ELi128ELNS_18Fp8KVCacheDataTypeE2ELb0EEEvPT_PKS3_PKT0_S9_ifPKiSB_iPKfiiiSD_SD_iiiii)
	.align		4
        /*0134*/ 	.word	index@(__assertfail)
	.align		4
        /*0138*/ 	.word	index@(_ZN4vllm25paged_attention_v1_kernelI13__nv_bfloat16hLi128ELi8ELi128ELNS_18Fp8KVCacheDataTypeE2ELb0EEEvPT_PKS3_PKT0_S9_ifPKiSB_iPKfiiiSD_SD_iiiii)
	.align		4
        /*013c*/ 	.word	index@(__assertfail)
	.align		4
        /*0140*/ 	.word	index@(_ZN4vllm25paged_attention_v1_kernelI13__nv_bfloat16hLi120ELi8ELi128ELNS_18Fp8KVCacheDataTypeE2ELb0EEEvPT_PKS3_PKT0_S9_ifPKiSB_iPKfiiiSD_SD_iiiii)
	.align		4
        /*0144*/ 	.word	index@(__assertfail)
	.align		4
        /*0148*/ 	.word	index@(_ZN4vllm25paged_attention_v1_kernelI13__nv_bfloat16hLi112ELi8ELi128ELNS_18Fp8KVCacheDataTypeE2ELb0EEEvPT_PKS3_PKT0_S9_ifPKiSB_iPKfiiiSD_SD_iiiii)
	.align		4
        /*014c*/ 	.word	index@(__assertfail)
	.align		4
        /*0150*/ 	.word	index@(_ZN4vllm25paged_attention_v1_kernelI13__nv_bfloat16hLi96ELi8ELi128ELNS_18Fp8KVCacheDataTypeE2ELb0EEEvPT_PKS3_PKT0_S9_ifPKiSB_iPKfiiiSD_SD_iiiii)
	.align		4
        /*0154*/ 	.word	index@(__assertfail)
	.align		4
        /*0158*/ 	.word	index@(_ZN4vllm25paged_attention_v1_kernelI13__nv_bfloat16hLi80ELi8ELi128ELNS_18Fp8KVCacheDataTypeE2ELb0EEEvPT_PKS3_PKT0_S9_ifPKiSB_iPKfiiiSD_SD_iiiii)
	.align		4
        /*015c*/ 	.word	index@(__assertfail)
	.align		4
        /*0160*/ 	.word	index@(_ZN4vllm25paged_attention_v1_kernelI13__nv_bfloat16hLi64ELi8ELi128ELNS_18Fp8KVCacheDataTypeE2ELb0EEEvPT_PKS3_PKT0_S9_ifPKiSB_iPKfiiiSD_SD_iiiii)
	.align		4
        /*0164*/ 	.word	index@(__assertfail)
	.align		4
        /*0168*/ 	.word	index@(_ZN4vllm25paged_attention_v1_kernelI13__nv_bfloat16hLi32ELi8ELi128ELNS_18Fp8KVCacheDataTypeE2ELb0EEEvPT_PKS3_PKT0_S9_ifPKiSB_iPKfiiiSD_SD_iiiii)
	.align		4
        /*016c*/ 	.word	index@(__assertfail)
	.align		4
        /*0170*/ 	.word	index@(_ZN4vllm25paged_attention_v1_kernelI13__nv_bfloat16hLi256ELi8ELi128ELNS_18Fp8KVCacheDataTypeE2ELb1EEEvPT_PKS3_PKT0_S9_ifPKiSB_iPKfiiiSD_SD_iiiii)
	.align		4
        /*0174*/ 	.word	index@(__assertfail)
	.align		4
        /*0178*/ 	.word	index@(_ZN4vllm25paged_attention_v1_kernelI13__nv_bfloat16hLi192ELi8ELi128ELNS_18Fp8KVCacheDataTypeE2ELb1EEEvPT_PKS3_PKT0_S9_ifPKiSB_iPKfiiiSD_SD_iiiii)
	.align		4
        /*017c*/ 	.word	index@(__assertfail)
	.align		4
        /*0180*/ 	.word	index@(_ZN4vllm25paged_attention_v1_kernelI13__nv_bfloat16hLi128ELi8ELi128ELNS_18Fp8KVCacheDataTypeE2ELb1EEEvPT_PKS3_PKT0_S9_ifPKiSB_iPKfiiiSD_SD_iiiii)
	.align		4
        /*0184*/ 	.word	index@(__assertfail)
	.align		4
        /*0188*/ 	.word	index@(_ZN4vllm25paged_attention_v1_kernelI13__nv_bfloat16hLi120ELi8ELi128ELNS_18Fp8KVCacheDataTypeE2ELb1EEEvPT_PKS3_PKT0_S9_ifPKiSB_iPKfiiiSD_SD_iiiii)
	.align		4
        /*018c*/ 	.word	index@(__assertfail)
	.align		4
        /*0190*/ 	.word	index@(_ZN4vllm25paged_attention_v1_kernelI13__nv_bfloat16hLi112ELi8ELi128ELNS_18Fp8KVCacheDataTypeE2ELb1EEEvPT_PKS3_PKT0_S9_ifPKiSB_iPKfiiiSD_SD_iiiii)
	.align		4
        /*0194*/ 	.word	index@(__assertfail)
	.align		4
        /*0198*/ 	.word	index@(_ZN4vllm25paged_attention_v1_kernelI13__nv_bfloat16hLi96ELi8ELi128ELNS_18Fp8KVCacheDataTypeE2ELb1EEEvPT_PKS3_PKT0_S9_ifPKiSB_iPKfiiiSD_SD_iiiii)
	.align		4
        /*019c*/ 	.word	index@(__assertfail)
	.align		4
        /*01a0*/ 	.word	index@(_ZN4vllm25paged_attention_v1_kernelI13__nv_bfloat16hLi80ELi8ELi128ELNS_18Fp8KVCacheDataTypeE2ELb1EEEvPT_PKS3_PKT0_S9_ifPKiSB_iPKfiiiSD_SD_iiiii)
	.align		4
        /*01a4*/ 	.word	index@(__assertfail)
	.align		4
        /*01a8*/ 	.word	index@(_ZN4vllm25paged_attention_v1_kernelI13__nv_bfloat16hLi64ELi8ELi128ELNS_18Fp8KVCacheDataTypeE2ELb1EEEvPT_PKS3_PKT0_S9_ifPKiSB_iPKfiiiSD_SD_iiiii)
	.align		4
        /*01ac*/ 	.word	index@(__assertfail)
	.align		4
        /*01b0*/ 	.word	index@(_ZN4vllm25paged_attention_v1_kernelI13__nv_bfloat16hLi32ELi8ELi128ELNS_18Fp8KVCacheDataTypeE2ELb1EEEvPT_PKS3_PKT0_S9_ifPKiSB_iPKfiiiSD_SD_iiiii)
	.align		4
        /*01b4*/ 	.word	index@(__assertfail)
	.align		4
        /*01b8*/ 	.word	index@(_ZN4vllm25paged_attention_v1_kernelIthLi256ELi32ELi128ELNS_18Fp8KVCacheDataTypeE2ELb0EEEvPT_PKS2_PKT0_S8_ifPKiSA_iPKfiiiSC_SC_iiiii)
	.align		4
        /*01bc*/ 	.word	index@(__assertfail)
	.align		4
        /*01c0*/ 	.word	index@(_ZN4vllm25paged_attention_v1_kernelIthLi192ELi32ELi128ELNS_18Fp8KVCacheDataTypeE2ELb0EEEvPT_PKS2_PKT0_S8_ifPKiSA_iPKfiiiSC_SC_iiiii)
	.align		4
        /*01c4*/ 	.word	index@(__assertfail)
	.align		4
        /*01c8*/ 	.word	index@(_ZN4vllm25paged_attention_v1_kernelIthLi128ELi32ELi128ELNS_18Fp8KVCacheDataTypeE2ELb0EEEvPT_PKS2_PKT0_S8_ifPKiSA_iPKfiiiSC_SC_iiiii)
	.align		4
        /*01cc*/ 	.word	index@(__assertfail)
	.align		4
        /*01d0*/ 	.word	index@(_ZN4vllm25paged_attention_v1_kernelIthLi120ELi32ELi128ELNS_18Fp8KVCacheDataTypeE2ELb0EEEvPT_PKS2_PKT0_S8_ifPKiSA_iPKfiiiSC_SC_iiiii)
	.align		4
        /*01d4*/ 	.word	index@(__assertfail)
	.align		4
        /*01d8*/ 	.word	index@(_ZN4vllm25paged_attention_v1_kernelIthLi112ELi32ELi128ELNS_18Fp8KVCacheDataTypeE2ELb0EEEvPT_PKS2_PKT0_S8_ifPKiSA_iPKfiiiSC_SC_iiiii)
	.align		4
        /*01dc*/ 	.word	index@(__assertfail)
	.align		4
        /*01e0*/ 	.word	index@(_ZN4vllm25paged_attention_v1_kernelIthLi96ELi32ELi128ELNS_18Fp8KVCacheDataTypeE2ELb0EEEvPT_PKS2_PKT0_S8_ifPKiSA_iPKfiiiSC_SC_iiiii)
	.align		4
        /*01e4*/ 	.word	index@(__assertfail)
	.align		4
        /*01e8*/ 	.word	index@(_ZN4vllm25paged_attention_v1_kernelIthLi80ELi32ELi128ELNS_18Fp8KVCacheDataTypeE2ELb0EEEvPT_PKS2_PKT0_S8_ifPKiSA_iPKfiiiSC_SC_iiiii)
	.align		4
        /*01ec*/ 	.word	index@(__assertfail)
	.align		4
        /*01f0*/ 	.word	index@(_ZN4vllm25paged_attention_v1_kernelIthLi64ELi32ELi128ELNS_18Fp8KVCacheDataTypeE2ELb0EEEvPT_PKS2_PKT0_S8_ifPKiSA_iPKfiiiSC_SC_iiiii)
	.align		4
        /*01f4*/ 	.word	index@(__assertfail)
	.align		4
        /*01f8*/ 	.word	index@(_ZN4vllm25paged_attention_v1_kernelIthLi32ELi32ELi128ELNS_18Fp8KVCacheDataTypeE2ELb0EEEvPT_PKS2_PKT0_S8_ifPKiSA_iPKfiiiSC_SC_iiiii)
	.align		4
        /*01fc*/ 	.word	index@(__assertfail)
	.align		4
        /*0200*/ 	.word	index@(_ZN4vllm25paged_attention_v1_kernelIthLi256ELi32ELi128ELNS_18Fp8KVCacheDataTypeE2ELb1EEEvPT_PKS2_PKT0_S8_ifPKiSA_iPKfiiiSC_SC_iiiii)
	.align		4
        /*0204*/ 	.word	index@(__assertfail)
	.align		4
        /*0208*/ 	.word	index@(_ZN4vllm25paged_attention_v1_kernelIthLi192ELi32ELi128ELNS_18Fp8KVCacheDataTypeE2ELb1EEEvPT_PKS2_PKT0_S8_ifPKiSA_iPKfiiiSC_SC_iiiii)
	.align		4
        /*020c*/ 	.word	index@(__assertfail)
	.align		4
        /*0210*/ 	.word	index@(_ZN4vllm25paged_attention_v1_kernelIthLi128ELi32ELi128ELNS_18Fp8KVCacheDataTypeE2ELb1EEEvPT_PKS2_PKT0_S8_ifPKiSA_iPKfiiiSC_SC_iiiii)
	.align		4
        /*0214*/ 	.word	index@(__assertfail)
	.align		4
        /*0218*/ 	.word	index@(_ZN4vllm25paged_attention_v1_kernelIthLi120ELi32ELi128ELNS_18Fp8KVCacheDataTypeE2ELb1EEEvPT_PKS2_PKT0_S8_ifPKiSA_iPKfiiiSC_SC_iiiii)
	.align		4
        /*021c*/ 	.word	index@(__assertfail)
	.align		4
        /*0220*/ 	.word	index@(_ZN4vllm25paged_attention_v1_kernelIthLi112ELi32ELi128ELNS_18Fp8KVCacheDataTypeE2ELb1EEEvPT_PKS2_PKT0_S8_ifPKiSA_iPKfiiiSC_SC_iiiii)
	.align		4
        /*0224*/ 	.word	index@(__assertfail)
	.align		4
        /*0228*/ 	.word	index@(_ZN4vllm25paged_attention_v1_kernelIthLi96ELi32ELi128ELNS_18Fp8KVCacheDataTypeE2ELb1EEEvPT_PKS2_PKT0_S8_ifPKiSA_iPKfiiiSC_SC_iiiii)
	.align		4
        /*022c*/ 	.word	index@(__assertfail)
	.align		4
        /*0230*/ 	.word	index@(_ZN4vllm25paged_attention_v1_kernelIthLi80ELi32ELi128ELNS_18Fp8KVCacheDataTypeE2ELb1EEEvPT_PKS2_PKT0_S8_ifPKiSA_iPKfiiiSC_SC_iiiii)
	.align		4
        /*0234*/ 	.word	index@(__assertfail)
	.align		4
        /*0238*/ 	.word	index@(_ZN4vllm25paged_attention_v1_kernelIthLi64ELi32ELi128ELNS_18Fp8KVCacheDataTypeE2ELb1EEEvPT_PKS2_PKT0_S8_ifPKiSA_iPKfiiiSC_SC_iiiii)
	.align		4
        /*023c*/ 	.word	index@(__assertfail)
	.align		4
        /*0240*/ 	.word	index@(_ZN4vllm25paged_attention_v1_kernelIthLi32ELi32ELi128ELNS_18Fp8KVCacheDataTypeE2ELb1EEEvPT_PKS2_PKT0_S8_ifPKiSA_iPKfiiiSC_SC_iiiii)
	.align		4
        /*0244*/ 	.word	index@(__assertfail)
	.align		4
        /*0248*/ 	.word	index@(_ZN4vllm25paged_attention_v1_kernelIthLi256ELi16ELi128ELNS_18Fp8KVCacheDataTypeE2ELb0EEEvPT_PKS2_PKT0_S8_ifPKiSA_iPKfiiiSC_SC_iiiii)
	.align		4
        /*024c*/ 	.word	index@(__assertfail)
	.align		4
        /*0250*/ 	.word	index@(_ZN4vllm25paged_attention_v1_kernelIthLi192ELi16ELi128ELNS_18Fp8KVCacheDataTypeE2ELb0EEEvPT_PKS2_PKT0_S8_ifPKiSA_iPKfiiiSC_SC_iiiii)
	.align		4
        /*0254*/ 	.word	index@(__assertfail)
	.align		4
        /*0258*/ 	.word	index@(_ZN4vllm25paged_attention_v1_kernelIthLi128ELi16ELi128ELNS_18Fp8KVCacheDataTypeE2ELb0EEEvPT_PKS2_PKT0_S8_ifPKiSA_iPKfiiiSC_SC_iiiii)
	.align		4
        /*025c*/ 	.word	index@(__assertfail)
	.align		4
        /*0260*/ 	.word	index@(_ZN4vllm25paged_attention_v1_kernelIthLi120ELi16ELi128ELNS_18Fp8KVCacheDataTypeE2ELb0EEEvPT_PKS2_PKT0_S8_ifPKiSA_iPKfiiiSC_SC_iiiii)
	.align		4
        /*0264*/ 	.word	index@(__assertfail)
	.align		4
        /*0268*/ 	.word	index@(_ZN4vllm25paged_attention_v1_kernelIthLi112ELi16ELi128ELNS_18Fp8KVCacheDataTypeE2ELb0EEEvPT_PKS2_PKT0_S8_ifPKiSA_iPKfiiiSC_SC_iiiii)
	.align		4
        /*026c*/ 	.word	index@(__assertfail)
	.align		4
        /*0270*/ 	.word	index@(_ZN4vllm25paged_attention_v1_kernelIthLi96ELi16ELi128ELNS_18Fp8KVCacheDataTypeE2ELb0EEEvPT_PKS2_PKT0_S8_ifPKiSA_iPKfiiiSC_SC_iiiii)
	.align		4
        /*0274*/ 	.word	index@(__assertfail)
	.align		4
        /*0278*/ 	.word	index@(_ZN4vllm25paged_attention_v1_kernelIthLi80ELi16ELi128ELNS_18Fp8KVCacheDataTypeE2ELb0EEEvPT_PKS2_PKT0_S8_ifPKiSA_iPKfiiiSC_SC_iiiii)
	.align		4
        /*027c*/ 	.word	index@(__assertfail)
	.align		4
        /*0280*/ 	.word	index@(_ZN4vllm25paged_attention_v1_kernelIthLi64ELi16ELi128ELNS_18Fp8KVCacheDataTypeE2ELb0EEEvPT_PKS2_PKT0_S8_ifPKiSA_iPKfiiiSC_SC_iiiii)
	.align		4
        /*0284*/ 	.word	index@(__assertfail)
	.align		4
        /*0288*/ 	.word	index@(_ZN4vllm25paged_attention_v1_kernelIthLi32ELi16ELi128ELNS_18Fp8KVCacheDataTypeE2ELb0EEEvPT_PKS2_PKT0_S8_ifPKiSA_iPKfiiiSC_SC_iiiii)
	.align		4
        /*028c*/ 	.word	index@(__assertfail)
	.align		4
        /*0290*/ 	.word	index@(_ZN4vllm25paged_attention_v1_kernelIthLi256ELi16ELi128ELNS_18Fp8KVCacheDataTypeE2ELb1EEEvPT_PKS2_PKT0_S8_ifPKiSA_iPKfiiiSC_SC_iiiii)
	.align		4
        /*0294*/ 	.word	index@(__assertfail)
	.align		4
        /*0298*/ 	.word	index@(_ZN4vllm25paged_attention_v1_kernelIthLi192ELi16ELi128ELNS_18Fp8KVCacheDataTypeE2ELb1EEEvPT_PKS2_PKT0_S8_ifPKiSA_iPKfiiiSC_SC_iiiii)
	.align		4
        /*029c*/ 	.word	index@(__assertfail)
	.align		4
        /*02a0*/ 	.word	index@(_ZN4vllm25paged_attention_v1_kernelIthLi128ELi16ELi128ELNS_18Fp8KVCacheDataTypeE2ELb1EEEvPT_PKS2_PKT0_S8_ifPKiSA_iPKfiiiSC_SC_iiiii)
	.align		4
        /*02a4*/ 	.word	index@(__assertfail)
	.align		4
        /*02a8*/ 	.word	index@(_ZN4vllm25paged_attention_v1_kernelIthLi120ELi16ELi128ELNS_18Fp8KVCacheDataTypeE2ELb1EEEvPT_PKS2_PKT0_S8_ifPKiSA_iPKfiiiSC_SC_iiiii)
	.align		4
        /*02ac*/ 	.word	index@(__assertfail)
	.align		4
        /*02b0*/ 	.word	index@(_ZN4vllm25paged_attention_v1_kernelIthLi112ELi16ELi128ELNS_18Fp8KVCacheDataTypeE2ELb1EEEvPT_PKS2_PKT0_S8_ifPKiSA_iPKfiiiSC_SC_iiiii)
	.align		4
        /*02b4*/ 	.word	index@(__assertfail)
	.align		4
        /*02b8*/ 	.word	index@(_ZN4vllm25paged_attention_v1_kernelIthLi96ELi16ELi128ELNS_18Fp8KVCacheDataTypeE2ELb1EEEvPT_PKS2_PKT0_S8_ifPKiSA_iPKfiiiSC_SC_iiiii)
	.align		4
        /*02bc*/ 	.word	index@(__assertfail)
	.align		4
        /*02c0*/ 	.word	index@(_ZN4vllm25paged_attention_v1_kernelIthLi80ELi16ELi128ELNS_18Fp8KVCacheDataTypeE2ELb1EEEvPT_PKS2_PKT0_S8_ifPKiSA_iPKfiiiSC_SC_iiiii)
	.align		4
        /*02c4*/ 	.word	index@(__assertfail)
	.align		4
        /*02c8*/ 	.word	index@(_ZN4vllm25paged_attention_v1_kernelIthLi64ELi16ELi128ELNS_18Fp8KVCacheDataTypeE2ELb1EEEvPT_PKS2_PKT0_S8_ifPKiSA_iPKfiiiSC_SC_iiiii)
	.align		4
        /*02cc*/ 	.word	index@(__assertfail)
	.align		4
        /*02d0*/ 	.word	index@(_ZN4vllm25paged_attention_v1_kernelIthLi32ELi16ELi128ELNS_18Fp8KVCacheDataTypeE2ELb1EEEvPT_PKS2_PKT0_S8_ifPKiSA_iPKfiiiSC_SC_iiiii)
	.align		4
        /*02d4*/ 	.word	index@(__assertfail)
	.align		4
        /*02d8*/ 	.word	index@(_ZN4vllm25paged_attention_v1_kernelIthLi256ELi8ELi128ELNS_18Fp8KVCacheDataTypeE2ELb0EEEvPT_PKS2_PKT0_S8_ifPKiSA_iPKfiiiSC_SC_iiiii)
	.align		4
        /*02dc*/ 	.word	index@(__assertfail)
	.align		4
        /*02e0*/ 	.word	index@(_ZN4vllm25paged_attention_v1_kernelIthLi192ELi8ELi128ELNS_18Fp8KVCacheDataTypeE2ELb0EEEvPT_PKS2_PKT0_S8_ifPKiSA_iPKfiiiSC_SC_iiiii)
	.align		4
        /*02e4*/ 	.word	index@(__assertfail)
	.align		4
        /*02e8*/ 	.word	index@(_ZN4vllm25paged_attention_v1_kernelIthLi128ELi8ELi128ELNS_18Fp8KVCacheDataTypeE2ELb0EEEvPT_PKS2_PKT0_S8_ifPKiSA_iPKfiiiSC_SC_iiiii)
	.align		4
        /*02ec*/ 	.word	index@(__assertfail)
	.align		4
        /*02f0*/ 	.word	index@(_ZN4vllm25paged_attention_v1_kernelIthLi120ELi8ELi128ELNS_18Fp8KVCacheDataTypeE2ELb0EEEvPT_PKS2_PKT0_S8_ifPKiSA_iPKfiiiSC_SC_iiiii)
	.align		4
        /*02f4*/ 	.word	index@(__assertfail)
	.align		4
        /*02f8*/ 	.word	index@(_ZN4vllm25paged_attention_v1_kernelIthLi112ELi8ELi128ELNS_18Fp8KVCacheDataTypeE2ELb0EEEvPT_PKS2_PKT0_S8_ifPKiSA_iPKfiiiSC_SC_iiiii)
	.align		4
        /*02fc*/ 	.word	index@(__assertfail)
	.align		4
        /*0300*/ 	.word	index@(_ZN4vllm25paged_attention_v1_kernelIthLi96ELi8ELi128ELNS_18Fp8KVCacheDataTypeE2ELb0EEEvPT_PKS2_PKT0_S8_ifPKiSA_iPKfiiiSC_SC_iiiii)
	.align		4
        /*0304*/ 	.word	index@(__assertfail)
	.align		4
        /*0308*/ 	.word	index@(_ZN4vllm25paged_attention_v1_kernelIthLi80ELi8ELi128ELNS_18Fp8KVCacheDataTypeE2ELb0EEEvPT_PKS2_PKT0_S8_ifPKiSA_iPKfiiiSC_SC_iiiii)
	.align		4
        /*030c*/ 	.word	index@(__assertfail)
	.align		4
        /*0310*/ 	.word	index@(_ZN4vllm25paged_attention_v1_kernelIthLi64ELi8ELi128ELNS_18Fp8KVCacheDataTypeE2ELb0EEEvPT_PKS2_PKT0_S8_ifPKiSA_iPKfiiiSC_SC_iiiii)
	.align		4
        /*0314*/ 	.word	index@(__assertfail)
	.align		4
        /*0318*/ 	.word	index@(_ZN4vllm25paged_attention_v1_kernelIthLi32ELi8ELi128ELNS_18Fp8KVCacheDataTypeE2ELb0EEEvPT_PKS2_PKT0_S8_ifPKiSA_iPKfiiiSC_SC_iiiii)
	.align		4
        /*031c*/ 	.word	index@(__assertfail)
	.align		4
        /*0320*/ 	.word	index@(_ZN4vllm25paged_attention_v1_kernelIthLi256ELi8ELi128ELNS_18Fp8KVCacheDataTypeE2ELb1EEEvPT_PKS2_PKT0_S8_ifPKiSA_iPKfiiiSC_SC_iiiii)
	.align		4
        /*0324*/ 	.word	index@(__assertfail)
	.align		4
        /*0328*/ 	.word	index@(_ZN4vllm25paged_attention_v1_kernelIthLi192ELi8ELi128ELNS_18Fp8KVCacheDataTypeE2ELb1EEEvPT_PKS2_PKT0_S8_ifPKiSA_iPKfiiiSC_SC_iiiii)
	.align		4
        /*032c*/ 	.word	index@(__assertfail)
	.align		4
        /*0330*/ 	.word	index@(_ZN4vllm25paged_attention_v1_kernelIthLi128ELi8ELi128ELNS_18Fp8KVCacheDataTypeE2ELb1EEEvPT_PKS2_PKT0_S8_ifPKiSA_iPKfiiiSC_SC_iiiii)
	.align		4
        /*0334*/ 	.word	index@(__assertfail)
	.align		4
        /*0338*/ 	.word	index@(_ZN4vllm25paged_attention_v1_kernelIthLi120ELi8ELi128ELNS_18Fp8KVCacheDataTypeE2ELb1EEEvPT_PKS2_PKT0_S8_ifPKiSA_iPKfiiiSC_SC_iiiii)
	.align		4
        /*033c*/ 	.word	index@(__assertfail)
	.align		4
        /*0340*/ 	.word	index@(_ZN4vllm25paged_attention_v1_kernelIthLi112ELi8ELi128ELNS_18Fp8KVCacheDataTypeE2ELb1EEEvPT_PKS2_PKT0_S8_ifPKiSA_iPKfiiiSC_SC_iiiii)
	.align		4
        /*0344*/ 	.word	index@(__assertfail)
	.align		4
        /*0348*/ 	.word	index@(_ZN4vllm25paged_attention_v1_kernelIthLi96ELi8ELi128ELNS_18Fp8KVCacheDataTypeE2ELb1EEEvPT_PKS2_PKT0_S8_ifPKiSA_iPKfiiiSC_SC_iiiii)
	.align		4
        /*034c*/ 	.word	index@(__assertfail)
	.align		4
        /*0350*/ 	.word	index@(_ZN4vllm25paged_attention_v1_kernelIthLi80ELi8ELi128ELNS_18Fp8KVCacheDataTypeE2ELb1EEEvPT_PKS2_PKT0_S8_ifPKiSA_iPKfiiiSC_SC_iiiii)
	.align		4
        /*0354*/ 	.word	index@(__assertfail)
	.align		4
        /*0358*/ 	.word	index@(_ZN4vllm25paged_attention_v1_kernelIthLi64ELi8ELi128ELNS_18Fp8KVCacheDataTypeE2ELb1EEEvPT_PKS2_PKT0_S8_ifPKiSA_iPKfiiiSC_SC_iiiii)
	.align		4
        /*035c*/ 	.word	index@(__assertfail)
	.align		4
        /*0360*/ 	.word	index@(_ZN4vllm25paged_attention_v1_kernelIthLi32ELi8ELi128ELNS_18Fp8KVCacheDataTypeE2ELb1EEEvPT_PKS2_PKT0_S8_ifPKiSA_iPKfiiiSC_SC_iiiii)
	.align		4
        /*0364*/ 	.word	index@(__assertfail)
	.align		4
        /*0368*/ 	.word	index@(_ZN4vllm25paged_attention_v1_kernelIfhLi256ELi32ELi128ELNS_18Fp8KVCacheDataTypeE2ELb0EEEvPT_PKS2_PKT0_S8_ifPKiSA_iPKfiiiSC_SC_iiiii)
	.align		4
        /*036c*/ 	.word	index@(__assertfail)
	.align		4
        /*0370*/ 	.word	index@(_ZN4vllm25paged_attention_v1_kernelIfhLi192ELi32ELi128ELNS_18Fp8KVCacheDataTypeE2ELb0EEEvPT_PKS2_PKT0_S8_ifPKiSA_iPKfiiiSC_SC_iiiii)
	.align		4
        /*0374*/ 	.word	index@(__assertfail)
	.align		4
        /*0378*/ 	.word	index@(_ZN4vllm25paged_attention_v1_kernelIfhLi128ELi32ELi128ELNS_18Fp8KVCacheDataTypeE2ELb0EEEvPT_PKS2_PKT0_S8_ifPKiSA_iPKfiiiSC_SC_iiiii)
	.align		4
        /*037c*/ 	.word	index@(__assertfail)
	.align		4
        /*0380*/ 	.word	index@(_ZN4vllm25paged_attention_v1_kernelIfhLi120ELi32ELi128ELNS_18Fp8KVCacheDataTypeE2ELb0EEEvPT_PKS2_PKT0_S8_ifPKiSA_iPKfiiiSC_SC_iiiii)
	.align		4
        /*0384*/ 	.word	index@(__assertfail)
	.align		4
        /*0388*/ 	.word	index@(_ZN4vllm25paged_attention_v1_kernelIfhLi112ELi32ELi128ELNS_18Fp8KVCacheDataTypeE2ELb0EEEvPT_PKS2_PKT0_S8_ifPKiSA_iPKfiiiSC_SC_iiiii)
	.align		4
        /*038c*/ 	.word	index@(__assertfail)
	.align		4
        /*0390*/ 	.word	index@(_ZN4vllm25paged_attention_v1_kernelIfhLi96ELi32ELi128ELNS_18Fp8KVCacheDataTypeE2ELb0EEEvPT_PKS2_PKT0_S8_ifPKiSA_iPKfiiiSC_SC_iiiii)
	.align		4
        /*0394*/ 	.word	index@(__assertfail)
	.align		4
        /*0398*/ 	.word	index@(_ZN4vllm25paged_attention_v1_kernelIfhLi80ELi32ELi128ELNS_18Fp8KVCacheDataTypeE2ELb0EEEvPT_PKS2_PKT0_S8_ifPKiSA_iPKfiiiSC_SC_iiiii)
	.align		4
        /*039c*/ 	.word	index@(__assertfail)
	.align		4
        /*03a0*/ 	.word	index@(_ZN4vllm25paged_attention_v1_kernelIfhLi64ELi32ELi128ELNS_18Fp8KVCacheDataTypeE2ELb0EEEvPT_PKS2_PKT0_S8_ifPKiSA_iPKfiiiSC_SC_iiiii)
	.align		4
        /*03a4*/ 	.word	index@(__assertfail)
	.align		4
        /*03a8*/ 	.word	index@(_ZN4vllm25paged_attention_v1_kernelIfhLi32ELi32ELi128ELNS_18Fp8KVCacheDataTypeE2ELb0EEEvPT_PKS2_PKT0_S8_ifPKiSA_iPKfiiiSC_SC_iiiii)
	.align		4
        /*03ac*/ 	.word	index@(__assertfail)
	.align		4
        /*03b0*/ 	.word	index@(_ZN4vllm25paged_attention_v1_kernelIfhLi256ELi32ELi128ELNS_18Fp8KVCacheDataTypeE2ELb1EEEvPT_PKS2_PKT0_S8_ifPKiSA_iPKfiiiSC_SC_iiiii)
	.align		4
        /*03b4*/ 	.word	index@(__assertfail)
	.align		4
        /*03b8*/ 	.word	index@(_ZN4vllm25paged_attention_v1_kernelIfhLi192ELi32ELi128ELNS_18Fp8KVCacheDataTypeE2ELb1EEEvPT_PKS2_PKT0_S8_ifPKiSA_iPKfiiiSC_SC_iiiii)
	.align		4
        /*03bc*/ 	.word	index@(__assertfail)
	.align		4
        /*03c0*/ 	.word	index@(_ZN4vllm25paged_attention_v1_kernelIfhLi128ELi32ELi128ELNS_18Fp8KVCacheDataTypeE2ELb1EEEvPT_PKS2_PKT0_S8_ifPKiSA_iPKfiiiSC_SC_iiiii)
	.align		4
        /*03c4*/ 	.word	index@(__assertfail)
	.align		4
        /*03c8*/ 	.word	index@(_ZN4vllm25paged_attention_v1_kernelIfhLi120ELi32ELi128ELNS_18Fp8KVCacheDataTypeE2ELb1EEEvPT_PKS2_PKT0_S8_ifPKiSA_iPKfiiiSC_SC_iiiii)
	.align		4
        /*03cc*/ 	.word	index@(__assertfail)
	.align		4
        /*03d0*/ 	.word	index@(_ZN4vllm25paged_attention_v1_kernelIfhLi112ELi32ELi128ELNS_18Fp8KVCacheDataTypeE2ELb1EEEvPT_PKS2_PKT0_S8_ifPKiSA_iPKfiiiSC_SC_iiiii)
	.align		4
        /*03d4*/ 	.word	index@(__assertfail)
	.align		4
        /*03d8*/ 	.word	index@(_ZN4vllm25paged_attention_v1_kernelIfhLi96ELi32ELi128ELNS_18Fp8KVCacheDataTypeE2ELb1EEEvPT_PKS2_PKT0_S8_ifPKiSA_iPKfiiiSC_SC_iiiii)
	.align		4
        /*03dc*/ 	.word	index@(__assertfail)
	.align		4
        /*03e0*/ 	.word	index@(_ZN4vllm25paged_attention_v1_kernelIfhLi80ELi32ELi128ELNS_18Fp8KVCacheDataTypeE2ELb1EEEvPT_PKS2_PKT0_S8_ifPKiSA_iPKfiiiSC_SC_iiiii)
	.align		4
        /*03e4*/ 	.word	index@(__assertfail)
	.align		4
        /*03e8*/ 	.word	index@(_ZN4vllm25paged_attention_v1_kernelIfhLi64ELi32ELi128ELNS_18Fp8KVCacheDataTypeE2ELb1EEEvPT_PKS2_PKT0_S8_ifPKiSA_iPKfiiiSC_SC_iiiii)
	.align		4
        /*03ec*/ 	.word	index@(__assertfail)
	.align		4
        /*03f0*/ 	.word	index@(_ZN4vllm25paged_attention_v1_kernelIfhLi32ELi32ELi128ELNS_18Fp8KVCacheDataTypeE2ELb1EEEvPT_PKS2_PKT0_S8_ifPKiSA_iPKfiiiSC_SC_iiiii)
	.align		4
        /*03f4*/ 	.word	index@(__assertfail)
	.align		4
        /*03f8*/ 	.word	index@(_ZN4vllm25paged_attention_v1_kernelIfhLi256ELi16ELi128ELNS_18Fp8KVCacheDataTypeE2ELb0EEEvPT_PKS2_PKT0_S8_ifPKiSA_iPKfiiiSC_SC_iiiii)
	.align		4
        /*03fc*/ 	.word	index@(__assertfail)
	.align		4
        /*0400*/ 	.word	index@(_ZN4vllm25paged_attention_v1_kernelIfhLi192ELi16ELi128ELNS_18Fp8KVCacheDataTypeE2ELb0EEEvPT_PKS2_PKT0_S8_ifPKiSA_iPKfiiiSC_SC_iiiii)
	.align		4
        /*0404*/ 	.word	index@(__assertfail)
	.align		4
        /*0408*/ 	.word	index@(_ZN4vllm25paged_attention_v1_kernelIfhLi128ELi16ELi128ELNS_18Fp8KVCacheDataTypeE2ELb0EEEvPT_PKS2_PKT0_S8_ifPKiSA_iPKfiiiSC_SC_iiiii)
	.align		4
        /*040c*/ 	.word	index@(__assertfail)
	.align		4
        /*0410*/ 	.word	index@(_ZN4vllm25paged_attention_v1_kernelIfhLi120ELi16ELi128ELNS_18Fp8KVCacheDataTypeE2ELb0EEEvPT_PKS2_PKT0_S8_ifPKiSA_iPKfiiiSC_SC_iiiii)
	.align		4
        /*0414*/ 	.word	index@(__assertfail)
	.align		4
        /*0418*/ 	.word	index@(_ZN4vllm25paged_attention_v1_kernelIfhLi112ELi16ELi128ELNS_18Fp8KVCacheDataTypeE2ELb0EEEvPT_PKS2_PKT0_S8_ifPKiSA_iPKfiiiSC_SC_iiiii)
	.align		4
        /*041c*/ 	.word	index@(__assertfail)
	.align		4
        /*0420*/ 	.word	index@(_ZN4vllm25paged_attention_v1_kernelIfhLi96ELi16ELi128ELNS_18Fp8KVCacheDataTypeE2ELb0EEEvPT_PKS2_PKT0_S8_ifPKiSA_iPKfiiiSC_SC_iiiii)
	.align		4
        /*0424*/ 	.word	index@(__assertfail)
	.align		4
        /*0428*/ 	.word	index@(_ZN4vllm25paged_attention_v1_kernelIfhLi80ELi16ELi128ELNS_18Fp8KVCacheDataTypeE2ELb0EEEvPT_PKS2_PKT0_S8_ifPKiSA_iPKfiiiSC_SC_iiiii)
	.align		4
        /*042c*/ 	.word	index@(__assertfail)
	.align		4
        /*0430*/ 	.word	index@(_ZN4vllm25paged_attention_v1_kernelIfhLi64ELi16ELi128ELNS_18Fp8KVCacheDataTypeE2ELb0EEEvPT_PKS2_PKT0_S8_ifPKiSA_iPKfiiiSC_SC_iiiii)
	.align		4
        /*0434*/ 	.word	index@(__assertfail)
	.align		4
        /*0438*/ 	.word	index@(_ZN4vllm25paged_attention_v1_kernelIfhLi32ELi16ELi128ELNS_18Fp8KVCacheDataTypeE2ELb0EEEvPT_PKS2_PKT0_S8_ifPKiSA_iPKfiiiSC_SC_iiiii)
	.align		4
        /*043c*/ 	.word	index@(__assertfail)
	.align		4
        /*0440*/ 	.word	index@(_ZN4vllm25paged_attention_v1_kernelIfhLi256ELi16ELi128ELNS_18Fp8KVCacheDataTypeE2ELb1EEEvPT_PKS2_PKT0_S8_ifPKiSA_iPKfiiiSC_SC_iiiii)
	.align		4
        /*0444*/ 	.word	index@(__assertfail)
	.align		4
        /*0448*/ 	.word	index@(_ZN4vllm25paged_attention_v1_kernelIfhLi192ELi16ELi128ELNS_18Fp8KVCacheDataTypeE2ELb1EEEvPT_PKS2_PKT0_S8_ifPKiSA_iPKfiiiSC_SC_iiiii)
	.align		4
        /*044c*/ 	.word	index@(__assertfail)
	.align		4
        /*0450*/ 	.word	index@(_ZN4vllm25paged_attention_v1_kernelIfhLi128ELi16ELi128ELNS_18Fp8KVCacheDataTypeE2ELb1EEEvPT_PKS2_PKT0_S8_ifPKiSA_iPKfiiiSC_SC_iiiii)
	.align		4
        /*0454*/ 	.word	index@(__assertfail)
	.align		4
        /*0458*/ 	.word	index@(_ZN4vllm25paged_attention_v1_kernelIfhLi120ELi16ELi128ELNS_18Fp8KVCacheDataTypeE2ELb1EEEvPT_PKS2_PKT0_S8_ifPKiSA_iPKfiiiSC_SC_iiiii)
	.align		4
        /*045c*/ 	.word	index@(__assertfail)
	.align		4
        /*0460*/ 	.word	index@(_ZN4vllm25paged_attention_v1_kernelIfhLi112ELi16ELi128ELNS_18Fp8KVCacheDataTypeE2ELb1EEEvPT_PKS2_PKT0_S8_ifPKiSA_iPKfiiiSC_SC_iiiii)
	.align		4
        /*0464*/ 	.word	index@(__assertfail)
	.align		4
        /*0468*/ 	.word	index@(_ZN4vllm25paged_attention_v1_kernelIfhLi96ELi16ELi128ELNS_18Fp8KVCacheDataTypeE2ELb1EEEvPT_PKS2_PKT0_S8_ifPKiSA_iPKfiiiSC_SC_iiiii)
	.align		4
        /*046c*/ 	.word	index@(__assertfail)
	.align		4
        /*0470*/ 	.word	index@(_ZN4vllm25paged_attention_v1_kernelIfhLi80ELi16ELi128ELNS_18Fp8KVCacheDataTypeE2ELb1EEEvPT_PKS2_PKT0_S8_ifPKiSA_iPKfiiiSC_SC_iiiii)
	.align		4
        /*0474*/ 	.word	index@(__assertfail)
	.align		4
        /*0478*/ 	.word	index@(_ZN4vllm25paged_attention_v1_kernelIfhLi64ELi16ELi128ELNS_18Fp8KVCacheDataTypeE2ELb1EEEvPT_PKS2_PKT0_S8_ifPKiSA_iPKfiiiSC_SC_iiiii)
	.align		4
        /*047c*/ 	.word	index@(__assertfail)
	.align		4
        /*0480*/ 	.word	index@(_ZN4vllm25paged_attention_v1_kernelIfhLi32ELi16ELi128ELNS_18Fp8KVCacheDataTypeE2ELb1EEEvPT_PKS2_PKT0_S8_ifPKiSA_iPKfiiiSC_SC_iiiii)
	.align		4
        /*0484*/ 	.word	index@(__assertfail)
	.align		4
        /*0488*/ 	.word	index@(_ZN4vllm25paged_attention_v1_kernelIfhLi256ELi8ELi128ELNS_18Fp8KVCacheDataTypeE2ELb0EEEvPT_PKS2_PKT0_S8_ifPKiSA_iPKfiiiSC_SC_iiiii)
	.align		4
        /*048c*/ 	.word	index@(__assertfail)
	.align		4
        /*0490*/ 	.word	index@(_ZN4vllm25paged_attention_v1_kernelIfhLi192ELi8ELi128ELNS_18Fp8KVCacheDataTypeE2ELb0EEEvPT_PKS2_PKT0_S8_ifPKiSA_iPKfiiiSC_SC_iiiii)
	.align		4
        /*0494*/ 	.word	index@(__assertfail)
	.align		4
        /*0498*/ 	.word	index@(_ZN4vllm25paged_attention_v1_kernelIfhLi128ELi8ELi128ELNS_18Fp8KVCacheDataTypeE2ELb0EEEvPT_PKS2_PKT0_S8_ifPKiSA_iPKfiiiSC_SC_iiiii)
	.align		4
        /*049c*/ 	.word	index@(__assertfail)
	.align		4
        /*04a0*/ 	.word	index@(_ZN4vllm25paged_attention_v1_kernelIfhLi120ELi8ELi128ELNS_18Fp8KVCacheDataTypeE2ELb0EEEvPT_PKS2_PKT0_S8_ifPKiSA_iPKfiiiSC_SC_iiiii)
	.align		4
        /*04a4*/ 	.word	index@(__assertfail)
	.align		4
        /*04a8*/ 	.word	index@(_ZN4vllm25paged_attention_v1_kernelIfhLi112ELi8ELi128ELNS_18Fp8KVCacheDataTypeE2ELb0EEEvPT_PKS2_PKT0_S8_ifPKiSA_iPKfiiiSC_SC_iiiii)
	.align		4
        /*04ac*/ 	.word	index@(__assertfail)
	.align		4
        /*04b0*/ 	.word	index@(_ZN4vllm25paged_attention_v1_kernelIfhLi96ELi8ELi128ELNS_18Fp8KVCacheDataTypeE2ELb0EEEvPT_PKS2_PKT0_S8_ifPKiSA_iPKfiiiSC_SC_iiiii)
	.align		4
        /*04b4*/ 	.word	index@(__assertfail)
	.align		4
        /*04b8*/ 	.word	index@(_ZN4vllm25paged_attention_v1_kernelIfhLi80ELi8ELi128ELNS_18Fp8KVCacheDataTypeE2ELb0EEEvPT_PKS2_PKT0_S8_ifPKiSA_iPKfiiiSC_SC_iiiii)
	.align		4
        /*04bc*/ 	.word	index@(__assertfail)
	.align		4
        /*04c0*/ 	.word	index@(_ZN4vllm25paged_attention_v1_kernelIfhLi64ELi8ELi128ELNS_18Fp8KVCacheDataTypeE2ELb0EEEvPT_PKS2_PKT0_S8_ifPKiSA_iPKfiiiSC_SC_iiiii)
	.align		4
        /*04c4*/ 	.word	index@(__assertfail)
	.align		4
        /*04c8*/ 	.word	index@(_ZN4vllm25paged_attention_v1_kernelIfhLi32ELi8ELi128ELNS_18Fp8KVCacheDataTypeE2ELb0EEEvPT_PKS2_PKT0_S8_ifPKiSA_iPKfiiiSC_SC_iiiii)
	.align		4
        /*04cc*/ 	.word	index@(__assertfail)
	.align		4
        /*04d0*/ 	.word	index@(_ZN4vllm25paged_attention_v1_kernelIfhLi256ELi8ELi128ELNS_18Fp8KVCacheDataTypeE2ELb1EEEvPT_PKS2_PKT0_S8_ifPKiSA_iPKfiiiSC_SC_iiiii)
	.align		4
        /*04d4*/ 	.word	index@(__assertfail)
	.align		4
        /*04d8*/ 	.word	index@(_ZN4vllm25paged_attention_v1_kernelIfhLi192ELi8ELi128ELNS_18Fp8KVCacheDataTypeE2ELb1EEEvPT_PKS2_PKT0_S8_ifPKiSA_iPKfiiiSC_SC_iiiii)
	.align		4
        /*04dc*/ 	.word	index@(__assertfail)
	.align		4
        /*04e0*/ 	.word	index@(_ZN4vllm25paged_attention_v1_kernelIfhLi128ELi8ELi128ELNS_18Fp8KVCacheDataTypeE2ELb1EEEvPT_PKS2_PKT0_S8_ifPKiSA_iPKfiiiSC_SC_iiiii)
	.align		4
        /*04e4*/ 	.word	index@(__assertfail)
	.align		4
        /*04e8*/ 	.word	index@(_ZN4vllm25paged_attention_v1_kernelIfhLi120ELi8ELi128ELNS_18Fp8KVCacheDataTypeE2ELb1EEEvPT_PKS2_PKT0_S8_ifPKiSA_iPKfiiiSC_SC_iiiii)
	.align		4
        /*04ec*/ 	.word	index@(__assertfail)
	.align		4
        /*04f0*/ 	.word	index@(_ZN4vllm25paged_attention_v1_kernelIfhLi112ELi8ELi128ELNS_18Fp8KVCacheDataTypeE2ELb1EEEvPT_PKS2_PKT0_S8_ifPKiSA_iPKfiiiSC_SC_iiiii)
	.align		4
        /*04f4*/ 	.word	index@(__assertfail)
	.align		4
        /*04f8*/ 	.word	index@(_ZN4vllm25paged_attention_v1_kernelIfhLi96ELi8ELi128ELNS_18Fp8KVCacheDataTypeE2ELb1EEEvPT_PKS2_PKT0_S8_ifPKiSA_iPKfiiiSC_SC_iiiii)
	.align		4
        /*04fc*/ 	.word	index@(__assertfail)
	.align		4
        /*0500*/ 	.word	index@(_ZN4vllm25paged_attention_v1_kernelIfhLi80ELi8ELi128ELNS_18Fp8KVCacheDataTypeE2ELb1EEEvPT_PKS2_PKT0_S8_ifPKiSA_iPKfiiiSC_SC_iiiii)
	.align		4
        /*0504*/ 	.word	index@(__assertfail)
	.align		4
        /*0508*/ 	.word	index@(_ZN4vllm25paged_attention_v1_kernelIfhLi64ELi8ELi128ELNS_18Fp8KVCacheDataTypeE2ELb1EEEvPT_PKS2_PKT0_S8_ifPKiSA_iPKfiiiSC_SC_iiiii)
	.align		4
        /*050c*/ 	.word	index@(__assertfail)
	.align		4
        /*0510*/ 	.word	index@(_ZN4vllm25paged_attention_v1_kernelIfhLi32ELi8ELi128ELNS_18Fp8KVCacheDataTypeE2ELb1EEEvPT_PKS2_PKT0_S8_ifPKiSA_iPKfiiiSC_SC_iiiii)
	.align		4
        /*0514*/ 	.word	index@(__assertfail)
	.align		4
        /*0518*/ 	.word	index@(_ZN4vllm25paged_attention_v1_kernelI13__nv_bfloat16hLi256ELi32ELi128ELNS_18Fp8KVCacheDataTypeE1ELb0EEEvPT_PKS3_PKT0_S9_ifPKiSB_iPKfiiiSD_SD_iiiii)
	.align		4
        /*051c*/ 	.word	index@(__assertfail)
	.align		4
        /*0520*/ 	.word	index@(_ZN4vllm25paged_attention_v1_kernelI13__nv_bfloat16hLi192ELi32ELi128ELNS_18Fp8KVCacheDataTypeE1ELb0EEEvPT_PKS3_PKT0_S9_ifPKiSB_iPKfiiiSD_SD_iiiii)
	.align		4
        /*0524*/ 	.word	index@(__assertfail)
	.align		4
        /*0528*/ 	.word	index@(_ZN4vllm25paged_attention_v1_kernelI13__nv_bfloat16hLi128ELi32ELi128ELNS_18Fp8KVCacheDataTypeE1ELb0EEEvPT_PKS3_PKT0_S9_ifPKiSB_iPKfiiiSD_SD_iiiii)
	.align		4
        /*052c*/ 	.word	index@(__assertfail)
	.align		4
        /*0530*/ 	.word	index@(_ZN4vllm25paged_attention_v1_kernelI13__nv_bfloat16hLi120ELi32ELi128ELNS_18Fp8KVCacheDataTypeE1ELb0EEEvPT_PKS3_PKT0_S9_ifPKiSB_iPKfiiiSD_SD_iiiii)
	.align		4
        /*0534*/ 	.word	index@(__assertfail)
	.align		4
        /*0538*/ 	.word	index@(_ZN4vllm25paged_attention_v1_kernelI13__nv_bfloat16hLi112ELi32ELi128ELNS_18Fp8KVCacheDataTypeE1ELb0EEEvPT_PKS3_PKT0_S9_ifPKiSB_iPKfiiiSD_SD_iiiii)
	.align		4
        /*053c*/ 	.word	index@(__assertfail)
	.align		4
        /*0540*/ 	.word	index@(_ZN4vllm25paged_attention_v1_kernelI13__nv_bfloat16hLi96ELi32ELi128ELNS_18Fp8KVCacheDataTypeE1ELb0EEEvPT_PKS3_PKT0_S9_ifPKiSB_iPKfiiiSD_SD_iiiii)
	.align		4
        /*0544*/ 	.word	index@(__assertfail)
	.align		4
        /*0548*/ 	.word	index@(_ZN4vllm25paged_attention_v1_kernelI13__nv_bfloat16hLi80ELi32ELi128ELNS_18Fp8KVCacheDataTypeE1ELb0EEEvPT_PKS3_PKT0_S9_ifPKiSB_iPKfiiiSD_SD_iiiii)
	.align		4
        /*054c*/ 	.word	index@(__assertfail)
	.align		4
        /*0550*/ 	.word	index@(_ZN4vllm25paged_attention_v1_kernelI13__nv_bfloat16hLi64ELi32ELi128ELNS_18Fp8KVCacheDataTypeE1ELb0EEEvPT_PKS3_PKT0_S9_ifPKiSB_iPKfiiiSD_SD_iiiii)
	.align		4
        /*0554*/ 	.word	index@(__assertfail)
	.align		4
        /*0558*/ 	.word	index@(_ZN4vllm25paged_attention_v1_kernelI13__nv_bfloat16hLi32ELi32ELi128ELNS_18Fp8KVCacheDataTypeE1ELb0EEEvPT_PKS3_PKT0_S9_ifPKiSB_iPKfiiiSD_SD_iiiii)
	.align		4
        /*055c*/ 	.word	index@(__assertfail)
	.align		4
        /*0560*/ 	.word	index@(_ZN4vllm25paged_attention_v1_kernelI13__nv_bfloat16hLi256ELi32ELi128ELNS_18Fp8KVCacheDataTypeE1ELb1EEEvPT_PKS3_PKT0_S9_ifPKiSB_iPKfiiiSD_SD_iiiii)
	.align		4
        /*0564*/ 	.word	index@(__assertfail)
	.align		4
        /*0568*/ 	.word	index@(_ZN4vllm25paged_attention_v1_kernelI13__nv_bfloat16hLi192ELi32ELi128ELNS_18Fp8KVCacheDataTypeE1ELb1EEEvPT_PKS3_PKT0_S9_ifPKiSB_iPKfiiiSD_SD_iiiii)
	.align		4
        /*056c*/ 	.word	index@(__assertfail)
	.align		4
        /*0570*/ 	.word	index@(_ZN4vllm25paged_attention_v1_kernelI13__nv_bfloat16hLi128ELi32ELi128ELNS_18Fp8KVCacheDataTypeE1ELb1EEEvPT_PKS3_PKT0_S9_ifPKiSB_iPKfiiiSD_SD_iiiii)
	.align		4
        /*0574*/ 	.word	index@(__assertfail)
	.align		4
        /*0578*/ 	.word	index@(_ZN4vllm25paged_attention_v1_kernelI13__nv_bfloat16hLi120ELi32ELi128ELNS_18Fp8KVCacheDataTypeE1ELb1EEEvPT_PKS3_PKT0_S9_ifPKiSB_iPKfiiiSD_SD_iiiii)
	.align		4
        /*057c*/ 	.word	index@(__assertfail)
	.align		4
        /*0580*/ 	.word	index@(_ZN4vllm25paged_attention_v1_kernelI13__nv_bfloat16hLi112ELi32ELi128ELNS_18Fp8KVCacheDataTypeE1ELb1EEEvPT_PKS3_PKT0_S9_ifPKiSB_iPKfiiiSD_SD_iiiii)
	.align		4
        /*0584*/ 	.word	index@(__assertfail)
	.align		4
        /*0588*/ 	.word	index@(_ZN4vllm25paged_attention_v1_kernelI13__nv_bfloat16hLi96ELi32ELi128ELNS_18Fp8KVCacheDataTypeE1ELb1EEEvPT_PKS3_PKT0_S9_ifPKiSB_iPKfiiiSD_SD_iiiii)
	.align		4
        /*058c*/ 	.word	index@(__assertfail)
	.align		4
        /*0590*/ 	.word	index@(_ZN4vllm25paged_attention_v1_kernelI13__nv_bfloat16hLi80ELi32ELi128ELNS_18Fp8KVCacheDataTypeE1ELb1EEEvPT_PKS3_PKT0_S9_ifPKiSB_iPKfiiiSD_SD_iiiii)
	.align		4
        /*0594*/ 	.word	index@(__assertfail)
	.align		4
        /*0598*/ 	.word	index@(_ZN4vllm25paged_attention_v1_kernelI13__nv_bfloat16hLi64ELi32ELi128ELNS_18Fp8KVCacheDataTypeE1ELb1EEEvPT_PKS3_PKT0_S9_ifPKiSB_iPKfiiiSD_SD_iiiii)
	.align		4
        /*059c*/ 	.word	index@(__assertfail)
	.align		4
        /*05a0*/ 	.word	index@(_ZN4vllm25paged_attention_v1_kernelI13__nv_bfloat16hLi32ELi32ELi128ELNS_18Fp8KVCacheDataTypeE1ELb1EEEvPT_PKS3_PKT0_S9_ifPKiSB_iPKfiiiSD_SD_iiiii)
	.align		4
        /*05a4*/ 	.word	index@(__assertfail)
	.align		4
        /*05a8*/ 	.word	index@(_ZN4vllm25paged_attention_v1_kernelI13__nv_bfloat16hLi256ELi16ELi128ELNS_18Fp8KVCacheDataTypeE1ELb0EEEvPT_PKS3_PKT0_S9_ifPKiSB_iPKfiiiSD_SD_iiiii)
	.align		4
        /*05ac*/ 	.word	index@(__assertfail)
	.align		4
        /*05b0*/ 	.word	index@(_ZN4vllm25paged_attention_v1_kernelI13__nv_bfloat16hLi192ELi16ELi128ELNS_18Fp8KVCacheDataTypeE1ELb0EEEvPT_PKS3_PKT0_S9_ifPKiSB_iPKfiiiSD_SD_iiiii)
	.align		4
        /*05b4*/ 	.word	index@(__assertfail)
	.align		4
        /*05b8*/ 	.word	index@(_ZN4vllm25paged_attention_v1_kernelI13__nv_bfloat16hLi128ELi16ELi128ELNS_18Fp8KVCacheDataTypeE1ELb0EEEvPT_PKS3_PKT0_S9_ifPKiSB_iPKfiiiSD_SD_iiiii)
	.align		4
        /*05bc*/ 	.word	index@(__assertfail)
	.align		4
        /*05c0*/ 	.word	index@(_ZN4vllm25paged_attention_v1_kernelI13__nv_bfloat16hLi120ELi16ELi128ELNS_18Fp8KVCacheDataTypeE1ELb0EEEvPT_PKS3_PKT0_S9_ifPKiSB_iPKfiiiSD_SD_iiiii)
	.align		4
        /*05c4*/ 	.word	index@(__assertfail)
	.align		4
        /*05c8*/ 	.word	index@(_ZN4vllm25paged_attention_v1_kernelI13__nv_bfloat16hLi112ELi16ELi128ELNS_18Fp8KVCacheDataTypeE1ELb0EEEvPT_PKS3_PKT0_S9_ifPKiSB_iPKfiiiSD_SD_iiiii)
	.align		4
        /*05cc*/ 	.word	index@(__assertfail)
	.align		4
        /*05d0*/ 	.word	index@(_ZN4vllm25paged_attention_v1_kernelI13__nv_bfloat16hLi96ELi16ELi128ELNS_18Fp8KVCacheDataTypeE1ELb0EEEvPT_PKS3_PKT0_S9_ifPKiSB_iPKfiiiSD_SD_iiiii)
	.align		4
        /*05d4*/ 	.word	index@(__assertfail)
	.align		4
        /*05d8*/ 	.word	index@(_ZN4vllm25paged_attention_v1_kernelI13__nv_bfloat16hLi80ELi16ELi128ELNS_18Fp8KVCacheDataTypeE1ELb0EEEvPT_PKS3_PKT0_S9_ifPKiSB_iPKfiiiSD_SD_iiiii)
	.align		4
        /*05dc*/ 	.word	index@(__assertfail)
	.align		4
        /*05e0*/ 	.word	index@(_ZN4vllm25paged_attention_v1_kernelI13__nv_bfloat16hLi64ELi16ELi128ELNS_18Fp8KVCacheDataTypeE1ELb0EEEvPT_PKS3_PKT0_S9_ifPKiSB_iPKfiiiSD_SD_iiiii)
	.align		4
        /*05e4*/ 	.word	index@(__assertfail)
	.align		4
        /*05e8*/ 	.word	index@(_ZN4vllm25paged_attention_v1_kernelI13__nv_bfloat16hLi32ELi16ELi128ELNS_18Fp8KVCacheDataTypeE1ELb0EEEvPT_PKS3_PKT0_S9_ifPKiSB_iPKfiiiSD_SD_iiiii)
	.align		4
        /*05ec*/ 	.word	index@(__assertfail)
	.align		4
        /*05f0*/ 	.word	index@(_ZN4vllm25paged_attention_v1_kernelI13__nv_bfloat16hLi256ELi16ELi128ELNS_18Fp8KVCacheDataTypeE1ELb1EEEvPT_PKS3_PKT0_S9_ifPKiSB_iPKfiiiSD_SD_iiiii)
	.align		4
        /*05f4*/ 	.word	index@(__assertfail)
	.align		4
        /*05f8*/ 	.word	index@(_ZN4vllm25paged_attention_v1_kernelI13__nv_bfloat16hLi192ELi16ELi128ELNS_18Fp8KVCacheDataTypeE1ELb1EEEvPT_PKS3_PKT0_S9_ifPKiSB_iPKfiiiSD_SD_iiiii)
	.align		4
        /*05fc*/ 	.word	index@(__assertfail)
	.align		4
        /*0600*/ 	.word	index@(_ZN4vllm25paged_attention_v1_kernelI13__nv_bfloat16hLi128ELi16ELi128ELNS_18Fp8KVCacheDataTypeE1ELb1EEEvPT_PKS3_PKT0_S9_ifPKiSB_iPKfiiiSD_SD_iiiii)
	.align		4
        /*0604*/ 	.word	index@(__assertfail)
	.align		4
        /*0608*/ 	.word	index@(_ZN4vllm25paged_attention_v1_kernelI13__nv_bfloat16hLi120ELi16ELi128ELNS_18Fp8KVCacheDataTypeE1ELb1EEEvPT_PKS3_PKT0_S9_ifPKiSB_iPKfiiiSD_SD_iiiii)
	.align		4
        /*060c*/ 	.word	index@(__assertfail)
	.align		4
        /*0610*/ 	.word	index@(_ZN4vllm25paged_attention_v1_kernelI13__nv_bfloat16hLi112ELi16ELi128ELNS_18Fp8KVCacheDataTypeE1ELb1EEEvPT_PKS3_PKT0_S9_ifPKiSB_iPKfiiiSD_SD_iiiii)
	.align		4
        /*0614*/ 	.word	index@(__assertfail)
	.align		4
        /*0618*/ 	.word	index@(_ZN4vllm25paged_attention_v1_kernelI13__nv_bfloat16hLi96ELi16ELi128ELNS_18Fp8KVCacheDataTypeE1ELb1EEEvPT_PKS3_PKT0_S9_ifPKiSB_iPKfiiiSD_SD_iiiii)
	.align		4
        /*061c*/ 	.word	index@(__assertfail)
	.align		4
        /*0620*/ 	.word	index@(_ZN4vllm25paged_attention_v1_kernelI13__nv_bfloat16hLi80ELi16ELi128ELNS_18Fp8KVCacheDataTypeE1ELb1EEEvPT_PKS3_PKT0_S9_ifPKiSB_iPKfiiiSD_SD_iiiii)
	.align		4
        /*0624*/ 	.word	index@(__assertfail)
	.align		4
        /*0628*/ 	.word	index@(_ZN4vllm25paged_attention_v1_kernelI13__nv_bfloat16hLi64ELi16ELi128ELNS_18Fp8KVCacheDataTypeE1ELb1EEEvPT_PKS3_PKT0_S9_ifPKiSB_iPKfiiiSD_SD_iiiii)
	.align		4
        /*062c*/ 	.word	index@(__assertfail)
	.align		4
        /*0630*/ 	.word	index@(_ZN4vllm25paged_attention_v1_kernelI13__nv_bfloat16hLi32ELi16ELi128ELNS_18Fp8KVCacheDataTypeE1ELb1EEEvPT_PKS3_PKT0_S9_ifPKiSB_iPKfiiiSD_SD_iiiii)
	.align		4
        /*0634*/ 	.word	index@(__assertfail)
	.align		4
        /*0638*/ 	.word	index@(_ZN4vllm25paged_attention_v1_kernelI13__nv_bfloat16hLi256ELi8ELi128ELNS_18Fp8KVCacheDataTypeE1ELb0EEEvPT_PKS3_PKT0_S9_ifPKiSB_iPKfiiiSD_SD_iiiii)
	.align		4
        /*063c*/ 	.word	index@(__assertfail)
	.align		4
        /*0640*/ 	.word	index@(_ZN4vllm25paged_attention_v1_kernelI13__nv_bfloat16hLi192ELi8ELi128ELNS_18Fp8KVCacheDataTypeE1ELb0EEEvPT_PKS3_PKT0_S9_ifPKiSB_iPKfiiiSD_SD_iiiii)
	.align		4
        /*0644*/ 	.word	index@(__assertfail)
	.align		4
        /*0648*/ 	.word	index@(_ZN4vllm25paged_attention_v1_kernelI13__nv_bfloat16hLi128ELi8ELi128ELNS_18Fp8KVCacheDataTypeE1ELb0EEEvPT_PKS3_PKT0_S9_ifPKiSB_iPKfiiiSD_SD_iiiii)
	.align		4
        /*064c*/ 	.word	index@(__assertfail)
	.align		4
        /*0650*/ 	.word	index@(_ZN4vllm25paged_attention_v1_kernelI13__nv_bfloat16hLi120ELi8ELi128ELNS_18Fp8KVCacheDataTypeE1ELb0EEEvPT_PKS3_PKT0_S9_ifPKiSB_iPKfiiiSD_SD_iiiii)
	.align		4
        /*0654*/ 	.word	index@(__assertfail)
	.align		4
        /*0658*/ 	.word	index@(_ZN4vllm25paged_attention_v1_kernelI13__nv_bfloat16hLi112ELi8ELi128ELNS_18Fp8KVCacheDataTypeE1ELb0EEEvPT_PKS3_PKT0_S9_ifPKiSB_iPKfiiiSD_SD_iiiii)
	.align		4
        /*065c*/ 	.word	index@(__assertfail)
	.align		4
        /*0660*/ 	.word	index@(_ZN4vllm25paged_attention_v1_kernelI13__nv_bfloat16hLi96ELi8ELi128ELNS_18Fp8KVCacheDataTypeE1ELb0EEEvPT_PKS3_PKT0_S9_ifPKiSB_iPKfiiiSD_SD_iiiii)
	.align		4
        /*0664*/ 	.word	index@(__assertfail)
	.align		4
        /*0668*/ 	.word	index@(_ZN4vllm25paged_attention_v1_kernelI13__nv_bfloat16hLi80ELi8ELi128ELNS_18Fp8KVCacheDataTypeE1ELb0EEEvPT_PKS3_PKT0_S9_ifPKiSB_iPKfiiiSD_SD_iiiii)
	.align		4
        /*066c*/ 	.word	index@(__assertfail)
	.align		4
        /*0670*/ 	.word	index@(_ZN4vllm25paged_attention_v1_kernelI13__nv_bfloat16hLi64ELi8ELi128ELNS_18Fp8KVCacheDataTypeE1ELb0EEEvPT_PKS3_PKT0_S9_ifPKiSB_iPKfiiiSD_SD_iiiii)
	.align		4
        /*0674*/ 	.word	index@(__assertfail)
	.align		4
        /*0678*/ 	.word	index@(_ZN4vllm25paged_attention_v1_kernelI13__nv_bfloat16hLi32ELi8ELi128ELNS_18Fp8KVCacheDataTypeE1ELb0EEEvPT_PKS3_PKT0_S9_ifPKiSB_iPKfiiiSD_SD_iiiii)
	.align		4
        /*067c*/ 	.word	index@(__assertfail)
	.align		4
        /*0680*/ 	.word	index@(_ZN4vllm25paged_attention_v1_kernelI13__nv_bfloat16hLi256ELi8ELi128ELNS_18Fp8KVCacheDataTypeE1ELb1EEEvPT_PKS3_PKT0_S9_ifPKiSB_iPKfiiiSD_SD_iiiii)
	.align		4
        /*0684*/ 	.word	index@(__assertfail)
	.align		4
        /*0688*/ 	.word	index@(_ZN4vllm25paged_attention_v1_kernelI13__nv_bfloat16hLi192ELi8ELi128ELNS_18Fp8KVCacheDataTypeE1ELb1EEEvPT_PKS3_PKT0_S9_ifPKiSB_iPKfiiiSD_SD_iiiii)
	.align		4
        /*068c*/ 	.word	index@(__assertfail)
	.align		4
        /*0690*/ 	.word	index@(_ZN4vllm25paged_attention_v1_kernelI13__nv_bfloat16hLi128ELi8ELi128ELNS_18Fp8KVCacheDataTypeE1ELb1EEEvPT_PKS3_PKT0_S9_ifPKiSB_iPKfiiiSD_SD_iiiii)
	.align		4
        /*0694*/ 	.word	index@(__assertfail)
	.align		4
        /*0698*/ 	.word	index@(_ZN4vllm25paged_attention_v1_kernelI13__nv_bfloat16hLi120ELi8ELi128ELNS_18Fp8KVCacheDataTypeE1ELb1EEEvPT_PKS3_PKT0_S9_ifPKiSB_iPKfiiiSD_SD_iiiii)
	.align		4
        /*069c*/ 	.word	index@(__assertfail)
	.align		4
        /*06a0*/ 	.word	index@(_ZN4vllm25paged_attention_v1_kernelI13__nv_bfloat16hLi112ELi8ELi128ELNS_18Fp8KVCacheDataTypeE1ELb1EEEvPT_PKS3_PKT0_S9_ifPKiSB_iPKfiiiSD_SD_iiiii)
	.align		4
        /*06a4*/ 	.word	index@(__assertfail)
	.align		4
        /*06a8*/ 	.word	index@(_ZN4vllm25paged_attention_v1_kernelI13__nv_bfloat16hLi96ELi8ELi128ELNS_18Fp8KVCacheDataTypeE1ELb1EEEvPT_PKS3_PKT0_S9_ifPKiSB_iPKfiiiSD_SD_iiiii)
	.align		4
        /*06ac*/ 	.word	index@(__assertfail)
	.align		4
        /*06b0*/ 	.word	index@(_ZN4vllm25paged_attention_v1_kernelI13__nv_bfloat16hLi80ELi8ELi128ELNS_18Fp8KVCacheDataTypeE1ELb1EEEvPT_PKS3_PKT0_S9_ifPKiSB_iPKfiiiSD_SD_iiiii)
	.align		4
        /*06b4*/ 	.word	index@(__assertfail)
	.align		4
        /*06b8*/ 	.word	index@(_ZN4vllm25paged_attention_v1_kernelI13__nv_bfloat16hLi64ELi8ELi128ELNS_18Fp8KVCacheDataTypeE1ELb1EEEvPT_PKS3_PKT0_S9_ifPKiSB_iPKfiiiSD_SD_iiiii)
	.align		4
        /*06bc*/ 	.word	index@(__assertfail)
	.align		4
        /*06c0*/ 	.word	index@(_ZN4vllm25paged_attention_v1_kernelI13__nv_bfloat16hLi32ELi8ELi128ELNS_18Fp8KVCacheDataTypeE1ELb1EEEvPT_PKS3_PKT0_S9_ifPKiSB_iPKfiiiSD_SD_iiiii)
	.align		4
        /*06c4*/ 	.word	index@(__assertfail)
	.align		4
        /*06c8*/ 	.word	index@(_ZN4vllm25paged_attention_v1_kernelIthLi256ELi32ELi128ELNS_18Fp8KVCacheDataTypeE1ELb0EEEvPT_PKS2_PKT0_S8_ifPKiSA_iPKfiiiSC_SC_iiiii)
	.align		4
        /*06cc*/ 	.word	index@(__assertfail)
	.align		4
        /*06d0*/ 	.word	index@(_ZN4vllm25paged_attention_v1_kernelIthLi192ELi32ELi128ELNS_18Fp8KVCacheDataTypeE1ELb0EEEvPT_PKS2_PKT0_S8_ifPKiSA_iPKfiiiSC_SC_iiiii)
	.align		4
        /*06d4*/ 	.word	index@(__assertfail)
	.align		4
        /*06d8*/ 	.word	index@(_ZN4vllm25paged_attention_v1_kernelIthLi128ELi32ELi128ELNS_18Fp8KVCacheDataTypeE1ELb0EEEvPT_PKS2_PKT0_S8_ifPKiSA_iPKfiiiSC_SC_iiiii)
	.align		4
        /*06dc*/ 	.word	index@(__assertfail)
	.align		4
        /*06e0*/ 	.word	index@(_ZN4vllm25paged_attention_v1_kernelIthLi120ELi32ELi128ELNS_18Fp8KVCacheDataTypeE1ELb0EEEvPT_PKS2_PKT0_S8_ifPKiSA_iPKfiiiSC_SC_iiiii)
	.align		4
        /*06e4*/ 	.word	index@(__assertfail)
	.align		4
        /*06e8*/ 	.word	index@(_ZN4vllm25paged_attention_v1_kernelIthLi112ELi32ELi128ELNS_18Fp8KVCacheDataTypeE1ELb0EEEvPT_PKS2_PKT0_S8_ifPKiSA_iPKfiiiSC_SC_iiiii)
	.align		4
        /*06ec*/ 	.word	index@(__assertfail)
	.align		4
        /*06f0*/ 	.word	index@(_ZN4vllm25paged_attention_v1_kernelIthLi96ELi32ELi128ELNS_18Fp8KVCacheDataTypeE1ELb0EEEvPT_PKS2_PKT0_S8_ifPKiSA_iPKfiiiSC_SC_iiiii)
	.align		4
        /*06f4*/ 	.word	index@(__assertfail)
	.align		4
        /*06f8*/ 	.word	index@(_ZN4vllm25paged_attention_v1_kernelIthLi80ELi32ELi128ELNS_18Fp8KVCacheDataTypeE1ELb0EEEvPT_PKS2_PKT0_S8_ifPKiSA_iPKfiiiSC_SC_iiiii)
	.align		4
        /*06fc*/ 	.word	index@(__assertfail)
	.align		4
        /*0700*/ 	.word	index@(_ZN4vllm25paged_attention_v1_kernelIthLi64ELi32ELi128ELNS_18Fp8KVCacheDataTypeE1ELb0EEEvPT_PKS2_PKT0_S8_ifPKiSA_iPKfiiiSC_SC_iiiii)
	.align		4
        /*0704*/ 	.word	index@(__assertfail)
	.align		4
        /*0708*/ 	.word	index@(_ZN4vllm25paged_attention_v1_kernelIthLi32ELi32ELi128ELNS_18Fp8KVCacheDataTypeE1ELb0EEEvPT_PKS2_PKT0_S8_ifPKiSA_iPKfiiiSC_SC_iiiii)
	.align		4
        /*070c*/ 	.word	index@(__assertfail)
	.align		4
        /*0710*/ 	.word	index@(_ZN4vllm25paged_attention_v1_kernelIthLi256ELi32ELi128ELNS_18Fp8KVCacheDataTypeE1ELb1EEEvPT_PKS2_PKT0_S8_ifPKiSA_iPKfiiiSC_SC_iiiii)
	.align		4
        /*0714*/ 	.word	index@(__assertfail)
	.align		4
        /*0718*/ 	.word	index@(_ZN4vllm25paged_attention_v1_kernelIthLi192ELi32ELi128ELNS_18Fp8KVCacheDataTypeE1ELb1EEEvPT_PKS2_PKT0_S8_ifPKiSA_iPKfiiiSC_SC_iiiii)
	.align		4
        /*071c*/ 	.word	index@(__assertfail)
	.align		4
        /*0720*/ 	.word	index@(_ZN4vllm25paged_attention_v1_kernelIthLi128ELi32ELi128ELNS_18Fp8KVCacheDataTypeE1ELb1EEEvPT_PKS2_PKT0_S8_ifPKiSA_iPKfiiiSC_SC_iiiii)
	.align		4
        /*0724*/ 	.word	index@(__assertfail)
	.align		4
        /*0728*/ 	.word	index@(_ZN4vllm25paged_attention_v1_kernelIthLi120ELi32ELi128ELNS_18Fp8KVCacheDataTypeE1ELb1EEEvPT_PKS2_PKT0_S8_ifPKiSA_iPKfiiiSC_SC_iiiii)
	.align		4
        /*072c*/ 	.word	index@(__assertfail)
	.align		4
        /*0730*/ 	.word	index@(_ZN4vllm25paged_attention_v1_kernelIthLi112ELi32ELi128ELNS_18Fp8KVCacheDataTypeE1ELb1EEEvPT_PKS2_PKT0_S8_ifPKiSA_iPKfiiiSC_SC_iiiii)
	.align		4
        /*0734*/ 	.word	index@(__assertfail)
	.align		4
        /*0738*/ 	.word	index@(_ZN4vllm25paged_attention_v1_kernelIthLi96ELi32ELi128ELNS_18Fp8KVCacheDataTypeE1ELb1EEEvPT_PKS2_PKT0_S8_ifPKiSA_iPKfiiiSC_SC_iiiii)
	.align		4
        /*073c*/ 	.word	index@(__assertfail)
	.align		4
        /*0740*/ 	.word	index@(_ZN4vllm25paged_attention_v1_kernelIthLi80ELi32ELi128ELNS_18Fp8KVCacheDataTypeE1ELb1EEEvPT_PKS2_PKT0_S8_ifPKiSA_iPKfiiiSC_SC_iiiii)
	.align		4
        /*0744*/ 	.word	index@(__assertfail)
	.align		4
        /*0748*/ 	.word	index@(_ZN4vllm25paged_attention_v1_kernelIthLi64ELi32ELi128ELNS_18Fp8KVCacheDataTypeE1ELb1EEEvPT_PKS2_PKT0_S8_ifPKiSA_iPKfiiiSC_SC_iiiii)
	.align		4
        /*074c*/ 	.word	index@(__assertfail)
	.align		4
        /*0750*/ 	.word	index@(_ZN4vllm25paged_attention_v1_kernelIthLi32ELi32ELi128ELNS_18Fp8KVCacheDataTypeE1ELb1EEEvPT_PKS2_PKT0_S8_ifPKiSA_iPKfiiiSC_SC_iiiii)
	.align		4
        /*0754*/ 	.word	index@(__assertfail)
	.align		4
        /*0758*/ 	.word	index@(_ZN4vllm25paged_attention_v1_kernelIthLi256ELi16ELi128ELNS_18Fp8KVCacheDataTypeE1ELb0EEEvPT_PKS2_PKT0_S8_ifPKiSA_iPKfiiiSC_SC_iiiii)
	.align		4
        /*075c*/ 	.word	index@(__assertfail)
	.align		4
        /*0760*/ 	.word	index@(_ZN4vllm25paged_attention_v1_kernelIthLi192ELi16ELi128ELNS_18Fp8KVCacheDataTypeE1ELb0EEEvPT_PKS2_PKT0_S8_ifPKiSA_iPKfiiiSC_SC_iiiii)
	.align		4
        /*0764*/ 	.word	index@(__assertfail)
	.align		4
        /*0768*/ 	.word	index@(_ZN4vllm25paged_attention_v1_kernelIthLi128ELi16ELi128ELNS_18Fp8KVCacheDataTypeE1ELb0EEEvPT_PKS2_PKT0_S8_ifPKiSA_iPKfiiiSC_SC_iiiii)
	.align		4
        /*076c*/ 	.word	index@(__assertfail)
	.align		4
        /*0770*/ 	.word	index@(_ZN4vllm25paged_attention_v1_kernelIthLi120ELi16ELi128ELNS_18Fp8KVCacheDataTypeE1ELb0EEEvPT_PKS2_PKT0_S8_ifPKiSA_iPKfiiiSC_SC_iiiii)
	.align		4
        /*0774*/ 	.word	index@(__assertfail)
	.align		4
        /*0778*/ 	.word	index@(_ZN4vllm25paged_attention_v1_kernelIthLi112ELi16ELi128ELNS_18Fp8KVCacheDataTypeE1ELb0EEEvPT_PKS2_PKT0_S8_ifPKiSA_iPKfiiiSC_SC_iiiii)
	.align		4
        /*077c*/ 	.word	index@(__assertfail)
	.align		4
        /*0780*/ 	.word	index@(_ZN4vllm25paged_attention_v1_kernelIthLi96ELi16ELi128ELNS_18Fp8KVCacheDataTypeE1ELb0EEEvPT_PKS2_PKT0_S8_ifPKiSA_iPKfiiiSC_SC_iiiii)
	.align		4
        /*0784*/ 	.word	index@(__assertfail)
	.align		4
        /*0788*/ 	.word	index@(_ZN4vllm25paged_attention_v1_kernelIthLi80ELi16ELi128ELNS_18Fp8KVCacheDataTypeE1ELb0EEEvPT_PKS2_PKT0_S8_ifPKiSA_iPKfiiiSC_SC_iiiii)
	.align		4
        /*078c*/ 	.word	index@(__assertfail)
	.align		4
        /*0790*/ 	.word	index@(_ZN4vllm25paged_attention_v1_kernelIthLi64ELi16ELi128ELNS_18Fp8KVCacheDataTypeE1ELb0EEEvPT_PKS2_PKT0_S8_ifPKiSA_iPKfiiiSC_SC_iiiii)
	.align		4
        /*0794*/ 	.word	index@(__assertfail)
	.align		4
        /*0798*/ 	.word	index@(_ZN4vllm25paged_attention_v1_kernelIthLi32ELi16ELi128ELNS_18Fp8KVCacheDataTypeE1ELb0EEEvPT_PKS2_PKT0_S8_ifPKiSA_iPKfiiiSC_SC_iiiii)
	.align		4
        /*079c*/ 	.word	index@(__assertfail)
	.align		4
        /*07a0*/ 	.word	index@(_ZN4vllm25paged_attention_v1_kernelIthLi256ELi16ELi128ELNS_18Fp8KVCacheDataTypeE1ELb1EEEvPT_PKS2_PKT0_S8_ifPKiSA_iPKfiiiSC_SC_iiiii)
	.align		4
        /*07a4*/ 	.word	index@(__assertfail)
	.align		4
        /*07a8*/ 	.word	index@(_ZN4vllm25paged_attention_v1_kernelIthLi192ELi16ELi128ELNS_18Fp8KVCacheDataTypeE1ELb1EEEvPT_PKS2_PKT0_S8_ifPKiSA_iPKfiiiSC_SC_iiiii)
	.align		4
        /*07ac*/ 	.word	index@(__assertfail)
	.align		4
        /*07b0*/ 	.word	index@(_ZN4vllm25paged_attention_v1_kernelIthLi128ELi16ELi128ELNS_18Fp8KVCacheDataTypeE1ELb1EEEvPT_PKS2_PKT0_S8_ifPKiSA_iPKfiiiSC_SC_iiiii)
	.align		4
        /*07b4*/ 	.word	index@(__assertfail)
	.align		4
        /*07b8*/ 	.word	index@(_ZN4vllm25paged_attention_v1_kernelIthLi120ELi16ELi128ELNS_18Fp8KVCacheDataTypeE1ELb1EEEvPT_PKS2_PKT0_S8_ifPKiSA_iPKfiiiSC_SC_iiiii)
	.align		4
        /*07bc*/ 	.word	index@(__assertfail)
	.align		4
        /*07c0*/ 	.word	index@(_ZN4vllm25paged_attention_v1_kernelIthLi112ELi16ELi128ELNS_18Fp8KVCacheDataTypeE1ELb1EEEvPT_PKS2_PKT0_S8_ifPKiSA_iPKfiiiSC_SC_iiiii)
	.align		4
        /*07c4*/ 	.word	index@(__assertfail)
	.align		4
        /*07c8*/ 	.word	index@(_ZN4vllm25paged_attention_v1_kernelIthLi96ELi16ELi128ELNS_18Fp8KVCacheDataTypeE1ELb1EEEvPT_PKS2_PKT0_S8_ifPKiSA_iPKfiiiSC_SC_iiiii)
	.align		4
        /*07cc*/ 	.word	index@(__assertfail)
	.align		4
        /*07d0*/ 	.word	index@(_ZN4vllm25paged_attention_v1_kernelIthLi80ELi16ELi128ELNS_18Fp8KVCacheDataTypeE1ELb1EEEvPT_PKS2_PKT0_S8_ifPKiSA_iPKfiiiSC_SC_iiiii)
	.align		4
        /*07d4*/ 	.word	index@(__assertfail)
	.align		4
        /*07d8*/ 	.word	index@(_ZN4vllm25paged_attention_v1_kernelIthLi64ELi16ELi128ELNS_18Fp8KVCacheDataTypeE1ELb1EEEvPT_PKS2_PKT0_S8_ifPKiSA_iPKfiiiSC_SC_iiiii)
	.align		4
        /*07dc*/ 	.word	index@(__assertfail)
	.align		4
        /*07e0*/ 	.word	index@(_ZN4vllm25paged_attention_v1_kernelIthLi32ELi16ELi128ELNS_18Fp8KVCacheDataTypeE1ELb1EEEvPT_PKS2_PKT0_S8_ifPKiSA_iPKfiiiSC_SC_iiiii)
	.align		4
        /*07e4*/ 	.word	index@(__assertfail)
	.align		4
        /*07e8*/ 	.word	index@(_ZN4vllm25paged_attention_v1_kernelIthLi256ELi8ELi128ELNS_18Fp8KVCacheDataTypeE1ELb0EEEvPT_PKS2_PKT0_S8_ifPKiSA_iPKfiiiSC_SC_iiiii)
	.align		4
        /*07ec*/ 	.word	index@(__assertfail)
	.align		4
        /*07f0*/ 	.word	index@(_ZN4vllm25paged_attention_v1_kernelIthLi192ELi8ELi128ELNS_18Fp8KVCacheDataTypeE1ELb0EEEvPT_PKS2_PKT0_S8_ifPKiSA_iPKfiiiSC_SC_iiiii)
	.align		4
        /*07f4*/ 	.word	index@(__assertfail)
	.align		4
        /*07f8*/ 	.word	index@(_ZN4vllm25paged_attention_v1_kernelIthLi128ELi8ELi128ELNS_18Fp8KVCacheDataTypeE1ELb0EEEvPT_PKS2_PKT0_S8_ifPKiSA_iPKfiiiSC_SC_iiiii)
	.align		4
        /*07fc*/ 	.word	index@(__assertfail)
	.align		4
        /*0800*/ 	.word	index@(_ZN4vllm25paged_attention_v1_kernelIthLi120ELi8ELi128ELNS_18Fp8KVCacheDataTypeE1ELb0EEEvPT_PKS2_PKT0_S8_ifPKiSA_iPKfiiiSC_SC_iiiii)
	.align		4
        /*0804*/ 	.word	index@(__assertfail)
	.align		4
        /*0808*/ 	.word	index@(_ZN4vllm25paged_attention_v1_kernelIthLi112ELi8ELi128ELNS_18Fp8KVCacheDataTypeE1ELb0EEEvPT_PKS2_PKT0_S8_ifPKiSA_iPKfiiiSC_SC_iiiii)
	.align		4
        /*080c*/ 	.word	index@(__assertfail)
	.align		4
        /*0810*/ 	.word	index@(_ZN4vllm25paged_attention_v1_kernelIthLi96ELi8ELi128ELNS_18Fp8KVCacheDataTypeE1ELb0EEEvPT_PKS2_PKT0_S8_ifPKiSA_iPKfiiiSC_SC_iiiii)
	.align		4
        /*0814*/ 	.word	index@(__assertfail)
	.align		4
        /*0818*/ 	.word	index@(_ZN4vllm25paged_attention_v1_kernelIthLi80ELi8ELi128ELNS_18Fp8KVCacheDataTypeE1ELb0EEEvPT_PKS2_PKT0_S8_ifPKiSA_iPKfiiiSC_SC_iiiii)
	.align		4
        /*081c*/ 	.word	index@(__assertfail)
	.align		4
        /*0820*/ 	.word	index@(_ZN4vllm25paged_attention_v1_kernelIthLi64ELi8ELi128ELNS_18Fp8KVCacheDataTypeE1ELb0EEEvPT_PKS2_PKT0_S8_ifPKiSA_iPKfiiiSC_SC_iiiii)
	.align		4
        /*0824*/ 	.word	index@(__assertfail)
	.align		4
        /*0828*/ 	.word	index@(_ZN4vllm25paged_attention_v1_kernelIthLi32ELi8ELi128ELNS_18Fp8KVCacheDataTypeE1ELb0EEEvPT_PKS2_PKT0_S8_ifPKiSA_iPKfiiiSC_SC_iiiii)
	.align		4
        /*082c*/ 	.word	index@(__assertfail)
	.align		4
        /*0830*/ 	.word	index@(_ZN4vllm25paged_attention_v1_kernelIthLi256ELi8ELi128ELNS_18Fp8KVCacheDataTypeE1ELb1EEEvPT_PKS2_PKT0_S8_ifPKiSA_iPKfiiiSC_SC_iiiii)
	.align		4
        /*0834*/ 	.word	index@(__assertfail)
	.align		4
        /*0838*/ 	.word	index@(_ZN4vllm25paged_attention_v1_kernelIthLi192ELi8ELi128ELNS_18Fp8KVCacheDataTypeE1ELb1EEEvPT_PKS2_PKT0_S8_ifPKiSA_iPKfiiiSC_SC_iiiii)
	.align		4
        /*083c*/ 	.word	index@(__assertfail)
	.align		4
        /*0840*/ 	.word	index@(_ZN4vllm25paged_attention_v1_kernelIthLi128ELi8ELi128ELNS_18Fp8KVCacheDataTypeE1ELb1EEEvPT_PKS2_PKT0_S8_ifPKiSA_iPKfiiiSC_SC_iiiii)
	.align		4
        /*0844*/ 	.word	index@(__assertfail)
	.align		4
        /*0848*/ 	.word	index@(_ZN4vllm25paged_attention_v1_kernelIthLi120ELi8ELi128ELNS_18Fp8KVCacheDataTypeE1ELb1EEEvPT_PKS2_PKT0_S8_ifPKiSA_iPKfiiiSC_SC_iiiii)
	.align		4
        /*084c*/ 	.word	index@(__assertfail)
	.align		4
        /*0850*/ 	.word	index@(_ZN4vllm25paged_attention_v1_kernelIthLi112ELi8ELi128ELNS_18Fp8KVCacheDataTypeE1ELb1EEEvPT_PKS2_PKT0_S8_ifPKiSA_iPKfiiiSC_SC_iiiii)
	.align		4
        /*0854*/ 	.word	index@(__assertfail)
	.align		4
        /*0858*/ 	.word	index@(_ZN4vllm25paged_attention_v1_kernelIthLi96ELi8ELi128ELNS_18Fp8KVCacheDataTypeE1ELb1EEEvPT_PKS2_PKT0_S8_ifPKiSA_iPKfiiiSC_SC_iiiii)
	.align		4
        /*085c*/ 	.word	index@(__assertfail)
	.align		4
        /*0860*/ 	.word	index@(_ZN4vllm25paged_attention_v1_kernelIthLi80ELi8ELi128ELNS_18Fp8KVCacheDataTypeE1ELb1EEEvPT_PKS2_PKT0_S8_ifPKiSA_iPKfiiiSC_SC_iiiii)
	.align		4
        /*0864*/ 	.word	index@(__assertfail)
	.align		4
        /*0868*/ 	.word	index@(_ZN4vllm25paged_attention_v1_kernelIthLi64ELi8ELi128ELNS_18Fp8KVCacheDataTypeE1ELb1EEEvPT_PKS2_PKT0_S8_ifPKiSA_iPKfiiiSC_SC_iiiii)
	.align		4
        /*086c*/ 	.word	index@(__assertfail)
	.align		4
        /*0870*/ 	.word	index@(_ZN4vllm25paged_attention_v1_kernelIthLi32ELi8ELi128ELNS_18Fp8KVCacheDataTypeE1ELb1EEEvPT_PKS2_PKT0_S8_ifPKiSA_iPKfiiiSC_SC_iiiii)
	.align		4
        /*0874*/ 	.word	index@(__assertfail)
	.align		4
        /*0878*/ 	.word	index@(_ZN4vllm25paged_attention_v1_kernelIfhLi256ELi32ELi128ELNS_18Fp8KVCacheDataTypeE1ELb0EEEvPT_PKS2_PKT0_S8_ifPKiSA_iPKfiiiSC_SC_iiiii)
	.align		4
        /*087c*/ 	.word	index@(__assertfail)
	.align		4
        /*0880*/ 	.word	index@(_ZN4vllm25paged_attention_v1_kernelIfhLi192ELi32ELi128ELNS_18Fp8KVCacheDataTypeE1ELb0EEEvPT_PKS2_PKT0_S8_ifPKiSA_iPKfiiiSC_SC_iiiii)
	.align		4
        /*0884*/ 	.word	index@(__assertfail)
	.align		4
        /*0888*/ 	.word	index@(_ZN4vllm25paged_attention_v1_kernelIfhLi128ELi32ELi128ELNS_18Fp8KVCacheDataTypeE1ELb0EEEvPT_PKS2_PKT0_S8_ifPKiSA_iPKfiiiSC_SC_iiiii)
	.align		4
        /*088c*/ 	.word	index@(__assertfail)
	.align		4
        /*0890*/ 	.word	index@(_ZN4vllm25paged_attention_v1_kernelIfhLi120ELi32ELi128ELNS_18Fp8KVCacheDataTypeE1ELb0EEEvPT_PKS2_PKT0_S8_ifPKiSA_iPKfiiiSC_SC_iiiii)
	.align		4
        /*0894*/ 	.word	index@(__assertfail)
	.align		4
        /*0898*/ 	.word	index@(_ZN4vllm25paged_attention_v1_kernelIfhLi112ELi32ELi128ELNS_18Fp8KVCacheDataTypeE1ELb0EEEvPT_PKS2_PKT0_S8_ifPKiSA_iPKfiiiSC_SC_iiiii)
	.align		4
        /*089c*/ 	.word	index@(__assertfail)
	.align		4
        /*08a0*/ 	.word	index@(_ZN4vllm25paged_attention_v1_kernelIfhLi96ELi32ELi128ELNS_18Fp8KVCacheDataTypeE1ELb0EEEvPT_PKS2_PKT0_S8_ifPKiSA_iPKfiiiSC_SC_iiiii)
	.align		4
        /*08a4*/ 	.word	index@(__assertfail)
	.align		4
        /*08a8*/ 	.word	index@(_ZN4vllm25paged_attention_v1_kernelIfhLi80ELi32ELi128ELNS_18Fp8KVCacheDataTypeE1ELb0EEEvPT_PKS2_PKT0_S8_ifPKiSA_iPKfiiiSC_SC_iiiii)
	.align		4
        /*08ac*/ 	.word	index@(__assertfail)
	.align		4
        /*08b0*/ 	.word	index@(_ZN4vllm25paged_attention_v1_kernelIfhLi64ELi32ELi128ELNS_18Fp8KVCacheDataTypeE1ELb0EEEvPT_PKS2_PKT0_S8_ifPKiSA_iPKfiiiSC_SC_iiiii)
	.align		4
        /*08b4*/ 	.word	index@(__assertfail)
	.align		4
        /*08b8*/ 	.word	index@(_ZN4vllm25paged_attention_v1_kernelIfhLi32ELi32ELi128ELNS_18Fp8KVCacheDataTypeE1ELb0EEEvPT_PKS2_PKT0_S8_ifPKiSA_iPKfiiiSC_SC_iiiii)
	.align		4
        /*08bc*/ 	.word	index@(__assertfail)
	.align		4
        /*08c0*/ 	.word	index@(_ZN4vllm25paged_attention_v1_kernelIfhLi256ELi32ELi128ELNS_18Fp8KVCacheDataTypeE1ELb1EEEvPT_PKS2_PKT0_S8_ifPKiSA_iPKfiiiSC_SC_iiiii)
	.align		4
        /*08c4*/ 	.word	index@(__assertfail)
	.align		4
        /*08c8*/ 	.word	index@(_ZN4vllm25paged_attention_v1_kernelIfhLi192ELi32ELi128ELNS_18Fp8KVCacheDataTypeE1ELb1EEEvPT_PKS2_PKT0_S8_ifPKiSA_iPKfiiiSC_SC_iiiii)
	.align		4
        /*08cc*/ 	.word	index@(__assertfail)
	.align		4
        /*08d0*/ 	.word	index@(_ZN4vllm25paged_attention_v1_kernelIfhLi128ELi32ELi128ELNS_18Fp8KVCacheDataTypeE1ELb1EEEvPT_PKS2_PKT0_S8_ifPKiSA_iPKfiiiSC_SC_iiiii)
	.align		4
        /*08d4*/ 	.word	index@(__assertfail)
	.align		4
        /*08d8*/ 	.word	index@(_ZN4vllm25paged_attention_v1_kernelIfhLi120ELi32ELi128ELNS_18Fp8KVCacheDataTypeE1ELb1EEEvPT_PKS2_PKT0_S8_ifPKiSA_iPKfiiiSC_SC_iiiii)
	.align		4
        /*08dc*/ 	.word	index@(__assertfail)
	.align		4
        /*08e0*/ 	.word	index@(_ZN4vllm25paged_attention_v1_kernelIfhLi112ELi32ELi128ELNS_18Fp8KVCacheDataTypeE1ELb1EEEvPT_PKS2_PKT0_S8_ifPKiSA_iPKfiiiSC_SC_iiiii)
	.align		4
        /*08e4*/ 	.word	index@(__assertfail)
	.align		4
        /*08e8*/ 	.word	index@(_ZN4vllm25paged_attention_v1_kernelIfhLi96ELi32ELi128ELNS_18Fp8KVCacheDataTypeE1ELb1EEEvPT_PKS2_PKT0_S8_ifPKiSA_iPKfiiiSC_SC_iiiii)
	.align		4
        /*08ec*/ 	.word	index@(__assertfail)
	.align		4
        /*08f0*/ 	.word	index@(_ZN4vllm25paged_attention_v1_kernelIfhLi80ELi32ELi128ELNS_18Fp8KVCacheDataTypeE1ELb1EEEvPT_PKS2_PKT0_S8_ifPKiSA_iPKfiiiSC_SC_iiiii)
	.align		4
        /*08f4*/ 	.word	index@(__assertfail)
	.align		4
        /*08f8*/ 	.word	index@(_ZN4vllm25paged_attention_v1_kernelIfhLi64ELi32ELi128ELNS_18Fp8KVCacheDataTypeE1ELb1EEEvPT_PKS2_PKT0_S8_ifPKiSA_iPKfiiiSC_SC_iiiii)
	.align		4
        /*08fc*/ 	.word	index@(__assertfail)
	.align		4
        /*0900*/ 	.word	index@(_ZN4vllm25paged_attention_v1_kernelIfhLi32ELi32ELi128ELNS_18Fp8KVCacheDataTypeE1ELb1EEEvPT_PKS2_PKT0_S8_ifPKiSA_iPKfiiiSC_SC_iiiii)
	.align		4
        /*0904*/ 	.word	index@(__assertfail)
	.align		4
        /*0908*/ 	.word	index@(_ZN4vllm25paged_attention_v1_kernelIfhLi256ELi16ELi128ELNS_18Fp8KVCacheDataTypeE1ELb0EEEvPT_PKS2_PKT0_S8_ifPKiSA_iPKfiiiSC_SC_iiiii)
	.align		4
        /*090c*/ 	.word	index@(__assertfail)
	.align		4
        /*0910*/ 	.word	index@(_ZN4vllm25paged_attention_v1_kernelIfhLi192ELi16ELi128ELNS_18Fp8KVCacheDataTypeE1ELb0EEEvPT_PKS2_PKT0_S8_ifPKiSA_iPKfiiiSC_SC_iiiii)
	.align		4
        /*0914*/ 	.word	index@(__assertfail)
	.align		4
        /*0918*/ 	.word	index@(_ZN4vllm25paged_attention_v1_kernelIfhLi128ELi16ELi128ELNS_18Fp8KVCacheDataTypeE1ELb0EEEvPT_PKS2_PKT0_S8_ifPKiSA_iPKfiiiSC_SC_iiiii)
	.align		4
        /*091c*/ 	.word	index@(__assertfail)
	.align		4
        /*0920*/ 	.word	index@(_ZN4vllm25paged_attention_v1_kernelIfhLi120ELi16ELi128ELNS_18Fp8KVCacheDataTypeE1ELb0EEEvPT_PKS2_PKT0_S8_ifPKiSA_iPKfiiiSC_SC_iiiii)
	.align		4
        /*0924*/ 	.word	index@(__assertfail)
	.align		4
        /*0928*/ 	.word	index@(_ZN4vllm25paged_attention_v1_kernelIfhLi112ELi16ELi128ELNS_18Fp8KVCacheDataTypeE1ELb0EEEvPT_PKS2_PKT0_S8_ifPKiSA_iPKfiiiSC_SC_iiiii)
	.align		4
        /*092c*/ 	.word	index@(__assertfail)
	.align		4
        /*0930*/ 	.word	index@(_ZN4vllm25paged_attention_v1_kernelIfhLi96ELi16ELi128ELNS_18Fp8KVCacheDataTypeE1ELb0EEEvPT_PKS2_PKT0_S8_ifPKiSA_iPKfiiiSC_SC_iiiii)
	.align		4
        /*0934*/ 	.word	index@(__assertfail)
	.align		4
        /*0938*/ 	.word	index@(_ZN4vllm25paged_attention_v1_kernelIfhLi80ELi16ELi128ELNS_18Fp8KVCacheDataTypeE1ELb0EEEvPT_PKS2_PKT0_S8_ifPKiSA_iPKfiiiSC_SC_iiiii)
	.align		4
        /*093c*/ 	.word	index@(__assertfail)
	.align		4
        /*0940*/ 	.word	index@(_ZN4vllm25paged_attention_v1_kernelIfhLi64ELi16ELi128ELNS_18Fp8KVCacheDataTypeE1ELb0EEEvPT_PKS2_PKT0_S8_ifPKiSA_iPKfiiiSC_SC_iiiii)
	.align		4
        /*0944*/ 	.word	index@(__assertfail)
	.align		4
        /*0948*/ 	.word	index@(_ZN4vllm25paged_attention_v1_kernelIfhLi32ELi16ELi128ELNS_18Fp8KVCacheDataTypeE1ELb0EEEvPT_PKS2_PKT0_S8_ifPKiSA_iPKfiiiSC_SC_iiiii)
	.align		4
        /*094c*/ 	.word	index@(__assertfail)
	.align		4
        /*0950*/ 	.word	index@(_ZN4vllm25paged_attention_v1_kernelIfhLi256ELi16ELi128ELNS_18Fp8KVCacheDataTypeE1ELb1EEEvPT_PKS2_PKT0_S8_ifPKiSA_iPKfiiiSC_SC_iiiii)
	.align		4
        /*0954*/ 	.word	index@(__assertfail)
	.align		4
        /*0958*/ 	.word	index@(_ZN4vllm25paged_attention_v1_kernelIfhLi192ELi16ELi128ELNS_18Fp8KVCacheDataTypeE1ELb1EEEvPT_PKS2_PKT0_S8_ifPKiSA_iPKfiiiSC_SC_iiiii)
	.align		4
        /*095c*/ 	.word	index@(__assertfail)
	.align		4
        /*0960*/ 	.word	index@(_ZN4vllm25paged_attention_v1_kernelIfhLi128ELi16ELi128ELNS_18Fp8KVCacheDataTypeE1ELb1EEEvPT_PKS2_PKT0_S8_ifPKiSA_iPKfiiiSC_SC_iiiii)
	.align		4
        /*0964*/ 	.word	index@(__assertfail)
	.align		4
        /*0968*/ 	.word	index@(_ZN4vllm25paged_attention_v1_kernelIfhLi120ELi16ELi128ELNS_18Fp8KVCacheDataTypeE1ELb1EEEvPT_PKS2_PKT0_S8_ifPKiSA_iPKfiiiSC_SC_iiiii)
	.align		4
        /*096c*/ 	.word	index@(__assertfail)
	.align		4
        /*0970*/ 	.word	index@(_ZN4vllm25paged_attention_v1_kernelIfhLi112ELi16ELi128ELNS_18Fp8KVCacheDataTypeE1ELb1EEEvPT_PKS2_PKT0_S8_ifPKiSA_iPKfiiiSC_SC_iiiii)
	.align		4
        /*0974*/ 	.word	index@(__assertfail)
	.align		4
        /*0978*/ 	.word	index@(_ZN4vllm25paged_attention_v1_kernelIfhLi96ELi16ELi128ELNS_18Fp8KVCacheDataTypeE1ELb1EEEvPT_PKS2_PKT0_S8_ifPKiSA_iPKfiiiSC_SC_iiiii)
	.align		4
        /*097c*/ 	.word	index@(__assertfail)
	.align		4
        /*0980*/ 	.word	index@(_ZN4vllm25paged_attention_v1_kernelIfhLi80ELi16ELi128ELNS_18Fp8KVCacheDataTypeE1ELb1EEEvPT_PKS2_PKT0_S8_ifPKiSA_iPKfiiiSC_SC_iiiii)
	.align		4
        /*0984*/ 	.word	index@(__assertfail)
	.align		4
        /*0988*/ 	.word	index@(_ZN4vllm25paged_attention_v1_kernelIfhLi64ELi16ELi128ELNS_18Fp8KVCacheDataTypeE1ELb1EEEvPT_PKS2_PKT0_S8_ifPKiSA_iPKfiiiSC_SC_iiiii)
	.align		4
        /*098c*/ 	.word	index@(__assertfail)
	.align		4
        /*0990*/ 	.word	index@(_ZN4vllm25paged_attention_v1_kernelIfhLi32ELi16ELi128ELNS_18Fp8KVCacheDataTypeE1ELb1EEEvPT_PKS2_PKT0_S8_ifPKiSA_iPKfiiiSC_SC_iiiii)
	.align		4
        /*0994*/ 	.word	index@(__assertfail)
	.align		4
        /*0998*/ 	.word	index@(_ZN4vllm25paged_attention_v1_kernelIfhLi256ELi8ELi128ELNS_18Fp8KVCacheDataTypeE1ELb0EEEvPT_PKS2_PKT0_S8_ifPKiSA_iPKfiiiSC_SC_iiiii)
	.align		4
        /*099c*/ 	.word	index@(__assertfail)
	.align		4
        /*09a0*/ 	.word	index@(_ZN4vllm25paged_attention_v1_kernelIfhLi192ELi8ELi128ELNS_18Fp8KVCacheDataTypeE1ELb0EEEvPT_PKS2_PKT0_S8_ifPKiSA_iPKfiiiSC_SC_iiiii)
	.align		4
        /*09a4*/ 	.word	index@(__assertfail)
	.align		4
        /*09a8*/ 	.word	index@(_ZN4vllm25paged_attention_v1_kernelIfhLi128ELi8ELi128ELNS_18Fp8KVCacheDataTypeE1ELb0EEEvPT_PKS2_PKT0_S8_ifPKiSA_iPKfiiiSC_SC_iiiii)
	.align		4
        /*09ac*/ 	.word	index@(__assertfail)
	.align		4
        /*09b0*/ 	.word	index@(_ZN4vllm25paged_attention_v1_kernelIfhLi120ELi8ELi128ELNS_18Fp8KVCacheDataTypeE1ELb0EEEvPT_PKS2_PKT0_S8_ifPKiSA_iPKfiiiSC_SC_iiiii)
	.align		4
        /*09b4*/ 	.word	index@(__assertfail)
	.align		4
        /*09b8*/ 	.word	index@(_ZN4vllm25paged_attention_v1_kernelIfhLi112ELi8ELi128ELNS_18Fp8KVCacheDataTypeE1ELb0EEEvPT_PKS2_PKT0_S8_ifPKiSA_iPKfiiiSC_SC_iiiii)
	.align		4
        /*09bc*/ 	.word	index@(__assertfail)
	.align		4
        /*09c0*/ 	.word	index@(_ZN4vllm25paged_attention_v1_kernelIfhLi96ELi8ELi128ELNS_18Fp8KVCacheDataTypeE1ELb0EEEvPT_PKS2_PKT0_S8_ifPKiSA_iPKfiiiSC_SC_iiiii)
	.align		4
        /*09c4*/ 	.word	index@(__assertfail)
	.align		4
        /*09c8*/ 	.word	index@(_ZN4vllm25paged_attention_v1_kernelIfhLi80ELi8ELi128ELNS_18Fp8KVCacheDataTypeE1ELb0EEEvPT_PKS2_PKT0_S8_ifPKiSA_iPKfiiiSC_SC_iiiii)
	.align		4
        /*09cc*/ 	.word	index@(__assertfail)
	.align		4
        /*09d0*/ 	.word	index@(_ZN4vllm25paged_attention_v1_kernelIfhLi64ELi8ELi128ELNS_18Fp8KVCacheDataTypeE1ELb0EEEvPT_PKS2_PKT0_S8_ifPKiSA_iPKfiiiSC_SC_iiiii)
	.align		4
        /*09d4*/ 	.word	index@(__assertfail)
	.align		4
        /*09d8*/ 	.word	index@(_ZN4vllm25paged_attention_v1_kernelIfhLi32ELi8ELi128ELNS_18Fp8KVCacheDataTypeE1ELb0EEEvPT_PKS2_PKT0_S8_ifPKiSA_iPKfiiiSC_SC_iiiii)
	.align		4
        /*09dc*/ 	.word	index@(__assertfail)
	.align		4
        /*09e0*/ 	.word	index@(_ZN4vllm25paged_attention_v1_kernelIfhLi256ELi8ELi128ELNS_18Fp8KVCacheDataTypeE1ELb1EEEvPT_PKS2_PKT0_S8_ifPKiSA_iPKfiiiSC_SC_iiiii)
	.align		4
        /*09e4*/ 	.word	index@(__assertfail)
	.align		4
        /*09e8*/ 	.word	index@(_ZN4vllm25paged_attention_v1_kernelIfhLi192ELi8ELi128ELNS_18Fp8KVCacheDataTypeE1ELb1EEEvPT_PKS2_PKT0_S8_ifPKiSA_iPKfiiiSC_SC_iiiii)
	.align		4
        /*09ec*/ 	.word	index@(__assertfail)
	.align		4
        /*09f0*/ 	.word	index@(_ZN4vllm25paged_attention_v1_kernelIfhLi128ELi8ELi128ELNS_18Fp8KVCacheDataTypeE1ELb1EEEvPT_PKS2_PKT0_S8_ifPKiSA_iPKfiiiSC_SC_iiiii)
	.align		4
        /*09f4*/ 	.word	index@(__assertfail)
	.align		4
        /*09f8*/ 	.word	index@(_ZN4vllm25paged_attention_v1_kernelIfhLi120ELi8ELi128ELNS_18Fp8KVCacheDataTypeE1ELb1EEEvPT_PKS2_PKT0_S8_ifPKiSA_iPKfiiiSC_SC_iiiii)
	.align		4
        /*09fc*/ 	.word	index@(__assertfail)
	.align		4
        /*0a00*/ 	.word	index@(_ZN4vllm25paged_attention_v1_kernelIfhLi112ELi8ELi128ELNS_18Fp8KVCacheDataTypeE1ELb1EEEvPT_PKS2_PKT0_S8_ifPKiSA_iPKfiiiSC_SC_iiiii)
	.align		4
        /*0a04*/ 	.word	index@(__assertfail)
	.align		4
        /*0a08*/ 	.word	index@(_ZN4vllm25paged_attention_v1_kernelIfhLi96ELi8ELi128ELNS_18Fp8KVCacheDataTypeE1ELb1EEEvPT_PKS2_PKT0_S8_ifPKiSA_iPKfiiiSC_SC_iiiii)
	.align		4
        /*0a0c*/ 	.word	index@(__assertfail)
	.align		4
        /*0a10*/ 	.word	index@(_ZN4vllm25paged_attention_v1_kernelIfhLi80ELi8ELi128ELNS_18Fp8KVCacheDataTypeE1ELb1EEEvPT_PKS2_PKT0_S8_ifPKiSA_iPKfiiiSC_SC_iiiii)
	.align		4
        /*0a14*/ 	.word	index@(__assertfail)
	.align		4
        /*0a18*/ 	.word	index@(_ZN4vllm25paged_attention_v1_kernelIfhLi64ELi8ELi128ELNS_18Fp8KVCacheDataTypeE1ELb1EEEvPT_PKS2_PKT0_S8_ifPKiSA_iPKfiiiSC_SC_iiiii)
	.align		4
        /*0a1c*/ 	.word	index@(__assertfail)
	.align		4
        /*0a20*/ 	.word	index@(_ZN4vllm25paged_attention_v1_kernelIfhLi32ELi8ELi128ELNS_18Fp8KVCacheDataTypeE1ELb1EEEvPT_PKS2_PKT0_S8_ifPKiSA_iPKfiiiSC_SC_iiiii)
	.align		4
        /*0a24*/ 	.word	index@(__assertfail)
	.align		4
        /*0a28*/ 	.word	0x00000000
	.align		4
        /*0a2c*/ 	.word	0xfffffffe
	.align		4
        /*0a30*/ 	.word	0x00000000
	.align		4
        /*0a34*/ 	.word	0xfffffffd
	.align		4
        /*0a38*/ 	.word	0x00000000
	.align		4
        /*0a3c*/ 	.word	0xfffffffc


//--------------------- .nv.rel.action            --------------------------
	.section	.nv.rel.action,"",@"SHT_CUDA_RELOCINFO"
	.align	8
	.sectionentsize	8
        /*0000*/ 	.byte	0x73, 0x00, 0x00, 0x00, 0x00, 0x00, 0x00, 0x00, 0x00, 0x00, 0x00, 0x11, 0x25, 0x00, 0x05, 0x36


//--------------------- .nv.constant4             --------------------------
	.section	.nv.constant4,"a",@progbits
	.align	8
	.align		8
.nv.constant4:
        /*0000*/ 	.dword	__assertfail
	.align		8
        /*0008*/ 	.dword	__unnamed_1
	.align		8
        /*0010*/ 	.dword	__unnamed_2
	.align		8
        /*0018*/ 	.dword	__unnamed_3
	.align		8
        /*0020*/ 	.dword	__unnamed_4
	.align		8
        /*0028*/ 	.dword	__unnamed_5
	.align		8
        /*0030*/ 	.dword	__unnamed_6
	.align		8
        /*0038*/ 	.dword	__unnamed_7
	.align		8
        /*0040*/ 	.dword	__unnamed_8
	.align		8
        /*0048*/ 	.dword	__unnamed_9
	.align		8
        /*0050*/ 	.dword	__unnamed_10
	.align		8
        /*0058*/ 	.dword	__unnamed_11
	.align		8
        /*0060*/ 	.dword	__unnamed_12
	.align		8
        /*0068*/ 	.dword	__unnamed_13
	.align		8
        /*0070*/ 	.dword	__unnamed_14
	.align		8
        /*0078*/ 	.dword	__unnamed_15
	.align		8
        /*0080*/ 	.dword	__unnamed_16
	.align		8
        /*0088*/ 	.dword	__unnamed_17
	.align		8
        /*0090*/ 	.dword	__unnamed_18
	.align		8
        /*0098*/ 	.dword	_ZN52_INTERNAL_98d2e5be_21_paged_attention_v1_cu_d115ef7d4cuda3std3__45__cpo5beginE
	.align		8
        /*00a0*/ 	.dword	_ZN52_INTERNAL_98d2e5be_21_paged_attention_v1_cu_d115ef7d4cuda3std3__45__cpo3endE
	.align		8
        /*00a8*/ 	.dword	_ZN52_INTERNAL_98d2e5be_21_paged_attention_v1_cu_d115ef7d4cuda3std3__45__cpo6cbeginE
	.align		8
        /*00b0*/ 	.dword	_ZN52_INTERNAL_98d2e5be_21_paged_attention_v1_cu_d115ef7d4cuda3std3__45__cpo4cendE
	.align		8
        /*00b8*/ 	.dword	_ZN52_INTERNAL_98d2e5be_21_paged_attention_v1_cu_d115ef7d4cuda3std3__45__cpo6rbeginE
	.align		8
        /*00c0*/ 	.dword	_ZN52_INTERNAL_98d2e5be_21_paged_attention_v1_cu_d115ef7d4cuda3std3__45__cpo4rendE
	.align		8
        /*00c8*/ 	.dword	_ZN52_INTERNAL_98d2e5be_21_paged_attention_v1_cu_d115ef7d4cuda3std3__45__cpo7crbeginE
	.align		8
        /*00d0*/ 	.dword	_ZN52_INTERNAL_98d2e5be_21_paged_attention_v1_cu_d115ef7d4cuda3std3__45__cpo5crendE
	.align		8
        /*00d8*/ 	.dword	_ZN52_INTERNAL_98d2e5be_21_paged_attention_v1_cu_d115ef7d4cuda3std3__454_GLOBAL__N__98d2e5be_21_paged_attention_v1_cu_d115ef7d6ignoreE
	.align		8
        /*00e0*/ 	.dword	_ZN52_INTERNAL_98d2e5be_21_paged_attention_v1_cu_d115ef7d4cuda3std3__419piecewise_constructE
	.align		8
        /*00e8*/ 	.dword	_ZN52_INTERNAL_98d2e5be_21_paged_attention_v1_cu_d115ef7d4cuda3std3__48in_placeE
	.align		8
        /*00f0*/ 	.dword	_ZN52_INTERNAL_98d2e5be_21_paged_attention_v1_cu_d115ef7d4cuda3std3__420unreachable_sentinelE
	.align		8
        /*00f8*/ 	.dword	_ZN52_INTERNAL_98d2e5be_21_paged_attention_v1_cu_d115ef7d4cuda3std6ranges3__45__cpo4swapE
	.align		8
        /*0100*/ 	.dword	_ZN52_INTERNAL_98d2e5be_21_paged_attention_v1_cu_d115ef7d4cuda3std6ranges3__45__cpo9iter_moveE
	.align		8
        /*0108*/ 	.dword	_ZN52_INTERNAL_98d2e5be_21_paged_attention_v1_cu_d115ef7d4cuda3std6ranges3__45__cpo5beginE
	.align		8
        /*0110*/ 	.dword	_ZN52_INTERNAL_98d2e5be_21_paged_attention_v1_cu_d115ef7d4cuda3std6ranges3__45__cpo3endE
	.align		8
        /*0118*/ 	.dword	_ZN52_INTERNAL_98d2e5be_21_paged_attention_v1_cu_d115ef7d4cuda3std6ranges3__45__cpo6cbeginE
	.align		8
        /*0120*/ 	.dword	_ZN52_INTERNAL_98d2e5be_21_paged_attention_v1_cu_d115ef7d4cuda3std6ranges3__45__cpo4cendE
	.align		8
        /*0128*/ 	.dword	_ZN52_INTERNAL_98d2e5be_21_paged_attention_v1_cu_d115ef7d4cuda3std6ranges3__45__cpo7advanceE
	.align		8
        /*0130*/ 	.dword	_ZN52_INTERNAL_98d2e5be_21_paged_attention_v1_cu_d115ef7d4cuda3std6ranges3__45__cpo9iter_swapE
	.align		8
        /*0138*/ 	.dword	_ZN52_INTERNAL_98d2e5be_21_paged_attention_v1_cu_d115ef7d4cuda3std6ranges3__45__cpo4nextE
	.align		8
        /*0140*/ 	.dword	_ZN52_INTERNAL_98d2e5be_21_paged_attention_v1_cu_d115ef7d4cuda3std6ranges3__45__cpo4prevE
	.align		8
        /*0148*/ 	.dword	_ZN52_INTERNAL_98d2e5be_21_paged_attention_v1_cu_d115ef7d4cuda3std6ranges3__45__cpo4dataE
	.align		8
        /*0150*/ 	.dword	_ZN52_INTERNAL_98d2e5be_21_paged_attention_v1_cu_d115ef7d4cuda3std6ranges3__45__cpo5cdataE
	.align		8
        /*0158*/ 	.dword	_ZN52_INTERNAL_98d2e5be_21_paged_attention_v1_cu_d115ef7d4cuda3std6ranges3__45__cpo4sizeE
	.align		8
        /*0160*/ 	.dword	_ZN52_INTERNAL_98d2e5be_21_paged_attention_v1_cu_d115ef7d4cuda3std6ranges3__45__cpo5ssizeE
	.align		8
        /*0168*/ 	.dword	_ZN52_INTERNAL_98d2e5be_21_paged_attention_v1_cu_d115ef7d4cuda3std6ranges3__45__cpo8distanceE
	.align		8
        /*0170*/ 	.dword	_ZN52_INTERNAL_98d2e5be_21_paged_attention_v1_cu_d115ef7d6thrust23THRUST_300001_SM_800_NS6system6detail10sequential3seqE
	.align		8
        /*0178*/ 	.dword	$str
	.align		8
        /*0180*/ 	.dword	$str$1


//--------------------- .nv.constant0._ZN4vllm25paged_attention_v1_kernelI13__nv_bfloat16hLi256ELi32ELi128ELNS_18Fp8KVCacheDataTypeE2ELb0EEEvPT_PKS3_PKT0_S9_ifPKiSB_iPKfiiiSD_SD_iiiii --------------------------
	.section	.nv.constant0._ZN4vllm25paged_attention_v1_kernelI13__nv_bfloat16hLi256ELi32ELi128ELNS_18Fp8KVCacheDataTypeE2ELb0EEEvPT_PKS3_PKT0_S9_ifPKiSB_iPKfiiiSD_SD_iiiii,"a",@progbits
	.sectionflags	@""
	.align	4
.nv.constant0._ZN4vllm25paged_attention_v1_kernelI13__nv_bfloat16hLi256ELi32ELi128ELNS_18Fp8KVCacheDataTypeE2ELb0EEEvPT_PKS3_PKT0_S9_ifPKiSB_iPKfiiiSD_SD_iiiii:
	.zero		476


//--------------------- .nv.constant0._ZN4vllm25paged_attention_v1_kernelI13__nv_bfloat16hLi192ELi32ELi128ELNS_18Fp8KVCacheDataTypeE2ELb0EEEvPT_PKS3_PKT0_S9_ifPKiSB_iPKfiiiSD_SD_iiiii --------------------------
	.section	.nv.constant0._ZN4vllm25paged_attention_v1_kernelI13__nv_bfloat16hLi192ELi32ELi128ELNS_18Fp8KVCacheDataTypeE2ELb0EEEvPT_PKS3_PKT0_S9_ifPKiSB_iPKfiiiSD_SD_iiiii,"a",@progbits
	.sectionflags	@""
	.align	4
.nv.constant0._ZN4vllm25paged_attention_v1_kernelI13__nv_bfloat16hLi192ELi32ELi128ELNS_18Fp8KVCacheDataTypeE2ELb0EEEvPT_PKS3_PKT0_S9_ifPKiSB_iPKfiiiSD_SD_iiiii:
	.zero		476


//--------------------- .nv.constant0._ZN4vllm25paged_attention_v1_kernelI13__nv_bfloat16hLi128ELi32ELi128ELNS_18Fp8KVCacheDataTypeE2ELb0EEEvPT_PKS3_PKT0_S9_ifPKiSB_iPKfiiiSD_SD_iiiii --------------------------
	.section	.nv.constant0._ZN4vllm25paged_attention_v1_kernelI13__nv_bfloat16hLi128ELi32ELi128ELNS_18Fp8KVCacheDataTypeE2ELb0EEEvPT_PKS3_PKT0_S9_ifPKiSB_iPKfiiiSD_SD_iiiii,"a",@progbits
	.sectionflags	@""
	.align	4
.nv.constant0._ZN4vllm25paged_attention_v1_kernelI13__nv_bfloat16hLi128ELi32ELi128ELNS_18Fp8KVCacheDataTypeE2ELb0EEEvPT_PKS3_PKT0_S9_ifPKiSB_iPKfiiiSD_SD_iiiii:
	.zero		476


//--------------------- .nv.constant0._ZN4vllm25paged_attention_v1_kernelI13__nv_bfloat16hLi120ELi32ELi128ELNS_18Fp8KVCacheDataTypeE2ELb0EEEvPT_PKS3_PKT0_S9_ifPKiSB_iPKfiiiSD_SD_iiiii --------------------------
	.section	.nv.constant0._ZN4vllm25paged_attention_v1_kernelI13__nv_bfloat16hLi120ELi32ELi128ELNS_18Fp8KVCacheDataTypeE2ELb0EEEvPT_PKS3_PKT0_S9_ifPKiSB_iPKfiiiSD_SD_iiiii,"a",@progbits
	.sectionflags	@""
	.align	4
.nv.constant0._ZN4vllm25paged_attention_v1_kernelI13__nv_bfloat16hLi120ELi32ELi128ELNS_18Fp8KVCacheDataTypeE2ELb0EEEvPT_PKS3_PKT0_S9_ifPKiSB_iPKfiiiSD_SD_iiiii:
	.zero		476


//--------------------- .nv.constant0._ZN4vllm25paged_attention_v1_kernelI13__nv_bfloat16hLi112ELi32ELi128ELNS_18Fp8KVCacheDataTypeE2ELb0EEEvPT_PKS3_PKT0_S9_ifPKiSB_iPKfiiiSD_SD_iiiii --------------------------
	.section	.nv.constant0._ZN4vllm25paged_attention_v1_kernelI13__nv_bfloat16hLi112ELi32ELi128ELNS_18Fp8KVCacheDataTypeE2ELb0EEEvPT_PKS3_PKT0_S9_ifPKiSB_iPKfiiiSD_SD_iiiii,"a",@progbits
	.sectionflags	@""
	.align	4
.nv.constant0._ZN4vllm25paged_attention_v1_kernelI13__nv_bfloat16hLi112ELi32ELi128ELNS_18Fp8KVCacheDataTypeE2ELb0EEEvPT_PKS3_PKT0_S9_ifPKiSB_iPKfiiiSD_SD_iiiii:
	.zero		476


//--------------------- .nv.constant0._ZN4vllm25paged_attention_v1_kernelI13__nv_bfloat16hLi96ELi32ELi128ELNS_18Fp8KVCacheDataTypeE2ELb0EEEvPT_PKS3_PKT0_S9_ifPKiSB_iPKfiiiSD_SD_iiiii --------------------------
	.section	.nv.constant0._ZN4vllm25paged_attention_v1_kernelI13__nv_bfloat16hLi96ELi32ELi128ELNS_18Fp8KVCacheDataTypeE2ELb0EEEvPT_PKS3_PKT0_S9_ifPKiSB_iPKfiiiSD_SD_iiiii,"a",@progbits
	.sectionflags	@""
	.align	4
.nv.constant0._ZN4vllm25paged_attention_v1_kernelI13__nv_bfloat16hLi96ELi32ELi128ELNS_18Fp8KVCacheDataTypeE2ELb0EEEvPT_PKS3_PKT0_S9_ifPKiSB_iPKfiiiSD_SD_iiiii:
	.zero		476


//--------------------- .nv.constant0._ZN4vllm25paged_attention_v1_kernelI13__nv_bfloat16hLi80ELi32ELi128ELNS_18Fp8KVCacheDataTypeE2ELb0EEEvPT_PKS3_PKT0_S9_ifPKiSB_iPKfiiiSD_SD_iiiii --------------------------
	.section	.nv.constant0._ZN4vllm25paged_attention_v1_kernelI13__nv_bfloat16hLi80ELi32ELi128ELNS_18Fp8KVCacheDataTypeE2ELb0EEEvPT_PKS3_PKT0_S9_ifPKiSB_iPKfiiiSD_SD_iiiii,"a",@progbits
	.sectionflags	@""
	.align	4
.nv.constant0._ZN4vllm25paged_attention_v1_kernelI13__nv_bfloat16hLi80ELi32ELi128ELNS_18Fp8KVCacheDataTypeE2ELb0EEEvPT_PKS3_PKT0_S9_ifPKiSB_iPKfiiiSD_SD_iiiii:
	.zero		476


//--------------------- .nv.constant0._ZN4vllm25paged_attention_v1_kernelI13__nv_bfloat16hLi64ELi32ELi128ELNS_18Fp8KVCacheDataTypeE2ELb0EEEvPT_PKS3_PKT0_S9_ifPKiSB_iPKfiiiSD_SD_iiiii --------------------------
	.section	.nv.constant0._ZN4vllm25paged_attention_v1_kernelI13__nv_bfloat16hLi64ELi32ELi128ELNS_18Fp8KVCacheDataTypeE2ELb0EEEvPT_PKS3_PKT0_S9_ifPKiSB_iPKfiiiSD_SD_iiiii,"a",@progbits
	.sectionflags	@""
	.align	4
.nv.constant0._ZN4vllm25paged_attention_v1_kernelI13__nv_bfloat16hLi64ELi32ELi128ELNS_18Fp8KVCacheDataTypeE2ELb0EEEvPT_PKS3_PKT0_S9_ifPKiSB_iPKfiiiSD_SD_iiiii:
	.zero		476


//--------------------- .nv.constant0._ZN4vllm25paged_attention_v1_kernelI13__nv_bfloat16hLi32ELi32ELi128ELNS_18Fp8KVCacheDataTypeE2ELb0EEEvPT_PKS3_PKT0_S9_ifPKiSB_iPKfiiiSD_SD_iiiii --------------------------
	.section	.nv.constant0._ZN4vllm25paged_attention_v1_kernelI13__nv_bfloat16hLi32ELi32ELi128ELNS_18Fp8KVCacheDataTypeE2ELb0EEEvPT_PKS3_PKT0_S9_ifPKiSB_iPKfiiiSD_SD_iiiii,"a",@progbits
	.sectionflags	@""
	.align	4
.nv.constant0._ZN4vllm25paged_attention_v1_kernelI13__nv_bfloat16hLi32ELi32ELi128ELNS_18Fp8KVCacheDataTypeE2ELb0EEEvPT_PKS3_PKT0_S9_ifPKiSB_iPKfiiiSD_SD_iiiii:
	.zero		476


//--------------------- .nv.constant0._ZN4vllm25paged_attention_v1_kernelI13__nv_bfloat16hLi256ELi32ELi128ELNS_18Fp8KVCacheDataTypeE2ELb1EEEvPT_PKS3_PKT0_S9_ifPKiSB_iPKfiiiSD_SD_iiiii --------------------------
	.section	.nv.constant0._ZN4vllm25paged_attention_v1_kernelI13__nv_bfloat16hLi256ELi32ELi128ELNS_18Fp8KVCacheDataTypeE2ELb1EEEvPT_PKS3_PKT0_S9_ifPKiSB_iPKfiiiSD_SD_iiiii,"a",@progbits
	.sectionflags	@""
	.align	4
.nv.constant0._ZN4vllm25paged_attention_v1_kernelI13__nv_bfloat16hLi256ELi32ELi128ELNS_18Fp8KVCacheDataTypeE2ELb1EEEvPT_PKS3_PKT0_S9_ifPKiSB_iPKfiiiSD_SD_iiiii:
	.zero		476


//--------------------- .nv.constant0._ZN4vllm25paged_attention_v1_kernelI13__nv_bfloat16hLi192ELi32ELi128ELNS_18Fp8KVCacheDataTypeE2ELb1EEEvPT_PKS3_PKT0_S9_ifPKiSB_iPKfiiiSD_SD_iiiii --------------------------
	.section	.nv.constant0._ZN4vllm25paged_attention_v1_kernelI13__nv_bfloat16hLi192ELi32ELi128ELNS_18Fp8KVCacheDataTypeE2ELb1EEEvPT_PKS3_PKT0_S9_ifPKiSB_iPKfiiiSD_SD_iiiii,"a",@progbits
	.sectionflags	@""
	.align	4
.nv.constant0._ZN4vllm25paged_attention_v1_kernelI13__nv_bfloat16hLi192ELi32ELi128ELNS_18Fp8KVCacheDataTypeE2ELb1EEEvPT_PKS3_PKT0_S9_ifPKiSB_iPKfiiiSD_SD_iiiii:
	.zero		476


//--------------------- .nv.constant0._ZN4vllm25paged_attention_v1_kernelI13__nv_bfloat16hLi128ELi32ELi128ELNS_18Fp8KVCacheDataTypeE2ELb1EEEvPT_PKS3_PKT0_S9_ifPKiSB_iPKfiiiSD_SD_iiiii --------------------------
	.section	.nv.constant0._ZN4vllm25paged_attention_v1_kernelI13__nv_bfloat16hLi128ELi32ELi128ELNS_18Fp8KVCacheDataTypeE2ELb1EEEvPT_PKS3_PKT0_S9_ifPKiSB_iPKfiiiSD_SD_iiiii,"a",@progbits
	.sectionflags	@""
	.align	4
.nv.constant0._ZN4vllm25paged_attention_v1_kernelI13__nv_bfloat16hLi128ELi32ELi128ELNS_18Fp8KVCacheDataTypeE2ELb1EEEvPT_PKS3_PKT0_S9_ifPKiSB_iPKfiiiSD_SD_iiiii:
	.zero		476


//--------------------- .nv.constant0._ZN4vllm25paged_attention_v1_kernelI13__nv_bfloat16hLi120ELi32ELi128ELNS_18Fp8KVCacheDataTypeE2ELb1EEEvPT_PKS3_PKT0_S9_ifPKiSB_iPKfiiiSD_SD_iiiii --------------------------
	.section	.nv.constant0._ZN4vllm25paged_attention_v1_kernelI13__nv_bfloat16hLi120ELi32ELi128ELNS_18Fp8KVCacheDataTypeE2ELb1EEEvPT_PKS3_PKT0_S9_ifPKiSB_iPKfiiiSD_SD_iiiii,"a",@progbits
	.sectionflags	@""
	.align	4
.nv.constant0._ZN4vllm25paged_attention_v1_kernelI13__nv_bfloat16hLi120ELi32ELi128ELNS_18Fp8KVCacheDataTypeE2ELb1EEEvPT_PKS3_PKT0_S9_ifPKiSB_iPKfiiiSD_SD_iiiii:
	.zero		476


//--------------------- .nv.constant0._ZN4vllm25paged_attention_v1_kernelI13__nv_bfloat16hLi112ELi32ELi128ELNS_18Fp8KVCacheDataTypeE2ELb1EEEvPT_PKS3_PKT0_S9_ifPKiSB_iPKfiiiSD_SD_iiiii --------------------------
	.section	.nv.constant0._ZN4vllm25paged_attention_v1_kernelI13__nv_bfloat16hLi112ELi32ELi128ELNS_18Fp8KVCacheDataTypeE2ELb1EEEvPT_PKS3_PKT0_S9_ifPKiSB_iPKfiiiSD_SD_iiiii,"a",@progbits
	.sectionflags	@""
	.align	4
.nv.constant0._ZN4vllm25paged_attention_v1_kernelI13__nv_bfloat16hLi112ELi32ELi128ELNS_18Fp8KVCacheDataTypeE2ELb1EEEvPT_PKS3_PKT0_S9_ifPKiSB_iPKfiiiSD_SD_iiiii:
	.zero		476


//--------------------- .nv.constant0._ZN4vllm25paged_attention_v1_kernelI13__nv_bfloat16hLi96ELi32ELi128ELNS_18Fp8KVCacheDataTypeE2ELb1EEEvPT_PKS3_PKT0_S9_ifPKiSB_iPKfiiiSD_SD_iiiii --------------------------
	.section	.nv.constant0._ZN4vllm25paged_attention_v1_kernelI13__nv_bfloat16hLi96ELi32ELi128ELNS_18Fp8KVCacheDataTypeE2ELb1EEEvPT_PKS3_PKT0_S9_ifPKiSB_iPKfiiiSD_SD_iiiii,"a",@progbits
	.sectionflags	@""
	.align	4
.nv.constant0._ZN4vllm25paged_attention_v1_kernelI13__nv_bfloat16hLi96ELi32ELi128ELNS_18Fp8KVCacheDataTypeE2ELb1EEEvPT_PKS3_PKT0_S9_ifPKiSB_iPKfiiiSD_SD_iiiii:
	.zero		476


//--------------------- .nv.constant0._ZN4vllm25paged_attention_v1_kernelI13__nv_bfloat16hLi80ELi32ELi128ELNS_18Fp8KVCacheDataTypeE2ELb1EEEvPT_PKS3_PKT0_S9_ifPKiSB_iPKfiiiSD_SD_iiiii --------------------------
	.section	.nv.constant0._ZN4vllm25paged_attention_v1_kernelI13__nv_bfloat16hLi80ELi32ELi128ELNS_18Fp8KVCacheDataTypeE2ELb1EEEvPT_PKS3_PKT0_S9_ifPKiSB_iPKfiiiSD_SD_iiiii,"a",@progbits
	.sectionflags	@""
	.align	4
.nv.constant0._ZN4vllm25paged_attention_v1_kernelI13__nv_bfloat16hLi80ELi32ELi128ELNS_18Fp8KVCacheDataTypeE2ELb1EEEvPT_PKS3_PKT0_S9_ifPKiSB_iPKfiiiSD_SD_iiiii:
	.zero		476


//--------------------- .nv.constant0._ZN4vllm25paged_attention_v1_kernelI13__nv_bfloat16hLi64ELi32ELi128ELNS_18Fp8KVCacheDataTypeE2ELb1EEEvPT_PKS3_PKT0_S9_ifPKiSB_iPKfiiiSD_SD_iiiii --------------------------
	.section	.nv.constant0._ZN4vllm25paged_attention_v1_kernelI13__nv_bfloat16hLi64ELi32ELi128ELNS_18Fp8KVCacheDataTypeE2ELb1EEEvPT_PKS3_PKT0_S9_ifPKiSB_iPKfiiiSD_SD_iiiii,"a",@progbits
	.sectionflags	@""
	.align	4
.nv.constant0._ZN4vllm25paged_attention_v1_kernelI13__nv_bfloat16hLi64ELi32ELi128ELNS_18Fp8KVCacheDataTypeE2ELb1EEEvPT_PKS3_PKT0_S9_ifPKiSB_iPKfiiiSD_SD_iiiii:
	.zero		476


//--------------------- .nv.constant0._ZN4vllm25paged_attention_v1_kernelI13__nv_bfloat16hLi32ELi32ELi128ELNS_18Fp8KVCacheDataTypeE2ELb1EEEvPT_PKS3_PKT0_S9_ifPKiSB_iPKfiiiSD_SD_iiiii --------------------------
	.section	.nv.constant0._ZN4vllm25paged_attention_v1_kernelI13__nv_bfloat16hLi32ELi32ELi128ELNS_18Fp8KVCacheDataTypeE2ELb1EEEvPT_PKS3_PKT0_S9_ifPKiSB_iPKfiiiSD_SD_iiiii,"a",@progbits
	.sectionflags	@""
	.align	4
.nv.constant0._ZN4vllm25paged_attention_v1_kernelI13__nv_bfloat16hLi32ELi32ELi128ELNS_18Fp8KVCacheDataTypeE2ELb1EEEvPT_PKS3_PKT0_S9_ifPKiSB_iPKfiiiSD_SD_iiiii:
	.zero		476


//--------------------- .nv.constant0._ZN4vllm25paged_attention_v1_kernelI13__nv_bfloat16hLi256ELi16ELi128ELNS_18Fp8KVCacheDataTypeE2ELb0EEEvPT_PKS3_PKT0_S9_ifPKiSB_iPKfiiiSD_SD_iiiii --------------------------
	.section	.nv.constant0._ZN4vllm25paged_attention_v1_kernelI13__nv_bfloat16hLi256ELi16ELi128ELNS_18Fp8KVCacheDataTypeE2ELb0EEEvPT_PKS3_PKT0_S9_ifPKiSB_iPKfiiiSD_SD_iiiii,"a",@progbits
	.sectionflags	@""
	.align	4
.nv.constant0._ZN4vllm25paged_attention_v1_kernelI13__nv_bfloat16hLi256ELi16ELi128ELNS_18Fp8KVCacheDataTypeE2ELb0EEEvPT_PKS3_PKT0_S9_ifPKiSB_iPKfiiiSD_SD_iiiii:
	.zero		476


//--------------------- .nv.constant0._ZN4vllm25paged_attention_v1_kernelI13__nv_bfloat16hLi192ELi16ELi128ELNS_18Fp8KVCacheDataTypeE2ELb0EEEvPT_PKS3_PKT0_S9_ifPKiSB_iPKfiiiSD_SD_iiiii --------------------------
	.section	.nv.constant0._ZN4vllm25paged_attention_v1_kernelI13__nv_bfloat16hLi192ELi16ELi128ELNS_18Fp8KVCacheDataTypeE2ELb0EEEvPT_PKS3_PKT0_S9_ifPKiSB_iPKfiiiSD_SD_iiiii,"a",@progbits
	.sectionflags	@""
	.align	4
.nv.constant0._ZN4vllm25paged_attention_v1_kernelI13__nv_bfloat16hLi192ELi16ELi128ELNS_18Fp8KVCacheDataTypeE2ELb0EEEvPT_PKS3_PKT0_S9_ifPKiSB_iPKfiiiSD_SD_iiiii:
	.zero		476


//--------------------- .nv.constant0._ZN4vllm25paged_attention_v1_kernelI13__nv_bfloat16hLi128ELi16ELi128ELNS_18Fp8KVCacheDataTypeE2ELb0EEEvPT_PKS3_PKT0_S9_ifPKiSB_iPKfiiiSD_SD_iiiii --------------------------
	.section	.nv.constant0._ZN4vllm25paged_attention_v1_kernelI13__nv_bfloat16hLi128ELi16ELi128ELNS_18Fp8KVCacheDataTypeE2ELb0EEEvPT_PKS3_PKT0_S9_ifPKiSB_iPKfiiiSD_SD_iiiii,"a",@progbits
	.sectionflags	@""
	.align	4
.nv.constant0._ZN4vllm25paged_attention_v1_kernelI13__nv_bfloat16hLi128ELi16ELi128ELNS_18Fp8KVCacheDataTypeE2ELb0EEEvPT_PKS3_PKT0_S9_ifPKiSB_iPKfiiiSD_SD_iiiii:
	.zero		476


//--------------------- .nv.constant0._ZN4vllm25paged_attention_v1_kernelI13__nv_bfloat16hLi120ELi16ELi128ELNS_18Fp8KVCacheDataTypeE2ELb0EEEvPT_PKS3_PKT0_S9_ifPKiSB_iPKfiiiSD_SD_iiiii --------------------------
	.section	.nv.constant0._ZN4vllm25paged_attention_v1_kernelI13__nv_bfloat16hLi120ELi16ELi128ELNS_18Fp8KVCacheDataTypeE2ELb0EEEvPT_PKS3_PKT0_S9_ifPKiSB_iPKfiiiSD_SD_iiiii,"a",@progbits
	.sectionflags	@""
	.align	4
.nv.constant0._ZN4vllm25paged_attention_v1_kernelI13__nv_bfloat16hLi120ELi16ELi128ELNS_18Fp8KVCacheDataTypeE2ELb0EEEvPT_PKS3_PKT0_S9_ifPKiSB_iPKfiiiSD_SD_iiiii:
	.zero		476


//--------------------- .nv.constant0._ZN4vllm25paged_attention_v1_kernelI13__nv_bfloat16hLi112ELi16ELi128ELNS_18Fp8KVCacheDataTypeE2ELb0EEEvPT_PKS3_PKT0_S9_ifPKiSB_iPKfiiiSD_SD_iiiii --------------------------
	.section	.nv.constant0._ZN4vllm25paged_attention_v1_kernelI13__nv_bfloat16hLi112ELi16ELi128ELNS_18Fp8KVCacheDataTypeE2ELb0EEEvPT_PKS3_PKT0_S9_ifPKiSB_iPKfiiiSD_SD_iiiii,"a",@progbits
	.sectionflags	@""
	.align	4
.nv.constant0._ZN4vllm25paged_attention_v1_kernelI13__nv_bfloat16hLi112ELi16ELi128ELNS_18Fp8KVCacheDataTypeE2ELb0EEEvPT_PKS3_PKT0_S9_ifPKiSB_iPKfiiiSD_SD_iiiii:
	.zero		476


//--------------------- .nv.constant0._ZN4vllm25paged_attention_v1_kernelI13__nv_bfloat16hLi96ELi16ELi128ELNS_18Fp8KVCacheDataTypeE2ELb0EEEvPT_PKS3_PKT0_S9_ifPKiSB_iPKfiiiSD_SD_iiiii --------------------------
	.section	.nv.constant0._ZN4vllm25paged_attention_v1_kernelI13__nv_bfloat16hLi96ELi16ELi128ELNS_18Fp8KVCacheDataTypeE2ELb0EEEvPT_PKS3_PKT0_S9_ifPKiSB_iPKfiiiSD_SD_iiiii,"a",@progbits
	.sectionflags	@""
	.align	4
.nv.constant0._ZN4vllm25paged_attention_v1_kernelI13__nv_bfloat16hLi96ELi16ELi128ELNS_18Fp8KVCacheDataTypeE2ELb0EEEvPT_PKS3_PKT0_S9_ifPKiSB_iPKfiiiSD_SD_iiiii:
	.zero		476


//--------------------- .nv.constant0._ZN4vllm25paged_attention_v1_kernelI13__nv_bfloat16hLi80ELi16ELi128ELNS_18Fp8KVCacheDataTypeE2ELb0EEEvPT_PKS3_PKT0_S9_ifPKiSB_iPKfiiiSD_SD_iiiii --------------------------
	.section	.nv.constant0._ZN4vllm25paged_attention_v1_kernelI13__nv_bfloat16hLi80ELi16ELi128ELNS_18Fp8KVCacheDataTypeE2ELb0EEEvPT_PKS3_PKT0_S9_ifPKiSB_iPKfiiiSD_SD_iiiii,"a",@progbits
	.sectionflags	@""
	.align	4
.nv.constant0._ZN4vllm25paged_attention_v1_kernelI13__nv_bfloat16hLi80ELi16ELi128ELNS_18Fp8KVCacheDataTypeE2ELb0EEEvPT_PKS3_PKT0_S9_ifPKiSB_iPKfiiiSD_SD_iiiii:
	.zero		476


//--------------------- .nv.constant0._ZN4vllm25paged_attention_v1_kernelI13__nv_bfloat16hLi64ELi16ELi128ELNS_18Fp8KVCacheDataTypeE2ELb0EEEvPT_PKS3_PKT0_S9_ifPKiSB_iPKfiiiSD_SD_iiiii --------------------------
	.section	.nv.constant0._ZN4vllm25paged_attention_v1_kernelI13__nv_bfloat16hLi64ELi16ELi128ELNS_18Fp8KVCacheDataTypeE2ELb0EEEvPT_PKS3_PKT0_S9_ifPKiSB_iPKfiiiSD_SD_iiiii,"a",@progbits
	.sectionflags	@""
	.align	4
.nv.constant0._ZN4vllm25paged_attention_v1_kernelI13__nv_bfloat16hLi64ELi16ELi128ELNS_18Fp8KVCacheDataTypeE2ELb0EEEvPT_PKS3_PKT0_S9_ifPKiSB_iPKfiiiSD_SD_iiiii:
	.zero		476


//--------------------- .nv.constant0._ZN4vllm25paged_attention_v1_kernelI13__nv_bfloat16hLi32ELi16ELi128ELNS_18Fp8KVCacheDataTypeE2ELb0EEEvPT_PKS3_PKT0_S9_ifPKiSB_iPKfiiiSD_SD_iiiii --------------------------
	.section	.nv.constant0._ZN4vllm25paged_attention_v1_kernelI13__nv_bfloat16hLi32ELi16ELi128ELNS_18Fp8KVCacheDataTypeE2ELb0EEEvPT_PKS3_PKT0_S9_ifPKiSB_iPKfiiiSD_SD_iiiii,"a",@progbits
	.sectionflags	@""
	.align	4
.nv.constant0._ZN4vllm25paged_attention_v1_kernelI13__nv_bfloat16hLi32ELi16ELi128ELNS_18Fp8KVCacheDataTypeE2ELb0EEEvPT_PKS3_PKT0_S9_ifPKiSB_iPKfiiiSD_SD_iiiii:
	.zero		476


//--------------------- .nv.constant0._ZN4vllm25paged_attention_v1_kernelI13__nv_bfloat16hLi256ELi16ELi128ELNS_18Fp8KVCacheDataTypeE2ELb1EEEvPT_PKS3_PKT0_S9_ifPKiSB_iPKfiiiSD_SD_iiiii --------------------------
	.section	.nv.constant0._ZN4vllm25paged_attention_v1_kernelI13__nv_bfloat16hLi256ELi16ELi128ELNS_18Fp8KVCacheDataTypeE2ELb1EEEvPT_PKS3_PKT0_S9_ifPKiSB_iPKfiiiSD_SD_iiiii,"a",@progbits
	.sectionflags	@""
	.align	4
.nv.constant0._ZN4vllm25paged_attention_v1_kernelI13__nv_bfloat16hLi256ELi16ELi128ELNS_18Fp8KVCacheDataTypeE2ELb1EEEvPT_PKS3_PKT0_S9_ifPKiSB_iPKfiiiSD_SD_iiiii:
	.zero		476


//--------------------- .nv.constant0._ZN4vllm25paged_attention_v1_kernelI13__nv_bfloat16hLi192ELi16ELi128ELNS_18Fp8KVCacheDataTypeE2ELb1EEEvPT_PKS3_PKT0_S9_ifPKiSB_iPKfiiiSD_SD_iiiii --------------------------
	.section	.nv.constant0._ZN4vllm25paged_attention_v1_kernelI13__nv_bfloat16hLi192ELi16ELi128ELNS_18Fp8KVCacheDataTypeE2ELb1EEEvPT_PKS3_PKT0_S9_ifPKiSB_iPKfiiiSD_SD_iiiii,"a",@progbits
	.sectionflags	@""
	.align	4
.nv.constant0._ZN4vllm25paged_attention_v1_kernelI13__nv_bfloat16hLi192ELi16ELi128ELNS_18Fp8KVCacheDataTypeE2ELb1EEEvPT_PKS3_PKT0_S9_ifPKiSB_iPKfiiiSD_SD_iiiii:
	.zero		476


//--------------------- .nv.constant0._ZN4vllm25paged_attention_v1_kernelI13__nv_bfloat16hLi128ELi16ELi128ELNS_18Fp8KVCacheDataTypeE2ELb1EEEvPT_PKS3_PKT0_S9_ifPKiSB_iPKfiiiSD_SD_iiiii --------------------------
	.section	.nv.constant0._ZN4vllm25paged_attention_v1_kernelI13__nv_bfloat16hLi128ELi16ELi128ELNS_18Fp8KVCacheDataTypeE2ELb1EEEvPT_PKS3_PKT0_S9_ifPKiSB_iPKfiiiSD_SD_iiiii,"a",@progbits
	.sectionflags	@""
	.align	4
.nv.constant0._ZN4vllm25paged_attention_v1_kernelI13__nv_bfloat16hLi128ELi16ELi128ELNS_18Fp8KVCacheDataTypeE2ELb1EEEvPT_PKS3_PKT0_S9_ifPKiSB_iPKfiiiSD_SD_iiiii:
	.zero		476


//--------------------- .nv.constant0._ZN4vllm25paged_attention_v1_kernelI13__nv_bfloat16hLi120ELi16ELi128ELNS_18Fp8KVCacheDataTypeE2ELb1EEEvPT_PKS3_PKT0_S9_ifPKiSB_iPKfiiiSD_SD_iiiii --------------------------
	.section	.nv.constant0._ZN4vllm25paged_attention_v1_kernelI13__nv_bfloat16hLi120ELi16ELi128ELNS_18Fp8KVCacheDataTypeE2ELb1EEEvPT_PKS3_PKT0_S9_ifPKiSB_iPKfiiiSD_SD_iiiii,"a",@progbits
	.sectionflags	@""
	.align	4
.nv.constant0._ZN4vllm25paged_attention_v1_kernelI13__nv_bfloat16hLi120ELi16ELi128ELNS_18Fp8KVCacheDataTypeE2ELb1EEEvPT_PKS3_PKT0_S9_ifPKiSB_iPKfiiiSD_SD_iiiii:
	.zero		476


//--------------------- .nv.constant0._ZN4vllm25paged_attention_v1_kernelI13__nv_bfloat16hLi112ELi16ELi128ELNS_18Fp8KVCacheDataTypeE2ELb1EEEvPT_PKS3_PKT0_S9_ifPKiSB_iPKfiiiSD_SD_iiiii --------------------------
	.section	.nv.constant0._ZN4vllm25paged_attention_v1_kernelI13__nv_bfloat16hLi112ELi16ELi128ELNS_18Fp8KVCacheDataTypeE2ELb1EEEvPT_PKS3_PKT0_S9_ifPKiSB_iPKfiiiSD_SD_iiiii,"a",@progbits
	.sectionflags	@""
	.align	4
.nv.constant0._ZN4vllm25paged_attention_v1_kernelI13__nv_bfloat16hLi112ELi16ELi128ELNS_18Fp8KVCacheDataTypeE2ELb1EEEvPT_PKS3_PKT0_S9_ifPKiSB_iPKfiiiSD_SD_iiiii:
	.zero		476


//--------------------- .nv.constant0._ZN4vllm25paged_attention_v1_kernelI13__nv_bfloat16hLi96ELi16ELi128ELNS_18Fp8KVCacheDataTypeE2ELb1EEEvPT_PKS3_PKT0_S9_ifPKiSB_iPKfiiiSD_SD_iiiii --------------------------
	.section	.nv.constant0._ZN4vllm25paged_attention_v1_kernelI13__nv_bfloat16hLi96ELi16ELi128ELNS_18Fp8KVCacheDataTypeE2ELb1EEEvPT_PKS3_PKT0_S9_ifPKiSB_iPKfiiiSD_SD_iiiii,"a",@progbits
	.sectionflags	@""
	.align	4
.nv.constant0._ZN4vllm25paged_attention_v1_kernelI13__nv_bfloat16hLi96ELi16ELi128ELNS_18Fp8KVCacheDataTypeE2ELb1EEEvPT_PKS3_PKT0_S9_ifPKiSB_iPKfiiiSD_SD_iiiii:
	.zero		476


//--------------------- .nv.constant0._ZN4vllm25paged_attention_v1_kernelI13__nv_bfloat16hLi80ELi16ELi128ELNS_18Fp8KVCacheDataTypeE2ELb1EEEvPT_PKS3_PKT0_S9_ifPKiSB_iPKfiiiSD_SD_iiiii --------------------------
	.section	.nv.constant0._ZN4vllm25paged_attention_v1_kernelI13__nv_bfloat16hLi80ELi16ELi128ELNS_18Fp8KVCacheDataTypeE2ELb1EEEvPT_PKS3_PKT0_S9_ifPKiSB_iPKfiiiSD_SD_iiiii,"a",@progbits
	.sectionflags	@""
	.align	4
.nv.constant0._ZN4vllm25paged_attention_v1_kernelI13__nv_bfloat16hLi80ELi16ELi128ELNS_18Fp8KVCacheDataTypeE2ELb1EEEvPT_PKS3_PKT0_S9_ifPKiSB_iPKfiiiSD_SD_iiiii:
	.zero		476


//--------------------- .nv.constant0._ZN4vllm25paged_attention_v1_kernelI13__nv_bfloat16hLi64ELi16ELi128ELNS_18Fp8KVCacheDataTypeE2ELb1EEEvPT_PKS3_PKT0_S9_ifPKiSB_iPKfiiiSD_SD_iiiii --------------------------
	.section	.nv.constant0._ZN4vllm25paged_attention_v1_kernelI13__nv_bfloat16hLi64ELi16ELi128ELNS_18Fp8KVCacheDataTypeE2ELb1EEEvPT_PKS3_PKT0_S9_ifPKiSB_iPKfiiiSD_SD_iiiii,"a",@progbits
	.sectionflags	@""
	.align	4
.nv.constant0._ZN4vllm25paged_attention_v1_kernelI13__nv_bfloat16hLi64ELi16ELi128ELNS_18Fp8KVCacheDataTypeE2ELb1EEEvPT_PKS3_PKT0_S9_ifPKiSB_iPKfiiiSD_SD_iiiii:
	.zero		476


//--------------------- .nv.constant0._ZN4vllm25paged_attention_v1_kernelI13__nv_bfloat16hLi32ELi16ELi128ELNS_18Fp8KVCacheDataTypeE2ELb1EEEvPT_PKS3_PKT0_S9_ifPKiSB_iPKfiiiSD_SD_iiiii --------------------------
	.section	.nv.constant0._ZN4vllm25paged_attention_v1_kernelI13__nv_bfloat16hLi32ELi16ELi128ELNS_18Fp8KVCacheDataTypeE2ELb1EEEvPT_PKS3_PKT0_S9_ifPKiSB_iPKfiiiSD_SD_iiiii,"a",@progbits
	.sectionflags	@""
	.align	4
.nv.constant0._ZN4vllm25paged_attention_v1_kernelI13__nv_bfloat16hLi32ELi16ELi128ELNS_18Fp8KVCacheDataTypeE2ELb1EEEvPT_PKS3_PKT0_S9_ifPKiSB_iPKfiiiSD_SD_iiiii:
	.zero		476


//--------------------- .nv.constant0._ZN4vllm25paged_attention_v1_kernelI13__nv_bfloat16hLi256ELi8ELi128ELNS_18Fp8KVCacheDataTypeE2ELb0EEEvPT_PKS3_PKT0_S9_ifPKiSB_iPKfiiiSD_SD_iiiii --------------------------
	.section	.nv.constant0._ZN4vllm25paged_attention_v1_kernelI13__nv_bfloat16hLi256ELi8ELi128ELNS_18Fp8KVCacheDataTypeE2ELb0EEEvPT_PKS3_PKT0_S9_ifPKiSB_iPKfiiiSD_SD_iiiii,"a",@progbits
	.sectionflags	@""
	.align	4
.nv.constant0._ZN4vllm25paged_attention_v1_kernelI13__nv_bfloat16hLi256ELi8ELi128ELNS_18Fp8KVCacheDataTypeE2ELb0EEEvPT_PKS3_PKT0_S9_ifPKiSB_iPKfiiiSD_SD_iiiii:
	.zero		476


//--------------------- .nv.constant0._ZN4vllm25paged_attention_v1_kernelI13__nv_bfloat16hLi192ELi8ELi128ELNS_18Fp8KVCacheDataTypeE2ELb0EEEvPT_PKS3_PKT0_S9_ifPKiSB_iPKfiiiSD_SD_iiiii --------------------------
	.section	.nv.constant0._ZN4vllm25paged_attention_v1_kernelI13__nv_bfloat16hLi192ELi8ELi128ELNS_18Fp8KVCacheDataTypeE2ELb0EEEvPT_PKS3_PKT0_S9_ifPKiSB_iPKfiiiSD_SD_iiiii,"a",@progbits
	.sectionflags	@""
	.align	4
.nv.constant0._ZN4vllm25paged_attention_v1_kernelI13__nv_bfloat16hLi192ELi8ELi128ELNS_18Fp8KVCacheDataTypeE2ELb0EEEvPT_PKS3_PKT0_S9_ifPKiSB_iPKfiiiSD_SD_iiiii:
	.zero		476


//--------------------- .nv.constant0._ZN4vllm25paged_attention_v1_kernelI13__nv_bfloat16hLi128ELi8ELi128ELNS_18Fp8KVCacheDataTypeE2ELb0EEEvPT_PKS3_PKT0_S9_ifPKiSB_iPKfiiiSD_SD_iiiii --------------------------
	.section	.nv.constant0._ZN4vllm25paged_attention_v1_kernelI13__nv_bfloat16hLi128ELi8ELi128ELNS_18Fp8KVCacheDataTypeE2ELb0EEEvPT_PKS3_PKT0_S9_ifPKiSB_iPKfiiiSD_SD_iiiii,"a",@progbits
	.sectionflags	@""
	.align	4
.nv.constant0._ZN4vllm25paged_attention_v1_kernelI13__nv_bfloat16hLi128ELi8ELi128ELNS_18Fp8KVCacheDataTypeE2ELb0EEEvPT_PKS3_PKT0_S9_ifPKiSB_iPKfiiiSD_SD_iiiii:
	.zero		476


//--------------------- .nv.constant0._ZN4vllm25paged_attention_v1_kernelI13__nv_bfloat16hLi120ELi8ELi128ELNS_18Fp8KVCacheDataTypeE2ELb0EEEvPT_PKS3_PKT0_S9_ifPKiSB_iPKfiiiSD_SD_iiiii --------------------------
	.section	.nv.constant0._ZN4vllm25paged_attention_v1_kernelI13__nv_bfloat16hLi120ELi8ELi128ELNS_18Fp8KVCacheDataTypeE2ELb0EEEvPT_PKS3_PKT0_S9_ifPKiSB_iPKfiiiSD_SD_iiiii,"a",@progbits
	.sectionflags	@""
	.align	4
.nv.constant0._ZN4vllm25paged_attention_v1_kernelI13__nv_bfloat16hLi120ELi8ELi128ELNS_18Fp8KVCacheDataTypeE2ELb0EEEvPT_PKS3_PKT0_S9_ifPKiSB_iPKfiiiSD_SD_iiiii:
	.zero		476


//--------------------- .nv.constant0._ZN4vllm25paged_attention_v1_kernelI13__nv_bfloat16hLi112ELi8ELi128ELNS_18Fp8KVCacheDataTypeE2ELb0EEEvPT_PKS3_PKT0_S9_ifPKiSB_iPKfiiiSD_SD_iiiii --------------------------
	.section	.nv.constant0._ZN4vllm25paged_attention_v1_kernelI13__nv_bfloat16hLi112ELi8ELi128ELNS_18Fp8KVCacheDataTypeE2ELb0EEEvPT_PKS3_PKT0_S9_ifPKiSB_iPKfiiiSD_SD_iiiii,"a",@progbits
	.sectionflags	@""
	.align	4
.nv.constant0._ZN4vllm25paged_attention_v1_kernelI13__nv_bfloat16hLi112ELi8ELi128ELNS_18Fp8KVCacheDataTypeE2ELb0EEEvPT_PKS3_PKT0_S9_ifPKiSB_iPKfiiiSD_SD_iiiii:
	.zero		476


//--------------------- .nv.constant0._ZN4vllm25paged_attention_v1_kernelI13__nv_bfloat16hLi96ELi8ELi128ELNS_18Fp8KVCacheDataTypeE2ELb0EEEvPT_PKS3_PKT0_S9_ifPKiSB_iPKfiiiSD_SD_iiiii --------------------------
	.section	.nv.constant0._ZN4vllm25paged_attention_v1_kernelI13__nv_bfloat16hLi96ELi8ELi128ELNS_18Fp8KVCacheDataTypeE2ELb0EEEvPT_PKS3_PKT0_S9_ifPKiSB_iPKfiiiSD_SD_iiiii,"a",@progbits
	.sectionflags	@""
	.align	4
.nv.constant0._ZN4vllm25paged_attention_v1_kernelI13__nv_bfloat16hLi96ELi8ELi128ELNS_18Fp8KVCacheDataTypeE2ELb0EEEvPT_PKS3_PKT0_S9_ifPKiSB_iPKfiiiSD_SD_iiiii:
	.zero		476


//--------------------- .nv.constant0._ZN4vllm25paged_attention_v1_kernelI13__nv_bfloat16hLi80ELi8ELi128ELNS_18Fp8KVCacheDataTypeE2ELb0EEEvPT_PKS3_PKT0_S9_ifPKiSB_iPKfiiiSD_SD_iiiii --------------------------
	.section	.nv.constant0._ZN4vllm25paged_attention_v1_kernelI13__nv_bfloat16hLi80ELi8ELi128ELNS_18Fp8KVCacheDataTypeE2ELb0EEEvPT_PKS3_PKT0_S9_ifPKiSB_iPKfiiiSD_SD_iiiii,"a",@progbits
	.sectionflags	@""
	.align	4
.nv.constant0._ZN4vllm25paged_attention_v1_kernelI13__nv_bfloat16hLi80ELi8ELi128ELNS_18Fp8KVCacheDataTypeE2ELb0EEEvPT_PKS3_PKT0_S9_ifPKiSB_iPKfiiiSD_SD_iiiii:
	.zero		476


//--------------------- .nv.constant0._ZN4vllm25paged_attention_v1_kernelI13__nv_bfloat16hLi64ELi8ELi128ELNS_18Fp8KVCacheDataTypeE2ELb0EEEvPT_PKS3_PKT0_S9_ifPKiSB_iPKfiiiSD_SD_iiiii --------------------------
	.section	.nv.constant0._ZN4vllm25paged_attention_v1_kernelI13__nv_bfloat16hLi64ELi8ELi128ELNS_18Fp8KVCacheDataTypeE2ELb0EEEvPT_PKS3_PKT0_S9_ifPKiSB_iPKfiiiSD_SD_iiiii,"a",@progbits
	.sectionflags	@""
	.align	4
.nv.constant0._ZN4vllm25paged_attention_v1_kernelI13__nv_bfloat16hLi64ELi8ELi128ELNS_18Fp8KVCacheDataTypeE2ELb0EEEvPT_PKS3_PKT0_S9_ifPKiSB_iPKfiiiSD_SD_iiiii:
	.zero		476


//--------------------- .nv.constant0._ZN4vllm25paged_attention_v1_kernelI13__nv_bfloat16hLi32ELi8ELi128ELNS_18Fp8KVCacheDataTypeE2ELb0EEEvPT_PKS3_PKT0_S9_ifPKiSB_iPKfiiiSD_SD_iiiii --------------------------
	.section	.nv.constant0._ZN4vllm25paged_attention_v1_kernelI13__nv_bfloat16hLi32ELi8ELi128ELNS_18Fp8KVCacheDataTypeE2ELb0EEEvPT_PKS3_PKT0_S9_ifPKiSB_iPKfiiiSD_SD_iiiii,"a",@progbits
	.sectionflags	@""
	.align	4
.nv.constant0._ZN4vllm25paged_attention_v1_kernelI13__nv_bfloat16hLi32ELi8ELi128ELNS_18Fp8KVCacheDataTypeE2ELb0EEEvPT_PKS3_PKT0_S9_ifPKiSB_iPKfiiiSD_SD_iiiii:
	.zero		476


//--------------------- .nv.constant0._ZN4vllm25paged_attention_v1_kernelI13__nv_bfloat16hLi256ELi8ELi128ELNS_18Fp8KVCacheDataTypeE2ELb1EEEvPT_PKS3_PKT0_S9_ifPKiSB_iPKfiiiSD_SD_iiiii --------------------------
	.section	.nv.constant0._ZN4vllm25paged_attention_v1_kernelI13__nv_bfloat16hLi256ELi8ELi128ELNS_18Fp8KVCacheDataTypeE2ELb1EEEvPT_PKS3_PKT0_S9_ifPKiSB_iPKfiiiSD_SD_iiiii,"a",@progbits
	.sectionflags	@""
	.align	4
.nv.constant0._ZN4vllm25paged_attention_v1_kernelI13__nv_bfloat16hLi256ELi8ELi128ELNS_18Fp8KVCacheDataTypeE2ELb1EEEvPT_PKS3_PKT0_S9_ifPKiSB_iPKfiiiSD_SD_iiiii:
	.zero		476


//--------------------- .nv.constant0._ZN4vllm25paged_attention_v1_kernelI13__nv_bfloat16hLi192ELi8ELi128ELNS_18Fp8KVCacheDataTypeE2ELb1EEEvPT_PKS3_PKT0_S9_ifPKiSB_iPKfiiiSD_SD_iiiii --------------------------
	.section	.nv.constant0._ZN4vllm25paged_attention_v1_kernelI13__nv_bfloat16hLi192ELi8ELi128ELNS_18Fp8KVCacheDataTypeE2ELb1EEEvPT_PKS3_PKT0_S9_ifPKiSB_iPKfiiiSD_SD_iiiii,"a",@progbits
	.sectionflags	@""
	.align	4
.nv.constant0._ZN4vllm25paged_attention_v1_kernelI13__nv_bfloat16hLi192ELi8ELi128ELNS_18Fp8KVCacheDataTypeE2ELb1EEEvPT_PKS3_PKT0_S9_ifPKiSB_iPKfiiiSD_SD_iiiii:
	.zero		476


//--------------------- .nv.constant0._ZN4vllm25paged_attention_v1_kernelI13__nv_bfloat16hLi128ELi8ELi128ELNS_18Fp8KVCacheDataTypeE2ELb1EEEvPT_PKS3_PKT0_S9_ifPKiSB_iPKfiiiSD_SD_iiiii --------------------------
	.section	.nv.constant0._ZN4vllm25paged_attention_v1_kernelI13__nv_bfloat16hLi128ELi8ELi128ELNS_18Fp8KVCacheDataTypeE2ELb1EEEvPT_PKS3_PKT0_S9_ifPKiSB_iPKfiiiSD_SD_iiiii,"a",@progbits
	.sectionflags	@""
	.align	4
.nv.constant0._ZN4vllm25paged_attention_v1_kernelI13__nv_bfloat16hLi128ELi8ELi128ELNS_18Fp8KVCacheDataTypeE2ELb1EEEvPT_PKS3_PKT0_S9_ifPKiSB_iPKfiiiSD_SD_iiiii:
	.zero		476


//--------------------- .nv.constant0._ZN4vllm25paged_attention_v1_kernelI13__nv_bfloat16hLi120ELi8ELi128ELNS_18Fp8KVCacheDataTypeE2ELb1EEEvPT_PKS3_PKT0_S9_ifPKiSB_iPKfiiiSD_SD_iiiii --------------------------
	.section	.nv.constant0._ZN4vllm25paged_attention_v1_kernelI13__nv_bfloat16hLi120ELi8ELi128ELNS_18Fp8KVCacheDataTypeE2ELb1EEEvPT_PKS3_PKT0_S9_ifPKiSB_iPKfiiiSD_SD_iiiii,"a",@progbits
	.sectionflags	@""
	.align	4
.nv.constant0._ZN4vllm25paged_attention_v1_kernelI13__nv_bfloat16hLi120ELi8ELi128ELNS_18Fp8KVCacheDataTypeE2ELb1EEEvPT_PKS3_PKT0_S9_ifPKiSB_iPKfiiiSD_SD_iiiii:
	.zero		476


//--------------------- .nv.constant0._ZN4vllm25paged_attention_v1_kernelI13__nv_bfloat16hLi112ELi8ELi128ELNS_18Fp8KVCacheDataTypeE2ELb1EEEvPT_PKS3_PKT0_S9_ifPKiSB_iPKfiiiSD_SD_iiiii --------------------------
	.section	.nv.constant0._ZN4vllm25paged_attention_v1_kernelI13__nv_bfloat16hLi112ELi8ELi128ELNS_18Fp8KVCacheDataTypeE2ELb1EEEvPT_PKS3_PKT0_S9_ifPKiSB_iPKfiiiSD_SD_iiiii,"a",@progbits
	.sectionflags	@""
	.align	4
.nv.constant0._ZN4vllm25paged_attention_v1_kernelI13__nv_bfloat16hLi112ELi8ELi128ELNS_18Fp8KVCacheDataTypeE2ELb1EEEvPT_PKS3_PKT0_S9_ifPKiSB_iPKfiiiSD_SD_iiiii:
	.zero		476


//--------------------- .nv.constant0._ZN4vllm25paged_attention_v1_kernelI13__nv_bfloat16hLi96ELi8ELi128ELNS_18Fp8KVCacheDataTypeE2ELb1EEEvPT_PKS3_PKT0_S9_ifPKiSB_iPKfiiiSD_SD_iiiii --------------------------
	.section	.nv.constant0._ZN4vllm25paged_attention_v1_kernelI13__nv_bfloat16hLi96ELi8ELi128ELNS_18Fp8KVCacheDataTypeE2ELb1EEEvPT_PKS3_PKT0_S9_ifPKiSB_iPKfiiiSD_SD_iiiii,"a",@progbits
	.sectionflags	@""
	.align	4
.nv.constant0._ZN4vllm25paged_attention_v1_kernelI13__nv_bfloat16hLi96ELi8ELi128ELNS_18Fp8KVCacheDataTypeE2ELb1EEEvPT_PKS3_PKT0_S9_ifPKiSB_iPKfiiiSD_SD_iiiii:
	.zero		476


//--------------------- .nv.constant0._ZN4vllm25paged_attention_v1_kernelI13__nv_bfloat16hLi80ELi8ELi128ELNS_18Fp8KVCacheDataTypeE2ELb1EEEvPT_PKS3_PKT0_S9_ifPKiSB_iPKfiiiSD_SD_iiiii --------------------------
	.section	.nv.constant0._ZN4vllm25paged_attention_v1_kernelI13__nv_bfloat16hLi80ELi8ELi128ELNS_18Fp8KVCacheDataTypeE2ELb1EEEvPT_PKS3_PKT0_S9_ifPKiSB_iPKfiiiSD_SD_iiiii,"a",@progbits
	.sectionflags	@""
	.align	4
.nv.constant0._ZN4vllm25paged_attention_v1_kernelI13__nv_bfloat16hLi80ELi8ELi128ELNS_18Fp8KVCacheDataTypeE2ELb1EEEvPT_PKS3_PKT0_S9_ifPKiSB_iPKfiiiSD_SD_iiiii:
	.zero		476


//--------------------- .nv.constant0._ZN4vllm25paged_attention_v1_kernelI13__nv_bfloat16hLi64ELi8ELi128ELNS_18Fp8KVCacheDataTypeE2ELb1EEEvPT_PKS3_PKT0_S9_ifPKiSB_iPKfiiiSD_SD_iiiii --------------------------
	.section	.nv.constant0._ZN4vllm25paged_attention_v1_kernelI13__nv_bfloat16hLi64ELi8ELi128ELNS_18Fp8KVCacheDataTypeE2ELb1EEEvPT_PKS3_PKT0_S9_ifPKiSB_iPKfiiiSD_SD_iiiii,"a",@progbits
	.sectionflags	@""
	.align	4
.nv.constant0._ZN4vllm25paged_attention_v1_kernelI13__nv_bfloat16hLi64ELi8ELi128ELNS_18Fp8KVCacheDataTypeE2ELb1EEEvPT_PKS3_PKT0_S9_ifPKiSB_iPKfiiiSD_SD_iiiii:
	.zero		476


//--------------------- .nv.constant0._ZN4vllm25paged_attention_v1_kernelI13__nv_bfloat16hLi32ELi8ELi128ELNS_18Fp8KVCacheDataTypeE2ELb1EEEvPT_PKS3_PKT0_S9_ifPKiSB_iPKfiiiSD_SD_iiiii --------------------------
	.section	.nv.constant0._ZN4vllm25paged_attention_v1_kernelI13__nv_bfloat16hLi32ELi8ELi128ELNS_18Fp8KVCacheDataTypeE2ELb1EEEvPT_PKS3_PKT0_S9_ifPKiSB_iPKfiiiSD_SD_iiiii,"a",@progbits
	.sectionflags	@""
	.align	4
.nv.constant0._ZN4vllm25paged_attention_v1_kernelI13__nv_bfloat16hLi32ELi8ELi128ELNS_18Fp8KVCacheDataTypeE2ELb1EEEvPT_PKS3_PKT0_S9_ifPKiSB_iPKfiiiSD_SD_iiiii:
	.zero		476


//--------------------- .nv.constant0._ZN4vllm25paged_attention_v1_kernelIthLi256ELi32ELi128ELNS_18Fp8KVCacheDataTypeE2ELb0EEEvPT_PKS2_PKT0_S8_ifPKiSA_iPKfiiiSC_SC_iiiii --------------------------
	.section	.nv.constant0._ZN4vllm25paged_attention_v1_kernelIthLi256ELi32ELi128ELNS_18Fp8KVCacheDataTypeE2ELb0EEEvPT_PKS2_PKT0_S8_ifPKiSA_iPKfiiiSC_SC_iiiii,"a",@progbits
	.sectionflags	@""
	.align	4
.nv.constant0._ZN4vllm25paged_attention_v1_kernelIthLi256ELi32ELi128ELNS_18Fp8KVCacheDataTypeE2ELb0EEEvPT_PKS2_PKT0_S8_ifPKiSA_iPKfiiiSC_SC_iiiii:
	.zero		476


//--------------------- .nv.constant0._ZN4vllm25paged_attention_v1_kernelIthLi192ELi32ELi128ELNS_18Fp8KVCacheDataTypeE2ELb0EEEvPT_PKS2_PKT0_S8_ifPKiSA_iPKfiiiSC_SC_iiiii --------------------------
	.section	.nv.constant0._ZN4vllm25paged_attention_v1_kernelIthLi192ELi32ELi128ELNS_18Fp8KVCacheDataTypeE2ELb0EEEvPT_PKS2_PKT0_S8_ifPKiSA_iPKfiiiSC_SC_iiiii,"a",@progbits
	.sectionflags	@""
	.align	4
.nv.constant0._ZN4vllm25paged_attention_v1_kernelIthLi192ELi32ELi128ELNS_18Fp8KVCacheDataTypeE2ELb0EEEvPT_PKS2_PKT0_S8_ifPKiSA_iPKfiiiSC_SC_iiiii:
	.zero		476


//--------------------- .nv.constant0._ZN4vllm25paged_attention_v1_kernelIthLi128ELi32ELi128ELNS_18Fp8KVCacheDataTypeE2ELb0EEEvPT_PKS2_PKT0_S8_ifPKiSA_iPKfiiiSC_SC_iiiii --------------------------
	.section	.nv.constant0._ZN4vllm25paged_attention_v1_kernelIthLi128ELi32ELi128ELNS_18Fp8KVCacheDataTypeE2ELb0EEEvPT_PKS2_PKT0_S8_ifPKiSA_iPKfiiiSC_SC_iiiii,"a",@progbits
	.sectionflags	@""
	.align	4
.nv.constant0._ZN4vllm25paged_attention_v1_kernelIthLi128ELi32ELi128ELNS_18Fp8KVCacheDataTypeE2ELb0EEEvPT_PKS2_PKT0_S8_ifPKiSA_iPKfiiiSC_SC_iiiii:
	.zero		476


//--------------------- .nv.constant0._ZN4vllm25paged_attention_v1_kernelIthLi120ELi32ELi128ELNS_18Fp8KVCacheDataTypeE2ELb0EEEvPT_PKS2_PKT0_S8_ifPKiSA_iPKfiiiSC_SC_iiiii --------------------------
	.section	.nv.constant0._ZN4vllm25paged_attention_v1_kernelIthLi120ELi32ELi128ELNS_18Fp8KVCacheDataTypeE2ELb0EEEvPT_PKS2_PKT0_S8_ifPKiSA_iPKfiiiSC_SC_iiiii,"a",@progbits
	.sectionflags	@""
	.align	4
.nv.constant0._ZN4vllm25paged_attention_v1_kernelIthLi120ELi32ELi128ELNS_18Fp8KVCacheDataTypeE2ELb0EEEvPT_PKS2_PKT0_S8_ifPKiSA_iPKfiiiSC_SC_iiiii:
	.zero		476


//--------------------- .nv.constant0._ZN4vllm25paged_attention_v1_kernelIthLi112ELi32ELi128ELNS_18Fp8KVCacheDataTypeE2ELb0EEEvPT_PKS2_PKT0_S8_ifPKiSA_iPKfiiiSC_SC_iiiii --------------------------
	.section	.nv.constant0._ZN4vllm25paged_attention_v1_kernelIthLi112ELi32ELi128ELNS_18Fp8KVCacheDataTypeE2ELb0EEEvPT_PKS2_PKT0_S8_ifPKiSA_iPKfiiiSC_SC_iiiii,"a",@progbits
	.sectionflags	@""
	.align	4
.nv.constant0._ZN4vllm25paged_attention_v1_kernelIthLi112ELi32ELi128ELNS_18Fp8KVCacheDataTypeE2ELb0EEEvPT_PKS2_PKT0_S8_ifPKiSA_iPKfiiiSC_SC_iiiii:
	.zero		476


//--------------------- .nv.constant0._ZN4vllm25paged_attention_v1_kernelIthLi96ELi32ELi128ELNS_18Fp8KVCacheDataTypeE2ELb0EEEvPT_PKS2_PKT0_S8_ifPKiSA_iPKfiiiSC_SC_iiiii --------------------------
	.section	.nv.constant0._ZN4vllm25paged_attention_v1_kernelIthLi96ELi32ELi128ELNS_18Fp8KVCacheDataTypeE2ELb0EEEvPT_PKS2_PKT0_S8_ifPKiSA_iPKfiiiSC_SC_iiiii,"a",@progbits
	.sectionflags	@""
	.align	4
.nv.constant0._ZN4vllm25paged_attention_v1_kernelIthLi96ELi32ELi128ELNS_18Fp8KVCacheDataTypeE2ELb0EEEvPT_PKS2_PKT0_S8_ifPKiSA_iPKfiiiSC_SC_iiiii:
	.zero		476


//--------------------- .nv.constant0._ZN4vllm25paged_attention_v1_kernelIthLi80ELi32ELi128ELNS_18Fp8KVCacheDataTypeE2ELb0EEEvPT_PKS2_PKT0_S8_ifPKiSA_iPKfiiiSC_SC_iiiii --------------------------
	.section	.nv.constant0._ZN4vllm25paged_attention_v1_kernelIthLi80ELi32ELi128ELNS_18Fp8KVCacheDataTypeE2ELb0EEEvPT_PKS2_PKT0_S8_ifPKiSA_iPKfiiiSC_SC_iiiii,"a",@progbits
	.sectionflags	@""
	.align	4
.nv.constant0._ZN4vllm25paged_attention_v1_kernelIthLi80ELi32ELi128ELNS_18Fp8KVCacheDataTypeE2ELb0EEEvPT_PKS2_PKT0_S8_ifPKiSA_iPKfiiiSC_SC_iiiii:
	.zero		476


//--------------------- .nv.constant0._ZN4vllm25paged_attention_v1_kernelIthLi64ELi32ELi128ELNS_18Fp8KVCacheDataTypeE2ELb0EEEvPT_PKS2_PKT0_S8_ifPKiSA_iPKfiiiSC_SC_iiiii --------------------------
	.section	.nv.constant0._ZN4vllm25paged_attention_v1_kernelIthLi64ELi32ELi128ELNS_18Fp8KVCacheDataTypeE2ELb0EEEvPT_PKS2_PKT0_S8_ifPKiSA_iPKfiiiSC_SC_iiiii,"a",@progbits
	.sectionflags	@""
	.align	4
.nv.constant0._ZN4vllm25paged_attention_v1_kernelIthLi64ELi32ELi128ELNS_18Fp8KVCacheDataTypeE2ELb0EEEvPT_PKS2_PKT0_S8_ifPKiSA_iPKfiiiSC_SC_iiiii:
	.zero		476


//--------------------- .nv.constant0._ZN4vllm25paged_attention_v1_kernelIthLi32ELi32ELi128ELNS_18Fp8KVCacheDataTypeE2ELb0EEEvPT_PKS2_PKT0_S8_ifPKiSA_iPKfiiiSC_SC_iiiii --------------------------
	.section	.nv.constant0._ZN4vllm25paged_attention_v1_kernelIthLi32ELi32ELi128ELNS_18Fp8KVCacheDataTypeE2ELb0EEEvPT_PKS2_PKT0_S8_ifPKiSA_iPKfiiiSC_SC_iiiii,"a",@progbits
	.sectionflags	@""
	.align	4
.nv.constant0._ZN4vllm25paged_attention_v1_kernelIthLi32ELi32ELi128ELNS_18Fp8KVCacheDataTypeE2ELb0EEEvPT_PKS2_PKT0_S8_ifPKiSA_iPKfiiiSC_SC_iiiii:
	.zero		476


//--------------------- .nv.constant0._ZN4vllm25paged_attention_v1_kernelIthLi256ELi32ELi128ELNS_18Fp8KVCacheDataTypeE2ELb1EEEvPT_PKS2_PKT0_S8_ifPKiSA_iPKfiiiSC_SC_iiiii --------------------------
	.section	.nv.constant0._ZN4vllm25paged_attention_v1_kernelIthLi256ELi32ELi128ELNS_18Fp8KVCacheDataTypeE2ELb1EEEvPT_PKS2_PKT0_S8_ifPKiSA_iPKfiiiSC_SC_iiiii,"a",@progbits
	.sectionflags	@""
	.align	4
.nv.constant0._ZN4vllm25paged_attention_v1_kernelIthLi256ELi32ELi128ELNS_18Fp8KVCacheDataTypeE2ELb1EEEvPT_PKS2_PKT0_S8_ifPKiSA_iPKfiiiSC_SC_iiiii:
	.zero		476


//--------------------- .nv.constant0._ZN4vllm25paged_attention_v1_kernelIthLi192ELi32ELi128ELNS_18Fp8KVCacheDataTypeE2ELb1EEEvPT_PKS2_PKT0_S8_ifPKiSA_iPKfiiiSC_SC_iiiii --------------------------
	.section	.nv.constant0._ZN4vllm25paged_attention_v1_kernelIthLi192ELi32ELi128ELNS_18Fp8KVCacheDataTypeE2ELb1EEEvPT_PKS2_PKT0_S8_ifPKiSA_iPKfiiiSC_SC_iiiii,"a",@progbits
	.sectionflags	@""
	.align	4
.nv.constant0._ZN4vllm25paged_attention_v1_kernelIthLi192ELi32ELi128ELNS_18Fp8KVCacheDataTypeE2ELb1EEEvPT_PKS2_PKT0_S8_ifPKiSA_iPKfiiiSC_SC_iiiii:
	.zero		476


//--------------------- .nv.constant0._ZN4vllm25paged_attention_v1_kernelIthLi128ELi32ELi128ELNS_18Fp8KVCacheDataTypeE2ELb1EEEvPT_PKS2_PKT0_S8_ifPKiSA_iPKfiiiSC_SC_iiiii --------------------------
	.section	.nv.constant0._ZN4vllm25paged_attention_v1_kernelIthLi128ELi32ELi128ELNS_18Fp8KVCacheDataTypeE2ELb1EEEvPT_PKS2_PKT0_S8_ifPKiSA_iPKfiiiSC_SC_iiiii,"a",@progbits
	.sectionflags	@""
	.align	4
.nv.constant0._ZN4vllm25paged_attention_v1_kernelIthLi128ELi32ELi128ELNS_18Fp8KVCacheDataTypeE2ELb1EEEvPT_PKS2_PKT0_S8_ifPKiSA_iPKfiiiSC_SC_iiiii:
	.zero		476


//--------------------- .nv.constant0._ZN4vllm25paged_attention_v1_kernelIthLi120ELi32ELi128ELNS_18Fp8KVCacheDataTypeE2ELb1EEEvPT_PKS2_PKT0_S8_ifPKiSA_iPKfiiiSC_SC_iiiii --------------------------
	.section	.nv.constant0._ZN4vllm25paged_attention_v1_kernelIthLi120ELi32ELi128ELNS_18Fp8KVCacheDataTypeE2ELb1EEEvPT_PKS2_PKT0_S8_ifPKiSA_iPKfiiiSC_SC_iiiii,"a",@progbits
	.sectionflags	@""
	.align	4
.nv.constant0._ZN4vllm25paged_attention_v1_kernelIthLi120ELi32ELi128ELNS_18Fp8KVCacheDataTypeE2ELb1EEEvPT_PKS2_PKT0_S8_ifPKiSA_iPKfiiiSC_SC_iiiii:
	.zero		476


//--------------------- .nv.constant0._ZN4vllm25paged_attention_v1_kernelIthLi112ELi32ELi128ELNS_18Fp8KVCacheDataTypeE2ELb1EEEvPT_PKS2_PKT0_S8_ifPKiSA_iPKfiiiSC_SC_iiiii --------------------------
	.section	.nv.constant0._ZN4vllm25paged_attention_v1_kernelIthLi112ELi32ELi128ELNS_18Fp8KVCacheDataTypeE2ELb1EEEvPT_PKS2_PKT0_S8_ifPKiSA_iPKfiiiSC_SC_iiiii,"a",@progbits
	.sectionflags	@""
	.align	4
.nv.constant0._ZN4vllm25paged_attention_v1_kernelIthLi112ELi32ELi128ELNS_18Fp8KVCacheDataTypeE2ELb1EEEvPT_PKS2_PKT0_S8_ifPKiSA_iPKfiiiSC_SC_iiiii:
	.zero		476


//--------------------- .nv.constant0._ZN4vllm25paged_attention_v1_kernelIthLi96ELi32ELi128ELNS_18Fp8KVCacheDataTypeE2ELb1EEEvPT_PKS2_PKT0_S8_ifPKiSA_iPKfiiiSC_SC_iiiii --------------------------
	.section	.nv.constant0._ZN4vllm25paged_attention_v1_kernelIthLi96ELi32ELi128ELNS_18Fp8KVCacheDataTypeE2ELb1EEEvPT_PKS2_PKT0_S8_ifPKiSA_iPKfiiiSC_SC_iiiii,"a",@progbits
	.sectionflags	@""
	.align	4
.nv.constant0._ZN4vllm25paged_attention_v1_kernelIthLi96ELi32ELi128ELNS_18Fp8KVCacheDataTypeE2ELb1EEEvPT_PKS2_PKT0_S8_ifPKiSA_iPKfiiiSC_SC_iiiii:
	.zero		476


//--------------------- .nv.constant0._ZN4vllm25paged_attention_v1_kernelIthLi80ELi32ELi128ELNS_18Fp8KVCacheDataTypeE2ELb1EEEvPT_PKS2_PKT0_S8_ifPKiSA_iPKfiiiSC_SC_iiiii --------------------------
	.section	.nv.constant0._ZN4vllm25paged_attention_v1_kernelIthLi80ELi32ELi128ELNS_18Fp8KVCacheDataTypeE2ELb1EEEvPT_PKS2_PKT0_S8_ifPKiSA_iPKfiiiSC_SC_iiiii,"a",@progbits
	.sectionflags	@""
	.align	4
.nv.constant0._ZN4vllm25paged_attention_v1_kernelIthLi80ELi32ELi128ELNS_18Fp8KVCacheDataTypeE2ELb1EEEvPT_PKS2_PKT0_S8_ifPKiSA_iPKfiiiSC_SC_iiiii:
	.zero		476


//--------------------- .nv.constant0._ZN4vllm25paged_attention_v1_kernelIthLi64ELi32ELi128ELNS_18Fp8KVCacheDataTypeE2ELb1EEEvPT_PKS2_PKT0_S8_ifPKiSA_iPKfiiiSC_SC_iiiii --------------------------
	.section	.nv.constant0._ZN4vllm25paged_attention_v1_kernelIthLi64ELi32ELi128ELNS_18Fp8KVCacheDataTypeE2ELb1EEEvPT_PKS2_PKT0_S8_ifPKiSA_iPKfiiiSC_SC_iiiii,"a",@progbits
	.sectionflags	@""
	.align	4
.nv.constant0._ZN4vllm25paged_attention_v1_kernelIthLi64ELi32ELi128ELNS_18Fp8KVCacheDataTypeE2ELb1EEEvPT_PKS2_PKT0_S8_ifPKiSA_iPKfiiiSC_SC_iiiii:
	.zero		476


//--------------------- .nv.constant0._ZN4vllm25paged_attention_v1_kernelIthLi32ELi32ELi128ELNS_18Fp8KVCacheDataTypeE2ELb1EEEvPT_PKS2_PKT0_S8_ifPKiSA_iPKfiiiSC_SC_iiiii --------------------------
	.section	.nv.constant0._ZN4vllm25paged_attention_v1_kernelIthLi32ELi32ELi128ELNS_18Fp8KVCacheDataTypeE2ELb1EEEvPT_PKS2_PKT0_S8_ifPKiSA_iPKfiiiSC_SC_iiiii,"a",@progbits
	.sectionflags	@""
	.align	4
.nv.constant0._ZN4vllm25paged_attention_v1_kernelIthLi32ELi32ELi128ELNS_18Fp8KVCacheDataTypeE2ELb1EEEvPT_PKS2_PKT0_S8_ifPKiSA_iPKfiiiSC_SC_iiiii:
	.zero		476


//--------------------- .nv.constant0._ZN4vllm25paged_attention_v1_kernelIthLi256ELi16ELi128ELNS_18Fp8KVCacheDataTypeE2ELb0EEEvPT_PKS2_PKT0_S8_ifPKiSA_iPKfiiiSC_SC_iiiii --------------------------
	.section	.nv.constant0._ZN4vllm25paged_attention_v1_kernelIthLi256ELi16ELi128ELNS_18Fp8KVCacheDataTypeE2ELb0EEEvPT_PKS2_PKT0_S8_ifPKiSA_iPKfiiiSC_SC_iiiii,"a",@progbits
	.sectionflags	@""
	.align	4
.nv.constant0._ZN4vllm25paged_attention_v1_kernelIthLi256ELi16ELi128ELNS_18Fp8KVCacheDataTypeE2ELb0EEEvPT_PKS2_PKT0_S8_ifPKiSA_iPKfiiiSC_SC_iiiii:
	.zero		476


//--------------------- .nv.constant0._ZN4vllm25paged_attention_v1_kernelIthLi192ELi16ELi128ELNS_18Fp8KVCacheDataTypeE2ELb0EEEvPT_PKS2_PKT0_S8_ifPKiSA_iPKfiiiSC_SC_iiiii --------------------------
	.section	.nv.constant0._ZN4vllm25paged_attention_v1_kernelIthLi192ELi16ELi128ELNS_18Fp8KVCacheDataTypeE2ELb0EEEvPT_PKS2_PKT0_S8_ifPKiSA_iPKfiiiSC_SC_iiiii,"a",@progbits
	.sectionflags	@""
	.align	4
.nv.constant0._ZN4vllm25paged_attention_v1_kernelIthLi192ELi16ELi128ELNS_18Fp8KVCacheDataTypeE2ELb0EEEvPT_PKS2_PKT0_S8_ifPKiSA_iPKfiiiSC_SC_iiiii:
	.zero		476


//--------------------- .nv.constant0._ZN4vllm25paged_attention_v1_kernelIthLi128ELi16ELi128ELNS_18Fp8KVCacheDataTypeE2ELb0EEEvPT_PKS2_PKT0_S8_ifPKiSA_iPKfiiiSC_SC_iiiii --------------------------
	.section	.nv.constant0._ZN4vllm25paged_attention_v1_kernelIthLi128ELi16ELi128ELNS_18Fp8KVCacheDataTypeE2ELb0EEEvPT_PKS2_PKT0_S8_ifPKiSA_iPKfiiiSC_SC_iiiii,"a",@progbits
	.sectionflags	@""
	.align	4
.nv.constant0._ZN4vllm25paged_attention_v1_kernelIthLi128ELi16ELi128ELNS_18Fp8KVCacheDataTypeE2ELb0EEEvPT_PKS2_PKT0_S8_ifPKiSA_iPKfiiiSC_SC_iiiii:
	.zero		476


//--------------------- .nv.constant0._ZN4vllm25paged_attention_v1_kernelIthLi120ELi16ELi128ELNS_18Fp8KVCacheDataTypeE2ELb0EEEvPT_PKS2_PKT0_S8_ifPKiSA_iPKfiiiSC_SC_iiiii --------------------------
	.section	.nv.constant0._ZN4vllm25paged_attention_v1_kernelIthLi120ELi16ELi128ELNS_18Fp8KVCacheDataTypeE2ELb0EEEvPT_PKS2_PKT0_S8_ifPKiSA_iPKfiiiSC_SC_iiiii,"a",@progbits
	.sectionflags	@""
	.align	4
.nv.constant0._ZN4vllm25paged_attention_v1_kernelIthLi120ELi16ELi128ELNS_18Fp8KVCacheDataTypeE2ELb0EEEvPT_PKS2_PKT0_S8_ifPKiSA_iPKfiiiSC_SC_iiiii:
	.zero		476


//--------------------- .nv.constant0._ZN4vllm25paged_attention_v1_kernelIthLi112ELi16ELi128ELNS_18Fp8KVCacheDataTypeE2ELb0EEEvPT_PKS2_PKT0_S8_ifPKiSA_iPKfiiiSC_SC_iiiii --------------------------
	.section	.nv.constant0._ZN4vllm25paged_attention_v1_kernelIthLi112ELi16ELi128ELNS_18Fp8KVCacheDataTypeE2ELb0EEEvPT_PKS2_PKT0_S8_ifPKiSA_iPKfiiiSC_SC_iiiii,"a",@progbits
	.sectionflags	@""
	.align	4
.nv.constant0._ZN4vllm25paged_attention_v1_kernelIthLi112ELi16ELi128ELNS_18Fp8KVCacheDataTypeE2ELb0EEEvPT_PKS2_PKT0_S8_ifPKiSA_iPKfiiiSC_SC_iiiii:
	.zero		476


//--------------------- .nv.constant0._ZN4vllm25paged_attention_v1_kernelIthLi96ELi16ELi128ELNS_18Fp8KVCacheDataTypeE2ELb0EEEvPT_PKS2_PKT0_S8_ifPKiSA_iPKfiiiSC_SC_iiiii --------------------------
	.section	.nv.constant0._ZN4vllm25paged_attention_v1_kernelIthLi96ELi16ELi128ELNS_18Fp8KVCacheDataTypeE2ELb0EEEvPT_PKS2_PKT0_S8_ifPKiSA_iPKfiiiSC_SC_iiiii,"a",@progbits
	.sectionflags	@""
	.align	4
.nv.constant0._ZN4vllm25paged_attention_v1_kernelIthLi96ELi16ELi128ELNS_18Fp8KVCacheDataTypeE2ELb0EEEvPT_PKS2_PKT0_S8_ifPKiSA_iPKfiiiSC_SC_iiiii:
	.zero		476


//--------------------- .nv.constant0._ZN4vllm25paged_attention_v1_kernelIthLi80ELi16ELi128ELNS_18Fp8KVCacheDataTypeE2ELb0EEEvPT_PKS2_PKT0_S8_ifPKiSA_iPKfiiiSC_SC_iiiii --------------------------
	.section	.nv.constant0._ZN4vllm25paged_attention_v1_kernelIthLi80ELi16ELi128ELNS_18Fp8KVCacheDataTypeE2ELb0EEEvPT_PKS2_PKT0_S8_ifPKiSA_iPKfiiiSC_SC_iiiii,"a",@progbits
	.sectionflags	@""
	.align	4
.nv.constant0._ZN4vllm25paged_attention_v1_kernelIthLi80ELi16ELi128ELNS_18Fp8KVCacheDataTypeE2ELb0EEEvPT_PKS2_PKT0_S8_ifPKiSA_iPKfiiiSC_SC_iiiii:
	.zero		476


//--------------------- .nv.constant0._ZN4vllm25paged_attention_v1_kernelIthLi64ELi16ELi128ELNS_18Fp8KVCacheDataTypeE2ELb0EEEvPT_PKS2_PKT0_S8_ifPKiSA_iPKfiiiSC_SC_iiiii --------------------------
	.section	.nv.constant0._ZN4vllm25paged_attention_v1_kernelIthLi64ELi16ELi128ELNS_18Fp8KVCacheDataTypeE2ELb0EEEvPT_PKS2_PKT0_S8_ifPKiSA_iPKfiiiSC_SC_iiiii,"a",@progbits
	.sectionflags	@""
	.align	4
.nv.constant0._ZN4vllm25paged_attention_v1_kernelIthLi64ELi16ELi128ELNS_18Fp8KVCacheDataTypeE2ELb0EEEvPT_PKS2_PKT0_S8_ifPKiSA_iPKfiiiSC_SC_iiiii:
	.zero		476


//--------------------- .nv.constant0._ZN4vllm25paged_attention_v1_kernelIthLi32ELi16ELi128ELNS_18Fp8KVCacheDataTypeE2ELb0EEEvPT_PKS2_PKT0_S8_ifPKiSA_iPKfiiiSC_SC_iiiii --------------------------
	.section	.nv.constant0._ZN4vllm25paged_attention_v1_kernelIthLi32ELi16ELi128ELNS_18Fp8KVCacheDataTypeE2ELb0EEEvPT_PKS2_PKT0_S8_ifPKiSA_iPKfiiiSC_SC_iiiii,"a",@progbits
	.sectionflags	@""
	.align	4
.nv.constant0._ZN4vllm25paged_attention_v1_kernelIthLi32ELi16ELi128ELNS_18Fp8KVCacheDataTypeE2ELb0EEEvPT_PKS2_PKT0_S8_ifPKiSA_iPKfiiiSC_SC_iiiii:
	.zero		476


//--------------------- .nv.constant0._ZN4vllm25paged_attention_v1_kernelIthLi256ELi16ELi128ELNS_18Fp8KVCacheDataTypeE2ELb1EEEvPT_PKS2_PKT0_S8_ifPKiSA_iPKfiiiSC_SC_iiiii --------------------------
	.section	.nv.constant0._ZN4vllm25paged_attention_v1_kernelIthLi256ELi16ELi128ELNS_18Fp8KVCacheDataTypeE2ELb1EEEvPT_PKS2_PKT0_S8_ifPKiSA_iPKfiiiSC_SC_iiiii,"a",@progbits
	.sectionflags	@""
	.align	4
.nv.constant0._ZN4vllm25paged_attention_v1_kernelIthLi256ELi16ELi128ELNS_18Fp8KVCacheDataTypeE2ELb1EEEvPT_PKS2_PKT0_S8_ifPKiSA_iPKfiiiSC_SC_iiiii:
	.zero		476


//--------------------- .nv.constant0._ZN4vllm25paged_attention_v1_kernelIthLi192ELi16ELi128ELNS_18Fp8KVCacheDataTypeE2ELb1EEEvPT_PKS2_PKT0_S8_ifPKiSA_iPKfiiiSC_SC_iiiii --------------------------
	.section	.nv.constant0._ZN4vllm25paged_attention_v1_kernelIthLi192ELi16ELi128ELNS_18Fp8KVCacheDataTypeE2ELb1EEEvPT_PKS2_PKT0_S8_ifPKiSA_iPKfiiiSC_SC_iiiii,"a",@progbits
	.sectionflags	@""
	.align	4
.nv.constant0._ZN4vllm25paged_attention_v1_kernelIthLi192ELi16ELi128ELNS_18Fp8KVCacheDataTypeE2ELb1EEEvPT_PKS2_PKT0_S8_ifPKiSA_iPKfiiiSC_SC_iiiii:
	.zero		476


//--------------------- .nv.constant0._ZN4vllm25paged_attention_v1_kernelIthLi128ELi16ELi128ELNS_18Fp8KVCacheDataTypeE2ELb1EEEvPT_PKS2_PKT0_S8_ifPKiSA_iPKfiiiSC_SC_iiiii --------------------------
	.section	.nv.constant0._ZN4vllm25paged_attention_v1_kernelIthLi128ELi16ELi128ELNS_18Fp8KVCacheDataTypeE2ELb1EEEvPT_PKS2_PKT0_S8_ifPKiSA_iPKfiiiSC_SC_iiiii,"a",@progbits
	.sectionflags	@""
	.align	4
.nv.constant0._ZN4vllm25paged_attention_v1_kernelIthLi128ELi16ELi128ELNS_18Fp8KVCacheDataTypeE2ELb1EEEvPT_PKS2_PKT0_S8_ifPKiSA_iPKfiiiSC_SC_iiiii:
	.zero		476


//--------------------- .nv.constant0._ZN4vllm25paged_attention_v1_kernelIthLi120ELi16ELi128ELNS_18Fp8KVCacheDataTypeE2ELb1EEEvPT_PKS2_PKT0_S8_ifPKiSA_iPKfiiiSC_SC_iiiii --------------------------
	.section	.nv.constant0._ZN4vllm25paged_attention_v1_kernelIthLi120ELi16ELi128ELNS_18Fp8KVCacheDataTypeE2ELb1EEEvPT_PKS2_PKT0_S8_ifPKiSA_iPKfiiiSC_SC_iiiii,"a",@progbits
	.sectionflags	@""
	.align	4
.nv.constant0._ZN4vllm25paged_attention_v1_kernelIthLi120ELi16ELi128ELNS_18Fp8KVCacheDataTypeE2ELb1EEEvPT_PKS2_PKT0_S8_ifPKiSA_iPKfiiiSC_SC_iiiii:
	.zero		476


//--------------------- .nv.constant0._ZN4vllm25paged_attention_v1_kernelIthLi112ELi16ELi128ELNS_18Fp8KVCacheDataTypeE2ELb1EEEvPT_PKS2_PKT0_S8_ifPKiSA_iPKfiiiSC_SC_iiiii --------------------------
	.section	.nv.constant0._ZN4vllm25paged_attention_v1_kernelIthLi112ELi16ELi128ELNS_18Fp8KVCacheDataTypeE2ELb1EEEvPT_PKS2_PKT0_S8_ifPKiSA_iPKfiiiSC_SC_iiiii,"a",@progbits
	.sectionflags	@""
	.align	4
.nv.constant0._ZN4vllm25paged_attention_v1_kernelIthLi112ELi16ELi128ELNS_18Fp8KVCacheDataTypeE2ELb1EEEvPT_PKS2_PKT0_S8_ifPKiSA_iPKfiiiSC_SC_iiiii:
	.zero		476


//--------------------- .nv.constant0._ZN4vllm25paged_attention_v1_kernelIthLi96ELi16ELi128ELNS_18Fp8KVCacheDataTypeE2ELb1EEEvPT_PKS2_PKT0_S8_ifPKiSA_iPKfiiiSC_SC_iiiii --------------------------
	.section	.nv.constant0._ZN4vllm25paged_attention_v1_kernelIthLi96ELi16ELi128ELNS_18Fp8KVCacheDataTypeE2ELb1EEEvPT_PKS2_PKT0_S8_ifPKiSA_iPKfiiiSC_SC_iiiii,"a",@progbits
	.sectionflags	@""
	.align	4
.nv.constant0._ZN4vllm25paged_attention_v1_kernelIthLi96ELi16ELi128ELNS_18Fp8KVCacheDataTypeE2ELb1EEEvPT_PKS2_PKT0_S8_ifPKiSA_iPKfiiiSC_SC_iiiii:
	.zero		476


//--------------------- .nv.constant0._ZN4vllm25paged_attention_v1_kernelIthLi80ELi16ELi128ELNS_18Fp8KVCacheDataTypeE2ELb1EEEvPT_PKS2_PKT0_S8_ifPKiSA_iPKfiiiSC_SC_iiiii --------------------------
	.section	.nv.constant0._ZN4vllm25paged_attention_v1_kernelIthLi80ELi16ELi128ELNS_18Fp8KVCacheDataTypeE2ELb1EEEvPT_PKS2_PKT0_S8_ifPKiSA_iPKfiiiSC_SC_iiiii,"a",@progbits
	.sectionflags	@""
	.align	4
.nv.constant0._ZN4vllm25paged_attention_v1_kernelIthLi80ELi16ELi128ELNS_18Fp8KVCacheDataTypeE2ELb1EEEvPT_PKS2_PKT0_S8_ifPKiSA_iPKfiiiSC_SC_iiiii:
	.zero		476


//--------------------- .nv.constant0._ZN4vllm25paged_attention_v1_kernelIthLi64ELi16ELi128ELNS_18Fp8KVCacheDataTypeE2ELb1EEEvPT_PKS2_PKT0_S8_ifPKiSA_iPKfiiiSC_SC_iiiii --------------------------
	.section	.nv.constant0._ZN4vllm25paged_attention_v1_kernelIthLi64ELi16ELi128ELNS_18Fp8KVCacheDataTypeE2ELb1EEEvPT_PKS2_PKT0_S8_ifPKiSA_iPKfiiiSC_SC_iiiii,"a",@progbits
	.sectionflags	@""
	.align	4
.nv.constant0._ZN4vllm25paged_attention_v1_kernelIthLi64ELi16ELi128ELNS_18Fp8KVCacheDataTypeE2ELb1EEEvPT_PKS2_PKT0_S8_ifPKiSA_iPKfiiiSC_SC_iiiii:
	.zero		476


//--------------------- .nv.constant0._ZN4vllm25paged_attention_v1_kernelIthLi32ELi16ELi128ELNS_18Fp8KVCacheDataTypeE2ELb1EEEvPT_PKS2_PKT0_S8_ifPKiSA_iPKfiiiSC_SC_iiiii --------------------------
	.section	.nv.constant0._ZN4vllm25paged_attention_v1_kernelIthLi32ELi16ELi128ELNS_18Fp8KVCacheDataTypeE2ELb1EEEvPT_PKS2_PKT0_S8_ifPKiSA_iPKfiiiSC_SC_iiiii,"a",@progbits
	.sectionflags	@""
	.align	4
.nv.constant0._ZN4vllm25paged_attention_v1_kernelIthLi32ELi16ELi128ELNS_18Fp8KVCacheDataTypeE2ELb1EEEvPT_PKS2_PKT0_S8_ifPKiSA_iPKfiiiSC_SC_iiiii:
	.zero		476


//--------------------- .nv.constant0._ZN4vllm25paged_attention_v1_kernelIthLi256ELi8ELi128ELNS_18Fp8KVCacheDataTypeE2ELb0EEEvPT_PKS2_PKT0_S8_ifPKiSA_iPKfiiiSC_SC_iiiii --------------------------
	.section	.nv.constant0._ZN4vllm25paged_attention_v1_kernelIthLi256ELi8ELi128ELNS_18Fp8KVCacheDataTypeE2ELb0EEEvPT_PKS2_PKT0_S8_ifPKiSA_iPKfiiiSC_SC_iiiii,"a",@progbits
	.sectionflags	@""
	.align	4
.nv.constant0._ZN4vllm25paged_attention_v1_kernelIthLi256ELi8ELi128ELNS_18Fp8KVCacheDataTypeE2ELb0EEEvPT_PKS2_PKT0_S8_ifPKiSA_iPKfiiiSC_SC_iiiii:
	.zero		476


//--------------------- .nv.constant0._ZN4vllm25paged_attention_v1_kernelIthLi192ELi8ELi128ELNS_18Fp8KVCacheDataTypeE2ELb0EEEvPT_PKS2_PKT0_S8_ifPKiSA_iPKfiiiSC_SC_iiiii --------------------------
	.section	.nv.constant0._ZN4vllm25paged_attention_v1_kernelIthLi192ELi8ELi128ELNS_18Fp8KVCacheDataTypeE2ELb0EEEvPT_PKS2_PKT0_S8_ifPKiSA_iPKfiiiSC_SC_iiiii,"a",@progbits
	.sectionflags	@""
	.align	4
.nv.constant0._ZN4vllm25paged_attention_v1_kernelIthLi192ELi8ELi128ELNS_18Fp8KVCacheDataTypeE2ELb0EEEvPT_PKS2_PKT0_S8_ifPKiSA_iPKfiiiSC_SC_iiiii:
	.zero		476


//--------------------- .nv.constant0._ZN4vllm25paged_attention_v1_kernelIthLi128ELi8ELi128ELNS_18Fp8KVCacheDataTypeE2ELb0EEEvPT_PKS2_PKT0_S8_ifPKiSA_iPKfiiiSC_SC_iiiii --------------------------
	.section	.nv.constant0._ZN4vllm25paged_attention_v1_kernelIthLi128ELi8ELi128ELNS_18Fp8KVCacheDataTypeE2ELb0EEEvPT_PKS2_PKT0_S8_ifPKiSA_iPKfiiiSC_SC_iiiii,"a",@progbits
	.sectionflags	@""
	.align	4
.nv.constant0._ZN4vllm25paged_attention_v1_kernelIthLi128ELi8ELi128ELNS_18Fp8KVCacheDataTypeE2ELb0EEEvPT_PKS2_PKT0_S8_ifPKiSA_iPKfiiiSC_SC_iiiii:
	.zero		476


//--------------------- .nv.constant0._ZN4vllm25paged_attention_v1_kernelIthLi120ELi8ELi128ELNS_18Fp8KVCacheDataTypeE2ELb0EEEvPT_PKS2_PKT0_S8_ifPKiSA_iPKfiiiSC_SC_iiiii --------------------------
	.section	.nv.constant0._ZN4vllm25paged_attention_v1_kernelIthLi120ELi8ELi128ELNS_18Fp8KVCacheDataTypeE2ELb0EEEvPT_PKS2_PKT0_S8_ifPKiSA_iPKfiiiSC_SC_iiiii,"a",@progbits
	.sectionflags	@""
	.align	4
.nv.constant0._ZN4vllm25paged_attention_v1_kernelIthLi120ELi8ELi128ELNS_18Fp8KVCacheDataTypeE2ELb0EEEvPT_PKS2_PKT0_S8_ifPKiSA_iPKfiiiSC_SC_iiiii:
	.zero		476


//--------------------- .nv.constant0._ZN4vllm25paged_attention_v1_kernelIthLi112ELi8ELi128ELNS_18Fp8KVCacheDataTypeE2ELb0EEEvPT_PKS2_PKT0_S8_ifPKiSA_iPKfiiiSC_SC_iiiii --------------------------
	.section	.nv.constant0._ZN4vllm25paged_attention_v1_kernelIthLi112ELi8ELi128ELNS_18Fp8KVCacheDataTypeE2ELb0EEEvPT_PKS2_PKT0_S8_ifPKiSA_iPKfiiiSC_SC_iiiii,"a",@progbits
	.sectionflags	@""
	.align	4
.nv.constant0._ZN4vllm25paged_attention_v1_kernelIthLi112ELi8ELi128ELNS_18Fp8KVCacheDataTypeE2ELb0EEEvPT_PKS2_PKT0_S8_ifPKiSA_iPKfiiiSC_SC_iiiii:
	.zero		476


//--------------------- .nv.constant0._ZN4vllm25paged_attention_v1_kernelIthLi96ELi8ELi128ELNS_18Fp8KVCacheDataTypeE2ELb0EEEvPT_PKS2_PKT0_S8_ifPKiSA_iPKfiiiSC_SC_iiiii --------------------------
	.section	.nv.constant0._ZN4vllm25paged_attention_v1_kernelIthLi96ELi8ELi128ELNS_18Fp8KVCacheDataTypeE2ELb0EEEvPT_PKS2_PKT0_S8_ifPKiSA_iPKfiiiSC_SC_iiiii,"a",@progbits
	.sectionflags	@""
	.align	4
.nv.constant0._ZN4vllm25paged_attention_v1_kernelIthLi96ELi8ELi128ELNS_18Fp8KVCacheDataTypeE2ELb0EEEvPT_PKS2_PKT0_S8_ifPKiSA_iPKfiiiSC_SC_iiiii:
	.zero		476


//--------------------- .nv.constant0._ZN4vllm25paged_attention_v1_kernelIthLi80ELi8ELi128ELNS_18Fp8KVCacheDataTypeE2ELb0EEEvPT_PKS2_PKT0_S8_ifPKiSA_iPKfiiiSC_SC_iiiii --------------------------
	.section	.nv.constant0._ZN4vllm25paged_attention_v1_kernelIthLi80ELi8ELi128ELNS_18Fp8KVCacheDataTypeE2ELb0EEEvPT_PKS2_PKT0_S8_ifPKiSA_iPKfiiiSC_SC_iiiii,"a",@progbits
	.sectionflags	@""
	.align	4
.nv.constant0._ZN4vllm25paged_attention_v1_kernelIthLi80ELi8ELi128ELNS_18Fp8KVCacheDataTypeE2ELb0EEEvPT_PKS2_PKT0_S8_ifPKiSA_iPKfiiiSC_SC_iiiii:
	.zero		476


//--------------------- .nv.constant0._ZN4vllm25paged_attention_v1_kernelIthLi64ELi8ELi128ELNS_18Fp8KVCacheDataTypeE2ELb0EEEvPT_PKS2_PKT0_S8_ifPKiSA_iPKfiiiSC_SC_iiiii --------------------------
	.section	.nv.constant0._ZN4vllm25paged_attention_v1_kernelIthLi64ELi8ELi128ELNS_18Fp8KVCacheDataTypeE2ELb0EEEvPT_PKS2_PKT0_S8_ifPKiSA_iPKfiiiSC_SC_iiiii,"a",@progbits
	.sectionflags	@""
	.align	4
.nv.constant0._ZN4vllm25paged_attention_v1_kernelIthLi64ELi8ELi128ELNS_18Fp8KVCacheDataTypeE2ELb0EEEvPT_PKS2_PKT0_S8_ifPKiSA_iPKfiiiSC_SC_iiiii:
	.zero		476


//--------------------- .nv.constant0._ZN4vllm25paged_attention_v1_kernelIthLi32ELi8ELi128ELNS_18Fp8KVCacheDataTypeE2ELb0EEEvPT_PKS2_PKT0_S8_ifPKiSA_iPKfiiiSC_SC_iiiii --------------------------
	.section	.nv.constant0._ZN4vllm25paged_attention_v1_kernelIthLi32ELi8ELi128ELNS_18Fp8KVCacheDataTypeE2ELb0EEEvPT_PKS2_PKT0_S8_ifPKiSA_iPKfiiiSC_SC_iiiii,"a",@progbits
	.sectionflags	@""
	.align	4
.nv.constant0._ZN4vllm25paged_attention_v1_kernelIthLi32ELi8ELi128ELNS_18Fp8KVCacheDataTypeE2ELb0EEEvPT_PKS2_PKT0_S8_ifPKiSA_iPKfiiiSC_SC_iiiii:
	.zero		476


//--------------------- .nv.constant0._ZN4vllm25paged_attention_v1_kernelIthLi256ELi8ELi128ELNS_18Fp8KVCacheDataTypeE2ELb1EEEvPT_PKS2_PKT0_S8_ifPKiSA_iPKfiiiSC_SC_iiiii --------------------------
	.section	.nv.constant0._ZN4vllm25paged_attention_v1_kernelIthLi256ELi8ELi128ELNS_18Fp8KVCacheDataTypeE2ELb1EEEvPT_PKS2_PKT0_S8_ifPKiSA_iPKfiiiSC_SC_iiiii,"a",@progbits
	.sectionflags	@""
	.align	4
.nv.constant0._ZN4vllm25paged_attention_v1_kernelIthLi256ELi8ELi128ELNS_18Fp8KVCacheDataTypeE2ELb1EEEvPT_PKS2_PKT0_S8_ifPKiSA_iPKfiiiSC_SC_iiiii:
	.zero		476


//--------------------- .nv.constant0._ZN4vllm25paged_attention_v1_kernelIthLi192ELi8ELi128ELNS_18Fp8KVCacheDataTypeE2ELb1EEEvPT_PKS2_PKT0_S8_ifPKiSA_iPKfiiiSC_SC_iiiii --------------------------
	.section	.nv.constant0._ZN4vllm25paged_attention_v1_kernelIthLi192ELi8ELi128ELNS_18Fp8KVCacheDataTypeE2ELb1EEEvPT_PKS2_PKT0_S8_ifPKiSA_iPKfiiiSC_SC_iiiii,"a",@progbits
	.sectionflags	@""
	.align	4
.nv.constant0._ZN4vllm25paged_attention_v1_kernelIthLi192ELi8ELi128ELNS_18Fp8KVCacheDataTypeE2ELb1EEEvPT_PKS2_PKT0_S8_ifPKiSA_iPKfiiiSC_SC_iiiii:
	.zero		476


//--------------------- .nv.constant0._ZN4vllm25paged_attention_v1_kernelIthLi128ELi8ELi128ELNS_18Fp8KVCacheDataTypeE2ELb1EEEvPT_PKS2_PKT0_S8_ifPKiSA_iPKfiiiSC_SC_iiiii --------------------------
	.section	.nv.constant0._ZN4vllm25paged_attention_v1_kernelIthLi128ELi8ELi128ELNS_18Fp8KVCacheDataTypeE2ELb1EEEvPT_PKS2_PKT0_S8_ifPKiSA_iPKfiiiSC_SC_iiiii,"a",@progbits
	.sectionflags	@""
	.align	4
.nv.constant0._ZN4vllm25paged_attention_v1_kernelIthLi128ELi8ELi128ELNS_18Fp8KVCacheDataTypeE2ELb1EEEvPT_PKS2_PKT0_S8_ifPKiSA_iPKfiiiSC_SC_iiiii:
	.zero		476


//--------------------- .nv.constant0._ZN4vllm25paged_attention_v1_kernelIthLi120ELi8ELi128ELNS_18Fp8KVCacheDataTypeE2ELb1EEEvPT_PKS2_PKT0_S8_ifPKiSA_iPKfiiiSC_SC_iiiii --------------------------
	.section	.nv.constant0._ZN4vllm25paged_attention_v1_kernelIthLi120ELi8ELi128ELNS_18Fp8KVCacheDataTypeE2ELb1EEEvPT_PKS2_PKT0_S8_ifPKiSA_iPKfiiiSC_SC_iiiii,"a",@progbits
	.sectionflags	@""
	.align	4
.nv.constant0._ZN4vllm25paged_attention_v1_kernelIthLi120ELi8ELi128ELNS_18Fp8KVCacheDataTypeE2ELb1EEEvPT_PKS2_PKT0_S8_ifPKiSA_iPKfiiiSC_SC_iiiii:
	.zero		476


//--------------------- .nv.constant0._ZN4vllm25paged_attention_v1_kernelIthLi112ELi8ELi128ELNS_18Fp8KVCacheDataTypeE2ELb1EEEvPT_PKS2_PKT0_S8_ifPKiSA_iPKfiiiSC_SC_iiiii --------------------------
	.section	.nv.constant0._ZN4vllm25paged_attention_v1_kernelIthLi112ELi8ELi128ELNS_18Fp8KVCacheDataTypeE2ELb1EEEvPT_PKS2_PKT0_S8_ifPKiSA_iPKfiiiSC_SC_iiiii,"a",@progbits
	.sectionflags	@""
	.align	4
.nv.constant0._ZN4vllm25paged_attention_v1_kernelIthLi112ELi8ELi128ELNS_18Fp8KVCacheDataTypeE2ELb1EEEvPT_PKS2_PKT0_S8_ifPKiSA_iPKfiiiSC_SC_iiiii:
	.zero		476


//--------------------- .nv.constant0._ZN4vllm25paged_attention_v1_kernelIthLi96ELi8ELi128ELNS_18Fp8KVCacheDataTypeE2ELb1EEEvPT_PKS2_PKT0_S8_ifPKiSA_iPKfiiiSC_SC_iiiii --------------------------
	.section	.nv.constant0._ZN4vllm25paged_attention_v1_kernelIthLi96ELi8ELi128ELNS_18Fp8KVCacheDataTypeE2ELb1EEEvPT_PKS2_PKT0_S8_ifPKiSA_iPKfiiiSC_SC_iiiii,"a",@progbits
	.sectionflags	@""
	.align	4
.nv.constant0._ZN4vllm25paged_attention_v1_kernelIthLi96ELi8ELi128ELNS_18Fp8KVCacheDataTypeE2ELb1EEEvPT_PKS2_PKT0_S8_ifPKiSA_iPKfiiiSC_SC_iiiii:
	.zero		476


//--------------------- .nv.constant0._ZN4vllm25paged_attention_v1_kernelIthLi80ELi8ELi128ELNS_18Fp8KVCacheDataTypeE2ELb1EEEvPT_PKS2_PKT0_S8_ifPKiSA_iPKfiiiSC_SC_iiiii --------------------------
	.section	.nv.constant0._ZN4vllm25paged_attention_v1_kernelIthLi80ELi8ELi128ELNS_18Fp8KVCacheDataTypeE2ELb1EEEvPT_PKS2_PKT0_S8_ifPKiSA_iPKfiiiSC_SC_iiiii,"a",@progbits
	.sectionflags	@""
	.align	4
.nv.constant0._ZN4vllm25paged_attention_v1_kernelIthLi80ELi8ELi128ELNS_18Fp8KVCacheDataTypeE2ELb1EEEvPT_PKS2_PKT0_S8_ifPKiSA_iPKfiiiSC_SC_iiiii:
	.zero		476


//--------------------- .nv.constant0._ZN4vllm25paged_attention_v1_kernelIthLi64ELi8ELi128ELNS_18Fp8KVCacheDataTypeE2ELb1EEEvPT_PKS2_PKT0_S8_ifPKiSA_iPKfiiiSC_SC_iiiii --------------------------
	.section	.nv.constant0._ZN4vllm25paged_attention_v1_kernelIthLi64ELi8ELi128ELNS_18Fp8KVCacheDataTypeE2ELb1EEEvPT_PKS2_PKT0_S8_ifPKiSA_iPKfiiiSC_SC_iiiii,"a",@progbits
	.sectionflags	@""
	.align	4
.nv.constant0._ZN4vllm25paged_attention_v1_kernelIthLi64ELi8ELi128ELNS_18Fp8KVCacheDataTypeE2ELb1EEEvPT_PKS2_PKT0_S8_ifPKiSA_iPKfiiiSC_SC_iiiii:
	.zero		476


//--------------------- .nv.constant0._ZN4vllm25paged_attention_v1_kernelIthLi32ELi8ELi128ELNS_18Fp8KVCacheDataTypeE2ELb1EEEvPT_PKS2_PKT0_S8_ifPKiSA_iPKfiiiSC_SC_iiiii --------------------------
	.section	.nv.constant0._ZN4vllm25paged_attention_v1_kernelIthLi32ELi8ELi128ELNS_18Fp8KVCacheDataTypeE2ELb1EEEvPT_PKS2_PKT0_S8_ifPKiSA_iPKfiiiSC_SC_iiiii,"a",@progbits
	.sectionflags	@""
	.align	4
.nv.constant0._ZN4vllm25paged_attention_v1_kernelIthLi32ELi8ELi128ELNS_18Fp8KVCacheDataTypeE2ELb1EEEvPT_PKS2_PKT0_S8_ifPKiSA_iPKfiiiSC_SC_iiiii:
	.zero		476


//--------------------- .nv.constant0._ZN4vllm25paged_attention_v1_kernelIfhLi256ELi32ELi128ELNS_18Fp8KVCacheDataTypeE2ELb0EEEvPT_PKS2_PKT0_S8_ifPKiSA_iPKfiiiSC_SC_iiiii --------------------------
	.section	.nv.constant0._ZN4vllm25paged_attention_v1_kernelIfhLi256ELi32ELi128ELNS_18Fp8KVCacheDataTypeE2ELb0EEEvPT_PKS2_PKT0_S8_ifPKiSA_iPKfiiiSC_SC_iiiii,"a",@progbits
	.sectionflags	@""
	.align	4
.nv.constant0._ZN4vllm25paged_attention_v1_kernelIfhLi256ELi32ELi128ELNS_18Fp8KVCacheDataTypeE2ELb0EEEvPT_PKS2_PKT0_S8_ifPKiSA_iPKfiiiSC_SC_iiiii:
	.zero		476


//--------------------- .nv.constant0._ZN4vllm25paged_attention_v1_kernelIfhLi192ELi32ELi128ELNS_18Fp8KVCacheDataTypeE2ELb0EEEvPT_PKS2_PKT0_S8_ifPKiSA_iPKfiiiSC_SC_iiiii --------------------------
	.section	.nv.constant0._ZN4vllm25paged_attention_v1_kernelIfhLi192ELi32ELi128ELNS_18Fp8KVCacheDataTypeE2ELb0EEEvPT_PKS2_PKT0_S8_ifPKiSA_iPKfiiiSC_SC_iiiii,"a",@progbits
	.sectionflags	@""
	.align	4
.nv.constant0._ZN4vllm25paged_attention_v1_kernelIfhLi192ELi32ELi128ELNS_18Fp8KVCacheDataTypeE2ELb0EEEvPT_PKS2_PKT0_S8_ifPKiSA_iPKfiiiSC_SC_iiiii:
	.zero		476


//--------------------- .nv.constant0._ZN4vllm25paged_attention_v1_kernelIfhLi128ELi32ELi128ELNS_18Fp8KVCacheDataTypeE2ELb0EEEvPT_PKS2_PKT0_S8_ifPKiSA_iPKfiiiSC_SC_iiiii --------------------------
	.section	.nv.constant0._ZN4vllm25paged_attention_v1_kernelIfhLi128ELi32ELi128ELNS_18Fp8KVCacheDataTypeE2ELb0EEEvPT_PKS2_PKT0_S8_ifPKiSA_iPKfiiiSC_SC_iiiii,"a",@progbits
	.sectionflags	@""
	.align	4
.nv.constant0._ZN4vllm25paged_attention_v1_kernelIfhLi128ELi32ELi128ELNS_18Fp8KVCacheDataTypeE2ELb0EEEvPT_PKS2_PKT0_S8_ifPKiSA_iPKfiiiSC_SC_iiiii:
	.zero		476


//--------------------- .nv.constant0._ZN4vllm25paged_attention_v1_kernelIfhLi120ELi32ELi128ELNS_18Fp8KVCacheDataTypeE2ELb0EEEvPT_PKS2_PKT0_S8_ifPKiSA_iPKfiiiSC_SC_iiiii --------------------------
	.section	.nv.constant0._ZN4vllm25paged_attention_v1_kernelIfhLi120ELi32ELi128ELNS_18Fp8KVCacheDataTypeE2ELb0EEEvPT_PKS2_PKT0_S8_ifPKiSA_iPKfiiiSC_SC_iiiii,"a",@progbits
	.sectionflags	@""
	.align	4
.nv.constant0._ZN4vllm25paged_attention_v1_kernelIfhLi120ELi32ELi128ELNS_18Fp8KVCacheDataTypeE2ELb0EEEvPT_PKS2_PKT0_S8_ifPKiSA_iPKfiiiSC_SC_iiiii:
	.zero		476


//--------------------- .nv.constant0._ZN4vllm25paged_attention_v1_kernelIfhLi112ELi32ELi128ELNS_18Fp8KVCacheDataTypeE2ELb0EEEvPT_PKS2_PKT0_S8_ifPKiSA_iPKfiiiSC_SC_iiiii --------------------------
	.section	.nv.constant0._ZN4vllm25paged_attention_v1_kernelIfhLi112ELi32ELi128ELNS_18Fp8KVCacheDataTypeE2ELb0EEEvPT_PKS2_PKT0_S8_ifPKiSA_iPKfiiiSC_SC_iiiii,"a",@progbits
	.sectionflags	@""
	.align	4
.nv.constant0._ZN4vllm25paged_attention_v1_kernelIfhLi112ELi32ELi128ELNS_18Fp8KVCacheDataTypeE2ELb0EEEvPT_PKS2_PKT0_S8_ifPKiSA_iPKfiiiSC_SC_iiiii:
	.zero		476


//--------------------- .nv.constant0._ZN4vllm25paged_attention_v1_kernelIfhLi96ELi32ELi128ELNS_18Fp8KVCacheDataTypeE2ELb0EEEvPT_PKS2_PKT0_S8_ifPKiSA_iPKfiiiSC_SC_iiiii --------------------------
	.section	.nv.constant0._ZN4vllm25paged_attention_v1_kernelIfhLi96ELi32ELi128ELNS_18Fp8KVCacheDataTypeE2ELb0EEEvPT_PKS2_PKT0_S8_ifPKiSA_iPKfiiiSC_SC_iiiii,"a",@progbits
	.sectionflags	@""
	.align	4
.nv.constant0._ZN4vllm25paged_attention_v1_kernelIfhLi96ELi32ELi128ELNS_18Fp8KVCacheDataTypeE2ELb0EEEvPT_PKS2_PKT0_S8_ifPKiSA_iPKfiiiSC_SC_iiiii:
	.zero		476


//--------------------- .nv.constant0._ZN4vllm25paged_attention_v1_kernelIfhLi80ELi32ELi128ELNS_18Fp8KVCacheDataTypeE2ELb0EEEvPT_PKS2_PKT0_S8_ifPKiSA_iPKfiiiSC_SC_iiiii --------------------------
	.section	.nv.constant0._ZN4vllm25paged_attention_v1_kernelIfhLi80ELi32ELi128ELNS_18Fp8KVCacheDataTypeE2ELb0EEEvPT_PKS2_PKT0_S8_ifPKiSA_iPKfiiiSC_SC_iiiii,"a",@progbits
	.sectionflags	@""
	.align	4
.nv.constant0._ZN4vllm25paged_attention_v1_kernelIfhLi80ELi32ELi128ELNS_18Fp8KVCacheDataTypeE2ELb0EEEvPT_PKS2_PKT0_S8_ifPKiSA_iPKfiiiSC_SC_iiiii:
	.zero		476


//--------------------- .nv.constant0._ZN4vllm25paged_attention_v1_kernelIfhLi64ELi32ELi128ELNS_18Fp8KVCacheDataTypeE2ELb0EEEvPT_PKS2_PKT0_S8_ifPKiSA_iPKfiiiSC_SC_iiiii --------------------------
	.section	.nv.constant0._ZN4vllm25paged_attention_v1_kernelIfhLi64ELi32ELi128ELNS_18Fp8KVCacheDataTypeE2ELb0EEEvPT_PKS2_PKT0_S8_ifPKiSA_iPKfiiiSC_SC_iiiii,"a",@progbits
	.sectionflags	@""
	.align	4
.nv.constant0._ZN4vllm25paged_attention_v1_kernelIfhLi64ELi32ELi128ELNS_18Fp8KVCacheDataTypeE2ELb0EEEvPT_PKS2_PKT0_S8_ifPKiSA_iPKfiiiSC_SC_iiiii:
	.zero		476


//--------------------- .nv.constant0._ZN4vllm25paged_attention_v1_kernelIfhLi32ELi32ELi128ELNS_18Fp8KVCacheDataTypeE2ELb0EEEvPT_PKS2_PKT0_S8_ifPKiSA_iPKfiiiSC_SC_iiiii --------------------------
	.section	.nv.constant0._ZN4vllm25paged_attention_v1_kernelIfhLi32ELi32ELi128ELNS_18Fp8KVCacheDataTypeE2ELb0EEEvPT_PKS2_PKT0_S8_ifPKiSA_iPKfiiiSC_SC_iiiii,"a",@progbits
	.sectionflags	@""
	.align	4
.nv.constant0._ZN4vllm25paged_attention_v1_kernelIfhLi32ELi32ELi128ELNS_18Fp8KVCacheDataTypeE2ELb0EEEvPT_PKS2_PKT0_S8_ifPKiSA_iPKfiiiSC_SC_iiiii:
	.zero		476


//--------------------- .nv.constant0._ZN4vllm25paged_attention_v1_kernelIfhLi256ELi32ELi128ELNS_18Fp8KVCacheDataTypeE2ELb1EEEvPT_PKS2_PKT0_S8_ifPKiSA_iPKfiiiSC_SC_iiiii --------------------------
	.section	.nv.constant0._ZN4vllm25paged_attention_v1_kernelIfhLi256ELi32ELi128ELNS_18Fp8KVCacheDataTypeE2ELb1EEEvPT_PKS2_PKT0_S8_ifPKiSA_iPKfiiiSC_SC_iiiii,"a",@progbits
	.sectionflags	@""
	.align	4
.nv.constant0._ZN4vllm25paged_attention_v1_kernelIfhLi256ELi32ELi128ELNS_18Fp8KVCacheDataTypeE2ELb1EEEvPT_PKS2_PKT0_S8_ifPKiSA_iPKfiiiSC_SC_iiiii:
	.zero		476


//--------------------- .nv.constant0._ZN4vllm25paged_attention_v1_kernelIfhLi192ELi32ELi128ELNS_18Fp8KVCacheDataTypeE2ELb1EEEvPT_PKS2_PKT0_S8_ifPKiSA_iPKfiiiSC_SC_iiiii --------------------------
	.section	.nv.constant0._ZN4vllm25paged_attention_v1_kernelIfhLi192ELi32ELi128ELNS_18Fp8KVCacheDataTypeE2ELb1EEEvPT_PKS2_PKT0_S8_ifPKiSA_iPKfiiiSC_SC_iiiii,"a",@progbits
	.sectionflags	@""
	.align	4
.nv.constant0._ZN4vllm25paged_attention_v1_kernelIfhLi192ELi32ELi128ELNS_18Fp8KVCacheDataTypeE2ELb1EEEvPT_PKS2_PKT0_S8_ifPKiSA_iPKfiiiSC_SC_iiiii:
	.zero		476


//--------------------- .nv.constant0._ZN4vllm25paged_attention_v1_kernelIfhLi128ELi32ELi128ELNS_18Fp8KVCacheDataTypeE2ELb1EEEvPT_PKS2_PKT0_S8_ifPKiSA_iPKfiiiSC_SC_iiiii --------------------------
	.section	.nv.constant0._ZN4vllm25paged_attention_v1_kernelIfhLi128ELi32ELi128ELNS_18Fp8KVCacheDataTypeE2ELb1EEEvPT_PKS2_PKT0_S8_ifPKiSA_iPKfiiiSC_SC_iiiii,"a",@progbits
	.sectionflags	@""
	.align	4
.nv.constant0._ZN4vllm25paged_attention_v1_kernelIfhLi128ELi32ELi128ELNS_18Fp8KVCacheDataTypeE2ELb1EEEvPT_PKS2_PKT0_S8_ifPKiSA_iPKfiiiSC_SC_iiiii:
	.zero		476


//--------------------- .nv.constant0._ZN4vllm25paged_attention_v1_kernelIfhLi120ELi32ELi128ELNS_18Fp8KVCacheDataTypeE2ELb1EEEvPT_PKS2_PKT0_S8_ifPKiSA_iPKfiiiSC_SC_iiiii --------------------------
	.section	.nv.constant0._ZN4vllm25paged_attention_v1_kernelIfhLi120ELi32ELi128ELNS_18Fp8KVCacheDataTypeE2ELb1EEEvPT_PKS2_PKT0_S8_ifPKiSA_iPKfiiiSC_SC_iiiii,"a",@progbits
	.sectionflags	@""
	.align	4
.nv.constant0._ZN4vllm25paged_attention_v1_kernelIfhLi120ELi32ELi128ELNS_18Fp8KVCacheDataTypeE2ELb1EEEvPT_PKS2_PKT0_S8_ifPKiSA_iPKfiiiSC_SC_iiiii:
	.zero		476


//--------------------- .nv.constant0._ZN4vllm25paged_attention_v1_kernelIfhLi112ELi32ELi128ELNS_18Fp8KVCacheDataTypeE2ELb1EEEvPT_PKS2_PKT0_S8_ifPKiSA_iPKfiiiSC_SC_iiiii --------------------------
	.section	.nv.constant0._ZN4vllm25paged_attention_v1_kernelIfhLi112ELi32ELi128ELNS_18Fp8KVCacheDataTypeE2ELb1EEEvPT_PKS2_PKT0_S8_ifPKiSA_iPKfiiiSC_SC_iiiii,"a",@progbits
	.sectionflags	@""
	.align	4
.nv.constant0._ZN4vllm25paged_attention_v1_kernelIfhLi112ELi32ELi128ELNS_18Fp8KVCacheDataTypeE2ELb1EEEvPT_PKS2_PKT0_S8_ifPKiSA_iPKfiiiSC_SC_iiiii:
	.zero		476


//--------------------- .nv.constant0._ZN4vllm25paged_attention_v1_kernelIfhLi96ELi32ELi128ELNS_18Fp8KVCacheDataTypeE2ELb1EEEvPT_PKS2_PKT0_S8_ifPKiSA_iPKfiiiSC_SC_iiiii --------------------------
	.section	.nv.constant0._ZN4vllm25paged_attention_v1_kernelIfhLi96ELi32ELi128ELNS_18Fp8KVCacheDataTypeE2ELb1EEEvPT_PKS2_PKT0_S8_ifPKiSA_iPKfiiiSC_SC_iiiii,"a",@progbits
	.sectionflags	@""
	.align	4
.nv.constant0._ZN4vllm25paged_attention_v1_kernelIfhLi96ELi32ELi128ELNS_18Fp8KVCacheDataTypeE2ELb1EEEvPT_PKS2_PKT0_S8_ifPKiSA_iPKfiiiSC_SC_iiiii:
	.zero		476


//--------------------- .nv.constant0._ZN4vllm25paged_attention_v1_kernelIfhLi80ELi32ELi128ELNS_18Fp8KVCacheDataTypeE2ELb1EEEvPT_PKS2_PKT0_S8_ifPKiSA_iPKfiiiSC_SC_iiiii --------------------------
	.section	.nv.constant0._ZN4vllm25paged_attention_v1_kernelIfhLi80ELi32ELi128ELNS_18Fp8KVCacheDataTypeE2ELb1EEEvPT_PKS2_PKT0_S8_ifPKiSA_iPKfiiiSC_SC_iiiii,"a",@progbits
	.sectionflags	@""
	.align	4
.nv.constant0._ZN4vllm25paged_attention_v1_kernelIfhLi80ELi32ELi128ELNS_18Fp8KVCacheDataTypeE2ELb1EEEvPT_PKS2_PKT0_S8_ifPKiSA_iPKfiiiSC_SC_iiiii:
	.zero		476


//--------------------- .nv.constant0._ZN4vllm25paged_attention_v1_kernelIfhLi64ELi32ELi128ELNS_18Fp8KVCacheDataTypeE2ELb1EEEvPT_PKS2_PKT0_S8_ifPKiSA_iPKfiiiSC_SC_iiiii --------------------------
	.section	.nv.constant0._ZN4vllm25paged_attention_v1_kernelIfhLi64ELi32ELi128ELNS_18Fp8KVCacheDataTypeE2ELb1EEEvPT_PKS2_PKT0_S8_ifPKiSA_iPKfiiiSC_SC_iiiii,"a",@progbits
	.sectionflags	@""
	.align	4
.nv.constant0._ZN4vllm25paged_attention_v1_kernelIfhLi64ELi32ELi128ELNS_18Fp8KVCacheDataTypeE2ELb1EEEvPT_PKS2_PKT0_S8_ifPKiSA_iPKfiiiSC_SC_iiiii:
	.zero		476


//--------------------- .nv.constant0._ZN4vllm25paged_attention_v1_kernelIfhLi32ELi32ELi128ELNS_18Fp8KVCacheDataTypeE2ELb1EEEvPT_PKS2_PKT0_S8_ifPKiSA_iPKfiiiSC_SC_iiiii --------------------------
	.section	.nv.constant0._ZN4vllm25paged_attention_v1_kernelIfhLi32ELi32ELi128ELNS_18Fp8KVCacheDataTypeE2ELb1EEEvPT_PKS2_PKT0_S8_ifPKiSA_iPKfiiiSC_SC_iiiii,"a",@progbits
	.sectionflags	@""
	.align	4
.nv.constant0._ZN4vllm25paged_attention_v1_kernelIfhLi32ELi32ELi128ELNS_18Fp8KVCacheDataTypeE2ELb1EEEvPT_PKS2_PKT0_S8_ifPKiSA_iPKfiiiSC_SC_iiiii:
	.zero		476


//--------------------- .nv.constant0._ZN4vllm25paged_attention_v1_kernelIfhLi256ELi16ELi128ELNS_18Fp8KVCacheDataTypeE2ELb0EEEvPT_PKS2_PKT0_S8_ifPKiSA_iPKfiiiSC_SC_iiiii --------------------------
	.section	.nv.constant0._ZN4vllm25paged_attention_v1_kernelIfhLi256ELi16ELi128ELNS_18Fp8KVCacheDataTypeE2ELb0EEEvPT_PKS2_PKT0_S8_ifPKiSA_iPKfiiiSC_SC_iiiii,"a",@progbits
	.sectionflags	@""
	.align	4
.nv.constant0._ZN4vllm25paged_attention_v1_kernelIfhLi256ELi16ELi128ELNS_18Fp8KVCacheDataTypeE2ELb0EEEvPT_PKS2_PKT0_S8_ifPKiSA_iPKfiiiSC_SC_iiiii:
	.zero		476


//--------------------- .nv.constant0._ZN4vllm25paged_attention_v1_kernelIfhLi192ELi16ELi128ELNS_18Fp8KVCacheDataTypeE2ELb0EEEvPT_PKS2_PKT0_S8_ifPKiSA_iPKfiiiSC_SC_iiiii --------------------------
	.section	.nv.constant0._ZN4vllm25paged_attention_v1_kernelIfhLi192ELi16ELi128ELNS_18Fp8KVCacheDataTypeE2ELb0EEEvPT_PKS2_PKT0_S8_ifPKiSA_iPKfiiiSC_SC_iiiii,"a",@progbits
	.sectionflags	@""
	.align	4
.nv.constant0._ZN4vllm25paged_attention_v1_kernelIfhLi192ELi16ELi128ELNS_18Fp8KVCacheDataTypeE2ELb0EEEvPT_PKS2_PKT0_S8_ifPKiSA_iPKfiiiSC_SC_iiiii:
	.zero		476


//--------------------- .nv.constant0._ZN4vllm25paged_attention_v1_kernelIfhLi128ELi16ELi128ELNS_18Fp8KVCacheDataTypeE2ELb0EEEvPT_PKS2_PKT0_S8_ifPKiSA_iPKfiiiSC_SC_iiiii --------------------------
	.section	.nv.constant0._ZN4vllm25paged_attention_v1_kernelIfhLi128ELi16ELi128ELNS_18Fp8KVCacheDataTypeE2ELb0EEEvPT_PKS2_PKT0_S8_ifPKiSA_iPKfiiiSC_SC_iiiii,"a",@progbits
	.sectionflags	@""
	.align	4
.nv.constant0._ZN4vllm25paged_attention_v1_kernelIfhLi128ELi16ELi128ELNS_18Fp8KVCacheDataTypeE2ELb0EEEvPT_PKS2_PKT0_S8_ifPKiSA_iPKfiiiSC_SC_iiiii:
	.zero		476


//--------------------- .nv.constant0._ZN4vllm25paged_attention_v1_kernelIfhLi120ELi16ELi128ELNS_18Fp8KVCacheDataTypeE2ELb0EEEvPT_PKS2_PKT0_S8_ifPKiSA_iPKfiiiSC_SC_iiiii --------------------------
	.section	.nv.constant0._ZN4vllm25paged_attention_v1_kernelIfhLi120ELi16ELi128ELNS_18Fp8KVCacheDataTypeE2ELb0EEEvPT_PKS2_PKT0_S8_ifPKiSA_iPKfiiiSC_SC_iiiii,"a",@progbits
	.sectionflags	@""
	.align	4
.nv.constant0._ZN4vllm25paged_attention_v1_kernelIfhLi120ELi16ELi128ELNS_18Fp8KVCacheDataTypeE2ELb0EEEvPT_PKS2_PKT0_S8_ifPKiSA_iPKfiiiSC_SC_iiiii:
	.zero		476


//--------------------- .nv.constant0._ZN4vllm25paged_attention_v1_kernelIfhLi112ELi16ELi128ELNS_18Fp8KVCacheDataTypeE2ELb0EEEvPT_PKS2_PKT0_S8_ifPKiSA_iPKfiiiSC_SC_iiiii --------------------------
	.section	.nv.constant0._ZN4vllm25paged_attention_v1_kernelIfhLi112ELi16ELi128ELNS_18Fp8KVCacheDataTypeE2ELb0EEEvPT_PKS2_PKT0_S8_ifPKiSA_iPKfiiiSC_SC_iiiii,"a",@progbits
	.sectionflags	@""
	.align	4
.nv.constant0._ZN4vllm25paged_attention_v1_kernelIfhLi112ELi16ELi128ELNS_18Fp8KVCacheDataTypeE2ELb0EEEvPT_PKS2_PKT0_S8_ifPKiSA_iPKfiiiSC_SC_iiiii:
	.zero		476


//--------------------- .nv.constant0._ZN4vllm25paged_attention_v1_kernelIfhLi96ELi16ELi128ELNS_18Fp8KVCacheDataTypeE2ELb0EEEvPT_PKS2_PKT0_S8_ifPKiSA_iPKfiiiSC_SC_iiiii --------------------------
	.section	.nv.constant0._ZN4vllm25paged_attention_v1_kernelIfhLi96ELi16ELi128ELNS_18Fp8KVCacheDataTypeE2ELb0EEEvPT_PKS2_PKT0_S8_ifPKiSA_iPKfiiiSC_SC_iiiii,"a",@progbits
	.sectionflags	@""
	.align	4
.nv.constant0._ZN4vllm25paged_attention_v1_kernelIfhLi96ELi16ELi128ELNS_18Fp8KVCacheDataTypeE2ELb0EEEvPT_PKS2_PKT0_S8_ifPKiSA_iPKfiiiSC_SC_iiiii:
	.zero		476


//--------------------- .nv.constant0._ZN4vllm25paged_attention_v1_kernelIfhLi80ELi16ELi128ELNS_18Fp8KVCacheDataTypeE2ELb0EEEvPT_PKS2_PKT0_S8_ifPKiSA_iPKfiiiSC_SC_iiiii --------------------------
	.section	.nv.constant0._ZN4vllm25paged_attention_v1_kernelIfhLi80ELi16ELi128ELNS_18Fp8KVCacheDataTypeE2ELb0EEEvPT_PKS2_PKT0_S8_ifPKiSA_iPKfiiiSC_SC_iiiii,"a",@progbits
	.sectionflags	@""
	.align	4
.nv.constant0._ZN4vllm25paged_attention_v1_kernelIfhLi80ELi16ELi128ELNS_18Fp8KVCacheDataTypeE2ELb0EEEvPT_PKS2_PKT0_S8_ifPKiSA_iPKfiiiSC_SC_iiiii:
	.zero		476


//--------------------- .nv.constant0._ZN4vllm25paged_attention_v1_kernelIfhLi64ELi16ELi128ELNS_18Fp8KVCacheDataTypeE2ELb0EEEvPT_PKS2_PKT0_S8_ifPKiSA_iPKfiiiSC_SC_iiiii --------------------------
	.section	.nv.constant0._ZN4vllm25paged_attention_v1_kernelIfhLi64ELi16ELi128ELNS_18Fp8KVCacheDataTypeE2ELb0EEEvPT_PKS2_PKT0_S8_ifPKiSA_iPKfiiiSC_SC_iiiii,"a",@progbits
	.sectionflags	@""
	.align	4
.nv.constant0._ZN4vllm25paged_attention_v1_kernelIfhLi64ELi16ELi128ELNS_18Fp8KVCacheDataTypeE2ELb0EEEvPT_PKS2_PKT0_S8_ifPKiSA_iPKfiiiSC_SC_iiiii:
	.zero		476


//--------------------- .nv.constant0._ZN4vllm25paged_attention_v1_kernelIfhLi32ELi16ELi128ELNS_18Fp8KVCacheDataTypeE2ELb0EEEvPT_PKS2_PKT0_S8_ifPKiSA_iPKfiiiSC_SC_iiiii --------------------------
	.section	.nv.constant0._ZN4vllm25paged_attention_v1_kernelIfhLi32ELi16ELi128ELNS_18Fp8KVCacheDataTypeE2ELb0EEEvPT_PKS2_PKT0_S8_ifPKiSA_iPKfiiiSC_SC_iiiii,"a",@progbits
	.sectionflags	@""
	.align	4
.nv.constant0._ZN4vllm25paged_attention_v1_kernelIfhLi32ELi16ELi128ELNS_18Fp8KVCacheDataTypeE2ELb0EEEvPT_PKS2_PKT0_S8_ifPKiSA_iPKfiiiSC_SC_iiiii:
	.zero		476


//--------------------- .nv.constant0._ZN4vllm25paged_attention_v1_kernelIfhLi256ELi16ELi128ELNS_18Fp8KVCacheDataTypeE2ELb1EEEvPT_PKS2_PKT0_S8_ifPKiSA_iPKfiiiSC_SC_iiiii --------------------------
	.section	.nv.constant0._ZN4vllm25paged_attention_v1_kernelIfhLi256ELi16ELi128ELNS_18Fp8KVCacheDataTypeE2ELb1EEEvPT_PKS2_PKT0_S8_ifPKiSA_iPKfiiiSC_SC_iiiii,"a",@progbits
	.sectionflags	@""
	.align	4
.nv.constant0._ZN4vllm25paged_attention_v1_kernelIfhLi256ELi16ELi128ELNS_18Fp8KVCacheDataTypeE2ELb1EEEvPT_PKS2_PKT0_S8_ifPKiSA_iPKfiiiSC_SC_iiiii:
	.zero		476


//--------------------- .nv.constant0._ZN4vllm25paged_attention_v1_kernelIfhLi192ELi16ELi128ELNS_18Fp8KVCacheDataTypeE2ELb1EEEvPT_PKS2_PKT0_S8_ifPKiSA_iPKfiiiSC_SC_iiiii --------------------------
	.section	.nv.constant0._ZN4vllm25paged_attention_v1_kernelIfhLi192ELi16ELi128ELNS_18Fp8KVCacheDataTypeE2ELb1EEEvPT_PKS2_PKT0_S8_ifPKiSA_iPKfiiiSC_SC_iiiii,"a",@progbits
	.sectionflags	@""
	.align	4
.nv.constant0._ZN4vllm25paged_attention_v1_kernelIfhLi192ELi16ELi128ELNS_18Fp8KVCacheDataTypeE2ELb1EEEvPT_PKS2_PKT0_S8_ifPKiSA_iPKfiiiSC_SC_iiiii:
	.zero		476


//--------------------- .nv.constant0._ZN4vllm25paged_attention_v1_kernelIfhLi128ELi16ELi128ELNS_18Fp8KVCacheDataTypeE2ELb1EEEvPT_PKS2_PKT0_S8_ifPKiSA_iPKfiiiSC_SC_iiiii --------------------------
	.section	.nv.constant0._ZN4vllm25paged_attention_v1_kernelIfhLi128ELi16ELi128ELNS_18Fp8KVCacheDataTypeE2ELb1EEEvPT_PKS2_PKT0_S8_ifPKiSA_iPKfiiiSC_SC_iiiii,"a",@progbits
	.sectionflags	@""
	.align	4
.nv.constant0._ZN4vllm25paged_attention_v1_kernelIfhLi128ELi16ELi128ELNS_18Fp8KVCacheDataTypeE2ELb1EEEvPT_PKS2_PKT0_S8_ifPKiSA_iPKfiiiSC_SC_iiiii:
	.zero		476


//--------------------- .nv.constant0._ZN4vllm25paged_attention_v1_kernelIfhLi120ELi16ELi128ELNS_18Fp8KVCacheDataTypeE2ELb1EEEvPT_PKS2_PKT0_S8_ifPKiSA_iPKfiiiSC_SC_iiiii --------------------------
	.section	.nv.constant0._ZN4vllm25paged_attention_v1_kernelIfhLi120ELi16ELi128ELNS_18Fp8KVCacheDataTypeE2ELb1EEEvPT_PKS2_PKT0_S8_ifPKiSA_iPKfiiiSC_SC_iiiii,"a",@progbits
	.sectionflags	@""
	.align	4
.nv.constant0._ZN4vllm25paged_attention_v1_kernelIfhLi120ELi16ELi128ELNS_18Fp8KVCacheDataTypeE2ELb1EEEvPT_PKS2_PKT0_S8_ifPKiSA_iPKfiiiSC_SC_iiiii:
	.zero		476


//--------------------- .nv.constant0._ZN4vllm25paged_attention_v1_kernelIfhLi112ELi16ELi128ELNS_18Fp8KVCacheDataTypeE2ELb1EEEvPT_PKS2_PKT0_S8_ifPKiSA_iPKfiiiSC_SC_iiiii --------------------------
	.section	.nv.constant0._ZN4vllm25paged_attention_v1_kernelIfhLi112ELi16ELi128ELNS_18Fp8KVCacheDataTypeE2ELb1EEEvPT_PKS2_PKT0_S8_ifPKiSA_iPKfiiiSC_SC_iiiii,"a",@progbits
	.sectionflags	@""
	.align	4
.nv.constant0._ZN4vllm25paged_attention_v1_kernelIfhLi112ELi16ELi128ELNS_18Fp8KVCacheDataTypeE2ELb1EEEvPT_PKS2_PKT0_S8_ifPKiSA_iPKfiiiSC_SC_iiiii:
	.zero		476


//--------------------- .nv.constant0._ZN4vllm25paged_attention_v1_kernelIfhLi96ELi16ELi128ELNS_18Fp8KVCacheDataTypeE2ELb1EEEvPT_PKS2_PKT0_S8_ifPKiSA_iPKfiiiSC_SC_iiiii --------------------------
	.section	.nv.constant0._ZN4vllm25paged_attention_v1_kernelIfhLi96ELi16ELi128ELNS_18Fp8KVCacheDataTypeE2ELb1EEEvPT_PKS2_PKT0_S8_ifPKiSA_iPKfiiiSC_SC_iiiii,"a",@progbits
	.sectionflags	@""
	.align	4
.nv.constant0._ZN4vllm25paged_attention_v1_kernelIfhLi96ELi16ELi128ELNS_18Fp8KVCacheDataTypeE2ELb1EEEvPT_PKS2_PKT0_S8_ifPKiSA_iPKfiiiSC_SC_iiiii:
	.zero		476


//--------------------- .nv.constant0._ZN4vllm25paged_attention_v1_kernelIfhLi80ELi16ELi128ELNS_18Fp8KVCacheDataTypeE2ELb1EEEvPT_PKS2_PKT0_S8_ifPKiSA_iPKfiiiSC_SC_iiiii --------------------------
	.section	.nv.constant0._ZN4vllm25paged_attention_v1_kernelIfhLi80ELi16ELi128ELNS_18Fp8KVCacheDataTypeE2ELb1EEEvPT_PKS2_PKT0_S8_ifPKiSA_iPKfiiiSC_SC_iiiii,"a",@progbits
	.sectionflags	@""
	.align	4
.nv.constant0._ZN4vllm25paged_attention_v1_kernelIfhLi80ELi16ELi128ELNS_18Fp8KVCacheDataTypeE2ELb1EEEvPT_PKS2_PKT0_S8_ifPKiSA_iPKfiiiSC_SC_iiiii:
	.zero		476


//--------------------- .nv.constant0._ZN4vllm25paged_attention_v1_kernelIfhLi64ELi16ELi128ELNS_18Fp8KVCacheDataTypeE2ELb1EEEvPT_PKS2_PKT0_S8_ifPKiSA_iPKfiiiSC_SC_iiiii --------------------------
	.section	.nv.constant0._ZN4vllm25paged_attention_v1_kernelIfhLi64ELi16ELi128ELNS_18Fp8KVCacheDataTypeE2ELb1EEEvPT_PKS2_PKT0_S8_ifPKiSA_iPKfiiiSC_SC_iiiii,"a",@progbits
	.sectionflags	@""
	.align	4
.nv.constant0._ZN4vllm25paged_attention_v1_kernelIfhLi64ELi16ELi128ELNS_18Fp8KVCacheDataTypeE2ELb1EEEvPT_PKS2_PKT0_S8_ifPKiSA_iPKfiiiSC_SC_iiiii:
	.zero		476


//--------------------- .nv.constant0._ZN4vllm25paged_attention_v1_kernelIfhLi32ELi16ELi128ELNS_18Fp8KVCacheDataTypeE2ELb1EEEvPT_PKS2_PKT0_S8_ifPKiSA_iPKfiiiSC_SC_iiiii --------------------------
	.section	.nv.constant0._ZN4vllm25paged_attention_v1_kernelIfhLi32ELi16ELi128ELNS_18Fp8KVCacheDataTypeE2ELb1EEEvPT_PKS2_PKT0_S8_ifPKiSA_iPKfiiiSC_SC_iiiii,"a",@progbits
	.sectionflags	@""
	.align	4
.nv.constant0._ZN4vllm25paged_attention_v1_kernelIfhLi32ELi16ELi128ELNS_18Fp8KVCacheDataTypeE2ELb1EEEvPT_PKS2_PKT0_S8_ifPKiSA_iPKfiiiSC_SC_iiiii:
	.zero		476


//--------------------- .nv.constant0._ZN4vllm25paged_attention_v1_kernelIfhLi256ELi8ELi128ELNS_18Fp8KVCacheDataTypeE2ELb0EEEvPT_PKS2_PKT0_S8_ifPKiSA_iPKfiiiSC_SC_iiiii --------------------------
	.section	.nv.constant0._ZN4vllm25paged_attention_v1_kernelIfhLi256ELi8ELi128ELNS_18Fp8KVCacheDataTypeE2ELb0EEEvPT_PKS2_PKT0_S8_ifPKiSA_iPKfiiiSC_SC_iiiii,"a",@progbits
	.sectionflags	@""
	.align	4
.nv.constant0._ZN4vllm25paged_attention_v1_kernelIfhLi256ELi8ELi128ELNS_18Fp8KVCacheDataTypeE2ELb0EEEvPT_PKS2_PKT0_S8_ifPKiSA_iPKfiiiSC_SC_iiiii:
	.zero		476


//--------------------- .nv.constant0._ZN4vllm25paged_attention_v1_kernelIfhLi192ELi8ELi128ELNS_18Fp8KVCacheDataTypeE2ELb0EEEvPT_PKS2_PKT0_S8_ifPKiSA_iPKfiiiSC_SC_iiiii --------------------------
	.section	.nv.constant0._ZN4vllm25paged_attention_v1_kernelIfhLi192ELi8ELi128ELNS_18Fp8KVCacheDataTypeE2ELb0EEEvPT_PKS2_PKT0_S8_ifPKiSA_iPKfiiiSC_SC_iiiii,"a",@progbits
	.sectionflags	@""
	.align	4
.nv.constant0._ZN4vllm25paged_attention_v1_kernelIfhLi192ELi8ELi128ELNS_18Fp8KVCacheDataTypeE2ELb0EEEvPT_PKS2_PKT0_S8_ifPKiSA_iPKfiiiSC_SC_iiiii:
	.zero		476


//--------------------- .nv.constant0._ZN4vllm25paged_attention_v1_kernelIfhLi128ELi8ELi128ELNS_18Fp8KVCacheDataTypeE2ELb0EEEvPT_PKS2_PKT0_S8_ifPKiSA_iPKfiiiSC_SC_iiiii --------------------------
	.section	.nv.constant0._ZN4vllm25paged_attention_v1_kernelIfhLi128ELi8ELi128ELNS_18Fp8KVCacheDataTypeE2ELb0EEEvPT_PKS2_PKT0_S8_ifPKiSA_iPKfiiiSC_SC_iiiii,"a",@progbits
	.sectionflags	@""
	.align	4
.nv.constant0._ZN4vllm25paged_attention_v1_kernelIfhLi128ELi8ELi128ELNS_18Fp8KVCacheDataTypeE2ELb0EEEvPT_PKS2_PKT0_S8_ifPKiSA_iPKfiiiSC_SC_iiiii:
	.zero		476


//--------------------- .nv.constant0._ZN4vllm25paged_attention_v1_kernelIfhLi120ELi8ELi128ELNS_18Fp8KVCacheDataTypeE2ELb0EEEvPT_PKS2_PKT0_S8_ifPKiSA_iPKfiiiSC_SC_iiiii --------------------------
	.section	.nv.constant0._ZN4vllm25paged_attention_v1_kernelIfhLi120ELi8ELi128ELNS_18Fp8KVCacheDataTypeE2ELb0EEEvPT_PKS2_PKT0_S8_ifPKiSA_iPKfiiiSC_SC_iiiii,"a",@progbits
	.sectionflags	@""
	.align	4
.nv.constant0._ZN4vllm25paged_attention_v1_kernelIfhLi120ELi8ELi128ELNS_18Fp8KVCacheDataTypeE2ELb0EEEvPT_PKS2_PKT0_S8_ifPKiSA_iPKfiiiSC_SC_iiiii:
	.zero		476


//--------------------- .nv.constant0._ZN4vllm25paged_attention_v1_kernelIfhLi112ELi8ELi128ELNS_18Fp8KVCacheDataTypeE2ELb0EEEvPT_PKS2_PKT0_S8_ifPKiSA_iPKfiiiSC_SC_iiiii --------------------------
	.section	.nv.constant0._ZN4vllm25paged_attention_v1_kernelIfhLi112ELi8ELi128ELNS_18Fp8KVCacheDataTypeE2ELb0EEEvPT_PKS2_PKT0_S8_ifPKiSA_iPKfiiiSC_SC_iiiii,"a",@progbits
	.sectionflags	@""
	.align	4
.nv.constant0._ZN4vllm25paged_attention_v1_kernelIfhLi112ELi8ELi128ELNS_18Fp8KVCacheDataTypeE2ELb0EEEvPT_PKS2_PKT0_S8_ifPKiSA_iPKfiiiSC_SC_iiiii:
	.zero		476


//--------------------- .nv.constant0._ZN4vllm25paged_attention_v1_kernelIfhLi96ELi8ELi128ELNS_18Fp8KVCacheDataTypeE2ELb0EEEvPT_PKS2_PKT0_S8_ifPKiSA_iPKfiiiSC_SC_iiiii --------------------------
	.section	.nv.constant0._ZN4vllm25paged_attention_v1_kernelIfhLi96ELi8ELi128ELNS_18Fp8KVCacheDataTypeE2ELb0EEEvPT_PKS2_PKT0_S8_ifPKiSA_iPKfiiiSC_SC_iiiii,"a",@progbits
	.sectionflags	@""
	.align	4
.nv.constant0._ZN4vllm25paged_attention_v1_kernelIfhLi96ELi8ELi128ELNS_18Fp8KVCacheDataTypeE2ELb0EEEvPT_PKS2_PKT0_S8_ifPKiSA_iPKfiiiSC_SC_iiiii:
	.zero		476


//--------------------- .nv.constant0._ZN4vllm25paged_attention_v1_kernelIfhLi80ELi8ELi128ELNS_18Fp8KVCacheDataTypeE2ELb0EEEvPT_PKS2_PKT0_S8_ifPKiSA_iPKfiiiSC_SC_iiiii --------------------------
	.section	.nv.constant0._ZN4vllm25paged_attention_v1_kernelIfhLi80ELi8ELi128ELNS_18Fp8KVCacheDataTypeE2ELb0EEEvPT_PKS2_PKT0_S8_ifPKiSA_iPKfiiiSC_SC_iiiii,"a",@progbits
	.sectionflags	@""
	.align	4
.nv.constant0._ZN4vllm25paged_attention_v1_kernelIfhLi80ELi8ELi128ELNS_18Fp8KVCacheDataTypeE2ELb0EEEvPT_PKS2_PKT0_S8_ifPKiSA_iPKfiiiSC_SC_iiiii:
	.zero		476


//--------------------- .nv.constant0._ZN4vllm25paged_attention_v1_kernelIfhLi64ELi8ELi128ELNS_18Fp8KVCacheDataTypeE2ELb0EEEvPT_PKS2_PKT0_S8_ifPKiSA_iPKfiiiSC_SC_iiiii --------------------------
	.section	.nv.constant0._ZN4vllm25paged_attention_v1_kernelIfhLi64ELi8ELi128ELNS_18Fp8KVCacheDataTypeE2ELb0EEEvPT_PKS2_PKT0_S8_ifPKiSA_iPKfiiiSC_SC_iiiii,"a",@progbits
	.sectionflags	@""
	.align	4
.nv.constant0._ZN4vllm25paged_attention_v1_kernelIfhLi64ELi8ELi128ELNS_18Fp8KVCacheDataTypeE2ELb0EEEvPT_PKS2_PKT0_S8_ifPKiSA_iPKfiiiSC_SC_iiiii:
	.zero		476


//--------------------- .nv.constant0._ZN4vllm25paged_attention_v1_kernelIfhLi32ELi8ELi128ELNS_18Fp8KVCacheDataTypeE2ELb0EEEvPT_PKS2_PKT0_S8_ifPKiSA_iPKfiiiSC_SC_iiiii --------------------------
	.section	.nv.constant0._ZN4vllm25paged_attention_v1_kernelIfhLi32ELi8ELi128ELNS_18Fp8KVCacheDataTypeE2ELb0EEEvPT_PKS2_PKT0_S8_ifPKiSA_iPKfiiiSC_SC_iiiii,"a",@progbits
	.sectionflags	@""
	.align	4
.nv.constant0._ZN4vllm25paged_attention_v1_kernelIfhLi32ELi8ELi128ELNS_18Fp8KVCacheDataTypeE2ELb0EEEvPT_PKS2_PKT0_S8_ifPKiSA_iPKfiiiSC_SC_iiiii:
	.zero		476


//--------------------- .nv.constant0._ZN4vllm25paged_attention_v1_kernelIfhLi256ELi8ELi128ELNS_18Fp8KVCacheDataTypeE2ELb1EEEvPT_PKS2_PKT0_S8_ifPKiSA_iPKfiiiSC_SC_iiiii --------------------------
	.section	.nv.constant0._ZN4vllm25paged_attention_v1_kernelIfhLi256ELi8ELi128ELNS_18Fp8KVCacheDataTypeE2ELb1EEEvPT_PKS2_PKT0_S8_ifPKiSA_iPKfiiiSC_SC_iiiii,"a",@progbits
	.sectionflags	@""
	.align	4
.nv.constant0._ZN4vllm25paged_attention_v1_kernelIfhLi256ELi8ELi128ELNS_18Fp8KVCacheDataTypeE2ELb1EEEvPT_PKS2_PKT0_S8_ifPKiSA_iPKfiiiSC_SC_iiiii:
	.zero		476


//--------------------- .nv.constant0._ZN4vllm25paged_attention_v1_kernelIfhLi192ELi8ELi128ELNS_18Fp8KVCacheDataTypeE2ELb1EEEvPT_PKS2_PKT0_S8_ifPKiSA_iPKfiiiSC_SC_iiiii --------------------------
	.section	.nv.constant0._ZN4vllm25paged_attention_v1_kernelIfhLi192ELi8ELi128ELNS_18Fp8KVCacheDataTypeE2ELb1EEEvPT_PKS2_PKT0_S8_ifPKiSA_iPKfiiiSC_SC_iiiii,"a",@progbits
	.sectionflags	@""
	.align	4
.nv.constant0._ZN4vllm25paged_attention_v1_kernelIfhLi192ELi8ELi128ELNS_18Fp8KVCacheDataTypeE2ELb1EEEvPT_PKS2_PKT0_S8_ifPKiSA_iPKfiiiSC_SC_iiiii:
	.zero		476


//--------------------- .nv.constant0._ZN4vllm25paged_attention_v1_kernelIfhLi128ELi8ELi128ELNS_18Fp8KVCacheDataTypeE2ELb1EEEvPT_PKS2_PKT0_S8_ifPKiSA_iPKfiiiSC_SC_iiiii --------------------------
	.section	.nv.constant0._ZN4vllm25paged_attention_v1_kernelIfhLi128ELi8ELi128ELNS_18Fp8KVCacheDataTypeE2ELb1EEEvPT_PKS2_PKT0_S8_ifPKiSA_iPKfiiiSC_SC_iiiii,"a",@progbits
	.sectionflags	@""
	.align	4
.nv.constant0._ZN4vllm25paged_attention_v1_kernelIfhLi128ELi8ELi128ELNS_18Fp8KVCacheDataTypeE2ELb1EEEvPT_PKS2_PKT0_S8_ifPKiSA_iPKfiiiSC_SC_iiiii:
	.zero		476


//--------------------- .nv.constant0._ZN4vllm25paged_attention_v1_kernelIfhLi120ELi8ELi128ELNS_18Fp8KVCacheDataTypeE2ELb1EEEvPT_PKS2_PKT0_S8_ifPKiSA_iPKfiiiSC_SC_iiiii --------------------------
	.section	.nv.constant0._ZN4vllm25paged_attention_v1_kernelIfhLi120ELi8ELi128ELNS_18Fp8KVCacheDataTypeE2ELb1EEEvPT_PKS2_PKT0_S8_ifPKiSA_iPKfiiiSC_SC_iiiii,"a",@progbits
	.sectionflags	@""
	.align	4
.nv.constant0._ZN4vllm25paged_attention_v1_kernelIfhLi120ELi8ELi128ELNS_18Fp8KVCacheDataTypeE2ELb1EEEvPT_PKS2_PKT0_S8_ifPKiSA_iPKfiiiSC_SC_iiiii:
	.zero		476


//--------------------- .nv.constant0._ZN4vllm25paged_attention_v1_kernelIfhLi112ELi8ELi128ELNS_18Fp8KVCacheDataTypeE2ELb1EEEvPT_PKS2_PKT0_S8_ifPKiSA_iPKfiiiSC_SC_iiiii --------------------------
	.section	.nv.constant0._ZN4vllm25paged_attention_v1_kernelIfhLi112ELi8ELi128ELNS_18Fp8KVCacheDataTypeE2ELb1EEEvPT_PKS2_PKT0_S8_ifPKiSA_iPKfiiiSC_SC_iiiii,"a",@progbits
	.sectionflags	@""
	.align	4
.nv.constant0._ZN4vllm25paged_attention_v1_kernelIfhLi112ELi8ELi128ELNS_18Fp8KVCacheDataTypeE2ELb1EEEvPT_PKS2_PKT0_S8_ifPKiSA_iPKfiiiSC_SC_iiiii:
	.zero		476


//--------------------- .nv.constant0._ZN4vllm25paged_attention_v1_kernelIfhLi96ELi8ELi128ELNS_18Fp8KVCacheDataTypeE2ELb1EEEvPT_PKS2_PKT0_S8_ifPKiSA_iPKfiiiSC_SC_iiiii --------------------------
	.section	.nv.constant0._ZN4vllm25paged_attention_v1_kernelIfhLi96ELi8ELi128ELNS_18Fp8KVCacheDataTypeE2ELb1EEEvPT_PKS2_PKT0_S8_ifPKiSA_iPKfiiiSC_SC_iiiii,"a",@progbits
	.sectionflags	@""
	.align	4
.nv.constant0._ZN4vllm25paged_attention_v1_kernelIfhLi96ELi8ELi128ELNS_18Fp8KVCacheDataTypeE2ELb1EEEvPT_PKS2_PKT0_S8_ifPKiSA_iPKfiiiSC_SC_iiiii:
	.zero		476


//--------------------- .nv.constant0._ZN4vllm25paged_attention_v1_kernelIfhLi80ELi8ELi128ELNS_18Fp8KVCacheDataTypeE2ELb1EEEvPT_PKS2_PKT0_S8_ifPKiSA_iPKfiiiSC_SC_iiiii --------------------------
	.section	.nv.constant0._ZN4vllm25paged_attention_v1_kernelIfhLi80ELi8ELi128ELNS_18Fp8KVCacheDataTypeE2ELb1EEEvPT_PKS2_PKT0_S8_ifPKiSA_iPKfiiiSC_SC_iiiii,"a",@progbits
	.sectionflags	@""
	.align	4
.nv.constant0._ZN4vllm25paged_attention_v1_kernelIfhLi80ELi8ELi128ELNS_18Fp8KVCacheDataTypeE2ELb1EEEvPT_PKS2_PKT0_S8_ifPKiSA_iPKfiiiSC_SC_iiiii:
	.zero		476


//--------------------- .nv.constant0._ZN4vllm25paged_attention_v1_kernelIfhLi64ELi8ELi128ELNS_18Fp8KVCacheDataTypeE2ELb1EEEvPT_PKS2_PKT0_S8_ifPKiSA_iPKfiiiSC_SC_iiiii --------------------------
	.section	.nv.constant0._ZN4vllm25paged_attention_v1_kernelIfhLi64ELi8ELi128ELNS_18Fp8KVCacheDataTypeE2ELb1EEEvPT_PKS2_PKT0_S8_ifPKiSA_iPKfiiiSC_SC_iiiii,"a",@progbits
	.sectionflags	@""
	.align	4
.nv.constant0._ZN4vllm25paged_attention_v1_kernelIfhLi64ELi8ELi128ELNS_18Fp8KVCacheDataTypeE2ELb1EEEvPT_PKS2_PKT0_S8_ifPKiSA_iPKfiiiSC_SC_iiiii:
	.zero		476


//--------------------- .nv.constant0._ZN4vllm25paged_attention_v1_kernelIfhLi32ELi8ELi128ELNS_18Fp8KVCacheDataTypeE2ELb1EEEvPT_PKS2_PKT0_S8_ifPKiSA_iPKfiiiSC_SC_iiiii --------------------------
	.section	.nv.constant0._ZN4vllm25paged_attention_v1_kernelIfhLi32ELi8ELi128ELNS_18Fp8KVCacheDataTypeE2ELb1EEEvPT_PKS2_PKT0_S8_ifPKiSA_iPKfiiiSC_SC_iiiii,"a",@progbits
	.sectionflags	@""
	.align	4
.nv.constant0._ZN4vllm25paged_attention_v1_kernelIfhLi32ELi8ELi128ELNS_18Fp8KVCacheDataTypeE2ELb1EEEvPT_PKS2_PKT0_S8_ifPKiSA_iPKfiiiSC_SC_iiiii:
	.zero		476


//--------------------- .nv.constant0._ZN4vllm25paged_attention_v1_kernelI13__nv_bfloat16hLi256ELi32ELi128ELNS_18Fp8KVCacheDataTypeE1ELb0EEEvPT_PKS3_PKT0_S9_ifPKiSB_iPKfiiiSD_SD_iiiii --------------------------
	.section	.nv.constant0._ZN4vllm25paged_attention_v1_kernelI13__nv_bfloat16hLi256ELi32ELi128ELNS_18Fp8KVCacheDataTypeE1ELb0EEEvPT_PKS3_PKT0_S9_ifPKiSB_iPKfiiiSD_SD_iiiii,"a",@progbits
	.sectionflags	@""
	.align	4
.nv.constant0._ZN4vllm25paged_attention_v1_kernelI13__nv_bfloat16hLi256ELi32ELi128ELNS_18Fp8KVCacheDataTypeE1ELb0EEEvPT_PKS3_PKT0_S9_ifPKiSB_iPKfiiiSD_SD_iiiii:
	.zero		476


//--------------------- .nv.constant0._ZN4vllm25paged_attention_v1_kernelI13__nv_bfloat16hLi192ELi32ELi128ELNS_18Fp8KVCacheDataTypeE1ELb0EEEvPT_PKS3_PKT0_S9_ifPKiSB_iPKfiiiSD_SD_iiiii --------------------------
	.section	.nv.constant0._ZN4vllm25paged_attention_v1_kernelI13__nv_bfloat16hLi192ELi32ELi128ELNS_18Fp8KVCacheDataTypeE1ELb0EEEvPT_PKS3_PKT0_S9_ifPKiSB_iPKfiiiSD_SD_iiiii,"a",@progbits
	.sectionflags	@""
	.align	4
.nv.constant0._ZN4vllm25paged_attention_v1_kernelI13__nv_bfloat16hLi192ELi32ELi128ELNS_18Fp8KVCacheDataTypeE1ELb0EEEvPT_PKS3_PKT0_S9_ifPKiSB_iPKfiiiSD_SD_iiiii:
	.zero		476


//--------------------- .nv.constant0._ZN4vllm25paged_attention_v1_kernelI13__nv_bfloat16hLi128ELi32ELi128ELNS_18Fp8KVCacheDataTypeE1ELb0EEEvPT_PKS3_PKT0_S9_ifPKiSB_iPKfiiiSD_SD_iiiii --------------------------
	.section	.nv.constant0._ZN4vllm25paged_attention_v1_kernelI13__nv_bfloat16hLi128ELi32ELi128ELNS_18Fp8KVCacheDataTypeE1ELb0EEEvPT_PKS3_PKT0_S9_ifPKiSB_iPKfiiiSD_SD_iiiii,"a",@progbits
	.sectionflags	@""
	.align	4
.nv.constant0._ZN4vllm25paged_attention_v1_kernelI13__nv_bfloat16hLi128ELi32ELi128ELNS_18Fp8KVCacheDataTypeE1ELb0EEEvPT_PKS3_PKT0_S9_ifPKiSB_iPKfiiiSD_SD_iiiii:
	.zero		476


//--------------------- .nv.constant0._ZN4vllm25paged_attention_v1_kernelI13__nv_bfloat16hLi120ELi32ELi128ELNS_18Fp8KVCacheDataTypeE1ELb0EEEvPT_PKS3_PKT0_S9_ifPKiSB_iPKfiiiSD_SD_iiiii --------------------------
	.section	.nv.constant0._ZN4vllm25paged_attention_v1_kernelI13__nv_bfloat16hLi120ELi32ELi128ELNS_18Fp8KVCacheDataTypeE1ELb0EEEvPT_PKS3_PKT0_S9_ifPKiSB_iPKfiiiSD_SD_iiiii,"a",@progbits
	.sectionflags	@""
	.align	4
.nv.constant0._ZN4vllm25paged_attention_v1_kernelI13__nv_bfloat16hLi120ELi32ELi128ELNS_18Fp8KVCacheDataTypeE1ELb0EEEvPT_PKS3_PKT0_S9_ifPKiSB_iPKfiiiSD_SD_iiiii:
	.zero		476


//--------------------- .nv.constant0._ZN4vllm25paged_attention_v1_kernelI13__nv_bfloat16hLi112ELi32ELi128ELNS_18Fp8KVCacheDataTypeE1ELb0EEEvPT_PKS3_PKT0_S9_ifPKiSB_iPKfiiiSD_SD_iiiii --------------------------
	.section	.nv.constant0._ZN4vllm25paged_attention_v1_kernelI13__nv_bfloat16hLi112ELi32ELi128ELNS_18Fp8KVCacheDataTypeE1ELb0EEEvPT_PKS3_PKT0_S9_ifPKiSB_iPKfiiiSD_SD_iiiii,"a",@progbits
	.sectionflags	@""
	.align	4
.nv.constant0._ZN4vllm25paged_attention_v1_kernelI13__nv_bfloat16hLi112ELi32ELi128ELNS_18Fp8KVCacheDataTypeE1ELb0EEEvPT_PKS3_PKT0_S9_ifPKiSB_iPKfiiiSD_SD_iiiii:
	.zero		476


//--------------------- .nv.constant0._ZN4vllm25paged_attention_v1_kernelI13__nv_bfloat16hLi96ELi32ELi128ELNS_18Fp8KVCacheDataTypeE1ELb0EEEvPT_PKS3_PKT0_S9_ifPKiSB_iPKfiiiSD_SD_iiiii --------------------------
	.section	.nv.constant0._ZN4vllm25paged_attention_v1_kernelI13__nv_bfloat16hLi96ELi32ELi128ELNS_18Fp8KVCacheDataTypeE1ELb0EEEvPT_PKS3_PKT0_S9_ifPKiSB_iPKfiiiSD_SD_iiiii,"a",@progbits
	.sectionflags	@""
	.align	4
.nv.constant0._ZN4vllm25paged_attention_v1_kernelI13__nv_bfloat16hLi96ELi32ELi128ELNS_18Fp8KVCacheDataTypeE1ELb0EEEvPT_PKS3_PKT0_S9_ifPKiSB_iPKfiiiSD_SD_iiiii:
	.zero		476


//--------------------- .nv.constant0._ZN4vllm25paged_attention_v1_kernelI13__nv_bfloat16hLi80ELi32ELi128ELNS_18Fp8KVCacheDataTypeE1ELb0EEEvPT_PKS3_PKT0_S9_ifPKiSB_iPKfiiiSD_SD_iiiii --------------------------
	.section	.nv.constant0._ZN4vllm25paged_attention_v1_kernelI13__nv_bfloat16hLi80ELi32ELi128ELNS_18Fp8KVCacheDataTypeE1ELb0EEEvPT_PKS3_PKT0_S9_ifPKiSB_iPKfiiiSD_SD_iiiii,"a",@progbits
	.sectionflags	@""
	.align	4
.nv.constant0._ZN4vllm25paged_attention_v1_kernelI13__nv_bfloat16hLi80ELi32ELi128ELNS_18Fp8KVCacheDataTypeE1ELb0EEEvPT_PKS3_PKT0_S9_ifPKiSB_iPKfiiiSD_SD_iiiii:
	.zero		476


//--------------------- .nv.constant0._ZN4vllm25paged_attention_v1_kernelI13__nv_bfloat16hLi64ELi32ELi128ELNS_18Fp8KVCacheDataTypeE1ELb0EEEvPT_PKS3_PKT0_S9_ifPKiSB_iPKfiiiSD_SD_iiiii --------------------------
	.section	.nv.constant0._ZN4vllm25paged_attention_v1_kernelI13__nv_bfloat16hLi64ELi32ELi128ELNS_18Fp8KVCacheDataTypeE1ELb0EEEvPT_PKS3_PKT0_S9_ifPKiSB_iPKfiiiSD_SD_iiiii,"a",@progbits
	.sectionflags	@""
	.align	4
.nv.constant0._ZN4vllm25paged_attention_v1_kernelI13__nv_bfloat16hLi64ELi32ELi128ELNS_18Fp8KVCacheDataTypeE1ELb0EEEvPT_PKS3_PKT0_S9_ifPKiSB_iPKfiiiSD_SD_iiiii:
	.zero		476


//--------------------- .nv.constant0._ZN4vllm25paged_attention_v1_kernelI13__nv_bfloat16hLi32ELi32ELi128ELNS_18Fp8KVCacheDataTypeE1ELb0EEEvPT_PKS3_PKT0_S9_ifPKiSB_iPKfiiiSD_SD_iiiii --------------------------
	.section	.nv.constant0._ZN4vllm25paged_attention_v1_kernelI13__nv_bfloat16hLi32ELi32ELi128ELNS_18Fp8KVCacheDataTypeE1ELb0EEEvPT_PKS3_PKT0_S9_ifPKiSB_iPKfiiiSD_SD_iiiii,"a",@progbits
	.sectionflags	@""
	.align	4
.nv.constant0._ZN4vllm25paged_attention_v1_kernelI13__nv_bfloat16hLi32ELi32ELi128ELNS_18Fp8KVCacheDataTypeE1ELb0EEEvPT_PKS3_PKT0_S9_ifPKiSB_iPKfiiiSD_SD_iiiii:
	.zero		476


//--------------------- .nv.constant0._ZN4vllm25paged_attention_v1_kernelI13__nv_bfloat16hLi256ELi32ELi128ELNS_18Fp8KVCacheDataTypeE1ELb1EEEvPT_PKS3_PKT0_S9_ifPKiSB_iPKfiiiSD_SD_iiiii --------------------------
	.section	.nv.constant0._ZN4vllm25paged_attention_v1_kernelI13__nv_bfloat16hLi256ELi32ELi128ELNS_18Fp8KVCacheDataTypeE1ELb1EEEvPT_PKS3_PKT0_S9_ifPKiSB_iPKfiiiSD_SD_iiiii,"a",@progbits
	.sectionflags	@""
	.align	4
.nv.constant0._ZN4vllm25paged_attention_v1_kernelI13__nv_bfloat16hLi256ELi32ELi128ELNS_18Fp8KVCacheDataTypeE1ELb1EEEvPT_PKS3_PKT0_S9_ifPKiSB_iPKfiiiSD_SD_iiiii:
	.zero		476


//--------------------- .nv.constant0._ZN4vllm25paged_attention_v1_kernelI13__nv_bfloat16hLi192ELi32ELi128ELNS_18Fp8KVCacheDataTypeE1ELb1EEEvPT_PKS3_PKT0_S9_ifPKiSB_iPKfiiiSD_SD_iiiii --------------------------
	.section	.nv.constant0._ZN4vllm25paged_attention_v1_kernelI13__nv_bfloat16hLi192ELi32ELi128ELNS_18Fp8KVCacheDataTypeE1ELb1EEEvPT_PKS3_PKT0_S9_ifPKiSB_iPKfiiiSD_SD_iiiii,"a",@progbits
	.sectionflags	@""
	.align	4
.nv.constant0._ZN4vllm25paged_attention_v1_kernelI13__nv_bfloat16hLi192ELi32ELi128ELNS_18Fp8KVCacheDataTypeE1ELb1EEEvPT_PKS3_PKT0_S9_ifPKiSB_iPKfiiiSD_SD_iiiii:
	.zero		476


//--------------------- .nv.constant0._ZN4vllm25paged_attention_v1_kernelI13__nv_bfloat16hLi128ELi32ELi128ELNS_18Fp8KVCacheDataTypeE1ELb1EEEvPT_PKS3_PKT0_S9_ifPKiSB_iPKfiiiSD_SD_iiiii --------------------------
	.section	.nv.constant0._ZN4vllm25paged_attention_v1_kernelI13__nv_bfloat16hLi128ELi32ELi128ELNS_18Fp8KVCacheDataTypeE1ELb1EEEvPT_PKS3_PKT0_S9_ifPKiSB_iPKfiiiSD_SD_iiiii,"a",@progbits
	.sectionflags	@""
	.align	4
.nv.constant0._ZN4vllm25paged_attention_v1_kernelI13__nv_bfloat16hLi128ELi32ELi128ELNS_18Fp8KVCacheDataTypeE1ELb1EEEvPT_PKS3_PKT0_S9_ifPKiSB_iPKfiiiSD_SD_iiiii:
	.zero		476


//--------------------- .nv.constant0._ZN4vllm25paged_attention_v1_kernelI13__nv_bfloat16hLi120ELi32ELi128ELNS_18Fp8KVCacheDataTypeE1ELb1EEEvPT_PKS3_PKT0_S9_ifPKiSB_iPKfiiiSD_SD_iiiii --------------------------
	.section	.nv.constant0._ZN4vllm25paged_attention_v1_kernelI13__nv_bfloat16hLi120ELi32ELi128ELNS_18Fp8KVCacheDataTypeE1ELb1EEEvPT_PKS3_PKT0_S9_ifPKiSB_iPKfiiiSD_SD_iiiii,"a",@progbits
	.sectionflags	@""
	.align	4
.nv.constant0._ZN4vllm25paged_attention_v1_kernelI13__nv_bfloat16hLi120ELi32ELi128ELNS_18Fp8KVCacheDataTypeE1ELb1EEEvPT_PKS3_PKT0_S9_ifPKiSB_iPKfiiiSD_SD_iiiii:
	.zero		476


//--------------------- .nv.constant0._ZN4vllm25paged_attention_v1_kernelI13__nv_bfloat16hLi112ELi32ELi128ELNS_18Fp8KVCacheDataTypeE1ELb1EEEvPT_PKS3_PKT0_S9_ifPKiSB_iPKfiiiSD_SD_iiiii --------------------------
	.section	.nv.constant0._ZN4vllm25paged_attention_v1_kernelI13__nv_bfloat16hLi112ELi32ELi128ELNS_18Fp8KVCacheDataTypeE1ELb1EEEvPT_PKS3_PKT0_S9_ifPKiSB_iPKfiiiSD_SD_iiiii,"a",@progbits
	.sectionflags	@""
	.align	4
.nv.constant0._ZN4vllm25paged_attention_v1_kernelI13__nv_bfloat16hLi112ELi32ELi128ELNS_18Fp8KVCacheDataTypeE1ELb1EEEvPT_PKS3_PKT0_S9_ifPKiSB_iPKfiiiSD_SD_iiiii:
	.zero		476


//--------------------- .nv.constant0._ZN4vllm25paged_attention_v1_kernelI13__nv_bfloat16hLi96ELi32ELi128ELNS_18Fp8KVCacheDataTypeE1ELb1EEEvPT_PKS3_PKT0_S9_ifPKiSB_iPKfiiiSD_SD_iiiii --------------------------
	.section	.nv.constant0._ZN4vllm25paged_attention_v1_kernelI13__nv_bfloat16hLi96ELi32ELi128ELNS_18Fp8KVCacheDataTypeE1ELb1EEEvPT_PKS3_PKT0_S9_ifPKiSB_iPKfiiiSD_SD_iiiii,"a",@progbits
	.sectionflags	@""
	.align	4
.nv.constant0._ZN4vllm25paged_attention_v1_kernelI13__nv_bfloat16hLi96ELi32ELi128ELNS_18Fp8KVCacheDataTypeE1ELb1EEEvPT_PKS3_PKT0_S9_ifPKiSB_iPKfiiiSD_SD_iiiii:
	.zero		476


//--------------------- .nv.constant0._ZN4vllm25paged_attention_v1_kernelI13__nv_bfloat16hLi80ELi32ELi128ELNS_18Fp8KVCacheDataTypeE1ELb1EEEvPT_PKS3_PKT0_S9_ifPKiSB_iPKfiiiSD_SD_iiiii --------------------------
	.section	.nv.constant0._ZN4vllm25paged_attention_v1_kernelI13__nv_bfloat16hLi80ELi32ELi128ELNS_18Fp8KVCacheDataTypeE1ELb1EEEvPT_PKS3_PKT0_S9_ifPKiSB_iPKfiiiSD_SD_iiiii,"a",@progbits
	.sectionflags	@""
	.align	4
.nv.constant0._ZN4vllm25paged_attention_v1_kernelI13__nv_bfloat16hLi80ELi32ELi128ELNS_18Fp8KVCacheDataTypeE1ELb1EEEvPT_PKS3_PKT0_S9_ifPKiSB_iPKfiiiSD_SD_iiiii:
	.zero		476


//--------------------- .nv.constant0._ZN4vllm25paged_attention_v1_kernelI13__nv_bfloat16hLi64ELi32ELi128ELNS_18Fp8KVCacheDataTypeE1ELb1EEEvPT_PKS3_PKT0_S9_ifPKiSB_iPKfiiiSD_SD_iiiii --------------------------
	.section	.nv.constant0._ZN4vllm25paged_attention_v1_kernelI13__nv_bfloat16hLi64ELi32ELi128ELNS_18Fp8KVCacheDataTypeE1ELb1EEEvPT_PKS3_PKT0_S9_ifPKiSB_iPKfiiiSD_SD_iiiii,"a",@progbits
	.sectionflags	@""
	.align	4
.nv.constant0._ZN4vllm25paged_attention_v1_kernelI13__nv_bfloat16hLi64ELi32ELi128ELNS_18Fp8KVCacheDataTypeE1ELb1EEEvPT_PKS3_PKT0_S9_ifPKiSB_iPKfiiiSD_SD_iiiii:
	.zero		476


//--------------------- .nv.constant0._ZN4vllm25paged_attention_v1_kernelI13__nv_bfloat16hLi32ELi32ELi128ELNS_18Fp8KVCacheDataTypeE1ELb1EEEvPT_PKS3_PKT0_S9_ifPKiSB_iPKfiiiSD_SD_iiiii --------------------------
	.section	.nv.constant0._ZN4vllm25paged_attention_v1_kernelI13__nv_bfloat16hLi32ELi32ELi128ELNS_18Fp8KVCacheDataTypeE1ELb1EEEvPT_PKS3_PKT0_S9_ifPKiSB_iPKfiiiSD_SD_iiiii,"a",@progbits
	.sectionflags	@""
	.align	4
.nv.constant0._ZN4vllm25paged_attention_v1_kernelI13__nv_bfloat16hLi32ELi32ELi128ELNS_18Fp8KVCacheDataTypeE1ELb1EEEvPT_PKS3_PKT0_S9_ifPKiSB_iPKfiiiSD_SD_iiiii:
	.zero		476


//--------------------- .nv.constant0._ZN4vllm25paged_attention_v1_kernelI13__nv_bfloat16hLi256ELi16ELi128ELNS_18Fp8KVCacheDataTypeE1ELb0EEEvPT_PKS3_PKT0_S9_ifPKiSB_iPKfiiiSD_SD_iiiii --------------------------
	.section	.nv.constant0._ZN4vllm25paged_attention_v1_kernelI13__nv_bfloat16hLi256ELi16ELi128ELNS_18Fp8KVCacheDataTypeE1ELb0EEEvPT_PKS3_PKT0_S9_ifPKiSB_iPKfiiiSD_SD_iiiii,"a",@progbits
	.sectionflags	@""
	.align	4
.nv.constant0._ZN4vllm25paged_attention_v1_kernelI13__nv_bfloat16hLi256ELi16ELi128ELNS_18Fp8KVCacheDataTypeE1ELb0EEEvPT_PKS3_PKT0_S9_ifPKiSB_iPKfiiiSD_SD_iiiii:
	.zero		476


//--------------------- .nv.constant0._ZN4vllm25paged_attention_v1_kernelI13__nv_bfloat16hLi192ELi16ELi128ELNS_18Fp8KVCacheDataTypeE1ELb0EEEvPT_PKS3_PKT0_S9_ifPKiSB_iPKfiiiSD_SD_iiiii --------------------------
	.section	.nv.constant0._ZN4vllm25paged_attention_v1_kernelI13__nv_bfloat16hLi192ELi16ELi128ELNS_18Fp8KVCacheDataTypeE1ELb0EEEvPT_PKS3_PKT0_S9_ifPKiSB_iPKfiiiSD_SD_iiiii,"a",@progbits
	.sectionflags	@""
	.align	4
.nv.constant0._ZN4vllm25paged_attention_v1_kernelI13__nv_bfloat16hLi192ELi16ELi128ELNS_18Fp8KVCacheDataTypeE1ELb0EEEvPT_PKS3_PKT0_S9_ifPKiSB_iPKfiiiSD_SD_iiiii:
	.zero		476


//--------------------- .nv.constant0._ZN4vllm25paged_attention_v1_kernelI13__nv_bfloat16hLi128ELi16ELi128ELNS_18Fp8KVCacheDataTypeE1ELb0EEEvPT_PKS3_PKT0_S9_ifPKiSB_iPKfiiiSD_SD_iiiii --------------------------
	.section	.nv.constant0._ZN4vllm25paged_attention_v1_kernelI13__nv_bfloat16hLi128ELi16ELi128ELNS_18Fp8KVCacheDataTypeE1ELb0EEEvPT_PKS3_PKT0_S9_ifPKiSB_iPKfiiiSD_SD_iiiii,"a",@progbits
	.sectionflags	@""
	.align	4
.nv.constant0._ZN4vllm25paged_attention_v1_kernelI13__nv_bfloat16hLi128ELi16ELi128ELNS_18Fp8KVCacheDataTypeE1ELb0EEEvPT_PKS3_PKT0_S9_ifPKiSB_iPKfiiiSD_SD_iiiii:
	.zero		476


//--------------------- .nv.constant0._ZN4vllm25paged_attention_v1_kernelI13__nv_bfloat16hLi120ELi16ELi128ELNS_18Fp8KVCacheDataTypeE1ELb0EEEvPT_PKS3_PKT0_S9_ifPKiSB_iPKfiiiSD_SD_iiiii --------------------------
	.section	.nv.constant0._ZN4vllm25paged_attention_v1_kernelI13__nv_bfloat16hLi120ELi16ELi128ELNS_18Fp8KVCacheDataTypeE1ELb0EEEvPT_PKS3_PKT0_S9_ifPKiSB_iPKfiiiSD_SD_iiiii,"a",@progbits
	.sectionflags	@""
	.align	4
.nv.constant0._ZN4vllm25paged_attention_v1_kernelI13__nv_bfloat16hLi120ELi16ELi128ELNS_18Fp8KVCacheDataTypeE1ELb0EEEvPT_PKS3_PKT0_S9_ifPKiSB_iPKfiiiSD_SD_iiiii:
	.zero		476


//--------------------- .nv.constant0._ZN4vllm25paged_attention_v1_kernelI13__nv_bfloat16hLi112ELi16ELi128ELNS_18Fp8KVCacheDataTypeE1ELb0EEEvPT_PKS3_PKT0_S9_ifPKiSB_iPKfiiiSD_SD_iiiii --------------------------
	.section	.nv.constant0._ZN4vllm25paged_attention_v1_kernelI13__nv_bfloat16hLi112ELi16ELi128ELNS_18Fp8KVCacheDataTypeE1ELb0EEEvPT_PKS3_PKT0_S9_ifPKiSB_iPKfiiiSD_SD_iiiii,"a",@progbits
	.sectionflags	@""
	.align	4
.nv.constant0._ZN4vllm25paged_attention_v1_kernelI13__nv_bfloat16hLi112ELi16ELi128ELNS_18Fp8KVCacheDataTypeE1ELb0EEEvPT_PKS3_PKT0_S9_ifPKiSB_iPKfiiiSD_SD_iiiii:
	.zero		476


//--------------------- .nv.constant0._ZN4vllm25paged_attention_v1_kernelI13__nv_bfloat16hLi96ELi16ELi128ELNS_18Fp8KVCacheDataTypeE1ELb0EEEvPT_PKS3_PKT0_S9_ifPKiSB_iPKfiiiSD_SD_iiiii --------------------------
	.section	.nv.constant0._ZN4vllm25paged_attention_v1_kernelI13__nv_bfloat16hLi96ELi16ELi128ELNS_18Fp8KVCacheDataTypeE1ELb0EEEvPT_PKS3_PKT0_S9_ifPKiSB_iPKfiiiSD_SD_iiiii,"a",@progbits
	.sectionflags	@""
	.align	4
.nv.constant0._ZN4vllm25paged_attention_v1_kernelI13__nv_bfloat16hLi96ELi16ELi128ELNS_18Fp8KVCacheDataTypeE1ELb0EEEvPT_PKS3_PKT0_S9_ifPKiSB_iPKfiiiSD_SD_iiiii:
	.zero		476


//--------------------- .nv.constant0._ZN4vllm25paged_attention_v1_kernelI13__nv_bfloat16hLi80ELi16ELi128ELNS_18Fp8KVCacheDataTypeE1ELb0EEEvPT_PKS3_PKT0_S9_ifPKiSB_iPKfiiiSD_SD_iiiii --------------------------
	.section	.nv.constant0._ZN4vllm25paged_attention_v1_kernelI13__nv_bfloat16hLi80ELi16ELi128ELNS_18Fp8KVCacheDataTypeE1ELb0EEEvPT_PKS3_PKT0_S9_ifPKiSB_iPKfiiiSD_SD_iiiii,"a",@progbits
	.sectionflags	@""
	.align	4
.nv.constant0._ZN4vllm25paged_attention_v1_kernelI13__nv_bfloat16hLi80ELi16ELi128ELNS_18Fp8KVCacheDataTypeE1ELb0EEEvPT_PKS3_PKT0_S9_ifPKiSB_iPKfiiiSD_SD_iiiii:
	.zero		476


//--------------------- .nv.constant0._ZN4vllm25paged_attention_v1_kernelI13__nv_bfloat16hLi64ELi16ELi128ELNS_18Fp8KVCacheDataTypeE1ELb0EEEvPT_PKS3_PKT0_S9_ifPKiSB_iPKfiiiSD_SD_iiiii --------------------------
	.section	.nv.constant0._ZN4vllm25paged_attention_v1_kernelI13__nv_bfloat16hLi64ELi16ELi128ELNS_18Fp8KVCacheDataTypeE1ELb0EEEvPT_PKS3_PKT0_S9_ifPKiSB_iPKfiiiSD_SD_iiiii,"a",@progbits
	.sectionflags	@""
	.align	4
.nv.constant0._ZN4vllm25paged_attention_v1_kernelI13__nv_bfloat16hLi64ELi16ELi128ELNS_18Fp8KVCacheDataTypeE1ELb0EEEvPT_PKS3_PKT0_S9_ifPKiSB_iPKfiiiSD_SD_iiiii:
	.zero		476


//--------------------- .nv.constant0._ZN4vllm25paged_attention_v1_kernelI13__nv_bfloat16hLi32ELi16ELi128ELNS_18Fp8KVCacheDataTypeE1ELb0EEEvPT_PKS3_PKT0_S9_ifPKiSB_iPKfiiiSD_SD_iiiii --------------------------
	.section	.nv.constant0._ZN4vllm25paged_attention_v1_kernelI13__nv_bfloat16hLi32ELi16ELi128ELNS_18Fp8KVCacheDataTypeE1ELb0EEEvPT_PKS3_PKT0_S9_ifPKiSB_iPKfiiiSD_SD_iiiii,"a",@progbits
	.sectionflags	@""
	.align	4
.nv.constant0._ZN4vllm25paged_attention_v1_kernelI13__nv_bfloat16hLi32ELi16ELi128ELNS_18Fp8KVCacheDataTypeE1ELb0EEEvPT_PKS3_PKT0_S9_ifPKiSB_iPKfiiiSD_SD_iiiii:
	.zero		476


//--------------------- .nv.constant0._ZN4vllm25paged_attention_v1_kernelI13__nv_bfloat16hLi256ELi16ELi128ELNS_18Fp8KVCacheDataTypeE1ELb1EEEvPT_PKS3_PKT0_S9_ifPKiSB_iPKfiiiSD_SD_iiiii --------------------------
	.section	.nv.constant0._ZN4vllm25paged_attention_v1_kernelI13__nv_bfloat16hLi256ELi16ELi128ELNS_18Fp8KVCacheDataTypeE1ELb1EEEvPT_PKS3_PKT0_S9_ifPKiSB_iPKfiiiSD_SD_iiiii,"a",@progbits
	.sectionflags	@""
	.align	4
.nv.constant0._ZN4vllm25paged_attention_v1_kernelI13__nv_bfloat16hLi256ELi16ELi128ELNS_18Fp8KVCacheDataTypeE1ELb1EEEvPT_PKS3_PKT0_S9_ifPKiSB_iPKfiiiSD_SD_iiiii:
	.zero		476


//--------------------- .nv.constant0._ZN4vllm25paged_attention_v1_kernelI13__nv_bfloat16hLi192ELi16ELi128ELNS_18Fp8KVCacheDataTypeE1ELb1EEEvPT_PKS3_PKT0_S9_ifPKiSB_iPKfiiiSD_SD_iiiii --------------------------
	.section	.nv.constant0._ZN4vllm25paged_attention_v1_kernelI13__nv_bfloat16hLi192ELi16ELi128ELNS_18Fp8KVCacheDataTypeE1ELb1EEEvPT_PKS3_PKT0_S9_ifPKiSB_iPKfiiiSD_SD_iiiii,"a",@progbits
	.sectionflags	@""
	.align	4
.nv.constant0._ZN4vllm25paged_attention_v1_kernelI13__nv_bfloat16hLi192ELi16ELi128ELNS_18Fp8KVCacheDataTypeE1ELb1EEEvPT_PKS3_PKT0_S9_ifPKiSB_iPKfiiiSD_SD_iiiii:
	.zero		476


//--------------------- .nv.constant0._ZN4vllm25paged_attention_v1_kernelI13__nv_bfloat16hLi128ELi16ELi128ELNS_18Fp8KVCacheDataTypeE1ELb1EEEvPT_PKS3_PKT0_S9_ifPKiSB_iPKfiiiSD_SD_iiiii --------------------------
	.section	.nv.constant0._ZN4vllm25paged_attention_v1_kernelI13__nv_bfloat16hLi128ELi16ELi128ELNS_18Fp8KVCacheDataTypeE1ELb1EEEvPT_PKS3_PKT0_S9_ifPKiSB_iPKfiiiSD_SD_iiiii,"a",@progbits
	.sectionflags	@""
	.align	4
.nv.constant0._ZN4vllm25paged_attention_v1_kernelI13__nv_bfloat16hLi128ELi16ELi128ELNS_18Fp8KVCacheDataTypeE1ELb1EEEvPT_PKS3_PKT0_S9_ifPKiSB_iPKfiiiSD_SD_iiiii:
	.zero		476


//--------------------- .nv.constant0._ZN4vllm25paged_attention_v1_kernelI13__nv_bfloat16hLi120ELi16ELi128ELNS_18Fp8KVCacheDataTypeE1ELb1EEEvPT_PKS3_PKT0_S9_ifPKiSB_iPKfiiiSD_SD_iiiii --------------------------
	.section	.nv.constant0._ZN4vllm25paged_attention_v1_kernelI13__nv_bfloat16hLi120ELi16ELi128ELNS_18Fp8KVCacheDataTypeE1ELb1EEEvPT_PKS3_PKT0_S9_ifPKiSB_iPKfiiiSD_SD_iiiii,"a",@progbits
	.sectionflags	@""
	.align	4
.nv.constant0._ZN4vllm25paged_attention_v1_kernelI13__nv_bfloat16hLi120ELi16ELi128ELNS_18Fp8KVCacheDataTypeE1ELb1EEEvPT_PKS3_PKT0_S9_ifPKiSB_iPKfiiiSD_SD_iiiii:
	.zero		476


//--------------------- .nv.constant0._ZN4vllm25paged_attention_v1_kernelI13__nv_bfloat16hLi112ELi16ELi128ELNS_18Fp8KVCacheDataTypeE1ELb1EEEvPT_PKS3_PKT0_S9_ifPKiSB_iPKfiiiSD_SD_iiiii --------------------------
	.section	.nv.constant0._ZN4vllm25paged_attention_v1_kernelI13__nv_bfloat16hLi112ELi16ELi128ELNS_18Fp8KVCacheDataTypeE1ELb1EEEvPT_PKS3_PKT0_S9_ifPKiSB_iPKfiiiSD_SD_iiiii,"a",@progbits
	.sectionflags	@""
	.align	4
.nv.constant0._ZN4vllm25paged_attention_v1_kernelI13__nv_bfloat16hLi112ELi16ELi128ELNS_18Fp8KVCacheDataTypeE1ELb1EEEvPT_PKS3_PKT0_S9_ifPKiSB_iPKfiiiSD_SD_iiiii:
	.zero		476


//--------------------- .nv.constant0._ZN4vllm25paged_attention_v1_kernelI13__nv_bfloat16hLi96ELi16ELi128ELNS_18Fp8KVCacheDataTypeE1ELb1EEEvPT_PKS3_PKT0_S9_ifPKiSB_iPKfiiiSD_SD_iiiii --------------------------
	.section	.nv.constant0._ZN4vllm25paged_attention_v1_kernelI13__nv_bfloat16hLi96ELi16ELi128ELNS_18Fp8KVCacheDataTypeE1ELb1EEEvPT_PKS3_PKT0_S9_ifPKiSB_iPKfiiiSD_SD_iiiii,"a",@progbits
	.sectionflags	@""
	.align	4
.nv.constant0._ZN4vllm25paged_attention_v1_kernelI13__nv_bfloat16hLi96ELi16ELi128ELNS_18Fp8KVCacheDataTypeE1ELb1EEEvPT_PKS3_PKT0_S9_ifPKiSB_iPKfiiiSD_SD_iiiii:
	.zero		476


//--------------------- .nv.constant0._ZN4vllm25paged_attention_v1_kernelI13__nv_bfloat16hLi80ELi16ELi128ELNS_18Fp8KVCacheDataTypeE1ELb1EEEvPT_PKS3_PKT0_S9_ifPKiSB_iPKfiiiSD_SD_iiiii --------------------------
	.section	.nv.constant0._ZN4vllm25paged_attention_v1_kernelI13__nv_bfloat16hLi80ELi16ELi128ELNS_18Fp8KVCacheDataTypeE1ELb1EEEvPT_PKS3_PKT0_S9_ifPKiSB_iPKfiiiSD_SD_iiiii,"a",@progbits
	.sectionflags	@""
	.align	4
.nv.constant0._ZN4vllm25paged_attention_v1_kernelI13__nv_bfloat16hLi80ELi16ELi128ELNS_18Fp8KVCacheDataTypeE1ELb1EEEvPT_PKS3_PKT0_S9_ifPKiSB_iPKfiiiSD_SD_iiiii:
	.zero		476


//--------------------- .nv.constant0._ZN4vllm25paged_attention_v1_kernelI13__nv_bfloat16hLi64ELi16ELi128ELNS_18Fp8KVCacheDataTypeE1ELb1EEEvPT_PKS3_PKT0_S9_ifPKiSB_iPKfiiiSD_SD_iiiii --------------------------
	.section	.nv.constant0._ZN4vllm25paged_attention_v1_kernelI13__nv_bfloat16hLi64ELi16ELi128ELNS_18Fp8KVCacheDataTypeE1ELb1EEEvPT_PKS3_PKT0_S9_ifPKiSB_iPKfiiiSD_SD_iiiii,"a",@progbits
	.sectionflags	@""
	.align	4
.nv.constant0._ZN4vllm25paged_attention_v1_kernelI13__nv_bfloat16hLi64ELi16ELi128ELNS_18Fp8KVCacheDataTypeE1ELb1EEEvPT_PKS3_PKT0_S9_ifPKiSB_iPKfiiiSD_SD_iiiii:
	.zero		476


//--------------------- .nv.constant0._ZN4vllm25paged_attention_v1_kernelI13__nv_bfloat16hLi32ELi16ELi128ELNS_18Fp8KVCacheDataTypeE1ELb1EEEvPT_PKS3_PKT0_S9_ifPKiSB_iPKfiiiSD_SD_iiiii --------------------------
	.section	.nv.constant0._ZN4vllm25paged_attention_v1_kernelI13__nv_bfloat16hLi32ELi16ELi128ELNS_18Fp8KVCacheDataTypeE1ELb1EEEvPT_PKS3_PKT0_S9_ifPKiSB_iPKfiiiSD_SD_iiiii,"a",@progbits
	.sectionflags	@""
	.align	4
.nv.constant0._ZN4vllm25paged_attention_v1_kernelI13__nv_bfloat16hLi32ELi16ELi128ELNS_18Fp8KVCacheDataTypeE1ELb1EEEvPT_PKS3_PKT0_S9_ifPKiSB_iPKfiiiSD_SD_iiiii:
	.zero		476


//--------------------- .nv.constant0._ZN4vllm25paged_attention_v1_kernelI13__nv_bfloat16hLi256ELi8ELi128ELNS_18Fp8KVCacheDataTypeE1ELb0EEEvPT_PKS3_PKT0_S9_ifPKiSB_iPKfiiiSD_SD_iiiii --------------------------
	.section	.nv.constant0._ZN4vllm25paged_attention_v1_kernelI13__nv_bfloat16hLi256ELi8ELi128ELNS_18Fp8KVCacheDataTypeE1ELb0EEEvPT_PKS3_PKT0_S9_ifPKiSB_iPKfiiiSD_SD_iiiii,"a",@progbits
	.sectionflags	@""
	.align	4
.nv.constant0._ZN4vllm25paged_attention_v1_kernelI13__nv_bfloat16hLi256ELi8ELi128ELNS_18Fp8KVCacheDataTypeE1ELb0EEEvPT_PKS3_PKT0_S9_ifPKiSB_iPKfiiiSD_SD_iiiii:
	.zero		476


//--------------------- .nv.constant0._ZN4vllm25paged_attention_v1_kernelI13__nv_bfloat16hLi192ELi8ELi128ELNS_18Fp8KVCacheDataTypeE1ELb0EEEvPT_PKS3_PKT0_S9_ifPKiSB_iPKfiiiSD_SD_iiiii --------------------------
	.section	.nv.constant0._ZN4vllm25paged_attention_v1_kernelI13__nv_bfloat16hLi192ELi8ELi128ELNS_18Fp8KVCacheDataTypeE1ELb0EEEvPT_PKS3_PKT0_S9_ifPKiSB_iPKfiiiSD_SD_iiiii,"a",@progbits
	.sectionflags	@""
	.align	4
.nv.constant0._ZN4vllm25paged_attention_v1_kernelI13__nv_bfloat16hLi192ELi8ELi128ELNS_18Fp8KVCacheDataTypeE1ELb0EEEvPT_PKS3_PKT0_S9_ifPKiSB_iPKfiiiSD_SD_iiiii:
	.zero		476


//--------------------- .nv.constant0._ZN4vllm25paged_attention_v1_kernelI13__nv_bfloat16hLi128ELi8ELi128ELNS_18Fp8KVCacheDataTypeE1ELb0EEEvPT_PKS3_PKT0_S9_ifPKiSB_iPKfiiiSD_SD_iiiii --------------------------
	.section	.nv.constant0._ZN4vllm25paged_attention_v1_kernelI13__nv_bfloat16hLi128ELi8ELi128ELNS_18Fp8KVCacheDataTypeE1ELb0EEEvPT_PKS3_PKT0_S9_ifPKiSB_iPKfiiiSD_SD_iiiii,"a",@progbits
	.sectionflags	@""
	.align	4
.nv.constant0._ZN4vllm25paged_attention_v1_kernelI13__nv_bfloat16hLi128ELi8ELi128ELNS_18Fp8KVCacheDataTypeE1ELb0EEEvPT_PKS3_PKT0_S9_ifPKiSB_iPKfiiiSD_SD_iiiii:
	.zero		476


//--------------------- .nv.constant0._ZN4vllm25paged_attention_v1_kernelI13__nv_bfloat16hLi120ELi8ELi128ELNS_18Fp8KVCacheDataTypeE1ELb0EEEvPT_PKS3_PKT0_S9_ifPKiSB_iPKfiiiSD_SD_iiiii --------------------------
	.section	.nv.constant0._ZN4vllm25paged_attention_v1_kernelI13__nv_bfloat16hLi120ELi8ELi128ELNS_18Fp8KVCacheDataTypeE1ELb0EEEvPT_PKS3_PKT0_S9_ifPKiSB_iPKfiiiSD_SD_iiiii,"a",@progbits
	.sectionflags	@""
	.align	4
.nv.constant0._ZN4vllm25paged_attention_v1_kernelI13__nv_bfloat16hLi120ELi8ELi128ELNS_18Fp8KVCacheDataTypeE1ELb0EEEvPT_PKS3_PKT0_S9_ifPKiSB_iPKfiiiSD_SD_iiiii:
	.zero		476


//--------------------- .nv.constant0._ZN4vllm25paged_attention_v1_kernelI13__nv_bfloat16hLi112ELi8ELi128ELNS_18Fp8KVCacheDataTypeE1ELb0EEEvPT_PKS3_PKT0_S9_ifPKiSB_iPKfiiiSD_SD_iiiii --------------------------
	.section	.nv.constant0._ZN4vllm25paged_attention_v1_kernelI13__nv_bfloat16hLi112ELi8ELi128ELNS_18Fp8KVCacheDataTypeE1ELb0EEEvPT_PKS3_PKT0_S9_ifPKiSB_iPKfiiiSD_SD_iiiii,"a",@progbits
	.sectionflags	@""
	.align	4
.nv.constant0._ZN4vllm25paged_attention_v1_kernelI13__nv_bfloat16hLi112ELi8ELi128ELNS_18Fp8KVCacheDataTypeE1ELb0EEEvPT_PKS3_PKT0_S9_ifPKiSB_iPKfiiiSD_SD_iiiii:
	.zero		476


//--------------------- .nv.constant0._ZN4vllm25paged_attention_v1_kernelI13__nv_bfloat16hLi96ELi8ELi128ELNS_18Fp8KVCacheDataTypeE1ELb0EEEvPT_PKS3_PKT0_S9_ifPKiSB_iPKfiiiSD_SD_iiiii --------------------------
	.section	.nv.constant0._ZN4vllm25paged_attention_v1_kernelI13__nv_bfloat16hLi96ELi8ELi128ELNS_18Fp8KVCacheDataTypeE1ELb0EEEvPT_PKS3_PKT0_S9_ifPKiSB_iPKfiiiSD_SD_iiiii,"a",@progbits
	.sectionflags	@""
	.align	4
.nv.constant0._ZN4vllm25paged_attention_v1_kernelI13__nv_bfloat16hLi96ELi8ELi128ELNS_18Fp8KVCacheDataTypeE1ELb0EEEvPT_PKS3_PKT0_S9_ifPKiSB_iPKfiiiSD_SD_iiiii:
	.zero		476


//--------------------- .nv.constant0._ZN4vllm25paged_attention_v1_kernelI13__nv_bfloat16hLi80ELi8ELi128ELNS_18Fp8KVCacheDataTypeE1ELb0EEEvPT_PKS3_PKT0_S9_ifPKiSB_iPKfiiiSD_SD_iiiii --------------------------
	.section	.nv.constant0._ZN4vllm25paged_attention_v1_kernelI13__nv_bfloat16hLi80ELi8ELi128ELNS_18Fp8KVCacheDataTypeE1ELb0EEEvPT_PKS3_PKT0_S9_ifPKiSB_iPKfiiiSD_SD_iiiii,"a",@progbits
	.sectionflags	@""
	.align	4
.nv.constant0._ZN4vllm25paged_attention_v1_kernelI13__nv_bfloat16hLi80ELi8ELi128ELNS_18Fp8KVCacheDataTypeE1ELb0EEEvPT_PKS3_PKT0_S9_ifPKiSB_iPKfiiiSD_SD_iiiii:
	.zero		476


//--------------------- .nv.constant0._ZN4vllm25paged_attention_v1_kernelI13__nv_bfloat16hLi64ELi8ELi128ELNS_18Fp8KVCacheDataTypeE1ELb0EEEvPT_PKS3_PKT0_S9_ifPKiSB_iPKfiiiSD_SD_iiiii --------------------------
	.section	.nv.constant0._ZN4vllm25paged_attention_v1_kernelI13__nv_bfloat16hLi64ELi8ELi128ELNS_18Fp8KVCacheDataTypeE1ELb0EEEvPT_PKS3_PKT0_S9_ifPKiSB_iPKfiiiSD_SD_iiiii,"a",@progbits
	.sectionflags	@""
	.align	4
.nv.constant0._ZN4vllm25paged_attention_v1_kernelI13__nv_bfloat16hLi64ELi8ELi128ELNS_18Fp8KVCacheDataTypeE1ELb0EEEvPT_PKS3_PKT0_S9_ifPKiSB_iPKfiiiSD_SD_iiiii:
	.zero		476


//--------------------- .nv.constant0._ZN4vllm25paged_attention_v1_kernelI13__nv_bfloat16hLi32ELi8ELi128ELNS_18Fp8KVCacheDataTypeE1ELb0EEEvPT_PKS3_PKT0_S9_ifPKiSB_iPKfiiiSD_SD_iiiii --------------------------
	.section	.nv.constant0._ZN4vllm25paged_attention_v1_kernelI13__nv_bfloat16hLi32ELi8ELi128ELNS_18Fp8KVCacheDataTypeE1ELb0EEEvPT_PKS3_PKT0_S9_ifPKiSB_iPKfiiiSD_SD_iiiii,"a",@progbits
	.sectionflags	@""
	.align	4
.nv.constant0._ZN4vllm25paged_attention_v1_kernelI13__nv_bfloat16hLi32ELi8ELi128ELNS_18Fp8KVCacheDataTypeE1ELb0EEEvPT_PKS3_PKT0_S9_ifPKiSB_iPKfiiiSD_SD_iiiii:
	.zero		476


//--------------------- .nv.constant0._ZN4vllm25paged_attention_v1_kernelI13__nv_bfloat16hLi256ELi8ELi128ELNS_18Fp8KVCacheDataTypeE1ELb1EEEvPT_PKS3_PKT0_S9_ifPKiSB_iPKfiiiSD_SD_iiiii --------------------------
	.section	.nv.constant0._ZN4vllm25paged_attention_v1_kernelI13__nv_bfloat16hLi256ELi8ELi128ELNS_18Fp8KVCacheDataTypeE1ELb1EEEvPT_PKS3_PKT0_S9_ifPKiSB_iPKfiiiSD_SD_iiiii,"a",@progbits
	.sectionflags	@""
	.align	4
.nv.constant0._ZN4vllm25paged_attention_v1_kernelI13__nv_bfloat16hLi256ELi8ELi128ELNS_18Fp8KVCacheDataTypeE1ELb1EEEvPT_PKS3_PKT0_S9_ifPKiSB_iPKfiiiSD_SD_iiiii:
	.zero		476


//--------------------- .nv.constant0._ZN4vllm25paged_attention_v1_kernelI13__nv_bfloat16hLi192ELi8ELi128ELNS_18Fp8KVCacheDataTypeE1ELb1EEEvPT_PKS3_PKT0_S9_ifPKiSB_iPKfiiiSD_SD_iiiii --------------------------
	.section	.nv.constant0._ZN4vllm25paged_attention_v1_kernelI13__nv_bfloat16hLi192ELi8ELi128ELNS_18Fp8KVCacheDataTypeE1ELb1EEEvPT_PKS3_PKT0_S9_ifPKiSB_iPKfiiiSD_SD_iiiii,"a",@progbits
	.sectionflags	@""
	.align	4
.nv.constant0._ZN4vllm25paged_attention_v1_kernelI13__nv_bfloat16hLi192ELi8ELi128ELNS_18Fp8KVCacheDataTypeE1ELb1EEEvPT_PKS3_PKT0_S9_ifPKiSB_iPKfiiiSD_SD_iiiii:
	.zero		476


//--------------------- .nv.constant0._ZN4vllm25paged_attention_v1_kernelI13__nv_bfloat16hLi128ELi8ELi128ELNS_18Fp8KVCacheDataTypeE1ELb1EEEvPT_PKS3_PKT0_S9_ifPKiSB_iPKfiiiSD_SD_iiiii --------------------------
	.section	.nv.constant0._ZN4vllm25paged_attention_v1_kernelI13__nv_bfloat16hLi128ELi8ELi128ELNS_18Fp8KVCacheDataTypeE1ELb1EEEvPT_PKS3_PKT0_S9_ifPKiSB_iPKfiiiSD_SD_iiiii,"a",@progbits
	.sectionflags	@""
	.align	4
.nv.constant0._ZN4vllm25paged_attention_v1_kernelI13__nv_bfloat16hLi128ELi8ELi128ELNS_18Fp8KVCacheDataTypeE1ELb1EEEvPT_PKS3_PKT0_S9_ifPKiSB_iPKfiiiSD_SD_iiiii:
	.zero		476


//--------------------- .nv.constant0._ZN4vllm25paged_attention_v1_kernelI13__nv_bfloat16hLi120ELi8ELi128ELNS_18Fp8KVCacheDataTypeE1ELb1EEEvPT_PKS3_PKT0_S9_ifPKiSB_iPKfiiiSD_SD_iiiii --------------------------
	.section	.nv.constant0._ZN4vllm25paged_attention_v1_kernelI13__nv_bfloat16hLi120ELi8ELi128ELNS_18Fp8KVCacheDataTypeE1ELb1EEEvPT_PKS3_PKT0_S9_ifPKiSB_iPKfiiiSD_SD_iiiii,"a",@progbits
	.sectionflags	@""
	.align	4
.nv.constant0._ZN4vllm25paged_attention_v1_kernelI13__nv_bfloat16hLi120ELi8ELi128ELNS_18Fp8KVCacheDataTypeE1ELb1EEEvPT_PKS3_PKT0_S9_ifPKiSB_iPKfiiiSD_SD_iiiii:
	.zero		476


//--------------------- .nv.constant0._ZN4vllm25paged_attention_v1_kernelI13__nv_bfloat16hLi112ELi8ELi128ELNS_18Fp8KVCacheDataTypeE1ELb1EEEvPT_PKS3_PKT0_S9_ifPKiSB_iPKfiiiSD_SD_iiiii --------------------------
	.section	.nv.constant0._ZN4vllm25paged_attention_v1_kernelI13__nv_bfloat16hLi112ELi8ELi128ELNS_18Fp8KVCacheDataTypeE1ELb1EEEvPT_PKS3_PKT0_S9_ifPKiSB_iPKfiiiSD_SD_iiiii,"a",@progbits
	.sectionflags	@""
	.align	4
.nv.constant0._ZN4vllm25paged_attention_v1_kernelI13__nv_bfloat16hLi112ELi8ELi128ELNS_18Fp8KVCacheDataTypeE1ELb1EEEvPT_PKS3_PKT0_S9_ifPKiSB_iPKfiiiSD_SD_iiiii:
	.zero		476


//--------------------- .nv.constant0._ZN4vllm25paged_attention_v1_kernelI13__nv_bfloat16hLi96ELi8ELi128ELNS_18Fp8KVCacheDataTypeE1ELb1EEEvPT_PKS3_PKT0_S9_ifPKiSB_iPKfiiiSD_SD_iiiii --------------------------
	.section	.nv.constant0._ZN4vllm25paged_attention_v1_kernelI13__nv_bfloat16hLi96ELi8ELi128ELNS_18Fp8KVCacheDataTypeE1ELb1EEEvPT_PKS3_PKT0_S9_ifPKiSB_iPKfiiiSD_SD_iiiii,"a",@progbits
	.sectionflags	@""
	.align	4
.nv.constant0._ZN4vllm25paged_attention_v1_kernelI13__nv_bfloat16hLi96ELi8ELi128ELNS_18Fp8KVCacheDataTypeE1ELb1EEEvPT_PKS3_PKT0_S9_ifPKiSB_iPKfiiiSD_SD_iiiii:
	.zero		476


//--------------------- .nv.constant0._ZN4vllm25paged_attention_v1_kernelI13__nv_bfloat16hLi80ELi8ELi128ELNS_18Fp8KVCacheDataTypeE1ELb1EEEvPT_PKS3_PKT0_S9_ifPKiSB_iPKfiiiSD_SD_iiiii --------------------------
	.section	.nv.constant0._ZN4vllm25paged_attention_v1_kernelI13__nv_bfloat16hLi80ELi8ELi128ELNS_18Fp8KVCacheDataTypeE1ELb1EEEvPT_PKS3_PKT0_S9_ifPKiSB_iPKfiiiSD_SD_iiiii,"a",@progbits
	.sectionflags	@""
	.align	4
.nv.constant0._ZN4vllm25paged_attention_v1_kernelI13__nv_bfloat16hLi80ELi8ELi128ELNS_18Fp8KVCacheDataTypeE1ELb1EEEvPT_PKS3_PKT0_S9_ifPKiSB_iPKfiiiSD_SD_iiiii:
	.zero		476


//--------------------- .nv.constant0._ZN4vllm25paged_attention_v1_kernelI13__nv_bfloat16hLi64ELi8ELi128ELNS_18Fp8KVCacheDataTypeE1ELb1EEEvPT_PKS3_PKT0_S9_ifPKiSB_iPKfiiiSD_SD_iiiii --------------------------
	.section	.nv.constant0._ZN4vllm25paged_attention_v1_kernelI13__nv_bfloat16hLi64ELi8ELi128ELNS_18Fp8KVCacheDataTypeE1ELb1EEEvPT_PKS3_PKT0_S9_ifPKiSB_iPKfiiiSD_SD_iiiii,"a",@progbits
	.sectionflags	@""
	.align	4
.nv.constant0._ZN4vllm25paged_attention_v1_kernelI13__nv_bfloat16hLi64ELi8ELi128ELNS_18Fp8KVCacheDataTypeE1ELb1EEEvPT_PKS3_PKT0_S9_ifPKiSB_iPKfiiiSD_SD_iiiii:
	.zero		476


//--------------------- .nv.constant0._ZN4vllm25paged_attention_v1_kernelI13__nv_bfloat16hLi32ELi8ELi128ELNS_18Fp8KVCacheDataTypeE1ELb1EEEvPT_PKS3_PKT0_S9_ifPKiSB_iPKfiiiSD_SD_iiiii --------------------------
	.section	.nv.constant0._ZN4vllm25paged_attention_v1_kernelI13__nv_bfloat16hLi32ELi8ELi128ELNS_18Fp8KVCacheDataTypeE1ELb1EEEvPT_PKS3_PKT0_S9_ifPKiSB_iPKfiiiSD_SD_iiiii,"a",@progbits
	.sectionflags	@""
	.align	4
.nv.constant0._ZN4vllm25paged_attention_v1_kernelI13__nv_bfloat16hLi32ELi8ELi128ELNS_18Fp8KVCacheDataTypeE1ELb1EEEvPT_PKS3_PKT0_S9_ifPKiSB_iPKfiiiSD_SD_iiiii:
	.zero		476


//--------------------- .nv.constant0._ZN4vllm25paged_attention_v1_kernelIthLi256ELi32ELi128ELNS_18Fp8KVCacheDataTypeE1ELb0EEEvPT_PKS2_PKT0_S8_ifPKiSA_iPKfiiiSC_SC_iiiii --------------------------
	.section	.nv.constant0._ZN4vllm25paged_attention_v1_kernelIthLi256ELi32ELi128ELNS_18Fp8KVCacheDataTypeE1ELb0EEEvPT_PKS2_PKT0_S8_ifPKiSA_iPKfiiiSC_SC_iiiii,"a",@progbits
	.sectionflags	@""
	.align	4
.nv.constant0._ZN4vllm25paged_attention_v1_kernelIthLi256ELi32ELi128ELNS_18Fp8KVCacheDataTypeE1ELb0EEEvPT_PKS2_PKT0_S8_ifPKiSA_iPKfiiiSC_SC_iiiii:
	.zero		476


//--------------------- .nv.constant0._ZN4vllm25paged_attention_v1_kernelIthLi192ELi32ELi128ELNS_18Fp8KVCacheDataTypeE1ELb0EEEvPT_PKS2_PKT0_S8_ifPKiSA_iPKfiiiSC_SC_iiiii --------------------------
	.section	.nv.constant0._ZN4vllm25paged_attention_v1_kernelIthLi192ELi32ELi128ELNS_18Fp8KVCacheDataTypeE1ELb0EEEvPT_PKS2_PKT0_S8_ifPKiSA_iPKfiiiSC_SC_iiiii,"a",@progbits
	.sectionflags	@""
	.align	4
.nv.constant0._ZN4vllm25paged_attention_v1_kernelIthLi192ELi32ELi128ELNS_18Fp8KVCacheDataTypeE1ELb0EEEvPT_PKS2_PKT0_S8_ifPKiSA_iPKfiiiSC_SC_iiiii:
	.zero		476


//--------------------- .nv.constant0._ZN4vllm25paged_attention_v1_kernelIthLi128ELi32ELi128ELNS_18Fp8KVCacheDataTypeE1ELb0EEEvPT_PKS2_PKT0_S8_ifPKiSA_iPKfiiiSC_SC_iiiii --------------------------
	.section	.nv.constant0._ZN4vllm25paged_attention_v1_kernelIthLi128ELi32ELi128ELNS_18Fp8KVCacheDataTypeE1ELb0EEEvPT_PKS2_PKT0_S8_ifPKiSA_iPKfiiiSC_SC_iiiii,"a",@progbits
	.sectionflags	@""
	.align	4
.nv.constant0._ZN4vllm25paged_attention_v1_kernelIthLi128ELi32ELi128ELNS_18Fp8KVCacheDataTypeE1ELb0EEEvPT_PKS2_PKT0_S8_ifPKiSA_iPKfiiiSC_SC_iiiii:
	.zero		476


//--------------------- .nv.constant0._ZN4vllm25paged_attention_v1_kernelIthLi120ELi32ELi128ELNS_18Fp8KVCacheDataTypeE1ELb0EEEvPT_PKS2_PKT0_S8_ifPKiSA_iPKfiiiSC_SC_iiiii --------------------------
	.section	.nv.constant0._ZN4vllm25paged_attention_v1_kernelIthLi120ELi32ELi128ELNS_18Fp8KVCacheDataTypeE1ELb0EEEvPT_PKS2_PKT0_S8_ifPKiSA_iPKfiiiSC_SC_iiiii,"a",@progbits
	.sectionflags	@""
	.align	4
.nv.constant0._ZN4vllm25paged_attention_v1_kernelIthLi120ELi32ELi128ELNS_18Fp8KVCacheDataTypeE1ELb0EEEvPT_PKS2_PKT0_S8_ifPKiSA_iPKfiiiSC_SC_iiiii:
	.zero		476


//--------------------- .nv.constant0._ZN4vllm25paged_attention_v1_kernelIthLi112ELi32ELi128ELNS_18Fp8KVCacheDataTypeE1ELb0EEEvPT_PKS2_PKT0_S8_ifPKiSA_iPKfiiiSC_SC_iiiii --------------------------
	.section	.nv.constant0._ZN4vllm25paged_attention_v1_kernelIthLi112ELi32ELi128ELNS_18Fp8KVCacheDataTypeE1ELb0EEEvPT_PKS2_PKT0_S8_ifPKiSA_iPKfiiiSC_SC_iiiii,"a",@progbits
	.sectionflags	@""
	.align	4
.nv.constant0._ZN4vllm25paged_attention_v1_kernelIthLi112ELi32ELi128ELNS_18Fp8KVCacheDataTypeE1ELb0EEEvPT_PKS2_PKT0_S8_ifPKiSA_iPKfiiiSC_SC_iiiii:
	.zero		476


//--------------------- .nv.constant0._ZN4vllm25paged_attention_v1_kernelIthLi96ELi32ELi128ELNS_18Fp8KVCacheDataTypeE1ELb0EEEvPT_PKS2_PKT0_S8_ifPKiSA_iPKfiiiSC_SC_iiiii --------------------------
	.section	.nv.constant0._ZN4vllm25paged_attention_v1_kernelIthLi96ELi32ELi128ELNS_18Fp8KVCacheDataTypeE1ELb0EEEvPT_PKS2_PKT0_S8_ifPKiSA_iPKfiiiSC_SC_iiiii,"a",@progbits
	.sectionflags	@""
	.align	4
.nv.constant0._ZN4vllm25paged_attention_v1_kernelIthLi96ELi32ELi128ELNS_18Fp8KVCacheDataTypeE1ELb0EEEvPT_PKS2_PKT0_S8_ifPKiSA_iPKfiiiSC_SC_iiiii:
	.zero		476


//--------------------- .nv.constant0._ZN4vllm25paged_attention_v1_kernelIthLi80ELi32ELi128ELNS_18Fp8KVCacheDataTypeE1ELb0EEEvPT_PKS2_PKT0_S8_ifPKiSA_iPKfiiiSC_SC_iiiii --------------------------
	.section	.nv.constant0._ZN4vllm25paged_attention_v1_kernelIthLi80ELi32ELi128ELNS_18Fp8KVCacheDataTypeE1ELb0EEEvPT_PKS2_PKT0_S8_ifPKiSA_iPKfiiiSC_SC_iiiii,"a",@progbits
	.sectionflags	@""
	.align	4
.nv.constant0._ZN4vllm25paged_attention_v1_kernelIthLi80ELi32ELi128ELNS_18Fp8KVCacheDataTypeE1ELb0EEEvPT_PKS2_PKT0_S8_ifPKiSA_iPKfiiiSC_SC_iiiii:
	.zero		476


//--------------------- .nv.constant0._ZN4vllm25paged_attention_v1_kernelIthLi64ELi32ELi128ELNS_18Fp8KVCacheDataTypeE1ELb0EEEvPT_PKS2_PKT0_S8_ifPKiSA_iPKfiiiSC_SC_iiiii --------------------------
	.section	.nv.constant0._ZN4vllm25paged_attention_v1_kernelIthLi64ELi32ELi128ELNS_18Fp8KVCacheDataTypeE1ELb0EEEvPT_PKS2_PKT0_S8_ifPKiSA_iPKfiiiSC_SC_iiiii,"a",@progbits
	.sectionflags	@""
	.align	4
.nv.constant0._ZN4vllm25paged_attention_v1_kernelIthLi64ELi32ELi128ELNS_18Fp8KVCacheDataTypeE1ELb0EEEvPT_PKS2_PKT0_S8_ifPKiSA_iPKfiiiSC_SC_iiiii:
	.zero		476


//--------------------- .nv.constant0._ZN4vllm25paged_attention_v1_kernelIthLi32ELi32ELi128ELNS_18Fp8KVCacheDataTypeE1ELb0EEEvPT_PKS2_PKT0_S8_ifPKiSA_iPKfiiiSC_SC_iiiii --------------------------
	.section	.nv.constant0._ZN4vllm25paged_attention_v1_kernelIthLi32ELi32ELi128ELNS_18Fp8KVCacheDataTypeE1ELb0EEEvPT_PKS2_PKT0_S8_ifPKiSA_iPKfiiiSC_SC_iiiii,"a",@progbits
	.sectionflags	@""
	.align	4
.nv.constant0._ZN4vllm25paged_attention_v1_kernelIthLi32ELi32ELi128ELNS_18Fp8KVCacheDataTypeE1ELb0EEEvPT_PKS2_PKT0_S8_ifPKiSA_iPKfiiiSC_SC_iiiii:
	.zero		476


//--------------------- .nv.constant0._ZN4vllm25paged_attention_v1_kernelIthLi256ELi32ELi128ELNS_18Fp8KVCacheDataTypeE1ELb1EEEvPT_PKS2_PKT0_S8_ifPKiSA_iPKfiiiSC_SC_iiiii --------------------------
	.section	.nv.constant0._ZN4vllm25paged_attention_v1_kernelIthLi256ELi32ELi128ELNS_18Fp8KVCacheDataTypeE1ELb1EEEvPT_PKS2_PKT0_S8_ifPKiSA_iPKfiiiSC_SC_iiiii,"a",@progbits
	.sectionflags	@""
	.align	4
.nv.constant0._ZN4vllm25paged_attention_v1_kernelIthLi256ELi32ELi128ELNS_18Fp8KVCacheDataTypeE1ELb1EEEvPT_PKS2_PKT0_S8_ifPKiSA_iPKfiiiSC_SC_iiiii:
	.zero		476


//--------------------- .nv.constant0._ZN4vllm25paged_attention_v1_kernelIthLi192ELi32ELi128ELNS_18Fp8KVCacheDataTypeE1ELb1EEEvPT_PKS2_PKT0_S8_ifPKiSA_iPKfiiiSC_SC_iiiii --------------------------
	.section	.nv.constant0._ZN4vllm25paged_attention_v1_kernelIthLi192ELi32ELi128ELNS_18Fp8KVCacheDataTypeE1ELb1EEEvPT_PKS2_PKT0_S8_ifPKiSA_iPKfiiiSC_SC_iiiii,"a",@progbits
	.sectionflags	@""
	.align	4
.nv.constant0._ZN4vllm25paged_attention_v1_kernelIthLi192ELi32ELi128ELNS_18Fp8KVCacheDataTypeE1ELb1EEEvPT_PKS2_PKT0_S8_ifPKiSA_iPKfiiiSC_SC_iiiii:
	.zero		476


//--------------------- .nv.constant0._ZN4vllm25paged_attention_v1_kernelIthLi128ELi32ELi128ELNS_18Fp8KVCacheDataTypeE1ELb1EEEvPT_PKS2_PKT0_S8_ifPKiSA_iPKfiiiSC_SC_iiiii --------------------------
	.section	.nv.constant0._ZN4vllm25paged_attention_v1_kernelIthLi128ELi32ELi128ELNS_18Fp8KVCacheDataTypeE1ELb1EEEvPT_PKS2_PKT0_S8_ifPKiSA_iPKfiiiSC_SC_iiiii,"a",@progbits
	.sectionflags	@""
	.align	4
.nv.constant0._ZN4vllm25paged_attention_v1_kernelIthLi128ELi32ELi128ELNS_18Fp8KVCacheDataTypeE1ELb1EEEvPT_PKS2_PKT0_S8_ifPKiSA_iPKfiiiSC_SC_iiiii:
	.zero		476


//--------------------- .nv.constant0._ZN4vllm25paged_attention_v1_kernelIthLi120ELi32ELi128ELNS_18Fp8KVCacheDataTypeE1ELb1EEEvPT_PKS2_PKT0_S8_ifPKiSA_iPKfiiiSC_SC_iiiii --------------------------
	.section	.nv.constant0._ZN4vllm25paged_attention_v1_kernelIthLi120ELi32ELi128ELNS_18Fp8KVCacheDataTypeE1ELb1EEEvPT_PKS2_PKT0_S8_ifPKiSA_iPKfiiiSC_SC_iiiii,"a",@progbits
	.sectionflags	@""
	.align	4
.nv.constant0._ZN4vllm25paged_attention_v1_kernelIthLi120ELi32ELi128ELNS_18Fp8KVCacheDataTypeE1ELb1EEEvPT_PKS2_PKT0_S8_ifPKiSA_iPKfiiiSC_SC_iiiii:
	.zero		476


//--------------------- .nv.constant0._ZN4vllm25paged_attention_v1_kernelIthLi112ELi32ELi128ELNS_18Fp8KVCacheDataTypeE1ELb1EEEvPT_PKS2_PKT0_S8_ifPKiSA_iPKfiiiSC_SC_iiiii --------------------------
	.section	.nv.constant0._ZN4vllm25paged_attention_v1_kernelIthLi112ELi32ELi128ELNS_18Fp8KVCacheDataTypeE1ELb1EEEvPT_PKS2_PKT0_S8_ifPKiSA_iPKfiiiSC_SC_iiiii,"a",@progbits
	.sectionflags	@""
	.align	4
.nv.constant0._ZN4vllm25paged_attention_v1_kernelIthLi112ELi32ELi128ELNS_18Fp8KVCacheDataTypeE1ELb1EEEvPT_PKS2_PKT0_S8_ifPKiSA_iPKfiiiSC_SC_iiiii:
	.zero		476


//--------------------- .nv.constant0._ZN4vllm25paged_attention_v1_kernelIthLi96ELi32ELi128ELNS_18Fp8KVCacheDataTypeE1ELb1EEEvPT_PKS2_PKT0_S8_ifPKiSA_iPKfiiiSC_SC_iiiii --------------------------
	.section	.nv.constant0._ZN4vllm25paged_attention_v1_kernelIthLi96ELi32ELi128ELNS_18Fp8KVCacheDataTypeE1ELb1EEEvPT_PKS2_PKT0_S8_ifPKiSA_iPKfiiiSC_SC_iiiii,"a",@progbits
	.sectionflags	@""
	.align	4
.nv.constant0._ZN4vllm25paged_attention_v1_kernelIthLi96ELi32ELi128ELNS_18Fp8KVCacheDataTypeE1ELb1EEEvPT_PKS2_PKT0_S8_ifPKiSA_iPKfiiiSC_SC_iiiii:
	.zero		476


//--------------------- .nv.constant0._ZN4vllm25paged_attention_v1_kernelIthLi80ELi32ELi128ELNS_18Fp8KVCacheDataTypeE1ELb1EEEvPT_PKS2_PKT0_S8_ifPKiSA_iPKfiiiSC_SC_iiiii --------------------------
	.section	.nv.constant0._ZN4vllm25paged_attention_v1_kernelIthLi80ELi32ELi128ELNS_18Fp8KVCacheDataTypeE1ELb1EEEvPT_PKS2_PKT0_S8_ifPKiSA_iPKfiiiSC_SC_iiiii,"a",@progbits
	.sectionflags	@""
	.align	4
.nv.constant0._ZN4vllm25paged_attention_v1_kernelIthLi80ELi32ELi128ELNS_18Fp8KVCacheDataTypeE1ELb1EEEvPT_PKS2_PKT0_S8_ifPKiSA_iPKfiiiSC_SC_iiiii:
	.zero		476


//--------------------- .nv.constant0._ZN4vllm25paged_attention_v1_kernelIthLi64ELi32ELi128ELNS_18Fp8KVCacheDataTypeE1ELb1EEEvPT_PKS2_PKT0_S8_ifPKiSA_iPKfiiiSC_SC_iiiii --------------------------
	.section	.nv.constant0._ZN4vllm25paged_attention_v1_kernelIthLi64ELi32ELi128ELNS_18Fp8KVCacheDataTypeE1ELb1EEEvPT_PKS2_PKT0_S8_ifPKiSA_iPKfiiiSC_SC_iiiii,"a",@progbits
	.sectionflags	@""
	.align	4
.nv.constant0._ZN4vllm25paged_attention_v1_kernelIthLi64ELi32ELi128ELNS_18Fp8KVCacheDataTypeE1ELb1EEEvPT_PKS2_PKT0_S8_ifPKiSA_iPKfiiiSC_SC_iiiii:
	.zero		476


//--------------------- .nv.constant0._ZN4vllm25paged_attention_v1_kernelIthLi32ELi32ELi128ELNS_18Fp8KVCacheDataTypeE1ELb1EEEvPT_PKS2_PKT0_S8_ifPKiSA_iPKfiiiSC_SC_iiiii --------------------------
	.section	.nv.constant0._ZN4vllm25paged_attention_v1_kernelIthLi32ELi32ELi128ELNS_18Fp8KVCacheDataTypeE1ELb1EEEvPT_PKS2_PKT0_S8_ifPKiSA_iPKfiiiSC_SC_iiiii,"a",@progbits
	.sectionflags	@""
	.align	4
.nv.constant0._ZN4vllm25paged_attention_v1_kernelIthLi32ELi32ELi128ELNS_18Fp8KVCacheDataTypeE1ELb1EEEvPT_PKS2_PKT0_S8_ifPKiSA_iPKfiiiSC_SC_iiiii:
	.zero		476


//--------------------- .nv.constant0._ZN4vllm25paged_attention_v1_kernelIthLi256ELi16ELi128ELNS_18Fp8KVCacheDataTypeE1ELb0EEEvPT_PKS2_PKT0_S8_ifPKiSA_iPKfiiiSC_SC_iiiii --------------------------
	.section	.nv.constant0._ZN4vllm25paged_attention_v1_kernelIthLi256ELi16ELi128ELNS_18Fp8KVCacheDataTypeE1ELb0EEEvPT_PKS2_PKT0_S8_ifPKiSA_iPKfiiiSC_SC_iiiii,"a",@progbits
	.sectionflags	@""
	.align	4
.nv.constant0._ZN4vllm25paged_attention_v1_kernelIthLi256ELi16ELi128ELNS_18Fp8KVCacheDataTypeE1ELb0EEEvPT_PKS2_PKT0_S8_ifPKiSA_iPKfiiiSC_SC_iiiii:
	.zero		476


//--------------------- .nv.constant0._ZN4vllm25paged_attention_v1_kernelIthLi192ELi16ELi128ELNS_18Fp8KVCacheDataTypeE1ELb0EEEvPT_PKS2_PKT0_S8_ifPKiSA_iPKfiiiSC_SC_iiiii --------------------------
	.section	.nv.constant0._ZN4vllm25paged_attention_v1_kernelIthLi192ELi16ELi128ELNS_18Fp8KVCacheDataTypeE1ELb0EEEvPT_PKS2_PKT0_S8_ifPKiSA_iPKfiiiSC_SC_iiiii,"a",@progbits
	.sectionflags	@""
	.align	4
.nv.constant0._ZN4vllm25paged_attention_v1_kernelIthLi192ELi16ELi128ELNS_18Fp8KVCacheDataTypeE1ELb0EEEvPT_PKS2_PKT0_S8_ifPKiSA_iPKfiiiSC_SC_iiiii:
	.zero		476


//--------------------- .nv.constant0._ZN4vllm25paged_attention_v1_kernelIthLi128ELi16ELi128ELNS_18Fp8KVCacheDataTypeE1ELb0EEEvPT_PKS2_PKT0_S8_ifPKiSA_iPKfiiiSC_SC_iiiii --------------------------
	.section	.nv.constant0._ZN4vllm25paged_attention_v1_kernelIthLi128ELi16ELi128ELNS_18Fp8KVCacheDataTypeE1ELb0EEEvPT_PKS2_PKT0_S8_ifPKiSA_iPKfiiiSC_SC_iiiii,"a",@progbits
	.sectionflags	@""
	.align	4
.nv.constant0._ZN4vllm25paged_attention_v1_kernelIthLi128ELi16ELi128ELNS_18Fp8KVCacheDataTypeE1ELb0EEEvPT_PKS2_PKT0_S8_ifPKiSA_iPKfiiiSC_SC_iiiii:
	.zero		476


//--------------------- .nv.constant0._ZN4vllm25paged_attention_v1_kernelIthLi120ELi16ELi128ELNS_18Fp8KVCacheDataTypeE1ELb0EEEvPT_PKS2_PKT0_S8_ifPKiSA_iPKfiiiSC_SC_iiiii --------------------------
	.section	.nv.constant0._ZN4vllm25paged_attention_v1_kernelIthLi120ELi16ELi128ELNS_18Fp8KVCacheDataTypeE1ELb0EEEvPT_PKS2_PKT0_S8_ifPKiSA_iPKfiiiSC_SC_iiiii,"a",@progbits
	.sectionflags	@""
	.align	4
.nv.constant0._ZN4vllm25paged_attention_v1_kernelIthLi120ELi16ELi128ELNS_18Fp8KVCacheDataTypeE1ELb0EEEvPT_PKS2_PKT0_S8_ifPKiSA_iPKfiiiSC_SC_iiiii:
	.zero		476


//--------------------- .nv.constant0._ZN4vllm25paged_attention_v1_kernelIthLi112ELi16ELi128ELNS_18Fp8KVCacheDataTypeE1ELb0EEEvPT_PKS2_PKT0_S8_ifPKiSA_iPKfiiiSC_SC_iiiii --------------------------
	.section	.nv.constant0._ZN4vllm25paged_attention_v1_kernelIthLi112ELi16ELi128ELNS_18Fp8KVCacheDataTypeE1ELb0EEEvPT_PKS2_PKT0_S8_ifPKiSA_iPKfiiiSC_SC_iiiii,"a",@progbits
	.sectionflags	@""
	.align	4
.nv.constant0._ZN4vllm25paged_attention_v1_kernelIthLi112ELi16ELi128ELNS_18Fp8KVCacheDataTypeE1ELb0EEEvPT_PKS2_PKT0_S8_ifPKiSA_iPKfiiiSC_SC_iiiii:
	.zero		476


//--------------------- .nv.constant0._ZN4vllm25paged_attention_v1_kernelIthLi96ELi16ELi128ELNS_18Fp8KVCacheDataTypeE1ELb0EEEvPT_PKS2_PKT0_S8_ifPKiSA_iPKfiiiSC_SC_iiiii --------------------------
	.section	.nv.constant0._ZN4vllm25paged_attention_v1_kernelIthLi96ELi16ELi128ELNS_18Fp8KVCacheDataTypeE1ELb0EEEvPT_PKS2_PKT0_S8_ifPKiSA_iPKfiiiSC_SC_iiiii,"a",@progbits
	.sectionflags	@""
	.align	4
.nv.constant0._ZN4vllm25paged_attention_v1_kernelIthLi96ELi16ELi128ELNS_18Fp8KVCacheDataTypeE1ELb0EEEvPT_PKS2_PKT0_S8_ifPKiSA_iPKfiiiSC_SC_iiiii:
	.zero		476


//--------------------- .nv.constant0._ZN4vllm25paged_attention_v1_kernelIthLi80ELi16ELi128ELNS_18Fp8KVCacheDataTypeE1ELb0EEEvPT_PKS2_PKT0_S8_ifPKiSA_iPKfiiiSC_SC_iiiii --------------------------
	.section	.nv.constant0._ZN4vllm25paged_attention_v1_kernelIthLi80ELi16ELi128ELNS_18Fp8KVCacheDataTypeE1ELb0EEEvPT_PKS2_PKT0_S8_ifPKiSA_iPKfiiiSC_SC_iiiii,"a",@progbits
	.sectionflags	@""
	.align	4
.nv.constant0._ZN4vllm25paged_attention_v1_kernelIthLi80ELi16ELi128ELNS_18Fp8KVCacheDataTypeE1ELb0EEEvPT_PKS2_PKT0_S8_ifPKiSA_iPKfiiiSC_SC_iiiii:
	.zero		476


//--------------------- .nv.constant0._ZN4vllm25paged_attention_v1_kernelIthLi64ELi16ELi128ELNS_18Fp8KVCacheDataTypeE1ELb0EEEvPT_PKS2_PKT0_S8_ifPKiSA_iPKfiiiSC_SC_iiiii --------------------------
	.section	.nv.constant0._ZN4vllm25paged_attention_v1_kernelIthLi64ELi16ELi128ELNS_18Fp8KVCacheDataTypeE1ELb0EEEvPT_PKS2_PKT0_S8_ifPKiSA_iPKfiiiSC_SC_iiiii,"a",@progbits
	.sectionflags	@""
	.align	4
.nv.constant0._ZN4vllm25paged_attention_v1_kernelIthLi64ELi16ELi128ELNS_18Fp8KVCacheDataTypeE1ELb0EEEvPT_PKS2_PKT0_S8_ifPKiSA_iPKfiiiSC_SC_iiiii:
	.zero		476


//--------------------- .nv.constant0._ZN4vllm25paged_attention_v1_kernelIthLi32ELi16ELi128ELNS_18Fp8KVCacheDataTypeE1ELb0EEEvPT_PKS2_PKT0_S8_ifPKiSA_iPKfiiiSC_SC_iiiii --------------------------
	.section	.nv.constant0._ZN4vllm25paged_attention_v1_kernelIthLi32ELi16ELi128ELNS_18Fp8KVCacheDataTypeE1ELb0EEEvPT_PKS2_PKT0_S8_ifPKiSA_iPKfiiiSC_SC_iiiii,"a",@progbits
	.sectionflags	@""
	.align	4
.nv.constant0._ZN4vllm25paged_attention_v1_kernelIthLi32ELi16ELi128ELNS_18Fp8KVCacheDataTypeE1ELb0EEEvPT_PKS2_PKT0_S8_ifPKiSA_iPKfiiiSC_SC_iiiii:
	.zero		476


//--------------------- .nv.constant0._ZN4vllm25paged_attention_v1_kernelIthLi256ELi16ELi128ELNS_18Fp8KVCacheDataTypeE1ELb1EEEvPT_PKS2_PKT0_S8_ifPKiSA_iPKfiiiSC_SC_iiiii --------------------------
	.section	.nv.constant0._ZN4vllm25paged_attention_v1_kernelIthLi256ELi16ELi128ELNS_18Fp8KVCacheDataTypeE1ELb1EEEvPT_PKS2_PKT0_S8_ifPKiSA_iPKfiiiSC_SC_iiiii,"a",@progbits
	.sectionflags	@""
	.align	4
.nv.constant0._ZN4vllm25paged_attention_v1_kernelIthLi256ELi16ELi128ELNS_18Fp8KVCacheDataTypeE1ELb1EEEvPT_PKS2_PKT0_S8_ifPKiSA_iPKfiiiSC_SC_iiiii:
	.zero		476


//--------------------- .nv.constant0._ZN4vllm25paged_attention_v1_kernelIthLi192ELi16ELi128ELNS_18Fp8KVCacheDataTypeE1ELb1EEEvPT_PKS2_PKT0_S8_ifPKiSA_iPKfiiiSC_SC_iiiii --------------------------
	.section	.nv.constant0._ZN4vllm25paged_attention_v1_kernelIthLi192ELi16ELi128ELNS_18Fp8KVCacheDataTypeE1ELb1EEEvPT_PKS2_PKT0_S8_ifPKiSA_iPKfiiiSC_SC_iiiii,"a",@progbits
	.sectionflags	@""
	.align	4
.nv.constant0._ZN4vllm25paged_attention_v1_kernelIthLi192ELi16ELi128ELNS_18Fp8KVCacheDataTypeE1ELb1EEEvPT_PKS2_PKT0_S8_ifPKiSA_iPKfiiiSC_SC_iiiii:
	.zero		476


//--------------------- .nv.constant0._ZN4vllm25paged_attention_v1_kernelIthLi128ELi16ELi128ELNS_18Fp8KVCacheDataTypeE1ELb1EEEvPT_PKS2_PKT0_S8_ifPKiSA_iPKfiiiSC_SC_iiiii --------------------------
	.section	.nv.constant0._ZN4vllm25paged_attention_v1_kernelIthLi128ELi16ELi128ELNS_18Fp8KVCacheDataTypeE1ELb1EEEvPT_PKS2_PKT0_S8_ifPKiSA_iPKfiiiSC_SC_iiiii,"a",@progbits
	.sectionflags	@""
	.align	4
.nv.constant0._ZN4vllm25paged_attention_v1_kernelIthLi128ELi16ELi128ELNS_18Fp8KVCacheDataTypeE1ELb1EEEvPT_PKS2_PKT0_S8_ifPKiSA_iPKfiiiSC_SC_iiiii:
	.zero		476


//--------------------- .nv.constant0._ZN4vllm25paged_attention_v1_kernelIthLi120ELi16ELi128ELNS_18Fp8KVCacheDataTypeE1ELb1EEEvPT_PKS2_PKT0_S8_ifPKiSA_iPKfiiiSC_SC_iiiii --------------------------
	.section	.nv.constant0._ZN4vllm25paged_attention_v1_kernelIthLi120ELi16ELi128ELNS_18Fp8KVCacheDataTypeE1ELb1EEEvPT_PKS2_PKT0_S8_ifPKiSA_iPKfiiiSC_SC_iiiii,"a",@progbits
	.sectionflags	@""
	.align	4
.nv.constant0._ZN4vllm25paged_attention_v1_kernelIthLi120ELi16ELi128ELNS_18Fp8KVCacheDataTypeE1ELb1EEEvPT_PKS2_PKT0_S8_ifPKiSA_iPKfiiiSC_SC_iiiii:
	.zero		476


//--------------------- .nv.constant0._ZN4vllm25paged_attention_v1_kernelIthLi112ELi16ELi128ELNS_18Fp8KVCacheDataTypeE1ELb1EEEvPT_PKS2_PKT0_S8_ifPKiSA_iPKfiiiSC_SC_iiiii --------------------------
	.section	.nv.constant0._ZN4vllm25paged_attention_v1_kernelIthLi112ELi16ELi128ELNS_18Fp8KVCacheDataTypeE1ELb1EEEvPT_PKS2_PKT0_S8_ifPKiSA_iPKfiiiSC_SC_iiiii,"a",@progbits
	.sectionflags	@""
	.align	4
.nv.constant0._ZN4vllm25paged_attention_v1_kernelIthLi112ELi16ELi128ELNS_18Fp8KVCacheDataTypeE1ELb1EEEvPT_PKS2_PKT0_S8_ifPKiSA_iPKfiiiSC_SC_iiiii:
	.zero		476


//--------------------- .nv.constant0._ZN4vllm25paged_attention_v1_kernelIthLi96ELi16ELi128ELNS_18Fp8KVCacheDataTypeE1ELb1EEEvPT_PKS2_PKT0_S8_ifPKiSA_iPKfiiiSC_SC_iiiii --------------------------
	.section	.nv.constant0._ZN4vllm25paged_attention_v1_kernelIthLi96ELi16ELi128ELNS_18Fp8KVCacheDataTypeE1ELb1EEEvPT_PKS2_PKT0_S8_ifPKiSA_iPKfiiiSC_SC_iiiii,"a",@progbits
	.sectionflags	@""
	.align	4
.nv.constant0._ZN4vllm25paged_attention_v1_kernelIthLi96ELi16ELi128ELNS_18Fp8KVCacheDataTypeE1ELb1EEEvPT_PKS2_PKT0_S8_ifPKiSA_iPKfiiiSC_SC_iiiii:
	.zero		476


//--------------------- .nv.constant0._ZN4vllm25paged_attention_v1_kernelIthLi80ELi16ELi128ELNS_18Fp8KVCacheDataTypeE1ELb1EEEvPT_PKS2_PKT0_S8_ifPKiSA_iPKfiiiSC_SC_iiiii --------------------------
	.section	.nv.constant0._ZN4vllm25paged_attention_v1_kernelIthLi80ELi16ELi128ELNS_18Fp8KVCacheDataTypeE1ELb1EEEvPT_PKS2_PKT0_S8_ifPKiSA_iPKfiiiSC_SC_iiiii,"a",@progbits
	.sectionflags	@""
	.align	4
.nv.constant0._ZN4vllm25paged_attention_v1_kernelIthLi80ELi16ELi128ELNS_18Fp8KVCacheDataTypeE1ELb1EEEvPT_PKS2_PKT0_S8_ifPKiSA_iPKfiiiSC_SC_iiiii:
	.zero		476


//--------------------- .nv.constant0._ZN4vllm25paged_attention_v1_kernelIthLi64ELi16ELi128ELNS_18Fp8KVCacheDataTypeE1ELb1EEEvPT_PKS2_PKT0_S8_ifPKiSA_iPKfiiiSC_SC_iiiii --------------------------
	.section	.nv.constant0._ZN4vllm25paged_attention_v1_kernelIthLi64ELi16ELi128ELNS_18Fp8KVCacheDataTypeE1ELb1EEEvPT_PKS2_PKT0_S8_ifPKiSA_iPKfiiiSC_SC_iiiii,"a",@progbits
	.sectionflags	@""
	.align	4
.nv.constant0._ZN4vllm25paged_attention_v1_kernelIthLi64ELi16ELi128ELNS_18Fp8KVCacheDataTypeE1ELb1EEEvPT_PKS2_PKT0_S8_ifPKiSA_iPKfiiiSC_SC_iiiii:
	.zero		476


//--------------------- .nv.constant0._ZN4vllm25paged_attention_v1_kernelIthLi32ELi16ELi128ELNS_18Fp8KVCacheDataTypeE1ELb1EEEvPT_PKS2_PKT0_S8_ifPKiSA_iPKfiiiSC_SC_iiiii --------------------------
	.section	.nv.constant0._ZN4vllm25paged_attention_v1_kernelIthLi32ELi16ELi128ELNS_18Fp8KVCacheDataTypeE1ELb1EEEvPT_PKS2_PKT0_S8_ifPKiSA_iPKfiiiSC_SC_iiiii,"a",@progbits
	.sectionflags	@""
	.align	4
.nv.constant0._ZN4vllm25paged_attention_v1_kernelIthLi32ELi16ELi128ELNS_18Fp8KVCacheDataTypeE1ELb1EEEvPT_PKS2_PKT0_S8_ifPKiSA_iPKfiiiSC_SC_iiiii:
	.zero		476


//--------------------- .nv.constant0._ZN4vllm25paged_attention_v1_kernelIthLi256ELi8ELi128ELNS_18Fp8KVCacheDataTypeE1ELb0EEEvPT_PKS2_PKT0_S8_ifPKiSA_iPKfiiiSC_SC_iiiii --------------------------
	.section	.nv.constant0._ZN4vllm25paged_attention_v1_kernelIthLi256ELi8ELi128ELNS_18Fp8KVCacheDataTypeE1ELb0EEEvPT_PKS2_PKT0_S8_ifPKiSA_iPKfiiiSC_SC_iiiii,"a",@progbits
	.sectionflags	@""
	.align	4
.nv.constant0._ZN4vllm25paged_attention_v1_kernelIthLi256ELi8ELi128ELNS_18Fp8KVCacheDataTypeE1ELb0EEEvPT_PKS2_PKT0_S8_ifPKiSA_iPKfiiiSC_SC_iiiii:
	.zero		476


//--------------------- .nv.constant0._ZN4vllm25paged_attention_v1_kernelIthLi192ELi8ELi128ELNS_18Fp8KVCacheDataTypeE1ELb0EEEvPT_PKS2_PKT0_S8_ifPKiSA_iPKfiiiSC_SC_iiiii --------------------------
	.section	.nv.constant0._ZN4vllm25paged_attention_v1_kernelIthLi192ELi8ELi128ELNS_18Fp8KVCacheDataTypeE1ELb0EEEvPT_PKS2_PKT0_S8_ifPKiSA_iPKfiiiSC_SC_iiiii,"a",@progbits
	.sectionflags	@""
	.align	4
.nv.constant0._ZN4vllm25paged_attention_v1_kernelIthLi192ELi8ELi128ELNS_18Fp8KVCacheDataTypeE1ELb0EEEvPT_PKS2_PKT0_S8_ifPKiSA_iPKfiiiSC_SC_iiiii:
	.zero		476


//--------------------- .nv.constant0._ZN4vllm25paged_attention_v1_kernelIthLi128ELi8ELi128ELNS_18Fp8KVCacheDataTypeE1ELb0EEEvPT_PKS2_PKT0_S8_ifPKiSA_iPKfiiiSC_SC_iiiii --------------------------
	.section	.nv.constant0._ZN4vllm25paged_attention_v1_kernelIthLi128ELi8ELi128ELNS_18Fp8KVCacheDataTypeE1ELb0EEEvPT_PKS2_PKT0_S8_ifPKiSA_iPKfiiiSC_SC_iiiii,"a",@progbits
	.sectionflags	@""
	.align	4
.nv.constant0._ZN4vllm25paged_attention_v1_kernelIthLi128ELi8ELi128ELNS_18Fp8KVCacheDataTypeE1ELb0EEEvPT_PKS2_PKT0_S8_ifPKiSA_iPKfiiiSC_SC_iiiii:
	.zero		476


//--------------------- .nv.constant0._ZN4vllm25paged_attention_v1_kernelIthLi120ELi8ELi128ELNS_18Fp8KVCacheDataTypeE1ELb0EEEvPT_PKS2_PKT0_S8_ifPKiSA_iPKfiiiSC_SC_iiiii --------------------------
	.section	.nv.constant0._ZN4vllm25paged_attention_v1_kernelIthLi120ELi8ELi128ELNS_18Fp8KVCacheDataTypeE1ELb0EEEvPT_PKS2_PKT0_S8_ifPKiSA_iPKfiiiSC_SC_iiiii,"a",@progbits
	.sectionflags	@""
	.align	4
.nv.constant0._ZN4vllm25paged_attention_v1_kernelIthLi120ELi8ELi128ELNS_18Fp8KVCacheDataTypeE1ELb0EEEvPT_PKS2_PKT0_S8_ifPKiSA_iPKfiiiSC_SC_iiiii:
	.zero		476


//--------------------- .nv.constant0._ZN4vllm25paged_attention_v1_kernelIthLi112ELi8ELi128ELNS_18Fp8KVCacheDataTypeE1ELb0EEEvPT_PKS2_PKT0_S8_ifPKiSA_iPKfiiiSC_SC_iiiii --------------------------
	.section	.nv.constant0._ZN4vllm25paged_attention_v1_kernelIthLi112ELi8ELi128ELNS_18Fp8KVCacheDataTypeE1ELb0EEEvPT_PKS2_PKT0_S8_ifPKiSA_iPKfiiiSC_SC_iiiii,"a",@progbits
	.sectionflags	@""
	.align	4
.nv.constant0._ZN4vllm25paged_attention_v1_kernelIthLi112ELi8ELi128ELNS_18Fp8KVCacheDataTypeE1ELb0EEEvPT_PKS2_PKT0_S8_ifPKiSA_iPKfiiiSC_SC_iiiii:
	.zero		476


//--------------------- .nv.constant0._ZN4vllm25paged_attention_v1_kernelIthLi96ELi8ELi128ELNS_18Fp8KVCacheDataTypeE1ELb0EEEvPT_PKS2_PKT0_S8_ifPKiSA_iPKfiiiSC_SC_iiiii --------------------------
	.section	.nv.constant0._ZN4vllm25paged_attention_v1_kernelIthLi96ELi8ELi128ELNS_18Fp8KVCacheDataTypeE1ELb0EEEvPT_PKS2_PKT0_S8_ifPKiSA_iPKfiiiSC_SC_iiiii,"a",@progbits
	.sectionflags	@""
	.align	4
.nv.constant0._ZN4vllm25paged_attention_v1_kernelIthLi96ELi8ELi128ELNS_18Fp8KVCacheDataTypeE1ELb0EEEvPT_PKS2_PKT0_S8_ifPKiSA_iPKfiiiSC_SC_iiiii:
	.zero		476


//--------------------- .nv.constant0._ZN4vllm25paged_attention_v1_kernelIthLi80ELi8ELi128ELNS_18Fp8KVCacheDataTypeE1ELb0EEEvPT_PKS2_PKT0_S8_ifPKiSA_iPKfiiiSC_SC_iiiii --------------------------
	.section	.nv.constant0._ZN4vllm25paged_attention_v1_kernelIthLi80ELi8ELi128ELNS_18Fp8KVCacheDataTypeE1ELb0EEEvPT_PKS2_PKT0_S8_ifPKiSA_iPKfiiiSC_SC_iiiii,"a",@progbits
	.sectionflags	@""
	.align	4
.nv.constant0._ZN4vllm25paged_attention_v1_kernelIthLi80ELi8ELi128ELNS_18Fp8KVCacheDataTypeE1ELb0EEEvPT_PKS2_PKT0_S8_ifPKiSA_iPKfiiiSC_SC_iiiii:
	.zero		476


//--------------------- .nv.constant0._ZN4vllm25paged_attention_v1_kernelIthLi64ELi8ELi128ELNS_18Fp8KVCacheDataTypeE1ELb0EEEvPT_PKS2_PKT0_S8_ifPKiSA_iPKfiiiSC_SC_iiiii --------------------------
	.section	.nv.constant0._ZN4vllm25paged_attention_v1_kernelIthLi64ELi8ELi128ELNS_18Fp8KVCacheDataTypeE1ELb0EEEvPT_PKS2_PKT0_S8_ifPKiSA_iPKfiiiSC_SC_iiiii,"a",@progbits
	.sectionflags	@""
	.align	4
.nv.constant0._ZN4vllm25paged_attention_v1_kernelIthLi64ELi8ELi128ELNS_18Fp8KVCacheDataTypeE1ELb0EEEvPT_PKS2_PKT0_S8_ifPKiSA_iPKfiiiSC_SC_iiiii:
	.zero		476


//--------------------- .nv.constant0._ZN4vllm25paged_attention_v1_kernelIthLi32ELi8ELi128ELNS_18Fp8KVCacheDataTypeE1ELb0EEEvPT_PKS2_PKT0_S8_ifPKiSA_iPKfiiiSC_SC_iiiii --------------------------
	.section	.nv.constant0._ZN4vllm25paged_attention_v1_kernelIthLi32ELi8ELi128ELNS_18Fp8KVCacheDataTypeE1ELb0EEEvPT_PKS2_PKT0_S8_ifPKiSA_iPKfiiiSC_SC_iiiii,"a",@progbits
	.sectionflags	@""
	.align	4
.nv.constant0._ZN4vllm25paged_attention_v1_kernelIthLi32ELi8ELi128ELNS_18Fp8KVCacheDataTypeE1ELb0EEEvPT_PKS2_PKT0_S8_ifPKiSA_iPKfiiiSC_SC_iiiii:
	.zero		476


//--------------------- .nv.constant0._ZN4vllm25paged_attention_v1_kernelIthLi256ELi8ELi128ELNS_18Fp8KVCacheDataTypeE1ELb1EEEvPT_PKS2_PKT0_S8_ifPKiSA_iPKfiiiSC_SC_iiiii --------------------------
	.section	.nv.constant0._ZN4vllm25paged_attention_v1_kernelIthLi256ELi8ELi128ELNS_18Fp8KVCacheDataTypeE1ELb1EEEvPT_PKS2_PKT0_S8_ifPKiSA_iPKfiiiSC_SC_iiiii,"a",@progbits
	.sectionflags	@""
	.align	4
.nv.constant0._ZN4vllm25paged_attention_v1_kernelIthLi256ELi8ELi128ELNS_18Fp8KVCacheDataTypeE1ELb1EEEvPT_PKS2_PKT0_S8_ifPKiSA_iPKfiiiSC_SC_iiiii:
	.zero		476


//--------------------- .nv.constant0._ZN4vllm25paged_attention_v1_kernelIthLi192ELi8ELi128ELNS_18Fp8KVCacheDataTypeE1ELb1EEEvPT_PKS2_PKT0_S8_ifPKiSA_iPKfiiiSC_SC_iiiii --------------------------
	.section	.nv.constant0._ZN4vllm25paged_attention_v1_kernelIthLi192ELi8ELi128ELNS_18Fp8KVCacheDataTypeE1ELb1EEEvPT_PKS2_PKT0_S8_ifPKiSA_iPKfiiiSC_SC_iiiii,"a",@progbits
	.sectionflags	@""
	.align	4
.nv.constant0._ZN4vllm25paged_attention_v1_kernelIthLi192ELi8ELi128ELNS_18Fp8KVCacheDataTypeE1ELb1EEEvPT_PKS2_PKT0_S8_ifPKiSA_iPKfiiiSC_SC_iiiii:
	.zero		476


//--------------------- .nv.constant0._ZN4vllm25paged_attention_v1_kernelIthLi128ELi8ELi128ELNS_18Fp8KVCacheDataTypeE1ELb1EEEvPT_PKS2_PKT0_S8_ifPKiSA_iPKfiiiSC_SC_iiiii --------------------------
	.section	.nv.constant0._ZN4vllm25paged_attention_v1_kernelIthLi128ELi8ELi128ELNS_18Fp8KVCacheDataTypeE1ELb1EEEvPT_PKS2_PKT0_S8_ifPKiSA_iPKfiiiSC_SC_iiiii,"a",@progbits
	.sectionflags	@""
	.align	4
.nv.constant0._ZN4vllm25paged_attention_v1_kernelIthLi128ELi8ELi128ELNS_18Fp8KVCacheDataTypeE1ELb1EEEvPT_PKS2_PKT0_S8_ifPKiSA_iPKfiiiSC_SC_iiiii:
	.zero		476


//--------------------- .nv.constant0._ZN4vllm25paged_attention_v1_kernelIthLi120ELi8ELi128ELNS_18Fp8KVCacheDataTypeE1ELb1EEEvPT_PKS2_PKT0_S8_ifPKiSA_iPKfiiiSC_SC_iiiii --------------------------
	.section	.nv.constant0._ZN4vllm25paged_attention_v1_kernelIthLi120ELi8ELi128ELNS_18Fp8KVCacheDataTypeE1ELb1EEEvPT_PKS2_PKT0_S8_ifPKiSA_iPKfiiiSC_SC_iiiii,"a",@progbits
	.sectionflags	@""
	.align	4
.nv.constant0._ZN4vllm25paged_attention_v1_kernelIthLi120ELi8ELi128ELNS_18Fp8KVCacheDataTypeE1ELb1EEEvPT_PKS2_PKT0_S8_ifPKiSA_iPKfiiiSC_SC_iiiii:
	.zero		476


//--------------------- .nv.constant0._ZN4vllm25paged_attention_v1_kernelIthLi112ELi8ELi128ELNS_18Fp8KVCacheDataTypeE1ELb1EEEvPT_PKS2_PKT0_S8_ifPKiSA_iPKfiiiSC_SC_iiiii --------------------------
	.section	.nv.constant0._ZN4vllm25paged_attention_v1_kernelIthLi112ELi8ELi128ELNS_18Fp8KVCacheDataTypeE1ELb1EEEvPT_PKS2_PKT0_S8_ifPKiSA_iPKfiiiSC_SC_iiiii,"a",@progbits
	.sectionflags	@""
	.align	4
.nv.constant0._ZN4vllm25paged_attention_v1_kernelIthLi112ELi8ELi128ELNS_18Fp8KVCacheDataTypeE1ELb1EEEvPT_PKS2_PKT0_S8_ifPKiSA_iPKfiiiSC_SC_iiiii:
	.zero		476


//--------------------- .nv.constant0._ZN4vllm25paged_attention_v1_kernelIthLi96ELi8ELi128ELNS_18Fp8KVCacheDataTypeE1ELb1EEEvPT_PKS2_PKT0_S8_ifPKiSA_iPKfiiiSC_SC_iiiii --------------------------
	.section	.nv.constant0._ZN4vllm25paged_attention_v1_kernelIthLi96ELi8ELi128ELNS_18Fp8KVCacheDataTypeE1ELb1EEEvPT_PKS2_PKT0_S8_ifPKiSA_iPKfiiiSC_SC_iiiii,"a",@progbits
	.sectionflags	@""
	.align	4
.nv.constant0._ZN4vllm25paged_attention_v1_kernelIthLi96ELi8ELi128ELNS_18Fp8KVCacheDataTypeE1ELb1EEEvPT_PKS2_PKT0_S8_ifPKiSA_iPKfiiiSC_SC_iiiii:
	.zero		476


//--------------------- .nv.constant0._ZN4vllm25paged_attention_v1_kernelIthLi80ELi8ELi128ELNS_18Fp8KVCacheDataTypeE1ELb1EEEvPT_PKS2_PKT0_S8_ifPKiSA_iPKfiiiSC_SC_iiiii --------------------------
	.section	.nv.constant0._ZN4vllm25paged_attention_v1_kernelIthLi80ELi8ELi128ELNS_18Fp8KVCacheDataTypeE1ELb1EEEvPT_PKS2_PKT0_S8_ifPKiSA_iPKfiiiSC_SC_iiiii,"a",@progbits
	.sectionflags	@""
	.align	4
.nv.constant0._ZN4vllm25paged_attention_v1_kernelIthLi80ELi8ELi128ELNS_18Fp8KVCacheDataTypeE1ELb1EEEvPT_PKS2_PKT0_S8_ifPKiSA_iPKfiiiSC_SC_iiiii:
	.zero		476


//--------------------- .nv.constant0._ZN4vllm25paged_attention_v1_kernelIthLi64ELi8ELi128ELNS_18Fp8KVCacheDataTypeE1ELb1EEEvPT_PKS2_PKT0_S8_ifPKiSA_iPKfiiiSC_SC_iiiii --------------------------
	.section	.nv.constant0._ZN4vllm25paged_attention_v1_kernelIthLi64ELi8ELi128ELNS_18Fp8KVCacheDataTypeE1ELb1EEEvPT_PKS2_PKT0_S8_ifPKiSA_iPKfiiiSC_SC_iiiii,"a",@progbits
	.sectionflags	@""
	.align	4
.nv.constant0._ZN4vllm25paged_attention_v1_kernelIthLi64ELi8ELi128ELNS_18Fp8KVCacheDataTypeE1ELb1EEEvPT_PKS2_PKT0_S8_ifPKiSA_iPKfiiiSC_SC_iiiii:
	.zero		476


//--------------------- .nv.constant0._ZN4vllm25paged_attention_v1_kernelIthLi32ELi8ELi128ELNS_18Fp8KVCacheDataTypeE1ELb1EEEvPT_PKS2_PKT0_S8_ifPKiSA_iPKfiiiSC_SC_iiiii --------------------------
	.section	.nv.constant0._ZN4vllm25paged_attention_v1_kernelIthLi32ELi8ELi128ELNS_18Fp8KVCacheDataTypeE1ELb1EEEvPT_PKS2_PKT0_S8_ifPKiSA_iPKfiiiSC_SC_iiiii,"a",@progbits
	.sectionflags	@""
	.align	4
.nv.constant0._ZN4vllm25paged_attention_v1_kernelIthLi32ELi8ELi128ELNS_18Fp8KVCacheDataTypeE1ELb1EEEvPT_PKS2_PKT0_S8_ifPKiSA_iPKfiiiSC_SC_iiiii:
	.zero		476


//--------------------- .nv.constant0._ZN4vllm25paged_attention_v1_kernelIfhLi256ELi32ELi128ELNS_18Fp8KVCacheDataTypeE1ELb0EEEvPT_PKS2_PKT0_S8_ifPKiSA_iPKfiiiSC_SC_iiiii --------------------------
	.section	.nv.constant0._ZN4vllm25paged_attention_v1_kernelIfhLi256ELi32ELi128ELNS_18Fp8KVCacheDataTypeE1ELb0EEEvPT_PKS2_PKT0_S8_ifPKiSA_iPKfiiiSC_SC_iiiii,"a",@progbits
	.sectionflags	@""
	.align	4
.nv.constant0._ZN4vllm25paged_attention_v1_kernelIfhLi256ELi32ELi128ELNS_18Fp8KVCacheDataTypeE1ELb0EEEvPT_PKS2_PKT0_S8_ifPKiSA_iPKfiiiSC_SC_iiiii:
	.zero		476


//--------------------- .nv.constant0._ZN4vllm25paged_attention_v1_kernelIfhLi192ELi32ELi128ELNS_18Fp8KVCacheDataTypeE1ELb0EEEvPT_PKS2_PKT0_S8_ifPKiSA_iPKfiiiSC_SC_iiiii --------------------------
	.section	.nv.constant0._ZN4vllm25paged_attention_v1_kernelIfhLi192ELi32ELi128ELNS_18Fp8KVCacheDataTypeE1ELb0EEEvPT_PKS2_PKT0_S8_ifPKiSA_iPKfiiiSC_SC_iiiii,"a",@progbits
	.sectionflags	@""
	.align	4
.nv.constant0._ZN4vllm25paged_attention_v1_kernelIfhLi192ELi32ELi128ELNS_18Fp8KVCacheDataTypeE1ELb0EEEvPT_PKS2_PKT0_S8_ifPKiSA_iPKfiiiSC_SC_iiiii:
	.zero		476


//--------------------- .nv.constant0._ZN4vllm25paged_attention_v1_kernelIfhLi128ELi32ELi128ELNS_18Fp8KVCacheDataTypeE1ELb0EEEvPT_PKS2_PKT0_S8_ifPKiSA_iPKfiiiSC_SC_iiiii --------------------------
	.section	.nv.constant0._ZN4vllm25paged_attention_v1_kernelIfhLi128ELi32ELi128ELNS_18Fp8KVCacheDataTypeE1ELb0EEEvPT_PKS2_PKT0_S8_ifPKiSA_iPKfiiiSC_SC_iiiii,"a",@progbits
	.sectionflags	@""
	.align	4
.nv.constant0._ZN4vllm25paged_attention_v1_kernelIfhLi128ELi32ELi128ELNS_18Fp8KVCacheDataTypeE1ELb0EEEvPT_PKS2_PKT0_S8_ifPKiSA_iPKfiiiSC_SC_iiiii:
	.zero		476


//--------------------- .nv.constant0._ZN4vllm25paged_attention_v1_kernelIfhLi120ELi32ELi128ELNS_18Fp8KVCacheDataTypeE1ELb0EEEvPT_PKS2_PKT0_S8_ifPKiSA_iPKfiiiSC_SC_iiiii --------------------------
	.section	.nv.constant0._ZN4vllm25paged_attention_v1_kernelIfhLi120ELi32ELi128ELNS_18Fp8KVCacheDataTypeE1ELb0EEEvPT_PKS2_PKT0_S8_ifPKiSA_iPKfiiiSC_SC_iiiii,"a",@progbits
	.sectionflags	@""
	.align	4
.nv.constant0._ZN4vllm25paged_attention_v1_kernelIfhLi120ELi32ELi128ELNS_18Fp8KVCacheDataTypeE1ELb0EEEvPT_PKS2_PKT0_S8_ifPKiSA_iPKfiiiSC_SC_iiiii:
	.zero		476


//--------------------- .nv.constant0._ZN4vllm25paged_attention_v1_kernelIfhLi112ELi32ELi128ELNS_18Fp8KVCacheDataTypeE1ELb0EEEvPT_PKS2_PKT0_S8_ifPKiSA_iPKfiiiSC_SC_iiiii --------------------------
	.section	.nv.constant0._ZN4vllm25paged_attention_v1_kernelIfhLi112ELi32ELi128ELNS_18Fp8KVCacheDataTypeE1ELb0EEEvPT_PKS2_PKT0_S8_ifPKiSA_iPKfiiiSC_SC_iiiii,"a",@progbits
	.sectionflags	@""
	.align	4
.nv.constant0._ZN4vllm25paged_attention_v1_kernelIfhLi112ELi32ELi128ELNS_18Fp8KVCacheDataTypeE1ELb0EEEvPT_PKS2_PKT0_S8_ifPKiSA_iPKfiiiSC_SC_iiiii:
	.zero		476


//--------------------- .nv.constant0._ZN4vllm25paged_attention_v1_kernelIfhLi96ELi32ELi128ELNS_18Fp8KVCacheDataTypeE1ELb0EEEvPT_PKS2_PKT0_S8_ifPKiSA_iPKfiiiSC_SC_iiiii --------------------------
	.section	.nv.constant0._ZN4vllm25paged_attention_v1_kernelIfhLi96ELi32ELi128ELNS_18Fp8KVCacheDataTypeE1ELb0EEEvPT_PKS2_PKT0_S8_ifPKiSA_iPKfiiiSC_SC_iiiii,"a",@progbits
	.sectionflags	@""
	.align	4
.nv.constant0._ZN4vllm25paged_attention_v1_kernelIfhLi96ELi32ELi128ELNS_18Fp8KVCacheDataTypeE1ELb0EEEvPT_PKS2_PKT0_S8_ifPKiSA_iPKfiiiSC_SC_iiiii:
	.zero		476


//--------------------- .nv.constant0._ZN4vllm25paged_attention_v1_kernelIfhLi80ELi32ELi128ELNS_18Fp8KVCacheDataTypeE1ELb0EEEvPT_PKS2_PKT0_S8_ifPKiSA_iPKfiiiSC_SC_iiiii --------------------------
	.section	.nv.constant0._ZN4vllm25paged_attention_v1_kernelIfhLi80ELi32ELi128ELNS_18Fp8KVCacheDataTypeE1ELb0EEEvPT_PKS2_PKT0_S8_ifPKiSA_iPKfiiiSC_SC_iiiii,"a",@progbits
	.sectionflags	@""
	.align	4
.nv.constant0._ZN4vllm25paged_attention_v1_kernelIfhLi80ELi32ELi128ELNS_18Fp8KVCacheDataTypeE1ELb0EEEvPT_PKS2_PKT0_S8_ifPKiSA_iPKfiiiSC_SC_iiiii:
	.zero		476


//--------------------- .nv.constant0._ZN4vllm25paged_attention_v1_kernelIfhLi64ELi32ELi128ELNS_18Fp8KVCacheDataTypeE1ELb0EEEvPT_PKS2_PKT0_S8_ifPKiSA_iPKfiiiSC_SC_iiiii --------------------------
	.section	.nv.constant0._ZN4vllm25paged_attention_v1_kernelIfhLi64ELi32ELi128ELNS_18Fp8KVCacheDataTypeE1ELb0EEEvPT_PKS2_PKT0_S8_ifPKiSA_iPKfiiiSC_SC_iiiii,"a",@progbits
	.sectionflags	@""
	.align	4
.nv.constant0._ZN4vllm25paged_attention_v1_kernelIfhLi64ELi32ELi128ELNS_18Fp8KVCacheDataTypeE1ELb0EEEvPT_PKS2_PKT0_S8_ifPKiSA_iPKfiiiSC_SC_iiiii:
	.zero		476


//--------------------- .nv.constant0._ZN4vllm25paged_attention_v1_kernelIfhLi32ELi32ELi128ELNS_18Fp8KVCacheDataTypeE1ELb0EEEvPT_PKS2_PKT0_S8_ifPKiSA_iPKfiiiSC_SC_iiiii --------------------------
	.section	.nv.constant0._ZN4vllm25paged_attention_v1_kernelIfhLi32ELi32ELi128ELNS_18Fp8KVCacheDataTypeE1ELb0EEEvPT_PKS2_PKT0_S8_ifPKiSA_iPKfiiiSC_SC_iiiii,"a",@progbits
	.sectionflags	@""
	.align	4
.nv.constant0._ZN4vllm25paged_attention_v1_kernelIfhLi32ELi32ELi128ELNS_18Fp8KVCacheDataTypeE1ELb0EEEvPT_PKS2_PKT0_S8_ifPKiSA_iPKfiiiSC_SC_iiiii:
	.zero		476


//--------------------- .nv.constant0._ZN4vllm25paged_attention_v1_kernelIfhLi256ELi32ELi128ELNS_18Fp8KVCacheDataTypeE1ELb1EEEvPT_PKS2_PKT0_S8_ifPKiSA_iPKfiiiSC_SC_iiiii --------------------------
	.section	.nv.constant0._ZN4vllm25paged_attention_v1_kernelIfhLi256ELi32ELi128ELNS_18Fp8KVCacheDataTypeE1ELb1EEEvPT_PKS2_PKT0_S8_ifPKiSA_iPKfiiiSC_SC_iiiii,"a",@progbits
	.sectionflags	@""
	.align	4
.nv.constant0._ZN4vllm25paged_attention_v1_kernelIfhLi256ELi32ELi128ELNS_18Fp8KVCacheDataTypeE1ELb1EEEvPT_PKS2_PKT0_S8_ifPKiSA_iPKfiiiSC_SC_iiiii:
	.zero		476


//--------------------- .nv.constant0._ZN4vllm25paged_attention_v1_kernelIfhLi192ELi32ELi128ELNS_18Fp8KVCacheDataTypeE1ELb1EEEvPT_PKS2_PKT0_S8_ifPKiSA_iPKfiiiSC_SC_iiiii --------------------------
	.section	.nv.constant0._ZN4vllm25paged_attention_v1_kernelIfhLi192ELi32ELi128ELNS_18Fp8KVCacheDataTypeE1ELb1EEEvPT_PKS2_PKT0_S8_ifPKiSA_iPKfiiiSC_SC_iiiii,"a",@progbits
	.sectionflags	@""
	.align	4
.nv.constant0._ZN4vllm25paged_attention_v1_kernelIfhLi192ELi32ELi128ELNS_18Fp8KVCacheDataTypeE1ELb1EEEvPT_PKS2_PKT0_S8_ifPKiSA_iPKfiiiSC_SC_iiiii:
	.zero		476


//--------------------- .nv.constant0._ZN4vllm25paged_attention_v1_kernelIfhLi128ELi32ELi128ELNS_18Fp8KVCacheDataTypeE1ELb1EEEvPT_PKS2_PKT0_S8_ifPKiSA_iPKfiiiSC_SC_iiiii --------------------------
	.section	.nv.constant0._ZN4vllm25paged_attention_v1_kernelIfhLi128ELi32ELi128ELNS_18Fp8KVCacheDataTypeE1ELb1EEEvPT_PKS2_PKT0_S8_ifPKiSA_iPKfiiiSC_SC_iiiii,"a",@progbits
	.sectionflags	@""
	.align	4
.nv.constant0._ZN4vllm25paged_attention_v1_kernelIfhLi128ELi32ELi128ELNS_18Fp8KVCacheDataTypeE1ELb1EEEvPT_PKS2_PKT0_S8_ifPKiSA_iPKfiiiSC_SC_iiiii:
	.zero		476


//--------------------- .nv.constant0._ZN4vllm25paged_attention_v1_kernelIfhLi120ELi32ELi128ELNS_18Fp8KVCacheDataTypeE1ELb1EEEvPT_PKS2_PKT0_S8_ifPKiSA_iPKfiiiSC_SC_iiiii --------------------------
	.section	.nv.constant0._ZN4vllm25paged_attention_v1_kernelIfhLi120ELi32ELi128ELNS_18Fp8KVCacheDataTypeE1ELb1EEEvPT_PKS2_PKT0_S8_ifPKiSA_iPKfiiiSC_SC_iiiii,"a",@progbits
	.sectionflags	@""
	.align	4
.nv.constant0._ZN4vllm25paged_attention_v1_kernelIfhLi120ELi32ELi128ELNS_18Fp8KVCacheDataTypeE1ELb1EEEvPT_PKS2_PKT0_S8_ifPKiSA_iPKfiiiSC_SC_iiiii:
	.zero		476


//--------------------- .nv.constant0._ZN4vllm25paged_attention_v1_kernelIfhLi112ELi32ELi128ELNS_18Fp8KVCacheDataTypeE1ELb1EEEvPT_PKS2_PKT0_S8_ifPKiSA_iPKfiiiSC_SC_iiiii --------------------------
	.section	.nv.constant0._ZN4vllm25paged_attention_v1_kernelIfhLi112ELi32ELi128ELNS_18Fp8KVCacheDataTypeE1ELb1EEEvPT_PKS2_PKT0_S8_ifPKiSA_iPKfiiiSC_SC_iiiii,"a",@progbits
	.sectionflags	@""
	.align	4
.nv.constant0._ZN4vllm25paged_attention_v1_kernelIfhLi112ELi32ELi128ELNS_18Fp8KVCacheDataTypeE1ELb1EEEvPT_PKS2_PKT0_S8_ifPKiSA_iPKfiiiSC_SC_iiiii:
	.zero		476


//--------------------- .nv.constant0._ZN4vllm25paged_attention_v1_kernelIfhLi96ELi32ELi128ELNS_18Fp8KVCacheDataTypeE1ELb1EEEvPT_PKS2_PKT0_S8_ifPKiSA_iPKfiiiSC_SC_iiiii --------------------------
	.section	.nv.constant0._ZN4vllm25paged_attention_v1_kernelIfhLi96ELi32ELi128ELNS_18Fp8KVCacheDataTypeE1ELb1EEEvPT_PKS2_PKT0_S8_ifPKiSA_iPKfiiiSC_SC_iiiii,"a",@progbits
	.sectionflags	@""
	.align	4
.nv.constant0._ZN4vllm25paged_attention_v1_kernelIfhLi96ELi32ELi128ELNS_18Fp8KVCacheDataTypeE1ELb1EEEvPT_PKS2_PKT0_S8_ifPKiSA_iPKfiiiSC_SC_iiiii:
	.zero		476


//--------------------- .nv.constant0._ZN4vllm25paged_attention_v1_kernelIfhLi80ELi32ELi128ELNS_18Fp8KVCacheDataTypeE1ELb1EEEvPT_PKS2_PKT0_S8_ifPKiSA_iPKfiiiSC_SC_iiiii --------------------------
	.section	.nv.constant0._ZN4vllm25paged_attention_v1_kernelIfhLi80ELi32ELi128ELNS_18Fp8KVCacheDataTypeE1ELb1EEEvPT_PKS2_PKT0_S8_ifPKiSA_iPKfiiiSC_SC_iiiii,"a",@progbits
	.sectionflags	@""
	.align	4
.nv.constant0._ZN4vllm25paged_attention_v1_kernelIfhLi80ELi32ELi128ELNS_18Fp8KVCacheDataTypeE1ELb1EEEvPT_PKS2_PKT0_S8_ifPKiSA_iPKfiiiSC_SC_iiiii:
	.zero		476


//--------------------- .nv.constant0._ZN4vllm25paged_attention_v1_kernelIfhLi64ELi32ELi128ELNS_18Fp8KVCacheDataTypeE1ELb1EEEvPT_PKS2_PKT0_S8_ifPKiSA_iPKfiiiSC_SC_iiiii --------------------------
	.section	.nv.constant0._ZN4vllm25paged_attention_v1_kernelIfhLi64ELi32ELi128ELNS_18Fp8KVCacheDataTypeE1ELb1EEEvPT_PKS2_PKT0_S8_ifPKiSA_iPKfiiiSC_SC_iiiii,"a",@progbits
	.sectionflags	@""
	.align	4
.nv.constant0._ZN4vllm25paged_attention_v1_kernelIfhLi64ELi32ELi128ELNS_18Fp8KVCacheDataTypeE1ELb1EEEvPT_PKS2_PKT0_S8_ifPKiSA_iPKfiiiSC_SC_iiiii:
	.zero		476


//--------------------- .nv.constant0._ZN4vllm25paged_attention_v1_kernelIfhLi32ELi32ELi128ELNS_18Fp8KVCacheDataTypeE1ELb1EEEvPT_PKS2_PKT0_S8_ifPKiSA_iPKfiiiSC_SC_iiiii --------------------------
	.section	.nv.constant0._ZN4vllm25paged_attention_v1_kernelIfhLi32ELi32ELi128ELNS_18Fp8KVCacheDataTypeE1ELb1EEEvPT_PKS2_PKT0_S8_ifPKiSA_iPKfiiiSC_SC_iiiii,"a",@progbits
	.sectionflags	@""
	.align	4
.nv.constant0._ZN4vllm25paged_attention_v1_kernelIfhLi32ELi32ELi128ELNS_18Fp8KVCacheDataTypeE1ELb1EEEvPT_PKS2_PKT0_S8_ifPKiSA_iPKfiiiSC_SC_iiiii:
	.zero		476


//--------------------- .nv.constant0._ZN4vllm25paged_attention_v1_kernelIfhLi256ELi16ELi128ELNS_18Fp8KVCacheDataTypeE1ELb0EEEvPT_PKS2_PKT0_S8_ifPKiSA_iPKfiiiSC_SC_iiiii --------------------------
	.section	.nv.constant0._ZN4vllm25paged_attention_v1_kernelIfhLi256ELi16ELi128ELNS_18Fp8KVCacheDataTypeE1ELb0EEEvPT_PKS2_PKT0_S8_ifPKiSA_iPKfiiiSC_SC_iiiii,"a",@progbits
	.sectionflags	@""
	.align	4
.nv.constant0._ZN4vllm25paged_attention_v1_kernelIfhLi256ELi16ELi128ELNS_18Fp8KVCacheDataTypeE1ELb0EEEvPT_PKS2_PKT0_S8_ifPKiSA_iPKfiiiSC_SC_iiiii:
	.zero		476


//--------------------- .nv.constant0._ZN4vllm25paged_attention_v1_kernelIfhLi192ELi16ELi128ELNS_18Fp8KVCacheDataTypeE1ELb0EEEvPT_PKS2_PKT0_S8_ifPKiSA_iPKfiiiSC_SC_iiiii --------------------------
	.section	.nv.constant0._ZN4vllm25paged_attention_v1_kernelIfhLi192ELi16ELi128ELNS_18Fp8KVCacheDataTypeE1ELb0EEEvPT_PKS2_PKT0_S8_ifPKiSA_iPKfiiiSC_SC_iiiii,"a",@progbits
	.sectionflags	@""
	.align	4
.nv.constant0._ZN4vllm25paged_attention_v1_kernelIfhLi192ELi16ELi128ELNS_18Fp8KVCacheDataTypeE1ELb0EEEvPT_PKS2_PKT0_S8_ifPKiSA_iPKfiiiSC_SC_iiiii:
	.zero		476


//--------------------- .nv.constant0._ZN4vllm25paged_attention_v1_kernelIfhLi128ELi16ELi128ELNS_18Fp8KVCacheDataTypeE1ELb0EEEvPT_PKS2_PKT0_S8_ifPKiSA_iPKfiiiSC_SC_iiiii --------------------------
	.section	.nv.constant0._ZN4vllm25paged_attention_v1_kernelIfhLi128ELi16ELi128ELNS_18Fp8KVCacheDataTypeE1ELb0EEEvPT_PKS2_PKT0_S8_ifPKiSA_iPKfiiiSC_SC_iiiii,"a",@progbits
	.sectionflags	@""
	.align	4
.nv.constant0._ZN4vllm25paged_attention_v1_kernelIfhLi128ELi16ELi128ELNS_18Fp8KVCacheDataTypeE1ELb0EEEvPT_PKS2_PKT0_S8_ifPKiSA_iPKfiiiSC_SC_iiiii:
	.zero		476


//--------------------- .nv.constant0._ZN4vllm25paged_attention_v1_kernelIfhLi120ELi16ELi128ELNS_18Fp8KVCacheDataTypeE1ELb0EEEvPT_PKS2_PKT0_S8_ifPKiSA_iPKfiiiSC_SC_iiiii --------------------------
	.section	.nv.constant0._ZN4vllm25paged_attention_v1_kernelIfhLi120ELi16ELi128ELNS_18Fp8KVCacheDataTypeE1ELb0EEEvPT_PKS2_PKT0_S8_ifPKiSA_iPKfiiiSC_SC_iiiii,"a",@progbits
	.sectionflags	@""
	.align	4
.nv.constant0._ZN4vllm25paged_attention_v1_kernelIfhLi120ELi16ELi128ELNS_18Fp8KVCacheDataTypeE1ELb0EEEvPT_PKS2_PKT0_S8_ifPKiSA_iPKfiiiSC_SC_iiiii:
	.zero		476


//--------------------- .nv.constant0._ZN4vllm25paged_attention_v1_kernelIfhLi112ELi16ELi128ELNS_18Fp8KVCacheDataTypeE1ELb0EEEvPT_PKS2_PKT0_S8_ifPKiSA_iPKfiiiSC_SC_iiiii --------------------------
	.section	.nv.constant0._ZN4vllm25paged_attention_v1_kernelIfhLi112ELi16ELi128ELNS_18Fp8KVCacheDataTypeE1ELb0EEEvPT_PKS2_PKT0_S8_ifPKiSA_iPKfiiiSC_SC_iiiii,"a",@progbits
	.sectionflags	@""
	.align	4
.nv.constant0._ZN4vllm25paged_attention_v1_kernelIfhLi112ELi16ELi128ELNS_18Fp8KVCacheDataTypeE1ELb0EEEvPT_PKS2_PKT0_S8_ifPKiSA_iPKfiiiSC_SC_iiiii:
	.zero		476


//--------------------- .nv.constant0._ZN4vllm25paged_attention_v1_kernelIfhLi96ELi16ELi128ELNS_18Fp8KVCacheDataTypeE1ELb0EEEvPT_PKS2_PKT0_S8_ifPKiSA_iPKfiiiSC_SC_iiiii --------------------------
	.section	.nv.constant0._ZN4vllm25paged_attention_v1_kernelIfhLi96ELi16ELi128ELNS_18Fp8KVCacheDataTypeE1ELb0EEEvPT_PKS2_PKT0_S8_ifPKiSA_iPKfiiiSC_SC_iiiii,"a",@progbits
	.sectionflags	@""
	.align	4
.nv.constant0._ZN4vllm25paged_attention_v1_kernelIfhLi96ELi16ELi128ELNS_18Fp8KVCacheDataTypeE1ELb0EEEvPT_PKS2_PKT0_S8_ifPKiSA_iPKfiiiSC_SC_iiiii:
	.zero		476


//--------------------- .nv.constant0._ZN4vllm25paged_attention_v1_kernelIfhLi80ELi16ELi128ELNS_18Fp8KVCacheDataTypeE1ELb0EEEvPT_PKS2_PKT0_S8_ifPKiSA_iPKfiiiSC_SC_iiiii --------------------------
	.section	.nv.constant0._ZN4vllm25paged_attention_v1_kernelIfhLi80ELi16ELi128ELNS_18Fp8KVCacheDataTypeE1ELb0EEEvPT_PKS2_PKT0_S8_ifPKiSA_iPKfiiiSC_SC_iiiii,"a",@progbits
	.sectionflags	@""
	.align	4
.nv.constant0._ZN4vllm25paged_attention_v1_kernelIfhLi80ELi16ELi128ELNS_18Fp8KVCacheDataTypeE1ELb0EEEvPT_PKS2_PKT0_S8_ifPKiSA_iPKfiiiSC_SC_iiiii:
	.zero		476


//--------------------- .nv.constant0._ZN4vllm25paged_attention_v1_kernelIfhLi64ELi16ELi128ELNS_18Fp8KVCacheDataTypeE1ELb0EEEvPT_PKS2_PKT0_S8_ifPKiSA_iPKfiiiSC_SC_iiiii --------------------------
	.section	.nv.constant0._ZN4vllm25paged_attention_v1_kernelIfhLi64ELi16ELi128ELNS_18Fp8KVCacheDataTypeE1ELb0EEEvPT_PKS2_PKT0_S8_ifPKiSA_iPKfiiiSC_SC_iiiii,"a",@progbits
	.sectionflags	@""
	.align	4
.nv.constant0._ZN4vllm25paged_attention_v1_kernelIfhLi64ELi16ELi128ELNS_18Fp8KVCacheDataTypeE1ELb0EEEvPT_PKS2_PKT0_S8_ifPKiSA_iPKfiiiSC_SC_iiiii:
	.zero		476


//--------------------- .nv.constant0._ZN4vllm25paged_attention_v1_kernelIfhLi32ELi16ELi128ELNS_18Fp8KVCacheDataTypeE1ELb0EEEvPT_PKS2_PKT0_S8_ifPKiSA_iPKfiiiSC_SC_iiiii --------------------------
	.section	.nv.constant0._ZN4vllm25paged_attention_v1_kernelIfhLi32ELi16ELi128ELNS_18Fp8KVCacheDataTypeE1ELb0EEEvPT_PKS2_PKT0_S8_ifPKiSA_iPKfiiiSC_SC_iiiii,"a",@progbits
	.sectionflags	@""
	.align	4
.nv.constant0._ZN4vllm25paged_attention_v1_kernelIfhLi32ELi16ELi128ELNS_18Fp8KVCacheDataTypeE1ELb0EEEvPT_PKS2_PKT0_S8_ifPKiSA_iPKfiiiSC_SC_iiiii:
	.zero		476


//--------------------- .nv.constant0._ZN4vllm25paged_attention_v1_kernelIfhLi256ELi16ELi128ELNS_18Fp8KVCacheDataTypeE1ELb1EEEvPT_PKS2_PKT0_S8_ifPKiSA_iPKfiiiSC_SC_iiiii --------------------------
	.section	.nv.constant0._ZN4vllm25paged_attention_v1_kernelIfhLi256ELi16ELi128ELNS_18Fp8KVCacheDataTypeE1ELb1EEEvPT_PKS2_PKT0_S8_ifPKiSA_iPKfiiiSC_SC_iiiii,"a",@progbits
	.sectionflags	@""
	.align	4
.nv.constant0._ZN4vllm25paged_attention_v1_kernelIfhLi256ELi16ELi128ELNS_18Fp8KVCacheDataTypeE1ELb1EEEvPT_PKS2_PKT0_S8_ifPKiSA_iPKfiiiSC_SC_iiiii:
	.zero		476


//--------------------- .nv.constant0._ZN4vllm25paged_attention_v1_kernelIfhLi192ELi16ELi128ELNS_18Fp8KVCacheDataTypeE1ELb1EEEvPT_PKS2_PKT0_S8_ifPKiSA_iPKfiiiSC_SC_iiiii --------------------------
	.section	.nv.constant0._ZN4vllm25paged_attention_v1_kernelIfhLi192ELi16ELi128ELNS_18Fp8KVCacheDataTypeE1ELb1EEEvPT_PKS2_PKT0_S8_ifPKiSA_iPKfiiiSC_SC_iiiii,"a",@progbits
	.sectionflags	@""
	.align	4
.nv.constant0._ZN4vllm25paged_attention_v1_kernelIfhLi192ELi16ELi128ELNS_18Fp8KVCacheDataTypeE1ELb1EEEvPT_PKS2_PKT0_S8_ifPKiSA_iPKfiiiSC_SC_iiiii:
	.zero		476


//--------------------- .nv.constant0._ZN4vllm25paged_attention_v1_kernelIfhLi128ELi16ELi128ELNS_18Fp8KVCacheDataTypeE1ELb1EEEvPT_PKS2_PKT0_S8_ifPKiSA_iPKfiiiSC_SC_iiiii --------------------------
	.section	.nv.constant0._ZN4vllm25paged_attention_v1_kernelIfhLi128ELi16ELi128ELNS_18Fp8KVCacheDataTypeE1ELb1EEEvPT_PKS2_PKT0_S8_ifPKiSA_iPKfiiiSC_SC_iiiii,"a",@progbits
	.sectionflags	@""
	.align	4
.nv.constant0._ZN4vllm25paged_attention_v1_kernelIfhLi128ELi16ELi128ELNS_18Fp8KVCacheDataTypeE1ELb1EEEvPT_PKS2_PKT0_S8_ifPKiSA_iPKfiiiSC_SC_iiiii:
	.zero		476


//--------------------- .nv.constant0._ZN4vllm25paged_attention_v1_kernelIfhLi120ELi16ELi128ELNS_18Fp8KVCacheDataTypeE1ELb1EEEvPT_PKS2_PKT0_S8_ifPKiSA_iPKfiiiSC_SC_iiiii --------------------------
	.section	.nv.constant0._ZN4vllm25paged_attention_v1_kernelIfhLi120ELi16ELi128ELNS_18Fp8KVCacheDataTypeE1ELb1EEEvPT_PKS2_PKT0_S8_ifPKiSA_iPKfiiiSC_SC_iiiii,"a",@progbits
	.sectionflags	@""
	.align	4
.nv.constant0._ZN4vllm25paged_attention_v1_kernelIfhLi120ELi16ELi128ELNS_18Fp8KVCacheDataTypeE1ELb1EEEvPT_PKS2_PKT0_S8_ifPKiSA_iPKfiiiSC_SC_iiiii:
	.zero		476


//--------------------- .nv.constant0._ZN4vllm25paged_attention_v1_kernelIfhLi112ELi16ELi128ELNS_18Fp8KVCacheDataTypeE1ELb1EEEvPT_PKS2_PKT0_S8_ifPKiSA_iPKfiiiSC_SC_iiiii --------------------------
	.section	.nv.constant0._ZN4vllm25paged_attention_v1_kernelIfhLi112ELi16ELi128ELNS_18Fp8KVCacheDataTypeE1ELb1EEEvPT_PKS2_PKT0_S8_ifPKiSA_iPKfiiiSC_SC_iiiii,"a",@progbits
	.sectionflags	@""
	.align	4
.nv.constant0._ZN4vllm25paged_attention_v1_kernelIfhLi112ELi16ELi128ELNS_18Fp8KVCacheDataTypeE1ELb1EEEvPT_PKS2_PKT0_S8_ifPKiSA_iPKfiiiSC_SC_iiiii:
	.zero		476


//--------------------- .nv.constant0._ZN4vllm25paged_attention_v1_kernelIfhLi96ELi16ELi128ELNS_18Fp8KVCacheDataTypeE1ELb1EEEvPT_PKS2_PKT0_S8_ifPKiSA_iPKfiiiSC_SC_iiiii --------------------------
	.section	.nv.constant0._ZN4vllm25paged_attention_v1_kernelIfhLi96ELi16ELi128ELNS_18Fp8KVCacheDataTypeE1ELb1EEEvPT_PKS2_PKT0_S8_ifPKiSA_iPKfiiiSC_SC_iiiii,"a",@progbits
	.sectionflags	@""
	.align	4
.nv.constant0._ZN4vllm25paged_attention_v1_kernelIfhLi96ELi16ELi128ELNS_18Fp8KVCacheDataTypeE1ELb1EEEvPT_PKS2_PKT0_S8_ifPKiSA_iPKfiiiSC_SC_iiiii:
	.zero		476


//--------------------- .nv.constant0._ZN4vllm25paged_attention_v1_kernelIfhLi80ELi16ELi128ELNS_18Fp8KVCacheDataTypeE1ELb1EEEvPT_PKS2_PKT0_S8_ifPKiSA_iPKfiiiSC_SC_iiiii --------------------------
	.section	.nv.constant0._ZN4vllm25paged_attention_v1_kernelIfhLi80ELi16ELi128ELNS_18Fp8KVCacheDataTypeE1ELb1EEEvPT_PKS2_PKT0_S8_ifPKiSA_iPKfiiiSC_SC_iiiii,"a",@progbits
	.sectionflags	@""
	.align	4
.nv.constant0._ZN4vllm25paged_attention_v1_kernelIfhLi80ELi16ELi128ELNS_18Fp8KVCacheDataTypeE1ELb1EEEvPT_PKS2_PKT0_S8_ifPKiSA_iPKfiiiSC_SC_iiiii:
	.zero		476


//--------------------- .nv.constant0._ZN4vllm25paged_attention_v1_kernelIfhLi64ELi16ELi128ELNS_18Fp8KVCacheDataTypeE1ELb1EEEvPT_PKS2_PKT0_S8_ifPKiSA_iPKfiiiSC_SC_iiiii --------------------------
	.section	.nv.constant0._ZN4vllm25paged_attention_v1_kernelIfhLi64ELi16ELi128ELNS_18Fp8KVCacheDataTypeE1ELb1EEEvPT_PKS2_PKT0_S8_ifPKiSA_iPKfiiiSC_SC_iiiii,"a",@progbits
	.sectionflags	@""
	.align	4
.nv.constant0._ZN4vllm25paged_attention_v1_kernelIfhLi64ELi16ELi128ELNS_18Fp8KVCacheDataTypeE1ELb1EEEvPT_PKS2_PKT0_S8_ifPKiSA_iPKfiiiSC_SC_iiiii:
	.zero		476


//--------------------- .nv.constant0._ZN4vllm25paged_attention_v1_kernelIfhLi32ELi16ELi128ELNS_18Fp8KVCacheDataTypeE1ELb1EEEvPT_PKS2_PKT0_S8_ifPKiSA_iPKfiiiSC_SC_iiiii --------------------------
	.section	.nv.constant0._ZN4vllm25paged_attention_v1_kernelIfhLi32ELi16ELi128ELNS_18Fp8KVCacheDataTypeE1ELb1EEEvPT_PKS2_PKT0_S8_ifPKiSA_iPKfiiiSC_SC_iiiii,"a",@progbits
	.sectionflags	@""
	.align	4
.nv.constant0._ZN4vllm25paged_attention_v1_kernelIfhLi32ELi16ELi128ELNS_18Fp8KVCacheDataTypeE1ELb1EEEvPT_PKS2_PKT0_S8_ifPKiSA_iPKfiiiSC_SC_iiiii:
	.zero		476


//--------------------- .nv.constant0._ZN4vllm25paged_attention_v1_kernelIfhLi256ELi8ELi128ELNS_18Fp8KVCacheDataTypeE1ELb0EEEvPT_PKS2_PKT0_S8_ifPKiSA_iPKfiiiSC_SC_iiiii --------------------------
	.section	.nv.constant0._ZN4vllm25paged_attention_v1_kernelIfhLi256ELi8ELi128ELNS_18Fp8KVCacheDataTypeE1ELb0EEEvPT_PKS2_PKT0_S8_ifPKiSA_iPKfiiiSC_SC_iiiii,"a",@progbits
	.sectionflags	@""
	.align	4
.nv.constant0._ZN4vllm25paged_attention_v1_kernelIfhLi256ELi8ELi128ELNS_18Fp8KVCacheDataTypeE1ELb0EEEvPT_PKS2_PKT0_S8_ifPKiSA_iPKfiiiSC_SC_iiiii:
	.zero		476


//--------------------- .nv.constant0._ZN4vllm25paged_attention_v1_kernelIfhLi192ELi8ELi128ELNS_18Fp8KVCacheDataTypeE1ELb0EEEvPT_PKS2_PKT0_S8_ifPKiSA_iPKfiiiSC_SC_iiiii --------------------------
	.section	.nv.constant0._ZN4vllm25paged_attention_v1_kernelIfhLi192ELi8ELi128ELNS_18Fp8KVCacheDataTypeE1ELb0EEEvPT_PKS2_PKT0_S8_ifPKiSA_iPKfiiiSC_SC_iiiii,"a",@progbits
	.sectionflags	@""
	.align	4
.nv.constant0._ZN4vllm25paged_attention_v1_kernelIfhLi192ELi8ELi128ELNS_18Fp8KVCacheDataTypeE1ELb0EEEvPT_PKS2_PKT0_S8_ifPKiSA_iPKfiiiSC_SC_iiiii:
	.zero		476


//--------------------- .nv.constant0._ZN4vllm25paged_attention_v1_kernelIfhLi128ELi8ELi128ELNS_18Fp8KVCacheDataTypeE1ELb0EEEvPT_PKS2_PKT0_S8_ifPKiSA_iPKfiiiSC_SC_iiiii --------------------------
	.section	.nv.constant0._ZN4vllm25paged_attention_v1_kernelIfhLi128ELi8ELi128ELNS_18Fp8KVCacheDataTypeE1ELb0EEEvPT_PKS2_PKT0_S8_ifPKiSA_iPKfiiiSC_SC_iiiii,"a",@progbits
	.sectionflags	@""
	.align	4
.nv.constant0._ZN4vllm25paged_attention_v1_kernelIfhLi128ELi8ELi128ELNS_18Fp8KVCacheDataTypeE1ELb0EEEvPT_PKS2_PKT0_S8_ifPKiSA_iPKfiiiSC_SC_iiiii:
	.zero		476


//--------------------- .nv.constant0._ZN4vllm25paged_attention_v1_kernelIfhLi120ELi8ELi128ELNS_18Fp8KVCacheDataTypeE1ELb0EEEvPT_PKS2_PKT0_S8_ifPKiSA_iPKfiiiSC_SC_iiiii --------------------------
	.section	.nv.constant0._ZN4vllm25paged_attention_v1_kernelIfhLi120ELi8ELi128ELNS_18Fp8KVCacheDataTypeE1ELb0EEEvPT_PKS2_PKT0_S8_ifPKiSA_iPKfiiiSC_SC_iiiii,"a",@progbits
	.sectionflags	@""
	.align	4
.nv.constant0._ZN4vllm25paged_attention_v1_kernelIfhLi120ELi8ELi128ELNS_18Fp8KVCacheDataTypeE1ELb0EEEvPT_PKS2_PKT0_S8_ifPKiSA_iPKfiiiSC_SC_iiiii:
	.zero		476


//--------------------- .nv.constant0._ZN4vllm25paged_attention_v1_kernelIfhLi112ELi8ELi128ELNS_18Fp8KVCacheDataTypeE1ELb0EEEvPT_PKS2_PKT0_S8_ifPKiSA_iPKfiiiSC_SC_iiiii --------------------------
	.section	.nv.constant0._ZN4vllm25paged_attention_v1_kernelIfhLi112ELi8ELi128ELNS_18Fp8KVCacheDataTypeE1ELb0EEEvPT_PKS2_PKT0_S8_ifPKiSA_iPKfiiiSC_SC_iiiii,"a",@progbits
	.sectionflags	@""
	.align	4
.nv.constant0._ZN4vllm25paged_attention_v1_kernelIfhLi112ELi8ELi128ELNS_18Fp8KVCacheDataTypeE1ELb0EEEvPT_PKS2_PKT0_S8_ifPKiSA_iPKfiiiSC_SC_iiiii:
	.zero		476


//--------------------- .nv.constant0._ZN4vllm25paged_attention_v1_kernelIfhLi96ELi8ELi128ELNS_18Fp8KVCacheDataTypeE1ELb0EEEvPT_PKS2_PKT0_S8_ifPKiSA_iPKfiiiSC_SC_iiiii --------------------------
	.section	.nv.constant0._ZN4vllm25paged_attention_v1_kernelIfhLi96ELi8ELi128ELNS_18Fp8KVCacheDataTypeE1ELb0EEEvPT_PKS2_PKT0_S8_ifPKiSA_iPKfiiiSC_SC_iiiii,"a",@progbits
	.sectionflags	@""
	.align	4
.nv.constant0._ZN4vllm25paged_attention_v1_kernelIfhLi96ELi8ELi128ELNS_18Fp8KVCacheDataTypeE1ELb0EEEvPT_PKS2_PKT0_S8_ifPKiSA_iPKfiiiSC_SC_iiiii:
	.zero		476


//--------------------- .nv.constant0._ZN4vllm25paged_attention_v1_kernelIfhLi80ELi8ELi128ELNS_18Fp8KVCacheDataTypeE1ELb0EEEvPT_PKS2_PKT0_S8_ifPKiSA_iPKfiiiSC_SC_iiiii --------------------------
	.section	.nv.constant0._ZN4vllm25paged_attention_v1_kernelIfhLi80ELi8ELi128ELNS_18Fp8KVCacheDataTypeE1ELb0EEEvPT_PKS2_PKT0_S8_ifPKiSA_iPKfiiiSC_SC_iiiii,"a",@progbits
	.sectionflags	@""
	.align	4
.nv.constant0._ZN4vllm25paged_attention_v1_kernelIfhLi80ELi8ELi128ELNS_18Fp8KVCacheDataTypeE1ELb0EEEvPT_PKS2_PKT0_S8_ifPKiSA_iPKfiiiSC_SC_iiiii:
	.zero		476


//--------------------- .nv.constant0._ZN4vllm25paged_attention_v1_kernelIfhLi64ELi8ELi128ELNS_18Fp8KVCacheDataTypeE1ELb0EEEvPT_PKS2_PKT0_S8_ifPKiSA_iPKfiiiSC_SC_iiiii --------------------------
	.section	.nv.constant0._ZN4vllm25paged_attention_v1_kernelIfhLi64ELi8ELi128ELNS_18Fp8KVCacheDataTypeE1ELb0EEEvPT_PKS2_PKT0_S8_ifPKiSA_iPKfiiiSC_SC_iiiii,"a",@progbits
	.sectionflags	@""
	.align	4
.nv.constant0._ZN4vllm25paged_attention_v1_kernelIfhLi64ELi8ELi128ELNS_18Fp8KVCacheDataTypeE1ELb0EEEvPT_PKS2_PKT0_S8_ifPKiSA_iPKfiiiSC_SC_iiiii:
	.zero		476


//--------------------- .nv.constant0._ZN4vllm25paged_attention_v1_kernelIfhLi32ELi8ELi128ELNS_18Fp8KVCacheDataTypeE1ELb0EEEvPT_PKS2_PKT0_S8_ifPKiSA_iPKfiiiSC_SC_iiiii --------------------------
	.section	.nv.constant0._ZN4vllm25paged_attention_v1_kernelIfhLi32ELi8ELi128ELNS_18Fp8KVCacheDataTypeE1ELb0EEEvPT_PKS2_PKT0_S8_ifPKiSA_iPKfiiiSC_SC_iiiii,"a",@progbits
	.sectionflags	@""
	.align	4
.nv.constant0._ZN4vllm25paged_attention_v1_kernelIfhLi32ELi8ELi128ELNS_18Fp8KVCacheDataTypeE1ELb0EEEvPT_PKS2_PKT0_S8_ifPKiSA_iPKfiiiSC_SC_iiiii:
	.zero		476


//--------------------- .nv.constant0._ZN4vllm25paged_attention_v1_kernelIfhLi256ELi8ELi128ELNS_18Fp8KVCacheDataTypeE1ELb1EEEvPT_PKS2_PKT0_S8_ifPKiSA_iPKfiiiSC_SC_iiiii --------------------------
	.section	.nv.constant0._ZN4vllm25paged_attention_v1_kernelIfhLi256ELi8ELi128ELNS_18Fp8KVCacheDataTypeE1ELb1EEEvPT_PKS2_PKT0_S8_ifPKiSA_iPKfiiiSC_SC_iiiii,"a",@progbits
	.sectionflags	@""
	.align	4
.nv.constant0._ZN4vllm25paged_attention_v1_kernelIfhLi256ELi8ELi128ELNS_18Fp8KVCacheDataTypeE1ELb1EEEvPT_PKS2_PKT0_S8_ifPKiSA_iPKfiiiSC_SC_iiiii:
	.zero		476


//--------------------- .nv.constant0._ZN4vllm25paged_attention_v1_kernelIfhLi192ELi8ELi128ELNS_18Fp8KVCacheDataTypeE1ELb1EEEvPT_PKS2_PKT0_S8_ifPKiSA_iPKfiiiSC_SC_iiiii --------------------------
	.section	.nv.constant0._ZN4vllm25paged_attention_v1_kernelIfhLi192ELi8ELi128ELNS_18Fp8KVCacheDataTypeE1ELb1EEEvPT_PKS2_PKT0_S8_ifPKiSA_iPKfiiiSC_SC_iiiii,"a",@progbits
	.sectionflags	@""
	.align	4
.nv.constant0._ZN4vllm25paged_attention_v1_kernelIfhLi192ELi8ELi128ELNS_18Fp8KVCacheDataTypeE1ELb1EEEvPT_PKS2_PKT0_S8_ifPKiSA_iPKfiiiSC_SC_iiiii:
	.zero		476


//--------------------- .nv.constant0._ZN4vllm25paged_attention_v1_kernelIfhLi128ELi8ELi128ELNS_18Fp8KVCacheDataTypeE1ELb1EEEvPT_PKS2_PKT0_S8_ifPKiSA_iPKfiiiSC_SC_iiiii --------------------------
	.section	.nv.constant0._ZN4vllm25paged_attention_v1_kernelIfhLi128ELi8ELi128ELNS_18Fp8KVCacheDataTypeE1ELb1EEEvPT_PKS2_PKT0_S8_ifPKiSA_iPKfiiiSC_SC_iiiii,"a",@progbits
	.sectionflags	@""
	.align	4
.nv.constant0._ZN4vllm25paged_attention_v1_kernelIfhLi128ELi8ELi128ELNS_18Fp8KVCacheDataTypeE1ELb1EEEvPT_PKS2_PKT0_S8_ifPKiSA_iPKfiiiSC_SC_iiiii:
	.zero		476


//--------------------- .nv.constant0._ZN4vllm25paged_attention_v1_kernelIfhLi120ELi8ELi128ELNS_18Fp8KVCacheDataTypeE1ELb1EEEvPT_PKS2_PKT0_S8_ifPKiSA_iPKfiiiSC_SC_iiiii --------------------------
	.section	.nv.constant0._ZN4vllm25paged_attention_v1_kernelIfhLi120ELi8ELi128ELNS_18Fp8KVCacheDataTypeE1ELb1EEEvPT_PKS2_PKT0_S8_ifPKiSA_iPKfiiiSC_SC_iiiii,"a",@progbits
	.sectionflags	@""
	.align	4
.nv.constant0._ZN4vllm25paged_attention_v1_kernelIfhLi120ELi8ELi128ELNS_18Fp8KVCacheDataTypeE1ELb1EEEvPT_PKS2_PKT0_S8_ifPKiSA_iPKfiiiSC_SC_iiiii:
	.zero		476


//--------------------- .nv.constant0._ZN4vllm25paged_attention_v1_kernelIfhLi112ELi8ELi128ELNS_18Fp8KVCacheDataTypeE1ELb1EEEvPT_PKS2_PKT0_S8_ifPKiSA_iPKfiiiSC_SC_iiiii --------------------------
	.section	.nv.constant0._ZN4vllm25paged_attention_v1_kernelIfhLi112ELi8ELi128ELNS_18Fp8KVCacheDataTypeE1ELb1EEEvPT_PKS2_PKT0_S8_ifPKiSA_iPKfiiiSC_SC_iiiii,"a",@progbits
	.sectionflags	@""
	.align	4
.nv.constant0._ZN4vllm25paged_attention_v1_kernelIfhLi112ELi8ELi128ELNS_18Fp8KVCacheDataTypeE1ELb1EEEvPT_PKS2_PKT0_S8_ifPKiSA_iPKfiiiSC_SC_iiiii:
	.zero		476


//--------------------- .nv.constant0._ZN4vllm25paged_attention_v1_kernelIfhLi96ELi8ELi128ELNS_18Fp8KVCacheDataTypeE1ELb1EEEvPT_PKS2_PKT0_S8_ifPKiSA_iPKfiiiSC_SC_iiiii --------------------------
	.section	.nv.constant0._ZN4vllm25paged_attention_v1_kernelIfhLi96ELi8ELi128ELNS_18Fp8KVCacheDataTypeE1ELb1EEEvPT_PKS2_PKT0_S8_ifPKiSA_iPKfiiiSC_SC_iiiii,"a",@progbits
	.sectionflags	@""
	.align	4
.nv.constant0._ZN4vllm25paged_attention_v1_kernelIfhLi96ELi8ELi128ELNS_18Fp8KVCacheDataTypeE1ELb1EEEvPT_PKS2_PKT0_S8_ifPKiSA_iPKfiiiSC_SC_iiiii:
	.zero		476


//--------------------- .nv.constant0._ZN4vllm25paged_attention_v1_kernelIfhLi80ELi8ELi128ELNS_18Fp8KVCacheDataTypeE1ELb1EEEvPT_PKS2_PKT0_S8_ifPKiSA_iPKfiiiSC_SC_iiiii --------------------------
	.section	.nv.constant0._ZN4vllm25paged_attention_v1_kernelIfhLi80ELi8ELi128ELNS_18Fp8KVCacheDataTypeE1ELb1EEEvPT_PKS2_PKT0_S8_ifPKiSA_iPKfiiiSC_SC_iiiii,"a",@progbits
	.sectionflags	@""
	.align	4
.nv.constant0._ZN4vllm25paged_attention_v1_kernelIfhLi80ELi8ELi128ELNS_18Fp8KVCacheDataTypeE1ELb1EEEvPT_PKS2_PKT0_S8_ifPKiSA_iPKfiiiSC_SC_iiiii:
	.zero		476


//--------------------- .nv.constant0._ZN4vllm25paged_attention_v1_kernelIfhLi64ELi8ELi128ELNS_18Fp8KVCacheDataTypeE1ELb1EEEvPT_PKS2_PKT0_S8_ifPKiSA_iPKfiiiSC_SC_iiiii --------------------------
	.section	.nv.constant0._ZN4vllm25paged_attention_v1_kernelIfhLi64ELi8ELi128ELNS_18Fp8KVCacheDataTypeE1ELb1EEEvPT_PKS2_PKT0_S8_ifPKiSA_iPKfiiiSC_SC_iiiii,"a",@progbits
	.sectionflags	@""
	.align	4
.nv.constant0._ZN4vllm25paged_attention_v1_kernelIfhLi64ELi8ELi128ELNS_18Fp8KVCacheDataTypeE1ELb1EEEvPT_PKS2_PKT0_S8_ifPKiSA_iPKfiiiSC_SC_iiiii:
	.zero		476


//--------------------- .nv.constant0._ZN4vllm25paged_attention_v1_kernelIfhLi32ELi8ELi128ELNS_18Fp8KVCacheDataTypeE1ELb1EEEvPT_PKS2_PKT0_S8_ifPKiSA_iPKfiiiSC_SC_iiiii --------------------------
	.section	.nv.constant0._ZN4vllm25paged_attention_v1_kernelIfhLi32ELi8ELi128ELNS_18Fp8KVCacheDataTypeE1ELb1EEEvPT_PKS2_PKT0_S8_ifPKiSA_iPKfiiiSC_SC_iiiii,"a",@progbits
	.sectionflags	@""
	.align	4
.nv.constant0._ZN4vllm25paged_attention_v1_kernelIfhLi32ELi8ELi128ELNS_18Fp8KVCacheDataTypeE1ELb1EEEvPT_PKS2_PKT0_S8_ifPKiSA_iPKfiiiSC_SC_iiiii:
	.zero		476


//--------------------- .nv.constant0._ZN4vllm25paged_attention_v1_kernelI13__nv_bfloat16S1_Li256ELi32ELi128ELNS_18Fp8KVCacheDataTypeE0ELb0EEEvPT_PKS3_PKT0_S9_ifPKiSB_iPKfiiiSD_SD_iiiii --------------------------
	.section	.nv.constant0._ZN4vllm25paged_attention_v1_kernelI13__nv_bfloat16S1_Li256ELi32ELi128ELNS_18Fp8KVCacheDataTypeE0ELb0EEEvPT_PKS3_PKT0_S9_ifPKiSB_iPKfiiiSD_SD_iiiii,"a",@progbits
	.sectionflags	@""
	.align	4
.nv.constant0._ZN4vllm25paged_attention_v1_kernelI13__nv_bfloat16S1_Li256ELi32ELi128ELNS_18Fp8KVCacheDataTypeE0ELb0EEEvPT_PKS3_PKT0_S9_ifPKiSB_iPKfiiiSD_SD_iiiii:
	.zero		476


//--------------------- .nv.constant0._ZN4vllm25paged_attention_v1_kernelI13__nv_bfloat16S1_Li192ELi32ELi128ELNS_18Fp8KVCacheDataTypeE0ELb0EEEvPT_PKS3_PKT0_S9_ifPKiSB_iPKfiiiSD_SD_iiiii --------------------------
	.section	.nv.constant0._ZN4vllm25paged_attention_v1_kernelI13__nv_bfloat16S1_Li192ELi32ELi128ELNS_18Fp8KVCacheDataTypeE0ELb0EEEvPT_PKS3_PKT0_S9_ifPKiSB_iPKfiiiSD_SD_iiiii,"a",@progbits
	.sectionflags	@""
	.align	4
.nv.constant0._ZN4vllm25paged_attention_v1_kernelI13__nv_bfloat16S1_Li192ELi32ELi128ELNS_18Fp8KVCacheDataTypeE0ELb0EEEvPT_PKS3_PKT0_S9_ifPKiSB_iPKfiiiSD_SD_iiiii:
	.zero		476


//--------------------- .nv.constant0._ZN4vllm25paged_attention_v1_kernelI13__nv_bfloat16S1_Li128ELi32ELi128ELNS_18Fp8KVCacheDataTypeE0ELb0EEEvPT_PKS3_PKT0_S9_ifPKiSB_iPKfiiiSD_SD_iiiii --------------------------
	.section	.nv.constant0._ZN4vllm25paged_attention_v1_kernelI13__nv_bfloat16S1_Li128ELi32ELi128ELNS_18Fp8KVCacheDataTypeE0ELb0EEEvPT_PKS3_PKT0_S9_ifPKiSB_iPKfiiiSD_SD_iiiii,"a",@progbits
	.sectionflags	@""
	.align	4
.nv.constant0._ZN4vllm25paged_attention_v1_kernelI13__nv_bfloat16S1_Li128ELi32ELi128ELNS_18Fp8KVCacheDataTypeE0ELb0EEEvPT_PKS3_PKT0_S9_ifPKiSB_iPKfiiiSD_SD_iiiii:
	.zero		476


//--------------------- .nv.constant0._ZN4vllm25paged_attention_v1_kernelI13__nv_bfloat16S1_Li120ELi32ELi128ELNS_18Fp8KVCacheDataTypeE0ELb0EEEvPT_PKS3_PKT0_S9_ifPKiSB_iPKfiiiSD_SD_iiiii --------------------------
	.section	.nv.constant0._ZN4vllm25paged_attention_v1_kernelI13__nv_bfloat16S1_Li120ELi32ELi128ELNS_18Fp8KVCacheDataTypeE0ELb0EEEvPT_PKS3_PKT0_S9_ifPKiSB_iPKfiiiSD_SD_iiiii,"a",@progbits
	.sectionflags	@""
	.align	4
.nv.constant0._ZN4vllm25paged_attention_v1_kernelI13__nv_bfloat16S1_Li120ELi32ELi128ELNS_18Fp8KVCacheDataTypeE0ELb0EEEvPT_PKS3_PKT0_S9_ifPKiSB_iPKfiiiSD_SD_iiiii:
	.zero		476


//--------------------- .nv.constant0._ZN4vllm25paged_attention_v1_kernelI13__nv_bfloat16S1_Li112ELi32ELi128ELNS_18Fp8KVCacheDataTypeE0ELb0EEEvPT_PKS3_PKT0_S9_ifPKiSB_iPKfiiiSD_SD_iiiii --------------------------
	.section	.nv.constant0._ZN4vllm25paged_attention_v1_kernelI13__nv_bfloat16S1_Li112ELi32ELi128ELNS_18Fp8KVCacheDataTypeE0ELb0EEEvPT_PKS3_PKT0_S9_ifPKiSB_iPKfiiiSD_SD_iiiii,"a",@progbits
	.sectionflags	@""
	.align	4
.nv.constant0._ZN4vllm25paged_attention_v1_kernelI13__nv_bfloat16S1_Li112ELi32ELi128ELNS_18Fp8KVCacheDataTypeE0ELb0EEEvPT_PKS3_PKT0_S9_ifPKiSB_iPKfiiiSD_SD_iiiii:
	.zero		476


//--------------------- .nv.constant0._ZN4vllm25paged_attention_v1_kernelI13__nv_bfloat16S1_Li96ELi32ELi128ELNS_18Fp8KVCacheDataTypeE0ELb0EEEvPT_PKS3_PKT0_S9_ifPKiSB_iPKfiiiSD_SD_iiiii --------------------------
	.section	.nv.constant0._ZN4vllm25paged_attention_v1_kernelI13__nv_bfloat16S1_Li96ELi32ELi128ELNS_18Fp8KVCacheDataTypeE0ELb0EEEvPT_PKS3_PKT0_S9_ifPKiSB_iPKfiiiSD_SD_iiiii,"a",@progbits
	.sectionflags	@""
	.align	4
.nv.constant0._ZN4vllm25paged_attention_v1_kernelI13__nv_bfloat16S1_Li96ELi32ELi128ELNS_18Fp8KVCacheDataTypeE0ELb0EEEvPT_PKS3_PKT0_S9_ifPKiSB_iPKfiiiSD_SD_iiiii:
	.zero		476


//--------------------- .nv.constant0._ZN4vllm25paged_attention_v1_kernelI13__nv_bfloat16S1_Li80ELi32ELi128ELNS_18Fp8KVCacheDataTypeE0ELb0EEEvPT_PKS3_PKT0_S9_ifPKiSB_iPKfiiiSD_SD_iiiii --------------------------
	.section	.nv.constant0._ZN4vllm25paged_attention_v1_kernelI13__nv_bfloat16S1_Li80ELi32ELi128ELNS_18Fp8KVCacheDataTypeE0ELb0EEEvPT_PKS3_PKT0_S9_ifPKiSB_iPKfiiiSD_SD_iiiii,"a",@progbits
	.sectionflags	@""
	.align	4
.nv.constant0._ZN4vllm25paged_attention_v1_kernelI13__nv_bfloat16S1_Li80ELi32ELi128ELNS_18Fp8KVCacheDataTypeE0ELb0EEEvPT_PKS3_PKT0_S9_ifPKiSB_iPKfiiiSD_SD_iiiii:
	.zero		476


//--------------------- .nv.constant0._ZN4vllm25paged_attention_v1_kernelI13__nv_bfloat16S1_Li64ELi32ELi128ELNS_18Fp8KVCacheDataTypeE0ELb0EEEvPT_PKS3_PKT0_S9_ifPKiSB_iPKfiiiSD_SD_iiiii --------------------------
	.section	.nv.constant0._ZN4vllm25paged_attention_v1_kernelI13__nv_bfloat16S1_Li64ELi32ELi128ELNS_18Fp8KVCacheDataTypeE0ELb0EEEvPT_PKS3_PKT0_S9_ifPKiSB_iPKfiiiSD_SD_iiiii,"a",@progbits
	.sectionflags	@""
	.align	4
.nv.constant0._ZN4vllm25paged_attention_v1_kernelI13__nv_bfloat16S1_Li64ELi32ELi128ELNS_18Fp8KVCacheDataTypeE0ELb0EEEvPT_PKS3_PKT0_S9_ifPKiSB_iPKfiiiSD_SD_iiiii:
	.zero		476


//--------------------- .nv.constant0._ZN4vllm25paged_attention_v1_kernelI13__nv_bfloat16S1_Li32ELi32ELi128ELNS_18Fp8KVCacheDataTypeE0ELb0EEEvPT_PKS3_PKT0_S9_ifPKiSB_iPKfiiiSD_SD_iiiii --------------------------
	.section	.nv.constant0._ZN4vllm25paged_attention_v1_kernelI13__nv_bfloat16S1_Li32ELi32ELi128ELNS_18Fp8KVCacheDataTypeE0ELb0EEEvPT_PKS3_PKT0_S9_ifPKiSB_iPKfiiiSD_SD_iiiii,"a",@progbits
	.sectionflags	@""
	.align	4
.nv.constant0._ZN4vllm25paged_attention_v1_kernelI13__nv_bfloat16S1_Li32ELi32ELi128ELNS_18Fp8KVCacheDataTypeE0ELb0EEEvPT_PKS3_PKT0_S9_ifPKiSB_iPKfiiiSD_SD_iiiii:
	.zero		476


//--------------------- .nv.constant0._ZN4vllm25paged_attention_v1_kernelI13__nv_bfloat16S1_Li256ELi32ELi128ELNS_18Fp8KVCacheDataTypeE0ELb1EEEvPT_PKS3_PKT0_S9_ifPKiSB_iPKfiiiSD_SD_iiiii --------------------------
	.section	.nv.constant0._ZN4vllm25paged_attention_v1_kernelI13__nv_bfloat16S1_Li256ELi32ELi128ELNS_18Fp8KVCacheDataTypeE0ELb1EEEvPT_PKS3_PKT0_S9_ifPKiSB_iPKfiiiSD_SD_iiiii,"a",@progbits
	.sectionflags	@""
	.align	4
.nv.constant0._ZN4vllm25paged_attention_v1_kernelI13__nv_bfloat16S1_Li256ELi32ELi128ELNS_18Fp8KVCacheDataTypeE0ELb1EEEvPT_PKS3_PKT0_S9_ifPKiSB_iPKfiiiSD_SD_iiiii:
	.zero		476


//--------------------- .nv.constant0._ZN4vllm25paged_attention_v1_kernelI13__nv_bfloat16S1_Li192ELi32ELi128ELNS_18Fp8KVCacheDataTypeE0ELb1EEEvPT_PKS3_PKT0_S9_ifPKiSB_iPKfiiiSD_SD_iiiii --------------------------
	.section	.nv.constant0._ZN4vllm25paged_attention_v1_kernelI13__nv_bfloat16S1_Li192ELi32ELi128ELNS_18Fp8KVCacheDataTypeE0ELb1EEEvPT_PKS3_PKT0_S9_ifPKiSB_iPKfiiiSD_SD_iiiii,"a",@progbits
	.sectionflags	@""
	.align	4
.nv.constant0._ZN4vllm25paged_attention_v1_kernelI13__nv_bfloat16S1_Li192ELi32ELi128ELNS_18Fp8KVCacheDataTypeE0ELb1EEEvPT_PKS3_PKT0_S9_ifPKiSB_iPKfiiiSD_SD_iiiii:
	.zero		476


//--------------------- .nv.constant0._ZN4vllm25paged_attention_v1_kernelI13__nv_bfloat16S1_Li128ELi32ELi128ELNS_18Fp8KVCacheDataTypeE0ELb1EEEvPT_PKS3_PKT0_S9_ifPKiSB_iPKfiiiSD_SD_iiiii --------------------------
	.section	.nv.constant0._ZN4vllm25paged_attention_v1_kernelI13__nv_bfloat16S1_Li128ELi32ELi128ELNS_18Fp8KVCacheDataTypeE0ELb1EEEvPT_PKS3_PKT0_S9_ifPKiSB_iPKfiiiSD_SD_iiiii,"a",@progbits
	.sectionflags	@""
	.align	4
.nv.constant0._ZN4vllm25paged_attention_v1_kernelI13__nv_bfloat16S1_Li128ELi32ELi128ELNS_18Fp8KVCacheDataTypeE0ELb1EEEvPT_PKS3_PKT0_S9_ifPKiSB_iPKfiiiSD_SD_iiiii:
	.zero		476


//--------------------- .nv.constant0._ZN4vllm25paged_attention_v1_kernelI13__nv_bfloat16S1_Li120ELi32ELi128ELNS_18Fp8KVCacheDataTypeE0ELb1EEEvPT_PKS3_PKT0_S9_ifPKiSB_iPKfiiiSD_SD_iiiii --------------------------
	.section	.nv.constant0._ZN4vllm25paged_attention_v1_kernelI13__nv_bfloat16S1_Li120ELi32ELi128ELNS_18Fp8KVCacheDataTypeE0ELb1EEEvPT_PKS3_PKT0_S9_ifPKiSB_iPKfiiiSD_SD_iiiii,"a",@progbits
	.sectionflags	@""
	.align	4
.nv.constant0._ZN4vllm25paged_attention_v1_kernelI13__nv_bfloat16S1_Li120ELi32ELi128ELNS_18Fp8KVCacheDataTypeE0ELb1EEEvPT_PKS3_PKT0_S9_ifPKiSB_iPKfiiiSD_SD_iiiii:
	.zero		476


//--------------------- .nv.constant0._ZN4vllm25paged_attention_v1_kernelI13__nv_bfloat16S1_Li112ELi32ELi128ELNS_18Fp8KVCacheDataTypeE0ELb1EEEvPT_PKS3_PKT0_S9_ifPKiSB_iPKfiiiSD_SD_iiiii --------------------------
	.section	.nv.constant0._ZN4vllm25paged_attention_v1_kernelI13__nv_bfloat16S1_Li112ELi32ELi128ELNS_18Fp8KVCacheDataTypeE0ELb1EEEvPT_PKS3_PKT0_S9_ifPKiSB_iPKfiiiSD_SD_iiiii,"a",@progbits
	.sectionflags	@""
	.align	4
.nv.constant0._ZN4vllm25paged_attention_v1_kernelI13__nv_bfloat16S1_Li112ELi32ELi128ELNS_18Fp8KVCacheDataTypeE0ELb1EEEvPT_PKS3_PKT0_S9_ifPKiSB_iPKfiiiSD_SD_iiiii:
	.zero		476


//--------------------- .nv.constant0._ZN4vllm25paged_attention_v1_kernelI13__nv_bfloat16S1_Li96ELi32ELi128ELNS_18Fp8KVCacheDataTypeE0ELb1EEEvPT_PKS3_PKT0_S9_ifPKiSB_iPKfiiiSD_SD_iiiii --------------------------
	.section	.nv.constant0._ZN4vllm25paged_attention_v1_kernelI13__nv_bfloat16S1_Li96ELi32ELi128ELNS_18Fp8KVCacheDataTypeE0ELb1EEEvPT_PKS3_PKT0_S9_ifPKiSB_iPKfiiiSD_SD_iiiii,"a",@progbits
	.sectionflags	@""
	.align	4
.nv.constant0._ZN4vllm25paged_attention_v1_kernelI13__nv_bfloat16S1_Li96ELi32ELi128ELNS_18Fp8KVCacheDataTypeE0ELb1EEEvPT_PKS3_PKT0_S9_ifPKiSB_iPKfiiiSD_SD_iiiii:
	.zero		476


//--------------------- .nv.constant0._ZN4vllm25paged_attention_v1_kernelI13__nv_bfloat16S1_Li80ELi32ELi128ELNS_18Fp8KVCacheDataTypeE0ELb1EEEvPT_PKS3_PKT0_S9_ifPKiSB_iPKfiiiSD_SD_iiiii --------------------------
	.section	.nv.constant0._ZN4vllm25paged_attention_v1_kernelI13__nv_bfloat16S1_Li80ELi32ELi128ELNS_18Fp8KVCacheDataTypeE0ELb1EEEvPT_PKS3_PKT0_S9_ifPKiSB_iPKfiiiSD_SD_iiiii,"a",@progbits
	.sectionflags	@""
	.align	4
.nv.constant0._ZN4vllm25paged_attention_v1_kernelI13__nv_bfloat16S1_Li80ELi32ELi128ELNS_18Fp8KVCacheDataTypeE0ELb1EEEvPT_PKS3_PKT0_S9_ifPKiSB_iPKfiiiSD_SD_iiiii:
	.zero		476


//--------------------- .nv.constant0._ZN4vllm25paged_attention_v1_kernelI13__nv_bfloat16S1_Li64ELi32ELi128ELNS_18Fp8KVCacheDataTypeE0ELb1EEEvPT_PKS3_PKT0_S9_ifPKiSB_iPKfiiiSD_SD_iiiii --------------------------
	.section	.nv.constant0._ZN4vllm25paged_attention_v1_kernelI13__nv_bfloat16S1_Li64ELi32ELi128ELNS_18Fp8KVCacheDataTypeE0ELb1EEEvPT_PKS3_PKT0_S9_ifPKiSB_iPKfiiiSD_SD_iiiii,"a",@progbits
	.sectionflags	@""
	.align	4
.nv.constant0._ZN4vllm25paged_attention_v1_kernelI13__nv_bfloat16S1_Li64ELi32ELi128ELNS_18Fp8KVCacheDataTypeE0ELb1EEEvPT_PKS3_PKT0_S9_ifPKiSB_iPKfiiiSD_SD_iiiii:
	.zero		476


//--------------------- .nv.constant0._ZN4vllm25paged_attention_v1_kernelI13__nv_bfloat16S1_Li32ELi32ELi128ELNS_18Fp8KVCacheDataTypeE0ELb1EEEvPT_PKS3_PKT0_S9_ifPKiSB_iPKfiiiSD_SD_iiiii --------------------------
	.section	.nv.constant0._ZN4vllm25paged_attention_v1_kernelI13__nv_bfloat16S1_Li32ELi32ELi128ELNS_18Fp8KVCacheDataTypeE0ELb1EEEvPT_PKS3_PKT0_S9_ifPKiSB_iPKfiiiSD_SD_iiiii,"a",@progbits
	.sectionflags	@""
	.align	4
.nv.constant0._ZN4vllm25paged_attention_v1_kernelI13__nv_bfloat16S1_Li32ELi32ELi128ELNS_18Fp8KVCacheDataTypeE0ELb1EEEvPT_PKS3_PKT0_S9_ifPKiSB_iPKfiiiSD_SD_iiiii:
	.zero		476


//--------------------- .nv.constant0._ZN4vllm25paged_attention_v1_kernelI13__nv_bfloat16S1_Li256ELi16ELi128ELNS_18Fp8KVCacheDataTypeE0ELb0EEEvPT_PKS3_PKT0_S9_ifPKiSB_iPKfiiiSD_SD_iiiii --------------------------
	.section	.nv.constant0._ZN4vllm25paged_attention_v1_kernelI13__nv_bfloat16S1_Li256ELi16ELi128ELNS_18Fp8KVCacheDataTypeE0ELb0EEEvPT_PKS3_PKT0_S9_ifPKiSB_iPKfiiiSD_SD_iiiii,"a",@progbits
	.sectionflags	@""
	.align	4
.nv.constant0._ZN4vllm25paged_attention_v1_kernelI13__nv_bfloat16S1_Li256ELi16ELi128ELNS_18Fp8KVCacheDataTypeE0ELb0EEEvPT_PKS3_PKT0_S9_ifPKiSB_iPKfiiiSD_SD_iiiii:
	.zero		476


//--------------------- .nv.constant0._ZN4vllm25paged_attention_v1_kernelI13__nv_bfloat16S1_Li192ELi16ELi128ELNS_18Fp8KVCacheDataTypeE0ELb0EEEvPT_PKS3_PKT0_S9_ifPKiSB_iPKfiiiSD_SD_iiiii --------------------------
	.section	.nv.constant0._ZN4vllm25paged_attention_v1_kernelI13__nv_bfloat16S1_Li192ELi16ELi128ELNS_18Fp8KVCacheDataTypeE0ELb0EEEvPT_PKS3_PKT0_S9_ifPKiSB_iPKfiiiSD_SD_iiiii,"a",@progbits
	.sectionflags	@""
	.align	4
.nv.constant0._ZN4vllm25paged_attention_v1_kernelI13__nv_bfloat16S1_Li192ELi16ELi128ELNS_18Fp8KVCacheDataTypeE0ELb0EEEvPT_PKS3_PKT0_S9_ifPKiSB_iPKfiiiSD_SD_iiiii:
	.zero		476


//--------------------- .nv.constant0._ZN4vllm25paged_attention_v1_kernelI13__nv_bfloat16S1_Li128ELi16ELi128ELNS_18Fp8KVCacheDataTypeE0ELb0EEEvPT_PKS3_PKT0_S9_ifPKiSB_iPKfiiiSD_SD_iiiii --------------------------
	.section	.nv.constant0._ZN4vllm25paged_attention_v1_kernelI13__nv_bfloat16S1_Li128ELi16ELi128ELNS_18Fp8KVCacheDataTypeE0ELb0EEEvPT_PKS3_PKT0_S9_ifPKiSB_iPKfiiiSD_SD_iiiii,"a",@progbits
	.sectionflags	@""
	.align	4
.nv.constant0._ZN4vllm25paged_attention_v1_kernelI13__nv_bfloat16S1_Li128ELi16ELi128ELNS_18Fp8KVCacheDataTypeE0ELb0EEEvPT_PKS3_PKT0_S9_ifPKiSB_iPKfiiiSD_SD_iiiii:
	.zero		476


//--------------------- .nv.constant0._ZN4vllm25paged_attention_v1_kernelI13__nv_bfloat16S1_Li120ELi16ELi128ELNS_18Fp8KVCacheDataTypeE0ELb0EEEvPT_PKS3_PKT0_S9_ifPKiSB_iPKfiiiSD_SD_iiiii --------------------------
	.section	.nv.constant0._ZN4vllm25paged_attention_v1_kernelI13__nv_bfloat16S1_Li120ELi16ELi128ELNS_18Fp8KVCacheDataTypeE0ELb0EEEvPT_PKS3_PKT0_S9_ifPKiSB_iPKfiiiSD_SD_iiiii,"a",@progbits
	.sectionflags	@""
	.align	4
.nv.constant0._ZN4vllm25paged_attention_v1_kernelI13__nv_bfloat16S1_Li120ELi16ELi128ELNS_18Fp8KVCacheDataTypeE0ELb0EEEvPT_PKS3_PKT0_S9_ifPKiSB_iPKfiiiSD_SD_iiiii:
	.zero		476


//--------------------- .nv.constant0._ZN4vllm25paged_attention_v1_kernelI13__nv_bfloat16S1_Li112ELi16ELi128ELNS_18Fp8KVCacheDataTypeE0ELb0EEEvPT_PKS3_PKT0_S9_ifPKiSB_iPKfiiiSD_SD_iiiii --------------------------
	.section	.nv.constant0._ZN4vllm25paged_attention_v1_kernelI13__nv_bfloat16S1_Li112ELi16ELi128ELNS_18Fp8KVCacheDataTypeE0ELb0EEEvPT_PKS3_PKT0_S9_ifPKiSB_iPKfiiiSD_SD_iiiii,"a",@progbits
	.sectionflags	@""
	.align	4
.nv.constant0._ZN4vllm25paged_attention_v1_kernelI13__nv_bfloat16S1_Li112ELi16ELi128ELNS_18Fp8KVCacheDataTypeE0ELb0EEEvPT_PKS3_PKT0_S9_ifPKiSB_iPKfiiiSD_SD_iiiii:
	.zero		476


//--------------------- .nv.constant0._ZN4vllm25paged_attention_v1_kernelI13__nv_bfloat16S1_Li96ELi16ELi128ELNS_18Fp8KVCacheDataTypeE0ELb0EEEvPT_PKS3_PKT0_S9_ifPKiSB_iPKfiiiSD_SD_iiiii --------------------------
	.section	.nv.constant0._ZN4vllm25paged_attention_v1_kernelI13__nv_bfloat16S1_Li96ELi16ELi128ELNS_18Fp8KVCacheDataTypeE0ELb0EEEvPT_PKS3_PKT0_S9_ifPKiSB_iPKfiiiSD_SD_iiiii,"a",@progbits
	.sectionflags	@""
	.align	4
.nv.constant0._ZN4vllm25paged_attention_v1_kernelI13__nv_bfloat16S1_Li96ELi16ELi128ELNS_18Fp8KVCacheDataTypeE0ELb0EEEvPT_PKS3_PKT0_S9_ifPKiSB_iPKfiiiSD_SD_iiiii:
	.zero		476


//--------------------- .nv.constant0._ZN4vllm25paged_attention_v1_kernelI13__nv_bfloat16S1_Li80ELi16ELi128ELNS_18Fp8KVCacheDataTypeE0ELb0EEEvPT_PKS3_PKT0_S9_ifPKiSB_iPKfiiiSD_SD_iiiii --------------------------
	.section	.nv.constant0._ZN4vllm25paged_attention_v1_kernelI13__nv_bfloat16S1_Li80ELi16ELi128ELNS_18Fp8KVCacheDataTypeE0ELb0EEEvPT_PKS3_PKT0_S9_ifPKiSB_iPKfiiiSD_SD_iiiii,"a",@progbits
	.sectionflags	@""
	.align	4
.nv.constant0._ZN4vllm25paged_attention_v1_kernelI13__nv_bfloat16S1_Li80ELi16ELi128ELNS_18Fp8KVCacheDataTypeE0ELb0EEEvPT_PKS3_PKT0_S9_ifPKiSB_iPKfiiiSD_SD_iiiii:
	.zero		476


//--------------------- .nv.constant0._ZN4vllm25paged_attention_v1_kernelI13__nv_bfloat16S1_Li64ELi16ELi128ELNS_18Fp8KVCacheDataTypeE0ELb0EEEvPT_PKS3_PKT0_S9_ifPKiSB_iPKfiiiSD_SD_iiiii --------------------------
	.section	.nv.constant0._ZN4vllm25paged_attention_v1_kernelI13__nv_bfloat16S1_Li64ELi16ELi128ELNS_18Fp8KVCacheDataTypeE0ELb0EEEvPT_PKS3_PKT0_S9_ifPKiSB_iPKfiiiSD_SD_iiiii,"a",@progbits
	.sectionflags	@""
	.align	4
.nv.constant0._ZN4vllm25paged_attention_v1_kernelI13__nv_bfloat16S1_Li64ELi16ELi128ELNS_18Fp8KVCacheDataTypeE0ELb0EEEvPT_PKS3_PKT0_S9_ifPKiSB_iPKfiiiSD_SD_iiiii:
	.zero		476


//--------------------- .nv.constant0._ZN4vllm25paged_attention_v1_kernelI13__nv_bfloat16S1_Li32ELi16ELi128ELNS_18Fp8KVCacheDataTypeE0ELb0EEEvPT_PKS3_PKT0_S9_ifPKiSB_iPKfiiiSD_SD_iiiii --------------------------
	.section	.nv.constant0._ZN4vllm25paged_attention_v1_kernelI13__nv_bfloat16S1_Li32ELi16ELi128ELNS_18Fp8KVCacheDataTypeE0ELb0EEEvPT_PKS3_PKT0_S9_ifPKiSB_iPKfiiiSD_SD_iiiii,"a",@progbits
	.sectionflags	@""
	.align	4
.nv.constant0._ZN4vllm25paged_attention_v1_kernelI13__nv_bfloat16S1_Li32ELi16ELi128ELNS_18Fp8KVCacheDataTypeE0ELb0EEEvPT_PKS3_PKT0_S9_ifPKiSB_iPKfiiiSD_SD_iiiii:
	.zero		476


//--------------------- .nv.constant0._ZN4vllm25paged_attention_v1_kernelI13__nv_bfloat16S1_Li256ELi16ELi128ELNS_18Fp8KVCacheDataTypeE0ELb1EEEvPT_PKS3_PKT0_S9_ifPKiSB_iPKfiiiSD_SD_iiiii --------------------------
	.section	.nv.constant0._ZN4vllm25paged_attention_v1_kernelI13__nv_bfloat16S1_Li256ELi16ELi128ELNS_18Fp8KVCacheDataTypeE0ELb1EEEvPT_PKS3_PKT0_S9_ifPKiSB_iPKfiiiSD_SD_iiiii,"a",@progbits
	.sectionflags	@""
	.align	4
.nv.constant0._ZN4vllm25paged_attention_v1_kernelI13__nv_bfloat16S1_Li256ELi16ELi128ELNS_18Fp8KVCacheDataTypeE0ELb1EEEvPT_PKS3_PKT0_S9_ifPKiSB_iPKfiiiSD_SD_iiiii:
	.zero		476


//--------------------- .nv.constant0._ZN4vllm25paged_attention_v1_kernelI13__nv_bfloat16S1_Li192ELi16ELi128ELNS_18Fp8KVCacheDataTypeE0ELb1EEEvPT_PKS3_PKT0_S9_ifPKiSB_iPKfiiiSD_SD_iiiii --------------------------
	.section	.nv.constant0._ZN4vllm25paged_attention_v1_kernelI13__nv_bfloat16S1_Li192ELi16ELi128ELNS_18Fp8KVCacheDataTypeE0ELb1EEEvPT_PKS3_PKT0_S9_ifPKiSB_iPKfiiiSD_SD_iiiii,"a",@progbits
	.sectionflags	@""
	.align	4
.nv.constant0._ZN4vllm25paged_attention_v1_kernelI13__nv_bfloat16S1_Li192ELi16ELi128ELNS_18Fp8KVCacheDataTypeE0ELb1EEEvPT_PKS3_PKT0_S9_ifPKiSB_iPKfiiiSD_SD_iiiii:
	.zero		476


//--------------------- .nv.constant0._ZN4vllm25paged_attention_v1_kernelI13__nv_bfloat16S1_Li128ELi16ELi128ELNS_18Fp8KVCacheDataTypeE0ELb1EEEvPT_PKS3_PKT0_S9_ifPKiSB_iPKfiiiSD_SD_iiiii --------------------------
	.section	.nv.constant0._ZN4vllm25paged_attention_v1_kernelI13__nv_bfloat16S1_Li128ELi16ELi128ELNS_18Fp8KVCacheDataTypeE0ELb1EEEvPT_PKS3_PKT0_S9_ifPKiSB_iPKfiiiSD_SD_iiiii,"a",@progbits
	.sectionflags	@""
	.align	4
.nv.constant0._ZN4vllm25paged_attention_v1_kernelI13__nv_bfloat16S1_Li128ELi16ELi128ELNS_18Fp8KVCacheDataTypeE0ELb1EEEvPT_PKS3_PKT0_S9_ifPKiSB_iPKfiiiSD_SD_iiiii:
	.zero		476


//--------------------- .nv.constant0._ZN4vllm25paged_attention_v1_kernelI13__nv_bfloat16S1_Li120ELi16ELi128ELNS_18Fp8KVCacheDataTypeE0ELb1EEEvPT_PKS3_PKT0_S9_ifPKiSB_iPKfiiiSD_SD_iiiii --------------------------
	.section	.nv.constant0._ZN4vllm25paged_attention_v1_kernelI13__nv_bfloat16S1_Li120ELi16ELi128ELNS_18Fp8KVCacheDataTypeE0ELb1EEEvPT_PKS3_PKT0_S9_ifPKiSB_iPKfiiiSD_SD_iiiii,"a",@progbits
	.sectionflags	@""
	.align	4
.nv.constant0._ZN4vllm25paged_attention_v1_kernelI13__nv_bfloat16S1_Li120ELi16ELi128ELNS_18Fp8KVCacheDataTypeE0ELb1EEEvPT_PKS3_PKT0_S9_ifPKiSB_iPKfiiiSD_SD_iiiii:
	.zero		476


//--------------------- .nv.constant0._ZN4vllm25paged_attention_v1_kernelI13__nv_bfloat16S1_Li112ELi16ELi128ELNS_18Fp8KVCacheDataTypeE0ELb1EEEvPT_PKS3_PKT0_S9_ifPKiSB_iPKfiiiSD_SD_iiiii --------------------------
	.section	.nv.constant0._ZN4vllm25paged_attention_v1_kernelI13__nv_bfloat16S1_Li112ELi16ELi128ELNS_18Fp8KVCacheDataTypeE0ELb1EEEvPT_PKS3_PKT0_S9_ifPKiSB_iPKfiiiSD_SD_iiiii,"a",@progbits
	.sectionflags	@""
	.align	4
.nv.constant0._ZN4vllm25paged_attention_v1_kernelI13__nv_bfloat16S1_Li112ELi16ELi128ELNS_18Fp8KVCacheDataTypeE0ELb1EEEvPT_PKS3_PKT0_S9_ifPKiSB_iPKfiiiSD_SD_iiiii:
	.zero		476


//--------------------- .nv.constant0._ZN4vllm25paged_attention_v1_kernelI13__nv_bfloat16S1_Li96ELi16ELi128ELNS_18Fp8KVCacheDataTypeE0ELb1EEEvPT_PKS3_PKT0_S9_ifPKiSB_iPKfiiiSD_SD_iiiii --------------------------
	.section	.nv.constant0._ZN4vllm25paged_attention_v1_kernelI13__nv_bfloat16S1_Li96ELi16ELi128ELNS_18Fp8KVCacheDataTypeE0ELb1EEEvPT_PKS3_PKT0_S9_ifPKiSB_iPKfiiiSD_SD_iiiii,"a",@progbits
	.sectionflags	@""
	.align	4
.nv.constant0._ZN4vllm25paged_attention_v1_kernelI13__nv_bfloat16S1_Li96ELi16ELi128ELNS_18Fp8KVCacheDataTypeE0ELb1EEEvPT_PKS3_PKT0_S9_ifPKiSB_iPKfiiiSD_SD_iiiii:
	.zero		476


//--------------------- .nv.constant0._ZN4vllm25paged_attention_v1_kernelI13__nv_bfloat16S1_Li80ELi16ELi128ELNS_18Fp8KVCacheDataTypeE0ELb1EEEvPT_PKS3_PKT0_S9_ifPKiSB_iPKfiiiSD_SD_iiiii --------------------------
	.section	.nv.constant0._ZN4vllm25paged_attention_v1_kernelI13__nv_bfloat16S1_Li80ELi16ELi128ELNS_18Fp8KVCacheDataTypeE0ELb1EEEvPT_PKS3_PKT0_S9_ifPKiSB_iPKfiiiSD_SD_iiiii,"a",@progbits
	.sectionflags	@""
	.align	4
.nv.constant0._ZN4vllm25paged_attention_v1_kernelI13__nv_bfloat16S1_Li80ELi16ELi128ELNS_18Fp8KVCacheDataTypeE0ELb1EEEvPT_PKS3_PKT0_S9_ifPKiSB_iPKfiiiSD_SD_iiiii:
	.zero		476


//--------------------- .nv.constant0._ZN4vllm25paged_attention_v1_kernelI13__nv_bfloat16S1_Li64ELi16ELi128ELNS_18Fp8KVCacheDataTypeE0ELb1EEEvPT_PKS3_PKT0_S9_ifPKiSB_iPKfiiiSD_SD_iiiii --------------------------
	.section	.nv.constant0._ZN4vllm25paged_attention_v1_kernelI13__nv_bfloat16S1_Li64ELi16ELi128ELNS_18Fp8KVCacheDataTypeE0ELb1EEEvPT_PKS3_PKT0_S9_ifPKiSB_iPKfiiiSD_SD_iiiii,"a",@progbits
	.sectionflags	@""
	.align	4
.nv.constant0._ZN4vllm25paged_attention_v1_kernelI13__nv_bfloat16S1_Li64ELi16ELi128ELNS_18Fp8KVCacheDataTypeE0ELb1EEEvPT_PKS3_PKT0_S9_ifPKiSB_iPKfiiiSD_SD_iiiii:
	.zero		476


//--------------------- .nv.constant0._ZN4vllm25paged_attention_v1_kernelI13__nv_bfloat16S1_Li32ELi16ELi128ELNS_18Fp8KVCacheDataTypeE0ELb1EEEvPT_PKS3_PKT0_S9_ifPKiSB_iPKfiiiSD_SD_iiiii --------------------------
	.section	.nv.constant0._ZN4vllm25paged_attention_v1_kernelI13__nv_bfloat16S1_Li32ELi16ELi128ELNS_18Fp8KVCacheDataTypeE0ELb1EEEvPT_PKS3_PKT0_S9_ifPKiSB_iPKfiiiSD_SD_iiiii,"a",@progbits
	.sectionflags	@""
	.align	4
.nv.constant0._ZN4vllm25paged_attention_v1_kernelI13__nv_bfloat16S1_Li32ELi16ELi128ELNS_18Fp8KVCacheDataTypeE0ELb1EEEvPT_PKS3_PKT0_S9_ifPKiSB_iPKfiiiSD_SD_iiiii:
	.zero		476


//--------------------- .nv.constant0._ZN4vllm25paged_attention_v1_kernelI13__nv_bfloat16S1_Li256ELi8ELi128ELNS_18Fp8KVCacheDataTypeE0ELb0EEEvPT_PKS3_PKT0_S9_ifPKiSB_iPKfiiiSD_SD_iiiii --------------------------
	.section	.nv.constant0._ZN4vllm25paged_attention_v1_kernelI13__nv_bfloat16S1_Li256ELi8ELi128ELNS_18Fp8KVCacheDataTypeE0ELb0EEEvPT_PKS3_PKT0_S9_ifPKiSB_iPKfiiiSD_SD_iiiii,"a",@progbits
	.sectionflags	@""
	.align	4
.nv.constant0._ZN4vllm25paged_attention_v1_kernelI13__nv_bfloat16S1_Li256ELi8ELi128ELNS_18Fp8KVCacheDataTypeE0ELb0EEEvPT_PKS3_PKT0_S9_ifPKiSB_iPKfiiiSD_SD_iiiii:
	.zero		476


//--------------------- .nv.constant0._ZN4vllm25paged_attention_v1_kernelI13__nv_bfloat16S1_Li192ELi8ELi128ELNS_18Fp8KVCacheDataTypeE0ELb0EEEvPT_PKS3_PKT0_S9_ifPKiSB_iPKfiiiSD_SD_iiiii --------------------------
	.section	.nv.constant0._ZN4vllm25paged_attention_v1_kernelI13__nv_bfloat16S1_Li192ELi8ELi128ELNS_18Fp8KVCacheDataTypeE0ELb0EEEvPT_PKS3_PKT0_S9_ifPKiSB_iPKfiiiSD_SD_iiiii,"a",@progbits
	.sectionflags	@""
	.align	4
.nv.constant0._ZN4vllm25paged_attention_v1_kernelI13__nv_bfloat16S1_Li192ELi8ELi128ELNS_18Fp8KVCacheDataTypeE0ELb0EEEvPT_PKS3_PKT0_S9_ifPKiSB_iPKfiiiSD_SD_iiiii:
	.zero		476


//--------------------- .nv.constant0._ZN4vllm25paged_attention_v1_kernelI13__nv_bfloat16S1_Li128ELi8ELi128ELNS_18Fp8KVCacheDataTypeE0ELb0EEEvPT_PKS3_PKT0_S9_ifPKiSB_iPKfiiiSD_SD_iiiii --------------------------
	.section	.nv.constant0._ZN4vllm25paged_attention_v1_kernelI13__nv_bfloat16S1_Li128ELi8ELi128ELNS_18Fp8KVCacheDataTypeE0ELb0EEEvPT_PKS3_PKT0_S9_ifPKiSB_iPKfiiiSD_SD_iiiii,"a",@progbits
	.sectionflags	@""
	.align	4
.nv.constant0._ZN4vllm25paged_attention_v1_kernelI13__nv_bfloat16S1_Li128ELi8ELi128ELNS_18Fp8KVCacheDataTypeE0ELb0EEEvPT_PKS3_PKT0_S9_ifPKiSB_iPKfiiiSD_SD_iiiii:
	.zero		476


//--------------------- .nv.constant0._ZN4vllm25paged_attention_v1_kernelI13__nv_bfloat16S1_Li120ELi8ELi128ELNS_18Fp8KVCacheDataTypeE0ELb0EEEvPT_PKS3_PKT0_S9_ifPKiSB_iPKfiiiSD_SD_iiiii --------------------------
	.section	.nv.constant0._ZN4vllm25paged_attention_v1_kernelI13__nv_bfloat16S1_Li120ELi8ELi128ELNS_18Fp8KVCacheDataTypeE0ELb0EEEvPT_PKS3_PKT0_S9_ifPKiSB_iPKfiiiSD_SD_iiiii,"a",@progbits
	.sectionflags	@""
	.align	4
.nv.constant0._ZN4vllm25paged_attention_v1_kernelI13__nv_bfloat16S1_Li120ELi8ELi128ELNS_18Fp8KVCacheDataTypeE0ELb0EEEvPT_PKS3_PKT0_S9_ifPKiSB_iPKfiiiSD_SD_iiiii:
	.zero		476


//--------------------- .nv.constant0._ZN4vllm25paged_attention_v1_kernelI13__nv_bfloat16S1_Li112ELi8ELi128ELNS_18Fp8KVCacheDataTypeE0ELb0EEEvPT_PKS3_PKT0_S9_ifPKiSB_iPKfiiiSD_SD_iiiii --------------------------
	.section	.nv.constant0._ZN4vllm25paged_attention_v1_kernelI13__nv_bfloat16S1_Li112ELi8ELi128ELNS_18Fp8KVCacheDataTypeE0ELb0EEEvPT_PKS3_PKT0_S9_ifPKiSB_iPKfiiiSD_SD_iiiii,"a",@progbits
	.sectionflags	@""
	.align	4
.nv.constant0._ZN4vllm25paged_attention_v1_kernelI13__nv_bfloat16S1_Li112ELi8ELi128ELNS_18Fp8KVCacheDataTypeE0ELb0EEEvPT_PKS3_PKT0_S9_ifPKiSB_iPKfiiiSD_SD_iiiii:
	.zero		476


//--------------------- .nv.constant0._ZN4vllm25paged_attention_v1_kernelI13__nv_bfloat16S1_Li96ELi8ELi128ELNS_18Fp8KVCacheDataTypeE0ELb0EEEvPT_PKS3_PKT0_S9_ifPKiSB_iPKfiiiSD_SD_iiiii --------------------------
	.section	.nv.constant0._ZN4vllm25paged_attention_v1_kernelI13__nv_bfloat16S1_Li96ELi8ELi128ELNS_18Fp8KVCacheDataTypeE0ELb0EEEvPT_PKS3_PKT0_S9_ifPKiSB_iPKfiiiSD_SD_iiiii,"a",@progbits
	.sectionflags	@""
	.align	4
.nv.constant0._ZN4vllm25paged_attention_v1_kernelI13__nv_bfloat16S1_Li96ELi8ELi128ELNS_18Fp8KVCacheDataTypeE0ELb0EEEvPT_PKS3_PKT0_S9_ifPKiSB_iPKfiiiSD_SD_iiiii:
	.zero		476


//--------------------- .nv.constant0._ZN4vllm25paged_attention_v1_kernelI13__nv_bfloat16S1_Li80ELi8ELi128ELNS_18Fp8KVCacheDataTypeE0ELb0EEEvPT_PKS3_PKT0_S9_ifPKiSB_iPKfiiiSD_SD_iiiii --------------------------
	.section	.nv.constant0._ZN4vllm25paged_attention_v1_kernelI13__nv_bfloat16S1_Li80ELi8ELi128ELNS_18Fp8KVCacheDataTypeE0ELb0EEEvPT_PKS3_PKT0_S9_ifPKiSB_iPKfiiiSD_SD_iiiii,"a",@progbits
	.sectionflags	@""
	.align	4
.nv.constant0._ZN4vllm25paged_attention_v1_kernelI13__nv_bfloat16S1_Li80ELi8ELi128ELNS_18Fp8KVCacheDataTypeE0ELb0EEEvPT_PKS3_PKT0_S9_ifPKiSB_iPKfiiiSD_SD_iiiii:
	.zero		476


//--------------------- .nv.constant0._ZN4vllm25paged_attention_v1_kernelI13__nv_bfloat16S1_Li64ELi8ELi128ELNS_18Fp8KVCacheDataTypeE0ELb0EEEvPT_PKS3_PKT0_S9_ifPKiSB_iPKfiiiSD_SD_iiiii --------------------------
	.section	.nv.constant0._ZN4vllm25paged_attention_v1_kernelI13__nv_bfloat16S1_Li64ELi8ELi128ELNS_18Fp8KVCacheDataTypeE0ELb0EEEvPT_PKS3_PKT0_S9_ifPKiSB_iPKfiiiSD_SD_iiiii,"a",@progbits
	.sectionflags	@""
	.align	4
.nv.constant0._ZN4vllm25paged_attention_v1_kernelI13__nv_bfloat16S1_Li64ELi8ELi128ELNS_18Fp8KVCacheDataTypeE0ELb0EEEvPT_PKS3_PKT0_S9_ifPKiSB_iPKfiiiSD_SD_iiiii:
	.zero		476


//--------------------- .nv.constant0._ZN4vllm25paged_attention_v1_kernelI13__nv_bfloat16S1_Li32ELi8ELi128ELNS_18Fp8KVCacheDataTypeE0ELb0EEEvPT_PKS3_PKT0_S9_ifPKiSB_iPKfiiiSD_SD_iiiii --------------------------
	.section	.nv.constant0._ZN4vllm25paged_attention_v1_kernelI13__nv_bfloat16S1_Li32ELi8ELi128ELNS_18Fp8KVCacheDataTypeE0ELb0EEEvPT_PKS3_PKT0_S9_ifPKiSB_iPKfiiiSD_SD_iiiii,"a",@progbits
	.sectionflags	@""
	.align	4
.nv.constant0._ZN4vllm25paged_attention_v1_kernelI13__nv_bfloat16S1_Li32ELi8ELi128ELNS_18Fp8KVCacheDataTypeE0ELb0EEEvPT_PKS3_PKT0_S9_ifPKiSB_iPKfiiiSD_SD_iiiii:
	.zero		476


//--------------------- .nv.constant0._ZN4vllm25paged_attention_v1_kernelI13__nv_bfloat16S1_Li256ELi8ELi128ELNS_18Fp8KVCacheDataTypeE0ELb1EEEvPT_PKS3_PKT0_S9_ifPKiSB_iPKfiiiSD_SD_iiiii --------------------------
	.section	.nv.constant0._ZN4vllm25paged_attention_v1_kernelI13__nv_bfloat16S1_Li256ELi8ELi128ELNS_18Fp8KVCacheDataTypeE0ELb1EEEvPT_PKS3_PKT0_S9_ifPKiSB_iPKfiiiSD_SD_iiiii,"a",@progbits
	.sectionflags	@""
	.align	4
.nv.constant0._ZN4vllm25paged_attention_v1_kernelI13__nv_bfloat16S1_Li256ELi8ELi128ELNS_18Fp8KVCacheDataTypeE0ELb1EEEvPT_PKS3_PKT0_S9_ifPKiSB_iPKfiiiSD_SD_iiiii:
	.zero		476


//--------------------- .nv.constant0._ZN4vllm25paged_attention_v1_kernelI13__nv_bfloat16S1_Li192ELi8ELi128ELNS_18Fp8KVCacheDataTypeE0ELb1EEEvPT_PKS3_PKT0_S9_ifPKiSB_iPKfiiiSD_SD_iiiii --------------------------
	.section	.nv.constant0._ZN4vllm25paged_attention_v1_kernelI13__nv_bfloat16S1_Li192ELi8ELi128ELNS_18Fp8KVCacheDataTypeE0ELb1EEEvPT_PKS3_PKT0_S9_ifPKiSB_iPKfiiiSD_SD_iiiii,"a",@progbits
	.sectionflags	@""
	.align	4
.nv.constant0._ZN4vllm25paged_attention_v1_kernelI13__nv_bfloat16S1_Li192ELi8ELi128ELNS_18Fp8KVCacheDataTypeE0ELb1EEEvPT_PKS3_PKT0_S9_ifPKiSB_iPKfiiiSD_SD_iiiii:
	.zero		476


//--------------------- .nv.constant0._ZN4vllm25paged_attention_v1_kernelI13__nv_bfloat16S1_Li128ELi8ELi128ELNS_18Fp8KVCacheDataTypeE0ELb1EEEvPT_PKS3_PKT0_S9_ifPKiSB_iPKfiiiSD_SD_iiiii --------------------------
	.section	.nv.constant0._ZN4vllm25paged_attention_v1_kernelI13__nv_bfloat16S1_Li128ELi8ELi128ELNS_18Fp8KVCacheDataTypeE0ELb1EEEvPT_PKS3_PKT0_S9_ifPKiSB_iPKfiiiSD_SD_iiiii,"a",@progbits
	.sectionflags	@""
	.align	4
.nv.constant0._ZN4vllm25paged_attention_v1_kernelI13__nv_bfloat16S1_Li128ELi8ELi128ELNS_18Fp8KVCacheDataTypeE0ELb1EEEvPT_PKS3_PKT0_S9_ifPKiSB_iPKfiiiSD_SD_iiiii:
	.zero		476


//--------------------- .nv.constant0._ZN4vllm25paged_attention_v1_kernelI13__nv_bfloat16S1_Li120ELi8ELi128ELNS_18Fp8KVCacheDataTypeE0ELb1EEEvPT_PKS3_PKT0_S9_ifPKiSB_iPKfiiiSD_SD_iiiii --------------------------
	.section	.nv.constant0._ZN4vllm25paged_attention_v1_kernelI13__nv_bfloat16S1_Li120ELi8ELi128ELNS_18Fp8KVCacheDataTypeE0ELb1EEEvPT_PKS3_PKT0_S9_ifPKiSB_iPKfiiiSD_SD_iiiii,"a",@progbits
	.sectionflags	@""
	.align	4
.nv.constant0._ZN4vllm25paged_attention_v1_kernelI13__nv_bfloat16S1_Li120ELi8ELi128ELNS_18Fp8KVCacheDataTypeE0ELb1EEEvPT_PKS3_PKT0_S9_ifPKiSB_iPKfiiiSD_SD_iiiii:
	.zero		476


//--------------------- .nv.constant0._ZN4vllm25paged_attention_v1_kernelI13__nv_bfloat16S1_Li112ELi8ELi128ELNS_18Fp8KVCacheDataTypeE0ELb1EEEvPT_PKS3_PKT0_S9_ifPKiSB_iPKfiiiSD_SD_iiiii --------------------------
	.section	.nv.constant0._ZN4vllm25paged_attention_v1_kernelI13__nv_bfloat16S1_Li112ELi8ELi128ELNS_18Fp8KVCacheDataTypeE0ELb1EEEvPT_PKS3_PKT0_S9_ifPKiSB_iPKfiiiSD_SD_iiiii,"a",@progbits
	.sectionflags	@""
	.align	4
.nv.constant0._ZN4vllm25paged_attention_v1_kernelI13__nv_bfloat16S1_Li112ELi8ELi128ELNS_18Fp8KVCacheDataTypeE0ELb1EEEvPT_PKS3_PKT0_S9_ifPKiSB_iPKfiiiSD_SD_iiiii:
	.zero		476


//--------------------- .nv.constant0._ZN4vllm25paged_attention_v1_kernelI13__nv_bfloat16S1_Li96ELi8ELi128ELNS_18Fp8KVCacheDataTypeE0ELb1EEEvPT_PKS3_PKT0_S9_ifPKiSB_iPKfiiiSD_SD_iiiii --------------------------
	.section	.nv.constant0._ZN4vllm25paged_attention_v1_kernelI13__nv_bfloat16S1_Li96ELi8ELi128ELNS_18Fp8KVCacheDataTypeE0ELb1EEEvPT_PKS3_PKT0_S9_ifPKiSB_iPKfiiiSD_SD_iiiii,"a",@progbits
	.sectionflags	@""
	.align	4
.nv.constant0._ZN4vllm25paged_attention_v1_kernelI13__nv_bfloat16S1_Li96ELi8ELi128ELNS_18Fp8KVCacheDataTypeE0ELb1EEEvPT_PKS3_PKT0_S9_ifPKiSB_iPKfiiiSD_SD_iiiii:
	.zero		476


//--------------------- .nv.constant0._ZN4vllm25paged_attention_v1_kernelI13__nv_bfloat16S1_Li80ELi8ELi128ELNS_18Fp8KVCacheDataTypeE0ELb1EEEvPT_PKS3_PKT0_S9_ifPKiSB_iPKfiiiSD_SD_iiiii --------------------------
	.section	.nv.constant0._ZN4vllm25paged_attention_v1_kernelI13__nv_bfloat16S1_Li80ELi8ELi128ELNS_18Fp8KVCacheDataTypeE0ELb1EEEvPT_PKS3_PKT0_S9_ifPKiSB_iPKfiiiSD_SD_iiiii,"a",@progbits
	.sectionflags	@""
	.align	4
.nv.constant0._ZN4vllm25paged_attention_v1_kernelI13__nv_bfloat16S1_Li80ELi8ELi128ELNS_18Fp8KVCacheDataTypeE0ELb1EEEvPT_PKS3_PKT0_S9_ifPKiSB_iPKfiiiSD_SD_iiiii:
	.zero		476


//--------------------- .nv.constant0._ZN4vllm25paged_attention_v1_kernelI13__nv_bfloat16S1_Li64ELi8ELi128ELNS_18Fp8KVCacheDataTypeE0ELb1EEEvPT_PKS3_PKT0_S9_ifPKiSB_iPKfiiiSD_SD_iiiii --------------------------
	.section	.nv.constant0._ZN4vllm25paged_attention_v1_kernelI13__nv_bfloat16S1_Li64ELi8ELi128ELNS_18Fp8KVCacheDataTypeE0ELb1EEEvPT_PKS3_PKT0_S9_ifPKiSB_iPKfiiiSD_SD_iiiii,"a",@progbits
	.sectionflags	@""
	.align	4
.nv.constant0._ZN4vllm25paged_attention_v1_kernelI13__nv_bfloat16S1_Li64ELi8ELi128ELNS_18Fp8KVCacheDataTypeE0ELb1EEEvPT_PKS3_PKT0_S9_ifPKiSB_iPKfiiiSD_SD_iiiii:
	.zero		476


//--------------------- .nv.constant0._ZN4vllm25paged_attention_v1_kernelI13__nv_bfloat16S1_Li32ELi8ELi128ELNS_18Fp8KVCacheDataTypeE0ELb1EEEvPT_PKS3_PKT0_S9_ifPKiSB_iPKfiiiSD_SD_iiiii --------------------------
	.section	.nv.constant0._ZN4vllm25paged_attention_v1_kernelI13__nv_bfloat16S1_Li32ELi8ELi128ELNS_18Fp8KVCacheDataTypeE0ELb1EEEvPT_PKS3_PKT0_S9_ifPKiSB_iPKfiiiSD_SD_iiiii,"a",@progbits
	.sectionflags	@""
	.align	4
.nv.constant0._ZN4vllm25paged_attention_v1_kernelI13__nv_bfloat16S1_Li32ELi8ELi128ELNS_18Fp8KVCacheDataTypeE0ELb1EEEvPT_PKS3_PKT0_S9_ifPKiSB_iPKfiiiSD_SD_iiiii:
	.zero		476


//--------------------- .nv.constant0._ZN4vllm25paged_attention_v1_kernelIttLi256ELi32ELi128ELNS_18Fp8KVCacheDataTypeE0ELb0EEEvPT_PKS2_PKT0_S8_ifPKiSA_iPKfiiiSC_SC_iiiii --------------------------
	.section	.nv.constant0._ZN4vllm25paged_attention_v1_kernelIttLi256ELi32ELi128ELNS_18Fp8KVCacheDataTypeE0ELb0EEEvPT_PKS2_PKT0_S8_ifPKiSA_iPKfiiiSC_SC_iiiii,"a",@progbits
	.sectionflags	@""
	.align	4
.nv.constant0._ZN4vllm25paged_attention_v1_kernelIttLi256ELi32ELi128ELNS_18Fp8KVCacheDataTypeE0ELb0EEEvPT_PKS2_PKT0_S8_ifPKiSA_iPKfiiiSC_SC_iiiii:
	.zero		476


//--------------------- .nv.constant0._ZN4vllm25paged_attention_v1_kernelIttLi192ELi32ELi128ELNS_18Fp8KVCacheDataTypeE0ELb0EEEvPT_PKS2_PKT0_S8_ifPKiSA_iPKfiiiSC_SC_iiiii --------------------------
	.section	.nv.constant0._ZN4vllm25paged_attention_v1_kernelIttLi192ELi32ELi128ELNS_18Fp8KVCacheDataTypeE0ELb0EEEvPT_PKS2_PKT0_S8_ifPKiSA_iPKfiiiSC_SC_iiiii,"a",@progbits
	.sectionflags	@""
	.align	4
.nv.constant0._ZN4vllm25paged_attention_v1_kernelIttLi192ELi32ELi128ELNS_18Fp8KVCacheDataTypeE0ELb0EEEvPT_PKS2_PKT0_S8_ifPKiSA_iPKfiiiSC_SC_iiiii:
	.zero		476


//--------------------- .nv.constant0._ZN4vllm25paged_attention_v1_kernelIttLi128ELi32ELi128ELNS_18Fp8KVCacheDataTypeE0ELb0EEEvPT_PKS2_PKT0_S8_ifPKiSA_iPKfiiiSC_SC_iiiii --------------------------
	.section	.nv.constant0._ZN4vllm25paged_attention_v1_kernelIttLi128ELi32ELi128ELNS_18Fp8KVCacheDataTypeE0ELb0EEEvPT_PKS2_PKT0_S8_ifPKiSA_iPKfiiiSC_SC_iiiii,"a",@progbits
	.sectionflags	@""
	.align	4
.nv.constant0._ZN4vllm25paged_attention_v1_kernelIttLi128ELi32ELi128ELNS_18Fp8KVCacheDataTypeE0ELb0EEEvPT_PKS2_PKT0_S8_ifPKiSA_iPKfiiiSC_SC_iiiii:
	.zero		476


//--------------------- .nv.constant0._ZN4vllm25paged_attention_v1_kernelIttLi120ELi32ELi128ELNS_18Fp8KVCacheDataTypeE0ELb0EEEvPT_PKS2_PKT0_S8_ifPKiSA_iPKfiiiSC_SC_iiiii --------------------------
	.section	.nv.constant0._ZN4vllm25paged_attention_v1_kernelIttLi120ELi32ELi128ELNS_18Fp8KVCacheDataTypeE0ELb0EEEvPT_PKS2_PKT0_S8_ifPKiSA_iPKfiiiSC_SC_iiiii,"a",@progbits
	.sectionflags	@""
	.align	4
.nv.constant0._ZN4vllm25paged_attention_v1_kernelIttLi120ELi32ELi128ELNS_18Fp8KVCacheDataTypeE0ELb0EEEvPT_PKS2_PKT0_S8_ifPKiSA_iPKfiiiSC_SC_iiiii:
	.zero		476


//--------------------- .nv.constant0._ZN4vllm25paged_attention_v1_kernelIttLi112ELi32ELi128ELNS_18Fp8KVCacheDataTypeE0ELb0EEEvPT_PKS2_PKT0_S8_ifPKiSA_iPKfiiiSC_SC_iiiii --------------------------
	.section	.nv.constant0._ZN4vllm25paged_attention_v1_kernelIttLi112ELi32ELi128ELNS_18Fp8KVCacheDataTypeE0ELb0EEEvPT_PKS2_PKT0_S8_ifPKiSA_iPKfiiiSC_SC_iiiii,"a",@progbits
	.sectionflags	@""
	.align	4
.nv.constant0._ZN4vllm25paged_attention_v1_kernelIttLi112ELi32ELi128ELNS_18Fp8KVCacheDataTypeE0ELb0EEEvPT_PKS2_PKT0_S8_ifPKiSA_iPKfiiiSC_SC_iiiii:
	.zero		476


//--------------------- .nv.constant0._ZN4vllm25paged_attention_v1_kernelIttLi96ELi32ELi128ELNS_18Fp8KVCacheDataTypeE0ELb0EEEvPT_PKS2_PKT0_S8_ifPKiSA_iPKfiiiSC_SC_iiiii --------------------------
	.section	.nv.constant0._ZN4vllm25paged_attention_v1_kernelIttLi96ELi32ELi128ELNS_18Fp8KVCacheDataTypeE0ELb0EEEvPT_PKS2_PKT0_S8_ifPKiSA_iPKfiiiSC_SC_iiiii,"a",@progbits
	.sectionflags	@""
	.align	4
.nv.constant0._ZN4vllm25paged_attention_v1_kernelIttLi96ELi32ELi128ELNS_18Fp8KVCacheDataTypeE0ELb0EEEvPT_PKS2_PKT0_S8_ifPKiSA_iPKfiiiSC_SC_iiiii:
	.zero		476


//--------------------- .nv.constant0._ZN4vllm25paged_attention_v1_kernelIttLi80ELi32ELi128ELNS_18Fp8KVCacheDataTypeE0ELb0EEEvPT_PKS2_PKT0_S8_ifPKiSA_iPKfiiiSC_SC_iiiii --------------------------
	.section	.nv.constant0._ZN4vllm25paged_attention_v1_kernelIttLi80ELi32ELi128ELNS_18Fp8KVCacheDataTypeE0ELb0EEEvPT_PKS2_PKT0_S8_ifPKiSA_iPKfiiiSC_SC_iiiii,"a",@progbits
	.sectionflags	@""
	.align	4
.nv.constant0._ZN4vllm25paged_attention_v1_kernelIttLi80ELi32ELi128ELNS_18Fp8KVCacheDataTypeE0ELb0EEEvPT_PKS2_PKT0_S8_ifPKiSA_iPKfiiiSC_SC_iiiii:
	.zero		476


//--------------------- .nv.constant0._ZN4vllm25paged_attention_v1_kernelIttLi64ELi32ELi128ELNS_18Fp8KVCacheDataTypeE0ELb0EEEvPT_PKS2_PKT0_S8_ifPKiSA_iPKfiiiSC_SC_iiiii --------------------------
	.section	.nv.constant0._ZN4vllm25paged_attention_v1_kernelIttLi64ELi32ELi128ELNS_18Fp8KVCacheDataTypeE0ELb0EEEvPT_PKS2_PKT0_S8_ifPKiSA_iPKfiiiSC_SC_iiiii,"a",@progbits
	.sectionflags	@""
	.align	4
.nv.constant0._ZN4vllm25paged_attention_v1_kernelIttLi64ELi32ELi128ELNS_18Fp8KVCacheDataTypeE0ELb0EEEvPT_PKS2_PKT0_S8_ifPKiSA_iPKfiiiSC_SC_iiiii:
	.zero		476


//--------------------- .nv.constant0._ZN4vllm25paged_attention_v1_kernelIttLi32ELi32ELi128ELNS_18Fp8KVCacheDataTypeE0ELb0EEEvPT_PKS2_PKT0_S8_ifPKiSA_iPKfiiiSC_SC_iiiii --------------------------
	.section	.nv.constant0._ZN4vllm25paged_attention_v1_kernelIttLi32ELi32ELi128ELNS_18Fp8KVCacheDataTypeE0ELb0EEEvPT_PKS2_PKT0_S8_ifPKiSA_iPKfiiiSC_SC_iiiii,"a",@progbits
	.sectionflags	@""
	.align	4
.nv.constant0._ZN4vllm25paged_attention_v1_kernelIttLi32ELi32ELi128ELNS_18Fp8KVCacheDataTypeE0ELb0EEEvPT_PKS2_PKT0_S8_ifPKiSA_iPKfiiiSC_SC_iiiii:
	.zero		476


//--------------------- .nv.constant0._ZN4vllm25paged_attention_v1_kernelIttLi256ELi32ELi128ELNS_18Fp8KVCacheDataTypeE0ELb1EEEvPT_PKS2_PKT0_S8_ifPKiSA_iPKfiiiSC_SC_iiiii --------------------------
	.section	.nv.constant0._ZN4vllm25paged_attention_v1_kernelIttLi256ELi32ELi128ELNS_18Fp8KVCacheDataTypeE0ELb1EEEvPT_PKS2_PKT0_S8_ifPKiSA_iPKfiiiSC_SC_iiiii,"a",@progbits
	.sectionflags	@""
	.align	4
.nv.constant0._ZN4vllm25paged_attention_v1_kernelIttLi256ELi32ELi128ELNS_18Fp8KVCacheDataTypeE0ELb1EEEvPT_PKS2_PKT0_S8_ifPKiSA_iPKfiiiSC_SC_iiiii:
	.zero		476


//--------------------- .nv.constant0._ZN4vllm25paged_attention_v1_kernelIttLi192ELi32ELi128ELNS_18Fp8KVCacheDataTypeE0ELb1EEEvPT_PKS2_PKT0_S8_ifPKiSA_iPKfiiiSC_SC_iiiii --------------------------
	.section	.nv.constant0._ZN4vllm25paged_attention_v1_kernelIttLi192ELi32ELi128ELNS_18Fp8KVCacheDataTypeE0ELb1EEEvPT_PKS2_PKT0_S8_ifPKiSA_iPKfiiiSC_SC_iiiii,"a",@progbits
	.sectionflags	@""
	.align	4
.nv.constant0._ZN4vllm25paged_attention_v1_kernelIttLi192ELi32ELi128ELNS_18Fp8KVCacheDataTypeE0ELb1EEEvPT_PKS2_PKT0_S8_ifPKiSA_iPKfiiiSC_SC_iiiii:
	.zero		476


//--------------------- .nv.constant0._ZN4vllm25paged_attention_v1_kernelIttLi128ELi32ELi128ELNS_18Fp8KVCacheDataTypeE0ELb1EEEvPT_PKS2_PKT0_S8_ifPKiSA_iPKfiiiSC_SC_iiiii --------------------------
	.section	.nv.constant0._ZN4vllm25paged_attention_v1_kernelIttLi128ELi32ELi128ELNS_18Fp8KVCacheDataTypeE0ELb1EEEvPT_PKS2_PKT0_S8_ifPKiSA_iPKfiiiSC_SC_iiiii,"a",@progbits
	.sectionflags	@""
	.align	4
.nv.constant0._ZN4vllm25paged_attention_v1_kernelIttLi128ELi32ELi128ELNS_18Fp8KVCacheDataTypeE0ELb1EEEvPT_PKS2_PKT0_S8_ifPKiSA_iPKfiiiSC_SC_iiiii:
	.zero		476


//--------------------- .nv.constant0._ZN4vllm25paged_attention_v1_kernelIttLi120ELi32ELi128ELNS_18Fp8KVCacheDataTypeE0ELb1EEEvPT_PKS2_PKT0_S8_ifPKiSA_iPKfiiiSC_SC_iiiii --------------------------
	.section	.nv.constant0._ZN4vllm25paged_attention_v1_kernelIttLi120ELi32ELi128ELNS_18Fp8KVCacheDataTypeE0ELb1EEEvPT_PKS2_PKT0_S8_ifPKiSA_iPKfiiiSC_SC_iiiii,"a",@progbits
	.sectionflags	@""
	.align	4
.nv.constant0._ZN4vllm25paged_attention_v1_kernelIttLi120ELi32ELi128ELNS_18Fp8KVCacheDataTypeE0ELb1EEEvPT_PKS2_PKT0_S8_ifPKiSA_iPKfiiiSC_SC_iiiii:
	.zero		476


//--------------------- .nv.constant0._ZN4vllm25paged_attention_v1_kernelIttLi112ELi32ELi128ELNS_18Fp8KVCacheDataTypeE0ELb1EEEvPT_PKS2_PKT0_S8_ifPKiSA_iPKfiiiSC_SC_iiiii --------------------------
	.section	.nv.constant0._ZN4vllm25paged_attention_v1_kernelIttLi112ELi32ELi128ELNS_18Fp8KVCacheDataTypeE0ELb1EEEvPT_PKS2_PKT0_S8_ifPKiSA_iPKfiiiSC_SC_iiiii,"a",@progbits
	.sectionflags	@""
	.align	4
.nv.constant0._ZN4vllm25paged_attention_v1_kernelIttLi112ELi32ELi128ELNS_18Fp8KVCacheDataTypeE0ELb1EEEvPT_PKS2_PKT0_S8_ifPKiSA_iPKfiiiSC_SC_iiiii:
	.zero		476


//--------------------- .nv.constant0._ZN4vllm25paged_attention_v1_kernelIttLi96ELi32ELi128ELNS_18Fp8KVCacheDataTypeE0ELb1EEEvPT_PKS2_PKT0_S8_ifPKiSA_iPKfiiiSC_SC_iiiii --------------------------
	.section	.nv.constant0._ZN4vllm25paged_attention_v1_kernelIttLi96ELi32ELi128ELNS_18Fp8KVCacheDataTypeE0ELb1EEEvPT_PKS2_PKT0_S8_ifPKiSA_iPKfiiiSC_SC_iiiii,"a",@progbits
	.sectionflags	@""
	.align	4
.nv.constant0._ZN4vllm25paged_attention_v1_kernelIttLi96ELi32ELi128ELNS_18Fp8KVCacheDataTypeE0ELb1EEEvPT_PKS2_PKT0_S8_ifPKiSA_iPKfiiiSC_SC_iiiii:
	.zero		476


//--------------------- .nv.constant0._ZN4vllm25paged_attention_v1_kernelIttLi80ELi32ELi128ELNS_18Fp8KVCacheDataTypeE0ELb1EEEvPT_PKS2_PKT0_S8_ifPKiSA_iPKfiiiSC_SC_iiiii --------------------------
	.section	.nv.constant0._ZN4vllm25paged_attention_v1_kernelIttLi80ELi32ELi128ELNS_18Fp8KVCacheDataTypeE0ELb1EEEvPT_PKS2_PKT0_S8_ifPKiSA_iPKfiiiSC_SC_iiiii,"a",@progbits
	.sectionflags	@""
	.align	4
.nv.constant0._ZN4vllm25paged_attention_v1_kernelIttLi80ELi32ELi128ELNS_18Fp8KVCacheDataTypeE0ELb1EEEvPT_PKS2_PKT0_S8_ifPKiSA_iPKfiiiSC_SC_iiiii:
	.zero		476


//--------------------- .nv.constant0._ZN4vllm25paged_attention_v1_kernelIttLi64ELi32ELi128ELNS_18Fp8KVCacheDataTypeE0ELb1EEEvPT_PKS2_PKT0_S8_ifPKiSA_iPKfiiiSC_SC_iiiii --------------------------
	.section	.nv.constant0._ZN4vllm25paged_attention_v1_kernelIttLi64ELi32ELi128ELNS_18Fp8KVCacheDataTypeE0ELb1EEEvPT_PKS2_PKT0_S8_ifPKiSA_iPKfiiiSC_SC_iiiii,"a",@progbits
	.sectionflags	@""
	.align	4
.nv.constant0._ZN4vllm25paged_attention_v1_kernelIttLi64ELi32ELi128ELNS_18Fp8KVCacheDataTypeE0ELb1EEEvPT_PKS2_PKT0_S8_ifPKiSA_iPKfiiiSC_SC_iiiii:
	.zero		476


//--------------------- .nv.constant0._ZN4vllm25paged_attention_v1_kernelIttLi32ELi32ELi128ELNS_18Fp8KVCacheDataTypeE0ELb1EEEvPT_PKS2_PKT0_S8_ifPKiSA_iPKfiiiSC_SC_iiiii --------------------------
	.section	.nv.constant0._ZN4vllm25paged_attention_v1_kernelIttLi32ELi32ELi128ELNS_18Fp8KVCacheDataTypeE0ELb1EEEvPT_PKS2_PKT0_S8_ifPKiSA_iPKfiiiSC_SC_iiiii,"a",@progbits
	.sectionflags	@""
	.align	4
.nv.constant0._ZN4vllm25paged_attention_v1_kernelIttLi32ELi32ELi128ELNS_18Fp8KVCacheDataTypeE0ELb1EEEvPT_PKS2_PKT0_S8_ifPKiSA_iPKfiiiSC_SC_iiiii:
	.zero		476


//--------------------- .nv.constant0._ZN4vllm25paged_attention_v1_kernelIttLi256ELi16ELi128ELNS_18Fp8KVCacheDataTypeE0ELb0EEEvPT_PKS2_PKT0_S8_ifPKiSA_iPKfiiiSC_SC_iiiii --------------------------
	.section	.nv.constant0._ZN4vllm25paged_attention_v1_kernelIttLi256ELi16ELi128ELNS_18Fp8KVCacheDataTypeE0ELb0EEEvPT_PKS2_PKT0_S8_ifPKiSA_iPKfiiiSC_SC_iiiii,"a",@progbits
	.sectionflags	@""
	.align	4
.nv.constant0._ZN4vllm25paged_attention_v1_kernelIttLi256ELi16ELi128ELNS_18Fp8KVCacheDataTypeE0ELb0EEEvPT_PKS2_PKT0_S8_ifPKiSA_iPKfiiiSC_SC_iiiii:
	.zero		476


//--------------------- .nv.constant0._ZN4vllm25paged_attention_v1_kernelIttLi192ELi16ELi128ELNS_18Fp8KVCacheDataTypeE0ELb0EEEvPT_PKS2_PKT0_S8_ifPKiSA_iPKfiiiSC_SC_iiiii --------------------------
	.section	.nv.constant0._ZN4vllm25paged_attention_v1_kernelIttLi192ELi16ELi128ELNS_18Fp8KVCacheDataTypeE0ELb0EEEvPT_PKS2_PKT0_S8_ifPKiSA_iPKfiiiSC_SC_iiiii,"a",@progbits
	.sectionflags	@""
	.align	4
.nv.constant0._ZN4vllm25paged_attention_v1_kernelIttLi192ELi16ELi128ELNS_18Fp8KVCacheDataTypeE0ELb0EEEvPT_PKS2_PKT0_S8_ifPKiSA_iPKfiiiSC_SC_iiiii:
	.zero		476


//--------------------- .nv.constant0._ZN4vllm25paged_attention_v1_kernelIttLi128ELi16ELi128ELNS_18Fp8KVCacheDataTypeE0ELb0EEEvPT_PKS2_PKT0_S8_ifPKiSA_iPKfiiiSC_SC_iiiii --------------------------
	.section	.nv.constant0._ZN4vllm25paged_attention_v1_kernelIttLi128ELi16ELi128ELNS_18Fp8KVCacheDataTypeE0ELb0EEEvPT_PKS2_PKT0_S8_ifPKiSA_iPKfiiiSC_SC_iiiii,"a",@progbits
	.sectionflags	@""
	.align	4
.nv.constant0._ZN4vllm25paged_attention_v1_kernelIttLi128ELi16ELi128ELNS_18Fp8KVCacheDataTypeE0ELb0EEEvPT_PKS2_PKT0_S8_ifPKiSA_iPKfiiiSC_SC_iiiii:
	.zero		476


//--------------------- .nv.constant0._ZN4vllm25paged_attention_v1_kernelIttLi120ELi16ELi128ELNS_18Fp8KVCacheDataTypeE0ELb0EEEvPT_PKS2_PKT0_S8_ifPKiSA_iPKfiiiSC_SC_iiiii --------------------------
	.section	.nv.constant0._ZN4vllm25paged_attention_v1_kernelIttLi120ELi16ELi128ELNS_18Fp8KVCacheDataTypeE0ELb0EEEvPT_PKS2_PKT0_S8_ifPKiSA_iPKfiiiSC_SC_iiiii,"a",@progbits
	.sectionflags	@""
	.align	4
.nv.constant0._ZN4vllm25paged_attention_v1_kernelIttLi120ELi16ELi128ELNS_18Fp8KVCacheDataTypeE0ELb0EEEvPT_PKS2_PKT0_S8_ifPKiSA_iPKfiiiSC_SC_iiiii:
	.zero		476


//--------------------- .nv.constant0._ZN4vllm25paged_attention_v1_kernelIttLi112ELi16ELi128ELNS_18Fp8KVCacheDataTypeE0ELb0EEEvPT_PKS2_PKT0_S8_ifPKiSA_iPKfiiiSC_SC_iiiii --------------------------
	.section	.nv.constant0._ZN4vllm25paged_attention_v1_kernelIttLi112ELi16ELi128ELNS_18Fp8KVCacheDataTypeE0ELb0EEEvPT_PKS2_PKT0_S8_ifPKiSA_iPKfiiiSC_SC_iiiii,"a",@progbits
	.sectionflags	@""
	.align	4
.nv.constant0._ZN4vllm25paged_attention_v1_kernelIttLi112ELi16ELi128ELNS_18Fp8KVCacheDataTypeE0ELb0EEEvPT_PKS2_PKT0_S8_ifPKiSA_iPKfiiiSC_SC_iiiii:
	.zero		476


//--------------------- .nv.constant0._ZN4vllm25paged_attention_v1_kernelIttLi96ELi16ELi128ELNS_18Fp8KVCacheDataTypeE0ELb0EEEvPT_PKS2_PKT0_S8_ifPKiSA_iPKfiiiSC_SC_iiiii --------------------------
	.section	.nv.constant0._ZN4vllm25paged_attention_v1_kernelIttLi96ELi16ELi128ELNS_18Fp8KVCacheDataTypeE0ELb0EEEvPT_PKS2_PKT0_S8_ifPKiSA_iPKfiiiSC_SC_iiiii,"a",@progbits
	.sectionflags	@""
	.align	4
.nv.constant0._ZN4vllm25paged_attention_v1_kernelIttLi96ELi16ELi128ELNS_18Fp8KVCacheDataTypeE0ELb0EEEvPT_PKS2_PKT0_S8_ifPKiSA_iPKfiiiSC_SC_iiiii:
	.zero		476


//--------------------- .nv.constant0._ZN4vllm25paged_attention_v1_kernelIttLi80ELi16ELi128ELNS_18Fp8KVCacheDataTypeE0ELb0EEEvPT_PKS2_PKT0_S8_ifPKiSA_iPKfiiiSC_SC_iiiii --------------------------
	.section	.nv.constant0._ZN4vllm25paged_attention_v1_kernelIttLi80ELi16ELi128ELNS_18Fp8KVCacheDataTypeE0ELb0EEEvPT_PKS2_PKT0_S8_ifPKiSA_iPKfiiiSC_SC_iiiii,"a",@progbits
	.sectionflags	@""
	.align	4
.nv.constant0._ZN4vllm25paged_attention_v1_kernelIttLi80ELi16ELi128ELNS_18Fp8KVCacheDataTypeE0ELb0EEEvPT_PKS2_PKT0_S8_ifPKiSA_iPKfiiiSC_SC_iiiii:
	.zero		476


//--------------------- .nv.constant0._ZN4vllm25paged_attention_v1_kernelIttLi64ELi16ELi128ELNS_18Fp8KVCacheDataTypeE0ELb0EEEvPT_PKS2_PKT0_S8_ifPKiSA_iPKfiiiSC_SC_iiiii --------------------------
	.section	.nv.constant0._ZN4vllm25paged_attention_v1_kernelIttLi64ELi16ELi128ELNS_18Fp8KVCacheDataTypeE0ELb0EEEvPT_PKS2_PKT0_S8_ifPKiSA_iPKfiiiSC_SC_iiiii,"a",@progbits
	.sectionflags	@""
	.align	4
.nv.constant0._ZN4vllm25paged_attention_v1_kernelIttLi64ELi16ELi128ELNS_18Fp8KVCacheDataTypeE0ELb0EEEvPT_PKS2_PKT0_S8_ifPKiSA_iPKfiiiSC_SC_iiiii:
	.zero		476


//--------------------- .nv.constant0._ZN4vllm25paged_attention_v1_kernelIttLi32ELi16ELi128ELNS_18Fp8KVCacheDataTypeE0ELb0EEEvPT_PKS2_PKT0_S8_ifPKiSA_iPKfiiiSC_SC_iiiii --------------------------
	.section	.nv.constant0._ZN4vllm25paged_attention_v1_kernelIttLi32ELi16ELi128ELNS_18Fp8KVCacheDataTypeE0ELb0EEEvPT_PKS2_PKT0_S8_ifPKiSA_iPKfiiiSC_SC_iiiii,"a",@progbits
	.sectionflags	@""
	.align	4
.nv.constant0._ZN4vllm25paged_attention_v1_kernelIttLi32ELi16ELi128ELNS_18Fp8KVCacheDataTypeE0ELb0EEEvPT_PKS2_PKT0_S8_ifPKiSA_iPKfiiiSC_SC_iiiii:
	.zero		476


//--------------------- .nv.constant0._ZN4vllm25paged_attention_v1_kernelIttLi256ELi16ELi128ELNS_18Fp8KVCacheDataTypeE0ELb1EEEvPT_PKS2_PKT0_S8_ifPKiSA_iPKfiiiSC_SC_iiiii --------------------------
	.section	.nv.constant0._ZN4vllm25paged_attention_v1_kernelIttLi256ELi16ELi128ELNS_18Fp8KVCacheDataTypeE0ELb1EEEvPT_PKS2_PKT0_S8_ifPKiSA_iPKfiiiSC_SC_iiiii,"a",@progbits
	.sectionflags	@""
	.align	4
.nv.constant0._ZN4vllm25paged_attention_v1_kernelIttLi256ELi16ELi128ELNS_18Fp8KVCacheDataTypeE0ELb1EEEvPT_PKS2_PKT0_S8_ifPKiSA_iPKfiiiSC_SC_iiiii:
	.zero		476


//--------------------- .nv.constant0._ZN4vllm25paged_attention_v1_kernelIttLi192ELi16ELi128ELNS_18Fp8KVCacheDataTypeE0ELb1EEEvPT_PKS2_PKT0_S8_ifPKiSA_iPKfiiiSC_SC_iiiii --------------------------
	.section	.nv.constant0._ZN4vllm25paged_attention_v1_kernelIttLi192ELi16ELi128ELNS_18Fp8KVCacheDataTypeE0ELb1EEEvPT_PKS2_PKT0_S8_ifPKiSA_iPKfiiiSC_SC_iiiii,"a",@progbits
	.sectionflags	@""
	.align	4
.nv.constant0._ZN4vllm25paged_attention_v1_kernelIttLi192ELi16ELi128ELNS_18Fp8KVCacheDataTypeE0ELb1EEEvPT_PKS2_PKT0_S8_ifPKiSA_iPKfiiiSC_SC_iiiii:
	.zero		476


//--------------------- .nv.constant0._ZN4vllm25paged_attention_v1_kernelIttLi128ELi16ELi128ELNS_18Fp8KVCacheDataTypeE0ELb1EEEvPT_PKS2_PKT0_S8_ifPKiSA_iPKfiiiSC_SC_iiiii --------------------------
	.section	.nv.constant0._ZN4vllm25paged_attention_v1_kernelIttLi128ELi16ELi128ELNS_18Fp8KVCacheDataTypeE0ELb1EEEvPT_PKS2_PKT0_S8_ifPKiSA_iPKfiiiSC_SC_iiiii,"a",@progbits
	.sectionflags	@""
	.align	4
.nv.constant0._ZN4vllm25paged_attention_v1_kernelIttLi128ELi16ELi128ELNS_18Fp8KVCacheDataTypeE0ELb1EEEvPT_PKS2_PKT0_S8_ifPKiSA_iPKfiiiSC_SC_iiiii:
	.zero		476


//--------------------- .nv.constant0._ZN4vllm25paged_attention_v1_kernelIttLi120ELi16ELi128ELNS_18Fp8KVCacheDataTypeE0ELb1EEEvPT_PKS2_PKT0_S8_ifPKiSA_iPKfiiiSC_SC_iiiii --------------------------
	.section	.nv.constant0._ZN4vllm25paged_attention_v1_kernelIttLi120ELi16ELi128ELNS_18Fp8KVCacheDataTypeE0ELb1EEEvPT_PKS2_PKT0_S8_ifPKiSA_iPKfiiiSC_SC_iiiii,"a",@progbits
	.sectionflags	@""
	.align	4
.nv.constant0._ZN4vllm25paged_attention_v1_kernelIttLi120ELi16ELi128ELNS_18Fp8KVCacheDataTypeE0ELb1EEEvPT_PKS2_PKT0_S8_ifPKiSA_iPKfiiiSC_SC_iiiii:
	.zero		476


//--------------------- .nv.constant0._ZN4vllm25paged_attention_v1_kernelIttLi112ELi16ELi128ELNS_18Fp8KVCacheDataTypeE0ELb1EEEvPT_PKS2_PKT0_S8_ifPKiSA_iPKfiiiSC_SC_iiiii --------------------------
	.section	.nv.constant0._ZN4vllm25paged_attention_v1_kernelIttLi112ELi16ELi128ELNS_18Fp8KVCacheDataTypeE0ELb1EEEvPT_PKS2_PKT0_S8_ifPKiSA_iPKfiiiSC_SC_iiiii,"a",@progbits
	.sectionflags	@""
	.align	4
.nv.constant0._ZN4vllm25paged_attention_v1_kernelIttLi112ELi16ELi128ELNS_18Fp8KVCacheDataTypeE0ELb1EEEvPT_PKS2_PKT0_S8_ifPKiSA_iPKfiiiSC_SC_iiiii:
	.zero		476


//--------------------- .nv.constant0._ZN4vllm25paged_attention_v1_kernelIttLi96ELi16ELi128ELNS_18Fp8KVCacheDataTypeE0ELb1EEEvPT_PKS2_PKT0_S8_ifPKiSA_iPKfiiiSC_SC_iiiii --------------------------
	.section	.nv.constant0._ZN4vllm25paged_attention_v1_kernelIttLi96ELi16ELi128ELNS_18Fp8KVCacheDataTypeE0ELb1EEEvPT_PKS2_PKT0_S8_ifPKiSA_iPKfiiiSC_SC_iiiii,"a",@progbits
	.sectionflags	@""
	.align	4
.nv.constant0._ZN4vllm25paged_attention_v1_kernelIttLi96ELi16ELi128ELNS_18Fp8KVCacheDataTypeE0ELb1EEEvPT_PKS2_PKT0_S8_ifPKiSA_iPKfiiiSC_SC_iiiii:
	.zero		476


//--------------------- .nv.constant0._ZN4vllm25paged_attention_v1_kernelIttLi80ELi16ELi128ELNS_18Fp8KVCacheDataTypeE0ELb1EEEvPT_PKS2_PKT0_S8_ifPKiSA_iPKfiiiSC_SC_iiiii --------------------------
	.section	.nv.constant0._ZN4vllm25paged_attention_v1_kernelIttLi80ELi16ELi128ELNS_18Fp8KVCacheDataTypeE0ELb1EEEvPT_PKS2_PKT0_S8_ifPKiSA_iPKfiiiSC_SC_iiiii,"a",@progbits
	.sectionflags	@""
	.align	4
.nv.constant0._ZN4vllm25paged_attention_v1_kernelIttLi80ELi16ELi128ELNS_18Fp8KVCacheDataTypeE0ELb1EEEvPT_PKS2_PKT0_S8_ifPKiSA_iPKfiiiSC_SC_iiiii:
	.zero		476


//--------------------- .nv.constant0._ZN4vllm25paged_attention_v1_kernelIttLi64ELi16ELi128ELNS_18Fp8KVCacheDataTypeE0ELb1EEEvPT_PKS2_PKT0_S8_ifPKiSA_iPKfiiiSC_SC_iiiii --------------------------
	.section	.nv.constant0._ZN4vllm25paged_attention_v1_kernelIttLi64ELi16ELi128ELNS_18Fp8KVCacheDataTypeE0ELb1EEEvPT_PKS2_PKT0_S8_ifPKiSA_iPKfiiiSC_SC_iiiii,"a",@progbits
	.sectionflags	@""
	.align	4
.nv.constant0._ZN4vllm25paged_attention_v1_kernelIttLi64ELi16ELi128ELNS_18Fp8KVCacheDataTypeE0ELb1EEEvPT_PKS2_PKT0_S8_ifPKiSA_iPKfiiiSC_SC_iiiii:
	.zero		476


//--------------------- .nv.constant0._ZN4vllm25paged_attention_v1_kernelIttLi32ELi16ELi128ELNS_18Fp8KVCacheDataTypeE0ELb1EEEvPT_PKS2_PKT0_S8_ifPKiSA_iPKfiiiSC_SC_iiiii --------------------------
	.section	.nv.constant0._ZN4vllm25paged_attention_v1_kernelIttLi32ELi16ELi128ELNS_18Fp8KVCacheDataTypeE0ELb1EEEvPT_PKS2_PKT0_S8_ifPKiSA_iPKfiiiSC_SC_iiiii,"a",@progbits
	.sectionflags	@""
	.align	4
.nv.constant0._ZN4vllm25paged_attention_v1_kernelIttLi32ELi16ELi128ELNS_18Fp8KVCacheDataTypeE0ELb1EEEvPT_PKS2_PKT0_S8_ifPKiSA_iPKfiiiSC_SC_iiiii:
	.zero		476


//--------------------- .nv.constant0._ZN4vllm25paged_attention_v1_kernelIttLi256ELi8ELi128ELNS_18Fp8KVCacheDataTypeE0ELb0EEEvPT_PKS2_PKT0_S8_ifPKiSA_iPKfiiiSC_SC_iiiii --------------------------
	.section	.nv.constant0._ZN4vllm25paged_attention_v1_kernelIttLi256ELi8ELi128ELNS_18Fp8KVCacheDataTypeE0ELb0EEEvPT_PKS2_PKT0_S8_ifPKiSA_iPKfiiiSC_SC_iiiii,"a",@progbits
	.sectionflags	@""
	.align	4
.nv.constant0._ZN4vllm25paged_attention_v1_kernelIttLi256ELi8ELi128ELNS_18Fp8KVCacheDataTypeE0ELb0EEEvPT_PKS2_PKT0_S8_ifPKiSA_iPKfiiiSC_SC_iiiii:
	.zero		476


//--------------------- .nv.constant0._ZN4vllm25paged_attention_v1_kernelIttLi192ELi8ELi128ELNS_18Fp8KVCacheDataTypeE0ELb0EEEvPT_PKS2_PKT0_S8_ifPKiSA_iPKfiiiSC_SC_iiiii --------------------------
	.section	.nv.constant0._ZN4vllm25paged_attention_v1_kernelIttLi192ELi8ELi128ELNS_18Fp8KVCacheDataTypeE0ELb0EEEvPT_PKS2_PKT0_S8_ifPKiSA_iPKfiiiSC_SC_iiiii,"a",@progbits
	.sectionflags	@""
	.align	4
.nv.constant0._ZN4vllm25paged_attention_v1_kernelIttLi192ELi8ELi128ELNS_18Fp8KVCacheDataTypeE0ELb0EEEvPT_PKS2_PKT0_S8_ifPKiSA_iPKfiiiSC_SC_iiiii:
	.zero		476


//--------------------- .nv.constant0._ZN4vllm25paged_attention_v1_kernelIttLi128ELi8ELi128ELNS_18Fp8KVCacheDataTypeE0ELb0EEEvPT_PKS2_PKT0_S8_ifPKiSA_iPKfiiiSC_SC_iiiii --------------------------
	.section	.nv.constant0._ZN4vllm25paged_attention_v1_kernelIttLi128ELi8ELi128ELNS_18Fp8KVCacheDataTypeE0ELb0EEEvPT_PKS2_PKT0_S8_ifPKiSA_iPKfiiiSC_SC_iiiii,"a",@progbits
	.sectionflags	@""
	.align	4
.nv.constant0._ZN4vllm25paged_attention_v1_kernelIttLi128ELi8ELi128ELNS_18Fp8KVCacheDataTypeE0ELb0EEEvPT_PKS2_PKT0_S8_ifPKiSA_iPKfiiiSC_SC_iiiii:
	.zero		476


//--------------------- .nv.constant0._ZN4vllm25paged_attention_v1_kernelIttLi120ELi8ELi128ELNS_18Fp8KVCacheDataTypeE0ELb0EEEvPT_PKS2_PKT0_S8_ifPKiSA_iPKfiiiSC_SC_iiiii --------------------------
	.section	.nv.constant0._ZN4vllm25paged_attention_v1_kernelIttLi120ELi8ELi128ELNS_18Fp8KVCacheDataTypeE0ELb0EEEvPT_PKS2_PKT0_S8_ifPKiSA_iPKfiiiSC_SC_iiiii,"a",@progbits
	.sectionflags	@""
	.align	4
.nv.constant0._ZN4vllm25paged_attention_v1_kernelIttLi120ELi8ELi128ELNS_18Fp8KVCacheDataTypeE0ELb0EEEvPT_PKS2_PKT0_S8_ifPKiSA_iPKfiiiSC_SC_iiiii:
	.zero		476


//--------------------- .nv.constant0._ZN4vllm25paged_attention_v1_kernelIttLi112ELi8ELi128ELNS_18Fp8KVCacheDataTypeE0ELb0EEEvPT_PKS2_PKT0_S8_ifPKiSA_iPKfiiiSC_SC_iiiii --------------------------
	.section	.nv.constant0._ZN4vllm25paged_attention_v1_kernelIttLi112ELi8ELi128ELNS_18Fp8KVCacheDataTypeE0ELb0EEEvPT_PKS2_PKT0_S8_ifPKiSA_iPKfiiiSC_SC_iiiii,"a",@progbits
	.sectionflags	@""
	.align	4
.nv.constant0._ZN4vllm25paged_attention_v1_kernelIttLi112ELi8ELi128ELNS_18Fp8KVCacheDataTypeE0ELb0EEEvPT_PKS2_PKT0_S8_ifPKiSA_iPKfiiiSC_SC_iiiii:
	.zero		476


//--------------------- .nv.constant0._ZN4vllm25paged_attention_v1_kernelIttLi96ELi8ELi128ELNS_18Fp8KVCacheDataTypeE0ELb0EEEvPT_PKS2_PKT0_S8_ifPKiSA_iPKfiiiSC_SC_iiiii --------------------------
	.section	.nv.constant0._ZN4vllm25paged_attention_v1_kernelIttLi96ELi8ELi128ELNS_18Fp8KVCacheDataTypeE0ELb0EEEvPT_PKS2_PKT0_S8_ifPKiSA_iPKfiiiSC_SC_iiiii,"a",@progbits
	.sectionflags	@""
	.align	4
.nv.constant0._ZN4vllm25paged_attention_v1_kernelIttLi96ELi8ELi128ELNS_18Fp8KVCacheDataTypeE0ELb0EEEvPT_PKS2_PKT0_S8_ifPKiSA_iPKfiiiSC_SC_iiiii:
	.zero		476


//--------------------- .nv.constant0._ZN4vllm25paged_attention_v1_kernelIttLi80ELi8ELi128ELNS_18Fp8KVCacheDataTypeE0ELb0EEEvPT_PKS2_PKT0_S8_ifPKiSA_iPKfiiiSC_SC_iiiii --------------------------
	.section	.nv.constant0._ZN4vllm25paged_attention_v1_kernelIttLi80ELi8ELi128ELNS_18Fp8KVCacheDataTypeE0ELb0EEEvPT_PKS2_PKT0_S8_ifPKiSA_iPKfiiiSC_SC_iiiii,"a",@progbits
	.sectionflags	@""
	.align	4
.nv.constant0._ZN4vllm25paged_attention_v1_kernelIttLi80ELi8ELi128ELNS_18Fp8KVCacheDataTypeE0ELb0EEEvPT_PKS2_PKT0_S8_ifPKiSA_iPKfiiiSC_SC_iiiii:
	.zero		476


//--------------------- .nv.constant0._ZN4vllm25paged_attention_v1_kernelIttLi64ELi8ELi128ELNS_18Fp8KVCacheDataTypeE0ELb0EEEvPT_PKS2_PKT0_S8_ifPKiSA_iPKfiiiSC_SC_iiiii --------------------------
	.section	.nv.constant0._ZN4vllm25paged_attention_v1_kernelIttLi64ELi8ELi128ELNS_18Fp8KVCacheDataTypeE0ELb0EEEvPT_PKS2_PKT0_S8_ifPKiSA_iPKfiiiSC_SC_iiiii,"a",@progbits
	.sectionflags	@""
	.align	4
.nv.constant0._ZN4vllm25paged_attention_v1_kernelIttLi64ELi8ELi128ELNS_18Fp8KVCacheDataTypeE0ELb0EEEvPT_PKS2_PKT0_S8_ifPKiSA_iPKfiiiSC_SC_iiiii:
	.zero		476


//--------------------- .nv.constant0._ZN4vllm25paged_attention_v1_kernelIttLi32ELi8ELi128ELNS_18Fp8KVCacheDataTypeE0ELb0EEEvPT_PKS2_PKT0_S8_ifPKiSA_iPKfiiiSC_SC_iiiii --------------------------
	.section	.nv.constant0._ZN4vllm25paged_attention_v1_kernelIttLi32ELi8ELi128ELNS_18Fp8KVCacheDataTypeE0ELb0EEEvPT_PKS2_PKT0_S8_ifPKiSA_iPKfiiiSC_SC_iiiii,"a",@progbits
	.sectionflags	@""
	.align	4
.nv.constant0._ZN4vllm25paged_attention_v1_kernelIttLi32ELi8ELi128ELNS_18Fp8KVCacheDataTypeE0ELb0EEEvPT_PKS2_PKT0_S8_ifPKiSA_iPKfiiiSC_SC_iiiii:
	.zero		476


//--------------------- .nv.constant0._ZN4vllm25paged_attention_v1_kernelIttLi256ELi8ELi128ELNS_18Fp8KVCacheDataTypeE0ELb1EEEvPT_PKS2_PKT0_S8_ifPKiSA_iPKfiiiSC_SC_iiiii --------------------------
	.section	.nv.constant0._ZN4vllm25paged_attention_v1_kernelIttLi256ELi8ELi128ELNS_18Fp8KVCacheDataTypeE0ELb1EEEvPT_PKS2_PKT0_S8_ifPKiSA_iPKfiiiSC_SC_iiiii,"a",@progbits
	.sectionflags	@""
	.align	4
.nv.constant0._ZN4vllm25paged_attention_v1_kernelIttLi256ELi8ELi128ELNS_18Fp8KVCacheDataTypeE0ELb1EEEvPT_PKS2_PKT0_S8_ifPKiSA_iPKfiiiSC_SC_iiiii:
	.zero		476


//--------------------- .nv.constant0._ZN4vllm25paged_attention_v1_kernelIttLi192ELi8ELi128ELNS_18Fp8KVCacheDataTypeE0ELb1EEEvPT_PKS2_PKT0_S8_ifPKiSA_iPKfiiiSC_SC_iiiii --------------------------
	.section	.nv.constant0._ZN4vllm25paged_attention_v1_kernelIttLi192ELi8ELi128ELNS_18Fp8KVCacheDataTypeE0ELb1EEEvPT_PKS2_PKT0_S8_ifPKiSA_iPKfiiiSC_SC_iiiii,"a",@progbits
	.sectionflags	@""
	.align	4
.nv.constant0._ZN4vllm25paged_attention_v1_kernelIttLi192ELi8ELi128ELNS_18Fp8KVCacheDataTypeE0ELb1EEEvPT_PKS2_PKT0_S8_ifPKiSA_iPKfiiiSC_SC_iiiii:
	.zero		476


//--------------------- .nv.constant0._ZN4vllm25paged_attention_v1_kernelIttLi128ELi8ELi128ELNS_18Fp8KVCacheDataTypeE0ELb1EEEvPT_PKS2_PKT0_S8_ifPKiSA_iPKfiiiSC_SC_iiiii --------------------------
	.section	.nv.constant0._ZN4vllm25paged_attention_v1_kernelIttLi128ELi8ELi128ELNS_18Fp8KVCacheDataTypeE0ELb1EEEvPT_PKS2_PKT0_S8_ifPKiSA_iPKfiiiSC_SC_iiiii,"a",@progbits
	.sectionflags	@""
	.align	4
.nv.constant0._ZN4vllm25paged_attention_v1_kernelIttLi128ELi8ELi128ELNS_18Fp8KVCacheDataTypeE0ELb1EEEvPT_PKS2_PKT0_S8_ifPKiSA_iPKfiiiSC_SC_iiiii:
	.zero		476


//--------------------- .nv.constant0._ZN4vllm25paged_attention_v1_kernelIttLi120ELi8ELi128ELNS_18Fp8KVCacheDataTypeE0ELb1EEEvPT_PKS2_PKT0_S8_ifPKiSA_iPKfiiiSC_SC_iiiii --------------------------
	.section	.nv.constant0._ZN4vllm25paged_attention_v1_kernelIttLi120ELi8ELi128ELNS_18Fp8KVCacheDataTypeE0ELb1EEEvPT_PKS2_PKT0_S8_ifPKiSA_iPKfiiiSC_SC_iiiii,"a",@progbits
	.sectionflags	@""
	.align	4
.nv.constant0._ZN4vllm25paged_attention_v1_kernelIttLi120ELi8ELi128ELNS_18Fp8KVCacheDataTypeE0ELb1EEEvPT_PKS2_PKT0_S8_ifPKiSA_iPKfiiiSC_SC_iiiii:
	.zero		476


//--------------------- .nv.constant0._ZN4vllm25paged_attention_v1_kernelIttLi112ELi8ELi128ELNS_18Fp8KVCacheDataTypeE0ELb1EEEvPT_PKS2_PKT0_S8_ifPKiSA_iPKfiiiSC_SC_iiiii --------------------------
	.section	.nv.constant0._ZN4vllm25paged_attention_v1_kernelIttLi112ELi8ELi128ELNS_18Fp8KVCacheDataTypeE0ELb1EEEvPT_PKS2_PKT0_S8_ifPKiSA_iPKfiiiSC_SC_iiiii,"a",@progbits
	.sectionflags	@""
	.align	4
.nv.constant0._ZN4vllm25paged_attention_v1_kernelIttLi112ELi8ELi128ELNS_18Fp8KVCacheDataTypeE0ELb1EEEvPT_PKS2_PKT0_S8_ifPKiSA_iPKfiiiSC_SC_iiiii:
	.zero		476


//--------------------- .nv.constant0._ZN4vllm25paged_attention_v1_kernelIttLi96ELi8ELi128ELNS_18Fp8KVCacheDataTypeE0ELb1EEEvPT_PKS2_PKT0_S8_ifPKiSA_iPKfiiiSC_SC_iiiii --------------------------
	.section	.nv.constant0._ZN4vllm25paged_attention_v1_kernelIttLi96ELi8ELi128ELNS_18Fp8KVCacheDataTypeE0ELb1EEEvPT_PKS2_PKT0_S8_ifPKiSA_iPKfiiiSC_SC_iiiii,"a",@progbits
	.sectionflags	@""
	.align	4
.nv.constant0._ZN4vllm25paged_attention_v1_kernelIttLi96ELi8ELi128ELNS_18Fp8KVCacheDataTypeE0ELb1EEEvPT_PKS2_PKT0_S8_ifPKiSA_iPKfiiiSC_SC_iiiii:
	.zero		476


//--------------------- .nv.constant0._ZN4vllm25paged_attention_v1_kernelIttLi80ELi8ELi128ELNS_18Fp8KVCacheDataTypeE0ELb1EEEvPT_PKS2_PKT0_S8_ifPKiSA_iPKfiiiSC_SC_iiiii --------------------------
	.section	.nv.constant0._ZN4vllm25paged_attention_v1_kernelIttLi80ELi8ELi128ELNS_18Fp8KVCacheDataTypeE0ELb1EEEvPT_PKS2_PKT0_S8_ifPKiSA_iPKfiiiSC_SC_iiiii,"a",@progbits
	.sectionflags	@""
	.align	4
.nv.constant0._ZN4vllm25paged_attention_v1_kernelIttLi80ELi8ELi128ELNS_18Fp8KVCacheDataTypeE0ELb1EEEvPT_PKS2_PKT0_S8_ifPKiSA_iPKfiiiSC_SC_iiiii:
	.zero		476


//--------------------- .nv.constant0._ZN4vllm25paged_attention_v1_kernelIttLi64ELi8ELi128ELNS_18Fp8KVCacheDataTypeE0ELb1EEEvPT_PKS2_PKT0_S8_ifPKiSA_iPKfiiiSC_SC_iiiii --------------------------
	.section	.nv.constant0._ZN4vllm25paged_attention_v1_kernelIttLi64ELi8ELi128ELNS_18Fp8KVCacheDataTypeE0ELb1EEEvPT_PKS2_PKT0_S8_ifPKiSA_iPKfiiiSC_SC_iiiii,"a",@progbits
	.sectionflags	@""
	.align	4
.nv.constant0._ZN4vllm25paged_attention_v1_kernelIttLi64ELi8ELi128ELNS_18Fp8KVCacheDataTypeE0ELb1EEEvPT_PKS2_PKT0_S8_ifPKiSA_iPKfiiiSC_SC_iiiii:
	.zero		476


//--------------------- .nv.constant0._ZN4vllm25paged_attention_v1_kernelIttLi32ELi8ELi128ELNS_18Fp8KVCacheDataTypeE0ELb1EEEvPT_PKS2_PKT0_S8_ifPKiSA_iPKfiiiSC_SC_iiiii --------------------------
	.section	.nv.constant0._ZN4vllm25paged_attention_v1_kernelIttLi32ELi8ELi128ELNS_18Fp8KVCacheDataTypeE0ELb1EEEvPT_PKS2_PKT0_S8_ifPKiSA_iPKfiiiSC_SC_iiiii,"a",@progbits
	.sectionflags	@""
	.align	4
.nv.constant0._ZN4vllm25paged_attention_v1_kernelIttLi32ELi8ELi128ELNS_18Fp8KVCacheDataTypeE0ELb1EEEvPT_PKS2_PKT0_S8_ifPKiSA_iPKfiiiSC_SC_iiiii:
	.zero		476


//--------------------- .nv.constant0._ZN4vllm25paged_attention_v1_kernelIffLi256ELi32ELi128ELNS_18Fp8KVCacheDataTypeE0ELb0EEEvPT_PKS2_PKT0_S8_ifPKiSA_iPKfiiiSC_SC_iiiii --------------------------
	.section	.nv.constant0._ZN4vllm25paged_attention_v1_kernelIffLi256ELi32ELi128ELNS_18Fp8KVCacheDataTypeE0ELb0EEEvPT_PKS2_PKT0_S8_ifPKiSA_iPKfiiiSC_SC_iiiii,"a",@progbits
	.sectionflags	@""
	.align	4
.nv.constant0._ZN4vllm25paged_attention_v1_kernelIffLi256ELi32ELi128ELNS_18Fp8KVCacheDataTypeE0ELb0EEEvPT_PKS2_PKT0_S8_ifPKiSA_iPKfiiiSC_SC_iiiii:
	.zero		476


//--------------------- .nv.constant0._ZN4vllm25paged_attention_v1_kernelIffLi192ELi32ELi128ELNS_18Fp8KVCacheDataTypeE0ELb0EEEvPT_PKS2_PKT0_S8_ifPKiSA_iPKfiiiSC_SC_iiiii --------------------------
	.section	.nv.constant0._ZN4vllm25paged_attention_v1_kernelIffLi192ELi32ELi128ELNS_18Fp8KVCacheDataTypeE0ELb0EEEvPT_PKS2_PKT0_S8_ifPKiSA_iPKfiiiSC_SC_iiiii,"a",@progbits
	.sectionflags	@""
	.align	4
.nv.constant0._ZN4vllm25paged_attention_v1_kernelIffLi192ELi32ELi128ELNS_18Fp8KVCacheDataTypeE0ELb0EEEvPT_PKS2_PKT0_S8_ifPKiSA_iPKfiiiSC_SC_iiiii:
	.zero		476


//--------------------- .nv.constant0._ZN4vllm25paged_attention_v1_kernelIffLi128ELi32ELi128ELNS_18Fp8KVCacheDataTypeE0ELb0EEEvPT_PKS2_PKT0_S8_ifPKiSA_iPKfiiiSC_SC_iiiii --------------------------
	.section	.nv.constant0._ZN4vllm25paged_attention_v1_kernelIffLi128ELi32ELi128ELNS_18Fp8KVCacheDataTypeE0ELb0EEEvPT_PKS2_PKT0_S8_ifPKiSA_iPKfiiiSC_SC_iiiii,"a",@progbits
	.sectionflags	@""
	.align	4
.nv.constant0._ZN4vllm25paged_attention_v1_kernelIffLi128ELi32ELi128ELNS_18Fp8KVCacheDataTypeE0ELb0EEEvPT_PKS2_PKT0_S8_ifPKiSA_iPKfiiiSC_SC_iiiii:
	.zero		476


//--------------------- .nv.constant0._ZN4vllm25paged_attention_v1_kernelIffLi120ELi32ELi128ELNS_18Fp8KVCacheDataTypeE0ELb0EEEvPT_PKS2_PKT0_S8_ifPKiSA_iPKfiiiSC_SC_iiiii --------------------------
	.section	.nv.constant0._ZN4vllm25paged_attention_v1_kernelIffLi120ELi32ELi128ELNS_18Fp8KVCacheDataTypeE0ELb0EEEvPT_PKS2_PKT0_S8_ifPKiSA_iPKfiiiSC_SC_iiiii,"a",@progbits
	.sectionflags	@""
	.align	4
.nv.constant0._ZN4vllm25paged_attention_v1_kernelIffLi120ELi32ELi128ELNS_18Fp8KVCacheDataTypeE0ELb0EEEvPT_PKS2_PKT0_S8_ifPKiSA_iPKfiiiSC_SC_iiiii:
	.zero		476


//--------------------- .nv.constant0._ZN4vllm25paged_attention_v1_kernelIffLi112ELi32ELi128ELNS_18Fp8KVCacheDataTypeE0ELb0EEEvPT_PKS2_PKT0_S8_ifPKiSA_iPKfiiiSC_SC_iiiii --------------------------
	.section	.nv.constant0._ZN4vllm25paged_attention_v1_kernelIffLi112ELi32ELi128ELNS_18Fp8KVCacheDataTypeE0ELb0EEEvPT_PKS2_PKT0_S8_ifPKiSA_iPKfiiiSC_SC_iiiii,"a",@progbits
	.sectionflags	@""
	.align	4
.nv.constant0._ZN4vllm25paged_attention_v1_kernelIffLi112ELi32ELi128ELNS_18Fp8KVCacheDataTypeE0ELb0EEEvPT_PKS2_PKT0_S8_ifPKiSA_iPKfiiiSC_SC_iiiii:
	.zero		476


//--------------------- .nv.constant0._ZN4vllm25paged_attention_v1_kernelIffLi96ELi32ELi128ELNS_18Fp8KVCacheDataTypeE0ELb0EEEvPT_PKS2_PKT0_S8_ifPKiSA_iPKfiiiSC_SC_iiiii --------------------------
	.section	.nv.constant0._ZN4vllm25paged_attention_v1_kernelIffLi96ELi32ELi128ELNS_18Fp8KVCacheDataTypeE0ELb0EEEvPT_PKS2_PKT0_S8_ifPKiSA_iPKfiiiSC_SC_iiiii,"a",@progbits
	.sectionflags	@""
	.align	4
.nv.constant0._ZN4vllm25paged_attention_v1_kernelIffLi96ELi32ELi128ELNS_18Fp8KVCacheDataTypeE0ELb0EEEvPT_PKS2_PKT0_S8_ifPKiSA_iPKfiiiSC_SC_iiiii:
	.zero		476


//--------------------- .nv.constant0._ZN4vllm25paged_attention_v1_kernelIffLi80ELi32ELi128ELNS_18Fp8KVCacheDataTypeE0ELb0EEEvPT_PKS2_PKT0_S8_ifPKiSA_iPKfiiiSC_SC_iiiii --------------------------
	.section	.nv.constant0._ZN4vllm25paged_attention_v1_kernelIffLi80ELi32ELi128ELNS_18Fp8KVCacheDataTypeE0ELb0EEEvPT_PKS2_PKT0_S8_ifPKiSA_iPKfiiiSC_SC_iiiii,"a",@progbits
	.sectionflags	@""
	.align	4
.nv.constant0._ZN4vllm25paged_attention_v1_kernelIffLi80ELi32ELi128ELNS_18Fp8KVCacheDataTypeE0ELb0EEEvPT_PKS2_PKT0_S8_ifPKiSA_iPKfiiiSC_SC_iiiii:
	.zero		476


//--------------------- .nv.constant0._ZN4vllm25paged_attention_v1_kernelIffLi64ELi32ELi128ELNS_18Fp8KVCacheDataTypeE0ELb0EEEvPT_PKS2_PKT0_S8_ifPKiSA_iPKfiiiSC_SC_iiiii --------------------------
	.section	.nv.constant0._ZN4vllm25paged_attention_v1_kernelIffLi64ELi32ELi128ELNS_18Fp8KVCacheDataTypeE0ELb0EEEvPT_PKS2_PKT0_S8_ifPKiSA_iPKfiiiSC_SC_iiiii,"a",@progbits
	.sectionflags	@""
	.align	4
.nv.constant0._ZN4vllm25paged_attention_v1_kernelIffLi64ELi32ELi128ELNS_18Fp8KVCacheDataTypeE0ELb0EEEvPT_PKS2_PKT0_S8_ifPKiSA_iPKfiiiSC_SC_iiiii:
	.zero		476


//--------------------- .nv.constant0._ZN4vllm25paged_attention_v1_kernelIffLi32ELi32ELi128ELNS_18Fp8KVCacheDataTypeE0ELb0EEEvPT_PKS2_PKT0_S8_ifPKiSA_iPKfiiiSC_SC_iiiii --------------------------
	.section	.nv.constant0._ZN4vllm25paged_attention_v1_kernelIffLi32ELi32ELi128ELNS_18Fp8KVCacheDataTypeE0ELb0EEEvPT_PKS2_PKT0_S8_ifPKiSA_iPKfiiiSC_SC_iiiii,"a",@progbits
	.sectionflags	@""
	.align	4
.nv.constant0._ZN4vllm25paged_attention_v1_kernelIffLi32ELi32ELi128ELNS_18Fp8KVCacheDataTypeE0ELb0EEEvPT_PKS2_PKT0_S8_ifPKiSA_iPKfiiiSC_SC_iiiii:
	.zero		476


//--------------------- .nv.constant0._ZN4vllm25paged_attention_v1_kernelIffLi256ELi32ELi128ELNS_18Fp8KVCacheDataTypeE0ELb1EEEvPT_PKS2_PKT0_S8_ifPKiSA_iPKfiiiSC_SC_iiiii --------------------------
	.section	.nv.constant0._ZN4vllm25paged_attention_v1_kernelIffLi256ELi32ELi128ELNS_18Fp8KVCacheDataTypeE0ELb1EEEvPT_PKS2_PKT0_S8_ifPKiSA_iPKfiiiSC_SC_iiiii,"a",@progbits
	.sectionflags	@""
	.align	4
.nv.constant0._ZN4vllm25paged_attention_v1_kernelIffLi256ELi32ELi128ELNS_18Fp8KVCacheDataTypeE0ELb1EEEvPT_PKS2_PKT0_S8_ifPKiSA_iPKfiiiSC_SC_iiiii:
	.zero		476


//--------------------- .nv.constant0._ZN4vllm25paged_attention_v1_kernelIffLi192ELi32ELi128ELNS_18Fp8KVCacheDataTypeE0ELb1EEEvPT_PKS2_PKT0_S8_ifPKiSA_iPKfiiiSC_SC_iiiii --------------------------
	.section	.nv.constant0._ZN4vllm25paged_attention_v1_kernelIffLi192ELi32ELi128ELNS_18Fp8KVCacheDataTypeE0ELb1EEEvPT_PKS2_PKT0_S8_ifPKiSA_iPKfiiiSC_SC_iiiii,"a",@progbits
	.sectionflags	@""
	.align	4
.nv.constant0._ZN4vllm25paged_attention_v1_kernelIffLi192ELi32ELi128ELNS_18Fp8KVCacheDataTypeE0ELb1EEEvPT_PKS2_PKT0_S8_ifPKiSA_iPKfiiiSC_SC_iiiii:
	.zero		476


//--------------------- .nv.constant0._ZN4vllm25paged_attention_v1_kernelIffLi128ELi32ELi128ELNS_18Fp8KVCacheDataTypeE0ELb1EEEvPT_PKS2_PKT0_S8_ifPKiSA_iPKfiiiSC_SC_iiiii --------------------------
	.section	.nv.constant0._ZN4vllm25paged_attention_v1_kernelIffLi128ELi32ELi128ELNS_18Fp8KVCacheDataTypeE0ELb1EEEvPT_PKS2_PKT0_S8_ifPKiSA_iPKfiiiSC_SC_iiiii,"a",@progbits
	.sectionflags	@""
	.align	4
.nv.constant0._ZN4vllm25paged_attention_v1_kernelIffLi128ELi32ELi128ELNS_18Fp8KVCacheDataTypeE0ELb1EEEvPT_PKS2_PKT0_S8_ifPKiSA_iPKfiiiSC_SC_iiiii:
	.zero		476


//--------------------- .nv.constant0._ZN4vllm25paged_attention_v1_kernelIffLi120ELi32ELi128ELNS_18Fp8KVCacheDataTypeE0ELb1EEEvPT_PKS2_PKT0_S8_ifPKiSA_iPKfiiiSC_SC_iiiii --------------------------
	.section	.nv.constant0._ZN4vllm25paged_attention_v1_kernelIffLi120ELi32ELi128ELNS_18Fp8KVCacheDataTypeE0ELb1EEEvPT_PKS2_PKT0_S8_ifPKiSA_iPKfiiiSC_SC_iiiii,"a",@progbits
	.sectionflags	@""
	.align	4
.nv.constant0._ZN4vllm25paged_attention_v1_kernelIffLi120ELi32ELi128ELNS_18Fp8KVCacheDataTypeE0ELb1EEEvPT_PKS2_PKT0_S8_ifPKiSA_iPKfiiiSC_SC_iiiii:
	.zero		476


//--------------------- .nv.constant0._ZN4vllm25paged_attention_v1_kernelIffLi112ELi32ELi128ELNS_18Fp8KVCacheDataTypeE0ELb1EEEvPT_PKS2_PKT0_S8_ifPKiSA_iPKfiiiSC_SC_iiiii --------------------------
	.section	.nv.constant0._ZN4vllm25paged_attention_v1_kernelIffLi112ELi32ELi128ELNS_18Fp8KVCacheDataTypeE0ELb1EEEvPT_PKS2_PKT0_S8_ifPKiSA_iPKfiiiSC_SC_iiiii,"a",@progbits
	.sectionflags	@""
	.align	4
.nv.constant0._ZN4vllm25paged_attention_v1_kernelIffLi112ELi32ELi128ELNS_18Fp8KVCacheDataTypeE0ELb1EEEvPT_PKS2_PKT0_S8_ifPKiSA_iPKfiiiSC_SC_iiiii:
	.zero		476


//--------------------- .nv.constant0._ZN4vllm25paged_attention_v1_kernelIffLi96ELi32ELi128ELNS_18Fp8KVCacheDataTypeE0ELb1EEEvPT_PKS2_PKT0_S8_ifPKiSA_iPKfiiiSC_SC_iiiii --------------------------
	.section	.nv.constant0._ZN4vllm25paged_attention_v1_kernelIffLi96ELi32ELi128ELNS_18Fp8KVCacheDataTypeE0ELb1EEEvPT_PKS2_PKT0_S8_ifPKiSA_iPKfiiiSC_SC_iiiii,"a",@progbits
	.sectionflags	@""
	.align	4
.nv.constant0._ZN4vllm25paged_attention_v1_kernelIffLi96ELi32ELi128ELNS_18Fp8KVCacheDataTypeE0ELb1EEEvPT_PKS2_PKT0_S8_ifPKiSA_iPKfiiiSC_SC_iiiii:
	.zero		476


//--------------------- .nv.constant0._ZN4vllm25paged_attention_v1_kernelIffLi80ELi32ELi128ELNS_18Fp8KVCacheDataTypeE0ELb1EEEvPT_PKS2_PKT0_S8_ifPKiSA_iPKfiiiSC_SC_iiiii --------------------------
	.section	.nv.constant0._ZN4vllm25paged_attention_v1_kernelIffLi80ELi32ELi128ELNS_18Fp8KVCacheDataTypeE0ELb1EEEvPT_PKS2_PKT0_S8_ifPKiSA_iPKfiiiSC_SC_iiiii,"a",@progbits
	.sectionflags	@""
	.align	4
.nv.constant0._ZN4vllm25paged_attention_v1_kernelIffLi80ELi32ELi128ELNS_18Fp8KVCacheDataTypeE0ELb1EEEvPT_PKS2_PKT0_S8_ifPKiSA_iPKfiiiSC_SC_iiiii:
	.zero		476


//--------------------- .nv.constant0._ZN4vllm25paged_attention_v1_kernelIffLi64ELi32ELi128ELNS_18Fp8KVCacheDataTypeE0ELb1EEEvPT_PKS2_PKT0_S8_ifPKiSA_iPKfiiiSC_SC_iiiii --------------------------
	.section	.nv.constant0._ZN4vllm25paged_attention_v1_kernelIffLi64ELi32ELi128ELNS_18Fp8KVCacheDataTypeE0ELb1EEEvPT_PKS2_PKT0_S8_ifPKiSA_iPKfiiiSC_SC_iiiii,"a",@progbits
	.sectionflags	@""
	.align	4
.nv.constant0._ZN4vllm25paged_attention_v1_kernelIffLi64ELi32ELi128ELNS_18Fp8KVCacheDataTypeE0ELb1EEEvPT_PKS2_PKT0_S8_ifPKiSA_iPKfiiiSC_SC_iiiii:
	.zero		476


//--------------------- .nv.constant0._ZN4vllm25paged_attention_v1_kernelIffLi32ELi32ELi128ELNS_18Fp8KVCacheDataTypeE0ELb1EEEvPT_PKS2_PKT0_S8_ifPKiSA_iPKfiiiSC_SC_iiiii --------------------------
	.section	.nv.constant0._ZN4vllm25paged_attention_v1_kernelIffLi32ELi32ELi128ELNS_18Fp8KVCacheDataTypeE0ELb1EEEvPT_PKS2_PKT0_S8_ifPKiSA_iPKfiiiSC_SC_iiiii,"a",@progbits
	.sectionflags	@""
	.align	4
.nv.constant0._ZN4vllm25paged_attention_v1_kernelIffLi32ELi32ELi128ELNS_18Fp8KVCacheDataTypeE0ELb1EEEvPT_PKS2_PKT0_S8_ifPKiSA_iPKfiiiSC_SC_iiiii:
	.zero		476


//--------------------- .nv.constant0._ZN4vllm25paged_attention_v1_kernelIffLi256ELi16ELi128ELNS_18Fp8KVCacheDataTypeE0ELb0EEEvPT_PKS2_PKT0_S8_ifPKiSA_iPKfiiiSC_SC_iiiii --------------------------
	.section	.nv.constant0._ZN4vllm25paged_attention_v1_kernelIffLi256ELi16ELi128ELNS_18Fp8KVCacheDataTypeE0ELb0EEEvPT_PKS2_PKT0_S8_ifPKiSA_iPKfiiiSC_SC_iiiii,"a",@progbits
	.sectionflags	@""
	.align	4
.nv.constant0._ZN4vllm25paged_attention_v1_kernelIffLi256ELi16ELi128ELNS_18Fp8KVCacheDataTypeE0ELb0EEEvPT_PKS2_PKT0_S8_ifPKiSA_iPKfiiiSC_SC_iiiii:
	.zero		476


//--------------------- .nv.constant0._ZN4vllm25paged_attention_v1_kernelIffLi192ELi16ELi128ELNS_18Fp8KVCacheDataTypeE0ELb0EEEvPT_PKS2_PKT0_S8_ifPKiSA_iPKfiiiSC_SC_iiiii --------------------------
	.section	.nv.constant0._ZN4vllm25paged_attention_v1_kernelIffLi192ELi16ELi128ELNS_18Fp8KVCacheDataTypeE0ELb0EEEvPT_PKS2_PKT0_S8_ifPKiSA_iPKfiiiSC_SC_iiiii,"a",@progbits
	.sectionflags	@""
	.align	4
.nv.constant0._ZN4vllm25paged_attention_v1_kernelIffLi192ELi16ELi128ELNS_18Fp8KVCacheDataTypeE0ELb0EEEvPT_PKS2_PKT0_S8_ifPKiSA_iPKfiiiSC_SC_iiiii:
	.zero		476


//--------------------- .nv.constant0._ZN4vllm25paged_attention_v1_kernelIffLi128ELi16ELi128ELNS_18Fp8KVCacheDataTypeE0ELb0EEEvPT_PKS2_PKT0_S8_ifPKiSA_iPKfiiiSC_SC_iiiii --------------------------
	.section	.nv.constant0._ZN4vllm25paged_attention_v1_kernelIffLi128ELi16ELi128ELNS_18Fp8KVCacheDataTypeE0ELb0EEEvPT_PKS2_PKT0_S8_ifPKiSA_iPKfiiiSC_SC_iiiii,"a",@progbits
	.sectionflags	@""
	.align	4
.nv.constant0._ZN4vllm25paged_attention_v1_kernelIffLi128ELi16ELi128ELNS_18Fp8KVCacheDataTypeE0ELb0EEEvPT_PKS2_PKT0_S8_ifPKiSA_iPKfiiiSC_SC_iiiii:
	.zero		476


//--------------------- .nv.constant0._ZN4vllm25paged_attention_v1_kernelIffLi120ELi16ELi128ELNS_18Fp8KVCacheDataTypeE0ELb0EEEvPT_PKS2_PKT0_S8_ifPKiSA_iPKfiiiSC_SC_iiiii --------------------------
	.section	.nv.constant0._ZN4vllm25paged_attention_v1_kernelIffLi120ELi16ELi128ELNS_18Fp8KVCacheDataTypeE0ELb0EEEvPT_PKS2_PKT0_S8_ifPKiSA_iPKfiiiSC_SC_iiiii,"a",@progbits
	.sectionflags	@""
	.align	4
.nv.constant0._ZN4vllm25paged_attention_v1_kernelIffLi120ELi16ELi128ELNS_18Fp8KVCacheDataTypeE0ELb0EEEvPT_PKS2_PKT0_S8_ifPKiSA_iPKfiiiSC_SC_iiiii:
	.zero		476


//--------------------- .nv.constant0._ZN4vllm25paged_attention_v1_kernelIffLi112ELi16ELi128ELNS_18Fp8KVCacheDataTypeE0ELb0EEEvPT_PKS2_PKT0_S8_ifPKiSA_iPKfiiiSC_SC_iiiii --------------------------
	.section	.nv.constant0._ZN4vllm25paged_attention_v1_kernelIffLi112ELi16ELi128ELNS_18Fp8KVCacheDataTypeE0ELb0EEEvPT_PKS2_PKT0_S8_ifPKiSA_iPKfiiiSC_SC_iiiii,"a",@progbits
	.sectionflags	@""
	.align	4
.nv.constant0._ZN4vllm25paged_attention_v1_kernelIffLi112ELi16ELi128ELNS_18Fp8KVCacheDataTypeE0ELb0EEEvPT_PKS2_PKT0_S8_ifPKiSA_iPKfiiiSC_SC_iiiii:
	.zero		476


//--------------------- .nv.constant0._ZN4vllm25paged_attention_v1_kernelIffLi96ELi16ELi128ELNS_18Fp8KVCacheDataTypeE0ELb0EEEvPT_PKS2_PKT0_S8_ifPKiSA_iPKfiiiSC_SC_iiiii --------------------------
	.section	.nv.constant0._ZN4vllm25paged_attention_v1_kernelIffLi96ELi16ELi128ELNS_18Fp8KVCacheDataTypeE0ELb0EEEvPT_PKS2_PKT0_S8_ifPKiSA_iPKfiiiSC_SC_iiiii,"a",@progbits
	.sectionflags	@""
	.align	4
.nv.constant0._ZN4vllm25paged_attention_v1_kernelIffLi96ELi16ELi128ELNS_18Fp8KVCacheDataTypeE0ELb0EEEvPT_PKS2_PKT0_S8_ifPKiSA_iPKfiiiSC_SC_iiiii:
	.zero		476


//--------------------- .nv.constant0._ZN4vllm25paged_attention_v1_kernelIffLi80ELi16ELi128ELNS_18Fp8KVCacheDataTypeE0ELb0EEEvPT_PKS2_PKT0_S8_ifPKiSA_iPKfiiiSC_SC_iiiii --------------------------
	.section	.nv.constant0._ZN4vllm25paged_attention_v1_kernelIffLi80ELi16ELi128ELNS_18Fp8KVCacheDataTypeE0ELb0EEEvPT_PKS2_PKT0_S8_ifPKiSA_iPKfiiiSC_SC_iiiii,"a",@progbits
	.sectionflags	@""
	.align	4
.nv.constant0._ZN4vllm25paged_attention_v1_kernelIffLi80ELi16ELi128ELNS_18Fp8KVCacheDataTypeE0ELb0EEEvPT_PKS2_PKT0_S8_ifPKiSA_iPKfiiiSC_SC_iiiii:
	.zero		476


//--------------------- .nv.constant0._ZN4vllm25paged_attention_v1_kernelIffLi64ELi16ELi128ELNS_18Fp8KVCacheDataTypeE0ELb0EEEvPT_PKS2_PKT0_S8_ifPKiSA_iPKfiiiSC_SC_iiiii --------------------------
	.section	.nv.constant0._ZN4vllm25paged_attention_v1_kernelIffLi64ELi16ELi128ELNS_18Fp8KVCacheDataTypeE0ELb0EEEvPT_PKS2_PKT0_S8_ifPKiSA_iPKfiiiSC_SC_iiiii,"a",@progbits
	.sectionflags	@""
	.align	4
.nv.constant0._ZN4vllm25paged_attention_v1_kernelIffLi64ELi16ELi128ELNS_18Fp8KVCacheDataTypeE0ELb0EEEvPT_PKS2_PKT0_S8_ifPKiSA_iPKfiiiSC_SC_iiiii:
	.zero		476


//--------------------- .nv.constant0._ZN4vllm25paged_attention_v1_kernelIffLi32ELi16ELi128ELNS_18Fp8KVCacheDataTypeE0ELb0EEEvPT_PKS2_PKT0_S8_ifPKiSA_iPKfiiiSC_SC_iiiii --------------------------
	.section	.nv.constant0._ZN4vllm25paged_attention_v1_kernelIffLi32ELi16ELi128ELNS_18Fp8KVCacheDataTypeE0ELb0EEEvPT_PKS2_PKT0_S8_ifPKiSA_iPKfiiiSC_SC_iiiii,"a",@progbits
	.sectionflags	@""
	.align	4
.nv.constant0._ZN4vllm25paged_attention_v1_kernelIffLi32ELi16ELi128ELNS_18Fp8KVCacheDataTypeE0ELb0EEEvPT_PKS2_PKT0_S8_ifPKiSA_iPKfiiiSC_SC_iiiii:
	.zero		476


//--------------------- .nv.constant0._ZN4vllm25paged_attention_v1_kernelIffLi256ELi16ELi128ELNS_18Fp8KVCacheDataTypeE0ELb1EEEvPT_PKS2_PKT0_S8_ifPKiSA_iPKfiiiSC_SC_iiiii --------------------------
	.section	.nv.constant0._ZN4vllm25paged_attention_v1_kernelIffLi256ELi16ELi128ELNS_18Fp8KVCacheDataTypeE0ELb1EEEvPT_PKS2_PKT0_S8_ifPKiSA_iPKfiiiSC_SC_iiiii,"a",@progbits
	.sectionflags	@""
	.align	4
.nv.constant0._ZN4vllm25paged_attention_v1_kernelIffLi256ELi16ELi128ELNS_18Fp8KVCacheDataTypeE0ELb1EEEvPT_PKS2_PKT0_S8_ifPKiSA_iPKfiiiSC_SC_iiiii:
	.zero		476


//--------------------- .nv.constant0._ZN4vllm25paged_attention_v1_kernelIffLi192ELi16ELi128ELNS_18Fp8KVCacheDataTypeE0ELb1EEEvPT_PKS2_PKT0_S8_ifPKiSA_iPKfiiiSC_SC_iiiii --------------------------
	.section	.nv.constant0._ZN4vllm25paged_attention_v1_kernelIffLi192ELi16ELi128ELNS_18Fp8KVCacheDataTypeE0ELb1EEEvPT_PKS2_PKT0_S8_ifPKiSA_iPKfiiiSC_SC_iiiii,"a",@progbits
	.sectionflags	@""
	.align	4
.nv.constant0._ZN4vllm25paged_attention_v1_kernelIffLi192ELi16ELi128ELNS_18Fp8KVCacheDataTypeE0ELb1EEEvPT_PKS2_PKT0_S8_ifPKiSA_iPKfiiiSC_SC_iiiii:
	.zero		476


//--------------------- .nv.constant0._ZN4vllm25paged_attention_v1_kernelIffLi128ELi16ELi128ELNS_18Fp8KVCacheDataTypeE0ELb1EEEvPT_PKS2_PKT0_S8_ifPKiSA_iPKfiiiSC_SC_iiiii --------------------------
	.section	.nv.constant0._ZN4vllm25paged_attention_v1_kernelIffLi128ELi16ELi128ELNS_18Fp8KVCacheDataTypeE0ELb1EEEvPT_PKS2_PKT0_S8_ifPKiSA_iPKfiiiSC_SC_iiiii,"a",@progbits
	.sectionflags	@""
	.align	4
.nv.constant0._ZN4vllm25paged_attention_v1_kernelIffLi128ELi16ELi128ELNS_18Fp8KVCacheDataTypeE0ELb1EEEvPT_PKS2_PKT0_S8_ifPKiSA_iPKfiiiSC_SC_iiiii:
	.zero		476


//--------------------- .nv.constant0._ZN4vllm25paged_attention_v1_kernelIffLi120ELi16ELi128ELNS_18Fp8KVCacheDataTypeE0ELb1EEEvPT_PKS2_PKT0_S8_ifPKiSA_iPKfiiiSC_SC_iiiii --------------------------
	.section	.nv.constant0._ZN4vllm25paged_attention_v1_kernelIffLi120ELi16ELi128ELNS_18Fp8KVCacheDataTypeE0ELb1EEEvPT_PKS2_PKT0_S8_ifPKiSA_iPKfiiiSC_SC_iiiii,"a",@progbits
	.sectionflags	@""
	.align	4
.nv.constant0._ZN4vllm25paged_attention_v1_kernelIffLi120ELi16ELi128ELNS_18Fp8KVCacheDataTypeE0ELb1EEEvPT_PKS2_PKT0_S8_ifPKiSA_iPKfiiiSC_SC_iiiii:
	.zero		476


//--------------------- .nv.constant0._ZN4vllm25paged_attention_v1_kernelIffLi112ELi16ELi128ELNS_18Fp8KVCacheDataTypeE0ELb1EEEvPT_PKS2_PKT0_S8_ifPKiSA_iPKfiiiSC_SC_iiiii --------------------------
	.section	.nv.constant0._ZN4vllm25paged_attention_v1_kernelIffLi112ELi16ELi128ELNS_18Fp8KVCacheDataTypeE0ELb1EEEvPT_PKS2_PKT0_S8_ifPKiSA_iPKfiiiSC_SC_iiiii,"a",@progbits
	.sectionflags	@""
	.align	4
.nv.constant0._ZN4vllm25paged_attention_v1_kernelIffLi112ELi16ELi128ELNS_18Fp8KVCacheDataTypeE0ELb1EEEvPT_PKS2_PKT0_S8_ifPKiSA_iPKfiiiSC_SC_iiiii:
	.zero		476


//--------------------- .nv.constant0._ZN4vllm25paged_attention_v1_kernelIffLi96ELi16ELi128ELNS_18Fp8KVCacheDataTypeE0ELb1EEEvPT_PKS2_PKT0_S8_ifPKiSA_iPKfiiiSC_SC_iiiii --------------------------
	.section	.nv.constant0._ZN4vllm25paged_attention_v1_kernelIffLi96ELi16ELi128ELNS_18Fp8KVCacheDataTypeE0ELb1EEEvPT_PKS2_PKT0_S8_ifPKiSA_iPKfiiiSC_SC_iiiii,"a",@progbits
	.sectionflags	@""
	.align	4
.nv.constant0._ZN4vllm25paged_attention_v1_kernelIffLi96ELi16ELi128ELNS_18Fp8KVCacheDataTypeE0ELb1EEEvPT_PKS2_PKT0_S8_ifPKiSA_iPKfiiiSC_SC_iiiii:
	.zero		476


//--------------------- .nv.constant0._ZN4vllm25paged_attention_v1_kernelIffLi80ELi16ELi128ELNS_18Fp8KVCacheDataTypeE0ELb1EEEvPT_PKS2_PKT0_S8_ifPKiSA_iPKfiiiSC_SC_iiiii --------------------------
	.section	.nv.constant0._ZN4vllm25paged_attention_v1_kernelIffLi80ELi16ELi128ELNS_18Fp8KVCacheDataTypeE0ELb1EEEvPT_PKS2_PKT0_S8_ifPKiSA_iPKfiiiSC_SC_iiiii,"a",@progbits
	.sectionflags	@""
	.align	4
.nv.constant0._ZN4vllm25paged_attention_v1_kernelIffLi80ELi16ELi128ELNS_18Fp8KVCacheDataTypeE0ELb1EEEvPT_PKS2_PKT0_S8_ifPKiSA_iPKfiiiSC_SC_iiiii:
	.zero		476


//--------------------- .nv.constant0._ZN4vllm25paged_attention_v1_kernelIffLi64ELi16ELi128ELNS_18Fp8KVCacheDataTypeE0ELb1EEEvPT_PKS2_PKT0_S8_ifPKiSA_iPKfiiiSC_SC_iiiii --------------------------
	.section	.nv.constant0._ZN4vllm25paged_attention_v1_kernelIffLi64ELi16ELi128ELNS_18Fp8KVCacheDataTypeE0ELb1EEEvPT_PKS2_PKT0_S8_ifPKiSA_iPKfiiiSC_SC_iiiii,"a",@progbits
	.sectionflags	@""
	.align	4
.nv.constant0._ZN4vllm25paged_attention_v1_kernelIffLi64ELi16ELi128ELNS_18Fp8KVCacheDataTypeE0ELb1EEEvPT_PKS2_PKT0_S8_ifPKiSA_iPKfiiiSC_SC_iiiii:
	.zero		476


//--------------------- .nv.constant0._ZN4vllm25paged_attention_v1_kernelIffLi32ELi16ELi128ELNS_18Fp8KVCacheDataTypeE0ELb1EEEvPT_PKS2_PKT0_S8_ifPKiSA_iPKfiiiSC_SC_iiiii --------------------------
	.section	.nv.constant0._ZN4vllm25paged_attention_v1_kernelIffLi32ELi16ELi128ELNS_18Fp8KVCacheDataTypeE0ELb1EEEvPT_PKS2_PKT0_S8_ifPKiSA_iPKfiiiSC_SC_iiiii,"a",@progbits
	.sectionflags	@""
	.align	4
.nv.constant0._ZN4vllm25paged_attention_v1_kernelIffLi32ELi16ELi128ELNS_18Fp8KVCacheDataTypeE0ELb1EEEvPT_PKS2_PKT0_S8_ifPKiSA_iPKfiiiSC_SC_iiiii:
	.zero		476


//--------------------- .nv.constant0._ZN4vllm25paged_attention_v1_kernelIffLi256ELi8ELi128ELNS_18Fp8KVCacheDataTypeE0ELb0EEEvPT_PKS2_PKT0_S8_ifPKiSA_iPKfiiiSC_SC_iiiii --------------------------
	.section	.nv.constant0._ZN4vllm25paged_attention_v1_kernelIffLi256ELi8ELi128ELNS_18Fp8KVCacheDataTypeE0ELb0EEEvPT_PKS2_PKT0_S8_ifPKiSA_iPKfiiiSC_SC_iiiii,"a",@progbits
	.sectionflags	@""
	.align	4
.nv.constant0._ZN4vllm25paged_attention_v1_kernelIffLi256ELi8ELi128ELNS_18Fp8KVCacheDataTypeE0ELb0EEEvPT_PKS2_PKT0_S8_ifPKiSA_iPKfiiiSC_SC_iiiii:
	.zero		476


//--------------------- .nv.constant0._ZN4vllm25paged_attention_v1_kernelIffLi192ELi8ELi128ELNS_18Fp8KVCacheDataTypeE0ELb0EEEvPT_PKS2_PKT0_S8_ifPKiSA_iPKfiiiSC_SC_iiiii --------------------------
	.section	.nv.constant0._ZN4vllm25paged_attention_v1_kernelIffLi192ELi8ELi128ELNS_18Fp8KVCacheDataTypeE0ELb0EEEvPT_PKS2_PKT0_S8_ifPKiSA_iPKfiiiSC_SC_iiiii,"a",@progbits
	.sectionflags	@""
	.align	4
.nv.constant0._ZN4vllm25paged_attention_v1_kernelIffLi192ELi8ELi128ELNS_18Fp8KVCacheDataTypeE0ELb0EEEvPT_PKS2_PKT0_S8_ifPKiSA_iPKfiiiSC_SC_iiiii:
	.zero		476


//--------------------- .nv.constant0._ZN4vllm25paged_attention_v1_kernelIffLi128ELi8ELi128ELNS_18Fp8KVCacheDataTypeE0ELb0EEEvPT_PKS2_PKT0_S8_ifPKiSA_iPKfiiiSC_SC_iiiii --------------------------
	.section	.nv.constant0._ZN4vllm25paged_attention_v1_kernelIffLi128ELi8ELi128ELNS_18Fp8KVCacheDataTypeE0ELb0EEEvPT_PKS2_PKT0_S8_ifPKiSA_iPKfiiiSC_SC_iiiii,"a",@progbits
	.sectionflags	@""
	.align	4
.nv.constant0._ZN4vllm25paged_attention_v1_kernelIffLi128ELi8ELi128ELNS_18Fp8KVCacheDataTypeE0ELb0EEEvPT_PKS2_PKT0_S8_ifPKiSA_iPKfiiiSC_SC_iiiii:
	.zero		476


//--------------------- .nv.constant0._ZN4vllm25paged_attention_v1_kernelIffLi120ELi8ELi128ELNS_18Fp8KVCacheDataTypeE0ELb0EEEvPT_PKS2_PKT0_S8_ifPKiSA_iPKfiiiSC_SC_iiiii --------------------------
	.section	.nv.constant0._ZN4vllm25paged_attention_v1_kernelIffLi120ELi8ELi128ELNS_18Fp8KVCacheDataTypeE0ELb0EEEvPT_PKS2_PKT0_S8_ifPKiSA_iPKfiiiSC_SC_iiiii,"a",@progbits
	.sectionflags	@""
	.align	4
.nv.constant0._ZN4vllm25paged_attention_v1_kernelIffLi120ELi8ELi128ELNS_18Fp8KVCacheDataTypeE0ELb0EEEvPT_PKS2_PKT0_S8_ifPKiSA_iPKfiiiSC_SC_iiiii:
	.zero		476


//--------------------- .nv.constant0._ZN4vllm25paged_attention_v1_kernelIffLi112ELi8ELi128ELNS_18Fp8KVCacheDataTypeE0ELb0EEEvPT_PKS2_PKT0_S8_ifPKiSA_iPKfiiiSC_SC_iiiii --------------------------
	.section	.nv.constant0._ZN4vllm25paged_attention_v1_kernelIffLi112ELi8ELi128ELNS_18Fp8KVCacheDataTypeE0ELb0EEEvPT_PKS2_PKT0_S8_ifPKiSA_iPKfiiiSC_SC_iiiii,"a",@progbits
	.sectionflags	@""
	.align	4
.nv.constant0._ZN4vllm25paged_attention_v1_kernelIffLi112ELi8ELi128ELNS_18Fp8KVCacheDataTypeE0ELb0EEEvPT_PKS2_PKT0_S8_ifPKiSA_iPKfiiiSC_SC_iiiii:
	.zero		476


//--------------------- .nv.constant0._ZN4vllm25paged_attention_v1_kernelIffLi96ELi8ELi128ELNS_18Fp8KVCacheDataTypeE0ELb0EEEvPT_PKS2_PKT0_S8_ifPKiSA_iPKfiiiSC_SC_iiiii --------------------------
	.section	.nv.constant0._ZN4vllm25paged_attention_v1_kernelIffLi96ELi8ELi128ELNS_18Fp8KVCacheDataTypeE0ELb0EEEvPT_PKS2_PKT0_S8_ifPKiSA_iPKfiiiSC_SC_iiiii,"a",@progbits
	.sectionflags	@""
	.align	4
.nv.constant0._ZN4vllm25paged_attention_v1_kernelIffLi96ELi8ELi128ELNS_18Fp8KVCacheDataTypeE0ELb0EEEvPT_PKS2_PKT0_S8_ifPKiSA_iPKfiiiSC_SC_iiiii:
	.zero		476


//--------------------- .nv.constant0._ZN4vllm25paged_attention_v1_kernelIffLi80ELi8ELi128ELNS_18Fp8KVCacheDataTypeE0ELb0EEEvPT_PKS2_PKT0_S8_ifPKiSA_iPKfiiiSC_SC_iiiii --------------------------
	.section	.nv.constant0._ZN4vllm25paged_attention_v1_kernelIffLi80ELi8ELi128ELNS_18Fp8KVCacheDataTypeE0ELb0EEEvPT_PKS2_PKT0_S8_ifPKiSA_iPKfiiiSC_SC_iiiii,"a",@progbits
	.sectionflags	@""
	.align	4
.nv.constant0._ZN4vllm25paged_attention_v1_kernelIffLi80ELi8ELi128ELNS_18Fp8KVCacheDataTypeE0ELb0EEEvPT_PKS2_PKT0_S8_ifPKiSA_iPKfiiiSC_SC_iiiii:
	.zero		476


//--------------------- .nv.constant0._ZN4vllm25paged_attention_v1_kernelIffLi64ELi8ELi128ELNS_18Fp8KVCacheDataTypeE0ELb0EEEvPT_PKS2_PKT0_S8_ifPKiSA_iPKfiiiSC_SC_iiiii --------------------------
	.section	.nv.constant0._ZN4vllm25paged_attention_v1_kernelIffLi64ELi8ELi128ELNS_18Fp8KVCacheDataTypeE0ELb0EEEvPT_PKS2_PKT0_S8_ifPKiSA_iPKfiiiSC_SC_iiiii,"a",@progbits
	.sectionflags	@""
	.align	4
.nv.constant0._ZN4vllm25paged_attention_v1_kernelIffLi64ELi8ELi128ELNS_18Fp8KVCacheDataTypeE0ELb0EEEvPT_PKS2_PKT0_S8_ifPKiSA_iPKfiiiSC_SC_iiiii:
	.zero		476


//--------------------- .nv.constant0._ZN4vllm25paged_attention_v1_kernelIffLi32ELi8ELi128ELNS_18Fp8KVCacheDataTypeE0ELb0EEEvPT_PKS2_PKT0_S8_ifPKiSA_iPKfiiiSC_SC_iiiii --------------------------
	.section	.nv.constant0._ZN4vllm25paged_attention_v1_kernelIffLi32ELi8ELi128ELNS_18Fp8KVCacheDataTypeE0ELb0EEEvPT_PKS2_PKT0_S8_ifPKiSA_iPKfiiiSC_SC_iiiii,"a",@progbits
	.sectionflags	@""
	.align	4
.nv.constant0._ZN4vllm25paged_attention_v1_kernelIffLi32ELi8ELi128ELNS_18Fp8KVCacheDataTypeE0ELb0EEEvPT_PKS2_PKT0_S8_ifPKiSA_iPKfiiiSC_SC_iiiii:
	.zero		476


//--------------------- .nv.constant0._ZN4vllm25paged_attention_v1_kernelIffLi256ELi8ELi128ELNS_18Fp8KVCacheDataTypeE0ELb1EEEvPT_PKS2_PKT0_S8_ifPKiSA_iPKfiiiSC_SC_iiiii --------------------------
	.section	.nv.constant0._ZN4vllm25paged_attention_v1_kernelIffLi256ELi8ELi128ELNS_18Fp8KVCacheDataTypeE0ELb1EEEvPT_PKS2_PKT0_S8_ifPKiSA_iPKfiiiSC_SC_iiiii,"a",@progbits
	.sectionflags	@""
	.align	4
.nv.constant0._ZN4vllm25paged_attention_v1_kernelIffLi256ELi8ELi128ELNS_18Fp8KVCacheDataTypeE0ELb1EEEvPT_PKS2_PKT0_S8_ifPKiSA_iPKfiiiSC_SC_iiiii:
	.zero		476


//--------------------- .nv.constant0._ZN4vllm25paged_attention_v1_kernelIffLi192ELi8ELi128ELNS_18Fp8KVCacheDataTypeE0ELb1EEEvPT_PKS2_PKT0_S8_ifPKiSA_iPKfiiiSC_SC_iiiii --------------------------
	.section	.nv.constant0._ZN4vllm25paged_attention_v1_kernelIffLi192ELi8ELi128ELNS_18Fp8KVCacheDataTypeE0ELb1EEEvPT_PKS2_PKT0_S8_ifPKiSA_iPKfiiiSC_SC_iiiii,"a",@progbits
	.sectionflags	@""
	.align	4
.nv.constant0._ZN4vllm25paged_attention_v1_kernelIffLi192ELi8ELi128ELNS_18Fp8KVCacheDataTypeE0ELb1EEEvPT_PKS2_PKT0_S8_ifPKiSA_iPKfiiiSC_SC_iiiii:
	.zero		476


//--------------------- .nv.constant0._ZN4vllm25paged_attention_v1_kernelIffLi128ELi8ELi128ELNS_18Fp8KVCacheDataTypeE0ELb1EEEvPT_PKS2_PKT0_S8_ifPKiSA_iPKfiiiSC_SC_iiiii --------------------------
	.section	.nv.constant0._ZN4vllm25paged_attention_v1_kernelIffLi128ELi8ELi128ELNS_18Fp8KVCacheDataTypeE0ELb1EEEvPT_PKS2_PKT0_S8_ifPKiSA_iPKfiiiSC_SC_iiiii,"a",@progbits
	.sectionflags	@""
	.align	4
.nv.constant0._ZN4vllm25paged_attention_v1_kernelIffLi128ELi8ELi128ELNS_18Fp8KVCacheDataTypeE0ELb1EEEvPT_PKS2_PKT0_S8_ifPKiSA_iPKfiiiSC_SC_iiiii:
	.zero		476


//--------------------- .nv.constant0._ZN4vllm25paged_attention_v1_kernelIffLi120ELi8ELi128ELNS_18Fp8KVCacheDataTypeE0ELb1EEEvPT_PKS2_PKT0_S8_ifPKiSA_iPKfiiiSC_SC_iiiii --------------------------
	.section	.nv.constant0._ZN4vllm25paged_attention_v1_kernelIffLi120ELi8ELi128ELNS_18Fp8KVCacheDataTypeE0ELb1EEEvPT_PKS2_PKT0_S8_ifPKiSA_iPKfiiiSC_SC_iiiii,"a",@progbits
	.sectionflags	@""
	.align	4
.nv.constant0._ZN4vllm25paged_attention_v1_kernelIffLi120ELi8ELi128ELNS_18Fp8KVCacheDataTypeE0ELb1EEEvPT_PKS2_PKT0_S8_ifPKiSA_iPKfiiiSC_SC_iiiii:
	.zero		476


//--------------------- .nv.constant0._ZN4vllm25paged_attention_v1_kernelIffLi112ELi8ELi128ELNS_18Fp8KVCacheDataTypeE0ELb1EEEvPT_PKS2_PKT0_S8_ifPKiSA_iPKfiiiSC_SC_iiiii --------------------------
	.section	.nv.constant0._ZN4vllm25paged_attention_v1_kernelIffLi112ELi8ELi128ELNS_18Fp8KVCacheDataTypeE0ELb1EEEvPT_PKS2_PKT0_S8_ifPKiSA_iPKfiiiSC_SC_iiiii,"a",@progbits
	.sectionflags	@""
	.align	4
.nv.constant0._ZN4vllm25paged_attention_v1_kernelIffLi112ELi8ELi128ELNS_18Fp8KVCacheDataTypeE0ELb1EEEvPT_PKS2_PKT0_S8_ifPKiSA_iPKfiiiSC_SC_iiiii:
	.zero		476


//--------------------- .nv.constant0._ZN4vllm25paged_attention_v1_kernelIffLi96ELi8ELi128ELNS_18Fp8KVCacheDataTypeE0ELb1EEEvPT_PKS2_PKT0_S8_ifPKiSA_iPKfiiiSC_SC_iiiii --------------------------
	.section	.nv.constant0._ZN4vllm25paged_attention_v1_kernelIffLi96ELi8ELi128ELNS_18Fp8KVCacheDataTypeE0ELb1EEEvPT_PKS2_PKT0_S8_ifPKiSA_iPKfiiiSC_SC_iiiii,"a",@progbits
	.sectionflags	@""
	.align	4
.nv.constant0._ZN4vllm25paged_attention_v1_kernelIffLi96ELi8ELi128ELNS_18Fp8KVCacheDataTypeE0ELb1EEEvPT_PKS2_PKT0_S8_ifPKiSA_iPKfiiiSC_SC_iiiii:
	.zero		476


//--------------------- .nv.constant0._ZN4vllm25paged_attention_v1_kernelIffLi80ELi8ELi128ELNS_18Fp8KVCacheDataTypeE0ELb1EEEvPT_PKS2_PKT0_S8_ifPKiSA_iPKfiiiSC_SC_iiiii --------------------------
	.section	.nv.constant0._ZN4vllm25paged_attention_v1_kernelIffLi80ELi8ELi128ELNS_18Fp8KVCacheDataTypeE0ELb1EEEvPT_PKS2_PKT0_S8_ifPKiSA_iPKfiiiSC_SC_iiiii,"a",@progbits
	.sectionflags	@""
	.align	4
.nv.constant0._ZN4vllm25paged_attention_v1_kernelIffLi80ELi8ELi128ELNS_18Fp8KVCacheDataTypeE0ELb1EEEvPT_PKS2_PKT0_S8_ifPKiSA_iPKfiiiSC_SC_iiiii:
	.zero		476


//--------------------- .nv.constant0._ZN4vllm25paged_attention_v1_kernelIffLi64ELi8ELi128ELNS_18Fp8KVCacheDataTypeE0ELb1EEEvPT_PKS2_PKT0_S8_ifPKiSA_iPKfiiiSC_SC_iiiii --------------------------
	.section	.nv.constant0._ZN4vllm25paged_attention_v1_kernelIffLi64ELi8ELi128ELNS_18Fp8KVCacheDataTypeE0ELb1EEEvPT_PKS2_PKT0_S8_ifPKiSA_iPKfiiiSC_SC_iiiii,"a",@progbits
	.sectionflags	@""
	.align	4
.nv.constant0._ZN4vllm25paged_attention_v1_kernelIffLi64ELi8ELi128ELNS_18Fp8KVCacheDataTypeE0ELb1EEEvPT_PKS2_PKT0_S8_ifPKiSA_iPKfiiiSC_SC_iiiii:
	.zero		476


//--------------------- .nv.constant0._ZN4vllm25paged_attention_v1_kernelIffLi32ELi8ELi128ELNS_18Fp8KVCacheDataTypeE0ELb1EEEvPT_PKS2_PKT0_S8_ifPKiSA_iPKfiiiSC_SC_iiiii --------------------------
	.section	.nv.constant0._ZN4vllm25paged_attention_v1_kernelIffLi32ELi8ELi128ELNS_18Fp8KVCacheDataTypeE0ELb1EEEvPT_PKS2_PKT0_S8_ifPKiSA_iPKfiiiSC_SC_iiiii,"a",@progbits
	.sectionflags	@""
	.align	4
.nv.constant0._ZN4vllm25paged_attention_v1_kernelIffLi32ELi8ELi128ELNS_18Fp8KVCacheDataTypeE0ELb1EEEvPT_PKS2_PKT0_S8_ifPKiSA_iPKfiiiSC_SC_iiiii:
	.zero		476


//--------------------- .text._ZN4vllm25paged_attention_v1_kernelI13__nv_bfloat16hLi256ELi32ELi128ELNS_18Fp8KVCacheDataTypeE2ELb0EEEvPT_PKS3_PKT0_S9_ifPKiSB_iPKfiiiSD_SD_iiiii --------------------------
	.section	.text._ZN4vllm25paged_attention_v1_kernelI13__nv_bfloat16hLi256ELi32ELi128ELNS_18Fp8KVCacheDataTypeE2ELb0EEEvPT_PKS3_PKT0_S9_ifPKiSB_iPKfiiiSD_SD_iiiii,"ax",@progbits
	.sectioninfo	@"SHI_REGISTERS=48"
	.align	128
        .global         _ZN4vllm25paged_attention_v1_kernelI13__nv_bfloat16hLi256ELi32ELi128ELNS_18Fp8KVCacheDataTypeE2ELb0EEEvPT_PKS3_PKT0_S9_ifPKiSB_iPKfiiiSD_SD_iiiii
        .type           _ZN4vllm25paged_attention_v1_kernelI13__nv_bfloat16hLi256ELi32ELi128ELNS_18Fp8KVCacheDataTypeE2ELb0EEEvPT_PKS3_PKT0_S9_ifPKiSB_iPKfiiiSD_SD_iiiii,@function
        .size           _ZN4vllm25paged_attention_v1_kernelI13__nv_bfloat16hLi256ELi32ELi128ELNS_18Fp8KVCacheDataTypeE2ELb0EEEvPT_PKS3_PKT0_S9_ifPKiSB_iPKfiiiSD_SD_iiiii,(.L_x_23167 - _ZN4vllm25paged_attention_v1_kernelI13__nv_bfloat16hLi256ELi32ELi128ELNS_18Fp8KVCacheDataTypeE2ELb0EEEvPT_PKS3_PKT0_S9_ifPKiSB_iPKfiiiSD_SD_iiiii)
        .other          _ZN4vllm25paged_attention_v1_kernelI13__nv_bfloat16hLi256ELi32ELi128ELNS_18Fp8KVCacheDataTypeE2ELb0EEEvPT_PKS3_PKT0_S9_ifPKiSB_iPKfiiiSD_SD_iiiii,@"STO_CUDA_ENTRY STV_DEFAULT"
_ZN4vllm25paged_attention_v1_kernelI13__nv_bfloat16hLi256ELi32ELi128ELNS_18Fp8KVCacheDataTypeE2ELb0EEEvPT_PKS3_PKT0_S9_ifPKiSB_iPKfiiiSD_SD_iiiii:
.text._ZN4vllm25paged_attention_v1_kernelI13__nv_bfloat16hLi256ELi32ELi128ELNS_18Fp8KVCacheDataTypeE2ELb0EEEvPT_PKS3_PKT0_S9_ifPKiSB_iPKfiiiSD_SD_iiiii:
[----:B------:R-:W-:Y:S02]  /*0000*/  IMAD.MOV.U32 R1, RZ, RZ, c[0x0][0x28] ;  /* 0x00000a00ff017624 */ /* 0x000fe400078e00ff */
[----:B------:R-:W0:Y:S01]  /*0010*/  S2UR UR38, SR_CTAID.Y ;  /* 0x00000000002679c3 */ /* 0x000e220000002600 */
[----:B------:R-:W-:Y:S02]  /*0020*/  UMOV UR6, 0x4 ;  /* 0x0000000400067882 */ /* 0x000fe40000000000 */
[----:B------:R-:W-:Y:S02]  /*0030*/  ULDC.64 UR4, c[0x0][0x190] ;  /* 0x0000640000047ab9 */ /* 0x000fe40000000a00 */
[----:B------:R-:W-:Y:S02]  /*0040*/  ULDC.64 UR36, c[0x0][0x118] ;  /* 0x0000460000247ab9 */ /* 0x000fe40000000a00 */
[----:B0-----:R-:W-:-:S06]  /*0050*/  UIMAD.WIDE UR4, UR38, UR6, UR4 ;  /* 0x00000006260472a5 */ /* 0x001fcc000f8e0204 */
[----:B------:R-:W-:Y:S02]  /*0060*/  IMAD.U32 R3, RZ, RZ, UR5 ;  /* 0x00000005ff037e24 */ /* 0x000fe4000f8e00ff */
[----:B------:R-:W-:-:S05]  /*0070*/  IMAD.U32 R2, RZ, RZ, UR4 ;  /* 0x00000004ff027e24 */ /* 0x000fca000f8e00ff */
[----:B------:R-:W2:Y:S01]  /*0080*/  LDG.E.CONSTANT R3, [R2.64] ;  /* 0x0000002402037981 */ /* 0x000ea2000c1e9900 */
[----:B------:R-:W0:Y:S01]  /*0090*/  S2UR UR39, SR_CTAID.X ;  /* 0x00000000002779c3 */ /* 0x000e220000002500 */
[----:B------:R-:W-:Y:S02]  /*00a0*/  BSSY B0, `(.L_x_0) ;  /* 0x000005e000007945 */ /* 0x000fe40003800000 */
[----:B------:R-:W1:Y:S02]  /*00b0*/  S2R R4, SR_TID.X ;  /* 0x0000000000047919 */ /* 0x000e640000002100 */
[----:B-1----:R-:W-:Y:S02]  /*00c0*/  ISETP.GT.AND P0, PT, R4, 0x1f, PT ;  /* 0x0000001f0400780c */ /* 0x002fe40003f04270 */
[----:B------:R-:W-:-:S04]  /*00d0*/  SHF.R.S32.HI R7, RZ, 0x1f, R4 ;  /* 0x0000001fff077819 */ /* 0x000fc80000011404 */
[----:B------:R-:W-:-:S04]  /*00e0*/  LEA.HI R7, R7, R4, RZ, 0x5 ;  /* 0x0000000407077211 */ /* 0x000fc800078f28ff */
[----:B------:R-:W-:-:S05]  /*00f0*/  LOP3.LUT R9, R7, 0xffffffe0, RZ, 0xc0, !PT ;  /* 0xffffffe007097812 */ /* 0x000fca00078ec0ff */
[----:B------:R-:W-:Y:S01]  /*0100*/  IMAD.IADD R16, R4, 0x1, -R9 ;  /* 0x0000000104107824 */ /* 0x000fe200078e0a09 */
[----:B--2---:R-:W-:-:S04]  /*0110*/  IADD3 R0, R3, 0x1f, RZ ;  /* 0x0000001f03007810 */ /* 0x004fc80007ffe0ff */
[----:B------:R-:W-:-:S04]  /*0120*/  SHF.R.S32.HI R5, RZ, 0x1f, R0 ;  /* 0x0000001fff057819 */ /* 0x000fc80000011400 */
[----:B------:R-:W-:-:S04]  /*0130*/  LEA.HI R5, R5, R0, RZ, 0x5 ;  /* 0x0000000005057211 */ /* 0x000fc800078f28ff */
[----:B------:R-:W-:Y:S02]  /*0140*/  LOP3.LUT R0, R5, 0xffffffe0, RZ, 0xc0, !PT ;  /* 0xffffffe005007812 */ /* 0x000fe400078ec0ff */
[----:B------:R-:W-:Y:S02]  /*0150*/  SHF.R.S32.HI R5, RZ, 0x5, R5 ;  /* 0x00000005ff057819 */ /* 0x000fe40000011405 */
[----:B------:R-:W-:Y:S02]  /*0160*/  IMNMX R3, R3, R0, PT ;  /* 0x0000000003037217 */ /* 0x000fe40003800200 */
[----:B------:R-:W-:Y:S01]  /*0170*/  SHF.R.S32.HI R0, RZ, 0x5, R7 ;  /* 0x00000005ff007819 */ /* 0x000fe20000011407 */
[----:B------:R-:W-:Y:S05]  /*0180*/  @P0 BRA `(.L_x_1) ;  /* 0x000004f000000947 */ /* 0x000fea0003800000 */
[C---:B0-----:R-:W-:Y:S01]  /*0190*/  IMNMX R7, R4.reuse, -0x60, !PT ;  /* 0xffffffa004077817 */ /* 0x041fe20007800200 */
[----:B------:R-:W-:Y:S01]  /*01a0*/  IMAD.U32 R8, RZ, RZ, UR38 ;  /* 0x00000026ff087e24 */ /* 0x000fe2000f8e00ff */
[----:B------:R-:W-:Y:S01]  /*01b0*/  BSSY B1, `(.L_x_2) ;  /* 0x0000026000017945 */ /* 0x000fe20003800000 */
[----:B------:R-:W-:Y:S01]  /*01c0*/  IMAD.U32 R9, RZ, RZ, UR39 ;  /* 0x00000027ff097e24 */ /* 0x000fe2000f8e00ff */
[----:B------:R-:W-:Y:S01]  /*01d0*/  IADD3 R7, -R4, 0x7f, R7 ;  /* 0x0000007f04077810 */ /* 0x000fe20007ffe107 */
[----:B------:R-:W-:-:S02]  /*01e0*/  IMAD.MOV.U32 R10, RZ, RZ, R4 ;  /* 0x000000ffff0a7224 */ /* 0x000fc400078e0004 */
[----:B------:R-:W-:Y:S01]  /*01f0*/  IMAD.SHL.U32 R9, R9, 0x100, RZ ;  /* 0x0000010009097824 */ /* 0x000fe200078e00ff */
[C---:B------:R-:W-:Y:S02]  /*0200*/  LEA.HI R2, R7.reuse, 0x1, RZ, 0x19 ;  /* 0x0000000107027811 */ /* 0x040fe400078fc8ff */
[----:B------:R-:W-:Y:S02]  /*0210*/  ISETP.GE.U32.AND P0, PT, R7, 0x180, PT ;  /* 0x000001800700780c */ /* 0x000fe40003f06070 */
[----:B------:R-:W-:Y:S01]  /*0220*/  LOP3.LUT P1, R6, R2, 0x3, RZ, 0xc0, !PT ;  /* 0x0000000302067812 */ /* 0x000fe2000782c0ff */
[----:B------:R-:W-:Y:S01]  /*0230*/  IMAD R2, R8, c[0x0][0x1a8], RZ ;  /* 0x00006a0008027a24 */ /* 0x000fe200078e02ff */
[----:B------:R-:W-:-:S04]  /*0240*/  SHF.R.S32.HI R18, RZ, 0x1f, R9 ;  /* 0x0000001fff127819 */ /* 0x000fc80000011409 */
[----:B------:R-:W-:-:S07]  /*0250*/  SHF.R.S32.HI R17, RZ, 0x1f, R2 ;  /* 0x0000001fff117819 */ /* 0x000fce0000011402 */
[----:B------:R-:W-:Y:S05]  /*0260*/  @!P1 BRA `(.L_x_3) ;  /* 0x000001a000009947 */ /* 0x000fea0003800000 */
[C---:B------:R-:W-:Y:S01]  /*0270*/  IMAD.SHL.U32 R7, R4.reuse, 0x8, RZ ;  /* 0x0000000804077824 */ /* 0x040fe200078e00ff */
[----:B------:R-:W-:Y:S01]  /*0280*/  LEA R11, R4, 0x8, 0x4 ;  /* 0x00000008040b7811 */ /* 0x000fe200078e20ff */
[----:B------:R-:W-:Y:S02]  /*0290*/  IMAD.MOV.U32 R8, RZ, RZ, R6 ;  /* 0x000000ffff087224 */ /* 0x000fe400078e0006 */
[----:B------:R-:W-:Y:S01]  /*02a0*/  IMAD.MOV.U32 R10, RZ, RZ, R4 ;  /* 0x000000ffff0a7224 */ /* 0x000fe200078e0004 */
[----:B------:R-:W-:Y:S02]  /*02b0*/  IADD3 R20, P2, P3, R2, R7, R9 ;  /* 0x0000000702147210 */ /* 0x000fe40007b5e009 */
[----:B------:R-:W-:Y:S02]  /*02c0*/  SHF.R.S32.HI R7, RZ, 0x1f, R7 ;  /* 0x0000001fff077819 */ /* 0x000fe40000011407 */
[----:B------:R-:W-:Y:S02]  /*02d0*/  LEA R19, P1, R20, c[0x0][0x168], 0x1 ;  /* 0x00005a0014137a11 */ /* 0x000fe400078208ff */
[----:B------:R-:W-:-:S02]  /*02e0*/  IADD3.X R7, R17, R7, R18, P2, P3 ;  /* 0x0000000711077210 */ /* 0x000fc400017e6412 */
[----:B------:R-:W-:Y:S02]  /*02f0*/  IADD3 R19, P2, R19, 0x8, RZ ;  /* 0x0000000813137810 */ /* 0x000fe40007f5e0ff */
[----:B------:R-:W-:-:S05]  /*0300*/  LEA.HI.X R20, R20, c[0x0][0x16c], R7, 0x1, P1 ;  /* 0x00005b0014147a11 */ /* 0x000fca00008f0c07 */
[----:B------:R-:W-:Y:S02]  /*0310*/  IMAD.X R20, RZ, RZ, R20, P2 ;  /* 0x000000ffff147224 */ /* 0x000fe400010e0614 */
.L_x_4:
[----:B------:R-:W-:Y:S02]  /*0320*/  IMAD.MOV.U32 R6, RZ, RZ, R19 ;  /* 0x000000ffff067224 */ /* 0x000fe400078e0013 */
[----:B------:R-:W-:-:S05]  /*0330*/  IMAD.MOV.U32 R7, RZ, RZ, R20 ;  /* 0x000000ffff077224 */ /* 0x000fca00078e0014 */
[----:B------:R-:W2:Y:S04]  /*0340*/  LDG.E.CONSTANT R12, [R6.64+-0x8] ;  /* 0xfffff824060c7981 */ /* 0x000ea8000c1e9900 */
[----:B------:R-:W2:Y:S04]  /*0350*/  LDG.E.CONSTANT R13, [R6.64+-0x4] ;  /* 0xfffffc24060d7981 */ /* 0x000ea8000c1e9900 */
[----:B------:R-:W3:Y:S04]  /*0360*/  LDG.E.CONSTANT R14, [R6.64] ;  /* 0x00000024060e7981 */ /* 0x000ee8000c1e9900 */
[----:B------:R-:W3:Y:S01]  /*0370*/  LDG.E.CONSTANT R15, [R6.64+0x4] ;  /* 0x00000424060f7981 */ /* 0x000ee2000c1e9900 */
[----:B------:R-:W-:-:S02]  /*0380*/  IADD3 R8, R8, -0x1, RZ ;  /* 0xffffffff08087810 */ /* 0x000fc40007ffe0ff */
[----:B------:R-:W-:Y:S02]  /*0390*/  IADD3 R19, P2, R6, 0x800, RZ ;  /* 0x0000080006137810 */ /* 0x000fe40007f5e0ff */
[----:B------:R-:W-:Y:S02]  /*03a0*/  ISETP.NE.AND P1, PT, R8, RZ, PT ;  /* 0x000000ff0800720c */ /* 0x000fe40003f25270 */
[----:B------:R-:W-:Y:S01]  /*03b0*/  IADD3 R10, R10, 0x80, RZ ;  /* 0x000000800a0a7810 */ /* 0x000fe20007ffe0ff */
[----:B------:R-:W-:Y:S01]  /*03c0*/  IMAD.X R20, RZ, RZ, R7, P2 ;  /* 0x000000ffff147224 */ /* 0x000fe200010e0607 */
[----:B--2---:R-:W-:Y:S04]  /*03d0*/  STS.64 [R11+-0x8], R12 ;  /* 0xfffff80c0b007388 */ /* 0x004fe80000000a00 */
[----:B---3--:R0:W-:Y:S02]  /*03e0*/  STS.64 [R11], R14 ;  /* 0x0000000e0b007388 */ /* 0x0081e40000000a00 */
[----:B0-----:R-:W-:-:S03]  /*03f0*/  IADD3 R11, R11, 0x800, RZ ;  /* 0x000008000b0b7810 */ /* 0x001fc60007ffe0ff */
[----:B------:R-:W-:Y:S05]  /*0400*/  @P1 BRA `(.L_x_4) ;  /* 0xffffff1000001947 */ /* 0x000fea000383ffff */
.L_x_3:
[----:B------:R-:W-:Y:S05]  /*0410*/  BSYNC B1 ;  /* 0x0000000000017941 */ /* 0x000fea0003800000 */
.L_x_2:
[----:B------:R-:W-:Y:S05]  /*0420*/  @!P0 BRA `(.L_x_1) ;  /* 0x0000025000008947 */ /* 0x000fea0003800000 */
[----:B------:R-:W-:Y:S01]  /*0430*/  IADD3 R9, P0, R2, R9, RZ ;  /* 0x0000000902097210 */ /* 0x000fe20007f1e0ff */
[C---:B------:R-:W-:Y:S01]  /*0440*/  IMAD.SHL.U32 R6, R10.reuse, 0x8, RZ ;  /* 0x000000080a067824 */ /* 0x040fe200078e00ff */
[----:B------:R-:W-:-:S03]  /*0450*/  IADD3 R2, R10, -0x200, RZ ;  /* 0xfffffe000a027810 */ /* 0x000fc60007ffe0ff */
[----:B------:R-:W-:Y:S01]  /*0460*/  IMAD.X R18, R17, 0x1, R18, P0 ;  /* 0x0000000111127824 */ /* 0x000fe200000e0612 */
[C---:B------:R-:W-:Y:S01]  /*0470*/  LEA R28, P0, R9.reuse, c[0x0][0x168], 0x1 ;  /* 0x00005a00091c7a11 */ /* 0x040fe200078008ff */
[----:B------:R-:W-:Y:S01]  /*0480*/  IMAD.WIDE R6, R6, 0x2, RZ ;  /* 0x0000000206067825 */ /* 0x000fe200078e02ff */
[----:B------:R-:W-:Y:S02]  /*0490*/  LEA R17, R10, 0x1000, 0x4 ;  /* 0x000010000a117811 */ /* 0x000fe400078e20ff */
[----:B------:R-:W-:Y:S02]  /*04a0*/  LEA.HI.X R29, R9, c[0x0][0x16c], R18, 0x1, P0 ;  /* 0x00005b00091d7a11 */ /* 0x000fe400000f0c12 */
[----:B------:R-:W-:-:S04]  /*04b0*/  LOP3.LUT R31, R6, 0xc, RZ, 0xfc, !PT ;  /* 0x0000000c061f7812 */ /* 0x000fc800078efcff */
.L_x_5:
[----:B------:R-:W-:-:S05]  /*04c0*/  IADD3 R18, P0, R28, R31, RZ ;  /* 0x0000001f1c127210 */ /* 0x000fca0007f1e0ff */
[----:B------:R-:W-:-:S05]  /*04d0*/  IMAD.X R19, R7, 0x1, R29, P0 ;  /* 0x0000000107137824 */ /* 0x000fca00000e061d */
[----:B------:R-:W2:Y:S04]  /*04e0*/  LDG.E.CONSTANT R8, [R18.64+-0xc] ;  /* 0xfffff42412087981 */ /* 0x000ea8000c1e9900 */
[----:B------:R-:W2:Y:S04]  /*04f0*/  LDG.E.CONSTANT R9, [R18.64+-0x8] ;  /* 0xfffff82412097981 */ /* 0x000ea8000c1e9900 */
[----:B------:R-:W2:Y:S04]  /*0500*/  LDG.E.CONSTANT R10, [R18.64+-0x4] ;  /* 0xfffffc24120a7981 */ /* 0x000ea8000c1e9900 */
[----:B------:R-:W2:Y:S04]  /*0510*/  LDG.E.CONSTANT R11, [R18.64] ;  /* 0x00000024120b7981 */ /* 0x000ea8000c1e9900 */
[----:B------:R-:W3:Y:S04]  /*0520*/  LDG.E.CONSTANT R12, [R18.64+0x7f4] ;  /* 0x0007f424120c7981 */ /* 0x000ee8000c1e9900 */
[----:B------:R-:W3:Y:S04]  /*0530*/  LDG.E.CONSTANT R13, [R18.64+0x7f8] ;  /* 0x0007f824120d7981 */ /* 0x000ee8000c1e9900 */
[----:B------:R-:W3:Y:S04]  /*0540*/  LDG.E.CONSTANT R14, [R18.64+0x7fc] ;  /* 0x0007fc24120e7981 */ /* 0x000ee8000c1e9900 */
[----:B------:R-:W3:Y:S04]  /*0550*/  LDG.E.CONSTANT R15, [R18.64+0x800] ;  /* 0x00080024120f7981 */ /* 0x000ee8000c1e9900 */
[----:B------:R-:W4:Y:S04]  /*0560*/  LDG.E.CONSTANT R20, [R18.64+0xff4] ;  /* 0x000ff42412147981 */ /* 0x000f28000c1e9900 */
[----:B------:R-:W4:Y:S04]  /*0570*/  LDG.E.CONSTANT R21, [R18.64+0xff8] ;  /* 0x000ff82412157981 */ /* 0x000f28000c1e9900 */
[----:B------:R-:W4:Y:S04]  /*0580*/  LDG.E.CONSTANT R22, [R18.64+0xffc] ;  /* 0x000ffc2412167981 */ /* 0x000f28000c1e9900 */
[----:B------:R-:W4:Y:S04]  /*0590*/  LDG.E.CONSTANT R23, [R18.64+0x1000] ;  /* 0x0010002412177981 */ /* 0x000f28000c1e9900 */
[----:B------:R-:W5:Y:S04]  /*05a0*/  LDG.E.CONSTANT R24, [R18.64+0x17f4] ;  /* 0x0017f42412187981 */ /* 0x000f68000c1e9900 */
[----:B------:R-:W5:Y:S04]  /*05b0*/  LDG.E.CONSTANT R25, [R18.64+0x17f8] ;  /* 0x0017f82412197981 */ /* 0x000f68000c1e9900 */
[----:B------:R-:W5:Y:S04]  /*05c0*/  LDG.E.CONSTANT R26, [R18.64+0x17fc] ;  /* 0x0017fc24121a7981 */ /* 0x000f68000c1e9900 */
[----:B------:R-:W5:Y:S01]  /*05d0*/  LDG.E.CONSTANT R27, [R18.64+0x1800] ;  /* 0x00180024121b7981 */ /* 0x000f62000c1e9900 */
[----:B------:R-:W-:-:S02]  /*05e0*/  IADD3 R2, R2, 0x200, RZ ;  /* 0x0000020002027810 */ /* 0x000fc40007ffe0ff */
[----:B------:R-:W-:Y:S02]  /*05f0*/  IADD3 R28, P1, R28, 0x2000, RZ ;  /* 0x000020001c1c7810 */ /* 0x000fe40007f3e0ff */
[----:B------:R-:W-:-:S03]  /*0600*/  ISETP.GE.AND P0, PT, R2, -0x1e0, PT ;  /* 0xfffffe200200780c */ /* 0x000fc60003f06270 */
[----:B------:R-:W-:Y:S01]  /*0610*/  IMAD.X R29, RZ, RZ, R29, P1 ;  /* 0x000000ffff1d7224 */ /* 0x000fe200008e061d */
[----:B--2---:R-:W-:Y:S04]  /*0620*/  STS.128 [R17+-0x1000], R8 ;  /* 0xfff0000811007388 */ /* 0x004fe80000000c00 */
[----:B---3--:R-:W-:Y:S04]  /*0630*/  STS.128 [R17+-0x800], R12 ;  /* 0xfff8000c11007388 */ /* 0x008fe80000000c00 */
[----:B----4-:R-:W-:Y:S04]  /*0640*/  STS.128 [R17], R20 ;  /* 0x0000001411007388 */ /* 0x010fe80000000c00 */
[----:B-----5:R0:W-:Y:S02]  /*0650*/  STS.128 [R17+0x800], R24 ;  /* 0x0008001811007388 */ /* 0x0201e40000000c00 */
[----:B0-----:R-:W-:Y:S01]  /*0660*/  IADD3 R17, R17, 0x2000, RZ ;  /* 0x0000200011117810 */ /* 0x001fe20007ffe0ff */
[----:B------:R-:W-:Y:S05]  /*0670*/  @!P0 BRA `(.L_x_5) ;  /* 0xfffffe4000008947 */ /* 0x000fea000383ffff */
.L_x_1:
[----:B0-----:R-:W-:Y:S05]  /*0680*/  BSYNC B0 ;  /* 0x0000000000007941 */ /* 0x001fea0003800000 */
.L_x_0:
[----:B------:R-:W-:Y:S01]  /*0690*/  BAR.SYNC.DEFER_BLOCKING 0x0 ;  /* 0x0000000000007b1d */ /* 0x000fe20000010000 */
[----:B------:R-:W-:-:S13]  /*06a0*/  ISETP.GE.AND P0, PT, R0, R5, PT ;  /* 0x000000050000720c */ /* 0x000fda0003f06270 */
[----:B------:R-:W-:Y:S05]  /*06b0*/  @!P0 BRA `(.L_x_6) ;  /* 0x0000388000008947 */ /* 0x000fea0003800000 */
[----:B------:R-:W-:Y:S05]  /*06c0*/  BRA.DIV ~URZ, `(.L_x_7) ;  /* 0x000039b27f007947 */ /* 0x000fea000b800000 */
[----:B------:R-:W-:-:S05]  /*06d0*/  IMAD.MOV.U32 R2, RZ, RZ, -0x800001 ;  /* 0xff7fffffff027424 */ /* 0x000fca00078e00ff */
.L_x_37:
[----:B------:R-:W-:Y:S01]  /*06e0*/  FMNMX.FTZ R9, R2, -3.40282346638528859812e+38, !PT ;  /* 0xff7fffff02097809 */ /* 0x000fe20007810000 */
[----:B------:R-:W-:Y:S01]  /*06f0*/  IMAD.MOV.U32 R8, RZ, RZ, -0x800001 ;  /* 0xff7fffffff087424 */ /* 0x000fe200078e00ff */
[----:B------:R-:W-:Y:S05]  /*0700*/  BRA.DIV ~URZ, `(.L_x_8) ;  /* 0x000039e27f007947 */ /* 0x000fea000b800000 */
[----:B------:R-:W0:Y:S02]  /*0710*/  SHFL.BFLY PT, R2, R9, 0x8, 0x1f ;  /* 0x0d001f0009027f89 */ /* 0x000e2400000e0000 */
[----:B0-----:R-:W-:-:S05]  /*0720*/  FMNMX.FTZ R2, R9, R2, !PT ;  /* 0x0000000209027209 */ /* 0x001fca0007810000 */
[----:B------:R-:W0:Y:S02]  /*0730*/  SHFL.BFLY PT, R5, R2, 0x4, 0x1f ;  /* 0x0c801f0002057f89 */ /* 0x000e2400000e0000 */
[----:B0-----:R-:W-:-:S05]  /*0740*/  FMNMX.FTZ R5, R2, R5, !PT ;  /* 0x0000000502057209 */ /* 0x001fca0007810000 */
[----:B------:R-:W0:Y:S02]  /*0750*/  SHFL.BFLY PT, R6, R5, 0x2, 0x1f ;  /* 0x0c401f0005067f89 */ /* 0x000e2400000e0000 */
[----:B0-----:R-:W-:-:S05]  /*0760*/  FMNMX.FTZ R9, R5, R6, !PT ;  /* 0x0000000605097209 */ /* 0x001fca0007810000 */
[----:B------:R0:W1:Y:S02]  /*0770*/  SHFL.BFLY PT, R6, R9, 0x1, 0x1f ;  /* 0x0c201f0009067f89 */ /* 0x00006400000e0000 */
.L_x_38:
[----:B------:R-:W-:Y:S01]  /*0780*/  ISETP.NE.AND P0, PT, R16, RZ, PT ;  /* 0x000000ff1000720c */ /* 0x000fe20003f05270 */
[----:B------:R-:W-:-:S12]  /*0790*/  WARPSYNC 0xffffffff ;  /* 0xffffffff00007948 */ /* 0x000fd80003800000 */
[----:B01----:R-:W-:-:S05]  /*07a0*/  @!P0 FMNMX.FTZ R9, R6, R9, !PT ;  /* 0x0000000906098209 */ /* 0x003fca0007810000 */
[----:B------:R0:W-:Y:S02]  /*07b0*/  @!P0 STS [R0.X4+0x200], R9 ;  /* 0x0002000900008388 */ /* 0x0001e40000004800 */
[----:B------:R-:W-:Y:S01]  /*07c0*/  BAR.SYNC.DEFER_BLOCKING 0x0 ;  /* 0x0000000000007b1d */ /* 0x000fe20000010000 */
[----:B------:R-:W-:Y:S02]  /*07d0*/  ISETP.GT.AND P0, PT, R16, 0x3, PT ;  /* 0x000000031000780c */ /* 0x000fe40003f04270 */
[----:B------:R-:W-:-:S03]  /*07e0*/  ISETP.GE.AND P1, PT, R4, R3, PT ;  /* 0x000000030400720c */ /* 0x000fc60003f26270 */
[----:B------:R-:W-:Y:S08]  /*07f0*/  BSSY B0, `(.L_x_9) ;  /* 0x00000e2000007945 */ /* 0x000ff00003800000 */
[----:B------:R-:W1:Y:S04]  /*0800*/  @!P0 LDS R8, [R16.X4+0x200] ;  /* 0x0002000010088984 */ /* 0x000e680000004800 */
[----:B-1----:R-:W1:Y:S02]  /*0810*/  SHFL.BFLY PT, R5, R8, 0x2, 0x1f ;  /* 0x0c401f0008057f89 */ /* 0x002e6400000e0000 */
[----:B-1----:R-:W-:-:S05]  /*0820*/  FMNMX.FTZ R6, R5, R8, !PT ;  /* 0x0000000805067209 */ /* 0x002fca0007810000 */
[----:B------:R-:W1:Y:S02]  /*0830*/  SHFL.BFLY PT, R5, R6, 0x1, 0x1f ;  /* 0x0c201f0006057f89 */ /* 0x000e6400000e0000 */
[----:B-1----:R-:W-:Y:S01]  /*0840*/  FMNMX.FTZ R2, R6, R5, !PT ;  /* 0x0000000506027209 */ /* 0x002fe20007810000 */
[----:B------:R-:W-:-:S05]  /*0850*/  IMAD.MOV.U32 R5, RZ, RZ, RZ ;  /* 0x000000ffff057224 */ /* 0x000fca00078e00ff */
[----:B------:R-:W1:Y:S01]  /*0860*/  SHFL.IDX PT, R2, R2, RZ, 0x1f ;  /* 0x00001fff02027589 */ /* 0x000e6200000e0000 */
[----:B------:R-:W-:Y:S05]  /*0870*/  @P1 BRA `(.L_x_10) ;  /* 0x00000d9000001947 */ /* 0x000fea0003800000 */
[----:B------:R-:W-:Y:S01]  /*0880*/  LOP3.LUT R6, RZ, R4, RZ, 0x33, !PT ;  /* 0x00000004ff067212 */ /* 0x000fe200078e33ff */
[----:B------:R-:W-:Y:S01]  /*0890*/  BSSY B1, `(.L_x_11) ;  /* 0x0000016000017945 */ /* 0x000fe20003800000 */
[----:B------:R-:W-:-:S03]  /*08a0*/  IMAD.MOV.U32 R8, RZ, RZ, R4 ;  /* 0x000000ffff087224 */ /* 0x000fc600078e0004 */
[----:B------:R-:W-:-:S05]  /*08b0*/  IMAD.IADD R6, R3, 0x1, R6 ;  /* 0x0000000103067824 */ /* 0x000fca00078e0206 */
[C---:B------:R-:W-:Y:S02]  /*08c0*/  LEA.HI R5, R6.reuse, 0x1, RZ, 0x19 ;  /* 0x0000000106057811 */ /* 0x040fe400078fc8ff */
[----:B------:R-:W-:Y:S02]  /*08d0*/  ISETP.GE.U32.AND P2, PT, R6, 0x180, PT ;  /* 0x000001800600780c */ /* 0x000fe40003f46070 */
[----:B------:R-:W-:Y:S01]  /*08e0*/  LOP3.LUT P0, R7, R5, 0x3, RZ, 0xc0, !PT ;  /* 0x0000000305077812 */ /* 0x000fe2000780c0ff */
[----:B------:R-:W-:-:S12]  /*08f0*/  IMAD.MOV.U32 R5, RZ, RZ, RZ ;  /* 0x000000ffff057224 */ /* 0x000fd800078e00ff */
[----:B------:R-:W-:Y:S05]  /*0900*/  @!P0 BRA `(.L_x_12) ;  /* 0x000000e000008947 */ /* 0x000fea0003800000 */
[----:B------:R-:W-:Y:S01]  /*0910*/  LEA R6, R4, 0x220, 0x2 ;  /* 0x0000022004067811 */ /* 0x000fe200078e10ff */
[----:B------:R-:W-:Y:S02]  /*0920*/  IMAD.MOV.U32 R5, RZ, RZ, RZ ;  /* 0x000000ffff057224 */ /* 0x000fe400078e00ff */
[----:B------:R-:W-:Y:S02]  /*0930*/  IMAD.MOV.U32 R8, RZ, RZ, R4 ;  /* 0x000000ffff087224 */ /* 0x000fe400078e0004 */
.L_x_13:
[----:B0-----:R-:W0:Y:S01]  /*0940*/  LDS R9, [R6] ;  /* 0x0000000006097984 */ /* 0x001e220000000800 */
[----:B------:R-:W-:Y:S02]  /*0950*/  IADD3 R7, R7, -0x1, RZ ;  /* 0xffffffff07077810 */ /* 0x000fe40007ffe0ff */
[----:B------:R-:W-:Y:S02]  /*0960*/  IADD3 R8, R8, 0x80, RZ ;  /* 0x0000008008087810 */ /* 0x000fe40007ffe0ff */
[----:B------:R-:W-:Y:S01]  /*0970*/  ISETP.NE.AND P0, PT, R7, RZ, PT ;  /* 0x000000ff0700720c */ /* 0x000fe20003f05270 */
[----:B01----:R-:W-:-:S04]  /*0980*/  FADD.FTZ R9, -R2, R9 ;  /* 0x0000000902097221 */ /* 0x003fc80000010100 */
[----:B------:R-:W-:-:S06]  /*0990*/  FMUL.FTZ R9, R9, 1.4426950216293334961 ;  /* 0x3fb8aa3b09097820 */ /* 0x000fcc0000410000 */
[----:B------:R-:W0:Y:S02]  /*09a0*/  MUFU.EX2 R9, R9 ;  /* 0x0000000900097308 */ /* 0x000e240000000800 */
[----:B0-----:R0:W-:Y:S01]  /*09b0*/  STS [R6], R9 ;  /* 0x0000000906007388 */ /* 0x0011e20000000800 */
[----:B------:R-:W-:Y:S01]  /*09c0*/  FADD.FTZ R5, R9, R5 ;  /* 0x0000000509057221 */ /* 0x000fe20000010000 */
[----:B0-----:R-:W-:Y:S01]  /*09d0*/  IADD3 R6, R6, 0x200, RZ ;  /* 0x0000020006067810 */ /* 0x001fe20007ffe0ff */
[----:B------:R-:W-:Y:S05]  /*09e0*/  @P0 BRA `(.L_x_13) ;  /* 0xffffff5000000947 */ /* 0x000fea000383ffff */
.L_x_12:
[----:B------:R-:W-:Y:S05]  /*09f0*/  BSYNC B1 ;  /* 0x0000000000017941 */ /* 0x000fea0003800000 */
.L_x_11:
[----:B------:R-:W-:Y:S05]  /*0a00*/  @!P2 BRA `(.L_x_10) ;  /* 0x00000c000000a947 */ /* 0x000fea0003800000 */
[----:B------:R-:W-:Y:S01]  /*0a10*/  IMAD.IADD R6, R3, 0x1, -R8 ;  /* 0x0000000103067824 */ /* 0x000fe200078e0a08 */
[----:B------:R-:W-:Y:S01]  /*0a20*/  BSSY B1, `(.L_x_14) ;  /* 0x000006c000017945 */ /* 0x000fe20003800000 */
[----:B------:R-:W-:-:S03]  /*0a30*/  PLOP3.LUT P0, PT, PT, PT, PT, 0x80, 0x0 ;  /* 0x000000000000781c */ /* 0x000fc60003f0f070 */
[----:B------:R-:W-:Y:S02]  /*0a40*/  ISETP.GT.AND P2, PT, R6, 0x600, PT ;  /* 0x000006000600780c */ /* 0x000fe40003f44270 */
[----:B------:R-:W-:-:S04]  /*0a50*/  LEA R6, R8, 0x220, 0x2 ;  /* 0x0000022008067811 */ /* 0x000fc800078e10ff */
[----:B------:R-:W-:-:S07]  /*0a60*/  IADD3 R6, R6, 0x400, RZ ;  /* 0x0000040006067810 */ /* 0x000fce0007ffe0ff */
[----:B------:R-:W-:Y:S05]  /*0a70*/  @!P2 BRA `(.L_x_15) ;  /* 0x000006600000a947 */ /* 0x000fea0003800000 */
[----:B------:R-:W-:Y:S02]  /*0a80*/  PLOP3.LUT P0, PT, PT, PT, PT, 0x8, 0x0 ;  /* 0x000000000000781c */ /* 0x000fe40003f0e170 */
[----:B------:R-:W-:Y:S02]  /*0a90*/  IADD3 R7, R3, -0x600, RZ ;  /* 0xfffffa0003077810 */ /* 0x000fe40007ffe0ff */
.L_x_16:
[----:B0-----:R-:W0:Y:S01]  /*0aa0*/  LDS R9, [R6+-0x400] ;  /* 0xfffc000006097984 */ /* 0x001e220000000800 */
[----:B------:R-:W-:-:S03]  /*0ab0*/  IADD3 R8, R8, 0x800, RZ ;  /* 0x0000080008087810 */ /* 0x000fc60007ffe0ff */
[----:B------:R-:W2:Y:S01]  /*0ac0*/  LDS R11, [R6+-0x200] ;  /* 0xfffe0000060b7984 */ /* 0x000ea20000000800 */
[----:B------:R-:W-:-:S03]  /*0ad0*/  ISETP.GE.AND P2, PT, R8, R7, PT ;  /* 0x000000070800720c */ /* 0x000fc60003f46270 */
[----:B------:R-:W3:Y:S04]  /*0ae0*/  LDS R13, [R6] ;  /* 0x00000000060d7984 */ /* 0x000ee80000000800 */
[----:B------:R-:W4:Y:S04]  /*0af0*/  LDS R15, [R6+0x200] ;  /* 0x00020000060f7984 */ /* 0x000f280000000800 */
[----:B------:R-:W5:Y:S04]  /*0b00*/  LDS R17, [R6+0x400] ;  /* 0x0004000006117984 */ /* 0x000f680000000800 */
[----:B------:R-:W1:Y:S04]  /*0b10*/  LDS R19, [R6+0x600] ;  /* 0x0006000006137984 */ /* 0x000e680000000800 */
[----:B------:R-:W1:Y:S04]  /*0b20*/  LDS R21, [R6+0x800] ;  /* 0x0008000006157984 */ /* 0x000e680000000800 */
[----:B------:R-:W1:Y:S04]  /*0b30*/  LDS R23, [R6+0xa00] ;  /* 0x000a000006177984 */ /* 0x000e680000000800 */
[----:B------:R-:W1:Y:S04]  /*0b40*/  LDS R29, [R6+0xc00] ;  /* 0x000c0000061d7984 */ /* 0x000e680000000800 */
[----:B------:R-:W1:Y:S02]  /*0b50*/  LDS R33, [R6+0xe00] ;  /* 0x000e000006217984 */ /* 0x000e640000000800 */
[----:B01----:R-:W-:-:S02]  /*0b60*/  FADD.FTZ R9, -R2, R9 ;  /* 0x0000000902097221 */ /* 0x003fc40000010100 */
[----:B------:R-:W0:Y:S02]  /*0b70*/  LDS R35, [R6+0x1000] ;  /* 0x0010000006237984 */ /* 0x000e240000000800 */
[----:B------:R-:W-:Y:S02]  /*0b80*/  FMUL.FTZ R9, R9, 1.4426950216293334961 ;  /* 0x3fb8aa3b09097820 */ /* 0x000fe40000410000 */
[----:B------:R-:W1:Y:S01]  /*0b90*/  LDS R37, [R6+0x1200] ;  /* 0x0012000006257984 */ /* 0x000e620000000800 */
[C---:B--2---:R-:W-:Y:S02]  /*0ba0*/  FADD.FTZ R11, -R2.reuse, R11 ;  /* 0x0000000b020b7221 */ /* 0x044fe40000010100 */
[C---:B---3--:R-:W-:Y:S01]  /*0bb0*/  FADD.FTZ R13, -R2.reuse, R13 ;  /* 0x0000000d020d7221 */ /* 0x048fe20000010100 */
[----:B------:R-:W2:Y:S01]  /*0bc0*/  LDS R39, [R6+0x1400] ;  /* 0x0014000006277984 */ /* 0x000ea20000000800 */
[----:B------:R-:W-:Y:S01]  /*0bd0*/  FMUL.FTZ R11, R11, 1.4426950216293334961 ;  /* 0x3fb8aa3b0b0b7820 */ /* 0x000fe20000410000 */
[----:B------:R-:W3:Y:S01]  /*0be0*/  MUFU.EX2 R9, R9 ;  /* 0x0000000900097308 */ /* 0x000ee20000000800 */
[----:B------:R-:W-:Y:S01]  /*0bf0*/  FMUL.FTZ R13, R13, 1.4426950216293334961 ;  /* 0x3fb8aa3b0d0d7820 */ /* 0x000fe20000410000 */
[----:B------:R-:W2:Y:S01]  /*0c00*/  LDS R25, [R6+0x1600] ;  /* 0x0016000006197984 */ /* 0x000ea20000000800 */
[----:B----4-:R-:W-:-:S02]  /*0c10*/  FADD.FTZ R15, -R2, R15 ;  /* 0x0000000f020f7221 */ /* 0x010fc40000010100 */
[C---:B-----5:R-:W-:Y:S01]  /*0c20*/  FADD.FTZ R17, -R2.reuse, R17 ;  /* 0x0000001102117221 */ /* 0x060fe20000010100 */
[----:B------:R-:W4:Y:S01]  /*0c30*/  LDS R27, [R6+0x1800] ;  /* 0x00180000061b7984 */ /* 0x000f220000000800 */
[----:B------:R-:W-:Y:S01]  /*0c40*/  FMUL.FTZ R15, R15, 1.4426950216293334961 ;  /* 0x3fb8aa3b0f0f7820 */ /* 0x000fe20000410000 */
[----:B------:R-:W5:Y:S01]  /*0c50*/  MUFU.EX2 R11, R11 ;  /* 0x0000000b000b7308 */ /* 0x000f620000000800 */
[----:B------:R-:W-:Y:S01]  /*0c60*/  FMUL.FTZ R17, R17, 1.4426950216293334961 ;  /* 0x3fb8aa3b11117820 */ /* 0x000fe20000410000 */
[----:B------:R-:W4:Y:S01]  /*0c70*/  LDS R31, [R6+0x1a00] ;  /* 0x001a0000061f7984 */ /* 0x000f220000000800 */
[C---:B------:R-:W-:Y:S02]  /*0c80*/  FADD.FTZ R19, -R2.reuse, R19 ;  /* 0x0000001302137221 */ /* 0x040fe40000010100 */
[----:B------:R-:W-:Y:S02]  /*0c90*/  FADD.FTZ R21, -R2, R21 ;  /* 0x0000001502157221 */ /* 0x000fe40000010100 */
[----:B------:R-:W-:Y:S01]  /*0ca0*/  FMUL.FTZ R19, R19, 1.4426950216293334961 ;  /* 0x3fb8aa3b13137820 */ /* 0x000fe20000410000 */
[----:B------:R-:W0:Y:S01]  /*0cb0*/  MUFU.EX2 R13, R13 ;  /* 0x0000000d000d7308 */ /* 0x000e220000000800 */
[----:B---3--:R-:W-:Y:S01]  /*0cc0*/  FADD.FTZ R10, R9, R5 ;  /* 0x00000005090a7221 */ /* 0x008fe20000010000 */
[----:B------:R-:W-:Y:S01]  /*0cd0*/  STS [R6+-0x400], R9 ;  /* 0xfffc000906007388 */ /* 0x000fe20000000800 */
[----:B------:R-:W-:-:S02]  /*0ce0*/  FMUL.FTZ R21, R21, 1.4426950216293334961 ;  /* 0x3fb8aa3b15157820 */ /* 0x000fc40000410000 */
[C---:B------:R-:W-:Y:S02]  /*0cf0*/  FADD.FTZ R23, -R2.reuse, R23 ;  /* 0x0000001702177221 */ /* 0x040fe40000010100 */
[----:B------:R-:W-:Y:S01]  /*0d00*/  FADD.FTZ R29, -R2, R29 ;  /* 0x0000001d021d7221 */ /* 0x000fe20000010100 */
[----:B------:R-:W3:Y:S01]  /*0d10*/  MUFU.EX2 R15, R15 ;  /* 0x0000000f000f7308 */ /* 0x000ee20000000800 */
[----:B-----5:R-:W-:Y:S01]  /*0d20*/  FADD.FTZ R10, R10, R11 ;  /* 0x0000000b0a0a7221 */ /* 0x020fe20000010000 */
[----:B------:R-:W-:Y:S01]  /*0d30*/  STS [R6+-0x200], R11 ;  /* 0xfffe000b06007388 */ /* 0x000fe20000000800 */
[----:B------:R-:W-:Y:S02]  /*0d40*/  FMUL.FTZ R23, R23, 1.4426950216293334961 ;  /* 0x3fb8aa3b17177820 */ /* 0x000fe40000410000 */
[----:B------:R-:W-:Y:S02]  /*0d50*/  FMUL.FTZ R29, R29, 1.4426950216293334961 ;  /* 0x3fb8aa3b1d1d7820 */ /* 0x000fe40000410000 */
[----:B------:R-:W-:Y:S01]  /*0d60*/  FADD.FTZ R33, -R2, R33 ;  /* 0x0000002102217221 */ /* 0x000fe20000010100 */
[----:B------:R-:W5:Y:S01]  /*0d70*/  MUFU.EX2 R17, R17 ;  /* 0x0000001100117308 */ /* 0x000f620000000800 */
[----:B0-----:R-:W-:Y:S01]  /*0d80*/  FADD.FTZ R10, R10, R13 ;  /* 0x0000000d0a0a7221 */ /* 0x001fe20000010000 */
[----:B------:R-:W-:Y:S01]  /*0d90*/  STS [R6], R13 ;  /* 0x0000000d06007388 */ /* 0x000fe20000000800 */
[----:B------:R-:W-:-:S02]  /*0da0*/  FMUL.FTZ R33, R33, 1.4426950216293334961 ;  /* 0x3fb8aa3b21217820 */ /* 0x000fc40000410000 */
[C---:B------:R-:W-:Y:S02]  /*0db0*/  FADD.FTZ R35, -R2.reuse, R35 ;  /* 0x0000002302237221 */ /* 0x040fe40000010100 */
[----:B-1----:R-:W-:Y:S01]  /*0dc0*/  FADD.FTZ R37, -R2, R37 ;  /* 0x0000002502257221 */ /* 0x002fe20000010100 */
[----:B------:R-:W0:Y:S01]  /*0dd0*/  MUFU.EX2 R19, R19 ;  /* 0x0000001300137308 */ /* 0x000e220000000800 */
[----:B---3--:R-:W-:Y:S01]  /*0de0*/  FADD.FTZ R10, R10, R15 ;  /* 0x0000000f0a0a7221 */ /* 0x008fe20000010000 */
[----:B------:R-:W-:Y:S01]  /*0df0*/  STS [R6+0x200], R15 ;  /* 0x0002000f06007388 */ /* 0x000fe20000000800 */
[----:B------:R-:W-:Y:S02]  /*0e00*/  FMUL.FTZ R35, R35, 1.4426950216293334961 ;  /* 0x3fb8aa3b23237820 */ /* 0x000fe40000410000 */
[----:B------:R-:W-:Y:S02]  /*0e10*/  FMUL.FTZ R37, R37, 1.4426950216293334961 ;  /* 0x3fb8aa3b25257820 */ /* 0x000fe40000410000 */
[----:B--2---:R-:W-:Y:S01]  /*0e20*/  FADD.FTZ R39, -R2, R39 ;  /* 0x0000002702277221 */ /* 0x004fe20000010100 */
[----:B------:R-:W1:Y:S01]  /*0e30*/  MUFU.EX2 R21, R21 ;  /* 0x0000001500157308 */ /* 0x000e620000000800 */
[----:B-----5:R-:W-:Y:S01]  /*0e40*/  FADD.FTZ R10, R10, R17 ;  /* 0x000000110a0a7221 */ /* 0x020fe20000010000 */
[----:B------:R-:W-:Y:S01]  /*0e50*/  STS [R6+0x400], R17 ;  /* 0x0004001106007388 */ /* 0x000fe20000000800 */
[----:B------:R-:W-:-:S02]  /*0e60*/  FMUL.FTZ R39, R39, 1.4426950216293334961 ;  /* 0x3fb8aa3b27277820 */ /* 0x000fc40000410000 */
[C---:B------:R-:W-:Y:S02]  /*0e70*/  FADD.FTZ R25, -R2.reuse, R25 ;  /* 0x0000001902197221 */ /* 0x040fe40000010100 */
[----:B----4-:R-:W-:Y:S01]  /*0e80*/  FADD.FTZ R27, -R2, R27 ;  /* 0x0000001b021b7221 */ /* 0x010fe20000010100 */
[----:B------:R-:W2:Y:S01]  /*0e90*/  MUFU.EX2 R23, R23 ;  /* 0x0000001700177308 */ /* 0x000ea20000000800 */
[----:B0-----:R-:W-:Y:S01]  /*0ea0*/  FADD.FTZ R10, R10, R19 ;  /* 0x000000130a0a7221 */ /* 0x001fe20000010000 */
[----:B------:R-:W-:Y:S01]  /*0eb0*/  STS [R6+0x600], R19 ;  /* 0x0006001306007388 */ /* 0x000fe20000000800 */
[----:B------:R-:W-:Y:S02]  /*0ec0*/  FMUL.FTZ R25, R25, 1.4426950216293334961 ;  /* 0x3fb8aa3b19197820 */ /* 0x000fe40000410000 */
[----:B------:R-:W-:Y:S02]  /*0ed0*/  FADD.FTZ R31, -R2, R31 ;  /* 0x0000001f021f7221 */ /* 0x000fe40000010100 */
[----:B------:R-:W-:Y:S01]  /*0ee0*/  FMUL.FTZ R27, R27, 1.4426950216293334961 ;  /* 0x3fb8aa3b1b1b7820 */ /* 0x000fe20000410000 */
[----:B------:R-:W0:Y:S01]  /*0ef0*/  MUFU.EX2 R29, R29 ;  /* 0x0000001d001d7308 */ /* 0x000e220000000800 */
[----:B-1----:R-:W-:Y:S01]  /*0f00*/  FADD.FTZ R10, R10, R21 ;  /* 0x000000150a0a7221 */ /* 0x002fe20000010000 */
[----:B------:R-:W-:Y:S01]  /*0f10*/  STS [R6+0x800], R21 ;  /* 0x0008001506007388 */ /* 0x000fe20000000800 */
[----:B------:R-:W-:-:S05]  /*0f20*/  FMUL.FTZ R31, R31, 1.4426950216293334961 ;  /* 0x3fb8aa3b1f1f7820 */ /* 0x000fca0000410000 */
[----:B------:R-:W1:Y:S01]  /*0f30*/  MUFU.EX2 R33, R33 ;  /* 0x0000002100217308 */ /* 0x000e620000000800 */
[----:B--2---:R-:W-:Y:S01]  /*0f40*/  FADD.FTZ R10, R10, R23 ;  /* 0x000000170a0a7221 */ /* 0x004fe20000010000 */
[----:B------:R-:W-:Y:S06]  /*0f50*/  STS [R6+0xa00], R23 ;  /* 0x000a001706007388 */ /* 0x000fec0000000800 */
[----:B------:R-:W2:Y:S01]  /*0f60*/  MUFU.EX2 R35, R35 ;  /* 0x0000002300237308 */ /* 0x000ea20000000800 */
[----:B0-----:R-:W-:Y:S01]  /*0f70*/  FADD.FTZ R10, R10, R29 ;  /* 0x0000001d0a0a7221 */ /* 0x001fe20000010000 */
[----:B------:R-:W-:Y:S06]  /*0f80*/  STS [R6+0xc00], R29 ;  /* 0x000c001d06007388 */ /* 0x000fec0000000800 */
[----:B------:R-:W0:Y:S01]  /*0f90*/  MUFU.EX2 R37, R37 ;  /* 0x0000002500257308 */ /* 0x000e220000000800 */
[----:B-1----:R-:W-:Y:S01]  /*0fa0*/  FADD.FTZ R10, R10, R33 ;  /* 0x000000210a0a7221 */ /* 0x002fe20000010000 */
[----:B------:R-:W-:Y:S06]  /*0fb0*/  STS [R6+0xe00], R33 ;  /* 0x000e002106007388 */ /* 0x000fec0000000800 */
        /* <DEDUP_REMOVED lines=11> */
[----:B------:R-:W-:Y:S03]  /*1070*/  STS [R6+0x1600], R25 ;  /* 0x0016001906007388 */ /* 0x000fe60000000800 */
[----:B0-----:R-:W-:Y:S01]  /*1080*/  FADD.FTZ R10, R10, R27 ;  /* 0x0000001b0a0a7221 */ /* 0x001fe20000010000 */
[----:B------:R-:W-:Y:S04]  /*1090*/  STS [R6+0x1800], R27 ;  /* 0x0018001b06007388 */ /* 0x000fe80000000800 */
[----:B-1----:R0:W-:Y:S01]  /*10a0*/  STS [R6+0x1a00], R31 ;  /* 0x001a001f06007388 */ /* 0x0021e20000000800 */
[----:B------:R-:W-:Y:S01]  /*10b0*/  FADD.FTZ R5, R10, R31 ;  /* 0x0000001f0a057221 */ /* 0x000fe20000010000 */
[----:B0-----:R-:W-:Y:S01]  /*10c0*/  IADD3 R6, R6, 0x2000, RZ ;  /* 0x0000200006067810 */ /* 0x001fe20007ffe0ff */
[----:B------:R-:W-:Y:S05]  /*10d0*/  @!P2 BRA `(.L_x_16) ;  /* 0xfffff9c00000a947 */ /* 0x000fea000383ffff */
.L_x_15:
[----:B------:R-:W-:Y:S05]  /*10e0*/  BSYNC B1 ;  /* 0x0000000000017941 */ /* 0x000fea0003800000 */
.L_x_14:
[----:B------:R-:W-:Y:S01]  /*10f0*/  IMAD.IADD R7, R3, 0x1, -R8 ;  /* 0x0000000103077824 */ /* 0x000fe200078e0a08 */
[----:B------:R-:W-:Y:S04]  /*1100*/  BSSY B1, `(.L_x_17) ;  /* 0x0000036000017945 */ /* 0x000fe80003800000 */
[----:B------:R-:W-:-:S13]  /*1110*/  ISETP.GT.AND P2, PT, R7, 0x200, PT ;  /* 0x000002000700780c */ /* 0x000fda0003f44270 */
[----:B------:R-:W-:Y:S05]  /*1120*/  @!P2 BRA `(.L_x_18) ;  /* 0x000003300000a947 */ /* 0x000fea0003800000 */
[----:B------:R-:W2:Y:S01]  /*1130*/  LDS R7, [R6+-0x400] ;  /* 0xfffc000006077984 */ /* 0x000ea20000000800 */
[----:B------:R-:W-:Y:S02]  /*1140*/  PLOP3.LUT P0, PT, PT, PT, PT, 0x8, 0x0 ;  /* 0x000000000000781c */ /* 0x000fe40003f0e170 */
[----:B------:R-:W-:Y:S01]  /*1150*/  IADD3 R8, R8, 0x400, RZ ;  /* 0x0000040008087810 */ /* 0x000fe20007ffe0ff */
[----:B0-----:R-:W0:Y:S04]  /*1160*/  LDS R9, [R6+-0x200] ;  /* 0xfffe000006097984 */ /* 0x001e280000000800 */
[----:B------:R-:W3:Y:S04]  /*1170*/  LDS R11, [R6] ;  /* 0x00000000060b7984 */ /* 0x000ee80000000800 */
[----:B------:R-:W4:Y:S04]  /*1180*/  LDS R13, [R6+0x200] ;  /* 0x00020000060d7984 */ /* 0x000f280000000800 */
[----:B------:R-:W5:Y:S04]  /*1190*/  LDS R15, [R6+0x400] ;  /* 0x00040000060f7984 */ /* 0x000f680000000800 */
[----:B------:R-:W1:Y:S04]  /*11a0*/  LDS R17, [R6+0x600] ;  /* 0x0006000006117984 */ /* 0x000e680000000800 */
[----:B------:R-:W1:Y:S04]  /*11b0*/  LDS R19, [R6+0x800] ;  /* 0x0008000006137984 */ /* 0x000e680000000800 */
[----:B------:R-:W1:Y:S02]  /*11c0*/  LDS R21, [R6+0xa00] ;  /* 0x000a000006157984 */ /* 0x000e640000000800 */
[----:B-12---:R-:W-:-:S04]  /*11d0*/  FADD.FTZ R7, -R2, R7 ;  /* 0x0000000702077221 */ /* 0x006fc80000010100 */
[----:B------:R-:W-:Y:S02]  /*11e0*/  FMUL.FTZ R7, R7, 1.4426950216293334961 ;  /* 0x3fb8aa3b07077820 */ /* 0x000fe40000410000 */
[C---:B0-----:R-:W-:Y:S02]  /*11f0*/  FADD.FTZ R9, -R2.reuse, R9 ;  /* 0x0000000902097221 */ /* 0x041fe40000010100 */
[C---:B---3--:R-:W-:Y:S02]  /*1200*/  FADD.FTZ R11, -R2.reuse, R11 ;  /* 0x0000000b020b7221 */ /* 0x048fe40000010100 */
[----:B------:R-:W-:Y:S01]  /*1210*/  FMUL.FTZ R9, R9, 1.4426950216293334961 ;  /* 0x3fb8aa3b09097820 */ /* 0x000fe20000410000 */
[----:B------:R-:W0:Y:S01]  /*1220*/  MUFU.EX2 R7, R7 ;  /* 0x0000000700077308 */ /* 0x000e220000000800 */
[----:B------:R-:W-:Y:S02]  /*1230*/  FMUL.FTZ R11, R11, 1.4426950216293334961 ;  /* 0x3fb8aa3b0b0b7820 */ /* 0x000fe40000410000 */
[----:B----4-:R-:W-:-:S02]  /*1240*/  FADD.FTZ R13, -R2, R13 ;  /* 0x0000000d020d7221 */ /* 0x010fc40000010100 */
[C---:B-----5:R-:W-:Y:S02]  /*1250*/  FADD.FTZ R15, -R2.reuse, R15 ;  /* 0x0000000f020f7221 */ /* 0x060fe40000010100 */
[----:B------:R-:W-:Y:S01]  /*1260*/  FMUL.FTZ R13, R13, 1.4426950216293334961 ;  /* 0x3fb8aa3b0d0d7820 */ /* 0x000fe20000410000 */
[----:B------:R-:W1:Y:S01]  /*1270*/  MUFU.EX2 R9, R9 ;  /* 0x0000000900097308 */ /* 0x000e620000000800 */
[----:B------:R-:W-:Y:S02]  /*1280*/  FMUL.FTZ R15, R15, 1.4426950216293334961 ;  /* 0x3fb8aa3b0f0f7820 */ /* 0x000fe40000410000 */
[C---:B------:R-:W-:Y:S02]  /*1290*/  FADD.FTZ R17, -R2.reuse, R17 ;  /* 0x0000001102117221 */ /* 0x040fe40000010100 */
[C---:B------:R-:W-:Y:S02]  /*12a0*/  FADD.FTZ R19, -R2.reuse, R19 ;  /* 0x0000001302137221 */ /* 0x040fe40000010100 */
[----:B------:R-:W-:Y:S01]  /*12b0*/  FMUL.FTZ R17, R17, 1.4426950216293334961 ;  /* 0x3fb8aa3b11117820 */ /* 0x000fe20000410000 */
[----:B------:R-:W2:Y:S01]  /*12c0*/  MUFU.EX2 R11, R11 ;  /* 0x0000000b000b7308 */ /* 0x000ea20000000800 */
[----:B0-----:R-:W-:Y:S01]  /*12d0*/  FADD.FTZ R5, R5, R7 ;  /* 0x0000000705057221 */ /* 0x001fe20000010000 */
[----:B------:R-:W-:Y:S01]  /*12e0*/  STS [R6+-0x400], R7 ;  /* 0xfffc000706007388 */ /* 0x000fe20000000800 */
[----:B------:R-:W-:-:S02]  /*12f0*/  FADD.FTZ R21, -R2, R21 ;  /* 0x0000001502157221 */ /* 0x000fc40000010100 */
[----:B------:R-:W-:Y:S02]  /*1300*/  FMUL.FTZ R19, R19, 1.4426950216293334961 ;  /* 0x3fb8aa3b13137820 */ /* 0x000fe40000410000 */
[----:B------:R-:W-:Y:S01]  /*1310*/  FMUL.FTZ R21, R21, 1.4426950216293334961 ;  /* 0x3fb8aa3b15157820 */ /* 0x000fe20000410000 */
[----:B------:R-:W0:Y:S01]  /*1320*/  MUFU.EX2 R13, R13 ;  /* 0x0000000d000d7308 */ /* 0x000e220000000800 */
[----:B-1----:R-:W-:Y:S01]  /*1330*/  FADD.FTZ R5, R5, R9 ;  /* 0x0000000905057221 */ /* 0x002fe20000010000 */
[----:B------:R-:W-:Y:S06]  /*1340*/  STS [R6+-0x200], R9 ;  /* 0xfffe000906007388 */ /* 0x000fec0000000800 */
[----:B------:R-:W1:Y:S01]  /*1350*/  MUFU.EX2 R15, R15 ;  /* 0x0000000f000f7308 */ /* 0x000e620000000800 */
[----:B--2---:R-:W-:Y:S01]  /*1360*/  FADD.FTZ R5, R5, R11 ;  /* 0x0000000b05057221 */ /* 0x004fe20000010000 */
[----:B------:R-:W-:Y:S06]  /*1370*/  STS [R6], R11 ;  /* 0x0000000b06007388 */ /* 0x000fec0000000800 */
        /* <DEDUP_REMOVED lines=13> */
[----:B0-----:R-:W-:-:S02]  /*1450*/  IADD3 R6, R6, 0x1000, RZ ;  /* 0x0000100006067810 */ /* 0x001fc40007ffe0ff */
.L_x_18:
[----:B------:R-:W-:Y:S05]  /*1460*/  BSYNC B1 ;  /* 0x0000000000017941 */ /* 0x000fea0003800000 */
.L_x_17:
[----:B------:R-:W-:-:S13]  /*1470*/  ISETP.LT.OR P0, PT, R8, R3, P0 ;  /* 0x000000030800720c */ /* 0x000fda0000701670 */
[----:B------:R-:W-:Y:S05]  /*1480*/  @!P0 BRA `(.L_x_10) ;  /* 0x0000018000008947 */ /* 0x000fea0003800000 */
[----:B------:R-:W2:Y:S04]  /*1490*/  LDS R7, [R6+-0x400] ;  /* 0xfffc000006077984 */ /* 0x000ea80000000800 */
[----:B0-----:R-:W0:Y:S04]  /*14a0*/  LDS R9, [R6+-0x200] ;  /* 0xfffe000006097984 */ /* 0x001e280000000800 */
[----:B------:R-:W3:Y:S04]  /*14b0*/  LDS R11, [R6] ;  /* 0x00000000060b7984 */ /* 0x000ee80000000800 */
[----:B------:R-:W4:Y:S01]  /*14c0*/  LDS R13, [R6+0x200] ;  /* 0x00020000060d7984 */ /* 0x000f220000000800 */
[----:B-12---:R-:W-:-:S02]  /*14d0*/  FADD.FTZ R7, -R2, R7 ;  /* 0x0000000702077221 */ /* 0x006fc40000010100 */
[C---:B0-----:R-:W-:Y:S02]  /*14e0*/  FADD.FTZ R9, -R2.reuse, R9 ;  /* 0x0000000902097221 */ /* 0x041fe40000010100 */
[----:B------:R-:W-:Y:S02]  /*14f0*/  FMUL.FTZ R7, R7, 1.4426950216293334961 ;  /* 0x3fb8aa3b07077820 */ /* 0x000fe40000410000 */
[C---:B---3--:R-:W-:Y:S02]  /*1500*/  FADD.FTZ R11, -R2.reuse, R11 ;  /* 0x0000000b020b7221 */ /* 0x048fe40000010100 */
[----:B------:R-:W-:Y:S02]  /*1510*/  FMUL.FTZ R9, R9, 1.4426950216293334961 ;  /* 0x3fb8aa3b09097820 */ /* 0x000fe40000410000 */
[----:B----4-:R-:W-:Y:S01]  /*1520*/  FADD.FTZ R13, -R2, R13 ;  /* 0x0000000d020d7221 */ /* 0x010fe20000010100 */
[----:B------:R-:W0:Y:S01]  /*1530*/  MUFU.EX2 R7, R7 ;  /* 0x0000000700077308 */ /* 0x000e220000000800 */
[----:B------:R-:W-:-:S02]  /*1540*/  FMUL.FTZ R11, R11, 1.4426950216293334961 ;  /* 0x3fb8aa3b0b0b7820 */ /* 0x000fc40000410000 */
[----:B------:R-:W-:-:S05]  /*1550*/  FMUL.FTZ R13, R13, 1.4426950216293334961 ;  /* 0x3fb8aa3b0d0d7820 */ /* 0x000fca0000410000 */
[----:B------:R-:W1:Y:S08]  /*1560*/  MUFU.EX2 R9, R9 ;  /* 0x0000000900097308 */ /* 0x000e700000000800 */
[----:B------:R-:W2:Y:S01]  /*1570*/  MUFU.EX2 R11, R11 ;  /* 0x0000000b000b7308 */ /* 0x000ea20000000800 */
[----:B0-----:R0:W-:Y:S01]  /*1580*/  STS [R6+-0x400], R7 ;  /* 0xfffc000706007388 */ /* 0x0011e20000000800 */
[----:B------:R-:W-:-:S06]  /*1590*/  FADD.FTZ R5, R5, R7 ;  /* 0x0000000705057221 */ /* 0x000fcc0000010000 */
[----:B------:R-:W3:Y:S01]  /*15a0*/  MUFU.EX2 R13, R13 ;  /* 0x0000000d000d7308 */ /* 0x000ee20000000800 */
[----:B-1----:R0:W-:Y:S01]  /*15b0*/  STS [R6+-0x200], R9 ;  /* 0xfffe000906007388 */ /* 0x0021e20000000800 */
[----:B------:R-:W-:-:S03]  /*15c0*/  FADD.FTZ R5, R5, R9 ;  /* 0x0000000905057221 */ /* 0x000fc60000010000 */
[----:B--2---:R0:W-:Y:S01]  /*15d0*/  STS [R6], R11 ;  /* 0x0000000b06007388 */ /* 0x0041e20000000800 */
[----:B------:R-:W-:-:S03]  /*15e0*/  FADD.FTZ R5, R5, R11 ;  /* 0x0000000b05057221 */ /* 0x000fc60000010000 */
[----:B---3--:R0:W-:Y:S01]  /*15f0*/  STS [R6+0x200], R13 ;  /* 0x0002000d06007388 */ /* 0x0081e20000000800 */
[----:B------:R-:W-:-:S03]  /*1600*/  FADD.FTZ R5, R5, R13 ;  /* 0x0000000d05057221 */ /* 0x000fc60000010000 */
.L_x_10:
[----:B------:R-:W-:Y:S05]  /*1610*/  BSYNC B0 ;  /* 0x0000000000007941 */ /* 0x000fea0003800000 */
.L_x_9:
[----:B-1----:R-:W1:Y:S01]  /*1620*/  SHFL.BFLY PT, R2, R5, 0x10, 0x1f ;  /* 0x0e001f0005027f89 */ /* 0x002e6200000e0000 */
[----:B------:R-:W-:Y:S01]  /*1630*/  LOP3.LUT P0, R10, R4, 0x1f, RZ, 0xc0, !PT ;  /* 0x0000001f040a7812 */ /* 0x000fe2000780c0ff */
[----:B------:R-:W-:Y:S03]  /*1640*/  BSSY B0, `(.L_x_19) ;  /* 0x0000098000007945 */ /* 0x000fe60003800000 */
[----:B------:R-:W-:Y:S01]  /*1650*/  ISETP.GT.U32.AND P2, PT, R10, 0x3, PT ;  /* 0x000000030a00780c */ /* 0x000fe20003f44070 */
[----:B-1----:R-:W-:-:S08]  /*1660*/  FADD.FTZ R2, R2, R5 ;  /* 0x0000000502027221 */ /* 0x002fd00000010000 */
[----:B------:R-:W-:Y:S01]  /*1670*/  @!P0 SHF.R.U32.HI R5, RZ, 0x3, R4 ;  /* 0x00000003ff058819 */ /* 0x000fe20000011604 */
[----:B0-----:R-:W0:Y:S03]  /*1680*/  SHFL.BFLY PT, R7, R2, 0x8, 0x1f ;  /* 0x0d001f0002077f89 */ /* 0x001e2600000e0000 */
[----:B------:R-:W-:Y:S01]  /*1690*/  @!P0 LOP3.LUT R5, R5, 0x1ffffffc, RZ, 0xc0, !PT ;  /* 0x1ffffffc05058812 */ /* 0x000fe200078ec0ff */
[----:B0-----:R-:W-:-:S05]  /*16a0*/  FADD.FTZ R7, R2, R7 ;  /* 0x0000000702077221 */ /* 0x001fca0000010000 */
[----:B------:R-:W0:Y:S02]  /*16b0*/  SHFL.BFLY PT, R6, R7, 0x4, 0x1f ;  /* 0x0c801f0007067f89 */ /* 0x000e2400000e0000 */
[----:B0-----:R-:W-:-:S05]  /*16c0*/  FADD.FTZ R6, R7, R6 ;  /* 0x0000000607067221 */ /* 0x001fca0000010000 */
[----:B------:R-:W0:Y:S02]  /*16d0*/  SHFL.BFLY PT, R9, R6, 0x2, 0x1f ;  /* 0x0c401f0006097f89 */ /* 0x000e2400000e0000 */
[----:B0-----:R-:W-:-:S05]  /*16e0*/  FADD.FTZ R9, R6, R9 ;  /* 0x0000000906097221 */ /* 0x001fca0000010000 */
[----:B------:R-:W0:Y:S02]  /*16f0*/  SHFL.BFLY PT, R8, R9, 0x1, 0x1f ;  /* 0x0c201f0009087f89 */ /* 0x000e2400000e0000 */
[----:B0-----:R-:W-:-:S05]  /*1700*/  FADD.FTZ R8, R9, R8 ;  /* 0x0000000809087221 */ /* 0x001fca0000010000 */
[----:B------:R-:W-:Y:S04]  /*1710*/  @!P0 STS [R5+0x210], R8 ;  /* 0x0002100805008388 */ /* 0x000fe80000000800 */
[----:B------:R-:W-:Y:S06]  /*1720*/  BAR.SYNC.DEFER_BLOCKING 0x0 ;  /* 0x0000000000007b1d */ /* 0x000fec0000010000 */
[----:B------:R-:W0:Y:S04]  /*1730*/  @!P2 LDS R8, [R10.X4+0x210] ;  /* 0x000210000a08a984 */ /* 0x000e280000004800 */
[----:B0-----:R-:W0:Y:S02]  /*1740*/  SHFL.BFLY PT, R7, R8, 0x2, 0x1f ;  /* 0x0c401f0008077f89 */ /* 0x001e2400000e0000 */
[----:B0-----:R-:W-:-:S05]  /*1750*/  FADD.FTZ R7, R7, R8 ;  /* 0x0000000807077221 */ /* 0x001fca0000010000 */
[----:B------:R-:W0:Y:S02]  /*1760*/  SHFL.BFLY PT, R2, R7, 0x1, 0x1f ;  /* 0x0c201f0007027f89 */ /* 0x000e2400000e0000 */
[----:B0-----:R-:W-:-:S06]  /*1770*/  FADD.FTZ R2, R7, R2 ;  /* 0x0000000207027221 */ /* 0x001fcc0000010000 */
[----:B------:R-:W0:Y:S01]  /*1780*/  SHFL.IDX PT, R2, R2, RZ, 0x1f ;  /* 0x00001fff02027589 */ /* 0x000e2200000e0000 */
[----:B------:R-:W-:Y:S05]  /*1790*/  @P1 BRA `(.L_x_20) ;  /* 0x0000082000001947 */ /* 0x000fea0003800000 */
[----:B------:R-:W-:Y:S01]  /*17a0*/  LOP3.LUT R6, RZ, R4, RZ, 0x33, !PT ;  /* 0x00000004ff067212 */ /* 0x000fe200078e33ff */
[----:B0-----:R-:W-:Y:S01]  /*17b0*/  FADD.FTZ R2, R2, 9.9999999747524270788e-07 ;  /* 0x358637bd02027421 */ /* 0x001fe20000010000 */
[----:B------:R-:W-:Y:S03]  /*17c0*/  BSSY B1, `(.L_x_21) ;  /* 0x0000012000017945 */ /* 0x000fe60003800000 */
[----:B------:R-:W-:Y:S02]  /*17d0*/  IMAD.IADD R6, R3, 0x1, R6 ;  /* 0x0000000103067824 */ /* 0x000fe400078e0206 */
[----:B------:R-:W0:Y:S03]  /*17e0*/  MUFU.RCP R2, R2 ;  /* 0x0000000200027308 */ /* 0x000e260000001000 */
[----:B------:R-:W-:-:S02]  /*17f0*/  LEA.HI R5, R6, 0x1, RZ, 0x19 ;  /* 0x0000000106057811 */ /* 0x000fc400078fc8ff */
[----:B------:R-:W-:Y:S01]  /*1800*/  ISETP.GE.U32.AND P1, PT, R6, 0x180, PT ;  /* 0x000001800600780c */ /* 0x000fe20003f26070 */
[----:B------:R-:W-:Y:S01]  /*1810*/  IMAD.MOV.U32 R6, RZ, RZ, R4 ;  /* 0x000000ffff067224 */ /* 0x000fe200078e0004 */
[----:B------:R-:W-:-:S13]  /*1820*/  LOP3.LUT P0, R5, R5, 0x3, RZ, 0xc0, !PT ;  /* 0x0000000305057812 */ /* 0x000fda000780c0ff */
[----:B------:R-:W-:Y:S05]  /*1830*/  @!P0 BRA `(.L_x_22) ;  /* 0x000000a000008947 */ /* 0x000fea0003800000 */
[----:B0-----:R-:W-:Y:S01]  /*1840*/  LEA R7, R4, 0x220, 0x2 ;  /* 0x0000022004077811 */ /* 0x001fe200078e10ff */
[----:B------:R-:W-:-:S04]  /*1850*/  IMAD.MOV.U32 R6, RZ, RZ, R4 ;  /* 0x000000ffff067224 */ /* 0x000fc800078e0004 */
.L_x_23:
[----:B------:R-:W0:Y:S01]  /*1860*/  LDS R9, [R7] ;  /* 0x0000000007097984 */ /* 0x000e220000000800 */
[----:B------:R-:W-:Y:S02]  /*1870*/  IADD3 R5, R5, -0x1, RZ ;  /* 0xffffffff05057810 */ /* 0x000fe40007ffe0ff */
[----:B------:R-:W-:Y:S02]  /*1880*/  IADD3 R6, R6, 0x80, RZ ;  /* 0x0000008006067810 */ /* 0x000fe40007ffe0ff */
[----:B------:R-:W-:Y:S01]  /*1890*/  ISETP.NE.AND P0, PT, R5, RZ, PT ;  /* 0x000000ff0500720c */ /* 0x000fe20003f05270 */
[----:B0-----:R-:W-:-:S05]  /*18a0*/  FMUL.FTZ R8, R9, R2 ;  /* 0x0000000209087220 */ /* 0x001fca0000410000 */
[----:B------:R0:W-:Y:S02]  /*18b0*/  STS [R7], R8 ;  /* 0x0000000807007388 */ /* 0x0001e40000000800 */
[----:B0-----:R-:W-:-:S05]  /*18c0*/  IADD3 R7, R7, 0x200, RZ ;  /* 0x0000020007077810 */ /* 0x001fca0007ffe0ff */
[----:B------:R-:W-:Y:S05]  /*18d0*/  @P0 BRA `(.L_x_23) ;  /* 0xffffff8000000947 */ /* 0x000fea000383ffff */
.L_x_22:
[----:B0-----:R-:W-:Y:S05]  /*18e0*/  BSYNC B1 ;  /* 0x0000000000017941 */ /* 0x001fea0003800000 */
.L_x_21:
        /* <DEDUP_REMOVED lines=10> */
.L_x_26:
[----:B------:R-:W0:Y:S01]  /*1990*/  LDS R7, [R5+-0x400] ;  /* 0xfffc000005077984 */ /* 0x000e220000000800 */
[----:B------:R-:W-:-:S03]  /*19a0*/  IADD3 R6, R6, 0x800, RZ ;  /* 0x0000080006067810 */ /* 0x000fc60007ffe0ff */
[----:B------:R-:W1:Y:S01]  /*19b0*/  LDS R9, [R5+-0x200] ;  /* 0xfffe000005097984 */ /* 0x000e620000000800 */
[----:B------:R-:W-:-:S03]  /*19c0*/  ISETP.GE.AND P1, PT, R6, R39, PT ;  /* 0x000000270600720c */ /* 0x000fc60003f26270 */
[----:B------:R-:W2:Y:S04]  /*19d0*/  LDS R11, [R5] ;  /* 0x00000000050b7984 */ /* 0x000ea80000000800 */
[----:B------:R-:W3:Y:S04]  /*19e0*/  LDS R13, [R5+0x200] ;  /* 0x00020000050d7984 */ /* 0x000ee80000000800 */
[----:B------:R-:W4:Y:S04]  /*19f0*/  LDS R15, [R5+0x400] ;  /* 0x00040000050f7984 */ /* 0x000f280000000800 */
[----:B------:R-:W5:Y:S04]  /*1a00*/  LDS R17, [R5+0x600] ;  /* 0x0006000005117984 */ /* 0x000f680000000800 */
[----:B------:R-:W-:Y:S04]  /*1a10*/  LDS R19, [R5+0x800] ;  /* 0x0008000005137984 */ /* 0x000fe80000000800 */
[----:B------:R-:W5:Y:S04]  /*1a20*/  LDS R21, [R5+0xa00] ;  /* 0x000a000005157984 */ /* 0x000f680000000800 */
[----:B------:R-:W5:Y:S04]  /*1a30*/  LDS R23, [R5+0xc00] ;  /* 0x000c000005177984 */ /* 0x000f680000000800 */
[----:B------:R-:W5:Y:S04]  /*1a40*/  LDS R25, [R5+0xe00] ;  /* 0x000e000005197984 */ /* 0x000f680000000800 */
[----:B------:R-:W5:Y:S01]  /*1a50*/  LDS R27, [R5+0x1000] ;  /* 0x00100000051b7984 */ /* 0x000f620000000800 */
[----:B0-----:R-:W-:-:S03]  /*1a60*/  FMUL.FTZ R8, R2, R7 ;  /* 0x0000000702087220 */ /* 0x001fc60000410000 */
[----:B------:R-:W0:Y:S01]  /*1a70*/  LDS R29, [R5+0x1200] ;  /* 0x00120000051d7984 */ /* 0x000e220000000800 */
[----:B-1----:R-:W-:-:S03]  /*1a80*/  FMUL.FTZ R10, R2, R9 ;  /* 0x00000009020a7220 */ /* 0x002fc60000410000 */
[----:B------:R-:W1:Y:S01]  /*1a90*/  LDS R31, [R5+0x1400] ;  /* 0x00140000051f7984 */ /* 0x000e620000000800 */
[----:B--2---:R-:W-:-:S03]  /*1aa0*/  FMUL.FTZ R12, R2, R11 ;  /* 0x0000000b020c7220 */ /* 0x004fc60000410000 */
[----:B------:R-:W2:Y:S01]  /*1ab0*/  LDS R33, [R5+0x1600] ;  /* 0x0016000005217984 */ /* 0x000ea20000000800 */
[----:B---3--:R-:W-:-:S03]  /*1ac0*/  FMUL.FTZ R14, R2, R13 ;  /* 0x0000000d020e7220 */ /* 0x008fc60000410000 */
[----:B------:R-:W3:Y:S01]  /*1ad0*/  LDS R35, [R5+0x1800] ;  /* 0x0018000005237984 */ /* 0x000ee20000000800 */
[----:B----4-:R-:W-:-:S03]  /*1ae0*/  FMUL.FTZ R18, R2, R15 ;  /* 0x0000000f02127220 */ /* 0x010fc60000410000 */
[----:B------:R-:W4:Y:S01]  /*1af0*/  LDS R37, [R5+0x1a00] ;  /* 0x001a000005257984 */ /* 0x000f220000000800 */
[----:B-----5:R-:W-:-:S03]  /*1b00*/  FMUL.FTZ R20, R2, R17 ;  /* 0x0000001102147220 */ /* 0x020fc60000410000 */
[----:B------:R5:W-:Y:S04]  /*1b10*/  STS [R5+-0x400], R8 ;  /* 0xfffc000805007388 */ /* 0x000be80000000800 */
[----:B------:R0:W-:Y:S01]  /*1b20*/  STS [R5+-0x200], R10 ;  /* 0xfffe000a05007388 */ /* 0x0001e20000000800 */
[----:B------:R-:W-:-:S03]  /*1b30*/  FMUL.FTZ R22, R2, R21 ;  /* 0x0000001502167220 */ /* 0x000fc60000410000 */
[----:B------:R1:W-:Y:S01]  /*1b40*/  STS [R5], R12 ;  /* 0x0000000c05007388 */ /* 0x0003e20000000800 */
[C---:B------:R-:W-:Y:S02]  /*1b50*/  FMUL.FTZ R24, R2.reuse, R23 ;  /* 0x0000001702187220 */ /* 0x040fe40000410000 */
[C---:B-----5:R-:W-:Y:S01]  /*1b60*/  FMUL.FTZ R8, R2.reuse, R19 ;  /* 0x0000001302087220 */ /* 0x060fe20000410000 */
[----:B------:R2:W-:Y:S01]  /*1b70*/  STS [R5+0x200], R14 ;  /* 0x0002000e05007388 */ /* 0x0005e20000000800 */
[----:B------:R-:W-:-:S03]  /*1b80*/  FMUL.FTZ R26, R2, R25 ;  /* 0x00000019021a7220 */ /* 0x000fc60000410000 */
[----:B------:R3:W-:Y:S01]  /*1b90*/  STS [R5+0x400], R18 ;  /* 0x0004001205007388 */ /* 0x0007e20000000800 */
[----:B------:R-:W-:-:S03]  /*1ba0*/  FMUL.FTZ R28, R2, R27 ;  /* 0x0000001b021c7220 */ /* 0x000fc60000410000 */
[----:B------:R4:W-:Y:S01]  /*1bb0*/  STS [R5+0x600], R20 ;  /* 0x0006001405007388 */ /* 0x0009e20000000800 */
[C---:B0-----:R-:W-:Y:S02]  /*1bc0*/  FMUL.FTZ R10, R2.reuse, R29 ;  /* 0x0000001d020a7220 */ /* 0x041fe40000410000 */
[C---:B-1----:R-:W-:Y:S01]  /*1bd0*/  FMUL.FTZ R12, R2.reuse, R31 ;  /* 0x0000001f020c7220 */ /* 0x042fe20000410000 */
[----:B------:R-:W-:Y:S01]  /*1be0*/  STS [R5+0x800], R8 ;  /* 0x0008000805007388 */ /* 0x000fe20000000800 */
[----:B--2---:R-:W-:-:S03]  /*1bf0*/  FMUL.FTZ R14, R2, R33 ;  /* 0x00000021020e7220 */ /* 0x004fc60000410000 */
[----:B------:R-:W-:Y:S01]  /*1c00*/  STS [R5+0xa00], R22 ;  /* 0x000a001605007388 */ /* 0x000fe20000000800 */
[----:B---3--:R-:W-:-:S03]  /*1c10*/  FMUL.FTZ R18, R2, R35 ;  /* 0x0000002302127220 */ /* 0x008fc60000410000 */
[----:B------:R-:W-:Y:S01]  /*1c20*/  STS [R5+0xc00], R24 ;  /* 0x000c001805007388 */ /* 0x000fe20000000800 */
[----:B----4-:R-:W-:-:S03]  /*1c30*/  FMUL.FTZ R20, R2, R37 ;  /* 0x0000002502147220 */ /* 0x010fc60000410000 */
[----:B------:R-:W-:Y:S04]  /*1c40*/  STS [R5+0xe00], R26 ;  /* 0x000e001a05007388 */ /* 0x000fe80000000800 */
[----:B------:R-:W-:Y:S04]  /*1c50*/  STS [R5+0x1000], R28 ;  /* 0x0010001c05007388 */ /* 0x000fe80000000800 */
[----:B------:R-:W-:Y:S04]  /*1c60*/  STS [R5+0x1200], R10 ;  /* 0x0012000a05007388 */ /* 0x000fe80000000800 */
[----:B------:R-:W-:Y:S04]  /*1c70*/  STS [R5+0x1400], R12 ;  /* 0x0014000c05007388 */ /* 0x000fe80000000800 */
[----:B------:R-:W-:Y:S04]  /*1c80*/  STS [R5+0x1600], R14 ;  /* 0x0016000e05007388 */ /* 0x000fe80000000800 */
[----:B------:R-:W-:Y:S04]  /*1c90*/  STS [R5+0x1800], R18 ;  /* 0x0018001205007388 */ /* 0x000fe80000000800 */
[----:B------:R0:W-:Y:S02]  /*1ca0*/  STS [R5+0x1a00], R20 ;  /* 0x001a001405007388 */ /* 0x0001e40000000800 */
[----:B0-----:R-:W-:Y:S01]  /*1cb0*/  IADD3 R5, R5, 0x2000, RZ ;  /* 0x0000200005057810 */ /* 0x001fe20007ffe0ff */
[----:B------:R-:W-:Y:S05]  /*1cc0*/  @!P1 BRA `(.L_x_26) ;  /* 0xfffffcc000009947 */ /* 0x000fea000383ffff */
.L_x_25:
[----:B------:R-:W-:Y:S05]  /*1cd0*/  BSYNC B1 ;  /* 0x0000000000017941 */ /* 0x000fea0003800000 */
.L_x_24:
[----:B------:R-:W-:Y:S01]  /*1ce0*/  IMAD.IADD R7, R3, 0x1, -R6 ;  /* 0x0000000103077824 */ /* 0x000fe200078e0a06 */
[----:B------:R-:W-:Y:S04]  /*1cf0*/  BSSY B1, `(.L_x_27) ;  /* 0x000001e000017945 */ /* 0x000fe80003800000 */
[----:B------:R-:W-:-:S13]  /*1d00*/  ISETP.GT.AND P1, PT, R7, 0x200, PT ;  /* 0x000002000700780c */ /* 0x000fda0003f24270 */
[----:B------:R-:W-:Y:S05]  /*1d10*/  @!P1 BRA `(.L_x_28) ;  /* 0x000001b000009947 */ /* 0x000fea0003800000 */
[----:B------:R-:W0:Y:S01]  /*1d20*/  LDS R7, [R5+-0x400] ;  /* 0xfffc000005077984 */ /* 0x000e220000000800 */
[----:B------:R-:W-:Y:S02]  /*1d30*/  PLOP3.LUT P0, PT, PT, PT, PT, 0x8, 0x0 ;  /* 0x000000000000781c */ /* 0x000fe40003f0e170 */
[----:B------:R-:W-:Y:S01]  /*1d40*/  IADD3 R6, R6, 0x400, RZ ;  /* 0x0000040006067810 */ /* 0x000fe20007ffe0ff */
[----:B------:R-:W1:Y:S04]  /*1d50*/  LDS R9, [R5+-0x200] ;  /* 0xfffe000005097984 */ /* 0x000e680000000800 */
[----:B------:R-:W2:Y:S04]  /*1d60*/  LDS R11, [R5] ;  /* 0x00000000050b7984 */ /* 0x000ea80000000800 */
[----:B------:R-:W3:Y:S04]  /*1d70*/  LDS R13, [R5+0x200] ;  /* 0x00020000050d7984 */ /* 0x000ee80000000800 */
[----:B------:R-:W4:Y:S04]  /*1d80*/  LDS R15, [R5+0x400] ;  /* 0x00040000050f7984 */ /* 0x000f280000000800 */
[----:B------:R-:W5:Y:S04]  /*1d90*/  LDS R17, [R5+0x600] ;  /* 0x0006000005117984 */ /* 0x000f680000000800 */
[----:B------:R-:W5:Y:S04]  /*1da0*/  LDS R19, [R5+0x800] ;  /* 0x0008000005137984 */ /* 0x000f680000000800 */
[----:B------:R-:W5:Y:S01]  /*1db0*/  LDS R21, [R5+0xa00] ;  /* 0x000a000005157984 */ /* 0x000f620000000800 */
[----:B0-----:R-:W-:-:S02]  /*1dc0*/  FMUL.FTZ R8, R2, R7 ;  /* 0x0000000702087220 */ /* 0x001fc40000410000 */
[----:B-1----:R-:W-:-:S03]  /*1dd0*/  FMUL.FTZ R10, R2, R9 ;  /* 0x00000009020a7220 */ /* 0x002fc60000410000 */
[----:B------:R-:W-:Y:S01]  /*1de0*/  STS [R5+-0x400], R8 ;  /* 0xfffc000805007388 */ /* 0x000fe20000000800 */
[----:B--2---:R-:W-:-:S03]  /*1df0*/  FMUL.FTZ R12, R2, R11 ;  /* 0x0000000b020c7220 */ /* 0x004fc60000410000 */
[----:B------:R-:W-:Y:S01]  /*1e00*/  STS [R5+-0x200], R10 ;  /* 0xfffe000a05007388 */ /* 0x000fe20000000800 */
[----:B---3--:R-:W-:-:S03]  /*1e10*/  FMUL.FTZ R14, R2, R13 ;  /* 0x0000000d020e7220 */ /* 0x008fc60000410000 */
[----:B------:R-:W-:Y:S01]  /*1e20*/  STS [R5], R12 ;  /* 0x0000000c05007388 */ /* 0x000fe20000000800 */
[----:B----4-:R-:W-:-:S03]  /*1e30*/  FMUL.FTZ R18, R2, R15 ;  /* 0x0000000f02127220 */ /* 0x010fc60000410000 */
[----:B------:R-:W-:Y:S01]  /*1e40*/  STS [R5+0x200], R14 ;  /* 0x0002000e05007388 */ /* 0x000fe20000000800 */
[----:B-----5:R-:W-:-:S03]  /*1e50*/  FMUL.FTZ R20, R2, R17 ;  /* 0x0000001102147220 */ /* 0x020fc60000410000 */
[----:B------:R-:W-:Y:S01]  /*1e60*/  STS [R5+0x400], R18 ;  /* 0x0004001205007388 */ /* 0x000fe20000000800 */
[----:B------:R-:W-:-:S03]  /*1e70*/  FMUL.FTZ R22, R2, R19 ;  /* 0x0000001302167220 */ /* 0x000fc60000410000 */
[----:B------:R-:W-:Y:S01]  /*1e80*/  STS [R5+0x600], R20 ;  /* 0x0006001405007388 */ /* 0x000fe20000000800 */
[----:B------:R-:W-:-:S03]  /*1e90*/  FMUL.FTZ R24, R2, R21 ;  /* 0x0000001502187220 */ /* 0x000fc60000410000 */
[----:B------:R-:W-:Y:S04]  /*1ea0*/  STS [R5+0x800], R22 ;  /* 0x0008001605007388 */ /* 0x000fe80000000800 */
[----:B------:R0:W-:Y:S02]  /*1eb0*/  STS [R5+0xa00], R24 ;  /* 0x000a001805007388 */ /* 0x0001e40000000800 */
[----:B0-----:R-:W-:Y:S02]  /*1ec0*/  IADD3 R5, R5, 0x1000, RZ ;  /* 0x0000100005057810 */ /* 0x001fe40007ffe0ff */
.L_x_28:
[----:B------:R-:W-:Y:S05]  /*1ed0*/  BSYNC B1 ;  /* 0x0000000000017941 */ /* 0x000fea0003800000 */
.L_x_27:
[----:B------:R-:W-:-:S13]  /*1ee0*/  ISETP.LT.OR P0, PT, R6, R3, P0 ;  /* 0x000000030600720c */ /* 0x000fda0000701670 */
[----:B------:R-:W-:Y:S05]  /*1ef0*/  @!P0 BRA `(.L_x_20) ;  /* 0x000000c000008947 */ /* 0x000fea0003800000 */
[----:B------:R-:W0:Y:S04]  /*1f00*/  LDS R3, [R5+-0x400] ;  /* 0xfffc000005037984 */ /* 0x000e280000000800 */
[----:B------:R-:W1:Y:S04]  /*1f10*/  LDS R7, [R5+-0x200] ;  /* 0xfffe000005077984 */ /* 0x000e680000000800 */
[----:B------:R-:W2:Y:S04]  /*1f20*/  LDS R9, [R5] ;  /* 0x0000000005097984 */ /* 0x000ea80000000800 */
[----:B------:R-:W3:Y:S01]  /*1f30*/  LDS R11, [R5+0x200] ;  /* 0x00020000050b7984 */ /* 0x000ee20000000800 */
[----:B0-----:R-:W-:-:S02]  /*1f40*/  FMUL.FTZ R6, R3, R2 ;  /* 0x0000000203067220 */ /* 0x001fc40000410000 */
[----:B-1----:R-:W-:-:S03]  /*1f50*/  FMUL.FTZ R8, R7, R2 ;  /* 0x0000000207087220 */ /* 0x002fc60000410000 */
[----:B------:R0:W-:Y:S01]  /*1f60*/  STS [R5+-0x400], R6 ;  /* 0xfffc000605007388 */ /* 0x0001e20000000800 */
[----:B--2---:R-:W-:-:S03]  /*1f70*/  FMUL.FTZ R10, R9, R2 ;  /* 0x00000002090a7220 */ /* 0x004fc60000410000 */
[----:B------:R0:W-:Y:S01]  /*1f80*/  STS [R5+-0x200], R8 ;  /* 0xfffe000805007388 */ /* 0x0001e20000000800 */
[----:B---3--:R-:W-:-:S03]  /*1f90*/  FMUL.FTZ R2, R11, R2 ;  /* 0x000000020b027220 */ /* 0x008fc60000410000 */
[----:B------:R0:W-:Y:S04]  /*1fa0*/  STS [R5], R10 ;  /* 0x0000000a05007388 */ /* 0x0001e80000000800 */
[----:B------:R0:W-:Y:S02]  /*1fb0*/  STS [R5+0x200], R2 ;  /* 0x0002000205007388 */ /* 0x0001e40000000800 */
.L_x_20:
[----:B------:R-:W-:Y:S05]  /*1fc0*/  BSYNC B0 ;  /* 0x0000000000007941 */ /* 0x000fea0003800000 */
.L_x_19:
[----:B------:R-:W-:Y:S01]  /*1fd0*/  BAR.SYNC.DEFER_BLOCKING 0x0 ;  /* 0x0000000000007b1d */ /* 0x000fe20000010000 */
[----:B------:R-:W-:Y:S01]  /*1fe0*/  LOP3.LUT P0, RZ, R16, 0x3, RZ, 0xc0, !PT ;  /* 0x0000000310ff7812 */ /* 0x000fe2000780c0ff */
[----:B------:R-:W-:Y:S01]  /*1ff0*/  IMAD.SHL.U32 R20, R0, 0x100, RZ ;  /* 0x0000010000147824 */ /* 0x000fe200078e00ff */
[----:B0-----:R-:W-:Y:S01]  /*2000*/  LOP3.LUT R2, R4, 0xffffffc0, RZ, 0xc0, !PT ;  /* 0xffffffc004027812 */ /* 0x001fe200078ec0ff */
[----:B------:R-:W-:Y:S01]  /*2010*/  IMAD.MOV.U32 R17, RZ, RZ, RZ ;  /* 0x000000ffff117224 */ /* 0x000fe200078e00ff */
[----:B------:R-:W-:Y:S01]  /*2020*/  CS2R R18, SRZ ;  /* 0x0000000000127805 */ /* 0x000fe2000001ff00 */
[----:B------:R-:W-:Y:S01]  /*2030*/  BSSY B0, `(.L_x_29) ;  /* 0x0000038000007945 */ /* 0x000fe20003800000 */
[----:B------:R-:W-:Y:S01]  /*2040*/  ISETP.NE.OR P1, PT, R2, 0x40, P0 ;  /* 0x000000400200780c */ /* 0x000fe20000725670 */
[----:B------:R-:W-:Y:S01]  /*2050*/  IMAD.MOV.U32 R28, RZ, RZ, RZ ;  /* 0x000000ffff1c7224 */ /* 0x000fe200078e00ff */
[----:B------:R-:W-:Y:S01]  /*2060*/  CS2R R24, SRZ ;  /* 0x0000000000187805 */ /* 0x000fe2000001ff00 */
        /* <DEDUP_REMOVED lines=8> */
[----:B------:R-:W-:Y:S01]  /*20f0*/  IMAD.MOV.U32 R5, RZ, RZ, RZ ;  /* 0x000000ffff057224 */ /* 0x000fe200078e00ff */
[----:B------:R-:W-:Y:S01]  /*2100*/  CS2R R34, SRZ ;  /* 0x0000000000227805 */ /* 0x000fe2000001ff00 */
[----:B------:R-:W-:Y:S01]  /*2110*/  IMAD.MOV.U32 R0, RZ, RZ, RZ ;  /* 0x000000ffff007224 */ /* 0x000fe200078e00ff */
[----:B------:R-:W-:Y:S01]  /*2120*/  CS2R R12, SRZ ;  /* 0x00000000000c7805 */ /* 0x000fe2000001ff00 */
[----:B------:R-:W-:Y:S01]  /*2130*/  CS2R R10, SRZ ;  /* 0x00000000000a7805 */ /* 0x000fe2000001ff00 */
[----:B------:R-:W-:Y:S01]  /*2140*/  CS2R R6, SRZ ;  /* 0x0000000000067805 */ /* 0x000fe2000001ff00 */
[----:B------:R-:W-:Y:S06]  /*2150*/  BAR.SYNC.DEFER_BLOCKING 0x0 ;  /* 0x0000000000007b1d */ /* 0x000fec0000010000 */
[----:B------:R-:W-:Y:S05]  /*2160*/  @P1 BRA `(.L_x_30) ;  /* 0x0000024000001947 */ /* 0x000fea0003800000 */
[----:B------:R-:W-:Y:S02]  /*2170*/  SHF.R.S32.HI R21, RZ, 0x1f, R16 ;  /* 0x0000001fff157819 */ /* 0x000fe40000011410 */
[----:B------:R-:W-:-:S02]  /*2180*/  PLOP3.LUT P0, PT, PT, PT, PT, 0x8, 0x0 ;  /* 0x000000000000781c */ /* 0x000fc40003f0e170 */
[----:B------:R-:W-:-:S04]  /*2190*/  LEA.HI R21, R21, R16, RZ, 0x2 ;  /* 0x0000001015157211 */ /* 0x000fc800078f10ff */
[----:B------:R-:W-:-:S05]  /*21a0*/  LEA.HI R21, R21, R20, RZ, 0x1e ;  /* 0x0000001415157211 */ /* 0x000fca00078ff0ff */
[----:B------:R0:W-:Y:S04]  /*21b0*/  STS [R21.X4+-0x5e0], R17 ;  /* 0xfffa201115007388 */ /* 0x0001e80000004800 */
        /* <DEDUP_REMOVED lines=30> */
[----:B------:R0:W-:Y:S02]  /*23a0*/  STS [R21.X4+-0x200], R7 ;  /* 0xfffe000715007388 */ /* 0x0001e40000004800 */
.L_x_30:
[----:B------:R-:W-:Y:S05]  /*23b0*/  BSYNC B0 ;  /* 0x0000000000007941 */ /* 0x000fea0003800000 */
.L_x_29:
[----:B------:R-:W-:Y:S01]  /*23c0*/  BAR.SYNC.DEFER_BLOCKING 0x0 ;  /* 0x0000000000007b1d */ /* 0x000fe20000010000 */
[----:B------:R-:W-:-:S05]  /*23d0*/  ISETP.GT.OR P1, PT, R4, 0x3f, P0 ;  /* 0x0000003f0400780c */ /* 0x000fca0000724670 */
[----:B------:R-:W-:Y:S08]  /*23e0*/  BSSY B0, `(.L_x_31) ;  /* 0x0000045000007945 */ /* 0x000ff00003800000 */
[----:B------:R-:W-:Y:S05]  /*23f0*/  @P1 BRA `(.L_x_32) ;  /* 0x0000043000001947 */ /* 0x000fea0003800000 */
[----:B0-----:R-:W-:-:S04]  /*2400*/  SHF.R.S32.HI R21, RZ, 0x1f, R16 ;  /* 0x0000001fff157819 */ /* 0x001fc80000011410 */
[----:B------:R-:W-:-:S04]  /*2410*/  LEA.HI R21, R21, R16, RZ, 0x2 ;  /* 0x0000001015157211 */ /* 0x000fc800078f10ff */
[----:B------:R-:W-:-:S05]  /*2420*/  LEA.HI R21, R21, R20, RZ, 0x1e ;  /* 0x0000001415157211 */ /* 0x000fca00078ff0ff */
[----:B------:R-:W0:Y:S04]  /*2430*/  LDS R22, [R21.X4+0x220] ;  /* 0x0002200015167984 */ /* 0x000e280000004800 */
[----:B------:R-:W1:Y:S04]  /*2440*/  LDS R23, [R21.X4+0x240] ;  /* 0x0002400015177984 */ /* 0x000e680000004800 */
[----:B------:R-:W2:Y:S04]  /*2450*/  LDS R30, [R21.X4+0x260] ;  /* 0x00026000151e7984 */ /* 0x000ea80000004800 */
[----:B------:R-:W3:Y:S04]  /*2460*/  LDS R29, [R21.X4+0x280] ;  /* 0x00028000151d7984 */ /* 0x000ee80000004800 */
[----:B------:R-:W4:Y:S04]  /*2470*/  LDS R31, [R21.X4+0x2a0] ;  /* 0x0002a000151f7984 */ /* 0x000f280000004800 */
[----:B------:R-:W5:Y:S04]  /*2480*/  LDS R42, [R21.X4+0x360] ;  /* 0x00036000152a7984 */ /* 0x000f680000004800 */
[----:B------:R-:W5:Y:S04]  /*2490*/  LDS R43, [R21.X4+0x2e0] ;  /* 0x0002e000152b7984 */ /* 0x000f680000004800 */
[----:B------:R-:W5:Y:S01]  /*24a0*/  LDS R44, [R21.X4+0x460] ;  /* 0x00046000152c7984 */ /* 0x000f620000004800 */
[----:B0-----:R-:W-:-:S03]  /*24b0*/  FADD.FTZ R17, R17, R22 ;  /* 0x0000001611117221 */ /* 0x001fc60000010000 */
[----:B------:R-:W0:Y:S01]  /*24c0*/  LDS R22, [R21.X4+0x2c0] ;  /* 0x0002c00015167984 */ /* 0x000e220000004800 */
[----:B-1----:R-:W-:-:S03]  /*24d0*/  FADD.FTZ R18, R18, R23 ;  /* 0x0000001712127221 */ /* 0x002fc60000010000 */
[----:B------:R-:W1:Y:S01]  /*24e0*/  LDS R23, [R21.X4+0x340] ;  /* 0x0003400015177984 */ /* 0x000e620000004800 */
[----:B--2---:R-:W-:-:S03]  /*24f0*/  FADD.FTZ R19, R19, R30 ;  /* 0x0000001e13137221 */ /* 0x004fc60000010000 */
[----:B------:R-:W2:Y:S01]  /*2500*/  LDS R30, [R21.X4+0x320] ;  /* 0x00032000151e7984 */ /* 0x000ea20000004800 */
[----:B---3--:R-:W-:-:S03]  /*2510*/  FADD.FTZ R28, R28, R29 ;  /* 0x0000001d1c1c7221 */ /* 0x008fc60000010000 */
[----:B------:R-:W3:Y:S01]  /*2520*/  LDS R29, [R21.X4+0x380] ;  /* 0x00038000151d7984 */ /* 0x000ee20000004800 */
[----:B----4-:R-:W-:-:S03]  /*2530*/  FADD.FTZ R24, R24, R31 ;  /* 0x0000001f18187221 */ /* 0x010fc60000010000 */
[----:B------:R-:W4:Y:S01]  /*2540*/  LDS R31, [R21.X4+0x3a0] ;  /* 0x0003a000151f7984 */ /* 0x000f220000004800 */
[----:B-----5:R-:W-:-:S03]  /*2550*/  FADD.FTZ R41, R41, R42 ;  /* 0x0000002a29297221 */ /* 0x020fc60000010000 */
[----:B------:R-:W5:Y:S01]  /*2560*/  LDS R42, [R21.X4+0x420] ;  /* 0x00042000152a7984 */ /* 0x000f620000004800 */
[----:B------:R-:W-:-:S03]  /*2570*/  FADD.FTZ R26, R26, R43 ;  /* 0x0000002b1a1a7221 */ /* 0x000fc60000010000 */
[----:B------:R-:W5:Y:S01]  /*2580*/  LDS R43, [R21.X4+0x520] ;  /* 0x00052000152b7984 */ /* 0x000f620000004800 */
[----:B------:R-:W-:-:S03]  /*2590*/  FADD.FTZ R9, R9, R44 ;  /* 0x0000002c09097221 */ /* 0x000fc60000010000 */
        /* <DEDUP_REMOVED lines=13> */
[----:B------:R-:W-:Y:S02]  /*2670*/  FADD.FTZ R14, R14, R43 ;  /* 0x0000002b0e0e7221 */ /* 0x000fe40000010000 */
[----:B------:R-:W-:Y:S02]  /*2680*/  FADD.FTZ R7, R7, R44 ;  /* 0x0000002c07077221 */ /* 0x000fe40000010000 */
[----:B0-----:R-:W-:Y:S02]  /*2690*/  FADD.FTZ R27, R27, R22 ;  /* 0x000000161b1b7221 */ /* 0x001fe40000010000 */
        /* <DEDUP_REMOVED lines=9> */
[----:B-----5:R-:W-:Y:S02]  /*2730*/  FADD.FTZ R11, R11, R42 ;  /* 0x0000002a0b0b7221 */ /* 0x020fe40000010000 */
        /* <DEDUP_REMOVED lines=8> */
[----:B----4-:R-:W-:Y:S02]  /*27c0*/  FADD.FTZ R6, R6, R31 ;  /* 0x0000001f06067221 */ /* 0x010fe40000010000 */
[----:B0-----:R-:W-:Y:S02]  /*27d0*/  FADD.FTZ R5, R5, R22 ;  /* 0x0000001605057221 */ /* 0x001fe40000010000 */
[----:B------:R-:W0:Y:S01]  /*27e0*/  LDS R22, [R21.X4+0x540] ;  /* 0x0005400015167984 */ /* 0x000e220000004800 */
[----:B-1----:R-:W-:Y:S02]  /*27f0*/  FADD.FTZ R12, R12, R23 ;  /* 0x000000170c0c7221 */ /* 0x002fe40000010000 */
[----:B--2---:R-:W-:Y:S02]  /*2800*/  FADD.FTZ R13, R13, R30 ;  /* 0x0000001e0d0d7221 */ /* 0x004fe40000010000 */
[----:B---3--:R-:W-:-:S02]  /*2810*/  FADD.FTZ R10, R10, R29 ;  /* 0x0000001d0a0a7221 */ /* 0x008fc40000010000 */
[----:B0-----:R-:W-:Y:S02]  /*2820*/  FADD.FTZ R33, R33, R22 ;  /* 0x0000001621217221 */ /* 0x001fe40000010000 */
.L_x_32:
[----:B------:R-:W-:Y:S05]  /*2830*/  BSYNC B0 ;  /* 0x0000000000007941 */ /* 0x000fea0003800000 */
.L_x_31:
[C---:B0-----:R-:W-:Y:S01]  /*2840*/  LOP3.LUT R21, R4.reuse, 0xffffffe0, RZ, 0xc0, !PT ;  /* 0xffffffe004157812 */ /* 0x041fe200078ec0ff */
[----:B------:R-:W-:Y:S01]  /*2850*/  BAR.SYNC.DEFER_BLOCKING 0x0 ;  /* 0x0000000000007b1d */ /* 0x000fe20000010000 */
[----:B------:R-:W-:Y:S02]  /*2860*/  IADD3 R22, R4, 0x1f, RZ ;  /* 0x0000001f04167810 */ /* 0x000fe40007ffe0ff */
[----:B------:R-:W-:-:S03]  /*2870*/  ISETP.NE.OR P1, PT, R21, 0x20, P0 ;  /* 0x000000201500780c */ /* 0x000fc60000725670 */
[----:B------:R-:W-:Y:S10]  /*2880*/  BSSY B0, `(.L_x_33) ;  /* 0x0000025000007945 */ /* 0x000ff40003800000 */
[----:B------:R-:W-:Y:S05]  /*2890*/  @P1 BRA `(.L_x_34) ;  /* 0x0000023000001947 */ /* 0x000fea0003800000 */
[----:B------:R-:W-:-:S04]  /*28a0*/  SHF.R.S32.HI R21, RZ, 0x1f, R16 ;  /* 0x0000001fff157819 */ /* 0x000fc80000011410 */
        /* <DEDUP_REMOVED lines=17> */
[----:B------:R0:W-:Y:S04]  /*29c0*/  STS [R21.X4], R32 ;  /* 0x0000002015007388 */ /* 0x0001e80000004800 */
[----:B------:R0:W-:Y:S04]  /*29d0*/  STS [R21.X4+0x20], R15 ;  /* 0x0000200f15007388 */ /* 0x0001e80000004800 */
        /* <DEDUP_REMOVED lines=14> */
[----:B------:R0:W-:Y:S02]  /*2ac0*/  STS [R21.X4+0x200], R7 ;  /* 0x0002000715007388 */ /* 0x0001e40000004800 */
.L_x_34:
[----:B------:R-:W-:Y:S05]  /*2ad0*/  BSYNC B0 ;  /* 0x0000000000007941 */ /* 0x000fea0003800000 */
.L_x_33:
[----:B------:R-:W-:Y:S01]  /*2ae0*/  BAR.SYNC.DEFER_BLOCKING 0x0 ;  /* 0x0000000000007b1d */ /* 0x000fe20000010000 */
[----:B------:R-:W-:-:S02]  /*2af0*/  ISETP.GT.OR P1, PT, R4, 0x1f, P0 ;  /* 0x0000001f0400780c */ /* 0x000fc40000724670 */
[----:B------:R-:W-:-:S03]  /*2b00*/  ISETP.GT.U32.AND P2, PT, R22, 0x3e, PT ;  /* 0x0000003e1600780c */ /* 0x000fc60003f44070 */
        /* <DEDUP_REMOVED lines=31> */
[----:B------:R-:W-:-:S03]  /*2d00*/  FADD.FTZ R3, R3, R44 ;  /* 0x0000002c03037221 */ /* 0x000fc60000010000 */
[----:B------:R-:W5:Y:S01]  /*2d10*/  LDS R44, [R20.X4+0x600] ;  /* 0x00060000142c7984 */ /* 0x000f620000004800 */
        /* <DEDUP_REMOVED lines=30> */
[----:B0-----:R-:W-:Y:S02]  /*2f00*/  FADD.FTZ R35, R35, R4 ;  /* 0x0000000423237221 */ /* 0x001fe40000010000 */
[----:B-1----:R-:W-:Y:S02]  /*2f10*/  FADD.FTZ R14, R14, R21 ;  /* 0x000000150e0e7221 */ /* 0x002fe40000010000 */
[----:B--2---:R-:W-:Y:S02]  /*2f20*/  FADD.FTZ R33, R33, R22 ;  /* 0x0000001621217221 */ /* 0x004fe40000010000 */
[----:B---3--:R-:W-:Y:S02]  /*2f30*/  FADD.FTZ R12, R12, R23 ;  /* 0x000000170c0c7221 */ /* 0x008fe40000010000 */
[----:B----4-:R-:W-:-:S02]  /*2f40*/  FADD.FTZ R10, R10, R29 ;  /* 0x0000001d0a0a7221 */ /* 0x010fc40000010000 */
[----:B-----5:R-:W-:Y:S02]  /*2f50*/  FADD.FTZ R13, R13, R30 ;  /* 0x0000001e0d0d7221 */ /* 0x020fe40000010000 */
.L_x_36:
[----:B------:R-:W-:Y:S05]  /*2f60*/  BSYNC B0 ;  /* 0x0000000000007941 */ /* 0x000fea0003800000 */
.L_x_35:
[----:B------:R-:W-:Y:S06]  /*2f70*/  BAR.SYNC.DEFER_BLOCKING 0x0 ;  /* 0x0000000000007b1d */ /* 0x000fec0000010000 */
[----:B------:R-:W-:Y:S05]  /*2f80*/  @P2 EXIT ;  /* 0x000000000000294d */ /* 0x000fea0003800000 */
[----:B------:R-:W-:Y:S05]  /*2f90*/  @P0 EXIT ;  /* 0x000000000000094d */ /* 0x000fea0003800000 */
[----:B------:R-:W1:Y:S01]  /*2fa0*/  S2UR UR4, SR_CTAID.Z ;  /* 0x00000000000479c3 */ /* 0x000e620000002700 */
[----:B------:R-:W-:Y:S01]  /*2fb0*/  ULDC UR6, c[0x0][0xc] ;  /* 0x0000030000067ab9 */ /* 0x000fe20000000800 */
[----:B0-----:R-:W-:Y:S01]  /*2fc0*/  SHF.R.S32.HI R21, RZ, 0x1f, R16 ;  /* 0x0000001fff157819 */ /* 0x001fe20000011410 */
[----:B------:R-:W-:Y:S01]  /*2fd0*/  UIMAD UR6, UR38, UR6, URZ ;  /* 0x00000006260672a4 */ /* 0x000fe2000f8e023f */
[----:B------:R-:W-:Y:S01]  /*2fe0*/  F2FP.BF16.PACK_AB R28, R28, R19 ;  /* 0x000000131c1c723e */ /* 0x000fe200000010ff */
[----:B------:R-:W-:Y:S01]  /*2ff0*/  ULDC UR8, c[0x0][0x14] ;  /* 0x0000050000087ab9 */ /* 0x000fe20000000800 */
[----:B------:R-:W-:Y:S01]  /*3000*/  LEA.HI R4, R21, R16, RZ, 0x2 ;  /* 0x0000001015047211 */ /* 0x000fe200078f10ff */
[----:B------:R-:W-:Y:S01]  /*3010*/  UIMAD UR5, UR39, UR8, URZ ;  /* 0x00000008270572a4 */ /* 0x000fe2000f8e023f */
[----:B------:R-:W-:Y:S01]  /*3020*/  PRMT R45, R28, 0x7632, R45 ;  /* 0x000076321c2d7816 */ /* 0x000fe2000000002d */
[----:B------:R-:W-:Y:S01]  /*3030*/  UIMAD UR6, UR6, UR8, URZ ;  /* 0x00000008060672a4 */ /* 0x000fe2000f8e023f */
[----:B------:R-:W-:Y:S01]  /*3040*/  SHF.R.S32.HI R4, RZ, 0x2, R4 ;  /* 0x00000002ff047819 */ /* 0x000fe20000011404 */
[----:B------:R-:W-:Y:S01]  /*3050*/  USHF.L.U32 UR5, UR5, 0x8, URZ ;  /* 0x0000000805057899 */ /* 0x000fe2000800063f */
[----:B------:R-:W-:Y:S01]  /*3060*/  F2FP.BF16.PACK_AB R39, R40, R39 ;  /* 0x000000272827723e */ /* 0x000fe200000010ff */
[----:B------:R-:W-:Y:S01]  /*3070*/  USHF.L.U32 UR6, UR6, 0x8, URZ ;  /* 0x0000000806067899 */ /* 0x000fe2000800063f */
[C---:B------:R-:W-:Y:S01]  /*3080*/  IADD3 R16, R4.reuse, 0x8, RZ ;  /* 0x0000000804107810 */ /* 0x040fe20007ffe0ff */
[----:B------:R-:W-:Y:S01]  /*3090*/  USHF.R.S32.HI UR8, URZ, 0x1f, UR5 ;  /* 0x0000001f3f087899 */ /* 0x000fe20008011405 */
[C---:B------:R-:W-:Y:S01]  /*30a0*/  IADD3 R29, R4.reuse, 0x10, RZ ;  /* 0x00000010041d7810 */ /* 0x040fe20007ffe0ff */
[----:B------:R-:W-:Y:S01]  /*30b0*/  USHF.R.S32.HI UR9, URZ, 0x1f, UR6 ;  /* 0x0000001f3f097899 */ /* 0x000fe20008011406 */
[----:B------:R-:W-:-:S02]  /*30c0*/  IADD3 R31, R4, 0x18, RZ ;  /* 0x00000018041f7810 */ /* 0x000fc40007ffe0ff */
[----:B------:R-:W-:Y:S02]  /*30d0*/  F2FP.BF16.PACK_AB R38, R38, R41 ;  /* 0x000000292626723e */ /* 0x000fe400000010ff */
[----:B------:R-:W-:Y:S01]  /*30e0*/  PRMT R41, R39, 0x7610, R41 ;  /* 0x0000761027297816 */ /* 0x000fe20000000029 */
[----:B-1----:R-:W-:Y:S01]  /*30f0*/  USHF.L.U32 UR4, UR4, 0x8, URZ ;  /* 0x0000000804047899 */ /* 0x002fe2000800063f */
[----:B------:R-:W-:Y:S02]  /*3100*/  F2FP.BF16.PACK_AB R3, R32, R3 ;  /* 0x000000032003723e */ /* 0x000fe400000010ff */
[----:B------:R-:W-:Y:S01]  /*3110*/  F2FP.BF16.PACK_AB R32, R37, R36 ;  /* 0x000000242520723e */ /* 0x000fe200000010ff */
[----:B------:R-:W-:Y:S01]  /*3120*/  USHF.R.S32.HI UR7, URZ, 0x1f, UR4 ;  /* 0x0000001f3f077899 */ /* 0x000fe20008011404 */
[----:B------:R-:W-:Y:S01]  /*3130*/  F2FP.BF16.PACK_AB R15, R2, R15 ;  /* 0x0000000f020f723e */ /* 0x000fe200000010ff */
[----:B------:R-:W-:Y:S01]  /*3140*/  UIADD3 UR4, UP0, UP1, UR6, UR5, UR4 ;  /* 0x0000000506047290 */ /* 0x000fe2000f91e004 */
[----:B------:R-:W-:-:S02]  /*3150*/  F2FP.BF16.PACK_AB R0, R0, R5 ;  /* 0x000000050000723e */ /* 0x000fc400000010ff */
[----:B------:R-:W-:Y:S01]  /*3160*/  F2FP.BF16.PACK_AB R34, R35, R34 ;  /* 0x000000222322723e */ /* 0x000fe200000010ff */
[----:B------:R-:W-:Y:S01]  /*3170*/  UIADD3.X UR7, UR9, UR8, UR7, UP0, UP1 ;  /* 0x0000000809077290 */ /* 0x000fe200087e2407 */
[----:B------:R-:W-:Y:S02]  /*3180*/  F2FP.BF16.PACK_AB R14, R33, R14 ;  /* 0x0000000e210e723e */ /* 0x000fe400000010ff */
[----:B------:R-:W-:Y:S02]  /*3190*/  IADD3 R21, P1, R16, UR4, RZ ;  /* 0x0000000410157c10 */ /* 0x000fe4000ff3e0ff */
[----:B------:R-:W-:Y:S02]  /*31a0*/  IADD3 R23, P0, R4, UR4, RZ ;  /* 0x0000000404177c10 */ /* 0x000fe4000ff1e0ff */
[----:B------:R-:W-:Y:S02]  /*31b0*/  LEA.HI.X.SX32 R16, R16, UR7, 0x1, P1 ;  /* 0x0000000710107c11 */ /* 0x000fe400088f0eff */
[----:B------:R-:W-:-:S02]  /*31c0*/  LEA.HI.X.SX32 R30, R4, UR7, 0x1, P0 ;  /* 0x00000007041e7c11 */ /* 0x000fc400080f0eff */
[----:B------:R-:W-:Y:S02]  /*31d0*/  LEA R22, P0, R23, c[0x0][0x160], 0x1 ;  /* 0x0000580017167a11 */ /* 0x000fe400078008ff */
[----:B------:R-:W-:Y:S02]  /*31e0*/  LEA R20, P1, R21, c[0x0][0x160], 0x1 ;  /* 0x0000580015147a11 */ /* 0x000fe400078208ff */
[----:B------:R-:W-:Y:S02]  /*31f0*/  LEA.HI.X R23, R23, c[0x0][0x164], R30, 0x1, P0 ;  /* 0x0000590017177a11 */ /* 0x000fe400000f0c1e */
[----:B------:R-:W-:Y:S02]  /*3200*/  LEA.HI.X R21, R21, c[0x0][0x164], R16, 0x1, P1 ;  /* 0x0000590015157a11 */ /* 0x000fe400008f0c10 */
[----:B------:R-:W-:Y:S02]  /*3210*/  IADD3 R16, P0, R29, UR4, RZ ;  /* 0x000000041d107c10 */ /* 0x000fe4000ff1e0ff */
[----:B------:R-:W-:-:S02]  /*3220*/  F2FP.BF16.PACK_AB R30, R18, R17 ;  /* 0x00000011121e723e */ /* 0x000fc400000010ff */
[----:B------:R-:W-:Y:S02]  /*3230*/  LEA.HI.X.SX32 R29, R29, UR7, 0x1, P0 ;  /* 0x000000071d1d7c11 */ /* 0x000fe400080f0eff */
[----:B------:R-:W-:Y:S02]  /*3240*/  PRMT R43, R30, 0x7610, R43 ;  /* 0x000076101e2b7816 */ /* 0x000fe4000000002b */
[C---:B------:R-:W-:Y:S02]  /*3250*/  LEA R18, P0, R16.reuse, c[0x0][0x160], 0x1 ;  /* 0x0000580010127a11 */ /* 0x040fe400078008ff */
[C---:B------:R-:W-:Y:S01]  /*3260*/  IADD3 R17, P1, R31.reuse, UR4, RZ ;  /* 0x000000041f117c10 */ /* 0x040fe2000ff3e0ff */
[----:B------:R0:W-:Y:S01]  /*3270*/  STG.E.U16 [R22.64], R43 ;  /* 0x0000002b16007986 */ /* 0x0001e2000c101524 */
[----:B------:R-:W-:Y:S02]  /*3280*/  LEA.HI.X R19, R16, c[0x0][0x164], R29, 0x1, P0 ;  /* 0x0000590010137a11 */ /* 0x000fe400000f0c1d */
[----:B------:R-:W-:-:S02]  /*3290*/  LEA.HI.X.SX32 R42, R31, UR7, 0x1, P1 ;  /* 0x000000071f2a7c11 */ /* 0x000fc400088f0eff */
[C---:B------:R-:W-:Y:S02]  /*32a0*/  LEA R16, P0, R17.reuse, c[0x0][0x160], 0x1 ;  /* 0x0000580011107a11 */ /* 0x040fe400078008ff */
[----:B------:R-:W-:Y:S02]  /*32b0*/  IADD3 R29, R4, 0x28, RZ ;  /* 0x00000028041d7810 */ /* 0x000fe40007ffe0ff */
[----:B------:R-:W-:Y:S02]  /*32c0*/  PRMT R44, R30, 0x7632, R44 ;  /* 0x000076321e2c7816 */ /* 0x000fe4000000002c */
[----:B------:R-:W-:Y:S02]  /*32d0*/  LEA.HI.X R17, R17, c[0x0][0x164], R42, 0x1, P0 ;  /* 0x0000590011117a11 */ /* 0x000fe400000f0c2a */
[----:B0-----:R-:W-:Y:S01]  /*32e0*/  PRMT R23, R28, 0x7610, R23 ;  /* 0x000076101c177816 */ /* 0x001fe20000000017 */
[----:B------:R0:W-:Y:S01]  /*32f0*/  STG.E.U16 [R20.64], R44 ;  /* 0x0000002c14007986 */ /* 0x0001e2000c101524 */
[----:B------:R-:W-:-:S02]  /*3300*/  IADD3 R28, R4, 0x20, RZ ;  /* 0x00000020041c7810 */ /* 0x000fc40007ffe0ff */
[----:B------:R-:W-:Y:S01]  /*3310*/  IADD3 R31, P1, R29, UR4, RZ ;  /* 0x000000041d1f7c10 */ /* 0x000fe2000ff3e0ff */
[----:B------:R1:W-:Y:S01]  /*3320*/  STG.E.U16 [R18.64], R23 ;  /* 0x0000001712007986 */ /* 0x0003e2000c101524 */
[----:B------:R-:W-:Y:S02]  /*3330*/  IADD3 R30, P0, R28, UR4, RZ ;  /* 0x000000041c1e7c10 */ /* 0x000fe4000ff1e0ff */
[C---:B------:R-:W-:Y:S01]  /*3340*/  IADD3 R42, R4.reuse, 0x30, RZ ;  /* 0x00000030042a7810 */ /* 0x040fe20007ffe0ff */
[----:B------:R2:W-:Y:S01]  /*3350*/  STG.E.U16 [R16.64], R45 ;  /* 0x0000002d10007986 */ /* 0x0005e2000c101524 */
[----:B------:R-:W-:Y:S02]  /*3360*/  IADD3 R43, R4, 0x38, RZ ;  /* 0x00000038042b7810 */ /* 0x000fe40007ffe0ff */
[----:B------:R-:W-:Y:S02]  /*3370*/  F2FP.BF16.PACK_AB R12, R13, R12 ;  /* 0x0000000c0d0c723e */ /* 0x000fe400000010ff */
[----:B0-----:R-:W-:-:S02]  /*3380*/  LEA.HI.X.SX32 R21, R28, UR7, 0x1, P0 ;  /* 0x000000071c157c11 */ /* 0x001fc400080f0eff */
[----:B------:R-:W-:Y:S02]  /*3390*/  LEA.HI.X.SX32 R44, R29, UR7, 0x1, P1 ;  /* 0x000000071d2c7c11 */ /* 0x000fe400088f0eff */
[----:B------:R-:W-:Y:S02]  /*33a0*/  LEA R22, P0, R30, c[0x0][0x160], 0x1 ;  /* 0x000058001e167a11 */ /* 0x000fe400078008ff */
[----:B------:R-:W-:Y:S02]  /*33b0*/  LEA R20, P1, R31, c[0x0][0x160], 0x1 ;  /* 0x000058001f147a11 */ /* 0x000fe400078208ff */
[----:B------:R-:W-:Y:S02]  /*33c0*/  IADD3 R29, P2, R42, UR4, RZ ;  /* 0x000000042a1d7c10 */ /* 0x000fe4000ff5e0ff */
[----:B------:R-:W-:Y:S02]  /*33d0*/  IADD3 R28, P3, R43, UR4, RZ ;  /* 0x000000042b1c7c10 */ /* 0x000fe4000ff7e0ff */
[----:B-1----:R-:W-:-:S02]  /*33e0*/  LEA.HI.X R23, R30, c[0x0][0x164], R21, 0x1, P0 ;  /* 0x000059001e177a11 */ /* 0x002fc400000f0c15 */
[----:B------:R-:W-:Y:S02]  /*33f0*/  LEA.HI.X R21, R31, c[0x0][0x164], R44, 0x1, P1 ;  /* 0x000059001f157a11 */ /* 0x000fe400008f0c2c */
[----:B------:R-:W-:Y:S02]  /*3400*/  LEA.HI.X.SX32 R42, R42, UR7, 0x1, P2 ;  /* 0x000000072a2a7c11 */ /* 0x000fe400090f0eff */
[----:B------:R-:W-:Y:S02]  /*3410*/  LEA R18, P0, R29, c[0x0][0x160], 0x1 ;  /* 0x000058001d127a11 */ /* 0x000fe400078008ff */
[----:B------:R-:W-:Y:S02]  /*3420*/  LEA.HI.X.SX32 R43, R43, UR7, 0x1, P3 ;  /* 0x000000072b2b7c11 */ /* 0x000fe400098f0eff */
[----:B--2---:R-:W-:Y:S02]  /*3430*/  LEA R16, P1, R28, c[0x0][0x160], 0x1 ;  /* 0x000058001c107a11 */ /* 0x004fe400078208ff */
[----:B------:R-:W-:-:S02]  /*3440*/  IADD3 R30, R4, 0x40, RZ ;  /* 0x00000040041e7810 */ /* 0x000fc40007ffe0ff */
[----:B------:R-:W-:Y:S02]  /*3450*/  LEA.HI.X R19, R29, c[0x0][0x164], R42, 0x1, P0 ;  /* 0x000059001d137a11 */ /* 0x000fe400000f0c2a */
[----:B------:R-:W-:Y:S02]  /*3460*/  LEA.HI.X R17, R28, c[0x0][0x164], R43, 0x1, P1 ;  /* 0x000059001c117a11 */ /* 0x000fe400008f0c2b */
[----:B------:R-:W-:Y:S02]  /*3470*/  IADD3 R29, P0, R30, UR4, RZ ;  /* 0x000000041e1d7c10 */ /* 0x000fe4000ff1e0ff */
[----:B------:R-:W-:Y:S02]  /*3480*/  F2FP.BF16.PACK_AB R28, R27, R26 ;  /* 0x0000001a1b1c723e */ /* 0x000fe400000010ff */
[----:B------:R-:W-:Y:S02]  /*3490*/  IADD3 R26, R4, 0x48, RZ ;  /* 0x00000048041a7810 */ /* 0x000fe40007ffe0ff */
[----:B------:R-:W-:-:S02]  /*34a0*/  F2FP.BF16.PACK_AB R31, R25, R24 ;  /* 0x00000018191f723e */ /* 0x000fc400000010ff */
[----:B------:R-:W-:Y:S02]  /*34b0*/  LEA.HI.X.SX32 R30, R30, UR7, 0x1, P0 ;  /* 0x000000071e1e7c11 */ /* 0x000fe400080f0eff */
[C---:B------:R-:W-:Y:S02]  /*34c0*/  LEA R24, P0, R29.reuse, c[0x0][0x160], 0x1 ;  /* 0x000058001d187a11 */ /* 0x040fe400078008ff */
[C---:B------:R-:W-:Y:S02]  /*34d0*/  IADD3 R27, P1, R26.reuse, UR4, RZ ;  /* 0x000000041a1b7c10 */ /* 0x040fe4000ff3e0ff */
[----:B------:R-:W-:Y:S02]  /*34e0*/  LEA.HI.X R25, R29, c[0x0][0x164], R30, 0x1, P0 ;  /* 0x000059001d197a11 */ /* 0x000fe400000f0c1e */
[----:B------:R-:W-:Y:S02]  /*34f0*/  LEA.HI.X.SX32 R30, R26, UR7, 0x1, P1 ;  /* 0x000000071a1e7c11 */ /* 0x000fe400088f0eff */
[----:B------:R-:W-:-:S02]  /*3500*/  LEA R26, P0, R27, c[0x0][0x160], 0x1 ;  /* 0x000058001b1a7a11 */ /* 0x000fc400078008ff */
[----:B------:R-:W-:Y:S02]  /*3510*/  PRMT R44, R31, 0x7610, R44 ;  /* 0x000076101f2c7816 */ /* 0x000fe4000000002c */
[--C-:B------:R-:W-:Y:S02]  /*3520*/  LEA.HI.X R27, R27, c[0x0][0x164], R30.reuse, 0x1, P0 ;  /* 0x000059001b1b7a11 */ /* 0x100fe400000f0c1e */
[----:B------:R-:W-:Y:S01]  /*3530*/  PRMT R30, R31, 0x7632, R30 ;  /* 0x000076321f1e7816 */ /* 0x000fe2000000001e */
[----:B------:R0:W-:Y:S01]  /*3540*/  STG.E.U16 [R22.64], R44 ;  /* 0x0000002c16007986 */ /* 0x0001e2000c101524 */
[C---:B------:R-:W-:Y:S02]  /*3550*/  IADD3 R29, R4.reuse, 0x58, RZ ;  /* 0x00000058041d7810 */ /* 0x040fe40007ffe0ff */
[----:B------:R-:W-:Y:S01]  /*3560*/  IADD3 R42, R4, 0x60, RZ ;  /* 0x00000060042a7810 */ /* 0x000fe20007ffe0ff */
[----:B------:R1:W-:Y:S01]  /*3570*/  STG.E.U16 [R20.64], R30 ;  /* 0x0000001e14007986 */ /* 0x0003e2000c101524 */
[----:B------:R-:W-:-:S02]  /*3580*/  IADD3 R31, P1, R29, UR4, RZ ;  /* 0x000000041d1f7c10 */ /* 0x000fc4000ff3e0ff */
[----:B------:R-:W-:Y:S02]  /*3590*/  PRMT R45, R38, 0x7632, R45 ;  /* 0x00007632262d7816 */ /* 0x000fe4000000002d */
[----:B------:R-:W-:Y:S02]  /*35a0*/  PRMT R13, R14, 0x7632, R13 ;  /* 0x000076320e0d7816 */ /* 0x000fe4000000000d */
[----:B------:R-:W-:Y:S02]  /*35b0*/  F2FP.BF16.PACK_AB R10, R11, R10 ;  /* 0x0000000a0b0a723e */ /* 0x000fe400000010ff */
[----:B0-----:R-:W-:Y:S02]  /*35c0*/  PRMT R23, R28, 0x7610, R23 ;  /* 0x000076101c177816 */ /* 0x001fe40000000017 */
[----:B------:R-:W-:Y:S02]  /*35d0*/  IADD3 R22, R4, 0x68, RZ ;  /* 0x0000006804167810 */ /* 0x000fe40007ffe0ff */
[----:B-1----:R-:W-:Y:S01]  /*35e0*/  PRMT R21, R28, 0x7632, R21 ;  /* 0x000076321c157816 */ /* 0x002fe20000000015 */
[----:B------:R0:W-:Y:S01]  /*35f0*/  STG.E.U16 [R18.64], R23 ;  /* 0x0000001712007986 */ /* 0x0001e2000c101524 */
[----:B------:R-:W-:-:S02]  /*3600*/  IADD3 R28, R4, 0x50, RZ ;  /* 0x00000050041c7810 */ /* 0x000fc40007ffe0ff */
[----:B------:R-:W-:Y:S01]  /*3610*/  LEA.HI.X.SX32 R20, R29, UR7, 0x1, P1 ;  /* 0x000000071d147c11 */ /* 0x000fe200088f0eff */
[----:B------:R1:W-:Y:S01]  /*3620*/  STG.E.U16 [R16.64], R21 ;  /* 0x0000001510007986 */ /* 0x0003e2000c101524 */
[C---:B------:R-:W-:Y:S02]  /*3630*/  IADD3 R43, P0, R28.reuse, UR4, RZ ;  /* 0x000000041c2b7c10 */ /* 0x040fe4000ff1e0ff */
[----:B------:R-:W-:Y:S01]  /*3640*/  LEA R30, P1, R31, c[0x0][0x160], 0x1 ;  /* 0x000058001f1e7a11 */ /* 0x000fe200078208ff */
[----:B------:R2:W-:Y:S01]  /*3650*/  STG.E.U16 [R24.64], R41 ;  /* 0x0000002918007986 */ /* 0x0005e2000c101524 */
[----:B------:R-:W-:Y:S02]  /*3660*/  LEA.HI.X.SX32 R44, R28, UR7, 0x1, P0 ;  /* 0x000000071c2c7c11 */ /* 0x000fe400080f0eff */
[----:B------:R-:W-:Y:S02]  /*3670*/  LEA R28, P0, R43, c[0x0][0x160], 0x1 ;  /* 0x000058002b1c7a11 */ /* 0x000fe400078008ff */
[----:B0-----:R-:W-:-:S02]  /*3680*/  IADD3 R18, P2, R42, UR4, RZ ;  /* 0x000000042a127c10 */ /* 0x001fc4000ff5e0ff */
[----:B------:R-:W-:Y:S02]  /*3690*/  IADD3 R19, P3, R22, UR4, RZ ;  /* 0x0000000416137c10 */ /* 0x000fe4000ff7e0ff */
[----:B-1----:R-:W-:Y:S02]  /*36a0*/  LEA.HI.X.SX32 R17, R42, UR7, 0x1, P2 ;  /* 0x000000072a117c11 */ /* 0x002fe400090f0eff */
[----:B------:R-:W-:Y:S02]  /*36b0*/  LEA.HI.X R29, R43, c[0x0][0x164], R44, 0x1, P0 ;  /* 0x000059002b1d7a11 */ /* 0x000fe400000f0c2c */
[----:B------:R-:W-:Y:S02]  /*36c0*/  LEA.HI.X.SX32 R42, R22, UR7, 0x1, P3 ;  /* 0x00000007162a7c11 */ /* 0x000fe400098f0eff */
[----:B------:R-:W-:Y:S02]  /*36d0*/  LEA R22, P0, R18, c[0x0][0x160], 0x1 ;  /* 0x0000580012167a11 */ /* 0x000fe400078008ff */
[----:B------:R-:W-:-:S02]  /*36e0*/  IADD3 R16, R4, 0x70, RZ ;  /* 0x0000007004107810 */ /* 0x000fc40007ffe0ff */
[----:B------:R-:W-:Y:S02]  /*36f0*/  LEA.HI.X R23, R18, c[0x0][0x164], R17, 0x1, P0 ;  /* 0x0000590012177a11 */ /* 0x000fe400000f0c11 */
[----:B------:R-:W-:Y:S02]  /*3700*/  LEA.HI.X R31, R31, c[0x0][0x164], R20, 0x1, P1 ;  /* 0x000059001f1f7a11 */ /* 0x000fe400008f0c14 */
[----:B------:R-:W-:Y:S02]  /*3710*/  IADD3 R17, P0, R16, UR4, RZ ;  /* 0x0000000410117c10 */ /* 0x000fe4000ff1e0ff */
[----:B------:R-:W-:Y:S02]  /*3720*/  LEA R20, P1, R19, c[0x0][0x160], 0x1 ;  /* 0x0000580013147a11 */ /* 0x000fe400078208ff */
[----:B------:R-:W-:Y:S02]  /*3730*/  IADD3 R18, R4, 0x78, RZ ;  /* 0x0000007804127810 */ /* 0x000fe40007ffe0ff */
[----:B------:R-:W-:-:S02]  /*3740*/  LEA.HI.X.SX32 R40, R16, UR7, 0x1, P0 ;  /* 0x0000000710287c11 */ /* 0x000fc400080f0eff */
[----:B------:R-:W-:Y:S02]  /*3750*/  LEA.HI.X R21, R19, c[0x0][0x164], R42, 0x1, P1 ;  /* 0x0000590013157a11 */ /* 0x000fe400008f0c2a */
[C---:B------:R-:W-:Y:S02]  /*3760*/  LEA R16, P0, R17.reuse, c[0x0][0x160], 0x1 ;  /* 0x0000580011107a11 */ /* 0x040fe400078008ff */
[C---:B------:R-:W-:Y:S02]  /*3770*/  IADD3 R19, P1, R18.reuse, UR4, RZ ;  /* 0x0000000412137c10 */ /* 0x040fe4000ff3e0ff */
[----:B------:R-:W-:Y:S02]  /*3780*/  LEA.HI.X R17, R17, c[0x0][0x164], R40, 0x1, P0 ;  /* 0x0000590011117a11 */ /* 0x000fe400000f0c28 */
[----:B------:R-:W-:Y:S02]  /*3790*/  LEA.HI.X.SX32 R40, R18, UR7, 0x1, P1 ;  /* 0x0000000712287c11 */ /* 0x000fe400088f0eff */
[----:B------:R-:W-:-:S02]  /*37a0*/  PRMT R44, R39, 0x7632, R44 ;  /* 0x00007632272c7816 */ /* 0x000fc4000000002c */
[C---:B------:R-:W-:Y:S02]  /*37b0*/  LEA R18, P0, R19.reuse, c[0x0][0x160], 0x1 ;  /* 0x0000580013127a11 */ /* 0x040fe400078008ff */
[----:B--2---:R-:W-:Y:S01]  /*37c0*/  PRMT R25, R38, 0x7610, R25 ;  /* 0x0000761026197816 */ /* 0x004fe20000000019 */
[----:B------:R0:W-:Y:S01]  /*37d0*/  STG.E.U16 [R26.64], R44 ;  /* 0x0000002c1a007986 */ /* 0x0001e2000c101524 */
[C---:B------:R-:W-:Y:S02]  /*37e0*/  IADD3 R39, R4.reuse, 0x88, RZ ;  /* 0x0000008804277810 */ /* 0x040fe40007ffe0ff */
[----:B------:R-:W-:Y:S01]  /*37f0*/  IADD3 R38, R4, 0x80, RZ ;  /* 0x0000008004267810 */ /* 0x000fe20007ffe0ff */
[----:B------:R1:W-:Y:S01]  /*3800*/  STG.E.U16 [R28.64], R25 ;  /* 0x000000191c007986 */ /* 0x0003e2000c101524 */
[----:B------:R-:W-:Y:S02]  /*3810*/  LEA.HI.X R19, R19, c[0x0][0x164], R40, 0x1, P0 ;  /* 0x0000590013137a11 */ /* 0x000fe400000f0c28 */
[----:B------:R-:W-:Y:S01]  /*3820*/  IADD3 R42, P1, R39, UR4, RZ ;  /* 0x00000004272a7c10 */ /* 0x000fe2000ff3e0ff */
[----:B------:R2:W-:Y:S01]  /*3830*/  STG.E.U16 [R30.64], R45 ;  /* 0x0000002d1e007986 */ /* 0x0005e2000c101524 */
[----:B------:R-:W-:-:S02]  /*3840*/  IADD3 R43, P0, R38, UR4, RZ ;  /* 0x00000004262b7c10 */ /* 0x000fc4000ff1e0ff */
[C---:B------:R-:W-:Y:S02]  /*3850*/  IADD3 R40, R4.reuse, 0x90, RZ ;  /* 0x0000009004287810 */ /* 0x040fe40007ffe0ff */
[----:B------:R-:W-:Y:S02]  /*3860*/  IADD3 R41, R4, 0x98, RZ ;  /* 0x0000009804297810 */ /* 0x000fe40007ffe0ff */
[----:B0-----:R-:W-:Y:S02]  /*3870*/  LEA.HI.X.SX32 R27, R39, UR7, 0x1, P1 ;  /* 0x00000007271b7c11 */ /* 0x001fe400088f0eff */
[----:B------:R-:W-:Y:S02]  /*3880*/  LEA.HI.X.SX32 R38, R38, UR7, 0x1, P0 ;  /* 0x0000000726267c11 */ /* 0x000fe400080f0eff */
[----:B------:R-:W-:Y:S02]  /*3890*/  LEA R26, P1, R42, c[0x0][0x160], 0x1 ;  /* 0x000058002a1a7a11 */ /* 0x000fe400078208ff */
[----:B------:R-:W-:-:S02]  /*38a0*/  LEA R24, P0, R43, c[0x0][0x160], 0x1 ;  /* 0x000058002b187a11 */ /* 0x000fc400078008ff */
[----:B-1----:R-:W-:Y:S02]  /*38b0*/  IADD3 R29, P2, R40, UR4, RZ ;  /* 0x00000004281d7c10 */ /* 0x002fe4000ff5e0ff */
[----:B------:R-:W-:Y:S02]  /*38c0*/  IADD3 R39, P3, R41, UR4, RZ ;  /* 0x0000000429277c10 */ /* 0x000fe4000ff7e0ff */
[----:B------:R-:W-:Y:S02]  /*38d0*/  LEA.HI.X R27, R42, c[0x0][0x164], R27, 0x1, P1 ;  /* 0x000059002a1b7a11 */ /* 0x000fe400008f0c1b */
[----:B------:R-:W-:Y:S02]  /*38e0*/  LEA.HI.X R25, R43, c[0x0][0x164], R38, 0x1, P0 ;  /* 0x000059002b197a11 */ /* 0x000fe400000f0c26 */
[----:B------:R-:W-:Y:S02]  /*38f0*/  LEA.HI.X.SX32 R42, R40, UR7, 0x1, P2 ;  /* 0x00000007282a7c11 */ /* 0x000fe400090f0eff */
[----:B------:R-:W-:-:S02]  /*3900*/  LEA.HI.X.SX32 R40, R41, UR7, 0x1, P3 ;  /* 0x0000000729287c11 */ /* 0x000fc400098f0eff */
[----:B------:R-:W-:Y:S02]  /*3910*/  LEA R28, P0, R29, c[0x0][0x160], 0x1 ;  /* 0x000058001d1c7a11 */ /* 0x000fe400078008ff */
[----:B--2---:R-:W-:Y:S02]  /*3920*/  LEA R30, P1, R39, c[0x0][0x160], 0x1 ;  /* 0x00005800271e7a11 */ /* 0x004fe400078208ff */
[----:B------:R-:W-:Y:S02]  /*3930*/  IADD3 R38, R4, 0xa0, RZ ;  /* 0x000000a004267810 */ /* 0x000fe40007ffe0ff */
[----:B------:R-:W-:Y:S02]  /*3940*/  LEA.HI.X R29, R29, c[0x0][0x164], R42, 0x1, P0 ;  /* 0x000059001d1d7a11 */ /* 0x000fe400000f0c2a */
[----:B------:R-:W-:Y:S02]  /*3950*/  LEA.HI.X R31, R39, c[0x0][0x164], R40, 0x1, P1 ;  /* 0x00005900271f7a11 */ /* 0x000fe400008f0c28 */
[----:B------:R-:W-:-:S02]  /*3960*/  IADD3 R39, P0, R38, UR4, RZ ;  /* 0x0000000426277c10 */ /* 0x000fc4000ff1e0ff */
[----:B------:R-:W-:Y:S02]  /*3970*/  IADD3 R40, R4, 0xa8, RZ ;  /* 0x000000a804287810 */ /* 0x000fe40007ffe0ff */
[----:B------:R-:W-:Y:S02]  /*3980*/  PRMT R41, R32, 0x7610, R41 ;  /* 0x0000761020297816 */ /* 0x000fe40000000029 */
[----:B------:R-:W-:Y:S02]  /*3990*/  LEA.HI.X.SX32 R36, R38, UR7, 0x1, P0 ;  /* 0x0000000726247c11 */ /* 0x000fe400080f0eff */
[----:B------:R-:W-:Y:S01]  /*39a0*/  PRMT R45, R32, 0x7632, R45 ;  /* 0x00007632202d7816 */ /* 0x000fe2000000002d */
[----:B------:R0:W-:Y:S01]  /*39b0*/  STG.E.U16 [R22.64], R41 ;  /* 0x0000002916007986 */ /* 0x0001e2000c101524 */
[C---:B------:R-:W-:Y:S02]  /*39c0*/  LEA R38, P0, R39.reuse, c[0x0][0x160], 0x1 ;  /* 0x0000580027267a11 */ /* 0x040fe400078008ff */
[----:B------:R-:W-:Y:S01]  /*39d0*/  IADD3 R37, P1, R40, UR4, RZ ;  /* 0x0000000428257c10 */ /* 0x000fe2000ff3e0ff */
[----:B------:R1:W-:Y:S01]  /*39e0*/  STG.E.U16 [R20.64], R45 ;  /* 0x0000002d14007986 */ /* 0x0003e2000c101524 */
[----:B------:R-:W-:-:S02]  /*39f0*/  LEA.HI.X R39, R39, c[0x0][0x164], R36, 0x1, P0 ;  /* 0x0000590027277a11 */ /* 0x000fc400000f0c24 */
[----:B------:R-:W-:Y:S02]  /*3a00*/  LEA.HI.X.SX32 R40, R40, UR7, 0x1, P1 ;  /* 0x0000000728287c11 */ /* 0x000fe400088f0eff */
[----:B------:R-:W-:Y:S02]  /*3a10*/  LEA R36, P0, R37, c[0x0][0x160], 0x1 ;  /* 0x0000580025247a11 */ /* 0x000fe400078008ff */
[C---:B------:R-:W-:Y:S02]  /*3a20*/  IADD3 R32, R4.reuse, 0xb8, RZ ;  /* 0x000000b804207810 */ /* 0x040fe40007ffe0ff */
[----:B0-----:R-:W-:Y:S02]  /*3a30*/  PRMT R23, R3, 0x7610, R23 ;  /* 0x0000761003177816 */ /* 0x001fe40000000017 */
[----:B------:R-:W-:Y:S02]  /*3a40*/  LEA.HI.X R37, R37, c[0x0][0x164], R40, 0x1, P0 ;  /* 0x0000590025257a11 */ /* 0x000fe400000f0c28 */
[----:B-1----:R-:W-:Y:S01]  /*3a50*/  PRMT R21, R3, 0x7632, R21 ;  /* 0x0000763203157816 */ /* 0x002fe20000000015 */
[----:B------:R-:W-:Y:S01]  /*3a60*/  STG.E.U16 [R16.64], R23 ;  /* 0x0000001710007986 */ /* 0x000fe2000c101524 */
[----:B------:R-:W-:-:S02]  /*3a70*/  IADD3 R3, R4, 0xb0, RZ ;  /* 0x000000b004037810 */ /* 0x000fc40007ffe0ff */
[----:B------:R-:W-:Y:S01]  /*3a80*/  IADD3 R42, P1, R32, UR4, RZ ;  /* 0x00000004202a7c10 */ /* 0x000fe2000ff3e0ff */
[----:B------:R0:W-:Y:S01]  /*3a90*/  STG.E.U16 [R18.64], R21 ;  /* 0x0000001512007986 */ /* 0x0001e2000c101524 */
[C---:B------:R-:W-:Y:S02]  /*3aa0*/  IADD3 R43, P0, R3.reuse, UR4, RZ ;  /* 0x00000004032b7c10 */ /* 0x040fe4000ff1e0ff */
[C---:B------:R-:W-:Y:S02]  /*3ab0*/  IADD3 R40, R4.reuse, 0xc0, RZ ;  /* 0x000000c004287810 */ /* 0x040fe40007ffe0ff */
[----:B------:R-:W-:Y:S02]  /*3ac0*/  LEA.HI.X.SX32 R44, R3, UR7, 0x1, P0 ;  /* 0x00000007032c7c11 */ /* 0x000fe400080f0eff */
[----:B------:R-:W-:Y:S02]  /*3ad0*/  LEA R22, P0, R43, c[0x0][0x160], 0x1 ;  /* 0x000058002b167a11 */ /* 0x000fe400078008ff */
[----:B------:R-:W-:-:S02]  /*3ae0*/  IADD3 R41, R4, 0xc8, RZ ;  /* 0x000000c804297810 */ /* 0x000fc40007ffe0ff */
[----:B------:R-:W-:Y:S02]  /*3af0*/  IADD3 R3, P2, R40, UR4, RZ ;  /* 0x0000000428037c10 */ /* 0x000fe4000ff5e0ff */
[----:B0-----:R-:W-:Y:S02]  /*3b00*/  LEA.HI.X.SX32 R21, R32, UR7, 0x1, P1 ;  /* 0x0000000720157c11 */ /* 0x001fe400088f0eff */
[C---:B------:R-:W-:Y:S02]  /*3b10*/  LEA R20, P1, R42.reuse, c[0x0][0x160], 0x1 ;  /* 0x000058002a147a11 */ /* 0x040fe400078208ff */
[----:B------:R-:W-:Y:S02]  /*3b20*/  LEA.HI.X R23, R43, c[0x0][0x164], R44, 0x1, P0 ;  /* 0x000059002b177a11 */ /* 0x000fe400000f0c2c */
[----:B------:R-:W-:Y:S02]  /*3b30*/  LEA.HI.X R21, R42, c[0x0][0x164], R21, 0x1, P1 ;  /* 0x000059002a157a11 */ /* 0x000fe400008f0c15 */
[----:B------:R-:W-:-:S02]  /*3b40*/  IADD3 R17, P3, R41, UR4, RZ ;  /* 0x0000000429117c10 */ /* 0x000fc4000ff7e0ff */
[----:B------:R-:W-:Y:S02]  /*3b50*/  LEA.HI.X.SX32 R42, R40, UR7, 0x1, P2 ;  /* 0x00000007282a7c11 */ /* 0x000fe400090f0eff */
[----:B------:R-:W-:Y:S02]  /*3b60*/  LEA R18, P0, R3, c[0x0][0x160], 0x1 ;  /* 0x0000580003127a11 */ /* 0x000fe400078008ff */
[----:B------:R-:W-:Y:S02]  /*3b70*/  IADD3 R40, R4, 0xd0, RZ ;  /* 0x000000d004287810 */ /* 0x000fe40007ffe0ff */
[----:B------:R-:W-:Y:S02]  /*3b80*/  LEA.HI.X.SX32 R32, R41, UR7, 0x1, P3 ;  /* 0x0000000729207c11 */ /* 0x000fe400098f0eff */
[----:B------:R-:W-:Y:S02]  /*3b90*/  LEA R16, P1, R17, c[0x0][0x160], 0x1 ;  /* 0x0000580011107a11 */ /* 0x000fe400078208ff */
[----:B------:R-:W-:-:S02]  /*3ba0*/  LEA.HI.X R19, R3, c[0x0][0x164], R42, 0x1, P0 ;  /* 0x0000590003137a11 */ /* 0x000fc400000f0c2a */
[----:B------:R-:W-:Y:S02]  /*3bb0*/  IADD3 R3, P0, R40, UR4, RZ ;  /* 0x0000000428037c10 */ /* 0x000fe4000ff1e0ff */
[----:B------:R-:W-:Y:S02]  /*3bc0*/  IADD3 R41, R4, 0xd8, RZ ;  /* 0x000000d804297810 */ /* 0x000fe40007ffe0ff */
[----:B------:R-:W-:Y:S02]  /*3bd0*/  LEA.HI.X R17, R17, c[0x0][0x164], R32, 0x1, P1 ;  /* 0x0000590011117a11 */ /* 0x000fe400008f0c20 */
[----:B------:R-:W-:Y:S02]  /*3be0*/  F2FP.BF16.PACK_AB R32, R8, R9 ;  /* 0x000000090820723e */ /* 0x000fe400000010ff */
[----:B------:R-:W-:Y:S02]  /*3bf0*/  LEA.HI.X.SX32 R2, R40, UR7, 0x1, P0 ;  /* 0x0000000728027c11 */ /* 0x000fe400080f0eff */
[----:B------:R-:W-:-:S02]  /*3c00*/  LEA R8, P0, R3, c[0x0][0x160], 0x1 ;  /* 0x0000580003087a11 */ /* 0x000fc400078008ff */
[----:B------:R-:W-:Y:S02]  /*3c10*/  IADD3 R40, P1, R41, UR4, RZ ;  /* 0x0000000429287c10 */ /* 0x000fe4000ff3e0ff */
[----:B------:R-:W-:Y:S02]  /*3c20*/  LEA.HI.X R9, R3, c[0x0][0x164], R2, 0x1, P0 ;  /* 0x0000590003097a11 */ /* 0x000fe400000f0c02 */
[----:B------:R-:W-:Y:S02]  /*3c30*/  LEA.HI.X.SX32 R41, R41, UR7, 0x1, P1 ;  /* 0x0000000729297c11 */ /* 0x000fe400088f0eff */
[----:B------:R-:W-:Y:S02]  /*3c40*/  LEA R2, P0, R40, c[0x0][0x160], 0x1 ;  /* 0x0000580028027a11 */ /* 0x000fe400078008ff */
[C---:B------:R-:W-:Y:S02]  /*3c50*/  PRMT R45, R15.reuse, 0x7610, R45 ;  /* 0x000076100f2d7816 */ /* 0x040fe4000000002d */
[----:B------:R-:W-:-:S02]  /*3c60*/  PRMT R15, R15, 0x7632, R15 ;  /* 0x000076320f0f7816 */ /* 0x000fc4000000000f */
[----:B------:R-:W-:Y:S01]  /*3c70*/  LEA.HI.X R3, R40, c[0x0][0x164], R41, 0x1, P0 ;  /* 0x0000590028037a11 */ /* 0x000fe200000f0c29 */
[----:B------:R0:W-:Y:S01]  /*3c80*/  STG.E.U16 [R24.64], R45 ;  /* 0x0000002d18007986 */ /* 0x0001e2000c101524 */
[C---:B------:R-:W-:Y:S02]  /*3c90*/  IADD3 R40, R4.reuse, 0xe0, RZ ;  /* 0x000000e004287810 */ /* 0x040fe40007ffe0ff */
[C---:B------:R-:W-:Y:S01]  /*3ca0*/  IADD3 R41, R4.reuse, 0xe8, RZ ;  /* 0x000000e804297810 */ /* 0x040fe20007ffe0ff */
[----:B------:R1:W-:Y:S01]  /*3cb0*/  STG.E.U16 [R26.64], R15 ;  /* 0x0000000f1a007986 */ /* 0x0003e2000c101524 */
[C---:B------:R-:W-:Y:S02]  /*3cc0*/  IADD3 R43, R4.reuse, 0xf0, RZ ;  /* 0x000000f0042b7810 */ /* 0x040fe40007ffe0ff */
[----:B------:R-:W-:Y:S01]  /*3cd0*/  IADD3 R44, P1, R41, UR4, RZ ;  /* 0x00000004292c7c10 */ /* 0x000fe2000ff3e0ff */
[----:B------:R2:W-:Y:S01]  /*3ce0*/  STG.E.U16 [R28.64], R32 ;  /* 0x000000201c007986 */ /* 0x0005e2000c101524 */
[----:B------:R-:W-:-:S02]  /*3cf0*/  IADD3 R4, R4, 0xf8, RZ ;  /* 0x000000f804047810 */ /* 0x000fc40007ffe0ff */
[----:B------:R-:W-:Y:S02]  /*3d00*/  F2FP.BF16.PACK_AB R6, R7, R6 ;  /* 0x000000060706723e */ /* 0x000fe400000010ff */
[----:B0-----:R-:W-:Y:S02]  /*3d10*/  LEA.HI.X.SX32 R25, R41, UR7, 0x1, P1 ;  /* 0x0000000729197c11 */ /* 0x001fe400088f0eff */
[----:B------:R-:W-:Y:S02]  /*3d20*/  LEA R24, P1, R44, c[0x0][0x160], 0x1 ;  /* 0x000058002c187a11 */ /* 0x000fe400078208ff */
[----:B-1----:R-:W-:Y:S02]  /*3d30*/  IADD3 R15, P0, R40, UR4, RZ ;  /* 0x00000004280f7c10 */ /* 0x002fe4000ff1e0ff */
[----:B------:R-:W-:Y:S02]  /*3d40*/  LEA.HI.X R25, R44, c[0x0][0x164], R25, 0x1, P1 ;  /* 0x000059002c197a11 */ /* 0x000fe400008f0c19 */
[----:B------:R-:W-:-:S02]  /*3d50*/  LEA.HI.X.SX32 R42, R40, UR7, 0x1, P0 ;  /* 0x00000007282a7c11 */ /* 0x000fc400080f0eff */
[C---:B------:R-:W-:Y:S02]  /*3d60*/  LEA R40, P0, R15.reuse, c[0x0][0x160], 0x1 ;  /* 0x000058000f287a11 */ /* 0x040fe400078008ff */
[----:B--2---:R-:W-:Y:S02]  /*3d70*/  PRMT R29, R32, 0x7632, R29 ;  /* 0x00007632201d7816 */ /* 0x004fe4000000001d */
[----:B------:R-:W-:Y:S02]  /*3d80*/  LEA.HI.X R41, R15, c[0x0][0x164], R42, 0x1, P0 ;  /* 0x000059000f297a11 */ /* 0x000fe400000f0c2a */
[C---:B------:R-:W-:Y:S01]  /*3d90*/  IADD3 R15, P0, R43.reuse, UR4, RZ ;  /* 0x000000042b0f7c10 */ /* 0x040fe2000ff1e0ff */
[----:B------:R-:W-:Y:S01]  /*3da0*/  STG.E.U16 [R30.64], R29 ;  /* 0x0000001d1e007986 */ /* 0x000fe2000c101524 */
[----:B------:R-:W-:Y:S02]  /*3db0*/  IADD3 R42, P2, R4, UR4, RZ ;  /* 0x00000004042a7c10 */ /* 0x000fe4000ff5e0ff */
[----:B------:R-:W-:Y:S01]  /*3dc0*/  LEA.HI.X.SX32 R28, R43, UR7, 0x1, P0 ;  /* 0x000000072b1c7c11 */ /* 0x000fe200080f0eff */
[----:B------:R0:W-:Y:S01]  /*3dd0*/  STG.E.U16 [R38.64], R0 ;  /* 0x0000000026007986 */ /* 0x0001e2000c101524 */
[----:B------:R-:W-:-:S02]  /*3de0*/  LEA R26, P0, R15, c[0x0][0x160], 0x1 ;  /* 0x000058000f1a7a11 */ /* 0x000fc400078008ff */
[----:B------:R-:W-:Y:S02]  /*3df0*/  LEA.HI.X.SX32 R5, R4, UR7, 0x1, P2 ;  /* 0x0000000704057c11 */ /* 0x000fe400090f0eff */
[--C-:B------:R-:W-:Y:S02]  /*3e00*/  LEA.HI.X R27, R15, c[0x0][0x164], R28.reuse, 0x1, P0 ;  /* 0x000059000f1b7a11 */ /* 0x100fe400000f0c1c */
[----:B------:R-:W-:Y:S02]  /*3e10*/  PRMT R15, R0, 0x7632, R15 ;  /* 0x00007632000f7816 */ /* 0x000fe4000000000f */
[----:B------:R-:W-:Y:S02]  /*3e20*/  PRMT R28, R34, 0x7632, R28 ;  /* 0x00007632221c7816 */ /* 0x000fe4000000001c */
[----:B------:R-:W-:Y:S01]  /*3e30*/  LEA R4, P1, R42, c[0x0][0x160], 0x1 ;  /* 0x000058002a047a11 */ /* 0x000fe200078208ff */
[----:B------:R-:W-:Y:S01]  /*3e40*/  STG.E.U16 [R36.64], R15 ;  /* 0x0000000f24007986 */ /* 0x000fe2000c101524 */
[----:B0-----:R-:W-:-:S02]  /*3e50*/  PRMT R0, R12, 0x7632, R0 ;  /* 0x000076320c007816 */ /* 0x001fc40000000000 */
[----:B------:R-:W-:Y:S01]  /*3e60*/  LEA.HI.X R5, R42, c[0x0][0x164], R5, 0x1, P1 ;  /* 0x000059002a057a11 */ /* 0x000fe200008f0c05 */
[----:B------:R-:W-:Y:S01]  /*3e70*/  STG.E.U16 [R22.64], R34 ;  /* 0x0000002216007986 */ /* 0x000fe2000c101524 */
[----:B------:R-:W-:-:S03]  /*3e80*/  PRMT R7, R6, 0x7632, R7 ;  /* 0x0000763206077816 */ /* 0x000fc60000000007 */
[----:B------:R-:W-:Y:S04]  /*3e90*/  STG.E.U16 [R20.64], R28 ;  /* 0x0000001c14007986 */ /* 0x000fe8000c101524 */
[----:B------:R-:W-:Y:S04]  /*3ea0*/  STG.E.U16 [R18.64], R14 ;  /* 0x0000000e12007986 */ /* 0x000fe8000c101524 */
[----:B------:R-:W-:Y:S04]  /*3eb0*/  STG.E.U16 [R16.64], R13 ;  /* 0x0000000d10007986 */ /* 0x000fe8000c101524 */
[----:B------:R-:W-:Y:S04]  /*3ec0*/  STG.E.U16 [R8.64], R12 ;  /* 0x0000000c08007986 */ /* 0x000fe8000c101524 */
[----:B------:R0:W-:Y:S04]  /*3ed0*/  STG.E.U16 [R2.64], R0 ;  /* 0x0000000002007986 */ /* 0x0001e8000c101524 */
[----:B------:R-:W-:Y:S01]  /*3ee0*/  STG.E.U16 [R40.64], R10 ;  /* 0x0000000a28007986 */ /* 0x000fe2000c101524 */
[----:B0-----:R-:W-:-:S05]  /*3ef0*/  PRMT R3, R10, 0x7632, R3 ;  /* 0x000076320a037816 */ /* 0x001fca0000000003 */
[----:B------:R-:W-:Y:S04]  /*3f00*/  STG.E.U16 [R24.64], R3 ;  /* 0x0000000318007986 */ /* 0x000fe8000c101524 */
[----:B------:R-:W-:Y:S04]  /*3f10*/  STG.E.U16 [R26.64], R6 ;  /* 0x000000061a007986 */ /* 0x000fe8000c101524 */
[----:B------:R-:W-:Y:S01]  /*3f20*/  STG.E.U16 [R4.64], R7 ;  /* 0x0000000704007986 */ /* 0x000fe2000c101524 */
[----:B------:R-:W-:Y:S05]  /*3f30*/  EXIT ;  /* 0x000000000000794d */ /* 0x000fea0003800000 */
.L_x_6:
[----:B------:R-:W-:Y:S01]  /*3f40*/  MOV R0, 0x0 ;  /* 0x0000000000007802 */ /* 0x000fe20000000f00 */
[----:B------:R-:W-:-:S02]  /*3f50*/  IMAD.MOV.U32 R4, RZ, RZ, c[0x4][0x178] ;  /* 0x01005e00ff047624 */ /* 0x000fc400078e00ff */
[----:B------:R-:W-:Y:S01]  /*3f60*/  IMAD.MOV.U32 R5, RZ, RZ, c[0x4][0x17c] ;  /* 0x01005f00ff057624 */ /* 0x000fe200078e00ff */
[----:B------:R0:W1:Y:S01]  /*3f70*/  LDC.64 R2, c[0x4][R0] ;  /* 0x0100000000027b82 */ /* 0x0000620000000a00 */
[----:B------:R-:W-:Y:S02]  /*3f80*/  IMAD.MOV.U32 R6, RZ, RZ, c[0x4][0x180] ;  /* 0x01006000ff067624 */ /* 0x000fe400078e00ff */
[----:B------:R-:W-:Y:S02]  /*3f90*/  IMAD.MOV.U32 R7, RZ, RZ, c[0x4][0x184] ;  /* 0x01006100ff077624 */ /* 0x000fe400078e00ff */
[----:B------:R-:W-:Y:S02]  /*3fa0*/  IMAD.MOV.U32 R8, RZ, RZ, 0x219 ;  /* 0x00000219ff087424 */ /* 0x000fe400078e00ff */
[----:B------:R-:W-:Y:S02]  /*3fb0*/  IMAD.MOV.U32 R10, RZ, RZ, c[0x4][0x88] ;  /* 0x01002200ff0a7624 */ /* 0x000fe400078e00ff */
[----:B------:R-:W-:-:S02]  /*3fc0*/  IMAD.MOV.U32 R11, RZ, RZ, c[0x4][0x8c] ;  /* 0x01002300ff0b7624 */ /* 0x000fc400078e00ff */
[----:B------:R-:W-:Y:S02]  /*3fd0*/  IMAD.MOV.U32 R12, RZ, RZ, 0x1 ;  /* 0x00000001ff0c7424 */ /* 0x000fe400078e00ff */
[----:B------:R-:W-:Y:S02]  /*3fe0*/  IMAD.MOV.U32 R13, RZ, RZ, RZ ;  /* 0x000000ffff0d7224 */ /* 0x000fe400078e00ff */
[----:B0-----:R-:W-:Y:S01]  /*3ff0*/  LEPC R14 ;  /* 0x00000000000e734e */ /* 0x001fe20000000000 */
[----:B------:R-:W-:Y:S02]  /*4000*/  MOV R9, 0x4070 ;  /* 0x0000407000097802 */ /* 0x000fe40000000f00 */
[----:B------:R-:W-:Y:S02]  /*4010*/  MOV R20, 0x3ff0 ;  /* 0x00003ff000147802 */ /* 0x000fe40000000f00 */
[----:B------:R-:W-:Y:S02]  /*4020*/  MOV R21, 0x0 ;  /* 0x0000000000157802 */ /* 0x000fe40000000f00 */
[----:B------:R-:W-:Y:S02]  /*4030*/  MOV R0, 0x0 ;  /* 0x0000000000007802 */ /* 0x000fe40000000f00 */
[----:B------:R-:W-:-:S04]  /*4040*/  IADD3 R20, P0, P1, -R20, R9, R14 ;  /* 0x0000000914147210 */ /* 0x000fc8000791e10e */
[----:B------:R-:W-:-:S04]  /*4050*/  IADD3.X R21, ~R0, R21, R15, P0, P1 ;  /* 0x0000001500157210 */ /* 0x000fc800007e250f */
[----:B-1----:R-:W-:Y:S05]  /*4060*/  CALL.ABS.NOINC R2 ;  /* 0x0000000002007343 */ /* 0x002fea0003c00000 */
[----:B------:R-:W-:Y:S05]  /*4070*/  EXIT ;  /* 0x000000000000794d */ /* 0x000fea0003800000 */
.L_x_7:
[----:B------:R-:W-:Y:S01]  /*4080*/  IMAD.MOV.U32 R9, RZ, RZ, -0x800001 ;  /* 0xff7fffffff097424 */ /* 0x000fe200078e00ff */
[----:B------:R-:W-:Y:S01]  /*4090*/  MOV R6, 0x40e0 ;  /* 0x000040e000067802 */ /* 0x000fe20000000f00 */
[----:B------:R-:W-:Y:S02]  /*40a0*/  IMAD.MOV.U32 R2, RZ, RZ, 0x10 ;  /* 0x00000010ff027424 */ /* 0x000fe400078e00ff */
[----:B------:R-:W-:Y:S02]  /*40b0*/  IMAD.MOV.U32 R5, RZ, RZ, 0x1f ;  /* 0x0000001fff057424 */ /* 0x000fe400078e00ff */
[----:B------:R-:W-:Y:S02]  /*40c0*/  IMAD.MOV.U32 R10, RZ, RZ, -0x1 ;  /* 0xffffffffff0a7424 */ /* 0x000fe400078e00ff */
[----:B------:R-:W-:Y:S05]  /*40d0*/  CALL.REL.NOINC `($__internal_0_$__cuda_sm70_shflsync_bfly_p) ;  /* 0x000001a000007944 */ /* 0x000fea0003c00000 */
[----:B01----:R-:W-:Y:S05]  /*40e0*/  BRA `(.L_x_37) ;  /* 0xffffc5f000007947 */ /* 0x003fea000383ffff */
.L_x_8:
[----:B------:R-:W-:Y:S01]  /*40f0*/  IMAD.MOV.U32 R2, RZ, RZ, 0x8 ;  /* 0x00000008ff027424 */ /* 0x000fe200078e00ff */
[----:B------:R-:W-:Y:S01]  /*4100*/  MOV R6, 0x4140 ;  /* 0x0000414000067802 */ /* 0x000fe20000000f00 */
[----:B------:R-:W-:Y:S02]  /*4110*/  IMAD.MOV.U32 R5, RZ, RZ, 0x1f ;  /* 0x0000001fff057424 */ /* 0x000fe400078e00ff */
[----:B------:R-:W-:-:S02]  /*4120*/  IMAD.MOV.U32 R10, RZ, RZ, -0x1 ;  /* 0xffffffffff0a7424 */ /* 0x000fc400078e00ff */
[----:B------:R-:W-:Y:S05]  /*4130*/  CALL.REL.NOINC `($__internal_0_$__cuda_sm70_shflsync_bfly_p) ;  /* 0x0000014000007944 */ /* 0x000fea0003c00000 */
[----:B01----:R-:W-:Y:S01]  /*4140*/  FMNMX.FTZ R9, R9, R2, !PT ;  /* 0x0000000209097209 */ /* 0x003fe20007810000 */
[----:B------:R-:W-:Y:S01]  /*4150*/  IMAD.MOV.U32 R2, RZ, RZ, 0x4 ;  /* 0x00000004ff027424 */ /* 0x000fe200078e00ff */
[----:B------:R-:W-:Y:S01]  /*4160*/  MOV R6, 0x41a0 ;  /* 0x000041a000067802 */ /* 0x000fe20000000f00 */
[----:B------:R-:W-:-:S02]  /*4170*/  IMAD.MOV.U32 R5, RZ, RZ, 0x1f ;  /* 0x0000001fff057424 */ /* 0x000fc400078e00ff */
[----:B------:R-:W-:Y:S02]  /*4180*/  IMAD.MOV.U32 R10, RZ, RZ, -0x1 ;  /* 0xffffffffff0a7424 */ /* 0x000fe400078e00ff */
[----:B------:R-:W-:Y:S05]  /*4190*/  CALL.REL.NOINC `($__internal_0_$__cuda_sm70_shflsync_bfly_p) ;  /* 0x000000e000007944 */ /* 0x000fea0003c00000 */
[----:B01----:R-:W-:Y:S01]  /*41a0*/  FMNMX.FTZ R9, R9, R2, !PT ;  /* 0x0000000209097209 */ /* 0x003fe20007810000 */
[----:B------:R-:W-:Y:S01]  /*41b0*/  IMAD.MOV.U32 R2, RZ, RZ, 0x2 ;  /* 0x00000002ff027424 */ /* 0x000fe200078e00ff */
[----:B------:R-:W-:Y:S01]  /*41c0*/  MOV R6, 0x4200 ;  /* 0x0000420000067802 */ /* 0x000fe20000000f00 */
[----:B------:R-:W-:Y:S02]  /*41d0*/  IMAD.MOV.U32 R5, RZ, RZ, 0x1f ;  /* 0x0000001fff057424 */ /* 0x000fe400078e00ff */
[----:B------:R-:W-:Y:S02]  /*41e0*/  IMAD.MOV.U32 R10, RZ, RZ, -0x1 ;  /* 0xffffffffff0a7424 */ /* 0x000fe400078e00ff */
[----:B------:R-:W-:Y:S05]  /*41f0*/  CALL.REL.NOINC `($__internal_0_$__cuda_sm70_shflsync_bfly_p) ;  /* 0x0000008000007944 */ /* 0x000fea0003c00000 */
[----:B01----:R-:W-:Y:S01]  /*4200*/  FMNMX.FTZ R9, R9, R2, !PT ;  /* 0x0000000209097209 */ /* 0x003fe20007810000 */
[----:B------:R-:W-:Y:S01]  /*4210*/  IMAD.MOV.U32 R2, RZ, RZ, 0x1 ;  /* 0x00000001ff027424 */ /* 0x000fe200078e00ff */
[----:B------:R-:W-:Y:S01]  /*4220*/  MOV R6, 0x4260 ;  /* 0x0000426000067802 */ /* 0x000fe20000000f00 */
[----:B------:R-:W-:Y:S02]  /*4230*/  IMAD.MOV.U32 R5, RZ, RZ, 0x1f ;  /* 0x0000001fff057424 */ /* 0x000fe400078e00ff */
[----:B------:R-:W-:-:S02]  /*4240*/  IMAD.MOV.U32 R10, RZ, RZ, -0x1 ;  /* 0xffffffffff0a7424 */ /* 0x000fc400078e00ff */
[----:B------:R-:W-:Y:S05]  /*4250*/  CALL.REL.NOINC `($__internal_0_$__cuda_sm70_shflsync_bfly_p) ;  /* 0x0000002000007944 */ /* 0x000fea0003c00000 */
[----:B-1----:R-:W-:Y:S01]  /*4260*/  IMAD.MOV.U32 R6, RZ, RZ, R2 ;  /* 0x000000ffff067224 */ /* 0x002fe200078e0002 */
[----:B0-----:R-:W-:Y:S05]  /*4270*/  BRA `(.L_x_38) ;  /* 0xffffc50000007947 */ /* 0x001fea000383ffff */
        .weak           $__internal_0_$__cuda_sm70_shflsync_bfly_p
        .type           $__internal_0_$__cuda_sm70_shflsync_bfly_p,@function
        .size           $__internal_0_$__cuda_sm70_shflsync_bfly_p,(.L_x_23167 - $__internal_0_$__cuda_sm70_shflsync_bfly_p)
$__internal_0_$__cuda_sm70_shflsync_bfly_p:
[----:B------:R-:W-:Y:S01]  /*4280*/  IMAD.MOV.U32 R7, RZ, RZ, 0x0 ;  /* 0x00000000ff077424 */ /* 0x000fe200078e00ff */
[----:B------:R-:W-:Y:S04]  /*4290*/  WARPSYNC R10 ;  /* 0x0000000a00007348 */ /* 0x000fe80003800000 */
[----:B------:R0:W1:Y:S01]  /*42a0*/  SHFL.BFLY PT, R2, R9, R2, R5 ;  /* 0x0c00000209027389 */ /* 0x00006200000e0005 */
[----:B------:R-:W-:Y:S05]  /*42b0*/  RET.REL.NODEC R6 `(_ZN4vllm25paged_attention_v1_kernelI13__nv_bfloat16hLi256ELi32ELi128ELNS_18Fp8KVCacheDataTypeE2ELb0EEEvPT_PKS3_PKT0_S9_ifPKiSB_iPKfiiiSD_SD_iiiii) ;  /* 0xffffbd4006007950 */ /* 0x000fea0003c3ffff */
.L_x_39:
[----:B------:R-:W-:-:S00]  /*42c0*/  BRA `(.L_x_39) ;  /* 0xfffffff000007947 */ /* 0x000fc0000383ffff */
[----:B------:R-:W-:-:S00]  /*42d0*/  NOP ;  /* 0x0000000000007918 */ /* 0x000fc00000000000 */
        /* <DEDUP_REMOVED lines=10> */
.L_x_23167:


//--------------------- .text._ZN4vllm25paged_attention_v1_kernelI13__nv_bfloat16hLi192ELi32ELi128ELNS_18Fp8KVCacheDataTypeE2ELb0EEEvPT_PKS3_PKT0_S9_ifPKiSB_iPKfiiiSD_SD_iiiii --------------------------
	.section	.text._ZN4vllm25paged_attention_v1_kernelI13__nv_bfloat16hLi192ELi32ELi128ELNS_18Fp8KVCacheDataTypeE2ELb0EEEvPT_PKS3_PKT0_S9_ifPKiSB_iPKfiiiSD_SD_iiiii,"ax",@progbits
	.sectioninfo	@"SHI_REGISTERS=32"
	.align	128
        .global         _ZN4vllm25paged_attention_v1_kernelI13__nv_bfloat16hLi192ELi32ELi128ELNS_18Fp8KVCacheDataTypeE2ELb0EEEvPT_PKS3_PKT0_S9_ifPKiSB_iPKfiiiSD_SD_iiiii
        .type           _ZN4vllm25paged_attention_v1_kernelI13__nv_bfloat16hLi192ELi32ELi128ELNS_18Fp8KVCacheDataTypeE2ELb0EEEvPT_PKS3_PKT0_S9_ifPKiSB_iPKfiiiSD_SD_iiiii,@function
        .size           _ZN4vllm25paged_attention_v1_kernelI13__nv_bfloat16hLi192ELi32ELi128ELNS_18Fp8KVCacheDataTypeE2ELb0EEEvPT_PKS3_PKT0_S9_ifPKiSB_iPKfiiiSD_SD_iiiii,(.L_x_23168 - _ZN4vllm25paged_attention_v1_kernelI13__nv_bfloat16hLi192ELi32ELi128ELNS_18Fp8KVCacheDataTypeE2ELb0EEEvPT_PKS3_PKT0_S9_ifPKiSB_iPKfiiiSD_SD_iiiii)
        .other          _ZN4vllm25paged_attention_v1_kernelI13__nv_bfloat16hLi192ELi32ELi128ELNS_18Fp8KVCacheDataTypeE2ELb0EEEvPT_PKS3_PKT0_S9_ifPKiSB_iPKfiiiSD_SD_iiiii,@"STO_CUDA_ENTRY STV_DEFAULT"
_ZN4vllm25paged_attention_v1_kernelI13__nv_bfloat16hLi192ELi32ELi128ELNS_18Fp8KVCacheDataTypeE2ELb0EEEvPT_PKS3_PKT0_S9_ifPKiSB_iPKfiiiSD_SD_iiiii:
.text._ZN4vllm25paged_attention_v1_kernelI13__nv_bfloat16hLi192ELi32ELi128ELNS_18Fp8KVCacheDataTypeE2ELb0EEEvPT_PKS3_PKT0_S9_ifPKiSB_iPKfiiiSD_SD_iiiii:
        /* <DEDUP_REMOVED lines=8> */
[----:B------:R0:W2:Y:S01]  /*0080*/  LDG.E.CONSTANT R2, [R2.64] ;  /* 0x0000002402027981 */ /* 0x0000a2000c1e9900 */
[----:B------:R-:W1:Y:S01]  /*0090*/  S2UR UR38, SR_CTAID.X ;  /* 0x00000000002679c3 */ /* 0x000e620000002500 */
[----:B------:R-:W-:Y:S02]  /*00a0*/  BSSY B0, `(.L_x_40) ;  /* 0x000005e000007945 */ /* 0x000fe40003800000 */
[----:B------:R-:W3:Y:S01]  /*00b0*/  S2R R14, SR_TID.X ;  /* 0x00000000000e7919 */ /* 0x000ee20000002100 */
[----:B-1----:R-:W-:Y:S01]  /*00c0*/  UIMAD UR38, UR38, 0xc0, URZ ;  /* 0x000000c0262678a4 */ /* 0x002fe2000f8e023f */
[----:B---3--:R-:W-:Y:S02]  /*00d0*/  ISETP.GT.AND P0, PT, R14, 0x17, PT ;  /* 0x000000170e00780c */ /* 0x008fe40003f04270 */
[----:B------:R-:W-:-:S04]  /*00e0*/  SHF.R.S32.HI R7, RZ, 0x1f, R14 ;  /* 0x0000001fff077819 */ /* 0x000fc8000001140e */
[----:B------:R-:W-:-:S04]  /*00f0*/  LEA.HI R4, R7, R14, RZ, 0x5 ;  /* 0x0000000e07047211 */ /* 0x000fc800078f28ff */
[----:B0-----:R-:W-:Y:S02]  /*0100*/  LOP3.LUT R3, R4, 0xffffffe0, RZ, 0xc0, !PT ;  /* 0xffffffe004037812 */ /* 0x001fe400078ec0ff */
[----:B--2---:R-:W-:-:S04]  /*0110*/  IADD3 R0, R2, 0x1f, RZ ;  /* 0x0000001f02007810 */ /* 0x004fc80007ffe0ff */
[----:B------:R-:W-:-:S04]  /*0120*/  SHF.R.S32.HI R5, RZ, 0x1f, R0 ;  /* 0x0000001fff057819 */ /* 0x000fc80000011400 */
[----:B------:R-:W-:-:S04]  /*0130*/  LEA.HI R5, R5, R0, RZ, 0x5 ;  /* 0x0000000005057211 */ /* 0x000fc800078f28ff */
[----:B------:R-:W-:-:S04]  /*0140*/  LOP3.LUT R7, R5, 0xffffffe0, RZ, 0xc0, !PT ;  /* 0xffffffe005077812 */ /* 0x000fc800078ec0ff */
[----:B------:R-:W-:Y:S01]  /*0150*/  IMNMX R0, R2, R7, PT ;  /* 0x0000000702007217 */ /* 0x000fe20003800200 */
[----:B------:R-:W-:Y:S01]  /*0160*/  IMAD.IADD R2, R14, 0x1, -R3 ;  /* 0x000000010e027824 */ /* 0x000fe200078e0a03 */
[----:B------:R-:W-:Y:S02]  /*0170*/  SHF.R.S32.HI R7, RZ, 0x5, R4 ;  /* 0x00000005ff077819 */ /* 0x000fe40000011404 */
[----:B------:R-:W-:Y:S01]  /*0180*/  SHF.R.S32.HI R3, RZ, 0x5, R5 ;  /* 0x00000005ff037819 */ /* 0x000fe20000011405 */
[----:B------:R-:W-:Y:S05]  /*0190*/  @P0 BRA `(.L_x_41) ;  /* 0x000004e000000947 */ /* 0x000fea0003800000 */
[C---:B------:R-:W-:Y:S01]  /*01a0*/  IMNMX R5, R14.reuse, -0x68, !PT ;  /* 0xffffff980e057817 */ /* 0x040fe20007800200 */
[----:B------:R-:W-:Y:S01]  /*01b0*/  IMAD.U32 R6, RZ, RZ, UR39 ;  /* 0x00000027ff067e24 */ /* 0x000fe2000f8e00ff */
[----:B------:R-:W-:Y:S01]  /*01c0*/  BSSY B1, `(.L_x_42) ;  /* 0x0000025000017945 */ /* 0x000fe20003800000 */
[----:B------:R-:W-:Y:S01]  /*01d0*/  IMAD.U32 R18, RZ, RZ, UR38 ;  /* 0x00000026ff127e24 */ /* 0x000fe2000f8e00ff */
[----:B------:R-:W-:Y:S01]  /*01e0*/  IADD3 R5, -R14, 0x7f, R5 ;  /* 0x0000007f0e057810 */ /* 0x000fe20007ffe105 */
[----:B------:R-:W-:-:S02]  /*01f0*/  IMAD R6, R6, c[0x0][0x1a8], RZ ;  /* 0x00006a0006067a24 */ /* 0x000fc400078e02ff */
[----:B------:R-:W-:Y:S01]  /*0200*/  IMAD.MOV.U32 R8, RZ, RZ, R14 ;  /* 0x000000ffff087224 */ /* 0x000fe200078e000e */
[C---:B------:R-:W-:Y:S02]  /*0210*/  LEA.HI R4, R5.reuse, 0x1, RZ, 0x19 ;  /* 0x0000000105047811 */ /* 0x040fe400078fc8ff */
[----:B------:R-:W-:Y:S02]  /*0220*/  ISETP.GE.U32.AND P0, PT, R5, 0x180, PT ;  /* 0x000001800500780c */ /* 0x000fe40003f06070 */
[----:B------:R-:W-:Y:S02]  /*0230*/  LOP3.LUT P1, R4, R4, 0x3, RZ, 0xc0, !PT ;  /* 0x0000000304047812 */ /* 0x000fe4000782c0ff */
[----:B------:R-:W-:Y:S02]  /*0240*/  SHF.R.S32.HI R18, RZ, 0x1f, R18 ;  /* 0x0000001fff127819 */ /* 0x000fe40000011412 */
[----:B------:R-:W-:-:S09]  /*0250*/  SHF.R.S32.HI R11, RZ, 0x1f, R6 ;  /* 0x0000001fff0b7819 */ /* 0x000fd20000011406 */
[----:B------:R-:W-:Y:S05]  /*0260*/  @!P1 BRA `(.L_x_43) ;  /* 0x000001a000009947 */ /* 0x000fea0003800000 */
[C---:B------:R-:W-:Y:S01]  /*0270*/  IMAD.SHL.U32 R5, R14.reuse, 0x8, RZ ;  /* 0x000000080e057824 */ /* 0x040fe200078e00ff */
[----:B------:R-:W-:Y:S01]  /*0280*/  LEA R10, R14, 0x8, 0x4 ;  /* 0x000000080e0a7811 */ /* 0x000fe200078e20ff */
[----:B------:R-:W-:Y:S02]  /*0290*/  IMAD.MOV.U32 R9, RZ, RZ, R4 ;  /* 0x000000ffff097224 */ /* 0x000fe400078e0004 */
[----:B------:R-:W-:Y:S01]  /*02a0*/  IMAD.MOV.U32 R8, RZ, RZ, R14 ;  /* 0x000000ffff087224 */ /* 0x000fe200078e000e */
[--C-:B------:R-:W-:Y:S02]  /*02b0*/  IADD3 R20, P1, P2, R6, UR38, R5.reuse ;  /* 0x0000002606147c10 */ /* 0x100fe4000fa3e005 */
[----:B------:R-:W-:Y:S02]  /*02c0*/  SHF.R.S32.HI R5, RZ, 0x1f, R5 ;  /* 0x0000001fff057819 */ /* 0x000fe40000011405 */
[----:B------:R-:W-:Y:S02]  /*02d0*/  LEA R15, P3, R20, c[0x0][0x168], 0x1 ;  /* 0x00005a00140f7a11 */ /* 0x000fe400078608ff */
[----:B------:R-:W-:-:S02]  /*02e0*/  IADD3.X R5, R11, R5, R18, P1, P2 ;  /* 0x000000050b057210 */ /* 0x000fc40000fe4412 */
[----:B------:R-:W-:Y:S02]  /*02f0*/  IADD3 R15, P1, R15, 0x8, RZ ;  /* 0x000000080f0f7810 */ /* 0x000fe40007f3e0ff */
[----:B------:R-:W-:-:S05]  /*0300*/  LEA.HI.X R20, R20, c[0x0][0x16c], R5, 0x1, P3 ;  /* 0x00005b0014147a11 */ /* 0x000fca00018f0c05 */
[----:B------:R-:W-:Y:S02]  /*0310*/  IMAD.X R20, RZ, RZ, R20, P1 ;  /* 0x000000ffff147224 */ /* 0x000fe400008e0614 */
.L_x_44:
        /* <DEDUP_REMOVED lines=15> */
.L_x_43:
[----:B------:R-:W-:Y:S05]  /*0410*/  BSYNC B1 ;  /* 0x0000000000017941 */ /* 0x000fea0003800000 */
.L_x_42:
[----:B------:R-:W-:Y:S05]  /*0420*/  @!P0 BRA `(.L_x_41) ;  /* 0x0000025000008947 */ /* 0x000fea0003800000 */
[----:B------:R-:W-:Y:S01]  /*0430*/  IADD3 R6, P0, R6, UR38, RZ ;  /* 0x0000002606067c10 */ /* 0x000fe2000ff1e0ff */
[C---:B------:R-:W-:Y:S01]  /*0440*/  IMAD.SHL.U32 R4, R8.reuse, 0x8, RZ ;  /* 0x0000000808047824 */ /* 0x040fe200078e00ff */
[C---:B------:R-:W-:Y:S02]  /*0450*/  IADD3 R24, R8.reuse, -0x200, RZ ;  /* 0xfffffe0008187810 */ /* 0x040fe40007ffe0ff */
[----:B------:R-:W-:Y:S01]  /*0460*/  LEA R13, R8, 0x1000, 0x4 ;  /* 0x00001000080d7811 */ /* 0x000fe200078e20ff */
[----:B------:R-:W-:Y:S01]  /*0470*/  IMAD.X R11, R11, 0x1, R18, P0 ;  /* 0x000000010b0b7824 */ /* 0x000fe200000e0612 */
[----:B------:R-:W-:Y:S01]  /*0480*/  LEA R12, P0, R6, c[0x0][0x168], 0x1 ;  /* 0x00005a00060c7a11 */ /* 0x000fe200078008ff */
[----:B------:R-:W-:-:S03]  /*0490*/  IMAD.WIDE R4, R4, 0x2, RZ ;  /* 0x0000000204047825 */ /* 0x000fc600078e02ff */
[----:B------:R-:W-:Y:S02]  /*04a0*/  LEA.HI.X R6, R6, c[0x0][0x16c], R11, 0x1, P0 ;  /* 0x00005b0006067a11 */ /* 0x000fe400000f0c0b */
[----:B------:R-:W-:-:S04]  /*04b0*/  LOP3.LUT R15, R4, 0xc, RZ, 0xfc, !PT ;  /* 0x0000000c040f7812 */ /* 0x000fc800078efcff */
.L_x_45:
        /* <DEDUP_REMOVED lines=14> */
[----:B--2---:R0:W-:Y:S04]  /*05a0*/  STS.128 [R13+-0x1000], R16 ;  /* 0xfff000100d007388 */ /* 0x0041e80000000c00 */
[----:B0-----:R-:W2:Y:S04]  /*05b0*/  LDG.E.CONSTANT R16, [R26.64+0xff4] ;  /* 0x000ff4241a107981 */ /* 0x001ea8000c1e9900 */
[----:B------:R-:W2:Y:S04]  /*05c0*/  LDG.E.CONSTANT R17, [R26.64+0xff8] ;  /* 0x000ff8241a117981 */ /* 0x000ea8000c1e9900 */
[----:B------:R-:W2:Y:S04]  /*05d0*/  LDG.E.CONSTANT R18, [R26.64+0xffc] ;  /* 0x000ffc241a127981 */ /* 0x000ea8000c1e9900 */
[----:B------:R-:W2:Y:S01]  /*05e0*/  LDG.E.CONSTANT R19, [R26.64+0x1000] ;  /* 0x001000241a137981 */ /* 0x000ea2000c1e9900 */
[----:B------:R-:W-:-:S04]  /*05f0*/  IADD3 R24, R24, 0x200, RZ ;  /* 0x0000020018187810 */ /* 0x000fc80007ffe0ff */
[----:B------:R-:W-:Y:S02]  /*0600*/  ISETP.GE.AND P0, PT, R24, -0x1e8, PT ;  /* 0xfffffe181800780c */ /* 0x000fe40003f06270 */
[----:B------:R-:W-:Y:S01]  /*0610*/  IADD3 R12, P1, R12, 0x2000, RZ ;  /* 0x000020000c0c7810 */ /* 0x000fe20007f3e0ff */
[----:B---3--:R-:W-:Y:S04]  /*0620*/  STS.128 [R13+-0x800], R8 ;  /* 0xfff800080d007388 */ /* 0x008fe80000000c00 */
[----:B----4-:R-:W-:Y:S01]  /*0630*/  STS.128 [R13+0x800], R20 ;  /* 0x000800140d007388 */ /* 0x010fe20000000c00 */
[----:B------:R-:W-:-:S03]  /*0640*/  IMAD.X R6, RZ, RZ, R6, P1 ;  /* 0x000000ffff067224 */ /* 0x000fc600008e0606 */
[----:B--2---:R0:W-:Y:S02]  /*0650*/  STS.128 [R13], R16 ;  /* 0x000000100d007388 */ /* 0x0041e40000000c00 */
[----:B0-----:R-:W-:Y:S01]  /*0660*/  IADD3 R13, R13, 0x2000, RZ ;  /* 0x000020000d0d7810 */ /* 0x001fe20007ffe0ff */
[----:B------:R-:W-:Y:S05]  /*0670*/  @!P0 BRA `(.L_x_45) ;  /* 0xfffffe4000008947 */ /* 0x000fea000383ffff */
.L_x_41:
[----:B------:R-:W-:Y:S05]  /*0680*/  BSYNC B0 ;  /* 0x0000000000007941 */ /* 0x000fea0003800000 */
.L_x_40:
[----:B------:R-:W-:Y:S01]  /*0690*/  BAR.SYNC.DEFER_BLOCKING 0x0 ;  /* 0x0000000000007b1d */ /* 0x000fe20000010000 */
[----:B------:R-:W-:-:S13]  /*06a0*/  ISETP.GE.AND P0, PT, R7, R3, PT ;  /* 0x000000030700720c */ /* 0x000fda0003f06270 */
[----:B------:R-:W-:Y:S05]  /*06b0*/  @!P0 BRA `(.L_x_46) ;  /* 0x000030c000008947 */ /* 0x000fea0003800000 */
[----:B------:R-:W-:Y:S05]  /*06c0*/  BRA.DIV ~URZ, `(.L_x_47) ;  /* 0x000031f27f007947 */ /* 0x000fea000b800000 */
[----:B------:R-:W-:-:S05]  /*06d0*/  IMAD.MOV.U32 R3, RZ, RZ, -0x800001 ;  /* 0xff7fffffff037424 */ /* 0x000fca00078e00ff */
.L_x_77:
        /* <DEDUP_REMOVED lines=10> */
.L_x_78:
[----:B------:R-:W-:Y:S01]  /*0780*/  ISETP.NE.AND P0, PT, R2, RZ, PT ;  /* 0x000000ff0200720c */ /* 0x000fe20003f05270 */
[----:B------:R-:W-:-:S12]  /*0790*/  WARPSYNC 0xffffffff ;  /* 0xffffffff00007948 */ /* 0x000fd80003800000 */
[----:B01----:R-:W-:-:S05]  /*07a0*/  @!P0 FMNMX.FTZ R6, R5, R6, !PT ;  /* 0x0000000605068209 */ /* 0x003fca0007810000 */
[----:B------:R0:W-:Y:S02]  /*07b0*/  @!P0 STS [R7.X4+0x180], R6 ;  /* 0x0001800607008388 */ /* 0x0001e40000004800 */
[----:B------:R-:W-:Y:S01]  /*07c0*/  BAR.SYNC.DEFER_BLOCKING 0x0 ;  /* 0x0000000000007b1d */ /* 0x000fe20000010000 */
[----:B------:R-:W-:Y:S01]  /*07d0*/  ISETP.GT.AND P0, PT, R2, 0x3, PT ;  /* 0x000000030200780c */ /* 0x000fe20003f04270 */
[----:B0-----:R-:W-:Y:S01]  /*07e0*/  IMAD.MOV.U32 R6, RZ, RZ, RZ ;  /* 0x000000ffff067224 */ /* 0x001fe200078e00ff */
[----:B------:R-:W-:-:S03]  /*07f0*/  ISETP.GE.AND P1, PT, R14, R0, PT ;  /* 0x000000000e00720c */ /* 0x000fc60003f26270 */
[----:B------:R-:W-:Y:S08]  /*0800*/  BSSY B0, `(.L_x_49) ;  /* 0x00000e1000007945 */ /* 0x000ff00003800000 */
[----:B------:R-:W0:Y:S04]  /*0810*/  @!P0 LDS R8, [R2.X4+0x180] ;  /* 0x0001800002088984 */ /* 0x000e280000004800 */
[----:B0-----:R-:W0:Y:S02]  /*0820*/  SHFL.BFLY PT, R3, R8, 0x2, 0x1f ;  /* 0x0c401f0008037f89 */ /* 0x001e2400000e0000 */
[----:B0-----:R-:W-:-:S05]  /*0830*/  FMNMX.FTZ R4, R3, R8, !PT ;  /* 0x0000000803047209 */ /* 0x001fca0007810000 */
[----:B------:R-:W0:Y:S02]  /*0840*/  SHFL.BFLY PT, R3, R4, 0x1, 0x1f ;  /* 0x0c201f0004037f89 */ /* 0x000e2400000e0000 */
[----:B0-----:R-:W-:-:S06]  /*0850*/  FMNMX.FTZ R3, R4, R3, !PT ;  /* 0x0000000304037209 */ /* 0x001fcc0007810000 */
[----:B------:R-:W0:Y:S01]  /*0860*/  SHFL.IDX PT, R3, R3, RZ, 0x1f ;  /* 0x00001fff03037589 */ /* 0x000e2200000e0000 */
[----:B------:R-:W-:Y:S05]  /*0870*/  @P1 BRA `(.L_x_50) ;  /* 0x00000d9000001947 */ /* 0x000fea0003800000 */
[----:B------:R-:W-:Y:S01]  /*0880*/  LOP3.LUT R5, RZ, R14, RZ, 0x33, !PT ;  /* 0x0000000eff057212 */ /* 0x000fe200078e33ff */
[----:B------:R-:W-:Y:S01]  /*0890*/  BSSY B1, `(.L_x_51) ;  /* 0x0000016000017945 */ /* 0x000fe20003800000 */
[----:B------:R-:W-:Y:S02]  /*08a0*/  IMAD.MOV.U32 R6, RZ, RZ, RZ ;  /* 0x000000ffff067224 */ /* 0x000fe400078e00ff */
[----:B------:R-:W-:Y:S02]  /*08b0*/  IMAD.MOV.U32 R9, RZ, RZ, R14 ;  /* 0x000000ffff097224 */ /* 0x000fe400078e000e */
[----:B------:R-:W-:-:S05]  /*08c0*/  IMAD.IADD R5, R0, 0x1, R5 ;  /* 0x0000000100057824 */ /* 0x000fca00078e0205 */
[C---:B------:R-:W-:Y:S02]  /*08d0*/  LEA.HI R4, R5.reuse, 0x1, RZ, 0x19 ;  /* 0x0000000105047811 */ /* 0x040fe400078fc8ff */
[----:B------:R-:W-:Y:S02]  /*08e0*/  ISETP.GE.U32.AND P2, PT, R5, 0x180, PT ;  /* 0x000001800500780c */ /* 0x000fe40003f46070 */
[----:B------:R-:W-:-:S13]  /*08f0*/  LOP3.LUT P0, R4, R4, 0x3, RZ, 0xc0, !PT ;  /* 0x0000000304047812 */ /* 0x000fda000780c0ff */
[----:B------:R-:W-:Y:S05]  /*0900*/  @!P0 BRA `(.L_x_52) ;  /* 0x000000e000008947 */ /* 0x000fea0003800000 */
[----:B------:R-:W-:Y:S01]  /*0910*/  LEA R5, R14, 0x1a0, 0x2 ;  /* 0x000001a00e057811 */ /* 0x000fe200078e10ff */
[----:B------:R-:W-:Y:S02]  /*0920*/  IMAD.MOV.U32 R6, RZ, RZ, RZ ;  /* 0x000000ffff067224 */ /* 0x000fe400078e00ff */
[----:B------:R-:W-:Y:S02]  /*0930*/  IMAD.MOV.U32 R9, RZ, RZ, R14 ;  /* 0x000000ffff097224 */ /* 0x000fe400078e000e */
.L_x_53:
[----:B------:R-:W1:Y:S01]  /*0940*/  LDS R8, [R5] ;  /* 0x0000000005087984 */ /* 0x000e620000000800 */
        /* <DEDUP_REMOVED lines=10> */
.L_x_52:
[----:B------:R-:W-:Y:S05]  /*09f0*/  BSYNC B1 ;  /* 0x0000000000017941 */ /* 0x000fea0003800000 */
.L_x_51:
[----:B------:R-:W-:Y:S05]  /*0a00*/  @!P2 BRA `(.L_x_50) ;  /* 0x00000c000000a947 */ /* 0x000fea0003800000 */
[----:B------:R-:W-:Y:S01]  /*0a10*/  IMAD.IADD R4, R0, 0x1, -R9 ;  /* 0x0000000100047824 */ /* 0x000fe200078e0a09 */
[----:B------:R-:W-:Y:S01]  /*0a20*/  LEA R5, R9, 0x1a0, 0x2 ;  /* 0x000001a009057811 */ /* 0x000fe200078e10ff */
[----:B------:R-:W-:Y:S01]  /*0a30*/  BSSY B1, `(.L_x_54) ;  /* 0x000006b000017945 */ /* 0x000fe20003800000 */
[----:B------:R-:W-:Y:S02]  /*0a40*/  PLOP3.LUT P0, PT, PT, PT, PT, 0x80, 0x0 ;  /* 0x000000000000781c */ /* 0x000fe40003f0f070 */
[----:B------:R-:W-:-:S02]  /*0a50*/  ISETP.GT.AND P2, PT, R4, 0x600, PT ;  /* 0x000006000400780c */ /* 0x000fc40003f44270 */
[----:B------:R-:W-:-:S11]  /*0a60*/  IADD3 R5, R5, 0x400, RZ ;  /* 0x0000040005057810 */ /* 0x000fd60007ffe0ff */
[----:B------:R-:W-:Y:S05]  /*0a70*/  @!P2 BRA `(.L_x_55) ;  /* 0x000006600000a947 */ /* 0x000fea0003800000 */
[----:B------:R-:W-:Y:S02]  /*0a80*/  PLOP3.LUT P0, PT, PT, PT, PT, 0x8, 0x0 ;  /* 0x000000000000781c */ /* 0x000fe40003f0e170 */
[----:B------:R-:W-:Y:S02]  /*0a90*/  IADD3 R4, R0, -0x600, RZ ;  /* 0xfffffa0000047810 */ /* 0x000fe40007ffe0ff */
.L_x_56:
[----:B------:R-:W1:Y:S01]  /*0aa0*/  LDS R26, [R5+0x200] ;  /* 0x00020000051a7984 */ /* 0x000e620000000800 */
[----:B------:R-:W-:-:S03]  /*0ab0*/  IADD3 R9, R9, 0x800, RZ ;  /* 0x0000080009097810 */ /* 0x000fc60007ffe0ff */
[----:B------:R-:W2:Y:S01]  /*0ac0*/  LDS R8, [R5+-0x400] ;  /* 0xfffc000005087984 */ /* 0x000ea20000000800 */
[----:B------:R-:W-:-:S03]  /*0ad0*/  ISETP.GE.AND P2, PT, R9, R4, PT ;  /* 0x000000040900720c */ /* 0x000fc60003f46270 */
[----:B------:R-:W3:Y:S04]  /*0ae0*/  LDS R18, [R5+0x600] ;  /* 0x0006000005127984 */ /* 0x000ee80000000800 */
[----:B------:R-:W4:Y:S04]  /*0af0*/  LDS R10, [R5+-0x200] ;  /* 0xfffe0000050a7984 */ /* 0x000f280000000800 */
[----:B------:R-:W5:Y:S04]  /*0b00*/  LDS R16, [R5+0x400] ;  /* 0x0004000005107984 */ /* 0x000f680000000800 */
[----:B------:R-:W0:Y:S04]  /*0b10*/  LDS R12, [R5] ;  /* 0x00000000050c7984 */ /* 0x000e280000000800 */
[----:B------:R-:W0:Y:S04]  /*0b20*/  LDS R20, [R5+0x800] ;  /* 0x0008000005147984 */ /* 0x000e280000000800 */
[----:B------:R-:W-:Y:S04]  /*0b30*/  LDS R24, [R5+0xc00] ;  /* 0x000c000005187984 */ /* 0x000fe80000000800 */
[----:B------:R-:W0:Y:S04]  /*0b40*/  LDS R22, [R5+0xa00] ;  /* 0x000a000005167984 */ /* 0x000e280000000800 */
[----:B------:R-:W-:Y:S01]  /*0b50*/  LDS R13, [R5+0x1000] ;  /* 0x00100000050d7984 */ /* 0x000fe20000000800 */
[----:B01----:R-:W-:-:S03]  /*0b60*/  FADD.FTZ R11, -R3, R26 ;  /* 0x0000001a030b7221 */ /* 0x003fc60000010100 */
[----:B------:R-:W-:Y:S01]  /*0b70*/  LDS R17, [R5+0x1200] ;  /* 0x0012000005117984 */ /* 0x000fe20000000800 */
[----:B--2---:R-:W-:-:S03]  /*0b80*/  FADD.FTZ R8, -R3, R8 ;  /* 0x0000000803087221 */ /* 0x004fc60000010100 */
[----:B------:R-:W0:Y:S01]  /*0b90*/  LDS R26, [R5+0xe00] ;  /* 0x000e0000051a7984 */ /* 0x000e220000000800 */
[----:B------:R-:W-:Y:S02]  /*0ba0*/  FMUL.FTZ R11, R11, 1.4426950216293334961 ;  /* 0x3fb8aa3b0b0b7820 */ /* 0x000fe40000410000 */
[C---:B---3--:R-:W-:Y:S01]  /*0bb0*/  FADD.FTZ R19, -R3.reuse, R18 ;  /* 0x0000001203137221 */ /* 0x048fe20000010100 */
[----:B------:R-:W-:Y:S01]  /*0bc0*/  LDS R28, [R5+0x1800] ;  /* 0x00180000051c7984 */ /* 0x000fe20000000800 */
[----:B------:R-:W-:Y:S02]  /*0bd0*/  FMUL.FTZ R8, R8, 1.4426950216293334961 ;  /* 0x3fb8aa3b08087820 */ /* 0x000fe40000410000 */
[----:B----4-:R-:W-:Y:S02]  /*0be0*/  FADD.FTZ R10, -R3, R10 ;  /* 0x0000000a030a7221 */ /* 0x010fe40000010100 */
[----:B------:R-:W-:Y:S02]  /*0bf0*/  FMUL.FTZ R21, R19, 1.4426950216293334961 ;  /* 0x3fb8aa3b13157820 */ /* 0x000fe40000410000 */
[C---:B-----5:R-:W-:Y:S01]  /*0c00*/  FADD.FTZ R15, -R3.reuse, R16 ;  /* 0x00000010030f7221 */ /* 0x060fe20000010100 */
[----:B------:R-:W-:Y:S01]  /*0c10*/  LDS R19, [R5+0x1400] ;  /* 0x0014000005137984 */ /* 0x000fe20000000800 */
[----:B------:R-:W-:Y:S01]  /*0c20*/  FMUL.FTZ R10, R10, 1.4426950216293334961 ;  /* 0x3fb8aa3b0a0a7820 */ /* 0x000fe20000410000 */
[----:B------:R-:W1:Y:S01]  /*0c30*/  MUFU.EX2 R8, R8 ;  /* 0x0000000800087308 */ /* 0x000e620000000800 */
[----:B------:R-:W-:-:S02]  /*0c40*/  FADD.FTZ R12, -R3, R12 ;  /* 0x0000000c030c7221 */ /* 0x000fc40000010100 */
[----:B------:R-:W-:Y:S02]  /*0c50*/  FMUL.FTZ R15, R15, 1.4426950216293334961 ;  /* 0x3fb8aa3b0f0f7820 */ /* 0x000fe40000410000 */
[----:B------:R-:W-:Y:S02]  /*0c60*/  FADD.FTZ R23, -R3, R20 ;  /* 0x0000001403177221 */ /* 0x000fe40000010100 */
[----:B------:R-:W-:Y:S01]  /*0c70*/  FMUL.FTZ R12, R12, 1.4426950216293334961 ;  /* 0x3fb8aa3b0c0c7820 */ /* 0x000fe20000410000 */
[----:B------:R2:W3:Y:S01]  /*0c80*/  MUFU.EX2 R16, R11 ;  /* 0x0000000b00107308 */ /* 0x0004e20000000800 */
[----:B------:R-:W-:Y:S02]  /*0c90*/  FMUL.FTZ R23, R23, 1.4426950216293334961 ;  /* 0x3fb8aa3b17177820 */ /* 0x000fe40000410000 */
[----:B------:R-:W-:-:S05]  /*0ca0*/  FADD.FTZ R25, -R3, R22 ;  /* 0x0000001603197221 */ /* 0x000fca0000010100 */
[----:B------:R0:W4:Y:S01]  /*0cb0*/  MUFU.EX2 R20, R21 ;  /* 0x0000001500147308 */ /* 0x0001220000000800 */
[----:B--2---:R-:W2:Y:S01]  /*0cc0*/  LDS R11, [R5+0x1600] ;  /* 0x00160000050b7984 */ /* 0x004ea20000000800 */
[----:B------:R-:W-:-:S03]  /*0cd0*/  FMUL.FTZ R25, R25, 1.4426950216293334961 ;  /* 0x3fb8aa3b19197820 */ /* 0x000fc60000410000 */
[----:B-1----:R-:W-:Y:S03]  /*0ce0*/  STS [R5+-0x400], R8 ;  /* 0xfffc000805007388 */ /* 0x002fe60000000800 */
[----:B------:R-:W1:Y:S01]  /*0cf0*/  MUFU.EX2 R10, R10 ;  /* 0x0000000a000a7308 */ /* 0x000e620000000800 */
[----:B---3--:R-:W-:Y:S01]  /*0d00*/  STS [R5+0x200], R16 ;  /* 0x0002001005007388 */ /* 0x008fe20000000800 */
[----:B0-----:R-:W-:-:S04]  /*0d10*/  FADD.FTZ R21, -R3, R26 ;  /* 0x0000001a03157221 */ /* 0x001fc80000010100 */
[----:B------:R-:W-:Y:S02]  /*0d20*/  FMUL.FTZ R29, R21, 1.4426950216293334961 ;  /* 0x3fb8aa3b151d7820 */ /* 0x000fe40000410000 */
[----:B------:R0:W3:Y:S01]  /*0d30*/  MUFU.EX2 R18, R15 ;  /* 0x0000000f00127308 */ /* 0x0000e20000000800 */
[C---:B------:R-:W-:Y:S01]  /*0d40*/  FADD.FTZ R21, -R3.reuse, R13 ;  /* 0x0000000d03157221 */ /* 0x040fe20000010100 */
[----:B----4-:R-:W-:Y:S06]  /*0d50*/  STS [R5+0x600], R20 ;  /* 0x0006001405007388 */ /* 0x010fec0000000800 */
[----:B------:R-:W4:Y:S01]  /*0d60*/  MUFU.EX2 R12, R12 ;  /* 0x0000000c000c7308 */ /* 0x000f220000000800 */
[----:B0-----:R-:W-:Y:S01]  /*0d70*/  FADD.FTZ R15, -R3, R24 ;  /* 0x00000018030f7221 */ /* 0x001fe20000010100 */
[----:B-1----:R-:W-:Y:S03]  /*0d80*/  STS [R5+-0x200], R10 ;  /* 0xfffe000a05007388 */ /* 0x002fe60000000800 */
[----:B------:R-:W-:-:S02]  /*0d90*/  FMUL.FTZ R27, R15, 1.4426950216293334961 ;  /* 0x3fb8aa3b0f1b7820 */ /* 0x000fc40000410000 */
[----:B------:R-:W0:Y:S01]  /*0da0*/  LDS R15, [R5+0x1a00] ;  /* 0x001a0000050f7984 */ /* 0x000e220000000800 */
[----:B------:R1:W5:Y:S03]  /*0db0*/  MUFU.EX2 R22, R23 ;  /* 0x0000001700167308 */ /* 0x0003660000000800 */
[----:B---3--:R-:W-:Y:S05]  /*0dc0*/  STS [R5+0x400], R18 ;  /* 0x0004001205007388 */ /* 0x008fea0000000800 */
[----:B------:R3:W5:Y:S01]  /*0dd0*/  MUFU.EX2 R24, R25 ;  /* 0x0000001900187308 */ /* 0x0007620000000800 */
[----:B-1----:R-:W-:Y:S01]  /*0de0*/  FMUL.FTZ R23, R21, 1.4426950216293334961 ;  /* 0x3fb8aa3b15177820 */ /* 0x002fe20000410000 */
[----:B----4-:R-:W-:Y:S01]  /*0df0*/  STS [R5], R12 ;  /* 0x0000000c05007388 */ /* 0x010fe20000000800 */
[----:B------:R-:W-:-:S02]  /*0e00*/  FADD.FTZ R21, -R3, R17 ;  /* 0x0000001103157221 */ /* 0x000fc40000010100 */
[----:B--2---:R-:W-:-:S03]  /*0e10*/  FADD.FTZ R11, -R3, R11 ;  /* 0x0000000b030b7221 */ /* 0x004fc60000010100 */
[----:B------:R1:W2:Y:S01]  /*0e20*/  MUFU.EX2 R26, R27 ;  /* 0x0000001b001a7308 */ /* 0x0002a20000000800 */
[----:B---3--:R-:W-:Y:S01]  /*0e30*/  FMUL.FTZ R25, R21, 1.4426950216293334961 ;  /* 0x3fb8aa3b15197820 */ /* 0x008fe20000410000 */
[----:B-----5:R-:W-:Y:S01]  /*0e40*/  STS [R5+0x800], R22 ;  /* 0x0008001605007388 */ /* 0x020fe20000000800 */
[----:B------:R-:W-:-:S04]  /*0e50*/  FADD.FTZ R21, R8, R6 ;  /* 0x0000000608157221 */ /* 0x000fc80000010000 */
[----:B------:R-:W-:Y:S01]  /*0e60*/  FADD.FTZ R21, R21, R10 ;  /* 0x0000000a15157221 */ /* 0x000fe20000010000 */
[----:B------:R-:W3:Y:S01]  /*0e70*/  MUFU.EX2 R13, R29 ;  /* 0x0000001d000d7308 */ /* 0x000ee20000000800 */
[----:B-1----:R-:W-:Y:S01]  /*0e80*/  FMUL.FTZ R27, R11, 1.4426950216293334961 ;  /* 0x3fb8aa3b0b1b7820 */ /* 0x002fe20000410000 */
[----:B------:R-:W-:Y:S01]  /*0e90*/  STS [R5+0xa00], R24 ;  /* 0x000a001805007388 */ /* 0x000fe20000000800 */
[----:B------:R-:W-:Y:S02]  /*0ea0*/  FADD.FTZ R21, R21, R12 ;  /* 0x0000000c15157221 */ /* 0x000fe40000010000 */
[----:B------:R-:W-:Y:S02]  /*0eb0*/  FADD.FTZ R11, -R3, R28 ;  /* 0x0000001c030b7221 */ /* 0x000fe40000010100 */
[----:B------:R-:W-:Y:S01]  /*0ec0*/  FADD.FTZ R21, R21, R16 ;  /* 0x0000001015157221 */ /* 0x000fe20000010000 */
[----:B------:R1:W4:Y:S01]  /*0ed0*/  MUFU.EX2 R17, R23 ;  /* 0x0000001700117308 */ /* 0x0003220000000800 */
[----:B------:R-:W-:Y:S01]  /*0ee0*/  FMUL.FTZ R11, R11, 1.4426950216293334961 ;  /* 0x3fb8aa3b0b0b7820 */ /* 0x000fe20000410000 */
[----:B--2---:R-:W-:Y:S01]  /*0ef0*/  STS [R5+0xc00], R26 ;  /* 0x000c001a05007388 */ /* 0x004fe20000000800 */
[----:B------:R-:W-:-:S04]  /*0f00*/  FADD.FTZ R21, R21, R18 ;  /* 0x0000001215157221 */ /* 0x000fc80000010000 */
[----:B------:R-:W-:Y:S01]  /*0f10*/  FADD.FTZ R21, R21, R20 ;  /* 0x0000001415157221 */ /* 0x000fe20000010000 */
[----:B------:R-:W2:Y:S01]  /*0f20*/  MUFU.EX2 R28, R27 ;  /* 0x0000001b001c7308 */ /* 0x000ea20000000800 */
[----:B-1----:R-:W-:Y:S01]  /*0f30*/  FADD.FTZ R23, -R3, R19 ;  /* 0x0000001303177221 */ /* 0x002fe20000010100 */
[----:B---3--:R-:W-:Y:S01]  /*0f40*/  STS [R5+0xe00], R13 ;  /* 0x000e000d05007388 */ /* 0x008fe20000000800 */
[----:B------:R-:W-:Y:S02]  /*0f50*/  FADD.FTZ R21, R21, R22 ;  /* 0x0000001615157221 */ /* 0x000fe40000010000 */
[----:B------:R-:W-:Y:S02]  /*0f60*/  FMUL.FTZ R6, R23, 1.4426950216293334961 ;  /* 0x3fb8aa3b17067820 */ /* 0x000fe40000410000 */
[----:B------:R-:W-:Y:S01]  /*0f70*/  FADD.FTZ R21, R21, R24 ;  /* 0x0000001815157221 */ /* 0x000fe20000010000 */
[----:B------:R-:W1:Y:S01]  /*0f80*/  MUFU.EX2 R19, R25 ;  /* 0x0000001900137308 */ /* 0x000e620000000800 */
[----:B0-----:R-:W-:Y:S01]  /*0f90*/  FADD.FTZ R15, -R3, R15 ;  /* 0x0000000f030f7221 */ /* 0x001fe20000010100 */
[----:B----4-:R-:W-:Y:S01]  /*0fa0*/  STS [R5+0x1000], R17 ;  /* 0x0010001105007388 */ /* 0x010fe20000000800 */
[----:B------:R-:W-:-:S02]  /*0fb0*/  FADD.FTZ R21, R21, R26 ;  /* 0x0000001a15157221 */ /* 0x000fc40000010000 */
[----:B------:R-:W-:Y:S02]  /*0fc0*/  FMUL.FTZ R15, R15, 1.4426950216293334961 ;  /* 0x3fb8aa3b0f0f7820 */ /* 0x000fe40000410000 */
[----:B------:R-:W-:Y:S01]  /*0fd0*/  FADD.FTZ R8, R21, R13 ;  /* 0x0000000d15087221 */ /* 0x000fe20000010000 */
[----:B------:R-:W0:Y:S01]  /*0fe0*/  MUFU.EX2 R6, R6 ;  /* 0x0000000600067308 */ /* 0x000e220000000800 */
[----:B--2---:R-:W-:Y:S02]  /*0ff0*/  STS [R5+0x1600], R28 ;  /* 0x0016001c05007388 */ /* 0x004fe40000000800 */
[----:B------:R-:W-:-:S05]  /*1000*/  FADD.FTZ R8, R8, R17 ;  /* 0x0000001108087221 */ /* 0x000fca0000010000 */
[----:B------:R-:W2:Y:S01]  /*1010*/  MUFU.EX2 R11, R11 ;  /* 0x0000000b000b7308 */ /* 0x000ea20000000800 */
[----:B-1----:R-:W-:Y:S07]  /*1020*/  STS [R5+0x1200], R19 ;  /* 0x0012001305007388 */ /* 0x002fee0000000800 */
[----:B------:R1:W3:Y:S01]  /*1030*/  MUFU.EX2 R23, R15 ;  /* 0x0000000f00177308 */ /* 0x0002e20000000800 */
[----:B0-----:R0:W-:Y:S04]  /*1040*/  STS [R5+0x1400], R6 ;  /* 0x0014000605007388 */ /* 0x0011e80000000800 */
[----:B--2---:R-:W-:Y:S01]  /*1050*/  STS [R5+0x1800], R11 ;  /* 0x0018000b05007388 */ /* 0x004fe20000000800 */
[----:B-1----:R-:W-:-:S04]  /*1060*/  FADD.FTZ R15, R8, R19 ;  /* 0x00000013080f7221 */ /* 0x002fc80000010000 */
[----:B------:R-:W-:Y:S01]  /*1070*/  FADD.FTZ R15, R15, R6 ;  /* 0x000000060f0f7221 */ /* 0x000fe20000010000 */
[----:B---3--:R1:W-:Y:S03]  /*1080*/  STS [R5+0x1a00], R23 ;  /* 0x001a001705007388 */ /* 0x0083e60000000800 */
[----:B------:R-:W-:-:S04]  /*1090*/  FADD.FTZ R8, R15, R28 ;  /* 0x0000001c0f087221 */ /* 0x000fc80000010000 */
[----:B------:R-:W-:-:S04]  /*10a0*/  FADD.FTZ R8, R8, R11 ;  /* 0x0000000b08087221 */ /* 0x000fc80000010000 */
[----:B0-----:R-:W-:Y:S01]  /*10b0*/  FADD.FTZ R6, R8, R23 ;  /* 0x0000001708067221 */ /* 0x001fe20000010000 */
[----:B-1----:R-:W-:Y:S01]  /*10c0*/  IADD3 R5, R5, 0x2000, RZ ;  /* 0x0000200005057810 */ /* 0x002fe20007ffe0ff */
[----:B------:R-:W-:Y:S05]  /*10d0*/  @!P2 BRA `(.L_x_56) ;  /* 0xfffff9c00000a947 */ /* 0x000fea000383ffff */
.L_x_55:
[----:B------:R-:W-:Y:S05]  /*10e0*/  BSYNC B1 ;  /* 0x0000000000017941 */ /* 0x000fea0003800000 */
.L_x_54:
[----:B------:R-:W-:Y:S01]  /*10f0*/  IMAD.IADD R4, R0, 0x1, -R9 ;  /* 0x0000000100047824 */ /* 0x000fe200078e0a09 */
[----:B------:R-:W-:Y:S04]  /*1100*/  BSSY B1, `(.L_x_57) ;  /* 0x0000036000017945 */ /* 0x000fe80003800000 */
[----:B------:R-:W-:-:S13]  /*1110*/  ISETP.GT.AND P2, PT, R4, 0x200, PT ;  /* 0x000002000400780c */ /* 0x000fda0003f44270 */
[----:B------:R-:W-:Y:S05]  /*1120*/  @!P2 BRA `(.L_x_58) ;  /* 0x000003300000a947 */ /* 0x000fea0003800000 */
[----:B------:R-:W1:Y:S01]  /*1130*/  LDS R12, [R5+-0x400] ;  /* 0xfffc0000050c7984 */ /* 0x000e620000000800 */
[----:B------:R-:W-:Y:S02]  /*1140*/  PLOP3.LUT P0, PT, PT, PT, PT, 0x8, 0x0 ;  /* 0x000000000000781c */ /* 0x000fe40003f0e170 */
[----:B------:R-:W-:Y:S01]  /*1150*/  IADD3 R9, R9, 0x400, RZ ;  /* 0x0000040009097810 */ /* 0x000fe20007ffe0ff */
[----:B------:R-:W2:Y:S04]  /*1160*/  LDS R16, [R5+-0x200] ;  /* 0xfffe000005107984 */ /* 0x000ea80000000800 */
[----:B------:R-:W3:Y:S04]  /*1170*/  LDS R18, [R5] ;  /* 0x0000000005127984 */ /* 0x000ee80000000800 */
[----:B------:R-:W4:Y:S04]  /*1180*/  LDS R20, [R5+0x200] ;  /* 0x0002000005147984 */ /* 0x000f280000000800 */
[----:B------:R-:W5:Y:S04]  /*1190*/  LDS R22, [R5+0x400] ;  /* 0x0004000005167984 */ /* 0x000f680000000800 */
[----:B------:R-:W0:Y:S04]  /*11a0*/  LDS R10, [R5+0x600] ;  /* 0x00060000050a7984 */ /* 0x000e280000000800 */
[----:B------:R-:W0:Y:S04]  /*11b0*/  LDS R8, [R5+0x800] ;  /* 0x0008000005087984 */ /* 0x000e280000000800 */
[----:B------:R-:W0:Y:S02]  /*11c0*/  LDS R4, [R5+0xa00] ;  /* 0x000a000005047984 */ /* 0x000e240000000800 */
[----:B01----:R-:W-:-:S04]  /*11d0*/  FADD.FTZ R12, -R3, R12 ;  /* 0x0000000c030c7221 */ /* 0x003fc80000010100 */
[----:B------:R-:W-:Y:S02]  /*11e0*/  FMUL.FTZ R11, R12, 1.4426950216293334961 ;  /* 0x3fb8aa3b0c0b7820 */ /* 0x000fe40000410000 */
[C---:B--2---:R-:W-:Y:S02]  /*11f0*/  FADD.FTZ R16, -R3.reuse, R16 ;  /* 0x0000001003107221 */ /* 0x044fe40000010100 */
        /* <DEDUP_REMOVED lines=38> */
.L_x_58:
[----:B------:R-:W-:Y:S05]  /*1460*/  BSYNC B1 ;  /* 0x0000000000017941 */ /* 0x000fea0003800000 */
.L_x_57:
[----:B------:R-:W-:-:S13]  /*1470*/  ISETP.LT.OR P0, PT, R9, R0, P0 ;  /* 0x000000000900720c */ /* 0x000fda0000701670 */
[----:B------:R-:W-:Y:S05]  /*1480*/  @!P0 BRA `(.L_x_50) ;  /* 0x0000018000008947 */ /* 0x000fea0003800000 */
[----:B------:R-:W1:Y:S04]  /*1490*/  LDS R4, [R5+-0x400] ;  /* 0xfffc000005047984 */ /* 0x000e680000000800 */
[----:B------:R-:W2:Y:S04]  /*14a0*/  LDS R8, [R5+-0x200] ;  /* 0xfffe000005087984 */ /* 0x000ea80000000800 */
[----:B------:R-:W3:Y:S04]  /*14b0*/  LDS R10, [R5] ;  /* 0x00000000050a7984 */ /* 0x000ee80000000800 */
[----:B------:R-:W4:Y:S01]  /*14c0*/  LDS R12, [R5+0x200] ;  /* 0x00020000050c7984 */ /* 0x000f220000000800 */
[----:B01----:R-:W-:-:S02]  /*14d0*/  FADD.FTZ R4, -R3, R4 ;  /* 0x0000000403047221 */ /* 0x003fc40000010100 */
[C---:B--2---:R-:W-:Y:S02]  /*14e0*/  FADD.FTZ R8, -R3.reuse, R8 ;  /* 0x0000000803087221 */ /* 0x044fe40000010100 */
        /* <DEDUP_REMOVED lines=18> */
.L_x_50:
[----:B------:R-:W-:Y:S05]  /*1610*/  BSYNC B0 ;  /* 0x0000000000007941 */ /* 0x000fea0003800000 */
.L_x_49:
[----:B0-----:R-:W0:Y:S01]  /*1620*/  SHFL.BFLY PT, R3, R6, 0x10, 0x1f ;  /* 0x0e001f0006037f89 */ /* 0x001e2200000e0000 */
[----:B------:R-:W-:Y:S01]  /*1630*/  LOP3.LUT P0, R10, R14, 0x1f, RZ, 0xc0, !PT ;  /* 0x0000001f0e0a7812 */ /* 0x000fe2000780c0ff */
[----:B------:R-:W-:Y:S03]  /*1640*/  BSSY B0, `(.L_x_59) ;  /* 0x0000098000007945 */ /* 0x000fe60003800000 */
[----:B------:R-:W-:Y:S01]  /*1650*/  ISETP.GT.U32.AND P2, PT, R10, 0x3, PT ;  /* 0x000000030a00780c */ /* 0x000fe20003f44070 */
[----:B0-----:R-:W-:-:S08]  /*1660*/  FADD.FTZ R3, R3, R6 ;  /* 0x0000000603037221 */ /* 0x001fd00000010000 */
[----:B------:R-:W-:Y:S01]  /*1670*/  @!P0 SHF.R.U32.HI R6, RZ, 0x3, R14 ;  /* 0x00000003ff068819 */ /* 0x000fe2000001160e */
[----:B------:R-:W0:Y:S03]  /*1680*/  SHFL.BFLY PT, R4, R3, 0x8, 0x1f ;  /* 0x0d001f0003047f89 */ /* 0x000e2600000e0000 */
        /* <DEDUP_REMOVED lines=29> */
.L_x_63:
        /* <DEDUP_REMOVED lines=8> */
.L_x_62:
[----:B0-----:R-:W-:Y:S05]  /*18e0*/  BSYNC B1 ;  /* 0x0000000000017941 */ /* 0x001fea0003800000 */
.L_x_61:
        /* <DEDUP_REMOVED lines=10> */
.L_x_66:
        /* <DEDUP_REMOVED lines=52> */
.L_x_65:
[----:B------:R-:W-:Y:S05]  /*1cd0*/  BSYNC B1 ;  /* 0x0000000000017941 */ /* 0x000fea0003800000 */
.L_x_64:
        /* <DEDUP_REMOVED lines=31> */
.L_x_68:
[----:B------:R-:W-:Y:S05]  /*1ed0*/  BSYNC B1 ;  /* 0x0000000000017941 */ /* 0x000fea0003800000 */
.L_x_67:
        /* <DEDUP_REMOVED lines=14> */
.L_x_60:
[----:B------:R-:W-:Y:S05]  /*1fc0*/  BSYNC B0 ;  /* 0x0000000000007941 */ /* 0x000fea0003800000 */
.L_x_59:
[----:B------:R-:W-:Y:S01]  /*1fd0*/  BAR.SYNC.DEFER_BLOCKING 0x0 ;  /* 0x0000000000007b1d */ /* 0x000fe20000010000 */
[----:B------:R-:W-:Y:S01]  /*1fe0*/  LOP3.LUT R0, R2, 0x3, RZ, 0xc0, !PT ;  /* 0x0000000302007812 */ /* 0x000fe200078ec0ff */
[----:B------:R-:W-:Y:S01]  /*1ff0*/  IMAD.MOV.U32 R26, RZ, RZ, RZ ;  /* 0x000000ffff1a7224 */ /* 0x000fe200078e00ff */
[----:B0-----:R-:W-:Y:S01]  /*2000*/  LOP3.LUT R4, R14, 0xffffffc0, RZ, 0xc0, !PT ;  /* 0xffffffc00e047812 */ /* 0x001fe200078ec0ff */
[----:B------:R-:W-:Y:S01]  /*2010*/  IMAD.MOV.U32 R15, RZ, RZ, RZ ;  /* 0x000000ffff0f7224 */ /* 0x000fe200078e00ff */
[----:B------:R-:W-:Y:S01]  /*2020*/  ISETP.NE.AND P0, PT, R0, RZ, PT ;  /* 0x000000ff0000720c */ /* 0x000fe20003f05270 */
[----:B------:R-:W-:Y:S01]  /*2030*/  BSSY B0, `(.L_x_69) ;  /* 0x000002f000007945 */ /* 0x000fe20003800000 */
[----:B------:R-:W-:Y:S01]  /*2040*/  SHF.R.S32.HI R3, RZ, 0x1f, R2 ;  /* 0x0000001fff037819 */ /* 0x000fe20000011402 */
[----:B------:R-:W-:Y:S01]  /*2050*/  CS2R R24, SRZ ;  /* 0x0000000000187805 */ /* 0x000fe2000001ff00 */
[----:B------:R-:W-:Y:S01]  /*2060*/  ISETP.NE.OR P4, PT, R4, 0x40, P0 ;  /* 0x000000400400780c */ /* 0x000fe20000785670 */
[----:B------:R-:W-:Y:S01]  /*2070*/  CS2R R22, SRZ ;  /* 0x0000000000167805 */ /* 0x000fe2000001ff00 */
[----:B------:R-:W-:Y:S01]  /*2080*/  LEA.HI R0, R3, R2, RZ, 0x2 ;  /* 0x0000000203007211 */ /* 0x000fe200078f10ff */
[----:B------:R-:W-:Y:S01]  /*2090*/  CS2R R12, SRZ ;  /* 0x00000000000c7805 */ /* 0x000fe2000001ff00 */
[C---:B------:R-:W-:Y:S01]  /*20a0*/  LOP3.LUT R5, R14.reuse, 0xffffffe0, RZ, 0xc0, !PT ;  /* 0xffffffe00e057812 */ /* 0x040fe200078ec0ff */
[----:B------:R-:W-:Y:S01]  /*20b0*/  CS2R R2, SRZ ;  /* 0x0000000000027805 */ /* 0x000fe2000001ff00 */
[----:B------:R-:W-:Y:S01]  /*20c0*/  SHF.R.S32.HI R0, RZ, 0x2, R0 ;  /* 0x00000002ff007819 */ /* 0x000fe20000011400 */
[----:B------:R-:W-:Y:S01]  /*20d0*/  CS2R R20, SRZ ;  /* 0x0000000000147805 */ /* 0x000fe2000001ff00 */
[----:B------:R-:W-:Y:S01]  /*20e0*/  ISETP.NE.OR P3, PT, R5, 0x20, P0 ;  /* 0x000000200500780c */ /* 0x000fe20000765670 */
[----:B------:R-:W-:Y:S01]  /*20f0*/  CS2R R10, SRZ ;  /* 0x00000000000a7805 */ /* 0x000fe2000001ff00 */
[----:B------:R-:W-:Y:S01]  /*2100*/  CS2R R4, SRZ ;  /* 0x0000000000047805 */ /* 0x000fe2000001ff00 */
[----:B------:R-:W-:Y:S01]  /*2110*/  IMAD R27, R7, 0xc0, R0 ;  /* 0x000000c0071b7824 */ /* 0x000fe200078e0200 */
[----:B------:R-:W-:Y:S01]  /*2120*/  CS2R R18, SRZ ;  /* 0x0000000000127805 */ /* 0x000fe2000001ff00 */
[----:B------:R-:W-:Y:S01]  /*2130*/  CS2R R8, SRZ ;  /* 0x0000000000087805 */ /* 0x000fe2000001ff00 */
[----:B------:R-:W-:Y:S01]  /*2140*/  CS2R R16, SRZ ;  /* 0x0000000000107805 */ /* 0x000fe2000001ff00 */
[----:B------:R-:W-:Y:S01]  /*2150*/  BAR.SYNC.DEFER_BLOCKING 0x0 ;  /* 0x0000000000007b1d */ /* 0x000fe20000010000 */
[C---:B------:R-:W-:Y:S01]  /*2160*/  ISETP.GT.OR P1, PT, R14.reuse, 0x3f, P0 ;  /* 0x0000003f0e00780c */ /* 0x040fe20000724670 */
[----:B------:R-:W-:Y:S01]  /*2170*/  CS2R R6, SRZ ;  /* 0x0000000000067805 */ /* 0x000fe2000001ff00 */
[----:B------:R-:W-:-:S03]  /*2180*/  ISETP.GT.OR P2, PT, R14, 0x1f, P0 ;  /* 0x0000001f0e00780c */ /* 0x000fc60000744670 */
[----:B------:R-:W-:Y:S05]  /*2190*/  @P4 BRA `(.L_x_70) ;  /* 0x0000018000004947 */ /* 0x000fea0003800000 */
        /* <DEDUP_REMOVED lines=24> */
.L_x_70:
[----:B------:R-:W-:Y:S05]  /*2320*/  BSYNC B0 ;  /* 0x0000000000007941 */ /* 0x000fea0003800000 */
.L_x_69:
[----:B------:R-:W-:Y:S06]  /*2330*/  BAR.SYNC.DEFER_BLOCKING 0x0 ;  /* 0x0000000000007b1d */ /* 0x000fec0000010000 */
[----:B------:R-:W-:Y:S01]  /*2340*/  BSSY B0, `(.L_x_71) ;  /* 0x0000032000007945 */ /* 0x000fe20003800000 */
[----:B------:R-:W-:Y:S05]  /*2350*/  @P1 BRA `(.L_x_72) ;  /* 0x0000030000001947 */ /* 0x000fea0003800000 */
[----:B------:R-:W1:Y:S04]  /*2360*/  LDS R29, [R27.X4+0x1a0] ;  /* 0x0001a0001b1d7984 */ /* 0x000e680000004800 */
[----:B------:R-:W2:Y:S01]  /*2370*/  LDS R28, [R27.X4+0x1c0] ;  /* 0x0001c0001b1c7984 */ /* 0x000ea20000004800 */
[----:B01----:R-:W-:-:S03]  /*2380*/  FADD.FTZ R26, R26, R29 ;  /* 0x0000001d1a1a7221 */ /* 0x003fc60000010000 */
[----:B------:R-:W0:Y:S01]  /*2390*/  LDS R29, [R27.X4+0x1e0] ;  /* 0x0001e0001b1d7984 */ /* 0x000e220000004800 */
[----:B--2---:R-:W-:-:S03]  /*23a0*/  FADD.FTZ R15, R15, R28 ;  /* 0x0000001c0f0f7221 */ /* 0x004fc60000010000 */
[----:B------:R-:W1:Y:S01]  /*23b0*/  LDS R28, [R27.X4+0x200] ;  /* 0x000200001b1c7984 */ /* 0x000e620000004800 */
[----:B0-----:R-:W-:-:S03]  /*23c0*/  FADD.FTZ R24, R24, R29 ;  /* 0x0000001d18187221 */ /* 0x001fc60000010000 */
[----:B------:R-:W0:Y:S01]  /*23d0*/  LDS R29, [R27.X4+0x240] ;  /* 0x000240001b1d7984 */ /* 0x000e220000004800 */
[----:B-1----:R-:W-:-:S03]  /*23e0*/  FADD.FTZ R25, R25, R28 ;  /* 0x0000001c19197221 */ /* 0x002fc60000010000 */
        /* <DEDUP_REMOVED lines=37> */
[----:B0-----:R-:W-:Y:S02]  /*2640*/  FADD.FTZ R8, R8, R29 ;  /* 0x0000001d08087221 */ /* 0x001fe40000010000 */
[----:B-1----:R-:W-:Y:S02]  /*2650*/  FADD.FTZ R7, R7, R28 ;  /* 0x0000001c07077221 */ /* 0x002fe40000010000 */
.L_x_72:
[----:B------:R-:W-:Y:S05]  /*2660*/  BSYNC B0 ;  /* 0x0000000000007941 */ /* 0x000fea0003800000 */
.L_x_71:
[----:B------:R-:W-:Y:S06]  /*2670*/  BAR.SYNC.DEFER_BLOCKING 0x0 ;  /* 0x0000000000007b1d */ /* 0x000fec0000010000 */
[----:B------:R-:W-:Y:S01]  /*2680*/  BSSY B0, `(.L_x_73) ;  /* 0x000001a000007945 */ /* 0x000fe20003800000 */
        /* <DEDUP_REMOVED lines=25> */
.L_x_74:
[----:B------:R-:W-:Y:S05]  /*2820*/  BSYNC B0 ;  /* 0x0000000000007941 */ /* 0x000fea0003800000 */
.L_x_73:
[----:B------:R-:W-:Y:S06]  /*2830*/  BAR.SYNC.DEFER_BLOCKING 0x0 ;  /* 0x0000000000007b1d */ /* 0x000fec0000010000 */
[----:B------:R-:W-:Y:S01]  /*2840*/  BSSY B0, `(.L_x_75) ;  /* 0x0000032000007945 */ /* 0x000fe20003800000 */
[----:B------:R-:W-:Y:S05]  /*2850*/  @P2 BRA `(.L_x_76) ;  /* 0x0000030000002947 */ /* 0x000fea0003800000 */
[----:B------:R-:W2:Y:S04]  /*2860*/  LDS R29, [R27.X4+0x480] ;  /* 0x000480001b1d7984 */ /* 0x000ea80000004800 */
[----:B------:R-:W3:Y:S01]  /*2870*/  LDS R28, [R27.X4+0x1c0] ;  /* 0x0001c0001b1c7984 */ /* 0x000ee20000004800 */
[----:B012---:R-:W-:-:S03]  /*2880*/  FADD.FTZ R8, R8, R29 ;  /* 0x0000001d08087221 */ /* 0x007fc60000010000 */
[----:B------:R-:W0:Y:S01]  /*2890*/  LDS R29, [R27.X4+0x1a0] ;  /* 0x0001a0001b1d7984 */ /* 0x000e220000004800 */
[----:B---3--:R-:W-:-:S03]  /*28a0*/  FADD.FTZ R15, R15, R28 ;  /* 0x0000001c0f0f7221 */ /* 0x008fc60000010000 */
        /* <DEDUP_REMOVED lines=43> */
.L_x_76:
[----:B------:R-:W-:Y:S05]  /*2b60*/  BSYNC B0 ;  /* 0x0000000000007941 */ /* 0x000fea0003800000 */
.L_x_75:
[----:B------:R-:W-:Y:S01]  /*2b70*/  BAR.SYNC.DEFER_BLOCKING 0x0 ;  /* 0x0000000000007b1d */ /* 0x000fe20000010000 */
[----:B------:R-:W-:-:S04]  /*2b80*/  IADD3 R14, R14, 0x1f, RZ ;  /* 0x0000001f0e0e7810 */ /* 0x000fc80007ffe0ff */
[----:B------:R-:W-:-:S13]  /*2b90*/  ISETP.GT.U32.AND P1, PT, R14, 0x3e, PT ;  /* 0x0000003e0e00780c */ /* 0x000fda0003f24070 */
[----:B------:R-:W-:Y:S05]  /*2ba0*/  @P1 EXIT ;  /* 0x000000000000194d */ /* 0x000fea0003800000 */
[----:B------:R-:W-:Y:S05]  /*2bb0*/  @P0 EXIT ;  /* 0x000000000000094d */ /* 0x000fea0003800000 */
[----:B------:R-:W2:Y:S01]  /*2bc0*/  S2UR UR5, SR_CTAID.Z ;  /* 0x00000000000579c3 */ /* 0x000ea20000002700 */
[----:B------:R-:W-:Y:S01]  /*2bd0*/  ULDC UR4, c[0x0][0xc] ;  /* 0x0000030000047ab9 */ /* 0x000fe20000000800 */
[----:B01----:R-:W-:Y:S01]  /*2be0*/  F2FP.BF16.PACK_AB R24, R25, R24 ;  /* 0x000000181918723e */ /* 0x003fe200000010ff */
[----:B------:R-:W-:Y:S01]  /*2bf0*/  UIMAD UR4, UR39, UR4, URZ ;  /* 0x00000004270472a4 */ /* 0x000fe2000f8e023f */
[----:B------:R-:W-:Y:S01]  /*2c00*/  F2FP.BF16.PACK_AB R26, R15, R26 ;  /* 0x0000001a0f1a723e */ /* 0x000fe200000010ff */
[----:B------:R-:W-:Y:S01]  /*2c10*/  ULDC UR7, c[0x0][0x14] ;  /* 0x0000050000077ab9 */ /* 0x000fe20000000800 */
[----:B------:R-:W-:Y:S01]  /*2c20*/  F2FP.BF16.PACK_AB R5, R13, R5 ;  /* 0x000000050d05723e */ /* 0x000fe200000010ff */
[----:B------:R-:W-:Y:S01]  /*2c30*/  UIMAD UR6, UR4, UR7, URZ ;  /* 0x00000007040672a4 */ /* 0x000fe2000f8e023f */
[----:B------:R-:W-:Y:S02]  /*2c40*/  PRMT R29, R26, 0x7610, R29 ;  /* 0x000076101a1d7816 */ /* 0x000fe4000000001d */
[----:B------:R-:W-:Y:S01]  /*2c50*/  F2FP.BF16.PACK_AB R3, R21, R3 ;  /* 0x000000031503723e */ /* 0x000fe200000010ff */
[----:B------:R-:W-:Y:S01]  /*2c60*/  UIMAD UR6, UR6, 0xc0, URZ ;  /* 0x000000c0060678a4 */ /* 0x000fe2000f8e023f */
[----:B------:R-:W-:-:S02]  /*2c70*/  F2FP.BF16.PACK_AB R10, R19, R10 ;  /* 0x0000000a130a723e */ /* 0x000fc400000010ff */
[----:B------:R-:W-:Y:S01]  /*2c80*/  F2FP.BF16.PACK_AB R6, R6, R9 ;  /* 0x000000090606723e */ /* 0x000fe200000010ff */
[----:B------:R-:W-:Y:S01]  /*2c90*/  USHF.R.S32.HI UR9, URZ, 0x1f, UR6 ;  /* 0x0000001f3f097899 */ /* 0x000fe20008011406 */
[----:B------:R-:W-:Y:S02]  /*2ca0*/  F2FP.BF16.PACK_AB R16, R16, R4 ;  /* 0x000000041010723e */ /* 0x000fe400000010ff */
[----:B------:R-:W-:Y:S02]  /*2cb0*/  F2FP.BF16.PACK_AB R17, R18, R17 ;  /* 0x000000111211723e */ /* 0x000fe400000010ff */
[----:B------:R-:W-:Y:S02]  /*2cc0*/  F2FP.BF16.PACK_AB R11, R12, R11 ;  /* 0x0000000b0c0b723e */ /* 0x000fe400000010ff */
[----:B------:R-:W-:Y:S01]  /*2cd0*/  F2FP.BF16.PACK_AB R7, R8, R7 ;  /* 0x000000070807723e */ /* 0x000fe200000010ff */
[----:B--2---:R-:W-:Y:S02]  /*2ce0*/  UIMAD UR4, UR5, 0xc0, URZ ;  /* 0x000000c0050478a4 */ /* 0x004fe4000f8e023f */
[----:B------:R-:W-:Y:S01]  /*2cf0*/  UIMAD UR5, UR38, UR7, URZ ;  /* 0x00000007260572a4 */ /* 0x000fe2000f8e023f */
[----:B------:R-:W-:Y:S01]  /*2d00*/  PRMT R12, R7, 0x7632, R12 ;  /* 0x00007632070c7816 */ /* 0x000fe2000000000c */
[----:B------:R-:W-:-:S02]  /*2d10*/  USHF.R.S32.HI UR7, URZ, 0x1f, UR4 ;  /* 0x0000001f3f077899 */ /* 0x000fc40008011404 */
[----:B------:R-:W-:Y:S02]  /*2d20*/  USHF.R.S32.HI UR8, URZ, 0x1f, UR5 ;  /* 0x0000001f3f087899 */ /* 0x000fe40008011405 */
[----:B------:R-:W-:-:S04]  /*2d30*/  UIADD3 UR4, UP0, UP1, UR6, UR5, UR4 ;  /* 0x0000000506047290 */ /* 0x000fc8000f91e004 */
[----:B------:R-:W-:Y:S02]  /*2d40*/  UIADD3.X UR7, UR9, UR8, UR7, UP0, UP1 ;  /* 0x0000000809077290 */ /* 0x000fe400087e2407 */
[----:B------:R-:W-:-:S04]  /*2d50*/  IADD3 R25, P0, R0, UR4, RZ ;  /* 0x0000000400197c10 */ /* 0x000fc8000ff1e0ff */
[----:B------:R-:W-:Y:S02]  /*2d60*/  LEA.HI.X.SX32 R28, R0, UR7, 0x1, P0 ;  /* 0x00000007001c7c11 */ /* 0x000fe400080f0eff */
[----:B------:R-:W-:-:S04]  /*2d70*/  LEA R14, P0, R25, c[0x0][0x160], 0x1 ;  /* 0x00005800190e7a11 */ /* 0x000fc800078008ff */
[----:B------:R-:W-:Y:S02]  /*2d80*/  LEA.HI.X R15, R25, c[0x0][0x164], R28, 0x1, P0 ;  /* 0x00005900190f7a11 */ /* 0x000fe400000f0c1c */
[----:B------:R-:W-:-:S03]  /*2d90*/  IADD3 R25, R0, 0x8, RZ ;  /* 0x0000000800197810 */ /* 0x000fc60007ffe0ff */
[----:B------:R0:W-:Y:S01]  /*2da0*/  STG.E.U16 [R14.64], R29 ;  /* 0x0000001d0e007986 */ /* 0x0001e2000c101524 */
[----:B------:R-:W-:-:S04]  /*2db0*/  IADD3 R27, P0, R25, UR4, RZ ;  /* 0x00000004191b7c10 */ /* 0x000fc8000ff1e0ff */
[----:B------:R-:W-:Y:S02]  /*2dc0*/  LEA.HI.X.SX32 R28, R25, UR7, 0x1, P0 ;  /* 0x00000007191c7c11 */ /* 0x000fe400080f0eff */
[----:B------:R-:W-:Y:S02]  /*2dd0*/  IADD3 R25, R0, 0x10, RZ ;  /* 0x0000001000197810 */ /* 0x000fe40007ffe0ff */
[C---:B0-----:R-:W-:Y:S02]  /*2de0*/  LEA R14, P0, R27.reuse, c[0x0][0x160], 0x1 ;  /* 0x000058001b0e7a11 */ /* 0x041fe400078008ff */
[----:B------:R-:W-:Y:S02]  /*2df0*/  PRMT R29, R24, 0x7632, R29 ;  /* 0x00007632181d7816 */ /* 0x000fe4000000001d */
[----:B------:R-:W-:Y:S02]  /*2e00*/  LEA.HI.X R15, R27, c[0x0][0x164], R28, 0x1, P0 ;  /* 0x000059001b0f7a11 */ /* 0x000fe400000f0c1c */
[----:B------:R-:W-:-:S02]  /*2e10*/  PRMT R27, R26, 0x7632, R27 ;  /* 0x000076321a1b7816 */ /* 0x000fc4000000001b */
[C---:B------:R-:W-:Y:S02]  /*2e20*/  IADD3 R26, P0, R25.reuse, UR4, RZ ;  /* 0x00000004191a7c10 */ /* 0x040fe4000ff1e0ff */
[----:B------:R-:W-:Y:S01]  /*2e30*/  PRMT R28, R24, 0x7610, R28 ;  /* 0x00007610181c7816 */ /* 0x000fe2000000001c */
[----:B------:R0:W-:Y:S01]  /*2e40*/  STG.E.U16 [R14.64], R27 ;  /* 0x0000001b0e007986 */ /* 0x0001e2000c101524 */
[----:B------:R-:W-:Y:S02]  /*2e50*/  LEA.HI.X.SX32 R25, R25, UR7, 0x1, P0 ;  /* 0x0000000719197c11 */ /* 0x000fe400080f0eff */
[----:B------:R-:W-:Y:S02]  /*2e60*/  F2FP.BF16.PACK_AB R24, R22, R23 ;  /* 0x000000171618723e */ /* 0x000fe400000010ff */
[----:B0-----:R-:W-:-:S04]  /*2e70*/  LEA R14, P0, R26, c[0x0][0x160], 0x1 ;  /* 0x000058001a0e7a11 */ /* 0x001fc800078008ff */
[----:B------:R-:W-:Y:S02]  /*2e80*/  LEA.HI.X R15, R26, c[0x0][0x164], R25, 0x1, P0 ;  /* 0x000059001a0f7a11 */ /* 0x000fe400000f0c19 */
[----:B------:R-:W-:-:S03]  /*2e90*/  IADD3 R25, R0, 0x18, RZ ;  /* 0x0000001800197810 */ /* 0x000fc60007ffe0ff */
[----:B------:R0:W-:Y:S01]  /*2ea0*/  STG.E.U16 [R14.64], R28 ;  /* 0x0000001c0e007986 */ /* 0x0001e2000c101524 */
[----:B------:R-:W-:-:S04]  /*2eb0*/  IADD3 R26, P0, R25, UR4, RZ ;  /* 0x00000004191a7c10 */ /* 0x000fc8000ff1e0ff */
[----:B------:R-:W-:Y:S02]  /*2ec0*/  LEA.HI.X.SX32 R25, R25, UR7, 0x1, P0 ;  /* 0x0000000719197c11 */ /* 0x000fe400080f0eff */
[----:B0-----:R-:W-:-:S04]  /*2ed0*/  LEA R14, P0, R26, c[0x0][0x160], 0x1 ;  /* 0x000058001a0e7a11 */ /* 0x001fc800078008ff */
[----:B------:R-:W-:Y:S02]  /*2ee0*/  LEA.HI.X R15, R26, c[0x0][0x164], R25, 0x1, P0 ;  /* 0x000059001a0f7a11 */ /* 0x000fe400000f0c19 */
[C---:B------:R-:W-:Y:S02]  /*2ef0*/  IADD3 R25, R0.reuse, 0x20, RZ ;  /* 0x0000002000197810 */ /* 0x040fe40007ffe0ff */
[----:B------:R-:W-:Y:S01]  /*2f00*/  IADD3 R26, R0, 0x28, RZ ;  /* 0x00000028001a7810 */ /* 0x000fe20007ffe0ff */
[----:B------:R0:W-:Y:S01]  /*2f10*/  STG.E.U16 [R14.64], R29 ;  /* 0x0000001d0e007986 */ /* 0x0001e2000c101524 */
[----:B------:R-:W-:-:S04]  /*2f20*/  IADD3 R27, P0, R25, UR4, RZ ;  /* 0x00000004191b7c10 */ /* 0x000fc8000ff1e0ff */
[----:B------:R-:W-:Y:S02]  /*2f30*/  LEA.HI.X.SX32 R28, R25, UR7, 0x1, P0 ;  /* 0x00000007191c7c11 */ /* 0x000fe400080f0eff */
[C---:B------:R-:W-:Y:S02]  /*2f40*/  LEA R22, P0, R27.reuse, c[0x0][0x160], 0x1 ;  /* 0x000058001b167a11 */ /* 0x040fe400078008ff */
[----:B------:R-:W-:Y:S02]  /*2f50*/  IADD3 R25, P1, R26, UR4, RZ ;  /* 0x000000041a197c10 */ /* 0x000fe4000ff3e0ff */
[----:B------:R-:W-:Y:S02]  /*2f60*/  LEA.HI.X R23, R27, c[0x0][0x164], R28, 0x1, P0 ;  /* 0x000059001b177a11 */ /* 0x000fe400000f0c1c */
[----:B0-----:R-:W-:Y:S02]  /*2f70*/  PRMT R15, R24, 0x7610, R15 ;  /* 0x00007610180f7816 */ /* 0x001fe4000000000f */
[----:B------:R-:W-:-:S02]  /*2f80*/  LEA.HI.X.SX32 R26, R26, UR7, 0x1, P1 ;  /* 0x000000071a1a7c11 */ /* 0x000fc400088f0eff */
[----:B------:R-:W-:Y:S01]  /*2f90*/  LEA R14, P0, R25, c[0x0][0x160], 0x1 ;  /* 0x00005800190e7a11 */ /* 0x000fe200078008ff */
[----:B------:R0:W-:Y:S01]  /*2fa0*/  STG.E.U16 [R22.64], R15 ;  /* 0x0000000f16007986 */ /* 0x0001e2000c101524 */
[C---:B------:R-:W-:Y:S02]  /*2fb0*/  IADD3 R27, R0.reuse, 0x30, RZ ;  /* 0x00000030001b7810 */ /* 0x040fe40007ffe0ff */
[----:B------:R-:W-:Y:S02]  /*2fc0*/  IADD3 R28, R0, 0x48, RZ ;  /* 0x00000048001c7810 */ /* 0x000fe40007ffe0ff */
[C---:B------:R-:W-:Y:S02]  /*2fd0*/  PRMT R29, R3.reuse, 0x7610, R29 ;  /* 0x00007610031d7816 */ /* 0x040fe4000000001d */
[----:B------:R-:W-:Y:S02]  /*2fe0*/  PRMT R3, R3, 0x7632, R3 ;  /* 0x0000763203037816 */ /* 0x000fe40000000003 */
[----:B0-----:R-:W-:-:S02]  /*2ff0*/  LEA.HI.X R15, R25, c[0x0][0x164], R26, 0x1, P0 ;  /* 0x00005900190f7a11 */ /* 0x001fc400000f0c1a */
[----:B------:R-:W-:Y:S02]  /*3000*/  IADD3 R26, R0, 0x38, RZ ;  /* 0x00000038001a7810 */ /* 0x000fe40007ffe0ff */
[----:B------:R-:W-:Y:S02]  /*3010*/  PRMT R23, R24, 0x7632, R23 ;  /* 0x0000763218177816 */ /* 0x000fe40000000017 */
[C---:B------:R-:W-:Y:S02]  /*3020*/  IADD3 R25, P1, R26.reuse, UR4, RZ ;  /* 0x000000041a197c10 */ /* 0x040fe4000ff3e0ff */
[----:B------:R-:W-:Y:S01]  /*3030*/  IADD3 R24, P0, R27, UR4, RZ ;  /* 0x000000041b187c10 */ /* 0x000fe2000ff1e0ff */
[----:B------:R0:W-:Y:S01]  /*3040*/  STG.E.U16 [R14.64], R23 ;  /* 0x000000170e007986 */ /* 0x0001e2000c101524 */
[----:B------:R-:W-:Y:S02]  /*3050*/  LEA.HI.X.SX32 R26, R26, UR7, 0x1, P1 ;  /* 0x000000071a1a7c11 */ /* 0x000fe400088f0eff */
[----:B------:R-:W-:-:S02]  /*3060*/  LEA R22, P1, R25, c[0x0][0x160], 0x1 ;  /* 0x0000580019167a11 */ /* 0x000fc400078208ff */
[----:B------:R-:W-:Y:S02]  /*3070*/  LEA.HI.X.SX32 R27, R27, UR7, 0x1, P0 ;  /* 0x000000071b1b7c11 */ /* 0x000fe400080f0eff */
[----:B0-----:R-:W-:Y:S02]  /*3080*/  LEA R14, P0, R24, c[0x0][0x160], 0x1 ;  /* 0x00005800180e7a11 */ /* 0x001fe400078008ff */
[----:B------:R-:W-:Y:S02]  /*3090*/  LEA.HI.X R23, R25, c[0x0][0x164], R26, 0x1, P1 ;  /* 0x0000590019177a11 */ /* 0x000fe400008f0c1a */
[----:B------:R-:W-:Y:S02]  /*30a0*/  IADD3 R26, R0, 0x40, RZ ;  /* 0x00000040001a7810 */ /* 0x000fe40007ffe0ff */
[----:B------:R-:W-:Y:S02]  /*30b0*/  LEA.HI.X R15, R24, c[0x0][0x164], R27, 0x1, P0 ;  /* 0x00005900180f7a11 */ /* 0x000fe400000f0c1b */
[----:B------:R-:W-:-:S02]  /*30c0*/  PRMT R24, R5, 0x7610, R24 ;  /* 0x0000761005187816 */ /* 0x000fc40000000018 */
[----:B------:R-:W-:Y:S02]  /*30d0*/  PRMT R27, R5, 0x7632, R27 ;  /* 0x00007632051b7816 */ /* 0x000fe4000000001b */
[----:B------:R-:W-:Y:S01]  /*30e0*/  IADD3 R25, R0, 0x50, RZ ;  /* 0x0000005000197810 */ /* 0x000fe20007ffe0ff */
[----:B------:R0:W-:Y:S01]  /*30f0*/  STG.E.U16 [R14.64], R24 ;  /* 0x000000180e007986 */ /* 0x0001e2000c101524 */
[----:B------:R-:W-:Y:S02]  /*3100*/  IADD3 R5, P0, R26, UR4, RZ ;  /* 0x000000041a057c10 */ /* 0x000fe4000ff1e0ff */
[----:B------:R-:W-:Y:S01]  /*3110*/  IADD3 R13, P1, R28, UR4, RZ ;  /* 0x000000041c0d7c10 */ /* 0x000fe2000ff3e0ff */
[----:B------:R1:W-:Y:S01]  /*3120*/  STG.E.U16 [R22.64], R27 ;  /* 0x0000001b16007986 */ /* 0x0003e2000c101524 */
[----:B------:R-:W-:Y:S02]  /*3130*/  IADD3 R21, P2, R25, UR4, RZ ;  /* 0x0000000419157c10 */ /* 0x000fe4000ff5e0ff */
[----:B------:R-:W-:-:S02]  /*3140*/  LEA.HI.X.SX32 R26, R26, UR7, 0x1, P0 ;  /* 0x000000071a1a7c11 */ /* 0x000fc400080f0eff */
[----:B------:R-:W-:Y:S02]  /*3150*/  LEA.HI.X.SX32 R28, R28, UR7, 0x1, P1 ;  /* 0x000000071c1c7c11 */ /* 0x000fe400088f0eff */
[----:B0-----:R-:W-:Y:S02]  /*3160*/  LEA R24, P0, R5, c[0x0][0x160], 0x1 ;  /* 0x0000580005187a11 */ /* 0x001fe400078008ff */
[----:B------:R-:W-:Y:S02]  /*3170*/  LEA.HI.X.SX32 R15, R25, UR7, 0x1, P2 ;  /* 0x00000007190f7c11 */ /* 0x000fe400090f0eff */
[----:B-1----:R-:W-:Y:S02]  /*3180*/  LEA R22, P1, R13, c[0x0][0x160], 0x1 ;  /* 0x000058000d167a11 */ /* 0x002fe400078208ff */
[----:B------:R-:W-:Y:S02]  /*3190*/  LEA.HI.X R25, R5, c[0x0][0x164], R26, 0x1, P0 ;  /* 0x0000590005197a11 */ /* 0x000fe400000f0c1a */
[----:B------:R-:W-:-:S02]  /*31a0*/  LEA.HI.X R23, R13, c[0x0][0x164], R28, 0x1, P1 ;  /* 0x000059000d177a11 */ /* 0x000fc400008f0c1c */
[C---:B------:R-:W-:Y:S01]  /*31b0*/  LEA R14, P2, R21.reuse, c[0x0][0x160], 0x1 ;  /* 0x00005800150e7a11 */ /* 0x040fe200078408ff */
[----:B------:R-:W-:Y:S01]  /*31c0*/  STG.E.U16 [R24.64], R29 ;  /* 0x0000001d18007986 */ /* 0x000fe2000c101524 */
[C---:B------:R-:W-:Y:S02]  /*31d0*/  IADD3 R28, R0.reuse, 0x58, RZ ;  /* 0x00000058001c7810 */ /* 0x040fe40007ffe0ff */
[----:B------:R-:W-:Y:S01]  /*31e0*/  LEA.HI.X R15, R21, c[0x0][0x164], R15, 0x1, P2 ;  /* 0x00005900150f7a11 */ /* 0x000fe200010f0c0f */
[----:B------:R0:W-:Y:S01]  /*31f0*/  STG.E.U16 [R22.64], R3 ;  /* 0x0000000316007986 */ /* 0x0001e2000c101524 */
[C---:B------:R-:W-:Y:S02]  /*3200*/  IADD3 R27, R0.reuse, 0x68, RZ ;  /* 0x00000068001b7810 */ /* 0x040fe40007ffe0ff */
[----:B------:R-:W-:Y:S02]  /*3210*/  IADD3 R21, R0, 0x60, RZ ;  /* 0x0000006000157810 */ /* 0x000fe40007ffe0ff */
[----:B------:R-:W-:-:S02]  /*3220*/  IADD3 R26, P2, R27, UR4, RZ ;  /* 0x000000041b1a7c10 */ /* 0x000fc4000ff5e0ff */
[----:B------:R-:W-:Y:S02]  /*3230*/  IADD3 R5, P1, R21, UR4, RZ ;  /* 0x0000000415057c10 */ /* 0x000fe4000ff3e0ff */
[----:B------:R-:W-:Y:S02]  /*3240*/  F2FP.BF16.PACK_AB R13, R20, R2 ;  /* 0x00000002140d723e */ /* 0x000fe400000010ff */
[----:B------:R-:W-:Y:S02]  /*3250*/  LEA.HI.X.SX32 R27, R27, UR7, 0x1, P2 ;  /* 0x000000071b1b7c11 */ /* 0x000fe400090f0eff */
[C---:B0-----:R-:W-:Y:S02]  /*3260*/  IADD3 R3, P0, R28.reuse, UR4, RZ ;  /* 0x000000041c037c10 */ /* 0x041fe4000ff1e0ff */
[----:B------:R-:W-:Y:S02]  /*3270*/  LEA.HI.X.SX32 R21, R21, UR7, 0x1, P1 ;  /* 0x0000000715157c11 */ /* 0x000fe400088f0eff */
[----:B------:R-:W-:-:S02]  /*3280*/  LEA.HI.X.SX32 R28, R28, UR7, 0x1, P0 ;  /* 0x000000071c1c7c11 */ /* 0x000fc400080f0eff */
[----:B------:R-:W-:Y:S02]  /*3290*/  LEA R22, P0, R3, c[0x0][0x160], 0x1 ;  /* 0x0000580003167a11 */ /* 0x000fe400078008ff */
[----:B------:R-:W-:Y:S02]  /*32a0*/  LEA R2, P2, R26, c[0x0][0x160], 0x1 ;  /* 0x000058001a027a11 */ /* 0x000fe400078408ff */
[----:B------:R-:W-:Y:S02]  /*32b0*/  LEA R20, P1, R5, c[0x0][0x160], 0x1 ;  /* 0x0000580005147a11 */ /* 0x000fe400078208ff */
[----:B------:R-:W-:Y:S02]  /*32c0*/  LEA.HI.X R23, R3, c[0x0][0x164], R28, 0x1, P0 ;  /* 0x0000590003177a11 */ /* 0x000fe400000f0c1c */
[----:B------:R-:W-:Y:S02]  /*32d0*/  IADD3 R28, R0, 0x78, RZ ;  /* 0x00000078001c7810 */ /* 0x000fe40007ffe0ff */
[----:B------:R-:W-:-:S02]  /*32e0*/  PRMT R24, R13, 0x7610, R24 ;  /* 0x000076100d187816 */ /* 0x000fc40000000018 */
[----:B------:R-:W-:Y:S02]  /*32f0*/  LEA.HI.X R3, R26, c[0x0][0x164], R27, 0x1, P2 ;  /* 0x000059001a037a11 */ /* 0x000fe400010f0c1b */
[----:B------:R-:W-:Y:S01]  /*3300*/  LEA.HI.X R21, R5, c[0x0][0x164], R21, 0x1, P1 ;  /* 0x0000590005157a11 */ /* 0x000fe200008f0c15 */
[----:B------:R0:W-:Y:S01]  /*3310*/  STG.E.U16 [R14.64], R24 ;  /* 0x000000180e007986 */ /* 0x0001e2000c101524 */
[----:B------:R-:W-:Y:S02]  /*3320*/  PRMT R27, R13, 0x7632, R27 ;  /* 0x000076320d1b7816 */ /* 0x000fe4000000001b */
[----:B------:R-:W-:Y:S02]  /*3330*/  IADD3 R25, R0, 0x80, RZ ;  /* 0x0000008000197810 */ /* 0x000fe40007ffe0ff */
[----:B------:R-:W-:Y:S01]  /*3340*/  IADD3 R13, P1, R28, UR4, RZ ;  /* 0x000000041c0d7c10 */ /* 0x000fe2000ff3e0ff */
[----:B------:R1:W-:Y:S01]  /*3350*/  STG.E.U16 [R22.64], R27 ;  /* 0x0000001b16007986 */ /* 0x0003e2000c101524 */
[----:B------:R-:W-:-:S02]  /*3360*/  IADD3 R26, R0, 0x70, RZ ;  /* 0x00000070001a7810 */ /* 0x000fc40007ffe0ff */
[C---:B------:R-:W-:Y:S01]  /*3370*/  IADD3 R19, P2, R25.reuse, UR4, RZ ;  /* 0x0000000419137c10 */ /* 0x040fe2000ff5e0ff */
[----:B------:R2:W-:Y:S01]  /*3380*/  STG.E.U16 [R20.64], R10 ;  /* 0x0000000a14007986 */ /* 0x0005e2000c101524 */
[----:B------:R-:W-:Y:S02]  /*3390*/  LEA.HI.X.SX32 R28, R28, UR7, 0x1, P1 ;  /* 0x000000071c1c7c11 */ /* 0x000fe400088f0eff */
[----:B------:R-:W-:Y:S02]  /*33a0*/  IADD3 R5, P0, R26, UR4, RZ ;  /* 0x000000041a057c10 */ /* 0x000fe4000ff1e0ff */
[----:B0-----:R-:W-:Y:S02]  /*33b0*/  LEA.HI.X.SX32 R15, R25, UR7, 0x1, P2 ;  /* 0x00000007190f7c11 */ /* 0x001fe400090f0eff */
[----:B------:R-:W-:Y:S02]  /*33c0*/  LEA R14, P2, R19, c[0x0][0x160], 0x1 ;  /* 0x00005800130e7a11 */ /* 0x000fe400078408ff */
[----:B-1----:R-:W-:-:S02]  /*33d0*/  LEA R22, P1, R13, c[0x0][0x160], 0x1 ;  /* 0x000058000d167a11 */ /* 0x002fc400078208ff */
[----:B------:R-:W-:Y:S02]  /*33e0*/  LEA.HI.X.SX32 R26, R26, UR7, 0x1, P0 ;  /* 0x000000071a1a7c11 */ /* 0x000fe400080f0eff */
[----:B------:R-:W-:Y:S02]  /*33f0*/  LEA.HI.X R23, R13, c[0x0][0x164], R28, 0x1, P1 ;  /* 0x000059000d177a11 */ /* 0x000fe400008f0c1c */
[C---:B------:R-:W-:Y:S02]  /*3400*/  IADD3 R13, R0.reuse, 0x98, RZ ;  /* 0x00000098000d7810 */ /* 0x040fe40007ffe0ff */
[----:B------:R-:W-:Y:S02]  /*3410*/  LEA R24, P0, R5, c[0x0][0x160], 0x1 ;  /* 0x0000580005187a11 */ /* 0x000fe400078008ff */
[----:B------:R-:W-:Y:S02]  /*3420*/  LEA.HI.X R15, R19, c[0x0][0x164], R15, 0x1, P2 ;  /* 0x00005900130f7a11 */ /* 0x000fe400010f0c0f */
[----:B------:R-:W-:-:S02]  /*3430*/  IADD3 R28, R0, 0x88, RZ ;  /* 0x00000088001c7810 */ /* 0x000fc40007ffe0ff */
[----:B------:R-:W-:Y:S02]  /*3440*/  IADD3 R9, P2, R13, UR4, RZ ;  /* 0x000000040d097c10 */ /* 0x000fe4000ff5e0ff */
[----:B------:R-:W-:Y:S02]  /*3450*/  LEA.HI.X R25, R5, c[0x0][0x164], R26, 0x1, P0 ;  /* 0x0000590005197a11 */ /* 0x000fe400000f0c1a */
[----:B------:R-:W-:Y:S02]  /*3460*/  IADD3 R19, R0, 0x90, RZ ;  /* 0x0000009000137810 */ /* 0x000fe40007ffe0ff */
[----:B------:R-:W-:Y:S02]  /*3470*/  IADD3 R5, P0, R28, UR4, RZ ;  /* 0x000000041c057c10 */ /* 0x000fe4000ff1e0ff */
[----:B------:R-:W-:Y:S02]  /*3480*/  LEA.HI.X.SX32 R13, R13, UR7, 0x1, P2 ;  /* 0x000000070d0d7c11 */ /* 0x000fe400090f0eff */
[----:B--2---:R-:W-:-:S02]  /*3490*/  LEA R20, P2, R9, c[0x0][0x160], 0x1 ;  /* 0x0000580009147a11 */ /* 0x004fc400078408ff */
[----:B------:R-:W-:Y:S02]  /*34a0*/  PRMT R27, R10, 0x7632, R27 ;  /* 0x000076320a1b7816 */ /* 0x000fe4000000001b */
[----:B------:R-:W-:Y:S02]  /*34b0*/  IADD3 R10, P1, R19, UR4, RZ ;  /* 0x00000004130a7c10 */ /* 0x000fe4000ff3e0ff */
[----:B------:R-:W-:Y:S01]  /*34c0*/  LEA.HI.X.SX32 R28, R28, UR7, 0x1, P0 ;  /* 0x000000071c1c7c11 */ /* 0x000fe200080f0eff */
[----:B------:R0:W-:Y:S01]  /*34d0*/  STG.E.U16 [R2.64], R27 ;  /* 0x0000001b02007986 */ /* 0x0001e2000c101524 */
[----:B------:R-:W-:Y:S02]  /*34e0*/  LEA R26, P0, R5, c[0x0][0x160], 0x1 ;  /* 0x00005800051a7a11 */ /* 0x000fe400078008ff */
[----:B------:R-:W-:Y:S02]  /*34f0*/  LEA.HI.X R21, R9, c[0x0][0x164], R13, 0x1, P2 ;  /* 0x0000590009157a11 */ /* 0x000fe400010f0c0d */
[----:B------:R-:W-:-:S02]  /*3500*/  IADD3 R9, R0, 0xa0, RZ ;  /* 0x000000a000097810 */ /* 0x000fc40007ffe0ff */
[----:B------:R-:W-:Y:S02]  /*3510*/  LEA.HI.X.SX32 R19, R19, UR7, 0x1, P1 ;  /* 0x0000000713137c11 */ /* 0x000fe400088f0eff */
[----:B------:R-:W-:Y:S02]  /*3520*/  PRMT R29, R6, 0x7610, R29 ;  /* 0x00007610061d7816 */ /* 0x000fe4000000001d */
[----:B------:R-:W-:Y:S02]  /*3530*/  IADD3 R13, R0, 0xa8, RZ ;  /* 0x000000a8000d7810 */ /* 0x000fe40007ffe0ff */
[----:B0-----:R-:W-:Y:S01]  /*3540*/  LEA R2, P1, R10, c[0x0][0x160], 0x1 ;  /* 0x000058000a027a11 */ /* 0x001fe200078208ff */
[----:B------:R0:W-:Y:S01]  /*3550*/  STG.E.U16 [R24.64], R29 ;  /* 0x0000001d18007986 */ /* 0x0001e2000c101524 */
[----:B------:R-:W-:Y:S02]  /*3560*/  LEA.HI.X R27, R5, c[0x0][0x164], R28, 0x1, P0 ;  /* 0x00005900051b7a11 */ /* 0x000fe400000f0c1c */
[----:B------:R-:W-:-:S02]  /*3570*/  PRMT R5, R6, 0x7632, R5 ;  /* 0x0000763206057816 */ /* 0x000fc40000000005 */
[----:B------:R-:W-:Y:S02]  /*3580*/  IADD3 R6, P0, R9, UR4, RZ ;  /* 0x0000000409067c10 */ /* 0x000fe4000ff1e0ff */
[----:B------:R-:W-:Y:S01]  /*3590*/  LEA.HI.X R3, R10, c[0x0][0x164], R19, 0x1, P1 ;  /* 0x000059000a037a11 */ /* 0x000fe200008f0c13 */
[----:B------:R1:W-:Y:S01]  /*35a0*/  STG.E.U16 [R22.64], R5 ;  /* 0x0000000516007986 */ /* 0x0003e2000c101524 */
[----:B------:R-:W-:Y:S02]  /*35b0*/  IADD3 R10, P1, R13, UR4, RZ ;  /* 0x000000040d0a7c10 */ /* 0x000fe4000ff3e0ff */
[----:B------:R-:W-:Y:S01]  /*35c0*/  LEA.HI.X.SX32 R19, R9, UR7, 0x1, P0 ;  /* 0x0000000709137c11 */ /* 0x000fe200080f0eff */
[----:B------:R-:W-:Y:S01]  /*35d0*/  STG.E.U16 [R14.64], R16 ;  /* 0x000000100e007986 */ /* 0x000fe2000c101524 */
[----:B------:R-:W-:Y:S02]  /*35e0*/  LEA R28, P0, R6, c[0x0][0x160], 0x1 ;  /* 0x00005800061c7a11 */ /* 0x000fe400078008ff */
[----:B------:R-:W-:-:S02]  /*35f0*/  LEA.HI.X.SX32 R13, R13, UR7, 0x1, P1 ;  /* 0x000000070d0d7c11 */ /* 0x000fc400088f0eff */
[----:B------:R-:W-:Y:S02]  /*3600*/  IADD3 R9, R0, 0xb8, RZ ;  /* 0x000000b800097810 */ /* 0x000fe40007ffe0ff */
[----:B0-----:R-:W-:Y:S02]  /*3610*/  LEA.HI.X R29, R6, c[0x0][0x164], R19, 0x1, P0 ;  /* 0x00005900061d7a11 */ /* 0x001fe400000f0c13 */
[----:B-1----:R-:W-:Y:S02]  /*3620*/  IADD3 R5, R0, 0xb0, RZ ;  /* 0x000000b000057810 */ /* 0x002fe40007ffe0ff */
[C---:B------:R-:W-:Y:S02]  /*3630*/  LEA R22, P1, R10.reuse, c[0x0][0x160], 0x1 ;  /* 0x000058000a167a11 */ /* 0x040fe400078208ff */
[----:B------:R-:W-:Y:S02]  /*3640*/  IADD3 R0, P0, R5, UR4, RZ ;  /* 0x0000000405007c10 */ /* 0x000fe4000ff1e0ff */
[----:B------:R-:W-:-:S02]  /*3650*/  LEA.HI.X R23, R10, c[0x0][0x164], R13, 0x1, P1 ;  /* 0x000059000a177a11 */ /* 0x000fc400008f0c0d */
[----:B------:R-:W-:Y:S02]  /*3660*/  IADD3 R6, P1, R9, UR4, RZ ;  /* 0x0000000409067c10 */ /* 0x000fe4000ff3e0ff */
[----:B------:R-:W-:Y:S02]  /*3670*/  LEA.HI.X.SX32 R5, R5, UR7, 0x1, P0 ;  /* 0x0000000705057c11 */ /* 0x000fe400080f0eff */
[----:B------:R-:W-:Y:S02]  /*3680*/  LEA R4, P0, R0, c[0x0][0x160], 0x1 ;  /* 0x0000580000047a11 */ /* 0x000fe400078008ff */
[----:B------:R-:W-:Y:S02]  /*3690*/  PRMT R13, R16, 0x7632, R13 ;  /* 0x00007632100d7816 */ /* 0x000fe4000000000d */
[----:B------:R-:W-:Y:S02]  /*36a0*/  LEA.HI.X.SX32 R9, R9, UR7, 0x1, P1 ;  /* 0x0000000709097c11 */ /* 0x000fe400088f0eff */
[----:B------:R-:W-:Y:S01]  /*36b0*/  LEA R24, P1, R6, c[0x0][0x160], 0x1 ;  /* 0x0000580006187a11 */ /* 0x000fe200078208ff */
[----:B------:R-:W-:Y:S01]  /*36c0*/  STG.E.U16 [R26.64], R13 ;  /* 0x0000000d1a007986 */ /* 0x000fe2000c101524 */
[----:B------:R-:W-:-:S02]  /*36d0*/  PRMT R10, R17, 0x7632, R10 ;  /* 0x00007632110a7816 */ /* 0x000fc4000000000a */
[----:B------:R-:W-:Y:S01]  /*36e0*/  LEA.HI.X R5, R0, c[0x0][0x164], R5, 0x1, P0 ;  /* 0x0000590000057a11 */ /* 0x000fe200000f0c05 */
[----:B------:R-:W-:Y:S01]  /*36f0*/  STG.E.U16 [R2.64], R17 ;  /* 0x0000001102007986 */ /* 0x000fe2000c101524 */
[----:B------:R-:W-:Y:S02]  /*3700*/  PRMT R0, R11, 0x7632, R0 ;  /* 0x000076320b007816 */ /* 0x000fe40000000000 */
[----:B------:R-:W-:Y:S01]  /*3710*/  LEA.HI.X R25, R6, c[0x0][0x164], R9, 0x1, P1 ;  /* 0x0000590006197a11 */ /* 0x000fe200008f0c09 */
[----:B------:R-:W-:Y:S04]  /*3720*/  STG.E.U16 [R20.64], R10 ;  /* 0x0000000a14007986 */ /* 0x000fe8000c101524 */
[----:B------:R-:W-:Y:S04]  /*3730*/  STG.E.U16 [R28.64], R11 ;  /* 0x0000000b1c007986 */ /* 0x000fe8000c101524 */
[----:B------:R-:W-:Y:S04]  /*3740*/  STG.E.U16 [R22.64], R0 ;  /* 0x0000000016007986 */ /* 0x000fe8000c101524 */
[----:B------:R-:W-:Y:S04]  /*3750*/  STG.E.U16 [R4.64], R7 ;  /* 0x0000000704007986 */ /* 0x000fe8000c101524 */
[----:B------:R-:W-:Y:S01]  /*3760*/  STG.E.U16 [R24.64], R12 ;  /* 0x0000000c18007986 */ /* 0x000fe2000c101524 */
[----:B------:R-:W-:Y:S05]  /*3770*/  EXIT ;  /* 0x000000000000794d */ /* 0x000fea0003800000 */
.L_x_46:
[----:B------:R-:W-:Y:S01]  /*3780*/  MOV R2, 0x0 ;  /* 0x0000000000027802 */ /* 0x000fe20000000f00 */
[----:B------:R-:W-:-:S02]  /*3790*/  IMAD.MOV.U32 R4, RZ, RZ, c[0x4][0x178] ;  /* 0x01005e00ff047624 */ /* 0x000fc400078e00ff */
[----:B------:R-:W-:Y:S02]  /*37a0*/  IMAD.MOV.U32 R5, RZ, RZ, c[0x4][0x17c] ;  /* 0x01005f00ff057624 */ /* 0x000fe400078e00ff */
[----:B------:R-:W-:Y:S01]  /*37b0*/  IMAD.MOV.U32 R6, RZ, RZ, c[0x4][0x180] ;  /* 0x01006000ff067624 */ /* 0x000fe200078e00ff */
[----:B------:R-:W0:Y:S01]  /*37c0*/  LDC.64 R2, c[0x4][R2] ;  /* 0x0100000002027b82 */ /* 0x000e220000000a00 */
[----:B------:R-:W-:Y:S02]  /*37d0*/  IMAD.MOV.U32 R7, RZ, RZ, c[0x4][0x184] ;  /* 0x01006100ff077624 */ /* 0x000fe400078e00ff */
[----:B------:R-:W-:Y:S02]  /*37e0*/  IMAD.MOV.U32 R8, RZ, RZ, 0x219 ;  /* 0x00000219ff087424 */ /* 0x000fe400078e00ff */
[----:B------:R-:W-:Y:S02]  /*37f0*/  IMAD.MOV.U32 R10, RZ, RZ, c[0x4][0x88] ;  /* 0x01002200ff0a7624 */ /* 0x000fe400078e00ff */
[----:B------:R-:W-:-:S02]  /*3800*/  IMAD.MOV.U32 R11, RZ, RZ, c[0x4][0x8c] ;  /* 0x01002300ff0b7624 */ /* 0x000fc400078e00ff */
[----:B------:R-:W-:Y:S02]  /*3810*/  IMAD.MOV.U32 R12, RZ, RZ, 0x1 ;  /* 0x00000001ff0c7424 */ /* 0x000fe400078e00ff */
[----:B------:R-:W-:Y:S02]  /*3820*/  IMAD.MOV.U32 R13, RZ, RZ, RZ ;  /* 0x000000ffff0d7224 */ /* 0x000fe400078e00ff */
[----:B------:R-:W-:Y:S01]  /*3830*/  LEPC R14 ;  /* 0x00000000000e734e */ /* 0x000fe20000000000 */
[----:B------:R-:W-:Y:S02]  /*3840*/  MOV R9, 0x38b0 ;  /* 0x000038b000097802 */ /* 0x000fe40000000f00 */
[----:B------:R-:W-:Y:S02]  /*3850*/  MOV R20, 0x3830 ;  /* 0x0000383000147802 */ /* 0x000fe40000000f00 */
[----:B------:R-:W-:Y:S02]  /*3860*/  MOV R21, 0x0 ;  /* 0x0000000000157802 */ /* 0x000fe40000000f00 */
[----:B------:R-:W-:Y:S02]  /*3870*/  MOV R0, 0x0 ;  /* 0x0000000000007802 */ /* 0x000fe40000000f00 */
[----:B------:R-:W-:-:S04]  /*3880*/  IADD3 R20, P0, P1, -R20, R9, R14 ;  /* 0x0000000914147210 */ /* 0x000fc8000791e10e */
[----:B------:R-:W-:-:S04]  /*3890*/  IADD3.X R21, ~R0, R21, R15, P0, P1 ;  /* 0x0000001500157210 */ /* 0x000fc800007e250f */
[----:B0-----:R-:W-:Y:S05]  /*38a0*/  CALL.ABS.NOINC R2 ;  /* 0x0000000002007343 */ /* 0x001fea0003c00000 */
[----:B------:R-:W-:Y:S05]  /*38b0*/  EXIT ;  /* 0x000000000000794d */ /* 0x000fea0003800000 */
.L_x_47:
[----:B------:R-:W-:Y:S01]  /*38c0*/  IMAD.MOV.U32 R6, RZ, RZ, -0x800001 ;  /* 0xff7fffffff067424 */ /* 0x000fe200078e00ff */
[----:B------:R-:W-:Y:S01]  /*38d0*/  MOV R4, 0x3920 ;  /* 0x0000392000047802 */ /* 0x000fe20000000f00 */
[----:B------:R-:W-:Y:S02]  /*38e0*/  IMAD.MOV.U32 R3, RZ, RZ, 0x10 ;  /* 0x00000010ff037424 */ /* 0x000fe400078e00ff */
[----:B------:R-:W-:Y:S02]  /*38f0*/  IMAD.MOV.U32 R9, RZ, RZ, 0x1f ;  /* 0x0000001fff097424 */ /* 0x000fe400078e00ff */
[----:B------:R-:W-:Y:S02]  /*3900*/  IMAD.MOV.U32 R10, RZ, RZ, -0x1 ;  /* 0xffffffffff0a7424 */ /* 0x000fe400078e00ff */
[----:B------:R-:W-:Y:S05]  /*3910*/  CALL.REL.NOINC `($__internal_1_$__cuda_sm70_shflsync_bfly_p) ;  /* 0x000001a000007944 */ /* 0x000fea0003c00000 */
[----:B01----:R-:W-:Y:S05]  /*3920*/  BRA `(.L_x_77) ;  /* 0xffffcdb000007947 */ /* 0x003fea000383ffff */
.L_x_48:
[----:B------:R-:W-:Y:S01]  /*3930*/  IMAD.MOV.U32 R3, RZ, RZ, 0x8 ;  /* 0x00000008ff037424 */ /* 0x000fe200078e00ff */
[----:B------:R-:W-:Y:S01]  /*3940*/  MOV R4, 0x3980 ;  /* 0x0000398000047802 */ /* 0x000fe20000000f00 */
[----:B------:R-:W-:Y:S02]  /*3950*/  IMAD.MOV.U32 R9, RZ, RZ, 0x1f ;  /* 0x0000001fff097424 */ /* 0x000fe400078e00ff */
[----:B------:R-:W-:-:S02]  /*3960*/  IMAD.MOV.U32 R10, RZ, RZ, -0x1 ;  /* 0xffffffffff0a7424 */ /* 0x000fc400078e00ff */
[----:B------:R-:W-:Y:S05]  /*3970*/  CALL.REL.NOINC `($__internal_1_$__cuda_sm70_shflsync_bfly_p) ;  /* 0x0000014000007944 */ /* 0x000fea0003c00000 */
[----:B01----:R-:W-:Y:S01]  /*3980*/  FMNMX.FTZ R6, R6, R3, !PT ;  /* 0x0000000306067209 */ /* 0x003fe20007810000 */
[----:B------:R-:W-:Y:S01]  /*3990*/  IMAD.MOV.U32 R3, RZ, RZ, 0x4 ;  /* 0x00000004ff037424 */ /* 0x000fe200078e00ff */
[----:B------:R-:W-:Y:S01]  /*39a0*/  MOV R4, 0x39e0 ;  /* 0x000039e000047802 */ /* 0x000fe20000000f00 */
[----:B------:R-:W-:-:S02]  /*39b0*/  IMAD.MOV.U32 R9, RZ, RZ, 0x1f ;  /* 0x0000001fff097424 */ /* 0x000fc400078e00ff */
[----:B------:R-:W-:Y:S02]  /*39c0*/  IMAD.MOV.U32 R10, RZ, RZ, -0x1 ;  /* 0xffffffffff0a7424 */ /* 0x000fe400078e00ff */
[----:B------:R-:W-:Y:S05]  /*39d0*/  CALL.REL.NOINC `($__internal_1_$__cuda_sm70_shflsync_bfly_p) ;  /* 0x000000e000007944 */ /* 0x000fea0003c00000 */
[----:B01----:R-:W-:Y:S01]  /*39e0*/  FMNMX.FTZ R6, R6, R3, !PT ;  /* 0x0000000306067209 */ /* 0x003fe20007810000 */
[----:B------:R-:W-:Y:S01]  /*39f0*/  IMAD.MOV.U32 R3, RZ, RZ, 0x2 ;  /* 0x00000002ff037424 */ /* 0x000fe200078e00ff */
[----:B------:R-:W-:Y:S01]  /*3a00*/  MOV R4, 0x3a40 ;  /* 0x00003a4000047802 */ /* 0x000fe20000000f00 */
[----:B------:R-:W-:Y:S02]  /*3a10*/  IMAD.MOV.U32 R9, RZ, RZ, 0x1f ;  /* 0x0000001fff097424 */ /* 0x000fe400078e00ff */
[----:B------:R-:W-:Y:S02]  /*3a20*/  IMAD.MOV.U32 R10, RZ, RZ, -0x1 ;  /* 0xffffffffff0a7424 */ /* 0x000fe400078e00ff */
[----:B------:R-:W-:Y:S05]  /*3a30*/  CALL.REL.NOINC `($__internal_1_$__cuda_sm70_shflsync_bfly_p) ;  /* 0x0000008000007944 */ /* 0x000fea0003c00000 */
[----:B01----:R-:W-:Y:S01]  /*3a40*/  FMNMX.FTZ R6, R6, R3, !PT ;  /* 0x0000000306067209 */ /* 0x003fe20007810000 */
[----:B------:R-:W-:Y:S01]  /*3a50*/  IMAD.MOV.U32 R3, RZ, RZ, 0x1 ;  /* 0x00000001ff037424 */ /* 0x000fe200078e00ff */
[----:B------:R-:W-:Y:S01]  /*3a60*/  MOV R4, 0x3aa0 ;  /* 0x00003aa000047802 */ /* 0x000fe20000000f00 */
[----:B------:R-:W-:Y:S02]  /*3a70*/  IMAD.MOV.U32 R9, RZ, RZ, 0x1f ;  /* 0x0000001fff097424 */ /* 0x000fe400078e00ff */
[----:B------:R-:W-:-:S02]  /*3a80*/  IMAD.MOV.U32 R10, RZ, RZ, -0x1 ;  /* 0xffffffffff0a7424 */ /* 0x000fc400078e00ff */
[----:B------:R-:W-:Y:S05]  /*3a90*/  CALL.REL.NOINC `($__internal_1_$__cuda_sm70_shflsync_bfly_p) ;  /* 0x0000002000007944 */ /* 0x000fea0003c00000 */
[----:B-1----:R-:W-:Y:S01]  /*3aa0*/  IMAD.MOV.U32 R5, RZ, RZ, R3 ;  /* 0x000000ffff057224 */ /* 0x002fe200078e0003 */
[----:B0-----:R-:W-:Y:S05]  /*3ab0*/  BRA `(.L_x_78) ;  /* 0xffffccc000007947 */ /* 0x001fea000383ffff */
        .weak           $__internal_1_$__cuda_sm70_shflsync_bfly_p
        .type           $__internal_1_$__cuda_sm70_shflsync_bfly_p,@function
        .size           $__internal_1_$__cuda_sm70_shflsync_bfly_p,(.L_x_23168 - $__internal_1_$__cuda_sm70_shflsync_bfly_p)
$__internal_1_$__cuda_sm70_shflsync_bfly_p:
[----:B------:R-:W-:Y:S01]  /*3ac0*/  IMAD.MOV.U32 R5, RZ, RZ, 0x0 ;  /* 0x00000000ff057424 */ /* 0x000fe200078e00ff */
[----:B------:R-:W-:Y:S04]  /*3ad0*/  WARPSYNC R10 ;  /* 0x0000000a00007348 */ /* 0x000fe80003800000 */
[----:B------:R0:W1:Y:S01]  /*3ae0*/  SHFL.BFLY PT, R3, R6, R3, R9 ;  /* 0x0c00000306037389 */ /* 0x00006200000e0009 */
[----:B------:R-:W-:Y:S05]  /*3af0*/  RET.REL.NODEC R4 `(_ZN4vllm25paged_attention_v1_kernelI13__nv_bfloat16hLi192ELi32ELi128ELNS_18Fp8KVCacheDataTypeE2ELb0EEEvPT_PKS3_PKT0_S9_ifPKiSB_iPKfiiiSD_SD_iiiii) ;  /* 0xffffc50004007950 */ /* 0x000fea0003c3ffff */
.L_x_79:
        /* <DEDUP_REMOVED lines=16> */
.L_x_23168:


//--------------------- .text._ZN4vllm25paged_attention_v1_kernelI13__nv_bfloat16hLi128ELi32ELi128ELNS_18Fp8KVCacheDataTypeE2ELb0EEEvPT_PKS3_PKT0_S9_ifPKiSB_iPKfiiiSD_SD_iiiii --------------------------
	.section	.text._ZN4vllm25paged_attention_v1_kernelI13__nv_bfloat16hLi128ELi32ELi128ELNS_18Fp8KVCacheDataTypeE2ELb0EEEvPT_PKS3_PKT0_S9_ifPKiSB_iPKfiiiSD_SD_iiiii,"ax",@progbits
	.sectioninfo	@"SHI_REGISTERS=32"
	.align	128
        .global         _ZN4vllm25paged_attention_v1_kernelI13__nv_bfloat16hLi128ELi32ELi128ELNS_18Fp8KVCacheDataTypeE2ELb0EEEvPT_PKS3_PKT0_S9_ifPKiSB_iPKfiiiSD_SD_iiiii
        .type           _ZN4vllm25paged_attention_v1_kernelI13__nv_bfloat16hLi128ELi32ELi128ELNS_18Fp8KVCacheDataTypeE2ELb0EEEvPT_PKS3_PKT0_S9_ifPKiSB_iPKfiiiSD_SD_iiiii,@function
        .size           _ZN4vllm25paged_attention_v1_kernelI13__nv_bfloat16hLi128ELi32ELi128ELNS_18Fp8KVCacheDataTypeE2ELb0EEEvPT_PKS3_PKT0_S9_ifPKiSB_iPKfiiiSD_SD_iiiii,(.L_x_23169 - _ZN4vllm25paged_attention_v1_kernelI13__nv_bfloat16hLi128ELi32ELi128ELNS_18Fp8KVCacheDataTypeE2ELb0EEEvPT_PKS3_PKT0_S9_ifPKiSB_iPKfiiiSD_SD_iiiii)
        .other          _ZN4vllm25paged_attention_v1_kernelI13__nv_bfloat16hLi128ELi32ELi128ELNS_18Fp8KVCacheDataTypeE2ELb0EEEvPT_PKS3_PKT0_S9_ifPKiSB_iPKfiiiSD_SD_iiiii,@"STO_CUDA_ENTRY STV_DEFAULT"
_ZN4vllm25paged_attention_v1_kernelI13__nv_bfloat16hLi128ELi32ELi128ELNS_18Fp8KVCacheDataTypeE2ELb0EEEvPT_PKS3_PKT0_S9_ifPKiSB_iPKfiiiSD_SD_iiiii:
.text._ZN4vllm25paged_attention_v1_kernelI13__nv_bfloat16hLi128ELi32ELi128ELNS_18Fp8KVCacheDataTypeE2ELb0EEEvPT_PKS3_PKT0_S9_ifPKiSB_iPKfiiiSD_SD_iiiii:
[----:B------:R-:W-:Y:S02]  /*0000*/  IMAD.MOV.U32 R1, RZ, RZ, c[0x0][0x28] ;  /* 0x00000a00ff017624 */ /* 0x000fe400078e00ff */
[----:B------:R-:W0:Y:S01]  /*0010*/  S2R R16, SR_CTAID.Y ;  /* 0x0000000000107919 */ /* 0x000e220000002600 */
[----:B------:R-:W-:Y:S01]  /*0020*/  IMAD.MOV.U32 R3, RZ, RZ, 0x4 ;  /* 0x00000004ff037424 */ /* 0x000fe200078e00ff */
[----:B------:R-:W-:-:S03]  /*0030*/  ULDC.64 UR36, c[0x0][0x118] ;  /* 0x0000460000247ab9 */ /* 0x000fc60000000a00 */
[----:B0-----:R-:W-:-:S06]  /*0040*/  IMAD.WIDE R2, R16, R3, c[0x0][0x190] ;  /* 0x0000640010027625 */ /* 0x001fcc00078e0203 */
[----:B------:R0:W2:Y:S01]  /*0050*/  LDG.E.CONSTANT R2, [R2.64] ;  /* 0x0000002402027981 */ /* 0x0000a2000c1e9900 */
[----:B------:R-:W-:Y:S03]  /*0060*/  BSSY B0, `(.L_x_80) ;  /* 0x000005d000007945 */ /* 0x000fe60003800000 */
[----:B------:R-:W1:Y:S04]  /*0070*/  S2R R7, SR_TID.X ;  /* 0x0000000000077919 */ /* 0x000e680000002100 */
[----:B------:R-:W3:Y:S01]  /*0080*/  S2R R6, SR_CTAID.X ;  /* 0x0000000000067919 */ /* 0x000ee20000002500 */
[----:B-1----:R-:W-:Y:S02]  /*0090*/  ISETP.GT.AND P0, PT, R7, 0xf, PT ;  /* 0x0000000f0700780c */ /* 0x002fe40003f04270 */
[----:B------:R-:W-:-:S04]  /*00a0*/  SHF.R.S32.HI R4, RZ, 0x1f, R7 ;  /* 0x0000001fff047819 */ /* 0x000fc80000011407 */
[----:B------:R-:W-:-:S04]  /*00b0*/  LEA.HI R4, R4, R7, RZ, 0x5 ;  /* 0x0000000704047211 */ /* 0x000fc800078f28ff */
[----:B------:R-:W-:Y:S02]  /*00c0*/  LOP3.LUT R8, R4, 0xffffffe0, RZ, 0xc0, !PT ;  /* 0xffffffe004087812 */ /* 0x000fe400078ec0ff */
[----:B------:R-:W-:-:S03]  /*00d0*/  SHF.R.S32.HI R4, RZ, 0x5, R4 ;  /* 0x00000005ff047819 */ /* 0x000fc60000011404 */
[----:B0-----:R-:W-:Y:S01]  /*00e0*/  IMAD.IADD R3, R7, 0x1, -R8 ;  /* 0x0000000107037824 */ /* 0x001fe200078e0a08 */
[----:B--2---:R-:W-:-:S04]  /*00f0*/  IADD3 R0, R2, 0x1f, RZ ;  /* 0x0000001f02007810 */ /* 0x004fc80007ffe0ff */
[----:B------:R-:W-:-:S04]  /*0100*/  SHF.R.S32.HI R5, RZ, 0x1f, R0 ;  /* 0x0000001fff057819 */ /* 0x000fc80000011400 */
[----:B------:R-:W-:-:S04]  /*0110*/  LEA.HI R0, R5, R0, RZ, 0x5 ;  /* 0x0000000005007211 */ /* 0x000fc800078f28ff */
[----:B------:R-:W-:-:S04]  /*0120*/  LOP3.LUT R5, R0, 0xffffffe0, RZ, 0xc0, !PT ;  /* 0xffffffe000057812 */ /* 0x000fc800078ec0ff */
[----:B------:R-:W-:Y:S02]  /*0130*/  IMNMX R5, R2, R5, PT ;  /* 0x0000000502057217 */ /* 0x000fe40003800200 */
[----:B------:R-:W-:Y:S01]  /*0140*/  SHF.R.S32.HI R2, RZ, 0x5, R0 ;  /* 0x00000005ff027819 */ /* 0x000fe20000011400 */
[----:B------:R-:W-:Y:S05]  /*0150*/  @P0 BRA `(.L_x_81) ;  /* 0x000004d000000947 */ /* 0x000fea0003800000 */
[C---:B---3--:R-:W-:Y:S01]  /*0160*/  IMNMX R0, R7.reuse, -0x70, !PT ;  /* 0xffffff9007007817 */ /* 0x048fe20007800200 */
[----:B------:R-:W-:Y:S01]  /*0170*/  IMAD R17, R16, c[0x0][0x1a8], RZ ;  /* 0x00006a0010117a24 */ /* 0x000fe200078e02ff */
[----:B------:R-:W-:Y:S01]  /*0180*/  BSSY B1, `(.L_x_82) ;  /* 0x0000024000017945 */ /* 0x000fe20003800000 */
[----:B------:R-:W-:Y:S01]  /*0190*/  IMAD.SHL.U32 R18, R6, 0x80, RZ ;  /* 0x0000008006127824 */ /* 0x000fe200078e00ff */
[----:B------:R-:W-:Y:S01]  /*01a0*/  IADD3 R0, -R7, 0x7f, R0 ;  /* 0x0000007f07007810 */ /* 0x000fe20007ffe100 */
[----:B------:R-:W-:-:S03]  /*01b0*/  IMAD.MOV.U32 R14, RZ, RZ, R7 ;  /* 0x000000ffff0e7224 */ /* 0x000fc600078e0007 */
        /* <DEDUP_REMOVED lines=17> */
.L_x_84:
        /* <DEDUP_REMOVED lines=15> */
.L_x_83:
[----:B------:R-:W-:Y:S05]  /*03c0*/  BSYNC B1 ;  /* 0x0000000000017941 */ /* 0x000fea0003800000 */
.L_x_82:
[----:B------:R-:W-:Y:S05]  /*03d0*/  @!P0 BRA `(.L_x_81) ;  /* 0x0000025000008947 */ /* 0x000fea0003800000 */
[----:B------:R-:W-:Y:S01]  /*03e0*/  IADD3 R18, P0, R17, R18, RZ ;  /* 0x0000001211127210 */ /* 0x000fe20007f1e0ff */
        /* <DEDUP_REMOVED lines=8> */
.L_x_85:
        /* <DEDUP_REMOVED lines=9> */
[----:B------:R-:W3:Y:S01]  /*0500*/  LDG.E.CONSTANT R11, [R24.64+0x800] ;  /* 0x00080024180b7981 */ /* 0x000ee2000c1e9900 */
[----:B------:R-:W-:-:S03]  /*0510*/  IADD3 R17, R17, 0x200, RZ ;  /* 0x0000020011117810 */ /* 0x000fc60007ffe0ff */
[----:B--2---:R0:W-:Y:S04]  /*0520*/  STS.128 [R19+-0x1000], R12 ;  /* 0xfff0000c13007388 */ /* 0x0041e80000000c00 */
[----:B---3--:R1:W-:Y:S04]  /*0530*/  STS.128 [R19+-0x800], R8 ;  /* 0xfff8000813007388 */ /* 0x0083e80000000c00 */
[----:B0-----:R-:W2:Y:S04]  /*0540*/  LDG.E.CONSTANT R12, [R24.64+0xff4] ;  /* 0x000ff424180c7981 */ /* 0x001ea8000c1e9900 */
[----:B------:R-:W2:Y:S04]  /*0550*/  LDG.E.CONSTANT R13, [R24.64+0xff8] ;  /* 0x000ff824180d7981 */ /* 0x000ea8000c1e9900 */
[----:B------:R-:W2:Y:S04]  /*0560*/  LDG.E.CONSTANT R14, [R24.64+0xffc] ;  /* 0x000ffc24180e7981 */ /* 0x000ea8000c1e9900 */
[----:B------:R-:W2:Y:S04]  /*0570*/  LDG.E.CONSTANT R15, [R24.64+0x1000] ;  /* 0x00100024180f7981 */ /* 0x000ea8000c1e9900 */
[----:B-1----:R-:W3:Y:S04]  /*0580*/  LDG.E.CONSTANT R8, [R24.64+0x17f4] ;  /* 0x0017f42418087981 */ /* 0x002ee8000c1e9900 */
[----:B------:R-:W3:Y:S04]  /*0590*/  LDG.E.CONSTANT R9, [R24.64+0x17f8] ;  /* 0x0017f82418097981 */ /* 0x000ee8000c1e9900 */
[----:B------:R-:W3:Y:S04]  /*05a0*/  LDG.E.CONSTANT R10, [R24.64+0x17fc] ;  /* 0x0017fc24180a7981 */ /* 0x000ee8000c1e9900 */
[----:B------:R-:W3:Y:S01]  /*05b0*/  LDG.E.CONSTANT R11, [R24.64+0x1800] ;  /* 0x00180024180b7981 */ /* 0x000ee2000c1e9900 */
[----:B------:R-:W-:-:S02]  /*05c0*/  ISETP.GE.AND P0, PT, R17, -0x1f0, PT ;  /* 0xfffffe101100780c */ /* 0x000fc40003f06270 */
[----:B------:R-:W-:-:S05]  /*05d0*/  IADD3 R0, P1, R0, 0x2000, RZ ;  /* 0x0000200000007810 */ /* 0x000fca0007f3e0ff */
[----:B------:R-:W-:Y:S01]  /*05e0*/  IMAD.X R18, RZ, RZ, R18, P1 ;  /* 0x000000ffff127224 */ /* 0x000fe200008e0612 */
[----:B--2---:R-:W-:Y:S04]  /*05f0*/  STS.128 [R19], R12 ;  /* 0x0000000c13007388 */ /* 0x004fe80000000c00 */
[----:B---3--:R0:W-:Y:S02]  /*0600*/  STS.128 [R19+0x800], R8 ;  /* 0x0008000813007388 */ /* 0x0081e40000000c00 */
[----:B0-----:R-:W-:Y:S01]  /*0610*/  IADD3 R19, R19, 0x2000, RZ ;  /* 0x0000200013137810 */ /* 0x001fe20007ffe0ff */
[----:B------:R-:W-:Y:S05]  /*0620*/  @!P0 BRA `(.L_x_85) ;  /* 0xfffffe4000008947 */ /* 0x000fea000383ffff */
.L_x_81:
[----:B---3--:R-:W-:Y:S05]  /*0630*/  BSYNC B0 ;  /* 0x0000000000007941 */ /* 0x008fea0003800000 */
.L_x_80:
[----:B------:R-:W-:Y:S01]  /*0640*/  BAR.SYNC.DEFER_BLOCKING 0x0 ;  /* 0x0000000000007b1d */ /* 0x000fe20000010000 */
[----:B------:R-:W-:-:S13]  /*0650*/  ISETP.GE.AND P0, PT, R4, R2, PT ;  /* 0x000000020400720c */ /* 0x000fda0003f06270 */
[----:B------:R-:W-:Y:S05]  /*0660*/  @!P0 BRA `(.L_x_86) ;  /* 0x000029e000008947 */ /* 0x000fea0003800000 */
[----:B------:R-:W-:Y:S05]  /*0670*/  BRA.DIV ~URZ, `(.L_x_87) ;  /* 0x00002b127f007947 */ /* 0x000fea000b800000 */
[----:B------:R-:W-:-:S05]  /*0680*/  IMAD.MOV.U32 R0, RZ, RZ, -0x800001 ;  /* 0xff7fffffff007424 */ /* 0x000fca00078e00ff */
.L_x_117:
        /* <DEDUP_REMOVED lines=10> */
.L_x_118:
[----:B------:R-:W-:Y:S01]  /*0730*/  ISETP.NE.AND P0, PT, R3, RZ, PT ;  /* 0x000000ff0300720c */ /* 0x000fe20003f05270 */
[----:B------:R-:W-:-:S12]  /*0740*/  WARPSYNC 0xffffffff ;  /* 0xffffffff00007948 */ /* 0x000fd80003800000 */
[----:B-1----:R-:W-:-:S05]  /*0750*/  @!P0 FMNMX.FTZ R11, R11, R10, !PT ;  /* 0x0000000a0b0b8209 */ /* 0x002fca0007810000 */
[----:B------:R1:W-:Y:S02]  /*0760*/  @!P0 STS [R4.X4+0x100], R11 ;  /* 0x0001000b04008388 */ /* 0x0003e40000004800 */
[----:B------:R-:W-:Y:S01]  /*0770*/  BAR.SYNC.DEFER_BLOCKING 0x0 ;  /* 0x0000000000007b1d */ /* 0x000fe20000010000 */
[----:B------:R-:W-:Y:S01]  /*0780*/  ISETP.GT.AND P0, PT, R3, 0x3, PT ;  /* 0x000000030300780c */ /* 0x000fe20003f04270 */
[----:B------:R-:W-:Y:S01]  /*0790*/  IMAD.MOV.U32 R12, RZ, RZ, RZ ;  /* 0x000000ffff0c7224 */ /* 0x000fe200078e00ff */
[----:B------:R-:W-:-:S03]  /*07a0*/  ISETP.GE.AND P1, PT, R7, R5, PT ;  /* 0x000000050700720c */ /* 0x000fc60003f26270 */
[----:B------:R-:W-:Y:S08]  /*07b0*/  BSSY B0, `(.L_x_89) ;  /* 0x00000e1000007945 */ /* 0x000ff00003800000 */
[----:B------:R-:W2:Y:S04]  /*07c0*/  @!P0 LDS R2, [R3.X4+0x100] ;  /* 0x0001000003028984 */ /* 0x000ea80000004800 */
[----:B--2---:R-:W2:Y:S02]  /*07d0*/  SHFL.BFLY PT, R9, R2, 0x2, 0x1f ;  /* 0x0c401f0002097f89 */ /* 0x004ea400000e0000 */
[----:B--2---:R-:W-:-:S05]  /*07e0*/  FMNMX.FTZ R9, R9, R2, !PT ;  /* 0x0000000209097209 */ /* 0x004fca0007810000 */
[----:B------:R-:W2:Y:S02]  /*07f0*/  SHFL.BFLY PT, R0, R9, 0x1, 0x1f ;  /* 0x0c201f0009007f89 */ /* 0x000ea400000e0000 */
[----:B--2---:R-:W-:-:S06]  /*0800*/  FMNMX.FTZ R0, R9, R0, !PT ;  /* 0x0000000009007209 */ /* 0x004fcc0007810000 */
[----:B------:R-:W2:Y:S01]  /*0810*/  SHFL.IDX PT, R0, R0, RZ, 0x1f ;  /* 0x00001fff00007589 */ /* 0x000ea200000e0000 */
[----:B------:R-:W-:Y:S05]  /*0820*/  @P1 BRA `(.L_x_90) ;  /* 0x00000d9000001947 */ /* 0x000fea0003800000 */
[----:B------:R-:W-:Y:S01]  /*0830*/  LOP3.LUT R2, RZ, R7, RZ, 0x33, !PT ;  /* 0x00000007ff027212 */ /* 0x000fe200078e33ff */
[----:B------:R-:W-:Y:S01]  /*0840*/  BSSY B1, `(.L_x_91) ;  /* 0x0000016000017945 */ /* 0x000fe20003800000 */
[----:B------:R-:W-:Y:S02]  /*0850*/  IMAD.MOV.U32 R12, RZ, RZ, RZ ;  /* 0x000000ffff0c7224 */ /* 0x000fe400078e00ff */
[----:B0-----:R-:W-:Y:S02]  /*0860*/  IMAD.MOV.U32 R10, RZ, RZ, R7 ;  /* 0x000000ffff0a7224 */ /* 0x001fe400078e0007 */
        /* <DEDUP_REMOVED lines=8> */
.L_x_93:
[----:B------:R-:W0:Y:S01]  /*08f0*/  LDS R9, [R2] ;  /* 0x0000000002097984 */ /* 0x000e220000000800 */
[----:B------:R-:W-:Y:S02]  /*0900*/  IADD3 R8, R8, -0x1, RZ ;  /* 0xffffffff08087810 */ /* 0x000fe40007ffe0ff */
[----:B------:R-:W-:Y:S02]  /*0910*/  IADD3 R10, R10, 0x80, RZ ;  /* 0x000000800a0a7810 */ /* 0x000fe40007ffe0ff */
[----:B------:R-:W-:Y:S01]  /*0920*/  ISETP.NE.AND P0, PT, R8, RZ, PT ;  /* 0x000000ff0800720c */ /* 0x000fe20003f05270 */
[----:B0-2---:R-:W-:-:S04]  /*0930*/  FADD.FTZ R9, -R0, R9 ;  /* 0x0000000900097221 */ /* 0x005fc80000010100 */
[----:B------:R-:W-:-:S06]  /*0940*/  FMUL.FTZ R9, R9, 1.4426950216293334961 ;  /* 0x3fb8aa3b09097820 */ /* 0x000fcc0000410000 */
[----:B------:R-:W0:Y:S02]  /*0950*/  MUFU.EX2 R9, R9 ;  /* 0x0000000900097308 */ /* 0x000e240000000800 */
[----:B0-----:R0:W-:Y:S01]  /*0960*/  STS [R2], R9 ;  /* 0x0000000902007388 */ /* 0x0011e20000000800 */
[----:B------:R-:W-:Y:S01]  /*0970*/  FADD.FTZ R12, R9, R12 ;  /* 0x0000000c090c7221 */ /* 0x000fe20000010000 */
[----:B0-----:R-:W-:Y:S01]  /*0980*/  IADD3 R2, R2, 0x200, RZ ;  /* 0x0000020002027810 */ /* 0x001fe20007ffe0ff */
[----:B------:R-:W-:Y:S05]  /*0990*/  @P0 BRA `(.L_x_93) ;  /* 0xffffff5000000947 */ /* 0x000fea000383ffff */
.L_x_92:
[----:B------:R-:W-:Y:S05]  /*09a0*/  BSYNC B1 ;  /* 0x0000000000017941 */ /* 0x000fea0003800000 */
.L_x_91:
        /* <DEDUP_REMOVED lines=10> */
.L_x_96:
[----:B------:R-:W0:Y:S01]  /*0a50*/  LDS R9, [R8+-0x400] ;  /* 0xfffc000008097984 */ /* 0x000e220000000800 */
[----:B------:R-:W-:-:S03]  /*0a60*/  IADD3 R10, R10, 0x800, RZ ;  /* 0x000008000a0a7810 */ /* 0x000fc60007ffe0ff */
[----:B-1----:R-:W1:Y:S01]  /*0a70*/  LDS R11, [R8+-0x200] ;  /* 0xfffe0000080b7984 */ /* 0x002e620000000800 */
[----:B------:R-:W-:-:S03]  /*0a80*/  ISETP.GE.AND P2, PT, R10, R2, PT ;  /* 0x000000020a00720c */ /* 0x000fc60003f46270 */
[----:B------:R-:W3:Y:S04]  /*0a90*/  LDS R19, [R8] ;  /* 0x0000000008137984 */ /* 0x000ee80000000800 */
[----:B------:R-:W4:Y:S04]  /*0aa0*/  LDS R23, [R8+0x200] ;  /* 0x0002000008177984 */ /* 0x000f280000000800 */
[----:B------:R-:W5:Y:S04]  /*0ab0*/  LDS R15, [R8+0x600] ;  /* 0x00060000080f7984 */ /* 0x000f680000000800 */
[----:B------:R-:W2:Y:S04]  /*0ac0*/  LDS R13, [R8+0x400] ;  /* 0x00040000080d7984 */ /* 0x000ea80000000800 */
[----:B------:R-:W2:Y:S04]  /*0ad0*/  LDS R14, [R8+0xc00] ;  /* 0x000c0000080e7984 */ /* 0x000ea80000000800 */
[----:B------:R-:W2:Y:S04]  /*0ae0*/  LDS R17, [R8+0x800] ;  /* 0x0008000008117984 */ /* 0x000ea80000000800 */
[----:B------:R-:W-:Y:S04]  /*0af0*/  LDS R29, [R8+0xe00] ;  /* 0x000e0000081d7984 */ /* 0x000fe80000000800 */
[----:B------:R-:W2:Y:S02]  /*0b00*/  LDS R21, [R8+0xa00] ;  /* 0x000a000008157984 */ /* 0x000ea40000000800 */
[----:B0-2---:R-:W-:-:S02]  /*0b10*/  FADD.FTZ R9, -R0, R9 ;  /* 0x0000000900097221 */ /* 0x005fc40000010100 */
[----:B------:R-:W0:Y:S01]  /*0b20*/  LDS R25, [R8+0x1200] ;  /* 0x0012000008197984 */ /* 0x000e220000000800 */
[----:B-1----:R-:W-:-:S03]  /*0b30*/  FADD.FTZ R11, -R0, R11 ;  /* 0x0000000b000b7221 */ /* 0x002fc60000010100 */
[----:B------:R-:W1:Y:S01]  /*0b40*/  LDS R27, [R8+0x1000] ;  /* 0x00100000081b7984 */ /* 0x000e620000000800 */
[----:B------:R-:W-:Y:S02]  /*0b50*/  FMUL.FTZ R22, R9, 1.4426950216293334961 ;  /* 0x3fb8aa3b09167820 */ /* 0x000fe40000410000 */
[C---:B---3--:R-:W-:Y:S02]  /*0b60*/  FADD.FTZ R19, -R0.reuse, R19 ;  /* 0x0000001300137221 */ /* 0x048fe40000010100 */
[----:B------:R-:W-:Y:S02]  /*0b70*/  FMUL.FTZ R9, R11, 1.4426950216293334961 ;  /* 0x3fb8aa3b0b097820 */ /* 0x000fe40000410000 */
[C---:B----4-:R-:W-:Y:S01]  /*0b80*/  FADD.FTZ R23, -R0.reuse, R23 ;  /* 0x0000001700177221 */ /* 0x050fe20000010100 */
[----:B------:R-:W2:Y:S01]  /*0b90*/  MUFU.EX2 R22, R22 ;  /* 0x0000001600167308 */ /* 0x000ea20000000800 */
[----:B------:R-:W-:Y:S02]  /*0ba0*/  FMUL.FTZ R11, R19, 1.4426950216293334961 ;  /* 0x3fb8aa3b130b7820 */ /* 0x000fe40000410000 */
[----:B-----5:R-:W-:-:S02]  /*0bb0*/  FADD.FTZ R19, -R0, R15 ;  /* 0x0000000f00137221 */ /* 0x020fc40000010100 */
[----:B------:R-:W-:Y:S02]  /*0bc0*/  FMUL.FTZ R23, R23, 1.4426950216293334961 ;  /* 0x3fb8aa3b17177820 */ /* 0x000fe40000410000 */
[----:B------:R-:W-:Y:S01]  /*0bd0*/  FMUL.FTZ R20, R19, 1.4426950216293334961 ;  /* 0x3fb8aa3b13147820 */ /* 0x000fe20000410000 */
[----:B------:R-:W3:Y:S01]  /*0be0*/  MUFU.EX2 R9, R9 ;  /* 0x0000000900097308 */ /* 0x000ee20000000800 */
[C---:B------:R-:W-:Y:S01]  /*0bf0*/  FADD.FTZ R18, -R0.reuse, R13 ;  /* 0x0000000d00127221 */ /* 0x040fe20000010100 */
[----:B------:R-:W4:Y:S01]  /*0c00*/  LDS R19, [R8+0x1400] ;  /* 0x0014000008137984 */ /* 0x000f220000000800 */
[----:B------:R-:W-:Y:S02]  /*0c10*/  FADD.FTZ R28, -R0, R14 ;  /* 0x0000000e001c7221 */ /* 0x000fe40000010100 */
[----:B------:R-:W-:Y:S01]  /*0c20*/  FMUL.FTZ R18, R18, 1.4426950216293334961 ;  /* 0x3fb8aa3b12127820 */ /* 0x000fe20000410000 */
[----:B------:R-:W-:Y:S01]  /*0c30*/  LDS R14, [R8+0x1800] ;  /* 0x00180000080e7984 */ /* 0x000fe20000000800 */
[----:B------:R-:W-:Y:S01]  /*0c40*/  FADD.FTZ R24, -R0, R17 ;  /* 0x0000001100187221 */ /* 0x000fe20000010100 */
[----:B------:R5:W1:Y:S01]  /*0c50*/  MUFU.EX2 R13, R23 ;  /* 0x00000017000d7308 */ /* 0x000a620000000800 */
[----:B--2---:R-:W-:Y:S01]  /*0c60*/  FADD.FTZ R12, R22, R12 ;  /* 0x0000000c160c7221 */ /* 0x004fe20000010000 */
[----:B------:R0:W-:Y:S01]  /*0c70*/  STS [R8+-0x400], R22 ;  /* 0xfffc001608007388 */ /* 0x0001e20000000800 */
[----:B------:R-:W-:-:S02]  /*0c80*/  FMUL.FTZ R24, R24, 1.4426950216293334961 ;  /* 0x3fb8aa3b18187820 */ /* 0x000fc40000410000 */
[----:B------:R-:W-:-:S03]  /*0c90*/  FADD.FTZ R26, -R0, R21 ;  /* 0x00000015001a7221 */ /* 0x000fc60000010100 */
[----:B------:R2:W1:Y:S01]  /*0ca0*/  MUFU.EX2 R17, R20 ;  /* 0x0000001400117308 */ /* 0x0004620000000800 */
[----:B-----5:R-:W5:Y:S01]  /*0cb0*/  LDS R23, [R8+0x1600] ;  /* 0x0016000008177984 */ /* 0x020f620000000800 */
[----:B---3--:R-:W-:Y:S02]  /*0cc0*/  FADD.FTZ R12, R12, R9 ;  /* 0x000000090c0c7221 */ /* 0x008fe40000010000 */
[----:B------:R-:W-:Y:S01]  /*0cd0*/  FMUL.FTZ R26, R26, 1.4426950216293334961 ;  /* 0x3fb8aa3b1a1a7820 */ /* 0x000fe20000410000 */
[----:B------:R-:W-:Y:S01]  /*0ce0*/  STS [R8+-0x200], R9 ;  /* 0xfffe000908007388 */ /* 0x000fe20000000800 */
[----:B0-----:R-:W-:Y:S02]  /*0cf0*/  FADD.FTZ R22, -R0, R25 ;  /* 0x0000001900167221 */ /* 0x001fe40000010100 */
[----:B------:R-:W0:Y:S01]  /*0d00*/  MUFU.EX2 R11, R11 ;  /* 0x0000000b000b7308 */ /* 0x000e220000000800 */
[----:B--2---:R-:W-:Y:S01]  /*0d10*/  FMUL.FTZ R20, R28, 1.4426950216293334961 ;  /* 0x3fb8aa3b1c147820 */ /* 0x004fe20000410000 */
[----:B-1----:R-:W-:Y:S01]  /*0d20*/  STS [R8+0x200], R13 ;  /* 0x0002000d08007388 */ /* 0x002fe20000000800 */
[----:B------:R-:W-:-:S02]  /*0d30*/  FADD.FTZ R28, -R0, R29 ;  /* 0x0000001d001c7221 */ /* 0x000fc40000010100 */
[----:B------:R-:W-:Y:S01]  /*0d40*/  FMUL.FTZ R22, R22, 1.4426950216293334961 ;  /* 0x3fb8aa3b16167820 */ /* 0x000fe20000410000 */
[----:B------:R-:W1:Y:S01]  /*0d50*/  LDS R29, [R8+0x1a00] ;  /* 0x001a0000081d7984 */ /* 0x000e620000000800 */
[----:B------:R-:W-:Y:S01]  /*0d60*/  FMUL.FTZ R28, R28, 1.4426950216293334961 ;  /* 0x3fb8aa3b1c1c7820 */ /* 0x000fe20000410000 */
[----:B------:R-:W2:Y:S02]  /*0d70*/  MUFU.EX2 R15, R18 ;  /* 0x00000012000f7308 */ /* 0x000ea40000000800 */
[----:B------:R-:W-:Y:S06]  /*0d80*/  STS [R8+0x600], R17 ;  /* 0x0006001108007388 */ /* 0x000fec0000000800 */
[----:B------:R3:W4:Y:S01]  /*0d90*/  MUFU.EX2 R21, R24 ;  /* 0x0000001800157308 */ /* 0x0007220000000800 */
[----:B0-----:R-:W-:Y:S01]  /*0da0*/  FADD.FTZ R12, R12, R11 ;  /* 0x0000000b0c0c7221 */ /* 0x001fe20000010000 */
[----:B------:R0:W-:Y:S03]  /*0db0*/  STS [R8], R11 ;  /* 0x0000000b08007388 */ /* 0x0001e60000000800 */
[----:B------:R-:W-:-:S03]  /*0dc0*/  FADD.FTZ R12, R12, R13 ;  /* 0x0000000d0c0c7221 */ /* 0x000fc60000010000 */
[----:B------:R4:W0:Y:S01]  /*0dd0*/  MUFU.EX2 R18, R26 ;  /* 0x0000001a00127308 */ /* 0x0008220000000800 */
[----:B---3--:R-:W-:Y:S01]  /*0de0*/  FADD.FTZ R24, -R0, R27 ;  /* 0x0000001b00187221 */ /* 0x008fe20000010100 */
[----:B--2---:R-:W-:Y:S01]  /*0df0*/  STS [R8+0x400], R15 ;  /* 0x0004000f08007388 */ /* 0x004fe20000000800 */
[----:B------:R-:W-:Y:S02]  /*0e00*/  FADD.FTZ R12, R12, R15 ;  /* 0x0000000f0c0c7221 */ /* 0x000fe40000010000 */
[----:B------:R-:W-:Y:S02]  /*0e10*/  FMUL.FTZ R24, R24, 1.4426950216293334961 ;  /* 0x3fb8aa3b18187820 */ /* 0x000fe40000410000 */
[----:B------:R-:W-:Y:S01]  /*0e20*/  FADD.FTZ R12, R12, R17 ;  /* 0x000000110c0c7221 */ /* 0x000fe20000010000 */
[----:B------:R-:W2:Y:S01]  /*0e30*/  MUFU.EX2 R20, R20 ;  /* 0x0000001400147308 */ /* 0x000ea20000000800 */
[----:B----4-:R-:W-:Y:S01]  /*0e40*/  FADD.FTZ R26, -R0, R19 ;  /* 0x00000013001a7221 */ /* 0x010fe20000010100 */
[----:B------:R-:W-:Y:S03]  /*0e50*/  STS [R8+0x800], R21 ;  /* 0x0008001508007388 */ /* 0x000fe60000000800 */
[----:B------:R-:W-:-:S03]  /*0e60*/  FMUL.FTZ R26, R26, 1.4426950216293334961 ;  /* 0x3fb8aa3b1a1a7820 */ /* 0x000fc60000410000 */
[----:B------:R5:W3:Y:S01]  /*0e70*/  MUFU.EX2 R19, R22 ;  /* 0x0000001600137308 */ /* 0x000ae20000000800 */
[----:B0-----:R-:W-:Y:S07]  /*0e80*/  STS [R8+0xa00], R18 ;  /* 0x000a001208007388 */ /* 0x001fee0000000800 */
[----:B------:R0:W4:Y:S01]  /*0e90*/  MUFU.EX2 R27, R28 ;  /* 0x0000001c001b7308 */ /* 0x0001220000000800 */
[----:B-----5:R-:W-:Y:S01]  /*0ea0*/  FADD.FTZ R22, -R0, R23 ;  /* 0x0000001700167221 */ /* 0x020fe20000010100 */
[----:B--2---:R-:W-:Y:S06]  /*0eb0*/  STS [R8+0xc00], R20 ;  /* 0x000c001408007388 */ /* 0x004fec0000000800 */
[----:B------:R2:W5:Y:S01]  /*0ec0*/  MUFU.EX2 R25, R24 ;  /* 0x0000001800197308 */ /* 0x0005620000000800 */
[----:B0-----:R-:W-:Y:S01]  /*0ed0*/  FMUL.FTZ R28, R22, 1.4426950216293334961 ;  /* 0x3fb8aa3b161c7820 */ /* 0x001fe20000410000 */
[----:B---3--:R-:W-:Y:S01]  /*0ee0*/  STS [R8+0x1200], R19 ;  /* 0x0012001308007388 */ /* 0x008fe20000000800 */
[----:B-1----:R-:W-:-:S02]  /*0ef0*/  FADD.FTZ R22, -R0, R29 ;  /* 0x0000001d00167221 */ /* 0x002fc40000010100 */
[----:B------:R-:W-:Y:S02]  /*0f00*/  FADD.FTZ R29, R12, R21 ;  /* 0x000000150c1d7221 */ /* 0x000fe40000010000 */
[----:B------:R-:W-:Y:S01]  /*0f10*/  FMUL.FTZ R22, R22, 1.4426950216293334961 ;  /* 0x3fb8aa3b16167820 */ /* 0x000fe20000410000 */
[----:B------:R-:W0:Y:S01]  /*0f20*/  MUFU.EX2 R23, R26 ;  /* 0x0000001a00177308 */ /* 0x000e220000000800 */
[----:B------:R-:W-:Y:S01]  /*0f30*/  FADD.FTZ R12, R29, R18 ;  /* 0x000000121d0c7221 */ /* 0x000fe20000010000 */
[----:B----4-:R-:W-:Y:S01]  /*0f40*/  STS [R8+0xe00], R27 ;  /* 0x000e001b08007388 */ /* 0x010fe20000000800 */
[----:B--2---:R-:W-:Y:S02]  /*0f50*/  FADD.FTZ R24, -R0, R14 ;  /* 0x0000000e00187221 */ /* 0x004fe40000010100 */
[----:B------:R-:W-:Y:S02]  /*0f60*/  FADD.FTZ R12, R12, R20 ;  /* 0x000000140c0c7221 */ /* 0x000fe40000010000 */
[----:B------:R-:W-:Y:S01]  /*0f70*/  FMUL.FTZ R9, R24, 1.4426950216293334961 ;  /* 0x3fb8aa3b18097820 */ /* 0x000fe20000410000 */
[----:B------:R-:W1:Y:S01]  /*0f80*/  MUFU.EX2 R14, R28 ;  /* 0x0000001c000e7308 */ /* 0x000e620000000800 */
[----:B------:R-:W-:Y:S01]  /*0f90*/  FADD.FTZ R12, R12, R27 ;  /* 0x0000001b0c0c7221 */ /* 0x000fe20000010000 */
[----:B-----5:R-:W-:Y:S03]  /*0fa0*/  STS [R8+0x1000], R25 ;  /* 0x0010001908007388 */ /* 0x020fe60000000800 */
[----:B------:R-:W-:-:S03]  /*0fb0*/  FADD.FTZ R12, R12, R25 ;  /* 0x000000190c0c7221 */ /* 0x000fc60000010000 */
[----:B------:R-:W2:Y:S01]  /*0fc0*/  MUFU.EX2 R9, R9 ;  /* 0x0000000900097308 */ /* 0x000ea20000000800 */
[----:B------:R-:W-:Y:S01]  /*0fd0*/  FADD.FTZ R12, R12, R19 ;  /* 0x000000130c0c7221 */ /* 0x000fe20000010000 */
[----:B0-----:R-:W-:Y:S03]  /*0fe0*/  STS [R8+0x1400], R23 ;  /* 0x0014001708007388 */ /* 0x001fe60000000800 */
[----:B------:R-:W-:-:S03]  /*0ff0*/  FADD.FTZ R11, R12, R23 ;  /* 0x000000170c0b7221 */ /* 0x000fc60000010000 */
[----:B------:R-:W0:Y:S01]  /*1000*/  MUFU.EX2 R29, R22 ;  /* 0x00000016001d7308 */ /* 0x000e220000000800 */
[----:B-1----:R-:W-:Y:S01]  /*1010*/  FADD.FTZ R12, R11, R14 ;  /* 0x0000000e0b0c7221 */ /* 0x002fe20000010000 */
[----:B------:R-:W-:Y:S03]  /*1020*/  STS [R8+0x1600], R14 ;  /* 0x0016000e08007388 */ /* 0x000fe60000000800 */
[----:B--2---:R-:W-:Y:S01]  /*1030*/  FADD.FTZ R12, R12, R9 ;  /* 0x000000090c0c7221 */ /* 0x004fe20000010000 */
[----:B------:R-:W-:Y:S04]  /*1040*/  STS [R8+0x1800], R9 ;  /* 0x0018000908007388 */ /* 0x000fe80000000800 */
[----:B0-----:R0:W-:Y:S01]  /*1050*/  STS [R8+0x1a00], R29 ;  /* 0x001a001d08007388 */ /* 0x0011e20000000800 */
[----:B------:R-:W-:Y:S01]  /*1060*/  FADD.FTZ R12, R12, R29 ;  /* 0x0000001d0c0c7221 */ /* 0x000fe20000010000 */
[----:B0-----:R-:W-:Y:S01]  /*1070*/  IADD3 R8, R8, 0x2000, RZ ;  /* 0x0000200008087810 */ /* 0x001fe20007ffe0ff */
[----:B------:R-:W-:Y:S05]  /*1080*/  @!P2 BRA `(.L_x_96) ;  /* 0xfffff9c00000a947 */ /* 0x000fea000383ffff */
.L_x_95:
[----:B------:R-:W-:Y:S05]  /*1090*/  BSYNC B1 ;  /* 0x0000000000017941 */ /* 0x000fea0003800000 */
.L_x_94:
[----:B------:R-:W-:Y:S01]  /*10a0*/  IMAD.IADD R2, R5, 0x1, -R10 ;  /* 0x0000000105027824 */ /* 0x000fe200078e0a0a */
[----:B------:R-:W-:Y:S04]  /*10b0*/  BSSY B1, `(.L_x_97) ;  /* 0x0000036000017945 */ /* 0x000fe80003800000 */
[----:B------:R-:W-:-:S13]  /*10c0*/  ISETP.GT.AND P2, PT, R2, 0x200, PT ;  /* 0x000002000200780c */ /* 0x000fda0003f44270 */
[----:B------:R-:W-:Y:S05]  /*10d0*/  @!P2 BRA `(.L_x_98) ;  /* 0x000003300000a947 */ /* 0x000fea0003800000 */
[----:B------:R-:W0:Y:S01]  /*10e0*/  LDS R15, [R8+-0x400] ;  /* 0xfffc0000080f7984 */ /* 0x000e220000000800 */
[----:B------:R-:W-:Y:S02]  /*10f0*/  PLOP3.LUT P0, PT, PT, PT, PT, 0x8, 0x0 ;  /* 0x000000000000781c */ /* 0x000fe40003f0e170 */
[----:B------:R-:W-:Y:S01]  /*1100*/  IADD3 R10, R10, 0x400, RZ ;  /* 0x000004000a0a7810 */ /* 0x000fe20007ffe0ff */
[----:B------:R-:W3:Y:S04]  /*1110*/  LDS R17, [R8+-0x200] ;  /* 0xfffe000008117984 */ /* 0x000ee80000000800 */
[----:B------:R-:W4:Y:S04]  /*1120*/  LDS R19, [R8] ;  /* 0x0000000008137984 */ /* 0x000f280000000800 */
[----:B------:R-:W5:Y:S04]  /*1130*/  LDS R21, [R8+0x200] ;  /* 0x0002000008157984 */ /* 0x000f680000000800 */
[----:B------:R-:W1:Y:S04]  /*1140*/  LDS R23, [R8+0x400] ;  /* 0x0004000008177984 */ /* 0x000e680000000800 */
[----:B------:R-:W2:Y:S04]  /*1150*/  LDS R13, [R8+0x600] ;  /* 0x00060000080d7984 */ /* 0x000ea80000000800 */
[----:B-1----:R-:W1:Y:S04]  /*1160*/  LDS R11, [R8+0x800] ;  /* 0x00080000080b7984 */ /* 0x002e680000000800 */
[----:B------:R-:W1:Y:S01]  /*1170*/  LDS R9, [R8+0xa00] ;  /* 0x000a000008097984 */ /* 0x000e620000000800 */
[----:B0-2---:R-:W-:-:S04]  /*1180*/  FADD.FTZ R15, -R0, R15 ;  /* 0x0000000f000f7221 */ /* 0x005fc80000010100 */
[----:B------:R-:W-:Y:S02]  /*1190*/  FMUL.FTZ R15, R15, 1.4426950216293334961 ;  /* 0x3fb8aa3b0f0f7820 */ /* 0x000fe40000410000 */
[C---:B---3--:R-:W-:Y:S02]  /*11a0*/  FADD.FTZ R17, -R0.reuse, R17 ;  /* 0x0000001100117221 */ /* 0x048fe40000010100 */
[C---:B----4-:R-:W-:Y:S02]  /*11b0*/  FADD.FTZ R19, -R0.reuse, R19 ;  /* 0x0000001300137221 */ /* 0x050fe40000010100 */
[----:B------:R-:W-:Y:S01]  /*11c0*/  FMUL.FTZ R17, R17, 1.4426950216293334961 ;  /* 0x3fb8aa3b11117820 */ /* 0x000fe20000410000 */
[----:B------:R-:W0:Y:S01]  /*11d0*/  MUFU.EX2 R15, R15 ;  /* 0x0000000f000f7308 */ /* 0x000e220000000800 */
[----:B------:R-:W-:Y:S02]  /*11e0*/  FMUL.FTZ R19, R19, 1.4426950216293334961 ;  /* 0x3fb8aa3b13137820 */ /* 0x000fe40000410000 */
[----:B-----5:R-:W-:-:S02]  /*11f0*/  FADD.FTZ R21, -R0, R21 ;  /* 0x0000001500157221 */ /* 0x020fc40000010100 */
[C---:B------:R-:W-:Y:S02]  /*1200*/  FADD.FTZ R23, -R0.reuse, R23 ;  /* 0x0000001700177221 */ /* 0x040fe40000010100 */
[----:B------:R-:W-:Y:S01]  /*1210*/  FMUL.FTZ R21, R21, 1.4426950216293334961 ;  /* 0x3fb8aa3b15157820 */ /* 0x000fe20000410000 */
[----:B------:R-:W2:Y:S01]  /*1220*/  MUFU.EX2 R17, R17 ;  /* 0x0000001100117308 */ /* 0x000ea20000000800 */
[----:B------:R-:W-:Y:S02]  /*1230*/  FMUL.FTZ R23, R23, 1.4426950216293334961 ;  /* 0x3fb8aa3b17177820 */ /* 0x000fe40000410000 */
[C---:B------:R-:W-:Y:S02]  /*1240*/  FADD.FTZ R2, -R0.reuse, R13 ;  /* 0x0000000d00027221 */ /* 0x040fe40000010100 */
[----:B-1----:R-:W-:Y:S02]  /*1250*/  FADD.FTZ R14, -R0, R11 ;  /* 0x0000000b000e7221 */ /* 0x002fe40000010100 */
[----:B------:R-:W-:Y:S01]  /*1260*/  FMUL.FTZ R2, R2, 1.4426950216293334961 ;  /* 0x3fb8aa3b02027820 */ /* 0x000fe20000410000 */
[----:B------:R-:W1:Y:S01]  /*1270*/  MUFU.EX2 R19, R19 ;  /* 0x0000001300137308 */ /* 0x000e620000000800 */
[----:B0-----:R-:W-:Y:S01]  /*1280*/  FADD.FTZ R12, R12, R15 ;  /* 0x0000000f0c0c7221 */ /* 0x001fe20000010000 */
[----:B------:R-:W-:Y:S01]  /*1290*/  STS [R8+-0x400], R15 ;  /* 0xfffc000f08007388 */ /* 0x000fe20000000800 */
[----:B------:R-:W-:-:S02]  /*12a0*/  FADD.FTZ R18, -R0, R9 ;  /* 0x0000000900127221 */ /* 0x000fc40000010100 */
[----:B------:R-:W-:Y:S02]  /*12b0*/  FMUL.FTZ R14, R14, 1.4426950216293334961 ;  /* 0x3fb8aa3b0e0e7820 */ /* 0x000fe40000410000 */
[----:B------:R-:W-:Y:S01]  /*12c0*/  FMUL.FTZ R18, R18, 1.4426950216293334961 ;  /* 0x3fb8aa3b12127820 */ /* 0x000fe20000410000 */
[----:B------:R-:W0:Y:S01]  /*12d0*/  MUFU.EX2 R21, R21 ;  /* 0x0000001500157308 */ /* 0x000e220000000800 */
[----:B--2---:R-:W-:Y:S01]  /*12e0*/  FADD.FTZ R12, R12, R17 ;  /* 0x000000110c0c7221 */ /* 0x004fe20000010000 */
[----:B------:R-:W-:Y:S06]  /*12f0*/  STS [R8+-0x200], R17 ;  /* 0xfffe001108007388 */ /* 0x000fec0000000800 */
[----:B------:R-:W2:Y:S01]  /*1300*/  MUFU.EX2 R13, R23 ;  /* 0x00000017000d7308 */ /* 0x000ea20000000800 */
[----:B-1----:R-:W-:Y:S01]  /*1310*/  FADD.FTZ R12, R12, R19 ;  /* 0x000000130c0c7221 */ /* 0x002fe20000010000 */
[----:B------:R-:W-:Y:S06]  /*1320*/  STS [R8], R19 ;  /* 0x0000001308007388 */ /* 0x000fec0000000800 */
[----:B------:R-:W1:Y:S01]  /*1330*/  MUFU.EX2 R11, R2 ;  /* 0x00000002000b7308 */ /* 0x000e620000000800 */
[----:B0-----:R-:W-:Y:S01]  /*1340*/  FADD.FTZ R12, R12, R21 ;  /* 0x000000150c0c7221 */ /* 0x001fe20000010000 */
[----:B------:R-:W-:Y:S06]  /*1350*/  STS [R8+0x200], R21 ;  /* 0x0002001508007388 */ /* 0x000fec0000000800 */
[----:B------:R-:W0:Y:S01]  /*1360*/  MUFU.EX2 R9, R14 ;  /* 0x0000000e00097308 */ /* 0x000e220000000800 */
[----:B--2---:R-:W-:Y:S01]  /*1370*/  FADD.FTZ R12, R12, R13 ;  /* 0x0000000d0c0c7221 */ /* 0x004fe20000010000 */
[----:B------:R-:W-:Y:S06]  /*1380*/  STS [R8+0x400], R13 ;  /* 0x0004000d08007388 */ /* 0x000fec0000000800 */
[----:B------:R-:W2:Y:S01]  /*1390*/  MUFU.EX2 R25, R18 ;  /* 0x0000001200197308 */ /* 0x000ea20000000800 */
[----:B-1----:R-:W-:Y:S01]  /*13a0*/  FADD.FTZ R12, R12, R11 ;  /* 0x0000000b0c0c7221 */ /* 0x002fe20000010000 */
[----:B------:R-:W-:Y:S03]  /*13b0*/  STS [R8+0x600], R11 ;  /* 0x0006000b08007388 */ /* 0x000fe60000000800 */
[----:B0-----:R-:W-:Y:S01]  /*13c0*/  FADD.FTZ R12, R12, R9 ;  /* 0x000000090c0c7221 */ /* 0x001fe20000010000 */
[----:B------:R-:W-:Y:S04]  /*13d0*/  STS [R8+0x800], R9 ;  /* 0x0008000908007388 */ /* 0x000fe80000000800 */
[----:B--2---:R0:W-:Y:S01]  /*13e0*/  STS [R8+0xa00], R25 ;  /* 0x000a001908007388 */ /* 0x0041e20000000800 */
[----:B------:R-:W-:Y:S01]  /*13f0*/  FADD.FTZ R12, R12, R25 ;  /* 0x000000190c0c7221 */ /* 0x000fe20000010000 */
[----:B0-----:R-:W-:-:S02]  /*1400*/  IADD3 R8, R8, 0x1000, RZ ;  /* 0x0000100008087810 */ /* 0x001fc40007ffe0ff */
.L_x_98:
[----:B------:R-:W-:Y:S05]  /*1410*/  BSYNC B1 ;  /* 0x0000000000017941 */ /* 0x000fea0003800000 */
.L_x_97:
[----:B------:R-:W-:-:S13]  /*1420*/  ISETP.LT.OR P0, PT, R10, R5, P0 ;  /* 0x000000050a00720c */ /* 0x000fda0000701670 */
[----:B------:R-:W-:Y:S05]  /*1430*/  @!P0 BRA `(.L_x_90) ;  /* 0x0000018000008947 */ /* 0x000fea0003800000 */
[----:B------:R-:W0:Y:S04]  /*1440*/  LDS R9, [R8+-0x400] ;  /* 0xfffc000008097984 */ /* 0x000e280000000800 */
[----:B-1----:R-:W1:Y:S04]  /*1450*/  LDS R11, [R8+-0x200] ;  /* 0xfffe0000080b7984 */ /* 0x002e680000000800 */
[----:B------:R-:W3:Y:S04]  /*1460*/  LDS R13, [R8] ;  /* 0x00000000080d7984 */ /* 0x000ee80000000800 */
[----:B------:R-:W4:Y:S01]  /*1470*/  LDS R15, [R8+0x200] ;  /* 0x00020000080f7984 */ /* 0x000f220000000800 */
[----:B0-2---:R-:W-:-:S02]  /*1480*/  FADD.FTZ R9, -R0, R9 ;  /* 0x0000000900097221 */ /* 0x005fc40000010100 */
[C---:B-1----:R-:W-:Y:S02]  /*1490*/  FADD.FTZ R11, -R0.reuse, R11 ;  /* 0x0000000b000b7221 */ /* 0x042fe40000010100 */
        /* <DEDUP_REMOVED lines=18> */
.L_x_90:
[----:B------:R-:W-:Y:S05]  /*15c0*/  BSYNC B0 ;  /* 0x0000000000007941 */ /* 0x000fea0003800000 */
.L_x_89:
[----:B0-----:R-:W0:Y:S01]  /*15d0*/  SHFL.BFLY PT, R9, R12, 0x10, 0x1f ;  /* 0x0e001f000c097f89 */ /* 0x001e2200000e0000 */
[----:B------:R-:W-:Y:S01]  /*15e0*/  LOP3.LUT P0, R8, R7, 0x1f, RZ, 0xc0, !PT ;  /* 0x0000001f07087812 */ /* 0x000fe2000780c0ff */
[----:B------:R-:W-:Y:S03]  /*15f0*/  BSSY B0, `(.L_x_99) ;  /* 0x0000098000007945 */ /* 0x000fe60003800000 */
[----:B------:R-:W-:-:S09]  /*1600*/  ISETP.GT.U32.AND P2, PT, R8, 0x3, PT ;  /* 0x000000030800780c */ /* 0x000fd20003f44070 */
[----:B------:R-:W-:-:S04]  /*1610*/  @!P0 SHF.R.U32.HI R10, RZ, 0x3, R7 ;  /* 0x00000003ff0a8819 */ /* 0x000fc80000011607 */
[----:B------:R-:W-:Y:S01]  /*1620*/  @!P0 LOP3.LUT R10, R10, 0x1ffffffc, RZ, 0xc0, !PT ;  /* 0x1ffffffc0a0a8812 */ /* 0x000fe200078ec0ff */
[----:B0-----:R-:W-:-:S05]  /*1630*/  FADD.FTZ R9, R9, R12 ;  /* 0x0000000c09097221 */ /* 0x001fca0000010000 */
[----:B--2---:R-:W0:Y:S02]  /*1640*/  SHFL.BFLY PT, R0, R9, 0x8, 0x1f ;  /* 0x0d001f0009007f89 */ /* 0x004e2400000e0000 */
[----:B0-----:R-:W-:-:S05]  /*1650*/  FADD.FTZ R0, R9, R0 ;  /* 0x0000000009007221 */ /* 0x001fca0000010000 */
[----:B-1----:R-:W0:Y:S02]  /*1660*/  SHFL.BFLY PT, R11, R0, 0x4, 0x1f ;  /* 0x0c801f00000b7f89 */ /* 0x002e2400000e0000 */
        /* <DEDUP_REMOVED lines=15> */
[----:B------:R-:W-:Y:S01]  /*1760*/  BSSY B1, `(.L_x_101) ;  /* 0x0000013000017945 */ /* 0x000fe20003800000 */
[----:B------:R-:W-:-:S03]  /*1770*/  IMAD.MOV.U32 R8, RZ, RZ, R7 ;  /* 0x000000ffff087224 */ /* 0x000fc600078e0007 */
[----:B------:R-:W-:-:S05]  /*1780*/  IMAD.IADD R0, R5, 0x1, R0 ;  /* 0x0000000105007824 */ /* 0x000fca00078e0200 */
[C---:B------:R-:W-:Y:S02]  /*1790*/  LEA.HI R2, R0.reuse, 0x1, RZ, 0x19 ;  /* 0x0000000100027811 */ /* 0x040fe400078fc8ff */
[----:B------:R-:W-:Y:S01]  /*17a0*/  ISETP.GE.U32.AND P1, PT, R0, 0x180, PT ;  /* 0x000001800000780c */ /* 0x000fe20003f26070 */
[----:B0-----:R-:W-:Y:S01]  /*17b0*/  FADD.FTZ R0, R9, 9.9999999747524270788e-07 ;  /* 0x358637bd09007421 */ /* 0x001fe20000010000 */
[----:B------:R-:W-:-:S05]  /*17c0*/  LOP3.LUT P0, R2, R2, 0x3, RZ, 0xc0, !PT ;  /* 0x0000000302027812 */ /* 0x000fca000780c0ff */
[----:B------:R-:W0:Y:S08]  /*17d0*/  MUFU.RCP R0, R0 ;  /* 0x0000000000007308 */ /* 0x000e300000001000 */
[----:B------:R-:W-:Y:S05]  /*17e0*/  @!P0 BRA `(.L_x_102) ;  /* 0x000000a000008947 */ /* 0x000fea0003800000 */
[----:B------:R-:W-:Y:S01]  /*17f0*/  LEA R9, R7, 0x120, 0x2 ;  /* 0x0000012007097811 */ /* 0x000fe200078e10ff */
[----:B------:R-:W-:-:S04]  /*1800*/  IMAD.MOV.U32 R8, RZ, RZ, R7 ;  /* 0x000000ffff087224 */ /* 0x000fc800078e0007 */
.L_x_103:
[----:B------:R-:W1:Y:S01]  /*1810*/  LDS R11, [R9] ;  /* 0x00000000090b7984 */ /* 0x000e620000000800 */
[----:B------:R-:W-:-:S02]  /*1820*/  IADD3 R2, R2, -0x1, RZ ;  /* 0xffffffff02027810 */ /* 0x000fc40007ffe0ff */
[----:B------:R-:W-:Y:S02]  /*1830*/  IADD3 R8, R8, 0x80, RZ ;  /* 0x0000008008087810 */ /* 0x000fe40007ffe0ff */
[----:B------:R-:W-:Y:S01]  /*1840*/  ISETP.NE.AND P0, PT, R2, RZ, PT ;  /* 0x000000ff0200720c */ /* 0x000fe20003f05270 */
[----:B01----:R-:W-:-:S05]  /*1850*/  FMUL.FTZ R10, R11, R0 ;  /* 0x000000000b0a7220 */ /* 0x003fca0000410000 */
[----:B------:R0:W-:Y:S02]  /*1860*/  STS [R9], R10 ;  /* 0x0000000a09007388 */ /* 0x0001e40000000800 */
[----:B0-----:R-:W-:-:S05]  /*1870*/  IADD3 R9, R9, 0x200, RZ ;  /* 0x0000020009097810 */ /* 0x001fca0007ffe0ff */
[----:B------:R-:W-:Y:S05]  /*1880*/  @P0 BRA `(.L_x_103) ;  /* 0xffffff8000000947 */ /* 0x000fea000383ffff */
.L_x_102:
[----:B------:R-:W-:Y:S05]  /*1890*/  BSYNC B1 ;  /* 0x0000000000017941 */ /* 0x000fea0003800000 */
.L_x_101:
        /* <DEDUP_REMOVED lines=10> */
.L_x_106:
[----:B------:R-:W1:Y:S01]  /*1940*/  LDS R14, [R2+-0x400] ;  /* 0xfffc0000020e7984 */ /* 0x000e620000000800 */
[----:B------:R-:W-:-:S03]  /*1950*/  IADD3 R8, R8, 0x800, RZ ;  /* 0x0000080008087810 */ /* 0x000fc60007ffe0ff */
[----:B------:R-:W2:Y:S01]  /*1960*/  LDS R18, [R2+-0x200] ;  /* 0xfffe000002127984 */ /* 0x000ea20000000800 */
[----:B------:R-:W-:-:S03]  /*1970*/  ISETP.GE.AND P1, PT, R8, R9, PT ;  /* 0x000000090800720c */ /* 0x000fc60003f26270 */
[----:B------:R-:W3:Y:S04]  /*1980*/  LDS R20, [R2] ;  /* 0x0000000002147984 */ /* 0x000ee80000000800 */
[----:B------:R-:W4:Y:S04]  /*1990*/  LDS R22, [R2+0x200] ;  /* 0x0002000002167984 */ /* 0x000f280000000800 */
[----:B------:R-:W5:Y:S04]  /*19a0*/  LDS R12, [R2+0x400] ;  /* 0x00040000020c7984 */ /* 0x000f680000000800 */
[----:B------:R-:W0:Y:S04]  /*19b0*/  LDS R10, [R2+0x600] ;  /* 0x00060000020a7984 */ /* 0x000e280000000800 */
[----:B------:R-:W0:Y:S04]  /*19c0*/  LDS R29, [R2+0x800] ;  /* 0x00080000021d7984 */ /* 0x000e280000000800 */
[----:B------:R-:W0:Y:S04]  /*19d0*/  LDS R21, [R2+0xa00] ;  /* 0x000a000002157984 */ /* 0x000e280000000800 */
[----:B------:R-:W0:Y:S04]  /*19e0*/  LDS R27, [R2+0xc00] ;  /* 0x000c0000021b7984 */ /* 0x000e280000000800 */
[----:B------:R-:W0:Y:S04]  /*19f0*/  LDS R25, [R2+0xe00] ;  /* 0x000e000002197984 */ /* 0x000e280000000800 */
[----:B------:R-:W0:Y:S02]  /*1a00*/  LDS R23, [R2+0x1000] ;  /* 0x0010000002177984 */ /* 0x000e240000000800 */
[----:B01----:R-:W-:-:S02]  /*1a10*/  FMUL.FTZ R14, R0, R14 ;  /* 0x0000000e000e7220 */ /* 0x003fc40000410000 */
[----:B------:R-:W0:Y:S01]  /*1a20*/  LDS R19, [R2+0x1200] ;  /* 0x0012000002137984 */ /* 0x000e220000000800 */
[----:B--2---:R-:W-:-:S03]  /*1a30*/  FMUL.FTZ R18, R0, R18 ;  /* 0x0000001200127220 */ /* 0x004fc60000410000 */
[----:B------:R-:W1:Y:S01]  /*1a40*/  LDS R11, [R2+0x1400] ;  /* 0x00140000020b7984 */ /* 0x000e620000000800 */
[----:B---3--:R-:W-:-:S03]  /*1a50*/  FMUL.FTZ R20, R0, R20 ;  /* 0x0000001400147220 */ /* 0x008fc60000410000 */
[----:B------:R-:W2:Y:S01]  /*1a60*/  LDS R17, [R2+0x1600] ;  /* 0x0016000002117984 */ /* 0x000ea20000000800 */
[----:B----4-:R-:W-:-:S03]  /*1a70*/  FMUL.FTZ R22, R0, R22 ;  /* 0x0000001600167220 */ /* 0x010fc60000410000 */
[----:B------:R-:W3:Y:S01]  /*1a80*/  LDS R15, [R2+0x1800] ;  /* 0x00180000020f7984 */ /* 0x000ee20000000800 */
[----:B-----5:R-:W-:-:S03]  /*1a90*/  FMUL.FTZ R12, R0, R12 ;  /* 0x0000000c000c7220 */ /* 0x020fc60000410000 */
[----:B------:R-:W4:Y:S01]  /*1aa0*/  LDS R13, [R2+0x1a00] ;  /* 0x001a0000020d7984 */ /* 0x000f220000000800 */
[C---:B------:R-:W-:Y:S02]  /*1ab0*/  FMUL.FTZ R10, R0.reuse, R10 ;  /* 0x0000000a000a7220 */ /* 0x040fe40000410000 */
[C---:B------:R-:W-:Y:S01]  /*1ac0*/  FMUL.FTZ R29, R0.reuse, R29 ;  /* 0x0000001d001d7220 */ /* 0x040fe20000410000 */
[----:B------:R-:W-:Y:S01]  /*1ad0*/  STS [R2+-0x400], R14 ;  /* 0xfffc000e02007388 */ /* 0x000fe20000000800 */
[----:B------:R-:W-:-:S03]  /*1ae0*/  FMUL.FTZ R21, R0, R21 ;  /* 0x0000001500157220 */ /* 0x000fc60000410000 */
[----:B------:R-:W-:Y:S01]  /*1af0*/  STS [R2+-0x200], R18 ;  /* 0xfffe001202007388 */ /* 0x000fe20000000800 */
[----:B------:R-:W-:-:S03]  /*1b00*/  FMUL.FTZ R27, R0, R27 ;  /* 0x0000001b001b7220 */ /* 0x000fc60000410000 */
[----:B------:R-:W-:Y:S01]  /*1b10*/  STS [R2], R20 ;  /* 0x0000001402007388 */ /* 0x000fe20000000800 */
[----:B------:R-:W-:-:S03]  /*1b20*/  FMUL.FTZ R25, R0, R25 ;  /* 0x0000001900197220 */ /* 0x000fc60000410000 */
[----:B------:R-:W-:Y:S01]  /*1b30*/  STS [R2+0x200], R22 ;  /* 0x0002001602007388 */ /* 0x000fe20000000800 */
[----:B------:R-:W-:-:S03]  /*1b40*/  FMUL.FTZ R23, R0, R23 ;  /* 0x0000001700177220 */ /* 0x000fc60000410000 */
[----:B------:R-:W-:Y:S01]  /*1b50*/  STS [R2+0x400], R12 ;  /* 0x0004000c02007388 */ /* 0x000fe20000000800 */
[----:B0-----:R-:W-:-:S03]  /*1b60*/  FMUL.FTZ R19, R0, R19 ;  /* 0x0000001300137220 */ /* 0x001fc60000410000 */
[----:B------:R-:W-:Y:S01]  /*1b70*/  STS [R2+0x600], R10 ;  /* 0x0006000a02007388 */ /* 0x000fe20000000800 */
[----:B-1----:R-:W-:-:S03]  /*1b80*/  FMUL.FTZ R11, R0, R11 ;  /* 0x0000000b000b7220 */ /* 0x002fc60000410000 */
        /* <DEDUP_REMOVED lines=15> */
.L_x_105:
[----:B------:R-:W-:Y:S05]  /*1c80*/  BSYNC B1 ;  /* 0x0000000000017941 */ /* 0x000fea0003800000 */
.L_x_104:
        /* <DEDUP_REMOVED lines=14> */
[----:B01----:R-:W-:-:S02]  /*1d70*/  FMUL.FTZ R9, R0, R9 ;  /* 0x0000000900097220 */ /* 0x003fc40000410000 */
[----:B--2---:R-:W-:-:S03]  /*1d80*/  FMUL.FTZ R11, R0, R11 ;  /* 0x0000000b000b7220 */ /* 0x004fc60000410000 */
[----:B------:R-:W-:Y:S01]  /*1d90*/  STS [R2+-0x400], R9 ;  /* 0xfffc000902007388 */ /* 0x000fe20000000800 */
[----:B---3--:R-:W-:-:S03]  /*1da0*/  FMUL.FTZ R13, R0, R13 ;  /* 0x0000000d000d7220 */ /* 0x008fc60000410000 */
[----:B------:R-:W-:Y:S01]  /*1db0*/  STS [R2+-0x200], R11 ;  /* 0xfffe000b02007388 */ /* 0x000fe20000000800 */
[----:B----4-:R-:W-:-:S03]  /*1dc0*/  FMUL.FTZ R15, R0, R15 ;  /* 0x0000000f000f7220 */ /* 0x010fc60000410000 */
[----:B------:R-:W-:Y:S01]  /*1dd0*/  STS [R2], R13 ;  /* 0x0000000d02007388 */ /* 0x000fe20000000800 */
[----:B-----5:R-:W-:-:S03]  /*1de0*/  FMUL.FTZ R17, R0, R17 ;  /* 0x0000001100117220 */ /* 0x020fc60000410000 */
[----:B------:R-:W-:Y:S01]  /*1df0*/  STS [R2+0x200], R15 ;  /* 0x0002000f02007388 */ /* 0x000fe20000000800 */
[----:B------:R-:W-:-:S03]  /*1e00*/  FMUL.FTZ R19, R0, R19 ;  /* 0x0000001300137220 */ /* 0x000fc60000410000 */
[----:B------:R-:W-:Y:S01]  /*1e10*/  STS [R2+0x400], R17 ;  /* 0x0004001102007388 */ /* 0x000fe20000000800 */
[----:B------:R-:W-:-:S03]  /*1e20*/  FMUL.FTZ R21, R0, R21 ;  /* 0x0000001500157220 */ /* 0x000fc60000410000 */
[----:B------:R-:W-:Y:S01]  /*1e30*/  STS [R2+0x600], R19 ;  /* 0x0006001302007388 */ /* 0x000fe20000000800 */
[----:B------:R-:W-:-:S03]  /*1e40*/  FMUL.FTZ R23, R0, R23 ;  /* 0x0000001700177220 */ /* 0x000fc60000410000 */
[----:B------:R-:W-:Y:S04]  /*1e50*/  STS [R2+0x800], R21 ;  /* 0x0008001502007388 */ /* 0x000fe80000000800 */
[----:B------:R0:W-:Y:S02]  /*1e60*/  STS [R2+0xa00], R23 ;  /* 0x000a001702007388 */ /* 0x0001e40000000800 */
[----:B0-----:R-:W-:Y:S02]  /*1e70*/  IADD3 R2, R2, 0x1000, RZ ;  /* 0x0000100002027810 */ /* 0x001fe40007ffe0ff */
.L_x_108:
[----:B------:R-:W-:Y:S05]  /*1e80*/  BSYNC B1 ;  /* 0x0000000000017941 */ /* 0x000fea0003800000 */
.L_x_107:
[----:B------:R-:W-:-:S13]  /*1e90*/  ISETP.LT.OR P0, PT, R8, R5, P0 ;  /* 0x000000050800720c */ /* 0x000fda0000701670 */
[----:B------:R-:W-:Y:S05]  /*1ea0*/  @!P0 BRA `(.L_x_100) ;  /* 0x000000c000008947 */ /* 0x000fea0003800000 */
[----:B------:R-:W1:Y:S04]  /*1eb0*/  LDS R5, [R2+-0x400] ;  /* 0xfffc000002057984 */ /* 0x000e680000000800 */
[----:B------:R-:W2:Y:S04]  /*1ec0*/  LDS R9, [R2+-0x200] ;  /* 0xfffe000002097984 */ /* 0x000ea80000000800 */
[----:B------:R-:W3:Y:S04]  /*1ed0*/  LDS R11, [R2] ;  /* 0x00000000020b7984 */ /* 0x000ee80000000800 */
[----:B------:R-:W4:Y:S01]  /*1ee0*/  LDS R13, [R2+0x200] ;  /* 0x00020000020d7984 */ /* 0x000f220000000800 */
[----:B01----:R-:W-:-:S02]  /*1ef0*/  FMUL.FTZ R5, R5, R0 ;  /* 0x0000000005057220 */ /* 0x003fc40000410000 */
[----:B--2---:R-:W-:-:S03]  /*1f00*/  FMUL.FTZ R9, R9, R0 ;  /* 0x0000000009097220 */ /* 0x004fc60000410000 */
[----:B------:R0:W-:Y:S01]  /*1f10*/  STS [R2+-0x400], R5 ;  /* 0xfffc000502007388 */ /* 0x0001e20000000800 */
[----:B---3--:R-:W-:-:S03]  /*1f20*/  FMUL.FTZ R11, R11, R0 ;  /* 0x000000000b0b7220 */ /* 0x008fc60000410000 */
[----:B------:R0:W-:Y:S01]  /*1f30*/  STS [R2+-0x200], R9 ;  /* 0xfffe000902007388 */ /* 0x0001e20000000800 */
[----:B----4-:R-:W-:-:S03]  /*1f40*/  FMUL.FTZ R13, R13, R0 ;  /* 0x000000000d0d7220 */ /* 0x010fc60000410000 */
[----:B------:R0:W-:Y:S04]  /*1f50*/  STS [R2], R11 ;  /* 0x0000000b02007388 */ /* 0x0001e80000000800 */
[----:B------:R0:W-:Y:S02]  /*1f60*/  STS [R2+0x200], R13 ;  /* 0x0002000d02007388 */ /* 0x0001e40000000800 */
.L_x_100:
[----:B------:R-:W-:Y:S05]  /*1f70*/  BSYNC B0 ;  /* 0x0000000000007941 */ /* 0x000fea0003800000 */
.L_x_99:
[----:B------:R-:W-:Y:S01]  /*1f80*/  BAR.SYNC.DEFER_BLOCKING 0x0 ;  /* 0x0000000000007b1d */ /* 0x000fe20000010000 */
[----:B0-----:R-:W-:Y:S01]  /*1f90*/  LOP3.LUT R2, R3, 0x3, RZ, 0xc0, !PT ;  /* 0x0000000303027812 */ /* 0x001fe200078ec0ff */
[----:B------:R-:W-:Y:S01]  /*1fa0*/  IMAD.MOV.U32 R14, RZ, RZ, RZ ;  /* 0x000000ffff0e7224 */ /* 0x000fe200078e00ff */
[----:B------:R-:W-:Y:S01]  /*1fb0*/  SHF.R.S32.HI R0, RZ, 0x1f, R3 ;  /* 0x0000001fff007819 */ /* 0x000fe20000011403 */
[----:B------:R-:W-:Y:S01]  /*1fc0*/  CS2R R10, SRZ ;  /* 0x00000000000a7805 */ /* 0x000fe2000001ff00 */
[----:B------:R-:W-:Y:S01]  /*1fd0*/  ISETP.NE.AND P0, PT, R2, RZ, PT ;  /* 0x000000ff0200720c */ /* 0x000fe20003f05270 */
[----:B------:R-:W-:Y:S01]  /*1fe0*/  BSSY B0, `(.L_x_109) ;  /* 0x0000027000007945 */ /* 0x000fe20003800000 */
[C---:B------:R-:W-:Y:S01]  /*1ff0*/  LOP3.LUT R2, R7.reuse, 0xffffffc0, RZ, 0xc0, !PT ;  /* 0xffffffc007027812 */ /* 0x040fe200078ec0ff */
[----:B------:R-:W-:Y:S01]  /*2000*/  CS2R R12, SRZ ;  /* 0x00000000000c7805 */ /* 0x000fe2000001ff00 */
[----:B------:R-:W-:Y:S01]  /*2010*/  LEA.HI R3, R0, R3, RZ, 0x2 ;  /* 0x0000000300037211 */ /* 0x000fe200078f10ff */
[----:B------:R-:W-:Y:S01]  /*2020*/  IMAD.MOV.U32 R25, RZ, RZ, RZ ;  /* 0x000000ffff197224 */ /* 0x000fe200078e00ff */
[----:B------:R-:W-:Y:S01]  /*2030*/  ISETP.NE.OR P5, PT, R2, 0x40, P0 ;  /* 0x000000400200780c */ /* 0x000fe200007a5670 */
[----:B------:R-:W-:Y:S01]  /*2040*/  IMAD.MOV.U32 R2, RZ, RZ, RZ ;  /* 0x000000ffff027224 */ /* 0x000fe200078e00ff */
[C---:B------:R-:W-:Y:S01]  /*2050*/  IADD3 R8, R7.reuse, 0x1f, RZ ;  /* 0x0000001f07087810 */ /* 0x040fe20007ffe0ff */
[----:B------:R-:W-:Y:S01]  /*2060*/  CS2R R20, SRZ ;  /* 0x0000000000147805 */ /* 0x000fe2000001ff00 */
[----:B------:R-:W-:Y:S01]  /*2070*/  LOP3.LUT R5, R7, 0xffffffe0, RZ, 0xc0, !PT ;  /* 0xffffffe007057812 */ /* 0x000fe200078ec0ff */
[----:B------:R-:W-:Y:S01]  /*2080*/  IMAD.MOV.U32 R22, RZ, RZ, RZ ;  /* 0x000000ffff167224 */ /* 0x000fe200078e00ff */
[----:B------:R-:W-:Y:S01]  /*2090*/  SHF.R.S32.HI R3, RZ, 0x2, R3 ;  /* 0x00000002ff037819 */ /* 0x000fe20000011403 */
[----:B------:R-:W-:Y:S01]  /*20a0*/  CS2R R18, SRZ ;  /* 0x0000000000127805 */ /* 0x000fe2000001ff00 */
[----:B------:R-:W-:Y:S01]  /*20b0*/  BAR.SYNC.DEFER_BLOCKING 0x0 ;  /* 0x0000000000007b1d */ /* 0x000fe20000010000 */
[----:B------:R-:W-:Y:S01]  /*20c0*/  ISETP.GT.U32.AND P3, PT, R8, 0x3e, PT ;  /* 0x0000003e0800780c */ /* 0x000fe20003f64070 */
[----:B------:R-:W-:Y:S01]  /*20d0*/  IMAD.MOV.U32 R0, RZ, RZ, RZ ;  /* 0x000000ffff007224 */ /* 0x000fe200078e00ff */
[----:B------:R-:W-:Y:S01]  /*20e0*/  ISETP.NE.OR P4, PT, R5, 0x20, P0 ;  /* 0x000000200500780c */ /* 0x000fe20000785670 */
[----:B------:R-:W-:Y:S01]  /*20f0*/  IMAD.MOV.U32 R5, RZ, RZ, RZ ;  /* 0x000000ffff057224 */ /* 0x000fe200078e00ff */
[C---:B------:R-:W-:Y:S01]  /*2100*/  ISETP.GT.OR P1, PT, R7.reuse, 0x3f, P0 ;  /* 0x0000003f0700780c */ /* 0x040fe20000724670 */
[----:B------:R-:W-:Y:S01]  /*2110*/  CS2R R8, SRZ ;  /* 0x0000000000087805 */ /* 0x000fe2000001ff00 */
[----:B------:R-:W-:Y:S01]  /*2120*/  ISETP.GT.OR P2, PT, R7, 0x1f, P0 ;  /* 0x0000001f0700780c */ /* 0x000fe20000744670 */
[----:B------:R-:W-:Y:S01]  /*2130*/  IMAD R7, R4, 0x80, R3 ;  /* 0x0000008004077824 */ /* 0x000fe200078e0203 */
[----:B------:R-:W-:Y:S06]  /*2140*/  @P5 BRA `(.L_x_110) ;  /* 0x0000010000005947 */ /* 0x000fec0003800000 */
        /* <DEDUP_REMOVED lines=16> */
.L_x_110:
[----:B------:R-:W-:Y:S05]  /*2250*/  BSYNC B0 ;  /* 0x0000000000007941 */ /* 0x000fea0003800000 */
.L_x_109:
[----:B------:R-:W-:Y:S06]  /*2260*/  BAR.SYNC.DEFER_BLOCKING 0x0 ;  /* 0x0000000000007b1d */ /* 0x000fec0000010000 */
[----:B------:R-:W-:Y:S01]  /*2270*/  BSSY B0, `(.L_x_111) ;  /* 0x0000022000007945 */ /* 0x000fe20003800000 */
[----:B------:R-:W-:Y:S05]  /*2280*/  @P1 BRA `(.L_x_112) ;  /* 0x0000020000001947 */ /* 0x000fea0003800000 */
[----:B------:R-:W1:Y:S04]  /*2290*/  LDS R15, [R7.X4+0x120] ;  /* 0x00012000070f7984 */ /* 0x000e680000004800 */
[----:B------:R-:W2:Y:S04]  /*22a0*/  LDS R4, [R7.X4+0x140] ;  /* 0x0001400007047984 */ /* 0x000ea80000004800 */
[----:B------:R-:W3:Y:S04]  /*22b0*/  LDS R17, [R7.X4+0x160] ;  /* 0x0001600007117984 */ /* 0x000ee80000004800 */
[----:B------:R-:W4:Y:S04]  /*22c0*/  LDS R24, [R7.X4+0x180] ;  /* 0x0001800007187984 */ /* 0x000f280000004800 */
[----:B------:R-:W5:Y:S04]  /*22d0*/  LDS R23, [R7.X4+0x240] ;  /* 0x0002400007177984 */ /* 0x000f680000004800 */
[----:B------:R-:W0:Y:S04]  /*22e0*/  LDS R26, [R7.X4+0x220] ;  /* 0x00022000071a7984 */ /* 0x000e280000004800 */
[----:B------:R-:W0:Y:S02]  /*22f0*/  LDS R27, [R7.X4+0x300] ;  /* 0x00030000071b7984 */ /* 0x000e240000004800 */
[----:B01----:R-:W-:-:S02]  /*2300*/  FADD.FTZ R14, R14, R15 ;  /* 0x0000000f0e0e7221 */ /* 0x003fc40000010000 */
[----:B------:R-:W0:Y:S01]  /*2310*/  LDS R15, [R7.X4+0x1a0] ;  /* 0x0001a000070f7984 */ /* 0x000e220000004800 */
[----:B--2---:R-:W-:-:S03]  /*2320*/  FADD.FTZ R5, R5, R4 ;  /* 0x0000000405057221 */ /* 0x004fc60000010000 */
[----:B------:R-:W1:Y:S01]  /*2330*/  LDS R4, [R7.X4+0x1c0] ;  /* 0x0001c00007047984 */ /* 0x000e620000004800 */
[----:B---3--:R-:W-:-:S03]  /*2340*/  FADD.FTZ R8, R8, R17 ;  /* 0x0000001108087221 */ /* 0x008fc60000010000 */
[----:B------:R-:W2:Y:S01]  /*2350*/  LDS R17, [R7.X4+0x200] ;  /* 0x0002000007117984 */ /* 0x000ea20000004800 */
[----:B----4-:R-:W-:-:S03]  /*2360*/  FADD.FTZ R9, R9, R24 ;  /* 0x0000001809097221 */ /* 0x010fc60000010000 */
[----:B------:R-:W3:Y:S01]  /*2370*/  LDS R24, [R7.X4+0x1e0] ;  /* 0x0001e00007187984 */ /* 0x000ee20000004800 */
[----:B-----5:R-:W-:-:S03]  /*2380*/  FADD.FTZ R2, R2, R23 ;  /* 0x0000001702027221 */ /* 0x020fc60000010000 */
[----:B------:R-:W4:Y:S01]  /*2390*/  LDS R23, [R7.X4+0x2e0] ;  /* 0x0002e00007177984 */ /* 0x000f220000004800 */
        /* <DEDUP_REMOVED lines=12> */
[----:B-1----:R-:W-:Y:S02]  /*2460*/  FADD.FTZ R21, R21, R4 ;  /* 0x0000000415157221 */ /* 0x002fe40000010000 */
[----:B--2---:R-:W-:Y:S02]  /*2470*/  FADD.FTZ R20, R20, R17 ;  /* 0x0000001114147221 */ /* 0x004fe40000010000 */
[----:B---3--:R-:W-:Y:S02]  /*2480*/  FADD.FTZ R19, R19, R24 ;  /* 0x0000001813137221 */ /* 0x008fe40000010000 */
.L_x_112:
[----:B------:R-:W-:Y:S05]  /*2490*/  BSYNC B0 ;  /* 0x0000000000007941 */ /* 0x000fea0003800000 */
.L_x_111:
        /* <DEDUP_REMOVED lines=19> */
.L_x_114:
[----:B------:R-:W-:Y:S05]  /*25d0*/  BSYNC B0 ;  /* 0x0000000000007941 */ /* 0x000fea0003800000 */
.L_x_113:
[----:B------:R-:W-:Y:S06]  /*25e0*/  BAR.SYNC.DEFER_BLOCKING 0x0 ;  /* 0x0000000000007b1d */ /* 0x000fec0000010000 */
[----:B------:R-:W-:Y:S01]  /*25f0*/  BSSY B0, `(.L_x_115) ;  /* 0x0000023000007945 */ /* 0x000fe20003800000 */
[----:B------:R-:W-:Y:S05]  /*2600*/  @P2 BRA `(.L_x_116) ;  /* 0x0000021000002947 */ /* 0x000fea0003800000 */
[----:B------:R-:W2:Y:S04]  /*2610*/  LDS R15, [R7.X4+0x120] ;  /* 0x00012000070f7984 */ /* 0x000ea80000004800 */
[----:B------:R-:W3:Y:S04]  /*2620*/  LDS R4, [R7.X4+0x140] ;  /* 0x0001400007047984 */ /* 0x000ee80000004800 */
[----:B------:R-:W4:Y:S04]  /*2630*/  LDS R17, [R7.X4+0x160] ;  /* 0x0001600007117984 */ /* 0x000f280000004800 */
[----:B------:R-:W5:Y:S04]  /*2640*/  LDS R24, [R7.X4+0x1c0] ;  /* 0x0001c00007187984 */ /* 0x000f680000004800 */
[----:B------:R-:W0:Y:S04]  /*2650*/  LDS R26, [R7.X4+0x1e0] ;  /* 0x0001e000071a7984 */ /* 0x000e280000004800 */
[----:B------:R-:W1:Y:S02]  /*2660*/  LDS R23, [R7.X4+0x200] ;  /* 0x0002000007177984 */ /* 0x000e640000004800 */
[----:B012---:R-:W-:-:S02]  /*2670*/  FADD.FTZ R14, R14, R15 ;  /* 0x0000000f0e0e7221 */ /* 0x007fc40000010000 */
[----:B------:R-:W0:Y:S01]  /*2680*/  LDS R15, [R7.X4+0x1a0] ;  /* 0x0001a000070f7984 */ /* 0x000e220000004800 */
[----:B---3--:R-:W-:-:S03]  /*2690*/  FADD.FTZ R5, R5, R4 ;  /* 0x0000000405057221 */ /* 0x008fc60000010000 */
[----:B------:R-:W1:Y:S01]  /*26a0*/  LDS R4, [R7.X4+0x180] ;  /* 0x0001800007047984 */ /* 0x000e620000004800 */
[----:B----4-:R-:W-:Y:S02]  /*26b0*/  FADD.FTZ R8, R8, R17 ;  /* 0x0000001108087221 */ /* 0x010fe40000010000 */
[----:B-----5:R-:W-:Y:S02]  /*26c0*/  FADD.FTZ R11, R11, R24 ;  /* 0x000000180b0b7221 */ /* 0x020fe40000010000 */
[----:B------:R-:W-:Y:S02]  /*26d0*/  FADD.FTZ R13, R13, R26 ;  /* 0x0000001a0d0d7221 */ /* 0x000fe40000010000 */
[----:B------:R-:W-:Y:S02]  /*26e0*/  FADD.FTZ R12, R12, R23 ;  /* 0x000000170c0c7221 */ /* 0x000fe40000010000 */
[----:B0-----:R-:W-:Y:S02]  /*26f0*/  FADD.FTZ R10, R10, R15 ;  /* 0x0000000f0a0a7221 */ /* 0x001fe40000010000 */
[----:B-1----:R-:W-:Y:S01]  /*2700*/  FADD.FTZ R9, R9, R4 ;  /* 0x0000000409097221 */ /* 0x002fe20000010000 */
[----:B------:R-:W-:Y:S05]  /*2710*/  @P0 BRA `(.L_x_116) ;  /* 0x0000010000000947 */ /* 0x000fea0003800000 */
[----:B------:R-:W0:Y:S04]  /*2720*/  LDS R4, [R7.X4+0x220] ;  /* 0x0002200007047984 */ /* 0x000e280000004800 */
[----:B------:R-:W1:Y:S04]  /*2730*/  LDS R15, [R7.X4+0x240] ;  /* 0x00024000070f7984 */ /* 0x000e680000004800 */
[----:B------:R-:W2:Y:S04]  /*2740*/  LDS R24, [R7.X4+0x260] ;  /* 0x0002600007187984 */ /* 0x000ea80000004800 */
[----:B------:R-:W3:Y:S04]  /*2750*/  LDS R17, [R7.X4+0x280] ;  /* 0x0002800007117984 */ /* 0x000ee80000004800 */
[----:B------:R-:W4:Y:S04]  /*2760*/  LDS R23, [R7.X4+0x2c0] ;  /* 0x0002c00007177984 */ /* 0x000f280000004800 */
[----:B------:R-:W5:Y:S04]  /*2770*/  LDS R27, [R7.X4+0x2e0] ;  /* 0x0002e000071b7984 */ /* 0x000f680000004800 */
[----:B------:R-:W5:Y:S01]  /*2780*/  LDS R29, [R7.X4+0x300] ;  /* 0x00030000071d7984 */ /* 0x000f620000004800 */
[----:B0-----:R-:W-:-:S03]  /*2790*/  FADD.FTZ R25, R25, R4 ;  /* 0x0000000419197221 */ /* 0x001fc60000010000 */
[----:B------:R-:W0:Y:S01]  /*27a0*/  LDS R4, [R7.X4+0x2a0] ;  /* 0x0002a00007047984 */ /* 0x000e220000004800 */
[----:B-1----:R-:W-:Y:S02]  /*27b0*/  FADD.FTZ R2, R2, R15 ;  /* 0x0000000f02027221 */ /* 0x002fe40000010000 */
[----:B--2---:R-:W-:Y:S02]  /*27c0*/  FADD.FTZ R21, R21, R24 ;  /* 0x0000001815157221 */ /* 0x004fe40000010000 */
[----:B---3--:R-:W-:Y:S02]  /*27d0*/  FADD.FTZ R22, R22, R17 ;  /* 0x0000001116167221 */ /* 0x008fe40000010000 */
[----:B----4-:R-:W-:Y:S02]  /*27e0*/  FADD.FTZ R20, R20, R23 ;  /* 0x0000001714147221 */ /* 0x010fe40000010000 */
[----:B-----5:R-:W-:Y:S02]  /*27f0*/  FADD.FTZ R0, R0, R27 ;  /* 0x0000001b00007221 */ /* 0x020fe40000010000 */
[----:B------:R-:W-:-:S02]  /*2800*/  FADD.FTZ R18, R18, R29 ;  /* 0x0000001d12127221 */ /* 0x000fc40000010000 */
[----:B0-----:R-:W-:Y:S02]  /*2810*/  FADD.FTZ R19, R19, R4 ;  /* 0x0000000413137221 */ /* 0x001fe40000010000 */
.L_x_116:
[----:B------:R-:W-:Y:S05]  /*2820*/  BSYNC B0 ;  /* 0x0000000000007941 */ /* 0x000fea0003800000 */
.L_x_115:
[----:B------:R-:W-:Y:S06]  /*2830*/  BAR.SYNC.DEFER_BLOCKING 0x0 ;  /* 0x0000000000007b1d */ /* 0x000fec0000010000 */
[----:B------:R-:W-:Y:S05]  /*2840*/  @P3 EXIT ;  /* 0x000000000000394d */ /* 0x000fea0003800000 */
[----:B------:R-:W2:Y:S01]  /*2850*/  S2UR UR4, SR_CTAID.Z ;  /* 0x00000000000479c3 */ /* 0x000ea20000002700 */
[----:B------:R-:W-:Y:S02]  /*2860*/  IMAD R16, R16, c[0x0][0xc], RZ ;  /* 0x0000030010107a24 */ /* 0x000fe400078e02ff */
[----:B------:R-:W-:Y:S02]  /*2870*/  IMAD R6, R6, c[0x0][0x14], RZ ;  /* 0x0000050006067a24 */ /* 0x000fe400078e02ff */
[----:B------:R-:W-:-:S02]  /*2880*/  IMAD R16, R16, c[0x0][0x14], RZ ;  /* 0x0000050010107a24 */ /* 0x000fc400078e02ff */
[----:B------:R-:W-:Y:S02]  /*2890*/  IMAD.SHL.U32 R17, R6, 0x80, RZ ;  /* 0x0000008006117824 */ /* 0x000fe400078e00ff */
[----:B------:R-:W-:-:S03]  /*28a0*/  IMAD.SHL.U32 R16, R16, 0x80, RZ ;  /* 0x0000008010107824 */ /* 0x000fc600078e00ff */
[----:B01----:R-:W-:Y:S02]  /*28b0*/  SHF.R.S32.HI R7, RZ, 0x1f, R17 ;  /* 0x0000001fff077819 */ /* 0x003fe40000011411 */
[----:B------:R-:W-:Y:S01]  /*28c0*/  SHF.R.S32.HI R24, RZ, 0x1f, R16 ;  /* 0x0000001fff187819 */ /* 0x000fe20000011410 */
[----:B--2---:R-:W-:-:S04]  /*28d0*/  USHF.L.U32 UR4, UR4, 0x7, URZ ;  /* 0x0000000704047899 */ /* 0x004fc8000800063f */
[----:B------:R-:W-:Y:S02]  /*28e0*/  USHF.R.S32.HI UR5, URZ, 0x1f, UR4 ;  /* 0x0000001f3f057899 */ /* 0x000fe40008011404 */
[----:B------:R-:W-:-:S04]  /*28f0*/  IADD3 R17, P1, P2, R16, UR4, R17 ;  /* 0x0000000410117c10 */ /* 0x000fc8000fa3e011 */
[----:B------:R-:W-:Y:S01]  /*2900*/  IADD3.X R24, R24, UR5, R7, P1, P2 ;  /* 0x0000000518187c10 */ /* 0x000fe20008fe4407 */
[----:B------:R-:W-:Y:S08]  /*2910*/  @P0 EXIT ;  /* 0x000000000000094d */ /* 0x000ff00003800000 */
[C---:B------:R-:W-:Y:S02]  /*2920*/  IADD3 R4, R3.reuse, 0x8, RZ ;  /* 0x0000000803047810 */ /* 0x040fe40007ffe0ff */
[CC--:B------:R-:W-:Y:S02]  /*2930*/  IADD3 R7, P0, R3.reuse, R17.reuse, RZ ;  /* 0x0000001103077210 */ /* 0x0c0fe40007f1e0ff */
[----:B------:R-:W-:Y:S02]  /*2940*/  IADD3 R15, P1, R4, R17, RZ ;  /* 0x00000011040f7210 */ /* 0x000fe40007f3e0ff */
[----:B------:R-:W-:Y:S02]  /*2950*/  LEA.HI.X.SX32 R26, R3, R24, 0x1, P0 ;  /* 0x00000018031a7211 */ /* 0x000fe400000f0eff */
[----:B------:R-:W-:Y:S02]  /*2960*/  LEA R6, P0, R7, c[0x0][0x160], 0x1 ;  /* 0x0000580007067a11 */ /* 0x000fe400078008ff */
[----:B------:R-:W-:-:S02]  /*2970*/  F2FP.BF16.PACK_AB R14, R5, R14 ;  /* 0x0000000e050e723e */ /* 0x000fc400000010ff */
[----:B------:R-:W-:Y:S02]  /*2980*/  LEA.HI.X.SX32 R16, R4, R24, 0x1, P1 ;  /* 0x0000001804107211 */ /* 0x000fe400008f0eff */
[----:B------:R-:W-:Y:S02]  /*2990*/  LEA R4, P1, R15, c[0x0][0x160], 0x1 ;  /* 0x000058000f047a11 */ /* 0x000fe400078208ff */
[----:B------:R-:W-:Y:S02]  /*29a0*/  LEA.HI.X R7, R7, c[0x0][0x164], R26, 0x1, P0 ;  /* 0x0000590007077a11 */ /* 0x000fe400000f0c1a */
[C---:B------:R-:W-:Y:S02]  /*29b0*/  PRMT R29, R14.reuse, 0x7610, R29 ;  /* 0x000076100e1d7816 */ /* 0x040fe4000000001d */
[----:B------:R-:W-:Y:S02]  /*29c0*/  LEA.HI.X R5, R15, c[0x0][0x164], R16, 0x1, P1 ;  /* 0x000059000f057a11 */ /* 0x000fe400008f0c10 */
[----:B------:R-:W-:Y:S01]  /*29d0*/  PRMT R14, R14, 0x7632, R14 ;  /* 0x000076320e0e7816 */ /* 0x000fe2000000000e */
[----:B------:R0:W-:Y:S01]  /*29e0*/  STG.E.U16 [R6.64], R29 ;  /* 0x0000001d06007986 */ /* 0x0001e2000c101524 */
[----:B------:R-:W-:-:S02]  /*29f0*/  IADD3 R26, R3, 0x10, RZ ;  /* 0x00000010031a7810 */ /* 0x000fc40007ffe0ff */
[C---:B------:R-:W-:Y:S01]  /*2a00*/  IADD3 R27, R3.reuse, 0x18, RZ ;  /* 0x00000018031b7810 */ /* 0x040fe20007ffe0ff */
[----:B------:R1:W-:Y:S01]  /*2a10*/  STG.E.U16 [R4.64], R14 ;  /* 0x0000000e04007986 */ /* 0x0003e2000c101524 */
[----:B------:R-:W-:Y:S02]  /*2a20*/  IADD3 R28, R3, 0x20, RZ ;  /* 0x00000020031c7810 */ /* 0x000fe40007ffe0ff */
[-C--:B------:R-:W-:Y:S02]  /*2a30*/  IADD3 R15, P1, R27, R17.reuse, RZ ;  /* 0x000000111b0f7210 */ /* 0x080fe40007f3e0ff */
[C---:B------:R-:W-:Y:S02]  /*2a40*/  IADD3 R23, P2, R28.reuse, R17, RZ ;  /* 0x000000111c177210 */ /* 0x040fe40007f5e0ff */
[----:B------:R-:W-:Y:S02]  /*2a50*/  F2FP.BF16.PACK_AB R16, R9, R8 ;  /* 0x000000080910723e */ /* 0x000fe400000010ff */
[----:B------:R-:W-:-:S02]  /*2a60*/  LEA.HI.X.SX32 R28, R28, R24, 0x1, P2 ;  /* 0x000000181c1c7211 */ /* 0x000fc400010f0eff */
[----:B0-----:R-:W-:Y:S02]  /*2a70*/  PRMT R29, R16, 0x7610, R29 ;  /* 0x00007610101d7816 */ /* 0x001fe4000000001d */
[C---:B-1----:R-:W-:Y:S02]  /*2a80*/  IADD3 R14, P0, R26.reuse, R17, RZ ;  /* 0x000000111a0e7210 */ /* 0x042fe40007f1e0ff */
[----:B------:R-:W-:Y:S02]  /*2a90*/  LEA R4, P2, R23, c[0x0][0x160], 0x1 ;  /* 0x0000580017047a11 */ /* 0x000fe400078408ff */
[-C--:B------:R-:W-:Y:S02]  /*2aa0*/  LEA.HI.X.SX32 R9, R26, R24.reuse, 0x1, P0 ;  /* 0x000000181a097211 */ /* 0x080fe400000f0eff */
[----:B------:R-:W-:Y:S02]  /*2ab0*/  LEA.HI.X.SX32 R26, R27, R24, 0x1, P1 ;  /* 0x000000181b1a7211 */ /* 0x000fe400008f0eff */
[----:B------:R-:W-:-:S02]  /*2ac0*/  LEA R6, P0, R14, c[0x0][0x160], 0x1 ;  /* 0x000058000e067a11 */ /* 0x000fc400078008ff */
[C---:B------:R-:W-:Y:S02]  /*2ad0*/  LEA R8, P1, R15.reuse, c[0x0][0x160], 0x1 ;  /* 0x000058000f087a11 */ /* 0x040fe400078208ff */
[----:B------:R-:W-:Y:S02]  /*2ae0*/  LEA.HI.X R7, R14, c[0x0][0x164], R9, 0x1, P0 ;  /* 0x000059000e077a11 */ /* 0x000fe400000f0c09 */
[----:B------:R-:W-:Y:S02]  /*2af0*/  LEA.HI.X R9, R15, c[0x0][0x164], R26, 0x1, P1 ;  /* 0x000059000f097a11 */ /* 0x000fe400008f0c1a */
[----:B------:R-:W-:Y:S01]  /*2b00*/  PRMT R14, R16, 0x7632, R14 ;  /* 0x00007632100e7816 */ /* 0x000fe2000000000e */
[----:B------:R-:W-:Y:S01]  /*2b10*/  STG.E.U16 [R6.64], R29 ;  /* 0x0000001d06007986 */ /* 0x000fe2000c101524 */
[----:B------:R-:W-:Y:S02]  /*2b20*/  IADD3 R27, R3, 0x30, RZ ;  /* 0x00000030031b7810 */ /* 0x000fe40007ffe0ff */
[----:B------:R-:W-:Y:S01]  /*2b30*/  LEA.HI.X R5, R23, c[0x0][0x164], R28, 0x1, P2 ;  /* 0x0000590017057a11 */ /* 0x000fe200010f0c1c */
[----:B------:R0:W-:Y:S01]  /*2b40*/  STG.E.U16 [R8.64], R14 ;  /* 0x0000000e08007986 */ /* 0x0001e2000c101524 */
[----:B------:R-:W-:-:S02]  /*2b50*/  IADD3 R23, R3, 0x28, RZ ;  /* 0x0000002803177810 */ /* 0x000fc40007ffe0ff */
[----:B------:R-:W-:Y:S02]  /*2b60*/  IADD3 R26, R3, 0x38, RZ ;  /* 0x00000038031a7810 */ /* 0x000fe40007ffe0ff */
[-C--:B------:R-:W-:Y:S02]  /*2b70*/  IADD3 R15, P1, R27, R17.reuse, RZ ;  /* 0x000000111b0f7210 */ /* 0x080fe40007f3e0ff */
[----:B------:R-:W-:Y:S02]  /*2b80*/  F2FP.BF16.PACK_AB R16, R11, R10 ;  /* 0x0000000a0b10723e */ /* 0x000fe400000010ff */
[-C--:B------:R-:W-:Y:S02]  /*2b90*/  IADD3 R11, P2, R26, R17.reuse, RZ ;  /* 0x000000111a0b7210 */ /* 0x080fe40007f5e0ff */
[----:B------:R-:W-:Y:S01]  /*2ba0*/  LEA.HI.X.SX32 R28, R27, R24, 0x1, P1 ;  /* 0x000000181b1c7211 */ /* 0x000fe200008f0eff */
[----:B------:R1:W-:Y:S01]  /*2bb0*/  STG.E.U16 [R4.64], R16 ;  /* 0x0000001004007986 */ /* 0x0003e2000c101524 */
[----:B0-----:R-:W-:-:S02]  /*2bc0*/  IADD3 R14, P0, R23, R17, RZ ;  /* 0x00000011170e7210 */ /* 0x001fc40007f1e0ff */
[----:B------:R-:W-:Y:S02]  /*2bd0*/  LEA R8, P1, R15, c[0x0][0x160], 0x1 ;  /* 0x000058000f087a11 */ /* 0x000fe400078208ff */
[-C--:B------:R-:W-:Y:S02]  /*2be0*/  LEA.HI.X.SX32 R23, R23, R24.reuse, 0x1, P0 ;  /* 0x0000001817177211 */ /* 0x080fe400000f0eff */
[----:B------:R-:W-:Y:S02]  /*2bf0*/  LEA R6, P0, R14, c[0x0][0x160], 0x1 ;  /* 0x000058000e067a11 */ /* 0x000fe400078008ff */
[----:B------:R-:W-:Y:S02]  /*2c00*/  LEA.HI.X.SX32 R26, R26, R24, 0x1, P2 ;  /* 0x000000181a1a7211 */ /* 0x000fe400010f0eff */
[----:B------:R-:W-:Y:S02]  /*2c10*/  LEA R10, P2, R11, c[0x0][0x160], 0x1 ;  /* 0x000058000b0a7a11 */ /* 0x000fe400078408ff */
[----:B------:R-:W-:-:S02]  /*2c20*/  F2FP.BF16.PACK_AB R12, R12, R13 ;  /* 0x0000000d0c0c723e */ /* 0x000fc400000010ff */
[----:B------:R-:W-:Y:S02]  /*2c30*/  LEA.HI.X R9, R15, c[0x0][0x164], R28, 0x1, P1 ;  /* 0x000059000f097a11 */ /* 0x000fe400008f0c1c */
[----:B------:R-:W-:Y:S02]  /*2c40*/  IADD3 R15, R3, 0x40, RZ ;  /* 0x00000040030f7810 */ /* 0x000fe40007ffe0ff */
[----:B------:R-:W-:Y:S02]  /*2c50*/  LEA.HI.X R7, R14, c[0x0][0x164], R23, 0x1, P0 ;  /* 0x000059000e077a11 */ /* 0x000fe400000f0c17 */
[----:B------:R-:W-:Y:S02]  /*2c60*/  PRMT R13, R16, 0x7632, R13 ;  /* 0x00007632100d7816 */ /* 0x000fe4000000000d */
[----:B------:R-:W-:Y:S02]  /*2c70*/  LEA.HI.X R11, R11, c[0x0][0x164], R26, 0x1, P2 ;  /* 0x000059000b0b7a11 */ /* 0x000fe400010f0c1a */
[C---:B-1----:R-:W-:Y:S01]  /*2c80*/  PRMT R5, R12.reuse, 0x7610, R5 ;  /* 0x000076100c057816 */ /* 0x042fe20000000005 */
[----:B------:R-:W-:Y:S01]  /*2c90*/  STG.E.U16 [R6.64], R13 ;  /* 0x0000000d06007986 */ /* 0x000fe2000c101524 */
[----:B------:R-:W-:-:S02]  /*2ca0*/  PRMT R28, R12, 0x7632, R28 ;  /* 0x000076320c1c7816 */ /* 0x000fc4000000001c */
[C---:B------:R-:W-:Y:S01]  /*2cb0*/  IADD3 R12, R3.reuse, 0x48, RZ ;  /* 0x00000048030c7810 */ /* 0x040fe20007ffe0ff */
[----:B------:R0:W-:Y:S01]  /*2cc0*/  STG.E.U16 [R8.64], R5 ;  /* 0x0000000508007986 */ /* 0x0001e2000c101524 */
[C---:B------:R-:W-:Y:S02]  /*2cd0*/  IADD3 R27, R3.reuse, 0x50, RZ ;  /* 0x00000050031b7810 */ /* 0x040fe40007ffe0ff */
[C---:B------:R-:W-:Y:S01]  /*2ce0*/  IADD3 R26, R3.reuse, 0x58, RZ ;  /* 0x00000058031a7810 */ /* 0x040fe20007ffe0ff */
[----:B------:R1:W-:Y:S01]  /*2cf0*/  STG.E.U16 [R10.64], R28 ;  /* 0x0000001c0a007986 */ /* 0x0003e2000c101524 */
[C---:B------:R-:W-:Y:S02]  /*2d00*/  IADD3 R14, R3.reuse, 0x60, RZ ;  /* 0x00000060030e7810 */ /* 0x040fe40007ffe0ff */
[C---:B------:R-:W-:Y:S02]  /*2d10*/  IADD3 R16, R3.reuse, 0x68, RZ ;  /* 0x0000006803107810 */ /* 0x040fe40007ffe0ff */
[----:B------:R-:W-:-:S02]  /*2d20*/  IADD3 R23, R3, 0x70, RZ ;  /* 0x0000007003177810 */ /* 0x000fc40007ffe0ff */
[----:B------:R-:W-:Y:S02]  /*2d30*/  IADD3 R4, R3, 0x78, RZ ;  /* 0x0000007803047810 */ /* 0x000fe40007ffe0ff */
[CC--:B------:R-:W-:Y:S02]  /*2d40*/  IADD3 R3, P5, R15.reuse, R17.reuse, RZ ;  /* 0x000000110f037210 */ /* 0x0c0fe40007fbe0ff */
[-C--:B0-----:R-:W-:Y:S02]  /*2d50*/  IADD3 R5, P4, R12, R17.reuse, RZ ;  /* 0x000000110c057210 */ /* 0x081fe40007f9e0ff */
[----:B------:R-:W-:Y:S02]  /*2d60*/  LEA.HI.X.SX32 R6, R15, R24, 0x1, P5 ;  /* 0x000000180f067211 */ /* 0x000fe400028f0eff */
[-C--:B------:R-:W-:Y:S02]  /*2d70*/  IADD3 R7, P3, R27, R17.reuse, RZ ;  /* 0x000000111b077210 */ /* 0x080fe40007f7e0ff */
[----:B------:R-:W-:-:S02]  /*2d80*/  IADD3 R9, P2, R26, R17, RZ ;  /* 0x000000111a097210 */ /* 0x000fc40007f5e0ff */
[-C--:B-1----:R-:W-:Y:S02]  /*2d90*/  IADD3 R11, P1, R14, R17.reuse, RZ ;  /* 0x000000110e0b7210 */ /* 0x082fe40007f3e0ff */
[-C--:B------:R-:W-:Y:S02]  /*2da0*/  IADD3 R13, P0, R16, R17.reuse, RZ ;  /* 0x00000011100d7210 */ /* 0x080fe40007f1e0ff */
[-C--:B------:R-:W-:Y:S02]  /*2db0*/  IADD3 R15, P5, R23, R17.reuse, RZ ;  /* 0x00000011170f7210 */ /* 0x080fe40007fbe0ff */
[----:B------:R-:W-:Y:S02]  /*2dc0*/  IADD3 R17, P6, R4, R17, RZ ;  /* 0x0000001104117210 */ /* 0x000fe40007fde0ff */
[-C--:B------:R-:W-:Y:S02]  /*2dd0*/  LEA.HI.X.SX32 R8, R12, R24.reuse, 0x1, P4 ;  /* 0x000000180c087211 */ /* 0x080fe400020f0eff */
[----:B------:R-:W-:-:S02]  /*2de0*/  LEA.HI.X.SX32 R10, R27, R24, 0x1, P3 ;  /* 0x000000181b0a7211 */ /* 0x000fc400018f0eff */
[-C--:B------:R-:W-:Y:S02]  /*2df0*/  LEA.HI.X.SX32 R12, R26, R24.reuse, 0x1, P2 ;  /* 0x000000181a0c7211 */ /* 0x080fe400010f0eff */
[-C--:B------:R-:W-:Y:S02]  /*2e00*/  LEA.HI.X.SX32 R14, R14, R24.reuse, 0x1, P1 ;  /* 0x000000180e0e7211 */ /* 0x080fe400008f0eff */
[-C--:B------:R-:W-:Y:S02]  /*2e10*/  LEA.HI.X.SX32 R16, R16, R24.reuse, 0x1, P0 ;  /* 0x0000001810107211 */ /* 0x080fe400000f0eff */
[-C--:B------:R-:W-:Y:S02]  /*2e20*/  LEA.HI.X.SX32 R23, R23, R24.reuse, 0x1, P5 ;  /* 0x0000001817177211 */ /* 0x080fe400028f0eff */
[----:B------:R-:W-:Y:S02]  /*2e30*/  F2FP.BF16.PACK_AB R25, R2, R25 ;  /* 0x000000190219723e */ /* 0x000fe400000010ff */
[----:B------:R-:W-:-:S02]  /*2e40*/  LEA.HI.X.SX32 R24, R4, R24, 0x1, P6 ;  /* 0x0000001804187211 */ /* 0x000fc400030f0eff */
[----:B------:R-:W-:Y:S02]  /*2e50*/  LEA R2, P0, R3, c[0x0][0x160], 0x1 ;  /* 0x0000580003027a11 */ /* 0x000fe400078008ff */
[----:B------:R-:W-:Y:S02]  /*2e60*/  LEA R4, P1, R5, c[0x0][0x160], 0x1 ;  /* 0x0000580005047a11 */ /* 0x000fe400078208ff */
[----:B------:R-:W-:Y:S02]  /*2e70*/  LEA.HI.X R3, R3, c[0x0][0x164], R6, 0x1, P0 ;  /* 0x0000590003037a11 */ /* 0x000fe400000f0c06 */
[----:B------:R-:W-:Y:S02]  /*2e80*/  LEA R6, P0, R7, c[0x0][0x160], 0x1 ;  /* 0x0000580007067a11 */ /* 0x000fe400078008ff */
[----:B------:R-:W-:Y:S01]  /*2e90*/  LEA.HI.X R5, R5, c[0x0][0x164], R8, 0x1, P1 ;  /* 0x0000590005057a11 */ /* 0x000fe200008f0c08 */
[----:B------:R0:W-:Y:S01]  /*2ea0*/  STG.E.U16 [R2.64], R25 ;  /* 0x0000001902007986 */ /* 0x0001e2000c101524 */
[----:B------:R-:W-:-:S02]  /*2eb0*/  LEA R8, P1, R9, c[0x0][0x160], 0x1 ;  /* 0x0000580009087a11 */ /* 0x000fc400078208ff */
[----:B------:R-:W-:Y:S02]  /*2ec0*/  LEA.HI.X R7, R7, c[0x0][0x164], R10, 0x1, P0 ;  /* 0x0000590007077a11 */ /* 0x000fe400000f0c0a */
[----:B------:R-:W-:Y:S02]  /*2ed0*/  LEA R10, P0, R11, c[0x0][0x160], 0x1 ;  /* 0x000058000b0a7a11 */ /* 0x000fe400078008ff */
[----:B------:R-:W-:Y:S02]  /*2ee0*/  LEA.HI.X R9, R9, c[0x0][0x164], R12, 0x1, P1 ;  /* 0x0000590009097a11 */ /* 0x000fe400008f0c0c */
[----:B------:R-:W-:Y:S02]  /*2ef0*/  LEA R12, P1, R13, c[0x0][0x160], 0x1 ;  /* 0x000058000d0c7a11 */ /* 0x000fe400078208ff */
[----:B------:R-:W-:Y:S02]  /*2f00*/  F2FP.BF16.PACK_AB R21, R22, R21 ;  /* 0x000000151615723e */ /* 0x000fe400000010ff */
[----:B------:R-:W-:-:S02]  /*2f10*/  PRMT R22, R25, 0x7632, R22 ;  /* 0x0000763219167816 */ /* 0x000fc40000000016 */
[----:B------:R-:W-:Y:S02]  /*2f20*/  LEA.HI.X R11, R11, c[0x0][0x164], R14, 0x1, P0 ;  /* 0x000059000b0b7a11 */ /* 0x000fe400000f0c0e */
[----:B------:R-:W-:Y:S01]  /*2f30*/  F2FP.BF16.PACK_AB R19, R20, R19 ;  /* 0x000000131413723e */ /* 0x000fe200000010ff */
[----:B------:R1:W-:Y:S01]  /*2f40*/  STG.E.U16 [R4.64], R22 ;  /* 0x0000001604007986 */ /* 0x0003e2000c101524 */
[----:B------:R-:W-:Y:S02]  /*2f50*/  LEA R14, P0, R15, c[0x0][0x160], 0x1 ;  /* 0x000058000f0e7a11 */ /* 0x000fe400078008ff */
[----:B------:R-:W-:Y:S01]  /*2f60*/  LEA.HI.X R13, R13, c[0x0][0x164], R16, 0x1, P1 ;  /* 0x000059000d0d7a11 */ /* 0x000fe200008f0c10 */
[----:B------:R-:W-:Y:S01]  /*2f70*/  STG.E.U16 [R6.64], R21 ;  /* 0x0000001506007986 */ /* 0x000fe2000c101524 */
[----:B------:R-:W-:Y:S02]  /*2f80*/  LEA R16, P1, R17, c[0x0][0x160], 0x1 ;  /* 0x0000580011107a11 */ /* 0x000fe400078208ff */
[----:B0-----:R-:W-:-:S02]  /*2f90*/  PRMT R3, R21, 0x7632, R3 ;  /* 0x0000763215037816 */ /* 0x001fc40000000003 */
[----:B------:R-:W-:Y:S02]  /*2fa0*/  F2FP.BF16.PACK_AB R0, R18, R0 ;  /* 0x000000001200723e */ /* 0x000fe400000010ff */
[----:B------:R-:W-:Y:S01]  /*2fb0*/  LEA.HI.X R15, R15, c[0x0][0x164], R23, 0x1, P0 ;  /* 0x000059000f0f7a11 */ /* 0x000fe200000f0c17 */
[----:B------:R-:W-:Y:S01]  /*2fc0*/  STG.E.U16 [R8.64], R3 ;  /* 0x0000000308007986 */ /* 0x000fe2000c101524 */
[----:B-1----:R-:W-:Y:S02]  /*2fd0*/  PRMT R5, R19, 0x7632, R5 ;  /* 0x0000763213057816 */ /* 0x002fe40000000005 */
[----:B------:R-:W-:Y:S01]  /*2fe0*/  LEA.HI.X R17, R17, c[0x0][0x164], R24, 0x1, P1 ;  /* 0x0000590011117a11 */ /* 0x000fe200008f0c18 */
[----:B------:R-:W-:Y:S01]  /*2ff0*/  STG.E.U16 [R10.64], R19 ;  /* 0x000000130a007986 */ /* 0x000fe2000c101524 */
[----:B------:R-:W-:-:S03]  /*3000*/  PRMT R2, R0, 0x7632, R2 ;  /* 0x0000763200027816 */ /* 0x000fc60000000002 */
[----:B------:R-:W-:Y:S04]  /*3010*/  STG.E.U16 [R12.64], R5 ;  /* 0x000000050c007986 */ /* 0x000fe8000c101524 */
[----:B------:R-:W-:Y:S04]  /*3020*/  STG.E.U16 [R14.64], R0 ;  /* 0x000000000e007986 */ /* 0x000fe8000c101524 */
[----:B------:R-:W-:Y:S01]  /*3030*/  STG.E.U16 [R16.64], R2 ;  /* 0x0000000210007986 */ /* 0x000fe2000c101524 */
[----:B------:R-:W-:Y:S05]  /*3040*/  EXIT ;  /* 0x000000000000794d */ /* 0x000fea0003800000 */
.L_x_86:
        /* <DEDUP_REMOVED lines=20> */
.L_x_87:
[----:B------:R-:W-:Y:S01]  /*3190*/  IMAD.MOV.U32 R10, RZ, RZ, -0x800001 ;  /* 0xff7fffffff0a7424 */ /* 0x000fe200078e00ff */
[----:B------:R-:W-:Y:S01]  /*31a0*/  MOV R8, 0x31f0 ;  /* 0x000031f000087802 */ /* 0x000fe20000000f00 */
[----:B------:R-:W-:Y:S02]  /*31b0*/  IMAD.MOV.U32 R11, RZ, RZ, 0x10 ;  /* 0x00000010ff0b7424 */ /* 0x000fe400078e00ff */
[----:B------:R-:W-:Y:S02]  /*31c0*/  IMAD.MOV.U32 R0, RZ, RZ, 0x1f ;  /* 0x0000001fff007424 */ /* 0x000fe400078e00ff */
[----:B------:R-:W-:Y:S02]  /*31d0*/  IMAD.MOV.U32 R13, RZ, RZ, -0x1 ;  /* 0xffffffffff0d7424 */ /* 0x000fe400078e00ff */
[----:B------:R-:W-:Y:S05]  /*31e0*/  CALL.REL.NOINC `($__internal_2_$__cuda_sm70_shflsync_bfly_p) ;  /* 0x000001b000007944 */ /* 0x000fea0003c00000 */
[----:B01----:R-:W-:Y:S05]  /*31f0*/  BRA `(.L_x_117) ;  /* 0xffffd49000007947 */ /* 0x003fea000383ffff */
.L_x_88:
[----:B------:R-:W-:Y:S01]  /*3200*/  IMAD.MOV.U32 R10, RZ, RZ, R15 ;  /* 0x000000ffff0a7224 */ /* 0x000fe200078e000f */
[----:B------:R-:W-:Y:S01]  /*3210*/  MOV R8, 0x3260 ;  /* 0x0000326000087802 */ /* 0x000fe20000000f00 */
[----:B------:R-:W-:Y:S02]  /*3220*/  IMAD.MOV.U32 R11, RZ, RZ, 0x8 ;  /* 0x00000008ff0b7424 */ /* 0x000fe400078e00ff */
[----:B------:R-:W-:-:S02]  /*3230*/  IMAD.MOV.U32 R0, RZ, RZ, 0x1f ;  /* 0x0000001fff007424 */ /* 0x000fc400078e00ff */
[----:B------:R-:W-:Y:S02]  /*3240*/  IMAD.MOV.U32 R13, RZ, RZ, -0x1 ;  /* 0xffffffffff0d7424 */ /* 0x000fe400078e00ff */
[----:B------:R-:W-:Y:S05]  /*3250*/  CALL.REL.NOINC `($__internal_2_$__cuda_sm70_shflsync_bfly_p) ;  /* 0x0000014000007944 */ /* 0x000fea0003c00000 */
[----:B01----:R-:W-:Y:S01]  /*3260*/  FMNMX.FTZ R10, R15, R0, !PT ;  /* 0x000000000f0a7209 */ /* 0x003fe20007810000 */
[----:B------:R-:W-:Y:S01]  /*3270*/  IMAD.MOV.U32 R11, RZ, RZ, 0x4 ;  /* 0x00000004ff0b7424 */ /* 0x000fe200078e00ff */
[----:B------:R-:W-:Y:S01]  /*3280*/  MOV R8, 0x32c0 ;  /* 0x000032c000087802 */ /* 0x000fe20000000f00 */
[----:B------:R-:W-:Y:S02]  /*3290*/  IMAD.MOV.U32 R0, RZ, RZ, 0x1f ;  /* 0x0000001fff007424 */ /* 0x000fe400078e00ff */
[----:B------:R-:W-:Y:S02]  /*32a0*/  IMAD.MOV.U32 R13, RZ, RZ, -0x1 ;  /* 0xffffffffff0d7424 */ /* 0x000fe400078e00ff */
[----:B------:R-:W-:Y:S05]  /*32b0*/  CALL.REL.NOINC `($__internal_2_$__cuda_sm70_shflsync_bfly_p) ;  /* 0x000000e000007944 */ /* 0x000fea0003c00000 */
[----:B01----:R-:W-:Y:S01]  /*32c0*/  FMNMX.FTZ R10, R10, R0, !PT ;  /* 0x000000000a0a7209 */ /* 0x003fe20007810000 */
[----:B------:R-:W-:Y:S01]  /*32d0*/  IMAD.MOV.U32 R11, RZ, RZ, 0x2 ;  /* 0x00000002ff0b7424 */ /* 0x000fe200078e00ff */
[----:B------:R-:W-:Y:S01]  /*32e0*/  MOV R8, 0x3320 ;  /* 0x0000332000087802 */ /* 0x000fe20000000f00 */
[----:B------:R-:W-:Y:S02]  /*32f0*/  IMAD.MOV.U32 R0, RZ, RZ, 0x1f ;  /* 0x0000001fff007424 */ /* 0x000fe400078e00ff */
[----:B------:R-:W-:-:S02]  /*3300*/  IMAD.MOV.U32 R13, RZ, RZ, -0x1 ;  /* 0xffffffffff0d7424 */ /* 0x000fc400078e00ff */
[----:B------:R-:W-:Y:S05]  /*3310*/  CALL.REL.NOINC `($__internal_2_$__cuda_sm70_shflsync_bfly_p) ;  /* 0x0000008000007944 */ /* 0x000fea0003c00000 */
[----:B01----:R-:W-:Y:S01]  /*3320*/  FMNMX.FTZ R10, R10, R0, !PT ;  /* 0x000000000a0a7209 */ /* 0x003fe20007810000 */
[----:B------:R-:W-:Y:S01]  /*3330*/  IMAD.MOV.U32 R11, RZ, RZ, 0x1 ;  /* 0x00000001ff0b7424 */ /* 0x000fe200078e00ff */
[----:B------:R-:W-:Y:S01]  /*3340*/  MOV R8, 0x3380 ;  /* 0x0000338000087802 */ /* 0x000fe20000000f00 */
[----:B------:R-:W-:-:S02]  /*3350*/  IMAD.MOV.U32 R0, RZ, RZ, 0x1f ;  /* 0x0000001fff007424 */ /* 0x000fc400078e00ff */
[----:B------:R-:W-:Y:S02]  /*3360*/  IMAD.MOV.U32 R13, RZ, RZ, -0x1 ;  /* 0xffffffffff0d7424 */ /* 0x000fe400078e00ff */
[----:B------:R-:W-:Y:S05]  /*3370*/  CALL.REL.NOINC `($__internal_2_$__cuda_sm70_shflsync_bfly_p) ;  /* 0x0000002000007944 */ /* 0x000fea0003c00000 */
[----:B01----:R-:W-:Y:S01]  /*3380*/  IMAD.MOV.U32 R11, RZ, RZ, R0 ;  /* 0x000000ffff0b7224 */ /* 0x003fe200078e0000 */
[----:B------:R-:W-:Y:S05]  /*3390*/  BRA `(.L_x_118) ;  /* 0xffffd39000007947 */ /* 0x000fea000383ffff */
        .weak           $__internal_2_$__cuda_sm70_shflsync_bfly_p
        .type           $__internal_2_$__cuda_sm70_shflsync_bfly_p,@function
        .size           $__internal_2_$__cuda_sm70_shflsync_bfly_p,(.L_x_23169 - $__internal_2_$__cuda_sm70_shflsync_bfly_p)
$__internal_2_$__cuda_sm70_shflsync_bfly_p:
[----:B------:R-:W-:Y:S01]  /*33a0*/  IMAD.MOV.U32 R9, RZ, RZ, 0x0 ;  /* 0x00000000ff097424 */ /* 0x000fe200078e00ff */
[----:B------:R-:W-:Y:S04]  /*33b0*/  WARPSYNC R13 ;  /* 0x0000000d00007348 */ /* 0x000fe80003800000 */
[----:B------:R0:W1:Y:S01]  /*33c0*/  SHFL.BFLY PT, R0, R10, R11, R0 ;  /* 0x0c00000b0a007389 */ /* 0x00006200000e0000 */
[----:B------:R-:W-:Y:S05]  /*33d0*/  RET.REL.NODEC R8 `(_ZN4vllm25paged_attention_v1_kernelI13__nv_bfloat16hLi128ELi32ELi128ELNS_18Fp8KVCacheDataTypeE2ELb0EEEvPT_PKS3_PKT0_S9_ifPKiSB_iPKfiiiSD_SD_iiiii) ;  /* 0xffffcc2008007950 */ /* 0x000fea0003c3ffff */
.L_x_119:
        /* <DEDUP_REMOVED lines=10> */
.L_x_23169:


//--------------------- .text._ZN4vllm25paged_attention_v1_kernelI13__nv_bfloat16hLi120ELi32ELi128ELNS_18Fp8KVCacheDataTypeE2ELb0EEEvPT_PKS3_PKT0_S9_ifPKiSB_iPKfiiiSD_SD_iiiii --------------------------
	.section	.text._ZN4vllm25paged_attention_v1_kernelI13__nv_bfloat16hLi120ELi32ELi128ELNS_18Fp8KVCacheDataTypeE2ELb0EEEvPT_PKS3_PKT0_S9_ifPKiSB_iPKfiiiSD_SD_iiiii,"ax",@progbits
	.sectioninfo	@"SHI_REGISTERS=32"
	.align	128
        .global         _ZN4vllm25paged_attention_v1_kernelI13__nv_bfloat16hLi120ELi32ELi128ELNS_18Fp8KVCacheDataTypeE2ELb0EEEvPT_PKS3_PKT0_S9_ifPKiSB_iPKfiiiSD_SD_iiiii
        .type           _ZN4vllm25paged_attention_v1_kernelI13__nv_bfloat16hLi120ELi32ELi128ELNS_18Fp8KVCacheDataTypeE2ELb0EEEvPT_PKS3_PKT0_S9_ifPKiSB_iPKfiiiSD_SD_iiiii,@function
        .size           _ZN4vllm25paged_attention_v1_kernelI13__nv_bfloat16hLi120ELi32ELi128ELNS_18Fp8KVCacheDataTypeE2ELb0EEEvPT_PKS3_PKT0_S9_ifPKiSB_iPKfiiiSD_SD_iiiii,(.L_x_23170 - _ZN4vllm25paged_attention_v1_kernelI13__nv_bfloat16hLi120ELi32ELi128ELNS_18Fp8KVCacheDataTypeE2ELb0EEEvPT_PKS3_PKT0_S9_ifPKiSB_iPKfiiiSD_SD_iiiii)
        .other          _ZN4vllm25paged_attention_v1_kernelI13__nv_bfloat16hLi120ELi32ELi128ELNS_18Fp8KVCacheDataTypeE2ELb0EEEvPT_PKS3_PKT0_S9_ifPKiSB_iPKfiiiSD_SD_iiiii,@"STO_CUDA_ENTRY STV_DEFAULT"
_ZN4vllm25paged_attention_v1_kernelI13__nv_bfloat16hLi120ELi32ELi128ELNS_18Fp8KVCacheDataTypeE2ELb0EEEvPT_PKS3_PKT0_S9_ifPKiSB_iPKfiiiSD_SD_iiiii:
.text._ZN4vllm25paged_attention_v1_kernelI13__nv_bfloat16hLi120ELi32ELi128ELNS_18Fp8KVCacheDataTypeE2ELb0EEEvPT_PKS3_PKT0_S9_ifPKiSB_iPKfiiiSD_SD_iiiii:
        /* <DEDUP_REMOVED lines=19> */
[----:B------:R-:W-:Y:S01]  /*0130*/  IMNMX R6, R2, R5, PT ;  /* 0x0000000502067217 */ /* 0x000fe20003800200 */
[----:B---3--:R-:W-:Y:S01]  /*0140*/  IMAD R5, R9, 0x78, RZ ;  /* 0x0000007809057824 */ /* 0x008fe200078e02ff */
[----:B------:R-:W-:Y:S01]  /*0150*/  SHF.R.S32.HI R2, RZ, 0x5, R0 ;  /* 0x00000005ff027819 */ /* 0x000fe20000011400 */
[----:B------:R-:W-:Y:S05]  /*0160*/  @P0 BRA `(.L_x_121) ;  /* 0x000004c000000947 */ /* 0x000fea0003800000 */
[C---:B------:R-:W-:Y:S01]  /*0170*/  IMNMX R0, R7.reuse, -0x71, !PT ;  /* 0xffffff8f07007817 */ /* 0x040fe20007800200 */
[----:B------:R-:W-:Y:S01]  /*0180*/  IMAD R18, R16, c[0x0][0x1a8], RZ ;  /* 0x00006a0010127a24 */ /* 0x000fe200078e02ff */
[----:B------:R-:W-:Y:S01]  /*0190*/  BSSY B1, `(.L_x_122) ;  /* 0x0000023000017945 */ /* 0x000fe20003800000 */
[----:B------:R-:W-:Y:S01]  /*01a0*/  IMAD.MOV.U32 R14, RZ, RZ, R7 ;  /* 0x000000ffff0e7224 */ /* 0x000fe200078e0007 */
[----:B------:R-:W-:Y:S02]  /*01b0*/  IADD3 R0, -R7, 0x7f, R0 ;  /* 0x0000007f07007810 */ /* 0x000fe40007ffe100 */
[----:B------:R-:W-:Y:S02]  /*01c0*/  SHF.R.S32.HI R15, RZ, 0x1f, R18 ;  /* 0x0000001fff0f7819 */ /* 0x000fe40000011412 */
[----:B------:R-:W-:-:S02]  /*01d0*/  LEA.HI R8, R0, 0x1, RZ, 0x19 ;  /* 0x0000000100087811 */ /* 0x000fc400078fc8ff */
[----:B------:R-:W-:Y:S02]  /*01e0*/  ISETP.GE.U32.AND P0, PT, R0, 0x180, PT ;  /* 0x000001800000780c */ /* 0x000fe40003f06070 */
[----:B------:R-:W-:Y:S02]  /*01f0*/  LOP3.LUT P1, R8, R8, 0x3, RZ, 0xc0, !PT ;  /* 0x0000000308087812 */ /* 0x000fe4000782c0ff */
[----:B------:R-:W-:-:S11]  /*0200*/  SHF.R.S32.HI R0, RZ, 0x1f, R5 ;  /* 0x0000001fff007819 */ /* 0x000fd60000011405 */
        /* <DEDUP_REMOVED lines=12> */
.L_x_124:
        /* <DEDUP_REMOVED lines=15> */
.L_x_123:
[----:B------:R-:W-:Y:S05]  /*03c0*/  BSYNC B1 ;  /* 0x0000000000017941 */ /* 0x000fea0003800000 */
.L_x_122:
        /* <DEDUP_REMOVED lines=10> */
.L_x_125:
        /* <DEDUP_REMOVED lines=28> */
.L_x_121:
[----:B------:R-:W-:Y:S05]  /*0630*/  BSYNC B0 ;  /* 0x0000000000007941 */ /* 0x000fea0003800000 */
.L_x_120:
[----:B------:R-:W-:Y:S01]  /*0640*/  BAR.SYNC.DEFER_BLOCKING 0x0 ;  /* 0x0000000000007b1d */ /* 0x000fe20000010000 */
[----:B------:R-:W-:-:S13]  /*0650*/  ISETP.GE.AND P0, PT, R4, R2, PT ;  /* 0x000000020400720c */ /* 0x000fda0003f06270 */
[----:B------:R-:W-:Y:S05]  /*0660*/  @!P0 BRA `(.L_x_126) ;  /* 0x000028d000008947 */ /* 0x000fea0003800000 */
[----:B------:R-:W-:Y:S05]  /*0670*/  BRA.DIV ~URZ, `(.L_x_127) ;  /* 0x00002a027f007947 */ /* 0x000fea000b800000 */
[----:B------:R-:W-:-:S05]  /*0680*/  IMAD.MOV.U32 R0, RZ, RZ, -0x800001 ;  /* 0xff7fffffff007424 */ /* 0x000fca00078e00ff */
.L_x_157:
        /* <DEDUP_REMOVED lines=10> */
.L_x_158:
        /* <DEDUP_REMOVED lines=18> */
[----:B------:R-:W-:-:S03]  /*0850*/  IMAD.MOV.U32 R12, RZ, RZ, RZ ;  /* 0x000000ffff0c7224 */ /* 0x000fc600078e00ff */
[----:B------:R-:W-:-:S05]  /*0860*/  IMAD.IADD R9, R6, 0x1, R9 ;  /* 0x0000000106097824 */ /* 0x000fca00078e0209 */
[C---:B------:R-:W-:Y:S02]  /*0870*/  LEA.HI R2, R9.reuse, 0x1, RZ, 0x19 ;  /* 0x0000000109027811 */ /* 0x040fe400078fc8ff */
[----:B------:R-:W-:Y:S01]  /*0880*/  ISETP.GE.U32.AND P2, PT, R9, 0x180, PT ;  /* 0x000001800900780c */ /* 0x000fe20003f46070 */
[----:B------:R-:W-:Y:S01]  /*0890*/  IMAD.MOV.U32 R9, RZ, RZ, R7 ;  /* 0x000000ffff097224 */ /* 0x000fe200078e0007 */
[----:B------:R-:W-:-:S13]  /*08a0*/  LOP3.LUT P0, R2, R2, 0x3, RZ, 0xc0, !PT ;  /* 0x0000000302027812 */ /* 0x000fda000780c0ff */
[----:B------:R-:W-:Y:S05]  /*08b0*/  @!P0 BRA `(.L_x_132) ;  /* 0x000000e000008947 */ /* 0x000fea0003800000 */
[----:B------:R-:W-:Y:S01]  /*08c0*/  LEA R8, R7, 0x110, 0x2 ;  /* 0x0000011007087811 */ /* 0x000fe200078e10ff */
[----:B------:R-:W-:Y:S02]  /*08d0*/  IMAD.MOV.U32 R12, RZ, RZ, RZ ;  /* 0x000000ffff0c7224 */ /* 0x000fe400078e00ff */
[----:B------:R-:W-:Y:S02]  /*08e0*/  IMAD.MOV.U32 R9, RZ, RZ, R7 ;  /* 0x000000ffff097224 */ /* 0x000fe400078e0007 */
.L_x_133:
[----:B-1----:R-:W1:Y:S01]  /*08f0*/  LDS R11, [R8] ;  /* 0x00000000080b7984 */ /* 0x002e620000000800 */
[----:B------:R-:W-:Y:S02]  /*0900*/  IADD3 R2, R2, -0x1, RZ ;  /* 0xffffffff02027810 */ /* 0x000fe40007ffe0ff */
[----:B------:R-:W-:Y:S02]  /*0910*/  IADD3 R9, R9, 0x80, RZ ;  /* 0x0000008009097810 */ /* 0x000fe40007ffe0ff */
[----:B------:R-:W-:Y:S01]  /*0920*/  ISETP.NE.AND P0, PT, R2, RZ, PT ;  /* 0x000000ff0200720c */ /* 0x000fe20003f05270 */
[----:B-12---:R-:W-:-:S04]  /*0930*/  FADD.FTZ R11, -R0, R11 ;  /* 0x0000000b000b7221 */ /* 0x006fc80000010100 */
[----:B------:R-:W-:-:S06]  /*0940*/  FMUL.FTZ R11, R11, 1.4426950216293334961 ;  /* 0x3fb8aa3b0b0b7820 */ /* 0x000fcc0000410000 */
[----:B------:R-:W1:Y:S02]  /*0950*/  MUFU.EX2 R11, R11 ;  /* 0x0000000b000b7308 */ /* 0x000e640000000800 */
[----:B-1----:R1:W-:Y:S01]  /*0960*/  STS [R8], R11 ;  /* 0x0000000b08007388 */ /* 0x0023e20000000800 */
[----:B------:R-:W-:Y:S01]  /*0970*/  FADD.FTZ R12, R11, R12 ;  /* 0x0000000c0b0c7221 */ /* 0x000fe20000010000 */
[----:B-1----:R-:W-:Y:S01]  /*0980*/  IADD3 R8, R8, 0x200, RZ ;  /* 0x0000020008087810 */ /* 0x002fe20007ffe0ff */
[----:B------:R-:W-:Y:S05]  /*0990*/  @P0 BRA `(.L_x_133) ;  /* 0xffffff5000000947 */ /* 0x000fea000383ffff */
.L_x_132:
[----:B------:R-:W-:Y:S05]  /*09a0*/  BSYNC B1 ;  /* 0x0000000000017941 */ /* 0x000fea0003800000 */
.L_x_131:
        /* <DEDUP_REMOVED lines=10> */
.L_x_136:
[----:B-1----:R-:W1:Y:S01]  /*0a50*/  LDS R11, [R8+-0x400] ;  /* 0xfffc0000080b7984 */ /* 0x002e620000000800 */
[----:B------:R-:W-:-:S03]  /*0a60*/  IADD3 R9, R9, 0x800, RZ ;  /* 0x0000080009097810 */ /* 0x000fc60007ffe0ff */
[----:B------:R-:W3:Y:S01]  /*0a70*/  LDS R13, [R8+-0x200] ;  /* 0xfffe0000080d7984 */ /* 0x000ee20000000800 */
[----:B------:R-:W-:-:S03]  /*0a80*/  ISETP.GE.AND P2, PT, R9, R2, PT ;  /* 0x000000020900720c */ /* 0x000fc60003f46270 */
[----:B------:R-:W4:Y:S04]  /*0a90*/  LDS R21, [R8] ;  /* 0x0000000008157984 */ /* 0x000f280000000800 */
[----:B------:R-:W5:Y:S04]  /*0aa0*/  LDS R25, [R8+0x200] ;  /* 0x0002000008197984 */ /* 0x000f680000000800 */
[----:B------:R-:W0:Y:S04]  /*0ab0*/  LDS R17, [R8+0x600] ;  /* 0x0006000008117984 */ /* 0x000e280000000800 */
[----:B------:R-:W2:Y:S04]  /*0ac0*/  LDS R15, [R8+0x400] ;  /* 0x00040000080f7984 */ /* 0x000ea80000000800 */
[----:B------:R-:W2:Y:S04]  /*0ad0*/  LDS R14, [R8+0xc00] ;  /* 0x000c0000080e7984 */ /* 0x000ea80000000800 */
[----:B------:R-:W2:Y:S04]  /*0ae0*/  LDS R19, [R8+0x800] ;  /* 0x0008000008137984 */ /* 0x000ea80000000800 */
[----:B0-----:R-:W-:Y:S04]  /*0af0*/  LDS R10, [R8+0xe00] ;  /* 0x000e0000080a7984 */ /* 0x001fe80000000800 */
[----:B------:R-:W0:Y:S01]  /*0b00*/  LDS R23, [R8+0xa00] ;  /* 0x000a000008177984 */ /* 0x000e220000000800 */
[----:B-12---:R-:W-:-:S03]  /*0b10*/  FADD.FTZ R11, -R0, R11 ;  /* 0x0000000b000b7221 */ /* 0x006fc60000010100 */
[----:B------:R-:W-:Y:S01]  /*0b20*/  LDS R29, [R8+0x1000] ;  /* 0x00100000081d7984 */ /* 0x000fe20000000800 */
[----:B------:R-:W-:-:S03]  /*0b30*/  FMUL.FTZ R22, R11, 1.4426950216293334961 ;  /* 0x3fb8aa3b0b167820 */ /* 0x000fc60000410000 */
[----:B------:R-:W1:Y:S01]  /*0b40*/  LDS R27, [R8+0x1200] ;  /* 0x00120000081b7984 */ /* 0x000e620000000800 */
[C---:B---3--:R-:W-:Y:S02]  /*0b50*/  FADD.FTZ R13, -R0.reuse, R13 ;  /* 0x0000000d000d7221 */ /* 0x048fe40000010100 */
[C---:B----4-:R-:W-:Y:S02]  /*0b60*/  FADD.FTZ R21, -R0.reuse, R21 ;  /* 0x0000001500157221 */ /* 0x050fe40000010100 */
[----:B------:R-:W-:Y:S01]  /*0b70*/  FMUL.FTZ R11, R13, 1.4426950216293334961 ;  /* 0x3fb8aa3b0d0b7820 */ /* 0x000fe20000410000 */
[----:B------:R-:W2:Y:S01]  /*0b80*/  MUFU.EX2 R22, R22 ;  /* 0x0000001600167308 */ /* 0x000ea20000000800 */
[C---:B-----5:R-:W-:Y:S02]  /*0b90*/  FADD.FTZ R25, -R0.reuse, R25 ;  /* 0x0000001900197221 */ /* 0x060fe40000010100 */
[----:B------:R-:W-:Y:S02]  /*0ba0*/  FMUL.FTZ R13, R21, 1.4426950216293334961 ;  /* 0x3fb8aa3b150d7820 */ /* 0x000fe40000410000 */
[----:B------:R-:W-:Y:S01]  /*0bb0*/  FMUL.FTZ R25, R25, 1.4426950216293334961 ;  /* 0x3fb8aa3b19197820 */ /* 0x000fe20000410000 */
[----:B------:R-:W3:Y:S01]  /*0bc0*/  LDS R21, [R8+0x1400] ;  /* 0x0014000008157984 */ /* 0x000ee20000000800 */
[C---:B------:R-:W-:Y:S01]  /*0bd0*/  FADD.FTZ R20, -R0.reuse, R17 ;  /* 0x0000001100147221 */ /* 0x040fe20000010100 */
[----:B------:R-:W4:Y:S01]  /*0be0*/  MUFU.EX2 R11, R11 ;  /* 0x0000000b000b7308 */ /* 0x000f220000000800 */
[----:B------:R-:W-:-:S02]  /*0bf0*/  FADD.FTZ R18, -R0, R15 ;  /* 0x0000000f00127221 */ /* 0x000fc40000010100 */
[----:B------:R-:W-:Y:S02]  /*0c00*/  FMUL.FTZ R20, R20, 1.4426950216293334961 ;  /* 0x3fb8aa3b14147820 */ /* 0x000fe40000410000 */
[C---:B------:R-:W-:Y:S02]  /*0c10*/  FADD.FTZ R28, -R0.reuse, R14 ;  /* 0x0000000e001c7221 */ /* 0x040fe40000010100 */
[----:B------:R-:W-:Y:S01]  /*0c20*/  LDS R14, [R8+0x1800] ;  /* 0x00180000080e7984 */ /* 0x000fe20000000800 */
[----:B------:R5:W1:Y:S01]  /*0c30*/  MUFU.EX2 R15, R25 ;  /* 0x00000019000f7308 */ /* 0x000a620000000800 */
[----:B------:R-:W-:Y:S02]  /*0c40*/  FADD.FTZ R24, -R0, R19 ;  /* 0x0000001300187221 */ /* 0x000fe40000010100 */
[----:B------:R-:W-:Y:S01]  /*0c50*/  FMUL.FTZ R18, R18, 1.4426950216293334961 ;  /* 0x3fb8aa3b12127820 */ /* 0x000fe20000410000 */
[----:B--2---:R2:W-:Y:S01]  /*0c60*/  STS [R8+-0x400], R22 ;  /* 0xfffc001608007388 */ /* 0x0045e20000000800 */
[----:B------:R-:W-:-:S02]  /*0c70*/  FADD.FTZ R12, R22, R12 ;  /* 0x0000000c160c7221 */ /* 0x000fc40000010000 */
[----:B------:R-:W-:Y:S01]  /*0c80*/  FMUL.FTZ R24, R24, 1.4426950216293334961 ;  /* 0x3fb8aa3b18187820 */ /* 0x000fe20000410000 */
[----:B------:R2:W3:Y:S01]  /*0c90*/  MUFU.EX2 R19, R20 ;  /* 0x0000001400137308 */ /* 0x0004e20000000800 */
[----:B-----5:R-:W-:Y:S01]  /*0ca0*/  LDS R25, [R8+0x1600] ;  /* 0x0016000008197984 */ /* 0x020fe20000000800 */
[----:B0-----:R-:W-:Y:S02]  /*0cb0*/  FADD.FTZ R26, -R0, R23 ;  /* 0x00000017001a7221 */ /* 0x001fe40000010100 */
[----:B----4-:R-:W-:Y:S01]  /*0cc0*/  FADD.FTZ R12, R12, R11 ;  /* 0x0000000b0c0c7221 */ /* 0x010fe20000010000 */
[----:B------:R-:W-:Y:S01]  /*0cd0*/  STS [R8+-0x200], R11 ;  /* 0xfffe000b08007388 */ /* 0x000fe20000000800 */
[----:B------:R-:W-:Y:S02]  /*0ce0*/  FMUL.FTZ R26, R26, 1.4426950216293334961 ;  /* 0x3fb8aa3b1a1a7820 */ /* 0x000fe40000410000 */
[----:B------:R-:W0:Y:S01]  /*0cf0*/  MUFU.EX2 R13, R13 ;  /* 0x0000000d000d7308 */ /* 0x000e220000000800 */
[----:B--2---:R-:W-:Y:S01]  /*0d00*/  FMUL.FTZ R20, R28, 1.4426950216293334961 ;  /* 0x3fb8aa3b1c147820 */ /* 0x004fe20000410000 */
[----:B-1----:R-:W-:Y:S01]  /*0d10*/  STS [R8+0x200], R15 ;  /* 0x0002000f08007388 */ /* 0x002fe20000000800 */
[----:B------:R-:W-:-:S02]  /*0d20*/  FADD.FTZ R28, -R0, R10 ;  /* 0x0000000a001c7221 */ /* 0x000fc40000010100 */
[----:B------:R-:W-:Y:S01]  /*0d30*/  FADD.FTZ R22, -R0, R27 ;  /* 0x0000001b00167221 */ /* 0x000fe20000010100 */
[----:B------:R-:W1:Y:S01]  /*0d40*/  LDS R10, [R8+0x1a00] ;  /* 0x001a0000080a7984 */ /* 0x000e620000000800 */
[----:B------:R-:W-:Y:S01]  /*0d50*/  FMUL.FTZ R28, R28, 1.4426950216293334961 ;  /* 0x3fb8aa3b1c1c7820 */ /* 0x000fe20000410000 */
[----:B------:R-:W2:Y:S01]  /*0d60*/  MUFU.EX2 R17, R18 ;  /* 0x0000001200117308 */ /* 0x000ea20000000800 */
[----:B------:R-:W-:Y:S01]  /*0d70*/  FMUL.FTZ R22, R22, 1.4426950216293334961 ;  /* 0x3fb8aa3b16167820 */ /* 0x000fe20000410000 */
[----:B---3--:R-:W-:Y:S06]  /*0d80*/  STS [R8+0x600], R19 ;  /* 0x0006001308007388 */ /* 0x008fec0000000800 */
        /* <DEDUP_REMOVED lines=11> */
[----:B-----5:R-:W-:Y:S01]  /*0e40*/  FADD.FTZ R26, -R0, R21 ;  /* 0x00000015001a7221 */ /* 0x020fe20000010100 */
[----:B----4-:R-:W-:Y:S01]  /*0e50*/  STS [R8+0x800], R23 ;  /* 0x0008001708007388 */ /* 0x010fe20000000800 */
[----:B------:R-:W-:-:S02]  /*0e60*/  FADD.FTZ R12, R12, R23 ;  /* 0x000000170c0c7221 */ /* 0x000fc40000010000 */
[----:B------:R-:W-:-:S03]  /*0e70*/  FMUL.FTZ R26, R26, 1.4426950216293334961 ;  /* 0x3fb8aa3b1a1a7820 */ /* 0x000fc60000410000 */
[----:B------:R-:W3:Y:S01]  /*0e80*/  MUFU.EX2 R29, R28 ;  /* 0x0000001c001d7308 */ /* 0x000ee20000000800 */
[----:B0-----:R-:W-:Y:S01]  /*0e90*/  FADD.FTZ R12, R12, R18 ;  /* 0x000000120c0c7221 */ /* 0x001fe20000010000 */
[----:B------:R-:W-:Y:S01]  /*0ea0*/  STS [R8+0xa00], R18 ;  /* 0x000a001208007388 */ /* 0x000fe20000000800 */
[----:B-1----:R-:W-:-:S05]  /*0eb0*/  FADD.FTZ R10, -R0, R10 ;  /* 0x0000000a000a7221 */ /* 0x002fca0000010100 */
[----:B------:R0:W1:Y:S01]  /*0ec0*/  MUFU.EX2 R27, R24 ;  /* 0x00000018001b7308 */ /* 0x0000620000000800 */
[----:B--2---:R-:W-:Y:S01]  /*0ed0*/  FADD.FTZ R12, R12, R20 ;  /* 0x000000140c0c7221 */ /* 0x004fe20000010000 */
[----:B------:R-:W-:Y:S01]  /*0ee0*/  STS [R8+0xc00], R20 ;  /* 0x000c001408007388 */ /* 0x000fe20000000800 */
[----:B------:R-:W-:-:S05]  /*0ef0*/  FMUL.FTZ R10, R10, 1.4426950216293334961 ;  /* 0x3fb8aa3b0a0a7820 */ /* 0x000fca0000410000 */
[----:B------:R2:W4:Y:S01]  /*0f00*/  MUFU.EX2 R21, R22 ;  /* 0x0000001600157308 */ /* 0x0005220000000800 */
[----:B0-----:R-:W-:Y:S01]  /*0f10*/  FADD.FTZ R24, -R0, R14 ;  /* 0x0000000e00187221 */ /* 0x001fe20000010100 */
[----:B---3--:R-:W-:Y:S01]  /*0f20*/  STS [R8+0xe00], R29 ;  /* 0x000e001d08007388 */ /* 0x008fe20000000800 */
[----:B------:R-:W-:Y:S02]  /*0f30*/  FADD.FTZ R12, R12, R29 ;  /* 0x0000001d0c0c7221 */ /* 0x000fe40000010000 */
[----:B------:R-:W-:Y:S02]  /*0f40*/  FMUL.FTZ R11, R24, 1.4426950216293334961 ;  /* 0x3fb8aa3b180b7820 */ /* 0x000fe40000410000 */
[----:B-1----:R-:W-:Y:S01]  /*0f50*/  FADD.FTZ R12, R12, R27 ;  /* 0x0000001b0c0c7221 */ /* 0x002fe20000010000 */
[----:B------:R-:W0:Y:S01]  /*0f60*/  MUFU.EX2 R10, R10 ;  /* 0x0000000a000a7308 */ /* 0x000e220000000800 */
[----:B--2---:R-:W-:Y:S01]  /*0f70*/  FADD.FTZ R22, -R0, R25 ;  /* 0x0000001900167221 */ /* 0x004fe20000010100 */
[----:B------:R-:W-:Y:S03]  /*0f80*/  STS [R8+0x1000], R27 ;  /* 0x0010001b08007388 */ /* 0x000fe60000000800 */
[----:B------:R-:W-:-:S02]  /*0f90*/  FMUL.FTZ R28, R22, 1.4426950216293334961 ;  /* 0x3fb8aa3b161c7820 */ /* 0x000fc40000410000 */
[----:B----4-:R-:W-:Y:S01]  /*0fa0*/  FADD.FTZ R12, R12, R21 ;  /* 0x000000150c0c7221 */ /* 0x010fe20000010000 */
[----:B------:R-:W1:Y:S01]  /*0fb0*/  MUFU.EX2 R25, R26 ;  /* 0x0000001a00197308 */ /* 0x000e620000000800 */
[----:B------:R-:W-:Y:S07]  /*0fc0*/  STS [R8+0x1200], R21 ;  /* 0x0012001508007388 */ /* 0x000fee0000000800 */
[----:B------:R-:W2:Y:S01]  /*0fd0*/  MUFU.EX2 R14, R28 ;  /* 0x0000001c000e7308 */ /* 0x000ea20000000800 */
[----:B0-----:R-:W-:Y:S07]  /*0fe0*/  STS [R8+0x1a00], R10 ;  /* 0x001a000a08007388 */ /* 0x001fee0000000800 */
[----:B------:R-:W0:Y:S01]  /*0ff0*/  MUFU.EX2 R11, R11 ;  /* 0x0000000b000b7308 */ /* 0x000e220000000800 */
[----:B-1----:R-:W-:Y:S01]  /*1000*/  FADD.FTZ R13, R12, R25 ;  /* 0x000000190c0d7221 */ /* 0x002fe20000010000 */
[----:B------:R-:W-:Y:S03]  /*1010*/  STS [R8+0x1400], R25 ;  /* 0x0014001908007388 */ /* 0x000fe60000000800 */
[----:B--2---:R-:W-:Y:S01]  /*1020*/  FADD.FTZ R12, R13, R14 ;  /* 0x0000000e0d0c7221 */ /* 0x004fe20000010000 */
[----:B------:R-:W-:Y:S03]  /*1030*/  STS [R8+0x1600], R14 ;  /* 0x0016000e08007388 */ /* 0x000fe60000000800 */
[----:B0-----:R-:W-:Y:S01]  /*1040*/  FADD.FTZ R13, R12, R11 ;  /* 0x0000000b0c0d7221 */ /* 0x001fe20000010000 */
[----:B------:R0:W-:Y:S03]  /*1050*/  STS [R8+0x1800], R11 ;  /* 0x0018000b08007388 */ /* 0x0001e60000000800 */
[----:B------:R-:W-:Y:S01]  /*1060*/  FADD.FTZ R12, R13, R10 ;  /* 0x0000000a0d0c7221 */ /* 0x000fe20000010000 */
[----:B0-----:R-:W-:Y:S01]  /*1070*/  IADD3 R8, R8, 0x2000, RZ ;  /* 0x0000200008087810 */ /* 0x001fe20007ffe0ff */
[----:B------:R-:W-:Y:S05]  /*1080*/  @!P2 BRA `(.L_x_136) ;  /* 0xfffff9c00000a947 */ /* 0x000fea000383ffff */
.L_x_135:
[----:B------:R-:W-:Y:S05]  /*1090*/  BSYNC B1 ;  /* 0x0000000000017941 */ /* 0x000fea0003800000 */
.L_x_134:
[----:B------:R-:W-:Y:S01]  /*10a0*/  IMAD.IADD R2, R6, 0x1, -R9 ;  /* 0x0000000106027824 */ /* 0x000fe200078e0a09 */
[----:B------:R-:W-:Y:S04]  /*10b0*/  BSSY B1, `(.L_x_137) ;  /* 0x0000036000017945 */ /* 0x000fe80003800000 */
[----:B------:R-:W-:-:S13]  /*10c0*/  ISETP.GT.AND P2, PT, R2, 0x200, PT ;  /* 0x000002000200780c */ /* 0x000fda0003f44270 */
[----:B------:R-:W-:Y:S05]  /*10d0*/  @!P2 BRA `(.L_x_138) ;  /* 0x000003300000a947 */ /* 0x000fea0003800000 */
[----:B------:R-:W3:Y:S01]  /*10e0*/  LDS R17, [R8+-0x400] ;  /* 0xfffc000008117984 */ /* 0x000ee20000000800 */
[----:B------:R-:W-:Y:S02]  /*10f0*/  PLOP3.LUT P0, PT, PT, PT, PT, 0x8, 0x0 ;  /* 0x000000000000781c */ /* 0x000fe40003f0e170 */
[----:B------:R-:W-:Y:S01]  /*1100*/  IADD3 R9, R9, 0x400, RZ ;  /* 0x0000040009097810 */ /* 0x000fe20007ffe0ff */
[----:B------:R-:W4:Y:S04]  /*1110*/  LDS R19, [R8+-0x200] ;  /* 0xfffe000008137984 */ /* 0x000f280000000800 */
[----:B------:R-:W5:Y:S04]  /*1120*/  LDS R21, [R8] ;  /* 0x0000000008157984 */ /* 0x000f680000000800 */
[----:B------:R-:W0:Y:S04]  /*1130*/  LDS R23, [R8+0x200] ;  /* 0x0002000008177984 */ /* 0x000e280000000800 */
[----:B------:R-:W1:Y:S04]  /*1140*/  LDS R25, [R8+0x400] ;  /* 0x0004000008197984 */ /* 0x000e680000000800 */
[----:B------:R-:W2:Y:S04]  /*1150*/  LDS R15, [R8+0x600] ;  /* 0x00060000080f7984 */ /* 0x000ea80000000800 */
[----:B------:R-:W2:Y:S04]  /*1160*/  LDS R13, [R8+0x800] ;  /* 0x00080000080d7984 */ /* 0x000ea80000000800 */
[----:B-1----:R-:W1:Y:S01]  /*1170*/  LDS R11, [R8+0xa00] ;  /* 0x000a0000080b7984 */ /* 0x002e620000000800 */
[----:B--23--:R-:W-:-:S04]  /*1180*/  FADD.FTZ R17, -R0, R17 ;  /* 0x0000001100117221 */ /* 0x00cfc80000010100 */
[----:B------:R-:W-:Y:S02]  /*1190*/  FMUL.FTZ R17, R17, 1.4426950216293334961 ;  /* 0x3fb8aa3b11117820 */ /* 0x000fe40000410000 */
[C---:B----4-:R-:W-:Y:S02]  /*11a0*/  FADD.FTZ R19, -R0.reuse, R19 ;  /* 0x0000001300137221 */ /* 0x050fe40000010100 */
[C---:B-----5:R-:W-:Y:S02]  /*11b0*/  FADD.FTZ R21, -R0.reuse, R21 ;  /* 0x0000001500157221 */ /* 0x060fe40000010100 */
[----:B------:R-:W-:Y:S01]  /*11c0*/  FMUL.FTZ R19, R19, 1.4426950216293334961 ;  /* 0x3fb8aa3b13137820 */ /* 0x000fe20000410000 */
[----:B------:R-:W2:Y:S01]  /*11d0*/  MUFU.EX2 R17, R17 ;  /* 0x0000001100117308 */ /* 0x000ea20000000800 */
[----:B------:R-:W-:Y:S02]  /*11e0*/  FMUL.FTZ R21, R21, 1.4426950216293334961 ;  /* 0x3fb8aa3b15157820 */ /* 0x000fe40000410000 */
[----:B0-----:R-:W-:-:S02]  /*11f0*/  FADD.FTZ R23, -R0, R23 ;  /* 0x0000001700177221 */ /* 0x001fc40000010100 */
[C---:B------:R-:W-:Y:S02]  /*1200*/  FADD.FTZ R25, -R0.reuse, R25 ;  /* 0x0000001900197221 */ /* 0x040fe40000010100 */
[----:B------:R-:W-:Y:S01]  /*1210*/  FMUL.FTZ R23, R23, 1.4426950216293334961 ;  /* 0x3fb8aa3b17177820 */ /* 0x000fe20000410000 */
[----:B------:R-:W0:Y:S01]  /*1220*/  MUFU.EX2 R19, R19 ;  /* 0x0000001300137308 */ /* 0x000e220000000800 */
[----:B------:R-:W-:Y:S02]  /*1230*/  FMUL.FTZ R25, R25, 1.4426950216293334961 ;  /* 0x3fb8aa3b19197820 */ /* 0x000fe40000410000 */
[C---:B------:R-:W-:Y:S02]  /*1240*/  FADD.FTZ R2, -R0.reuse, R15 ;  /* 0x0000000f00027221 */ /* 0x040fe40000010100 */
[----:B------:R-:W-:Y:S02]  /*1250*/  FADD.FTZ R10, -R0, R13 ;  /* 0x0000000d000a7221 */ /* 0x000fe40000010100 */
[----:B------:R-:W-:Y:S01]  /*1260*/  FMUL.FTZ R2, R2, 1.4426950216293334961 ;  /* 0x3fb8aa3b02027820 */ /* 0x000fe20000410000 */
[----:B------:R-:W3:Y:S01]  /*1270*/  MUFU.EX2 R21, R21 ;  /* 0x0000001500157308 */ /* 0x000ee20000000800 */
[----:B--2---:R-:W-:Y:S01]  /*1280*/  FADD.FTZ R12, R12, R17 ;  /* 0x000000110c0c7221 */ /* 0x004fe20000010000 */
[----:B------:R-:W-:Y:S01]  /*1290*/  STS [R8+-0x400], R17 ;  /* 0xfffc001108007388 */ /* 0x000fe20000000800 */
[----:B-1----:R-:W-:-:S02]  /*12a0*/  FADD.FTZ R14, -R0, R11 ;  /* 0x0000000b000e7221 */ /* 0x002fc40000010100 */
[----:B------:R-:W-:Y:S02]  /*12b0*/  FMUL.FTZ R10, R10, 1.4426950216293334961 ;  /* 0x3fb8aa3b0a0a7820 */ /* 0x000fe40000410000 */
[----:B------:R-:W-:Y:S01]  /*12c0*/  FMUL.FTZ R14, R14, 1.4426950216293334961 ;  /* 0x3fb8aa3b0e0e7820 */ /* 0x000fe20000410000 */
[----:B------:R-:W1:Y:S01]  /*12d0*/  MUFU.EX2 R23, R23 ;  /* 0x0000001700177308 */ /* 0x000e620000000800 */
[----:B0-----:R-:W-:Y:S01]  /*12e0*/  FADD.FTZ R12, R12, R19 ;  /* 0x000000130c0c7221 */ /* 0x001fe20000010000 */
[----:B------:R-:W-:Y:S06]  /*12f0*/  STS [R8+-0x200], R19 ;  /* 0xfffe001308007388 */ /* 0x000fec0000000800 */
[----:B------:R-:W0:Y:S01]  /*1300*/  MUFU.EX2 R15, R25 ;  /* 0x00000019000f7308 */ /* 0x000e220000000800 */
[----:B---3--:R-:W-:Y:S01]  /*1310*/  FADD.FTZ R12, R12, R21 ;  /* 0x000000150c0c7221 */ /* 0x008fe20000010000 */
[----:B------:R-:W-:Y:S06]  /*1320*/  STS [R8], R21 ;  /* 0x0000001508007388 */ /* 0x000fec0000000800 */
[----:B------:R-:W2:Y:S01]  /*1330*/  MUFU.EX2 R13, R2 ;  /* 0x00000002000d7308 */ /* 0x000ea20000000800 */
[----:B-1----:R-:W-:Y:S01]  /*1340*/  FADD.FTZ R12, R12, R23 ;  /* 0x000000170c0c7221 */ /* 0x002fe20000010000 */
[----:B------:R-:W-:Y:S06]  /*1350*/  STS [R8+0x200], R23 ;  /* 0x0002001708007388 */ /* 0x000fec0000000800 */
[----:B------:R-:W1:Y:S01]  /*1360*/  MUFU.EX2 R11, R10 ;  /* 0x0000000a000b7308 */ /* 0x000e620000000800 */
[----:B0-----:R-:W-:Y:S01]  /*1370*/  FADD.FTZ R12, R12, R15 ;  /* 0x0000000f0c0c7221 */ /* 0x001fe20000010000 */
[----:B------:R-:W-:Y:S06]  /*1380*/  STS [R8+0x400], R15 ;  /* 0x0004000f08007388 */ /* 0x000fec0000000800 */
[----:B------:R-:W0:Y:S01]  /*1390*/  MUFU.EX2 R27, R14 ;  /* 0x0000000e001b7308 */ /* 0x000e220000000800 */
[----:B--2---:R-:W-:Y:S01]  /*13a0*/  FADD.FTZ R12, R12, R13 ;  /* 0x0000000d0c0c7221 */ /* 0x004fe20000010000 */
[----:B------:R-:W-:Y:S03]  /*13b0*/  STS [R8+0x600], R13 ;  /* 0x0006000d08007388 */ /* 0x000fe60000000800 */
[----:B-1----:R-:W-:Y:S01]  /*13c0*/  FADD.FTZ R12, R12, R11 ;  /* 0x0000000b0c0c7221 */ /* 0x002fe20000010000 */
[----:B------:R-:W-:Y:S04]  /*13d0*/  STS [R8+0x800], R11 ;  /* 0x0008000b08007388 */ /* 0x000fe80000000800 */
[----:B0-----:R0:W-:Y:S01]  /*13e0*/  STS [R8+0xa00], R27 ;  /* 0x000a001b08007388 */ /* 0x0011e20000000800 */
[----:B------:R-:W-:Y:S01]  /*13f0*/  FADD.FTZ R12, R12, R27 ;  /* 0x0000001b0c0c7221 */ /* 0x000fe20000010000 */
[----:B0-----:R-:W-:-:S02]  /*1400*/  IADD3 R8, R8, 0x1000, RZ ;  /* 0x0000100008087810 */ /* 0x001fc40007ffe0ff */
.L_x_138:
[----:B------:R-:W-:Y:S05]  /*1410*/  BSYNC B1 ;  /* 0x0000000000017941 */ /* 0x000fea0003800000 */
.L_x_137:
[----:B------:R-:W-:-:S13]  /*1420*/  ISETP.LT.OR P0, PT, R9, R6, P0 ;  /* 0x000000060900720c */ /* 0x000fda0000701670 */
[----:B------:R-:W-:Y:S05]  /*1430*/  @!P0 BRA `(.L_x_130) ;  /* 0x0000018000008947 */ /* 0x000fea0003800000 */
[----:B------:R-:W3:Y:S04]  /*1440*/  LDS R9, [R8+-0x400] ;  /* 0xfffc000008097984 */ /* 0x000ee80000000800 */
[----:B-1----:R-:W1:Y:S04]  /*1450*/  LDS R11, [R8+-0x200] ;  /* 0xfffe0000080b7984 */ /* 0x002e680000000800 */
[----:B------:R-:W4:Y:S04]  /*1460*/  LDS R13, [R8] ;  /* 0x00000000080d7984 */ /* 0x000f280000000800 */
[----:B------:R-:W5:Y:S01]  /*1470*/  LDS R15, [R8+0x200] ;  /* 0x00020000080f7984 */ /* 0x000f620000000800 */
[----:B--23--:R-:W-:-:S02]  /*1480*/  FADD.FTZ R9, -R0, R9 ;  /* 0x0000000900097221 */ /* 0x00cfc40000010100 */
[C---:B-1----:R-:W-:Y:S02]  /*1490*/  FADD.FTZ R11, -R0.reuse, R11 ;  /* 0x0000000b000b7221 */ /* 0x042fe40000010100 */
[----:B------:R-:W-:Y:S02]  /*14a0*/  FMUL.FTZ R9, R9, 1.4426950216293334961 ;  /* 0x3fb8aa3b09097820 */ /* 0x000fe40000410000 */
[C---:B----4-:R-:W-:Y:S02]  /*14b0*/  FADD.FTZ R13, -R0.reuse, R13 ;  /* 0x0000000d000d7221 */ /* 0x050fe40000010100 */
[----:B------:R-:W-:Y:S02]  /*14c0*/  FMUL.FTZ R11, R11, 1.4426950216293334961 ;  /* 0x3fb8aa3b0b0b7820 */ /* 0x000fe40000410000 */
[----:B-----5:R-:W-:Y:S01]  /*14d0*/  FADD.FTZ R15, -R0, R15 ;  /* 0x0000000f000f7221 */ /* 0x020fe20000010100 */
[----:B------:R-:W1:Y:S01]  /*14e0*/  MUFU.EX2 R9, R9 ;  /* 0x0000000900097308 */ /* 0x000e620000000800 */
[----:B------:R-:W-:-:S02]  /*14f0*/  FMUL.FTZ R13, R13, 1.4426950216293334961 ;  /* 0x3fb8aa3b0d0d7820 */ /* 0x000fc40000410000 */
[----:B------:R-:W-:-:S05]  /*1500*/  FMUL.FTZ R15, R15, 1.4426950216293334961 ;  /* 0x3fb8aa3b0f0f7820 */ /* 0x000fca0000410000 */
[----:B------:R-:W2:Y:S08]  /*1510*/  MUFU.EX2 R11, R11 ;  /* 0x0000000b000b7308 */ /* 0x000eb00000000800 */
[----:B------:R-:W3:Y:S01]  /*1520*/  MUFU.EX2 R13, R13 ;  /* 0x0000000d000d7308 */ /* 0x000ee20000000800 */
[----:B-1----:R1:W-:Y:S01]  /*1530*/  STS [R8+-0x400], R9 ;  /* 0xfffc000908007388 */ /* 0x0023e20000000800 */
[----:B------:R-:W-:-:S06]  /*1540*/  FADD.FTZ R12, R12, R9 ;  /* 0x000000090c0c7221 */ /* 0x000fcc0000010000 */
[----:B------:R-:W4:Y:S01]  /*1550*/  MUFU.EX2 R15, R15 ;  /* 0x0000000f000f7308 */ /* 0x000f220000000800 */
[----:B--2---:R1:W-:Y:S01]  /*1560*/  STS [R8+-0x200], R11 ;  /* 0xfffe000b08007388 */ /* 0x0043e20000000800 */
[----:B------:R-:W-:-:S03]  /*1570*/  FADD.FTZ R12, R12, R11 ;  /* 0x0000000b0c0c7221 */ /* 0x000fc60000010000 */
[----:B---3--:R1:W-:Y:S01]  /*1580*/  STS [R8], R13 ;  /* 0x0000000d08007388 */ /* 0x0083e20000000800 */
[----:B------:R-:W-:-:S03]  /*1590*/  FADD.FTZ R12, R12, R13 ;  /* 0x0000000d0c0c7221 */ /* 0x000fc60000010000 */
[----:B----4-:R1:W-:Y:S01]  /*15a0*/  STS [R8+0x200], R15 ;  /* 0x0002000f08007388 */ /* 0x0103e20000000800 */
[----:B------:R-:W-:-:S03]  /*15b0*/  FADD.FTZ R12, R12, R15 ;  /* 0x0000000f0c0c7221 */ /* 0x000fc60000010000 */
.L_x_130:
[----:B------:R-:W-:Y:S05]  /*15c0*/  BSYNC B0 ;  /* 0x0000000000007941 */ /* 0x000fea0003800000 */
.L_x_129:
[----:B-1----:R-:W1:Y:S01]  /*15d0*/  SHFL.BFLY PT, R9, R12, 0x10, 0x1f ;  /* 0x0e001f000c097f89 */ /* 0x002e6200000e0000 */
[----:B------:R-:W-:Y:S01]  /*15e0*/  LOP3.LUT P0, R8, R7, 0x1f, RZ, 0xc0, !PT ;  /* 0x0000001f07087812 */ /* 0x000fe2000780c0ff */
[----:B------:R-:W-:Y:S03]  /*15f0*/  BSSY B0, `(.L_x_139) ;  /* 0x0000098000007945 */ /* 0x000fe60003800000 */
[----:B------:R-:W-:-:S09]  /*1600*/  ISETP.GT.U32.AND P2, PT, R8, 0x3, PT ;  /* 0x000000030800780c */ /* 0x000fd20003f44070 */
[----:B0-----:R-:W-:-:S04]  /*1610*/  @!P0 SHF.R.U32.HI R10, RZ, 0x3, R7 ;  /* 0x00000003ff0a8819 */ /* 0x001fc80000011607 */
[----:B------:R-:W-:Y:S01]  /*1620*/  @!P0 LOP3.LUT R10, R10, 0x1ffffffc, RZ, 0xc0, !PT ;  /* 0x1ffffffc0a0a8812 */ /* 0x000fe200078ec0ff */
[----:B-1----:R-:W-:-:S05]  /*1630*/  FADD.FTZ R9, R9, R12 ;  /* 0x0000000c09097221 */ /* 0x002fca0000010000 */
[----:B--2---:R-:W0:Y:S02]  /*1640*/  SHFL.BFLY PT, R0, R9, 0x8, 0x1f ;  /* 0x0d001f0009007f89 */ /* 0x004e2400000e0000 */
        /* <DEDUP_REMOVED lines=17> */
[----:B------:R-:W-:Y:S04]  /*1760*/  BSSY B1, `(.L_x_141) ;  /* 0x0000013000017945 */ /* 0x000fe80003800000 */
[----:B------:R-:W-:-:S05]  /*1770*/  IMAD.IADD R11, R6, 0x1, R11 ;  /* 0x00000001060b7824 */ /* 0x000fca00078e020b */
[C---:B------:R-:W-:Y:S02]  /*1780*/  LEA.HI R0, R11.reuse, 0x1, RZ, 0x19 ;  /* 0x000000010b007811 */ /* 0x040fe400078fc8ff */
[----:B------:R-:W-:Y:S02]  /*1790*/  ISETP.GE.U32.AND P1, PT, R11, 0x180, PT ;  /* 0x000001800b00780c */ /* 0x000fe40003f26070 */
[----:B------:R-:W-:Y:S01]  /*17a0*/  LOP3.LUT P0, R2, R0, 0x3, RZ, 0xc0, !PT ;  /* 0x0000000300027812 */ /* 0x000fe2000780c0ff */
[----:B0-----:R-:W-:Y:S02]  /*17b0*/  FADD.FTZ R0, R9, 9.9999999747524270788e-07 ;  /* 0x358637bd09007421 */ /* 0x001fe40000010000 */
[----:B------:R-:W-:-:S04]  /*17c0*/  IMAD.MOV.U32 R9, RZ, RZ, R7 ;  /* 0x000000ffff097224 */ /* 0x000fc800078e0007 */
[----:B------:R-:W0:Y:S06]  /*17d0*/  MUFU.RCP R0, R0 ;  /* 0x0000000000007308 */ /* 0x000e2c0000001000 */
[----:B------:R-:W-:Y:S05]  /*17e0*/  @!P0 BRA `(.L_x_142) ;  /* 0x000000a000008947 */ /* 0x000fea0003800000 */
[----:B------:R-:W-:Y:S01]  /*17f0*/  LEA R8, R7, 0x110, 0x2 ;  /* 0x0000011007087811 */ /* 0x000fe200078e10ff */
[----:B------:R-:W-:-:S04]  /*1800*/  IMAD.MOV.U32 R9, RZ, RZ, R7 ;  /* 0x000000ffff097224 */ /* 0x000fc800078e0007 */
.L_x_143:
[----:B------:R-:W1:Y:S01]  /*1810*/  LDS R11, [R8] ;  /* 0x00000000080b7984 */ /* 0x000e620000000800 */
[----:B------:R-:W-:Y:S02]  /*1820*/  IADD3 R2, R2, -0x1, RZ ;  /* 0xffffffff02027810 */ /* 0x000fe40007ffe0ff */
[----:B------:R-:W-:-:S02]  /*1830*/  IADD3 R9, R9, 0x80, RZ ;  /* 0x0000008009097810 */ /* 0x000fc40007ffe0ff */
[----:B------:R-:W-:Y:S01]  /*1840*/  ISETP.NE.AND P0, PT, R2, RZ, PT ;  /* 0x000000ff0200720c */ /* 0x000fe20003f05270 */
[----:B01----:R-:W-:-:S05]  /*1850*/  FMUL.FTZ R11, R11, R0 ;  /* 0x000000000b0b7220 */ /* 0x003fca0000410000 */
[----:B------:R0:W-:Y:S02]  /*1860*/  STS [R8], R11 ;  /* 0x0000000b08007388 */ /* 0x0001e40000000800 */
[----:B0-----:R-:W-:-:S05]  /*1870*/  IADD3 R8, R8, 0x200, RZ ;  /* 0x0000020008087810 */ /* 0x001fca0007ffe0ff */
[----:B------:R-:W-:Y:S05]  /*1880*/  @P0 BRA `(.L_x_143) ;  /* 0xffffff8000000947 */ /* 0x000fea000383ffff */
.L_x_142:
[----:B------:R-:W-:Y:S05]  /*1890*/  BSYNC B1 ;  /* 0x0000000000017941 */ /* 0x000fea0003800000 */
.L_x_141:
        /* <DEDUP_REMOVED lines=10> */
.L_x_146:
        /* <DEDUP_REMOVED lines=52> */
.L_x_145:
[----:B------:R-:W-:Y:S05]  /*1c80*/  BSYNC B1 ;  /* 0x0000000000017941 */ /* 0x000fea0003800000 */
.L_x_144:
        /* <DEDUP_REMOVED lines=31> */
.L_x_148:
[----:B------:R-:W-:Y:S05]  /*1e80*/  BSYNC B1 ;  /* 0x0000000000017941 */ /* 0x000fea0003800000 */
.L_x_147:
        /* <DEDUP_REMOVED lines=14> */
.L_x_140:
[----:B------:R-:W-:Y:S05]  /*1f70*/  BSYNC B0 ;  /* 0x0000000000007941 */ /* 0x000fea0003800000 */
.L_x_139:
        /* <DEDUP_REMOVED lines=13> */
[C---:B------:R-:W-:Y:S01]  /*2050*/  LOP3.LUT R6, R7.reuse, 0xffffffe0, RZ, 0xc0, !PT ;  /* 0xffffffe007067812 */ /* 0x040fe200078ec0ff */
[----:B------:R-:W-:Y:S01]  /*2060*/  CS2R R2, SRZ ;  /* 0x0000000000027805 */ /* 0x000fe2000001ff00 */
[----:B------:R-:W-:Y:S01]  /*2070*/  SHF.R.S32.HI R13, RZ, 0x2, R13 ;  /* 0x00000002ff0d7819 */ /* 0x000fe2000001140d */
[----:B------:R-:W-:Y:S01]  /*2080*/  CS2R R18, SRZ ;  /* 0x0000000000127805 */ /* 0x000fe2000001ff00 */
[C---:B------:R-:W-:Y:S01]  /*2090*/  IADD3 R8, R7.reuse, 0x1f, RZ ;  /* 0x0000001f07087810 */ /* 0x040fe20007ffe0ff */
[----:B------:R-:W-:Y:S01]  /*20a0*/  CS2R R20, SRZ ;  /* 0x0000000000147805 */ /* 0x000fe2000001ff00 */
[----:B------:R-:W-:Y:S01]  /*20b0*/  BAR.SYNC.DEFER_BLOCKING 0x0 ;  /* 0x0000000000007b1d */ /* 0x000fe20000010000 */
[----:B------:R-:W-:Y:S01]  /*20c0*/  ISETP.NE.OR P4, PT, R6, 0x20, P0 ;  /* 0x000000200600780c */ /* 0x000fe20000785670 */
[----:B------:R-:W-:Y:S01]  /*20d0*/  IMAD R9, R4, 0x78, R13 ;  /* 0x0000007804097824 */ /* 0x000fe200078e020d */
[----:B------:R-:W-:-:S02]  /*20e0*/  ISETP.GT.OR P1, PT, R7, 0x3f, P0 ;  /* 0x0000003f0700780c */ /* 0x000fc40000724670 */
[----:B------:R-:W-:Y:S02]  /*20f0*/  ISETP.GT.OR P2, PT, R7, 0x1f, P0 ;  /* 0x0000001f0700780c */ /* 0x000fe40000744670 */
[----:B------:R-:W-:Y:S01]  /*2100*/  ISETP.GT.U32.AND P3, PT, R8, 0x3e, PT ;  /* 0x0000003e0800780c */ /* 0x000fe20003f64070 */
[----:B------:R-:W-:Y:S01]  /*2110*/  CS2R R6, SRZ ;  /* 0x0000000000067805 */ /* 0x000fe2000001ff00 */
        /* <DEDUP_REMOVED lines=16> */
.L_x_150:
[----:B------:R-:W-:Y:S05]  /*2220*/  BSYNC B0 ;  /* 0x0000000000007941 */ /* 0x000fea0003800000 */
.L_x_149:
        /* <DEDUP_REMOVED lines=20> */
[----:B------:R-:W-:-:S03]  /*2370*/  FADD.FTZ R15, R15, R10 ;  /* 0x0000000a0f0f7221 */ /* 0x000fc60000010000 */
[----:B------:R-:W5:Y:S01]  /*2380*/  LDS R10, [R9.X4+0x2b0] ;  /* 0x0002b000090a7984 */ /* 0x000f620000004800 */
[----:B------:R-:W-:-:S03]  /*2390*/  FADD.FTZ R12, R12, R29 ;  /* 0x0000001d0c0c7221 */ /* 0x000fc60000010000 */
        /* <DEDUP_REMOVED lines=10> */
.L_x_152:
[----:B------:R-:W-:Y:S05]  /*2440*/  BSYNC B0 ;  /* 0x0000000000007941 */ /* 0x000fea0003800000 */
.L_x_151:
        /* <DEDUP_REMOVED lines=18> */
.L_x_154:
[----:B------:R-:W-:Y:S05]  /*2570*/  BSYNC B0 ;  /* 0x0000000000007941 */ /* 0x000fea0003800000 */
.L_x_153:
        /* <DEDUP_REMOVED lines=8> */
[----:B------:R-:W1:Y:S04]  /*2600*/  LDS R10, [R9.X4+0x1d0] ;  /* 0x0001d000090a7984 */ /* 0x000e680000004800 */
[----:B------:R-:W1:Y:S02]  /*2610*/  LDS R29, [R9.X4+0x1f0] ;  /* 0x0001f000091d7984 */ /* 0x000e640000004800 */
[----:B012---:R-:W-:-:S02]  /*2620*/  FADD.FTZ R3, R3, R4 ;  /* 0x0000000403037221 */ /* 0x007fc40000010000 */
[----:B------:R-:W0:Y:S01]  /*2630*/  LDS R4, [R9.X4+0x190] ;  /* 0x0001900009047984 */ /* 0x000e220000004800 */
[----:B---3--:R-:W-:Y:S02]  /*2640*/  FADD.FTZ R2, R2, R11 ;  /* 0x0000000b02027221 */ /* 0x008fe40000010000 */
[----:B----4-:R-:W-:Y:S02]  /*2650*/  FADD.FTZ R7, R7, R8 ;  /* 0x0000000807077221 */ /* 0x010fe40000010000 */
[----:B-----5:R-:W-:Y:S02]  /*2660*/  FADD.FTZ R6, R6, R23 ;  /* 0x0000001706067221 */ /* 0x020fe40000010000 */
[----:B------:R-:W-:Y:S02]  /*2670*/  FADD.FTZ R24, R24, R27 ;  /* 0x0000001b18187221 */ /* 0x000fe40000010000 */
[----:B------:R-:W-:Y:S02]  /*2680*/  FADD.FTZ R15, R15, R10 ;  /* 0x0000000a0f0f7221 */ /* 0x000fe40000010000 */
[----:B------:R-:W-:-:S02]  /*2690*/  FADD.FTZ R12, R12, R29 ;  /* 0x0000001d0c0c7221 */ /* 0x000fc40000010000 */
[----:B0-----:R-:W-:Y:S01]  /*26a0*/  FADD.FTZ R17, R17, R4 ;  /* 0x0000000411117221 */ /* 0x001fe20000010000 */
        /* <DEDUP_REMOVED lines=8> */
[----:B0-----:R-:W-:-:S02]  /*2730*/  FADD.FTZ R25, R25, R4 ;  /* 0x0000000419197221 */ /* 0x001fc40000010000 */
[----:B-1----:R-:W-:Y:S02]  /*2740*/  FADD.FTZ R14, R14, R11 ;  /* 0x0000000b0e0e7221 */ /* 0x002fe40000010000 */
[----:B--2---:R-:W-:Y:S02]  /*2750*/  FADD.FTZ R0, R0, R23 ;  /* 0x0000001700007221 */ /* 0x004fe40000010000 */
[----:B---3--:R-:W-:Y:S02]  /*2760*/  FADD.FTZ R19, R19, R8 ;  /* 0x0000000813137221 */ /* 0x008fe40000010000 */
[----:B----4-:R-:W-:Y:S02]  /*2770*/  FADD.FTZ R18, R18, R27 ;  /* 0x0000001b12127221 */ /* 0x010fe40000010000 */
[----:B-----5:R-:W-:Y:S02]  /*2780*/  FADD.FTZ R21, R21, R10 ;  /* 0x0000000a15157221 */ /* 0x020fe40000010000 */
[----:B------:R-:W-:-:S02]  /*2790*/  FADD.FTZ R20, R20, R29 ;  /* 0x0000001d14147221 */ /* 0x000fc40000010000 */
.L_x_156:
[----:B------:R-:W-:Y:S05]  /*27a0*/  BSYNC B0 ;  /* 0x0000000000007941 */ /* 0x000fea0003800000 */
.L_x_155:
[----:B------:R-:W-:Y:S06]  /*27b0*/  BAR.SYNC.DEFER_BLOCKING 0x0 ;  /* 0x0000000000007b1d */ /* 0x000fec0000010000 */
[----:B------:R-:W-:Y:S05]  /*27c0*/  @P3 EXIT ;  /* 0x000000000000394d */ /* 0x000fea0003800000 */
[----:B------:R-:W2:Y:S01]  /*27d0*/  S2UR UR4, SR_CTAID.Z ;  /* 0x00000000000479c3 */ /* 0x000ea20000002700 */
[----:B------:R-:W-:-:S02]  /*27e0*/  IMAD R16, R16, c[0x0][0xc], RZ ;  /* 0x0000030010107a24 */ /* 0x000fc400078e02ff */
[----:B------:R-:W-:Y:S02]  /*27f0*/  IMAD R5, R5, c[0x0][0x14], RZ ;  /* 0x0000050005057a24 */ /* 0x000fe400078e02ff */
[----:B------:R-:W-:-:S03]  /*2800*/  IMAD R16, R16, c[0x0][0x14], RZ ;  /* 0x0000050010107a24 */ /* 0x000fc600078e02ff */
[----:B------:R-:W-:Y:S01]  /*2810*/  SHF.R.S32.HI R4, RZ, 0x1f, R5 ;  /* 0x0000001fff047819 */ /* 0x000fe20000011405 */
[----:B------:R-:W-:-:S05]  /*2820*/  IMAD R16, R16, 0x78, RZ ;  /* 0x0000007810107824 */ /* 0x000fca00078e02ff */
[----:B------:R-:W-:Y:S01]  /*2830*/  SHF.R.S32.HI R23, RZ, 0x1f, R16 ;  /* 0x0000001fff177819 */ /* 0x000fe20000011410 */
[----:B--2---:R-:W-:-:S04]  /*2840*/  UIMAD UR4, UR4, 0x78, URZ ;  /* 0x00000078040478a4 */ /* 0x004fc8000f8e023f */
[----:B------:R-:W-:Y:S02]  /*2850*/  USHF.R.S32.HI UR5, URZ, 0x1f, UR4 ;  /* 0x0000001f3f057899 */ /* 0x000fe40008011404 */
[----:B------:R-:W-:-:S04]  /*2860*/  IADD3 R22, P1, P2, R16, UR4, R5 ;  /* 0x0000000410167c10 */ /* 0x000fc8000fa3e005 */
[----:B------:R-:W-:Y:S01]  /*2870*/  IADD3.X R23, R23, UR5, R4, P1, P2 ;  /* 0x0000000517177c10 */ /* 0x000fe20008fe4404 */
[----:B------:R-:W-:Y:S08]  /*2880*/  @P0 EXIT ;  /* 0x000000000000094d */ /* 0x000ff00003800000 */
[CC--:B01----:R-:W-:Y:S02]  /*2890*/  IADD3 R9, P0, R13.reuse, R22.reuse, RZ ;  /* 0x000000160d097210 */ /* 0x0c3fe40007f1e0ff */
[C---:B------:R-:W-:Y:S02]  /*28a0*/  IADD3 R4, R13.reuse, 0x8, RZ ;  /* 0x000000080d047810 */ /* 0x040fe40007ffe0ff */
[----:B------:R-:W-:Y:S02]  /*28b0*/  F2FP.BF16.PACK_AB R8, R2, R3 ;  /* 0x000000030208723e */ /* 0x000fe400000010ff */
[----:B------:R-:W-:Y:S02]  /*28c0*/  LEA.HI.X.SX32 R16, R13, R23, 0x1, P0 ;  /* 0x000000170d107211 */ /* 0x000fe400000f0eff */
[----:B------:R-:W-:Y:S02]  /*28d0*/  IADD3 R5, P1, R4, R22, RZ ;  /* 0x0000001604057210 */ /* 0x000fe40007f3e0ff */
[----:B------:R-:W-:-:S02]  /*28e0*/  LEA R2, P0, R9, c[0x0][0x160], 0x1 ;  /* 0x0000580009027a11 */ /* 0x000fc400078008ff */
[----:B------:R-:W-:Y:S02]  /*28f0*/  LEA.HI.X.SX32 R10, R4, R23, 0x1, P1 ;  /* 0x00000017040a7211 */ /* 0x000fe400008f0eff */
[----:B------:R-:W-:Y:S02]  /*2900*/  LEA.HI.X R3, R9, c[0x0][0x164], R16, 0x1, P0 ;  /* 0x0000590009037a11 */ /* 0x000fe400000f0c10 */
[----:B------:R-:W-:Y:S02]  /*2910*/  LEA R4, P1, R5, c[0x0][0x160], 0x1 ;  /* 0x0000580005047a11 */ /* 0x000fe400078208ff */
[----:B------:R-:W-:Y:S02]  /*2920*/  IADD3 R9, R13, 0x10, RZ ;  /* 0x000000100d097810 */ /* 0x000fe40007ffe0ff */
[----:B------:R-:W-:Y:S02]  /*2930*/  PRMT R29, R8, 0x7610, R29 ;  /* 0x00007610081d7816 */ /* 0x000fe4000000001d */
[----:B------:R-:W-:-:S02]  /*2940*/  LEA.HI.X R5, R5, c[0x0][0x164], R10, 0x1, P1 ;  /* 0x0000590005057a11 */ /* 0x000fc400008f0c0a */
[----:B------:R-:W-:Y:S01]  /*2950*/  PRMT R11, R8, 0x7632, R11 ;  /* 0x00007632080b7816 */ /* 0x000fe2000000000b */
[----:B------:R-:W-:Y:S01]  /*2960*/  STG.E.U16 [R2.64], R29 ;  /* 0x0000001d02007986 */ /* 0x000fe2000c101524 */
[----:B------:R-:W-:Y:S02]  /*2970*/  IADD3 R27, P0, R9, R22, RZ ;  /* 0x00000016091b7210 */ /* 0x000fe40007f1e0ff */
[----:B------:R-:W-:Y:S01]  /*2980*/  IADD3 R10, R13, 0x18, RZ ;  /* 0x000000180d0a7810 */ /* 0x000fe20007ffe0ff */
[----:B------:R0:W-:Y:S01]  /*2990*/  STG.E.U16 [R4.64], R11 ;  /* 0x0000000b04007986 */ /* 0x0001e2000c101524 */
[----:B------:R-:W-:Y:S02]  /*29a0*/  LEA.HI.X.SX32 R28, R9, R23, 0x1, P0 ;  /* 0x00000017091c7211 */ /* 0x000fe400000f0eff */
[----:B------:R-:W-:Y:S02]  /*29b0*/  LEA R8, P0, R27, c[0x0][0x160], 0x1 ;  /* 0x000058001b087a11 */ /* 0x000fe400078008ff */
[----:B------:R-:W-:-:S02]  /*29c0*/  IADD3 R26, R13, 0x20, RZ ;  /* 0x000000200d1a7810 */ /* 0x000fc40007ffe0ff */
[----:B------:R-:W-:Y:S02]  /*29d0*/  LEA.HI.X R9, R27, c[0x0][0x164], R28, 0x1, P0 ;  /* 0x000059001b097a11 */ /* 0x000fe400000f0c1c */
[-C--:B------:R-:W-:Y:S02]  /*29e0*/  IADD3 R16, P2, R26, R22.reuse, RZ ;  /* 0x000000161a107210 */ /* 0x080fe40007f5e0ff */
[----:B------:R-:W-:Y:S02]  /*29f0*/  F2FP.BF16.PACK_AB R17, R24, R17 ;  /* 0x000000111811723e */ /* 0x000fe400000010ff */
[C---:B0-----:R-:W-:Y:S02]  /*2a00*/  IADD3 R11, P1, R10.reuse, R22, RZ ;  /* 0x000000160a0b7210 */ /* 0x041fe40007f3e0ff */
[----:B------:R-:W-:Y:S02]  /*2a10*/  IADD3 R4, R13, 0x28, RZ ;  /* 0x000000280d047810 */ /* 0x000fe40007ffe0ff */
[----:B------:R-:W-:-:S02]  /*2a20*/  LEA.HI.X.SX32 R28, R10, R23, 0x1, P1 ;  /* 0x000000170a1c7211 */ /* 0x000fc400008f0eff */
[C---:B------:R-:W-:Y:S02]  /*2a30*/  LEA R10, P0, R11.reuse, c[0x0][0x160], 0x1 ;  /* 0x000058000b0a7a11 */ /* 0x040fe400078008ff */
[----:B------:R-:W-:Y:S02]  /*2a40*/  LEA.HI.X.SX32 R3, R26, R23, 0x1, P2 ;  /* 0x000000171a037211 */ /* 0x000fe400010f0eff */
[----:B------:R-:W-:Y:S02]  /*2a50*/  LEA R2, P1, R16, c[0x0][0x160], 0x1 ;  /* 0x0000580010027a11 */ /* 0x000fe400078208ff */
[----:B------:R-:W-:Y:S02]  /*2a60*/  LEA.HI.X R11, R11, c[0x0][0x164], R28, 0x1, P0 ;  /* 0x000059000b0b7a11 */ /* 0x000fe400000f0c1c */
[----:B------:R-:W-:Y:S02]  /*2a70*/  IADD3 R5, P0, R4, R22, RZ ;  /* 0x0000001604057210 */ /* 0x000fe40007f1e0ff */
[----:B------:R-:W-:-:S02]  /*2a80*/  LEA.HI.X R3, R16, c[0x0][0x164], R3, 0x1, P1 ;  /* 0x0000590010037a11 */ /* 0x000fc400008f0c03 */
[----:B------:R-:W-:Y:S02]  /*2a90*/  IADD3 R24, R13, 0x30, RZ ;  /* 0x000000300d187810 */ /* 0x000fe40007ffe0ff */
[----:B------:R-:W-:Y:S02]  /*2aa0*/  F2FP.BF16.PACK_AB R16, R6, R7 ;  /* 0x000000070610723e */ /* 0x000fe400000010ff */
[----:B------:R-:W-:Y:S02]  /*2ab0*/  LEA.HI.X.SX32 R6, R4, R23, 0x1, P0 ;  /* 0x0000001704067211 */ /* 0x000fe400000f0eff */
[C---:B------:R-:W-:Y:S01]  /*2ac0*/  LEA R4, P0, R5.reuse, c[0x0][0x160], 0x1 ;  /* 0x0000580005047a11 */ /* 0x040fe200078008ff */
[----:B------:R0:W-:Y:S01]  /*2ad0*/  STG.E.U16 [R8.64], R16 ;  /* 0x0000001008007986 */ /* 0x0001e2000c101524 */
[----:B------:R-:W-:Y:S02]  /*2ae0*/  IADD3 R7, P1, R24, R22, RZ ;  /* 0x0000001618077210 */ /* 0x000fe40007f3e0ff */
[----:B------:R-:W-:-:S02]  /*2af0*/  LEA.HI.X R5, R5, c[0x0][0x164], R6, 0x1, P0 ;  /* 0x0000590005057a11 */ /* 0x000fc400000f0c06 */
[----:B------:R-:W-:Y:S02]  /*2b00*/  LEA.HI.X.SX32 R24, R24, R23, 0x1, P1 ;  /* 0x0000001718187211 */ /* 0x000fe400008f0eff */
[C---:B------:R-:W-:Y:S02]  /*2b10*/  LEA R6, P0, R7.reuse, c[0x0][0x160], 0x1 ;  /* 0x0000580007067a11 */ /* 0x040fe400078008ff */
[----:B------:R-:W-:Y:S02]  /*2b20*/  F2FP.BF16.PACK_AB R15, R12, R15 ;  /* 0x0000000f0c0f723e */ /* 0x000fe400000010ff */
[--C-:B------:R-:W-:Y:S02]  /*2b30*/  LEA.HI.X R7, R7, c[0x0][0x164], R24.reuse, 0x1, P0 ;  /* 0x0000590007077a11 */ /* 0x100fe400000f0c18 */
[----:B------:R-:W-:Y:S02]  /*2b40*/  PRMT R24, R16, 0x7632, R24 ;  /* 0x0000763210187816 */ /* 0x000fe40000000018 */
[----:B0-----:R-:W-:-:S02]  /*2b50*/  PRMT R9, R17, 0x7610, R9 ;  /* 0x0000761011097816 */ /* 0x001fc40000000009 */
[C---:B------:R-:W-:Y:S01]  /*2b60*/  IADD3 R26, R13.reuse, 0x40, RZ ;  /* 0x000000400d1a7810 */ /* 0x040fe20007ffe0ff */
[----:B------:R0:W-:Y:S01]  /*2b70*/  STG.E.U16 [R10.64], R24 ;  /* 0x000000180a007986 */ /* 0x0001e2000c101524 */
[C---:B------:R-:W-:Y:S02]  /*2b80*/  IADD3 R28, R13.reuse, 0x48, RZ ;  /* 0x000000480d1c7810 */ /* 0x040fe40007ffe0ff */
[C---:B------:R-:W-:Y:S01]  /*2b90*/  IADD3 R27, R13.reuse, 0x50, RZ ;  /* 0x000000500d1b7810 */ /* 0x040fe20007ffe0ff */
[----:B------:R1:W-:Y:S01]  /*2ba0*/  STG.E.U16 [R2.64], R9 ;  /* 0x0000000902007986 */ /* 0x0003e2000c101524 */
[C---:B------:R-:W-:Y:S02]  /*2bb0*/  IADD3 R12, R13.reuse, 0x58, RZ ;  /* 0x000000580d0c7810 */ /* 0x040fe40007ffe0ff */
[----:B------:R-:W-:Y:S02]  /*2bc0*/  IADD3 R16, R13, 0x60, RZ ;  /* 0x000000600d107810 */ /* 0x000fe40007ffe0ff */
[----:B------:R-:W-:-:S02]  /*2bd0*/  IADD3 R8, P3, R28, R22, RZ ;  /* 0x000000161c087210 */ /* 0x000fc40007f7e0ff */
[----:B------:R-:W-:Y:S02]  /*2be0*/  F2FP.BF16.PACK_AB R25, R14, R25 ;  /* 0x000000190e19723e */ /* 0x000fe400000010ff */
[----:B0-----:R-:W-:Y:S02]  /*2bf0*/  PRMT R11, R17, 0x7632, R11 ;  /* 0x00007632110b7816 */ /* 0x001fe4000000000b */
[C---:B------:R-:W-:Y:S02]  /*2c00*/  IADD3 R17, R13.reuse, 0x38, RZ ;  /* 0x000000380d117810 */ /* 0x040fe40007ffe0ff */
[----:B------:R-:W-:Y:S01]  /*2c10*/  IADD3 R24, R13, 0x68, RZ ;  /* 0x000000680d187810 */ /* 0x000fe20007ffe0ff */
[----:B------:R0:W-:Y:S01]  /*2c20*/  STG.E.U16 [R4.64], R11 ;  /* 0x0000000b04007986 */ /* 0x0001e2000c101524 */
[-C--:B-1----:R-:W-:Y:S02]  /*2c30*/  IADD3 R3, P5, R17, R22.reuse, RZ ;  /* 0x0000001611037210 */ /* 0x082fe40007fbe0ff */
[----:B------:R-:W-:Y:S01]  /*2c40*/  IADD3 R2, R13, 0x70, RZ ;  /* 0x000000700d027810 */ /* 0x000fe20007ffe0ff */
[----:B------:R1:W-:Y:S01]  /*2c50*/  STG.E.U16 [R6.64], R15 ;  /* 0x0000000f06007986 */ /* 0x0003e2000c101524 */
[----:B------:R-:W-:-:S02]  /*2c60*/  IADD3 R9, P2, R27, R22, RZ ;  /* 0x000000161b097210 */ /* 0x000fc40007f5e0ff */
[CC--:B------:R-:W-:Y:S02]  /*2c70*/  IADD3 R13, P0, R16.reuse, R22.reuse, RZ ;  /* 0x00000016100d7210 */ /* 0x0c0fe40007f1e0ff */
[-C--:B------:R-:W-:Y:S02]  /*2c80*/  LEA.HI.X.SX32 R10, R27, R23.reuse, 0x1, P2 ;  /* 0x000000171b0a7211 */ /* 0x080fe400010f0eff */
[-C--:B------:R-:W-:Y:S02]  /*2c90*/  LEA.HI.X.SX32 R16, R16, R23.reuse, 0x1, P0 ;  /* 0x0000001710107211 */ /* 0x080fe400000f0eff */
[----:B0-----:R-:W-:Y:S02]  /*2ca0*/  LEA.HI.X.SX32 R4, R17, R23, 0x1, P5 ;  /* 0x0000001711047211 */ /* 0x001fe400028f0eff */
[-C--:B------:R-:W-:Y:S02]  /*2cb0*/  IADD3 R5, P4, R26, R22.reuse, RZ ;  /* 0x000000161a057210 */ /* 0x080fe40007f9e0ff */
[----:B------:R-:W-:-:S02]  /*2cc0*/  IADD3 R11, P1, R12, R22, RZ ;  /* 0x000000160c0b7210 */ /* 0x000fc40007f3e0ff */
[-C--:B------:R-:W-:Y:S02]  /*2cd0*/  IADD3 R17, P5, R24, R22.reuse, RZ ;  /* 0x0000001618117210 */ /* 0x080fe40007fbe0ff */
[----:B------:R-:W-:Y:S02]  /*2ce0*/  IADD3 R22, P6, R2, R22, RZ ;  /* 0x0000001602167210 */ /* 0x000fe40007fde0ff */
[-C--:B-1----:R-:W-:Y:S02]  /*2cf0*/  LEA.HI.X.SX32 R6, R26, R23.reuse, 0x1, P4 ;  /* 0x000000171a067211 */ /* 0x082fe400020f0eff */
[-C--:B------:R-:W-:Y:S02]  /*2d00*/  LEA.HI.X.SX32 R7, R28, R23.reuse, 0x1, P3 ;  /* 0x000000171c077211 */ /* 0x080fe400018f0eff */
[-C--:B------:R-:W-:Y:S02]  /*2d10*/  LEA.HI.X.SX32 R12, R12, R23.reuse, 0x1, P1 ;  /* 0x000000170c0c7211 */ /* 0x080fe400008f0eff */
[----:B------:R-:W-:-:S02]  /*2d20*/  LEA.HI.X.SX32 R24, R24, R23, 0x1, P5 ;  /* 0x0000001718187211 */ /* 0x000fc400028f0eff */
[----:B------:R-:W-:Y:S02]  /*2d30*/  LEA.HI.X.SX32 R23, R2, R23, 0x1, P6 ;  /* 0x0000001702177211 */ /* 0x000fe400030f0eff */
[----:B------:R-:W-:Y:S02]  /*2d40*/  LEA R2, P0, R3, c[0x0][0x160], 0x1 ;  /* 0x0000580003027a11 */ /* 0x000fe400078008ff */
[----:B------:R-:W-:Y:S02]  /*2d50*/  PRMT R26, R15, 0x7632, R26 ;  /* 0x000076320f1a7816 */ /* 0x000fe4000000001a */
[----:B------:R-:W-:Y:S02]  /*2d60*/  LEA.HI.X R3, R3, c[0x0][0x164], R4, 0x1, P0 ;  /* 0x0000590003037a11 */ /* 0x000fe400000f0c04 */
[----:B------:R-:W-:Y:S02]  /*2d70*/  LEA R4, P0, R5, c[0x0][0x160], 0x1 ;  /* 0x0000580005047a11 */ /* 0x000fe400078008ff */
[----:B------:R-:W-:Y:S01]  /*2d80*/  F2FP.BF16.PACK_AB R0, R19, R0 ;  /* 0x000000001300723e */ /* 0x000fe200000010ff */
[----:B------:R0:W-:Y:S01]  /*2d90*/  STG.E.U16 [R2.64], R26 ;  /* 0x0000001a02007986 */ /* 0x0001e2000c101524 */
[----:B------:R-:W-:-:S02]  /*2da0*/  LEA.HI.X R5, R5, c[0x0][0x164], R6, 0x1, P0 ;  /* 0x0000590005057a11 */ /* 0x000fc400000f0c06 */
[C---:B------:R-:W-:Y:S02]  /*2db0*/  LEA R6, P0, R8.reuse, c[0x0][0x160], 0x1 ;  /* 0x0000580008067a11 */ /* 0x040fe400078008ff */
[----:B------:R-:W-:Y:S01]  /*2dc0*/  F2FP.BF16.PACK_AB R18, R21, R18 ;  /* 0x000000121512723e */ /* 0x000fe200000010ff */
[----:B------:R1:W-:Y:S01]  /*2dd0*/  STG.E.U16 [R4.64], R25 ;  /* 0x0000001904007986 */ /* 0x0003e2000c101524 */
[----:B------:R-:W-:Y:S02]  /*2de0*/  LEA.HI.X R7, R8, c[0x0][0x164], R7, 0x1, P0 ;  /* 0x0000590008077a11 */ /* 0x000fe400000f0c07 */
[C---:B------:R-:W-:Y:S02]  /*2df0*/  LEA R8, P0, R9.reuse, c[0x0][0x160], 0x1 ;  /* 0x0000580009087a11 */ /* 0x040fe400078008ff */
[----:B------:R-:W-:Y:S02]  /*2e00*/  F2FP.BF16.PACK_AB R20, RZ, R20 ;  /* 0x00000014ff14723e */ /* 0x000fe400000010ff */
[----:B------:R-:W-:-:S02]  /*2e10*/  LEA.HI.X R9, R9, c[0x0][0x164], R10, 0x1, P0 ;  /* 0x0000590009097a11 */ /* 0x000fc400000f0c0a */
[----:B------:R-:W-:Y:S02]  /*2e20*/  LEA R10, P0, R11, c[0x0][0x160], 0x1 ;  /* 0x000058000b0a7a11 */ /* 0x000fe400078008ff */
[----:B0-----:R-:W-:Y:S02]  /*2e30*/  PRMT R3, R25, 0x7632, R3 ;  /* 0x0000763219037816 */ /* 0x001fe40000000003 */
[----:B------:R-:W-:Y:S02]  /*2e40*/  LEA.HI.X R11, R11, c[0x0][0x164], R12, 0x1, P0 ;  /* 0x000059000b0b7a11 */ /* 0x000fe400000f0c0c */
[C---:B------:R-:W-:Y:S01]  /*2e50*/  LEA R12, P0, R13.reuse, c[0x0][0x160], 0x1 ;  /* 0x000058000d0c7a11 */ /* 0x040fe200078008ff */
[----:B------:R0:W-:Y:S01]  /*2e60*/  STG.E.U16 [R6.64], R3 ;  /* 0x0000000306007986 */ /* 0x0001e2000c101524 */
[----:B-1----:R-:W-:Y:S02]  /*2e70*/  PRMT R5, R0, 0x7632, R5 ;  /* 0x0000763200057816 */ /* 0x002fe40000000005 */
[----:B------:R-:W-:Y:S01]  /*2e80*/  LEA.HI.X R13, R13, c[0x0][0x164], R16, 0x1, P0 ;  /* 0x000059000d0d7a11 */ /* 0x000fe200000f0c10 */
[----:B------:R-:W-:Y:S01]  /*2e90*/  STG.E.U16 [R8.64], R0 ;  /* 0x0000000008007986 */ /* 0x000fe2000c101524 */
[----:B------:R-:W-:-:S02]  /*2ea0*/  LEA R14, P0, R17, c[0x0][0x160], 0x1 ;  /* 0x00005800110e7a11 */ /* 0x000fc400078008ff */
[C---:B------:R-:W-:Y:S01]  /*2eb0*/  LEA R16, P1, R22.reuse, c[0x0][0x160], 0x1 ;  /* 0x0000580016107a11 */ /* 0x040fe200078208ff */
[----:B------:R-:W-:Y:S01]  /*2ec0*/  STG.E.U16 [R10.64], R5 ;  /* 0x000000050a007986 */ /* 0x000fe2000c101524 */
[----:B------:R-:W-:Y:S02]  /*2ed0*/  LEA.HI.X R15, R17, c[0x0][0x164], R24, 0x1, P0 ;  /* 0x00005900110f7a11 */ /* 0x000fe400000f0c18 */
[----:B------:R-:W-:Y:S01]  /*2ee0*/  LEA.HI.X R17, R22, c[0x0][0x164], R23, 0x1, P1 ;  /* 0x0000590016117a11 */ /* 0x000fe200008f0c17 */
[----:B------:R-:W-:Y:S01]  /*2ef0*/  STG.E.U16 [R12.64], R18 ;  /* 0x000000120c007986 */ /* 0x000fe2000c101524 */
[----:B0-----:R-:W-:-:S05]  /*2f00*/  PRMT R7, R18, 0x7632, R7 ;  /* 0x0000763212077816 */ /* 0x001fca0000000007 */
[----:B------:R-:W-:Y:S04]  /*2f10*/  STG.E.U16 [R14.64], R7 ;  /* 0x000000070e007986 */ /* 0x000fe8000c101524 */
[----:B------:R-:W-:Y:S01]  /*2f20*/  STG.E.U16 [R16.64], R20 ;  /* 0x0000001410007986 */ /* 0x000fe2000c101524 */
[----:B------:R-:W-:Y:S05]  /*2f30*/  EXIT ;  /* 0x000000000000794d */ /* 0x000fea0003800000 */
.L_x_126:
[----:B------:R-:W-:Y:S01]  /*2f40*/  MOV R2, 0x0 ;  /* 0x0000000000027802 */ /* 0x000fe20000000f00 */
[----:B------:R-:W-:Y:S02]  /*2f50*/  IMAD.MOV.U32 R4, RZ, RZ, c[0x4][0x178] ;  /* 0x01005e00ff047624 */ /* 0x000fe400078e00ff */
[----:B------:R-:W-:Y:S02]  /*2f60*/  IMAD.MOV.U32 R5, RZ, RZ, c[0x4][0x17c] ;  /* 0x01005f00ff057624 */ /* 0x000fe400078e00ff */
[----:B------:R-:W-:Y:S01]  /*2f70*/  IMAD.MOV.U32 R6, RZ, RZ, c[0x4][0x180] ;  /* 0x01006000ff067624 */ /* 0x000fe200078e00ff */
[----:B------:R-:W0:Y:S01]  /*2f80*/  LDC.64 R2, c[0x4][R2] ;  /* 0x0100000002027b82 */ /* 0x000e220000000a00 */
[----:B------:R-:W-:-:S02]  /*2f90*/  IMAD.MOV.U32 R7, RZ, RZ, c[0x4][0x184] ;  /* 0x01006100ff077624 */ /* 0x000fc400078e00ff */
[----:B------:R-:W-:Y:S02]  /*2fa0*/  IMAD.MOV.U32 R8, RZ, RZ, 0x219 ;  /* 0x00000219ff087424 */ /* 0x000fe400078e00ff */
[----:B------:R-:W-:Y:S02]  /*2fb0*/  IMAD.MOV.U32 R10, RZ, RZ, c[0x4][0x88] ;  /* 0x01002200ff0a7624 */ /* 0x000fe400078e00ff */
[----:B------:R-:W-:Y:S02]  /*2fc0*/  IMAD.MOV.U32 R11, RZ, RZ, c[0x4][0x8c] ;  /* 0x01002300ff0b7624 */ /* 0x000fe400078e00ff */
[----:B------:R-:W-:Y:S02]  /*2fd0*/  IMAD.MOV.U32 R12, RZ, RZ, 0x1 ;  /* 0x00000001ff0c7424 */ /* 0x000fe400078e00ff */
[----:B------:R-:W-:Y:S02]  /*2fe0*/  IMAD.MOV.U32 R13, RZ, RZ, RZ ;  /* 0x000000ffff0d7224 */ /* 0x000fe400078e00ff */
[----:B------:R-:W-:Y:S01]  /*2ff0*/  LEPC R14 ;  /* 0x00000000000e734e */ /* 0x000fe20000000000 */
[----:B------:R-:W-:Y:S02]  /*3000*/  MOV R9, 0x3070 ;  /* 0x0000307000097802 */ /* 0x000fe40000000f00 */
[----:B------:R-:W-:-:S02]  /*3010*/  MOV R20, 0x2ff0 ;  /* 0x00002ff000147802 */ /* 0x000fc40000000f00 */
[----:B------:R-:W-:Y:S02]  /*3020*/  MOV R21, 0x0 ;  /* 0x0000000000157802 */ /* 0x000fe40000000f00 */
[----:B------:R-:W-:Y:S02]  /*3030*/  MOV R0, 0x0 ;  /* 0x0000000000007802 */ /* 0x000fe40000000f00 */
[----:B------:R-:W-:-:S04]  /*3040*/  IADD3 R20, P0, P1, -R20, R9, R14 ;  /* 0x0000000914147210 */ /* 0x000fc8000791e10e */
[----:B------:R-:W-:-:S04]  /*3050*/  IADD3.X R21, ~R0, R21, R15, P0, P1 ;  /* 0x0000001500157210 */ /* 0x000fc800007e250f */
[----:B0-----:R-:W-:Y:S05]  /*3060*/  CALL.ABS.NOINC R2 ;  /* 0x0000000002007343 */ /* 0x001fea0003c00000 */
[----:B------:R-:W-:Y:S05]  /*3070*/  EXIT ;  /* 0x000000000000794d */ /* 0x000fea0003800000 */
.L_x_127:
[----:B------:R-:W-:Y:S01]  /*3080*/  IMAD.MOV.U32 R10, RZ, RZ, -0x800001 ;  /* 0xff7fffffff0a7424 */ /* 0x000fe200078e00ff */
[----:B------:R-:W-:Y:S01]  /*3090*/  MOV R8, 0x30e0 ;  /* 0x000030e000087802 */ /* 0x000fe20000000f00 */
[----:B------:R-:W-:Y:S02]  /*30a0*/  IMAD.MOV.U32 R11, RZ, RZ, 0x10 ;  /* 0x00000010ff0b7424 */ /* 0x000fe400078e00ff */
[----:B------:R-:W-:Y:S02]  /*30b0*/  IMAD.MOV.U32 R0, RZ, RZ, 0x1f ;  /* 0x0000001fff007424 */ /* 0x000fe400078e00ff */
[----:B------:R-:W-:Y:S02]  /*30c0*/  IMAD.MOV.U32 R13, RZ, RZ, -0x1 ;  /* 0xffffffffff0d7424 */ /* 0x000fe400078e00ff */
[----:B------:R-:W-:Y:S05]  /*30d0*/  CALL.REL.NOINC `($__internal_3_$__cuda_sm70_shflsync_bfly_p) ;  /* 0x000001b000007944 */ /* 0x000fea0003c00000 */
[----:B01----:R-:W-:Y:S05]  /*30e0*/  BRA `(.L_x_157) ;  /* 0xffffd5a000007947 */ /* 0x003fea000383ffff */
.L_x_128:
[----:B------:R-:W-:Y:S01]  /*30f0*/  IMAD.MOV.U32 R10, RZ, RZ, R15 ;  /* 0x000000ffff0a7224 */ /* 0x000fe200078e000f */
[----:B------:R-:W-:Y:S01]  /*3100*/  MOV R8, 0x3150 ;  /* 0x0000315000087802 */ /* 0x000fe20000000f00 */
[----:B------:R-:W-:Y:S02]  /*3110*/  IMAD.MOV.U32 R11, RZ, RZ, 0x8 ;  /* 0x00000008ff0b7424 */ /* 0x000fe400078e00ff */
[----:B------:R-:W-:-:S02]  /*3120*/  IMAD.MOV.U32 R0, RZ, RZ, 0x1f ;  /* 0x0000001fff007424 */ /* 0x000fc400078e00ff */
[----:B------:R-:W-:Y:S02]  /*3130*/  IMAD.MOV.U32 R13, RZ, RZ, -0x1 ;  /* 0xffffffffff0d7424 */ /* 0x000fe400078e00ff */
[----:B------:R-:W-:Y:S05]  /*3140*/  CALL.REL.NOINC `($__internal_3_$__cuda_sm70_shflsync_bfly_p) ;  /* 0x0000014000007944 */ /* 0x000fea0003c00000 */
[----:B01----:R-:W-:Y:S01]  /*3150*/  FMNMX.FTZ R10, R15, R0, !PT ;  /* 0x000000000f0a7209 */ /* 0x003fe20007810000 */
[----:B------:R-:W-:Y:S01]  /*3160*/  IMAD.MOV.U32 R11, RZ, RZ, 0x4 ;  /* 0x00000004ff0b7424 */ /* 0x000fe200078e00ff */
[----:B------:R-:W-:Y:S01]  /*3170*/  MOV R8, 0x31b0 ;  /* 0x000031b000087802 */ /* 0x000fe20000000f00 */
[----:B------:R-:W-:Y:S02]  /*3180*/  IMAD.MOV.U32 R0, RZ, RZ, 0x1f ;  /* 0x0000001fff007424 */ /* 0x000fe400078e00ff */
[----:B------:R-:W-:Y:S02]  /*3190*/  IMAD.MOV.U32 R13, RZ, RZ, -0x1 ;  /* 0xffffffffff0d7424 */ /* 0x000fe400078e00ff */
[----:B------:R-:W-:Y:S05]  /*31a0*/  CALL.REL.NOINC `($__internal_3_$__cuda_sm70_shflsync_bfly_p) ;  /* 0x000000e000007944 */ /* 0x000fea0003c00000 */
[----:B01----:R-:W-:Y:S01]  /*31b0*/  FMNMX.FTZ R10, R10, R0, !PT ;  /* 0x000000000a0a7209 */ /* 0x003fe20007810000 */
[----:B------:R-:W-:Y:S01]  /*31c0*/  IMAD.MOV.U32 R11, RZ, RZ, 0x2 ;  /* 0x00000002ff0b7424 */ /* 0x000fe200078e00ff */
[----:B------:R-:W-:Y:S01]  /*31d0*/  MOV R8, 0x3210 ;  /* 0x0000321000087802 */ /* 0x000fe20000000f00 */
[----:B------:R-:W-:Y:S02]  /*31e0*/  IMAD.MOV.U32 R0, RZ, RZ, 0x1f ;  /* 0x0000001fff007424 */ /* 0x000fe400078e00ff */
[----:B------:R-:W-:-:S02]  /*31f0*/  IMAD.MOV.U32 R13, RZ, RZ, -0x1 ;  /* 0xffffffffff0d7424 */ /* 0x000fc400078e00ff */
[----:B------:R-:W-:Y:S05]  /*3200*/  CALL.REL.NOINC `($__internal_3_$__cuda_sm70_shflsync_bfly_p) ;  /* 0x0000008000007944 */ /* 0x000fea0003c00000 */
[----:B01----:R-:W-:Y:S01]  /*3210*/  FMNMX.FTZ R10, R10, R0, !PT ;  /* 0x000000000a0a7209 */ /* 0x003fe20007810000 */
[----:B------:R-:W-:Y:S01]  /*3220*/  IMAD.MOV.U32 R11, RZ, RZ, 0x1 ;  /* 0x00000001ff0b7424 */ /* 0x000fe200078e00ff */
[----:B------:R-:W-:Y:S01]  /*3230*/  MOV R8, 0x3270 ;  /* 0x0000327000087802 */ /* 0x000fe20000000f00 */
[----:B------:R-:W-:-:S02]  /*3240*/  IMAD.MOV.U32 R0, RZ, RZ, 0x1f ;  /* 0x0000001fff007424 */ /* 0x000fc400078e00ff */
[----:B------:R-:W-:Y:S02]  /*3250*/  IMAD.MOV.U32 R13, RZ, RZ, -0x1 ;  /* 0xffffffffff0d7424 */ /* 0x000fe400078e00ff */
[----:B------:R-:W-:Y:S05]  /*3260*/  CALL.REL.NOINC `($__internal_3_$__cuda_sm70_shflsync_bfly_p) ;  /* 0x0000002000007944 */ /* 0x000fea0003c00000 */
[----:B01----:R-:W-:Y:S01]  /*3270*/  IMAD.MOV.U32 R11, RZ, RZ, R0 ;  /* 0x000000ffff0b7224 */ /* 0x003fe200078e0000 */
[----:B------:R-:W-:Y:S05]  /*3280*/  BRA `(.L_x_158) ;  /* 0xffffd4a000007947 */ /* 0x000fea000383ffff */
        .weak           $__internal_3_$__cuda_sm70_shflsync_bfly_p
        .type           $__internal_3_$__cuda_sm70_shflsync_bfly_p,@function
        .size           $__internal_3_$__cuda_sm70_shflsync_bfly_p,(.L_x_23170 - $__internal_3_$__cuda_sm70_shflsync_bfly_p)
$__internal_3_$__cuda_sm70_shflsync_bfly_p:
[----:B------:R-:W-:Y:S01]  /*3290*/  IMAD.MOV.U32 R9, RZ, RZ, 0x0 ;  /* 0x00000000ff097424 */ /* 0x000fe200078e00ff */
[----:B------:R-:W-:Y:S04]  /*32a0*/  WARPSYNC R13 ;  /* 0x0000000d00007348 */ /* 0x000fe80003800000 */
[----:B------:R0:W1:Y:S01]  /*32b0*/  SHFL.BFLY PT, R0, R10, R11, R0 ;  /* 0x0c00000b0a007389 */ /* 0x00006200000e0000 */
[----:B------:R-:W-:Y:S05]  /*32c0*/  RET.REL.NODEC R8 `(_ZN4vllm25paged_attention_v1_kernelI13__nv_bfloat16hLi120ELi32ELi128ELNS_18Fp8KVCacheDataTypeE2ELb0EEEvPT_PKS3_PKT0_S9_ifPKiSB_iPKfiiiSD_SD_iiiii) ;  /* 0xffffcd3008007950 */ /* 0x000fea0003c3ffff */
.L_x_159:
        /* <DEDUP_REMOVED lines=11> */
.L_x_23170:


//--------------------- .text._ZN4vllm25paged_attention_v1_kernelI13__nv_bfloat16hLi112ELi32ELi128ELNS_18Fp8KVCacheDataTypeE2ELb0EEEvPT_PKS3_PKT0_S9_ifPKiSB_iPKfiiiSD_SD_iiiii --------------------------
	.section	.text._ZN4vllm25paged_attention_v1_kernelI13__nv_bfloat16hLi112ELi32ELi128ELNS_18Fp8KVCacheDataTypeE2ELb0EEEvPT_PKS3_PKT0_S9_ifPKiSB_iPKfiiiSD_SD_iiiii,"ax",@progbits
	.sectioninfo	@"SHI_REGISTERS=32"
	.align	128
        .global         _ZN4vllm25paged_attention_v1_kernelI13__nv_bfloat16hLi112ELi32ELi128ELNS_18Fp8KVCacheDataTypeE2ELb0EEEvPT_PKS3_PKT0_S9_ifPKiSB_iPKfiiiSD_SD_iiiii
        .type           _ZN4vllm25paged_attention_v1_kernelI13__nv_bfloat16hLi112ELi32ELi128ELNS_18Fp8KVCacheDataTypeE2ELb0EEEvPT_PKS3_PKT0_S9_ifPKiSB_iPKfiiiSD_SD_iiiii,@function
        .size           _ZN4vllm25paged_attention_v1_kernelI13__nv_bfloat16hLi112ELi32ELi128ELNS_18Fp8KVCacheDataTypeE2ELb0EEEvPT_PKS3_PKT0_S9_ifPKiSB_iPKfiiiSD_SD_iiiii,(.L_x_23171 - _ZN4vllm25paged_attention_v1_kernelI13__nv_bfloat16hLi112ELi32ELi128ELNS_18Fp8KVCacheDataTypeE2ELb0EEEvPT_PKS3_PKT0_S9_ifPKiSB_iPKfiiiSD_SD_iiiii)
        .other          _ZN4vllm25paged_attention_v1_kernelI13__nv_bfloat16hLi112ELi32ELi128ELNS_18Fp8KVCacheDataTypeE2ELb0EEEvPT_PKS3_PKT0_S9_ifPKiSB_iPKfiiiSD_SD_iiiii,@"STO_CUDA_ENTRY STV_DEFAULT"
_ZN4vllm25paged_attention_v1_kernelI13__nv_bfloat16hLi112ELi32ELi128ELNS_18Fp8KVCacheDataTypeE2ELb0EEEvPT_PKS3_PKT0_S9_ifPKiSB_iPKfiiiSD_SD_iiiii:
.text._ZN4vllm25paged_attention_v1_kernelI13__nv_bfloat16hLi112ELi32ELi128ELNS_18Fp8KVCacheDataTypeE2ELb0EEEvPT_PKS3_PKT0_S9_ifPKiSB_iPKfiiiSD_SD_iiiii:
        /* <DEDUP_REMOVED lines=45> */
.L_x_164:
        /* <DEDUP_REMOVED lines=15> */
.L_x_163:
[----:B------:R-:W-:Y:S05]  /*03c0*/  BSYNC B1 ;  /* 0x0000000000017941 */ /* 0x000fea0003800000 */
.L_x_162:
        /* <DEDUP_REMOVED lines=10> */
.L_x_165:
        /* <DEDUP_REMOVED lines=28> */
.L_x_161:
[----:B------:R-:W-:Y:S05]  /*0630*/  BSYNC B0 ;  /* 0x0000000000007941 */ /* 0x000fea0003800000 */
.L_x_160:
[----:B------:R-:W-:Y:S01]  /*0640*/  BAR.SYNC.DEFER_BLOCKING 0x0 ;  /* 0x0000000000007b1d */ /* 0x000fe20000010000 */
[----:B------:R-:W-:-:S13]  /*0650*/  ISETP.GE.AND P0, PT, R4, R2, PT ;  /* 0x000000020400720c */ /* 0x000fda0003f06270 */
[----:B------:R-:W-:Y:S05]  /*0660*/  @!P0 BRA `(.L_x_166) ;  /* 0x0000280000008947 */ /* 0x000fea0003800000 */
[----:B------:R-:W-:Y:S05]  /*0670*/  BRA.DIV ~URZ, `(.L_x_167) ;  /* 0x000029327f007947 */ /* 0x000fea000b800000 */
[----:B------:R-:W-:-:S05]  /*0680*/  IMAD.MOV.U32 R0, RZ, RZ, -0x800001 ;  /* 0xff7fffffff007424 */ /* 0x000fca00078e00ff */
.L_x_197:
        /* <DEDUP_REMOVED lines=10> */
.L_x_198:
        /* <DEDUP_REMOVED lines=21> */
[----:B------:R-:W-:Y:S02]  /*0880*/  ISETP.GE.U32.AND P2, PT, R9, 0x180, PT ;  /* 0x000001800900780c */ /* 0x000fe40003f46070 */
[----:B------:R-:W-:Y:S02]  /*0890*/  LOP3.LUT P0, R2, R2, 0x3, RZ, 0xc0, !PT ;  /* 0x0000000302027812 */ /* 0x000fe4000780c0ff */
[----:B------:R-:W-:-:S11]  /*08a0*/  MOV R9, R7 ;  /* 0x0000000700097202 */ /* 0x000fd60000000f00 */
[----:B------:R-:W-:Y:S05]  /*08b0*/  @!P0 BRA `(.L_x_172) ;  /* 0x000000e000008947 */ /* 0x000fea0003800000 */
[----:B------:R-:W-:Y:S01]  /*08c0*/  LEA R8, R7, 0x100, 0x2 ;  /* 0x0000010007087811 */ /* 0x000fe200078e10ff */
[----:B------:R-:W-:Y:S02]  /*08d0*/  IMAD.MOV.U32 R12, RZ, RZ, RZ ;  /* 0x000000ffff0c7224 */ /* 0x000fe400078e00ff */
[----:B------:R-:W-:Y:S02]  /*08e0*/  IMAD.MOV.U32 R9, RZ, RZ, R7 ;  /* 0x000000ffff097224 */ /* 0x000fe400078e0007 */
.L_x_173:
        /* <DEDUP_REMOVED lines=11> */
.L_x_172:
[----:B------:R-:W-:Y:S05]  /*09a0*/  BSYNC B1 ;  /* 0x0000000000017941 */ /* 0x000fea0003800000 */
.L_x_171:
        /* <DEDUP_REMOVED lines=10> */
.L_x_176:
        /* <DEDUP_REMOVED lines=100> */
.L_x_175:
[----:B------:R-:W-:Y:S05]  /*1090*/  BSYNC B1 ;  /* 0x0000000000017941 */ /* 0x000fea0003800000 */
.L_x_174:
        /* <DEDUP_REMOVED lines=55> */
.L_x_178:
[----:B------:R-:W-:Y:S05]  /*1410*/  BSYNC B1 ;  /* 0x0000000000017941 */ /* 0x000fea0003800000 */
.L_x_177:
        /* <DEDUP_REMOVED lines=26> */
.L_x_170:
[----:B------:R-:W-:Y:S05]  /*15c0*/  BSYNC B0 ;  /* 0x0000000000007941 */ /* 0x000fea0003800000 */
.L_x_169:
        /* <DEDUP_REMOVED lines=36> */
.L_x_183:
        /* <DEDUP_REMOVED lines=8> */
.L_x_182:
[----:B------:R-:W-:Y:S05]  /*1890*/  BSYNC B1 ;  /* 0x0000000000017941 */ /* 0x000fea0003800000 */
.L_x_181:
        /* <DEDUP_REMOVED lines=10> */
.L_x_186:
        /* <DEDUP_REMOVED lines=52> */
.L_x_185:
[----:B------:R-:W-:Y:S05]  /*1c80*/  BSYNC B1 ;  /* 0x0000000000017941 */ /* 0x000fea0003800000 */
.L_x_184:
        /* <DEDUP_REMOVED lines=31> */
.L_x_188:
[----:B------:R-:W-:Y:S05]  /*1e80*/  BSYNC B1 ;  /* 0x0000000000017941 */ /* 0x000fea0003800000 */
.L_x_187:
        /* <DEDUP_REMOVED lines=14> */
.L_x_180:
[----:B------:R-:W-:Y:S05]  /*1f70*/  BSYNC B0 ;  /* 0x0000000000007941 */ /* 0x000fea0003800000 */
.L_x_179:
[----:B------:R-:W-:Y:S01]  /*1f80*/  BAR.SYNC.DEFER_BLOCKING 0x0 ;  /* 0x0000000000007b1d */ /* 0x000fe20000010000 */
[----:B0-----:R-:W-:Y:S01]  /*1f90*/  LOP3.LUT R2, R3, 0x3, RZ, 0xc0, !PT ;  /* 0x0000000303027812 */ /* 0x001fe200078ec0ff */
[----:B------:R-:W-:Y:S01]  /*1fa0*/  IMAD.MOV.U32 R12, RZ, RZ, RZ ;  /* 0x000000ffff0c7224 */ /* 0x000fe200078e00ff */
[----:B------:R-:W-:Y:S01]  /*1fb0*/  SHF.R.S32.HI R0, RZ, 0x1f, R3 ;  /* 0x0000001fff007819 */ /* 0x000fe20000011403 */
[----:B------:R-:W-:Y:S01]  /*1fc0*/  IMAD.MOV.U32 R25, RZ, RZ, RZ ;  /* 0x000000ffff197224 */ /* 0x000fe200078e00ff */
[----:B------:R-:W-:Y:S01]  /*1fd0*/  ISETP.NE.AND P0, PT, R2, RZ, PT ;  /* 0x000000ff0200720c */ /* 0x000fe20003f05270 */
[----:B------:R-:W-:Y:S01]  /*1fe0*/  BSSY B0, `(.L_x_189) ;  /* 0x0000023000007945 */ /* 0x000fe20003800000 */
[C---:B------:R-:W-:Y:S01]  /*1ff0*/  LOP3.LUT R2, R7.reuse, 0xffffffc0, RZ, 0xc0, !PT ;  /* 0xffffffc007027812 */ /* 0x040fe200078ec0ff */
[----:B------:R-:W-:Y:S01]  /*2000*/  CS2R R20, SRZ ;  /* 0x0000000000147805 */ /* 0x000fe2000001ff00 */
[----:B------:R-:W-:Y:S01]  /*2010*/  LEA.HI R0, R0, R3, RZ, 0x2 ;  /* 0x0000000300007211 */ /* 0x000fe200078f10ff */
[----:B------:R-:W-:Y:S01]  /*2020*/  IMAD.MOV.U32 R23, RZ, RZ, RZ ;  /* 0x000000ffff177224 */ /* 0x000fe200078e00ff */
[----:B------:R-:W-:Y:S01]  /*2030*/  BAR.SYNC.DEFER_BLOCKING 0x0 ;  /* 0x0000000000007b1d */ /* 0x000fe20000010000 */
[----:B------:R-:W-:Y:S01]  /*2040*/  ISETP.NE.OR P5, PT, R2, 0x40, P0 ;  /* 0x000000400200780c */ /* 0x000fe200007a5670 */
[----:B------:R-:W-:Y:S01]  /*2050*/  CS2R R18, SRZ ;  /* 0x0000000000127805 */ /* 0x000fe2000001ff00 */
[C---:B------:R-:W-:Y:S01]  /*2060*/  IADD3 R8, R7.reuse, 0x1f, RZ ;  /* 0x0000001f07087810 */ /* 0x040fe20007ffe0ff */
[----:B------:R-:W-:Y:S01]  /*2070*/  CS2R R2, SRZ ;  /* 0x0000000000027805 */ /* 0x000fe2000001ff00 */
[----:B------:R-:W-:-:S02]  /*2080*/  LOP3.LUT R6, R7, 0xffffffe0, RZ, 0xc0, !PT ;  /* 0xffffffe007067812 */ /* 0x000fc400078ec0ff */
[----:B------:R-:W-:Y:S01]  /*2090*/  SHF.R.S32.HI R13, RZ, 0x2, R0 ;  /* 0x00000002ff0d7819 */ /* 0x000fe20000011400 */
[----:B------:R-:W-:Y:S01]  /*20a0*/  IMAD.MOV.U32 R0, RZ, RZ, RZ ;  /* 0x000000ffff007224 */ /* 0x000fe200078e00ff */
[----:B------:R-:W-:Y:S02]  /*20b0*/  ISETP.GT.U32.AND P3, PT, R8, 0x3e, PT ;  /* 0x0000003e0800780c */ /* 0x000fe40003f64070 */
[----:B------:R-:W-:Y:S01]  /*20c0*/  ISETP.NE.OR P4, PT, R6, 0x20, P0 ;  /* 0x000000200600780c */ /* 0x000fe20000785670 */
[----:B------:R-:W-:Y:S01]  /*20d0*/  CS2R R8, SRZ ;  /* 0x0000000000087805 */ /* 0x000fe2000001ff00 */
[C---:B------:R-:W-:Y:S01]  /*20e0*/  ISETP.GT.OR P1, PT, R7.reuse, 0x3f, P0 ;  /* 0x0000003f0700780c */ /* 0x040fe20000724670 */
[----:B------:R-:W-:Y:S01]  /*20f0*/  IMAD R4, R4, 0x70, R13 ;  /* 0x0000007004047824 */ /* 0x000fe200078e020d */
[----:B------:R-:W-:Y:S02]  /*2100*/  ISETP.GT.OR P2, PT, R7, 0x1f, P0 ;  /* 0x0000001f0700780c */ /* 0x000fe40000744670 */
[----:B------:R-:W-:Y:S01]  /*2110*/  CS2R R6, SRZ ;  /* 0x0000000000067805 */ /* 0x000fe2000001ff00 */
        /* <DEDUP_REMOVED lines=15> */
.L_x_190:
[----:B------:R-:W-:Y:S05]  /*2210*/  BSYNC B0 ;  /* 0x0000000000007941 */ /* 0x000fea0003800000 */
.L_x_189:
        /* <DEDUP_REMOVED lines=23> */
[----:B------:R-:W-:Y:S02]  /*2390*/  FADD.FTZ R0, R0, R27 ;  /* 0x0000001b00007221 */ /* 0x000fe40000010000 */
[----:B------:R-:W-:Y:S02]  /*23a0*/  FADD.FTZ R19, R19, R24 ;  /* 0x0000001813137221 */ /* 0x000fe40000010000 */
[----:B0-----:R-:W-:Y:S02]  /*23b0*/  FADD.FTZ R2, R2, R11 ;  /* 0x0000000b02027221 */ /* 0x001fe40000010000 */
[----:B-1----:R-:W-:Y:S02]  /*23c0*/  FADD.FTZ R25, R25, R10 ;  /* 0x0000000a19197221 */ /* 0x002fe40000010000 */
[----:B--2---:R-:W-:Y:S02]  /*23d0*/  FADD.FTZ R20, R20, R15 ;  /* 0x0000000f14147221 */ /* 0x004fe40000010000 */
[----:B---3--:R-:W-:-:S02]  /*23e0*/  FADD.FTZ R23, R23, R14 ;  /* 0x0000000e17177221 */ /* 0x008fc40000010000 */
[----:B----4-:R-:W-:Y:S02]  /*23f0*/  FADD.FTZ R21, R21, R22 ;  /* 0x0000001615157221 */ /* 0x010fe40000010000 */
[----:B-----5:R-:W-:Y:S02]  /*2400*/  FADD.FTZ R18, R18, R17 ;  /* 0x0000001112127221 */ /* 0x020fe40000010000 */
.L_x_192:
[----:B------:R-:W-:Y:S05]  /*2410*/  BSYNC B0 ;  /* 0x0000000000007941 */ /* 0x000fea0003800000 */
.L_x_191:
        /* <DEDUP_REMOVED lines=16> */
[----:B------:R1:W-:Y:S02]  /*2520*/  STS [R4.X4+0xe0], R19 ;  /* 0x0000e01304007388 */ /* 0x0003e40000004800 */
.L_x_194:
[----:B------:R-:W-:Y:S05]  /*2530*/  BSYNC B0 ;  /* 0x0000000000007941 */ /* 0x000fea0003800000 */
.L_x_193:
        /* <DEDUP_REMOVED lines=9> */
[----:B------:R-:W1:Y:S04]  /*25d0*/  LDS R24, [R4.X4+0x1c0] ;  /* 0x0001c00004187984 */ /* 0x000e680000004800 */
[----:B------:R-:W1:Y:S02]  /*25e0*/  LDS R27, [R4.X4+0x1e0] ;  /* 0x0001e000041b7984 */ /* 0x000e640000004800 */
[----:B012---:R-:W-:-:S02]  /*25f0*/  FADD.FTZ R6, R6, R11 ;  /* 0x0000000b06067221 */ /* 0x007fc40000010000 */
[----:B---3--:R-:W-:Y:S02]  /*2600*/  FADD.FTZ R7, R7, R10 ;  /* 0x0000000a07077221 */ /* 0x008fe40000010000 */
[----:B----4-:R-:W-:Y:S02]  /*2610*/  FADD.FTZ R8, R8, R15 ;  /* 0x0000000f08087221 */ /* 0x010fe40000010000 */
[----:B-----5:R-:W-:Y:S02]  /*2620*/  FADD.FTZ R9, R9, R14 ;  /* 0x0000000e09097221 */ /* 0x020fe40000010000 */
[----:B------:R-:W-:Y:S02]  /*2630*/  FADD.FTZ R3, R3, R22 ;  /* 0x0000001603037221 */ /* 0x000fe40000010000 */
[----:B------:R-:W-:Y:S02]  /*2640*/  FADD.FTZ R12, R12, R17 ;  /* 0x000000110c0c7221 */ /* 0x000fe40000010000 */
[----:B------:R-:W-:-:S02]  /*2650*/  FADD.FTZ R25, R25, R24 ;  /* 0x0000001819197221 */ /* 0x000fc40000010000 */
[----:B------:R-:W-:Y:S01]  /*2660*/  FADD.FTZ R2, R2, R27 ;  /* 0x0000001b02027221 */ /* 0x000fe20000010000 */
[----:B------:R-:W-:Y:S05]  /*2670*/  @P0 BRA `(.L_x_196) ;  /* 0x000000c000000947 */ /* 0x000fea0003800000 */
[----:B------:R-:W0:Y:S04]  /*2680*/  LDS R11, [R4.X4+0x200] ;  /* 0x00020000040b7984 */ /* 0x000e280000004800 */
[----:B------:R-:W1:Y:S04]  /*2690*/  LDS R10, [R4.X4+0x220] ;  /* 0x00022000040a7984 */ /* 0x000e680000004800 */
[----:B------:R-:W2:Y:S04]  /*26a0*/  LDS R15, [R4.X4+0x240] ;  /* 0x00024000040f7984 */ /* 0x000ea80000004800 */
[----:B------:R-:W3:Y:S04]  /*26b0*/  LDS R14, [R4.X4+0x260] ;  /* 0x00026000040e7984 */ /* 0x000ee80000004800 */
[----:B------:R-:W4:Y:S04]  /*26c0*/  LDS R17, [R4.X4+0x280] ;  /* 0x0002800004117984 */ /* 0x000f280000004800 */
[----:B------:R-:W5:Y:S01]  /*26d0*/  LDS R22, [R4.X4+0x2a0] ;  /* 0x0002a00004167984 */ /* 0x000f620000004800 */
[----:B0-----:R-:W-:-:S02]  /*26e0*/  FADD.FTZ R20, R20, R11 ;  /* 0x0000000b14147221 */ /* 0x001fc40000010000 */
[----:B-1----:R-:W-:Y:S02]  /*26f0*/  FADD.FTZ R23, R23, R10 ;  /* 0x0000000a17177221 */ /* 0x002fe40000010000 */
[----:B--2---:R-:W-:Y:S02]  /*2700*/  FADD.FTZ R18, R18, R15 ;  /* 0x0000000f12127221 */ /* 0x004fe40000010000 */
[----:B---3--:R-:W-:Y:S02]  /*2710*/  FADD.FTZ R21, R21, R14 ;  /* 0x0000000e15157221 */ /* 0x008fe40000010000 */
[----:B----4-:R-:W-:Y:S02]  /*2720*/  FADD.FTZ R0, R0, R17 ;  /* 0x0000001100007221 */ /* 0x010fe40000010000 */
[----:B-----5:R-:W-:Y:S02]  /*2730*/  FADD.FTZ R19, R19, R22 ;  /* 0x0000001613137221 */ /* 0x020fe40000010000 */
.L_x_196:
[----:B------:R-:W-:Y:S05]  /*2740*/  BSYNC B0 ;  /* 0x0000000000007941 */ /* 0x000fea0003800000 */
.L_x_195:
        /* <DEDUP_REMOVED lines=14> */
[C---:B------:R-:W-:Y:S02]  /*2830*/  IADD3 R22, R13.reuse, 0x8, RZ ;  /* 0x000000080d167810 */ /* 0x040fe40007ffe0ff */
[CC--:B------:R-:W-:Y:S02]  /*2840*/  IADD3 R5, P0, R13.reuse, R17.reuse, RZ ;  /* 0x000000110d057210 */ /* 0x0c0fe40007f1e0ff */
[----:B------:R-:W-:Y:S02]  /*2850*/  IADD3 R11, P1, R22, R17, RZ ;  /* 0x00000011160b7210 */ /* 0x000fe40007f3e0ff */
[----:B01----:R-:W-:Y:S02]  /*2860*/  IADD3 R4, R13, 0x10, RZ ;  /* 0x000000100d047810 */ /* 0x003fe40007ffe0ff */
[----:B------:R-:W-:Y:S02]  /*2870*/  F2FP.BF16.PACK_AB R16, R7, R6 ;  /* 0x000000060710723e */ /* 0x000fe400000010ff */
[----:B------:R-:W-:-:S02]  /*2880*/  LEA.HI.X.SX32 R14, R13, R24, 0x1, P0 ;  /* 0x000000180d0e7211 */ /* 0x000fc400000f0eff */
[----:B------:R-:W-:Y:S02]  /*2890*/  LEA R6, P0, R5, c[0x0][0x160], 0x1 ;  /* 0x0000580005067a11 */ /* 0x000fe400078008ff */
[----:B------:R-:W-:Y:S02]  /*28a0*/  LEA.HI.X.SX32 R22, R22, R24, 0x1, P1 ;  /* 0x0000001816167211 */ /* 0x000fe400008f0eff */
[----:B------:R-:W-:Y:S02]  /*28b0*/  LEA R10, P1, R11, c[0x0][0x160], 0x1 ;  /* 0x000058000b0a7a11 */ /* 0x000fe400078208ff */
[----:B------:R-:W-:Y:S02]  /*28c0*/  IADD3 R15, P2, R4, R17, RZ ;  /* 0x00000011040f7210 */ /* 0x000fe40007f5e0ff */
[----:B------:R-:W-:Y:S02]  /*28d0*/  LEA.HI.X R7, R5, c[0x0][0x164], R14, 0x1, P0 ;  /* 0x0000590005077a11 */ /* 0x000fe400000f0c0e */
[----:B------:R-:W-:-:S02]  /*28e0*/  PRMT R29, R16, 0x7610, R29 ;  /* 0x00007610101d7816 */ /* 0x000fc4000000001d */
[----:B------:R-:W-:Y:S02]  /*28f0*/  LEA.HI.X R11, R11, c[0x0][0x164], R22, 0x1, P1 ;  /* 0x000059000b0b7a11 */ /* 0x000fe400008f0c16 */
[----:B------:R-:W-:Y:S01]  /*2900*/  PRMT R14, R16, 0x7632, R14 ;  /* 0x00007632100e7816 */ /* 0x000fe2000000000e */
[----:B------:R-:W-:Y:S01]  /*2910*/  STG.E.U16 [R6.64], R29 ;  /* 0x0000001d06007986 */ /* 0x000fe2000c101524 */
[----:B------:R-:W-:Y:S02]  /*2920*/  LEA.HI.X.SX32 R26, R4, R24, 0x1, P2 ;  /* 0x00000018041a7211 */ /* 0x000fe400010f0eff */
[----:B------:R-:W-:Y:S01]  /*2930*/  LEA R4, P2, R15, c[0x0][0x160], 0x1 ;  /* 0x000058000f047a11 */ /* 0x000fe200078408ff */
[----:B------:R0:W-:Y:S01]  /*2940*/  STG.E.U16 [R10.64], R14 ;  /* 0x0000000e0a007986 */ /* 0x0001e2000c101524 */
[C---:B------:R-:W-:Y:S02]  /*2950*/  IADD3 R27, R13.reuse, 0x18, RZ ;  /* 0x000000180d1b7810 */ /* 0x040fe40007ffe0ff */
[----:B------:R-:W-:-:S02]  /*2960*/  IADD3 R28, R13, 0x20, RZ ;  /* 0x000000200d1c7810 */ /* 0x000fc40007ffe0ff */
[----:B------:R-:W-:Y:S02]  /*2970*/  LEA.HI.X R5, R15, c[0x0][0x164], R26, 0x1, P2 ;  /* 0x000059000f057a11 */ /* 0x000fe400010f0c1a */
[----:B------:R-:W-:Y:S02]  /*2980*/  IADD3 R26, R13, 0x28, RZ ;  /* 0x000000280d1a7810 */ /* 0x000fe40007ffe0ff */
[-C--:B------:R-:W-:Y:S02]  /*2990*/  IADD3 R15, P1, R28, R17.reuse, RZ ;  /* 0x000000111c0f7210 */ /* 0x080fe40007f3e0ff */
[----:B------:R-:W-:Y:S02]  /*29a0*/  F2FP.BF16.PACK_AB R16, R9, R8 ;  /* 0x000000080910723e */ /* 0x000fe400000010ff */
[CC--:B0-----:R-:W-:Y:S02]  /*29b0*/  IADD3 R14, P0, R27.reuse, R17.reuse, RZ ;  /* 0x000000111b0e7210 */ /* 0x0c1fe40007f1e0ff */
[----:B------:R-:W-:Y:S01]  /*29c0*/  IADD3 R22, P2, R26, R17, RZ ;  /* 0x000000111a167210 */ /* 0x000fe20007f5e0ff */
[----:B------:R0:W-:Y:S01]  /*29d0*/  STG.E.U16 [R4.64], R16 ;  /* 0x0000001004007986 */ /* 0x0001e2000c101524 */
[----:B------:R-:W-:-:S02]  /*29e0*/  LEA.HI.X.SX32 R9, R27, R24, 0x1, P0 ;  /* 0x000000181b097211 */ /* 0x000fc400000f0eff */
[-C--:B------:R-:W-:Y:S02]  /*29f0*/  LEA.HI.X.SX32 R28, R28, R24.reuse, 0x1, P1 ;  /* 0x000000181c1c7211 */ /* 0x080fe400008f0eff */
[----:B------:R-:W-:Y:S02]  /*2a00*/  LEA R6, P0, R14, c[0x0][0x160], 0x1 ;  /* 0x000058000e067a11 */ /* 0x000fe400078008ff */
[----:B------:R-:W-:Y:S02]  /*2a10*/  LEA R8, P1, R15, c[0x0][0x160], 0x1 ;  /* 0x000058000f087a11 */ /* 0x000fe400078208ff */
[----:B------:R-:W-:Y:S02]  /*2a20*/  LEA.HI.X.SX32 R27, R26, R24, 0x1, P2 ;  /* 0x000000181a1b7211 */ /* 0x000fe400010f0eff */
[----:B------:R-:W-:Y:S02]  /*2a30*/  LEA.HI.X R7, R14, c[0x0][0x164], R9, 0x1, P0 ;  /* 0x000059000e077a11 */ /* 0x000fe400000f0c09 */
[----:B------:R-:W-:-:S02]  /*2a40*/  LEA R10, P2, R22, c[0x0][0x160], 0x1 ;  /* 0x00005800160a7a11 */ /* 0x000fc400078408ff */
[--C-:B------:R-:W-:Y:S02]  /*2a50*/  LEA.HI.X R9, R15, c[0x0][0x164], R28.reuse, 0x1, P1 ;  /* 0x000059000f097a11 */ /* 0x100fe400008f0c1c */
[----:B------:R-:W-:Y:S02]  /*2a60*/  PRMT R28, R16, 0x7632, R28 ;  /* 0x00007632101c7816 */ /* 0x000fe4000000001c */
[----:B------:R-:W-:Y:S02]  /*2a70*/  F2FP.BF16.PACK_AB R3, R12, R3 ;  /* 0x000000030c03723e */ /* 0x000fe400000010ff */
[C---:B0-----:R-:W-:Y:S01]  /*2a80*/  IADD3 R16, R13.reuse, 0x58, RZ ;  /* 0x000000580d107810 */ /* 0x041fe20007ffe0ff */
[----:B------:R0:W-:Y:S01]  /*2a90*/  STG.E.U16 [R6.64], R28 ;  /* 0x0000001c06007986 */ /* 0x0001e2000c101524 */
[----:B------:R-:W-:Y:S02]  /*2aa0*/  IADD3 R15, R13, 0x30, RZ ;  /* 0x000000300d0f7810 */ /* 0x000fe40007ffe0ff */
[----:B------:R-:W-:-:S02]  /*2ab0*/  LEA.HI.X R11, R22, c[0x0][0x164], R27, 0x1, P2 ;  /* 0x00005900160b7a11 */ /* 0x000fc400010f0c1b */
[C---:B------:R-:W-:Y:S02]  /*2ac0*/  IADD3 R12, R13.reuse, 0x38, RZ ;  /* 0x000000380d0c7810 */ /* 0x040fe40007ffe0ff */
[C---:B------:R-:W-:Y:S02]  /*2ad0*/  IADD3 R27, R13.reuse, 0x40, RZ ;  /* 0x000000400d1b7810 */ /* 0x040fe40007ffe0ff */
[C---:B------:R-:W-:Y:S02]  /*2ae0*/  IADD3 R26, R13.reuse, 0x48, RZ ;  /* 0x000000480d1a7810 */ /* 0x040fe40007ffe0ff */
[C---:B------:R-:W-:Y:S02]  /*2af0*/  IADD3 R14, R13.reuse, 0x50, RZ ;  /* 0x000000500d0e7810 */ /* 0x040fe40007ffe0ff */
[C---:B------:R-:W-:Y:S02]  /*2b00*/  IADD3 R22, R13.reuse, 0x60, RZ ;  /* 0x000000600d167810 */ /* 0x040fe40007ffe0ff */
[----:B------:R-:W-:-:S02]  /*2b10*/  IADD3 R4, R13, 0x68, RZ ;  /* 0x000000680d047810 */ /* 0x000fc40007ffe0ff */
[C---:B------:R-:W-:Y:S02]  /*2b20*/  PRMT R5, R3.reuse, 0x7610, R5 ;  /* 0x0000761003057816 */ /* 0x040fe40000000005 */
[----:B------:R-:W-:Y:S02]  /*2b30*/  PRMT R29, R3, 0x7632, R29 ;  /* 0x00007632031d7816 */ /* 0x000fe4000000001d */
[CC--:B------:R-:W-:Y:S01]  /*2b40*/  IADD3 R13, P0, R16.reuse, R17.reuse, RZ ;  /* 0x00000011100d7210 */ /* 0x0c0fe20007f1e0ff */
[----:B------:R1:W-:Y:S01]  /*2b50*/  STG.E.U16 [R8.64], R5 ;  /* 0x0000000508007986 */ /* 0x0003e2000c101524 */
[----:B------:R-:W-:Y:S02]  /*2b60*/  IADD3 R3, P5, R15, R17, RZ ;  /* 0x000000110f037210 */ /* 0x000fe40007fbe0ff */
[----:B------:R-:W-:Y:S01]  /*2b70*/  LEA.HI.X.SX32 R16, R16, R24, 0x1, P0 ;  /* 0x0000001810107211 */ /* 0x000fe200000f0eff */
[----:B------:R2:W-:Y:S01]  /*2b80*/  STG.E.U16 [R10.64], R29 ;  /* 0x0000001d0a007986 */ /* 0x0005e2000c101524 */
[----:B------:R-:W-:-:S02]  /*2b90*/  F2FP.BF16.PACK_AB R25, R2, R25 ;  /* 0x000000190219723e */ /* 0x000fc400000010ff */
[----:B0-----:R-:W-:Y:S02]  /*2ba0*/  LEA.HI.X.SX32 R6, R15, R24, 0x1, P5 ;  /* 0x000000180f067211 */ /* 0x001fe400028f0eff */
[----:B------:R-:W-:Y:S02]  /*2bb0*/  LEA R2, P0, R3, c[0x0][0x160], 0x1 ;  /* 0x0000580003027a11 */ /* 0x000fe400078008ff */
[-C--:B------:R-:W-:Y:S02]  /*2bc0*/  IADD3 R7, P3, R27, R17.reuse, RZ ;  /* 0x000000111b077210 */ /* 0x080fe40007f7e0ff */
[-C--:B-1----:R-:W-:Y:S02]  /*2bd0*/  IADD3 R5, P4, R12, R17.reuse, RZ ;  /* 0x000000110c057210 */ /* 0x082fe40007f9e0ff */
[-C--:B------:R-:W-:Y:S02]  /*2be0*/  IADD3 R9, P2, R26, R17.reuse, RZ ;  /* 0x000000111a097210 */ /* 0x080fe40007f5e0ff */
[----:B--2---:R-:W-:-:S02]  /*2bf0*/  IADD3 R11, P1, R14, R17, RZ ;  /* 0x000000110e0b7210 */ /* 0x004fc40007f3e0ff */
[-C--:B------:R-:W-:Y:S02]  /*2c00*/  IADD3 R15, P5, R22, R17.reuse, RZ ;  /* 0x00000011160f7210 */ /* 0x080fe40007fbe0ff */
[----:B------:R-:W-:Y:S02]  /*2c10*/  IADD3 R17, P6, R4, R17, RZ ;  /* 0x0000001104117210 */ /* 0x000fe40007fde0ff */
[----:B------:R-:W-:Y:S02]  /*2c20*/  LEA.HI.X R3, R3, c[0x0][0x164], R6, 0x1, P0 ;  /* 0x0000590003037a11 */ /* 0x000fe400000f0c06 */
[-C--:B------:R-:W-:Y:S02]  /*2c30*/  LEA.HI.X.SX32 R10, R27, R24.reuse, 0x1, P3 ;  /* 0x000000181b0a7211 */ /* 0x080fe400018f0eff */
[----:B------:R-:W-:Y:S01]  /*2c40*/  LEA R6, P0, R7, c[0x0][0x160], 0x1 ;  /* 0x0000580007067a11 */ /* 0x000fe200078008ff */
[----:B------:R0:W-:Y:S01]  /*2c50*/  STG.E.U16 [R2.64], R25 ;  /* 0x0000001902007986 */ /* 0x0001e2000c101524 */
[----:B------:R-:W-:-:S02]  /*2c60*/  LEA.HI.X.SX32 R8, R12, R24, 0x1, P4 ;  /* 0x000000180c087211 */ /* 0x000fc400020f0eff */
[-C--:B------:R-:W-:Y:S02]  /*2c70*/  LEA.HI.X.SX32 R12, R26, R24.reuse, 0x1, P2 ;  /* 0x000000181a0c7211 */ /* 0x080fe400010f0eff */
[-C--:B------:R-:W-:Y:S02]  /*2c80*/  LEA.HI.X.SX32 R14, R14, R24.reuse, 0x1, P1 ;  /* 0x000000180e0e7211 */ /* 0x080fe400008f0eff */
[-C--:B------:R-:W-:Y:S02]  /*2c90*/  LEA.HI.X.SX32 R22, R22, R24.reuse, 0x1, P5 ;  /* 0x0000001816167211 */ /* 0x080fe400028f0eff */
[----:B------:R-:W-:Y:S02]  /*2ca0*/  LEA.HI.X.SX32 R24, R4, R24, 0x1, P6 ;  /* 0x0000001804187211 */ /* 0x000fe400030f0eff */
[----:B------:R-:W-:Y:S02]  /*2cb0*/  LEA R4, P1, R5, c[0x0][0x160], 0x1 ;  /* 0x0000580005047a11 */ /* 0x000fe400078208ff */
[----:B------:R-:W-:-:S02]  /*2cc0*/  LEA.HI.X R7, R7, c[0x0][0x164], R10, 0x1, P0 ;  /* 0x0000590007077a11 */ /* 0x000fc400000f0c0a */
[----:B------:R-:W-:Y:S02]  /*2cd0*/  LEA R10, P0, R11, c[0x0][0x160], 0x1 ;  /* 0x000058000b0a7a11 */ /* 0x000fe400078008ff */
[----:B------:R-:W-:Y:S02]  /*2ce0*/  LEA.HI.X R5, R5, c[0x0][0x164], R8, 0x1, P1 ;  /* 0x0000590005057a11 */ /* 0x000fe400008f0c08 */
[----:B------:R-:W-:Y:S02]  /*2cf0*/  LEA R8, P1, R9, c[0x0][0x160], 0x1 ;  /* 0x0000580009087a11 */ /* 0x000fe400078208ff */
[----:B------:R-:W-:Y:S02]  /*2d00*/  LEA.HI.X R11, R11, c[0x0][0x164], R14, 0x1, P0 ;  /* 0x000059000b0b7a11 */ /* 0x000fe400000f0c0e */
[----:B------:R-:W-:Y:S02]  /*2d10*/  LEA R14, P0, R15, c[0x0][0x160], 0x1 ;  /* 0x000058000f0e7a11 */ /* 0x000fe400078008ff */
[----:B------:R-:W-:-:S02]  /*2d20*/  LEA.HI.X R9, R9, c[0x0][0x164], R12, 0x1, P1 ;  /* 0x0000590009097a11 */ /* 0x000fc400008f0c0c */
[----:B------:R-:W-:Y:S02]  /*2d30*/  LEA R12, P1, R13, c[0x0][0x160], 0x1 ;  /* 0x000058000d0c7a11 */ /* 0x000fe400078208ff */
[--C-:B------:R-:W-:Y:S02]  /*2d40*/  LEA.HI.X R15, R15, c[0x0][0x164], R22.reuse, 0x1, P0 ;  /* 0x000059000f0f7a11 */ /* 0x100fe400000f0c16 */
[----:B------:R-:W-:Y:S02]  /*2d50*/  F2FP.BF16.PACK_AB R20, R23, R20 ;  /* 0x000000141714723e */ /* 0x000fe400000010ff */
[----:B------:R-:W-:Y:S02]  /*2d60*/  PRMT R22, R25, 0x7632, R22 ;  /* 0x0000763219167816 */ /* 0x000fe40000000016 */
[----:B------:R-:W-:Y:S02]  /*2d70*/  F2FP.BF16.PACK_AB R18, R21, R18 ;  /* 0x000000121512723e */ /* 0x000fe400000010ff */
[----:B------:R-:W-:Y:S01]  /*2d80*/  LEA.HI.X R13, R13, c[0x0][0x164], R16, 0x1, P1 ;  /* 0x000059000d0d7a11 */ /* 0x000fe200008f0c10 */
[----:B------:R1:W-:Y:S01]  /*2d90*/  STG.E.U16 [R4.64], R22 ;  /* 0x0000001604007986 */ /* 0x0003e2000c101524 */
[----:B------:R-:W-:-:S02]  /*2da0*/  LEA R16, P1, R17, c[0x0][0x160], 0x1 ;  /* 0x0000580011107a11 */ /* 0x000fc400078208ff */
[----:B0-----:R-:W-:Y:S01]  /*2db0*/  PRMT R3, R20, 0x7632, R3 ;  /* 0x0000763214037816 */ /* 0x001fe20000000003 */
[----:B------:R-:W-:Y:S01]  /*2dc0*/  STG.E.U16 [R6.64], R20 ;  /* 0x0000001406007986 */ /* 0x000fe2000c101524 */
[----:B------:R-:W-:Y:S02]  /*2dd0*/  F2FP.BF16.PACK_AB R0, R19, R0 ;  /* 0x000000001300723e */ /* 0x000fe400000010ff */
[----:B------:R-:W-:Y:S01]  /*2de0*/  LEA.HI.X R17, R17, c[0x0][0x164], R24, 0x1, P1 ;  /* 0x0000590011117a11 */ /* 0x000fe200008f0c18 */
[----:B------:R-:W-:Y:S01]  /*2df0*/  STG.E.U16 [R8.64], R3 ;  /* 0x0000000308007986 */ /* 0x000fe2000c101524 */
[----:B------:R-:W-:Y:S02]  /*2e00*/  PRMT R2, R0, 0x7632, R2 ;  /* 0x0000763200027816 */ /* 0x000fe40000000002 */
[----:B-1----:R-:W-:Y:S01]  /*2e10*/  PRMT R5, R18, 0x7632, R5 ;  /* 0x0000763212057816 */ /* 0x002fe20000000005 */
[----:B------:R-:W-:Y:S04]  /*2e20*/  STG.E.U16 [R10.64], R18 ;  /* 0x000000120a007986 */ /* 0x000fe8000c101524 */
[----:B------:R-:W-:Y:S04]  /*2e30*/  STG.E.U16 [R12.64], R5 ;  /* 0x000000050c007986 */ /* 0x000fe8000c101524 */
[----:B------:R-:W-:Y:S04]  /*2e40*/  STG.E.U16 [R14.64], R0 ;  /* 0x000000000e007986 */ /* 0x000fe8000c101524 */
[----:B------:R-:W-:Y:S01]  /*2e50*/  STG.E.U16 [R16.64], R2 ;  /* 0x0000000210007986 */ /* 0x000fe2000c101524 */
[----:B------:R-:W-:Y:S05]  /*2e60*/  EXIT ;  /* 0x000000000000794d */ /* 0x000fea0003800000 */
.L_x_166:
[----:B------:R-:W-:Y:S01]  /*2e70*/  MOV R2, 0x0 ;  /* 0x0000000000027802 */ /* 0x000fe20000000f00 */
[----:B------:R-:W-:Y:S01]  /*2e80*/  IMAD.MOV.U32 R4, RZ, RZ, c[0x4][0x178] ;  /* 0x01005e00ff047624 */ /* 0x000fe200078e00ff */
[----:B------:R-:W-:Y:S01]  /*2e90*/  MOV R5, c[0x4][0x17c] ;  /* 0x01005f0000057a02 */ /* 0x000fe20000000f00 */
[----:B------:R-:W-:-:S02]  /*2ea0*/  IMAD.MOV.U32 R6, RZ, RZ, c[0x4][0x180] ;  /* 0x01006000ff067624 */ /* 0x000fc400078e00ff */
[----:B------:R-:W-:Y:S01]  /*2eb0*/  IMAD.MOV.U32 R7, RZ, RZ, c[0x4][0x184] ;  /* 0x01006100ff077624 */ /* 0x000fe200078e00ff */
[----:B------:R-:W0:Y:S01]  /*2ec0*/  LDC.64 R2, c[0x4][R2] ;  /* 0x0100000002027b82 */ /* 0x000e220000000a00 */
[----:B------:R-:W-:Y:S02]  /*2ed0*/  IMAD.MOV.U32 R8, RZ, RZ, 0x219 ;  /* 0x00000219ff087424 */ /* 0x000fe400078e00ff */
[----:B------:R-:W-:Y:S02]  /*2ee0*/  IMAD.MOV.U32 R10, RZ, RZ, c[0x4][0x88] ;  /* 0x01002200ff0a7624 */ /* 0x000fe400078e00ff */
[----:B------:R-:W-:Y:S02]  /*2ef0*/  IMAD.MOV.U32 R11, RZ, RZ, c[0x4][0x8c] ;  /* 0x01002300ff0b7624 */ /* 0x000fe400078e00ff */
[----:B------:R-:W-:Y:S02]  /*2f00*/  IMAD.MOV.U32 R12, RZ, RZ, 0x1 ;  /* 0x00000001ff0c7424 */ /* 0x000fe400078e00ff */
[----:B------:R-:W-:-:S02]  /*2f10*/  IMAD.MOV.U32 R13, RZ, RZ, RZ ;  /* 0x000000ffff0d7224 */ /* 0x000fc400078e00ff */
[----:B------:R-:W-:Y:S01]  /*2f20*/  LEPC R14 ;  /* 0x00000000000e734e */ /* 0x000fe20000000000 */
[----:B------:R-:W-:-:S02]  /*2f30*/  MOV R9, 0x2fa0 ;  /* 0x00002fa000097802 */ /* 0x000fc40000000f00 */
[----:B------:R-:W-:Y:S02]  /*2f40*/  MOV R20, 0x2f20 ;  /* 0x00002f2000147802 */ /* 0x000fe40000000f00 */
[----:B------:R-:W-:Y:S02]  /*2f50*/  MOV R21, 0x0 ;  /* 0x0000000000157802 */ /* 0x000fe40000000f00 */
[----:B------:R-:W-:Y:S02]  /*2f60*/  MOV R0, 0x0 ;  /* 0x0000000000007802 */ /* 0x000fe40000000f00 */
[----:B------:R-:W-:-:S04]  /*2f70*/  IADD3 R20, P0, P1, -R20, R9, R14 ;  /* 0x0000000914147210 */ /* 0x000fc8000791e10e */
[----:B------:R-:W-:-:S04]  /*2f80*/  IADD3.X R21, ~R0, R21, R15, P0, P1 ;  /* 0x0000001500157210 */ /* 0x000fc800007e250f */
[----:B0-----:R-:W-:Y:S05]  /*2f90*/  CALL.ABS.NOINC R2 ;  /* 0x0000000002007343 */ /* 0x001fea0003c00000 */
[----:B------:R-:W-:Y:S05]  /*2fa0*/  EXIT ;  /* 0x000000000000794d */ /* 0x000fea0003800000 */
.L_x_167:
[----:B------:R-:W-:Y:S01]  /*2fb0*/  IMAD.MOV.U32 R10, RZ, RZ, -0x800001 ;  /* 0xff7fffffff0a7424 */ /* 0x000fe200078e00ff */
[----:B------:R-:W-:Y:S01]  /*2fc0*/  MOV R8, 0x3010 ;  /* 0x0000301000087802 */ /* 0x000fe20000000f00 */
[----:B------:R-:W-:Y:S02]  /*2fd0*/  IMAD.MOV.U32 R11, RZ, RZ, 0x10 ;  /* 0x00000010ff0b7424 */ /* 0x000fe400078e00ff */
[----:B------:R-:W-:Y:S02]  /*2fe0*/  IMAD.MOV.U32 R0, RZ, RZ, 0x1f ;  /* 0x0000001fff007424 */ /* 0x000fe400078e00ff */
[----:B------:R-:W-:Y:S02]  /*2ff0*/  IMAD.MOV.U32 R13, RZ, RZ, -0x1 ;  /* 0xffffffffff0d7424 */ /* 0x000fe400078e00ff */
[----:B------:R-:W-:Y:S05]  /*3000*/  CALL.REL.NOINC `($__internal_4_$__cuda_sm70_shflsync_bfly_p) ;  /* 0x000001b000007944 */ /* 0x000fea0003c00000 */
[----:B01----:R-:W-:Y:S05]  /*3010*/  BRA `(.L_x_197) ;  /* 0xffffd67000007947 */ /* 0x003fea000383ffff */
.L_x_168:
[----:B------:R-:W-:Y:S01]  /*3020*/  HFMA2.MMA R0, -RZ, RZ, 0, 1.847743988037109375e-06 ;  /* 0x0000001fff007435 */ /* 0x000fe200000001ff */
[----:B------:R-:W-:Y:S01]  /*3030*/  IMAD.MOV.U32 R10, RZ, RZ, R15 ;  /* 0x000000ffff0a7224 */ /* 0x000fe200078e000f */
[----:B------:R-:W-:Y:S01]  /*3040*/  MOV R8, 0x3080 ;  /* 0x0000308000087802 */ /* 0x000fe20000000f00 */
[----:B------:R-:W-:Y:S02]  /*3050*/  IMAD.MOV.U32 R11, RZ, RZ, 0x8 ;  /* 0x00000008ff0b7424 */ /* 0x000fe400078e00ff */
[----:B------:R-:W-:-:S02]  /*3060*/  IMAD.MOV.U32 R13, RZ, RZ, -0x1 ;  /* 0xffffffffff0d7424 */ /* 0x000fc400078e00ff */
[----:B------:R-:W-:Y:S05]  /*3070*/  CALL.REL.NOINC `($__internal_4_$__cuda_sm70_shflsync_bfly_p) ;  /* 0x0000014000007944 */ /* 0x000fea0003c00000 */
[----:B01----:R-:W-:Y:S01]  /*3080*/  FMNMX.FTZ R10, R15, R0, !PT ;  /* 0x000000000f0a7209 */ /* 0x003fe20007810000 */
[----:B------:R-:W-:Y:S01]  /*3090*/  IMAD.MOV.U32 R11, RZ, RZ, 0x4 ;  /* 0x00000004ff0b7424 */ /* 0x000fe200078e00ff */
[----:B------:R-:W-:Y:S01]  /*30a0*/  MOV R8, 0x30e0 ;  /* 0x000030e000087802 */ /* 0x000fe20000000f00 */
[----:B------:R-:W-:-:S02]  /*30b0*/  IMAD.MOV.U32 R0, RZ, RZ, 0x1f ;  /* 0x0000001fff007424 */ /* 0x000fc400078e00ff */
[----:B------:R-:W-:Y:S02]  /*30c0*/  IMAD.MOV.U32 R13, RZ, RZ, -0x1 ;  /* 0xffffffffff0d7424 */ /* 0x000fe400078e00ff */
[----:B------:R-:W-:Y:S05]  /*30d0*/  CALL.REL.NOINC `($__internal_4_$__cuda_sm70_shflsync_bfly_p) ;  /* 0x000000e000007944 */ /* 0x000fea0003c00000 */
[----:B01----:R-:W-:Y:S01]  /*30e0*/  FMNMX.FTZ R10, R10, R0, !PT ;  /* 0x000000000a0a7209 */ /* 0x003fe20007810000 */
[----:B------:R-:W-:Y:S01]  /*30f0*/  IMAD.MOV.U32 R11, RZ, RZ, 0x2 ;  /* 0x00000002ff0b7424 */ /* 0x000fe200078e00ff */
[----:B------:R-:W-:Y:S01]  /*3100*/  MOV R8, 0x3140 ;  /* 0x0000314000087802 */ /* 0x000fe20000000f00 */
[----:B------:R-:W-:Y:S02]  /*3110*/  IMAD.MOV.U32 R0, RZ, RZ, 0x1f ;  /* 0x0000001fff007424 */ /* 0x000fe400078e00ff */
[----:B------:R-:W-:Y:S02]  /*3120*/  IMAD.MOV.U32 R13, RZ, RZ, -0x1 ;  /* 0xffffffffff0d7424 */ /* 0x000fe400078e00ff */
[----:B------:R-:W-:Y:S05]  /*3130*/  CALL.REL.NOINC `($__internal_4_$__cuda_sm70_shflsync_bfly_p) ;  /* 0x0000008000007944 */ /* 0x000fea0003c00000 */
[----:B01----:R-:W-:Y:S01]  /*3140*/  FMNMX.FTZ R10, R10, R0, !PT ;  /* 0x000000000a0a7209 */ /* 0x003fe20007810000 */
[----:B------:R-:W-:Y:S01]  /*3150*/  IMAD.MOV.U32 R11, RZ, RZ, 0x1 ;  /* 0x00000001ff0b7424 */ /* 0x000fe200078e00ff */
[----:B------:R-:W-:Y:S01]  /*3160*/  MOV R8, 0x31a0 ;  /* 0x000031a000087802 */ /* 0x000fe20000000f00 */
[----:B------:R-:W-:Y:S02]  /*3170*/  IMAD.MOV.U32 R0, RZ, RZ, 0x1f ;  /* 0x0000001fff007424 */ /* 0x000fe400078e00ff */
[----:B------:R-:W-:-:S02]  /*3180*/  IMAD.MOV.U32 R13, RZ, RZ, -0x1 ;  /* 0xffffffffff0d7424 */ /* 0x000fc400078e00ff */
[----:B------:R-:W-:Y:S05]  /*3190*/  CALL.REL.NOINC `($__internal_4_$__cuda_sm70_shflsync_bfly_p) ;  /* 0x0000002000007944 */ /* 0x000fea0003c00000 */
[----:B01----:R-:W-:Y:S01]  /*31a0*/  IMAD.MOV.U32 R11, RZ, RZ, R0 ;  /* 0x000000ffff0b7224 */ /* 0x003fe200078e0000 */
[----:B------:R-:W-:Y:S05]  /*31b0*/  BRA `(.L_x_198) ;  /* 0xffffd57000007947 */ /* 0x000fea000383ffff */
        .weak           $__internal_4_$__cuda_sm70_shflsync_bfly_p
        .type           $__internal_4_$__cuda_sm70_shflsync_bfly_p,@function
        .size           $__internal_4_$__cuda_sm70_shflsync_bfly_p,(.L_x_23171 - $__internal_4_$__cuda_sm70_shflsync_bfly_p)
$__internal_4_$__cuda_sm70_shflsync_bfly_p:
[----:B------:R-:W-:Y:S01]  /*31c0*/  IMAD.MOV.U32 R9, RZ, RZ, 0x0 ;  /* 0x00000000ff097424 */ /* 0x000fe200078e00ff */
[----:B------:R-:W-:Y:S04]  /*31d0*/  WARPSYNC R13 ;  /* 0x0000000d00007348 */ /* 0x000fe80003800000 */
[----:B------:R0:W1:Y:S01]  /*31e0*/  SHFL.BFLY PT, R0, R10, R11, R0 ;  /* 0x0c00000b0a007389 */ /* 0x00006200000e0000 */
[----:B------:R-:W-:Y:S05]  /*31f0*/  RET.REL.NODEC R8 `(_ZN4vllm25paged_attention_v1_kernelI13__nv_bfloat16hLi112ELi32ELi128ELNS_18Fp8KVCacheDataTypeE2ELb0EEEvPT_PKS3_PKT0_S9_ifPKiSB_iPKfiiiSD_SD_iiiii) ;  /* 0xffffce0008007950 */ /* 0x000fea0003c3ffff */
.L_x_199:
        /* <DEDUP_REMOVED lines=16> */
.L_x_23171:


//--------------------- .text._ZN4vllm25paged_attention_v1_kernelI13__nv_bfloat16hLi96ELi32ELi128ELNS_18Fp8KVCacheDataTypeE2ELb0EEEvPT_PKS3_PKT0_S9_ifPKiSB_iPKfiiiSD_SD_iiiii --------------------------
	.section	.text._ZN4vllm25paged_attention_v1_kernelI13__nv_bfloat16hLi96ELi32ELi128ELNS_18Fp8KVCacheDataTypeE2ELb0EEEvPT_PKS3_PKT0_S9_ifPKiSB_iPKfiiiSD_SD_iiiii,"ax",@progbits
	.sectioninfo	@"SHI_REGISTERS=32"
	.align	128
        .global         _ZN4vllm25paged_attention_v1_kernelI13__nv_bfloat16hLi96ELi32ELi128ELNS_18Fp8KVCacheDataTypeE2ELb0EEEvPT_PKS3_PKT0_S9_ifPKiSB_iPKfiiiSD_SD_iiiii
        .type           _ZN4vllm25paged_attention_v1_kernelI13__nv_bfloat16hLi96ELi32ELi128ELNS_18Fp8KVCacheDataTypeE2ELb0EEEvPT_PKS3_PKT0_S9_ifPKiSB_iPKfiiiSD_SD_iiiii,@function
        .size           _ZN4vllm25paged_attention_v1_kernelI13__nv_bfloat16hLi96ELi32ELi128ELNS_18Fp8KVCacheDataTypeE2ELb0EEEvPT_PKS3_PKT0_S9_ifPKiSB_iPKfiiiSD_SD_iiiii,(.L_x_23172 - _ZN4vllm25paged_attention_v1_kernelI13__nv_bfloat16hLi96ELi32ELi128ELNS_18Fp8KVCacheDataTypeE2ELb0EEEvPT_PKS3_PKT0_S9_ifPKiSB_iPKfiiiSD_SD_iiiii)
        .other          _ZN4vllm25paged_attention_v1_kernelI13__nv_bfloat16hLi96ELi32ELi128ELNS_18Fp8KVCacheDataTypeE2ELb0EEEvPT_PKS3_PKT0_S9_ifPKiSB_iPKfiiiSD_SD_iiiii,@"STO_CUDA_ENTRY STV_DEFAULT"
_ZN4vllm25paged_attention_v1_kernelI13__nv_bfloat16hLi96ELi32ELi128ELNS_18Fp8KVCacheDataTypeE2ELb0EEEvPT_PKS3_PKT0_S9_ifPKiSB_iPKfiiiSD_SD_iiiii:
.text._ZN4vllm25paged_attention_v1_kernelI13__nv_bfloat16hLi96ELi32ELi128ELNS_18Fp8KVCacheDataTypeE2ELb0EEEvPT_PKS3_PKT0_S9_ifPKiSB_iPKfiiiSD_SD_iiiii:
        /* <DEDUP_REMOVED lines=44> */
[----:B------:R-:W-:-:S03]  /*02c0*/  IMAD.X R21, RZ, RZ, R21, P1 ;  /* 0x000000ffff157224 */ /* 0x000fc600008e0615 */
.L_x_204:
[----:B------:R-:W-:Y:S01]  /*02d0*/  MOV R8, R20 ;  /* 0x0000001400087202 */ /* 0x000fe20000000f00 */
        /* <DEDUP_REMOVED lines=14> */
.L_x_203:
[----:B------:R-:W-:Y:S05]  /*03c0*/  BSYNC B1 ;  /* 0x0000000000017941 */ /* 0x000fea0003800000 */
.L_x_202:
        /* <DEDUP_REMOVED lines=10> */
.L_x_205:
        /* <DEDUP_REMOVED lines=28> */
.L_x_201:
[----:B------:R-:W-:Y:S05]  /*0630*/  BSYNC B0 ;  /* 0x0000000000007941 */ /* 0x000fea0003800000 */
.L_x_200:
[----:B------:R-:W-:Y:S01]  /*0640*/  BAR.SYNC.DEFER_BLOCKING 0x0 ;  /* 0x0000000000007b1d */ /* 0x000fe20000010000 */
[----:B------:R-:W-:-:S13]  /*0650*/  ISETP.GE.AND P0, PT, R4, R2, PT ;  /* 0x000000020400720c */ /* 0x000fda0003f06270 */
[----:B------:R-:W-:Y:S05]  /*0660*/  @!P0 BRA `(.L_x_206) ;  /* 0x0000264000008947 */ /* 0x000fea0003800000 */
[----:B------:R-:W-:Y:S05]  /*0670*/  BRA.DIV ~URZ, `(.L_x_207) ;  /* 0x000027727f007947 */ /* 0x000fea000b800000 */
[----:B------:R-:W-:-:S05]  /*0680*/  IMAD.MOV.U32 R0, RZ, RZ, -0x800001 ;  /* 0xff7fffffff007424 */ /* 0x000fca00078e00ff */
.L_x_237:
[----:B------:R-:W-:Y:S02]  /*0690*/  FMNMX.FTZ R15, R0, -3.40282346638528859812e+38, !PT ;  /* 0xff7fffff000f7809 */ /* 0x000fe40007810000 */
[----:B------:R-:W-:Y:S01]  /*06a0*/  MOV R2, 0xff7fffff ;  /* 0xff7fffff00027802 */ /* 0x000fe20000000f00 */
        /* <DEDUP_REMOVED lines=8> */
.L_x_238:
        /* <DEDUP_REMOVED lines=28> */
.L_x_213:
        /* <DEDUP_REMOVED lines=11> */
.L_x_212:
[----:B------:R-:W-:Y:S05]  /*09a0*/  BSYNC B1 ;  /* 0x0000000000017941 */ /* 0x000fea0003800000 */
.L_x_211:
        /* <DEDUP_REMOVED lines=10> */
.L_x_216:
        /* <DEDUP_REMOVED lines=100> */
.L_x_215:
[----:B------:R-:W-:Y:S05]  /*1090*/  BSYNC B1 ;  /* 0x0000000000017941 */ /* 0x000fea0003800000 */
.L_x_214:
[----:B------:R-:W-:Y:S01]  /*10a0*/  IADD3 R2, R6, -R9, RZ ;  /* 0x8000000906027210 */ /* 0x000fe20007ffe0ff */
[----:B------:R-:W-:Y:S03]  /*10b0*/  BSSY B1, `(.L_x_217) ;  /* 0x0000036000017945 */ /* 0x000fe60003800000 */
        /* <DEDUP_REMOVED lines=53> */
.L_x_218:
[----:B------:R-:W-:Y:S05]  /*1410*/  BSYNC B1 ;  /* 0x0000000000017941 */ /* 0x000fea0003800000 */
.L_x_217:
        /* <DEDUP_REMOVED lines=26> */
.L_x_210:
[----:B------:R-:W-:Y:S05]  /*15c0*/  BSYNC B0 ;  /* 0x0000000000007941 */ /* 0x000fea0003800000 */
.L_x_209:
        /* <DEDUP_REMOVED lines=36> */
.L_x_223:
        /* <DEDUP_REMOVED lines=8> */
.L_x_222:
[----:B------:R-:W-:Y:S05]  /*1890*/  BSYNC B1 ;  /* 0x0000000000017941 */ /* 0x000fea0003800000 */
.L_x_221:
        /* <DEDUP_REMOVED lines=10> */
.L_x_226:
        /* <DEDUP_REMOVED lines=52> */
.L_x_225:
[----:B------:R-:W-:Y:S05]  /*1c80*/  BSYNC B1 ;  /* 0x0000000000017941 */ /* 0x000fea0003800000 */
.L_x_224:
        /* <DEDUP_REMOVED lines=31> */
.L_x_228:
[----:B------:R-:W-:Y:S05]  /*1e80*/  BSYNC B1 ;  /* 0x0000000000017941 */ /* 0x000fea0003800000 */
.L_x_227:
        /* <DEDUP_REMOVED lines=14> */
.L_x_220:
[----:B------:R-:W-:Y:S05]  /*1f70*/  BSYNC B0 ;  /* 0x0000000000007941 */ /* 0x000fea0003800000 */
.L_x_219:
[----:B------:R-:W-:Y:S01]  /*1f80*/  BAR.SYNC.DEFER_BLOCKING 0x0 ;  /* 0x0000000000007b1d */ /* 0x000fe20000010000 */
[----:B0-----:R-:W-:Y:S01]  /*1f90*/  LOP3.LUT R2, R3, 0x3, RZ, 0xc0, !PT ;  /* 0x0000000303027812 */ /* 0x001fe200078ec0ff */
[----:B------:R-:W-:Y:S01]  /*1fa0*/  HFMA2.MMA R23, -RZ, RZ, 0, 0 ;  /* 0x00000000ff177435 */ /* 0x000fe200000001ff */
[----:B------:R-:W-:Y:S01]  /*1fb0*/  SHF.R.S32.HI R0, RZ, 0x1f, R3 ;  /* 0x0000001fff007819 */ /* 0x000fe20000011403 */
[----:B------:R-:W-:Y:S01]  /*1fc0*/  CS2R R12, SRZ ;  /* 0x00000000000c7805 */ /* 0x000fe2000001ff00 */
[----:B------:R-:W-:Y:S01]  /*1fd0*/  ISETP.NE.AND P0, PT, R2, RZ, PT ;  /* 0x000000ff0200720c */ /* 0x000fe20003f05270 */
[----:B------:R-:W-:Y:S01]  /*1fe0*/  BSSY B0, `(.L_x_229) ;  /* 0x0000020000007945 */ /* 0x000fe20003800000 */
[C---:B------:R-:W-:Y:S01]  /*1ff0*/  LOP3.LUT R2, R7.reuse, 0xffffffc0, RZ, 0xc0, !PT ;  /* 0xffffffc007027812 */ /* 0x040fe200078ec0ff */
[----:B------:R-:W-:Y:S01]  /*2000*/  IMAD.MOV.U32 R25, RZ, RZ, RZ ;  /* 0x000000ffff197224 */ /* 0x000fe200078e00ff */
[----:B------:R-:W-:Y:S01]  /*2010*/  LEA.HI R3, R0, R3, RZ, 0x2 ;  /* 0x0000000300037211 */ /* 0x000fe200078f10ff */
[----:B------:R-:W-:Y:S01]  /*2020*/  CS2R R20, SRZ ;  /* 0x0000000000147805 */ /* 0x000fe2000001ff00 */
[----:B------:R-:W-:Y:S01]  /*2030*/  ISETP.NE.OR P5, PT, R2, 0x40, P0 ;  /* 0x000000400200780c */ /* 0x000fe200007a5670 */
[----:B------:R-:W-:Y:S01]  /*2040*/  IMAD.MOV.U32 R2, RZ, RZ, RZ ;  /* 0x000000ffff027224 */ /* 0x000fe200078e00ff */
[C---:B------:R-:W-:Y:S01]  /*2050*/  LOP3.LUT R6, R7.reuse, 0xffffffe0, RZ, 0xc0, !PT ;  /* 0xffffffe007067812 */ /* 0x040fe200078ec0ff */
[----:B------:R-:W-:Y:S01]  /*2060*/  CS2R R18, SRZ ;  /* 0x0000000000127805 */ /* 0x000fe2000001ff00 */
[----:B------:R-:W-:Y:S01]  /*2070*/  SHF.R.S32.HI R3, RZ, 0x2, R3 ;  /* 0x00000002ff037819 */ /* 0x000fe20000011403 */
[----:B------:R-:W-:Y:S01]  /*2080*/  IMAD.MOV.U32 R0, RZ, RZ, RZ ;  /* 0x000000ffff007224 */ /* 0x000fe200078e00ff */
[C---:B------:R-:W-:Y:S01]  /*2090*/  IADD3 R8, R7.reuse, 0x1f, RZ ;  /* 0x0000001f07087810 */ /* 0x040fe20007ffe0ff */
        /* <DEDUP_REMOVED lines=20> */
.L_x_230:
[----:B------:R-:W-:Y:S05]  /*21e0*/  BSYNC B0 ;  /* 0x0000000000007941 */ /* 0x000fea0003800000 */
.L_x_229:
        /* <DEDUP_REMOVED lines=10> */
[----:B------:R-:W0:Y:S04]  /*2290*/  LDS R22, [R4.X4+0x200] ;  /* 0x0002000004167984 */ /* 0x000e280000004800 */
[----:B------:R-:W0:Y:S04]  /*22a0*/  LDS R27, [R4.X4+0x220] ;  /* 0x00022000041b7984 */ /* 0x000e280000004800 */
[----:B------:R-:W0:Y:S02]  /*22b0*/  LDS R24, [R4.X4+0x240] ;  /* 0x0002400004187984 */ /* 0x000e240000004800 */
[----:B01----:R-:W-:-:S02]  /*22c0*/  FADD.FTZ R6, R6, R9 ;  /* 0x0000000906067221 */ /* 0x003fc40000010000 */
[----:B------:R-:W0:Y:S01]  /*22d0*/  LDS R9, [R4.X4+0x180] ;  /* 0x0001800004097984 */ /* 0x000e220000004800 */
[----:B--2---:R-:W-:-:S03]  /*22e0*/  FADD.FTZ R7, R7, R8 ;  /* 0x0000000807077221 */ /* 0x004fc60000010000 */
[----:B------:R-:W1:Y:S01]  /*22f0*/  LDS R8, [R4.X4+0x140] ;  /* 0x0001400004087984 */ /* 0x000e620000004800 */
[----:B---3--:R-:W-:Y:S02]  /*2300*/  FADD.FTZ R12, R12, R11 ;  /* 0x0000000b0c0c7221 */ /* 0x008fe40000010000 */
[----:B----4-:R-:W-:Y:S02]  /*2310*/  FADD.FTZ R25, R25, R10 ;  /* 0x0000000a19197221 */ /* 0x010fe40000010000 */
[----:B-----5:R-:W-:Y:S02]  /*2320*/  FADD.FTZ R20, R20, R15 ;  /* 0x0000000f14147221 */ /* 0x020fe40000010000 */
[----:B------:R-:W-:Y:S02]  /*2330*/  FADD.FTZ R23, R23, R14 ;  /* 0x0000000e17177221 */ /* 0x000fe40000010000 */
[----:B------:R-:W-:Y:S02]  /*2340*/  FADD.FTZ R18, R18, R17 ;  /* 0x0000001112127221 */ /* 0x000fe40000010000 */
[----:B------:R-:W-:-:S02]  /*2350*/  FADD.FTZ R21, R21, R22 ;  /* 0x0000001615157221 */ /* 0x000fc40000010000 */
[----:B------:R-:W-:Y:S02]  /*2360*/  FADD.FTZ R0, R0, R27 ;  /* 0x0000001b00007221 */ /* 0x000fe40000010000 */
[----:B------:R-:W-:Y:S02]  /*2370*/  FADD.FTZ R19, R19, R24 ;  /* 0x0000001813137221 */ /* 0x000fe40000010000 */
[----:B0-----:R-:W-:Y:S02]  /*2380*/  FADD.FTZ R2, R2, R9 ;  /* 0x0000000902027221 */ /* 0x001fe40000010000 */
[----:B-1----:R-:W-:Y:S02]  /*2390*/  FADD.FTZ R13, R13, R8 ;  /* 0x000000080d0d7221 */ /* 0x002fe40000010000 */
.L_x_232:
[----:B------:R-:W-:Y:S05]  /*23a0*/  BSYNC B0 ;  /* 0x0000000000007941 */ /* 0x000fea0003800000 */
.L_x_231:
        /* <DEDUP_REMOVED lines=14> */
[----:B------:R1:W-:Y:S02]  /*2490*/  STS [R4.X4+0xc0], R19 ;  /* 0x0000c01304007388 */ /* 0x0003e40000004800 */
.L_x_234:
[----:B------:R-:W-:Y:S05]  /*24a0*/  BSYNC B0 ;  /* 0x0000000000007941 */ /* 0x000fea0003800000 */
.L_x_233:
        /* <DEDUP_REMOVED lines=10> */
[----:B------:R-:W1:Y:S04]  /*2550*/  @!P0 LDS R17, [R4.X4+0x1e0] ;  /* 0x0001e00004118984 */ /* 0x000e680000004800 */
[----:B------:R-:W1:Y:S04]  /*2560*/  @!P0 LDS R24, [R4.X4+0x200] ;  /* 0x0002000004188984 */ /* 0x000e680000004800 */
[----:B------:R-:W1:Y:S02]  /*2570*/  @!P0 LDS R27, [R4.X4+0x220] ;  /* 0x00022000041b8984 */ /* 0x000e640000004800 */
[----:B012---:R-:W-:-:S02]  /*2580*/  FADD.FTZ R6, R6, R9 ;  /* 0x0000000906067221 */ /* 0x007fc40000010000 */
[----:B------:R-:W0:Y:S01]  /*2590*/  @!P0 LDS R26, [R4.X4+0x240] ;  /* 0x00024000041a8984 */ /* 0x000e220000004800 */
[----:B---3--:R-:W-:-:S03]  /*25a0*/  FADD.FTZ R7, R7, R8 ;  /* 0x0000000807077221 */ /* 0x008fc60000010000 */
[----:B------:R-:W1:Y:S01]  /*25b0*/  LDS R9, [R4.X4+0x180] ;  /* 0x0001800004097984 */ /* 0x000e620000004800 */
[----:B----4-:R-:W-:Y:S02]  /*25c0*/  FADD.FTZ R12, R12, R11 ;  /* 0x0000000b0c0c7221 */ /* 0x010fe40000010000 */
[----:B-----5:R-:W-:Y:S02]  /*25d0*/  FADD.FTZ R13, R13, R10 ;  /* 0x0000000a0d0d7221 */ /* 0x020fe40000010000 */
[----:B------:R-:W-:Y:S02]  /*25e0*/  FADD.FTZ R25, R25, R14 ;  /* 0x0000000e19197221 */ /* 0x000fe40000010000 */
[----:B------:R-:W-:Y:S02]  /*25f0*/  FADD.FTZ R20, R20, R15 ;  /* 0x0000000f14147221 */ /* 0x000fe40000010000 */
[----:B------:R-:W-:Y:S02]  /*2600*/  FADD.FTZ R23, R23, R22 ;  /* 0x0000001617177221 */ /* 0x000fe40000010000 */
[----:B------:R-:W-:-:S02]  /*2610*/  @!P0 FADD.FTZ R18, R18, R17 ;  /* 0x0000001112128221 */ /* 0x000fc40000010000 */
[----:B------:R-:W-:Y:S02]  /*2620*/  @!P0 FADD.FTZ R21, R21, R24 ;  /* 0x0000001815158221 */ /* 0x000fe40000010000 */
[----:B------:R-:W-:Y:S02]  /*2630*/  @!P0 FADD.FTZ R0, R0, R27 ;  /* 0x0000001b00008221 */ /* 0x000fe40000010000 */
[----:B0-----:R-:W-:Y:S02]  /*2640*/  @!P0 FADD.FTZ R19, R19, R26 ;  /* 0x0000001a13138221 */ /* 0x001fe40000010000 */
[----:B-1----:R-:W-:Y:S02]  /*2650*/  FADD.FTZ R2, R2, R9 ;  /* 0x0000000902027221 */ /* 0x002fe40000010000 */
.L_x_236:
[----:B------:R-:W-:Y:S05]  /*2660*/  BSYNC B0 ;  /* 0x0000000000007941 */ /* 0x000fea0003800000 */
.L_x_235:
        /* <DEDUP_REMOVED lines=14> */
[C---:B------:R-:W-:Y:S02]  /*2750*/  IADD3 R5, P0, R3.reuse, R17, RZ ;  /* 0x0000001103057210 */ /* 0x040fe40007f1e0ff */
[C---:B------:R-:W-:Y:S02]  /*2760*/  IADD3 R16, R3.reuse, 0x8, RZ ;  /* 0x0000000803107810 */ /* 0x040fe40007ffe0ff */
[----:B------:R-:W-:Y:S02]  /*2770*/  LEA.HI.X.SX32 R10, R3, R24, 0x1, P0 ;  /* 0x00000018030a7211 */ /* 0x000fe400000f0eff */
[----:B01----:R-:W-:Y:S02]  /*2780*/  LEA R4, P0, R5, c[0x0][0x160], 0x1 ;  /* 0x0000580005047a11 */ /* 0x003fe400078008ff */
[----:B------:R-:W-:Y:S02]  /*2790*/  IADD3 R8, R3, 0x10, RZ ;  /* 0x0000001003087810 */ /* 0x000fe40007ffe0ff */
[----:B------:R-:W-:-:S02]  /*27a0*/  LEA.HI.X R5, R5, c[0x0][0x164], R10, 0x1, P0 ;  /* 0x0000590005057a11 */ /* 0x000fc400000f0c0a */
[CC--:B------:R-:W-:Y:S02]  /*27b0*/  IADD3 R9, P0, R16.reuse, R17.reuse, RZ ;  /* 0x0000001110097210 */ /* 0x0c0fe40007f1e0ff */
[----:B------:R-:W-:Y:S02]  /*27c0*/  IADD3 R10, R3, 0x18, RZ ;  /* 0x00000018030a7810 */ /* 0x000fe40007ffe0ff */
[----:B------:R-:W-:Y:S02]  /*27d0*/  F2FP.BF16.PACK_AB R14, R7, R6 ;  /* 0x00000006070e723e */ /* 0x000fe400000010ff */
[----:B------:R-:W-:Y:S02]  /*27e0*/  LEA.HI.X.SX32 R16, R16, R24, 0x1, P0 ;  /* 0x0000001810107211 */ /* 0x000fe400000f0eff */
[----:B------:R-:W-:Y:S02]  /*27f0*/  LEA R6, P0, R9, c[0x0][0x160], 0x1 ;  /* 0x0000580009067a11 */ /* 0x000fe400078008ff */
[----:B------:R-:W-:-:S02]  /*2800*/  IADD3 R11, P1, R8, R17, RZ ;  /* 0x00000011080b7210 */ /* 0x000fc40007f3e0ff */
[----:B------:R-:W-:Y:S02]  /*2810*/  IADD3 R15, P2, R10, R17, RZ ;  /* 0x000000110a0f7210 */ /* 0x000fe40007f5e0ff */
[--C-:B------:R-:W-:Y:S02]  /*2820*/  LEA.HI.X R7, R9, c[0x0][0x164], R16.reuse, 0x1, P0 ;  /* 0x0000590009077a11 */ /* 0x100fe400000f0c10 */
[-C--:B------:R-:W-:Y:S02]  /*2830*/  LEA.HI.X.SX32 R26, R8, R24.reuse, 0x1, P1 ;  /* 0x00000018081a7211 */ /* 0x080fe400008f0eff */
[----:B------:R-:W-:Y:S02]  /*2840*/  PRMT R16, R14, 0x7610, R16 ;  /* 0x000076100e107816 */ /* 0x000fe40000000010 */
[----:B------:R-:W-:Y:S02]  /*2850*/  LEA R8, P1, R11, c[0x0][0x160], 0x1 ;  /* 0x000058000b087a11 */ /* 0x000fe400078208ff */
[----:B------:R-:W-:Y:S01]  /*2860*/  LEA.HI.X.SX32 R22, R10, R24, 0x1, P2 ;  /* 0x000000180a167211 */ /* 0x000fe200010f0eff */
[----:B------:R0:W-:Y:S01]  /*2870*/  STG.E.U16 [R4.64], R16 ;  /* 0x0000001004007986 */ /* 0x0001e2000c101524 */
[----:B------:R-:W-:-:S02]  /*2880*/  LEA R10, P2, R15, c[0x0][0x160], 0x1 ;  /* 0x000058000f0a7a11 */ /* 0x000fc400078408ff */
[----:B------:R-:W-:Y:S02]  /*2890*/  F2FP.BF16.PACK_AB R12, R13, R12 ;  /* 0x0000000c0d0c723e */ /* 0x000fe400000010ff */
[----:B------:R-:W-:Y:S02]  /*28a0*/  PRMT R13, R14, 0x7632, R13 ;  /* 0x000076320e0d7816 */ /* 0x000fe4000000000d */
[----:B------:R-:W-:Y:S02]  /*28b0*/  LEA.HI.X R9, R11, c[0x0][0x164], R26, 0x1, P1 ;  /* 0x000059000b097a11 */ /* 0x000fe400008f0c1a */
[----:B------:R-:W-:Y:S01]  /*28c0*/  LEA.HI.X R11, R15, c[0x0][0x164], R22, 0x1, P2 ;  /* 0x000059000f0b7a11 */ /* 0x000fe200010f0c16 */
[----:B------:R1:W-:Y:S01]  /*28d0*/  STG.E.U16 [R6.64], R13 ;  /* 0x0000000d06007986 */ /* 0x0003e2000c101524 */
[C---:B------:R-:W-:Y:S02]  /*28e0*/  IADD3 R15, R3.reuse, 0x20, RZ ;  /* 0x00000020030f7810 */ /* 0x040fe40007ffe0ff */
[----:B0-----:R-:W-:-:S02]  /*28f0*/  IADD3 R16, R3, 0x48, RZ ;  /* 0x0000004803107810 */ /* 0x001fc40007ffe0ff */
[C---:B------:R-:W-:Y:S02]  /*2900*/  PRMT R5, R12.reuse, 0x7610, R5 ;  /* 0x000076100c057816 */ /* 0x040fe40000000005 */
[----:B------:R-:W-:Y:S02]  /*2910*/  PRMT R28, R12, 0x7632, R28 ;  /* 0x000076320c1c7816 */ /* 0x000fe4000000001c */
[C---:B------:R-:W-:Y:S01]  /*2920*/  IADD3 R12, R3.reuse, 0x28, RZ ;  /* 0x00000028030c7810 */ /* 0x040fe20007ffe0ff */
[----:B------:R0:W-:Y:S01]  /*2930*/  STG.E.U16 [R8.64], R5 ;  /* 0x0000000508007986 */ /* 0x0001e2000c101524 */
[C---:B------:R-:W-:Y:S02]  /*2940*/  IADD3 R27, R3.reuse, 0x30, RZ ;  /* 0x00000030031b7810 */ /* 0x040fe40007ffe0ff */
[C---:B------:R-:W-:Y:S01]  /*2950*/  IADD3 R26, R3.reuse, 0x38, RZ ;  /* 0x00000038031a7810 */ /* 0x040fe20007ffe0ff */
[----:B------:R2:W-:Y:S01]  /*2960*/  STG.E.U16 [R10.64], R28 ;  /* 0x0000001c0a007986 */ /* 0x0005e2000c101524 */
[----:B------:R-:W-:-:S02]  /*2970*/  IADD3 R14, R3, 0x40, RZ ;  /* 0x00000040030e7810 */ /* 0x000fc40007ffe0ff */
[C---:B------:R-:W-:Y:S02]  /*2980*/  IADD3 R22, R3.reuse, 0x50, RZ ;  /* 0x0000005003167810 */ /* 0x040fe40007ffe0ff */
[----:B------:R-:W-:Y:S02]  /*2990*/  IADD3 R4, R3, 0x58, RZ ;  /* 0x0000005803047810 */ /* 0x000fe40007ffe0ff */
[CC--:B-1----:R-:W-:Y:S02]  /*29a0*/  IADD3 R13, P0, R16.reuse, R17.reuse, RZ ;  /* 0x00000011100d7210 */ /* 0x0c2fe40007f1e0ff */
[----:B------:R-:W-:Y:S02]  /*29b0*/  IADD3 R3, P5, R15, R17, RZ ;  /* 0x000000110f037210 */ /* 0x000fe40007fbe0ff */
[----:B------:R-:W-:Y:S02]  /*29c0*/  LEA.HI.X.SX32 R16, R16, R24, 0x1, P0 ;  /* 0x0000001810107211 */ /* 0x000fe400000f0eff */
[----:B------:R-:W-:-:S02]  /*29d0*/  F2FP.BF16.PACK_AB R25, R2, R25 ;  /* 0x000000190219723e */ /* 0x000fc400000010ff */
[----:B------:R-:W-:Y:S02]  /*29e0*/  LEA.HI.X.SX32 R6, R15, R24, 0x1, P5 ;  /* 0x000000180f067211 */ /* 0x000fe400028f0eff */
[----:B------:R-:W-:Y:S02]  /*29f0*/  LEA R2, P0, R3, c[0x0][0x160], 0x1 ;  /* 0x0000580003027a11 */ /* 0x000fe400078008ff */
[-C--:B------:R-:W-:Y:S02]  /*2a00*/  IADD3 R7, P3, R27, R17.reuse, RZ ;  /* 0x000000111b077210 */ /* 0x080fe40007f7e0ff */
[-C--:B0-----:R-:W-:Y:S02]  /*2a10*/  IADD3 R5, P4, R12, R17.reuse, RZ ;  /* 0x000000110c057210 */ /* 0x081fe40007f9e0ff */
        /* <DEDUP_REMOVED lines=41> */
.L_x_206:
[----:B------:R-:W-:Y:S01]  /*2cb0*/  MOV R2, 0x0 ;  /* 0x0000000000027802 */ /* 0x000fe20000000f00 */
[----:B------:R-:W-:Y:S01]  /*2cc0*/  IMAD.MOV.U32 R4, RZ, RZ, c[0x4][0x178] ;  /* 0x01005e00ff047624 */ /* 0x000fe200078e00ff */
[----:B------:R-:W-:Y:S01]  /*2cd0*/  MOV R11, c[0x4][0x8c] ;  /* 0x01002300000b7a02 */ /* 0x000fe20000000f00 */
[----:B------:R-:W-:-:S02]  /*2ce0*/  IMAD.MOV.U32 R5, RZ, RZ, c[0x4][0x17c] ;  /* 0x01005f00ff057624 */ /* 0x000fc400078e00ff */
[----:B------:R-:W-:Y:S01]  /*2cf0*/  IMAD.MOV.U32 R6, RZ, RZ, c[0x4][0x180] ;  /* 0x01006000ff067624 */ /* 0x000fe200078e00ff */
[----:B------:R-:W0:Y:S01]  /*2d00*/  LDC.64 R2, c[0x4][R2] ;  /* 0x0100000002027b82 */ /* 0x000e220000000a00 */
[----:B------:R-:W-:Y:S02]  /*2d10*/  IMAD.MOV.U32 R7, RZ, RZ, c[0x4][0x184] ;  /* 0x01006100ff077624 */ /* 0x000fe400078e00ff */
[----:B------:R-:W-:Y:S02]  /*2d20*/  IMAD.MOV.U32 R8, RZ, RZ, 0x219 ;  /* 0x00000219ff087424 */ /* 0x000fe400078e00ff */
        /* <DEDUP_REMOVED lines=12> */
.L_x_207:
[----:B------:R-:W-:Y:S01]  /*2df0*/  IMAD.MOV.U32 R10, RZ, RZ, -0x800001 ;  /* 0xff7fffffff0a7424 */ /* 0x000fe200078e00ff */
[----:B------:R-:W-:Y:S01]  /*2e00*/  MOV R8, 0x2e50 ;  /* 0x00002e5000087802 */ /* 0x000fe20000000f00 */
[----:B------:R-:W-:Y:S02]  /*2e10*/  IMAD.MOV.U32 R11, RZ, RZ, 0x10 ;  /* 0x00000010ff0b7424 */ /* 0x000fe400078e00ff */
[----:B------:R-:W-:Y:S02]  /*2e20*/  IMAD.MOV.U32 R0, RZ, RZ, 0x1f ;  /* 0x0000001fff007424 */ /* 0x000fe400078e00ff */
[----:B------:R-:W-:Y:S02]  /*2e30*/  IMAD.MOV.U32 R13, RZ, RZ, -0x1 ;  /* 0xffffffffff0d7424 */ /* 0x000fe400078e00ff */
[----:B------:R-:W-:Y:S05]  /*2e40*/  CALL.REL.NOINC `($__internal_5_$__cuda_sm70_shflsync_bfly_p) ;  /* 0x000001b000007944 */ /* 0x000fea0003c00000 */
[----:B01----:R-:W-:Y:S05]  /*2e50*/  BRA `(.L_x_237) ;  /* 0xffffd83000007947 */ /* 0x003fea000383ffff */
.L_x_208:
[----:B------:R-:W-:Y:S01]  /*2e60*/  HFMA2.MMA R11, -RZ, RZ, 0, 4.76837158203125e-07 ;  /* 0x00000008ff0b7435 */ /* 0x000fe200000001ff */
[----:B------:R-:W-:Y:S01]  /*2e70*/  IMAD.MOV.U32 R10, RZ, RZ, R15 ;  /* 0x000000ffff0a7224 */ /* 0x000fe200078e000f */
[----:B------:R-:W-:Y:S01]  /*2e80*/  MOV R8, 0x2ec0 ;  /* 0x00002ec000087802 */ /* 0x000fe20000000f00 */
[----:B------:R-:W-:Y:S02]  /*2e90*/  IMAD.MOV.U32 R0, RZ, RZ, 0x1f ;  /* 0x0000001fff007424 */ /* 0x000fe400078e00ff */
[----:B------:R-:W-:-:S02]  /*2ea0*/  IMAD.MOV.U32 R13, RZ, RZ, -0x1 ;  /* 0xffffffffff0d7424 */ /* 0x000fc400078e00ff */
[----:B------:R-:W-:Y:S05]  /*2eb0*/  CALL.REL.NOINC `($__internal_5_$__cuda_sm70_shflsync_bfly_p) ;  /* 0x0000014000007944 */ /* 0x000fea0003c00000 */
[----:B01----:R-:W-:Y:S01]  /*2ec0*/  FMNMX.FTZ R10, R15, R0, !PT ;  /* 0x000000000f0a7209 */ /* 0x003fe20007810000 */
[----:B------:R-:W-:Y:S01]  /*2ed0*/  IMAD.MOV.U32 R11, RZ, RZ, 0x4 ;  /* 0x00000004ff0b7424 */ /* 0x000fe200078e00ff */
[----:B------:R-:W-:Y:S01]  /*2ee0*/  MOV R8, 0x2f20 ;  /* 0x00002f2000087802 */ /* 0x000fe20000000f00 */
[----:B------:R-:W-:-:S02]  /*2ef0*/  IMAD.MOV.U32 R0, RZ, RZ, 0x1f ;  /* 0x0000001fff007424 */ /* 0x000fc400078e00ff */
[----:B------:R-:W-:Y:S02]  /*2f00*/  IMAD.MOV.U32 R13, RZ, RZ, -0x1 ;  /* 0xffffffffff0d7424 */ /* 0x000fe400078e00ff */
[----:B------:R-:W-:Y:S05]  /*2f10*/  CALL.REL.NOINC `($__internal_5_$__cuda_sm70_shflsync_bfly_p) ;  /* 0x000000e000007944 */ /* 0x000fea0003c00000 */
[----:B01----:R-:W-:Y:S01]  /*2f20*/  FMNMX.FTZ R10, R10, R0, !PT ;  /* 0x000000000a0a7209 */ /* 0x003fe20007810000 */
[----:B------:R-:W-:Y:S01]  /*2f30*/  IMAD.MOV.U32 R11, RZ, RZ, 0x2 ;  /* 0x00000002ff0b7424 */ /* 0x000fe200078e00ff */
[----:B------:R-:W-:Y:S01]  /*2f40*/  MOV R13, 0xffffffff ;  /* 0xffffffff000d7802 */ /* 0x000fe20000000f00 */
[----:B------:R-:W-:Y:S01]  /*2f50*/  IMAD.MOV.U32 R0, RZ, RZ, 0x1f ;  /* 0x0000001fff007424 */ /* 0x000fe200078e00ff */
[----:B------:R-:W-:Y:S02]  /*2f60*/  MOV R8, 0x2f80 ;  /* 0x00002f8000087802 */ /* 0x000fe40000000f00 */
[----:B------:R-:W-:Y:S05]  /*2f70*/  CALL.REL.NOINC `($__internal_5_$__cuda_sm70_shflsync_bfly_p) ;  /* 0x0000008000007944 */ /* 0x000fea0003c00000 */
[----:B01----:R-:W-:Y:S01]  /*2f80*/  FMNMX.FTZ R10, R10, R0, !PT ;  /* 0x000000000a0a7209 */ /* 0x003fe20007810000 */
[----:B------:R-:W-:Y:S01]  /*2f90*/  IMAD.MOV.U32 R11, RZ, RZ, 0x1 ;  /* 0x00000001ff0b7424 */ /* 0x000fe200078e00ff */
[----:B------:R-:W-:Y:S01]  /*2fa0*/  MOV R8, 0x2fe0 ;  /* 0x00002fe000087802 */ /* 0x000fe20000000f00 */
[----:B------:R-:W-:Y:S02]  /*2fb0*/  IMAD.MOV.U32 R0, RZ, RZ, 0x1f ;  /* 0x0000001fff007424 */ /* 0x000fe400078e00ff */
[----:B------:R-:W-:Y:S02]  /*2fc0*/  IMAD.MOV.U32 R13, RZ, RZ, -0x1 ;  /* 0xffffffffff0d7424 */ /* 0x000fe400078e00ff */
[----:B------:R-:W-:Y:S05]  /*2fd0*/  CALL.REL.NOINC `($__internal_5_$__cuda_sm70_shflsync_bfly_p) ;  /* 0x0000002000007944 */ /* 0x000fea0003c00000 */
[----:B01----:R-:W-:Y:S01]  /*2fe0*/  IMAD.MOV.U32 R11, RZ, RZ, R0 ;  /* 0x000000ffff0b7224 */ /* 0x003fe200078e0000 */
[----:B------:R-:W-:Y:S05]  /*2ff0*/  BRA `(.L_x_238) ;  /* 0xffffd73000007947 */ /* 0x000fea000383ffff */
        .weak           $__internal_5_$__cuda_sm70_shflsync_bfly_p
        .type           $__internal_5_$__cuda_sm70_shflsync_bfly_p,@function
        .size           $__internal_5_$__cuda_sm70_shflsync_bfly_p,(.L_x_23172 - $__internal_5_$__cuda_sm70_shflsync_bfly_p)
$__internal_5_$__cuda_sm70_shflsync_bfly_p:
[----:B------:R-:W-:Y:S01]  /*3000*/  IMAD.MOV.U32 R9, RZ, RZ, 0x0 ;  /* 0x00000000ff097424 */ /* 0x000fe200078e00ff */
[----:B------:R-:W-:Y:S04]  /*3010*/  WARPSYNC R13 ;  /* 0x0000000d00007348 */ /* 0x000fe80003800000 */
[----:B------:R0:W1:Y:S01]  /*3020*/  SHFL.BFLY PT, R0, R10, R11, R0 ;  /* 0x0c00000b0a007389 */ /* 0x00006200000e0000 */
[----:B------:R-:W-:Y:S05]  /*3030*/  RET.REL.NODEC R8 `(_ZN4vllm25paged_attention_v1_kernelI13__nv_bfloat16hLi96ELi32ELi128ELNS_18Fp8KVCacheDataTypeE2ELb0EEEvPT_PKS3_PKT0_S9_ifPKiSB_iPKfiiiSD_SD_iiiii) ;  /* 0xffffcfc008007950 */ /* 0x000fea0003c3ffff */
.L_x_239:
        /* <DEDUP_REMOVED lines=12> */
.L_x_23172:


//--------------------- .text._ZN4vllm25paged_attention_v1_kernelI13__nv_bfloat16hLi80ELi32ELi128ELNS_18Fp8KVCacheDataTypeE2ELb0EEEvPT_PKS3_PKT0_S9_ifPKiSB_iPKfiiiSD_SD_iiiii --------------------------
	.section	.text._ZN4vllm25paged_attention_v1_kernelI13__nv_bfloat16hLi80ELi32ELi128ELNS_18Fp8KVCacheDataTypeE2ELb0EEEvPT_PKS3_PKT0_S9_ifPKiSB_iPKfiiiSD_SD_iiiii,"ax",@progbits
	.sectioninfo	@"SHI_REGISTERS=32"
	.align	128
        .global         _ZN4vllm25paged_attention_v1_kernelI13__nv_bfloat16hLi80ELi32ELi128ELNS_18Fp8KVCacheDataTypeE2ELb0EEEvPT_PKS3_PKT0_S9_ifPKiSB_iPKfiiiSD_SD_iiiii
        .type           _ZN4vllm25paged_attention_v1_kernelI13__nv_bfloat16hLi80ELi32ELi128ELNS_18Fp8KVCacheDataTypeE2ELb0EEEvPT_PKS3_PKT0_S9_ifPKiSB_iPKfiiiSD_SD_iiiii,@function
        .size           _ZN4vllm25paged_attention_v1_kernelI13__nv_bfloat16hLi80ELi32ELi128ELNS_18Fp8KVCacheDataTypeE2ELb0EEEvPT_PKS3_PKT0_S9_ifPKiSB_iPKfiiiSD_SD_iiiii,(.L_x_23173 - _ZN4vllm25paged_attention_v1_kernelI13__nv_bfloat16hLi80ELi32ELi128ELNS_18Fp8KVCacheDataTypeE2ELb0EEEvPT_PKS3_PKT0_S9_ifPKiSB_iPKfiiiSD_SD_iiiii)
        .other          _ZN4vllm25paged_attention_v1_kernelI13__nv_bfloat16hLi80ELi32ELi128ELNS_18Fp8KVCacheDataTypeE2ELb0EEEvPT_PKS3_PKT0_S9_ifPKiSB_iPKfiiiSD_SD_iiiii,@"STO_CUDA_ENTRY STV_DEFAULT"
_ZN4vllm25paged_attention_v1_kernelI13__nv_bfloat16hLi80ELi32ELi128ELNS_18Fp8KVCacheDataTypeE2ELb0EEEvPT_PKS3_PKT0_S9_ifPKiSB_iPKfiiiSD_SD_iiiii:
.text._ZN4vllm25paged_attention_v1_kernelI13__nv_bfloat16hLi80ELi32ELi128ELNS_18Fp8KVCacheDataTypeE2ELb0EEEvPT_PKS3_PKT0_S9_ifPKiSB_iPKfiiiSD_SD_iiiii:
        /* <DEDUP_REMOVED lines=35> */
[----:B------:R-:W-:Y:S01]  /*0230*/  MOV R17, R8 ;  /* 0x0000000800117202 */ /* 0x000fe20000000f00 */
[----:B------:R-:W-:Y:S01]  /*0240*/  IMAD.MOV.U32 R14, RZ, RZ, R7 ;  /* 0x000000ffff0e7224 */ /* 0x000fe200078e0007 */
[----:B------:R-:W-:Y:S02]  /*0250*/  LEA R19, R7, 0x8, 0x4 ;  /* 0x0000000807137811 */ /* 0x000fe400078e20ff */
[----:B------:R-:W-:Y:S02]  /*0260*/  IADD3 R21, P1, P2, R18, R9, R5 ;  /* 0x0000000912157210 */ /* 0x000fe40007a3e005 */
[----:B------:R-:W-:Y:S02]  /*0270*/  SHF.R.S32.HI R9, RZ, 0x1f, R9 ;  /* 0x0000001fff097819 */ /* 0x000fe40000011409 */
[----:B------:R-:W-:Y:S02]  /*0280*/  LEA R20, P3, R21, c[0x0][0x168], 0x1 ;  /* 0x00005a0015147a11 */ /* 0x000fe400078608ff */
[----:B------:R-:W-:-:S02]  /*0290*/  IADD3.X R10, R15, R9, R0, P1, P2 ;  /* 0x000000090f0a7210 */ /* 0x000fc40000fe4400 */
[----:B------:R-:W-:Y:S02]  /*02a0*/  IADD3 R20, P1, R20, 0x8, RZ ;  /* 0x0000000814147810 */ /* 0x000fe40007f3e0ff */
[----:B------:R-:W-:-:S05]  /*02b0*/  LEA.HI.X R21, R21, c[0x0][0x16c], R10, 0x1, P3 ;  /* 0x00005b0015157a11 */ /* 0x000fca00018f0c0a */
[----:B------:R-:W-:Y:S02]  /*02c0*/  IMAD.X R21, RZ, RZ, R21, P1 ;  /* 0x000000ffff157224 */ /* 0x000fe400008e0615 */
.L_x_244:
        /* <DEDUP_REMOVED lines=9> */
[----:B------:R-:W-:Y:S02]  /*0360*/  IADD3.X R21, RZ, R9, RZ, P2, !PT ;  /* 0x00000009ff157210 */ /* 0x000fe400017fe4ff */
[----:B------:R-:W-:Y:S01]  /*0370*/  IADD3 R14, R14, 0x80, RZ ;  /* 0x000000800e0e7810 */ /* 0x000fe20007ffe0ff */
[----:B--2---:R-:W-:Y:S04]  /*0380*/  STS.64 [R19+-0x8], R10 ;  /* 0xfffff80a13007388 */ /* 0x004fe80000000a00 */
[----:B---3--:R0:W-:Y:S02]  /*0390*/  STS.64 [R19], R12 ;  /* 0x0000000c13007388 */ /* 0x0081e40000000a00 */
[----:B0-----:R-:W-:-:S02]  /*03a0*/  IADD3 R19, R19, 0x800, RZ ;  /* 0x0000080013137810 */ /* 0x001fc40007ffe0ff */
[----:B------:R-:W-:Y:S05]  /*03b0*/  @P1 BRA `(.L_x_244) ;  /* 0xffffff1000001947 */ /* 0x000fea000383ffff */
.L_x_243:
[----:B------:R-:W-:Y:S05]  /*03c0*/  BSYNC B1 ;  /* 0x0000000000017941 */ /* 0x000fea0003800000 */
.L_x_242:
        /* <DEDUP_REMOVED lines=10> */
.L_x_245:
        /* <DEDUP_REMOVED lines=28> */
.L_x_241:
[----:B------:R-:W-:Y:S05]  /*0630*/  BSYNC B0 ;  /* 0x0000000000007941 */ /* 0x000fea0003800000 */
.L_x_240:
[----:B------:R-:W-:Y:S01]  /*0640*/  BAR.SYNC.DEFER_BLOCKING 0x0 ;  /* 0x0000000000007b1d */ /* 0x000fe20000010000 */
[----:B------:R-:W-:-:S13]  /*0650*/  ISETP.GE.AND P0, PT, R4, R2, PT ;  /* 0x000000020400720c */ /* 0x000fda0003f06270 */
[----:B------:R-:W-:Y:S05]  /*0660*/  @!P0 BRA `(.L_x_246) ;  /* 0x0000248000008947 */ /* 0x000fea0003800000 */
[----:B------:R-:W-:Y:S05]  /*0670*/  BRA.DIV ~URZ, `(.L_x_247) ;  /* 0x000025b27f007947 */ /* 0x000fea000b800000 */
[----:B------:R-:W-:-:S04]  /*0680*/  MOV R0, 0xff7fffff ;  /* 0xff7fffff00007802 */ /* 0x000fc80000000f00 */
.L_x_277:
        /* <DEDUP_REMOVED lines=10> */
.L_x_278:
        /* <DEDUP_REMOVED lines=28> */
.L_x_253:
        /* <DEDUP_REMOVED lines=11> */
.L_x_252:
[----:B------:R-:W-:Y:S05]  /*09a0*/  BSYNC B1 ;  /* 0x0000000000017941 */ /* 0x000fea0003800000 */
.L_x_251:
        /* <DEDUP_REMOVED lines=10> */
.L_x_256:
        /* <DEDUP_REMOVED lines=100> */
.L_x_255:
[----:B------:R-:W-:Y:S05]  /*1090*/  BSYNC B1 ;  /* 0x0000000000017941 */ /* 0x000fea0003800000 */
.L_x_254:
        /* <DEDUP_REMOVED lines=55> */
.L_x_258:
[----:B------:R-:W-:Y:S05]  /*1410*/  BSYNC B1 ;  /* 0x0000000000017941 */ /* 0x000fea0003800000 */
.L_x_257:
        /* <DEDUP_REMOVED lines=26> */
.L_x_250:
[----:B------:R-:W-:Y:S05]  /*15c0*/  BSYNC B0 ;  /* 0x0000000000007941 */ /* 0x000fea0003800000 */
.L_x_249:
        /* <DEDUP_REMOVED lines=25> */
[----:B------:R-:W-:Y:S03]  /*1760*/  BSSY B1, `(.L_x_261) ;  /* 0x0000013000017945 */ /* 0x000fe60003800000 */
[----:B------:R-:W-:-:S04]  /*1770*/  IADD3 R11, R6, R11, RZ ;  /* 0x0000000b060b7210 */ /* 0x000fc80007ffe0ff */
        /* <DEDUP_REMOVED lines=9> */
.L_x_263:
        /* <DEDUP_REMOVED lines=8> */
.L_x_262:
[----:B------:R-:W-:Y:S05]  /*1890*/  BSYNC B1 ;  /* 0x0000000000017941 */ /* 0x000fea0003800000 */
.L_x_261:
        /* <DEDUP_REMOVED lines=10> */
.L_x_266:
        /* <DEDUP_REMOVED lines=52> */
.L_x_265:
[----:B------:R-:W-:Y:S05]  /*1c80*/  BSYNC B1 ;  /* 0x0000000000017941 */ /* 0x000fea0003800000 */
.L_x_264:
        /* <DEDUP_REMOVED lines=31> */
.L_x_268:
[----:B------:R-:W-:Y:S05]  /*1e80*/  BSYNC B1 ;  /* 0x0000000000017941 */ /* 0x000fea0003800000 */
.L_x_267:
        /* <DEDUP_REMOVED lines=14> */
.L_x_260:
[----:B------:R-:W-:Y:S05]  /*1f70*/  BSYNC B0 ;  /* 0x0000000000007941 */ /* 0x000fea0003800000 */
.L_x_259:
[----:B------:R-:W-:Y:S01]  /*1f80*/  BAR.SYNC.DEFER_BLOCKING 0x0 ;  /* 0x0000000000007b1d */ /* 0x000fe20000010000 */
[----:B0-----:R-:W-:Y:S01]  /*1f90*/  LOP3.LUT R2, R3, 0x3, RZ, 0xc0, !PT ;  /* 0x0000000303027812 */ /* 0x001fe200078ec0ff */
[----:B------:R-:W-:Y:S01]  /*1fa0*/  HFMA2.MMA R25, -RZ, RZ, 0, 0 ;  /* 0x00000000ff197435 */ /* 0x000fe200000001ff */
[----:B------:R-:W-:Y:S01]  /*1fb0*/  SHF.R.S32.HI R0, RZ, 0x1f, R3 ;  /* 0x0000001fff007819 */ /* 0x000fe20000011403 */
[----:B------:R-:W-:Y:S02]  /*1fc0*/  CS2R R20, SRZ ;  /* 0x0000000000147805 */ /* 0x000fe4000001ff00 */
[----:B------:R-:W-:Y:S01]  /*1fd0*/  BAR.SYNC.DEFER_BLOCKING 0x0 ;  /* 0x0000000000007b1d */ /* 0x000fe20000010000 */
[----:B------:R-:W-:Y:S01]  /*1fe0*/  ISETP.NE.AND P0, PT, R2, RZ, PT ;  /* 0x000000ff0200720c */ /* 0x000fe20003f05270 */
[----:B------:R-:W-:Y:S01]  /*1ff0*/  IMAD.MOV.U32 R23, RZ, RZ, RZ ;  /* 0x000000ffff177224 */ /* 0x000fe200078e00ff */
[C---:B------:R-:W-:Y:S01]  /*2000*/  LOP3.LUT R2, R7.reuse, 0xffffffc0, RZ, 0xc0, !PT ;  /* 0xffffffc007027812 */ /* 0x040fe200078ec0ff */
[----:B------:R-:W-:Y:S01]  /*2010*/  CS2R R18, SRZ ;  /* 0x0000000000127805 */ /* 0x000fe2000001ff00 */
[----:B------:R-:W-:Y:S01]  /*2020*/  LEA.HI R3, R0, R3, RZ, 0x2 ;  /* 0x0000000300037211 */ /* 0x000fe200078f10ff */
[----:B------:R-:W-:Y:S01]  /*2030*/  BSSY B0, `(.L_x_269) ;  /* 0x0000018000007945 */ /* 0x000fe20003800000 */
[----:B------:R-:W-:Y:S01]  /*2040*/  ISETP.NE.OR P5, PT, R2, 0x40, P0 ;  /* 0x000000400200780c */ /* 0x000fe200007a5670 */
[----:B------:R-:W-:Y:S01]  /*2050*/  IMAD.MOV.U32 R2, RZ, RZ, RZ ;  /* 0x000000ffff027224 */ /* 0x000fe200078e00ff */
[----:B------:R-:W-:Y:S01]  /*2060*/  LOP3.LUT R6, R7, 0xffffffe0, RZ, 0xc0, !PT ;  /* 0xffffffe007067812 */ /* 0x000fe200078ec0ff */
[----:B------:R-:W-:Y:S01]  /*2070*/  IMAD.MOV.U32 R0, RZ, RZ, RZ ;  /* 0x000000ffff007224 */ /* 0x000fe200078e00ff */
[----:B------:R-:W-:-:S02]  /*2080*/  SHF.R.S32.HI R3, RZ, 0x2, R3 ;  /* 0x00000002ff037819 */ /* 0x000fc40000011403 */
[C---:B------:R-:W-:Y:S02]  /*2090*/  IADD3 R8, R7.reuse, 0x1f, RZ ;  /* 0x0000001f07087810 */ /* 0x040fe40007ffe0ff */
[----:B------:R-:W-:Y:S01]  /*20a0*/  ISETP.NE.OR P4, PT, R6, 0x20, P0 ;  /* 0x000000200600780c */ /* 0x000fe20000785670 */
[----:B------:R-:W-:Y:S01]  /*20b0*/  IMAD R4, R4, 0x50, R3 ;  /* 0x0000005004047824 */ /* 0x000fe200078e0203 */
[C---:B------:R-:W-:Y:S02]  /*20c0*/  ISETP.GT.OR P1, PT, R7.reuse, 0x3f, P0 ;  /* 0x0000003f0700780c */ /* 0x040fe40000724670 */
        /* <DEDUP_REMOVED lines=14> */
.L_x_270:
[----:B------:R-:W-:Y:S05]  /*21b0*/  BSYNC B0 ;  /* 0x0000000000007941 */ /* 0x000fea0003800000 */
.L_x_269:
        /* <DEDUP_REMOVED lines=14> */
[----:B--2---:R-:W-:Y:S02]  /*22a0*/  FADD.FTZ R6, R6, R9 ;  /* 0x0000000906067221 */ /* 0x004fe40000010000 */
[----:B---3--:R-:W-:Y:S02]  /*22b0*/  FADD.FTZ R25, R25, R10 ;  /* 0x0000000a19197221 */ /* 0x008fe40000010000 */
[----:B----4-:R-:W-:Y:S02]  /*22c0*/  FADD.FTZ R2, R2, R11 ;  /* 0x0000000b02027221 */ /* 0x010fe40000010000 */
[----:B-----5:R-:W-:Y:S02]  /*22d0*/  FADD.FTZ R20, R20, R13 ;  /* 0x0000000d14147221 */ /* 0x020fe40000010000 */
[----:B------:R-:W-:Y:S02]  /*22e0*/  FADD.FTZ R23, R23, R12 ;  /* 0x0000000c17177221 */ /* 0x000fe40000010000 */
[----:B------:R-:W-:-:S02]  /*22f0*/  FADD.FTZ R18, R18, R15 ;  /* 0x0000000f12127221 */ /* 0x000fc40000010000 */
[----:B------:R-:W-:Y:S02]  /*2300*/  FADD.FTZ R21, R21, R14 ;  /* 0x0000000e15157221 */ /* 0x000fe40000010000 */
[----:B------:R-:W-:Y:S02]  /*2310*/  FADD.FTZ R0, R0, R17 ;  /* 0x0000001100007221 */ /* 0x000fe40000010000 */
[----:B------:R-:W-:Y:S02]  /*2320*/  FADD.FTZ R19, R19, R22 ;  /* 0x0000001613137221 */ /* 0x000fe40000010000 */
.L_x_272:
[----:B------:R-:W-:Y:S05]  /*2330*/  BSYNC B0 ;  /* 0x0000000000007941 */ /* 0x000fea0003800000 */
.L_x_271:
[----:B------:R-:W-:Y:S06]  /*2340*/  BAR.SYNC.DEFER_BLOCKING 0x0 ;  /* 0x0000000000007b1d */ /* 0x000fec0000010000 */
[----:B------:R-:W-:Y:S01]  /*2350*/  BSSY B0, `(.L_x_273) ;  /* 0x000000c000007945 */ /* 0x000fe20003800000 */
[----:B------:R-:W-:Y:S05]  /*2360*/  @P4 BRA `(.L_x_274) ;  /* 0x000000a000004947 */ /* 0x000fea0003800000 */
        /* <DEDUP_REMOVED lines=9> */
[----:B------:R1:W-:Y:S02]  /*2400*/  STS [R4.X4+0xa0], R19 ;  /* 0x0000a01304007388 */ /* 0x0003e40000004800 */
.L_x_274:
[----:B------:R-:W-:Y:S05]  /*2410*/  BSYNC B0 ;  /* 0x0000000000007941 */ /* 0x000fea0003800000 */
.L_x_273:
        /* <DEDUP_REMOVED lines=10> */
[----:B------:R-:W1:Y:S04]  /*24c0*/  LDS R14, [R4.X4+0x1a0] ;  /* 0x0001a000040e7984 */ /* 0x000e680000004800 */
[----:B------:R-:W1:Y:S04]  /*24d0*/  @!P0 LDS R17, [R4.X4+0x1c0] ;  /* 0x0001c00004118984 */ /* 0x000e680000004800 */
[----:B------:R-:W1:Y:S02]  /*24e0*/  @!P0 LDS R22, [R4.X4+0x1e0] ;  /* 0x0001e00004168984 */ /* 0x000e640000004800 */
[----:B012---:R-:W-:-:S02]  /*24f0*/  FADD.FTZ R7, R7, R8 ;  /* 0x0000000807077221 */ /* 0x007fc40000010000 */
[----:B---3--:R-:W-:Y:S02]  /*2500*/  FADD.FTZ R6, R6, R9 ;  /* 0x0000000906067221 */ /* 0x008fe40000010000 */
[----:B----4-:R-:W-:Y:S02]  /*2510*/  FADD.FTZ R25, R25, R10 ;  /* 0x0000000a19197221 */ /* 0x010fe40000010000 */
[----:B-----5:R-:W-:Y:S02]  /*2520*/  FADD.FTZ R2, R2, R11 ;  /* 0x0000000b02027221 */ /* 0x020fe40000010000 */
[----:B------:R-:W-:Y:S02]  /*2530*/  FADD.FTZ R20, R20, R13 ;  /* 0x0000000d14147221 */ /* 0x000fe40000010000 */
[----:B------:R-:W-:Y:S02]  /*2540*/  FADD.FTZ R23, R23, R12 ;  /* 0x0000000c17177221 */ /* 0x000fe40000010000 */
[----:B------:R-:W-:-:S02]  /*2550*/  FADD.FTZ R18, R18, R15 ;  /* 0x0000000f12127221 */ /* 0x000fc40000010000 */
[----:B------:R-:W-:Y:S02]  /*2560*/  FADD.FTZ R21, R21, R14 ;  /* 0x0000000e15157221 */ /* 0x000fe40000010000 */
[----:B------:R-:W-:Y:S02]  /*2570*/  @!P0 FADD.FTZ R0, R0, R17 ;  /* 0x0000001100008221 */ /* 0x000fe40000010000 */
[----:B------:R-:W-:Y:S02]  /*2580*/  @!P0 FADD.FTZ R19, R19, R22 ;  /* 0x0000001613138221 */ /* 0x000fe40000010000 */
.L_x_276:
[----:B------:R-:W-:Y:S05]  /*2590*/  BSYNC B0 ;  /* 0x0000000000007941 */ /* 0x000fea0003800000 */
.L_x_275:
        /* <DEDUP_REMOVED lines=15> */
[-C--:B------:R-:W-:Y:S02]  /*2690*/  IADD3 R9, P0, R3, R17.reuse, RZ ;  /* 0x0000001103097210 */ /* 0x080fe40007f1e0ff */
[----:B------:R-:W-:Y:S02]  /*26a0*/  IADD3 R8, P1, R5, R17, RZ ;  /* 0x0000001105087210 */ /* 0x000fe40007f3e0ff */
[----:B------:R-:W-:Y:S02]  /*26b0*/  LEA.HI.X.SX32 R12, R3, R24, 0x1, P0 ;  /* 0x00000018030c7211 */ /* 0x000fe400000f0eff */
[----:B01----:R-:W-:Y:S02]  /*26c0*/  LEA R4, P0, R9, c[0x0][0x160], 0x1 ;  /* 0x0000580009047a11 */ /* 0x003fe400078008ff */
[----:B------:R-:W-:-:S02]  /*26d0*/  F2FP.BF16.PACK_AB R6, R6, R7 ;  /* 0x000000070606723e */ /* 0x000fc400000010ff */
[----:B------:R-:W-:Y:S02]  /*26e0*/  LEA.HI.X.SX32 R7, R5, R24, 0x1, P1 ;  /* 0x0000001805077211 */ /* 0x000fe400008f0eff */
[----:B------:R-:W-:Y:S02]  /*26f0*/  LEA R10, P1, R8, c[0x0][0x160], 0x1 ;  /* 0x00005800080a7a11 */ /* 0x000fe400078208ff */
[----:B------:R-:W-:Y:S02]  /*2700*/  LEA.HI.X R5, R9, c[0x0][0x164], R12, 0x1, P0 ;  /* 0x0000590009057a11 */ /* 0x000fe400000f0c0c */
[----:B------:R-:W-:Y:S02]  /*2710*/  PRMT R9, R6, 0x7610, R9 ;  /* 0x0000761006097816 */ /* 0x000fe40000000009 */
[----:B------:R-:W-:Y:S02]  /*2720*/  LEA.HI.X R11, R8, c[0x0][0x164], R7, 0x1, P1 ;  /* 0x00005900080b7a11 */ /* 0x000fe400008f0c07 */
[----:B------:R-:W-:Y:S01]  /*2730*/  PRMT R13, R6, 0x7632, R13 ;  /* 0x00007632060d7816 */ /* 0x000fe2000000000d */
[----:B------:R-:W-:Y:S01]  /*2740*/  STG.E.U16 [R4.64], R9 ;  /* 0x0000000904007986 */ /* 0x000fe2000c101524 */
[----:B------:R-:W-:-:S02]  /*2750*/  IADD3 R16, R3, 0x38, RZ ;  /* 0x0000003803107810 */ /* 0x000fc40007ffe0ff */
[C---:B------:R-:W-:Y:S01]  /*2760*/  IADD3 R6, R3.reuse, 0x10, RZ ;  /* 0x0000001003067810 */ /* 0x040fe20007ffe0ff */
[----:B------:R0:W-:Y:S01]  /*2770*/  STG.E.U16 [R10.64], R13 ;  /* 0x0000000d0a007986 */ /* 0x0001e2000c101524 */
[C---:B------:R-:W-:Y:S02]  /*2780*/  IADD3 R8, R3.reuse, 0x18, RZ ;  /* 0x0000001803087810 */ /* 0x040fe40007ffe0ff */
[C---:B------:R-:W-:Y:S02]  /*2790*/  IADD3 R27, R3.reuse, 0x20, RZ ;  /* 0x00000020031b7810 */ /* 0x040fe40007ffe0ff */
[C---:B------:R-:W-:Y:S02]  /*27a0*/  IADD3 R12, R3.reuse, 0x28, RZ ;  /* 0x00000028030c7810 */ /* 0x040fe40007ffe0ff */
[C---:B------:R-:W-:Y:S02]  /*27b0*/  IADD3 R14, R3.reuse, 0x30, RZ ;  /* 0x00000030030e7810 */ /* 0x040fe40007ffe0ff */
[----:B------:R-:W-:-:S02]  /*27c0*/  IADD3 R22, R3, 0x40, RZ ;  /* 0x0000004003167810 */ /* 0x000fc40007ffe0ff */
[----:B------:R-:W-:Y:S02]  /*27d0*/  IADD3 R26, R3, 0x48, RZ ;  /* 0x00000048031a7810 */ /* 0x000fe40007ffe0ff */
[-C--:B0-----:R-:W-:Y:S02]  /*27e0*/  IADD3 R13, P0, R16, R17.reuse, RZ ;  /* 0x00000011100d7210 */ /* 0x081fe40007f1e0ff */
[----:B------:R-:W-:Y:S02]  /*27f0*/  IADD3 R3, P5, R6, R17, RZ ;  /* 0x0000001106037210 */ /* 0x000fe40007fbe0ff */
[-C--:B------:R-:W-:Y:S02]  /*2800*/  LEA.HI.X.SX32 R16, R16, R24.reuse, 0x1, P0 ;  /* 0x0000001810107211 */ /* 0x080fe400000f0eff */
[----:B------:R-:W-:Y:S02]  /*2810*/  F2FP.BF16.PACK_AB R25, R2, R25 ;  /* 0x000000190219723e */ /* 0x000fe400000010ff */
[----:B------:R-:W-:-:S02]  /*2820*/  LEA.HI.X.SX32 R6, R6, R24, 0x1, P5 ;  /* 0x0000001806067211 */ /* 0x000fc400028f0eff */
[----:B------:R-:W-:Y:S02]  /*2830*/  LEA R2, P0, R3, c[0x0][0x160], 0x1 ;  /* 0x0000580003027a11 */ /* 0x000fe400078008ff */
[-C--:B------:R-:W-:Y:S02]  /*2840*/  IADD3 R7, P3, R27, R17.reuse, RZ ;  /* 0x000000111b077210 */ /* 0x080fe40007f7e0ff */
[-C--:B------:R-:W-:Y:S02]  /*2850*/  IADD3 R11, P1, R14, R17.reuse, RZ ;  /* 0x000000110e0b7210 */ /* 0x080fe40007f3e0ff */
[----:B------:R-:W-:Y:S02]  /*2860*/  LEA.HI.X R3, R3, c[0x0][0x164], R6, 0x1, P0 ;  /* 0x0000590003037a11 */ /* 0x000fe400000f0c06 */
[----:B------:R-:W-:Y:S02]  /*2870*/  IADD3 R5, P4, R8, R17, RZ ;  /* 0x0000001108057210 */ /* 0x000fe40007f9e0ff */
[----:B------:R-:W-:Y:S01]  /*2880*/  LEA.HI.X.SX32 R10, R27, R24, 0x1, P3 ;  /* 0x000000181b0a7211 */ /* 0x000fe200018f0eff */
[----:B------:R0:W-:Y:S01]  /*2890*/  STG.E.U16 [R2.64], R25 ;  /* 0x0000001902007986 */ /* 0x0001e2000c101524 */
[----:B------:R-:W-:-:S02]  /*28a0*/  LEA R6, P0, R7, c[0x0][0x160], 0x1 ;  /* 0x0000580007067a11 */ /* 0x000fc400078008ff */
[-C--:B------:R-:W-:Y:S02]  /*28b0*/  LEA.HI.X.SX32 R14, R14, R24.reuse, 0x1, P1 ;  /* 0x000000180e0e7211 */ /* 0x080fe400008f0eff */
[----:B------:R-:W-:Y:S02]  /*28c0*/  LEA.HI.X.SX32 R8, R8, R24, 0x1, P4 ;  /* 0x0000001808087211 */ /* 0x000fe400020f0eff */
[----:B------:R-:W-:Y:S02]  /*28d0*/  LEA R4, P1, R5, c[0x0][0x160], 0x1 ;  /* 0x0000580005047a11 */ /* 0x000fe400078208ff */
[----:B------:R-:W-:Y:S02]  /*28e0*/  LEA.HI.X R7, R7, c[0x0][0x164], R10, 0x1, P0 ;  /* 0x0000590007077a11 */ /* 0x000fe400000f0c0a */
[----:B------:R-:W-:Y:S02]  /*28f0*/  IADD3 R9, P2, R12, R17, RZ ;  /* 0x000000110c097210 */ /* 0x000fe40007f5e0ff */
[----:B------:R-:W-:-:S02]  /*2900*/  LEA R10, P0, R11, c[0x0][0x160], 0x1 ;  /* 0x000058000b0a7a11 */ /* 0x000fc400078008ff */
[----:B------:R-:W-:Y:S02]  /*2910*/  IADD3 R15, P5, R22, R17, RZ ;  /* 0x00000011160f7210 */ /* 0x000fe40007fbe0ff */
[----:B------:R-:W-:Y:S02]  /*2920*/  LEA.HI.X R5, R5, c[0x0][0x164], R8, 0x1, P1 ;  /* 0x0000590005057a11 */ /* 0x000fe400008f0c08 */
[-C--:B------:R-:W-:Y:S02]  /*2930*/  LEA.HI.X.SX32 R12, R12, R24.reuse, 0x1, P2 ;  /* 0x000000180c0c7211 */ /* 0x080fe400010f0eff */
[----:B------:R-:W-:Y:S02]  /*2940*/  LEA R8, P1, R9, c[0x0][0x160], 0x1 ;  /* 0x0000580009087a11 */ /* 0x000fe400078208ff */
[----:B------:R-:W-:Y:S02]  /*2950*/  LEA.HI.X R11, R11, c[0x0][0x164], R14, 0x1, P0 ;  /* 0x000059000b0b7a11 */ /* 0x000fe400000f0c0e */
[----:B------:R-:W-:-:S02]  /*2960*/  LEA.HI.X.SX32 R22, R22, R24, 0x1, P5 ;  /* 0x0000001816167211 */ /* 0x000fc400028f0eff */
[----:B------:R-:W-:Y:S02]  /*2970*/  LEA R14, P0, R15, c[0x0][0x160], 0x1 ;  /* 0x000058000f0e7a11 */ /* 0x000fe400078008ff */
[----:B------:R-:W-:Y:S02]  /*2980*/  LEA.HI.X R9, R9, c[0x0][0x164], R12, 0x1, P1 ;  /* 0x0000590009097a11 */ /* 0x000fe400008f0c0c */
[----:B------:R-:W-:Y:S02]  /*2990*/  LEA R12, P1, R13, c[0x0][0x160], 0x1 ;  /* 0x000058000d0c7a11 */ /* 0x000fe400078208ff */
[----:B------:R-:W-:Y:S02]  /*29a0*/  LEA.HI.X R15, R15, c[0x0][0x164], R22, 0x1, P0 ;  /* 0x000059000f0f7a11 */ /* 0x000fe400000f0c16 */
[----:B------:R-:W-:Y:S02]  /*29b0*/  IADD3 R17, P6, R26, R17, RZ ;  /* 0x000000111a117210 */ /* 0x000fe40007fde0ff */
[----:B------:R-:W-:-:S02]  /*29c0*/  F2FP.BF16.PACK_AB R20, R23, R20 ;  /* 0x000000141714723e */ /* 0x000fc400000010ff */
[----:B------:R-:W-:Y:S02]  /*29d0*/  PRMT R22, R25, 0x7632, R22 ;  /* 0x0000763219167816 */ /* 0x000fe40000000016 */
[----:B------:R-:W-:Y:S02]  /*29e0*/  F2FP.BF16.PACK_AB R18, R21, R18 ;  /* 0x000000121512723e */ /* 0x000fe400000010ff */
[----:B------:R-:W-:Y:S01]  /*29f0*/  LEA.HI.X R13, R13, c[0x0][0x164], R16, 0x1, P1 ;  /* 0x000059000d0d7a11 */ /* 0x000fe200008f0c10 */
[----:B------:R1:W-:Y:S01]  /*2a00*/  STG.E.U16 [R4.64], R22 ;  /* 0x0000001604007986 */ /* 0x0003e2000c101524 */
[----:B------:R-:W-:Y:S02]  /*2a10*/  LEA.HI.X.SX32 R24, R26, R24, 0x1, P6 ;  /* 0x000000181a187211 */ /* 0x000fe400030f0eff */
[----:B------:R-:W-:Y:S01]  /*2a20*/  LEA R16, P1, R17, c[0x0][0x160], 0x1 ;  /* 0x0000580011107a11 */ /* 0x000fe200078208ff */
[----:B------:R-:W-:Y:S01]  /*2a30*/  STG.E.U16 [R6.64], R20 ;  /* 0x0000001406007986 */ /* 0x000fe2000c101524 */
[----:B0-----:R-:W-:-:S02]  /*2a40*/  PRMT R3, R20, 0x7632, R3 ;  /* 0x0000763214037816 */ /* 0x001fc40000000003 */
        /* <DEDUP_REMOVED lines=10> */
.L_x_246:
[----:B------:R-:W-:Y:S01]  /*2af0*/  MOV R2, 0x0 ;  /* 0x0000000000027802 */ /* 0x000fe20000000f00 */
[----:B------:R-:W-:Y:S01]  /*2b00*/  IMAD.MOV.U32 R4, RZ, RZ, c[0x4][0x178] ;  /* 0x01005e00ff047624 */ /* 0x000fe200078e00ff */
[----:B------:R-:W-:Y:S01]  /*2b10*/  MOV R5, c[0x4][0x17c] ;  /* 0x01005f0000057a02 */ /* 0x000fe20000000f00 */
[----:B------:R-:W-:Y:S01]  /*2b20*/  IMAD.MOV.U32 R6, RZ, RZ, c[0x4][0x180] ;  /* 0x01006000ff067624 */ /* 0x000fe200078e00ff */
[----:B------:R-:W-:Y:S01]  /*2b30*/  MOV R11, c[0x4][0x8c] ;  /* 0x01002300000b7a02 */ /* 0x000fe20000000f00 */
[----:B------:R-:W-:Y:S01]  /*2b40*/  IMAD.MOV.U32 R7, RZ, RZ, c[0x4][0x184] ;  /* 0x01006100ff077624 */ /* 0x000fe200078e00ff */
[----:B------:R-:W0:Y:S01]  /*2b50*/  LDC.64 R2, c[0x4][R2] ;  /* 0x0100000002027b82 */ /* 0x000e220000000a00 */
[----:B------:R-:W-:-:S02]  /*2b60*/  IMAD.MOV.U32 R8, RZ, RZ, 0x219 ;  /* 0x00000219ff087424 */ /* 0x000fc400078e00ff */
[----:B------:R-:W-:Y:S02]  /*2b70*/  IMAD.MOV.U32 R10, RZ, RZ, c[0x4][0x88] ;  /* 0x01002200ff0a7624 */ /* 0x000fe400078e00ff */
[----:B------:R-:W-:Y:S02]  /*2b80*/  IMAD.MOV.U32 R12, RZ, RZ, 0x1 ;  /* 0x00000001ff0c7424 */ /* 0x000fe400078e00ff */
[----:B------:R-:W-:Y:S02]  /*2b90*/  IMAD.MOV.U32 R13, RZ, RZ, RZ ;  /* 0x000000ffff0d7224 */ /* 0x000fe400078e00ff */
[----:B------:R-:W-:Y:S01]  /*2ba0*/  LEPC R14 ;  /* 0x00000000000e734e */ /* 0x000fe20000000000 */
[----:B------:R-:W-:Y:S02]  /*2bb0*/  MOV R9, 0x2c20 ;  /* 0x00002c2000097802 */ /* 0x000fe40000000f00 */
[----:B------:R-:W-:Y:S02]  /*2bc0*/  MOV R20, 0x2ba0 ;  /* 0x00002ba000147802 */ /* 0x000fe40000000f00 */
[----:B------:R-:W-:Y:S02]  /*2bd0*/  MOV R21, 0x0 ;  /* 0x0000000000157802 */ /* 0x000fe40000000f00 */
[----:B------:R-:W-:-:S02]  /*2be0*/  MOV R0, 0x0 ;  /* 0x0000000000007802 */ /* 0x000fc40000000f00 */
[----:B------:R-:W-:-:S04]  /*2bf0*/  IADD3 R20, P0, P1, -R20, R9, R14 ;  /* 0x0000000914147210 */ /* 0x000fc8000791e10e */
[----:B------:R-:W-:-:S04]  /*2c00*/  IADD3.X R21, ~R0, R21, R15, P0, P1 ;  /* 0x0000001500157210 */ /* 0x000fc800007e250f */
[----:B0-----:R-:W-:Y:S05]  /*2c10*/  CALL.ABS.NOINC R2 ;  /* 0x0000000002007343 */ /* 0x001fea0003c00000 */
[----:B------:R-:W-:Y:S05]  /*2c20*/  EXIT ;  /* 0x000000000000794d */ /* 0x000fea0003800000 */
.L_x_247:
[----:B------:R-:W-:Y:S01]  /*2c30*/  HFMA2.MMA R0, -RZ, RZ, 0, 1.847743988037109375e-06 ;  /* 0x0000001fff007435 */ /* 0x000fe200000001ff */
[----:B------:R-:W-:Y:S01]  /*2c40*/  IMAD.MOV.U32 R10, RZ, RZ, -0x800001 ;  /* 0xff7fffffff0a7424 */ /* 0x000fe200078e00ff */
[----:B------:R-:W-:Y:S01]  /*2c50*/  MOV R8, 0x2c90 ;  /* 0x00002c9000087802 */ /* 0x000fe20000000f00 */
[----:B------:R-:W-:Y:S02]  /*2c60*/  IMAD.MOV.U32 R11, RZ, RZ, 0x10 ;  /* 0x00000010ff0b7424 */ /* 0x000fe400078e00ff */
[----:B------:R-:W-:Y:S02]  /*2c70*/  IMAD.MOV.U32 R13, RZ, RZ, -0x1 ;  /* 0xffffffffff0d7424 */ /* 0x000fe400078e00ff */
[----:B------:R-:W-:Y:S05]  /*2c80*/  CALL.REL.NOINC `($__internal_6_$__cuda_sm70_shflsync_bfly_p) ;  /* 0x000001b000007944 */ /* 0x000fea0003c00000 */
[----:B01----:R-:W-:Y:S05]  /*2c90*/  BRA `(.L_x_277) ;  /* 0xffffd9f000007947 */ /* 0x003fea000383ffff */
.L_x_248:
[----:B------:R-:W-:Y:S01]  /*2ca0*/  IMAD.MOV.U32 R10, RZ, RZ, R15 ;  /* 0x000000ffff0a7224 */ /* 0x000fe200078e000f */
[----:B------:R-:W-:Y:S01]  /*2cb0*/  MOV R13, 0xffffffff ;  /* 0xffffffff000d7802 */ /* 0x000fe20000000f00 */
[----:B------:R-:W-:Y:S01]  /*2cc0*/  IMAD.MOV.U32 R11, RZ, RZ, 0x8 ;  /* 0x00000008ff0b7424 */ /* 0x000fe200078e00ff */
[----:B------:R-:W-:Y:S01]  /*2cd0*/  MOV R8, 0x2d00 ;  /* 0x00002d0000087802 */ /* 0x000fe20000000f00 */
[----:B------:R-:W-:Y:S02]  /*2ce0*/  IMAD.MOV.U32 R0, RZ, RZ, 0x1f ;  /* 0x0000001fff007424 */ /* 0x000fe400078e00ff */
[----:B------:R-:W-:Y:S05]  /*2cf0*/  CALL.REL.NOINC `($__internal_6_$__cuda_sm70_shflsync_bfly_p) ;  /* 0x0000014000007944 */ /* 0x000fea0003c00000 */
[----:B01----:R-:W-:Y:S01]  /*2d00*/  FMNMX.FTZ R10, R15, R0, !PT ;  /* 0x000000000f0a7209 */ /* 0x003fe20007810000 */
[----:B------:R-:W-:Y:S01]  /*2d10*/  IMAD.MOV.U32 R11, RZ, RZ, 0x4 ;  /* 0x00000004ff0b7424 */ /* 0x000fe200078e00ff */
[----:B------:R-:W-:Y:S01]  /*2d20*/  MOV R8, 0x2d60 ;  /* 0x00002d6000087802 */ /* 0x000fe20000000f00 */
[----:B------:R-:W-:-:S02]  /*2d30*/  IMAD.MOV.U32 R0, RZ, RZ, 0x1f ;  /* 0x0000001fff007424 */ /* 0x000fc400078e00ff */
[----:B------:R-:W-:Y:S02]  /*2d40*/  IMAD.MOV.U32 R13, RZ, RZ, -0x1 ;  /* 0xffffffffff0d7424 */ /* 0x000fe400078e00ff */
[----:B------:R-:W-:Y:S05]  /*2d50*/  CALL.REL.NOINC `($__internal_6_$__cuda_sm70_shflsync_bfly_p) ;  /* 0x000000e000007944 */ /* 0x000fea0003c00000 */
[----:B01----:R-:W-:Y:S01]  /*2d60*/  FMNMX.FTZ R10, R10, R0, !PT ;  /* 0x000000000a0a7209 */ /* 0x003fe20007810000 */
[----:B------:R-:W-:Y:S01]  /*2d70*/  HFMA2.MMA R0, -RZ, RZ, 0, 1.847743988037109375e-06 ;  /* 0x0000001fff007435 */ /* 0x000fe200000001ff */
[----:B------:R-:W-:Y:S01]  /*2d80*/  IMAD.MOV.U32 R11, RZ, RZ, 0x2 ;  /* 0x00000002ff0b7424 */ /* 0x000fe200078e00ff */
[----:B------:R-:W-:Y:S01]  /*2d90*/  MOV R8, 0x2dc0 ;  /* 0x00002dc000087802 */ /* 0x000fe20000000f00 */
[----:B------:R-:W-:-:S03]  /*2da0*/  IMAD.MOV.U32 R13, RZ, RZ, -0x1 ;  /* 0xffffffffff0d7424 */ /* 0x000fc600078e00ff */
[----:B------:R-:W-:Y:S05]  /*2db0*/  CALL.REL.NOINC `($__internal_6_$__cuda_sm70_shflsync_bfly_p) ;  /* 0x0000008000007944 */ /* 0x000fea0003c00000 */
[----:B01----:R-:W-:Y:S01]  /*2dc0*/  FMNMX.FTZ R10, R10, R0, !PT ;  /* 0x000000000a0a7209 */ /* 0x003fe20007810000 */
[----:B------:R-:W-:Y:S01]  /*2dd0*/  IMAD.MOV.U32 R11, RZ, RZ, 0x1 ;  /* 0x00000001ff0b7424 */ /* 0x000fe200078e00ff */
[----:B------:R-:W-:Y:S01]  /*2de0*/  MOV R13, 0xffffffff ;  /* 0xffffffff000d7802 */ /* 0x000fe20000000f00 */
[----:B------:R-:W-:Y:S01]  /*2df0*/  IMAD.MOV.U32 R0, RZ, RZ, 0x1f ;  /* 0x0000001fff007424 */ /* 0x000fe200078e00ff */
[----:B------:R-:W-:Y:S02]  /*2e00*/  MOV R8, 0x2e20 ;  /* 0x00002e2000087802 */ /* 0x000fe40000000f00 */
[----:B------:R-:W-:Y:S05]  /*2e10*/  CALL.REL.NOINC `($__internal_6_$__cuda_sm70_shflsync_bfly_p) ;  /* 0x0000002000007944 */ /* 0x000fea0003c00000 */
[----:B01----:R-:W-:Y:S01]  /*2e20*/  IMAD.MOV.U32 R11, RZ, RZ, R0 ;  /* 0x000000ffff0b7224 */ /* 0x003fe200078e0000 */
[----:B------:R-:W-:Y:S05]  /*2e30*/  BRA `(.L_x_278) ;  /* 0xffffd8f000007947 */ /* 0x000fea000383ffff */
        .weak           $__internal_6_$__cuda_sm70_shflsync_bfly_p
        .type           $__internal_6_$__cuda_sm70_shflsync_bfly_p,@function
        .size           $__internal_6_$__cuda_sm70_shflsync_bfly_p,(.L_x_23173 - $__internal_6_$__cuda_sm70_shflsync_bfly_p)
$__internal_6_$__cuda_sm70_shflsync_bfly_p:
[----:B------:R-:W-:Y:S01]  /*2e40*/  IMAD.MOV.U32 R9, RZ, RZ, 0x0 ;  /* 0x00000000ff097424 */ /* 0x000fe200078e00ff */
[----:B------:R-:W-:Y:S04]  /*2e50*/  WARPSYNC R13 ;  /* 0x0000000d00007348 */ /* 0x000fe80003800000 */
[----:B------:R0:W1:Y:S01]  /*2e60*/  SHFL.BFLY PT, R0, R10, R11, R0 ;  /* 0x0c00000b0a007389 */ /* 0x00006200000e0000 */
[----:B------:R-:W-:Y:S05]  /*2e70*/  RET.REL.NODEC R8 `(_ZN4vllm25paged_attention_v1_kernelI13__nv_bfloat16hLi80ELi32ELi128ELNS_18Fp8KVCacheDataTypeE2ELb0EEEvPT_PKS3_PKT0_S9_ifPKiSB_iPKfiiiSD_SD_iiiii) ;  /* 0xffffd18008007950 */ /* 0x000fea0003c3ffff */
.L_x_279:
        /* <DEDUP_REMOVED lines=16> */
.L_x_23173:


//--------------------- .text._ZN4vllm25paged_attention_v1_kernelI13__nv_bfloat16hLi64ELi32ELi128ELNS_18Fp8KVCacheDataTypeE2ELb0EEEvPT_PKS3_PKT0_S9_ifPKiSB_iPKfiiiSD_SD_iiiii --------------------------
	.section	.text._ZN4vllm25paged_attention_v1_kernelI13__nv_bfloat16hLi64ELi32ELi128ELNS_18Fp8KVCacheDataTypeE2ELb0EEEvPT_PKS3_PKT0_S9_ifPKiSB_iPKfiiiSD_SD_iiiii,"ax",@progbits
	.sectioninfo	@"SHI_REGISTERS=32"
	.align	128
        .global         _ZN4vllm25paged_attention_v1_kernelI13__nv_bfloat16hLi64ELi32ELi128ELNS_18Fp8KVCacheDataTypeE2ELb0EEEvPT_PKS3_PKT0_S9_ifPKiSB_iPKfiiiSD_SD_iiiii
        .type           _ZN4vllm25paged_attention_v1_kernelI13__nv_bfloat16hLi64ELi32ELi128ELNS_18Fp8KVCacheDataTypeE2ELb0EEEvPT_PKS3_PKT0_S9_ifPKiSB_iPKfiiiSD_SD_iiiii,@function
        .size           _ZN4vllm25paged_attention_v1_kernelI13__nv_bfloat16hLi64ELi32ELi128ELNS_18Fp8KVCacheDataTypeE2ELb0EEEvPT_PKS3_PKT0_S9_ifPKiSB_iPKfiiiSD_SD_iiiii,(.L_x_23174 - _ZN4vllm25paged_attention_v1_kernelI13__nv_bfloat16hLi64ELi32ELi128ELNS_18Fp8KVCacheDataTypeE2ELb0EEEvPT_PKS3_PKT0_S9_ifPKiSB_iPKfiiiSD_SD_iiiii)
        .other          _ZN4vllm25paged_attention_v1_kernelI13__nv_bfloat16hLi64ELi32ELi128ELNS_18Fp8KVCacheDataTypeE2ELb0EEEvPT_PKS3_PKT0_S9_ifPKiSB_iPKfiiiSD_SD_iiiii,@"STO_CUDA_ENTRY STV_DEFAULT"
_ZN4vllm25paged_attention_v1_kernelI13__nv_bfloat16hLi64ELi32ELi128ELNS_18Fp8KVCacheDataTypeE2ELb0EEEvPT_PKS3_PKT0_S9_ifPKiSB_iPKfiiiSD_SD_iiiii:
.text._ZN4vllm25paged_attention_v1_kernelI13__nv_bfloat16hLi64ELi32ELi128ELNS_18Fp8KVCacheDataTypeE2ELb0EEEvPT_PKS3_PKT0_S9_ifPKiSB_iPKfiiiSD_SD_iiiii:
        /* <DEDUP_REMOVED lines=24> */
[----:B------:R-:W-:Y:S01]  /*0180*/  SHF.L.U32 R18, R6, 0x6, RZ ;  /* 0x0000000606127819 */ /* 0x000fe200000006ff */
[----:B------:R-:W-:Y:S01]  /*0190*/  BSSY B1, `(.L_x_282) ;  /* 0x0000023000017945 */ /* 0x000fe20003800000 */
[----:B------:R-:W-:Y:S01]  /*01a0*/  IADD3 R0, -R7, 0x7f, R0 ;  /* 0x0000007f07007810 */ /* 0x000fe20007ffe100 */
[----:B------:R-:W-:Y:S01]  /*01b0*/  IMAD.MOV.U32 R14, RZ, RZ, R7 ;  /* 0x000000ffff0e7224 */ /* 0x000fe200078e0007 */
        /* <DEDUP_REMOVED lines=8> */
[----:B------:R-:W-:Y:S01]  /*0240*/  IMAD.MOV.U32 R19, RZ, RZ, R8 ;  /* 0x000000ffff137224 */ /* 0x000fe200078e0008 */
[----:B------:R-:W-:Y:S02]  /*0250*/  MOV R14, R7 ;  /* 0x00000007000e7202 */ /* 0x000fe40000000f00 */
[----:B------:R-:W-:Y:S02]  /*0260*/  IADD3 R22, P1, P2, R17, R9, R18 ;  /* 0x0000000911167210 */ /* 0x000fe40007a3e012 */
[----:B------:R-:W-:Y:S02]  /*0270*/  SHF.R.S32.HI R9, RZ, 0x1f, R9 ;  /* 0x0000001fff097819 */ /* 0x000fe40000011409 */
[----:B------:R-:W-:Y:S02]  /*0280*/  LEA R21, P3, R22, c[0x0][0x168], 0x1 ;  /* 0x00005a0016157a11 */ /* 0x000fe400078608ff */
[----:B------:R-:W-:-:S02]  /*0290*/  IADD3.X R9, R0, R9, R15, P1, P2 ;  /* 0x0000000900097210 */ /* 0x000fc40000fe440f */
[----:B------:R-:W-:Y:S02]  /*02a0*/  IADD3 R21, P1, R21, 0x8, RZ ;  /* 0x0000000815157810 */ /* 0x000fe40007f3e0ff */
[----:B------:R-:W-:-:S05]  /*02b0*/  LEA.HI.X R22, R22, c[0x0][0x16c], R9, 0x1, P3 ;  /* 0x00005b0016167a11 */ /* 0x000fca00018f0c09 */
[----:B------:R-:W-:Y:S02]  /*02c0*/  IMAD.X R22, RZ, RZ, R22, P1 ;  /* 0x000000ffff167224 */ /* 0x000fe400008e0616 */
.L_x_284:
        /* <DEDUP_REMOVED lines=15> */
.L_x_283:
[----:B------:R-:W-:Y:S05]  /*03c0*/  BSYNC B1 ;  /* 0x0000000000017941 */ /* 0x000fea0003800000 */
.L_x_282:
        /* <DEDUP_REMOVED lines=10> */
.L_x_285:
        /* <DEDUP_REMOVED lines=22> */
[----:B------:R-:W-:-:S04]  /*05d0*/  IADD3 R0, P1, R0, 0x2000, RZ ;  /* 0x0000200000007810 */ /* 0x000fc80007f3e0ff */
[----:B------:R-:W-:Y:S01]  /*05e0*/  IADD3.X R18, RZ, R18, RZ, P1, !PT ;  /* 0x00000012ff127210 */ /* 0x000fe20000ffe4ff */
[----:B--2---:R-:W-:Y:S04]  /*05f0*/  STS.128 [R19], R12 ;  /* 0x0000000c13007388 */ /* 0x004fe80000000c00 */
[----:B---3--:R0:W-:Y:S02]  /*0600*/  STS.128 [R19+0x800], R8 ;  /* 0x0008000813007388 */ /* 0x0081e40000000c00 */
[----:B0-----:R-:W-:Y:S01]  /*0610*/  IADD3 R19, R19, 0x2000, RZ ;  /* 0x0000200013137810 */ /* 0x001fe20007ffe0ff */
[----:B------:R-:W-:Y:S05]  /*0620*/  @!P0 BRA `(.L_x_285) ;  /* 0xfffffe4000008947 */ /* 0x000fea000383ffff */
.L_x_281:
[----:B---3--:R-:W-:Y:S05]  /*0630*/  BSYNC B0 ;  /* 0x0000000000007941 */ /* 0x008fea0003800000 */
.L_x_280:
[----:B------:R-:W-:Y:S01]  /*0640*/  BAR.SYNC.DEFER_BLOCKING 0x0 ;  /* 0x0000000000007b1d */ /* 0x000fe20000010000 */
[----:B------:R-:W-:-:S13]  /*0650*/  ISETP.GE.AND P0, PT, R4, R2, PT ;  /* 0x000000020400720c */ /* 0x000fda0003f06270 */
[----:B------:R-:W-:Y:S05]  /*0660*/  @!P0 BRA `(.L_x_286) ;  /* 0x0000227000008947 */ /* 0x000fea0003800000 */
[----:B------:R-:W-:Y:S05]  /*0670*/  BRA.DIV ~URZ, `(.L_x_287) ;  /* 0x000023a27f007947 */ /* 0x000fea000b800000 */
[----:B------:R-:W-:-:S05]  /*0680*/  IMAD.MOV.U32 R0, RZ, RZ, -0x800001 ;  /* 0xff7fffffff007424 */ /* 0x000fca00078e00ff */
.L_x_313:
        /* <DEDUP_REMOVED lines=10> */
.L_x_314:
        /* <DEDUP_REMOVED lines=19> */
[----:B------:R-:W-:Y:S01]  /*0860*/  IADD3 R2, R5, R2, RZ ;  /* 0x0000000205027210 */ /* 0x000fe20007ffe0ff */
[----:B0-----:R-:W-:-:S03]  /*0870*/  IMAD.MOV.U32 R10, RZ, RZ, R7 ;  /* 0x000000ffff0a7224 */ /* 0x001fc600078e0007 */
[C---:B------:R-:W-:Y:S02]  /*0880*/  LEA.HI R8, R2.reuse, 0x1, RZ, 0x19 ;  /* 0x0000000102087811 */ /* 0x040fe400078fc8ff */
[----:B------:R-:W-:Y:S02]  /*0890*/  ISETP.GE.U32.AND P2, PT, R2, 0x180, PT ;  /* 0x000001800200780c */ /* 0x000fe40003f46070 */
[----:B------:R-:W-:-:S13]  /*08a0*/  LOP3.LUT P0, R8, R8, 0x3, RZ, 0xc0, !PT ;  /* 0x0000000308087812 */ /* 0x000fda000780c0ff */
[----:B------:R-:W-:Y:S05]  /*08b0*/  @!P0 BRA `(.L_x_292) ;  /* 0x000000e000008947 */ /* 0x000fea0003800000 */
[----:B------:R-:W-:Y:S01]  /*08c0*/  LEA R2, R7, 0xa0, 0x2 ;  /* 0x000000a007027811 */ /* 0x000fe200078e10ff */
[----:B------:R-:W-:Y:S01]  /*08d0*/  IMAD.MOV.U32 R12, RZ, RZ, RZ ;  /* 0x000000ffff0c7224 */ /* 0x000fe200078e00ff */
[----:B------:R-:W-:-:S03]  /*08e0*/  MOV R10, R7 ;  /* 0x00000007000a7202 */ /* 0x000fc60000000f00 */
.L_x_293:
        /* <DEDUP_REMOVED lines=11> */
.L_x_292:
[----:B------:R-:W-:Y:S05]  /*09a0*/  BSYNC B1 ;  /* 0x0000000000017941 */ /* 0x000fea0003800000 */
.L_x_291:
        /* <DEDUP_REMOVED lines=10> */
.L_x_296:
        /* <DEDUP_REMOVED lines=100> */
.L_x_295:
[----:B------:R-:W-:Y:S05]  /*1090*/  BSYNC B1 ;  /* 0x0000000000017941 */ /* 0x000fea0003800000 */
.L_x_294:
        /* <DEDUP_REMOVED lines=55> */
.L_x_298:
[----:B------:R-:W-:Y:S05]  /*1410*/  BSYNC B1 ;  /* 0x0000000000017941 */ /* 0x000fea0003800000 */
.L_x_297:
        /* <DEDUP_REMOVED lines=26> */
.L_x_290:
[----:B------:R-:W-:Y:S05]  /*15c0*/  BSYNC B0 ;  /* 0x0000000000007941 */ /* 0x000fea0003800000 */
.L_x_289:
        /* <DEDUP_REMOVED lines=24> */
[-C--:B------:R-:W-:Y:S01]  /*1750*/  LOP3.LUT R0, RZ, R7.reuse, RZ, 0x33, !PT ;  /* 0x00000007ff007212 */ /* 0x080fe200078e33ff */
[----:B------:R-:W-:Y:S01]  /*1760*/  BSSY B1, `(.L_x_301) ;  /* 0x0000013000017945 */ /* 0x000fe20003800000 */
[----:B------:R-:W-:-:S03]  /*1770*/  MOV R8, R7 ;  /* 0x0000000700087202 */ /* 0x000fc60000000f00 */
        /* <DEDUP_REMOVED lines=9> */
.L_x_303:
        /* <DEDUP_REMOVED lines=8> */
.L_x_302:
[----:B------:R-:W-:Y:S05]  /*1890*/  BSYNC B1 ;  /* 0x0000000000017941 */ /* 0x000fea0003800000 */
.L_x_301:
        /* <DEDUP_REMOVED lines=10> */
.L_x_306:
        /* <DEDUP_REMOVED lines=52> */
.L_x_305:
[----:B------:R-:W-:Y:S05]  /*1c80*/  BSYNC B1 ;  /* 0x0000000000017941 */ /* 0x000fea0003800000 */
.L_x_304:
        /* <DEDUP_REMOVED lines=31> */
.L_x_308:
[----:B------:R-:W-:Y:S05]  /*1e80*/  BSYNC B1 ;  /* 0x0000000000017941 */ /* 0x000fea0003800000 */
.L_x_307:
        /* <DEDUP_REMOVED lines=14> */
.L_x_300:
[----:B------:R-:W-:Y:S05]  /*1f70*/  BSYNC B0 ;  /* 0x0000000000007941 */ /* 0x000fea0003800000 */
.L_x_299:
[----:B------:R-:W-:Y:S01]  /*1f80*/  BAR.SYNC.DEFER_BLOCKING 0x0 ;  /* 0x0000000000007b1d */ /* 0x000fe20000010000 */
[----:B0-----:R-:W-:Y:S01]  /*1f90*/  LOP3.LUT R2, R3, 0x3, RZ, 0xc0, !PT ;  /* 0x0000000303027812 */ /* 0x001fe200078ec0ff */
[----:B------:R-:W-:Y:S01]  /*1fa0*/  IMAD.MOV.U32 R25, RZ, RZ, RZ ;  /* 0x000000ffff197224 */ /* 0x000fe200078e00ff */
[----:B------:R-:W-:Y:S01]  /*1fb0*/  SHF.R.S32.HI R0, RZ, 0x1f, R3 ;  /* 0x0000001fff007819 */ /* 0x000fe20000011403 */
[----:B------:R-:W-:Y:S02]  /*1fc0*/  CS2R R18, SRZ ;  /* 0x0000000000127805 */ /* 0x000fe4000001ff00 */
[----:B------:R-:W-:Y:S01]  /*1fd0*/  BAR.SYNC.DEFER_BLOCKING 0x0 ;  /* 0x0000000000007b1d */ /* 0x000fe20000010000 */
[----:B------:R-:W-:Y:S01]  /*1fe0*/  ISETP.NE.AND P0, PT, R2, RZ, PT ;  /* 0x000000ff0200720c */ /* 0x000fe20003f05270 */
[----:B------:R-:W-:Y:S01]  /*1ff0*/  CS2R R20, SRZ ;  /* 0x0000000000147805 */ /* 0x000fe2000001ff00 */
[----:B------:R-:W-:-:S02]  /*2000*/  LOP3.LUT R2, R7, 0xffffffc0, RZ, 0xc0, !PT ;  /* 0xffffffc007027812 */ /* 0x000fc400078ec0ff */
[----:B------:R-:W-:Y:S01]  /*2010*/  IADD3 R5, R7, 0x1f, RZ ;  /* 0x0000001f07057810 */ /* 0x000fe20007ffe0ff */
[----:B------:R-:W-:Y:S01]  /*2020*/  BSSY B0, `(.L_x_309) ;  /* 0x0000027000007945 */ /* 0x000fe20003800000 */
[----:B------:R-:W-:Y:S02]  /*2030*/  LEA.HI R0, R0, R3, RZ, 0x2 ;  /* 0x0000000300007211 */ /* 0x000fe400078f10ff */
[----:B------:R-:W-:Y:S01]  /*2040*/  ISETP.NE.OR P5, PT, R2, 0x40, P0 ;  /* 0x000000400200780c */ /* 0x000fe200007a5670 */
[----:B------:R-:W-:Y:S01]  /*2050*/  HFMA2.MMA R2, -RZ, RZ, 0, 0 ;  /* 0x00000000ff027435 */ /* 0x000fe200000001ff */
[----:B------:R-:W-:Y:S02]  /*2060*/  ISETP.GT.U32.AND P3, PT, R5, 0x3e, PT ;  /* 0x0000003e0500780c */ /* 0x000fe40003f64070 */
[----:B------:R-:W-:Y:S02]  /*2070*/  ISETP.GT.OR P1, PT, R7, 0x3f, P0 ;  /* 0x0000003f0700780c */ /* 0x000fe40000724670 */
[----:B------:R-:W-:Y:S01]  /*2080*/  SHF.R.S32.HI R5, RZ, 0x2, R0 ;  /* 0x00000002ff057819 */ /* 0x000fe20000011400 */
[----:B------:R-:W-:Y:S01]  /*2090*/  IMAD.MOV.U32 R0, RZ, RZ, RZ ;  /* 0x000000ffff007224 */ /* 0x000fe200078e00ff */
[----:B------:R-:W-:-:S02]  /*20a0*/  MOV R23, RZ ;  /* 0x000000ff00177202 */ /* 0x000fc40000000f00 */
[C---:B------:R-:W-:Y:S01]  /*20b0*/  LOP3.LUT R3, R7.reuse, 0xffffffe0, RZ, 0xc0, !PT ;  /* 0xffffffe007037812 */ /* 0x040fe200078ec0ff */
[----:B------:R-:W-:Y:S01]  /*20c0*/  IMAD R4, R4, 0x40, R5 ;  /* 0x0000004004047824 */ /* 0x000fe200078e0205 */
[----:B------:R-:W-:Y:S02]  /*20d0*/  ISETP.GT.OR P2, PT, R7, 0x1f, P0 ;  /* 0x0000001f0700780c */ /* 0x000fe40000744670 */
[----:B------:R-:W-:Y:S02]  /*20e0*/  ISETP.NE.OR P4, PT, R3, 0x20, P0 ;  /* 0x000000200300780c */ /* 0x000fe40000785670 */
[----:B------:R0:W-:Y:S04]  /*20f0*/  @!P5 STS [R4.X4+-0x160], R2 ;  /* 0xfffea0020400d388 */ /* 0x0001e80000004800 */
[----:B------:R0:W-:Y:S04]  /*2100*/  @!P5 STS [R4.X4+-0x140], R25 ;  /* 0xfffec0190400d388 */ /* 0x0001e80000004800 */
[----:B------:R0:W-:Y:S04]  /*2110*/  @!P5 STS [R4.X4+-0x120], R18 ;  /* 0xfffee0120400d388 */ /* 0x0001e80000004800 */
[----:B------:R0:W-:Y:S04]  /*2120*/  @!P5 STS [R4.X4+-0x100], R19 ;  /* 0xffff00130400d388 */ /* 0x0001e80000004800 */
[----:B------:R0:W-:Y:S04]  /*2130*/  @!P5 STS [R4.X4+-0xe0], R0 ;  /* 0xffff20000400d388 */ /* 0x0001e80000004800 */
[----:B------:R0:W-:Y:S04]  /*2140*/  @!P5 STS [R4.X4+-0xc0], R23 ;  /* 0xffff40170400d388 */ /* 0x0001e80000004800 */
[----:B------:R0:W-:Y:S04]  /*2150*/  @!P5 STS [R4.X4+-0xa0], R20 ;  /* 0xffff60140400d388 */ /* 0x0001e80000004800 */
[----:B------:R0:W-:Y:S04]  /*2160*/  @!P5 STS [R4.X4+-0x80], R21 ;  /* 0xffff80150400d388 */ /* 0x0001e80000004800 */
[----:B------:R-:W-:Y:S06]  /*2170*/  BAR.SYNC.DEFER_BLOCKING 0x0 ;  /* 0x0000000000007b1d */ /* 0x000fec0000010000 */
[----:B------:R-:W-:Y:S05]  /*2180*/  @P1 BRA `(.L_x_310) ;  /* 0x0000010000001947 */ /* 0x000fea0003800000 */
[----:B0-----:R-:W0:Y:S04]  /*2190*/  LDS R3, [R4.X4+0xa0] ;  /* 0x0000a00004037984 */ /* 0x001e280000004800 */
[----:B------:R-:W1:Y:S04]  /*21a0*/  LDS R8, [R4.X4+0xc0] ;  /* 0x0000c00004087984 */ /* 0x000e680000004800 */
[----:B------:R-:W2:Y:S04]  /*21b0*/  LDS R7, [R4.X4+0xe0] ;  /* 0x0000e00004077984 */ /* 0x000ea80000004800 */
[----:B------:R-:W3:Y:S04]  /*21c0*/  LDS R10, [R4.X4+0x100] ;  /* 0x00010000040a7984 */ /* 0x000ee80000004800 */
[----:B------:R-:W4:Y:S04]  /*21d0*/  LDS R9, [R4.X4+0x120] ;  /* 0x0001200004097984 */ /* 0x000f280000004800 */
[----:B------:R-:W5:Y:S04]  /*21e0*/  LDS R12, [R4.X4+0x140] ;  /* 0x00014000040c7984 */ /* 0x000f680000004800 */
        /* <DEDUP_REMOVED lines=9> */
[----:B------:R-:W-:Y:S02]  /*2280*/  FADD.FTZ R21, R21, R14 ;  /* 0x0000000e15157221 */ /* 0x000fe40000010000 */
.L_x_310:
[----:B0-----:R-:W-:Y:S05]  /*2290*/  BSYNC B0 ;  /* 0x0000000000007941 */ /* 0x001fea0003800000 */
.L_x_309:
[----:B------:R-:W-:Y:S06]  /*22a0*/  BAR.SYNC.DEFER_BLOCKING 0x0 ;  /* 0x0000000000007b1d */ /* 0x000fec0000010000 */
[----:B------:R-:W-:Y:S01]  /*22b0*/  BSSY B0, `(.L_x_311) ;  /* 0x000001b000007945 */ /* 0x000fe20003800000 */
[----:B------:R0:W-:Y:S04]  /*22c0*/  @!P4 STS [R4.X4+-0x60], R2 ;  /* 0xffffa0020400c388 */ /* 0x0001e80000004800 */
[----:B------:R0:W-:Y:S04]  /*22d0*/  @!P4 STS [R4.X4+-0x40], R25 ;  /* 0xffffc0190400c388 */ /* 0x0001e80000004800 */
[----:B------:R0:W-:Y:S04]  /*22e0*/  @!P4 STS [R4.X4+-0x20], R18 ;  /* 0xffffe0120400c388 */ /* 0x0001e80000004800 */
[----:B------:R0:W-:Y:S04]  /*22f0*/  @!P4 STS [R4.X4], R19 ;  /* 0x000000130400c388 */ /* 0x0001e80000004800 */
[----:B------:R0:W-:Y:S04]  /*2300*/  @!P4 STS [R4.X4+0x20], R0 ;  /* 0x000020000400c388 */ /* 0x0001e80000004800 */
[----:B------:R0:W-:Y:S04]  /*2310*/  @!P4 STS [R4.X4+0x40], R23 ;  /* 0x000040170400c388 */ /* 0x0001e80000004800 */
[----:B------:R0:W-:Y:S04]  /*2320*/  @!P4 STS [R4.X4+0x60], R20 ;  /* 0x000060140400c388 */ /* 0x0001e80000004800 */
[----:B------:R0:W-:Y:S04]  /*2330*/  @!P4 STS [R4.X4+0x80], R21 ;  /* 0x000080150400c388 */ /* 0x0001e80000004800 */
[----:B------:R-:W-:Y:S06]  /*2340*/  BAR.SYNC.DEFER_BLOCKING 0x0 ;  /* 0x0000000000007b1d */ /* 0x000fec0000010000 */
[----:B------:R-:W-:Y:S05]  /*2350*/  @P2 BRA `(.L_x_312) ;  /* 0x0000010000002947 */ /* 0x000fea0003800000 */
[----:B0-----:R-:W0:Y:S04]  /*2360*/  LDS R3, [R4.X4+0xa0] ;  /* 0x0000a00004037984 */ /* 0x001e280000004800 */
[----:B------:R-:W1:Y:S04]  /*2370*/  LDS R8, [R4.X4+0xc0] ;  /* 0x0000c00004087984 */ /* 0x000e680000004800 */
[----:B------:R-:W2:Y:S04]  /*2380*/  LDS R7, [R4.X4+0xe0] ;  /* 0x0000e00004077984 */ /* 0x000ea80000004800 */
[----:B------:R-:W3:Y:S04]  /*2390*/  LDS R10, [R4.X4+0x100] ;  /* 0x00010000040a7984 */ /* 0x000ee80000004800 */
[----:B------:R-:W4:Y:S04]  /*23a0*/  @!P0 LDS R9, [R4.X4+0x120] ;  /* 0x0001200004098984 */ /* 0x000f280000004800 */
[----:B------:R-:W5:Y:S04]  /*23b0*/  @!P0 LDS R12, [R4.X4+0x140] ;  /* 0x00014000040c8984 */ /* 0x000f680000004800 */
[----:B------:R-:W5:Y:S04]  /*23c0*/  @!P0 LDS R11, [R4.X4+0x160] ;  /* 0x00016000040b8984 */ /* 0x000f680000004800 */
[----:B------:R-:W5:Y:S01]  /*23d0*/  @!P0 LDS R14, [R4.X4+0x180] ;  /* 0x00018000040e8984 */ /* 0x000f620000004800 */
[----:B0-----:R-:W-:-:S02]  /*23e0*/  FADD.FTZ R2, R2, R3 ;  /* 0x0000000302027221 */ /* 0x001fc40000010000 */
[----:B-1----:R-:W-:Y:S02]  /*23f0*/  FADD.FTZ R25, R25, R8 ;  /* 0x0000000819197221 */ /* 0x002fe40000010000 */
[----:B--2---:R-:W-:Y:S02]  /*2400*/  FADD.FTZ R18, R18, R7 ;  /* 0x0000000712127221 */ /* 0x004fe40000010000 */
[----:B---3--:R-:W-:Y:S02]  /*2410*/  FADD.FTZ R19, R19, R10 ;  /* 0x0000000a13137221 */ /* 0x008fe40000010000 */
[----:B----4-:R-:W-:Y:S02]  /*2420*/  @!P0 FADD.FTZ R0, R0, R9 ;  /* 0x0000000900008221 */ /* 0x010fe40000010000 */
[----:B-----5:R-:W-:Y:S02]  /*2430*/  @!P0 FADD.FTZ R23, R23, R12 ;  /* 0x0000000c17178221 */ /* 0x020fe40000010000 */
[----:B------:R-:W-:-:S02]  /*2440*/  @!P0 FADD.FTZ R20, R20, R11 ;  /* 0x0000000b14148221 */ /* 0x000fc40000010000 */
[----:B------:R-:W-:Y:S02]  /*2450*/  @!P0 FADD.FTZ R21, R21, R14 ;  /* 0x0000000e15158221 */ /* 0x000fe40000010000 */
.L_x_312:
[----:B0-----:R-:W-:Y:S05]  /*2460*/  BSYNC B0 ;  /* 0x0000000000007941 */ /* 0x001fea0003800000 */
.L_x_311:
[----:B------:R-:W-:Y:S06]  /*2470*/  BAR.SYNC.DEFER_BLOCKING 0x0 ;  /* 0x0000000000007b1d */ /* 0x000fec0000010000 */
[----:B------:R-:W-:Y:S05]  /*2480*/  @P3 EXIT ;  /* 0x000000000000394d */ /* 0x000fea0003800000 */
[----:B------:R-:W0:Y:S01]  /*2490*/  S2UR UR4, SR_CTAID.Z ;  /* 0x00000000000479c3 */ /* 0x000e220000002700 */
[----:B------:R-:W-:Y:S02]  /*24a0*/  IMAD R16, R16, c[0x0][0xc], RZ ;  /* 0x0000030010107a24 */ /* 0x000fe400078e02ff */
[----:B------:R-:W-:Y:S02]  /*24b0*/  IMAD R6, R6, c[0x0][0x14], RZ ;  /* 0x0000050006067a24 */ /* 0x000fe400078e02ff */
[----:B------:R-:W-:-:S02]  /*24c0*/  IMAD R16, R16, c[0x0][0x14], RZ ;  /* 0x0000050010107a24 */ /* 0x000fc400078e02ff */
[----:B------:R-:W-:Y:S02]  /*24d0*/  IMAD.SHL.U32 R3, R6, 0x40, RZ ;  /* 0x0000004006037824 */ /* 0x000fe400078e00ff */
[----:B------:R-:W-:-:S03]  /*24e0*/  IMAD.SHL.U32 R16, R16, 0x40, RZ ;  /* 0x0000004010107824 */ /* 0x000fc600078e00ff */
[----:B------:R-:W-:Y:S02]  /*24f0*/  SHF.R.S32.HI R7, RZ, 0x1f, R3 ;  /* 0x0000001fff077819 */ /* 0x000fe40000011403 */
[----:B------:R-:W-:Y:S01]  /*2500*/  SHF.R.S32.HI R24, RZ, 0x1f, R16 ;  /* 0x0000001fff187819 */ /* 0x000fe20000011410 */
[----:B0-----:R-:W-:-:S04]  /*2510*/  USHF.L.U32 UR4, UR4, 0x6, URZ ;  /* 0x0000000604047899 */ /* 0x001fc8000800063f */
[----:B------:R-:W-:Y:S02]  /*2520*/  USHF.R.S32.HI UR5, URZ, 0x1f, UR4 ;  /* 0x0000001f3f057899 */ /* 0x000fe40008011404 */
[----:B------:R-:W-:-:S04]  /*2530*/  IADD3 R17, P1, P2, R16, UR4, R3 ;  /* 0x0000000410117c10 */ /* 0x000fc8000fa3e003 */
[----:B------:R-:W-:Y:S01]  /*2540*/  IADD3.X R24, R24, UR5, R7, P1, P2 ;  /* 0x0000000518187c10 */ /* 0x000fe20008fe4407 */
[----:B------:R-:W-:Y:S08]  /*2550*/  @P0 EXIT ;  /* 0x000000000000094d */ /* 0x000ff00003800000 */
[C---:B------:R-:W-:Y:S02]  /*2560*/  IADD3 R3, P0, R5.reuse, R17, RZ ;  /* 0x0000001105037210 */ /* 0x040fe40007f1e0ff */
[C---:B------:R-:W-:Y:S02]  /*2570*/  IADD3 R8, R5.reuse, 0x8, RZ ;  /* 0x0000000805087810 */ /* 0x040fe40007ffe0ff */
[C---:B------:R-:W-:Y:S02]  /*2580*/  IADD3 R10, R5.reuse, 0x10, RZ ;  /* 0x00000010050a7810 */ /* 0x040fe40007ffe0ff */
[C---:B------:R-:W-:Y:S02]  /*2590*/  IADD3 R12, R5.reuse, 0x18, RZ ;  /* 0x00000018050c7810 */ /* 0x040fe40007ffe0ff */
[C---:B------:R-:W-:Y:S02]  /*25a0*/  IADD3 R14, R5.reuse, 0x20, RZ ;  /* 0x00000020050e7810 */ /* 0x040fe40007ffe0ff */
[----:B------:R-:W-:-:S02]  /*25b0*/  IADD3 R16, R5, 0x28, RZ ;  /* 0x0000002805107810 */ /* 0x000fc40007ffe0ff */
[C---:B------:R-:W-:Y:S02]  /*25c0*/  IADD3 R29, R5.reuse, 0x30, RZ ;  /* 0x00000030051d7810 */ /* 0x040fe40007ffe0ff */
[C---:B------:R-:W-:Y:S02]  /*25d0*/  IADD3 R27, R5.reuse, 0x38, RZ ;  /* 0x00000038051b7810 */ /* 0x040fe40007ffe0ff */
[-C--:B------:R-:W-:Y:S02]  /*25e0*/  LEA.HI.X.SX32 R6, R5, R24.reuse, 0x1, P0 ;  /* 0x0000001805067211 */ /* 0x080fe400000f0eff */
[-C--:B------:R-:W-:Y:S02]  /*25f0*/  IADD3 R5, P0, R8, R17.reuse, RZ ;  /* 0x0000001108057210 */ /* 0x080fe40007f1e0ff */
[----:B------:R-:W-:Y:S02]  /*2600*/  IADD3 R7, P1, R10, R17, RZ ;  /* 0x000000110a077210 */ /* 0x000fe40007f3e0ff */
[----:B------:R-:W-:-:S02]  /*2610*/  LEA.HI.X.SX32 R8, R8, R24, 0x1, P0 ;  /* 0x0000001808087211 */ /* 0x000fc400000f0eff */
[----:B------:R-:W-:Y:S02]  /*2620*/  F2FP.BF16.PACK_AB R25, R25, R2 ;  /* 0x000000021919723e */ /* 0x000fe400000010ff */
[----:B------:R-:W-:Y:S02]  /*2630*/  LEA.HI.X.SX32 R10, R10, R24, 0x1, P1 ;  /* 0x000000180a0a7211 */ /* 0x000fe400008f0eff */
[----:B------:R-:W-:Y:S02]  /*2640*/  LEA R2, P0, R3, c[0x0][0x160], 0x1 ;  /* 0x0000580003027a11 */ /* 0x000fe400078008ff */
[----:B------:R-:W-:Y:S02]  /*2650*/  LEA R4, P1, R5, c[0x0][0x160], 0x1 ;  /* 0x0000580005047a11 */ /* 0x000fe400078208ff */
[----:B------:R-:W-:Y:S02]  /*2660*/  IADD3 R9, P2, R12, R17, RZ ;  /* 0x000000110c097210 */ /* 0x000fe40007f5e0ff */
[----:B------:R-:W-:-:S02]  /*2670*/  LEA.HI.X R3, R3, c[0x0][0x164], R6, 0x1, P0 ;  /* 0x0000590003037a11 */ /* 0x000fc400000f0c06 */
[----:B------:R-:W-:Y:S02]  /*2680*/  LEA R6, P0, R7, c[0x0][0x160], 0x1 ;  /* 0x0000580007067a11 */ /* 0x000fe400078008ff */
[----:B------:R-:W-:Y:S01]  /*2690*/  LEA.HI.X R5, R5, c[0x0][0x164], R8, 0x1, P1 ;  /* 0x0000590005057a11 */ /* 0x000fe200008f0c08 */
[----:B------:R0:W-:Y:S01]  /*26a0*/  STG.E.U16 [R2.64], R25 ;  /* 0x0000001902007986 */ /* 0x0001e2000c101524 */
[-C--:B------:R-:W-:Y:S02]  /*26b0*/  IADD3 R11, P3, R14, R17.reuse, RZ ;  /* 0x000000110e0b7210 */ /* 0x080fe40007f7e0ff */
[----:B------:R-:W-:Y:S02]  /*26c0*/  LEA.HI.X.SX32 R12, R12, R24, 0x1, P2 ;  /* 0x000000180c0c7211 */ /* 0x000fe400010f0eff */
[----:B------:R-:W-:Y:S02]  /*26d0*/  LEA R8, P1, R9, c[0x0][0x160], 0x1 ;  /* 0x0000580009087a11 */ /* 0x000fe400078208ff */
[----:B------:R-:W-:-:S02]  /*26e0*/  IADD3 R13, P4, R16, R17, RZ ;  /* 0x00000011100d7210 */ /* 0x000fc40007f9e0ff */
[----:B------:R-:W-:Y:S02]  /*26f0*/  LEA.HI.X R7, R7, c[0x0][0x164], R10, 0x1, P0 ;  /* 0x0000590007077a11 */ /* 0x000fe400000f0c0a */
[-C--:B------:R-:W-:Y:S02]  /*2700*/  LEA.HI.X.SX32 R14, R14, R24.reuse, 0x1, P3 ;  /* 0x000000180e0e7211 */ /* 0x080fe400018f0eff */
[----:B------:R-:W-:Y:S02]  /*2710*/  LEA R10, P0, R11, c[0x0][0x160], 0x1 ;  /* 0x000058000b0a7a11 */ /* 0x000fe400078008ff */
[----:B------:R-:W-:Y:S02]  /*2720*/  LEA.HI.X R9, R9, c[0x0][0x164], R12, 0x1, P1 ;  /* 0x0000590009097a11 */ /* 0x000fe400008f0c0c */
[----:B------:R-:W-:Y:S02]  /*2730*/  IADD3 R15, P5, R29, R17, RZ ;  /* 0x000000111d0f7210 */ /* 0x000fe40007fbe0ff */
[----:B------:R-:W-:-:S02]  /*2740*/  LEA.HI.X.SX32 R16, R16, R24, 0x1, P4 ;  /* 0x0000001810107211 */ /* 0x000fc400020f0eff */
[----:B------:R-:W-:Y:S02]  /*2750*/  LEA R12, P1, R13, c[0x0][0x160], 0x1 ;  /* 0x000058000d0c7a11 */ /* 0x000fe400078208ff */
[----:B------:R-:W-:Y:S02]  /*2760*/  F2FP.BF16.PACK_AB R18, R19, R18 ;  /* 0x000000121312723e */ /* 0x000fe400000010ff */
[----:B------:R-:W-:Y:S02]  /*2770*/  IADD3 R17, P6, R27, R17, RZ ;  /* 0x000000111b117210 */ /* 0x000fe40007fde0ff */
[----:B------:R-:W-:Y:S02]  /*2780*/  PRMT R19, R25, 0x7632, R19 ;  /* 0x0000763219137816 */ /* 0x000fe40000000013 */
[----:B------:R-:W-:Y:S02]  /*2790*/  LEA.HI.X R11, R11, c[0x0][0x164], R14, 0x1, P0 ;  /* 0x000059000b0b7a11 */ /* 0x000fe400000f0c0e */
[----:B------:R-:W-:Y:S01]  /*27a0*/  F2FP.BF16.PACK_AB R0, R23, R0 ;  /* 0x000000001700723e */ /* 0x000fe200000010ff */
[----:B------:R1:W-:Y:S01]  /*27b0*/  STG.E.U16 [R4.64], R19 ;  /* 0x0000001304007986 */ /* 0x0003e2000c101524 */
[----:B------:R-:W-:-:S02]  /*27c0*/  LEA.HI.X.SX32 R22, R29, R24, 0x1, P5 ;  /* 0x000000181d167211 */ /* 0x000fc400028f0eff */
[----:B------:R-:W-:Y:S01]  /*27d0*/  LEA R14, P0, R15, c[0x0][0x160], 0x1 ;  /* 0x000058000f0e7a11 */ /* 0x000fe200078008ff */
[----:B------:R-:W-:Y:S01]  /*27e0*/  STG.E.U16 [R6.64], R18 ;  /* 0x0000001206007986 */ /* 0x000fe2000c101524 */
[----:B------:R-:W-:Y:S02]  /*27f0*/  LEA.HI.X R13, R13, c[0x0][0x164], R16, 0x1, P1 ;  /* 0x000059000d0d7a11 */ /* 0x000fe400008f0c10 */
[----:B------:R-:W-:Y:S02]  /*2800*/  LEA.HI.X.SX32 R24, R27, R24, 0x1, P6 ;  /* 0x000000181b187211 */ /* 0x000fe400030f0eff */
[----:B------:R-:W-:Y:S02]  /*2810*/  LEA R16, P1, R17, c[0x0][0x160], 0x1 ;  /* 0x0000580011107a11 */ /* 0x000fe400078208ff */
[----:B0-----:R-:W-:Y:S02]  /*2820*/  PRMT R3, R18, 0x7632, R3 ;  /* 0x0000763212037816 */ /* 0x001fe40000000003 */
[----:B------:R-:W-:-:S02]  /*2830*/  F2FP.BF16.PACK_AB R20, R21, R20 ;  /* 0x000000141514723e */ /* 0x000fc400000010ff */
[----:B-1----:R-:W-:Y:S01]  /*2840*/  PRMT R5, R0, 0x7632, R5 ;  /* 0x0000763200057816 */ /* 0x002fe20000000005 */
[----:B------:R-:W-:Y:S01]  /*2850*/  STG.E.U16 [R8.64], R3 ;  /* 0x0000000308007986 */ /* 0x000fe2000c101524 */
[----:B------:R-:W-:Y:S02]  /*2860*/  LEA.HI.X R15, R15, c[0x0][0x164], R22, 0x1, P0 ;  /* 0x000059000f0f7a11 */ /* 0x000fe400000f0c16 */
[----:B------:R-:W-:Y:S01]  /*2870*/  LEA.HI.X R17, R17, c[0x0][0x164], R24, 0x1, P1 ;  /* 0x0000590011117a11 */ /* 0x000fe200008f0c18 */
[----:B------:R-:W-:Y:S01]  /*2880*/  STG.E.U16 [R10.64], R0 ;  /* 0x000000000a007986 */ /* 0x000fe2000c101524 */
[----:B------:R-:W-:-:S03]  /*2890*/  PRMT R2, R20, 0x7632, R2 ;  /* 0x0000763214027816 */ /* 0x000fc60000000002 */
[----:B------:R-:W-:Y:S04]  /*28a0*/  STG.E.U16 [R12.64], R5 ;  /* 0x000000050c007986 */ /* 0x000fe8000c101524 */
[----:B------:R-:W-:Y:S04]  /*28b0*/  STG.E.U16 [R14.64], R20 ;  /* 0x000000140e007986 */ /* 0x000fe8000c101524 */
[----:B------:R-:W-:Y:S01]  /*28c0*/  STG.E.U16 [R16.64], R2 ;  /* 0x0000000210007986 */ /* 0x000fe2000c101524 */
[----:B------:R-:W-:Y:S05]  /*28d0*/  EXIT ;  /* 0x000000000000794d */ /* 0x000fea0003800000 */
.L_x_286:
        /* <DEDUP_REMOVED lines=20> */
.L_x_287:
[----:B------:R-:W-:Y:S01]  /*2a20*/  MOV R10, 0xff7fffff ;  /* 0xff7fffff000a7802 */ /* 0x000fe20000000f00 */
[----:B------:R-:W-:Y:S01]  /*2a30*/  IMAD.MOV.U32 R11, RZ, RZ, 0x10 ;  /* 0x00000010ff0b7424 */ /* 0x000fe200078e00ff */
[----:B------:R-:W-:Y:S01]  /*2a40*/  MOV R8, 0x2a80 ;  /* 0x00002a8000087802 */ /* 0x000fe20000000f00 */
[----:B------:R-:W-:Y:S02]  /*2a50*/  IMAD.MOV.U32 R0, RZ, RZ, 0x1f ;  /* 0x0000001fff007424 */ /* 0x000fe400078e00ff */
[----:B------:R-:W-:Y:S02]  /*2a60*/  IMAD.MOV.U32 R13, RZ, RZ, -0x1 ;  /* 0xffffffffff0d7424 */ /* 0x000fe400078e00ff */
[----:B------:R-:W-:Y:S05]  /*2a70*/  CALL.REL.NOINC `($__internal_7_$__cuda_sm70_shflsync_bfly_p) ;  /* 0x000001b000007944 */ /* 0x000fea0003c00000 */
[----:B01----:R-:W-:Y:S05]  /*2a80*/  BRA `(.L_x_313) ;  /* 0xffffdc0000007947 */ /* 0x003fea000383ffff */
.L_x_288:
[----:B------:R-:W-:Y:S01]  /*2a90*/  MOV R10, R15 ;  /* 0x0000000f000a7202 */ /* 0x000fe20000000f00 */
[----:B------:R-:W-:Y:S01]  /*2aa0*/  IMAD.MOV.U32 R11, RZ, RZ, 0x8 ;  /* 0x00000008ff0b7424 */ /* 0x000fe200078e00ff */
[----:B------:R-:W-:Y:S01]  /*2ab0*/  MOV R8, 0x2af0 ;  /* 0x00002af000087802 */ /* 0x000fe20000000f00 */
[----:B------:R-:W-:Y:S02]  /*2ac0*/  IMAD.MOV.U32 R0, RZ, RZ, 0x1f ;  /* 0x0000001fff007424 */ /* 0x000fe400078e00ff */
[----:B------:R-:W-:-:S02]  /*2ad0*/  IMAD.MOV.U32 R13, RZ, RZ, -0x1 ;  /* 0xffffffffff0d7424 */ /* 0x000fc400078e00ff */
[----:B------:R-:W-:Y:S05]  /*2ae0*/  CALL.REL.NOINC `($__internal_7_$__cuda_sm70_shflsync_bfly_p) ;  /* 0x0000014000007944 */ /* 0x000fea0003c00000 */
[----:B0-----:R-:W-:Y:S01]  /*2af0*/  HFMA2.MMA R11, -RZ, RZ, 0, 2.384185791015625e-07 ;  /* 0x00000004ff0b7435 */ /* 0x001fe200000001ff */
[----:B-1----:R-:W-:Y:S01]  /*2b00*/  FMNMX.FTZ R10, R15, R0, !PT ;  /* 0x000000000f0a7209 */ /* 0x002fe20007810000 */
[----:B------:R-:W-:Y:S01]  /*2b10*/  IMAD.MOV.U32 R0, RZ, RZ, 0x1f ;  /* 0x0000001fff007424 */ /* 0x000fe200078e00ff */
[----:B------:R-:W-:Y:S01]  /*2b20*/  MOV R8, 0x2b50 ;  /* 0x00002b5000087802 */ /* 0x000fe20000000f00 */
[----:B------:R-:W-:-:S02]  /*2b30*/  IMAD.MOV.U32 R13, RZ, RZ, -0x1 ;  /* 0xffffffffff0d7424 */ /* 0x000fc400078e00ff */
[----:B------:R-:W-:Y:S05]  /*2b40*/  CALL.REL.NOINC `($__internal_7_$__cuda_sm70_shflsync_bfly_p) ;  /* 0x000000e000007944 */ /* 0x000fea0003c00000 */
[----:B01----:R-:W-:Y:S01]  /*2b50*/  FMNMX.FTZ R10, R10, R0, !PT ;  /* 0x000000000a0a7209 */ /* 0x003fe20007810000 */
[----:B------:R-:W-:Y:S01]  /*2b60*/  IMAD.MOV.U32 R0, RZ, RZ, 0x1f ;  /* 0x0000001fff007424 */ /* 0x000fe200078e00ff */
[----:B------:R-:W-:Y:S01]  /*2b70*/  MOV R11, 0x2 ;  /* 0x00000002000b7802 */ /* 0x000fe20000000f00 */
[----:B------:R-:W-:Y:S01]  /*2b80*/  IMAD.MOV.U32 R13, RZ, RZ, -0x1 ;  /* 0xffffffffff0d7424 */ /* 0x000fe200078e00ff */
[----:B------:R-:W-:-:S02]  /*2b90*/  MOV R8, 0x2bb0 ;  /* 0x00002bb000087802 */ /* 0x000fc40000000f00 */
[----:B------:R-:W-:Y:S05]  /*2ba0*/  CALL.REL.NOINC `($__internal_7_$__cuda_sm70_shflsync_bfly_p) ;  /* 0x0000008000007944 */ /* 0x000fea0003c00000 */
[----:B0-----:R-:W-:Y:S01]  /*2bb0*/  HFMA2.MMA R11, -RZ, RZ, 0, 5.9604644775390625e-08 ;  /* 0x00000001ff0b7435 */ /* 0x001fe200000001ff */
[----:B-1----:R-:W-:Y:S01]  /*2bc0*/  FMNMX.FTZ R10, R10, R0, !PT ;  /* 0x000000000a0a7209 */ /* 0x002fe20007810000 */
[----:B------:R-:W-:Y:S01]  /*2bd0*/  IMAD.MOV.U32 R0, RZ, RZ, 0x1f ;  /* 0x0000001fff007424 */ /* 0x000fe200078e00ff */
[----:B------:R-:W-:Y:S01]  /*2be0*/  MOV R8, 0x2c10 ;  /* 0x00002c1000087802 */ /* 0x000fe20000000f00 */
[----:B------:R-:W-:-:S02]  /*2bf0*/  IMAD.MOV.U32 R13, RZ, RZ, -0x1 ;  /* 0xffffffffff0d7424 */ /* 0x000fc400078e00ff */
[----:B------:R-:W-:Y:S05]  /*2c00*/  CALL.REL.NOINC `($__internal_7_$__cuda_sm70_shflsync_bfly_p) ;  /* 0x0000002000007944 */ /* 0x000fea0003c00000 */
[----:B01----:R-:W-:Y:S01]  /*2c10*/  MOV R11, R0 ;  /* 0x00000000000b7202 */ /* 0x003fe20000000f00 */
[----:B------:R-:W-:Y:S05]  /*2c20*/  BRA `(.L_x_314) ;  /* 0xffffdb0000007947 */ /* 0x000fea000383ffff */
        .weak           $__internal_7_$__cuda_sm70_shflsync_bfly_p
        .type           $__internal_7_$__cuda_sm70_shflsync_bfly_p,@function
        .size           $__internal_7_$__cuda_sm70_shflsync_bfly_p,(.L_x_23174 - $__internal_7_$__cuda_sm70_shflsync_bfly_p)
$__internal_7_$__cuda_sm70_shflsync_bfly_p:
[----:B------:R-:W-:Y:S01]  /*2c30*/  IMAD.MOV.U32 R9, RZ, RZ, 0x0 ;  /* 0x00000000ff097424 */ /* 0x000fe200078e00ff */
[----:B------:R-:W-:Y:S04]  /*2c40*/  WARPSYNC R13 ;  /* 0x0000000d00007348 */ /* 0x000fe80003800000 */
[----:B------:R0:W1:Y:S01]  /*2c50*/  SHFL.BFLY PT, R0, R10, R11, R0 ;  /* 0x0c00000b0a007389 */ /* 0x00006200000e0000 */
[----:B------:R-:W-:Y:S05]  /*2c60*/  RET.REL.NODEC R8 `(_ZN4vllm25paged_attention_v1_kernelI13__nv_bfloat16hLi64ELi32ELi128ELNS_18Fp8KVCacheDataTypeE2ELb0EEEvPT_PKS3_PKT0_S9_ifPKiSB_iPKfiiiSD_SD_iiiii) ;  /* 0xffffd39008007950 */ /* 0x000fea0003c3ffff */
.L_x_315:
        /* <DEDUP_REMOVED lines=9> */
.L_x_23174:


//--------------------- .text._ZN4vllm25paged_attention_v1_kernelI13__nv_bfloat16hLi32ELi32ELi128ELNS_18Fp8KVCacheDataTypeE2ELb0EEEvPT_PKS3_PKT0_S9_ifPKiSB_iPKfiiiSD_SD_iiiii --------------------------
	.section	.text._ZN4vllm25paged_attention_v1_kernelI13__nv_bfloat16hLi32ELi32ELi128ELNS_18Fp8KVCacheDataTypeE2ELb0EEEvPT_PKS3_PKT0_S9_ifPKiSB_iPKfiiiSD_SD_iiiii,"ax",@progbits
	.sectioninfo	@"SHI_REGISTERS=32"
	.align	128
        .global         _ZN4vllm25paged_attention_v1_kernelI13__nv_bfloat16hLi32ELi32ELi128ELNS_18Fp8KVCacheDataTypeE2ELb0EEEvPT_PKS3_PKT0_S9_ifPKiSB_iPKfiiiSD_SD_iiiii
        .type           _ZN4vllm25paged_attention_v1_kernelI13__nv_bfloat16hLi32ELi32ELi128ELNS_18Fp8KVCacheDataTypeE2ELb0EEEvPT_PKS3_PKT0_S9_ifPKiSB_iPKfiiiSD_SD_iiiii,@function
        .size           _ZN4vllm25paged_attention_v1_kernelI13__nv_bfloat16hLi32ELi32ELi128ELNS_18Fp8KVCacheDataTypeE2ELb0EEEvPT_PKS3_PKT0_S9_ifPKiSB_iPKfiiiSD_SD_iiiii,(.L_x_23175 - _ZN4vllm25paged_attention_v1_kernelI13__nv_bfloat16hLi32ELi32ELi128ELNS_18Fp8KVCacheDataTypeE2ELb0EEEvPT_PKS3_PKT0_S9_ifPKiSB_iPKfiiiSD_SD_iiiii)
        .other          _ZN4vllm25paged_attention_v1_kernelI13__nv_bfloat16hLi32ELi32ELi128ELNS_18Fp8KVCacheDataTypeE2ELb0EEEvPT_PKS3_PKT0_S9_ifPKiSB_iPKfiiiSD_SD_iiiii,@"STO_CUDA_ENTRY STV_DEFAULT"
_ZN4vllm25paged_attention_v1_kernelI13__nv_bfloat16hLi32ELi32ELi128ELNS_18Fp8KVCacheDataTypeE2ELb0EEEvPT_PKS3_PKT0_S9_ifPKiSB_iPKfiiiSD_SD_iiiii:
.text._ZN4vllm25paged_attention_v1_kernelI13__nv_bfloat16hLi32ELi32ELi128ELNS_18Fp8KVCacheDataTypeE2ELb0EEEvPT_PKS3_PKT0_S9_ifPKiSB_iPKfiiiSD_SD_iiiii:
        /* <DEDUP_REMOVED lines=13> */
[----:B------:R-:W-:Y:S02]  /*00d0*/  SHF.R.S32.HI R4, RZ, 0x5, R4 ;  /* 0x00000005ff047819 */ /* 0x000fe40000011404 */
[----:B0-----:R-:W-:Y:S02]  /*00e0*/  IADD3 R3, -R8, R7, RZ ;  /* 0x0000000708037210 */ /* 0x001fe40007ffe1ff */
        /* <DEDUP_REMOVED lines=19> */
[C---:B------:R-:W-:Y:S01]  /*0220*/  SHF.L.U32 R9, R7.reuse, 0x3, RZ ;  /* 0x0000000307097819 */ /* 0x040fe200000006ff */
[----:B------:R-:W-:Y:S01]  /*0230*/  IMAD.MOV.U32 R19, RZ, RZ, R8 ;  /* 0x000000ffff137224 */ /* 0x000fe200078e0008 */
[----:B------:R-:W-:Y:S01]  /*0240*/  LEA R20, R7, 0x8, 0x4 ;  /* 0x0000000807147811 */ /* 0x000fe200078e20ff */
[----:B------:R-:W-:Y:S01]  /*0250*/  IMAD.MOV.U32 R14, RZ, RZ, R7 ;  /* 0x000000ffff0e7224 */ /* 0x000fe200078e0007 */
[----:B------:R-:W-:Y:S02]  /*0260*/  IADD3 R22, P1, P2, R17, R9, R18 ;  /* 0x0000000911167210 */ /* 0x000fe40007a3e012 */
[----:B------:R-:W-:Y:S02]  /*0270*/  SHF.R.S32.HI R9, RZ, 0x1f, R9 ;  /* 0x0000001fff097819 */ /* 0x000fe40000011409 */
[----:B------:R-:W-:Y:S02]  /*0280*/  LEA R21, P3, R22, c[0x0][0x168], 0x1 ;  /* 0x00005a0016157a11 */ /* 0x000fe400078608ff */
[----:B------:R-:W-:-:S02]  /*0290*/  IADD3.X R9, R0, R9, R15, P1, P2 ;  /* 0x0000000900097210 */ /* 0x000fc40000fe440f */
[----:B------:R-:W-:Y:S02]  /*02a0*/  IADD3 R21, P1, R21, 0x8, RZ ;  /* 0x0000000815157810 */ /* 0x000fe40007f3e0ff */
[----:B------:R-:W-:-:S04]  /*02b0*/  LEA.HI.X R22, R22, c[0x0][0x16c], R9, 0x1, P3 ;  /* 0x00005b0016167a11 */ /* 0x000fc800018f0c09 */
[----:B------:R-:W-:-:S03]  /*02c0*/  IADD3.X R22, RZ, R22, RZ, P1, !PT ;  /* 0x00000016ff167210 */ /* 0x000fc60000ffe4ff */
.L_x_320:
        /* <DEDUP_REMOVED lines=15> */
.L_x_319:
[----:B------:R-:W-:Y:S05]  /*03c0*/  BSYNC B1 ;  /* 0x0000000000017941 */ /* 0x000fea0003800000 */
.L_x_318:
        /* <DEDUP_REMOVED lines=10> */
.L_x_321:
[----:B------:R-:W-:-:S04]  /*0470*/  IADD3 R24, P0, R0, R20, RZ ;  /* 0x0000001400187210 */ /* 0x000fc80007f1e0ff */
[----:B------:R-:W-:-:S05]  /*0480*/  IADD3.X R25, R23, R18, RZ, P0, !PT ;  /* 0x0000001217197210 */ /* 0x000fca00007fe4ff */
        /* <DEDUP_REMOVED lines=26> */
.L_x_317:
[----:B---3--:R-:W-:Y:S05]  /*0630*/  BSYNC B0 ;  /* 0x0000000000007941 */ /* 0x008fea0003800000 */
.L_x_316:
[----:B------:R-:W-:Y:S01]  /*0640*/  BAR.SYNC.DEFER_BLOCKING 0x0 ;  /* 0x0000000000007b1d */ /* 0x000fe20000010000 */
[----:B------:R-:W-:-:S13]  /*0650*/  ISETP.GE.AND P0, PT, R4, R2, PT ;  /* 0x000000020400720c */ /* 0x000fda0003f06270 */
[----:B------:R-:W-:Y:S05]  /*0660*/  @!P0 BRA `(.L_x_322) ;  /* 0x00001ed000008947 */ /* 0x000fea0003800000 */
[----:B------:R-:W-:Y:S05]  /*0670*/  BRA.DIV ~URZ, `(.L_x_323) ;  /* 0x000020027f007947 */ /* 0x000fea000b800000 */
[----:B------:R-:W-:-:S05]  /*0680*/  IMAD.MOV.U32 R0, RZ, RZ, -0x800001 ;  /* 0xff7fffffff007424 */ /* 0x000fca00078e00ff */
.L_x_347:
        /* <DEDUP_REMOVED lines=10> */
.L_x_348:
        /* <DEDUP_REMOVED lines=18> */
[----:B------:R-:W-:Y:S01]  /*0850*/  HFMA2.MMA R12, -RZ, RZ, 0, 0 ;  /* 0x00000000ff0c7435 */ /* 0x000fe200000001ff */
[----:B0-----:R-:W-:Y:S02]  /*0860*/  IMAD.MOV.U32 R10, RZ, RZ, R7 ;  /* 0x000000ffff0a7224 */ /* 0x001fe400078e0007 */
[----:B------:R-:W-:-:S05]  /*0870*/  IMAD.IADD R2, R5, 0x1, R2 ;  /* 0x0000000105027824 */ /* 0x000fca00078e0202 */
[C---:B------:R-:W-:Y:S02]  /*0880*/  LEA.HI R8, R2.reuse, 0x1, RZ, 0x19 ;  /* 0x0000000102087811 */ /* 0x040fe400078fc8ff */
[----:B------:R-:W-:Y:S02]  /*0890*/  ISETP.GE.U32.AND P2, PT, R2, 0x180, PT ;  /* 0x000001800200780c */ /* 0x000fe40003f46070 */
[----:B------:R-:W-:-:S13]  /*08a0*/  LOP3.LUT P0, R8, R8, 0x3, RZ, 0xc0, !PT ;  /* 0x0000000308087812 */ /* 0x000fda000780c0ff */
[----:B------:R-:W-:Y:S05]  /*08b0*/  @!P0 BRA `(.L_x_328) ;  /* 0x000000e000008947 */ /* 0x000fea0003800000 */
[----:B------:R-:W-:Y:S01]  /*08c0*/  LEA R2, R7, 0x60, 0x2 ;  /* 0x0000006007027811 */ /* 0x000fe200078e10ff */
[----:B------:R-:W-:Y:S01]  /*08d0*/  IMAD.MOV.U32 R12, RZ, RZ, RZ ;  /* 0x000000ffff0c7224 */ /* 0x000fe200078e00ff */
[----:B------:R-:W-:-:S03]  /*08e0*/  MOV R10, R7 ;  /* 0x00000007000a7202 */ /* 0x000fc60000000f00 */
.L_x_329:
        /* <DEDUP_REMOVED lines=11> */
.L_x_328:
[----:B------:R-:W-:Y:S05]  /*09a0*/  BSYNC B1 ;  /* 0x0000000000017941 */ /* 0x000fea0003800000 */
.L_x_327:
        /* <DEDUP_REMOVED lines=10> */
.L_x_332:
        /* <DEDUP_REMOVED lines=100> */
.L_x_331:
[----:B------:R-:W-:Y:S05]  /*1090*/  BSYNC B1 ;  /* 0x0000000000017941 */ /* 0x000fea0003800000 */
.L_x_330:
        /* <DEDUP_REMOVED lines=55> */
.L_x_334:
[----:B------:R-:W-:Y:S05]  /*1410*/  BSYNC B1 ;  /* 0x0000000000017941 */ /* 0x000fea0003800000 */
.L_x_333:
        /* <DEDUP_REMOVED lines=26> */
.L_x_326:
[----:B------:R-:W-:Y:S05]  /*15c0*/  BSYNC B0 ;  /* 0x0000000000007941 */ /* 0x000fea0003800000 */
.L_x_325:
        /* <DEDUP_REMOVED lines=26> */
[----:B------:R-:W-:Y:S02]  /*1770*/  IMAD.MOV.U32 R8, RZ, RZ, R7 ;  /* 0x000000ffff087224 */ /* 0x000fe400078e0007 */
[----:B------:R-:W-:-:S04]  /*1780*/  IADD3 R0, R5, R0, RZ ;  /* 0x0000000005007210 */ /* 0x000fc80007ffe0ff */
        /* <DEDUP_REMOVED lines=8> */
.L_x_339:
        /* <DEDUP_REMOVED lines=8> */
.L_x_338:
[----:B------:R-:W-:Y:S05]  /*1890*/  BSYNC B1 ;  /* 0x0000000000017941 */ /* 0x000fea0003800000 */
.L_x_337:
[----:B------:R-:W-:Y:S05]  /*18a0*/  @!P1 BRA `(.L_x_336) ;  /* 0x000006c000009947 */ /* 0x000fea0003800000 */
[----:B------:R-:W-:Y:S01]  /*18b0*/  IADD3 R2, R5, -R8, RZ ;  /* 0x8000000805027210 */ /* 0x000fe20007ffe0ff */
[----:B------:R-:W-:Y:S01]  /*18c0*/  BSSY B1, `(.L_x_340) ;  /* 0x000003c000017945 */ /* 0x000fe20003800000 */
[----:B------:R-:W-:Y:S02]  /*18d0*/  PLOP3.LUT P0, PT, PT, PT, PT, 0x80, 0x0 ;  /* 0x000000000000781c */ /* 0x000fe40003f0f070 */
[----:B------:R-:W-:Y:S02]  /*18e0*/  ISETP.GT.AND P1, PT, R2, 0x600, PT ;  /* 0x000006000200780c */ /* 0x000fe40003f24270 */
[----:B------:R-:W-:-:S04]  /*18f0*/  LEA R2, R8, 0x60, 0x2 ;  /* 0x0000006008027811 */ /* 0x000fc800078e10ff */
[----:B------:R-:W-:-:S07]  /*1900*/  IADD3 R2, R2, 0x400, RZ ;  /* 0x0000040002027810 */ /* 0x000fce0007ffe0ff */
[----:B------:R-:W-:Y:S05]  /*1910*/  @!P1 BRA `(.L_x_341) ;  /* 0x0000036000009947 */ /* 0x000fea0003800000 */
[----:B------:R-:W-:Y:S02]  /*1920*/  PLOP3.LUT P0, PT, PT, PT, PT, 0x8, 0x0 ;  /* 0x000000000000781c */ /* 0x000fe40003f0e170 */
[----:B------:R-:W-:Y:S02]  /*1930*/  IADD3 R9, R5, -0x600, RZ ;  /* 0xfffffa0005097810 */ /* 0x000fe40007ffe0ff */
.L_x_342:
        /* <DEDUP_REMOVED lines=52> */
.L_x_341:
[----:B------:R-:W-:Y:S05]  /*1c80*/  BSYNC B1 ;  /* 0x0000000000017941 */ /* 0x000fea0003800000 */
.L_x_340:
        /* <DEDUP_REMOVED lines=31> */
.L_x_344:
[----:B------:R-:W-:Y:S05]  /*1e80*/  BSYNC B1 ;  /* 0x0000000000017941 */ /* 0x000fea0003800000 */
.L_x_343:
        /* <DEDUP_REMOVED lines=14> */
.L_x_336:
[----:B------:R-:W-:Y:S05]  /*1f70*/  BSYNC B0 ;  /* 0x0000000000007941 */ /* 0x000fea0003800000 */
.L_x_335:
[----:B------:R-:W-:Y:S01]  /*1f80*/  BAR.SYNC.DEFER_BLOCKING 0x0 ;  /* 0x0000000000007b1d */ /* 0x000fe20000010000 */
[----:B0-----:R-:W-:Y:S02]  /*1f90*/  LOP3.LUT R2, R3, 0x3, RZ, 0xc0, !PT ;  /* 0x0000000303027812 */ /* 0x001fe400078ec0ff */
[----:B------:R-:W-:Y:S02]  /*1fa0*/  SHF.R.S32.HI R0, RZ, 0x1f, R3 ;  /* 0x0000001fff007819 */ /* 0x000fe40000011403 */
[----:B------:R-:W-:Y:S01]  /*1fb0*/  LOP3.LUT R5, R7, 0xffffffc0, RZ, 0xc0, !PT ;  /* 0xffffffc007057812 */ /* 0x000fe200078ec0ff */
[----:B------:R-:W-:Y:S01]  /*1fc0*/  BSSY B0, `(.L_x_345) ;  /* 0x000002c000007945 */ /* 0x000fe20003800000 */
[----:B------:R-:W-:Y:S01]  /*1fd0*/  BAR.SYNC.DEFER_BLOCKING 0x0 ;  /* 0x0000000000007b1d */ /* 0x000fe20000010000 */
[----:B------:R-:W-:-:S02]  /*1fe0*/  ISETP.NE.AND P0, PT, R2, RZ, PT ;  /* 0x000000ff0200720c */ /* 0x000fc40003f05270 */
[----:B------:R-:W-:Y:S02]  /*1ff0*/  LEA.HI R0, R0, R3, RZ, 0x2 ;  /* 0x0000000300007211 */ /* 0x000fe400078f10ff */
[----:B------:R-:W-:Y:S01]  /*2000*/  ISETP.NE.OR P2, PT, R5, 0x40, P0 ;  /* 0x000000400500780c */ /* 0x000fe20000745670 */
[----:B------:R-:W-:Y:S01]  /*2010*/  HFMA2.MMA R5, -RZ, RZ, 0, 0 ;  /* 0x00000000ff057435 */ /* 0x000fe200000001ff */
[----:B------:R-:W-:Y:S01]  /*2020*/  SHF.R.S32.HI R9, RZ, 0x2, R0 ;  /* 0x00000002ff097819 */ /* 0x000fe20000011400 */
[----:B------:R-:W-:Y:S01]  /*2030*/  CS2R R2, SRZ ;  /* 0x0000000000027805 */ /* 0x000fe2000001ff00 */
[----:B------:R-:W-:Y:S01]  /*2040*/  IMAD.MOV.U32 R0, RZ, RZ, RZ ;  /* 0x000000ffff007224 */ /* 0x000fe200078e00ff */
[C---:B------:R-:W-:Y:S02]  /*2050*/  ISETP.GT.OR P1, PT, R7.reuse, 0x3f, P0 ;  /* 0x0000003f0700780c */ /* 0x040fe40000724670 */
[----:B------:R-:W-:Y:S01]  /*2060*/  IMAD R4, R4, 0x20, R9 ;  /* 0x0000002004047824 */ /* 0x000fe200078e0209 */
[----:B------:R-:W-:-:S04]  /*2070*/  LOP3.LUT R12, R7, 0xffffffe0, RZ, 0xc0, !PT ;  /* 0xffffffe0070c7812 */ /* 0x000fc800078ec0ff */
[----:B------:R-:W-:Y:S02]  /*2080*/  ISETP.NE.OR P4, PT, R12, 0x20, P0 ;  /* 0x000000200c00780c */ /* 0x000fe40000785670 */
[----:B------:R-:W-:-:S04]  /*2090*/  IADD3 R12, R7, 0x1f, RZ ;  /* 0x0000001f070c7810 */ /* 0x000fc80007ffe0ff */
[----:B------:R-:W-:Y:S01]  /*20a0*/  ISETP.GT.U32.AND P3, PT, R12, 0x3e, PT ;  /* 0x0000003e0c00780c */ /* 0x000fe20003f64070 */
[----:B------:R-:W-:Y:S04]  /*20b0*/  @!P2 STS [R4.X4+-0xa0], R2 ;  /* 0xffff60020400a388 */ /* 0x000fe80000004800 */
[----:B------:R-:W-:Y:S04]  /*20c0*/  @!P2 STS [R4.X4+-0x80], R5 ;  /* 0xffff80050400a388 */ /* 0x000fe80000004800 */
[----:B------:R-:W-:Y:S04]  /*20d0*/  @!P2 STS [R4.X4+-0x60], R0 ;  /* 0xffffa0000400a388 */ /* 0x000fe80000004800 */
[----:B------:R-:W-:Y:S04]  /*20e0*/  @!P2 STS [R4.X4+-0x40], R3 ;  /* 0xffffc0030400a388 */ /* 0x000fe80000004800 */
[----:B------:R-:W-:Y:S01]  /*20f0*/  BAR.SYNC.DEFER_BLOCKING 0x0 ;  /* 0x0000000000007b1d */ /* 0x000fe20000010000 */
[----:B------:R-:W-:-:S05]  /*2100*/  ISETP.GT.OR P2, PT, R7, 0x1f, P0 ;  /* 0x0000001f0700780c */ /* 0x000fca0000744670 */
[----:B------:R-:W0:Y:S04]  /*2110*/  @!P1 LDS R11, [R4.X4+0x60] ;  /* 0x00006000040b9984 */ /* 0x000e280000004800 */
[----:B------:R-:W1:Y:S04]  /*2120*/  @!P1 LDS R8, [R4.X4+0x80] ;  /* 0x0000800004089984 */ /* 0x000e680000004800 */
[----:B------:R-:W2:Y:S04]  /*2130*/  @!P1 LDS R13, [R4.X4+0xa0] ;  /* 0x0000a000040d9984 */ /* 0x000ea80000004800 */
[----:B------:R-:W3:Y:S01]  /*2140*/  @!P1 LDS R10, [R4.X4+0xc0] ;  /* 0x0000c000040a9984 */ /* 0x000ee20000004800 */
[----:B0-----:R-:W-:-:S03]  /*2150*/  @!P1 FADD.FTZ R2, R2, R11 ;  /* 0x0000000b02029221 */ /* 0x001fc60000010000 */
[----:B------:R-:W-:Y:S01]  /*2160*/  BAR.SYNC.DEFER_BLOCKING 0x0 ;  /* 0x0000000000007b1d */ /* 0x000fe20000010000 */
[----:B-1----:R-:W-:Y:S02]  /*2170*/  @!P1 FADD.FTZ R5, R5, R8 ;  /* 0x0000000805059221 */ /* 0x002fe40000010000 */
[----:B--2---:R-:W-:Y:S02]  /*2180*/  @!P1 FADD.FTZ R0, R0, R13 ;  /* 0x0000000d00009221 */ /* 0x004fe40000010000 */
[----:B---3--:R-:W-:Y:S01]  /*2190*/  @!P1 FADD.FTZ R3, R3, R10 ;  /* 0x0000000a03039221 */ /* 0x008fe20000010000 */
[----:B------:R0:W-:Y:S04]  /*21a0*/  @!P4 STS [R4.X4+-0x20], R2 ;  /* 0xffffe0020400c388 */ /* 0x0001e80000004800 */
[----:B------:R0:W-:Y:S04]  /*21b0*/  @!P4 STS [R4.X4], R5 ;  /* 0x000000050400c388 */ /* 0x0001e80000004800 */
[----:B------:R0:W-:Y:S04]  /*21c0*/  @!P4 STS [R4.X4+0x20], R0 ;  /* 0x000020000400c388 */ /* 0x0001e80000004800 */
[----:B------:R0:W-:Y:S04]  /*21d0*/  @!P4 STS [R4.X4+0x40], R3 ;  /* 0x000040030400c388 */ /* 0x0001e80000004800 */
[----:B------:R-:W-:Y:S06]  /*21e0*/  BAR.SYNC.DEFER_BLOCKING 0x0 ;  /* 0x0000000000007b1d */ /* 0x000fec0000010000 */
[----:B------:R-:W-:Y:S05]  /*21f0*/  @P2 BRA `(.L_x_346) ;  /* 0x0000008000002947 */ /* 0x000fea0003800000 */
[----:B0-----:R-:W0:Y:S04]  /*2200*/  LDS R7, [R4.X4+0x60] ;  /* 0x0000600004077984 */ /* 0x001e280000004800 */
[----:B------:R-:W1:Y:S04]  /*2210*/  LDS R8, [R4.X4+0x80] ;  /* 0x0000800004087984 */ /* 0x000e680000004800 */
[----:B------:R-:W2:Y:S04]  /*2220*/  @!P0 LDS R11, [R4.X4+0xa0] ;  /* 0x0000a000040b8984 */ /* 0x000ea80000004800 */
[----:B------:R-:W3:Y:S01]  /*2230*/  @!P0 LDS R10, [R4.X4+0xc0] ;  /* 0x0000c000040a8984 */ /* 0x000ee20000004800 */
[----:B0-----:R-:W-:-:S02]  /*2240*/  FADD.FTZ R2, R2, R7 ;  /* 0x0000000702027221 */ /* 0x001fc40000010000 */
[----:B-1----:R-:W-:Y:S02]  /*2250*/  FADD.FTZ R5, R5, R8 ;  /* 0x0000000805057221 */ /* 0x002fe40000010000 */
[----:B--2---:R-:W-:Y:S02]  /*2260*/  @!P0 FADD.FTZ R0, R0, R11 ;  /* 0x0000000b00008221 */ /* 0x004fe40000010000 */
[----:B---3--:R-:W-:Y:S02]  /*2270*/  @!P0 FADD.FTZ R3, R3, R10 ;  /* 0x0000000a03038221 */ /* 0x008fe40000010000 */
.L_x_346:
[----:B0-----:R-:W-:Y:S05]  /*2280*/  BSYNC B0 ;  /* 0x0000000000007941 */ /* 0x001fea0003800000 */
.L_x_345:
[----:B------:R-:W-:Y:S06]  /*2290*/  BAR.SYNC.DEFER_BLOCKING 0x0 ;  /* 0x0000000000007b1d */ /* 0x000fec0000010000 */
[----:B------:R-:W-:Y:S05]  /*22a0*/  @P3 EXIT ;  /* 0x000000000000394d */ /* 0x000fea0003800000 */
[----:B------:R-:W0:Y:S01]  /*22b0*/  S2UR UR4, SR_CTAID.Z ;  /* 0x00000000000479c3 */ /* 0x000e220000002700 */
[----:B------:R-:W-:-:S02]  /*22c0*/  IMAD R16, R16, c[0x0][0xc], RZ ;  /* 0x0000030010107a24 */ /* 0x000fc400078e02ff */
[----:B------:R-:W-:Y:S02]  /*22d0*/  IMAD R6, R6, c[0x0][0x14], RZ ;  /* 0x0000050006067a24 */ /* 0x000fe400078e02ff */
[----:B------:R-:W-:Y:S02]  /*22e0*/  IMAD R16, R16, c[0x0][0x14], RZ ;  /* 0x0000050010107a24 */ /* 0x000fe400078e02ff */
[----:B------:R-:W-:-:S03]  /*22f0*/  IMAD.SHL.U32 R7, R6, 0x20, RZ ;  /* 0x0000002006077824 */ /* 0x000fc600078e00ff */
[----:B------:R-:W-:Y:S02]  /*2300*/  SHF.L.U32 R16, R16, 0x5, RZ ;  /* 0x0000000510107819 */ /* 0x000fe400000006ff */
[----:B------:R-:W-:Y:S01]  /*2310*/  SHF.R.S32.HI R11, RZ, 0x1f, R7 ;  /* 0x0000001fff0b7819 */ /* 0x000fe20000011407 */
[----:B0-----:R-:W-:-:S04]  /*2320*/  USHF.L.U32 UR4, UR4, 0x5, URZ ;  /* 0x0000000504047899 */ /* 0x001fc8000800063f */
[----:B------:R-:W-:Y:S02]  /*2330*/  USHF.R.S32.HI UR5, URZ, 0x1f, UR4 ;  /* 0x0000001f3f057899 */ /* 0x000fe40008011404 */
[----:B------:R-:W-:Y:S02]  /*2340*/  IADD3 R15, P1, P2, R16, UR4, R7 ;  /* 0x00000004100f7c10 */ /* 0x000fe4000fa3e007 */
[----:B------:R-:W-:-:S04]  /*2350*/  SHF.R.S32.HI R16, RZ, 0x1f, R16 ;  /* 0x0000001fff107819 */ /* 0x000fc80000011410 */
[----:B------:R-:W-:Y:S01]  /*2360*/  IADD3.X R17, R16, UR5, R11, P1, P2 ;  /* 0x0000000510117c10 */ /* 0x000fe20008fe440b */
[----:B------:R-:W-:Y:S06]  /*2370*/  @P0 EXIT ;  /* 0x000000000000094d */ /* 0x000fec0003800000 */
[C---:B------:R-:W-:Y:S02]  /*2380*/  IADD3 R7, P0, R9.reuse, R15, RZ ;  /* 0x0000000f09077210 */ /* 0x040fe40007f1e0ff */
[C---:B------:R-:W-:Y:S02]  /*2390*/  IADD3 R4, R9.reuse, 0x8, RZ ;  /* 0x0000000809047810 */ /* 0x040fe40007ffe0ff */
[C---:B------:R-:W-:Y:S02]  /*23a0*/  IADD3 R8, R9.reuse, 0x10, RZ ;  /* 0x0000001009087810 */ /* 0x040fe40007ffe0ff */
[C---:B------:R-:W-:Y:S02]  /*23b0*/  IADD3 R10, R9.reuse, 0x18, RZ ;  /* 0x00000018090a7810 */ /* 0x040fe40007ffe0ff */
[----:B------:R-:W-:Y:S02]  /*23c0*/  LEA.HI.X.SX32 R12, R9, R17, 0x1, P0 ;  /* 0x00000011090c7211 */ /* 0x000fe400000f0eff */
[----:B------:R-:W-:-:S02]  /*23d0*/  LEA R6, P0, R7, c[0x0][0x160], 0x1 ;  /* 0x0000580007067a11 */ /* 0x000fc400078008ff */
[-C--:B------:R-:W-:Y:S02]  /*23e0*/  IADD3 R13, P1, R4, R15.reuse, RZ ;  /* 0x0000000f040d7210 */ /* 0x080fe40007f3e0ff */
[-C--:B------:R-:W-:Y:S02]  /*23f0*/  IADD3 R9, P2, R8, R15.reuse, RZ ;  /* 0x0000000f08097210 */ /* 0x080fe40007f5e0ff */
[----:B------:R-:W-:Y:S02]  /*2400*/  IADD3 R11, P3, R10, R15, RZ ;  /* 0x0000000f0a0b7210 */ /* 0x000fe40007f7e0ff */
[----:B------:R-:W-:Y:S02]  /*2410*/  LEA.HI.X R7, R7, c[0x0][0x164], R12, 0x1, P0 ;  /* 0x0000590007077a11 */ /* 0x000fe400000f0c0c */
[-C--:B------:R-:W-:Y:S02]  /*2420*/  LEA.HI.X.SX32 R16, R4, R17.reuse, 0x1, P1 ;  /* 0x0000001104107211 */ /* 0x080fe400008f0eff */
[----:B------:R-:W-:-:S02]  /*2430*/  LEA.HI.X.SX32 R14, R8, R17, 0x1, P2 ;  /* 0x00000011080e7211 */ /* 0x000fc400010f0eff */
[----:B------:R-:W-:Y:S02]  /*2440*/  LEA R4, P0, R13, c[0x0][0x160], 0x1 ;  /* 0x000058000d047a11 */ /* 0x000fe400078008ff */
[----:B------:R-:W-:Y:S02]  /*2450*/  F2FP.BF16.PACK_AB R2, R5, R2 ;  /* 0x000000020502723e */ /* 0x000fe400000010ff */
[----:B------:R-:W-:Y:S02]  /*2460*/  LEA.HI.X.SX32 R12, R10, R17, 0x1, P3 ;  /* 0x000000110a0c7211 */ /* 0x000fe400018f0eff */
[----:B------:R-:W-:Y:S01]  /*2470*/  LEA R8, P1, R9, c[0x0][0x160], 0x1 ;  /* 0x0000580009087a11 */ /* 0x000fe200078208ff */
[----:B------:R0:W-:Y:S01]  /*2480*/  STG.E.U16 [R6.64], R2 ;  /* 0x0000000206007986 */ /* 0x0001e2000c101524 */
[----:B------:R-:W-:Y:S02]  /*2490*/  LEA R10, P2, R11, c[0x0][0x160], 0x1 ;  /* 0x000058000b0a7a11 */ /* 0x000fe400078408ff */
[----:B------:R-:W-:-:S02]  /*24a0*/  F2FP.BF16.PACK_AB R0, R3, R0 ;  /* 0x000000000300723e */ /* 0x000fc400000010ff */
[----:B------:R-:W-:Y:S02]  /*24b0*/  LEA.HI.X R5, R13, c[0x0][0x164], R16, 0x1, P0 ;  /* 0x000059000d057a11 */ /* 0x000fe400000f0c10 */
[----:B------:R-:W-:Y:S02]  /*24c0*/  PRMT R3, R2, 0x7632, R3 ;  /* 0x0000763202037816 */ /* 0x000fe40000000003 */
[----:B------:R-:W-:Y:S02]  /*24d0*/  LEA.HI.X R9, R9, c[0x0][0x164], R14, 0x1, P1 ;  /* 0x0000590009097a11 */ /* 0x000fe400008f0c0e */
[----:B------:R-:W-:Y:S01]  /*24e0*/  LEA.HI.X R11, R11, c[0x0][0x164], R12, 0x1, P2 ;  /* 0x000059000b0b7a11 */ /* 0x000fe200010f0c0c */
[----:B------:R-:W-:Y:S01]  /*24f0*/  STG.E.U16 [R4.64], R3 ;  /* 0x0000000304007986 */ /* 0x000fe2000c101524 */
[----:B0-----:R-:W-:-:S03]  /*2500*/  PRMT R7, R0, 0x7632, R7 ;  /* 0x0000763200077816 */ /* 0x001fc60000000007 */
[----:B------:R-:W-:Y:S04]  /*2510*/  STG.E.U16 [R8.64], R0 ;  /* 0x0000000008007986 */ /* 0x000fe8000c101524 */
[----:B------:R-:W-:Y:S01]  /*2520*/  STG.E.U16 [R10.64], R7 ;  /* 0x000000070a007986 */ /* 0x000fe2000c101524 */
[----:B------:R-:W-:Y:S05]  /*2530*/  EXIT ;  /* 0x000000000000794d */ /* 0x000fea0003800000 */
.L_x_322:
[----:B------:R-:W-:Y:S01]  /*2540*/  MOV R2, 0x0 ;  /* 0x0000000000027802 */ /* 0x000fe20000000f00 */
[----:B------:R-:W-:Y:S01]  /*2550*/  HFMA2.MMA R13, -RZ, RZ, 0, 0 ;  /* 0x00000000ff0d7435 */ /* 0x000fe200000001ff */
[----:B------:R-:W-:Y:S01]  /*2560*/  IMAD.MOV.U32 R4, RZ, RZ, c[0x4][0x178] ;  /* 0x01005e00ff047624 */ /* 0x000fe200078e00ff */
[----:B------:R-:W-:Y:S01]  /*2570*/  MOV R6, c[0x4][0x180] ;  /* 0x0100600000067a02 */ /* 0x000fe20000000f00 */
[----:B------:R-:W-:Y:S01]  /*2580*/  IMAD.MOV.U32 R5, RZ, RZ, c[0x4][0x17c] ;  /* 0x01005f00ff057624 */ /* 0x000fe200078e00ff */
[----:B------:R-:W-:Y:S01]  /*2590*/  MOV R10, c[0x4][0x88] ;  /* 0x01002200000a7a02 */ /* 0x000fe20000000f00 */
[----:B------:R-:W0:Y:S01]  /*25a0*/  LDC.64 R2, c[0x4][R2] ;  /* 0x0100000002027b82 */ /* 0x000e220000000a00 */
[----:B------:R-:W-:-:S02]  /*25b0*/  IMAD.MOV.U32 R7, RZ, RZ, c[0x4][0x184] ;  /* 0x01006100ff077624 */ /* 0x000fc400078e00ff */
[----:B------:R-:W-:Y:S02]  /*25c0*/  IMAD.MOV.U32 R8, RZ, RZ, 0x219 ;  /* 0x00000219ff087424 */ /* 0x000fe400078e00ff */
[----:B------:R-:W-:Y:S02]  /*25d0*/  IMAD.MOV.U32 R11, RZ, RZ, c[0x4][0x8c] ;  /* 0x01002300ff0b7624 */ /* 0x000fe400078e00ff */
[----:B------:R-:W-:Y:S02]  /*25e0*/  IMAD.MOV.U32 R12, RZ, RZ, 0x1 ;  /* 0x00000001ff0c7424 */ /* 0x000fe400078e00ff */
        /* <DEDUP_REMOVED lines=9> */
.L_x_323:
[----:B------:R-:W-:Y:S01]  /*2680*/  IMAD.MOV.U32 R10, RZ, RZ, -0x800001 ;  /* 0xff7fffffff0a7424 */ /* 0x000fe200078e00ff */
[----:B------:R-:W-:Y:S01]  /*2690*/  MOV R0, 0x1f ;  /* 0x0000001f00007802 */ /* 0x000fe20000000f00 */
[----:B------:R-:W-:Y:S01]  /*26a0*/  IMAD.MOV.U32 R11, RZ, RZ, 0x10 ;  /* 0x00000010ff0b7424 */ /* 0x000fe200078e00ff */
[----:B------:R-:W-:Y:S01]  /*26b0*/  MOV R8, 0x26e0 ;  /* 0x000026e000087802 */ /* 0x000fe20000000f00 */
[----:B------:R-:W-:Y:S02]  /*26c0*/  IMAD.MOV.U32 R13, RZ, RZ, -0x1 ;  /* 0xffffffffff0d7424 */ /* 0x000fe400078e00ff */
[----:B------:R-:W-:Y:S05]  /*26d0*/  CALL.REL.NOINC `($__internal_8_$__cuda_sm70_shflsync_bfly_p) ;  /* 0x000001b000007944 */ /* 0x000fea0003c00000 */
[----:B01----:R-:W-:Y:S05]  /*26e0*/  BRA `(.L_x_347) ;  /* 0xffffdfa000007947 */ /* 0x003fea000383ffff */
.L_x_324:
[----:B------:R-:W-:Y:S01]  /*26f0*/  HFMA2.MMA R0, -RZ, RZ, 0, 1.847743988037109375e-06 ;  /* 0x0000001fff007435 */ /* 0x000fe200000001ff */
[----:B------:R-:W-:Y:S01]  /*2700*/  MOV R10, R15 ;  /* 0x0000000f000a7202 */ /* 0x000fe20000000f00 */
[----:B------:R-:W-:Y:S01]  /*2710*/  IMAD.MOV.U32 R11, RZ, RZ, 0x8 ;  /* 0x00000008ff0b7424 */ /* 0x000fe200078e00ff */
[----:B------:R-:W-:Y:S01]  /*2720*/  MOV R8, 0x2750 ;  /* 0x0000275000087802 */ /* 0x000fe20000000f00 */
[----:B------:R-:W-:Y:S02]  /*2730*/  IMAD.MOV.U32 R13, RZ, RZ, -0x1 ;  /* 0xffffffffff0d7424 */ /* 0x000fe400078e00ff */
[----:B------:R-:W-:Y:S05]  /*2740*/  CALL.REL.NOINC `($__internal_8_$__cuda_sm70_shflsync_bfly_p) ;  /* 0x0000014000007944 */ /* 0x000fea0003c00000 */
[----:B01----:R-:W-:Y:S01]  /*2750*/  FMNMX.FTZ R10, R15, R0, !PT ;  /* 0x000000000f0a7209 */ /* 0x003fe20007810000 */
[----:B------:R-:W-:Y:S01]  /*2760*/  IMAD.MOV.U32 R0, RZ, RZ, 0x1f ;  /* 0x0000001fff007424 */ /* 0x000fe200078e00ff */
[----:B------:R-:W-:-:S02]  /*2770*/  MOV R11, 0x4 ;  /* 0x00000004000b7802 */ /* 0x000fc40000000f00 */
[----:B------:R-:W-:Y:S02]  /*2780*/  MOV R13, 0xffffffff ;  /* 0xffffffff000d7802 */ /* 0x000fe40000000f00 */
[----:B------:R-:W-:Y:S02]  /*2790*/  MOV R8, 0x27b0 ;  /* 0x000027b000087802 */ /* 0x000fe40000000f00 */
[----:B------:R-:W-:Y:S05]  /*27a0*/  CALL.REL.NOINC `($__internal_8_$__cuda_sm70_shflsync_bfly_p) ;  /* 0x000000e000007944 */ /* 0x000fea0003c00000 */
[----:B01----:R-:W-:Y:S01]  /*27b0*/  FMNMX.FTZ R10, R10, R0, !PT ;  /* 0x000000000a0a7209 */ /* 0x003fe20007810000 */
[----:B------:R-:W-:Y:S01]  /*27c0*/  HFMA2.MMA R0, -RZ, RZ, 0, 1.847743988037109375e-06 ;  /* 0x0000001fff007435 */ /* 0x000fe200000001ff */
[----:B------:R-:W-:Y:S01]  /*27d0*/  IMAD.MOV.U32 R11, RZ, RZ, 0x2 ;  /* 0x00000002ff0b7424 */ /* 0x000fe200078e00ff */
[----:B------:R-:W-:Y:S01]  /*27e0*/  MOV R8, 0x2810 ;  /* 0x0000281000087802 */ /* 0x000fe20000000f00 */
[----:B------:R-:W-:-:S03]  /*27f0*/  IMAD.MOV.U32 R13, RZ, RZ, -0x1 ;  /* 0xffffffffff0d7424 */ /* 0x000fc600078e00ff */
[----:B------:R-:W-:Y:S05]  /*2800*/  CALL.REL.NOINC `($__internal_8_$__cuda_sm70_shflsync_bfly_p) ;  /* 0x0000008000007944 */ /* 0x000fea0003c00000 */
[----:B01----:R-:W-:Y:S01]  /*2810*/  FMNMX.FTZ R10, R10, R0, !PT ;  /* 0x000000000a0a7209 */ /* 0x003fe20007810000 */
[----:B------:R-:W-:Y:S01]  /*2820*/  IMAD.MOV.U32 R0, RZ, RZ, 0x1f ;  /* 0x0000001fff007424 */ /* 0x000fe200078e00ff */
[----:B------:R-:W-:Y:S02]  /*2830*/  MOV R11, 0x1 ;  /* 0x00000001000b7802 */ /* 0x000fe40000000f00 */
[----:B------:R-:W-:-:S02]  /*2840*/  MOV R13, 0xffffffff ;  /* 0xffffffff000d7802 */ /* 0x000fc40000000f00 */
[----:B------:R-:W-:Y:S02]  /*2850*/  MOV R8, 0x2870 ;  /* 0x0000287000087802 */ /* 0x000fe40000000f00 */
[----:B------:R-:W-:Y:S05]  /*2860*/  CALL.REL.NOINC `($__internal_8_$__cuda_sm70_shflsync_bfly_p) ;  /* 0x0000002000007944 */ /* 0x000fea0003c00000 */
[----:B01----:R-:W-:Y:S01]  /*2870*/  IMAD.MOV.U32 R11, RZ, RZ, R0 ;  /* 0x000000ffff0b7224 */ /* 0x003fe200078e0000 */
[----:B------:R-:W-:Y:S05]  /*2880*/  BRA `(.L_x_348) ;  /* 0xffffdea000007947 */ /* 0x000fea000383ffff */
        .weak           $__internal_8_$__cuda_sm70_shflsync_bfly_p
        .type           $__internal_8_$__cuda_sm70_shflsync_bfly_p,@function
        .size           $__internal_8_$__cuda_sm70_shflsync_bfly_p,(.L_x_23175 - $__internal_8_$__cuda_sm70_shflsync_bfly_p)
$__internal_8_$__cuda_sm70_shflsync_bfly_p:
[----:B------:R-:W-:Y:S01]  /*2890*/  HFMA2.MMA R9, -RZ, RZ, 0, 0 ;  /* 0x00000000ff097435 */ /* 0x000fe200000001ff */
[----:B------:R-:W-:Y:S04]  /*28a0*/  WARPSYNC R13 ;  /* 0x0000000d00007348 */ /* 0x000fe80003800000 */
[----:B------:R0:W1:Y:S01]  /*28b0*/  SHFL.BFLY PT, R0, R10, R11, R0 ;  /* 0x0c00000b0a007389 */ /* 0x00006200000e0000 */
[----:B------:R-:W-:Y:S05]  /*28c0*/  RET.REL.NODEC R8 `(_ZN4vllm25paged_attention_v1_kernelI13__nv_bfloat16hLi32ELi32ELi128ELNS_18Fp8KVCacheDataTypeE2ELb0EEEvPT_PKS3_PKT0_S9_ifPKiSB_iPKfiiiSD_SD_iiiii) ;  /* 0xffffd73008007950 */ /* 0x000fea0003c3ffff */
.L_x_349:
        /* <DEDUP_REMOVED lines=11> */
.L_x_23175:


//--------------------- .text._ZN4vllm25paged_attention_v1_kernelI13__nv_bfloat16hLi256ELi32ELi128ELNS_18Fp8KVCacheDataTypeE2ELb1EEEvPT_PKS3_PKT0_S9_ifPKiSB_iPKfiiiSD_SD_iiiii --------------------------
	.section	.text._ZN4vllm25paged_attention_v1_kernelI13__nv_bfloat16hLi256ELi32ELi128ELNS_18Fp8KVCacheDataTypeE2ELb1EEEvPT_PKS3_PKT0_S9_ifPKiSB_iPKfiiiSD_SD_iiiii,"ax",@progbits
	.sectioninfo	@"SHI_REGISTERS=50"
	.align	128
        .global         _ZN4vllm25paged_attention_v1_kernelI13__nv_bfloat16hLi256ELi32ELi128ELNS_18Fp8KVCacheDataTypeE2ELb1EEEvPT_PKS3_PKT0_S9_ifPKiSB_iPKfiiiSD_SD_iiiii
        .type           _ZN4vllm25paged_attention_v1_kernelI13__nv_bfloat16hLi256ELi32ELi128ELNS_18Fp8KVCacheDataTypeE2ELb1EEEvPT_PKS3_PKT0_S9_ifPKiSB_iPKfiiiSD_SD_iiiii,@function
        .size           _ZN4vllm25paged_attention_v1_kernelI13__nv_bfloat16hLi256ELi32ELi128ELNS_18Fp8KVCacheDataTypeE2ELb1EEEvPT_PKS3_PKT0_S9_ifPKiSB_iPKfiiiSD_SD_iiiii,(.L_x_23176 - _ZN4vllm25paged_attention_v1_kernelI13__nv_bfloat16hLi256ELi32ELi128ELNS_18Fp8KVCacheDataTypeE2ELb1EEEvPT_PKS3_PKT0_S9_ifPKiSB_iPKfiiiSD_SD_iiiii)
        .other          _ZN4vllm25paged_attention_v1_kernelI13__nv_bfloat16hLi256ELi32ELi128ELNS_18Fp8KVCacheDataTypeE2ELb1EEEvPT_PKS3_PKT0_S9_ifPKiSB_iPKfiiiSD_SD_iiiii,@"STO_CUDA_ENTRY STV_DEFAULT"
_ZN4vllm25paged_attention_v1_kernelI13__nv_bfloat16hLi256ELi32ELi128ELNS_18Fp8KVCacheDataTypeE2ELb1EEEvPT_PKS3_PKT0_S9_ifPKiSB_iPKfiiiSD_SD_iiiii:
.text._ZN4vllm25paged_attention_v1_kernelI13__nv_bfloat16hLi256ELi32ELi128ELNS_18Fp8KVCacheDataTypeE2ELb1EEEvPT_PKS3_PKT0_S9_ifPKiSB_iPKfiiiSD_SD_iiiii:
        /* <DEDUP_REMOVED lines=15> */
[----:B------:R-:W-:Y:S02]  /*00f0*/  LOP3.LUT R15, R5, 0xffffffe0, RZ, 0xc0, !PT ;  /* 0xffffffe0050f7812 */ /* 0x000fe400078ec0ff */
[----:B------:R-:W-:-:S03]  /*0100*/  SHF.R.S32.HI R14, RZ, 0x5, R5 ;  /* 0x00000005ff0e7819 */ /* 0x000fc60000011405 */
[----:B------:R-:W-:Y:S01]  /*0110*/  IMAD.IADD R15, R12, 0x1, -R15 ;  /* 0x000000010c0f7824 */ /* 0x000fe200078e0a0f */
[----:B--2---:R1:W2:Y:S01]  /*0120*/  R2UR UR41, R2 ;  /* 0x00000000022973c2 */ /* 0x0042a200000e0000 */
[----:B------:R-:W-:Y:S05]  /*0130*/  @P0 BRA `(.L_x_351) ;  /* 0x000004f000000947 */ /* 0x000fea0003800000 */
[C---:B0-----:R-:W-:Y:S01]  /*0140*/  IMNMX R3, R12.reuse, -0x60, !PT ;  /* 0xffffffa00c037817 */ /* 0x041fe20007800200 */
[----:B------:R-:W-:Y:S01]  /*0150*/  IMAD.U32 R5, RZ, RZ, UR40 ;  /* 0x00000028ff057e24 */ /* 0x000fe2000f8e00ff */
[----:B------:R-:W-:Y:S01]  /*0160*/  MOV R4, UR39 ;  /* 0x0000002700047c02 */ /* 0x000fe20008000f00 */
[----:B------:R-:W-:Y:S01]  /*0170*/  BSSY B1, `(.L_x_352) ;  /* 0x0000025000017945 */ /* 0x000fe20003800000 */
[----:B------:R-:W-:Y:S01]  /*0180*/  IADD3 R3, -R12, 0x7f, R3 ;  /* 0x0000007f0c037810 */ /* 0x000fe20007ffe103 */
[----:B------:R-:W-:Y:S02]  /*0190*/  IMAD.SHL.U32 R5, R5, 0x100, RZ ;  /* 0x0000010005057824 */ /* 0x000fe400078e00ff */
[----:B------:R-:W-:Y:S01]  /*01a0*/  IMAD.MOV.U32 R6, RZ, RZ, R12 ;  /* 0x000000ffff067224 */ /* 0x000fe200078e000c */
[----:B------:R-:W-:-:S02]  /*01b0*/  LEA.HI R0, R3, 0x1, RZ, 0x19 ;  /* 0x0000000103007811 */ /* 0x000fc400078fc8ff */
[----:B------:R-:W-:Y:S02]  /*01c0*/  ISETP.GE.U32.AND P0, PT, R3, 0x180, PT ;  /* 0x000001800300780c */ /* 0x000fe40003f06070 */
[----:B-1----:R-:W-:Y:S01]  /*01d0*/  LOP3.LUT P1, R2, R0, 0x3, RZ, 0xc0, !PT ;  /* 0x0000000300027812 */ /* 0x002fe2000782c0ff */
[----:B------:R-:W-:Y:S01]  /*01e0*/  IMAD R0, R4, c[0x0][0x1a8], RZ ;  /* 0x00006a0004007a24 */ /* 0x000fe200078e02ff */
[----:B------:R-:W-:-:S04]  /*01f0*/  SHF.R.S32.HI R16, RZ, 0x1f, R5 ;  /* 0x0000001fff107819 */ /* 0x000fc80000011405 */
[----:B------:R-:W-:-:S07]  /*0200*/  SHF.R.S32.HI R13, RZ, 0x1f, R0 ;  /* 0x0000001fff0d7819 */ /* 0x000fce0000011400 */
        /* <DEDUP_REMOVED lines=12> */
.L_x_354:
[----:B------:R-:W-:Y:S02]  /*02d0*/  IMAD.MOV.U32 R2, RZ, RZ, R17 ;  /* 0x000000ffff027224 */ /* 0x000fe400078e0011 */
[----:B------:R-:W-:-:S05]  /*02e0*/  IMAD.MOV.U32 R3, RZ, RZ, R18 ;  /* 0x000000ffff037224 */ /* 0x000fca00078e0012 */
[----:B------:R-:W3:Y:S04]  /*02f0*/  LDG.E.CONSTANT R8, [R2.64+-0x8] ;  /* 0xfffff82402087981 */ /* 0x000ee8000c1e9900 */
[----:B------:R-:W3:Y:S04]  /*0300*/  LDG.E.CONSTANT R9, [R2.64+-0x4] ;  /* 0xfffffc2402097981 */ /* 0x000ee8000c1e9900 */
[----:B------:R-:W4:Y:S04]  /*0310*/  LDG.E.CONSTANT R10, [R2.64] ;  /* 0x00000024020a7981 */ /* 0x000f28000c1e9900 */
[----:B------:R-:W4:Y:S01]  /*0320*/  LDG.E.CONSTANT R11, [R2.64+0x4] ;  /* 0x00000424020b7981 */ /* 0x000f22000c1e9900 */
[----:B------:R-:W-:-:S02]  /*0330*/  IADD3 R4, R4, -0x1, RZ ;  /* 0xffffffff04047810 */ /* 0x000fc40007ffe0ff */
[----:B------:R-:W-:Y:S02]  /*0340*/  IADD3 R17, P2, R2, 0x800, RZ ;  /* 0x0000080002117810 */ /* 0x000fe40007f5e0ff */
[----:B------:R-:W-:Y:S02]  /*0350*/  ISETP.NE.AND P1, PT, R4, RZ, PT ;  /* 0x000000ff0400720c */ /* 0x000fe40003f25270 */
[----:B------:R-:W-:Y:S02]  /*0360*/  IADD3.X R18, RZ, R3, RZ, P2, !PT ;  /* 0x00000003ff127210 */ /* 0x000fe400017fe4ff */
[----:B------:R-:W-:Y:S01]  /*0370*/  IADD3 R6, R6, 0x80, RZ ;  /* 0x0000008006067810 */ /* 0x000fe20007ffe0ff */
[----:B---3--:R-:W-:Y:S04]  /*0380*/  STS.64 [R7+-0x8], R8 ;  /* 0xfffff80807007388 */ /* 0x008fe80000000a00 */
[----:B----4-:R0:W-:Y:S02]  /*0390*/  STS.64 [R7], R10 ;  /* 0x0000000a07007388 */ /* 0x0101e40000000a00 */
[----:B0-----:R-:W-:-:S02]  /*03a0*/  IADD3 R7, R7, 0x800, RZ ;  /* 0x0000080007077810 */ /* 0x001fc40007ffe0ff */
[----:B------:R-:W-:Y:S05]  /*03b0*/  @P1 BRA `(.L_x_354) ;  /* 0xffffff1000001947 */ /* 0x000fea000383ffff */
.L_x_353:
[----:B------:R-:W-:Y:S05]  /*03c0*/  BSYNC B1 ;  /* 0x0000000000017941 */ /* 0x000fea0003800000 */
.L_x_352:
        /* <DEDUP_REMOVED lines=10> */
.L_x_355:
[----:B------:R-:W-:-:S05]  /*0470*/  IADD3 R2, P0, R7, R28, RZ ;  /* 0x0000001c07027210 */ /* 0x000fca0007f1e0ff */
[----:B------:R-:W-:-:S05]  /*0480*/  IMAD.X R3, R5, 0x1, R13, P0 ;  /* 0x0000000105037824 */ /* 0x000fca00000e060d */
[----:B------:R-:W3:Y:S04]  /*0490*/  LDG.E.CONSTANT R8, [R2.64+-0xc] ;  /* 0xfffff42402087981 */ /* 0x000ee8000c1e9900 */
[----:B------:R-:W3:Y:S04]  /*04a0*/  LDG.E.CONSTANT R9, [R2.64+-0x8] ;  /* 0xfffff82402097981 */ /* 0x000ee8000c1e9900 */
[----:B------:R-:W3:Y:S04]  /*04b0*/  LDG.E.CONSTANT R10, [R2.64+-0x4] ;  /* 0xfffffc24020a7981 */ /* 0x000ee8000c1e9900 */
[----:B------:R-:W3:Y:S04]  /*04c0*/  LDG.E.CONSTANT R11, [R2.64] ;  /* 0x00000024020b7981 */ /* 0x000ee8000c1e9900 */
[----:B------:R-:W4:Y:S04]  /*04d0*/  LDG.E.CONSTANT R16, [R2.64+0x7f4] ;  /* 0x0007f42402107981 */ /* 0x000f28000c1e9900 */
[----:B------:R-:W4:Y:S04]  /*04e0*/  LDG.E.CONSTANT R17, [R2.64+0x7f8] ;  /* 0x0007f82402117981 */ /* 0x000f28000c1e9900 */
[----:B------:R-:W4:Y:S04]  /*04f0*/  LDG.E.CONSTANT R18, [R2.64+0x7fc] ;  /* 0x0007fc2402127981 */ /* 0x000f28000c1e9900 */
[----:B------:R-:W4:Y:S04]  /*0500*/  LDG.E.CONSTANT R19, [R2.64+0x800] ;  /* 0x0008002402137981 */ /* 0x000f28000c1e9900 */
[----:B------:R-:W5:Y:S04]  /*0510*/  LDG.E.CONSTANT R20, [R2.64+0xff4] ;  /* 0x000ff42402147981 */ /* 0x000f68000c1e9900 */
[----:B------:R-:W5:Y:S04]  /*0520*/  LDG.E.CONSTANT R21, [R2.64+0xff8] ;  /* 0x000ff82402157981 */ /* 0x000f68000c1e9900 */
[----:B------:R-:W5:Y:S04]  /*0530*/  LDG.E.CONSTANT R22, [R2.64+0xffc] ;  /* 0x000ffc2402167981 */ /* 0x000f68000c1e9900 */
[----:B------:R-:W5:Y:S04]  /*0540*/  LDG.E.CONSTANT R23, [R2.64+0x1000] ;  /* 0x0010002402177981 */ /* 0x000f68000c1e9900 */
[----:B--2---:R-:W2:Y:S04]  /*0550*/  LDG.E.CONSTANT R24, [R2.64+0x17f4] ;  /* 0x0017f42402187981 */ /* 0x004ea8000c1e9900 */
[----:B------:R-:W2:Y:S04]  /*0560*/  LDG.E.CONSTANT R25, [R2.64+0x17f8] ;  /* 0x0017f82402197981 */ /* 0x000ea8000c1e9900 */
[----:B------:R-:W2:Y:S04]  /*0570*/  LDG.E.CONSTANT R26, [R2.64+0x17fc] ;  /* 0x0017fc24021a7981 */ /* 0x000ea8000c1e9900 */
[----:B------:R-:W2:Y:S01]  /*0580*/  LDG.E.CONSTANT R27, [R2.64+0x1800] ;  /* 0x00180024021b7981 */ /* 0x000ea2000c1e9900 */
[----:B------:R-:W-:-:S02]  /*0590*/  IADD3 R0, R0, 0x200, RZ ;  /* 0x0000020000007810 */ /* 0x000fc40007ffe0ff */
[----:B------:R-:W-:Y:S02]  /*05a0*/  IADD3 R7, P1, R7, 0x2000, RZ ;  /* 0x0000200007077810 */ /* 0x000fe40007f3e0ff */
[----:B------:R-:W-:-:S03]  /*05b0*/  ISETP.GE.AND P0, PT, R0, -0x1e0, PT ;  /* 0xfffffe200000780c */ /* 0x000fc60003f06270 */
[----:B------:R-:W-:Y:S01]  /*05c0*/  IMAD.X R13, RZ, RZ, R13, P1 ;  /* 0x000000ffff0d7224 */ /* 0x000fe200008e060d */
[----:B---3--:R-:W-:Y:S04]  /*05d0*/  STS.128 [R6+-0x1000], R8 ;  /* 0xfff0000806007388 */ /* 0x008fe80000000c00 */
[----:B----4-:R-:W-:Y:S04]  /*05e0*/  STS.128 [R6+-0x800], R16 ;  /* 0xfff8001006007388 */ /* 0x010fe80000000c00 */
[----:B-----5:R-:W-:Y:S04]  /*05f0*/  STS.128 [R6], R20 ;  /* 0x0000001406007388 */ /* 0x020fe80000000c00 */
[----:B--2---:R0:W-:Y:S02]  /*0600*/  STS.128 [R6+0x800], R24 ;  /* 0x0008001806007388 */ /* 0x0041e40000000c00 */
[----:B0-----:R-:W-:Y:S01]  /*0610*/  IADD3 R6, R6, 0x2000, RZ ;  /* 0x0000200006067810 */ /* 0x001fe20007ffe0ff */
[----:B------:R-:W-:Y:S05]  /*0620*/  @!P0 BRA `(.L_x_355) ;  /* 0xfffffe4000008947 */ /* 0x000fea000383ffff */
.L_x_351:
[----:B0-----:R-:W-:Y:S05]  /*0630*/  BSYNC B0 ;  /* 0x0000000000007941 */ /* 0x001fea0003800000 */
.L_x_350:
[----:B------:R-:W-:Y:S01]  /*0640*/  IABS R3, c[0x0][0x1d4] ;  /* 0x0000750000037a13 */ /* 0x000fe20000000000 */
[----:B--2---:R-:W-:Y:S01]  /*0650*/  UIADD3 UR4, UR41, -0x1, URZ ;  /* 0xffffffff29047890 */ /* 0x004fe2000fffe03f */
[----:B------:R-:W-:Y:S05]  /*0660*/  BAR.SYNC.DEFER_BLOCKING 0x0 ;  /* 0x0000000000007b1d */ /* 0x000fea0000010000 */
[----:B-1----:R-:W-:Y:S01]  /*0670*/  IMAD.U32 R2, RZ, RZ, UR4 ;  /* 0x00000004ff027e24 */ /* 0x002fe2000f8e00ff */
[----:B------:R-:W0:Y:S01]  /*0680*/  I2F.RP R0, R3 ;  /* 0x0000000300007306 */ /* 0x000e220000209400 */
[----:B------:R-:W-:-:S02]  /*0690*/  ULDC UR5, c[0x0][0x1d4] ;  /* 0x0000750000057ab9 */ /* 0x000fc40000000800 */
[----:B------:R-:W-:Y:S01]  /*06a0*/  ULOP3.LUT UR4, UR4, UR5, URZ, 0x3c, !UPT ;  /* 0x0000000504047292 */ /* 0x000fe2000f8e3c3f */
[----:B------:R-:W-:Y:S01]  /*06b0*/  IABS R2, R2 ;  /* 0x0000000200027213 */ /* 0x000fe20000000000 */
[----:B------:R-:W-:-:S04]  /*06c0*/  UIADD3 UR5, UR41, 0x1f, URZ ;  /* 0x0000001f29057890 */ /* 0x000fc8000fffe03f */
[----:B------:R-:W-:Y:S01]  /*06d0*/  ISETP.LE.AND P2, PT, RZ, UR4, PT ;  /* 0x00000004ff007c0c */ /* 0x000fe2000bf43270 */
[----:B------:R-:W-:-:S04]  /*06e0*/  USHF.R.S32.HI UR4, URZ, 0x1f, UR5 ;  /* 0x0000001f3f047899 */ /* 0x000fc80008011405 */
[----:B------:R-:W-:Y:S01]  /*06f0*/  ULEA.HI UR4, UR4, UR5, URZ, 0x5 ;  /* 0x0000000504047291 */ /* 0x000fe2000f8f283f */
[----:B0-----:R-:W0:Y:S03]  /*0700*/  MUFU.RCP R0, R0 ;  /* 0x0000000000007308 */ /* 0x001e260000001000 */
[----:B------:R-:W-:Y:S01]  /*0710*/  USHF.R.S32.HI UR38, URZ, 0x5, UR4 ;  /* 0x000000053f267899 */ /* 0x000fe20008011404 */
[----:B0-----:R-:W-:-:S04]  /*0720*/  IADD3 R4, R0, 0xffffffe, RZ ;  /* 0x0ffffffe00047810 */ /* 0x001fc80007ffe0ff */
[----:B------:R0:W1:Y:S02]  /*0730*/  F2I.FTZ.U32.TRUNC.NTZ R5, R4 ;  /* 0x0000000400057305 */ /* 0x000064000021f000 */
[----:B0-----:R-:W-:Y:S01]  /*0740*/  IMAD.MOV.U32 R4, RZ, RZ, RZ ;  /* 0x000000ffff047224 */ /* 0x001fe200078e00ff */
[----:B-1----:R-:W-:-:S05]  /*0750*/  IADD3 R6, RZ, -R5, RZ ;  /* 0x80000005ff067210 */ /* 0x002fca0007ffe0ff */
[----:B------:R-:W-:-:S04]  /*0760*/  IMAD R7, R6, R3, RZ ;  /* 0x0000000306077224 */ /* 0x000fc800078e02ff */
[----:B------:R-:W-:-:S06]  /*0770*/  IMAD.HI.U32 R6, R5, R7, R4 ;  /* 0x0000000705067227 */ /* 0x000fcc00078e0004 */
[----:B------:R-:W-:-:S04]  /*0780*/  IMAD.HI.U32 R0, R6, R2, RZ ;  /* 0x0000000206007227 */ /* 0x000fc800078e00ff */
[----:B------:R-:W-:-:S04]  /*0790*/  IMAD.MOV R4, RZ, RZ, -R0 ;  /* 0x000000ffff047224 */ /* 0x000fc800078e0a00 */
[----:B------:R-:W-:-:S05]  /*07a0*/  IMAD R2, R3, R4, R2 ;  /* 0x0000000403027224 */ /* 0x000fca00078e0202 */
[----:B------:R-:W-:-:S13]  /*07b0*/  ISETP.GT.U32.AND P1, PT, R3, R2, PT ;  /* 0x000000020300720c */ /* 0x000fda0003f24070 */
[----:B------:R-:W-:Y:S01]  /*07c0*/  @!P1 IMAD.IADD R2, R2, 0x1, -R3 ;  /* 0x0000000102029824 */ /* 0x000fe200078e0a03 */
[----:B------:R-:W-:Y:S02]  /*07d0*/  @!P1 IADD3 R0, R0, 0x1, RZ ;  /* 0x0000000100009810 */ /* 0x000fe40007ffe0ff */
[----:B------:R-:W-:Y:S02]  /*07e0*/  ISETP.NE.AND P1, PT, RZ, c[0x0][0x1d4], PT ;  /* 0x00007500ff007a0c */ /* 0x000fe40003f25270 */
[----:B------:R-:W-:Y:S02]  /*07f0*/  ISETP.GE.U32.AND P0, PT, R2, R3, PT ;  /* 0x000000030200720c */ /* 0x000fe40003f06070 */
[----:B------:R-:W-:-:S11]  /*0800*/  MOV R2, c[0x0][0x1d8] ;  /* 0x0000760000027a02 */ /* 0x000fd60000000f00 */
[----:B------:R-:W-:Y:S02]  /*0810*/  @P0 IADD3 R0, R0, 0x1, RZ ;  /* 0x0000000100000810 */ /* 0x000fe40007ffe0ff */
[----:B------:R-:W-:-:S03]  /*0820*/  ISETP.GT.AND P0, PT, R2, -0x1, PT ;  /* 0xffffffff0200780c */ /* 0x000fc60003f04270 */
[----:B------:R-:W-:Y:S01]  /*0830*/  @!P2 IMAD.MOV R0, RZ, RZ, -R0 ;  /* 0x000000ffff00a224 */ /* 0x000fe200078e0a00 */
[----:B------:R-:W-:-:S09]  /*0840*/  @!P1 LOP3.LUT R0, RZ, c[0x0][0x1d4], RZ, 0x33, !PT ;  /* 0x00007500ff009a12 */ /* 0x000fd200078e33ff */
[----:B------:R-:W-:Y:S05]  /*0850*/  @P0 BRA `(.L_x_356) ;  /* 0x0000039000000947 */ /* 0x000fea0003800000 */
[----:B------:R-:W-:Y:S01]  /*0860*/  IABS R7, c[0x0][0x180] ;  /* 0x0000600000077a13 */ /* 0x000fe20000000000 */
[----:B------:R-:W-:Y:S01]  /*0870*/  ULDC UR4, c[0x0][0xc] ;  /* 0x0000030000047ab9 */ /* 0x000fe20000000800 */
[----:B------:R-:W-:Y:S01]  /*0880*/  IABS R11, UR40 ;  /* 0x00000028000b7c13 */ /* 0x000fe20008000000 */
[----:B------:R-:W-:Y:S01]  /*0890*/  ULDC UR5, c[0x0][0x180] ;  /* 0x0000600000057ab9 */ /* 0x000fe20000000800 */
[----:B------:R-:W0:Y:S01]  /*08a0*/  I2F.RP R2, R7 ;  /* 0x0000000700027306 */ /* 0x000e220000209400 */
[----:B------:R-:W-:-:S06]  /*08b0*/  ULOP3.LUT UR4, UR4, UR5, URZ, 0x3c, !UPT ;  /* 0x0000000504047292 */ /* 0x000fcc000f8e3c3f */
[----:B------:R-:W-:Y:S01]  /*08c0*/  ISETP.LE.AND P2, PT, RZ, UR4, PT ;  /* 0x00000004ff007c0c */ /* 0x000fe2000bf43270 */
[----:B------:R-:W-:Y:S02]  /*08d0*/  ULDC UR4, c[0x0][0x1d8] ;  /* 0x0000760000047ab9 */ /* 0x000fe40000000800 */
[----:B------:R-:W-:Y:S01]  /*08e0*/  UIADD3 UR4, -UR4, URZ, URZ ;  /* 0x0000003f04047290 */ /* 0x000fe2000fffe13f */
[----:B0-----:R-:W0:Y:S02]  /*08f0*/  MUFU.RCP R2, R2 ;  /* 0x0000000200027308 */ /* 0x001e240000001000 */
[----:B0-----:R-:W-:-:S06]  /*0900*/  IADD3 R4, R2, 0xffffffe, RZ ;  /* 0x0ffffffe02047810 */ /* 0x001fcc0007ffe0ff */
[----:B------:R0:W1:Y:S02]  /*0910*/  F2I.FTZ.U32.TRUNC.NTZ R5, R4 ;  /* 0x0000000400057305 */ /* 0x000064000021f000 */
[----:B0-----:R-:W-:Y:S02]  /*0920*/  IMAD.MOV.U32 R4, RZ, RZ, RZ ;  /* 0x000000ffff047224 */ /* 0x001fe400078e00ff */
[----:B-1----:R-:W-:-:S04]  /*0930*/  IMAD.MOV R8, RZ, RZ, -R5 ;  /* 0x000000ffff087224 */ /* 0x002fc800078e0a05 */
[----:B------:R-:W-:Y:S01]  /*0940*/  IMAD R9, R8, R7, RZ ;  /* 0x0000000708097224 */ /* 0x000fe200078e02ff */
[----:B------:R-:W-:-:S03]  /*0950*/  IABS R8, c[0x0][0xc] ;  /* 0x0000030000087a13 */ /* 0x000fc60000000000 */
[----:B------:R-:W-:-:S06]  /*0960*/  IMAD.HI.U32 R5, R5, R9, R4 ;  /* 0x0000000905057227 */ /* 0x000fcc00078e0004 */
[----:B------:R-:W-:-:S04]  /*0970*/  IMAD.HI.U32 R5, R5, R8, RZ ;  /* 0x0000000805057227 */ /* 0x000fc800078e00ff */
[----:B------:R-:W-:-:S04]  /*0980*/  IMAD.MOV R2, RZ, RZ, -R5 ;  /* 0x000000ffff027224 */ /* 0x000fc800078e0a05 */
[----:B------:R-:W-:-:S05]  /*0990*/  IMAD R2, R7, R2, R8 ;  /* 0x0000000207027224 */ /* 0x000fca00078e0208 */
[----:B------:R-:W-:-:S13]  /*09a0*/  ISETP.GT.U32.AND P1, PT, R7, R2, PT ;  /* 0x000000020700720c */ /* 0x000fda0003f24070 */
[-C--:B------:R-:W-:Y:S02]  /*09b0*/  @!P1 IADD3 R2, R2, -R7.reuse, RZ ;  /* 0x8000000702029210 */ /* 0x080fe40007ffe0ff */
[----:B------:R-:W-:Y:S02]  /*09c0*/  @!P1 IADD3 R5, R5, 0x1, RZ ;  /* 0x0000000105059810 */ /* 0x000fe40007ffe0ff */
[----:B------:R-:W-:Y:S02]  /*09d0*/  ISETP.GE.U32.AND P0, PT, R2, R7, PT ;  /* 0x000000070200720c */ /* 0x000fe40003f06070 */
[----:B------:R-:W-:-:S11]  /*09e0*/  ISETP.NE.AND P1, PT, RZ, c[0x0][0x180], PT ;  /* 0x00006000ff007a0c */ /* 0x000fd60003f25270 */
[----:B------:R-:W-:-:S05]  /*09f0*/  @P0 IADD3 R5, R5, 0x1, RZ ;  /* 0x0000000105050810 */ /* 0x000fca0007ffe0ff */
[----:B------:R-:W-:-:S04]  /*0a00*/  IMAD.MOV.U32 R10, RZ, RZ, R5 ;  /* 0x000000ffff0a7224 */ /* 0x000fc800078e0005 */
[----:B------:R-:W-:Y:S01]  /*0a10*/  @!P2 IMAD.MOV R10, RZ, RZ, -R10 ;  /* 0x000000ffff0aa224 */ /* 0x000fe200078e0a0a */
[----:B------:R-:W-:-:S04]  /*0a20*/  @!P1 LOP3.LUT R10, RZ, c[0x0][0x180], RZ, 0x33, !PT ;  /* 0x00006000ff0a9a12 */ /* 0x000fc800078e33ff */
[-C--:B------:R-:W-:Y:S02]  /*0a30*/  IABS R7, R10.reuse ;  /* 0x0000000a00077213 */ /* 0x080fe40000000000 */
[----:B------:R-:W-:Y:S02]  /*0a40*/  IABS R13, R10 ;  /* 0x0000000a000d7213 */ /* 0x000fe40000000000 */
[----:B------:R-:W0:Y:S08]  /*0a50*/  I2F.RP R2, R7 ;  /* 0x0000000700027306 */ /* 0x000e300000209400 */
[----:B0-----:R-:W0:Y:S02]  /*0a60*/  MUFU.RCP R2, R2 ;  /* 0x0000000200027308 */ /* 0x001e240000001000 */
[----:B0-----:R-:W-:Y:S01]  /*0a70*/  IADD3 R4, R2, 0xffffffe, RZ ;  /* 0x0ffffffe02047810 */ /* 0x001fe20007ffe0ff */
[----:B------:R-:W-:-:S05]  /*0a80*/  IMAD.MOV R2, RZ, RZ, -R13 ;  /* 0x000000ffff027224 */ /* 0x000fca00078e0a0d */
[----:B------:R0:W1:Y:S02]  /*0a90*/  F2I.FTZ.U32.TRUNC.NTZ R5, R4 ;  /* 0x0000000400057305 */ /* 0x000064000021f000 */
[----:B0-----:R-:W-:Y:S01]  /*0aa0*/  HFMA2.MMA R4, -RZ, RZ, 0, 0 ;  /* 0x00000000ff047435 */ /* 0x001fe200000001ff */
[----:B-1----:R-:W-:-:S04]  /*0ab0*/  IMAD.MOV R8, RZ, RZ, -R5 ;  /* 0x000000ffff087224 */ /* 0x002fc800078e0a05 */
[----:B------:R-:W-:Y:S02]  /*0ac0*/  IMAD R9, R8, R7, RZ ;  /* 0x0000000708097224 */ /* 0x000fe400078e02ff */
[----:B------:R-:W-:-:S03]  /*0ad0*/  IMAD.MOV.U32 R8, RZ, RZ, R11 ;  /* 0x000000ffff087224 */ /* 0x000fc600078e000b */
[----:B------:R-:W-:-:S06]  /*0ae0*/  IMAD.HI.U32 R5, R5, R9, R4 ;  /* 0x0000000905057227 */ /* 0x000fcc00078e0004 */
[----:B------:R-:W-:-:S04]  /*0af0*/  IMAD.HI.U32 R5, R5, R8, RZ ;  /* 0x0000000805057227 */ /* 0x000fc800078e00ff */
[----:B------:R-:W-:-:S05]  /*0b00*/  IMAD R2, R5, R2, R8 ;  /* 0x0000000205027224 */ /* 0x000fca00078e0208 */
[----:B------:R-:W-:-:S13]  /*0b10*/  ISETP.GT.U32.AND P1, PT, R7, R2, PT ;  /* 0x000000020700720c */ /* 0x000fda0003f24070 */
[----:B------:R-:W-:Y:S01]  /*0b20*/  @!P1 IMAD.IADD R2, R2, 0x1, -R7 ;  /* 0x0000000102029824 */ /* 0x000fe200078e0a07 */
[----:B------:R-:W-:Y:S02]  /*0b30*/  @!P1 IADD3 R5, R5, 0x1, RZ ;  /* 0x0000000105059810 */ /* 0x000fe40007ffe0ff */
[----:B------:R-:W-:Y:S02]  /*0b40*/  ISETP.NE.AND P1, PT, R10, RZ, PT ;  /* 0x000000ff0a00720c */ /* 0x000fe40003f25270 */
[----:B------:R-:W-:Y:S02]  /*0b50*/  ISETP.GE.U32.AND P0, PT, R2, R7, PT ;  /* 0x000000070200720c */ /* 0x000fe40003f06070 */
[----:B------:R-:W-:-:S04]  /*0b60*/  LOP3.LUT R2, R10, UR40, RZ, 0x3c, !PT ;  /* 0x000000280a027c12 */ /* 0x000fc8000f8e3cff */
[----:B------:R-:W-:Y:S01]  /*0b70*/  ISETP.GE.AND P2, PT, R2, RZ, PT ;  /* 0x000000ff0200720c */ /* 0x000fe20003f46270 */
[----:B------:R-:W-:-:S06]  /*0b80*/  IMAD.MOV.U32 R2, RZ, RZ, c[0x0][0x1c8] ;  /* 0x00007200ff027624 */ /* 0x000fcc00078e00ff */
[----:B------:R-:W-:-:S06]  /*0b90*/  @P0 IADD3 R5, R5, 0x1, RZ ;  /* 0x0000000105050810 */ /* 0x000fcc0007ffe0ff */
[----:B------:R-:W-:Y:S01]  /*0ba0*/  @!P2 IMAD.MOV R5, RZ, RZ, -R5 ;  /* 0x000000ffff05a224 */ /* 0x000fe200078e0a05 */
[----:B------:R-:W-:-:S05]  /*0bb0*/  @!P1 LOP3.LUT R5, RZ, R10, RZ, 0x33, !PT ;  /* 0x0000000aff059212 */ /* 0x000fca00078e33ff */
[----:B------:R-:W-:-:S04]  /*0bc0*/  IMAD R2, R2, c[0x0][0x180], R5 ;  /* 0x0000600002027a24 */ /* 0x000fc800078e0205 */
[----:B------:R-:W-:Y:S01]  /*0bd0*/  IMAD R2, R2, UR4, RZ ;  /* 0x0000000402027c24 */ /* 0x000fe2000f8e02ff */
[----:B------:R-:W-:Y:S05]  /*0be0*/  BRA `(.L_x_357) ;  /* 0x0000006000007947 */ /* 0x000fea0003800000 */
.L_x_356:
[----:B------:R-:W-:Y:S02]  /*0bf0*/  ULDC UR4, c[0x0][0xc] ;  /* 0x0000030000047ab9 */ /* 0x000fe40000000800 */
[----:B------:R-:W-:Y:S02]  /*0c00*/  ULDC UR5, c[0x0][0x1c8] ;  /* 0x0000720000057ab9 */ /* 0x000fe40000000800 */
[----:B------:R-:W-:-:S03]  /*0c10*/  UIMAD UR4, UR4, UR5, UR40 ;  /* 0x00000005040472a4 */ /* 0x000fc6000f8e0228 */
[----:B------:R-:W-:Y:S02]  /*0c20*/  ULDC UR5, c[0x0][0x1d8] ;  /* 0x0000760000057ab9 */ /* 0x000fe40000000800 */
[----:B------:R-:W-:-:S06]  /*0c30*/  UIMAD UR4, UR4, UR5, URZ ;  /* 0x00000005040472a4 */ /* 0x000fcc000f8e023f */
[----:B------:R-:W-:Y:S02]  /*0c40*/  MOV R2, UR4 ;  /* 0x0000000400027c02 */ /* 0x000fe40008000f00 */
.L_x_357:
[----:B------:R-:W-:Y:S01]  /*0c50*/  ISETP.GE.AND P1, PT, R14, UR38, PT ;  /* 0x000000260e007c0c */ /* 0x000fe2000bf26270 */
[----:B------:R-:W-:Y:S01]  /*0c60*/  BSSY B7, `(.L_x_358) ;  /* 0x0000035000077945 */ /* 0x000fe20003800000 */
[----:B------:R-:W-:-:S11]  /*0c70*/  IADD3 R2, R2, 0x1, RZ ;  /* 0x0000000102027810 */ /* 0x000fd60007ffe0ff */
[----:B------:R-:W-:Y:S05]  /*0c80*/  @P1 BRA `(.L_x_359) ;  /* 0x0000032000001947 */ /* 0x000fea0003800000 */
[----:B------:R-:W-:Y:S01]  /*0c90*/  IABS R10, c[0x0][0x1d0] ;  /* 0x00007400000a7a13 */ /* 0x000fe20000000000 */
[----:B------:R-:W-:Y:S01]  /*0ca0*/  IMAD.MOV.U32 R4, RZ, RZ, RZ ;  /* 0x000000ffff047224 */ /* 0x000fe200078e00ff */
[----:B------:R-:W-:Y:S02]  /*0cb0*/  ISETP.NE.AND P2, PT, RZ, c[0x0][0x1d4], PT ;  /* 0x00007500ff007a0c */ /* 0x000fe40003f45270 */
[----:B------:R-:W0:Y:S01]  /*0cc0*/  I2F.RP R7, R10 ;  /* 0x0000000a00077306 */ /* 0x000e220000209400 */
[----:B------:R-:W-:Y:S02]  /*0cd0*/  ISETP.NE.AND P3, PT, RZ, c[0x0][0x1d0], PT ;  /* 0x00007400ff007a0c */ /* 0x000fe40003f65270 */
[----:B------:R-:W-:Y:S02]  /*0ce0*/  IABS R13, c[0x0][0x1d4] ;  /* 0x00007500000d7a13 */ /* 0x000fe40000000000 */
[----:B------:R-:W-:-:S03]  /*0cf0*/  IADD3 R11, R0, -c[0x0][0x1cc], RZ ;  /* 0x80007300000b7a10 */ /* 0x000fc60007ffe0ff */
[----:B0-----:R-:W0:Y:S02]  /*0d00*/  MUFU.RCP R7, R7 ;  /* 0x0000000700077308 */ /* 0x001e240000001000 */
[----:B0-----:R-:W-:-:S06]  /*0d10*/  IADD3 R5, R7, 0xffffffe, RZ ;  /* 0x0ffffffe07057810 */ /* 0x001fcc0007ffe0ff */
[----:B------:R-:W0:Y:S02]  /*0d20*/  F2I.FTZ.U32.TRUNC.NTZ R5, R5 ;  /* 0x0000000500057305 */ /* 0x000e24000021f000 */
[----:B0-----:R-:W-:-:S04]  /*0d30*/  IMAD.MOV R9, RZ, RZ, -R5 ;  /* 0x000000ffff097224 */ /* 0x001fc800078e0a05 */
[----:B------:R-:W-:-:S04]  /*0d40*/  IMAD R9, R9, R10, RZ ;  /* 0x0000000a09097224 */ /* 0x000fc800078e02ff */
[----:B------:R-:W-:-:S04]  /*0d50*/  IMAD.HI.U32 R9, R5, R9, R4 ;  /* 0x0000000905097227 */ /* 0x000fc800078e0004 */
[----:B------:R-:W-:-:S04]  /*0d60*/  IMAD.MOV.U32 R4, RZ, RZ, R14 ;  /* 0x000000ffff047224 */ /* 0x000fc800078e000e */
.L_x_361:
[----:B------:R-:W-:-:S05]  /*0d70*/  IMAD.SHL.U32 R16, R4, 0x20, RZ ;  /* 0x0000002004107824 */ /* 0x000fca00078e00ff */
[----:B------:R-:W-:-:S05]  /*0d80*/  IABS R7, R16 ;  /* 0x0000001000077213 */ /* 0x000fca0000000000 */
[----:B------:R-:W-:-:S05]  /*0d90*/  IMAD.HI.U32 R5, R6, R7, RZ ;  /* 0x0000000706057227 */ /* 0x000fca00078e00ff */
[----:B------:R-:W-:-:S05]  /*0da0*/  IADD3 R8, -R5, RZ, RZ ;  /* 0x000000ff05087210 */ /* 0x000fca0007ffe1ff */
[----:B------:R-:W-:Y:S01]  /*0db0*/  IMAD R8, R13, R8, R7 ;  /* 0x000000080d087224 */ /* 0x000fe200078e0207 */
[----:B------:R-:W-:-:S04]  /*0dc0*/  LOP3.LUT R7, R16, c[0x0][0x1d4], RZ, 0x3c, !PT ;  /* 0x0000750010077a12 */ /* 0x000fc800078e3cff */
[----:B------:R-:W-:Y:S02]  /*0dd0*/  ISETP.GT.U32.AND P4, PT, R3, R8, PT ;  /* 0x000000080300720c */ /* 0x000fe40003f84070 */
[----:B------:R-:W-:-:S11]  /*0de0*/  ISETP.GE.AND P5, PT, R7, RZ, PT ;  /* 0x000000ff0700720c */ /* 0x000fd60003fa6270 */
[----:B------:R-:W-:Y:S01]  /*0df0*/  @!P4 IMAD.IADD R8, R8, 0x1, -R13 ;  /* 0x000000010808c824 */ /* 0x000fe200078e0a0d */
[----:B------:R-:W-:-:S04]  /*0e00*/  @!P4 IADD3 R5, R5, 0x1, RZ ;  /* 0x000000010505c810 */ /* 0x000fc80007ffe0ff */
[----:B------:R-:W-:-:S13]  /*0e10*/  ISETP.GE.U32.AND P0, PT, R8, R3, PT ;  /* 0x000000030800720c */ /* 0x000fda0003f06070 */
[----:B------:R-:W-:-:S05]  /*0e20*/  @P0 IADD3 R5, R5, 0x1, RZ ;  /* 0x0000000105050810 */ /* 0x000fca0007ffe0ff */
[----:B------:R-:W-:-:S04]  /*0e30*/  IMAD.MOV.U32 R8, RZ, RZ, R5 ;  /* 0x000000ffff087224 */ /* 0x000fc800078e0005 */
[----:B------:R-:W-:Y:S01]  /*0e40*/  @!P5 IMAD.MOV R8, RZ, RZ, -R8 ;  /* 0x000000ffff08d224 */ /* 0x000fe200078e0a08 */
[----:B------:R-:W-:-:S05]  /*0e50*/  @!P2 LOP3.LUT R8, RZ, c[0x0][0x1d4], RZ, 0x33, !PT ;  /* 0x00007500ff08aa12 */ /* 0x000fca00078e33ff */
[----:B------:R-:W-:-:S05]  /*0e60*/  IMAD.IADD R17, R2, 0x1, R8 ;  /* 0x0000000102117824 */ /* 0x000fca00078e0208 */
[----:B------:R-:W-:Y:S02]  /*0e70*/  IABS R7, R17 ;  /* 0x0000001100077213 */ /* 0x000fe40000000000 */
[----:B------:R-:W-:-:S03]  /*0e80*/  ISETP.GE.AND P4, PT, R17, RZ, PT ;  /* 0x000000ff1100720c */ /* 0x000fc60003f86270 */
[----:B------:R-:W-:-:S05]  /*0e90*/  IMAD.HI.U32 R5, R9, R7, RZ ;  /* 0x0000000709057227 */ /* 0x000fca00078e00ff */
[----:B------:R-:W-:-:S05]  /*0ea0*/  IADD3 R5, -R5, RZ, RZ ;  /* 0x000000ff05057210 */ /* 0x000fca0007ffe1ff */
[----:B------:R-:W-:-:S05]  /*0eb0*/  IMAD R5, R10, R5, R7 ;  /* 0x000000050a057224 */ /* 0x000fca00078e0207 */
[----:B------:R-:W-:-:S13]  /*0ec0*/  ISETP.GT.U32.AND P0, PT, R10, R5, PT ;  /* 0x000000050a00720c */ /* 0x000fda0003f04070 */
[----:B------:R-:W-:-:S05]  /*0ed0*/  @!P0 IMAD.IADD R5, R5, 0x1, -R10 ;  /* 0x0000000105058824 */ /* 0x000fca00078e0a0a */
[----:B------:R-:W-:-:S13]  /*0ee0*/  ISETP.GT.U32.AND P0, PT, R10, R5, PT ;  /* 0x000000050a00720c */ /* 0x000fda0003f04070 */
[----:B------:R-:W-:-:S04]  /*0ef0*/  @!P0 IMAD.IADD R5, R5, 0x1, -R10 ;  /* 0x0000000105058824 */ /* 0x000fc800078e0a0a */
[----:B------:R-:W-:Y:S01]  /*0f00*/  @!P4 IMAD.MOV R5, RZ, RZ, -R5 ;  /* 0x000000ffff05c224 */ /* 0x000fe200078e0a05 */
[----:B------:R-:W-:-:S04]  /*0f10*/  @!P3 LOP3.LUT R5, RZ, c[0x0][0x1d0], RZ, 0x33, !PT ;  /* 0x00007400ff05ba12 */ /* 0x000fc800078e33ff */
[----:B------:R-:W-:-:S04]  /*0f20*/  ISETP.NE.AND P0, PT, R5, RZ, PT ;  /* 0x000000ff0500720c */ /* 0x000fc80003f05270 */
[----:B------:R-:W-:-:S13]  /*0f30*/  ISETP.LE.AND P0, PT, R8, R11, P0 ;  /* 0x0000000b0800720c */ /* 0x000fda0000703270 */
[----:B------:R-:W-:Y:S05]  /*0f40*/  @!P0 BRA `(.L_x_360) ;  /* 0x00003db000008947 */ /* 0x000fea0003800000 */
[----:B------:R-:W-:Y:S01]  /*0f50*/  IMAD.IADD R5, R15, 0x1, R16 ;  /* 0x000000010f057824 */ /* 0x000fe200078e0210 */
[----:B------:R-:W-:Y:S02]  /*0f60*/  MOV R8, 0xff7fffff ;  /* 0xff7fffff00087802 */ /* 0x000fe40000000f00 */
[----:B------:R-:W-:-:S03]  /*0f70*/  IADD3 R4, R4, 0x4, RZ ;  /* 0x0000000404047810 */ /* 0x000fc60007ffe0ff */
[----:B------:R0:W-:Y:S01]  /*0f80*/  STS [R5.X4+0x220], R8 ;  /* 0x0002200805007388 */ /* 0x0001e20000004800 */
[----:B------:R-:W-:-:S13]  /*0f90*/  ISETP.GE.AND P0, PT, R4, UR38, PT ;  /* 0x0000002604007c0c */ /* 0x000fda000bf06270 */
[----:B0-----:R-:W-:Y:S05]  /*0fa0*/  @!P0 BRA `(.L_x_361) ;  /* 0xfffffdc000008947 */ /* 0x001fea000383ffff */
.L_x_359:
[----:B------:R-:W-:Y:S05]  /*0fb0*/  BSYNC B7 ;  /* 0x0000000000077941 */ /* 0x000fea0003800000 */
.L_x_358:
[----:B------:R-:W-:Y:S05]  /*0fc0*/  BRA.DIV ~URZ, `(.L_x_362) ;  /* 0x00003fa27f007947 */ /* 0x000fea000b800000 */
[----:B------:R-:W-:-:S05]  /*0fd0*/  IMAD.MOV.U32 R3, RZ, RZ, -0x800001 ;  /* 0xff7fffffff037424 */ /* 0x000fca00078e00ff */
.L_x_398:
        /* <DEDUP_REMOVED lines=10> */
.L_x_399:
[----:B------:R-:W-:Y:S01]  /*1080*/  ISETP.NE.AND P0, PT, R15, RZ, PT ;  /* 0x000000ff0f00720c */ /* 0x000fe20003f05270 */
[----:B------:R-:W-:-:S12]  /*1090*/  WARPSYNC 0xffffffff ;  /* 0xffffffff00007948 */ /* 0x000fd80003800000 */
[----:B01----:R-:W-:-:S05]  /*10a0*/  @!P0 FMNMX.FTZ R5, R8, R5, !PT ;  /* 0x0000000508058209 */ /* 0x003fca0007810000 */
[----:B------:R0:W-:Y:S02]  /*10b0*/  @!P0 STS [R14.X4+0x200], R5 ;  /* 0x000200050e008388 */ /* 0x0001e40000004800 */
[----:B------:R-:W-:Y:S01]  /*10c0*/  BAR.SYNC.DEFER_BLOCKING 0x0 ;  /* 0x0000000000007b1d */ /* 0x000fe20000010000 */
[----:B------:R-:W-:Y:S01]  /*10d0*/  ISETP.GT.AND P0, PT, R15, 0x3, PT ;  /* 0x000000030f00780c */ /* 0x000fe20003f04270 */
[----:B------:R-:W-:-:S04]  /*10e0*/  UIADD3 UR4, UR41, 0x1f, URZ ;  /* 0x0000001f29047890 */ /* 0x000fc8000fffe03f */
[----:B------:R-:W-:Y:S01]  /*10f0*/  USHF.R.S32.HI UR5, URZ, 0x1f, UR4 ;  /* 0x0000001f3f057899 */ /* 0x000fe20008011404 */
[----:B------:R-:W-:Y:S03]  /*1100*/  BSSY B0, `(.L_x_364) ;  /* 0x00000e8000007945 */ /* 0x000fe60003800000 */
[----:B------:R-:W-:-:S04]  /*1110*/  ULEA.HI UR4, UR5, UR4, URZ, 0x5 ;  /* 0x0000000405047291 */ /* 0x000fc8000f8f283f */
[----:B------:R-:W-:-:S04]  /*1120*/  ULOP3.LUT UR4, UR4, 0xffffffe0, URZ, 0xc0, !UPT ;  /* 0xffffffe004047892 */ /* 0x000fc8000f8ec03f */
[----:B------:R-:W-:-:S04]  /*1130*/  UISETP.LT.AND UP0, UPT, UR41, UR4, UPT ;  /* 0x000000042900728c */ /* 0x000fc8000bf01270 */
[----:B------:R-:W-:Y:S01]  /*1140*/  USEL UR4, UR41, UR4, UP0 ;  /* 0x0000000429047287 */ /* 0x000fe20008000000 */
[----:B------:R-:W1:Y:S05]  /*1150*/  @!P0 LDS R4, [R15.X4+0x200] ;  /* 0x000200000f048984 */ /* 0x000e6a0000004800 */
[----:B------:R-:W-:Y:S01]  /*1160*/  ISETP.GE.AND P2, PT, R12, UR4, PT ;  /* 0x000000040c007c0c */ /* 0x000fe2000bf46270 */
[----:B-1----:R-:W1:Y:S02]  /*1170*/  SHFL.BFLY PT, R3, R4, 0x2, 0x1f ;  /* 0x0c401f0004037f89 */ /* 0x002e6400000e0000 */
[----:B01----:R-:W-:-:S05]  /*1180*/  FMNMX.FTZ R5, R3, R4, !PT ;  /* 0x0000000403057209 */ /* 0x003fca0007810000 */
[----:B------:R-:W0:Y:S02]  /*1190*/  SHFL.BFLY PT, R6, R5, 0x1, 0x1f ;  /* 0x0c201f0005067f89 */ /* 0x000e2400000e0000 */
[----:B0-----:R-:W-:Y:S01]  /*11a0*/  FMNMX.FTZ R3, R5, R6, !PT ;  /* 0x0000000605037209 */ /* 0x001fe20007810000 */
[----:B------:R-:W-:-:S05]  /*11b0*/  IMAD.MOV.U32 R6, RZ, RZ, RZ ;  /* 0x000000ffff067224 */ /* 0x000fca00078e00ff */
[----:B------:R-:W0:Y:S01]  /*11c0*/  SHFL.IDX PT, R3, R3, RZ, 0x1f ;  /* 0x00001fff03037589 */ /* 0x000e2200000e0000 */
[----:B------:R-:W-:Y:S05]  /*11d0*/  @P2 BRA `(.L_x_365) ;  /* 0x00000da000002947 */ /* 0x000fea0003800000 */
[----:B------:R-:W-:Y:S01]  /*11e0*/  LOP3.LUT R4, RZ, R12, RZ, 0x33, !PT ;  /* 0x0000000cff047212 */ /* 0x000fe200078e33ff */
[----:B------:R-:W-:Y:S01]  /*11f0*/  BSSY B1, `(.L_x_366) ;  /* 0x0000016000017945 */ /* 0x000fe20003800000 */
[----:B------:R-:W-:Y:S02]  /*1200*/  IMAD.MOV.U32 R6, RZ, RZ, RZ ;  /* 0x000000ffff067224 */ /* 0x000fe400078e00ff */
[----:B------:R-:W-:-:S04]  /*1210*/  IADD3 R4, R4, UR4, RZ ;  /* 0x0000000404047c10 */ /* 0x000fc8000fffe0ff */
        /* <DEDUP_REMOVED lines=8> */
.L_x_368:
[----:B------:R-:W1:Y:S01]  /*12a0*/  LDS R8, [R4] ;  /* 0x0000000004087984 */ /* 0x000e620000000800 */
[----:B------:R-:W-:Y:S02]  /*12b0*/  IADD3 R7, R7, -0x1, RZ ;  /* 0xffffffff07077810 */ /* 0x000fe40007ffe0ff */
[----:B------:R-:W-:Y:S02]  /*12c0*/  IADD3 R5, R5, 0x80, RZ ;  /* 0x0000008005057810 */ /* 0x000fe40007ffe0ff */
[----:B------:R-:W-:Y:S01]  /*12d0*/  ISETP.NE.AND P0, PT, R7, RZ, PT ;  /* 0x000000ff0700720c */ /* 0x000fe20003f05270 */
[----:B01----:R-:W-:-:S04]  /*12e0*/  FADD.FTZ R8, -R3, R8 ;  /* 0x0000000803087221 */ /* 0x003fc80000010100 */
[----:B------:R-:W-:-:S04]  /*12f0*/  FMUL.FTZ R8, R8, 1.4426950216293334961 ;  /* 0x3fb8aa3b08087820 */ /* 0x000fc80000410000 */
[----:B------:R-:W0:Y:S02]  /*1300*/  MUFU.EX2 R9, R8 ;  /* 0x0000000800097308 */ /* 0x000e240000000800 */
[----:B0-----:R0:W-:Y:S01]  /*1310*/  STS [R4], R9 ;  /* 0x0000000904007388 */ /* 0x0011e20000000800 */
[----:B------:R-:W-:Y:S01]  /*1320*/  FADD.FTZ R6, R9, R6 ;  /* 0x0000000609067221 */ /* 0x000fe20000010000 */
[----:B0-----:R-:W-:Y:S01]  /*1330*/  IADD3 R4, R4, 0x200, RZ ;  /* 0x0000020004047810 */ /* 0x001fe20007ffe0ff */
[----:B------:R-:W-:Y:S05]  /*1340*/  @P0 BRA `(.L_x_368) ;  /* 0xffffff5000000947 */ /* 0x000fea000383ffff */
.L_x_367:
[----:B------:R-:W-:Y:S05]  /*1350*/  BSYNC B1 ;  /* 0x0000000000017941 */ /* 0x000fea0003800000 */
.L_x_366:
[----:B------:R-:W-:Y:S05]  /*1360*/  @!P3 BRA `(.L_x_365) ;  /* 0x00000c100000b947 */ /* 0x000fea0003800000 */
[C---:B------:R-:W-:Y:S01]  /*1370*/  IADD3 R4, -R5.reuse, UR4, RZ ;  /* 0x0000000405047c10 */ /* 0x040fe2000fffe1ff */
[----:B------:R-:W-:Y:S01]  /*1380*/  BSSY B1, `(.L_x_369) ;  /* 0x000006d000017945 */ /* 0x000fe20003800000 */
[----:B------:R-:W-:Y:S02]  /*1390*/  PLOP3.LUT P0, PT, PT, PT, PT, 0x80, 0x0 ;  /* 0x000000000000781c */ /* 0x000fe40003f0f070 */
[----:B------:R-:W-:Y:S02]  /*13a0*/  ISETP.GT.AND P3, PT, R4, 0x600, PT ;  /* 0x000006000400780c */ /* 0x000fe40003f64270 */
[----:B------:R-:W-:-:S04]  /*13b0*/  LEA R4, R5, 0x220, 0x2 ;  /* 0x0000022005047811 */ /* 0x000fc800078e10ff */
[----:B------:R-:W-:-:S07]  /*13c0*/  IADD3 R4, R4, 0x400, RZ ;  /* 0x0000040004047810 */ /* 0x000fce0007ffe0ff */
[----:B------:R-:W-:Y:S05]  /*13d0*/  @!P3 BRA `(.L_x_370) ;  /* 0x000006700000b947 */ /* 0x000fea0003800000 */
[----:B------:R-:W-:Y:S01]  /*13e0*/  IMAD.U32 R34, RZ, RZ, UR4 ;  /* 0x00000004ff227e24 */ /* 0x000fe2000f8e00ff */
[----:B------:R-:W-:-:S04]  /*13f0*/  PLOP3.LUT P0, PT, PT, PT, PT, 0x8, 0x0 ;  /* 0x000000000000781c */ /* 0x000fc80003f0e170 */
[----:B------:R-:W-:Y:S02]  /*1400*/  IADD3 R34, R34, -0x600, RZ ;  /* 0xfffffa0022227810 */ /* 0x000fe40007ffe0ff */
.L_x_371:
        /* <DEDUP_REMOVED lines=11> */
[----:B------:R-:W0:Y:S02]  /*14c0*/  LDS R30, [R4+0xe00] ;  /* 0x000e0000041e7984 */ /* 0x000e240000000800 */
[----:B01----:R-:W-:-:S02]  /*14d0*/  FADD.FTZ R8, -R3, R8 ;  /* 0x0000000803087221 */ /* 0x003fc40000010100 */
[----:B------:R-:W0:Y:S02]  /*14e0*/  LDS R32, [R4+0x1000] ;  /* 0x0010000004207984 */ /* 0x000e240000000800 */
[----:B------:R-:W-:Y:S02]  /*14f0*/  FMUL.FTZ R8, R8, 1.4426950216293334961 ;  /* 0x3fb8aa3b08087820 */ /* 0x000fe40000410000 */
[C---:B--2---:R-:W-:Y:S02]  /*1500*/  FADD.FTZ R10, -R3.reuse, R10 ;  /* 0x0000000a030a7221 */ /* 0x044fe40000010100 */
[----:B---3--:R-:W-:Y:S01]  /*1510*/  FADD.FTZ R16, -R3, R16 ;  /* 0x0000001003107221 */ /* 0x008fe20000010100 */
[----:B------:R1:W2:Y:S01]  /*1520*/  MUFU.EX2 R7, R8 ;  /* 0x0000000800077308 */ /* 0x0002a20000000800 */
[----:B------:R-:W-:Y:S02]  /*1530*/  FMUL.FTZ R10, R10, 1.4426950216293334961 ;  /* 0x3fb8aa3b0a0a7820 */ /* 0x000fe40000410000 */
[----:B------:R-:W-:-:S02]  /*1540*/  FMUL.FTZ R16, R16, 1.4426950216293334961 ;  /* 0x3fb8aa3b10107820 */ /* 0x000fc40000410000 */
[C---:B----4-:R-:W-:Y:S02]  /*1550*/  FADD.FTZ R18, -R3.reuse, R18 ;  /* 0x0000001203127221 */ /* 0x050fe40000010100 */
[C---:B-----5:R-:W-:Y:S01]  /*1560*/  FADD.FTZ R20, -R3.reuse, R20 ;  /* 0x0000001403147221 */ /* 0x060fe20000010100 */
[----:B------:R3:W4:Y:S01]  /*1570*/  MUFU.EX2 R9, R10 ;  /* 0x0000000a00097308 */ /* 0x0007220000000800 */
[----:B-1----:R-:W1:Y:S01]  /*1580*/  LDS R8, [R4+0x1200] ;  /* 0x0012000004087984 */ /* 0x002e620000000800 */
[----:B------:R-:W-:Y:S02]  /*1590*/  FMUL.FTZ R18, R18, 1.4426950216293334961 ;  /* 0x3fb8aa3b12127820 */ /* 0x000fe40000410000 */
[----:B------:R-:W-:Y:S02]  /*15a0*/  FMUL.FTZ R20, R20, 1.4426950216293334961 ;  /* 0x3fb8aa3b14147820 */ /* 0x000fe40000410000 */
[----:B------:R-:W-:Y:S02]  /*15b0*/  FADD.FTZ R22, -R3, R22 ;  /* 0x0000001603167221 */ /* 0x000fe40000010100 */
[----:B------:R5:W0:Y:S01]  /*15c0*/  MUFU.EX2 R11, R16 ;  /* 0x00000010000b7308 */ /* 0x000a220000000800 */
[----:B---3--:R-:W3:Y:S01]  /*15d0*/  LDS R10, [R4+0x1400] ;  /* 0x00140000040a7984 */ /* 0x008ee20000000800 */
[----:B------:R-:W-:-:S02]  /*15e0*/  FMUL.FTZ R22, R22, 1.4426950216293334961 ;  /* 0x3fb8aa3b16167820 */ /* 0x000fc40000410000 */
[----:B------:R-:W-:Y:S01]  /*15f0*/  FADD.FTZ R24, -R3, R24 ;  /* 0x0000001803187221 */ /* 0x000fe20000010100 */
[----:B--2---:R-:W-:Y:S01]  /*1600*/  STS [R4+-0x400], R7 ;  /* 0xfffc000704007388 */ /* 0x004fe20000000800 */
[----:B------:R-:W-:Y:S02]  /*1610*/  FADD.FTZ R6, R7, R6 ;  /* 0x0000000607067221 */ /* 0x000fe40000010000 */
[----:B------:R2:W0:Y:S01]  /*1620*/  MUFU.EX2 R13, R18 ;  /* 0x00000012000d7308 */ /* 0x0004220000000800 */
[----:B-----5:R-:W5:Y:S01]  /*1630*/  LDS R16, [R4+0x1600] ;  /* 0x0016000004107984 */ /* 0x020f620000000800 */
[----:B------:R-:W-:Y:S02]  /*1640*/  FMUL.FTZ R24, R24, 1.4426950216293334961 ;  /* 0x3fb8aa3b18187820 */ /* 0x000fe40000410000 */
[----:B------:R-:W-:Y:S01]  /*1650*/  FADD.FTZ R26, -R3, R26 ;  /* 0x0000001a031a7221 */ /* 0x000fe20000010100 */
[----:B----4-:R-:W-:Y:S01]  /*1660*/  STS [R4+-0x200], R9 ;  /* 0xfffe000904007388 */ /* 0x010fe20000000800 */
[----:B------:R-:W-:-:S02]  /*1670*/  FADD.FTZ R6, R6, R9 ;  /* 0x0000000906067221 */ /* 0x000fc40000010000 */
[----:B------:R4:W1:Y:S01]  /*1680*/  MUFU.EX2 R17, R20 ;  /* 0x0000001400117308 */ /* 0x0008620000000800 */
[----:B--2---:R-:W2:Y:S01]  /*1690*/  LDS R18, [R4+0x1800] ;  /* 0x0018000004127984 */ /* 0x004ea20000000800 */
[----:B------:R-:W-:Y:S02]  /*16a0*/  FMUL.FTZ R26, R26, 1.4426950216293334961 ;  /* 0x3fb8aa3b1a1a7820 */ /* 0x000fe40000410000 */
[----:B------:R-:W-:Y:S01]  /*16b0*/  FADD.FTZ R28, -R3, R28 ;  /* 0x0000001c031c7221 */ /* 0x000fe20000010100 */
[----:B0-----:R-:W-:Y:S01]  /*16c0*/  STS [R4], R11 ;  /* 0x0000000b04007388 */ /* 0x001fe20000000800 */
[----:B------:R-:W-:Y:S02]  /*16d0*/  FADD.FTZ R6, R6, R11 ;  /* 0x0000000b06067221 */ /* 0x000fe40000010000 */
[----:B------:R-:W0:Y:S01]  /*16e0*/  MUFU.EX2 R19, R22 ;  /* 0x0000001600137308 */ /* 0x000e220000000800 */
[----:B----4-:R-:W4:Y:S01]  /*16f0*/  LDS R20, [R4+0x1a00] ;  /* 0x001a000004147984 */ /* 0x010f220000000800 */
[----:B------:R-:W-:-:S02]  /*1700*/  FMUL.FTZ R28, R28, 1.4426950216293334961 ;  /* 0x3fb8aa3b1c1c7820 */ /* 0x000fc40000410000 */
[C---:B------:R-:W-:Y:S01]  /*1710*/  FADD.FTZ R30, -R3.reuse, R30 ;  /* 0x0000001e031e7221 */ /* 0x040fe20000010100 */
[----:B------:R-:W-:Y:S01]  /*1720*/  STS [R4+0x200], R13 ;  /* 0x0002000d04007388 */ /* 0x000fe20000000800 */
[----:B------:R-:W-:Y:S02]  /*1730*/  FADD.FTZ R6, R6, R13 ;  /* 0x0000000d06067221 */ /* 0x000fe40000010000 */
[----:B------:R-:W5:Y:S01]  /*1740*/  MUFU.EX2 R21, R24 ;  /* 0x0000001800157308 */ /* 0x000f620000000800 */
[----:B------:R-:W-:Y:S01]  /*1750*/  FMUL.FTZ R30, R30, 1.4426950216293334961 ;  /* 0x3fb8aa3b1e1e7820 */ /* 0x000fe20000410000 */
[----:B-1----:R-:W-:Y:S01]  /*1760*/  STS [R4+0x400], R17 ;  /* 0x0004001104007388 */ /* 0x002fe20000000800 */
[C---:B------:R-:W-:Y:S02]  /*1770*/  FADD.FTZ R32, -R3.reuse, R32 ;  /* 0x0000002003207221 */ /* 0x040fe40000010100 */
[----:B------:R-:W-:Y:S02]  /*1780*/  FADD.FTZ R6, R6, R17 ;  /* 0x0000001106067221 */ /* 0x000fe40000010000 */
[----:B------:R-:W-:Y:S01]  /*1790*/  FMUL.FTZ R32, R32, 1.4426950216293334961 ;  /* 0x3fb8aa3b20207820 */ /* 0x000fe20000410000 */
[----:B------:R-:W1:Y:S01]  /*17a0*/  MUFU.EX2 R23, R26 ;  /* 0x0000001a00177308 */ /* 0x000e620000000800 */
[----:B------:R-:W-:Y:S01]  /*17b0*/  FADD.FTZ R8, -R3, R8 ;  /* 0x0000000803087221 */ /* 0x000fe20000010100 */
[----:B0-----:R-:W-:Y:S01]  /*17c0*/  STS [R4+0x600], R19 ;  /* 0x0006001304007388 */ /* 0x001fe20000000800 */
[----:B------:R-:W-:-:S02]  /*17d0*/  FADD.FTZ R6, R6, R19 ;  /* 0x0000001306067221 */ /* 0x000fc40000010000 */
[----:B------:R-:W-:Y:S02]  /*17e0*/  FMUL.FTZ R8, R8, 1.4426950216293334961 ;  /* 0x3fb8aa3b08087820 */ /* 0x000fe40000410000 */
[C---:B---3--:R-:W-:Y:S01]  /*17f0*/  FADD.FTZ R10, -R3.reuse, R10 ;  /* 0x0000000a030a7221 */ /* 0x048fe20000010100 */
[----:B------:R-:W0:Y:S01]  /*1800*/  MUFU.EX2 R25, R28 ;  /* 0x0000001c00197308 */ /* 0x000e220000000800 */
[----:B-----5:R-:W-:Y:S01]  /*1810*/  FADD.FTZ R6, R6, R21 ;  /* 0x0000001506067221 */ /* 0x020fe20000010000 */
[----:B------:R-:W-:Y:S01]  /*1820*/  STS [R4+0x800], R21 ;  /* 0x0008001504007388 */ /* 0x000fe20000000800 */
[----:B------:R-:W-:Y:S02]  /*1830*/  FMUL.FTZ R10, R10, 1.4426950216293334961 ;  /* 0x3fb8aa3b0a0a7820 */ /* 0x000fe40000410000 */
[----:B------:R-:W-:-:S03]  /*1840*/  FADD.FTZ R16, -R3, R16 ;  /* 0x0000001003107221 */ /* 0x000fc60000010100 */
[----:B------:R-:W3:Y:S01]  /*1850*/  MUFU.EX2 R27, R30 ;  /* 0x0000001e001b7308 */ /* 0x000ee20000000800 */
[----:B-1----:R-:W-:Y:S01]  /*1860*/  FADD.FTZ R6, R6, R23 ;  /* 0x0000001706067221 */ /* 0x002fe20000010000 */
[----:B------:R-:W-:Y:S01]  /*1870*/  STS [R4+0xa00], R23 ;  /* 0x000a001704007388 */ /* 0x000fe20000000800 */
[----:B------:R-:W-:Y:S02]  /*1880*/  FMUL.FTZ R16, R16, 1.4426950216293334961 ;  /* 0x3fb8aa3b10107820 */ /* 0x000fe40000410000 */
[----:B--2---:R-:W-:-:S03]  /*1890*/  FADD.FTZ R18, -R3, R18 ;  /* 0x0000001203127221 */ /* 0x004fc60000010100 */
[----:B------:R-:W1:Y:S01]  /*18a0*/  MUFU.EX2 R29, R32 ;  /* 0x00000020001d7308 */ /* 0x000e620000000800 */
[----:B0-----:R-:W-:Y:S01]  /*18b0*/  FADD.FTZ R6, R6, R25 ;  /* 0x0000001906067221 */ /* 0x001fe20000010000 */
[----:B------:R-:W-:Y:S01]  /*18c0*/  STS [R4+0xc00], R25 ;  /* 0x000c001904007388 */ /* 0x000fe20000000800 */
[----:B----4-:R-:W-:Y:S02]  /*18d0*/  FADD.FTZ R20, -R3, R20 ;  /* 0x0000001403147221 */ /* 0x010fe40000010100 */
[----:B------:R-:W-:Y:S02]  /*18e0*/  FMUL.FTZ R18, R18, 1.4426950216293334961 ;  /* 0x3fb8aa3b12127820 */ /* 0x000fe40000410000 */
[----:B------:R-:W-:Y:S01]  /*18f0*/  FMUL.FTZ R20, R20, 1.4426950216293334961 ;  /* 0x3fb8aa3b14147820 */ /* 0x000fe20000410000 */
[----:B------:R-:W0:Y:S01]  /*1900*/  MUFU.EX2 R31, R8 ;  /* 0x00000008001f7308 */ /* 0x000e220000000800 */
[----:B---3--:R-:W-:Y:S01]  /*1910*/  FADD.FTZ R6, R6, R27 ;  /* 0x0000001b06067221 */ /* 0x008fe20000010000 */
[----:B------:R-:W-:Y:S06]  /*1920*/  STS [R4+0xe00], R27 ;  /* 0x000e001b04007388 */ /* 0x000fec0000000800 */
        /* <DEDUP_REMOVED lines=16> */
[----:B0-----:R-:W-:Y:S01]  /*1a30*/  IADD3 R4, R4, 0x2000, RZ ;  /* 0x0000200004047810 */ /* 0x001fe20007ffe0ff */
[----:B------:R-:W-:Y:S05]  /*1a40*/  @!P3 BRA `(.L_x_371) ;  /* 0xfffff9c00000b947 */ /* 0x000fea000383ffff */
.L_x_370:
[----:B------:R-:W-:Y:S05]  /*1a50*/  BSYNC B1 ;  /* 0x0000000000017941 */ /* 0x000fea0003800000 */
.L_x_369:
[----:B------:R-:W-:Y:S01]  /*1a60*/  IADD3 R7, -R5, UR4, RZ ;  /* 0x0000000405077c10 */ /* 0x000fe2000fffe1ff */
[----:B------:R-:W-:Y:S03]  /*1a70*/  BSSY B1, `(.L_x_372) ;  /* 0x0000036000017945 */ /* 0x000fe60003800000 */
        /* <DEDUP_REMOVED lines=15> */
[----:B------:R-:W0:Y:S01]  /*1b70*/  MUFU.EX2 R7, R8 ;  /* 0x0000000800077308 */ /* 0x000e220000000800 */
[C---:B---3--:R-:W-:Y:S02]  /*1b80*/  FADD.FTZ R16, -R3.reuse, R16 ;  /* 0x0000001003107221 */ /* 0x048fe40000010100 */
[----:B------:R-:W-:Y:S02]  /*1b90*/  FMUL.FTZ R10, R10, 1.4426950216293334961 ;  /* 0x3fb8aa3b0a0a7820 */ /* 0x000fe40000410000 */
[----:B------:R-:W-:Y:S02]  /*1ba0*/  FMUL.FTZ R16, R16, 1.4426950216293334961 ;  /* 0x3fb8aa3b10107820 */ /* 0x000fe40000410000 */
[C---:B----4-:R-:W-:Y:S01]  /*1bb0*/  FADD.FTZ R18, -R3.reuse, R18 ;  /* 0x0000001203127221 */ /* 0x050fe20000010100 */
[----:B------:R-:W1:Y:S01]  /*1bc0*/  MUFU.EX2 R9, R10 ;  /* 0x0000000a00097308 */ /* 0x000e620000000800 */
[----:B-----5:R-:W-:-:S02]  /*1bd0*/  FADD.FTZ R20, -R3, R20 ;  /* 0x0000001403147221 */ /* 0x020fc40000010100 */
[----:B------:R-:W-:Y:S02]  /*1be0*/  FMUL.FTZ R18, R18, 1.4426950216293334961 ;  /* 0x3fb8aa3b12127820 */ /* 0x000fe40000410000 */
[----:B------:R-:W-:Y:S02]  /*1bf0*/  FMUL.FTZ R20, R20, 1.4426950216293334961 ;  /* 0x3fb8aa3b14147820 */ /* 0x000fe40000410000 */
[C---:B------:R-:W-:Y:S01]  /*1c00*/  FADD.FTZ R22, -R3.reuse, R22 ;  /* 0x0000001603167221 */ /* 0x040fe20000010100 */
[----:B------:R-:W2:Y:S01]  /*1c10*/  MUFU.EX2 R11, R16 ;  /* 0x00000010000b7308 */ /* 0x000ea20000000800 */
[----:B------:R-:W-:Y:S01]  /*1c20*/  FADD.FTZ R24, -R3, R24 ;  /* 0x0000001803187221 */ /* 0x000fe20000010100 */
[----:B0-----:R-:W-:Y:S01]  /*1c30*/  STS [R4+-0x400], R7 ;  /* 0xfffc000704007388 */ /* 0x001fe20000000800 */
[----:B------:R-:W-:Y:S02]  /*1c40*/  FMUL.FTZ R22, R22, 1.4426950216293334961 ;  /* 0x3fb8aa3b16167820 */ /* 0x000fe40000410000 */
[----:B------:R-:W-:-:S02]  /*1c50*/  FADD.FTZ R6, R6, R7 ;  /* 0x0000000706067221 */ /* 0x000fc40000010000 */
[----:B------:R-:W-:Y:S01]  /*1c60*/  FADD.FTZ R26, -R3, R26 ;  /* 0x0000001a031a7221 */ /* 0x000fe20000010100 */
[----:B------:R-:W0:Y:S01]  /*1c70*/  MUFU.EX2 R13, R18 ;  /* 0x00000012000d7308 */ /* 0x000e220000000800 */
[----:B------:R-:W-:Y:S01]  /*1c80*/  FMUL.FTZ R24, R24, 1.4426950216293334961 ;  /* 0x3fb8aa3b18187820 */ /* 0x000fe20000410000 */
[----:B-1----:R-:W-:Y:S01]  /*1c90*/  STS [R4+-0x200], R9 ;  /* 0xfffe000904007388 */ /* 0x002fe20000000800 */
[----:B------:R-:W-:Y:S02]  /*1ca0*/  FADD.FTZ R6, R6, R9 ;  /* 0x0000000906067221 */ /* 0x000fe40000010000 */
[----:B------:R-:W-:-:S03]  /*1cb0*/  FMUL.FTZ R26, R26, 1.4426950216293334961 ;  /* 0x3fb8aa3b1a1a7820 */ /* 0x000fc60000410000 */
        /* <DEDUP_REMOVED lines=17> */
.L_x_373:
[----:B------:R-:W-:Y:S05]  /*1dd0*/  BSYNC B1 ;  /* 0x0000000000017941 */ /* 0x000fea0003800000 */
.L_x_372:
[----:B------:R-:W-:-:S13]  /*1de0*/  ISETP.LT.OR P0, PT, R5, UR4, P0 ;  /* 0x0000000405007c0c */ /* 0x000fda0008701670 */
        /* <DEDUP_REMOVED lines=9> */
[----:B------:R-:W-:Y:S01]  /*1e80*/  FMUL.FTZ R10, R10, 1.4426950216293334961 ;  /* 0x3fb8aa3b0a0a7820 */ /* 0x000fe20000410000 */
[----:B------:R-:W0:Y:S01]  /*1e90*/  MUFU.EX2 R5, R8 ;  /* 0x0000000800057308 */ /* 0x000e220000000800 */
[----:B----4-:R-:W-:Y:S02]  /*1ea0*/  FADD.FTZ R18, -R3, R18 ;  /* 0x0000001203127221 */ /* 0x010fe40000010100 */
[----:B------:R-:W-:-:S02]  /*1eb0*/  FMUL.FTZ R16, R16, 1.4426950216293334961 ;  /* 0x3fb8aa3b10107820 */ /* 0x000fc40000410000 */
[----:B------:R-:W-:-:S03]  /*1ec0*/  FMUL.FTZ R18, R18, 1.4426950216293334961 ;  /* 0x3fb8aa3b12127820 */ /* 0x000fc60000410000 */
        /* <DEDUP_REMOVED lines=11> */
.L_x_365:
[----:B------:R-:W-:Y:S05]  /*1f80*/  BSYNC B0 ;  /* 0x0000000000007941 */ /* 0x000fea0003800000 */
.L_x_364:
        /* <DEDUP_REMOVED lines=26> */
[----:B------:R-:W-:Y:S02]  /*2130*/  BSSY B1, `(.L_x_376) ;  /* 0x0000013000017945 */ /* 0x000fe40003800000 */
[----:B------:R-:W-:Y:S01]  /*2140*/  IADD3 R4, R4, UR4, RZ ;  /* 0x0000000404047c10 */ /* 0x000fe2000fffe0ff */
[----:B------:R0:W1:Y:S03]  /*2150*/  MUFU.RCP R34, R3 ;  /* 0x0000000300227308 */ /* 0x0000660000001000 */
[C---:B------:R-:W-:Y:S02]  /*2160*/  LEA.HI R5, R4.reuse, 0x1, RZ, 0x19 ;  /* 0x0000000104057811 */ /* 0x040fe400078fc8ff */
[----:B------:R-:W-:Y:S01]  /*2170*/  ISETP.GE.U32.AND P2, PT, R4, 0x180, PT ;  /* 0x000001800400780c */ /* 0x000fe20003f46070 */
[----:B------:R-:W-:Y:S01]  /*2180*/  IMAD.MOV.U32 R4, RZ, RZ, R12 ;  /* 0x000000ffff047224 */ /* 0x000fe200078e000c */
[----:B------:R-:W-:-:S13]  /*2190*/  LOP3.LUT P0, R5, R5, 0x3, RZ, 0xc0, !PT ;  /* 0x0000000305057812 */ /* 0x000fda000780c0ff */
[----:B------:R-:W-:Y:S05]  /*21a0*/  @!P0 BRA `(.L_x_377) ;  /* 0x000000b000008947 */ /* 0x000fea0003800000 */
[----:B01----:R-:W-:Y:S01]  /*21b0*/  MOV R3, R5 ;  /* 0x0000000500037202 */ /* 0x003fe20000000f00 */
[----:B------:R-:W-:Y:S01]  /*21c0*/  IMAD.MOV.U32 R4, RZ, RZ, R12 ;  /* 0x000000ffff047224 */ /* 0x000fe200078e000c */
[----:B------:R-:W-:-:S05]  /*21d0*/  LEA R5, R12, 0x220, 0x2 ;  /* 0x000002200c057811 */ /* 0x000fca00078e10ff */
.L_x_378:
        /* <DEDUP_REMOVED lines=8> */
.L_x_377:
[----:B01----:R-:W-:Y:S05]  /*2260*/  BSYNC B1 ;  /* 0x0000000000017941 */ /* 0x003fea0003800000 */
.L_x_376:
        /* <DEDUP_REMOVED lines=11> */
.L_x_381:
        /* <DEDUP_REMOVED lines=31> */
[C---:B------:R-:W-:Y:S02]  /*2510*/  FMUL.FTZ R26, R34.reuse, R25 ;  /* 0x00000019221a7220 */ /* 0x040fe40000410000 */
[C---:B------:R-:W-:Y:S01]  /*2520*/  FMUL.FTZ R28, R34.reuse, R27 ;  /* 0x0000001b221c7220 */ /* 0x040fe20000410000 */
        /* <DEDUP_REMOVED lines=19> */
.L_x_380:
[----:B------:R-:W-:Y:S05]  /*2660*/  BSYNC B1 ;  /* 0x0000000000017941 */ /* 0x000fea0003800000 */
.L_x_379:
[----:B------:R-:W-:Y:S01]  /*2670*/  IADD3 R5, -R4, UR4, RZ ;  /* 0x0000000404057c10 */ /* 0x000fe2000fffe1ff */
[----:B------:R-:W-:Y:S03]  /*2680*/  BSSY B1, `(.L_x_382) ;  /* 0x000001e000017945 */ /* 0x000fe60003800000 */
        /* <DEDUP_REMOVED lines=29> */
.L_x_383:
[----:B------:R-:W-:Y:S05]  /*2860*/  BSYNC B1 ;  /* 0x0000000000017941 */ /* 0x000fea0003800000 */
.L_x_382:
[----:B------:R-:W-:-:S13]  /*2870*/  ISETP.LT.OR P0, PT, R4, UR4, P0 ;  /* 0x0000000404007c0c */ /* 0x000fda0008701670 */
        /* <DEDUP_REMOVED lines=13> */
.L_x_375:
[----:B------:R-:W-:Y:S05]  /*2950*/  BSYNC B0 ;  /* 0x0000000000007941 */ /* 0x000fea0003800000 */
.L_x_374:
[----:B------:R-:W-:Y:S06]  /*2960*/  BAR.SYNC.DEFER_BLOCKING 0x0 ;  /* 0x0000000000007b1d */ /* 0x000fec0000010000 */
[----:B------:R-:W-:Y:S01]  /*2970*/  BSSY B6, `(.L_x_384) ;  /* 0x000003a000067945 */ /* 0x000fe20003800000 */
[----:B------:R-:W-:Y:S05]  /*2980*/  @P1 BRA `(.L_x_385) ;  /* 0x0000038000001947 */ /* 0x000fea0003800000 */
[----:B0-----:R-:W-:Y:S02]  /*2990*/  IABS R10, c[0x0][0x1d4] ;  /* 0x00007500000a7a13 */ /* 0x001fe40000000000 */
[----:B------:R-:W-:-:S02]  /*29a0*/  IABS R20, c[0x0][0x1d0] ;  /* 0x0000740000147a13 */ /* 0x000fc40000000000 */
[----:B------:R-:W0:Y:S01]  /*29b0*/  I2F.RP R3, R10 ;  /* 0x0000000a00037306 */ /* 0x000e220000209400 */
[----:B------:R-:W-:Y:S02]  /*29c0*/  ISETP.NE.AND P1, PT, RZ, c[0x0][0x1d4], PT ;  /* 0x00007500ff007a0c */ /* 0x000fe40003f25270 */
[----:B------:R-:W-:Y:S02]  /*29d0*/  ISETP.NE.AND P2, PT, RZ, c[0x0][0x1d0], PT ;  /* 0x00007400ff007a0c */ /* 0x000fe40003f45270 */
[----:B------:R-:W-:-:S03]  /*29e0*/  IABS R18, c[0x0][0x1d4] ;  /* 0x0000750000127a13 */ /* 0x000fc60000000000 */
[----:B------:R-:W1:Y:S08]  /*29f0*/  I2F.RP R8, R20 ;  /* 0x0000001400087306 */ /* 0x000e700000209400 */
[----:B0-----:R-:W0:Y:S08]  /*2a00*/  MUFU.RCP R3, R3 ;  /* 0x0000000300037308 */ /* 0x001e300000001000 */
[----:B-1----:R-:W1:Y:S01]  /*2a10*/  MUFU.RCP R8, R8 ;  /* 0x0000000800087308 */ /* 0x002e620000001000 */
[----:B0-----:R-:W-:-:S07]  /*2a20*/  IADD3 R4, R3, 0xffffffe, RZ ;  /* 0x0ffffffe03047810 */ /* 0x001fce0007ffe0ff */
[----:B------:R0:W2:Y:S01]  /*2a30*/  F2I.FTZ.U32.TRUNC.NTZ R5, R4 ;  /* 0x0000000400057305 */ /* 0x0000a2000021f000 */
[----:B-1----:R-:W-:Y:S02]  /*2a40*/  IADD3 R6, R8, 0xffffffe, RZ ;  /* 0x0ffffffe08067810 */ /* 0x002fe40007ffe0ff */
[----:B------:R-:W-:Y:S01]  /*2a50*/  IADD3 R8, R0, -c[0x0][0x1cc], RZ ;  /* 0x8000730000087a10 */ /* 0x000fe20007ffe0ff */
[----:B------:R-:W-:-:S04]  /*2a60*/  IMAD.MOV.U32 R0, RZ, RZ, R14 ;  /* 0x000000ffff007224 */ /* 0x000fc800078e000e */
[----:B------:R1:W3:Y:S01]  /*2a70*/  F2I.FTZ.U32.TRUNC.NTZ R7, R6 ;  /* 0x0000000600077305 */ /* 0x0002e2000021f000 */
[----:B0-----:R-:W-:Y:S01]  /*2a80*/  HFMA2.MMA R4, -RZ, RZ, 0, 0 ;  /* 0x00000000ff047435 */ /* 0x001fe200000001ff */
[----:B--2---:R-:W-:Y:S02]  /*2a90*/  IMAD.MOV R9, RZ, RZ, -R5 ;  /* 0x000000ffff097224 */ /* 0x004fe400078e0a05 */
[----:B-1----:R-:W-:Y:S02]  /*2aa0*/  IMAD.MOV.U32 R6, RZ, RZ, RZ ;  /* 0x000000ffff067224 */ /* 0x002fe400078e00ff */
[----:B------:R-:W-:Y:S02]  /*2ab0*/  IMAD R9, R9, R10, RZ ;  /* 0x0000000a09097224 */ /* 0x000fe400078e02ff */
[----:B---3--:R-:W-:-:S03]  /*2ac0*/  IMAD.MOV R11, RZ, RZ, -R7 ;  /* 0x000000ffff0b7224 */ /* 0x008fc600078e0a07 */
[----:B------:R-:W-:-:S04]  /*2ad0*/  IMAD.HI.U32 R16, R5, R9, R4 ;  /* 0x0000000905107227 */ /* 0x000fc800078e0004 */
[----:B------:R-:W-:-:S04]  /*2ae0*/  IMAD R3, R11, R20, RZ ;  /* 0x000000140b037224 */ /* 0x000fc800078e02ff */
[----:B------:R-:W-:-:S04]  /*2af0*/  IMAD.HI.U32 R7, R7, R3, R6 ;  /* 0x0000000307077227 */ /* 0x000fc800078e0006 */
.L_x_387:
[----:B------:R-:W-:-:S05]  /*2b00*/  IMAD.SHL.U32 R3, R0, 0x20, RZ ;  /* 0x0000002000037824 */ /* 0x000fca00078e00ff */
[----:B------:R-:W-:Y:S02]  /*2b10*/  IABS R5, R3 ;  /* 0x0000000300057213 */ /* 0x000fe40000000000 */
[----:B------:R-:W-:-:S03]  /*2b20*/  LOP3.LUT R3, R3, c[0x0][0x1d4], RZ, 0x3c, !PT ;  /* 0x0000750003037a12 */ /* 0x000fc600078e3cff */
[----:B------:R-:W-:Y:S01]  /*2b30*/  IMAD.HI.U32 R4, R16, R5, RZ ;  /* 0x0000000510047227 */ /* 0x000fe200078e00ff */
[----:B------:R-:W-:-:S03]  /*2b40*/  ISETP.GE.AND P4, PT, R3, RZ, PT ;  /* 0x000000ff0300720c */ /* 0x000fc60003f86270 */
[----:B------:R-:W-:-:S04]  /*2b50*/  IMAD.MOV R6, RZ, RZ, -R4 ;  /* 0x000000ffff067224 */ /* 0x000fc800078e0a04 */
[----:B------:R-:W-:-:S05]  /*2b60*/  IMAD R5, R18, R6, R5 ;  /* 0x0000000612057224 */ /* 0x000fca00078e0205 */
[----:B------:R-:W-:-:S13]  /*2b70*/  ISETP.GT.U32.AND P3, PT, R10, R5, PT ;  /* 0x000000050a00720c */ /* 0x000fda0003f64070 */
[----:B------:R-:W-:Y:S02]  /*2b80*/  @!P3 IADD3 R5, R5, -R18, RZ ;  /* 0x800000120505b210 */ /* 0x000fe40007ffe0ff */
[----:B------:R-:W-:Y:S02]  /*2b90*/  @!P3 IADD3 R4, R4, 0x1, RZ ;  /* 0x000000010404b810 */ /* 0x000fe40007ffe0ff */
        /* <DEDUP_REMOVED lines=8> */
[----:B------:R-:W-:-:S04]  /*2c20*/  IMAD.HI.U32 R3, R7, R4, RZ ;  /* 0x0000000407037227 */ /* 0x000fc800078e00ff */
[----:B------:R-:W-:-:S04]  /*2c30*/  IMAD.MOV R3, RZ, RZ, -R3 ;  /* 0x000000ffff037224 */ /* 0x000fc800078e0a03 */
[----:B------:R-:W-:-:S05]  /*2c40*/  IMAD R3, R20, R3, R4 ;  /* 0x0000000314037224 */ /* 0x000fca00078e0204 */
[----:B------:R-:W-:-:S13]  /*2c50*/  ISETP.GT.U32.AND P0, PT, R20, R3, PT ;  /* 0x000000031400720c */ /* 0x000fda0003f04070 */
[----:B------:R-:W-:-:S04]  /*2c60*/  @!P0 IADD3 R3, R3, -R20, RZ ;  /* 0x8000001403038210 */ /* 0x000fc80007ffe0ff */
[----:B------:R-:W-:-:S13]  /*2c70*/  ISETP.GT.U32.AND P0, PT, R20, R3, PT ;  /* 0x000000031400720c */ /* 0x000fda0003f04070 */
[----:B------:R-:W-:-:S04]  /*2c80*/  @!P0 IMAD.IADD R3, R3, 0x1, -R20 ;  /* 0x0000000103038824 */ /* 0x000fc800078e0a14 */
[----:B------:R-:W-:Y:S01]  /*2c90*/  @!P3 IMAD.MOV R3, RZ, RZ, -R3 ;  /* 0x000000ffff03b224 */ /* 0x000fe200078e0a03 */
[----:B------:R-:W-:-:S04]  /*2ca0*/  @!P2 LOP3.LUT R3, RZ, c[0x0][0x1d0], RZ, 0x33, !PT ;  /* 0x00007400ff03aa12 */ /* 0x000fc800078e33ff */
[----:B------:R-:W-:-:S04]  /*2cb0*/  ISETP.NE.AND P0, PT, R3, RZ, PT ;  /* 0x000000ff0300720c */ /* 0x000fc80003f05270 */
[----:B------:R-:W-:-:S13]  /*2cc0*/  ISETP.GT.OR P0, PT, R5, R8, !P0 ;  /* 0x000000080500720c */ /* 0x000fda0004704670 */
[----:B------:R-:W-:Y:S05]  /*2cd0*/  @P0 BRA `(.L_x_386) ;  /* 0x0000215000000947 */ /* 0x000fea0003800000 */
[----:B------:R-:W-:-:S04]  /*2ce0*/  IADD3 R0, R0, 0x4, RZ ;  /* 0x0000000400007810 */ /* 0x000fc80007ffe0ff */
[----:B------:R-:W-:-:S13]  /*2cf0*/  ISETP.GE.AND P0, PT, R0, UR38, PT ;  /* 0x0000002600007c0c */ /* 0x000fda000bf06270 */
[----:B------:R-:W-:Y:S05]  /*2d00*/  @!P0 BRA `(.L_x_387) ;  /* 0xfffffdf000008947 */ /* 0x000fea000383ffff */
.L_x_385:
[----:B------:R-:W-:Y:S05]  /*2d10*/  BSYNC B6 ;  /* 0x0000000000067941 */ /* 0x000fea0003800000 */
.L_x_384:
[----:B------:R-:W-:Y:S05]  /*2d20*/  BRA.DIV ~URZ, `(.L_x_388) ;  /* 0x000024627f007947 */ /* 0x000fea000b800000 */
[----:B------:R-:W-:-:S04]  /*2d30*/  IMAD.MOV.U32 R0, RZ, RZ, RZ ;  /* 0x000000ffff007224 */ /* 0x000fc800078e00ff */
.L_x_400:
[----:B------:R-:W-:Y:S01]  /*2d40*/  FADD.FTZ R13, RZ, R0 ;  /* 0x00000000ff0d7221 */ /* 0x000fe20000010000 */
[----:B------:R-:W-:Y:S05]  /*2d50*/  BRA.DIV ~URZ, `(.L_x_389) ;  /* 0x000024b27f007947 */ /* 0x000fea000b800000 */
[----:B------:R-:W1:Y:S01]  /*2d60*/  SHFL.BFLY PT, R35, R13, 0x1, 0x1f ;  /* 0x0c201f000d237f89 */ /* 0x000e6200000e0000 */
[----:B------:R-:W-:Y:S01]  /*2d70*/  CS2R R32, SRZ ;  /* 0x0000000000207805 */ /* 0x000fe2000001ff00 */
        /* <DEDUP_REMOVED lines=9> */
[----:B0-----:R-:W-:Y:S01]  /*2e10*/  CS2R R10, SRZ ;  /* 0x00000000000a7805 */ /* 0x001fe2000001ff00 */
[----:B------:R-:W-:Y:S01]  /*2e20*/  CS2R R8, SRZ ;  /* 0x0000000000087805 */ /* 0x000fe2000001ff00 */
[----:B------:R-:W-:Y:S01]  /*2e30*/  CS2R R6, SRZ ;  /* 0x0000000000067805 */ /* 0x000fe2000001ff00 */
[----:B------:R-:W-:Y:S01]  /*2e40*/  CS2R R4, SRZ ;  /* 0x0000000000047805 */ /* 0x000fe2000001ff00 */
[----:B------:R-:W-:Y:S01]  /*2e50*/  CS2R R2, SRZ ;  /* 0x0000000000027805 */ /* 0x000fe2000001ff00 */
[----:B------:R-:W-:Y:S01]  /*2e60*/  MOV R0, RZ ;  /* 0x000000ff00007202 */ /* 0x000fe20000000f00 */
[----:B------:R-:W-:-:S02]  /*2e70*/  IMAD.MOV.U32 R36, RZ, RZ, RZ ;  /* 0x000000ffff247224 */ /* 0x000fc400078e00ff */
[----:B-1----:R-:W-:Y:S02]  /*2e80*/  FADD.FTZ R35, R13, R35 ;  /* 0x000000230d237221 */ /* 0x002fe40000010000 */
[----:B------:R-:W-:Y:S02]  /*2e90*/  IMAD.MOV.U32 R13, RZ, RZ, RZ ;  /* 0x000000ffff0d7224 */ /* 0x000fe400078e00ff */
.L_x_401:
[----:B------:R-:W-:Y:S01]  /*2ea0*/  LOP3.LUT P0, RZ, R15, 0x3, RZ, 0xc0, !PT ;  /* 0x000000030fff7812 */ /* 0x000fe2000780c0ff */
[----:B------:R-:W-:Y:S01]  /*2eb0*/  WARPSYNC 0xffffffff ;  /* 0xffffffff00007948 */ /* 0x000fe20003800000 */
[----:B------:R-:W-:Y:S01]  /*2ec0*/  LOP3.LUT R37, R12, 0xffffffc0, RZ, 0xc0, !PT ;  /* 0xffffffc00c257812 */ /* 0x000fe200078ec0ff */
[----:B------:R-:W-:Y:S01]  /*2ed0*/  BAR.SYNC.DEFER_BLOCKING 0x0 ;  /* 0x0000000000007b1d */ /* 0x000fe20000010000 */
[----:B------:R-:W-:Y:S02]  /*2ee0*/  FADD.FTZ R13, R36, R13 ;  /* 0x0000000d240d7221 */ /* 0x000fe40000010000 */
[----:B------:R-:W-:Y:S01]  /*2ef0*/  ISETP.NE.OR P1, PT, R37, 0x40, P0 ;  /* 0x000000402500780c */ /* 0x000fe20000725670 */
[----:B------:R-:W-:Y:S02]  /*2f00*/  IMAD.SHL.U32 R14, R14, 0x100, RZ ;  /* 0x000001000e0e7824 */ /* 0x000fe400078e00ff */
[----:B------:R-:W-:Y:S10]  /*2f10*/  BSSY B0, `(.L_x_390) ;  /* 0x0000026000007945 */ /* 0x000ff40003800000 */
        /* <DEDUP_REMOVED lines=37> */
.L_x_391:
[----:B------:R-:W-:Y:S05]  /*3170*/  BSYNC B0 ;  /* 0x0000000000007941 */ /* 0x000fea0003800000 */
.L_x_390:
[----:B------:R-:W-:Y:S01]  /*3180*/  BAR.SYNC.DEFER_BLOCKING 0x0 ;  /* 0x0000000000007b1d */ /* 0x000fe20000010000 */
[----:B------:R-:W-:-:S05]  /*3190*/  ISETP.GT.OR P1, PT, R12, 0x3f, P0 ;  /* 0x0000003f0c00780c */ /* 0x000fca0000724670 */
[----:B------:R-:W-:Y:S08]  /*31a0*/  BSSY B0, `(.L_x_392) ;  /* 0x0000045000007945 */ /* 0x000ff00003800000 */
[----:B------:R-:W-:Y:S05]  /*31b0*/  @P1 BRA `(.L_x_393) ;  /* 0x0000043000001947 */ /* 0x000fea0003800000 */
[----:B------:R-:W-:-:S04]  /*31c0*/  SHF.R.S32.HI R36, RZ, 0x1f, R15 ;  /* 0x0000001fff247819 */ /* 0x000fc8000001140f */
[----:B0-----:R-:W-:-:S04]  /*31d0*/  LEA.HI R37, R36, R15, RZ, 0x2 ;  /* 0x0000000f24257211 */ /* 0x001fc800078f10ff */
        /* <DEDUP_REMOVED lines=60> */
[----:B-1----:R-:W-:Y:S02]  /*35a0*/  FADD.FTZ R4, R4, R37 ;  /* 0x0000002504047221 */ /* 0x002fe40000010000 */
[----:B--2---:R-:W-:Y:S02]  /*35b0*/  FADD.FTZ R5, R5, R38 ;  /* 0x0000002605057221 */ /* 0x004fe40000010000 */
[----:B---3--:R-:W-:-:S02]  /*35c0*/  FADD.FTZ R2, R2, R39 ;  /* 0x0000002702027221 */ /* 0x008fc40000010000 */
[----:B----4-:R-:W-:Y:S02]  /*35d0*/  FADD.FTZ R0, R0, R41 ;  /* 0x0000002900007221 */ /* 0x010fe40000010000 */
[----:B0-----:R-:W-:Y:S02]  /*35e0*/  FADD.FTZ R7, R7, R36 ;  /* 0x0000002407077221 */ /* 0x001fe40000010000 */
.L_x_393:
[----:B------:R-:W-:Y:S05]  /*35f0*/  BSYNC B0 ;  /* 0x0000000000007941 */ /* 0x000fea0003800000 */
.L_x_392:
[C---:B------:R-:W-:Y:S01]  /*3600*/  LOP3.LUT R36, R12.reuse, 0xffffffe0, RZ, 0xc0, !PT ;  /* 0xffffffe00c247812 */ /* 0x040fe200078ec0ff */
[----:B------:R-:W-:Y:S01]  /*3610*/  BAR.SYNC.DEFER_BLOCKING 0x0 ;  /* 0x0000000000007b1d */ /* 0x000fe20000010000 */
[----:B------:R-:W-:Y:S02]  /*3620*/  IADD3 R38, R12, 0x1f, RZ ;  /* 0x0000001f0c267810 */ /* 0x000fe40007ffe0ff */
[----:B------:R-:W-:-:S03]  /*3630*/  ISETP.NE.OR P1, PT, R36, 0x20, P0 ;  /* 0x000000202400780c */ /* 0x000fc60000725670 */
[----:B------:R-:W-:Y:S10]  /*3640*/  BSSY B0, `(.L_x_394) ;  /* 0x0000025000007945 */ /* 0x000ff40003800000 */
[----:B------:R-:W-:Y:S05]  /*3650*/  @P1 BRA `(.L_x_395) ;  /* 0x0000023000001947 */ /* 0x000fea0003800000 */
[----:B------:R-:W-:-:S04]  /*3660*/  SHF.R.S32.HI R36, RZ, 0x1f, R15 ;  /* 0x0000001fff247819 */ /* 0x000fc8000001140f */
[----:B0-----:R-:W-:-:S04]  /*3670*/  LEA.HI R37, R36, R15, RZ, 0x2 ;  /* 0x0000000f24257211 */ /* 0x001fc800078f10ff */
        /* <DEDUP_REMOVED lines=33> */
.L_x_395:
[----:B------:R-:W-:Y:S05]  /*3890*/  BSYNC B0 ;  /* 0x0000000000007941 */ /* 0x000fea0003800000 */
.L_x_394:
[----:B------:R-:W-:Y:S01]  /*38a0*/  BAR.SYNC.DEFER_BLOCKING 0x0 ;  /* 0x0000000000007b1d */ /* 0x000fe20000010000 */
[----:B------:R-:W-:-:S02]  /*38b0*/  ISETP.GT.OR P1, PT, R12, 0x1f, P0 ;  /* 0x0000001f0c00780c */ /* 0x000fc40000724670 */
[----:B------:R-:W-:-:S03]  /*38c0*/  ISETP.GT.U32.AND P2, PT, R38, 0x3e, PT ;  /* 0x0000003e2600780c */ /* 0x000fc60003f44070 */
        /* <DEDUP_REMOVED lines=69> */
.L_x_397:
[----:B------:R-:W-:Y:S05]  /*3d20*/  BSYNC B0 ;  /* 0x0000000000007941 */ /* 0x000fea0003800000 */
.L_x_396:
[----:B------:R-:W-:Y:S06]  /*3d30*/  BAR.SYNC.DEFER_BLOCKING 0x0 ;  /* 0x0000000000007b1d */ /* 0x000fec0000010000 */
[----:B------:R-:W-:Y:S05]  /*3d40*/  @P2 EXIT ;  /* 0x000000000000294d */ /* 0x000fea0003800000 */
[----:B------:R-:W-:Y:S05]  /*3d50*/  @P0 EXIT ;  /* 0x000000000000094d */ /* 0x000fea0003800000 */
[----:B------:R-:W1:Y:S01]  /*3d60*/  S2UR UR6, SR_CTAID.Z ;  /* 0x00000000000679c3 */ /* 0x000e620000002700 */
[----:B------:R-:W-:Y:S01]  /*3d70*/  ULDC UR4, c[0x0][0xc] ;  /* 0x0000030000047ab9 */ /* 0x000fe20000000800 */
[----:B------:R-:W-:Y:S01]  /*3d80*/  SHF.R.S32.HI R12, RZ, 0x1f, R15 ;  /* 0x0000001fff0c7819 */ /* 0x000fe2000001140f */
[----:B------:R-:W-:Y:S01]  /*3d90*/  UIMAD UR4, UR39, UR4, URZ ;  /* 0x00000004270472a4 */ /* 0x000fe2000f8e023f */
[----:B0-----:R-:W-:Y:S01]  /*3da0*/  F2FP.BF16.PACK_AB R33, R34, R33 ;  /* 0x000000212221723e */ /* 0x001fe200000010ff */
[----:B------:R-:W-:Y:S01]  /*3db0*/  ULDC UR7, c[0x0][0x14] ;  /* 0x0000050000077ab9 */ /* 0x000fe20000000800 */
[----:B------:R-:W-:Y:S01]  /*3dc0*/  LEA.HI R12, R12, R15, RZ, 0x2 ;  /* 0x0000000f0c0c7211 */ /* 0x000fe200078f10ff */
[----:B------:R-:W-:Y:S01]  /*3dd0*/  UIMAD UR4, UR4, UR7, URZ ;  /* 0x00000007040472a4 */ /* 0x000fe2000f8e023f */
[----:B------:R-:W-:Y:S01]  /*3de0*/  F2FP.BF16.PACK_AB R32, R32, R35 ;  /* 0x000000232020723e */ /* 0x000fe200000010ff */
[----:B------:R-:W-:Y:S01]  /*3df0*/  UIMAD UR5, UR40, UR7, URZ ;  /* 0x00000007280572a4 */ /* 0x000fe2000f8e023f */
[----:B------:R-:W-:Y:S01]  /*3e00*/  SHF.R.S32.HI R12, RZ, 0x2, R12 ;  /* 0x00000002ff0c7819 */ /* 0x000fe2000001140c */
[----:B------:R-:W-:Y:S01]  /*3e10*/  USHF.L.U32 UR4, UR4, 0x8, URZ ;  /* 0x0000000804047899 */ /* 0x000fe2000800063f */
[----:B------:R-:W-:Y:S01]  /*3e20*/  PRMT R44, R32, 0x7610, R44 ;  /* 0x00007610202c7816 */ /* 0x000fe2000000002c */
[----:B------:R-:W-:Y:S01]  /*3e30*/  USHF.L.U32 UR5, UR5, 0x8, URZ ;  /* 0x0000000805057899 */ /* 0x000fe2000800063f */
[C---:B------:R-:W-:Y:S01]  /*3e40*/  IADD3 R14, R12.reuse, 0x8, RZ ;  /* 0x000000080c0e7810 */ /* 0x040fe20007ffe0ff */
[----:B------:R-:W-:Y:S01]  /*3e50*/  USHF.R.S32.HI UR9, URZ, 0x1f, UR4 ;  /* 0x0000001f3f097899 */ /* 0x000fe20008011404 */
[C---:B------:R-:W-:Y:S01]  /*3e60*/  IADD3 R38, R12.reuse, 0x10, RZ ;  /* 0x000000100c267810 */ /* 0x040fe20007ffe0ff */
[----:B------:R-:W-:Y:S01]  /*3e70*/  USHF.R.S32.HI UR8, URZ, 0x1f, UR5 ;  /* 0x0000001f3f087899 */ /* 0x000fe20008011405 */
[----:B------:R-:W-:-:S02]  /*3e80*/  IADD3 R34, R12, 0x18, RZ ;  /* 0x000000180c227810 */ /* 0x000fc40007ffe0ff */
[----:B------:R-:W-:Y:S02]  /*3e90*/  PRMT R45, R32, 0x7632, R45 ;  /* 0x00007632202d7816 */ /* 0x000fe4000000002d */
[----:B------:R-:W-:Y:S01]  /*3ea0*/  PRMT R46, R33, 0x7632, R46 ;  /* 0x00007632212e7816 */ /* 0x000fe2000000002e */
[----:B-1----:R-:W-:Y:S01]  /*3eb0*/  USHF.L.U32 UR6, UR6, 0x8, URZ ;  /* 0x0000000806067899 */ /* 0x002fe2000800063f */
[----:B------:R-:W-:Y:S02]  /*3ec0*/  IADD3 R32, R12, 0x20, RZ ;  /* 0x000000200c207810 */ /* 0x000fe40007ffe0ff */
[----:B------:R-:W-:Y:S01]  /*3ed0*/  F2FP.BF16.PACK_AB R30, R30, R31 ;  /* 0x0000001f1e1e723e */ /* 0x000fe200000010ff */
[----:B------:R-:W-:Y:S01]  /*3ee0*/  USHF.R.S32.HI UR7, URZ, 0x1f, UR6 ;  /* 0x0000001f3f077899 */ /* 0x000fe20008011406 */
[----:B------:R-:W-:Y:S01]  /*3ef0*/  IADD3 R31, R12, 0x58, RZ ;  /* 0x000000580c1f7810 */ /* 0x000fe20007ffe0ff */
[----:B------:R-:W-:Y:S01]  /*3f00*/  UIADD3 UR4, UP0, UP1, UR4, UR5, UR6 ;  /* 0x0000000504047290 */ /* 0x000fe2000f91e006 */
[----:B------:R-:W-:-:S02]  /*3f10*/  F2FP.BF16.PACK_AB R26, R27, R26 ;  /* 0x0000001a1b1a723e */ /* 0x000fc400000010ff */
[----:B------:R-:W-:Y:S01]  /*3f20*/  IADD3 R27, R12, 0x78, RZ ;  /* 0x000000780c1b7810 */ /* 0x000fe20007ffe0ff */
        /* <DEDUP_REMOVED lines=9> */
[C---:B------:R-:W-:Y:S02]  /*3fc0*/  IADD3 R39, P0, R38.reuse, UR4, RZ ;  /* 0x0000000426277c10 */ /* 0x040fe4000ff1e0ff */
[----:B------:R-:W-:Y:S01]  /*3fd0*/  LEA.HI.X R37, R37, c[0x0][0x164], R40, 0x1, P1 ;  /* 0x0000590025257a11 */ /* 0x000fe200008f0c28 */
[----:B------:R0:W-:Y:S01]  /*3fe0*/  STG.E.U16 [R14.64], R44 ;  /* 0x0000002c0e007986 */ /* 0x0001e2000c101524 */
[----:B------:R-:W-:-:S02]  /*3ff0*/  LEA.HI.X.SX32 R40, R38, UR7, 0x1, P0 ;  /* 0x0000000726287c11 */ /* 0x000fc400080f0eff */
[C---:B------:R-:W-:Y:S01]  /*4000*/  LEA R38, P0, R39.reuse, c[0x0][0x160], 0x1 ;  /* 0x0000580027267a11 */ /* 0x040fe200078008ff */
[----:B------:R1:W-:Y:S01]  /*4010*/  STG.E.U16 [R36.64], R45 ;  /* 0x0000002d24007986 */ /* 0x0003e2000c101524 */
[C---:B------:R-:W-:Y:S02]  /*4020*/  IADD3 R35, P1, R34.reuse, UR4, RZ ;  /* 0x0000000422237c10 */ /* 0x040fe4000ff3e0ff */
[----:B------:R-:W-:Y:S02]  /*4030*/  LEA.HI.X R39, R39, c[0x0][0x164], R40, 0x1, P0 ;  /* 0x0000590027277a11 */ /* 0x000fe400000f0c28 */
[----:B------:R-:W-:Y:S02]  /*4040*/  LEA.HI.X.SX32 R34, R34, UR7, 0x1, P1 ;  /* 0x0000000722227c11 */ /* 0x000fe400088f0eff */
[----:B------:R-:W-:Y:S02]  /*4050*/  LEA R40, P0, R35, c[0x0][0x160], 0x1 ;  /* 0x0000580023287a11 */ /* 0x000fe400078008ff */
[----:B0-----:R-:W-:-:S02]  /*4060*/  PRMT R15, R33, 0x7610, R15 ;  /* 0x00007610210f7816 */ /* 0x001fc4000000000f */
[----:B------:R-:W-:Y:S02]  /*4070*/  IADD3 R33, R12, 0x28, RZ ;  /* 0x000000280c217810 */ /* 0x000fe40007ffe0ff */
[----:B------:R-:W-:Y:S01]  /*4080*/  LEA.HI.X R41, R35, c[0x0][0x164], R34, 0x1, P0 ;  /* 0x0000590023297a11 */ /* 0x000fe200000f0c22 */
[----:B------:R0:W-:Y:S01]  /*4090*/  STG.E.U16 [R38.64], R15 ;  /* 0x0000000f26007986 */ /* 0x0001e2000c101524 */
[----:B------:R-:W-:Y:S02]  /*40a0*/  IADD3 R35, P0, R32, UR4, RZ ;  /* 0x0000000420237c10 */ /* 0x000fe4000ff1e0ff */
[----:B------:R-:W-:Y:S01]  /*40b0*/  IADD3 R43, P1, R33, UR4, RZ ;  /* 0x00000004212b7c10 */ /* 0x000fe2000ff3e0ff */
[----:B------:R2:W-:Y:S01]  /*40c0*/  STG.E.U16 [R40.64], R46 ;  /* 0x0000002e28007986 */ /* 0x0005e2000c101524 */
[C---:B------:R-:W-:Y:S02]  /*40d0*/  IADD3 R42, R12.reuse, 0x30, RZ ;  /* 0x000000300c2a7810 */ /* 0x040fe40007ffe0ff */
[----:B------:R-:W-:-:S02]  /*40e0*/  IADD3 R14, R12, 0x38, RZ ;  /* 0x000000380c0e7810 */ /* 0x000fc40007ffe0ff */
[----:B------:R-:W-:Y:S02]  /*40f0*/  LEA.HI.X.SX32 R44, R32, UR7, 0x1, P0 ;  /* 0x00000007202c7c11 */ /* 0x000fe400080f0eff */
[----:B-1----:R-:W-:Y:S02]  /*4100*/  LEA.HI.X.SX32 R36, R33, UR7, 0x1, P1 ;  /* 0x0000000721247c11 */ /* 0x002fe400088f0eff */
[----:B------:R-:W-:Y:S02]  /*4110*/  LEA R34, P0, R35, c[0x0][0x160], 0x1 ;  /* 0x0000580023227a11 */ /* 0x000fe400078008ff */
[----:B------:R-:W-:Y:S02]  /*4120*/  LEA R32, P1, R43, c[0x0][0x160], 0x1 ;  /* 0x000058002b207a11 */ /* 0x000fe400078208ff */
[----:B------:R-:W-:Y:S02]  /*4130*/  IADD3 R37, P2, R42, UR4, RZ ;  /* 0x000000042a257c10 */ /* 0x000fe4000ff5e0ff */
[----:B0-----:R-:W-:-:S02]  /*4140*/  IADD3 R15, P3, R14, UR4, RZ ;  /* 0x000000040e0f7c10 */ /* 0x001fc4000ff7e0ff */
[----:B------:R-:W-:Y:S02]  /*4150*/  LEA.HI.X R35, R35, c[0x0][0x164], R44, 0x1, P0 ;  /* 0x0000590023237a11 */ /* 0x000fe400000f0c2c */
[----:B------:R-:W-:Y:S02]  /*4160*/  LEA.HI.X R33, R43, c[0x0][0x164], R36, 0x1, P1 ;  /* 0x000059002b217a11 */ /* 0x000fe400008f0c24 */
[----:B------:R-:W-:Y:S02]  /*4170*/  LEA.HI.X.SX32 R42, R42, UR7, 0x1, P2 ;  /* 0x000000072a2a7c11 */ /* 0x000fe400090f0eff */
[----:B------:R-:W-:Y:S02]  /*4180*/  LEA R38, P0, R37, c[0x0][0x160], 0x1 ;  /* 0x0000580025267a11 */ /* 0x000fe400078008ff */
[----:B--2---:R-:W-:Y:S02]  /*4190*/  LEA.HI.X.SX32 R40, R14, UR7, 0x1, P3 ;  /* 0x000000070e287c11 */ /* 0x004fe400098f0eff */
[----:B------:R-:W-:-:S02]  /*41a0*/  LEA R36, P1, R15, c[0x0][0x160], 0x1 ;  /* 0x000058000f247a11 */ /* 0x000fc400078208ff */
[----:B------:R-:W-:Y:S02]  /*41b0*/  IADD3 R14, R12, 0x40, RZ ;  /* 0x000000400c0e7810 */ /* 0x000fe40007ffe0ff */
[----:B------:R-:W-:Y:S02]  /*41c0*/  LEA.HI.X R39, R37, c[0x0][0x164], R42, 0x1, P0 ;  /* 0x0000590025277a11 */ /* 0x000fe400000f0c2a */
[----:B------:R-:W-:Y:S02]  /*41d0*/  LEA.HI.X R37, R15, c[0x0][0x164], R40, 0x1, P1 ;  /* 0x000059000f257a11 */ /* 0x000fe400008f0c28 */
[----:B------:R-:W-:Y:S02]  /*41e0*/  IADD3 R15, P0, R14, UR4, RZ ;  /* 0x000000040e0f7c10 */ /* 0x000fe4000ff1e0ff */
[----:B------:R-:W-:Y:S02]  /*41f0*/  F2FP.BF16.PACK_AB R40, R28, R29 ;  /* 0x0000001d1c28723e */ /* 0x000fe400000010ff */
[----:B------:R-:W-:-:S02]  /*4200*/  IADD3 R28, R12, 0x48, RZ ;  /* 0x000000480c1c7810 */ /* 0x000fc40007ffe0ff */
[----:B------:R-:W-:Y:S02]  /*4210*/  LEA.HI.X.SX32 R42, R14, UR7, 0x1, P0 ;  /* 0x000000070e2a7c11 */ /* 0x000fe400080f0eff */
[C---:B------:R-:W-:Y:S02]  /*4220*/  LEA R14, P0, R15.reuse, c[0x0][0x160], 0x1 ;  /* 0x000058000f0e7a11 */ /* 0x040fe400078008ff */
[C---:B------:R-:W-:Y:S02]  /*4230*/  IADD3 R29, P1, R28.reuse, UR4, RZ ;  /* 0x000000041c1d7c10 */ /* 0x040fe4000ff3e0ff */
[----:B------:R-:W-:Y:S02]  /*4240*/  LEA.HI.X R15, R15, c[0x0][0x164], R42, 0x1, P0 ;  /* 0x000059000f0f7a11 */ /* 0x000fe400000f0c2a */
[----:B------:R-:W-:Y:S02]  /*4250*/  LEA.HI.X.SX32 R42, R28, UR7, 0x1, P1 ;  /* 0x000000071c2a7c11 */ /* 0x000fe400088f0eff */
[----:B------:R-:W-:-:S02]  /*4260*/  PRMT R44, R30, 0x7610, R44 ;  /* 0x000076101e2c7816 */ /* 0x000fc4000000002c */
[C---:B------:R-:W-:Y:S02]  /*4270*/  LEA R28, P0, R29.reuse, c[0x0][0x160], 0x1 ;  /* 0x000058001d1c7a11 */ /* 0x040fe400078008ff */
[----:B------:R-:W-:Y:S01]  /*4280*/  PRMT R45, R30, 0x7632, R45 ;  /* 0x000076321e2d7816 */ /* 0x000fe2000000002d */
[----:B------:R0:W-:Y:S01]  /*4290*/  STG.E.U16 [R34.64], R44 ;  /* 0x0000002c22007986 */ /* 0x0001e2000c101524 */
[----:B------:R-:W-:Y:S02]  /*42a0*/  IADD3 R30, R12, 0x50, RZ ;  /* 0x000000500c1e7810 */ /* 0x000fe40007ffe0ff */
[----:B------:R-:W-:Y:S01]  /*42b0*/  LEA.HI.X R29, R29, c[0x0][0x164], R42, 0x1, P0 ;  /* 0x000059001d1d7a11 */ /* 0x000fe200000f0c2a */
[----:B------:R1:W-:Y:S01]  /*42c0*/  STG.E.U16 [R32.64], R45 ;  /* 0x0000002d20007986 */ /* 0x0003e2000c101524 */
[----:B------:R-:W-:Y:S02]  /*42d0*/  IADD3 R41, P0, R30, UR4, RZ ;  /* 0x000000041e297c10 */ /* 0x000fe4000ff1e0ff */
[----:B------:R-:W-:-:S02]  /*42e0*/  IADD3 R43, P1, R31, UR4, RZ ;  /* 0x000000041f2b7c10 */ /* 0x000fc4000ff3e0ff */
[----:B------:R-:W-:Y:S02]  /*42f0*/  IADD3 R42, R12, 0x60, RZ ;  /* 0x000000600c2a7810 */ /* 0x000fe40007ffe0ff */
[C---:B------:R-:W-:Y:S02]  /*4300*/  PRMT R46, R40.reuse, 0x7632, R46 ;  /* 0x00007632282e7816 */ /* 0x040fe4000000002e */
[----:B0-----:R-:W-:Y:S02]  /*4310*/  PRMT R35, R40, 0x7610, R35 ;  /* 0x0000761028237816 */ /* 0x001fe40000000023 */
[----:B------:R-:W-:Y:S02]  /*4320*/  IADD3 R34, R12, 0x68, RZ ;  /* 0x000000680c227810 */ /* 0x000fe40007ffe0ff */
[----:B------:R-:W-:Y:S01]  /*4330*/  LEA.HI.X.SX32 R44, R30, UR7, 0x1, P0 ;  /* 0x000000071e2c7c11 */ /* 0x000fe200080f0eff */
[----:B------:R0:W-:Y:S01]  /*4340*/  STG.E.U16 [R38.64], R35 ;  /* 0x0000002326007986 */ /* 0x0001e2000c101524 */
[----:B------:R-:W-:-:S02]  /*4350*/  LEA.HI.X.SX32 R30, R31, UR7, 0x1, P1 ;  /* 0x000000071f1e7c11 */ /* 0x000fc400088f0eff */
[C---:B------:R-:W-:Y:S01]  /*4360*/  LEA R40, P0, R41.reuse, c[0x0][0x160], 0x1 ;  /* 0x0000580029287a11 */ /* 0x040fe200078008ff */
[----:B------:R2:W-:Y:S01]  /*4370*/  STG.E.U16 [R36.64], R46 ;  /* 0x0000002e24007986 */ /* 0x0005e2000c101524 */
[----:B------:R-:W-:Y:S02]  /*4380*/  IADD3 R31, P2, R42, UR4, RZ ;  /* 0x000000042a1f7c10 */ /* 0x000fe4000ff5e0ff */
[----:B-1----:R-:W-:Y:S02]  /*4390*/  IADD3 R33, P3, R34, UR4, RZ ;  /* 0x0000000422217c10 */ /* 0x002fe4000ff7e0ff */
[----:B------:R-:W-:Y:S02]  /*43a0*/  LEA.HI.X R41, R41, c[0x0][0x164], R44, 0x1, P0 ;  /* 0x0000590029297a11 */ /* 0x000fe400000f0c2c */
[----:B------:R-:W-:Y:S02]  /*43b0*/  LEA.HI.X.SX32 R42, R42, UR7, 0x1, P2 ;  /* 0x000000072a2a7c11 */ /* 0x000fe400090f0eff */
[----:B0-----:R-:W-:-:S02]  /*43c0*/  LEA R38, P1, R43, c[0x0][0x160], 0x1 ;  /* 0x000058002b267a11 */ /* 0x001fc400078208ff */
[----:B------:R-:W-:Y:S02]  /*43d0*/  PRMT R44, R24, 0x7610, R44 ;  /* 0x00007610182c7816 */ /* 0x000fe4000000002c */
[----:B------:R-:W-:Y:S02]  /*43e0*/  LEA.HI.X R39, R43, c[0x0][0x164], R30, 0x1, P1 ;  /* 0x000059002b277a11 */ /* 0x000fe400008f0c1e */
[----:B--2---:R-:W-:Y:S01]  /*43f0*/  LEA.HI.X.SX32 R36, R34, UR7, 0x1, P3 ;  /* 0x0000000722247c11 */ /* 0x004fe200098f0eff */
[----:B------:R0:W-:Y:S01]  /*4400*/  STG.E.U16 [R14.64], R44 ;  /* 0x0000002c0e007986 */ /* 0x0001e2000c101524 */
[C---:B------:R-:W-:Y:S02]  /*4410*/  LEA R30, P0, R31.reuse, c[0x0][0x160], 0x1 ;  /* 0x000058001f1e7a11 */ /* 0x040fe400078008ff */
[----:B------:R-:W-:Y:S02]  /*4420*/  IADD3 R34, R12, 0x70, RZ ;  /* 0x000000700c227810 */ /* 0x000fe40007ffe0ff */
[----:B------:R-:W-:-:S02]  /*4430*/  LEA.HI.X R31, R31, c[0x0][0x164], R42, 0x1, P0 ;  /* 0x000059001f1f7a11 */ /* 0x000fc400000f0c2a */
[C---:B------:R-:W-:Y:S02]  /*4440*/  LEA R32, P1, R33.reuse, c[0x0][0x160], 0x1 ;  /* 0x0000580021207a11 */ /* 0x040fe400078208ff */
[C---:B------:R-:W-:Y:S02]  /*4450*/  IADD3 R35, P0, R34.reuse, UR4, RZ ;  /* 0x0000000422237c10 */ /* 0x040fe4000ff1e0ff */
[----:B------:R-:W-:Y:S02]  /*4460*/  LEA.HI.X R33, R33, c[0x0][0x164], R36, 0x1, P1 ;  /* 0x0000590021217a11 */ /* 0x000fe400008f0c24 */
[----:B------:R-:W-:Y:S02]  /*4470*/  LEA.HI.X.SX32 R34, R34, UR7, 0x1, P0 ;  /* 0x0000000722227c11 */ /* 0x000fe400080f0eff */
[----:B------:R-:W-:Y:S02]  /*4480*/  LEA R36, P0, R35, c[0x0][0x160], 0x1 ;  /* 0x0000580023247a11 */ /* 0x000fe400078008ff */
[----:B------:R-:W-:-:S02]  /*4490*/  IADD3 R25, P1, R27, UR4, RZ ;  /* 0x000000041b197c10 */ /* 0x000fc4000ff3e0ff */
[----:B------:R-:W-:Y:S02]  /*44a0*/  LEA.HI.X R37, R35, c[0x0][0x164], R34, 0x1, P0 ;  /* 0x0000590023257a11 */ /* 0x000fe400000f0c22 */
[----:B------:R-:W-:Y:S02]  /*44b0*/  LEA.HI.X.SX32 R42, R27, UR7, 0x1, P1 ;  /* 0x000000071b2a7c11 */ /* 0x000fe400088f0eff */
[C---:B------:R-:W-:Y:S02]  /*44c0*/  LEA R34, P0, R25.reuse, c[0x0][0x160], 0x1 ;  /* 0x0000580019227a11 */ /* 0x040fe400078008ff */
[----:B------:R-:W-:Y:S02]  /*44d0*/  PRMT R45, R24, 0x7632, R45 ;  /* 0x00007632182d7816 */ /* 0x000fe4000000002d */
[----:B------:R-:W-:Y:S02]  /*44e0*/  LEA.HI.X R35, R25, c[0x0][0x164], R42, 0x1, P0 ;  /* 0x0000590019237a11 */ /* 0x000fe400000f0c2a */
[C---:B------:R-:W-:Y:S01]  /*44f0*/  IADD3 R24, R12.reuse, 0x80, RZ ;  /* 0x000000800c187810 */ /* 0x040fe20007ffe0ff */
[----:B------:R1:W-:Y:S01]  /*4500*/  STG.E.U16 [R28.64], R45 ;  /* 0x0000002d1c007986 */ /* 0x0003e2000c101524 */
[----:B------:R-:W-:-:S02]  /*4510*/  IADD3 R25, R12, 0x88, RZ ;  /* 0x000000880c197810 */ /* 0x000fc40007ffe0ff */
[----:B0-----:R-:W-:Y:S02]  /*4520*/  PRMT R15, R26, 0x7610, R15 ;  /* 0x000076101a0f7816 */ /* 0x001fe4000000000f */
[----:B------:R-:W-:Y:S02]  /*4530*/  IADD3 R27, P0, R24, UR4, RZ ;  /* 0x00000004181b7c10 */ /* 0x000fe4000ff1e0ff */
[----:B------:R-:W-:Y:S01]  /*4540*/  IADD3 R43, P1, R25, UR4, RZ ;  /* 0x00000004192b7c10 */ /* 0x000fe2000ff3e0ff */
[----:B------:R0:W-:Y:S01]  /*4550*/  STG.E.U16 [R40.64], R15 ;  /* 0x0000000f28007986 */ /* 0x0001e2000c101524 */
[C---:B------:R-:W-:Y:S02]  /*4560*/  IADD3 R14, R12.reuse, 0x98, RZ ;  /* 0x000000980c0e7810 */ /* 0x040fe40007ffe0ff */
[----:B------:R-:W-:Y:S02]  /*4570*/  IADD3 R42, R12, 0x90, RZ ;  /* 0x000000900c2a7810 */ /* 0x000fe40007ffe0ff */
[----:B------:R-:W-:-:S02]  /*4580*/  PRMT R46, R26, 0x7632, R46 ;  /* 0x000076321a2e7816 */ /* 0x000fc4000000002e */
[----:B------:R-:W-:Y:S02]  /*4590*/  LEA.HI.X.SX32 R44, R24, UR7, 0x1, P0 ;  /* 0x00000007182c7c11 */ /* 0x000fe400080f0eff */
[----:B-1----:R-:W-:Y:S01]  /*45a0*/  LEA.HI.X.SX32 R28, R25, UR7, 0x1, P1 ;  /* 0x00000007191c7c11 */ /* 0x002fe200088f0eff */
[----:B------:R1:W-:Y:S01]  /*45b0*/  STG.E.U16 [R38.64], R46 ;  /* 0x0000002e26007986 */ /* 0x0003e2000c101524 */
[----:B------:R-:W-:Y:S02]  /*45c0*/  LEA R26, P0, R27, c[0x0][0x160], 0x1 ;  /* 0x000058001b1a7a11 */ /* 0x000fe400078008ff */
[----:B------:R-:W-:Y:S02]  /*45d0*/  LEA R24, P1, R43, c[0x0][0x160], 0x1 ;  /* 0x000058002b187a11 */ /* 0x000fe400078208ff */
[----:B0-----:R-:W-:Y:S02]  /*45e0*/  IADD3 R15, P3, R14, UR4, RZ ;  /* 0x000000040e0f7c10 */ /* 0x001fe4000ff7e0ff */
[----:B------:R-:W-:-:S02]  /*45f0*/  IADD3 R29, P2, R42, UR4, RZ ;  /* 0x000000042a1d7c10 */ /* 0x000fc4000ff5e0ff */
[----:B------:R-:W-:Y:S02]  /*4600*/  LEA.HI.X R27, R27, c[0x0][0x164], R44, 0x1, P0 ;  /* 0x000059001b1b7a11 */ /* 0x000fe400000f0c2c */
[----:B------:R-:W-:Y:S02]  /*4610*/  LEA.HI.X R25, R43, c[0x0][0x164], R28, 0x1, P1 ;  /* 0x000059002b197a11 */ /* 0x000fe400008f0c1c */
[----:B-1----:R-:W-:Y:S02]  /*4620*/  LEA.HI.X.SX32 R38, R14, UR7, 0x1, P3 ;  /* 0x000000070e267c11 */ /* 0x002fe400098f0eff */
[----:B------:R-:W-:Y:S02]  /*4630*/  LEA.HI.X.SX32 R42, R42, UR7, 0x1, P2 ;  /* 0x000000072a2a7c11 */ /* 0x000fe400090f0eff */
[----:B------:R-:W-:Y:S02]  /*4640*/  LEA R28, P0, R29, c[0x0][0x160], 0x1 ;  /* 0x000058001d1c7a11 */ /* 0x000fe400078008ff */
[----:B------:R-:W-:-:S02]  /*4650*/  LEA R14, P1, R15, c[0x0][0x160], 0x1 ;  /* 0x000058000f0e7a11 */ /* 0x000fc400078208ff */
[C---:B------:R-:W-:Y:S02]  /*4660*/  IADD3 R40, R12.reuse, 0xa0, RZ ;  /* 0x000000a00c287810 */ /* 0x040fe40007ffe0ff */
[----:B------:R-:W-:Y:S02]  /*4670*/  IADD3 R41, R12, 0xa8, RZ ;  /* 0x000000a80c297810 */ /* 0x000fe40007ffe0ff */
[----:B------:R-:W-:Y:S02]  /*4680*/  LEA.HI.X R29, R29, c[0x0][0x164], R42, 0x1, P0 ;  /* 0x000059001d1d7a11 */ /* 0x000fe400000f0c2a */
[----:B------:R-:W-:Y:S02]  /*4690*/  LEA.HI.X R15, R15, c[0x0][0x164], R38, 0x1, P1 ;  /* 0x000059000f0f7a11 */ /* 0x000fe400008f0c26 */
[----:B------:R-:W-:Y:S02]  /*46a0*/  IADD3 R42, P0, R40, UR4, RZ ;  /* 0x00000004282a7c10 */ /* 0x000fe4000ff1e0ff */
[----:B------:R-:W-:-:S02]  /*46b0*/  F2FP.BF16.PACK_AB R38, R22, R23 ;  /* 0x000000171626723e */ /* 0x000fc400000010ff */
[C---:B------:R-:W-:Y:S02]  /*46c0*/  IADD3 R23, P1, R41.reuse, UR4, RZ ;  /* 0x0000000429177c10 */ /* 0x040fe4000ff3e0ff */
[----:B------:R-:W-:Y:S02]  /*46d0*/  F2FP.BF16.PACK_AB R39, R20, R21 ;  /* 0x000000151427723e */ /* 0x000fe400000010ff */
[----:B------:R-:W-:Y:S02]  /*46e0*/  LEA.HI.X.SX32 R21, R40, UR7, 0x1, P0 ;  /* 0x0000000728157c11 */ /* 0x000fe400080f0eff */
[----:B------:R-:W-:Y:S02]  /*46f0*/  LEA.HI.X.SX32 R40, R41, UR7, 0x1, P1 ;  /* 0x0000000729287c11 */ /* 0x000fe400088f0eff */
[C---:B------:R-:W-:Y:S02]  /*4700*/  PRMT R41, R38.reuse, 0x7610, R41 ;  /* 0x0000761026297816 */ /* 0x040fe40000000029 */
[----:B------:R-:W-:-:S02]  /*4710*/  PRMT R45, R38, 0x7632, R45 ;  /* 0x00007632262d7816 */ /* 0x000fc4000000002d */
[----:B------:R-:W-:Y:S01]  /*4720*/  LEA R20, P0, R42, c[0x0][0x160], 0x1 ;  /* 0x000058002a147a11 */ /* 0x000fe200078008ff */
[----:B------:R0:W-:Y:S01]  /*4730*/  STG.E.U16 [R30.64], R41 ;  /* 0x000000291e007986 */ /* 0x0001e2000c101524 */
[----:B------:R-:W-:Y:S02]  /*4740*/  IADD3 R38, R12, 0xb0, RZ ;  /* 0x000000b00c267810 */ /* 0x000fe40007ffe0ff */
[----:B------:R-:W-:Y:S01]  /*4750*/  LEA.HI.X R21, R42, c[0x0][0x164], R21, 0x1, P0 ;  /* 0x000059002a157a11 */ /* 0x000fe200000f0c15 */
[----:B------:R1:W-:Y:S01]  /*4760*/  STG.E.U16 [R32.64], R45 ;  /* 0x0000002d20007986 */ /* 0x0003e2000c101524 */
[----:B------:R-:W-:Y:S02]  /*4770*/  LEA R22, P0, R23, c[0x0][0x160], 0x1 ;  /* 0x0000580017167a11 */ /* 0x000fe400078008ff */
[----:B------:R-:W-:Y:S02]  /*4780*/  F2FP.BF16.PACK_AB R8, R9, R8 ;  /* 0x000000080908723e */ /* 0x000fe400000010ff */
[----:B------:R-:W-:-:S02]  /*4790*/  LEA.HI.X R23, R23, c[0x0][0x164], R40, 0x1, P0 ;  /* 0x0000590017177a11 */ /* 0x000fc400000f0c28 */
[----:B------:R-:W-:Y:S02]  /*47a0*/  IADD3 R43, P0, R38, UR4, RZ ;  /* 0x00000004262b7c10 */ /* 0x000fe4000ff1e0ff */
[C---:B0-----:R-:W-:Y:S02]  /*47b0*/  PRMT R31, R39.reuse, 0x7610, R31 ;  /* 0x00007610271f7816 */ /* 0x041fe4000000001f */
[C---:B------:R-:W-:Y:S02]  /*47c0*/  IADD3 R40, R12.reuse, 0xc0, RZ ;  /* 0x000000c00c287810 */ /* 0x040fe40007ffe0ff */
[----:B-1----:R-:W-:Y:S01]  /*47d0*/  PRMT R33, R39, 0x7632, R33 ;  /* 0x0000763227217816 */ /* 0x002fe20000000021 */
[----:B------:R0:W-:Y:S01]  /*47e0*/  STG.E.U16 [R36.64], R31 ;  /* 0x0000001f24007986 */ /* 0x0001e2000c101524 */
[C---:B------:R-:W-:Y:S02]  /*47f0*/  IADD3 R39, R12.reuse, 0xb8, RZ ;  /* 0x000000b80c277810 */ /* 0x040fe40007ffe0ff */
[----:B------:R-:W-:Y:S01]  /*4800*/  IADD3 R41, R12, 0xc8, RZ ;  /* 0x000000c80c297810 */ /* 0x000fe20007ffe0ff */
[----:B------:R1:W-:Y:S01]  /*4810*/  STG.E.U16 [R34.64], R33 ;  /* 0x0000002122007986 */ /* 0x0003e2000c101524 */
[----:B------:R-:W-:-:S02]  /*4820*/  IADD3 R42, P1, R39, UR4, RZ ;  /* 0x00000004272a7c10 */ /* 0x000fc4000ff3e0ff */
[----:B------:R-:W-:Y:S02]  /*4830*/  LEA.HI.X.SX32 R44, R38, UR7, 0x1, P0 ;  /* 0x00000007262c7c11 */ /* 0x000fe400080f0eff */
[----:B------:R-:W-:Y:S02]  /*4840*/  LEA.HI.X.SX32 R39, R39, UR7, 0x1, P1 ;  /* 0x0000000727277c11 */ /* 0x000fe400088f0eff */
[----:B------:R-:W-:Y:S02]  /*4850*/  LEA R32, P0, R43, c[0x0][0x160], 0x1 ;  /* 0x000058002b207a11 */ /* 0x000fe400078008ff */
[----:B------:R-:W-:Y:S02]  /*4860*/  LEA R30, P1, R42, c[0x0][0x160], 0x1 ;  /* 0x000058002a1e7a11 */ /* 0x000fe400078208ff */
[----:B0-----:R-:W-:Y:S02]  /*4870*/  IADD3 R37, P2, R40, UR4, RZ ;  /* 0x0000000428257c10 */ /* 0x001fe4000ff5e0ff */
[----:B------:R-:W-:-:S02]  /*4880*/  IADD3 R38, P3, R41, UR4, RZ ;  /* 0x0000000429267c10 */ /* 0x000fc4000ff7e0ff */
[----:B-1----:R-:W-:Y:S02]  /*4890*/  LEA.HI.X R33, R43, c[0x0][0x164], R44, 0x1, P0 ;  /* 0x000059002b217a11 */ /* 0x002fe400000f0c2c */
[----:B------:R-:W-:Y:S02]  /*48a0*/  LEA.HI.X R31, R42, c[0x0][0x164], R39, 0x1, P1 ;  /* 0x000059002a1f7a11 */ /* 0x000fe400008f0c27 */
[----:B------:R-:W-:Y:S02]  /*48b0*/  LEA.HI.X.SX32 R40, R40, UR7, 0x1, P2 ;  /* 0x0000000728287c11 */ /* 0x000fe400090f0eff */
[----:B------:R-:W-:Y:S02]  /*48c0*/  LEA.HI.X.SX32 R41, R41, UR7, 0x1, P3 ;  /* 0x0000000729297c11 */ /* 0x000fe400098f0eff */
[----:B------:R-:W-:Y:S02]  /*48d0*/  LEA R36, P0, R37, c[0x0][0x160], 0x1 ;  /* 0x0000580025247a11 */ /* 0x000fe400078008ff */
[----:B------:R-:W-:-:S02]  /*48e0*/  LEA R34, P1, R38, c[0x0][0x160], 0x1 ;  /* 0x0000580026227a11 */ /* 0x000fc400078208ff */
[----:B------:R-:W-:Y:S02]  /*48f0*/  IADD3 R39, R12, 0xd0, RZ ;  /* 0x000000d00c277810 */ /* 0x000fe40007ffe0ff */
[----:B------:R-:W-:Y:S02]  /*4900*/  LEA.HI.X R37, R37, c[0x0][0x164], R40, 0x1, P0 ;  /* 0x0000590025257a11 */ /* 0x000fe400000f0c28 */
[----:B------:R-:W-:Y:S02]  /*4910*/  LEA.HI.X R35, R38, c[0x0][0x164], R41, 0x1, P1 ;  /* 0x0000590026237a11 */ /* 0x000fe400008f0c29 */
[----:B------:R-:W-:Y:S02]  /*4920*/  IADD3 R41, P0, R39, UR4, RZ ;  /* 0x0000000427297c10 */ /* 0x000fe4000ff1e0ff */
[----:B------:R-:W-:Y:S02]  /*4930*/  F2FP.BF16.PACK_AB R40, R19, R18 ;  /* 0x000000121328723e */ /* 0x000fe400000010ff */
[----:B------:R-:W-:-:S02]  /*4940*/  IADD3 R18, R12, 0xd8, RZ ;  /* 0x000000d80c127810 */ /* 0x000fc40007ffe0ff */
[----:B------:R-:W-:Y:S02]  /*4950*/  F2FP.BF16.PACK_AB R38, R17, R16 ;  /* 0x000000101126723e */ /* 0x000fe400000010ff */
[----:B------:R-:W-:Y:S02]  /*4960*/  LEA.HI.X.SX32 R42, R39, UR7, 0x1, P0 ;  /* 0x00000007272a7c11 */ /* 0x000fe400080f0eff */
[C---:B------:R-:W-:Y:S02]  /*4970*/  LEA R16, P0, R41.reuse, c[0x0][0x160], 0x1 ;  /* 0x0000580029107a11 */ /* 0x040fe400078008ff */
[C---:B------:R-:W-:Y:S02]  /*4980*/  IADD3 R19, P1, R18.reuse, UR4, RZ ;  /* 0x0000000412137c10 */ /* 0x040fe4000ff3e0ff */
[----:B------:R-:W-:Y:S02]  /*4990*/  LEA.HI.X R17, R41, c[0x0][0x164], R42, 0x1, P0 ;  /* 0x0000590029117a11 */ /* 0x000fe400000f0c2a */
[----:B------:R-:W-:-:S02]  /*49a0*/  LEA.HI.X.SX32 R42, R18, UR7, 0x1, P1 ;  /* 0x00000007122a7c11 */ /* 0x000fc400088f0eff */
[C---:B------:R-:W-:Y:S02]  /*49b0*/  LEA R18, P0, R19.reuse, c[0x0][0x160], 0x1 ;  /* 0x0000580013127a11 */ /* 0x040fe400078008ff */
[C---:B------:R-:W-:Y:S02]  /*49c0*/  PRMT R45, R38.reuse, 0x7610, R45 ;  /* 0x00007610262d7816 */ /* 0x040fe4000000002d */
[----:B------:R-:W-:Y:S02]  /*49d0*/  PRMT R47, R38, 0x7632, R47 ;  /* 0x00007632262f7816 */ /* 0x000fe4000000002f */
[C---:B------:R-:W-:Y:S01]  /*49e0*/  IADD3 R38, R12.reuse, 0xe0, RZ ;  /* 0x000000e00c267810 */ /* 0x040fe20007ffe0ff */
[----:B------:R0:W-:Y:S01]  /*49f0*/  STG.E.U16 [R26.64], R45 ;  /* 0x0000002d1a007986 */ /* 0x0001e2000c101524 */
[----:B------:R-:W-:Y:S02]  /*4a00*/  LEA.HI.X R19, R19, c[0x0][0x164], R42, 0x1, P0 ;  /* 0x0000590013137a11 */ /* 0x000fe400000f0c2a */
[----:B------:R-:W-:Y:S01]  /*4a10*/  IADD3 R39, R12, 0xe8, RZ ;  /* 0x000000e80c277810 */ /* 0x000fe20007ffe0ff */
[----:B------:R-:W-:Y:S01]  /*4a20*/  STG.E.U16 [R24.64], R47 ;  /* 0x0000002f18007986 */ /* 0x000fe2000c101524 */
[----:B------:R-:W-:-:S02]  /*4a30*/  IADD3 R43, P0, R38, UR4, RZ ;  /* 0x00000004262b7c10 */ /* 0x000fc4000ff1e0ff */
[----:B------:R-:W-:Y:S01]  /*4a40*/  IADD3 R44, P1, R39, UR4, RZ ;  /* 0x00000004272c7c10 */ /* 0x000fe2000ff3e0ff */
[----:B------:R1:W-:Y:S01]  /*4a50*/  STG.E.U16 [R28.64], R40 ;  /* 0x000000281c007986 */ /* 0x0003e2000c101524 */
[----:B------:R-:W-:Y:S02]  /*4a60*/  LEA.HI.X.SX32 R46, R38, UR7, 0x1, P0 ;  /* 0x00000007262e7c11 */ /* 0x000fe400080f0eff */
[C---:B------:R-:W-:Y:S02]  /*4a70*/  IADD3 R41, R12.reuse, 0xf0, RZ ;  /* 0x000000f00c297810 */ /* 0x040fe40007ffe0ff */
[----:B------:R-:W-:Y:S02]  /*4a80*/  LEA R38, P0, R43, c[0x0][0x160], 0x1 ;  /* 0x000058002b267a11 */ /* 0x000fe400078008ff */
[----:B------:R-:W-:Y:S02]  /*4a90*/  IADD3 R42, R12, 0xf8, RZ ;  /* 0x000000f80c2a7810 */ /* 0x000fe40007ffe0ff */
[----:B------:R-:W-:-:S02]  /*4aa0*/  F2FP.BF16.PACK_AB R12, R11, R10 ;  /* 0x0000000a0b0c723e */ /* 0x000fc400000010ff */
[----:B0-----:R-:W-:Y:S02]  /*4ab0*/  LEA.HI.X.SX32 R27, R39, UR7, 0x1, P1 ;  /* 0x00000007271b7c11 */ /* 0x001fe400088f0eff */
[----:B-1----:R-:W-:Y:S02]  /*4ac0*/  PRMT R29, R40, 0x7632, R29 ;  /* 0x00007632281d7816 */ /* 0x002fe4000000001d */
[----:B------:R-:W-:Y:S02]  /*4ad0*/  LEA.HI.X R39, R43, c[0x0][0x164], R46, 0x1, P0 ;  /* 0x000059002b277a11 */ /* 0x000fe400000f0c2e */
[----:B------:R-:W-:Y:S01]  /*4ae0*/  IADD3 R25, P0, R41, UR4, RZ ;  /* 0x0000000429197c10 */ /* 0x000fe2000ff1e0ff */
[----:B------:R0:W-:Y:S01]  /*4af0*/  STG.E.U16 [R14.64], R29 ;  /* 0x0000001d0e007986 */ /* 0x0001e2000c101524 */
[----:B------:R-:W-:Y:S02]  /*4b00*/  PRMT R9, R12, 0x7632, R9 ;  /* 0x000076320c097816 */ /* 0x000fe40000000009 */
[----:B------:R-:W-:Y:S01]  /*4b10*/  F2FP.BF16.PACK_AB R6, R7, R6 ;  /* 0x000000060706723e */ /* 0x000fe200000010ff */
[----:B------:R-:W-:Y:S01]  /*4b20*/  STG.E.U16 [R20.64], R12 ;  /* 0x0000000c14007986 */ /* 0x000fe2000c101524 */
[----:B------:R-:W-:-:S02]  /*4b30*/  LEA R26, P1, R44, c[0x0][0x160], 0x1 ;  /* 0x000058002c1a7a11 */ /* 0x000fc400078208ff */
[----:B------:R-:W-:Y:S01]  /*4b40*/  IADD3 R43, P2, R42, UR4, RZ ;  /* 0x000000042a2b7c10 */ /* 0x000fe2000ff5e0ff */
[----:B------:R1:W-:Y:S01]  /*4b50*/  STG.E.U16 [R22.64], R9 ;  /* 0x0000000916007986 */ /* 0x0003e2000c101524 */
[----:B------:R-:W-:Y:S02]  /*4b60*/  F2FP.BF16.PACK_AB R4, R5, R4 ;  /* 0x000000040504723e */ /* 0x000fe400000010ff */
[----:B------:R-:W-:Y:S01]  /*4b70*/  LEA.HI.X.SX32 R28, R41, UR7, 0x1, P0 ;  /* 0x00000007291c7c11 */ /* 0x000fe200080f0eff */
[----:B------:R-:W-:Y:S01]  /*4b80*/  STG.E.U16 [R32.64], R8 ;  /* 0x0000000820007986 */ /* 0x000fe2000c101524 */
[----:B0-----:R-:W-:Y:S02]  /*4b90*/  PRMT R15, R8, 0x7632, R15 ;  /* 0x00007632080f7816 */ /* 0x001fe4000000000f */
[----:B------:R-:W-:Y:S02]  /*4ba0*/  PRMT R5, R6, 0x7632, R5 ;  /* 0x0000763206057816 */ /* 0x000fe40000000005 */
[----:B------:R-:W-:Y:S01]  /*4bb0*/  F2FP.BF16.PACK_AB R2, R3, R2 ;  /* 0x000000020302723e */ /* 0x000fe200000010ff */
[----:B------:R-:W-:Y:S01]  /*4bc0*/  STG.E.U16 [R30.64], R15 ;  /* 0x0000000f1e007986 */ /* 0x000fe2000c101524 */
[----:B------:R-:W-:-:S02]  /*4bd0*/  LEA.HI.X R27, R44, c[0x0][0x164], R27, 0x1, P1 ;  /* 0x000059002c1b7a11 */ /* 0x000fc400008f0c1b */
[----:B------:R-:W-:Y:S01]  /*4be0*/  LEA R24, P0, R25, c[0x0][0x160], 0x1 ;  /* 0x0000580019187a11 */ /* 0x000fe200078008ff */
[----:B------:R-:W-:Y:S01]  /*4bf0*/  STG.E.U16 [R36.64], R6 ;  /* 0x0000000624007986 */ /* 0x000fe2000c101524 */
[----:B------:R-:W-:Y:S02]  /*4c00*/  LEA.HI.X.SX32 R42, R42, UR7, 0x1, P2 ;  /* 0x000000072a2a7c11 */ /* 0x000fe400090f0eff */
[----:B------:R-:W-:Y:S01]  /*4c10*/  LEA R10, P1, R43, c[0x0][0x160], 0x1 ;  /* 0x000058002b0a7a11 */ /* 0x000fe200078208ff */
[----:B------:R-:W-:Y:S01]  /*4c20*/  STG.E.U16 [R34.64], R5 ;  /* 0x0000000522007986 */ /* 0x000fe2000c101524 */
[----:B-1----:R-:W-:Y:S02]  /*4c30*/  PRMT R9, R4, 0x7632, R9 ;  /* 0x0000763204097816 */ /* 0x002fe40000000009 */
[----:B------:R-:W-:Y:S01]  /*4c40*/  F2FP.BF16.PACK_AB R0, R13, R0 ;  /* 0x000000000d00723e */ /* 0x000fe200000010ff */
[----:B------:R-:W-:Y:S01]  /*4c50*/  STG.E.U16 [R16.64], R4 ;  /* 0x0000000410007986 */ /* 0x000fe2000c101524 */
[----:B------:R-:W-:-:S02]  /*4c60*/  PRMT R13, R2, 0x7632, R13 ;  /* 0x00007632020d7816 */ /* 0x000fc4000000000d */
[----:B------:R-:W-:Y:S01]  /*4c70*/  LEA.HI.X R25, R25, c[0x0][0x164], R28, 0x1, P0 ;  /* 0x0000590019197a11 */ /* 0x000fe200000f0c1c */
[----:B------:R-:W-:Y:S01]  /*4c80*/  STG.E.U16 [R18.64], R9 ;  /* 0x0000000912007986 */ /* 0x000fe2000c101524 */
[----:B------:R-:W-:Y:S02]  /*4c90*/  LEA.HI.X R11, R43, c[0x0][0x164], R42, 0x1, P1 ;  /* 0x000059002b0b7a11 */ /* 0x000fe400008f0c2a */
[----:B------:R-:W-:Y:S01]  /*4ca0*/  PRMT R3, R0, 0x7632, R3 ;  /* 0x0000763200037816 */ /* 0x000fe20000000003 */
[----:B------:R-:W-:Y:S04]  /*4cb0*/  STG.E.U16 [R38.64], R2 ;  /* 0x0000000226007986 */ /* 0x000fe8000c101524 */
[----:B------:R-:W-:Y:S04]  /*4cc0*/  STG.E.U16 [R26.64], R13 ;  /* 0x0000000d1a007986 */ /* 0x000fe8000c101524 */
[----:B------:R-:W-:Y:S04]  /*4cd0*/  STG.E.U16 [R24.64], R0 ;  /* 0x0000000018007986 */ /* 0x000fe8000c101524 */
[----:B------:R-:W-:Y:S01]  /*4ce0*/  STG.E.U16 [R10.64], R3 ;  /* 0x000000030a007986 */ /* 0x000fe2000c101524 */
[----:B------:R-:W-:Y:S05]  /*4cf0*/  EXIT ;  /* 0x000000000000794d */ /* 0x000fea0003800000 */
.L_x_360:
[----:B------:R-:W-:Y:S01]  /*4d00*/  MOV R0, 0x0 ;  /* 0x0000000000007802 */ /* 0x000fe20000000f00 */
[----:B------:R-:W-:Y:S01]  /*4d10*/  IMAD.MOV.U32 R4, RZ, RZ, c[0x4][0x178] ;  /* 0x01005e00ff047624 */ /* 0x000fe200078e00ff */
[----:B------:R-:W-:Y:S01]  /*4d20*/  MOV R5, c[0x4][0x17c] ;  /* 0x01005f0000057a02 */ /* 0x000fe20000000f00 */
[----:B------:R-:W-:Y:S01]  /*4d30*/  IMAD.MOV.U32 R6, RZ, RZ, c[0x4][0x180] ;  /* 0x01006000ff067624 */ /* 0x000fe200078e00ff */
[----:B------:R0:W1:Y:S01]  /*4d40*/  LDC.64 R2, c[0x4][R0] ;  /* 0x0100000000027b82 */ /* 0x0000620000000a00 */
[----:B------:R-:W-:Y:S01]  /*4d50*/  IMAD.MOV.U32 R7, RZ, RZ, c[0x4][0x184] ;  /* 0x01006100ff077624 */ /* 0x000fe200078e00ff */
[----:B------:R-:W-:Y:S01]  /*4d60*/  MOV R11, c[0x4][0x8c] ;  /* 0x01002300000b7a02 */ /* 0x000fe20000000f00 */
[----:B------:R-:W-:-:S02]  /*4d70*/  IMAD.MOV.U32 R8, RZ, RZ, 0x219 ;  /* 0x00000219ff087424 */ /* 0x000fc400078e00ff */
[----:B------:R-:W-:Y:S02]  /*4d80*/  IMAD.MOV.U32 R10, RZ, RZ, c[0x4][0x88] ;  /* 0x01002200ff0a7624 */ /* 0x000fe400078e00ff */
[----:B------:R-:W-:Y:S02]  /*4d90*/  IMAD.MOV.U32 R12, RZ, RZ, 0x1 ;  /* 0x00000001ff0c7424 */ /* 0x000fe400078e00ff */
[----:B------:R-:W-:Y:S02]  /*4da0*/  IMAD.MOV.U32 R13, RZ, RZ, RZ ;  /* 0x000000ffff0d7224 */ /* 0x000fe400078e00ff */
[----:B0-----:R-:W-:Y:S01]  /*4db0*/  LEPC R14 ;  /* 0x00000000000e734e */ /* 0x001fe20000000000 */
[----:B------:R-:W-:Y:S02]  /*4dc0*/  MOV R9, 0x4e30 ;  /* 0x00004e3000097802 */ /* 0x000fe40000000f00 */
[----:B------:R-:W-:Y:S02]  /*4dd0*/  MOV R20, 0x4db0 ;  /* 0x00004db000147802 */ /* 0x000fe40000000f00 */
[----:B------:R-:W-:Y:S02]  /*4de0*/  MOV R21, 0x0 ;  /* 0x0000000000157802 */ /* 0x000fe40000000f00 */
[----:B------:R-:W-:-:S02]  /*4df0*/  MOV R0, 0x0 ;  /* 0x0000000000007802 */ /* 0x000fc40000000f00 */
[----:B------:R-:W-:-:S04]  /*4e00*/  IADD3 R20, P0, P1, -R20, R9, R14 ;  /* 0x0000000914147210 */ /* 0x000fc8000791e10e */
[----:B------:R-:W-:-:S04]  /*4e10*/  IADD3.X R21, ~R0, R21, R15, P0, P1 ;  /* 0x0000001500157210 */ /* 0x000fc800007e250f */
[----:B-1----:R-:W-:Y:S05]  /*4e20*/  CALL.ABS.NOINC R2 ;  /* 0x0000000002007343 */ /* 0x002fea0003c00000 */
.L_x_386:
[----:B------:R-:W-:Y:S01]  /*4e30*/  MOV R0, 0x0 ;  /* 0x0000000000007802 */ /* 0x000fe20000000f00 */
[----:B------:R-:W-:Y:S01]  /*4e40*/  HFMA2.MMA R12, -RZ, RZ, 0, 5.9604644775390625e-08 ;  /* 0x00000001ff0c7435 */ /* 0x000fe200000001ff */
[----:B------:R-:W-:Y:S01]  /*4e50*/  IMAD.MOV.U32 R4, RZ, RZ, c[0x4][0x178] ;  /* 0x01005e00ff047624 */ /* 0x000fe200078e00ff */
[----:B------:R-:W-:Y:S01]  /*4e60*/  MOV R6, c[0x4][0x180] ;  /* 0x0100600000067a02 */ /* 0x000fe20000000f00 */
[----:B------:R0:W1:Y:S01]  /*4e70*/  LDC.64 R2, c[0x4][R0] ;  /* 0x0100000000027b82 */ /* 0x0000620000000a00 */
[----:B------:R-:W-:Y:S02]  /*4e80*/  IMAD.MOV.U32 R5, RZ, RZ, c[0x4][0x17c] ;  /* 0x01005f00ff057624 */ /* 0x000fe400078e00ff */
[----:B------:R-:W-:Y:S02]  /*4e90*/  IMAD.MOV.U32 R7, RZ, RZ, c[0x4][0x184] ;  /* 0x01006100ff077624 */ /* 0x000fe400078e00ff */
[----:B------:R-:W-:Y:S02]  /*4ea0*/  IMAD.MOV.U32 R8, RZ, RZ, 0x219 ;  /* 0x00000219ff087424 */ /* 0x000fe400078e00ff */
[----:B------:R-:W-:-:S02]  /*4eb0*/  IMAD.MOV.U32 R10, RZ, RZ, c[0x4][0x88] ;  /* 0x01002200ff0a7624 */ /* 0x000fc400078e00ff */
[----:B------:R-:W-:Y:S02]  /*4ec0*/  IMAD.MOV.U32 R11, RZ, RZ, c[0x4][0x8c] ;  /* 0x01002300ff0b7624 */ /* 0x000fe400078e00ff */
        /* <DEDUP_REMOVED lines=10> */
.L_x_362:
[----:B------:R-:W-:Y:S01]  /*4f70*/  IMAD.MOV.U32 R13, RZ, RZ, -0x800001 ;  /* 0xff7fffffff0d7424 */ /* 0x000fe200078e00ff */
[----:B------:R-:W-:Y:S01]  /*4f80*/  MOV R40, 0xffffffff ;  /* 0xffffffff00287802 */ /* 0x000fe20000000f00 */
[----:B------:R-:W-:Y:S01]  /*4f90*/  IMAD.MOV.U32 R38, RZ, RZ, 0x10 ;  /* 0x00000010ff267424 */ /* 0x000fe200078e00ff */
[----:B------:R-:W-:Y:S01]  /*4fa0*/  MOV R36, 0x4fd0 ;  /* 0x00004fd000247802 */ /* 0x000fe20000000f00 */
[----:B------:R-:W-:Y:S02]  /*4fb0*/  IMAD.MOV.U32 R39, RZ, RZ, 0x1f ;  /* 0x0000001fff277424 */ /* 0x000fe400078e00ff */
[----:B------:R-:W-:Y:S05]  /*4fc0*/  CALL.REL.NOINC `($__internal_9_$__cuda_sm70_shflsync_bfly_p) ;  /* 0x00001be000007944 */ /* 0x000fea0003c00000 */
[----:B-1----:R-:W-:Y:S01]  /*4fd0*/  IMAD.MOV.U32 R3, RZ, RZ, R38 ;  /* 0x000000ffff037224 */ /* 0x002fe200078e0026 */
[----:B0-----:R-:W-:Y:S05]  /*4fe0*/  BRA `(.L_x_398) ;  /* 0xffffbff000007947 */ /* 0x001fea000383ffff */
.L_x_363:
[----:B------:R-:W-:Y:S01]  /*4ff0*/  IMAD.MOV.U32 R38, RZ, RZ, 0x8 ;  /* 0x00000008ff267424 */ /* 0x000fe200078e00ff */
[----:B------:R-:W-:Y:S01]  /*5000*/  MOV R36, 0x5040 ;  /* 0x0000504000247802 */ /* 0x000fe20000000f00 */
[----:B------:R-:W-:Y:S02]  /*5010*/  IMAD.MOV.U32 R39, RZ, RZ, 0x1f ;  /* 0x0000001fff277424 */ /* 0x000fe400078e00ff */
[----:B------:R-:W-:Y:S02]  /*5020*/  IMAD.MOV.U32 R40, RZ, RZ, -0x1 ;  /* 0xffffffffff287424 */ /* 0x000fe400078e00ff */
[----:B------:R-:W-:Y:S05]  /*5030*/  CALL.REL.NOINC `($__internal_9_$__cuda_sm70_shflsync_bfly_p) ;  /* 0x00001b7000007944 */ /* 0x000fea0003c00000 */
[----:B01----:R-:W-:Y:S01]  /*5040*/  FMNMX.FTZ R13, R13, R38, !PT ;  /* 0x000000260d0d7209 */ /* 0x003fe20007810000 */
[----:B------:R-:W-:Y:S01]  /*5050*/  HFMA2.MMA R38, -RZ, RZ, 0, 2.384185791015625e-07 ;  /* 0x00000004ff267435 */ /* 0x000fe200000001ff */
[----:B------:R-:W-:Y:S01]  /*5060*/  IMAD.MOV.U32 R39, RZ, RZ, 0x1f ;  /* 0x0000001fff277424 */ /* 0x000fe200078e00ff */
[----:B------:R-:W-:Y:S01]  /*5070*/  MOV R36, 0x50a0 ;  /* 0x000050a000247802 */ /* 0x000fe20000000f00 */
[----:B------:R-:W-:-:S03]  /*5080*/  IMAD.MOV.U32 R40, RZ, RZ, -0x1 ;  /* 0xffffffffff287424 */ /* 0x000fc600078e00ff */
[----:B------:R-:W-:Y:S05]  /*5090*/  CALL.REL.NOINC `($__internal_9_$__cuda_sm70_shflsync_bfly_p) ;  /* 0x00001b1000007944 */ /* 0x000fea0003c00000 */
[----:B01----:R-:W-:Y:S01]  /*50a0*/  FMNMX.FTZ R13, R13, R38, !PT ;  /* 0x000000260d0d7209 */ /* 0x003fe20007810000 */
[----:B------:R-:W-:Y:S01]  /*50b0*/  IMAD.MOV.U32 R38, RZ, RZ, 0x2 ;  /* 0x00000002ff267424 */ /* 0x000fe200078e00ff */
[----:B------:R-:W-:Y:S01]  /*50c0*/  MOV R40, 0xffffffff ;  /* 0xffffffff00287802 */ /* 0x000fe20000000f00 */
[----:B------:R-:W-:Y:S01]  /*50d0*/  IMAD.MOV.U32 R39, RZ, RZ, 0x1f ;  /* 0x0000001fff277424 */ /* 0x000fe200078e00ff */
[----:B------:R-:W-:-:S02]  /*50e0*/  MOV R36, 0x5100 ;  /* 0x0000510000247802 */ /* 0x000fc40000000f00 */
[----:B------:R-:W-:Y:S05]  /*50f0*/  CALL.REL.NOINC `($__internal_9_$__cuda_sm70_shflsync_bfly_p) ;  /* 0x00001ab000007944 */ /* 0x000fea0003c00000 */
[----:B-1----:R-:W-:Y:S01]  /*5100*/  FMNMX.FTZ R5, R13, R38, !PT ;  /* 0x000000260d057209 */ /* 0x002fe20007810000 */
[----:B------:R-:W-:Y:S01]  /*5110*/  IMAD.MOV.U32 R38, RZ, RZ, 0x1 ;  /* 0x00000001ff267424 */ /* 0x000fe200078e00ff */
[----:B------:R-:W-:Y:S01]  /*5120*/  MOV R36, 0x5170 ;  /* 0x0000517000247802 */ /* 0x000fe20000000f00 */
[----:B0-----:R-:W-:-:S02]  /*5130*/  IMAD.MOV.U32 R39, RZ, RZ, 0x1f ;  /* 0x0000001fff277424 */ /* 0x001fc400078e00ff */
[----:B------:R-:W-:Y:S02]  /*5140*/  IMAD.MOV.U32 R40, RZ, RZ, -0x1 ;  /* 0xffffffffff287424 */ /* 0x000fe400078e00ff */
[----:B------:R-:W-:Y:S02]  /*5150*/  IMAD.MOV.U32 R13, RZ, RZ, R5 ;  /* 0x000000ffff0d7224 */ /* 0x000fe400078e0005 */
[----:B------:R-:W-:Y:S05]  /*5160*/  CALL.REL.NOINC `($__internal_9_$__cuda_sm70_shflsync_bfly_p) ;  /* 0x00001a4000007944 */ /* 0x000fea0003c00000 */
[----:B-1----:R-:W-:Y:S01]  /*5170*/  MOV R8, R38 ;  /* 0x0000002600087202 */ /* 0x002fe20000000f00 */
[----:B0-----:R-:W-:Y:S05]  /*5180*/  BRA `(.L_x_399) ;  /* 0xffffbef000007947 */ /* 0x001fea000383ffff */
.L_x_388:
[----:B------:R-:W-:Y:S01]  /*5190*/  IMAD.MOV.U32 R13, RZ, RZ, RZ ;  /* 0x000000ffff0d7224 */ /* 0x000fe200078e00ff */
[----:B------:R-:W-:Y:S01]  /*51a0*/  MOV R36, 0x51f0 ;  /* 0x000051f000247802 */ /* 0x000fe20000000f00 */
[----:B------:R-:W-:Y:S02]  /*51b0*/  IMAD.MOV.U32 R38, RZ, RZ, 0x2 ;  /* 0x00000002ff267424 */ /* 0x000fe400078e00ff */
[----:B------:R-:W-:Y:S02]  /*51c0*/  IMAD.MOV.U32 R39, RZ, RZ, 0x1f ;  /* 0x0000001fff277424 */ /* 0x000fe400078e00ff */
[----:B------:R-:W-:Y:S02]  /*51d0*/  IMAD.MOV.U32 R40, RZ, RZ, -0x1 ;  /* 0xffffffffff287424 */ /* 0x000fe400078e00ff */
[----:B0-----:R-:W-:Y:S05]  /*51e0*/  CALL.REL.NOINC `($__internal_9_$__cuda_sm70_shflsync_bfly_p) ;  /* 0x000019c000007944 */ /* 0x001fea0003c00000 */
[----:B-1----:R-:W-:Y:S01]  /*51f0*/  MOV R0, R38 ;  /* 0x0000002600007202 */ /* 0x002fe20000000f00 */
[----:B0-----:R-:W-:Y:S05]  /*5200*/  BRA `(.L_x_400) ;  /* 0xffffdb3000007947 */ /* 0x001fea000383ffff */
.L_x_389:
[----:B------:R-:W-:Y:S01]  /*5210*/  IMAD.MOV.U32 R38, RZ, RZ, 0x1 ;  /* 0x00000001ff267424 */ /* 0x000fe200078e00ff */
[----:B------:R-:W-:Y:S01]  /*5220*/  MOV R36, 0x5260 ;  /* 0x0000526000247802 */ /* 0x000fe20000000f00 */
[----:B------:R-:W-:-:S02]  /*5230*/  IMAD.MOV.U32 R39, RZ, RZ, 0x1f ;  /* 0x0000001fff277424 */ /* 0x000fc400078e00ff */
[----:B------:R-:W-:Y:S02]  /*5240*/  IMAD.MOV.U32 R40, RZ, RZ, -0x1 ;  /* 0xffffffffff287424 */ /* 0x000fe400078e00ff */
[----:B0-----:R-:W-:Y:S05]  /*5250*/  CALL.REL.NOINC `($__internal_9_$__cuda_sm70_shflsync_bfly_p) ;  /* 0x0000195000007944 */ /* 0x001fea0003c00000 */
[----:B-1----:R-:W-:Y:S01]  /*5260*/  FADD.FTZ R35, R13, R38 ;  /* 0x000000260d237221 */ /* 0x002fe20000010000 */
[----:B------:R-:W-:Y:S01]  /*5270*/  HFMA2.MMA R38, -RZ, RZ, 0, 1.1920928955078125e-07 ;  /* 0x00000002ff267435 */ /* 0x000fe200000001ff */
[----:B0-----:R-:W-:Y:S01]  /*5280*/  IMAD.MOV.U32 R13, RZ, RZ, RZ ;  /* 0x000000ffff0d7224 */ /* 0x001fe200078e00ff */
[----:B------:R-:W-:Y:S01]  /*5290*/  MOV R36, 0x52d0 ;  /* 0x000052d000247802 */ /* 0x000fe20000000f00 */
[----:B------:R-:W-:Y:S02]  /*52a0*/  IMAD.MOV.U32 R39, RZ, RZ, 0x1f ;  /* 0x0000001fff277424 */ /* 0x000fe400078e00ff */
[----:B------:R-:W-:Y:S02]  /*52b0*/  IMAD.MOV.U32 R40, RZ, RZ, -0x1 ;  /* 0xffffffffff287424 */ /* 0x000fe400078e00ff */
[----:B------:R-:W-:Y:S05]  /*52c0*/  CALL.REL.NOINC `($__internal_9_$__cuda_sm70_shflsync_bfly_p) ;  /* 0x000018e000007944 */ /* 0x000fea0003c00000 */
[----:B01----:R-:W-:Y:S01]  /*52d0*/  FADD.FTZ R13, RZ, R38 ;  /* 0x00000026ff0d7221 */ /* 0x003fe20000010000 */
[----:B------:R-:W-:Y:S01]  /*52e0*/  MOV R40, 0xffffffff ;  /* 0xffffffff00287802 */ /* 0x000fe20000000f00 */
[----:B------:R-:W-:Y:S01]  /*52f0*/  IMAD.MOV.U32 R38, RZ, RZ, 0x1 ;  /* 0x00000001ff267424 */ /* 0x000fe200078e00ff */
[----:B------:R-:W-:Y:S01]  /*5300*/  MOV R36, 0x5330 ;  /* 0x0000533000247802 */ /* 0x000fe20000000f00 */
[----:B------:R-:W-:-:S02]  /*5310*/  IMAD.MOV.U32 R39, RZ, RZ, 0x1f ;  /* 0x0000001fff277424 */ /* 0x000fc400078e00ff */
[----:B------:R-:W-:Y:S05]  /*5320*/  CALL.REL.NOINC `($__internal_9_$__cuda_sm70_shflsync_bfly_p) ;  /* 0x0000188000007944 */ /* 0x000fea0003c00000 */
[----:B-1----:R-:W-:Y:S01]  /*5330*/  FADD.FTZ R32, R13, R38 ;  /* 0x000000260d207221 */ /* 0x002fe20000010000 */
[----:B------:R-:W-:Y:S01]  /*5340*/  MOV R36, 0x53a0 ;  /* 0x000053a000247802 */ /* 0x000fe20000000f00 */
[----:B0-----:R-:W-:-:S02]  /*5350*/  IMAD.MOV.U32 R13, RZ, RZ, RZ ;  /* 0x000000ffff0d7224 */ /* 0x001fc400078e00ff */
[----:B------:R-:W-:Y:S02]  /*5360*/  IMAD.MOV.U32 R38, RZ, RZ, 0x2 ;  /* 0x00000002ff267424 */ /* 0x000fe400078e00ff */
[----:B------:R-:W-:Y:S02]  /*5370*/  IMAD.MOV.U32 R39, RZ, RZ, 0x1f ;  /* 0x0000001fff277424 */ /* 0x000fe400078e00ff */
[----:B------:R-:W-:Y:S02]  /*5380*/  IMAD.MOV.U32 R40, RZ, RZ, -0x1 ;  /* 0xffffffffff287424 */ /* 0x000fe400078e00ff */
[----:B------:R-:W-:Y:S05]  /*5390*/  CALL.REL.NOINC `($__internal_9_$__cuda_sm70_shflsync_bfly_p) ;  /* 0x0000181000007944 */ /* 0x000fea0003c00000 */
[----:B01----:R-:W-:Y:S01]  /*53a0*/  FADD.FTZ R13, RZ, R38 ;  /* 0x00000026ff0d7221 */ /* 0x003fe20000010000 */
[----:B------:R-:W-:Y:S01]  /*53b0*/  HFMA2.MMA R38, -RZ, RZ, 0, 5.9604644775390625e-08 ;  /* 0x00000001ff267435 */ /* 0x000fe200000001ff */
[----:B------:R-:W-:Y:S01]  /*53c0*/  IMAD.MOV.U32 R39, RZ, RZ, 0x1f ;  /* 0x0000001fff277424 */ /* 0x000fe200078e00ff */
[----:B------:R-:W-:Y:S01]  /*53d0*/  MOV R36, 0x5400 ;  /* 0x0000540000247802 */ /* 0x000fe20000000f00 */
[----:B------:R-:W-:-:S03]  /*53e0*/  IMAD.MOV.U32 R40, RZ, RZ, -0x1 ;  /* 0xffffffffff287424 */ /* 0x000fc600078e00ff */
[----:B------:R-:W-:Y:S05]  /*53f0*/  CALL.REL.NOINC `($__internal_9_$__cuda_sm70_shflsync_bfly_p) ;  /* 0x000017b000007944 */ /* 0x000fea0003c00000 */
[----:B-1----:R-:W-:Y:S01]  /*5400*/  FADD.FTZ R33, R13, R38 ;  /* 0x000000260d217221 */ /* 0x002fe20000010000 */
[----:B0-----:R-:W-:Y:S01]  /*5410*/  MOV R39, 0x1f ;  /* 0x0000001f00277802 */ /* 0x001fe20000000f00 */
[----:B------:R-:W-:Y:S01]  /*5420*/  IMAD.MOV.U32 R13, RZ, RZ, RZ ;  /* 0x000000ffff0d7224 */ /* 0x000fe200078e00ff */
[----:B------:R-:W-:Y:S01]  /*5430*/  MOV R36, 0x5470 ;  /* 0x0000547000247802 */ /* 0x000fe20000000f00 */
[----:B------:R-:W-:-:S02]  /*5440*/  IMAD.MOV.U32 R38, RZ, RZ, 0x2 ;  /* 0x00000002ff267424 */ /* 0x000fc400078e00ff */
[----:B------:R-:W-:Y:S02]  /*5450*/  IMAD.MOV.U32 R40, RZ, RZ, -0x1 ;  /* 0xffffffffff287424 */ /* 0x000fe400078e00ff */
[----:B------:R-:W-:Y:S05]  /*5460*/  CALL.REL.NOINC `($__internal_9_$__cuda_sm70_shflsync_bfly_p) ;  /* 0x0000174000007944 */ /* 0x000fea0003c00000 */
[----:B01----:R-:W-:Y:S01]  /*5470*/  FADD.FTZ R13, RZ, R38 ;  /* 0x00000026ff0d7221 */ /* 0x003fe20000010000 */
[----:B------:R-:W-:Y:S01]  /*5480*/  MOV R36, 0x54d0 ;  /* 0x000054d000247802 */ /* 0x000fe20000000f00 */
[----:B------:R-:W-:Y:S02]  /*5490*/  IMAD.MOV.U32 R38, RZ, RZ, 0x1 ;  /* 0x00000001ff267424 */ /* 0x000fe400078e00ff */
[----:B------:R-:W-:Y:S02]  /*54a0*/  IMAD.MOV.U32 R39, RZ, RZ, 0x1f ;  /* 0x0000001fff277424 */ /* 0x000fe400078e00ff */
[----:B------:R-:W-:Y:S02]  /*54b0*/  IMAD.MOV.U32 R40, RZ, RZ, -0x1 ;  /* 0xffffffffff287424 */ /* 0x000fe400078e00ff */
[----:B------:R-:W-:Y:S05]  /*54c0*/  CALL.REL.NOINC `($__internal_9_$__cuda_sm70_shflsync_bfly_p) ;  /* 0x000016e000007944 */ /* 0x000fea0003c00000 */
[----:B-1----:R-:W-:Y:S01]  /*54d0*/  FADD.FTZ R34, R13, R38 ;  /* 0x000000260d227221 */ /* 0x002fe20000010000 */
[----:B0-----:R-:W-:Y:S01]  /*54e0*/  HFMA2.MMA R13, -RZ, RZ, 0, 0 ;  /* 0x00000000ff0d7435 */ /* 0x001fe200000001ff */
[----:B------:R-:W-:Y:S01]  /*54f0*/  IMAD.MOV.U32 R38, RZ, RZ, 0x2 ;  /* 0x00000002ff267424 */ /* 0x000fe200078e00ff */
[----:B------:R-:W-:Y:S01]  /*5500*/  MOV R36, 0x5540 ;  /* 0x0000554000247802 */ /* 0x000fe20000000f00 */
[----:B------:R-:W-:-:S02]  /*5510*/  IMAD.MOV.U32 R39, RZ, RZ, 0x1f ;  /* 0x0000001fff277424 */ /* 0x000fc400078e00ff */
[----:B------:R-:W-:Y:S02]  /*5520*/  IMAD.MOV.U32 R40, RZ, RZ, -0x1 ;  /* 0xffffffffff287424 */ /* 0x000fe400078e00ff */
[----:B------:R-:W-:Y:S05]  /*5530*/  CALL.REL.NOINC `($__internal_9_$__cuda_sm70_shflsync_bfly_p) ;  /* 0x0000167000007944 */ /* 0x000fea0003c00000 */
[----:B01----:R-:W-:Y:S01]  /*5540*/  FADD.FTZ R13, RZ, R38 ;  /* 0x00000026ff0d7221 */ /* 0x003fe20000010000 */
[----:B------:R-:W-:Y:S01]  /*5550*/  MOV R39, 0x1f ;  /* 0x0000001f00277802 */ /* 0x000fe20000000f00 */
[----:B------:R-:W-:Y:S01]  /*5560*/  IMAD.MOV.U32 R38, RZ, RZ, 0x1 ;  /* 0x00000001ff267424 */ /* 0x000fe200078e00ff */
[----:B------:R-:W-:Y:S01]  /*5570*/  MOV R36, 0x55a0 ;  /* 0x000055a000247802 */ /* 0x000fe20000000f00 */
[----:B------:R-:W-:Y:S02]  /*5580*/  IMAD.MOV.U32 R40, RZ, RZ, -0x1 ;  /* 0xffffffffff287424 */ /* 0x000fe400078e00ff */
[----:B------:R-:W-:Y:S05]  /*5590*/  CALL.REL.NOINC `($__internal_9_$__cuda_sm70_shflsync_bfly_p) ;  /* 0x0000161000007944 */ /* 0x000fea0003c00000 */
[----:B-1----:R-:W-:Y:S01]  /*55a0*/  FADD.FTZ R31, R13, R38 ;  /* 0x000000260d1f7221 */ /* 0x002fe20000010000 */
[----:B0-----:R-:W-:Y:S01]  /*55b0*/  MOV R40, 0xffffffff ;  /* 0xffffffff00287802 */ /* 0x001fe20000000f00 */
[----:B------:R-:W-:Y:S01]  /*55c0*/  IMAD.MOV.U32 R13, RZ, RZ, RZ ;  /* 0x000000ffff0d7224 */ /* 0x000fe200078e00ff */
[----:B------:R-:W-:Y:S01]  /*55d0*/  MOV R36, 0x5610 ;  /* 0x0000561000247802 */ /* 0x000fe20000000f00 */
[----:B------:R-:W-:Y:S02]  /*55e0*/  IMAD.MOV.U32 R38, RZ, RZ, 0x2 ;  /* 0x00000002ff267424 */ /* 0x000fe400078e00ff */
[----:B------:R-:W-:-:S02]  /*55f0*/  IMAD.MOV.U32 R39, RZ, RZ, 0x1f ;  /* 0x0000001fff277424 */ /* 0x000fc400078e00ff */
[----:B------:R-:W-:Y:S05]  /*5600*/  CALL.REL.NOINC `($__internal_9_$__cuda_sm70_shflsync_bfly_p) ;  /* 0x000015a000007944 */ /* 0x000fea0003c00000 */
[----:B01----:R-:W-:Y:S01]  /*5610*/  FADD.FTZ R13, RZ, R38 ;  /* 0x00000026ff0d7221 */ /* 0x003fe20000010000 */
[----:B------:R-:W-:Y:S01]  /*5620*/  MOV R36, 0x5670 ;  /* 0x0000567000247802 */ /* 0x000fe20000000f00 */
[----:B------:R-:W-:-:S02]  /*5630*/  IMAD.MOV.U32 R38, RZ, RZ, 0x1 ;  /* 0x00000001ff267424 */ /* 0x000fc400078e00ff */
[----:B------:R-:W-:Y:S02]  /*5640*/  IMAD.MOV.U32 R39, RZ, RZ, 0x1f ;  /* 0x0000001fff277424 */ /* 0x000fe400078e00ff */
[----:B------:R-:W-:Y:S02]  /*5650*/  IMAD.MOV.U32 R40, RZ, RZ, -0x1 ;  /* 0xffffffffff287424 */ /* 0x000fe400078e00ff */
[----:B------:R-:W-:Y:S05]  /*5660*/  CALL.REL.NOINC `($__internal_9_$__cuda_sm70_shflsync_bfly_p) ;  /* 0x0000154000007944 */ /* 0x000fea0003c00000 */
        /* <DEDUP_REMOVED lines=313> */
[----:B------:R-:W-:Y:S01]  /*6a00*/  HFMA2.MMA R38, -RZ, RZ, 0, 1.1920928955078125e-07 ;  /* 0x00000002ff267435 */ /* 0x000fe200000001ff */
[----:B0-----:R-:W-:Y:S01]  /*6a10*/  IMAD.MOV.U32 R13, RZ, RZ, RZ ;  /* 0x000000ffff0d7224 */ /* 0x001fe200078e00ff */
[----:B------:R-:W-:Y:S01]  /*6a20*/  MOV R36, 0x6a60 ;  /* 0x00006a6000247802 */ /* 0x000fe20000000f00 */
[----:B------:R-:W-:Y:S02]  /*6a30*/  IMAD.MOV.U32 R39, RZ, RZ, 0x1f ;  /* 0x0000001fff277424 */ /* 0x000fe400078e00ff */
[----:B------:R-:W-:-:S02]  /*6a40*/  IMAD.MOV.U32 R40, RZ, RZ, -0x1 ;  /* 0xffffffffff287424 */ /* 0x000fc400078e00ff */
[----:B------:R-:W-:Y:S05]  /*6a50*/  CALL.REL.NOINC `($__internal_9_$__cuda_sm70_shflsync_bfly_p) ;  /* 0x0000015000007944 */ /* 0x000fea0003c00000 */
[----:B01----:R-:W-:Y:S01]  /*6a60*/  FADD.FTZ R13, RZ, R38 ;  /* 0x00000026ff0d7221 */ /* 0x003fe20000010000 */
[----:B------:R-:W-:Y:S01]  /*6a70*/  MOV R39, 0x1f ;  /* 0x0000001f00277802 */ /* 0x000fe20000000f00 */
[----:B------:R-:W-:Y:S01]  /*6a80*/  IMAD.MOV.U32 R38, RZ, RZ, 0x1 ;  /* 0x00000001ff267424 */ /* 0x000fe200078e00ff */
[----:B------:R-:W-:Y:S01]  /*6a90*/  MOV R36, 0x6ac0 ;  /* 0x00006ac000247802 */ /* 0x000fe20000000f00 */
[----:B------:R-:W-:-:S02]  /*6aa0*/  IMAD.MOV.U32 R40, RZ, RZ, -0x1 ;  /* 0xffffffffff287424 */ /* 0x000fc400078e00ff */
[----:B------:R-:W-:Y:S05]  /*6ab0*/  CALL.REL.NOINC `($__internal_9_$__cuda_sm70_shflsync_bfly_p) ;  /* 0x000000f000007944 */ /* 0x000fea0003c00000 */
[----:B0-----:R-:W-:Y:S01]  /*6ac0*/  HFMA2.MMA R39, -RZ, RZ, 0, 1.847743988037109375e-06 ;  /* 0x0000001fff277435 */ /* 0x001fe200000001ff */
[----:B-1----:R-:W-:Y:S01]  /*6ad0*/  FADD.FTZ R0, R13, R38 ;  /* 0x000000260d007221 */ /* 0x002fe20000010000 */
[----:B------:R-:W-:Y:S01]  /*6ae0*/  MOV R36, 0x6b30 ;  /* 0x00006b3000247802 */ /* 0x000fe20000000f00 */
[----:B------:R-:W-:-:S02]  /*6af0*/  IMAD.MOV.U32 R13, RZ, RZ, RZ ;  /* 0x000000ffff0d7224 */ /* 0x000fc400078e00ff */
[----:B------:R-:W-:Y:S02]  /*6b00*/  IMAD.MOV.U32 R38, RZ, RZ, 0x2 ;  /* 0x00000002ff267424 */ /* 0x000fe400078e00ff */
[----:B------:R-:W-:Y:S02]  /*6b10*/  IMAD.MOV.U32 R40, RZ, RZ, -0x1 ;  /* 0xffffffffff287424 */ /* 0x000fe400078e00ff */
[----:B------:R-:W-:Y:S05]  /*6b20*/  CALL.REL.NOINC `($__internal_9_$__cuda_sm70_shflsync_bfly_p) ;  /* 0x0000008000007944 */ /* 0x000fea0003c00000 */
[----:B01----:R-:W-:Y:S01]  /*6b30*/  FADD.FTZ R13, RZ, R38 ;  /* 0x00000026ff0d7221 */ /* 0x003fe20000010000 */
[----:B------:R-:W-:Y:S01]  /*6b40*/  MOV R40, 0xffffffff ;  /* 0xffffffff00287802 */ /* 0x000fe20000000f00 */
[----:B------:R-:W-:Y:S01]  /*6b50*/  IMAD.MOV.U32 R38, RZ, RZ, 0x1 ;  /* 0x00000001ff267424 */ /* 0x000fe200078e00ff */
[----:B------:R-:W-:Y:S01]  /*6b60*/  MOV R36, 0x6b90 ;  /* 0x00006b9000247802 */ /* 0x000fe20000000f00 */
[----:B------:R-:W-:Y:S02]  /*6b70*/  IMAD.MOV.U32 R39, RZ, RZ, 0x1f ;  /* 0x0000001fff277424 */ /* 0x000fe400078e00ff */
[----:B------:R-:W-:Y:S05]  /*6b80*/  CALL.REL.NOINC `($__internal_9_$__cuda_sm70_shflsync_bfly_p) ;  /* 0x0000002000007944 */ /* 0x000fea0003c00000 */
[----:B-1----:R-:W-:Y:S01]  /*6b90*/  IMAD.MOV.U32 R36, RZ, RZ, R38 ;  /* 0x000000ffff247224 */ /* 0x002fe200078e0026 */
[----:B0-----:R-:W-:Y:S05]  /*6ba0*/  BRA `(.L_x_401) ;  /* 0xffffc2f000007947 */ /* 0x001fea000383ffff */
        .weak           $__internal_9_$__cuda_sm70_shflsync_bfly_p
        .type           $__internal_9_$__cuda_sm70_shflsync_bfly_p,@function
        .size           $__internal_9_$__cuda_sm70_shflsync_bfly_p,(.L_x_23176 - $__internal_9_$__cuda_sm70_shflsync_bfly_p)
$__internal_9_$__cuda_sm70_shflsync_bfly_p:
[----:B------:R-:W-:Y:S01]  /*6bb0*/  IMAD.MOV.U32 R37, RZ, RZ, 0x0 ;  /* 0x00000000ff257424 */ /* 0x000fe200078e00ff */
[----:B------:R-:W-:Y:S04]  /*6bc0*/  WARPSYNC R40 ;  /* 0x0000002800007348 */ /* 0x000fe80003800000 */
[----:B------:R0:W1:Y:S01]  /*6bd0*/  SHFL.BFLY PT, R38, R13, R38, R39 ;  /* 0x0c0000260d267389 */ /* 0x00006200000e0027 */
[----:B------:R-:W-:Y:S05]  /*6be0*/  RET.REL.NODEC R36 `(_ZN4vllm25paged_attention_v1_kernelI13__nv_bfloat16hLi256ELi32ELi128ELNS_18Fp8KVCacheDataTypeE2ELb1EEEvPT_PKS3_PKT0_S9_ifPKiSB_iPKfiiiSD_SD_iiiii) ;  /* 0xffff941024007950 */ /* 0x000fea0003c3ffff */
.L_x_402:
        /* <DEDUP_REMOVED lines=9> */
.L_x_23176:


//--------------------- .text._ZN4vllm25paged_attention_v1_kernelI13__nv_bfloat16hLi192ELi32ELi128ELNS_18Fp8KVCacheDataTypeE2ELb1EEEvPT_PKS3_PKT0_S9_ifPKiSB_iPKfiiiSD_SD_iiiii --------------------------
	.section	.text._ZN4vllm25paged_attention_v1_kernelI13__nv_bfloat16hLi192ELi32ELi128ELNS_18Fp8KVCacheDataTypeE2ELb1EEEvPT_PKS3_PKT0_S9_ifPKiSB_iPKfiiiSD_SD_iiiii,"ax",@progbits
	.sectioninfo	@"SHI_REGISTERS=49"
	.align	128
        .global         _ZN4vllm25paged_attention_v1_kernelI13__nv_bfloat16hLi192ELi32ELi128ELNS_18Fp8KVCacheDataTypeE2ELb1EEEvPT_PKS3_PKT0_S9_ifPKiSB_iPKfiiiSD_SD_iiiii
        .type           _ZN4vllm25paged_attention_v1_kernelI13__nv_bfloat16hLi192ELi32ELi128ELNS_18Fp8KVCacheDataTypeE2ELb1EEEvPT_PKS3_PKT0_S9_ifPKiSB_iPKfiiiSD_SD_iiiii,@function
        .size           _ZN4vllm25paged_attention_v1_kernelI13__nv_bfloat16hLi192ELi32ELi128ELNS_18Fp8KVCacheDataTypeE2ELb1EEEvPT_PKS3_PKT0_S9_ifPKiSB_iPKfiiiSD_SD_iiiii,(.L_x_23177 - _ZN4vllm25paged_attention_v1_kernelI13__nv_bfloat16hLi192ELi32ELi128ELNS_18Fp8KVCacheDataTypeE2ELb1EEEvPT_PKS3_PKT0_S9_ifPKiSB_iPKfiiiSD_SD_iiiii)
        .other          _ZN4vllm25paged_attention_v1_kernelI13__nv_bfloat16hLi192ELi32ELi128ELNS_18Fp8KVCacheDataTypeE2ELb1EEEvPT_PKS3_PKT0_S9_ifPKiSB_iPKfiiiSD_SD_iiiii,@"STO_CUDA_ENTRY STV_DEFAULT"
_ZN4vllm25paged_attention_v1_kernelI13__nv_bfloat16hLi192ELi32ELi128ELNS_18Fp8KVCacheDataTypeE2ELb1EEEvPT_PKS3_PKT0_S9_ifPKiSB_iPKfiiiSD_SD_iiiii:
.text._ZN4vllm25paged_attention_v1_kernelI13__nv_bfloat16hLi192ELi32ELi128ELNS_18Fp8KVCacheDataTypeE2ELb1EEEvPT_PKS3_PKT0_S9_ifPKiSB_iPKfiiiSD_SD_iiiii:
[----:B------:R-:W-:Y:S02]  /*0000*/  IMAD.MOV.U32 R1, RZ, RZ, c[0x0][0x28] ;  /* 0x00000a00ff017624 */ /* 0x000fe400078e00ff */
[----:B------:R-:W0:Y:S01]  /*0010*/  S2R R10, SR_CTAID.Y ;  /* 0x00000000000a7919 */ /* 0x000e220000002600 */
[----:B------:R-:W-:Y:S01]  /*0020*/  IMAD.MOV.U32 R5, RZ, RZ, 0x4 ;  /* 0x00000004ff057424 */ /* 0x000fe200078e00ff */
[----:B------:R-:W-:-:S03]  /*0030*/  ULDC.64 UR36, c[0x0][0x118] ;  /* 0x0000460000247ab9 */ /* 0x000fc60000000a00 */
[----:B0-----:R-:W-:-:S05]  /*0040*/  IMAD.WIDE R4, R10, R5, c[0x0][0x190] ;  /* 0x000064000a047625 */ /* 0x001fca00078e0205 */
[----:B------:R0:W5:Y:S01]  /*0050*/  LDG.E.CONSTANT R0, [R4.64] ;  /* 0x0000002404007981 */ /* 0x000162000c1e9900 */
[----:B------:R-:W-:Y:S03]  /*0060*/  BSSY B0, `(.L_x_403) ;  /* 0x0000057000007945 */ /* 0x000fe60003800000 */
[----:B------:R-:W1:Y:S04]  /*0070*/  S2R R11, SR_TID.X ;  /* 0x00000000000b7919 */ /* 0x000e680000002100 */
[----:B------:R-:W2:Y:S01]  /*0080*/  S2R R2, SR_CTAID.X ;  /* 0x0000000000027919 */ /* 0x000ea20000002500 */
[----:B-1----:R-:W-:Y:S02]  /*0090*/  ISETP.GT.AND P0, PT, R11, 0x17, PT ;  /* 0x000000170b00780c */ /* 0x002fe40003f04270 */
[----:B------:R-:W-:Y:S01]  /*00a0*/  SHF.R.S32.HI R6, RZ, 0x1f, R11 ;  /* 0x0000001fff067819 */ /* 0x000fe2000001140b */
[----:B--2---:R-:W-:-:S03]  /*00b0*/  IMAD R12, R2, 0xc0, RZ ;  /* 0x000000c0020c7824 */ /* 0x004fc600078e02ff */
[----:B------:R-:W-:-:S04]  /*00c0*/  LEA.HI R6, R6, R11, RZ, 0x5 ;  /* 0x0000000b06067211 */ /* 0x000fc800078f28ff */
[----:B------:R-:W-:Y:S02]  /*00d0*/  LOP3.LUT R14, R6, 0xffffffe0, RZ, 0xc0, !PT ;  /* 0xffffffe0060e7812 */ /* 0x000fe400078ec0ff */
[----:B------:R-:W-:-:S03]  /*00e0*/  SHF.R.S32.HI R13, RZ, 0x5, R6 ;  /* 0x00000005ff0d7819 */ /* 0x000fc60000011406 */
[----:B------:R-:W-:Y:S01]  /*00f0*/  IMAD.IADD R14, R11, 0x1, -R14 ;  /* 0x000000010b0e7824 */ /* 0x000fe200078e0a0e */
[----:B------:R-:W-:Y:S05]  /*0100*/  @P0 BRA `(.L_x_404) ;  /* 0x000004c000000947 */ /* 0x000fea0003800000 */
[C---:B0-----:R-:W-:Y:S01]  /*0110*/  IMNMX R4, R11.reuse, -0x68, !PT ;  /* 0xffffff980b047817 */ /* 0x041fe20007800200 */
[----:B------:R-:W-:Y:S01]  /*0120*/  BSSY B1, `(.L_x_405) ;  /* 0x0000024000017945 */ /* 0x000fe20003800000 */
[----:B------:R-:W-:Y:S01]  /*0130*/  SHF.R.S32.HI R20, RZ, 0x1f, R12 ;  /* 0x0000001fff147819 */ /* 0x000fe2000001140c */
[----:B------:R-:W-:Y:S01]  /*0140*/  IMAD.MOV.U32 R7, RZ, RZ, R11 ;  /* 0x000000ffff077224 */ /* 0x000fe200078e000b */
[----:B------:R-:W-:-:S04]  /*0150*/  IADD3 R4, -R11, 0x7f, R4 ;  /* 0x0000007f0b047810 */ /* 0x000fc80007ffe104 */
[C---:B------:R-:W-:Y:S02]  /*0160*/  LEA.HI R3, R4.reuse, 0x1, RZ, 0x19 ;  /* 0x0000000104037811 */ /* 0x040fe400078fc8ff */
[----:B------:R-:W-:Y:S02]  /*0170*/  ISETP.GE.U32.AND P0, PT, R4, 0x180, PT ;  /* 0x000001800400780c */ /* 0x000fe40003f06070 */
[----:B------:R-:W-:Y:S01]  /*0180*/  LOP3.LUT P1, R5, R3, 0x3, RZ, 0xc0, !PT ;  /* 0x0000000303057812 */ /* 0x000fe2000782c0ff */
[----:B------:R-:W-:-:S05]  /*0190*/  IMAD R3, R10, c[0x0][0x1a8], RZ ;  /* 0x00006a000a037a24 */ /* 0x000fca00078e02ff */
[----:B------:R-:W-:-:S07]  /*01a0*/  SHF.R.S32.HI R9, RZ, 0x1f, R3 ;  /* 0x0000001fff097819 */ /* 0x000fce0000011403 */
[----:B------:R-:W-:Y:S05]  /*01b0*/  @!P1 BRA `(.L_x_406) ;  /* 0x000001a000009947 */ /* 0x000fea0003800000 */
[C---:B------:R-:W-:Y:S01]  /*01c0*/  SHF.L.U32 R4, R11.reuse, 0x3, RZ ;  /* 0x000000030b047819 */ /* 0x040fe200000006ff */
[----:B------:R-:W-:Y:S01]  /*01d0*/  IMAD.MOV.U32 R6, RZ, RZ, R5 ;  /* 0x000000ffff067224 */ /* 0x000fe200078e0005 */
[----:B------:R-:W-:Y:S02]  /*01e0*/  LEA R8, R11, 0x8, 0x4 ;  /* 0x000000080b087811 */ /* 0x000fe400078e20ff */
[----:B------:R-:W-:Y:S02]  /*01f0*/  IADD3 R22, P1, P2, R3, R4, R12 ;  /* 0x0000000403167210 */ /* 0x000fe40007a3e00c */
[----:B------:R-:W-:Y:S02]  /*0200*/  SHF.R.S32.HI R4, RZ, 0x1f, R4 ;  /* 0x0000001fff047819 */ /* 0x000fe40000011404 */
[----:B------:R-:W-:Y:S02]  /*0210*/  LEA R15, P3, R22, c[0x0][0x168], 0x1 ;  /* 0x00005a00160f7a11 */ /* 0x000fe400078608ff */
[----:B------:R-:W-:-:S02]  /*0220*/  IADD3.X R7, R9, R4, R20, P1, P2 ;  /* 0x0000000409077210 */ /* 0x000fc40000fe4414 */
[----:B------:R-:W-:Y:S02]  /*0230*/  IADD3 R15, P1, R15, 0x8, RZ ;  /* 0x000000080f0f7810 */ /* 0x000fe40007f3e0ff */
[----:B------:R-:W-:Y:S01]  /*0240*/  LEA.HI.X R22, R22, c[0x0][0x16c], R7, 0x1, P3 ;  /* 0x00005b0016167a11 */ /* 0x000fe200018f0c07 */
[----:B------:R-:W-:-:S04]  /*0250*/  IMAD.MOV.U32 R7, RZ, RZ, R11 ;  /* 0x000000ffff077224 */ /* 0x000fc800078e000b */
[----:B------:R-:W-:-:S04]  /*0260*/  IMAD.X R22, RZ, RZ, R22, P1 ;  /* 0x000000ffff167224 */ /* 0x000fc800008e0616 */
.L_x_407:
[----:B------:R-:W-:Y:S01]  /*0270*/  IMAD.MOV.U32 R4, RZ, RZ, R15 ;  /* 0x000000ffff047224 */ /* 0x000fe200078e000f */
[----:B------:R-:W-:-:S05]  /*0280*/  MOV R5, R22 ;  /* 0x0000001600057202 */ /* 0x000fca0000000f00 */
        /* <DEDUP_REMOVED lines=13> */
.L_x_406:
[----:B------:R-:W-:Y:S05]  /*0360*/  BSYNC B1 ;  /* 0x0000000000017941 */ /* 0x000fea0003800000 */
.L_x_405:
        /* <DEDUP_REMOVED lines=10> */
.L_x_408:
        /* <DEDUP_REMOVED lines=14> */
[----:B------:R-:W4:Y:S04]  /*04f0*/  LDG.E.CONSTANT R24, [R8.64+0x17f4] ;  /* 0x0017f42408187981 */ /* 0x000f28000c1e9900 */
[----:B------:R-:W4:Y:S04]  /*0500*/  LDG.E.CONSTANT R25, [R8.64+0x17f8] ;  /* 0x0017f82408197981 */ /* 0x000f28000c1e9900 */
[----:B------:R-:W4:Y:S04]  /*0510*/  LDG.E.CONSTANT R26, [R8.64+0x17fc] ;  /* 0x0017fc24081a7981 */ /* 0x000f28000c1e9900 */
[----:B------:R-:W4:Y:S01]  /*0520*/  LDG.E.CONSTANT R27, [R8.64+0x1800] ;  /* 0x00180024081b7981 */ /* 0x000f22000c1e9900 */
[----:B------:R-:W-:-:S02]  /*0530*/  IADD3 R3, R3, 0x200, RZ ;  /* 0x0000020003037810 */ /* 0x000fc40007ffe0ff */
[----:B------:R-:W-:Y:S02]  /*0540*/  IADD3 R30, P1, R30, 0x2000, RZ ;  /* 0x000020001e1e7810 */ /* 0x000fe40007f3e0ff */
[----:B------:R-:W-:Y:S02]  /*0550*/  ISETP.GE.AND P0, PT, R3, -0x1e8, PT ;  /* 0xfffffe180300780c */ /* 0x000fe40003f06270 */
[----:B------:R-:W-:Y:S01]  /*0560*/  IADD3.X R31, RZ, R31, RZ, P1, !PT ;  /* 0x0000001fff1f7210 */ /* 0x000fe20000ffe4ff */
[----:B--2---:R-:W-:Y:S04]  /*0570*/  STS.128 [R15+-0x1000], R4 ;  /* 0xfff000040f007388 */ /* 0x004fe80000000c00 */
[----:B---3--:R-:W-:Y:S04]  /*0580*/  STS.128 [R15+-0x800], R16 ;  /* 0xfff800100f007388 */ /* 0x008fe80000000c00 */
[----:B----4-:R-:W-:Y:S04]  /*0590*/  STS.128 [R15], R20 ;  /* 0x000000140f007388 */ /* 0x010fe80000000c00 */
[----:B------:R0:W-:Y:S02]  /*05a0*/  STS.128 [R15+0x800], R24 ;  /* 0x000800180f007388 */ /* 0x0001e40000000c00 */
[----:B0-----:R-:W-:Y:S01]  /*05b0*/  IADD3 R15, R15, 0x2000, RZ ;  /* 0x000020000f0f7810 */ /* 0x001fe20007ffe0ff */
[----:B------:R-:W-:Y:S05]  /*05c0*/  @!P0 BRA `(.L_x_408) ;  /* 0xfffffe4000008947 */ /* 0x000fea000383ffff */
.L_x_404:
[----:B0-----:R-:W-:Y:S05]  /*05d0*/  BSYNC B0 ;  /* 0x0000000000007941 */ /* 0x001fea0003800000 */
.L_x_403:
[----:B------:R-:W-:Y:S01]  /*05e0*/  IABS R5, c[0x0][0x1d4] ;  /* 0x0000750000057a13 */ /* 0x000fe20000000000 */
[----:B------:R-:W-:Y:S01]  /*05f0*/  BAR.SYNC.DEFER_BLOCKING 0x0 ;  /* 0x0000000000007b1d */ /* 0x000fe20000010000 */
[----:B-----5:R-:W-:-:S04]  /*0600*/  IADD3 R3, R0, -0x1, RZ ;  /* 0xffffffff00037810 */ /* 0x020fc80007ffe0ff */
[----:B------:R-:W-:Y:S01]  /*0610*/  IABS R8, R3 ;  /* 0x0000000300087213 */ /* 0x000fe20000000000 */
[----:B------:R-:W0:Y:S01]  /*0620*/  I2F.RP R4, R5 ;  /* 0x0000000500047306 */ /* 0x000e220000209400 */
[----:B------:R-:W-:-:S04]  /*0630*/  LOP3.LUT R3, R3, c[0x0][0x1d4], RZ, 0x3c, !PT ;  /* 0x0000750003037a12 */ /* 0x000fc800078e3cff */
[----:B------:R-:W-:-:S03]  /*0640*/  ISETP.GE.AND P2, PT, R3, RZ, PT ;  /* 0x000000ff0300720c */ /* 0x000fc60003f46270 */
[----:B0-----:R-:W0:Y:S02]  /*0650*/  MUFU.RCP R4, R4 ;  /* 0x0000000400047308 */ /* 0x001e240000001000 */
[----:B0-----:R-:W-:-:S06]  /*0660*/  IADD3 R7, R4, 0xffffffe, RZ ;  /* 0x0ffffffe04077810 */ /* 0x001fcc0007ffe0ff */
[----:B------:R-:W0:Y:S02]  /*0670*/  F2I.FTZ.U32.TRUNC.NTZ R7, R7 ;  /* 0x0000000700077305 */ /* 0x000e24000021f000 */
[----:B0-----:R-:W-:-:S04]  /*0680*/  IMAD.MOV R6, RZ, RZ, -R7 ;  /* 0x000000ffff067224 */ /* 0x001fc800078e0a07 */
[----:B------:R-:W-:Y:S02]  /*0690*/  IMAD R9, R6, R5, RZ ;  /* 0x0000000506097224 */ /* 0x000fe400078e02ff */
[----:B------:R-:W-:-:S04]  /*06a0*/  IMAD.MOV.U32 R6, RZ, RZ, RZ ;  /* 0x000000ffff067224 */ /* 0x000fc800078e00ff */
[----:B------:R-:W-:Y:S01]  /*06b0*/  IMAD.HI.U32 R6, R7, R9, R6 ;  /* 0x0000000907067227 */ /* 0x000fe200078e0006 */
[----:B------:R-:W-:-:S05]  /*06c0*/  IADD3 R7, R0, 0x1f, RZ ;  /* 0x0000001f00077810 */ /* 0x000fca0007ffe0ff */
[----:B------:R-:W-:-:S04]  /*06d0*/  IMAD.HI.U32 R4, R6, R8, RZ ;  /* 0x0000000806047227 */ /* 0x000fc800078e00ff */
[----:B------:R-:W-:-:S04]  /*06e0*/  IMAD.MOV R9, RZ, RZ, -R4 ;  /* 0x000000ffff097224 */ /* 0x000fc800078e0a04 */
[----:B------:R-:W-:Y:S01]  /*06f0*/  IMAD R8, R5, R9, R8 ;  /* 0x0000000905087224 */ /* 0x000fe200078e0208 */
[----:B------:R-:W-:-:S04]  /*0700*/  MOV R9, c[0x0][0x1d8] ;  /* 0x0000760000097a02 */ /* 0x000fc80000000f00 */
[----:B------:R-:W-:-:S13]  /*0710*/  ISETP.GT.U32.AND P1, PT, R5, R8, PT ;  /* 0x000000080500720c */ /* 0x000fda0003f24070 */
[----:B------:R-:W-:Y:S01]  /*0720*/  @!P1 IMAD.IADD R8, R8, 0x1, -R5 ;  /* 0x0000000108089824 */ /* 0x000fe200078e0a05 */
[----:B------:R-:W-:Y:S02]  /*0730*/  @!P1 IADD3 R4, R4, 0x1, RZ ;  /* 0x0000000104049810 */ /* 0x000fe40007ffe0ff */
[----:B------:R-:W-:Y:S02]  /*0740*/  ISETP.NE.AND P1, PT, RZ, c[0x0][0x1d4], PT ;  /* 0x00007500ff007a0c */ /* 0x000fe40003f25270 */
[----:B------:R-:W-:Y:S02]  /*0750*/  ISETP.GE.U32.AND P0, PT, R8, R5, PT ;  /* 0x000000050800720c */ /* 0x000fe40003f06070 */
[----:B------:R-:W-:-:S11]  /*0760*/  SHF.R.S32.HI R8, RZ, 0x1f, R7 ;  /* 0x0000001fff087819 */ /* 0x000fd60000011407 */
[----:B------:R-:W-:Y:S02]  /*0770*/  @P0 IADD3 R4, R4, 0x1, RZ ;  /* 0x0000000104040810 */ /* 0x000fe40007ffe0ff */
[----:B------:R-:W-:-:S03]  /*0780*/  ISETP.GT.AND P0, PT, R9, -0x1, PT ;  /* 0xffffffff0900780c */ /* 0x000fc60003f04270 */
[----:B------:R-:W-:Y:S01]  /*0790*/  IMAD.MOV.U32 R3, RZ, RZ, R4 ;  /* 0x000000ffff037224 */ /* 0x000fe200078e0004 */
[----:B------:R-:W-:-:S03]  /*07a0*/  LEA.HI R4, R8, R7, RZ, 0x5 ;  /* 0x0000000708047211 */ /* 0x000fc600078f28ff */
[----:B------:R-:W-:Y:S01]  /*07b0*/  @!P2 IMAD.MOV R3, RZ, RZ, -R3 ;  /* 0x000000ffff03a224 */ /* 0x000fe200078e0a03 */
[----:B------:R-:W-:Y:S02]  /*07c0*/  SHF.R.S32.HI R4, RZ, 0x5, R4 ;  /* 0x00000005ff047819 */ /* 0x000fe40000011404 */
[----:B------:R-:W-:-:S03]  /*07d0*/  @!P1 LOP3.LUT R3, RZ, c[0x0][0x1d4], RZ, 0x33, !PT ;  /* 0x00007500ff039a12 */ /* 0x000fc600078e33ff */
[----:B------:R-:W-:Y:S05]  /*07e0*/  @P0 BRA `(.L_x_409) ;  /* 0x0000039000000947 */ /* 0x000fea0003800000 */
[----:B------:R-:W-:Y:S01]  /*07f0*/  IABS R16, c[0x0][0x180] ;  /* 0x0000600000107a13 */ /* 0x000fe20000000000 */
[----:B------:R-:W-:Y:S01]  /*0800*/  ULDC UR4, c[0x0][0xc] ;  /* 0x0000030000047ab9 */ /* 0x000fe20000000800 */
[----:B------:R-:W-:Y:S01]  /*0810*/  IABS R17, c[0x0][0xc] ;  /* 0x0000030000117a13 */ /* 0x000fe20000000000 */
[----:B------:R-:W-:Y:S01]  /*0820*/  ULDC UR5, c[0x0][0x180] ;  /* 0x0000600000057ab9 */ /* 0x000fe20000000800 */
[----:B------:R-:W0:Y:S01]  /*0830*/  I2F.RP R7, R16 ;  /* 0x0000001000077306 */ /* 0x000e220000209400 */
[----:B------:R-:W-:Y:S01]  /*0840*/  ULOP3.LUT UR4, UR4, UR5, URZ, 0x3c, !UPT ;  /* 0x0000000504047292 */ /* 0x000fe2000f8e3c3f */
[----:B------:R-:W-:-:S05]  /*0850*/  IABS R18, R2 ;  /* 0x0000000200127213 */ /* 0x000fca0000000000 */
        /* <DEDUP_REMOVED lines=8> */
[----:B------:R-:W-:-:S04]  /*08e0*/  IMAD R15, R15, R16, RZ ;  /* 0x000000100f0f7224 */ /* 0x000fc800078e02ff */
[----:B------:R-:W-:Y:S01]  /*08f0*/  IMAD.HI.U32 R9, R9, R15, R8 ;  /* 0x0000000f09097227 */ /* 0x000fe200078e0008 */
[----:B------:R-:W-:-:S05]  /*0900*/  MOV R15, R17 ;  /* 0x00000011000f7202 */ /* 0x000fca0000000f00 */
[----:B------:R-:W-:-:S04]  /*0910*/  IMAD.HI.U32 R9, R9, R15, RZ ;  /* 0x0000000f09097227 */ /* 0x000fc800078e00ff */
[----:B------:R-:W-:-:S04]  /*0920*/  IMAD.MOV R7, RZ, RZ, -R9 ;  /* 0x000000ffff077224 */ /* 0x000fc800078e0a09 */
[----:B------:R-:W-:-:S05]  /*0930*/  IMAD R7, R16, R7, R15 ;  /* 0x0000000710077224 */ /* 0x000fca00078e020f */
[----:B------:R-:W-:-:S13]  /*0940*/  ISETP.GT.U32.AND P1, PT, R16, R7, PT ;  /* 0x000000071000720c */ /* 0x000fda0003f24070 */
[----:B------:R-:W-:Y:S01]  /*0950*/  @!P1 IMAD.IADD R7, R7, 0x1, -R16 ;  /* 0x0000000107079824 */ /* 0x000fe200078e0a10 */
[----:B------:R-:W-:Y:S02]  /*0960*/  @!P1 IADD3 R9, R9, 0x1, RZ ;  /* 0x0000000109099810 */ /* 0x000fe40007ffe0ff */
[----:B------:R-:W-:Y:S02]  /*0970*/  ISETP.NE.AND P1, PT, RZ, c[0x0][0x180], PT ;  /* 0x00006000ff007a0c */ /* 0x000fe40003f25270 */
[----:B------:R-:W-:-:S13]  /*0980*/  ISETP.GE.U32.AND P0, PT, R7, R16, PT ;  /* 0x000000100700720c */ /* 0x000fda0003f06070 */
[----:B------:R-:W-:-:S05]  /*0990*/  @P0 IADD3 R9, R9, 0x1, RZ ;  /* 0x0000000109090810 */ /* 0x000fca0007ffe0ff */
[----:B------:R-:W-:-:S04]  /*09a0*/  IMAD.MOV.U32 R17, RZ, RZ, R9 ;  /* 0x000000ffff117224 */ /* 0x000fc800078e0009 */
[----:B------:R-:W-:Y:S01]  /*09b0*/  @!P2 IMAD.MOV R17, RZ, RZ, -R17 ;  /* 0x000000ffff11a224 */ /* 0x000fe200078e0a11 */
[----:B------:R-:W-:-:S04]  /*09c0*/  @!P1 LOP3.LUT R17, RZ, c[0x0][0x180], RZ, 0x33, !PT ;  /* 0x00006000ff119a12 */ /* 0x000fc800078e33ff */
[-C--:B------:R-:W-:Y:S02]  /*09d0*/  IABS R16, R17.reuse ;  /* 0x0000001100107213 */ /* 0x080fe40000000000 */
[-C--:B------:R-:W-:Y:S02]  /*09e0*/  IABS R19, R17.reuse ;  /* 0x0000001100137213 */ /* 0x080fe40000000000 */
[----:B------:R-:W0:Y:S01]  /*09f0*/  I2F.RP R7, R16 ;  /* 0x0000001000077306 */ /* 0x000e220000209400 */
[----:B------:R-:W-:-:S04]  /*0a00*/  LOP3.LUT R2, R2, R17, RZ, 0x3c, !PT ;  /* 0x0000001102027212 */ /* 0x000fc800078e3cff */
[----:B------:R-:W-:Y:S02]  /*0a10*/  ISETP.GE.AND P2, PT, R2, RZ, PT ;  /* 0x000000ff0200720c */ /* 0x000fe40003f46270 */
[----:B------:R-:W-:Y:S01]  /*0a20*/  MOV R2, c[0x0][0x1c8] ;  /* 0x0000720000027a02 */ /* 0x000fe20000000f00 */
[----:B0-----:R-:W0:Y:S02]  /*0a30*/  MUFU.RCP R7, R7 ;  /* 0x0000000700077308 */ /* 0x001e240000001000 */
[----:B0-----:R-:W-:Y:S01]  /*0a40*/  IADD3 R8, R7, 0xffffffe, RZ ;  /* 0x0ffffffe07087810 */ /* 0x001fe20007ffe0ff */
[----:B------:R-:W-:-:S05]  /*0a50*/  IMAD.MOV R7, RZ, RZ, -R19 ;  /* 0x000000ffff077224 */ /* 0x000fca00078e0a13 */
[----:B------:R0:W1:Y:S02]  /*0a60*/  F2I.FTZ.U32.TRUNC.NTZ R9, R8 ;  /* 0x0000000800097305 */ /* 0x000064000021f000 */
[----:B0-----:R-:W-:Y:S01]  /*0a70*/  IMAD.MOV.U32 R8, RZ, RZ, RZ ;  /* 0x000000ffff087224 */ /* 0x001fe200078e00ff */
[----:B-1----:R-:W-:-:S05]  /*0a80*/  IADD3 R15, RZ, -R9, RZ ;  /* 0x80000009ff0f7210 */ /* 0x002fca0007ffe0ff */
[----:B------:R-:W-:-:S04]  /*0a90*/  IMAD R15, R15, R16, RZ ;  /* 0x000000100f0f7224 */ /* 0x000fc800078e02ff */
[----:B------:R-:W-:-:S06]  /*0aa0*/  IMAD.HI.U32 R9, R9, R15, R8 ;  /* 0x0000000f09097227 */ /* 0x000fcc00078e0008 */
[----:B------:R-:W-:-:S04]  /*0ab0*/  IMAD.HI.U32 R9, R9, R18, RZ ;  /* 0x0000001209097227 */ /* 0x000fc800078e00ff */
[----:B------:R-:W-:-:S05]  /*0ac0*/  IMAD R7, R9, R7, R18 ;  /* 0x0000000709077224 */ /* 0x000fca00078e0212 */
[----:B------:R-:W-:-:S13]  /*0ad0*/  ISETP.GT.U32.AND P1, PT, R16, R7, PT ;  /* 0x000000071000720c */ /* 0x000fda0003f24070 */
[----:B------:R-:W-:Y:S01]  /*0ae0*/  @!P1 IMAD.IADD R7, R7, 0x1, -R16 ;  /* 0x0000000107079824 */ /* 0x000fe200078e0a10 */
[----:B------:R-:W-:Y:S02]  /*0af0*/  @!P1 IADD3 R9, R9, 0x1, RZ ;  /* 0x0000000109099810 */ /* 0x000fe40007ffe0ff */
[----:B------:R-:W-:Y:S02]  /*0b00*/  ISETP.NE.AND P1, PT, R17, RZ, PT ;  /* 0x000000ff1100720c */ /* 0x000fe40003f25270 */
[----:B------:R-:W-:-:S13]  /*0b10*/  ISETP.GE.U32.AND P0, PT, R7, R16, PT ;  /* 0x000000100700720c */ /* 0x000fda0003f06070 */
[----:B------:R-:W-:-:S05]  /*0b20*/  @P0 IADD3 R9, R9, 0x1, RZ ;  /* 0x0000000109090810 */ /* 0x000fca0007ffe0ff */
[----:B------:R-:W-:Y:S01]  /*0b30*/  @!P2 IMAD.MOV R9, RZ, RZ, -R9 ;  /* 0x000000ffff09a224 */ /* 0x000fe200078e0a09 */
[----:B------:R-:W-:-:S05]  /*0b40*/  @!P1 LOP3.LUT R9, RZ, R17, RZ, 0x33, !PT ;  /* 0x00000011ff099212 */ /* 0x000fca00078e33ff */
[----:B------:R-:W-:-:S04]  /*0b50*/  IMAD R2, R2, c[0x0][0x180], R9 ;  /* 0x0000600002027a24 */ /* 0x000fc800078e0209 */
[----:B------:R-:W-:Y:S01]  /*0b60*/  IMAD R2, R2, UR4, RZ ;  /* 0x0000000402027c24 */ /* 0x000fe2000f8e02ff */
[----:B------:R-:W-:Y:S05]  /*0b70*/  BRA `(.L_x_410) ;  /* 0x0000003000007947 */ /* 0x000fea0003800000 */
.L_x_409:
[----:B------:R-:W-:-:S04]  /*0b80*/  IMAD.MOV.U32 R7, RZ, RZ, c[0x0][0xc] ;  /* 0x00000300ff077624 */ /* 0x000fc800078e00ff */
[----:B------:R-:W-:-:S04]  /*0b90*/  IMAD R2, R7, c[0x0][0x1c8], R2 ;  /* 0x0000720007027a24 */ /* 0x000fc800078e0202 */
[----:B------:R-:W-:-:S03]  /*0ba0*/  IMAD R2, R2, c[0x0][0x1d8], RZ ;  /* 0x0000760002027a24 */ /* 0x000fc600078e02ff */
.L_x_410:
[----:B------:R-:W-:Y:S01]  /*0bb0*/  ISETP.GE.AND P1, PT, R13, R4, PT ;  /* 0x000000040d00720c */ /* 0x000fe20003f26270 */
[----:B------:R-:W-:Y:S01]  /*0bc0*/  BSSY B7, `(.L_x_411) ;  /* 0x0000035000077945 */ /* 0x000fe20003800000 */
[----:B------:R-:W-:-:S11]  /*0bd0*/  IADD3 R2, R2, 0x1, RZ ;  /* 0x0000000102027810 */ /* 0x000fd60007ffe0ff */
[----:B------:R-:W-:Y:S05]  /*0be0*/  @P1 BRA `(.L_x_412) ;  /* 0x0000032000001947 */ /* 0x000fea0003800000 */
[----:B------:R-:W-:Y:S02]  /*0bf0*/  IABS R17, c[0x0][0x1d0] ;  /* 0x0000740000117a13 */ /* 0x000fe40000000000 */
[----:B------:R-:W-:Y:S02]  /*0c00*/  ISETP.NE.AND P2, PT, RZ, c[0x0][0x1d4], PT ;  /* 0x00007500ff007a0c */ /* 0x000fe40003f45270 */
[----:B------:R-:W0:Y:S01]  /*0c10*/  I2F.RP R7, R17 ;  /* 0x0000001100077306 */ /* 0x000e220000209400 */
[----:B------:R-:W-:Y:S02]  /*0c20*/  ISETP.NE.AND P3, PT, RZ, c[0x0][0x1d0], PT ;  /* 0x00007400ff007a0c */ /* 0x000fe40003f65270 */
[----:B------:R-:W-:Y:S02]  /*0c30*/  IABS R21, c[0x0][0x1d4] ;  /* 0x0000750000157a13 */ /* 0x000fe40000000000 */
[----:B------:R-:W-:-:S03]  /*0c40*/  IADD3 R18, R3, -c[0x0][0x1cc], RZ ;  /* 0x8000730003127a10 */ /* 0x000fc60007ffe0ff */
[----:B0-----:R-:W0:Y:S02]  /*0c50*/  MUFU.RCP R7, R7 ;  /* 0x0000000700077308 */ /* 0x001e240000001000 */
[----:B0-----:R-:W-:Y:S01]  /*0c60*/  IADD3 R8, R7, 0xffffffe, RZ ;  /* 0x0ffffffe07087810 */ /* 0x001fe20007ffe0ff */
[----:B------:R-:W-:-:S05]  /*0c70*/  IMAD.MOV.U32 R7, RZ, RZ, R13 ;  /* 0x000000ffff077224 */ /* 0x000fca00078e000d */
[----:B------:R0:W1:Y:S02]  /*0c80*/  F2I.FTZ.U32.TRUNC.NTZ R9, R8 ;  /* 0x0000000800097305 */ /* 0x000064000021f000 */
[----:B0-----:R-:W-:Y:S02]  /*0c90*/  IMAD.MOV.U32 R8, RZ, RZ, RZ ;  /* 0x000000ffff087224 */ /* 0x001fe400078e00ff */
[----:B-1----:R-:W-:-:S04]  /*0ca0*/  IMAD.MOV R16, RZ, RZ, -R9 ;  /* 0x000000ffff107224 */ /* 0x002fc800078e0a09 */
[----:B------:R-:W-:-:S04]  /*0cb0*/  IMAD R15, R16, R17, RZ ;  /* 0x00000011100f7224 */ /* 0x000fc800078e02ff */
[----:B------:R-:W-:-:S04]  /*0cc0*/  IMAD.HI.U32 R9, R9, R15, R8 ;  /* 0x0000000f09097227 */ /* 0x000fc800078e0008 */
.L_x_414:
[----:B------:R-:W-:-:S04]  /*0cd0*/  SHF.L.U32 R19, R7, 0x5, RZ ;  /* 0x0000000507137819 */ /* 0x000fc800000006ff */
[----:B------:R-:W-:-:S05]  /*0ce0*/  IABS R15, R19 ;  /* 0x00000013000f7213 */ /* 0x000fca0000000000 */
[----:B------:R-:W-:-:S04]  /*0cf0*/  IMAD.HI.U32 R8, R6, R15, RZ ;  /* 0x0000000f06087227 */ /* 0x000fc800078e00ff */
[----:B------:R-:W-:-:S04]  /*0d00*/  IMAD.MOV R16, RZ, RZ, -R8 ;  /* 0x000000ffff107224 */ /* 0x000fc800078e0a08 */
        /* <DEDUP_REMOVED lines=10> */
[----:B------:R-:W-:-:S04]  /*0db0*/  @!P2 LOP3.LUT R15, RZ, c[0x0][0x1d4], RZ, 0x33, !PT ;  /* 0x00007500ff0faa12 */ /* 0x000fc800078e33ff */
[----:B------:R-:W-:-:S04]  /*0dc0*/  IADD3 R20, R2, R15, RZ ;  /* 0x0000000f02147210 */ /* 0x000fc80007ffe0ff */
[----:B------:R-:W-:Y:S02]  /*0dd0*/  IABS R16, R20 ;  /* 0x0000001400107213 */ /* 0x000fe40000000000 */
[----:B------:R-:W-:-:S03]  /*0de0*/  ISETP.GE.AND P4, PT, R20, RZ, PT ;  /* 0x000000ff1400720c */ /* 0x000fc60003f86270 */
[----:B------:R-:W-:-:S04]  /*0df0*/  IMAD.HI.U32 R8, R9, R16, RZ ;  /* 0x0000001009087227 */ /* 0x000fc800078e00ff */
[----:B------:R-:W-:-:S04]  /*0e00*/  IMAD.MOV R8, RZ, RZ, -R8 ;  /* 0x000000ffff087224 */ /* 0x000fc800078e0a08 */
        /* <DEDUP_REMOVED lines=10> */
[----:B------:R-:W-:Y:S01]  /*0eb0*/  IADD3 R8, R14, R19, RZ ;  /* 0x000000130e087210 */ /* 0x000fe20007ffe0ff */
[----:B------:R-:W-:Y:S01]  /*0ec0*/  IMAD.MOV.U32 R15, RZ, RZ, -0x800001 ;  /* 0xff7fffffff0f7424 */ /* 0x000fe200078e00ff */
[----:B------:R-:W-:-:S04]  /*0ed0*/  IADD3 R7, R7, 0x4, RZ ;  /* 0x0000000407077810 */ /* 0x000fc80007ffe0ff */
[----:B------:R0:W-:Y:S01]  /*0ee0*/  STS [R8.X4+0x1a0], R15 ;  /* 0x0001a00f08007388 */ /* 0x0001e20000004800 */
[----:B------:R-:W-:-:S13]  /*0ef0*/  ISETP.GE.AND P0, PT, R7, R4, PT ;  /* 0x000000040700720c */ /* 0x000fda0003f06270 */
[----:B0-----:R-:W-:Y:S05]  /*0f00*/  @!P0 BRA `(.L_x_414) ;  /* 0xfffffdc000008947 */ /* 0x001fea000383ffff */
.L_x_412:
[----:B------:R-:W-:Y:S05]  /*0f10*/  BSYNC B7 ;  /* 0x0000000000077941 */ /* 0x000fea0003800000 */
.L_x_411:
[----:B------:R-:W-:Y:S05]  /*0f20*/  BRA.DIV ~URZ, `(.L_x_415) ;  /* 0x000037627f007947 */ /* 0x000fea000b800000 */
[----:B------:R-:W-:-:S05]  /*0f30*/  IMAD.MOV.U32 R5, RZ, RZ, -0x800001 ;  /* 0xff7fffffff057424 */ /* 0x000fca00078e00ff */
.L_x_451:
        /* <DEDUP_REMOVED lines=10> */
.L_x_452:
[----:B------:R-:W-:Y:S01]  /*0fe0*/  ISETP.NE.AND P0, PT, R14, RZ, PT ;  /* 0x000000ff0e00720c */ /* 0x000fe20003f05270 */
[----:B------:R-:W-:-:S12]  /*0ff0*/  WARPSYNC 0xffffffff ;  /* 0xffffffff00007948 */ /* 0x000fd80003800000 */
[----:B-1----:R-:W-:-:S05]  /*1000*/  @!P0 FMNMX.FTZ R16, R16, R7, !PT ;  /* 0x0000000710108209 */ /* 0x002fca0007810000 */
[----:B------:R1:W-:Y:S02]  /*1010*/  @!P0 STS [R13.X4+0x180], R16 ;  /* 0x000180100d008388 */ /* 0x0003e40000004800 */
[----:B------:R-:W-:Y:S01]  /*1020*/  BAR.SYNC.DEFER_BLOCKING 0x0 ;  /* 0x0000000000007b1d */ /* 0x000fe20000010000 */
[----:B------:R-:W-:Y:S02]  /*1030*/  ISETP.GT.AND P0, PT, R14, 0x3, PT ;  /* 0x000000030e00780c */ /* 0x000fe40003f04270 */
[----:B------:R-:W-:-:S03]  /*1040*/  IADD3 R9, R0, 0x1f, RZ ;  /* 0x0000001f00097810 */ /* 0x000fc60007ffe0ff */
[----:B------:R-:W-:Y:S01]  /*1050*/  BSSY B0, `(.L_x_417) ;  /* 0x00000e7000007945 */ /* 0x000fe20003800000 */
[----:B-1----:R-:W-:-:S04]  /*1060*/  SHF.R.S32.HI R16, RZ, 0x1f, R9 ;  /* 0x0000001fff107819 */ /* 0x002fc80000011409 */
[----:B------:R-:W-:-:S04]  /*1070*/  LEA.HI R9, R16, R9, RZ, 0x5 ;  /* 0x0000000910097211 */ /* 0x000fc800078f28ff */
[----:B------:R-:W-:-:S04]  /*1080*/  LOP3.LUT R9, R9, 0xffffffe0, RZ, 0xc0, !PT ;  /* 0xffffffe009097812 */ /* 0x000fc800078ec0ff */
[----:B------:R-:W-:-:S04]  /*1090*/  IMNMX R0, R0, R9, PT ;  /* 0x0000000900007217 */ /* 0x000fc80003800200 */
[----:B------:R-:W-:Y:S01]  /*10a0*/  ISETP.GE.AND P2, PT, R11, R0, PT ;  /* 0x000000000b00720c */ /* 0x000fe20003f46270 */
[----:B------:R-:W1:Y:S04]  /*10b0*/  @!P0 LDS R6, [R14.X4+0x180] ;  /* 0x000180000e068984 */ /* 0x000e680000004800 */
[----:B-1----:R-:W1:Y:S02]  /*10c0*/  SHFL.BFLY PT, R5, R6, 0x2, 0x1f ;  /* 0x0c401f0006057f89 */ /* 0x002e6400000e0000 */
[----:B01----:R-:W-:Y:S01]  /*10d0*/  FMNMX.FTZ R7, R5, R6, !PT ;  /* 0x0000000605077209 */ /* 0x003fe20007810000 */
[----:B------:R-:W-:-:S04]  /*10e0*/  IMAD.MOV.U32 R6, RZ, RZ, RZ ;  /* 0x000000ffff067224 */ /* 0x000fc800078e00ff */
[----:B------:R-:W0:Y:S02]  /*10f0*/  SHFL.BFLY PT, R8, R7, 0x1, 0x1f ;  /* 0x0c201f0007087f89 */ /* 0x000e2400000e0000 */
[----:B0-----:R-:W-:-:S06]  /*1100*/  FMNMX.FTZ R5, R7, R8, !PT ;  /* 0x0000000807057209 */ /* 0x001fcc0007810000 */
[----:B------:R-:W0:Y:S01]  /*1110*/  SHFL.IDX PT, R5, R5, RZ, 0x1f ;  /* 0x00001fff05057589 */ /* 0x000e2200000e0000 */
[----:B------:R-:W-:Y:S05]  /*1120*/  @P2 BRA `(.L_x_418) ;  /* 0x00000d9000002947 */ /* 0x000fea0003800000 */
[----:B------:R-:W-:Y:S01]  /*1130*/  LOP3.LUT R7, RZ, R11, RZ, 0x33, !PT ;  /* 0x0000000bff077212 */ /* 0x000fe200078e33ff */
[----:B------:R-:W-:Y:S01]  /*1140*/  BSSY B1, `(.L_x_419) ;  /* 0x0000016000017945 */ /* 0x000fe20003800000 */
[----:B------:R-:W-:Y:S02]  /*1150*/  IMAD.MOV.U32 R9, RZ, RZ, R11 ;  /* 0x000000ffff097224 */ /* 0x000fe400078e000b */
[----:B------:R-:W-:-:S04]  /*1160*/  IADD3 R7, R7, R0, RZ ;  /* 0x0000000007077210 */ /* 0x000fc80007ffe0ff */
        /* <DEDUP_REMOVED lines=8> */
.L_x_421:
        /* <DEDUP_REMOVED lines=11> */
.L_x_420:
[----:B------:R-:W-:Y:S05]  /*12a0*/  BSYNC B1 ;  /* 0x0000000000017941 */ /* 0x000fea0003800000 */
.L_x_419:
[----:B------:R-:W-:Y:S05]  /*12b0*/  @!P3 BRA `(.L_x_418) ;  /* 0x00000c000000b947 */ /* 0x000fea0003800000 */
[----:B------:R-:W-:Y:S01]  /*12c0*/  IADD3 R7, -R9, R0, RZ ;  /* 0x0000000009077210 */ /* 0x000fe20007ffe1ff */
        /* <DEDUP_REMOVED lines=8> */
.L_x_424:
        /* <DEDUP_REMOVED lines=13> */
[----:B------:R-:W0:Y:S01]  /*1420*/  LDS R36, [R7+0x1000] ;  /* 0x0010000007247984 */ /* 0x000e220000000800 */
[----:B--2---:R-:W-:-:S03]  /*1430*/  FADD.FTZ R18, -R5, R18 ;  /* 0x0000001205127221 */ /* 0x004fc60000010100 */
[----:B------:R-:W1:Y:S01]  /*1440*/  LDS R38, [R7+0x1200] ;  /* 0x0012000007267984 */ /* 0x000e620000000800 */
[----:B------:R-:W-:Y:S02]  /*1450*/  FMUL.FTZ R15, R16, 1.4426950216293334961 ;  /* 0x3fb8aa3b100f7820 */ /* 0x000fe40000410000 */
[C---:B---3--:R-:W-:Y:S01]  /*1460*/  FADD.FTZ R20, -R5.reuse, R20 ;  /* 0x0000001405147221 */ /* 0x048fe20000010100 */
[----:B------:R-:W2:Y:S01]  /*1470*/  LDS R40, [R7+0x1600] ;  /* 0x0016000007287984 */ /* 0x000ea20000000800 */
[----:B------:R-:W-:Y:S02]  /*1480*/  FMUL.FTZ R16, R18, 1.4426950216293334961 ;  /* 0x3fb8aa3b12107820 */ /* 0x000fe40000410000 */
[C---:B----4-:R-:W-:Y:S01]  /*1490*/  FADD.FTZ R22, -R5.reuse, R22 ;  /* 0x0000001605167221 */ /* 0x050fe20000010100 */
[----:B------:R-:W3:Y:S01]  /*14a0*/  MUFU.EX2 R15, R15 ;  /* 0x0000000f000f7308 */ /* 0x000ee20000000800 */
[----:B------:R-:W-:Y:S01]  /*14b0*/  FMUL.FTZ R18, R20, 1.4426950216293334961 ;  /* 0x3fb8aa3b14127820 */ /* 0x000fe20000410000 */
[----:B------:R-:W4:Y:S01]  /*14c0*/  LDS R42, [R7+0x1800] ;  /* 0x00180000072a7984 */ /* 0x000f220000000800 */
[----:B-----5:R-:W-:-:S02]  /*14d0*/  FADD.FTZ R24, -R5, R24 ;  /* 0x0000001805187221 */ /* 0x020fc40000010100 */
[----:B------:R-:W-:Y:S01]  /*14e0*/  FMUL.FTZ R20, R22, 1.4426950216293334961 ;  /* 0x3fb8aa3b16147820 */ /* 0x000fe20000410000 */
[----:B------:R-:W-:Y:S01]  /*14f0*/  LDS R44, [R7+0x1a00] ;  /* 0x001a0000072c7984 */ /* 0x000fe20000000800 */
[----:B------:R-:W-:Y:S01]  /*1500*/  FMUL.FTZ R22, R24, 1.4426950216293334961 ;  /* 0x3fb8aa3b18167820 */ /* 0x000fe20000410000 */
[----:B------:R-:W5:Y:S01]  /*1510*/  MUFU.EX2 R16, R16 ;  /* 0x0000001000107308 */ /* 0x000f620000000800 */
[C---:B------:R-:W-:Y:S01]  /*1520*/  FADD.FTZ R26, -R5.reuse, R26 ;  /* 0x0000001a051a7221 */ /* 0x040fe20000010100 */
[----:B------:R-:W4:Y:S01]  /*1530*/  LDS R24, [R7+0x1400] ;  /* 0x0014000007187984 */ /* 0x000f220000000800 */
[----:B------:R-:W-:Y:S02]  /*1540*/  FADD.FTZ R28, -R5, R28 ;  /* 0x0000001c051c7221 */ /* 0x000fe40000010100 */
[----:B------:R-:W-:Y:S02]  /*1550*/  FMUL.FTZ R26, R26, 1.4426950216293334961 ;  /* 0x3fb8aa3b1a1a7820 */ /* 0x000fe40000410000 */
[----:B------:R-:W-:Y:S01]  /*1560*/  FMUL.FTZ R28, R28, 1.4426950216293334961 ;  /* 0x3fb8aa3b1c1c7820 */ /* 0x000fe20000410000 */
[----:B------:R-:W1:Y:S01]  /*1570*/  MUFU.EX2 R18, R18 ;  /* 0x0000001200127308 */ /* 0x000e620000000800 */
[----:B---3--:R-:W-:Y:S01]  /*1580*/  FADD.FTZ R17, R15, R6 ;  /* 0x000000060f117221 */ /* 0x008fe20000010000 */
[----:B------:R-:W-:Y:S01]  /*1590*/  STS [R7+-0x400], R15 ;  /* 0xfffc000f07007388 */ /* 0x000fe20000000800 */
[----:B------:R-:W-:-:S02]  /*15a0*/  FADD.FTZ R30, -R5, R30 ;  /* 0x0000001e051e7221 */ /* 0x000fc40000010100 */
[----:B------:R-:W-:Y:S02]  /*15b0*/  FADD.FTZ R32, -R5, R32 ;  /* 0x0000002005207221 */ /* 0x000fe40000010100 */
[----:B------:R-:W-:Y:S01]  /*15c0*/  FMUL.FTZ R30, R30, 1.4426950216293334961 ;  /* 0x3fb8aa3b1e1e7820 */ /* 0x000fe20000410000 */
[----:B------:R-:W3:Y:S01]  /*15d0*/  MUFU.EX2 R20, R20 ;  /* 0x0000001400147308 */ /* 0x000ee20000000800 */
[----:B-----5:R-:W-:Y:S01]  /*15e0*/  FADD.FTZ R17, R17, R16 ;  /* 0x0000001011117221 */ /* 0x020fe20000010000 */
[----:B------:R-:W-:Y:S01]  /*15f0*/  STS [R7+-0x200], R16 ;  /* 0xfffe001007007388 */ /* 0x000fe20000000800 */
[----:B------:R-:W-:Y:S02]  /*1600*/  FMUL.FTZ R32, R32, 1.4426950216293334961 ;  /* 0x3fb8aa3b20207820 */ /* 0x000fe40000410000 */
[C---:B------:R-:W-:Y:S02]  /*1610*/  FADD.FTZ R34, -R5.reuse, R34 ;  /* 0x0000002205227221 */ /* 0x040fe40000010100 */
[----:B0-----:R-:W-:Y:S01]  /*1620*/  FADD.FTZ R36, -R5, R36 ;  /* 0x0000002405247221 */ /* 0x001fe20000010100 */
[----:B------:R-:W0:Y:S01]  /*1630*/  MUFU.EX2 R22, R22 ;  /* 0x0000001600167308 */ /* 0x000e220000000800 */
[----:B-1----:R-:W-:Y:S01]  /*1640*/  FADD.FTZ R17, R17, R18 ;  /* 0x0000001211117221 */ /* 0x002fe20000010000 */
[----:B------:R-:W-:Y:S01]  /*1650*/  STS [R7], R18 ;  /* 0x0000001207007388 */ /* 0x000fe20000000800 */
[----:B------:R-:W-:-:S02]  /*1660*/  FMUL.FTZ R34, R34, 1.4426950216293334961 ;  /* 0x3fb8aa3b22227820 */ /* 0x000fc40000410000 */
[----:B------:R-:W-:Y:S02]  /*1670*/  FMUL.FTZ R36, R36, 1.4426950216293334961 ;  /* 0x3fb8aa3b24247820 */ /* 0x000fe40000410000 */
[----:B------:R-:W-:Y:S01]  /*1680*/  FADD.FTZ R38, -R5, R38 ;  /* 0x0000002605267221 */ /* 0x000fe20000010100 */
[----:B------:R-:W1:Y:S01]  /*1690*/  MUFU.EX2 R26, R26 ;  /* 0x0000001a001a7308 */ /* 0x000e620000000800 */
[----:B---3--:R-:W-:Y:S01]  /*16a0*/  FADD.FTZ R17, R17, R20 ;  /* 0x0000001411117221 */ /* 0x008fe20000010000 */
[----:B------:R-:W-:Y:S01]  /*16b0*/  STS [R7+0x200], R20 ;  /* 0x0002001407007388 */ /* 0x000fe20000000800 */
[----:B------:R-:W-:Y:S02]  /*16c0*/  FMUL.FTZ R38, R38, 1.4426950216293334961 ;  /* 0x3fb8aa3b26267820 */ /* 0x000fe40000410000 */
[C---:B--2---:R-:W-:Y:S02]  /*16d0*/  FADD.FTZ R40, -R5.reuse, R40 ;  /* 0x0000002805287221 */ /* 0x044fe40000010100 */
[----:B----4-:R-:W-:Y:S01]  /*16e0*/  FADD.FTZ R42, -R5, R42 ;  /* 0x0000002a052a7221 */ /* 0x010fe20000010100 */
[----:B------:R-:W2:Y:S01]  /*16f0*/  MUFU.EX2 R28, R28 ;  /* 0x0000001c001c7308 */ /* 0x000ea20000000800 */
[----:B0-----:R-:W-:Y:S01]  /*1700*/  FADD.FTZ R17, R17, R22 ;  /* 0x0000001611117221 */ /* 0x001fe20000010000 */
[----:B------:R-:W-:Y:S01]  /*1710*/  STS [R7+0x400], R22 ;  /* 0x0004001607007388 */ /* 0x000fe20000000800 */
[----:B------:R-:W-:-:S02]  /*1720*/  FADD.FTZ R24, -R5, R24 ;  /* 0x0000001805187221 */ /* 0x000fc40000010100 */
[----:B------:R-:W-:Y:S02]  /*1730*/  FMUL.FTZ R40, R40, 1.4426950216293334961 ;  /* 0x3fb8aa3b28287820 */ /* 0x000fe40000410000 */
[----:B------:R-:W-:Y:S01]  /*1740*/  FMUL.FTZ R24, R24, 1.4426950216293334961 ;  /* 0x3fb8aa3b18187820 */ /* 0x000fe20000410000 */
[----:B------:R-:W0:Y:S01]  /*1750*/  MUFU.EX2 R30, R30 ;  /* 0x0000001e001e7308 */ /* 0x000e220000000800 */
[----:B-1----:R-:W-:Y:S01]  /*1760*/  FADD.FTZ R17, R17, R26 ;  /* 0x0000001a11117221 */ /* 0x002fe20000010000 */
[----:B------:R-:W-:Y:S01]  /*1770*/  STS [R7+0x600], R26 ;  /* 0x0006001a07007388 */ /* 0x000fe20000000800 */
[----:B------:R-:W-:Y:S02]  /*1780*/  FADD.FTZ R44, -R5, R44 ;  /* 0x0000002c052c7221 */ /* 0x000fe40000010100 */
[----:B------:R-:W-:Y:S02]  /*1790*/  FMUL.FTZ R42, R42, 1.4426950216293334961 ;  /* 0x3fb8aa3b2a2a7820 */ /* 0x000fe40000410000 */
[----:B------:R-:W-:Y:S01]  /*17a0*/  FMUL.FTZ R44, R44, 1.4426950216293334961 ;  /* 0x3fb8aa3b2c2c7820 */ /* 0x000fe20000410000 */
        /* <DEDUP_REMOVED lines=23> */
[----:B------:R-:W-:Y:S03]  /*1920*/  STS [R7+0x1600], R40 ;  /* 0x0016002807007388 */ /* 0x000fe60000000800 */
[----:B-1----:R-:W-:Y:S01]  /*1930*/  FADD.FTZ R17, R17, R42 ;  /* 0x0000002a11117221 */ /* 0x002fe20000010000 */
[----:B------:R-:W-:Y:S04]  /*1940*/  STS [R7+0x1800], R42 ;  /* 0x0018002a07007388 */ /* 0x000fe80000000800 */
[----:B--2---:R0:W-:Y:S01]  /*1950*/  STS [R7+0x1a00], R44 ;  /* 0x001a002c07007388 */ /* 0x0041e20000000800 */
[----:B------:R-:W-:Y:S01]  /*1960*/  FADD.FTZ R6, R17, R44 ;  /* 0x0000002c11067221 */ /* 0x000fe20000010000 */
[----:B0-----:R-:W-:Y:S01]  /*1970*/  IADD3 R7, R7, 0x2000, RZ ;  /* 0x0000200007077810 */ /* 0x001fe20007ffe0ff */
[----:B------:R-:W-:Y:S05]  /*1980*/  @!P3 BRA `(.L_x_424) ;  /* 0xfffff9c00000b947 */ /* 0x000fea000383ffff */
.L_x_423:
[----:B------:R-:W-:Y:S05]  /*1990*/  BSYNC B1 ;  /* 0x0000000000017941 */ /* 0x000fea0003800000 */
.L_x_422:
        /* <DEDUP_REMOVED lines=55> */
.L_x_426:
[----:B------:R-:W-:Y:S05]  /*1d10*/  BSYNC B1 ;  /* 0x0000000000017941 */ /* 0x000fea0003800000 */
.L_x_425:
        /* <DEDUP_REMOVED lines=26> */
.L_x_418:
[----:B------:R-:W-:Y:S05]  /*1ec0*/  BSYNC B0 ;  /* 0x0000000000007941 */ /* 0x000fea0003800000 */
.L_x_417:
        /* <DEDUP_REMOVED lines=36> */
.L_x_431:
        /* <DEDUP_REMOVED lines=8> */
.L_x_430:
[----:B0-----:R-:W-:Y:S05]  /*2190*/  BSYNC B1 ;  /* 0x0000000000017941 */ /* 0x001fea0003800000 */
.L_x_429:
[----:B------:R-:W-:Y:S05]  /*21a0*/  @!P2 BRA `(.L_x_428) ;  /* 0x000006c00000a947 */ /* 0x000fea0003800000 */
[C---:B------:R-:W-:Y:S01]  /*21b0*/  IADD3 R6, -R7.reuse, R0, RZ ;  /* 0x0000000007067210 */ /* 0x040fe20007ffe1ff */
        /* <DEDUP_REMOVED lines=8> */
.L_x_434:
        /* <DEDUP_REMOVED lines=52> */
.L_x_433:
[----:B------:R-:W-:Y:S05]  /*2580*/  BSYNC B1 ;  /* 0x0000000000017941 */ /* 0x000fea0003800000 */
.L_x_432:
        /* <DEDUP_REMOVED lines=31> */
.L_x_436:
[----:B------:R-:W-:Y:S05]  /*2780*/  BSYNC B1 ;  /* 0x0000000000017941 */ /* 0x000fea0003800000 */
.L_x_435:
        /* <DEDUP_REMOVED lines=14> */
.L_x_428:
[----:B------:R-:W-:Y:S05]  /*2870*/  BSYNC B0 ;  /* 0x0000000000007941 */ /* 0x000fea0003800000 */
.L_x_427:
[----:B------:R-:W-:Y:S06]  /*2880*/  BAR.SYNC.DEFER_BLOCKING 0x0 ;  /* 0x0000000000007b1d */ /* 0x000fec0000010000 */
[----:B------:R-:W-:Y:S01]  /*2890*/  BSSY B6, `(.L_x_437) ;  /* 0x000003b000067945 */ /* 0x000fe20003800000 */
[----:B------:R-:W-:Y:S05]  /*28a0*/  @P1 BRA `(.L_x_438) ;  /* 0x0000039000001947 */ /* 0x000fea0003800000 */
[----:B------:R-:W-:Y:S02]  /*28b0*/  IABS R19, c[0x0][0x1d0] ;  /* 0x0000740000137a13 */ /* 0x000fe40000000000 */
[----:B0-----:R-:W-:-:S02]  /*28c0*/  IABS R15, c[0x0][0x1d4] ;  /* 0x00007500000f7a13 */ /* 0x001fc40000000000 */
[----:B------:R-:W0:Y:S01]  /*28d0*/  I2F.RP R16, R19 ;  /* 0x0000001300107306 */ /* 0x000e220000209400 */
[----:B------:R-:W-:Y:S02]  /*28e0*/  ISETP.NE.AND P1, PT, RZ, c[0x0][0x1d4], PT ;  /* 0x00007500ff007a0c */ /* 0x000fe40003f25270 */
[----:B------:R-:W-:-:S05]  /*28f0*/  ISETP.NE.AND P2, PT, RZ, c[0x0][0x1d0], PT ;  /* 0x00007400ff007a0c */ /* 0x000fca0003f45270 */
[----:B------:R-:W1:Y:S08]  /*2900*/  I2F.RP R0, R15 ;  /* 0x0000000f00007306 */ /* 0x000e700000209400 */
[----:B0-----:R-:W0:Y:S08]  /*2910*/  MUFU.RCP R16, R16 ;  /* 0x0000001000107308 */ /* 0x001e300000001000 */
[----:B-1----:R-:W1:Y:S01]  /*2920*/  MUFU.RCP R0, R0 ;  /* 0x0000000000007308 */ /* 0x002e620000001000 */
[----:B0-----:R-:W-:-:S07]  /*2930*/  IADD3 R8, R16, 0xffffffe, RZ ;  /* 0x0ffffffe10087810 */ /* 0x001fce0007ffe0ff */
[----:B------:R0:W2:Y:S01]  /*2940*/  F2I.FTZ.U32.TRUNC.NTZ R9, R8 ;  /* 0x0000000800097305 */ /* 0x0000a2000021f000 */
[----:B-1----:R-:W-:Y:S02]  /*2950*/  IADD3 R6, R0, 0xffffffe, RZ ;  /* 0x0ffffffe00067810 */ /* 0x002fe40007ffe0ff */
[----:B------:R-:W-:-:S05]  /*2960*/  IABS R0, c[0x0][0x1d4] ;  /* 0x0000750000007a13 */ /* 0x000fca0000000000 */
[----:B------:R1:W3:Y:S01]  /*2970*/  F2I.FTZ.U32.TRUNC.NTZ R7, R6 ;  /* 0x0000000600077305 */ /* 0x0002e2000021f000 */
[----:B0-----:R-:W-:Y:S01]  /*2980*/  HFMA2.MMA R8, -RZ, RZ, 0, 0 ;  /* 0x00000000ff087435 */ /* 0x001fe200000001ff */
[----:B--2---:R-:W-:Y:S02]  /*2990*/  IMAD.MOV R20, RZ, RZ, -R9 ;  /* 0x000000ffff147224 */ /* 0x004fe400078e0a09 */
[----:B-1----:R-:W-:Y:S02]  /*29a0*/  IMAD.MOV.U32 R6, RZ, RZ, RZ ;  /* 0x000000ffff067224 */ /* 0x002fe400078e00ff */
[----:B------:R-:W-:Y:S02]  /*29b0*/  IMAD R21, R20, R19, RZ ;  /* 0x0000001314157224 */ /* 0x000fe400078e02ff */
[----:B---3--:R-:W-:-:S03]  /*29c0*/  IMAD.MOV R18, RZ, RZ, -R7 ;  /* 0x000000ffff127224 */ /* 0x008fc600078e0a07 */
[----:B------:R-:W-:Y:S01]  /*29d0*/  IMAD.HI.U32 R16, R9, R21, R8 ;  /* 0x0000001509107227 */ /* 0x000fe200078e0008 */
[----:B------:R-:W-:-:S03]  /*29e0*/  IADD3 R8, R3, -c[0x0][0x1cc], RZ ;  /* 0x8000730003087a10 */ /* 0x000fc60007ffe0ff */
[----:B------:R-:W-:Y:S02]  /*29f0*/  IMAD R5, R18, R15, RZ ;  /* 0x0000000f12057224 */ /* 0x000fe400078e02ff */
[----:B------:R-:W-:Y:S02]  /*2a00*/  IMAD.MOV.U32 R3, RZ, RZ, R13 ;  /* 0x000000ffff037224 */ /* 0x000fe400078e000d */
[----:B------:R-:W-:-:S04]  /*2a10*/  IMAD.HI.U32 R17, R7, R5, R6 ;  /* 0x0000000507117227 */ /* 0x000fc800078e0006 */
[----:B------:R-:W-:Y:S02]  /*2a20*/  IMAD.MOV.U32 R9, RZ, RZ, R0 ;  /* 0x000000ffff097224 */ /* 0x000fe400078e0000 */
.L_x_440:
        /* <DEDUP_REMOVED lines=31> */
[----:B------:R-:W-:-:S13]  /*2c20*/  ISETP.GE.AND P0, PT, R3, R4, PT ;  /* 0x000000040300720c */ /* 0x000fda0003f06270 */
[----:B------:R-:W-:Y:S05]  /*2c30*/  @!P0 BRA `(.L_x_440) ;  /* 0xfffffdf000008947 */ /* 0x000fea000383ffff */
.L_x_438:
[----:B------:R-:W-:Y:S05]  /*2c40*/  BSYNC B6 ;  /* 0x0000000000067941 */ /* 0x000fea0003800000 */
.L_x_437:
[----:B------:R-:W-:Y:S05]  /*2c50*/  BRA.DIV ~URZ, `(.L_x_441) ;  /* 0x00001c527f007947 */ /* 0x000fea000b800000 */
[----:B------:R-:W-:-:S04]  /*2c60*/  IMAD.MOV.U32 R0, RZ, RZ, RZ ;  /* 0x000000ffff007224 */ /* 0x000fc800078e00ff */
.L_x_453:
[----:B------:R-:W-:Y:S01]  /*2c70*/  FADD.FTZ R31, RZ, R0 ;  /* 0x00000000ff1f7221 */ /* 0x000fe20000010000 */
[----:B------:R-:W-:Y:S05]  /*2c80*/  BRA.DIV ~URZ, `(.L_x_442) ;  /* 0x00001ca27f007947 */ /* 0x000fea000b800000 */
[----:B------:R-:W1:Y:S01]  /*2c90*/  SHFL.BFLY PT, R30, R31, 0x1, 0x1f ;  /* 0x0c201f001f1e7f89 */ /* 0x000e6200000e0000 */
[----:B------:R-:W-:Y:S01]  /*2ca0*/  CS2R R28, SRZ ;  /* 0x00000000001c7805 */ /* 0x000fe2000001ff00 */
[----:B------:R-:W-:Y:S01]  /*2cb0*/  CS2R R26, SRZ ;  /* 0x00000000001a7805 */ /* 0x000fe2000001ff00 */
[----:B------:R-:W-:Y:S01]  /*2cc0*/  CS2R R24, SRZ ;  /* 0x0000000000187805 */ /* 0x000fe2000001ff00 */
[----:B------:R-:W-:Y:S01]  /*2cd0*/  CS2R R22, SRZ ;  /* 0x0000000000167805 */ /* 0x000fe2000001ff00 */
[----:B------:R-:W-:Y:S01]  /*2ce0*/  CS2R R20, SRZ ;  /* 0x0000000000147805 */ /* 0x000fe2000001ff00 */
[----:B------:R-:W-:Y:S01]  /*2cf0*/  CS2R R18, SRZ ;  /* 0x0000000000127805 */ /* 0x000fe2000001ff00 */
[----:B0-----:R-:W-:Y:S01]  /*2d00*/  IMAD.MOV.U32 R15, RZ, RZ, RZ ;  /* 0x000000ffff0f7224 */ /* 0x001fe200078e00ff */
[----:B------:R-:W-:Y:S01]  /*2d10*/  CS2R R6, SRZ ;  /* 0x0000000000067805 */ /* 0x000fe2000001ff00 */
[----:B------:R-:W-:Y:S01]  /*2d20*/  CS2R R2, SRZ ;  /* 0x0000000000027805 */ /* 0x000fe2000001ff00 */
[----:B------:R-:W-:Y:S01]  /*2d30*/  MOV R0, RZ ;  /* 0x000000ff00007202 */ /* 0x000fe20000000f00 */
[----:B------:R-:W-:Y:S01]  /*2d40*/  CS2R R4, SRZ ;  /* 0x0000000000047805 */ /* 0x000fe2000001ff00 */
[----:B------:R-:W-:Y:S01]  /*2d50*/  CS2R R8, SRZ ;  /* 0x0000000000087805 */ /* 0x000fe2000001ff00 */
[----:B------:R-:W-:-:S02]  /*2d60*/  IMAD.MOV.U32 R16, RZ, RZ, RZ ;  /* 0x000000ffff107224 */ /* 0x000fc400078e00ff */
[----:B-1----:R-:W-:Y:S02]  /*2d70*/  FADD.FTZ R30, R31, R30 ;  /* 0x0000001e1f1e7221 */ /* 0x002fe40000010000 */
[----:B------:R-:W-:Y:S02]  /*2d80*/  IMAD.MOV.U32 R31, RZ, RZ, RZ ;  /* 0x000000ffff1f7224 */ /* 0x000fe400078e00ff */
.L_x_454:
[----:B------:R-:W-:Y:S01]  /*2d90*/  LOP3.LUT R17, R14, 0x3, RZ, 0xc0, !PT ;  /* 0x000000030e117812 */ /* 0x000fe200078ec0ff */
[----:B------:R-:W-:Y:S01]  /*2da0*/  WARPSYNC 0xffffffff ;  /* 0xffffffff00007948 */ /* 0x000fe20003800000 */
[----:B------:R-:W-:Y:S01]  /*2db0*/  IADD3 R32, R11, 0x1f, RZ ;  /* 0x0000001f0b207810 */ /* 0x000fe20007ffe0ff */
[----:B------:R-:W-:Y:S01]  /*2dc0*/  BAR.SYNC.DEFER_BLOCKING 0x0 ;  /* 0x0000000000007b1d */ /* 0x000fe20000010000 */
[----:B------:R-:W-:Y:S02]  /*2dd0*/  ISETP.NE.AND P2, PT, R17, RZ, PT ;  /* 0x000000ff1100720c */ /* 0x000fe40003f45270 */
[----:B------:R-:W-:Y:S02]  /*2de0*/  SHF.R.S32.HI R17, RZ, 0x1f, R14 ;  /* 0x0000001fff117819 */ /* 0x000fe4000001140e */
[----:B------:R-:W-:Y:S01]  /*2df0*/  ISETP.GT.U32.AND P3, PT, R32, 0x3e, PT ;  /* 0x0000003e2000780c */ /* 0x000fe20003f64070 */
[----:B------:R-:W-:Y:S01]  /*2e00*/  BSSY B0, `(.L_x_443) ;  /* 0x0000024000007945 */ /* 0x000fe20003800000 */
[----:B------:R-:W-:-:S02]  /*2e10*/  LEA.HI R14, R17, R14, RZ, 0x2 ;  /* 0x0000000e110e7211 */ /* 0x000fc400078f10ff */
[----:B------:R-:W-:Y:S02]  /*2e20*/  LOP3.LUT R17, R11, 0xffffffc0, RZ, 0xc0, !PT ;  /* 0xffffffc00b117812 */ /* 0x000fe400078ec0ff */
[----:B------:R-:W-:Y:S02]  /*2e30*/  SHF.R.S32.HI R14, RZ, 0x2, R14 ;  /* 0x00000002ff0e7819 */ /* 0x000fe4000001140e */
[----:B------:R-:W-:Y:S02]  /*2e40*/  ISETP.NE.OR P5, PT, R17, 0x40, P2 ;  /* 0x000000401100780c */ /* 0x000fe400017a5670 */
[----:B------:R-:W-:Y:S01]  /*2e50*/  LOP3.LUT R32, R11, 0xffffffe0, RZ, 0xc0, !PT ;  /* 0xffffffe00b207812 */ /* 0x000fe200078ec0ff */
[----:B------:R-:W-:Y:S01]  /*2e60*/  IMAD R13, R13, 0xc0, R14 ;  /* 0x000000c00d0d7824 */ /* 0x000fe200078e020e */
[C---:B------:R-:W-:Y:S02]  /*2e70*/  ISETP.GT.OR P0, PT, R11.reuse, 0x3f, P2 ;  /* 0x0000003f0b00780c */ /* 0x040fe40001704670 */
[----:B------:R-:W-:Y:S01]  /*2e80*/  ISETP.GT.OR P1, PT, R11, 0x1f, P2 ;  /* 0x0000001f0b00780c */ /* 0x000fe20001724670 */
[----:B------:R-:W-:Y:S01]  /*2e90*/  FADD.FTZ R11, R16, R31 ;  /* 0x0000001f100b7221 */ /* 0x000fe20000010000 */
[----:B------:R-:W-:-:S05]  /*2ea0*/  ISETP.NE.OR P4, PT, R32, 0x20, P2 ;  /* 0x000000202000780c */ /* 0x000fca0001785670 */
        /* <DEDUP_REMOVED lines=25> */
.L_x_444:
[----:B------:R-:W-:Y:S05]  /*3040*/  BSYNC B0 ;  /* 0x0000000000007941 */ /* 0x000fea0003800000 */
.L_x_443:
        /* <DEDUP_REMOVED lines=45> */
[----:B0-----:R-:W-:Y:S02]  /*3320*/  FADD.FTZ R2, R2, R17 ;  /* 0x0000001102027221 */ /* 0x001fe40000010000 */
[----:B-1----:R-:W-:Y:S02]  /*3330*/  FADD.FTZ R9, R9, R16 ;  /* 0x0000001009097221 */ /* 0x002fe40000010000 */
[----:B--2---:R-:W-:Y:S02]  /*3340*/  FADD.FTZ R7, R7, R32 ;  /* 0x0000002007077221 */ /* 0x004fe40000010000 */
[----:B---3--:R-:W-:Y:S02]  /*3350*/  FADD.FTZ R8, R8, R31 ;  /* 0x0000001f08087221 */ /* 0x008fe40000010000 */
[----:B----4-:R-:W-:Y:S02]  /*3360*/  FADD.FTZ R11, R11, R34 ;  /* 0x000000220b0b7221 */ /* 0x010fe40000010000 */
[----:B-----5:R-:W-:-:S02]  /*3370*/  FADD.FTZ R4, R4, R33 ;  /* 0x0000002104047221 */ /* 0x020fc40000010000 */
.L_x_446:
[----:B------:R-:W-:Y:S05]  /*3380*/  BSYNC B0 ;  /* 0x0000000000007941 */ /* 0x000fea0003800000 */
.L_x_445:
        /* <DEDUP_REMOVED lines=27> */
.L_x_448:
[----:B------:R-:W-:Y:S05]  /*3540*/  BSYNC B0 ;  /* 0x0000000000007941 */ /* 0x000fea0003800000 */
.L_x_447:
        /* <DEDUP_REMOVED lines=12> */
[----:B---3--:R-:W-:-:S03]  /*3610*/  FADD.FTZ R30, R30, R17 ;  /* 0x000000111e1e7221 */ /* 0x008fc60000010000 */
[----:B------:R-:W1:Y:S01]  /*3620*/  LDS R17, [R13.X4+0x240] ;  /* 0x000240000d117984 */ /* 0x000e620000004800 */
[----:B----4-:R-:W-:-:S03]  /*3630*/  FADD.FTZ R29, R29, R16 ;  /* 0x000000101d1d7221 */ /* 0x010fc60000010000 */
[----:B------:R-:W2:Y:S01]  /*3640*/  LDS R16, [R13.X4+0x220] ;  /* 0x000220000d107984 */ /* 0x000ea20000004800 */
[----:B-----5:R-:W-:-:S03]  /*3650*/  FADD.FTZ R27, R27, R32 ;  /* 0x000000201b1b7221 */ /* 0x020fc60000010000 */
[----:B------:R-:W3:Y:S01]  /*3660*/  LDS R32, [R13.X4+0x260] ;  /* 0x000260000d207984 */ /* 0x000ee20000004800 */
[----:B------:R-:W-:-:S03]  /*3670*/  FADD.FTZ R28, R28, R31 ;  /* 0x0000001f1c1c7221 */ /* 0x000fc60000010000 */
[----:B------:R-:W4:Y:S01]  /*3680*/  LDS R31, [R13.X4+0x280] ;  /* 0x000280000d1f7984 */ /* 0x000f220000004800 */
        /* <DEDUP_REMOVED lines=27> */
[----:B-1----:R-:W-:Y:S02]  /*3840*/  FADD.FTZ R0, R0, R17 ;  /* 0x0000001100007221 */ /* 0x002fe40000010000 */
[----:B--2---:R-:W-:Y:S02]  /*3850*/  FADD.FTZ R5, R5, R16 ;  /* 0x0000001005057221 */ /* 0x004fe40000010000 */
[----:B---3--:R-:W-:Y:S02]  /*3860*/  FADD.FTZ R9, R9, R32 ;  /* 0x0000002009097221 */ /* 0x008fe40000010000 */
[----:B----4-:R-:W-:-:S02]  /*3870*/  FADD.FTZ R2, R2, R31 ;  /* 0x0000001f02027221 */ /* 0x010fc40000010000 */
.L_x_450:
[----:B------:R-:W-:Y:S05]  /*3880*/  BSYNC B0 ;  /* 0x0000000000007941 */ /* 0x000fea0003800000 */
.L_x_449:
[----:B------:R-:W-:Y:S06]  /*3890*/  BAR.SYNC.DEFER_BLOCKING 0x0 ;  /* 0x0000000000007b1d */ /* 0x000fec0000010000 */
[----:B------:R-:W-:Y:S05]  /*38a0*/  @P3 EXIT ;  /* 0x000000000000394d */ /* 0x000fea0003800000 */
[----:B------:R-:W-:Y:S05]  /*38b0*/  @P2 EXIT ;  /* 0x000000000000294d */ /* 0x000fea0003800000 */
[----:B------:R-:W2:Y:S01]  /*38c0*/  S2UR UR4, SR_CTAID.Z ;  /* 0x00000000000479c3 */ /* 0x000ea20000002700 */
[----:B------:R-:W-:Y:S01]  /*38d0*/  IMAD R10, R10, c[0x0][0xc], RZ ;  /* 0x000003000a0a7a24 */ /* 0x000fe200078e02ff */
[----:B01----:R-:W-:Y:S01]  /*38e0*/  F2FP.BF16.PACK_AB R29, R29, R30 ;  /* 0x0000001e1d1d723e */ /* 0x003fe200000010ff */
[----:B------:R-:W-:Y:S01]  /*38f0*/  IMAD R13, R12, c[0x0][0x14], RZ ;  /* 0x000005000c0d7a24 */ /* 0x000fe200078e02ff */
[----:B------:R-:W-:Y:S01]  /*3900*/  F2FP.BF16.PACK_AB R27, R28, R27 ;  /* 0x0000001b1c1b723e */ /* 0x000fe200000010ff */
[----:B------:R-:W-:Y:S01]  /*3910*/  IMAD R10, R10, c[0x0][0x14], RZ ;  /* 0x000005000a0a7a24 */ /* 0x000fe200078e02ff */
[----:B------:R-:W-:-:S02]  /*3920*/  PRMT R35, R29, 0x7610, R35 ;  /* 0x000076101d237816 */ /* 0x000fc40000000023 */
[----:B------:R-:W-:Y:S01]  /*3930*/  SHF.R.S32.HI R17, RZ, 0x1f, R13 ;  /* 0x0000001fff117819 */ /* 0x000fe2000001140d */
[----:B------:R-:W-:Y:S01]  /*3940*/  IMAD R10, R10, 0xc0, RZ ;  /* 0x000000c00a0a7824 */ /* 0x000fe200078e02ff */
[----:B------:R-:W-:Y:S02]  /*3950*/  PRMT R37, R27, 0x7632, R37 ;  /* 0x000076321b257816 */ /* 0x000fe40000000025 */
[----:B------:R-:W-:Y:S02]  /*3960*/  F2FP.BF16.PACK_AB R23, R24, R23 ;  /* 0x000000171817723e */ /* 0x000fe400000010ff */
[----:B------:R-:W-:Y:S02]  /*3970*/  F2FP.BF16.PACK_AB R21, R21, R22 ;  /* 0x000000161515723e */ /* 0x000fe400000010ff */
[----:B------:R-:W-:Y:S02]  /*3980*/  PRMT R38, R23, 0x7610, R38 ;  /* 0x0000761017267816 */ /* 0x000fe40000000026 */
[----:B------:R-:W-:-:S02]  /*3990*/  F2FP.BF16.PACK_AB R15, R15, R18 ;  /* 0x000000120f0f723e */ /* 0x000fc400000010ff */
[----:B------:R-:W-:Y:S02]  /*39a0*/  F2FP.BF16.PACK_AB R19, R19, R20 ;  /* 0x000000141313723e */ /* 0x000fe400000010ff */
[C---:B------:R-:W-:Y:S01]  /*39b0*/  IADD3 R18, R14.reuse, 0x88, RZ ;  /* 0x000000880e127810 */ /* 0x040fe20007ffe0ff */
[----:B--2---:R-:W-:Y:S01]  /*39c0*/  UIMAD UR4, UR4, 0xc0, URZ ;  /* 0x000000c0040478a4 */ /* 0x004fe2000f8e023f */
[----:B------:R-:W-:Y:S02]  /*39d0*/  IADD3 R20, R14, 0x90, RZ ;  /* 0x000000900e147810 */ /* 0x000fe40007ffe0ff */
[----:B------:R-:W-:Y:S01]  /*39e0*/  F2FP.BF16.PACK_AB R3, R3, R6 ;  /* 0x000000060303723e */ /* 0x000fe200000010ff */
[----:B------:R-:W-:Y:S01]  /*39f0*/  USHF.R.S32.HI UR5, URZ, 0x1f, UR4 ;  /* 0x0000001f3f057899 */ /* 0x000fe20008011404 */
[----:B------:R-:W-:Y:S02]  /*3a00*/  F2FP.BF16.PACK_AB R0, R5, R0 ;  /* 0x000000000500723e */ /* 0x000fe400000010ff */
[----:B------:R-:W-:-:S02]  /*3a10*/  IADD3 R13, P0, P1, R10, UR4, R13 ;  /* 0x000000040a0d7c10 */ /* 0x000fc4000f91e00d */
[----:B------:R-:W-:Y:S02]  /*3a20*/  SHF.R.S32.HI R10, RZ, 0x1f, R10 ;  /* 0x0000001fff0a7819 */ /* 0x000fe4000001140a */
[----:B------:R-:W-:Y:S02]  /*3a30*/  PRMT R5, R3, 0x7632, R5 ;  /* 0x0000763203057816 */ /* 0x000fe40000000005 */
[----:B------:R-:W-:Y:S02]  /*3a40*/  IADD3.X R17, R10, UR5, R17, P0, P1 ;  /* 0x000000050a117c10 */ /* 0x000fe400087e2411 */
[C---:B------:R-:W-:Y:S02]  /*3a50*/  IADD3 R12, P0, R14.reuse, R13, RZ ;  /* 0x0000000d0e0c7210 */ /* 0x040fe40007f1e0ff */
[C---:B------:R-:W-:Y:S02]  /*3a60*/  IADD3 R10, R14.reuse, 0x8, RZ ;  /* 0x000000080e0a7810 */ /* 0x040fe40007ffe0ff */
[----:B------:R-:W-:-:S02]  /*3a70*/  LEA.HI.X.SX32 R31, R14, R17, 0x1, P0 ;  /* 0x000000110e1f7211 */ /* 0x000fc400000f0eff */
[----:B------:R-:W-:Y:S02]  /*3a80*/  LEA R32, P0, R12, c[0x0][0x160], 0x1 ;  /* 0x000058000c207a11 */ /* 0x000fe400078008ff */
[----:B------:R-:W-:Y:S02]  /*3a90*/  IADD3 R30, P1, R10, R13, RZ ;  /* 0x0000000d0a1e7210 */ /* 0x000fe40007f3e0ff */
[----:B------:R-:W-:Y:S02]  /*3aa0*/  LEA.HI.X R33, R12, c[0x0][0x164], R31, 0x1, P0 ;  /* 0x000059000c217a11 */ /* 0x000fe400000f0c1f */
[----:B------:R-:W-:Y:S02]  /*3ab0*/  IADD3 R12, R14, 0x10, RZ ;  /* 0x000000100e0c7810 */ /* 0x000fe40007ffe0ff */
[----:B------:R-:W-:Y:S01]  /*3ac0*/  LEA.HI.X.SX32 R31, R10, R17, 0x1, P1 ;  /* 0x000000110a1f7211 */ /* 0x000fe200008f0eff */
[----:B------:R0:W-:Y:S01]  /*3ad0*/  STG.E.U16 [R32.64], R35 ;  /* 0x0000002320007986 */ /* 0x0001e2000c101524 */
[----:B------:R-:W-:-:S02]  /*3ae0*/  LEA R34, P0, R30, c[0x0][0x160], 0x1 ;  /* 0x000058001e227a11 */ /* 0x000fc400078008ff */
[----:B------:R-:W-:Y:S02]  /*3af0*/  IADD3 R16, P1, R12, R13, RZ ;  /* 0x0000000d0c107210 */ /* 0x000fe40007f3e0ff */
[----:B------:R-:W-:Y:S02]  /*3b00*/  IADD3 R10, R14, 0x18, RZ ;  /* 0x000000180e0a7810 */ /* 0x000fe40007ffe0ff */
[----:B------:R-:W-:Y:S02]  /*3b10*/  F2FP.BF16.PACK_AB R2, R2, R9 ;  /* 0x000000090202723e */ /* 0x000fe400000010ff */
[----:B------:R-:W-:Y:S02]  /*3b20*/  PRMT R9, R0, 0x7632, R9 ;  /* 0x0000763200097816 */ /* 0x000fe40000000009 */
[----:B------:R-:W-:Y:S02]  /*3b30*/  F2FP.BF16.PACK_AB R7, R8, R7 ;  /* 0x000000070807723e */ /* 0x000fe400000010ff */
[----:B0-----:R-:W-:-:S02]  /*3b40*/  LEA.HI.X R35, R30, c[0x0][0x164], R31, 0x1, P0 ;  /* 0x000059001e237a11 */ /* 0x001fc400000f0c1f */
[----:B------:R-:W-:Y:S02]  /*3b50*/  PRMT R31, R29, 0x7632, R31 ;  /* 0x000076321d1f7816 */ /* 0x000fe4000000001f */
[----:B------:R-:W-:Y:S02]  /*3b60*/  LEA.HI.X.SX32 R29, R12, R17, 0x1, P1 ;  /* 0x000000110c1d7211 */ /* 0x000fe400008f0eff */
[----:B------:R-:W-:Y:S01]  /*3b70*/  LEA R30, P0, R16, c[0x0][0x160], 0x1 ;  /* 0x00005800101e7a11 */ /* 0x000fe200078008ff */
[----:B------:R0:W-:Y:S01]  /*3b80*/  STG.E.U16 [R34.64], R31 ;  /* 0x0000001f22007986 */ /* 0x0001e2000c101524 */
[----:B------:R-:W-:Y:S02]  /*3b90*/  IADD3 R12, R14, 0x20, RZ ;  /* 0x000000200e0c7810 */ /* 0x000fe40007ffe0ff */
[----:B------:R-:W-:Y:S02]  /*3ba0*/  IADD3 R36, P1, R10, R13, RZ ;  /* 0x0000000d0a247210 */ /* 0x000fe40007f3e0ff */
[----:B------:R-:W-:-:S02]  /*3bb0*/  PRMT R6, R2, 0x7632, R6 ;  /* 0x0000763202067816 */ /* 0x000fc40000000006 */
[----:B------:R-:W-:Y:S02]  /*3bc0*/  LEA.HI.X.SX32 R33, R10, R17, 0x1, P1 ;  /* 0x000000110a217211 */ /* 0x000fe400008f0eff */
[----:B------:R-:W-:Y:S02]  /*3bd0*/  F2FP.BF16.PACK_AB R10, R26, R25 ;  /* 0x000000191a0a723e */ /* 0x000fe400000010ff */
[----:B------:R-:W-:Y:S02]  /*3be0*/  IADD3 R26, R14, 0x38, RZ ;  /* 0x000000380e1a7810 */ /* 0x000fe40007ffe0ff */
[----:B0-----:R-:W-:Y:S02]  /*3bf0*/  LEA.HI.X R31, R16, c[0x0][0x164], R29, 0x1, P0 ;  /* 0x00005900101f7a11 */ /* 0x001fe400000f0c1d */
[----:B------:R-:W-:Y:S02]  /*3c00*/  IADD3 R16, P2, R12, R13, RZ ;  /* 0x0000000d0c107210 */ /* 0x000fe40007f5e0ff */
[----:B------:R-:W-:-:S02]  /*3c10*/  LEA R32, P0, R36, c[0x0][0x160], 0x1 ;  /* 0x0000580024207a11 */ /* 0x000fc400078008ff */
[----:B------:R-:W-:Y:S02]  /*3c20*/  LEA.HI.X.SX32 R29, R12, R17, 0x1, P2 ;  /* 0x000000110c1d7211 */ /* 0x000fe400010f0eff */
[----:B------:R-:W-:Y:S02]  /*3c30*/  LEA R28, P1, R16, c[0x0][0x160], 0x1 ;  /* 0x00005800101c7a11 */ /* 0x000fe400078208ff */
[----:B------:R-:W-:Y:S02]  /*3c40*/  IADD3 R12, R14, 0x28, RZ ;  /* 0x000000280e0c7810 */ /* 0x000fe40007ffe0ff */
[----:B------:R-:W-:Y:S02]  /*3c50*/  LEA.HI.X R29, R16, c[0x0][0x164], R29, 0x1, P1 ;  /* 0x00005900101d7a11 */ /* 0x000fe400008f0c1d */
[----:B------:R-:W-:Y:S02]  /*3c60*/  IADD3 R16, R14, 0x30, RZ ;  /* 0x000000300e107810 */ /* 0x000fe40007ffe0ff */
[----:B------:R-:W-:-:S02]  /*3c70*/  LEA.HI.X R33, R36, c[0x0][0x164], R33, 0x1, P0 ;  /* 0x0000590024217a11 */ /* 0x000fc400000f0c21 */
[----:B------:R-:W-:Y:S02]  /*3c80*/  PRMT R34, R27, 0x7610, R34 ;  /* 0x000076101b227816 */ /* 0x000fe40000000022 */
[-C--:B------:R-:W-:Y:S02]  /*3c90*/  IADD3 R35, P0, R12, R13.reuse, RZ ;  /* 0x0000000d0c237210 */ /* 0x080fe40007f1e0ff */
[----:B------:R-:W-:Y:S01]  /*3ca0*/  IADD3 R25, P1, R16, R13, RZ ;  /* 0x0000000d10197210 */ /* 0x000fe20007f3e0ff */
[----:B------:R0:W-:Y:S01]  /*3cb0*/  STG.E.U16 [R30.64], R34 ;  /* 0x000000221e007986 */ /* 0x0001e2000c101524 */
[-C--:B------:R-:W-:Y:S02]  /*3cc0*/  LEA.HI.X.SX32 R12, R12, R17.reuse, 0x1, P0 ;  /* 0x000000110c0c7211 */ /* 0x080fe400000f0eff */
[----:B------:R-:W-:Y:S01]  /*3cd0*/  LEA.HI.X.SX32 R16, R16, R17, 0x1, P1 ;  /* 0x0000001110107211 */ /* 0x000fe200008f0eff */
[----:B------:R1:W-:Y:S01]  /*3ce0*/  STG.E.U16 [R32.64], R37 ;  /* 0x0000002520007986 */ /* 0x0003e2000c101524 */
[----:B------:R-:W-:-:S02]  /*3cf0*/  IADD3 R36, R14, 0x40, RZ ;  /* 0x000000400e247810 */ /* 0x000fc40007ffe0ff */
[C---:B------:R-:W-:Y:S01]  /*3d00*/  IADD3 R27, P2, R26.reuse, R13, RZ ;  /* 0x0000000d1a1b7210 */ /* 0x040fe20007f5e0ff */
[----:B------:R2:W-:Y:S01]  /*3d10*/  STG.E.U16 [R28.64], R10 ;  /* 0x0000000a1c007986 */ /* 0x0005e2000c101524 */
[----:B------:R-:W-:Y:S02]  /*3d20*/  F2FP.BF16.PACK_AB R4, R11, R4 ;  /* 0x000000040b04723e */ /* 0x000fe400000010ff */
[----:B------:R-:W-:Y:S02]  /*3d30*/  LEA.HI.X.SX32 R26, R26, R17, 0x1, P2 ;  /* 0x000000111a1a7211 */ /* 0x000fe400010f0eff */
[----:B0-----:R-:W-:Y:S02]  /*3d40*/  LEA R30, P0, R35, c[0x0][0x160], 0x1 ;  /* 0x00005800231e7a11 */ /* 0x001fe400078008ff */
[----:B------:R-:W-:Y:S02]  /*3d50*/  LEA R34, P1, R25, c[0x0][0x160], 0x1 ;  /* 0x0000580019227a11 */ /* 0x000fe400078208ff */
[----:B------:R-:W-:-:S02]  /*3d60*/  LEA.HI.X R31, R35, c[0x0][0x164], R12, 0x1, P0 ;  /* 0x00005900231f7a11 */ /* 0x000fc400000f0c0c */
[----:B------:R-:W-:Y:S02]  /*3d70*/  LEA.HI.X R35, R25, c[0x0][0x164], R16, 0x1, P1 ;  /* 0x0000590019237a11 */ /* 0x000fe400008f0c10 */
[----:B------:R-:W-:Y:S02]  /*3d80*/  IADD3 R25, P0, R36, R13, RZ ;  /* 0x0000000d24197210 */ /* 0x000fe40007f1e0ff */
[----:B------:R-:W-:Y:S02]  /*3d90*/  IADD3 R12, R14, 0x48, RZ ;  /* 0x000000480e0c7810 */ /* 0x000fe40007ffe0ff */
[----:B------:R-:W-:Y:S02]  /*3da0*/  LEA.HI.X.SX32 R36, R36, R17, 0x1, P0 ;  /* 0x0000001124247211 */ /* 0x000fe400000f0eff */
[----:B-1----:R-:W-:Y:S02]  /*3db0*/  LEA R32, P2, R27, c[0x0][0x160], 0x1 ;  /* 0x000058001b207a11 */ /* 0x002fe400078408ff */
[----:B------:R-:W-:-:S02]  /*3dc0*/  LEA R24, P0, R25, c[0x0][0x160], 0x1 ;  /* 0x0000580019187a11 */ /* 0x000fc400078008ff */
[C---:B------:R-:W-:Y:S02]  /*3dd0*/  IADD3 R16, P1, R12.reuse, R13, RZ ;  /* 0x0000000d0c107210 */ /* 0x040fe40007f3e0ff */
[----:B------:R-:W-:Y:S02]  /*3de0*/  LEA.HI.X R33, R27, c[0x0][0x164], R26, 0x1, P2 ;  /* 0x000059001b217a11 */ /* 0x000fe400010f0c1a */
[----:B------:R-:W-:Y:S02]  /*3df0*/  LEA.HI.X R25, R25, c[0x0][0x164], R36, 0x1, P0 ;  /* 0x0000590019197a11 */ /* 0x000fe400000f0c24 */
[----:B------:R-:W-:Y:S02]  /*3e00*/  LEA.HI.X.SX32 R27, R12, R17, 0x1, P1 ;  /* 0x000000110c1b7211 */ /* 0x000fe400008f0eff */
[----:B------:R-:W-:Y:S02]  /*3e10*/  LEA R26, P0, R16, c[0x0][0x160], 0x1 ;  /* 0x00005800101a7a11 */ /* 0x000fe400078008ff */
[----:B------:R-:W-:-:S02]  /*3e20*/  PRMT R37, R10, 0x7632, R37 ;  /* 0x000076320a257816 */ /* 0x000fc40000000025 */
[C---:B--2---:R-:W-:Y:S02]  /*3e30*/  IADD3 R10, R14.reuse, 0x50, RZ ;  /* 0x000000500e0a7810 */ /* 0x044fe40007ffe0ff */
[----:B------:R-:W-:Y:S01]  /*3e40*/  IADD3 R12, R14, 0x58, RZ ;  /* 0x000000580e0c7810 */ /* 0x000fe20007ffe0ff */
[----:B------:R0:W-:Y:S01]  /*3e50*/  STG.E.U16 [R30.64], R37 ;  /* 0x000000251e007986 */ /* 0x0001e2000c101524 */
[----:B------:R-:W-:Y:S02]  /*3e60*/  LEA.HI.X R27, R16, c[0x0][0x164], R27, 0x1, P0 ;  /* 0x00005900101b7a11 */ /* 0x000fe400000f0c1b */
[----:B------:R-:W-:Y:S01]  /*3e70*/  IADD3 R29, P0, R10, R13, RZ ;  /* 0x0000000d0a1d7210 */ /* 0x000fe20007f1e0ff */
[----:B------:R1:W-:Y:S01]  /*3e80*/  STG.E.U16 [R34.64], R38 ;  /* 0x0000002622007986 */ /* 0x0003e2000c101524 */
[----:B------:R-:W-:Y:S02]  /*3e90*/  IADD3 R16, R14, 0x60, RZ ;  /* 0x000000600e107810 */ /* 0x000fe40007ffe0ff */
[----:B------:R-:W-:-:S02]  /*3ea0*/  LEA.HI.X.SX32 R36, R10, R17, 0x1, P0 ;  /* 0x000000110a247211 */ /* 0x000fc400000f0eff */
[----:B------:R-:W-:Y:S02]  /*3eb0*/  LEA R28, P0, R29, c[0x0][0x160], 0x1 ;  /* 0x000058001d1c7a11 */ /* 0x000fe400078008ff */
[----:B------:R-:W-:Y:S02]  /*3ec0*/  IADD3 R10, R14, 0x68, RZ ;  /* 0x000000680e0a7810 */ /* 0x000fe40007ffe0ff */
[----:B0-----:R-:W-:Y:S02]  /*3ed0*/  PRMT R31, R23, 0x7632, R31 ;  /* 0x00007632171f7816 */ /* 0x001fe4000000001f */
[C---:B------:R-:W-:Y:S02]  /*3ee0*/  IADD3 R23, P1, R12.reuse, R13, RZ ;  /* 0x0000000d0c177210 */ /* 0x040fe40007f3e0ff */
[----:B------:R-:W-:Y:S01]  /*3ef0*/  LEA.HI.X R29, R29, c[0x0][0x164], R36, 0x1, P0 ;  /* 0x000059001d1d7a11 */ /* 0x000fe200000f0c24 */
[----:B------:R0:W-:Y:S01]  /*3f00*/  STG.E.U16 [R32.64], R31 ;  /* 0x0000001f20007986 */ /* 0x0001e2000c101524 */
[----:B------:R-:W-:-:S02]  /*3f10*/  LEA.HI.X.SX32 R12, R12, R17, 0x1, P1 ;  /* 0x000000110c0c7211 */ /* 0x000fc400008f0eff */
[C---:B------:R-:W-:Y:S01]  /*3f20*/  LEA R30, P1, R23.reuse, c[0x0][0x160], 0x1 ;  /* 0x00005800171e7a11 */ /* 0x040fe200078208ff */
[----:B------:R2:W-:Y:S01]  /*3f30*/  STG.E.U16 [R24.64], R21 ;  /* 0x0000001518007986 */ /* 0x0005e2000c101524 */
[-C--:B-1----:R-:W-:Y:S02]  /*3f40*/  IADD3 R34, P0, R16, R13.reuse, RZ ;  /* 0x0000000d10227210 */ /* 0x082fe40007f1e0ff */
[----:B0-----:R-:W-:Y:S02]  /*3f50*/  LEA.HI.X R31, R23, c[0x0][0x164], R12, 0x1, P1 ;  /* 0x00005900171f7a11 */ /* 0x001fe400008f0c0c */
[----:B------:R-:W-:Y:S02]  /*3f60*/  IADD3 R12, P1, R10, R13, RZ ;  /* 0x0000000d0a0c7210 */ /* 0x000fe40007f3e0ff */
[----:B------:R-:W-:Y:S02]  /*3f70*/  LEA.HI.X.SX32 R33, R16, R17, 0x1, P0 ;  /* 0x0000001110217211 */ /* 0x000fe400000f0eff */
[----:B------:R-:W-:-:S02]  /*3f80*/  PRMT R16, R21, 0x7632, R16 ;  /* 0x0000763215107816 */ /* 0x000fc40000000010 */
[----:B------:R-:W-:Y:S02]  /*3f90*/  LEA R32, P0, R34, c[0x0][0x160], 0x1 ;  /* 0x0000580022207a11 */ /* 0x000fe400078008ff */
[----:B------:R-:W-:Y:S01]  /*3fa0*/  LEA.HI.X.SX32 R23, R10, R17, 0x1, P1 ;  /* 0x000000110a177211 */ /* 0x000fe200008f0eff */
[----:B------:R0:W-:Y:S01]  /*3fb0*/  STG.E.U16 [R26.64], R16 ;  /* 0x000000101a007986 */ /* 0x0001e2000c101524 */
[----:B------:R-:W-:Y:S02]  /*3fc0*/  LEA R22, P1, R12, c[0x0][0x160], 0x1 ;  /* 0x000058000c167a11 */ /* 0x000fe400078208ff */
[----:B------:R-:W-:Y:S01]  /*3fd0*/  IADD3 R10, R14, 0x70, RZ ;  /* 0x000000700e0a7810 */ /* 0x000fe20007ffe0ff */
[----:B------:R1:W-:Y:S01]  /*3fe0*/  STG.E.U16 [R28.64], R15 ;  /* 0x0000000f1c007986 */ /* 0x0003e2000c101524 */
[----:B--2---:R-:W-:Y:S02]  /*3ff0*/  PRMT R25, R15, 0x7632, R25 ;  /* 0x000076320f197816 */ /* 0x004fe40000000019 */
[----:B------:R-:W-:-:S02]  /*4000*/  LEA.HI.X R33, R34, c[0x0][0x164], R33, 0x1, P0 ;  /* 0x0000590022217a11 */ /* 0x000fc400000f0c21 */
[----:B------:R-:W-:Y:S01]  /*4010*/  LEA.HI.X R23, R12, c[0x0][0x164], R23, 0x1, P1 ;  /* 0x000059000c177a11 */ /* 0x000fe200008f0c17 */
[----:B------:R-:W-:Y:S01]  /*4020*/  STG.E.U16 [R30.64], R25 ;  /* 0x000000191e007986 */ /* 0x000fe2000c101524 */
[----:B------:R-:W-:Y:S02]  /*4030*/  IADD3 R12, R14, 0x78, RZ ;  /* 0x000000780e0c7810 */ /* 0x000fe40007ffe0ff */
[----:B0-----:R-:W-:Y:S01]  /*4040*/  PRMT R27, R19, 0x7632, R27 ;  /* 0x00007632131b7816 */ /* 0x001fe2000000001b */
[----:B------:R0:W-:Y:S01]  /*4050*/  STG.E.U16 [R32.64], R19 ;  /* 0x0000001320007986 */ /* 0x0001e2000c101524 */
[-C--:B------:R-:W-:Y:S02]  /*4060*/  IADD3 R21, P1, R10, R13.reuse, RZ ;  /* 0x0000000d0a157210 */ /* 0x080fe40007f3e0ff */
[----:B-1----:R-:W-:Y:S01]  /*4070*/  IADD3 R28, R14, 0xa8, RZ ;  /* 0x000000a80e1c7810 */ /* 0x002fe20007ffe0ff */
[----:B------:R1:W-:Y:S01]  /*4080*/  STG.E.U16 [R22.64], R27 ;  /* 0x0000001b16007986 */ /* 0x0003e2000c101524 */
[----:B------:R-:W-:-:S02]  /*4090*/  IADD3 R37, P6, R12, R13, RZ ;  /* 0x0000000d0c257210 */ /* 0x000fc40007fde0ff */
[-C--:B------:R-:W-:Y:S02]  /*40a0*/  LEA.HI.X.SX32 R44, R10, R17.reuse, 0x1, P1 ;  /* 0x000000110a2c7211 */ /* 0x080fe400008f0eff */
[----:B------:R-:W-:Y:S02]  /*40b0*/  IADD3 R16, R14, 0x80, RZ ;  /* 0x000000800e107810 */ /* 0x000fe40007ffe0ff */
[----:B------:R-:W-:Y:S02]  /*40c0*/  LEA.HI.X.SX32 R42, R12, R17, 0x1, P6 ;  /* 0x000000110c2a7211 */ /* 0x000fe400030f0eff */
[-C--:B0-----:R-:W-:Y:S02]  /*40d0*/  IADD3 R19, P0, R18, R13.reuse, RZ ;  /* 0x0000000d12137210 */ /* 0x081fe40007f1e0ff */
[-C--:B------:R-:W-:Y:S02]  /*40e0*/  IADD3 R33, P4, R20, R13.reuse, RZ ;  /* 0x0000000d14217210 */ /* 0x080fe40007f9e0ff */
[----:B-1----:R-:W-:-:S02]  /*40f0*/  IADD3 R27, P1, R28, R13, RZ ;  /* 0x0000000d1c1b7210 */ /* 0x002fc40007f3e0ff */
[C---:B------:R-:W-:Y:S02]  /*4100*/  IADD3 R24, R14.reuse, 0x98, RZ ;  /* 0x000000980e187810 */ /* 0x040fe40007ffe0ff */
[C---:B------:R-:W-:Y:S02]  /*4110*/  IADD3 R26, R14.reuse, 0xa0, RZ ;  /* 0x000000a00e1a7810 */ /* 0x040fe40007ffe0ff */
[----:B------:R-:W-:Y:S02]  /*4120*/  IADD3 R30, R14, 0xb0, RZ ;  /* 0x000000b00e1e7810 */ /* 0x000fe40007ffe0ff */
[----:B------:R-:W-:Y:S02]  /*4130*/  IADD3 R35, P5, R16, R13, RZ ;  /* 0x0000000d10237210 */ /* 0x000fe40007fbe0ff */
[-C--:B------:R-:W-:Y:S02]  /*4140*/  LEA.HI.X.SX32 R12, R18, R17.reuse, 0x1, P0 ;  /* 0x00000011120c7211 */ /* 0x080fe400000f0eff */
[----:B------:R-:W-:-:S02]  /*4150*/  LEA.HI.X.SX32 R38, R20, R17, 0x1, P4 ;  /* 0x0000001114267211 */ /* 0x000fc400020f0eff */
[-C--:B------:R-:W-:Y:S02]  /*4160*/  LEA.HI.X.SX32 R34, R28, R17.reuse, 0x1, P1 ;  /* 0x000000111c227211 */ /* 0x080fe400008f0eff */
[----:B------:R-:W-:Y:S02]  /*4170*/  IADD3 R14, R14, 0xb8, RZ ;  /* 0x000000b80e0e7810 */ /* 0x000fe40007ffe0ff */
[----:B------:R-:W-:Y:S02]  /*4180*/  LEA R20, P0, R21, c[0x0][0x160], 0x1 ;  /* 0x0000580015147a11 */ /* 0x000fe400078008ff */
[----:B------:R-:W-:Y:S02]  /*4190*/  LEA R22, P1, R37, c[0x0][0x160], 0x1 ;  /* 0x0000580025167a11 */ /* 0x000fe400078208ff */
[----:B------:R-:W-:Y:S02]  /*41a0*/  LEA.HI.X.SX32 R40, R16, R17, 0x1, P5 ;  /* 0x0000001110287211 */ /* 0x000fe400028f0eff */
[----:B------:R-:W-:-:S02]  /*41b0*/  IADD3 R15, P3, R24, R13, RZ ;  /* 0x0000000d180f7210 */ /* 0x000fc40007f7e0ff */
[-C--:B------:R-:W-:Y:S02]  /*41c0*/  IADD3 R25, P2, R26, R13.reuse, RZ ;  /* 0x0000000d1a197210 */ /* 0x080fe40007f5e0ff */
[-C--:B------:R-:W-:Y:S02]  /*41d0*/  IADD3 R29, P6, R30, R13.reuse, RZ ;  /* 0x0000000d1e1d7210 */ /* 0x080fe40007fde0ff */
[----:B------:R-:W-:Y:S02]  /*41e0*/  IADD3 R10, P5, R14, R13, RZ ;  /* 0x0000000d0e0a7210 */ /* 0x000fe40007fbe0ff */
[----:B------:R-:W-:Y:S02]  /*41f0*/  LEA.HI.X R21, R21, c[0x0][0x164], R44, 0x1, P0 ;  /* 0x0000590015157a11 */ /* 0x000fe400000f0c2c */
[----:B------:R-:W-:Y:S02]  /*4200*/  LEA.HI.X R23, R37, c[0x0][0x164], R42, 0x1, P1 ;  /* 0x0000590025177a11 */ /* 0x000fe400008f0c2a */
[----:B------:R-:W-:Y:S01]  /*4210*/  LEA R16, P0, R35, c[0x0][0x160], 0x1 ;  /* 0x0000580023107a11 */ /* 0x000fe200078008ff */
[----:B------:R-:W-:Y:S01]  /*4220*/  STG.E.U16 [R20.64], R3 ;  /* 0x0000000314007986 */ /* 0x000fe2000c101524 */
[----:B------:R-:W-:-:S02]  /*4230*/  LEA R18, P1, R19, c[0x0][0x160], 0x1 ;  /* 0x0000580013127a11 */ /* 0x000fc400078208ff */
[-C--:B------:R-:W-:Y:S01]  /*4240*/  LEA.HI.X.SX32 R24, R24, R17.reuse, 0x1, P3 ;  /* 0x0000001118187211 */ /* 0x080fe200018f0eff */
[----:B------:R-:W-:Y:S01]  /*4250*/  STG.E.U16 [R22.64], R5 ;  /* 0x0000000516007986 */ /* 0x000fe2000c101524 */
[-C--:B------:R-:W-:Y:S02]  /*4260*/  LEA.HI.X.SX32 R36, R26, R17.reuse, 0x1, P2 ;  /* 0x000000111a247211 */ /* 0x080fe400010f0eff */
[-C--:B------:R-:W-:Y:S02]  /*4270*/  LEA.HI.X.SX32 R32, R30, R17.reuse, 0x1, P6 ;  /* 0x000000111e207211 */ /* 0x080fe400030f0eff */
[----:B------:R-:W-:Y:S02]  /*4280*/  LEA.HI.X.SX32 R31, R14, R17, 0x1, P5 ;  /* 0x000000110e1f7211 */ /* 0x000fe400028f0eff */
[----:B------:R-:W-:Y:S02]  /*4290*/  LEA.HI.X R17, R35, c[0x0][0x164], R40, 0x1, P0 ;  /* 0x0000590023117a11 */ /* 0x000fe400000f0c28 */
[----:B------:R-:W-:-:S02]  /*42a0*/  LEA.HI.X R19, R19, c[0x0][0x164], R12, 0x1, P1 ;  /* 0x0000590013137a11 */ /* 0x000fc400008f0c0c */
[----:B------:R-:W-:Y:S01]  /*42b0*/  LEA R12, P0, R33, c[0x0][0x160], 0x1 ;  /* 0x00005800210c7a11 */ /* 0x000fe200078008ff */
[----:B------:R-:W-:Y:S01]  /*42c0*/  STG.E.U16 [R16.64], R0 ;  /* 0x0000000010007986 */ /* 0x000fe2000c101524 */
[----:B------:R-:W-:Y:S02]  /*42d0*/  LEA R14, P1, R15, c[0x0][0x160], 0x1 ;  /* 0x000058000f0e7a11 */ /* 0x000fe400078208ff */
[----:B------:R-:W-:Y:S01]  /*42e0*/  LEA.HI.X R13, R33, c[0x0][0x164], R38, 0x1, P0 ;  /* 0x00005900210d7a11 */ /* 0x000fe200000f0c26 */
[----:B------:R-:W-:Y:S01]  /*42f0*/  STG.E.U16 [R18.64], R9 ;  /* 0x0000000912007986 */ /* 0x000fe2000c101524 */
[----:B------:R-:W-:Y:S02]  /*4300*/  LEA.HI.X R15, R15, c[0x0][0x164], R24, 0x1, P1 ;  /* 0x000059000f0f7a11 */ /* 0x000fe400008f0c18 */
[----:B------:R-:W-:Y:S01]  /*4310*/  LEA R24, P0, R25, c[0x0][0x160], 0x1 ;  /* 0x0000580019187a11 */ /* 0x000fe200078008ff */
[----:B------:R0:W-:Y:S01]  /*4320*/  STG.E.U16 [R12.64], R2 ;  /* 0x000000020c007986 */ /* 0x0001e2000c101524 */
[----:B------:R-:W-:-:S02]  /*4330*/  LEA R26, P1, R27, c[0x0][0x160], 0x1 ;  /* 0x000058001b1a7a11 */ /* 0x000fc400078208ff */
[----:B------:R-:W-:Y:S01]  /*4340*/  LEA R28, P2, R29, c[0x0][0x160], 0x1 ;  /* 0x000058001d1c7a11 */ /* 0x000fe200078408ff */
[----:B------:R1:W-:Y:S01]  /*4350*/  STG.E.U16 [R14.64], R6 ;  /* 0x000000060e007986 */ /* 0x0003e2000c101524 */
[----:B------:R-:W-:Y:S02]  /*4360*/  LEA.HI.X R25, R25, c[0x0][0x164], R36, 0x1, P0 ;  /* 0x0000590019197a11 */ /* 0x000fe400000f0c24 */
[----:B------:R-:W-:Y:S02]  /*4370*/  LEA R30, P0, R10, c[0x0][0x160], 0x1 ;  /* 0x000058000a1e7a11 */ /* 0x000fe400078008ff */
[----:B------:R-:W-:Y:S01]  /*4380*/  LEA.HI.X R27, R27, c[0x0][0x164], R34, 0x1, P1 ;  /* 0x000059001b1b7a11 */ /* 0x000fe200008f0c22 */
[----:B------:R-:W-:Y:S01]  /*4390*/  STG.E.U16 [R24.64], R7 ;  /* 0x0000000718007986 */ /* 0x000fe2000c101524 */
[----:B------:R-:W-:Y:S02]  /*43a0*/  LEA.HI.X R29, R29, c[0x0][0x164], R32, 0x1, P2 ;  /* 0x000059001d1d7a11 */ /* 0x000fe400010f0c20 */
[----:B0-----:R-:W-:-:S02]  /*43b0*/  PRMT R13, R7, 0x7632, R13 ;  /* 0x00007632070d7816 */ /* 0x001fc4000000000d */
[----:B------:R-:W-:Y:S02]  /*43c0*/  LEA.HI.X R31, R10, c[0x0][0x164], R31, 0x1, P0 ;  /* 0x000059000a1f7a11 */ /* 0x000fe400000f0c1f */
[----:B-1----:R-:W-:Y:S01]  /*43d0*/  PRMT R15, R4, 0x7632, R15 ;  /* 0x00007632040f7816 */ /* 0x002fe2000000000f */
[----:B------:R-:W-:Y:S04]  /*43e0*/  STG.E.U16 [R26.64], R13 ;  /* 0x0000000d1a007986 */ /* 0x000fe8000c101524 */
[----:B------:R-:W-:Y:S04]  /*43f0*/  STG.E.U16 [R28.64], R4 ;  /* 0x000000041c007986 */ /* 0x000fe8000c101524 */
[----:B------:R-:W-:Y:S01]  /*4400*/  STG.E.U16 [R30.64], R15 ;  /* 0x0000000f1e007986 */ /* 0x000fe2000c101524 */
[----:B------:R-:W-:Y:S05]  /*4410*/  EXIT ;  /* 0x000000000000794d */ /* 0x000fea0003800000 */
.L_x_413:
[----:B------:R-:W-:Y:S01]  /*4420*/  MOV R0, 0x0 ;  /* 0x0000000000007802 */ /* 0x000fe20000000f00 */
[----:B------:R-:W-:Y:S01]  /*4430*/  HFMA2.MMA R12, -RZ, RZ, 0, 5.9604644775390625e-08 ;  /* 0x00000001ff0c7435 */ /* 0x000fe200000001ff */
[----:B------:R-:W-:Y:S01]  /*4440*/  IMAD.MOV.U32 R4, RZ, RZ, c[0x4][0x178] ;  /* 0x01005e00ff047624 */ /* 0x000fe200078e00ff */
[----:B------:R-:W-:Y:S01]  /*4450*/  MOV R6, c[0x4][0x180] ;  /* 0x0100600000067a02 */ /* 0x000fe20000000f00 */
[----:B------:R0:W1:Y:S01]  /*4460*/  LDC.64 R2, c[0x4][R0] ;  /* 0x0100000000027b82 */ /* 0x0000620000000a00 */
[----:B------:R-:W-:-:S02]  /*4470*/  IMAD.MOV.U32 R5, RZ, RZ, c[0x4][0x17c] ;  /* 0x01005f00ff057624 */ /* 0x000fc400078e00ff */
[----:B------:R-:W-:Y:S02]  /*4480*/  IMAD.MOV.U32 R7, RZ, RZ, c[0x4][0x184] ;  /* 0x01006100ff077624 */ /* 0x000fe400078e00ff */
[----:B------:R-:W-:Y:S02]  /*4490*/  IMAD.MOV.U32 R8, RZ, RZ, 0x219 ;  /* 0x00000219ff087424 */ /* 0x000fe400078e00ff */
[----:B------:R-:W-:Y:S02]  /*44a0*/  IMAD.MOV.U32 R10, RZ, RZ, c[0x4][0x88] ;  /* 0x01002200ff0a7624 */ /* 0x000fe400078e00ff */
[----:B------:R-:W-:Y:S02]  /*44b0*/  IMAD.MOV.U32 R11, RZ, RZ, c[0x4][0x8c] ;  /* 0x01002300ff0b7624 */ /* 0x000fe400078e00ff */
[----:B------:R-:W-:Y:S02]  /*44c0*/  IMAD.MOV.U32 R13, RZ, RZ, RZ ;  /* 0x000000ffff0d7224 */ /* 0x000fe400078e00ff */
[----:B0-----:R-:W-:Y:S01]  /*44d0*/  LEPC R14 ;  /* 0x00000000000e734e */ /* 0x001fe20000000000 */
[----:B------:R-:W-:Y:S02]  /*44e0*/  MOV R9, 0x4550 ;  /* 0x0000455000097802 */ /* 0x000fe40000000f00 */
[----:B------:R-:W-:-:S02]  /*44f0*/  MOV R20, 0x44d0 ;  /* 0x000044d000147802 */ /* 0x000fc40000000f00 */
[----:B------:R-:W-:Y:S02]  /*4500*/  MOV R21, 0x0 ;  /* 0x0000000000157802 */ /* 0x000fe40000000f00 */
[----:B------:R-:W-:Y:S02]  /*4510*/  MOV R0, 0x0 ;  /* 0x0000000000007802 */ /* 0x000fe40000000f00 */
[----:B------:R-:W-:-:S04]  /*4520*/  IADD3 R20, P0, P1, -R20, R9, R14 ;  /* 0x0000000914147210 */ /* 0x000fc8000791e10e */
[----:B------:R-:W-:-:S04]  /*4530*/  IADD3.X R21, ~R0, R21, R15, P0, P1 ;  /* 0x0000001500157210 */ /* 0x000fc800007e250f */
[----:B-1----:R-:W-:Y:S05]  /*4540*/  CALL.ABS.NOINC R2 ;  /* 0x0000000002007343 */ /* 0x002fea0003c00000 */
.L_x_439:
[----:B------:R-:W-:Y:S01]  /*4550*/  MOV R0, 0x0 ;  /* 0x0000000000007802 */ /* 0x000fe20000000f00 */
[----:B------:R-:W-:Y:S01]  /*4560*/  HFMA2.MMA R13, -RZ, RZ, 0, 0 ;  /* 0x00000000ff0d7435 */ /* 0x000fe200000001ff */
        /* <DEDUP_REMOVED lines=8> */
[----:B------:R-:W-:Y:S02]  /*45f0*/  IMAD.MOV.U32 R12, RZ, RZ, 0x1 ;  /* 0x00000001ff0c7424 */ /* 0x000fe400078e00ff */
        /* <DEDUP_REMOVED lines=9> */
.L_x_415:
[----:B------:R-:W-:Y:S01]  /*4690*/  IMAD.MOV.U32 R31, RZ, RZ, -0x800001 ;  /* 0xff7fffffff1f7424 */ /* 0x000fe200078e00ff */
[----:B------:R-:W-:Y:S01]  /*46a0*/  MOV R34, 0xffffffff ;  /* 0xffffffff00227802 */ /* 0x000fe20000000f00 */
[----:B------:R-:W-:Y:S01]  /*46b0*/  IMAD.MOV.U32 R32, RZ, RZ, 0x10 ;  /* 0x00000010ff207424 */ /* 0x000fe200078e00ff */
[----:B------:R-:W-:Y:S01]  /*46c0*/  MOV R16, 0x46f0 ;  /* 0x000046f000107802 */ /* 0x000fe20000000f00 */
[----:B------:R-:W-:Y:S02]  /*46d0*/  IMAD.MOV.U32 R33, RZ, RZ, 0x1f ;  /* 0x0000001fff217424 */ /* 0x000fe400078e00ff */
[----:B------:R-:W-:Y:S05]  /*46e0*/  CALL.REL.NOINC `($__internal_10_$__cuda_sm70_shflsync_bfly_p) ;  /* 0x0000156000007944 */ /* 0x000fea0003c00000 */
[----:B-1----:R-:W-:Y:S01]  /*46f0*/  IMAD.MOV.U32 R5, RZ, RZ, R32 ;  /* 0x000000ffff057224 */ /* 0x002fe200078e0020 */
[----:B0-----:R-:W-:Y:S05]  /*4700*/  BRA `(.L_x_451) ;  /* 0xffffc83000007947 */ /* 0x001fea000383ffff */
.L_x_416:
[----:B------:R-:W-:Y:S01]  /*4710*/  IMAD.MOV.U32 R32, RZ, RZ, 0x8 ;  /* 0x00000008ff207424 */ /* 0x000fe200078e00ff */
[----:B------:R-:W-:Y:S01]  /*4720*/  MOV R34, 0xffffffff ;  /* 0xffffffff00227802 */ /* 0x000fe20000000f00 */
[----:B------:R-:W-:Y:S01]  /*4730*/  IMAD.MOV.U32 R33, RZ, RZ, 0x1f ;  /* 0x0000001fff217424 */ /* 0x000fe200078e00ff */
[----:B------:R-:W-:Y:S02]  /*4740*/  MOV R16, 0x4760 ;  /* 0x0000476000107802 */ /* 0x000fe40000000f00 */
[----:B------:R-:W-:Y:S05]  /*4750*/  CALL.REL.NOINC `($__internal_10_$__cuda_sm70_shflsync_bfly_p) ;  /* 0x000014f000007944 */ /* 0x000fea0003c00000 */
[----:B01----:R-:W-:Y:S01]  /*4760*/  FMNMX.FTZ R31, R31, R32, !PT ;  /* 0x000000201f1f7209 */ /* 0x003fe20007810000 */
[----:B------:R-:W-:Y:S01]  /*4770*/  IMAD.MOV.U32 R32, RZ, RZ, 0x4 ;  /* 0x00000004ff207424 */ /* 0x000fe200078e00ff */
[----:B------:R-:W-:Y:S01]  /*4780*/  MOV R16, 0x47c0 ;  /* 0x000047c000107802 */ /* 0x000fe20000000f00 */
[----:B------:R-:W-:-:S02]  /*4790*/  IMAD.MOV.U32 R33, RZ, RZ, 0x1f ;  /* 0x0000001fff217424 */ /* 0x000fc400078e00ff */
[----:B------:R-:W-:Y:S02]  /*47a0*/  IMAD.MOV.U32 R34, RZ, RZ, -0x1 ;  /* 0xffffffffff227424 */ /* 0x000fe400078e00ff */
[----:B------:R-:W-:Y:S05]  /*47b0*/  CALL.REL.NOINC `($__internal_10_$__cuda_sm70_shflsync_bfly_p) ;  /* 0x0000149000007944 */ /* 0x000fea0003c00000 */
[----:B01----:R-:W-:Y:S01]  /*47c0*/  FMNMX.FTZ R31, R31, R32, !PT ;  /* 0x000000201f1f7209 */ /* 0x003fe20007810000 */
[----:B------:R-:W-:Y:S01]  /*47d0*/  HFMA2.MMA R32, -RZ, RZ, 0, 1.1920928955078125e-07 ;  /* 0x00000002ff207435 */ /* 0x000fe200000001ff */
[----:B------:R-:W-:Y:S01]  /*47e0*/  IMAD.MOV.U32 R33, RZ, RZ, 0x1f ;  /* 0x0000001fff217424 */ /* 0x000fe200078e00ff */
[----:B------:R-:W-:Y:S01]  /*47f0*/  MOV R16, 0x4820 ;  /* 0x0000482000107802 */ /* 0x000fe20000000f00 */
[----:B------:R-:W-:-:S03]  /*4800*/  IMAD.MOV.U32 R34, RZ, RZ, -0x1 ;  /* 0xffffffffff227424 */ /* 0x000fc600078e00ff */
[----:B------:R-:W-:Y:S05]  /*4810*/  CALL.REL.NOINC `($__internal_10_$__cuda_sm70_shflsync_bfly_p) ;  /* 0x0000143000007944 */ /* 0x000fea0003c00000 */
[----:B-1----:R-:W-:Y:S01]  /*4820*/  FMNMX.FTZ R7, R31, R32, !PT ;  /* 0x000000201f077209 */ /* 0x002fe20007810000 */
[----:B------:R-:W-:Y:S01]  /*4830*/  IMAD.MOV.U32 R32, RZ, RZ, 0x1 ;  /* 0x00000001ff207424 */ /* 0x000fe200078e00ff */
[----:B0-----:R-:W-:Y:S01]  /*4840*/  MOV R33, 0x1f ;  /* 0x0000001f00217802 */ /* 0x001fe20000000f00 */
[----:B------:R-:W-:Y:S01]  /*4850*/  IMAD.MOV.U32 R34, RZ, RZ, -0x1 ;  /* 0xffffffffff227424 */ /* 0x000fe200078e00ff */
[----:B------:R-:W-:Y:S01]  /*4860*/  MOV R16, 0x4890 ;  /* 0x0000489000107802 */ /* 0x000fe20000000f00 */
[----:B------:R-:W-:Y:S02]  /*4870*/  IMAD.MOV.U32 R31, RZ, RZ, R7 ;  /* 0x000000ffff1f7224 */ /* 0x000fe400078e0007 */
[----:B------:R-:W-:Y:S05]  /*4880*/  CALL.REL.NOINC `($__internal_10_$__cuda_sm70_shflsync_bfly_p) ;  /* 0x000013c000007944 */ /* 0x000fea0003c00000 */
[----:B-1----:R-:W-:Y:S01]  /*4890*/  IMAD.MOV.U32 R16, RZ, RZ, R32 ;  /* 0x000000ffff107224 */ /* 0x002fe200078e0020 */
[----:B0-----:R-:W-:Y:S05]  /*48a0*/  BRA `(.L_x_452) ;  /* 0xffffc73000007947 */ /* 0x001fea000383ffff */
.L_x_441:
[----:B------:R-:W-:Y:S01]  /*48b0*/  HFMA2.MMA R31, -RZ, RZ, 0, 0 ;  /* 0x00000000ff1f7435 */ /* 0x000fe200000001ff */
[----:B------:R-:W-:Y:S01]  /*48c0*/  IMAD.MOV.U32 R32, RZ, RZ, 0x2 ;  /* 0x00000002ff207424 */ /* 0x000fe200078e00ff */
[----:B------:R-:W-:Y:S01]  /*48d0*/  MOV R16, 0x4910 ;  /* 0x0000491000107802 */ /* 0x000fe20000000f00 */
[----:B------:R-:W-:-:S02]  /*48e0*/  IMAD.MOV.U32 R33, RZ, RZ, 0x1f ;  /* 0x0000001fff217424 */ /* 0x000fc400078e00ff */
[----:B------:R-:W-:Y:S02]  /*48f0*/  IMAD.MOV.U32 R34, RZ, RZ, -0x1 ;  /* 0xffffffffff227424 */ /* 0x000fe400078e00ff */
[----:B0-----:R-:W-:Y:S05]  /*4900*/  CALL.REL.NOINC `($__internal_10_$__cuda_sm70_shflsync_bfly_p) ;  /* 0x0000134000007944 */ /* 0x001fea0003c00000 */
[----:B-1----:R-:W-:Y:S01]  /*4910*/  MOV R0, R32 ;  /* 0x0000002000007202 */ /* 0x002fe20000000f00 */
[----:B0-----:R-:W-:Y:S05]  /*4920*/  BRA `(.L_x_453) ;  /* 0xffffe34000007947 */ /* 0x001fea000383ffff */
.L_x_442:
[----:B------:R-:W-:Y:S01]  /*4930*/  IMAD.MOV.U32 R32, RZ, RZ, 0x1 ;  /* 0x00000001ff207424 */ /* 0x000fe200078e00ff */
[----:B------:R-:W-:Y:S01]  /*4940*/  MOV R16, 0x4980 ;  /* 0x0000498000107802 */ /* 0x000fe20000000f00 */
[----:B------:R-:W-:Y:S02]  /*4950*/  IMAD.MOV.U32 R33, RZ, RZ, 0x1f ;  /* 0x0000001fff217424 */ /* 0x000fe400078e00ff */
[----:B------:R-:W-:Y:S02]  /*4960*/  IMAD.MOV.U32 R34, RZ, RZ, -0x1 ;  /* 0xffffffffff227424 */ /* 0x000fe400078e00ff */
[----:B0-----:R-:W-:Y:S05]  /*4970*/  CALL.REL.NOINC `($__internal_10_$__cuda_sm70_shflsync_bfly_p) ;  /* 0x000012d000007944 */ /* 0x001fea0003c00000 */
[----:B-1----:R-:W-:Y:S01]  /*4980*/  FADD.FTZ R30, R31, R32 ;  /* 0x000000201f1e7221 */ /* 0x002fe20000010000 */
[----:B0-----:R-:W-:Y:S01]  /*4990*/  HFMA2.MMA R31, -RZ, RZ, 0, 0 ;  /* 0x00000000ff1f7435 */ /* 0x001fe200000001ff */
[----:B------:R-:W-:Y:S01]  /*49a0*/  IMAD.MOV.U32 R32, RZ, RZ, 0x2 ;  /* 0x00000002ff207424 */ /* 0x000fe200078e00ff */
[----:B------:R-:W-:Y:S01]  /*49b0*/  MOV R16, 0x49f0 ;  /* 0x000049f000107802 */ /* 0x000fe20000000f00 */
[----:B------:R-:W-:Y:S02]  /*49c0*/  IMAD.MOV.U32 R33, RZ, RZ, 0x1f ;  /* 0x0000001fff217424 */ /* 0x000fe400078e00ff */
[----:B------:R-:W-:-:S02]  /*49d0*/  IMAD.MOV.U32 R34, RZ, RZ, -0x1 ;  /* 0xffffffffff227424 */ /* 0x000fc400078e00ff */
[----:B------:R-:W-:Y:S05]  /*49e0*/  CALL.REL.NOINC `($__internal_10_$__cuda_sm70_shflsync_bfly_p) ;  /* 0x0000126000007944 */ /* 0x000fea0003c00000 */
[----:B01----:R-:W-:Y:S01]  /*49f0*/  FADD.FTZ R31, RZ, R32 ;  /* 0x00000020ff1f7221 */ /* 0x003fe20000010000 */
[----:B------:R-:W-:Y:S01]  /*4a00*/  MOV R32, 0x1 ;  /* 0x0000000100207802 */ /* 0x000fe20000000f00 */
[----:B------:R-:W-:Y:S01]  /*4a10*/  IMAD.MOV.U32 R33, RZ, RZ, 0x1f ;  /* 0x0000001fff217424 */ /* 0x000fe200078e00ff */
[----:B------:R-:W-:Y:S01]  /*4a20*/  MOV R16, 0x4a50 ;  /* 0x00004a5000107802 */ /* 0x000fe20000000f00 */
[----:B------:R-:W-:-:S02]  /*4a30*/  IMAD.MOV.U32 R34, RZ, RZ, -0x1 ;  /* 0xffffffffff227424 */ /* 0x000fc400078e00ff */
[----:B------:R-:W-:Y:S05]  /*4a40*/  CALL.REL.NOINC `($__internal_10_$__cuda_sm70_shflsync_bfly_p) ;  /* 0x0000120000007944 */ /* 0x000fea0003c00000 */
[----:B-1----:R-:W-:Y:S01]  /*4a50*/  FADD.FTZ R29, R31, R32 ;  /* 0x000000201f1d7221 */ /* 0x002fe20000010000 */
[----:B------:R-:W-:Y:S01]  /*4a60*/  HFMA2.MMA R32, -RZ, RZ, 0, 1.1920928955078125e-07 ;  /* 0x00000002ff207435 */ /* 0x000fe200000001ff */
[----:B0-----:R-:W-:Y:S01]  /*4a70*/  IMAD.MOV.U32 R31, RZ, RZ, RZ ;  /* 0x000000ffff1f7224 */ /* 0x001fe200078e00ff */
[----:B------:R-:W-:Y:S01]  /*4a80*/  MOV R16, 0x4ac0 ;  /* 0x00004ac000107802 */ /* 0x000fe20000000f00 */
[----:B------:R-:W-:-:S02]  /*4a90*/  IMAD.MOV.U32 R33, RZ, RZ, 0x1f ;  /* 0x0000001fff217424 */ /* 0x000fc400078e00ff */
[----:B------:R-:W-:Y:S02]  /*4aa0*/  IMAD.MOV.U32 R34, RZ, RZ, -0x1 ;  /* 0xffffffffff227424 */ /* 0x000fe400078e00ff */
[----:B------:R-:W-:Y:S05]  /*4ab0*/  CALL.REL.NOINC `($__internal_10_$__cuda_sm70_shflsync_bfly_p) ;  /* 0x0000119000007944 */ /* 0x000fea0003c00000 */
[----:B01----:R-:W-:Y:S01]  /*4ac0*/  FADD.FTZ R31, RZ, R32 ;  /* 0x00000020ff1f7221 */ /* 0x003fe20000010000 */
[----:B------:R-:W-:Y:S01]  /*4ad0*/  MOV R33, 0x1f ;  /* 0x0000001f00217802 */ /* 0x000fe20000000f00 */
[----:B------:R-:W-:Y:S01]  /*4ae0*/  IMAD.MOV.U32 R32, RZ, RZ, 0x1 ;  /* 0x00000001ff207424 */ /* 0x000fe200078e00ff */
[----:B------:R-:W-:Y:S01]  /*4af0*/  MOV R16, 0x4b20 ;  /* 0x00004b2000107802 */ /* 0x000fe20000000f00 */
[----:B------:R-:W-:Y:S02]  /*4b00*/  IMAD.MOV.U32 R34, RZ, RZ, -0x1 ;  /* 0xffffffffff227424 */ /* 0x000fe400078e00ff */
[----:B------:R-:W-:Y:S05]  /*4b10*/  CALL.REL.NOINC `($__internal_10_$__cuda_sm70_shflsync_bfly_p) ;  /* 0x0000113000007944 */ /* 0x000fea0003c00000 */
[----:B0-----:R-:W-:Y:S01]  /*4b20*/  HFMA2.MMA R33, -RZ, RZ, 0, 1.847743988037109375e-06 ;  /* 0x0000001fff217435 */ /* 0x001fe200000001ff */
[----:B-1----:R-:W-:Y:S01]  /*4b30*/  FADD.FTZ R27, R31, R32 ;  /* 0x000000201f1b7221 */ /* 0x002fe20000010000 */
[----:B------:R-:W-:Y:S01]  /*4b40*/  MOV R16, 0x4b90 ;  /* 0x00004b9000107802 */ /* 0x000fe20000000f00 */
[----:B------:R-:W-:Y:S02]  /*4b50*/  IMAD.MOV.U32 R31, RZ, RZ, RZ ;  /* 0x000000ffff1f7224 */ /* 0x000fe400078e00ff */
[----:B------:R-:W-:Y:S02]  /*4b60*/  IMAD.MOV.U32 R32, RZ, RZ, 0x2 ;  /* 0x00000002ff207424 */ /* 0x000fe400078e00ff */
[----:B------:R-:W-:-:S02]  /*4b70*/  IMAD.MOV.U32 R34, RZ, RZ, -0x1 ;  /* 0xffffffffff227424 */ /* 0x000fc400078e00ff */
[----:B------:R-:W-:Y:S05]  /*4b80*/  CALL.REL.NOINC `($__internal_10_$__cuda_sm70_shflsync_bfly_p) ;  /* 0x000010c000007944 */ /* 0x000fea0003c00000 */
[----:B01----:R-:W-:Y:S01]  /*4b90*/  FADD.FTZ R31, RZ, R32 ;  /* 0x00000020ff1f7221 */ /* 0x003fe20000010000 */
[----:B------:R-:W-:Y:S01]  /*4ba0*/  MOV R34, 0xffffffff ;  /* 0xffffffff00227802 */ /* 0x000fe20000000f00 */
[----:B------:R-:W-:Y:S01]  /*4bb0*/  IMAD.MOV.U32 R32, RZ, RZ, 0x1 ;  /* 0x00000001ff207424 */ /* 0x000fe200078e00ff */
[----:B------:R-:W-:Y:S01]  /*4bc0*/  MOV R16, 0x4bf0 ;  /* 0x00004bf000107802 */ /* 0x000fe20000000f00 */
[----:B------:R-:W-:-:S02]  /*4bd0*/  IMAD.MOV.U32 R33, RZ, RZ, 0x1f ;  /* 0x0000001fff217424 */ /* 0x000fc400078e00ff */
[----:B------:R-:W-:Y:S05]  /*4be0*/  CALL.REL.NOINC `($__internal_10_$__cuda_sm70_shflsync_bfly_p) ;  /* 0x0000106000007944 */ /* 0x000fea0003c00000 */
[----:B-1----:R-:W-:Y:S01]  /*4bf0*/  FADD.FTZ R28, R31, R32 ;  /* 0x000000201f1c7221 */ /* 0x002fe20000010000 */
[----:B0-----:R-:W-:Y:S01]  /*4c00*/  MOV R34, 0xffffffff ;  /* 0xffffffff00227802 */ /* 0x001fe20000000f00 */
[----:B------:R-:W-:Y:S01]  /*4c10*/  IMAD.MOV.U32 R31, RZ, RZ, RZ ;  /* 0x000000ffff1f7224 */ /* 0x000fe200078e00ff */
[----:B------:R-:W-:Y:S01]  /*4c20*/  MOV R16, 0x4c60 ;  /* 0x00004c6000107802 */ /* 0x000fe20000000f00 */
[----:B------:R-:W-:-:S02]  /*4c30*/  IMAD.MOV.U32 R32, RZ, RZ, 0x2 ;  /* 0x00000002ff207424 */ /* 0x000fc400078e00ff */
[----:B------:R-:W-:Y:S02]  /*4c40*/  IMAD.MOV.U32 R33, RZ, RZ, 0x1f ;  /* 0x0000001fff217424 */ /* 0x000fe400078e00ff */
[----:B------:R-:W-:Y:S05]  /*4c50*/  CALL.REL.NOINC `($__internal_10_$__cuda_sm70_shflsync_bfly_p) ;  /* 0x00000ff000007944 */ /* 0x000fea0003c00000 */
[----:B01----:R-:W-:Y:S01]  /*4c60*/  FADD.FTZ R31, RZ, R32 ;  /* 0x00000020ff1f7221 */ /* 0x003fe20000010000 */
[----:B------:R-:W-:Y:S01]  /*4c70*/  MOV R16, 0x4cc0 ;  /* 0x00004cc000107802 */ /* 0x000fe20000000f00 */
[----:B------:R-:W-:Y:S02]  /*4c80*/  IMAD.MOV.U32 R32, RZ, RZ, 0x1 ;  /* 0x00000001ff207424 */ /* 0x000fe400078e00ff */
[----:B------:R-:W-:Y:S02]  /*4c90*/  IMAD.MOV.U32 R33, RZ, RZ, 0x1f ;  /* 0x0000001fff217424 */ /* 0x000fe400078e00ff */
[----:B------:R-:W-:Y:S02]  /*4ca0*/  IMAD.MOV.U32 R34, RZ, RZ, -0x1 ;  /* 0xffffffffff227424 */ /* 0x000fe400078e00ff */
[----:B------:R-:W-:Y:S05]  /*4cb0*/  CALL.REL.NOINC `($__internal_10_$__cuda_sm70_shflsync_bfly_p) ;  /* 0x00000f9000007944 */ /* 0x000fea0003c00000 */
[----:B-1----:R-:W-:Y:S01]  /*4cc0*/  FADD.FTZ R25, R31, R32 ;  /* 0x000000201f197221 */ /* 0x002fe20000010000 */
[----:B0-----:R-:W-:Y:S01]  /*4cd0*/  HFMA2.MMA R31, -RZ, RZ, 0, 0 ;  /* 0x00000000ff1f7435 */ /* 0x001fe200000001ff */
[----:B------:R-:W-:Y:S01]  /*4ce0*/  IMAD.MOV.U32 R32, RZ, RZ, 0x2 ;  /* 0x00000002ff207424 */ /* 0x000fe200078e00ff */
        /* <DEDUP_REMOVED lines=10> */
[----:B-1----:R-:W-:Y:S01]  /*4d90*/  FADD.FTZ R26, R31, R32 ;  /* 0x000000201f1a7221 */ /* 0x002fe20000010000 */
[----:B------:R-:W-:Y:S01]  /*4da0*/  HFMA2.MMA R32, -RZ, RZ, 0, 1.1920928955078125e-07 ;  /* 0x00000002ff207435 */ /* 0x000fe200000001ff */
[----:B0-----:R-:W-:Y:S01]  /*4db0*/  IMAD.MOV.U32 R31, RZ, RZ, RZ ;  /* 0x000000ffff1f7224 */ /* 0x001fe200078e00ff */
        /* <DEDUP_REMOVED lines=10> */
[----:B0-----:R-:W-:Y:S01]  /*4e60*/  HFMA2.MMA R33, -RZ, RZ, 0, 1.847743988037109375e-06 ;  /* 0x0000001fff217435 */ /* 0x001fe200000001ff */
[----:B-1----:R-:W-:Y:S01]  /*4e70*/  FADD.FTZ R23, R31, R32 ;  /* 0x000000201f177221 */ /* 0x002fe20000010000 */
[----:B------:R-:W-:Y:S01]  /*4e80*/  MOV R16, 0x4ed0 ;  /* 0x00004ed000107802 */ /* 0x000fe20000000f00 */
[----:B------:R-:W-:-:S02]  /*4e90*/  IMAD.MOV.U32 R31, RZ, RZ, RZ ;  /* 0x000000ffff1f7224 */ /* 0x000fc400078e00ff */
[----:B------:R-:W-:Y:S02]  /*4ea0*/  IMAD.MOV.U32 R32, RZ, RZ, 0x2 ;  /* 0x00000002ff207424 */ /* 0x000fe400078e00ff */
[----:B------:R-:W-:Y:S02]  /*4eb0*/  IMAD.MOV.U32 R34, RZ, RZ, -0x1 ;  /* 0xffffffffff227424 */ /* 0x000fe400078e00ff */
[----:B------:R-:W-:Y:S05]  /*4ec0*/  CALL.REL.NOINC `($__internal_10_$__cuda_sm70_shflsync_bfly_p) ;  /* 0x00000d8000007944 */ /* 0x000fea0003c00000 */
[----:B01----:R-:W-:Y:S01]  /*4ed0*/  FADD.FTZ R31, RZ, R32 ;  /* 0x00000020ff1f7221 */ /* 0x003fe20000010000 */
[----:B------:R-:W-:Y:S01]  /*4ee0*/  MOV R34, 0xffffffff ;  /* 0xffffffff00227802 */ /* 0x000fe20000000f00 */
[----:B------:R-:W-:Y:S01]  /*4ef0*/  IMAD.MOV.U32 R32, RZ, RZ, 0x1 ;  /* 0x00000001ff207424 */ /* 0x000fe200078e00ff */
[----:B------:R-:W-:Y:S01]  /*4f00*/  MOV R16, 0x4f30 ;  /* 0x00004f3000107802 */ /* 0x000fe20000000f00 */
[----:B------:R-:W-:Y:S02]  /*4f10*/  IMAD.MOV.U32 R33, RZ, RZ, 0x1f ;  /* 0x0000001fff217424 */ /* 0x000fe400078e00ff */
        /* <DEDUP_REMOVED lines=209> */
[----:B-1----:R-:W-:Y:S01]  /*5c30*/  IMAD.MOV.U32 R16, RZ, RZ, R32 ;  /* 0x000000ffff107224 */ /* 0x002fe200078e0020 */
[----:B0-----:R-:W-:Y:S05]  /*5c40*/  BRA `(.L_x_454) ;  /* 0xffffd14000007947 */ /* 0x001fea000383ffff */
        .weak           $__internal_10_$__cuda_sm70_shflsync_bfly_p
        .type           $__internal_10_$__cuda_sm70_shflsync_bfly_p,@function
        .size           $__internal_10_$__cuda_sm70_shflsync_bfly_p,(.L_x_23177 - $__internal_10_$__cuda_sm70_shflsync_bfly_p)
$__internal_10_$__cuda_sm70_shflsync_bfly_p:
[----:B------:R-:W-:Y:S01]  /*5c50*/  IMAD.MOV.U32 R17, RZ, RZ, 0x0 ;  /* 0x00000000ff117424 */ /* 0x000fe200078e00ff */
[----:B------:R-:W-:Y:S04]  /*5c60*/  WARPSYNC R34 ;  /* 0x0000002200007348 */ /* 0x000fe80003800000 */
[----:B------:R0:W1:Y:S01]  /*5c70*/  SHFL.BFLY PT, R32, R31, R32, R33 ;  /* 0x0c0000201f207389 */ /* 0x00006200000e0021 */
[----:B------:R-:W-:Y:S05]  /*5c80*/  RET.REL.NODEC R16 `(_ZN4vllm25paged_attention_v1_kernelI13__nv_bfloat16hLi192ELi32ELi128ELNS_18Fp8KVCacheDataTypeE2ELb1EEEvPT_PKS3_PKT0_S9_ifPKiSB_iPKfiiiSD_SD_iiiii) ;  /* 0xffffa37010007950 */ /* 0x000fea0003c3ffff */
.L_x_455:
        /* <DEDUP_REMOVED lines=15> */
.L_x_23177:


//--------------------- .text._ZN4vllm25paged_attention_v1_kernelI13__nv_bfloat16hLi128ELi32ELi128ELNS_18Fp8KVCacheDataTypeE2ELb1EEEvPT_PKS3_PKT0_S9_ifPKiSB_iPKfiiiSD_SD_iiiii --------------------------
	.section	.text._ZN4vllm25paged_attention_v1_kernelI13__nv_bfloat16hLi128ELi32ELi128ELNS_18Fp8KVCacheDataTypeE2ELb1EEEvPT_PKS3_PKT0_S9_ifPKiSB_iPKfiiiSD_SD_iiiii,"ax",@progbits
	.sectioninfo	@"SHI_REGISTERS=48"
	.align	128
        .global         _ZN4vllm25paged_attention_v1_kernelI13__nv_bfloat16hLi128ELi32ELi128ELNS_18Fp8KVCacheDataTypeE2ELb1EEEvPT_PKS3_PKT0_S9_ifPKiSB_iPKfiiiSD_SD_iiiii
        .type           _ZN4vllm25paged_attention_v1_kernelI13__nv_bfloat16hLi128ELi32ELi128ELNS_18Fp8KVCacheDataTypeE2ELb1EEEvPT_PKS3_PKT0_S9_ifPKiSB_iPKfiiiSD_SD_iiiii,@function
        .size           _ZN4vllm25paged_attention_v1_kernelI13__nv_bfloat16hLi128ELi32ELi128ELNS_18Fp8KVCacheDataTypeE2ELb1EEEvPT_PKS3_PKT0_S9_ifPKiSB_iPKfiiiSD_SD_iiiii,(.L_x_23178 - _ZN4vllm25paged_attention_v1_kernelI13__nv_bfloat16hLi128ELi32ELi128ELNS_18Fp8KVCacheDataTypeE2ELb1EEEvPT_PKS3_PKT0_S9_ifPKiSB_iPKfiiiSD_SD_iiiii)
        .other          _ZN4vllm25paged_attention_v1_kernelI13__nv_bfloat16hLi128ELi32ELi128ELNS_18Fp8KVCacheDataTypeE2ELb1EEEvPT_PKS3_PKT0_S9_ifPKiSB_iPKfiiiSD_SD_iiiii,@"STO_CUDA_ENTRY STV_DEFAULT"
_ZN4vllm25paged_attention_v1_kernelI13__nv_bfloat16hLi128ELi32ELi128ELNS_18Fp8KVCacheDataTypeE2ELb1EEEvPT_PKS3_PKT0_S9_ifPKiSB_iPKfiiiSD_SD_iiiii:
.text._ZN4vllm25paged_attention_v1_kernelI13__nv_bfloat16hLi128ELi32ELi128ELNS_18Fp8KVCacheDataTypeE2ELb1EEEvPT_PKS3_PKT0_S9_ifPKiSB_iPKfiiiSD_SD_iiiii:
[----:B------:R-:W-:Y:S02]  /*0000*/  IMAD.MOV.U32 R1, RZ, RZ, c[0x0][0x28] ;  /* 0x00000a00ff017624 */ /* 0x000fe400078e00ff */
[----:B------:R-:W0:Y:S01]  /*0010*/  S2R R3, SR_CTAID.Y ;  /* 0x0000000000037919 */ /* 0x000e220000002600 */
[----:B------:R-:W-:Y:S01]  /*0020*/  IMAD.MOV.U32 R6, RZ, RZ, 0x4 ;  /* 0x00000004ff067424 */ /* 0x000fe200078e00ff */
[----:B------:R-:W-:-:S03]  /*0030*/  ULDC.64 UR36, c[0x0][0x118] ;  /* 0x0000460000247ab9 */ /* 0x000fc60000000a00 */
[----:B0-----:R-:W-:-:S06]  /*0040*/  IMAD.WIDE R6, R3, R6, c[0x0][0x190] ;  /* 0x0000640003067625 */ /* 0x001fcc00078e0206 */
[----:B------:R0:W5:Y:S01]  /*0050*/  LDG.E.CONSTANT R6, [R6.64] ;  /* 0x0000002406067981 */ /* 0x000162000c1e9900 */
[----:B------:R-:W-:Y:S03]  /*0060*/  BSSY B0, `(.L_x_456) ;  /* 0x0000057000007945 */ /* 0x000fe60003800000 */
[----:B------:R-:W1:Y:S04]  /*0070*/  S2R R4, SR_TID.X ;  /* 0x0000000000047919 */ /* 0x000e680000002100 */
[----:B------:R-:W2:Y:S01]  /*0080*/  S2R R2, SR_CTAID.X ;  /* 0x0000000000027919 */ /* 0x000ea20000002500 */
[----:B-1----:R-:W-:Y:S02]  /*0090*/  ISETP.GT.AND P0, PT, R4, 0xf, PT ;  /* 0x0000000f0400780c */ /* 0x002fe40003f04270 */
[----:B------:R-:W-:-:S04]  /*00a0*/  SHF.R.S32.HI R5, RZ, 0x1f, R4 ;  /* 0x0000001fff057819 */ /* 0x000fc80000011404 */
[----:B------:R-:W-:-:S04]  /*00b0*/  LEA.HI R5, R5, R4, RZ, 0x5 ;  /* 0x0000000405057211 */ /* 0x000fc800078f28ff */
[----:B------:R-:W-:Y:S02]  /*00c0*/  LOP3.LUT R9, R5, 0xffffffe0, RZ, 0xc0, !PT ;  /* 0xffffffe005097812 */ /* 0x000fe400078ec0ff */
[----:B------:R-:W-:-:S03]  /*00d0*/  SHF.R.S32.HI R0, RZ, 0x5, R5 ;  /* 0x00000005ff007819 */ /* 0x000fc60000011405 */
[----:B------:R-:W-:Y:S01]  /*00e0*/  IMAD.IADD R5, R4, 0x1, -R9 ;  /* 0x0000000104057824 */ /* 0x000fe200078e0a09 */
[----:B------:R-:W-:Y:S05]  /*00f0*/  @P0 BRA `(.L_x_457) ;  /* 0x000004d000000947 */ /* 0x000fea0003800000 */
[----:B0-2---:R-:W-:Y:S01]  /*0100*/  IMNMX R7, R4, -0x70, !PT ;  /* 0xffffff9004077817 */ /* 0x005fe20007800200 */
[----:B------:R-:W-:Y:S01]  /*0110*/  IMAD.SHL.U32 R10, R2, 0x80, RZ ;  /* 0x00000080020a7824 */ /* 0x000fe200078e00ff */
[----:B------:R-:W-:Y:S01]  /*0120*/  BSSY B1, `(.L_x_458) ;  /* 0x0000024000017945 */ /* 0x000fe20003800000 */
[----:B------:R-:W-:Y:S02]  /*0130*/  MOV R12, R4 ;  /* 0x00000004000c7202 */ /* 0x000fe40000000f00 */
[----:B------:R-:W-:Y:S02]  /*0140*/  IADD3 R7, -R4, 0x7f, R7 ;  /* 0x0000007f04077810 */ /* 0x000fe40007ffe107 */
[----:B------:R-:W-:Y:S02]  /*0150*/  SHF.R.S32.HI R19, RZ, 0x1f, R10 ;  /* 0x0000001fff137819 */ /* 0x000fe4000001140a */
[----:B------:R-:W-:-:S02]  /*0160*/  LEA.HI R8, R7, 0x1, RZ, 0x19 ;  /* 0x0000000107087811 */ /* 0x000fc400078fc8ff */
[----:B------:R-:W-:Y:S01]  /*0170*/  ISETP.GE.U32.AND P0, PT, R7, 0x180, PT ;  /* 0x000001800700780c */ /* 0x000fe20003f06070 */
[----:B------:R-:W-:Y:S01]  /*0180*/  IMAD R7, R3, c[0x0][0x1a8], RZ ;  /* 0x00006a0003077a24 */ /* 0x000fe200078e02ff */
[----:B------:R-:W-:-:S04]  /*0190*/  LOP3.LUT P1, R8, R8, 0x3, RZ, 0xc0, !PT ;  /* 0x0000000308087812 */ /* 0x000fc8000782c0ff */
[----:B------:R-:W-:-:S09]  /*01a0*/  SHF.R.S32.HI R18, RZ, 0x1f, R7 ;  /* 0x0000001fff127819 */ /* 0x000fd20000011407 */
[----:B------:R-:W-:Y:S05]  /*01b0*/  @!P1 BRA `(.L_x_459) ;  /* 0x000001a000009947 */ /* 0x000fea0003800000 */
[C---:B------:R-:W-:Y:S01]  /*01c0*/  IMAD.SHL.U32 R9, R4.reuse, 0x8, RZ ;  /* 0x0000000804097824 */ /* 0x040fe200078e00ff */
[----:B------:R-:W-:Y:S01]  /*01d0*/  LEA R13, R4, 0x8, 0x4 ;  /* 0x00000008040d7811 */ /* 0x000fe200078e20ff */
[----:B------:R-:W-:-:S03]  /*01e0*/  IMAD.MOV.U32 R11, RZ, RZ, R8 ;  /* 0x000000ffff0b7224 */ /* 0x000fc600078e0008 */
[----:B------:R-:W-:Y:S02]  /*01f0*/  IADD3 R21, P1, P2, R7, R9, R10 ;  /* 0x0000000907157210 */ /* 0x000fe40007a3e00a */
[----:B------:R-:W-:Y:S02]  /*0200*/  SHF.R.S32.HI R9, RZ, 0x1f, R9 ;  /* 0x0000001fff097819 */ /* 0x000fe40000011409 */
[C---:B------:R-:W-:Y:S02]  /*0210*/  LEA R20, P3, R21.reuse, c[0x0][0x168], 0x1 ;  /* 0x00005a0015147a11 */ /* 0x040fe400078608ff */
[----:B------:R-:W-:Y:S02]  /*0220*/  IADD3.X R12, R18, R9, R19, P1, P2 ;  /* 0x00000009120c7210 */ /* 0x000fe40000fe4413 */
[----:B------:R-:W-:Y:S02]  /*0230*/  IADD3 R20, P1, R20, 0x8, RZ ;  /* 0x0000000814147810 */ /* 0x000fe40007f3e0ff */
[----:B------:R-:W-:Y:S01]  /*0240*/  LEA.HI.X R21, R21, c[0x0][0x16c], R12, 0x1, P3 ;  /* 0x00005b0015157a11 */ /* 0x000fe200018f0c0c */
[----:B------:R-:W-:-:S04]  /*0250*/  IMAD.MOV.U32 R12, RZ, RZ, R4 ;  /* 0x000000ffff0c7224 */ /* 0x000fc800078e0004 */
[----:B------:R-:W-:-:S03]  /*0260*/  IMAD.X R21, RZ, RZ, R21, P1 ;  /* 0x000000ffff157224 */ /* 0x000fc600008e0615 */
.L_x_460:
        /* <DEDUP_REMOVED lines=15> */
.L_x_459:
[----:B------:R-:W-:Y:S05]  /*0360*/  BSYNC B1 ;  /* 0x0000000000017941 */ /* 0x000fea0003800000 */
.L_x_458:
        /* <DEDUP_REMOVED lines=10> */
.L_x_461:
        /* <DEDUP_REMOVED lines=18> */
[----:B------:R-:W-:-:S04]  /*0530*/  IADD3 R7, R7, 0x200, RZ ;  /* 0x0000020007077810 */ /* 0x000fc80007ffe0ff */
[----:B------:R-:W-:Y:S02]  /*0540*/  ISETP.GE.AND P0, PT, R7, -0x1f0, PT ;  /* 0xfffffe100700780c */ /* 0x000fe40003f06270 */
[----:B------:R-:W-:-:S05]  /*0550*/  IADD3 R29, P1, R29, 0x2000, RZ ;  /* 0x000020001d1d7810 */ /* 0x000fca0007f3e0ff */
[----:B------:R-:W-:Y:S01]  /*0560*/  IMAD.X R31, RZ, RZ, R31, P1 ;  /* 0x000000ffff1f7224 */ /* 0x000fe200008e061f */
[----:B--2---:R-:W-:Y:S04]  /*0570*/  STS.128 [R28+-0x1000], R20 ;  /* 0xfff000141c007388 */ /* 0x004fe80000000c00 */
[----:B---3--:R-:W-:Y:S04]  /*0580*/  STS.128 [R28+-0x800], R8 ;  /* 0xfff800081c007388 */ /* 0x008fe80000000c00 */
[----:B----4-:R-:W-:Y:S04]  /*0590*/  STS.128 [R28], R12 ;  /* 0x0000000c1c007388 */ /* 0x010fe80000000c00 */
[----:B------:R0:W-:Y:S02]  /*05a0*/  STS.128 [R28+0x800], R16 ;  /* 0x000800101c007388 */ /* 0x0001e40000000c00 */
[----:B0-----:R-:W-:Y:S01]  /*05b0*/  IADD3 R28, R28, 0x2000, RZ ;  /* 0x000020001c1c7810 */ /* 0x001fe20007ffe0ff */
[----:B------:R-:W-:Y:S05]  /*05c0*/  @!P0 BRA `(.L_x_461) ;  /* 0xfffffe4000008947 */ /* 0x000fea000383ffff */
.L_x_457:
[----:B0-2---:R-:W-:Y:S05]  /*05d0*/  BSYNC B0 ;  /* 0x0000000000007941 */ /* 0x005fea0003800000 */
.L_x_456:
[----:B------:R-:W-:Y:S01]  /*05e0*/  IABS R10, c[0x0][0x1d4] ;  /* 0x00007500000a7a13 */ /* 0x000fe20000000000 */
[----:B------:R-:W-:Y:S01]  /*05f0*/  BAR.SYNC.DEFER_BLOCKING 0x0 ;  /* 0x0000000000007b1d */ /* 0x000fe20000010000 */
[----:B-----5:R-:W-:-:S04]  /*0600*/  IADD3 R7, R6, -0x1, RZ ;  /* 0xffffffff06077810 */ /* 0x020fc80007ffe0ff */
[----:B------:R-:W-:Y:S01]  /*0610*/  IABS R13, R7 ;  /* 0x00000007000d7213 */ /* 0x000fe20000000000 */
[----:B------:R-:W0:Y:S01]  /*0620*/  I2F.RP R12, R10 ;  /* 0x0000000a000c7306 */ /* 0x000e220000209400 */
[----:B------:R-:W-:-:S04]  /*0630*/  LOP3.LUT R7, R7, c[0x0][0x1d4], RZ, 0x3c, !PT ;  /* 0x0000750007077a12 */ /* 0x000fc800078e3cff */
[----:B------:R-:W-:Y:S02]  /*0640*/  ISETP.GE.AND P2, PT, R7, RZ, PT ;  /* 0x000000ff0700720c */ /* 0x000fe40003f46270 */
[----:B------:R-:W-:Y:S01]  /*0650*/  IADD3 R7, R6, 0x1f, RZ ;  /* 0x0000001f06077810 */ /* 0x000fe20007ffe0ff */
[----:B0-----:R-:W0:Y:S02]  /*0660*/  MUFU.RCP R12, R12 ;  /* 0x0000000c000c7308 */ /* 0x001e240000001000 */
[----:B0-----:R-:W-:-:S06]  /*0670*/  IADD3 R8, R12, 0xffffffe, RZ ;  /* 0x0ffffffe0c087810 */ /* 0x001fcc0007ffe0ff */
[----:B------:R0:W1:Y:S02]  /*0680*/  F2I.FTZ.U32.TRUNC.NTZ R9, R8 ;  /* 0x0000000800097305 */ /* 0x000064000021f000 */
[----:B0-----:R-:W-:Y:S02]  /*0690*/  IMAD.MOV.U32 R8, RZ, RZ, RZ ;  /* 0x000000ffff087224 */ /* 0x001fe400078e00ff */
[----:B-1----:R-:W-:-:S04]  /*06a0*/  IMAD.MOV R11, RZ, RZ, -R9 ;  /* 0x000000ffff0b7224 */ /* 0x002fc800078e0a09 */
[----:B------:R-:W-:-:S04]  /*06b0*/  IMAD R11, R11, R10, RZ ;  /* 0x0000000a0b0b7224 */ /* 0x000fc800078e02ff */
[----:B------:R-:W-:-:S04]  /*06c0*/  IMAD.HI.U32 R11, R9, R11, R8 ;  /* 0x0000000b090b7227 */ /* 0x000fc800078e0008 */
[----:B------:R-:W-:-:S04]  /*06d0*/  IMAD.MOV.U32 R9, RZ, RZ, R13 ;  /* 0x000000ffff097224 */ /* 0x000fc800078e000d */
[----:B------:R-:W-:-:S05]  /*06e0*/  IMAD.HI.U32 R8, R11, R9, RZ ;  /* 0x000000090b087227 */ /* 0x000fca00078e00ff */
[----:B------:R-:W-:-:S05]  /*06f0*/  IADD3 R12, -R8, RZ, RZ ;  /* 0x000000ff080c7210 */ /* 0x000fca0007ffe1ff */
[----:B------:R-:W-:Y:S01]  /*0700*/  IMAD R9, R10, R12, R9 ;  /* 0x0000000c0a097224 */ /* 0x000fe200078e0209 */
[----:B------:R-:W-:-:S04]  /*0710*/  SHF.R.S32.HI R12, RZ, 0x1f, R7 ;  /* 0x0000001fff0c7819 */ /* 0x000fc80000011407 */
[----:B------:R-:W-:Y:S02]  /*0720*/  ISETP.GT.U32.AND P1, PT, R10, R9, PT ;  /* 0x000000090a00720c */ /* 0x000fe40003f24070 */
[----:B------:R-:W-:-:S04]  /*0730*/  LEA.HI R7, R12, R7, RZ, 0x5 ;  /* 0x000000070c077211 */ /* 0x000fc800078f28ff */
[----:B------:R-:W-:-:S07]  /*0740*/  SHF.R.S32.HI R7, RZ, 0x5, R7 ;  /* 0x00000005ff077819 */ /* 0x000fce0000011407 */
[----:B------:R-:W-:Y:S01]  /*0750*/  @!P1 IMAD.IADD R9, R9, 0x1, -R10 ;  /* 0x0000000109099824 */ /* 0x000fe200078e0a0a */
[----:B------:R-:W-:Y:S02]  /*0760*/  @!P1 IADD3 R8, R8, 0x1, RZ ;  /* 0x0000000108089810 */ /* 0x000fe40007ffe0ff */
[----:B------:R-:W-:Y:S02]  /*0770*/  ISETP.NE.AND P1, PT, RZ, c[0x0][0x1d4], PT ;  /* 0x00007500ff007a0c */ /* 0x000fe40003f25270 */
[----:B------:R-:W-:Y:S01]  /*0780*/  ISETP.GE.U32.AND P0, PT, R9, R10, PT ;  /* 0x0000000a0900720c */ /* 0x000fe20003f06070 */
[----:B------:R-:W-:-:S12]  /*0790*/  IMAD.MOV.U32 R9, RZ, RZ, c[0x0][0x1d8] ;  /* 0x00007600ff097624 */ /* 0x000fd800078e00ff */
[----:B------:R-:W-:Y:S02]  /*07a0*/  @P0 IADD3 R8, R8, 0x1, RZ ;  /* 0x0000000108080810 */ /* 0x000fe40007ffe0ff */
[----:B------:R-:W-:-:S03]  /*07b0*/  ISETP.GT.AND P0, PT, R9, -0x1, PT ;  /* 0xffffffff0900780c */ /* 0x000fc60003f04270 */
[----:B------:R-:W-:Y:S01]  /*07c0*/  @!P2 IMAD.MOV R8, RZ, RZ, -R8 ;  /* 0x000000ffff08a224 */ /* 0x000fe200078e0a08 */
[----:B------:R-:W-:-:S09]  /*07d0*/  @!P1 LOP3.LUT R8, RZ, c[0x0][0x1d4], RZ, 0x33, !PT ;  /* 0x00007500ff089a12 */ /* 0x000fd200078e33ff */
[----:B------:R-:W-:Y:S05]  /*07e0*/  @P0 BRA `(.L_x_462) ;  /* 0x0000039000000947 */ /* 0x000fea0003800000 */
[----:B------:R-:W-:Y:S01]  /*07f0*/  IABS R14, c[0x0][0x180] ;  /* 0x00006000000e7a13 */ /* 0x000fe20000000000 */
[----:B------:R-:W-:Y:S01]  /*0800*/  ULDC UR4, c[0x0][0xc] ;  /* 0x0000030000047ab9 */ /* 0x000fe20000000800 */
[----:B------:R-:W-:Y:S01]  /*0810*/  IABS R16, c[0x0][0xc] ;  /* 0x0000030000107a13 */ /* 0x000fe20000000000 */
        /* <DEDUP_REMOVED lines=9> */
[----:B0-----:R-:W-:Y:S01]  /*08b0*/  HFMA2.MMA R12, -RZ, RZ, 0, 0 ;  /* 0x00000000ff0c7435 */ /* 0x001fe200000001ff */
[----:B-1----:R-:W-:-:S04]  /*08c0*/  IMAD.MOV R15, RZ, RZ, -R13 ;  /* 0x000000ffff0f7224 */ /* 0x002fc800078e0a0d */
[----:B------:R-:W-:-:S05]  /*08d0*/  IMAD R15, R15, R14, RZ ;  /* 0x0000000e0f0f7224 */ /* 0x000fca00078e02ff */
[----:B------:R-:W-:-:S04]  /*08e0*/  IMAD.HI.U32 R13, R13, R15, R12 ;  /* 0x0000000f0d0d7227 */ /* 0x000fc800078e000c */
[----:B------:R-:W-:Y:S01]  /*08f0*/  IMAD.MOV.U32 R15, RZ, RZ, R16 ;  /* 0x000000ffff0f7224 */ /* 0x000fe200078e0010 */
[----:B------:R-:W-:-:S03]  /*0900*/  IABS R16, R2 ;  /* 0x0000000200107213 */ /* 0x000fc60000000000 */
        /* <DEDUP_REMOVED lines=9> */
[----:B------:R-:W-:-:S05]  /*09a0*/  IMAD.MOV.U32 R17, RZ, RZ, R13 ;  /* 0x000000ffff117224 */ /* 0x000fca00078e000d */
[----:B------:R-:W-:Y:S02]  /*09b0*/  @!P2 IADD3 R17, -R17, RZ, RZ ;  /* 0x000000ff1111a210 */ /* 0x000fe40007ffe1ff */
        /* <DEDUP_REMOVED lines=8> */
[----:B0-----:R-:W-:Y:S02]  /*0a40*/  IMAD.MOV.U32 R12, RZ, RZ, RZ ;  /* 0x000000ffff0c7224 */ /* 0x001fe400078e00ff */
[----:B-1----:R-:W-:-:S04]  /*0a50*/  IMAD.MOV R15, RZ, RZ, -R13 ;  /* 0x000000ffff0f7224 */ /* 0x002fc800078e0a0d */
[----:B------:R-:W-:-:S04]  /*0a60*/  IMAD R15, R15, R14, RZ ;  /* 0x0000000e0f0f7224 */ /* 0x000fc800078e02ff */
[----:B------:R-:W-:-:S04]  /*0a70*/  IMAD.HI.U32 R13, R13, R15, R12 ;  /* 0x0000000f0d0d7227 */ /* 0x000fc800078e000c */
[----:B------:R-:W-:Y:S02]  /*0a80*/  IMAD.MOV.U32 R12, RZ, RZ, c[0x0][0x1c8] ;  /* 0x00007200ff0c7624 */ /* 0x000fe400078e00ff */
[----:B------:R-:W-:-:S04]  /*0a90*/  IMAD.HI.U32 R13, R13, R16, RZ ;  /* 0x000000100d0d7227 */ /* 0x000fc800078e00ff */
[----:B------:R-:W-:-:S05]  /*0aa0*/  IMAD R9, R13, R9, R16 ;  /* 0x000000090d097224 */ /* 0x000fca00078e0210 */
[----:B------:R-:W-:-:S13]  /*0ab0*/  ISETP.GT.U32.AND P1, PT, R14, R9, PT ;  /* 0x000000090e00720c */ /* 0x000fda0003f24070 */
[----:B------:R-:W-:Y:S01]  /*0ac0*/  @!P1 IMAD.IADD R9, R9, 0x1, -R14 ;  /* 0x0000000109099824 */ /* 0x000fe200078e0a0e */
[----:B------:R-:W-:Y:S02]  /*0ad0*/  @!P1 IADD3 R13, R13, 0x1, RZ ;  /* 0x000000010d0d9810 */ /* 0x000fe40007ffe0ff */
[----:B------:R-:W-:Y:S02]  /*0ae0*/  ISETP.NE.AND P1, PT, R17, RZ, PT ;  /* 0x000000ff1100720c */ /* 0x000fe40003f25270 */
[----:B------:R-:W-:Y:S02]  /*0af0*/  ISETP.GE.U32.AND P0, PT, R9, R14, PT ;  /* 0x0000000e0900720c */ /* 0x000fe40003f06070 */
[----:B------:R-:W-:-:S04]  /*0b00*/  LOP3.LUT R9, R2, R17, RZ, 0x3c, !PT ;  /* 0x0000001102097212 */ /* 0x000fc800078e3cff */
[----:B------:R-:W-:-:S07]  /*0b10*/  ISETP.GE.AND P2, PT, R9, RZ, PT ;  /* 0x000000ff0900720c */ /* 0x000fce0003f46270 */
[----:B------:R-:W-:-:S06]  /*0b20*/  @P0 IADD3 R13, R13, 0x1, RZ ;  /* 0x000000010d0d0810 */ /* 0x000fcc0007ffe0ff */
[----:B------:R-:W-:Y:S02]  /*0b30*/  @!P2 IADD3 R13, -R13, RZ, RZ ;  /* 0x000000ff0d0da210 */ /* 0x000fe40007ffe1ff */
[----:B------:R-:W-:-:S05]  /*0b40*/  @!P1 LOP3.LUT R13, RZ, R17, RZ, 0x33, !PT ;  /* 0x00000011ff0d9212 */ /* 0x000fca00078e33ff */
[----:B------:R-:W-:-:S04]  /*0b50*/  IMAD R9, R12, c[0x0][0x180], R13 ;  /* 0x000060000c097a24 */ /* 0x000fc800078e020d */
[----:B------:R-:W-:Y:S01]  /*0b60*/  IMAD R9, R9, UR4, RZ ;  /* 0x0000000409097c24 */ /* 0x000fe2000f8e02ff */
[----:B------:R-:W-:Y:S05]  /*0b70*/  BRA `(.L_x_463) ;  /* 0x0000003000007947 */ /* 0x000fea0003800000 */
.L_x_462:
[----:B------:R-:W-:-:S04]  /*0b80*/  IMAD.MOV.U32 R9, RZ, RZ, c[0x0][0xc] ;  /* 0x00000300ff097624 */ /* 0x000fc800078e00ff */
[----:B------:R-:W-:-:S04]  /*0b90*/  IMAD R9, R9, c[0x0][0x1c8], R2 ;  /* 0x0000720009097a24 */ /* 0x000fc800078e0202 */
[----:B------:R-:W-:-:S03]  /*0ba0*/  IMAD R9, R9, c[0x0][0x1d8], RZ ;  /* 0x0000760009097a24 */ /* 0x000fc600078e02ff */
.L_x_463:
[----:B------:R-:W-:Y:S01]  /*0bb0*/  ISETP.GE.AND P1, PT, R0, R7, PT ;  /* 0x000000070000720c */ /* 0x000fe20003f26270 */
        /* <DEDUP_REMOVED lines=15> */
[----:B------:R-:W-:Y:S01]  /*0cb0*/  IMAD.HI.U32 R16, R13, R15, R12 ;  /* 0x0000000f0d107227 */ /* 0x000fe200078e000c */
[----:B------:R-:W-:-:S05]  /*0cc0*/  MOV R12, R0 ;  /* 0x00000000000c7202 */ /* 0x000fca0000000f00 */
.L_x_467:
[----:B------:R-:W-:-:S05]  /*0cd0*/  IMAD.SHL.U32 R20, R12, 0x20, RZ ;  /* 0x000000200c147824 */ /* 0x000fca00078e00ff */
        /* <DEDUP_REMOVED lines=11> */
[----:B------:R-:W-:-:S05]  /*0d90*/  IMAD.MOV.U32 R14, RZ, RZ, R13 ;  /* 0x000000ffff0e7224 */ /* 0x000fca00078e000d */
[----:B------:R-:W-:Y:S02]  /*0da0*/  @!P5 IADD3 R14, -R14, RZ, RZ ;  /* 0x000000ff0e0ed210 */ /* 0x000fe40007ffe1ff */
        /* <DEDUP_REMOVED lines=10> */
[----:B------:R-:W-:-:S05]  /*0e50*/  @!P0 IMAD.IADD R13, R13, 0x1, -R18 ;  /* 0x000000010d0d8824 */ /* 0x000fca00078e0a12 */
[----:B------:R-:W-:Y:S02]  /*0e60*/  @!P4 IADD3 R13, -R13, RZ, RZ ;  /* 0x000000ff0d0dc210 */ /* 0x000fe40007ffe1ff */
[----:B------:R-:W-:-:S04]  /*0e70*/  @!P3 LOP3.LUT R13, RZ, c[0x0][0x1d0], RZ, 0x33, !PT ;  /* 0x00007400ff0dba12 */ /* 0x000fc800078e33ff */
[----:B------:R-:W-:-:S04]  /*0e80*/  ISETP.NE.AND P0, PT, R13, RZ, PT ;  /* 0x000000ff0d00720c */ /* 0x000fc80003f05270 */
[----:B------:R-:W-:-:S13]  /*0e90*/  ISETP.LE.AND P0, PT, R14, R17, P0 ;  /* 0x000000110e00720c */ /* 0x000fda0000703270 */
[----:B------:R-:W-:Y:S05]  /*0ea0*/  @!P0 BRA `(.L_x_466) ;  /* 0x00002ec000008947 */ /* 0x000fea0003800000 */
[----:B------:R-:W-:Y:S01]  /*0eb0*/  IMAD.IADD R13, R5, 0x1, R20 ;  /* 0x00000001050d7824 */ /* 0x000fe200078e0214 */
[----:B------:R-:W-:Y:S01]  /*0ec0*/  IADD3 R12, R12, 0x4, RZ ;  /* 0x000000040c0c7810 */ /* 0x000fe20007ffe0ff */
[----:B------:R-:W-:-:S03]  /*0ed0*/  IMAD.MOV.U32 R14, RZ, RZ, -0x800001 ;  /* 0xff7fffffff0e7424 */ /* 0x000fc600078e00ff */
[----:B------:R-:W-:Y:S02]  /*0ee0*/  ISETP.GE.AND P0, PT, R12, R7, PT ;  /* 0x000000070c00720c */ /* 0x000fe40003f06270 */
[----:B------:R0:W-:Y:S11]  /*0ef0*/  STS [R13.X4+0x120], R14 ;  /* 0x0001200e0d007388 */ /* 0x0001f60000004800 */
[----:B0-----:R-:W-:Y:S05]  /*0f00*/  @!P0 BRA `(.L_x_467) ;  /* 0xfffffdc000008947 */ /* 0x001fea000383ffff */
.L_x_465:
[----:B------:R-:W-:Y:S05]  /*0f10*/  BSYNC B7 ;  /* 0x0000000000077941 */ /* 0x000fea0003800000 */
.L_x_464:
[----:B------:R-:W-:Y:S05]  /*0f20*/  BRA.DIV ~URZ, `(.L_x_468) ;  /* 0x000030b27f007947 */ /* 0x000fea000b800000 */
[----:B------:R-:W-:-:S05]  /*0f30*/  IMAD.MOV.U32 R10, RZ, RZ, -0x800001 ;  /* 0xff7fffffff0a7424 */ /* 0x000fca00078e00ff */
.L_x_504:
        /* <DEDUP_REMOVED lines=10> */
.L_x_505:
[----:B------:R-:W-:Y:S01]  /*0fe0*/  ISETP.NE.AND P0, PT, R5, RZ, PT ;  /* 0x000000ff0500720c */ /* 0x000fe20003f05270 */
[----:B------:R-:W-:-:S12]  /*0ff0*/  WARPSYNC 0xffffffff ;  /* 0xffffffff00007948 */ /* 0x000fd80003800000 */
[----:B01----:R-:W-:-:S05]  /*1000*/  @!P0 FMNMX.FTZ R15, R12, R15, !PT ;  /* 0x0000000f0c0f8209 */ /* 0x003fca0007810000 */
[----:B------:R0:W-:Y:S02]  /*1010*/  @!P0 STS [R0.X4+0x100], R15 ;  /* 0x0001000f00008388 */ /* 0x0001e40000004800 */
[----:B------:R-:W-:Y:S01]  /*1020*/  BAR.SYNC.DEFER_BLOCKING 0x0 ;  /* 0x0000000000007b1d */ /* 0x000fe20000010000 */
[----:B------:R-:W-:Y:S02]  /*1030*/  ISETP.GT.AND P0, PT, R5, 0x3, PT ;  /* 0x000000030500780c */ /* 0x000fe40003f04270 */
[----:B------:R-:W-:-:S03]  /*1040*/  IADD3 R13, R6, 0x1f, RZ ;  /* 0x0000001f060d7810 */ /* 0x000fc60007ffe0ff */
[----:B------:R-:W-:Y:S01]  /*1050*/  BSSY B0, `(.L_x_470) ;  /* 0x00000e7000007945 */ /* 0x000fe20003800000 */
[----:B------:R-:W-:-:S07]  /*1060*/  SHF.R.S32.HI R16, RZ, 0x1f, R13 ;  /* 0x0000001fff107819 */ /* 0x000fce000001140d */
[----:B------:R-:W1:Y:S04]  /*1070*/  @!P0 LDS R14, [R5.X4+0x100] ;  /* 0x00010000050e8984 */ /* 0x000e680000004800 */
[----:B-1----:R-:W1:Y:S02]  /*1080*/  SHFL.BFLY PT, R11, R14, 0x2, 0x1f ;  /* 0x0c401f000e0b7f89 */ /* 0x002e6400000e0000 */
[----:B-1----:R-:W-:-:S05]  /*1090*/  FMNMX.FTZ R12, R11, R14, !PT ;  /* 0x0000000e0b0c7209 */ /* 0x002fca0007810000 */
[----:B------:R-:W1:Y:S02]  /*10a0*/  SHFL.BFLY PT, R11, R12, 0x1, 0x1f ;  /* 0x0c201f000c0b7f89 */ /* 0x000e6400000e0000 */
[----:B-1----:R-:W-:Y:S02]  /*10b0*/  FMNMX.FTZ R10, R12, R11, !PT ;  /* 0x0000000b0c0a7209 */ /* 0x002fe40007810000 */
[----:B------:R-:W-:-:S04]  /*10c0*/  LEA.HI R11, R16, R13, RZ, 0x5 ;  /* 0x0000000d100b7211 */ /* 0x000fc800078f28ff */
[----:B------:R-:W-:Y:S01]  /*10d0*/  LOP3.LUT R11, R11, 0xffffffe0, RZ, 0xc0, !PT ;  /* 0xffffffe00b0b7812 */ /* 0x000fe200078ec0ff */
[----:B------:R-:W1:Y:S03]  /*10e0*/  SHFL.IDX PT, R10, R10, RZ, 0x1f ;  /* 0x00001fff0a0a7589 */ /* 0x000e6600000e0000 */
[----:B------:R-:W-:Y:S01]  /*10f0*/  IMNMX R11, R6, R11, PT ;  /* 0x0000000b060b7217 */ /* 0x000fe20003800200 */
[----:B------:R-:W-:-:S03]  /*1100*/  HFMA2.MMA R6, -RZ, RZ, 0, 0 ;  /* 0x00000000ff067435 */ /* 0x000fc600000001ff */
[----:B------:R-:W-:-:S13]  /*1110*/  ISETP.GE.AND P2, PT, R4, R11, PT ;  /* 0x0000000b0400720c */ /* 0x000fda0003f46270 */
[----:B------:R-:W-:Y:S05]  /*1120*/  @P2 BRA `(.L_x_471) ;  /* 0x00000d9000002947 */ /* 0x000fea0003800000 */
[----:B------:R-:W-:Y:S01]  /*1130*/  LOP3.LUT R6, RZ, R4, RZ, 0x33, !PT ;  /* 0x00000004ff067212 */ /* 0x000fe200078e33ff */
[----:B------:R-:W-:Y:S01]  /*1140*/  BSSY B1, `(.L_x_472) ;  /* 0x0000016000017945 */ /* 0x000fe20003800000 */
[----:B------:R-:W-:-:S03]  /*1150*/  IMAD.MOV.U32 R14, RZ, RZ, R4 ;  /* 0x000000ffff0e7224 */ /* 0x000fc600078e0004 */
[----:B------:R-:W-:-:S05]  /*1160*/  IMAD.IADD R6, R6, 0x1, R11 ;  /* 0x0000000106067824 */ /* 0x000fca00078e020b */
[C---:B------:R-:W-:Y:S02]  /*1170*/  LEA.HI R12, R6.reuse, 0x1, RZ, 0x19 ;  /* 0x00000001060c7811 */ /* 0x040fe400078fc8ff */
[----:B------:R-:W-:Y:S01]  /*1180*/  ISETP.GE.U32.AND P3, PT, R6, 0x180, PT ;  /* 0x000001800600780c */ /* 0x000fe20003f66070 */
[----:B------:R-:W-:Y:S01]  /*1190*/  IMAD.MOV.U32 R6, RZ, RZ, RZ ;  /* 0x000000ffff067224 */ /* 0x000fe200078e00ff */
[----:B------:R-:W-:-:S13]  /*11a0*/  LOP3.LUT P0, R12, R12, 0x3, RZ, 0xc0, !PT ;  /* 0x000000030c0c7812 */ /* 0x000fda000780c0ff */
[----:B------:R-:W-:Y:S05]  /*11b0*/  @!P0 BRA `(.L_x_473) ;  /* 0x000000e000008947 */ /* 0x000fea0003800000 */
[----:B------:R-:W-:Y:S01]  /*11c0*/  LEA R13, R4, 0x120, 0x2 ;  /* 0x00000120040d7811 */ /* 0x000fe200078e10ff */
[----:B------:R-:W-:Y:S01]  /*11d0*/  IMAD.MOV.U32 R6, RZ, RZ, RZ ;  /* 0x000000ffff067224 */ /* 0x000fe200078e00ff */
[----:B------:R-:W-:-:S03]  /*11e0*/  MOV R14, R4 ;  /* 0x00000004000e7202 */ /* 0x000fc60000000f00 */
.L_x_474:
        /* <DEDUP_REMOVED lines=11> */
.L_x_473:
[----:B------:R-:W-:Y:S05]  /*12a0*/  BSYNC B1 ;  /* 0x0000000000017941 */ /* 0x000fea0003800000 */
.L_x_472:
        /* <DEDUP_REMOVED lines=10> */
.L_x_477:
        /* <DEDUP_REMOVED lines=17> */
[----:B------:R2:W2:Y:S01]  /*1460*/  MUFU.EX2 R17, R15 ;  /* 0x0000000f00117308 */ /* 0x0004a20000000800 */
[----:B---3--:R-:W-:Y:S01]  /*1470*/  FADD.FTZ R18, -R10, R19 ;  /* 0x000000130a127221 */ /* 0x008fe20000010100 */
[----:B------:R-:W3:Y:S01]  /*1480*/  LDS R39, [R12+0x1400] ;  /* 0x001400000c277984 */ /* 0x000ee20000000800 */
[----:B------:R-:W-:-:S02]  /*1490*/  FMUL.FTZ R16, R16, 1.4426950216293334961 ;  /* 0x3fb8aa3b10107820 */ /* 0x000fc40000410000 */
[----:B----4-:R-:W-:Y:S01]  /*14a0*/  FADD.FTZ R25, -R10, R25 ;  /* 0x000000190a197221 */ /* 0x010fe20000010100 */
[----:B------:R-:W4:Y:S01]  /*14b0*/  LDS R41, [R12+0x1600] ;  /* 0x001600000c297984 */ /* 0x000f220000000800 */
[----:B------:R-:W-:Y:S01]  /*14c0*/  FMUL.FTZ R18, R18, 1.4426950216293334961 ;  /* 0x3fb8aa3b12127820 */ /* 0x000fe20000410000 */
[----:B------:R-:W0:Y:S01]  /*14d0*/  MUFU.EX2 R19, R16 ;  /* 0x0000001000137308 */ /* 0x000e220000000800 */
[----:B------:R-:W-:Y:S01]  /*14e0*/  FMUL.FTZ R25, R25, 1.4426950216293334961 ;  /* 0x3fb8aa3b19197820 */ /* 0x000fe20000410000 */
[----:B------:R-:W1:Y:S01]  /*14f0*/  LDS R43, [R12+0x1800] ;  /* 0x001800000c2b7984 */ /* 0x000e620000000800 */
[C---:B-----5:R-:W-:Y:S02]  /*1500*/  FADD.FTZ R20, -R10.reuse, R21 ;  /* 0x000000150a147221 */ /* 0x060fe40000010100 */
[----:B--2---:R-:W-:Y:S02]  /*1510*/  FADD.FTZ R15, -R10, R23 ;  /* 0x000000170a0f7221 */ /* 0x004fe40000010100 */
[----:B------:R-:W-:Y:S01]  /*1520*/  FMUL.FTZ R20, R20, 1.4426950216293334961 ;  /* 0x3fb8aa3b14147820 */ /* 0x000fe20000410000 */
[----:B------:R-:W2:Y:S01]  /*1530*/  MUFU.EX2 R21, R18 ;  /* 0x0000001200157308 */ /* 0x000ea20000000800 */
[----:B------:R5:W-:Y:S01]  /*1540*/  STS [R12+-0x400], R17 ;  /* 0xfffc00110c007388 */ /* 0x000be20000000800 */
[----:B------:R-:W-:-:S02]  /*1550*/  FADD.FTZ R6, R17, R6 ;  /* 0x0000000611067221 */ /* 0x000fc40000010000 */
[----:B------:R-:W-:Y:S02]  /*1560*/  FMUL.FTZ R15, R15, 1.4426950216293334961 ;  /* 0x3fb8aa3b0f0f7820 */ /* 0x000fe40000410000 */
[----:B------:R-:W-:Y:S02]  /*1570*/  FADD.FTZ R27, -R10, R27 ;  /* 0x0000001b0a1b7221 */ /* 0x000fe40000010100 */
[----:B------:R-:W3:Y:S01]  /*1580*/  MUFU.EX2 R23, R20 ;  /* 0x0000001400177308 */ /* 0x000ee20000000800 */
[----:B0-----:R-:W-:Y:S01]  /*1590*/  FADD.FTZ R6, R6, R19 ;  /* 0x0000001306067221 */ /* 0x001fe20000010000 */
[----:B------:R-:W-:Y:S01]  /*15a0*/  STS [R12+-0x200], R19 ;  /* 0xfffe00130c007388 */ /* 0x000fe20000000800 */
[C---:B------:R-:W-:Y:S02]  /*15b0*/  FADD.FTZ R29, -R10.reuse, R29 ;  /* 0x0000001d0a1d7221 */ /* 0x040fe40000010100 */
[----:B------:R-:W-:Y:S02]  /*15c0*/  FMUL.FTZ R27, R27, 1.4426950216293334961 ;  /* 0x3fb8aa3b1b1b7820 */ /* 0x000fe40000410000 */
[----:B------:R-:W-:Y:S01]  /*15d0*/  FADD.FTZ R31, -R10, R31 ;  /* 0x0000001f0a1f7221 */ /* 0x000fe20000010100 */
[----:B-----5:R0:W5:Y:S01]  /*15e0*/  MUFU.EX2 R17, R25 ;  /* 0x0000001900117308 */ /* 0x0201620000000800 */
[----:B--2---:R2:W-:Y:S01]  /*15f0*/  STS [R12], R21 ;  /* 0x000000150c007388 */ /* 0x0045e20000000800 */
[----:B------:R-:W-:-:S02]  /*1600*/  FADD.FTZ R6, R6, R21 ;  /* 0x0000001506067221 */ /* 0x000fc40000010000 */
[----:B------:R-:W-:Y:S02]  /*1610*/  FMUL.FTZ R31, R31, 1.4426950216293334961 ;  /* 0x3fb8aa3b1f1f7820 */ /* 0x000fe40000410000 */
[----:B------:R-:W-:Y:S02]  /*1620*/  FADD.FTZ R33, -R10, R33 ;  /* 0x000000210a217221 */ /* 0x000fe40000010100 */
[----:B------:R-:W4:Y:S01]  /*1630*/  MUFU.EX2 R15, R15 ;  /* 0x0000000f000f7308 */ /* 0x000f220000000800 */
[----:B0-----:R-:W0:Y:S01]  /*1640*/  LDS R25, [R12+0x1a00] ;  /* 0x001a00000c197984 */ /* 0x001e220000000800 */
[----:B---3--:R-:W-:Y:S02]  /*1650*/  FADD.FTZ R6, R6, R23 ;  /* 0x0000001706067221 */ /* 0x008fe40000010000 */
[----:B--2---:R-:W-:Y:S01]  /*1660*/  FMUL.FTZ R21, R29, 1.4426950216293334961 ;  /* 0x3fb8aa3b1d157820 */ /* 0x004fe20000410000 */
[----:B------:R-:W-:Y:S01]  /*1670*/  STS [R12+0x200], R23 ;  /* 0x000200170c007388 */ /* 0x000fe20000000800 */
[----:B------:R-:W-:-:S02]  /*1680*/  FMUL.FTZ R33, R33, 1.4426950216293334961 ;  /* 0x3fb8aa3b21217820 */ /* 0x000fc40000410000 */
[----:B------:R-:W2:Y:S01]  /*1690*/  MUFU.EX2 R19, R27 ;  /* 0x0000001b00137308 */ /* 0x000ea20000000800 */
[C---:B------:R-:W-:Y:S01]  /*16a0*/  FADD.FTZ R35, -R10.reuse, R35 ;  /* 0x000000230a237221 */ /* 0x040fe20000010100 */
[----:B-----5:R-:W-:Y:S01]  /*16b0*/  STS [R12+0x600], R17 ;  /* 0x000600110c007388 */ /* 0x020fe20000000800 */
[----:B-1----:R-:W-:Y:S02]  /*16c0*/  FADD.FTZ R37, -R10, R37 ;  /* 0x000000250a257221 */ /* 0x002fe40000010100 */
[----:B------:R-:W-:Y:S02]  /*16d0*/  FMUL.FTZ R35, R35, 1.4426950216293334961 ;  /* 0x3fb8aa3b23237820 */ /* 0x000fe40000410000 */
[----:B------:R-:W-:Y:S01]  /*16e0*/  FMUL.FTZ R37, R37, 1.4426950216293334961 ;  /* 0x3fb8aa3b25257820 */ /* 0x000fe20000410000 */
[----:B------:R-:W1:Y:S01]  /*16f0*/  MUFU.EX2 R21, R21 ;  /* 0x0000001500157308 */ /* 0x000e620000000800 */
[----:B----4-:R-:W-:Y:S01]  /*1700*/  FADD.FTZ R6, R6, R15 ;  /* 0x0000000f06067221 */ /* 0x010fe20000010000 */
[----:B------:R-:W-:Y:S01]  /*1710*/  STS [R12+0x400], R15 ;  /* 0x0004000f0c007388 */ /* 0x000fe20000000800 */
[----:B------:R-:W-:-:S02]  /*1720*/  FADD.FTZ R39, -R10, R39 ;  /* 0x000000270a277221 */ /* 0x000fc40000010100 */
[----:B------:R-:W-:Y:S02]  /*1730*/  FADD.FTZ R6, R6, R17 ;  /* 0x0000001106067221 */ /* 0x000fe40000010000 */
[----:B------:R-:W-:Y:S01]  /*1740*/  FMUL.FTZ R39, R39, 1.4426950216293334961 ;  /* 0x3fb8aa3b27277820 */ /* 0x000fe20000410000 */
[----:B------:R-:W3:Y:S01]  /*1750*/  MUFU.EX2 R31, R31 ;  /* 0x0000001f001f7308 */ /* 0x000ee20000000800 */
[----:B--2---:R-:W-:Y:S01]  /*1760*/  FADD.FTZ R6, R6, R19 ;  /* 0x0000001306067221 */ /* 0x004fe20000010000 */
[----:B------:R-:W-:Y:S01]  /*1770*/  STS [R12+0x800], R19 ;  /* 0x000800130c007388 */ /* 0x000fe20000000800 */
[C---:B------:R-:W-:Y:S02]  /*1780*/  FADD.FTZ R41, -R10.reuse, R41 ;  /* 0x000000290a297221 */ /* 0x040fe40000010100 */
[----:B------:R-:W-:Y:S02]  /*1790*/  FADD.FTZ R43, -R10, R43 ;  /* 0x0000002b0a2b7221 */ /* 0x000fe40000010100 */
[----:B------:R-:W-:Y:S01]  /*17a0*/  FMUL.FTZ R41, R41, 1.4426950216293334961 ;  /* 0x3fb8aa3b29297820 */ /* 0x000fe20000410000 */
[----:B------:R-:W2:Y:S01]  /*17b0*/  MUFU.EX2 R33, R33 ;  /* 0x0000002100217308 */ /* 0x000ea20000000800 */
[----:B-1----:R-:W-:Y:S01]  /*17c0*/  FADD.FTZ R6, R6, R21 ;  /* 0x0000001506067221 */ /* 0x002fe20000010000 */
[----:B------:R-:W-:Y:S01]  /*17d0*/  STS [R12+0xa00], R21 ;  /* 0x000a00150c007388 */ /* 0x000fe20000000800 */
[----:B------:R-:W-:-:S05]  /*17e0*/  FMUL.FTZ R43, R43, 1.4426950216293334961 ;  /* 0x3fb8aa3b2b2b7820 */ /* 0x000fca0000410000 */
[----:B------:R-:W1:Y:S01]  /*17f0*/  MUFU.EX2 R35, R35 ;  /* 0x0000002300237308 */ /* 0x000e620000000800 */
[----:B---3--:R-:W-:Y:S01]  /*1800*/  FADD.FTZ R6, R6, R31 ;  /* 0x0000001f06067221 */ /* 0x008fe20000010000 */
[----:B------:R-:W-:Y:S01]  /*1810*/  STS [R12+0xc00], R31 ;  /* 0x000c001f0c007388 */ /* 0x000fe20000000800 */
[----:B0-----:R-:W-:-:S04]  /*1820*/  FADD.FTZ R25, -R10, R25 ;  /* 0x000000190a197221 */ /* 0x001fc80000010100 */
[----:B------:R-:W-:Y:S01]  /*1830*/  FMUL.FTZ R25, R25, 1.4426950216293334961 ;  /* 0x3fb8aa3b19197820 */ /* 0x000fe20000410000 */
[----:B------:R-:W0:Y:S01]  /*1840*/  MUFU.EX2 R37, R37 ;  /* 0x0000002500257308 */ /* 0x000e220000000800 */
[----:B--2---:R-:W-:Y:S01]  /*1850*/  FADD.FTZ R6, R6, R33 ;  /* 0x0000002106067221 */ /* 0x004fe20000010000 */
        /* <DEDUP_REMOVED lines=19> */
.L_x_476:
[----:B------:R-:W-:Y:S05]  /*1990*/  BSYNC B1 ;  /* 0x0000000000017941 */ /* 0x000fea0003800000 */
.L_x_475:
        /* <DEDUP_REMOVED lines=27> */
[----:B------:R-:W-:Y:S02]  /*1b50*/  FADD.FTZ R25, -R10, R25 ;  /* 0x000000190a197221 */ /* 0x000fe40000010100 */
        /* <DEDUP_REMOVED lines=27> */
.L_x_479:
[----:B------:R-:W-:Y:S05]  /*1d10*/  BSYNC B1 ;  /* 0x0000000000017941 */ /* 0x000fea0003800000 */
.L_x_478:
        /* <DEDUP_REMOVED lines=26> */
.L_x_471:
[----:B------:R-:W-:Y:S05]  /*1ec0*/  BSYNC B0 ;  /* 0x0000000000007941 */ /* 0x000fea0003800000 */
.L_x_470:
[----:B0-----:R-:W0:Y:S01]  /*1ed0*/  SHFL.BFLY PT, R13, R6, 0x10, 0x1f ;  /* 0x0e001f00060d7f89 */ /* 0x001e2200000e0000 */
[----:B------:R-:W-:Y:S01]  /*1ee0*/  LOP3.LUT P0, R14, R4, 0x1f, RZ, 0xc0, !PT ;  /* 0x0000001f040e7812 */ /* 0x000fe2000780c0ff */
[----:B------:R-:W-:Y:S03]  /*1ef0*/  BSSY B0, `(.L_x_480) ;  /* 0x0000098000007945 */ /* 0x000fe60003800000 */
[----:B------:R-:W-:Y:S01]  /*1f00*/  ISETP.GT.U32.AND P3, PT, R14, 0x3, PT ;  /* 0x000000030e00780c */ /* 0x000fe20003f64070 */
[----:B0-----:R-:W-:-:S08]  /*1f10*/  FADD.FTZ R13, R13, R6 ;  /* 0x000000060d0d7221 */ /* 0x001fd00000010000 */
[----:B------:R-:W-:Y:S01]  /*1f20*/  @!P0 SHF.R.U32.HI R6, RZ, 0x3, R4 ;  /* 0x00000003ff068819 */ /* 0x000fe20000011604 */
[----:B-1----:R-:W0:Y:S03]  /*1f30*/  SHFL.BFLY PT, R10, R13, 0x8, 0x1f ;  /* 0x0d001f000d0a7f89 */ /* 0x002e2600000e0000 */
        /* <DEDUP_REMOVED lines=27> */
[----:B------:R-:W-:Y:S02]  /*20f0*/  LEA R13, R4, 0x120, 0x2 ;  /* 0x00000120040d7811 */ /* 0x000fe400078e10ff */
[----:B------:R-:W-:-:S03]  /*2100*/  MOV R12, R4 ;  /* 0x00000004000c7202 */ /* 0x000fc60000000f00 */
.L_x_484:
        /* <DEDUP_REMOVED lines=8> */
.L_x_483:
[----:B------:R-:W-:Y:S05]  /*2190*/  BSYNC B1 ;  /* 0x0000000000017941 */ /* 0x000fea0003800000 */
.L_x_482:
        /* <DEDUP_REMOVED lines=10> */
.L_x_487:
        /* <DEDUP_REMOVED lines=52> */
.L_x_486:
[----:B------:R-:W-:Y:S05]  /*2580*/  BSYNC B1 ;  /* 0x0000000000017941 */ /* 0x000fea0003800000 */
.L_x_485:
        /* <DEDUP_REMOVED lines=31> */
.L_x_489:
[----:B------:R-:W-:Y:S05]  /*2780*/  BSYNC B1 ;  /* 0x0000000000017941 */ /* 0x000fea0003800000 */
.L_x_488:
        /* <DEDUP_REMOVED lines=14> */
.L_x_481:
[----:B------:R-:W-:Y:S05]  /*2870*/  BSYNC B0 ;  /* 0x0000000000007941 */ /* 0x000fea0003800000 */
.L_x_480:
[----:B------:R-:W-:Y:S06]  /*2880*/  BAR.SYNC.DEFER_BLOCKING 0x0 ;  /* 0x0000000000007b1d */ /* 0x000fec0000010000 */
[----:B------:R-:W-:Y:S01]  /*2890*/  BSSY B6, `(.L_x_490) ;  /* 0x000003a000067945 */ /* 0x000fe20003800000 */
[----:B------:R-:W-:Y:S05]  /*28a0*/  @P1 BRA `(.L_x_491) ;  /* 0x0000038000001947 */ /* 0x000fea0003800000 */
[----:B0-----:R-:W-:Y:S02]  /*28b0*/  IABS R17, c[0x0][0x1d0] ;  /* 0x0000740000117a13 */ /* 0x001fe40000000000 */
[----:B------:R-:W-:-:S02]  /*28c0*/  IABS R14, c[0x0][0x1d4] ;  /* 0x00007500000e7a13 */ /* 0x000fc40000000000 */
        /* <DEDUP_REMOVED lines=8> */
[----:B-1----:R-:W-:Y:S01]  /*2950*/  IADD3 R10, R6, 0xffffffe, RZ ;  /* 0x0ffffffe060a7810 */ /* 0x002fe20007ffe0ff */
[----:B------:R-:W-:-:S06]  /*2960*/  IMAD.MOV.U32 R6, RZ, RZ, R0 ;  /* 0x000000ffff067224 */ /* 0x000fcc00078e0000 */
[----:B------:R1:W3:Y:S01]  /*2970*/  F2I.FTZ.U32.TRUNC.NTZ R11, R10 ;  /* 0x0000000a000b7305 */ /* 0x0002e2000021f000 */
[----:B0-----:R-:W-:Y:S02]  /*2980*/  IMAD.MOV.U32 R12, RZ, RZ, RZ ;  /* 0x000000ffff0c7224 */ /* 0x001fe400078e00ff */
[----:B--2---:R-:W-:Y:S01]  /*2990*/  IMAD.MOV R18, RZ, RZ, -R13 ;  /* 0x000000ffff127224 */ /* 0x004fe200078e0a0d */
[----:B-1----:R-:W-:-:S03]  /*29a0*/  HFMA2.MMA R10, -RZ, RZ, 0, 0 ;  /* 0x00000000ff0a7435 */ /* 0x002fc600000001ff */
[----:B------:R-:W-:Y:S01]  /*29b0*/  IMAD R19, R18, R17, RZ ;  /* 0x0000001112137224 */ /* 0x000fe200078e02ff */
[----:B------:R-:W-:Y:S01]  /*29c0*/  IABS R18, c[0x0][0x1d4] ;  /* 0x0000750000127a13 */ /* 0x000fe20000000000 */
[----:B---3--:R-:W-:Y:S02]  /*29d0*/  IMAD.MOV R15, RZ, RZ, -R11 ;  /* 0x000000ffff0f7224 */ /* 0x008fe400078e0a0b */
[----:B------:R-:W-:Y:S01]  /*29e0*/  IMAD.HI.U32 R19, R13, R19, R12 ;  /* 0x000000130d137227 */ /* 0x000fe200078e000c */
[----:B------:R-:W-:-:S03]  /*29f0*/  IADD3 R13, R8, -c[0x0][0x1cc], RZ ;  /* 0x80007300080d7a10 */ /* 0x000fc60007ffe0ff */
[----:B------:R-:W-:-:S04]  /*2a00*/  IMAD R15, R15, R14, RZ ;  /* 0x0000000e0f0f7224 */ /* 0x000fc800078e02ff */
[----:B------:R-:W-:-:S04]  /*2a10*/  IMAD.HI.U32 R16, R11, R15, R10 ;  /* 0x0000000f0b107227 */ /* 0x000fc800078e000a */
.L_x_493:
        /* <DEDUP_REMOVED lines=33> */
.L_x_491:
[----:B------:R-:W-:Y:S05]  /*2c30*/  BSYNC B6 ;  /* 0x0000000000067941 */ /* 0x000fea0003800000 */
.L_x_490:
[----:B------:R-:W-:Y:S05]  /*2c40*/  BRA.DIV ~URZ, `(.L_x_494) ;  /* 0x000015b27f007947 */ /* 0x000fea000b800000 */
[----:B0-----:R-:W-:-:S04]  /*2c50*/  IMAD.MOV.U32 R6, RZ, RZ, RZ ;  /* 0x000000ffff067224 */ /* 0x001fc800078e00ff */
.L_x_506:
[----:B------:R-:W-:Y:S01]  /*2c60*/  FADD.FTZ R23, RZ, R6 ;  /* 0x00000006ff177221 */ /* 0x000fe20000010000 */
[----:B------:R-:W-:Y:S05]  /*2c70*/  BRA.DIV ~URZ, `(.L_x_495) ;  /* 0x000016027f007947 */ /* 0x000fea000b800000 */
[----:B------:R-:W0:Y:S01]  /*2c80*/  SHFL.BFLY PT, R22, R23, 0x1, 0x1f ;  /* 0x0c201f0017167f89 */ /* 0x000e2200000e0000 */
[----:B------:R-:W-:Y:S01]  /*2c90*/  CS2R R20, SRZ ;  /* 0x0000000000147805 */ /* 0x000fe2000001ff00 */
[----:B------:R-:W-:Y:S01]  /*2ca0*/  CS2R R18, SRZ ;  /* 0x0000000000127805 */ /* 0x000fe2000001ff00 */
[----:B------:R-:W-:Y:S01]  /*2cb0*/  CS2R R16, SRZ ;  /* 0x0000000000107805 */ /* 0x000fe2000001ff00 */
[----:B------:R-:W-:Y:S01]  /*2cc0*/  CS2R R14, SRZ ;  /* 0x00000000000e7805 */ /* 0x000fe2000001ff00 */
[----:B------:R-:W-:Y:S01]  /*2cd0*/  CS2R R10, SRZ ;  /* 0x00000000000a7805 */ /* 0x000fe2000001ff00 */
[----:B------:R-:W-:Y:S01]  /*2ce0*/  CS2R R8, SRZ ;  /* 0x0000000000087805 */ /* 0x000fe2000001ff00 */
[----:B------:R-:W-:Y:S01]  /*2cf0*/  CS2R R6, SRZ ;  /* 0x0000000000067805 */ /* 0x000fe2000001ff00 */
[----:B------:R-:W-:Y:S01]  /*2d00*/  MOV R12, RZ ;  /* 0x000000ff000c7202 */ /* 0x000fe20000000f00 */
[----:B0-----:R-:W-:-:S02]  /*2d10*/  FADD.FTZ R22, R23, R22 ;  /* 0x0000001617167221 */ /* 0x001fc40000010000 */
[----:B------:R-:W-:Y:S02]  /*2d20*/  IMAD.MOV.U32 R23, RZ, RZ, RZ ;  /* 0x000000ffff177224 */ /* 0x000fe400078e00ff */
.L_x_507:
[----:B------:R-:W-:Y:S01]  /*2d30*/  LOP3.LUT R13, R5, 0x3, RZ, 0xc0, !PT ;  /* 0x00000003050d7812 */ /* 0x000fe200078ec0ff */
[----:B------:R-:W-:Y:S01]  /*2d40*/  WARPSYNC 0xffffffff ;  /* 0xffffffff00007948 */ /* 0x000fe20003800000 */
[----:B------:R-:W-:Y:S01]  /*2d50*/  SHF.R.S32.HI R24, RZ, 0x1f, R5 ;  /* 0x0000001fff187819 */ /* 0x000fe20000011405 */
[----:B------:R-:W-:Y:S01]  /*2d60*/  BAR.SYNC.DEFER_BLOCKING 0x0 ;  /* 0x0000000000007b1d */ /* 0x000fe20000010000 */
[----:B------:R-:W-:Y:S02]  /*2d70*/  ISETP.NE.AND P0, PT, R13, RZ, PT ;  /* 0x000000ff0d00720c */ /* 0x000fe40003f05270 */
[----:B------:R-:W-:Y:S02]  /*2d80*/  LEA.HI R13, R24, R5, RZ, 0x2 ;  /* 0x00000005180d7211 */ /* 0x000fe400078f10ff */
[----:B------:R-:W-:Y:S01]  /*2d90*/  LOP3.LUT R5, R4, 0xffffffc0, RZ, 0xc0, !PT ;  /* 0xffffffc004057812 */ /* 0x000fe200078ec0ff */
[----:B------:R-:W-:Y:S01]  /*2da0*/  BSSY B0, `(.L_x_496) ;  /* 0x000001c000007945 */ /* 0x000fe20003800000 */
[----:B------:R-:W-:-:S02]  /*2db0*/  SHF.R.S32.HI R13, RZ, 0x2, R13 ;  /* 0x00000002ff0d7819 */ /* 0x000fc4000001140d */
[----:B------:R-:W-:Y:S01]  /*2dc0*/  ISETP.NE.OR P5, PT, R5, 0x40, P0 ;  /* 0x000000400500780c */ /* 0x000fe200007a5670 */
[----:B------:R-:W-:Y:S01]  /*2dd0*/  FADD.FTZ R5, R12, R23 ;  /* 0x000000170c057221 */ /* 0x000fe20000010000 */
[----:B------:R-:W-:Y:S01]  /*2de0*/  IADD3 R25, R4, 0x1f, RZ ;  /* 0x0000001f04197810 */ /* 0x000fe20007ffe0ff */
[----:B------:R-:W-:Y:S01]  /*2df0*/  IMAD R0, R0, 0x80, R13 ;  /* 0x0000008000007824 */ /* 0x000fe200078e020d */
[----:B------:R-:W-:Y:S02]  /*2e00*/  LOP3.LUT R24, R4, 0xffffffe0, RZ, 0xc0, !PT ;  /* 0xffffffe004187812 */ /* 0x000fe400078ec0ff */
[----:B------:R-:W-:Y:S02]  /*2e10*/  ISETP.GT.U32.AND P3, PT, R25, 0x3e, PT ;  /* 0x0000003e1900780c */ /* 0x000fe40003f64070 */
[----:B------:R-:W-:Y:S02]  /*2e20*/  ISETP.NE.OR P4, PT, R24, 0x20, P0 ;  /* 0x000000201800780c */ /* 0x000fe40000785670 */
[----:B------:R-:W-:-:S02]  /*2e30*/  ISETP.GT.OR P1, PT, R4, 0x3f, P0 ;  /* 0x0000003f0400780c */ /* 0x000fc40000724670 */
[----:B------:R-:W-:Y:S01]  /*2e40*/  ISETP.GT.OR P2, PT, R4, 0x1f, P0 ;  /* 0x0000001f0400780c */ /* 0x000fe20000744670 */
[----:B------:R-:W-:Y:S07]  /*2e50*/  @P5 BRA `(.L_x_497) ;  /* 0x0000010000005947 */ /* 0x000fee0003800000 */
        /* <DEDUP_REMOVED lines=16> */
.L_x_497:
[----:B------:R-:W-:Y:S05]  /*2f60*/  BSYNC B0 ;  /* 0x0000000000007941 */ /* 0x000fea0003800000 */
.L_x_496:
        /* <DEDUP_REMOVED lines=30> */
[----:B-----5:R-:W-:Y:S02]  /*3150*/  FADD.FTZ R5, R5, R24 ;  /* 0x0000001805057221 */ /* 0x020fe40000010000 */
[----:B0-----:R-:W-:Y:S02]  /*3160*/  FADD.FTZ R10, R10, R23 ;  /* 0x000000170a0a7221 */ /* 0x001fe40000010000 */
[----:B-1----:R-:W-:Y:S02]  /*3170*/  FADD.FTZ R9, R9, R4 ;  /* 0x0000000409097221 */ /* 0x002fe40000010000 */
[----:B--2---:R-:W-:Y:S02]  /*3180*/  FADD.FTZ R7, R7, R12 ;  /* 0x0000000c07077221 */ /* 0x004fe40000010000 */
[----:B---3--:R-:W-:-:S02]  /*3190*/  FADD.FTZ R8, R8, R25 ;  /* 0x0000001908087221 */ /* 0x008fc40000010000 */
.L_x_499:
[----:B------:R-:W-:Y:S05]  /*31a0*/  BSYNC B0 ;  /* 0x0000000000007941 */ /* 0x000fea0003800000 */
.L_x_498:
        /* <DEDUP_REMOVED lines=19> */
.L_x_501:
[----:B------:R-:W-:Y:S05]  /*32e0*/  BSYNC B0 ;  /* 0x0000000000007941 */ /* 0x000fea0003800000 */
.L_x_500:
        /* <DEDUP_REMOVED lines=36> */
.L_x_503:
[----:B------:R-:W-:Y:S05]  /*3530*/  BSYNC B0 ;  /* 0x0000000000007941 */ /* 0x000fea0003800000 */
.L_x_502:
        /* <DEDUP_REMOVED lines=8> */
[----:B------:R-:W-:Y:S02]  /*35c0*/  SHF.R.S32.HI R23, RZ, 0x1f, R2 ;  /* 0x0000001fff177819 */ /* 0x000fe40000011402 */
[----:B------:R-:W-:Y:S01]  /*35d0*/  SHF.R.S32.HI R4, RZ, 0x1f, R3 ;  /* 0x0000001fff047819 */ /* 0x000fe20000011403 */
[----:B--2---:R-:W-:-:S04]  /*35e0*/  USHF.L.U32 UR4, UR4, 0x7, URZ ;  /* 0x0000000704047899 */ /* 0x004fc8000800063f */
[----:B------:R-:W-:Y:S02]  /*35f0*/  USHF.R.S32.HI UR5, URZ, 0x1f, UR4 ;  /* 0x0000001f3f057899 */ /* 0x000fe40008011404 */
[----:B01----:R-:W-:-:S04]  /*3600*/  IADD3 R0, P1, P2, R3, UR4, R2 ;  /* 0x0000000403007c10 */ /* 0x003fc8000fa3e002 */
[----:B------:R-:W-:Y:S01]  /*3610*/  IADD3.X R4, R4, UR5, R23, P1, P2 ;  /* 0x0000000504047c10 */ /* 0x000fe20008fe4417 */
[----:B------:R-:W-:Y:S08]  /*3620*/  @P0 EXIT ;  /* 0x000000000000094d */ /* 0x000ff00003800000 */
[C---:B------:R-:W-:Y:S02]  /*3630*/  IADD3 R3, R13.reuse, 0x8, RZ ;  /* 0x000000080d037810 */ /* 0x040fe40007ffe0ff */
[-C--:B------:R-:W-:Y:S02]  /*3640*/  IADD3 R24, P0, R13, R0.reuse, RZ ;  /* 0x000000000d187210 */ /* 0x080fe40007f1e0ff */
[----:B------:R-:W-:Y:S02]  /*3650*/  IADD3 R12, P1, R3, R0, RZ ;  /* 0x00000000030c7210 */ /* 0x000fe40007f3e0ff */
[----:B------:R-:W-:Y:S02]  /*3660*/  LEA.HI.X.SX32 R25, R13, R4, 0x1, P0 ;  /* 0x000000040d197211 */ /* 0x000fe400000f0eff */
[----:B------:R-:W-:Y:S02]  /*3670*/  LEA R2, P0, R24, c[0x0][0x160], 0x1 ;  /* 0x0000580018027a11 */ /* 0x000fe400078008ff */
[----:B------:R-:W-:-:S02]  /*3680*/  F2FP.BF16.PACK_AB R21, R21, R22 ;  /* 0x000000161515723e */ /* 0x000fc400000010ff */
[----:B------:R-:W-:Y:S02]  /*3690*/  LEA.HI.X.SX32 R23, R3, R4, 0x1, P1 ;  /* 0x0000000403177211 */ /* 0x000fe400008f0eff */
[----:B------:R-:W-:Y:S02]  /*36a0*/  LEA.HI.X R3, R24, c[0x0][0x164], R25, 0x1, P0 ;  /* 0x0000590018037a11 */ /* 0x000fe400000f0c19 */
[C---:B------:R-:W-:Y:S02]  /*36b0*/  PRMT R24, R21.reuse, 0x7610, R24 ;  /* 0x0000761015187816 */ /* 0x040fe40000000018 */
[----:B------:R-:W-:Y:S02]  /*36c0*/  PRMT R30, R21, 0x7632, R30 ;  /* 0x00007632151e7816 */ /* 0x000fe4000000001e */
[----:B------:R-:W-:Y:S01]  /*36d0*/  IADD3 R21, R13, 0x10, RZ ;  /* 0x000000100d157810 */ /* 0x000fe20007ffe0ff */
[----:B------:R0:W-:Y:S01]  /*36e0*/  STG.E.U16 [R2.64], R24 ;  /* 0x0000001802007986 */ /* 0x0001e2000c101524 */
[----:B------:R-:W-:-:S02]  /*36f0*/  LEA R22, P1, R12, c[0x0][0x160], 0x1 ;  /* 0x000058000c167a11 */ /* 0x000fc400078208ff */
[C---:B------:R-:W-:Y:S02]  /*3700*/  IADD3 R27, R13.reuse, 0x20, RZ ;  /* 0x000000200d1b7810 */ /* 0x040fe40007ffe0ff */
[----:B------:R-:W-:Y:S02]  /*3710*/  IADD3 R25, R13, 0x18, RZ ;  /* 0x000000180d197810 */ /* 0x000fe40007ffe0ff */
[-C--:B------:R-:W-:Y:S02]  /*3720*/  IADD3 R28, P0, R21, R0.reuse, RZ ;  /* 0x00000000151c7210 */ /* 0x080fe40007f1e0ff */
[----:B------:R-:W-:Y:S02]  /*3730*/  LEA.HI.X R23, R12, c[0x0][0x164], R23, 0x1, P1 ;  /* 0x000059000c177a11 */ /* 0x000fe400008f0c17 */
[-C--:B------:R-:W-:Y:S02]  /*3740*/  IADD3 R12, P2, R27, R0.reuse, RZ ;  /* 0x000000001b0c7210 */ /* 0x080fe40007f5e0ff */
[----:B------:R-:W-:Y:S01]  /*3750*/  IADD3 R26, P1, R25, R0, RZ ;  /* 0x00000000191a7210 */ /* 0x000fe20007f3e0ff */
[----:B------:R1:W-:Y:S01]  /*3760*/  STG.E.U16 [R22.64], R30 ;  /* 0x0000001e16007986 */ /* 0x0003e2000c101524 */
[----:B------:R-:W-:-:S02]  /*3770*/  LEA.HI.X.SX32 R29, R21, R4, 0x1, P0 ;  /* 0x00000004151d7211 */ /* 0x000fc400000f0eff */
[----:B0-----:R-:W-:Y:S02]  /*3780*/  LEA R24, P0, R28, c[0x0][0x160], 0x1 ;  /* 0x000058001c187a11 */ /* 0x001fe400078008ff */
[----:B------:R-:W-:Y:S02]  /*3790*/  F2FP.BF16.PACK_AB R19, R20, R19 ;  /* 0x000000131413723e */ /* 0x000fe400000010ff */
[-C--:B------:R-:W-:Y:S02]  /*37a0*/  LEA.HI.X.SX32 R27, R27, R4.reuse, 0x1, P2 ;  /* 0x000000041b1b7211 */ /* 0x080fe400010f0eff */
[----:B------:R-:W-:Y:S02]  /*37b0*/  LEA R2, P2, R12, c[0x0][0x160], 0x1 ;  /* 0x000058000c027a11 */ /* 0x000fe400078408ff */
[----:B------:R-:W-:Y:S02]  /*37c0*/  LEA.HI.X.SX32 R21, R25, R4, 0x1, P1 ;  /* 0x0000000419157211 */ /* 0x000fe400008f0eff */
[----:B------:R-:W-:-:S02]  /*37d0*/  LEA.HI.X R25, R28, c[0x0][0x164], R29, 0x1, P0 ;  /* 0x000059001c197a11 */ /* 0x000fc400000f0c1d */
[C---:B-1----:R-:W-:Y:S02]  /*37e0*/  PRMT R22, R19.reuse, 0x7610, R22 ;  /* 0x0000761013167816 */ /* 0x042fe40000000016 */
[----:B------:R-:W-:Y:S02]  /*37f0*/  PRMT R29, R19, 0x7632, R29 ;  /* 0x00007632131d7816 */ /* 0x000fe4000000001d */
[----:B------:R-:W-:Y:S01]  /*3800*/  LEA.HI.X R3, R12, c[0x0][0x164], R27, 0x1, P2 ;  /* 0x000059000c037a11 */ /* 0x000fe200010f0c1b */
[----:B------:R0:W-:Y:S01]  /*3810*/  STG.E.U16 [R24.64], R22 ;  /* 0x0000001618007986 */ /* 0x0001e2000c101524 */
[C---:B------:R-:W-:Y:S02]  /*3820*/  IADD3 R19, R13.reuse, 0x28, RZ ;  /* 0x000000280d137810 */ /* 0x040fe40007ffe0ff */
[----:B------:R-:W-:Y:S02]  /*3830*/  IADD3 R27, R13, 0x38, RZ ;  /* 0x000000380d1b7810 */ /* 0x000fe40007ffe0ff */
[----:B------:R-:W-:-:S02]  /*3840*/  LEA R20, P1, R26, c[0x0][0x160], 0x1 ;  /* 0x000058001a147a11 */ /* 0x000fc400078208ff */
[-C--:B------:R-:W-:Y:S02]  /*3850*/  IADD3 R28, P0, R19, R0.reuse, RZ ;  /* 0x00000000131c7210 */ /* 0x080fe40007f1e0ff */
[----:B------:R-:W-:Y:S02]  /*3860*/  IADD3 R12, P2, R27, R0, RZ ;  /* 0x000000001b0c7210 */ /* 0x000fe40007f5e0ff */
[----:B------:R-:W-:Y:S02]  /*3870*/  LEA.HI.X R21, R26, c[0x0][0x164], R21, 0x1, P1 ;  /* 0x000059001a157a11 */ /* 0x000fe400008f0c15 */
[----:B------:R-:W-:Y:S02]  /*3880*/  LEA.HI.X.SX32 R19, R19, R4, 0x1, P0 ;  /* 0x0000000413137211 */ /* 0x000fe400000f0eff */
[----:B------:R-:W-:Y:S01]  /*3890*/  F2FP.BF16.PACK_AB R17, R18, R17 ;  /* 0x000000111211723e */ /* 0x000fe200000010ff */
[----:B------:R1:W-:Y:S01]  /*38a0*/  STG.E.U16 [R20.64], R29 ;  /* 0x0000001d14007986 */ /* 0x0003e2000c101524 */
[----:B0-----:R-:W-:-:S02]  /*38b0*/  LEA R24, P0, R28, c[0x0][0x160], 0x1 ;  /* 0x000058001c187a11 */ /* 0x001fc400078008ff */
[----:B------:R-:W-:Y:S02]  /*38c0*/  LEA.HI.X.SX32 R27, R27, R4, 0x1, P2 ;  /* 0x000000041b1b7211 */ /* 0x000fe400010f0eff */
[----:B------:R-:W-:Y:S02]  /*38d0*/  IADD3 R23, R13, 0x30, RZ ;  /* 0x000000300d177810 */ /* 0x000fe40007ffe0ff */
[----:B------:R-:W-:Y:S02]  /*38e0*/  LEA R18, P2, R12, c[0x0][0x160], 0x1 ;  /* 0x000058000c127a11 */ /* 0x000fe400078408ff */
[----:B------:R-:W-:Y:S02]  /*38f0*/  LEA.HI.X R25, R28, c[0x0][0x164], R19, 0x1, P0 ;  /* 0x000059001c197a11 */ /* 0x000fe400000f0c13 */
[----:B------:R-:W-:Y:S02]  /*3900*/  IADD3 R26, P1, R23, R0, RZ ;  /* 0x00000000171a7210 */ /* 0x000fe40007f3e0ff */
[----:B-1----:R-:W-:-:S02]  /*3910*/  PRMT R20, R17, 0x7610, R20 ;  /* 0x0000761011147816 */ /* 0x002fc40000000014 */
[----:B------:R-:W-:Y:S02]  /*3920*/  LEA.HI.X R19, R12, c[0x0][0x164], R27, 0x1, P2 ;  /* 0x000059000c137a11 */ /* 0x000fe400010f0c1b */
[----:B------:R-:W-:Y:S01]  /*3930*/  PRMT R12, R17, 0x7632, R12 ;  /* 0x00007632110c7816 */ /* 0x000fe2000000000c */
[----:B------:R0:W-:Y:S01]  /*3940*/  STG.E.U16 [R2.64], R20 ;  /* 0x0000001402007986 */ /* 0x0001e2000c101524 */
[----:B------:R-:W-:Y:S02]  /*3950*/  F2FP.BF16.PACK_AB R15, R15, R16 ;  /* 0x000000100f0f723e */ /* 0x000fe400000010ff */
[----:B------:R-:W-:Y:S01]  /*3960*/  LEA.HI.X.SX32 R23, R23, R4, 0x1, P1 ;  /* 0x0000000417177211 */ /* 0x000fe200008f0eff */
[----:B------:R1:W-:Y:S01]  /*3970*/  STG.E.U16 [R24.64], R12 ;  /* 0x0000000c18007986 */ /* 0x0003e2000c101524 */
[----:B------:R-:W-:Y:S02]  /*3980*/  LEA R22, P1, R26, c[0x0][0x160], 0x1 ;  /* 0x000058001a167a11 */ /* 0x000fe400078208ff */
[----:B------:R-:W-:-:S02]  /*3990*/  PRMT R16, R15, 0x7610, R16 ;  /* 0x000076100f107816 */ /* 0x000fc40000000010 */
[----:B------:R-:W-:Y:S02]  /*39a0*/  LEA.HI.X R23, R26, c[0x0][0x164], R23, 0x1, P1 ;  /* 0x000059001a177a11 */ /* 0x000fe400008f0c17 */
[C---:B------:R-:W-:Y:S02]  /*39b0*/  IADD3 R21, R13.reuse, 0x50, RZ ;  /* 0x000000500d157810 */ /* 0x040fe40007ffe0ff */
[C---:B0-----:R-:W-:Y:S01]  /*39c0*/  IADD3 R3, R13.reuse, 0x68, RZ ;  /* 0x000000680d037810 */ /* 0x041fe20007ffe0ff */
[----:B------:R0:W-:Y:S01]  /*39d0*/  STG.E.U16 [R22.64], R16 ;  /* 0x0000001016007986 */ /* 0x0001e2000c101524 */
[----:B------:R-:W-:Y:S02]  /*39e0*/  IADD3 R29, R13, 0x60, RZ ;  /* 0x000000600d1d7810 */ /* 0x000fe40007ffe0ff */
[----:B-1----:R-:W-:Y:S02]  /*39f0*/  PRMT R25, R15, 0x7632, R25 ;  /* 0x000076320f197816 */ /* 0x002fe40000000019 */
[----:B------:R-:W-:-:S02]  /*3a00*/  IADD3 R15, R13, 0x40, RZ ;  /* 0x000000400d0f7810 */ /* 0x000fc40007ffe0ff */
[----:B------:R-:W-:Y:S01]  /*3a10*/  IADD3 R17, R13, 0x48, RZ ;  /* 0x000000480d117810 */ /* 0x000fe20007ffe0ff */
[----:B------:R1:W-:Y:S01]  /*3a20*/  STG.E.U16 [R18.64], R25 ;  /* 0x0000001912007986 */ /* 0x0003e2000c101524 */
[-C--:B------:R-:W-:Y:S02]  /*3a30*/  IADD3 R12, P5, R15, R0.reuse, RZ ;  /* 0x000000000f0c7210 */ /* 0x080fe40007fbe0ff */
[-C--:B------:R-:W-:Y:S02]  /*3a40*/  IADD3 R2, P3, R21, R0.reuse, RZ ;  /* 0x0000000015027210 */ /* 0x080fe40007f7e0ff */
[-C--:B------:R-:W-:Y:S02]  /*3a50*/  IADD3 R24, P0, R3, R0.reuse, RZ ;  /* 0x0000000003187210 */ /* 0x080fe40007f1e0ff */
[-C--:B0-----:R-:W-:Y:S02]  /*3a60*/  IADD3 R22, P1, R29, R0.reuse, RZ ;  /* 0x000000001d167210 */ /* 0x081fe40007f3e0ff */
[----:B------:R-:W-:-:S02]  /*3a70*/  IADD3 R28, P4, R17, R0, RZ ;  /* 0x00000000111c7210 */ /* 0x000fc40007f9e0ff */
[-C--:B------:R-:W-:Y:S02]  /*3a80*/  LEA.HI.X.SX32 R33, R15, R4.reuse, 0x1, P5 ;  /* 0x000000040f217211 */ /* 0x080fe400028f0eff */
[----:B------:R-:W-:Y:S02]  /*3a90*/  IADD3 R27, R13, 0x58, RZ ;  /* 0x000000580d1b7810 */ /* 0x000fe40007ffe0ff */
[-C--:B------:R-:W-:Y:S02]  /*3aa0*/  LEA.HI.X.SX32 R15, R21, R4.reuse, 0x1, P3 ;  /* 0x00000004150f7211 */ /* 0x080fe400018f0eff */
[----:B------:R-:W-:Y:S02]  /*3ab0*/  IADD3 R31, R13, 0x70, RZ ;  /* 0x000000700d1f7810 */ /* 0x000fe40007ffe0ff */
[----:B------:R-:W-:Y:S02]  /*3ac0*/  LEA.HI.X.SX32 R21, R3, R4, 0x1, P0 ;  /* 0x0000000403157211 */ /* 0x000fe400000f0eff */
[----:B------:R-:W-:-:S02]  /*3ad0*/  IADD3 R13, R13, 0x78, RZ ;  /* 0x000000780d0d7810 */ /* 0x000fc40007ffe0ff */
[-C--:B------:R-:W-:Y:S02]  /*3ae0*/  LEA.HI.X.SX32 R29, R29, R4.reuse, 0x1, P1 ;  /* 0x000000041d1d7211 */ /* 0x080fe400008f0eff */
[----:B------:R-:W-:Y:S02]  /*3af0*/  LEA R16, P0, R12, c[0x0][0x160], 0x1 ;  /* 0x000058000c107a11 */ /* 0x000fe400078008ff */
[----:B-1----:R-:W-:Y:S02]  /*3b00*/  LEA.HI.X.SX32 R19, R17, R4, 0x1, P4 ;  /* 0x0000000411137211 */ /* 0x002fe400020f0eff */
[----:B------:R-:W-:Y:S02]  /*3b10*/  LEA R18, P1, R28, c[0x0][0x160], 0x1 ;  /* 0x000058001c127a11 */ /* 0x000fe400078208ff */
[-C--:B------:R-:W-:Y:S02]  /*3b20*/  IADD3 R20, P2, R27, R0.reuse, RZ ;  /* 0x000000001b147210 */ /* 0x080fe40007f5e0ff */
[----:B------:R-:W-:-:S02]  /*3b30*/  IADD3 R23, P5, R31, R0, RZ ;  /* 0x000000001f177210 */ /* 0x000fc40007fbe0ff */
[----:B------:R-:W-:Y:S02]  /*3b40*/  IADD3 R0, P6, R13, R0, RZ ;  /* 0x000000000d007210 */ /* 0x000fe40007fde0ff */
[----:B------:R-:W-:Y:S02]  /*3b50*/  LEA.HI.X R17, R12, c[0x0][0x164], R33, 0x1, P0 ;  /* 0x000059000c117a11 */ /* 0x000fe400000f0c21 */
[----:B------:R-:W-:Y:S02]  /*3b60*/  F2FP.BF16.PACK_AB R11, R11, R14 ;  /* 0x0000000e0b0b723e */ /* 0x000fe400000010ff */
[----:B------:R-:W-:Y:S02]  /*3b70*/  LEA R12, P0, R2, c[0x0][0x160], 0x1 ;  /* 0x00005800020c7a11 */ /* 0x000fe400078008ff */
[----:B------:R-:W-:Y:S01]  /*3b80*/  LEA.HI.X R19, R28, c[0x0][0x164], R19, 0x1, P1 ;  /* 0x000059001c137a11 */ /* 0x000fe200008f0c13 */
[----:B------:R-:W-:Y:S01]  /*3b90*/  STG.E.U16 [R16.64], R11 ;  /* 0x0000000b10007986 */ /* 0x000fe2000c101524 */
[----:B------:R-:W-:-:S02]  /*3ba0*/  LEA.HI.X.SX32 R27, R27, R4, 0x1, P2 ;  /* 0x000000041b1b7211 */ /* 0x000fc400010f0eff */
[----:B------:R-:W-:Y:S02]  /*3bb0*/  LEA R14, P1, R20, c[0x0][0x160], 0x1 ;  /* 0x00005800140e7a11 */ /* 0x000fe400078208ff */
[----:B------:R-:W-:Y:S02]  /*3bc0*/  LEA.HI.X.SX32 R25, R13, R4, 0x1, P6 ;  /* 0x000000040d197211 */ /* 0x000fe400030f0eff */
[----:B------:R-:W-:Y:S02]  /*3bd0*/  LEA.HI.X R13, R2, c[0x0][0x164], R15, 0x1, P0 ;  /* 0x00005900020d7a11 */ /* 0x000fe400000f0c0f */
[----:B------:R-:W-:Y:S02]  /*3be0*/  LEA.HI.X R15, R20, c[0x0][0x164], R27, 0x1, P1 ;  /* 0x00005900140f7a11 */ /* 0x000fe400008f0c1b */
[----:B------:R-:W-:Y:S02]  /*3bf0*/  LEA R20, P1, R24, c[0x0][0x160], 0x1 ;  /* 0x0000580018147a11 */ /* 0x000fe400078208ff */
[----:B------:R-:W-:-:S02]  /*3c00*/  F2FP.BF16.PACK_AB R9, R10, R9 ;  /* 0x000000090a09723e */ /* 0x000fc400000010ff */
[----:B------:R-:W-:Y:S02]  /*3c10*/  LEA.HI.X R21, R24, c[0x0][0x164], R21, 0x1, P1 ;  /* 0x0000590018157a11 */ /* 0x000fe400008f0c15 */
[----:B------:R-:W-:Y:S02]  /*3c20*/  LEA R24, P1, R0, c[0x0][0x160], 0x1 ;  /* 0x0000580000187a11 */ /* 0x000fe400078208ff */
[----:B------:R-:W-:Y:S02]  /*3c30*/  LEA R2, P0, R22, c[0x0][0x160], 0x1 ;  /* 0x0000580016027a11 */ /* 0x000fe400078008ff */
[----:B------:R-:W-:Y:S02]  /*3c40*/  LEA.HI.X R25, R0, c[0x0][0x164], R25, 0x1, P1 ;  /* 0x0000590000197a11 */ /* 0x000fe400008f0c19 */
[----:B------:R-:W-:Y:S02]  /*3c50*/  PRMT R0, R11, 0x7632, R0 ;  /* 0x000076320b007816 */ /* 0x000fe40000000000 */
[----:B------:R-:W-:-:S02]  /*3c60*/  LEA.HI.X.SX32 R26, R31, R4, 0x1, P5 ;  /* 0x000000041f1a7211 */ /* 0x000fc400028f0eff */
[----:B------:R-:W-:Y:S01]  /*3c70*/  PRMT R4, R9, 0x7632, R4 ;  /* 0x0000763209047816 */ /* 0x000fe20000000004 */
[----:B------:R-:W-:Y:S01]  /*3c80*/  STG.E.U16 [R18.64], R0 ;  /* 0x0000000012007986 */ /* 0x000fe2000c101524 */
[----:B------:R-:W-:Y:S02]  /*3c90*/  LEA.HI.X R3, R22, c[0x0][0x164], R29, 0x1, P0 ;  /* 0x0000590016037a11 */ /* 0x000fe400000f0c1d */
[----:B------:R-:W-:Y:S01]  /*3ca0*/  F2FP.BF16.PACK_AB R7, R8, R7 ;  /* 0x000000070807723e */ /* 0x000fe200000010ff */
[----:B------:R-:W-:Y:S01]  /*3cb0*/  STG.E.U16 [R12.64], R9 ;  /* 0x000000090c007986 */ /* 0x000fe2000c101524 */
[----:B------:R-:W-:Y:S02]  /*3cc0*/  LEA R22, P0, R23, c[0x0][0x160], 0x1 ;  /* 0x0000580017167a11 */ /* 0x000fe400078008ff */
[----:B------:R-:W-:Y:S01]  /*3cd0*/  F2FP.BF16.PACK_AB R5, R5, R6 ;  /* 0x000000060505723e */ /* 0x000fe200000010ff */
[----:B------:R-:W-:Y:S01]  /*3ce0*/  STG.E.U16 [R14.64], R4 ;  /* 0x000000040e007986 */ /* 0x000fe2000c101524 */
[----:B------:R-:W-:-:S02]  /*3cf0*/  PRMT R10, R7, 0x7632, R10 ;  /* 0x00007632070a7816 */ /* 0x000fc4000000000a */
[----:B------:R-:W-:Y:S01]  /*3d00*/  LEA.HI.X R23, R23, c[0x0][0x164], R26, 0x1, P0 ;  /* 0x0000590017177a11 */ /* 0x000fe200000f0c1a */
[----:B------:R0:W-:Y:S04]  /*3d10*/  STG.E.U16 [R2.64], R7 ;  /* 0x0000000702007986 */ /* 0x0001e8000c101524 */
[----:B------:R-:W-:Y:S04]  /*3d20*/  STG.E.U16 [R20.64], R10 ;  /* 0x0000000a14007986 */ /* 0x000fe8000c101524 */
[----:B------:R-:W-:Y:S01]  /*3d30*/  STG.E.U16 [R22.64], R5 ;  /* 0x0000000516007986 */ /* 0x000fe2000c101524 */
[----:B0-----:R-:W-:-:S05]  /*3d40*/  PRMT R3, R5, 0x7632, R3 ;  /* 0x0000763205037816 */ /* 0x001fca0000000003 */
[----:B------:R-:W-:Y:S01]  /*3d50*/  STG.E.U16 [R24.64], R3 ;  /* 0x0000000318007986 */ /* 0x000fe2000c101524 */
[----:B------:R-:W-:Y:S05]  /*3d60*/  EXIT ;  /* 0x000000000000794d */ /* 0x000fea0003800000 */
.L_x_466:
[----:B------:R-:W-:Y:S01]  /*3d70*/  MOV R0, 0x0 ;  /* 0x0000000000007802 */ /* 0x000fe20000000f00 */
[----:B------:R-:W-:Y:S01]  /*3d80*/  IMAD.MOV.U32 R4, RZ, RZ, c[0x4][0x178] ;  /* 0x01005e00ff047624 */ /* 0x000fe200078e00ff */
[----:B------:R-:W-:Y:S01]  /*3d90*/  MOV R5, c[0x4][0x17c] ;  /* 0x01005f0000057a02 */ /* 0x000fe20000000f00 */
[----:B------:R-:W-:Y:S01]  /*3da0*/  IMAD.MOV.U32 R6, RZ, RZ, c[0x4][0x180] ;  /* 0x01006000ff067624 */ /* 0x000fe200078e00ff */
[----:B------:R0:W1:Y:S01]  /*3db0*/  LDC.64 R2, c[0x4][R0] ;  /* 0x0100000000027b82 */ /* 0x0000620000000a00 */
[----:B------:R-:W-:Y:S01]  /*3dc0*/  IMAD.MOV.U32 R7, RZ, RZ, c[0x4][0x184] ;  /* 0x01006100ff077624 */ /* 0x000fe200078e00ff */
[----:B------:R-:W-:Y:S01]  /*3dd0*/  MOV R11, c[0x4][0x8c] ;  /* 0x01002300000b7a02 */ /* 0x000fe20000000f00 */
[----:B------:R-:W-:Y:S02]  /*3de0*/  IMAD.MOV.U32 R8, RZ, RZ, 0x219 ;  /* 0x00000219ff087424 */ /* 0x000fe400078e00ff */
        /* <DEDUP_REMOVED lines=11> */
.L_x_492:
        /* <DEDUP_REMOVED lines=20> */
.L_x_468:
[----:B------:R-:W-:Y:S01]  /*3fe0*/  IMAD.MOV.U32 R23, RZ, RZ, -0x800001 ;  /* 0xff7fffffff177424 */ /* 0x000fe200078e00ff */
[----:B------:R-:W-:Y:S01]  /*3ff0*/  MOV R26, 0xffffffff ;  /* 0xffffffff001a7802 */ /* 0x000fe20000000f00 */
[----:B------:R-:W-:Y:S01]  /*4000*/  IMAD.MOV.U32 R24, RZ, RZ, 0x10 ;  /* 0x00000010ff187424 */ /* 0x000fe200078e00ff */
[----:B------:R-:W-:Y:S01]  /*4010*/  MOV R12, 0x4040 ;  /* 0x00004040000c7802 */ /* 0x000fe20000000f00 */
[----:B------:R-:W-:Y:S02]  /*4020*/  IMAD.MOV.U32 R25, RZ, RZ, 0x1f ;  /* 0x0000001fff197424 */ /* 0x000fe400078e00ff */
[----:B------:R-:W-:Y:S05]  /*4030*/  CALL.REL.NOINC `($__internal_11_$__cuda_sm70_shflsync_bfly_p) ;  /* 0x00000ee000007944 */ /* 0x000fea0003c00000 */
[----:B-1----:R-:W-:Y:S01]  /*4040*/  IMAD.MOV.U32 R10, RZ, RZ, R24 ;  /* 0x000000ffff0a7224 */ /* 0x002fe200078e0018 */
[----:B0-----:R-:W-:Y:S05]  /*4050*/  BRA `(.L_x_504) ;  /* 0xffffcee000007947 */ /* 0x001fea000383ffff */
.L_x_469:
[----:B------:R-:W-:Y:S01]  /*4060*/  IMAD.MOV.U32 R24, RZ, RZ, 0x8 ;  /* 0x00000008ff187424 */ /* 0x000fe200078e00ff */
[----:B------:R-:W-:Y:S01]  /*4070*/  MOV R26, 0xffffffff ;  /* 0xffffffff001a7802 */ /* 0x000fe20000000f00 */
[----:B------:R-:W-:Y:S01]  /*4080*/  IMAD.MOV.U32 R25, RZ, RZ, 0x1f ;  /* 0x0000001fff197424 */ /* 0x000fe200078e00ff */
[----:B------:R-:W-:Y:S02]  /*4090*/  MOV R12, 0x40b0 ;  /* 0x000040b0000c7802 */ /* 0x000fe40000000f00 */
[----:B------:R-:W-:Y:S05]  /*40a0*/  CALL.REL.NOINC `($__internal_11_$__cuda_sm70_shflsync_bfly_p) ;  /* 0x00000e7000007944 */ /* 0x000fea0003c00000 */
[----:B01----:R-:W-:Y:S01]  /*40b0*/  FMNMX.FTZ R23, R23, R24, !PT ;  /* 0x0000001817177209 */ /* 0x003fe20007810000 */
[----:B------:R-:W-:Y:S01]  /*40c0*/  IMAD.MOV.U32 R24, RZ, RZ, 0x4 ;  /* 0x00000004ff187424 */ /* 0x000fe200078e00ff */
[----:B------:R-:W-:Y:S01]  /*40d0*/  MOV R12, 0x4110 ;  /* 0x00004110000c7802 */ /* 0x000fe20000000f00 */
[----:B------:R-:W-:-:S02]  /*40e0*/  IMAD.MOV.U32 R25, RZ, RZ, 0x1f ;  /* 0x0000001fff197424 */ /* 0x000fc400078e00ff */
[----:B------:R-:W-:Y:S02]  /*40f0*/  IMAD.MOV.U32 R26, RZ, RZ, -0x1 ;  /* 0xffffffffff1a7424 */ /* 0x000fe400078e00ff */
[----:B------:R-:W-:Y:S05]  /*4100*/  CALL.REL.NOINC `($__internal_11_$__cuda_sm70_shflsync_bfly_p) ;  /* 0x00000e1000007944 */ /* 0x000fea0003c00000 */
[----:B01----:R-:W-:Y:S01]  /*4110*/  FMNMX.FTZ R23, R23, R24, !PT ;  /* 0x0000001817177209 */ /* 0x003fe20007810000 */
[----:B------:R-:W-:Y:S01]  /*4120*/  HFMA2.MMA R24, -RZ, RZ, 0, 1.1920928955078125e-07 ;  /* 0x00000002ff187435 */ /* 0x000fe200000001ff */
[----:B------:R-:W-:Y:S01]  /*4130*/  IMAD.MOV.U32 R25, RZ, RZ, 0x1f ;  /* 0x0000001fff197424 */ /* 0x000fe200078e00ff */
[----:B------:R-:W-:Y:S01]  /*4140*/  MOV R12, 0x4170 ;  /* 0x00004170000c7802 */ /* 0x000fe20000000f00 */
[----:B------:R-:W-:-:S03]  /*4150*/  IMAD.MOV.U32 R26, RZ, RZ, -0x1 ;  /* 0xffffffffff1a7424 */ /* 0x000fc600078e00ff */
[----:B------:R-:W-:Y:S05]  /*4160*/  CALL.REL.NOINC `($__internal_11_$__cuda_sm70_shflsync_bfly_p) ;  /* 0x00000db000007944 */ /* 0x000fea0003c00000 */
[----:B-1----:R-:W-:Y:S01]  /*4170*/  FMNMX.FTZ R15, R23, R24, !PT ;  /* 0x00000018170f7209 */ /* 0x002fe20007810000 */
[----:B------:R-:W-:Y:S01]  /*4180*/  IMAD.MOV.U32 R24, RZ, RZ, 0x1 ;  /* 0x00000001ff187424 */ /* 0x000fe200078e00ff */
[----:B0-----:R-:W-:Y:S01]  /*4190*/  MOV R25, 0x1f ;  /* 0x0000001f00197802 */ /* 0x001fe20000000f00 */
[----:B------:R-:W-:Y:S01]  /*41a0*/  IMAD.MOV.U32 R26, RZ, RZ, -0x1 ;  /* 0xffffffffff1a7424 */ /* 0x000fe200078e00ff */
[----:B------:R-:W-:Y:S01]  /*41b0*/  MOV R12, 0x41e0 ;  /* 0x000041e0000c7802 */ /* 0x000fe20000000f00 */
[----:B------:R-:W-:Y:S02]  /*41c0*/  IMAD.MOV.U32 R23, RZ, RZ, R15 ;  /* 0x000000ffff177224 */ /* 0x000fe400078e000f */
[----:B------:R-:W-:Y:S05]  /*41d0*/  CALL.REL.NOINC `($__internal_11_$__cuda_sm70_shflsync_bfly_p) ;  /* 0x00000d4000007944 */ /* 0x000fea0003c00000 */
[----:B-1----:R-:W-:Y:S01]  /*41e0*/  IMAD.MOV.U32 R12, RZ, RZ, R24 ;  /* 0x000000ffff0c7224 */ /* 0x002fe200078e0018 */
[----:B0-----:R-:W-:Y:S05]  /*41f0*/  BRA `(.L_x_505) ;  /* 0xffffcde000007947 */ /* 0x001fea000383ffff */
.L_x_494:
[----:B------:R-:W-:Y:S01]  /*4200*/  HFMA2.MMA R23, -RZ, RZ, 0, 0 ;  /* 0x00000000ff177435 */ /* 0x000fe200000001ff */
[----:B------:R-:W-:Y:S01]  /*4210*/  IMAD.MOV.U32 R24, RZ, RZ, 0x2 ;  /* 0x00000002ff187424 */ /* 0x000fe200078e00ff */
[----:B------:R-:W-:Y:S01]  /*4220*/  MOV R12, 0x4260 ;  /* 0x00004260000c7802 */ /* 0x000fe20000000f00 */
[----:B------:R-:W-:-:S02]  /*4230*/  IMAD.MOV.U32 R25, RZ, RZ, 0x1f ;  /* 0x0000001fff197424 */ /* 0x000fc400078e00ff */
[----:B------:R-:W-:Y:S02]  /*4240*/  IMAD.MOV.U32 R26, RZ, RZ, -0x1 ;  /* 0xffffffffff1a7424 */ /* 0x000fe400078e00ff */
[----:B0-----:R-:W-:Y:S05]  /*4250*/  CALL.REL.NOINC `($__internal_11_$__cuda_sm70_shflsync_bfly_p) ;  /* 0x00000cc000007944 */ /* 0x001fea0003c00000 */
[----:B-1----:R-:W-:Y:S01]  /*4260*/  MOV R6, R24 ;  /* 0x0000001800067202 */ /* 0x002fe20000000f00 */
[----:B0-----:R-:W-:Y:S05]  /*4270*/  BRA `(.L_x_506) ;  /* 0xffffe9e000007947 */ /* 0x001fea000383ffff */
.L_x_495:
[----:B------:R-:W-:Y:S01]  /*4280*/  IMAD.MOV.U32 R24, RZ, RZ, 0x1 ;  /* 0x00000001ff187424 */ /* 0x000fe200078e00ff */
[----:B------:R-:W-:Y:S01]  /*4290*/  MOV R12, 0x42d0 ;  /* 0x000042d0000c7802 */ /* 0x000fe20000000f00 */
[----:B------:R-:W-:Y:S02]  /*42a0*/  IMAD.MOV.U32 R25, RZ, RZ, 0x1f ;  /* 0x0000001fff197424 */ /* 0x000fe400078e00ff */
[----:B------:R-:W-:Y:S02]  /*42b0*/  IMAD.MOV.U32 R26, RZ, RZ, -0x1 ;  /* 0xffffffffff1a7424 */ /* 0x000fe400078e00ff */
[----:B------:R-:W-:Y:S05]  /*42c0*/  CALL.REL.NOINC `($__internal_11_$__cuda_sm70_shflsync_bfly_p) ;  /* 0x00000c5000007944 */ /* 0x000fea0003c00000 */
[----:B-1----:R-:W-:Y:S01]  /*42d0*/  FADD.FTZ R22, R23, R24 ;  /* 0x0000001817167221 */ /* 0x002fe20000010000 */
[----:B0-----:R-:W-:Y:S01]  /*42e0*/  HFMA2.MMA R23, -RZ, RZ, 0, 0 ;  /* 0x00000000ff177435 */ /* 0x001fe200000001ff */
[----:B------:R-:W-:Y:S01]  /*42f0*/  IMAD.MOV.U32 R24, RZ, RZ, 0x2 ;  /* 0x00000002ff187424 */ /* 0x000fe200078e00ff */
[----:B------:R-:W-:Y:S01]  /*4300*/  MOV R12, 0x4340 ;  /* 0x00004340000c7802 */ /* 0x000fe20000000f00 */
[----:B------:R-:W-:Y:S02]  /*4310*/  IMAD.MOV.U32 R25, RZ, RZ, 0x1f ;  /* 0x0000001fff197424 */ /* 0x000fe400078e00ff */
[----:B------:R-:W-:-:S02]  /*4320*/  IMAD.MOV.U32 R26, RZ, RZ, -0x1 ;  /* 0xffffffffff1a7424 */ /* 0x000fc400078e00ff */
[----:B------:R-:W-:Y:S05]  /*4330*/  CALL.REL.NOINC `($__internal_11_$__cuda_sm70_shflsync_bfly_p) ;  /* 0x00000be000007944 */ /* 0x000fea0003c00000 */
[----:B01----:R-:W-:Y:S01]  /*4340*/  FADD.FTZ R23, RZ, R24 ;  /* 0x00000018ff177221 */ /* 0x003fe20000010000 */
[----:B------:R-:W-:Y:S01]  /*4350*/  MOV R24, 0x1 ;  /* 0x0000000100187802 */ /* 0x000fe20000000f00 */
[----:B------:R-:W-:Y:S01]  /*4360*/  IMAD.MOV.U32 R25, RZ, RZ, 0x1f ;  /* 0x0000001fff197424 */ /* 0x000fe200078e00ff */
[----:B------:R-:W-:Y:S01]  /*4370*/  MOV R12, 0x43a0 ;  /* 0x000043a0000c7802 */ /* 0x000fe20000000f00 */
[----:B------:R-:W-:-:S02]  /*4380*/  IMAD.MOV.U32 R26, RZ, RZ, -0x1 ;  /* 0xffffffffff1a7424 */ /* 0x000fc400078e00ff */
[----:B------:R-:W-:Y:S05]  /*4390*/  CALL.REL.NOINC `($__internal_11_$__cuda_sm70_shflsync_bfly_p) ;  /* 0x00000b8000007944 */ /* 0x000fea0003c00000 */
[----:B-1----:R-:W-:Y:S01]  /*43a0*/  FADD.FTZ R21, R23, R24 ;  /* 0x0000001817157221 */ /* 0x002fe20000010000 */
[----:B------:R-:W-:Y:S01]  /*43b0*/  HFMA2.MMA R24, -RZ, RZ, 0, 1.1920928955078125e-07 ;  /* 0x00000002ff187435 */ /* 0x000fe200000001ff */
[----:B0-----:R-:W-:Y:S01]  /*43c0*/  IMAD.MOV.U32 R23, RZ, RZ, RZ ;  /* 0x000000ffff177224 */ /* 0x001fe200078e00ff */
[----:B------:R-:W-:Y:S01]  /*43d0*/  MOV R12, 0x4410 ;  /* 0x00004410000c7802 */ /* 0x000fe20000000f00 */
[----:B------:R-:W-:-:S02]  /*43e0*/  IMAD.MOV.U32 R25, RZ, RZ, 0x1f ;  /* 0x0000001fff197424 */ /* 0x000fc400078e00ff */
[----:B------:R-:W-:Y:S02]  /*43f0*/  IMAD.MOV.U32 R26, RZ, RZ, -0x1 ;  /* 0xffffffffff1a7424 */ /* 0x000fe400078e00ff */
[----:B------:R-:W-:Y:S05]  /*4400*/  CALL.REL.NOINC `($__internal_11_$__cuda_sm70_shflsync_bfly_p) ;  /* 0x00000b1000007944 */ /* 0x000fea0003c00000 */
[----:B01----:R-:W-:Y:S01]  /*4410*/  FADD.FTZ R23, RZ, R24 ;  /* 0x00000018ff177221 */ /* 0x003fe20000010000 */
[----:B------:R-:W-:Y:S01]  /*4420*/  MOV R25, 0x1f ;  /* 0x0000001f00197802 */ /* 0x000fe20000000f00 */
[----:B------:R-:W-:Y:S01]  /*4430*/  IMAD.MOV.U32 R24, RZ, RZ, 0x1 ;  /* 0x00000001ff187424 */ /* 0x000fe200078e00ff */
[----:B------:R-:W-:Y:S01]  /*4440*/  MOV R12, 0x4470 ;  /* 0x00004470000c7802 */ /* 0x000fe20000000f00 */
[----:B------:R-:W-:Y:S02]  /*4450*/  IMAD.MOV.U32 R26, RZ, RZ, -0x1 ;  /* 0xffffffffff1a7424 */ /* 0x000fe400078e00ff */
[----:B------:R-:W-:Y:S05]  /*4460*/  CALL.REL.NOINC `($__internal_11_$__cuda_sm70_shflsync_bfly_p) ;  /* 0x00000ab000007944 */ /* 0x000fea0003c00000 */
[----:B0-----:R-:W-:Y:S01]  /*4470*/  HFMA2.MMA R25, -RZ, RZ, 0, 1.847743988037109375e-06 ;  /* 0x0000001fff197435 */ /* 0x001fe200000001ff */
[----:B-1----:R-:W-:Y:S01]  /*4480*/  FADD.FTZ R19, R23, R24 ;  /* 0x0000001817137221 */ /* 0x002fe20000010000 */
[----:B------:R-:W-:Y:S01]  /*4490*/  MOV R12, 0x44e0 ;  /* 0x000044e0000c7802 */ /* 0x000fe20000000f00 */
[----:B------:R-:W-:Y:S02]  /*44a0*/  IMAD.MOV.U32 R23, RZ, RZ, RZ ;  /* 0x000000ffff177224 */ /* 0x000fe400078e00ff */
[----:B------:R-:W-:Y:S02]  /*44b0*/  IMAD.MOV.U32 R24, RZ, RZ, 0x2 ;  /* 0x00000002ff187424 */ /* 0x000fe400078e00ff */
[----:B------:R-:W-:-:S02]  /*44c0*/  IMAD.MOV.U32 R26, RZ, RZ, -0x1 ;  /* 0xffffffffff1a7424 */ /* 0x000fc400078e00ff */
[----:B------:R-:W-:Y:S05]  /*44d0*/  CALL.REL.NOINC `($__internal_11_$__cuda_sm70_shflsync_bfly_p) ;  /* 0x00000a4000007944 */ /* 0x000fea0003c00000 */
[----:B01----:R-:W-:Y:S01]  /*44e0*/  FADD.FTZ R23, RZ, R24 ;  /* 0x00000018ff177221 */ /* 0x003fe20000010000 */
[----:B------:R-:W-:Y:S01]  /*44f0*/  MOV R26, 0xffffffff ;  /* 0xffffffff001a7802 */ /* 0x000fe20000000f00 */
[----:B------:R-:W-:Y:S01]  /*4500*/  IMAD.MOV.U32 R24, RZ, RZ, 0x1 ;  /* 0x00000001ff187424 */ /* 0x000fe200078e00ff */
[----:B------:R-:W-:Y:S01]  /*4510*/  MOV R12, 0x4540 ;  /* 0x00004540000c7802 */ /* 0x000fe20000000f00 */
[----:B------:R-:W-:-:S02]  /*4520*/  IMAD.MOV.U32 R25, RZ, RZ, 0x1f ;  /* 0x0000001fff197424 */ /* 0x000fc400078e00ff */
[----:B------:R-:W-:Y:S05]  /*4530*/  CALL.REL.NOINC `($__internal_11_$__cuda_sm70_shflsync_bfly_p) ;  /* 0x000009e000007944 */ /* 0x000fea0003c00000 */
[----:B-1----:R-:W-:Y:S01]  /*4540*/  FADD.FTZ R20, R23, R24 ;  /* 0x0000001817147221 */ /* 0x002fe20000010000 */
[----:B0-----:R-:W-:Y:S01]  /*4550*/  MOV R26, 0xffffffff ;  /* 0xffffffff001a7802 */ /* 0x001fe20000000f00 */
[----:B------:R-:W-:Y:S01]  /*4560*/  IMAD.MOV.U32 R23, RZ, RZ, RZ ;  /* 0x000000ffff177224 */ /* 0x000fe200078e00ff */
[----:B------:R-:W-:Y:S01]  /*4570*/  MOV R12, 0x45b0 ;  /* 0x000045b0000c7802 */ /* 0x000fe20000000f00 */
[----:B------:R-:W-:-:S02]  /*4580*/  IMAD.MOV.U32 R24, RZ, RZ, 0x2 ;  /* 0x00000002ff187424 */ /* 0x000fc400078e00ff */
[----:B------:R-:W-:Y:S02]  /*4590*/  IMAD.MOV.U32 R25, RZ, RZ, 0x1f ;  /* 0x0000001fff197424 */ /* 0x000fe400078e00ff */
[----:B------:R-:W-:Y:S05]  /*45a0*/  CALL.REL.NOINC `($__internal_11_$__cuda_sm70_shflsync_bfly_p) ;  /* 0x0000097000007944 */ /* 0x000fea0003c00000 */
[----:B01----:R-:W-:Y:S01]  /*45b0*/  FADD.FTZ R23, RZ, R24 ;  /* 0x00000018ff177221 */ /* 0x003fe20000010000 */
[----:B------:R-:W-:Y:S01]  /*45c0*/  MOV R12, 0x4610 ;  /* 0x00004610000c7802 */ /* 0x000fe20000000f00 */
[----:B------:R-:W-:Y:S02]  /*45d0*/  IMAD.MOV.U32 R24, RZ, RZ, 0x1 ;  /* 0x00000001ff187424 */ /* 0x000fe400078e00ff */
[----:B------:R-:W-:Y:S02]  /*45e0*/  IMAD.MOV.U32 R25, RZ, RZ, 0x1f ;  /* 0x0000001fff197424 */ /* 0x000fe400078e00ff */
[----:B------:R-:W-:Y:S02]  /*45f0*/  IMAD.MOV.U32 R26, RZ, RZ, -0x1 ;  /* 0xffffffffff1a7424 */ /* 0x000fe400078e00ff */
[----:B------:R-:W-:Y:S05]  /*4600*/  CALL.REL.NOINC `($__internal_11_$__cuda_sm70_shflsync_bfly_p) ;  /* 0x0000091000007944 */ /* 0x000fea0003c00000 */
[----:B-1----:R-:W-:Y:S01]  /*4610*/  FADD.FTZ R17, R23, R24 ;  /* 0x0000001817117221 */ /* 0x002fe20000010000 */
[----:B0-----:R-:W-:Y:S01]  /*4620*/  HFMA2.MMA R23, -RZ, RZ, 0, 0 ;  /* 0x00000000ff177435 */ /* 0x001fe200000001ff */
[----:B------:R-:W-:Y:S01]  /*4630*/  IMAD.MOV.U32 R24, RZ, RZ, 0x2 ;  /* 0x00000002ff187424 */ /* 0x000fe200078e00ff */
        /* <DEDUP_REMOVED lines=10> */
[----:B-1----:R-:W-:Y:S01]  /*46e0*/  FADD.FTZ R18, R23, R24 ;  /* 0x0000001817127221 */ /* 0x002fe20000010000 */
[----:B------:R-:W-:Y:S01]  /*46f0*/  HFMA2.MMA R24, -RZ, RZ, 0, 1.1920928955078125e-07 ;  /* 0x00000002ff187435 */ /* 0x000fe200000001ff */
[----:B0-----:R-:W-:Y:S01]  /*4700*/  IMAD.MOV.U32 R23, RZ, RZ, RZ ;  /* 0x000000ffff177224 */ /* 0x001fe200078e00ff */
        /* <DEDUP_REMOVED lines=10> */
[----:B0-----:R-:W-:Y:S01]  /*47b0*/  HFMA2.MMA R25, -RZ, RZ, 0, 1.847743988037109375e-06 ;  /* 0x0000001fff197435 */ /* 0x001fe200000001ff */
[----:B-1----:R-:W-:Y:S01]  /*47c0*/  FADD.FTZ R16, R23, R24 ;  /* 0x0000001817107221 */ /* 0x002fe20000010000 */
[----:B------:R-:W-:Y:S01]  /*47d0*/  MOV R12, 0x4820 ;  /* 0x00004820000c7802 */ /* 0x000fe20000000f00 */
[----:B------:R-:W-:-:S02]  /*47e0*/  IMAD.MOV.U32 R23, RZ, RZ, RZ ;  /* 0x000000ffff177224 */ /* 0x000fc400078e00ff */
[----:B------:R-:W-:Y:S02]  /*47f0*/  IMAD.MOV.U32 R24, RZ, RZ, 0x2 ;  /* 0x00000002ff187424 */ /* 0x000fe400078e00ff */
[----:B------:R-:W-:Y:S02]  /*4800*/  IMAD.MOV.U32 R26, RZ, RZ, -0x1 ;  /* 0xffffffffff1a7424 */ /* 0x000fe400078e00ff */
[----:B------:R-:W-:Y:S05]  /*4810*/  CALL.REL.NOINC `($__internal_11_$__cuda_sm70_shflsync_bfly_p) ;  /* 0x0000070000007944 */ /* 0x000fea0003c00000 */
[----:B01----:R-:W-:Y:S01]  /*4820*/  FADD.FTZ R23, RZ, R24 ;  /* 0x00000018ff177221 */ /* 0x003fe20000010000 */
[----:B------:R-:W-:Y:S01]  /*4830*/  MOV R26, 0xffffffff ;  /* 0xffffffff001a7802 */ /* 0x000fe20000000f00 */
[----:B------:R-:W-:Y:S01]  /*4840*/  IMAD.MOV.U32 R24, RZ, RZ, 0x1 ;  /* 0x00000001ff187424 */ /* 0x000fe200078e00ff */
[----:B------:R-:W-:Y:S01]  /*4850*/  MOV R12, 0x4880 ;  /* 0x00004880000c7802 */ /* 0x000fe20000000f00 */
[----:B------:R-:W-:Y:S02]  /*4860*/  IMAD.MOV.U32 R25, RZ, RZ, 0x1f ;  /* 0x0000001fff197424 */ /* 0x000fe400078e00ff */
        /* <DEDUP_REMOVED lines=105> */
[----:B-1----:R-:W-:Y:S01]  /*4f00*/  IMAD.MOV.U32 R12, RZ, RZ, R24 ;  /* 0x000000ffff0c7224 */ /* 0x002fe200078e0018 */
[----:B0-----:R-:W-:Y:S05]  /*4f10*/  BRA `(.L_x_507) ;  /* 0xffffde1000007947 */ /* 0x001fea000383ffff */
        .weak           $__internal_11_$__cuda_sm70_shflsync_bfly_p
        .type           $__internal_11_$__cuda_sm70_shflsync_bfly_p,@function
        .size           $__internal_11_$__cuda_sm70_shflsync_bfly_p,(.L_x_23178 - $__internal_11_$__cuda_sm70_shflsync_bfly_p)
$__internal_11_$__cuda_sm70_shflsync_bfly_p:
[----:B------:R-:W-:Y:S01]  /*4f20*/  IMAD.MOV.U32 R13, RZ, RZ, 0x0 ;  /* 0x00000000ff0d7424 */ /* 0x000fe200078e00ff */
[----:B------:R-:W-:Y:S04]  /*4f30*/  WARPSYNC R26 ;  /* 0x0000001a00007348 */ /* 0x000fe80003800000 */
[----:B------:R0:W1:Y:S01]  /*4f40*/  SHFL.BFLY PT, R24, R23, R24, R25 ;  /* 0x0c00001817187389 */ /* 0x00006200000e0019 */
[----:B------:R-:W-:Y:S05]  /*4f50*/  RET.REL.NODEC R12 `(_ZN4vllm25paged_attention_v1_kernelI13__nv_bfloat16hLi128ELi32ELi128ELNS_18Fp8KVCacheDataTypeE2ELb1EEEvPT_PKS3_PKT0_S9_ifPKiSB_iPKfiiiSD_SD_iiiii) ;  /* 0xffffb0a00c007950 */ /* 0x000fea0003c3ffff */
.L_x_508:
        /* <DEDUP_REMOVED lines=10> */
.L_x_23178:


//--------------------- .text._ZN4vllm25paged_attention_v1_kernelI13__nv_bfloat16hLi120ELi32ELi128ELNS_18Fp8KVCacheDataTypeE2ELb1EEEvPT_PKS3_PKT0_S9_ifPKiSB_iPKfiiiSD_SD_iiiii --------------------------
	.section	.text._ZN4vllm25paged_attention_v1_kernelI13__nv_bfloat16hLi120ELi32ELi128ELNS_18Fp8KVCacheDataTypeE2ELb1EEEvPT_PKS3_PKT0_S9_ifPKiSB_iPKfiiiSD_SD_iiiii,"ax",@progbits
	.sectioninfo	@"SHI_REGISTERS=48"
	.align	128
        .global         _ZN4vllm25paged_attention_v1_kernelI13__nv_bfloat16hLi120ELi32ELi128ELNS_18Fp8KVCacheDataTypeE2ELb1EEEvPT_PKS3_PKT0_S9_ifPKiSB_iPKfiiiSD_SD_iiiii
        .type           _ZN4vllm25paged_attention_v1_kernelI13__nv_bfloat16hLi120ELi32ELi128ELNS_18Fp8KVCacheDataTypeE2ELb1EEEvPT_PKS3_PKT0_S9_ifPKiSB_iPKfiiiSD_SD_iiiii,@function
        .size           _ZN4vllm25paged_attention_v1_kernelI13__nv_bfloat16hLi120ELi32ELi128ELNS_18Fp8KVCacheDataTypeE2ELb1EEEvPT_PKS3_PKT0_S9_ifPKiSB_iPKfiiiSD_SD_iiiii,(.L_x_23179 - _ZN4vllm25paged_attention_v1_kernelI13__nv_bfloat16hLi120ELi32ELi128ELNS_18Fp8KVCacheDataTypeE2ELb1EEEvPT_PKS3_PKT0_S9_ifPKiSB_iPKfiiiSD_SD_iiiii)
        .other          _ZN4vllm25paged_attention_v1_kernelI13__nv_bfloat16hLi120ELi32ELi128ELNS_18Fp8KVCacheDataTypeE2ELb1EEEvPT_PKS3_PKT0_S9_ifPKiSB_iPKfiiiSD_SD_iiiii,@"STO_CUDA_ENTRY STV_DEFAULT"
_ZN4vllm25paged_attention_v1_kernelI13__nv_bfloat16hLi120ELi32ELi128ELNS_18Fp8KVCacheDataTypeE2ELb1EEEvPT_PKS3_PKT0_S9_ifPKiSB_iPKfiiiSD_SD_iiiii:
.text._ZN4vllm25paged_attention_v1_kernelI13__nv_bfloat16hLi120ELi32ELi128ELNS_18Fp8KVCacheDataTypeE2ELb1EEEvPT_PKS3_PKT0_S9_ifPKiSB_iPKfiiiSD_SD_iiiii:
        /* <DEDUP_REMOVED lines=18> */
[----:B------:R-:W-:Y:S01]  /*0120*/  IMAD R11, R3, c[0x0][0x1a8], RZ ;  /* 0x00006a00030b7a24 */ /* 0x000fe200078e02ff */
[----:B------:R-:W-:Y:S01]  /*0130*/  BSSY B1, `(.L_x_511) ;  /* 0x0000023000017945 */ /* 0x000fe20003800000 */
[----:B------:R-:W-:Y:S01]  /*0140*/  SHF.R.S32.HI R19, RZ, 0x1f, R2 ;  /* 0x0000001fff137819 */ /* 0x000fe20000011402 */
[----:B------:R-:W-:Y:S01]  /*0150*/  IMAD.MOV.U32 R12, RZ, RZ, R4 ;  /* 0x000000ffff0c7224 */ /* 0x000fe200078e0004 */
[----:B------:R-:W-:Y:S02]  /*0160*/  IADD3 R9, -R4, 0x7f, R9 ;  /* 0x0000007f04097810 */ /* 0x000fe40007ffe109 */
[----:B------:R-:W-:Y:S02]  /*0170*/  SHF.R.S32.HI R18, RZ, 0x1f, R11 ;  /* 0x0000001fff127819 */ /* 0x000fe4000001140b */
[----:B------:R-:W-:-:S02]  /*0180*/  LEA.HI R8, R9, 0x1, RZ, 0x19 ;  /* 0x0000000109087811 */ /* 0x000fc400078fc8ff */
[----:B------:R-:W-:Y:S02]  /*0190*/  ISETP.GE.U32.AND P0, PT, R9, 0x180, PT ;  /* 0x000001800900780c */ /* 0x000fe40003f06070 */
[----:B------:R-:W-:-:S13]  /*01a0*/  LOP3.LUT P1, R8, R8, 0x3, RZ, 0xc0, !PT ;  /* 0x0000000308087812 */ /* 0x000fda000782c0ff */
        /* <DEDUP_REMOVED lines=12> */
.L_x_513:
        /* <DEDUP_REMOVED lines=15> */
.L_x_512:
[----:B------:R-:W-:Y:S05]  /*0360*/  BSYNC B1 ;  /* 0x0000000000017941 */ /* 0x000fea0003800000 */
.L_x_511:
        /* <DEDUP_REMOVED lines=10> */
.L_x_514:
        /* <DEDUP_REMOVED lines=20> */
[----:B------:R-:W-:-:S04]  /*0550*/  IADD3 R30, P1, R30, 0x2000, RZ ;  /* 0x000020001e1e7810 */ /* 0x000fc80007f3e0ff */
[----:B------:R-:W-:Y:S01]  /*0560*/  IADD3.X R31, RZ, R31, RZ, P1, !PT ;  /* 0x0000001fff1f7210 */ /* 0x000fe20000ffe4ff */
[----:B--2---:R-:W-:Y:S04]  /*0570*/  STS.128 [R29+-0x1000], R16 ;  /* 0xfff000101d007388 */ /* 0x004fe80000000c00 */
[----:B---3--:R-:W-:Y:S04]  /*0580*/  STS.128 [R29+-0x800], R8 ;  /* 0xfff800081d007388 */ /* 0x008fe80000000c00 */
[----:B----4-:R-:W-:Y:S04]  /*0590*/  STS.128 [R29], R12 ;  /* 0x0000000c1d007388 */ /* 0x010fe80000000c00 */
[----:B------:R0:W-:Y:S02]  /*05a0*/  STS.128 [R29+0x800], R20 ;  /* 0x000800141d007388 */ /* 0x0001e40000000c00 */
[----:B0-----:R-:W-:Y:S01]  /*05b0*/  IADD3 R29, R29, 0x2000, RZ ;  /* 0x000020001d1d7810 */ /* 0x001fe20007ffe0ff */
[----:B------:R-:W-:Y:S05]  /*05c0*/  @!P0 BRA `(.L_x_514) ;  /* 0xfffffe4000008947 */ /* 0x000fea000383ffff */
.L_x_510:
[----:B0-----:R-:W-:Y:S05]  /*05d0*/  BSYNC B0 ;  /* 0x0000000000007941 */ /* 0x001fea0003800000 */
.L_x_509:
        /* <DEDUP_REMOVED lines=15> */
[----:B------:R-:W-:-:S04]  /*06d0*/  IMAD.HI.U32 R8, R11, R9, RZ ;  /* 0x000000090b087227 */ /* 0x000fc800078e00ff */
[----:B------:R-:W-:-:S04]  /*06e0*/  IMAD.MOV R13, RZ, RZ, -R8 ;  /* 0x000000ffff0d7224 */ /* 0x000fc800078e0a08 */
[----:B------:R-:W-:Y:S02]  /*06f0*/  IMAD R9, R10, R13, R9 ;  /* 0x0000000d0a097224 */ /* 0x000fe400078e0209 */
[----:B------:R-:W-:-:S03]  /*0700*/  IMAD.MOV.U32 R13, RZ, RZ, c[0x0][0x1d8] ;  /* 0x00007600ff0d7624 */ /* 0x000fc600078e00ff */
[----:B------:R-:W-:-:S13]  /*0710*/  ISETP.GT.U32.AND P1, PT, R10, R9, PT ;  /* 0x000000090a00720c */ /* 0x000fda0003f24070 */
[-C--:B------:R-:W-:Y:S02]  /*0720*/  @!P1 IADD3 R9, R9, -R10.reuse, RZ ;  /* 0x8000000a09099210 */ /* 0x080fe40007ffe0ff */
[----:B------:R-:W-:Y:S02]  /*0730*/  @!P1 IADD3 R8, R8, 0x1, RZ ;  /* 0x0000000108089810 */ /* 0x000fe40007ffe0ff */
[----:B------:R-:W-:Y:S02]  /*0740*/  ISETP.GE.U32.AND P0, PT, R9, R10, PT ;  /* 0x0000000a0900720c */ /* 0x000fe40003f06070 */
[----:B------:R-:W-:Y:S02]  /*0750*/  ISETP.NE.AND P1, PT, RZ, c[0x0][0x1d4], PT ;  /* 0x00007500ff007a0c */ /* 0x000fe40003f25270 */
[----:B------:R-:W-:-:S04]  /*0760*/  IADD3 R9, R6, 0x1f, RZ ;  /* 0x0000001f06097810 */ /* 0x000fc80007ffe0ff */
[----:B------:R-:W-:-:S04]  /*0770*/  SHF.R.S32.HI R12, RZ, 0x1f, R9 ;  /* 0x0000001fff0c7819 */ /* 0x000fc80000011409 */
[----:B------:R-:W-:Y:S02]  /*0780*/  LEA.HI R9, R12, R9, RZ, 0x5 ;  /* 0x000000090c097211 */ /* 0x000fe400078f28ff */
[----:B------:R-:W-:Y:S02]  /*0790*/  @P0 IADD3 R8, R8, 0x1, RZ ;  /* 0x0000000108080810 */ /* 0x000fe40007ffe0ff */
[----:B------:R-:W-:Y:S02]  /*07a0*/  ISETP.GT.AND P0, PT, R13, -0x1, PT ;  /* 0xffffffff0d00780c */ /* 0x000fe40003f04270 */
[----:B------:R-:W-:Y:S01]  /*07b0*/  SHF.R.S32.HI R9, RZ, 0x5, R9 ;  /* 0x00000005ff097819 */ /* 0x000fe20000011409 */
[----:B------:R-:W-:Y:S01]  /*07c0*/  @!P2 IMAD.MOV R8, RZ, RZ, -R8 ;  /* 0x000000ffff08a224 */ /* 0x000fe200078e0a08 */
[----:B------:R-:W-:-:S09]  /*07d0*/  @!P1 LOP3.LUT R8, RZ, c[0x0][0x1d4], RZ, 0x33, !PT ;  /* 0x00007500ff089a12 */ /* 0x000fd200078e33ff */
[----:B------:R-:W-:Y:S05]  /*07e0*/  @P0 BRA `(.L_x_515) ;  /* 0x0000039000000947 */ /* 0x000fea0003800000 */
[----:B------:R-:W-:Y:S01]  /*07f0*/  IABS R15, c[0x0][0x180] ;  /* 0x00006000000f7a13 */ /* 0x000fe20000000000 */
[----:B------:R-:W-:Y:S01]  /*0800*/  ULDC UR4, c[0x0][0xc] ;  /* 0x0000030000047ab9 */ /* 0x000fe20000000800 */
[----:B------:R-:W-:Y:S01]  /*0810*/  IABS R19, R7 ;  /* 0x0000000700137213 */ /* 0x000fe20000000000 */
        /* <DEDUP_REMOVED lines=14> */
[----:B------:R-:W-:-:S05]  /*0900*/  IMAD.HI.U32 R13, R13, R16, RZ ;  /* 0x000000100d0d7227 */ /* 0x000fca00078e00ff */
[----:B------:R-:W-:-:S05]  /*0910*/  IADD3 R14, -R13, RZ, RZ ;  /* 0x000000ff0d0e7210 */ /* 0x000fca0007ffe1ff */
        /* <DEDUP_REMOVED lines=14> */
[----:B------:R-:W-:-:S03]  /*0a00*/  ISETP.GE.AND P2, PT, R7, RZ, PT ;  /* 0x000000ff0700720c */ /* 0x000fc60003f46270 */
[----:B0-----:R-:W0:Y:S02]  /*0a10*/  MUFU.RCP R14, R14 ;  /* 0x0000000e000e7308 */ /* 0x001e240000001000 */
[----:B0-----:R-:W-:Y:S01]  /*0a20*/  IADD3 R12, R14, 0xffffffe, RZ ;  /* 0x0ffffffe0e0c7810 */ /* 0x001fe20007ffe0ff */
[----:B------:R-:W-:-:S05]  /*0a30*/  IMAD.MOV R14, RZ, RZ, -R20 ;  /* 0x000000ffff0e7224 */ /* 0x000fca00078e0a14 */
[----:B------:R0:W1:Y:S02]  /*0a40*/  F2I.FTZ.U32.TRUNC.NTZ R13, R12 ;  /* 0x0000000c000d7305 */ /* 0x000064000021f000 */
[----:B0-----:R-:W-:Y:S02]  /*0a50*/  IMAD.MOV.U32 R12, RZ, RZ, RZ ;  /* 0x000000ffff0c7224 */ /* 0x001fe400078e00ff */
[----:B-1----:R-:W-:-:S04]  /*0a60*/  IMAD.MOV R16, RZ, RZ, -R13 ;  /* 0x000000ffff107224 */ /* 0x002fc800078e0a0d */
[----:B------:R-:W-:Y:S01]  /*0a70*/  IMAD R17, R16, R15, RZ ;  /* 0x0000000f10117224 */ /* 0x000fe200078e02ff */
[----:B------:R-:W-:-:S03]  /*0a80*/  MOV R16, R19 ;  /* 0x0000001300107202 */ /* 0x000fc60000000f00 */
        /* <DEDUP_REMOVED lines=8> */
[----:B------:R-:W-:-:S11]  /*0b10*/  MOV R12, c[0x0][0x1c8] ;  /* 0x00007200000c7a02 */ /* 0x000fd60000000f00 */
[----:B------:R-:W-:-:S05]  /*0b20*/  @P0 IADD3 R13, R13, 0x1, RZ ;  /* 0x000000010d0d0810 */ /* 0x000fca0007ffe0ff */
[----:B------:R-:W-:Y:S01]  /*0b30*/  @!P2 IMAD.MOV R13, RZ, RZ, -R13 ;  /* 0x000000ffff0da224 */ /* 0x000fe200078e0a0d */
[----:B------:R-:W-:-:S05]  /*0b40*/  @!P1 LOP3.LUT R13, RZ, R18, RZ, 0x33, !PT ;  /* 0x00000012ff0d9212 */ /* 0x000fca00078e33ff */
[----:B------:R-:W-:-:S04]  /*0b50*/  IMAD R7, R12, c[0x0][0x180], R13 ;  /* 0x000060000c077a24 */ /* 0x000fc800078e020d */
[----:B------:R-:W-:Y:S01]  /*0b60*/  IMAD R7, R7, UR4, RZ ;  /* 0x0000000407077c24 */ /* 0x000fe2000f8e02ff */
[----:B------:R-:W-:Y:S05]  /*0b70*/  BRA `(.L_x_516) ;  /* 0x0000003000007947 */ /* 0x000fea0003800000 */
.L_x_515:
[----:B------:R-:W-:-:S04]  /*0b80*/  IMAD.MOV.U32 R12, RZ, RZ, c[0x0][0xc] ;  /* 0x00000300ff0c7624 */ /* 0x000fc800078e00ff */
[----:B------:R-:W-:-:S04]  /*0b90*/  IMAD R7, R12, c[0x0][0x1c8], R7 ;  /* 0x000072000c077a24 */ /* 0x000fc800078e0207 */
[----:B------:R-:W-:-:S03]  /*0ba0*/  IMAD R7, R7, c[0x0][0x1d8], RZ ;  /* 0x0000760007077a24 */ /* 0x000fc600078e02ff */
.L_x_516:
        /* <DEDUP_REMOVED lines=17> */
[----:B------:R-:W-:-:S05]  /*0cc0*/  IMAD.MOV.U32 R12, RZ, RZ, R0 ;  /* 0x000000ffff0c7224 */ /* 0x000fca00078e0000 */
.L_x_520:
        /* <DEDUP_REMOVED lines=36> */
.L_x_518:
[----:B------:R-:W-:Y:S05]  /*0f10*/  BSYNC B7 ;  /* 0x0000000000077941 */ /* 0x000fea0003800000 */
.L_x_517:
[----:B------:R-:W-:Y:S05]  /*0f20*/  BRA.DIV ~URZ, `(.L_x_521) ;  /* 0x00002fc27f007947 */ /* 0x000fea000b800000 */
[----:B------:R-:W-:-:S05]  /*0f30*/  IMAD.MOV.U32 R10, RZ, RZ, -0x800001 ;  /* 0xff7fffffff0a7424 */ /* 0x000fca00078e00ff */
.L_x_557:
        /* <DEDUP_REMOVED lines=10> */
.L_x_558:
[----:B------:R-:W-:Y:S01]  /*0fe0*/  ISETP.NE.AND P0, PT, R5, RZ, PT ;  /* 0x000000ff0500720c */ /* 0x000fe20003f05270 */
[----:B------:R-:W-:-:S12]  /*0ff0*/  WARPSYNC 0xffffffff ;  /* 0xffffffff00007948 */ /* 0x000fd80003800000 */
[----:B-1----:R-:W-:-:S05]  /*1000*/  @!P0 FMNMX.FTZ R13, R13, R14, !PT ;  /* 0x0000000e0d0d8209 */ /* 0x002fca0007810000 */
[----:B------:R1:W-:Y:S02]  /*1010*/  @!P0 STS [R0.X4+0xf0], R13 ;  /* 0x0000f00d00008388 */ /* 0x0003e40000004800 */
[----:B------:R-:W-:Y:S01]  /*1020*/  BAR.SYNC.DEFER_BLOCKING 0x0 ;  /* 0x0000000000007b1d */ /* 0x000fe20000010000 */
[----:B------:R-:W-:-:S05]  /*1030*/  ISETP.GT.AND P0, PT, R5, 0x3, PT ;  /* 0x000000030500780c */ /* 0x000fca0003f04270 */
[----:B------:R-:W-:Y:S08]  /*1040*/  BSSY B0, `(.L_x_523) ;  /* 0x00000e8000007945 */ /* 0x000ff00003800000 */
[----:B------:R-:W2:Y:S04]  /*1050*/  @!P0 LDS R12, [R5.X4+0xf0] ;  /* 0x0000f000050c8984 */ /* 0x000ea80000004800 */
[----:B--2---:R-:W2:Y:S02]  /*1060*/  SHFL.BFLY PT, R11, R12, 0x2, 0x1f ;  /* 0x0c401f000c0b7f89 */ /* 0x004ea400000e0000 */
[----:B-12---:R-:W-:-:S02]  /*1070*/  FMNMX.FTZ R13, R11, R12, !PT ;  /* 0x0000000c0b0d7209 */ /* 0x006fc40007810000 */
[----:B------:R-:W-:-:S03]  /*1080*/  IADD3 R11, R6, 0x1f, RZ ;  /* 0x0000001f060b7810 */ /* 0x000fc60007ffe0ff */
[----:B------:R-:W1:Y:S01]  /*1090*/  SHFL.BFLY PT, R10, R13, 0x1, 0x1f ;  /* 0x0c201f000d0a7f89 */ /* 0x000e6200000e0000 */
[----:B0-----:R-:W-:-:S04]  /*10a0*/  SHF.R.S32.HI R14, RZ, 0x1f, R11 ;  /* 0x0000001fff0e7819 */ /* 0x001fc8000001140b */
[----:B------:R-:W-:-:S04]  /*10b0*/  LEA.HI R11, R14, R11, RZ, 0x5 ;  /* 0x0000000b0e0b7211 */ /* 0x000fc800078f28ff */
[----:B------:R-:W-:-:S04]  /*10c0*/  LOP3.LUT R11, R11, 0xffffffe0, RZ, 0xc0, !PT ;  /* 0xffffffe00b0b7812 */ /* 0x000fc800078ec0ff */
[----:B------:R-:W-:Y:S01]  /*10d0*/  IMNMX R11, R6, R11, PT ;  /* 0x0000000b060b7217 */ /* 0x000fe20003800200 */
[----:B------:R-:W-:-:S03]  /*10e0*/  IMAD.MOV.U32 R6, RZ, RZ, RZ ;  /* 0x000000ffff067224 */ /* 0x000fc600078e00ff */
[----:B------:R-:W-:Y:S02]  /*10f0*/  ISETP.GE.AND P2, PT, R4, R11, PT ;  /* 0x0000000b0400720c */ /* 0x000fe40003f46270 */
[----:B-1----:R-:W-:-:S06]  /*1100*/  FMNMX.FTZ R10, R13, R10, !PT ;  /* 0x0000000a0d0a7209 */ /* 0x002fcc0007810000 */
[----:B------:R-:W0:Y:S05]  /*1110*/  SHFL.IDX PT, R10, R10, RZ, 0x1f ;  /* 0x00001fff0a0a7589 */ /* 0x000e2a00000e0000 */
[----:B------:R-:W-:Y:S05]  /*1120*/  @P2 BRA `(.L_x_524) ;  /* 0x00000d9000002947 */ /* 0x000fea0003800000 */
[----:B------:R-:W-:Y:S01]  /*1130*/  LOP3.LUT R6, RZ, R4, RZ, 0x33, !PT ;  /* 0x00000004ff067212 */ /* 0x000fe200078e33ff */
[----:B------:R-:W-:Y:S01]  /*1140*/  BSSY B1, `(.L_x_525) ;  /* 0x0000016000017945 */ /* 0x000fe20003800000 */
[----:B------:R-:W-:Y:S02]  /*1150*/  IMAD.MOV.U32 R14, RZ, RZ, R4 ;  /* 0x000000ffff0e7224 */ /* 0x000fe400078e0004 */
[----:B------:R-:W-:-:S04]  /*1160*/  IADD3 R6, R6, R11, RZ ;  /* 0x0000000b06067210 */ /* 0x000fc80007ffe0ff */
[C---:B------:R-:W-:Y:S02]  /*1170*/  LEA.HI R12, R6.reuse, 0x1, RZ, 0x19 ;  /* 0x00000001060c7811 */ /* 0x040fe400078fc8ff */
[----:B------:R-:W-:Y:S01]  /*1180*/  ISETP.GE.U32.AND P3, PT, R6, 0x180, PT ;  /* 0x000001800600780c */ /* 0x000fe20003f66070 */
[----:B------:R-:W-:Y:S01]  /*1190*/  IMAD.MOV.U32 R6, RZ, RZ, RZ ;  /* 0x000000ffff067224 */ /* 0x000fe200078e00ff */
[----:B------:R-:W-:-:S13]  /*11a0*/  LOP3.LUT P0, R12, R12, 0x3, RZ, 0xc0, !PT ;  /* 0x000000030c0c7812 */ /* 0x000fda000780c0ff */
[----:B------:R-:W-:Y:S05]  /*11b0*/  @!P0 BRA `(.L_x_526) ;  /* 0x000000e000008947 */ /* 0x000fea0003800000 */
[----:B------:R-:W-:Y:S01]  /*11c0*/  LEA R13, R4, 0x110, 0x2 ;  /* 0x00000110040d7811 */ /* 0x000fe200078e10ff */
[----:B------:R-:W-:Y:S02]  /*11d0*/  IMAD.MOV.U32 R6, RZ, RZ, RZ ;  /* 0x000000ffff067224 */ /* 0x000fe400078e00ff */
[----:B------:R-:W-:Y:S02]  /*11e0*/  IMAD.MOV.U32 R14, RZ, RZ, R4 ;  /* 0x000000ffff0e7224 */ /* 0x000fe400078e0004 */
.L_x_527:
        /* <DEDUP_REMOVED lines=11> */
.L_x_526:
[----:B------:R-:W-:Y:S05]  /*12a0*/  BSYNC B1 ;  /* 0x0000000000017941 */ /* 0x000fea0003800000 */
.L_x_525:
        /* <DEDUP_REMOVED lines=10> */
.L_x_530:
        /* <DEDUP_REMOVED lines=100> */
.L_x_529:
[----:B------:R-:W-:Y:S05]  /*1990*/  BSYNC B1 ;  /* 0x0000000000017941 */ /* 0x000fea0003800000 */
.L_x_528:
        /* <DEDUP_REMOVED lines=55> */
.L_x_532:
[----:B------:R-:W-:Y:S05]  /*1d10*/  BSYNC B1 ;  /* 0x0000000000017941 */ /* 0x000fea0003800000 */
.L_x_531:
        /* <DEDUP_REMOVED lines=26> */
.L_x_524:
[----:B------:R-:W-:Y:S05]  /*1ec0*/  BSYNC B0 ;  /* 0x0000000000007941 */ /* 0x000fea0003800000 */
.L_x_523:
        /* <DEDUP_REMOVED lines=36> */
.L_x_537:
        /* <DEDUP_REMOVED lines=8> */
.L_x_536:
[----:B------:R-:W-:Y:S05]  /*2190*/  BSYNC B1 ;  /* 0x0000000000017941 */ /* 0x000fea0003800000 */
.L_x_535:
        /* <DEDUP_REMOVED lines=10> */
.L_x_540:
        /* <DEDUP_REMOVED lines=52> */
.L_x_539:
[----:B------:R-:W-:Y:S05]  /*2580*/  BSYNC B1 ;  /* 0x0000000000017941 */ /* 0x000fea0003800000 */
.L_x_538:
        /* <DEDUP_REMOVED lines=31> */
.L_x_542:
[----:B------:R-:W-:Y:S05]  /*2780*/  BSYNC B1 ;  /* 0x0000000000017941 */ /* 0x000fea0003800000 */
.L_x_541:
        /* <DEDUP_REMOVED lines=14> */
.L_x_534:
[----:B------:R-:W-:Y:S05]  /*2870*/  BSYNC B0 ;  /* 0x0000000000007941 */ /* 0x000fea0003800000 */
.L_x_533:
        /* <DEDUP_REMOVED lines=16> */
[----:B0-----:R-:W-:Y:S01]  /*2980*/  HFMA2.MMA R12, -RZ, RZ, 0, 0 ;  /* 0x00000000ff0c7435 */ /* 0x001fe200000001ff */
[----:B--2---:R-:W-:Y:S02]  /*2990*/  IMAD.MOV R18, RZ, RZ, -R13 ;  /* 0x000000ffff127224 */ /* 0x004fe400078e0a0d */
[----:B-1----:R-:W-:Y:S02]  /*29a0*/  IMAD.MOV.U32 R10, RZ, RZ, RZ ;  /* 0x000000ffff0a7224 */ /* 0x002fe400078e00ff */
[----:B------:R-:W-:Y:S01]  /*29b0*/  IMAD R19, R18, R17, RZ ;  /* 0x0000001112137224 */ /* 0x000fe200078e02ff */
[----:B------:R-:W-:Y:S01]  /*29c0*/  IABS R18, c[0x0][0x1d4] ;  /* 0x0000750000127a13 */ /* 0x000fe20000000000 */
[----:B---3--:R-:W-:-:S03]  /*29d0*/  IMAD.MOV R15, RZ, RZ, -R11 ;  /* 0x000000ffff0f7224 */ /* 0x008fc600078e0a0b */
[----:B------:R-:W-:Y:S01]  /*29e0*/  IMAD.HI.U32 R19, R13, R19, R12 ;  /* 0x000000130d137227 */ /* 0x000fe200078e000c */
[----:B------:R-:W-:-:S03]  /*29f0*/  IADD3 R13, R8, -c[0x0][0x1cc], RZ ;  /* 0x80007300080d7a10 */ /* 0x000fc60007ffe0ff */
[----:B------:R-:W-:-:S04]  /*2a00*/  IMAD R15, R15, R14, RZ ;  /* 0x0000000e0f0f7224 */ /* 0x000fc800078e02ff */
[----:B------:R-:W-:-:S04]  /*2a10*/  IMAD.HI.U32 R16, R11, R15, R10 ;  /* 0x0000000f0b107227 */ /* 0x000fc800078e000a */
.L_x_546:
        /* <DEDUP_REMOVED lines=8> */
[----:B------:R-:W-:Y:S01]  /*2aa0*/  @!P3 IMAD.IADD R11, R11, 0x1, -R18 ;  /* 0x000000010b0bb824 */ /* 0x000fe200078e0a12 */
[----:B------:R-:W-:-:S04]  /*2ab0*/  @!P3 IADD3 R10, R10, 0x1, RZ ;  /* 0x000000010a0ab810 */ /* 0x000fc80007ffe0ff */
[----:B------:R-:W-:-:S13]  /*2ac0*/  ISETP.GE.U32.AND P0, PT, R11, R14, PT ;  /* 0x0000000e0b00720c */ /* 0x000fda0003f06070 */
[----:B------:R-:W-:-:S04]  /*2ad0*/  @P0 IADD3 R10, R10, 0x1, RZ ;  /* 0x000000010a0a0810 */ /* 0x000fc80007ffe0ff */
[----:B------:R-:W-:-:S05]  /*2ae0*/  MOV R12, R10 ;  /* 0x0000000a000c7202 */ /* 0x000fca0000000f00 */
        /* <DEDUP_REMOVED lines=11> */
[----:B------:R-:W-:-:S05]  /*2ba0*/  @!P0 IADD3 R8, R8, -R17, RZ ;  /* 0x8000001108088210 */ /* 0x000fca0007ffe0ff */
        /* <DEDUP_REMOVED lines=8> */
.L_x_544:
[----:B------:R-:W-:Y:S05]  /*2c30*/  BSYNC B6 ;  /* 0x0000000000067941 */ /* 0x000fea0003800000 */
.L_x_543:
[----:B------:R-:W-:Y:S05]  /*2c40*/  BRA.DIV ~URZ, `(.L_x_547) ;  /* 0x000014c27f007947 */ /* 0x000fea000b800000 */
[----:B0-----:R-:W-:-:S04]  /*2c50*/  IMAD.MOV.U32 R6, RZ, RZ, RZ ;  /* 0x000000ffff067224 */ /* 0x001fc800078e00ff */
.L_x_559:
[----:B------:R-:W-:Y:S01]  /*2c60*/  FADD.FTZ R22, RZ, R6 ;  /* 0x00000006ff167221 */ /* 0x000fe20000010000 */
[----:B------:R-:W-:Y:S05]  /*2c70*/  BRA.DIV ~URZ, `(.L_x_548) ;  /* 0x000015127f007947 */ /* 0x000fea000b800000 */
[----:B------:R-:W0:Y:S01]  /*2c80*/  SHFL.BFLY PT, R21, R22, 0x1, 0x1f ;  /* 0x0c201f0016157f89 */ /* 0x000e2200000e0000 */
[----:B------:R-:W-:Y:S01]  /*2c90*/  IMAD.MOV.U32 R20, RZ, RZ, RZ ;  /* 0x000000ffff147224 */ /* 0x000fe200078e00ff */
[----:B------:R-:W-:Y:S01]  /*2ca0*/  CS2R R16, SRZ ;  /* 0x0000000000107805 */ /* 0x000fe2000001ff00 */
[----:B------:R-:W-:Y:S01]  /*2cb0*/  CS2R R18, SRZ ;  /* 0x0000000000127805 */ /* 0x000fe2000001ff00 */
[----:B------:R-:W-:Y:S01]  /*2cc0*/  CS2R R14, SRZ ;  /* 0x00000000000e7805 */ /* 0x000fe2000001ff00 */
[----:B------:R-:W-:Y:S01]  /*2cd0*/  CS2R R12, SRZ ;  /* 0x00000000000c7805 */ /* 0x000fe2000001ff00 */
[----:B------:R-:W-:Y:S01]  /*2ce0*/  CS2R R8, SRZ ;  /* 0x0000000000087805 */ /* 0x000fe2000001ff00 */
[----:B------:R-:W-:Y:S01]  /*2cf0*/  CS2R R6, SRZ ;  /* 0x0000000000067805 */ /* 0x000fe2000001ff00 */
[----:B------:R-:W-:Y:S02]  /*2d00*/  IMAD.MOV.U32 R11, RZ, RZ, RZ ;  /* 0x000000ffff0b7224 */ /* 0x000fe400078e00ff */
[----:B0-----:R-:W-:Y:S01]  /*2d10*/  FADD.FTZ R21, R22, R21 ;  /* 0x0000001516157221 */ /* 0x001fe20000010000 */
[----:B------:R-:W-:-:S02]  /*2d20*/  MOV R22, RZ ;  /* 0x000000ff00167202 */ /* 0x000fc40000000f00 */
.L_x_560:
[----:B------:R-:W-:Y:S01]  /*2d30*/  LOP3.LUT R23, R5, 0x3, RZ, 0xc0, !PT ;  /* 0x0000000305177812 */ /* 0x000fe200078ec0ff */
[----:B------:R-:W-:Y:S01]  /*2d40*/  WARPSYNC 0xffffffff ;  /* 0xffffffff00007948 */ /* 0x000fe20003800000 */
[----:B------:R-:W-:Y:S01]  /*2d50*/  SHF.R.S32.HI R10, RZ, 0x1f, R5 ;  /* 0x0000001fff0a7819 */ /* 0x000fe20000011405 */
[----:B------:R-:W-:Y:S01]  /*2d60*/  BAR.SYNC.DEFER_BLOCKING 0x0 ;  /* 0x0000000000007b1d */ /* 0x000fe20000010000 */
[----:B------:R-:W-:-:S02]  /*2d70*/  ISETP.NE.AND P0, PT, R23, RZ, PT ;  /* 0x000000ff1700720c */ /* 0x000fc40003f05270 */
[----:B------:R-:W-:Y:S02]  /*2d80*/  LOP3.LUT R23, R4, 0xffffffc0, RZ, 0xc0, !PT ;  /* 0xffffffc004177812 */ /* 0x000fe400078ec0ff */
[----:B------:R-:W-:Y:S01]  /*2d90*/  LEA.HI R5, R10, R5, RZ, 0x2 ;  /* 0x000000050a057211 */ /* 0x000fe200078f10ff */
[----:B------:R-:W-:Y:S01]  /*2da0*/  BSSY B0, `(.L_x_549) ;  /* 0x000001b000007945 */ /* 0x000fe20003800000 */
[----:B------:R-:W-:Y:S02]  /*2db0*/  ISETP.NE.OR P5, PT, R23, 0x40, P0 ;  /* 0x000000401700780c */ /* 0x000fe400007a5670 */
[----:B------:R-:W-:Y:S02]  /*2dc0*/  SHF.R.S32.HI R5, RZ, 0x2, R5 ;  /* 0x00000002ff057819 */ /* 0x000fe40000011405 */
[C---:B------:R-:W-:Y:S02]  /*2dd0*/  IADD3 R25, R4.reuse, 0x1f, RZ ;  /* 0x0000001f04197810 */ /* 0x040fe40007ffe0ff */
[----:B------:R-:W-:-:S02]  /*2de0*/  LOP3.LUT R24, R4, 0xffffffe0, RZ, 0xc0, !PT ;  /* 0xffffffe004187812 */ /* 0x000fc400078ec0ff */
[C---:B------:R-:W-:Y:S02]  /*2df0*/  ISETP.GT.OR P1, PT, R4.reuse, 0x3f, P0 ;  /* 0x0000003f0400780c */ /* 0x040fe40000724670 */
[----:B------:R-:W-:Y:S01]  /*2e00*/  ISETP.GT.OR P2, PT, R4, 0x1f, P0 ;  /* 0x0000001f0400780c */ /* 0x000fe20000744670 */
[----:B------:R-:W-:Y:S01]  /*2e10*/  FADD.FTZ R4, R11, R22 ;  /* 0x000000160b047221 */ /* 0x000fe20000010000 */
[----:B------:R-:W-:Y:S01]  /*2e20*/  ISETP.GT.U32.AND P3, PT, R25, 0x3e, PT ;  /* 0x0000003e1900780c */ /* 0x000fe20003f64070 */
[----:B------:R-:W-:Y:S01]  /*2e30*/  IMAD R11, R0, 0x78, R5 ;  /* 0x00000078000b7824 */ /* 0x000fe200078e0205 */
[----:B------:R-:W-:Y:S01]  /*2e40*/  ISETP.NE.OR P4, PT, R24, 0x20, P0 ;  /* 0x000000201800780c */ /* 0x000fe20000785670 */
        /* <DEDUP_REMOVED lines=16> */
.L_x_550:
[----:B------:R-:W-:Y:S05]  /*2f50*/  BSYNC B0 ;  /* 0x0000000000007941 */ /* 0x000fea0003800000 */
.L_x_549:
        /* <DEDUP_REMOVED lines=33> */
.L_x_552:
[----:B------:R-:W-:Y:S05]  /*3170*/  BSYNC B0 ;  /* 0x0000000000007941 */ /* 0x000fea0003800000 */
.L_x_551:
        /* <DEDUP_REMOVED lines=18> */
.L_x_554:
[----:B------:R-:W-:Y:S05]  /*32a0*/  BSYNC B0 ;  /* 0x0000000000007941 */ /* 0x000fea0003800000 */
.L_x_553:
        /* <DEDUP_REMOVED lines=34> */
.L_x_556:
[----:B------:R-:W-:Y:S05]  /*34d0*/  BSYNC B0 ;  /* 0x0000000000007941 */ /* 0x000fea0003800000 */
.L_x_555:
[----:B------:R-:W-:Y:S06]  /*34e0*/  BAR.SYNC.DEFER_BLOCKING 0x0 ;  /* 0x0000000000007b1d */ /* 0x000fec0000010000 */
[----:B------:R-:W-:Y:S05]  /*34f0*/  @P3 EXIT ;  /* 0x000000000000394d */ /* 0x000fea0003800000 */
[----:B------:R-:W2:Y:S01]  /*3500*/  S2UR UR4, SR_CTAID.Z ;  /* 0x00000000000479c3 */ /* 0x000ea20000002700 */
[----:B------:R-:W-:-:S02]  /*3510*/  IMAD R3, R3, c[0x0][0xc], RZ ;  /* 0x0000030003037a24 */ /* 0x000fc400078e02ff */
[----:B------:R-:W-:Y:S02]  /*3520*/  IMAD R0, R2, c[0x0][0x14], RZ ;  /* 0x0000050002007a24 */ /* 0x000fe400078e02ff */
[----:B------:R-:W-:-:S03]  /*3530*/  IMAD R3, R3, c[0x0][0x14], RZ ;  /* 0x0000050003037a24 */ /* 0x000fc600078e02ff */
[----:B01----:R-:W-:Y:S01]  /*3540*/  SHF.R.S32.HI R11, RZ, 0x1f, R0 ;  /* 0x0000001fff0b7819 */ /* 0x003fe20000011400 */
        /* <DEDUP_REMOVED lines=10> */
[----:B------:R-:W-:Y:S02]  /*35f0*/  F2FP.BF16.PACK_AB R2, R20, R21 ;  /* 0x000000151402723e */ /* 0x000fe400000010ff */
[-C--:B------:R-:W-:Y:S02]  /*3600*/  LEA.HI.X.SX32 R26, R5, R10.reuse, 0x1, P0 ;  /* 0x0000000a051a7211 */ /* 0x080fe400000f0eff */
[----:B------:R-:W-:-:S02]  /*3610*/  LEA.HI.X.SX32 R24, R3, R10, 0x1, P1 ;  /* 0x0000000a03187211 */ /* 0x000fc400008f0eff */
[----:B------:R-:W-:Y:S02]  /*3620*/  LEA R22, P0, R23, c[0x0][0x160], 0x1 ;  /* 0x0000580017167a11 */ /* 0x000fe400078008ff */
[----:B------:R-:W-:Y:S02]  /*3630*/  LEA R20, P1, R11, c[0x0][0x160], 0x1 ;  /* 0x000058000b147a11 */ /* 0x000fe400078208ff */
[----:B------:R-:W-:Y:S02]  /*3640*/  IADD3 R3, R5, 0x10, RZ ;  /* 0x0000001005037810 */ /* 0x000fe40007ffe0ff */
[----:B------:R-:W-:Y:S02]  /*3650*/  LEA.HI.X R23, R23, c[0x0][0x164], R26, 0x1, P0 ;  /* 0x0000590017177a11 */ /* 0x000fe400000f0c1a */
[----:B------:R-:W-:Y:S02]  /*3660*/  LEA.HI.X R21, R11, c[0x0][0x164], R24, 0x1, P1 ;  /* 0x000059000b157a11 */ /* 0x000fe400008f0c18 */
[----:B------:R-:W-:-:S02]  /*3670*/  IADD3 R24, P0, R3, R0, RZ ;  /* 0x0000000003187210 */ /* 0x000fc40007f1e0ff */
[C---:B------:R-:W-:Y:S02]  /*3680*/  IADD3 R11, R5.reuse, 0x18, RZ ;  /* 0x00000018050b7810 */ /* 0x040fe40007ffe0ff */
[----:B------:R-:W-:Y:S02]  /*3690*/  IADD3 R25, R5, 0x20, RZ ;  /* 0x0000002005197810 */ /* 0x000fe40007ffe0ff */
[C---:B------:R-:W-:Y:S02]  /*36a0*/  PRMT R27, R2.reuse, 0x7610, R27 ;  /* 0x00007610021b7816 */ /* 0x040fe4000000001b */
[----:B------:R-:W-:Y:S02]  /*36b0*/  PRMT R30, R2, 0x7632, R30 ;  /* 0x00007632021e7816 */ /* 0x000fe4000000001e */
[----:B------:R-:W-:Y:S01]  /*36c0*/  LEA.HI.X.SX32 R3, R3, R10, 0x1, P0 ;  /* 0x0000000a03037211 */ /* 0x000fe200000f0eff */
[----:B------:R0:W-:Y:S01]  /*36d0*/  STG.E.U16 [R22.64], R27 ;  /* 0x0000001b16007986 */ /* 0x0001e2000c101524 */
[----:B------:R-:W-:-:S02]  /*36e0*/  LEA R2, P0, R24, c[0x0][0x160], 0x1 ;  /* 0x0000580018027a11 */ /* 0x000fc400078008ff */
[-C--:B------:R-:W-:Y:S01]  /*36f0*/  IADD3 R28, P1, R11, R0.reuse, RZ ;  /* 0x000000000b1c7210 */ /* 0x080fe20007f3e0ff */
[----:B------:R1:W-:Y:S01]  /*3700*/  STG.E.U16 [R20.64], R30 ;  /* 0x0000001e14007986 */ /* 0x0003e2000c101524 */
[----:B------:R-:W-:Y:S02]  /*3710*/  IADD3 R26, P2, R25, R0, RZ ;  /* 0x00000000191a7210 */ /* 0x000fe40007f5e0ff */
[----:B------:R-:W-:Y:S02]  /*3720*/  LEA.HI.X R3, R24, c[0x0][0x164], R3, 0x1, P0 ;  /* 0x0000590018037a11 */ /* 0x000fe400000f0c03 */
[-C--:B------:R-:W-:Y:S02]  /*3730*/  LEA.HI.X.SX32 R29, R11, R10.reuse, 0x1, P1 ;  /* 0x0000000a0b1d7211 */ /* 0x080fe400008f0eff */
[----:B------:R-:W-:Y:S02]  /*3740*/  LEA.HI.X.SX32 R11, R25, R10, 0x1, P2 ;  /* 0x0000000a190b7211 */ /* 0x000fe400010f0eff */
[----:B------:R-:W-:-:S02]  /*3750*/  LEA R24, P0, R28, c[0x0][0x160], 0x1 ;  /* 0x000058001c187a11 */ /* 0x000fc400078008ff */
[----:B0-----:R-:W-:Y:S02]  /*3760*/  LEA R22, P1, R26, c[0x0][0x160], 0x1 ;  /* 0x000058001a167a11 */ /* 0x001fe400078208ff */
[----:B------:R-:W-:Y:S02]  /*3770*/  IADD3 R27, R5, 0x28, RZ ;  /* 0x00000028051b7810 */ /* 0x000fe40007ffe0ff */
[----:B------:R-:W-:Y:S02]  /*3780*/  LEA.HI.X R25, R28, c[0x0][0x164], R29, 0x1, P0 ;  /* 0x000059001c197a11 */ /* 0x000fe400000f0c1d */
[----:B------:R-:W-:Y:S02]  /*3790*/  LEA.HI.X R23, R26, c[0x0][0x164], R11, 0x1, P1 ;  /* 0x000059001a177a11 */ /* 0x000fe400008f0c0b */
[----:B------:R-:W-:Y:S02]  /*37a0*/  IADD3 R26, P0, R27, R0, RZ ;  /* 0x000000001b1a7210 */ /* 0x000fe40007f1e0ff */
[----:B-1----:R-:W-:-:S02]  /*37b0*/  F2FP.BF16.PACK_AB R21, R19, R18 ;  /* 0x000000121315723e */ /* 0x002fc400000010ff */
[----:B------:R-:W-:Y:S02]  /*37c0*/  F2FP.BF16.PACK_AB R11, R17, R16 ;  /* 0x00000010110b723e */ /* 0x000fe400000010ff */
[----:B------:R-:W-:Y:S02]  /*37d0*/  LEA.HI.X.SX32 R27, R27, R10, 0x1, P0 ;  /* 0x0000000a1b1b7211 */ /* 0x000fe400000f0eff */
[----:B------:R-:W-:Y:S02]  /*37e0*/  IADD3 R19, R5, 0x30, RZ ;  /* 0x0000003005137810 */ /* 0x000fe40007ffe0ff */
[C---:B------:R-:W-:Y:S02]  /*37f0*/  LEA R16, P0, R26.reuse, c[0x0][0x160], 0x1 ;  /* 0x000058001a107a11 */ /* 0x040fe400078008ff */
[----:B------:R-:W-:Y:S02]  /*3800*/  IADD3 R20, P1, R19, R0, RZ ;  /* 0x0000000013147210 */ /* 0x000fe40007f3e0ff */
[----:B------:R-:W-:-:S02]  /*3810*/  LEA.HI.X R17, R26, c[0x0][0x164], R27, 0x1, P0 ;  /* 0x000059001a117a11 */ /* 0x000fc400000f0c1b */
[C---:B------:R-:W-:Y:S02]  /*3820*/  PRMT R26, R11.reuse, 0x7610, R26 ;  /* 0x000076100b1a7816 */ /* 0x040fe4000000001a */
[----:B------:R-:W-:Y:S02]  /*3830*/  PRMT R27, R11, 0x7632, R27 ;  /* 0x000076320b1b7816 */ /* 0x000fe4000000001b */
[----:B------:R-:W-:Y:S01]  /*3840*/  LEA.HI.X.SX32 R19, R19, R10, 0x1, P1 ;  /* 0x0000000a13137211 */ /* 0x000fe200008f0eff */
[----:B------:R0:W-:Y:S01]  /*3850*/  STG.E.U16 [R2.64], R26 ;  /* 0x0000001a02007986 */ /* 0x0001e2000c101524 */
[----:B------:R-:W-:Y:S02]  /*3860*/  LEA R18, P0, R20, c[0x0][0x160], 0x1 ;  /* 0x0000580014127a11 */ /* 0x000fe400078008ff */
[----:B------:R-:W-:Y:S01]  /*3870*/  PRMT R28, R21, 0x7610, R28 ;  /* 0x00007610151c7816 */ /* 0x000fe2000000001c */
[----:B------:R1:W-:Y:S01]  /*3880*/  STG.E.U16 [R24.64], R27 ;  /* 0x0000001b18007986 */ /* 0x0003e2000c101524 */
[----:B------:R-:W-:-:S02]  /*3890*/  IADD3 R11, R5, 0x38, RZ ;  /* 0x00000038050b7810 */ /* 0x000fc40007ffe0ff */
[----:B------:R-:W-:Y:S01]  /*38a0*/  LEA.HI.X R19, R20, c[0x0][0x164], R19, 0x1, P0 ;  /* 0x0000590014137a11 */ /* 0x000fe200000f0c13 */
[----:B------:R2:W-:Y:S01]  /*38b0*/  STG.E.U16 [R22.64], R28 ;  /* 0x0000001c16007986 */ /* 0x0005e2000c101524 */
[----:B------:R-:W-:Y:S02]  /*38c0*/  F2FP.BF16.PACK_AB R20, R15, R14 ;  /* 0x0000000e0f14723e */ /* 0x000fe400000010ff */
[----:B------:R-:W-:Y:S02]  /*38d0*/  PRMT R30, R21, 0x7632, R30 ;  /* 0x00007632151e7816 */ /* 0x000fe4000000001e */
[C---:B------:R-:W-:Y:S02]  /*38e0*/  IADD3 R15, R5.reuse, 0x40, RZ ;  /* 0x00000040050f7810 */ /* 0x040fe40007ffe0ff */
[C---:B0-----:R-:W-:Y:S01]  /*38f0*/  IADD3 R3, R5.reuse, 0x48, RZ ;  /* 0x0000004805037810 */ /* 0x041fe20007ffe0ff */
[----:B------:R0:W-:Y:S01]  /*3900*/  STG.E.U16 [R16.64], R30 ;  /* 0x0000001e10007986 */ /* 0x0001e2000c101524 */
[----:B-1----:R-:W-:-:S02]  /*3910*/  IADD3 R27, R5, 0x60, RZ ;  /* 0x00000060051b7810 */ /* 0x002fc40007ffe0ff */
[C---:B------:R-:W-:Y:S01]  /*3920*/  IADD3 R21, R5.reuse, 0x50, RZ ;  /* 0x0000005005157810 */ /* 0x040fe20007ffe0ff */
[----:B------:R1:W-:Y:S01]  /*3930*/  STG.E.U16 [R18.64], R20 ;  /* 0x0000001412007986 */ /* 0x0003e2000c101524 */
[C---:B------:R-:W-:Y:S02]  /*3940*/  IADD3 R25, R5.reuse, 0x58, RZ ;  /* 0x0000005805197810 */ /* 0x040fe40007ffe0ff */
[----:B------:R-:W-:Y:S02]  /*3950*/  IADD3 R29, R5, 0x68, RZ ;  /* 0x00000068051d7810 */ /* 0x000fe40007ffe0ff */
[-C--:B------:R-:W-:Y:S02]  /*3960*/  IADD3 R14, P5, R11, R0.reuse, RZ ;  /* 0x000000000b0e7210 */ /* 0x080fe40007fbe0ff */
[----:B------:R-:W-:Y:S02]  /*3970*/  IADD3 R5, R5, 0x70, RZ ;  /* 0x0000007005057810 */ /* 0x000fe40007ffe0ff */
[----:B--2---:R-:W-:-:S02]  /*3980*/  IADD3 R23, P0, R27, R0, RZ ;  /* 0x000000001b177210 */ /* 0x004fc40007f1e0ff */
[----:B------:R-:W-:Y:S02]  /*3990*/  LEA.HI.X.SX32 R11, R11, R10, 0x1, P5 ;  /* 0x0000000a0b0b7211 */ /* 0x000fe400028f0eff */
[-C--:B0-----:R-:W-:Y:S02]  /*39a0*/  IADD3 R16, P4, R15, R0.reuse, RZ ;  /* 0x000000000f107210 */ /* 0x081fe40007f9e0ff */
[-C--:B------:R-:W-:Y:S02]  /*39b0*/  IADD3 R17, P3, R3, R0.reuse, RZ ;  /* 0x0000000003117210 */ /* 0x080fe40007f7e0ff */
[-C--:B------:R-:W-:Y:S02]  /*39c0*/  IADD3 R2, P2, R21, R0.reuse, RZ ;  /* 0x0000000015027210 */ /* 0x080fe40007f5e0ff */
[-C--:B------:R-:W-:Y:S02]  /*39d0*/  IADD3 R22, P1, R25, R0.reuse, RZ ;  /* 0x0000000019167210 */ /* 0x080fe40007f3e0ff */
[----:B------:R-:W-:-:S02]  /*39e0*/  IADD3 R28, P5, R29, R0, RZ ;  /* 0x000000001d1c7210 */ /* 0x000fc40007fbe0ff */
[----:B------:R-:W-:Y:S02]  /*39f0*/  IADD3 R26, P6, R5, R0, RZ ;  /* 0x00000000051a7210 */ /* 0x000fe40007fde0ff */
[-C--:B------:R-:W-:Y:S02]  /*3a00*/  LEA.HI.X.SX32 R0, R27, R10.reuse, 0x1, P0 ;  /* 0x0000000a1b007211 */ /* 0x080fe400000f0eff */
[C---:B-1----:R-:W-:Y:S02]  /*3a10*/  LEA R18, P0, R14.reuse, c[0x0][0x160], 0x1 ;  /* 0x000058000e127a11 */ /* 0x042fe400078008ff */
[----:B------:R-:W-:Y:S02]  /*3a20*/  LEA.HI.X.SX32 R15, R15, R10, 0x1, P4 ;  /* 0x0000000a0f0f7211 */ /* 0x000fe400020f0eff */
[----:B------:R-:W-:Y:S02]  /*3a30*/  LEA.HI.X R19, R14, c[0x0][0x164], R11, 0x1, P0 ;  /* 0x000059000e137a11 */ /* 0x000fe400000f0c0b */
[----:B------:R-:W-:-:S02]  /*3a40*/  LEA R14, P0, R16, c[0x0][0x160], 0x1 ;  /* 0x00005800100e7a11 */ /* 0x000fc400078008ff */
[-C--:B------:R-:W-:Y:S02]  /*3a50*/  LEA.HI.X.SX32 R24, R3, R10.reuse, 0x1, P3 ;  /* 0x0000000a03187211 */ /* 0x080fe400018f0eff */
[----:B------:R-:W-:Y:S02]  /*3a60*/  LEA.HI.X R15, R16, c[0x0][0x164], R15, 0x1, P0 ;  /* 0x00005900100f7a11 */ /* 0x000fe400000f0c0f */
[----:B------:R-:W-:Y:S02]  /*3a70*/  LEA R16, P0, R17, c[0x0][0x160], 0x1 ;  /* 0x0000580011107a11 */ /* 0x000fe400078008ff */
[-C--:B------:R-:W-:Y:S02]  /*3a80*/  LEA.HI.X.SX32 R21, R21, R10.reuse, 0x1, P2 ;  /* 0x0000000a15157211 */ /* 0x080fe400010f0eff */
[-C--:B------:R-:W-:Y:S02]  /*3a90*/  LEA.HI.X.SX32 R25, R25, R10.reuse, 0x1, P1 ;  /* 0x0000000a19197211 */ /* 0x080fe400008f0eff */
[----:B------:R-:W-:-:S02]  /*3aa0*/  LEA.HI.X.SX32 R29, R29, R10, 0x1, P5 ;  /* 0x0000000a1d1d7211 */ /* 0x000fc400028f0eff */
[----:B------:R-:W-:Y:S02]  /*3ab0*/  LEA.HI.X.SX32 R5, R5, R10, 0x1, P6 ;  /* 0x0000000a05057211 */ /* 0x000fe400030f0eff */
[----:B------:R-:W-:Y:S02]  /*3ac0*/  LEA.HI.X R17, R17, c[0x0][0x164], R24, 0x1, P0 ;  /* 0x0000590011117a11 */ /* 0x000fe400000f0c18 */
[----:B------:R-:W-:Y:S02]  /*3ad0*/  LEA R10, P0, R2, c[0x0][0x160], 0x1 ;  /* 0x00005800020a7a11 */ /* 0x000fe400078008ff */
[----:B------:R-:W-:Y:S02]  /*3ae0*/  PRMT R20, R20, 0x7632, R20 ;  /* 0x0000763214147816 */ /* 0x000fe40000000014 */
[----:B------:R-:W-:Y:S02]  /*3af0*/  LEA.HI.X R11, R2, c[0x0][0x164], R21, 0x1, P0 ;  /* 0x00005900020b7a11 */ /* 0x000fe400000f0c15 */
[----:B------:R-:W-:Y:S01]  /*3b00*/  LEA R2, P0, R22, c[0x0][0x160], 0x1 ;  /* 0x0000580016027a11 */ /* 0x000fe200078008ff */
[----:B------:R-:W-:Y:S01]  /*3b10*/  STG.E.U16 [R18.64], R20 ;  /* 0x0000001412007986 */ /* 0x000fe2000c101524 */
[----:B------:R-:W-:-:S02]  /*3b20*/  F2FP.BF16.PACK_AB R8, R9, R8 ;  /* 0x000000080908723e */ /* 0x000fc400000010ff */
[----:B------:R-:W-:Y:S02]  /*3b30*/  LEA.HI.X R3, R22, c[0x0][0x164], R25, 0x1, P0 ;  /* 0x0000590016037a11 */ /* 0x000fe400000f0c19 */
[----:B------:R-:W-:Y:S02]  /*3b40*/  LEA R22, P0, R23, c[0x0][0x160], 0x1 ;  /* 0x0000580017167a11 */ /* 0x000fe400078008ff */
[----:B------:R-:W-:Y:S02]  /*3b50*/  F2FP.BF16.PACK_AB R6, R7, R6 ;  /* 0x000000060706723e */ /* 0x000fe400000010ff */
[----:B------:R-:W-:Y:S02]  /*3b60*/  LEA.HI.X R23, R23, c[0x0][0x164], R0, 0x1, P0 ;  /* 0x0000590017177a11 */ /* 0x000fe400000f0c00 */
[----:B------:R-:W-:Y:S02]  /*3b70*/  F2FP.BF16.PACK_AB R0, R12, R13 ;  /* 0x0000000d0c00723e */ /* 0x000fe400000010ff */
[----:B------:R-:W-:-:S02]  /*3b80*/  LEA R12, P1, R26, c[0x0][0x160], 0x1 ;  /* 0x000058001a0c7a11 */ /* 0x000fc400078208ff */
[----:B------:R-:W-:Y:S01]  /*3b90*/  PRMT R7, R8, 0x7632, R7 ;  /* 0x0000763208077816 */ /* 0x000fe20000000007 */
[----:B------:R-:W-:Y:S01]  /*3ba0*/  STG.E.U16 [R14.64], R0 ;  /* 0x000000000e007986 */ /* 0x000fe2000c101524 */
[--C-:B------:R-:W-:Y:S02]  /*3bb0*/  LEA.HI.X R13, R26, c[0x0][0x164], R5.reuse, 0x1, P1 ;  /* 0x000059001a0d7a11 */ /* 0x100fe400008f0c05 */
[----:B------:R-:W-:Y:S02]  /*3bc0*/  PRMT R5, R0, 0x7632, R5 ;  /* 0x0000763200057816 */ /* 0x000fe40000000005 */
[C---:B------:R-:W-:Y:S02]  /*3bd0*/  LEA R24, P0, R28.reuse, c[0x0][0x160], 0x1 ;  /* 0x000058001c187a11 */ /* 0x040fe400078008ff */
[----:B------:R-:W-:Y:S01]  /*3be0*/  F2FP.BF16.PACK_AB R4, RZ, R4 ;  /* 0x00000004ff04723e */ /* 0x000fe200000010ff */
[----:B------:R-:W-:Y:S01]  /*3bf0*/  STG.E.U16 [R16.64], R5 ;  /* 0x0000000510007986 */ /* 0x000fe2000c101524 */
[----:B------:R-:W-:-:S03]  /*3c00*/  LEA.HI.X R25, R28, c[0x0][0x164], R29, 0x1, P0 ;  /* 0x000059001c197a11 */ /* 0x000fc600000f0c1d */
[----:B------:R-:W-:Y:S04]  /*3c10*/  STG.E.U16 [R10.64], R8 ;  /* 0x000000080a007986 */ /* 0x000fe8000c101524 */
[----:B------:R0:W-:Y:S04]  /*3c20*/  STG.E.U16 [R2.64], R7 ;  /* 0x0000000702007986 */ /* 0x0001e8000c101524 */
[----:B------:R-:W-:Y:S01]  /*3c30*/  STG.E.U16 [R22.64], R6 ;  /* 0x0000000616007986 */ /* 0x000fe2000c101524 */
[----:B0-----:R-:W-:-:S05]  /*3c40*/  PRMT R3, R6, 0x7632, R3 ;  /* 0x0000763206037816 */ /* 0x001fca0000000003 */
[----:B------:R-:W-:Y:S04]  /*3c50*/  STG.E.U16 [R24.64], R3 ;  /* 0x0000000318007986 */ /* 0x000fe8000c101524 */
[----:B------:R-:W-:Y:S01]  /*3c60*/  STG.E.U16 [R12.64], R4 ;  /* 0x000000040c007986 */ /* 0x000fe2000c101524 */
[----:B------:R-:W-:Y:S05]  /*3c70*/  EXIT ;  /* 0x000000000000794d */ /* 0x000fea0003800000 */
.L_x_519:
        /* <DEDUP_REMOVED lines=19> */
.L_x_545:
        /* <DEDUP_REMOVED lines=8> */
[----:B------:R-:W-:Y:S02]  /*3e30*/  IMAD.MOV.U32 R11, RZ, RZ, c[0x4][0x8c] ;  /* 0x01002300ff0b7624 */ /* 0x000fe400078e00ff */
[----:B------:R-:W-:-:S02]  /*3e40*/  IMAD.MOV.U32 R12, RZ, RZ, 0x1 ;  /* 0x00000001ff0c7424 */ /* 0x000fc400078e00ff */
        /* <DEDUP_REMOVED lines=10> */
.L_x_521:
[----:B------:R-:W-:Y:S01]  /*3ef0*/  MOV R22, 0xff7fffff ;  /* 0xff7fffff00167802 */ /* 0x000fe20000000f00 */
[----:B------:R-:W-:Y:S01]  /*3f00*/  IMAD.MOV.U32 R23, RZ, RZ, 0x10 ;  /* 0x00000010ff177424 */ /* 0x000fe200078e00ff */
[----:B------:R-:W-:Y:S01]  /*3f10*/  MOV R10, 0x3f50 ;  /* 0x00003f50000a7802 */ /* 0x000fe20000000f00 */
[----:B------:R-:W-:Y:S02]  /*3f20*/  IMAD.MOV.U32 R24, RZ, RZ, 0x1f ;  /* 0x0000001fff187424 */ /* 0x000fe400078e00ff */
[----:B------:R-:W-:Y:S02]  /*3f30*/  IMAD.MOV.U32 R25, RZ, RZ, -0x1 ;  /* 0xffffffffff197424 */ /* 0x000fe400078e00ff */
[----:B------:R-:W-:Y:S05]  /*3f40*/  CALL.REL.NOINC `($__internal_12_$__cuda_sm70_shflsync_bfly_p) ;  /* 0x00000e1000007944 */ /* 0x000fea0003c00000 */
[----:B-1----:R-:W-:Y:S01]  /*3f50*/  MOV R10, R23 ;  /* 0x00000017000a7202 */ /* 0x002fe20000000f00 */
[----:B0-----:R-:W-:Y:S05]  /*3f60*/  BRA `(.L_x_557) ;  /* 0xffffcfd000007947 */ /* 0x001fea000383ffff */
.L_x_522:
[----:B------:R-:W-:Y:S01]  /*3f70*/  IMAD.MOV.U32 R23, RZ, RZ, 0x8 ;  /* 0x00000008ff177424 */ /* 0x000fe200078e00ff */
[----:B------:R-:W-:Y:S01]  /*3f80*/  MOV R10, 0x3fc0 ;  /* 0x00003fc0000a7802 */ /* 0x000fe20000000f00 */
[----:B------:R-:W-:Y:S02]  /*3f90*/  IMAD.MOV.U32 R24, RZ, RZ, 0x1f ;  /* 0x0000001fff187424 */ /* 0x000fe400078e00ff */
[----:B------:R-:W-:-:S02]  /*3fa0*/  IMAD.MOV.U32 R25, RZ, RZ, -0x1 ;  /* 0xffffffffff197424 */ /* 0x000fc400078e00ff */
[----:B------:R-:W-:Y:S05]  /*3fb0*/  CALL.REL.NOINC `($__internal_12_$__cuda_sm70_shflsync_bfly_p) ;  /* 0x00000da000007944 */ /* 0x000fea0003c00000 */
[----:B01----:R-:W-:Y:S01]  /*3fc0*/  FMNMX.FTZ R22, R22, R23, !PT ;  /* 0x0000001716167209 */ /* 0x003fe20007810000 */
[----:B------:R-:W-:Y:S01]  /*3fd0*/  HFMA2.MMA R23, -RZ, RZ, 0, 2.384185791015625e-07 ;  /* 0x00000004ff177435 */ /* 0x000fe200000001ff */
[----:B------:R-:W-:Y:S01]  /*3fe0*/  IMAD.MOV.U32 R24, RZ, RZ, 0x1f ;  /* 0x0000001fff187424 */ /* 0x000fe200078e00ff */
[----:B------:R-:W-:Y:S01]  /*3ff0*/  MOV R10, 0x4020 ;  /* 0x00004020000a7802 */ /* 0x000fe20000000f00 */
[----:B------:R-:W-:-:S03]  /*4000*/  IMAD.MOV.U32 R25, RZ, RZ, -0x1 ;  /* 0xffffffffff197424 */ /* 0x000fc600078e00ff */
[----:B------:R-:W-:Y:S05]  /*4010*/  CALL.REL.NOINC `($__internal_12_$__cuda_sm70_shflsync_bfly_p) ;  /* 0x00000d4000007944 */ /* 0x000fea0003c00000 */
[----:B01----:R-:W-:Y:S01]  /*4020*/  FMNMX.FTZ R22, R22, R23, !PT ;  /* 0x0000001716167209 */ /* 0x003fe20007810000 */
[----:B------:R-:W-:Y:S01]  /*4030*/  IMAD.MOV.U32 R23, RZ, RZ, 0x2 ;  /* 0x00000002ff177424 */ /* 0x000fe200078e00ff */
[----:B------:R-:W-:Y:S01]  /*4040*/  MOV R24, 0x1f ;  /* 0x0000001f00187802 */ /* 0x000fe20000000f00 */
[----:B------:R-:W-:Y:S01]  /*4050*/  IMAD.MOV.U32 R25, RZ, RZ, -0x1 ;  /* 0xffffffffff197424 */ /* 0x000fe200078e00ff */
[----:B------:R-:W-:-:S02]  /*4060*/  MOV R10, 0x4080 ;  /* 0x00004080000a7802 */ /* 0x000fc40000000f00 */
[----:B------:R-:W-:Y:S05]  /*4070*/  CALL.REL.NOINC `($__internal_12_$__cuda_sm70_shflsync_bfly_p) ;  /* 0x00000ce000007944 */ /* 0x000fea0003c00000 */
[----:B-1----:R-:W-:Y:S01]  /*4080*/  FMNMX.FTZ R14, R22, R23, !PT ;  /* 0x00000017160e7209 */ /* 0x002fe20007810000 */
[----:B------:R-:W-:Y:S01]  /*4090*/  IMAD.MOV.U32 R23, RZ, RZ, 0x1 ;  /* 0x00000001ff177424 */ /* 0x000fe200078e00ff */
[----:B0-----:R-:W-:Y:S01]  /*40a0*/  MOV R25, 0xffffffff ;  /* 0xffffffff00197802 */ /* 0x001fe20000000f00 */
[----:B------:R-:W-:Y:S01]  /*40b0*/  IMAD.MOV.U32 R24, RZ, RZ, 0x1f ;  /* 0x0000001fff187424 */ /* 0x000fe200078e00ff */
[----:B------:R-:W-:Y:S01]  /*40c0*/  MOV R10, 0x40f0 ;  /* 0x000040f0000a7802 */ /* 0x000fe20000000f00 */
[----:B------:R-:W-:-:S02]  /*40d0*/  IMAD.MOV.U32 R22, RZ, RZ, R14 ;  /* 0x000000ffff167224 */ /* 0x000fc400078e000e */
[----:B------:R-:W-:Y:S05]  /*40e0*/  CALL.REL.NOINC `($__internal_12_$__cuda_sm70_shflsync_bfly_p) ;  /* 0x00000c7000007944 */ /* 0x000fea0003c00000 */
[----:B-1----:R-:W-:Y:S01]  /*40f0*/  IMAD.MOV.U32 R13, RZ, RZ, R23 ;  /* 0x000000ffff0d7224 */ /* 0x002fe200078e0017 */
[----:B0-----:R-:W-:Y:S05]  /*4100*/  BRA `(.L_x_558) ;  /* 0xffffced000007947 */ /* 0x001fea000383ffff */
.L_x_547:
[----:B------:R-:W-:Y:S01]  /*4110*/  HFMA2.MMA R23, -RZ, RZ, 0, 1.1920928955078125e-07 ;  /* 0x00000002ff177435 */ /* 0x000fe200000001ff */
[----:B------:R-:W-:Y:S01]  /*4120*/  IMAD.MOV.U32 R22, RZ, RZ, RZ ;  /* 0x000000ffff167224 */ /* 0x000fe200078e00ff */
[----:B0-----:R-:W-:Y:S01]  /*4130*/  MOV R10, 0x4170 ;  /* 0x00004170000a7802 */ /* 0x001fe20000000f00 */
[----:B------:R-:W-:-:S02]  /*4140*/  IMAD.MOV.U32 R24, RZ, RZ, 0x1f ;  /* 0x0000001fff187424 */ /* 0x000fc400078e00ff */
[----:B------:R-:W-:Y:S02]  /*4150*/  IMAD.MOV.U32 R25, RZ, RZ, -0x1 ;  /* 0xffffffffff197424 */ /* 0x000fe400078e00ff */
[----:B------:R-:W-:Y:S05]  /*4160*/  CALL.REL.NOINC `($__internal_12_$__cuda_sm70_shflsync_bfly_p) ;  /* 0x00000bf000007944 */ /* 0x000fea0003c00000 */
[----:B-1----:R-:W-:Y:S01]  /*4170*/  IMAD.MOV.U32 R6, RZ, RZ, R23 ;  /* 0x000000ffff067224 */ /* 0x002fe200078e0017 */
[----:B0-----:R-:W-:Y:S05]  /*4180*/  BRA `(.L_x_559) ;  /* 0xffffead000007947 */ /* 0x001fea000383ffff */
.L_x_548:
[----:B------:R-:W-:Y:S01]  /*4190*/  MOV R23, 0x1 ;  /* 0x0000000100177802 */ /* 0x000fe20000000f00 */
[----:B------:R-:W-:Y:S01]  /*41a0*/  IMAD.MOV.U32 R24, RZ, RZ, 0x1f ;  /* 0x0000001fff187424 */ /* 0x000fe200078e00ff */
[----:B------:R-:W-:Y:S01]  /*41b0*/  MOV R10, 0x41e0 ;  /* 0x000041e0000a7802 */ /* 0x000fe20000000f00 */
[----:B------:R-:W-:Y:S02]  /*41c0*/  IMAD.MOV.U32 R25, RZ, RZ, -0x1 ;  /* 0xffffffffff197424 */ /* 0x000fe400078e00ff */
[----:B------:R-:W-:Y:S05]  /*41d0*/  CALL.REL.NOINC `($__internal_12_$__cuda_sm70_shflsync_bfly_p) ;  /* 0x00000b8000007944 */ /* 0x000fea0003c00000 */
[----:B-1----:R-:W-:Y:S01]  /*41e0*/  FADD.FTZ R21, R22, R23 ;  /* 0x0000001716157221 */ /* 0x002fe20000010000 */
[----:B------:R-:W-:Y:S01]  /*41f0*/  HFMA2.MMA R23, -RZ, RZ, 0, 1.1920928955078125e-07 ;  /* 0x00000002ff177435 */ /* 0x000fe200000001ff */
[----:B0-----:R-:W-:Y:S01]  /*4200*/  IMAD.MOV.U32 R22, RZ, RZ, RZ ;  /* 0x000000ffff167224 */ /* 0x001fe200078e00ff */
[----:B------:R-:W-:Y:S01]  /*4210*/  MOV R10, 0x4250 ;  /* 0x00004250000a7802 */ /* 0x000fe20000000f00 */
[----:B------:R-:W-:Y:S02]  /*4220*/  IMAD.MOV.U32 R24, RZ, RZ, 0x1f ;  /* 0x0000001fff187424 */ /* 0x000fe400078e00ff */
[----:B------:R-:W-:-:S02]  /*4230*/  IMAD.MOV.U32 R25, RZ, RZ, -0x1 ;  /* 0xffffffffff197424 */ /* 0x000fc400078e00ff */
[----:B------:R-:W-:Y:S05]  /*4240*/  CALL.REL.NOINC `($__internal_12_$__cuda_sm70_shflsync_bfly_p) ;  /* 0x00000b1000007944 */ /* 0x000fea0003c00000 */
[----:B01----:R-:W-:Y:S01]  /*4250*/  FADD.FTZ R22, RZ, R23 ;  /* 0x00000017ff167221 */ /* 0x003fe20000010000 */
[----:B------:R-:W-:Y:S01]  /*4260*/  MOV R24, 0x1f ;  /* 0x0000001f00187802 */ /* 0x000fe20000000f00 */
[----:B------:R-:W-:Y:S01]  /*4270*/  IMAD.MOV.U32 R23, RZ, RZ, 0x1 ;  /* 0x00000001ff177424 */ /* 0x000fe200078e00ff */
[----:B------:R-:W-:Y:S01]  /*4280*/  MOV R10, 0x42b0 ;  /* 0x000042b0000a7802 */ /* 0x000fe20000000f00 */
[----:B------:R-:W-:-:S02]  /*4290*/  IMAD.MOV.U32 R25, RZ, RZ, -0x1 ;  /* 0xffffffffff197424 */ /* 0x000fc400078e00ff */
[----:B------:R-:W-:Y:S05]  /*42a0*/  CALL.REL.NOINC `($__internal_12_$__cuda_sm70_shflsync_bfly_p) ;  /* 0x00000ab000007944 */ /* 0x000fea0003c00000 */
[----:B0-----:R-:W-:Y:S01]  /*42b0*/  HFMA2.MMA R24, -RZ, RZ, 0, 1.847743988037109375e-06 ;  /* 0x0000001fff187435 */ /* 0x001fe200000001ff */
[----:B-1----:R-:W-:Y:S01]  /*42c0*/  FADD.FTZ R20, R22, R23 ;  /* 0x0000001716147221 */ /* 0x002fe20000010000 */
[----:B------:R-:W-:Y:S01]  /*42d0*/  MOV R10, 0x4320 ;  /* 0x00004320000a7802 */ /* 0x000fe20000000f00 */
[----:B------:R-:W-:-:S02]  /*42e0*/  IMAD.MOV.U32 R22, RZ, RZ, RZ ;  /* 0x000000ffff167224 */ /* 0x000fc400078e00ff */
[----:B------:R-:W-:Y:S02]  /*42f0*/  IMAD.MOV.U32 R23, RZ, RZ, 0x2 ;  /* 0x00000002ff177424 */ /* 0x000fe400078e00ff */
[----:B------:R-:W-:Y:S02]  /*4300*/  IMAD.MOV.U32 R25, RZ, RZ, -0x1 ;  /* 0xffffffffff197424 */ /* 0x000fe400078e00ff */
[----:B------:R-:W-:Y:S05]  /*4310*/  CALL.REL.NOINC `($__internal_12_$__cuda_sm70_shflsync_bfly_p) ;  /* 0x00000a4000007944 */ /* 0x000fea0003c00000 */
[----:B01----:R-:W-:Y:S01]  /*4320*/  FADD.FTZ R22, RZ, R23 ;  /* 0x00000017ff167221 */ /* 0x003fe20000010000 */
[----:B------:R-:W-:Y:S01]  /*4330*/  MOV R25, 0xffffffff ;  /* 0xffffffff00197802 */ /* 0x000fe20000000f00 */
[----:B------:R-:W-:Y:S01]  /*4340*/  IMAD.MOV.U32 R23, RZ, RZ, 0x1 ;  /* 0x00000001ff177424 */ /* 0x000fe200078e00ff */
[----:B------:R-:W-:Y:S01]  /*4350*/  MOV R10, 0x4380 ;  /* 0x00004380000a7802 */ /* 0x000fe20000000f00 */
[----:B------:R-:W-:Y:S02]  /*4360*/  IMAD.MOV.U32 R24, RZ, RZ, 0x1f ;  /* 0x0000001fff187424 */ /* 0x000fe400078e00ff */
[----:B------:R-:W-:Y:S05]  /*4370*/  CALL.REL.NOINC `($__internal_12_$__cuda_sm70_shflsync_bfly_p) ;  /* 0x000009e000007944 */ /* 0x000fea0003c00000 */
[----:B-1----:R-:W-:Y:S01]  /*4380*/  FADD.FTZ R16, R22, R23 ;  /* 0x0000001716107221 */ /* 0x002fe20000010000 */
[----:B0-----:R-:W-:Y:S01]  /*4390*/  MOV R25, 0xffffffff ;  /* 0xffffffff00197802 */ /* 0x001fe20000000f00 */
[----:B------:R-:W-:Y:S01]  /*43a0*/  IMAD.MOV.U32 R22, RZ, RZ, RZ ;  /* 0x000000ffff167224 */ /* 0x000fe200078e00ff */
[----:B------:R-:W-:Y:S01]  /*43b0*/  MOV R10, 0x43f0 ;  /* 0x000043f0000a7802 */ /* 0x000fe20000000f00 */
[----:B------:R-:W-:-:S02]  /*43c0*/  IMAD.MOV.U32 R23, RZ, RZ, 0x2 ;  /* 0x00000002ff177424 */ /* 0x000fc400078e00ff */
[----:B------:R-:W-:Y:S02]  /*43d0*/  IMAD.MOV.U32 R24, RZ, RZ, 0x1f ;  /* 0x0000001fff187424 */ /* 0x000fe400078e00ff */
[----:B------:R-:W-:Y:S05]  /*43e0*/  CALL.REL.NOINC `($__internal_12_$__cuda_sm70_shflsync_bfly_p) ;  /* 0x0000097000007944 */ /* 0x000fea0003c00000 */
[----:B01----:R-:W-:Y:S01]  /*43f0*/  FADD.FTZ R22, RZ, R23 ;  /* 0x00000017ff167221 */ /* 0x003fe20000010000 */
[----:B------:R-:W-:Y:S01]  /*4400*/  MOV R10, 0x4450 ;  /* 0x00004450000a7802 */ /* 0x000fe20000000f00 */
[----:B------:R-:W-:Y:S02]  /*4410*/  IMAD.MOV.U32 R23, RZ, RZ, 0x1 ;  /* 0x00000001ff177424 */ /* 0x000fe400078e00ff */
[----:B------:R-:W-:Y:S02]  /*4420*/  IMAD.MOV.U32 R24, RZ, RZ, 0x1f ;  /* 0x0000001fff187424 */ /* 0x000fe400078e00ff */
[----:B------:R-:W-:Y:S02]  /*4430*/  IMAD.MOV.U32 R25, RZ, RZ, -0x1 ;  /* 0xffffffffff197424 */ /* 0x000fe400078e00ff */
[----:B------:R-:W-:Y:S05]  /*4440*/  CALL.REL.NOINC `($__internal_12_$__cuda_sm70_shflsync_bfly_p) ;  /* 0x0000091000007944 */ /* 0x000fea0003c00000 */
[----:B-1----:R-:W-:Y:S01]  /*4450*/  FADD.FTZ R17, R22, R23 ;  /* 0x0000001716117221 */ /* 0x002fe20000010000 */
[----:B0-----:R-:W-:Y:S01]  /*4460*/  HFMA2.MMA R22, -RZ, RZ, 0, 0 ;  /* 0x00000000ff167435 */ /* 0x001fe200000001ff */
[----:B------:R-:W-:Y:S01]  /*4470*/  IMAD.MOV.U32 R23, RZ, RZ, 0x2 ;  /* 0x00000002ff177424 */ /* 0x000fe200078e00ff */
[----:B------:R-:W-:Y:S01]  /*4480*/  MOV R10, 0x44c0 ;  /* 0x000044c0000a7802 */ /* 0x000fe20000000f00 */
[----:B------:R-:W-:-:S02]  /*4490*/  IMAD.MOV.U32 R24, RZ, RZ, 0x1f ;  /* 0x0000001fff187424 */ /* 0x000fc400078e00ff */
[----:B------:R-:W-:Y:S02]  /*44a0*/  IMAD.MOV.U32 R25, RZ, RZ, -0x1 ;  /* 0xffffffffff197424 */ /* 0x000fe400078e00ff */
[----:B------:R-:W-:Y:S05]  /*44b0*/  CALL.REL.NOINC `($__internal_12_$__cuda_sm70_shflsync_bfly_p) ;  /* 0x000008a000007944 */ /* 0x000fea0003c00000 */
[----:B01----:R-:W-:Y:S01]  /*44c0*/  FADD.FTZ R22, RZ, R23 ;  /* 0x00000017ff167221 */ /* 0x003fe20000010000 */
        /* <DEDUP_REMOVED lines=135> */
[----:B-1----:R-:W-:Y:S01]  /*4d40*/  IMAD.MOV.U32 R11, RZ, RZ, R23 ;  /* 0x000000ffff0b7224 */ /* 0x002fe200078e0017 */
[----:B0-----:R-:W-:Y:S05]  /*4d50*/  BRA `(.L_x_560) ;  /* 0xffffdfd000007947 */ /* 0x001fea000383ffff */
        .weak           $__internal_12_$__cuda_sm70_shflsync_bfly_p
        .type           $__internal_12_$__cuda_sm70_shflsync_bfly_p,@function
        .size           $__internal_12_$__cuda_sm70_shflsync_bfly_p,(.L_x_23179 - $__internal_12_$__cuda_sm70_shflsync_bfly_p)
$__internal_12_$__cuda_sm70_shflsync_bfly_p:
[----:B------:R-:W-:Y:S01]  /*4d60*/  IMAD.MOV.U32 R11, RZ, RZ, 0x0 ;  /* 0x00000000ff0b7424 */ /* 0x000fe200078e00ff */
[----:B------:R-:W-:Y:S04]  /*4d70*/  WARPSYNC R25 ;  /* 0x0000001900007348 */ /* 0x000fe80003800000 */
[----:B------:R0:W1:Y:S01]  /*4d80*/  SHFL.BFLY PT, R23, R22, R23, R24 ;  /* 0x0c00001716177389 */ /* 0x00006200000e0018 */
[----:B------:R-:W-:Y:S05]  /*4d90*/  RET.REL.NODEC R10 `(_ZN4vllm25paged_attention_v1_kernelI13__nv_bfloat16hLi120ELi32ELi128ELNS_18Fp8KVCacheDataTypeE2ELb1EEEvPT_PKS3_PKT0_S9_ifPKiSB_iPKfiiiSD_SD_iiiii) ;  /* 0xffffb2600a007950 */ /* 0x000fea0003c3ffff */
.L_x_561:
        /* <DEDUP_REMOVED lines=14> */
.L_x_23179:


//--------------------- .text._ZN4vllm25paged_attention_v1_kernelI13__nv_bfloat16hLi112ELi32ELi128ELNS_18Fp8KVCacheDataTypeE2ELb1EEEvPT_PKS3_PKT0_S9_ifPKiSB_iPKfiiiSD_SD_iiiii --------------------------
	.section	.text._ZN4vllm25paged_attention_v1_kernelI13__nv_bfloat16hLi112ELi32ELi128ELNS_18Fp8KVCacheDataTypeE2ELb1EEEvPT_PKS3_PKT0_S9_ifPKiSB_iPKfiiiSD_SD_iiiii,"ax",@progbits
	.sectioninfo	@"SHI_REGISTERS=42"
	.align	128
        .global         _ZN4vllm25paged_attention_v1_kernelI13__nv_bfloat16hLi112ELi32ELi128ELNS_18Fp8KVCacheDataTypeE2ELb1EEEvPT_PKS3_PKT0_S9_ifPKiSB_iPKfiiiSD_SD_iiiii
        .type           _ZN4vllm25paged_attention_v1_kernelI13__nv_bfloat16hLi112ELi32ELi128ELNS_18Fp8KVCacheDataTypeE2ELb1EEEvPT_PKS3_PKT0_S9_ifPKiSB_iPKfiiiSD_SD_iiiii,@function
        .size           _ZN4vllm25paged_attention_v1_kernelI13__nv_bfloat16hLi112ELi32ELi128ELNS_18Fp8KVCacheDataTypeE2ELb1EEEvPT_PKS3_PKT0_S9_ifPKiSB_iPKfiiiSD_SD_iiiii,(.L_x_23180 - _ZN4vllm25paged_attention_v1_kernelI13__nv_bfloat16hLi112ELi32ELi128ELNS_18Fp8KVCacheDataTypeE2ELb1EEEvPT_PKS3_PKT0_S9_ifPKiSB_iPKfiiiSD_SD_iiiii)
        .other          _ZN4vllm25paged_attention_v1_kernelI13__nv_bfloat16hLi112ELi32ELi128ELNS_18Fp8KVCacheDataTypeE2ELb1EEEvPT_PKS3_PKT0_S9_ifPKiSB_iPKfiiiSD_SD_iiiii,@"STO_CUDA_ENTRY STV_DEFAULT"
_ZN4vllm25paged_attention_v1_kernelI13__nv_bfloat16hLi112ELi32ELi128ELNS_18Fp8KVCacheDataTypeE2ELb1EEEvPT_PKS3_PKT0_S9_ifPKiSB_iPKfiiiSD_SD_iiiii:
.text._ZN4vllm25paged_attention_v1_kernelI13__nv_bfloat16hLi112ELi32ELi128ELNS_18Fp8KVCacheDataTypeE2ELb1EEEvPT_PKS3_PKT0_S9_ifPKiSB_iPKfiiiSD_SD_iiiii:
        /* <DEDUP_REMOVED lines=17> */
[----:B0-----:R-:W-:Y:S01]  /*0110*/  IMNMX R9, R4, -0x72, !PT ;  /* 0xffffff8e04097817 */ /* 0x001fe20007800200 */
        /* <DEDUP_REMOVED lines=21> */
.L_x_566:
        /* <DEDUP_REMOVED lines=15> */
.L_x_565:
[----:B------:R-:W-:Y:S05]  /*0360*/  BSYNC B1 ;  /* 0x0000000000017941 */ /* 0x000fea0003800000 */
.L_x_564:
        /* <DEDUP_REMOVED lines=10> */
.L_x_567:
        /* <DEDUP_REMOVED lines=28> */
.L_x_563:
[----:B0-----:R-:W-:Y:S05]  /*05d0*/  BSYNC B0 ;  /* 0x0000000000007941 */ /* 0x001fea0003800000 */
.L_x_562:
[----:B------:R-:W-:Y:S01]  /*05e0*/  IABS R9, c[0x0][0x1d4] ;  /* 0x0000750000097a13 */ /* 0x000fe20000000000 */
[----:B------:R-:W-:Y:S01]  /*05f0*/  BAR.SYNC.DEFER_BLOCKING 0x0 ;  /* 0x0000000000007b1d */ /* 0x000fe20000010000 */
[----:B-----5:R-:W-:-:S05]  /*0600*/  IADD3 R8, R6, -0x1, RZ ;  /* 0xffffffff06087810 */ /* 0x020fca0007ffe0ff */
[----:B------:R-:W0:Y:S08]  /*0610*/  I2F.RP R12, R9 ;  /* 0x00000009000c7306 */ /* 0x000e300000209400 */
[----:B0-----:R-:W0:Y:S02]  /*0620*/  MUFU.RCP R12, R12 ;  /* 0x0000000c000c7308 */ /* 0x001e240000001000 */
[----:B0-----:R-:W-:-:S06]  /*0630*/  IADD3 R10, R12, 0xffffffe, RZ ;  /* 0x0ffffffe0c0a7810 */ /* 0x001fcc0007ffe0ff */
[----:B------:R0:W1:Y:S02]  /*0640*/  F2I.FTZ.U32.TRUNC.NTZ R11, R10 ;  /* 0x0000000a000b7305 */ /* 0x000064000021f000 */
[----:B0-----:R-:W-:Y:S02]  /*0650*/  IMAD.MOV.U32 R10, RZ, RZ, RZ ;  /* 0x000000ffff0a7224 */ /* 0x001fe400078e00ff */
[----:B-1----:R-:W-:-:S04]  /*0660*/  IMAD.MOV R14, RZ, RZ, -R11 ;  /* 0x000000ffff0e7224 */ /* 0x002fc800078e0a0b */
[----:B------:R-:W-:Y:S01]  /*0670*/  IMAD R13, R14, R9, RZ ;  /* 0x000000090e0d7224 */ /* 0x000fe200078e02ff */
[----:B------:R-:W-:Y:S02]  /*0680*/  IABS R14, R8 ;  /* 0x00000008000e7213 */ /* 0x000fe40000000000 */
[----:B------:R-:W-:Y:S01]  /*0690*/  LOP3.LUT R8, R8, c[0x0][0x1d4], RZ, 0x3c, !PT ;  /* 0x0000750008087a12 */ /* 0x000fe200078e3cff */
[----:B------:R-:W-:-:S03]  /*06a0*/  IMAD.HI.U32 R11, R11, R13, R10 ;  /* 0x0000000d0b0b7227 */ /* 0x000fc600078e000a */
[----:B------:R-:W-:-:S03]  /*06b0*/  ISETP.GE.AND P2, PT, R8, RZ, PT ;  /* 0x000000ff0800720c */ /* 0x000fc60003f46270 */
        /* <DEDUP_REMOVED lines=9> */
[----:B------:R-:W-:-:S04]  /*0750*/  IADD3 R10, R6, 0x1f, RZ ;  /* 0x0000001f060a7810 */ /* 0x000fc80007ffe0ff */
[----:B------:R-:W-:-:S04]  /*0760*/  SHF.R.S32.HI R13, RZ, 0x1f, R10 ;  /* 0x0000001fff0d7819 */ /* 0x000fc8000001140a */
[----:B------:R-:W-:-:S03]  /*0770*/  LEA.HI R10, R13, R10, RZ, 0x5 ;  /* 0x0000000a0d0a7211 */ /* 0x000fc600078f28ff */
[----:B------:R-:W-:Y:S02]  /*0780*/  @P0 IADD3 R12, R12, 0x1, RZ ;  /* 0x000000010c0c0810 */ /* 0x000fe40007ffe0ff */
[----:B------:R-:W-:Y:S02]  /*0790*/  ISETP.GT.AND P0, PT, R14, -0x1, PT ;  /* 0xffffffff0e00780c */ /* 0x000fe40003f04270 */
[----:B------:R-:W-:Y:S01]  /*07a0*/  SHF.R.S32.HI R10, RZ, 0x5, R10 ;  /* 0x00000005ff0a7819 */ /* 0x000fe2000001140a */
[----:B------:R-:W-:-:S04]  /*07b0*/  IMAD.MOV.U32 R8, RZ, RZ, R12 ;  /* 0x000000ffff087224 */ /* 0x000fc800078e000c */
[----:B------:R-:W-:Y:S01]  /*07c0*/  @!P2 IMAD.MOV R8, RZ, RZ, -R8 ;  /* 0x000000ffff08a224 */ /* 0x000fe200078e0a08 */
[----:B------:R-:W-:-:S05]  /*07d0*/  @!P1 LOP3.LUT R8, RZ, c[0x0][0x1d4], RZ, 0x33, !PT ;  /* 0x00007500ff089a12 */ /* 0x000fca00078e33ff */
        /* <DEDUP_REMOVED lines=58> */
.L_x_568:
[----:B------:R-:W-:-:S04]  /*0b80*/  IMAD.MOV.U32 R12, RZ, RZ, c[0x0][0xc] ;  /* 0x00000300ff0c7624 */ /* 0x000fc800078e00ff */
[----:B------:R-:W-:-:S04]  /*0b90*/  IMAD R7, R12, c[0x0][0x1c8], R7 ;  /* 0x000072000c077a24 */ /* 0x000fc800078e0207 */
[----:B------:R-:W-:-:S03]  /*0ba0*/  IMAD R7, R7, c[0x0][0x1d8], RZ ;  /* 0x0000760007077a24 */ /* 0x000fc600078e02ff */
.L_x_569:
        /* <DEDUP_REMOVED lines=8> */
[----:B------:R-:W-:-:S05]  /*0c30*/  IABS R21, c[0x0][0x1d4] ;  /* 0x0000750000157a13 */ /* 0x000fca0000000000 */
[----:B0-----:R-:W0:Y:S02]  /*0c40*/  MUFU.RCP R14, R14 ;  /* 0x0000000e000e7308 */ /* 0x001e240000001000 */
[----:B0-----:R-:W-:-:S06]  /*0c50*/  IADD3 R12, R14, 0xffffffe, RZ ;  /* 0x0ffffffe0e0c7810 */ /* 0x001fcc0007ffe0ff */
[----:B------:R0:W1:Y:S02]  /*0c60*/  F2I.FTZ.U32.TRUNC.NTZ R13, R12 ;  /* 0x0000000c000d7305 */ /* 0x000064000021f000 */
[----:B0-----:R-:W-:Y:S02]  /*0c70*/  IMAD.MOV.U32 R12, RZ, RZ, RZ ;  /* 0x000000ffff0c7224 */ /* 0x001fe400078e00ff */
[----:B-1----:R-:W-:-:S04]  /*0c80*/  IMAD.MOV R16, RZ, RZ, -R13 ;  /* 0x000000ffff107224 */ /* 0x002fc800078e0a0d */
[----:B------:R-:W-:Y:S01]  /*0c90*/  IMAD R15, R16, R19, RZ ;  /* 0x00000013100f7224 */ /* 0x000fe200078e02ff */
[----:B------:R-:W-:-:S03]  /*0ca0*/  IADD3 R16, R8, -c[0x0][0x1cc], RZ ;  /* 0x8000730008107a10 */ /* 0x000fc60007ffe0ff */
[----:B------:R-:W-:-:S04]  /*0cb0*/  IMAD.HI.U32 R15, R13, R15, R12 ;  /* 0x0000000f0d0f7227 */ /* 0x000fc800078e000c */
[----:B------:R-:W-:-:S05]  /*0cc0*/  IMAD.MOV.U32 R13, RZ, RZ, R3 ;  /* 0x000000ffff0d7224 */ /* 0x000fca00078e0003 */
.L_x_573:
[----:B------:R-:W-:-:S04]  /*0cd0*/  SHF.L.U32 R18, R13, 0x5, RZ ;  /* 0x000000050d127819 */ /* 0x000fc800000006ff */
[----:B------:R-:W-:-:S05]  /*0ce0*/  IABS R14, R18 ;  /* 0x00000012000e7213 */ /* 0x000fca0000000000 */
[----:B------:R-:W-:-:S04]  /*0cf0*/  IMAD.HI.U32 R12, R11, R14, RZ ;  /* 0x0000000e0b0c7227 */ /* 0x000fc800078e00ff */
[----:B------:R-:W-:-:S04]  /*0d00*/  IMAD.MOV R17, RZ, RZ, -R12 ;  /* 0x000000ffff117224 */ /* 0x000fc800078e0a0c */
[----:B------:R-:W-:-:S05]  /*0d10*/  IMAD R14, R21, R17, R14 ;  /* 0x00000011150e7224 */ /* 0x000fca00078e020e */
[----:B------:R-:W-:-:S13]  /*0d20*/  ISETP.GT.U32.AND P4, PT, R9, R14, PT ;  /* 0x0000000e0900720c */ /* 0x000fda0003f84070 */
[----:B------:R-:W-:Y:S01]  /*0d30*/  @!P4 IMAD.IADD R14, R14, 0x1, -R21 ;  /* 0x000000010e0ec824 */ /* 0x000fe200078e0a15 */
[----:B------:R-:W-:-:S04]  /*0d40*/  @!P4 IADD3 R12, R12, 0x1, RZ ;  /* 0x000000010c0cc810 */ /* 0x000fc80007ffe0ff */
[----:B------:R-:W-:Y:S02]  /*0d50*/  ISETP.GE.U32.AND P0, PT, R14, R9, PT ;  /* 0x000000090e00720c */ /* 0x000fe40003f06070 */
[----:B------:R-:W-:-:S04]  /*0d60*/  LOP3.LUT R14, R18, c[0x0][0x1d4], RZ, 0x3c, !PT ;  /* 0x00007500120e7a12 */ /* 0x000fc800078e3cff */
[----:B------:R-:W-:-:S07]  /*0d70*/  ISETP.GE.AND P5, PT, R14, RZ, PT ;  /* 0x000000ff0e00720c */ /* 0x000fce0003fa6270 */
        /* <DEDUP_REMOVED lines=25> */
.L_x_571:
[----:B------:R-:W-:Y:S05]  /*0f10*/  BSYNC B7 ;  /* 0x0000000000077941 */ /* 0x000fea0003800000 */
.L_x_570:
[----:B------:R-:W-:Y:S05]  /*0f20*/  BRA.DIV ~URZ, `(.L_x_574) ;  /* 0x00002ee27f007947 */ /* 0x000fea000b800000 */
[----:B------:R-:W-:-:S05]  /*0f30*/  IMAD.MOV.U32 R9, RZ, RZ, -0x800001 ;  /* 0xff7fffffff097424 */ /* 0x000fca00078e00ff */
.L_x_610:
        /* <DEDUP_REMOVED lines=10> */
.L_x_611:
        /* <DEDUP_REMOVED lines=9> */
[----:B--2---:R-:W-:-:S02]  /*1070*/  FMNMX.FTZ R13, R9, R12, !PT ;  /* 0x0000000c090d7209 */ /* 0x004fc40007810000 */
[----:B------:R-:W-:-:S03]  /*1080*/  IADD3 R9, R6, 0x1f, RZ ;  /* 0x0000001f06097810 */ /* 0x000fc60007ffe0ff */
[----:B------:R-:W2:Y:S01]  /*1090*/  SHFL.BFLY PT, R14, R13, 0x1, 0x1f ;  /* 0x0c201f000d0e7f89 */ /* 0x000ea200000e0000 */
[----:B-1----:R-:W-:-:S04]  /*10a0*/  SHF.R.S32.HI R16, RZ, 0x1f, R9 ;  /* 0x0000001fff107819 */ /* 0x002fc80000011409 */
[----:B------:R-:W-:-:S04]  /*10b0*/  LEA.HI R9, R16, R9, RZ, 0x5 ;  /* 0x0000000910097211 */ /* 0x000fc800078f28ff */
[----:B------:R-:W-:-:S04]  /*10c0*/  LOP3.LUT R9, R9, 0xffffffe0, RZ, 0xc0, !PT ;  /* 0xffffffe009097812 */ /* 0x000fc800078ec0ff */
[----:B------:R-:W-:Y:S01]  /*10d0*/  IMNMX R9, R6, R9, PT ;  /* 0x0000000906097217 */ /* 0x000fe20003800200 */
[----:B------:R-:W-:-:S03]  /*10e0*/  HFMA2.MMA R6, -RZ, RZ, 0, 0 ;  /* 0x00000000ff067435 */ /* 0x000fc600000001ff */
[----:B------:R-:W-:Y:S02]  /*10f0*/  ISETP.GE.AND P2, PT, R4, R9, PT ;  /* 0x000000090400720c */ /* 0x000fe40003f46270 */
[----:B0-2---:R-:W-:-:S06]  /*1100*/  FMNMX.FTZ R11, R13, R14, !PT ;  /* 0x0000000e0d0b7209 */ /* 0x005fcc0007810000 */
[----:B------:R-:W0:Y:S05]  /*1110*/  SHFL.IDX PT, R11, R11, RZ, 0x1f ;  /* 0x00001fff0b0b7589 */ /* 0x000e2a00000e0000 */
        /* <DEDUP_REMOVED lines=11> */
[----:B------:R-:W-:Y:S01]  /*11d0*/  IMAD.MOV.U32 R14, RZ, RZ, R4 ;  /* 0x000000ffff0e7224 */ /* 0x000fe200078e0004 */
[----:B------:R-:W-:-:S03]  /*11e0*/  MOV R6, RZ ;  /* 0x000000ff00067202 */ /* 0x000fc60000000f00 */
.L_x_580:
        /* <DEDUP_REMOVED lines=11> */
.L_x_579:
[----:B------:R-:W-:Y:S05]  /*12a0*/  BSYNC B1 ;  /* 0x0000000000017941 */ /* 0x000fea0003800000 */
.L_x_578:
        /* <DEDUP_REMOVED lines=10> */
.L_x_583:
        /* <DEDUP_REMOVED lines=12> */
[----:B01----:R-:W-:-:S04]  /*1410*/  FADD.FTZ R16, -R11, R16 ;  /* 0x000000100b107221 */ /* 0x003fc80000010100 */
[----:B------:R-:W-:Y:S02]  /*1420*/  FMUL.FTZ R16, R16, 1.4426950216293334961 ;  /* 0x3fb8aa3b10107820 */ /* 0x000fe40000410000 */
[C---:B--2---:R-:W-:Y:S02]  /*1430*/  FADD.FTZ R18, -R11.reuse, R18 ;  /* 0x000000120b127221 */ /* 0x044fe40000010100 */
[C---:B---3--:R-:W-:Y:S01]  /*1440*/  FADD.FTZ R20, -R11.reuse, R20 ;  /* 0x000000140b147221 */ /* 0x048fe20000010100 */
[----:B------:R0:W1:Y:S01]  /*1450*/  MUFU.EX2 R17, R16 ;  /* 0x0000001000117308 */ /* 0x0000620000000800 */
[----:B------:R-:W-:Y:S02]  /*1460*/  FMUL.FTZ R18, R18, 1.4426950216293334961 ;  /* 0x3fb8aa3b12127820 */ /* 0x000fe40000410000 */
[----:B------:R-:W-:Y:S02]  /*1470*/  FMUL.FTZ R20, R20, 1.4426950216293334961 ;  /* 0x3fb8aa3b14147820 */ /* 0x000fe40000410000 */
[----:B----4-:R-:W-:-:S02]  /*1480*/  FADD.FTZ R22, -R11, R22 ;  /* 0x000000160b167221 */ /* 0x010fc40000010100 */
[C---:B-----5:R-:W-:Y:S01]  /*1490*/  FADD.FTZ R26, -R11.reuse, R26 ;  /* 0x0000001a0b1a7221 */ /* 0x060fe20000010100 */
[----:B------:R2:W3:Y:S01]  /*14a0*/  MUFU.EX2 R19, R18 ;  /* 0x0000001200137308 */ /* 0x0004e20000000800 */
[----:B0-----:R-:W0:Y:S01]  /*14b0*/  LDS R16, [R12+0x1000] ;  /* 0x001000000c107984 */ /* 0x001e220000000800 */
[----:B------:R-:W-:Y:S02]  /*14c0*/  FMUL.FTZ R22, R22, 1.4426950216293334961 ;  /* 0x3fb8aa3b16167820 */ /* 0x000fe40000410000 */
[----:B------:R-:W-:Y:S02]  /*14d0*/  FADD.FTZ R24, -R11, R24 ;  /* 0x000000180b187221 */ /* 0x000fe40000010100 */
[----:B------:R-:W-:Y:S02]  /*14e0*/  FMUL.FTZ R26, R26, 1.4426950216293334961 ;  /* 0x3fb8aa3b1a1a7820 */ /* 0x000fe40000410000 */
[----:B------:R4:W5:Y:S01]  /*14f0*/  MUFU.EX2 R21, R20 ;  /* 0x0000001400157308 */ /* 0x0009620000000800 */
[----:B--2---:R-:W2:Y:S01]  /*1500*/  LDS R18, [R12+0x1200] ;  /* 0x001200000c127984 */ /* 0x004ea20000000800 */
[----:B------:R-:W-:-:S02]  /*1510*/  FMUL.FTZ R15, R24, 1.4426950216293334961 ;  /* 0x3fb8aa3b180f7820 */ /* 0x000fc40000410000 */
[----:B-1----:R-:W-:Y:S01]  /*1520*/  FADD.FTZ R6, R17, R6 ;  /* 0x0000000611067221 */ /* 0x002fe20000010000 */
[----:B------:R-:W1:Y:S01]  /*1530*/  LDS R24, [R12+0x1800] ;  /* 0x001800000c187984 */ /* 0x000e620000000800 */
[C---:B------:R-:W-:Y:S02]  /*1540*/  FADD.FTZ R28, -R11.reuse, R28 ;  /* 0x0000001c0b1c7221 */ /* 0x040fe40000010100 */
[----:B------:R5:W0:Y:S01]  /*1550*/  MUFU.EX2 R23, R22 ;  /* 0x0000001600177308 */ /* 0x000a220000000800 */
[----:B----4-:R-:W4:Y:S01]  /*1560*/  LDS R20, [R12+0x1400] ;  /* 0x001400000c147984 */ /* 0x010f220000000800 */
[----:B---3--:R-:W-:Y:S02]  /*1570*/  FADD.FTZ R6, R6, R19 ;  /* 0x0000001306067221 */ /* 0x008fe40000010000 */
[----:B------:R-:W-:Y:S01]  /*1580*/  FADD.FTZ R30, -R11, R30 ;  /* 0x0000001e0b1e7221 */ /* 0x000fe20000010100 */
[----:B------:R3:W-:Y:S01]  /*1590*/  STS [R12+-0x400], R17 ;  /* 0xfffc00110c007388 */ /* 0x0007e20000000800 */
[----:B------:R-:W-:-:S02]  /*15a0*/  FMUL.FTZ R28, R28, 1.4426950216293334961 ;  /* 0x3fb8aa3b1c1c7820 */ /* 0x000fc40000410000 */
[----:B------:R-:W0:Y:S01]  /*15b0*/  MUFU.EX2 R15, R15 ;  /* 0x0000000f000f7308 */ /* 0x000e220000000800 */
[----:B-----5:R-:W5:Y:S01]  /*15c0*/  LDS R22, [R12+0x1600] ;  /* 0x001600000c167984 */ /* 0x020f620000000800 */
[----:B------:R-:W-:Y:S02]  /*15d0*/  FADD.FTZ R6, R6, R21 ;  /* 0x0000001506067221 */ /* 0x000fe40000010000 */
[C---:B------:R-:W-:Y:S01]  /*15e0*/  FADD.FTZ R32, -R11.reuse, R32 ;  /* 0x000000200b207221 */ /* 0x040fe20000010100 */
[----:B------:R0:W-:Y:S01]  /*15f0*/  STS [R12], R21 ;  /* 0x000000150c007388 */ /* 0x0001e20000000800 */
[----:B------:R-:W-:Y:S02]  /*1600*/  FADD.FTZ R34, -R11, R34 ;  /* 0x000000220b227221 */ /* 0x000fe40000010100 */
[----:B---3--:R3:W2:Y:S01]  /*1610*/  MUFU.EX2 R17, R26 ;  /* 0x0000001a00117308 */ /* 0x0086a20000000800 */
[----:B------:R0:W-:Y:S02]  /*1620*/  STS [R12+-0x200], R19 ;  /* 0xfffe00130c007388 */ /* 0x0001e40000000800 */
[----:B0-----:R-:W-:-:S02]  /*1630*/  FADD.FTZ R6, R6, R23 ;  /* 0x0000001706067221 */ /* 0x001fc40000010000 */
[----:B------:R-:W-:Y:S01]  /*1640*/  FMUL.FTZ R32, R32, 1.4426950216293334961 ;  /* 0x3fb8aa3b20207820 */ /* 0x000fe20000410000 */
[----:B------:R0:W-:Y:S01]  /*1650*/  STS [R12+0x200], R23 ;  /* 0x000200170c007388 */ /* 0x0001e20000000800 */
[----:B------:R-:W-:Y:S02]  /*1660*/  FMUL.FTZ R34, R34, 1.4426950216293334961 ;  /* 0x3fb8aa3b22227820 */ /* 0x000fe40000410000 */
[----:B------:R-:W-:Y:S01]  /*1670*/  FMUL.FTZ R21, R30, 1.4426950216293334961 ;  /* 0x3fb8aa3b1e157820 */ /* 0x000fe20000410000 */
[----:B---3--:R-:W3:Y:S01]  /*1680*/  LDS R26, [R12+0x1a00] ;  /* 0x001a00000c1a7984 */ /* 0x008ee20000000800 */
[----:B------:R-:W-:Y:S01]  /*1690*/  FADD.FTZ R16, -R11, R16 ;  /* 0x000000100b107221 */ /* 0x000fe20000010100 */
[----:B------:R-:W0:Y:S01]  /*16a0*/  MUFU.EX2 R19, R28 ;  /* 0x0000001c00137308 */ /* 0x000e220000000800 */
[----:B------:R-:W-:Y:S01]  /*16b0*/  FADD.FTZ R6, R6, R15 ;  /* 0x0000000f06067221 */ /* 0x000fe20000010000 */
[----:B------:R-:W-:Y:S01]  /*16c0*/  STS [R12+0x400], R15 ;  /* 0x0004000f0c007388 */ /* 0x000fe20000000800 */
[----:B------:R-:W-:-:S02]  /*16d0*/  FMUL.FTZ R16, R16, 1.4426950216293334961 ;  /* 0x3fb8aa3b10107820 */ /* 0x000fc40000410000 */
[----:B--2---:R-:W-:Y:S01]  /*16e0*/  FADD.FTZ R6, R6, R17 ;  /* 0x0000001106067221 */ /* 0x004fe20000010000 */
[----:B------:R-:W-:Y:S01]  /*16f0*/  STS [R12+0x600], R17 ;  /* 0x000600110c007388 */ /* 0x000fe20000000800 */
[C---:B------:R-:W-:Y:S01]  /*1700*/  FADD.FTZ R18, -R11.reuse, R18 ;  /* 0x000000120b127221 */ /* 0x040fe20000010100 */
[----:B------:R-:W2:Y:S01]  /*1710*/  MUFU.EX2 R21, R21 ;  /* 0x0000001500157308 */ /* 0x000ea20000000800 */
[C---:B-1----:R-:W-:Y:S02]  /*1720*/  FADD.FTZ R24, -R11.reuse, R24 ;  /* 0x000000180b187221 */ /* 0x042fe40000010100 */
[----:B------:R-:W-:Y:S02]  /*1730*/  FMUL.FTZ R18, R18, 1.4426950216293334961 ;  /* 0x3fb8aa3b12127820 */ /* 0x000fe40000410000 */
[----:B----4-:R-:W-:-:S03]  /*1740*/  FADD.FTZ R20, -R11, R20 ;  /* 0x000000140b147221 */ /* 0x010fc60000010100 */
[----:B0-----:R-:W0:Y:S01]  /*1750*/  MUFU.EX2 R23, R32 ;  /* 0x0000002000177308 */ /* 0x001e220000000800 */
[----:B------:R-:W-:Y:S01]  /*1760*/  FADD.FTZ R6, R6, R19 ;  /* 0x0000001306067221 */ /* 0x000fe20000010000 */
[----:B------:R-:W-:Y:S01]  /*1770*/  STS [R12+0x800], R19 ;  /* 0x000800130c007388 */ /* 0x000fe20000000800 */
[----:B------:R-:W-:Y:S02]  /*1780*/  FMUL.FTZ R20, R20, 1.4426950216293334961 ;  /* 0x3fb8aa3b14147820 */ /* 0x000fe40000410000 */
[----:B------:R-:W-:Y:S02]  /*1790*/  FMUL.FTZ R24, R24, 1.4426950216293334961 ;  /* 0x3fb8aa3b18187820 */ /* 0x000fe40000410000 */
[----:B-----5:R-:W-:Y:S01]  /*17a0*/  FADD.FTZ R22, -R11, R22 ;  /* 0x000000160b167221 */ /* 0x020fe20000010100 */
[----:B------:R-:W1:Y:S01]  /*17b0*/  MUFU.EX2 R25, R34 ;  /* 0x0000002200197308 */ /* 0x000e620000000800 */
[----:B--2---:R-:W-:Y:S01]  /*17c0*/  FADD.FTZ R6, R6, R21 ;  /* 0x0000001506067221 */ /* 0x004fe20000010000 */
[----:B------:R-:W-:Y:S01]  /*17d0*/  STS [R12+0xa00], R21 ;  /* 0x000a00150c007388 */ /* 0x000fe20000000800 */
[----:B------:R-:W-:-:S05]  /*17e0*/  FMUL.FTZ R22, R22, 1.4426950216293334961 ;  /* 0x3fb8aa3b16167820 */ /* 0x000fca0000410000 */
[----:B------:R-:W2:Y:S01]  /*17f0*/  MUFU.EX2 R27, R16 ;  /* 0x00000010001b7308 */ /* 0x000ea20000000800 */
[----:B0-----:R-:W-:Y:S01]  /*1800*/  FADD.FTZ R6, R6, R23 ;  /* 0x0000001706067221 */ /* 0x001fe20000010000 */
[----:B------:R-:W-:Y:S01]  /*1810*/  STS [R12+0xc00], R23 ;  /* 0x000c00170c007388 */ /* 0x000fe20000000800 */
[----:B---3--:R-:W-:-:S05]  /*1820*/  FADD.FTZ R26, -R11, R26 ;  /* 0x0000001a0b1a7221 */ /* 0x008fca0000010100 */
        /* <DEDUP_REMOVED lines=22> */
.L_x_582:
[----:B------:R-:W-:Y:S05]  /*1990*/  BSYNC B1 ;  /* 0x0000000000017941 */ /* 0x000fea0003800000 */
.L_x_581:
        /* <DEDUP_REMOVED lines=55> */
.L_x_585:
[----:B------:R-:W-:Y:S05]  /*1d10*/  BSYNC B1 ;  /* 0x0000000000017941 */ /* 0x000fea0003800000 */
.L_x_584:
        /* <DEDUP_REMOVED lines=26> */
.L_x_577:
[----:B------:R-:W-:Y:S05]  /*1ec0*/  BSYNC B0 ;  /* 0x0000000000007941 */ /* 0x000fea0003800000 */
.L_x_576:
        /* <DEDUP_REMOVED lines=28> */
[----:B------:R-:W-:Y:S01]  /*2090*/  ISETP.GE.U32.AND P2, PT, R6, 0x180, PT ;  /* 0x000001800600780c */ /* 0x000fe20003f46070 */
[----:B0-----:R-:W-:Y:S01]  /*20a0*/  FADD.FTZ R6, R11, 9.9999999747524270788e-07 ;  /* 0x358637bd0b067421 */ /* 0x001fe20000010000 */
[----:B------:R-:W-:Y:S01]  /*20b0*/  LOP3.LUT P0, R13, R12, 0x3, RZ, 0xc0, !PT ;  /* 0x000000030c0d7812 */ /* 0x000fe2000780c0ff */
[----:B------:R-:W-:-:S04]  /*20c0*/  IMAD.MOV.U32 R12, RZ, RZ, R4 ;  /* 0x000000ffff0c7224 */ /* 0x000fc800078e0004 */
[----:B------:R-:W0:Y:S08]  /*20d0*/  MUFU.RCP R6, R6 ;  /* 0x0000000600067308 */ /* 0x000e300000001000 */
[----:B------:R-:W-:Y:S05]  /*20e0*/  @!P0 BRA `(.L_x_589) ;  /* 0x000000b000008947 */ /* 0x000fea0003800000 */
[----:B------:R-:W-:Y:S01]  /*20f0*/  IMAD.MOV.U32 R11, RZ, RZ, R13 ;  /* 0x000000ffff0b7224 */ /* 0x000fe200078e000d */
[----:B------:R-:W-:Y:S01]  /*2100*/  LEA R13, R4, 0x100, 0x2 ;  /* 0x00000100040d7811 */ /* 0x000fe200078e10ff */
[----:B------:R-:W-:-:S04]  /*2110*/  IMAD.MOV.U32 R12, RZ, RZ, R4 ;  /* 0x000000ffff0c7224 */ /* 0x000fc800078e0004 */
.L_x_590:
        /* <DEDUP_REMOVED lines=8> */
.L_x_589:
[----:B------:R-:W-:Y:S05]  /*21a0*/  BSYNC B1 ;  /* 0x0000000000017941 */ /* 0x000fea0003800000 */
.L_x_588:
        /* <DEDUP_REMOVED lines=10> */
.L_x_593:
        /* <DEDUP_REMOVED lines=9> */
[----:B------:R-:W-:Y:S04]  /*22e0*/  LDS R27, [R11+0xa00] ;  /* 0x000a00000b1b7984 */ /* 0x000fe80000000800 */
[----:B------:R-:W-:Y:S04]  /*22f0*/  LDS R29, [R11+0xc00] ;  /* 0x000c00000b1d7984 */ /* 0x000fe80000000800 */
        /* <DEDUP_REMOVED lines=11> */
[----:B------:R-:W-:-:S03]  /*23b0*/  FMUL.FTZ R24, R6, R23 ;  /* 0x0000001706187220 */ /* 0x000fc60000410000 */
[----:B------:R-:W5:Y:S04]  /*23c0*/  LDS R37, [R11+0x1a00] ;  /* 0x001a00000b257984 */ /* 0x000f680000000800 */
[----:B------:R0:W-:Y:S04]  /*23d0*/  STS [R11+-0x400], R14 ;  /* 0xfffc000e0b007388 */ /* 0x0001e80000000800 */
[----:B------:R0:W-:Y:S04]  /*23e0*/  STS [R11+-0x200], R16 ;  /* 0xfffe00100b007388 */ /* 0x0001e80000000800 */
[----:B------:R1:W-:Y:S01]  /*23f0*/  STS [R11], R18 ;  /* 0x000000120b007388 */ /* 0x0003e20000000800 */
[----:B0-----:R-:W-:-:S03]  /*2400*/  FMUL.FTZ R14, R6, R25 ;  /* 0x00000019060e7220 */ /* 0x001fc60000410000 */
[----:B------:R0:W-:Y:S01]  /*2410*/  STS [R11+0x200], R20 ;  /* 0x000200140b007388 */ /* 0x0001e20000000800 */
[C---:B------:R-:W-:Y:S02]  /*2420*/  FMUL.FTZ R26, R6.reuse, R31 ;  /* 0x0000001f061a7220 */ /* 0x040fe40000410000 */
[C---:B------:R-:W-:Y:S01]  /*2430*/  FMUL.FTZ R16, R6.reuse, R27 ;  /* 0x0000001b06107220 */ /* 0x040fe20000410000 */
[----:B------:R2:W-:Y:S01]  /*2440*/  STS [R11+0x400], R22 ;  /* 0x000400160b007388 */ /* 0x0005e20000000800 */
[C---:B------:R-:W-:Y:S02]  /*2450*/  FMUL.FTZ R28, R6.reuse, R33 ;  /* 0x00000021061c7220 */ /* 0x040fe40000410000 */
[C---:B-1----:R-:W-:Y:S01]  /*2460*/  FMUL.FTZ R18, R6.reuse, R29 ;  /* 0x0000001d06127220 */ /* 0x042fe20000410000 */
[----:B------:R3:W-:Y:S01]  /*2470*/  STS [R11+0x600], R24 ;  /* 0x000600180b007388 */ /* 0x0007e20000000800 */
[----:B0-----:R-:W-:-:S03]  /*2480*/  FMUL.FTZ R20, R6, R13 ;  /* 0x0000000d06147220 */ /* 0x001fc60000410000 */
[----:B------:R-:W-:Y:S01]  /*2490*/  STS [R11+0x800], R14 ;  /* 0x0008000e0b007388 */ /* 0x000fe20000000800 */
[----:B--2---:R-:W-:-:S03]  /*24a0*/  FMUL.FTZ R22, R6, R15 ;  /* 0x0000000f06167220 */ /* 0x004fc60000410000 */
[----:B------:R-:W-:Y:S01]  /*24b0*/  STS [R11+0xa00], R16 ;  /* 0x000a00100b007388 */ /* 0x000fe20000000800 */
[C---:B---3--:R-:W-:Y:S02]  /*24c0*/  FMUL.FTZ R24, R6.reuse, R17 ;  /* 0x0000001106187220 */ /* 0x048fe40000410000 */
[C---:B----4-:R-:W-:Y:S01]  /*24d0*/  FMUL.FTZ R30, R6.reuse, R35 ;  /* 0x00000023061e7220 */ /* 0x050fe20000410000 */
[----:B------:R-:W-:Y:S01]  /*24e0*/  STS [R11+0xc00], R18 ;  /* 0x000c00120b007388 */ /* 0x000fe20000000800 */
[----:B-----5:R-:W-:-:S03]  /*24f0*/  FMUL.FTZ R32, R6, R37 ;  /* 0x0000002506207220 */ /* 0x020fc60000410000 */
        /* <DEDUP_REMOVED lines=9> */
.L_x_592:
[----:B------:R-:W-:Y:S05]  /*2590*/  BSYNC B1 ;  /* 0x0000000000017941 */ /* 0x000fea0003800000 */
.L_x_591:
        /* <DEDUP_REMOVED lines=31> */
.L_x_595:
[----:B------:R-:W-:Y:S05]  /*2790*/  BSYNC B1 ;  /* 0x0000000000017941 */ /* 0x000fea0003800000 */
.L_x_594:
        /* <DEDUP_REMOVED lines=14> */
.L_x_587:
[----:B------:R-:W-:Y:S05]  /*2880*/  BSYNC B0 ;  /* 0x0000000000007941 */ /* 0x000fea0003800000 */
.L_x_586:
        /* <DEDUP_REMOVED lines=11> */
[----:B0-----:R-:W-:-:S02]  /*2940*/  IADD3 R12, R6, 0xffffffe, RZ ;  /* 0x0ffffffe060c7810 */ /* 0x001fc40007ffe0ff */
[----:B------:R-:W-:-:S05]  /*2950*/  IABS R6, c[0x0][0x1d4] ;  /* 0x0000750000067a13 */ /* 0x000fca0000000000 */
[----:B------:R0:W2:Y:S01]  /*2960*/  F2I.FTZ.U32.TRUNC.NTZ R13, R12 ;  /* 0x0000000c000d7305 */ /* 0x0000a2000021f000 */
[----:B-1----:R-:W-:-:S07]  /*2970*/  IADD3 R14, R11, 0xffffffe, RZ ;  /* 0x0ffffffe0b0e7810 */ /* 0x002fce0007ffe0ff */
[----:B------:R1:W3:Y:S01]  /*2980*/  F2I.FTZ.U32.TRUNC.NTZ R15, R14 ;  /* 0x0000000e000f7305 */ /* 0x0002e2000021f000 */
[----:B0-----:R-:W-:Y:S01]  /*2990*/  HFMA2.MMA R12, -RZ, RZ, 0, 0 ;  /* 0x00000000ff0c7435 */ /* 0x001fe200000001ff */
[----:B--2---:R-:W-:Y:S02]  /*29a0*/  IMAD.MOV R9, RZ, RZ, -R13 ;  /* 0x000000ffff097224 */ /* 0x004fe400078e0a0d */
[----:B-1----:R-:W-:Y:S02]  /*29b0*/  IMAD.MOV.U32 R14, RZ, RZ, RZ ;  /* 0x000000ffff0e7224 */ /* 0x002fe400078e00ff */
[----:B------:R-:W-:Y:S02]  /*29c0*/  IMAD R9, R9, R16, RZ ;  /* 0x0000001009097224 */ /* 0x000fe400078e02ff */
[----:B---3--:R-:W-:-:S04]  /*29d0*/  IMAD.MOV R18, RZ, RZ, -R15 ;  /* 0x000000ffff127224 */ /* 0x008fc800078e0a0f */
[----:B------:R-:W-:Y:S02]  /*29e0*/  IMAD R11, R18, R17, RZ ;  /* 0x00000011120b7224 */ /* 0x000fe400078e02ff */
[----:B------:R-:W-:Y:S01]  /*29f0*/  IMAD.HI.U32 R18, R13, R9, R12 ;  /* 0x000000090d127227 */ /* 0x000fe200078e000c */
[----:B------:R-:W-:-:S03]  /*2a00*/  IADD3 R13, R8, -c[0x0][0x1cc], RZ ;  /* 0x80007300080d7a10 */ /* 0x000fc60007ffe0ff */
[----:B------:R-:W-:-:S04]  /*2a10*/  IMAD.HI.U32 R15, R15, R11, R14 ;  /* 0x0000000b0f0f7227 */ /* 0x000fc800078e000e */
[----:B------:R-:W-:Y:S02]  /*2a20*/  IMAD.MOV.U32 R9, RZ, RZ, R3 ;  /* 0x000000ffff097224 */ /* 0x000fe400078e0003 */
[----:B------:R-:W-:-:S03]  /*2a30*/  IMAD.MOV.U32 R14, RZ, RZ, R6 ;  /* 0x000000ffff0e7224 */ /* 0x000fc600078e0006 */
.L_x_599:
[----:B------:R-:W-:-:S04]  /*2a40*/  SHF.L.U32 R6, R9, 0x5, RZ ;  /* 0x0000000509067819 */ /* 0x000fc800000006ff */
        /* <DEDUP_REMOVED lines=32> */
.L_x_597:
[----:B------:R-:W-:Y:S05]  /*2c50*/  BSYNC B6 ;  /* 0x0000000000067941 */ /* 0x000fea0003800000 */
.L_x_596:
[----:B------:R-:W-:Y:S05]  /*2c60*/  BRA.DIV ~URZ, `(.L_x_600) ;  /* 0x000013c27f007947 */ /* 0x000fea000b800000 */
[----:B0-----:R-:W-:-:S04]  /*2c70*/  IMAD.MOV.U32 R6, RZ, RZ, RZ ;  /* 0x000000ffff067224 */ /* 0x001fc800078e00ff */
.L_x_612:
        /* <DEDUP_REMOVED lines=9> */
[----:B------:R-:W-:Y:S01]  /*2d10*/  MOV R20, RZ ;  /* 0x000000ff00147202 */ /* 0x000fe20000000f00 */
[----:B0-----:R-:W-:Y:S02]  /*2d20*/  FADD.FTZ R18, R19, R18 ;  /* 0x0000001213127221 */ /* 0x001fe40000010000 */
[----:B------:R-:W-:-:S02]  /*2d30*/  IMAD.MOV.U32 R19, RZ, RZ, RZ ;  /* 0x000000ffff137224 */ /* 0x000fc400078e00ff */
.L_x_613:
        /* <DEDUP_REMOVED lines=8> */
[----:B------:R-:W-:Y:S01]  /*2dc0*/  ISETP.NE.OR P5, PT, R21, 0x40, P0 ;  /* 0x000000401500780c */ /* 0x000fe200007a5670 */
[----:B------:R-:W-:Y:S01]  /*2dd0*/  FADD.FTZ R5, R20, R19 ;  /* 0x0000001314057221 */ /* 0x000fe20000010000 */
[C---:B------:R-:W-:Y:S02]  /*2de0*/  IADD3 R24, R4.reuse, 0x1f, RZ ;  /* 0x0000001f04187810 */ /* 0x040fe40007ffe0ff */
[C---:B------:R-:W-:Y:S02]  /*2df0*/  LOP3.LUT R23, R4.reuse, 0xffffffe0, RZ, 0xc0, !PT ;  /* 0xffffffe004177812 */ /* 0x040fe400078ec0ff */
[----:B------:R-:W-:-:S02]  /*2e00*/  ISETP.GT.OR P1, PT, R4, 0x3f, P0 ;  /* 0x0000003f0400780c */ /* 0x000fc40000724670 */
[----:B------:R-:W-:Y:S02]  /*2e10*/  ISETP.GT.OR P2, PT, R4, 0x1f, P0 ;  /* 0x0000001f0400780c */ /* 0x000fe40000744670 */
[----:B------:R-:W-:Y:S02]  /*2e20*/  SHF.R.S32.HI R4, RZ, 0x2, R22 ;  /* 0x00000002ff047819 */ /* 0x000fe40000011416 */
[----:B------:R-:W-:Y:S02]  /*2e30*/  ISETP.GT.U32.AND P3, PT, R24, 0x3e, PT ;  /* 0x0000003e1800780c */ /* 0x000fe40003f64070 */
[----:B------:R-:W-:Y:S01]  /*2e40*/  ISETP.NE.OR P4, PT, R23, 0x20, P0 ;  /* 0x000000201700780c */ /* 0x000fe20000785670 */
        /* <DEDUP_REMOVED lines=16> */
.L_x_603:
[----:B------:R-:W-:Y:S05]  /*2f50*/  BSYNC B0 ;  /* 0x0000000000007941 */ /* 0x000fea0003800000 */
.L_x_602:
        /* <DEDUP_REMOVED lines=31> */
.L_x_605:
[----:B------:R-:W-:Y:S05]  /*3150*/  BSYNC B0 ;  /* 0x0000000000007941 */ /* 0x000fea0003800000 */
.L_x_604:
        /* <DEDUP_REMOVED lines=17> */
.L_x_607:
[----:B------:R-:W-:Y:S05]  /*3270*/  BSYNC B0 ;  /* 0x0000000000007941 */ /* 0x000fea0003800000 */
.L_x_606:
        /* <DEDUP_REMOVED lines=32> */
.L_x_609:
[----:B------:R-:W-:Y:S05]  /*3480*/  BSYNC B0 ;  /* 0x0000000000007941 */ /* 0x000fea0003800000 */
.L_x_608:
        /* <DEDUP_REMOVED lines=15> */
[----:B------:R-:W-:Y:S02]  /*3580*/  IADD3 R2, R4, 0x10, RZ ;  /* 0x0000001004027810 */ /* 0x000fe40007ffe0ff */
[----:B01----:R-:W-:Y:S02]  /*3590*/  F2FP.BF16.PACK_AB R17, R17, R18 ;  /* 0x000000121111723e */ /* 0x003fe400000010ff */
[-C--:B------:R-:W-:Y:S02]  /*35a0*/  IADD3 R18, P1, R0, R21.reuse, RZ ;  /* 0x0000001500127210 */ /* 0x080fe40007f3e0ff */
[-C--:B------:R-:W-:Y:S02]  /*35b0*/  IADD3 R3, P2, R2, R21.reuse, RZ ;  /* 0x0000001502037210 */ /* 0x080fe40007f5e0ff */
[----:B------:R-:W-:-:S02]  /*35c0*/  IADD3 R20, P0, R4, R21, RZ ;  /* 0x0000001504147210 */ /* 0x000fc40007f1e0ff */
[-C--:B------:R-:W-:Y:S02]  /*35d0*/  LEA.HI.X.SX32 R25, R0, R19.reuse, 0x1, P1 ;  /* 0x0000001300197211 */ /* 0x080fe400008f0eff */
[-C--:B------:R-:W-:Y:S02]  /*35e0*/  LEA.HI.X.SX32 R0, R2, R19.reuse, 0x1, P2 ;  /* 0x0000001302007211 */ /* 0x080fe400010f0eff */
[----:B------:R-:W-:Y:S02]  /*35f0*/  LEA R2, P2, R3, c[0x0][0x160], 0x1 ;  /* 0x0000580003027a11 */ /* 0x000fe400078408ff */
[----:B------:R-:W-:Y:S02]  /*3600*/  LEA.HI.X.SX32 R23, R4, R19, 0x1, P0 ;  /* 0x0000001304177211 */ /* 0x000fe400000f0eff */
[----:B------:R-:W-:Y:S02]  /*3610*/  LEA R24, P1, R18, c[0x0][0x160], 0x1 ;  /* 0x0000580012187a11 */ /* 0x000fe400078208ff */
[----:B------:R-:W-:-:S02]  /*3620*/  LEA R22, P0, R20, c[0x0][0x160], 0x1 ;  /* 0x0000580014167a11 */ /* 0x000fc400078008ff */
[----:B------:R-:W-:Y:S02]  /*3630*/  LEA.HI.X R3, R3, c[0x0][0x164], R0, 0x1, P2 ;  /* 0x0000590003037a11 */ /* 0x000fe400010f0c00 */
[----:B------:R-:W-:Y:S02]  /*3640*/  LEA.HI.X R25, R18, c[0x0][0x164], R25, 0x1, P1 ;  /* 0x0000590012197a11 */ /* 0x000fe400008f0c19 */
[----:B------:R-:W-:Y:S02]  /*3650*/  IADD3 R0, R4, 0x18, RZ ;  /* 0x0000001804007810 */ /* 0x000fe40007ffe0ff */
[----:B------:R-:W-:Y:S02]  /*3660*/  LEA.HI.X R23, R20, c[0x0][0x164], R23, 0x1, P0 ;  /* 0x0000590014177a11 */ /* 0x000fe400000f0c17 */
[C---:B------:R-:W-:Y:S02]  /*3670*/  IADD3 R18, R4.reuse, 0x20, RZ ;  /* 0x0000002004127810 */ /* 0x040fe40007ffe0ff */
[----:B------:R-:W-:-:S02]  /*3680*/  IADD3 R20, R4, 0x28, RZ ;  /* 0x0000002804147810 */ /* 0x000fc40007ffe0ff */
[C---:B------:R-:W-:Y:S02]  /*3690*/  PRMT R26, R17.reuse, 0x7610, R26 ;  /* 0x00007610111a7816 */ /* 0x040fe4000000001a */
[-C--:B------:R-:W-:Y:S02]  /*36a0*/  IADD3 R27, P0, R0, R21.reuse, RZ ;  /* 0x00000015001b7210 */ /* 0x080fe40007f1e0ff */
[----:B------:R-:W-:Y:S01]  /*36b0*/  PRMT R30, R17, 0x7632, R30 ;  /* 0x00007632111e7816 */ /* 0x000fe2000000001e */
[----:B------:R0:W-:Y:S01]  /*36c0*/  STG.E.U16 [R22.64], R26 ;  /* 0x0000001a16007986 */ /* 0x0001e2000c101524 */
[-C--:B------:R-:W-:Y:S02]  /*36d0*/  IADD3 R28, P1, R18, R21.reuse, RZ ;  /* 0x00000015121c7210 */ /* 0x080fe40007f3e0ff */
[----:B------:R-:W-:Y:S01]  /*36e0*/  IADD3 R17, P2, R20, R21, RZ ;  /* 0x0000001514117210 */ /* 0x000fe20007f5e0ff */
[----:B------:R1:W-:Y:S01]  /*36f0*/  STG.E.U16 [R24.64], R30 ;  /* 0x0000001e18007986 */ /* 0x0003e2000c101524 */
[----:B------:R-:W-:-:S02]  /*3700*/  LEA.HI.X.SX32 R0, R0, R19, 0x1, P0 ;  /* 0x0000001300007211 */ /* 0x000fc400000f0eff */
[----:B------:R-:W-:Y:S02]  /*3710*/  F2FP.BF16.PACK_AB R15, R16, R15 ;  /* 0x0000000f100f723e */ /* 0x000fe400000010ff */
[-C--:B------:R-:W-:Y:S02]  /*3720*/  LEA.HI.X.SX32 R29, R18, R19.reuse, 0x1, P1 ;  /* 0x00000013121d7211 */ /* 0x080fe400008f0eff */
[----:B------:R-:W-:Y:S01]  /*3730*/  LEA.HI.X.SX32 R20, R20, R19, 0x1, P2 ;  /* 0x0000001314147211 */ /* 0x000fe200010f0eff */
[----:B------:R2:W-:Y:S01]  /*3740*/  STG.E.U16 [R2.64], R15 ;  /* 0x0000000f02007986 */ /* 0x0005e2000c101524 */
[----:B0-----:R-:W-:Y:S02]  /*3750*/  LEA R26, P0, R27, c[0x0][0x160], 0x1 ;  /* 0x000058001b1a7a11 */ /* 0x001fe400078008ff */
[----:B------:R-:W-:Y:S02]  /*3760*/  LEA R22, P1, R28, c[0x0][0x160], 0x1 ;  /* 0x000058001c167a11 */ /* 0x000fe400078208ff */
[----:B------:R-:W-:-:S02]  /*3770*/  LEA R16, P2, R17, c[0x0][0x160], 0x1 ;  /* 0x0000580011107a11 */ /* 0x000fc400078408ff */
[----:B------:R-:W-:Y:S02]  /*3780*/  F2FP.BF16.PACK_AB R13, R14, R13 ;  /* 0x0000000d0e0d723e */ /* 0x000fe400000010ff */
[----:B------:R-:W-:Y:S02]  /*3790*/  LEA.HI.X R27, R27, c[0x0][0x164], R0, 0x1, P0 ;  /* 0x000059001b1b7a11 */ /* 0x000fe400000f0c00 */
[----:B-1----:R-:W-:Y:S02]  /*37a0*/  PRMT R25, R15, 0x7632, R25 ;  /* 0x000076320f197816 */ /* 0x002fe40000000019 */
[----:B------:R-:W-:Y:S02]  /*37b0*/  LEA.HI.X R23, R28, c[0x0][0x164], R29, 0x1, P1 ;  /* 0x000059001c177a11 */ /* 0x000fe400008f0c1d */
[----:B------:R-:W-:Y:S01]  /*37c0*/  LEA.HI.X R17, R17, c[0x0][0x164], R20, 0x1, P2 ;  /* 0x0000590011117a11 */ /* 0x000fe200010f0c14 */
[----:B------:R-:W-:Y:S01]  /*37d0*/  STG.E.U16 [R26.64], R25 ;  /* 0x000000191a007986 */ /* 0x000fe2000c101524 */
[----:B--2---:R-:W-:-:S02]  /*37e0*/  PRMT R3, R13, 0x7632, R3 ;  /* 0x000076320d037816 */ /* 0x004fc40000000003 */
        /* <DEDUP_REMOVED lines=9> */
[-C--:B------:R-:W-:Y:S02]  /*3880*/  IADD3 R29, P5, R0, R21.reuse, RZ ;  /* 0x00000015001d7210 */ /* 0x080fe40007fbe0ff */
[----:B------:R-:W-:Y:S02]  /*3890*/  IADD3 R4, R4, 0x68, RZ ;  /* 0x0000006804047810 */ /* 0x000fe40007ffe0ff */
[-C--:B0-----:R-:W-:Y:S02]  /*38a0*/  IADD3 R13, P3, R18, R21.reuse, RZ ;  /* 0x00000015120d7210 */ /* 0x081fe40007f7e0ff */
[-C--:B-1----:R-:W-:Y:S02]  /*38b0*/  IADD3 R3, P1, R24, R21.reuse, RZ ;  /* 0x0000001518037210 */ /* 0x082fe40007f3e0ff */
[----:B------:R-:W-:-:S02]  /*38c0*/  IADD3 R26, P0, R2, R21, RZ ;  /* 0x00000015021a7210 */ /* 0x000fc40007f1e0ff */
[----:B------:R-:W-:Y:S02]  /*38d0*/  IADD3 R27, P4, R14, R21, RZ ;  /* 0x000000150e1b7210 */ /* 0x000fe40007f9e0ff */
[----:B------:R-:W-:Y:S02]  /*38e0*/  LEA.HI.X.SX32 R30, R0, R19, 0x1, P5 ;  /* 0x00000013001e7211 */ /* 0x000fe400028f0eff */
[-C--:B------:R-:W-:Y:S02]  /*38f0*/  IADD3 R15, P2, R20, R21.reuse, RZ ;  /* 0x00000015140f7210 */ /* 0x080fe40007f5e0ff */
[-C--:B------:R-:W-:Y:S02]  /*3900*/  IADD3 R23, P5, R28, R21.reuse, RZ ;  /* 0x000000151c177210 */ /* 0x080fe40007fbe0ff */
[----:B------:R-:W-:Y:S02]  /*3910*/  IADD3 R0, P6, R4, R21, RZ ;  /* 0x0000001504007210 */ /* 0x000fe40007fde0ff */
[----:B------:R-:W-:-:S02]  /*3920*/  LEA.HI.X.SX32 R22, R18, R19, 0x1, P3 ;  /* 0x0000001312167211 */ /* 0x000fc400018f0eff */
[-C--:B------:R-:W-:Y:S02]  /*3930*/  LEA.HI.X.SX32 R24, R24, R19.reuse, 0x1, P1 ;  /* 0x0000001318187211 */ /* 0x080fe400008f0eff */
[-C--:B------:R-:W-:Y:S02]  /*3940*/  LEA.HI.X.SX32 R21, R2, R19.reuse, 0x1, P0 ;  /* 0x0000001302157211 */ /* 0x080fe400000f0eff */
[-C--:B------:R-:W-:Y:S02]  /*3950*/  LEA.HI.X.SX32 R14, R14, R19.reuse, 0x1, P4 ;  /* 0x000000130e0e7211 */ /* 0x080fe400020f0eff */
[----:B------:R-:W-:Y:S02]  /*3960*/  LEA R16, P0, R29, c[0x0][0x160], 0x1 ;  /* 0x000058001d107a11 */ /* 0x000fe400078008ff */
[----:B------:R-:W-:Y:S02]  /*3970*/  LEA R18, P1, R27, c[0x0][0x160], 0x1 ;  /* 0x000058001b127a11 */ /* 0x000fe400078208ff */
[----:B------:R-:W-:-:S02]  /*3980*/  LEA.HI.X.SX32 R20, R20, R19, 0x1, P2 ;  /* 0x0000001314147211 */ /* 0x000fc400010f0eff */
[-C--:B------:R-:W-:Y:S02]  /*3990*/  LEA.HI.X.SX32 R28, R28, R19.reuse, 0x1, P5 ;  /* 0x000000131c1c7211 */ /* 0x080fe400028f0eff */
[----:B------:R-:W-:Y:S02]  /*39a0*/  LEA.HI.X.SX32 R25, R4, R19, 0x1, P6 ;  /* 0x0000001304197211 */ /* 0x000fe400030f0eff */
[----:B------:R-:W-:Y:S02]  /*39b0*/  F2FP.BF16.PACK_AB R11, R11, R12 ;  /* 0x0000000c0b0b723e */ /* 0x000fe400000010ff */
[----:B------:R-:W-:Y:S02]  /*39c0*/  LEA.HI.X R17, R29, c[0x0][0x164], R30, 0x1, P0 ;  /* 0x000059001d117a11 */ /* 0x000fe400000f0c1e */
[----:B------:R-:W-:Y:S02]  /*39d0*/  LEA.HI.X R19, R27, c[0x0][0x164], R14, 0x1, P1 ;  /* 0x000059001b137a11 */ /* 0x000fe400008f0c0e */
[----:B------:R-:W-:Y:S01]  /*39e0*/  LEA R12, P0, R13, c[0x0][0x160], 0x1 ;  /* 0x000058000d0c7a11 */ /* 0x000fe200078008ff */
[----:B------:R-:W-:Y:S01]  /*39f0*/  STG.E.U16 [R16.64], R11 ;  /* 0x0000000b10007986 */ /* 0x000fe2000c101524 */
[----:B------:R-:W-:-:S02]  /*3a00*/  LEA R14, P1, R15, c[0x0][0x160], 0x1 ;  /* 0x000058000f0e7a11 */ /* 0x000fc400078208ff */
[----:B------:R-:W-:Y:S02]  /*3a10*/  LEA.HI.X R13, R13, c[0x0][0x164], R22, 0x1, P0 ;  /* 0x000059000d0d7a11 */ /* 0x000fe400000f0c16 */
[----:B------:R-:W-:Y:S02]  /*3a20*/  LEA.HI.X R15, R15, c[0x0][0x164], R20, 0x1, P1 ;  /* 0x000059000f0f7a11 */ /* 0x000fe400008f0c14 */
[C---:B------:R-:W-:Y:S02]  /*3a30*/  LEA R2, P0, R3.reuse, c[0x0][0x160], 0x1 ;  /* 0x0000580003027a11 */ /* 0x040fe400078008ff */
[C---:B------:R-:W-:Y:S02]  /*3a40*/  LEA R20, P1, R26.reuse, c[0x0][0x160], 0x1 ;  /* 0x000058001a147a11 */ /* 0x040fe400078208ff */
[----:B------:R-:W-:Y:S02]  /*3a50*/  LEA.HI.X R3, R3, c[0x0][0x164], R24, 0x1, P0 ;  /* 0x0000590003037a11 */ /* 0x000fe400000f0c18 */
[----:B------:R-:W-:-:S02]  /*3a60*/  LEA.HI.X R21, R26, c[0x0][0x164], R21, 0x1, P1 ;  /* 0x000059001a157a11 */ /* 0x000fc400008f0c15 */
[C---:B------:R-:W-:Y:S02]  /*3a70*/  LEA R24, P1, R0.reuse, c[0x0][0x160], 0x1 ;  /* 0x0000580000187a11 */ /* 0x040fe400078208ff */
[----:B------:R-:W-:Y:S02]  /*3a80*/  F2FP.BF16.PACK_AB R9, R9, R10 ;  /* 0x0000000a0909723e */ /* 0x000fe400000010ff */
[----:B------:R-:W-:Y:S02]  /*3a90*/  LEA.HI.X R25, R0, c[0x0][0x164], R25, 0x1, P1 ;  /* 0x0000590000197a11 */ /* 0x000fe400008f0c19 */
[----:B------:R-:W-:Y:S02]  /*3aa0*/  PRMT R0, R11, 0x7632, R0 ;  /* 0x000076320b007816 */ /* 0x000fe40000000000 */
[----:B------:R-:W-:Y:S02]  /*3ab0*/  PRMT R4, R9, 0x7632, R4 ;  /* 0x0000763209047816 */ /* 0x000fe40000000004 */
[----:B------:R-:W-:Y:S01]  /*3ac0*/  F2FP.BF16.PACK_AB R7, R7, R8 ;  /* 0x000000080707723e */ /* 0x000fe200000010ff */
[----:B------:R-:W-:Y:S01]  /*3ad0*/  STG.E.U16 [R18.64], R0 ;  /* 0x0000000012007986 */ /* 0x000fe2000c101524 */
[----:B------:R-:W-:-:S02]  /*3ae0*/  LEA R22, P0, R23, c[0x0][0x160], 0x1 ;  /* 0x0000580017167a11 */ /* 0x000fc400078008ff */
[----:B------:R-:W-:Y:S01]  /*3af0*/  F2FP.BF16.PACK_AB R5, R5, R6 ;  /* 0x000000060505723e */ /* 0x000fe200000010ff */
[----:B------:R-:W-:Y:S01]  /*3b00*/  STG.E.U16 [R12.64], R9 ;  /* 0x000000090c007986 */ /* 0x000fe2000c101524 */
[----:B------:R-:W-:Y:S02]  /*3b10*/  PRMT R10, R7, 0x7632, R10 ;  /* 0x00007632070a7816 */ /* 0x000fe4000000000a */
[----:B------:R-:W-:Y:S01]  /*3b20*/  LEA.HI.X R23, R23, c[0x0][0x164], R28, 0x1, P0 ;  /* 0x0000590017177a11 */ /* 0x000fe200000f0c1c */
[----:B------:R-:W-:Y:S04]  /*3b30*/  STG.E.U16 [R14.64], R4 ;  /* 0x000000040e007986 */ /* 0x000fe8000c101524 */
[----:B------:R0:W-:Y:S04]  /*3b40*/  STG.E.U16 [R2.64], R7 ;  /* 0x0000000702007986 */ /* 0x0001e8000c101524 */
[----:B------:R-:W-:Y:S04]  /*3b50*/  STG.E.U16 [R20.64], R10 ;  /* 0x0000000a14007986 */ /* 0x000fe8000c101524 */
[----:B------:R-:W-:Y:S01]  /*3b60*/  STG.E.U16 [R22.64], R5 ;  /* 0x0000000516007986 */ /* 0x000fe2000c101524 */
[----:B0-----:R-:W-:-:S05]  /*3b70*/  PRMT R3, R5, 0x7632, R3 ;  /* 0x0000763205037816 */ /* 0x001fca0000000003 */
[----:B------:R-:W-:Y:S01]  /*3b80*/  STG.E.U16 [R24.64], R3 ;  /* 0x0000000318007986 */ /* 0x000fe2000c101524 */
[----:B------:R-:W-:Y:S05]  /*3b90*/  EXIT ;  /* 0x000000000000794d */ /* 0x000fea0003800000 */
.L_x_572:
[----:B------:R-:W-:Y:S01]  /*3ba0*/  MOV R0, 0x0 ;  /* 0x0000000000007802 */ /* 0x000fe20000000f00 */
[----:B------:R-:W-:Y:S01]  /*3bb0*/  HFMA2.MMA R12, -RZ, RZ, 0, 5.9604644775390625e-08 ;  /* 0x00000001ff0c7435 */ /* 0x000fe200000001ff */
[----:B------:R-:W-:Y:S01]  /*3bc0*/  IMAD.MOV.U32 R4, RZ, RZ, c[0x4][0x178] ;  /* 0x01005e00ff047624 */ /* 0x000fe200078e00ff */
[----:B------:R-:W-:Y:S01]  /*3bd0*/  MOV R7, c[0x4][0x184] ;  /* 0x0100610000077a02 */ /* 0x000fe20000000f00 */
[----:B------:R0:W1:Y:S01]  /*3be0*/  LDC.64 R2, c[0x4][R0] ;  /* 0x0100000000027b82 */ /* 0x0000620000000a00 */
[----:B------:R-:W-:Y:S02]  /*3bf0*/  IMAD.MOV.U32 R5, RZ, RZ, c[0x4][0x17c] ;  /* 0x01005f00ff057624 */ /* 0x000fe400078e00ff */
[----:B------:R-:W-:Y:S02]  /*3c00*/  IMAD.MOV.U32 R6, RZ, RZ, c[0x4][0x180] ;  /* 0x01006000ff067624 */ /* 0x000fe400078e00ff */
[----:B------:R-:W-:-:S02]  /*3c10*/  IMAD.MOV.U32 R8, RZ, RZ, 0x219 ;  /* 0x00000219ff087424 */ /* 0x000fc400078e00ff */
[----:B------:R-:W-:Y:S02]  /*3c20*/  IMAD.MOV.U32 R10, RZ, RZ, c[0x4][0x88] ;  /* 0x01002200ff0a7624 */ /* 0x000fe400078e00ff */
[----:B------:R-:W-:Y:S02]  /*3c30*/  IMAD.MOV.U32 R11, RZ, RZ, c[0x4][0x8c] ;  /* 0x01002300ff0b7624 */ /* 0x000fe400078e00ff */
        /* <DEDUP_REMOVED lines=9> */
.L_x_598:
        /* <DEDUP_REMOVED lines=20> */
.L_x_574:
[----:B------:R-:W-:Y:S01]  /*3e10*/  HFMA2.MMA R22, -RZ, RZ, 0, 9.5367431640625e-07 ;  /* 0x00000010ff167435 */ /* 0x000fe200000001ff */
[----:B------:R-:W-:Y:S01]  /*3e20*/  IMAD.MOV.U32 R19, RZ, RZ, -0x800001 ;  /* 0xff7fffffff137424 */ /* 0x000fe200078e00ff */
[----:B------:R-:W-:Y:S01]  /*3e30*/  MOV R20, 0x3e70 ;  /* 0x00003e7000147802 */ /* 0x000fe20000000f00 */
[----:B------:R-:W-:Y:S02]  /*3e40*/  IMAD.MOV.U32 R23, RZ, RZ, 0x1f ;  /* 0x0000001fff177424 */ /* 0x000fe400078e00ff */
[----:B------:R-:W-:Y:S02]  /*3e50*/  IMAD.MOV.U32 R24, RZ, RZ, -0x1 ;  /* 0xffffffffff187424 */ /* 0x000fe400078e00ff */
[----:B------:R-:W-:Y:S05]  /*3e60*/  CALL.REL.NOINC `($__internal_13_$__cuda_sm70_shflsync_bfly_p) ;  /* 0x00000d4000007944 */ /* 0x000fea0003c00000 */
[----:B-1----:R-:W-:Y:S01]  /*3e70*/  IMAD.MOV.U32 R9, RZ, RZ, R22 ;  /* 0x000000ffff097224 */ /* 0x002fe200078e0016 */
[----:B0-----:R-:W-:Y:S05]  /*3e80*/  BRA `(.L_x_610) ;  /* 0xffffd0b000007947 */ /* 0x001fea000383ffff */
.L_x_575:
[----:B------:R-:W-:Y:S01]  /*3e90*/  MOV R22, 0x8 ;  /* 0x0000000800167802 */ /* 0x000fe20000000f00 */
[----:B------:R-:W-:Y:S01]  /*3ea0*/  IMAD.MOV.U32 R23, RZ, RZ, 0x1f ;  /* 0x0000001fff177424 */ /* 0x000fe200078e00ff */
[----:B------:R-:W-:Y:S01]  /*3eb0*/  MOV R20, 0x3ee0 ;  /* 0x00003ee000147802 */ /* 0x000fe20000000f00 */
[----:B------:R-:W-:Y:S02]  /*3ec0*/  IMAD.MOV.U32 R24, RZ, RZ, -0x1 ;  /* 0xffffffffff187424 */ /* 0x000fe400078e00ff */
[----:B------:R-:W-:Y:S05]  /*3ed0*/  CALL.REL.NOINC `($__internal_13_$__cuda_sm70_shflsync_bfly_p) ;  /* 0x00000cd000007944 */ /* 0x000fea0003c00000 */
[----:B0-----:R-:W-:Y:S01]  /*3ee0*/  HFMA2.MMA R23, -RZ, RZ, 0, 1.847743988037109375e-06 ;  /* 0x0000001fff177435 */ /* 0x001fe200000001ff */
[----:B-1----:R-:W-:Y:S01]  /*3ef0*/  FMNMX.FTZ R19, R19, R22, !PT ;  /* 0x0000001613137209 */ /* 0x002fe20007810000 */
[----:B------:R-:W-:Y:S01]  /*3f00*/  IMAD.MOV.U32 R22, RZ, RZ, 0x4 ;  /* 0x00000004ff167424 */ /* 0x000fe200078e00ff */
[----:B------:R-:W-:Y:S01]  /*3f10*/  MOV R20, 0x3f40 ;  /* 0x00003f4000147802 */ /* 0x000fe20000000f00 */
[----:B------:R-:W-:-:S02]  /*3f20*/  IMAD.MOV.U32 R24, RZ, RZ, -0x1 ;  /* 0xffffffffff187424 */ /* 0x000fc400078e00ff */
[----:B------:R-:W-:Y:S05]  /*3f30*/  CALL.REL.NOINC `($__internal_13_$__cuda_sm70_shflsync_bfly_p) ;  /* 0x00000c7000007944 */ /* 0x000fea0003c00000 */
[----:B01----:R-:W-:Y:S01]  /*3f40*/  FMNMX.FTZ R19, R19, R22, !PT ;  /* 0x0000001613137209 */ /* 0x003fe20007810000 */
[----:B------:R-:W-:Y:S01]  /*3f50*/  IMAD.MOV.U32 R22, RZ, RZ, 0x2 ;  /* 0x00000002ff167424 */ /* 0x000fe200078e00ff */
[----:B------:R-:W-:Y:S01]  /*3f60*/  MOV R24, 0xffffffff ;  /* 0xffffffff00187802 */ /* 0x000fe20000000f00 */
[----:B------:R-:W-:Y:S01]  /*3f70*/  IMAD.MOV.U32 R23, RZ, RZ, 0x1f ;  /* 0x0000001fff177424 */ /* 0x000fe200078e00ff */
[----:B------:R-:W-:-:S02]  /*3f80*/  MOV R20, 0x3fa0 ;  /* 0x00003fa000147802 */ /* 0x000fc40000000f00 */
[----:B------:R-:W-:Y:S05]  /*3f90*/  CALL.REL.NOINC `($__internal_13_$__cuda_sm70_shflsync_bfly_p) ;  /* 0x00000c1000007944 */ /* 0x000fea0003c00000 */
[----:B-1----:R-:W-:Y:S01]  /*3fa0*/  FMNMX.FTZ R11, R19, R22, !PT ;  /* 0x00000016130b7209 */ /* 0x002fe20007810000 */
[----:B------:R-:W-:Y:S01]  /*3fb0*/  IMAD.MOV.U32 R22, RZ, RZ, 0x1 ;  /* 0x00000001ff167424 */ /* 0x000fe200078e00ff */
[----:B------:R-:W-:Y:S01]  /*3fc0*/  MOV R20, 0x4010 ;  /* 0x0000401000147802 */ /* 0x000fe20000000f00 */
[----:B0-----:R-:W-:Y:S01]  /*3fd0*/  IMAD.MOV.U32 R23, RZ, RZ, 0x1f ;  /* 0x0000001fff177424 */ /* 0x001fe200078e00ff */
[----:B------:R-:W-:Y:S01]  /*3fe0*/  MOV R19, R11 ;  /* 0x0000000b00137202 */ /* 0x000fe20000000f00 */
[----:B------:R-:W-:-:S02]  /*3ff0*/  IMAD.MOV.U32 R24, RZ, RZ, -0x1 ;  /* 0xffffffffff187424 */ /* 0x000fc400078e00ff */
[----:B------:R-:W-:Y:S05]  /*4000*/  CALL.REL.NOINC `($__internal_13_$__cuda_sm70_shflsync_bfly_p) ;  /* 0x00000ba000007944 */ /* 0x000fea0003c00000 */
[----:B-1----:R-:W-:Y:S01]  /*4010*/  IMAD.MOV.U32 R16, RZ, RZ, R22 ;  /* 0x000000ffff107224 */ /* 0x002fe200078e0016 */
[----:B0-----:R-:W-:Y:S05]  /*4020*/  BRA `(.L_x_611) ;  /* 0xffffcfb000007947 */ /* 0x001fea000383ffff */
.L_x_600:
[----:B------:R-:W-:Y:S01]  /*4030*/  HFMA2.MMA R23, -RZ, RZ, 0, 1.847743988037109375e-06 ;  /* 0x0000001fff177435 */ /* 0x000fe200000001ff */
[----:B------:R-:W-:Y:S01]  /*4040*/  IMAD.MOV.U32 R19, RZ, RZ, RZ ;  /* 0x000000ffff137224 */ /* 0x000fe200078e00ff */
[----:B------:R-:W-:Y:S01]  /*4050*/  MOV R20, 0x4090 ;  /* 0x0000409000147802 */ /* 0x000fe20000000f00 */
[----:B------:R-:W-:-:S02]  /*4060*/  IMAD.MOV.U32 R22, RZ, RZ, 0x2 ;  /* 0x00000002ff167424 */ /* 0x000fc400078e00ff */
[----:B------:R-:W-:Y:S02]  /*4070*/  IMAD.MOV.U32 R24, RZ, RZ, -0x1 ;  /* 0xffffffffff187424 */ /* 0x000fe400078e00ff */
[----:B0-----:R-:W-:Y:S05]  /*4080*/  CALL.REL.NOINC `($__internal_13_$__cuda_sm70_shflsync_bfly_p) ;  /* 0x00000b2000007944 */ /* 0x001fea0003c00000 */
[----:B-1----:R-:W-:Y:S01]  /*4090*/  IMAD.MOV.U32 R6, RZ, RZ, R22 ;  /* 0x000000ffff067224 */ /* 0x002fe200078e0016 */
[----:B0-----:R-:W-:Y:S05]  /*40a0*/  BRA `(.L_x_612) ;  /* 0xffffebd000007947 */ /* 0x001fea000383ffff */
.L_x_601:
[----:B------:R-:W-:Y:S01]  /*40b0*/  IMAD.MOV.U32 R22, RZ, RZ, 0x1 ;  /* 0x00000001ff167424 */ /* 0x000fe200078e00ff */
[----:B------:R-:W-:Y:S01]  /*40c0*/  MOV R23, 0x1f ;  /* 0x0000001f00177802 */ /* 0x000fe20000000f00 */
[----:B------:R-:W-:Y:S01]  /*40d0*/  IMAD.MOV.U32 R24, RZ, RZ, -0x1 ;  /* 0xffffffffff187424 */ /* 0x000fe200078e00ff */
[----:B------:R-:W-:Y:S02]  /*40e0*/  MOV R20, 0x4100 ;  /* 0x0000410000147802 */ /* 0x000fe40000000f00 */
[----:B------:R-:W-:Y:S05]  /*40f0*/  CALL.REL.NOINC `($__internal_13_$__cuda_sm70_shflsync_bfly_p) ;  /* 0x00000ab000007944 */ /* 0x000fea0003c00000 */
[----:B0-----:R-:W-:Y:S01]  /*4100*/  HFMA2.MMA R23, -RZ, RZ, 0, 1.847743988037109375e-06 ;  /* 0x0000001fff177435 */ /* 0x001fe200000001ff */
[----:B-1----:R-:W-:Y:S01]  /*4110*/  FADD.FTZ R18, R19, R22 ;  /* 0x0000001613127221 */ /* 0x002fe20000010000 */
[----:B------:R-:W-:Y:S01]  /*4120*/  MOV R20, 0x4170 ;  /* 0x0000417000147802 */ /* 0x000fe20000000f00 */
[----:B------:R-:W-:Y:S02]  /*4130*/  IMAD.MOV.U32 R19, RZ, RZ, RZ ;  /* 0x000000ffff137224 */ /* 0x000fe400078e00ff */
[----:B------:R-:W-:Y:S02]  /*4140*/  IMAD.MOV.U32 R22, RZ, RZ, 0x2 ;  /* 0x00000002ff167424 */ /* 0x000fe400078e00ff */
[----:B------:R-:W-:-:S02]  /*4150*/  IMAD.MOV.U32 R24, RZ, RZ, -0x1 ;  /* 0xffffffffff187424 */ /* 0x000fc400078e00ff */
[----:B------:R-:W-:Y:S05]  /*4160*/  CALL.REL.NOINC `($__internal_13_$__cuda_sm70_shflsync_bfly_p) ;  /* 0x00000a4000007944 */ /* 0x000fea0003c00000 */
[----:B01----:R-:W-:Y:S01]  /*4170*/  FADD.FTZ R19, RZ, R22 ;  /* 0x00000016ff137221 */ /* 0x003fe20000010000 */
[----:B------:R-:W-:Y:S01]  /*4180*/  MOV R24, 0xffffffff ;  /* 0xffffffff00187802 */ /* 0x000fe20000000f00 */
[----:B------:R-:W-:Y:S01]  /*4190*/  IMAD.MOV.U32 R22, RZ, RZ, 0x1 ;  /* 0x00000001ff167424 */ /* 0x000fe200078e00ff */
[----:B------:R-:W-:Y:S01]  /*41a0*/  MOV R20, 0x41d0 ;  /* 0x000041d000147802 */ /* 0x000fe20000000f00 */
[----:B------:R-:W-:-:S02]  /*41b0*/  IMAD.MOV.U32 R23, RZ, RZ, 0x1f ;  /* 0x0000001fff177424 */ /* 0x000fc400078e00ff */
[----:B------:R-:W-:Y:S05]  /*41c0*/  CALL.REL.NOINC `($__internal_13_$__cuda_sm70_shflsync_bfly_p) ;  /* 0x000009e000007944 */ /* 0x000fea0003c00000 */
[----:B-1----:R-:W-:Y:S01]  /*41d0*/  FADD.FTZ R17, R19, R22 ;  /* 0x0000001613117221 */ /* 0x002fe20000010000 */
[----:B0-----:R-:W-:Y:S01]  /*41e0*/  MOV R24, 0xffffffff ;  /* 0xffffffff00187802 */ /* 0x001fe20000000f00 */
[----:B------:R-:W-:Y:S01]  /*41f0*/  IMAD.MOV.U32 R19, RZ, RZ, RZ ;  /* 0x000000ffff137224 */ /* 0x000fe200078e00ff */
[----:B------:R-:W-:Y:S01]  /*4200*/  MOV R20, 0x4240 ;  /* 0x0000424000147802 */ /* 0x000fe20000000f00 */
[----:B------:R-:W-:-:S02]  /*4210*/  IMAD.MOV.U32 R22, RZ, RZ, 0x2 ;  /* 0x00000002ff167424 */ /* 0x000fc400078e00ff */
[----:B------:R-:W-:Y:S02]  /*4220*/  IMAD.MOV.U32 R23, RZ, RZ, 0x1f ;  /* 0x0000001fff177424 */ /* 0x000fe400078e00ff */
[----:B------:R-:W-:Y:S05]  /*4230*/  CALL.REL.NOINC `($__internal_13_$__cuda_sm70_shflsync_bfly_p) ;  /* 0x0000097000007944 */ /* 0x000fea0003c00000 */
[----:B01----:R-:W-:Y:S01]  /*4240*/  FADD.FTZ R19, RZ, R22 ;  /* 0x00000016ff137221 */ /* 0x003fe20000010000 */
[----:B------:R-:W-:Y:S01]  /*4250*/  MOV R20, 0x42a0 ;  /* 0x000042a000147802 */ /* 0x000fe20000000f00 */
[----:B------:R-:W-:Y:S02]  /*4260*/  IMAD.MOV.U32 R22, RZ, RZ, 0x1 ;  /* 0x00000001ff167424 */ /* 0x000fe400078e00ff */
[----:B------:R-:W-:Y:S02]  /*4270*/  IMAD.MOV.U32 R23, RZ, RZ, 0x1f ;  /* 0x0000001fff177424 */ /* 0x000fe400078e00ff */
[----:B------:R-:W-:Y:S02]  /*4280*/  IMAD.MOV.U32 R24, RZ, RZ, -0x1 ;  /* 0xffffffffff187424 */ /* 0x000fe400078e00ff */
[----:B------:R-:W-:Y:S05]  /*4290*/  CALL.REL.NOINC `($__internal_13_$__cuda_sm70_shflsync_bfly_p) ;  /* 0x0000091000007944 */ /* 0x000fea0003c00000 */
[----:B-1----:R-:W-:Y:S01]  /*42a0*/  FADD.FTZ R15, R19, R22 ;  /* 0x00000016130f7221 */ /* 0x002fe20000010000 */
[----:B0-----:R-:W-:Y:S01]  /*42b0*/  HFMA2.MMA R19, -RZ, RZ, 0, 0 ;  /* 0x00000000ff137435 */ /* 0x001fe200000001ff */
[----:B------:R-:W-:Y:S01]  /*42c0*/  IMAD.MOV.U32 R22, RZ, RZ, 0x2 ;  /* 0x00000002ff167424 */ /* 0x000fe200078e00ff */
[----:B------:R-:W-:Y:S01]  /*42d0*/  MOV R20, 0x4310 ;  /* 0x0000431000147802 */ /* 0x000fe20000000f00 */
[----:B------:R-:W-:-:S02]  /*42e0*/  IMAD.MOV.U32 R23, RZ, RZ, 0x1f ;  /* 0x0000001fff177424 */ /* 0x000fc400078e00ff */
[----:B------:R-:W-:Y:S02]  /*42f0*/  IMAD.MOV.U32 R24, RZ, RZ, -0x1 ;  /* 0xffffffffff187424 */ /* 0x000fe400078e00ff */
[----:B------:R-:W-:Y:S05]  /*4300*/  CALL.REL.NOINC `($__internal_13_$__cuda_sm70_shflsync_bfly_p) ;  /* 0x000008a000007944 */ /* 0x000fea0003c00000 */
[----:B01----:R-:W-:Y:S01]  /*4310*/  FADD.FTZ R19, RZ, R22 ;  /* 0x00000016ff137221 */ /* 0x003fe20000010000 */
[----:B------:R-:W-:Y:S01]  /*4320*/  MOV R22, 0x1 ;  /* 0x0000000100167802 */ /* 0x000fe20000000f00 */
[----:B------:R-:W-:Y:S01]  /*4330*/  IMAD.MOV.U32 R23, RZ, RZ, 0x1f ;  /* 0x0000001fff177424 */ /* 0x000fe200078e00ff */
[----:B------:R-:W-:Y:S01]  /*4340*/  MOV R20, 0x4370 ;  /* 0x0000437000147802 */ /* 0x000fe20000000f00 */
[----:B------:R-:W-:Y:S02]  /*4350*/  IMAD.MOV.U32 R24, RZ, RZ, -0x1 ;  /* 0xffffffffff187424 */ /* 0x000fe400078e00ff */
[----:B------:R-:W-:Y:S05]  /*4360*/  CALL.REL.NOINC `($__internal_13_$__cuda_sm70_shflsync_bfly_p) ;  /* 0x0000084000007944 */ /* 0x000fea0003c00000 */
[----:B-1----:R-:W-:Y:S01]  /*4370*/  FADD.FTZ R16, R19, R22 ;  /* 0x0000001613107221 */ /* 0x002fe20000010000 */
[----:B------:R-:W-:Y:S01]  /*4380*/  HFMA2.MMA R22, -RZ, RZ, 0, 1.1920928955078125e-07 ;  /* 0x00000002ff167435 */ /* 0x000fe200000001ff */
[----:B0-----:R-:W-:Y:S01]  /*4390*/  IMAD.MOV.U32 R19, RZ, RZ, RZ ;  /* 0x000000ffff137224 */ /* 0x001fe200078e00ff */
[----:B------:R-:W-:Y:S01]  /*43a0*/  MOV R20, 0x43e0 ;  /* 0x000043e000147802 */ /* 0x000fe20000000f00 */
[----:B------:R-:W-:Y:S02]  /*43b0*/  IMAD.MOV.U32 R23, RZ, RZ, 0x1f ;  /* 0x0000001fff177424 */ /* 0x000fe400078e00ff */
[----:B------:R-:W-:-:S02]  /*43c0*/  IMAD.MOV.U32 R24, RZ, RZ, -0x1 ;  /* 0xffffffffff187424 */ /* 0x000fc400078e00ff */
[----:B------:R-:W-:Y:S05]  /*43d0*/  CALL.REL.NOINC `($__internal_13_$__cuda_sm70_shflsync_bfly_p) ;  /* 0x000007d000007944 */ /* 0x000fea0003c00000 */
[----:B01----:R-:W-:Y:S01]  /*43e0*/  FADD.FTZ R19, RZ, R22 ;  /* 0x00000016ff137221 */ /* 0x003fe20000010000 */
[----:B------:R-:W-:Y:S01]  /*43f0*/  MOV R23, 0x1f ;  /* 0x0000001f00177802 */ /* 0x000fe20000000f00 */
[----:B------:R-:W-:Y:S01]  /*4400*/  IMAD.MOV.U32 R22, RZ, RZ, 0x1 ;  /* 0x00000001ff167424 */ /* 0x000fe200078e00ff */
[----:B------:R-:W-:Y:S01]  /*4410*/  MOV R20, 0x4440 ;  /* 0x0000444000147802 */ /* 0x000fe20000000f00 */
[----:B------:R-:W-:-:S02]  /*4420*/  IMAD.MOV.U32 R24, RZ, RZ, -0x1 ;  /* 0xffffffffff187424 */ /* 0x000fc400078e00ff */
[----:B------:R-:W-:Y:S05]  /*4430*/  CALL.REL.NOINC `($__internal_13_$__cuda_sm70_shflsync_bfly_p) ;  /* 0x0000077000007944 */ /* 0x000fea0003c00000 */
[----:B0-----:R-:W-:Y:S01]  /*4440*/  HFMA2.MMA R23, -RZ, RZ, 0, 1.847743988037109375e-06 ;  /* 0x0000001fff177435 */ /* 0x001fe200000001ff */
[----:B-1----:R-:W-:Y:S01]  /*4450*/  FADD.FTZ R13, R19, R22 ;  /* 0x00000016130d7221 */ /* 0x002fe20000010000 */
[----:B------:R-:W-:Y:S01]  /*4460*/  MOV R20, 0x44b0 ;  /* 0x000044b000147802 */ /* 0x000fe20000000f00 */
[----:B------:R-:W-:-:S02]  /*4470*/  IMAD.MOV.U32 R19, RZ, RZ, RZ ;  /* 0x000000ffff137224 */ /* 0x000fc400078e00ff */
[----:B------:R-:W-:Y:S02]  /*4480*/  IMAD.MOV.U32 R22, RZ, RZ, 0x2 ;  /* 0x00000002ff167424 */ /* 0x000fe400078e00ff */
[----:B------:R-:W-:Y:S02]  /*4490*/  IMAD.MOV.U32 R24, RZ, RZ, -0x1 ;  /* 0xffffffffff187424 */ /* 0x000fe400078e00ff */
[----:B------:R-:W-:Y:S05]  /*44a0*/  CALL.REL.NOINC `($__internal_13_$__cuda_sm70_shflsync_bfly_p) ;  /* 0x0000070000007944 */ /* 0x000fea0003c00000 */
[----:B01----:R-:W-:Y:S01]  /*44b0*/  FADD.FTZ R19, RZ, R22 ;  /* 0x00000016ff137221 */ /* 0x003fe20000010000 */
[----:B------:R-:W-:Y:S01]  /*44c0*/  MOV R24, 0xffffffff ;  /* 0xffffffff00187802 */ /* 0x000fe20000000f00 */
[----:B------:R-:W-:Y:S01]  /*44d0*/  IMAD.MOV.U32 R22, RZ, RZ, 0x1 ;  /* 0x00000001ff167424 */ /* 0x000fe200078e00ff */
[----:B------:R-:W-:Y:S01]  /*44e0*/  MOV R20, 0x4510 ;  /* 0x0000451000147802 */ /* 0x000fe20000000f00 */
[----:B------:R-:W-:Y:S02]  /*44f0*/  IMAD.MOV.U32 R23, RZ, RZ, 0x1f ;  /* 0x0000001fff177424 */ /* 0x000fe400078e00ff */
        /* <DEDUP_REMOVED lines=105> */
[----:B-1----:R-:W-:Y:S01]  /*4b90*/  IMAD.MOV.U32 R20, RZ, RZ, R22 ;  /* 0x000000ffff147224 */ /* 0x002fe200078e0016 */
[----:B0-----:R-:W-:Y:S05]  /*4ba0*/  BRA `(.L_x_613) ;  /* 0xffffe19000007947 */ /* 0x001fea000383ffff */
        .weak           $__internal_13_$__cuda_sm70_shflsync_bfly_p
        .type           $__internal_13_$__cuda_sm70_shflsync_bfly_p,@function
        .size           $__internal_13_$__cuda_sm70_shflsync_bfly_p,(.L_x_23180 - $__internal_13_$__cuda_sm70_shflsync_bfly_p)
$__internal_13_$__cuda_sm70_shflsync_bfly_p:
[----:B------:R-:W-:Y:S01]  /*4bb0*/  IMAD.MOV.U32 R21, RZ, RZ, 0x0 ;  /* 0x00000000ff157424 */ /* 0x000fe200078e00ff */
[----:B------:R-:W-:Y:S04]  /*4bc0*/  WARPSYNC R24 ;  /* 0x0000001800007348 */ /* 0x000fe80003800000 */
[----:B------:R0:W1:Y:S01]  /*4bd0*/  SHFL.BFLY PT, R22, R19, R22, R23 ;  /* 0x0c00001613167389 */ /* 0x00006200000e0017 */
[----:B------:R-:W-:Y:S05]  /*4be0*/  RET.REL.NODEC R20 `(_ZN4vllm25paged_attention_v1_kernelI13__nv_bfloat16hLi112ELi32ELi128ELNS_18Fp8KVCacheDataTypeE2ELb1EEEvPT_PKS3_PKT0_S9_ifPKiSB_iPKfiiiSD_SD_iiiii) ;  /* 0xffffb41014007950 */ /* 0x000fea0003c3ffff */
.L_x_614:
        /* <DEDUP_REMOVED lines=9> */
.L_x_23180:


//--------------------- .text._ZN4vllm25paged_attention_v1_kernelI13__nv_bfloat16hLi96ELi32ELi128ELNS_18Fp8KVCacheDataTypeE2ELb1EEEvPT_PKS3_PKT0_S9_ifPKiSB_iPKfiiiSD_SD_iiiii --------------------------
	.section	.text._ZN4vllm25paged_attention_v1_kernelI13__nv_bfloat16hLi96ELi32ELi128ELNS_18Fp8KVCacheDataTypeE2ELb1EEEvPT_PKS3_PKT0_S9_ifPKiSB_iPKfiiiSD_SD_iiiii,"ax",@progbits
	.sectioninfo	@"SHI_REGISTERS=43"
	.align	128
        .global         _ZN4vllm25paged_attention_v1_kernelI13__nv_bfloat16hLi96ELi32ELi128ELNS_18Fp8KVCacheDataTypeE2ELb1EEEvPT_PKS3_PKT0_S9_ifPKiSB_iPKfiiiSD_SD_iiiii
        .type           _ZN4vllm25paged_attention_v1_kernelI13__nv_bfloat16hLi96ELi32ELi128ELNS_18Fp8KVCacheDataTypeE2ELb1EEEvPT_PKS3_PKT0_S9_ifPKiSB_iPKfiiiSD_SD_iiiii,@function
        .size           _ZN4vllm25paged_attention_v1_kernelI13__nv_bfloat16hLi96ELi32ELi128ELNS_18Fp8KVCacheDataTypeE2ELb1EEEvPT_PKS3_PKT0_S9_ifPKiSB_iPKfiiiSD_SD_iiiii,(.L_x_23181 - _ZN4vllm25paged_attention_v1_kernelI13__nv_bfloat16hLi96ELi32ELi128ELNS_18Fp8KVCacheDataTypeE2ELb1EEEvPT_PKS3_PKT0_S9_ifPKiSB_iPKfiiiSD_SD_iiiii)
        .other          _ZN4vllm25paged_attention_v1_kernelI13__nv_bfloat16hLi96ELi32ELi128ELNS_18Fp8KVCacheDataTypeE2ELb1EEEvPT_PKS3_PKT0_S9_ifPKiSB_iPKfiiiSD_SD_iiiii,@"STO_CUDA_ENTRY STV_DEFAULT"
_ZN4vllm25paged_attention_v1_kernelI13__nv_bfloat16hLi96ELi32ELi128ELNS_18Fp8KVCacheDataTypeE2ELb1EEEvPT_PKS3_PKT0_S9_ifPKiSB_iPKfiiiSD_SD_iiiii:
.text._ZN4vllm25paged_attention_v1_kernelI13__nv_bfloat16hLi96ELi32ELi128ELNS_18Fp8KVCacheDataTypeE2ELb1EEEvPT_PKS3_PKT0_S9_ifPKiSB_iPKfiiiSD_SD_iiiii:
        /* <DEDUP_REMOVED lines=37> */
[----:B------:R-:W-:-:S05]  /*0250*/  LEA.HI.X R19, R19, c[0x0][0x16c], R6, 0x1, P3 ;  /* 0x00005b0013137a11 */ /* 0x000fca00018f0c06 */
[----:B------:R-:W-:-:S04]  /*0260*/  IMAD.X R19, RZ, RZ, R19, P1 ;  /* 0x000000ffff137224 */ /* 0x000fc800008e0613 */
.L_x_619:
        /* <DEDUP_REMOVED lines=15> */
.L_x_618:
[----:B------:R-:W-:Y:S05]  /*0360*/  BSYNC B1 ;  /* 0x0000000000017941 */ /* 0x000fea0003800000 */
.L_x_617:
        /* <DEDUP_REMOVED lines=10> */
.L_x_620:
        /* <DEDUP_REMOVED lines=28> */
.L_x_616:
[----:B0-----:R-:W-:Y:S05]  /*05d0*/  BSYNC B0 ;  /* 0x0000000000007941 */ /* 0x001fea0003800000 */
.L_x_615:
[----:B------:R-:W-:Y:S01]  /*05e0*/  IABS R9, c[0x0][0x1d4] ;  /* 0x0000750000097a13 */ /* 0x000fe20000000000 */
[----:B------:R-:W-:Y:S01]  /*05f0*/  IMAD.MOV.U32 R10, RZ, RZ, RZ ;  /* 0x000000ffff0a7224 */ /* 0x000fe200078e00ff */
[----:B-----5:R-:W-:Y:S01]  /*0600*/  IADD3 R6, R24, -0x1, RZ ;  /* 0xffffffff18067810 */ /* 0x020fe20007ffe0ff */
[----:B------:R-:W-:Y:S06]  /*0610*/  BAR.SYNC.DEFER_BLOCKING 0x0 ;  /* 0x0000000000007b1d */ /* 0x000fec0000010000 */
[----:B------:R-:W0:Y:S08]  /*0620*/  I2F.RP R7, R9 ;  /* 0x0000000900077306 */ /* 0x000e300000209400 */
[----:B0-----:R-:W0:Y:S02]  /*0630*/  MUFU.RCP R7, R7 ;  /* 0x0000000700077308 */ /* 0x001e240000001000 */
[----:B0-----:R-:W-:-:S06]  /*0640*/  IADD3 R11, R7, 0xffffffe, RZ ;  /* 0x0ffffffe070b7810 */ /* 0x001fcc0007ffe0ff */
[----:B------:R-:W0:Y:S02]  /*0650*/  F2I.FTZ.U32.TRUNC.NTZ R11, R11 ;  /* 0x0000000b000b7305 */ /* 0x000e24000021f000 */
[----:B0-----:R-:W-:-:S04]  /*0660*/  IMAD.MOV R8, RZ, RZ, -R11 ;  /* 0x000000ffff087224 */ /* 0x001fc800078e0a0b */
        /* <DEDUP_REMOVED lines=15> */
[----:B------:R-:W-:-:S07]  /*0760*/  SHF.R.S32.HI R11, RZ, 0x1f, R8 ;  /* 0x0000001fff0b7819 */ /* 0x000fce0000011408 */
        /* <DEDUP_REMOVED lines=65> */
.L_x_621:
[----:B------:R-:W-:-:S04]  /*0b80*/  IMAD.MOV.U32 R8, RZ, RZ, c[0x0][0xc] ;  /* 0x00000300ff087624 */ /* 0x000fc800078e00ff */
[----:B------:R-:W-:-:S04]  /*0b90*/  IMAD R25, R8, c[0x0][0x1c8], R25 ;  /* 0x0000720008197a24 */ /* 0x000fc800078e0219 */
[----:B------:R-:W-:-:S03]  /*0ba0*/  IMAD R8, R25, c[0x0][0x1d8], RZ ;  /* 0x0000760019087a24 */ /* 0x000fc600078e02ff */
.L_x_622:
        /* <DEDUP_REMOVED lines=18> */
.L_x_626:
        /* <DEDUP_REMOVED lines=36> */
.L_x_624:
[----:B------:R-:W-:Y:S05]  /*0f10*/  BSYNC B7 ;  /* 0x0000000000077941 */ /* 0x000fea0003800000 */
.L_x_623:
[----:B------:R-:W-:Y:S05]  /*0f20*/  BRA.DIV ~URZ, `(.L_x_627) ;  /* 0x00002d127f007947 */ /* 0x000fea000b800000 */
[----:B------:R-:W-:-:S05]  /*0f30*/  IMAD.MOV.U32 R9, RZ, RZ, -0x800001 ;  /* 0xff7fffffff097424 */ /* 0x000fca00078e00ff */
.L_x_663:
        /* <DEDUP_REMOVED lines=10> */
.L_x_664:
[----:B------:R-:W-:Y:S01]  /*0fe0*/  ISETP.NE.AND P0, PT, R4, RZ, PT ;  /* 0x000000ff0400720c */ /* 0x000fe20003f05270 */
[----:B------:R-:W-:-:S12]  /*0ff0*/  WARPSYNC 0xffffffff ;  /* 0xffffffff00007948 */ /* 0x000fd80003800000 */
[----:B01----:R-:W-:-:S05]  /*1000*/  @!P0 FMNMX.FTZ R11, R14, R11, !PT ;  /* 0x0000000b0e0b8209 */ /* 0x003fca0007810000 */
[----:B------:R0:W-:Y:S02]  /*1010*/  @!P0 STS [R0.X4+0xc0], R11 ;  /* 0x0000c00b00008388 */ /* 0x0001e40000004800 */
[----:B------:R-:W-:Y:S01]  /*1020*/  BAR.SYNC.DEFER_BLOCKING 0x0 ;  /* 0x0000000000007b1d */ /* 0x000fe20000010000 */
[----:B------:R-:W-:Y:S02]  /*1030*/  ISETP.GT.AND P0, PT, R4, 0x3, PT ;  /* 0x000000030400780c */ /* 0x000fe40003f04270 */
[----:B0-----:R-:W-:-:S03]  /*1040*/  IADD3 R11, R24, 0x1f, RZ ;  /* 0x0000001f180b7810 */ /* 0x001fc60007ffe0ff */
[----:B------:R-:W-:Y:S01]  /*1050*/  BSSY B0, `(.L_x_629) ;  /* 0x00000e7000007945 */ /* 0x000fe20003800000 */
[----:B------:R-:W-:-:S04]  /*1060*/  SHF.R.S32.HI R14, RZ, 0x1f, R11 ;  /* 0x0000001fff0e7819 */ /* 0x000fc8000001140b */
[----:B------:R-:W-:-:S04]  /*1070*/  LEA.HI R11, R14, R11, RZ, 0x5 ;  /* 0x0000000b0e0b7211 */ /* 0x000fc800078f28ff */
[----:B------:R-:W-:-:S04]  /*1080*/  LOP3.LUT R11, R11, 0xffffffe0, RZ, 0xc0, !PT ;  /* 0xffffffe00b0b7812 */ /* 0x000fc800078ec0ff */
[----:B------:R-:W-:Y:S01]  /*1090*/  IMNMX R24, R24, R11, PT ;  /* 0x0000000b18187217 */ /* 0x000fe20003800200 */
[----:B------:R-:W-:-:S03]  /*10a0*/  HFMA2.MMA R11, -RZ, RZ, 0, 0 ;  /* 0x00000000ff0b7435 */ /* 0x000fc600000001ff */
[----:B------:R-:W-:Y:S01]  /*10b0*/  ISETP.GE.AND P2, PT, R5, R24, PT ;  /* 0x000000180500720c */ /* 0x000fe20003f46270 */
        /* <DEDUP_REMOVED lines=19> */
.L_x_633:
        /* <DEDUP_REMOVED lines=11> */
.L_x_632:
[----:B------:R-:W-:Y:S05]  /*12a0*/  BSYNC B1 ;  /* 0x0000000000017941 */ /* 0x000fea0003800000 */
.L_x_631:
        /* <DEDUP_REMOVED lines=10> */
.L_x_636:
        /* <DEDUP_REMOVED lines=12> */
[----:B------:R-:W0:Y:S01]  /*1410*/  LDS R14, [R10+0xa00] ;  /* 0x000a00000a0e7984 */ /* 0x000e220000000800 */
[C---:B--2---:R-:W-:Y:S02]  /*1420*/  FADD.FTZ R18, -R9.reuse, R18 ;  /* 0x0000001209127221 */ /* 0x044fe40000010100 */
[C---:B---3--:R-:W-:Y:S01]  /*1430*/  FADD.FTZ R20, -R9.reuse, R20 ;  /* 0x0000001409147221 */ /* 0x048fe20000010100 */
[----:B------:R-:W1:Y:S01]  /*1440*/  MUFU.EX2 R15, R15 ;  /* 0x0000000f000f7308 */ /* 0x000e620000000800 */
[----:B------:R-:W-:Y:S02]  /*1450*/  FMUL.FTZ R19, R18, 1.4426950216293334961 ;  /* 0x3fb8aa3b12137820 */ /* 0x000fe40000410000 */
[----:B------:R-:W2:Y:S01]  /*1460*/  LDS R18, [R10+0xc00] ;  /* 0x000c00000a127984 */ /* 0x000ea20000000800 */
[----:B----4-:R-:W-:-:S02]  /*1470*/  FADD.FTZ R22, -R9, R22 ;  /* 0x0000001609167221 */ /* 0x010fc40000010100 */
[----:B------:R-:W-:Y:S02]  /*1480*/  FMUL.FTZ R21, R20, 1.4426950216293334961 ;  /* 0x3fb8aa3b14157820 */ /* 0x000fe40000410000 */
[----:B------:R-:W3:Y:S01]  /*1490*/  LDS R20, [R10+0xe00] ;  /* 0x000e00000a147984 */ /* 0x000ee20000000800 */
[C---:B-----5:R-:W-:Y:S01]  /*14a0*/  FADD.FTZ R26, -R9.reuse, R26 ;  /* 0x0000001a091a7221 */ /* 0x060fe20000010100 */
[----:B------:R-:W4:Y:S01]  /*14b0*/  MUFU.EX2 R19, R19 ;  /* 0x0000001300137308 */ /* 0x000f220000000800 */
[----:B------:R-:W-:Y:S02]  /*14c0*/  FMUL.FTZ R23, R22, 1.4426950216293334961 ;  /* 0x3fb8aa3b16177820 */ /* 0x000fe40000410000 */
[----:B------:R-:W5:Y:S01]  /*14d0*/  LDS R22, [R10+0x1000] ;  /* 0x001000000a167984 */ /* 0x000f620000000800 */
[----:B------:R-:W-:Y:S02]  /*14e0*/  FADD.FTZ R28, -R9, R28 ;  /* 0x0000001c091c7221 */ /* 0x000fe40000010100 */
[----:B-1----:R-:W-:Y:S01]  /*14f0*/  FADD.FTZ R17, R15, R11 ;  /* 0x0000000b0f117221 */ /* 0x002fe20000010000 */
[----:B------:R-:W-:Y:S01]  /*1500*/  STS [R10+-0x400], R15 ;  /* 0xfffc000f0a007388 */ /* 0x000fe20000000800 */
[----:B------:R-:W-:Y:S01]  /*1510*/  FMUL.FTZ R11, R26, 1.4426950216293334961 ;  /* 0x3fb8aa3b1a0b7820 */ /* 0x000fe20000410000 */
[----:B------:R-:W1:Y:S01]  /*1520*/  MUFU.EX2 R21, R21 ;  /* 0x0000001500157308 */ /* 0x000e620000000800 */
[----:B------:R-:W-:Y:S01]  /*1530*/  FMUL.FTZ R25, R28, 1.4426950216293334961 ;  /* 0x3fb8aa3b1c197820 */ /* 0x000fe20000410000 */
[----:B------:R-:W5:Y:S01]  /*1540*/  LDS R26, [R10+0x1200] ;  /* 0x001200000a1a7984 */ /* 0x000f620000000800 */
[----:B------:R-:W-:-:S02]  /*1550*/  FADD.FTZ R27, -R9, R16 ;  /* 0x00000010091b7221 */ /* 0x000fc40000010100 */
[----:B------:R-:W-:Y:S01]  /*1560*/  FADD.FTZ R32, -R9, R32 ;  /* 0x0000002009207221 */ /* 0x000fe20000010100 */
[----:B------:R-:W5:Y:S01]  /*1570*/  LDS R28, [R10+0x1400] ;  /* 0x001400000a1c7984 */ /* 0x000f620000000800 */
[----:B----4-:R-:W-:Y:S01]  /*1580*/  FADD.FTZ R17, R17, R19 ;  /* 0x0000001311117221 */ /* 0x010fe20000010000 */
[----:B------:R-:W4:Y:S01]  /*1590*/  MUFU.EX2 R23, R23 ;  /* 0x0000001700177308 */ /* 0x000f220000000800 */
[----:B------:R-:W-:Y:S01]  /*15a0*/  FMUL.FTZ R27, R27, 1.4426950216293334961 ;  /* 0x3fb8aa3b1b1b7820 */ /* 0x000fe20000410000 */
[----:B------:R-:W5:Y:S01]  /*15b0*/  LDS R16, [R10+0x1600] ;  /* 0x001600000a107984 */ /* 0x000f620000000800 */
[----:B------:R-:W-:-:S03]  /*15c0*/  FMUL.FTZ R32, R32, 1.4426950216293334961 ;  /* 0x3fb8aa3b20207820 */ /* 0x000fc60000410000 */
[----:B------:R2:W-:Y:S02]  /*15d0*/  STS [R10+-0x200], R19 ;  /* 0xfffe00130a007388 */ /* 0x0005e40000000800 */
[----:B------:R-:W3:Y:S01]  /*15e0*/  MUFU.EX2 R11, R11 ;  /* 0x0000000b000b7308 */ /* 0x000ee20000000800 */
[----:B0-----:R-:W-:Y:S01]  /*15f0*/  FADD.FTZ R14, -R9, R14 ;  /* 0x0000000e090e7221 */ /* 0x001fe20000010100 */
[----:B-1----:R0:W-:Y:S01]  /*1600*/  STS [R10], R21 ;  /* 0x000000150a007388 */ /* 0x0021e20000000800 */
[----:B------:R-:W-:Y:S02]  /*1610*/  FADD.FTZ R17, R17, R21 ;  /* 0x0000001511117221 */ /* 0x000fe40000010000 */
[----:B--2---:R-:W-:-:S03]  /*1620*/  FMUL.FTZ R19, R14, 1.4426950216293334961 ;  /* 0x3fb8aa3b0e137820 */ /* 0x004fc60000410000 */
[----:B------:R-:W1:Y:S01]  /*1630*/  MUFU.EX2 R15, R25 ;  /* 0x00000019000f7308 */ /* 0x000e620000000800 */
[----:B------:R-:W2:Y:S01]  /*1640*/  LDS R14, [R10+0x1a00] ;  /* 0x001a00000a0e7984 */ /* 0x000ea20000000800 */
[----:B----4-:R-:W-:Y:S02]  /*1650*/  FADD.FTZ R30, R17, R23 ;  /* 0x00000017111e7221 */ /* 0x010fe40000010000 */
[C---:B------:R-:W-:Y:S01]  /*1660*/  FADD.FTZ R18, -R9.reuse, R18 ;  /* 0x0000001209127221 */ /* 0x040fe20000010100 */
[----:B------:R4:W-:Y:S01]  /*1670*/  STS [R10+0x200], R23 ;  /* 0x000200170a007388 */ /* 0x0009e20000000800 */
[----:B---3--:R-:W-:Y:S02]  /*1680*/  FADD.FTZ R20, -R9, R20 ;  /* 0x0000001409147221 */ /* 0x008fe40000010100 */
[----:B------:R-:W3:Y:S01]  /*1690*/  MUFU.EX2 R17, R27 ;  /* 0x0000001b00117308 */ /* 0x000ee20000000800 */
[----:B------:R-:W-:Y:S01]  /*16a0*/  FMUL.FTZ R18, R18, 1.4426950216293334961 ;  /* 0x3fb8aa3b12127820 */ /* 0x000fe20000410000 */
[----:B------:R0:W-:Y:S01]  /*16b0*/  STS [R10+0x400], R11 ;  /* 0x0004000b0a007388 */ /* 0x0001e20000000800 */
[----:B------:R-:W-:-:S02]  /*16c0*/  FMUL.FTZ R20, R20, 1.4426950216293334961 ;  /* 0x3fb8aa3b14147820 */ /* 0x000fc40000410000 */
[C---:B-----5:R-:W-:Y:S02]  /*16d0*/  FADD.FTZ R22, -R9.reuse, R22 ;  /* 0x0000001609167221 */ /* 0x060fe40000010100 */
[----:B------:R-:W-:Y:S01]  /*16e0*/  FADD.FTZ R30, R30, R11 ;  /* 0x0000000b1e1e7221 */ /* 0x000fe20000010000 */
[----:B------:R-:W5:Y:S01]  /*16f0*/  MUFU.EX2 R19, R19 ;  /* 0x0000001300137308 */ /* 0x000f620000000800 */
[----:B------:R-:W-:Y:S01]  /*1700*/  FMUL.FTZ R22, R22, 1.4426950216293334961 ;  /* 0x3fb8aa3b16167820 */ /* 0x000fe20000410000 */
[----:B-1----:R-:W-:Y:S01]  /*1710*/  STS [R10+0x600], R15 ;  /* 0x0006000f0a007388 */ /* 0x002fe20000000800 */
[C---:B------:R-:W-:Y:S02]  /*1720*/  FADD.FTZ R26, -R9.reuse, R26 ;  /* 0x0000001a091a7221 */ /* 0x040fe40000010100 */
[----:B------:R-:W-:Y:S02]  /*1730*/  FADD.FTZ R30, R30, R15 ;  /* 0x0000000f1e1e7221 */ /* 0x000fe40000010000 */
[----:B------:R-:W-:Y:S01]  /*1740*/  FMUL.FTZ R26, R26, 1.4426950216293334961 ;  /* 0x3fb8aa3b1a1a7820 */ /* 0x000fe20000410000 */
[----:B0-----:R-:W0:Y:S01]  /*1750*/  MUFU.EX2 R21, R18 ;  /* 0x0000001200157308 */ /* 0x001e220000000800 */
[----:B------:R-:W-:Y:S01]  /*1760*/  FADD.FTZ R28, -R9, R28 ;  /* 0x0000001c091c7221 */ /* 0x000fe20000010100 */
[----:B---3--:R-:W-:Y:S01]  /*1770*/  STS [R10+0x800], R17 ;  /* 0x000800110a007388 */ /* 0x008fe20000000800 */
[----:B------:R-:W-:-:S02]  /*1780*/  FADD.FTZ R30, R30, R17 ;  /* 0x000000111e1e7221 */ /* 0x000fc40000010000 */
[----:B------:R-:W-:Y:S02]  /*1790*/  FMUL.FTZ R28, R28, 1.4426950216293334961 ;  /* 0x3fb8aa3b1c1c7820 */ /* 0x000fe40000410000 */
[----:B------:R-:W-:Y:S01]  /*17a0*/  FADD.FTZ R16, -R9, R16 ;  /* 0x0000001009107221 */ /* 0x000fe20000010100 */
[----:B----4-:R-:W1:Y:S01]  /*17b0*/  MUFU.EX2 R23, R20 ;  /* 0x0000001400177308 */ /* 0x010e620000000800 */
[----:B-----5:R-:W-:Y:S01]  /*17c0*/  FADD.FTZ R30, R30, R19 ;  /* 0x000000131e1e7221 */ /* 0x020fe20000010000 */
[----:B------:R-:W-:Y:S01]  /*17d0*/  STS [R10+0xa00], R19 ;  /* 0x000a00130a007388 */ /* 0x000fe20000000800 */
[----:B------:R-:W-:-:S05]  /*17e0*/  FMUL.FTZ R16, R16, 1.4426950216293334961 ;  /* 0x3fb8aa3b10107820 */ /* 0x000fca0000410000 */
[----:B------:R-:W3:Y:S01]  /*17f0*/  MUFU.EX2 R25, R22 ;  /* 0x0000001600197308 */ /* 0x000ee20000000800 */
[----:B0-----:R-:W-:Y:S01]  /*1800*/  FADD.FTZ R30, R30, R21 ;  /* 0x000000151e1e7221 */ /* 0x001fe20000010000 */
[----:B------:R-:W-:Y:S01]  /*1810*/  STS [R10+0xc00], R21 ;  /* 0x000c00150a007388 */ /* 0x000fe20000000800 */
[----:B--2---:R-:W-:-:S04]  /*1820*/  FADD.FTZ R14, -R9, R14 ;  /* 0x0000000e090e7221 */ /* 0x004fc80000010100 */
[----:B------:R-:W-:Y:S01]  /*1830*/  FMUL.FTZ R14, R14, 1.4426950216293334961 ;  /* 0x3fb8aa3b0e0e7820 */ /* 0x000fe20000410000 */
[----:B------:R-:W0:Y:S01]  /*1840*/  MUFU.EX2 R27, R26 ;  /* 0x0000001a001b7308 */ /* 0x000e220000000800 */
[----:B-1----:R-:W-:Y:S01]  /*1850*/  FADD.FTZ R30, R30, R23 ;  /* 0x000000171e1e7221 */ /* 0x002fe20000010000 */
[----:B------:R-:W-:Y:S06]  /*1860*/  STS [R10+0xe00], R23 ;  /* 0x000e00170a007388 */ /* 0x000fec0000000800 */
[----:B------:R-:W1:Y:S01]  /*1870*/  MUFU.EX2 R29, R28 ;  /* 0x0000001c001d7308 */ /* 0x000e620000000800 */
[----:B---3--:R-:W-:Y:S01]  /*1880*/  FADD.FTZ R30, R30, R25 ;  /* 0x000000191e1e7221 */ /* 0x008fe20000010000 */
        /* <DEDUP_REMOVED lines=16> */
.L_x_635:
[----:B------:R-:W-:Y:S05]  /*1990*/  BSYNC B1 ;  /* 0x0000000000017941 */ /* 0x000fea0003800000 */
.L_x_634:
        /* <DEDUP_REMOVED lines=55> */
.L_x_638:
[----:B------:R-:W-:Y:S05]  /*1d10*/  BSYNC B1 ;  /* 0x0000000000017941 */ /* 0x000fea0003800000 */
.L_x_637:
        /* <DEDUP_REMOVED lines=26> */
.L_x_630:
[----:B------:R-:W-:Y:S05]  /*1ec0*/  BSYNC B0 ;  /* 0x0000000000007941 */ /* 0x000fea0003800000 */
.L_x_629:
        /* <DEDUP_REMOVED lines=37> */
.L_x_643:
        /* <DEDUP_REMOVED lines=8> */
.L_x_642:
[----:B------:R-:W-:Y:S05]  /*21a0*/  BSYNC B1 ;  /* 0x0000000000017941 */ /* 0x000fea0003800000 */
.L_x_641:
        /* <DEDUP_REMOVED lines=10> */
.L_x_646:
        /* <DEDUP_REMOVED lines=52> */
.L_x_645:
[----:B------:R-:W-:Y:S05]  /*2590*/  BSYNC B1 ;  /* 0x0000000000017941 */ /* 0x000fea0003800000 */
.L_x_644:
        /* <DEDUP_REMOVED lines=31> */
.L_x_648:
[----:B------:R-:W-:Y:S05]  /*2790*/  BSYNC B1 ;  /* 0x0000000000017941 */ /* 0x000fea0003800000 */
.L_x_647:
        /* <DEDUP_REMOVED lines=14> */
.L_x_640:
[----:B------:R-:W-:Y:S05]  /*2880*/  BSYNC B0 ;  /* 0x0000000000007941 */ /* 0x000fea0003800000 */
.L_x_639:
        /* <DEDUP_REMOVED lines=13> */
[----:B-1----:R-:W-:-:S07]  /*2960*/  IADD3 R12, R11, 0xffffffe, RZ ;  /* 0x0ffffffe0b0c7810 */ /* 0x002fce0007ffe0ff */
        /* <DEDUP_REMOVED lines=9> */
[----:B------:R-:W-:Y:S02]  /*2a00*/  IMAD R17, R18, R9, RZ ;  /* 0x0000000912117224 */ /* 0x000fe400078e02ff */
[----:B------:R-:W-:Y:S02]  /*2a10*/  IMAD.MOV.U32 R6, RZ, RZ, R0 ;  /* 0x000000ffff067224 */ /* 0x000fe400078e0000 */
[----:B------:R-:W-:-:S04]  /*2a20*/  IMAD.HI.U32 R17, R13, R17, R12 ;  /* 0x000000110d117227 */ /* 0x000fc800078e000c */
.L_x_652:
[----:B------:R-:W-:-:S05]  /*2a30*/  IMAD.SHL.U32 R11, R6, 0x20, RZ ;  /* 0x00000020060b7824 */ /* 0x000fca00078e00ff */
[----:B------:R-:W-:Y:S02]  /*2a40*/  IABS R14, R11 ;  /* 0x0000000b000e7213 */ /* 0x000fe40000000000 */
[----:B------:R-:W-:-:S03]  /*2a50*/  LOP3.LUT R11, R11, c[0x0][0x1d4], RZ, 0x3c, !PT ;  /* 0x000075000b0b7a12 */ /* 0x000fc600078e3cff */
[----:B------:R-:W-:Y:S01]  /*2a60*/  IMAD.HI.U32 R12, R17, R14, RZ ;  /* 0x0000000e110c7227 */ /* 0x000fe200078e00ff */
[----:B------:R-:W-:-:S04]  /*2a70*/  ISETP.GE.AND P4, PT, R11, RZ, PT ;  /* 0x000000ff0b00720c */ /* 0x000fc80003f86270 */
[----:B------:R-:W-:-:S05]  /*2a80*/  IADD3 R13, -R12, RZ, RZ ;  /* 0x000000ff0c0d7210 */ /* 0x000fca0007ffe1ff */
[----:B------:R-:W-:-:S05]  /*2a90*/  IMAD R14, R19, R13, R14 ;  /* 0x0000000d130e7224 */ /* 0x000fca00078e020e */
[----:B------:R-:W-:-:S13]  /*2aa0*/  ISETP.GT.U32.AND P3, PT, R9, R14, PT ;  /* 0x0000000e0900720c */ /* 0x000fda0003f64070 */
[----:B------:R-:W-:Y:S01]  /*2ab0*/  @!P3 IMAD.IADD R14, R14, 0x1, -R19 ;  /* 0x000000010e0eb824 */ /* 0x000fe200078e0a13 */
[----:B------:R-:W-:-:S04]  /*2ac0*/  @!P3 IADD3 R12, R12, 0x1, RZ ;  /* 0x000000010c0cb810 */ /* 0x000fc80007ffe0ff */
[----:B------:R-:W-:-:S13]  /*2ad0*/  ISETP.GE.U32.AND P0, PT, R14, R9, PT ;  /* 0x000000090e00720c */ /* 0x000fda0003f06070 */
[----:B------:R-:W-:-:S05]  /*2ae0*/  @P0 IADD3 R12, R12, 0x1, RZ ;  /* 0x000000010c0c0810 */ /* 0x000fca0007ffe0ff */
        /* <DEDUP_REMOVED lines=20> */
.L_x_650:
[----:B------:R-:W-:Y:S05]  /*2c30*/  BSYNC B6 ;  /* 0x0000000000067941 */ /* 0x000fea0003800000 */
.L_x_649:
[----:B------:R-:W-:Y:S05]  /*2c40*/  BRA.DIV ~URZ, `(.L_x_653) ;  /* 0x000012127f007947 */ /* 0x000fea000b800000 */
[----:B------:R-:W-:-:S05]  /*2c50*/  MOV R6, RZ ;  /* 0x000000ff00067202 */ /* 0x000fca0000000f00 */
.L_x_665:
[----:B------:R-:W-:Y:S01]  /*2c60*/  FADD.FTZ R19, RZ, R6 ;  /* 0x00000006ff137221 */ /* 0x000fe20000010000 */
[----:B------:R-:W-:Y:S05]  /*2c70*/  BRA.DIV ~URZ, `(.L_x_654) ;  /* 0x000012627f007947 */ /* 0x000fea000b800000 */
[----:B------:R-:W1:Y:S01]  /*2c80*/  SHFL.BFLY PT, R18, R19, 0x1, 0x1f ;  /* 0x0c201f0013127f89 */ /* 0x000e6200000e0000 */
[----:B------:R-:W-:Y:S01]  /*2c90*/  CS2R R16, SRZ ;  /* 0x0000000000107805 */ /* 0x000fe2000001ff00 */
[----:B0-----:R-:W-:Y:S01]  /*2ca0*/  CS2R R14, SRZ ;  /* 0x00000000000e7805 */ /* 0x001fe2000001ff00 */
[----:B------:R-:W-:Y:S01]  /*2cb0*/  CS2R R10, SRZ ;  /* 0x00000000000a7805 */ /* 0x000fe2000001ff00 */
[----:B------:R-:W-:Y:S01]  /*2cc0*/  CS2R R6, SRZ ;  /* 0x0000000000067805 */ /* 0x000fe2000001ff00 */
[----:B------:R-:W-:Y:S01]  /*2cd0*/  CS2R R8, SRZ ;  /* 0x0000000000087805 */ /* 0x000fe2000001ff00 */
[----:B------:R-:W-:Y:S02]  /*2ce0*/  IMAD.MOV.U32 R12, RZ, RZ, RZ ;  /* 0x000000ffff0c7224 */ /* 0x000fe400078e00ff */
[----:B-1----:R-:W-:Y:S02]  /*2cf0*/  FADD.FTZ R18, R19, R18 ;  /* 0x0000001213127221 */ /* 0x002fe40000010000 */
[----:B------:R-:W-:-:S02]  /*2d00*/  IMAD.MOV.U32 R19, RZ, RZ, RZ ;  /* 0x000000ffff137224 */ /* 0x000fc400078e00ff */
.L_x_666:
        /* <DEDUP_REMOVED lines=11> */
[C---:B------:R-:W-:Y:S01]  /*2dc0*/  LOP3.LUT R21, R5.reuse, 0xffffffe0, RZ, 0xc0, !PT ;  /* 0xffffffe005157812 */ /* 0x040fe200078ec0ff */
[----:B------:R-:W-:Y:S01]  /*2dd0*/  IMAD R0, R0, 0x60, R13 ;  /* 0x0000006000007824 */ /* 0x000fe200078e020d */
[----:B------:R-:W-:-:S02]  /*2de0*/  ISETP.GT.OR P1, PT, R5, 0x3f, P0 ;  /* 0x0000003f0500780c */ /* 0x000fc40000724670 */
[----:B------:R-:W-:Y:S01]  /*2df0*/  ISETP.GT.OR P2, PT, R5, 0x1f, P0 ;  /* 0x0000001f0500780c */ /* 0x000fe20000744670 */
[----:B------:R-:W-:Y:S01]  /*2e00*/  FADD.FTZ R5, R12, R19 ;  /* 0x000000130c057221 */ /* 0x000fe20000010000 */
[----:B------:R-:W-:Y:S02]  /*2e10*/  ISETP.GT.U32.AND P3, PT, R22, 0x3e, PT ;  /* 0x0000003e1600780c */ /* 0x000fe40003f64070 */
        /* <DEDUP_REMOVED lines=14> */
.L_x_656:
[----:B------:R-:W-:Y:S05]  /*2f00*/  BSYNC B0 ;  /* 0x0000000000007941 */ /* 0x000fea0003800000 */
.L_x_655:
        /* <DEDUP_REMOVED lines=27> */
.L_x_658:
[----:B------:R-:W-:Y:S05]  /*30c0*/  BSYNC B0 ;  /* 0x0000000000007941 */ /* 0x000fea0003800000 */
.L_x_657:
        /* <DEDUP_REMOVED lines=15> */
.L_x_660:
[----:B------:R-:W-:Y:S05]  /*31c0*/  BSYNC B0 ;  /* 0x0000000000007941 */ /* 0x000fea0003800000 */
.L_x_659:
        /* <DEDUP_REMOVED lines=27> */
.L_x_662:
[----:B------:R-:W-:Y:S05]  /*3380*/  BSYNC B0 ;  /* 0x0000000000007941 */ /* 0x000fea0003800000 */
.L_x_661:
        /* <DEDUP_REMOVED lines=8> */
[----:B01----:R-:W-:Y:S01]  /*3410*/  SHF.R.S32.HI R0, RZ, 0x1f, R3 ;  /* 0x0000001fff007819 */ /* 0x003fe20000011403 */
        /* <DEDUP_REMOVED lines=8> */
[----:B------:R-:W-:Y:S02]  /*34a0*/  LEA R2, P0, R3, c[0x0][0x160], 0x1 ;  /* 0x0000580003027a11 */ /* 0x000fe400078008ff */
[C---:B------:R-:W-:Y:S02]  /*34b0*/  IADD3 R19, R13.reuse, 0x8, RZ ;  /* 0x000000080d137810 */ /* 0x040fe40007ffe0ff */
[----:B------:R-:W-:-:S02]  /*34c0*/  IADD3 R23, R13, 0x18, RZ ;  /* 0x000000180d177810 */ /* 0x000fc40007ffe0ff */
[-C--:B------:R-:W-:Y:S02]  /*34d0*/  IADD3 R12, P1, R21, R24.reuse, RZ ;  /* 0x00000018150c7210 */ /* 0x080fe40007f3e0ff */
[----:B------:R-:W-:Y:S02]  /*34e0*/  LEA.HI.X R3, R3, c[0x0][0x164], R4, 0x1, P0 ;  /* 0x0000590003037a11 */ /* 0x000fe400000f0c04 */
[-C--:B------:R-:W-:Y:S02]  /*34f0*/  IADD3 R26, P0, R19, R24.reuse, RZ ;  /* 0x00000018131a7210 */ /* 0x080fe40007f1e0ff */
[----:B------:R-:W-:Y:S02]  /*3500*/  IADD3 R4, P2, R23, R24, RZ ;  /* 0x0000001817047210 */ /* 0x000fe40007f5e0ff */
[----:B------:R-:W-:Y:S02]  /*3510*/  LEA.HI.X.SX32 R25, R21, R0, 0x1, P1 ;  /* 0x0000000015197211 */ /* 0x000fe400008f0eff */
[----:B------:R-:W-:-:S02]  /*3520*/  LEA R22, P1, R12, c[0x0][0x160], 0x1 ;  /* 0x000058000c167a11 */ /* 0x000fc400078208ff */
[----:B------:R-:W-:Y:S02]  /*3530*/  F2FP.BF16.PACK_AB R17, R17, R18 ;  /* 0x000000121111723e */ /* 0x000fe400000010ff */
[-C--:B------:R-:W-:Y:S02]  /*3540*/  LEA.HI.X.SX32 R27, R19, R0.reuse, 0x1, P0 ;  /* 0x00000000131b7211 */ /* 0x080fe400000f0eff */
[----:B------:R-:W-:Y:S02]  /*3550*/  LEA.HI.X.SX32 R19, R23, R0, 0x1, P2 ;  /* 0x0000000017137211 */ /* 0x000fe400010f0eff */
[----:B------:R-:W-:Y:S02]  /*3560*/  LEA.HI.X R23, R12, c[0x0][0x164], R25, 0x1, P1 ;  /* 0x000059000c177a11 */ /* 0x000fe400008f0c19 */
[----:B------:R-:W-:Y:S02]  /*3570*/  PRMT R12, R17, 0x7610, R12 ;  /* 0x00007610110c7816 */ /* 0x000fe4000000000c */
[----:B------:R-:W-:-:S02]  /*3580*/  LEA R20, P0, R26, c[0x0][0x160], 0x1 ;  /* 0x000058001a147a11 */ /* 0x000fc400078008ff */
[----:B------:R-:W-:Y:S01]  /*3590*/  LEA R18, P2, R4, c[0x0][0x160], 0x1 ;  /* 0x0000580004127a11 */ /* 0x000fe200078408ff */
[----:B------:R0:W-:Y:S01]  /*35a0*/  STG.E.U16 [R2.64], R12 ;  /* 0x0000000c02007986 */ /* 0x0001e2000c101524 */
[----:B------:R-:W-:Y:S02]  /*35b0*/  F2FP.BF16.PACK_AB R15, R16, R15 ;  /* 0x0000000f100f723e */ /* 0x000fe400000010ff */
[----:B------:R-:W-:Y:S02]  /*35c0*/  LEA.HI.X R21, R26, c[0x0][0x164], R27, 0x1, P0 ;  /* 0x000059001a157a11 */ /* 0x000fe400000f0c1b */
[----:B------:R-:W-:Y:S02]  /*35d0*/  LEA.HI.X R19, R4, c[0x0][0x164], R19, 0x1, P2 ;  /* 0x0000590004137a11 */ /* 0x000fe400010f0c13 */
[----:B------:R-:W-:Y:S02]  /*35e0*/  PRMT R4, R17, 0x7632, R4 ;  /* 0x0000763211047816 */ /* 0x000fe40000000004 */
[----:B------:R-:W-:-:S02]  /*35f0*/  PRMT R26, R15, 0x7632, R26 ;  /* 0x000076320f1a7816 */ /* 0x000fc4000000001a */
[----:B------:R-:W-:Y:S01]  /*3600*/  IADD3 R31, R13, 0x48, RZ ;  /* 0x000000480d1f7810 */ /* 0x000fe20007ffe0ff */
[----:B------:R1:W-:Y:S01]  /*3610*/  STG.E.U16 [R20.64], R4 ;  /* 0x0000000414007986 */ /* 0x0003e2000c101524 */
[----:B0-----:R-:W-:Y:S02]  /*3620*/  PRMT R3, R15, 0x7610, R3 ;  /* 0x000076100f037816 */ /* 0x001fe40000000003 */
[C---:B------:R-:W-:Y:S02]  /*3630*/  IADD3 R15, R13.reuse, 0x20, RZ ;  /* 0x000000200d0f7810 */ /* 0x040fe40007ffe0ff */
[----:B------:R-:W-:Y:S01]  /*3640*/  IADD3 R17, R13, 0x28, RZ ;  /* 0x000000280d117810 */ /* 0x000fe20007ffe0ff */
[----:B------:R-:W-:Y:S01]  /*3650*/  STG.E.U16 [R22.64], R3 ;  /* 0x0000000316007986 */ /* 0x000fe2000c101524 */
[----:B------:R-:W-:Y:S02]  /*3660*/  IADD3 R28, P5, R15, R24, RZ ;  /* 0x000000180f1c7210 */ /* 0x000fe40007fbe0ff */
[C---:B------:R-:W-:Y:S01]  /*3670*/  IADD3 R25, R13.reuse, 0x30, RZ ;  /* 0x000000300d197810 */ /* 0x040fe20007ffe0ff */
[----:B------:R0:W-:Y:S01]  /*3680*/  STG.E.U16 [R18.64], R26 ;  /* 0x0000001a12007986 */ /* 0x0001e2000c101524 */
[----:B------:R-:W-:-:S02]  /*3690*/  IADD3 R27, R13, 0x38, RZ ;  /* 0x000000380d1b7810 */ /* 0x000fc40007ffe0ff */
[C---:B------:R-:W-:Y:S02]  /*36a0*/  IADD3 R29, R13.reuse, 0x40, RZ ;  /* 0x000000400d1d7810 */ /* 0x040fe40007ffe0ff */
[C---:B------:R-:W-:Y:S02]  /*36b0*/  IADD3 R33, R13.reuse, 0x50, RZ ;  /* 0x000000500d217810 */ /* 0x040fe40007ffe0ff */
[----:B-1----:R-:W-:Y:S02]  /*36c0*/  IADD3 R21, R13, 0x58, RZ ;  /* 0x000000580d157810 */ /* 0x002fe40007ffe0ff */
[-C--:B------:R-:W-:Y:S02]  /*36d0*/  IADD3 R13, P0, R31, R24.reuse, RZ ;  /* 0x000000181f0d7210 */ /* 0x080fe40007f1e0ff */
[----:B------:R-:W-:Y:S02]  /*36e0*/  IADD3 R16, P4, R17, R24, RZ ;  /* 0x0000001811107210 */ /* 0x000fe40007f9e0ff */
[----:B0-----:R-:W-:-:S02]  /*36f0*/  LEA.HI.X.SX32 R19, R15, R0, 0x1, P5 ;  /* 0x000000000f137211 */ /* 0x001fc400028f0eff */
[-C--:B------:R-:W-:Y:S02]  /*3700*/  IADD3 R2, P3, R25, R24.reuse, RZ ;  /* 0x0000001819027210 */ /* 0x080fe40007f7e0ff */
[-C--:B------:R-:W-:Y:S02]  /*3710*/  IADD3 R12, P2, R27, R24.reuse, RZ ;  /* 0x000000181b0c7210 */ /* 0x080fe40007f5e0ff */
[-C--:B------:R-:W-:Y:S02]  /*3720*/  IADD3 R3, P1, R29, R24.reuse, RZ ;  /* 0x000000181d037210 */ /* 0x080fe40007f3e0ff */
[-C--:B------:R-:W-:Y:S02]  /*3730*/  IADD3 R4, P5, R33, R24.reuse, RZ ;  /* 0x0000001821047210 */ /* 0x080fe40007fbe0ff */
[----:B------:R-:W-:Y:S02]  /*3740*/  IADD3 R24, P6, R21, R24, RZ ;  /* 0x0000001815187210 */ /* 0x000fe40007fde0ff */
[----:B------:R-:W-:-:S02]  /*3750*/  LEA.HI.X.SX32 R26, R31, R0, 0x1, P0 ;  /* 0x000000001f1a7211 */ /* 0x000fc400000f0eff */
[C---:B------:R-:W-:Y:S02]  /*3760*/  LEA R20, P0, R28.reuse, c[0x0][0x160], 0x1 ;  /* 0x000058001c147a11 */ /* 0x040fe400078008ff */
[-C--:B------:R-:W-:Y:S02]  /*3770*/  LEA.HI.X.SX32 R15, R25, R0.reuse, 0x1, P3 ;  /* 0x00000000190f7211 */ /* 0x080fe400018f0eff */
[----:B------:R-:W-:Y:S02]  /*3780*/  LEA.HI.X.SX32 R25, R21, R0, 0x1, P6 ;  /* 0x0000000015197211 */ /* 0x000fe400030f0eff */
[----:B------:R-:W-:Y:S02]  /*3790*/  F2FP.BF16.PACK_AB R11, R11, R14 ;  /* 0x0000000e0b0b723e */ /* 0x000fe400000010ff */
[----:B------:R-:W-:Y:S02]  /*37a0*/  LEA.HI.X R21, R28, c[0x0][0x164], R19, 0x1, P0 ;  /* 0x000059001c157a11 */ /* 0x000fe400000f0c13 */
[----:B------:R-:W-:-:S02]  /*37b0*/  LEA R14, P0, R2, c[0x0][0x160], 0x1 ;  /* 0x00005800020e7a11 */ /* 0x000fc400078008ff */
[-C--:B------:R-:W-:Y:S01]  /*37c0*/  LEA.HI.X.SX32 R18, R29, R0.reuse, 0x1, P1 ;  /* 0x000000001d127211 */ /* 0x080fe200008f0eff */
[----:B------:R-:W-:Y:S01]  /*37d0*/  STG.E.U16 [R20.64], R11 ;  /* 0x0000000b14007986 */ /* 0x000fe2000c101524 */
[----:B------:R-:W-:Y:S02]  /*37e0*/  LEA.HI.X.SX32 R17, R17, R0, 0x1, P4 ;  /* 0x0000000011117211 */ /* 0x000fe400020f0eff */
[----:B------:R-:W-:Y:S02]  /*37f0*/  LEA R22, P1, R16, c[0x0][0x160], 0x1 ;  /* 0x0000580010167a11 */ /* 0x000fe400078208ff */
[----:B------:R-:W-:Y:S02]  /*3800*/  LEA.HI.X R15, R2, c[0x0][0x164], R15, 0x1, P0 ;  /* 0x00005900020f7a11 */ /* 0x000fe400000f0c0f */
[----:B------:R-:W-:Y:S02]  /*3810*/  LEA R2, P0, R3, c[0x0][0x160], 0x1 ;  /* 0x0000580003027a11 */ /* 0x000fe400078008ff */
[----:B------:R-:W-:-:S02]  /*3820*/  LEA.HI.X R23, R16, c[0x0][0x164], R17, 0x1, P1 ;  /* 0x0000590010177a11 */ /* 0x000fc400008f0c11 */
[-C--:B------:R-:W-:Y:S02]  /*3830*/  LEA.HI.X.SX32 R27, R27, R0.reuse, 0x1, P2 ;  /* 0x000000001b1b7211 */ /* 0x080fe400010f0eff */
[----:B------:R-:W-:Y:S02]  /*3840*/  LEA R16, P1, R12, c[0x0][0x160], 0x1 ;  /* 0x000058000c107a11 */ /* 0x000fe400078208ff */
[----:B------:R-:W-:Y:S02]  /*3850*/  LEA.HI.X R3, R3, c[0x0][0x164], R18, 0x1, P0 ;  /* 0x0000590003037a11 */ /* 0x000fe400000f0c12 */
[----:B------:R-:W-:Y:S02]  /*3860*/  LEA.HI.X.SX32 R33, R33, R0, 0x1, P5 ;  /* 0x0000000021217211 */ /* 0x000fe400028f0eff */
[----:B------:R-:W-:Y:S02]  /*3870*/  LEA R18, P0, R4, c[0x0][0x160], 0x1 ;  /* 0x0000580004127a11 */ /* 0x000fe400078008ff */
[----:B------:R-:W-:-:S02]  /*3880*/  F2FP.BF16.PACK_AB R6, R7, R6 ;  /* 0x000000060706723e */ /* 0x000fc400000010ff */
[----:B------:R-:W-:Y:S02]  /*3890*/  LEA.HI.X R17, R12, c[0x0][0x164], R27, 0x1, P1 ;  /* 0x000059000c117a11 */ /* 0x000fe400008f0c1b */
[----:B------:R-:W-:Y:S02]  /*38a0*/  LEA R12, P1, R13, c[0x0][0x160], 0x1 ;  /* 0x000058000d0c7a11 */ /* 0x000fe400078208ff */
[----:B------:R-:W-:Y:S02]  /*38b0*/  PRMT R0, R11, 0x7632, R0 ;  /* 0x000076320b007816 */ /* 0x000fe40000000000 */
[----:B------:R-:W-:Y:S02]  /*38c0*/  LEA.HI.X R19, R4, c[0x0][0x164], R33, 0x1, P0 ;  /* 0x0000590004137a11 */ /* 0x000fe400000f0c21 */
[----:B------:R-:W-:Y:S01]  /*38d0*/  PRMT R4, R6, 0x7632, R4 ;  /* 0x0000763206047816 */ /* 0x000fe20000000004 */
[----:B------:R-:W-:Y:S01]  /*38e0*/  STG.E.U16 [R22.64], R0 ;  /* 0x0000000016007986 */ /* 0x000fe2000c101524 */
[----:B------:R-:W-:-:S02]  /*38f0*/  F2FP.BF16.PACK_AB R9, R10, R9 ;  /* 0x000000090a09723e */ /* 0x000fc400000010ff */
[----:B------:R-:W-:Y:S01]  /*3900*/  LEA.HI.X R13, R13, c[0x0][0x164], R26, 0x1, P1 ;  /* 0x000059000d0d7a11 */ /* 0x000fe200008f0c1a */
[----:B------:R-:W-:Y:S01]  /*3910*/  STG.E.U16 [R14.64], R6 ;  /* 0x000000060e007986 */ /* 0x000fe2000c101524 */
[C---:B------:R-:W-:Y:S02]  /*3920*/  LEA R26, P1, R24.reuse, c[0x0][0x160], 0x1 ;  /* 0x00005800181a7a11 */ /* 0x040fe400078208ff */
[----:B------:R-:W-:Y:S01]  /*3930*/  F2FP.BF16.PACK_AB R5, R5, R8 ;  /* 0x000000080505723e */ /* 0x000fe200000010ff */
[----:B------:R-:W-:Y:S01]  /*3940*/  STG.E.U16 [R16.64], R4 ;  /* 0x0000000410007986 */ /* 0x000fe2000c101524 */
[----:B------:R-:W-:Y:S02]  /*3950*/  PRMT R7, R9, 0x7632, R7 ;  /* 0x0000763209077816 */ /* 0x000fe40000000007 */
[----:B------:R-:W-:Y:S01]  /*3960*/  LEA.HI.X R27, R24, c[0x0][0x164], R25, 0x1, P1 ;  /* 0x00005900181b7a11 */ /* 0x000fe200008f0c19 */
[----:B------:R0:W-:Y:S04]  /*3970*/  STG.E.U16 [R2.64], R9 ;  /* 0x0000000902007986 */ /* 0x0001e8000c101524 */
[----:B------:R-:W-:Y:S04]  /*3980*/  STG.E.U16 [R12.64], R7 ;  /* 0x000000070c007986 */ /* 0x000fe8000c101524 */
[----:B------:R-:W-:Y:S01]  /*3990*/  STG.E.U16 [R18.64], R5 ;  /* 0x0000000512007986 */ /* 0x000fe2000c101524 */
[----:B0-----:R-:W-:-:S05]  /*39a0*/  PRMT R3, R5, 0x7632, R3 ;  /* 0x0000763205037816 */ /* 0x001fca0000000003 */
[----:B------:R-:W-:Y:S01]  /*39b0*/  STG.E.U16 [R26.64], R3 ;  /* 0x000000031a007986 */ /* 0x000fe2000c101524 */
[----:B------:R-:W-:Y:S05]  /*39c0*/  EXIT ;  /* 0x000000000000794d */ /* 0x000fea0003800000 */
.L_x_625:
        /* <DEDUP_REMOVED lines=19> */
.L_x_651:
[----:B------:R-:W-:Y:S01]  /*3b00*/  MOV R0, 0x0 ;  /* 0x0000000000007802 */ /* 0x000fe20000000f00 */
[----:B------:R-:W-:Y:S01]  /*3b10*/  HFMA2.MMA R8, -RZ, RZ, 0, 3.2007694244384765625e-05 ;  /* 0x00000219ff087435 */ /* 0x000fe200000001ff */
[----:B------:R-:W-:Y:S01]  /*3b20*/  MOV R4, c[0x4][0x178] ;  /* 0x01005e0000047a02 */ /* 0x000fe20000000f00 */
[----:B------:R-:W-:Y:S01]  /*3b30*/  IMAD.MOV.U32 R5, RZ, RZ, c[0x4][0x17c] ;  /* 0x01005f00ff057624 */ /* 0x000fe200078e00ff */
[----:B------:R0:W1:Y:S01]  /*3b40*/  LDC.64 R2, c[0x4][R0] ;  /* 0x0100000000027b82 */ /* 0x0000620000000a00 */
[----:B------:R-:W-:Y:S01]  /*3b50*/  IMAD.MOV.U32 R6, RZ, RZ, c[0x4][0x180] ;  /* 0x01006000ff067624 */ /* 0x000fe200078e00ff */
[----:B------:R-:W-:Y:S01]  /*3b60*/  MOV R13, RZ ;  /* 0x000000ff000d7202 */ /* 0x000fe20000000f00 */
[----:B------:R-:W-:Y:S02]  /*3b70*/  IMAD.MOV.U32 R7, RZ, RZ, c[0x4][0x184] ;  /* 0x01006100ff077624 */ /* 0x000fe400078e00ff */
[----:B------:R-:W-:Y:S02]  /*3b80*/  IMAD.MOV.U32 R10, RZ, RZ, c[0x4][0x88] ;  /* 0x01002200ff0a7624 */ /* 0x000fe400078e00ff */
[----:B------:R-:W-:-:S02]  /*3b90*/  IMAD.MOV.U32 R11, RZ, RZ, c[0x4][0x8c] ;  /* 0x01002300ff0b7624 */ /* 0x000fc400078e00ff */
        /* <DEDUP_REMOVED lines=10> */
.L_x_627:
[----:B------:R-:W-:Y:S01]  /*3c40*/  IMAD.MOV.U32 R19, RZ, RZ, -0x800001 ;  /* 0xff7fffffff137424 */ /* 0x000fe200078e00ff */
[----:B------:R-:W-:Y:S01]  /*3c50*/  MOV R22, 0xffffffff ;  /* 0xffffffff00167802 */ /* 0x000fe20000000f00 */
[----:B------:R-:W-:Y:S01]  /*3c60*/  IMAD.MOV.U32 R20, RZ, RZ, 0x10 ;  /* 0x00000010ff147424 */ /* 0x000fe200078e00ff */
[----:B------:R-:W-:Y:S01]  /*3c70*/  MOV R12, 0x3ca0 ;  /* 0x00003ca0000c7802 */ /* 0x000fe20000000f00 */
[----:B------:R-:W-:Y:S02]  /*3c80*/  IMAD.MOV.U32 R21, RZ, RZ, 0x1f ;  /* 0x0000001fff157424 */ /* 0x000fe400078e00ff */
[----:B------:R-:W-:Y:S05]  /*3c90*/  CALL.REL.NOINC `($__internal_14_$__cuda_sm70_shflsync_bfly_p) ;  /* 0x00000ba000007944 */ /* 0x000fea0003c00000 */
[----:B-1----:R-:W-:Y:S01]  /*3ca0*/  IMAD.MOV.U32 R9, RZ, RZ, R20 ;  /* 0x000000ffff097224 */ /* 0x002fe200078e0014 */
[----:B0-----:R-:W-:Y:S05]  /*3cb0*/  BRA `(.L_x_663) ;  /* 0xffffd28000007947 */ /* 0x001fea000383ffff */
.L_x_628:
[----:B------:R-:W-:Y:S01]  /*3cc0*/  IMAD.MOV.U32 R20, RZ, RZ, 0x8 ;  /* 0x00000008ff147424 */ /* 0x000fe200078e00ff */
[----:B------:R-:W-:Y:S01]  /*3cd0*/  MOV R22, 0xffffffff ;  /* 0xffffffff00167802 */ /* 0x000fe20000000f00 */
[----:B------:R-:W-:Y:S01]  /*3ce0*/  IMAD.MOV.U32 R21, RZ, RZ, 0x1f ;  /* 0x0000001fff157424 */ /* 0x000fe200078e00ff */
[----:B------:R-:W-:Y:S02]  /*3cf0*/  MOV R12, 0x3d10 ;  /* 0x00003d10000c7802 */ /* 0x000fe40000000f00 */
[----:B------:R-:W-:Y:S05]  /*3d00*/  CALL.REL.NOINC `($__internal_14_$__cuda_sm70_shflsync_bfly_p) ;  /* 0x00000b3000007944 */ /* 0x000fea0003c00000 */
[----:B01----:R-:W-:Y:S01]  /*3d10*/  FMNMX.FTZ R19, R19, R20, !PT ;  /* 0x0000001413137209 */ /* 0x003fe20007810000 */
[----:B------:R-:W-:Y:S01]  /*3d20*/  IMAD.MOV.U32 R20, RZ, RZ, 0x4 ;  /* 0x00000004ff147424 */ /* 0x000fe200078e00ff */
[----:B------:R-:W-:Y:S01]  /*3d30*/  MOV R12, 0x3d70 ;  /* 0x00003d70000c7802 */ /* 0x000fe20000000f00 */
[----:B------:R-:W-:-:S02]  /*3d40*/  IMAD.MOV.U32 R21, RZ, RZ, 0x1f ;  /* 0x0000001fff157424 */ /* 0x000fc400078e00ff */
[----:B------:R-:W-:Y:S02]  /*3d50*/  IMAD.MOV.U32 R22, RZ, RZ, -0x1 ;  /* 0xffffffffff167424 */ /* 0x000fe400078e00ff */
[----:B------:R-:W-:Y:S05]  /*3d60*/  CALL.REL.NOINC `($__internal_14_$__cuda_sm70_shflsync_bfly_p) ;  /* 0x00000ad000007944 */ /* 0x000fea0003c00000 */
[----:B01----:R-:W-:Y:S01]  /*3d70*/  FMNMX.FTZ R19, R19, R20, !PT ;  /* 0x0000001413137209 */ /* 0x003fe20007810000 */
[----:B------:R-:W-:Y:S01]  /*3d80*/  HFMA2.MMA R20, -RZ, RZ, 0, 1.1920928955078125e-07 ;  /* 0x00000002ff147435 */ /* 0x000fe200000001ff */
[----:B------:R-:W-:Y:S01]  /*3d90*/  IMAD.MOV.U32 R21, RZ, RZ, 0x1f ;  /* 0x0000001fff157424 */ /* 0x000fe200078e00ff */
[----:B------:R-:W-:Y:S01]  /*3da0*/  MOV R12, 0x3dd0 ;  /* 0x00003dd0000c7802 */ /* 0x000fe20000000f00 */
[----:B------:R-:W-:-:S03]  /*3db0*/  IMAD.MOV.U32 R22, RZ, RZ, -0x1 ;  /* 0xffffffffff167424 */ /* 0x000fc600078e00ff */
[----:B------:R-:W-:Y:S05]  /*3dc0*/  CALL.REL.NOINC `($__internal_14_$__cuda_sm70_shflsync_bfly_p) ;  /* 0x00000a7000007944 */ /* 0x000fea0003c00000 */
[----:B-1----:R-:W-:Y:S01]  /*3dd0*/  FMNMX.FTZ R11, R19, R20, !PT ;  /* 0x00000014130b7209 */ /* 0x002fe20007810000 */
[----:B------:R-:W-:Y:S01]  /*3de0*/  IMAD.MOV.U32 R20, RZ, RZ, 0x1 ;  /* 0x00000001ff147424 */ /* 0x000fe200078e00ff */
[----:B0-----:R-:W-:Y:S01]  /*3df0*/  MOV R21, 0x1f ;  /* 0x0000001f00157802 */ /* 0x001fe20000000f00 */
[----:B------:R-:W-:Y:S01]  /*3e00*/  IMAD.MOV.U32 R22, RZ, RZ, -0x1 ;  /* 0xffffffffff167424 */ /* 0x000fe200078e00ff */
[----:B------:R-:W-:Y:S01]  /*3e10*/  MOV R12, 0x3e40 ;  /* 0x00003e40000c7802 */ /* 0x000fe20000000f00 */
[----:B------:R-:W-:Y:S02]  /*3e20*/  IMAD.MOV.U32 R19, RZ, RZ, R11 ;  /* 0x000000ffff137224 */ /* 0x000fe400078e000b */
[----:B------:R-:W-:Y:S05]  /*3e30*/  CALL.REL.NOINC `($__internal_14_$__cuda_sm70_shflsync_bfly_p) ;  /* 0x00000a0000007944 */ /* 0x000fea0003c00000 */
[----:B-1----:R-:W-:Y:S01]  /*3e40*/  IMAD.MOV.U32 R14, RZ, RZ, R20 ;  /* 0x000000ffff0e7224 */ /* 0x002fe200078e0014 */
[----:B0-----:R-:W-:Y:S05]  /*3e50*/  BRA `(.L_x_664) ;  /* 0xffffd18000007947 */ /* 0x001fea000383ffff */
.L_x_653:
[----:B------:R-:W-:Y:S01]  /*3e60*/  HFMA2.MMA R19, -RZ, RZ, 0, 0 ;  /* 0x00000000ff137435 */ /* 0x000fe200000001ff */
[----:B------:R-:W-:Y:S01]  /*3e70*/  IMAD.MOV.U32 R20, RZ, RZ, 0x2 ;  /* 0x00000002ff147424 */ /* 0x000fe200078e00ff */
[----:B------:R-:W-:Y:S01]  /*3e80*/  MOV R12, 0x3ec0 ;  /* 0x00003ec0000c7802 */ /* 0x000fe20000000f00 */
[----:B------:R-:W-:-:S02]  /*3e90*/  IMAD.MOV.U32 R21, RZ, RZ, 0x1f ;  /* 0x0000001fff157424 */ /* 0x000fc400078e00ff */
[----:B------:R-:W-:Y:S02]  /*3ea0*/  IMAD.MOV.U32 R22, RZ, RZ, -0x1 ;  /* 0xffffffffff167424 */ /* 0x000fe400078e00ff */
[----:B0-----:R-:W-:Y:S05]  /*3eb0*/  CALL.REL.NOINC `($__internal_14_$__cuda_sm70_shflsync_bfly_p) ;  /* 0x0000098000007944 */ /* 0x001fea0003c00000 */
[----:B-1----:R-:W-:Y:S01]  /*3ec0*/  MOV R6, R20 ;  /* 0x0000001400067202 */ /* 0x002fe20000000f00 */
[----:B0-----:R-:W-:Y:S05]  /*3ed0*/  BRA `(.L_x_665) ;  /* 0xffffed8000007947 */ /* 0x001fea000383ffff */
.L_x_654:
[----:B------:R-:W-:Y:S01]  /*3ee0*/  IMAD.MOV.U32 R20, RZ, RZ, 0x1 ;  /* 0x00000001ff147424 */ /* 0x000fe200078e00ff */
[----:B------:R-:W-:Y:S01]  /*3ef0*/  MOV R12, 0x3f30 ;  /* 0x00003f30000c7802 */ /* 0x000fe20000000f00 */
[----:B------:R-:W-:Y:S02]  /*3f00*/  IMAD.MOV.U32 R21, RZ, RZ, 0x1f ;  /* 0x0000001fff157424 */ /* 0x000fe400078e00ff */
[----:B------:R-:W-:Y:S02]  /*3f10*/  IMAD.MOV.U32 R22, RZ, RZ, -0x1 ;  /* 0xffffffffff167424 */ /* 0x000fe400078e00ff */
[----:B0-----:R-:W-:Y:S05]  /*3f20*/  CALL.REL.NOINC `($__internal_14_$__cuda_sm70_shflsync_bfly_p) ;  /* 0x0000091000007944 */ /* 0x001fea0003c00000 */
[----:B-1----:R-:W-:Y:S01]  /*3f30*/  FADD.FTZ R18, R19, R20 ;  /* 0x0000001413127221 */ /* 0x002fe20000010000 */
[----:B0-----:R-:W-:Y:S01]  /*3f40*/  HFMA2.MMA R19, -RZ, RZ, 0, 0 ;  /* 0x00000000ff137435 */ /* 0x001fe200000001ff */
[----:B------:R-:W-:Y:S01]  /*3f50*/  IMAD.MOV.U32 R20, RZ, RZ, 0x2 ;  /* 0x00000002ff147424 */ /* 0x000fe200078e00ff */
[----:B------:R-:W-:Y:S01]  /*3f60*/  MOV R12, 0x3fa0 ;  /* 0x00003fa0000c7802 */ /* 0x000fe20000000f00 */
[----:B------:R-:W-:Y:S02]  /*3f70*/  IMAD.MOV.U32 R21, RZ, RZ, 0x1f ;  /* 0x0000001fff157424 */ /* 0x000fe400078e00ff */
[----:B------:R-:W-:-:S02]  /*3f80*/  IMAD.MOV.U32 R22, RZ, RZ, -0x1 ;  /* 0xffffffffff167424 */ /* 0x000fc400078e00ff */
[----:B------:R-:W-:Y:S05]  /*3f90*/  CALL.REL.NOINC `($__internal_14_$__cuda_sm70_shflsync_bfly_p) ;  /* 0x000008a000007944 */ /* 0x000fea0003c00000 */
[----:B01----:R-:W-:Y:S01]  /*3fa0*/  FADD.FTZ R19, RZ, R20 ;  /* 0x00000014ff137221 */ /* 0x003fe20000010000 */
[----:B------:R-:W-:Y:S01]  /*3fb0*/  MOV R20, 0x1 ;  /* 0x0000000100147802 */ /* 0x000fe20000000f00 */
[----:B------:R-:W-:Y:S01]  /*3fc0*/  IMAD.MOV.U32 R21, RZ, RZ, 0x1f ;  /* 0x0000001fff157424 */ /* 0x000fe200078e00ff */
[----:B------:R-:W-:Y:S01]  /*3fd0*/  MOV R12, 0x4000 ;  /* 0x00004000000c7802 */ /* 0x000fe20000000f00 */
[----:B------:R-:W-:-:S02]  /*3fe0*/  IMAD.MOV.U32 R22, RZ, RZ, -0x1 ;  /* 0xffffffffff167424 */ /* 0x000fc400078e00ff */
[----:B------:R-:W-:Y:S05]  /*3ff0*/  CALL.REL.NOINC `($__internal_14_$__cuda_sm70_shflsync_bfly_p) ;  /* 0x0000084000007944 */ /* 0x000fea0003c00000 */
[----:B-1----:R-:W-:Y:S01]  /*4000*/  FADD.FTZ R17, R19, R20 ;  /* 0x0000001413117221 */ /* 0x002fe20000010000 */
[----:B------:R-:W-:Y:S01]  /*4010*/  HFMA2.MMA R20, -RZ, RZ, 0, 1.1920928955078125e-07 ;  /* 0x00000002ff147435 */ /* 0x000fe200000001ff */
[----:B0-----:R-:W-:Y:S01]  /*4020*/  IMAD.MOV.U32 R19, RZ, RZ, RZ ;  /* 0x000000ffff137224 */ /* 0x001fe200078e00ff */
[----:B------:R-:W-:Y:S01]  /*4030*/  MOV R12, 0x4070 ;  /* 0x00004070000c7802 */ /* 0x000fe20000000f00 */
[----:B------:R-:W-:-:S02]  /*4040*/  IMAD.MOV.U32 R21, RZ, RZ, 0x1f ;  /* 0x0000001fff157424 */ /* 0x000fc400078e00ff */
[----:B------:R-:W-:Y:S02]  /*4050*/  IMAD.MOV.U32 R22, RZ, RZ, -0x1 ;  /* 0xffffffffff167424 */ /* 0x000fe400078e00ff */
[----:B------:R-:W-:Y:S05]  /*4060*/  CALL.REL.NOINC `($__internal_14_$__cuda_sm70_shflsync_bfly_p) ;  /* 0x000007d000007944 */ /* 0x000fea0003c00000 */
[----:B01----:R-:W-:Y:S01]  /*4070*/  FADD.FTZ R19, RZ, R20 ;  /* 0x00000014ff137221 */ /* 0x003fe20000010000 */
[----:B------:R-:W-:Y:S01]  /*4080*/  MOV R21, 0x1f ;  /* 0x0000001f00157802 */ /* 0x000fe20000000f00 */
[----:B------:R-:W-:Y:S01]  /*4090*/  IMAD.MOV.U32 R20, RZ, RZ, 0x1 ;  /* 0x00000001ff147424 */ /* 0x000fe200078e00ff */
[----:B------:R-:W-:Y:S01]  /*40a0*/  MOV R12, 0x40d0 ;  /* 0x000040d0000c7802 */ /* 0x000fe20000000f00 */
[----:B------:R-:W-:Y:S02]  /*40b0*/  IMAD.MOV.U32 R22, RZ, RZ, -0x1 ;  /* 0xffffffffff167424 */ /* 0x000fe400078e00ff */
[----:B------:R-:W-:Y:S05]  /*40c0*/  CALL.REL.NOINC `($__internal_14_$__cuda_sm70_shflsync_bfly_p) ;  /* 0x0000077000007944 */ /* 0x000fea0003c00000 */
[----:B0-----:R-:W-:Y:S01]  /*40d0*/  HFMA2.MMA R21, -RZ, RZ, 0, 1.847743988037109375e-06 ;  /* 0x0000001fff157435 */ /* 0x001fe200000001ff */
[----:B-1----:R-:W-:Y:S01]  /*40e0*/  FADD.FTZ R15, R19, R20 ;  /* 0x00000014130f7221 */ /* 0x002fe20000010000 */
[----:B------:R-:W-:Y:S01]  /*40f0*/  MOV R12, 0x4140 ;  /* 0x00004140000c7802 */ /* 0x000fe20000000f00 */
[----:B------:R-:W-:Y:S02]  /*4100*/  IMAD.MOV.U32 R19, RZ, RZ, RZ ;  /* 0x000000ffff137224 */ /* 0x000fe400078e00ff */
[----:B------:R-:W-:Y:S02]  /*4110*/  IMAD.MOV.U32 R20, RZ, RZ, 0x2 ;  /* 0x00000002ff147424 */ /* 0x000fe400078e00ff */
[----:B------:R-:W-:-:S02]  /*4120*/  IMAD.MOV.U32 R22, RZ, RZ, -0x1 ;  /* 0xffffffffff167424 */ /* 0x000fc400078e00ff */
[----:B------:R-:W-:Y:S05]  /*4130*/  CALL.REL.NOINC `($__internal_14_$__cuda_sm70_shflsync_bfly_p) ;  /* 0x0000070000007944 */ /* 0x000fea0003c00000 */
[----:B01----:R-:W-:Y:S01]  /*4140*/  FADD.FTZ R19, RZ, R20 ;  /* 0x00000014ff137221 */ /* 0x003fe20000010000 */
[----:B------:R-:W-:Y:S01]  /*4150*/  MOV R22, 0xffffffff ;  /* 0xffffffff00167802 */ /* 0x000fe20000000f00 */
[----:B------:R-:W-:Y:S01]  /*4160*/  IMAD.MOV.U32 R20, RZ, RZ, 0x1 ;  /* 0x00000001ff147424 */ /* 0x000fe200078e00ff */
[----:B------:R-:W-:Y:S01]  /*4170*/  MOV R12, 0x41a0 ;  /* 0x000041a0000c7802 */ /* 0x000fe20000000f00 */
[----:B------:R-:W-:-:S02]  /*4180*/  IMAD.MOV.U32 R21, RZ, RZ, 0x1f ;  /* 0x0000001fff157424 */ /* 0x000fc400078e00ff */
[----:B------:R-:W-:Y:S05]  /*4190*/  CALL.REL.NOINC `($__internal_14_$__cuda_sm70_shflsync_bfly_p) ;  /* 0x000006a000007944 */ /* 0x000fea0003c00000 */
[----:B-1----:R-:W-:Y:S01]  /*41a0*/  FADD.FTZ R16, R19, R20 ;  /* 0x0000001413107221 */ /* 0x002fe20000010000 */
[----:B0-----:R-:W-:Y:S01]  /*41b0*/  MOV R22, 0xffffffff ;  /* 0xffffffff00167802 */ /* 0x001fe20000000f00 */
[----:B------:R-:W-:Y:S01]  /*41c0*/  IMAD.MOV.U32 R19, RZ, RZ, RZ ;  /* 0x000000ffff137224 */ /* 0x000fe200078e00ff */
[----:B------:R-:W-:Y:S01]  /*41d0*/  MOV R12, 0x4210 ;  /* 0x00004210000c7802 */ /* 0x000fe20000000f00 */
[----:B------:R-:W-:-:S02]  /*41e0*/  IMAD.MOV.U32 R20, RZ, RZ, 0x2 ;  /* 0x00000002ff147424 */ /* 0x000fc400078e00ff */
[----:B------:R-:W-:Y:S02]  /*41f0*/  IMAD.MOV.U32 R21, RZ, RZ, 0x1f ;  /* 0x0000001fff157424 */ /* 0x000fe400078e00ff */
[----:B------:R-:W-:Y:S05]  /*4200*/  CALL.REL.NOINC `($__internal_14_$__cuda_sm70_shflsync_bfly_p) ;  /* 0x0000063000007944 */ /* 0x000fea0003c00000 */
[----:B01----:R-:W-:Y:S01]  /*4210*/  FADD.FTZ R19, RZ, R20 ;  /* 0x00000014ff137221 */ /* 0x003fe20000010000 */
[----:B------:R-:W-:Y:S01]  /*4220*/  MOV R12, 0x4270 ;  /* 0x00004270000c7802 */ /* 0x000fe20000000f00 */
[----:B------:R-:W-:Y:S02]  /*4230*/  IMAD.MOV.U32 R20, RZ, RZ, 0x1 ;  /* 0x00000001ff147424 */ /* 0x000fe400078e00ff */
[----:B------:R-:W-:Y:S02]  /*4240*/  IMAD.MOV.U32 R21, RZ, RZ, 0x1f ;  /* 0x0000001fff157424 */ /* 0x000fe400078e00ff */
[----:B------:R-:W-:Y:S02]  /*4250*/  IMAD.MOV.U32 R22, RZ, RZ, -0x1 ;  /* 0xffffffffff167424 */ /* 0x000fe400078e00ff */
[----:B------:R-:W-:Y:S05]  /*4260*/  CALL.REL.NOINC `($__internal_14_$__cuda_sm70_shflsync_bfly_p) ;  /* 0x000005d000007944 */ /* 0x000fea0003c00000 */
[----:B-1----:R-:W-:Y:S01]  /*4270*/  FADD.FTZ R14, R19, R20 ;  /* 0x00000014130e7221 */ /* 0x002fe20000010000 */
[----:B0-----:R-:W-:Y:S01]  /*4280*/  HFMA2.MMA R19, -RZ, RZ, 0, 0 ;  /* 0x00000000ff137435 */ /* 0x001fe200000001ff */
[----:B------:R-:W-:Y:S01]  /*4290*/  IMAD.MOV.U32 R20, RZ, RZ, 0x2 ;  /* 0x00000002ff147424 */ /* 0x000fe200078e00ff */
        /* <DEDUP_REMOVED lines=10> */
[----:B-1----:R-:W-:Y:S01]  /*4340*/  FADD.FTZ R11, R19, R20 ;  /* 0x00000014130b7221 */ /* 0x002fe20000010000 */
[----:B------:R-:W-:Y:S01]  /*4350*/  HFMA2.MMA R20, -RZ, RZ, 0, 1.1920928955078125e-07 ;  /* 0x00000002ff147435 */ /* 0x000fe200000001ff */
[----:B0-----:R-:W-:Y:S01]  /*4360*/  IMAD.MOV.U32 R19, RZ, RZ, RZ ;  /* 0x000000ffff137224 */ /* 0x001fe200078e00ff */
        /* <DEDUP_REMOVED lines=10> */
[----:B0-----:R-:W-:Y:S01]  /*4410*/  HFMA2.MMA R21, -RZ, RZ, 0, 1.847743988037109375e-06 ;  /* 0x0000001fff157435 */ /* 0x001fe200000001ff */
[----:B-1----:R-:W-:Y:S01]  /*4420*/  FADD.FTZ R6, R19, R20 ;  /* 0x0000001413067221 */ /* 0x002fe20000010000 */
[----:B------:R-:W-:Y:S01]  /*4430*/  MOV R12, 0x4480 ;  /* 0x00004480000c7802 */ /* 0x000fe20000000f00 */
[----:B------:R-:W-:-:S02]  /*4440*/  IMAD.MOV.U32 R19, RZ, RZ, RZ ;  /* 0x000000ffff137224 */ /* 0x000fc400078e00ff */
[----:B------:R-:W-:Y:S02]  /*4450*/  IMAD.MOV.U32 R20, RZ, RZ, 0x2 ;  /* 0x00000002ff147424 */ /* 0x000fe400078e00ff */
[----:B------:R-:W-:Y:S02]  /*4460*/  IMAD.MOV.U32 R22, RZ, RZ, -0x1 ;  /* 0xffffffffff167424 */ /* 0x000fe400078e00ff */
[----:B------:R-:W-:Y:S05]  /*4470*/  CALL.REL.NOINC `($__internal_14_$__cuda_sm70_shflsync_bfly_p) ;  /* 0x000003c000007944 */ /* 0x000fea0003c00000 */
[----:B01----:R-:W-:Y:S01]  /*4480*/  FADD.FTZ R19, RZ, R20 ;  /* 0x00000014ff137221 */ /* 0x003fe20000010000 */
[----:B------:R-:W-:Y:S01]  /*4490*/  MOV R22, 0xffffffff ;  /* 0xffffffff00167802 */ /* 0x000fe20000000f00 */
[----:B------:R-:W-:Y:S01]  /*44a0*/  IMAD.MOV.U32 R20, RZ, RZ, 0x1 ;  /* 0x00000001ff147424 */ /* 0x000fe200078e00ff */
[----:B------:R-:W-:Y:S01]  /*44b0*/  MOV R12, 0x44e0 ;  /* 0x000044e0000c7802 */ /* 0x000fe20000000f00 */
[----:B------:R-:W-:Y:S02]  /*44c0*/  IMAD.MOV.U32 R21, RZ, RZ, 0x1f ;  /* 0x0000001fff157424 */ /* 0x000fe400078e00ff */
        /* <DEDUP_REMOVED lines=53> */
[----:B-1----:R-:W-:Y:S01]  /*4820*/  IMAD.MOV.U32 R12, RZ, RZ, R20 ;  /* 0x000000ffff0c7224 */ /* 0x002fe200078e0014 */
[----:B0-----:R-:W-:Y:S05]  /*4830*/  BRA `(.L_x_666) ;  /* 0xffffe4d000007947 */ /* 0x001fea000383ffff */
        .weak           $__internal_14_$__cuda_sm70_shflsync_bfly_p
        .type           $__internal_14_$__cuda_sm70_shflsync_bfly_p,@function
        .size           $__internal_14_$__cuda_sm70_shflsync_bfly_p,(.L_x_23181 - $__internal_14_$__cuda_sm70_shflsync_bfly_p)
$__internal_14_$__cuda_sm70_shflsync_bfly_p:
[----:B------:R-:W-:Y:S01]  /*4840*/  IMAD.MOV.U32 R13, RZ, RZ, 0x0 ;  /* 0x00000000ff0d7424 */ /* 0x000fe200078e00ff */
[----:B------:R-:W-:Y:S04]  /*4850*/  WARPSYNC R22 ;  /* 0x0000001600007348 */ /* 0x000fe80003800000 */
[----:B------:R0:W1:Y:S01]  /*4860*/  SHFL.BFLY PT, R20, R19, R20, R21 ;  /* 0x0c00001413147389 */ /* 0x00006200000e0015 */
[----:B------:R-:W-:Y:S05]  /*4870*/  RET.REL.NODEC R12 `(_ZN4vllm25paged_attention_v1_kernelI13__nv_bfloat16hLi96ELi32ELi128ELNS_18Fp8KVCacheDataTypeE2ELb1EEEvPT_PKS3_PKT0_S9_ifPKiSB_iPKfiiiSD_SD_iiiii) ;  /* 0xffffb7800c007950 */ /* 0x000fea0003c3ffff */
.L_x_667:
        /* <DEDUP_REMOVED lines=16> */
.L_x_23181:


//--------------------- .text._ZN4vllm25paged_attention_v1_kernelI13__nv_bfloat16hLi80ELi32ELi128ELNS_18Fp8KVCacheDataTypeE2ELb1EEEvPT_PKS3_PKT0_S9_ifPKiSB_iPKfiiiSD_SD_iiiii --------------------------
	.section	.text._ZN4vllm25paged_attention_v1_kernelI13__nv_bfloat16hLi80ELi32ELi128ELNS_18Fp8KVCacheDataTypeE2ELb1EEEvPT_PKS3_PKT0_S9_ifPKiSB_iPKfiiiSD_SD_iiiii,"ax",@progbits
	.sectioninfo	@"SHI_REGISTERS=43"
	.align	128
        .global         _ZN4vllm25paged_attention_v1_kernelI13__nv_bfloat16hLi80ELi32ELi128ELNS_18Fp8KVCacheDataTypeE2ELb1EEEvPT_PKS3_PKT0_S9_ifPKiSB_iPKfiiiSD_SD_iiiii
        .type           _ZN4vllm25paged_attention_v1_kernelI13__nv_bfloat16hLi80ELi32ELi128ELNS_18Fp8KVCacheDataTypeE2ELb1EEEvPT_PKS3_PKT0_S9_ifPKiSB_iPKfiiiSD_SD_iiiii,@function
        .size           _ZN4vllm25paged_attention_v1_kernelI13__nv_bfloat16hLi80ELi32ELi128ELNS_18Fp8KVCacheDataTypeE2ELb1EEEvPT_PKS3_PKT0_S9_ifPKiSB_iPKfiiiSD_SD_iiiii,(.L_x_23182 - _ZN4vllm25paged_attention_v1_kernelI13__nv_bfloat16hLi80ELi32ELi128ELNS_18Fp8KVCacheDataTypeE2ELb1EEEvPT_PKS3_PKT0_S9_ifPKiSB_iPKfiiiSD_SD_iiiii)
        .other          _ZN4vllm25paged_attention_v1_kernelI13__nv_bfloat16hLi80ELi32ELi128ELNS_18Fp8KVCacheDataTypeE2ELb1EEEvPT_PKS3_PKT0_S9_ifPKiSB_iPKfiiiSD_SD_iiiii,@"STO_CUDA_ENTRY STV_DEFAULT"
_ZN4vllm25paged_attention_v1_kernelI13__nv_bfloat16hLi80ELi32ELi128ELNS_18Fp8KVCacheDataTypeE2ELb1EEEvPT_PKS3_PKT0_S9_ifPKiSB_iPKfiiiSD_SD_iiiii:
.text._ZN4vllm25paged_attention_v1_kernelI13__nv_bfloat16hLi80ELi32ELi128ELNS_18Fp8KVCacheDataTypeE2ELb1EEEvPT_PKS3_PKT0_S9_ifPKiSB_iPKfiiiSD_SD_iiiii:
        /* <DEDUP_REMOVED lines=39> */
.L_x_672:
        /* <DEDUP_REMOVED lines=15> */
.L_x_671:
[----:B------:R-:W-:Y:S05]  /*0360*/  BSYNC B1 ;  /* 0x0000000000017941 */ /* 0x000fea0003800000 */
.L_x_670:
        /* <DEDUP_REMOVED lines=10> */
.L_x_673:
        /* <DEDUP_REMOVED lines=28> */
.L_x_669:
[----:B0-----:R-:W-:Y:S05]  /*05d0*/  BSYNC B0 ;  /* 0x0000000000007941 */ /* 0x001fea0003800000 */
.L_x_668:
        /* <DEDUP_REMOVED lines=47> */
[----:B------:R-:W-:Y:S01]  /*08d0*/  IMAD R15, R14, R11, RZ ;  /* 0x0000000b0e0f7224 */ /* 0x000fe200078e02ff */
[----:B------:R-:W-:-:S04]  /*08e0*/  IABS R14, c[0x0][0xc] ;  /* 0x00000300000e7a13 */ /* 0x000fc80000000000 */
        /* <DEDUP_REMOVED lines=14> */
[-C--:B------:R-:W-:Y:S02]  /*09d0*/  IABS R18, R16.reuse ;  /* 0x0000001000127213 */ /* 0x080fe40000000000 */
[----:B------:R-:W0:Y:S01]  /*09e0*/  I2F.RP R8, R11 ;  /* 0x0000000b00087306 */ /* 0x000e220000209400 */
[----:B------:R-:W-:-:S04]  /*09f0*/  LOP3.LUT R25, R25, R16, RZ, 0x3c, !PT ;  /* 0x0000001019197212 */ /* 0x000fc800078e3cff */
[----:B------:R-:W-:-:S03]  /*0a00*/  ISETP.GE.AND P2, PT, R25, RZ, PT ;  /* 0x000000ff1900720c */ /* 0x000fc60003f46270 */
[----:B0-----:R-:W0:Y:S02]  /*0a10*/  MUFU.RCP R8, R8 ;  /* 0x0000000800087308 */ /* 0x001e240000001000 */
[----:B0-----:R-:W-:Y:S02]  /*0a20*/  IADD3 R12, R8, 0xffffffe, RZ ;  /* 0x0ffffffe080c7810 */ /* 0x001fe40007ffe0ff */
[----:B------:R-:W-:-:S04]  /*0a30*/  IADD3 R8, RZ, -R18, RZ ;  /* 0x80000012ff087210 */ /* 0x000fc80007ffe0ff */
[----:B------:R0:W1:Y:S02]  /*0a40*/  F2I.FTZ.U32.TRUNC.NTZ R13, R12 ;  /* 0x0000000c000d7305 */ /* 0x000064000021f000 */
[----:B0-----:R-:W-:Y:S02]  /*0a50*/  IMAD.MOV.U32 R12, RZ, RZ, RZ ;  /* 0x000000ffff0c7224 */ /* 0x001fe400078e00ff */
[----:B-1----:R-:W-:-:S04]  /*0a60*/  IMAD.MOV R14, RZ, RZ, -R13 ;  /* 0x000000ffff0e7224 */ /* 0x002fc800078e0a0d */
[----:B------:R-:W-:Y:S02]  /*0a70*/  IMAD R15, R14, R11, RZ ;  /* 0x0000000b0e0f7224 */ /* 0x000fe400078e02ff */
[----:B------:R-:W-:Y:S02]  /*0a80*/  IMAD.MOV.U32 R14, RZ, RZ, R17 ;  /* 0x000000ffff0e7224 */ /* 0x000fe400078e0011 */
[----:B------:R-:W-:-:S06]  /*0a90*/  IMAD.HI.U32 R13, R13, R15, R12 ;  /* 0x0000000f0d0d7227 */ /* 0x000fcc00078e000c */
[----:B------:R-:W-:-:S04]  /*0aa0*/  IMAD.HI.U32 R13, R13, R14, RZ ;  /* 0x0000000e0d0d7227 */ /* 0x000fc800078e00ff */
[----:B------:R-:W-:-:S05]  /*0ab0*/  IMAD R8, R13, R8, R14 ;  /* 0x000000080d087224 */ /* 0x000fca00078e020e */
[----:B------:R-:W-:-:S13]  /*0ac0*/  ISETP.GT.U32.AND P1, PT, R11, R8, PT ;  /* 0x000000080b00720c */ /* 0x000fda0003f24070 */
[----:B------:R-:W-:Y:S01]  /*0ad0*/  @!P1 IMAD.IADD R8, R8, 0x1, -R11 ;  /* 0x0000000108089824 */ /* 0x000fe200078e0a0b */
[----:B------:R-:W-:Y:S02]  /*0ae0*/  @!P1 IADD3 R13, R13, 0x1, RZ ;  /* 0x000000010d0d9810 */ /* 0x000fe40007ffe0ff */
[----:B------:R-:W-:Y:S02]  /*0af0*/  ISETP.NE.AND P1, PT, R16, RZ, PT ;  /* 0x000000ff1000720c */ /* 0x000fe40003f25270 */
[----:B------:R-:W-:Y:S01]  /*0b00*/  ISETP.GE.U32.AND P0, PT, R8, R11, PT ;  /* 0x0000000b0800720c */ /* 0x000fe20003f06070 */
[----:B------:R-:W-:-:S12]  /*0b10*/  IMAD.MOV.U32 R8, RZ, RZ, c[0x0][0x1c8] ;  /* 0x00007200ff087624 */ /* 0x000fd800078e00ff */
[----:B------:R-:W-:-:S05]  /*0b20*/  @P0 IADD3 R13, R13, 0x1, RZ ;  /* 0x000000010d0d0810 */ /* 0x000fca0007ffe0ff */
[----:B------:R-:W-:Y:S01]  /*0b30*/  @!P2 IMAD.MOV R13, RZ, RZ, -R13 ;  /* 0x000000ffff0da224 */ /* 0x000fe200078e0a0d */
[----:B------:R-:W-:-:S05]  /*0b40*/  @!P1 LOP3.LUT R13, RZ, R16, RZ, 0x33, !PT ;  /* 0x00000010ff0d9212 */ /* 0x000fca00078e33ff */
[----:B------:R-:W-:-:S04]  /*0b50*/  IMAD R8, R8, c[0x0][0x180], R13 ;  /* 0x0000600008087a24 */ /* 0x000fc800078e020d */
[----:B------:R-:W-:Y:S01]  /*0b60*/  IMAD R8, R8, UR4, RZ ;  /* 0x0000000408087c24 */ /* 0x000fe2000f8e02ff */
[----:B------:R-:W-:Y:S05]  /*0b70*/  BRA `(.L_x_675) ;  /* 0x0000003000007947 */ /* 0x000fea0003800000 */
.L_x_674:
[----:B------:R-:W-:-:S05]  /*0b80*/  MOV R8, c[0x0][0xc] ;  /* 0x0000030000087a02 */ /* 0x000fca0000000f00 */
[----:B------:R-:W-:-:S04]  /*0b90*/  IMAD R25, R8, c[0x0][0x1c8], R25 ;  /* 0x0000720008197a24 */ /* 0x000fc800078e0219 */
[----:B------:R-:W-:-:S03]  /*0ba0*/  IMAD R8, R25, c[0x0][0x1d8], RZ ;  /* 0x0000760019087a24 */ /* 0x000fc600078e02ff */
.L_x_675:
        /* <DEDUP_REMOVED lines=18> */
.L_x_679:
        /* <DEDUP_REMOVED lines=36> */
.L_x_677:
[----:B------:R-:W-:Y:S05]  /*0f10*/  BSYNC B7 ;  /* 0x0000000000077941 */ /* 0x000fea0003800000 */
.L_x_676:
[----:B------:R-:W-:Y:S05]  /*0f20*/  BRA.DIV ~URZ, `(.L_x_680) ;  /* 0x00002b427f007947 */ /* 0x000fea000b800000 */
[----:B------:R-:W-:-:S04]  /*0f30*/  MOV R9, 0xff7fffff ;  /* 0xff7fffff00097802 */ /* 0x000fc80000000f00 */
.L_x_716:
        /* <DEDUP_REMOVED lines=10> */
.L_x_717:
        /* <DEDUP_REMOVED lines=12> */
[----:B------:R-:W-:-:S03]  /*10a0*/  IMAD.MOV.U32 R11, RZ, RZ, RZ ;  /* 0x000000ffff0b7224 */ /* 0x000fc600078e00ff */
        /* <DEDUP_REMOVED lines=14> */
[----:B------:R-:W-:Y:S01]  /*1190*/  HFMA2.MMA R11, -RZ, RZ, 0, 0 ;  /* 0x00000000ff0b7435 */ /* 0x000fe200000001ff */
[----:B------:R-:W-:-:S13]  /*11a0*/  LOP3.LUT P0, R10, R10, 0x3, RZ, 0xc0, !PT ;  /* 0x000000030a0a7812 */ /* 0x000fda000780c0ff */
[----:B------:R-:W-:Y:S05]  /*11b0*/  @!P0 BRA `(.L_x_685) ;  /* 0x000000e000008947 */ /* 0x000fea0003800000 */
[----:B------:R-:W-:Y:S01]  /*11c0*/  LEA R12, R5, 0xc0, 0x2 ;  /* 0x000000c0050c7811 */ /* 0x000fe200078e10ff */
[----:B------:R-:W-:Y:S02]  /*11d0*/  IMAD.MOV.U32 R11, RZ, RZ, RZ ;  /* 0x000000ffff0b7224 */ /* 0x000fe400078e00ff */
[----:B------:R-:W-:Y:S02]  /*11e0*/  IMAD.MOV.U32 R13, RZ, RZ, R5 ;  /* 0x000000ffff0d7224 */ /* 0x000fe400078e0005 */
.L_x_686:
        /* <DEDUP_REMOVED lines=11> */
.L_x_685:
[----:B------:R-:W-:Y:S05]  /*12a0*/  BSYNC B1 ;  /* 0x0000000000017941 */ /* 0x000fea0003800000 */
.L_x_684:
        /* <DEDUP_REMOVED lines=10> */
.L_x_689:
        /* <DEDUP_REMOVED lines=100> */
.L_x_688:
[----:B------:R-:W-:Y:S05]  /*1990*/  BSYNC B1 ;  /* 0x0000000000017941 */ /* 0x000fea0003800000 */
.L_x_687:
        /* <DEDUP_REMOVED lines=55> */
.L_x_691:
[----:B------:R-:W-:Y:S05]  /*1d10*/  BSYNC B1 ;  /* 0x0000000000017941 */ /* 0x000fea0003800000 */
.L_x_690:
        /* <DEDUP_REMOVED lines=26> */
.L_x_683:
[----:B------:R-:W-:Y:S05]  /*1ec0*/  BSYNC B0 ;  /* 0x0000000000007941 */ /* 0x000fea0003800000 */
.L_x_682:
        /* <DEDUP_REMOVED lines=28> */
[----:B------:R-:W-:Y:S01]  /*2090*/  ISETP.GE.U32.AND P2, PT, R9, 0x180, PT ;  /* 0x000001800900780c */ /* 0x000fe20003f46070 */
[----:B0-----:R-:W-:Y:S01]  /*20a0*/  FADD.FTZ R9, R10, 9.9999999747524270788e-07 ;  /* 0x358637bd0a097421 */ /* 0x001fe20000010000 */
[----:B------:R-:W-:Y:S01]  /*20b0*/  LOP3.LUT P0, R12, R11, 0x3, RZ, 0xc0, !PT ;  /* 0x000000030b0c7812 */ /* 0x000fe2000780c0ff */
[----:B------:R-:W-:-:S04]  /*20c0*/  IMAD.MOV.U32 R11, RZ, RZ, R5 ;  /* 0x000000ffff0b7224 */ /* 0x000fc800078e0005 */
[----:B------:R-:W0:Y:S08]  /*20d0*/  MUFU.RCP R9, R9 ;  /* 0x0000000900097308 */ /* 0x000e300000001000 */
[----:B------:R-:W-:Y:S05]  /*20e0*/  @!P0 BRA `(.L_x_695) ;  /* 0x000000b000008947 */ /* 0x000fea0003800000 */
[----:B------:R-:W-:Y:S01]  /*20f0*/  MOV R10, R12 ;  /* 0x0000000c000a7202 */ /* 0x000fe20000000f00 */
[----:B------:R-:W-:Y:S01]  /*2100*/  IMAD.MOV.U32 R11, RZ, RZ, R5 ;  /* 0x000000ffff0b7224 */ /* 0x000fe200078e0005 */
[----:B------:R-:W-:-:S05]  /*2110*/  LEA R12, R5, 0xc0, 0x2 ;  /* 0x000000c0050c7811 */ /* 0x000fca00078e10ff */
.L_x_696:
        /* <DEDUP_REMOVED lines=8> */
.L_x_695:
[----:B------:R-:W-:Y:S05]  /*21a0*/  BSYNC B1 ;  /* 0x0000000000017941 */ /* 0x000fea0003800000 */
.L_x_694:
        /* <DEDUP_REMOVED lines=10> */
.L_x_699:
        /* <DEDUP_REMOVED lines=52> */
.L_x_698:
[----:B------:R-:W-:Y:S05]  /*2590*/  BSYNC B1 ;  /* 0x0000000000017941 */ /* 0x000fea0003800000 */
.L_x_697:
        /* <DEDUP_REMOVED lines=31> */
.L_x_701:
[----:B------:R-:W-:Y:S05]  /*2790*/  BSYNC B1 ;  /* 0x0000000000017941 */ /* 0x000fea0003800000 */
.L_x_700:
        /* <DEDUP_REMOVED lines=14> */
.L_x_693:
[----:B------:R-:W-:Y:S05]  /*2880*/  BSYNC B0 ;  /* 0x0000000000007941 */ /* 0x000fea0003800000 */
.L_x_692:
        /* <DEDUP_REMOVED lines=16> */
[--C-:B--2---:R-:W-:Y:S02]  /*2990*/  IMAD.MOV R19, RZ, RZ, -R15.reuse ;  /* 0x000000ffff137224 */ /* 0x104fe400078e0a0f */
[----:B-1----:R-:W-:Y:S02]  /*29a0*/  IMAD.MOV.U32 R12, RZ, RZ, RZ ;  /* 0x000000ffff0c7224 */ /* 0x002fe400078e00ff */
[----:B------:R-:W-:Y:S01]  /*29b0*/  IMAD R11, R19, R10, RZ ;  /* 0x0000000a130b7224 */ /* 0x000fe200078e02ff */
[----:B------:R-:W-:Y:S02]  /*29c0*/  IABS R19, c[0x0][0x1d4] ;  /* 0x0000750000137a13 */ /* 0x000fe40000000000 */
[----:B---3--:R-:W-:Y:S01]  /*29d0*/  IADD3 R18, RZ, -R13, RZ ;  /* 0x8000000dff127210 */ /* 0x008fe20007ffe0ff */
[----:B------:R-:W-:Y:S01]  /*29e0*/  IMAD.HI.U32 R16, R15, R11, R14 ;  /* 0x0000000b0f107227 */ /* 0x000fe200078e000e */
[----:B------:R-:W-:-:S02]  /*29f0*/  IADD3 R15, R6, -c[0x0][0x1cc], RZ ;  /* 0x80007300060f7a10 */ /* 0x000fc40007ffe0ff */
[----:B------:R-:W-:Y:S01]  /*2a00*/  MOV R6, R0 ;  /* 0x0000000000067202 */ /* 0x000fe20000000f00 */
[----:B------:R-:W-:-:S04]  /*2a10*/  IMAD R17, R18, R9, RZ ;  /* 0x0000000912117224 */ /* 0x000fc800078e02ff */
[----:B------:R-:W-:-:S04]  /*2a20*/  IMAD.HI.U32 R17, R13, R17, R12 ;  /* 0x000000110d117227 */ /* 0x000fc800078e000c */
.L_x_705:
        /* <DEDUP_REMOVED lines=32> */
.L_x_703:
[----:B------:R-:W-:Y:S05]  /*2c30*/  BSYNC B6 ;  /* 0x0000000000067941 */ /* 0x000fea0003800000 */
.L_x_702:
[----:B------:R-:W-:Y:S05]  /*2c40*/  BRA.DIV ~URZ, `(.L_x_706) ;  /* 0x000010427f007947 */ /* 0x000fea000b800000 */
[----:B------:R-:W-:-:S04]  /*2c50*/  IMAD.MOV.U32 R6, RZ, RZ, RZ ;  /* 0x000000ffff067224 */ /* 0x000fc800078e00ff */
.L_x_718:
[----:B------:R-:W-:Y:S01]  /*2c60*/  FADD.FTZ R18, RZ, R6 ;  /* 0x00000006ff127221 */ /* 0x000fe20000010000 */
[----:B------:R-:W-:Y:S05]  /*2c70*/  BRA.DIV ~URZ, `(.L_x_707) ;  /* 0x000010927f007947 */ /* 0x000fea000b800000 */
[----:B------:R-:W1:Y:S01]  /*2c80*/  SHFL.BFLY PT, R14, R18, 0x1, 0x1f ;  /* 0x0c201f00120e7f89 */ /* 0x000e6200000e0000 */
[----:B------:R-:W-:Y:S01]  /*2c90*/  HFMA2.MMA R17, -RZ, RZ, 0, 0 ;  /* 0x00000000ff117435 */ /* 0x000fe200000001ff */
[----:B0-----:R-:W-:Y:S01]  /*2ca0*/  CS2R R12, SRZ ;  /* 0x00000000000c7805 */ /* 0x001fe2000001ff00 */
[----:B------:R-:W-:Y:S01]  /*2cb0*/  CS2R R10, SRZ ;  /* 0x00000000000a7805 */ /* 0x000fe2000001ff00 */
[----:B------:R-:W-:Y:S01]  /*2cc0*/  CS2R R6, SRZ ;  /* 0x0000000000067805 */ /* 0x000fe2000001ff00 */
[----:B------:R-:W-:Y:S01]  /*2cd0*/  CS2R R8, SRZ ;  /* 0x0000000000087805 */ /* 0x000fe2000001ff00 */
[----:B-1----:R-:W-:Y:S02]  /*2ce0*/  FADD.FTZ R14, R18, R14 ;  /* 0x0000000e120e7221 */ /* 0x002fe40000010000 */
[----:B------:R-:W-:Y:S02]  /*2cf0*/  IMAD.MOV.U32 R18, RZ, RZ, RZ ;  /* 0x000000ffff127224 */ /* 0x000fe400078e00ff */
.L_x_719:
        /* <DEDUP_REMOVED lines=29> */
.L_x_709:
[----:B------:R-:W-:Y:S05]  /*2ed0*/  BSYNC B0 ;  /* 0x0000000000007941 */ /* 0x000fea0003800000 */
.L_x_708:
        /* <DEDUP_REMOVED lines=23> */
.L_x_711:
[----:B------:R-:W-:Y:S05]  /*3050*/  BSYNC B0 ;  /* 0x0000000000007941 */ /* 0x000fea0003800000 */
.L_x_710:
        /* <DEDUP_REMOVED lines=13> */
.L_x_713:
[----:B------:R-:W-:Y:S05]  /*3130*/  BSYNC B0 ;  /* 0x0000000000007941 */ /* 0x000fea0003800000 */
.L_x_712:
        /* <DEDUP_REMOVED lines=23> */
.L_x_715:
[----:B------:R-:W-:Y:S05]  /*32b0*/  BSYNC B0 ;  /* 0x0000000000007941 */ /* 0x000fea0003800000 */
.L_x_714:
[----:B------:R-:W-:Y:S06]  /*32c0*/  BAR.SYNC.DEFER_BLOCKING 0x0 ;  /* 0x0000000000007b1d */ /* 0x000fec0000010000 */
[----:B------:R-:W-:Y:S05]  /*32d0*/  @P3 EXIT ;  /* 0x000000000000394d */ /* 0x000fea0003800000 */
[----:B------:R-:W2:Y:S01]  /*32e0*/  S2UR UR4, SR_CTAID.Z ;  /* 0x00000000000479c3 */ /* 0x000ea20000002700 */
[----:B------:R-:W-:-:S02]  /*32f0*/  IMAD R3, R3, c[0x0][0xc], RZ ;  /* 0x0000030003037a24 */ /* 0x000fc400078e02ff */
[----:B------:R-:W-:Y:S02]  /*3300*/  IMAD R2, R2, c[0x0][0x14], RZ ;  /* 0x0000050002027a24 */ /* 0x000fe400078e02ff */
[----:B------:R-:W-:-:S03]  /*3310*/  IMAD R3, R3, c[0x0][0x14], RZ ;  /* 0x0000050003037a24 */ /* 0x000fc600078e02ff */
[----:B------:R-:W-:Y:S01]  /*3320*/  SHF.R.S32.HI R17, RZ, 0x1f, R2 ;  /* 0x0000001fff117819 */ /* 0x000fe20000011402 */
[----:B------:R-:W-:Y:S01]  /*3330*/  IMAD R3, R3, 0x50, RZ ;  /* 0x0000005003037824 */ /* 0x000fe200078e02ff */
[----:B--2---:R-:W-:-:S04]  /*3340*/  UIMAD UR4, UR4, 0x50, URZ ;  /* 0x00000050040478a4 */ /* 0x004fc8000f8e023f */
[----:B------:R-:W-:Y:S02]  /*3350*/  USHF.R.S32.HI UR5, URZ, 0x1f, UR4 ;  /* 0x0000001f3f057899 */ /* 0x000fe40008011404 */
[----:B------:R-:W-:Y:S02]  /*3360*/  IADD3 R20, P1, P2, R3, UR4, R2 ;  /* 0x0000000403147c10 */ /* 0x000fe4000fa3e002 */
[----:B------:R-:W-:-:S04]  /*3370*/  SHF.R.S32.HI R2, RZ, 0x1f, R3 ;  /* 0x0000001fff027819 */ /* 0x000fc80000011403 */
[----:B------:R-:W-:Y:S01]  /*3380*/  IADD3.X R2, R2, UR5, R17, P1, P2 ;  /* 0x0000000502027c10 */ /* 0x000fe20008fe4411 */
[----:B------:R-:W-:Y:S06]  /*3390*/  @P0 EXIT ;  /* 0x000000000000094d */ /* 0x000fec0003800000 */
[C---:B------:R-:W-:Y:S02]  /*33a0*/  IADD3 R3, R15.reuse, 0x8, RZ ;  /* 0x000000080f037810 */ /* 0x040fe40007ffe0ff */
[-C--:B------:R-:W-:Y:S02]  /*33b0*/  IADD3 R4, P0, R15, R20.reuse, RZ ;  /* 0x000000140f047210 */ /* 0x080fe40007f1e0ff */
[----:B01----:R-:W-:Y:S02]  /*33c0*/  IADD3 R0, P1, R3, R20, RZ ;  /* 0x0000001403007210 */ /* 0x003fe40007f3e0ff */
[-C--:B------:R-:W-:Y:S02]  /*33d0*/  LEA.HI.X.SX32 R17, R15, R2.reuse, 0x1, P0 ;  /* 0x000000020f117211 */ /* 0x080fe400000f0eff */
[----:B------:R-:W-:Y:S02]  /*33e0*/  LEA R16, P0, R4, c[0x0][0x160], 0x1 ;  /* 0x0000580004107a11 */ /* 0x000fe400078008ff */
[----:B------:R-:W-:-:S02]  /*33f0*/  LEA.HI.X.SX32 R3, R3, R2, 0x1, P1 ;  /* 0x0000000203037211 */ /* 0x000fc400008f0eff */
[----:B------:R-:W-:Y:S02]  /*3400*/  LEA R18, P1, R0, c[0x0][0x160], 0x1 ;  /* 0x0000580000127a11 */ /* 0x000fe400078208ff */
[----:B------:R-:W-:Y:S02]  /*3410*/  F2FP.BF16.PACK_AB R13, R13, R14 ;  /* 0x0000000e0d0d723e */ /* 0x000fe400000010ff */
[----:B------:R-:W-:Y:S02]  /*3420*/  LEA.HI.X R17, R4, c[0x0][0x164], R17, 0x1, P0 ;  /* 0x0000590004117a11 */ /* 0x000fe400000f0c11 */
[C---:B------:R-:W-:Y:S02]  /*3430*/  IADD3 R21, R15.reuse, 0x10, RZ ;  /* 0x000000100f157810 */ /* 0x040fe40007ffe0ff */
[----:B------:R-:W-:Y:S01]  /*3440*/  IADD3 R31, R15, 0x38, RZ ;  /* 0x000000380f1f7810 */ /* 0x000fe20007ffe0ff */
[----:B------:R0:W-:Y:S01]  /*3450*/  STG.E.U16 [R16.64], R13 ;  /* 0x0000000d10007986 */ /* 0x0001e2000c101524 */
[----:B------:R-:W-:-:S02]  /*3460*/  LEA.HI.X R19, R0, c[0x0][0x164], R3, 0x1, P1 ;  /* 0x0000590000137a11 */ /* 0x000fc400008f0c03 */
[----:B------:R-:W-:Y:S02]  /*3470*/  PRMT R0, R13, 0x7632, R0 ;  /* 0x000076320d007816 */ /* 0x000fe40000000000 */
[C---:B------:R-:W-:Y:S02]  /*3480*/  IADD3 R29, R15.reuse, 0x30, RZ ;  /* 0x000000300f1d7810 */ /* 0x040fe40007ffe0ff */
[C---:B------:R-:W-:Y:S01]  /*3490*/  IADD3 R23, R15.reuse, 0x18, RZ ;  /* 0x000000180f177810 */ /* 0x040fe20007ffe0ff */
[----:B------:R1:W-:Y:S01]  /*34a0*/  STG.E.U16 [R18.64], R0 ;  /* 0x0000000012007986 */ /* 0x0003e2000c101524 */
[C---:B------:R-:W-:Y:S02]  /*34b0*/  IADD3 R25, R15.reuse, 0x20, RZ ;  /* 0x000000200f197810 */ /* 0x040fe40007ffe0ff */
[C---:B------:R-:W-:Y:S02]  /*34c0*/  IADD3 R27, R15.reuse, 0x28, RZ ;  /* 0x000000280f1b7810 */ /* 0x040fe40007ffe0ff */
[----:B------:R-:W-:-:S02]  /*34d0*/  IADD3 R33, R15, 0x40, RZ ;  /* 0x000000400f217810 */ /* 0x000fc40007ffe0ff */
[-C--:B------:R-:W-:Y:S02]  /*34e0*/  IADD3 R14, P5, R21, R20.reuse, RZ ;  /* 0x00000014150e7210 */ /* 0x080fe40007fbe0ff */
[----:B------:R-:W-:Y:S02]  /*34f0*/  IADD3 R15, R15, 0x48, RZ ;  /* 0x000000480f0f7810 */ /* 0x000fe40007ffe0ff */
[-C--:B0-----:R-:W-:Y:S02]  /*3500*/  IADD3 R13, P0, R31, R20.reuse, RZ ;  /* 0x000000141f0d7210 */ /* 0x081fe40007f1e0ff */
[-C--:B------:R-:W-:Y:S02]  /*3510*/  IADD3 R3, P1, R29, R20.reuse, RZ ;  /* 0x000000141d037210 */ /* 0x080fe40007f3e0ff */
[----:B------:R-:W-:Y:S02]  /*3520*/  IADD3 R16, P4, R23, R20, RZ ;  /* 0x0000001417107210 */ /* 0x000fe40007f9e0ff */
[----:B------:R-:W-:-:S02]  /*3530*/  LEA.HI.X.SX32 R21, R21, R2, 0x1, P5 ;  /* 0x0000000215157211 */ /* 0x000fc400028f0eff */
[-C--:B------:R-:W-:Y:S02]  /*3540*/  IADD3 R28, P3, R25, R20.reuse, RZ ;  /* 0x00000014191c7210 */ /* 0x080fe40007f7e0ff */
[-C--:B------:R-:W-:Y:S02]  /*3550*/  IADD3 R17, P2, R27, R20.reuse, RZ ;  /* 0x000000141b117210 */ /* 0x080fe40007f5e0ff */
[-C--:B-1----:R-:W-:Y:S02]  /*3560*/  IADD3 R0, P5, R33, R20.reuse, RZ ;  /* 0x0000001421007210 */ /* 0x082fe40007fbe0ff */
[----:B------:R-:W-:Y:S02]  /*3570*/  IADD3 R4, P6, R15, R20, RZ ;  /* 0x000000140f047210 */ /* 0x000fe40007fde0ff */
[----:B------:R-:W-:Y:S02]  /*3580*/  LEA.HI.X.SX32 R24, R31, R2, 0x1, P0 ;  /* 0x000000021f187211 */ /* 0x000fe400000f0eff */
[----:B------:R-:W-:-:S02]  /*3590*/  LEA R20, P0, R14, c[0x0][0x160], 0x1 ;  /* 0x000058000e147a11 */ /* 0x000fc400078008ff */
[-C--:B------:R-:W-:Y:S02]  /*35a0*/  LEA.HI.X.SX32 R18, R29, R2.reuse, 0x1, P1 ;  /* 0x000000021d127211 */ /* 0x080fe400008f0eff */
[-C--:B------:R-:W-:Y:S02]  /*35b0*/  LEA.HI.X.SX32 R23, R23, R2.reuse, 0x1, P4 ;  /* 0x0000000217177211 */ /* 0x080fe400020f0eff */
[----:B------:R-:W-:Y:S02]  /*35c0*/  LEA R22, P1, R16, c[0x0][0x160], 0x1 ;  /* 0x0000580010167a11 */ /* 0x000fe400078208ff */
[----:B------:R-:W-:Y:S02]  /*35d0*/  LEA.HI.X R21, R14, c[0x0][0x164], R21, 0x1, P0 ;  /* 0x000059000e157a11 */ /* 0x000fe400000f0c15 */
[----:B------:R-:W-:Y:S02]  /*35e0*/  LEA.HI.X.SX32 R19, R25, R2, 0x1, P3 ;  /* 0x0000000219137211 */ /* 0x000fe400018f0eff */
[----:B------:R-:W-:-:S02]  /*35f0*/  LEA R14, P0, R28, c[0x0][0x160], 0x1 ;  /* 0x000058001c0e7a11 */ /* 0x000fc400078008ff */
[----:B------:R-:W-:Y:S02]  /*3600*/  LEA.HI.X R23, R16, c[0x0][0x164], R23, 0x1, P1 ;  /* 0x0000590010177a11 */ /* 0x000fe400008f0c17 */
[-C--:B------:R-:W-:Y:S02]  /*3610*/  LEA.HI.X.SX32 R26, R27, R2.reuse, 0x1, P2 ;  /* 0x000000021b1a7211 */ /* 0x080fe400010f0eff */
[----:B------:R-:W-:Y:S02]  /*3620*/  LEA R16, P1, R17, c[0x0][0x160], 0x1 ;  /* 0x0000580011107a11 */ /* 0x000fe400078208ff */
[-C--:B------:R-:W-:Y:S02]  /*3630*/  LEA.HI.X.SX32 R25, R15, R2.reuse, 0x1, P6 ;  /* 0x000000020f197211 */ /* 0x080fe400030f0eff */
[----:B------:R-:W-:Y:S02]  /*3640*/  LEA.HI.X.SX32 R33, R33, R2, 0x1, P5 ;  /* 0x0000000221217211 */ /* 0x000fe400028f0eff */
[----:B------:R-:W-:-:S02]  /*3650*/  LEA.HI.X R15, R28, c[0x0][0x164], R19, 0x1, P0 ;  /* 0x000059001c0f7a11 */ /* 0x000fc400000f0c13 */
[----:B------:R-:W-:Y:S02]  /*3660*/  LEA R2, P0, R3, c[0x0][0x160], 0x1 ;  /* 0x0000580003027a11 */ /* 0x000fe400078008ff */
[----:B------:R-:W-:Y:S02]  /*3670*/  F2FP.BF16.PACK_AB R11, R12, R11 ;  /* 0x0000000b0c0b723e */ /* 0x000fe400000010ff */
[----:B------:R-:W-:Y:S02]  /*3680*/  LEA.HI.X R17, R17, c[0x0][0x164], R26, 0x1, P1 ;  /* 0x0000590011117a11 */ /* 0x000fe400008f0c1a */
[----:B------:R-:W-:Y:S01]  /*3690*/  LEA R12, P1, R13, c[0x0][0x160], 0x1 ;  /* 0x000058000d0c7a11 */ /* 0x000fe200078208ff */
[----:B------:R-:W-:Y:S01]  /*36a0*/  STG.E.U16 [R20.64], R11 ;  /* 0x0000000b14007986 */ /* 0x000fe2000c101524 */
[----:B------:R-:W-:Y:S02]  /*36b0*/  LEA.HI.X R3, R3, c[0x0][0x164], R18, 0x1, P0 ;  /* 0x0000590003037a11 */ /* 0x000fe400000f0c12 */
[----:B------:R-:W-:-:S02]  /*36c0*/  LEA R18, P0, R0, c[0x0][0x160], 0x1 ;  /* 0x0000580000127a11 */ /* 0x000fc400078008ff */
[----:B------:R-:W-:Y:S02]  /*36d0*/  LEA.HI.X R13, R13, c[0x0][0x164], R24, 0x1, P1 ;  /* 0x000059000d0d7a11 */ /* 0x000fe400008f0c18 */
[----:B------:R-:W-:Y:S02]  /*36e0*/  LEA R24, P1, R4, c[0x0][0x160], 0x1 ;  /* 0x0000580004187a11 */ /* 0x000fe400078208ff */
[----:B------:R-:W-:Y:S02]  /*36f0*/  F2FP.BF16.PACK_AB R6, R7, R6 ;  /* 0x000000060706723e */ /* 0x000fe400000010ff */
[----:B------:R-:W-:Y:S02]  /*3700*/  LEA.HI.X R19, R0, c[0x0][0x164], R33, 0x1, P0 ;  /* 0x0000590000137a11 */ /* 0x000fe400000f0c21 */
[----:B------:R-:W-:Y:S02]  /*3710*/  PRMT R0, R11, 0x7632, R0 ;  /* 0x000076320b007816 */ /* 0x000fe40000000000 */
[----:B------:R-:W-:-:S02]  /*3720*/  LEA.HI.X R25, R4, c[0x0][0x164], R25, 0x1, P1 ;  /* 0x0000590004197a11 */ /* 0x000fc400008f0c19 */
[----:B------:R-:W-:Y:S01]  /*3730*/  PRMT R4, R6, 0x7632, R4 ;  /* 0x0000763206047816 */ /* 0x000fe20000000004 */
[----:B------:R-:W-:Y:S01]  /*3740*/  STG.E.U16 [R22.64], R0 ;  /* 0x0000000016007986 */ /* 0x000fe2000c101524 */
[----:B------:R-:W-:Y:S02]  /*3750*/  F2FP.BF16.PACK_AB R8, R9, R8 ;  /* 0x000000080908723e */ /* 0x000fe400000010ff */
[----:B------:R-:W-:Y:S01]  /*3760*/  F2FP.BF16.PACK_AB R5, R5, R10 ;  /* 0x0000000a0505723e */ /* 0x000fe200000010ff */
[----:B------:R-:W-:Y:S01]  /*3770*/  STG.E.U16 [R14.64], R6 ;  /* 0x000000060e007986 */ /* 0x000fe2000c101524 */
[----:B------:R-:W-:-:S03]  /*3780*/  PRMT R7, R8, 0x7632, R7 ;  /* 0x0000763208077816 */ /* 0x000fc60000000007 */
[----:B------:R-:W-:Y:S04]  /*3790*/  STG.E.U16 [R16.64], R4 ;  /* 0x0000000410007986 */ /* 0x000fe8000c101524 */
[----:B------:R0:W-:Y:S04]  /*37a0*/  STG.E.U16 [R2.64], R8 ;  /* 0x0000000802007986 */ /* 0x0001e8000c101524 */
[----:B------:R-:W-:Y:S04]  /*37b0*/  STG.E.U16 [R12.64], R7 ;  /* 0x000000070c007986 */ /* 0x000fe8000c101524 */
[----:B------:R-:W-:Y:S01]  /*37c0*/  STG.E.U16 [R18.64], R5 ;  /* 0x0000000512007986 */ /* 0x000fe2000c101524 */
[----:B0-----:R-:W-:-:S05]  /*37d0*/  PRMT R3, R5, 0x7632, R3 ;  /* 0x0000763205037816 */ /* 0x001fca0000000003 */
[----:B------:R-:W-:Y:S01]  /*37e0*/  STG.E.U16 [R24.64], R3 ;  /* 0x0000000318007986 */ /* 0x000fe2000c101524 */
[----:B------:R-:W-:Y:S05]  /*37f0*/  EXIT ;  /* 0x000000000000794d */ /* 0x000fea0003800000 */
.L_x_678:
        /* <DEDUP_REMOVED lines=19> */
.L_x_704:
        /* <DEDUP_REMOVED lines=20> */
.L_x_680:
[----:B------:R-:W-:Y:S01]  /*3a70*/  HFMA2.MMA R15, -RZ, RZ, 0, 9.5367431640625e-07 ;  /* 0x00000010ff0f7435 */ /* 0x000fe200000001ff */
[----:B------:R-:W-:Y:S01]  /*3a80*/  IMAD.MOV.U32 R18, RZ, RZ, -0x800001 ;  /* 0xff7fffffff127424 */ /* 0x000fe200078e00ff */
[----:B------:R-:W-:Y:S01]  /*3a90*/  MOV R16, 0x3ad0 ;  /* 0x00003ad000107802 */ /* 0x000fe20000000f00 */
[----:B------:R-:W-:Y:S02]  /*3aa0*/  IMAD.MOV.U32 R19, RZ, RZ, 0x1f ;  /* 0x0000001fff137424 */ /* 0x000fe400078e00ff */
[----:B------:R-:W-:Y:S02]  /*3ab0*/  IMAD.MOV.U32 R20, RZ, RZ, -0x1 ;  /* 0xffffffffff147424 */ /* 0x000fe400078e00ff */
[----:B------:R-:W-:Y:S05]  /*3ac0*/  CALL.REL.NOINC `($__internal_15_$__cuda_sm70_shflsync_bfly_p) ;  /* 0x00000a0000007944 */ /* 0x000fea0003c00000 */
[----:B-1----:R-:W-:Y:S01]  /*3ad0*/  IMAD.MOV.U32 R9, RZ, RZ, R15 ;  /* 0x000000ffff097224 */ /* 0x002fe200078e000f */
[----:B0-----:R-:W-:Y:S05]  /*3ae0*/  BRA `(.L_x_716) ;  /* 0xffffd45000007947 */ /* 0x001fea000383ffff */
.L_x_681:
[----:B------:R-:W-:Y:S01]  /*3af0*/  MOV R15, 0x8 ;  /* 0x00000008000f7802 */ /* 0x000fe20000000f00 */
[----:B------:R-:W-:Y:S01]  /*3b00*/  IMAD.MOV.U32 R19, RZ, RZ, 0x1f ;  /* 0x0000001fff137424 */ /* 0x000fe200078e00ff */
[----:B------:R-:W-:Y:S01]  /*3b10*/  MOV R16, 0x3b40 ;  /* 0x00003b4000107802 */ /* 0x000fe20000000f00 */
[----:B------:R-:W-:Y:S02]  /*3b20*/  IMAD.MOV.U32 R20, RZ, RZ, -0x1 ;  /* 0xffffffffff147424 */ /* 0x000fe400078e00ff */
[----:B------:R-:W-:Y:S05]  /*3b30*/  CALL.REL.NOINC `($__internal_15_$__cuda_sm70_shflsync_bfly_p) ;  /* 0x0000099000007944 */ /* 0x000fea0003c00000 */
[----:B0-----:R-:W-:Y:S01]  /*3b40*/  HFMA2.MMA R19, -RZ, RZ, 0, 1.847743988037109375e-06 ;  /* 0x0000001fff137435 */ /* 0x001fe200000001ff */
[----:B-1----:R-:W-:Y:S01]  /*3b50*/  FMNMX.FTZ R18, R18, R15, !PT ;  /* 0x0000000f12127209 */ /* 0x002fe20007810000 */
[----:B------:R-:W-:Y:S01]  /*3b60*/  IMAD.MOV.U32 R15, RZ, RZ, 0x4 ;  /* 0x00000004ff0f7424 */ /* 0x000fe200078e00ff */
[----:B------:R-:W-:Y:S01]  /*3b70*/  MOV R16, 0x3ba0 ;  /* 0x00003ba000107802 */ /* 0x000fe20000000f00 */
[----:B------:R-:W-:-:S02]  /*3b80*/  IMAD.MOV.U32 R20, RZ, RZ, -0x1 ;  /* 0xffffffffff147424 */ /* 0x000fc400078e00ff */
[----:B------:R-:W-:Y:S05]  /*3b90*/  CALL.REL.NOINC `($__internal_15_$__cuda_sm70_shflsync_bfly_p) ;  /* 0x0000093000007944 */ /* 0x000fea0003c00000 */
[----:B01----:R-:W-:Y:S01]  /*3ba0*/  FMNMX.FTZ R18, R18, R15, !PT ;  /* 0x0000000f12127209 */ /* 0x003fe20007810000 */
[----:B------:R-:W-:Y:S01]  /*3bb0*/  IMAD.MOV.U32 R15, RZ, RZ, 0x2 ;  /* 0x00000002ff0f7424 */ /* 0x000fe200078e00ff */
[----:B------:R-:W-:Y:S01]  /*3bc0*/  MOV R20, 0xffffffff ;  /* 0xffffffff00147802 */ /* 0x000fe20000000f00 */
[----:B------:R-:W-:Y:S01]  /*3bd0*/  IMAD.MOV.U32 R19, RZ, RZ, 0x1f ;  /* 0x0000001fff137424 */ /* 0x000fe200078e00ff */
[----:B------:R-:W-:-:S02]  /*3be0*/  MOV R16, 0x3c00 ;  /* 0x00003c0000107802 */ /* 0x000fc40000000f00 */
[----:B------:R-:W-:Y:S05]  /*3bf0*/  CALL.REL.NOINC `($__internal_15_$__cuda_sm70_shflsync_bfly_p) ;  /* 0x000008d000007944 */ /* 0x000fea0003c00000 */
[----:B-1----:R-:W-:Y:S01]  /*3c00*/  FMNMX.FTZ R11, R18, R15, !PT ;  /* 0x0000000f120b7209 */ /* 0x002fe20007810000 */
[----:B------:R-:W-:Y:S01]  /*3c10*/  IMAD.MOV.U32 R15, RZ, RZ, 0x1 ;  /* 0x00000001ff0f7424 */ /* 0x000fe200078e00ff */
[----:B------:R-:W-:Y:S01]  /*3c20*/  MOV R16, 0x3c70 ;  /* 0x00003c7000107802 */ /* 0x000fe20000000f00 */
[----:B0-----:R-:W-:Y:S01]  /*3c30*/  IMAD.MOV.U32 R19, RZ, RZ, 0x1f ;  /* 0x0000001fff137424 */ /* 0x001fe200078e00ff */
[----:B------:R-:W-:Y:S01]  /*3c40*/  MOV R18, R11 ;  /* 0x0000000b00127202 */ /* 0x000fe20000000f00 */
[----:B------:R-:W-:-:S02]  /*3c50*/  IMAD.MOV.U32 R20, RZ, RZ, -0x1 ;  /* 0xffffffffff147424 */ /* 0x000fc400078e00ff */
[----:B------:R-:W-:Y:S05]  /*3c60*/  CALL.REL.NOINC `($__internal_15_$__cuda_sm70_shflsync_bfly_p) ;  /* 0x0000086000007944 */ /* 0x000fea0003c00000 */
[----:B-1----:R-:W-:Y:S01]  /*3c70*/  IMAD.MOV.U32 R14, RZ, RZ, R15 ;  /* 0x000000ffff0e7224 */ /* 0x002fe200078e000f */
[----:B0-----:R-:W-:Y:S05]  /*3c80*/  BRA `(.L_x_717) ;  /* 0xffffd35000007947 */ /* 0x001fea000383ffff */
.L_x_706:
[----:B------:R-:W-:Y:S01]  /*3c90*/  HFMA2.MMA R19, -RZ, RZ, 0, 1.847743988037109375e-06 ;  /* 0x0000001fff137435 */ /* 0x000fe200000001ff */
[----:B------:R-:W-:Y:S01]  /*3ca0*/  IMAD.MOV.U32 R18, RZ, RZ, RZ ;  /* 0x000000ffff127224 */ /* 0x000fe200078e00ff */
[----:B------:R-:W-:Y:S01]  /*3cb0*/  MOV R16, 0x3cf0 ;  /* 0x00003cf000107802 */ /* 0x000fe20000000f00 */
[----:B0-----:R-:W-:-:S02]  /*3cc0*/  IMAD.MOV.U32 R15, RZ, RZ, 0x2 ;  /* 0x00000002ff0f7424 */ /* 0x001fc400078e00ff */
[----:B------:R-:W-:Y:S02]  /*3cd0*/  IMAD.MOV.U32 R20, RZ, RZ, -0x1 ;  /* 0xffffffffff147424 */ /* 0x000fe400078e00ff */
[----:B------:R-:W-:Y:S05]  /*3ce0*/  CALL.REL.NOINC `($__internal_15_$__cuda_sm70_shflsync_bfly_p) ;  /* 0x000007e000007944 */ /* 0x000fea0003c00000 */
[----:B-1----:R-:W-:Y:S01]  /*3cf0*/  IMAD.MOV.U32 R6, RZ, RZ, R15 ;  /* 0x000000ffff067224 */ /* 0x002fe200078e000f */
[----:B0-----:R-:W-:Y:S05]  /*3d00*/  BRA `(.L_x_718) ;  /* 0xffffef5000007947 */ /* 0x001fea000383ffff */
.L_x_707:
[----:B0-----:R-:W-:Y:S01]  /*3d10*/  IMAD.MOV.U32 R15, RZ, RZ, 0x1 ;  /* 0x00000001ff0f7424 */ /* 0x001fe200078e00ff */
[----:B------:R-:W-:Y:S01]  /*3d20*/  MOV R19, 0x1f ;  /* 0x0000001f00137802 */ /* 0x000fe20000000f00 */
[----:B------:R-:W-:Y:S01]  /*3d30*/  IMAD.MOV.U32 R20, RZ, RZ, -0x1 ;  /* 0xffffffffff147424 */ /* 0x000fe200078e00ff */
[----:B------:R-:W-:Y:S02]  /*3d40*/  MOV R16, 0x3d60 ;  /* 0x00003d6000107802 */ /* 0x000fe40000000f00 */
[----:B------:R-:W-:Y:S05]  /*3d50*/  CALL.REL.NOINC `($__internal_15_$__cuda_sm70_shflsync_bfly_p) ;  /* 0x0000077000007944 */ /* 0x000fea0003c00000 */
[----:B0-----:R-:W-:Y:S01]  /*3d60*/  HFMA2.MMA R19, -RZ, RZ, 0, 1.847743988037109375e-06 ;  /* 0x0000001fff137435 */ /* 0x001fe200000001ff */
[----:B-1----:R-:W-:Y:S01]  /*3d70*/  FADD.FTZ R14, R18, R15 ;  /* 0x0000000f120e7221 */ /* 0x002fe20000010000 */
[----:B------:R-:W-:Y:S01]  /*3d80*/  MOV R16, 0x3dd0 ;  /* 0x00003dd000107802 */ /* 0x000fe20000000f00 */
[----:B------:R-:W-:Y:S02]  /*3d90*/  IMAD.MOV.U32 R18, RZ, RZ, RZ ;  /* 0x000000ffff127224 */ /* 0x000fe400078e00ff */
[----:B------:R-:W-:Y:S02]  /*3da0*/  IMAD.MOV.U32 R15, RZ, RZ, 0x2 ;  /* 0x00000002ff0f7424 */ /* 0x000fe400078e00ff */
[----:B------:R-:W-:-:S02]  /*3db0*/  IMAD.MOV.U32 R20, RZ, RZ, -0x1 ;  /* 0xffffffffff147424 */ /* 0x000fc400078e00ff */
[----:B------:R-:W-:Y:S05]  /*3dc0*/  CALL.REL.NOINC `($__internal_15_$__cuda_sm70_shflsync_bfly_p) ;  /* 0x0000070000007944 */ /* 0x000fea0003c00000 */
[----:B01----:R-:W-:Y:S01]  /*3dd0*/  FADD.FTZ R18, RZ, R15 ;  /* 0x0000000fff127221 */ /* 0x003fe20000010000 */
[----:B------:R-:W-:Y:S01]  /*3de0*/  MOV R20, 0xffffffff ;  /* 0xffffffff00147802 */ /* 0x000fe20000000f00 */
[----:B------:R-:W-:Y:S01]  /*3df0*/  IMAD.MOV.U32 R15, RZ, RZ, 0x1 ;  /* 0x00000001ff0f7424 */ /* 0x000fe200078e00ff */
[----:B------:R-:W-:Y:S01]  /*3e00*/  MOV R16, 0x3e30 ;  /* 0x00003e3000107802 */ /* 0x000fe20000000f00 */
[----:B------:R-:W-:-:S02]  /*3e10*/  IMAD.MOV.U32 R19, RZ, RZ, 0x1f ;  /* 0x0000001fff137424 */ /* 0x000fc400078e00ff */
[----:B------:R-:W-:Y:S05]  /*3e20*/  CALL.REL.NOINC `($__internal_15_$__cuda_sm70_shflsync_bfly_p) ;  /* 0x000006a000007944 */ /* 0x000fea0003c00000 */
[----:B-1----:R-:W-:Y:S01]  /*3e30*/  FADD.FTZ R13, R18, R15 ;  /* 0x0000000f120d7221 */ /* 0x002fe20000010000 */
[----:B0-----:R-:W-:Y:S01]  /*3e40*/  MOV R20, 0xffffffff ;  /* 0xffffffff00147802 */ /* 0x001fe20000000f00 */
[----:B------:R-:W-:Y:S01]  /*3e50*/  IMAD.MOV.U32 R18, RZ, RZ, RZ ;  /* 0x000000ffff127224 */ /* 0x000fe200078e00ff */
[----:B------:R-:W-:Y:S01]  /*3e60*/  MOV R16, 0x3ea0 ;  /* 0x00003ea000107802 */ /* 0x000fe20000000f00 */
[----:B------:R-:W-:-:S02]  /*3e70*/  IMAD.MOV.U32 R15, RZ, RZ, 0x2 ;  /* 0x00000002ff0f7424 */ /* 0x000fc400078e00ff */
[----:B------:R-:W-:Y:S02]  /*3e80*/  IMAD.MOV.U32 R19, RZ, RZ, 0x1f ;  /* 0x0000001fff137424 */ /* 0x000fe400078e00ff */
[----:B------:R-:W-:Y:S05]  /*3e90*/  CALL.REL.NOINC `($__internal_15_$__cuda_sm70_shflsync_bfly_p) ;  /* 0x0000063000007944 */ /* 0x000fea0003c00000 */
[----:B01----:R-:W-:Y:S01]  /*3ea0*/  FADD.FTZ R18, RZ, R15 ;  /* 0x0000000fff127221 */ /* 0x003fe20000010000 */
[----:B------:R-:W-:Y:S01]  /*3eb0*/  MOV R16, 0x3f00 ;  /* 0x00003f0000107802 */ /* 0x000fe20000000f00 */
[----:B------:R-:W-:Y:S02]  /*3ec0*/  IMAD.MOV.U32 R15, RZ, RZ, 0x1 ;  /* 0x00000001ff0f7424 */ /* 0x000fe400078e00ff */
[----:B------:R-:W-:Y:S02]  /*3ed0*/  IMAD.MOV.U32 R19, RZ, RZ, 0x1f ;  /* 0x0000001fff137424 */ /* 0x000fe400078e00ff */
[----:B------:R-:W-:Y:S02]  /*3ee0*/  IMAD.MOV.U32 R20, RZ, RZ, -0x1 ;  /* 0xffffffffff147424 */ /* 0x000fe400078e00ff */
[----:B------:R-:W-:Y:S05]  /*3ef0*/  CALL.REL.NOINC `($__internal_15_$__cuda_sm70_shflsync_bfly_p) ;  /* 0x000005d000007944 */ /* 0x000fea0003c00000 */
[----:B-1----:R-:W-:Y:S01]  /*3f00*/  FADD.FTZ R11, R18, R15 ;  /* 0x0000000f120b7221 */ /* 0x002fe20000010000 */
[----:B0-----:R-:W-:Y:S01]  /*3f10*/  HFMA2.MMA R18, -RZ, RZ, 0, 0 ;  /* 0x00000000ff127435 */ /* 0x001fe200000001ff */
[----:B------:R-:W-:Y:S01]  /*3f20*/  IMAD.MOV.U32 R15, RZ, RZ, 0x2 ;  /* 0x00000002ff0f7424 */ /* 0x000fe200078e00ff */
[----:B------:R-:W-:Y:S01]  /*3f30*/  MOV R16, 0x3f70 ;  /* 0x00003f7000107802 */ /* 0x000fe20000000f00 */
[----:B------:R-:W-:-:S02]  /*3f40*/  IMAD.MOV.U32 R19, RZ, RZ, 0x1f ;  /* 0x0000001fff137424 */ /* 0x000fc400078e00ff */
[----:B------:R-:W-:Y:S02]  /*3f50*/  IMAD.MOV.U32 R20, RZ, RZ, -0x1 ;  /* 0xffffffffff147424 */ /* 0x000fe400078e00ff */
[----:B------:R-:W-:Y:S05]  /*3f60*/  CALL.REL.NOINC `($__internal_15_$__cuda_sm70_shflsync_bfly_p) ;  /* 0x0000056000007944 */ /* 0x000fea0003c00000 */
[----:B01----:R-:W-:Y:S01]  /*3f70*/  FADD.FTZ R18, RZ, R15 ;  /* 0x0000000fff127221 */ /* 0x003fe20000010000 */
[----:B------:R-:W-:Y:S01]  /*3f80*/  MOV R15, 0x1 ;  /* 0x00000001000f7802 */ /* 0x000fe20000000f00 */
[----:B------:R-:W-:Y:S01]  /*3f90*/  IMAD.MOV.U32 R19, RZ, RZ, 0x1f ;  /* 0x0000001fff137424 */ /* 0x000fe200078e00ff */
[----:B------:R-:W-:Y:S01]  /*3fa0*/  MOV R16, 0x3fd0 ;  /* 0x00003fd000107802 */ /* 0x000fe20000000f00 */
[----:B------:R-:W-:Y:S02]  /*3fb0*/  IMAD.MOV.U32 R20, RZ, RZ, -0x1 ;  /* 0xffffffffff147424 */ /* 0x000fe400078e00ff */
[----:B------:R-:W-:Y:S05]  /*3fc0*/  CALL.REL.NOINC `($__internal_15_$__cuda_sm70_shflsync_bfly_p) ;  /* 0x0000050000007944 */ /* 0x000fea0003c00000 */
[----:B-1----:R-:W-:Y:S01]  /*3fd0*/  FADD.FTZ R12, R18, R15 ;  /* 0x0000000f120c7221 */ /* 0x002fe20000010000 */
[----:B------:R-:W-:Y:S01]  /*3fe0*/  HFMA2.MMA R15, -RZ, RZ, 0, 1.1920928955078125e-07 ;  /* 0x00000002ff0f7435 */ /* 0x000fe200000001ff */
[----:B0-----:R-:W-:Y:S01]  /*3ff0*/  IMAD.MOV.U32 R18, RZ, RZ, RZ ;  /* 0x000000ffff127224 */ /* 0x001fe200078e00ff */
[----:B------:R-:W-:Y:S01]  /*4000*/  MOV R16, 0x4040 ;  /* 0x0000404000107802 */ /* 0x000fe20000000f00 */
[----:B------:R-:W-:Y:S02]  /*4010*/  IMAD.MOV.U32 R19, RZ, RZ, 0x1f ;  /* 0x0000001fff137424 */ /* 0x000fe400078e00ff */
[----:B------:R-:W-:-:S02]  /*4020*/  IMAD.MOV.U32 R20, RZ, RZ, -0x1 ;  /* 0xffffffffff147424 */ /* 0x000fc400078e00ff */
[----:B------:R-:W-:Y:S05]  /*4030*/  CALL.REL.NOINC `($__internal_15_$__cuda_sm70_shflsync_bfly_p) ;  /* 0x0000049000007944 */ /* 0x000fea0003c00000 */
[----:B01----:R-:W-:Y:S01]  /*4040*/  FADD.FTZ R18, RZ, R15 ;  /* 0x0000000fff127221 */ /* 0x003fe20000010000 */
[----:B------:R-:W-:Y:S01]  /*4050*/  MOV R19, 0x1f ;  /* 0x0000001f00137802 */ /* 0x000fe20000000f00 */
[----:B------:R-:W-:Y:S01]  /*4060*/  IMAD.MOV.U32 R15, RZ, RZ, 0x1 ;  /* 0x00000001ff0f7424 */ /* 0x000fe200078e00ff */
[----:B------:R-:W-:Y:S01]  /*4070*/  MOV R16, 0x40a0 ;  /* 0x000040a000107802 */ /* 0x000fe20000000f00 */
[----:B------:R-:W-:-:S02]  /*4080*/  IMAD.MOV.U32 R20, RZ, RZ, -0x1 ;  /* 0xffffffffff147424 */ /* 0x000fc400078e00ff */
[----:B------:R-:W-:Y:S05]  /*4090*/  CALL.REL.NOINC `($__internal_15_$__cuda_sm70_shflsync_bfly_p) ;  /* 0x0000043000007944 */ /* 0x000fea0003c00000 */
[----:B0-----:R-:W-:Y:S01]  /*40a0*/  HFMA2.MMA R19, -RZ, RZ, 0, 1.847743988037109375e-06 ;  /* 0x0000001fff137435 */ /* 0x001fe200000001ff */
[----:B-1----:R-:W-:Y:S01]  /*40b0*/  FADD.FTZ R6, R18, R15 ;  /* 0x0000000f12067221 */ /* 0x002fe20000010000 */
[----:B------:R-:W-:Y:S01]  /*40c0*/  MOV R16, 0x4110 ;  /* 0x0000411000107802 */ /* 0x000fe20000000f00 */
[----:B------:R-:W-:-:S02]  /*40d0*/  IMAD.MOV.U32 R18, RZ, RZ, RZ ;  /* 0x000000ffff127224 */ /* 0x000fc400078e00ff */
[----:B------:R-:W-:Y:S02]  /*40e0*/  IMAD.MOV.U32 R15, RZ, RZ, 0x2 ;  /* 0x00000002ff0f7424 */ /* 0x000fe400078e00ff */
[----:B------:R-:W-:Y:S02]  /*40f0*/  IMAD.MOV.U32 R20, RZ, RZ, -0x1 ;  /* 0xffffffffff147424 */ /* 0x000fe400078e00ff */
[----:B------:R-:W-:Y:S05]  /*4100*/  CALL.REL.NOINC `($__internal_15_$__cuda_sm70_shflsync_bfly_p) ;  /* 0x000003c000007944 */ /* 0x000fea0003c00000 */
[----:B01----:R-:W-:Y:S01]  /*4110*/  FADD.FTZ R18, RZ, R15 ;  /* 0x0000000fff127221 */ /* 0x003fe20000010000 */
[----:B------:R-:W-:Y:S01]  /*4120*/  MOV R20, 0xffffffff ;  /* 0xffffffff00147802 */ /* 0x000fe20000000f00 */
[----:B------:R-:W-:Y:S01]  /*4130*/  IMAD.MOV.U32 R15, RZ, RZ, 0x1 ;  /* 0x00000001ff0f7424 */ /* 0x000fe200078e00ff */
[----:B------:R-:W-:Y:S01]  /*4140*/  MOV R16, 0x4170 ;  /* 0x0000417000107802 */ /* 0x000fe20000000f00 */
[----:B------:R-:W-:Y:S02]  /*4150*/  IMAD.MOV.U32 R19, RZ, RZ, 0x1f ;  /* 0x0000001fff137424 */ /* 0x000fe400078e00ff */
        /* <DEDUP_REMOVED lines=53> */
[----:B-1----:R-:W-:Y:S01]  /*44b0*/  IMAD.MOV.U32 R17, RZ, RZ, R15 ;  /* 0x000000ffff117224 */ /* 0x002fe200078e000f */
[----:B0-----:R-:W-:Y:S05]  /*44c0*/  BRA `(.L_x_719) ;  /* 0xffffe83000007947 */ /* 0x001fea000383ffff */
        .weak           $__internal_15_$__cuda_sm70_shflsync_bfly_p
        .type           $__internal_15_$__cuda_sm70_shflsync_bfly_p,@function
        .size           $__internal_15_$__cuda_sm70_shflsync_bfly_p,(.L_x_23182 - $__internal_15_$__cuda_sm70_shflsync_bfly_p)
$__internal_15_$__cuda_sm70_shflsync_bfly_p:
[----:B------:R-:W-:Y:S01]  /*44d0*/  IMAD.MOV.U32 R17, RZ, RZ, 0x0 ;  /* 0x00000000ff117424 */ /* 0x000fe200078e00ff */
[----:B------:R-:W-:Y:S04]  /*44e0*/  WARPSYNC R20 ;  /* 0x0000001400007348 */ /* 0x000fe80003800000 */
[----:B------:R0:W1:Y:S01]  /*44f0*/  SHFL.BFLY PT, R15, R18, R15, R19 ;  /* 0x0c00000f120f7389 */ /* 0x00006200000e0013 */
[----:B------:R-:W-:Y:S05]  /*4500*/  RET.REL.NODEC R16 `(_ZN4vllm25paged_attention_v1_kernelI13__nv_bfloat16hLi80ELi32ELi128ELNS_18Fp8KVCacheDataTypeE2ELb1EEEvPT_PKS3_PKT0_S9_ifPKiSB_iPKfiiiSD_SD_iiiii) ;  /* 0xffffbaf010007950 */ /* 0x000fea0003c3ffff */
.L_x_720:
        /* <DEDUP_REMOVED lines=15> */
.L_x_23182:


//--------------------- .text._ZN4vllm25paged_attention_v1_kernelI13__nv_bfloat16hLi64ELi32ELi128ELNS_18Fp8KVCacheDataTypeE2ELb1EEEvPT_PKS3_PKT0_S9_ifPKiSB_iPKfiiiSD_SD_iiiii --------------------------
	.section	.text._ZN4vllm25paged_attention_v1_kernelI13__nv_bfloat16hLi64ELi32ELi128ELNS_18Fp8KVCacheDataTypeE2ELb1EEEvPT_PKS3_PKT0_S9_ifPKiSB_iPKfiiiSD_SD_iiiii,"ax",@progbits
	.sectioninfo	@"SHI_REGISTERS=39"
	.align	128
        .global         _ZN4vllm25paged_attention_v1_kernelI13__nv_bfloat16hLi64ELi32ELi128ELNS_18Fp8KVCacheDataTypeE2ELb1EEEvPT_PKS3_PKT0_S9_ifPKiSB_iPKfiiiSD_SD_iiiii
        .type           _ZN4vllm25paged_attention_v1_kernelI13__nv_bfloat16hLi64ELi32ELi128ELNS_18Fp8KVCacheDataTypeE2ELb1EEEvPT_PKS3_PKT0_S9_ifPKiSB_iPKfiiiSD_SD_iiiii,@function
        .size           _ZN4vllm25paged_attention_v1_kernelI13__nv_bfloat16hLi64ELi32ELi128ELNS_18Fp8KVCacheDataTypeE2ELb1EEEvPT_PKS3_PKT0_S9_ifPKiSB_iPKfiiiSD_SD_iiiii,(.L_x_23183 - _ZN4vllm25paged_attention_v1_kernelI13__nv_bfloat16hLi64ELi32ELi128ELNS_18Fp8KVCacheDataTypeE2ELb1EEEvPT_PKS3_PKT0_S9_ifPKiSB_iPKfiiiSD_SD_iiiii)
        .other          _ZN4vllm25paged_attention_v1_kernelI13__nv_bfloat16hLi64ELi32ELi128ELNS_18Fp8KVCacheDataTypeE2ELb1EEEvPT_PKS3_PKT0_S9_ifPKiSB_iPKfiiiSD_SD_iiiii,@"STO_CUDA_ENTRY STV_DEFAULT"
_ZN4vllm25paged_attention_v1_kernelI13__nv_bfloat16hLi64ELi32ELi128ELNS_18Fp8KVCacheDataTypeE2ELb1EEEvPT_PKS3_PKT0_S9_ifPKiSB_iPKfiiiSD_SD_iiiii:
.text._ZN4vllm25paged_attention_v1_kernelI13__nv_bfloat16hLi64ELi32ELi128ELNS_18Fp8KVCacheDataTypeE2ELb1EEEvPT_PKS3_PKT0_S9_ifPKiSB_iPKfiiiSD_SD_iiiii:
        /* <DEDUP_REMOVED lines=16> */
[C---:B0-2---:R-:W-:Y:S01]  /*0100*/  IMNMX R4, R3.reuse, -0x78, !PT ;  /* 0xffffff8803047817 */ /* 0x045fe20007800200 */
[----:B------:R-:W-:Y:S01]  /*0110*/  IMAD R6, R20, c[0x0][0x1a8], RZ ;  /* 0x00006a0014067a24 */ /* 0x000fe200078e02ff */
[----:B------:R-:W-:Y:S01]  /*0120*/  BSSY B1, `(.L_x_723) ;  /* 0x0000024000017945 */ /* 0x000fe20003800000 */
[----:B------:R-:W-:Y:S01]  /*0130*/  IMAD.SHL.U32 R7, R2, 0x40, RZ ;  /* 0x0000004002077824 */ /* 0x000fe200078e00ff */
[----:B------:R-:W-:Y:S02]  /*0140*/  IADD3 R4, -R3, 0x7f, R4 ;  /* 0x0000007f03047810 */ /* 0x000fe40007ffe104 */
[----:B------:R-:W-:Y:S02]  /*0150*/  MOV R9, R3 ;  /* 0x0000000300097202 */ /* 0x000fe40000000f00 */
[C---:B------:R-:W-:Y:S02]  /*0160*/  LEA.HI R5, R4.reuse, 0x1, RZ, 0x19 ;  /* 0x0000000104057811 */ /* 0x040fe400078fc8ff */
[----:B------:R-:W-:-:S02]  /*0170*/  ISETP.GE.U32.AND P0, PT, R4, 0x180, PT ;  /* 0x000001800400780c */ /* 0x000fc40003f06070 */
[----:B------:R-:W-:Y:S02]  /*0180*/  LOP3.LUT P1, R5, R5, 0x3, RZ, 0xc0, !PT ;  /* 0x0000000305057812 */ /* 0x000fe4000782c0ff */
[----:B------:R-:W-:Y:S02]  /*0190*/  SHF.R.S32.HI R11, RZ, 0x1f, R6 ;  /* 0x0000001fff0b7819 */ /* 0x000fe40000011406 */
        /* <DEDUP_REMOVED lines=13> */
.L_x_725:
        /* <DEDUP_REMOVED lines=15> */
.L_x_724:
[----:B------:R-:W-:Y:S05]  /*0360*/  BSYNC B1 ;  /* 0x0000000000017941 */ /* 0x000fea0003800000 */
.L_x_723:
        /* <DEDUP_REMOVED lines=10> */
.L_x_726:
        /* <DEDUP_REMOVED lines=28> */
.L_x_722:
[----:B0-2---:R-:W-:Y:S05]  /*05d0*/  BSYNC B0 ;  /* 0x0000000000007941 */ /* 0x005fea0003800000 */
.L_x_721:
        /* <DEDUP_REMOVED lines=24> */
[----:B------:R-:W-:-:S05]  /*0760*/  SHF.R.S32.HI R9, RZ, 0x1f, R6 ;  /* 0x0000001fff097819 */ /* 0x000fca0000011406 */
        /* <DEDUP_REMOVED lines=41> */
[----:B0-----:R-:W-:-:S02]  /*0a00*/  IADD3 R10, R6, 0xffffffe, RZ ;  /* 0x0ffffffe060a7810 */ /* 0x001fc40007ffe0ff */
        /* <DEDUP_REMOVED lines=23> */
.L_x_727:
[----:B------:R-:W-:-:S05]  /*0b80*/  MOV R9, c[0x0][0xc] ;  /* 0x0000030000097a02 */ /* 0x000fca0000000f00 */
[----:B------:R-:W-:-:S04]  /*0b90*/  IMAD R6, R9, c[0x0][0x1c8], R2 ;  /* 0x0000720009067a24 */ /* 0x000fc800078e0202 */
[----:B------:R-:W-:-:S03]  /*0ba0*/  IMAD R6, R6, c[0x0][0x1d8], RZ ;  /* 0x0000760006067a24 */ /* 0x000fc600078e02ff */
.L_x_728:
        /* <DEDUP_REMOVED lines=14> */
[----:B------:R-:W-:Y:S02]  /*0c90*/  IMAD R13, R10, R9, RZ ;  /* 0x000000090a0d7224 */ /* 0x000fe400078e02ff */
[----:B------:R-:W-:-:S04]  /*0ca0*/  IMAD.MOV.U32 R10, RZ, RZ, RZ ;  /* 0x000000ffff0a7224 */ /* 0x000fc800078e00ff */
[----:B------:R-:W-:-:S04]  /*0cb0*/  IMAD.HI.U32 R13, R11, R13, R10 ;  /* 0x0000000d0b0d7227 */ /* 0x000fc800078e000a */
[----:B------:R-:W-:-:S05]  /*0cc0*/  IMAD.MOV.U32 R10, RZ, RZ, R0 ;  /* 0x000000ffff0a7224 */ /* 0x000fca00078e0000 */
.L_x_732:
        /* <DEDUP_REMOVED lines=36> */
.L_x_730:
[----:B------:R-:W-:Y:S05]  /*0f10*/  BSYNC B7 ;  /* 0x0000000000077941 */ /* 0x000fea0003800000 */
.L_x_729:
[----:B------:R-:W-:Y:S05]  /*0f20*/  BRA.DIV ~URZ, `(.L_x_733) ;  /* 0x000029327f007947 */ /* 0x000fea000b800000 */
[----:B------:R-:W-:-:S04]  /*0f30*/  MOV R7, 0xff7fffff ;  /* 0xff7fffff00077802 */ /* 0x000fc80000000f00 */
.L_x_765:
        /* <DEDUP_REMOVED lines=10> */
.L_x_766:
        /* <DEDUP_REMOVED lines=10> */
[----:B------:R-:W-:Y:S01]  /*1080*/  LOP3.LUT R11, R11, 0xffffffe0, RZ, 0xc0, !PT ;  /* 0xffffffe00b0b7812 */ /* 0x000fe200078ec0ff */
[----:B------:R-:W0:Y:S04]  /*1090*/  @!P0 LDS R10, [R21.X4+0x80] ;  /* 0x00008000150a8984 */ /* 0x000e280000004800 */
[----:B0-----:R-:W0:Y:S02]  /*10a0*/  SHFL.BFLY PT, R7, R10, 0x2, 0x1f ;  /* 0x0c401f000a077f89 */ /* 0x001e2400000e0000 */
[----:B0-----:R-:W-:-:S05]  /*10b0*/  FMNMX.FTZ R9, R7, R10, !PT ;  /* 0x0000000a07097209 */ /* 0x001fca0007810000 */
[----:B------:R-:W0:Y:S02]  /*10c0*/  SHFL.BFLY PT, R8, R9, 0x1, 0x1f ;  /* 0x0c201f0009087f89 */ /* 0x000e2400000e0000 */
[----:B0-----:R-:W-:Y:S02]  /*10d0*/  FMNMX.FTZ R7, R9, R8, !PT ;  /* 0x0000000809077209 */ /* 0x001fe40007810000 */
[----:B------:R-:W-:Y:S01]  /*10e0*/  IMNMX R8, R22, R11, PT ;  /* 0x0000000b16087217 */ /* 0x000fe20003800200 */
[----:B------:R-:W-:-:S03]  /*10f0*/  IMAD.MOV.U32 R11, RZ, RZ, RZ ;  /* 0x000000ffff0b7224 */ /* 0x000fc600078e00ff */
[----:B------:R-:W-:Y:S01]  /*1100*/  ISETP.GE.AND P2, PT, R3, R8, PT ;  /* 0x000000080300720c */ /* 0x000fe20003f46270 */
[----:B------:R-:W0:-:S12]  /*1110*/  SHFL.IDX PT, R7, R7, RZ, 0x1f ;  /* 0x00001fff07077589 */ /* 0x000e1800000e0000 */
[----:B------:R-:W-:Y:S05]  /*1120*/  @P2 BRA `(.L_x_736) ;  /* 0x00000d9000002947 */ /* 0x000fea0003800000 */
[----:B------:R-:W-:Y:S01]  /*1130*/  LOP3.LUT R9, RZ, R3, RZ, 0x33, !PT ;  /* 0x00000003ff097212 */ /* 0x000fe200078e33ff */
[----:B------:R-:W-:Y:S01]  /*1140*/  BSSY B1, `(.L_x_737) ;  /* 0x0000016000017945 */ /* 0x000fe20003800000 */
[----:B------:R-:W-:-:S03]  /*1150*/  HFMA2.MMA R11, -RZ, RZ, 0, 0 ;  /* 0x00000000ff0b7435 */ /* 0x000fc600000001ff */
        /* <DEDUP_REMOVED lines=9> */
.L_x_739:
        /* <DEDUP_REMOVED lines=11> */
.L_x_738:
[----:B------:R-:W-:Y:S05]  /*12a0*/  BSYNC B1 ;  /* 0x0000000000017941 */ /* 0x000fea0003800000 */
.L_x_737:
        /* <DEDUP_REMOVED lines=10> */
.L_x_742:
        /* <DEDUP_REMOVED lines=8> */
[----:B------:R-:W-:Y:S04]  /*13d0*/  LDS R16, [R10+0x800] ;  /* 0x000800000a107984 */ /* 0x000fe80000000800 */
        /* <DEDUP_REMOVED lines=8> */
[----:B------:R-:W-:Y:S01]  /*1460*/  FMUL.FTZ R23, R22, 1.4426950216293334961 ;  /* 0x3fb8aa3b16177820 */ /* 0x000fe20000410000 */
[----:B------:R-:W2:Y:S01]  /*1470*/  LDS R18, [R10+0xc00] ;  /* 0x000c00000a127984 */ /* 0x000ea20000000800 */
[----:B----4-:R-:W-:-:S02]  /*1480*/  FADD.FTZ R26, -R7, R26 ;  /* 0x0000001a071a7221 */ /* 0x010fc40000010100 */
[C---:B-----5:R-:W-:Y:S01]  /*1490*/  FADD.FTZ R28, -R7.reuse, R28 ;  /* 0x0000001c071c7221 */ /* 0x060fe20000010100 */
[----:B------:R-:W3:Y:S01]  /*14a0*/  MUFU.EX2 R19, R19 ;  /* 0x0000001300137308 */ /* 0x000ee20000000800 */
[----:B------:R-:W4:Y:S01]  /*14b0*/  LDS R22, [R10+0xe00] ;  /* 0x000e00000a167984 */ /* 0x000f220000000800 */
[----:B------:R-:W-:Y:S02]  /*14c0*/  FMUL.FTZ R15, R26, 1.4426950216293334961 ;  /* 0x3fb8aa3b1a0f7820 */ /* 0x000fe40000410000 */
[----:B------:R-:W-:Y:S01]  /*14d0*/  FADD.FTZ R25, -R7, R24 ;  /* 0x0000001807197221 */ /* 0x000fe20000010100 */
[----:B------:R-:W5:Y:S03]  /*14e0*/  LDS R26, [R10+0x1000] ;  /* 0x001000000a1a7984 */ /* 0x000f660000000800 */
[----:B------:R-:W0:Y:S01]  /*14f0*/  MUFU.EX2 R23, R23 ;  /* 0x0000001700177308 */ /* 0x000e220000000800 */
[----:B-1----:R-:W-:Y:S01]  /*1500*/  FADD.FTZ R17, R13, R11 ;  /* 0x0000000b0d117221 */ /* 0x002fe20000010000 */
[----:B------:R-:W1:Y:S01]  /*1510*/  LDS R24, [R10+0x1200] ;  /* 0x001200000a187984 */ /* 0x000e620000000800 */
[----:B------:R-:W-:-:S02]  /*1520*/  FMUL.FTZ R11, R28, 1.4426950216293334961 ;  /* 0x3fb8aa3b1c0b7820 */ /* 0x000fc40000410000 */
[----:B------:R-:W-:Y:S01]  /*1530*/  FMUL.FTZ R25, R25, 1.4426950216293334961 ;  /* 0x3fb8aa3b19197820 */ /* 0x000fe20000410000 */
[----:B------:R-:W1:Y:S01]  /*1540*/  LDS R28, [R10+0x1400] ;  /* 0x001400000a1c7984 */ /* 0x000e620000000800 */
[----:B------:R-:W-:Y:S01]  /*1550*/  FADD.FTZ R32, -R7, R32 ;  /* 0x0000002007207221 */ /* 0x000fe20000010100 */
[----:B------:R-:W2:Y:S01]  /*1560*/  MUFU.EX2 R15, R15 ;  /* 0x0000000f000f7308 */ /* 0x000ea20000000800 */
[----:B---3--:R-:W-:Y:S01]  /*1570*/  FADD.FTZ R17, R17, R19 ;  /* 0x0000001311117221 */ /* 0x008fe20000010000 */
[----:B------:R3:W-:Y:S01]  /*1580*/  STS [R10+-0x200], R19 ;  /* 0xfffe00130a007388 */ /* 0x0007e20000000800 */
[----:B------:R-:W-:-:S03]  /*1590*/  FMUL.FTZ R32, R32, 1.4426950216293334961 ;  /* 0x3fb8aa3b20207820 */ /* 0x000fc60000410000 */
[----:B------:R3:W-:Y:S01]  /*15a0*/  STS [R10+-0x400], R13 ;  /* 0xfffc000d0a007388 */ /* 0x0007e20000000800 */
[----:B0-----:R-:W-:Y:S01]  /*15b0*/  FADD.FTZ R30, R17, R23 ;  /* 0x00000017111e7221 */ /* 0x001fe20000010000 */
[----:B------:R-:W0:Y:S01]  /*15c0*/  MUFU.EX2 R11, R11 ;  /* 0x0000000b000b7308 */ /* 0x000e220000000800 */
[C---:B------:R-:W-:Y:S01]  /*15d0*/  FADD.FTZ R17, -R7.reuse, R16 ;  /* 0x0000001007117221 */ /* 0x040fe20000010100 */
[----:B------:R-:W-:Y:S01]  /*15e0*/  STS [R10], R23 ;  /* 0x000000170a007388 */ /* 0x000fe20000000800 */
[----:B------:R-:W-:Y:S02]  /*15f0*/  FADD.FTZ R14, -R7, R14 ;  /* 0x0000000e070e7221 */ /* 0x000fe40000010100 */
[----:B------:R-:W-:Y:S01]  /*1600*/  FMUL.FTZ R17, R17, 1.4426950216293334961 ;  /* 0x3fb8aa3b11117820 */ /* 0x000fe20000410000 */
[----:B------:R-:W1:Y:S01]  /*1610*/  LDS R16, [R10+0x1600] ;  /* 0x001600000a107984 */ /* 0x000e620000000800 */
[----:B---3--:R-:W-:Y:S01]  /*1620*/  FMUL.FTZ R19, R14, 1.4426950216293334961 ;  /* 0x3fb8aa3b0e137820 */ /* 0x008fe20000410000 */
[----:B------:R3:W3:Y:S01]  /*1630*/  MUFU.EX2 R13, R25 ;  /* 0x00000019000d7308 */ /* 0x0006e20000000800 */
[----:B--2---:R-:W-:Y:S01]  /*1640*/  FADD.FTZ R30, R30, R15 ;  /* 0x0000000f1e1e7221 */ /* 0x004fe20000010000 */
[----:B------:R-:W2:Y:S01]  /*1650*/  LDS R14, [R10+0x1a00] ;  /* 0x001a00000a0e7984 */ /* 0x000ea20000000800 */
[----:B------:R-:W-:-:S03]  /*1660*/  FADD.FTZ R18, -R7, R18 ;  /* 0x0000001207127221 */ /* 0x000fc60000010100 */
[----:B------:R1:W-:Y:S01]  /*1670*/  STS [R10+0x200], R15 ;  /* 0x0002000f0a007388 */ /* 0x0003e20000000800 */
[----:B------:R-:W-:Y:S01]  /*1680*/  FMUL.FTZ R18, R18, 1.4426950216293334961 ;  /* 0x3fb8aa3b12127820 */ /* 0x000fe20000410000 */
[----:B------:R-:W1:Y:S01]  /*1690*/  MUFU.EX2 R17, R17 ;  /* 0x0000001100117308 */ /* 0x000e620000000800 */
[C---:B----4-:R-:W-:Y:S01]  /*16a0*/  FADD.FTZ R22, -R7.reuse, R22 ;  /* 0x0000001607167221 */ /* 0x050fe20000010100 */
[----:B0-----:R0:W-:Y:S01]  /*16b0*/  STS [R10+0x400], R11 ;  /* 0x0004000b0a007388 */ /* 0x0011e20000000800 */
[----:B------:R-:W-:Y:S02]  /*16c0*/  FADD.FTZ R30, R30, R11 ;  /* 0x0000000b1e1e7221 */ /* 0x000fe40000010000 */
[C---:B-----5:R-:W-:Y:S02]  /*16d0*/  FADD.FTZ R26, -R7.reuse, R26 ;  /* 0x0000001a071a7221 */ /* 0x060fe40000010100 */
[----:B------:R-:W-:Y:S01]  /*16e0*/  FMUL.FTZ R22, R22, 1.4426950216293334961 ;  /* 0x3fb8aa3b16167820 */ /* 0x000fe20000410000 */
[----:B------:R-:W4:Y:S01]  /*16f0*/  MUFU.EX2 R19, R19 ;  /* 0x0000001300137308 */ /* 0x000f220000000800 */
[----:B---3--:R-:W-:Y:S01]  /*1700*/  FMUL.FTZ R25, R26, 1.4426950216293334961 ;  /* 0x3fb8aa3b1a197820 */ /* 0x008fe20000410000 */
[----:B------:R-:W-:Y:S01]  /*1710*/  STS [R10+0x600], R13 ;  /* 0x0006000d0a007388 */ /* 0x000fe20000000800 */
[----:B-1----:R-:W-:-:S02]  /*1720*/  FADD.FTZ R24, -R7, R24 ;  /* 0x0000001807187221 */ /* 0x002fc40000010100 */
[----:B------:R-:W-:Y:S02]  /*1730*/  FADD.FTZ R30, R30, R13 ;  /* 0x0000000d1e1e7221 */ /* 0x000fe40000010000 */
[----:B------:R-:W-:Y:S01]  /*1740*/  FMUL.FTZ R24, R24, 1.4426950216293334961 ;  /* 0x3fb8aa3b18187820 */ /* 0x000fe20000410000 */
[----:B------:R-:W1:Y:S01]  /*1750*/  MUFU.EX2 R15, R18 ;  /* 0x00000012000f7308 */ /* 0x000e620000000800 */
[----:B------:R-:W-:Y:S01]  /*1760*/  FADD.FTZ R28, -R7, R28 ;  /* 0x0000001c071c7221 */ /* 0x000fe20000010100 */
[----:B------:R-:W-:Y:S01]  /*1770*/  STS [R10+0x800], R17 ;  /* 0x000800110a007388 */ /* 0x000fe20000000800 */
[----:B------:R-:W-:Y:S02]  /*1780*/  FADD.FTZ R30, R30, R17 ;  /* 0x000000111e1e7221 */ /* 0x000fe40000010000 */
[----:B------:R-:W-:-:S03]  /*1790*/  FMUL.FTZ R28, R28, 1.4426950216293334961 ;  /* 0x3fb8aa3b1c1c7820 */ /* 0x000fc60000410000 */
[----:B------:R-:W3:Y:S01]  /*17a0*/  MUFU.EX2 R23, R22 ;  /* 0x0000001600177308 */ /* 0x000ee20000000800 */
[----:B----4-:R-:W-:Y:S01]  /*17b0*/  FADD.FTZ R30, R30, R19 ;  /* 0x000000131e1e7221 */ /* 0x010fe20000010000 */
[----:B------:R-:W-:Y:S01]  /*17c0*/  STS [R10+0xa00], R19 ;  /* 0x000a00130a007388 */ /* 0x000fe20000000800 */
[----:B------:R-:W-:-:S05]  /*17d0*/  FADD.FTZ R16, -R7, R16 ;  /* 0x0000001007107221 */ /* 0x000fca0000010100 */
[----:B------:R-:W4:Y:S01]  /*17e0*/  MUFU.EX2 R25, R25 ;  /* 0x0000001900197308 */ /* 0x000f220000000800 */
[----:B-1----:R-:W-:Y:S01]  /*17f0*/  FADD.FTZ R30, R30, R15 ;  /* 0x0000000f1e1e7221 */ /* 0x002fe20000010000 */
[----:B------:R-:W-:Y:S01]  /*1800*/  STS [R10+0xc00], R15 ;  /* 0x000c000f0a007388 */ /* 0x000fe20000000800 */
[----:B------:R-:W-:Y:S02]  /*1810*/  FMUL.FTZ R16, R16, 1.4426950216293334961 ;  /* 0x3fb8aa3b10107820 */ /* 0x000fe40000410000 */
[----:B--2---:R-:W-:-:S03]  /*1820*/  FADD.FTZ R14, -R7, R14 ;  /* 0x0000000e070e7221 */ /* 0x004fc60000010100 */
[----:B------:R-:W1:Y:S01]  /*1830*/  MUFU.EX2 R27, R24 ;  /* 0x00000018001b7308 */ /* 0x000e620000000800 */
[----:B---3--:R-:W-:Y:S01]  /*1840*/  FADD.FTZ R30, R30, R23 ;  /* 0x000000171e1e7221 */ /* 0x008fe20000010000 */
[----:B------:R-:W-:Y:S01]  /*1850*/  STS [R10+0xe00], R23 ;  /* 0x000e00170a007388 */ /* 0x000fe20000000800 */
[----:B------:R-:W-:-:S05]  /*1860*/  FMUL.FTZ R14, R14, 1.4426950216293334961 ;  /* 0x3fb8aa3b0e0e7820 */ /* 0x000fca0000410000 */
[----:B------:R-:W2:Y:S01]  /*1870*/  MUFU.EX2 R29, R28 ;  /* 0x0000001c001d7308 */ /* 0x000ea20000000800 */
[----:B----4-:R-:W-:Y:S01]  /*1880*/  FADD.FTZ R30, R30, R25 ;  /* 0x000000191e1e7221 */ /* 0x010fe20000010000 */
[----:B------:R-:W-:Y:S06]  /*1890*/  STS [R10+0x1000], R25 ;  /* 0x001000190a007388 */ /* 0x000fec0000000800 */
[----:B------:R-:W3:Y:S01]  /*18a0*/  MUFU.EX2 R31, R16 ;  /* 0x00000010001f7308 */ /* 0x000ee20000000800 */
[----:B-1----:R-:W-:Y:S01]  /*18b0*/  FADD.FTZ R30, R30, R27 ;  /* 0x0000001b1e1e7221 */ /* 0x002fe20000010000 */
[----:B------:R-:W-:Y:S06]  /*18c0*/  STS [R10+0x1200], R27 ;  /* 0x0012001b0a007388 */ /* 0x000fec0000000800 */
[----:B------:R-:W1:Y:S01]  /*18d0*/  MUFU.EX2 R33, R32 ;  /* 0x0000002000217308 */ /* 0x000e620000000800 */
[----:B--2---:R-:W-:Y:S01]  /*18e0*/  FADD.FTZ R30, R30, R29 ;  /* 0x0000001d1e1e7221 */ /* 0x004fe20000010000 */
[----:B------:R-:W-:Y:S06]  /*18f0*/  STS [R10+0x1400], R29 ;  /* 0x0014001d0a007388 */ /* 0x000fec0000000800 */
[----:B------:R-:W2:Y:S01]  /*1900*/  MUFU.EX2 R35, R14 ;  /* 0x0000000e00237308 */ /* 0x000ea20000000800 */
[----:B---3--:R-:W-:Y:S01]  /*1910*/  FADD.FTZ R30, R30, R31 ;  /* 0x0000001f1e1e7221 */ /* 0x008fe20000010000 */
[----:B------:R-:W-:Y:S03]  /*1920*/  STS [R10+0x1600], R31 ;  /* 0x0016001f0a007388 */ /* 0x000fe60000000800 */
[----:B-1----:R-:W-:Y:S01]  /*1930*/  FADD.FTZ R30, R30, R33 ;  /* 0x000000211e1e7221 */ /* 0x002fe20000010000 */
[----:B------:R-:W-:Y:S04]  /*1940*/  STS [R10+0x1800], R33 ;  /* 0x001800210a007388 */ /* 0x000fe80000000800 */
[----:B--2---:R1:W-:Y:S01]  /*1950*/  STS [R10+0x1a00], R35 ;  /* 0x001a00230a007388 */ /* 0x0043e20000000800 */
[----:B0-----:R-:W-:Y:S01]  /*1960*/  FADD.FTZ R11, R30, R35 ;  /* 0x000000231e0b7221 */ /* 0x001fe20000010000 */
[----:B-1----:R-:W-:Y:S01]  /*1970*/  IADD3 R10, R10, 0x2000, RZ ;  /* 0x000020000a0a7810 */ /* 0x002fe20007ffe0ff */
[----:B------:R-:W-:Y:S05]  /*1980*/  @!P3 BRA `(.L_x_742) ;  /* 0xfffff9c00000b947 */ /* 0x000fea000383ffff */
.L_x_741:
[----:B------:R-:W-:Y:S05]  /*1990*/  BSYNC B1 ;  /* 0x0000000000017941 */ /* 0x000fea0003800000 */
.L_x_740:
        /* <DEDUP_REMOVED lines=25> */
[C---:B------:R-:W-:Y:S02]  /*1b30*/  FADD.FTZ R12, -R7.reuse, R12 ;  /* 0x0000000c070c7221 */ /* 0x040fe40000010100 */
[----:B------:R-:W-:Y:S02]  /*1b40*/  FMUL.FTZ R26, R26, 1.4426950216293334961 ;  /* 0x3fb8aa3b1a1a7820 */ /* 0x000fe40000410000 */
[C---:B------:R-:W-:Y:S02]  /*1b50*/  FADD.FTZ R28, -R7.reuse, R28 ;  /* 0x0000001c071c7221 */ /* 0x040fe40000010100 */
[----:B------:R-:W-:Y:S01]  /*1b60*/  FMUL.FTZ R16, R12, 1.4426950216293334961 ;  /* 0x3fb8aa3b0c107820 */ /* 0x000fe20000410000 */
[----:B------:R-:W2:Y:S01]  /*1b70*/  MUFU.EX2 R17, R17 ;  /* 0x0000001100117308 */ /* 0x000ea20000000800 */
[----:B------:R-:W-:Y:S01]  /*1b80*/  FMUL.FTZ R28, R28, 1.4426950216293334961 ;  /* 0x3fb8aa3b1c1c7820 */ /* 0x000fe20000410000 */
[----:B0-----:R-:W-:Y:S01]  /*1b90*/  STS [R10+-0x400], R13 ;  /* 0xfffc000d0a007388 */ /* 0x001fe20000000800 */
[----:B------:R-:W-:-:S02]  /*1ba0*/  FADD.FTZ R14, -R7, R14 ;  /* 0x0000000e070e7221 */ /* 0x000fc40000010100 */
[----:B------:R-:W-:Y:S02]  /*1bb0*/  FADD.FTZ R12, R11, R13 ;  /* 0x0000000d0b0c7221 */ /* 0x000fe40000010000 */
        /* <DEDUP_REMOVED lines=21> */
.L_x_744:
[----:B------:R-:W-:Y:S05]  /*1d10*/  BSYNC B1 ;  /* 0x0000000000017941 */ /* 0x000fea0003800000 */
.L_x_743:
        /* <DEDUP_REMOVED lines=26> */
.L_x_736:
[----:B------:R-:W-:Y:S05]  /*1ec0*/  BSYNC B0 ;  /* 0x0000000000007941 */ /* 0x000fea0003800000 */
.L_x_735:
        /* <DEDUP_REMOVED lines=36> */
.L_x_749:
        /* <DEDUP_REMOVED lines=8> */
.L_x_748:
[----:B------:R-:W-:Y:S05]  /*2190*/  BSYNC B1 ;  /* 0x0000000000017941 */ /* 0x000fea0003800000 */
.L_x_747:
        /* <DEDUP_REMOVED lines=10> */
.L_x_752:
        /* <DEDUP_REMOVED lines=23> */
[----:B------:R-:W5:Y:S01]  /*23b0*/  LDS R16, [R9+0x1a00] ;  /* 0x001a000009107984 */ /* 0x000f620000000800 */
[----:B------:R-:W-:-:S03]  /*23c0*/  FMUL.FTZ R32, R7, R32 ;  /* 0x0000002007207220 */ /* 0x000fc60000410000 */
[----:B------:R1:W-:Y:S01]  /*23d0*/  STS [R9+-0x400], R18 ;  /* 0xfffc001209007388 */ /* 0x0003e20000000800 */
[----:B------:R-:W-:-:S03]  /*23e0*/  FMUL.FTZ R34, R7, R34 ;  /* 0x0000002207227220 */ /* 0x000fc60000410000 */
[----:B------:R2:W-:Y:S01]  /*23f0*/  STS [R9+-0x200], R22 ;  /* 0xfffe001609007388 */ /* 0x0005e20000000800 */
[----:B------:R-:W-:-:S03]  /*2400*/  FMUL.FTZ R36, R7, R36 ;  /* 0x0000002407247220 */ /* 0x000fc60000410000 */
[----:B------:R3:W-:Y:S01]  /*2410*/  STS [R9], R24 ;  /* 0x0000001809007388 */ /* 0x0007e20000000800 */
[----:B------:R-:W-:-:S03]  /*2420*/  FMUL.FTZ R14, R7, R14 ;  /* 0x0000000e070e7220 */ /* 0x000fc60000410000 */
[----:B------:R4:W-:Y:S01]  /*2430*/  STS [R9+0x200], R26 ;  /* 0x0002001a09007388 */ /* 0x0009e20000000800 */
        /* <DEDUP_REMOVED lines=20> */
.L_x_751:
[----:B------:R-:W-:Y:S05]  /*2580*/  BSYNC B1 ;  /* 0x0000000000017941 */ /* 0x000fea0003800000 */
.L_x_750:
        /* <DEDUP_REMOVED lines=31> */
.L_x_754:
[----:B------:R-:W-:Y:S05]  /*2780*/  BSYNC B1 ;  /* 0x0000000000017941 */ /* 0x000fea0003800000 */
.L_x_753:
        /* <DEDUP_REMOVED lines=14> */
.L_x_746:
[----:B------:R-:W-:Y:S05]  /*2870*/  BSYNC B0 ;  /* 0x0000000000007941 */ /* 0x000fea0003800000 */
.L_x_745:
        /* <DEDUP_REMOVED lines=15> */
[----:B0-----:R-:W-:Y:S01]  /*2970*/  IMAD.MOV.U32 R12, RZ, RZ, RZ ;  /* 0x000000ffff0c7224 */ /* 0x001fe200078e00ff */
[----:B--2---:R-:W-:Y:S01]  /*2980*/  IADD3 R17, RZ, -R13, RZ ;  /* 0x8000000dff117210 */ /* 0x004fe20007ffe0ff */
[----:B-1----:R-:W-:-:S04]  /*2990*/  IMAD.MOV.U32 R10, RZ, RZ, RZ ;  /* 0x000000ffff0a7224 */ /* 0x002fc800078e00ff */
        /* <DEDUP_REMOVED lines=8> */
.L_x_758:
        /* <DEDUP_REMOVED lines=27> */
[----:B------:R-:W-:-:S13]  /*2bd0*/  ISETP.GT.OR P0, PT, R10, R13, !P0 ;  /* 0x0000000d0a00720c */ /* 0x000fda0004704670 */
[----:B------:R-:W-:Y:S05]  /*2be0*/  @P0 BRA `(.L_x_757) ;  /* 0x00000b3000000947 */ /* 0x000fea0003800000 */
[----:B------:R-:W-:-:S04]  /*2bf0*/  IADD3 R4, R4, 0x4, RZ ;  /* 0x0000000404047810 */ /* 0x000fc80007ffe0ff */
[----:B------:R-:W-:-:S13]  /*2c00*/  ISETP.GE.AND P0, PT, R4, R5, PT ;  /* 0x000000050400720c */ /* 0x000fda0003f06270 */
[----:B------:R-:W-:Y:S05]  /*2c10*/  @!P0 BRA `(.L_x_758) ;  /* 0xfffffe0000008947 */ /* 0x000fea000383ffff */
.L_x_756:
[----:B------:R-:W-:Y:S05]  /*2c20*/  BSYNC B6 ;  /* 0x0000000000067941 */ /* 0x000fea0003800000 */
.L_x_755:
[----:B------:R-:W-:Y:S05]  /*2c30*/  BRA.DIV ~URZ, `(.L_x_759) ;  /* 0x00000e327f007947 */ /* 0x000fea000b800000 */
[----:B------:R-:W-:-:S04]  /*2c40*/  IMAD.MOV.U32 R4, RZ, RZ, RZ ;  /* 0x000000ffff047224 */ /* 0x000fc800078e00ff */
.L_x_767:
[----:B------:R-:W-:Y:S01]  /*2c50*/  FADD.FTZ R11, RZ, R4 ;  /* 0x00000004ff0b7221 */ /* 0x000fe20000010000 */
[----:B------:R-:W-:Y:S05]  /*2c60*/  BRA.DIV ~URZ, `(.L_x_760) ;  /* 0x00000e827f007947 */ /* 0x000fea000b800000 */
[----:B------:R-:W1:Y:S01]  /*2c70*/  SHFL.BFLY PT, R4, R11, 0x1, 0x1f ;  /* 0x0c201f000b047f89 */ /* 0x000e6200000e0000 */
[----:B------:R-:W-:Y:S01]  /*2c80*/  CS2R R24, SRZ ;  /* 0x0000000000187805 */ /* 0x000fe2000001ff00 */
[----:B------:R-:W-:Y:S01]  /*2c90*/  CS2R R18, SRZ ;  /* 0x0000000000127805 */ /* 0x000fe2000001ff00 */
[----:B------:R-:W-:Y:S01]  /*2ca0*/  CS2R R22, SRZ ;  /* 0x0000000000167805 */ /* 0x000fe2000001ff00 */
[----:B------:R-:W-:Y:S02]  /*2cb0*/  IMAD.MOV.U32 R5, RZ, RZ, RZ ;  /* 0x000000ffff057224 */ /* 0x000fe400078e00ff */
[----:B------:R-:W-:Y:S02]  /*2cc0*/  IMAD.MOV.U32 R6, RZ, RZ, RZ ;  /* 0x000000ffff067224 */ /* 0x000fe400078e00ff */
[----:B-1----:R-:W-:Y:S02]  /*2cd0*/  FADD.FTZ R4, R11, R4 ;  /* 0x000000040b047221 */ /* 0x002fe40000010000 */
.L_x_768:
[----:B------:R-:W-:Y:S01]  /*2ce0*/  WARPSYNC 0xffffffff ;  /* 0xffffffff00007948 */ /* 0x000fe20003800000 */
[----:B------:R-:W-:Y:S01]  /*2cf0*/  BAR.SYNC.DEFER_BLOCKING 0x0 ;  /* 0x0000000000007b1d */ /* 0x000fe20000010000 */
[----:B0-----:R-:W-:-:S02]  /*2d00*/  LOP3.LUT R7, R21, 0x3, RZ, 0xc0, !PT ;  /* 0x0000000315077812 */ /* 0x001fc400078ec0ff */
[----:B------:R-:W-:Y:S02]  /*2d10*/  LOP3.LUT R9, R3, 0xffffffc0, RZ, 0xc0, !PT ;  /* 0xffffffc003097812 */ /* 0x000fe400078ec0ff */
[----:B------:R-:W-:Y:S01]  /*2d20*/  SHF.R.S32.HI R8, RZ, 0x1f, R21 ;  /* 0x0000001fff087819 */ /* 0x000fe20000011415 */
[----:B------:R-:W-:Y:S01]  /*2d30*/  BSSY B0, `(.L_x_761) ;  /* 0x0000027000007945 */ /* 0x000fe20003800000 */
[----:B------:R-:W-:Y:S02]  /*2d40*/  ISETP.NE.AND P0, PT, R7, RZ, PT ;  /* 0x000000ff0700720c */ /* 0x000fe40003f05270 */
[----:B------:R-:W-:Y:S01]  /*2d50*/  LEA.HI R8, R8, R21, RZ, 0x2 ;  /* 0x0000001508087211 */ /* 0x000fe200078f10ff */
[----:B------:R-:W-:Y:S01]  /*2d60*/  FADD.FTZ R21, R6, R5 ;  /* 0x0000000506157221 */ /* 0x000fe20000010000 */
[----:B------:R-:W-:Y:S02]  /*2d70*/  ISETP.NE.OR P5, PT, R9, 0x40, P0 ;  /* 0x000000400900780c */ /* 0x000fe400007a5670 */
[----:B------:R-:W-:-:S02]  /*2d80*/  ISETP.GT.OR P1, PT, R3, 0x3f, P0 ;  /* 0x0000003f0300780c */ /* 0x000fc40000724670 */
[----:B------:R-:W-:Y:S02]  /*2d90*/  SHF.R.S32.HI R5, RZ, 0x2, R8 ;  /* 0x00000002ff057819 */ /* 0x000fe40000011408 */
[C---:B------:R-:W-:Y:S02]  /*2da0*/  IADD3 R7, R3.reuse, 0x1f, RZ ;  /* 0x0000001f03077810 */ /* 0x040fe40007ffe0ff */
[----:B------:R-:W-:Y:S02]  /*2db0*/  LEA R0, R0, R5, 0x6 ;  /* 0x0000000500007211 */ /* 0x000fe400078e30ff */
[----:B------:R-:W-:Y:S02]  /*2dc0*/  LOP3.LUT R6, R3, 0xffffffe0, RZ, 0xc0, !PT ;  /* 0xffffffe003067812 */ /* 0x000fe400078ec0ff */
[----:B------:R-:W-:Y:S01]  /*2dd0*/  ISETP.GT.U32.AND P3, PT, R7, 0x3e, PT ;  /* 0x0000003e0700780c */ /* 0x000fe20003f64070 */
[----:B------:R0:W-:Y:S01]  /*2de0*/  @!P5 STS [R0.X4+-0x160], R4 ;  /* 0xfffea0040000d388 */ /* 0x0001e20000004800 */
[----:B------:R-:W-:-:S02]  /*2df0*/  ISETP.GT.OR P2, PT, R3, 0x1f, P0 ;  /* 0x0000001f0300780c */ /* 0x000fc40000744670 */
[----:B------:R-:W-:Y:S01]  /*2e00*/  ISETP.NE.OR P4, PT, R6, 0x20, P0 ;  /* 0x000000200600780c */ /* 0x000fe20000785670 */
        /* <DEDUP_REMOVED lines=25> */
.L_x_762:
[----:B0-----:R-:W-:Y:S05]  /*2fa0*/  BSYNC B0 ;  /* 0x0000000000007941 */ /* 0x001fea0003800000 */
.L_x_761:
        /* <DEDUP_REMOVED lines=28> */
.L_x_764:
[----:B0-----:R-:W-:Y:S05]  /*3170*/  BSYNC B0 ;  /* 0x0000000000007941 */ /* 0x001fea0003800000 */
.L_x_763:
        /* <DEDUP_REMOVED lines=23> */
[----:B------:R-:W-:Y:S02]  /*32f0*/  LEA.HI.X.SX32 R6, R5, R29, 0x1, P0 ;  /* 0x0000001d05067211 */ /* 0x000fe400000f0eff */
[-C--:B------:R-:W-:Y:S02]  /*3300*/  IADD3 R7, P1, R10, R27.reuse, RZ ;  /* 0x0000001b0a077210 */ /* 0x080fe40007f3e0ff */
[----:B------:R-:W-:Y:S02]  /*3310*/  IADD3 R5, P0, R8, R27, RZ ;  /* 0x0000001b08057210 */ /* 0x000fe40007f1e0ff */
[----:B------:R-:W-:-:S02]  /*3320*/  LEA.HI.X.SX32 R10, R10, R29, 0x1, P1 ;  /* 0x0000001d0a0a7211 */ /* 0x000fc400008f0eff */
[----:B------:R-:W-:Y:S02]  /*3330*/  F2FP.BF16.PACK_AB R25, R25, R4 ;  /* 0x000000041919723e */ /* 0x000fe400000010ff */
[----:B------:R-:W-:Y:S02]  /*3340*/  LEA.HI.X.SX32 R8, R8, R29, 0x1, P0 ;  /* 0x0000001d08087211 */ /* 0x000fe400000f0eff */
[C---:B------:R-:W-:Y:S02]  /*3350*/  LEA R4, P1, R5.reuse, c[0x0][0x160], 0x1 ;  /* 0x0000580005047a11 */ /* 0x040fe400078208ff */
[C---:B------:R-:W-:Y:S02]  /*3360*/  IADD3 R9, P2, R12.reuse, R27, RZ ;  /* 0x0000001b0c097210 */ /* 0x040fe40007f5e0ff */
[----:B------:R-:W-:Y:S02]  /*3370*/  LEA.HI.X R5, R5, c[0x0][0x164], R8, 0x1, P1 ;  /* 0x0000590005057a11 */ /* 0x000fe400008f0c08 */
[----:B------:R-:W-:-:S02]  /*3380*/  LEA.HI.X.SX32 R12, R12, R29, 0x1, P2 ;  /* 0x0000001d0c0c7211 */ /* 0x000fc400010f0eff */
[----:B------:R-:W-:Y:S02]  /*3390*/  LEA R8, P1, R9, c[0x0][0x160], 0x1 ;  /* 0x0000580009087a11 */ /* 0x000fe400078208ff */
[C---:B------:R-:W-:Y:S02]  /*33a0*/  IADD3 R13, P4, R16.reuse, R27, RZ ;  /* 0x0000001b100d7210 */ /* 0x040fe40007f9e0ff */
[----:B------:R-:W-:Y:S02]  /*33b0*/  LEA R2, P0, R3, c[0x0][0x160], 0x1 ;  /* 0x0000580003027a11 */ /* 0x000fe400078008ff */
[----:B------:R-:W-:Y:S02]  /*33c0*/  LEA.HI.X R9, R9, c[0x0][0x164], R12, 0x1, P1 ;  /* 0x0000590009097a11 */ /* 0x000fe400008f0c0c */
[----:B------:R-:W-:Y:S02]  /*33d0*/  LEA.HI.X.SX32 R16, R16, R29, 0x1, P4 ;  /* 0x0000001d10107211 */ /* 0x000fe400020f0eff */
[----:B------:R-:W-:-:S02]  /*33e0*/  LEA R12, P1, R13, c[0x0][0x160], 0x1 ;  /* 0x000058000d0c7a11 */ /* 0x000fc400078208ff */
[-C--:B------:R-:W-:Y:S02]  /*33f0*/  IADD3 R0, P6, R17, R27.reuse, RZ ;  /* 0x0000001b11007210 */ /* 0x080fe40007fde0ff */
[----:B------:R-:W-:Y:S02]  /*3400*/  LEA.HI.X R3, R3, c[0x0][0x164], R6, 0x1, P0 ;  /* 0x0000590003037a11 */ /* 0x000fe400000f0c06 */
[----:B------:R-:W-:Y:S02]  /*3410*/  LEA R6, P0, R7, c[0x0][0x160], 0x1 ;  /* 0x0000580007067a11 */ /* 0x000fe400078008ff */
[----:B------:R-:W-:Y:S01]  /*3420*/  IADD3 R11, P3, R14, R27, RZ ;  /* 0x0000001b0e0b7210 */ /* 0x000fe20007f7e0ff */
[----:B------:R0:W-:Y:S01]  /*3430*/  STG.E.U16 [R2.64], R25 ;  /* 0x0000001902007986 */ /* 0x0001e2000c101524 */
[----:B------:R-:W-:Y:S02]  /*3440*/  LEA.HI.X R13, R13, c[0x0][0x164], R16, 0x1, P1 ;  /* 0x000059000d0d7a11 */ /* 0x000fe400008f0c10 */
[----:B------:R-:W-:-:S02]  /*3450*/  LEA.HI.X.SX32 R17, R17, R29, 0x1, P6 ;  /* 0x0000001d11117211 */ /* 0x000fc400030f0eff */
[----:B------:R-:W-:Y:S02]  /*3460*/  LEA R16, P1, R0, c[0x0][0x160], 0x1 ;  /* 0x0000580000107a11 */ /* 0x000fe400078208ff */
[----:B------:R-:W-:Y:S02]  /*3470*/  LEA.HI.X R7, R7, c[0x0][0x164], R10, 0x1, P0 ;  /* 0x0000590007077a11 */ /* 0x000fe400000f0c0a */
[----:B------:R-:W-:Y:S02]  /*3480*/  LEA.HI.X.SX32 R14, R14, R29, 0x1, P3 ;  /* 0x0000001d0e0e7211 */ /* 0x000fe400018f0eff */
[----:B------:R-:W-:Y:S02]  /*3490*/  LEA R10, P0, R11, c[0x0][0x160], 0x1 ;  /* 0x000058000b0a7a11 */ /* 0x000fe400078008ff */
[----:B------:R-:W-:Y:S02]  /*34a0*/  IADD3 R15, P5, R20, R27, RZ ;  /* 0x0000001b140f7210 */ /* 0x000fe40007fbe0ff */
[----:B------:R-:W-:-:S02]  /*34b0*/  LEA.HI.X R17, R0, c[0x0][0x164], R17, 0x1, P1 ;  /* 0x0000590000117a11 */ /* 0x000fc400008f0c11 */
[----:B------:R-:W-:Y:S02]  /*34c0*/  F2FP.BF16.PACK_AB R18, R19, R18 ;  /* 0x000000121312723e */ /* 0x000fe400000010ff */
[----:B------:R-:W-:Y:S02]  /*34d0*/  PRMT R0, R25, 0x7632, R0 ;  /* 0x0000763219007816 */ /* 0x000fe40000000000 */
[----:B------:R-:W-:Y:S02]  /*34e0*/  LEA.HI.X R11, R11, c[0x0][0x164], R14, 0x1, P0 ;  /* 0x000059000b0b7a11 */ /* 0x000fe400000f0c0e */
[----:B------:R-:W-:Y:S01]  /*34f0*/  F2FP.BF16.PACK_AB R22, R23, R22 ;  /* 0x000000161716723e */ /* 0x000fe200000010ff */
        /* <DEDUP_REMOVED lines=15> */
.L_x_731:
        /* <DEDUP_REMOVED lines=19> */
.L_x_757:
        /* <DEDUP_REMOVED lines=20> */
.L_x_733:
[----:B------:R-:W-:Y:S01]  /*3860*/  IMAD.MOV.U32 R11, RZ, RZ, -0x800001 ;  /* 0xff7fffffff0b7424 */ /* 0x000fe200078e00ff */
[----:B------:R-:W-:Y:S01]  /*3870*/  MOV R14, 0xffffffff ;  /* 0xffffffff000e7802 */ /* 0x000fe20000000f00 */
[----:B------:R-:W-:Y:S01]  /*3880*/  IMAD.MOV.U32 R12, RZ, RZ, 0x10 ;  /* 0x00000010ff0c7424 */ /* 0x000fe200078e00ff */
[----:B------:R-:W-:Y:S01]  /*3890*/  MOV R8, 0x38c0 ;  /* 0x000038c000087802 */ /* 0x000fe20000000f00 */
[----:B------:R-:W-:Y:S02]  /*38a0*/  IMAD.MOV.U32 R7, RZ, RZ, 0x1f ;  /* 0x0000001fff077424 */ /* 0x000fe400078e00ff */
[----:B------:R-:W-:Y:S05]  /*38b0*/  CALL.REL.NOINC `($__internal_16_$__cuda_sm70_shflsync_bfly_p) ;  /* 0x0000086000007944 */ /* 0x000fea0003c00000 */
[----:B01----:R-:W-:Y:S05]  /*38c0*/  BRA `(.L_x_765) ;  /* 0xffffd67000007947 */ /* 0x003fea000383ffff */
.L_x_734:
[----:B------:R-:W-:Y:S01]  /*38d0*/  IMAD.MOV.U32 R11, RZ, RZ, R16 ;  /* 0x000000ffff0b7224 */ /* 0x000fe200078e0010 */
[----:B------:R-:W-:Y:S01]  /*38e0*/  MOV R14, 0xffffffff ;  /* 0xffffffff000e7802 */ /* 0x000fe20000000f00 */
[----:B------:R-:W-:Y:S01]  /*38f0*/  IMAD.MOV.U32 R12, RZ, RZ, 0x8 ;  /* 0x00000008ff0c7424 */ /* 0x000fe200078e00ff */
[----:B------:R-:W-:Y:S01]  /*3900*/  MOV R8, 0x3930 ;  /* 0x0000393000087802 */ /* 0x000fe20000000f00 */
[----:B------:R-:W-:Y:S02]  /*3910*/  IMAD.MOV.U32 R7, RZ, RZ, 0x1f ;  /* 0x0000001fff077424 */ /* 0x000fe400078e00ff */
[----:B------:R-:W-:Y:S05]  /*3920*/  CALL.REL.NOINC `($__internal_16_$__cuda_sm70_shflsync_bfly_p) ;  /* 0x000007f000007944 */ /* 0x000fea0003c00000 */
[----:B01----:R-:W-:Y:S01]  /*3930*/  FMNMX.FTZ R11, R16, R7, !PT ;  /* 0x00000007100b7209 */ /* 0x003fe20007810000 */
[----:B------:R-:W-:Y:S01]  /*3940*/  IMAD.MOV.U32 R12, RZ, RZ, 0x4 ;  /* 0x00000004ff0c7424 */ /* 0x000fe200078e00ff */
[----:B------:R-:W-:Y:S01]  /*3950*/  MOV R8, 0x3990 ;  /* 0x0000399000087802 */ /* 0x000fe20000000f00 */
[----:B------:R-:W-:-:S02]  /*3960*/  IMAD.MOV.U32 R7, RZ, RZ, 0x1f ;  /* 0x0000001fff077424 */ /* 0x000fc400078e00ff */
[----:B------:R-:W-:Y:S02]  /*3970*/  IMAD.MOV.U32 R14, RZ, RZ, -0x1 ;  /* 0xffffffffff0e7424 */ /* 0x000fe400078e00ff */
[----:B------:R-:W-:Y:S05]  /*3980*/  CALL.REL.NOINC `($__internal_16_$__cuda_sm70_shflsync_bfly_p) ;  /* 0x0000079000007944 */ /* 0x000fea0003c00000 */
[----:B0-----:R-:W-:Y:S01]  /*3990*/  HFMA2.MMA R12, -RZ, RZ, 0, 1.1920928955078125e-07 ;  /* 0x00000002ff0c7435 */ /* 0x001fe200000001ff */
[----:B-1----:R-:W-:Y:S01]  /*39a0*/  FMNMX.FTZ R11, R11, R7, !PT ;  /* 0x000000070b0b7209 */ /* 0x002fe20007810000 */
[----:B------:R-:W-:Y:S01]  /*39b0*/  IMAD.MOV.U32 R7, RZ, RZ, 0x1f ;  /* 0x0000001fff077424 */ /* 0x000fe200078e00ff */
[----:B------:R-:W-:Y:S01]  /*39c0*/  MOV R8, 0x39f0 ;  /* 0x000039f000087802 */ /* 0x000fe20000000f00 */
[----:B------:R-:W-:Y:S02]  /*39d0*/  IMAD.MOV.U32 R14, RZ, RZ, -0x1 ;  /* 0xffffffffff0e7424 */ /* 0x000fe400078e00ff */
[----:B------:R-:W-:Y:S05]  /*39e0*/  CALL.REL.NOINC `($__internal_16_$__cuda_sm70_shflsync_bfly_p) ;  /* 0x0000073000007944 */ /* 0x000fea0003c00000 */
[----:B01----:R-:W-:Y:S01]  /*39f0*/  FMNMX.FTZ R11, R11, R7, !PT ;  /* 0x000000070b0b7209 */ /* 0x003fe20007810000 */
[----:B------:R-:W-:Y:S01]  /*3a00*/  IMAD.MOV.U32 R12, RZ, RZ, 0x1 ;  /* 0x00000001ff0c7424 */ /* 0x000fe200078e00ff */
[----:B------:R-:W-:Y:S01]  /*3a10*/  MOV R7, 0x1f ;  /* 0x0000001f00077802 */ /* 0x000fe20000000f00 */
[----:B------:R-:W-:Y:S01]  /*3a20*/  IMAD.MOV.U32 R14, RZ, RZ, -0x1 ;  /* 0xffffffffff0e7424 */ /* 0x000fe200078e00ff */
[----:B------:R-:W-:Y:S02]  /*3a30*/  MOV R8, 0x3a50 ;  /* 0x00003a5000087802 */ /* 0x000fe40000000f00 */
[----:B------:R-:W-:Y:S05]  /*3a40*/  CALL.REL.NOINC `($__internal_16_$__cuda_sm70_shflsync_bfly_p) ;  /* 0x000006d000007944 */ /* 0x000fea0003c00000 */
[----:B01----:R-:W-:Y:S01]  /*3a50*/  IMAD.MOV.U32 R12, RZ, RZ, R7 ;  /* 0x000000ffff0c7224 */ /* 0x003fe200078e0007 */
[----:B------:R-:W-:Y:S05]  /*3a60*/  BRA `(.L_x_766) ;  /* 0xffffd57000007947 */ /* 0x000fea000383ffff */
.L_x_759:
[----:B0-----:R-:W-:Y:S01]  /*3a70*/  HFMA2.MMA R12, -RZ, RZ, 0, 1.1920928955078125e-07 ;  /* 0x00000002ff0c7435 */ /* 0x001fe200000001ff */
[----:B------:R-:W-:Y:S01]  /*3a80*/  IMAD.MOV.U32 R11, RZ, RZ, RZ ;  /* 0x000000ffff0b7224 */ /* 0x000fe200078e00ff */
[----:B------:R-:W-:Y:S01]  /*3a90*/  MOV R8, 0x3ad0 ;  /* 0x00003ad000087802 */ /* 0x000fe20000000f00 */
[----:B------:R-:W-:-:S02]  /*3aa0*/  IMAD.MOV.U32 R7, RZ, RZ, 0x1f ;  /* 0x0000001fff077424 */ /* 0x000fc400078e00ff */
[----:B------:R-:W-:Y:S02]  /*3ab0*/  IMAD.MOV.U32 R14, RZ, RZ, -0x1 ;  /* 0xffffffffff0e7424 */ /* 0x000fe400078e00ff */
[----:B------:R-:W-:Y:S05]  /*3ac0*/  CALL.REL.NOINC `($__internal_16_$__cuda_sm70_shflsync_bfly_p) ;  /* 0x0000065000007944 */ /* 0x000fea0003c00000 */
[----:B-1----:R-:W-:Y:S01]  /*3ad0*/  IMAD.MOV.U32 R4, RZ, RZ, R7 ;  /* 0x000000ffff047224 */ /* 0x002fe200078e0007 */
[----:B0-----:R-:W-:Y:S05]  /*3ae0*/  BRA `(.L_x_767) ;  /* 0xfffff16000007947 */ /* 0x001fea000383ffff */
.L_x_760:
[----:B0-----:R-:W-:Y:S01]  /*3af0*/  MOV R12, 0x1 ;  /* 0x00000001000c7802 */ /* 0x001fe20000000f00 */
[----:B------:R-:W-:Y:S01]  /*3b00*/  IMAD.MOV.U32 R7, RZ, RZ, 0x1f ;  /* 0x0000001fff077424 */ /* 0x000fe200078e00ff */
[----:B------:R-:W-:Y:S01]  /*3b10*/  MOV R8, 0x3b40 ;  /* 0x00003b4000087802 */ /* 0x000fe20000000f00 */
[----:B------:R-:W-:Y:S02]  /*3b20*/  IMAD.MOV.U32 R14, RZ, RZ, -0x1 ;  /* 0xffffffffff0e7424 */ /* 0x000fe400078e00ff */
[----:B------:R-:W-:Y:S05]  /*3b30*/  CALL.REL.NOINC `($__internal_16_$__cuda_sm70_shflsync_bfly_p) ;  /* 0x000005e000007944 */ /* 0x000fea0003c00000 */
[----:B0-----:R-:W-:Y:S01]  /*3b40*/  HFMA2.MMA R12, -RZ, RZ, 0, 1.1920928955078125e-07 ;  /* 0x00000002ff0c7435 */ /* 0x001fe200000001ff */
[----:B-1----:R-:W-:Y:S01]  /*3b50*/  FADD.FTZ R4, R11, R7 ;  /* 0x000000070b047221 */ /* 0x002fe20000010000 */
[----:B------:R-:W-:Y:S01]  /*3b60*/  MOV R8, 0x3bb0 ;  /* 0x00003bb000087802 */ /* 0x000fe20000000f00 */
[----:B------:R-:W-:Y:S02]  /*3b70*/  IMAD.MOV.U32 R11, RZ, RZ, RZ ;  /* 0x000000ffff0b7224 */ /* 0x000fe400078e00ff */
[----:B------:R-:W-:Y:S02]  /*3b80*/  IMAD.MOV.U32 R7, RZ, RZ, 0x1f ;  /* 0x0000001fff077424 */ /* 0x000fe400078e00ff */
[----:B------:R-:W-:-:S02]  /*3b90*/  IMAD.MOV.U32 R14, RZ, RZ, -0x1 ;  /* 0xffffffffff0e7424 */ /* 0x000fc400078e00ff */
[----:B------:R-:W-:Y:S05]  /*3ba0*/  CALL.REL.NOINC `($__internal_16_$__cuda_sm70_shflsync_bfly_p) ;  /* 0x0000057000007944 */ /* 0x000fea0003c00000 */
[----:B01----:R-:W-:Y:S01]  /*3bb0*/  FADD.FTZ R11, RZ, R7 ;  /* 0x00000007ff0b7221 */ /* 0x003fe20000010000 */
[----:B------:R-:W-:Y:S01]  /*3bc0*/  MOV R7, 0x1f ;  /* 0x0000001f00077802 */ /* 0x000fe20000000f00 */
[----:B------:R-:W-:Y:S01]  /*3bd0*/  IMAD.MOV.U32 R12, RZ, RZ, 0x1 ;  /* 0x00000001ff0c7424 */ /* 0x000fe200078e00ff */
[----:B------:R-:W-:Y:S01]  /*3be0*/  MOV R8, 0x3c10 ;  /* 0x00003c1000087802 */ /* 0x000fe20000000f00 */
[----:B------:R-:W-:-:S02]  /*3bf0*/  IMAD.MOV.U32 R14, RZ, RZ, -0x1 ;  /* 0xffffffffff0e7424 */ /* 0x000fc400078e00ff */
[----:B------:R-:W-:Y:S05]  /*3c00*/  CALL.REL.NOINC `($__internal_16_$__cuda_sm70_shflsync_bfly_p) ;  /* 0x0000051000007944 */ /* 0x000fea0003c00000 */
[----:B-1----:R-:W-:Y:S01]  /*3c10*/  FADD.FTZ R25, R11, R7 ;  /* 0x000000070b197221 */ /* 0x002fe20000010000 */
[----:B------:R-:W-:Y:S01]  /*3c20*/  HFMA2.MMA R7, -RZ, RZ, 0, 1.847743988037109375e-06 ;  /* 0x0000001fff077435 */ /* 0x000fe200000001ff */
[----:B0-----:R-:W-:Y:S01]  /*3c30*/  IMAD.MOV.U32 R11, RZ, RZ, RZ ;  /* 0x000000ffff0b7224 */ /* 0x001fe200078e00ff */
[----:B------:R-:W-:Y:S01]  /*3c40*/  MOV R8, 0x3c80 ;  /* 0x00003c8000087802 */ /* 0x000fe20000000f00 */
[----:B------:R-:W-:-:S02]  /*3c50*/  IMAD.MOV.U32 R12, RZ, RZ, 0x2 ;  /* 0x00000002ff0c7424 */ /* 0x000fc400078e00ff */
[----:B------:R-:W-:Y:S02]  /*3c60*/  IMAD.MOV.U32 R14, RZ, RZ, -0x1 ;  /* 0xffffffffff0e7424 */ /* 0x000fe400078e00ff */
[----:B------:R-:W-:Y:S05]  /*3c70*/  CALL.REL.NOINC `($__internal_16_$__cuda_sm70_shflsync_bfly_p) ;  /* 0x000004a000007944 */ /* 0x000fea0003c00000 */
[----:B01----:R-:W-:Y:S01]  /*3c80*/  FADD.FTZ R11, RZ, R7 ;  /* 0x00000007ff0b7221 */ /* 0x003fe20000010000 */
[----:B------:R-:W-:Y:S01]  /*3c90*/  MOV R14, 0xffffffff ;  /* 0xffffffff000e7802 */ /* 0x000fe20000000f00 */
[----:B------:R-:W-:Y:S01]  /*3ca0*/  IMAD.MOV.U32 R12, RZ, RZ, 0x1 ;  /* 0x00000001ff0c7424 */ /* 0x000fe200078e00ff */
[----:B------:R-:W-:Y:S01]  /*3cb0*/  MOV R8, 0x3ce0 ;  /* 0x00003ce000087802 */ /* 0x000fe20000000f00 */
[----:B------:R-:W-:Y:S02]  /*3cc0*/  IMAD.MOV.U32 R7, RZ, RZ, 0x1f ;  /* 0x0000001fff077424 */ /* 0x000fe400078e00ff */
[----:B------:R-:W-:Y:S05]  /*3cd0*/  CALL.REL.NOINC `($__internal_16_$__cuda_sm70_shflsync_bfly_p) ;  /* 0x0000044000007944 */ /* 0x000fea0003c00000 */
[----:B-1----:R-:W-:Y:S01]  /*3ce0*/  FADD.FTZ R18, R11, R7 ;  /* 0x000000070b127221 */ /* 0x002fe20000010000 */
[----:B0-----:R-:W-:Y:S01]  /*3cf0*/  MOV R14, 0xffffffff ;  /* 0xffffffff000e7802 */ /* 0x001fe20000000f00 */
[----:B------:R-:W-:Y:S01]  /*3d00*/  IMAD.MOV.U32 R11, RZ, RZ, RZ ;  /* 0x000000ffff0b7224 */ /* 0x000fe200078e00ff */
[----:B------:R-:W-:Y:S01]  /*3d10*/  MOV R8, 0x3d50 ;  /* 0x00003d5000087802 */ /* 0x000fe20000000f00 */
[----:B------:R-:W-:Y:S02]  /*3d20*/  IMAD.MOV.U32 R12, RZ, RZ, 0x2 ;  /* 0x00000002ff0c7424 */ /* 0x000fe400078e00ff */
[----:B------:R-:W-:-:S02]  /*3d30*/  IMAD.MOV.U32 R7, RZ, RZ, 0x1f ;  /* 0x0000001fff077424 */ /* 0x000fc400078e00ff */
[----:B------:R-:W-:Y:S05]  /*3d40*/  CALL.REL.NOINC `($__internal_16_$__cuda_sm70_shflsync_bfly_p) ;  /* 0x000003d000007944 */ /* 0x000fea0003c00000 */
[----:B01----:R-:W-:Y:S01]  /*3d50*/  FADD.FTZ R11, RZ, R7 ;  /* 0x00000007ff0b7221 */ /* 0x003fe20000010000 */
[----:B------:R-:W-:Y:S01]  /*3d60*/  MOV R8, 0x3db0 ;  /* 0x00003db000087802 */ /* 0x000fe20000000f00 */
[----:B------:R-:W-:-:S02]  /*3d70*/  IMAD.MOV.U32 R12, RZ, RZ, 0x1 ;  /* 0x00000001ff0c7424 */ /* 0x000fc400078e00ff */
[----:B------:R-:W-:Y:S02]  /*3d80*/  IMAD.MOV.U32 R7, RZ, RZ, 0x1f ;  /* 0x0000001fff077424 */ /* 0x000fe400078e00ff */
[----:B------:R-:W-:Y:S02]  /*3d90*/  IMAD.MOV.U32 R14, RZ, RZ, -0x1 ;  /* 0xffffffffff0e7424 */ /* 0x000fe400078e00ff */
[----:B------:R-:W-:Y:S05]  /*3da0*/  CALL.REL.NOINC `($__internal_16_$__cuda_sm70_shflsync_bfly_p) ;  /* 0x0000037000007944 */ /* 0x000fea0003c00000 */
[----:B-1----:R-:W-:Y:S01]  /*3db0*/  FADD.FTZ R19, R11, R7 ;  /* 0x000000070b137221 */ /* 0x002fe20000010000 */
[----:B0-----:R-:W-:Y:S01]  /*3dc0*/  HFMA2.MMA R11, -RZ, RZ, 0, 0 ;  /* 0x00000000ff0b7435 */ /* 0x001fe200000001ff */
[----:B------:R-:W-:Y:S01]  /*3dd0*/  IMAD.MOV.U32 R12, RZ, RZ, 0x2 ;  /* 0x00000002ff0c7424 */ /* 0x000fe200078e00ff */
[----:B------:R-:W-:Y:S01]  /*3de0*/  MOV R8, 0x3e20 ;  /* 0x00003e2000087802 */ /* 0x000fe20000000f00 */
[----:B------:R-:W-:Y:S02]  /*3df0*/  IMAD.MOV.U32 R7, RZ, RZ, 0x1f ;  /* 0x0000001fff077424 */ /* 0x000fe400078e00ff */
[----:B------:R-:W-:Y:S02]  /*3e00*/  IMAD.MOV.U32 R14, RZ, RZ, -0x1 ;  /* 0xffffffffff0e7424 */ /* 0x000fe400078e00ff */
[----:B------:R-:W-:Y:S05]  /*3e10*/  CALL.REL.NOINC `($__internal_16_$__cuda_sm70_shflsync_bfly_p) ;  /* 0x0000030000007944 */ /* 0x000fea0003c00000 */
[----:B01----:R-:W-:Y:S01]  /*3e20*/  FADD.FTZ R11, RZ, R7 ;  /* 0x00000007ff0b7221 */ /* 0x003fe20000010000 */
[----:B------:R-:W-:Y:S01]  /*3e30*/  MOV R12, 0x1 ;  /* 0x00000001000c7802 */ /* 0x000fe20000000f00 */
[----:B------:R-:W-:Y:S01]  /*3e40*/  IMAD.MOV.U32 R7, RZ, RZ, 0x1f ;  /* 0x0000001fff077424 */ /* 0x000fe200078e00ff */
[----:B------:R-:W-:Y:S01]  /*3e50*/  MOV R8, 0x3e80 ;  /* 0x00003e8000087802 */ /* 0x000fe20000000f00 */
[----:B------:R-:W-:-:S02]  /*3e60*/  IMAD.MOV.U32 R14, RZ, RZ, -0x1 ;  /* 0xffffffffff0e7424 */ /* 0x000fc400078e00ff */
[----:B------:R-:W-:Y:S05]  /*3e70*/  CALL.REL.NOINC `($__internal_16_$__cuda_sm70_shflsync_bfly_p) ;  /* 0x000002a000007944 */ /* 0x000fea0003c00000 */
[----:B0-----:R-:W-:Y:S01]  /*3e80*/  HFMA2.MMA R12, -RZ, RZ, 0, 1.1920928955078125e-07 ;  /* 0x00000002ff0c7435 */ /* 0x001fe200000001ff */
[----:B-1----:R-:W-:Y:S01]  /*3e90*/  FADD.FTZ R22, R11, R7 ;  /* 0x000000070b167221 */ /* 0x002fe20000010000 */
[----:B------:R-:W-:Y:S01]  /*3ea0*/  MOV R8, 0x3ef0 ;  /* 0x00003ef000087802 */ /* 0x000fe20000000f00 */
[----:B------:R-:W-:-:S02]  /*3eb0*/  IMAD.MOV.U32 R11, RZ, RZ, RZ ;  /* 0x000000ffff0b7224 */ /* 0x000fc400078e00ff */
[----:B------:R-:W-:Y:S02]  /*3ec0*/  IMAD.MOV.U32 R7, RZ, RZ, 0x1f ;  /* 0x0000001fff077424 */ /* 0x000fe400078e00ff */
[----:B------:R-:W-:Y:S02]  /*3ed0*/  IMAD.MOV.U32 R14, RZ, RZ, -0x1 ;  /* 0xffffffffff0e7424 */ /* 0x000fe400078e00ff */
[----:B------:R-:W-:Y:S05]  /*3ee0*/  CALL.REL.NOINC `($__internal_16_$__cuda_sm70_shflsync_bfly_p) ;  /* 0x0000023000007944 */ /* 0x000fea0003c00000 */
[----:B01----:R-:W-:Y:S01]  /*3ef0*/  FADD.FTZ R11, RZ, R7 ;  /* 0x00000007ff0b7221 */ /* 0x003fe20000010000 */
[----:B------:R-:W-:Y:S01]  /*3f00*/  MOV R7, 0x1f ;  /* 0x0000001f00077802 */ /* 0x000fe20000000f00 */
[----:B------:R-:W-:Y:S01]  /*3f10*/  IMAD.MOV.U32 R12, RZ, RZ, 0x1 ;  /* 0x00000001ff0c7424 */ /* 0x000fe200078e00ff */
[----:B------:R-:W-:Y:S01]  /*3f20*/  MOV R8, 0x3f50 ;  /* 0x00003f5000087802 */ /* 0x000fe20000000f00 */
[----:B------:R-:W-:Y:S02]  /*3f30*/  IMAD.MOV.U32 R14, RZ, RZ, -0x1 ;  /* 0xffffffffff0e7424 */ /* 0x000fe400078e00ff */
        /* <DEDUP_REMOVED lines=21> */
[----:B-1----:R-:W-:Y:S01]  /*4090*/  FADD.FTZ R5, RZ, R7 ;  /* 0x00000007ff057221 */ /* 0x002fe20000010000 */
[----:B------:R-:W-:Y:S01]  /*40a0*/  MOV R8, 0x4100 ;  /* 0x0000410000087802 */ /* 0x000fe20000000f00 */
[----:B0-----:R-:W-:-:S02]  /*40b0*/  IMAD.MOV.U32 R12, RZ, RZ, 0x1 ;  /* 0x00000001ff0c7424 */ /* 0x001fc400078e00ff */
[----:B------:R-:W-:Y:S01]  /*40c0*/  IMAD.MOV.U32 R7, RZ, RZ, 0x1f ;  /* 0x0000001fff077424 */ /* 0x000fe200078e00ff */
[----:B------:R-:W-:Y:S01]  /*40d0*/  MOV R11, R5 ;  /* 0x00000005000b7202 */ /* 0x000fe20000000f00 */
[----:B------:R-:W-:Y:S02]  /*40e0*/  IMAD.MOV.U32 R14, RZ, RZ, -0x1 ;  /* 0xffffffffff0e7424 */ /* 0x000fe400078e00ff */
[----:B------:R-:W-:Y:S05]  /*40f0*/  CALL.REL.NOINC `($__internal_16_$__cuda_sm70_shflsync_bfly_p) ;  /* 0x0000002000007944 */ /* 0x000fea0003c00000 */
[----:B-1----:R-:W-:Y:S01]  /*4100*/  IMAD.MOV.U32 R6, RZ, RZ, R7 ;  /* 0x000000ffff067224 */ /* 0x002fe200078e0007 */
[----:B0-----:R-:W-:Y:S05]  /*4110*/  BRA `(.L_x_768) ;  /* 0xffffebc000007947 */ /* 0x001fea000383ffff */
        .weak           $__internal_16_$__cuda_sm70_shflsync_bfly_p
        .type           $__internal_16_$__cuda_sm70_shflsync_bfly_p,@function
        .size           $__internal_16_$__cuda_sm70_shflsync_bfly_p,(.L_x_23183 - $__internal_16_$__cuda_sm70_shflsync_bfly_p)
$__internal_16_$__cuda_sm70_shflsync_bfly_p:
[----:B------:R-:W-:Y:S01]  /*4120*/  IMAD.MOV.U32 R9, RZ, RZ, 0x0 ;  /* 0x00000000ff097424 */ /* 0x000fe200078e00ff */
[----:B------:R-:W-:Y:S04]  /*4130*/  WARPSYNC R14 ;  /* 0x0000000e00007348 */ /* 0x000fe80003800000 */
[----:B------:R0:W1:Y:S01]  /*4140*/  SHFL.BFLY PT, R7, R11, R12, R7 ;  /* 0x0c00000c0b077389 */ /* 0x00006200000e0007 */
[----:B------:R-:W-:Y:S05]  /*4150*/  RET.REL.NODEC R8 `(_ZN4vllm25paged_attention_v1_kernelI13__nv_bfloat16hLi64ELi32ELi128ELNS_18Fp8KVCacheDataTypeE2ELb1EEEvPT_PKS3_PKT0_S9_ifPKiSB_iPKfiiiSD_SD_iiiii) ;  /* 0xffffbea008007950 */ /* 0x000fea0003c3ffff */
.L_x_769:
        /* <DEDUP_REMOVED lines=10> */
.L_x_23183:


//--------------------- .text._ZN4vllm25paged_attention_v1_kernelI13__nv_bfloat16hLi32ELi32ELi128ELNS_18Fp8KVCacheDataTypeE2ELb1EEEvPT_PKS3_PKT0_S9_ifPKiSB_iPKfiiiSD_SD_iiiii --------------------------
	.section	.text._ZN4vllm25paged_attention_v1_kernelI13__nv_bfloat16hLi32ELi32ELi128ELNS_18Fp8KVCacheDataTypeE2ELb1EEEvPT_PKS3_PKT0_S9_ifPKiSB_iPKfiiiSD_SD_iiiii,"ax",@progbits
	.sectioninfo	@"SHI_REGISTERS=32"
	.align	128
        .global         _ZN4vllm25paged_attention_v1_kernelI13__nv_bfloat16hLi32ELi32ELi128ELNS_18Fp8KVCacheDataTypeE2ELb1EEEvPT_PKS3_PKT0_S9_ifPKiSB_iPKfiiiSD_SD_iiiii
        .type           _ZN4vllm25paged_attention_v1_kernelI13__nv_bfloat16hLi32ELi32ELi128ELNS_18Fp8KVCacheDataTypeE2ELb1EEEvPT_PKS3_PKT0_S9_ifPKiSB_iPKfiiiSD_SD_iiiii,@function
        .size           _ZN4vllm25paged_attention_v1_kernelI13__nv_bfloat16hLi32ELi32ELi128ELNS_18Fp8KVCacheDataTypeE2ELb1EEEvPT_PKS3_PKT0_S9_ifPKiSB_iPKfiiiSD_SD_iiiii,(.L_x_23184 - _ZN4vllm25paged_attention_v1_kernelI13__nv_bfloat16hLi32ELi32ELi128ELNS_18Fp8KVCacheDataTypeE2ELb1EEEvPT_PKS3_PKT0_S9_ifPKiSB_iPKfiiiSD_SD_iiiii)
        .other          _ZN4vllm25paged_attention_v1_kernelI13__nv_bfloat16hLi32ELi32ELi128ELNS_18Fp8KVCacheDataTypeE2ELb1EEEvPT_PKS3_PKT0_S9_ifPKiSB_iPKfiiiSD_SD_iiiii,@"STO_CUDA_ENTRY STV_DEFAULT"
_ZN4vllm25paged_attention_v1_kernelI13__nv_bfloat16hLi32ELi32ELi128ELNS_18Fp8KVCacheDataTypeE2ELb1EEEvPT_PKS3_PKT0_S9_ifPKiSB_iPKfiiiSD_SD_iiiii:
.text._ZN4vllm25paged_attention_v1_kernelI13__nv_bfloat16hLi32ELi32ELi128ELNS_18Fp8KVCacheDataTypeE2ELb1EEEvPT_PKS3_PKT0_S9_ifPKiSB_iPKfiiiSD_SD_iiiii:
        /* <DEDUP_REMOVED lines=39> */
.L_x_774:
        /* <DEDUP_REMOVED lines=15> */
.L_x_773:
[----:B------:R-:W-:Y:S05]  /*0360*/  BSYNC B1 ;  /* 0x0000000000017941 */ /* 0x000fea0003800000 */
.L_x_772:
[----:B------:R-:W-:Y:S05]  /*0370*/  @!P0 BRA `(.L_x_771) ;  /* 0x0000025000008947 */ /* 0x000fea0003800000 */
[----:B------:R-:W-:Y:S02]  /*0380*/  IADD3 R13, P0, R13, R14, RZ ;  /* 0x0000000e0d0d7210 */ /* 0x000fe40007f1e0ff */
[C---:B------:R-:W-:Y:S02]  /*0390*/  SHF.L.U32 R18, R10.reuse, 0x3, RZ ;  /* 0x000000030a127819 */ /* 0x040fe400000006ff */
[----:B------:R-:W-:Y:S01]  /*03a0*/  IADD3 R25, R10, -0x200, RZ ;  /* 0xfffffe000a197810 */ /* 0x000fe20007ffe0ff */
[----:B------:R-:W-:Y:S01]  /*03b0*/  IMAD.X R12, R11, 0x1, R12, P0 ;  /* 0x000000010b0c7824 */ /* 0x000fe200000e060c */
[C---:B------:R-:W-:Y:S01]  /*03c0*/  LEA R22, P0, R13.reuse, c[0x0][0x168], 0x1 ;  /* 0x00005a000d167a11 */ /* 0x040fe200078008ff */
[----:B------:R-:W-:Y:S01]  /*03d0*/  IMAD.WIDE R18, R18, 0x2, RZ ;  /* 0x0000000212127825 */ /* 0x000fe200078e02ff */
[----:B------:R-:W-:Y:S02]  /*03e0*/  LEA R23, R10, 0x1000, 0x4 ;  /* 0x000010000a177811 */ /* 0x000fe400078e20ff */
[----:B------:R-:W-:-:S02]  /*03f0*/  LEA.HI.X R21, R13, c[0x0][0x16c], R12, 0x1, P0 ;  /* 0x00005b000d157a11 */ /* 0x000fc400000f0c0c */
[----:B------:R-:W-:-:S04]  /*0400*/  LOP3.LUT R24, R18, 0xc, RZ, 0xfc, !PT ;  /* 0x0000000c12187812 */ /* 0x000fc800078efcff */
.L_x_775:
        /* <DEDUP_REMOVED lines=28> */
.L_x_771:
[----:B0-2---:R-:W-:Y:S05]  /*05d0*/  BSYNC B0 ;  /* 0x0000000000007941 */ /* 0x005fea0003800000 */
.L_x_770:
        /* <DEDUP_REMOVED lines=8> */
[----:B0-----:R-:W-:-:S05]  /*0660*/  IADD3 R6, RZ, -R9, RZ ;  /* 0x80000009ff067210 */ /* 0x001fca0007ffe0ff */
        /* <DEDUP_REMOVED lines=41> */
[----:B------:R-:W-:-:S04]  /*0900*/  IMAD.MOV.U32 R9, RZ, RZ, R13 ;  /* 0x000000ffff097224 */ /* 0x000fc800078e000d */
        /* <DEDUP_REMOVED lines=8> */
[----:B------:R-:W-:-:S04]  /*0990*/  @P0 IADD3 R5, R5, 0x1, RZ ;  /* 0x0000000105050810 */ /* 0x000fc80007ffe0ff */
        /* <DEDUP_REMOVED lines=17> */
[-C--:B------:R-:W-:Y:S02]  /*0ab0*/  @!P1 IADD3 R9, R9, -R12.reuse, RZ ;  /* 0x8000000c09099210 */ /* 0x080fe40007ffe0ff */
[----:B------:R-:W-:Y:S02]  /*0ac0*/  @!P1 IADD3 R11, R11, 0x1, RZ ;  /* 0x000000010b0b9810 */ /* 0x000fe40007ffe0ff */
[----:B------:R-:W-:Y:S02]  /*0ad0*/  ISETP.GE.U32.AND P0, PT, R9, R12, PT ;  /* 0x0000000c0900720c */ /* 0x000fe40003f06070 */
[----:B------:R-:W-:Y:S02]  /*0ae0*/  LOP3.LUT R9, R16, R5, RZ, 0x3c, !PT ;  /* 0x0000000510097212 */ /* 0x000fe400078e3cff */
[----:B------:R-:W-:Y:S02]  /*0af0*/  ISETP.NE.AND P1, PT, R5, RZ, PT ;  /* 0x000000ff0500720c */ /* 0x000fe40003f25270 */
[----:B------:R-:W-:-:S07]  /*0b00*/  ISETP.GE.AND P2, PT, R9, RZ, PT ;  /* 0x000000ff0900720c */ /* 0x000fce0003f46270 */
[----:B------:R-:W-:-:S06]  /*0b10*/  @P0 IADD3 R11, R11, 0x1, RZ ;  /* 0x000000010b0b0810 */ /* 0x000fcc0007ffe0ff */
[----:B------:R-:W-:Y:S01]  /*0b20*/  @!P2 IMAD.MOV R11, RZ, RZ, -R11 ;  /* 0x000000ffff0ba224 */ /* 0x000fe200078e0a0b */
[----:B------:R-:W-:-:S05]  /*0b30*/  @!P1 LOP3.LUT R11, RZ, R5, RZ, 0x33, !PT ;  /* 0x00000005ff0b9212 */ /* 0x000fca00078e33ff */
[----:B------:R-:W-:-:S04]  /*0b40*/  IMAD R5, R10, c[0x0][0x180], R11 ;  /* 0x000060000a057a24 */ /* 0x000fc800078e020b */
[----:B------:R-:W-:Y:S01]  /*0b50*/  IMAD R5, R5, UR4, RZ ;  /* 0x0000000405057c24 */ /* 0x000fe2000f8e02ff */
[----:B------:R-:W-:Y:S05]  /*0b60*/  BRA `(.L_x_777) ;  /* 0x0000003000007947 */ /* 0x000fea0003800000 */
.L_x_776:
[----:B------:R-:W-:-:S04]  /*0b70*/  IMAD.MOV.U32 R5, RZ, RZ, c[0x0][0xc] ;  /* 0x00000300ff057624 */ /* 0x000fc800078e00ff */
[----:B------:R-:W-:-:S04]  /*0b80*/  IMAD R5, R5, c[0x0][0x1c8], R16 ;  /* 0x0000720005057a24 */ /* 0x000fc800078e0210 */
[----:B------:R-:W-:-:S03]  /*0b90*/  IMAD R5, R5, c[0x0][0x1d8], RZ ;  /* 0x0000760005057a24 */ /* 0x000fc600078e02ff */
.L_x_777:
[----:B------:R-:W-:Y:S01]  /*0ba0*/  ISETP.GE.AND P1, PT, R17, R6, PT ;  /* 0x000000061100720c */ /* 0x000fe20003f26270 */
[----:B------:R-:W-:Y:S01]  /*0bb0*/  BSSY B7, `(.L_x_778) ;  /* 0x0000036000077945 */ /* 0x000fe20003800000 */
[----:B------:R-:W-:-:S11]  /*0bc0*/  IADD3 R5, R5, 0x1, RZ ;  /* 0x0000000105057810 */ /* 0x000fd60007ffe0ff */
[----:B------:R-:W-:Y:S05]  /*0bd0*/  @P1 BRA `(.L_x_779) ;  /* 0x0000033000001947 */ /* 0x000fea0003800000 */
[----:B------:R-:W-:Y:S02]  /*0be0*/  IABS R9, c[0x0][0x1d0] ;  /* 0x0000740000097a13 */ /* 0x000fe40000000000 */
[----:B------:R-:W-:Y:S02]  /*0bf0*/  IABS R14, c[0x0][0x1d4] ;  /* 0x00007500000e7a13 */ /* 0x000fe40000000000 */
[----:B------:R-:W0:Y:S01]  /*0c00*/  I2F.RP R10, R9 ;  /* 0x00000009000a7306 */ /* 0x000e220000209400 */
[----:B------:R-:W-:Y:S02]  /*0c10*/  ISETP.NE.AND P2, PT, RZ, c[0x0][0x1d4], PT ;  /* 0x00007500ff007a0c */ /* 0x000fe40003f45270 */
[----:B------:R-:W-:-:S05]  /*0c20*/  ISETP.NE.AND P3, PT, RZ, c[0x0][0x1d0], PT ;  /* 0x00007400ff007a0c */ /* 0x000fca0003f65270 */
[----:B0-----:R-:W0:Y:S02]  /*0c30*/  MUFU.RCP R10, R10 ;  /* 0x0000000a000a7308 */ /* 0x001e240000001000 */
[----:B0-----:R-:W-:Y:S02]  /*0c40*/  IADD3 R13, R10, 0xffffffe, RZ ;  /* 0x0ffffffe0a0d7810 */ /* 0x001fe40007ffe0ff */
[----:B------:R-:W-:-:S04]  /*0c50*/  IADD3 R10, R4, -c[0x0][0x1cc], RZ ;  /* 0x80007300040a7a10 */ /* 0x000fc80007ffe0ff */
[----:B------:R-:W0:Y:S02]  /*0c60*/  F2I.FTZ.U32.TRUNC.NTZ R13, R13 ;  /* 0x0000000d000d7305 */ /* 0x000e24000021f000 */
[----:B0-----:R-:W-:-:S05]  /*0c70*/  IADD3 R12, RZ, -R13, RZ ;  /* 0x8000000dff0c7210 */ /* 0x001fca0007ffe0ff */
[----:B------:R-:W-:Y:S02]  /*0c80*/  IMAD R11, R12, R9, RZ ;  /* 0x000000090c0b7224 */ /* 0x000fe400078e02ff */
[----:B------:R-:W-:-:S04]  /*0c90*/  IMAD.MOV.U32 R12, RZ, RZ, RZ ;  /* 0x000000ffff0c7224 */ /* 0x000fc800078e00ff */
[----:B------:R-:W-:-:S04]  /*0ca0*/  IMAD.HI.U32 R12, R13, R11, R12 ;  /* 0x0000000b0d0c7227 */ /* 0x000fc800078e000c */
[----:B------:R-:W-:Y:S02]  /*0cb0*/  IMAD.MOV.U32 R11, RZ, RZ, R17 ;  /* 0x000000ffff0b7224 */ /* 0x000fe400078e0011 */
[----:B------:R-:W-:-:S03]  /*0cc0*/  IMAD.MOV.U32 R13, RZ, RZ, R14 ;  /* 0x000000ffff0d7224 */ /* 0x000fc600078e000e */
.L_x_781:
        /* <DEDUP_REMOVED lines=36> */
.L_x_779:
[----:B------:R-:W-:Y:S05]  /*0f10*/  BSYNC B7 ;  /* 0x0000000000077941 */ /* 0x000fea0003800000 */
.L_x_778:
[----:B------:R-:W-:Y:S05]  /*0f20*/  BRA.DIV ~URZ, `(.L_x_782) ;  /* 0x000025d27f007947 */ /* 0x000fea000b800000 */
[----:B------:R-:W-:-:S04]  /*0f30*/  MOV R7, 0xff7fffff ;  /* 0xff7fffff00077802 */ /* 0x000fc80000000f00 */
.L_x_812:
        /* <DEDUP_REMOVED lines=10> */
.L_x_813:
        /* <DEDUP_REMOVED lines=11> */
[----:B------:R-:W-:Y:S01]  /*1090*/  IMNMX R2, R2, R9, PT ;  /* 0x0000000902027217 */ /* 0x000fe20003800200 */
[----:B------:R-:W-:-:S03]  /*10a0*/  IMAD.MOV.U32 R9, RZ, RZ, RZ ;  /* 0x000000ffff097224 */ /* 0x000fc600078e00ff */
[----:B------:R-:W-:Y:S01]  /*10b0*/  ISETP.GE.AND P2, PT, R3, R2, PT ;  /* 0x000000020300720c */ /* 0x000fe20003f46270 */
[----:B------:R-:W1:Y:S04]  /*10c0*/  @!P0 LDS R10, [R20.X4+0x40] ;  /* 0x00004000140a8984 */ /* 0x000e680000004800 */
[----:B-1----:R-:W1:Y:S02]  /*10d0*/  SHFL.BFLY PT, R7, R10, 0x2, 0x1f ;  /* 0x0c401f000a077f89 */ /* 0x002e6400000e0000 */
[----:B-1----:R-:W-:-:S05]  /*10e0*/  FMNMX.FTZ R8, R7, R10, !PT ;  /* 0x0000000a07087209 */ /* 0x002fca0007810000 */
[----:B------:R-:W1:Y:S02]  /*10f0*/  SHFL.BFLY PT, R7, R8, 0x1, 0x1f ;  /* 0x0c201f0008077f89 */ /* 0x000e6400000e0000 */
[----:B-1----:R-:W-:-:S06]  /*1100*/  FMNMX.FTZ R7, R8, R7, !PT ;  /* 0x0000000708077209 */ /* 0x002fcc0007810000 */
[----:B------:R-:W1:Y:S01]  /*1110*/  SHFL.IDX PT, R7, R7, RZ, 0x1f ;  /* 0x00001fff07077589 */ /* 0x000e6200000e0000 */
        /* <DEDUP_REMOVED lines=13> */
.L_x_788:
[----:B------:R-:W2:Y:S01]  /*11f0*/  LDS R12, [R10] ;  /* 0x000000000a0c7984 */ /* 0x000ea20000000800 */
        /* <DEDUP_REMOVED lines=10> */
.L_x_787:
[----:B------:R-:W-:Y:S05]  /*12a0*/  BSYNC B1 ;  /* 0x0000000000017941 */ /* 0x000fea0003800000 */
.L_x_786:
[----:B------:R-:W-:Y:S05]  /*12b0*/  @!P3 BRA `(.L_x_785) ;  /* 0x00000c000000b947 */ /* 0x000fea0003800000 */
[C---:B------:R-:W-:Y:S01]  /*12c0*/  IADD3 R8, -R13.reuse, R2, RZ ;  /* 0x000000020d087210 */ /* 0x040fe20007ffe1ff */
[----:B------:R-:W-:Y:S01]  /*12d0*/  BSSY B1, `(.L_x_789) ;  /* 0x000006c000017945 */ /* 0x000fe20003800000 */
[----:B0-----:R-:W-:Y:S02]  /*12e0*/  LEA R11, R13, 0x60, 0x2 ;  /* 0x000000600d0b7811 */ /* 0x001fe400078e10ff */
[----:B------:R-:W-:Y:S02]  /*12f0*/  ISETP.GT.AND P3, PT, R8, 0x600, PT ;  /* 0x000006000800780c */ /* 0x000fe40003f64270 */
[----:B------:R-:W-:-:S02]  /*1300*/  PLOP3.LUT P0, PT, PT, PT, PT, 0x80, 0x0 ;  /* 0x000000000000781c */ /* 0x000fc40003f0f070 */
[----:B------:R-:W-:-:S09]  /*1310*/  IADD3 R11, R11, 0x400, RZ ;  /* 0x000004000b0b7810 */ /* 0x000fd20007ffe0ff */
[----:B------:R-:W-:Y:S05]  /*1320*/  @!P3 BRA `(.L_x_790) ;  /* 0x000006600000b947 */ /* 0x000fea0003800000 */
[----:B------:R-:W-:Y:S02]  /*1330*/  PLOP3.LUT P0, PT, PT, PT, PT, 0x8, 0x0 ;  /* 0x000000000000781c */ /* 0x000fe40003f0e170 */
[----:B------:R-:W-:Y:S02]  /*1340*/  IADD3 R8, R2, -0x600, RZ ;  /* 0xfffffa0002087810 */ /* 0x000fe40007ffe0ff */
.L_x_791:
[----:B------:R-:W0:Y:S01]  /*1350*/  LDS R10, [R11+-0x400] ;  /* 0xfffc00000b0a7984 */ /* 0x000e220000000800 */
[----:B------:R-:W-:-:S03]  /*1360*/  IADD3 R13, R13, 0x800, RZ ;  /* 0x000008000d0d7810 */ /* 0x000fc60007ffe0ff */
[----:B------:R-:W2:Y:S01]  /*1370*/  LDS R22, [R11+-0x200] ;  /* 0xfffe00000b167984 */ /* 0x000ea20000000800 */
[----:B------:R-:W-:-:S03]  /*1380*/  ISETP.GE.AND P3, PT, R13, R8, PT ;  /* 0x000000080d00720c */ /* 0x000fc60003f66270 */
[----:B------:R-:W3:Y:S04]  /*1390*/  LDS R24, [R11] ;  /* 0x000000000b187984 */ /* 0x000ee80000000800 */
[----:B------:R-:W4:Y:S04]  /*13a0*/  LDS R18, [R11+0x200] ;  /* 0x000200000b127984 */ /* 0x000f280000000800 */
[----:B------:R-:W5:Y:S04]  /*13b0*/  LDS R14, [R11+0x400] ;  /* 0x000400000b0e7984 */ /* 0x000f680000000800 */
[----:B------:R-:W1:Y:S04]  /*13c0*/  LDS R12, [R11+0x600] ;  /* 0x000600000b0c7984 */ /* 0x000e680000000800 */
[----:B------:R-:W-:Y:S04]  /*13d0*/  LDS R28, [R11+0xc00] ;  /* 0x000c00000b1c7984 */ /* 0x000fe80000000800 */
[----:B------:R-:W-:Y:S01]  /*13e0*/  LDS R26, [R11+0x1000] ;  /* 0x001000000b1a7984 */ /* 0x000fe20000000800 */
[----:B01----:R-:W-:-:S03]  /*13f0*/  FADD.FTZ R15, -R7, R10 ;  /* 0x0000000a070f7221 */ /* 0x003fc60000010100 */
[----:B------:R-:W0:Y:S01]  /*1400*/  LDS R10, [R11+0x800] ;  /* 0x000800000b0a7984 */ /* 0x000e220000000800 */
[----:B------:R-:W-:-:S03]  /*1410*/  FMUL.FTZ R25, R15, 1.4426950216293334961 ;  /* 0x3fb8aa3b0f197820 */ /* 0x000fc60000410000 */
[----:B------:R-:W1:Y:S01]  /*1420*/  LDS R15, [R11+0xa00] ;  /* 0x000a00000b0f7984 */ /* 0x000e620000000800 */
[C---:B--2---:R-:W-:Y:S02]  /*1430*/  FADD.FTZ R22, -R7.reuse, R22 ;  /* 0x0000001607167221 */ /* 0x044fe40000010100 */
[C---:B---3--:R-:W-:Y:S01]  /*1440*/  FADD.FTZ R24, -R7.reuse, R24 ;  /* 0x0000001807187221 */ /* 0x048fe20000010100 */
[----:B------:R-:W2:Y:S01]  /*1450*/  MUFU.EX2 R25, R25 ;  /* 0x0000001900197308 */ /* 0x000ea20000000800 */
[----:B------:R-:W-:Y:S02]  /*1460*/  FMUL.FTZ R19, R22, 1.4426950216293334961 ;  /* 0x3fb8aa3b16137820 */ /* 0x000fe40000410000 */
[----:B------:R-:W-:Y:S01]  /*1470*/  FMUL.FTZ R21, R24, 1.4426950216293334961 ;  /* 0x3fb8aa3b18157820 */ /* 0x000fe20000410000 */
[----:B------:R-:W-:Y:S01]  /*1480*/  LDS R22, [R11+0x1200] ;  /* 0x001200000b167984 */ /* 0x000fe20000000800 */
[----:B----4-:R-:W-:-:S03]  /*1490*/  FADD.FTZ R18, -R7, R18 ;  /* 0x0000001207127221 */ /* 0x010fc60000010100 */
[----:B------:R-:W3:Y:S01]  /*14a0*/  MUFU.EX2 R19, R19 ;  /* 0x0000001300137308 */ /* 0x000ee20000000800 */
[----:B------:R-:W4:Y:S01]  /*14b0*/  LDS R24, [R11+0xe00] ;  /* 0x000e00000b187984 */ /* 0x000f220000000800 */
[----:B------:R-:W-:Y:S02]  /*14c0*/  FMUL.FTZ R23, R18, 1.4426950216293334961 ;  /* 0x3fb8aa3b12177820 */ /* 0x000fe40000410000 */
[----:B-----5:R-:W-:-:S04]  /*14d0*/  FADD.FTZ R18, -R7, R14 ;  /* 0x0000000e07127221 */ /* 0x020fc80000010100 */
[----:B------:R-:W5:Y:S01]  /*14e0*/  MUFU.EX2 R21, R21 ;  /* 0x0000001500157308 */ /* 0x000f620000000800 */
[----:B--2---:R-:W-:Y:S01]  /*14f0*/  FADD.FTZ R14, R25, R9 ;  /* 0x00000009190e7221 */ /* 0x004fe20000010000 */
[----:B------:R0:W-:Y:S01]  /*1500*/  STS [R11+-0x400], R25 ;  /* 0xfffc00190b007388 */ /* 0x0001e20000000800 */
[----:B------:R-:W-:Y:S02]  /*1510*/  FADD.FTZ R9, -R7, R12 ;  /* 0x0000000c07097221 */ /* 0x000fe40000010100 */
[----:B------:R-:W-:Y:S02]  /*1520*/  FMUL.FTZ R18, R18, 1.4426950216293334961 ;  /* 0x3fb8aa3b12127820 */ /* 0x000fe40000410000 */
[----:B------:R-:W-:Y:S01]  /*1530*/  FMUL.FTZ R27, R9, 1.4426950216293334961 ;  /* 0x3fb8aa3b091b7820 */ /* 0x000fe20000410000 */
[----:B---3--:R-:W-:Y:S01]  /*1540*/  STS [R11+-0x200], R19 ;  /* 0xfffe00130b007388 */ /* 0x008fe20000000800 */
[----:B------:R-:W-:Y:S01]  /*1550*/  FADD.FTZ R12, R14, R19 ;  /* 0x000000130e0c7221 */ /* 0x000fe20000010000 */
[----:B------:R-:W2:Y:S02]  /*1560*/  MUFU.EX2 R23, R23 ;  /* 0x0000001700177308 */ /* 0x000ea40000000800 */
[----:B------:R-:W-:Y:S01]  /*1570*/  LDS R14, [R11+0x1400] ;  /* 0x001400000b0e7984 */ /* 0x000fe20000000800 */
[----:B-----5:R-:W-:-:S03]  /*1580*/  FADD.FTZ R9, R12, R21 ;  /* 0x000000150c097221 */ /* 0x020fc60000010000 */
[----:B------:R3:W-:Y:S02]  /*1590*/  STS [R11], R21 ;  /* 0x000000150b007388 */ /* 0x0007e40000000800 */
[----:B------:R-:W5:Y:S01]  /*15a0*/  MUFU.EX2 R18, R18 ;  /* 0x0000001200127308 */ /* 0x000f620000000800 */
[C---:B0-----:R-:W-:Y:S02]  /*15b0*/  FADD.FTZ R25, -R7.reuse, R10 ;  /* 0x0000000a07197221 */ /* 0x041fe40000010100 */
[----:B-1----:R-:W-:Y:S01]  /*15c0*/  FADD.FTZ R29, -R7, R15 ;  /* 0x0000000f071d7221 */ /* 0x002fe20000010100 */
[----:B------:R-:W0:Y:S01]  /*15d0*/  LDS R12, [R11+0x1600] ;  /* 0x001600000b0c7984 */ /* 0x000e220000000800 */
[----:B------:R-:W-:-:S03]  /*15e0*/  FMUL.FTZ R25, R25, 1.4426950216293334961 ;  /* 0x3fb8aa3b19197820 */ /* 0x000fc60000410000 */
[----:B------:R-:W1:Y:S01]  /*15f0*/  LDS R19, [R11+0x1800] ;  /* 0x001800000b137984 */ /* 0x000e620000000800 */
[----:B---3--:R-:W-:Y:S01]  /*1600*/  FMUL.FTZ R21, R29, 1.4426950216293334961 ;  /* 0x3fb8aa3b1d157820 */ /* 0x008fe20000410000 */
[----:B------:R4:W3:Y:S01]  /*1610*/  MUFU.EX2 R10, R27 ;  /* 0x0000001b000a7308 */ /* 0x0008e20000000800 */
[----:B------:R-:W-:Y:S01]  /*1620*/  FADD.FTZ R29, -R7, R28 ;  /* 0x0000001c071d7221 */ /* 0x000fe20000010100 */
[----:B--2---:R2:W-:Y:S01]  /*1630*/  STS [R11+0x200], R23 ;  /* 0x000200170b007388 */ /* 0x0045e20000000800 */
[----:B------:R-:W-:Y:S02]  /*1640*/  FADD.FTZ R9, R9, R23 ;  /* 0x0000001709097221 */ /* 0x000fe40000010000 */
[----:B------:R-:W-:Y:S01]  /*1650*/  FMUL.FTZ R29, R29, 1.4426950216293334961 ;  /* 0x3fb8aa3b1d1d7820 */ /* 0x000fe20000410000 */
[----:B------:R-:W1:Y:S01]  /*1660*/  LDS R28, [R11+0x1a00] ;  /* 0x001a00000b1c7984 */ /* 0x000e620000000800 */
[----:B-----5:R-:W-:Y:S01]  /*1670*/  FADD.FTZ R9, R9, R18 ;  /* 0x0000001209097221 */ /* 0x020fe20000010000 */
[----:B------:R5:W5:Y:S01]  /*1680*/  MUFU.EX2 R15, R25 ;  /* 0x00000019000f7308 */ /* 0x000b620000000800 */
[C---:B----4-:R-:W-:Y:S01]  /*1690*/  FADD.FTZ R27, -R7.reuse, R24 ;  /* 0x00000018071b7221 */ /* 0x050fe20000010100 */
[----:B------:R-:W-:Y:S01]  /*16a0*/  STS [R11+0x400], R18 ;  /* 0x000400120b007388 */ /* 0x000fe20000000800 */
[----:B--2---:R-:W-:-:S02]  /*16b0*/  FADD.FTZ R23, -R7, R26 ;  /* 0x0000001a07177221 */ /* 0x004fc40000010100 */
[----:B------:R-:W-:-:S03]  /*16c0*/  FMUL.FTZ R27, R27, 1.4426950216293334961 ;  /* 0x3fb8aa3b1b1b7820 */ /* 0x000fc60000410000 */
[----:B------:R-:W2:Y:S01]  /*16d0*/  MUFU.EX2 R21, R21 ;  /* 0x0000001500157308 */ /* 0x000ea20000000800 */
[----:B------:R-:W-:Y:S01]  /*16e0*/  FMUL.FTZ R23, R23, 1.4426950216293334961 ;  /* 0x3fb8aa3b17177820 */ /* 0x000fe20000410000 */
[----:B---3--:R3:W-:Y:S01]  /*16f0*/  STS [R11+0x600], R10 ;  /* 0x0006000a0b007388 */ /* 0x0087e20000000800 */
[----:B-----5:R-:W-:Y:S02]  /*1700*/  FADD.FTZ R25, -R7, R22 ;  /* 0x0000001607197221 */ /* 0x020fe40000010100 */
[----:B------:R-:W-:Y:S02]  /*1710*/  FADD.FTZ R9, R9, R10 ;  /* 0x0000000a09097221 */ /* 0x000fe40000010000 */
[----:B------:R-:W-:Y:S01]  /*1720*/  FMUL.FTZ R25, R25, 1.4426950216293334961 ;  /* 0x3fb8aa3b19197820 */ /* 0x000fe20000410000 */
[----:B------:R0:W4:Y:S01]  /*1730*/  MUFU.EX2 R24, R29 ;  /* 0x0000001d00187308 */ /* 0x0001220000000800 */
[----:B------:R-:W-:Y:S01]  /*1740*/  FADD.FTZ R9, R9, R15 ;  /* 0x0000000f09097221 */ /* 0x000fe20000010000 */
[----:B------:R-:W-:Y:S06]  /*1750*/  STS [R11+0x800], R15 ;  /* 0x0008000f0b007388 */ /* 0x000fec0000000800 */
[----:B------:R1:W5:Y:S01]  /*1760*/  MUFU.EX2 R26, R27 ;  /* 0x0000001b001a7308 */ /* 0x0003620000000800 */
[----:B--2---:R-:W-:Y:S01]  /*1770*/  FADD.FTZ R9, R9, R21 ;  /* 0x0000001509097221 */ /* 0x004fe20000010000 */
[----:B------:R-:W-:Y:S01]  /*1780*/  STS [R11+0xa00], R21 ;  /* 0x000a00150b007388 */ /* 0x000fe20000000800 */
[----:B0-----:R-:W-:-:S04]  /*1790*/  FADD.FTZ R29, -R7, R12 ;  /* 0x0000000c071d7221 */ /* 0x001fc80000010100 */
[----:B------:R-:W-:Y:S01]  /*17a0*/  FMUL.FTZ R29, R29, 1.4426950216293334961 ;  /* 0x3fb8aa3b1d1d7820 */ /* 0x000fe20000410000 */
[----:B------:R0:W2:Y:S01]  /*17b0*/  MUFU.EX2 R22, R23 ;  /* 0x0000001700167308 */ /* 0x0000a20000000800 */
[----:B-1----:R-:W-:Y:S01]  /*17c0*/  FADD.FTZ R27, -R7, R19 ;  /* 0x00000013071b7221 */ /* 0x002fe20000010100 */
[----:B----4-:R-:W-:Y:S01]  /*17d0*/  STS [R11+0xc00], R24 ;  /* 0x000c00180b007388 */ /* 0x010fe20000000800 */
[----:B------:R-:W-:Y:S02]  /*17e0*/  FADD.FTZ R9, R9, R24 ;  /* 0x0000001809097221 */ /* 0x000fe40000010000 */
[----:B------:R-:W-:-:S03]  /*17f0*/  FMUL.FTZ R27, R27, 1.4426950216293334961 ;  /* 0x3fb8aa3b1b1b7820 */ /* 0x000fc60000410000 */
[----:B------:R-:W1:Y:S01]  /*1800*/  MUFU.EX2 R19, R29 ;  /* 0x0000001d00137308 */ /* 0x000e620000000800 */
[----:B0-----:R-:W-:Y:S01]  /*1810*/  FADD.FTZ R23, -R7, R14 ;  /* 0x0000000e07177221 */ /* 0x001fe20000010100 */
[----:B-----5:R-:W-:Y:S01]  /*1820*/  STS [R11+0xe00], R26 ;  /* 0x000e001a0b007388 */ /* 0x020fe20000000800 */
[----:B------:R-:W-:Y:S02]  /*1830*/  FADD.FTZ R9, R9, R26 ;  /* 0x0000001a09097221 */ /* 0x000fe40000010000 */
[----:B------:R-:W-:-:S03]  /*1840*/  FMUL.FTZ R23, R23, 1.4426950216293334961 ;  /* 0x3fb8aa3b17177820 */ /* 0x000fc60000410000 */
[----:B------:R0:W4:Y:S01]  /*1850*/  MUFU.EX2 R14, R25 ;  /* 0x00000019000e7308 */ /* 0x0001220000000800 */
[----:B--2---:R-:W-:Y:S01]  /*1860*/  FADD.FTZ R9, R9, R22 ;  /* 0x0000001609097221 */ /* 0x004fe20000010000 */
[----:B------:R-:W-:Y:S06]  /*1870*/  STS [R11+0x1000], R22 ;  /* 0x001000160b007388 */ /* 0x000fec0000000800 */
[----:B------:R2:W3:Y:S01]  /*1880*/  MUFU.EX2 R12, R23 ;  /* 0x00000017000c7308 */ /* 0x0004e20000000800 */
[----:B0-----:R-:W-:Y:S01]  /*1890*/  FADD.FTZ R25, -R7, R28 ;  /* 0x0000001c07197221 */ /* 0x001fe20000010100 */
[----:B-1----:R-:W-:Y:S06]  /*18a0*/  STS [R11+0x1600], R19 ;  /* 0x001600130b007388 */ /* 0x002fec0000000800 */
[----:B------:R-:W0:Y:S01]  /*18b0*/  MUFU.EX2 R28, R27 ;  /* 0x0000001b001c7308 */ /* 0x000e220000000800 */
[----:B--2---:R-:W-:Y:S01]  /*18c0*/  FMUL.FTZ R23, R25, 1.4426950216293334961 ;  /* 0x3fb8aa3b19177820 */ /* 0x004fe20000410000 */
[----:B----4-:R-:W-:Y:S01]  /*18d0*/  STS [R11+0x1200], R14 ;  /* 0x0012000e0b007388 */ /* 0x010fe20000000800 */
[----:B------:R-:W-:-:S05]  /*18e0*/  FADD.FTZ R9, R9, R14 ;  /* 0x0000000e09097221 */ /* 0x000fca0000010000 */
[----:B------:R-:W1:Y:S01]  /*18f0*/  MUFU.EX2 R23, R23 ;  /* 0x0000001700177308 */ /* 0x000e620000000800 */
[----:B---3--:R-:W-:Y:S01]  /*1900*/  FADD.FTZ R10, R9, R12 ;  /* 0x0000000c090a7221 */ /* 0x008fe20000010000 */
[----:B------:R-:W-:Y:S03]  /*1910*/  STS [R11+0x1400], R12 ;  /* 0x0014000c0b007388 */ /* 0x000fe60000000800 */
[----:B------:R-:W-:Y:S01]  /*1920*/  FADD.FTZ R9, R10, R19 ;  /* 0x000000130a097221 */ /* 0x000fe20000010000 */
[----:B0-----:R-:W-:Y:S03]  /*1930*/  STS [R11+0x1800], R28 ;  /* 0x0018001c0b007388 */ /* 0x001fe60000000800 */
[----:B------:R-:W-:Y:S01]  /*1940*/  FADD.FTZ R10, R9, R28 ;  /* 0x0000001c090a7221 */ /* 0x000fe20000010000 */
[----:B-1----:R0:W-:Y:S03]  /*1950*/  STS [R11+0x1a00], R23 ;  /* 0x001a00170b007388 */ /* 0x0021e60000000800 */
[----:B------:R-:W-:Y:S01]  /*1960*/  FADD.FTZ R9, R10, R23 ;  /* 0x000000170a097221 */ /* 0x000fe20000010000 */
[----:B0-----:R-:W-:Y:S01]  /*1970*/  IADD3 R11, R11, 0x2000, RZ ;  /* 0x000020000b0b7810 */ /* 0x001fe20007ffe0ff */
[----:B------:R-:W-:Y:S05]  /*1980*/  @!P3 BRA `(.L_x_791) ;  /* 0xfffff9c00000b947 */ /* 0x000fea000383ffff */
.L_x_790:
[----:B------:R-:W-:Y:S05]  /*1990*/  BSYNC B1 ;  /* 0x0000000000017941 */ /* 0x000fea0003800000 */
.L_x_789:
[----:B------:R-:W-:Y:S01]  /*19a0*/  IMAD.IADD R8, R2, 0x1, -R13 ;  /* 0x0000000102087824 */ /* 0x000fe200078e0a0d */
[----:B------:R-:W-:Y:S04]  /*19b0*/  BSSY B1, `(.L_x_792) ;  /* 0x0000036000017945 */ /* 0x000fe80003800000 */
[----:B------:R-:W-:-:S13]  /*19c0*/  ISETP.GT.AND P3, PT, R8, 0x200, PT ;  /* 0x000002000800780c */ /* 0x000fda0003f64270 */
[----:B------:R-:W-:Y:S05]  /*19d0*/  @!P3 BRA `(.L_x_793) ;  /* 0x000003300000b947 */ /* 0x000fea0003800000 */
[----:B------:R-:W0:Y:S01]  /*19e0*/  LDS R14, [R11+-0x400] ;  /* 0xfffc00000b0e7984 */ /* 0x000e220000000800 */
[----:B------:R-:W-:Y:S02]  /*19f0*/  PLOP3.LUT P0, PT, PT, PT, PT, 0x8, 0x0 ;  /* 0x000000000000781c */ /* 0x000fe40003f0e170 */
[----:B------:R-:W-:Y:S01]  /*1a00*/  IADD3 R13, R13, 0x400, RZ ;  /* 0x000004000d0d7810 */ /* 0x000fe20007ffe0ff */
[----:B------:R-:W2:Y:S04]  /*1a10*/  LDS R22, [R11+-0x200] ;  /* 0xfffe00000b167984 */ /* 0x000ea80000000800 */
[----:B------:R-:W3:Y:S04]  /*1a20*/  LDS R24, [R11] ;  /* 0x000000000b187984 */ /* 0x000ee80000000800 */
[----:B------:R-:W4:Y:S04]  /*1a30*/  LDS R26, [R11+0x200] ;  /* 0x000200000b1a7984 */ /* 0x000f280000000800 */
[----:B------:R-:W5:Y:S04]  /*1a40*/  LDS R18, [R11+0x400] ;  /* 0x000400000b127984 */ /* 0x000f680000000800 */
[----:B------:R-:W1:Y:S04]  /*1a50*/  LDS R12, [R11+0x600] ;  /* 0x000600000b0c7984 */ /* 0x000e680000000800 */
[----:B------:R-:W1:Y:S04]  /*1a60*/  LDS R10, [R11+0x800] ;  /* 0x000800000b0a7984 */ /* 0x000e680000000800 */
[----:B------:R-:W1:Y:S02]  /*1a70*/  LDS R8, [R11+0xa00] ;  /* 0x000a00000b087984 */ /* 0x000e640000000800 */
        /* <DEDUP_REMOVED lines=8> */
[----:B-----5:R-:W-:Y:S02]  /*1b00*/  FADD.FTZ R15, -R7, R18 ;  /* 0x00000012070f7221 */ /* 0x020fe40000010100 */
        /* <DEDUP_REMOVED lines=32> */
.L_x_793:
[----:B------:R-:W-:Y:S05]  /*1d10*/  BSYNC B1 ;  /* 0x0000000000017941 */ /* 0x000fea0003800000 */
.L_x_792:
[----:B------:R-:W-:-:S13]  /*1d20*/  ISETP.LT.OR P0, PT, R13, R2, P0 ;  /* 0x000000020d00720c */ /* 0x000fda0000701670 */
[----:B------:R-:W-:Y:S05]  /*1d30*/  @!P0 BRA `(.L_x_785) ;  /* 0x0000018000008947 */ /* 0x000fea0003800000 */
[----:B------:R-:W0:Y:S04]  /*1d40*/  LDS R8, [R11+-0x400] ;  /* 0xfffc00000b087984 */ /* 0x000e280000000800 */
        /* <DEDUP_REMOVED lines=23> */
.L_x_785:
[----:B------:R-:W-:Y:S05]  /*1ec0*/  BSYNC B0 ;  /* 0x0000000000007941 */ /* 0x000fea0003800000 */
.L_x_784:
        /* <DEDUP_REMOVED lines=37> */
.L_x_798:
        /* <DEDUP_REMOVED lines=8> */
.L_x_797:
[----:B------:R-:W-:Y:S05]  /*21a0*/  BSYNC B1 ;  /* 0x0000000000017941 */ /* 0x000fea0003800000 */
.L_x_796:
        /* <DEDUP_REMOVED lines=10> */
.L_x_801:
        /* <DEDUP_REMOVED lines=26> */
[----:B------:R0:W-:Y:S02]  /*23f0*/  STS [R8], R29 ;  /* 0x0000001d08007388 */ /* 0x0001e40000000800 */
[----:B0-----:R-:W-:-:S02]  /*2400*/  FMUL.FTZ R25, R7, R12 ;  /* 0x0000000c07197220 */ /* 0x001fc40000410000 */
[C---:B------:R-:W-:Y:S01]  /*2410*/  FMUL.FTZ R11, R7.reuse, R11 ;  /* 0x0000000b070b7220 */ /* 0x040fe20000410000 */
[----:B------:R-:W-:Y:S01]  /*2420*/  STS [R8+0x200], R14 ;  /* 0x0002000e08007388 */ /* 0x000fe20000000800 */
[C---:B------:R-:W-:Y:S02]  /*2430*/  FMUL.FTZ R27, R7.reuse, R26 ;  /* 0x0000001a071b7220 */ /* 0x040fe40000410000 */
[C---:B------:R-:W-:Y:S01]  /*2440*/  FMUL.FTZ R28, R7.reuse, R28 ;  /* 0x0000001c071c7220 */ /* 0x040fe20000410000 */
[----:B------:R-:W-:Y:S01]  /*2450*/  STS [R8+0x400], R22 ;  /* 0x0004001608007388 */ /* 0x000fe20000000800 */
[C---:B------:R-:W-:Y:S02]  /*2460*/  FMUL.FTZ R29, R7.reuse, R24 ;  /* 0x00000018071d7220 */ /* 0x040fe40000410000 */
[C---:B-1----:R-:W-:Y:S01]  /*2470*/  FMUL.FTZ R23, R7.reuse, R23 ;  /* 0x0000001707177220 */ /* 0x042fe20000410000 */
        /* <DEDUP_REMOVED lines=17> */
.L_x_800:
[----:B------:R-:W-:Y:S05]  /*2590*/  BSYNC B1 ;  /* 0x0000000000017941 */ /* 0x000fea0003800000 */
.L_x_799:
        /* <DEDUP_REMOVED lines=31> */
.L_x_803:
[----:B------:R-:W-:Y:S05]  /*2790*/  BSYNC B1 ;  /* 0x0000000000017941 */ /* 0x000fea0003800000 */
.L_x_802:
        /* <DEDUP_REMOVED lines=14> */
.L_x_795:
[----:B------:R-:W-:Y:S05]  /*2880*/  BSYNC B0 ;  /* 0x0000000000007941 */ /* 0x000fea0003800000 */
.L_x_794:
        /* <DEDUP_REMOVED lines=8> */
[----:B------:R-:W-:-:S03]  /*2910*/  IADD3 R4, R4, -c[0x0][0x1cc], RZ ;  /* 0x8000730004047a10 */ /* 0x000fc60007ffe0ff */
        /* <DEDUP_REMOVED lines=8> */
[----:B0-----:R-:W-:Y:S01]  /*29a0*/  IMAD.MOV.U32 R8, RZ, RZ, RZ ;  /* 0x000000ffff087224 */ /* 0x001fe200078e00ff */
[----:B--2---:R-:W-:Y:S01]  /*29b0*/  IADD3 R18, RZ, -R9, RZ ;  /* 0x80000009ff127210 */ /* 0x004fe20007ffe0ff */
[----:B-1----:R-:W-:-:S04]  /*29c0*/  IMAD.MOV.U32 R10, RZ, RZ, RZ ;  /* 0x000000ffff0a7224 */ /* 0x002fc800078e00ff */
[----:B------:R-:W-:Y:S02]  /*29d0*/  IMAD R13, R18, R7, RZ ;  /* 0x00000007120d7224 */ /* 0x000fe400078e02ff */
[----:B---3--:R-:W-:Y:S02]  /*29e0*/  IMAD.MOV R15, RZ, RZ, -R11 ;  /* 0x000000ffff0f7224 */ /* 0x008fe400078e0a0b */
[----:B------:R-:W-:Y:S01]  /*29f0*/  IMAD.HI.U32 R8, R9, R13, R8 ;  /* 0x0000000d09087227 */ /* 0x000fe200078e0008 */
[----:B------:R-:W-:-:S03]  /*2a00*/  MOV R9, R17 ;  /* 0x0000001100097202 */ /* 0x000fc60000000f00 */
[----:B------:R-:W-:-:S04]  /*2a10*/  IMAD R15, R15, R2, RZ ;  /* 0x000000020f0f7224 */ /* 0x000fc800078e02ff */
[----:B------:R-:W-:-:S04]  /*2a20*/  IMAD.HI.U32 R10, R11, R15, R10 ;  /* 0x0000000f0b0a7227 */ /* 0x000fc800078e000a */
[----:B------:R-:W-:Y:S02]  /*2a30*/  IMAD.MOV.U32 R15, RZ, RZ, R12 ;  /* 0x000000ffff0f7224 */ /* 0x000fe400078e000c */
.L_x_807:
        /* <DEDUP_REMOVED lines=32> */
.L_x_805:
[----:B------:R-:W-:Y:S05]  /*2c40*/  BSYNC B6 ;  /* 0x0000000000067941 */ /* 0x000fea0003800000 */
.L_x_804:
[----:B------:R-:W-:Y:S05]  /*2c50*/  BRA.DIV ~URZ, `(.L_x_808) ;  /* 0x00000ac27f007947 */ /* 0x000fea000b800000 */
[----:B------:R-:W-:-:S04]  /*2c60*/  IMAD.MOV.U32 R2, RZ, RZ, RZ ;  /* 0x000000ffff027224 */ /* 0x000fc800078e00ff */
.L_x_814:
[----:B------:R-:W-:Y:S01]  /*2c70*/  FADD.FTZ R6, RZ, R2 ;  /* 0x00000002ff067221 */ /* 0x000fe20000010000 */
[----:B------:R-:W-:Y:S05]  /*2c80*/  BRA.DIV ~URZ, `(.L_x_809) ;  /* 0x00000b127f007947 */ /* 0x000fea000b800000 */
[----:B------:R-:W1:Y:S01]  /*2c90*/  SHFL.BFLY PT, R5, R6, 0x1, 0x1f ;  /* 0x0c201f0006057f89 */ /* 0x000e6200000e0000 */
[----:B------:R-:W-:Y:S01]  /*2ca0*/  HFMA2.MMA R4, -RZ, RZ, 0, 0 ;  /* 0x00000000ff047435 */ /* 0x000fe200000001ff */
[----:B------:R-:W-:Y:S02]  /*2cb0*/  IMAD.MOV.U32 R2, RZ, RZ, RZ ;  /* 0x000000ffff027224 */ /* 0x000fe400078e00ff */
[----:B0-----:R-:W-:Y:S02]  /*2cc0*/  IMAD.MOV.U32 R7, RZ, RZ, RZ ;  /* 0x000000ffff077224 */ /* 0x001fe400078e00ff */
[----:B------:R-:W-:Y:S02]  /*2cd0*/  IMAD.MOV.U32 R8, RZ, RZ, RZ ;  /* 0x000000ffff087224 */ /* 0x000fe400078e00ff */
[----:B-1----:R-:W-:Y:S02]  /*2ce0*/  FADD.FTZ R5, R6, R5 ;  /* 0x0000000506057221 */ /* 0x002fe40000010000 */
.L_x_815:
[----:B------:R-:W-:Y:S01]  /*2cf0*/  WARPSYNC 0xffffffff ;  /* 0xffffffff00007948 */ /* 0x000fe20003800000 */
[----:B------:R-:W-:Y:S01]  /*2d00*/  BAR.SYNC.DEFER_BLOCKING 0x0 ;  /* 0x0000000000007b1d */ /* 0x000fe20000010000 */
[----:B------:R-:W-:Y:S01]  /*2d10*/  LOP3.LUT R6, R20, 0x3, RZ, 0xc0, !PT ;  /* 0x0000000314067812 */ /* 0x000fe200078ec0ff */
[----:B------:R-:W-:Y:S01]  /*2d20*/  FADD.FTZ R7, R8, R7 ;  /* 0x0000000708077221 */ /* 0x000fe20000010000 */
[----:B------:R-:W-:-:S02]  /*2d30*/  LOP3.LUT R10, R3, 0xffffffc0, RZ, 0xc0, !PT ;  /* 0xffffffc0030a7812 */ /* 0x000fc400078ec0ff */
[----:B------:R-:W-:Y:S01]  /*2d40*/  SHF.R.S32.HI R9, RZ, 0x1f, R20 ;  /* 0x0000001fff097819 */ /* 0x000fe20000011414 */
[----:B------:R-:W-:Y:S01]  /*2d50*/  BSSY B0, `(.L_x_810) ;  /* 0x0000028000007945 */ /* 0x000fe20003800000 */
[----:B------:R-:W-:Y:S02]  /*2d60*/  ISETP.NE.AND P0, PT, R6, RZ, PT ;  /* 0x000000ff0600720c */ /* 0x000fe40003f05270 */
[----:B------:R-:W-:Y:S02]  /*2d70*/  LEA.HI R6, R9, R20, RZ, 0x2 ;  /* 0x0000001409067211 */ /* 0x000fe400078f10ff */
[----:B------:R-:W-:Y:S02]  /*2d80*/  ISETP.NE.OR P2, PT, R10, 0x40, P0 ;  /* 0x000000400a00780c */ /* 0x000fe40000745670 */
[----:B------:R-:W-:Y:S02]  /*2d90*/  SHF.R.S32.HI R6, RZ, 0x2, R6 ;  /* 0x00000002ff067819 */ /* 0x000fe40000011406 */
[----:B------:R-:W-:-:S02]  /*2da0*/  ISETP.GT.OR P1, PT, R3, 0x3f, P0 ;  /* 0x0000003f0300780c */ /* 0x000fc40000724670 */
[----:B------:R-:W-:Y:S02]  /*2db0*/  LEA R17, R17, R6, 0x5 ;  /* 0x0000000611117211 */ /* 0x000fe400078e28ff */
[----:B------:R-:W-:-:S04]  /*2dc0*/  LOP3.LUT R12, R3, 0xffffffe0, RZ, 0xc0, !PT ;  /* 0xffffffe0030c7812 */ /* 0x000fc800078ec0ff */
[----:B------:R-:W-:Y:S01]  /*2dd0*/  ISETP.NE.OR P4, PT, R12, 0x20, P0 ;  /* 0x000000200c00780c */ /* 0x000fe20000785670 */
[----:B------:R-:W-:Y:S01]  /*2de0*/  @!P2 STS [R17.X4+-0xa0], R5 ;  /* 0xffff60051100a388 */ /* 0x000fe20000004800 */
[----:B------:R-:W-:-:S03]  /*2df0*/  IADD3 R12, R3, 0x1f, RZ ;  /* 0x0000001f030c7810 */ /* 0x000fc60007ffe0ff */
[----:B------:R-:W-:Y:S01]  /*2e00*/  @!P2 STS [R17.X4+-0x80], R4 ;  /* 0xffff80041100a388 */ /* 0x000fe20000004800 */
[----:B------:R-:W-:-:S03]  /*2e10*/  ISETP.GT.U32.AND P3, PT, R12, 0x3e, PT ;  /* 0x0000003e0c00780c */ /* 0x000fc60003f64070 */
        /* <DEDUP_REMOVED lines=27> */
.L_x_811:
[----:B0-----:R-:W-:Y:S05]  /*2fd0*/  BSYNC B0 ;  /* 0x0000000000007941 */ /* 0x001fea0003800000 */
.L_x_810:
[----:B------:R-:W-:Y:S06]  /*2fe0*/  BAR.SYNC.DEFER_BLOCKING 0x0 ;  /* 0x0000000000007b1d */ /* 0x000fec0000010000 */
[----:B------:R-:W-:Y:S05]  /*2ff0*/  @P3 EXIT ;  /* 0x000000000000394d */ /* 0x000fea0003800000 */
[----:B------:R-:W0:Y:S01]  /*3000*/  S2UR UR4, SR_CTAID.Z ;  /* 0x00000000000479c3 */ /* 0x000e220000002700 */
[----:B------:R-:W-:-:S02]  /*3010*/  IMAD R0, R0, c[0x0][0xc], RZ ;  /* 0x0000030000007a24 */ /* 0x000fc400078e02ff */
[----:B------:R-:W-:Y:S02]  /*3020*/  IMAD R16, R16, c[0x0][0x14], RZ ;  /* 0x0000050010107a24 */ /* 0x000fe400078e02ff */
[----:B------:R-:W-:Y:S02]  /*3030*/  IMAD R0, R0, c[0x0][0x14], RZ ;  /* 0x0000050000007a24 */ /* 0x000fe400078e02ff */
        /* <DEDUP_REMOVED lines=9> */
[C---:B------:R-:W-:Y:S02]  /*30d0*/  IADD3 R0, R6.reuse, 0x8, RZ ;  /* 0x0000000806007810 */ /* 0x040fe40007ffe0ff */
[CC--:B------:R-:W-:Y:S02]  /*30e0*/  IADD3 R9, P0, R6.reuse, R15.reuse, RZ ;  /* 0x0000000f06097210 */ /* 0x0c0fe40007f1e0ff */
[C---:B------:R-:W-:Y:S02]  /*30f0*/  IADD3 R3, R6.reuse, 0x10, RZ ;  /* 0x0000001006037810 */ /* 0x040fe40007ffe0ff */
[----:B------:R-:W-:Y:S02]  /*3100*/  IADD3 R10, R6, 0x18, RZ ;  /* 0x00000018060a7810 */ /* 0x000fe40007ffe0ff */
[----:B------:R-:W-:Y:S02]  /*3110*/  IADD3 R11, P1, R0, R15, RZ ;  /* 0x0000000f000b7210 */ /* 0x000fe40007f3e0ff */
[----:B------:R-:W-:-:S02]  /*3120*/  LEA.HI.X.SX32 R12, R6, R17, 0x1, P0 ;  /* 0x00000011060c7211 */ /* 0x000fc400000f0eff */
[-C--:B------:R-:W-:Y:S02]  /*3130*/  IADD3 R13, P2, R3, R15.reuse, RZ ;  /* 0x0000000f030d7210 */ /* 0x080fe40007f5e0ff */
[----:B------:R-:W-:Y:S02]  /*3140*/  LEA R8, P0, R9, c[0x0][0x160], 0x1 ;  /* 0x0000580009087a11 */ /* 0x000fe400078008ff */
[----:B------:R-:W-:Y:S02]  /*3150*/  IADD3 R6, P3, R10, R15, RZ ;  /* 0x0000000f0a067210 */ /* 0x000fe40007f7e0ff */
[-C--:B------:R-:W-:Y:S02]  /*3160*/  LEA.HI.X.SX32 R16, R0, R17.reuse, 0x1, P1 ;  /* 0x0000001100107211 */ /* 0x080fe400008f0eff */
[----:B------:R-:W-:Y:S02]  /*3170*/  LEA.HI.X.SX32 R14, R3, R17, 0x1, P2 ;  /* 0x00000011030e7211 */ /* 0x000fe400010f0eff */
[----:B------:R-:W-:-:S02]  /*3180*/  F2FP.BF16.PACK_AB R0, R4, R5 ;  /* 0x000000050400723e */ /* 0x000fc400000010ff */
[----:B------:R-:W-:Y:S02]  /*3190*/  LEA.HI.X R9, R9, c[0x0][0x164], R12, 0x1, P0 ;  /* 0x0000590009097a11 */ /* 0x000fe400000f0c0c */
[----:B------:R-:W-:Y:S02]  /*31a0*/  LEA.HI.X.SX32 R3, R10, R17, 0x1, P3 ;  /* 0x000000110a037211 */ /* 0x000fe400018f0eff */
[----:B------:R-:W-:Y:S01]  /*31b0*/  LEA R4, P2, R6, c[0x0][0x160], 0x1 ;  /* 0x0000580006047a11 */ /* 0x000fe200078408ff */
[----:B------:R-:W-:Y:S01]  /*31c0*/  STG.E.U16 [R8.64], R0 ;  /* 0x0000000008007986 */ /* 0x000fe2000c101524 */
[----:B------:R-:W-:Y:S02]  /*31d0*/  LEA R10, P0, R11, c[0x0][0x160], 0x1 ;  /* 0x000058000b0a7a11 */ /* 0x000fe400078008ff */
[----:B------:R-:W-:Y:S02]  /*31e0*/  LEA R12, P1, R13, c[0x0][0x160], 0x1 ;  /* 0x000058000d0c7a11 */ /* 0x000fe400078208ff */
[----:B------:R-:W-:-:S02]  /*31f0*/  F2FP.BF16.PACK_AB R2, R7, R2 ;  /* 0x000000020702723e */ /* 0x000fc400000010ff */
[--C-:B------:R-:W-:Y:S02]  /*3200*/  LEA.HI.X R5, R6, c[0x0][0x164], R3.reuse, 0x1, P2 ;  /* 0x0000590006057a11 */ /* 0x100fe400010f0c03 */
[----:B------:R-:W-:Y:S02]  /*3210*/  LEA.HI.X R11, R11, c[0x0][0x164], R16, 0x1, P0 ;  /* 0x000059000b0b7a11 */ /* 0x000fe400000f0c10 */
[----:B------:R-:W-:Y:S02]  /*3220*/  PRMT R3, R0, 0x7632, R3 ;  /* 0x0000763200037816 */ /* 0x000fe40000000003 */
[----:B------:R-:W-:Y:S02]  /*3230*/  LEA.HI.X R13, R13, c[0x0][0x164], R14, 0x1, P1 ;  /* 0x000059000d0d7a11 */ /* 0x000fe400008f0c0e */
[----:B------:R-:W-:Y:S01]  /*3240*/  PRMT R6, R2, 0x7632, R6 ;  /* 0x0000763202067816 */ /* 0x000fe20000000006 */
[----:B------:R-:W-:Y:S04]  /*3250*/  STG.E.U16 [R10.64], R3 ;  /* 0x000000030a007986 */ /* 0x000fe8000c101524 */
[----:B------:R-:W-:Y:S04]  /*3260*/  STG.E.U16 [R12.64], R2 ;  /* 0x000000020c007986 */ /* 0x000fe8000c101524 */
[----:B------:R-:W-:Y:S01]  /*3270*/  STG.E.U16 [R4.64], R6 ;  /* 0x0000000604007986 */ /* 0x000fe2000c101524 */
[----:B------:R-:W-:Y:S05]  /*3280*/  EXIT ;  /* 0x000000000000794d */ /* 0x000fea0003800000 */
.L_x_780:
        /* <DEDUP_REMOVED lines=19> */
.L_x_806:
[----:B------:R-:W-:Y:S01]  /*33c0*/  MOV R2, 0x0 ;  /* 0x0000000000027802 */ /* 0x000fe20000000f00 */
[----:B------:R-:W-:Y:S01]  /*33d0*/  HFMA2.MMA R8, -RZ, RZ, 0, 3.2007694244384765625e-05 ;  /* 0x00000219ff087435 */ /* 0x000fe200000001ff */
[----:B------:R-:W-:Y:S01]  /*33e0*/  MOV R4, c[0x4][0x178] ;  /* 0x01005e0000047a02 */ /* 0x000fe20000000f00 */
[----:B------:R-:W-:Y:S01]  /*33f0*/  IMAD.MOV.U32 R5, RZ, RZ, c[0x4][0x17c] ;  /* 0x01005f00ff057624 */ /* 0x000fe200078e00ff */
[----:B------:R-:W-:Y:S01]  /*3400*/  MOV R13, RZ ;  /* 0x000000ff000d7202 */ /* 0x000fe20000000f00 */
[----:B------:R-:W-:Y:S01]  /*3410*/  IMAD.MOV.U32 R6, RZ, RZ, c[0x4][0x180] ;  /* 0x01006000ff067624 */ /* 0x000fe200078e00ff */
[----:B------:R-:W0:Y:S01]  /*3420*/  LDC.64 R2, c[0x4][R2] ;  /* 0x0100000002027b82 */ /* 0x000e220000000a00 */
[----:B------:R-:W-:Y:S02]  /*3430*/  IMAD.MOV.U32 R7, RZ, RZ, c[0x4][0x184] ;  /* 0x01006100ff077624 */ /* 0x000fe400078e00ff */
[----:B------:R-:W-:Y:S02]  /*3440*/  IMAD.MOV.U32 R10, RZ, RZ, c[0x4][0x88] ;  /* 0x01002200ff0a7624 */ /* 0x000fe400078e00ff */
[----:B------:R-:W-:-:S02]  /*3450*/  IMAD.MOV.U32 R11, RZ, RZ, c[0x4][0x8c] ;  /* 0x01002300ff0b7624 */ /* 0x000fc400078e00ff */
[----:B------:R-:W-:Y:S02]  /*3460*/  IMAD.MOV.U32 R12, RZ, RZ, 0x1 ;  /* 0x00000001ff0c7424 */ /* 0x000fe400078e00ff */
        /* <DEDUP_REMOVED lines=9> */
.L_x_782:
[----:B------:R-:W-:Y:S01]  /*3500*/  IMAD.MOV.U32 R7, RZ, RZ, -0x800001 ;  /* 0xff7fffffff077424 */ /* 0x000fe200078e00ff */
[----:B------:R-:W-:Y:S01]  /*3510*/  MOV R14, 0xffffffff ;  /* 0xffffffff000e7802 */ /* 0x000fe20000000f00 */
[----:B------:R-:W-:Y:S01]  /*3520*/  IMAD.MOV.U32 R12, RZ, RZ, 0x10 ;  /* 0x00000010ff0c7424 */ /* 0x000fe200078e00ff */
[----:B------:R-:W-:Y:S01]  /*3530*/  MOV R8, 0x3560 ;  /* 0x0000356000087802 */ /* 0x000fe20000000f00 */
[----:B------:R-:W-:Y:S02]  /*3540*/  IMAD.MOV.U32 R13, RZ, RZ, 0x1f ;  /* 0x0000001fff0d7424 */ /* 0x000fe400078e00ff */
[----:B------:R-:W-:Y:S05]  /*3550*/  CALL.REL.NOINC `($__internal_17_$__cuda_sm70_shflsync_bfly_p) ;  /* 0x0000053000007944 */ /* 0x000fea0003c00000 */
[----:B01----:R-:W-:Y:S01]  /*3560*/  IMAD.MOV.U32 R7, RZ, RZ, R12 ;  /* 0x000000ffff077224 */ /* 0x003fe200078e000c */
[----:B------:R-:W-:Y:S05]  /*3570*/  BRA `(.L_x_812) ;  /* 0xffffd9c000007947 */ /* 0x000fea000383ffff */
.L_x_783:
[----:B------:R-:W-:Y:S01]  /*3580*/  HFMA2.MMA R13, -RZ, RZ, 0, 1.847743988037109375e-06 ;  /* 0x0000001fff0d7435 */ /* 0x000fe200000001ff */
[----:B------:R-:W-:Y:S01]  /*3590*/  IMAD.MOV.U32 R7, RZ, RZ, R15 ;  /* 0x000000ffff077224 */ /* 0x000fe200078e000f */
[----:B------:R-:W-:Y:S01]  /*35a0*/  MOV R8, 0x35e0 ;  /* 0x000035e000087802 */ /* 0x000fe20000000f00 */
[----:B------:R-:W-:Y:S02]  /*35b0*/  IMAD.MOV.U32 R12, RZ, RZ, 0x8 ;  /* 0x00000008ff0c7424 */ /* 0x000fe400078e00ff */
[----:B------:R-:W-:-:S02]  /*35c0*/  IMAD.MOV.U32 R14, RZ, RZ, -0x1 ;  /* 0xffffffffff0e7424 */ /* 0x000fc400078e00ff */
[----:B------:R-:W-:Y:S05]  /*35d0*/  CALL.REL.NOINC `($__internal_17_$__cuda_sm70_shflsync_bfly_p) ;  /* 0x000004b000007944 */ /* 0x000fea0003c00000 */
[----:B01----:R-:W-:Y:S01]  /*35e0*/  FMNMX.FTZ R7, R15, R12, !PT ;  /* 0x0000000c0f077209 */ /* 0x003fe20007810000 */
[----:B------:R-:W-:Y:S01]  /*35f0*/  IMAD.MOV.U32 R12, RZ, RZ, 0x4 ;  /* 0x00000004ff0c7424 */ /* 0x000fe200078e00ff */
[----:B------:R-:W-:Y:S01]  /*3600*/  MOV R14, 0xffffffff ;  /* 0xffffffff000e7802 */ /* 0x000fe20000000f00 */
[----:B------:R-:W-:Y:S01]  /*3610*/  IMAD.MOV.U32 R13, RZ, RZ, 0x1f ;  /* 0x0000001fff0d7424 */ /* 0x000fe200078e00ff */
[----:B------:R-:W-:-:S02]  /*3620*/  MOV R8, 0x3640 ;  /* 0x0000364000087802 */ /* 0x000fc40000000f00 */
[----:B------:R-:W-:Y:S05]  /*3630*/  CALL.REL.NOINC `($__internal_17_$__cuda_sm70_shflsync_bfly_p) ;  /* 0x0000045000007944 */ /* 0x000fea0003c00000 */
[----:B01----:R-:W-:Y:S01]  /*3640*/  FMNMX.FTZ R7, R7, R12, !PT ;  /* 0x0000000c07077209 */ /* 0x003fe20007810000 */
[----:B------:R-:W-:Y:S01]  /*3650*/  IMAD.MOV.U32 R12, RZ, RZ, 0x2 ;  /* 0x00000002ff0c7424 */ /* 0x000fe200078e00ff */
[----:B------:R-:W-:Y:S01]  /*3660*/  MOV R8, 0x36a0 ;  /* 0x000036a000087802 */ /* 0x000fe20000000f00 */
[----:B------:R-:W-:-:S02]  /*3670*/  IMAD.MOV.U32 R13, RZ, RZ, 0x1f ;  /* 0x0000001fff0d7424 */ /* 0x000fc400078e00ff */
[----:B------:R-:W-:Y:S02]  /*3680*/  IMAD.MOV.U32 R14, RZ, RZ, -0x1 ;  /* 0xffffffffff0e7424 */ /* 0x000fe400078e00ff */
[----:B------:R-:W-:Y:S05]  /*3690*/  CALL.REL.NOINC `($__internal_17_$__cuda_sm70_shflsync_bfly_p) ;  /* 0x000003f000007944 */ /* 0x000fea0003c00000 */
[----:B-1----:R-:W-:Y:S01]  /*36a0*/  FMNMX.FTZ R11, R7, R12, !PT ;  /* 0x0000000c070b7209 */ /* 0x002fe20007810000 */
[----:B------:R-:W-:Y:S01]  /*36b0*/  HFMA2.MMA R12, -RZ, RZ, 0, 5.9604644775390625e-08 ;  /* 0x00000001ff0c7435 */ /* 0x000fe200000001ff */
[----:B0-----:R-:W-:Y:S01]  /*36c0*/  IMAD.MOV.U32 R13, RZ, RZ, 0x1f ;  /* 0x0000001fff0d7424 */ /* 0x001fe200078e00ff */
[----:B------:R-:W-:Y:S01]  /*36d0*/  MOV R8, 0x3710 ;  /* 0x0000371000087802 */ /* 0x000fe20000000f00 */
[----:B------:R-:W-:Y:S02]  /*36e0*/  IMAD.MOV.U32 R14, RZ, RZ, -0x1 ;  /* 0xffffffffff0e7424 */ /* 0x000fe400078e00ff */
[----:B------:R-:W-:Y:S02]  /*36f0*/  IMAD.MOV.U32 R7, RZ, RZ, R11 ;  /* 0x000000ffff077224 */ /* 0x000fe400078e000b */
[----:B------:R-:W-:Y:S05]  /*3700*/  CALL.REL.NOINC `($__internal_17_$__cuda_sm70_shflsync_bfly_p) ;  /* 0x0000038000007944 */ /* 0x000fea0003c00000 */
[----:B01----:R-:W-:Y:S05]  /*3710*/  BRA `(.L_x_813) ;  /* 0xffffd8c000007947 */ /* 0x003fea000383ffff */
.L_x_808:
[----:B0-----:R-:W-:Y:S01]  /*3720*/  MOV R7, RZ ;  /* 0x000000ff00077202 */ /* 0x001fe20000000f00 */
[----:B------:R-:W-:Y:S01]  /*3730*/  IMAD.MOV.U32 R12, RZ, RZ, 0x2 ;  /* 0x00000002ff0c7424 */ /* 0x000fe200078e00ff */
[----:B------:R-:W-:Y:S01]  /*3740*/  MOV R8, 0x3780 ;  /* 0x0000378000087802 */ /* 0x000fe20000000f00 */
[----:B------:R-:W-:Y:S02]  /*3750*/  IMAD.MOV.U32 R13, RZ, RZ, 0x1f ;  /* 0x0000001fff0d7424 */ /* 0x000fe400078e00ff */
[----:B------:R-:W-:-:S02]  /*3760*/  IMAD.MOV.U32 R14, RZ, RZ, -0x1 ;  /* 0xffffffffff0e7424 */ /* 0x000fc400078e00ff */
[----:B------:R-:W-:Y:S05]  /*3770*/  CALL.REL.NOINC `($__internal_17_$__cuda_sm70_shflsync_bfly_p) ;  /* 0x0000031000007944 */ /* 0x000fea0003c00000 */
[----:B-1----:R-:W-:Y:S01]  /*3780*/  MOV R2, R12 ;  /* 0x0000000c00027202 */ /* 0x002fe20000000f00 */
[----:B0-----:R-:W-:Y:S05]  /*3790*/  BRA `(.L_x_814) ;  /* 0xfffff4d000007947 */ /* 0x001fea000383ffff */
.L_x_809:
[----:B0-----:R-:W-:Y:S01]  /*37a0*/  IMAD.MOV.U32 R7, RZ, RZ, R6 ;  /* 0x000000ffff077224 */ /* 0x001fe200078e0006 */
[----:B------:R-:W-:Y:S01]  /*37b0*/  MOV R14, 0xffffffff ;  /* 0xffffffff000e7802 */ /* 0x000fe20000000f00 */
[----:B------:R-:W-:Y:S01]  /*37c0*/  IMAD.MOV.U32 R12, RZ, RZ, 0x1 ;  /* 0x00000001ff0c7424 */ /* 0x000fe200078e00ff */
[----:B------:R-:W-:Y:S01]  /*37d0*/  MOV R8, 0x3800 ;  /* 0x0000380000087802 */ /* 0x000fe20000000f00 */
[----:B------:R-:W-:-:S02]  /*37e0*/  IMAD.MOV.U32 R13, RZ, RZ, 0x1f ;  /* 0x0000001fff0d7424 */ /* 0x000fc400078e00ff */
[----:B------:R-:W-:Y:S05]  /*37f0*/  CALL.REL.NOINC `($__internal_17_$__cuda_sm70_shflsync_bfly_p) ;  /* 0x0000029000007944 */ /* 0x000fea0003c00000 */
[----:B-1----:R-:W-:Y:S01]  /*3800*/  FADD.FTZ R5, R6, R12 ;  /* 0x0000000c06057221 */ /* 0x002fe20000010000 */
[----:B0-----:R-:W-:Y:S01]  /*3810*/  MOV R14, 0xffffffff ;  /* 0xffffffff000e7802 */ /* 0x001fe20000000f00 */
[----:B------:R-:W-:Y:S01]  /*3820*/  IMAD.MOV.U32 R7, RZ, RZ, RZ ;  /* 0x000000ffff077224 */ /* 0x000fe200078e00ff */
[----:B------:R-:W-:Y:S01]  /*3830*/  MOV R8, 0x3870 ;  /* 0x0000387000087802 */ /* 0x000fe20000000f00 */
[----:B------:R-:W-:-:S02]  /*3840*/  IMAD.MOV.U32 R12, RZ, RZ, 0x2 ;  /* 0x00000002ff0c7424 */ /* 0x000fc400078e00ff */
[----:B------:R-:W-:Y:S02]  /*3850*/  IMAD.MOV.U32 R13, RZ, RZ, 0x1f ;  /* 0x0000001fff0d7424 */ /* 0x000fe400078e00ff */
[----:B------:R-:W-:Y:S05]  /*3860*/  CALL.REL.NOINC `($__internal_17_$__cuda_sm70_shflsync_bfly_p) ;  /* 0x0000022000007944 */ /* 0x000fea0003c00000 */
[----:B01----:R-:W-:Y:S01]  /*3870*/  FADD.FTZ R7, RZ, R12 ;  /* 0x0000000cff077221 */ /* 0x003fe20000010000 */
[----:B------:R-:W-:Y:S01]  /*3880*/  MOV R8, 0x38d0 ;  /* 0x000038d000087802 */ /* 0x000fe20000000f00 */
[----:B------:R-:W-:Y:S02]  /*3890*/  IMAD.MOV.U32 R12, RZ, RZ, 0x1 ;  /* 0x00000001ff0c7424 */ /* 0x000fe400078e00ff */
[----:B------:R-:W-:Y:S02]  /*38a0*/  IMAD.MOV.U32 R13, RZ, RZ, 0x1f ;  /* 0x0000001fff0d7424 */ /* 0x000fe400078e00ff */
[----:B------:R-:W-:Y:S02]  /*38b0*/  IMAD.MOV.U32 R14, RZ, RZ, -0x1 ;  /* 0xffffffffff0e7424 */ /* 0x000fe400078e00ff */
[----:B------:R-:W-:Y:S05]  /*38c0*/  CALL.REL.NOINC `($__internal_17_$__cuda_sm70_shflsync_bfly_p) ;  /* 0x000001c000007944 */ /* 0x000fea0003c00000 */
[----:B-1----:R-:W-:Y:S01]  /*38d0*/  FADD.FTZ R4, R7, R12 ;  /* 0x0000000c07047221 */ /* 0x002fe20000010000 */
[----:B0-----:R-:W-:Y:S01]  /*38e0*/  HFMA2.MMA R7, -RZ, RZ, 0, 0 ;  /* 0x00000000ff077435 */ /* 0x001fe200000001ff */
[----:B------:R-:W-:Y:S01]  /*38f0*/  IMAD.MOV.U32 R12, RZ, RZ, 0x2 ;  /* 0x00000002ff0c7424 */ /* 0x000fe200078e00ff */
[----:B------:R-:W-:Y:S01]  /*3900*/  MOV R8, 0x3940 ;  /* 0x0000394000087802 */ /* 0x000fe20000000f00 */
[----:B------:R-:W-:-:S02]  /*3910*/  IMAD.MOV.U32 R13, RZ, RZ, 0x1f ;  /* 0x0000001fff0d7424 */ /* 0x000fc400078e00ff */
[----:B------:R-:W-:Y:S02]  /*3920*/  IMAD.MOV.U32 R14, RZ, RZ, -0x1 ;  /* 0xffffffffff0e7424 */ /* 0x000fe400078e00ff */
[----:B------:R-:W-:Y:S05]  /*3930*/  CALL.REL.NOINC `($__internal_17_$__cuda_sm70_shflsync_bfly_p) ;  /* 0x0000015000007944 */ /* 0x000fea0003c00000 */
[----:B01----:R-:W-:Y:S01]  /*3940*/  FADD.FTZ R7, RZ, R12 ;  /* 0x0000000cff077221 */ /* 0x003fe20000010000 */
[----:B------:R-:W-:Y:S01]  /*3950*/  MOV R12, 0x1 ;  /* 0x00000001000c7802 */ /* 0x000fe20000000f00 */
[----:B------:R-:W-:Y:S01]  /*3960*/  IMAD.MOV.U32 R13, RZ, RZ, 0x1f ;  /* 0x0000001fff0d7424 */ /* 0x000fe200078e00ff */
[----:B------:R-:W-:Y:S01]  /*3970*/  MOV R8, 0x39a0 ;  /* 0x000039a000087802 */ /* 0x000fe20000000f00 */
[----:B------:R-:W-:Y:S02]  /*3980*/  IMAD.MOV.U32 R14, RZ, RZ, -0x1 ;  /* 0xffffffffff0e7424 */ /* 0x000fe400078e00ff */
[----:B------:R-:W-:Y:S05]  /*3990*/  CALL.REL.NOINC `($__internal_17_$__cuda_sm70_shflsync_bfly_p) ;  /* 0x000000f000007944 */ /* 0x000fea0003c00000 */
[----:B-1----:R-:W-:Y:S01]  /*39a0*/  FADD.FTZ R2, R7, R12 ;  /* 0x0000000c07027221 */ /* 0x002fe20000010000 */
[----:B------:R-:W-:Y:S01]  /*39b0*/  HFMA2.MMA R12, -RZ, RZ, 0, 1.1920928955078125e-07 ;  /* 0x00000002ff0c7435 */ /* 0x000fe200000001ff */
[----:B0-----:R-:W-:Y:S01]  /*39c0*/  IMAD.MOV.U32 R7, RZ, RZ, RZ ;  /* 0x000000ffff077224 */ /* 0x001fe200078e00ff */
[----:B------:R-:W-:Y:S01]  /*39d0*/  MOV R8, 0x3a10 ;  /* 0x00003a1000087802 */ /* 0x000fe20000000f00 */
[----:B------:R-:W-:Y:S02]  /*39e0*/  IMAD.MOV.U32 R13, RZ, RZ, 0x1f ;  /* 0x0000001fff0d7424 */ /* 0x000fe400078e00ff */
[----:B------:R-:W-:-:S02]  /*39f0*/  IMAD.MOV.U32 R14, RZ, RZ, -0x1 ;  /* 0xffffffffff0e7424 */ /* 0x000fc400078e00ff */
[----:B------:R-:W-:Y:S05]  /*3a00*/  CALL.REL.NOINC `($__internal_17_$__cuda_sm70_shflsync_bfly_p) ;  /* 0x0000008000007944 */ /* 0x000fea0003c00000 */
[----:B01----:R-:W-:Y:S01]  /*3a10*/  FADD.FTZ R7, RZ, R12 ;  /* 0x0000000cff077221 */ /* 0x003fe20000010000 */
[----:B------:R-:W-:Y:S01]  /*3a20*/  MOV R12, 0x1 ;  /* 0x00000001000c7802 */ /* 0x000fe20000000f00 */
[----:B------:R-:W-:Y:S01]  /*3a30*/  IMAD.MOV.U32 R13, RZ, RZ, 0x1f ;  /* 0x0000001fff0d7424 */ /* 0x000fe200078e00ff */
[----:B------:R-:W-:Y:S01]  /*3a40*/  MOV R8, 0x3a70 ;  /* 0x00003a7000087802 */ /* 0x000fe20000000f00 */
[----:B------:R-:W-:-:S02]  /*3a50*/  IMAD.MOV.U32 R14, RZ, RZ, -0x1 ;  /* 0xffffffffff0e7424 */ /* 0x000fc400078e00ff */
[----:B------:R-:W-:Y:S05]  /*3a60*/  CALL.REL.NOINC `($__internal_17_$__cuda_sm70_shflsync_bfly_p) ;  /* 0x0000002000007944 */ /* 0x000fea0003c00000 */
[----:B-1----:R-:W-:Y:S01]  /*3a70*/  MOV R8, R12 ;  /* 0x0000000c00087202 */ /* 0x002fe20000000f00 */
[----:B0-----:R-:W-:Y:S05]  /*3a80*/  BRA `(.L_x_815) ;  /* 0xfffff26000007947 */ /* 0x001fea000383ffff */
        .weak           $__internal_17_$__cuda_sm70_shflsync_bfly_p
        .type           $__internal_17_$__cuda_sm70_shflsync_bfly_p,@function
        .size           $__internal_17_$__cuda_sm70_shflsync_bfly_p,(.L_x_23184 - $__internal_17_$__cuda_sm70_shflsync_bfly_p)
$__internal_17_$__cuda_sm70_shflsync_bfly_p:
[----:B------:R-:W-:Y:S01]  /*3a90*/  IMAD.MOV.U32 R9, RZ, RZ, 0x0 ;  /* 0x00000000ff097424 */ /* 0x000fe200078e00ff */
[----:B------:R-:W-:Y:S04]  /*3aa0*/  WARPSYNC R14 ;  /* 0x0000000e00007348 */ /* 0x000fe80003800000 */
[----:B------:R0:W1:Y:S01]  /*3ab0*/  SHFL.BFLY PT, R12, R7, R12, R13 ;  /* 0x0c00000c070c7389 */ /* 0x00006200000e000d */
[----:B------:R-:W-:Y:S05]  /*3ac0*/  RET.REL.NODEC R8 `(_ZN4vllm25paged_attention_v1_kernelI13__nv_bfloat16hLi32ELi32ELi128ELNS_18Fp8KVCacheDataTypeE2ELb1EEEvPT_PKS3_PKT0_S9_ifPKiSB_iPKfiiiSD_SD_iiiii) ;  /* 0xffffc53008007950 */ /* 0x000fea0003c3ffff */
.L_x_816:
        /* <DEDUP_REMOVED lines=11> */
.L_x_23184:


//--------------------- .text._ZN4vllm25paged_attention_v1_kernelI13__nv_bfloat16hLi256ELi16ELi128ELNS_18Fp8KVCacheDataTypeE2ELb0EEEvPT_PKS3_PKT0_S9_ifPKiSB_iPKfiiiSD_SD_iiiii --------------------------
	.section	.text._ZN4vllm25paged_attention_v1_kernelI13__nv_bfloat16hLi256ELi16ELi128ELNS_18Fp8KVCacheDataTypeE2ELb0EEEvPT_PKS3_PKT0_S9_ifPKiSB_iPKfiiiSD_SD_iiiii,"ax",@progbits
	.sectioninfo	@"SHI_REGISTERS=32"
	.align	128
        .global         _ZN4vllm25paged_attention_v1_kernelI13__nv_bfloat16hLi256ELi16ELi128ELNS_18Fp8KVCacheDataTypeE2ELb0EEEvPT_PKS3_PKT0_S9_ifPKiSB_iPKfiiiSD_SD_iiiii
        .type           _ZN4vllm25paged_attention_v1_kernelI13__nv_bfloat16hLi256ELi16ELi128ELNS_18Fp8KVCacheDataTypeE2ELb0EEEvPT_PKS3_PKT0_S9_ifPKiSB_iPKfiiiSD_SD_iiiii,@function
        .size           _ZN4vllm25paged_attention_v1_kernelI13__nv_bfloat16hLi256ELi16ELi128ELNS_18Fp8KVCacheDataTypeE2ELb0EEEvPT_PKS3_PKT0_S9_ifPKiSB_iPKfiiiSD_SD_iiiii,(.L_x_23185 - _ZN4vllm25paged_attention_v1_kernelI13__nv_bfloat16hLi256ELi16ELi128ELNS_18Fp8KVCacheDataTypeE2ELb0EEEvPT_PKS3_PKT0_S9_ifPKiSB_iPKfiiiSD_SD_iiiii)
        .other          _ZN4vllm25paged_attention_v1_kernelI13__nv_bfloat16hLi256ELi16ELi128ELNS_18Fp8KVCacheDataTypeE2ELb0EEEvPT_PKS3_PKT0_S9_ifPKiSB_iPKfiiiSD_SD_iiiii,@"STO_CUDA_ENTRY STV_DEFAULT"
_ZN4vllm25paged_attention_v1_kernelI13__nv_bfloat16hLi256ELi16ELi128ELNS_18Fp8KVCacheDataTypeE2ELb0EEEvPT_PKS3_PKT0_S9_ifPKiSB_iPKfiiiSD_SD_iiiii:
.text._ZN4vllm25paged_attention_v1_kernelI13__nv_bfloat16hLi256ELi16ELi128ELNS_18Fp8KVCacheDataTypeE2ELb0EEEvPT_PKS3_PKT0_S9_ifPKiSB_iPKfiiiSD_SD_iiiii:
[----:B------:R-:W-:Y:S02]  /*0000*/  IMAD.MOV.U32 R1, RZ, RZ, c[0x0][0x28] ;  /* 0x00000a00ff017624 */ /* 0x000fe400078e00ff */
[----:B------:R-:W0:Y:S01]  /*0010*/  S2R R4, SR_CTAID.Y ;  /* 0x0000000000047919 */ /* 0x000e220000002600 */
[----:B------:R-:W-:Y:S01]  /*0020*/  IMAD.MOV.U32 R7, RZ, RZ, 0x4 ;  /* 0x00000004ff077424 */ /* 0x000fe200078e00ff */
[----:B------:R-:W-:-:S03]  /*0030*/  ULDC.64 UR36, c[0x0][0x118] ;  /* 0x0000460000247ab9 */ /* 0x000fc60000000a00 */
[----:B0-----:R-:W-:-:S06]  /*0040*/  IMAD.WIDE R6, R4, R7, c[0x0][0x190] ;  /* 0x0000640004067625 */ /* 0x001fcc00078e0207 */
[----:B------:R-:W2:Y:S01]  /*0050*/  LDG.E.CONSTANT R6, [R6.64] ;  /* 0x0000002406067981 */ /* 0x000ea2000c1e9900 */
[----:B------:R-:W-:Y:S03]  /*0060*/  BSSY B0, `(.L_x_817) ;  /* 0x0000055000007945 */ /* 0x000fe60003800000 */
[----:B------:R-:W0:Y:S04]  /*0070*/  S2R R3, SR_TID.X ;  /* 0x0000000000037919 */ /* 0x000e280000002100 */
[----:B------:R-:W1:Y:S01]  /*0080*/  S2R R5, SR_CTAID.X ;  /* 0x0000000000057919 */ /* 0x000e620000002500 */
[----:B0-----:R-:W-:Y:S02]  /*0090*/  ISETP.GT.AND P0, PT, R3, 0x3f, PT ;  /* 0x0000003f0300780c */ /* 0x001fe40003f04270 */
[----:B------:R-:W-:-:S02]  /*00a0*/  SHF.R.S32.HI R2, RZ, 0x1f, R3 ;  /* 0x0000001fff027819 */ /* 0x000fc40000011403 */
[----:B--2---:R-:W-:-:S04]  /*00b0*/  IADD3 R0, R6, 0xf, RZ ;  /* 0x0000000f06007810 */ /* 0x004fc80007ffe0ff */
[----:B------:R-:W-:-:S04]  /*00c0*/  SHF.R.S32.HI R9, RZ, 0x1f, R0 ;  /* 0x0000001fff097819 */ /* 0x000fc80000011400 */
[----:B------:R-:W-:Y:S02]  /*00d0*/  LEA.HI R9, R9, R0, RZ, 0x4 ;  /* 0x0000000009097211 */ /* 0x000fe400078f20ff */
[----:B------:R-:W-:Y:S02]  /*00e0*/  LEA.HI R0, R2, R3, RZ, 0x5 ;  /* 0x0000000302007211 */ /* 0x000fe400078f28ff */
[----:B------:R-:W-:Y:S02]  /*00f0*/  LOP3.LUT R11, R9, 0xfffffff0, RZ, 0xc0, !PT ;  /* 0xfffffff0090b7812 */ /* 0x000fe400078ec0ff */
[----:B------:R-:W-:Y:S02]  /*0100*/  LOP3.LUT R8, R0, 0xffffffe0, RZ, 0xc0, !PT ;  /* 0xffffffe000087812 */ /* 0x000fe400078ec0ff */
[----:B------:R-:W-:Y:S02]  /*0110*/  IMNMX R2, R6, R11, PT ;  /* 0x0000000b06027217 */ /* 0x000fe40003800200 */
[----:B------:R-:W-:Y:S01]  /*0120*/  SHF.R.S32.HI R6, RZ, 0x5, R0 ;  /* 0x00000005ff067819 */ /* 0x000fe20000011400 */
[----:B------:R-:W-:Y:S01]  /*0130*/  IMAD.IADD R0, R3, 0x1, -R8 ;  /* 0x0000000103007824 */ /* 0x000fe200078e0a08 */
[----:B------:R-:W-:Y:S01]  /*0140*/  SHF.R.S32.HI R7, RZ, 0x4, R9 ;  /* 0x00000004ff077819 */ /* 0x000fe20000011409 */
[----:B------:R-:W-:Y:S05]  /*0150*/  @P0 BRA `(.L_x_818) ;  /* 0x0000045000000947 */ /* 0x000fea0003800000 */
[----:B-1----:R-:W-:Y:S01]  /*0160*/  LEA.HI R8, R3, R3, RZ, 0x1 ;  /* 0x0000000303087211 */ /* 0x002fe200078f08ff */
[----:B------:R-:W-:Y:S01]  /*0170*/  IMAD R12, R4, c[0x0][0x1a8], RZ ;  /* 0x00006a00040c7a24 */ /* 0x000fe200078e02ff */
[----:B------:R-:W-:Y:S01]  /*0180*/  BSSY B1, `(.L_x_819) ;  /* 0x0000025000017945 */ /* 0x000fe20003800000 */
[----:B------:R-:W-:Y:S01]  /*0190*/  IMAD.SHL.U32 R15, R5, 0x100, RZ ;  /* 0x00000100050f7824 */ /* 0x000fe200078e00ff */
[----:B------:R-:W-:-:S02]  /*01a0*/  SHF.R.S32.HI R10, RZ, 0x1, R8 ;  /* 0x00000001ff0a7819 */ /* 0x000fc40000011408 */
[----:B------:R-:W-:Y:S02]  /*01b0*/  LOP3.LUT R8, R8, 0xfffffffe, RZ, 0xc0, !PT ;  /* 0xfffffffe08087812 */ /* 0x000fe400078ec0ff */
[C---:B------:R-:W-:Y:S02]  /*01c0*/  IMNMX R9, R10.reuse, -0x20, !PT ;  /* 0xffffffe00a097817 */ /* 0x040fe40007800200 */
[----:B------:R-:W-:Y:S02]  /*01d0*/  SHF.R.S32.HI R13, RZ, 0x1f, R12 ;  /* 0x0000001fff0d7819 */ /* 0x000fe4000001140c */
[----:B------:R-:W-:Y:S02]  /*01e0*/  IADD3 R9, -R10, 0x3f, R9 ;  /* 0x0000003f0a097810 */ /* 0x000fe40007ffe109 */
[----:B------:R-:W-:Y:S02]  /*01f0*/  SHF.R.S32.HI R14, RZ, 0x1f, R15 ;  /* 0x0000001fff0e7819 */ /* 0x000fe4000001140f */
[----:B------:R-:W-:-:S02]  /*0200*/  LEA.HI R11, R9, 0x1, RZ, 0x1a ;  /* 0x00000001090b7811 */ /* 0x000fc400078fd0ff */
[----:B------:R-:W-:Y:S02]  /*0210*/  ISETP.GE.U32.AND P0, PT, R9, 0xc0, PT ;  /* 0x000000c00900780c */ /* 0x000fe40003f06070 */
[----:B------:R-:W-:Y:S01]  /*0220*/  LOP3.LUT P1, R16, R11, 0x3, RZ, 0xc0, !PT ;  /* 0x000000030b107812 */ /* 0x000fe2000782c0ff */
[----:B------:R-:W-:-:S12]  /*0230*/  IMAD.IADD R11, R3, 0x1, -R8 ;  /* 0x00000001030b7824 */ /* 0x000fd800078e0a08 */
[----:B------:R-:W-:Y:S05]  /*0240*/  @!P1 BRA `(.L_x_820) ;  /* 0x0000018000009947 */ /* 0x000fea0003800000 */
[----:B------:R-:W-:-:S04]  /*0250*/  IMAD.SHL.U32 R8, R10, 0x8, RZ ;  /* 0x000000080a087824 */ /* 0x000fc800078e00ff */
[C-C-:B------:R-:W-:Y:S02]  /*0260*/  IMAD R9, R11.reuse, 0x4, R8.reuse ;  /* 0x000000040b097824 */ /* 0x140fe400078e0208 */
[----:B------:R-:W-:-:S03]  /*0270*/  IMAD R8, R11, 0x100, R8 ;  /* 0x000001000b087824 */ /* 0x000fc600078e0208 */
[----:B------:R-:W-:Y:S02]  /*0280*/  IADD3 R22, P1, P2, R12, R9, R15 ;  /* 0x000000090c167210 */ /* 0x000fe40007a3e00f */
[----:B------:R-:W-:Y:S02]  /*0290*/  SHF.R.S32.HI R9, RZ, 0x1f, R9 ;  /* 0x0000001fff097819 */ /* 0x000fe40000011409 */
[C---:B------:R-:W-:Y:S02]  /*02a0*/  LEA R19, P3, R22.reuse, c[0x0][0x168], 0x1 ;  /* 0x00005a0016137a11 */ /* 0x040fe400078608ff */
[----:B------:R-:W-:Y:S02]  /*02b0*/  IADD3.X R9, R13, R9, R14, P1, P2 ;  /* 0x000000090d097210 */ /* 0x000fe40000fe440e */
[----:B------:R-:W-:Y:S02]  /*02c0*/  IADD3 R19, P1, R19, 0x4, RZ ;  /* 0x0000000413137810 */ /* 0x000fe40007f3e0ff */
[----:B------:R-:W-:-:S02]  /*02d0*/  LEA.HI.X R22, R22, c[0x0][0x16c], R9, 0x1, P3 ;  /* 0x00005b0016167a11 */ /* 0x000fc400018f0c09 */
[----:B------:R-:W-:-:S03]  /*02e0*/  IADD3 R17, R8, 0x4, RZ ;  /* 0x0000000408117810 */ /* 0x000fc60007ffe0ff */
[----:B------:R-:W-:Y:S02]  /*02f0*/  IMAD.X R22, RZ, RZ, R22, P1 ;  /* 0x000000ffff167224 */ /* 0x000fe400008e0616 */
.L_x_821:
[----:B------:R-:W-:Y:S02]  /*0300*/  IMAD.MOV.U32 R8, RZ, RZ, R19 ;  /* 0x000000ffff087224 */ /* 0x000fe400078e0013 */
[----:B------:R-:W-:-:S05]  /*0310*/  IMAD.MOV.U32 R9, RZ, RZ, R22 ;  /* 0x000000ffff097224 */ /* 0x000fca00078e0016 */
[----:B------:R-:W2:Y:S04]  /*0320*/  LDG.E.CONSTANT R18, [R8.64+-0x4] ;  /* 0xfffffc2408127981 */ /* 0x000ea8000c1e9900 */
[----:B------:R-:W3:Y:S01]  /*0330*/  LDG.E.CONSTANT R20, [R8.64] ;  /* 0x0000002408147981 */ /* 0x000ee2000c1e9900 */
[----:B------:R-:W-:Y:S02]  /*0340*/  IADD3 R16, R16, -0x1, RZ ;  /* 0xffffffff10107810 */ /* 0x000fe40007ffe0ff */
[----:B------:R-:W-:Y:S02]  /*0350*/  IADD3 R19, P2, R8, 0x400, RZ ;  /* 0x0000040008137810 */ /* 0x000fe40007f5e0ff */
[----:B------:R-:W-:Y:S02]  /*0360*/  ISETP.NE.AND P1, PT, R16, RZ, PT ;  /* 0x000000ff1000720c */ /* 0x000fe40003f25270 */
[----:B------:R-:W-:Y:S01]  /*0370*/  IADD3 R10, R10, 0x40, RZ ;  /* 0x000000400a0a7810 */ /* 0x000fe20007ffe0ff */
[----:B------:R-:W-:Y:S01]  /*0380*/  IMAD.X R22, RZ, RZ, R9, P2 ;  /* 0x000000ffff167224 */ /* 0x000fe200010e0609 */
[----:B--2---:R-:W-:Y:S04]  /*0390*/  STS [R17+-0x4], R18 ;  /* 0xfffffc1211007388 */ /* 0x004fe80000000800 */
[----:B---3--:R0:W-:Y:S02]  /*03a0*/  STS [R17], R20 ;  /* 0x0000001411007388 */ /* 0x0081e40000000800 */
[----:B0-----:R-:W-:-:S03]  /*03b0*/  IADD3 R17, R17, 0x200, RZ ;  /* 0x0000020011117810 */ /* 0x001fc60007ffe0ff */
[----:B------:R-:W-:Y:S05]  /*03c0*/  @P1 BRA `(.L_x_821) ;  /* 0xffffff3000001947 */ /* 0x000fea000383ffff */
.L_x_820:
[----:B------:R-:W-:Y:S05]  /*03d0*/  BSYNC B1 ;  /* 0x0000000000017941 */ /* 0x000fea0003800000 */
.L_x_819:
[----:B------:R-:W-:Y:S05]  /*03e0*/  @!P0 BRA `(.L_x_818) ;  /* 0x000001c000008947 */ /* 0x000fea0003800000 */
[----:B------:R-:W-:Y:S01]  /*03f0*/  IADD3 R12, P0, R12, R15, RZ ;  /* 0x0000000f0c0c7210 */ /* 0x000fe20007f1e0ff */
[C---:B------:R-:W-:Y:S01]  /*0400*/  IMAD.SHL.U32 R8, R10.reuse, 0x8, RZ ;  /* 0x000000080a087824 */ /* 0x040fe200078e00ff */
[----:B------:R-:W-:-:S03]  /*0410*/  IADD3 R20, R10, -0x100, RZ ;  /* 0xffffff000a147810 */ /* 0x000fc60007ffe0ff */
[----:B------:R-:W-:Y:S01]  /*0420*/  IMAD.X R13, R13, 0x1, R14, P0 ;  /* 0x000000010d0d7824 */ /* 0x000fe200000e060e */
[C---:B------:R-:W-:Y:S01]  /*0430*/  LEA R18, P0, R12.reuse, c[0x0][0x168], 0x1 ;  /* 0x00005a000c127a11 */ /* 0x040fe200078008ff */
[C-C-:B------:R-:W-:Y:S02]  /*0440*/  IMAD R9, R11.reuse, 0x100, R8.reuse ;  /* 0x000001000b097824 */ /* 0x140fe400078e0208 */
[----:B------:R-:W-:Y:S01]  /*0450*/  IMAD R23, R11, 0x4, R8 ;  /* 0x000000040b177824 */ /* 0x000fe200078e0208 */
[----:B------:R-:W-:Y:S02]  /*0460*/  LEA.HI.X R19, R12, c[0x0][0x16c], R13, 0x1, P0 ;  /* 0x00005b000c137a11 */ /* 0x000fe400000f0c0d */
[----:B------:R-:W-:-:S03]  /*0470*/  IADD3 R21, R9, 0x400, RZ ;  /* 0x0000040009157810 */ /* 0x000fc60007ffe0ff */
.L_x_822:
[----:B------:R-:W-:-:S05]  /*0480*/  IMAD.WIDE R8, R23, 0x2, R18 ;  /* 0x0000000217087825 */ /* 0x000fca00078e0212 */
[----:B------:R-:W2:Y:S04]  /*0490*/  LDG.E.CONSTANT R10, [R8.64] ;  /* 0x00000024080a7981 */ /* 0x000ea8000c1e9900 */
[----:B------:R-:W2:Y:S04]  /*04a0*/  LDG.E.CONSTANT R11, [R8.64+0x4] ;  /* 0x00000424080b7981 */ /* 0x000ea8000c1e9900 */
[----:B------:R-:W3:Y:S04]  /*04b0*/  LDG.E.CONSTANT R12, [R8.64+0x400] ;  /* 0x00040024080c7981 */ /* 0x000ee8000c1e9900 */
[----:B------:R-:W3:Y:S04]  /*04c0*/  LDG.E.CONSTANT R13, [R8.64+0x404] ;  /* 0x00040424080d7981 */ /* 0x000ee8000c1e9900 */
[----:B------:R-:W4:Y:S04]  /*04d0*/  LDG.E.CONSTANT R14, [R8.64+0x800] ;  /* 0x00080024080e7981 */ /* 0x000f28000c1e9900 */
[----:B------:R-:W4:Y:S04]  /*04e0*/  LDG.E.CONSTANT R15, [R8.64+0x804] ;  /* 0x00080424080f7981 */ /* 0x000f28000c1e9900 */
[----:B------:R-:W5:Y:S04]  /*04f0*/  LDG.E.CONSTANT R16, [R8.64+0xc00] ;  /* 0x000c002408107981 */ /* 0x000f68000c1e9900 */
[----:B------:R-:W5:Y:S01]  /*0500*/  LDG.E.CONSTANT R17, [R8.64+0xc04] ;  /* 0x000c042408117981 */ /* 0x000f62000c1e9900 */
[----:B------:R-:W-:-:S02]  /*0510*/  IADD3 R20, R20, 0x100, RZ ;  /* 0x0000010014147810 */ /* 0x000fc40007ffe0ff */
[----:B------:R-:W-:Y:S02]  /*0520*/  IADD3 R18, P1, R18, 0x1000, RZ ;  /* 0x0000100012127810 */ /* 0x000fe40007f3e0ff */
[----:B------:R-:W-:-:S03]  /*0530*/  ISETP.GE.AND P0, PT, R20, -0xe0, PT ;  /* 0xffffff201400780c */ /* 0x000fc60003f06270 */
[----:B------:R-:W-:Y:S01]  /*0540*/  IMAD.X R19, RZ, RZ, R19, P1 ;  /* 0x000000ffff137224 */ /* 0x000fe200008e0613 */
[----:B--2---:R-:W-:Y:S04]  /*0550*/  STS.64 [R21+-0x400], R10 ;  /* 0xfffc000a15007388 */ /* 0x004fe80000000a00 */
[----:B---3--:R-:W-:Y:S04]  /*0560*/  STS.64 [R21+-0x200], R12 ;  /* 0xfffe000c15007388 */ /* 0x008fe80000000a00 */
[----:B----4-:R-:W-:Y:S04]  /*0570*/  STS.64 [R21], R14 ;  /* 0x0000000e15007388 */ /* 0x010fe80000000a00 */
[----:B-----5:R0:W-:Y:S02]  /*0580*/  STS.64 [R21+0x200], R16 ;  /* 0x0002001015007388 */ /* 0x0201e40000000a00 */
[----:B0-----:R-:W-:Y:S01]  /*0590*/  IADD3 R21, R21, 0x800, RZ ;  /* 0x0000080015157810 */ /* 0x001fe20007ffe0ff */
[----:B------:R-:W-:Y:S05]  /*05a0*/  @!P0 BRA `(.L_x_822) ;  /* 0xfffffed000008947 */ /* 0x000fea000383ffff */
.L_x_818:
[----:B-1----:R-:W-:Y:S05]  /*05b0*/  BSYNC B0 ;  /* 0x0000000000007941 */ /* 0x002fea0003800000 */
.L_x_817:
[----:B------:R-:W-:Y:S01]  /*05c0*/  BAR.SYNC.DEFER_BLOCKING 0x0 ;  /* 0x0000000000007b1d */ /* 0x000fe20000010000 */
[----:B------:R-:W-:-:S13]  /*05d0*/  ISETP.GE.AND P0, PT, R6, R7, PT ;  /* 0x000000070600720c */ /* 0x000fda0003f06270 */
[----:B------:R-:W-:Y:S05]  /*05e0*/  @!P0 BRA `(.L_x_823) ;  /* 0x000029d000008947 */ /* 0x000fea0003800000 */
[----:B------:R-:W-:Y:S05]  /*05f0*/  BRA.DIV ~URZ, `(.L_x_824) ;  /* 0x00002b027f007947 */ /* 0x000fea000b800000 */
[----:B------:R-:W-:-:S05]  /*0600*/  IMAD.MOV.U32 R7, RZ, RZ, -0x800001 ;  /* 0xff7fffffff077424 */ /* 0x000fca00078e00ff */
.L_x_854:
[----:B------:R-:W-:Y:S01]  /*0610*/  FMNMX.FTZ R16, R7, -3.40282346638528859812e+38, !PT ;  /* 0xff7fffff07107809 */ /* 0x000fe20007810000 */
[----:B------:R-:W-:Y:S01]  /*0620*/  IMAD.MOV.U32 R10, RZ, RZ, -0x800001 ;  /* 0xff7fffffff0a7424 */ /* 0x000fe200078e00ff */
[----:B------:R-:W-:Y:S05]  /*0630*/  BRA.DIV ~URZ, `(.L_x_825) ;  /* 0x00002b327f007947 */ /* 0x000fea000b800000 */
[----:B------:R-:W0:Y:S02]  /*0640*/  SHFL.BFLY PT, R7, R16, 0x8, 0x1f ;  /* 0x0d001f0010077f89 */ /* 0x000e2400000e0000 */
[----:B0-----:R-:W-:-:S05]  /*0650*/  FMNMX.FTZ R7, R16, R7, !PT ;  /* 0x0000000710077209 */ /* 0x001fca0007810000 */
[----:B------:R-:W0:Y:S02]  /*0660*/  SHFL.BFLY PT, R8, R7, 0x4, 0x1f ;  /* 0x0c801f0007087f89 */ /* 0x000e2400000e0000 */
[----:B0-----:R-:W-:-:S05]  /*0670*/  FMNMX.FTZ R11, R7, R8, !PT ;  /* 0x00000008070b7209 */ /* 0x001fca0007810000 */
[----:B------:R0:W1:Y:S02]  /*0680*/  SHFL.BFLY PT, R8, R11, 0x2, 0x1f ;  /* 0x0c401f000b087f89 */ /* 0x00006400000e0000 */
.L_x_855:
[----:B------:R-:W-:Y:S01]  /*0690*/  ISETP.NE.AND P0, PT, R0, RZ, PT ;  /* 0x000000ff0000720c */ /* 0x000fe20003f05270 */
[----:B------:R-:W-:-:S12]  /*06a0*/  WARPSYNC 0xffffffff ;  /* 0xffffffff00007948 */ /* 0x000fd80003800000 */
[----:B01----:R-:W-:-:S05]  /*06b0*/  @!P0 FMNMX.FTZ R11, R8, R11, !PT ;  /* 0x0000000b080b8209 */ /* 0x003fca0007810000 */
[----:B------:R0:W-:Y:S02]  /*06c0*/  @!P0 STS [R6.X4+0x200], R11 ;  /* 0x0002000b06008388 */ /* 0x0001e40000004800 */
[----:B------:R-:W-:Y:S01]  /*06d0*/  BAR.SYNC.DEFER_BLOCKING 0x0 ;  /* 0x0000000000007b1d */ /* 0x000fe20000010000 */
[----:B------:R-:W-:Y:S01]  /*06e0*/  ISETP.GT.AND P0, PT, R0, 0x3, PT ;  /* 0x000000030000780c */ /* 0x000fe20003f04270 */
[----:B------:R-:W-:Y:S01]  /*06f0*/  IMAD.MOV.U32 R15, RZ, RZ, RZ ;  /* 0x000000ffff0f7224 */ /* 0x000fe200078e00ff */
[----:B------:R-:W-:-:S03]  /*0700*/  ISETP.GE.AND P1, PT, R3, R2, PT ;  /* 0x000000020300720c */ /* 0x000fc60003f26270 */
[----:B------:R-:W-:Y:S08]  /*0710*/  BSSY B0, `(.L_x_826) ;  /* 0x00000e1000007945 */ /* 0x000ff00003800000 */
        /* <DEDUP_REMOVED lines=19> */
.L_x_830:
[----:B------:R-:W0:Y:S01]  /*0850*/  LDS R10, [R9] ;  /* 0x00000000090a7984 */ /* 0x000e220000000800 */
        /* <DEDUP_REMOVED lines=10> */
.L_x_829:
[----:B------:R-:W-:Y:S05]  /*0900*/  BSYNC B1 ;  /* 0x0000000000017941 */ /* 0x000fea0003800000 */
.L_x_828:
        /* <DEDUP_REMOVED lines=10> */
.L_x_833:
        /* <DEDUP_REMOVED lines=10> */
[----:B------:R-:W-:Y:S04]  /*0a50*/  LDS R13, [R9+0xe00] ;  /* 0x000e0000090d7984 */ /* 0x000fe80000000800 */
[----:B------:R-:W1:Y:S02]  /*0a60*/  LDS R22, [R9+0xa00] ;  /* 0x000a000009167984 */ /* 0x000e640000000800 */
[----:B01----:R-:W-:-:S02]  /*0a70*/  FADD.FTZ R10, -R7, R10 ;  /* 0x0000000a070a7221 */ /* 0x003fc40000010100 */
[----:B------:R-:W-:Y:S01]  /*0a80*/  LDS R28, [R9+0x1000] ;  /* 0x00100000091c7984 */ /* 0x000fe20000000800 */
[----:B--2---:R-:W-:-:S03]  /*0a90*/  FADD.FTZ R12, -R7, R12 ;  /* 0x0000000c070c7221 */ /* 0x004fc60000010100 */
[----:B------:R-:W0:Y:S01]  /*0aa0*/  LDS R26, [R9+0x1200] ;  /* 0x00120000091a7984 */ /* 0x000e220000000800 */
[----:B------:R-:W-:Y:S02]  /*0ab0*/  FMUL.FTZ R23, R10, 1.4426950216293334961 ;  /* 0x3fb8aa3b0a177820 */ /* 0x000fe40000410000 */
[C---:B---3--:R-:W-:Y:S02]  /*0ac0*/  FADD.FTZ R20, -R7.reuse, R20 ;  /* 0x0000001407147221 */ /* 0x048fe40000010100 */
[----:B------:R-:W-:Y:S02]  /*0ad0*/  FMUL.FTZ R10, R12, 1.4426950216293334961 ;  /* 0x3fb8aa3b0c0a7820 */ /* 0x000fe40000410000 */
[----:B------:R-:W-:Y:S01]  /*0ae0*/  FMUL.FTZ R12, R20, 1.4426950216293334961 ;  /* 0x3fb8aa3b140c7820 */ /* 0x000fe20000410000 */
[----:B------:R-:W1:Y:S01]  /*0af0*/  MUFU.EX2 R23, R23 ;  /* 0x0000001700177308 */ /* 0x000e620000000800 */
[C---:B----4-:R-:W-:Y:S02]  /*0b00*/  FADD.FTZ R24, -R7.reuse, R24 ;  /* 0x0000001807187221 */ /* 0x050fe40000010100 */
[----:B-----5:R-:W-:-:S02]  /*0b10*/  FADD.FTZ R20, -R7, R16 ;  /* 0x0000001007147221 */ /* 0x020fc40000010100 */
[----:B------:R-:W-:Y:S02]  /*0b20*/  FMUL.FTZ R24, R24, 1.4426950216293334961 ;  /* 0x3fb8aa3b18187820 */ /* 0x000fe40000410000 */
[----:B------:R-:W-:Y:S01]  /*0b30*/  FMUL.FTZ R21, R20, 1.4426950216293334961 ;  /* 0x3fb8aa3b14157820 */ /* 0x000fe20000410000 */
[----:B------:R-:W2:Y:S01]  /*0b40*/  MUFU.EX2 R10, R10 ;  /* 0x0000000a000a7308 */ /* 0x000ea20000000800 */
[----:B------:R-:W3:Y:S01]  /*0b50*/  LDS R20, [R9+0x1400] ;  /* 0x0014000009147984 */ /* 0x000ee20000000800 */
[C---:B------:R-:W-:Y:S02]  /*0b60*/  FADD.FTZ R19, -R7.reuse, R14 ;  /* 0x0000000e07137221 */ /* 0x040fe40000010100 */
[C---:B------:R-:W-:Y:S02]  /*0b70*/  FADD.FTZ R29, -R7.reuse, R17 ;  /* 0x00000011071d7221 */ /* 0x040fe40000010100 */
[----:B------:R-:W-:Y:S01]  /*0b80*/  LDS R17, [R9+0x1800] ;  /* 0x0018000009117984 */ /* 0x000fe20000000800 */
[----:B------:R-:W-:Y:S01]  /*0b90*/  FADD.FTZ R25, -R7, R18 ;  /* 0x0000001207197221 */ /* 0x000fe20000010100 */
[----:B------:R4:W5:Y:S01]  /*0ba0*/  MUFU.EX2 R14, R24 ;  /* 0x00000018000e7308 */ /* 0x0009620000000800 */
[----:B------:R-:W-:Y:S01]  /*0bb0*/  FMUL.FTZ R19, R19, 1.4426950216293334961 ;  /* 0x3fb8aa3b13137820 */ /* 0x000fe20000410000 */
[----:B-1----:R0:W-:Y:S01]  /*0bc0*/  STS [R9+-0x400], R23 ;  /* 0xfffc001709007388 */ /* 0x0021e20000000800 */
[----:B------:R-:W-:-:S02]  /*0bd0*/  FADD.FTZ R15, R23, R15 ;  /* 0x0000000f170f7221 */ /* 0x000fc40000010000 */
[----:B------:R-:W-:Y:S02]  /*0be0*/  FMUL.FTZ R25, R25, 1.4426950216293334961 ;  /* 0x3fb8aa3b19197820 */ /* 0x000fe40000410000 */
[----:B------:R-:W-:Y:S01]  /*0bf0*/  FADD.FTZ R27, -R7, R22 ;  /* 0x00000016071b7221 */ /* 0x000fe20000010100 */
[----:B------:R1:W0:Y:S01]  /*0c00*/  MUFU.EX2 R18, R21 ;  /* 0x0000001500127308 */ /* 0x0002220000000800 */
[----:B----4-:R-:W-:Y:S01]  /*0c10*/  LDS R24, [R9+0x1600] ;  /* 0x0016000009187984 */ /* 0x010fe20000000800 */
[----:B--2---:R-:W-:Y:S02]  /*0c20*/  FADD.FTZ R15, R15, R10 ;  /* 0x0000000a0f0f7221 */ /* 0x004fe40000010000 */
[----:B------:R-:W-:Y:S01]  /*0c30*/  FMUL.FTZ R27, R27, 1.4426950216293334961 ;  /* 0x3fb8aa3b1b1b7820 */ /* 0x000fe20000410000 */
[----:B------:R-:W-:Y:S03]  /*0c40*/  STS [R9+-0x200], R10 ;  /* 0xfffe000a09007388 */ /* 0x000fe60000000800 */
[----:B------:R-:W2:Y:S01]  /*0c50*/  MUFU.EX2 R12, R12 ;  /* 0x0000000c000c7308 */ /* 0x000ea20000000800 */
[----:B-1----:R-:W-:Y:S01]  /*0c60*/  FMUL.FTZ R21, R29, 1.4426950216293334961 ;  /* 0x3fb8aa3b1d157820 */ /* 0x002fe20000410000 */
[----:B-----5:R-:W-:Y:S01]  /*0c70*/  STS [R9+0x200], R14 ;  /* 0x0002000e09007388 */ /* 0x020fe20000000800 */
[----:B------:R-:W-:-:S02]  /*0c80*/  FADD.FTZ R29, -R7, R13 ;  /* 0x0000000d071d7221 */ /* 0x000fc40000010100 */
[----:B0-----:R-:W-:Y:S01]  /*0c90*/  FADD.FTZ R23, -R7, R26 ;  /* 0x0000001a07177221 */ /* 0x001fe20000010100 */
[----:B------:R-:W0:Y:S01]  /*0ca0*/  LDS R13, [R9+0x1a00] ;  /* 0x001a0000090d7984 */ /* 0x000e220000000800 */
[----:B------:R-:W-:Y:S01]  /*0cb0*/  FMUL.FTZ R29, R29, 1.4426950216293334961 ;  /* 0x3fb8aa3b1d1d7820 */ /* 0x000fe20000410000 */
[----:B------:R-:W1:Y:S01]  /*0cc0*/  MUFU.EX2 R16, R19 ;  /* 0x0000001300107308 */ /* 0x000e620000000800 */
[----:B------:R-:W-:Y:S01]  /*0cd0*/  FMUL.FTZ R23, R23, 1.4426950216293334961 ;  /* 0x3fb8aa3b17177820 */ /* 0x000fe20000410000 */
[----:B------:R-:W-:Y:S06]  /*0ce0*/  STS [R9+0x600], R18 ;  /* 0x0006001209007388 */ /* 0x000fec0000000800 */
[----:B------:R4:W5:Y:S01]  /*0cf0*/  MUFU.EX2 R22, R25 ;  /* 0x0000001900167308 */ /* 0x0009620000000800 */
[----:B--2---:R-:W-:Y:S01]  /*0d00*/  FADD.FTZ R15, R15, R12 ;  /* 0x0000000c0f0f7221 */ /* 0x004fe20000010000 */
[----:B------:R2:W-:Y:S03]  /*0d10*/  STS [R9], R12 ;  /* 0x0000000c09007388 */ /* 0x0005e60000000800 */
[----:B------:R-:W-:-:S03]  /*0d20*/  FADD.FTZ R15, R15, R14 ;  /* 0x0000000e0f0f7221 */ /* 0x000fc60000010000 */
[----:B------:R3:W2:Y:S01]  /*0d30*/  MUFU.EX2 R19, R27 ;  /* 0x0000001b00137308 */ /* 0x0006a20000000800 */
[----:B----4-:R-:W-:Y:S01]  /*0d40*/  FADD.FTZ R25, -R7, R28 ;  /* 0x0000001c07197221 */ /* 0x010fe20000010100 */
[----:B-1----:R-:W-:Y:S01]  /*0d50*/  STS [R9+0x400], R16 ;  /* 0x0004001009007388 */ /* 0x002fe20000000800 */
[----:B------:R-:W-:Y:S02]  /*0d60*/  FADD.FTZ R15, R15, R16 ;  /* 0x000000100f0f7221 */ /* 0x000fe40000010000 */
[----:B------:R-:W-:Y:S02]  /*0d70*/  FMUL.FTZ R25, R25, 1.4426950216293334961 ;  /* 0x3fb8aa3b19197820 */ /* 0x000fe40000410000 */
[----:B------:R-:W-:Y:S01]  /*0d80*/  FADD.FTZ R15, R15, R18 ;  /* 0x000000120f0f7221 */ /* 0x000fe20000010000 */
[----:B------:R-:W1:Y:S01]  /*0d90*/  MUFU.EX2 R21, R21 ;  /* 0x0000001500157308 */ /* 0x000e620000000800 */
[----:B---3--:R-:W-:Y:S01]  /*0da0*/  FADD.FTZ R27, -R7, R20 ;  /* 0x00000014071b7221 */ /* 0x008fe20000010100 */
[----:B-----5:R-:W-:Y:S01]  /*0db0*/  STS [R9+0x800], R22 ;  /* 0x0008001609007388 */ /* 0x020fe20000000800 */
[----:B------:R-:W-:-:S02]  /*0dc0*/  FADD.FTZ R15, R15, R22 ;  /* 0x000000160f0f7221 */ /* 0x000fc40000010000 */
[----:B------:R-:W-:-:S03]  /*0dd0*/  FMUL.FTZ R27, R27, 1.4426950216293334961 ;  /* 0x3fb8aa3b1b1b7820 */ /* 0x000fc60000410000 */
[----:B------:R-:W3:Y:S01]  /*0de0*/  MUFU.EX2 R28, R29 ;  /* 0x0000001d001c7308 */ /* 0x000ee20000000800 */
[----:B--2---:R-:W-:Y:S01]  /*0df0*/  FADD.FTZ R15, R15, R19 ;  /* 0x000000130f0f7221 */ /* 0x004fe20000010000 */
[----:B------:R-:W-:Y:S01]  /*0e00*/  STS [R9+0xa00], R19 ;  /* 0x000a001309007388 */ /* 0x000fe20000000800 */
[----:B0-----:R-:W-:-:S05]  /*0e10*/  FADD.FTZ R13, -R7, R13 ;  /* 0x0000000d070d7221 */ /* 0x001fca0000010100 */
[----:B------:R0:W2:Y:S01]  /*0e20*/  MUFU.EX2 R26, R25 ;  /* 0x00000019001a7308 */ /* 0x0000a20000000800 */
[----:B-1----:R-:W-:Y:S01]  /*0e30*/  FADD.FTZ R15, R15, R21 ;  /* 0x000000150f0f7221 */ /* 0x002fe20000010000 */
[----:B------:R-:W-:Y:S01]  /*0e40*/  STS [R9+0xc00], R21 ;  /* 0x000c001509007388 */ /* 0x000fe20000000800 */
[----:B------:R-:W-:-:S05]  /*0e50*/  FMUL.FTZ R13, R13, 1.4426950216293334961 ;  /* 0x3fb8aa3b0d0d7820 */ /* 0x000fca0000410000 */
[----:B------:R1:W4:Y:S01]  /*0e60*/  MUFU.EX2 R20, R23 ;  /* 0x0000001700147308 */ /* 0x0003220000000800 */
[----:B0-----:R-:W-:Y:S01]  /*0e70*/  FADD.FTZ R25, -R7, R17 ;  /* 0x0000001107197221 */ /* 0x001fe20000010100 */
[----:B---3--:R-:W-:Y:S01]  /*0e80*/  STS [R9+0xe00], R28 ;  /* 0x000e001c09007388 */ /* 0x008fe20000000800 */
[----:B------:R-:W-:Y:S02]  /*0e90*/  FADD.FTZ R15, R15, R28 ;  /* 0x0000001c0f0f7221 */ /* 0x000fe40000010000 */
[----:B------:R-:W-:Y:S02]  /*0ea0*/  FMUL.FTZ R10, R25, 1.4426950216293334961 ;  /* 0x3fb8aa3b190a7820 */ /* 0x000fe40000410000 */
[----:B--2---:R-:W-:Y:S01]  /*0eb0*/  FADD.FTZ R15, R15, R26 ;  /* 0x0000001a0f0f7221 */ /* 0x004fe20000010000 */
[----:B------:R-:W0:Y:S01]  /*0ec0*/  MUFU.EX2 R13, R13 ;  /* 0x0000000d000d7308 */ /* 0x000e220000000800 */
[----:B-1----:R-:W-:Y:S01]  /*0ed0*/  FADD.FTZ R23, -R7, R24 ;  /* 0x0000001807177221 */ /* 0x002fe20000010100 */
        /* <DEDUP_REMOVED lines=17> */
.L_x_832:
[----:B------:R-:W-:Y:S05]  /*0ff0*/  BSYNC B1 ;  /* 0x0000000000017941 */ /* 0x000fea0003800000 */
.L_x_831:
        /* <DEDUP_REMOVED lines=55> */
.L_x_835:
[----:B------:R-:W-:Y:S05]  /*1370*/  BSYNC B1 ;  /* 0x0000000000017941 */ /* 0x000fea0003800000 */
.L_x_834:
        /* <DEDUP_REMOVED lines=26> */
.L_x_827:
[----:B------:R-:W-:Y:S05]  /*1520*/  BSYNC B0 ;  /* 0x0000000000007941 */ /* 0x000fea0003800000 */
.L_x_826:
[----:B0-----:R-:W0:Y:S01]  /*1530*/  SHFL.BFLY PT, R8, R15, 0x10, 0x1f ;  /* 0x0e001f000f087f89 */ /* 0x001e2200000e0000 */
[----:B------:R-:W-:Y:S01]  /*1540*/  LOP3.LUT P0, R11, R3, 0x1f, RZ, 0xc0, !PT ;  /* 0x0000001f030b7812 */ /* 0x000fe2000780c0ff */
[----:B------:R-:W-:Y:S03]  /*1550*/  BSSY B0, `(.L_x_836) ;  /* 0x0000099000007945 */ /* 0x000fe60003800000 */
[----:B------:R-:W-:-:S09]  /*1560*/  ISETP.GT.U32.AND P2, PT, R11, 0x3, PT ;  /* 0x000000030b00780c */ /* 0x000fd20003f44070 */
[----:B------:R-:W-:-:S04]  /*1570*/  @!P0 SHF.R.U32.HI R13, RZ, 0x3, R3 ;  /* 0x00000003ff0d8819 */ /* 0x000fc80000011603 */
[----:B------:R-:W-:Y:S01]  /*1580*/  @!P0 LOP3.LUT R13, R13, 0x1ffffffc, RZ, 0xc0, !PT ;  /* 0x1ffffffc0d0d8812 */ /* 0x000fe200078ec0ff */
[----:B0-----:R-:W-:-:S05]  /*1590*/  FADD.FTZ R8, R8, R15 ;  /* 0x0000000f08087221 */ /* 0x001fca0000010000 */
[----:B-1----:R-:W0:Y:S02]  /*15a0*/  SHFL.BFLY PT, R7, R8, 0x8, 0x1f ;  /* 0x0d001f0008077f89 */ /* 0x002e2400000e0000 */
        /* <DEDUP_REMOVED lines=29> */
.L_x_840:
        /* <DEDUP_REMOVED lines=8> */
.L_x_839:
[----:B------:R-:W-:Y:S05]  /*1800*/  BSYNC B1 ;  /* 0x0000000000017941 */ /* 0x000fea0003800000 */
.L_x_838:
        /* <DEDUP_REMOVED lines=10> */
.L_x_843:
        /* <DEDUP_REMOVED lines=10> */
[----:B------:R-:W-:Y:S04]  /*1950*/  LDS R28, [R8+0xc00] ;  /* 0x000c0000081c7984 */ /* 0x000fe80000000800 */
[----:B------:R-:W0:Y:S04]  /*1960*/  LDS R26, [R8+0xe00] ;  /* 0x000e0000081a7984 */ /* 0x000e280000000800 */
[----:B------:R-:W0:Y:S02]  /*1970*/  LDS R24, [R8+0x1000] ;  /* 0x0010000008187984 */ /* 0x000e240000000800 */
[----:B01----:R-:W-:-:S02]  /*1980*/  FMUL.FTZ R17, R7, R17 ;  /* 0x0000001107117220 */ /* 0x003fc40000410000 */
[----:B------:R-:W-:Y:S01]  /*1990*/  LDS R20, [R8+0x1200] ;  /* 0x0012000008147984 */ /* 0x000fe20000000800 */
[----:B--2---:R-:W-:-:S03]  /*19a0*/  FMUL.FTZ R19, R7, R19 ;  /* 0x0000001307137220 */ /* 0x004fc60000410000 */
[----:B------:R-:W0:Y:S01]  /*19b0*/  LDS R12, [R8+0x1400] ;  /* 0x00140000080c7984 */ /* 0x000e220000000800 */
[----:B---3--:R-:W-:-:S03]  /*19c0*/  FMUL.FTZ R21, R7, R21 ;  /* 0x0000001507157220 */ /* 0x008fc60000410000 */
[----:B------:R-:W1:Y:S01]  /*19d0*/  LDS R18, [R8+0x1600] ;  /* 0x0016000008127984 */ /* 0x000e620000000800 */
[----:B----4-:R-:W-:-:S03]  /*19e0*/  FMUL.FTZ R23, R7, R23 ;  /* 0x0000001707177220 */ /* 0x010fc60000410000 */
[----:B------:R-:W2:Y:S01]  /*19f0*/  LDS R16, [R8+0x1800] ;  /* 0x0018000008107984 */ /* 0x000ea20000000800 */
[----:B-----5:R-:W-:-:S03]  /*1a00*/  FMUL.FTZ R15, R7, R15 ;  /* 0x0000000f070f7220 */ /* 0x020fc60000410000 */
[----:B------:R-:W3:Y:S01]  /*1a10*/  LDS R14, [R8+0x1a00] ;  /* 0x001a0000080e7984 */ /* 0x000ee20000000800 */
[----:B------:R-:W-:-:S03]  /*1a20*/  FMUL.FTZ R13, R7, R13 ;  /* 0x0000000d070d7220 */ /* 0x000fc60000410000 */
[----:B------:R4:W-:Y:S01]  /*1a30*/  STS [R8+-0x400], R17 ;  /* 0xfffc001108007388 */ /* 0x0009e20000000800 */
[----:B------:R-:W-:-:S03]  /*1a40*/  FMUL.FTZ R11, R7, R11 ;  /* 0x0000000b070b7220 */ /* 0x000fc60000410000 */
[----:B------:R5:W-:Y:S04]  /*1a50*/  STS [R8+-0x200], R19 ;  /* 0xfffe001308007388 */ /* 0x000be80000000800 */
[----:B------:R-:W-:Y:S01]  /*1a60*/  STS [R8], R21 ;  /* 0x0000001508007388 */ /* 0x000fe20000000800 */
[----:B----4-:R-:W-:-:S03]  /*1a70*/  FMUL.FTZ R17, R7, R22 ;  /* 0x0000001607117220 */ /* 0x010fc60000410000 */
[----:B------:R-:W-:Y:S01]  /*1a80*/  STS [R8+0x200], R23 ;  /* 0x0002001708007388 */ /* 0x000fe20000000800 */
[C---:B------:R-:W-:Y:S02]  /*1a90*/  FMUL.FTZ R25, R7.reuse, R26 ;  /* 0x0000001a07197220 */ /* 0x040fe40000410000 */
[C---:B-----5:R-:W-:Y:S01]  /*1aa0*/  FMUL.FTZ R19, R7.reuse, R28 ;  /* 0x0000001c07137220 */ /* 0x060fe20000410000 */
[----:B------:R0:W-:Y:S01]  /*1ab0*/  STS [R8+0x400], R15 ;  /* 0x0004000f08007388 */ /* 0x0001e20000000800 */
[----:B------:R-:W-:-:S03]  /*1ac0*/  FMUL.FTZ R27, R7, R24 ;  /* 0x00000018071b7220 */ /* 0x000fc60000410000 */
[----:B------:R4:W-:Y:S04]  /*1ad0*/  STS [R8+0x600], R13 ;  /* 0x0006000d08007388 */ /* 0x0009e80000000800 */
[----:B------:R-:W-:Y:S01]  /*1ae0*/  STS [R8+0x800], R11 ;  /* 0x0008000b08007388 */ /* 0x000fe20000000800 */
[C---:B0-----:R-:W-:Y:S02]  /*1af0*/  FMUL.FTZ R15, R7.reuse, R12 ;  /* 0x0000000c070f7220 */ /* 0x041fe40000410000 */
[C---:B-1----:R-:W-:Y:S01]  /*1b00*/  FMUL.FTZ R21, R7.reuse, R18 ;  /* 0x0000001207157220 */ /* 0x042fe20000410000 */
[----:B------:R-:W-:Y:S01]  /*1b10*/  STS [R8+0xa00], R17 ;  /* 0x000a001108007388 */ /* 0x000fe20000000800 */
[C---:B----4-:R-:W-:Y:S02]  /*1b20*/  FMUL.FTZ R13, R7.reuse, R20 ;  /* 0x00000014070d7220 */ /* 0x050fe40000410000 */
[C---:B--2---:R-:W-:Y:S01]  /*1b30*/  FMUL.FTZ R23, R7.reuse, R16 ;  /* 0x0000001007177220 */ /* 0x044fe20000410000 */
[----:B------:R-:W-:Y:S01]  /*1b40*/  STS [R8+0xc00], R19 ;  /* 0x000c001308007388 */ /* 0x000fe20000000800 */
[----:B---3--:R-:W-:-:S03]  /*1b50*/  FMUL.FTZ R29, R7, R14 ;  /* 0x0000000e071d7220 */ /* 0x008fc60000410000 */
        /* <DEDUP_REMOVED lines=9> */
.L_x_842:
[----:B------:R-:W-:Y:S05]  /*1bf0*/  BSYNC B1 ;  /* 0x0000000000017941 */ /* 0x000fea0003800000 */
.L_x_841:
        /* <DEDUP_REMOVED lines=31> */
.L_x_845:
[----:B------:R-:W-:Y:S05]  /*1df0*/  BSYNC B1 ;  /* 0x0000000000017941 */ /* 0x000fea0003800000 */
.L_x_844:
        /* <DEDUP_REMOVED lines=14> */
.L_x_837:
[----:B------:R-:W-:Y:S05]  /*1ee0*/  BSYNC B0 ;  /* 0x0000000000007941 */ /* 0x000fea0003800000 */
.L_x_836:
[----:B------:R-:W-:Y:S01]  /*1ef0*/  BAR.SYNC.DEFER_BLOCKING 0x0 ;  /* 0x0000000000007b1d */ /* 0x000fe20000010000 */
[----:B------:R-:W-:Y:S01]  /*1f00*/  LOP3.LUT R2, R0, 0x1, RZ, 0xc0, !PT ;  /* 0x0000000100027812 */ /* 0x000fe200078ec0ff */
[----:B------:R-:W-:Y:S01]  /*1f10*/  IMAD.MOV.U32 R10, RZ, RZ, RZ ;  /* 0x000000ffff0a7224 */ /* 0x000fe200078e00ff */
[----:B0-----:R-:W-:Y:S01]  /*1f20*/  LOP3.LUT R7, R3, 0xffffffc0, RZ, 0xc0, !PT ;  /* 0xffffffc003077812 */ /* 0x001fe200078ec0ff */
[----:B------:R-:W-:Y:S01]  /*1f30*/  CS2R R14, SRZ ;  /* 0x00000000000e7805 */ /* 0x000fe2000001ff00 */
[----:B------:R-:W-:Y:S01]  /*1f40*/  ISETP.NE.AND P0, PT, R2, RZ, PT ;  /* 0x000000ff0200720c */ /* 0x000fe20003f05270 */
[----:B------:R-:W-:Y:S01]  /*1f50*/  BSSY B0, `(.L_x_846) ;  /* 0x0000026000007945 */ /* 0x000fe20003800000 */
[----:B------:R-:W-:Y:S01]  /*1f60*/  LEA.HI R13, R0, R0, RZ, 0x1 ;  /* 0x00000000000d7211 */ /* 0x000fe200078f08ff */
[----:B------:R-:W-:Y:S01]  /*1f70*/  IMAD.MOV.U32 R12, RZ, RZ, RZ ;  /* 0x000000ffff0c7224 */ /* 0x000fe200078e00ff */
[----:B------:R-:W-:Y:S01]  /*1f80*/  ISETP.NE.OR P5, PT, R7, 0x40, P0 ;  /* 0x000000400700780c */ /* 0x000fe200007a5670 */
[----:B------:R-:W-:Y:S01]  /*1f90*/  IMAD.MOV.U32 R7, RZ, RZ, RZ ;  /* 0x000000ffff077224 */ /* 0x000fe200078e00ff */
[C---:B------:R-:W-:Y:S01]  /*1fa0*/  IADD3 R8, R3.reuse, 0x1f, RZ ;  /* 0x0000001f03087810 */ /* 0x040fe20007ffe0ff */
[----:B------:R-:W-:Y:S01]  /*1fb0*/  IMAD.MOV.U32 R25, RZ, RZ, RZ ;  /* 0x000000ffff197224 */ /* 0x000fe200078e00ff */
[C---:B------:R-:W-:Y:S01]  /*1fc0*/  LOP3.LUT R2, R3.reuse, 0xffffffe0, RZ, 0xc0, !PT ;  /* 0xffffffe003027812 */ /* 0x040fe200078ec0ff */
[----:B------:R-:W-:Y:S01]  /*1fd0*/  CS2R R20, SRZ ;  /* 0x0000000000147805 */ /* 0x000fe2000001ff00 */
[----:B------:R-:W-:Y:S01]  /*1fe0*/  SHF.R.S32.HI R13, RZ, 0x1, R13 ;  /* 0x00000001ff0d7819 */ /* 0x000fe2000001140d */
[----:B------:R-:W-:Y:S01]  /*1ff0*/  IMAD.MOV.U32 R23, RZ, RZ, RZ ;  /* 0x000000ffff177224 */ /* 0x000fe200078e00ff */
[----:B------:R-:W-:Y:S01]  /*2000*/  BAR.SYNC.DEFER_BLOCKING 0x0 ;  /* 0x0000000000007b1d */ /* 0x000fe20000010000 */
[----:B------:R-:W-:Y:S01]  /*2010*/  ISETP.GT.U32.AND P3, PT, R8, 0x3e, PT ;  /* 0x0000003e0800780c */ /* 0x000fe20003f64070 */
[----:B------:R-:W-:Y:S01]  /*2020*/  CS2R R18, SRZ ;  /* 0x0000000000127805 */ /* 0x000fe2000001ff00 */
[----:B------:R-:W-:Y:S01]  /*2030*/  ISETP.NE.OR P4, PT, R2, 0x20, P0 ;  /* 0x000000200200780c */ /* 0x000fe20000785670 */
[----:B------:R-:W-:Y:S01]  /*2040*/  CS2R R8, SRZ ;  /* 0x0000000000087805 */ /* 0x000fe2000001ff00 */
[C---:B------:R-:W-:Y:S01]  /*2050*/  ISETP.GT.OR P1, PT, R3.reuse, 0x3f, P0 ;  /* 0x0000003f0300780c */ /* 0x040fe20000724670 */
[----:B------:R-:W-:Y:S01]  /*2060*/  IMAD.MOV.U32 R0, RZ, RZ, RZ ;  /* 0x000000ffff007224 */ /* 0x000fe200078e00ff */
[----:B------:R-:W-:Y:S01]  /*2070*/  ISETP.GT.OR P2, PT, R3, 0x1f, P0 ;  /* 0x0000001f0300780c */ /* 0x000fe20000744670 */
[----:B------:R-:W-:Y:S01]  /*2080*/  IMAD R6, R6, 0x100, R13 ;  /* 0x0000010006067824 */ /* 0x000fe200078e020d */
        /* <DEDUP_REMOVED lines=18> */
.L_x_847:
[----:B------:R-:W-:Y:S05]  /*21b0*/  BSYNC B0 ;  /* 0x0000000000007941 */ /* 0x000fea0003800000 */
.L_x_846:
        /* <DEDUP_REMOVED lines=35> */
.L_x_849:
[----:B------:R-:W-:Y:S05]  /*23f0*/  BSYNC B0 ;  /* 0x0000000000007941 */ /* 0x000fea0003800000 */
.L_x_848:
        /* <DEDUP_REMOVED lines=19> */
.L_x_851:
[----:B------:R-:W-:Y:S05]  /*2530*/  BSYNC B0 ;  /* 0x0000000000007941 */ /* 0x000fea0003800000 */
.L_x_850:
        /* <DEDUP_REMOVED lines=36> */
.L_x_853:
[----:B------:R-:W-:Y:S05]  /*2780*/  BSYNC B0 ;  /* 0x0000000000007941 */ /* 0x000fea0003800000 */
.L_x_852:
        /* <DEDUP_REMOVED lines=12> */
[----:B------:R-:W-:-:S04]  /*2850*/  IADD3 R17, P1, P2, R4, UR4, R5 ;  /* 0x0000000404117c10 */ /* 0x000fc8000fa3e005 */
[----:B------:R-:W-:Y:S01]  /*2860*/  IADD3.X R24, R24, UR5, R11, P1, P2 ;  /* 0x0000000518187c10 */ /* 0x000fe20008fe440b */
[----:B------:R-:W-:Y:S08]  /*2870*/  @P0 EXIT ;  /* 0x000000000000094d */ /* 0x000ff00003800000 */
[C---:B------:R-:W-:Y:S02]  /*2880*/  IADD3 R5, R13.reuse, 0x10, RZ ;  /* 0x000000100d057810 */ /* 0x040fe40007ffe0ff */
[-C--:B------:R-:W-:Y:S02]  /*2890*/  IADD3 R16, P0, R13, R17.reuse, RZ ;  /* 0x000000110d107210 */ /* 0x080fe40007f1e0ff */
[----:B01----:R-:W-:Y:S02]  /*28a0*/  IADD3 R6, P1, R5, R17, RZ ;  /* 0x0000001105067210 */ /* 0x003fe40007f3e0ff */
[----:B------:R-:W-:Y:S02]  /*28b0*/  LEA.HI.X.SX32 R27, R13, R24, 0x1, P0 ;  /* 0x000000180d1b7211 */ /* 0x000fe400000f0eff */
[----:B------:R-:W-:Y:S02]  /*28c0*/  LEA R4, P0, R16, c[0x0][0x160], 0x1 ;  /* 0x0000580010047a11 */ /* 0x000fe400078008ff */
[----:B------:R-:W-:-:S02]  /*28d0*/  F2FP.BF16.PACK_AB R11, R8, R9 ;  /* 0x00000009080b723e */ /* 0x000fc400000010ff */
[----:B------:R-:W-:Y:S02]  /*28e0*/  IADD3 R28, R13, 0x40, RZ ;  /* 0x000000400d1c7810 */ /* 0x000fe40007ffe0ff */
[----:B------:R-:W-:Y:S02]  /*28f0*/  LEA.HI.X.SX32 R9, R5, R24, 0x1, P1 ;  /* 0x0000001805097211 */ /* 0x000fe400008f0eff */
[----:B------:R-:W-:Y:S02]  /*2900*/  LEA R8, P1, R6, c[0x0][0x160], 0x1 ;  /* 0x0000580006087a11 */ /* 0x000fe400078208ff */
[----:B------:R-:W-:Y:S02]  /*2910*/  LEA.HI.X R5, R16, c[0x0][0x164], R27, 0x1, P0 ;  /* 0x0000590010057a11 */ /* 0x000fe400000f0c1b */
[----:B------:R-:W-:Y:S02]  /*2920*/  PRMT R29, R11, 0x7610, R29 ;  /* 0x000076100b1d7816 */ /* 0x000fe4000000001d */
[----:B------:R-:W-:-:S02]  /*2930*/  IADD3 R26, R13, 0x20, RZ ;  /* 0x000000200d1a7810 */ /* 0x000fc40007ffe0ff */
[-C--:B------:R-:W-:Y:S01]  /*2940*/  IADD3 R22, P2, R28, R17.reuse, RZ ;  /* 0x000000111c167210 */ /* 0x080fe20007f5e0ff */
[----:B------:R0:W-:Y:S01]  /*2950*/  STG.E.U16 [R4.64], R29 ;  /* 0x0000001d04007986 */ /* 0x0001e2000c101524 */
[----:B------:R-:W-:Y:S02]  /*2960*/  IADD3 R27, R13, 0x30, RZ ;  /* 0x000000300d1b7810 */ /* 0x000fe40007ffe0ff */
[----:B------:R-:W-:Y:S02]  /*2970*/  LEA.HI.X R9, R6, c[0x0][0x164], R9, 0x1, P1 ;  /* 0x0000590006097a11 */ /* 0x000fe400008f0c09 */
[----:B------:R-:W-:Y:S02]  /*2980*/  PRMT R6, R11, 0x7632, R6 ;  /* 0x000076320b067816 */ /* 0x000fe40000000006 */
[CC--:B------:R-:W-:Y:S02]  /*2990*/  IADD3 R11, P0, R26.reuse, R17.reuse, RZ ;  /* 0x000000111a0b7210 */ /* 0x0c0fe40007f1e0ff */
[----:B------:R-:W-:Y:S01]  /*29a0*/  IADD3 R16, P1, R27, R17, RZ ;  /* 0x000000111b107210 */ /* 0x000fe20007f3e0ff */
[----:B------:R1:W-:Y:S01]  /*29b0*/  STG.E.U16 [R8.64], R6 ;  /* 0x0000000608007986 */ /* 0x0003e2000c101524 */
[----:B------:R-:W-:-:S02]  /*29c0*/  LEA.HI.X.SX32 R26, R26, R24, 0x1, P0 ;  /* 0x000000181a1a7211 */ /* 0x000fc400000f0eff */
[-C--:B0-----:R-:W-:Y:S02]  /*29d0*/  LEA.HI.X.SX32 R5, R28, R24.reuse, 0x1, P2 ;  /* 0x000000181c057211 */ /* 0x081fe400010f0eff */
[C---:B------:R-:W-:Y:S02]  /*29e0*/  LEA R4, P2, R22.reuse, c[0x0][0x160], 0x1 ;  /* 0x0000580016047a11 */ /* 0x040fe400078408ff */
[----:B------:R-:W-:Y:S02]  /*29f0*/  LEA.HI.X.SX32 R27, R27, R24, 0x1, P1 ;  /* 0x000000181b1b7211 */ /* 0x000fe400008f0eff */
[----:B------:R-:W-:Y:S02]  /*2a00*/  LEA.HI.X R5, R22, c[0x0][0x164], R5, 0x1, P2 ;  /* 0x0000590016057a11 */ /* 0x000fe400010f0c05 */
[----:B------:R-:W-:Y:S02]  /*2a10*/  IADD3 R22, R13, 0x50, RZ ;  /* 0x000000500d167810 */ /* 0x000fe40007ffe0ff */
[----:B-1----:R-:W-:-:S02]  /*2a20*/  F2FP.BF16.PACK_AB R9, R10, R7 ;  /* 0x000000070a09723e */ /* 0x002fc400000010ff */
[----:B------:R-:W-:Y:S02]  /*2a30*/  LEA R6, P0, R11, c[0x0][0x160], 0x1 ;  /* 0x000058000b067a11 */ /* 0x000fe400078008ff */
[----:B------:R-:W-:Y:S02]  /*2a40*/  LEA R10, P1, R16, c[0x0][0x160], 0x1 ;  /* 0x00005800100a7a11 */ /* 0x000fe400078208ff */
[----:B------:R-:W-:Y:S02]  /*2a50*/  IADD3 R8, R13, 0x60, RZ ;  /* 0x000000600d087810 */ /* 0x000fe40007ffe0ff */
[----:B------:R-:W-:Y:S02]  /*2a60*/  LEA.HI.X R7, R11, c[0x0][0x164], R26, 0x1, P0 ;  /* 0x000059000b077a11 */ /* 0x000fe400000f0c1a */
[C---:B------:R-:W-:Y:S02]  /*2a70*/  PRMT R28, R9.reuse, 0x7610, R28 ;  /* 0x00007610091c7816 */ /* 0x040fe4000000001c */
[----:B------:R-:W-:-:S02]  /*2a80*/  PRMT R29, R9, 0x7632, R29 ;  /* 0x00007632091d7816 */ /* 0x000fc4000000001d */
[----:B------:R-:W-:Y:S01]  /*2a90*/  LEA.HI.X R11, R16, c[0x0][0x164], R27, 0x1, P1 ;  /* 0x00005900100b7a11 */ /* 0x000fe200008f0c1b */
[----:B------:R0:W-:Y:S01]  /*2aa0*/  STG.E.U16 [R6.64], R28 ;  /* 0x0000001c06007986 */ /* 0x0001e2000c101524 */
[-C--:B------:R-:W-:Y:S02]  /*2ab0*/  IADD3 R9, P0, R22, R17.reuse, RZ ;  /* 0x0000001116097210 */ /* 0x080fe40007f1e0ff */
[----:B------:R-:W-:Y:S01]  /*2ac0*/  IADD3 R16, P1, R8, R17, RZ ;  /* 0x0000001108107210 */ /* 0x000fe20007f3e0ff */
[----:B------:R1:W-:Y:S01]  /*2ad0*/  STG.E.U16 [R10.64], R29 ;  /* 0x0000001d0a007986 */ /* 0x0003e2000c101524 */
[----:B------:R-:W-:Y:S02]  /*2ae0*/  IADD3 R26, R13, 0x70, RZ ;  /* 0x000000700d1a7810 */ /* 0x000fe40007ffe0ff */
[-C--:B------:R-:W-:Y:S02]  /*2af0*/  LEA.HI.X.SX32 R22, R22, R24.reuse, 0x1, P0 ;  /* 0x0000001816167211 */ /* 0x080fe400000f0eff */
[----:B------:R-:W-:-:S02]  /*2b00*/  LEA.HI.X.SX32 R27, R8, R24, 0x1, P1 ;  /* 0x00000018081b7211 */ /* 0x000fc400008f0eff */
[----:B------:R-:W-:Y:S02]  /*2b10*/  LEA R8, P1, R16, c[0x0][0x160], 0x1 ;  /* 0x0000580010087a11 */ /* 0x000fe400078208ff */
[----:B0-----:R-:W-:Y:S02]  /*2b20*/  LEA R6, P0, R9, c[0x0][0x160], 0x1 ;  /* 0x0000580009067a11 */ /* 0x001fe400078008ff */
[----:B------:R-:W-:Y:S02]  /*2b30*/  F2FP.BF16.PACK_AB R14, R15, R14 ;  /* 0x0000000e0f0e723e */ /* 0x000fe400000010ff */
[----:B------:R-:W-:Y:S02]  /*2b40*/  IADD3 R15, P2, R26, R17, RZ ;  /* 0x000000111a0f7210 */ /* 0x000fe40007f5e0ff */
[----:B------:R-:W-:Y:S02]  /*2b50*/  LEA.HI.X R7, R9, c[0x0][0x164], R22, 0x1, P0 ;  /* 0x0000590009077a11 */ /* 0x000fe400000f0c16 */
[----:B------:R-:W-:-:S02]  /*2b60*/  LEA.HI.X R9, R16, c[0x0][0x164], R27, 0x1, P1 ;  /* 0x0000590010097a11 */ /* 0x000fc400008f0c1b */
[----:B------:R-:W-:Y:S02]  /*2b70*/  PRMT R16, R14, 0x7610, R16 ;  /* 0x000076100e107816 */ /* 0x000fe40000000010 */
[----:B------:R-:W-:Y:S02]  /*2b80*/  LEA.HI.X.SX32 R26, R26, R24, 0x1, P2 ;  /* 0x000000181a1a7211 */ /* 0x000fe400010f0eff */
[C---:B-1----:R-:W-:Y:S01]  /*2b90*/  LEA R10, P2, R15.reuse, c[0x0][0x160], 0x1 ;  /* 0x000058000f0a7a11 */ /* 0x042fe200078408ff */
[----:B------:R0:W-:Y:S01]  /*2ba0*/  STG.E.U16 [R4.64], R16 ;  /* 0x0000001004007986 */ /* 0x0001e2000c101524 */
[----:B------:R-:W-:Y:S02]  /*2bb0*/  F2FP.BF16.PACK_AB R3, R12, R3 ;  /* 0x000000030c03723e */ /* 0x000fe400000010ff */
[----:B------:R-:W-:Y:S02]  /*2bc0*/  LEA.HI.X R11, R15, c[0x0][0x164], R26, 0x1, P2 ;  /* 0x000059000f0b7a11 */ /* 0x000fe400010f0c1a */
[----:B------:R-:W-:-:S02]  /*2bd0*/  IADD3 R15, R13, 0x80, RZ ;  /* 0x000000800d0f7810 */ /* 0x000fc40007ffe0ff */
[----:B------:R-:W-:Y:S02]  /*2be0*/  PRMT R28, R14, 0x7632, R28 ;  /* 0x000076320e1c7816 */ /* 0x000fe4000000001c */
[C---:B------:R-:W-:Y:S02]  /*2bf0*/  IADD3 R12, R13.reuse, 0x90, RZ ;  /* 0x000000900d0c7810 */ /* 0x040fe40007ffe0ff */
[C---:B------:R-:W-:Y:S01]  /*2c00*/  IADD3 R27, R13.reuse, 0xa0, RZ ;  /* 0x000000a00d1b7810 */ /* 0x040fe20007ffe0ff */
[----:B------:R1:W-:Y:S01]  /*2c10*/  STG.E.U16 [R6.64], R28 ;  /* 0x0000001c06007986 */ /* 0x0003e2000c101524 */
[C---:B0-----:R-:W-:Y:S02]  /*2c20*/  IADD3 R16, R13.reuse, 0xd0, RZ ;  /* 0x000000d00d107810 */ /* 0x041fe40007ffe0ff */
[C---:B------:R-:W-:Y:S02]  /*2c30*/  IADD3 R26, R13.reuse, 0xb0, RZ ;  /* 0x000000b00d1a7810 */ /* 0x040fe40007ffe0ff */
[----:B------:R-:W-:-:S02]  /*2c40*/  IADD3 R14, R13, 0xc0, RZ ;  /* 0x000000c00d0e7810 */ /* 0x000fc40007ffe0ff */
[C---:B------:R-:W-:Y:S02]  /*2c50*/  IADD3 R22, R13.reuse, 0xe0, RZ ;  /* 0x000000e00d167810 */ /* 0x040fe40007ffe0ff */
[----:B------:R-:W-:Y:S02]  /*2c60*/  IADD3 R4, R13, 0xf0, RZ ;  /* 0x000000f00d047810 */ /* 0x000fe40007ffe0ff */
[C---:B------:R-:W-:Y:S02]  /*2c70*/  PRMT R5, R3.reuse, 0x7610, R5 ;  /* 0x0000761003057816 */ /* 0x040fe40000000005 */
[----:B------:R-:W-:Y:S02]  /*2c80*/  PRMT R29, R3, 0x7632, R29 ;  /* 0x00007632031d7816 */ /* 0x000fe4000000001d */
[-C--:B------:R-:W-:Y:S01]  /*2c90*/  IADD3 R13, P0, R16, R17.reuse, RZ ;  /* 0x00000011100d7210 */ /* 0x080fe20007f1e0ff */
[----:B------:R0:W-:Y:S01]  /*2ca0*/  STG.E.U16 [R8.64], R5 ;  /* 0x0000000508007986 */ /* 0x0001e2000c101524 */
[----:B------:R-:W-:-:S02]  /*2cb0*/  IADD3 R3, P5, R15, R17, RZ ;  /* 0x000000110f037210 */ /* 0x000fc40007fbe0ff */
[-C--:B------:R-:W-:Y:S01]  /*2cc0*/  LEA.HI.X.SX32 R16, R16, R24.reuse, 0x1, P0 ;  /* 0x0000001810107211 */ /* 0x080fe200000f0eff */
[----:B------:R2:W-:Y:S01]  /*2cd0*/  STG.E.U16 [R10.64], R29 ;  /* 0x0000001d0a007986 */ /* 0x0005e2000c101524 */
[----:B------:R-:W-:Y:S02]  /*2ce0*/  F2FP.BF16.PACK_AB R25, R2, R25 ;  /* 0x000000190219723e */ /* 0x000fe400000010ff */
[----:B-1----:R-:W-:Y:S02]  /*2cf0*/  LEA.HI.X.SX32 R6, R15, R24, 0x1, P5 ;  /* 0x000000180f067211 */ /* 0x002fe400028f0eff */
[----:B------:R-:W-:Y:S02]  /*2d00*/  LEA R2, P0, R3, c[0x0][0x160], 0x1 ;  /* 0x0000580003027a11 */ /* 0x000fe400078008ff */
[-C--:B------:R-:W-:Y:S02]  /*2d10*/  IADD3 R7, P3, R27, R17.reuse, RZ ;  /* 0x000000111b077210 */ /* 0x080fe40007f7e0ff */
[----:B0-----:R-:W-:-:S02]  /*2d20*/  IADD3 R5, P4, R12, R17, RZ ;  /* 0x000000110c057210 */ /* 0x001fc40007f9e0ff */
[-C--:B------:R-:W-:Y:S02]  /*2d30*/  IADD3 R9, P2, R26, R17.reuse, RZ ;  /* 0x000000111a097210 */ /* 0x080fe40007f5e0ff */
[-C--:B--2---:R-:W-:Y:S02]  /*2d40*/  IADD3 R11, P1, R14, R17.reuse, RZ ;  /* 0x000000110e0b7210 */ /* 0x084fe40007f3e0ff */
[-C--:B------:R-:W-:Y:S02]  /*2d50*/  IADD3 R15, P5, R22, R17.reuse, RZ ;  /* 0x00000011160f7210 */ /* 0x080fe40007fbe0ff */
[----:B------:R-:W-:Y:S02]  /*2d60*/  IADD3 R17, P6, R4, R17, RZ ;  /* 0x0000001104117210 */ /* 0x000fe40007fde0ff */
[----:B------:R-:W-:Y:S02]  /*2d70*/  LEA.HI.X R3, R3, c[0x0][0x164], R6, 0x1, P0 ;  /* 0x0000590003037a11 */ /* 0x000fe400000f0c06 */
[----:B------:R-:W-:-:S02]  /*2d80*/  LEA.HI.X.SX32 R10, R27, R24, 0x1, P3 ;  /* 0x000000181b0a7211 */ /* 0x000fc400018f0eff */
[----:B------:R-:W-:Y:S01]  /*2d90*/  LEA R6, P0, R7, c[0x0][0x160], 0x1 ;  /* 0x0000580007067a11 */ /* 0x000fe200078008ff */
[----:B------:R0:W-:Y:S01]  /*2da0*/  STG.E.U16 [R2.64], R25 ;  /* 0x0000001902007986 */ /* 0x0001e2000c101524 */
[-C--:B------:R-:W-:Y:S02]  /*2db0*/  LEA.HI.X.SX32 R8, R12, R24.reuse, 0x1, P4 ;  /* 0x000000180c087211 */ /* 0x080fe400020f0eff */
[-C--:B------:R-:W-:Y:S02]  /*2dc0*/  LEA.HI.X.SX32 R12, R26, R24.reuse, 0x1, P2 ;  /* 0x000000181a0c7211 */ /* 0x080fe400010f0eff */
[-C--:B------:R-:W-:Y:S02]  /*2dd0*/  LEA.HI.X.SX32 R14, R14, R24.reuse, 0x1, P1 ;  /* 0x000000180e0e7211 */ /* 0x080fe400008f0eff */
[-C--:B------:R-:W-:Y:S02]  /*2de0*/  LEA.HI.X.SX32 R22, R22, R24.reuse, 0x1, P5 ;  /* 0x0000001816167211 */ /* 0x080fe400028f0eff */
[----:B------:R-:W-:-:S02]  /*2df0*/  LEA.HI.X.SX32 R24, R4, R24, 0x1, P6 ;  /* 0x0000001804187211 */ /* 0x000fc400030f0eff */
[----:B------:R-:W-:Y:S02]  /*2e00*/  LEA R4, P1, R5, c[0x0][0x160], 0x1 ;  /* 0x0000580005047a11 */ /* 0x000fe400078208ff */
[----:B------:R-:W-:Y:S02]  /*2e10*/  LEA.HI.X R7, R7, c[0x0][0x164], R10, 0x1, P0 ;  /* 0x0000590007077a11 */ /* 0x000fe400000f0c0a */
[----:B------:R-:W-:Y:S02]  /*2e20*/  LEA R10, P0, R11, c[0x0][0x160], 0x1 ;  /* 0x000058000b0a7a11 */ /* 0x000fe400078008ff */
[----:B------:R-:W-:Y:S02]  /*2e30*/  LEA.HI.X R5, R5, c[0x0][0x164], R8, 0x1, P1 ;  /* 0x0000590005057a11 */ /* 0x000fe400008f0c08 */
[----:B------:R-:W-:Y:S02]  /*2e40*/  LEA R8, P1, R9, c[0x0][0x160], 0x1 ;  /* 0x0000580009087a11 */ /* 0x000fe400078208ff */
[----:B------:R-:W-:-:S02]  /*2e50*/  LEA.HI.X R11, R11, c[0x0][0x164], R14, 0x1, P0 ;  /* 0x000059000b0b7a11 */ /* 0x000fc400000f0c0e */
[----:B------:R-:W-:Y:S02]  /*2e60*/  LEA R14, P0, R15, c[0x0][0x160], 0x1 ;  /* 0x000058000f0e7a11 */ /* 0x000fe400078008ff */
[----:B------:R-:W-:Y:S02]  /*2e70*/  LEA.HI.X R9, R9, c[0x0][0x164], R12, 0x1, P1 ;  /* 0x0000590009097a11 */ /* 0x000fe400008f0c0c */
[----:B------:R-:W-:Y:S02]  /*2e80*/  LEA R12, P1, R13, c[0x0][0x160], 0x1 ;  /* 0x000058000d0c7a11 */ /* 0x000fe400078208ff */
[--C-:B------:R-:W-:Y:S02]  /*2e90*/  LEA.HI.X R15, R15, c[0x0][0x164], R22.reuse, 0x1, P0 ;  /* 0x000059000f0f7a11 */ /* 0x100fe400000f0c16 */
[----:B------:R-:W-:Y:S02]  /*2ea0*/  F2FP.BF16.PACK_AB R20, R23, R20 ;  /* 0x000000141714723e */ /* 0x000fe400000010ff */
[----:B------:R-:W-:-:S02]  /*2eb0*/  PRMT R22, R25, 0x7632, R22 ;  /* 0x0000763219167816 */ /* 0x000fc40000000016 */
[----:B------:R-:W-:Y:S02]  /*2ec0*/  F2FP.BF16.PACK_AB R18, R21, R18 ;  /* 0x000000121512723e */ /* 0x000fe400000010ff */
[----:B------:R-:W-:Y:S01]  /*2ed0*/  LEA.HI.X R13, R13, c[0x0][0x164], R16, 0x1, P1 ;  /* 0x000059000d0d7a11 */ /* 0x000fe200008f0c10 */
[----:B------:R1:W-:Y:S01]  /*2ee0*/  STG.E.U16 [R4.64], R22 ;  /* 0x0000001604007986 */ /* 0x0003e2000c101524 */
[----:B------:R-:W-:Y:S02]  /*2ef0*/  LEA R16, P1, R17, c[0x0][0x160], 0x1 ;  /* 0x0000580011107a11 */ /* 0x000fe400078208ff */
[----:B0-----:R-:W-:Y:S01]  /*2f00*/  PRMT R3, R20, 0x7632, R3 ;  /* 0x0000763214037816 */ /* 0x001fe20000000003 */
[----:B------:R-:W-:Y:S01]  /*2f10*/  STG.E.U16 [R6.64], R20 ;  /* 0x0000001406007986 */ /* 0x000fe2000c101524 */
[----:B------:R-:W-:Y:S02]  /*2f20*/  F2FP.BF16.PACK_AB R0, R19, R0 ;  /* 0x000000001300723e */ /* 0x000fe400000010ff */
[----:B------:R-:W-:Y:S01]  /*2f30*/  LEA.HI.X R17, R17, c[0x0][0x164], R24, 0x1, P1 ;  /* 0x0000590011117a11 */ /* 0x000fe200008f0c18 */
[----:B------:R-:W-:Y:S01]  /*2f40*/  STG.E.U16 [R8.64], R3 ;  /* 0x0000000308007986 */ /* 0x000fe2000c101524 */
[----:B------:R-:W-:-:S02]  /*2f50*/  PRMT R2, R0, 0x7632, R2 ;  /* 0x0000763200027816 */ /* 0x000fc40000000002 */
[----:B-1----:R-:W-:Y:S01]  /*2f60*/  PRMT R5, R18, 0x7632, R5 ;  /* 0x0000763212057816 */ /* 0x002fe20000000005 */
[----:B------:R-:W-:Y:S04]  /*2f70*/  STG.E.U16 [R10.64], R18 ;  /* 0x000000120a007986 */ /* 0x000fe8000c101524 */
[----:B------:R-:W-:Y:S04]  /*2f80*/  STG.E.U16 [R12.64], R5 ;  /* 0x000000050c007986 */ /* 0x000fe8000c101524 */
[----:B------:R-:W-:Y:S04]  /*2f90*/  STG.E.U16 [R14.64], R0 ;  /* 0x000000000e007986 */ /* 0x000fe8000c101524 */
[----:B------:R-:W-:Y:S01]  /*2fa0*/  STG.E.U16 [R16.64], R2 ;  /* 0x0000000210007986 */ /* 0x000fe2000c101524 */
[----:B------:R-:W-:Y:S05]  /*2fb0*/  EXIT ;  /* 0x000000000000794d */ /* 0x000fea0003800000 */
.L_x_823:
        /* <DEDUP_REMOVED lines=20> */
.L_x_824:
[----:B------:R-:W-:Y:S01]  /*3100*/  IMAD.MOV.U32 R11, RZ, RZ, -0x800001 ;  /* 0xff7fffffff0b7424 */ /* 0x000fe200078e00ff */
[----:B------:R-:W-:Y:S01]  /*3110*/  MOV R8, 0x3160 ;  /* 0x0000316000087802 */ /* 0x000fe20000000f00 */
[----:B------:R-:W-:Y:S02]  /*3120*/  IMAD.MOV.U32 R12, RZ, RZ, 0x10 ;  /* 0x00000010ff0c7424 */ /* 0x000fe400078e00ff */
[----:B------:R-:W-:Y:S02]  /*3130*/  IMAD.MOV.U32 R7, RZ, RZ, 0x1f ;  /* 0x0000001fff077424 */ /* 0x000fe400078e00ff */
[----:B------:R-:W-:Y:S02]  /*3140*/  IMAD.MOV.U32 R14, RZ, RZ, -0x1 ;  /* 0xffffffffff0e7424 */ /* 0x000fe400078e00ff */
[----:B------:R-:W-:Y:S05]  /*3150*/  CALL.REL.NOINC `($__internal_18_$__cuda_sm70_shflsync_bfly_p) ;  /* 0x0000015000007944 */ /* 0x000fea0003c00000 */
[----:B01----:R-:W-:Y:S05]  /*3160*/  BRA `(.L_x_854) ;  /* 0xffffd4a000007947 */ /* 0x003fea000383ffff */
.L_x_825:
[----:B------:R-:W-:Y:S01]  /*3170*/  IMAD.MOV.U32 R11, RZ, RZ, R16 ;  /* 0x000000ffff0b7224 */ /* 0x000fe200078e0010 */
[----:B------:R-:W-:Y:S01]  /*3180*/  MOV R8, 0x31d0 ;  /* 0x000031d000087802 */ /* 0x000fe20000000f00 */
[----:B------:R-:W-:Y:S02]  /*3190*/  IMAD.MOV.U32 R12, RZ, RZ, 0x8 ;  /* 0x00000008ff0c7424 */ /* 0x000fe400078e00ff */
[----:B------:R-:W-:-:S02]  /*31a0*/  IMAD.MOV.U32 R7, RZ, RZ, 0x1f ;  /* 0x0000001fff077424 */ /* 0x000fc400078e00ff */
[----:B------:R-:W-:Y:S02]  /*31b0*/  IMAD.MOV.U32 R14, RZ, RZ, -0x1 ;  /* 0xffffffffff0e7424 */ /* 0x000fe400078e00ff */
[----:B------:R-:W-:Y:S05]  /*31c0*/  CALL.REL.NOINC `($__internal_18_$__cuda_sm70_shflsync_bfly_p) ;  /* 0x000000e000007944 */ /* 0x000fea0003c00000 */
[----:B01----:R-:W-:Y:S01]  /*31d0*/  FMNMX.FTZ R11, R16, R7, !PT ;  /* 0x00000007100b7209 */ /* 0x003fe20007810000 */
[----:B------:R-:W-:Y:S01]  /*31e0*/  IMAD.MOV.U32 R12, RZ, RZ, 0x4 ;  /* 0x00000004ff0c7424 */ /* 0x000fe200078e00ff */
[----:B------:R-:W-:Y:S01]  /*31f0*/  MOV R8, 0x3230 ;  /* 0x0000323000087802 */ /* 0x000fe20000000f00 */
[----:B------:R-:W-:Y:S02]  /*3200*/  IMAD.MOV.U32 R7, RZ, RZ, 0x1f ;  /* 0x0000001fff077424 */ /* 0x000fe400078e00ff */
[----:B------:R-:W-:Y:S02]  /*3210*/  IMAD.MOV.U32 R14, RZ, RZ, -0x1 ;  /* 0xffffffffff0e7424 */ /* 0x000fe400078e00ff */
[----:B------:R-:W-:Y:S05]  /*3220*/  CALL.REL.NOINC `($__internal_18_$__cuda_sm70_shflsync_bfly_p) ;  /* 0x0000008000007944 */ /* 0x000fea0003c00000 */
[----:B01----:R-:W-:Y:S01]  /*3230*/  FMNMX.FTZ R11, R11, R7, !PT ;  /* 0x000000070b0b7209 */ /* 0x003fe20007810000 */
[----:B------:R-:W-:Y:S01]  /*3240*/  IMAD.MOV.U32 R12, RZ, RZ, 0x2 ;  /* 0x00000002ff0c7424 */ /* 0x000fe200078e00ff */
[----:B------:R-:W-:Y:S01]  /*3250*/  MOV R8, 0x3290 ;  /* 0x0000329000087802 */ /* 0x000fe20000000f00 */
[----:B------:R-:W-:Y:S02]  /*3260*/  IMAD.MOV.U32 R7, RZ, RZ, 0x1f ;  /* 0x0000001fff077424 */ /* 0x000fe400078e00ff */
[----:B------:R-:W-:-:S02]  /*3270*/  IMAD.MOV.U32 R14, RZ, RZ, -0x1 ;  /* 0xffffffffff0e7424 */ /* 0x000fc400078e00ff */
[----:B------:R-:W-:Y:S05]  /*3280*/  CALL.REL.NOINC `($__internal_18_$__cuda_sm70_shflsync_bfly_p) ;  /* 0x0000002000007944 */ /* 0x000fea0003c00000 */
[----:B-1----:R-:W-:Y:S01]  /*3290*/  IMAD.MOV.U32 R8, RZ, RZ, R7 ;  /* 0x000000ffff087224 */ /* 0x002fe200078e0007 */
[----:B0-----:R-:W-:Y:S05]  /*32a0*/  BRA `(.L_x_855) ;  /* 0xffffd3e000007947 */ /* 0x001fea000383ffff */
        .weak           $__internal_18_$__cuda_sm70_shflsync_bfly_p
        .type           $__internal_18_$__cuda_sm70_shflsync_bfly_p,@function
        .size           $__internal_18_$__cuda_sm70_shflsync_bfly_p,(.L_x_23185 - $__internal_18_$__cuda_sm70_shflsync_bfly_p)
$__internal_18_$__cuda_sm70_shflsync_bfly_p:
[----:B------:R-:W-:Y:S01]  /*32b0*/  IMAD.MOV.U32 R9, RZ, RZ, 0x0 ;  /* 0x00000000ff097424 */ /* 0x000fe200078e00ff */
[----:B------:R-:W-:Y:S04]  /*32c0*/  WARPSYNC R14 ;  /* 0x0000000e00007348 */ /* 0x000fe80003800000 */
[----:B------:R0:W1:Y:S01]  /*32d0*/  SHFL.BFLY PT, R7, R11, R12, R7 ;  /* 0x0c00000c0b077389 */ /* 0x00006200000e0007 */
[----:B------:R-:W-:Y:S05]  /*32e0*/  RET.REL.NODEC R8 `(_ZN4vllm25paged_attention_v1_kernelI13__nv_bfloat16hLi256ELi16ELi128ELNS_18Fp8KVCacheDataTypeE2ELb0EEEvPT_PKS3_PKT0_S9_ifPKiSB_iPKfiiiSD_SD_iiiii) ;  /* 0xffffcd1008007950 */ /* 0x000fea0003c3ffff */
.L_x_856:
        /* <DEDUP_REMOVED lines=9> */
.L_x_23185:


//--------------------- .text._ZN4vllm25paged_attention_v1_kernelI13__nv_bfloat16hLi192ELi16ELi128ELNS_18Fp8KVCacheDataTypeE2ELb0EEEvPT_PKS3_PKT0_S9_ifPKiSB_iPKfiiiSD_SD_iiiii --------------------------
	.section	.text._ZN4vllm25paged_attention_v1_kernelI13__nv_bfloat16hLi192ELi16ELi128ELNS_18Fp8KVCacheDataTypeE2ELb0EEEvPT_PKS3_PKT0_S9_ifPKiSB_iPKfiiiSD_SD_iiiii,"ax",@progbits
	.sectioninfo	@"SHI_REGISTERS=32"
	.align	128
        .global         _ZN4vllm25paged_attention_v1_kernelI13__nv_bfloat16hLi192ELi16ELi128ELNS_18Fp8KVCacheDataTypeE2ELb0EEEvPT_PKS3_PKT0_S9_ifPKiSB_iPKfiiiSD_SD_iiiii
        .type           _ZN4vllm25paged_attention_v1_kernelI13__nv_bfloat16hLi192ELi16ELi128ELNS_18Fp8KVCacheDataTypeE2ELb0EEEvPT_PKS3_PKT0_S9_ifPKiSB_iPKfiiiSD_SD_iiiii,@function
        .size           _ZN4vllm25paged_attention_v1_kernelI13__nv_bfloat16hLi192ELi16ELi128ELNS_18Fp8KVCacheDataTypeE2ELb0EEEvPT_PKS3_PKT0_S9_ifPKiSB_iPKfiiiSD_SD_iiiii,(.L_x_23186 - _ZN4vllm25paged_attention_v1_kernelI13__nv_bfloat16hLi192ELi16ELi128ELNS_18Fp8KVCacheDataTypeE2ELb0EEEvPT_PKS3_PKT0_S9_ifPKiSB_iPKfiiiSD_SD_iiiii)
        .other          _ZN4vllm25paged_attention_v1_kernelI13__nv_bfloat16hLi192ELi16ELi128ELNS_18Fp8KVCacheDataTypeE2ELb0EEEvPT_PKS3_PKT0_S9_ifPKiSB_iPKfiiiSD_SD_iiiii,@"STO_CUDA_ENTRY STV_DEFAULT"
_ZN4vllm25paged_attention_v1_kernelI13__nv_bfloat16hLi192ELi16ELi128ELNS_18Fp8KVCacheDataTypeE2ELb0EEEvPT_PKS3_PKT0_S9_ifPKiSB_iPKfiiiSD_SD_iiiii:
.text._ZN4vllm25paged_attention_v1_kernelI13__nv_bfloat16hLi192ELi16ELi128ELNS_18Fp8KVCacheDataTypeE2ELb0EEEvPT_PKS3_PKT0_S9_ifPKiSB_iPKfiiiSD_SD_iiiii:
        /* <DEDUP_REMOVED lines=17> */
[----:B------:R-:W-:Y:S02]  /*0110*/  SHF.R.S32.HI R5, RZ, 0x5, R0 ;  /* 0x00000005ff057819 */ /* 0x000fe40000011400 */
[----:B------:R-:W-:Y:S01]  /*0120*/  IMNMX R2, R4, R11, PT ;  /* 0x0000000b04027217 */ /* 0x000fe20003800200 */
[----:B------:R-:W-:Y:S01]  /*0130*/  IMAD.IADD R0, R7, 0x1, -R6 ;  /* 0x0000000107007824 */ /* 0x000fe200078e0a06 */
[----:B------:R-:W-:Y:S01]  /*0140*/  SHF.R.S32.HI R6, RZ, 0x4, R9 ;  /* 0x00000004ff067819 */ /* 0x000fe20000011409 */
[----:B-1----:R-:W-:Y:S01]  /*0150*/  IMAD R4, R8, 0xc0, RZ ;  /* 0x000000c008047824 */ /* 0x002fe200078e02ff */
[----:B------:R-:W-:Y:S05]  /*0160*/  @P0 BRA `(.L_x_858) ;  /* 0x0000044000000947 */ /* 0x000fea0003800000 */
[----:B------:R-:W-:Y:S01]  /*0170*/  LEA.HI R8, R7, R7, RZ, 0x1 ;  /* 0x0000000707087211 */ /* 0x000fe200078f08ff */
[----:B------:R-:W-:Y:S01]  /*0180*/  IMAD R15, R3, c[0x0][0x1a8], RZ ;  /* 0x00006a00030f7a24 */ /* 0x000fe200078e02ff */
[----:B------:R-:W-:Y:S01]  /*0190*/  BSSY B1, `(.L_x_859) ;  /* 0x0000024000017945 */ /* 0x000fe20003800000 */
[----:B------:R-:W-:-:S02]  /*01a0*/  SHF.R.S32.HI R12, RZ, 0x1f, R4 ;  /* 0x0000001fff0c7819 */ /* 0x000fc40000011404 */
[----:B------:R-:W-:Y:S02]  /*01b0*/  SHF.R.S32.HI R10, RZ, 0x1, R8 ;  /* 0x00000001ff0a7819 */ /* 0x000fe40000011408 */
[----:B------:R-:W-:Y:S02]  /*01c0*/  LOP3.LUT R8, R8, 0xfffffffe, RZ, 0xc0, !PT ;  /* 0xfffffffe08087812 */ /* 0x000fe400078ec0ff */
[C---:B------:R-:W-:Y:S02]  /*01d0*/  IMNMX R9, R10.reuse, -0x28, !PT ;  /* 0xffffffd80a097817 */ /* 0x040fe40007800200 */
[----:B------:R-:W-:Y:S02]  /*01e0*/  SHF.R.S32.HI R13, RZ, 0x1f, R15 ;  /* 0x0000001fff0d7819 */ /* 0x000fe4000001140f */
[----:B------:R-:W-:-:S04]  /*01f0*/  IADD3 R9, -R10, 0x3f, R9 ;  /* 0x0000003f0a097810 */ /* 0x000fc80007ffe109 */
[C---:B------:R-:W-:Y:S02]  /*0200*/  LEA.HI R11, R9.reuse, 0x1, RZ, 0x1a ;  /* 0x00000001090b7811 */ /* 0x040fe400078fd0ff */
        /* <DEDUP_REMOVED lines=9> */
[----:B------:R-:W-:Y:S02]  /*02a0*/  LEA R18, P3, R21, c[0x0][0x168], 0x1 ;  /* 0x00005a0015127a11 */ /* 0x000fe400078608ff */
[----:B------:R-:W-:Y:S02]  /*02b0*/  IADD3.X R16, R13, R9, R12, P1, P2 ;  /* 0x000000090d107210 */ /* 0x000fe40000fe440c */
[----:B------:R-:W-:Y:S02]  /*02c0*/  IADD3 R18, P1, R18, 0x4, RZ ;  /* 0x0000000412127810 */ /* 0x000fe40007f3e0ff */
[----:B------:R-:W-:-:S02]  /*02d0*/  LEA.HI.X R21, R21, c[0x0][0x16c], R16, 0x1, P3 ;  /* 0x00005b0015157a11 */ /* 0x000fc400018f0c10 */
[----:B------:R-:W-:Y:S02]  /*02e0*/  IADD3 R16, R8, 0x4, RZ ;  /* 0x0000000408107810 */ /* 0x000fe40007ffe0ff */
[----:B------:R-:W-:-:S03]  /*02f0*/  IADD3.X R21, RZ, R21, RZ, P1, !PT ;  /* 0x00000015ff157210 */ /* 0x000fc60000ffe4ff */
.L_x_861:
        /* <DEDUP_REMOVED lines=13> */
.L_x_860:
[----:B------:R-:W-:Y:S05]  /*03d0*/  BSYNC B1 ;  /* 0x0000000000017941 */ /* 0x000fea0003800000 */
.L_x_859:
[----:B------:R-:W-:Y:S05]  /*03e0*/  @!P0 BRA `(.L_x_858) ;  /* 0x000001c000008947 */ /* 0x000fea0003800000 */
[----:B------:R-:W-:Y:S01]  /*03f0*/  IADD3 R15, P0, R15, R4, RZ ;  /* 0x000000040f0f7210 */ /* 0x000fe20007f1e0ff */
[C---:B------:R-:W-:Y:S01]  /*0400*/  IMAD.SHL.U32 R8, R10.reuse, 0x8, RZ ;  /* 0x000000080a087824 */ /* 0x040fe200078e00ff */
[----:B------:R-:W-:-:S03]  /*0410*/  IADD3 R20, R10, -0x100, RZ ;  /* 0xffffff000a147810 */ /* 0x000fc60007ffe0ff */
[----:B------:R-:W-:Y:S01]  /*0420*/  IMAD.X R12, R13, 0x1, R12, P0 ;  /* 0x000000010d0c7824 */ /* 0x000fe200000e060c */
[----:B------:R-:W-:Y:S01]  /*0430*/  LEA R18, P0, R15, c[0x0][0x168], 0x1 ;  /* 0x00005a000f127a11 */ /* 0x000fe200078008ff */
[C---:B------:R-:W-:Y:S01]  /*0440*/  IMAD R9, R11.reuse, 0xc0, R8 ;  /* 0x000000c00b097824 */ /* 0x040fe200078e0208 */
[----:B------:R-:W-:Y:S02]  /*0450*/  LEA R23, R11, R8, 0x2 ;  /* 0x000000080b177211 */ /* 0x000fe400078e10ff */
[----:B------:R-:W-:Y:S02]  /*0460*/  LEA.HI.X R19, R15, c[0x0][0x16c], R12, 0x1, P0 ;  /* 0x00005b000f137a11 */ /* 0x000fe400000f0c0c */
[----:B------:R-:W-:-:S03]  /*0470*/  IADD3 R21, R9, 0x400, RZ ;  /* 0x0000040009157810 */ /* 0x000fc60007ffe0ff */
.L_x_862:
        /* <DEDUP_REMOVED lines=19> */
.L_x_858:
[----:B------:R-:W-:Y:S05]  /*05b0*/  BSYNC B0 ;  /* 0x0000000000007941 */ /* 0x000fea0003800000 */
.L_x_857:
[----:B------:R-:W-:Y:S01]  /*05c0*/  BAR.SYNC.DEFER_BLOCKING 0x0 ;  /* 0x0000000000007b1d */ /* 0x000fe20000010000 */
[----:B------:R-:W-:-:S13]  /*05d0*/  ISETP.GE.AND P0, PT, R5, R6, PT ;  /* 0x000000060500720c */ /* 0x000fda0003f06270 */
[----:B------:R-:W-:Y:S05]  /*05e0*/  @!P0 BRA `(.L_x_863) ;  /* 0x0000261000008947 */ /* 0x000fea0003800000 */
[----:B------:R-:W-:Y:S05]  /*05f0*/  BRA.DIV ~URZ, `(.L_x_864) ;  /* 0x000027427f007947 */ /* 0x000fea000b800000 */
[----:B------:R-:W-:-:S05]  /*0600*/  IMAD.MOV.U32 R6, RZ, RZ, -0x800001 ;  /* 0xff7fffffff067424 */ /* 0x000fca00078e00ff */
.L_x_894:
        /* <DEDUP_REMOVED lines=8> */
.L_x_895:
        /* <DEDUP_REMOVED lines=21> */
[C---:B-1----:R-:W-:Y:S02]  /*07e0*/  LEA.HI R8, R9.reuse, 0x1, RZ, 0x19 ;  /* 0x0000000109087811 */ /* 0x042fe400078fc8ff */
[----:B------:R-:W-:Y:S02]  /*07f0*/  ISETP.GE.U32.AND P2, PT, R9, 0x180, PT ;  /* 0x000001800900780c */ /* 0x000fe40003f46070 */
[----:B------:R-:W-:-:S13]  /*0800*/  LOP3.LUT P0, R8, R8, 0x3, RZ, 0xc0, !PT ;  /* 0x0000000308087812 */ /* 0x000fda000780c0ff */
[----:B------:R-:W-:Y:S05]  /*0810*/  @!P0 BRA `(.L_x_869) ;  /* 0x000000e000008947 */ /* 0x000fea0003800000 */
[----:B------:R-:W-:Y:S01]  /*0820*/  LEA R9, R7, 0x1a0, 0x2 ;  /* 0x000001a007097811 */ /* 0x000fe200078e10ff */
[----:B------:R-:W-:Y:S02]  /*0830*/  IMAD.MOV.U32 R23, RZ, RZ, RZ ;  /* 0x000000ffff177224 */ /* 0x000fe400078e00ff */
[----:B------:R-:W-:Y:S02]  /*0840*/  IMAD.MOV.U32 R11, RZ, RZ, R7 ;  /* 0x000000ffff0b7224 */ /* 0x000fe400078e0007 */
.L_x_870:
[----:B------:R-:W0:Y:S01]  /*0850*/  LDS R13, [R9] ;  /* 0x00000000090d7984 */ /* 0x000e220000000800 */
[----:B------:R-:W-:Y:S02]  /*0860*/  IADD3 R8, R8, -0x1, RZ ;  /* 0xffffffff08087810 */ /* 0x000fe40007ffe0ff */
[----:B------:R-:W-:Y:S02]  /*0870*/  IADD3 R11, R11, 0x80, RZ ;  /* 0x000000800b0b7810 */ /* 0x000fe40007ffe0ff */
[----:B------:R-:W-:Y:S01]  /*0880*/  ISETP.NE.AND P0, PT, R8, RZ, PT ;  /* 0x000000ff0800720c */ /* 0x000fe20003f05270 */
[----:B0-2---:R-:W-:-:S04]  /*0890*/  FADD.FTZ R13, -R6, R13 ;  /* 0x0000000d060d7221 */ /* 0x005fc80000010100 */
[----:B------:R-:W-:-:S04]  /*08a0*/  FMUL.FTZ R13, R13, 1.4426950216293334961 ;  /* 0x3fb8aa3b0d0d7820 */ /* 0x000fc80000410000 */
[----:B------:R-:W0:Y:S02]  /*08b0*/  MUFU.EX2 R10, R13 ;  /* 0x0000000d000a7308 */ /* 0x000e240000000800 */
[----:B0-----:R0:W-:Y:S01]  /*08c0*/  STS [R9], R10 ;  /* 0x0000000a09007388 */ /* 0x0011e20000000800 */
[----:B------:R-:W-:Y:S01]  /*08d0*/  FADD.FTZ R23, R10, R23 ;  /* 0x000000170a177221 */ /* 0x000fe20000010000 */
[----:B0-----:R-:W-:Y:S01]  /*08e0*/  IADD3 R9, R9, 0x200, RZ ;  /* 0x0000020009097810 */ /* 0x001fe20007ffe0ff */
[----:B------:R-:W-:Y:S05]  /*08f0*/  @P0 BRA `(.L_x_870) ;  /* 0xffffff5000000947 */ /* 0x000fea000383ffff */
.L_x_869:
[----:B------:R-:W-:Y:S05]  /*0900*/  BSYNC B1 ;  /* 0x0000000000017941 */ /* 0x000fea0003800000 */
.L_x_868:
        /* <DEDUP_REMOVED lines=10> */
.L_x_873:
[----:B------:R-:W0:Y:S01]  /*09b0*/  LDS R13, [R9+-0x400] ;  /* 0xfffc0000090d7984 */ /* 0x000e220000000800 */
[----:B------:R-:W-:-:S03]  /*09c0*/  IADD3 R11, R11, 0x800, RZ ;  /* 0x000008000b0b7810 */ /* 0x000fc60007ffe0ff */
[----:B------:R-:W1:Y:S01]  /*09d0*/  LDS R15, [R9+-0x200] ;  /* 0xfffe0000090f7984 */ /* 0x000e620000000800 */
[----:B------:R-:W-:-:S03]  /*09e0*/  ISETP.GE.AND P2, PT, R11, R8, PT ;  /* 0x000000080b00720c */ /* 0x000fc60003f46270 */
[----:B------:R-:W3:Y:S04]  /*09f0*/  LDS R21, [R9] ;  /* 0x0000000009157984 */ /* 0x000ee80000000800 */
[----:B------:R-:W4:Y:S04]  /*0a00*/  LDS R19, [R9+0x400] ;  /* 0x0004000009137984 */ /* 0x000f280000000800 */
[----:B------:R-:W5:Y:S04]  /*0a10*/  LDS R17, [R9+0x600] ;  /* 0x0006000009117984 */ /* 0x000f680000000800 */
[----:B------:R-:W2:Y:S04]  /*0a20*/  LDS R27, [R9+0x200] ;  /* 0x00020000091b7984 */ /* 0x000ea80000000800 */
[----:B------:R-:W2:Y:S02]  /*0a30*/  LDS R25, [R9+0xc00] ;  /* 0x000c000009197984 */ /* 0x000ea40000000800 */
[----:B0-2---:R-:W-:-:S02]  /*0a40*/  FADD.FTZ R10, -R6, R13 ;  /* 0x0000000d060a7221 */ /* 0x005fc40000010100 */
[----:B------:R-:W0:Y:S02]  /*0a50*/  LDS R13, [R9+0x800] ;  /* 0x00080000090d7984 */ /* 0x000e240000000800 */
[----:B------:R-:W-:Y:S02]  /*0a60*/  FMUL.FTZ R26, R10, 1.4426950216293334961 ;  /* 0x3fb8aa3b0a1a7820 */ /* 0x000fe40000410000 */
[C---:B-1----:R-:W-:Y:S02]  /*0a70*/  FADD.FTZ R10, -R6.reuse, R15 ;  /* 0x0000000f060a7221 */ /* 0x042fe40000010100 */
[----:B---3--:R-:W-:Y:S01]  /*0a80*/  FADD.FTZ R21, -R6, R21 ;  /* 0x0000001506157221 */ /* 0x008fe20000010100 */
[----:B------:R-:W1:Y:S01]  /*0a90*/  LDS R15, [R9+0xa00] ;  /* 0x000a0000090f7984 */ /* 0x000e620000000800 */
[----:B------:R-:W-:Y:S01]  /*0aa0*/  FMUL.FTZ R10, R10, 1.4426950216293334961 ;  /* 0x3fb8aa3b0a0a7820 */ /* 0x000fe20000410000 */
[----:B------:R-:W2:Y:S01]  /*0ab0*/  MUFU.EX2 R26, R26 ;  /* 0x0000001a001a7308 */ /* 0x000ea20000000800 */
[----:B------:R-:W-:-:S02]  /*0ac0*/  FMUL.FTZ R12, R21, 1.4426950216293334961 ;  /* 0x3fb8aa3b150c7820 */ /* 0x000fc40000410000 */
[----:B------:R-:W3:Y:S01]  /*0ad0*/  LDS R21, [R9+0xe00] ;  /* 0x000e000009157984 */ /* 0x000ee20000000800 */
[C---:B----4-:R-:W-:Y:S02]  /*0ae0*/  FADD.FTZ R16, -R6.reuse, R19 ;  /* 0x0000001306107221 */ /* 0x050fe40000010100 */
[C---:B-----5:R-:W-:Y:S01]  /*0af0*/  FADD.FTZ R18, -R6.reuse, R17 ;  /* 0x0000001106127221 */ /* 0x060fe20000010100 */
[----:B------:R-:W4:Y:S01]  /*0b00*/  LDS R19, [R9+0x1000] ;  /* 0x0010000009137984 */ /* 0x000f220000000800 */
[----:B------:R-:W5:Y:S01]  /*0b10*/  MUFU.EX2 R10, R10 ;  /* 0x0000000a000a7308 */ /* 0x000f620000000800 */
[----:B------:R-:W-:Y:S02]  /*0b20*/  FADD.FTZ R27, -R6, R27 ;  /* 0x0000001b061b7221 */ /* 0x000fe40000010100 */
[----:B------:R-:W4:Y:S01]  /*0b30*/  LDS R17, [R9+0x1200] ;  /* 0x0012000009117984 */ /* 0x000f220000000800 */
[----:B------:R-:W-:Y:S02]  /*0b40*/  FMUL.FTZ R16, R16, 1.4426950216293334961 ;  /* 0x3fb8aa3b10107820 */ /* 0x000fe40000410000 */
[----:B------:R-:W-:-:S02]  /*0b50*/  FADD.FTZ R24, -R6, R25 ;  /* 0x0000001906187221 */ /* 0x000fc40000010100 */
[----:B------:R-:W-:Y:S01]  /*0b60*/  FMUL.FTZ R14, R27, 1.4426950216293334961 ;  /* 0x3fb8aa3b1b0e7820 */ /* 0x000fe20000410000 */
[----:B------:R-:W4:Y:S01]  /*0b70*/  LDS R25, [R9+0x1800] ;  /* 0x0018000009197984 */ /* 0x000f220000000800 */
[----:B------:R-:W1:Y:S01]  /*0b80*/  MUFU.EX2 R12, R12 ;  /* 0x0000000c000c7308 */ /* 0x000e620000000800 */
[----:B------:R-:W-:Y:S02]  /*0b90*/  FMUL.FTZ R18, R18, 1.4426950216293334961 ;  /* 0x3fb8aa3b12127820 */ /* 0x000fe40000410000 */
[----:B--2---:R-:W-:Y:S01]  /*0ba0*/  FADD.FTZ R23, R26, R23 ;  /* 0x000000171a177221 */ /* 0x004fe20000010000 */
[----:B------:R-:W-:Y:S01]  /*0bb0*/  STS [R9+-0x400], R26 ;  /* 0xfffc001a09007388 */ /* 0x000fe20000000800 */
[----:B------:R-:W-:Y:S02]  /*0bc0*/  FMUL.FTZ R24, R24, 1.4426950216293334961 ;  /* 0x3fb8aa3b18187820 */ /* 0x000fe40000410000 */
[----:B-----5:R-:W-:Y:S01]  /*0bd0*/  FADD.FTZ R23, R23, R10 ;  /* 0x0000000a17177221 */ /* 0x020fe20000010000 */
[----:B------:R-:W2:Y:S01]  /*0be0*/  MUFU.EX2 R14, R14 ;  /* 0x0000000e000e7308 */ /* 0x000ea20000000800 */
[----:B------:R5:W-:Y:S01]  /*0bf0*/  STS [R9+-0x200], R10 ;  /* 0xfffe000a09007388 */ /* 0x000be20000000800 */
[----:B0-----:R-:W-:-:S03]  /*0c00*/  FADD.FTZ R20, -R6, R13 ;  /* 0x0000000d06147221 */ /* 0x001fc60000010100 */
[----:B------:R-:W0:Y:S03]  /*0c10*/  LDS R13, [R9+0x1400] ;  /* 0x00140000090d7984 */ /* 0x000e260000000800 */
[----:B------:R-:W4:Y:S01]  /*0c20*/  MUFU.EX2 R16, R16 ;  /* 0x0000001000107308 */ /* 0x000f220000000800 */
[----:B------:R-:W-:Y:S02]  /*0c30*/  FMUL.FTZ R20, R20, 1.4426950216293334961 ;  /* 0x3fb8aa3b14147820 */ /* 0x000fe40000410000 */
[----:B-1----:R-:W-:Y:S01]  /*0c40*/  FADD.FTZ R23, R23, R12 ;  /* 0x0000000c17177221 */ /* 0x002fe20000010000 */
[----:B------:R-:W-:Y:S01]  /*0c50*/  STS [R9], R12 ;  /* 0x0000000c09007388 */ /* 0x000fe20000000800 */
[----:B------:R-:W-:-:S03]  /*0c60*/  FADD.FTZ R22, -R6, R15 ;  /* 0x0000000f06167221 */ /* 0x000fc60000010100 */
[----:B------:R-:W-:Y:S01]  /*0c70*/  LDS R15, [R9+0x1600] ;  /* 0x00160000090f7984 */ /* 0x000fe20000000800 */
[----:B---3--:R-:W-:Y:S01]  /*0c80*/  FADD.FTZ R27, -R6, R21 ;  /* 0x00000015061b7221 */ /* 0x008fe20000010100 */
[----:B------:R-:W1:Y:S01]  /*0c90*/  MUFU.EX2 R18, R18 ;  /* 0x0000001200127308 */ /* 0x000e620000000800 */
[----:B------:R-:W-:Y:S01]  /*0ca0*/  FMUL.FTZ R22, R22, 1.4426950216293334961 ;  /* 0x3fb8aa3b16167820 */ /* 0x000fe20000410000 */
[----:B------:R-:W3:Y:S01]  /*0cb0*/  LDS R21, [R9+0x1a00] ;  /* 0x001a000009157984 */ /* 0x000ee20000000800 */
[----:B--2---:R-:W-:Y:S02]  /*0cc0*/  FADD.FTZ R23, R23, R14 ;  /* 0x0000000e17177221 */ /* 0x004fe40000010000 */
[----:B------:R-:W-:Y:S01]  /*0cd0*/  FMUL.FTZ R27, R27, 1.4426950216293334961 ;  /* 0x3fb8aa3b1b1b7820 */ /* 0x000fe20000410000 */
[----:B------:R-:W-:Y:S01]  /*0ce0*/  STS [R9+0x200], R14 ;  /* 0x0002000e09007388 */ /* 0x000fe20000000800 */
[C---:B----4-:R-:W-:Y:S01]  /*0cf0*/  FADD.FTZ R19, -R6.reuse, R19 ;  /* 0x0000001306137221 */ /* 0x050fe20000010100 */
[----:B------:R-:W2:Y:S01]  /*0d00*/  MUFU.EX2 R20, R20 ;  /* 0x0000001400147308 */ /* 0x000ea20000000800 */
[----:B------:R-:W-:Y:S01]  /*0d10*/  FADD.FTZ R23, R23, R16 ;  /* 0x0000001017177221 */ /* 0x000fe20000010000 */
[----:B------:R-:W-:Y:S01]  /*0d20*/  STS [R9+0x400], R16 ;  /* 0x0004001009007388 */ /* 0x000fe20000000800 */
[----:B------:R-:W-:-:S02]  /*0d30*/  FADD.FTZ R17, -R6, R17 ;  /* 0x0000001106117221 */ /* 0x000fc40000010100 */
[----:B------:R-:W-:Y:S02]  /*0d40*/  FMUL.FTZ R19, R19, 1.4426950216293334961 ;  /* 0x3fb8aa3b13137820 */ /* 0x000fe40000410000 */
[----:B------:R-:W-:Y:S01]  /*0d50*/  FMUL.FTZ R29, R17, 1.4426950216293334961 ;  /* 0x3fb8aa3b111d7820 */ /* 0x000fe20000410000 */
[----:B------:R-:W4:Y:S01]  /*0d60*/  MUFU.EX2 R22, R22 ;  /* 0x0000001600167308 */ /* 0x000f220000000800 */
[----:B-1----:R-:W-:Y:S01]  /*0d70*/  FADD.FTZ R23, R23, R18 ;  /* 0x0000001217177221 */ /* 0x002fe20000010000 */
[----:B------:R-:W-:Y:S01]  /*0d80*/  STS [R9+0x600], R18 ;  /* 0x0006001209007388 */ /* 0x000fe20000000800 */
[----:B------:R-:W-:-:S04]  /*0d90*/  FADD.FTZ R25, -R6, R25 ;  /* 0x0000001906197221 */ /* 0x000fc80000010100 */
[----:B-----5:R-:W-:Y:S01]  /*0da0*/  FMUL.FTZ R10, R25, 1.4426950216293334961 ;  /* 0x3fb8aa3b190a7820 */ /* 0x020fe20000410000 */
[----:B------:R-:W1:Y:S01]  /*0db0*/  MUFU.EX2 R24, R24 ;  /* 0x0000001800187308 */ /* 0x000e620000000800 */
[----:B--2---:R-:W-:Y:S01]  /*0dc0*/  FADD.FTZ R23, R23, R20 ;  /* 0x0000001417177221 */ /* 0x004fe20000010000 */
[----:B------:R-:W-:Y:S01]  /*0dd0*/  STS [R9+0x800], R20 ;  /* 0x0008001409007388 */ /* 0x000fe20000000800 */
[----:B0-----:R-:W-:-:S05]  /*0de0*/  FADD.FTZ R17, -R6, R13 ;  /* 0x0000000d06117221 */ /* 0x001fca0000010100 */
[----:B------:R-:W0:Y:S01]  /*0df0*/  MUFU.EX2 R26, R27 ;  /* 0x0000001b001a7308 */ /* 0x000e220000000800 */
[----:B------:R-:W-:Y:S01]  /*0e00*/  FMUL.FTZ R17, R17, 1.4426950216293334961 ;  /* 0x3fb8aa3b11117820 */ /* 0x000fe20000410000 */
[----:B----4-:R-:W-:Y:S01]  /*0e10*/  STS [R9+0xa00], R22 ;  /* 0x000a001609007388 */ /* 0x010fe20000000800 */
[----:B------:R-:W-:-:S05]  /*0e20*/  FADD.FTZ R23, R23, R22 ;  /* 0x0000001617177221 */ /* 0x000fca0000010000 */
[----:B------:R2:W4:Y:S01]  /*0e30*/  MUFU.EX2 R28, R19 ;  /* 0x00000013001c7308 */ /* 0x0005220000000800 */
[----:B-1----:R-:W-:Y:S01]  /*0e40*/  FADD.FTZ R23, R23, R24 ;  /* 0x0000001817177221 */ /* 0x002fe20000010000 */
[----:B------:R-:W-:Y:S01]  /*0e50*/  STS [R9+0xc00], R24 ;  /* 0x000c001809007388 */ /* 0x000fe20000000800 */
[----:B---3--:R-:W-:-:S05]  /*0e60*/  FADD.FTZ R21, -R6, R21 ;  /* 0x0000001506157221 */ /* 0x008fca0000010100 */
[----:B------:R-:W1:Y:S01]  /*0e70*/  MUFU.EX2 R13, R29 ;  /* 0x0000001d000d7308 */ /* 0x000e620000000800 */
[----:B--2---:R-:W-:Y:S01]  /*0e80*/  FADD.FTZ R19, -R6, R15 ;  /* 0x0000000f06137221 */ /* 0x004fe20000010100 */
[----:B0-----:R-:W-:Y:S01]  /*0e90*/  STS [R9+0xe00], R26 ;  /* 0x000e001a09007388 */ /* 0x001fe20000000800 */
[----:B------:R-:W-:Y:S02]  /*0ea0*/  FADD.FTZ R23, R23, R26 ;  /* 0x0000001a17177221 */ /* 0x000fe40000010000 */
[----:B------:R-:W-:Y:S02]  /*0eb0*/  FMUL.FTZ R27, R19, 1.4426950216293334961 ;  /* 0x3fb8aa3b131b7820 */ /* 0x000fe40000410000 */
[----:B------:R-:W-:Y:S01]  /*0ec0*/  FMUL.FTZ R19, R21, 1.4426950216293334961 ;  /* 0x3fb8aa3b15137820 */ /* 0x000fe20000410000 */
[----:B------:R-:W0:Y:S01]  /*0ed0*/  MUFU.EX2 R15, R17 ;  /* 0x00000011000f7308 */ /* 0x000e220000000800 */
[----:B----4-:R-:W-:Y:S01]  /*0ee0*/  FADD.FTZ R12, R23, R28 ;  /* 0x0000001c170c7221 */ /* 0x010fe20000010000 */
        /* <DEDUP_REMOVED lines=14> */
[----:B0-----:R-:W-:Y:S01]  /*0fd0*/  IADD3 R9, R9, 0x2000, RZ ;  /* 0x0000200009097810 */ /* 0x001fe20007ffe0ff */
[----:B------:R-:W-:Y:S05]  /*0fe0*/  @!P2 BRA `(.L_x_873) ;  /* 0xfffff9c00000a947 */ /* 0x000fea000383ffff */
.L_x_872:
[----:B------:R-:W-:Y:S05]  /*0ff0*/  BSYNC B1 ;  /* 0x0000000000017941 */ /* 0x000fea0003800000 */
.L_x_871:
        /* <DEDUP_REMOVED lines=8> */
[----:B------:R-:W3:Y:S04]  /*1080*/  LDS R25, [R9] ;  /* 0x0000000009197984 */ /* 0x000ee80000000800 */
[----:B------:R-:W4:Y:S04]  /*1090*/  LDS R27, [R9+0x200] ;  /* 0x00020000091b7984 */ /* 0x000f280000000800 */
[----:B------:R-:W5:Y:S04]  /*10a0*/  LDS R29, [R9+0x400] ;  /* 0x00040000091d7984 */ /* 0x000f680000000800 */
[----:B------:R-:W2:Y:S04]  /*10b0*/  LDS R17, [R9+0x600] ;  /* 0x0006000009117984 */ /* 0x000ea80000000800 */
[----:B------:R-:W2:Y:S04]  /*10c0*/  LDS R15, [R9+0x800] ;  /* 0x00080000090f7984 */ /* 0x000ea80000000800 */
[----:B------:R-:W2:Y:S02]  /*10d0*/  LDS R13, [R9+0xa00] ;  /* 0x000a0000090d7984 */ /* 0x000ea40000000800 */
[----:B0-2---:R-:W-:-:S04]  /*10e0*/  FADD.FTZ R19, -R6, R19 ;  /* 0x0000001306137221 */ /* 0x005fc80000010100 */
[----:B------:R-:W-:Y:S02]  /*10f0*/  FMUL.FTZ R8, R19, 1.4426950216293334961 ;  /* 0x3fb8aa3b13087820 */ /* 0x000fe40000410000 */
[C---:B-1----:R-:W-:Y:S02]  /*1100*/  FADD.FTZ R21, -R6.reuse, R21 ;  /* 0x0000001506157221 */ /* 0x042fe40000010100 */
        /* <DEDUP_REMOVED lines=38> */
.L_x_875:
[----:B------:R-:W-:Y:S05]  /*1370*/  BSYNC B1 ;  /* 0x0000000000017941 */ /* 0x000fea0003800000 */
.L_x_874:
[----:B------:R-:W-:-:S13]  /*1380*/  ISETP.LT.OR P0, PT, R11, R2, P0 ;  /* 0x000000020b00720c */ /* 0x000fda0000701670 */
[----:B------:R-:W-:Y:S05]  /*1390*/  @!P0 BRA `(.L_x_867) ;  /* 0x0000018000008947 */ /* 0x000fea0003800000 */
[----:B------:R-:W0:Y:S04]  /*13a0*/  LDS R11, [R9+-0x400] ;  /* 0xfffc0000090b7984 */ /* 0x000e280000000800 */
[----:B------:R-:W1:Y:S04]  /*13b0*/  LDS R13, [R9+-0x200] ;  /* 0xfffe0000090d7984 */ /* 0x000e680000000800 */
[----:B------:R-:W3:Y:S04]  /*13c0*/  LDS R15, [R9] ;  /* 0x00000000090f7984 */ /* 0x000ee80000000800 */
[----:B------:R-:W4:Y:S01]  /*13d0*/  LDS R17, [R9+0x200] ;  /* 0x0002000009117984 */ /* 0x000f220000000800 */
[----:B0-2---:R-:W-:-:S02]  /*13e0*/  FADD.FTZ R11, -R6, R11 ;  /* 0x0000000b060b7221 */ /* 0x005fc40000010100 */
[C---:B-1----:R-:W-:Y:S02]  /*13f0*/  FADD.FTZ R13, -R6.reuse, R13 ;  /* 0x0000000d060d7221 */ /* 0x042fe40000010100 */
        /* <DEDUP_REMOVED lines=18> */
.L_x_867:
[----:B------:R-:W-:Y:S05]  /*1520*/  BSYNC B0 ;  /* 0x0000000000007941 */ /* 0x000fea0003800000 */
.L_x_866:
[----:B0-2---:R-:W0:Y:S01]  /*1530*/  SHFL.BFLY PT, R6, R23, 0x10, 0x1f ;  /* 0x0e001f0017067f89 */ /* 0x005e2200000e0000 */
[----:B------:R-:W-:Y:S01]  /*1540*/  LOP3.LUT P0, R12, R7, 0x1f, RZ, 0xc0, !PT ;  /* 0x0000001f070c7812 */ /* 0x000fe2000780c0ff */
[----:B------:R-:W-:Y:S03]  /*1550*/  BSSY B0, `(.L_x_876) ;  /* 0x0000098000007945 */ /* 0x000fe60003800000 */
[----:B------:R-:W-:-:S09]  /*1560*/  ISETP.GT.U32.AND P2, PT, R12, 0x3, PT ;  /* 0x000000030c00780c */ /* 0x000fd20003f44070 */
[----:B------:R-:W-:-:S04]  /*1570*/  @!P0 SHF.R.U32.HI R13, RZ, 0x3, R7 ;  /* 0x00000003ff0d8819 */ /* 0x000fc80000011607 */
[----:B------:R-:W-:Y:S01]  /*1580*/  @!P0 LOP3.LUT R13, R13, 0x1ffffffc, RZ, 0xc0, !PT ;  /* 0x1ffffffc0d0d8812 */ /* 0x000fe200078ec0ff */
[----:B0-----:R-:W-:-:S05]  /*1590*/  FADD.FTZ R6, R6, R23 ;  /* 0x0000001706067221 */ /* 0x001fca0000010000 */
[----:B------:R-:W0:Y:S02]  /*15a0*/  SHFL.BFLY PT, R9, R6, 0x8, 0x1f ;  /* 0x0d001f0006097f89 */ /* 0x000e2400000e0000 */
        /* <DEDUP_REMOVED lines=19> */
[----:B------:R-:W-:-:S03]  /*16e0*/  IADD3 R9, R2, R9, RZ ;  /* 0x0000000902097210 */ /* 0x000fc60007ffe0ff */
[----:B------:R-:W0:Y:S01]  /*16f0*/  MUFU.RCP R6, R6 ;  /* 0x0000000600067308 */ /* 0x000e220000001000 */
[C---:B------:R-:W-:Y:S02]  /*1700*/  LEA.HI R8, R9.reuse, 0x1, RZ, 0x19 ;  /* 0x0000000109087811 */ /* 0x040fe400078fc8ff */
[----:B------:R-:W-:Y:S01]  /*1710*/  ISETP.GE.U32.AND P1, PT, R9, 0x180, PT ;  /* 0x000001800900780c */ /* 0x000fe20003f26070 */
[----:B------:R-:W-:Y:S01]  /*1720*/  IMAD.MOV.U32 R9, RZ, RZ, R7 ;  /* 0x000000ffff097224 */ /* 0x000fe200078e0007 */
[----:B------:R-:W-:-:S13]  /*1730*/  LOP3.LUT P0, R8, R8, 0x3, RZ, 0xc0, !PT ;  /* 0x0000000308087812 */ /* 0x000fda000780c0ff */
[----:B------:R-:W-:Y:S05]  /*1740*/  @!P0 BRA `(.L_x_879) ;  /* 0x000000a000008947 */ /* 0x000fea0003800000 */
[----:B0-----:R-:W-:Y:S01]  /*1750*/  LEA R10, R7, 0x1a0, 0x2 ;  /* 0x000001a0070a7811 */ /* 0x001fe200078e10ff */
[----:B------:R-:W-:-:S04]  /*1760*/  IMAD.MOV.U32 R9, RZ, RZ, R7 ;  /* 0x000000ffff097224 */ /* 0x000fc800078e0007 */
.L_x_880:
        /* <DEDUP_REMOVED lines=8> */
.L_x_879:
[----:B0-----:R-:W-:Y:S05]  /*17f0*/  BSYNC B1 ;  /* 0x0000000000017941 */ /* 0x001fea0003800000 */
.L_x_878:
        /* <DEDUP_REMOVED lines=10> */
.L_x_883:
        /* <DEDUP_REMOVED lines=8> */
[----:B------:R-:W5:Y:S04]  /*1920*/  LDS R29, [R8+0x800] ;  /* 0x00080000081d7984 */ /* 0x000f680000000800 */
        /* <DEDUP_REMOVED lines=14> */
[C---:B-----5:R-:W-:Y:S02]  /*1a10*/  FMUL.FTZ R12, R6.reuse, R12 ;  /* 0x0000000c060c7220 */ /* 0x060fe40000410000 */
        /* <DEDUP_REMOVED lines=28> */
.L_x_882:
[----:B------:R-:W-:Y:S05]  /*1be0*/  BSYNC B1 ;  /* 0x0000000000017941 */ /* 0x000fea0003800000 */
.L_x_881:
        /* <DEDUP_REMOVED lines=31> */
.L_x_885:
[----:B------:R-:W-:Y:S05]  /*1de0*/  BSYNC B1 ;  /* 0x0000000000017941 */ /* 0x000fea0003800000 */
.L_x_884:
        /* <DEDUP_REMOVED lines=14> */
.L_x_877:
[----:B------:R-:W-:Y:S05]  /*1ed0*/  BSYNC B0 ;  /* 0x0000000000007941 */ /* 0x000fea0003800000 */
.L_x_876:
[----:B------:R-:W-:Y:S01]  /*1ee0*/  BAR.SYNC.DEFER_BLOCKING 0x0 ;  /* 0x0000000000007b1d */ /* 0x000fe20000010000 */
[----:B------:R-:W-:Y:S01]  /*1ef0*/  LOP3.LUT R2, R0, 0x1, RZ, 0xc0, !PT ;  /* 0x0000000100027812 */ /* 0x000fe200078ec0ff */
[----:B------:R-:W-:Y:S01]  /*1f00*/  HFMA2.MMA R14, -RZ, RZ, 0, 0 ;  /* 0x00000000ff0e7435 */ /* 0x000fe200000001ff */
[C---:B0-----:R-:W-:Y:S01]  /*1f10*/  LOP3.LUT R6, R7.reuse, 0xffffffc0, RZ, 0xc0, !PT ;  /* 0xffffffc007067812 */ /* 0x041fe200078ec0ff */
[----:B------:R-:W-:Y:S01]  /*1f20*/  IMAD.MOV.U32 R13, RZ, RZ, RZ ;  /* 0x000000ffff0d7224 */ /* 0x000fe200078e00ff */
[----:B------:R-:W-:Y:S01]  /*1f30*/  ISETP.NE.AND P0, PT, R2, RZ, PT ;  /* 0x000000ff0200720c */ /* 0x000fe20003f05270 */
[----:B------:R-:W-:Y:S01]  /*1f40*/  BSSY B0, `(.L_x_886) ;  /* 0x0000020000007945 */ /* 0x000fe20003800000 */
[----:B------:R-:W-:Y:S01]  /*1f50*/  LEA.HI R12, R0, R0, RZ, 0x1 ;  /* 0x00000000000c7211 */ /* 0x000fe200078f08ff */
[----:B------:R-:W-:Y:S01]  /*1f60*/  IMAD.MOV.U32 R25, RZ, RZ, RZ ;  /* 0x000000ffff197224 */ /* 0x000fe200078e00ff */
[----:B------:R-:W-:Y:S01]  /*1f70*/  ISETP.NE.OR P5, PT, R6, 0x40, P0 ;  /* 0x000000400600780c */ /* 0x000fe200007a5670 */
[----:B------:R-:W-:Y:S01]  /*1f80*/  CS2R R20, SRZ ;  /* 0x0000000000147805 */ /* 0x000fe2000001ff00 */
[C---:B------:R-:W-:Y:S01]  /*1f90*/  LOP3.LUT R2, R7.reuse, 0xffffffe0, RZ, 0xc0, !PT ;  /* 0xffffffe007027812 */ /* 0x040fe200078ec0ff */
[----:B------:R-:W-:Y:S01]  /*1fa0*/  IMAD.MOV.U32 R23, RZ, RZ, RZ ;  /* 0x000000ffff177224 */ /* 0x000fe200078e00ff */
[----:B------:R-:W-:Y:S01]  /*1fb0*/  SHF.R.S32.HI R12, RZ, 0x1, R12 ;  /* 0x00000001ff0c7819 */ /* 0x000fe2000001140c */
[----:B------:R-:W-:Y:S01]  /*1fc0*/  CS2R R18, SRZ ;  /* 0x0000000000127805 */ /* 0x000fe2000001ff00 */
[C---:B------:R-:W-:Y:S01]  /*1fd0*/  IADD3 R8, R7.reuse, 0x1f, RZ ;  /* 0x0000001f07087810 */ /* 0x040fe20007ffe0ff */
[----:B------:R-:W-:Y:S01]  /*1fe0*/  IMAD.MOV.U32 R0, RZ, RZ, RZ ;  /* 0x000000ffff007224 */ /* 0x000fe200078e00ff */
[----:B------:R-:W-:Y:S01]  /*1ff0*/  BAR.SYNC.DEFER_BLOCKING 0x0 ;  /* 0x0000000000007b1d */ /* 0x000fe20000010000 */
[----:B------:R-:W-:Y:S01]  /*2000*/  ISETP.NE.OR P4, PT, R2, 0x20, P0 ;  /* 0x000000200200780c */ /* 0x000fe20000785670 */
[----:B------:R-:W-:Y:S01]  /*2010*/  IMAD.MOV.U32 R2, RZ, RZ, RZ ;  /* 0x000000ffff027224 */ /* 0x000fe200078e00ff */
[----:B------:R-:W-:Y:S01]  /*2020*/  ISETP.GT.OR P1, PT, R7, 0x3f, P0 ;  /* 0x0000003f0700780c */ /* 0x000fe20000724670 */
[----:B------:R-:W-:Y:S01]  /*2030*/  IMAD R5, R5, 0xc0, R12 ;  /* 0x000000c005057824 */ /* 0x000fe200078e020c */
[----:B------:R-:W-:-:S02]  /*2040*/  ISETP.GT.OR P2, PT, R7, 0x1f, P0 ;  /* 0x0000001f0700780c */ /* 0x000fc40000744670 */
        /* <DEDUP_REMOVED lines=15> */
.L_x_887:
[----:B------:R-:W-:Y:S05]  /*2140*/  BSYNC B0 ;  /* 0x0000000000007941 */ /* 0x000fea0003800000 */
.L_x_886:
        /* <DEDUP_REMOVED lines=27> */
.L_x_889:
[----:B------:R-:W-:Y:S05]  /*2300*/  BSYNC B0 ;  /* 0x0000000000007941 */ /* 0x000fea0003800000 */
.L_x_888:
        /* <DEDUP_REMOVED lines=14> */
[----:B------:R1:W-:Y:S02]  /*23f0*/  STS [R5.X4+0x160], R19 ;  /* 0x0001601305007388 */ /* 0x0003e40000004800 */
.L_x_891:
[----:B------:R-:W-:Y:S05]  /*2400*/  BSYNC B0 ;  /* 0x0000000000007941 */ /* 0x000fea0003800000 */
.L_x_890:
        /* <DEDUP_REMOVED lines=27> */
.L_x_893:
[----:B------:R-:W-:Y:S05]  /*25c0*/  BSYNC B0 ;  /* 0x0000000000007941 */ /* 0x000fea0003800000 */
.L_x_892:
        /* <DEDUP_REMOVED lines=16> */
[C---:B------:R-:W-:Y:S02]  /*26d0*/  LEA.HI.X.SX32 R10, R12.reuse, R24, 0x1, P0 ;  /* 0x000000180c0a7211 */ /* 0x040fe400000f0eff */
[C---:B------:R-:W-:Y:S02]  /*26e0*/  LEA R4, P0, R3.reuse, c[0x0][0x160], 0x1 ;  /* 0x0000580003047a11 */ /* 0x040fe400078008ff */
[----:B------:R-:W-:Y:S02]  /*26f0*/  IADD3 R8, R12, 0x20, RZ ;  /* 0x000000200c087810 */ /* 0x000fe40007ffe0ff */
[----:B------:R-:W-:-:S02]  /*2700*/  LEA.HI.X R5, R3, c[0x0][0x164], R10, 0x1, P0 ;  /* 0x0000590003057a11 */ /* 0x000fc400000f0c0a */
[-C--:B------:R-:W-:Y:S02]  /*2710*/  IADD3 R3, P0, R16, R17.reuse, RZ ;  /* 0x0000001110037210 */ /* 0x080fe40007f1e0ff */
[----:B------:R-:W-:Y:S02]  /*2720*/  IADD3 R9, P1, R8, R17, RZ ;  /* 0x0000001108097210 */ /* 0x000fe40007f3e0ff */
[----:B------:R-:W-:Y:S02]  /*2730*/  F2FP.BF16.PACK_AB R15, R7, R6 ;  /* 0x00000006070f723e */ /* 0x000fe400000010ff */
[----:B------:R-:W-:Y:S02]  /*2740*/  LEA.HI.X.SX32 R16, R16, R24, 0x1, P0 ;  /* 0x0000001810107211 */ /* 0x000fe400000f0eff */
[----:B------:R-:W-:Y:S02]  /*2750*/  LEA R6, P0, R3, c[0x0][0x160], 0x1 ;  /* 0x0000580003067a11 */ /* 0x000fe400078008ff */
[----:B------:R-:W-:-:S02]  /*2760*/  IADD3 R10, R12, 0x30, RZ ;  /* 0x000000300c0a7810 */ /* 0x000fc40007ffe0ff */
[----:B------:R-:W-:Y:S02]  /*2770*/  LEA.HI.X.SX32 R26, R8, R24, 0x1, P1 ;  /* 0x00000018081a7211 */ /* 0x000fe400008f0eff */
[----:B------:R-:W-:Y:S02]  /*2780*/  LEA R8, P1, R9, c[0x0][0x160], 0x1 ;  /* 0x0000580009087a11 */ /* 0x000fe400078208ff */
[----:B------:R-:W-:Y:S02]  /*2790*/  LEA.HI.X R7, R3, c[0x0][0x164], R16, 0x1, P0 ;  /* 0x0000590003077a11 */ /* 0x000fe400000f0c10 */
[C---:B------:R-:W-:Y:S02]  /*27a0*/  PRMT R3, R15.reuse, 0x7610, R3 ;  /* 0x000076100f037816 */ /* 0x040fe40000000003 */
[----:B------:R-:W-:Y:S02]  /*27b0*/  IADD3 R11, P2, R10, R17, RZ ;  /* 0x000000110a0b7210 */ /* 0x000fe40007f5e0ff */
[----:B------:R-:W-:Y:S01]  /*27c0*/  PRMT R29, R15, 0x7632, R29 ;  /* 0x000076320f1d7816 */ /* 0x000fe2000000001d */
[----:B------:R0:W-:Y:S01]  /*27d0*/  STG.E.U16 [R4.64], R3 ;  /* 0x0000000304007986 */ /* 0x0001e2000c101524 */
[----:B------:R-:W-:-:S02]  /*27e0*/  LEA.HI.X R9, R9, c[0x0][0x164], R26, 0x1, P1 ;  /* 0x0000590009097a11 */ /* 0x000fc400008f0c1a */
[----:B------:R-:W-:Y:S01]  /*27f0*/  F2FP.BF16.PACK_AB R13, R14, R13 ;  /* 0x0000000d0e0d723e */ /* 0x000fe200000010ff */
[----:B------:R-:W-:Y:S01]  /*2800*/  STG.E.U16 [R6.64], R29 ;  /* 0x0000001d06007986 */ /* 0x000fe2000c101524 */
[----:B------:R-:W-:Y:S02]  /*2810*/  IADD3 R16, R12, 0x90, RZ ;  /* 0x000000900c107810 */ /* 0x000fe40007ffe0ff */
[----:B------:R-:W-:Y:S01]  /*2820*/  LEA.HI.X.SX32 R22, R10, R24, 0x1, P2 ;  /* 0x000000180a167211 */ /* 0x000fe200010f0eff */
[----:B------:R1:W-:Y:S01]  /*2830*/  STG.E.U16 [R8.64], R13 ;  /* 0x0000000d08007986 */ /* 0x0003e2000c101524 */
[----:B------:R-:W-:Y:S02]  /*2840*/  IADD3 R15, R12, 0x40, RZ ;  /* 0x000000400c0f7810 */ /* 0x000fe40007ffe0ff */
[----:B------:R-:W-:Y:S02]  /*2850*/  LEA R10, P2, R11, c[0x0][0x160], 0x1 ;  /* 0x000058000b0a7a11 */ /* 0x000fe400078408ff */
[----:B0-----:R-:W-:-:S02]  /*2860*/  PRMT R5, R13, 0x7632, R5 ;  /* 0x000076320d057816 */ /* 0x001fc40000000005 */
[-C--:B------:R-:W-:Y:S02]  /*2870*/  IADD3 R3, P5, R15, R17.reuse, RZ ;  /* 0x000000110f037210 */ /* 0x080fe40007fbe0ff */
[----:B------:R-:W-:Y:S02]  /*2880*/  LEA.HI.X R11, R11, c[0x0][0x164], R22, 0x1, P2 ;  /* 0x000059000b0b7a11 */ /* 0x000fe400010f0c16 */
[----:B------:R-:W-:Y:S02]  /*2890*/  IADD3 R28, R12, 0x60, RZ ;  /* 0x000000600c1c7810 */ /* 0x000fe40007ffe0ff */
[----:B-1----:R-:W-:Y:S01]  /*28a0*/  IADD3 R13, P0, R16, R17, RZ ;  /* 0x00000011100d7210 */ /* 0x002fe20007f1e0ff */
[----:B------:R0:W-:Y:S01]  /*28b0*/  STG.E.U16 [R10.64], R5 ;  /* 0x000000050a007986 */ /* 0x0001e2000c101524 */
[C---:B------:R-:W-:Y:S02]  /*28c0*/  IADD3 R26, R12.reuse, 0x50, RZ ;  /* 0x000000500c1a7810 */ /* 0x040fe40007ffe0ff */
[----:B------:R-:W-:-:S02]  /*28d0*/  IADD3 R27, R12, 0x70, RZ ;  /* 0x000000700c1b7810 */ /* 0x000fc40007ffe0ff */
[C---:B------:R-:W-:Y:S02]  /*28e0*/  IADD3 R14, R12.reuse, 0x80, RZ ;  /* 0x000000800c0e7810 */ /* 0x040fe40007ffe0ff */
[----:B------:R-:W-:Y:S02]  /*28f0*/  IADD3 R22, R12, 0xa0, RZ ;  /* 0x000000a00c167810 */ /* 0x000fe40007ffe0ff */
[-C--:B------:R-:W-:Y:S02]  /*2900*/  LEA.HI.X.SX32 R16, R16, R24.reuse, 0x1, P0 ;  /* 0x0000001810107211 */ /* 0x080fe400000f0eff */
[----:B------:R-:W-:Y:S02]  /*2910*/  F2FP.BF16.PACK_AB R25, R2, R25 ;  /* 0x000000190219723e */ /* 0x000fe400000010ff */
[----:B------:R-:W-:Y:S02]  /*2920*/  IADD3 R4, R12, 0xb0, RZ ;  /* 0x000000b00c047810 */ /* 0x000fe40007ffe0ff */
[----:B------:R-:W-:-:S02]  /*2930*/  LEA.HI.X.SX32 R6, R15, R24, 0x1, P5 ;  /* 0x000000180f067211 */ /* 0x000fc400028f0eff */
[----:B------:R-:W-:Y:S02]  /*2940*/  LEA R2, P0, R3, c[0x0][0x160], 0x1 ;  /* 0x0000580003027a11 */ /* 0x000fe400078008ff */
[-C--:B------:R-:W-:Y:S02]  /*2950*/  IADD3 R7, P3, R28, R17.reuse, RZ ;  /* 0x000000111c077210 */ /* 0x080fe40007f7e0ff */
[-C--:B0-----:R-:W-:Y:S02]  /*2960*/  IADD3 R5, P4, R26, R17.reuse, RZ ;  /* 0x000000111a057210 */ /* 0x081fe40007f9e0ff */
[-C--:B------:R-:W-:Y:S02]  /*2970*/  IADD3 R9, P2, R27, R17.reuse, RZ ;  /* 0x000000111b097210 */ /* 0x080fe40007f5e0ff */
[-C--:B------:R-:W-:Y:S02]  /*2980*/  IADD3 R11, P1, R14, R17.reuse, RZ ;  /* 0x000000110e0b7210 */ /* 0x080fe40007f3e0ff */
[----:B------:R-:W-:-:S02]  /*2990*/  IADD3 R15, P5, R22, R17, RZ ;  /* 0x00000011160f7210 */ /* 0x000fc40007fbe0ff */
[----:B------:R-:W-:Y:S02]  /*29a0*/  IADD3 R17, P6, R4, R17, RZ ;  /* 0x0000001104117210 */ /* 0x000fe40007fde0ff */
[----:B------:R-:W-:Y:S02]  /*29b0*/  LEA.HI.X R3, R3, c[0x0][0x164], R6, 0x1, P0 ;  /* 0x0000590003037a11 */ /* 0x000fe400000f0c06 */
[-C--:B------:R-:W-:Y:S02]  /*29c0*/  LEA.HI.X.SX32 R10, R28, R24.reuse, 0x1, P3 ;  /* 0x000000181c0a7211 */ /* 0x080fe400018f0eff */
[----:B------:R-:W-:Y:S01]  /*29d0*/  LEA R6, P0, R7, c[0x0][0x160], 0x1 ;  /* 0x0000580007067a11 */ /* 0x000fe200078008ff */
[----:B------:R0:W-:Y:S01]  /*29e0*/  STG.E.U16 [R2.64], R25 ;  /* 0x0000001902007986 */ /* 0x0001e2000c101524 */
[-C--:B------:R-:W-:Y:S02]  /*29f0*/  LEA.HI.X.SX32 R8, R26, R24.reuse, 0x1, P4 ;  /* 0x000000181a087211 */ /* 0x080fe400020f0eff */
[----:B------:R-:W-:-:S02]  /*2a00*/  LEA.HI.X.SX32 R12, R27, R24, 0x1, P2 ;  /* 0x000000181b0c7211 */ /* 0x000fc400010f0eff */
[-C--:B------:R-:W-:Y:S02]  /*2a10*/  LEA.HI.X.SX32 R14, R14, R24.reuse, 0x1, P1 ;  /* 0x000000180e0e7211 */ /* 0x080fe400008f0eff */
[-C--:B------:R-:W-:Y:S02]  /*2a20*/  LEA.HI.X.SX32 R22, R22, R24.reuse, 0x1, P5 ;  /* 0x0000001816167211 */ /* 0x080fe400028f0eff */
[----:B------:R-:W-:Y:S02]  /*2a30*/  LEA.HI.X.SX32 R24, R4, R24, 0x1, P6 ;  /* 0x0000001804187211 */ /* 0x000fe400030f0eff */
[----:B------:R-:W-:Y:S02]  /*2a40*/  LEA R4, P1, R5, c[0x0][0x160], 0x1 ;  /* 0x0000580005047a11 */ /* 0x000fe400078208ff */
[----:B------:R-:W-:Y:S02]  /*2a50*/  LEA.HI.X R7, R7, c[0x0][0x164], R10, 0x1, P0 ;  /* 0x0000590007077a11 */ /* 0x000fe400000f0c0a */
[----:B------:R-:W-:-:S02]  /*2a60*/  LEA R10, P0, R11, c[0x0][0x160], 0x1 ;  /* 0x000058000b0a7a11 */ /* 0x000fc400078008ff */
[----:B------:R-:W-:Y:S02]  /*2a70*/  LEA.HI.X R5, R5, c[0x0][0x164], R8, 0x1, P1 ;  /* 0x0000590005057a11 */ /* 0x000fe400008f0c08 */
[----:B------:R-:W-:Y:S02]  /*2a80*/  LEA R8, P1, R9, c[0x0][0x160], 0x1 ;  /* 0x0000580009087a11 */ /* 0x000fe400078208ff */
[----:B------:R-:W-:Y:S02]  /*2a90*/  LEA.HI.X R11, R11, c[0x0][0x164], R14, 0x1, P0 ;  /* 0x000059000b0b7a11 */ /* 0x000fe400000f0c0e */
[----:B------:R-:W-:Y:S02]  /*2aa0*/  LEA R14, P0, R15, c[0x0][0x160], 0x1 ;  /* 0x000058000f0e7a11 */ /* 0x000fe400078008ff */
[----:B------:R-:W-:Y:S02]  /*2ab0*/  LEA.HI.X R9, R9, c[0x0][0x164], R12, 0x1, P1 ;  /* 0x0000590009097a11 */ /* 0x000fe400008f0c0c */
[----:B------:R-:W-:-:S02]  /*2ac0*/  LEA R12, P1, R13, c[0x0][0x160], 0x1 ;  /* 0x000058000d0c7a11 */ /* 0x000fc400078208ff */
        /* <DEDUP_REMOVED lines=19> */
.L_x_863:
[----:B------:R-:W-:Y:S01]  /*2c00*/  MOV R2, 0x0 ;  /* 0x0000000000027802 */ /* 0x000fe20000000f00 */
[----:B------:R-:W-:Y:S01]  /*2c10*/  HFMA2.MMA R12, -RZ, RZ, 0, 5.9604644775390625e-08 ;  /* 0x00000001ff0c7435 */ /* 0x000fe200000001ff */
[----:B------:R-:W-:Y:S01]  /*2c20*/  IMAD.MOV.U32 R4, RZ, RZ, c[0x4][0x178] ;  /* 0x01005e00ff047624 */ /* 0x000fe200078e00ff */
[----:B------:R-:W-:Y:S01]  /*2c30*/  MOV R5, c[0x4][0x17c] ;  /* 0x01005f0000057a02 */ /* 0x000fe20000000f00 */
[----:B------:R-:W-:-:S02]  /*2c40*/  IMAD.MOV.U32 R6, RZ, RZ, c[0x4][0x180] ;  /* 0x01006000ff067624 */ /* 0x000fc400078e00ff */
[----:B------:R-:W0:Y:S01]  /*2c50*/  LDC.64 R2, c[0x4][R2] ;  /* 0x0100000002027b82 */ /* 0x000e220000000a00 */
[----:B------:R-:W-:Y:S02]  /*2c60*/  IMAD.MOV.U32 R7, RZ, RZ, c[0x4][0x184] ;  /* 0x01006100ff077624 */ /* 0x000fe400078e00ff */
[----:B------:R-:W-:Y:S02]  /*2c70*/  IMAD.MOV.U32 R8, RZ, RZ, 0x219 ;  /* 0x00000219ff087424 */ /* 0x000fe400078e00ff */
[----:B------:R-:W-:Y:S02]  /*2c80*/  IMAD.MOV.U32 R10, RZ, RZ, c[0x4][0x90] ;  /* 0x01002400ff0a7624 */ /* 0x000fe400078e00ff */
[----:B------:R-:W-:Y:S02]  /*2c90*/  IMAD.MOV.U32 R11, RZ, RZ, c[0x4][0x94] ;  /* 0x01002500ff0b7624 */ /* 0x000fe400078e00ff */
[----:B------:R-:W-:Y:S02]  /*2ca0*/  IMAD.MOV.U32 R13, RZ, RZ, RZ ;  /* 0x000000ffff0d7224 */ /* 0x000fe400078e00ff */
        /* <DEDUP_REMOVED lines=9> */
.L_x_864:
[----:B------:R-:W-:Y:S01]  /*2d40*/  IMAD.MOV.U32 R11, RZ, RZ, -0x800001 ;  /* 0xff7fffffff0b7424 */ /* 0x000fe200078e00ff */
[----:B------:R-:W-:Y:S01]  /*2d50*/  MOV R8, 0x2da0 ;  /* 0x00002da000087802 */ /* 0x000fe20000000f00 */
[----:B------:R-:W-:Y:S02]  /*2d60*/  IMAD.MOV.U32 R6, RZ, RZ, 0x10 ;  /* 0x00000010ff067424 */ /* 0x000fe400078e00ff */
[----:B------:R-:W-:Y:S02]  /*2d70*/  IMAD.MOV.U32 R12, RZ, RZ, 0x1f ;  /* 0x0000001fff0c7424 */ /* 0x000fe400078e00ff */
[----:B------:R-:W-:Y:S02]  /*2d80*/  IMAD.MOV.U32 R13, RZ, RZ, -0x1 ;  /* 0xffffffffff0d7424 */ /* 0x000fe400078e00ff */
[----:B------:R-:W-:Y:S05]  /*2d90*/  CALL.REL.NOINC `($__internal_19_$__cuda_sm70_shflsync_bfly_p) ;  /* 0x0000014000007944 */ /* 0x000fea0003c00000 */
[----:B01----:R-:W-:Y:S05]  /*2da0*/  BRA `(.L_x_894) ;  /* 0xffffd86000007947 */ /* 0x003fea000383ffff */
.L_x_865:
[----:B------:R-:W-:Y:S01]  /*2db0*/  MOV R6, 0x8 ;  /* 0x0000000800067802 */ /* 0x000fe20000000f00 */
[----:B------:R-:W-:Y:S01]  /*2dc0*/  IMAD.MOV.U32 R12, RZ, RZ, 0x1f ;  /* 0x0000001fff0c7424 */ /* 0x000fe200078e00ff */
[----:B------:R-:W-:Y:S01]  /*2dd0*/  MOV R8, 0x2e00 ;  /* 0x00002e0000087802 */ /* 0x000fe20000000f00 */
[----:B------:R-:W-:Y:S02]  /*2de0*/  IMAD.MOV.U32 R13, RZ, RZ, -0x1 ;  /* 0xffffffffff0d7424 */ /* 0x000fe400078e00ff */
[----:B------:R-:W-:Y:S05]  /*2df0*/  CALL.REL.NOINC `($__internal_19_$__cuda_sm70_shflsync_bfly_p) ;  /* 0x000000e000007944 */ /* 0x000fea0003c00000 */
[----:B01----:R-:W-:Y:S01]  /*2e00*/  FMNMX.FTZ R11, R11, R6, !PT ;  /* 0x000000060b0b7209 */ /* 0x003fe20007810000 */
[----:B------:R-:W-:Y:S01]  /*2e10*/  IMAD.MOV.U32 R6, RZ, RZ, 0x4 ;  /* 0x00000004ff067424 */ /* 0x000fe200078e00ff */
[----:B------:R-:W-:Y:S01]  /*2e20*/  MOV R8, 0x2e60 ;  /* 0x00002e6000087802 */ /* 0x000fe20000000f00 */
[----:B------:R-:W-:-:S02]  /*2e30*/  IMAD.MOV.U32 R12, RZ, RZ, 0x1f ;  /* 0x0000001fff0c7424 */ /* 0x000fc400078e00ff */
[----:B------:R-:W-:Y:S02]  /*2e40*/  IMAD.MOV.U32 R13, RZ, RZ, -0x1 ;  /* 0xffffffffff0d7424 */ /* 0x000fe400078e00ff */
[----:B------:R-:W-:Y:S05]  /*2e50*/  CALL.REL.NOINC `($__internal_19_$__cuda_sm70_shflsync_bfly_p) ;  /* 0x0000008000007944 */ /* 0x000fea0003c00000 */
[----:B01----:R-:W-:Y:S01]  /*2e60*/  FMNMX.FTZ R11, R11, R6, !PT ;  /* 0x000000060b0b7209 */ /* 0x003fe20007810000 */
[----:B------:R-:W-:Y:S01]  /*2e70*/  HFMA2.MMA R6, -RZ, RZ, 0, 1.1920928955078125e-07 ;  /* 0x00000002ff067435 */ /* 0x000fe200000001ff */
[----:B------:R-:W-:Y:S01]  /*2e80*/  IMAD.MOV.U32 R12, RZ, RZ, 0x1f ;  /* 0x0000001fff0c7424 */ /* 0x000fe200078e00ff */
[----:B------:R-:W-:Y:S01]  /*2e90*/  MOV R8, 0x2ec0 ;  /* 0x00002ec000087802 */ /* 0x000fe20000000f00 */
[----:B------:R-:W-:-:S03]  /*2ea0*/  IMAD.MOV.U32 R13, RZ, RZ, -0x1 ;  /* 0xffffffffff0d7424 */ /* 0x000fc600078e00ff */
[----:B------:R-:W-:Y:S05]  /*2eb0*/  CALL.REL.NOINC `($__internal_19_$__cuda_sm70_shflsync_bfly_p) ;  /* 0x0000002000007944 */ /* 0x000fea0003c00000 */
[----:B-1----:R-:W-:Y:S01]  /*2ec0*/  IMAD.MOV.U32 R8, RZ, RZ, R6 ;  /* 0x000000ffff087224 */ /* 0x002fe200078e0006 */
[----:B0-----:R-:W-:Y:S05]  /*2ed0*/  BRA `(.L_x_895) ;  /* 0xffffd7b000007947 */ /* 0x001fea000383ffff */
        .weak           $__internal_19_$__cuda_sm70_shflsync_bfly_p
        .type           $__internal_19_$__cuda_sm70_shflsync_bfly_p,@function
        .size           $__internal_19_$__cuda_sm70_shflsync_bfly_p,(.L_x_23186 - $__internal_19_$__cuda_sm70_shflsync_bfly_p)
$__internal_19_$__cuda_sm70_shflsync_bfly_p:
[----:B------:R-:W-:Y:S01]  /*2ee0*/  IMAD.MOV.U32 R9, RZ, RZ, 0x0 ;  /* 0x00000000ff097424 */ /* 0x000fe200078e00ff */
[----:B------:R-:W-:Y:S04]  /*2ef0*/  WARPSYNC R13 ;  /* 0x0000000d00007348 */ /* 0x000fe80003800000 */
[----:B------:R0:W1:Y:S01]  /*2f00*/  SHFL.BFLY PT, R6, R11, R6, R12 ;  /* 0x0c0000060b067389 */ /* 0x00006200000e000c */
[----:B------:R-:W-:Y:S05]  /*2f10*/  RET.REL.NODEC R8 `(_ZN4vllm25paged_attention_v1_kernelI13__nv_bfloat16hLi192ELi16ELi128ELNS_18Fp8KVCacheDataTypeE2ELb0EEEvPT_PKS3_PKT0_S9_ifPKiSB_iPKfiiiSD_SD_iiiii) ;  /* 0xffffd0e008007950 */ /* 0x000fea0003c3ffff */
.L_x_896:
        /* <DEDUP_REMOVED lines=14> */
.L_x_23186:


//--------------------- .text._ZN4vllm25paged_attention_v1_kernelI13__nv_bfloat16hLi128ELi16ELi128ELNS_18Fp8KVCacheDataTypeE2ELb0EEEvPT_PKS3_PKT0_S9_ifPKiSB_iPKfiiiSD_SD_iiiii --------------------------
	.section	.text._ZN4vllm25paged_attention_v1_kernelI13__nv_bfloat16hLi128ELi16ELi128ELNS_18Fp8KVCacheDataTypeE2ELb0EEEvPT_PKS3_PKT0_S9_ifPKiSB_iPKfiiiSD_SD_iiiii,"ax",@progbits
	.sectioninfo	@"SHI_REGISTERS=32"
	.align	128
        .global         _ZN4vllm25paged_attention_v1_kernelI13__nv_bfloat16hLi128ELi16ELi128ELNS_18Fp8KVCacheDataTypeE2ELb0EEEvPT_PKS3_PKT0_S9_ifPKiSB_iPKfiiiSD_SD_iiiii
        .type           _ZN4vllm25paged_attention_v1_kernelI13__nv_bfloat16hLi128ELi16ELi128ELNS_18Fp8KVCacheDataTypeE2ELb0EEEvPT_PKS3_PKT0_S9_ifPKiSB_iPKfiiiSD_SD_iiiii,@function
        .size           _ZN4vllm25paged_attention_v1_kernelI13__nv_bfloat16hLi128ELi16ELi128ELNS_18Fp8KVCacheDataTypeE2ELb0EEEvPT_PKS3_PKT0_S9_ifPKiSB_iPKfiiiSD_SD_iiiii,(.L_x_23187 - _ZN4vllm25paged_attention_v1_kernelI13__nv_bfloat16hLi128ELi16ELi128ELNS_18Fp8KVCacheDataTypeE2ELb0EEEvPT_PKS3_PKT0_S9_ifPKiSB_iPKfiiiSD_SD_iiiii)
        .other          _ZN4vllm25paged_attention_v1_kernelI13__nv_bfloat16hLi128ELi16ELi128ELNS_18Fp8KVCacheDataTypeE2ELb0EEEvPT_PKS3_PKT0_S9_ifPKiSB_iPKfiiiSD_SD_iiiii,@"STO_CUDA_ENTRY STV_DEFAULT"
_ZN4vllm25paged_attention_v1_kernelI13__nv_bfloat16hLi128ELi16ELi128ELNS_18Fp8KVCacheDataTypeE2ELb0EEEvPT_PKS3_PKT0_S9_ifPKiSB_iPKfiiiSD_SD_iiiii:
.text._ZN4vllm25paged_attention_v1_kernelI13__nv_bfloat16hLi128ELi16ELi128ELNS_18Fp8KVCacheDataTypeE2ELb0EEEvPT_PKS3_PKT0_S9_ifPKiSB_iPKfiiiSD_SD_iiiii:
        /* <DEDUP_REMOVED lines=12> */
[----:B------:R-:W-:-:S05]  /*00c0*/  LOP3.LUT R11, R9, 0xffffffe0, RZ, 0xc0, !PT ;  /* 0xffffffe0090b7812 */ /* 0x000fca00078ec0ff */
[----:B0-----:R-:W-:Y:S01]  /*00d0*/  IMAD.IADD R4, R6, 0x1, -R11 ;  /* 0x0000000106047824 */ /* 0x001fe200078e0a0b */
        /* <DEDUP_REMOVED lines=8> */
[----:B---3--:R-:W-:Y:S01]  /*0160*/  LEA.HI R8, R6, R6, RZ, 0x1 ;  /* 0x0000000606087211 */ /* 0x008fe200078f08ff */
[----:B------:R-:W-:Y:S01]  /*0170*/  IMAD R12, R2, c[0x0][0x1a8], RZ ;  /* 0x00006a00020c7a24 */ /* 0x000fe200078e02ff */
[----:B------:R-:W-:Y:S01]  /*0180*/  SHF.L.U32 R15, R3, 0x7, RZ ;  /* 0x00000007030f7819 */ /* 0x000fe200000006ff */
[----:B------:R-:W-:Y:S01]  /*0190*/  BSSY B1, `(.L_x_899) ;  /* 0x0000024000017945 */ /* 0x000fe20003800000 */
[----:B------:R-:W-:-:S02]  /*01a0*/  SHF.R.S32.HI R10, RZ, 0x1, R8 ;  /* 0x00000001ff0a7819 */ /* 0x000fc40000011408 */
[----:B------:R-:W-:Y:S02]  /*01b0*/  SHF.R.S32.HI R13, RZ, 0x1f, R12 ;  /* 0x0000001fff0d7819 */ /* 0x000fe4000001140c */
[C---:B------:R-:W-:Y:S02]  /*01c0*/  IMNMX R9, R10.reuse, -0x30, !PT ;  /* 0xffffffd00a097817 */ /* 0x040fe40007800200 */
[----:B------:R-:W-:Y:S02]  /*01d0*/  SHF.R.S32.HI R14, RZ, 0x1f, R15 ;  /* 0x0000001fff0e7819 */ /* 0x000fe4000001140f */
[----:B------:R-:W-:-:S04]  /*01e0*/  IADD3 R9, -R10, 0x3f, R9 ;  /* 0x0000003f0a097810 */ /* 0x000fc80007ffe109 */
[C---:B------:R-:W-:Y:S02]  /*01f0*/  LEA.HI R11, R9.reuse, 0x1, RZ, 0x1a ;  /* 0x00000001090b7811 */ /* 0x040fe400078fd0ff */
[----:B------:R-:W-:Y:S02]  /*0200*/  ISETP.GE.U32.AND P0, PT, R9, 0xc0, PT ;  /* 0x000000c00900780c */ /* 0x000fe40003f06070 */
[----:B------:R-:W-:Y:S02]  /*0210*/  LOP3.LUT P1, R16, R11, 0x3, RZ, 0xc0, !PT ;  /* 0x000000030b107812 */ /* 0x000fe4000782c0ff */
[----:B------:R-:W-:-:S05]  /*0220*/  LOP3.LUT R11, R8, 0xfffffffe, RZ, 0xc0, !PT ;  /* 0xfffffffe080b7812 */ /* 0x000fca00078ec0ff */
[----:B------:R-:W-:-:S06]  /*0230*/  IMAD.IADD R11, R6, 0x1, -R11 ;  /* 0x00000001060b7824 */ /* 0x000fcc00078e0a0b */
[----:B------:R-:W-:Y:S05]  /*0240*/  @!P1 BRA `(.L_x_900) ;  /* 0x0000018000009947 */ /* 0x000fea0003800000 */
[----:B------:R-:W-:-:S04]  /*0250*/  IMAD.SHL.U32 R8, R10, 0x8, RZ ;  /* 0x000000080a087824 */ /* 0x000fc800078e00ff */
[C---:B------:R-:W-:Y:S01]  /*0260*/  IMAD R9, R11.reuse, 0x4, R8 ;  /* 0x000000040b097824 */ /* 0x040fe200078e0208 */
[----:B------:R-:W-:-:S04]  /*0270*/  LEA R8, R11, R8, 0x7 ;  /* 0x000000080b087211 */ /* 0x000fc800078e38ff */
        /* <DEDUP_REMOVED lines=8> */
.L_x_901:
[----:B------:R-:W-:Y:S02]  /*0300*/  IMAD.MOV.U32 R8, RZ, RZ, R19 ;  /* 0x000000ffff087224 */ /* 0x000fe400078e0013 */
[----:B------:R-:W-:-:S05]  /*0310*/  IMAD.MOV.U32 R9, RZ, RZ, R22 ;  /* 0x000000ffff097224 */ /* 0x000fca00078e0016 */
[----:B------:R-:W2:Y:S04]  /*0320*/  LDG.E.CONSTANT R18, [R8.64+-0x4] ;  /* 0xfffffc2408127981 */ /* 0x000ea8000c1e9900 */
[----:B------:R-:W3:Y:S01]  /*0330*/  LDG.E.CONSTANT R20, [R8.64] ;  /* 0x0000002408147981 */ /* 0x000ee2000c1e9900 */
[----:B------:R-:W-:Y:S02]  /*0340*/  IADD3 R16, R16, -0x1, RZ ;  /* 0xffffffff10107810 */ /* 0x000fe40007ffe0ff */
[----:B------:R-:W-:Y:S02]  /*0350*/  IADD3 R19, P2, R8, 0x400, RZ ;  /* 0x0000040008137810 */ /* 0x000fe40007f5e0ff */
[----:B------:R-:W-:Y:S02]  /*0360*/  ISETP.NE.AND P1, PT, R16, RZ, PT ;  /* 0x000000ff1000720c */ /* 0x000fe40003f25270 */
[----:B------:R-:W-:-:S02]  /*0370*/  IADD3.X R22, RZ, R9, RZ, P2, !PT ;  /* 0x00000009ff167210 */ /* 0x000fc400017fe4ff */
[----:B------:R-:W-:Y:S01]  /*0380*/  IADD3 R10, R10, 0x40, RZ ;  /* 0x000000400a0a7810 */ /* 0x000fe20007ffe0ff */
[----:B--2---:R-:W-:Y:S04]  /*0390*/  STS [R17+-0x4], R18 ;  /* 0xfffffc1211007388 */ /* 0x004fe80000000800 */
[----:B---3--:R0:W-:Y:S02]  /*03a0*/  STS [R17], R20 ;  /* 0x0000001411007388 */ /* 0x0081e40000000800 */
[----:B0-----:R-:W-:Y:S02]  /*03b0*/  IADD3 R17, R17, 0x200, RZ ;  /* 0x0000020011117810 */ /* 0x001fe40007ffe0ff */
[----:B------:R-:W-:Y:S05]  /*03c0*/  @P1 BRA `(.L_x_901) ;  /* 0xffffff3000001947 */ /* 0x000fea000383ffff */
.L_x_900:
[----:B------:R-:W-:Y:S05]  /*03d0*/  BSYNC B1 ;  /* 0x0000000000017941 */ /* 0x000fea0003800000 */
.L_x_899:
[----:B------:R-:W-:Y:S05]  /*03e0*/  @!P0 BRA `(.L_x_898) ;  /* 0x000001c000008947 */ /* 0x000fea0003800000 */
[----:B------:R-:W-:Y:S01]  /*03f0*/  IADD3 R12, P0, R12, R15, RZ ;  /* 0x0000000f0c0c7210 */ /* 0x000fe20007f1e0ff */
[C---:B------:R-:W-:Y:S01]  /*0400*/  IMAD.SHL.U32 R8, R10.reuse, 0x8, RZ ;  /* 0x000000080a087824 */ /* 0x040fe200078e00ff */
[----:B------:R-:W-:-:S03]  /*0410*/  IADD3 R20, R10, -0x100, RZ ;  /* 0xffffff000a147810 */ /* 0x000fc60007ffe0ff */
[----:B------:R-:W-:Y:S01]  /*0420*/  IMAD.X R13, R13, 0x1, R14, P0 ;  /* 0x000000010d0d7824 */ /* 0x000fe200000e060e */
[C---:B------:R-:W-:Y:S01]  /*0430*/  LEA R18, P0, R12.reuse, c[0x0][0x168], 0x1 ;  /* 0x00005a000c127a11 */ /* 0x040fe200078008ff */
[C---:B------:R-:W-:Y:S01]  /*0440*/  IMAD R9, R11.reuse, 0x80, R8 ;  /* 0x000000800b097824 */ /* 0x040fe200078e0208 */
[----:B------:R-:W-:Y:S02]  /*0450*/  LEA R23, R11, R8, 0x2 ;  /* 0x000000080b177211 */ /* 0x000fe400078e10ff */
[----:B------:R-:W-:Y:S02]  /*0460*/  LEA.HI.X R19, R12, c[0x0][0x16c], R13, 0x1, P0 ;  /* 0x00005b000c137a11 */ /* 0x000fe400000f0c0d */
[----:B------:R-:W-:-:S03]  /*0470*/  IADD3 R21, R9, 0x400, RZ ;  /* 0x0000040009157810 */ /* 0x000fc60007ffe0ff */
.L_x_902:
        /* <DEDUP_REMOVED lines=19> */
.L_x_898:
[----:B---3--:R-:W-:Y:S05]  /*05b0*/  BSYNC B0 ;  /* 0x0000000000007941 */ /* 0x008fea0003800000 */
.L_x_897:
[----:B------:R-:W-:Y:S01]  /*05c0*/  BAR.SYNC.DEFER_BLOCKING 0x0 ;  /* 0x0000000000007b1d */ /* 0x000fe20000010000 */
[----:B------:R-:W-:-:S13]  /*05d0*/  ISETP.GE.AND P0, PT, R0, R7, PT ;  /* 0x000000070000720c */ /* 0x000fda0003f06270 */
[----:B------:R-:W-:Y:S05]  /*05e0*/  @!P0 BRA `(.L_x_903) ;  /* 0x0000225000008947 */ /* 0x000fea0003800000 */
[----:B------:R-:W-:Y:S05]  /*05f0*/  BRA.DIV ~URZ, `(.L_x_904) ;  /* 0x000023827f007947 */ /* 0x000fea000b800000 */
[----:B------:R-:W-:-:S05]  /*0600*/  IMAD.MOV.U32 R7, RZ, RZ, -0x800001 ;  /* 0xff7fffffff077424 */ /* 0x000fca00078e00ff */
.L_x_930:
        /* <DEDUP_REMOVED lines=8> */
.L_x_931:
[----:B------:R-:W-:Y:S01]  /*0690*/  ISETP.NE.AND P0, PT, R4, RZ, PT ;  /* 0x000000ff0400720c */ /* 0x000fe20003f05270 */
[----:B------:R-:W-:-:S12]  /*06a0*/  WARPSYNC 0xffffffff ;  /* 0xffffffff00007948 */ /* 0x000fd80003800000 */
[----:B01----:R-:W-:-:S05]  /*06b0*/  @!P0 FMNMX.FTZ R11, R8, R11, !PT ;  /* 0x0000000b080b8209 */ /* 0x003fca0007810000 */
[----:B------:R0:W-:Y:S02]  /*06c0*/  @!P0 STS [R0.X4+0x100], R11 ;  /* 0x0001000b00008388 */ /* 0x0001e40000004800 */
[----:B------:R-:W-:Y:S01]  /*06d0*/  BAR.SYNC.DEFER_BLOCKING 0x0 ;  /* 0x0000000000007b1d */ /* 0x000fe20000010000 */
[----:B------:R-:W-:Y:S01]  /*06e0*/  ISETP.GT.AND P0, PT, R4, 0x3, PT ;  /* 0x000000030400780c */ /* 0x000fe20003f04270 */
[----:B------:R-:W-:Y:S01]  /*06f0*/  HFMA2.MMA R15, -RZ, RZ, 0, 0 ;  /* 0x00000000ff0f7435 */ /* 0x000fe200000001ff */
        /* <DEDUP_REMOVED lines=19> */
[----:B------:R-:W-:Y:S01]  /*0830*/  IMAD.MOV.U32 R10, RZ, RZ, R6 ;  /* 0x000000ffff0a7224 */ /* 0x000fe200078e0006 */
[----:B------:R-:W-:-:S03]  /*0840*/  MOV R15, RZ ;  /* 0x000000ff000f7202 */ /* 0x000fc60000000f00 */
.L_x_910:
        /* <DEDUP_REMOVED lines=11> */
.L_x_909:
[----:B------:R-:W-:Y:S05]  /*0900*/  BSYNC B1 ;  /* 0x0000000000017941 */ /* 0x000fea0003800000 */
.L_x_908:
        /* <DEDUP_REMOVED lines=10> */
.L_x_913:
[----:B------:R-:W2:Y:S01]  /*09b0*/  LDS R12, [R9+-0x400] ;  /* 0xfffc0000090c7984 */ /* 0x000ea20000000800 */
[----:B------:R-:W-:-:S03]  /*09c0*/  IADD3 R10, R10, 0x800, RZ ;  /* 0x000008000a0a7810 */ /* 0x000fc60007ffe0ff */
[----:B------:R-:W3:Y:S01]  /*09d0*/  LDS R14, [R9+-0x200] ;  /* 0xfffe0000090e7984 */ /* 0x000ee20000000800 */
[----:B------:R-:W-:-:S03]  /*09e0*/  ISETP.GE.AND P2, PT, R10, R8, PT ;  /* 0x000000080a00720c */ /* 0x000fc60003f46270 */
[----:B------:R-:W4:Y:S04]  /*09f0*/  LDS R22, [R9] ;  /* 0x0000000009167984 */ /* 0x000f280000000800 */
[----:B------:R-:W5:Y:S04]  /*0a00*/  LDS R26, [R9+0x200] ;  /* 0x00020000091a7984 */ /* 0x000f680000000800 */
[----:B------:R-:W0:Y:S04]  /*0a10*/  LDS R18, [R9+0x600] ;  /* 0x0006000009127984 */ /* 0x000e280000000800 */
[----:B------:R-:W1:Y:S04]  /*0a20*/  LDS R16, [R9+0x400] ;  /* 0x0004000009107984 */ /* 0x000e680000000800 */
[----:B------:R-:W1:Y:S04]  /*0a30*/  LDS R17, [R9+0xc00] ;  /* 0x000c000009117984 */ /* 0x000e680000000800 */
[----:B------:R-:W1:Y:S04]  /*0a40*/  LDS R20, [R9+0x800] ;  /* 0x0008000009147984 */ /* 0x000e680000000800 */
[----:B------:R-:W-:Y:S04]  /*0a50*/  LDS R13, [R9+0xe00] ;  /* 0x000e0000090d7984 */ /* 0x000fe80000000800 */
[----:B------:R-:W1:Y:S02]  /*0a60*/  LDS R24, [R9+0xa00] ;  /* 0x000a000009187984 */ /* 0x000e640000000800 */
[----:B-12---:R-:W-:-:S02]  /*0a70*/  FADD.FTZ R12, -R7, R12 ;  /* 0x0000000c070c7221 */ /* 0x006fc40000010100 */
[----:B0-----:R-:W-:Y:S02]  /*0a80*/  LDS R11, [R9+0x1000] ;  /* 0x00100000090b7984 */ /* 0x001fe40000000800 */
[----:B------:R-:W-:Y:S02]  /*0a90*/  FMUL.FTZ R23, R12, 1.4426950216293334961 ;  /* 0x3fb8aa3b0c177820 */ /* 0x000fe40000410000 */
[----:B------:R-:W0:Y:S01]  /*0aa0*/  LDS R28, [R9+0x1200] ;  /* 0x00120000091c7984 */ /* 0x000e220000000800 */
[C---:B---3--:R-:W-:Y:S02]  /*0ab0*/  FADD.FTZ R14, -R7.reuse, R14 ;  /* 0x0000000e070e7221 */ /* 0x048fe40000010100 */
[C---:B----4-:R-:W-:Y:S02]  /*0ac0*/  FADD.FTZ R22, -R7.reuse, R22 ;  /* 0x0000001607167221 */ /* 0x050fe40000010100 */
[----:B------:R-:W-:Y:S01]  /*0ad0*/  FMUL.FTZ R12, R14, 1.4426950216293334961 ;  /* 0x3fb8aa3b0e0c7820 */ /* 0x000fe20000410000 */
[----:B------:R-:W1:Y:S01]  /*0ae0*/  MUFU.EX2 R23, R23 ;  /* 0x0000001700177308 */ /* 0x000e620000000800 */
[----:B-----5:R-:W-:-:S02]  /*0af0*/  FADD.FTZ R26, -R7, R26 ;  /* 0x0000001a071a7221 */ /* 0x020fc40000010100 */
[----:B------:R-:W-:Y:S02]  /*0b00*/  FMUL.FTZ R14, R22, 1.4426950216293334961 ;  /* 0x3fb8aa3b160e7820 */ /* 0x000fe40000410000 */
[----:B------:R-:W-:Y:S01]  /*0b10*/  FMUL.FTZ R26, R26, 1.4426950216293334961 ;  /* 0x3fb8aa3b1a1a7820 */ /* 0x000fe20000410000 */
[----:B------:R-:W2:Y:S01]  /*0b20*/  LDS R22, [R9+0x1400] ;  /* 0x0014000009167984 */ /* 0x000ea20000000800 */
[C---:B------:R-:W-:Y:S01]  /*0b30*/  FADD.FTZ R21, -R7.reuse, R18 ;  /* 0x0000001207157221 */ /* 0x040fe20000010100 */
[----:B------:R-:W3:Y:S01]  /*0b40*/  MUFU.EX2 R12, R12 ;  /* 0x0000000c000c7308 */ /* 0x000ee20000000800 */
[----:B------:R-:W-:Y:S02]  /*0b50*/  FADD.FTZ R19, -R7, R16 ;  /* 0x0000001007137221 */ /* 0x000fe40000010100 */
[----:B------:R-:W-:Y:S02]  /*0b60*/  FMUL.FTZ R21, R21, 1.4426950216293334961 ;  /* 0x3fb8aa3b15157820 */ /* 0x000fe40000410000 */
[----:B------:R-:W-:-:S02]  /*0b70*/  FADD.FTZ R29, -R7, R17 ;  /* 0x00000011071d7221 */ /* 0x000fc40000010100 */
[----:B------:R-:W-:Y:S01]  /*0b80*/  LDS R17, [R9+0x1800] ;  /* 0x0018000009117984 */ /* 0x000fe20000000800 */
[----:B------:R4:W5:Y:S01]  /*0b90*/  MUFU.EX2 R16, R26 ;  /* 0x0000001a00107308 */ /* 0x0009620000000800 */
[----:B------:R-:W-:Y:S02]  /*0ba0*/  FADD.FTZ R25, -R7, R20 ;  /* 0x0000001407197221 */ /* 0x000fe40000010100 */
[----:B------:R-:W-:Y:S01]  /*0bb0*/  FMUL.FTZ R19, R19, 1.4426950216293334961 ;  /* 0x3fb8aa3b13137820 */ /* 0x000fe20000410000 */
[----:B-1----:R0:W-:Y:S01]  /*0bc0*/  STS [R9+-0x400], R23 ;  /* 0xfffc001709007388 */ /* 0x0021e20000000800 */
[----:B------:R-:W-:Y:S02]  /*0bd0*/  FADD.FTZ R15, R23, R15 ;  /* 0x0000000f170f7221 */ /* 0x000fe40000010000 */
[----:B------:R-:W-:Y:S01]  /*0be0*/  FMUL.FTZ R25, R25, 1.4426950216293334961 ;  /* 0x3fb8aa3b19197820 */ /* 0x000fe20000410000 */
[----:B------:R1:W0:Y:S01]  /*0bf0*/  MUFU.EX2 R20, R21 ;  /* 0x0000001500147308 */ /* 0x0002220000000800 */
[----:B----4-:R-:W-:Y:S01]  /*0c00*/  LDS R26, [R9+0x1600] ;  /* 0x00160000091a7984 */ /* 0x010fe20000000800 */
[----:B------:R-:W-:-:S02]  /*0c10*/  FADD.FTZ R27, -R7, R24 ;  /* 0x00000018071b7221 */ /* 0x000fc40000010100 */
[----:B---3--:R-:W-:Y:S01]  /*0c20*/  FADD.FTZ R15, R15, R12 ;  /* 0x0000000c0f0f7221 */ /* 0x008fe20000010000 */
[----:B------:R-:W-:Y:S01]  /*0c30*/  STS [R9+-0x200], R12 ;  /* 0xfffe000c09007388 */ /* 0x000fe20000000800 */
[----:B------:R-:W-:Y:S02]  /*0c40*/  FMUL.FTZ R27, R27, 1.4426950216293334961 ;  /* 0x3fb8aa3b1b1b7820 */ /* 0x000fe40000410000 */
[----:B------:R-:W3:Y:S01]  /*0c50*/  MUFU.EX2 R14, R14 ;  /* 0x0000000e000e7308 */ /* 0x000ee20000000800 */
[----:B-1----:R-:W-:Y:S01]  /*0c60*/  FMUL.FTZ R21, R29, 1.4426950216293334961 ;  /* 0x3fb8aa3b1d157820 */ /* 0x002fe20000410000 */
[----:B-----5:R-:W-:Y:S01]  /*0c70*/  STS [R9+0x200], R16 ;  /* 0x0002001009007388 */ /* 0x020fe20000000800 */
[C---:B------:R-:W-:Y:S02]  /*0c80*/  FADD.FTZ R29, -R7.reuse, R13 ;  /* 0x0000000d071d7221 */ /* 0x040fe40000010100 */
[----:B0-----:R-:W-:Y:S01]  /*0c90*/  FADD.FTZ R23, -R7, R28 ;  /* 0x0000001c07177221 */ /* 0x001fe20000010100 */
[----:B------:R-:W0:Y:S01]  /*0ca0*/  LDS R13, [R9+0x1a00] ;  /* 0x001a0000090d7984 */ /* 0x000e220000000800 */
[----:B------:R-:W-:Y:S01]  /*0cb0*/  FMUL.FTZ R29, R29, 1.4426950216293334961 ;  /* 0x3fb8aa3b1d1d7820 */ /* 0x000fe20000410000 */
[----:B------:R-:W1:Y:S01]  /*0cc0*/  MUFU.EX2 R18, R19 ;  /* 0x0000001300127308 */ /* 0x000e620000000800 */
[----:B------:R-:W-:Y:S01]  /*0cd0*/  FMUL.FTZ R23, R23, 1.4426950216293334961 ;  /* 0x3fb8aa3b17177820 */ /* 0x000fe20000410000 */
[----:B------:R-:W-:Y:S06]  /*0ce0*/  STS [R9+0x600], R20 ;  /* 0x0006001409007388 */ /* 0x000fec0000000800 */
[----:B------:R4:W5:Y:S01]  /*0cf0*/  MUFU.EX2 R24, R25 ;  /* 0x0000001900187308 */ /* 0x0009620000000800 */
[----:B---3--:R-:W-:Y:S01]  /*0d00*/  FADD.FTZ R15, R15, R14 ;  /* 0x0000000e0f0f7221 */ /* 0x008fe20000010000 */
[----:B------:R3:W-:Y:S03]  /*0d10*/  STS [R9], R14 ;  /* 0x0000000e09007388 */ /* 0x0007e60000000800 */
[----:B------:R-:W-:-:S03]  /*0d20*/  FADD.FTZ R15, R15, R16 ;  /* 0x000000100f0f7221 */ /* 0x000fc60000010000 */
[----:B------:R2:W3:Y:S01]  /*0d30*/  MUFU.EX2 R19, R27 ;  /* 0x0000001b00137308 */ /* 0x0004e20000000800 */
[----:B----4-:R-:W-:Y:S01]  /*0d40*/  FADD.FTZ R25, -R7, R11 ;  /* 0x0000000b07197221 */ /* 0x010fe20000010100 */
[----:B-1----:R-:W-:Y:S01]  /*0d50*/  STS [R9+0x400], R18 ;  /* 0x0004001209007388 */ /* 0x002fe20000000800 */
[----:B------:R-:W-:Y:S02]  /*0d60*/  FADD.FTZ R15, R15, R18 ;  /* 0x000000120f0f7221 */ /* 0x000fe40000010000 */
[----:B------:R-:W-:Y:S02]  /*0d70*/  FMUL.FTZ R25, R25, 1.4426950216293334961 ;  /* 0x3fb8aa3b19197820 */ /* 0x000fe40000410000 */
[----:B------:R-:W-:Y:S01]  /*0d80*/  FADD.FTZ R15, R15, R20 ;  /* 0x000000140f0f7221 */ /* 0x000fe20000010000 */
[----:B------:R-:W1:Y:S01]  /*0d90*/  MUFU.EX2 R21, R21 ;  /* 0x0000001500157308 */ /* 0x000e620000000800 */
[----:B--2---:R-:W-:Y:S01]  /*0da0*/  FADD.FTZ R27, -R7, R22 ;  /* 0x00000016071b7221 */ /* 0x004fe20000010100 */
[----:B-----5:R-:W-:Y:S01]  /*0db0*/  STS [R9+0x800], R24 ;  /* 0x0008001809007388 */ /* 0x020fe20000000800 */
[----:B------:R-:W-:-:S02]  /*0dc0*/  FADD.FTZ R15, R15, R24 ;  /* 0x000000180f0f7221 */ /* 0x000fc40000010000 */
[----:B------:R-:W-:-:S03]  /*0dd0*/  FMUL.FTZ R27, R27, 1.4426950216293334961 ;  /* 0x3fb8aa3b1b1b7820 */ /* 0x000fc60000410000 */
[----:B------:R-:W2:Y:S01]  /*0de0*/  MUFU.EX2 R11, R29 ;  /* 0x0000001d000b7308 */ /* 0x000ea20000000800 */
[----:B---3--:R-:W-:Y:S01]  /*0df0*/  FADD.FTZ R15, R15, R19 ;  /* 0x000000130f0f7221 */ /* 0x008fe20000010000 */
[----:B------:R-:W-:Y:S01]  /*0e00*/  STS [R9+0xa00], R19 ;  /* 0x000a001309007388 */ /* 0x000fe20000000800 */
[----:B0-----:R-:W-:-:S05]  /*0e10*/  FADD.FTZ R13, -R7, R13 ;  /* 0x0000000d070d7221 */ /* 0x001fca0000010100 */
[----:B------:R0:W3:Y:S01]  /*0e20*/  MUFU.EX2 R28, R25 ;  /* 0x00000019001c7308 */ /* 0x0000e20000000800 */
[----:B-1----:R-:W-:Y:S01]  /*0e30*/  FADD.FTZ R15, R15, R21 ;  /* 0x000000150f0f7221 */ /* 0x002fe20000010000 */
[----:B------:R-:W-:Y:S01]  /*0e40*/  STS [R9+0xc00], R21 ;  /* 0x000c001509007388 */ /* 0x000fe20000000800 */
[----:B------:R-:W-:-:S05]  /*0e50*/  FMUL.FTZ R13, R13, 1.4426950216293334961 ;  /* 0x3fb8aa3b0d0d7820 */ /* 0x000fca0000410000 */
[----:B------:R1:W4:Y:S01]  /*0e60*/  MUFU.EX2 R22, R23 ;  /* 0x0000001700167308 */ /* 0x0003220000000800 */
[----:B0-----:R-:W-:Y:S01]  /*0e70*/  FADD.FTZ R25, -R7, R17 ;  /* 0x0000001107197221 */ /* 0x001fe20000010100 */
[----:B--2---:R0:W-:Y:S01]  /*0e80*/  STS [R9+0xe00], R11 ;  /* 0x000e000b09007388 */ /* 0x0041e20000000800 */
[----:B------:R-:W-:Y:S02]  /*0e90*/  FADD.FTZ R15, R15, R11 ;  /* 0x0000000b0f0f7221 */ /* 0x000fe40000010000 */
[----:B------:R-:W-:Y:S02]  /*0ea0*/  FMUL.FTZ R12, R25, 1.4426950216293334961 ;  /* 0x3fb8aa3b190c7820 */ /* 0x000fe40000410000 */
[----:B---3--:R-:W-:Y:S01]  /*0eb0*/  FADD.FTZ R15, R15, R28 ;  /* 0x0000001c0f0f7221 */ /* 0x008fe20000010000 */
[----:B------:R-:W2:Y:S01]  /*0ec0*/  MUFU.EX2 R13, R13 ;  /* 0x0000000d000d7308 */ /* 0x000ea20000000800 */
[----:B-1----:R-:W-:Y:S01]  /*0ed0*/  FADD.FTZ R23, -R7, R26 ;  /* 0x0000001a07177221 */ /* 0x002fe20000010100 */
[----:B------:R-:W-:Y:S03]  /*0ee0*/  STS [R9+0x1000], R28 ;  /* 0x0010001c09007388 */ /* 0x000fe60000000800 */
[----:B------:R-:W-:-:S02]  /*0ef0*/  FMUL.FTZ R29, R23, 1.4426950216293334961 ;  /* 0x3fb8aa3b171d7820 */ /* 0x000fc40000410000 */
[----:B----4-:R-:W-:Y:S01]  /*0f00*/  FADD.FTZ R15, R15, R22 ;  /* 0x000000160f0f7221 */ /* 0x010fe20000010000 */
[----:B------:R-:W1:Y:S01]  /*0f10*/  MUFU.EX2 R26, R27 ;  /* 0x0000001b001a7308 */ /* 0x000e620000000800 */
[----:B------:R-:W-:Y:S07]  /*0f20*/  STS [R9+0x1200], R22 ;  /* 0x0012001609007388 */ /* 0x000fee0000000800 */
[----:B------:R-:W0:Y:S01]  /*0f30*/  MUFU.EX2 R17, R29 ;  /* 0x0000001d00117308 */ /* 0x000e220000000800 */
[----:B--2---:R-:W-:Y:S07]  /*0f40*/  STS [R9+0x1a00], R13 ;  /* 0x001a000d09007388 */ /* 0x004fee0000000800 */
[----:B------:R-:W2:Y:S01]  /*0f50*/  MUFU.EX2 R12, R12 ;  /* 0x0000000c000c7308 */ /* 0x000ea20000000800 */
[----:B-1----:R-:W-:Y:S01]  /*0f60*/  FADD.FTZ R14, R15, R26 ;  /* 0x0000001a0f0e7221 */ /* 0x002fe20000010000 */
[----:B------:R-:W-:Y:S03]  /*0f70*/  STS [R9+0x1400], R26 ;  /* 0x0014001a09007388 */ /* 0x000fe60000000800 */
[----:B0-----:R-:W-:Y:S01]  /*0f80*/  FADD.FTZ R11, R14, R17 ;  /* 0x000000110e0b7221 */ /* 0x001fe20000010000 */
[----:B------:R-:W-:Y:S03]  /*0f90*/  STS [R9+0x1600], R17 ;  /* 0x0016001109007388 */ /* 0x000fe60000000800 */
[----:B--2---:R-:W-:Y:S01]  /*0fa0*/  FADD.FTZ R14, R11, R12 ;  /* 0x0000000c0b0e7221 */ /* 0x004fe20000010000 */
[----:B------:R0:W-:Y:S03]  /*0fb0*/  STS [R9+0x1800], R12 ;  /* 0x0018000c09007388 */ /* 0x0001e60000000800 */
[----:B------:R-:W-:Y:S01]  /*0fc0*/  FADD.FTZ R15, R14, R13 ;  /* 0x0000000d0e0f7221 */ /* 0x000fe20000010000 */
[----:B0-----:R-:W-:Y:S01]  /*0fd0*/  IADD3 R9, R9, 0x2000, RZ ;  /* 0x0000200009097810 */ /* 0x001fe20007ffe0ff */
[----:B------:R-:W-:Y:S05]  /*0fe0*/  @!P2 BRA `(.L_x_913) ;  /* 0xfffff9c00000a947 */ /* 0x000fea000383ffff */
.L_x_912:
[----:B------:R-:W-:Y:S05]  /*0ff0*/  BSYNC B1 ;  /* 0x0000000000017941 */ /* 0x000fea0003800000 */
.L_x_911:
[----:B------:R-:W-:Y:S01]  /*1000*/  IMAD.IADD R8, R5, 0x1, -R10 ;  /* 0x0000000105087824 */ /* 0x000fe200078e0a0a */
[----:B------:R-:W-:Y:S04]  /*1010*/  BSSY B1, `(.L_x_914) ;  /* 0x0000036000017945 */ /* 0x000fe80003800000 */
[----:B------:R-:W-:-:S13]  /*1020*/  ISETP.GT.AND P2, PT, R8, 0x200, PT ;  /* 0x000002000800780c */ /* 0x000fda0003f44270 */
[----:B------:R-:W-:Y:S05]  /*1030*/  @!P2 BRA `(.L_x_915) ;  /* 0x000003300000a947 */ /* 0x000fea0003800000 */
[----:B------:R-:W2:Y:S01]  /*1040*/  LDS R16, [R9+-0x400] ;  /* 0xfffc000009107984 */ /* 0x000ea20000000800 */
[----:B------:R-:W-:Y:S02]  /*1050*/  PLOP3.LUT P0, PT, PT, PT, PT, 0x8, 0x0 ;  /* 0x000000000000781c */ /* 0x000fe40003f0e170 */
[----:B------:R-:W-:Y:S01]  /*1060*/  IADD3 R10, R10, 0x400, RZ ;  /* 0x000004000a0a7810 */ /* 0x000fe20007ffe0ff */
[----:B------:R-:W3:Y:S04]  /*1070*/  LDS R18, [R9+-0x200] ;  /* 0xfffe000009127984 */ /* 0x000ee80000000800 */
[----:B------:R-:W4:Y:S04]  /*1080*/  LDS R20, [R9] ;  /* 0x0000000009147984 */ /* 0x000f280000000800 */
[----:B------:R-:W5:Y:S04]  /*1090*/  LDS R22, [R9+0x200] ;  /* 0x0002000009167984 */ /* 0x000f680000000800 */
[----:B------:R-:W0:Y:S04]  /*10a0*/  LDS R24, [R9+0x400] ;  /* 0x0004000009187984 */ /* 0x000e280000000800 */
[----:B------:R-:W1:Y:S04]  /*10b0*/  LDS R14, [R9+0x600] ;  /* 0x00060000090e7984 */ /* 0x000e680000000800 */
[----:B------:R-:W1:Y:S04]  /*10c0*/  LDS R12, [R9+0x800] ;  /* 0x00080000090c7984 */ /* 0x000e680000000800 */
[----:B------:R-:W1:Y:S02]  /*10d0*/  LDS R8, [R9+0xa00] ;  /* 0x000a000009087984 */ /* 0x000e640000000800 */
[----:B-12---:R-:W-:-:S04]  /*10e0*/  FADD.FTZ R16, -R7, R16 ;  /* 0x0000001007107221 */ /* 0x006fc80000010100 */
[----:B------:R-:W-:Y:S02]  /*10f0*/  FMUL.FTZ R16, R16, 1.4426950216293334961 ;  /* 0x3fb8aa3b10107820 */ /* 0x000fe40000410000 */
[C---:B---3--:R-:W-:Y:S02]  /*1100*/  FADD.FTZ R18, -R7.reuse, R18 ;  /* 0x0000001207127221 */ /* 0x048fe40000010100 */
[C---:B----4-:R-:W-:Y:S02]  /*1110*/  FADD.FTZ R20, -R7.reuse, R20 ;  /* 0x0000001407147221 */ /* 0x050fe40000010100 */
[----:B------:R-:W-:Y:S01]  /*1120*/  FMUL.FTZ R18, R18, 1.4426950216293334961 ;  /* 0x3fb8aa3b12127820 */ /* 0x000fe20000410000 */
[----:B------:R-:W1:Y:S01]  /*1130*/  MUFU.EX2 R16, R16 ;  /* 0x0000001000107308 */ /* 0x000e620000000800 */
[----:B------:R-:W-:Y:S02]  /*1140*/  FMUL.FTZ R20, R20, 1.4426950216293334961 ;  /* 0x3fb8aa3b14147820 */ /* 0x000fe40000410000 */
[----:B-----5:R-:W-:-:S02]  /*1150*/  FADD.FTZ R22, -R7, R22 ;  /* 0x0000001607167221 */ /* 0x020fc40000010100 */
[C---:B0-----:R-:W-:Y:S02]  /*1160*/  FADD.FTZ R24, -R7.reuse, R24 ;  /* 0x0000001807187221 */ /* 0x041fe40000010100 */
[----:B------:R-:W-:Y:S01]  /*1170*/  FMUL.FTZ R22, R22, 1.4426950216293334961 ;  /* 0x3fb8aa3b16167820 */ /* 0x000fe20000410000 */
[----:B------:R-:W0:Y:S01]  /*1180*/  MUFU.EX2 R18, R18 ;  /* 0x0000001200127308 */ /* 0x000e220000000800 */
[----:B------:R-:W-:Y:S02]  /*1190*/  FMUL.FTZ R24, R24, 1.4426950216293334961 ;  /* 0x3fb8aa3b18187820 */ /* 0x000fe40000410000 */
[C---:B------:R-:W-:Y:S02]  /*11a0*/  FADD.FTZ R11, -R7.reuse, R14 ;  /* 0x0000000e070b7221 */ /* 0x040fe40000010100 */
[----:B------:R-:W-:Y:S02]  /*11b0*/  FADD.FTZ R13, -R7, R12 ;  /* 0x0000000c070d7221 */ /* 0x000fe40000010100 */
[----:B------:R-:W-:Y:S01]  /*11c0*/  FMUL.FTZ R11, R11, 1.4426950216293334961 ;  /* 0x3fb8aa3b0b0b7820 */ /* 0x000fe20000410000 */
[----:B------:R-:W2:Y:S01]  /*11d0*/  MUFU.EX2 R20, R20 ;  /* 0x0000001400147308 */ /* 0x000ea20000000800 */
[----:B-1----:R-:W-:Y:S01]  /*11e0*/  FADD.FTZ R15, R15, R16 ;  /* 0x000000100f0f7221 */ /* 0x002fe20000010000 */
[----:B------:R-:W-:Y:S01]  /*11f0*/  STS [R9+-0x400], R16 ;  /* 0xfffc001009007388 */ /* 0x000fe20000000800 */
[----:B------:R-:W-:-:S02]  /*1200*/  FADD.FTZ R17, -R7, R8 ;  /* 0x0000000807117221 */ /* 0x000fc40000010100 */
[----:B------:R-:W-:Y:S02]  /*1210*/  FMUL.FTZ R13, R13, 1.4426950216293334961 ;  /* 0x3fb8aa3b0d0d7820 */ /* 0x000fe40000410000 */
[----:B------:R-:W-:Y:S01]  /*1220*/  FMUL.FTZ R17, R17, 1.4426950216293334961 ;  /* 0x3fb8aa3b11117820 */ /* 0x000fe20000410000 */
[----:B------:R-:W1:Y:S01]  /*1230*/  MUFU.EX2 R22, R22 ;  /* 0x0000001600167308 */ /* 0x000e620000000800 */
[----:B0-----:R-:W-:Y:S01]  /*1240*/  FADD.FTZ R15, R15, R18 ;  /* 0x000000120f0f7221 */ /* 0x001fe20000010000 */
[----:B------:R-:W-:Y:S06]  /*1250*/  STS [R9+-0x200], R18 ;  /* 0xfffe001209007388 */ /* 0x000fec0000000800 */
[----:B------:R-:W0:Y:S01]  /*1260*/  MUFU.EX2 R14, R24 ;  /* 0x00000018000e7308 */ /* 0x000e220000000800 */
[----:B--2---:R-:W-:Y:S01]  /*1270*/  FADD.FTZ R15, R15, R20 ;  /* 0x000000140f0f7221 */ /* 0x004fe20000010000 */
        /* <DEDUP_REMOVED lines=15> */
.L_x_915:
[----:B------:R-:W-:Y:S05]  /*1370*/  BSYNC B1 ;  /* 0x0000000000017941 */ /* 0x000fea0003800000 */
.L_x_914:
[----:B------:R-:W-:-:S13]  /*1380*/  ISETP.LT.OR P0, PT, R10, R5, P0 ;  /* 0x000000050a00720c */ /* 0x000fda0000701670 */
[----:B------:R-:W-:Y:S05]  /*1390*/  @!P0 BRA `(.L_x_907) ;  /* 0x0000018000008947 */ /* 0x000fea0003800000 */
[----:B------:R-:W2:Y:S04]  /*13a0*/  LDS R8, [R9+-0x400] ;  /* 0xfffc000009087984 */ /* 0x000ea80000000800 */
[----:B------:R-:W3:Y:S04]  /*13b0*/  LDS R10, [R9+-0x200] ;  /* 0xfffe0000090a7984 */ /* 0x000ee80000000800 */
[----:B------:R-:W4:Y:S04]  /*13c0*/  LDS R12, [R9] ;  /* 0x00000000090c7984 */ /* 0x000f280000000800 */
[----:B------:R-:W5:Y:S01]  /*13d0*/  LDS R14, [R9+0x200] ;  /* 0x00020000090e7984 */ /* 0x000f620000000800 */
[----:B-12---:R-:W-:-:S02]  /*13e0*/  FADD.FTZ R8, -R7, R8 ;  /* 0x0000000807087221 */ /* 0x006fc40000010100 */
[C---:B---3--:R-:W-:Y:S02]  /*13f0*/  FADD.FTZ R10, -R7.reuse, R10 ;  /* 0x0000000a070a7221 */ /* 0x048fe40000010100 */
        /* <DEDUP_REMOVED lines=18> */
.L_x_907:
[----:B------:R-:W-:Y:S05]  /*1520*/  BSYNC B0 ;  /* 0x0000000000007941 */ /* 0x000fea0003800000 */
.L_x_906:
[----:B-1----:R-:W1:Y:S01]  /*1530*/  SHFL.BFLY PT, R8, R15, 0x10, 0x1f ;  /* 0x0e001f000f087f89 */ /* 0x002e6200000e0000 */
[----:B0-----:R-:W-:Y:S01]  /*1540*/  LOP3.LUT P0, R11, R6, 0x1f, RZ, 0xc0, !PT ;  /* 0x0000001f060b7812 */ /* 0x001fe2000780c0ff */
[----:B------:R-:W-:Y:S03]  /*1550*/  BSSY B0, `(.L_x_916) ;  /* 0x0000099000007945 */ /* 0x000fe60003800000 */
[----:B------:R-:W-:-:S09]  /*1560*/  ISETP.GT.U32.AND P2, PT, R11, 0x3, PT ;  /* 0x000000030b00780c */ /* 0x000fd20003f44070 */
[----:B------:R-:W-:-:S04]  /*1570*/  @!P0 SHF.R.U32.HI R13, RZ, 0x3, R6 ;  /* 0x00000003ff0d8819 */ /* 0x000fc80000011606 */
[----:B------:R-:W-:Y:S01]  /*1580*/  @!P0 LOP3.LUT R13, R13, 0x1ffffffc, RZ, 0xc0, !PT ;  /* 0x1ffffffc0d0d8812 */ /* 0x000fe200078ec0ff */
[----:B-1----:R-:W-:-:S05]  /*1590*/  FADD.FTZ R8, R8, R15 ;  /* 0x0000000f08087221 */ /* 0x002fca0000010000 */
[----:B------:R-:W0:Y:S02]  /*15a0*/  SHFL.BFLY PT, R7, R8, 0x8, 0x1f ;  /* 0x0d001f0008077f89 */ /* 0x000e2400000e0000 */
        /* <DEDUP_REMOVED lines=21> */
[----:B------:R-:W-:Y:S01]  /*1700*/  IMAD.MOV.U32 R10, RZ, RZ, R6 ;  /* 0x000000ffff0a7224 */ /* 0x000fe200078e0006 */
[----:B------:R-:W-:Y:S01]  /*1710*/  LOP3.LUT P0, R9, R7, 0x3, RZ, 0xc0, !PT ;  /* 0x0000000307097812 */ /* 0x000fe2000780c0ff */
[----:B0-----:R-:W-:-:S06]  /*1720*/  FADD.FTZ R7, R8, 9.9999999747524270788e-07 ;  /* 0x358637bd08077421 */ /* 0x001fcc0000010000 */
[----:B------:R-:W0:Y:S06]  /*1730*/  MUFU.RCP R7, R7 ;  /* 0x0000000700077308 */ /* 0x000e2c0000001000 */
[----:B------:R-:W-:Y:S05]  /*1740*/  @!P0 BRA `(.L_x_919) ;  /* 0x000000b000008947 */ /* 0x000fea0003800000 */
[----:B------:R-:W-:Y:S01]  /*1750*/  IMAD.MOV.U32 R8, RZ, RZ, R9 ;  /* 0x000000ffff087224 */ /* 0x000fe200078e0009 */
[----:B------:R-:W-:Y:S01]  /*1760*/  LEA R9, R6, 0x120, 0x2 ;  /* 0x0000012006097811 */ /* 0x000fe200078e10ff */
[----:B------:R-:W-:-:S04]  /*1770*/  IMAD.MOV.U32 R10, RZ, RZ, R6 ;  /* 0x000000ffff0a7224 */ /* 0x000fc800078e0006 */
.L_x_920:
        /* <DEDUP_REMOVED lines=8> */
.L_x_919:
[----:B------:R-:W-:Y:S05]  /*1800*/  BSYNC B1 ;  /* 0x0000000000017941 */ /* 0x000fea0003800000 */
.L_x_918:
        /* <DEDUP_REMOVED lines=10> */
.L_x_923:
        /* <DEDUP_REMOVED lines=52> */
.L_x_922:
[----:B------:R-:W-:Y:S05]  /*1bf0*/  BSYNC B1 ;  /* 0x0000000000017941 */ /* 0x000fea0003800000 */
.L_x_921:
        /* <DEDUP_REMOVED lines=31> */
.L_x_925:
[----:B------:R-:W-:Y:S05]  /*1df0*/  BSYNC B1 ;  /* 0x0000000000017941 */ /* 0x000fea0003800000 */
.L_x_924:
        /* <DEDUP_REMOVED lines=14> */
.L_x_917:
[----:B------:R-:W-:Y:S05]  /*1ee0*/  BSYNC B0 ;  /* 0x0000000000007941 */ /* 0x000fea0003800000 */
.L_x_916:
[----:B------:R-:W-:Y:S01]  /*1ef0*/  BAR.SYNC.DEFER_BLOCKING 0x0 ;  /* 0x0000000000007b1d */ /* 0x000fe20000010000 */
[----:B0-----:R-:W-:Y:S01]  /*1f00*/  LOP3.LUT R5, R4, 0x1, RZ, 0xc0, !PT ;  /* 0x0000000104057812 */ /* 0x001fe200078ec0ff */
[----:B------:R-:W-:Y:S01]  /*1f10*/  HFMA2.MMA R23, -RZ, RZ, 0, 0 ;  /* 0x00000000ff177435 */ /* 0x000fe200000001ff */
[C---:B------:R-:W-:Y:S01]  /*1f20*/  LOP3.LUT R7, R6.reuse, 0xffffffc0, RZ, 0xc0, !PT ;  /* 0xffffffc006077812 */ /* 0x040fe200078ec0ff */
[----:B------:R-:W-:Y:S02]  /*1f30*/  IMAD.MOV.U32 R25, RZ, RZ, RZ ;  /* 0x000000ffff197224 */ /* 0x000fe400078e00ff */
[----:B------:R-:W-:Y:S01]  /*1f40*/  BAR.SYNC.DEFER_BLOCKING 0x0 ;  /* 0x0000000000007b1d */ /* 0x000fe20000010000 */
[----:B------:R-:W-:Y:S01]  /*1f50*/  ISETP.NE.AND P0, PT, R5, RZ, PT ;  /* 0x000000ff0500720c */ /* 0x000fe20003f05270 */
[----:B------:R-:W-:Y:S01]  /*1f60*/  CS2R R20, SRZ ;  /* 0x0000000000147805 */ /* 0x000fe2000001ff00 */
[----:B------:R-:W-:Y:S01]  /*1f70*/  LOP3.LUT R5, R6, 0xffffffe0, RZ, 0xc0, !PT ;  /* 0xffffffe006057812 */ /* 0x000fe200078ec0ff */
[----:B------:R-:W-:Y:S01]  /*1f80*/  CS2R R18, SRZ ;  /* 0x0000000000127805 */ /* 0x000fe2000001ff00 */
[----:B------:R-:W-:Y:S01]  /*1f90*/  ISETP.NE.OR P5, PT, R7, 0x40, P0 ;  /* 0x000000400700780c */ /* 0x000fe200007a5670 */
[----:B------:R-:W-:Y:S01]  /*1fa0*/  BSSY B0, `(.L_x_926) ;  /* 0x0000025000007945 */ /* 0x000fe20003800000 */
[----:B------:R-:W-:-:S02]  /*1fb0*/  ISETP.NE.OR P4, PT, R5, 0x20, P0 ;  /* 0x000000200500780c */ /* 0x000fc40000785670 */
[----:B------:R-:W-:Y:S01]  /*1fc0*/  LEA.HI R5, R4, R4, RZ, 0x1 ;  /* 0x0000000404057211 */ /* 0x000fe200078f08ff */
[----:B------:R-:W-:Y:S01]  /*1fd0*/  IMAD.MOV.U32 R4, RZ, RZ, RZ ;  /* 0x000000ffff047224 */ /* 0x000fe200078e00ff */
[C---:B------:R-:W-:Y:S02]  /*1fe0*/  ISETP.GT.OR P1, PT, R6.reuse, 0x3f, P0 ;  /* 0x0000003f0600780c */ /* 0x040fe40000724670 */
[----:B------:R-:W-:Y:S02]  /*1ff0*/  SHF.R.S32.HI R5, RZ, 0x1, R5 ;  /* 0x00000001ff057819 */ /* 0x000fe40000011405 */
[C---:B------:R-:W-:Y:S02]  /*2000*/  IADD3 R8, R6.reuse, 0x1f, RZ ;  /* 0x0000001f06087810 */ /* 0x040fe40007ffe0ff */
[----:B------:R-:W-:Y:S01]  /*2010*/  ISETP.GT.OR P2, PT, R6, 0x1f, P0 ;  /* 0x0000001f0600780c */ /* 0x000fe20000744670 */
[----:B------:R-:W-:Y:S01]  /*2020*/  IMAD R6, R0, 0x80, R5 ;  /* 0x0000008000067824 */ /* 0x000fe200078e0205 */
[----:B------:R-:W-:Y:S01]  /*2030*/  ISETP.GT.U32.AND P3, PT, R8, 0x3e, PT ;  /* 0x0000003e0800780c */ /* 0x000fe20003f64070 */
[----:B------:R-:W-:-:S03]  /*2040*/  IMAD.MOV.U32 R0, RZ, RZ, RZ ;  /* 0x000000ffff007224 */ /* 0x000fc600078e00ff */
        /* <DEDUP_REMOVED lines=26> */
.L_x_927:
[----:B0-----:R-:W-:Y:S05]  /*21f0*/  BSYNC B0 ;  /* 0x0000000000007941 */ /* 0x001fea0003800000 */
.L_x_926:
[----:B------:R-:W-:Y:S06]  /*2200*/  BAR.SYNC.DEFER_BLOCKING 0x0 ;  /* 0x0000000000007b1d */ /* 0x000fec0000010000 */
[----:B------:R-:W-:Y:S01]  /*2210*/  BSSY B0, `(.L_x_928) ;  /* 0x000001b000007945 */ /* 0x000fe20003800000 */
[----:B------:R0:W-:Y:S04]  /*2220*/  @!P4 STS [R6.X4+-0xe0], R4 ;  /* 0xffff20040600c388 */ /* 0x0001e80000004800 */
[----:B------:R0:W-:Y:S04]  /*2230*/  @!P4 STS [R6.X4+-0xa0], R25 ;  /* 0xffff60190600c388 */ /* 0x0001e80000004800 */
[----:B------:R0:W-:Y:S04]  /*2240*/  @!P4 STS [R6.X4+-0x60], R20 ;  /* 0xffffa0140600c388 */ /* 0x0001e80000004800 */
[----:B------:R0:W-:Y:S04]  /*2250*/  @!P4 STS [R6.X4+-0x20], R23 ;  /* 0xffffe0170600c388 */ /* 0x0001e80000004800 */
        /* <DEDUP_REMOVED lines=22> */
.L_x_929:
[----:B0-----:R-:W-:Y:S05]  /*23c0*/  BSYNC B0 ;  /* 0x0000000000007941 */ /* 0x001fea0003800000 */
.L_x_928:
[----:B------:R-:W-:Y:S06]  /*23d0*/  BAR.SYNC.DEFER_BLOCKING 0x0 ;  /* 0x0000000000007b1d */ /* 0x000fec0000010000 */
[----:B------:R-:W-:Y:S05]  /*23e0*/  @P3 EXIT ;  /* 0x000000000000394d */ /* 0x000fea0003800000 */
[----:B------:R-:W0:Y:S01]  /*23f0*/  S2UR UR4, SR_CTAID.Z ;  /* 0x00000000000479c3 */ /* 0x000e220000002700 */
[----:B------:R-:W-:Y:S02]  /*2400*/  IMAD R2, R2, c[0x0][0xc], RZ ;  /* 0x0000030002027a24 */ /* 0x000fe400078e02ff */
[----:B------:R-:W-:Y:S02]  /*2410*/  IMAD R3, R3, c[0x0][0x14], RZ ;  /* 0x0000050003037a24 */ /* 0x000fe400078e02ff */
[----:B------:R-:W-:-:S02]  /*2420*/  IMAD R2, R2, c[0x0][0x14], RZ ;  /* 0x0000050002027a24 */ /* 0x000fc400078e02ff */
[----:B------:R-:W-:-:S03]  /*2430*/  IMAD.SHL.U32 R3, R3, 0x80, RZ ;  /* 0x0000008003037824 */ /* 0x000fc600078e00ff */
[----:B------:R-:W-:Y:S02]  /*2440*/  SHF.L.U32 R2, R2, 0x7, RZ ;  /* 0x0000000702027819 */ /* 0x000fe400000006ff */
        /* <DEDUP_REMOVED lines=19> */
[C---:B------:R-:W-:Y:S02]  /*2580*/  LEA R2, P0, R3.reuse, c[0x0][0x160], 0x1 ;  /* 0x0000580003027a11 */ /* 0x040fe400078008ff */
[----:B------:R-:W-:Y:S02]  /*2590*/  LEA.HI.X.SX32 R10, R10, R24, 0x1, P1 ;  /* 0x000000180a0a7211 */ /* 0x000fe400008f0eff */
[----:B------:R-:W-:Y:S02]  /*25a0*/  LEA.HI.X R3, R3, c[0x0][0x164], R6, 0x1, P0 ;  /* 0x0000590003037a11 */ /* 0x000fe400000f0c06 */
[----:B------:R-:W-:Y:S02]  /*25b0*/  LEA R6, P0, R7, c[0x0][0x160], 0x1 ;  /* 0x0000580007067a11 */ /* 0x000fe400078008ff */
[----:B------:R-:W-:Y:S02]  /*25c0*/  IADD3 R11, P3, R14, R17, RZ ;  /* 0x000000110e0b7210 */ /* 0x000fe40007f7e0ff */
[----:B------:R-:W-:-:S02]  /*25d0*/  F2FP.BF16.PACK_AB R25, R25, R4 ;  /* 0x000000041919723e */ /* 0x000fc400000010ff */
        /* <DEDUP_REMOVED lines=14> */
[----:B------:R-:W-:Y:S02]  /*26c0*/  LEA.HI.X R9, R9, c[0x0][0x164], R12, 0x1, P1 ;  /* 0x0000590009097a11 */ /* 0x000fe400008f0c0c */
[----:B------:R-:W-:Y:S02]  /*26d0*/  LEA.HI.X.SX32 R16, R16, R24, 0x1, P4 ;  /* 0x0000001810107211 */ /* 0x000fe400020f0eff */
[----:B------:R-:W-:Y:S02]  /*26e0*/  LEA R12, P1, R13, c[0x0][0x160], 0x1 ;  /* 0x000058000d0c7a11 */ /* 0x000fe400078208ff */
[----:B------:R-:W-:Y:S02]  /*26f0*/  LEA.HI.X R15, R15, c[0x0][0x164], R22, 0x1, P0 ;  /* 0x000059000f0f7a11 */ /* 0x000fe400000f0c16 */
[----:B------:R-:W-:-:S02]  /*2700*/  IADD3 R17, P6, R27, R17, RZ ;  /* 0x000000111b117210 */ /* 0x000fc40007fde0ff */
[----:B------:R-:W-:Y:S02]  /*2710*/  F2FP.BF16.PACK_AB R20, R23, R20 ;  /* 0x000000141714723e */ /* 0x000fe400000010ff */
        /* <DEDUP_REMOVED lines=18> */
.L_x_903:
        /* <DEDUP_REMOVED lines=20> */
.L_x_904:
[----:B------:R-:W-:Y:S01]  /*2980*/  IMAD.MOV.U32 R11, RZ, RZ, -0x800001 ;  /* 0xff7fffffff0b7424 */ /* 0x000fe200078e00ff */
[----:B------:R-:W-:Y:S01]  /*2990*/  MOV R7, 0x1f ;  /* 0x0000001f00077802 */ /* 0x000fe20000000f00 */
[----:B------:R-:W-:Y:S01]  /*29a0*/  IMAD.MOV.U32 R12, RZ, RZ, 0x10 ;  /* 0x00000010ff0c7424 */ /* 0x000fe200078e00ff */
[----:B------:R-:W-:Y:S01]  /*29b0*/  MOV R8, 0x29e0 ;  /* 0x000029e000087802 */ /* 0x000fe20000000f00 */
[----:B------:R-:W-:Y:S02]  /*29c0*/  IMAD.MOV.U32 R14, RZ, RZ, -0x1 ;  /* 0xffffffffff0e7424 */ /* 0x000fe400078e00ff */
[----:B------:R-:W-:Y:S05]  /*29d0*/  CALL.REL.NOINC `($__internal_20_$__cuda_sm70_shflsync_bfly_p) ;  /* 0x0000015000007944 */ /* 0x000fea0003c00000 */
[----:B01----:R-:W-:Y:S05]  /*29e0*/  BRA `(.L_x_930) ;  /* 0xffffdc2000007947 */ /* 0x003fea000383ffff */
.L_x_905:
[----:B------:R-:W-:Y:S01]  /*29f0*/  HFMA2.MMA R12, -RZ, RZ, 0, 4.76837158203125e-07 ;  /* 0x00000008ff0c7435 */ /* 0x000fe200000001ff */
[----:B------:R-:W-:Y:S01]  /*2a00*/  IMAD.MOV.U32 R11, RZ, RZ, R16 ;  /* 0x000000ffff0b7224 */ /* 0x000fe200078e0010 */
[----:B------:R-:W-:Y:S01]  /*2a10*/  MOV R8, 0x2a50 ;  /* 0x00002a5000087802 */ /* 0x000fe20000000f00 */
[----:B------:R-:W-:Y:S02]  /*2a20*/  IMAD.MOV.U32 R7, RZ, RZ, 0x1f ;  /* 0x0000001fff077424 */ /* 0x000fe400078e00ff */
[----:B------:R-:W-:Y:S02]  /*2a30*/  IMAD.MOV.U32 R14, RZ, RZ, -0x1 ;  /* 0xffffffffff0e7424 */ /* 0x000fe400078e00ff */
[----:B------:R-:W-:Y:S05]  /*2a40*/  CALL.REL.NOINC `($__internal_20_$__cuda_sm70_shflsync_bfly_p) ;  /* 0x000000e000007944 */ /* 0x000fea0003c00000 */
[----:B01----:R-:W-:Y:S01]  /*2a50*/  FMNMX.FTZ R11, R16, R7, !PT ;  /* 0x00000007100b7209 */ /* 0x003fe20007810000 */
[----:B------:R-:W-:Y:S01]  /*2a60*/  IMAD.MOV.U32 R7, RZ, RZ, 0x1f ;  /* 0x0000001fff077424 */ /* 0x000fe200078e00ff */
[----:B------:R-:W-:Y:S01]  /*2a70*/  MOV R12, 0x4 ;  /* 0x00000004000c7802 */ /* 0x000fe20000000f00 */
[----:B------:R-:W-:Y:S01]  /*2a80*/  IMAD.MOV.U32 R14, RZ, RZ, -0x1 ;  /* 0xffffffffff0e7424 */ /* 0x000fe200078e00ff */
[----:B------:R-:W-:-:S02]  /*2a90*/  MOV R8, 0x2ab0 ;  /* 0x00002ab000087802 */ /* 0x000fc40000000f00 */
[----:B------:R-:W-:Y:S05]  /*2aa0*/  CALL.REL.NOINC `($__internal_20_$__cuda_sm70_shflsync_bfly_p) ;  /* 0x0000008000007944 */ /* 0x000fea0003c00000 */
[----:B0-----:R-:W-:Y:S01]  /*2ab0*/  HFMA2.MMA R12, -RZ, RZ, 0, 1.1920928955078125e-07 ;  /* 0x00000002ff0c7435 */ /* 0x001fe200000001ff */
[----:B-1----:R-:W-:Y:S01]  /*2ac0*/  FMNMX.FTZ R11, R11, R7, !PT ;  /* 0x000000070b0b7209 */ /* 0x002fe20007810000 */
[----:B------:R-:W-:Y:S01]  /*2ad0*/  IMAD.MOV.U32 R7, RZ, RZ, 0x1f ;  /* 0x0000001fff077424 */ /* 0x000fe200078e00ff */
[----:B------:R-:W-:Y:S01]  /*2ae0*/  MOV R8, 0x2b10 ;  /* 0x00002b1000087802 */ /* 0x000fe20000000f00 */
[----:B------:R-:W-:-:S02]  /*2af0*/  IMAD.MOV.U32 R14, RZ, RZ, -0x1 ;  /* 0xffffffffff0e7424 */ /* 0x000fc400078e00ff */
[----:B------:R-:W-:Y:S05]  /*2b00*/  CALL.REL.NOINC `($__internal_20_$__cuda_sm70_shflsync_bfly_p) ;  /* 0x0000002000007944 */ /* 0x000fea0003c00000 */
[----:B-1----:R-:W-:Y:S01]  /*2b10*/  MOV R8, R7 ;  /* 0x0000000700087202 */ /* 0x002fe20000000f00 */
[----:B0-----:R-:W-:Y:S05]  /*2b20*/  BRA `(.L_x_931) ;  /* 0xffffdb6000007947 */ /* 0x001fea000383ffff */
        .weak           $__internal_20_$__cuda_sm70_shflsync_bfly_p
        .type           $__internal_20_$__cuda_sm70_shflsync_bfly_p,@function
        .size           $__internal_20_$__cuda_sm70_shflsync_bfly_p,(.L_x_23187 - $__internal_20_$__cuda_sm70_shflsync_bfly_p)
$__internal_20_$__cuda_sm70_shflsync_bfly_p:
[----:B------:R-:W-:Y:S01]  /*2b30*/  IMAD.MOV.U32 R9, RZ, RZ, 0x0 ;  /* 0x00000000ff097424 */ /* 0x000fe200078e00ff */
[----:B------:R-:W-:Y:S04]  /*2b40*/  WARPSYNC R14 ;  /* 0x0000000e00007348 */ /* 0x000fe80003800000 */
[----:B------:R0:W1:Y:S01]  /*2b50*/  SHFL.BFLY PT, R7, R11, R12, R7 ;  /* 0x0c00000c0b077389 */ /* 0x00006200000e0007 */
[----:B------:R-:W-:Y:S05]  /*2b60*/  RET.REL.NODEC R8 `(_ZN4vllm25paged_attention_v1_kernelI13__nv_bfloat16hLi128ELi16ELi128ELNS_18Fp8KVCacheDataTypeE2ELb0EEEvPT_PKS3_PKT0_S9_ifPKiSB_iPKfiiiSD_SD_iiiii) ;  /* 0xffffd49008007950 */ /* 0x000fea0003c3ffff */
.L_x_932:
        /* <DEDUP_REMOVED lines=9> */
.L_x_23187:


//--------------------- .text._ZN4vllm25paged_attention_v1_kernelI13__nv_bfloat16hLi120ELi16ELi128ELNS_18Fp8KVCacheDataTypeE2ELb0EEEvPT_PKS3_PKT0_S9_ifPKiSB_iPKfiiiSD_SD_iiiii --------------------------
	.section	.text._ZN4vllm25paged_attention_v1_kernelI13__nv_bfloat16hLi120ELi16ELi128ELNS_18Fp8KVCacheDataTypeE2ELb0EEEvPT_PKS3_PKT0_S9_ifPKiSB_iPKfiiiSD_SD_iiiii,"ax",@progbits
	.sectioninfo	@"SHI_REGISTERS=32"
	.align	128
        .global         _ZN4vllm25paged_attention_v1_kernelI13__nv_bfloat16hLi120ELi16ELi128ELNS_18Fp8KVCacheDataTypeE2ELb0EEEvPT_PKS3_PKT0_S9_ifPKiSB_iPKfiiiSD_SD_iiiii
        .type           _ZN4vllm25paged_attention_v1_kernelI13__nv_bfloat16hLi120ELi16ELi128ELNS_18Fp8KVCacheDataTypeE2ELb0EEEvPT_PKS3_PKT0_S9_ifPKiSB_iPKfiiiSD_SD_iiiii,@function
        .size           _ZN4vllm25paged_attention_v1_kernelI13__nv_bfloat16hLi120ELi16ELi128ELNS_18Fp8KVCacheDataTypeE2ELb0EEEvPT_PKS3_PKT0_S9_ifPKiSB_iPKfiiiSD_SD_iiiii,(.L_x_23188 - _ZN4vllm25paged_attention_v1_kernelI13__nv_bfloat16hLi120ELi16ELi128ELNS_18Fp8KVCacheDataTypeE2ELb0EEEvPT_PKS3_PKT0_S9_ifPKiSB_iPKfiiiSD_SD_iiiii)
        .other          _ZN4vllm25paged_attention_v1_kernelI13__nv_bfloat16hLi120ELi16ELi128ELNS_18Fp8KVCacheDataTypeE2ELb0EEEvPT_PKS3_PKT0_S9_ifPKiSB_iPKfiiiSD_SD_iiiii,@"STO_CUDA_ENTRY STV_DEFAULT"
_ZN4vllm25paged_attention_v1_kernelI13__nv_bfloat16hLi120ELi16ELi128ELNS_18Fp8KVCacheDataTypeE2ELb0EEEvPT_PKS3_PKT0_S9_ifPKiSB_iPKfiiiSD_SD_iiiii:
.text._ZN4vllm25paged_attention_v1_kernelI13__nv_bfloat16hLi120ELi16ELi128ELNS_18Fp8KVCacheDataTypeE2ELb0EEEvPT_PKS3_PKT0_S9_ifPKiSB_iPKfiiiSD_SD_iiiii:
        /* <DEDUP_REMOVED lines=16> */
[----:B------:R-:W-:Y:S01]  /*0100*/  LEA.HI R6, R6, R3, RZ, 0x4 ;  /* 0x0000000306067211 */ /* 0x000fe200078f20ff */
[----:B---3--:R-:W-:-:S03]  /*0110*/  IMAD R3, R10, 0x78, RZ ;  /* 0x000000780a037824 */ /* 0x008fc600078e02ff */
[----:B------:R-:W-:Y:S02]  /*0120*/  LOP3.LUT R7, R6, 0xfffffff0, RZ, 0xc0, !PT ;  /* 0xfffffff006077812 */ /* 0x000fe400078ec0ff */
[----:B------:R-:W-:Y:S02]  /*0130*/  SHF.R.S32.HI R9, RZ, 0x4, R6 ;  /* 0x00000004ff097819 */ /* 0x000fe40000011406 */
[----:B------:R-:W-:Y:S02]  /*0140*/  IMNMX R7, R4, R7, PT ;  /* 0x0000000704077217 */ /* 0x000fe40003800200 */
[----:B------:R-:W-:Y:S01]  /*0150*/  SHF.R.S32.HI R4, RZ, 0x5, R8 ;  /* 0x00000005ff047819 */ /* 0x000fe20000011408 */
[----:B------:R-:W-:Y:S05]  /*0160*/  @P0 BRA `(.L_x_934) ;  /* 0x0000045000000947 */ /* 0x000fea0003800000 */
[----:B------:R-:W-:Y:S01]  /*0170*/  LEA.HI R8, R2, R2, RZ, 0x1 ;  /* 0x0000000202087211 */ /* 0x000fe200078f08ff */
[----:B------:R-:W-:Y:S01]  /*0180*/  IMAD R14, R0, c[0x0][0x1a8], RZ ;  /* 0x00006a00000e7a24 */ /* 0x000fe200078e02ff */
[----:B------:R-:W-:Y:S01]  /*0190*/  BSSY B1, `(.L_x_935) ;  /* 0x0000025000017945 */ /* 0x000fe20003800000 */
[----:B------:R-:W-:-:S02]  /*01a0*/  SHF.R.S32.HI R12, RZ, 0x1f, R3 ;  /* 0x0000001fff0c7819 */ /* 0x000fc40000011403 */
[----:B------:R-:W-:Y:S02]  /*01b0*/  SHF.R.S32.HI R6, RZ, 0x1, R8 ;  /* 0x00000001ff067819 */ /* 0x000fe40000011408 */
[----:B------:R-:W-:Y:S02]  /*01c0*/  SHF.R.S32.HI R13, RZ, 0x1f, R14 ;  /* 0x0000001fff0d7819 */ /* 0x000fe4000001140e */
[----:B------:R-:W-:-:S04]  /*01d0*/  IMNMX R11, R6, -0x31, !PT ;  /* 0xffffffcf060b7817 */ /* 0x000fc80007800200 */
        /* <DEDUP_REMOVED lines=16> */
[----:B------:R-:W-:Y:S02]  /*02e0*/  MOV R15, R10 ;  /* 0x0000000a000f7202 */ /* 0x000fe40000000f00 */
[----:B------:R-:W-:Y:S01]  /*02f0*/  IADD3 R16, R11, 0x4, RZ ;  /* 0x000000040b107810 */ /* 0x000fe20007ffe0ff */
[----:B------:R-:W-:Y:S02]  /*0300*/  IMAD.X R21, RZ, RZ, R21, P2 ;  /* 0x000000ffff157224 */ /* 0x000fe400010e0615 */
.L_x_937:
        /* <DEDUP_REMOVED lines=13> */
.L_x_936:
[----:B------:R-:W-:Y:S05]  /*03e0*/  BSYNC B1 ;  /* 0x0000000000017941 */ /* 0x000fea0003800000 */
.L_x_935:
[----:B------:R-:W-:Y:S05]  /*03f0*/  @!P0 BRA `(.L_x_934) ;  /* 0x000001c000008947 */ /* 0x000fea0003800000 */
[----:B------:R-:W-:Y:S01]  /*0400*/  IADD3 R14, P0, R14, R3, RZ ;  /* 0x000000030e0e7210 */ /* 0x000fe20007f1e0ff */
[C---:B------:R-:W-:Y:S01]  /*0410*/  IMAD.SHL.U32 R11, R6.reuse, 0x8, RZ ;  /* 0x00000008060b7824 */ /* 0x040fe200078e00ff */
[----:B------:R-:W-:Y:S02]  /*0420*/  IADD3 R6, R6, -0x100, RZ ;  /* 0xffffff0006067810 */ /* 0x000fe40007ffe0ff */
[----:B------:R-:W-:Y:S01]  /*0430*/  IADD3.X R13, R13, R12, RZ, P0, !PT ;  /* 0x0000000c0d0d7210 */ /* 0x000fe200007fe4ff */
[--C-:B------:R-:W-:Y:S01]  /*0440*/  IMAD R10, R8, 0x78, R11.reuse ;  /* 0x00000078080a7824 */ /* 0x100fe200078e020b */
[----:B------:R-:W-:Y:S01]  /*0450*/  LEA R20, P0, R14, c[0x0][0x168], 0x1 ;  /* 0x00005a000e147a11 */ /* 0x000fe200078008ff */
[----:B------:R-:W-:-:S03]  /*0460*/  IMAD R23, R8, 0x4, R11 ;  /* 0x0000000408177824 */ /* 0x000fc600078e020b */
[----:B------:R-:W-:Y:S02]  /*0470*/  LEA.HI.X R21, R14, c[0x0][0x16c], R13, 0x1, P0 ;  /* 0x00005b000e157a11 */ /* 0x000fe400000f0c0d */
[----:B------:R-:W-:-:S03]  /*0480*/  IADD3 R8, R10, 0x400, RZ ;  /* 0x000004000a087810 */ /* 0x000fc60007ffe0ff */
.L_x_938:
        /* <DEDUP_REMOVED lines=19> */
.L_x_934:
[----:B------:R-:W-:Y:S05]  /*05c0*/  BSYNC B0 ;  /* 0x0000000000007941 */ /* 0x000fea0003800000 */
.L_x_933:
[----:B------:R-:W-:Y:S01]  /*05d0*/  BAR.SYNC.DEFER_BLOCKING 0x0 ;  /* 0x0000000000007b1d */ /* 0x000fe20000010000 */
[----:B------:R-:W-:-:S13]  /*05e0*/  ISETP.GE.AND P0, PT, R4, R9, PT ;  /* 0x000000090400720c */ /* 0x000fda0003f06270 */
[----:B------:R-:W-:Y:S05]  /*05f0*/  @!P0 BRA `(.L_x_939) ;  /* 0x0000240000008947 */ /* 0x000fea0003800000 */
[----:B------:R-:W-:Y:S05]  /*0600*/  BRA.DIV ~URZ, `(.L_x_940) ;  /* 0x000025327f007947 */ /* 0x000fea000b800000 */
[----:B------:R-:W-:-:S05]  /*0610*/  IMAD.MOV.U32 R6, RZ, RZ, -0x800001 ;  /* 0xff7fffffff067424 */ /* 0x000fca00078e00ff */
.L_x_976:
        /* <DEDUP_REMOVED lines=8> */
.L_x_977:
        /* <DEDUP_REMOVED lines=19> */
[----:B------:R-:W-:Y:S01]  /*07d0*/  IADD3 R8, R7, R8, RZ ;  /* 0x0000000807087210 */ /* 0x000fe20007ffe0ff */
[----:B------:R-:W-:-:S03]  /*07e0*/  IMAD.MOV.U32 R10, RZ, RZ, R2 ;  /* 0x000000ffff0a7224 */ /* 0x000fc600078e0002 */
[C---:B------:R-:W-:Y:S02]  /*07f0*/  LEA.HI R9, R8.reuse, 0x1, RZ, 0x19 ;  /* 0x0000000108097811 */ /* 0x040fe400078fc8ff */
[----:B------:R-:W-:Y:S02]  /*0800*/  ISETP.GE.U32.AND P2, PT, R8, 0x180, PT ;  /* 0x000001800800780c */ /* 0x000fe40003f46070 */
[----:B------:R-:W-:-:S13]  /*0810*/  LOP3.LUT P0, R9, R9, 0x3, RZ, 0xc0, !PT ;  /* 0x0000000309097812 */ /* 0x000fda000780c0ff */
[----:B------:R-:W-:Y:S05]  /*0820*/  @!P0 BRA `(.L_x_945) ;  /* 0x000000e000008947 */ /* 0x000fea0003800000 */
[----:B------:R-:W-:Y:S01]  /*0830*/  LEA R8, R2, 0x110, 0x2 ;  /* 0x0000011002087811 */ /* 0x000fe200078e10ff */
[----:B------:R-:W-:Y:S02]  /*0840*/  IMAD.MOV.U32 R21, RZ, RZ, RZ ;  /* 0x000000ffff157224 */ /* 0x000fe400078e00ff */
[----:B------:R-:W-:Y:S02]  /*0850*/  IMAD.MOV.U32 R10, RZ, RZ, R2 ;  /* 0x000000ffff0a7224 */ /* 0x000fe400078e0002 */
.L_x_946:
        /* <DEDUP_REMOVED lines=11> */
.L_x_945:
[----:B------:R-:W-:Y:S05]  /*0910*/  BSYNC B1 ;  /* 0x0000000000017941 */ /* 0x000fea0003800000 */
.L_x_944:
        /* <DEDUP_REMOVED lines=10> */
.L_x_949:
        /* <DEDUP_REMOVED lines=8> */
[----:B------:R-:W1:Y:S02]  /*0a40*/  LDS R23, [R9+0xc00] ;  /* 0x000c000009177984 */ /* 0x000e640000000800 */
[----:B01----:R-:W-:-:S02]  /*0a50*/  FADD.FTZ R12, -R6, R11 ;  /* 0x0000000b060c7221 */ /* 0x003fc40000010100 */
[----:B------:R-:W0:Y:S02]  /*0a60*/  LDS R11, [R9+0x800] ;  /* 0x00080000090b7984 */ /* 0x000e240000000800 */
[----:B------:R-:W-:Y:S02]  /*0a70*/  FMUL.FTZ R28, R12, 1.4426950216293334961 ;  /* 0x3fb8aa3b0c1c7820 */ /* 0x000fe40000410000 */
[C---:B--2---:R-:W-:Y:S02]  /*0a80*/  FADD.FTZ R12, -R6.reuse, R13 ;  /* 0x0000000d060c7221 */ /* 0x044fe40000010100 */
        /* <DEDUP_REMOVED lines=13> */
[----:B------:R-:W-:-:S02]  /*0b60*/  FMUL.FTZ R16, R25, 1.4426950216293334961 ;  /* 0x3fb8aa3b19107820 */ /* 0x000fc40000410000 */
[----:B------:R-:W-:Y:S01]  /*0b70*/  FADD.FTZ R25, -R6, R23 ;  /* 0x0000001706197221 */ /* 0x000fe20000010100 */
[----:B------:R-:W1:Y:S01]  /*0b80*/  MUFU.EX2 R14, R14 ;  /* 0x0000000e000e7308 */ /* 0x000e620000000800 */
[----:B------:R-:W4:Y:S01]  /*0b90*/  LDS R23, [R9+0x1800] ;  /* 0x0018000009177984 */ /* 0x000f220000000800 */
[----:B------:R-:W-:Y:S02]  /*0ba0*/  FMUL.FTZ R20, R20, 1.4426950216293334961 ;  /* 0x3fb8aa3b14147820 */ /* 0x000fe40000410000 */
[----:B--2---:R-:W-:Y:S01]  /*0bb0*/  FADD.FTZ R21, R28, R21 ;  /* 0x000000151c157221 */ /* 0x004fe20000010000 */
[----:B------:R-:W-:Y:S01]  /*0bc0*/  STS [R9+-0x400], R28 ;  /* 0xfffc001c09007388 */ /* 0x000fe20000000800 */
[----:B------:R-:W-:Y:S02]  /*0bd0*/  FMUL.FTZ R25, R25, 1.4426950216293334961 ;  /* 0x3fb8aa3b19197820 */ /* 0x000fe40000410000 */
[----:B------:R-:W2:Y:S01]  /*0be0*/  MUFU.EX2 R16, R16 ;  /* 0x0000001000107308 */ /* 0x000ea20000000800 */
[----:B-----5:R-:W-:Y:S01]  /*0bf0*/  FADD.FTZ R21, R21, R12 ;  /* 0x0000000c15157221 */ /* 0x020fe20000010000 */
[----:B------:R5:W-:Y:S01]  /*0c00*/  STS [R9+-0x200], R12 ;  /* 0xfffe000c09007388 */ /* 0x000be20000000800 */
[----:B0-----:R-:W-:-:S03]  /*0c10*/  FADD.FTZ R22, -R6, R11 ;  /* 0x0000000b06167221 */ /* 0x001fc60000010100 */
[----:B------:R-:W-:Y:S02]  /*0c20*/  LDS R11, [R9+0x1400] ;  /* 0x00140000090b7984 */ /* 0x000fe40000000800 */
[----:B------:R-:W0:Y:S01]  /*0c30*/  MUFU.EX2 R18, R18 ;  /* 0x0000001200127308 */ /* 0x000e220000000800 */
[----:B------:R-:W-:Y:S02]  /*0c40*/  FMUL.FTZ R22, R22, 1.4426950216293334961 ;  /* 0x3fb8aa3b16167820 */ /* 0x000fe40000410000 */
[----:B-1----:R-:W-:Y:S01]  /*0c50*/  FADD.FTZ R21, R21, R14 ;  /* 0x0000000e15157221 */ /* 0x002fe20000010000 */
[----:B------:R-:W-:Y:S01]  /*0c60*/  STS [R9], R14 ;  /* 0x0000000e09007388 */ /* 0x000fe20000000800 */
[C---:B------:R-:W-:Y:S02]  /*0c70*/  FADD.FTZ R24, -R6.reuse, R13 ;  /* 0x0000000d06187221 */ /* 0x040fe40000010100 */
[----:B--2---:R-:W-:Y:S01]  /*0c80*/  FADD.FTZ R21, R21, R16 ;  /* 0x0000001015157221 */ /* 0x004fe20000010000 */
[----:B------:R-:W-:Y:S01]  /*0c90*/  LDS R13, [R9+0x1600] ;  /* 0x00160000090d7984 */ /* 0x000fe20000000800 */
[----:B---3--:R-:W-:Y:S01]  /*0ca0*/  FADD.FTZ R27, -R6, R19 ;  /* 0x00000013061b7221 */ /* 0x008fe20000010100 */
[----:B------:R-:W1:Y:S01]  /*0cb0*/  MUFU.EX2 R20, R20 ;  /* 0x0000001400147308 */ /* 0x000e620000000800 */
[----:B------:R-:W-:Y:S01]  /*0cc0*/  FMUL.FTZ R24, R24, 1.4426950216293334961 ;  /* 0x3fb8aa3b18187820 */ /* 0x000fe20000410000 */
[----:B------:R-:W2:Y:S01]  /*0cd0*/  LDS R19, [R9+0x1a00] ;  /* 0x001a000009137984 */ /* 0x000ea20000000800 */
[----:B----4-:R-:W-:-:S02]  /*0ce0*/  FADD.FTZ R17, -R6, R17 ;  /* 0x0000001106117221 */ /* 0x010fc40000010100 */
[----:B------:R-:W-:Y:S01]  /*0cf0*/  FMUL.FTZ R27, R27, 1.4426950216293334961 ;  /* 0x3fb8aa3b1b1b7820 */ /* 0x000fe20000410000 */
[----:B------:R-:W-:Y:S01]  /*0d00*/  STS [R9+0x200], R16 ;  /* 0x0002001009007388 */ /* 0x000fe20000000800 */
[----:B0-----:R-:W-:Y:S01]  /*0d10*/  FADD.FTZ R21, R21, R18 ;  /* 0x0000001215157221 */ /* 0x001fe20000010000 */
[----:B------:R-:W0:Y:S01]  /*0d20*/  MUFU.EX2 R22, R22 ;  /* 0x0000001600167308 */ /* 0x000e220000000800 */
[----:B------:R-:W-:Y:S01]  /*0d30*/  FMUL.FTZ R17, R17, 1.4426950216293334961 ;  /* 0x3fb8aa3b11117820 */ /* 0x000fe20000410000 */
[----:B------:R-:W-:Y:S01]  /*0d40*/  STS [R9+0x400], R18 ;  /* 0x0004001209007388 */ /* 0x000fe20000000800 */
[C---:B------:R-:W-:Y:S02]  /*0d50*/  FADD.FTZ R29, -R6.reuse, R15 ;  /* 0x0000000f061d7221 */ /* 0x040fe40000010100 */
[----:B------:R-:W-:-:S03]  /*0d60*/  FADD.FTZ R23, -R6, R23 ;  /* 0x0000001706177221 */ /* 0x000fc60000010100 */
[----:B------:R-:W3:Y:S01]  /*0d70*/  MUFU.EX2 R24, R24 ;  /* 0x0000001800187308 */ /* 0x000ee20000000800 */
[----:B-1----:R-:W-:Y:S01]  /*0d80*/  FADD.FTZ R21, R21, R20 ;  /* 0x0000001415157221 */ /* 0x002fe20000010000 */
[----:B------:R-:W-:Y:S01]  /*0d90*/  STS [R9+0x600], R20 ;  /* 0x0006001409007388 */ /* 0x000fe20000000800 */
[----:B------:R-:W-:Y:S02]  /*0da0*/  FMUL.FTZ R29, R29, 1.4426950216293334961 ;  /* 0x3fb8aa3b1d1d7820 */ /* 0x000fe40000410000 */
[----:B-----5:R-:W-:-:S03]  /*0db0*/  FMUL.FTZ R12, R23, 1.4426950216293334961 ;  /* 0x3fb8aa3b170c7820 */ /* 0x020fc60000410000 */
[----:B------:R-:W1:Y:S01]  /*0dc0*/  MUFU.EX2 R26, R25 ;  /* 0x00000019001a7308 */ /* 0x000e620000000800 */
[----:B0-----:R-:W-:Y:S01]  /*0dd0*/  FADD.FTZ R21, R21, R22 ;  /* 0x0000001615157221 */ /* 0x001fe20000010000 */
[----:B------:R-:W-:Y:S06]  /*0de0*/  STS [R9+0x800], R22 ;  /* 0x0008001609007388 */ /* 0x000fec0000000800 */
[----:B------:R-:W0:Y:S01]  /*0df0*/  MUFU.EX2 R28, R27 ;  /* 0x0000001b001c7308 */ /* 0x000e220000000800 */
[----:B---3--:R-:W-:Y:S01]  /*0e00*/  FADD.FTZ R21, R21, R24 ;  /* 0x0000001815157221 */ /* 0x008fe20000010000 */
[----:B------:R-:W-:Y:S06]  /*0e10*/  STS [R9+0xa00], R24 ;  /* 0x000a001809007388 */ /* 0x000fec0000000800 */
[----:B------:R3:W4:Y:S01]  /*0e20*/  MUFU.EX2 R15, R17 ;  /* 0x00000011000f7308 */ /* 0x0007220000000800 */
[----:B-1----:R-:W-:Y:S01]  /*0e30*/  FADD.FTZ R21, R21, R26 ;  /* 0x0000001a15157221 */ /* 0x002fe20000010000 */
[----:B------:R-:W-:Y:S01]  /*0e40*/  STS [R9+0xc00], R26 ;  /* 0x000c001a09007388 */ /* 0x000fe20000000800 */
[----:B--2---:R-:W-:-:S04]  /*0e50*/  FADD.FTZ R19, -R6, R19 ;  /* 0x0000001306137221 */ /* 0x004fc80000010100 */
[----:B------:R-:W-:Y:S01]  /*0e60*/  FMUL.FTZ R19, R19, 1.4426950216293334961 ;  /* 0x3fb8aa3b13137820 */ /* 0x000fe20000410000 */
[----:B------:R-:W1:Y:S01]  /*0e70*/  MUFU.EX2 R12, R12 ;  /* 0x0000000c000c7308 */ /* 0x000e620000000800 */
[C---:B---3--:R-:W-:Y:S01]  /*0e80*/  FADD.FTZ R17, -R6.reuse, R11 ;  /* 0x0000000b06117221 */ /* 0x048fe20000010100 */
[----:B0-----:R-:W-:Y:S01]  /*0e90*/  STS [R9+0xe00], R28 ;  /* 0x000e001c09007388 */ /* 0x001fe20000000800 */
[----:B------:R-:W-:Y:S02]  /*0ea0*/  FADD.FTZ R21, R21, R28 ;  /* 0x0000001c15157221 */ /* 0x000fe40000010000 */
[----:B------:R-:W-:Y:S02]  /*0eb0*/  FMUL.FTZ R25, R17, 1.4426950216293334961 ;  /* 0x3fb8aa3b11197820 */ /* 0x000fe40000410000 */
[----:B------:R-:W-:Y:S01]  /*0ec0*/  FADD.FTZ R17, -R6, R13 ;  /* 0x0000000d06117221 */ /* 0x000fe20000010100 */
[----:B------:R-:W0:Y:S01]  /*0ed0*/  MUFU.EX2 R11, R29 ;  /* 0x0000001d000b7308 */ /* 0x000e220000000800 */
[----:B----4-:R-:W-:Y:S01]  /*0ee0*/  FADD.FTZ R14, R21, R15 ;  /* 0x0000000f150e7221 */ /* 0x010fe20000010000 */
[----:B------:R-:W-:Y:S01]  /*0ef0*/  STS [R9+0x1000], R15 ;  /* 0x0010000f09007388 */ /* 0x000fe20000000800 */
[----:B------:R-:W-:-:S05]  /*0f00*/  FMUL.FTZ R27, R17, 1.4426950216293334961 ;  /* 0x3fb8aa3b111b7820 */ /* 0x000fca0000410000 */
[----:B------:R-:W2:Y:S01]  /*0f10*/  MUFU.EX2 R13, R25 ;  /* 0x00000019000d7308 */ /* 0x000ea20000000800 */
[----:B-1----:R-:W-:Y:S07]  /*0f20*/  STS [R9+0x1800], R12 ;  /* 0x0018000c09007388 */ /* 0x002fee0000000800 */
[----:B------:R-:W1:Y:S01]  /*0f30*/  MUFU.EX2 R17, R27 ;  /* 0x0000001b00117308 */ /* 0x000e620000000800 */
[----:B0-----:R-:W-:Y:S01]  /*0f40*/  FADD.FTZ R14, R14, R11 ;  /* 0x0000000b0e0e7221 */ /* 0x001fe20000010000 */
[----:B------:R-:W-:Y:S06]  /*0f50*/  STS [R9+0x1200], R11 ;  /* 0x0012000b09007388 */ /* 0x000fec0000000800 */
[----:B------:R-:W0:Y:S01]  /*0f60*/  MUFU.EX2 R19, R19 ;  /* 0x0000001300137308 */ /* 0x000e220000000800 */
[----:B--2---:R-:W-:Y:S01]  /*0f70*/  FADD.FTZ R14, R14, R13 ;  /* 0x0000000d0e0e7221 */ /* 0x004fe20000010000 */
[----:B------:R-:W-:Y:S03]  /*0f80*/  STS [R9+0x1400], R13 ;  /* 0x0014000d09007388 */ /* 0x000fe60000000800 */
[----:B-1----:R-:W-:Y:S01]  /*0f90*/  FADD.FTZ R21, R14, R17 ;  /* 0x000000110e157221 */ /* 0x002fe20000010000 */
[----:B------:R-:W-:Y:S03]  /*0fa0*/  STS [R9+0x1600], R17 ;  /* 0x0016001109007388 */ /* 0x000fe60000000800 */
[----:B------:R-:W-:Y:S01]  /*0fb0*/  FADD.FTZ R14, R21, R12 ;  /* 0x0000000c150e7221 */ /* 0x000fe20000010000 */
[----:B0-----:R0:W-:Y:S03]  /*0fc0*/  STS [R9+0x1a00], R19 ;  /* 0x001a001309007388 */ /* 0x0011e60000000800 */
[----:B------:R-:W-:Y:S01]  /*0fd0*/  FADD.FTZ R21, R14, R19 ;  /* 0x000000130e157221 */ /* 0x000fe20000010000 */
[----:B0-----:R-:W-:Y:S01]  /*0fe0*/  IADD3 R9, R9, 0x2000, RZ ;  /* 0x0000200009097810 */ /* 0x001fe20007ffe0ff */
[----:B------:R-:W-:Y:S05]  /*0ff0*/  @!P2 BRA `(.L_x_949) ;  /* 0xfffff9c00000a947 */ /* 0x000fea000383ffff */
.L_x_948:
[----:B------:R-:W-:Y:S05]  /*1000*/  BSYNC B1 ;  /* 0x0000000000017941 */ /* 0x000fea0003800000 */
.L_x_947:
[----:B------:R-:W-:Y:S01]  /*1010*/  IADD3 R8, R7, -R10, RZ ;  /* 0x8000000a07087210 */ /* 0x000fe20007ffe0ff */
[----:B------:R-:W-:Y:S03]  /*1020*/  BSSY B1, `(.L_x_950) ;  /* 0x0000036000017945 */ /* 0x000fe60003800000 */
        /* <DEDUP_REMOVED lines=11> */
[----:B0-----:R-:W0:Y:S01]  /*10e0*/  LDS R11, [R9+0xa00] ;  /* 0x000a0000090b7984 */ /* 0x001e220000000800 */
        /* <DEDUP_REMOVED lines=8> */
[C---:B------:R-:W-:Y:S02]  /*1170*/  FADD.FTZ R27, -R6.reuse, R27 ;  /* 0x0000001b061b7221 */ /* 0x040fe40000010100 */
[----:B------:R-:W-:Y:S01]  /*1180*/  FMUL.FTZ R16, R25, 1.4426950216293334961 ;  /* 0x3fb8aa3b19107820 */ /* 0x000fe20000410000 */
[----:B------:R-:W2:Y:S01]  /*1190*/  MUFU.EX2 R12, R12 ;  /* 0x0000000c000c7308 */ /* 0x000ea20000000800 */
[----:B------:R-:W-:Y:S02]  /*11a0*/  FMUL.FTZ R18, R27, 1.4426950216293334961 ;  /* 0x3fb8aa3b1b127820 */ /* 0x000fe40000410000 */
[C---:B------:R-:W-:Y:S02]  /*11b0*/  FADD.FTZ R15, -R6.reuse, R15 ;  /* 0x0000000f060f7221 */ /* 0x040fe40000010100 */
[C---:B------:R-:W-:Y:S02]  /*11c0*/  FADD.FTZ R13, -R6.reuse, R13 ;  /* 0x0000000d060d7221 */ /* 0x040fe40000010100 */
[----:B------:R-:W-:Y:S01]  /*11d0*/  FMUL.FTZ R15, R15, 1.4426950216293334961 ;  /* 0x3fb8aa3b0f0f7820 */ /* 0x000fe20000410000 */
[----:B------:R-:W3:Y:S01]  /*11e0*/  MUFU.EX2 R14, R14 ;  /* 0x0000000e000e7308 */ /* 0x000ee20000000800 */
[----:B-1----:R-:W-:Y:S01]  /*11f0*/  FADD.FTZ R21, R21, R8 ;  /* 0x0000000815157221 */ /* 0x002fe20000010000 */
[----:B------:R-:W-:Y:S01]  /*1200*/  STS [R9+-0x400], R8 ;  /* 0xfffc000809007388 */ /* 0x000fe20000000800 */
[----:B0-----:R-:W-:-:S02]  /*1210*/  FADD.FTZ R11, -R6, R11 ;  /* 0x0000000b060b7221 */ /* 0x001fc40000010100 */
[----:B------:R-:W-:Y:S02]  /*1220*/  FMUL.FTZ R13, R13, 1.4426950216293334961 ;  /* 0x3fb8aa3b0d0d7820 */ /* 0x000fe40000410000 */
[----:B------:R-:W-:Y:S01]  /*1230*/  FMUL.FTZ R11, R11, 1.4426950216293334961 ;  /* 0x3fb8aa3b0b0b7820 */ /* 0x000fe20000410000 */
[----:B------:R-:W0:Y:S01]  /*1240*/  MUFU.EX2 R16, R16 ;  /* 0x0000001000107308 */ /* 0x000e220000000800 */
[----:B--2---:R-:W-:Y:S01]  /*1250*/  FADD.FTZ R21, R21, R12 ;  /* 0x0000000c15157221 */ /* 0x004fe20000010000 */
[----:B------:R-:W-:Y:S06]  /*1260*/  STS [R9+-0x200], R12 ;  /* 0xfffe000c09007388 */ /* 0x000fec0000000800 */
[----:B------:R-:W1:Y:S01]  /*1270*/  MUFU.EX2 R18, R18 ;  /* 0x0000001200127308 */ /* 0x000e620000000800 */
[----:B---3--:R-:W-:Y:S01]  /*1280*/  FADD.FTZ R21, R21, R14 ;  /* 0x0000000e15157221 */ /* 0x008fe20000010000 */
        /* <DEDUP_REMOVED lines=15> */
.L_x_951:
[----:B------:R-:W-:Y:S05]  /*1380*/  BSYNC B1 ;  /* 0x0000000000017941 */ /* 0x000fea0003800000 */
.L_x_950:
[----:B------:R-:W-:-:S13]  /*1390*/  ISETP.LT.OR P0, PT, R10, R7, P0 ;  /* 0x000000070a00720c */ /* 0x000fda0000701670 */
[----:B------:R-:W-:Y:S05]  /*13a0*/  @!P0 BRA `(.L_x_943) ;  /* 0x0000018000008947 */ /* 0x000fea0003800000 */
[----:B0-----:R-:W0:Y:S04]  /*13b0*/  LDS R11, [R9+-0x400] ;  /* 0xfffc0000090b7984 */ /* 0x001e280000000800 */
        /* <DEDUP_REMOVED lines=23> */
.L_x_943:
[----:B------:R-:W-:Y:S05]  /*1530*/  BSYNC B0 ;  /* 0x0000000000007941 */ /* 0x000fea0003800000 */
.L_x_942:
[----:B01----:R-:W0:Y:S01]  /*1540*/  SHFL.BFLY PT, R6, R21, 0x10, 0x1f ;  /* 0x0e001f0015067f89 */ /* 0x003e2200000e0000 */
        /* <DEDUP_REMOVED lines=25> */
[----:B------:R-:W-:Y:S01]  /*16e0*/  BSSY B1, `(.L_x_954) ;  /* 0x0000013000017945 */ /* 0x000fe20003800000 */
[----:B------:R-:W-:Y:S02]  /*16f0*/  IMAD.MOV.U32 R10, RZ, RZ, R2 ;  /* 0x000000ffff0a7224 */ /* 0x000fe400078e0002 */
[----:B------:R-:W-:Y:S02]  /*1700*/  IMAD.IADD R8, R7, 0x1, R8 ;  /* 0x0000000107087824 */ /* 0x000fe400078e0208 */
[----:B------:R-:W0:Y:S03]  /*1710*/  MUFU.RCP R6, R6 ;  /* 0x0000000600067308 */ /* 0x000e260000001000 */
[----:B------:R-:W-:-:S02]  /*1720*/  LEA.HI R9, R8, 0x1, RZ, 0x19 ;  /* 0x0000000108097811 */ /* 0x000fc400078fc8ff */
[----:B------:R-:W-:Y:S02]  /*1730*/  ISETP.GE.U32.AND P1, PT, R8, 0x180, PT ;  /* 0x000001800800780c */ /* 0x000fe40003f26070 */
[----:B------:R-:W-:-:S13]  /*1740*/  LOP3.LUT P0, R9, R9, 0x3, RZ, 0xc0, !PT ;  /* 0x0000000309097812 */ /* 0x000fda000780c0ff */
[----:B------:R-:W-:Y:S05]  /*1750*/  @!P0 BRA `(.L_x_955) ;  /* 0x000000b000008947 */ /* 0x000fea0003800000 */
[----:B0-----:R-:W-:Y:S01]  /*1760*/  IMAD.MOV.U32 R8, RZ, RZ, R9 ;  /* 0x000000ffff087224 */ /* 0x001fe200078e0009 */
[----:B------:R-:W-:Y:S01]  /*1770*/  LEA R9, R2, 0x110, 0x2 ;  /* 0x0000011002097811 */ /* 0x000fe200078e10ff */
[----:B------:R-:W-:-:S04]  /*1780*/  IMAD.MOV.U32 R10, RZ, RZ, R2 ;  /* 0x000000ffff0a7224 */ /* 0x000fc800078e0002 */
.L_x_956:
        /* <DEDUP_REMOVED lines=8> */
.L_x_955:
[----:B0-----:R-:W-:Y:S05]  /*1810*/  BSYNC B1 ;  /* 0x0000000000017941 */ /* 0x001fea0003800000 */
.L_x_954:
        /* <DEDUP_REMOVED lines=10> */
.L_x_959:
        /* <DEDUP_REMOVED lines=52> */
.L_x_958:
[----:B------:R-:W-:Y:S05]  /*1c00*/  BSYNC B1 ;  /* 0x0000000000017941 */ /* 0x000fea0003800000 */
.L_x_957:
[----:B------:R-:W-:Y:S01]  /*1c10*/  IADD3 R9, R7, -R10, RZ ;  /* 0x8000000a07097210 */ /* 0x000fe20007ffe0ff */
        /* <DEDUP_REMOVED lines=30> */
.L_x_961:
[----:B------:R-:W-:Y:S05]  /*1e00*/  BSYNC B1 ;  /* 0x0000000000017941 */ /* 0x000fea0003800000 */
.L_x_960:
        /* <DEDUP_REMOVED lines=14> */
.L_x_953:
[----:B------:R-:W-:Y:S05]  /*1ef0*/  BSYNC B0 ;  /* 0x0000000000007941 */ /* 0x000fea0003800000 */
.L_x_952:
[----:B------:R-:W-:Y:S01]  /*1f00*/  BAR.SYNC.DEFER_BLOCKING 0x0 ;  /* 0x0000000000007b1d */ /* 0x000fe20000010000 */
[----:B0-----:R-:W-:Y:S01]  /*1f10*/  LOP3.LUT R6, R2, 0xffffffc0, RZ, 0xc0, !PT ;  /* 0xffffffc002067812 */ /* 0x001fe200078ec0ff */
[----:B------:R-:W-:Y:S01]  /*1f20*/  CS2R R12, SRZ ;  /* 0x00000000000c7805 */ /* 0x000fe2000001ff00 */
[C---:B------:R-:W-:Y:S01]  /*1f30*/  LEA.HI R19, R5.reuse, R5, RZ, 0x1 ;  /* 0x0000000505137211 */ /* 0x040fe200078f08ff */
[----:B------:R-:W-:Y:S02]  /*1f40*/  IMAD.MOV.U32 R23, RZ, RZ, RZ ;  /* 0x000000ffff177224 */ /* 0x000fe400078e00ff */
[----:B------:R-:W-:Y:S01]  /*1f50*/  BAR.SYNC.DEFER_BLOCKING 0x0 ;  /* 0x0000000000007b1d */ /* 0x000fe20000010000 */
[----:B------:R-:W-:Y:S01]  /*1f60*/  ISETP.NE.AND P0, PT, R6, 0x40, PT ;  /* 0x000000400600780c */ /* 0x000fe20003f05270 */
[----:B------:R-:W-:Y:S01]  /*1f70*/  CS2R R20, SRZ ;  /* 0x0000000000147805 */ /* 0x000fe2000001ff00 */
[----:B------:R-:W-:Y:S01]  /*1f80*/  SHF.R.S32.HI R19, RZ, 0x1, R19 ;  /* 0x00000001ff137819 */ /* 0x000fe20000011413 */
[----:B------:R-:W-:Y:S01]  /*1f90*/  IMAD.MOV.U32 R18, RZ, RZ, RZ ;  /* 0x000000ffff127224 */ /* 0x000fe200078e00ff */
[----:B------:R-:W-:Y:S01]  /*1fa0*/  CS2R R16, SRZ ;  /* 0x0000000000107805 */ /* 0x000fe2000001ff00 */
[----:B------:R-:W-:Y:S01]  /*1fb0*/  BSSY B0, `(.L_x_962) ;  /* 0x000000f000007945 */ /* 0x000fe20003800000 */
[----:B------:R-:W-:Y:S01]  /*1fc0*/  LOP3.LUT R22, R5, 0x1, RZ, 0xc0, !PT ;  /* 0x0000000105167812 */ /* 0x000fe200078ec0ff */
[----:B------:R-:W-:-:S06]  /*1fd0*/  IMAD R4, R4, 0x78, R19 ;  /* 0x0000007804047824 */ /* 0x000fcc00078e0213 */
[----:B------:R-:W-:Y:S05]  /*1fe0*/  @P0 BRA `(.L_x_963) ;  /* 0x000000b000000947 */ /* 0x000fea0003800000 */
[----:B------:R-:W-:Y:S02]  /*1ff0*/  ISETP.GT.AND P0, PT, R5, 0xf, PT ;  /* 0x0000000f0500780c */ /* 0x000fe40003f04270 */
[C---:B------:R-:W-:Y:S02]  /*2000*/  ISETP.NE.AND P1, PT, R22.reuse, RZ, PT ;  /* 0x000000ff1600720c */ /* 0x040fe40003f25270 */
[----:B------:R-:W-:-:S11]  /*2010*/  ISETP.NE.OR P0, PT, R22, RZ, P0 ;  /* 0x000000ff1600720c */ /* 0x000fd60000705670 */
[----:B------:R0:W-:Y:S04]  /*2020*/  @!P1 STS [R4.X4+-0x2b0], R13 ;  /* 0xfffd500d04009388 */ /* 0x0001e80000004800 */
[----:B------:R0:W-:Y:S04]  /*2030*/  @!P1 STS [R4.X4+-0x270], R12 ;  /* 0xfffd900c04009388 */ /* 0x0001e80000004800 */
[----:B------:R0:W-:Y:S04]  /*2040*/  @!P1 STS [R4.X4+-0x230], R23 ;  /* 0xfffdd01704009388 */ /* 0x0001e80000004800 */
[----:B------:R0:W-:Y:S04]  /*2050*/  @!P1 STS [R4.X4+-0x1f0], R20 ;  /* 0xfffe101404009388 */ /* 0x0001e80000004800 */
[----:B------:R0:W-:Y:S04]  /*2060*/  @!P1 STS [R4.X4+-0x1b0], R21 ;  /* 0xfffe501504009388 */ /* 0x0001e80000004800 */
[----:B------:R0:W-:Y:S04]  /*2070*/  @!P1 STS [R4.X4+-0x170], R18 ;  /* 0xfffe901204009388 */ /* 0x0001e80000004800 */
[----:B------:R0:W-:Y:S04]  /*2080*/  @!P1 STS [R4.X4+-0x130], R17 ;  /* 0xfffed01104009388 */ /* 0x0001e80000004800 */
[----:B------:R0:W-:Y:S02]  /*2090*/  @!P0 STS [R4.X4+-0xf0], R16 ;  /* 0xffff101004008388 */ /* 0x0001e40000004800 */
.L_x_963:
[----:B------:R-:W-:Y:S05]  /*20a0*/  BSYNC B0 ;  /* 0x0000000000007941 */ /* 0x000fea0003800000 */
.L_x_962:
[----:B------:R-:W-:Y:S01]  /*20b0*/  BAR.SYNC.DEFER_BLOCKING 0x0 ;  /* 0x0000000000007b1d */ /* 0x000fe20000010000 */
[----:B------:R-:W-:-:S05]  /*20c0*/  ISETP.GT.AND P0, PT, R2, 0x3f, PT ;  /* 0x0000003f0200780c */ /* 0x000fca0003f04270 */
[----:B------:R-:W-:Y:S08]  /*20d0*/  BSSY B0, `(.L_x_964) ;  /* 0x0000018000007945 */ /* 0x000ff00003800000 */
[----:B------:R-:W-:Y:S05]  /*20e0*/  @P0 BRA `(.L_x_965) ;  /* 0x0000016000000947 */ /* 0x000fea0003800000 */
[----:B------:R-:W-:Y:S01]  /*20f0*/  ISETP.GT.AND P0, PT, R5, 0xf, PT ;  /* 0x0000000f0500780c */ /* 0x000fe20003f04270 */
[----:B------:R-:W-:Y:S01]  /*2100*/  BSSY B1, `(.L_x_966) ;  /* 0x0000013000017945 */ /* 0x000fe20003800000 */
[----:B------:R-:W-:-:S02]  /*2110*/  ISETP.NE.AND P1, PT, R22, RZ, PT ;  /* 0x000000ff1600720c */ /* 0x000fc40003f25270 */
[----:B------:R-:W-:-:S13]  /*2120*/  ISETP.NE.OR P0, PT, R22, RZ, P0 ;  /* 0x000000ff1600720c */ /* 0x000fda0000705670 */
[----:B------:R1:W2:Y:S01]  /*2130*/  @!P0 LDS R15, [R4.X4+0x2d0] ;  /* 0x0002d000040f8984 */ /* 0x0002a20000004800 */
[----:B------:R-:W-:Y:S05]  /*2140*/  @P1 BRA `(.L_x_967) ;  /* 0x000000e000001947 */ /* 0x000fea0003800000 */
[----:B------:R-:W3:Y:S04]  /*2150*/  LDS R6, [R4.X4+0x110] ;  /* 0x0001100004067984 */ /* 0x000ee80000004800 */
[----:B------:R-:W4:Y:S04]  /*2160*/  LDS R7, [R4.X4+0x150] ;  /* 0x0001500004077984 */ /* 0x000f280000004800 */
[----:B------:R-:W5:Y:S04]  /*2170*/  LDS R8, [R4.X4+0x190] ;  /* 0x0001900004087984 */ /* 0x000f680000004800 */
[----:B------:R-:W0:Y:S04]  /*2180*/  LDS R9, [R4.X4+0x1d0] ;  /* 0x0001d00004097984 */ /* 0x000e280000004800 */
[----:B------:R-:W1:Y:S04]  /*2190*/  LDS R10, [R4.X4+0x210] ;  /* 0x00021000040a7984 */ /* 0x000e680000004800 */
[----:B------:R-:W2:Y:S04]  /*21a0*/  LDS R11, [R4.X4+0x250] ;  /* 0x00025000040b7984 */ /* 0x000ea80000004800 */
[----:B------:R-:W2:Y:S01]  /*21b0*/  LDS R14, [R4.X4+0x290] ;  /* 0x00029000040e7984 */ /* 0x000ea20000004800 */
[----:B0--3--:R-:W-:-:S02]  /*21c0*/  FADD.FTZ R13, R13, R6 ;  /* 0x000000060d0d7221 */ /* 0x009fc40000010000 */
[----:B----4-:R-:W-:Y:S02]  /*21d0*/  FADD.FTZ R12, R12, R7 ;  /* 0x000000070c0c7221 */ /* 0x010fe40000010000 */
[----:B-----5:R-:W-:Y:S02]  /*21e0*/  FADD.FTZ R23, R23, R8 ;  /* 0x0000000817177221 */ /* 0x020fe40000010000 */
[----:B------:R-:W-:Y:S02]  /*21f0*/  FADD.FTZ R20, R20, R9 ;  /* 0x0000000914147221 */ /* 0x000fe40000010000 */
[----:B-1----:R-:W-:Y:S02]  /*2200*/  FADD.FTZ R21, R21, R10 ;  /* 0x0000000a15157221 */ /* 0x002fe40000010000 */
[----:B--2---:R-:W-:Y:S02]  /*2210*/  FADD.FTZ R18, R18, R11 ;  /* 0x0000000b12127221 */ /* 0x004fe40000010000 */
[----:B------:R-:W-:-:S02]  /*2220*/  FADD.FTZ R17, R17, R14 ;  /* 0x0000000e11117221 */ /* 0x000fc40000010000 */
.L_x_967:
[----:B------:R-:W-:Y:S05]  /*2230*/  BSYNC B1 ;  /* 0x0000000000017941 */ /* 0x000fea0003800000 */
.L_x_966:
[----:B0-2---:R-:W-:Y:S02]  /*2240*/  @!P0 FADD.FTZ R16, R16, R15 ;  /* 0x0000000f10108221 */ /* 0x005fe40000010000 */
.L_x_965:
[----:B------:R-:W-:Y:S05]  /*2250*/  BSYNC B0 ;  /* 0x0000000000007941 */ /* 0x000fea0003800000 */
.L_x_964:
[----:B------:R-:W-:Y:S01]  /*2260*/  LOP3.LUT R6, R2, 0xffffffe0, RZ, 0xc0, !PT ;  /* 0xffffffe002067812 */ /* 0x000fe200078ec0ff */
[----:B------:R-:W-:Y:S03]  /*2270*/  BAR.SYNC.DEFER_BLOCKING 0x0 ;  /* 0x0000000000007b1d */ /* 0x000fe60000010000 */
[----:B------:R-:W-:-:S03]  /*2280*/  ISETP.NE.AND P0, PT, R6, 0x20, PT ;  /* 0x000000200600780c */ /* 0x000fc60003f05270 */
[----:B------:R-:W-:Y:S10]  /*2290*/  BSSY B0, `(.L_x_968) ;  /* 0x000000d000007945 */ /* 0x000ff40003800000 */
[----:B------:R-:W-:Y:S05]  /*22a0*/  @P0 BRA `(.L_x_969) ;  /* 0x000000b000000947 */ /* 0x000fea0003800000 */
[----:B------:R-:W-:Y:S02]  /*22b0*/  ISETP.GT.AND P0, PT, R5, 0xf, PT ;  /* 0x0000000f0500780c */ /* 0x000fe40003f04270 */
[----:B------:R-:W-:-:S02]  /*22c0*/  ISETP.NE.AND P1, PT, R22, RZ, PT ;  /* 0x000000ff1600720c */ /* 0x000fc40003f25270 */
[----:B------:R-:W-:-:S11]  /*22d0*/  ISETP.NE.OR P0, PT, R22, RZ, P0 ;  /* 0x000000ff1600720c */ /* 0x000fd60000705670 */
[----:B------:R2:W-:Y:S04]  /*22e0*/  @!P1 STS [R4.X4+-0xd0], R13 ;  /* 0xffff300d04009388 */ /* 0x0005e80000004800 */
[----:B------:R2:W-:Y:S04]  /*22f0*/  @!P1 STS [R4.X4+-0x90], R12 ;  /* 0xffff700c04009388 */ /* 0x0005e80000004800 */
[----:B------:R2:W-:Y:S04]  /*2300*/  @!P1 STS [R4.X4+-0x50], R23 ;  /* 0xffffb01704009388 */ /* 0x0005e80000004800 */
[----:B------:R2:W-:Y:S04]  /*2310*/  @!P1 STS [R4.X4+-0x10], R20 ;  /* 0xfffff01404009388 */ /* 0x0005e80000004800 */
[----:B------:R2:W-:Y:S04]  /*2320*/  @!P1 STS [R4.X4+0x30], R21 ;  /* 0x0000301504009388 */ /* 0x0005e80000004800 */
[----:B------:R2:W-:Y:S04]  /*2330*/  @!P1 STS [R4.X4+0x70], R18 ;  /* 0x0000701204009388 */ /* 0x0005e80000004800 */
[----:B------:R2:W-:Y:S04]  /*2340*/  @!P1 STS [R4.X4+0xb0], R17 ;  /* 0x0000b01104009388 */ /* 0x0005e80000004800 */
[----:B------:R2:W-:Y:S02]  /*2350*/  @!P0 STS [R4.X4+0xf0], R16 ;  /* 0x0000f01004008388 */ /* 0x0005e40000004800 */
.L_x_969:
[----:B------:R-:W-:Y:S05]  /*2360*/  BSYNC B0 ;  /* 0x0000000000007941 */ /* 0x000fea0003800000 */
.L_x_968:
        /* <DEDUP_REMOVED lines=8> */
[----:B------:R3:W4:Y:S01]  /*23f0*/  @!P0 LDS R15, [R4.X4+0x2d0] ;  /* 0x0002d000040f8984 */ /* 0x0007220000004800 */
[----:B------:R-:W-:Y:S05]  /*2400*/  @P1 BRA `(.L_x_973) ;  /* 0x000000e000001947 */ /* 0x000fea0003800000 */
[----:B------:R-:W5:Y:S04]  /*2410*/  LDS R6, [R4.X4+0x110] ;  /* 0x0001100004067984 */ /* 0x000f680000004800 */
[----:B------:R-:W0:Y:S04]  /*2420*/  LDS R7, [R4.X4+0x150] ;  /* 0x0001500004077984 */ /* 0x000e280000004800 */
[----:B------:R-:W1:Y:S04]  /*2430*/  LDS R8, [R4.X4+0x190] ;  /* 0x0001900004087984 */ /* 0x000e680000004800 */
[----:B------:R-:W2:Y:S04]  /*2440*/  LDS R9, [R4.X4+0x1d0] ;  /* 0x0001d00004097984 */ /* 0x000ea80000004800 */
[----:B------:R-:W3:Y:S04]  /*2450*/  LDS R10, [R4.X4+0x210] ;  /* 0x00021000040a7984 */ /* 0x000ee80000004800 */
[----:B------:R-:W4:Y:S04]  /*2460*/  LDS R11, [R4.X4+0x250] ;  /* 0x00025000040b7984 */ /* 0x000f280000004800 */
[----:B------:R-:W4:Y:S01]  /*2470*/  LDS R14, [R4.X4+0x290] ;  /* 0x00029000040e7984 */ /* 0x000f220000004800 */
[----:B0-2--5:R-:W-:-:S02]  /*2480*/  FADD.FTZ R13, R13, R6 ;  /* 0x000000060d0d7221 */ /* 0x025fc40000010000 */
[----:B------:R-:W-:Y:S02]  /*2490*/  FADD.FTZ R12, R12, R7 ;  /* 0x000000070c0c7221 */ /* 0x000fe40000010000 */
[----:B-1----:R-:W-:Y:S02]  /*24a0*/  FADD.FTZ R23, R23, R8 ;  /* 0x0000000817177221 */ /* 0x002fe40000010000 */
[----:B------:R-:W-:Y:S02]  /*24b0*/  FADD.FTZ R20, R20, R9 ;  /* 0x0000000914147221 */ /* 0x000fe40000010000 */
[----:B---3--:R-:W-:Y:S02]  /*24c0*/  FADD.FTZ R21, R21, R10 ;  /* 0x0000000a15157221 */ /* 0x008fe40000010000 */
[----:B----4-:R-:W-:Y:S02]  /*24d0*/  FADD.FTZ R18, R18, R11 ;  /* 0x0000000b12127221 */ /* 0x010fe40000010000 */
[----:B------:R-:W-:-:S02]  /*24e0*/  FADD.FTZ R17, R17, R14 ;  /* 0x0000000e11117221 */ /* 0x000fc40000010000 */
.L_x_973:
[----:B------:R-:W-:Y:S05]  /*24f0*/  BSYNC B1 ;  /* 0x0000000000017941 */ /* 0x000fea0003800000 */
.L_x_972:
[----:B0-2-4-:R-:W-:Y:S02]  /*2500*/  @!P0 FADD.FTZ R16, R16, R15 ;  /* 0x0000000f10108221 */ /* 0x015fe40000010000 */
.L_x_971:
[----:B------:R-:W-:Y:S05]  /*2510*/  BSYNC B0 ;  /* 0x0000000000007941 */ /* 0x000fea0003800000 */
.L_x_970:
[----:B------:R-:W-:Y:S01]  /*2520*/  BAR.SYNC.DEFER_BLOCKING 0x0 ;  /* 0x0000000000007b1d */ /* 0x000fe20000010000 */
[----:B------:R-:W-:-:S04]  /*2530*/  IADD3 R2, R2, 0x1f, RZ ;  /* 0x0000001f02027810 */ /* 0x000fc80007ffe0ff */
[----:B------:R-:W-:-:S13]  /*2540*/  ISETP.GT.U32.AND P0, PT, R2, 0x3e, PT ;  /* 0x0000003e0200780c */ /* 0x000fda0003f04070 */
[----:B------:R-:W-:Y:S05]  /*2550*/  @P0 EXIT ;  /* 0x000000000000094d */ /* 0x000fea0003800000 */
[----:B------:R-:W4:Y:S01]  /*2560*/  S2UR UR4, SR_CTAID.Z ;  /* 0x00000000000479c3 */ /* 0x000f220000002700 */
[----:B------:R-:W-:Y:S01]  /*2570*/  IMAD R0, R0, c[0x0][0xc], RZ ;  /* 0x0000030000007a24 */ /* 0x000fe200078e02ff */
[----:B------:R-:W-:Y:S01]  /*2580*/  ISETP.NE.AND P1, PT, R22, RZ, PT ;  /* 0x000000ff1600720c */ /* 0x000fe20003f25270 */
[----:B------:R-:W-:Y:S01]  /*2590*/  IMAD R3, R3, c[0x0][0x14], RZ ;  /* 0x0000050003037a24 */ /* 0x000fe200078e02ff */
[----:B------:R-:W-:Y:S01]  /*25a0*/  ISETP.GT.AND P0, PT, R5, 0xf, PT ;  /* 0x0000000f0500780c */ /* 0x000fe20003f04270 */
[----:B------:R-:W-:Y:S01]  /*25b0*/  IMAD R0, R0, c[0x0][0x14], RZ ;  /* 0x0000050000007a24 */ /* 0x000fe200078e02ff */
[----:B------:R-:W-:Y:S02]  /*25c0*/  BSSY B0, `(.L_x_974) ;  /* 0x000003a000007945 */ /* 0x000fe40003800000 */
[----:B------:R-:W-:Y:S01]  /*25d0*/  ISETP.NE.OR P0, PT, R22, RZ, P0 ;  /* 0x000000ff1600720c */ /* 0x000fe20000705670 */
[----:B------:R-:W-:Y:S01]  /*25e0*/  IMAD R2, R0, 0x78, RZ ;  /* 0x0000007800027824 */ /* 0x000fe200078e02ff */
[----:B------:R-:W-:-:S04]  /*25f0*/  SHF.R.S32.HI R5, RZ, 0x1f, R3 ;  /* 0x0000001fff057819 */ /* 0x000fc80000011403 */
[----:B------:R-:W-:Y:S01]  /*2600*/  SHF.R.S32.HI R22, RZ, 0x1f, R2 ;  /* 0x0000001fff167819 */ /* 0x000fe20000011402 */
[----:B----4-:R-:W-:-:S04]  /*2610*/  UIMAD UR4, UR4, 0x78, URZ ;  /* 0x00000078040478a4 */ /* 0x010fc8000f8e023f */
[----:B------:R-:W-:Y:S02]  /*2620*/  USHF.R.S32.HI UR5, URZ, 0x1f, UR4 ;  /* 0x0000001f3f057899 */ /* 0x000fe40008011404 */
[----:B------:R-:W-:-:S04]  /*2630*/  IADD3 R0, P2, P3, R2, UR4, R3 ;  /* 0x0000000402007c10 */ /* 0x000fc8000fb5e003 */
[----:B------:R-:W-:Y:S01]  /*2640*/  IADD3.X R22, R22, UR5, R5, P2, P3 ;  /* 0x0000000516167c10 */ /* 0x000fe200097e6405 */
[----:B------:R-:W-:Y:S05]  /*2650*/  @P1 BRA `(.L_x_975) ;  /* 0x0000030000001947 */ /* 0x000fea0003800000 */
[C---:B------:R-:W-:Y:S02]  /*2660*/  IADD3 R3, R19.reuse, 0x10, RZ ;  /* 0x0000001013037810 */ /* 0x040fe40007ffe0ff */
[-C--:B------:R-:W-:Y:S02]  /*2670*/  IADD3 R7, P1, R19, R0.reuse, RZ ;  /* 0x0000000013077210 */ /* 0x080fe40007f3e0ff */
[----:B------:R-:W-:Y:S02]  /*2680*/  IADD3 R5, P2, R3, R0, RZ ;  /* 0x0000000003057210 */ /* 0x000fe40007f5e0ff */
[-C--:B------:R-:W-:Y:S02]  /*2690*/  LEA.HI.X.SX32 R8, R19, R22.reuse, 0x1, P1 ;  /* 0x0000001613087211 */ /* 0x080fe400008f0eff */
[----:B------:R-:W-:Y:S02]  /*26a0*/  LEA.HI.X.SX32 R6, R3, R22, 0x1, P2 ;  /* 0x0000001603067211 */ /* 0x000fe400010f0eff */
[----:B------:R-:W-:-:S02]  /*26b0*/  LEA R2, P1, R7, c[0x0][0x160], 0x1 ;  /* 0x0000580007027a11 */ /* 0x000fc400078208ff */
[----:B0123--:R-:W-:Y:S02]  /*26c0*/  LEA R4, P2, R5, c[0x0][0x160], 0x1 ;  /* 0x0000580005047a11 */ /* 0x00ffe400078408ff */
[C---:B------:R-:W-:Y:S02]  /*26d0*/  IADD3 R25, R19.reuse, 0x20, RZ ;  /* 0x0000002013197810 */ /* 0x040fe40007ffe0ff */
[----:B------:R-:W-:Y:S02]  /*26e0*/  IADD3 R27, R19, 0x30, RZ ;  /* 0x00000030131b7810 */ /* 0x000fe40007ffe0ff */
[----:B------:R-:W-:Y:S02]  /*26f0*/  LEA.HI.X R3, R7, c[0x0][0x164], R8, 0x1, P1 ;  /* 0x0000590007037a11 */ /* 0x000fe400008f0c08 */
[----:B------:R-:W-:Y:S02]  /*2700*/  LEA.HI.X R5, R5, c[0x0][0x164], R6, 0x1, P2 ;  /* 0x0000590005057a11 */ /* 0x000fe400010f0c06 */
[----:B------:R-:W-:-:S02]  /*2710*/  IADD3 R29, R19, 0x40, RZ ;  /* 0x00000040131d7810 */ /* 0x000fc40007ffe0ff */
[-C--:B------:R-:W-:Y:S02]  /*2720*/  IADD3 R7, P1, R25, R0.reuse, RZ ;  /* 0x0000000019077210 */ /* 0x080fe40007f3e0ff */
[-C--:B------:R-:W-:Y:S02]  /*2730*/  IADD3 R9, P2, R27, R0.reuse, RZ ;  /* 0x000000001b097210 */ /* 0x080fe40007f5e0ff */
[----:B------:R-:W-:Y:S02]  /*2740*/  IADD3 R11, P3, R29, R0, RZ ;  /* 0x000000001d0b7210 */ /* 0x000fe40007f7e0ff */
[-C--:B------:R-:W-:Y:S02]  /*2750*/  LEA.HI.X.SX32 R14, R25, R22.reuse, 0x1, P1 ;  /* 0x00000016190e7211 */ /* 0x080fe400008f0eff */
[----:B------:R-:W-:Y:S02]  /*2760*/  LEA.HI.X.SX32 R26, R27, R22, 0x1, P2 ;  /* 0x000000161b1a7211 */ /* 0x000fe400010f0eff */
[----:B------:R-:W-:-:S02]  /*2770*/  LEA R6, P2, R7, c[0x0][0x160], 0x1 ;  /* 0x0000580007067a11 */ /* 0x000fc400078408ff */
[----:B------:R-:W-:Y:S02]  /*2780*/  LEA R8, P1, R9, c[0x0][0x160], 0x1 ;  /* 0x0000580009087a11 */ /* 0x000fe400078208ff */
[----:B------:R-:W-:Y:S02]  /*2790*/  IADD3 R15, R19, 0x50, RZ ;  /* 0x00000050130f7810 */ /* 0x000fe40007ffe0ff */
[----:B------:R-:W-:Y:S02]  /*27a0*/  LEA.HI.X.SX32 R24, R29, R22, 0x1, P3 ;  /* 0x000000161d187211 */ /* 0x000fe400018f0eff */
[----:B------:R-:W-:Y:S02]  /*27b0*/  LEA R10, P3, R11, c[0x0][0x160], 0x1 ;  /* 0x000058000b0a7a11 */ /* 0x000fe400078608ff */
[----:B------:R-:W-:Y:S02]  /*27c0*/  LEA.HI.X R7, R7, c[0x0][0x164], R14, 0x1, P2 ;  /* 0x0000590007077a11 */ /* 0x000fe400010f0c0e */
[----:B------:R-:W-:-:S02]  /*27d0*/  LEA.HI.X R9, R9, c[0x0][0x164], R26, 0x1, P1 ;  /* 0x0000590009097a11 */ /* 0x000fc400008f0c1a */
[----:B------:R-:W-:Y:S02]  /*27e0*/  IADD3 R14, P1, R15, R0, RZ ;  /* 0x000000000f0e7210 */ /* 0x000fe40007f3e0ff */
[----:B------:R-:W-:Y:S02]  /*27f0*/  LEA.HI.X R11, R11, c[0x0][0x164], R24, 0x1, P3 ;  /* 0x000059000b0b7a11 */ /* 0x000fe400018f0c18 */
[----:B------:R-:W-:Y:S02]  /*2800*/  IADD3 R25, R19, 0x60, RZ ;  /* 0x0000006013197810 */ /* 0x000fe40007ffe0ff */
[----:B------:R-:W-:Y:S02]  /*2810*/  F2FP.BF16.PACK_AB R24, R12, R13 ;  /* 0x0000000d0c18723e */ /* 0x000fe400000010ff */
[----:B------:R-:W-:Y:S02]  /*2820*/  LEA.HI.X.SX32 R13, R15, R22, 0x1, P1 ;  /* 0x000000160f0d7211 */ /* 0x000fe400008f0eff */
[----:B------:R-:W-:Y:S01]  /*2830*/  LEA R12, P1, R14, c[0x0][0x160], 0x1 ;  /* 0x000058000e0c7a11 */ /* 0x000fe200078208ff */
[----:B------:R0:W-:Y:S01]  /*2840*/  STG.E.U16 [R2.64], R24 ;  /* 0x0000001802007986 */ /* 0x0001e2000c101524 */
[----:B------:R-:W-:-:S02]  /*2850*/  IADD3 R15, P2, R25, R0, RZ ;  /* 0x00000000190f7210 */ /* 0x000fc40007f5e0ff */
[----:B------:R-:W-:Y:S02]  /*2860*/  F2FP.BF16.PACK_AB R20, R20, R23 ;  /* 0x000000171414723e */ /* 0x000fe400000010ff */
[----:B------:R-:W-:Y:S02]  /*2870*/  PRMT R23, R24, 0x7632, R23 ;  /* 0x0000763218177816 */ /* 0x000fe40000000017 */
[----:B------:R-:W-:Y:S02]  /*2880*/  LEA.HI.X R13, R14, c[0x0][0x164], R13, 0x1, P1 ;  /* 0x000059000e0d7a11 */ /* 0x000fe400008f0c0d */
[----:B------:R-:W-:Y:S01]  /*2890*/  F2FP.BF16.PACK_AB R18, R18, R21 ;  /* 0x000000151212723e */ /* 0x000fe200000010ff */
[----:B------:R1:W-:Y:S01]  /*28a0*/  STG.E.U16 [R4.64], R23 ;  /* 0x0000001704007986 */ /* 0x0003e2000c101524 */
[----:B------:R-:W-:Y:S02]  /*28b0*/  LEA.HI.X.SX32 R26, R25, R22, 0x1, P2 ;  /* 0x00000016191a7211 */ /* 0x000fe400010f0eff */
[----:B------:R-:W-:Y:S01]  /*28c0*/  LEA R14, P1, R15, c[0x0][0x160], 0x1 ;  /* 0x000058000f0e7a11 */ /* 0x000fe200078208ff */
[----:B------:R2:W-:Y:S01]  /*28d0*/  STG.E.U16 [R6.64], R20 ;  /* 0x0000001406007986 */ /* 0x0005e2000c101524 */
[----:B0-----:R-:W-:-:S02]  /*28e0*/  PRMT R3, R20, 0x7632, R3 ;  /* 0x0000763214037816 */ /* 0x001fc40000000003 */
[----:B------:R-:W-:Y:S02]  /*28f0*/  LEA.HI.X R15, R15, c[0x0][0x164], R26, 0x1, P1 ;  /* 0x000059000f0f7a11 */ /* 0x000fe400008f0c1a */
[----:B------:R-:W-:Y:S01]  /*2900*/  F2FP.BF16.PACK_AB R17, RZ, R17 ;  /* 0x00000011ff11723e */ /* 0x000fe200000010ff */
[----:B------:R2:W-:Y:S01]  /*2910*/  STG.E.U16 [R8.64], R3 ;  /* 0x0000000308007986 */ /* 0x0005e2000c101524 */
[----:B-1----:R-:W-:-:S03]  /*2920*/  PRMT R5, R18, 0x7632, R5 ;  /* 0x0000763212057816 */ /* 0x002fc60000000005 */
[----:B------:R2:W-:Y:S04]  /*2930*/  STG.E.U16 [R10.64], R18 ;  /* 0x000000120a007986 */ /* 0x0005e8000c101524 */
[----:B------:R2:W-:Y:S04]  /*2940*/  STG.E.U16 [R12.64], R5 ;  /* 0x000000050c007986 */ /* 0x0005e8000c101524 */
[----:B------:R2:W-:Y:S02]  /*2950*/  STG.E.U16 [R14.64], R17 ;  /* 0x000000110e007986 */ /* 0x0005e4000c101524 */
.L_x_975:
[----:B------:R-:W-:Y:S05]  /*2960*/  BSYNC B0 ;  /* 0x0000000000007941 */ /* 0x000fea0003800000 */
.L_x_974:
[----:B------:R-:W-:Y:S05]  /*2970*/  @P0 EXIT ;  /* 0x000000000000094d */ /* 0x000fea0003800000 */
[----:B------:R-:W-:Y:S02]  /*2980*/  IADD3 R19, R19, 0x70, RZ ;  /* 0x0000007013137810 */ /* 0x000fe40007ffe0ff */
[----:B0-2---:R-:W-:-:S02]  /*2990*/  F2FP.BF16.PACK_AB R16, RZ, R16 ;  /* 0x00000010ff10723e */ /* 0x005fc400000010ff */
[----:B------:R-:W-:-:S04]  /*29a0*/  IADD3 R0, P0, R19, R0, RZ ;  /* 0x0000000013007210 */ /* 0x000fc80007f1e0ff */
[----:B------:R-:W-:Y:S02]  /*29b0*/  LEA.HI.X.SX32 R19, R19, R22, 0x1, P0 ;  /* 0x0000001613137211 */ /* 0x000fe400000f0eff */
[----:B------:R-:W-:-:S04]  /*29c0*/  LEA R2, P0, R0, c[0x0][0x160], 0x1 ;  /* 0x0000580000027a11 */ /* 0x000fc800078008ff */
[----:B------:R-:W-:-:S05]  /*29d0*/  LEA.HI.X R3, R0, c[0x0][0x164], R19, 0x1, P0 ;  /* 0x0000590000037a11 */ /* 0x000fca00000f0c13 */
[----:B------:R-:W-:Y:S01]  /*29e0*/  STG.E.U16 [R2.64], R16 ;  /* 0x0000001002007986 */ /* 0x000fe2000c101524 */
[----:B------:R-:W-:Y:S05]  /*29f0*/  EXIT ;  /* 0x000000000000794d */ /* 0x000fea0003800000 */
.L_x_939:
[----:B------:R-:W-:Y:S01]  /*2a00*/  MOV R2, 0x0 ;  /* 0x0000000000027802 */ /* 0x000fe20000000f00 */
[----:B------:R-:W-:Y:S01]  /*2a10*/  IMAD.MOV.U32 R4, RZ, RZ, c[0x4][0x178] ;  /* 0x01005e00ff047624 */ /* 0x000fe200078e00ff */
[----:B------:R-:W-:Y:S01]  /*2a20*/  MOV R7, c[0x4][0x184] ;  /* 0x0100610000077a02 */ /* 0x000fe20000000f00 */
[----:B------:R-:W-:Y:S02]  /*2a30*/  IMAD.MOV.U32 R5, RZ, RZ, c[0x4][0x17c] ;  /* 0x01005f00ff057624 */ /* 0x000fe400078e00ff */
[----:B------:R-:W-:Y:S01]  /*2a40*/  IMAD.MOV.U32 R6, RZ, RZ, c[0x4][0x180] ;  /* 0x01006000ff067624 */ /* 0x000fe200078e00ff */
[----:B------:R-:W0:Y:S01]  /*2a50*/  LDC.64 R2, c[0x4][R2] ;  /* 0x0100000002027b82 */ /* 0x000e220000000a00 */
[----:B------:R-:W-:Y:S02]  /*2a60*/  IMAD.MOV.U32 R8, RZ, RZ, 0x219 ;  /* 0x00000219ff087424 */ /* 0x000fe400078e00ff */
[----:B------:R-:W-:-:S02]  /*2a70*/  IMAD.MOV.U32 R10, RZ, RZ, c[0x4][0x90] ;  /* 0x01002400ff0a7624 */ /* 0x000fc400078e00ff */
        /* <DEDUP_REMOVED lines=12> */
.L_x_940:
[----:B------:R-:W-:Y:S01]  /*2b40*/  MOV R11, 0xff7fffff ;  /* 0xff7fffff000b7802 */ /* 0x000fe20000000f00 */
[----:B------:R-:W-:Y:S01]  /*2b50*/  IMAD.MOV.U32 R6, RZ, RZ, 0x10 ;  /* 0x00000010ff067424 */ /* 0x000fe200078e00ff */
[----:B------:R-:W-:Y:S01]  /*2b60*/  MOV R8, 0x2ba0 ;  /* 0x00002ba000087802 */ /* 0x000fe20000000f00 */
[----:B------:R-:W-:Y:S02]  /*2b70*/  IMAD.MOV.U32 R12, RZ, RZ, 0x1f ;  /* 0x0000001fff0c7424 */ /* 0x000fe400078e00ff */
[----:B------:R-:W-:Y:S02]  /*2b80*/  IMAD.MOV.U32 R13, RZ, RZ, -0x1 ;  /* 0xffffffffff0d7424 */ /* 0x000fe400078e00ff */
[----:B------:R-:W-:Y:S05]  /*2b90*/  CALL.REL.NOINC `($__internal_21_$__cuda_sm70_shflsync_bfly_p) ;  /* 0x0000014000007944 */ /* 0x000fea0003c00000 */
[----:B01----:R-:W-:Y:S05]  /*2ba0*/  BRA `(.L_x_976) ;  /* 0xffffda7000007947 */ /* 0x003fea000383ffff */
.L_x_941:
[----:B------:R-:W-:Y:S01]  /*2bb0*/  IMAD.MOV.U32 R6, RZ, RZ, 0x8 ;  /* 0x00000008ff067424 */ /* 0x000fe200078e00ff */
[----:B------:R-:W-:Y:S01]  /*2bc0*/  MOV R13, 0xffffffff ;  /* 0xffffffff000d7802 */ /* 0x000fe20000000f00 */
[----:B------:R-:W-:Y:S01]  /*2bd0*/  IMAD.MOV.U32 R12, RZ, RZ, 0x1f ;  /* 0x0000001fff0c7424 */ /* 0x000fe200078e00ff */
[----:B------:R-:W-:Y:S02]  /*2be0*/  MOV R8, 0x2c00 ;  /* 0x00002c0000087802 */ /* 0x000fe40000000f00 */
[----:B------:R-:W-:Y:S05]  /*2bf0*/  CALL.REL.NOINC `($__internal_21_$__cuda_sm70_shflsync_bfly_p) ;  /* 0x000000e000007944 */ /* 0x000fea0003c00000 */
[----:B01----:R-:W-:Y:S01]  /*2c00*/  FMNMX.FTZ R11, R11, R6, !PT ;  /* 0x000000060b0b7209 */ /* 0x003fe20007810000 */
[----:B------:R-:W-:Y:S01]  /*2c10*/  IMAD.MOV.U32 R6, RZ, RZ, 0x4 ;  /* 0x00000004ff067424 */ /* 0x000fe200078e00ff */
[----:B------:R-:W-:Y:S01]  /*2c20*/  MOV R8, 0x2c60 ;  /* 0x00002c6000087802 */ /* 0x000fe20000000f00 */
[----:B------:R-:W-:-:S02]  /*2c30*/  IMAD.MOV.U32 R12, RZ, RZ, 0x1f ;  /* 0x0000001fff0c7424 */ /* 0x000fc400078e00ff */
[----:B------:R-:W-:Y:S02]  /*2c40*/  IMAD.MOV.U32 R13, RZ, RZ, -0x1 ;  /* 0xffffffffff0d7424 */ /* 0x000fe400078e00ff */
[----:B------:R-:W-:Y:S05]  /*2c50*/  CALL.REL.NOINC `($__internal_21_$__cuda_sm70_shflsync_bfly_p) ;  /* 0x0000008000007944 */ /* 0x000fea0003c00000 */
[----:B0-----:R-:W-:Y:S01]  /*2c60*/  HFMA2.MMA R12, -RZ, RZ, 0, 1.847743988037109375e-06 ;  /* 0x0000001fff0c7435 */ /* 0x001fe200000001ff */
[----:B-1----:R-:W-:Y:S01]  /*2c70*/  FMNMX.FTZ R11, R11, R6, !PT ;  /* 0x000000060b0b7209 */ /* 0x002fe20007810000 */
[----:B------:R-:W-:Y:S01]  /*2c80*/  IMAD.MOV.U32 R6, RZ, RZ, 0x2 ;  /* 0x00000002ff067424 */ /* 0x000fe200078e00ff */
[----:B------:R-:W-:Y:S01]  /*2c90*/  MOV R8, 0x2cc0 ;  /* 0x00002cc000087802 */ /* 0x000fe20000000f00 */
[----:B------:R-:W-:Y:S02]  /*2ca0*/  IMAD.MOV.U32 R13, RZ, RZ, -0x1 ;  /* 0xffffffffff0d7424 */ /* 0x000fe400078e00ff */
[----:B------:R-:W-:Y:S05]  /*2cb0*/  CALL.REL.NOINC `($__internal_21_$__cuda_sm70_shflsync_bfly_p) ;  /* 0x0000002000007944 */ /* 0x000fea0003c00000 */
[----:B-1----:R-:W-:Y:S01]  /*2cc0*/  IMAD.MOV.U32 R8, RZ, RZ, R6 ;  /* 0x000000ffff087224 */ /* 0x002fe200078e0006 */
[----:B0-----:R-:W-:Y:S05]  /*2cd0*/  BRA `(.L_x_977) ;  /* 0xffffd9c000007947 */ /* 0x001fea000383ffff */
        .weak           $__internal_21_$__cuda_sm70_shflsync_bfly_p
        .type           $__internal_21_$__cuda_sm70_shflsync_bfly_p,@function
        .size           $__internal_21_$__cuda_sm70_shflsync_bfly_p,(.L_x_23188 - $__internal_21_$__cuda_sm70_shflsync_bfly_p)
$__internal_21_$__cuda_sm70_shflsync_bfly_p:
[----:B------:R-:W-:Y:S01]  /*2ce0*/  IMAD.MOV.U32 R9, RZ, RZ, 0x0 ;  /* 0x00000000ff097424 */ /* 0x000fe200078e00ff */
[----:B------:R-:W-:Y:S04]  /*2cf0*/  WARPSYNC R13 ;  /* 0x0000000d00007348 */ /* 0x000fe80003800000 */
[----:B------:R0:W1:Y:S01]  /*2d00*/  SHFL.BFLY PT, R6, R11, R6, R12 ;  /* 0x0c0000060b067389 */ /* 0x00006200000e000c */
[----:B------:R-:W-:Y:S05]  /*2d10*/  RET.REL.NODEC R8 `(_ZN4vllm25paged_attention_v1_kernelI13__nv_bfloat16hLi120ELi16ELi128ELNS_18Fp8KVCacheDataTypeE2ELb0EEEvPT_PKS3_PKT0_S9_ifPKiSB_iPKfiiiSD_SD_iiiii) ;  /* 0xffffd2e008007950 */ /* 0x000fea0003c3ffff */
.L_x_978:
        /* <DEDUP_REMOVED lines=14> */
.L_x_23188:


//--------------------- .text._ZN4vllm25paged_attention_v1_kernelI13__nv_bfloat16hLi112ELi16ELi128ELNS_18Fp8KVCacheDataTypeE2ELb0EEEvPT_PKS3_PKT0_S9_ifPKiSB_iPKfiiiSD_SD_iiiii --------------------------
	.section	.text._ZN4vllm25paged_attention_v1_kernelI13__nv_bfloat16hLi112ELi16ELi128ELNS_18Fp8KVCacheDataTypeE2ELb0EEEvPT_PKS3_PKT0_S9_ifPKiSB_iPKfiiiSD_SD_iiiii,"ax",@progbits
	.sectioninfo	@"SHI_REGISTERS=32"
	.align	128
        .global         _ZN4vllm25paged_attention_v1_kernelI13__nv_bfloat16hLi112ELi16ELi128ELNS_18Fp8KVCacheDataTypeE2ELb0EEEvPT_PKS3_PKT0_S9_ifPKiSB_iPKfiiiSD_SD_iiiii
        .type           _ZN4vllm25paged_attention_v1_kernelI13__nv_bfloat16hLi112ELi16ELi128ELNS_18Fp8KVCacheDataTypeE2ELb0EEEvPT_PKS3_PKT0_S9_ifPKiSB_iPKfiiiSD_SD_iiiii,@function
        .size           _ZN4vllm25paged_attention_v1_kernelI13__nv_bfloat16hLi112ELi16ELi128ELNS_18Fp8KVCacheDataTypeE2ELb0EEEvPT_PKS3_PKT0_S9_ifPKiSB_iPKfiiiSD_SD_iiiii,(.L_x_23189 - _ZN4vllm25paged_attention_v1_kernelI13__nv_bfloat16hLi112ELi16ELi128ELNS_18Fp8KVCacheDataTypeE2ELb0EEEvPT_PKS3_PKT0_S9_ifPKiSB_iPKfiiiSD_SD_iiiii)
        .other          _ZN4vllm25paged_attention_v1_kernelI13__nv_bfloat16hLi112ELi16ELi128ELNS_18Fp8KVCacheDataTypeE2ELb0EEEvPT_PKS3_PKT0_S9_ifPKiSB_iPKfiiiSD_SD_iiiii,@"STO_CUDA_ENTRY STV_DEFAULT"
_ZN4vllm25paged_attention_v1_kernelI13__nv_bfloat16hLi112ELi16ELi128ELNS_18Fp8KVCacheDataTypeE2ELb0EEEvPT_PKS3_PKT0_S9_ifPKiSB_iPKfiiiSD_SD_iiiii:
.text._ZN4vllm25paged_attention_v1_kernelI13__nv_bfloat16hLi112ELi16ELi128ELNS_18Fp8KVCacheDataTypeE2ELb0EEEvPT_PKS3_PKT0_S9_ifPKiSB_iPKfiiiSD_SD_iiiii:
        /* <DEDUP_REMOVED lines=13> */
[----:B0-----:R-:W-:Y:S02]  /*00d0*/  SHF.R.S32.HI R4, RZ, 0x5, R9 ;  /* 0x00000005ff047819 */ /* 0x001fe40000011409 */
[----:B--2---:R-:W-:-:S04]  /*00e0*/  IADD3 R0, R5, 0xf, RZ ;  /* 0x0000000f05007810 */ /* 0x004fc80007ffe0ff */
[----:B------:R-:W-:-:S04]  /*00f0*/  SHF.R.S32.HI R3, RZ, 0x1f, R0 ;  /* 0x0000001fff037819 */ /* 0x000fc80000011400 */
[----:B------:R-:W-:Y:S01]  /*0100*/  LEA.HI R7, R3, R0, RZ, 0x4 ;  /* 0x0000000003077211 */ /* 0x000fe200078f20ff */
[----:B---3--:R-:W-:-:S03]  /*0110*/  IMAD R3, R8, 0x70, RZ ;  /* 0x0000007008037824 */ /* 0x008fc600078e02ff */
[----:B------:R-:W-:Y:S02]  /*0120*/  LOP3.LUT R0, R7, 0xfffffff0, RZ, 0xc0, !PT ;  /* 0xfffffff007007812 */ /* 0x000fe400078ec0ff */
[----:B------:R-:W-:Y:S02]  /*0130*/  SHF.R.S32.HI R7, RZ, 0x4, R7 ;  /* 0x00000004ff077819 */ /* 0x000fe40000011407 */
[----:B------:R-:W-:Y:S01]  /*0140*/  IMNMX R5, R5, R0, PT ;  /* 0x0000000005057217 */ /* 0x000fe20003800200 */
[----:B------:R-:W-:Y:S01]  /*0150*/  IMAD.IADD R0, R6, 0x1, -R11 ;  /* 0x0000000106007824 */ /* 0x000fe200078e0a0b */
[----:B------:R-:W-:Y:S05]  /*0160*/  @P0 BRA `(.L_x_980) ;  /* 0x0000044000000947 */ /* 0x000fea0003800000 */
[----:B------:R-:W-:Y:S01]  /*0170*/  LEA.HI R8, R6, R6, RZ, 0x1 ;  /* 0x0000000606087211 */ /* 0x000fe200078f08ff */
[----:B------:R-:W-:Y:S01]  /*0180*/  IMAD R14, R2, c[0x0][0x1a8], RZ ;  /* 0x00006a00020e7a24 */ /* 0x000fe200078e02ff */
[----:B------:R-:W-:Y:S01]  /*0190*/  BSSY B1, `(.L_x_981) ;  /* 0x0000024000017945 */ /* 0x000fe20003800000 */
[----:B------:R-:W-:Y:S02]  /*01a0*/  SHF.R.S32.HI R12, RZ, 0x1f, R3 ;  /* 0x0000001fff0c7819 */ /* 0x000fe40000011403 */
[----:B------:R-:W-:-:S02]  /*01b0*/  SHF.R.S32.HI R10, RZ, 0x1, R8 ;  /* 0x00000001ff0a7819 */ /* 0x000fc40000011408 */
[----:B------:R-:W-:Y:S02]  /*01c0*/  SHF.R.S32.HI R13, RZ, 0x1f, R14 ;  /* 0x0000001fff0d7819 */ /* 0x000fe4000001140e */
[----:B------:R-:W-:-:S04]  /*01d0*/  IMNMX R9, R10, -0x32, !PT ;  /* 0xffffffce0a097817 */ /* 0x000fc80007800200 */
[----:B------:R-:W-:-:S04]  /*01e0*/  IADD3 R9, -R10, 0x3f, R9 ;  /* 0x0000003f0a097810 */ /* 0x000fc80007ffe109 */
[C---:B------:R-:W-:Y:S02]  /*01f0*/  LEA.HI R11, R9.reuse, 0x1, RZ, 0x1a ;  /* 0x00000001090b7811 */ /* 0x040fe400078fd0ff */
[----:B------:R-:W-:Y:S02]  /*0200*/  ISETP.GE.U32.AND P0, PT, R9, 0xc0, PT ;  /* 0x000000c00900780c */ /* 0x000fe40003f06070 */
[----:B------:R-:W-:Y:S02]  /*0210*/  LOP3.LUT P1, R15, R11, 0x3, RZ, 0xc0, !PT ;  /* 0x000000030b0f7812 */ /* 0x000fe4000782c0ff */
[----:B------:R-:W-:-:S04]  /*0220*/  LOP3.LUT R11, R8, 0xfffffffe, RZ, 0xc0, !PT ;  /* 0xfffffffe080b7812 */ /* 0x000fc800078ec0ff */
[----:B------:R-:W-:-:S07]  /*0230*/  IADD3 R11, -R11, R6, RZ ;  /* 0x000000060b0b7210 */ /* 0x000fce0007ffe1ff */
        /* <DEDUP_REMOVED lines=12> */
.L_x_983:
        /* <DEDUP_REMOVED lines=13> */
.L_x_982:
[----:B------:R-:W-:Y:S05]  /*03d0*/  BSYNC B1 ;  /* 0x0000000000017941 */ /* 0x000fea0003800000 */
.L_x_981:
        /* <DEDUP_REMOVED lines=10> */
.L_x_984:
        /* <DEDUP_REMOVED lines=19> */
.L_x_980:
[----:B------:R-:W-:Y:S05]  /*05b0*/  BSYNC B0 ;  /* 0x0000000000007941 */ /* 0x000fea0003800000 */
.L_x_979:
[----:B------:R-:W-:Y:S01]  /*05c0*/  BAR.SYNC.DEFER_BLOCKING 0x0 ;  /* 0x0000000000007b1d */ /* 0x000fe20000010000 */
[----:B------:R-:W-:-:S13]  /*05d0*/  ISETP.GE.AND P0, PT, R4, R7, PT ;  /* 0x000000070400720c */ /* 0x000fda0003f06270 */
[----:B------:R-:W-:Y:S05]  /*05e0*/  @!P0 BRA `(.L_x_985) ;  /* 0x0000216000008947 */ /* 0x000fea0003800000 */
[----:B------:R-:W-:Y:S05]  /*05f0*/  BRA.DIV ~URZ, `(.L_x_986) ;  /* 0x000022927f007947 */ /* 0x000fea000b800000 */
[----:B------:R-:W-:-:S05]  /*0600*/  IMAD.MOV.U32 R7, RZ, RZ, -0x800001 ;  /* 0xff7fffffff077424 */ /* 0x000fca00078e00ff */
.L_x_1012:
[----:B------:R-:W-:Y:S02]  /*0610*/  FMNMX.FTZ R16, R7, -3.40282346638528859812e+38, !PT ;  /* 0xff7fffff07107809 */ /* 0x000fe40007810000 */
[----:B------:R-:W-:Y:S01]  /*0620*/  MOV R10, 0xff7fffff ;  /* 0xff7fffff000a7802 */ /* 0x000fe20000000f00 */
[----:B------:R-:W-:Y:S05]  /*0630*/  BRA.DIV ~URZ, `(.L_x_987) ;  /* 0x000022c27f007947 */ /* 0x000fea000b800000 */
[----:B------:R-:W0:Y:S02]  /*0640*/  SHFL.BFLY PT, R7, R16, 0x8, 0x1f ;  /* 0x0d001f0010077f89 */ /* 0x000e2400000e0000 */
[----:B0-----:R-:W-:-:S05]  /*0650*/  FMNMX.FTZ R7, R16, R7, !PT ;  /* 0x0000000710077209 */ /* 0x001fca0007810000 */
[----:B------:R-:W0:Y:S02]  /*0660*/  SHFL.BFLY PT, R8, R7, 0x4, 0x1f ;  /* 0x0c801f0007087f89 */ /* 0x000e2400000e0000 */
[----:B0-----:R-:W-:-:S05]  /*0670*/  FMNMX.FTZ R11, R7, R8, !PT ;  /* 0x00000008070b7209 */ /* 0x001fca0007810000 */
[----:B------:R0:W1:Y:S02]  /*0680*/  SHFL.BFLY PT, R8, R11, 0x2, 0x1f ;  /* 0x0c401f000b087f89 */ /* 0x00006400000e0000 */
.L_x_1013:
        /* <DEDUP_REMOVED lines=18> */
[----:B------:R-:W-:Y:S01]  /*07b0*/  HFMA2.MMA R15, -RZ, RZ, 0, 0 ;  /* 0x00000000ff0f7435 */ /* 0x000fe200000001ff */
[----:B------:R-:W-:Y:S02]  /*07c0*/  IMAD.MOV.U32 R10, RZ, RZ, R6 ;  /* 0x000000ffff0a7224 */ /* 0x000fe400078e0006 */
        /* <DEDUP_REMOVED lines=8> */
.L_x_992:
        /* <DEDUP_REMOVED lines=11> */
.L_x_991:
[----:B------:R-:W-:Y:S05]  /*0900*/  BSYNC B1 ;  /* 0x0000000000017941 */ /* 0x000fea0003800000 */
.L_x_990:
        /* <DEDUP_REMOVED lines=10> */
.L_x_995:
        /* <DEDUP_REMOVED lines=100> */
.L_x_994:
[----:B------:R-:W-:Y:S05]  /*0ff0*/  BSYNC B1 ;  /* 0x0000000000017941 */ /* 0x000fea0003800000 */
.L_x_993:
        /* <DEDUP_REMOVED lines=55> */
.L_x_997:
[----:B------:R-:W-:Y:S05]  /*1370*/  BSYNC B1 ;  /* 0x0000000000017941 */ /* 0x000fea0003800000 */
.L_x_996:
        /* <DEDUP_REMOVED lines=26> */
.L_x_989:
[----:B------:R-:W-:Y:S05]  /*1520*/  BSYNC B0 ;  /* 0x0000000000007941 */ /* 0x000fea0003800000 */
.L_x_988:
        /* <DEDUP_REMOVED lines=35> */
[----:B------:R-:W-:Y:S02]  /*1760*/  LEA R9, R6, 0x100, 0x2 ;  /* 0x0000010006097811 */ /* 0x000fe400078e10ff */
[----:B------:R-:W-:-:S03]  /*1770*/  MOV R10, R6 ;  /* 0x00000006000a7202 */ /* 0x000fc60000000f00 */
.L_x_1002:
        /* <DEDUP_REMOVED lines=8> */
.L_x_1001:
[----:B------:R-:W-:Y:S05]  /*1800*/  BSYNC B1 ;  /* 0x0000000000017941 */ /* 0x000fea0003800000 */
.L_x_1000:
        /* <DEDUP_REMOVED lines=10> */
.L_x_1005:
        /* <DEDUP_REMOVED lines=52> */
.L_x_1004:
[----:B------:R-:W-:Y:S05]  /*1bf0*/  BSYNC B1 ;  /* 0x0000000000017941 */ /* 0x000fea0003800000 */
.L_x_1003:
        /* <DEDUP_REMOVED lines=31> */
.L_x_1007:
[----:B------:R-:W-:Y:S05]  /*1df0*/  BSYNC B1 ;  /* 0x0000000000017941 */ /* 0x000fea0003800000 */
.L_x_1006:
        /* <DEDUP_REMOVED lines=14> */
.L_x_999:
[----:B------:R-:W-:Y:S05]  /*1ee0*/  BSYNC B0 ;  /* 0x0000000000007941 */ /* 0x000fea0003800000 */
.L_x_998:
[----:B------:R-:W-:Y:S01]  /*1ef0*/  BAR.SYNC.DEFER_BLOCKING 0x0 ;  /* 0x0000000000007b1d */ /* 0x000fe20000010000 */
[----:B0-----:R-:W-:Y:S01]  /*1f00*/  LOP3.LUT R5, R0, 0x1, RZ, 0xc0, !PT ;  /* 0x0000000100057812 */ /* 0x001fe200078ec0ff */
[----:B------:R-:W-:Y:S01]  /*1f10*/  HFMA2.MMA R11, -RZ, RZ, 0, 0 ;  /* 0x00000000ff0b7435 */ /* 0x000fe200000001ff */
[----:B------:R-:W-:Y:S01]  /*1f20*/  LOP3.LUT R7, R6, 0xffffffc0, RZ, 0xc0, !PT ;  /* 0xffffffc006077812 */ /* 0x000fe200078ec0ff */
[----:B------:R-:W-:Y:S02]  /*1f30*/  IMAD.MOV.U32 R14, RZ, RZ, RZ ;  /* 0x000000ffff0e7224 */ /* 0x000fe400078e00ff */
[----:B------:R-:W-:Y:S01]  /*1f40*/  BAR.SYNC.DEFER_BLOCKING 0x0 ;  /* 0x0000000000007b1d */ /* 0x000fe20000010000 */
[----:B------:R-:W-:Y:S01]  /*1f50*/  ISETP.NE.AND P0, PT, R5, RZ, PT ;  /* 0x000000ff0500720c */ /* 0x000fe20003f05270 */
[----:B------:R-:W-:Y:S01]  /*1f60*/  CS2R R16, SRZ ;  /* 0x0000000000107805 */ /* 0x000fe2000001ff00 */
[----:B------:R-:W-:Y:S01]  /*1f70*/  LEA.HI R5, R0, R0, RZ, 0x1 ;  /* 0x0000000000057211 */ /* 0x000fe200078f08ff */
[----:B------:R-:W-:Y:S01]  /*1f80*/  IMAD.MOV.U32 R0, RZ, RZ, RZ ;  /* 0x000000ffff007224 */ /* 0x000fe200078e00ff */
[----:B------:R-:W-:Y:S01]  /*1f90*/  ISETP.NE.OR P5, PT, R7, 0x40, P0 ;  /* 0x000000400700780c */ /* 0x000fe200007a5670 */
[----:B------:R-:W-:Y:S01]  /*1fa0*/  CS2R R18, SRZ ;  /* 0x0000000000127805 */ /* 0x000fe2000001ff00 */
[----:B------:R-:W-:Y:S01]  /*1fb0*/  ISETP.GT.OR P1, PT, R6, 0x3f, P0 ;  /* 0x0000003f0600780c */ /* 0x000fe20000724670 */
[----:B------:R-:W-:Y:S01]  /*1fc0*/  BSSY B0, `(.L_x_1008) ;  /* 0x000001f000007945 */ /* 0x000fe20003800000 */
[----:B------:R-:W-:-:S02]  /*1fd0*/  SHF.R.S32.HI R5, RZ, 0x1, R5 ;  /* 0x00000001ff057819 */ /* 0x000fc40000011405 */
[C---:B------:R-:W-:Y:S02]  /*1fe0*/  IADD3 R8, R6.reuse, 0x1f, RZ ;  /* 0x0000001f06087810 */ /* 0x040fe40007ffe0ff */
[----:B------:R-:W-:Y:S01]  /*1ff0*/  ISETP.GT.OR P2, PT, R6, 0x1f, P0 ;  /* 0x0000001f0600780c */ /* 0x000fe20000744670 */
[----:B------:R-:W-:Y:S01]  /*2000*/  IMAD R7, R4, 0x70, R5 ;  /* 0x0000007004077824 */ /* 0x000fe200078e0205 */
[----:B------:R-:W-:Y:S02]  /*2010*/  ISETP.GT.U32.AND P3, PT, R8, 0x3e, PT ;  /* 0x0000003e0800780c */ /* 0x000fe40003f64070 */
[----:B------:R-:W-:-:S04]  /*2020*/  LOP3.LUT R8, R6, 0xffffffe0, RZ, 0xc0, !PT ;  /* 0xffffffe006087812 */ /* 0x000fc800078ec0ff */
        /* <DEDUP_REMOVED lines=24> */
.L_x_1009:
[----:B0-----:R-:W-:Y:S05]  /*21b0*/  BSYNC B0 ;  /* 0x0000000000007941 */ /* 0x001fea0003800000 */
.L_x_1008:
        /* <DEDUP_REMOVED lines=25> */
.L_x_1011:
[----:B0-----:R-:W-:Y:S05]  /*2350*/  BSYNC B0 ;  /* 0x0000000000007941 */ /* 0x001fea0003800000 */
.L_x_1010:
[----:B------:R-:W-:Y:S06]  /*2360*/  BAR.SYNC.DEFER_BLOCKING 0x0 ;  /* 0x0000000000007b1d */ /* 0x000fec0000010000 */
[----:B------:R-:W-:Y:S05]  /*2370*/  @P3 EXIT ;  /* 0x000000000000394d */ /* 0x000fea0003800000 */
[----:B------:R-:W0:Y:S01]  /*2380*/  S2UR UR4, SR_CTAID.Z ;  /* 0x00000000000479c3 */ /* 0x000e220000002700 */
[----:B------:R-:W-:-:S02]  /*2390*/  IMAD R2, R2, c[0x0][0xc], RZ ;  /* 0x0000030002027a24 */ /* 0x000fc400078e02ff */
[----:B------:R-:W-:Y:S02]  /*23a0*/  IMAD R3, R3, c[0x0][0x14], RZ ;  /* 0x0000050003037a24 */ /* 0x000fe400078e02ff */
[----:B------:R-:W-:-:S03]  /*23b0*/  IMAD R2, R2, c[0x0][0x14], RZ ;  /* 0x0000050002027a24 */ /* 0x000fc600078e02ff */
[----:B------:R-:W-:Y:S01]  /*23c0*/  SHF.R.S32.HI R7, RZ, 0x1f, R3 ;  /* 0x0000001fff077819 */ /* 0x000fe20000011403 */
[----:B------:R-:W-:Y:S01]  /*23d0*/  IMAD R2, R2, 0x70, RZ ;  /* 0x0000007002027824 */ /* 0x000fe200078e02ff */
[----:B0-----:R-:W-:-:S04]  /*23e0*/  UIMAD UR4, UR4, 0x70, URZ ;  /* 0x00000070040478a4 */ /* 0x001fc8000f8e023f */
        /* <DEDUP_REMOVED lines=12> */
[----:B------:R-:W-:Y:S02]  /*24b0*/  LEA.HI.X.SX32 R10, R5, R25, 0x1, P0 ;  /* 0x00000019050a7211 */ /* 0x000fe400000f0eff */
[-C--:B------:R-:W-:Y:S02]  /*24c0*/  IADD3 R5, P0, R12, R23.reuse, RZ ;  /* 0x000000170c057210 */ /* 0x080fe40007f1e0ff */
[-C--:B------:R-:W-:Y:S02]  /*24d0*/  IADD3 R7, P1, R26, R23.reuse, RZ ;  /* 0x000000171a077210 */ /* 0x080fe40007f3e0ff */
[----:B------:R-:W-:Y:S02]  /*24e0*/  IADD3 R9, P2, R28, R23, RZ ;  /* 0x000000171c097210 */ /* 0x000fe40007f5e0ff */
[----:B------:R-:W-:-:S02]  /*24f0*/  LEA.HI.X.SX32 R12, R12, R25, 0x1, P0 ;  /* 0x000000190c0c7211 */ /* 0x000fc400000f0eff */
[----:B------:R-:W-:Y:S02]  /*2500*/  LEA R2, P0, R3, c[0x0][0x160], 0x1 ;  /* 0x0000580003027a11 */ /* 0x000fe400078008ff */
[-C--:B------:R-:W-:Y:S02]  /*2510*/  IADD3 R13, P3, R22, R23.reuse, RZ ;  /* 0x00000017160d7210 */ /* 0x080fe40007f7e0ff */
[-C--:B------:R-:W-:Y:S02]  /*2520*/  IADD3 R15, P4, R24, R23.reuse, RZ ;  /* 0x00000017180f7210 */ /* 0x080fe40007f9e0ff */
[----:B------:R-:W-:Y:S02]  /*2530*/  IADD3 R20, P5, R21, R23, RZ ;  /* 0x0000001715147210 */ /* 0x000fe40007fbe0ff */
[----:B------:R-:W-:Y:S02]  /*2540*/  LEA.HI.X.SX32 R26, R26, R25, 0x1, P1 ;  /* 0x000000191a1a7211 */ /* 0x000fe400008f0eff */
[----:B------:R-:W-:-:S02]  /*2550*/  LEA R4, P1, R5, c[0x0][0x160], 0x1 ;  /* 0x0000580005047a11 */ /* 0x000fc400078208ff */
[----:B------:R-:W-:Y:S02]  /*2560*/  F2FP.BF16.PACK_AB R23, R14, R11 ;  /* 0x0000000b0e17723e */ /* 0x000fe400000010ff */
[-C--:B------:R-:W-:Y:S02]  /*2570*/  LEA.HI.X.SX32 R28, R28, R25.reuse, 0x1, P2 ;  /* 0x000000191c1c7211 */ /* 0x080fe400010f0eff */
[----:B------:R-:W-:Y:S02]  /*2580*/  LEA R6, P2, R7, c[0x0][0x160], 0x1 ;  /* 0x0000580007067a11 */ /* 0x000fe400078408ff */
[----:B------:R-:W-:Y:S02]  /*2590*/  LEA.HI.X R3, R3, c[0x0][0x164], R10, 0x1, P0 ;  /* 0x0000590003037a11 */ /* 0x000fe400000f0c0a */
[----:B------:R-:W-:Y:S02]  /*25a0*/  LEA.HI.X.SX32 R22, R22, R25, 0x1, P3 ;  /* 0x0000001916167211 */ /* 0x000fe400018f0eff */
[----:B------:R-:W-:Y:S01]  /*25b0*/  F2FP.BF16.PACK_AB R0, R17, R0 ;  /* 0x000000001100723e */ /* 0x000fe200000010ff */
[----:B------:R0:W-:Y:S01]  /*25c0*/  STG.E.U16 [R2.64], R23 ;  /* 0x0000001702007986 */ /* 0x0001e2000c101524 */
[----:B------:R-:W-:-:S02]  /*25d0*/  LEA R8, P3, R9, c[0x0][0x160], 0x1 ;  /* 0x0000580009087a11 */ /* 0x000fc400078608ff */
[----:B------:R-:W-:Y:S02]  /*25e0*/  LEA.HI.X R5, R5, c[0x0][0x164], R12, 0x1, P1 ;  /* 0x0000590005057a11 */ /* 0x000fe400008f0c0c */
[----:B------:R-:W-:Y:S02]  /*25f0*/  PRMT R17, R23, 0x7632, R17 ;  /* 0x0000763217117816 */ /* 0x000fe40000000011 */
[----:B------:R-:W-:Y:S02]  /*2600*/  LEA R10, P0, R13, c[0x0][0x160], 0x1 ;  /* 0x000058000d0a7a11 */ /* 0x000fe400078008ff */
[----:B------:R-:W-:Y:S01]  /*2610*/  LEA.HI.X.SX32 R24, R24, R25, 0x1, P4 ;  /* 0x0000001918187211 */ /* 0x000fe200020f0eff */
[----:B------:R1:W-:Y:S01]  /*2620*/  STG.E.U16 [R4.64], R17 ;  /* 0x0000001104007986 */ /* 0x0003e2000c101524 */
[----:B------:R-:W-:Y:S02]  /*2630*/  LEA.HI.X R7, R7, c[0x0][0x164], R26, 0x1, P2 ;  /* 0x0000590007077a11 */ /* 0x000fe400010f0c1a */
[----:B------:R-:W-:-:S02]  /*2640*/  LEA R12, P1, R15, c[0x0][0x160], 0x1 ;  /* 0x000058000f0c7a11 */ /* 0x000fc400078208ff */
[----:B------:R-:W-:Y:S01]  /*2650*/  F2FP.BF16.PACK_AB R18, R19, R18 ;  /* 0x000000121312723e */ /* 0x000fe200000010ff */
[----:B------:R-:W-:Y:S01]  /*2660*/  STG.E.U16 [R6.64], R0 ;  /* 0x0000000006007986 */ /* 0x000fe2000c101524 */
[----:B------:R-:W-:Y:S02]  /*2670*/  LEA.HI.X.SX32 R21, R21, R25, 0x1, P5 ;  /* 0x0000001915157211 */ /* 0x000fe400028f0eff */
[----:B------:R-:W-:Y:S02]  /*2680*/  LEA R14, P2, R20, c[0x0][0x160], 0x1 ;  /* 0x00005800140e7a11 */ /* 0x000fe400078408ff */
[----:B------:R-:W-:Y:S02]  /*2690*/  LEA.HI.X R9, R9, c[0x0][0x164], R28, 0x1, P3 ;  /* 0x0000590009097a11 */ /* 0x000fe400018f0c1c */
[----:B0-----:R-:W-:Y:S02]  /*26a0*/  PRMT R3, R0, 0x7632, R3 ;  /* 0x0000763200037816 */ /* 0x001fe40000000003 */
[----:B------:R-:W-:-:S02]  /*26b0*/  LEA.HI.X R11, R13, c[0x0][0x164], R22, 0x1, P0 ;  /* 0x000059000d0b7a11 */ /* 0x000fc400000f0c16 */
[----:B------:R-:W-:Y:S01]  /*26c0*/  LEA.HI.X R13, R15, c[0x0][0x164], R24, 0x1, P1 ;  /* 0x000059000f0d7a11 */ /* 0x000fe200008f0c18 */
[----:B------:R-:W-:Y:S01]  /*26d0*/  STG.E.U16 [R8.64], R3 ;  /* 0x0000000308007986 */ /* 0x000fe2000c101524 */
[----:B-1----:R-:W-:Y:S02]  /*26e0*/  PRMT R5, R18, 0x7632, R5 ;  /* 0x0000763212057816 */ /* 0x002fe40000000005 */
[----:B------:R-:W-:Y:S01]  /*26f0*/  LEA.HI.X R15, R20, c[0x0][0x164], R21, 0x1, P2 ;  /* 0x00005900140f7a11 */ /* 0x000fe200010f0c15 */
[----:B------:R-:W-:Y:S01]  /*2700*/  STG.E.U16 [R10.64], R18 ;  /* 0x000000120a007986 */ /* 0x000fe2000c101524 */
[----:B------:R-:W-:-:S03]  /*2710*/  F2FP.BF16.PACK_AB R16, RZ, R16 ;  /* 0x00000010ff10723e */ /* 0x000fc600000010ff */
[----:B------:R-:W-:Y:S04]  /*2720*/  STG.E.U16 [R12.64], R5 ;  /* 0x000000050c007986 */ /* 0x000fe8000c101524 */
[----:B------:R-:W-:Y:S01]  /*2730*/  STG.E.U16 [R14.64], R16 ;  /* 0x000000100e007986 */ /* 0x000fe2000c101524 */
[----:B------:R-:W-:Y:S05]  /*2740*/  EXIT ;  /* 0x000000000000794d */ /* 0x000fea0003800000 */
.L_x_985:
[----:B------:R-:W-:Y:S01]  /*2750*/  MOV R2, 0x0 ;  /* 0x0000000000027802 */ /* 0x000fe20000000f00 */
[----:B------:R-:W-:Y:S01]  /*2760*/  IMAD.MOV.U32 R5, RZ, RZ, c[0x4][0x17c] ;  /* 0x01005f00ff057624 */ /* 0x000fe200078e00ff */
[----:B------:R-:W-:Y:S01]  /*2770*/  MOV R4, c[0x4][0x178] ;  /* 0x01005e0000047a02 */ /* 0x000fe20000000f00 */
[----:B------:R-:W-:Y:S01]  /*2780*/  IMAD.MOV.U32 R6, RZ, RZ, c[0x4][0x180] ;  /* 0x01006000ff067624 */ /* 0x000fe200078e00ff */
[----:B------:R-:W-:Y:S01]  /*2790*/  MOV R7, c[0x4][0x184] ;  /* 0x0100610000077a02 */ /* 0x000fe20000000f00 */
[----:B------:R-:W-:Y:S01]  /*27a0*/  IMAD.MOV.U32 R8, RZ, RZ, 0x219 ;  /* 0x00000219ff087424 */ /* 0x000fe200078e00ff */
[----:B------:R-:W0:Y:S01]  /*27b0*/  LDC.64 R2, c[0x4][R2] ;  /* 0x0100000002027b82 */ /* 0x000e220000000a00 */
[----:B------:R-:W-:Y:S01]  /*27c0*/  IMAD.MOV.U32 R10, RZ, RZ, c[0x4][0x90] ;  /* 0x01002400ff0a7624 */ /* 0x000fe200078e00ff */
[----:B------:R-:W-:Y:S01]  /*27d0*/  MOV R11, c[0x4][0x94] ;  /* 0x01002500000b7a02 */ /* 0x000fe20000000f00 */
[----:B------:R-:W-:-:S02]  /*27e0*/  IMAD.MOV.U32 R12, RZ, RZ, 0x1 ;  /* 0x00000001ff0c7424 */ /* 0x000fc400078e00ff */
[----:B------:R-:W-:-:S03]  /*27f0*/  IMAD.MOV.U32 R13, RZ, RZ, RZ ;  /* 0x000000ffff0d7224 */ /* 0x000fc600078e00ff */
        /* <DEDUP_REMOVED lines=9> */
.L_x_986:
[----:B------:R-:W-:Y:S01]  /*2890*/  MOV R11, 0xff7fffff ;  /* 0xff7fffff000b7802 */ /* 0x000fe20000000f00 */
[----:B------:R-:W-:Y:S01]  /*28a0*/  IMAD.MOV.U32 R12, RZ, RZ, 0x10 ;  /* 0x00000010ff0c7424 */ /* 0x000fe200078e00ff */
[----:B------:R-:W-:Y:S01]  /*28b0*/  MOV R14, 0xffffffff ;  /* 0xffffffff000e7802 */ /* 0x000fe20000000f00 */
[----:B------:R-:W-:Y:S01]  /*28c0*/  IMAD.MOV.U32 R7, RZ, RZ, 0x1f ;  /* 0x0000001fff077424 */ /* 0x000fe200078e00ff */
[----:B------:R-:W-:Y:S02]  /*28d0*/  MOV R8, 0x28f0 ;  /* 0x000028f000087802 */ /* 0x000fe40000000f00 */
[----:B------:R-:W-:Y:S05]  /*28e0*/  CALL.REL.NOINC `($__internal_22_$__cuda_sm70_shflsync_bfly_p) ;  /* 0x0000015000007944 */ /* 0x000fea0003c00000 */
[----:B01----:R-:W-:Y:S05]  /*28f0*/  BRA `(.L_x_1012) ;  /* 0xffffdd1000007947 */ /* 0x003fea000383ffff */
.L_x_987:
[----:B------:R-:W-:Y:S01]  /*2900*/  HFMA2.MMA R7, -RZ, RZ, 0, 1.847743988037109375e-06 ;  /* 0x0000001fff077435 */ /* 0x000fe200000001ff */
[----:B------:R-:W-:Y:S01]  /*2910*/  IMAD.MOV.U32 R11, RZ, RZ, R16 ;  /* 0x000000ffff0b7224 */ /* 0x000fe200078e0010 */
[----:B------:R-:W-:Y:S01]  /*2920*/  MOV R8, 0x2960 ;  /* 0x0000296000087802 */ /* 0x000fe20000000f00 */
[----:B------:R-:W-:Y:S02]  /*2930*/  IMAD.MOV.U32 R12, RZ, RZ, 0x8 ;  /* 0x00000008ff0c7424 */ /* 0x000fe400078e00ff */
[----:B------:R-:W-:Y:S02]  /*2940*/  IMAD.MOV.U32 R14, RZ, RZ, -0x1 ;  /* 0xffffffffff0e7424 */ /* 0x000fe400078e00ff */
[----:B------:R-:W-:Y:S05]  /*2950*/  CALL.REL.NOINC `($__internal_22_$__cuda_sm70_shflsync_bfly_p) ;  /* 0x000000e000007944 */ /* 0x000fea0003c00000 */
[----:B01----:R-:W-:Y:S01]  /*2960*/  FMNMX.FTZ R11, R16, R7, !PT ;  /* 0x00000007100b7209 */ /* 0x003fe20007810000 */
[----:B------:R-:W-:Y:S01]  /*2970*/  IMAD.MOV.U32 R12, RZ, RZ, 0x4 ;  /* 0x00000004ff0c7424 */ /* 0x000fe200078e00ff */
[----:B------:R-:W-:Y:S01]  /*2980*/  MOV R7, 0x1f ;  /* 0x0000001f00077802 */ /* 0x000fe20000000f00 */
[----:B------:R-:W-:Y:S01]  /*2990*/  IMAD.MOV.U32 R14, RZ, RZ, -0x1 ;  /* 0xffffffffff0e7424 */ /* 0x000fe200078e00ff */
[----:B------:R-:W-:-:S02]  /*29a0*/  MOV R8, 0x29c0 ;  /* 0x000029c000087802 */ /* 0x000fc40000000f00 */
[----:B------:R-:W-:Y:S05]  /*29b0*/  CALL.REL.NOINC `($__internal_22_$__cuda_sm70_shflsync_bfly_p) ;  /* 0x0000008000007944 */ /* 0x000fea0003c00000 */
[----:B01----:R-:W-:Y:S01]  /*29c0*/  FMNMX.FTZ R11, R11, R7, !PT ;  /* 0x000000070b0b7209 */ /* 0x003fe20007810000 */
[----:B------:R-:W-:Y:S01]  /*29d0*/  HFMA2.MMA R7, -RZ, RZ, 0, 1.847743988037109375e-06 ;  /* 0x0000001fff077435 */ /* 0x000fe200000001ff */
[----:B------:R-:W-:Y:S01]  /*29e0*/  IMAD.MOV.U32 R12, RZ, RZ, 0x2 ;  /* 0x00000002ff0c7424 */ /* 0x000fe200078e00ff */
[----:B------:R-:W-:Y:S01]  /*29f0*/  MOV R8, 0x2a20 ;  /* 0x00002a2000087802 */ /* 0x000fe20000000f00 */
[----:B------:R-:W-:-:S03]  /*2a00*/  IMAD.MOV.U32 R14, RZ, RZ, -0x1 ;  /* 0xffffffffff0e7424 */ /* 0x000fc600078e00ff */
[----:B------:R-:W-:Y:S05]  /*2a10*/  CALL.REL.NOINC `($__internal_22_$__cuda_sm70_shflsync_bfly_p) ;  /* 0x0000002000007944 */ /* 0x000fea0003c00000 */
[----:B-1----:R-:W-:Y:S01]  /*2a20*/  IMAD.MOV.U32 R8, RZ, RZ, R7 ;  /* 0x000000ffff087224 */ /* 0x002fe200078e0007 */
[----:B0-----:R-:W-:Y:S05]  /*2a30*/  BRA `(.L_x_1013) ;  /* 0xffffdc5000007947 */ /* 0x001fea000383ffff */
        .weak           $__internal_22_$__cuda_sm70_shflsync_bfly_p
        .type           $__internal_22_$__cuda_sm70_shflsync_bfly_p,@function
        .size           $__internal_22_$__cuda_sm70_shflsync_bfly_p,(.L_x_23189 - $__internal_22_$__cuda_sm70_shflsync_bfly_p)
$__internal_22_$__cuda_sm70_shflsync_bfly_p:
[----:B------:R-:W-:Y:S01]  /*2a40*/  MOV R9, 0x0 ;  /* 0x0000000000097802 */ /* 0x000fe20000000f00 */
[----:B------:R-:W-:Y:S04]  /*2a50*/  WARPSYNC R14 ;  /* 0x0000000e00007348 */ /* 0x000fe80003800000 */
[----:B------:R0:W1:Y:S01]  /*2a60*/  SHFL.BFLY PT, R7, R11, R12, R7 ;  /* 0x0c00000c0b077389 */ /* 0x00006200000e0007 */
[----:B------:R-:W-:Y:S05]  /*2a70*/  RET.REL.NODEC R8 `(_ZN4vllm25paged_attention_v1_kernelI13__nv_bfloat16hLi112ELi16ELi128ELNS_18Fp8KVCacheDataTypeE2ELb0EEEvPT_PKS3_PKT0_S9_ifPKiSB_iPKfiiiSD_SD_iiiii) ;  /* 0xffffd58008007950 */ /* 0x000fea0003c3ffff */
.L_x_1014:
        /* <DEDUP_REMOVED lines=16> */
.L_x_23189:


//--------------------- .text._ZN4vllm25paged_attention_v1_kernelI13__nv_bfloat16hLi96ELi16ELi128ELNS_18Fp8KVCacheDataTypeE2ELb0EEEvPT_PKS3_PKT0_S9_ifPKiSB_iPKfiiiSD_SD_iiiii --------------------------
	.section	.text._ZN4vllm25paged_attention_v1_kernelI13__nv_bfloat16hLi96ELi16ELi128ELNS_18Fp8KVCacheDataTypeE2ELb0EEEvPT_PKS3_PKT0_S9_ifPKiSB_iPKfiiiSD_SD_iiiii,"ax",@progbits
	.sectioninfo	@"SHI_REGISTERS=32"
	.align	128
        .global         _ZN4vllm25paged_attention_v1_kernelI13__nv_bfloat16hLi96ELi16ELi128ELNS_18Fp8KVCacheDataTypeE2ELb0EEEvPT_PKS3_PKT0_S9_ifPKiSB_iPKfiiiSD_SD_iiiii
        .type           _ZN4vllm25paged_attention_v1_kernelI13__nv_bfloat16hLi96ELi16ELi128ELNS_18Fp8KVCacheDataTypeE2ELb0EEEvPT_PKS3_PKT0_S9_ifPKiSB_iPKfiiiSD_SD_iiiii,@function
        .size           _ZN4vllm25paged_attention_v1_kernelI13__nv_bfloat16hLi96ELi16ELi128ELNS_18Fp8KVCacheDataTypeE2ELb0EEEvPT_PKS3_PKT0_S9_ifPKiSB_iPKfiiiSD_SD_iiiii,(.L_x_23190 - _ZN4vllm25paged_attention_v1_kernelI13__nv_bfloat16hLi96ELi16ELi128ELNS_18Fp8KVCacheDataTypeE2ELb0EEEvPT_PKS3_PKT0_S9_ifPKiSB_iPKfiiiSD_SD_iiiii)
        .other          _ZN4vllm25paged_attention_v1_kernelI13__nv_bfloat16hLi96ELi16ELi128ELNS_18Fp8KVCacheDataTypeE2ELb0EEEvPT_PKS3_PKT0_S9_ifPKiSB_iPKfiiiSD_SD_iiiii,@"STO_CUDA_ENTRY STV_DEFAULT"
_ZN4vllm25paged_attention_v1_kernelI13__nv_bfloat16hLi96ELi16ELi128ELNS_18Fp8KVCacheDataTypeE2ELb0EEEvPT_PKS3_PKT0_S9_ifPKiSB_iPKfiiiSD_SD_iiiii:
.text._ZN4vllm25paged_attention_v1_kernelI13__nv_bfloat16hLi96ELi16ELi128ELNS_18Fp8KVCacheDataTypeE2ELb0EEEvPT_PKS3_PKT0_S9_ifPKiSB_iPKfiiiSD_SD_iiiii:
        /* <DEDUP_REMOVED lines=8> */
[----:B------:R-:W0:Y:S01]  /*0080*/  S2R R10, SR_CTAID.X ;  /* 0x00000000000a7919 */ /* 0x000e220000002500 */
[----:B-1----:R-:W-:Y:S02]  /*0090*/  ISETP.GT.AND P0, PT, R5, 0x17, PT ;  /* 0x000000170500780c */ /* 0x002fe40003f04270 */
[----:B------:R-:W-:Y:S01]  /*00a0*/  SHF.R.S32.HI R4, RZ, 0x1f, R5 ;  /* 0x0000001fff047819 */ /* 0x000fe20000011405 */
[----:B0-----:R-:W-:Y:S01]  /*00b0*/  IMAD R3, R10, 0x60, RZ ;  /* 0x000000600a037824 */ /* 0x001fe200078e02ff */
[----:B--2---:R-:W-:-:S04]  /*00c0*/  IADD3 R0, R2, 0xf, RZ ;  /* 0x0000000f02007810 */ /* 0x004fc80007ffe0ff */
[----:B------:R-:W-:-:S04]  /*00d0*/  SHF.R.S32.HI R7, RZ, 0x1f, R0 ;  /* 0x0000001fff077819 */ /* 0x000fc80000011400 */
[----:B------:R-:W-:Y:S02]  /*00e0*/  LEA.HI R7, R7, R0, RZ, 0x4 ;  /* 0x0000000007077211 */ /* 0x000fe400078f20ff */
[----:B------:R-:W-:Y:S02]  /*00f0*/  LEA.HI R0, R4, R5, RZ, 0x5 ;  /* 0x0000000504007211 */ /* 0x000fe400078f28ff */
[----:B------:R-:W-:Y:S02]  /*0100*/  LOP3.LUT R9, R7, 0xfffffff0, RZ, 0xc0, !PT ;  /* 0xfffffff007097812 */ /* 0x000fe400078ec0ff */
[----:B------:R-:W-:Y:S02]  /*0110*/  LOP3.LUT R8, R0, 0xffffffe0, RZ, 0xc0, !PT ;  /* 0xffffffe000087812 */ /* 0x000fe400078ec0ff */
[----:B------:R-:W-:Y:S02]  /*0120*/  IMNMX R4, R2, R9, PT ;  /* 0x0000000902047217 */ /* 0x000fe40003800200 */
[----:B------:R-:W-:-:S02]  /*0130*/  SHF.R.S32.HI R2, RZ, 0x5, R0 ;  /* 0x00000005ff027819 */ /* 0x000fc40000011400 */
[----:B------:R-:W-:Y:S02]  /*0140*/  IADD3 R0, -R8, R5, RZ ;  /* 0x0000000508007210 */ /* 0x000fe40007ffe1ff */
[----:B------:R-:W-:Y:S01]  /*0150*/  SHF.R.S32.HI R7, RZ, 0x4, R7 ;  /* 0x00000004ff077819 */ /* 0x000fe20000011407 */
[----:B------:R-:W-:Y:S05]  /*0160*/  @P0 BRA `(.L_x_1016) ;  /* 0x0000044000000947 */ /* 0x000fea0003800000 */
[----:B------:R-:W-:Y:S01]  /*0170*/  LEA.HI R8, R5, R5, RZ, 0x1 ;  /* 0x0000000505087211 */ /* 0x000fe200078f08ff */
[----:B------:R-:W-:Y:S01]  /*0180*/  IMAD R14, R6, c[0x0][0x1a8], RZ ;  /* 0x00006a00060e7a24 */ /* 0x000fe200078e02ff */
[----:B------:R-:W-:Y:S01]  /*0190*/  BSSY B1, `(.L_x_1017) ;  /* 0x0000024000017945 */ /* 0x000fe20003800000 */
[----:B------:R-:W-:Y:S02]  /*01a0*/  SHF.R.S32.HI R12, RZ, 0x1f, R3 ;  /* 0x0000001fff0c7819 */ /* 0x000fe40000011403 */
[----:B------:R-:W-:Y:S02]  /*01b0*/  SHF.R.S32.HI R10, RZ, 0x1, R8 ;  /* 0x00000001ff0a7819 */ /* 0x000fe40000011408 */
[----:B------:R-:W-:-:S02]  /*01c0*/  LOP3.LUT R8, R8, 0xfffffffe, RZ, 0xc0, !PT ;  /* 0xfffffffe08087812 */ /* 0x000fc400078ec0ff */
        /* <DEDUP_REMOVED lines=8> */
[----:B------:R-:W-:-:S05]  /*0250*/  IMAD.SHL.U32 R8, R10, 0x8, RZ ;  /* 0x000000080a087824 */ /* 0x000fca00078e00ff */
[C---:B------:R-:W-:Y:S01]  /*0260*/  LEA R9, R11.reuse, R8, 0x2 ;  /* 0x000000080b097211 */ /* 0x040fe200078e10ff */
[----:B------:R-:W-:-:S03]  /*0270*/  IMAD R8, R11, 0x60, R8 ;  /* 0x000000600b087824 */ /* 0x000fc600078e0208 */
[----:B------:R-:W-:Y:S02]  /*0280*/  IADD3 R21, P1, P2, R14, R9, R3 ;  /* 0x000000090e157210 */ /* 0x000fe40007a3e003 */
[----:B------:R-:W-:Y:S02]  /*0290*/  SHF.R.S32.HI R9, RZ, 0x1f, R9 ;  /* 0x0000001fff097819 */ /* 0x000fe40000011409 */
[----:B------:R-:W-:Y:S02]  /*02a0*/  LEA R18, P3, R21, c[0x0][0x168], 0x1 ;  /* 0x00005a0015127a11 */ /* 0x000fe400078608ff */
[----:B------:R-:W-:Y:S02]  /*02b0*/  IADD3.X R16, R13, R9, R12, P1, P2 ;  /* 0x000000090d107210 */ /* 0x000fe40000fe440c */
[----:B------:R-:W-:Y:S02]  /*02c0*/  IADD3 R18, P1, R18, 0x4, RZ ;  /* 0x0000000412127810 */ /* 0x000fe40007f3e0ff */
[----:B------:R-:W-:-:S02]  /*02d0*/  LEA.HI.X R21, R21, c[0x0][0x16c], R16, 0x1, P3 ;  /* 0x00005b0015157a11 */ /* 0x000fc400018f0c10 */
[----:B------:R-:W-:-:S03]  /*02e0*/  IADD3 R16, R8, 0x4, RZ ;  /* 0x0000000408107810 */ /* 0x000fc60007ffe0ff */
[----:B------:R-:W-:-:S04]  /*02f0*/  IMAD.X R21, RZ, RZ, R21, P1 ;  /* 0x000000ffff157224 */ /* 0x000fc800008e0615 */
.L_x_1019:
[----:B------:R-:W-:Y:S01]  /*0300*/  IMAD.MOV.U32 R8, RZ, RZ, R18 ;  /* 0x000000ffff087224 */ /* 0x000fe200078e0012 */
[----:B------:R-:W-:-:S05]  /*0310*/  MOV R9, R21 ;  /* 0x0000001500097202 */ /* 0x000fca0000000f00 */
        /* <DEDUP_REMOVED lines=11> */
.L_x_1018:
[----:B------:R-:W-:Y:S05]  /*03d0*/  BSYNC B1 ;  /* 0x0000000000017941 */ /* 0x000fea0003800000 */
.L_x_1017:
[----:B------:R-:W-:Y:S05]  /*03e0*/  @!P0 BRA `(.L_x_1016) ;  /* 0x000001c000008947 */ /* 0x000fea0003800000 */
[----:B------:R-:W-:Y:S01]  /*03f0*/  IADD3 R14, P0, R14, R3, RZ ;  /* 0x000000030e0e7210 */ /* 0x000fe20007f1e0ff */
[C---:B------:R-:W-:Y:S01]  /*0400*/  IMAD.SHL.U32 R8, R10.reuse, 0x8, RZ ;  /* 0x000000080a087824 */ /* 0x040fe200078e00ff */
[----:B------:R-:W-:Y:S02]  /*0410*/  IADD3 R20, R10, -0x100, RZ ;  /* 0xffffff000a147810 */ /* 0x000fe40007ffe0ff */
[----:B------:R-:W-:Y:S01]  /*0420*/  IADD3.X R13, R13, R12, RZ, P0, !PT ;  /* 0x0000000c0d0d7210 */ /* 0x000fe200007fe4ff */
[C-C-:B------:R-:W-:Y:S01]  /*0430*/  IMAD R9, R11.reuse, 0x60, R8.reuse ;  /* 0x000000600b097824 */ /* 0x140fe200078e0208 */
[----:B------:R-:W-:Y:S01]  /*0440*/  LEA R18, P0, R14, c[0x0][0x168], 0x1 ;  /* 0x00005a000e127a11 */ /* 0x000fe200078008ff */
[----:B------:R-:W-:-:S03]  /*0450*/  IMAD R23, R11, 0x4, R8 ;  /* 0x000000040b177824 */ /* 0x000fc600078e0208 */
[----:B------:R-:W-:Y:S02]  /*0460*/  LEA.HI.X R19, R14, c[0x0][0x16c], R13, 0x1, P0 ;  /* 0x00005b000e137a11 */ /* 0x000fe400000f0c0d */
[----:B------:R-:W-:-:S03]  /*0470*/  IADD3 R21, R9, 0x400, RZ ;  /* 0x0000040009157810 */ /* 0x000fc60007ffe0ff */
.L_x_1020:
        /* <DEDUP_REMOVED lines=19> */
.L_x_1016:
[----:B------:R-:W-:Y:S05]  /*05b0*/  BSYNC B0 ;  /* 0x0000000000007941 */ /* 0x000fea0003800000 */
.L_x_1015:
[----:B------:R-:W-:Y:S01]  /*05c0*/  BAR.SYNC.DEFER_BLOCKING 0x0 ;  /* 0x0000000000007b1d */ /* 0x000fe20000010000 */
[----:B------:R-:W-:-:S13]  /*05d0*/  ISETP.GE.AND P0, PT, R2, R7, PT ;  /* 0x000000070200720c */ /* 0x000fda0003f06270 */
[----:B------:R-:W-:Y:S05]  /*05e0*/  @!P0 BRA `(.L_x_1021) ;  /* 0x0000209000008947 */ /* 0x000fea0003800000 */
[----:B------:R-:W-:Y:S05]  /*05f0*/  BRA.DIV ~URZ, `(.L_x_1022) ;  /* 0x000021c27f007947 */ /* 0x000fea000b800000 */
[----:B------:R-:W-:-:S04]  /*0600*/  MOV R7, 0xff7fffff ;  /* 0xff7fffff00077802 */ /* 0x000fc80000000f00 */
.L_x_1048:
        /* <DEDUP_REMOVED lines=8> */
.L_x_1049:
        /* <DEDUP_REMOVED lines=25> */
[----:B------:R-:W-:Y:S01]  /*0820*/  HFMA2.MMA R15, -RZ, RZ, 0, 0 ;  /* 0x00000000ff0f7435 */ /* 0x000fe200000001ff */
[----:B------:R-:W-:Y:S01]  /*0830*/  LEA R9, R5, 0xe0, 0x2 ;  /* 0x000000e005097811 */ /* 0x000fe200078e10ff */
[----:B------:R-:W-:-:S04]  /*0840*/  IMAD.MOV.U32 R11, RZ, RZ, R5 ;  /* 0x000000ffff0b7224 */ /* 0x000fc800078e0005 */
.L_x_1028:
        /* <DEDUP_REMOVED lines=11> */
.L_x_1027:
[----:B------:R-:W-:Y:S05]  /*0900*/  BSYNC B1 ;  /* 0x0000000000017941 */ /* 0x000fea0003800000 */
.L_x_1026:
        /* <DEDUP_REMOVED lines=10> */
.L_x_1031:
        /* <DEDUP_REMOVED lines=100> */
.L_x_1030:
[----:B------:R-:W-:Y:S05]  /*0ff0*/  BSYNC B1 ;  /* 0x0000000000017941 */ /* 0x000fea0003800000 */
.L_x_1029:
[----:B------:R-:W-:Y:S01]  /*1000*/  IADD3 R8, R4, -R11, RZ ;  /* 0x8000000b04087210 */ /* 0x000fe20007ffe0ff */
[----:B------:R-:W-:Y:S03]  /*1010*/  BSSY B1, `(.L_x_1032) ;  /* 0x0000036000017945 */ /* 0x000fe60003800000 */
        /* <DEDUP_REMOVED lines=53> */
.L_x_1033:
[----:B------:R-:W-:Y:S05]  /*1370*/  BSYNC B1 ;  /* 0x0000000000017941 */ /* 0x000fea0003800000 */
.L_x_1032:
        /* <DEDUP_REMOVED lines=26> */
.L_x_1025:
[----:B------:R-:W-:Y:S05]  /*1520*/  BSYNC B0 ;  /* 0x0000000000007941 */ /* 0x000fea0003800000 */
.L_x_1024:
        /* <DEDUP_REMOVED lines=37> */
.L_x_1038:
        /* <DEDUP_REMOVED lines=8> */
.L_x_1037:
[----:B------:R-:W-:Y:S05]  /*1800*/  BSYNC B1 ;  /* 0x0000000000017941 */ /* 0x000fea0003800000 */
.L_x_1036:
        /* <DEDUP_REMOVED lines=10> */
.L_x_1041:
        /* <DEDUP_REMOVED lines=52> */
.L_x_1040:
[----:B------:R-:W-:Y:S05]  /*1bf0*/  BSYNC B1 ;  /* 0x0000000000017941 */ /* 0x000fea0003800000 */
.L_x_1039:
[----:B------:R-:W-:Y:S01]  /*1c00*/  IADD3 R10, R4, -R9, RZ ;  /* 0x80000009040a7210 */ /* 0x000fe20007ffe0ff */
        /* <DEDUP_REMOVED lines=30> */
.L_x_1043:
[----:B------:R-:W-:Y:S05]  /*1df0*/  BSYNC B1 ;  /* 0x0000000000017941 */ /* 0x000fea0003800000 */
.L_x_1042:
        /* <DEDUP_REMOVED lines=14> */
.L_x_1035:
[----:B------:R-:W-:Y:S05]  /*1ee0*/  BSYNC B0 ;  /* 0x0000000000007941 */ /* 0x000fea0003800000 */
.L_x_1034:
[----:B------:R-:W-:Y:S01]  /*1ef0*/  BAR.SYNC.DEFER_BLOCKING 0x0 ;  /* 0x0000000000007b1d */ /* 0x000fe20000010000 */
[----:B------:R-:W-:Y:S01]  /*1f00*/  LOP3.LUT R4, R0, 0x1, RZ, 0xc0, !PT ;  /* 0x0000000100047812 */ /* 0x000fe200078ec0ff */
[----:B0-----:R-:W-:Y:S01]  /*1f10*/  IMAD.MOV.U32 R9, RZ, RZ, RZ ;  /* 0x000000ffff097224 */ /* 0x001fe200078e00ff */
        /* <DEDUP_REMOVED lines=8> */
[----:B------:R-:W-:Y:S01]  /*1fa0*/  BSSY B0, `(.L_x_1044) ;  /* 0x000001e000007945 */ /* 0x000fe20003800000 */
[----:B------:R-:W-:-:S02]  /*1fb0*/  IADD3 R8, R5, 0x1f, RZ ;  /* 0x0000001f05087810 */ /* 0x000fc40007ffe0ff */
[C---:B------:R-:W-:Y:S02]  /*1fc0*/  LOP3.LUT R4, R5.reuse, 0xffffffe0, RZ, 0xc0, !PT ;  /* 0xffffffe005047812 */ /* 0x040fe400078ec0ff */
[C---:B------:R-:W-:Y:S02]  /*1fd0*/  ISETP.GT.OR P1, PT, R5.reuse, 0x3f, P0 ;  /* 0x0000003f0500780c */ /* 0x040fe40000724670 */
[----:B------:R-:W-:Y:S02]  /*1fe0*/  ISETP.GT.OR P2, PT, R5, 0x1f, P0 ;  /* 0x0000001f0500780c */ /* 0x000fe40000744670 */
[----:B------:R-:W-:Y:S01]  /*1ff0*/  SHF.R.S32.HI R5, RZ, 0x1, R0 ;  /* 0x00000001ff057819 */ /* 0x000fe20000011400 */
[----:B------:R-:W-:Y:S01]  /*2000*/  HFMA2.MMA R0, -RZ, RZ, 0, 0 ;  /* 0x00000000ff007435 */ /* 0x000fe200000001ff */
[----:B------:R-:W-:Y:S02]  /*2010*/  ISETP.GT.U32.AND P3, PT, R8, 0x3e, PT ;  /* 0x0000003e0800780c */ /* 0x000fe40003f64070 */
[----:B------:R-:W-:Y:S01]  /*2020*/  ISETP.NE.OR P4, PT, R4, 0x20, P0 ;  /* 0x000000200400780c */ /* 0x000fe20000785670 */
[----:B------:R-:W-:-:S05]  /*2030*/  IMAD R2, R2, 0x60, R5 ;  /* 0x0000006002027824 */ /* 0x000fca00078e0205 */
        /* <DEDUP_REMOVED lines=20> */
.L_x_1045:
[----:B0-----:R-:W-:Y:S05]  /*2180*/  BSYNC B0 ;  /* 0x0000000000007941 */ /* 0x001fea0003800000 */
.L_x_1044:
[----:B------:R-:W-:Y:S06]  /*2190*/  BAR.SYNC.DEFER_BLOCKING 0x0 ;  /* 0x0000000000007b1d */ /* 0x000fec0000010000 */
[----:B------:R-:W-:Y:S01]  /*21a0*/  BSSY B0, `(.L_x_1046) ;  /* 0x0000015000007945 */ /* 0x000fe20003800000 */
[----:B------:R0:W-:Y:S04]  /*21b0*/  @!P4 STS [R2.X4+-0xa0], R9 ;  /* 0xffff60090200c388 */ /* 0x0001e80000004800 */
[----:B------:R0:W-:Y:S04]  /*21c0*/  @!P4 STS [R2.X4+-0x60], R12 ;  /* 0xffffa00c0200c388 */ /* 0x0001e80000004800 */
[----:B------:R0:W-:Y:S04]  /*21d0*/  @!P4 STS [R2.X4+-0x20], R0 ;  /* 0xffffe0000200c388 */ /* 0x0001e80000004800 */
        /* <DEDUP_REMOVED lines=10> */
[----:B------:R-:W5:Y:S01]  /*2280*/  @!P0 LDS R13, [R2.X4+0x220] ;  /* 0x00022000020d8984 */ /* 0x000f620000004800 */
[----:B0-----:R-:W-:-:S02]  /*2290*/  FADD.FTZ R9, R9, R4 ;  /* 0x0000000409097221 */ /* 0x001fc40000010000 */
[----:B-1----:R-:W-:Y:S02]  /*22a0*/  FADD.FTZ R12, R12, R7 ;  /* 0x000000070c0c7221 */ /* 0x002fe40000010000 */
[----:B--2---:R-:W-:Y:S02]  /*22b0*/  FADD.FTZ R0, R0, R11 ;  /* 0x0000000b00007221 */ /* 0x004fe40000010000 */
[----:B---3--:R-:W-:Y:S02]  /*22c0*/  FADD.FTZ R15, R15, R8 ;  /* 0x000000080f0f7221 */ /* 0x008fe40000010000 */
[----:B----4-:R-:W-:Y:S02]  /*22d0*/  @!P0 FADD.FTZ R17, R17, R10 ;  /* 0x0000000a11118221 */ /* 0x010fe40000010000 */
[----:B-----5:R-:W-:Y:S02]  /*22e0*/  @!P0 FADD.FTZ R14, R14, R13 ;  /* 0x0000000d0e0e8221 */ /* 0x020fe40000010000 */
.L_x_1047:
[----:B0-----:R-:W-:Y:S05]  /*22f0*/  BSYNC B0 ;  /* 0x0000000000007941 */ /* 0x001fea0003800000 */
.L_x_1046:
[----:B------:R-:W-:Y:S06]  /*2300*/  BAR.SYNC.DEFER_BLOCKING 0x0 ;  /* 0x0000000000007b1d */ /* 0x000fec0000010000 */
[----:B------:R-:W-:Y:S05]  /*2310*/  @P3 EXIT ;  /* 0x000000000000394d */ /* 0x000fea0003800000 */
[----:B------:R-:W0:Y:S01]  /*2320*/  S2UR UR4, SR_CTAID.Z ;  /* 0x00000000000479c3 */ /* 0x000e220000002700 */
[----:B------:R-:W-:-:S02]  /*2330*/  IMAD R6, R6, c[0x0][0xc], RZ ;  /* 0x0000030006067a24 */ /* 0x000fc400078e02ff */
[----:B------:R-:W-:Y:S02]  /*2340*/  IMAD R3, R3, c[0x0][0x14], RZ ;  /* 0x0000050003037a24 */ /* 0x000fe400078e02ff */
[----:B------:R-:W-:-:S03]  /*2350*/  IMAD R6, R6, c[0x0][0x14], RZ ;  /* 0x0000050006067a24 */ /* 0x000fc600078e02ff */
[----:B------:R-:W-:Y:S01]  /*2360*/  SHF.R.S32.HI R7, RZ, 0x1f, R3 ;  /* 0x0000001fff077819 */ /* 0x000fe20000011403 */
[----:B------:R-:W-:-:S05]  /*2370*/  IMAD R6, R6, 0x60, RZ ;  /* 0x0000006006067824 */ /* 0x000fca00078e02ff */
[----:B------:R-:W-:Y:S01]  /*2380*/  SHF.R.S32.HI R8, RZ, 0x1f, R6 ;  /* 0x0000001fff087819 */ /* 0x000fe20000011406 */
[----:B0-----:R-:W-:-:S04]  /*2390*/  UIMAD UR4, UR4, 0x60, URZ ;  /* 0x00000060040478a4 */ /* 0x001fc8000f8e023f */
        /* <DEDUP_REMOVED lines=8> */
[----:B------:R-:W-:Y:S02]  /*2420*/  LEA.HI.X.SX32 R4, R5, R8, 0x1, P0 ;  /* 0x0000000805047211 */ /* 0x000fe400000f0eff */
[----:B------:R-:W-:-:S02]  /*2430*/  LEA R2, P0, R3, c[0x0][0x160], 0x1 ;  /* 0x0000580003027a11 */ /* 0x000fc400078008ff */
[----:B------:R-:W-:Y:S02]  /*2440*/  IADD3 R23, R5, 0x40, RZ ;  /* 0x0000004005177810 */ /* 0x000fe40007ffe0ff */
[-C--:B------:R-:W-:Y:S02]  /*2450*/  IADD3 R22, P2, R7, R16.reuse, RZ ;  /* 0x0000001007167210 */ /* 0x080fe40007f5e0ff */
[----:B------:R-:W-:Y:S02]  /*2460*/  IADD3 R5, R5, 0x50, RZ ;  /* 0x0000005005057810 */ /* 0x000fe40007ffe0ff */
[-C--:B------:R-:W-:Y:S02]  /*2470*/  IADD3 R10, P3, R19, R16.reuse, RZ ;  /* 0x00000010130a7210 */ /* 0x080fe40007f7e0ff */
[----:B------:R-:W-:Y:S02]  /*2480*/  IADD3 R11, P4, R21, R16, RZ ;  /* 0x00000010150b7210 */ /* 0x000fe40007f9e0ff */
[----:B------:R-:W-:-:S02]  /*2490*/  LEA.HI.X R3, R3, c[0x0][0x164], R4, 0x1, P0 ;  /* 0x0000590003037a11 */ /* 0x000fc400000f0c04 */
[----:B------:R-:W-:Y:S02]  /*24a0*/  IADD3 R13, P0, R23, R16, RZ ;  /* 0x00000010170d7210 */ /* 0x000fe40007f1e0ff */
[----:B------:R-:W-:Y:S02]  /*24b0*/  LEA.HI.X.SX32 R25, R7, R8, 0x1, P2 ;  /* 0x0000000807197211 */ /* 0x000fe400010f0eff */
[----:B------:R-:W-:Y:S02]  /*24c0*/  IADD3 R16, P1, R5, R16, RZ ;  /* 0x0000001005107210 */ /* 0x000fe40007f3e0ff */
[-C--:B------:R-:W-:Y:S02]  /*24d0*/  LEA.HI.X.SX32 R7, R19, R8.reuse, 0x1, P3 ;  /* 0x0000000813077211 */ /* 0x080fe400018f0eff */
[----:B------:R-:W-:Y:S02]  /*24e0*/  LEA.HI.X.SX32 R18, R21, R8, 0x1, P4 ;  /* 0x0000000815127211 */ /* 0x000fe400020f0eff */
[----:B------:R-:W-:-:S02]  /*24f0*/  LEA R4, P2, R22, c[0x0][0x160], 0x1 ;  /* 0x0000580016047a11 */ /* 0x000fc400078408ff */
[----:B------:R-:W-:Y:S02]  /*2500*/  LEA R6, P3, R10, c[0x0][0x160], 0x1 ;  /* 0x000058000a067a11 */ /* 0x000fe400078608ff */
[----:B------:R-:W-:Y:S02]  /*2510*/  F2FP.BF16.PACK_AB R21, R12, R9 ;  /* 0x000000090c15723e */ /* 0x000fe400000010ff */
[-C--:B------:R-:W-:Y:S02]  /*2520*/  LEA.HI.X.SX32 R20, R23, R8.reuse, 0x1, P0 ;  /* 0x0000000817147211 */ /* 0x080fe400000f0eff */
[----:B------:R-:W-:Y:S01]  /*2530*/  LEA.HI.X.SX32 R19, R5, R8, 0x1, P1 ;  /* 0x0000000805137211 */ /* 0x000fe200008f0eff */
[----:B------:R0:W-:Y:S01]  /*2540*/  STG.E.U16 [R2.64], R21 ;  /* 0x0000001502007986 */ /* 0x0001e2000c101524 */
[----:B------:R-:W-:Y:S02]  /*2550*/  F2FP.BF16.PACK_AB R0, R15, R0 ;  /* 0x000000000f00723e */ /* 0x000fe400000010ff */
[----:B------:R-:W-:-:S02]  /*2560*/  LEA.HI.X R5, R22, c[0x0][0x164], R25, 0x1, P2 ;  /* 0x0000590016057a11 */ /* 0x000fc400010f0c19 */
[----:B------:R-:W-:Y:S02]  /*2570*/  LEA.HI.X R7, R10, c[0x0][0x164], R7, 0x1, P3 ;  /* 0x000059000a077a11 */ /* 0x000fe400018f0c07 */
[----:B------:R-:W-:Y:S02]  /*2580*/  LEA R8, P0, R11, c[0x0][0x160], 0x1 ;  /* 0x000058000b087a11 */ /* 0x000fe400078008ff */
[----:B------:R-:W-:Y:S02]  /*2590*/  PRMT R15, R21, 0x7632, R15 ;  /* 0x00007632150f7816 */ /* 0x000fe4000000000f */
[----:B------:R-:W-:Y:S02]  /*25a0*/  LEA R10, P1, R13, c[0x0][0x160], 0x1 ;  /* 0x000058000d0a7a11 */ /* 0x000fe400078208ff */
[----:B------:R-:W-:Y:S01]  /*25b0*/  LEA R12, P2, R16, c[0x0][0x160], 0x1 ;  /* 0x00005800100c7a11 */ /* 0x000fe200078408ff */
[----:B------:R1:W-:Y:S01]  /*25c0*/  STG.E.U16 [R4.64], R15 ;  /* 0x0000000f04007986 */ /* 0x0003e2000c101524 */
[----:B------:R-:W-:-:S02]  /*25d0*/  F2FP.BF16.PACK_AB R14, R14, R17 ;  /* 0x000000110e0e723e */ /* 0x000fc400000010ff */
[----:B------:R-:W-:Y:S01]  /*25e0*/  LEA.HI.X R9, R11, c[0x0][0x164], R18, 0x1, P0 ;  /* 0x000059000b097a11 */ /* 0x000fe200000f0c12 */
[----:B------:R-:W-:Y:S01]  /*25f0*/  STG.E.U16 [R6.64], R0 ;  /* 0x0000000006007986 */ /* 0x000fe2000c101524 */
[----:B0-----:R-:W-:Y:S02]  /*2600*/  PRMT R3, R0, 0x7632, R3 ;  /* 0x0000763200037816 */ /* 0x001fe40000000003 */
[----:B------:R-:W-:Y:S02]  /*2610*/  LEA.HI.X R11, R13, c[0x0][0x164], R20, 0x1, P1 ;  /* 0x000059000d0b7a11 */ /* 0x000fe400008f0c14 */
[----:B------:R-:W-:Y:S01]  /*2620*/  LEA.HI.X R13, R16, c[0x0][0x164], R19, 0x1, P2 ;  /* 0x00005900100d7a11 */ /* 0x000fe200010f0c13 */
[----:B------:R-:W-:Y:S01]  /*2630*/  STG.E.U16 [R8.64], R3 ;  /* 0x0000000308007986 */ /* 0x000fe2000c101524 */
[----:B-1----:R-:W-:-:S03]  /*2640*/  PRMT R5, R14, 0x7632, R5 ;  /* 0x000076320e057816 */ /* 0x002fc60000000005 */
[----:B------:R-:W-:Y:S04]  /*2650*/  STG.E.U16 [R10.64], R14 ;  /* 0x0000000e0a007986 */ /* 0x000fe8000c101524 */
[----:B------:R-:W-:Y:S01]  /*2660*/  STG.E.U16 [R12.64], R5 ;  /* 0x000000050c007986 */ /* 0x000fe2000c101524 */
[----:B------:R-:W-:Y:S05]  /*2670*/  EXIT ;  /* 0x000000000000794d */ /* 0x000fea0003800000 */
.L_x_1021:
[----:B------:R-:W-:Y:S01]  /*2680*/  MOV R2, 0x0 ;  /* 0x0000000000027802 */ /* 0x000fe20000000f00 */
[----:B------:R-:W-:Y:S01]  /*2690*/  HFMA2.MMA R8, -RZ, RZ, 0, 3.2007694244384765625e-05 ;  /* 0x00000219ff087435 */ /* 0x000fe200000001ff */
[----:B------:R-:W-:Y:S01]  /*26a0*/  IMAD.MOV.U32 R4, RZ, RZ, c[0x4][0x178] ;  /* 0x01005e00ff047624 */ /* 0x000fe200078e00ff */
[----:B------:R-:W-:Y:S01]  /*26b0*/  MOV R5, c[0x4][0x17c] ;  /* 0x01005f0000057a02 */ /* 0x000fe20000000f00 */
[----:B------:R-:W-:Y:S01]  /*26c0*/  IMAD.MOV.U32 R6, RZ, RZ, c[0x4][0x180] ;  /* 0x01006000ff067624 */ /* 0x000fe200078e00ff */
[----:B------:R-:W-:Y:S01]  /*26d0*/  MOV R12, 0x1 ;  /* 0x00000001000c7802 */ /* 0x000fe20000000f00 */
[----:B------:R-:W0:Y:S01]  /*26e0*/  LDC.64 R2, c[0x4][R2] ;  /* 0x0100000002027b82 */ /* 0x000e220000000a00 */
[----:B------:R-:W-:-:S02]  /*26f0*/  IMAD.MOV.U32 R7, RZ, RZ, c[0x4][0x184] ;  /* 0x01006100ff077624 */ /* 0x000fc400078e00ff */
[----:B------:R-:W-:Y:S02]  /*2700*/  IMAD.MOV.U32 R10, RZ, RZ, c[0x4][0x90] ;  /* 0x01002400ff0a7624 */ /* 0x000fe400078e00ff */
[----:B------:R-:W-:Y:S02]  /*2710*/  IMAD.MOV.U32 R11, RZ, RZ, c[0x4][0x94] ;  /* 0x01002500ff0b7624 */ /* 0x000fe400078e00ff */
        /* <DEDUP_REMOVED lines=10> */
.L_x_1022:
[----:B------:R-:W-:Y:S01]  /*27c0*/  HFMA2.MMA R12, -RZ, RZ, 0, 9.5367431640625e-07 ;  /* 0x00000010ff0c7435 */ /* 0x000fe200000001ff */
[----:B------:R-:W-:Y:S01]  /*27d0*/  IMAD.MOV.U32 R11, RZ, RZ, -0x800001 ;  /* 0xff7fffffff0b7424 */ /* 0x000fe200078e00ff */
[----:B------:R-:W-:Y:S01]  /*27e0*/  MOV R8, 0x2820 ;  /* 0x0000282000087802 */ /* 0x000fe20000000f00 */
[----:B------:R-:W-:Y:S02]  /*27f0*/  IMAD.MOV.U32 R7, RZ, RZ, 0x1f ;  /* 0x0000001fff077424 */ /* 0x000fe400078e00ff */
[----:B------:R-:W-:Y:S02]  /*2800*/  IMAD.MOV.U32 R14, RZ, RZ, -0x1 ;  /* 0xffffffffff0e7424 */ /* 0x000fe400078e00ff */
[----:B------:R-:W-:Y:S05]  /*2810*/  CALL.REL.NOINC `($__internal_23_$__cuda_sm70_shflsync_bfly_p) ;  /* 0x0000015000007944 */ /* 0x000fea0003c00000 */
[----:B01----:R-:W-:Y:S05]  /*2820*/  BRA `(.L_x_1048) ;  /* 0xffffdde000007947 */ /* 0x003fea000383ffff */
.L_x_1023:
[----:B------:R-:W-:Y:S01]  /*2830*/  MOV R11, R16 ;  /* 0x00000010000b7202 */ /* 0x000fe20000000f00 */
[----:B------:R-:W-:Y:S01]  /*2840*/  IMAD.MOV.U32 R12, RZ, RZ, 0x8 ;  /* 0x00000008ff0c7424 */ /* 0x000fe200078e00ff */
[----:B------:R-:W-:Y:S01]  /*2850*/  MOV R14, 0xffffffff ;  /* 0xffffffff000e7802 */ /* 0x000fe20000000f00 */
[----:B------:R-:W-:Y:S01]  /*2860*/  IMAD.MOV.U32 R7, RZ, RZ, 0x1f ;  /* 0x0000001fff077424 */ /* 0x000fe200078e00ff */
[----:B------:R-:W-:Y:S02]  /*2870*/  MOV R8, 0x2890 ;  /* 0x0000289000087802 */ /* 0x000fe40000000f00 */
[----:B------:R-:W-:Y:S05]  /*2880*/  CALL.REL.NOINC `($__internal_23_$__cuda_sm70_shflsync_bfly_p) ;  /* 0x000000e000007944 */ /* 0x000fea0003c00000 */
[----:B01----:R-:W-:Y:S01]  /*2890*/  FMNMX.FTZ R11, R16, R7, !PT ;  /* 0x00000007100b7209 */ /* 0x003fe20007810000 */
[----:B------:R-:W-:Y:S01]  /*28a0*/  HFMA2.MMA R7, -RZ, RZ, 0, 1.847743988037109375e-06 ;  /* 0x0000001fff077435 */ /* 0x000fe200000001ff */
[----:B------:R-:W-:Y:S01]  /*28b0*/  IMAD.MOV.U32 R12, RZ, RZ, 0x4 ;  /* 0x00000004ff0c7424 */ /* 0x000fe200078e00ff */
[----:B------:R-:W-:Y:S01]  /*28c0*/  MOV R8, 0x28f0 ;  /* 0x000028f000087802 */ /* 0x000fe20000000f00 */
[----:B------:R-:W-:-:S03]  /*28d0*/  IMAD.MOV.U32 R14, RZ, RZ, -0x1 ;  /* 0xffffffffff0e7424 */ /* 0x000fc600078e00ff */
[----:B------:R-:W-:Y:S05]  /*28e0*/  CALL.REL.NOINC `($__internal_23_$__cuda_sm70_shflsync_bfly_p) ;  /* 0x0000008000007944 */ /* 0x000fea0003c00000 */
[----:B01----:R-:W-:Y:S01]  /*28f0*/  FMNMX.FTZ R11, R11, R7, !PT ;  /* 0x000000070b0b7209 */ /* 0x003fe20007810000 */
[----:B------:R-:W-:Y:S01]  /*2900*/  IMAD.MOV.U32 R7, RZ, RZ, 0x1f ;  /* 0x0000001fff077424 */ /* 0x000fe200078e00ff */
[----:B------:R-:W-:-:S02]  /*2910*/  MOV R12, 0x2 ;  /* 0x00000002000c7802 */ /* 0x000fc40000000f00 */
[----:B------:R-:W-:Y:S02]  /*2920*/  MOV R14, 0xffffffff ;  /* 0xffffffff000e7802 */ /* 0x000fe40000000f00 */
[----:B------:R-:W-:Y:S02]  /*2930*/  MOV R8, 0x2950 ;  /* 0x0000295000087802 */ /* 0x000fe40000000f00 */
[----:B------:R-:W-:Y:S05]  /*2940*/  CALL.REL.NOINC `($__internal_23_$__cuda_sm70_shflsync_bfly_p) ;  /* 0x0000002000007944 */ /* 0x000fea0003c00000 */
[----:B-1----:R-:W-:Y:S01]  /*2950*/  IMAD.MOV.U32 R8, RZ, RZ, R7 ;  /* 0x000000ffff087224 */ /* 0x002fe200078e0007 */
[----:B0-----:R-:W-:Y:S05]  /*2960*/  BRA `(.L_x_1049) ;  /* 0xffffdd2000007947 */ /* 0x001fea000383ffff */
        .weak           $__internal_23_$__cuda_sm70_shflsync_bfly_p
        .type           $__internal_23_$__cuda_sm70_shflsync_bfly_p,@function
        .size           $__internal_23_$__cuda_sm70_shflsync_bfly_p,(.L_x_23190 - $__internal_23_$__cuda_sm70_shflsync_bfly_p)
$__internal_23_$__cuda_sm70_shflsync_bfly_p:
[----:B------:R-:W-:Y:S01]  /*2970*/  HFMA2.MMA R9, -RZ, RZ, 0, 0 ;  /* 0x00000000ff097435 */ /* 0x000fe200000001ff */
[----:B------:R-:W-:Y:S04]  /*2980*/  WARPSYNC R14 ;  /* 0x0000000e00007348 */ /* 0x000fe80003800000 */
[----:B------:R0:W1:Y:S01]  /*2990*/  SHFL.BFLY PT, R7, R11, R12, R7 ;  /* 0x0c00000c0b077389 */ /* 0x00006200000e0007 */
[----:B------:R-:W-:Y:S05]  /*29a0*/  RET.REL.NODEC R8 `(_ZN4vllm25paged_attention_v1_kernelI13__nv_bfloat16hLi96ELi16ELi128ELNS_18Fp8KVCacheDataTypeE2ELb0EEEvPT_PKS3_PKT0_S9_ifPKiSB_iPKfiiiSD_SD_iiiii) ;  /* 0xffffd65008007950 */ /* 0x000fea0003c3ffff */
.L_x_1050:
        /* <DEDUP_REMOVED lines=13> */
.L_x_23190:


//--------------------- .text._ZN4vllm25paged_attention_v1_kernelI13__nv_bfloat16hLi80ELi16ELi128ELNS_18Fp8KVCacheDataTypeE2ELb0EEEvPT_PKS3_PKT0_S9_ifPKiSB_iPKfiiiSD_SD_iiiii --------------------------
	.section	.text._ZN4vllm25paged_attention_v1_kernelI13__nv_bfloat16hLi80ELi16ELi128ELNS_18Fp8KVCacheDataTypeE2ELb0EEEvPT_PKS3_PKT0_S9_ifPKiSB_iPKfiiiSD_SD_iiiii,"ax",@progbits
	.sectioninfo	@"SHI_REGISTERS=32"
	.align	128
        .global         _ZN4vllm25paged_attention_v1_kernelI13__nv_bfloat16hLi80ELi16ELi128ELNS_18Fp8KVCacheDataTypeE2ELb0EEEvPT_PKS3_PKT0_S9_ifPKiSB_iPKfiiiSD_SD_iiiii
        .type           _ZN4vllm25paged_attention_v1_kernelI13__nv_bfloat16hLi80ELi16ELi128ELNS_18Fp8KVCacheDataTypeE2ELb0EEEvPT_PKS3_PKT0_S9_ifPKiSB_iPKfiiiSD_SD_iiiii,@function
        .size           _ZN4vllm25paged_attention_v1_kernelI13__nv_bfloat16hLi80ELi16ELi128ELNS_18Fp8KVCacheDataTypeE2ELb0EEEvPT_PKS3_PKT0_S9_ifPKiSB_iPKfiiiSD_SD_iiiii,(.L_x_23191 - _ZN4vllm25paged_attention_v1_kernelI13__nv_bfloat16hLi80ELi16ELi128ELNS_18Fp8KVCacheDataTypeE2ELb0EEEvPT_PKS3_PKT0_S9_ifPKiSB_iPKfiiiSD_SD_iiiii)
        .other          _ZN4vllm25paged_attention_v1_kernelI13__nv_bfloat16hLi80ELi16ELi128ELNS_18Fp8KVCacheDataTypeE2ELb0EEEvPT_PKS3_PKT0_S9_ifPKiSB_iPKfiiiSD_SD_iiiii,@"STO_CUDA_ENTRY STV_DEFAULT"
_ZN4vllm25paged_attention_v1_kernelI13__nv_bfloat16hLi80ELi16ELi128ELNS_18Fp8KVCacheDataTypeE2ELb0EEEvPT_PKS3_PKT0_S9_ifPKiSB_iPKfiiiSD_SD_iiiii:
.text._ZN4vllm25paged_attention_v1_kernelI13__nv_bfloat16hLi80ELi16ELi128ELNS_18Fp8KVCacheDataTypeE2ELb0EEEvPT_PKS3_PKT0_S9_ifPKiSB_iPKfiiiSD_SD_iiiii:
        /* <DEDUP_REMOVED lines=48> */
.L_x_1055:
        /* <DEDUP_REMOVED lines=13> */
.L_x_1054:
[----:B------:R-:W-:Y:S05]  /*03d0*/  BSYNC B1 ;  /* 0x0000000000017941 */ /* 0x000fea0003800000 */
.L_x_1053:
        /* <DEDUP_REMOVED lines=10> */
.L_x_1056:
        /* <DEDUP_REMOVED lines=19> */
.L_x_1052:
[----:B------:R-:W-:Y:S05]  /*05b0*/  BSYNC B0 ;  /* 0x0000000000007941 */ /* 0x000fea0003800000 */
.L_x_1051:
[----:B------:R-:W-:Y:S01]  /*05c0*/  BAR.SYNC.DEFER_BLOCKING 0x0 ;  /* 0x0000000000007b1d */ /* 0x000fe20000010000 */
[----:B------:R-:W-:-:S13]  /*05d0*/  ISETP.GE.AND P0, PT, R2, R7, PT ;  /* 0x000000070200720c */ /* 0x000fda0003f06270 */
[----:B------:R-:W-:Y:S05]  /*05e0*/  @!P0 BRA `(.L_x_1057) ;  /* 0x00001fb000008947 */ /* 0x000fea0003800000 */
[----:B------:R-:W-:Y:S05]  /*05f0*/  BRA.DIV ~URZ, `(.L_x_1058) ;  /* 0x000020e27f007947 */ /* 0x000fea000b800000 */
[----:B------:R-:W-:-:S04]  /*0600*/  MOV R7, 0xff7fffff ;  /* 0xff7fffff00077802 */ /* 0x000fc80000000f00 */
.L_x_1084:
        /* <DEDUP_REMOVED lines=8> */
.L_x_1085:
        /* <DEDUP_REMOVED lines=28> */
.L_x_1064:
        /* <DEDUP_REMOVED lines=11> */
.L_x_1063:
[----:B------:R-:W-:Y:S05]  /*0900*/  BSYNC B1 ;  /* 0x0000000000017941 */ /* 0x000fea0003800000 */
.L_x_1062:
        /* <DEDUP_REMOVED lines=10> */
.L_x_1067:
        /* <DEDUP_REMOVED lines=100> */
.L_x_1066:
[----:B------:R-:W-:Y:S05]  /*0ff0*/  BSYNC B1 ;  /* 0x0000000000017941 */ /* 0x000fea0003800000 */
.L_x_1065:
        /* <DEDUP_REMOVED lines=55> */
.L_x_1069:
[----:B------:R-:W-:Y:S05]  /*1370*/  BSYNC B1 ;  /* 0x0000000000017941 */ /* 0x000fea0003800000 */
.L_x_1068:
        /* <DEDUP_REMOVED lines=26> */
.L_x_1061:
[----:B------:R-:W-:Y:S05]  /*1520*/  BSYNC B0 ;  /* 0x0000000000007941 */ /* 0x000fea0003800000 */
.L_x_1060:
        /* <DEDUP_REMOVED lines=37> */
.L_x_1074:
        /* <DEDUP_REMOVED lines=8> */
.L_x_1073:
[----:B------:R-:W-:Y:S05]  /*1800*/  BSYNC B1 ;  /* 0x0000000000017941 */ /* 0x000fea0003800000 */
.L_x_1072:
        /* <DEDUP_REMOVED lines=10> */
.L_x_1077:
        /* <DEDUP_REMOVED lines=52> */
.L_x_1076:
[----:B------:R-:W-:Y:S05]  /*1bf0*/  BSYNC B1 ;  /* 0x0000000000017941 */ /* 0x000fea0003800000 */
.L_x_1075:
        /* <DEDUP_REMOVED lines=31> */
.L_x_1079:
[----:B------:R-:W-:Y:S05]  /*1df0*/  BSYNC B1 ;  /* 0x0000000000017941 */ /* 0x000fea0003800000 */
.L_x_1078:
        /* <DEDUP_REMOVED lines=14> */
.L_x_1071:
[----:B------:R-:W-:Y:S05]  /*1ee0*/  BSYNC B0 ;  /* 0x0000000000007941 */ /* 0x000fea0003800000 */
.L_x_1070:
[----:B------:R-:W-:Y:S01]  /*1ef0*/  BAR.SYNC.DEFER_BLOCKING 0x0 ;  /* 0x0000000000007b1d */ /* 0x000fe20000010000 */
[----:B------:R-:W-:Y:S02]  /*1f00*/  LOP3.LUT R4, R0, 0x1, RZ, 0xc0, !PT ;  /* 0x0000000100047812 */ /* 0x000fe400078ec0ff */
[----:B0-----:R-:W-:-:S03]  /*1f10*/  LOP3.LUT R7, R5, 0xffffffc0, RZ, 0xc0, !PT ;  /* 0xffffffc005077812 */ /* 0x001fc600078ec0ff */
[----:B------:R-:W-:Y:S01]  /*1f20*/  BAR.SYNC.DEFER_BLOCKING 0x0 ;  /* 0x0000000000007b1d */ /* 0x000fe20000010000 */
[----:B------:R-:W-:Y:S02]  /*1f30*/  ISETP.NE.AND P0, PT, R4, RZ, PT ;  /* 0x000000ff0400720c */ /* 0x000fe40003f05270 */
[----:B------:R-:W-:Y:S02]  /*1f40*/  LEA.HI R11, R0, R0, RZ, 0x1 ;  /* 0x00000000000b7211 */ /* 0x000fe400078f08ff */
[----:B------:R-:W-:Y:S01]  /*1f50*/  ISETP.NE.OR P5, PT, R7, 0x40, P0 ;  /* 0x000000400700780c */ /* 0x000fe200007a5670 */
[----:B------:R-:W-:Y:S01]  /*1f60*/  IMAD.MOV.U32 R7, RZ, RZ, RZ ;  /* 0x000000ffff077224 */ /* 0x000fe200078e00ff */
[C---:B------:R-:W-:Y:S01]  /*1f70*/  LOP3.LUT R0, R5.reuse, 0xffffffe0, RZ, 0xc0, !PT ;  /* 0xffffffe005007812 */ /* 0x040fe200078ec0ff */
[----:B------:R-:W-:Y:S01]  /*1f80*/  BSSY B0, `(.L_x_1080) ;  /* 0x000001c000007945 */ /* 0x000fe20003800000 */
[----:B------:R-:W-:Y:S02]  /*1f90*/  ISETP.GT.OR P1, PT, R5, 0x3f, P0 ;  /* 0x0000003f0500780c */ /* 0x000fe40000724670 */
[----:B------:R-:W-:-:S02]  /*1fa0*/  SHF.R.S32.HI R11, RZ, 0x1, R11 ;  /* 0x00000001ff0b7819 */ /* 0x000fc4000001140b */
[----:B------:R-:W-:Y:S01]  /*1fb0*/  ISETP.NE.OR P4, PT, R0, 0x20, P0 ;  /* 0x000000200000780c */ /* 0x000fe20000785670 */
[----:B------:R-:W-:Y:S01]  /*1fc0*/  HFMA2.MMA R0, -RZ, RZ, 0, 0 ;  /* 0x00000000ff007435 */ /* 0x000fe200000001ff */
[C---:B------:R-:W-:Y:S01]  /*1fd0*/  IADD3 R8, R5.reuse, 0x1f, RZ ;  /* 0x0000001f05087810 */ /* 0x040fe20007ffe0ff */
[----:B------:R-:W-:Y:S01]  /*1fe0*/  IMAD R9, R2, 0x50, R11 ;  /* 0x0000005002097824 */ /* 0x000fe200078e020b */
[----:B------:R-:W-:Y:S01]  /*1ff0*/  ISETP.GT.OR P2, PT, R5, 0x1f, P0 ;  /* 0x0000001f0500780c */ /* 0x000fe20000744670 */
[----:B------:R-:W-:Y:S01]  /*2000*/  IMAD.MOV.U32 R2, RZ, RZ, RZ ;  /* 0x000000ffff027224 */ /* 0x000fe200078e00ff */
[----:B------:R-:W-:Y:S01]  /*2010*/  CS2R R4, SRZ ;  /* 0x0000000000047805 */ /* 0x000fe2000001ff00 */
[----:B------:R-:W-:Y:S01]  /*2020*/  ISETP.GT.U32.AND P3, PT, R8, 0x3e, PT ;  /* 0x0000003e0800780c */ /* 0x000fe20003f64070 */
        /* <DEDUP_REMOVED lines=11> */
[----:B------:R-:W4:Y:S01]  /*20e0*/  LDS R17, [R9.X4+0x1c0] ;  /* 0x0001c00009117984 */ /* 0x000f220000004800 */
[----:B0-----:R-:W-:-:S02]  /*20f0*/  FADD.FTZ R7, R7, R8 ;  /* 0x0000000807077221 */ /* 0x001fc40000010000 */
[----:B-1----:R-:W-:Y:S02]  /*2100*/  FADD.FTZ R4, R4, R13 ;  /* 0x0000000d04047221 */ /* 0x002fe40000010000 */
[----:B--2---:R-:W-:Y:S02]  /*2110*/  FADD.FTZ R5, R5, R10 ;  /* 0x0000000a05057221 */ /* 0x004fe40000010000 */
[----:B---3--:R-:W-:Y:S02]  /*2120*/  FADD.FTZ R2, R2, R15 ;  /* 0x0000000f02027221 */ /* 0x008fe40000010000 */
[----:B----4-:R-:W-:Y:S02]  /*2130*/  FADD.FTZ R0, R0, R17 ;  /* 0x0000001100007221 */ /* 0x010fe40000010000 */
.L_x_1081:
[----:B0-----:R-:W-:Y:S05]  /*2140*/  BSYNC B0 ;  /* 0x0000000000007941 */ /* 0x001fea0003800000 */
.L_x_1080:
[----:B------:R-:W-:Y:S06]  /*2150*/  BAR.SYNC.DEFER_BLOCKING 0x0 ;  /* 0x0000000000007b1d */ /* 0x000fec0000010000 */
[----:B------:R-:W-:Y:S01]  /*2160*/  BSSY B0, `(.L_x_1082) ;  /* 0x0000012000007945 */ /* 0x000fe20003800000 */
[----:B------:R0:W-:Y:S04]  /*2170*/  @!P4 STS [R9.X4+-0x80], R7 ;  /* 0xffff80070900c388 */ /* 0x0001e80000004800 */
        /* <DEDUP_REMOVED lines=10> */
[----:B------:R-:W4:Y:S01]  /*2220*/  @!P0 LDS R17, [R9.X4+0x1c0] ;  /* 0x0001c00009118984 */ /* 0x000f220000004800 */
[----:B0-----:R-:W-:-:S02]  /*2230*/  FADD.FTZ R7, R7, R8 ;  /* 0x0000000807077221 */ /* 0x001fc40000010000 */
[----:B-1----:R-:W-:Y:S02]  /*2240*/  FADD.FTZ R4, R4, R13 ;  /* 0x0000000d04047221 */ /* 0x002fe40000010000 */
[----:B--2---:R-:W-:Y:S02]  /*2250*/  FADD.FTZ R5, R5, R10 ;  /* 0x0000000a05057221 */ /* 0x004fe40000010000 */
[----:B---3--:R-:W-:Y:S02]  /*2260*/  FADD.FTZ R2, R2, R15 ;  /* 0x0000000f02027221 */ /* 0x008fe40000010000 */
[----:B----4-:R-:W-:Y:S02]  /*2270*/  @!P0 FADD.FTZ R0, R0, R17 ;  /* 0x0000001100008221 */ /* 0x010fe40000010000 */
.L_x_1083:
[----:B0-----:R-:W-:Y:S05]  /*2280*/  BSYNC B0 ;  /* 0x0000000000007941 */ /* 0x001fea0003800000 */
.L_x_1082:
        /* <DEDUP_REMOVED lines=16> */
[----:B------:R-:W-:Y:S02]  /*2390*/  LEA.HI.X.SX32 R10, R11, R19, 0x1, P0 ;  /* 0x000000130b0a7211 */ /* 0x000fe400000f0eff */
[----:B------:R-:W-:Y:S02]  /*23a0*/  LEA R8, P0, R3, c[0x0][0x160], 0x1 ;  /* 0x0000580003087a11 */ /* 0x000fe400078008ff */
[----:B------:R-:W-:Y:S02]  /*23b0*/  IADD3 R12, R11, 0x20, RZ ;  /* 0x000000200b0c7810 */ /* 0x000fe40007ffe0ff */
[----:B------:R-:W-:-:S02]  /*23c0*/  LEA.HI.X R9, R3, c[0x0][0x164], R10, 0x1, P0 ;  /* 0x0000590003097a11 */ /* 0x000fc400000f0c0a */
[C---:B------:R-:W-:Y:S02]  /*23d0*/  IADD3 R14, R11.reuse, 0x30, RZ ;  /* 0x000000300b0e7810 */ /* 0x040fe40007ffe0ff */
[----:B------:R-:W-:Y:S02]  /*23e0*/  IADD3 R11, R11, 0x40, RZ ;  /* 0x000000400b0b7810 */ /* 0x000fe40007ffe0ff */
[-C--:B------:R-:W-:Y:S02]  /*23f0*/  IADD3 R17, P0, R6, R15.reuse, RZ ;  /* 0x0000000f06117210 */ /* 0x080fe40007f1e0ff */
[-C--:B------:R-:W-:Y:S02]  /*2400*/  IADD3 R3, P1, R12, R15.reuse, RZ ;  /* 0x0000000f0c037210 */ /* 0x080fe40007f3e0ff */
[-C--:B------:R-:W-:Y:S02]  /*2410*/  IADD3 R13, P2, R14, R15.reuse, RZ ;  /* 0x0000000f0e0d7210 */ /* 0x080fe40007f5e0ff */
[----:B------:R-:W-:-:S02]  /*2420*/  IADD3 R15, P3, R11, R15, RZ ;  /* 0x0000000f0b0f7210 */ /* 0x000fc40007f7e0ff */
[-C--:B------:R-:W-:Y:S02]  /*2430*/  LEA.HI.X.SX32 R6, R6, R19.reuse, 0x1, P0 ;  /* 0x0000001306067211 */ /* 0x080fe400000f0eff */
[----:B------:R-:W-:Y:S02]  /*2440*/  LEA R10, P0, R17, c[0x0][0x160], 0x1 ;  /* 0x00005800110a7a11 */ /* 0x000fe400078008ff */
[----:B------:R-:W-:Y:S02]  /*2450*/  LEA.HI.X.SX32 R16, R11, R19, 0x1, P3 ;  /* 0x000000130b107211 */ /* 0x000fe400018f0eff */
[----:B------:R-:W-:Y:S02]  /*2460*/  LEA.HI.X R11, R17, c[0x0][0x164], R6, 0x1, P0 ;  /* 0x00005900110b7a11 */ /* 0x000fe400000f0c06 */
[----:B------:R-:W-:Y:S02]  /*2470*/  F2FP.BF16.PACK_AB R4, R4, R7 ;  /* 0x000000070404723e */ /* 0x000fe400000010ff */
[----:B------:R-:W-:-:S02]  /*2480*/  LEA.HI.X.SX32 R20, R12, R19, 0x1, P1 ;  /* 0x000000130c147211 */ /* 0x000fc400008f0eff */
[----:B------:R-:W-:Y:S01]  /*2490*/  LEA R6, P0, R3, c[0x0][0x160], 0x1 ;  /* 0x0000580003067a11 */ /* 0x000fe200078008ff */
[----:B------:R-:W-:Y:S01]  /*24a0*/  STG.E.U16 [R8.64], R4 ;  /* 0x0000000408007986 */ /* 0x000fe2000c101524 */
[----:B------:R-:W-:Y:S02]  /*24b0*/  LEA.HI.X.SX32 R18, R14, R19, 0x1, P2 ;  /* 0x000000130e127211 */ /* 0x000fe400010f0eff */
[----:B------:R-:W-:Y:S02]  /*24c0*/  LEA R12, P1, R13, c[0x0][0x160], 0x1 ;  /* 0x000058000d0c7a11 */ /* 0x000fe400078208ff */
[----:B------:R-:W-:Y:S02]  /*24d0*/  F2FP.BF16.PACK_AB R2, R2, R5 ;  /* 0x000000050202723e */ /* 0x000fe400000010ff */
[----:B------:R-:W-:Y:S02]  /*24e0*/  LEA R14, P2, R15, c[0x0][0x160], 0x1 ;  /* 0x000058000f0e7a11 */ /* 0x000fe400078408ff */
[----:B------:R-:W-:-:S02]  /*24f0*/  PRMT R5, R4, 0x7632, R5 ;  /* 0x0000763204057816 */ /* 0x000fc40000000005 */
[----:B------:R-:W-:Y:S02]  /*2500*/  LEA.HI.X R7, R3, c[0x0][0x164], R20, 0x1, P0 ;  /* 0x0000590003077a11 */ /* 0x000fe400000f0c14 */
[----:B------:R-:W-:Y:S01]  /*2510*/  LEA.HI.X R13, R13, c[0x0][0x164], R18, 0x1, P1 ;  /* 0x000059000d0d7a11 */ /* 0x000fe200008f0c12 */
[----:B------:R-:W-:Y:S01]  /*2520*/  STG.E.U16 [R10.64], R5 ;  /* 0x000000050a007986 */ /* 0x000fe2000c101524 */
[----:B------:R-:W-:Y:S02]  /*2530*/  PRMT R3, R2, 0x7632, R3 ;  /* 0x0000763202037816 */ /* 0x000fe40000000003 */
[----:B------:R-:W-:Y:S01]  /*2540*/  LEA.HI.X R15, R15, c[0x0][0x164], R16, 0x1, P2 ;  /* 0x000059000f0f7a11 */ /* 0x000fe200010f0c10 */
[----:B------:R-:W-:Y:S01]  /*2550*/  STG.E.U16 [R6.64], R2 ;  /* 0x0000000206007986 */ /* 0x000fe2000c101524 */
[----:B------:R-:W-:-:S03]  /*2560*/  F2FP.BF16.PACK_AB R0, RZ, R0 ;  /* 0x00000000ff00723e */ /* 0x000fc600000010ff */
[----:B------:R-:W-:Y:S04]  /*2570*/  STG.E.U16 [R12.64], R3 ;  /* 0x000000030c007986 */ /* 0x000fe8000c101524 */
[----:B------:R-:W-:Y:S01]  /*2580*/  STG.E.U16 [R14.64], R0 ;  /* 0x000000000e007986 */ /* 0x000fe2000c101524 */
[----:B------:R-:W-:Y:S05]  /*2590*/  EXIT ;  /* 0x000000000000794d */ /* 0x000fea0003800000 */
.L_x_1057:
[----:B------:R-:W-:Y:S01]  /*25a0*/  MOV R2, 0x0 ;  /* 0x0000000000027802 */ /* 0x000fe20000000f00 */
[----:B------:R-:W-:Y:S01]  /*25b0*/  HFMA2.MMA R8, -RZ, RZ, 0, 3.2007694244384765625e-05 ;  /* 0x00000219ff087435 */ /* 0x000fe200000001ff */
[----:B------:R-:W-:Y:S01]  /*25c0*/  IMAD.MOV.U32 R4, RZ, RZ, c[0x4][0x178] ;  /* 0x01005e00ff047624 */ /* 0x000fe200078e00ff */
[----:B------:R-:W-:Y:S01]  /*25d0*/  HFMA2.MMA R13, -RZ, RZ, 0, 0 ;  /* 0x00000000ff0d7435 */ /* 0x000fe200000001ff */
[----:B------:R-:W-:Y:S01]  /*25e0*/  IMAD.MOV.U32 R5, RZ, RZ, c[0x4][0x17c] ;  /* 0x01005f00ff057624 */ /* 0x000fe200078e00ff */
[----:B------:R-:W-:Y:S01]  /*25f0*/  MOV R6, c[0x4][0x180] ;  /* 0x0100600000067a02 */ /* 0x000fe20000000f00 */
[----:B------:R-:W0:Y:S01]  /*2600*/  LDC.64 R2, c[0x4][R2] ;  /* 0x0100000002027b82 */ /* 0x000e220000000a00 */
[----:B------:R-:W-:Y:S01]  /*2610*/  IMAD.MOV.U32 R7, RZ, RZ, c[0x4][0x184] ;  /* 0x01006100ff077624 */ /* 0x000fe200078e00ff */
[----:B------:R-:W-:Y:S01]  /*2620*/  MOV R11, c[0x4][0x94] ;  /* 0x01002500000b7a02 */ /* 0x000fe20000000f00 */
[----:B------:R-:W-:-:S02]  /*2630*/  IMAD.MOV.U32 R10, RZ, RZ, c[0x4][0x90] ;  /* 0x01002400ff0a7624 */ /* 0x000fc400078e00ff */
[----:B------:R-:W-:-:S03]  /*2640*/  IMAD.MOV.U32 R12, RZ, RZ, 0x1 ;  /* 0x00000001ff0c7424 */ /* 0x000fc600078e00ff */
        /* <DEDUP_REMOVED lines=9> */
.L_x_1058:
[----:B------:R-:W-:Y:S01]  /*26e0*/  IMAD.MOV.U32 R11, RZ, RZ, -0x800001 ;  /* 0xff7fffffff0b7424 */ /* 0x000fe200078e00ff */
[----:B------:R-:W-:Y:S01]  /*26f0*/  MOV R12, 0x10 ;  /* 0x00000010000c7802 */ /* 0x000fe20000000f00 */
[----:B------:R-:W-:Y:S01]  /*2700*/  IMAD.MOV.U32 R7, RZ, RZ, 0x1f ;  /* 0x0000001fff077424 */ /* 0x000fe200078e00ff */
[----:B------:R-:W-:Y:S02]  /*2710*/  MOV R14, 0xffffffff ;  /* 0xffffffff000e7802 */ /* 0x000fe40000000f00 */
[----:B------:R-:W-:Y:S02]  /*2720*/  MOV R8, 0x2740 ;  /* 0x0000274000087802 */ /* 0x000fe40000000f00 */
[----:B------:R-:W-:Y:S05]  /*2730*/  CALL.REL.NOINC `($__internal_24_$__cuda_sm70_shflsync_bfly_p) ;  /* 0x0000015000007944 */ /* 0x000fea0003c00000 */
[----:B01----:R-:W-:Y:S05]  /*2740*/  BRA `(.L_x_1084) ;  /* 0xffffdec000007947 */ /* 0x003fea000383ffff */
.L_x_1059:
[----:B------:R-:W-:Y:S01]  /*2750*/  HFMA2.MMA R12, -RZ, RZ, 0, 4.76837158203125e-07 ;  /* 0x00000008ff0c7435 */ /* 0x000fe200000001ff */
[----:B------:R-:W-:Y:S01]  /*2760*/  IMAD.MOV.U32 R11, RZ, RZ, R16 ;  /* 0x000000ffff0b7224 */ /* 0x000fe200078e0010 */
[----:B------:R-:W-:Y:S01]  /*2770*/  MOV R14, 0xffffffff ;  /* 0xffffffff000e7802 */ /* 0x000fe20000000f00 */
[----:B------:R-:W-:Y:S01]  /*2780*/  IMAD.MOV.U32 R7, RZ, RZ, 0x1f ;  /* 0x0000001fff077424 */ /* 0x000fe200078e00ff */
[----:B------:R-:W-:Y:S02]  /*2790*/  MOV R8, 0x27b0 ;  /* 0x000027b000087802 */ /* 0x000fe40000000f00 */
[----:B------:R-:W-:Y:S05]  /*27a0*/  CALL.REL.NOINC `($__internal_24_$__cuda_sm70_shflsync_bfly_p) ;  /* 0x000000e000007944 */ /* 0x000fea0003c00000 */
[----:B01----:R-:W-:Y:S01]  /*27b0*/  FMNMX.FTZ R11, R16, R7, !PT ;  /* 0x00000007100b7209 */ /* 0x003fe20007810000 */
[----:B------:R-:W-:Y:S01]  /*27c0*/  HFMA2.MMA R7, -RZ, RZ, 0, 1.847743988037109375e-06 ;  /* 0x0000001fff077435 */ /* 0x000fe200000001ff */
[----:B------:R-:W-:Y:S01]  /*27d0*/  IMAD.MOV.U32 R12, RZ, RZ, 0x4 ;  /* 0x00000004ff0c7424 */ /* 0x000fe200078e00ff */
[----:B------:R-:W-:Y:S01]  /*27e0*/  MOV R8, 0x2810 ;  /* 0x0000281000087802 */ /* 0x000fe20000000f00 */
[----:B------:R-:W-:-:S03]  /*27f0*/  IMAD.MOV.U32 R14, RZ, RZ, -0x1 ;  /* 0xffffffffff0e7424 */ /* 0x000fc600078e00ff */
[----:B------:R-:W-:Y:S05]  /*2800*/  CALL.REL.NOINC `($__internal_24_$__cuda_sm70_shflsync_bfly_p) ;  /* 0x0000008000007944 */ /* 0x000fea0003c00000 */
[----:B01----:R-:W-:Y:S01]  /*2810*/  FMNMX.FTZ R11, R11, R7, !PT ;  /* 0x000000070b0b7209 */ /* 0x003fe20007810000 */
[----:B------:R-:W-:Y:S01]  /*2820*/  IMAD.MOV.U32 R7, RZ, RZ, 0x1f ;  /* 0x0000001fff077424 */ /* 0x000fe200078e00ff */
[----:B------:R-:W-:-:S02]  /*2830*/  MOV R12, 0x2 ;  /* 0x00000002000c7802 */ /* 0x000fc40000000f00 */
[----:B------:R-:W-:Y:S02]  /*2840*/  MOV R14, 0xffffffff ;  /* 0xffffffff000e7802 */ /* 0x000fe40000000f00 */
[----:B------:R-:W-:Y:S02]  /*2850*/  MOV R8, 0x2870 ;  /* 0x0000287000087802 */ /* 0x000fe40000000f00 */
[----:B------:R-:W-:Y:S05]  /*2860*/  CALL.REL.NOINC `($__internal_24_$__cuda_sm70_shflsync_bfly_p) ;  /* 0x0000002000007944 */ /* 0x000fea0003c00000 */
[----:B-1----:R-:W-:Y:S01]  /*2870*/  IMAD.MOV.U32 R8, RZ, RZ, R7 ;  /* 0x000000ffff087224 */ /* 0x002fe200078e0007 */
[----:B0-----:R-:W-:Y:S05]  /*2880*/  BRA `(.L_x_1085) ;  /* 0xffffde0000007947 */ /* 0x001fea000383ffff */
        .weak           $__internal_24_$__cuda_sm70_shflsync_bfly_p
        .type           $__internal_24_$__cuda_sm70_shflsync_bfly_p,@function
        .size           $__internal_24_$__cuda_sm70_shflsync_bfly_p,(.L_x_23191 - $__internal_24_$__cuda_sm70_shflsync_bfly_p)
$__internal_24_$__cuda_sm70_shflsync_bfly_p:
[----:B------:R-:W-:Y:S01]  /*2890*/  HFMA2.MMA R9, -RZ, RZ, 0, 0 ;  /* 0x00000000ff097435 */ /* 0x000fe200000001ff */
[----:B------:R-:W-:Y:S04]  /*28a0*/  WARPSYNC R14 ;  /* 0x0000000e00007348 */ /* 0x000fe80003800000 */
[----:B------:R0:W1:Y:S01]  /*28b0*/  SHFL.BFLY PT, R7, R11, R12, R7 ;  /* 0x0c00000c0b077389 */ /* 0x00006200000e0007 */
[----:B------:R-:W-:Y:S05]  /*28c0*/  RET.REL.NODEC R8 `(_ZN4vllm25paged_attention_v1_kernelI13__nv_bfloat16hLi80ELi16ELi128ELNS_18Fp8KVCacheDataTypeE2ELb0EEEvPT_PKS3_PKT0_S9_ifPKiSB_iPKfiiiSD_SD_iiiii) ;  /* 0xffffd73008007950 */ /* 0x000fea0003c3ffff */
.L_x_1086:
        /* <DEDUP_REMOVED lines=11> */
.L_x_23191:


//--------------------- .text._ZN4vllm25paged_attention_v1_kernelI13__nv_bfloat16hLi64ELi16ELi128ELNS_18Fp8KVCacheDataTypeE2ELb0EEEvPT_PKS3_PKT0_S9_ifPKiSB_iPKfiiiSD_SD_iiiii --------------------------
	.section	.text._ZN4vllm25paged_attention_v1_kernelI13__nv_bfloat16hLi64ELi16ELi128ELNS_18Fp8KVCacheDataTypeE2ELb0EEEvPT_PKS3_PKT0_S9_ifPKiSB_iPKfiiiSD_SD_iiiii,"ax",@progbits
	.sectioninfo	@"SHI_REGISTERS=32"
	.align	128
        .global         _ZN4vllm25paged_attention_v1_kernelI13__nv_bfloat16hLi64ELi16ELi128ELNS_18Fp8KVCacheDataTypeE2ELb0EEEvPT_PKS3_PKT0_S9_ifPKiSB_iPKfiiiSD_SD_iiiii
        .type           _ZN4vllm25paged_attention_v1_kernelI13__nv_bfloat16hLi64ELi16ELi128ELNS_18Fp8KVCacheDataTypeE2ELb0EEEvPT_PKS3_PKT0_S9_ifPKiSB_iPKfiiiSD_SD_iiiii,@function
        .size           _ZN4vllm25paged_attention_v1_kernelI13__nv_bfloat16hLi64ELi16ELi128ELNS_18Fp8KVCacheDataTypeE2ELb0EEEvPT_PKS3_PKT0_S9_ifPKiSB_iPKfiiiSD_SD_iiiii,(.L_x_23192 - _ZN4vllm25paged_attention_v1_kernelI13__nv_bfloat16hLi64ELi16ELi128ELNS_18Fp8KVCacheDataTypeE2ELb0EEEvPT_PKS3_PKT0_S9_ifPKiSB_iPKfiiiSD_SD_iiiii)
        .other          _ZN4vllm25paged_attention_v1_kernelI13__nv_bfloat16hLi64ELi16ELi128ELNS_18Fp8KVCacheDataTypeE2ELb0EEEvPT_PKS3_PKT0_S9_ifPKiSB_iPKfiiiSD_SD_iiiii,@"STO_CUDA_ENTRY STV_DEFAULT"
_ZN4vllm25paged_attention_v1_kernelI13__nv_bfloat16hLi64ELi16ELi128ELNS_18Fp8KVCacheDataTypeE2ELb0EEEvPT_PKS3_PKT0_S9_ifPKiSB_iPKfiiiSD_SD_iiiii:
.text._ZN4vllm25paged_attention_v1_kernelI13__nv_bfloat16hLi64ELi16ELi128ELNS_18Fp8KVCacheDataTypeE2ELb0EEEvPT_PKS3_PKT0_S9_ifPKiSB_iPKfiiiSD_SD_iiiii:
        /* <DEDUP_REMOVED lines=16> */
[----:B------:R-:W-:-:S04]  /*0100*/  LEA.HI R7, R7, R0, RZ, 0x4 ;  /* 0x0000000007077211 */ /* 0x000fc800078f20ff */
[----:B------:R-:W-:Y:S02]  /*0110*/  LOP3.LUT R0, R7, 0xfffffff0, RZ, 0xc0, !PT ;  /* 0xfffffff007007812 */ /* 0x000fe400078ec0ff */
[----:B------:R-:W-:Y:S02]  /*0120*/  SHF.R.S32.HI R7, RZ, 0x4, R7 ;  /* 0x00000004ff077819 */ /* 0x000fe40000011407 */
[----:B------:R-:W-:Y:S02]  /*0130*/  IMNMX R3, R3, R0, PT ;  /* 0x0000000003037217 */ /* 0x000fe40003800200 */
[----:B------:R-:W-:Y:S01]  /*0140*/  IADD3 R0, -R11, R6, RZ ;  /* 0x000000060b007210 */ /* 0x000fe20007ffe1ff */
[----:B------:R-:W-:Y:S05]  /*0150*/  @P0 BRA `(.L_x_1088) ;  /* 0x0000045000000947 */ /* 0x000fea0003800000 */
[----:B---3--:R-:W-:Y:S01]  /*0160*/  LEA.HI R8, R6, R6, RZ, 0x1 ;  /* 0x0000000606087211 */ /* 0x008fe200078f08ff */
[----:B------:R-:W-:Y:S01]  /*0170*/  IMAD R12, R5, c[0x0][0x1a8], RZ ;  /* 0x00006a00050c7a24 */ /* 0x000fe200078e02ff */
[----:B------:R-:W-:Y:S01]  /*0180*/  BSSY B1, `(.L_x_1089) ;  /* 0x0000025000017945 */ /* 0x000fe20003800000 */
[----:B------:R-:W-:Y:S01]  /*0190*/  IMAD.SHL.U32 R15, R4, 0x40, RZ ;  /* 0x00000040040f7824 */ /* 0x000fe200078e00ff */
        /* <DEDUP_REMOVED lines=11> */
[----:B------:R-:W-:-:S05]  /*0250*/  SHF.L.U32 R8, R10, 0x3, RZ ;  /* 0x000000030a087819 */ /* 0x000fca00000006ff */
        /* <DEDUP_REMOVED lines=8> */
[----:B------:R-:W-:Y:S02]  /*02e0*/  IADD3 R17, R8, 0x4, RZ ;  /* 0x0000000408117810 */ /* 0x000fe40007ffe0ff */
[----:B------:R-:W-:-:S03]  /*02f0*/  IADD3.X R22, RZ, R22, RZ, P1, !PT ;  /* 0x00000016ff167210 */ /* 0x000fc60000ffe4ff */
.L_x_1091:
        /* <DEDUP_REMOVED lines=13> */
.L_x_1090:
[----:B------:R-:W-:Y:S05]  /*03d0*/  BSYNC B1 ;  /* 0x0000000000017941 */ /* 0x000fea0003800000 */
.L_x_1089:
        /* <DEDUP_REMOVED lines=10> */
.L_x_1092:
        /* <DEDUP_REMOVED lines=19> */
.L_x_1088:
[----:B---3--:R-:W-:Y:S05]  /*05b0*/  BSYNC B0 ;  /* 0x0000000000007941 */ /* 0x008fea0003800000 */
.L_x_1087:
[----:B------:R-:W-:Y:S01]  /*05c0*/  BAR.SYNC.DEFER_BLOCKING 0x0 ;  /* 0x0000000000007b1d */ /* 0x000fe20000010000 */
[----:B------:R-:W-:-:S13]  /*05d0*/  ISETP.GE.AND P0, PT, R2, R7, PT ;  /* 0x000000070200720c */ /* 0x000fda0003f06270 */
[----:B------:R-:W-:Y:S05]  /*05e0*/  @!P0 BRA `(.L_x_1093) ;  /* 0x00001eb000008947 */ /* 0x000fea0003800000 */
[----:B------:R-:W-:Y:S05]  /*05f0*/  BRA.DIV ~URZ, `(.L_x_1094) ;  /* 0x00001fe27f007947 */ /* 0x000fea000b800000 */
[----:B------:R-:W-:-:S04]  /*0600*/  MOV R7, 0xff7fffff ;  /* 0xff7fffff00077802 */ /* 0x000fc80000000f00 */
.L_x_1118:
        /* <DEDUP_REMOVED lines=8> */
.L_x_1119:
        /* <DEDUP_REMOVED lines=25> */
[----:B------:R-:W-:Y:S01]  /*0820*/  HFMA2.MMA R15, -RZ, RZ, 0, 0 ;  /* 0x00000000ff0f7435 */ /* 0x000fe200000001ff */
[----:B------:R-:W-:Y:S01]  /*0830*/  LEA R8, R6, 0xa0, 0x2 ;  /* 0x000000a006087811 */ /* 0x000fe200078e10ff */
[----:B------:R-:W-:-:S04]  /*0840*/  IMAD.MOV.U32 R10, RZ, RZ, R6 ;  /* 0x000000ffff0a7224 */ /* 0x000fc800078e0006 */
.L_x_1100:
        /* <DEDUP_REMOVED lines=11> */
.L_x_1099:
[----:B------:R-:W-:Y:S05]  /*0900*/  BSYNC B1 ;  /* 0x0000000000017941 */ /* 0x000fea0003800000 */
.L_x_1098:
        /* <DEDUP_REMOVED lines=10> */
.L_x_1103:
        /* <DEDUP_REMOVED lines=100> */
.L_x_1102:
[----:B------:R-:W-:Y:S05]  /*0ff0*/  BSYNC B1 ;  /* 0x0000000000017941 */ /* 0x000fea0003800000 */
.L_x_1101:
        /* <DEDUP_REMOVED lines=55> */
.L_x_1105:
[----:B------:R-:W-:Y:S05]  /*1370*/  BSYNC B1 ;  /* 0x0000000000017941 */ /* 0x000fea0003800000 */
.L_x_1104:
        /* <DEDUP_REMOVED lines=26> */
.L_x_1097:
[----:B------:R-:W-:Y:S05]  /*1520*/  BSYNC B0 ;  /* 0x0000000000007941 */ /* 0x000fea0003800000 */
.L_x_1096:
        /* <DEDUP_REMOVED lines=29> */
[----:B------:R-:W-:Y:S01]  /*1700*/  IMAD.MOV.U32 R10, RZ, RZ, R6 ;  /* 0x000000ffff0a7224 */ /* 0x000fe200078e0006 */
[----:B------:R-:W-:Y:S01]  /*1710*/  LOP3.LUT P0, R9, R7, 0x3, RZ, 0xc0, !PT ;  /* 0x0000000307097812 */ /* 0x000fe2000780c0ff */
[----:B0-----:R-:W-:-:S06]  /*1720*/  FADD.FTZ R7, R8, 9.9999999747524270788e-07 ;  /* 0x358637bd08077421 */ /* 0x001fcc0000010000 */
[----:B------:R-:W0:Y:S06]  /*1730*/  MUFU.RCP R7, R7 ;  /* 0x0000000700077308 */ /* 0x000e2c0000001000 */
[----:B------:R-:W-:Y:S05]  /*1740*/  @!P0 BRA `(.L_x_1109) ;  /* 0x000000b000008947 */ /* 0x000fea0003800000 */
[----:B------:R-:W-:Y:S01]  /*1750*/  MOV R8, R9 ;  /* 0x0000000900087202 */ /* 0x000fe20000000f00 */
[----:B------:R-:W-:Y:S01]  /*1760*/  IMAD.MOV.U32 R10, RZ, RZ, R6 ;  /* 0x000000ffff0a7224 */ /* 0x000fe200078e0006 */
[----:B------:R-:W-:-:S05]  /*1770*/  LEA R9, R6, 0xa0, 0x2 ;  /* 0x000000a006097811 */ /* 0x000fca00078e10ff */
.L_x_1110:
        /* <DEDUP_REMOVED lines=8> */
.L_x_1109:
[----:B------:R-:W-:Y:S05]  /*1800*/  BSYNC B1 ;  /* 0x0000000000017941 */ /* 0x000fea0003800000 */
.L_x_1108:
        /* <DEDUP_REMOVED lines=10> */
.L_x_1113:
        /* <DEDUP_REMOVED lines=52> */
.L_x_1112:
[----:B------:R-:W-:Y:S05]  /*1bf0*/  BSYNC B1 ;  /* 0x0000000000017941 */ /* 0x000fea0003800000 */
.L_x_1111:
        /* <DEDUP_REMOVED lines=31> */
.L_x_1115:
[----:B------:R-:W-:Y:S05]  /*1df0*/  BSYNC B1 ;  /* 0x0000000000017941 */ /* 0x000fea0003800000 */
.L_x_1114:
        /* <DEDUP_REMOVED lines=14> */
.L_x_1107:
[----:B------:R-:W-:Y:S05]  /*1ee0*/  BSYNC B0 ;  /* 0x0000000000007941 */ /* 0x000fea0003800000 */
.L_x_1106:
[----:B------:R-:W-:Y:S01]  /*1ef0*/  BAR.SYNC.DEFER_BLOCKING 0x0 ;  /* 0x0000000000007b1d */ /* 0x000fe20000010000 */
[----:B0-----:R-:W-:Y:S02]  /*1f00*/  LOP3.LUT R3, R0, 0x1, RZ, 0xc0, !PT ;  /* 0x0000000100037812 */ /* 0x001fe400078ec0ff */
[----:B------:R-:W-:-:S03]  /*1f10*/  LOP3.LUT R7, R6, 0xffffffc0, RZ, 0xc0, !PT ;  /* 0xffffffc006077812 */ /* 0x000fc600078ec0ff */
[----:B------:R-:W-:Y:S01]  /*1f20*/  BAR.SYNC.DEFER_BLOCKING 0x0 ;  /* 0x0000000000007b1d */ /* 0x000fe20000010000 */
[----:B------:R-:W-:Y:S02]  /*1f30*/  ISETP.NE.AND P0, PT, R3, RZ, PT ;  /* 0x000000ff0300720c */ /* 0x000fe40003f05270 */
[----:B------:R-:W-:Y:S01]  /*1f40*/  LEA.HI R9, R0, R0, RZ, 0x1 ;  /* 0x0000000000097211 */ /* 0x000fe200078f08ff */
[----:B------:R-:W-:Y:S01]  /*1f50*/  HFMA2.MMA R0, -RZ, RZ, 0, 0 ;  /* 0x00000000ff007435 */ /* 0x000fe200000001ff */
[----:B------:R-:W-:Y:S01]  /*1f60*/  ISETP.NE.OR P2, PT, R7, 0x40, P0 ;  /* 0x000000400700780c */ /* 0x000fe20000745670 */
[----:B------:R-:W-:Y:S01]  /*1f70*/  IMAD.MOV.U32 R7, RZ, RZ, RZ ;  /* 0x000000ffff077224 */ /* 0x000fe200078e00ff */
[----:B------:R-:W-:Y:S01]  /*1f80*/  SHF.R.S32.HI R9, RZ, 0x1, R9 ;  /* 0x00000001ff097819 */ /* 0x000fe20000011409 */
[----:B------:R-:W-:Y:S01]  /*1f90*/  BSSY B0, `(.L_x_1116) ;  /* 0x0000025000007945 */ /* 0x000fe20003800000 */
[C---:B------:R-:W-:Y:S02]  /*1fa0*/  ISETP.GT.OR P1, PT, R6.reuse, 0x3f, P0 ;  /* 0x0000003f0600780c */ /* 0x040fe40000724670 */
[----:B------:R-:W-:Y:S01]  /*1fb0*/  LOP3.LUT R14, R6, 0xffffffe0, RZ, 0xc0, !PT ;  /* 0xffffffe0060e7812 */ /* 0x000fe200078ec0ff */
[----:B------:R-:W-:-:S02]  /*1fc0*/  IMAD R8, R2, 0x40, R9 ;  /* 0x0000004002087824 */ /* 0x000fc400078e0209 */
[----:B------:R-:W-:Y:S01]  /*1fd0*/  CS2R R2, SRZ ;  /* 0x0000000000027805 */ /* 0x000fe2000001ff00 */
        /* <DEDUP_REMOVED lines=19> */
[----:B------:R0:W-:Y:S04]  /*2110*/  @!P4 STS [R8.X4+-0x20], R2 ;  /* 0xffffe0020800c388 */ /* 0x0001e80000004800 */
        /* <DEDUP_REMOVED lines=12> */
.L_x_1117:
[----:B0-----:R-:W-:Y:S05]  /*21e0*/  BSYNC B0 ;  /* 0x0000000000007941 */ /* 0x001fea0003800000 */
.L_x_1116:
        /* <DEDUP_REMOVED lines=43> */
.L_x_1093:
[----:B------:R-:W-:Y:S01]  /*24a0*/  MOV R2, 0x0 ;  /* 0x0000000000027802 */ /* 0x000fe20000000f00 */
[----:B------:R-:W-:Y:S01]  /*24b0*/  HFMA2.MMA R8, -RZ, RZ, 0, 3.2007694244384765625e-05 ;  /* 0x00000219ff087435 */ /* 0x000fe200000001ff */
[----:B------:R-:W-:Y:S01]  /*24c0*/  MOV R4, c[0x4][0x178] ;  /* 0x01005e0000047a02 */ /* 0x000fe20000000f00 */
        /* <DEDUP_REMOVED lines=17> */
.L_x_1094:
[----:B------:R-:W-:Y:S01]  /*25e0*/  IMAD.MOV.U32 R11, RZ, RZ, -0x800001 ;  /* 0xff7fffffff0b7424 */ /* 0x000fe200078e00ff */
[----:B------:R-:W-:Y:S01]  /*25f0*/  MOV R12, 0x10 ;  /* 0x00000010000c7802 */ /* 0x000fe20000000f00 */
[----:B------:R-:W-:Y:S01]  /*2600*/  IMAD.MOV.U32 R7, RZ, RZ, 0x1f ;  /* 0x0000001fff077424 */ /* 0x000fe200078e00ff */
[----:B------:R-:W-:Y:S02]  /*2610*/  MOV R14, 0xffffffff ;  /* 0xffffffff000e7802 */ /* 0x000fe40000000f00 */
[----:B------:R-:W-:Y:S02]  /*2620*/  MOV R8, 0x2640 ;  /* 0x0000264000087802 */ /* 0x000fe40000000f00 */
[----:B------:R-:W-:Y:S05]  /*2630*/  CALL.REL.NOINC `($__internal_25_$__cuda_sm70_shflsync_bfly_p) ;  /* 0x0000015000007944 */ /* 0x000fea0003c00000 */
[----:B01----:R-:W-:Y:S05]  /*2640*/  BRA `(.L_x_1118) ;  /* 0xffffdfc000007947 */ /* 0x003fea000383ffff */
.L_x_1095:
[----:B------:R-:W-:Y:S01]  /*2650*/  HFMA2.MMA R12, -RZ, RZ, 0, 4.76837158203125e-07 ;  /* 0x00000008ff0c7435 */ /* 0x000fe200000001ff */
[----:B------:R-:W-:Y:S01]  /*2660*/  IMAD.MOV.U32 R11, RZ, RZ, R16 ;  /* 0x000000ffff0b7224 */ /* 0x000fe200078e0010 */
[----:B------:R-:W-:Y:S01]  /*2670*/  MOV R14, 0xffffffff ;  /* 0xffffffff000e7802 */ /* 0x000fe20000000f00 */
[----:B------:R-:W-:Y:S01]  /*2680*/  IMAD.MOV.U32 R7, RZ, RZ, 0x1f ;  /* 0x0000001fff077424 */ /* 0x000fe200078e00ff */
[----:B------:R-:W-:Y:S02]  /*2690*/  MOV R8, 0x26b0 ;  /* 0x000026b000087802 */ /* 0x000fe40000000f00 */
[----:B------:R-:W-:Y:S05]  /*26a0*/  CALL.REL.NOINC `($__internal_25_$__cuda_sm70_shflsync_bfly_p) ;  /* 0x000000e000007944 */ /* 0x000fea0003c00000 */
[----:B01----:R-:W-:Y:S01]  /*26b0*/  FMNMX.FTZ R11, R16, R7, !PT ;  /* 0x00000007100b7209 */ /* 0x003fe20007810000 */
[----:B------:R-:W-:Y:S01]  /*26c0*/  HFMA2.MMA R7, -RZ, RZ, 0, 1.847743988037109375e-06 ;  /* 0x0000001fff077435 */ /* 0x000fe200000001ff */
[----:B------:R-:W-:Y:S01]  /*26d0*/  IMAD.MOV.U32 R12, RZ, RZ, 0x4 ;  /* 0x00000004ff0c7424 */ /* 0x000fe200078e00ff */
[----:B------:R-:W-:Y:S01]  /*26e0*/  MOV R8, 0x2710 ;  /* 0x0000271000087802 */ /* 0x000fe20000000f00 */
[----:B------:R-:W-:-:S03]  /*26f0*/  IMAD.MOV.U32 R14, RZ, RZ, -0x1 ;  /* 0xffffffffff0e7424 */ /* 0x000fc600078e00ff */
[----:B------:R-:W-:Y:S05]  /*2700*/  CALL.REL.NOINC `($__internal_25_$__cuda_sm70_shflsync_bfly_p) ;  /* 0x0000008000007944 */ /* 0x000fea0003c00000 */
[----:B01----:R-:W-:Y:S01]  /*2710*/  FMNMX.FTZ R11, R11, R7, !PT ;  /* 0x000000070b0b7209 */ /* 0x003fe20007810000 */
[----:B------:R-:W-:Y:S01]  /*2720*/  IMAD.MOV.U32 R7, RZ, RZ, 0x1f ;  /* 0x0000001fff077424 */ /* 0x000fe200078e00ff */
[----:B------:R-:W-:-:S02]  /*2730*/  MOV R12, 0x2 ;  /* 0x00000002000c7802 */ /* 0x000fc40000000f00 */
[----:B------:R-:W-:Y:S02]  /*2740*/  MOV R14, 0xffffffff ;  /* 0xffffffff000e7802 */ /* 0x000fe40000000f00 */
[----:B------:R-:W-:Y:S02]  /*2750*/  MOV R8, 0x2770 ;  /* 0x0000277000087802 */ /* 0x000fe40000000f00 */
[----:B------:R-:W-:Y:S05]  /*2760*/  CALL.REL.NOINC `($__internal_25_$__cuda_sm70_shflsync_bfly_p) ;  /* 0x0000002000007944 */ /* 0x000fea0003c00000 */
[----:B-1----:R-:W-:Y:S01]  /*2770*/  IMAD.MOV.U32 R8, RZ, RZ, R7 ;  /* 0x000000ffff087224 */ /* 0x002fe200078e0007 */
[----:B0-----:R-:W-:Y:S05]  /*2780*/  BRA `(.L_x_1119) ;  /* 0xffffdf0000007947 */ /* 0x001fea000383ffff */
        .weak           $__internal_25_$__cuda_sm70_shflsync_bfly_p
        .type           $__internal_25_$__cuda_sm70_shflsync_bfly_p,@function
        .size           $__internal_25_$__cuda_sm70_shflsync_bfly_p,(.L_x_23192 - $__internal_25_$__cuda_sm70_shflsync_bfly_p)
$__internal_25_$__cuda_sm70_shflsync_bfly_p:
[----:B------:R-:W-:Y:S01]  /*2790*/  HFMA2.MMA R9, -RZ, RZ, 0, 0 ;  /* 0x00000000ff097435 */ /* 0x000fe200000001ff */
[----:B------:R-:W-:Y:S04]  /*27a0*/  WARPSYNC R14 ;  /* 0x0000000e00007348 */ /* 0x000fe80003800000 */
[----:B------:R0:W1:Y:S01]  /*27b0*/  SHFL.BFLY PT, R7, R11, R12, R7 ;  /* 0x0c00000c0b077389 */ /* 0x00006200000e0007 */
[----:B------:R-:W-:Y:S05]  /*27c0*/  RET.REL.NODEC R8 `(_ZN4vllm25paged_attention_v1_kernelI13__nv_bfloat16hLi64ELi16ELi128ELNS_18Fp8KVCacheDataTypeE2ELb0EEEvPT_PKS3_PKT0_S9_ifPKiSB_iPKfiiiSD_SD_iiiii) ;  /* 0xffffd83008007950 */ /* 0x000fea0003c3ffff */
.L_x_1120:
        /* <DEDUP_REMOVED lines=11> */
.L_x_23192:


//--------------------- .text._ZN4vllm25paged_attention_v1_kernelI13__nv_bfloat16hLi32ELi16ELi128ELNS_18Fp8KVCacheDataTypeE2ELb0EEEvPT_PKS3_PKT0_S9_ifPKiSB_iPKfiiiSD_SD_iiiii --------------------------
	.section	.text._ZN4vllm25paged_attention_v1_kernelI13__nv_bfloat16hLi32ELi16ELi128ELNS_18Fp8KVCacheDataTypeE2ELb0EEEvPT_PKS3_PKT0_S9_ifPKiSB_iPKfiiiSD_SD_iiiii,"ax",@progbits
	.sectioninfo	@"SHI_REGISTERS=32"
	.align	128
        .global         _ZN4vllm25paged_attention_v1_kernelI13__nv_bfloat16hLi32ELi16ELi128ELNS_18Fp8KVCacheDataTypeE2ELb0EEEvPT_PKS3_PKT0_S9_ifPKiSB_iPKfiiiSD_SD_iiiii
        .type           _ZN4vllm25paged_attention_v1_kernelI13__nv_bfloat16hLi32ELi16ELi128ELNS_18Fp8KVCacheDataTypeE2ELb0EEEvPT_PKS3_PKT0_S9_ifPKiSB_iPKfiiiSD_SD_iiiii,@function
        .size           _ZN4vllm25paged_attention_v1_kernelI13__nv_bfloat16hLi32ELi16ELi128ELNS_18Fp8KVCacheDataTypeE2ELb0EEEvPT_PKS3_PKT0_S9_ifPKiSB_iPKfiiiSD_SD_iiiii,(.L_x_23193 - _ZN4vllm25paged_attention_v1_kernelI13__nv_bfloat16hLi32ELi16ELi128ELNS_18Fp8KVCacheDataTypeE2ELb0EEEvPT_PKS3_PKT0_S9_ifPKiSB_iPKfiiiSD_SD_iiiii)
        .other          _ZN4vllm25paged_attention_v1_kernelI13__nv_bfloat16hLi32ELi16ELi128ELNS_18Fp8KVCacheDataTypeE2ELb0EEEvPT_PKS3_PKT0_S9_ifPKiSB_iPKfiiiSD_SD_iiiii,@"STO_CUDA_ENTRY STV_DEFAULT"
_ZN4vllm25paged_attention_v1_kernelI13__nv_bfloat16hLi32ELi16ELi128ELNS_18Fp8KVCacheDataTypeE2ELb0EEEvPT_PKS3_PKT0_S9_ifPKiSB_iPKfiiiSD_SD_iiiii:
.text._ZN4vllm25paged_attention_v1_kernelI13__nv_bfloat16hLi32ELi16ELi128ELNS_18Fp8KVCacheDataTypeE2ELb0EEEvPT_PKS3_PKT0_S9_ifPKiSB_iPKfiiiSD_SD_iiiii:
        /* <DEDUP_REMOVED lines=48> */
.L_x_1125:
        /* <DEDUP_REMOVED lines=13> */
.L_x_1124:
[----:B------:R-:W-:Y:S05]  /*03d0*/  BSYNC B1 ;  /* 0x0000000000017941 */ /* 0x000fea0003800000 */
.L_x_1123:
        /* <DEDUP_REMOVED lines=10> */
.L_x_1126:
        /* <DEDUP_REMOVED lines=11> */
[----:B------:R-:W-:Y:S02]  /*0530*/  ISETP.GE.AND P0, PT, R20, -0xfc, PT ;  /* 0xffffff041400780c */ /* 0x000fe40003f06270 */
[----:B------:R-:W-:Y:S01]  /*0540*/  IADD3.X R19, RZ, R19, RZ, P1, !PT ;  /* 0x00000013ff137210 */ /* 0x000fe20000ffe4ff */
[----:B--2---:R-:W-:Y:S04]  /*0550*/  STS.64 [R21+-0x400], R10 ;  /* 0xfffc000a15007388 */ /* 0x004fe80000000a00 */
[----:B---3--:R-:W-:Y:S04]  /*0560*/  STS.64 [R21+-0x200], R12 ;  /* 0xfffe000c15007388 */ /* 0x008fe80000000a00 */
[----:B----4-:R-:W-:Y:S04]  /*0570*/  STS.64 [R21], R14 ;  /* 0x0000000e15007388 */ /* 0x010fe80000000a00 */
[----:B-----5:R0:W-:Y:S02]  /*0580*/  STS.64 [R21+0x200], R16 ;  /* 0x0002001015007388 */ /* 0x0201e40000000a00 */
[----:B0-----:R-:W-:Y:S01]  /*0590*/  IADD3 R21, R21, 0x800, RZ ;  /* 0x0000080015157810 */ /* 0x001fe20007ffe0ff */
[----:B------:R-:W-:Y:S05]  /*05a0*/  @!P0 BRA `(.L_x_1126) ;  /* 0xfffffed000008947 */ /* 0x000fea000383ffff */
.L_x_1122:
[----:B---3--:R-:W-:Y:S05]  /*05b0*/  BSYNC B0 ;  /* 0x0000000000007941 */ /* 0x008fea0003800000 */
.L_x_1121:
[----:B------:R-:W-:Y:S01]  /*05c0*/  BAR.SYNC.DEFER_BLOCKING 0x0 ;  /* 0x0000000000007b1d */ /* 0x000fe20000010000 */
[----:B------:R-:W-:-:S13]  /*05d0*/  ISETP.GE.AND P0, PT, R2, R7, PT ;  /* 0x000000070200720c */ /* 0x000fda0003f06270 */
[----:B------:R-:W-:Y:S05]  /*05e0*/  @!P0 BRA `(.L_x_1127) ;  /* 0x00001d3000008947 */ /* 0x000fea0003800000 */
[----:B------:R-:W-:Y:S05]  /*05f0*/  BRA.DIV ~URZ, `(.L_x_1128) ;  /* 0x00001e627f007947 */ /* 0x000fea000b800000 */
[----:B------:R-:W-:-:S05]  /*0600*/  IMAD.MOV.U32 R7, RZ, RZ, -0x800001 ;  /* 0xff7fffffff077424 */ /* 0x000fca00078e00ff */
.L_x_1154:
        /* <DEDUP_REMOVED lines=8> */
.L_x_1155:
        /* <DEDUP_REMOVED lines=16> */
[-C--:B------:R-:W-:Y:S01]  /*0790*/  LOP3.LUT R8, RZ, R6.reuse, RZ, 0x33, !PT ;  /* 0x00000006ff087212 */ /* 0x080fe200078e33ff */
[----:B------:R-:W-:Y:S01]  /*07a0*/  BSSY B1, `(.L_x_1132) ;  /* 0x0000016000017945 */ /* 0x000fe20003800000 */
[----:B------:R-:W-:Y:S01]  /*07b0*/  IMAD.MOV.U32 R15, RZ, RZ, RZ ;  /* 0x000000ffff0f7224 */ /* 0x000fe200078e00ff */
[----:B------:R-:W-:Y:S02]  /*07c0*/  MOV R10, R6 ;  /* 0x00000006000a7202 */ /* 0x000fe40000000f00 */
[----:B------:R-:W-:-:S04]  /*07d0*/  IADD3 R8, R3, R8, RZ ;  /* 0x0000000803087210 */ /* 0x000fc80007ffe0ff */
[C---:B------:R-:W-:Y:S02]  /*07e0*/  LEA.HI R9, R8.reuse, 0x1, RZ, 0x19 ;  /* 0x0000000108097811 */ /* 0x040fe400078fc8ff */
[----:B------:R-:W-:Y:S02]  /*07f0*/  ISETP.GE.U32.AND P2, PT, R8, 0x180, PT ;  /* 0x000001800800780c */ /* 0x000fe40003f46070 */
[----:B------:R-:W-:-:S13]  /*0800*/  LOP3.LUT P0, R9, R9, 0x3, RZ, 0xc0, !PT ;  /* 0x0000000309097812 */ /* 0x000fda000780c0ff */
[----:B------:R-:W-:Y:S05]  /*0810*/  @!P0 BRA `(.L_x_1133) ;  /* 0x000000e000008947 */ /* 0x000fea0003800000 */
[----:B------:R-:W-:Y:S01]  /*0820*/  LEA R8, R6, 0x60, 0x2 ;  /* 0x0000006006087811 */ /* 0x000fe200078e10ff */
[----:B------:R-:W-:Y:S01]  /*0830*/  IMAD.MOV.U32 R15, RZ, RZ, RZ ;  /* 0x000000ffff0f7224 */ /* 0x000fe200078e00ff */
[----:B------:R-:W-:-:S03]  /*0840*/  MOV R10, R6 ;  /* 0x00000006000a7202 */ /* 0x000fc60000000f00 */
.L_x_1134:
        /* <DEDUP_REMOVED lines=11> */
.L_x_1133:
[----:B------:R-:W-:Y:S05]  /*0900*/  BSYNC B1 ;  /* 0x0000000000017941 */ /* 0x000fea0003800000 */
.L_x_1132:
        /* <DEDUP_REMOVED lines=10> */
.L_x_1137:
        /* <DEDUP_REMOVED lines=100> */
.L_x_1136:
[----:B------:R-:W-:Y:S05]  /*0ff0*/  BSYNC B1 ;  /* 0x0000000000017941 */ /* 0x000fea0003800000 */
.L_x_1135:
        /* <DEDUP_REMOVED lines=55> */
.L_x_1139:
[----:B------:R-:W-:Y:S05]  /*1370*/  BSYNC B1 ;  /* 0x0000000000017941 */ /* 0x000fea0003800000 */
.L_x_1138:
        /* <DEDUP_REMOVED lines=26> */
.L_x_1131:
[----:B------:R-:W-:Y:S05]  /*1520*/  BSYNC B0 ;  /* 0x0000000000007941 */ /* 0x000fea0003800000 */
.L_x_1130:
        /* <DEDUP_REMOVED lines=30> */
[----:B0-----:R-:W-:Y:S01]  /*1710*/  FADD.FTZ R7, R8, 9.9999999747524270788e-07 ;  /* 0x358637bd08077421 */ /* 0x001fe20000010000 */
[----:B------:R-:W-:-:S05]  /*1720*/  MOV R10, R6 ;  /* 0x00000006000a7202 */ /* 0x000fca0000000f00 */
[----:B------:R-:W0:Y:S06]  /*1730*/  MUFU.RCP R7, R7 ;  /* 0x0000000700077308 */ /* 0x000e2c0000001000 */
[----:B------:R-:W-:Y:S05]  /*1740*/  @!P0 BRA `(.L_x_1143) ;  /* 0x000000b000008947 */ /* 0x000fea0003800000 */
[----:B------:R-:W-:Y:S01]  /*1750*/  IMAD.MOV.U32 R8, RZ, RZ, R9 ;  /* 0x000000ffff087224 */ /* 0x000fe200078e0009 */
[----:B------:R-:W-:Y:S02]  /*1760*/  LEA R9, R6, 0x60, 0x2 ;  /* 0x0000006006097811 */ /* 0x000fe400078e10ff */
[----:B------:R-:W-:-:S03]  /*1770*/  MOV R10, R6 ;  /* 0x00000006000a7202 */ /* 0x000fc60000000f00 */
.L_x_1144:
        /* <DEDUP_REMOVED lines=8> */
.L_x_1143:
[----:B------:R-:W-:Y:S05]  /*1800*/  BSYNC B1 ;  /* 0x0000000000017941 */ /* 0x000fea0003800000 */
.L_x_1142:
        /* <DEDUP_REMOVED lines=10> */
.L_x_1147:
        /* <DEDUP_REMOVED lines=52> */
.L_x_1146:
[----:B------:R-:W-:Y:S05]  /*1bf0*/  BSYNC B1 ;  /* 0x0000000000017941 */ /* 0x000fea0003800000 */
.L_x_1145:
        /* <DEDUP_REMOVED lines=31> */
.L_x_1149:
[----:B------:R-:W-:Y:S05]  /*1df0*/  BSYNC B1 ;  /* 0x0000000000017941 */ /* 0x000fea0003800000 */
.L_x_1148:
        /* <DEDUP_REMOVED lines=14> */
.L_x_1141:
[----:B------:R-:W-:Y:S05]  /*1ee0*/  BSYNC B0 ;  /* 0x0000000000007941 */ /* 0x000fea0003800000 */
.L_x_1140:
[----:B------:R-:W-:Y:S01]  /*1ef0*/  BAR.SYNC.DEFER_BLOCKING 0x0 ;  /* 0x0000000000007b1d */ /* 0x000fe20000010000 */
[----:B0-----:R-:W-:Y:S02]  /*1f00*/  LOP3.LUT R3, R0, 0x1, RZ, 0xc0, !PT ;  /* 0x0000000100037812 */ /* 0x001fe400078ec0ff */
[----:B------:R-:W-:-:S03]  /*1f10*/  LOP3.LUT R7, R6, 0xffffffc0, RZ, 0xc0, !PT ;  /* 0xffffffc006077812 */ /* 0x000fc600078ec0ff */
[----:B------:R-:W-:Y:S01]  /*1f20*/  BAR.SYNC.DEFER_BLOCKING 0x0 ;  /* 0x0000000000007b1d */ /* 0x000fe20000010000 */
[----:B------:R-:W-:Y:S02]  /*1f30*/  ISETP.NE.AND P0, PT, R3, RZ, PT ;  /* 0x000000ff0300720c */ /* 0x000fe40003f05270 */
[----:B------:R-:W-:Y:S02]  /*1f40*/  IADD3 R3, R6, 0x1f, RZ ;  /* 0x0000001f06037810 */ /* 0x000fe40007ffe0ff */
[----:B------:R-:W-:Y:S01]  /*1f50*/  LEA.HI R0, R0, R0, RZ, 0x1 ;  /* 0x0000000000007211 */ /* 0x000fe200078f08ff */
[----:B------:R-:W-:Y:S01]  /*1f60*/  BSSY B0, `(.L_x_1150) ;  /* 0x0000013000007945 */ /* 0x000fe20003800000 */
[----:B------:R-:W-:Y:S02]  /*1f70*/  ISETP.NE.OR P5, PT, R7, 0x40, P0 ;  /* 0x000000400700780c */ /* 0x000fe400007a5670 */
[----:B------:R-:W-:Y:S02]  /*1f80*/  ISETP.GT.U32.AND P3, PT, R3, 0x3e, PT ;  /* 0x0000003e0300780c */ /* 0x000fe40003f64070 */
[----:B------:R-:W-:-:S02]  /*1f90*/  ISETP.GT.OR P1, PT, R6, 0x3f, P0 ;  /* 0x0000003f0600780c */ /* 0x000fc40000724670 */
[----:B------:R-:W-:Y:S02]  /*1fa0*/  LOP3.LUT R3, R6, 0xffffffe0, RZ, 0xc0, !PT ;  /* 0xffffffe006037812 */ /* 0x000fe400078ec0ff */
[----:B------:R-:W-:Y:S01]  /*1fb0*/  SHF.R.S32.HI R7, RZ, 0x1, R0 ;  /* 0x00000001ff077819 */ /* 0x000fe20000011400 */
[----:B------:R-:W-:Y:S01]  /*1fc0*/  IMAD.MOV.U32 R0, RZ, RZ, RZ ;  /* 0x000000ffff007224 */ /* 0x000fe200078e00ff */
[----:B------:R-:W-:Y:S01]  /*1fd0*/  ISETP.NE.OR P4, PT, R3, 0x20, P0 ;  /* 0x000000200300780c */ /* 0x000fe20000785670 */
[----:B------:R-:W-:Y:S01]  /*1fe0*/  IMAD.MOV.U32 R3, RZ, RZ, RZ ;  /* 0x000000ffff037224 */ /* 0x000fe200078e00ff */
[----:B------:R-:W-:Y:S02]  /*1ff0*/  LEA R2, R2, R7, 0x5 ;  /* 0x0000000702027211 */ /* 0x000fe400078e28ff */
[----:B------:R-:W-:-:S03]  /*2000*/  ISETP.GT.OR P2, PT, R6, 0x1f, P0 ;  /* 0x0000001f0600780c */ /* 0x000fc60000744670 */
[----:B------:R0:W-:Y:S04]  /*2010*/  @!P5 STS [R2.X4+-0xa0], R0 ;  /* 0xffff60000200d388 */ /* 0x0001e80000004800 */
[----:B------:R0:W-:Y:S04]  /*2020*/  @!P5 STS [R2.X4+-0x60], R3 ;  /* 0xffffa0030200d388 */ /* 0x0001e80000004800 */
[----:B------:R-:W-:Y:S06]  /*2030*/  BAR.SYNC.DEFER_BLOCKING 0x0 ;  /* 0x0000000000007b1d */ /* 0x000fec0000010000 */
[----:B------:R-:W-:Y:S05]  /*2040*/  @P1 BRA `(.L_x_1151) ;  /* 0x0000004000001947 */ /* 0x000fea0003800000 */
[----:B0-----:R-:W0:Y:S04]  /*2050*/  LDS R9, [R2.X4+0x60] ;  /* 0x0000600002097984 */ /* 0x001e280000004800 */
[----:B------:R-:W1:Y:S01]  /*2060*/  @!P0 LDS R6, [R2.X4+0xa0] ;  /* 0x0000a00002068984 */ /* 0x000e620000004800 */
[----:B0-----:R-:W-:-:S02]  /*2070*/  FADD.FTZ R0, R0, R9 ;  /* 0x0000000900007221 */ /* 0x001fc40000010000 */
[----:B-1----:R-:W-:Y:S02]  /*2080*/  @!P0 FADD.FTZ R3, R3, R6 ;  /* 0x0000000603038221 */ /* 0x002fe40000010000 */
.L_x_1151:
[----:B0-----:R-:W-:Y:S05]  /*2090*/  BSYNC B0 ;  /* 0x0000000000007941 */ /* 0x001fea0003800000 */
.L_x_1150:
[----:B------:R-:W-:Y:S06]  /*20a0*/  BAR.SYNC.DEFER_BLOCKING 0x0 ;  /* 0x0000000000007b1d */ /* 0x000fec0000010000 */
[----:B------:R-:W-:Y:S01]  /*20b0*/  BSSY B0, `(.L_x_1152) ;  /* 0x0000009000007945 */ /* 0x000fe20003800000 */
[----:B------:R0:W-:Y:S04]  /*20c0*/  @!P4 STS [R2.X4+-0x20], R0 ;  /* 0xffffe0000200c388 */ /* 0x0001e80000004800 */
[----:B------:R0:W-:Y:S04]  /*20d0*/  @!P4 STS [R2.X4+0x20], R3 ;  /* 0x000020030200c388 */ /* 0x0001e80000004800 */
[----:B------:R-:W-:Y:S06]  /*20e0*/  BAR.SYNC.DEFER_BLOCKING 0x0 ;  /* 0x0000000000007b1d */ /* 0x000fec0000010000 */
[----:B------:R-:W-:Y:S05]  /*20f0*/  @P2 BRA `(.L_x_1153) ;  /* 0x0000004000002947 */ /* 0x000fea0003800000 */
[----:B0-----:R-:W0:Y:S04]  /*2100*/  LDS R9, [R2.X4+0x60] ;  /* 0x0000600002097984 */ /* 0x001e280000004800 */
[----:B------:R-:W1:Y:S01]  /*2110*/  @!P0 LDS R6, [R2.X4+0xa0] ;  /* 0x0000a00002068984 */ /* 0x000e620000004800 */
[----:B0-----:R-:W-:-:S02]  /*2120*/  FADD.FTZ R0, R0, R9 ;  /* 0x0000000900007221 */ /* 0x001fc40000010000 */
[----:B-1----:R-:W-:Y:S02]  /*2130*/  @!P0 FADD.FTZ R3, R3, R6 ;  /* 0x0000000603038221 */ /* 0x002fe40000010000 */
.L_x_1153:
[----:B0-----:R-:W-:Y:S05]  /*2140*/  BSYNC B0 ;  /* 0x0000000000007941 */ /* 0x001fea0003800000 */
.L_x_1152:
[----:B------:R-:W-:Y:S06]  /*2150*/  BAR.SYNC.DEFER_BLOCKING 0x0 ;  /* 0x0000000000007b1d */ /* 0x000fec0000010000 */
[----:B------:R-:W-:Y:S05]  /*2160*/  @P3 EXIT ;  /* 0x000000000000394d */ /* 0x000fea0003800000 */
[----:B------:R-:W0:Y:S01]  /*2170*/  S2UR UR4, SR_CTAID.Z ;  /* 0x00000000000479c3 */ /* 0x000e220000002700 */
[----:B------:R-:W-:Y:S02]  /*2180*/  IMAD R5, R5, c[0x0][0xc], RZ ;  /* 0x0000030005057a24 */ /* 0x000fe400078e02ff */
[----:B------:R-:W-:Y:S02]  /*2190*/  IMAD R4, R4, c[0x0][0x14], RZ ;  /* 0x0000050004047a24 */ /* 0x000fe400078e02ff */
[----:B------:R-:W-:-:S03]  /*21a0*/  IMAD R5, R5, c[0x0][0x14], RZ ;  /* 0x0000050005057a24 */ /* 0x000fc600078e02ff */
[----:B------:R-:W-:Y:S01]  /*21b0*/  SHF.L.U32 R4, R4, 0x5, RZ ;  /* 0x0000000504047819 */ /* 0x000fe200000006ff */
        /* <DEDUP_REMOVED lines=10> */
[C---:B------:R-:W-:Y:S02]  /*2260*/  IADD3 R5, P1, R4.reuse, R6, RZ ;  /* 0x0000000604057210 */ /* 0x040fe40007f3e0ff */
[-C--:B------:R-:W-:Y:S02]  /*2270*/  LEA.HI.X.SX32 R7, R7, R9.reuse, 0x1, P0 ;  /* 0x0000000907077211 */ /* 0x080fe400000f0eff */
[----:B------:R-:W-:Y:S02]  /*2280*/  LEA.HI.X.SX32 R6, R4, R9, 0x1, P1 ;  /* 0x0000000904067211 */ /* 0x000fe400008f0eff */
[----:B------:R-:W-:-:S02]  /*2290*/  LEA R2, P0, R8, c[0x0][0x160], 0x1 ;  /* 0x0000580008027a11 */ /* 0x000fc400078008ff */
[----:B------:R-:W-:Y:S02]  /*22a0*/  LEA R4, P1, R5, c[0x0][0x160], 0x1 ;  /* 0x0000580005047a11 */ /* 0x000fe400078208ff */
[----:B------:R-:W-:Y:S02]  /*22b0*/  F2FP.BF16.PACK_AB R0, R3, R0 ;  /* 0x000000000300723e */ /* 0x000fe400000010ff */
[----:B------:R-:W-:Y:S02]  /*22c0*/  LEA.HI.X R3, R8, c[0x0][0x164], R7, 0x1, P0 ;  /* 0x0000590008037a11 */ /* 0x000fe400000f0c07 */
[--C-:B------:R-:W-:Y:S02]  /*22d0*/  LEA.HI.X R5, R5, c[0x0][0x164], R6.reuse, 0x1, P1 ;  /* 0x0000590005057a11 */ /* 0x100fe400008f0c06 */
[----:B------:R-:W-:Y:S01]  /*22e0*/  PRMT R6, R0, 0x7632, R6 ;  /* 0x0000763200067816 */ /* 0x000fe20000000006 */
[----:B------:R-:W-:Y:S04]  /*22f0*/  STG.E.U16 [R2.64], R0 ;  /* 0x0000000002007986 */ /* 0x000fe8000c101524 */
[----:B------:R-:W-:Y:S01]  /*2300*/  STG.E.U16 [R4.64], R6 ;  /* 0x0000000604007986 */ /* 0x000fe2000c101524 */
[----:B------:R-:W-:Y:S05]  /*2310*/  EXIT ;  /* 0x000000000000794d */ /* 0x000fea0003800000 */
.L_x_1127:
        /* <DEDUP_REMOVED lines=20> */
.L_x_1128:
[----:B------:R-:W-:Y:S01]  /*2460*/  IMAD.MOV.U32 R11, RZ, RZ, -0x800001 ;  /* 0xff7fffffff0b7424 */ /* 0x000fe200078e00ff */
[----:B------:R-:W-:Y:S01]  /*2470*/  MOV R12, 0x10 ;  /* 0x00000010000c7802 */ /* 0x000fe20000000f00 */
[----:B------:R-:W-:Y:S01]  /*2480*/  IMAD.MOV.U32 R7, RZ, RZ, 0x1f ;  /* 0x0000001fff077424 */ /* 0x000fe200078e00ff */
[----:B------:R-:W-:Y:S02]  /*2490*/  MOV R14, 0xffffffff ;  /* 0xffffffff000e7802 */ /* 0x000fe40000000f00 */
[----:B------:R-:W-:Y:S02]  /*24a0*/  MOV R8, 0x24c0 ;  /* 0x000024c000087802 */ /* 0x000fe40000000f00 */
[----:B------:R-:W-:Y:S05]  /*24b0*/  CALL.REL.NOINC `($__internal_26_$__cuda_sm70_shflsync_bfly_p) ;  /* 0x0000015000007944 */ /* 0x000fea0003c00000 */
[----:B01----:R-:W-:Y:S05]  /*24c0*/  BRA `(.L_x_1154) ;  /* 0xffffe14000007947 */ /* 0x003fea000383ffff */
.L_x_1129:
[----:B------:R-:W-:Y:S01]  /*24d0*/  HFMA2.MMA R12, -RZ, RZ, 0, 4.76837158203125e-07 ;  /* 0x00000008ff0c7435 */ /* 0x000fe200000001ff */
[----:B------:R-:W-:Y:S01]  /*24e0*/  IMAD.MOV.U32 R11, RZ, RZ, R16 ;  /* 0x000000ffff0b7224 */ /* 0x000fe200078e0010 */
[----:B------:R-:W-:Y:S01]  /*24f0*/  MOV R14, 0xffffffff ;  /* 0xffffffff000e7802 */ /* 0x000fe20000000f00 */
[----:B------:R-:W-:Y:S01]  /*2500*/  IMAD.MOV.U32 R7, RZ, RZ, 0x1f ;  /* 0x0000001fff077424 */ /* 0x000fe200078e00ff */
[----:B------:R-:W-:Y:S02]  /*2510*/  MOV R8, 0x2530 ;  /* 0x0000253000087802 */ /* 0x000fe40000000f00 */
[----:B------:R-:W-:Y:S05]  /*2520*/  CALL.REL.NOINC `($__internal_26_$__cuda_sm70_shflsync_bfly_p) ;  /* 0x000000e000007944 */ /* 0x000fea0003c00000 */
[----:B01----:R-:W-:Y:S01]  /*2530*/  FMNMX.FTZ R11, R16, R7, !PT ;  /* 0x00000007100b7209 */ /* 0x003fe20007810000 */
[----:B------:R-:W-:Y:S01]  /*2540*/  HFMA2.MMA R7, -RZ, RZ, 0, 1.847743988037109375e-06 ;  /* 0x0000001fff077435 */ /* 0x000fe200000001ff */
[----:B------:R-:W-:Y:S01]  /*2550*/  IMAD.MOV.U32 R12, RZ, RZ, 0x4 ;  /* 0x00000004ff0c7424 */ /* 0x000fe200078e00ff */
[----:B------:R-:W-:Y:S01]  /*2560*/  MOV R8, 0x2590 ;  /* 0x0000259000087802 */ /* 0x000fe20000000f00 */
[----:B------:R-:W-:-:S03]  /*2570*/  IMAD.MOV.U32 R14, RZ, RZ, -0x1 ;  /* 0xffffffffff0e7424 */ /* 0x000fc600078e00ff */
[----:B------:R-:W-:Y:S05]  /*2580*/  CALL.REL.NOINC `($__internal_26_$__cuda_sm70_shflsync_bfly_p) ;  /* 0x0000008000007944 */ /* 0x000fea0003c00000 */
[----:B01----:R-:W-:Y:S01]  /*2590*/  FMNMX.FTZ R11, R11, R7, !PT ;  /* 0x000000070b0b7209 */ /* 0x003fe20007810000 */
[----:B------:R-:W-:Y:S01]  /*25a0*/  IMAD.MOV.U32 R7, RZ, RZ, 0x1f ;  /* 0x0000001fff077424 */ /* 0x000fe200078e00ff */
[----:B------:R-:W-:-:S02]  /*25b0*/  MOV R12, 0x2 ;  /* 0x00000002000c7802 */ /* 0x000fc40000000f00 */
[----:B------:R-:W-:Y:S02]  /*25c0*/  MOV R14, 0xffffffff ;  /* 0xffffffff000e7802 */ /* 0x000fe40000000f00 */
[----:B------:R-:W-:Y:S02]  /*25d0*/  MOV R8, 0x25f0 ;  /* 0x000025f000087802 */ /* 0x000fe40000000f00 */
[----:B------:R-:W-:Y:S05]  /*25e0*/  CALL.REL.NOINC `($__internal_26_$__cuda_sm70_shflsync_bfly_p) ;  /* 0x0000002000007944 */ /* 0x000fea0003c00000 */
[----:B-1----:R-:W-:Y:S01]  /*25f0*/  IMAD.MOV.U32 R8, RZ, RZ, R7 ;  /* 0x000000ffff087224 */ /* 0x002fe200078e0007 */
[----:B0-----:R-:W-:Y:S05]  /*2600*/  BRA `(.L_x_1155) ;  /* 0xffffe08000007947 */ /* 0x001fea000383ffff */
        .weak           $__internal_26_$__cuda_sm70_shflsync_bfly_p
        .type           $__internal_26_$__cuda_sm70_shflsync_bfly_p,@function
        .size           $__internal_26_$__cuda_sm70_shflsync_bfly_p,(.L_x_23193 - $__internal_26_$__cuda_sm70_shflsync_bfly_p)
$__internal_26_$__cuda_sm70_shflsync_bfly_p:
[----:B------:R-:W-:Y:S01]  /*2610*/  HFMA2.MMA R9, -RZ, RZ, 0, 0 ;  /* 0x00000000ff097435 */ /* 0x000fe200000001ff */
[----:B------:R-:W-:Y:S04]  /*2620*/  WARPSYNC R14 ;  /* 0x0000000e00007348 */ /* 0x000fe80003800000 */
[----:B------:R0:W1:Y:S01]  /*2630*/  SHFL.BFLY PT, R7, R11, R12, R7 ;  /* 0x0c00000c0b077389 */ /* 0x00006200000e0007 */
[----:B------:R-:W-:Y:S05]  /*2640*/  RET.REL.NODEC R8 `(_ZN4vllm25paged_attention_v1_kernelI13__nv_bfloat16hLi32ELi16ELi128ELNS_18Fp8KVCacheDataTypeE2ELb0EEEvPT_PKS3_PKT0_S9_ifPKiSB_iPKfiiiSD_SD_iiiii) ;  /* 0xffffd9b008007950 */ /* 0x000fea0003c3ffff */
.L_x_1156:
        /* <DEDUP_REMOVED lines=11> */
.L_x_23193:


//--------------------- .text._ZN4vllm25paged_attention_v1_kernelI13__nv_bfloat16hLi256ELi16ELi128ELNS_18Fp8KVCacheDataTypeE2ELb1EEEvPT_PKS3_PKT0_S9_ifPKiSB_iPKfiiiSD_SD_iiiii --------------------------
	.section	.text._ZN4vllm25paged_attention_v1_kernelI13__nv_bfloat16hLi256ELi16ELi128ELNS_18Fp8KVCacheDataTypeE2ELb1EEEvPT_PKS3_PKT0_S9_ifPKiSB_iPKfiiiSD_SD_iiiii,"ax",@progbits
	.sectioninfo	@"SHI_REGISTERS=40"
	.align	128
        .global         _ZN4vllm25paged_attention_v1_kernelI13__nv_bfloat16hLi256ELi16ELi128ELNS_18Fp8KVCacheDataTypeE2ELb1EEEvPT_PKS3_PKT0_S9_ifPKiSB_iPKfiiiSD_SD_iiiii
        .type           _ZN4vllm25paged_attention_v1_kernelI13__nv_bfloat16hLi256ELi16ELi128ELNS_18Fp8KVCacheDataTypeE2ELb1EEEvPT_PKS3_PKT0_S9_ifPKiSB_iPKfiiiSD_SD_iiiii,@function
        .size           _ZN4vllm25paged_attention_v1_kernelI13__nv_bfloat16hLi256ELi16ELi128ELNS_18Fp8KVCacheDataTypeE2ELb1EEEvPT_PKS3_PKT0_S9_ifPKiSB_iPKfiiiSD_SD_iiiii,(.L_x_23194 - _ZN4vllm25paged_attention_v1_kernelI13__nv_bfloat16hLi256ELi16ELi128ELNS_18Fp8KVCacheDataTypeE2ELb1EEEvPT_PKS3_PKT0_S9_ifPKiSB_iPKfiiiSD_SD_iiiii)
        .other          _ZN4vllm25paged_attention_v1_kernelI13__nv_bfloat16hLi256ELi16ELi128ELNS_18Fp8KVCacheDataTypeE2ELb1EEEvPT_PKS3_PKT0_S9_ifPKiSB_iPKfiiiSD_SD_iiiii,@"STO_CUDA_ENTRY STV_DEFAULT"
_ZN4vllm25paged_attention_v1_kernelI13__nv_bfloat16hLi256ELi16ELi128ELNS_18Fp8KVCacheDataTypeE2ELb1EEEvPT_PKS3_PKT0_S9_ifPKiSB_iPKfiiiSD_SD_iiiii:
.text._ZN4vllm25paged_attention_v1_kernelI13__nv_bfloat16hLi256ELi16ELi128ELNS_18Fp8KVCacheDataTypeE2ELb1EEEvPT_PKS3_PKT0_S9_ifPKiSB_iPKfiiiSD_SD_iiiii:
        /* <DEDUP_REMOVED lines=10> */
[----:B------:R-:W-:-:S02]  /*00a0*/  SHF.R.S32.HI R7, RZ, 0x1f, R16 ;  /* 0x0000001fff077819 */ /* 0x000fc40000011410 */
[-C--:B------:R-:W-:Y:S02]  /*00b0*/  LEA.HI R4, R16, R16.reuse, RZ, 0x1 ;  /* 0x0000001010047211 */ /* 0x080fe400078f08ff */
[----:B------:R-:W-:Y:S02]  /*00c0*/  LEA.HI R7, R7, R16, RZ, 0x5 ;  /* 0x0000001007077211 */ /* 0x000fe400078f28ff */
[----:B------:R-:W-:Y:S02]  /*00d0*/  LOP3.LUT R9, R4, 0xfffffffe, RZ, 0xc0, !PT ;  /* 0xfffffffe04097812 */ /* 0x000fe400078ec0ff */
[----:B------:R-:W-:Y:S02]  /*00e0*/  LOP3.LUT R13, R7, 0xffffffe0, RZ, 0xc0, !PT ;  /* 0xffffffe0070d7812 */ /* 0x000fe400078ec0ff */
[----:B------:R-:W-:Y:S01]  /*00f0*/  SHF.R.S32.HI R4, RZ, 0x1, R4 ;  /* 0x00000001ff047819 */ /* 0x000fe20000011404 */
[C---:B------:R-:W-:Y:S01]  /*0100*/  IMAD.IADD R6, R16.reuse, 0x1, -R9 ;  /* 0x0000000110067824 */ /* 0x040fe200078e0a09 */
[----:B------:R-:W-:Y:S01]  /*0110*/  SHF.R.S32.HI R10, RZ, 0x5, R7 ;  /* 0x00000005ff0a7819 */ /* 0x000fe20000011407 */
[----:B------:R-:W-:Y:S01]  /*0120*/  IMAD.IADD R13, R16, 0x1, -R13 ;  /* 0x00000001100d7824 */ /* 0x000fe200078e0a0d */
[----:B------:R-:W-:Y:S05]  /*0130*/  @P0 BRA `(.L_x_1158) ;  /* 0x0000046000000947 */ /* 0x000fea0003800000 */
[C---:B0-2---:R-:W-:Y:S01]  /*0140*/  IMNMX R3, R4.reuse, -0x20, !PT ;  /* 0xffffffe004037817 */ /* 0x045fe20007800200 */
[----:B------:R-:W-:Y:S01]  /*0150*/  IMAD.SHL.U32 R7, R11, 0x100, RZ ;  /* 0x000001000b077824 */ /* 0x000fe200078e00ff */
[----:B------:R-:W-:Y:S01]  /*0160*/  BSSY B1, `(.L_x_1159) ;  /* 0x0000024000017945 */ /* 0x000fe20003800000 */
[----:B------:R-:W-:Y:S01]  /*0170*/  IMAD.MOV.U32 R9, RZ, RZ, R4 ;  /* 0x000000ffff097224 */ /* 0x000fe200078e0004 */
[----:B------:R-:W-:-:S02]  /*0180*/  IADD3 R3, -R4, 0x3f, R3 ;  /* 0x0000003f04037810 */ /* 0x000fc40007ffe103 */
[----:B------:R-:W-:Y:S02]  /*0190*/  SHF.R.S32.HI R19, RZ, 0x1f, R7 ;  /* 0x0000001fff137819 */ /* 0x000fe40000011407 */
[C---:B------:R-:W-:Y:S02]  /*01a0*/  LEA.HI R0, R3.reuse, 0x1, RZ, 0x1a ;  /* 0x0000000103007811 */ /* 0x040fe400078fd0ff */
[----:B------:R-:W-:Y:S02]  /*01b0*/  ISETP.GE.U32.AND P0, PT, R3, 0xc0, PT ;  /* 0x000000c00300780c */ /* 0x000fe40003f06070 */
[----:B------:R-:W-:Y:S01]  /*01c0*/  LOP3.LUT P1, R2, R0, 0x3, RZ, 0xc0, !PT ;  /* 0x0000000300027812 */ /* 0x000fe2000782c0ff */
[----:B------:R-:W-:-:S05]  /*01d0*/  IMAD R0, R12, c[0x0][0x1a8], RZ ;  /* 0x00006a000c007a24 */ /* 0x000fca00078e02ff */
[----:B------:R-:W-:-:S07]  /*01e0*/  SHF.R.S32.HI R18, RZ, 0x1f, R0 ;  /* 0x0000001fff127819 */ /* 0x000fce0000011400 */
[----:B------:R-:W-:Y:S05]  /*01f0*/  @!P1 BRA `(.L_x_1160) ;  /* 0x000001a000009947 */ /* 0x000fea0003800000 */
[----:B------:R-:W-:Y:S01]  /*0200*/  SHF.L.U32 R3, R4, 0x3, RZ ;  /* 0x0000000304037819 */ /* 0x000fe200000006ff */
[----:B------:R-:W-:-:S04]  /*0210*/  IMAD.MOV.U32 R9, RZ, RZ, R4 ;  /* 0x000000ffff097224 */ /* 0x000fc800078e0004 */
[C-C-:B------:R-:W-:Y:S02]  /*0220*/  IMAD R8, R6.reuse, 0x4, R3.reuse ;  /* 0x0000000406087824 */ /* 0x140fe400078e0203 */
[----:B------:R-:W-:-:S03]  /*0230*/  IMAD R3, R6, 0x100, R3 ;  /* 0x0000010006037824 */ /* 0x000fc600078e0203 */
[----:B------:R-:W-:Y:S02]  /*0240*/  IADD3 R21, P1, P2, R0, R8, R7 ;  /* 0x0000000800157210 */ /* 0x000fe40007a3e007 */
[----:B------:R-:W-:Y:S02]  /*0250*/  SHF.R.S32.HI R8, RZ, 0x1f, R8 ;  /* 0x0000001fff087819 */ /* 0x000fe40000011408 */
[C---:B------:R-:W-:Y:S02]  /*0260*/  LEA R20, P3, R21.reuse, c[0x0][0x168], 0x1 ;  /* 0x00005a0015147a11 */ /* 0x040fe400078608ff */
[----:B------:R-:W-:Y:S02]  /*0270*/  IADD3.X R8, R18, R8, R19, P1, P2 ;  /* 0x0000000812087210 */ /* 0x000fe40000fe4413 */
[----:B------:R-:W-:Y:S02]  /*0280*/  IADD3 R20, P1, R20, 0x4, RZ ;  /* 0x0000000414147810 */ /* 0x000fe40007f3e0ff */
[----:B------:R-:W-:Y:S01]  /*0290*/  LEA.HI.X R21, R21, c[0x0][0x16c], R8, 0x1, P3 ;  /* 0x00005b0015157a11 */ /* 0x000fe200018f0c08 */
[----:B------:R-:W-:Y:S01]  /*02a0*/  IMAD.MOV.U32 R8, RZ, RZ, R2 ;  /* 0x000000ffff087224 */ /* 0x000fe200078e0002 */
[----:B------:R-:W-:-:S03]  /*02b0*/  IADD3 R14, R3, 0x4, RZ ;  /* 0x00000004030e7810 */ /* 0x000fc60007ffe0ff */
[----:B------:R-:W-:-:S03]  /*02c0*/  IMAD.X R21, RZ, RZ, R21, P1 ;  /* 0x000000ffff157224 */ /* 0x000fc600008e0615 */
.L_x_1161:
[----:B------:R-:W-:Y:S01]  /*02d0*/  MOV R2, R20 ;  /* 0x0000001400027202 */ /* 0x000fe20000000f00 */
        /* <DEDUP_REMOVED lines=12> */
.L_x_1160:
[----:B------:R-:W-:Y:S05]  /*03a0*/  BSYNC B1 ;  /* 0x0000000000017941 */ /* 0x000fea0003800000 */
.L_x_1159:
        /* <DEDUP_REMOVED lines=9> */
[----:B------:R-:W-:Y:S02]  /*0440*/  IADD3 R0, R0, 0x400, RZ ;  /* 0x0000040000007810 */ /* 0x000fe40007ffe0ff */
.L_x_1162:
[----:B------:R-:W-:Y:S02]  /*0450*/  IMAD.MOV.U32 R2, RZ, RZ, R17 ;  /* 0x000000ffff027224 */ /* 0x000fe400078e0011 */
[----:B------:R-:W-:-:S04]  /*0460*/  IMAD.MOV.U32 R3, RZ, RZ, R22 ;  /* 0x000000ffff037224 */ /* 0x000fc800078e0016 */
[----:B------:R-:W-:-:S05]  /*0470*/  IMAD.WIDE R2, R23, 0x2, R2 ;  /* 0x0000000217027825 */ /* 0x000fca00078e0202 */
[----:B------:R-:W2:Y:S04]  /*0480*/  LDG.E.CONSTANT R8, [R2.64] ;  /* 0x0000002402087981 */ /* 0x000ea8000c1e9900 */
[----:B------:R-:W2:Y:S04]  /*0490*/  LDG.E.CONSTANT R9, [R2.64+0x4] ;  /* 0x0000042402097981 */ /* 0x000ea8000c1e9900 */
[----:B------:R-:W3:Y:S04]  /*04a0*/  LDG.E.CONSTANT R14, [R2.64+0x400] ;  /* 0x00040024020e7981 */ /* 0x000ee8000c1e9900 */
[----:B------:R-:W3:Y:S04]  /*04b0*/  LDG.E.CONSTANT R15, [R2.64+0x404] ;  /* 0x00040424020f7981 */ /* 0x000ee8000c1e9900 */
[----:B------:R-:W4:Y:S04]  /*04c0*/  LDG.E.CONSTANT R18, [R2.64+0x800] ;  /* 0x0008002402127981 */ /* 0x000f28000c1e9900 */
[----:B------:R-:W4:Y:S04]  /*04d0*/  LDG.E.CONSTANT R19, [R2.64+0x804] ;  /* 0x0008042402137981 */ /* 0x000f28000c1e9900 */
[----:B------:R-:W4:Y:S04]  /*04e0*/  LDG.E.CONSTANT R20, [R2.64+0xc00] ;  /* 0x000c002402147981 */ /* 0x000f28000c1e9900 */
[----:B------:R-:W4:Y:S01]  /*04f0*/  LDG.E.CONSTANT R21, [R2.64+0xc04] ;  /* 0x000c042402157981 */ /* 0x000f22000c1e9900 */
[----:B------:R-:W-:-:S02]  /*0500*/  IADD3 R7, R7, 0x100, RZ ;  /* 0x0000010007077810 */ /* 0x000fc40007ffe0ff */
[----:B------:R-:W-:Y:S02]  /*0510*/  IADD3 R17, P1, R17, 0x1000, RZ ;  /* 0x0000100011117810 */ /* 0x000fe40007f3e0ff */
[----:B------:R-:W-:-:S03]  /*0520*/  ISETP.GE.AND P0, PT, R7, -0xe0, PT ;  /* 0xffffff200700780c */ /* 0x000fc60003f06270 */
[----:B------:R-:W-:Y:S01]  /*0530*/  IMAD.X R22, RZ, RZ, R22, P1 ;  /* 0x000000ffff167224 */ /* 0x000fe200008e0616 */
[----:B--2---:R-:W-:Y:S04]  /*0540*/  STS.64 [R0+-0x400], R8 ;  /* 0xfffc000800007388 */ /* 0x004fe80000000a00 */
[----:B---3--:R-:W-:Y:S04]  /*0550*/  STS.64 [R0+-0x200], R14 ;  /* 0xfffe000e00007388 */ /* 0x008fe80000000a00 */
[----:B----4-:R-:W-:Y:S04]  /*0560*/  STS.64 [R0], R18 ;  /* 0x0000001200007388 */ /* 0x010fe80000000a00 */
[----:B------:R0:W-:Y:S02]  /*0570*/  STS.64 [R0+0x200], R20 ;  /* 0x0002001400007388 */ /* 0x0001e40000000a00 */
[----:B0-----:R-:W-:Y:S01]  /*0580*/  IADD3 R0, R0, 0x800, RZ ;  /* 0x0000080000007810 */ /* 0x001fe20007ffe0ff */
[----:B------:R-:W-:Y:S05]  /*0590*/  @!P0 BRA `(.L_x_1162) ;  /* 0xfffffeb000008947 */ /* 0x000fea000383ffff */
.L_x_1158:
[----:B0-2---:R-:W-:Y:S05]  /*05a0*/  BSYNC B0 ;  /* 0x0000000000007941 */ /* 0x005fea0003800000 */
.L_x_1157:
        /* <DEDUP_REMOVED lines=13> */
[----:B------:R-:W-:-:S04]  /*0680*/  IMAD.HI.U32 R8, R9, R3, R8 ;  /* 0x0000000309087227 */ /* 0x000fc800078e0008 */
[----:B------:R-:W-:Y:S02]  /*0690*/  IMAD.MOV.U32 R9, RZ, RZ, c[0x0][0x1d8] ;  /* 0x00007600ff097624 */ /* 0x000fe400078e00ff */
[----:B------:R-:W-:-:S05]  /*06a0*/  IMAD.HI.U32 R2, R8, R14, RZ ;  /* 0x0000000e08027227 */ /* 0x000fca00078e00ff */
[----:B------:R-:W-:-:S05]  /*06b0*/  IADD3 R3, -R2, RZ, RZ ;  /* 0x000000ff02037210 */ /* 0x000fca0007ffe1ff */
[----:B------:R-:W-:Y:S01]  /*06c0*/  IMAD R14, R7, R3, R14 ;  /* 0x00000003070e7224 */ /* 0x000fe200078e020e */
[----:B------:R-:W-:-:S04]  /*06d0*/  IADD3 R3, R5, 0xf, RZ ;  /* 0x0000000f05037810 */ /* 0x000fc80007ffe0ff */
[----:B------:R-:W-:-:S13]  /*06e0*/  ISETP.GT.U32.AND P1, PT, R7, R14, PT ;  /* 0x0000000e0700720c */ /* 0x000fda0003f24070 */
[----:B------:R-:W-:Y:S01]  /*06f0*/  @!P1 IMAD.IADD R14, R14, 0x1, -R7 ;  /* 0x000000010e0e9824 */ /* 0x000fe200078e0a07 */
[----:B------:R-:W-:Y:S02]  /*0700*/  @!P1 IADD3 R2, R2, 0x1, RZ ;  /* 0x0000000102029810 */ /* 0x000fe40007ffe0ff */
[----:B------:R-:W-:Y:S02]  /*0710*/  ISETP.NE.AND P1, PT, RZ, c[0x0][0x1d4], PT ;  /* 0x00007500ff007a0c */ /* 0x000fe40003f25270 */
[----:B------:R-:W-:Y:S02]  /*0720*/  ISETP.GE.U32.AND P0, PT, R14, R7, PT ;  /* 0x000000070e00720c */ /* 0x000fe40003f06070 */
[----:B------:R-:W-:-:S04]  /*0730*/  SHF.R.S32.HI R14, RZ, 0x1f, R3 ;  /* 0x0000001fff0e7819 */ /* 0x000fc80000011403 */
[----:B------:R-:W-:-:S04]  /*0740*/  LEA.HI R3, R14, R3, RZ, 0x4 ;  /* 0x000000030e037211 */ /* 0x000fc800078f20ff */
[----:B------:R-:W-:-:S03]  /*0750*/  SHF.R.S32.HI R3, RZ, 0x4, R3 ;  /* 0x00000004ff037819 */ /* 0x000fc60000011403 */
[----:B------:R-:W-:Y:S02]  /*0760*/  @P0 IADD3 R2, R2, 0x1, RZ ;  /* 0x0000000102020810 */ /* 0x000fe40007ffe0ff */
[----:B------:R-:W-:-:S03]  /*0770*/  ISETP.GT.AND P0, PT, R9, -0x1, PT ;  /* 0xffffffff0900780c */ /* 0x000fc60003f04270 */
        /* <DEDUP_REMOVED lines=61> */
.L_x_1163:
[----:B------:R-:W-:-:S05]  /*0b50*/  MOV R2, c[0x0][0xc] ;  /* 0x0000030000027a02 */ /* 0x000fca0000000f00 */
[----:B------:R-:W-:-:S04]  /*0b60*/  IMAD R2, R2, c[0x0][0x1c8], R11 ;  /* 0x0000720002027a24 */ /* 0x000fc800078e020b */
[----:B------:R-:W-:-:S03]  /*0b70*/  IMAD R2, R2, c[0x0][0x1d8], RZ ;  /* 0x0000760002027a24 */ /* 0x000fc600078e02ff */
.L_x_1164:
[----:B------:R-:W-:Y:S01]  /*0b80*/  ISETP.GE.AND P1, PT, R10, R3, PT ;  /* 0x000000030a00720c */ /* 0x000fe20003f26270 */
[----:B------:R-:W-:Y:S01]  /*0b90*/  BSSY B7, `(.L_x_1165) ;  /* 0x000003a000077945 */ /* 0x000fe20003800000 */
[----:B------:R-:W-:-:S11]  /*0ba0*/  IADD3 R2, R2, 0x1, RZ ;  /* 0x0000000102027810 */ /* 0x000fd60007ffe0ff */
[----:B------:R-:W-:Y:S05]  /*0bb0*/  @P1 BRA `(.L_x_1166) ;  /* 0x0000037000001947 */ /* 0x000fea0003800000 */
[----:B------:R-:W-:Y:S02]  /*0bc0*/  IABS R9, c[0x0][0x1d0] ;  /* 0x0000740000097a13 */ /* 0x000fe40000000000 */
[----:B------:R-:W-:Y:S02]  /*0bd0*/  SHF.R.S32.HI R17, RZ, 0x1f, R4 ;  /* 0x0000001fff117819 */ /* 0x000fe40000011404 */
[----:B------:R-:W0:Y:S01]  /*0be0*/  I2F.RP R18, R9 ;  /* 0x0000000900127306 */ /* 0x000e220000209400 */
[----:B------:R-:W-:Y:S02]  /*0bf0*/  ISETP.NE.AND P2, PT, RZ, c[0x0][0x1d4], PT ;  /* 0x00007500ff007a0c */ /* 0x000fe40003f45270 */
[----:B------:R-:W-:Y:S02]  /*0c00*/  LEA.HI R17, R17, R4, RZ, 0x4 ;  /* 0x0000000411117211 */ /* 0x000fe400078f20ff */
[----:B------:R-:W-:Y:S02]  /*0c10*/  ISETP.NE.AND P3, PT, RZ, c[0x0][0x1d0], PT ;  /* 0x00007400ff007a0c */ /* 0x000fe40003f65270 */
[----:B------:R-:W-:-:S02]  /*0c20*/  LOP3.LUT R17, R17, 0xfffffff0, RZ, 0xc0, !PT ;  /* 0xfffffff011117812 */ /* 0x000fc400078ec0ff */
[----:B------:R-:W-:-:S03]  /*0c30*/  IABS R23, c[0x0][0x1d4] ;  /* 0x0000750000177a13 */ /* 0x000fc60000000000 */
[----:B------:R-:W-:Y:S01]  /*0c40*/  IMAD.IADD R4, R4, 0x1, -R17 ;  /* 0x0000000104047824 */ /* 0x000fe200078e0a11 */
        /* <DEDUP_REMOVED lines=8> */
[----:B------:R-:W-:-:S04]  /*0cd0*/  IMAD.MOV.U32 R14, RZ, RZ, R10 ;  /* 0x000000ffff0e7224 */ /* 0x000fc800078e000a */
.L_x_1168:
[----:B------:R-:W-:-:S05]  /*0ce0*/  IMAD.SHL.U32 R21, R14, 0x10, RZ ;  /* 0x000000100e157824 */ /* 0x000fca00078e00ff */
[----:B------:R-:W-:-:S05]  /*0cf0*/  IABS R19, R21 ;  /* 0x0000001500137213 */ /* 0x000fca0000000000 */
[----:B------:R-:W-:-:S05]  /*0d00*/  IMAD.HI.U32 R15, R8, R19, RZ ;  /* 0x00000013080f7227 */ /* 0x000fca00078e00ff */
[----:B------:R-:W-:-:S05]  /*0d10*/  IADD3 R18, -R15, RZ, RZ ;  /* 0x000000ff0f127210 */ /* 0x000fca0007ffe1ff */
        /* <DEDUP_REMOVED lines=24> */
[----:B------:R-:W-:-:S13]  /*0ea0*/  ISETP.LE.AND P0, PT, R19, R20, P0 ;  /* 0x000000141300720c */ /* 0x000fda0000703270 */
[----:B------:R-:W-:Y:S05]  /*0eb0*/  @!P0 BRA `(.L_x_1167) ;  /* 0x00002e5000008947 */ /* 0x000fea0003800000 */
[----:B------:R-:W-:Y:S02]  /*0ec0*/  ISETP.NE.AND P0, PT, R6, RZ, PT ;  /* 0x000000ff0600720c */ /* 0x000fe40003f05270 */
[----:B------:R-:W-:-:S11]  /*0ed0*/  IADD3 R14, R14, 0x4, RZ ;  /* 0x000000040e0e7810 */ /* 0x000fd60007ffe0ff */
[----:B------:R-:W-:Y:S02]  /*0ee0*/  @!P0 IMAD.IADD R15, R4, 0x1, R21 ;  /* 0x00000001040f8824 */ /* 0x000fe400078e0215 */
[----:B------:R-:W-:-:S05]  /*0ef0*/  @!P0 IMAD.MOV.U32 R18, RZ, RZ, -0x800001 ;  /* 0xff7fffffff128424 */ /* 0x000fca00078e00ff */
[----:B------:R0:W-:Y:S01]  /*0f00*/  @!P0 STS [R15.X4+0x220], R18 ;  /* 0x000220120f008388 */ /* 0x0001e20000004800 */
[----:B------:R-:W-:-:S13]  /*0f10*/  ISETP.GE.AND P0, PT, R14, R3, PT ;  /* 0x000000030e00720c */ /* 0x000fda0003f06270 */
[----:B0-----:R-:W-:Y:S05]  /*0f20*/  @!P0 BRA `(.L_x_1168) ;  /* 0xfffffdb000008947 */ /* 0x001fea000383ffff */
.L_x_1166:
[----:B------:R-:W-:Y:S05]  /*0f30*/  BSYNC B7 ;  /* 0x0000000000077941 */ /* 0x000fea0003800000 */
.L_x_1165:
[----:B------:R-:W-:Y:S05]  /*0f40*/  BRA.DIV ~URZ, `(.L_x_1169) ;  /* 0x000030327f007947 */ /* 0x000fea000b800000 */
[----:B------:R-:W-:-:S05]  /*0f50*/  IMAD.MOV.U32 R4, RZ, RZ, -0x800001 ;  /* 0xff7fffffff047424 */ /* 0x000fca00078e00ff */
.L_x_1205:
        /* <DEDUP_REMOVED lines=8> */
.L_x_1206:
        /* <DEDUP_REMOVED lines=8> */
[----:B0-----:R-:W-:-:S04]  /*1060*/  SHF.R.S32.HI R9, RZ, 0x1f, R6 ;  /* 0x0000001fff097819 */ /* 0x001fc80000011406 */
[----:B------:R-:W-:-:S04]  /*1070*/  LEA.HI R6, R9, R6, RZ, 0x4 ;  /* 0x0000000609067211 */ /* 0x000fc800078f20ff */
[----:B------:R-:W-:-:S04]  /*1080*/  LOP3.LUT R6, R6, 0xfffffff0, RZ, 0xc0, !PT ;  /* 0xfffffff006067812 */ /* 0x000fc800078ec0ff */
[----:B------:R-:W-:-:S04]  /*1090*/  IMNMX R5, R5, R6, PT ;  /* 0x0000000605057217 */ /* 0x000fc80003800200 */
[----:B------:R-:W-:Y:S01]  /*10a0*/  ISETP.GE.AND P2, PT, R16, R5, PT ;  /* 0x000000051000720c */ /* 0x000fe20003f46270 */
[----:B------:R-:W0:Y:S04]  /*10b0*/  @!P0 LDS R8, [R13.X4+0x200] ;  /* 0x000200000d088984 */ /* 0x000e280000004800 */
[----:B0-----:R-:W0:Y:S02]  /*10c0*/  SHFL.BFLY PT, R7, R8, 0x2, 0x1f ;  /* 0x0c401f0008077f89 */ /* 0x001e2400000e0000 */
[----:B0-----:R-:W-:Y:S01]  /*10d0*/  FMNMX.FTZ R7, R7, R8, !PT ;  /* 0x0000000807077209 */ /* 0x001fe20007810000 */
[----:B------:R-:W-:-:S04]  /*10e0*/  IMAD.MOV.U32 R8, RZ, RZ, RZ ;  /* 0x000000ffff087224 */ /* 0x000fc800078e00ff */
[----:B------:R-:W0:Y:S02]  /*10f0*/  SHFL.BFLY PT, R4, R7, 0x1, 0x1f ;  /* 0x0c201f0007047f89 */ /* 0x000e2400000e0000 */
[----:B0-----:R-:W-:-:S06]  /*1100*/  FMNMX.FTZ R4, R7, R4, !PT ;  /* 0x0000000407047209 */ /* 0x001fcc0007810000 */
[----:B------:R-:W0:Y:S01]  /*1110*/  SHFL.IDX PT, R4, R4, RZ, 0x1f ;  /* 0x00001fff04047589 */ /* 0x000e2200000e0000 */
        /* <DEDUP_REMOVED lines=11> */
[----:B------:R-:W-:Y:S01]  /*11d0*/  IMAD.MOV.U32 R8, RZ, RZ, RZ ;  /* 0x000000ffff087224 */ /* 0x000fe200078e00ff */
[----:B------:R-:W-:-:S03]  /*11e0*/  MOV R6, R16 ;  /* 0x0000001000067202 */ /* 0x000fc60000000f00 */
.L_x_1175:
        /* <DEDUP_REMOVED lines=11> */
.L_x_1174:
[----:B------:R-:W-:Y:S05]  /*12a0*/  BSYNC B1 ;  /* 0x0000000000017941 */ /* 0x000fea0003800000 */
.L_x_1173:
        /* <DEDUP_REMOVED lines=10> */
.L_x_1178:
        /* <DEDUP_REMOVED lines=46> */
[----:B------:R-:W3:Y:S01]  /*1630*/  MUFU.EX2 R14, R26 ;  /* 0x0000001a000e7308 */ /* 0x000ee20000000800 */
        /* <DEDUP_REMOVED lines=9> */
[----:B------:R-:W-:Y:S02]  /*16d0*/  FMUL.FTZ R21, R21, 1.4426950216293334961 ;  /* 0x3fb8aa3b15157820 */ /* 0x000fe40000410000 */
[C---:B-----5:R-:W-:Y:S01]  /*16e0*/  FADD.FTZ R25, -R4.reuse, R25 ;  /* 0x0000001904197221 */ /* 0x060fe20000010100 */
[----:B------:R-:W4:Y:S01]  /*16f0*/  MUFU.EX2 R22, R22 ;  /* 0x0000001600167308 */ /* 0x000f220000000800 */
[----:B-1----:R-:W-:Y:S01]  /*1700*/  FADD.FTZ R23, -R4, R23 ;  /* 0x0000001704177221 */ /* 0x002fe20000010100 */
[----:B---3--:R-:W-:Y:S01]  /*1710*/  STS [R7+0x600], R14 ;  /* 0x0006000e07007388 */ /* 0x008fe20000000800 */
[----:B------:R-:W-:-:S02]  /*1720*/  FMUL.FTZ R25, R25, 1.4426950216293334961 ;  /* 0x3fb8aa3b19197820 */ /* 0x000fc40000410000 */
        /* <DEDUP_REMOVED lines=38> */
.L_x_1177:
[----:B------:R-:W-:Y:S05]  /*1990*/  BSYNC B1 ;  /* 0x0000000000017941 */ /* 0x000fea0003800000 */
.L_x_1176:
        /* <DEDUP_REMOVED lines=55> */
.L_x_1180:
[----:B------:R-:W-:Y:S05]  /*1d10*/  BSYNC B1 ;  /* 0x0000000000017941 */ /* 0x000fea0003800000 */
.L_x_1179:
        /* <DEDUP_REMOVED lines=26> */
.L_x_1172:
[----:B------:R-:W-:Y:S05]  /*1ec0*/  BSYNC B0 ;  /* 0x0000000000007941 */ /* 0x000fea0003800000 */
.L_x_1171:
        /* <DEDUP_REMOVED lines=36> */
.L_x_1185:
        /* <DEDUP_REMOVED lines=8> */
.L_x_1184:
[----:B------:R-:W-:Y:S05]  /*2190*/  BSYNC B1 ;  /* 0x0000000000017941 */ /* 0x000fea0003800000 */
.L_x_1183:
        /* <DEDUP_REMOVED lines=10> */
.L_x_1188:
        /* <DEDUP_REMOVED lines=52> */
.L_x_1187:
[----:B------:R-:W-:Y:S05]  /*2580*/  BSYNC B1 ;  /* 0x0000000000017941 */ /* 0x000fea0003800000 */
.L_x_1186:
        /* <DEDUP_REMOVED lines=31> */
.L_x_1190:
[----:B------:R-:W-:Y:S05]  /*2780*/  BSYNC B1 ;  /* 0x0000000000017941 */ /* 0x000fea0003800000 */
.L_x_1189:
        /* <DEDUP_REMOVED lines=14> */
.L_x_1182:
[----:B------:R-:W-:Y:S05]  /*2870*/  BSYNC B0 ;  /* 0x0000000000007941 */ /* 0x000fea0003800000 */
.L_x_1181:
        /* <DEDUP_REMOVED lines=12> */
[----:B0-----:R-:W-:-:S02]  /*2940*/  IADD3 R6, R14, 0xffffffe, RZ ;  /* 0x0ffffffe0e067810 */ /* 0x001fc40007ffe0ff */
[----:B------:R-:W-:-:S05]  /*2950*/  IADD3 R14, R0, -c[0x0][0x1cc], RZ ;  /* 0x80007300000e7a10 */ /* 0x000fca0007ffe0ff */
[----:B------:R0:W2:Y:S01]  /*2960*/  F2I.FTZ.U32.TRUNC.NTZ R7, R6 ;  /* 0x0000000600077305 */ /* 0x0000a2000021f000 */
[----:B------:R-:W-:Y:S02]  /*2970*/  MOV R0, R10 ;  /* 0x0000000a00007202 */ /* 0x000fe40000000f00 */
[----:B-1----:R-:W-:-:S05]  /*2980*/  IADD3 R8, R17, 0xffffffe, RZ ;  /* 0x0ffffffe11087810 */ /* 0x002fca0007ffe0ff */
[----:B------:R1:W3:Y:S01]  /*2990*/  F2I.FTZ.U32.TRUNC.NTZ R9, R8 ;  /* 0x0000000800097305 */ /* 0x0002e2000021f000 */
[----:B0-----:R-:W-:Y:S02]  /*29a0*/  IMAD.MOV.U32 R6, RZ, RZ, RZ ;  /* 0x000000ffff067224 */ /* 0x001fe400078e00ff */
[----:B--2---:R-:W-:Y:S02]  /*29b0*/  IMAD.MOV R15, RZ, RZ, -R7 ;  /* 0x000000ffff0f7224 */ /* 0x004fe400078e0a07 */
[----:B-1----:R-:W-:Y:S02]  /*29c0*/  IMAD.MOV.U32 R8, RZ, RZ, RZ ;  /* 0x000000ffff087224 */ /* 0x002fe400078e00ff */
[----:B------:R-:W-:Y:S02]  /*29d0*/  IMAD R15, R15, R4, RZ ;  /* 0x000000040f0f7224 */ /* 0x000fe400078e02ff */
[----:B---3--:R-:W-:-:S04]  /*29e0*/  IMAD.MOV R18, RZ, RZ, -R9 ;  /* 0x000000ffff127224 */ /* 0x008fc800078e0a09 */
[----:B------:R-:W-:Y:S02]  /*29f0*/  IMAD R17, R18, R5, RZ ;  /* 0x0000000512117224 */ /* 0x000fe400078e02ff */
[----:B------:R-:W-:-:S04]  /*2a00*/  IMAD.HI.U32 R18, R7, R15, R6 ;  /* 0x0000000f07127227 */ /* 0x000fc800078e0006 */
[----:B------:R-:W-:-:S04]  /*2a10*/  IMAD.HI.U32 R17, R9, R17, R8 ;  /* 0x0000001109117227 */ /* 0x000fc800078e0008 */
.L_x_1194:
        /* <DEDUP_REMOVED lines=32> */
.L_x_1192:
[----:B------:R-:W-:Y:S05]  /*2c20*/  BSYNC B6 ;  /* 0x0000000000067941 */ /* 0x000fea0003800000 */
.L_x_1191:
[----:B------:R-:W-:Y:S05]  /*2c30*/  BRA.DIV ~URZ, `(.L_x_1195) ;  /* 0x000015227f007947 */ /* 0x000fea000b800000 */
[----:B------:R-:W-:-:S04]  /*2c40*/  IMAD.MOV.U32 R22, RZ, RZ, RZ ;  /* 0x000000ffff167224 */ /* 0x000fc800078e00ff */
.L_x_1207:
[----:B------:R-:W-:Y:S01]  /*2c50*/  FADD.FTZ R22, RZ, R22 ;  /* 0x00000016ff167221 */ /* 0x000fe20000010000 */
[----:B------:R-:W-:Y:S05]  /*2c60*/  BRA.DIV ~URZ, `(.L_x_1196) ;  /* 0x000015727f007947 */ /* 0x000fea000b800000 */
[----:B------:R-:W-:Y:S01]  /*2c70*/  HFMA2.MMA R0, -RZ, RZ, 0, 0 ;  /* 0x00000000ff007435 */ /* 0x000fe200000001ff */
[----:B------:R-:W-:Y:S01]  /*2c80*/  IMAD.MOV.U32 R23, RZ, RZ, RZ ;  /* 0x000000ffff177224 */ /* 0x000fe200078e00ff */
[----:B------:R-:W-:Y:S01]  /*2c90*/  CS2R R20, SRZ ;  /* 0x0000000000147805 */ /* 0x000fe2000001ff00 */
[----:B------:R-:W-:Y:S01]  /*2ca0*/  CS2R R18, SRZ ;  /* 0x0000000000127805 */ /* 0x000fe2000001ff00 */
[----:B0-----:R-:W-:Y:S01]  /*2cb0*/  CS2R R14, SRZ ;  /* 0x00000000000e7805 */ /* 0x001fe2000001ff00 */
[----:B------:R-:W-:Y:S01]  /*2cc0*/  CS2R R8, SRZ ;  /* 0x0000000000087805 */ /* 0x000fe2000001ff00 */
[----:B------:R-:W-:Y:S01]  /*2cd0*/  CS2R R2, SRZ ;  /* 0x0000000000027805 */ /* 0x000fe2000001ff00 */
[----:B------:R-:W-:Y:S01]  /*2ce0*/  CS2R R4, SRZ ;  /* 0x0000000000047805 */ /* 0x000fe2000001ff00 */
[----:B------:R-:W-:Y:S02]  /*2cf0*/  IMAD.MOV.U32 R7, RZ, RZ, RZ ;  /* 0x000000ffff077224 */ /* 0x000fe400078e00ff */
.L_x_1208:
[----:B------:R-:W-:Y:S01]  /*2d00*/  LOP3.LUT R6, R13, 0x1, RZ, 0xc0, !PT ;  /* 0x000000010d067812 */ /* 0x000fe200078ec0ff */
[----:B------:R-:W-:Y:S01]  /*2d10*/  WARPSYNC 0xffffffff ;  /* 0xffffffff00007948 */ /* 0x000fe20003800000 */
[----:B------:R-:W-:Y:S01]  /*2d20*/  LOP3.LUT R17, R16, 0xffffffc0, RZ, 0xc0, !PT ;  /* 0xffffffc010117812 */ /* 0x000fe200078ec0ff */
[----:B------:R-:W-:Y:S01]  /*2d30*/  BAR.SYNC.DEFER_BLOCKING 0x0 ;  /* 0x0000000000007b1d */ /* 0x000fe20000010000 */
[----:B------:R-:W-:Y:S01]  /*2d40*/  ISETP.NE.AND P0, PT, R6, RZ, PT ;  /* 0x000000ff0600720c */ /* 0x000fe20003f05270 */
[----:B------:R-:W-:Y:S01]  /*2d50*/  FADD.FTZ R7, RZ, R7 ;  /* 0x00000007ff077221 */ /* 0x000fe20000010000 */
[----:B------:R-:W-:-:S02]  /*2d60*/  IADD3 R24, R16, 0x1f, RZ ;  /* 0x0000001f10187810 */ /* 0x000fc40007ffe0ff */
[----:B------:R-:W-:Y:S01]  /*2d70*/  ISETP.NE.OR P5, PT, R17, 0x40, P0 ;  /* 0x000000401100780c */ /* 0x000fe200007a5670 */
[----:B------:R-:W-:Y:S01]  /*2d80*/  BSSY B0, `(.L_x_1197) ;  /* 0x000001a000007945 */ /* 0x000fe20003800000 */
[----:B------:R-:W-:Y:S02]  /*2d90*/  LEA.HI R17, R13, R13, RZ, 0x1 ;  /* 0x0000000d0d117211 */ /* 0x000fe400078f08ff */
[----:B------:R-:W-:Y:S02]  /*2da0*/  LOP3.LUT R6, R16, 0xffffffe0, RZ, 0xc0, !PT ;  /* 0xffffffe010067812 */ /* 0x000fe400078ec0ff */
[----:B------:R-:W-:Y:S02]  /*2db0*/  SHF.R.S32.HI R17, RZ, 0x1, R17 ;  /* 0x00000001ff117819 */ /* 0x000fe40000011411 */
[----:B------:R-:W-:Y:S02]  /*2dc0*/  ISETP.GT.U32.AND P3, PT, R24, 0x3e, PT ;  /* 0x0000003e1800780c */ /* 0x000fe40003f64070 */
[----:B------:R-:W-:Y:S01]  /*2dd0*/  ISETP.NE.OR P4, PT, R6, 0x20, P0 ;  /* 0x000000200600780c */ /* 0x000fe20000785670 */
[----:B------:R-:W-:Y:S01]  /*2de0*/  IMAD R10, R10, 0x100, R17 ;  /* 0x000001000a0a7824 */ /* 0x000fe200078e0211 */
        /* <DEDUP_REMOVED lines=19> */
.L_x_1198:
[----:B------:R-:W-:Y:S05]  /*2f20*/  BSYNC B0 ;  /* 0x0000000000007941 */ /* 0x000fea0003800000 */
.L_x_1197:
        /* <DEDUP_REMOVED lines=35> */
.L_x_1200:
[----:B------:R-:W-:Y:S05]  /*3160*/  BSYNC B0 ;  /* 0x0000000000007941 */ /* 0x000fea0003800000 */
.L_x_1199:
        /* <DEDUP_REMOVED lines=19> */
.L_x_1202:
[----:B------:R-:W-:Y:S05]  /*32a0*/  BSYNC B0 ;  /* 0x0000000000007941 */ /* 0x000fea0003800000 */
.L_x_1201:
        /* <DEDUP_REMOVED lines=36> */
.L_x_1204:
[----:B------:R-:W-:Y:S05]  /*34f0*/  BSYNC B0 ;  /* 0x0000000000007941 */ /* 0x000fea0003800000 */
.L_x_1203:
        /* <DEDUP_REMOVED lines=17> */
[----:B------:R-:W-:Y:S02]  /*3610*/  IADD3 R13, P1, R11, R16, RZ ;  /* 0x000000100b0d7210 */ /* 0x000fe40007f3e0ff */
[-C--:B------:R-:W-:Y:S02]  /*3620*/  LEA.HI.X.SX32 R26, R17, R6.reuse, 0x1, P0 ;  /* 0x00000006111a7211 */ /* 0x080fe400000f0eff */
[----:B01----:R-:W-:Y:S02]  /*3630*/  LEA R10, P0, R25, c[0x0][0x160], 0x1 ;  /* 0x00005800190a7a11 */ /* 0x003fe400078008ff */
[----:B------:R-:W-:-:S02]  /*3640*/  LEA.HI.X.SX32 R24, R11, R6, 0x1, P1 ;  /* 0x000000060b187211 */ /* 0x000fc400008f0eff */
[----:B------:R-:W-:Y:S02]  /*3650*/  F2FP.BF16.PACK_AB R22, R23, R22 ;  /* 0x000000161716723e */ /* 0x000fe400000010ff */
[----:B------:R-:W-:Y:S02]  /*3660*/  LEA R12, P1, R13, c[0x0][0x160], 0x1 ;  /* 0x000058000d0c7a11 */ /* 0x000fe400078208ff */
[----:B------:R-:W-:Y:S02]  /*3670*/  LEA.HI.X R11, R25, c[0x0][0x164], R26, 0x1, P0 ;  /* 0x00005900190b7a11 */ /* 0x000fe400000f0c1a */
[----:B------:R-:W-:Y:S02]  /*3680*/  IADD3 R27, R17, 0x40, RZ ;  /* 0x00000040111b7810 */ /* 0x000fe40007ffe0ff */
[----:B------:R-:W-:Y:S01]  /*3690*/  LEA.HI.X R13, R13, c[0x0][0x164], R24, 0x1, P1 ;  /* 0x000059000d0d7a11 */ /* 0x000fe200008f0c18 */
[----:B------:R0:W-:Y:S01]  /*36a0*/  STG.E.U16 [R10.64], R22 ;  /* 0x000000160a007986 */ /* 0x0001e2000c101524 */
[----:B------:R-:W-:-:S02]  /*36b0*/  PRMT R29, R22, 0x7632, R29 ;  /* 0x00007632161d7816 */ /* 0x000fc4000000001d */
[C---:B------:R-:W-:Y:S02]  /*36c0*/  IADD3 R23, R17.reuse, 0x20, RZ ;  /* 0x0000002011177810 */ /* 0x040fe40007ffe0ff */
[----:B------:R-:W-:Y:S01]  /*36d0*/  IADD3 R25, R17, 0x30, RZ ;  /* 0x0000003011197810 */ /* 0x000fe20007ffe0ff */
[----:B------:R1:W-:Y:S01]  /*36e0*/  STG.E.U16 [R12.64], R29 ;  /* 0x0000001d0c007986 */ /* 0x0003e2000c101524 */
[-C--:B------:R-:W-:Y:S02]  /*36f0*/  IADD3 R24, P2, R27, R16.reuse, RZ ;  /* 0x000000101b187210 */ /* 0x080fe40007f5e0ff */
[-C--:B------:R-:W-:Y:S02]  /*3700*/  IADD3 R28, P0, R23, R16.reuse, RZ ;  /* 0x00000010171c7210 */ /* 0x080fe40007f1e0ff */
[----:B------:R-:W-:Y:S02]  /*3710*/  IADD3 R26, P1, R25, R16, RZ ;  /* 0x00000010191a7210 */ /* 0x000fe40007f3e0ff */
[----:B------:R-:W-:-:S02]  /*3720*/  LEA.HI.X.SX32 R27, R27, R6, 0x1, P2 ;  /* 0x000000061b1b7211 */ /* 0x000fc400010f0eff */
[----:B------:R-:W-:Y:S02]  /*3730*/  LEA.HI.X.SX32 R23, R23, R6, 0x1, P0 ;  /* 0x0000000617177211 */ /* 0x000fe400000f0eff */
[----:B0-----:R-:W-:Y:S02]  /*3740*/  LEA R10, P2, R24, c[0x0][0x160], 0x1 ;  /* 0x00005800180a7a11 */ /* 0x001fe400078408ff */
[----:B-1----:R-:W-:Y:S02]  /*3750*/  F2FP.BF16.PACK_AB R13, R21, R20 ;  /* 0x00000014150d723e */ /* 0x002fe400000010ff */
[----:B------:R-:W-:Y:S02]  /*3760*/  LEA.HI.X.SX32 R25, R25, R6, 0x1, P1 ;  /* 0x0000000619197211 */ /* 0x000fe400008f0eff */
[----:B------:R-:W-:Y:S02]  /*3770*/  LEA R20, P0, R28, c[0x0][0x160], 0x1 ;  /* 0x000058001c147a11 */ /* 0x000fe400078008ff */
[----:B------:R-:W-:-:S02]  /*3780*/  LEA R22, P1, R26, c[0x0][0x160], 0x1 ;  /* 0x000058001a167a11 */ /* 0x000fc400078208ff */
[C---:B------:R-:W-:Y:S02]  /*3790*/  PRMT R12, R13.reuse, 0x7610, R12 ;  /* 0x000076100d0c7816 */ /* 0x040fe4000000000c */
[----:B------:R-:W-:Y:S02]  /*37a0*/  PRMT R29, R13, 0x7632, R29 ;  /* 0x000076320d1d7816 */ /* 0x000fe4000000001d */
[C---:B------:R-:W-:Y:S02]  /*37b0*/  IADD3 R13, R17.reuse, 0x50, RZ ;  /* 0x00000050110d7810 */ /* 0x040fe40007ffe0ff */
[----:B------:R-:W-:Y:S02]  /*37c0*/  LEA.HI.X R11, R24, c[0x0][0x164], R27, 0x1, P2 ;  /* 0x00005900180b7a11 */ /* 0x000fe400010f0c1b */
[----:B------:R-:W-:Y:S02]  /*37d0*/  LEA.HI.X R21, R28, c[0x0][0x164], R23, 0x1, P0 ;  /* 0x000059001c157a11 */ /* 0x000fe400000f0c17 */
[----:B------:R-:W-:-:S02]  /*37e0*/  IADD3 R27, R17, 0x70, RZ ;  /* 0x00000070111b7810 */ /* 0x000fc40007ffe0ff */
[----:B------:R-:W-:Y:S01]  /*37f0*/  LEA.HI.X R23, R26, c[0x0][0x164], R25, 0x1, P1 ;  /* 0x000059001a177a11 */ /* 0x000fe200008f0c19 */
[----:B------:R0:W-:Y:S01]  /*3800*/  STG.E.U16 [R20.64], R12 ;  /* 0x0000000c14007986 */ /* 0x0001e2000c101524 */
[-C--:B------:R-:W-:Y:S02]  /*3810*/  IADD3 R28, P0, R13, R16.reuse, RZ ;  /* 0x000000100d1c7210 */ /* 0x080fe40007f1e0ff */
[----:B------:R-:W-:Y:S01]  /*3820*/  IADD3 R25, R17, 0x60, RZ ;  /* 0x0000006011197810 */ /* 0x000fe20007ffe0ff */
[----:B------:R1:W-:Y:S01]  /*3830*/  STG.E.U16 [R22.64], R29 ;  /* 0x0000001d16007986 */ /* 0x0003e2000c101524 */
[----:B------:R-:W-:Y:S02]  /*3840*/  IADD3 R24, P2, R27, R16, RZ ;  /* 0x000000101b187210 */ /* 0x000fe40007f5e0ff */
[----:B------:R-:W-:Y:S02]  /*3850*/  LEA.HI.X.SX32 R13, R13, R6, 0x1, P0 ;  /* 0x000000060d0d7211 */ /* 0x000fe400000f0eff */
[----:B------:R-:W-:-:S02]  /*3860*/  IADD3 R26, P1, R25, R16, RZ ;  /* 0x00000010191a7210 */ /* 0x000fc40007f3e0ff */
[----:B------:R-:W-:Y:S02]  /*3870*/  LEA.HI.X.SX32 R27, R27, R6, 0x1, P2 ;  /* 0x000000061b1b7211 */ /* 0x000fe400010f0eff */
[----:B0-----:R-:W-:Y:S02]  /*3880*/  LEA R20, P0, R28, c[0x0][0x160], 0x1 ;  /* 0x000058001c147a11 */ /* 0x001fe400078008ff */
[----:B------:R-:W-:Y:S02]  /*3890*/  LEA R12, P2, R24, c[0x0][0x160], 0x1 ;  /* 0x00005800180c7a11 */ /* 0x000fe400078408ff */
[----:B-1----:R-:W-:Y:S02]  /*38a0*/  F2FP.BF16.PACK_AB R23, R18, R19 ;  /* 0x000000131217723e */ /* 0x002fe400000010ff */
[----:B------:R-:W-:Y:S02]  /*38b0*/  F2FP.BF16.PACK_AB R14, R15, R14 ;  /* 0x0000000e0f0e723e */ /* 0x000fe400000010ff */
[----:B------:R-:W-:Y:S01]  /*38c0*/  LEA.HI.X.SX32 R25, R25, R6, 0x1, P1 ;  /* 0x0000000619197211 */ /* 0x000fe200008f0eff */
[----:B------:R0:W-:Y:S01]  /*38d0*/  STG.E.U16 [R10.64], R23 ;  /* 0x000000170a007986 */ /* 0x0001e2000c101524 */
[----:B------:R-:W-:-:S02]  /*38e0*/  LEA.HI.X R21, R28, c[0x0][0x164], R13, 0x1, P0 ;  /* 0x000059001c157a11 */ /* 0x000fc400000f0c0d */
[----:B------:R-:W-:Y:S02]  /*38f0*/  PRMT R15, R23, 0x7632, R15 ;  /* 0x00007632170f7816 */ /* 0x000fe4000000000f */
[----:B------:R-:W-:Y:S02]  /*3900*/  LEA R18, P1, R26, c[0x0][0x160], 0x1 ;  /* 0x000058001a127a11 */ /* 0x000fe400078208ff */
[----:B------:R-:W-:Y:S01]  /*3910*/  LEA.HI.X R13, R24, c[0x0][0x164], R27, 0x1, P2 ;  /* 0x00005900180d7a11 */ /* 0x000fe200010f0c1b */
[----:B------:R1:W-:Y:S01]  /*3920*/  STG.E.U16 [R20.64], R15 ;  /* 0x0000000f14007986 */ /* 0x0003e2000c101524 */
[----:B------:R-:W-:Y:S02]  /*3930*/  IADD3 R27, R17, 0x80, RZ ;  /* 0x00000080111b7810 */ /* 0x000fe40007ffe0ff */
[----:B------:R-:W-:Y:S02]  /*3940*/  LEA.HI.X R19, R26, c[0x0][0x164], R25, 0x1, P1 ;  /* 0x000059001a137a11 */ /* 0x000fe400008f0c19 */
[----:B0-----:R-:W-:-:S02]  /*3950*/  PRMT R11, R14, 0x7610, R11 ;  /* 0x000076100e0b7816 */ /* 0x001fc4000000000b */
[C---:B------:R-:W-:Y:S02]  /*3960*/  IADD3 R25, R17.reuse, 0x90, RZ ;  /* 0x0000009011197810 */ /* 0x040fe40007ffe0ff */
[C---:B------:R-:W-:Y:S01]  /*3970*/  IADD3 R29, R17.reuse, 0xa0, RZ ;  /* 0x000000a0111d7810 */ /* 0x040fe20007ffe0ff */
[----:B------:R0:W-:Y:S01]  /*3980*/  STG.E.U16 [R18.64], R11 ;  /* 0x0000000b12007986 */ /* 0x0001e2000c101524 */
[----:B------:R-:W-:Y:S02]  /*3990*/  IADD3 R31, R17, 0xb0, RZ ;  /* 0x000000b0111f7810 */ /* 0x000fe40007ffe0ff */
[----:B-1----:R-:W-:Y:S02]  /*39a0*/  PRMT R21, R14, 0x7632, R21 ;  /* 0x000076320e157816 */ /* 0x002fe40000000015 */
[----:B------:R-:W-:Y:S02]  /*39b0*/  IADD3 R14, P5, R27, R16, RZ ;  /* 0x000000101b0e7210 */ /* 0x000fe40007fbe0ff */
[C---:B------:R-:W-:Y:S01]  /*39c0*/  IADD3 R33, R17.reuse, 0xc0, RZ ;  /* 0x000000c011217810 */ /* 0x040fe20007ffe0ff */
[----:B------:R1:W-:Y:S01]  /*39d0*/  STG.E.U16 [R12.64], R21 ;  /* 0x000000150c007986 */ /* 0x0003e2000c101524 */
[----:B------:R-:W-:-:S02]  /*39e0*/  IADD3 R35, R17, 0xd0, RZ ;  /* 0x000000d011237810 */ /* 0x000fc40007ffe0ff */
[C---:B------:R-:W-:Y:S02]  /*39f0*/  IADD3 R37, R17.reuse, 0xe0, RZ ;  /* 0x000000e011257810 */ /* 0x040fe40007ffe0ff */
[----:B------:R-:W-:Y:S02]  /*3a00*/  IADD3 R10, R17, 0xf0, RZ ;  /* 0x000000f0110a7810 */ /* 0x000fe40007ffe0ff */
[----:B0-----:R-:W-:Y:S02]  /*3a10*/  IADD3 R11, P4, R25, R16, RZ ;  /* 0x00000010190b7210 */ /* 0x001fe40007f9e0ff */
[----:B------:R-:W-:Y:S02]  /*3a20*/  LEA.HI.X.SX32 R27, R27, R6, 0x1, P5 ;  /* 0x000000061b1b7211 */ /* 0x000fe400028f0eff */
[-C--:B------:R-:W-:Y:S02]  /*3a30*/  IADD3 R18, P3, R29, R16.reuse, RZ ;  /* 0x000000101d127210 */ /* 0x080fe40007f7e0ff */
[----:B------:R-:W-:-:S02]  /*3a40*/  IADD3 R15, P2, R31, R16, RZ ;  /* 0x000000101f0f7210 */ /* 0x000fc40007f5e0ff */
[-C--:B------:R-:W-:Y:S02]  /*3a50*/  IADD3 R17, P1, R33, R16.reuse, RZ ;  /* 0x0000001021117210 */ /* 0x080fe40007f3e0ff */
[-C--:B------:R-:W-:Y:S02]  /*3a60*/  IADD3 R19, P0, R35, R16.reuse, RZ ;  /* 0x0000001023137210 */ /* 0x080fe40007f1e0ff */
[-C--:B-1----:R-:W-:Y:S02]  /*3a70*/  IADD3 R21, P5, R37, R16.reuse, RZ ;  /* 0x0000001025157210 */ /* 0x082fe40007fbe0ff */
[----:B------:R-:W-:Y:S02]  /*3a80*/  IADD3 R23, P6, R10, R16, RZ ;  /* 0x000000100a177210 */ /* 0x000fe40007fde0ff */
[-C--:B------:R-:W-:Y:S02]  /*3a90*/  LEA.HI.X.SX32 R16, R25, R6.reuse, 0x1, P4 ;  /* 0x0000000619107211 */ /* 0x080fe400020f0eff */
[----:B------:R-:W-:-:S02]  /*3aa0*/  LEA.HI.X.SX32 R13, R29, R6, 0x1, P3 ;  /* 0x000000061d0d7211 */ /* 0x000fc400018f0eff */
[-C--:B------:R-:W-:Y:S02]  /*3ab0*/  LEA.HI.X.SX32 R26, R31, R6.reuse, 0x1, P2 ;  /* 0x000000061f1a7211 */ /* 0x080fe400010f0eff */
[-C--:B------:R-:W-:Y:S02]  /*3ac0*/  LEA.HI.X.SX32 R20, R33, R6.reuse, 0x1, P1 ;  /* 0x0000000621147211 */ /* 0x080fe400008f0eff */
[-C--:B------:R-:W-:Y:S02]  /*3ad0*/  LEA.HI.X.SX32 R22, R35, R6.reuse, 0x1, P0 ;  /* 0x0000000623167211 */ /* 0x080fe400000f0eff */
[----:B------:R-:W-:Y:S02]  /*3ae0*/  LEA.HI.X.SX32 R24, R37, R6, 0x1, P5 ;  /* 0x0000000625187211 */ /* 0x000fe400028f0eff */
[----:B------:R-:W-:Y:S02]  /*3af0*/  F2FP.BF16.PACK_AB R25, R9, R8 ;  /* 0x000000080919723e */ /* 0x000fe400000010ff */
[----:B------:R-:W-:-:S02]  /*3b00*/  LEA.HI.X.SX32 R6, R10, R6, 0x1, P6 ;  /* 0x000000060a067211 */ /* 0x000fc400030f0eff */
[C---:B------:R-:W-:Y:S02]  /*3b10*/  LEA R8, P0, R14.reuse, c[0x0][0x160], 0x1 ;  /* 0x000058000e087a11 */ /* 0x040fe400078008ff */
[C---:B------:R-:W-:Y:S02]  /*3b20*/  LEA R10, P1, R11.reuse, c[0x0][0x160], 0x1 ;  /* 0x000058000b0a7a11 */ /* 0x040fe400078208ff */
        /* <DEDUP_REMOVED lines=10> */
[----:B------:R-:W-:-:S02]  /*3bd0*/  LEA.HI.X R17, R17, c[0x0][0x164], R20, 0x1, P0 ;  /* 0x0000590011117a11 */ /* 0x000fc400000f0c14 */
[----:B------:R-:W-:Y:S02]  /*3be0*/  PRMT R3, R25, 0x7632, R3 ;  /* 0x0000763219037816 */ /* 0x000fe40000000003 */
[----:B------:R-:W-:Y:S02]  /*3bf0*/  F2FP.BF16.PACK_AB R2, R5, R2 ;  /* 0x000000020502723e */ /* 0x000fe400000010ff */
[----:B------:R-:W-:Y:S01]  /*3c00*/  LEA R20, P0, R21, c[0x0][0x160], 0x1 ;  /* 0x0000580015147a11 */ /* 0x000fe200078008ff */
[----:B------:R1:W-:Y:S01]  /*3c10*/  STG.E.U16 [R10.64], R3 ;  /* 0x000000030a007986 */ /* 0x0003e2000c101524 */
[----:B------:R-:W-:Y:S02]  /*3c20*/  LEA.HI.X R19, R19, c[0x0][0x164], R22, 0x1, P1 ;  /* 0x0000590013137a11 */ /* 0x000fe400008f0c16 */
[----:B------:R-:W-:Y:S01]  /*3c30*/  LEA R22, P1, R23, c[0x0][0x160], 0x1 ;  /* 0x0000580017167a11 */ /* 0x000fe200078208ff */
[----:B------:R-:W-:Y:S01]  /*3c40*/  STG.E.U16 [R12.64], R0 ;  /* 0x000000000c007986 */ /* 0x000fe2000c101524 */
[----:B------:R-:W-:-:S02]  /*3c50*/  PRMT R5, R0, 0x7632, R5 ;  /* 0x0000763200057816 */ /* 0x000fc40000000005 */
[----:B------:R-:W-:Y:S02]  /*3c60*/  F2FP.BF16.PACK_AB R4, R7, R4 ;  /* 0x000000040704723e */ /* 0x000fe400000010ff */
[----:B0-----:R-:W-:Y:S01]  /*3c70*/  PRMT R9, R2, 0x7632, R9 ;  /* 0x0000763202097816 */ /* 0x001fe20000000009 */
[----:B------:R-:W-:Y:S01]  /*3c80*/  STG.E.U16 [R14.64], R5 ;  /* 0x000000050e007986 */ /* 0x000fe2000c101524 */
[----:B------:R-:W-:Y:S02]  /*3c90*/  LEA.HI.X R21, R21, c[0x0][0x164], R24, 0x1, P0 ;  /* 0x0000590015157a11 */ /* 0x000fe400000f0c18 */
[----:B------:R-:W-:Y:S01]  /*3ca0*/  LEA.HI.X R23, R23, c[0x0][0x164], R6, 0x1, P1 ;  /* 0x0000590017177a11 */ /* 0x000fe200008f0c06 */
[----:B------:R-:W-:Y:S01]  /*3cb0*/  STG.E.U16 [R16.64], R2 ;  /* 0x0000000210007986 */ /* 0x000fe2000c101524 */
[----:B-1----:R-:W-:-:S03]  /*3cc0*/  PRMT R11, R4, 0x7632, R11 ;  /* 0x00007632040b7816 */ /* 0x002fc6000000000b */
[----:B------:R-:W-:Y:S04]  /*3cd0*/  STG.E.U16 [R18.64], R9 ;  /* 0x0000000912007986 */ /* 0x000fe8000c101524 */
[----:B------:R-:W-:Y:S04]  /*3ce0*/  STG.E.U16 [R20.64], R4 ;  /* 0x0000000414007986 */ /* 0x000fe8000c101524 */
[----:B------:R-:W-:Y:S01]  /*3cf0*/  STG.E.U16 [R22.64], R11 ;  /* 0x0000000b16007986 */ /* 0x000fe2000c101524 */
[----:B------:R-:W-:Y:S05]  /*3d00*/  EXIT ;  /* 0x000000000000794d */ /* 0x000fea0003800000 */
.L_x_1167:
        /* <DEDUP_REMOVED lines=19> */
.L_x_1193:
[----:B------:R-:W-:Y:S01]  /*3e40*/  MOV R0, 0x0 ;  /* 0x0000000000007802 */ /* 0x000fe20000000f00 */
[----:B------:R-:W-:Y:S01]  /*3e50*/  HFMA2.MMA R8, -RZ, RZ, 0, 3.2007694244384765625e-05 ;  /* 0x00000219ff087435 */ /* 0x000fe200000001ff */
[----:B------:R-:W-:Y:S02]  /*3e60*/  IMAD.MOV.U32 R4, RZ, RZ, c[0x4][0x178] ;  /* 0x01005e00ff047624 */ /* 0x000fe400078e00ff */
[----:B------:R0:W1:Y:S01]  /*3e70*/  LDC.64 R2, c[0x4][R0] ;  /* 0x0100000000027b82 */ /* 0x0000620000000a00 */
[----:B------:R-:W-:Y:S02]  /*3e80*/  IMAD.MOV.U32 R5, RZ, RZ, c[0x4][0x17c] ;  /* 0x01005f00ff057624 */ /* 0x000fe400078e00ff */
[----:B------:R-:W-:Y:S02]  /*3e90*/  IMAD.MOV.U32 R6, RZ, RZ, c[0x4][0x180] ;  /* 0x01006000ff067624 */ /* 0x000fe400078e00ff */
[----:B------:R-:W-:Y:S02]  /*3ea0*/  IMAD.MOV.U32 R7, RZ, RZ, c[0x4][0x184] ;  /* 0x01006100ff077624 */ /* 0x000fe400078e00ff */
[----:B------:R-:W-:-:S02]  /*3eb0*/  IMAD.MOV.U32 R10, RZ, RZ, c[0x4][0x88] ;  /* 0x01002200ff0a7624 */ /* 0x000fc400078e00ff */
        /* <DEDUP_REMOVED lines=11> */
[----:B------:R-:W-:Y:S05]  /*3f70*/  EXIT ;  /* 0x000000000000794d */ /* 0x000fea0003800000 */
.L_x_1169:
[----:B------:R-:W-:Y:S01]  /*3f80*/  IMAD.MOV.U32 R17, RZ, RZ, -0x800001 ;  /* 0xff7fffffff117424 */ /* 0x000fe200078e00ff */
[----:B------:R-:W-:Y:S01]  /*3f90*/  MOV R24, 0x10 ;  /* 0x0000001000187802 */ /* 0x000fe20000000f00 */
[----:B------:R-:W-:Y:S01]  /*3fa0*/  IMAD.MOV.U32 R25, RZ, RZ, 0x1f ;  /* 0x0000001fff197424 */ /* 0x000fe200078e00ff */
[----:B------:R-:W-:Y:S01]  /*3fb0*/  MOV R6, 0x3fe0 ;  /* 0x00003fe000067802 */ /* 0x000fe20000000f00 */
[----:B------:R-:W-:Y:S02]  /*3fc0*/  IMAD.MOV.U32 R26, RZ, RZ, -0x1 ;  /* 0xffffffffff1a7424 */ /* 0x000fe400078e00ff */
[----:B------:R-:W-:Y:S05]  /*3fd0*/  CALL.REL.NOINC `($__internal_27_$__cuda_sm70_shflsync_bfly_p) ;  /* 0x000008a000007944 */ /* 0x000fea0003c00000 */
[----:B-1----:R-:W-:Y:S01]  /*3fe0*/  IMAD.MOV.U32 R4, RZ, RZ, R17 ;  /* 0x000000ffff047224 */ /* 0x002fe200078e0011 */
[----:B0-----:R-:W-:Y:S05]  /*3ff0*/  BRA `(.L_x_1205) ;  /* 0xffffcf6000007947 */ /* 0x001fea000383ffff */
.L_x_1170:
[----:B------:R-:W-:Y:S01]  /*4000*/  HFMA2.MMA R25, -RZ, RZ, 0, 1.847743988037109375e-06 ;  /* 0x0000001fff197435 */ /* 0x000fe200000001ff */
[----:B------:R-:W-:Y:S01]  /*4010*/  IMAD.MOV.U32 R17, RZ, RZ, R14 ;  /* 0x000000ffff117224 */ /* 0x000fe200078e000e */
[----:B------:R-:W-:Y:S01]  /*4020*/  MOV R6, 0x4060 ;  /* 0x0000406000067802 */ /* 0x000fe20000000f00 */
[----:B------:R-:W-:Y:S02]  /*4030*/  IMAD.MOV.U32 R24, RZ, RZ, 0x8 ;  /* 0x00000008ff187424 */ /* 0x000fe400078e00ff */
[----:B------:R-:W-:-:S02]  /*4040*/  IMAD.MOV.U32 R26, RZ, RZ, -0x1 ;  /* 0xffffffffff1a7424 */ /* 0x000fc400078e00ff */
[----:B------:R-:W-:Y:S05]  /*4050*/  CALL.REL.NOINC `($__internal_27_$__cuda_sm70_shflsync_bfly_p) ;  /* 0x0000082000007944 */ /* 0x000fea0003c00000 */
[----:B-1----:R-:W-:Y:S01]  /*4060*/  FMNMX.FTZ R14, R14, R17, !PT ;  /* 0x000000110e0e7209 */ /* 0x002fe20007810000 */
[----:B0-----:R-:W-:Y:S01]  /*4070*/  IMAD.MOV.U32 R24, RZ, RZ, 0x4 ;  /* 0x00000004ff187424 */ /* 0x001fe200078e00ff */
[----:B------:R-:W-:Y:S01]  /*4080*/  MOV R6, 0x40d0 ;  /* 0x000040d000067802 */ /* 0x000fe20000000f00 */
[----:B------:R-:W-:-:S02]  /*4090*/  IMAD.MOV.U32 R25, RZ, RZ, 0x1f ;  /* 0x0000001fff197424 */ /* 0x000fc400078e00ff */
[----:B------:R-:W-:Y:S02]  /*40a0*/  IMAD.MOV.U32 R26, RZ, RZ, -0x1 ;  /* 0xffffffffff1a7424 */ /* 0x000fe400078e00ff */
[----:B------:R-:W-:Y:S02]  /*40b0*/  IMAD.MOV.U32 R17, RZ, RZ, R14 ;  /* 0x000000ffff117224 */ /* 0x000fe400078e000e */
[----:B------:R-:W-:Y:S05]  /*40c0*/  CALL.REL.NOINC `($__internal_27_$__cuda_sm70_shflsync_bfly_p) ;  /* 0x000007b000007944 */ /* 0x000fea0003c00000 */
[----:B-1----:R-:W-:Y:S01]  /*40d0*/  FMNMX.FTZ R9, R14, R17, !PT ;  /* 0x000000110e097209 */ /* 0x002fe20007810000 */
[----:B0-----:R-:W-:Y:S01]  /*40e0*/  IMAD.MOV.U32 R25, RZ, RZ, 0x1f ;  /* 0x0000001fff197424 */ /* 0x001fe200078e00ff */
[----:B------:R-:W-:Y:S01]  /*40f0*/  MOV R24, 0x2 ;  /* 0x0000000200187802 */ /* 0x000fe20000000f00 */
[----:B------:R-:W-:Y:S01]  /*4100*/  IMAD.MOV.U32 R26, RZ, RZ, -0x1 ;  /* 0xffffffffff1a7424 */ /* 0x000fe200078e00ff */
[----:B------:R-:W-:Y:S01]  /*4110*/  MOV R6, 0x4140 ;  /* 0x0000414000067802 */ /* 0x000fe20000000f00 */
[----:B------:R-:W-:Y:S02]  /*4120*/  IMAD.MOV.U32 R17, RZ, RZ, R9 ;  /* 0x000000ffff117224 */ /* 0x000fe400078e0009 */
[----:B------:R-:W-:Y:S05]  /*4130*/  CALL.REL.NOINC `($__internal_27_$__cuda_sm70_shflsync_bfly_p) ;  /* 0x0000074000007944 */ /* 0x000fea0003c00000 */
[----:B-1----:R-:W-:Y:S01]  /*4140*/  IMAD.MOV.U32 R6, RZ, RZ, R17 ;  /* 0x000000ffff067224 */ /* 0x002fe200078e0011 */
[----:B0-----:R-:W-:Y:S05]  /*4150*/  BRA `(.L_x_1206) ;  /* 0xffffce8000007947 */ /* 0x001fea000383ffff */
.L_x_1195:
[----:B------:R-:W-:Y:S01]  /*4160*/  HFMA2.MMA R24, -RZ, RZ, 0, 5.9604644775390625e-08 ;  /* 0x00000001ff187435 */ /* 0x000fe200000001ff */
[----:B------:R-:W-:Y:S01]  /*4170*/  IMAD.MOV.U32 R17, RZ, RZ, RZ ;  /* 0x000000ffff117224 */ /* 0x000fe200078e00ff */
[----:B0-----:R-:W-:Y:S01]  /*4180*/  MOV R6, 0x41c0 ;  /* 0x000041c000067802 */ /* 0x001fe20000000f00 */
[----:B------:R-:W-:-:S02]  /*4190*/  IMAD.MOV.U32 R25, RZ, RZ, 0x1f ;  /* 0x0000001fff197424 */ /* 0x000fc400078e00ff */
[----:B------:R-:W-:Y:S02]  /*41a0*/  IMAD.MOV.U32 R26, RZ, RZ, -0x1 ;  /* 0xffffffffff1a7424 */ /* 0x000fe400078e00ff */
[----:B------:R-:W-:Y:S05]  /*41b0*/  CALL.REL.NOINC `($__internal_27_$__cuda_sm70_shflsync_bfly_p) ;  /* 0x000006c000007944 */ /* 0x000fea0003c00000 */
[----:B-1----:R-:W-:Y:S01]  /*41c0*/  IMAD.MOV.U32 R22, RZ, RZ, R17 ;  /* 0x000000ffff167224 */ /* 0x002fe200078e0011 */
[----:B0-----:R-:W-:Y:S05]  /*41d0*/  BRA `(.L_x_1207) ;  /* 0xffffea7000007947 */ /* 0x001fea000383ffff */
.L_x_1196:
[----:B------:R-:W-:Y:S01]  /*41e0*/  IMAD.MOV.U32 R17, RZ, RZ, RZ ;  /* 0x000000ffff117224 */ /* 0x000fe200078e00ff */
[----:B------:R-:W-:Y:S01]  /*41f0*/  MOV R25, 0x1f ;  /* 0x0000001f00197802 */ /* 0x000fe20000000f00 */
[----:B------:R-:W-:Y:S01]  /*4200*/  IMAD.MOV.U32 R24, RZ, RZ, 0x1 ;  /* 0x00000001ff187424 */ /* 0x000fe200078e00ff */
[----:B0-----:R-:W-:Y:S01]  /*4210*/  MOV R6, 0x4240 ;  /* 0x0000424000067802 */ /* 0x001fe20000000f00 */
[----:B------:R-:W-:Y:S02]  /*4220*/  IMAD.MOV.U32 R26, RZ, RZ, -0x1 ;  /* 0xffffffffff1a7424 */ /* 0x000fe400078e00ff */
[----:B------:R-:W-:Y:S05]  /*4230*/  CALL.REL.NOINC `($__internal_27_$__cuda_sm70_shflsync_bfly_p) ;  /* 0x0000064000007944 */ /* 0x000fea0003c00000 */
[----:B-1----:R-:W-:Y:S01]  /*4240*/  FADD.FTZ R23, RZ, R17 ;  /* 0x00000011ff177221 */ /* 0x002fe20000010000 */
[----:B------:R-:W-:Y:S01]  /*4250*/  MOV R6, 0x42b0 ;  /* 0x000042b000067802 */ /* 0x000fe20000000f00 */
[----:B------:R-:W-:Y:S02]  /*4260*/  IMAD.MOV.U32 R17, RZ, RZ, RZ ;  /* 0x000000ffff117224 */ /* 0x000fe400078e00ff */
[----:B0-----:R-:W-:Y:S02]  /*4270*/  IMAD.MOV.U32 R24, RZ, RZ, 0x1 ;  /* 0x00000001ff187424 */ /* 0x001fe400078e00ff */
[----:B------:R-:W-:-:S02]  /*4280*/  IMAD.MOV.U32 R25, RZ, RZ, 0x1f ;  /* 0x0000001fff197424 */ /* 0x000fc400078e00ff */
[----:B------:R-:W-:Y:S02]  /*4290*/  IMAD.MOV.U32 R26, RZ, RZ, -0x1 ;  /* 0xffffffffff1a7424 */ /* 0x000fe400078e00ff */
[----:B------:R-:W-:Y:S05]  /*42a0*/  CALL.REL.NOINC `($__internal_27_$__cuda_sm70_shflsync_bfly_p) ;  /* 0x000005d000007944 */ /* 0x000fea0003c00000 */
[----:B-1----:R-:W-:Y:S01]  /*42b0*/  FADD.FTZ R20, RZ, R17 ;  /* 0x00000011ff147221 */ /* 0x002fe20000010000 */
[----:B------:R-:W-:Y:S01]  /*42c0*/  HFMA2.MMA R17, -RZ, RZ, 0, 0 ;  /* 0x00000000ff117435 */ /* 0x000fe200000001ff */
[----:B0-----:R-:W-:Y:S01]  /*42d0*/  IMAD.MOV.U32 R24, RZ, RZ, 0x1 ;  /* 0x00000001ff187424 */ /* 0x001fe200078e00ff */
[----:B------:R-:W-:Y:S01]  /*42e0*/  MOV R6, 0x4320 ;  /* 0x0000432000067802 */ /* 0x000fe20000000f00 */
[----:B------:R-:W-:Y:S02]  /*42f0*/  IMAD.MOV.U32 R25, RZ, RZ, 0x1f ;  /* 0x0000001fff197424 */ /* 0x000fe400078e00ff */
[----:B------:R-:W-:Y:S02]  /*4300*/  IMAD.MOV.U32 R26, RZ, RZ, -0x1 ;  /* 0xffffffffff1a7424 */ /* 0x000fe400078e00ff */
[----:B------:R-:W-:Y:S05]  /*4310*/  CALL.REL.NOINC `($__internal_27_$__cuda_sm70_shflsync_bfly_p) ;  /* 0x0000056000007944 */ /* 0x000fea0003c00000 */
[----:B-1----:R-:W-:Y:S01]  /*4320*/  FADD.FTZ R21, RZ, R17 ;  /* 0x00000011ff157221 */ /* 0x002fe20000010000 */
[----:B0-----:R-:W-:Y:S01]  /*4330*/  MOV R25, 0x1f ;  /* 0x0000001f00197802 */ /* 0x001fe20000000f00 */
[----:B------:R-:W-:Y:S01]  /*4340*/  IMAD.MOV.U32 R17, RZ, RZ, RZ ;  /* 0x000000ffff117224 */ /* 0x000fe200078e00ff */
[----:B------:R-:W-:Y:S01]  /*4350*/  MOV R6, 0x4390 ;  /* 0x0000439000067802 */ /* 0x000fe20000000f00 */
[----:B------:R-:W-:-:S02]  /*4360*/  IMAD.MOV.U32 R24, RZ, RZ, 0x1 ;  /* 0x00000001ff187424 */ /* 0x000fc400078e00ff */
[----:B------:R-:W-:Y:S02]  /*4370*/  IMAD.MOV.U32 R26, RZ, RZ, -0x1 ;  /* 0xffffffffff1a7424 */ /* 0x000fe400078e00ff */
[----:B------:R-:W-:Y:S05]  /*4380*/  CALL.REL.NOINC `($__internal_27_$__cuda_sm70_shflsync_bfly_p) ;  /* 0x000004f000007944 */ /* 0x000fea0003c00000 */
[----:B-1----:R-:W-:Y:S01]  /*4390*/  FADD.FTZ R19, RZ, R17 ;  /* 0x00000011ff137221 */ /* 0x002fe20000010000 */
[----:B------:R-:W-:Y:S01]  /*43a0*/  MOV R6, 0x4400 ;  /* 0x0000440000067802 */ /* 0x000fe20000000f00 */
[----:B------:R-:W-:Y:S02]  /*43b0*/  IMAD.MOV.U32 R17, RZ, RZ, RZ ;  /* 0x000000ffff117224 */ /* 0x000fe400078e00ff */
[----:B0-----:R-:W-:Y:S02]  /*43c0*/  IMAD.MOV.U32 R24, RZ, RZ, 0x1 ;  /* 0x00000001ff187424 */ /* 0x001fe400078e00ff */
[----:B------:R-:W-:Y:S02]  /*43d0*/  IMAD.MOV.U32 R25, RZ, RZ, 0x1f ;  /* 0x0000001fff197424 */ /* 0x000fe400078e00ff */
[----:B------:R-:W-:Y:S02]  /*43e0*/  IMAD.MOV.U32 R26, RZ, RZ, -0x1 ;  /* 0xffffffffff1a7424 */ /* 0x000fe400078e00ff */
[----:B------:R-:W-:Y:S05]  /*43f0*/  CALL.REL.NOINC `($__internal_27_$__cuda_sm70_shflsync_bfly_p) ;  /* 0x0000048000007944 */ /* 0x000fea0003c00000 */
[----:B-1----:R-:W-:Y:S01]  /*4400*/  FADD.FTZ R18, RZ, R17 ;  /* 0x00000011ff127221 */ /* 0x002fe20000010000 */
[----:B------:R-:W-:Y:S01]  /*4410*/  HFMA2.MMA R17, -RZ, RZ, 0, 0 ;  /* 0x00000000ff117435 */ /* 0x000fe200000001ff */
[----:B0-----:R-:W-:Y:S01]  /*4420*/  IMAD.MOV.U32 R24, RZ, RZ, 0x1 ;  /* 0x00000001ff187424 */ /* 0x001fe200078e00ff */
[----:B------:R-:W-:Y:S01]  /*4430*/  MOV R6, 0x4470 ;  /* 0x0000447000067802 */ /* 0x000fe20000000f00 */
[----:B------:R-:W-:-:S02]  /*4440*/  IMAD.MOV.U32 R25, RZ, RZ, 0x1f ;  /* 0x0000001fff197424 */ /* 0x000fc400078e00ff */
[----:B------:R-:W-:Y:S02]  /*4450*/  IMAD.MOV.U32 R26, RZ, RZ, -0x1 ;  /* 0xffffffffff1a7424 */ /* 0x000fe400078e00ff */
[----:B------:R-:W-:Y:S05]  /*4460*/  CALL.REL.NOINC `($__internal_27_$__cuda_sm70_shflsync_bfly_p) ;  /* 0x0000041000007944 */ /* 0x000fea0003c00000 */
[----:B-1----:R-:W-:Y:S01]  /*4470*/  FADD.FTZ R14, RZ, R17 ;  /* 0x00000011ff0e7221 */ /* 0x002fe20000010000 */
[----:B0-----:R-:W-:Y:S01]  /*4480*/  MOV R25, 0x1f ;  /* 0x0000001f00197802 */ /* 0x001fe20000000f00 */
[----:B------:R-:W-:Y:S01]  /*4490*/  IMAD.MOV.U32 R17, RZ, RZ, RZ ;  /* 0x000000ffff117224 */ /* 0x000fe200078e00ff */
[----:B------:R-:W-:Y:S01]  /*44a0*/  MOV R6, 0x44e0 ;  /* 0x000044e000067802 */ /* 0x000fe20000000f00 */
[----:B------:R-:W-:Y:S02]  /*44b0*/  IMAD.MOV.U32 R24, RZ, RZ, 0x1 ;  /* 0x00000001ff187424 */ /* 0x000fe400078e00ff */
[----:B------:R-:W-:Y:S02]  /*44c0*/  IMAD.MOV.U32 R26, RZ, RZ, -0x1 ;  /* 0xffffffffff1a7424 */ /* 0x000fe400078e00ff */
[----:B------:R-:W-:Y:S05]  /*44d0*/  CALL.REL.NOINC `($__internal_27_$__cuda_sm70_shflsync_bfly_p) ;  /* 0x000003a000007944 */ /* 0x000fea0003c00000 */
[----:B-1----:R-:W-:Y:S01]  /*44e0*/  FADD.FTZ R15, RZ, R17 ;  /* 0x00000011ff0f7221 */ /* 0x002fe20000010000 */
[----:B------:R-:W-:Y:S01]  /*44f0*/  MOV R6, 0x4550 ;  /* 0x0000455000067802 */ /* 0x000fe20000000f00 */
[----:B------:R-:W-:Y:S02]  /*4500*/  IMAD.MOV.U32 R17, RZ, RZ, RZ ;  /* 0x000000ffff117224 */ /* 0x000fe400078e00ff */
[----:B0-----:R-:W-:-:S02]  /*4510*/  IMAD.MOV.U32 R24, RZ, RZ, 0x1 ;  /* 0x00000001ff187424 */ /* 0x001fc400078e00ff */
[----:B------:R-:W-:Y:S02]  /*4520*/  IMAD.MOV.U32 R25, RZ, RZ, 0x1f ;  /* 0x0000001fff197424 */ /* 0x000fe400078e00ff */
        /* <DEDUP_REMOVED lines=21> */
[----:B------:R-:W-:Y:S02]  /*4680*/  IMAD.MOV.U32 R25, RZ, RZ, 0x1f ;  /* 0x0000001fff197424 */ /* 0x000fe400078e00ff */
        /* <DEDUP_REMOVED lines=22> */
[----:B0-----:R-:W-:Y:S01]  /*47f0*/  HFMA2.MMA R25, -RZ, RZ, 0, 1.847743988037109375e-06 ;  /* 0x0000001fff197435 */ /* 0x001fe200000001ff */
[----:B-1----:R-:W-:Y:S01]  /*4800*/  FADD.FTZ R4, RZ, R17 ;  /* 0x00000011ff047221 */ /* 0x002fe20000010000 */
[----:B------:R-:W-:Y:S01]  /*4810*/  MOV R6, 0x4860 ;  /* 0x0000486000067802 */ /* 0x000fe20000000f00 */
[----:B------:R-:W-:Y:S02]  /*4820*/  IMAD.MOV.U32 R17, RZ, RZ, RZ ;  /* 0x000000ffff117224 */ /* 0x000fe400078e00ff */
[----:B------:R-:W-:Y:S02]  /*4830*/  IMAD.MOV.U32 R24, RZ, RZ, 0x1 ;  /* 0x00000001ff187424 */ /* 0x000fe400078e00ff */
[----:B------:R-:W-:Y:S02]  /*4840*/  IMAD.MOV.U32 R26, RZ, RZ, -0x1 ;  /* 0xffffffffff1a7424 */ /* 0x000fe400078e00ff */
[----:B------:R-:W-:Y:S05]  /*4850*/  CALL.REL.NOINC `($__internal_27_$__cuda_sm70_shflsync_bfly_p) ;  /* 0x0000002000007944 */ /* 0x000fea0003c00000 */
[----:B-1----:R-:W-:Y:S01]  /*4860*/  IMAD.MOV.U32 R7, RZ, RZ, R17 ;  /* 0x000000ffff077224 */ /* 0x002fe200078e0011 */
[----:B0-----:R-:W-:Y:S05]  /*4870*/  BRA `(.L_x_1208) ;  /* 0xffffe48000007947 */ /* 0x001fea000383ffff */
        .weak           $__internal_27_$__cuda_sm70_shflsync_bfly_p
        .type           $__internal_27_$__cuda_sm70_shflsync_bfly_p,@function
        .size           $__internal_27_$__cuda_sm70_shflsync_bfly_p,(.L_x_23194 - $__internal_27_$__cuda_sm70_shflsync_bfly_p)
$__internal_27_$__cuda_sm70_shflsync_bfly_p:
[----:B------:R-:W-:Y:S01]  /*4880*/  IMAD.MOV.U32 R7, RZ, RZ, 0x0 ;  /* 0x00000000ff077424 */ /* 0x000fe200078e00ff */
[----:B------:R-:W-:Y:S04]  /*4890*/  WARPSYNC R26 ;  /* 0x0000001a00007348 */ /* 0x000fe80003800000 */
[----:B------:R0:W1:Y:S01]  /*48a0*/  SHFL.BFLY PT, R17, R17, R24, R25 ;  /* 0x0c00001811117389 */ /* 0x00006200000e0019 */
[----:B------:R-:W-:Y:S05]  /*48b0*/  RET.REL.NODEC R6 `(_ZN4vllm25paged_attention_v1_kernelI13__nv_bfloat16hLi256ELi16ELi128ELNS_18Fp8KVCacheDataTypeE2ELb1EEEvPT_PKS3_PKT0_S9_ifPKiSB_iPKfiiiSD_SD_iiiii) ;  /* 0xffffb74006007950 */ /* 0x000fea0003c3ffff */
.L_x_1209:
        /* <DEDUP_REMOVED lines=12> */
.L_x_23194:


//--------------------- .text._ZN4vllm25paged_attention_v1_kernelI13__nv_bfloat16hLi192ELi16ELi128ELNS_18Fp8KVCacheDataTypeE2ELb1EEEvPT_PKS3_PKT0_S9_ifPKiSB_iPKfiiiSD_SD_iiiii --------------------------
	.section	.text._ZN4vllm25paged_attention_v1_kernelI13__nv_bfloat16hLi192ELi16ELi128ELNS_18Fp8KVCacheDataTypeE2ELb1EEEvPT_PKS3_PKT0_S9_ifPKiSB_iPKfiiiSD_SD_iiiii,"ax",@progbits
	.sectioninfo	@"SHI_REGISTERS=32"
	.align	128
        .global         _ZN4vllm25paged_attention_v1_kernelI13__nv_bfloat16hLi192ELi16ELi128ELNS_18Fp8KVCacheDataTypeE2ELb1EEEvPT_PKS3_PKT0_S9_ifPKiSB_iPKfiiiSD_SD_iiiii
        .type           _ZN4vllm25paged_attention_v1_kernelI13__nv_bfloat16hLi192ELi16ELi128ELNS_18Fp8KVCacheDataTypeE2ELb1EEEvPT_PKS3_PKT0_S9_ifPKiSB_iPKfiiiSD_SD_iiiii,@function
        .size           _ZN4vllm25paged_attention_v1_kernelI13__nv_bfloat16hLi192ELi16ELi128ELNS_18Fp8KVCacheDataTypeE2ELb1EEEvPT_PKS3_PKT0_S9_ifPKiSB_iPKfiiiSD_SD_iiiii,(.L_x_23195 - _ZN4vllm25paged_attention_v1_kernelI13__nv_bfloat16hLi192ELi16ELi128ELNS_18Fp8KVCacheDataTypeE2ELb1EEEvPT_PKS3_PKT0_S9_ifPKiSB_iPKfiiiSD_SD_iiiii)
        .other          _ZN4vllm25paged_attention_v1_kernelI13__nv_bfloat16hLi192ELi16ELi128ELNS_18Fp8KVCacheDataTypeE2ELb1EEEvPT_PKS3_PKT0_S9_ifPKiSB_iPKfiiiSD_SD_iiiii,@"STO_CUDA_ENTRY STV_DEFAULT"
_ZN4vllm25paged_attention_v1_kernelI13__nv_bfloat16hLi192ELi16ELi128ELNS_18Fp8KVCacheDataTypeE2ELb1EEEvPT_PKS3_PKT0_S9_ifPKiSB_iPKfiiiSD_SD_iiiii:
.text._ZN4vllm25paged_attention_v1_kernelI13__nv_bfloat16hLi192ELi16ELi128ELNS_18Fp8KVCacheDataTypeE2ELb1EEEvPT_PKS3_PKT0_S9_ifPKiSB_iPKfiiiSD_SD_iiiii:
[----:B------:R-:W-:Y:S02]  /*0000*/  IMAD.MOV.U32 R1, RZ, RZ, c[0x0][0x28] ;  /* 0x00000a00ff017624 */ /* 0x000fe400078e00ff */
[----:B------:R-:W0:Y:S01]  /*0010*/  S2R R8, SR_TID.X ;  /* 0x0000000000087919 */ /* 0x000e220000002100 */
[----:B------:R-:W-:Y:S01]  /*0020*/  IMAD.MOV.U32 R2, RZ, RZ, 0x4 ;  /* 0x00000004ff027424 */ /* 0x000fe200078e00ff */
[----:B------:R-:W-:Y:S02]  /*0030*/  ULDC.64 UR36, c[0x0][0x118] ;  /* 0x0000460000247ab9 */ /* 0x000fe40000000a00 */
[----:B------:R-:W1:Y:S04]  /*0040*/  S2R R7, SR_CTAID.Y ;  /* 0x0000000000077919 */ /* 0x000e680000002600 */
[----:B------:R-:W2:Y:S01]  /*0050*/  S2R R10, SR_CTAID.X ;  /* 0x00000000000a7919 */ /* 0x000ea20000002500 */
[----:B------:R-:W-:Y:S01]  /*0060*/  BSSY B0, `(.L_x_1210) ;  /* 0x0000053000007945 */ /* 0x000fe20003800000 */
[----:B0-----:R-:W-:-:S02]  /*0070*/  ISETP.GT.AND P0, PT, R8, 0x2f, PT ;  /* 0x0000002f0800780c */ /* 0x001fc40003f04270 */
[----:B------:R-:W-:Y:S02]  /*0080*/  SHF.R.S32.HI R5, RZ, 0x1f, R8 ;  /* 0x0000001fff057819 */ /* 0x000fe40000011408 */
[----:B------:R-:W-:Y:S01]  /*0090*/  LEA.HI R4, R8, R8, RZ, 0x1 ;  /* 0x0000000808047211 */ /* 0x000fe200078f08ff */
[----:B-1----:R-:W-:Y:S01]  /*00a0*/  IMAD.WIDE R2, R7, R2, c[0x0][0x190] ;  /* 0x0000640007027625 */ /* 0x002fe200078e0202 */
[----:B------:R-:W-:Y:S02]  /*00b0*/  LEA.HI R0, R5, R8, RZ, 0x5 ;  /* 0x0000000805007211 */ /* 0x000fe400078f28ff */
[----:B------:R-:W-:Y:S02]  /*00c0*/  LOP3.LUT R13, R4, 0xfffffffe, RZ, 0xc0, !PT ;  /* 0xfffffffe040d7812 */ /* 0x000fe400078ec0ff */
[----:B------:R-:W-:Y:S01]  /*00d0*/  LOP3.LUT R9, R0, 0xffffffe0, RZ, 0xc0, !PT ;  /* 0xffffffe000097812 */ /* 0x000fe200078ec0ff */
[----:B------:R0:W5:Y:S01]  /*00e0*/  LDG.E.CONSTANT R11, [R2.64] ;  /* 0x00000024020b7981 */ /* 0x000162000c1e9900 */
[----:B------:R-:W-:Y:S01]  /*00f0*/  SHF.R.S32.HI R5, RZ, 0x1, R4 ;  /* 0x00000001ff057819 */ /* 0x000fe20000011404 */
[----:B--2---:R-:W-:-:S02]  /*0100*/  IMAD R6, R10, 0xc0, RZ ;  /* 0x000000c00a067824 */ /* 0x004fc400078e02ff */
[C---:B------:R-:W-:Y:S02]  /*0110*/  IMAD.IADD R4, R8.reuse, 0x1, -R13 ;  /* 0x0000000108047824 */ /* 0x040fe400078e0a0d */
[----:B------:R-:W-:Y:S01]  /*0120*/  IMAD.IADD R9, R8, 0x1, -R9 ;  /* 0x0000000108097824 */ /* 0x000fe200078e0a09 */
[----:B0-----:R-:W-:Y:S01]  /*0130*/  SHF.R.S32.HI R3, RZ, 0x5, R0 ;  /* 0x00000005ff037819 */ /* 0x001fe20000011400 */
[----:B------:R-:W-:Y:S05]  /*0140*/  @P0 BRA `(.L_x_1211) ;  /* 0x0000044000000947 */ /* 0x000fea0003800000 */
[----:B------:R-:W-:Y:S01]  /*0150*/  IMNMX R0, R5, -0x28, !PT ;  /* 0xffffffd805007817 */ /* 0x000fe20007800200 */
[----:B------:R-:W-:Y:S01]  /*0160*/  IMAD R17, R7, c[0x0][0x1a8], RZ ;  /* 0x00006a0007117a24 */ /* 0x000fe200078e02ff */
[----:B------:R-:W-:Y:S01]  /*0170*/  BSSY B1, `(.L_x_1212) ;  /* 0x0000022000017945 */ /* 0x000fe20003800000 */
[----:B------:R-:W-:Y:S01]  /*0180*/  IMAD.MOV.U32 R14, RZ, RZ, R5 ;  /* 0x000000ffff0e7224 */ /* 0x000fe200078e0005 */
[----:B------:R-:W-:Y:S02]  /*0190*/  IADD3 R0, -R5, 0x3f, R0 ;  /* 0x0000003f05007810 */ /* 0x000fe40007ffe100 */
[----:B------:R-:W-:-:S02]  /*01a0*/  SHF.R.S32.HI R15, RZ, 0x1f, R17 ;  /* 0x0000001fff0f7819 */ /* 0x000fc40000011411 */
[C---:B------:R-:W-:Y:S02]  /*01b0*/  LEA.HI R2, R0.reuse, 0x1, RZ, 0x1a ;  /* 0x0000000100027811 */ /* 0x040fe400078fd0ff */
[----:B------:R-:W-:Y:S02]  /*01c0*/  ISETP.GE.U32.AND P0, PT, R0, 0xc0, PT ;  /* 0x000000c00000780c */ /* 0x000fe40003f06070 */
[----:B------:R-:W-:Y:S02]  /*01d0*/  LOP3.LUT P1, R2, R2, 0x3, RZ, 0xc0, !PT ;  /* 0x0000000302027812 */ /* 0x000fe4000782c0ff */
[----:B------:R-:W-:-:S11]  /*01e0*/  SHF.R.S32.HI R0, RZ, 0x1f, R6 ;  /* 0x0000001fff007819 */ /* 0x000fd60000011406 */
[----:B------:R-:W-:Y:S05]  /*01f0*/  @!P1 BRA `(.L_x_1213) ;  /* 0x0000019000009947 */ /* 0x000fea0003800000 */
[----:B------:R-:W-:Y:S01]  /*0200*/  SHF.L.U32 R13, R5, 0x3, RZ ;  /* 0x00000003050d7819 */ /* 0x000fe200000006ff */
[----:B------:R-:W-:-:S04]  /*0210*/  IMAD.MOV.U32 R14, RZ, RZ, R5 ;  /* 0x000000ffff0e7224 */ /* 0x000fc800078e0005 */
        /* <DEDUP_REMOVED lines=9> */
[----:B------:R-:W-:Y:S02]  /*02b0*/  IMAD.X R23, RZ, RZ, R23, P1 ;  /* 0x000000ffff177224 */ /* 0x000fe400008e0617 */
.L_x_1214:
        /* <DEDUP_REMOVED lines=13> */
.L_x_1213:
[----:B------:R-:W-:Y:S05]  /*0390*/  BSYNC B1 ;  /* 0x0000000000017941 */ /* 0x000fea0003800000 */
.L_x_1212:
        /* <DEDUP_REMOVED lines=9> */
[----:B------:R-:W-:Y:S02]  /*0430*/  IADD3 R22, R12, 0x400, RZ ;  /* 0x000004000c167810 */ /* 0x000fe40007ffe0ff */
.L_x_1215:
        /* <DEDUP_REMOVED lines=15> */
[----:B--2---:R-:W-:Y:S04]  /*0530*/  STS.64 [R22+-0x400], R14 ;  /* 0xfffc000e16007388 */ /* 0x004fe80000000a00 */
[----:B---3--:R-:W-:Y:S04]  /*0540*/  STS.64 [R22+-0x200], R16 ;  /* 0xfffe001016007388 */ /* 0x008fe80000000a00 */
[----:B----4-:R-:W-:Y:S04]  /*0550*/  STS.64 [R22], R18 ;  /* 0x0000001216007388 */ /* 0x010fe80000000a00 */
[----:B------:R0:W-:Y:S02]  /*0560*/  STS.64 [R22+0x200], R20 ;  /* 0x0002001416007388 */ /* 0x0001e40000000a00 */
[----:B0-----:R-:W-:Y:S01]  /*0570*/  IADD3 R22, R22, 0x800, RZ ;  /* 0x0000080016167810 */ /* 0x001fe20007ffe0ff */
[----:B------:R-:W-:Y:S05]  /*0580*/  @!P0 BRA `(.L_x_1215) ;  /* 0xfffffeb000008947 */ /* 0x000fea000383ffff */
.L_x_1211:
[----:B------:R-:W-:Y:S05]  /*0590*/  BSYNC B0 ;  /* 0x0000000000007941 */ /* 0x000fea0003800000 */
.L_x_1210:
        /* <DEDUP_REMOVED lines=13> */
[----:B------:R-:W-:Y:S01]  /*0670*/  IMAD.HI.U32 R15, R13, R15, R12 ;  /* 0x0000000f0d0f7227 */ /* 0x000fe200078e000c */
[----:B------:R-:W-:-:S03]  /*0680*/  IADD3 R12, R11, 0xf, RZ ;  /* 0x0000000f0b0c7810 */ /* 0x000fc60007ffe0ff */
[----:B------:R-:W-:-:S04]  /*0690*/  IMAD.MOV.U32 R13, RZ, RZ, R16 ;  /* 0x000000ffff0d7224 */ /* 0x000fc800078e0010 */
        /* <DEDUP_REMOVED lines=44> */
[----:B------:R-:W-:Y:S01]  /*0960*/  @!P2 IMAD.MOV R17, RZ, RZ, -R17 ;  /* 0x000000ffff11a224 */ /* 0x000fe200078e0a11 */
[----:B------:R-:W-:-:S04]  /*0970*/  @!P1 LOP3.LUT R17, RZ, c[0x0][0x180], RZ, 0x33, !PT ;  /* 0x00006000ff119a12 */ /* 0x000fc800078e33ff */
[-C--:B------:R-:W-:Y:S02]  /*0980*/  IABS R16, R17.reuse ;  /* 0x0000001100107213 */ /* 0x080fe40000000000 */
[-C--:B------:R-:W-:Y:S02]  /*0990*/  IABS R21, R17.reuse ;  /* 0x0000001100157213 */ /* 0x080fe40000000000 */
[----:B------:R-:W0:Y:S01]  /*09a0*/  I2F.RP R18, R16 ;  /* 0x0000001000127306 */ /* 0x000e220000209400 */
[----:B------:R-:W-:-:S04]  /*09b0*/  LOP3.LUT R10, R10, R17, RZ, 0x3c, !PT ;  /* 0x000000110a0a7212 */ /* 0x000fc800078e3cff */
[----:B------:R-:W-:Y:S01]  /*09c0*/  ISETP.GE.AND P2, PT, R10, RZ, PT ;  /* 0x000000ff0a00720c */ /* 0x000fe20003f46270 */
[----:B------:R-:W-:Y:S02]  /*09d0*/  IMAD.MOV.U32 R10, RZ, RZ, c[0x0][0x1c8] ;  /* 0x00007200ff0a7624 */ /* 0x000fe400078e00ff */
[----:B0-----:R-:W0:Y:S02]  /*09e0*/  MUFU.RCP R18, R18 ;  /* 0x0000001200127308 */ /* 0x001e240000001000 */
[----:B0-----:R-:W-:-:S06]  /*09f0*/  IADD3 R12, R18, 0xffffffe, RZ ;  /* 0x0ffffffe120c7810 */ /* 0x001fcc0007ffe0ff */
[----:B------:R0:W1:Y:S02]  /*0a00*/  F2I.FTZ.U32.TRUNC.NTZ R13, R12 ;  /* 0x0000000c000d7305 */ /* 0x000064000021f000 */
[----:B0-----:R-:W-:Y:S02]  /*0a10*/  IMAD.MOV.U32 R12, RZ, RZ, RZ ;  /* 0x000000ffff0c7224 */ /* 0x001fe400078e00ff */
[----:B-1----:R-:W-:-:S04]  /*0a20*/  IMAD.MOV R19, RZ, RZ, -R13 ;  /* 0x000000ffff137224 */ /* 0x002fc800078e0a0d */
[----:B------:R-:W-:-:S04]  /*0a30*/  IMAD R19, R19, R16, RZ ;  /* 0x0000001013137224 */ /* 0x000fc800078e02ff */
[----:B------:R-:W-:-:S04]  /*0a40*/  IMAD.HI.U32 R13, R13, R19, R12 ;  /* 0x000000130d0d7227 */ /* 0x000fc800078e000c */
[----:B------:R-:W-:Y:S02]  /*0a50*/  IMAD.MOV R19, RZ, RZ, -R21 ;  /* 0x000000ffff137224 */ /* 0x000fe400078e0a15 */
[----:B------:R-:W-:-:S04]  /*0a60*/  IMAD.HI.U32 R13, R13, R20, RZ ;  /* 0x000000140d0d7227 */ /* 0x000fc800078e00ff */
[----:B------:R-:W-:-:S05]  /*0a70*/  IMAD R19, R13, R19, R20 ;  /* 0x000000130d137224 */ /* 0x000fca00078e0214 */
[----:B------:R-:W-:-:S13]  /*0a80*/  ISETP.GT.U32.AND P1, PT, R16, R19, PT ;  /* 0x000000131000720c */ /* 0x000fda0003f24070 */
[----:B------:R-:W-:Y:S01]  /*0a90*/  @!P1 IMAD.IADD R19, R19, 0x1, -R16 ;  /* 0x0000000113139824 */ /* 0x000fe200078e0a10 */
[----:B------:R-:W-:Y:S02]  /*0aa0*/  @!P1 IADD3 R13, R13, 0x1, RZ ;  /* 0x000000010d0d9810 */ /* 0x000fe40007ffe0ff */
[----:B------:R-:W-:Y:S02]  /*0ab0*/  ISETP.NE.AND P1, PT, R17, RZ, PT ;  /* 0x000000ff1100720c */ /* 0x000fe40003f25270 */
[----:B------:R-:W-:-:S13]  /*0ac0*/  ISETP.GE.U32.AND P0, PT, R19, R16, PT ;  /* 0x000000101300720c */ /* 0x000fda0003f06070 */
[----:B------:R-:W-:-:S04]  /*0ad0*/  @P0 IADD3 R13, R13, 0x1, RZ ;  /* 0x000000010d0d0810 */ /* 0x000fc80007ffe0ff */
[----:B------:R-:W-:Y:S02]  /*0ae0*/  @!P2 IADD3 R13, -R13, RZ, RZ ;  /* 0x000000ff0d0da210 */ /* 0x000fe40007ffe1ff */
[----:B------:R-:W-:-:S05]  /*0af0*/  @!P1 LOP3.LUT R13, RZ, R17, RZ, 0x33, !PT ;  /* 0x00000011ff0d9212 */ /* 0x000fca00078e33ff */
[----:B------:R-:W-:-:S04]  /*0b00*/  IMAD R10, R10, c[0x0][0x180], R13 ;  /* 0x000060000a0a7a24 */ /* 0x000fc800078e020d */
[----:B------:R-:W-:Y:S01]  /*0b10*/  IMAD R10, R10, UR4, RZ ;  /* 0x000000040a0a7c24 */ /* 0x000fe2000f8e02ff */
[----:B------:R-:W-:Y:S05]  /*0b20*/  BRA `(.L_x_1217) ;  /* 0x0000003000007947 */ /* 0x000fea0003800000 */
.L_x_1216:
[----:B------:R-:W-:-:S04]  /*0b30*/  IMAD.MOV.U32 R13, RZ, RZ, c[0x0][0xc] ;  /* 0x00000300ff0d7624 */ /* 0x000fc800078e00ff */
[----:B------:R-:W-:-:S04]  /*0b40*/  IMAD R10, R13, c[0x0][0x1c8], R10 ;  /* 0x000072000d0a7a24 */ /* 0x000fc800078e020a */
[----:B------:R-:W-:-:S03]  /*0b50*/  IMAD R10, R10, c[0x0][0x1d8], RZ ;  /* 0x000076000a0a7a24 */ /* 0x000fc600078e02ff */
.L_x_1217:
        /* <DEDUP_REMOVED lines=10> */
[----:B------:R-:W-:-:S05]  /*0c00*/  LOP3.LUT R12, R12, 0xfffffff0, RZ, 0xc0, !PT ;  /* 0xfffffff00c0c7812 */ /* 0x000fca00078ec0ff */
[----:B------:R-:W-:Y:S02]  /*0c10*/  IMAD.IADD R5, R5, 0x1, -R12 ;  /* 0x0000000105057824 */ /* 0x000fe400078e0a0c */
[----:B------:R-:W-:Y:S01]  /*0c20*/  IMAD.MOV.U32 R12, RZ, RZ, RZ ;  /* 0x000000ffff0c7224 */ /* 0x000fe200078e00ff */
[----:B0-----:R-:W0:Y:S02]  /*0c30*/  MUFU.RCP R17, R17 ;  /* 0x0000001100117308 */ /* 0x001e240000001000 */
[----:B0-----:R-:W-:Y:S02]  /*0c40*/  IADD3 R13, R17, 0xffffffe, RZ ;  /* 0x0ffffffe110d7810 */ /* 0x001fe40007ffe0ff */
[----:B------:R-:W-:-:S04]  /*0c50*/  IABS R17, c[0x0][0x1d4] ;  /* 0x0000750000117a13 */ /* 0x000fc80000000000 */
[----:B------:R-:W0:Y:S02]  /*0c60*/  F2I.FTZ.U32.TRUNC.NTZ R13, R13 ;  /* 0x0000000d000d7305 */ /* 0x000e24000021f000 */
[----:B0-----:R-:W-:-:S04]  /*0c70*/  IMAD.MOV R19, RZ, RZ, -R13 ;  /* 0x000000ffff137224 */ /* 0x001fc800078e0a0d */
[----:B------:R-:W-:-:S04]  /*0c80*/  IMAD R19, R19, R16, RZ ;  /* 0x0000001013137224 */ /* 0x000fc800078e02ff */
[----:B------:R-:W-:Y:S01]  /*0c90*/  IMAD.HI.U32 R12, R13, R19, R12 ;  /* 0x000000130d0c7227 */ /* 0x000fe200078e000c */
[----:B------:R-:W-:Y:S02]  /*0ca0*/  IADD3 R13, R0, -c[0x0][0x1cc], RZ ;  /* 0x80007300000d7a10 */ /* 0x000fe40007ffe0ff */
[----:B------:R-:W-:-:S05]  /*0cb0*/  MOV R19, R3 ;  /* 0x0000000300137202 */ /* 0x000fca0000000f00 */
.L_x_1221:
[----:B------:R-:W-:-:S05]  /*0cc0*/  IMAD.SHL.U32 R18, R19, 0x10, RZ ;  /* 0x0000001013127824 */ /* 0x000fca00078e00ff */
        /* <DEDUP_REMOVED lines=31> */
[----:B------:R-:W-:Y:S01]  /*0ec0*/  @!P0 IMAD.IADD R18, R5, 0x1, R18 ;  /* 0x0000000105128824 */ /* 0x000fe200078e0212 */
[----:B------:R-:W-:-:S05]  /*0ed0*/  @!P0 MOV R21, 0xff7fffff ;  /* 0xff7fffff00158802 */ /* 0x000fca0000000f00 */
[----:B------:R0:W-:Y:S01]  /*0ee0*/  @!P0 STS [R18.X4+0x1a0], R21 ;  /* 0x0001a01512008388 */ /* 0x0001e20000004800 */
[----:B------:R-:W-:-:S13]  /*0ef0*/  ISETP.GE.AND P0, PT, R19, R2, PT ;  /* 0x000000021300720c */ /* 0x000fda0003f06270 */
[----:B0-----:R-:W-:Y:S05]  /*0f00*/  @!P0 BRA `(.L_x_1221) ;  /* 0xfffffdb000008947 */ /* 0x001fea000383ffff */
.L_x_1219:
[----:B------:R-:W-:Y:S05]  /*0f10*/  BSYNC B7 ;  /* 0x0000000000077941 */ /* 0x000fea0003800000 */
.L_x_1218:
[----:B------:R-:W-:Y:S05]  /*0f20*/  BRA.DIV ~URZ, `(.L_x_1222) ;  /* 0x00002ce27f007947 */ /* 0x000fea000b800000 */
[----:B------:R-:W-:-:S05]  /*0f30*/  IMAD.MOV.U32 R4, RZ, RZ, -0x800001 ;  /* 0xff7fffffff047424 */ /* 0x000fca00078e00ff */
.L_x_1258:
        /* <DEDUP_REMOVED lines=8> */
.L_x_1259:
        /* <DEDUP_REMOVED lines=9> */
[----:B0-2---:R-:W-:Y:S01]  /*1050*/  FMNMX.FTZ R13, R5, R12, !PT ;  /* 0x0000000c050d7209 */ /* 0x005fe20007810000 */
[----:B------:R-:W-:Y:S01]  /*1060*/  IMAD.MOV.U32 R12, RZ, RZ, RZ ;  /* 0x000000ffff0c7224 */ /* 0x000fe200078e00ff */
[----:B------:R-:W-:-:S03]  /*1070*/  IADD3 R5, R11, 0xf, RZ ;  /* 0x0000000f0b057810 */ /* 0x000fc60007ffe0ff */
[----:B------:R-:W0:Y:S01]  /*1080*/  SHFL.BFLY PT, R4, R13, 0x1, 0x1f ;  /* 0x0c201f000d047f89 */ /* 0x000e2200000e0000 */
[----:B-1----:R-:W-:-:S04]  /*1090*/  SHF.R.S32.HI R14, RZ, 0x1f, R5 ;  /* 0x0000001fff0e7819 */ /* 0x002fc80000011405 */
[----:B------:R-:W-:-:S04]  /*10a0*/  LEA.HI R14, R14, R5, RZ, 0x4 ;  /* 0x000000050e0e7211 */ /* 0x000fc800078f20ff */
[----:B------:R-:W-:-:S04]  /*10b0*/  LOP3.LUT R14, R14, 0xfffffff0, RZ, 0xc0, !PT ;  /* 0xfffffff00e0e7812 */ /* 0x000fc800078ec0ff */
[----:B------:R-:W-:-:S04]  /*10c0*/  IMNMX R5, R11, R14, PT ;  /* 0x0000000e0b057217 */ /* 0x000fc80003800200 */
[----:B------:R-:W-:Y:S02]  /*10d0*/  ISETP.GE.AND P2, PT, R8, R5, PT ;  /* 0x000000050800720c */ /* 0x000fe40003f46270 */
[----:B0-----:R-:W-:-:S06]  /*10e0*/  FMNMX.FTZ R4, R13, R4, !PT ;  /* 0x000000040d047209 */ /* 0x001fcc0007810000 */
        /* <DEDUP_REMOVED lines=14> */
.L_x_1228:
        /* <DEDUP_REMOVED lines=11> */
.L_x_1227:
[----:B------:R-:W-:Y:S05]  /*1280*/  BSYNC B1 ;  /* 0x0000000000017941 */ /* 0x000fea0003800000 */
.L_x_1226:
        /* <DEDUP_REMOVED lines=10> */
.L_x_1231:
[----:B------:R-:W1:Y:S01]  /*1330*/  LDS R13, [R14+-0x400] ;  /* 0xfffc00000e0d7984 */ /* 0x000e620000000800 */
[----:B------:R-:W-:-:S03]  /*1340*/  IADD3 R16, R16, 0x800, RZ ;  /* 0x0000080010107810 */ /* 0x000fc60007ffe0ff */
[----:B------:R-:W2:Y:S01]  /*1350*/  LDS R21, [R14+-0x200] ;  /* 0xfffe00000e157984 */ /* 0x000ea20000000800 */
[----:B------:R-:W-:-:S03]  /*1360*/  ISETP.GE.AND P3, PT, R16, R11, PT ;  /* 0x0000000b1000720c */ /* 0x000fc60003f66270 */
[----:B------:R-:W3:Y:S04]  /*1370*/  LDS R23, [R14] ;  /* 0x000000000e177984 */ /* 0x000ee80000000800 */
[----:B------:R-:W4:Y:S04]  /*1380*/  LDS R19, [R14+0x200] ;  /* 0x000200000e137984 */ /* 0x000f280000000800 */
[----:B------:R-:W5:Y:S04]  /*1390*/  LDS R17, [R14+0x400] ;  /* 0x000400000e117984 */ /* 0x000f680000000800 */
[----:B------:R-:W-:Y:S04]  /*13a0*/  LDS R15, [R14+0x600] ;  /* 0x000600000e0f7984 */ /* 0x000fe80000000800 */
[----:B------:R-:W0:Y:S04]  /*13b0*/  LDS R29, [R14+0xa00] ;  /* 0x000a00000e1d7984 */ /* 0x000e280000000800 */
[----:B------:R-:W-:Y:S04]  /*13c0*/  LDS R27, [R14+0xc00] ;  /* 0x000c00000e1b7984 */ /* 0x000fe80000000800 */
[----:B------:R-:W-:Y:S01]  /*13d0*/  LDS R25, [R14+0x1000] ;  /* 0x001000000e197984 */ /* 0x000fe20000000800 */
[----:B01----:R-:W-:-:S03]  /*13e0*/  FADD.FTZ R18, -R4, R13 ;  /* 0x0000000d04127221 */ /* 0x003fc60000010100 */
[----:B------:R-:W0:Y:S01]  /*13f0*/  LDS R13, [R14+0x800] ;  /* 0x000800000e0d7984 */ /* 0x000e220000000800 */
[----:B------:R-:W-:Y:S02]  /*1400*/  FMUL.FTZ R24, R18, 1.4426950216293334961 ;  /* 0x3fb8aa3b12187820 */ /* 0x000fe40000410000 */
[C---:B--2---:R-:W-:Y:S02]  /*1410*/  FADD.FTZ R21, -R4.reuse, R21 ;  /* 0x0000001504157221 */ /* 0x044fe40000010100 */
[C---:B---3--:R-:W-:Y:S02]  /*1420*/  FADD.FTZ R23, -R4.reuse, R23 ;  /* 0x0000001704177221 */ /* 0x048fe40000010100 */
[----:B------:R-:W-:Y:S01]  /*1430*/  FMUL.FTZ R18, R21, 1.4426950216293334961 ;  /* 0x3fb8aa3b15127820 */ /* 0x000fe20000410000 */
[----:B------:R-:W1:Y:S01]  /*1440*/  MUFU.EX2 R24, R24 ;  /* 0x0000001800187308 */ /* 0x000e620000000800 */
[----:B------:R-:W-:Y:S01]  /*1450*/  FMUL.FTZ R20, R23, 1.4426950216293334961 ;  /* 0x3fb8aa3b17147820 */ /* 0x000fe20000410000 */
[----:B------:R-:W-:Y:S01]  /*1460*/  LDS R21, [R14+0x1200] ;  /* 0x001200000e157984 */ /* 0x000fe20000000800 */
[----:B----4-:R-:W-:-:S03]  /*1470*/  FADD.FTZ R19, -R4, R19 ;  /* 0x0000001304137221 */ /* 0x010fc60000010100 */
[----:B------:R-:W2:Y:S01]  /*1480*/  LDS R23, [R14+0xe00] ;  /* 0x000e00000e177984 */ /* 0x000ea20000000800 */
[----:B------:R-:W-:Y:S01]  /*1490*/  FMUL.FTZ R22, R19, 1.4426950216293334961 ;  /* 0x3fb8aa3b13167820 */ /* 0x000fe20000410000 */
[----:B------:R-:W3:Y:S01]  /*14a0*/  MUFU.EX2 R18, R18 ;  /* 0x0000001200127308 */ /* 0x000ee20000000800 */
[C---:B-----5:R-:W-:Y:S02]  /*14b0*/  FADD.FTZ R19, -R4.reuse, R17 ;  /* 0x0000001104137221 */ /* 0x060fe40000010100 */
[----:B------:R-:W-:Y:S02]  /*14c0*/  FADD.FTZ R28, -R4, R29 ;  /* 0x0000001d041c7221 */ /* 0x000fe40000010100 */
[----:B------:R-:W-:-:S03]  /*14d0*/  FMUL.FTZ R19, R19, 1.4426950216293334961 ;  /* 0x3fb8aa3b13137820 */ /* 0x000fc60000410000 */
[----:B------:R-:W4:Y:S01]  /*14e0*/  MUFU.EX2 R20, R20 ;  /* 0x0000001400147308 */ /* 0x000f220000000800 */
[----:B-1----:R-:W-:Y:S01]  /*14f0*/  FADD.FTZ R17, R24, R12 ;  /* 0x0000000c18117221 */ /* 0x002fe20000010000 */
[----:B------:R0:W-:Y:S01]  /*1500*/  STS [R14+-0x400], R24 ;  /* 0xfffc00180e007388 */ /* 0x0001e20000000800 */
[----:B------:R-:W-:-:S04]  /*1510*/  FADD.FTZ R12, -R4, R15 ;  /* 0x0000000f040c7221 */ /* 0x000fc80000010100 */
[----:B------:R-:W-:Y:S01]  /*1520*/  FMUL.FTZ R26, R12, 1.4426950216293334961 ;  /* 0x3fb8aa3b0c1a7820 */ /* 0x000fe20000410000 */
[----:B---3--:R-:W-:Y:S01]  /*1530*/  STS [R14+-0x200], R18 ;  /* 0xfffe00120e007388 */ /* 0x008fe20000000800 */
[----:B------:R-:W-:Y:S01]  /*1540*/  FADD.FTZ R15, R17, R18 ;  /* 0x00000012110f7221 */ /* 0x000fe20000010000 */
[----:B------:R-:W1:Y:S02]  /*1550*/  MUFU.EX2 R22, R22 ;  /* 0x0000001600167308 */ /* 0x000e640000000800 */
[----:B------:R-:W-:Y:S01]  /*1560*/  LDS R17, [R14+0x1400] ;  /* 0x001400000e117984 */ /* 0x000fe20000000800 */
[----:B0-----:R-:W-:-:S03]  /*1570*/  FADD.FTZ R24, -R4, R13 ;  /* 0x0000000d04187221 */ /* 0x001fc60000010100 */
[----:B----4-:R0:W-:Y:S01]  /*1580*/  STS [R14], R20 ;  /* 0x000000140e007388 */ /* 0x0101e20000000800 */
[----:B------:R-:W-:Y:S01]  /*1590*/  FADD.FTZ R12, R15, R20 ;  /* 0x000000140f0c7221 */ /* 0x000fe20000010000 */
[----:B------:R-:W3:Y:S01]  /*15a0*/  MUFU.EX2 R19, R19 ;  /* 0x0000001300137308 */ /* 0x000ee20000000800 */
[----:B------:R-:W-:Y:S01]  /*15b0*/  FMUL.FTZ R24, R24, 1.4426950216293334961 ;  /* 0x3fb8aa3b18187820 */ /* 0x000fe20000410000 */
[----:B------:R-:W4:Y:S04]  /*15c0*/  LDS R15, [R14+0x1600] ;  /* 0x001600000e0f7984 */ /* 0x000f280000000800 */
[----:B------:R-:W5:Y:S01]  /*15d0*/  LDS R18, [R14+0x1800] ;  /* 0x001800000e127984 */ /* 0x000f620000000800 */
[----:B0-----:R-:W-:Y:S01]  /*15e0*/  FMUL.FTZ R20, R28, 1.4426950216293334961 ;  /* 0x3fb8aa3b1c147820 */ /* 0x001fe20000410000 */
[----:B------:R2:W0:Y:S01]  /*15f0*/  MUFU.EX2 R13, R26 ;  /* 0x0000001a000d7308 */ /* 0x0004220000000800 */
[----:B------:R-:W-:Y:S01]  /*1600*/  FADD.FTZ R28, -R4, R27 ;  /* 0x0000001b041c7221 */ /* 0x000fe20000010100 */
[----:B-1----:R1:W-:Y:S01]  /*1610*/  STS [R14+0x200], R22 ;  /* 0x000200160e007388 */ /* 0x0023e20000000800 */
[----:B------:R-:W-:-:S02]  /*1620*/  FADD.FTZ R12, R12, R22 ;  /* 0x000000160c0c7221 */ /* 0x000fc40000010000 */
[----:B------:R-:W-:Y:S01]  /*1630*/  FMUL.FTZ R28, R28, 1.4426950216293334961 ;  /* 0x3fb8aa3b1c1c7820 */ /* 0x000fe20000410000 */
[----:B------:R-:W5:Y:S01]  /*1640*/  LDS R27, [R14+0x1a00] ;  /* 0x001a00000e1b7984 */ /* 0x000f620000000800 */
[----:B---3--:R-:W-:Y:S01]  /*1650*/  FADD.FTZ R12, R12, R19 ;  /* 0x000000130c0c7221 */ /* 0x008fe20000010000 */
[----:B------:R3:W3:Y:S01]  /*1660*/  MUFU.EX2 R29, R24 ;  /* 0x00000018001d7308 */ /* 0x0006e20000000800 */
[C---:B--2---:R-:W-:Y:S01]  /*1670*/  FADD.FTZ R26, -R4.reuse, R23 ;  /* 0x00000017041a7221 */ /* 0x044fe20000010100 */
[----:B------:R-:W-:Y:S01]  /*1680*/  STS [R14+0x400], R19 ;  /* 0x000400130e007388 */ /* 0x000fe20000000800 */
[----:B-1----:R-:W-:Y:S02]  /*1690*/  FADD.FTZ R22, -R4, R25 ;  /* 0x0000001904167221 */ /* 0x002fe40000010100 */
[----:B------:R-:W-:-:S03]  /*16a0*/  FMUL.FTZ R26, R26, 1.4426950216293334961 ;  /* 0x3fb8aa3b1a1a7820 */ /* 0x000fc60000410000 */
[----:B------:R-:W1:Y:S01]  /*16b0*/  MUFU.EX2 R20, R20 ;  /* 0x0000001400147308 */ /* 0x000e620000000800 */
[----:B------:R-:W-:Y:S01]  /*16c0*/  FMUL.FTZ R22, R22, 1.4426950216293334961 ;  /* 0x3fb8aa3b16167820 */ /* 0x000fe20000410000 */
[----:B0-----:R0:W-:Y:S01]  /*16d0*/  STS [R14+0x600], R13 ;  /* 0x0006000d0e007388 */ /* 0x0011e20000000800 */
[----:B---3--:R-:W-:Y:S02]  /*16e0*/  FADD.FTZ R24, -R4, R21 ;  /* 0x0000001504187221 */ /* 0x008fe40000010100 */
[----:B------:R-:W-:Y:S02]  /*16f0*/  FADD.FTZ R12, R12, R13 ;  /* 0x0000000d0c0c7221 */ /* 0x000fe40000010000 */
[----:B------:R-:W-:Y:S01]  /*1700*/  FMUL.FTZ R24, R24, 1.4426950216293334961 ;  /* 0x3fb8aa3b18187820 */ /* 0x000fe20000410000 */
[----:B------:R4:W2:Y:S01]  /*1710*/  MUFU.EX2 R23, R28 ;  /* 0x0000001c00177308 */ /* 0x0008a20000000800 */
[----:B------:R-:W-:Y:S01]  /*1720*/  FADD.FTZ R12, R12, R29 ;  /* 0x0000001d0c0c7221 */ /* 0x000fe20000010000 */
[----:B------:R-:W-:Y:S06]  /*1730*/  STS [R14+0x800], R29 ;  /* 0x0008001d0e007388 */ /* 0x000fec0000000800 */
[----:B------:R5:W3:Y:S01]  /*1740*/  MUFU.EX2 R25, R26 ;  /* 0x0000001a00197308 */ /* 0x000ae20000000800 */
[----:B----4-:R-:W-:Y:S01]  /*1750*/  FADD.FTZ R28, -R4, R15 ;  /* 0x0000000f041c7221 */ /* 0x010fe20000010100 */
[----:B-1----:R-:W-:Y:S01]  /*1760*/  STS [R14+0xa00], R20 ;  /* 0x000a00140e007388 */ /* 0x002fe20000000800 */
[----:B------:R-:W-:-:S02]  /*1770*/  FADD.FTZ R12, R12, R20 ;  /* 0x000000140c0c7221 */ /* 0x000fc40000010000 */
[----:B------:R-:W-:-:S03]  /*1780*/  FMUL.FTZ R28, R28, 1.4426950216293334961 ;  /* 0x3fb8aa3b1c1c7820 */ /* 0x000fc60000410000 */
[----:B------:R1:W4:Y:S01]  /*1790*/  MUFU.EX2 R21, R22 ;  /* 0x0000001600157308 */ /* 0x0003220000000800 */
[----:B-----5:R-:W-:Y:S01]  /*17a0*/  FADD.FTZ R26, -R4, R18 ;  /* 0x00000012041a7221 */ /* 0x020fe20000010100 */
[----:B--2---:R-:W-:Y:S01]  /*17b0*/  STS [R14+0xc00], R23 ;  /* 0x000c00170e007388 */ /* 0x004fe20000000800 */
[----:B------:R-:W-:Y:S02]  /*17c0*/  FADD.FTZ R12, R12, R23 ;  /* 0x000000170c0c7221 */ /* 0x000fe40000010000 */
[----:B------:R-:W-:-:S03]  /*17d0*/  FMUL.FTZ R26, R26, 1.4426950216293334961 ;  /* 0x3fb8aa3b1a1a7820 */ /* 0x000fc60000410000 */
[----:B------:R-:W2:Y:S01]  /*17e0*/  MUFU.EX2 R18, R28 ;  /* 0x0000001c00127308 */ /* 0x000ea20000000800 */
[----:B-1----:R-:W-:Y:S01]  /*17f0*/  FADD.FTZ R22, -R4, R17 ;  /* 0x0000001104167221 */ /* 0x002fe20000010100 */
[----:B---3--:R-:W-:Y:S01]  /*1800*/  STS [R14+0xe00], R25 ;  /* 0x000e00190e007388 */ /* 0x008fe20000000800 */
[----:B------:R-:W-:Y:S02]  /*1810*/  FADD.FTZ R12, R12, R25 ;  /* 0x000000190c0c7221 */ /* 0x000fe40000010000 */
[----:B------:R-:W-:-:S03]  /*1820*/  FMUL.FTZ R22, R22, 1.4426950216293334961 ;  /* 0x3fb8aa3b16167820 */ /* 0x000fc60000410000 */
[----:B------:R1:W3:Y:S01]  /*1830*/  MUFU.EX2 R17, R24 ;  /* 0x0000001800117308 */ /* 0x0002e20000000800 */
[----:B----4-:R-:W-:Y:S01]  /*1840*/  FADD.FTZ R12, R12, R21 ;  /* 0x000000150c0c7221 */ /* 0x010fe20000010000 */
[----:B------:R-:W-:Y:S06]  /*1850*/  STS [R14+0x1000], R21 ;  /* 0x001000150e007388 */ /* 0x000fec0000000800 */
[----:B------:R4:W0:Y:S01]  /*1860*/  MUFU.EX2 R15, R22 ;  /* 0x00000016000f7308 */ /* 0x0008220000000800 */
[----:B-1----:R-:W-:Y:S01]  /*1870*/  FADD.FTZ R24, -R4, R27 ;  /* 0x0000001b04187221 */ /* 0x002fe20000010100 */
[----:B--2---:R-:W-:Y:S06]  /*1880*/  STS [R14+0x1600], R18 ;  /* 0x001600120e007388 */ /* 0x004fec0000000800 */
[----:B------:R-:W1:Y:S01]  /*1890*/  MUFU.EX2 R27, R26 ;  /* 0x0000001a001b7308 */ /* 0x000e620000000800 */
[----:B----4-:R-:W-:Y:S01]  /*18a0*/  FMUL.FTZ R22, R24, 1.4426950216293334961 ;  /* 0x3fb8aa3b18167820 */ /* 0x010fe20000410000 */
[----:B---3--:R-:W-:Y:S01]  /*18b0*/  STS [R14+0x1200], R17 ;  /* 0x001200110e007388 */ /* 0x008fe20000000800 */
[----:B------:R-:W-:-:S05]  /*18c0*/  FADD.FTZ R12, R12, R17 ;  /* 0x000000110c0c7221 */ /* 0x000fca0000010000 */
[----:B------:R-:W2:Y:S01]  /*18d0*/  MUFU.EX2 R22, R22 ;  /* 0x0000001600167308 */ /* 0x000ea20000000800 */
[----:B0-----:R-:W-:Y:S01]  /*18e0*/  FADD.FTZ R13, R12, R15 ;  /* 0x0000000f0c0d7221 */ /* 0x001fe20000010000 */
[----:B------:R-:W-:Y:S03]  /*18f0*/  STS [R14+0x1400], R15 ;  /* 0x0014000f0e007388 */ /* 0x000fe60000000800 */
[----:B------:R-:W-:Y:S01]  /*1900*/  FADD.FTZ R12, R13, R18 ;  /* 0x000000120d0c7221 */ /* 0x000fe20000010000 */
[----:B-1----:R-:W-:Y:S03]  /*1910*/  STS [R14+0x1800], R27 ;  /* 0x0018001b0e007388 */ /* 0x002fe60000000800 */
[----:B------:R-:W-:Y:S01]  /*1920*/  FADD.FTZ R13, R12, R27 ;  /* 0x0000001b0c0d7221 */ /* 0x000fe20000010000 */
[----:B--2---:R0:W-:Y:S03]  /*1930*/  STS [R14+0x1a00], R22 ;  /* 0x001a00160e007388 */ /* 0x0041e60000000800 */
[----:B------:R-:W-:Y:S01]  /*1940*/  FADD.FTZ R12, R13, R22 ;  /* 0x000000160d0c7221 */ /* 0x000fe20000010000 */
[----:B0-----:R-:W-:Y:S01]  /*1950*/  IADD3 R14, R14, 0x2000, RZ ;  /* 0x000020000e0e7810 */ /* 0x001fe20007ffe0ff */
[----:B------:R-:W-:Y:S05]  /*1960*/  @!P3 BRA `(.L_x_1231) ;  /* 0xfffff9c00000b947 */ /* 0x000fea000383ffff */
.L_x_1230:
[----:B------:R-:W-:Y:S05]  /*1970*/  BSYNC B1 ;  /* 0x0000000000017941 */ /* 0x000fea0003800000 */
.L_x_1229:
[----:B------:R-:W-:Y:S01]  /*1980*/  IADD3 R11, -R16, R5, RZ ;  /* 0x00000005100b7210 */ /* 0x000fe20007ffe1ff */
        /* <DEDUP_REMOVED lines=54> */
.L_x_1233:
[----:B------:R-:W-:Y:S05]  /*1cf0*/  BSYNC B1 ;  /* 0x0000000000017941 */ /* 0x000fea0003800000 */
.L_x_1232:
        /* <DEDUP_REMOVED lines=26> */
.L_x_1225:
[----:B------:R-:W-:Y:S05]  /*1ea0*/  BSYNC B0 ;  /* 0x0000000000007941 */ /* 0x000fea0003800000 */
.L_x_1224:
        /* <DEDUP_REMOVED lines=37> */
.L_x_1238:
        /* <DEDUP_REMOVED lines=8> */
.L_x_1237:
[----:B------:R-:W-:Y:S05]  /*2180*/  BSYNC B1 ;  /* 0x0000000000017941 */ /* 0x000fea0003800000 */
.L_x_1236:
        /* <DEDUP_REMOVED lines=10> */
.L_x_1241:
        /* <DEDUP_REMOVED lines=52> */
.L_x_1240:
[----:B------:R-:W-:Y:S05]  /*2570*/  BSYNC B1 ;  /* 0x0000000000017941 */ /* 0x000fea0003800000 */
.L_x_1239:
        /* <DEDUP_REMOVED lines=31> */
.L_x_1243:
[----:B------:R-:W-:Y:S05]  /*2770*/  BSYNC B1 ;  /* 0x0000000000017941 */ /* 0x000fea0003800000 */
.L_x_1242:
        /* <DEDUP_REMOVED lines=14> */
.L_x_1235:
[----:B------:R-:W-:Y:S05]  /*2860*/  BSYNC B0 ;  /* 0x0000000000007941 */ /* 0x000fea0003800000 */
.L_x_1234:
        /* <DEDUP_REMOVED lines=12> */
[----:B0-----:R-:W-:-:S07]  /*2930*/  IADD3 R14, R16, 0xffffffe, RZ ;  /* 0x0ffffffe100e7810 */ /* 0x001fce0007ffe0ff */
[----:B------:R0:W2:Y:S01]  /*2940*/  F2I.FTZ.U32.TRUNC.NTZ R15, R14 ;  /* 0x0000000e000f7305 */ /* 0x0000a2000021f000 */
[----:B-1----:R-:W-:-:S07]  /*2950*/  IADD3 R12, R11, 0xffffffe, RZ ;  /* 0x0ffffffe0b0c7810 */ /* 0x002fce0007ffe0ff */
[----:B------:R1:W3:Y:S01]  /*2960*/  F2I.FTZ.U32.TRUNC.NTZ R13, R12 ;  /* 0x0000000c000d7305 */ /* 0x0002e2000021f000 */
[----:B0-----:R-:W-:Y:S01]  /*2970*/  HFMA2.MMA R14, -RZ, RZ, 0, 0 ;  /* 0x00000000ff0e7435 */ /* 0x001fe200000001ff */
[----:B--2---:R-:W-:Y:S02]  /*2980*/  IMAD.MOV R19, RZ, RZ, -R15 ;  /* 0x000000ffff137224 */ /* 0x004fe400078e0a0f */
[----:B-1----:R-:W-:Y:S02]  /*2990*/  IMAD.MOV.U32 R12, RZ, RZ, RZ ;  /* 0x000000ffff0c7224 */ /* 0x002fe400078e00ff */
[----:B------:R-:W-:Y:S01]  /*29a0*/  IMAD R11, R19, R4, RZ ;  /* 0x00000004130b7224 */ /* 0x000fe200078e02ff */
[----:B------:R-:W-:Y:S01]  /*29b0*/  IABS R19, c[0x0][0x1d4] ;  /* 0x0000750000137a13 */ /* 0x000fe20000000000 */
[----:B---3--:R-:W-:-:S03]  /*29c0*/  IMAD.MOV R18, RZ, RZ, -R13 ;  /* 0x000000ffff127224 */ /* 0x008fc600078e0a0d */
[----:B------:R-:W-:-:S04]  /*29d0*/  IMAD.HI.U32 R14, R15, R11, R14 ;  /* 0x0000000b0f0e7227 */ /* 0x000fc800078e000e */
[----:B------:R-:W-:Y:S02]  /*29e0*/  IMAD R17, R18, R5, RZ ;  /* 0x0000000512117224 */ /* 0x000fe400078e02ff */
[----:B------:R-:W-:Y:S02]  /*29f0*/  IMAD.MOV.U32 R11, RZ, RZ, R3 ;  /* 0x000000ffff0b7224 */ /* 0x000fe400078e0003 */
[----:B------:R-:W-:-:S04]  /*2a00*/  IMAD.HI.U32 R12, R13, R17, R12 ;  /* 0x000000110d0c7227 */ /* 0x000fc800078e000c */
.L_x_1247:
        /* <DEDUP_REMOVED lines=33> */
.L_x_1245:
[----:B------:R-:W-:Y:S05]  /*2c20*/  BSYNC B6 ;  /* 0x0000000000067941 */ /* 0x000fea0003800000 */
.L_x_1244:
[----:B------:R-:W-:Y:S05]  /*2c30*/  BRA.DIV ~URZ, `(.L_x_1248) ;  /* 0x000011a27f007947 */ /* 0x000fea000b800000 */
[----:B0-----:R-:W-:-:S04]  /*2c40*/  IMAD.MOV.U32 R11, RZ, RZ, RZ ;  /* 0x000000ffff0b7224 */ /* 0x001fc800078e00ff */
.L_x_1260:
[----:B------:R-:W-:Y:S01]  /*2c50*/  FADD.FTZ R11, RZ, R11 ;  /* 0x0000000bff0b7221 */ /* 0x000fe20000010000 */
[----:B------:R-:W-:Y:S05]  /*2c60*/  BRA.DIV ~URZ, `(.L_x_1249) ;  /* 0x000011f27f007947 */ /* 0x000fea000b800000 */
[----:B------:R-:W-:Y:S01]  /*2c70*/  IMAD.MOV.U32 R10, RZ, RZ, RZ ;  /* 0x000000ffff0a7224 */ /* 0x000fe200078e00ff */
[----:B------:R-:W-:Y:S01]  /*2c80*/  CS2R R12, SRZ ;  /* 0x00000000000c7805 */ /* 0x000fe2000001ff00 */
[----:B------:R-:W-:Y:S01]  /*2c90*/  IMAD.MOV.U32 R25, RZ, RZ, RZ ;  /* 0x000000ffff197224 */ /* 0x000fe200078e00ff */
[----:B------:R-:W-:Y:S01]  /*2ca0*/  MOV R2, RZ ;  /* 0x000000ff00027202 */ /* 0x000fe20000000f00 */
[----:B------:R-:W-:Y:S01]  /*2cb0*/  CS2R R20, SRZ ;  /* 0x0000000000147805 */ /* 0x000fe2000001ff00 */
[----:B------:R-:W-:Y:S01]  /*2cc0*/  IMAD.MOV.U32 R23, RZ, RZ, RZ ;  /* 0x000000ffff177224 */ /* 0x000fe200078e00ff */
[----:B------:R-:W-:Y:S01]  /*2cd0*/  CS2R R18, SRZ ;  /* 0x0000000000127805 */ /* 0x000fe2000001ff00 */
[----:B------:R-:W-:Y:S02]  /*2ce0*/  IMAD.MOV.U32 R0, RZ, RZ, RZ ;  /* 0x000000ffff007224 */ /* 0x000fe400078e00ff */
.L_x_1261:
        /* <DEDUP_REMOVED lines=9> */
[----:B------:R-:W-:Y:S02]  /*2d80*/  ISETP.GT.U32.AND P3, PT, R14, 0x3e, PT ;  /* 0x0000003e0e00780c */ /* 0x000fe40003f64070 */
[----:B------:R-:W-:Y:S02]  /*2d90*/  LEA.HI R14, R9, R9, RZ, 0x1 ;  /* 0x00000009090e7211 */ /* 0x000fe400078f08ff */
[----:B------:R-:W-:Y:S02]  /*2da0*/  LOP3.LUT R4, R8, 0xffffffe0, RZ, 0xc0, !PT ;  /* 0xffffffe008047812 */ /* 0x000fe400078ec0ff */
[----:B------:R-:W-:Y:S02]  /*2db0*/  SHF.R.S32.HI R14, RZ, 0x1, R14 ;  /* 0x00000001ff0e7819 */ /* 0x000fe4000001140e */
[----:B------:R-:W-:-:S02]  /*2dc0*/  ISETP.NE.OR P4, PT, R4, 0x20, P0 ;  /* 0x000000200400780c */ /* 0x000fc40000785670 */
[C---:B------:R-:W-:Y:S01]  /*2dd0*/  ISETP.GT.OR P1, PT, R8.reuse, 0x3f, P0 ;  /* 0x0000003f0800780c */ /* 0x040fe20000724670 */
[----:B------:R-:W-:Y:S01]  /*2de0*/  IMAD R3, R3, 0xc0, R14 ;  /* 0x000000c003037824 */ /* 0x000fe200078e020e */
        /* <DEDUP_REMOVED lines=14> */
.L_x_1251:
[----:B------:R-:W-:Y:S05]  /*2ed0*/  BSYNC B0 ;  /* 0x0000000000007941 */ /* 0x000fea0003800000 */
.L_x_1250:
        /* <DEDUP_REMOVED lines=27> */
.L_x_1253:
[----:B------:R-:W-:Y:S05]  /*3090*/  BSYNC B0 ;  /* 0x0000000000007941 */ /* 0x000fea0003800000 */
.L_x_1252:
        /* <DEDUP_REMOVED lines=15> */
.L_x_1255:
[----:B------:R-:W-:Y:S05]  /*3190*/  BSYNC B0 ;  /* 0x0000000000007941 */ /* 0x000fea0003800000 */
.L_x_1254:
        /* <DEDUP_REMOVED lines=27> */
.L_x_1257:
[----:B------:R-:W-:Y:S05]  /*3350*/  BSYNC B0 ;  /* 0x0000000000007941 */ /* 0x000fea0003800000 */
.L_x_1256:
        /* <DEDUP_REMOVED lines=20> */
[----:B------:R-:W-:Y:S02]  /*34a0*/  IADD3 R7, R14, 0x30, RZ ;  /* 0x000000300e077810 */ /* 0x000fe40007ffe0ff */
[-C--:B------:R-:W-:Y:S02]  /*34b0*/  IADD3 R3, P0, R16, R17.reuse, RZ ;  /* 0x0000001110037210 */ /* 0x080fe40007f1e0ff */
[----:B------:R-:W-:Y:S02]  /*34c0*/  IADD3 R9, P1, R6, R17, RZ ;  /* 0x0000001106097210 */ /* 0x000fe40007f3e0ff */
[----:B------:R-:W-:Y:S02]  /*34d0*/  F2FP.BF16.PACK_AB R15, R10, R11 ;  /* 0x0000000b0a0f723e */ /* 0x000fe400000010ff */
[----:B------:R-:W-:Y:S02]  /*34e0*/  IADD3 R11, P2, R7, R17, RZ ;  /* 0x00000011070b7210 */ /* 0x000fe40007f5e0ff */
[----:B------:R-:W-:-:S02]  /*34f0*/  LEA.HI.X.SX32 R16, R16, R24, 0x1, P0 ;  /* 0x0000001810107211 */ /* 0x000fc400000f0eff */
[-C--:B------:R-:W-:Y:S02]  /*3500*/  LEA.HI.X.SX32 R26, R6, R24.reuse, 0x1, P1 ;  /* 0x00000018061a7211 */ /* 0x080fe400008f0eff */
[----:B------:R-:W-:Y:S02]  /*3510*/  LEA R6, P0, R3, c[0x0][0x160], 0x1 ;  /* 0x0000580003067a11 */ /* 0x000fe400078008ff */
[----:B------:R-:W-:Y:S02]  /*3520*/  LEA.HI.X.SX32 R22, R7, R24, 0x1, P2 ;  /* 0x0000001807167211 */ /* 0x000fe400010f0eff */
[----:B------:R-:W-:Y:S02]  /*3530*/  LEA.HI.X R7, R3, c[0x0][0x164], R16, 0x1, P0 ;  /* 0x0000590003077a11 */ /* 0x000fe400000f0c10 */
[----:B------:R-:W-:Y:S02]  /*3540*/  PRMT R3, R15, 0x7610, R3 ;  /* 0x000076100f037816 */ /* 0x000fe40000000003 */
[----:B------:R-:W-:-:S02]  /*3550*/  F2FP.BF16.PACK_AB R12, R13, R12 ;  /* 0x0000000c0d0c723e */ /* 0x000fc400000010ff */
[----:B------:R-:W-:Y:S01]  /*3560*/  PRMT R13, R15, 0x7632, R13 ;  /* 0x000076320f0d7816 */ /* 0x000fe2000000000d */
[----:B------:R0:W-:Y:S01]  /*3570*/  STG.E.U16 [R4.64], R3 ;  /* 0x0000000304007986 */ /* 0x0001e2000c101524 */
[C---:B------:R-:W-:Y:S02]  /*3580*/  IADD3 R16, R14.reuse, 0x90, RZ ;  /* 0x000000900e107810 */ /* 0x040fe40007ffe0ff */
[----:B------:R-:W-:Y:S01]  /*3590*/  LEA R8, P1, R9, c[0x0][0x160], 0x1 ;  /* 0x0000580009087a11 */ /* 0x000fe200078208ff */
[----:B------:R1:W-:Y:S01]  /*35a0*/  STG.E.U16 [R6.64], R13 ;  /* 0x0000000d06007986 */ /* 0x0003e2000c101524 */
[----:B------:R-:W-:Y:S02]  /*35b0*/  IADD3 R15, R14, 0x40, RZ ;  /* 0x000000400e0f7810 */ /* 0x000fe40007ffe0ff */
[----:B------:R-:W-:Y:S02]  /*35c0*/  LEA R10, P2, R11, c[0x0][0x160], 0x1 ;  /* 0x000058000b0a7a11 */ /* 0x000fe400078408ff */
[----:B------:R-:W-:-:S02]  /*35d0*/  LEA.HI.X R9, R9, c[0x0][0x164], R26, 0x1, P1 ;  /* 0x0000590009097a11 */ /* 0x000fc400008f0c1a */
[----:B------:R-:W-:Y:S02]  /*35e0*/  LEA.HI.X R11, R11, c[0x0][0x164], R22, 0x1, P2 ;  /* 0x000059000b0b7a11 */ /* 0x000fe400010f0c16 */
[----:B0-----:R-:W-:Y:S02]  /*35f0*/  PRMT R5, R12, 0x7610, R5 ;  /* 0x000076100c057816 */ /* 0x001fe40000000005 */
[-C--:B------:R-:W-:Y:S02]  /*3600*/  IADD3 R3, P5, R15, R17.reuse, RZ ;  /* 0x000000110f037210 */ /* 0x080fe40007fbe0ff */
[----:B-1----:R-:W-:Y:S01]  /*3610*/  IADD3 R13, P0, R16, R17, RZ ;  /* 0x00000011100d7210 */ /* 0x002fe20007f1e0ff */
[----:B------:R0:W-:Y:S01]  /*3620*/  STG.E.U16 [R8.64], R5 ;  /* 0x0000000508007986 */ /* 0x0001e2000c101524 */
[----:B------:R-:W-:Y:S02]  /*3630*/  PRMT R29, R12, 0x7632, R29 ;  /* 0x000076320c1d7816 */ /* 0x000fe4000000001d */
[----:B------:R-:W-:-:S02]  /*3640*/  IADD3 R28, R14, 0x60, RZ ;  /* 0x000000600e1c7810 */ /* 0x000fc40007ffe0ff */
[C---:B------:R-:W-:Y:S01]  /*3650*/  IADD3 R12, R14.reuse, 0x50, RZ ;  /* 0x000000500e0c7810 */ /* 0x040fe20007ffe0ff */
[----:B------:R1:W-:Y:S01]  /*3660*/  STG.E.U16 [R10.64], R29 ;  /* 0x0000001d0a007986 */ /* 0x0003e2000c101524 */
[C---:B------:R-:W-:Y:S02]  /*3670*/  IADD3 R27, R14.reuse, 0x70, RZ ;  /* 0x000000700e1b7810 */ /* 0x040fe40007ffe0ff */
[C---:B------:R-:W-:Y:S02]  /*3680*/  IADD3 R26, R14.reuse, 0x80, RZ ;  /* 0x000000800e1a7810 */ /* 0x040fe40007ffe0ff */
[----:B------:R-:W-:Y:S02]  /*3690*/  IADD3 R22, R14, 0xa0, RZ ;  /* 0x000000a00e167810 */ /* 0x000fe40007ffe0ff */
[----:B------:R-:W-:Y:S02]  /*36a0*/  LEA.HI.X.SX32 R16, R16, R24, 0x1, P0 ;  /* 0x0000001810107211 */ /* 0x000fe400000f0eff */
[----:B------:R-:W-:-:S02]  /*36b0*/  F2FP.BF16.PACK_AB R25, R2, R25 ;  /* 0x000000190219723e */ /* 0x000fc400000010ff */
[----:B------:R-:W-:Y:S02]  /*36c0*/  IADD3 R4, R14, 0xb0, RZ ;  /* 0x000000b00e047810 */ /* 0x000fe40007ffe0ff */
[----:B------:R-:W-:Y:S02]  /*36d0*/  LEA.HI.X.SX32 R6, R15, R24, 0x1, P5 ;  /* 0x000000180f067211 */ /* 0x000fe400028f0eff */
[----:B------:R-:W-:Y:S02]  /*36e0*/  LEA R2, P0, R3, c[0x0][0x160], 0x1 ;  /* 0x0000580003027a11 */ /* 0x000fe400078008ff */
[-C--:B------:R-:W-:Y:S02]  /*36f0*/  IADD3 R7, P3, R28, R17.reuse, RZ ;  /* 0x000000111c077210 */ /* 0x080fe40007f7e0ff */
[-C--:B0-----:R-:W-:Y:S02]  /*3700*/  IADD3 R5, P4, R12, R17.reuse, RZ ;  /* 0x000000110c057210 */ /* 0x081fe40007f9e0ff */
[----:B------:R-:W-:-:S02]  /*3710*/  IADD3 R9, P2, R27, R17, RZ ;  /* 0x000000111b097210 */ /* 0x000fc40007f5e0ff */
[-C--:B-1----:R-:W-:Y:S02]  /*3720*/  IADD3 R11, P1, R26, R17.reuse, RZ ;  /* 0x000000111a0b7210 */ /* 0x082fe40007f3e0ff */
        /* <DEDUP_REMOVED lines=39> */
.L_x_1220:
        /* <DEDUP_REMOVED lines=19> */
.L_x_1246:
[----:B------:R-:W-:Y:S01]  /*3ad0*/  MOV R2, 0x0 ;  /* 0x0000000000027802 */ /* 0x000fe20000000f00 */
[----:B------:R-:W-:Y:S01]  /*3ae0*/  HFMA2.MMA R13, -RZ, RZ, 0, 0 ;  /* 0x00000000ff0d7435 */ /* 0x000fe200000001ff */
[----:B------:R-:W-:Y:S01]  /*3af0*/  IMAD.MOV.U32 R4, RZ, RZ, c[0x4][0x178] ;  /* 0x01005e00ff047624 */ /* 0x000fe200078e00ff */
[----:B------:R-:W-:Y:S01]  /*3b00*/  MOV R7, c[0x4][0x184] ;  /* 0x0100610000077a02 */ /* 0x000fe20000000f00 */
[----:B------:R-:W-:Y:S02]  /*3b10*/  IMAD.MOV.U32 R5, RZ, RZ, c[0x4][0x17c] ;  /* 0x01005f00ff057624 */ /* 0x000fe400078e00ff */
[----:B------:R-:W0:Y:S01]  /*3b20*/  LDC.64 R2, c[0x4][R2] ;  /* 0x0100000002027b82 */ /* 0x000e220000000a00 */
[----:B------:R-:W-:Y:S02]  /*3b30*/  IMAD.MOV.U32 R6, RZ, RZ, c[0x4][0x180] ;  /* 0x01006000ff067624 */ /* 0x000fe400078e00ff */
[----:B------:R-:W-:Y:S02]  /*3b40*/  IMAD.MOV.U32 R8, RZ, RZ, 0x219 ;  /* 0x00000219ff087424 */ /* 0x000fe400078e00ff */
[----:B------:R-:W-:-:S02]  /*3b50*/  IMAD.MOV.U32 R10, RZ, RZ, c[0x4][0x88] ;  /* 0x01002200ff0a7624 */ /* 0x000fc400078e00ff */
[----:B------:R-:W-:Y:S02]  /*3b60*/  IMAD.MOV.U32 R11, RZ, RZ, c[0x4][0x8c] ;  /* 0x01002300ff0b7624 */ /* 0x000fe400078e00ff */
        /* <DEDUP_REMOVED lines=10> */
.L_x_1222:
[----:B------:R-:W-:Y:S01]  /*3c10*/  IMAD.MOV.U32 R14, RZ, RZ, -0x800001 ;  /* 0xff7fffffff0e7424 */ /* 0x000fe200078e00ff */
[----:B------:R-:W-:Y:S01]  /*3c20*/  MOV R4, 0x3c70 ;  /* 0x00003c7000047802 */ /* 0x000fe20000000f00 */
[----:B------:R-:W-:Y:S02]  /*3c30*/  IMAD.MOV.U32 R15, RZ, RZ, 0x10 ;  /* 0x00000010ff0f7424 */ /* 0x000fe400078e00ff */
[----:B------:R-:W-:Y:S02]  /*3c40*/  IMAD.MOV.U32 R16, RZ, RZ, 0x1f ;  /* 0x0000001fff107424 */ /* 0x000fe400078e00ff */
[----:B------:R-:W-:Y:S02]  /*3c50*/  IMAD.MOV.U32 R17, RZ, RZ, -0x1 ;  /* 0xffffffffff117424 */ /* 0x000fe400078e00ff */
[----:B------:R-:W-:Y:S05]  /*3c60*/  CALL.REL.NOINC `($__internal_28_$__cuda_sm70_shflsync_bfly_p) ;  /* 0x000006d000007944 */ /* 0x000fea0003c00000 */
[----:B-1----:R-:W-:Y:S01]  /*3c70*/  MOV R4, R14 ;  /* 0x0000000e00047202 */ /* 0x002fe20000000f00 */
[----:B0-----:R-:W-:Y:S05]  /*3c80*/  BRA `(.L_x_1258) ;  /* 0xffffd2b000007947 */ /* 0x001fea000383ffff */
.L_x_1223:
[----:B------:R-:W-:Y:S01]  /*3c90*/  IMAD.MOV.U32 R14, RZ, RZ, R19 ;  /* 0x000000ffff0e7224 */ /* 0x000fe200078e0013 */
[----:B------:R-:W-:Y:S01]  /*3ca0*/  MOV R4, 0x3cf0 ;  /* 0x00003cf000047802 */ /* 0x000fe20000000f00 */
[----:B------:R-:W-:Y:S02]  /*3cb0*/  IMAD.MOV.U32 R15, RZ, RZ, 0x8 ;  /* 0x00000008ff0f7424 */ /* 0x000fe400078e00ff */
[----:B------:R-:W-:-:S02]  /*3cc0*/  IMAD.MOV.U32 R16, RZ, RZ, 0x1f ;  /* 0x0000001fff107424 */ /* 0x000fc400078e00ff */
[----:B------:R-:W-:Y:S02]  /*3cd0*/  IMAD.MOV.U32 R17, RZ, RZ, -0x1 ;  /* 0xffffffffff117424 */ /* 0x000fe400078e00ff */
[----:B------:R-:W-:Y:S05]  /*3ce0*/  CALL.REL.NOINC `($__internal_28_$__cuda_sm70_shflsync_bfly_p) ;  /* 0x0000065000007944 */ /* 0x000fea0003c00000 */
[----:B-1----:R-:W-:Y:S01]  /*3cf0*/  FMNMX.FTZ R13, R19, R14, !PT ;  /* 0x0000000e130d7209 */ /* 0x002fe20007810000 */
[----:B0-----:R-:W-:Y:S01]  /*3d00*/  HFMA2.MMA R15, -RZ, RZ, 0, 2.384185791015625e-07 ;  /* 0x00000004ff0f7435 */ /* 0x001fe200000001ff */
[----:B------:R-:W-:Y:S01]  /*3d10*/  IMAD.MOV.U32 R16, RZ, RZ, 0x1f ;  /* 0x0000001fff107424 */ /* 0x000fe200078e00ff */
[----:B------:R-:W-:Y:S01]  /*3d20*/  MOV R4, 0x3d60 ;  /* 0x00003d6000047802 */ /* 0x000fe20000000f00 */
[----:B------:R-:W-:Y:S02]  /*3d30*/  IMAD.MOV.U32 R17, RZ, RZ, -0x1 ;  /* 0xffffffffff117424 */ /* 0x000fe400078e00ff */
[----:B------:R-:W-:Y:S02]  /*3d40*/  IMAD.MOV.U32 R14, RZ, RZ, R13 ;  /* 0x000000ffff0e7224 */ /* 0x000fe400078e000d */
[----:B------:R-:W-:Y:S05]  /*3d50*/  CALL.REL.NOINC `($__internal_28_$__cuda_sm70_shflsync_bfly_p) ;  /* 0x000005e000007944 */ /* 0x000fea0003c00000 */
[----:B-1----:R-:W-:Y:S01]  /*3d60*/  FMNMX.FTZ R13, R13, R14, !PT ;  /* 0x0000000e0d0d7209 */ /* 0x002fe20007810000 */
[----:B0-----:R-:W-:Y:S01]  /*3d70*/  IMAD.MOV.U32 R15, RZ, RZ, 0x2 ;  /* 0x00000002ff0f7424 */ /* 0x001fe200078e00ff */
[----:B------:R-:W-:Y:S01]  /*3d80*/  MOV R16, 0x1f ;  /* 0x0000001f00107802 */ /* 0x000fe20000000f00 */
[----:B------:R-:W-:Y:S01]  /*3d90*/  IMAD.MOV.U32 R17, RZ, RZ, -0x1 ;  /* 0xffffffffff117424 */ /* 0x000fe200078e00ff */
[----:B------:R-:W-:Y:S01]  /*3da0*/  MOV R4, 0x3dd0 ;  /* 0x00003dd000047802 */ /* 0x000fe20000000f00 */
[----:B------:R-:W-:-:S02]  /*3db0*/  IMAD.MOV.U32 R14, RZ, RZ, R13 ;  /* 0x000000ffff0e7224 */ /* 0x000fc400078e000d */
[----:B------:R-:W-:Y:S05]  /*3dc0*/  CALL.REL.NOINC `($__internal_28_$__cuda_sm70_shflsync_bfly_p) ;  /* 0x0000057000007944 */ /* 0x000fea0003c00000 */
[----:B01----:R-:W-:Y:S05]  /*3dd0*/  BRA `(.L_x_1259) ;  /* 0xffffd1e000007947 */ /* 0x003fea000383ffff */
.L_x_1248:
[----:B0-----:R-:W-:Y:S01]  /*3de0*/  HFMA2.MMA R16, -RZ, RZ, 0, 1.847743988037109375e-06 ;  /* 0x0000001fff107435 */ /* 0x001fe200000001ff */
[----:B------:R-:W-:Y:S01]  /*3df0*/  IMAD.MOV.U32 R14, RZ, RZ, RZ ;  /* 0x000000ffff0e7224 */ /* 0x000fe200078e00ff */
[----:B------:R-:W-:Y:S01]  /*3e00*/  MOV R4, 0x3e40 ;  /* 0x00003e4000047802 */ /* 0x000fe20000000f00 */
[----:B------:R-:W-:-:S02]  /*3e10*/  IMAD.MOV.U32 R15, RZ, RZ, 0x1 ;  /* 0x00000001ff0f7424 */ /* 0x000fc400078e00ff */
[----:B------:R-:W-:Y:S02]  /*3e20*/  IMAD.MOV.U32 R17, RZ, RZ, -0x1 ;  /* 0xffffffffff117424 */ /* 0x000fe400078e00ff */
[----:B------:R-:W-:Y:S05]  /*3e30*/  CALL.REL.NOINC `($__internal_28_$__cuda_sm70_shflsync_bfly_p) ;  /* 0x0000050000007944 */ /* 0x000fea0003c00000 */
[----:B-1----:R-:W-:Y:S01]  /*3e40*/  IMAD.MOV.U32 R11, RZ, RZ, R14 ;  /* 0x000000ffff0b7224 */ /* 0x002fe200078e000e */
[----:B0-----:R-:W-:Y:S05]  /*3e50*/  BRA `(.L_x_1260) ;  /* 0xffffedf000007947 */ /* 0x001fea000383ffff */
.L_x_1249:
[----:B------:R-:W-:Y:S01]  /*3e60*/  IMAD.MOV.U32 R14, RZ, RZ, RZ ;  /* 0x000000ffff0e7224 */ /* 0x000fe200078e00ff */
[----:B------:R-:W-:Y:S01]  /*3e70*/  MOV R16, 0x1f ;  /* 0x0000001f00107802 */ /* 0x000fe20000000f00 */
[----:B------:R-:W-:Y:S01]  /*3e80*/  IMAD.MOV.U32 R15, RZ, RZ, 0x1 ;  /* 0x00000001ff0f7424 */ /* 0x000fe200078e00ff */
[----:B------:R-:W-:Y:S01]  /*3e90*/  MOV R4, 0x3ec0 ;  /* 0x00003ec000047802 */ /* 0x000fe20000000f00 */
[----:B------:R-:W-:Y:S02]  /*3ea0*/  IMAD.MOV.U32 R17, RZ, RZ, -0x1 ;  /* 0xffffffffff117424 */ /* 0x000fe400078e00ff */
[----:B------:R-:W-:Y:S05]  /*3eb0*/  CALL.REL.NOINC `($__internal_28_$__cuda_sm70_shflsync_bfly_p) ;  /* 0x0000048000007944 */ /* 0x000fea0003c00000 */
[----:B-1----:R-:W-:Y:S01]  /*3ec0*/  FADD.FTZ R10, RZ, R14 ;  /* 0x0000000eff0a7221 */ /* 0x002fe20000010000 */
[----:B0-----:R-:W-:Y:S01]  /*3ed0*/  MOV R17, 0xffffffff ;  /* 0xffffffff00117802 */ /* 0x001fe20000000f00 */
[----:B------:R-:W-:Y:S01]  /*3ee0*/  IMAD.MOV.U32 R14, RZ, RZ, RZ ;  /* 0x000000ffff0e7224 */ /* 0x000fe200078e00ff */
[----:B------:R-:W-:Y:S01]  /*3ef0*/  MOV R4, 0x3f30 ;  /* 0x00003f3000047802 */ /* 0x000fe20000000f00 */
[----:B------:R-:W-:Y:S02]  /*3f00*/  IMAD.MOV.U32 R15, RZ, RZ, 0x1 ;  /* 0x00000001ff0f7424 */ /* 0x000fe400078e00ff */
[----:B------:R-:W-:-:S02]  /*3f10*/  IMAD.MOV.U32 R16, RZ, RZ, 0x1f ;  /* 0x0000001fff107424 */ /* 0x000fc400078e00ff */
[----:B------:R-:W-:Y:S05]  /*3f20*/  CALL.REL.NOINC `($__internal_28_$__cuda_sm70_shflsync_bfly_p) ;  /* 0x0000041000007944 */ /* 0x000fea0003c00000 */
[----:B-1----:R-:W-:Y:S01]  /*3f30*/  FADD.FTZ R12, RZ, R14 ;  /* 0x0000000eff0c7221 */ /* 0x002fe20000010000 */
[----:B------:R-:W-:Y:S01]  /*3f40*/  MOV R4, 0x3fa0 ;  /* 0x00003fa000047802 */ /* 0x000fe20000000f00 */
[----:B------:R-:W-:-:S02]  /*3f50*/  IMAD.MOV.U32 R14, RZ, RZ, RZ ;  /* 0x000000ffff0e7224 */ /* 0x000fc400078e00ff */
[----:B0-----:R-:W-:Y:S02]  /*3f60*/  IMAD.MOV.U32 R15, RZ, RZ, 0x1 ;  /* 0x00000001ff0f7424 */ /* 0x001fe400078e00ff */
[----:B------:R-:W-:Y:S02]  /*3f70*/  IMAD.MOV.U32 R16, RZ, RZ, 0x1f ;  /* 0x0000001fff107424 */ /* 0x000fe400078e00ff */
[----:B------:R-:W-:Y:S02]  /*3f80*/  IMAD.MOV.U32 R17, RZ, RZ, -0x1 ;  /* 0xffffffffff117424 */ /* 0x000fe400078e00ff */
[----:B------:R-:W-:Y:S05]  /*3f90*/  CALL.REL.NOINC `($__internal_28_$__cuda_sm70_shflsync_bfly_p) ;  /* 0x000003a000007944 */ /* 0x000fea0003c00000 */
[----:B-1----:R-:W-:Y:S01]  /*3fa0*/  FADD.FTZ R13, RZ, R14 ;  /* 0x0000000eff0d7221 */ /* 0x002fe20000010000 */
[----:B------:R-:W-:Y:S01]  /*3fb0*/  HFMA2.MMA R14, -RZ, RZ, 0, 0 ;  /* 0x00000000ff0e7435 */ /* 0x000fe200000001ff */
[----:B0-----:R-:W-:Y:S01]  /*3fc0*/  IMAD.MOV.U32 R15, RZ, RZ, 0x1 ;  /* 0x00000001ff0f7424 */ /* 0x001fe200078e00ff */
[----:B------:R-:W-:Y:S01]  /*3fd0*/  MOV R4, 0x4010 ;  /* 0x0000401000047802 */ /* 0x000fe20000000f00 */
[----:B------:R-:W-:Y:S02]  /*3fe0*/  IMAD.MOV.U32 R16, RZ, RZ, 0x1f ;  /* 0x0000001fff107424 */ /* 0x000fe400078e00ff */
[----:B------:R-:W-:-:S02]  /*3ff0*/  IMAD.MOV.U32 R17, RZ, RZ, -0x1 ;  /* 0xffffffffff117424 */ /* 0x000fc400078e00ff */
[----:B------:R-:W-:Y:S05]  /*4000*/  CALL.REL.NOINC `($__internal_28_$__cuda_sm70_shflsync_bfly_p) ;  /* 0x0000033000007944 */ /* 0x000fea0003c00000 */
[----:B-1----:R-:W-:Y:S01]  /*4010*/  FADD.FTZ R25, RZ, R14 ;  /* 0x0000000eff197221 */ /* 0x002fe20000010000 */
[----:B0-----:R-:W-:Y:S01]  /*4020*/  MOV R15, 0x1 ;  /* 0x00000001000f7802 */ /* 0x001fe20000000f00 */
[----:B------:R-:W-:Y:S01]  /*4030*/  IMAD.MOV.U32 R14, RZ, RZ, RZ ;  /* 0x000000ffff0e7224 */ /* 0x000fe200078e00ff */
[----:B------:R-:W-:Y:S01]  /*4040*/  MOV R4, 0x4080 ;  /* 0x0000408000047802 */ /* 0x000fe20000000f00 */
[----:B------:R-:W-:-:S02]  /*4050*/  IMAD.MOV.U32 R16, RZ, RZ, 0x1f ;  /* 0x0000001fff107424 */ /* 0x000fc400078e00ff */
[----:B------:R-:W-:Y:S02]  /*4060*/  IMAD.MOV.U32 R17, RZ, RZ, -0x1 ;  /* 0xffffffffff117424 */ /* 0x000fe400078e00ff */
[----:B------:R-:W-:Y:S05]  /*4070*/  CALL.REL.NOINC `($__internal_28_$__cuda_sm70_shflsync_bfly_p) ;  /* 0x000002c000007944 */ /* 0x000fea0003c00000 */
[----:B0-----:R-:W-:Y:S01]  /*4080*/  HFMA2.MMA R16, -RZ, RZ, 0, 1.847743988037109375e-06 ;  /* 0x0000001fff107435 */ /* 0x001fe200000001ff */
[----:B-1----:R-:W-:Y:S01]  /*4090*/  FADD.FTZ R2, RZ, R14 ;  /* 0x0000000eff027221 */ /* 0x002fe20000010000 */
[----:B------:R-:W-:Y:S01]  /*40a0*/  MOV R4, 0x40f0 ;  /* 0x000040f000047802 */ /* 0x000fe20000000f00 */
[----:B------:R-:W-:Y:S02]  /*40b0*/  IMAD.MOV.U32 R14, RZ, RZ, RZ ;  /* 0x000000ffff0e7224 */ /* 0x000fe400078e00ff */
[----:B------:R-:W-:Y:S02]  /*40c0*/  IMAD.MOV.U32 R15, RZ, RZ, 0x1 ;  /* 0x00000001ff0f7424 */ /* 0x000fe400078e00ff */
[----:B------:R-:W-:Y:S02]  /*40d0*/  IMAD.MOV.U32 R17, RZ, RZ, -0x1 ;  /* 0xffffffffff117424 */ /* 0x000fe400078e00ff */
[----:B------:R-:W-:Y:S05]  /*40e0*/  CALL.REL.NOINC `($__internal_28_$__cuda_sm70_shflsync_bfly_p) ;  /* 0x0000025000007944 */ /* 0x000fea0003c00000 */
[----:B-1----:R-:W-:Y:S01]  /*40f0*/  FADD.FTZ R20, RZ, R14 ;  /* 0x0000000eff147221 */ /* 0x002fe20000010000 */
[----:B0-----:R-:W-:Y:S01]  /*4100*/  MOV R17, 0xffffffff ;  /* 0xffffffff00117802 */ /* 0x001fe20000000f00 */
[----:B------:R-:W-:Y:S01]  /*4110*/  IMAD.MOV.U32 R14, RZ, RZ, RZ ;  /* 0x000000ffff0e7224 */ /* 0x000fe200078e00ff */
[----:B------:R-:W-:Y:S01]  /*4120*/  MOV R4, 0x4160 ;  /* 0x0000416000047802 */ /* 0x000fe20000000f00 */
[----:B------:R-:W-:-:S02]  /*4130*/  IMAD.MOV.U32 R15, RZ, RZ, 0x1 ;  /* 0x00000001ff0f7424 */ /* 0x000fc400078e00ff */
[----:B------:R-:W-:Y:S02]  /*4140*/  IMAD.MOV.U32 R16, RZ, RZ, 0x1f ;  /* 0x0000001fff107424 */ /* 0x000fe400078e00ff */
[----:B------:R-:W-:Y:S05]  /*4150*/  CALL.REL.NOINC `($__internal_28_$__cuda_sm70_shflsync_bfly_p) ;  /* 0x000001e000007944 */ /* 0x000fea0003c00000 */
[----:B-1----:R-:W-:Y:S01]  /*4160*/  FADD.FTZ R23, RZ, R14 ;  /* 0x0000000eff177221 */ /* 0x002fe20000010000 */
[----:B------:R-:W-:Y:S01]  /*4170*/  MOV R4, 0x41d0 ;  /* 0x000041d000047802 */ /* 0x000fe20000000f00 */
[----:B------:R-:W-:Y:S02]  /*4180*/  IMAD.MOV.U32 R14, RZ, RZ, RZ ;  /* 0x000000ffff0e7224 */ /* 0x000fe400078e00ff */
        /* <DEDUP_REMOVED lines=8> */
[----:B------:R-:W-:-:S02]  /*4210*/  IMAD.MOV.U32 R16, RZ, RZ, 0x1f ;  /* 0x0000001fff107424 */ /* 0x000fc400078e00ff */
[----:B------:R-:W-:Y:S02]  /*4220*/  IMAD.MOV.U32 R17, RZ, RZ, -0x1 ;  /* 0xffffffffff117424 */ /* 0x000fe400078e00ff */
[----:B------:R-:W-:Y:S05]  /*4230*/  CALL.REL.NOINC `($__internal_28_$__cuda_sm70_shflsync_bfly_p) ;  /* 0x0000010000007944 */ /* 0x000fea0003c00000 */
[----:B-1----:R-:W-:Y:S01]  /*4240*/  FADD.FTZ R21, RZ, R14 ;  /* 0x0000000eff157221 */ /* 0x002fe20000010000 */
[----:B0-----:R-:W-:Y:S01]  /*4250*/  MOV R15, 0x1 ;  /* 0x00000001000f7802 */ /* 0x001fe20000000f00 */
[----:B------:R-:W-:Y:S01]  /*4260*/  IMAD.MOV.U32 R14, RZ, RZ, RZ ;  /* 0x000000ffff0e7224 */ /* 0x000fe200078e00ff */
[----:B------:R-:W-:Y:S01]  /*4270*/  MOV R4, 0x42b0 ;  /* 0x000042b000047802 */ /* 0x000fe20000000f00 */
[----:B------:R-:W-:Y:S02]  /*4280*/  IMAD.MOV.U32 R16, RZ, RZ, 0x1f ;  /* 0x0000001fff107424 */ /* 0x000fe400078e00ff */
[----:B------:R-:W-:Y:S02]  /*4290*/  IMAD.MOV.U32 R17, RZ, RZ, -0x1 ;  /* 0xffffffffff117424 */ /* 0x000fe400078e00ff */
[----:B------:R-:W-:Y:S05]  /*42a0*/  CALL.REL.NOINC `($__internal_28_$__cuda_sm70_shflsync_bfly_p) ;  /* 0x0000009000007944 */ /* 0x000fea0003c00000 */
[----:B0-----:R-:W-:Y:S01]  /*42b0*/  HFMA2.MMA R16, -RZ, RZ, 0, 1.847743988037109375e-06 ;  /* 0x0000001fff107435 */ /* 0x001fe200000001ff */
[----:B-1----:R-:W-:Y:S01]  /*42c0*/  FADD.FTZ R0, RZ, R14 ;  /* 0x0000000eff007221 */ /* 0x002fe20000010000 */
[----:B------:R-:W-:Y:S01]  /*42d0*/  MOV R4, 0x4320 ;  /* 0x0000432000047802 */ /* 0x000fe20000000f00 */
[----:B------:R-:W-:Y:S02]  /*42e0*/  IMAD.MOV.U32 R14, RZ, RZ, RZ ;  /* 0x000000ffff0e7224 */ /* 0x000fe400078e00ff */
[----:B------:R-:W-:-:S02]  /*42f0*/  IMAD.MOV.U32 R15, RZ, RZ, 0x1 ;  /* 0x00000001ff0f7424 */ /* 0x000fc400078e00ff */
[----:B------:R-:W-:Y:S02]  /*4300*/  IMAD.MOV.U32 R17, RZ, RZ, -0x1 ;  /* 0xffffffffff117424 */ /* 0x000fe400078e00ff */
[----:B------:R-:W-:Y:S05]  /*4310*/  CALL.REL.NOINC `($__internal_28_$__cuda_sm70_shflsync_bfly_p) ;  /* 0x0000002000007944 */ /* 0x000fea0003c00000 */
[----:B-1----:R-:W-:Y:S01]  /*4320*/  IMAD.MOV.U32 R19, RZ, RZ, R14 ;  /* 0x000000ffff137224 */ /* 0x002fe200078e000e */
[----:B0-----:R-:W-:Y:S05]  /*4330*/  BRA `(.L_x_1261) ;  /* 0xffffe9b000007947 */ /* 0x001fea000383ffff */
        .weak           $__internal_28_$__cuda_sm70_shflsync_bfly_p
        .type           $__internal_28_$__cuda_sm70_shflsync_bfly_p,@function
        .size           $__internal_28_$__cuda_sm70_shflsync_bfly_p,(.L_x_23195 - $__internal_28_$__cuda_sm70_shflsync_bfly_p)
$__internal_28_$__cuda_sm70_shflsync_bfly_p:
[----:B------:R-:W-:Y:S01]  /*4340*/  IMAD.MOV.U32 R5, RZ, RZ, 0x0 ;  /* 0x00000000ff057424 */ /* 0x000fe200078e00ff */
[----:B------:R-:W-:Y:S04]  /*4350*/  WARPSYNC R17 ;  /* 0x0000001100007348 */ /* 0x000fe80003800000 */
[----:B------:R0:W1:Y:S01]  /*4360*/  SHFL.BFLY PT, R14, R14, R15, R16 ;  /* 0x0c00000f0e0e7389 */ /* 0x00006200000e0010 */
[----:B------:R-:W-:Y:S05]  /*4370*/  RET.REL.NODEC R4 `(_ZN4vllm25paged_attention_v1_kernelI13__nv_bfloat16hLi192ELi16ELi128ELNS_18Fp8KVCacheDataTypeE2ELb1EEEvPT_PKS3_PKT0_S9_ifPKiSB_iPKfiiiSD_SD_iiiii) ;  /* 0xffffbc8004007950 */ /* 0x000fea0003c3ffff */
.L_x_1262:
        /* <DEDUP_REMOVED lines=16> */
.L_x_23195:


//--------------------- .text._ZN4vllm25paged_attention_v1_kernelI13__nv_bfloat16hLi128ELi16ELi128ELNS_18Fp8KVCacheDataTypeE2ELb1EEEvPT_PKS3_PKT0_S9_ifPKiSB_iPKfiiiSD_SD_iiiii --------------------------
	.section	.text._ZN4vllm25paged_attention_v1_kernelI13__nv_bfloat16hLi128ELi16ELi128ELNS_18Fp8KVCacheDataTypeE2ELb1EEEvPT_PKS3_PKT0_S9_ifPKiSB_iPKfiiiSD_SD_iiiii,"ax",@progbits
	.sectioninfo	@"SHI_REGISTERS=32"
	.align	128
        .global         _ZN4vllm25paged_attention_v1_kernelI13__nv_bfloat16hLi128ELi16ELi128ELNS_18Fp8KVCacheDataTypeE2ELb1EEEvPT_PKS3_PKT0_S9_ifPKiSB_iPKfiiiSD_SD_iiiii
        .type           _ZN4vllm25paged_attention_v1_kernelI13__nv_bfloat16hLi128ELi16ELi128ELNS_18Fp8KVCacheDataTypeE2ELb1EEEvPT_PKS3_PKT0_S9_ifPKiSB_iPKfiiiSD_SD_iiiii,@function
        .size           _ZN4vllm25paged_attention_v1_kernelI13__nv_bfloat16hLi128ELi16ELi128ELNS_18Fp8KVCacheDataTypeE2ELb1EEEvPT_PKS3_PKT0_S9_ifPKiSB_iPKfiiiSD_SD_iiiii,(.L_x_23196 - _ZN4vllm25paged_attention_v1_kernelI13__nv_bfloat16hLi128ELi16ELi128ELNS_18Fp8KVCacheDataTypeE2ELb1EEEvPT_PKS3_PKT0_S9_ifPKiSB_iPKfiiiSD_SD_iiiii)
        .other          _ZN4vllm25paged_attention_v1_kernelI13__nv_bfloat16hLi128ELi16ELi128ELNS_18Fp8KVCacheDataTypeE2ELb1EEEvPT_PKS3_PKT0_S9_ifPKiSB_iPKfiiiSD_SD_iiiii,@"STO_CUDA_ENTRY STV_DEFAULT"
_ZN4vllm25paged_attention_v1_kernelI13__nv_bfloat16hLi128ELi16ELi128ELNS_18Fp8KVCacheDataTypeE2ELb1EEEvPT_PKS3_PKT0_S9_ifPKiSB_iPKfiiiSD_SD_iiiii:
.text._ZN4vllm25paged_attention_v1_kernelI13__nv_bfloat16hLi128ELi16ELi128ELNS_18Fp8KVCacheDataTypeE2ELb1EEEvPT_PKS3_PKT0_S9_ifPKiSB_iPKfiiiSD_SD_iiiii:
        /* <DEDUP_REMOVED lines=16> */
[C---:B------:R-:W-:Y:S01]  /*0100*/  IMAD.IADD R2, R6.reuse, 0x1, -R15 ;  /* 0x0000000106027824 */ /* 0x040fe200078e0a0f */
[----:B------:R-:W-:Y:S01]  /*0110*/  SHF.R.S32.HI R7, RZ, 0x5, R7 ;  /* 0x00000005ff077819 */ /* 0x000fe20000011407 */
[----:B0-----:R-:W-:Y:S01]  /*0120*/  IMAD.IADD R8, R6, 0x1, -R13 ;  /* 0x0000000106087824 */ /* 0x001fe200078e0a0d */
[----:B------:R-:W-:Y:S05]  /*0130*/  @P0 BRA `(.L_x_1264) ;  /* 0x0000046000000947 */ /* 0x000fea0003800000 */
[----:B--2---:R-:W-:Y:S01]  /*0140*/  IMNMX R0, R3, -0x30, !PT ;  /* 0xffffffd003007817 */ /* 0x004fe20007800200 */
[----:B------:R-:W-:Y:S01]  /*0150*/  IMAD R10, R5, c[0x0][0x1a8], RZ ;  /* 0x00006a00050a7a24 */ /* 0x000fe200078e02ff */
[----:B------:R-:W-:Y:S01]  /*0160*/  SHF.L.U32 R15, R4, 0x7, RZ ;  /* 0x00000007040f7819 */ /* 0x000fe200000006ff */
[----:B------:R-:W-:Y:S01]  /*0170*/  BSSY B1, `(.L_x_1265) ;  /* 0x0000023000017945 */ /* 0x000fe20003800000 */
        /* <DEDUP_REMOVED lines=8> */
[----:B------:R-:W-:Y:S02]  /*0200*/  IMAD.SHL.U32 R13, R3, 0x8, RZ ;  /* 0x00000008030d7824 */ /* 0x000fe400078e00ff */
[----:B------:R-:W-:Y:S02]  /*0210*/  IMAD.MOV.U32 R16, RZ, RZ, R3 ;  /* 0x000000ffff107224 */ /* 0x000fe400078e0003 */
        /* <DEDUP_REMOVED lines=11> */
.L_x_1267:
        /* <DEDUP_REMOVED lines=13> */
.L_x_1266:
[----:B------:R-:W-:Y:S05]  /*03a0*/  BSYNC B1 ;  /* 0x0000000000017941 */ /* 0x000fea0003800000 */
.L_x_1265:
        /* <DEDUP_REMOVED lines=10> */
.L_x_1268:
[----:B------:R-:W-:Y:S01]  /*0450*/  MOV R12, R0 ;  /* 0x00000000000c7202 */ /* 0x000fe20000000f00 */
        /* <DEDUP_REMOVED lines=20> */
.L_x_1264:
[----:B--2---:R-:W-:Y:S05]  /*05a0*/  BSYNC B0 ;  /* 0x0000000000007941 */ /* 0x004fea0003800000 */
.L_x_1263:
        /* <DEDUP_REMOVED lines=14> */
[----:B------:R-:W-:-:S03]  /*0690*/  MOV R13, R10 ;  /* 0x0000000a000d7202 */ /* 0x000fc60000000f00 */
[----:B------:R-:W-:Y:S02]  /*06a0*/  IMAD.MOV.U32 R12, RZ, RZ, c[0x0][0x1d8] ;  /* 0x00007600ff0c7624 */ /* 0x000fe400078e00ff */
[----:B------:R-:W-:-:S04]  /*06b0*/  IMAD.HI.U32 R9, R15, R13, RZ ;  /* 0x0000000d0f097227 */ /* 0x000fc800078e00ff */
[----:B------:R-:W-:-:S04]  /*06c0*/  IMAD.MOV R10, RZ, RZ, -R9 ;  /* 0x000000ffff0a7224 */ /* 0x000fc800078e0a09 */
        /* <DEDUP_REMOVED lines=12> */
[----:B------:R-:W-:-:S05]  /*0790*/  IMAD.MOV.U32 R0, RZ, RZ, R9 ;  /* 0x000000ffff007224 */ /* 0x000fca00078e0009 */
[----:B------:R-:W-:Y:S02]  /*07a0*/  @!P2 IADD3 R0, -R0, RZ, RZ ;  /* 0x000000ff0000a210 */ /* 0x000fe40007ffe1ff */
[----:B------:R-:W-:-:S03]  /*07b0*/  @!P1 LOP3.LUT R0, RZ, c[0x0][0x1d4], RZ, 0x33, !PT ;  /* 0x00007500ff009a12 */ /* 0x000fc600078e33ff */
        /* <DEDUP_REMOVED lines=16> */
[----:B------:R-:W-:-:S04]  /*08c0*/  IMAD.HI.U32 R13, R13, R17, R12 ;  /* 0x000000110d0d7227 */ /* 0x000fc800078e000c */
[----:B------:R-:W-:Y:S01]  /*08d0*/  IMAD.MOV.U32 R17, RZ, RZ, R18 ;  /* 0x000000ffff117224 */ /* 0x000fe200078e0012 */
[----:B------:R-:W-:-:S03]  /*08e0*/  IABS R18, R4 ;  /* 0x0000000400127213 */ /* 0x000fc60000000000 */
        /* <DEDUP_REMOVED lines=21> */
[----:B------:R-:W-:Y:S01]  /*0a40*/  IMAD.HI.U32 R13, R13, R19, R12 ;  /* 0x000000130d0d7227 */ /* 0x000fe200078e000c */
[----:B------:R-:W-:-:S04]  /*0a50*/  LOP3.LUT R12, R4, R9, RZ, 0x3c, !PT ;  /* 0x00000009040c7212 */ /* 0x000fc800078e3cff */
[----:B------:R-:W-:Y:S01]  /*0a60*/  ISETP.GE.AND P2, PT, R12, RZ, PT ;  /* 0x000000ff0c00720c */ /* 0x000fe20003f46270 */
[----:B------:R-:W-:-:S04]  /*0a70*/  IMAD.HI.U32 R13, R13, R18, RZ ;  /* 0x000000120d0d7227 */ /* 0x000fc800078e00ff */
[----:B------:R-:W-:Y:S02]  /*0a80*/  IMAD R17, R13, R17, R18 ;  /* 0x000000110d117224 */ /* 0x000fe400078e0212 */
[----:B------:R-:W-:-:S03]  /*0a90*/  IMAD.MOV.U32 R12, RZ, RZ, c[0x0][0x1c8] ;  /* 0x00007200ff0c7624 */ /* 0x000fc600078e00ff */
[----:B------:R-:W-:-:S13]  /*0aa0*/  ISETP.GT.U32.AND P1, PT, R16, R17, PT ;  /* 0x000000111000720c */ /* 0x000fda0003f24070 */
[-C--:B------:R-:W-:Y:S02]  /*0ab0*/  @!P1 IADD3 R17, R17, -R16.reuse, RZ ;  /* 0x8000001011119210 */ /* 0x080fe40007ffe0ff */
[----:B------:R-:W-:Y:S02]  /*0ac0*/  @!P1 IADD3 R13, R13, 0x1, RZ ;  /* 0x000000010d0d9810 */ /* 0x000fe40007ffe0ff */
[----:B------:R-:W-:Y:S02]  /*0ad0*/  ISETP.GE.U32.AND P0, PT, R17, R16, PT ;  /* 0x000000101100720c */ /* 0x000fe40003f06070 */
[----:B------:R-:W-:-:S11]  /*0ae0*/  ISETP.NE.AND P1, PT, R9, RZ, PT ;  /* 0x000000ff0900720c */ /* 0x000fd60003f25270 */
[----:B------:R-:W-:-:S05]  /*0af0*/  @P0 IADD3 R13, R13, 0x1, RZ ;  /* 0x000000010d0d0810 */ /* 0x000fca0007ffe0ff */
[----:B------:R-:W-:Y:S01]  /*0b00*/  @!P2 IMAD.MOV R13, RZ, RZ, -R13 ;  /* 0x000000ffff0da224 */ /* 0x000fe200078e0a0d */
[----:B------:R-:W-:-:S05]  /*0b10*/  @!P1 LOP3.LUT R13, RZ, R9, RZ, 0x33, !PT ;  /* 0x00000009ff0d9212 */ /* 0x000fca00078e33ff */
[----:B------:R-:W-:-:S04]  /*0b20*/  IMAD R9, R12, c[0x0][0x180], R13 ;  /* 0x000060000c097a24 */ /* 0x000fc800078e020d */
[----:B------:R-:W-:Y:S01]  /*0b30*/  IMAD R9, R9, UR4, RZ ;  /* 0x0000000409097c24 */ /* 0x000fe2000f8e02ff */
[----:B------:R-:W-:Y:S05]  /*0b40*/  BRA `(.L_x_1270) ;  /* 0x0000003000007947 */ /* 0x000fea0003800000 */
.L_x_1269:
[----:B------:R-:W-:-:S04]  /*0b50*/  IMAD.MOV.U32 R9, RZ, RZ, c[0x0][0xc] ;  /* 0x00000300ff097624 */ /* 0x000fc800078e00ff */
[----:B------:R-:W-:-:S04]  /*0b60*/  IMAD R9, R9, c[0x0][0x1c8], R4 ;  /* 0x0000720009097a24 */ /* 0x000fc800078e0204 */
[----:B------:R-:W-:-:S03]  /*0b70*/  IMAD R9, R9, c[0x0][0x1d8], RZ ;  /* 0x0000760009097a24 */ /* 0x000fc600078e02ff */
.L_x_1270:
        /* <DEDUP_REMOVED lines=10> */
[----:B------:R-:W-:-:S04]  /*0c20*/  LOP3.LUT R12, R12, 0xfffffff0, RZ, 0xc0, !PT ;  /* 0xfffffff00c0c7812 */ /* 0x000fc800078ec0ff */
[----:B------:R-:W-:Y:S01]  /*0c30*/  IADD3 R3, R3, -R12, RZ ;  /* 0x8000000c03037210 */ /* 0x000fe20007ffe0ff */
        /* <DEDUP_REMOVED lines=8> */
[----:B------:R-:W-:-:S03]  /*0cc0*/  IADD3 R13, R0, -c[0x0][0x1cc], RZ ;  /* 0x80007300000d7a10 */ /* 0x000fc60007ffe0ff */
[----:B------:R-:W-:-:S04]  /*0cd0*/  IMAD.MOV.U32 R19, RZ, RZ, R7 ;  /* 0x000000ffff137224 */ /* 0x000fc800078e0007 */
.L_x_1274:
[----:B------:R-:W-:-:S05]  /*0ce0*/  IMAD.SHL.U32 R18, R19, 0x10, RZ ;  /* 0x0000001013127824 */ /* 0x000fca00078e00ff */
[----:B------:R-:W-:-:S05]  /*0cf0*/  IABS R22, R18 ;  /* 0x0000001200167213 */ /* 0x000fca0000000000 */
[----:B------:R-:W-:-:S04]  /*0d00*/  IMAD.HI.U32 R20, R15, R22, RZ ;  /* 0x000000160f147227 */ /* 0x000fc800078e00ff */
[----:B------:R-:W-:-:S04]  /*0d10*/  IMAD.MOV R21, RZ, RZ, -R20 ;  /* 0x000000ffff157224 */ /* 0x000fc800078e0a14 */
[----:B------:R-:W-:-:S05]  /*0d20*/  IMAD R21, R17, R21, R22 ;  /* 0x0000001511157224 */ /* 0x000fca00078e0216 */
[----:B------:R-:W-:-:S13]  /*0d30*/  ISETP.GT.U32.AND P4, PT, R14, R21, PT ;  /* 0x000000150e00720c */ /* 0x000fda0003f84070 */
[----:B------:R-:W-:Y:S02]  /*0d40*/  @!P4 IADD3 R21, R21, -R17, RZ ;  /* 0x800000111515c210 */ /* 0x000fe40007ffe0ff */
[----:B------:R-:W-:Y:S02]  /*0d50*/  @!P4 IADD3 R20, R20, 0x1, RZ ;  /* 0x000000011414c810 */ /* 0x000fe40007ffe0ff */
        /* <DEDUP_REMOVED lines=29> */
.L_x_1272:
[----:B------:R-:W-:Y:S05]  /*0f30*/  BSYNC B7 ;  /* 0x0000000000077941 */ /* 0x000fea0003800000 */
.L_x_1271:
[----:B------:R-:W-:Y:S05]  /*0f40*/  BRA.DIV ~URZ, `(.L_x_1275) ;  /* 0x000029027f007947 */ /* 0x000fea000b800000 */
[----:B------:R-:W-:-:S04]  /*0f50*/  MOV R2, 0xff7fffff ;  /* 0xff7fffff00027802 */ /* 0x000fc80000000f00 */
.L_x_1307:
        /* <DEDUP_REMOVED lines=8> */
.L_x_1308:
        /* <DEDUP_REMOVED lines=21> */
[-C--:B------:R-:W-:Y:S01]  /*1130*/  LOP3.LUT R12, RZ, R6.reuse, RZ, 0x33, !PT ;  /* 0x00000006ff0c7212 */ /* 0x080fe200078e33ff */
[----:B------:R-:W-:Y:S01]  /*1140*/  BSSY B1, `(.L_x_1279) ;  /* 0x0000016000017945 */ /* 0x000fe20003800000 */
[----:B------:R-:W-:-:S03]  /*1150*/  MOV R16, R6 ;  /* 0x0000000600107202 */ /* 0x000fc60000000f00 */
[----:B------:R-:W-:-:S05]  /*1160*/  IMAD.IADD R12, R12, 0x1, R3 ;  /* 0x000000010c0c7824 */ /* 0x000fca00078e0203 */
        /* <DEDUP_REMOVED lines=8> */
.L_x_1281:
        /* <DEDUP_REMOVED lines=11> */
.L_x_1280:
[----:B------:R-:W-:Y:S05]  /*12a0*/  BSYNC B1 ;  /* 0x0000000000017941 */ /* 0x000fea0003800000 */
.L_x_1279:
        /* <DEDUP_REMOVED lines=10> */
.L_x_1284:
        /* <DEDUP_REMOVED lines=100> */
.L_x_1283:
[----:B------:R-:W-:Y:S05]  /*1990*/  BSYNC B1 ;  /* 0x0000000000017941 */ /* 0x000fea0003800000 */
.L_x_1282:
        /* <DEDUP_REMOVED lines=55> */
.L_x_1286:
[----:B------:R-:W-:Y:S05]  /*1d10*/  BSYNC B1 ;  /* 0x0000000000017941 */ /* 0x000fea0003800000 */
.L_x_1285:
        /* <DEDUP_REMOVED lines=26> */
.L_x_1278:
[----:B------:R-:W-:Y:S05]  /*1ec0*/  BSYNC B0 ;  /* 0x0000000000007941 */ /* 0x000fea0003800000 */
.L_x_1277:
        /* <DEDUP_REMOVED lines=37> */
.L_x_1291:
        /* <DEDUP_REMOVED lines=8> */
.L_x_1290:
[----:B------:R-:W-:Y:S05]  /*21a0*/  BSYNC B1 ;  /* 0x0000000000017941 */ /* 0x000fea0003800000 */
.L_x_1289:
        /* <DEDUP_REMOVED lines=10> */
.L_x_1294:
        /* <DEDUP_REMOVED lines=52> */
.L_x_1293:
[----:B------:R-:W-:Y:S05]  /*2590*/  BSYNC B1 ;  /* 0x0000000000017941 */ /* 0x000fea0003800000 */
.L_x_1292:
        /* <DEDUP_REMOVED lines=31> */
.L_x_1296:
[----:B------:R-:W-:Y:S05]  /*2790*/  BSYNC B1 ;  /* 0x0000000000017941 */ /* 0x000fea0003800000 */
.L_x_1295:
        /* <DEDUP_REMOVED lines=14> */
.L_x_1288:
[----:B------:R-:W-:Y:S05]  /*2880*/  BSYNC B0 ;  /* 0x0000000000007941 */ /* 0x000fea0003800000 */
.L_x_1287:
        /* <DEDUP_REMOVED lines=17> */
[----:B--2---:R-:W-:Y:S02]  /*29a0*/  IMAD.MOV R19, RZ, RZ, -R15 ;  /* 0x000000ffff137224 */ /* 0x004fe400078e0a0f */
[----:B-1----:R-:W-:Y:S02]  /*29b0*/  IMAD.MOV.U32 R12, RZ, RZ, RZ ;  /* 0x000000ffff0c7224 */ /* 0x002fe400078e00ff */
[----:B------:R-:W-:Y:S01]  /*29c0*/  IMAD R11, R19, R2, RZ ;  /* 0x00000002130b7224 */ /* 0x000fe200078e02ff */
[----:B------:R-:W-:Y:S01]  /*29d0*/  IABS R19, c[0x0][0x1d4] ;  /* 0x0000750000137a13 */ /* 0x000fe20000000000 */
[----:B---3--:R-:W-:Y:S02]  /*29e0*/  IMAD.MOV R18, RZ, RZ, -R13 ;  /* 0x000000ffff127224 */ /* 0x008fe400078e0a0d */
[----:B------:R-:W-:Y:S01]  /*29f0*/  IMAD.HI.U32 R14, R15, R11, R14 ;  /* 0x0000000b0f0e7227 */ /* 0x000fe200078e000e */
[----:B------:R-:W-:-:S03]  /*2a00*/  MOV R11, R7 ;  /* 0x00000007000b7202 */ /* 0x000fc60000000f00 */
[----:B------:R-:W-:-:S04]  /*2a10*/  IMAD R17, R18, R3, RZ ;  /* 0x0000000312117224 */ /* 0x000fc800078e02ff */
[----:B------:R-:W-:-:S04]  /*2a20*/  IMAD.HI.U32 R12, R13, R17, R12 ;  /* 0x000000110d0c7227 */ /* 0x000fc800078e000c */
.L_x_1300:
        /* <DEDUP_REMOVED lines=33> */
.L_x_1298:
[----:B------:R-:W-:Y:S05]  /*2c40*/  BSYNC B6 ;  /* 0x0000000000067941 */ /* 0x000fea0003800000 */
.L_x_1297:
[----:B------:R-:W-:Y:S05]  /*2c50*/  BRA.DIV ~URZ, `(.L_x_1301) ;  /* 0x00000d927f007947 */ /* 0x000fea000b800000 */
[----:B------:R-:W-:-:S04]  /*2c60*/  IMAD.MOV.U32 R25, RZ, RZ, RZ ;  /* 0x000000ffff197224 */ /* 0x000fc800078e00ff */
.L_x_1309:
[----:B------:R-:W-:Y:S01]  /*2c70*/  FADD.FTZ R25, RZ, R25 ;  /* 0x00000019ff197221 */ /* 0x000fe20000010000 */
[----:B------:R-:W-:Y:S05]  /*2c80*/  BRA.DIV ~URZ, `(.L_x_1302) ;  /* 0x00000de27f007947 */ /* 0x000fea000b800000 */
[----:B------:R-:W-:Y:S01]  /*2c90*/  IMAD.MOV.U32 R26, RZ, RZ, RZ ;  /* 0x000000ffff1a7224 */ /* 0x000fe200078e00ff */
[----:B------:R-:W-:Y:S01]  /*2ca0*/  CS2R R20, SRZ ;  /* 0x0000000000147805 */ /* 0x000fe2000001ff00 */
[----:B------:R-:W-:Y:S01]  /*2cb0*/  IMAD.MOV.U32 R23, RZ, RZ, RZ ;  /* 0x000000ffff177224 */ /* 0x000fe200078e00ff */
[----:B------:R-:W-:Y:S01]  /*2cc0*/  CS2R R18, SRZ ;  /* 0x0000000000127805 */ /* 0x000fe2000001ff00 */
[----:B------:R-:W-:Y:S02]  /*2cd0*/  IMAD.MOV.U32 R0, RZ, RZ, RZ ;  /* 0x000000ffff007224 */ /* 0x000fe400078e00ff */
.L_x_1310:
[----:B------:R-:W-:Y:S01]  /*2ce0*/  WARPSYNC 0xffffffff ;  /* 0xffffffff00007948 */ /* 0x000fe20003800000 */
[----:B------:R-:W-:Y:S01]  /*2cf0*/  BAR.SYNC.DEFER_BLOCKING 0x0 ;  /* 0x0000000000007b1d */ /* 0x000fe20000010000 */
[----:B0-----:R-:W-:Y:S01]  /*2d00*/  LOP3.LUT R2, R8, 0x1, RZ, 0xc0, !PT ;  /* 0x0000000108027812 */ /* 0x001fe200078ec0ff */
[----:B------:R-:W-:Y:S01]  /*2d10*/  FADD.FTZ R19, RZ, R19 ;  /* 0x00000013ff137221 */ /* 0x000fe20000010000 */
[----:B------:R-:W-:Y:S02]  /*2d20*/  LOP3.LUT R3, R6, 0xffffffc0, RZ, 0xc0, !PT ;  /* 0xffffffc006037812 */ /* 0x000fe400078ec0ff */
[----:B------:R-:W-:Y:S01]  /*2d30*/  ISETP.NE.AND P0, PT, R2, RZ, PT ;  /* 0x000000ff0200720c */ /* 0x000fe20003f05270 */
[----:B------:R-:W-:Y:S01]  /*2d40*/  BSSY B0, `(.L_x_1303) ;  /* 0x0000025000007945 */ /* 0x000fe20003800000 */
[----:B------:R-:W-:-:S02]  /*2d50*/  LEA.HI R2, R8, R8, RZ, 0x1 ;  /* 0x0000000808027211 */ /* 0x000fc400078f08ff */
[----:B------:R-:W-:Y:S02]  /*2d60*/  ISETP.NE.OR P5, PT, R3, 0x40, P0 ;  /* 0x000000400300780c */ /* 0x000fe400007a5670 */
[C---:B------:R-:W-:Y:S02]  /*2d70*/  ISETP.GT.OR P1, PT, R6.reuse, 0x3f, P0 ;  /* 0x0000003f0600780c */ /* 0x040fe40000724670 */
[----:B------:R-:W-:Y:S02]  /*2d80*/  SHF.R.S32.HI R2, RZ, 0x1, R2 ;  /* 0x00000001ff027819 */ /* 0x000fe40000011402 */
[C---:B------:R-:W-:Y:S02]  /*2d90*/  IADD3 R8, R6.reuse, 0x1f, RZ ;  /* 0x0000001f06087810 */ /* 0x040fe40007ffe0ff */
[----:B------:R-:W-:Y:S02]  /*2da0*/  LEA R7, R7, R2, 0x7 ;  /* 0x0000000207077211 */ /* 0x000fe400078e38ff */
[----:B------:R-:W-:-:S02]  /*2db0*/  LOP3.LUT R3, R6, 0xffffffe0, RZ, 0xc0, !PT ;  /* 0xffffffe006037812 */ /* 0x000fc400078ec0ff */
[----:B------:R-:W-:Y:S02]  /*2dc0*/  ISETP.GT.U32.AND P3, PT, R8, 0x3e, PT ;  /* 0x0000003e0800780c */ /* 0x000fe40003f64070 */
[----:B------:R-:W-:Y:S01]  /*2dd0*/  ISETP.GT.OR P2, PT, R6, 0x1f, P0 ;  /* 0x0000001f0600780c */ /* 0x000fe20000744670 */
[----:B------:R0:W-:Y:S01]  /*2de0*/  @!P5 STS [R7.X4+-0x2e0], R25 ;  /* 0xfffd20190700d388 */ /* 0x0001e20000004800 */
[----:B------:R-:W-:-:S03]  /*2df0*/  ISETP.NE.OR P4, PT, R3, 0x20, P0 ;  /* 0x000000200300780c */ /* 0x000fc60000785670 */
        /* <DEDUP_REMOVED lines=25> */
.L_x_1304:
[----:B0-----:R-:W-:Y:S05]  /*2f90*/  BSYNC B0 ;  /* 0x0000000000007941 */ /* 0x001fea0003800000 */
.L_x_1303:
        /* <DEDUP_REMOVED lines=28> */
.L_x_1306:
[----:B0-----:R-:W-:Y:S05]  /*3160*/  BSYNC B0 ;  /* 0x0000000000007941 */ /* 0x001fea0003800000 */
.L_x_1305:
        /* <DEDUP_REMOVED lines=17> */
[----:B------:R-:W-:Y:S02]  /*3280*/  LEA.HI.X.SX32 R6, R2, R27, 0x1, P0 ;  /* 0x0000001b02067211 */ /* 0x000fe400000f0eff */
[----:B------:R-:W-:Y:S02]  /*3290*/  IADD3 R5, P0, R8, R17, RZ ;  /* 0x0000001108057210 */ /* 0x000fe40007f1e0ff */
[C---:B------:R-:W-:Y:S02]  /*32a0*/  IADD3 R10, R2.reuse, 0x20, RZ ;  /* 0x00000020020a7810 */ /* 0x040fe40007ffe0ff */
[----:B------:R-:W-:-:S02]  /*32b0*/  IADD3 R12, R2, 0x30, RZ ;  /* 0x00000030020c7810 */ /* 0x000fc40007ffe0ff */
[C---:B------:R-:W-:Y:S02]  /*32c0*/  IADD3 R14, R2.reuse, 0x40, RZ ;  /* 0x00000040020e7810 */ /* 0x040fe40007ffe0ff */
[C---:B------:R-:W-:Y:S02]  /*32d0*/  IADD3 R16, R2.reuse, 0x50, RZ ;  /* 0x0000005002107810 */ /* 0x040fe40007ffe0ff */
[C---:B------:R-:W-:Y:S02]  /*32e0*/  IADD3 R22, R2.reuse, 0x60, RZ ;  /* 0x0000006002167810 */ /* 0x040fe40007ffe0ff */
[----:B------:R-:W-:Y:S02]  /*32f0*/  IADD3 R24, R2, 0x70, RZ ;  /* 0x0000007002187810 */ /* 0x000fe40007ffe0ff */
[----:B------:R-:W-:Y:S02]  /*3300*/  LEA.HI.X.SX32 R8, R8, R27, 0x1, P0 ;  /* 0x0000001b08087211 */ /* 0x000fe400000f0eff */
[----:B------:R-:W-:-:S02]  /*3310*/  LEA R2, P0, R3, c[0x0][0x160], 0x1 ;  /* 0x0000580003027a11 */ /* 0x000fc400078008ff */
[C---:B------:R-:W-:Y:S02]  /*3320*/  IADD3 R7, P1, R10.reuse, R17, RZ ;  /* 0x000000110a077210 */ /* 0x040fe40007f3e0ff */
[----:B------:R-:W-:Y:S02]  /*3330*/  LEA.HI.X R3, R3, c[0x0][0x164], R6, 0x1, P0 ;  /* 0x0000590003037a11 */ /* 0x000fe400000f0c06 */
[----:B------:R-:W-:Y:S02]  /*3340*/  LEA.HI.X.SX32 R10, R10, R27, 0x1, P1 ;  /* 0x0000001b0a0a7211 */ /* 0x000fe400008f0eff */
[----:B------:R-:W-:Y:S02]  /*3350*/  LEA R6, P0, R7, c[0x0][0x160], 0x1 ;  /* 0x0000580007067a11 */ /* 0x000fe400078008ff */
[----:B------:R-:W-:Y:S02]  /*3360*/  IADD3 R11, P3, R14, R17, RZ ;  /* 0x000000110e0b7210 */ /* 0x000fe40007f7e0ff */
[----:B------:R-:W-:-:S02]  /*3370*/  LEA R4, P1, R5, c[0x0][0x160], 0x1 ;  /* 0x0000580005047a11 */ /* 0x000fc400078208ff */
[----:B------:R-:W-:Y:S02]  /*3380*/  LEA.HI.X R7, R7, c[0x0][0x164], R10, 0x1, P0 ;  /* 0x0000590007077a11 */ /* 0x000fe400000f0c0a */
[----:B------:R-:W-:Y:S02]  /*3390*/  IADD3 R9, P2, R12, R17, RZ ;  /* 0x000000110c097210 */ /* 0x000fe40007f5e0ff */
[----:B------:R-:W-:Y:S02]  /*33a0*/  LEA.HI.X.SX32 R14, R14, R27, 0x1, P3 ;  /* 0x0000001b0e0e7211 */ /* 0x000fe400018f0eff */
[----:B------:R-:W-:Y:S02]  /*33b0*/  LEA R10, P0, R11, c[0x0][0x160], 0x1 ;  /* 0x000058000b0a7a11 */ /* 0x000fe400078008ff */
[----:B------:R-:W-:Y:S02]  /*33c0*/  IADD3 R15, P5, R22, R17, RZ ;  /* 0x00000011160f7210 */ /* 0x000fe40007fbe0ff */
[----:B------:R-:W-:-:S02]  /*33d0*/  LEA.HI.X R5, R5, c[0x0][0x164], R8, 0x1, P1 ;  /* 0x0000590005057a11 */ /* 0x000fc400008f0c08 */
[----:B------:R-:W-:Y:S02]  /*33e0*/  LEA.HI.X.SX32 R12, R12, R27, 0x1, P2 ;  /* 0x0000001b0c0c7211 */ /* 0x000fe400010f0eff */
[----:B------:R-:W-:Y:S02]  /*33f0*/  LEA R8, P1, R9, c[0x0][0x160], 0x1 ;  /* 0x0000580009087a11 */ /* 0x000fe400078208ff */
[----:B------:R-:W-:Y:S02]  /*3400*/  LEA.HI.X R11, R11, c[0x0][0x164], R14, 0x1, P0 ;  /* 0x000059000b0b7a11 */ /* 0x000fe400000f0c0e */
[----:B------:R-:W-:Y:S02]  /*3410*/  IADD3 R13, P4, R16, R17, RZ ;  /* 0x00000011100d7210 */ /* 0x000fe40007f9e0ff */
[----:B------:R-:W-:Y:S02]  /*3420*/  LEA.HI.X.SX32 R22, R22, R27, 0x1, P5 ;  /* 0x0000001b16167211 */ /* 0x000fe400028f0eff */
[----:B------:R-:W-:-:S02]  /*3430*/  LEA R14, P0, R15, c[0x0][0x160], 0x1 ;  /* 0x000058000f0e7a11 */ /* 0x000fc400078008ff */
[----:B------:R-:W-:Y:S02]  /*3440*/  F2FP.BF16.PACK_AB R25, R26, R25 ;  /* 0x000000191a19723e */ /* 0x000fe400000010ff */
[----:B------:R-:W-:Y:S02]  /*3450*/  LEA.HI.X R9, R9, c[0x0][0x164], R12, 0x1, P1 ;  /* 0x0000590009097a11 */ /* 0x000fe400008f0c0c */
[----:B------:R-:W-:Y:S01]  /*3460*/  LEA.HI.X.SX32 R16, R16, R27, 0x1, P4 ;  /* 0x0000001b10107211 */ /* 0x000fe200020f0eff */
[----:B------:R0:W-:Y:S01]  /*3470*/  STG.E.U16 [R2.64], R25 ;  /* 0x0000001902007986 */ /* 0x0001e2000c101524 */
        /* <DEDUP_REMOVED lines=22> */
.L_x_1273:
        /* <DEDUP_REMOVED lines=19> */
.L_x_1299:
        /* <DEDUP_REMOVED lines=20> */
.L_x_1275:
[----:B------:R-:W-:Y:S01]  /*3850*/  IMAD.MOV.U32 R13, RZ, RZ, -0x800001 ;  /* 0xff7fffffff0d7424 */ /* 0x000fe200078e00ff */
[----:B------:R-:W-:Y:S01]  /*3860*/  MOV R2, 0x38b0 ;  /* 0x000038b000027802 */ /* 0x000fe20000000f00 */
[----:B------:R-:W-:Y:S02]  /*3870*/  IMAD.MOV.U32 R14, RZ, RZ, 0x10 ;  /* 0x00000010ff0e7424 */ /* 0x000fe400078e00ff */
[----:B------:R-:W-:Y:S02]  /*3880*/  IMAD.MOV.U32 R15, RZ, RZ, 0x1f ;  /* 0x0000001fff0f7424 */ /* 0x000fe400078e00ff */
[----:B------:R-:W-:Y:S02]  /*3890*/  IMAD.MOV.U32 R16, RZ, RZ, -0x1 ;  /* 0xffffffffff107424 */ /* 0x000fe400078e00ff */
[----:B------:R-:W-:Y:S05]  /*38a0*/  CALL.REL.NOINC `($__internal_29_$__cuda_sm70_shflsync_bfly_p) ;  /* 0x000004e000007944 */ /* 0x000fea0003c00000 */
[----:B-1----:R-:W-:Y:S01]  /*38b0*/  MOV R2, R14 ;  /* 0x0000000e00027202 */ /* 0x002fe20000000f00 */
[----:B0-----:R-:W-:Y:S05]  /*38c0*/  BRA `(.L_x_1307) ;  /* 0xffffd69000007947 */ /* 0x001fea000383ffff */
.L_x_1276:
[----:B------:R-:W-:Y:S01]  /*38d0*/  IMAD.MOV.U32 R14, RZ, RZ, 0x8 ;  /* 0x00000008ff0e7424 */ /* 0x000fe200078e00ff */
[----:B------:R-:W-:Y:S01]  /*38e0*/  MOV R2, 0x3920 ;  /* 0x0000392000027802 */ /* 0x000fe20000000f00 */
[----:B------:R-:W-:Y:S02]  /*38f0*/  IMAD.MOV.U32 R15, RZ, RZ, 0x1f ;  /* 0x0000001fff0f7424 */ /* 0x000fe400078e00ff */
[----:B------:R-:W-:-:S02]  /*3900*/  IMAD.MOV.U32 R16, RZ, RZ, -0x1 ;  /* 0xffffffffff107424 */ /* 0x000fc400078e00ff */
[----:B------:R-:W-:Y:S05]  /*3910*/  CALL.REL.NOINC `($__internal_29_$__cuda_sm70_shflsync_bfly_p) ;  /* 0x0000047000007944 */ /* 0x000fea0003c00000 */
[----:B0-----:R-:W-:Y:S01]  /*3920*/  HFMA2.MMA R15, -RZ, RZ, 0, 1.847743988037109375e-06 ;  /* 0x0000001fff0f7435 */ /* 0x001fe200000001ff */
[----:B-1----:R-:W-:Y:S01]  /*3930*/  FMNMX.FTZ R13, R13, R14, !PT ;  /* 0x0000000e0d0d7209 */ /* 0x002fe20007810000 */
[----:B------:R-:W-:Y:S01]  /*3940*/  IMAD.MOV.U32 R14, RZ, RZ, 0x4 ;  /* 0x00000004ff0e7424 */ /* 0x000fe200078e00ff */
[----:B------:R-:W-:Y:S01]  /*3950*/  MOV R2, 0x3980 ;  /* 0x0000398000027802 */ /* 0x000fe20000000f00 */
[----:B------:R-:W-:-:S02]  /*3960*/  IMAD.MOV.U32 R16, RZ, RZ, -0x1 ;  /* 0xffffffffff107424 */ /* 0x000fc400078e00ff */
[----:B------:R-:W-:Y:S05]  /*3970*/  CALL.REL.NOINC `($__internal_29_$__cuda_sm70_shflsync_bfly_p) ;  /* 0x0000041000007944 */ /* 0x000fea0003c00000 */
[----:B01----:R-:W-:Y:S01]  /*3980*/  FMNMX.FTZ R13, R13, R14, !PT ;  /* 0x0000000e0d0d7209 */ /* 0x003fe20007810000 */
[----:B------:R-:W-:Y:S01]  /*3990*/  IMAD.MOV.U32 R14, RZ, RZ, 0x2 ;  /* 0x00000002ff0e7424 */ /* 0x000fe200078e00ff */
[----:B------:R-:W-:Y:S01]  /*39a0*/  MOV R2, 0x39e0 ;  /* 0x000039e000027802 */ /* 0x000fe20000000f00 */
[----:B------:R-:W-:-:S02]  /*39b0*/  IMAD.MOV.U32 R15, RZ, RZ, 0x1f ;  /* 0x0000001fff0f7424 */ /* 0x000fc400078e00ff */
[----:B------:R-:W-:Y:S02]  /*39c0*/  IMAD.MOV.U32 R16, RZ, RZ, -0x1 ;  /* 0xffffffffff107424 */ /* 0x000fe400078e00ff */
[----:B------:R-:W-:Y:S05]  /*39d0*/  CALL.REL.NOINC `($__internal_29_$__cuda_sm70_shflsync_bfly_p) ;  /* 0x000003b000007944 */ /* 0x000fea0003c00000 */
[----:B01----:R-:W-:Y:S05]  /*39e0*/  BRA `(.L_x_1308) ;  /* 0xffffd5f000007947 */ /* 0x003fea000383ffff */
.L_x_1301:
[----:B------:R-:W-:Y:S01]  /*39f0*/  MOV R13, RZ ;  /* 0x000000ff000d7202 */ /* 0x000fe20000000f00 */
[----:B0-----:R-:W-:Y:S01]  /*3a00*/  IMAD.MOV.U32 R14, RZ, RZ, 0x1 ;  /* 0x00000001ff0e7424 */ /* 0x001fe200078e00ff */
[----:B------:R-:W-:Y:S01]  /*3a10*/  MOV R2, 0x3a50 ;  /* 0x00003a5000027802 */ /* 0x000fe20000000f00 */
[----:B------:R-:W-:Y:S02]  /*3a20*/  IMAD.MOV.U32 R15, RZ, RZ, 0x1f ;  /* 0x0000001fff0f7424 */ /* 0x000fe400078e00ff */
[----:B------:R-:W-:Y:S02]  /*3a30*/  IMAD.MOV.U32 R16, RZ, RZ, -0x1 ;  /* 0xffffffffff107424 */ /* 0x000fe400078e00ff */
[----:B------:R-:W-:Y:S05]  /*3a40*/  CALL.REL.NOINC `($__internal_29_$__cuda_sm70_shflsync_bfly_p) ;  /* 0x0000034000007944 */ /* 0x000fea0003c00000 */
[----:B-1----:R-:W-:Y:S01]  /*3a50*/  IMAD.MOV.U32 R25, RZ, RZ, R14 ;  /* 0x000000ffff197224 */ /* 0x002fe200078e000e */
[----:B0-----:R-:W-:Y:S05]  /*3a60*/  BRA `(.L_x_1309) ;  /* 0xfffff20000007947 */ /* 0x001fea000383ffff */
.L_x_1302:
[----:B------:R-:W-:Y:S01]  /*3a70*/  HFMA2.MMA R13, -RZ, RZ, 0, 0 ;  /* 0x00000000ff0d7435 */ /* 0x000fe200000001ff */
[----:B0-----:R-:W-:Y:S01]  /*3a80*/  IMAD.MOV.U32 R14, RZ, RZ, 0x1 ;  /* 0x00000001ff0e7424 */ /* 0x001fe200078e00ff */
[----:B------:R-:W-:Y:S01]  /*3a90*/  MOV R2, 0x3ad0 ;  /* 0x00003ad000027802 */ /* 0x000fe20000000f00 */
[----:B------:R-:W-:Y:S02]  /*3aa0*/  IMAD.MOV.U32 R15, RZ, RZ, 0x1f ;  /* 0x0000001fff0f7424 */ /* 0x000fe400078e00ff */
[----:B------:R-:W-:-:S02]  /*3ab0*/  IMAD.MOV.U32 R16, RZ, RZ, -0x1 ;  /* 0xffffffffff107424 */ /* 0x000fc400078e00ff */
[----:B------:R-:W-:Y:S05]  /*3ac0*/  CALL.REL.NOINC `($__internal_29_$__cuda_sm70_shflsync_bfly_p) ;  /* 0x000002c000007944 */ /* 0x000fea0003c00000 */
[----:B-1----:R-:W-:Y:S01]  /*3ad0*/  FADD.FTZ R26, RZ, R14 ;  /* 0x0000000eff1a7221 */ /* 0x002fe20000010000 */
[----:B------:R-:W-:Y:S01]  /*3ae0*/  MOV R14, 0x1 ;  /* 0x00000001000e7802 */ /* 0x000fe20000000f00 */
[----:B0-----:R-:W-:Y:S01]  /*3af0*/  IMAD.MOV.U32 R13, RZ, RZ, RZ ;  /* 0x000000ffff0d7224 */ /* 0x001fe200078e00ff */
[----:B------:R-:W-:Y:S01]  /*3b00*/  MOV R2, 0x3b40 ;  /* 0x00003b4000027802 */ /* 0x000fe20000000f00 */
[----:B------:R-:W-:-:S02]  /*3b10*/  IMAD.MOV.U32 R15, RZ, RZ, 0x1f ;  /* 0x0000001fff0f7424 */ /* 0x000fc400078e00ff */
[----:B------:R-:W-:Y:S02]  /*3b20*/  IMAD.MOV.U32 R16, RZ, RZ, -0x1 ;  /* 0xffffffffff107424 */ /* 0x000fe400078e00ff */
[----:B------:R-:W-:Y:S05]  /*3b30*/  CALL.REL.NOINC `($__internal_29_$__cuda_sm70_shflsync_bfly_p) ;  /* 0x0000025000007944 */ /* 0x000fea0003c00000 */
[----:B0-----:R-:W-:Y:S01]  /*3b40*/  HFMA2.MMA R15, -RZ, RZ, 0, 1.847743988037109375e-06 ;  /* 0x0000001fff0f7435 */ /* 0x001fe200000001ff */
[----:B-1----:R-:W-:Y:S01]  /*3b50*/  FADD.FTZ R20, RZ, R14 ;  /* 0x0000000eff147221 */ /* 0x002fe20000010000 */
[----:B------:R-:W-:Y:S01]  /*3b60*/  MOV R2, 0x3bb0 ;  /* 0x00003bb000027802 */ /* 0x000fe20000000f00 */
[----:B------:R-:W-:Y:S02]  /*3b70*/  IMAD.MOV.U32 R13, RZ, RZ, RZ ;  /* 0x000000ffff0d7224 */ /* 0x000fe400078e00ff */
[----:B------:R-:W-:Y:S02]  /*3b80*/  IMAD.MOV.U32 R14, RZ, RZ, 0x1 ;  /* 0x00000001ff0e7424 */ /* 0x000fe400078e00ff */
[----:B------:R-:W-:Y:S02]  /*3b90*/  IMAD.MOV.U32 R16, RZ, RZ, -0x1 ;  /* 0xffffffffff107424 */ /* 0x000fe400078e00ff */
[----:B------:R-:W-:Y:S05]  /*3ba0*/  CALL.REL.NOINC `($__internal_29_$__cuda_sm70_shflsync_bfly_p) ;  /* 0x000001e000007944 */ /* 0x000fea0003c00000 */
[----:B-1----:R-:W-:Y:S01]  /*3bb0*/  FADD.FTZ R23, RZ, R14 ;  /* 0x0000000eff177221 */ /* 0x002fe20000010000 */
[----:B0-----:R-:W-:Y:S01]  /*3bc0*/  MOV R16, 0xffffffff ;  /* 0xffffffff00107802 */ /* 0x001fe20000000f00 */
[----:B------:R-:W-:Y:S01]  /*3bd0*/  IMAD.MOV.U32 R13, RZ, RZ, RZ ;  /* 0x000000ffff0d7224 */ /* 0x000fe200078e00ff */
[----:B------:R-:W-:Y:S01]  /*3be0*/  MOV R2, 0x3c20 ;  /* 0x00003c2000027802 */ /* 0x000fe20000000f00 */
[----:B------:R-:W-:-:S02]  /*3bf0*/  IMAD.MOV.U32 R14, RZ, RZ, 0x1 ;  /* 0x00000001ff0e7424 */ /* 0x000fc400078e00ff */
[----:B------:R-:W-:Y:S02]  /*3c00*/  IMAD.MOV.U32 R15, RZ, RZ, 0x1f ;  /* 0x0000001fff0f7424 */ /* 0x000fe400078e00ff */
[----:B------:R-:W-:Y:S05]  /*3c10*/  CALL.REL.NOINC `($__internal_29_$__cuda_sm70_shflsync_bfly_p) ;  /* 0x0000017000007944 */ /* 0x000fea0003c00000 */
[----:B-1----:R-:W-:Y:S01]  /*3c20*/  FADD.FTZ R18, RZ, R14 ;  /* 0x0000000eff127221 */ /* 0x002fe20000010000 */
[----:B0-----:R-:W-:Y:S01]  /*3c30*/  MOV R16, 0xffffffff ;  /* 0xffffffff00107802 */ /* 0x001fe20000000f00 */
[----:B------:R-:W-:Y:S01]  /*3c40*/  IMAD.MOV.U32 R13, RZ, RZ, RZ ;  /* 0x000000ffff0d7224 */ /* 0x000fe200078e00ff */
[----:B------:R-:W-:Y:S01]  /*3c50*/  MOV R2, 0x3c90 ;  /* 0x00003c9000027802 */ /* 0x000fe20000000f00 */
[----:B------:R-:W-:Y:S02]  /*3c60*/  IMAD.MOV.U32 R14, RZ, RZ, 0x1 ;  /* 0x00000001ff0e7424 */ /* 0x000fe400078e00ff */
[----:B------:R-:W-:Y:S02]  /*3c70*/  IMAD.MOV.U32 R15, RZ, RZ, 0x1f ;  /* 0x0000001fff0f7424 */ /* 0x000fe400078e00ff */
        /* <DEDUP_REMOVED lines=15> */
[----:B-1----:R-:W-:Y:S01]  /*3d70*/  IMAD.MOV.U32 R19, RZ, RZ, R14 ;  /* 0x000000ffff137224 */ /* 0x002fe200078e000e */
[----:B0-----:R-:W-:Y:S05]  /*3d80*/  BRA `(.L_x_1310) ;  /* 0xffffef5000007947 */ /* 0x001fea000383ffff */
        .weak           $__internal_29_$__cuda_sm70_shflsync_bfly_p
        .type           $__internal_29_$__cuda_sm70_shflsync_bfly_p,@function
        .size           $__internal_29_$__cuda_sm70_shflsync_bfly_p,(.L_x_23196 - $__internal_29_$__cuda_sm70_shflsync_bfly_p)
$__internal_29_$__cuda_sm70_shflsync_bfly_p:
[----:B------:R-:W-:Y:S01]  /*3d90*/  IMAD.MOV.U32 R3, RZ, RZ, 0x0 ;  /* 0x00000000ff037424 */ /* 0x000fe200078e00ff */
[----:B------:R-:W-:Y:S04]  /*3da0*/  WARPSYNC R16 ;  /* 0x0000001000007348 */ /* 0x000fe80003800000 */
[----:B------:R0:W1:Y:S01]  /*3db0*/  SHFL.BFLY PT, R14, R13, R14, R15 ;  /* 0x0c00000e0d0e7389 */ /* 0x00006200000e000f */
[----:B------:R-:W-:Y:S05]  /*3dc0*/  RET.REL.NODEC R2 `(_ZN4vllm25paged_attention_v1_kernelI13__nv_bfloat16hLi128ELi16ELi128ELNS_18Fp8KVCacheDataTypeE2ELb1EEEvPT_PKS3_PKT0_S9_ifPKiSB_iPKfiiiSD_SD_iiiii) ;  /* 0xffffc23002007950 */ /* 0x000fea0003c3ffff */
.L_x_1311:
        /* <DEDUP_REMOVED lines=11> */
.L_x_23196:


//--------------------- .text._ZN4vllm25paged_attention_v1_kernelI13__nv_bfloat16hLi120ELi16ELi128ELNS_18Fp8KVCacheDataTypeE2ELb1EEEvPT_PKS3_PKT0_S9_ifPKiSB_iPKfiiiSD_SD_iiiii --------------------------
	.section	.text._ZN4vllm25paged_attention_v1_kernelI13__nv_bfloat16hLi120ELi16ELi128ELNS_18Fp8KVCacheDataTypeE2ELb1EEEvPT_PKS3_PKT0_S9_ifPKiSB_iPKfiiiSD_SD_iiiii,"ax",@progbits
	.sectioninfo	@"SHI_REGISTERS=32"
	.align	128
        .global         _ZN4vllm25paged_attention_v1_kernelI13__nv_bfloat16hLi120ELi16ELi128ELNS_18Fp8KVCacheDataTypeE2ELb1EEEvPT_PKS3_PKT0_S9_ifPKiSB_iPKfiiiSD_SD_iiiii
        .type           _ZN4vllm25paged_attention_v1_kernelI13__nv_bfloat16hLi120ELi16ELi128ELNS_18Fp8KVCacheDataTypeE2ELb1EEEvPT_PKS3_PKT0_S9_ifPKiSB_iPKfiiiSD_SD_iiiii,@function
        .size           _ZN4vllm25paged_attention_v1_kernelI13__nv_bfloat16hLi120ELi16ELi128ELNS_18Fp8KVCacheDataTypeE2ELb1EEEvPT_PKS3_PKT0_S9_ifPKiSB_iPKfiiiSD_SD_iiiii,(.L_x_23197 - _ZN4vllm25paged_attention_v1_kernelI13__nv_bfloat16hLi120ELi16ELi128ELNS_18Fp8KVCacheDataTypeE2ELb1EEEvPT_PKS3_PKT0_S9_ifPKiSB_iPKfiiiSD_SD_iiiii)
        .other          _ZN4vllm25paged_attention_v1_kernelI13__nv_bfloat16hLi120ELi16ELi128ELNS_18Fp8KVCacheDataTypeE2ELb1EEEvPT_PKS3_PKT0_S9_ifPKiSB_iPKfiiiSD_SD_iiiii,@"STO_CUDA_ENTRY STV_DEFAULT"
_ZN4vllm25paged_attention_v1_kernelI13__nv_bfloat16hLi120ELi16ELi128ELNS_18Fp8KVCacheDataTypeE2ELb1EEEvPT_PKS3_PKT0_S9_ifPKiSB_iPKfiiiSD_SD_iiiii:
.text._ZN4vllm25paged_attention_v1_kernelI13__nv_bfloat16hLi120ELi16ELi128ELNS_18Fp8KVCacheDataTypeE2ELb1EEEvPT_PKS3_PKT0_S9_ifPKiSB_iPKfiiiSD_SD_iiiii:
        /* <DEDUP_REMOVED lines=15> */
[----:B--2---:R-:W-:Y:S01]  /*00f0*/  IMAD R0, R10, 0x78, RZ ;  /* 0x000000780a007824 */ /* 0x004fe200078e02ff */
[----:B------:R-:W-:-:S02]  /*0100*/  SHF.R.S32.HI R3, RZ, 0x1, R8 ;  /* 0x00000001ff037819 */ /* 0x000fc40000011408 */
[----:B0-----:R-:W-:Y:S01]  /*0110*/  SHF.R.S32.HI R6, RZ, 0x5, R2 ;  /* 0x00000005ff067819 */ /* 0x001fe20000011402 */
[C---:B------:R-:W-:Y:S02]  /*0120*/  IMAD.IADD R2, R4.reuse, 0x1, -R13 ;  /* 0x0000000104027824 */ /* 0x040fe400078e0a0d */
[----:B------:R-:W-:Y:S01]  /*0130*/  IMAD.IADD R7, R4, 0x1, -R9 ;  /* 0x0000000104077824 */ /* 0x000fe200078e0a09 */
[----:B------:R-:W-:Y:S05]  /*0140*/  @P0 BRA `(.L_x_1313) ;  /* 0x0000045000000947 */ /* 0x000fea0003800000 */
[----:B------:R-:W-:Y:S01]  /*0150*/  IMNMX R8, R3, -0x31, !PT ;  /* 0xffffffcf03087817 */ /* 0x000fe20007800200 */
[----:B------:R-:W-:Y:S01]  /*0160*/  IMAD R15, R5, c[0x0][0x1a8], RZ ;  /* 0x00006a00050f7a24 */ /* 0x000fe200078e02ff */
[----:B------:R-:W-:Y:S01]  /*0170*/  BSSY B1, `(.L_x_1314) ;  /* 0x0000023000017945 */ /* 0x000fe20003800000 */
[----:B------:R-:W-:Y:S01]  /*0180*/  SHF.R.S32.HI R12, RZ, 0x1f, R0 ;  /* 0x0000001fff0c7819 */ /* 0x000fe20000011400 */
[----:B------:R-:W-:Y:S01]  /*0190*/  IMAD.MOV.U32 R16, RZ, RZ, R3 ;  /* 0x000000ffff107224 */ /* 0x000fe200078e0003 */
[----:B------:R-:W-:Y:S02]  /*01a0*/  IADD3 R8, -R3, 0x3f, R8 ;  /* 0x0000003f03087810 */ /* 0x000fe40007ffe108 */
[----:B------:R-:W-:-:S02]  /*01b0*/  SHF.R.S32.HI R13, RZ, 0x1f, R15 ;  /* 0x0000001fff0d7819 */ /* 0x000fc4000001140f */
[C---:B------:R-:W-:Y:S02]  /*01c0*/  LEA.HI R9, R8.reuse, 0x1, RZ, 0x1a ;  /* 0x0000000108097811 */ /* 0x040fe400078fd0ff */
[----:B------:R-:W-:Y:S02]  /*01d0*/  ISETP.GE.U32.AND P0, PT, R8, 0xc0, PT ;  /* 0x000000c00800780c */ /* 0x000fe40003f06070 */
[----:B------:R-:W-:-:S13]  /*01e0*/  LOP3.LUT P1, R9, R9, 0x3, RZ, 0xc0, !PT ;  /* 0x0000000309097812 */ /* 0x000fda000782c0ff */
[----:B------:R-:W-:Y:S05]  /*01f0*/  @!P1 BRA `(.L_x_1315) ;  /* 0x000001a000009947 */ /* 0x000fea0003800000 */
[----:B------:R-:W-:Y:S02]  /*0200*/  IMAD.SHL.U32 R17, R3, 0x8, RZ ;  /* 0x0000000803117824 */ /* 0x000fe400078e00ff */
[----:B------:R-:W-:Y:S02]  /*0210*/  IMAD.MOV.U32 R14, RZ, RZ, R9 ;  /* 0x000000ffff0e7224 */ /* 0x000fe400078e0009 */
[----:B------:R-:W-:Y:S01]  /*0220*/  IMAD.MOV.U32 R16, RZ, RZ, R3 ;  /* 0x000000ffff107224 */ /* 0x000fe200078e0003 */
[C---:B------:R-:W-:Y:S01]  /*0230*/  LEA R8, R2.reuse, R17, 0x2 ;  /* 0x0000001102087211 */ /* 0x040fe200078e10ff */
        /* <DEDUP_REMOVED lines=9> */
.L_x_1316:
        /* <DEDUP_REMOVED lines=13> */
.L_x_1315:
[----:B------:R-:W-:Y:S05]  /*03a0*/  BSYNC B1 ;  /* 0x0000000000017941 */ /* 0x000fea0003800000 */
.L_x_1314:
[----:B------:R-:W-:Y:S05]  /*03b0*/  @!P0 BRA `(.L_x_1313) ;  /* 0x000001e000008947 */ /* 0x000fea0003800000 */
[----:B------:R-:W-:Y:S02]  /*03c0*/  IADD3 R15, P0, R15, R0, RZ ;  /* 0x000000000f0f7210 */ /* 0x000fe40007f1e0ff */
[C---:B------:R-:W-:Y:S02]  /*03d0*/  SHF.L.U32 R9, R16.reuse, 0x3, RZ ;  /* 0x0000000310097819 */ /* 0x040fe400000006ff */
[----:B------:R-:W-:Y:S01]  /*03e0*/  IADD3 R21, R16, -0x100, RZ ;  /* 0xffffff0010157810 */ /* 0x000fe20007ffe0ff */
[----:B------:R-:W-:Y:S01]  /*03f0*/  IMAD.X R12, R13, 0x1, R12, P0 ;  /* 0x000000010d0c7824 */ /* 0x000fe200000e060c */
[C---:B------:R-:W-:Y:S01]  /*0400*/  LEA R20, P0, R15.reuse, c[0x0][0x168], 0x1 ;  /* 0x00005a000f147a11 */ /* 0x040fe200078008ff */
[C-C-:B------:R-:W-:Y:S02]  /*0410*/  IMAD R8, R2.reuse, 0x78, R9.reuse ;  /* 0x0000007802087824 */ /* 0x140fe400078e0209 */
[----:B------:R-:W-:Y:S01]  /*0420*/  IMAD R25, R2, 0x4, R9 ;  /* 0x0000000402197824 */ /* 0x000fe200078e0209 */
[----:B------:R-:W-:-:S02]  /*0430*/  LEA.HI.X R23, R15, c[0x0][0x16c], R12, 0x1, P0 ;  /* 0x00005b000f177a11 */ /* 0x000fc400000f0c0c */
[----:B------:R-:W-:Y:S02]  /*0440*/  IADD3 R22, R8, 0x400, RZ ;  /* 0x0000040008167810 */ /* 0x000fe40007ffe0ff */
.L_x_1317:
        /* <DEDUP_REMOVED lines=21> */
.L_x_1313:
[----:B------:R-:W-:Y:S05]  /*05a0*/  BSYNC B0 ;  /* 0x0000000000007941 */ /* 0x000fea0003800000 */
.L_x_1312:
        /* <DEDUP_REMOVED lines=17> */
[----:B------:R-:W-:Y:S02]  /*06c0*/  IMAD R9, R14, R13, R9 ;  /* 0x0000000d0e097224 */ /* 0x000fe400078e0209 */
[----:B------:R-:W-:-:S03]  /*06d0*/  IMAD.MOV.U32 R13, RZ, RZ, c[0x0][0x1d8] ;  /* 0x00007600ff0d7624 */ /* 0x000fc600078e00ff */
        /* <DEDUP_REMOVED lines=51> */
[----:B0-----:R-:W-:Y:S01]  /*0a10*/  MOV R12, RZ ;  /* 0x000000ff000c7202 */ /* 0x001fe20000000f00 */
        /* <DEDUP_REMOVED lines=17> */
.L_x_1318:
[----:B------:R-:W-:-:S04]  /*0b30*/  IMAD.MOV.U32 R13, RZ, RZ, c[0x0][0xc] ;  /* 0x00000300ff0d7624 */ /* 0x000fc800078e00ff */
[----:B------:R-:W-:-:S04]  /*0b40*/  IMAD R10, R13, c[0x0][0x1c8], R10 ;  /* 0x000072000d0a7a24 */ /* 0x000fc800078e020a */
[----:B------:R-:W-:-:S03]  /*0b50*/  IMAD R10, R10, c[0x0][0x1d8], RZ ;  /* 0x000076000a0a7a24 */ /* 0x000fc600078e02ff */
.L_x_1319:
[----:B------:R-:W-:Y:S01]  /*0b60*/  ISETP.GE.AND P1, PT, R6, R9, PT ;  /* 0x000000090600720c */ /* 0x000fe20003f26270 */
[----:B------:R-:W-:Y:S01]  /*0b70*/  BSSY B7, `(.L_x_1320) ;  /* 0x000003a000077945 */ /* 0x000fe20003800000 */
[----:B------:R-:W-:-:S11]  /*0b80*/  IADD3 R10, R10, 0x1, RZ ;  /* 0x000000010a0a7810 */ /* 0x000fd60007ffe0ff */
[----:B------:R-:W-:Y:S05]  /*0b90*/  @P1 BRA `(.L_x_1321) ;  /* 0x0000037000001947 */ /* 0x000fea0003800000 */
[----:B------:R-:W-:Y:S01]  /*0ba0*/  IABS R16, c[0x0][0x1d0] ;  /* 0x0000740000107a13 */ /* 0x000fe20000000000 */
[----:B------:R-:W-:Y:S01]  /*0bb0*/  IMAD.MOV.U32 R18, RZ, RZ, R6 ;  /* 0x000000ffff127224 */ /* 0x000fe200078e0006 */
        /* <DEDUP_REMOVED lines=12> */
[----:B0-----:R-:W-:-:S05]  /*0c80*/  IADD3 R19, RZ, -R13, RZ ;  /* 0x8000000dff137210 */ /* 0x001fca0007ffe0ff */
[----:B------:R-:W-:-:S04]  /*0c90*/  IMAD R19, R19, R16, RZ ;  /* 0x0000001013137224 */ /* 0x000fc800078e02ff */
[----:B------:R-:W-:Y:S01]  /*0ca0*/  IMAD.HI.U32 R12, R13, R19, R12 ;  /* 0x000000130d0c7227 */ /* 0x000fe200078e000c */
[----:B------:R-:W-:-:S03]  /*0cb0*/  IADD3 R13, R8, -c[0x0][0x1cc], RZ ;  /* 0x80007300080d7a10 */ /* 0x000fc60007ffe0ff */
.L_x_1323:
        /* <DEDUP_REMOVED lines=37> */
.L_x_1321:
[----:B------:R-:W-:Y:S05]  /*0f10*/  BSYNC B7 ;  /* 0x0000000000077941 */ /* 0x000fea0003800000 */
.L_x_1320:
[----:B------:R-:W-:Y:S05]  /*0f20*/  BRA.DIV ~URZ, `(.L_x_1324) ;  /* 0x00002ab27f007947 */ /* 0x000fea000b800000 */
[----:B------:R-:W-:-:S05]  /*0f30*/  IMAD.MOV.U32 R2, RZ, RZ, -0x800001 ;  /* 0xff7fffffff027424 */ /* 0x000fca00078e00ff */
.L_x_1366:
        /* <DEDUP_REMOVED lines=8> */
.L_x_1367:
[----:B------:R-:W-:Y:S01]  /*0fc0*/  ISETP.NE.AND P0, PT, R7, RZ, PT ;  /* 0x000000ff0700720c */ /* 0x000fe20003f05270 */
[----:B------:R-:W-:-:S12]  /*0fd0*/  WARPSYNC 0xffffffff ;  /* 0xffffffff00007948 */ /* 0x000fd80003800000 */
[----:B01----:R-:W-:-:S05]  /*0fe0*/  @!P0 FMNMX.FTZ R13, R14, R13, !PT ;  /* 0x0000000d0e0d8209 */ /* 0x003fca0007810000 */
[----:B------:R0:W-:Y:S02]  /*0ff0*/  @!P0 STS [R6.X4+0xf0], R13 ;  /* 0x0000f00d06008388 */ /* 0x0001e40000004800 */
[----:B------:R-:W-:Y:S01]  /*1000*/  BAR.SYNC.DEFER_BLOCKING 0x0 ;  /* 0x0000000000007b1d */ /* 0x000fe20000010000 */
[----:B------:R-:W-:-:S05]  /*1010*/  ISETP.GT.AND P0, PT, R7, 0x3, PT ;  /* 0x000000030700780c */ /* 0x000fca0003f04270 */
[----:B------:R-:W-:Y:S08]  /*1020*/  BSSY B0, `(.L_x_1326) ;  /* 0x00000e8000007945 */ /* 0x000ff00003800000 */
[----:B------:R-:W1:Y:S04]  /*1030*/  @!P0 LDS R12, [R7.X4+0xf0] ;  /* 0x0000f000070c8984 */ /* 0x000e680000004800 */
[----:B-1----:R-:W1:Y:S02]  /*1040*/  SHFL.BFLY PT, R3, R12, 0x2, 0x1f ;  /* 0x0c401f000c037f89 */ /* 0x002e6400000e0000 */
[----:B01----:R-:W-:-:S02]  /*1050*/  FMNMX.FTZ R13, R3, R12, !PT ;  /* 0x0000000c030d7209 */ /* 0x003fc40007810000 */
[----:B------:R-:W-:Y:S02]  /*1060*/  IADD3 R3, R11, 0xf, RZ ;  /* 0x0000000f0b037810 */ /* 0x000fe40007ffe0ff */
[----:B------:R-:W-:Y:S01]  /*1070*/  MOV R12, RZ ;  /* 0x000000ff000c7202 */ /* 0x000fe20000000f00 */
[----:B------:R-:W0:Y:S01]  /*1080*/  SHFL.BFLY PT, R2, R13, 0x1, 0x1f ;  /* 0x0c201f000d027f89 */ /* 0x000e2200000e0000 */
[----:B------:R-:W-:-:S04]  /*1090*/  SHF.R.S32.HI R14, RZ, 0x1f, R3 ;  /* 0x0000001fff0e7819 */ /* 0x000fc80000011403 */
        /* <DEDUP_REMOVED lines=19> */
.L_x_1330:
        /* <DEDUP_REMOVED lines=11> */
.L_x_1329:
[----:B------:R-:W-:Y:S05]  /*1280*/  BSYNC B1 ;  /* 0x0000000000017941 */ /* 0x000fea0003800000 */
.L_x_1328:
[----:B------:R-:W-:Y:S05]  /*1290*/  @!P3 BRA `(.L_x_1327) ;  /* 0x00000c000000b947 */ /* 0x000fea0003800000 */
[C---:B------:R-:W-:Y:S01]  /*12a0*/  IADD3 R11, -R16.reuse, R3, RZ ;  /* 0x00000003100b7210 */ /* 0x040fe20007ffe1ff */
[----:B------:R-:W-:Y:S01]  /*12b0*/  BSSY B1, `(.L_x_1331) ;  /* 0x000006c000017945 */ /* 0x000fe20003800000 */
[----:B------:R-:W-:Y:S02]  /*12c0*/  LEA R14, R16, 0x110, 0x2 ;  /* 0x00000110100e7811 */ /* 0x000fe400078e10ff */
[----:B------:R-:W-:Y:S02]  /*12d0*/  ISETP.GT.AND P3, PT, R11, 0x600, PT ;  /* 0x000006000b00780c */ /* 0x000fe40003f64270 */
[----:B------:R-:W-:-:S02]  /*12e0*/  PLOP3.LUT P0, PT, PT, PT, PT, 0x80, 0x0 ;  /* 0x000000000000781c */ /* 0x000fc40003f0f070 */
[----:B------:R-:W-:-:S09]  /*12f0*/  IADD3 R14, R14, 0x400, RZ ;  /* 0x000004000e0e7810 */ /* 0x000fd20007ffe0ff */
[----:B------:R-:W-:Y:S05]  /*1300*/  @!P3 BRA `(.L_x_1332) ;  /* 0x000006600000b947 */ /* 0x000fea0003800000 */
[----:B------:R-:W-:Y:S02]  /*1310*/  PLOP3.LUT P0, PT, PT, PT, PT, 0x8, 0x0 ;  /* 0x000000000000781c */ /* 0x000fe40003f0e170 */
[----:B------:R-:W-:Y:S02]  /*1320*/  IADD3 R11, R3, -0x600, RZ ;  /* 0xfffffa00030b7810 */ /* 0x000fe40007ffe0ff */
.L_x_1333:
        /* <DEDUP_REMOVED lines=100> */
.L_x_1332:
[----:B------:R-:W-:Y:S05]  /*1970*/  BSYNC B1 ;  /* 0x0000000000017941 */ /* 0x000fea0003800000 */
.L_x_1331:
        /* <DEDUP_REMOVED lines=55> */
.L_x_1335:
[----:B------:R-:W-:Y:S05]  /*1cf0*/  BSYNC B1 ;  /* 0x0000000000017941 */ /* 0x000fea0003800000 */
.L_x_1334:
        /* <DEDUP_REMOVED lines=26> */
.L_x_1327:
[----:B------:R-:W-:Y:S05]  /*1ea0*/  BSYNC B0 ;  /* 0x0000000000007941 */ /* 0x000fea0003800000 */
.L_x_1326:
        /* <DEDUP_REMOVED lines=37> */
.L_x_1340:
        /* <DEDUP_REMOVED lines=8> */
.L_x_1339:
[----:B------:R-:W-:Y:S05]  /*2180*/  BSYNC B1 ;  /* 0x0000000000017941 */ /* 0x000fea0003800000 */
.L_x_1338:
        /* <DEDUP_REMOVED lines=10> */
.L_x_1343:
        /* <DEDUP_REMOVED lines=52> */
.L_x_1342:
[----:B------:R-:W-:Y:S05]  /*2570*/  BSYNC B1 ;  /* 0x0000000000017941 */ /* 0x000fea0003800000 */
.L_x_1341:
        /* <DEDUP_REMOVED lines=31> */
.L_x_1345:
[----:B------:R-:W-:Y:S05]  /*2770*/  BSYNC B1 ;  /* 0x0000000000017941 */ /* 0x000fea0003800000 */
.L_x_1344:
        /* <DEDUP_REMOVED lines=14> */
.L_x_1337:
[----:B------:R-:W-:Y:S05]  /*2860*/  BSYNC B0 ;  /* 0x0000000000007941 */ /* 0x000fea0003800000 */
.L_x_1336:
[----:B------:R-:W-:Y:S06]  /*2870*/  BAR.SYNC.DEFER_BLOCKING 0x0 ;  /* 0x0000000000007b1d */ /* 0x000fec0000010000 */
[----:B------:R-:W-:Y:S01]  /*2880*/  BSSY B6, `(.L_x_1346) ;  /* 0x000003a000067945 */ /* 0x000fe20003800000 */
[----:B------:R-:W-:Y:S05]  /*2890*/  @P1 BRA `(.L_x_1347) ;  /* 0x0000038000001947 */ /* 0x000fea0003800000 */
[----:B------:R-:W-:Y:S02]  /*28a0*/  IABS R3, c[0x0][0x1d4] ;  /* 0x0000750000037a13 */ /* 0x000fe40000000000 */
[----:B0-----:R-:W-:-:S02]  /*28b0*/  IABS R2, c[0x0][0x1d0] ;  /* 0x0000740000027a13 */ /* 0x001fc40000000000 */
        /* <DEDUP_REMOVED lines=9> */
[----:B-1----:R-:W-:Y:S02]  /*2950*/  IADD3 R14, R16, 0xffffffe, RZ ;  /* 0x0ffffffe100e7810 */ /* 0x002fe40007ffe0ff */
[----:B------:R-:W-:-:S05]  /*2960*/  MOV R16, R6 ;  /* 0x0000000600107202 */ /* 0x000fca0000000f00 */
[----:B------:R1:W3:Y:S01]  /*2970*/  F2I.FTZ.U32.TRUNC.NTZ R15, R14 ;  /* 0x0000000e000f7305 */ /* 0x0002e2000021f000 */
[----:B0-----:R-:W-:Y:S02]  /*2980*/  IMAD.MOV.U32 R12, RZ, RZ, RZ ;  /* 0x000000ffff0c7224 */ /* 0x001fe400078e00ff */
[----:B--2---:R-:W-:Y:S02]  /*2990*/  IMAD.MOV R18, RZ, RZ, -R13 ;  /* 0x000000ffff127224 */ /* 0x004fe400078e0a0d */
[----:B-1----:R-:W-:Y:S02]  /*29a0*/  IMAD.MOV.U32 R14, RZ, RZ, RZ ;  /* 0x000000ffff0e7224 */ /* 0x002fe400078e00ff */
[----:B------:R-:W-:Y:S02]  /*29b0*/  IMAD R17, R18, R3, RZ ;  /* 0x0000000312117224 */ /* 0x000fe400078e02ff */
[----:B---3--:R-:W-:Y:S02]  /*29c0*/  IMAD.MOV R19, RZ, RZ, -R15 ;  /* 0x000000ffff137224 */ /* 0x008fe400078e0a0f */
[----:B------:R-:W-:Y:S01]  /*29d0*/  IMAD.HI.U32 R12, R13, R17, R12 ;  /* 0x000000110d0c7227 */ /* 0x000fe200078e000c */
[----:B------:R-:W-:-:S03]  /*29e0*/  IABS R17, c[0x0][0x1d4] ;  /* 0x0000750000117a13 */ /* 0x000fc60000000000 */
[----:B------:R-:W-:-:S04]  /*29f0*/  IMAD R11, R19, R2, RZ ;  /* 0x00000002130b7224 */ /* 0x000fc800078e02ff */
[----:B------:R-:W-:-:S04]  /*2a00*/  IMAD.HI.U32 R14, R15, R11, R14 ;  /* 0x0000000b0f0e7227 */ /* 0x000fc800078e000e */
.L_x_1349:
        /* <DEDUP_REMOVED lines=33> */
.L_x_1347:
[----:B------:R-:W-:Y:S05]  /*2c20*/  BSYNC B6 ;  /* 0x0000000000067941 */ /* 0x000fea0003800000 */
.L_x_1346:
[----:B------:R-:W-:Y:S05]  /*2c30*/  BRA.DIV ~URZ, `(.L_x_1350) ;  /* 0x00000f827f007947 */ /* 0x000fea000b800000 */
[----:B------:R-:W-:-:S04]  /*2c40*/  IMAD.MOV.U32 R19, RZ, RZ, RZ ;  /* 0x000000ffff137224 */ /* 0x000fc800078e00ff */
.L_x_1368:
[----:B------:R-:W-:Y:S01]  /*2c50*/  FADD.FTZ R19, RZ, R19 ;  /* 0x00000013ff137221 */ /* 0x000fe20000010000 */
[----:B------:R-:W-:Y:S05]  /*2c60*/  BRA.DIV ~URZ, `(.L_x_1351) ;  /* 0x00000fd27f007947 */ /* 0x000fea000b800000 */
[----:B------:R-:W-:Y:S01]  /*2c70*/  HFMA2.MMA R18, -RZ, RZ, 0, 0 ;  /* 0x00000000ff127435 */ /* 0x000fe200000001ff */
[----:B0-----:R-:W-:Y:S01]  /*2c80*/  CS2R R12, SRZ ;  /* 0x00000000000c7805 */ /* 0x001fe2000001ff00 */
[----:B------:R-:W-:Y:S01]  /*2c90*/  CS2R R14, SRZ ;  /* 0x00000000000e7805 */ /* 0x000fe2000001ff00 */
[----:B------:R-:W-:Y:S02]  /*2ca0*/  CS2R R16, SRZ ;  /* 0x0000000000107805 */ /* 0x000fe4000001ff00 */
.L_x_1369:
[----:B------:R-:W-:Y:S01]  /*2cb0*/  LOP3.LUT R2, R4, 0xffffffc0, RZ, 0xc0, !PT ;  /* 0xffffffc004027812 */ /* 0x000fe200078ec0ff */
[----:B------:R-:W-:Y:S01]  /*2cc0*/  WARPSYNC 0xffffffff ;  /* 0xffffffff00007948 */ /* 0x000fe20003800000 */
[----:B------:R-:W-:Y:S01]  /*2cd0*/  LEA.HI R23, R7, R7, RZ, 0x1 ;  /* 0x0000000707177211 */ /* 0x000fe200078f08ff */
[----:B------:R-:W-:Y:S01]  /*2ce0*/  BAR.SYNC.DEFER_BLOCKING 0x0 ;  /* 0x0000000000007b1d */ /* 0x000fe20000010000 */
[----:B------:R-:W-:Y:S01]  /*2cf0*/  ISETP.NE.AND P0, PT, R2, 0x40, PT ;  /* 0x000000400200780c */ /* 0x000fe20003f05270 */
[----:B------:R-:W-:Y:S01]  /*2d00*/  FADD.FTZ R17, RZ, R17 ;  /* 0x00000011ff117221 */ /* 0x000fe20000010000 */
[----:B------:R-:W-:-:S02]  /*2d10*/  SHF.R.S32.HI R23, RZ, 0x1, R23 ;  /* 0x00000001ff177819 */ /* 0x000fc40000011417 */
[----:B------:R-:W-:Y:S01]  /*2d20*/  LOP3.LUT R22, R7, 0x1, RZ, 0xc0, !PT ;  /* 0x0000000107167812 */ /* 0x000fe200078ec0ff */
[----:B------:R-:W-:Y:S02]  /*2d30*/  BSSY B0, `(.L_x_1352) ;  /* 0x000000e000007945 */ /* 0x000fe40003800000 */
        /* <DEDUP_REMOVED lines=13> */
.L_x_1353:
[----:B------:R-:W-:Y:S05]  /*2e10*/  BSYNC B0 ;  /* 0x0000000000007941 */ /* 0x000fea0003800000 */
.L_x_1352:
        /* <DEDUP_REMOVED lines=24> */
.L_x_1357:
[----:B------:R-:W-:Y:S05]  /*2fa0*/  BSYNC B1 ;  /* 0x0000000000017941 */ /* 0x000fea0003800000 */
.L_x_1356:
[----:B0-2---:R-:W-:Y:S02]  /*2fb0*/  @!P0 FADD.FTZ R17, R17, R20 ;  /* 0x0000001411118221 */ /* 0x005fe40000010000 */
.L_x_1355:
[----:B------:R-:W-:Y:S05]  /*2fc0*/  BSYNC B0 ;  /* 0x0000000000007941 */ /* 0x000fea0003800000 */
.L_x_1354:
        /* <DEDUP_REMOVED lines=16> */
.L_x_1359:
[----:B------:R-:W-:Y:S05]  /*30d0*/  BSYNC B0 ;  /* 0x0000000000007941 */ /* 0x000fea0003800000 */
.L_x_1358:
        /* <DEDUP_REMOVED lines=24> */
.L_x_1363:
[----:B------:R-:W-:Y:S05]  /*3260*/  BSYNC B1 ;  /* 0x0000000000017941 */ /* 0x000fea0003800000 */
.L_x_1362:
[----:B0-2-4-:R-:W-:Y:S02]  /*3270*/  @!P0 FADD.FTZ R17, R17, R20 ;  /* 0x0000001411118221 */ /* 0x015fe40000010000 */
.L_x_1361:
[----:B------:R-:W-:Y:S05]  /*3280*/  BSYNC B0 ;  /* 0x0000000000007941 */ /* 0x000fea0003800000 */
.L_x_1360:
        /* <DEDUP_REMOVED lines=23> */
[----:B------:R-:W-:Y:S02]  /*3400*/  LEA.HI.X.SX32 R8, R23, R22, 0x1, P1 ;  /* 0x0000001617087211 */ /* 0x000fe400008f0eff */
[----:B------:R-:W-:Y:S02]  /*3410*/  LEA R2, P1, R7, c[0x0][0x160], 0x1 ;  /* 0x0000580007027a11 */ /* 0x000fe400078208ff */
[----:B------:R-:W-:-:S02]  /*3420*/  IADD3 R25, R23, 0x20, RZ ;  /* 0x0000002017197810 */ /* 0x000fc40007ffe0ff */
[----:B------:R-:W-:Y:S02]  /*3430*/  IADD3 R29, R23, 0x40, RZ ;  /* 0x00000040171d7810 */ /* 0x000fe40007ffe0ff */
[----:B0123--:R-:W-:Y:S02]  /*3440*/  LEA.HI.X.SX32 R6, R3, R22, 0x1, P2 ;  /* 0x0000001603067211 */ /* 0x00ffe400010f0eff */
[----:B------:R-:W-:Y:S02]  /*3450*/  LEA.HI.X R3, R7, c[0x0][0x164], R8, 0x1, P1 ;  /* 0x0000590007037a11 */ /* 0x000fe400008f0c08 */
[----:B------:R-:W-:Y:S02]  /*3460*/  LEA R4, P2, R5, c[0x0][0x160], 0x1 ;  /* 0x0000580005047a11 */ /* 0x000fe400078408ff */
[-C--:B------:R-:W-:Y:S02]  /*3470*/  IADD3 R7, P1, R25, R0.reuse, RZ ;  /* 0x0000000019077210 */ /* 0x080fe40007f3e0ff */
[----:B------:R-:W-:-:S02]  /*3480*/  IADD3 R11, P3, R29, R0, RZ ;  /* 0x000000001d0b7210 */ /* 0x000fc40007f7e0ff */
[----:B------:R-:W-:Y:S02]  /*3490*/  IADD3 R27, R23, 0x30, RZ ;  /* 0x00000030171b7810 */ /* 0x000fe40007ffe0ff */
[----:B------:R-:W-:Y:S02]  /*34a0*/  LEA.HI.X R5, R5, c[0x0][0x164], R6, 0x1, P2 ;  /* 0x0000590005057a11 */ /* 0x000fe400010f0c06 */
[-C--:B------:R-:W-:Y:S02]  /*34b0*/  LEA.HI.X.SX32 R20, R25, R22.reuse, 0x1, P1 ;  /* 0x0000001619147211 */ /* 0x080fe400008f0eff */
[----:B------:R-:W-:Y:S02]  /*34c0*/  LEA R6, P1, R7, c[0x0][0x160], 0x1 ;  /* 0x0000580007067a11 */ /* 0x000fe400078208ff */
[----:B------:R-:W-:Y:S02]  /*34d0*/  LEA.HI.X.SX32 R24, R29, R22, 0x1, P3 ;  /* 0x000000161d187211 */ /* 0x000fe400018f0eff */
[----:B------:R-:W-:-:S02]  /*34e0*/  IADD3 R9, P2, R27, R0, RZ ;  /* 0x000000001b097210 */ /* 0x000fc40007f5e0ff */
[----:B------:R-:W-:Y:S02]  /*34f0*/  IADD3 R21, R23, 0x50, RZ ;  /* 0x0000005017157810 */ /* 0x000fe40007ffe0ff */
[----:B------:R-:W-:Y:S02]  /*3500*/  LEA R10, P3, R11, c[0x0][0x160], 0x1 ;  /* 0x000058000b0a7a11 */ /* 0x000fe400078608ff */
[----:B------:R-:W-:Y:S02]  /*3510*/  LEA.HI.X R7, R7, c[0x0][0x164], R20, 0x1, P1 ;  /* 0x0000590007077a11 */ /* 0x000fe400008f0c14 */
[----:B------:R-:W-:Y:S02]  /*3520*/  LEA.HI.X.SX32 R26, R27, R22, 0x1, P2 ;  /* 0x000000161b1a7211 */ /* 0x000fe400010f0eff */
[----:B------:R-:W-:Y:S02]  /*3530*/  IADD3 R20, P1, R21, R0, RZ ;  /* 0x0000000015147210 */ /* 0x000fe40007f3e0ff */
[----:B------:R-:W-:-:S02]  /*3540*/  LEA.HI.X R11, R11, c[0x0][0x164], R24, 0x1, P3 ;  /* 0x000059000b0b7a11 */ /* 0x000fc400018f0c18 */
[----:B------:R-:W-:Y:S02]  /*3550*/  LEA R8, P2, R9, c[0x0][0x160], 0x1 ;  /* 0x0000580009087a11 */ /* 0x000fe400078408ff */
[----:B------:R-:W-:Y:S02]  /*3560*/  F2FP.BF16.PACK_AB R24, R18, R19 ;  /* 0x000000131218723e */ /* 0x000fe400000010ff */
[----:B------:R-:W-:Y:S02]  /*3570*/  IADD3 R25, R23, 0x60, RZ ;  /* 0x0000006017197810 */ /* 0x000fe40007ffe0ff */
[----:B------:R-:W-:Y:S01]  /*3580*/  F2FP.BF16.PACK_AB R12, R13, R12 ;  /* 0x0000000c0d0c723e */ /* 0x000fe200000010ff */
[----:B------:R0:W-:Y:S01]  /*3590*/  STG.E.U16 [R2.64], R24 ;  /* 0x0000001802007986 */ /* 0x0001e2000c101524 */
[----:B------:R-:W-:Y:S02]  /*35a0*/  LEA.HI.X.SX32 R19, R21, R22, 0x1, P1 ;  /* 0x0000001615137211 */ /* 0x000fe400008f0eff */
[----:B------:R-:W-:-:S02]  /*35b0*/  LEA.HI.X R9, R9, c[0x0][0x164], R26, 0x1, P2 ;  /* 0x0000590009097a11 */ /* 0x000fc400010f0c1a */
[----:B------:R-:W-:Y:S02]  /*35c0*/  LEA R18, P1, R20, c[0x0][0x160], 0x1 ;  /* 0x0000580014127a11 */ /* 0x000fe400078208ff */
[----:B------:R-:W-:Y:S02]  /*35d0*/  PRMT R13, R24, 0x7632, R13 ;  /* 0x00007632180d7816 */ /* 0x000fe4000000000d */
[----:B------:R-:W-:Y:S02]  /*35e0*/  IADD3 R21, P2, R25, R0, RZ ;  /* 0x0000000019157210 */ /* 0x000fe40007f5e0ff */
[----:B------:R-:W-:Y:S01]  /*35f0*/  LEA.HI.X R19, R20, c[0x0][0x164], R19, 0x1, P1 ;  /* 0x0000590014137a11 */ /* 0x000fe200008f0c13 */
[----:B------:R-:W-:Y:S01]  /*3600*/  STG.E.U16 [R4.64], R13 ;  /* 0x0000000d04007986 */ /* 0x000fe2000c101524 */
[----:B0-----:R-:W-:Y:S02]  /*3610*/  PRMT R3, R12, 0x7632, R3 ;  /* 0x000076320c037816 */ /* 0x001fe40000000003 */
[----:B------:R-:W-:Y:S01]  /*3620*/  F2FP.BF16.PACK_AB R14, R15, R14 ;  /* 0x0000000e0f0e723e */ /* 0x000fe200000010ff */
[----:B------:R-:W-:Y:S01]  /*3630*/  STG.E.U16 [R6.64], R12 ;  /* 0x0000000c06007986 */ /* 0x000fe2000c101524 */
[----:B------:R-:W-:-:S02]  /*3640*/  LEA.HI.X.SX32 R26, R25, R22, 0x1, P2 ;  /* 0x00000016191a7211 */ /* 0x000fc400010f0eff */
[C---:B------:R-:W-:Y:S01]  /*3650*/  LEA R20, P1, R21.reuse, c[0x0][0x160], 0x1 ;  /* 0x0000580015147a11 */ /* 0x040fe200078208ff */
[----:B------:R0:W-:Y:S01]  /*3660*/  STG.E.U16 [R8.64], R3 ;  /* 0x0000000308007986 */ /* 0x0001e2000c101524 */
[----:B------:R-:W-:Y:S02]  /*3670*/  F2FP.BF16.PACK_AB R16, RZ, R16 ;  /* 0x00000010ff10723e */ /* 0x000fe400000010ff */
[----:B------:R-:W-:Y:S01]  /*3680*/  LEA.HI.X R21, R21, c[0x0][0x164], R26, 0x1, P1 ;  /* 0x0000590015157a11 */ /* 0x000fe200008f0c1a */
[----:B------:R1:W-:Y:S01]  /*3690*/  STG.E.U16 [R10.64], R14 ;  /* 0x0000000e0a007986 */ /* 0x0003e2000c101524 */
[----:B0-----:R-:W-:-:S05]  /*36a0*/  PRMT R9, R14, 0x7632, R9 ;  /* 0x000076320e097816 */ /* 0x001fca0000000009 */
[----:B------:R1:W-:Y:S04]  /*36b0*/  STG.E.U16 [R18.64], R9 ;  /* 0x0000000912007986 */ /* 0x0003e8000c101524 */
[----:B------:R1:W-:Y:S02]  /*36c0*/  STG.E.U16 [R20.64], R16 ;  /* 0x0000001014007986 */ /* 0x0003e4000c101524 */
.L_x_1365:
[----:B------:R-:W-:Y:S05]  /*36d0*/  BSYNC B0 ;  /* 0x0000000000007941 */ /* 0x000fea0003800000 */
.L_x_1364:
[----:B------:R-:W-:Y:S05]  /*36e0*/  @P0 EXIT ;  /* 0x000000000000094d */ /* 0x000fea0003800000 */
[----:B------:R-:W-:Y:S02]  /*36f0*/  IADD3 R23, R23, 0x70, RZ ;  /* 0x0000007017177810 */ /* 0x000fe40007ffe0ff */
[----:B0-2---:R-:W-:Y:S02]  /*3700*/  F2FP.BF16.PACK_AB R17, RZ, R17 ;  /* 0x00000011ff11723e */ /* 0x005fe400000010ff */
[----:B------:R-:W-:-:S04]  /*3710*/  IADD3 R0, P0, R23, R0, RZ ;  /* 0x0000000017007210 */ /* 0x000fc80007f1e0ff */
[----:B------:R-:W-:Y:S02]  /*3720*/  LEA.HI.X.SX32 R23, R23, R22, 0x1, P0 ;  /* 0x0000001617177211 */ /* 0x000fe400000f0eff */
[----:B------:R-:W-:-:S04]  /*3730*/  LEA R2, P0, R0, c[0x0][0x160], 0x1 ;  /* 0x0000580000027a11 */ /* 0x000fc800078008ff */
[----:B------:R-:W-:-:S05]  /*3740*/  LEA.HI.X R3, R0, c[0x0][0x164], R23, 0x1, P0 ;  /* 0x0000590000037a11 */ /* 0x000fca00000f0c17 */
[----:B------:R-:W-:Y:S01]  /*3750*/  STG.E.U16 [R2.64], R17 ;  /* 0x0000001102007986 */ /* 0x000fe2000c101524 */
[----:B------:R-:W-:Y:S05]  /*3760*/  EXIT ;  /* 0x000000000000794d */ /* 0x000fea0003800000 */
.L_x_1322:
[----:B------:R-:W-:Y:S01]  /*3770*/  MOV R2, 0x0 ;  /* 0x0000000000027802 */ /* 0x000fe20000000f00 */
[----:B------:R-:W-:Y:S01]  /*3780*/  IMAD.MOV.U32 R4, RZ, RZ, c[0x4][0x178] ;  /* 0x01005e00ff047624 */ /* 0x000fe200078e00ff */
[----:B------:R-:W-:Y:S01]  /*3790*/  MOV R10, c[0x4][0x90] ;  /* 0x01002400000a7a02 */ /* 0x000fe20000000f00 */
[----:B------:R-:W-:Y:S02]  /*37a0*/  IMAD.MOV.U32 R5, RZ, RZ, c[0x4][0x17c] ;  /* 0x01005f00ff057624 */ /* 0x000fe400078e00ff */
[----:B------:R-:W-:Y:S01]  /*37b0*/  IMAD.MOV.U32 R6, RZ, RZ, c[0x4][0x180] ;  /* 0x01006000ff067624 */ /* 0x000fe200078e00ff */
[----:B------:R-:W0:Y:S01]  /*37c0*/  LDC.64 R2, c[0x4][R2] ;  /* 0x0100000002027b82 */ /* 0x000e220000000a00 */
[----:B------:R-:W-:Y:S02]  /*37d0*/  IMAD.MOV.U32 R7, RZ, RZ, c[0x4][0x184] ;  /* 0x01006100ff077624 */ /* 0x000fe400078e00ff */
        /* <DEDUP_REMOVED lines=12> */
.L_x_1348:
        /* <DEDUP_REMOVED lines=20> */
.L_x_1324:
[----:B------:R-:W-:Y:S01]  /*39e0*/  IMAD.MOV.U32 R17, RZ, RZ, -0x800001 ;  /* 0xff7fffffff117424 */ /* 0x000fe200078e00ff */
[----:B------:R-:W-:Y:S01]  /*39f0*/  MOV R2, 0x3a40 ;  /* 0x00003a4000027802 */ /* 0x000fe20000000f00 */
[----:B------:R-:W-:Y:S02]  /*3a00*/  IMAD.MOV.U32 R20, RZ, RZ, 0x10 ;  /* 0x00000010ff147424 */ /* 0x000fe400078e00ff */
[----:B------:R-:W-:Y:S02]  /*3a10*/  IMAD.MOV.U32 R21, RZ, RZ, 0x1f ;  /* 0x0000001fff157424 */ /* 0x000fe400078e00ff */
[----:B------:R-:W-:Y:S02]  /*3a20*/  IMAD.MOV.U32 R22, RZ, RZ, -0x1 ;  /* 0xffffffffff167424 */ /* 0x000fe400078e00ff */
[----:B------:R-:W-:Y:S05]  /*3a30*/  CALL.REL.NOINC `($__internal_30_$__cuda_sm70_shflsync_bfly_p) ;  /* 0x0000051000007944 */ /* 0x000fea0003c00000 */
[----:B-1----:R-:W-:Y:S01]  /*3a40*/  IMAD.MOV.U32 R2, RZ, RZ, R17 ;  /* 0x000000ffff027224 */ /* 0x002fe200078e0011 */
[----:B0-----:R-:W-:Y:S05]  /*3a50*/  BRA `(.L_x_1366) ;  /* 0xffffd4e000007947 */ /* 0x001fea000383ffff */
.L_x_1325:
[----:B------:R-:W-:Y:S01]  /*3a60*/  MOV R17, R15 ;  /* 0x0000000f00117202 */ /* 0x000fe20000000f00 */
[----:B------:R-:W-:Y:S01]  /*3a70*/  IMAD.MOV.U32 R20, RZ, RZ, 0x8 ;  /* 0x00000008ff147424 */ /* 0x000fe200078e00ff */
[----:B------:R-:W-:Y:S01]  /*3a80*/  MOV R2, 0x3ac0 ;  /* 0x00003ac000027802 */ /* 0x000fe20000000f00 */
[----:B------:R-:W-:-:S02]  /*3a90*/  IMAD.MOV.U32 R21, RZ, RZ, 0x1f ;  /* 0x0000001fff157424 */ /* 0x000fc400078e00ff */
[----:B------:R-:W-:Y:S02]  /*3aa0*/  IMAD.MOV.U32 R22, RZ, RZ, -0x1 ;  /* 0xffffffffff167424 */ /* 0x000fe400078e00ff */
[----:B------:R-:W-:Y:S05]  /*3ab0*/  CALL.REL.NOINC `($__internal_30_$__cuda_sm70_shflsync_bfly_p) ;  /* 0x0000049000007944 */ /* 0x000fea0003c00000 */
[----:B-1----:R-:W-:Y:S01]  /*3ac0*/  FMNMX.FTZ R14, R15, R17, !PT ;  /* 0x000000110f0e7209 */ /* 0x002fe20007810000 */
[----:B0-----:R-:W-:Y:S01]  /*3ad0*/  IMAD.MOV.U32 R20, RZ, RZ, 0x4 ;  /* 0x00000004ff147424 */ /* 0x001fe200078e00ff */
[----:B------:R-:W-:Y:S01]  /*3ae0*/  MOV R22, 0xffffffff ;  /* 0xffffffff00167802 */ /* 0x000fe20000000f00 */
[----:B------:R-:W-:Y:S01]  /*3af0*/  IMAD.MOV.U32 R21, RZ, RZ, 0x1f ;  /* 0x0000001fff157424 */ /* 0x000fe200078e00ff */
[----:B------:R-:W-:Y:S01]  /*3b00*/  MOV R2, 0x3b30 ;  /* 0x00003b3000027802 */ /* 0x000fe20000000f00 */
[----:B------:R-:W-:Y:S02]  /*3b10*/  IMAD.MOV.U32 R17, RZ, RZ, R14 ;  /* 0x000000ffff117224 */ /* 0x000fe400078e000e */
[----:B------:R-:W-:Y:S05]  /*3b20*/  CALL.REL.NOINC `($__internal_30_$__cuda_sm70_shflsync_bfly_p) ;  /* 0x0000042000007944 */ /* 0x000fea0003c00000 */
[----:B-1----:R-:W-:Y:S01]  /*3b30*/  FMNMX.FTZ R13, R14, R17, !PT ;  /* 0x000000110e0d7209 */ /* 0x002fe20007810000 */
[----:B0-----:R-:W-:Y:S01]  /*3b40*/  IMAD.MOV.U32 R20, RZ, RZ, 0x2 ;  /* 0x00000002ff147424 */ /* 0x001fe200078e00ff */
[----:B------:R-:W-:Y:S01]  /*3b50*/  MOV R2, 0x3ba0 ;  /* 0x00003ba000027802 */ /* 0x000fe20000000f00 */
[----:B------:R-:W-:Y:S02]  /*3b60*/  IMAD.MOV.U32 R21, RZ, RZ, 0x1f ;  /* 0x0000001fff157424 */ /* 0x000fe400078e00ff */
[----:B------:R-:W-:-:S02]  /*3b70*/  IMAD.MOV.U32 R22, RZ, RZ, -0x1 ;  /* 0xffffffffff167424 */ /* 0x000fc400078e00ff */
[----:B------:R-:W-:Y:S02]  /*3b80*/  IMAD.MOV.U32 R17, RZ, RZ, R13 ;  /* 0x000000ffff117224 */ /* 0x000fe400078e000d */
[----:B------:R-:W-:Y:S05]  /*3b90*/  CALL.REL.NOINC `($__internal_30_$__cuda_sm70_shflsync_bfly_p) ;  /* 0x000003b000007944 */ /* 0x000fea0003c00000 */
[----:B-1----:R-:W-:Y:S01]  /*3ba0*/  MOV R14, R17 ;  /* 0x00000011000e7202 */ /* 0x002fe20000000f00 */
[----:B0-----:R-:W-:Y:S05]  /*3bb0*/  BRA `(.L_x_1367) ;  /* 0xffffd40000007947 */ /* 0x001fea000383ffff */
.L_x_1350:
[----:B------:R-:W-:Y:S01]  /*3bc0*/  IMAD.MOV.U32 R17, RZ, RZ, RZ ;  /* 0x000000ffff117224 */ /* 0x000fe200078e00ff */
[----:B0-----:R-:W-:Y:S01]  /*3bd0*/  MOV R2, 0x3c20 ;  /* 0x00003c2000027802 */ /* 0x001fe20000000f00 */
[----:B------:R-:W-:Y:S02]  /*3be0*/  IMAD.MOV.U32 R20, RZ, RZ, 0x1 ;  /* 0x00000001ff147424 */ /* 0x000fe400078e00ff */
[----:B------:R-:W-:Y:S02]  /*3bf0*/  IMAD.MOV.U32 R21, RZ, RZ, 0x1f ;  /* 0x0000001fff157424 */ /* 0x000fe400078e00ff */
[----:B------:R-:W-:Y:S02]  /*3c00*/  IMAD.MOV.U32 R22, RZ, RZ, -0x1 ;  /* 0xffffffffff167424 */ /* 0x000fe400078e00ff */
[----:B------:R-:W-:Y:S05]  /*3c10*/  CALL.REL.NOINC `($__internal_30_$__cuda_sm70_shflsync_bfly_p) ;  /* 0x0000033000007944 */ /* 0x000fea0003c00000 */
[----:B-1----:R-:W-:Y:S01]  /*3c20*/  IMAD.MOV.U32 R19, RZ, RZ, R17 ;  /* 0x000000ffff137224 */ /* 0x002fe200078e0011 */
[----:B0-----:R-:W-:Y:S05]  /*3c30*/  BRA `(.L_x_1368) ;  /* 0xfffff01000007947 */ /* 0x001fea000383ffff */
.L_x_1351:
[----:B------:R-:W-:Y:S01]  /*3c40*/  HFMA2.MMA R17, -RZ, RZ, 0, 0 ;  /* 0x00000000ff117435 */ /* 0x000fe200000001ff */
[----:B------:R-:W-:Y:S01]  /*3c50*/  IMAD.MOV.U32 R20, RZ, RZ, 0x1 ;  /* 0x00000001ff147424 */ /* 0x000fe200078e00ff */
[----:B0-----:R-:W-:Y:S01]  /*3c60*/  MOV R2, 0x3ca0 ;  /* 0x00003ca000027802 */ /* 0x001fe20000000f00 */
[----:B------:R-:W-:-:S02]  /*3c70*/  IMAD.MOV.U32 R21, RZ, RZ, 0x1f ;  /* 0x0000001fff157424 */ /* 0x000fc400078e00ff */
[----:B------:R-:W-:Y:S02]  /*3c80*/  IMAD.MOV.U32 R22, RZ, RZ, -0x1 ;  /* 0xffffffffff167424 */ /* 0x000fe400078e00ff */
[----:B------:R-:W-:Y:S05]  /*3c90*/  CALL.REL.NOINC `($__internal_30_$__cuda_sm70_shflsync_bfly_p) ;  /* 0x000002b000007944 */ /* 0x000fea0003c00000 */
[----:B-1----:R-:W-:Y:S01]  /*3ca0*/  FADD.FTZ R18, RZ, R17 ;  /* 0x00000011ff127221 */ /* 0x002fe20000010000 */
[----:B0-----:R-:W-:Y:S01]  /*3cb0*/  MOV R21, 0x1f ;  /* 0x0000001f00157802 */ /* 0x001fe20000000f00 */
[----:B------:R-:W-:Y:S01]  /*3cc0*/  IMAD.MOV.U32 R17, RZ, RZ, RZ ;  /* 0x000000ffff117224 */ /* 0x000fe200078e00ff */
[----:B------:R-:W-:Y:S01]  /*3cd0*/  MOV R2, 0x3d10 ;  /* 0x00003d1000027802 */ /* 0x000fe20000000f00 */
[----:B------:R-:W-:Y:S02]  /*3ce0*/  IMAD.MOV.U32 R20, RZ, RZ, 0x1 ;  /* 0x00000001ff147424 */ /* 0x000fe400078e00ff */
[----:B------:R-:W-:Y:S02]  /*3cf0*/  IMAD.MOV.U32 R22, RZ, RZ, -0x1 ;  /* 0xffffffffff167424 */ /* 0x000fe400078e00ff */
[----:B------:R-:W-:Y:S05]  /*3d00*/  CALL.REL.NOINC `($__internal_30_$__cuda_sm70_shflsync_bfly_p) ;  /* 0x0000024000007944 */ /* 0x000fea0003c00000 */
[----:B-1----:R-:W-:Y:S01]  /*3d10*/  FADD.FTZ R12, RZ, R17 ;  /* 0x00000011ff0c7221 */ /* 0x002fe20000010000 */
[----:B------:R-:W-:Y:S01]  /*3d20*/  MOV R2, 0x3d80 ;  /* 0x00003d8000027802 */ /* 0x000fe20000000f00 */
[----:B------:R-:W-:Y:S02]  /*3d30*/  IMAD.MOV.U32 R17, RZ, RZ, RZ ;  /* 0x000000ffff117224 */ /* 0x000fe400078e00ff */
[----:B0-----:R-:W-:-:S02]  /*3d40*/  IMAD.MOV.U32 R20, RZ, RZ, 0x1 ;  /* 0x00000001ff147424 */ /* 0x001fc400078e00ff */
[----:B------:R-:W-:Y:S02]  /*3d50*/  IMAD.MOV.U32 R21, RZ, RZ, 0x1f ;  /* 0x0000001fff157424 */ /* 0x000fe400078e00ff */
[----:B------:R-:W-:Y:S02]  /*3d60*/  IMAD.MOV.U32 R22, RZ, RZ, -0x1 ;  /* 0xffffffffff167424 */ /* 0x000fe400078e00ff */
[----:B------:R-:W-:Y:S05]  /*3d70*/  CALL.REL.NOINC `($__internal_30_$__cuda_sm70_shflsync_bfly_p) ;  /* 0x000001d000007944 */ /* 0x000fea0003c00000 */
[----:B-1----:R-:W-:Y:S01]  /*3d80*/  FADD.FTZ R13, RZ, R17 ;  /* 0x00000011ff0d7221 */ /* 0x002fe20000010000 */
[----:B------:R-:W-:Y:S01]  /*3d90*/  HFMA2.MMA R17, -RZ, RZ, 0, 0 ;  /* 0x00000000ff117435 */ /* 0x000fe200000001ff */
[----:B0-----:R-:W-:Y:S01]  /*3da0*/  IMAD.MOV.U32 R20, RZ, RZ, 0x1 ;  /* 0x00000001ff147424 */ /* 0x001fe200078e00ff */
[----:B------:R-:W-:Y:S01]  /*3db0*/  MOV R2, 0x3df0 ;  /* 0x00003df000027802 */ /* 0x000fe20000000f00 */
[----:B------:R-:W-:Y:S02]  /*3dc0*/  IMAD.MOV.U32 R21, RZ, RZ, 0x1f ;  /* 0x0000001fff157424 */ /* 0x000fe400078e00ff */
[----:B------:R-:W-:Y:S02]  /*3dd0*/  IMAD.MOV.U32 R22, RZ, RZ, -0x1 ;  /* 0xffffffffff167424 */ /* 0x000fe400078e00ff */
[----:B------:R-:W-:Y:S05]  /*3de0*/  CALL.REL.NOINC `($__internal_30_$__cuda_sm70_shflsync_bfly_p) ;  /* 0x0000016000007944 */ /* 0x000fea0003c00000 */
[----:B-1----:R-:W-:Y:S01]  /*3df0*/  FADD.FTZ R14, RZ, R17 ;  /* 0x00000011ff0e7221 */ /* 0x002fe20000010000 */
[----:B0-----:R-:W-:Y:S01]  /*3e00*/  MOV R21, 0x1f ;  /* 0x0000001f00157802 */ /* 0x001fe20000000f00 */
[----:B------:R-:W-:Y:S01]  /*3e10*/  IMAD.MOV.U32 R17, RZ, RZ, RZ ;  /* 0x000000ffff117224 */ /* 0x000fe200078e00ff */
[----:B------:R-:W-:Y:S01]  /*3e20*/  MOV R2, 0x3e60 ;  /* 0x00003e6000027802 */ /* 0x000fe20000000f00 */
[----:B------:R-:W-:-:S02]  /*3e30*/  IMAD.MOV.U32 R20, RZ, RZ, 0x1 ;  /* 0x00000001ff147424 */ /* 0x000fc400078e00ff */
[----:B------:R-:W-:Y:S02]  /*3e40*/  IMAD.MOV.U32 R22, RZ, RZ, -0x1 ;  /* 0xffffffffff167424 */ /* 0x000fe400078e00ff */
[----:B------:R-:W-:Y:S05]  /*3e50*/  CALL.REL.NOINC `($__internal_30_$__cuda_sm70_shflsync_bfly_p) ;  /* 0x000000f000007944 */ /* 0x000fea0003c00000 */
[----:B-1----:R-:W-:Y:S01]  /*3e60*/  FADD.FTZ R15, RZ, R17 ;  /* 0x00000011ff0f7221 */ /* 0x002fe20000010000 */
[----:B------:R-:W-:Y:S01]  /*3e70*/  MOV R2, 0x3ed0 ;  /* 0x00003ed000027802 */ /* 0x000fe20000000f00 */
[----:B------:R-:W-:Y:S02]  /*3e80*/  IMAD.MOV.U32 R17, RZ, RZ, RZ ;  /* 0x000000ffff117224 */ /* 0x000fe400078e00ff */
[----:B0-----:R-:W-:Y:S02]  /*3e90*/  IMAD.MOV.U32 R20, RZ, RZ, 0x1 ;  /* 0x00000001ff147424 */ /* 0x001fe400078e00ff */
[----:B------:R-:W-:Y:S02]  /*3ea0*/  IMAD.MOV.U32 R21, RZ, RZ, 0x1f ;  /* 0x0000001fff157424 */ /* 0x000fe400078e00ff */
[----:B------:R-:W-:Y:S02]  /*3eb0*/  IMAD.MOV.U32 R22, RZ, RZ, -0x1 ;  /* 0xffffffffff167424 */ /* 0x000fe400078e00ff */
[----:B------:R-:W-:Y:S05]  /*3ec0*/  CALL.REL.NOINC `($__internal_30_$__cuda_sm70_shflsync_bfly_p) ;  /* 0x0000008000007944 */ /* 0x000fea0003c00000 */
[----:B-1----:R-:W-:Y:S01]  /*3ed0*/  FADD.FTZ R16, RZ, R17 ;  /* 0x00000011ff107221 */ /* 0x002fe20000010000 */
[----:B------:R-:W-:Y:S01]  /*3ee0*/  HFMA2.MMA R17, -RZ, RZ, 0, 0 ;  /* 0x00000000ff117435 */ /* 0x000fe200000001ff */
[----:B0-----:R-:W-:Y:S01]  /*3ef0*/  IMAD.MOV.U32 R20, RZ, RZ, 0x1 ;  /* 0x00000001ff147424 */ /* 0x001fe200078e00ff */
[----:B------:R-:W-:Y:S01]  /*3f00*/  MOV R2, 0x3f40 ;  /* 0x00003f4000027802 */ /* 0x000fe20000000f00 */
[----:B------:R-:W-:-:S02]  /*3f10*/  IMAD.MOV.U32 R21, RZ, RZ, 0x1f ;  /* 0x0000001fff157424 */ /* 0x000fc400078e00ff */
[----:B------:R-:W-:Y:S02]  /*3f20*/  IMAD.MOV.U32 R22, RZ, RZ, -0x1 ;  /* 0xffffffffff167424 */ /* 0x000fe400078e00ff */
[----:B------:R-:W-:Y:S05]  /*3f30*/  CALL.REL.NOINC `($__internal_30_$__cuda_sm70_shflsync_bfly_p) ;  /* 0x0000001000007944 */ /* 0x000fea0003c00000 */
[----:B01----:R-:W-:Y:S05]  /*3f40*/  BRA `(.L_x_1369) ;  /* 0xffffed6000007947 */ /* 0x003fea000383ffff */
        .weak           $__internal_30_$__cuda_sm70_shflsync_bfly_p
        .type           $__internal_30_$__cuda_sm70_shflsync_bfly_p,@function
        .size           $__internal_30_$__cuda_sm70_shflsync_bfly_p,(.L_x_23197 - $__internal_30_$__cuda_sm70_shflsync_bfly_p)
$__internal_30_$__cuda_sm70_shflsync_bfly_p:
[----:B------:R-:W-:Y:S01]  /*3f50*/  IMAD.MOV.U32 R3, RZ, RZ, 0x0 ;  /* 0x00000000ff037424 */ /* 0x000fe200078e00ff */
[----:B------:R-:W-:Y:S04]  /*3f60*/  WARPSYNC R22 ;  /* 0x0000001600007348 */ /* 0x000fe80003800000 */
[----:B------:R0:W1:Y:S01]  /*3f70*/  SHFL.BFLY PT, R17, R17, R20, R21 ;  /* 0x0c00001411117389 */ /* 0x00006200000e0015 */
[----:B------:R-:W-:Y:S05]  /*3f80*/  RET.REL.NODEC R2 `(_ZN4vllm25paged_attention_v1_kernelI13__nv_bfloat16hLi120ELi16ELi128ELNS_18Fp8KVCacheDataTypeE2ELb1EEEvPT_PKS3_PKT0_S9_ifPKiSB_iPKfiiiSD_SD_iiiii) ;  /* 0xffffc07002007950 */ /* 0x000fea0003c3ffff */
.L_x_1370:
        /* <DEDUP_REMOVED lines=15> */
.L_x_23197:


//--------------------- .text._ZN4vllm25paged_attention_v1_kernelI13__nv_bfloat16hLi112ELi16ELi128ELNS_18Fp8KVCacheDataTypeE2ELb1EEEvPT_PKS3_PKT0_S9_ifPKiSB_iPKfiiiSD_SD_iiiii --------------------------
	.section	.text._ZN4vllm25paged_attention_v1_kernelI13__nv_bfloat16hLi112ELi16ELi128ELNS_18Fp8KVCacheDataTypeE2ELb1EEEvPT_PKS3_PKT0_S9_ifPKiSB_iPKfiiiSD_SD_iiiii,"ax",@progbits
	.sectioninfo	@"SHI_REGISTERS=32"
	.align	128
        .global         _ZN4vllm25paged_attention_v1_kernelI13__nv_bfloat16hLi112ELi16ELi128ELNS_18Fp8KVCacheDataTypeE2ELb1EEEvPT_PKS3_PKT0_S9_ifPKiSB_iPKfiiiSD_SD_iiiii
        .type           _ZN4vllm25paged_attention_v1_kernelI13__nv_bfloat16hLi112ELi16ELi128ELNS_18Fp8KVCacheDataTypeE2ELb1EEEvPT_PKS3_PKT0_S9_ifPKiSB_iPKfiiiSD_SD_iiiii,@function
        .size           _ZN4vllm25paged_attention_v1_kernelI13__nv_bfloat16hLi112ELi16ELi128ELNS_18Fp8KVCacheDataTypeE2ELb1EEEvPT_PKS3_PKT0_S9_ifPKiSB_iPKfiiiSD_SD_iiiii,(.L_x_23198 - _ZN4vllm25paged_attention_v1_kernelI13__nv_bfloat16hLi112ELi16ELi128ELNS_18Fp8KVCacheDataTypeE2ELb1EEEvPT_PKS3_PKT0_S9_ifPKiSB_iPKfiiiSD_SD_iiiii)
        .other          _ZN4vllm25paged_attention_v1_kernelI13__nv_bfloat16hLi112ELi16ELi128ELNS_18Fp8KVCacheDataTypeE2ELb1EEEvPT_PKS3_PKT0_S9_ifPKiSB_iPKfiiiSD_SD_iiiii,@"STO_CUDA_ENTRY STV_DEFAULT"
_ZN4vllm25paged_attention_v1_kernelI13__nv_bfloat16hLi112ELi16ELi128ELNS_18Fp8KVCacheDataTypeE2ELb1EEEvPT_PKS3_PKT0_S9_ifPKiSB_iPKfiiiSD_SD_iiiii:
.text._ZN4vllm25paged_attention_v1_kernelI13__nv_bfloat16hLi112ELi16ELi128ELNS_18Fp8KVCacheDataTypeE2ELb1EEEvPT_PKS3_PKT0_S9_ifPKiSB_iPKfiiiSD_SD_iiiii:
        /* <DEDUP_REMOVED lines=21> */
[C---:B------:R-:W-:Y:S01]  /*0150*/  IMNMX R8, R3.reuse, -0x32, !PT ;  /* 0xffffffce03087817 */ /* 0x040fe20007800200 */
[----:B------:R-:W-:Y:S01]  /*0160*/  IMAD R15, R4, c[0x0][0x1a8], RZ ;  /* 0x00006a00040f7a24 */ /* 0x000fe200078e02ff */
[----:B------:R-:W-:Y:S01]  /*0170*/  BSSY B1, `(.L_x_1373) ;  /* 0x0000023000017945 */ /* 0x000fe20003800000 */
[----:B------:R-:W-:Y:S02]  /*0180*/  SHF.R.S32.HI R10, RZ, 0x1f, R0 ;  /* 0x0000001fff0a7819 */ /* 0x000fe40000011400 */
[----:B------:R-:W-:Y:S02]  /*0190*/  IADD3 R8, -R3, 0x3f, R8 ;  /* 0x0000003f03087810 */ /* 0x000fe40007ffe108 */
[----:B------:R-:W-:-:S02]  /*01a0*/  MOV R16, R3 ;  /* 0x0000000300107202 */ /* 0x000fc40000000f00 */
[C---:B------:R-:W-:Y:S02]  /*01b0*/  LEA.HI R9, R8.reuse, 0x1, RZ, 0x1a ;  /* 0x0000000108097811 */ /* 0x040fe400078fd0ff */
[----:B------:R-:W-:Y:S02]  /*01c0*/  ISETP.GE.U32.AND P0, PT, R8, 0xc0, PT ;  /* 0x000000c00800780c */ /* 0x000fe40003f06070 */
[----:B------:R-:W-:Y:S02]  /*01d0*/  LOP3.LUT P1, R9, R9, 0x3, RZ, 0xc0, !PT ;  /* 0x0000000309097812 */ /* 0x000fe4000782c0ff */
[----:B------:R-:W-:-:S11]  /*01e0*/  SHF.R.S32.HI R11, RZ, 0x1f, R15 ;  /* 0x0000001fff0b7819 */ /* 0x000fd6000001140f */
[----:B------:R-:W-:Y:S05]  /*01f0*/  @!P1 BRA `(.L_x_1374) ;  /* 0x000001a000009947 */ /* 0x000fea0003800000 */
[----:B------:R-:W-:Y:S02]  /*0200*/  IMAD.SHL.U32 R17, R3, 0x8, RZ ;  /* 0x0000000803117824 */ /* 0x000fe400078e00ff */
[----:B------:R-:W-:Y:S02]  /*0210*/  IMAD.MOV.U32 R14, RZ, RZ, R9 ;  /* 0x000000ffff0e7224 */ /* 0x000fe400078e0009 */
[C-C-:B------:R-:W-:Y:S02]  /*0220*/  IMAD R8, R2.reuse, 0x4, R17.reuse ;  /* 0x0000000402087824 */ /* 0x140fe400078e0211 */
[----:B------:R-:W-:Y:S02]  /*0230*/  IMAD R17, R2, 0x70, R17 ;  /* 0x0000007002117824 */ /* 0x000fe400078e0211 */
[----:B------:R-:W-:Y:S01]  /*0240*/  IMAD.MOV.U32 R16, RZ, RZ, R3 ;  /* 0x000000ffff107224 */ /* 0x000fe200078e0003 */
[----:B------:R-:W-:Y:S02]  /*0250*/  IADD3 R22, P1, P2, R15, R8, R0 ;  /* 0x000000080f167210 */ /* 0x000fe40007a3e000 */
[----:B------:R-:W-:-:S02]  /*0260*/  SHF.R.S32.HI R8, RZ, 0x1f, R8 ;  /* 0x0000001fff087819 */ /* 0x000fc40000011408 */
[C---:B------:R-:W-:Y:S02]  /*0270*/  LEA R19, P3, R22.reuse, c[0x0][0x168], 0x1 ;  /* 0x00005a0016137a11 */ /* 0x040fe400078608ff */
[----:B------:R-:W-:Y:S02]  /*0280*/  IADD3.X R21, R11, R8, R10, P1, P2 ;  /* 0x000000080b157210 */ /* 0x000fe40000fe440a */
[----:B------:R-:W-:Y:S02]  /*0290*/  IADD3 R19, P1, R19, 0x4, RZ ;  /* 0x0000000413137810 */ /* 0x000fe40007f3e0ff */
[----:B------:R-:W-:Y:S02]  /*02a0*/  LEA.HI.X R22, R22, c[0x0][0x16c], R21, 0x1, P3 ;  /* 0x00005b0016167a11 */ /* 0x000fe400018f0c15 */
[----:B------:R-:W-:Y:S02]  /*02b0*/  IADD3 R17, R17, 0x4, RZ ;  /* 0x0000000411117810 */ /* 0x000fe40007ffe0ff */
[----:B------:R-:W-:-:S03]  /*02c0*/  IADD3.X R22, RZ, R22, RZ, P1, !PT ;  /* 0x00000016ff167210 */ /* 0x000fc60000ffe4ff */
.L_x_1375:
        /* <DEDUP_REMOVED lines=13> */
.L_x_1374:
[----:B------:R-:W-:Y:S05]  /*03a0*/  BSYNC B1 ;  /* 0x0000000000017941 */ /* 0x000fea0003800000 */
.L_x_1373:
        /* <DEDUP_REMOVED lines=9> */
[----:B------:R-:W-:Y:S02]  /*0440*/  IADD3 R22, R8, 0x400, RZ ;  /* 0x0000040008167810 */ /* 0x000fe40007ffe0ff */
.L_x_1376:
        /* <DEDUP_REMOVED lines=21> */
.L_x_1372:
[----:B------:R-:W-:Y:S05]  /*05a0*/  BSYNC B0 ;  /* 0x0000000000007941 */ /* 0x000fea0003800000 */
.L_x_1371:
        /* <DEDUP_REMOVED lines=10> */
[----:B0-----:R-:W-:Y:S01]  /*0650*/  IMAD.MOV.U32 R8, RZ, RZ, RZ ;  /* 0x000000ffff087224 */ /* 0x001fe200078e00ff */
[----:B-1----:R-:W-:-:S05]  /*0660*/  IADD3 R17, RZ, -R9, RZ ;  /* 0x80000009ff117210 */ /* 0x002fca0007ffe0ff */
[----:B------:R-:W-:-:S04]  /*0670*/  IMAD R17, R17, R16, RZ ;  /* 0x0000001011117224 */ /* 0x000fc800078e02ff */
[----:B------:R-:W-:-:S04]  /*0680*/  IMAD.HI.U32 R17, R9, R17, R8 ;  /* 0x0000001109117227 */ /* 0x000fc800078e0008 */
        /* <DEDUP_REMOVED lines=76> */
.L_x_1377:
[----:B------:R-:W-:-:S05]  /*0b50*/  MOV R10, c[0x0][0xc] ;  /* 0x00000300000a7a02 */ /* 0x000fca0000000f00 */
[----:B------:R-:W-:-:S04]  /*0b60*/  IMAD R13, R10, c[0x0][0x1c8], R13 ;  /* 0x000072000a0d7a24 */ /* 0x000fc800078e020d */
[----:B------:R-:W-:-:S03]  /*0b70*/  IMAD R10, R13, c[0x0][0x1d8], RZ ;  /* 0x000076000d0a7a24 */ /* 0x000fc600078e02ff */
.L_x_1378:
[----:B------:R-:W-:Y:S01]  /*0b80*/  ISETP.GE.AND P1, PT, R6, R9, PT ;  /* 0x000000090600720c */ /* 0x000fe20003f26270 */
[----:B------:R-:W-:Y:S01]  /*0b90*/  BSSY B7, `(.L_x_1379) ;  /* 0x000003b000077945 */ /* 0x000fe20003800000 */
[----:B------:R-:W-:-:S11]  /*0ba0*/  IADD3 R10, R10, 0x1, RZ ;  /* 0x000000010a0a7810 */ /* 0x000fd60007ffe0ff */
[----:B------:R-:W-:Y:S05]  /*0bb0*/  @P1 BRA `(.L_x_1380) ;  /* 0x0000038000001947 */ /* 0x000fea0003800000 */
[----:B------:R-:W-:Y:S02]  /*0bc0*/  IABS R11, c[0x0][0x1d0] ;  /* 0x00007400000b7a13 */ /* 0x000fe40000000000 */
[----:B------:R-:W-:Y:S02]  /*0bd0*/  SHF.R.S32.HI R14, RZ, 0x1f, R3 ;  /* 0x0000001fff0e7819 */ /* 0x000fe40000011403 */
[----:B------:R-:W0:Y:S01]  /*0be0*/  I2F.RP R13, R11 ;  /* 0x0000000b000d7306 */ /* 0x000e220000209400 */
[----:B------:R-:W-:Y:S02]  /*0bf0*/  IABS R20, c[0x0][0x1d4] ;  /* 0x0000750000147a13 */ /* 0x000fe40000000000 */
[----:B------:R-:W-:Y:S02]  /*0c00*/  LEA.HI R14, R14, R3, RZ, 0x4 ;  /* 0x000000030e0e7211 */ /* 0x000fe400078f20ff */
[----:B------:R-:W-:Y:S02]  /*0c10*/  ISETP.NE.AND P2, PT, RZ, c[0x0][0x1d4], PT ;  /* 0x00007500ff007a0c */ /* 0x000fe40003f45270 */
[----:B------:R-:W-:-:S02]  /*0c20*/  LOP3.LUT R14, R14, 0xfffffff0, RZ, 0xc0, !PT ;  /* 0xfffffff00e0e7812 */ /* 0x000fc400078ec0ff */
[----:B------:R-:W-:-:S03]  /*0c30*/  ISETP.NE.AND P3, PT, RZ, c[0x0][0x1d0], PT ;  /* 0x00007400ff007a0c */ /* 0x000fc60003f65270 */
[----:B------:R-:W-:Y:S02]  /*0c40*/  IMAD.IADD R3, R3, 0x1, -R14 ;  /* 0x0000000103037824 */ /* 0x000fe400078e0a0e */
[----:B------:R-:W-:Y:S01]  /*0c50*/  IMAD.MOV.U32 R14, RZ, RZ, RZ ;  /* 0x000000ffff0e7224 */ /* 0x000fe200078e00ff */
[----:B0-----:R-:W0:Y:S02]  /*0c60*/  MUFU.RCP R13, R13 ;  /* 0x0000000d000d7308 */ /* 0x001e240000001000 */
[----:B0-----:R-:W-:Y:S02]  /*0c70*/  IADD3 R15, R13, 0xffffffe, RZ ;  /* 0x0ffffffe0d0f7810 */ /* 0x001fe40007ffe0ff */
[----:B------:R-:W-:-:S04]  /*0c80*/  IADD3 R13, R8, -c[0x0][0x1cc], RZ ;  /* 0x80007300080d7a10 */ /* 0x000fc80007ffe0ff */
[----:B------:R-:W0:Y:S02]  /*0c90*/  F2I.FTZ.U32.TRUNC.NTZ R15, R15 ;  /* 0x0000000f000f7305 */ /* 0x000e24000021f000 */
[----:B0-----:R-:W-:-:S04]  /*0ca0*/  IMAD.MOV R18, RZ, RZ, -R15 ;  /* 0x000000ffff127224 */ /* 0x001fc800078e0a0f */
[----:B------:R-:W-:Y:S02]  /*0cb0*/  IMAD R19, R18, R11, RZ ;  /* 0x0000000b12137224 */ /* 0x000fe400078e02ff */
[----:B------:R-:W-:Y:S02]  /*0cc0*/  IMAD.MOV.U32 R18, RZ, RZ, R6 ;  /* 0x000000ffff127224 */ /* 0x000fe400078e0006 */
[----:B------:R-:W-:Y:S01]  /*0cd0*/  IMAD.HI.U32 R14, R15, R19, R14 ;  /* 0x000000130f0e7227 */ /* 0x000fe200078e000e */
[----:B------:R-:W-:-:S03]  /*0ce0*/  MOV R15, R20 ;  /* 0x00000014000f7202 */ /* 0x000fc60000000f00 */
.L_x_1382:
        /* <DEDUP_REMOVED lines=37> */
.L_x_1380:
[----:B------:R-:W-:Y:S05]  /*0f40*/  BSYNC B7 ;  /* 0x0000000000077941 */ /* 0x000fea0003800000 */
.L_x_1379:
[----:B------:R-:W-:Y:S05]  /*0f50*/  BRA.DIV ~URZ, `(.L_x_1383) ;  /* 0x000028027f007947 */ /* 0x000fea000b800000 */
[----:B------:R-:W-:-:S05]  /*0f60*/  IMAD.MOV.U32 R2, RZ, RZ, -0x800001 ;  /* 0xff7fffffff027424 */ /* 0x000fca00078e00ff */
.L_x_1415:
        /* <DEDUP_REMOVED lines=8> */
.L_x_1416:
        /* <DEDUP_REMOVED lines=11> */
[----:B------:R-:W-:-:S04]  /*10a0*/  IMNMX R12, R12, R13, PT ;  /* 0x0000000d0c0c7217 */ /* 0x000fc80003800200 */
[----:B------:R-:W-:Y:S01]  /*10b0*/  ISETP.GE.AND P2, PT, R5, R12, PT ;  /* 0x0000000c0500720c */ /* 0x000fe20003f46270 */
[----:B------:R-:W0:Y:S04]  /*10c0*/  @!P0 LDS R11, [R7.X4+0xe0] ;  /* 0x0000e000070b8984 */ /* 0x000e280000004800 */
[----:B0-----:R-:W0:Y:S02]  /*10d0*/  SHFL.BFLY PT, R2, R11, 0x2, 0x1f ;  /* 0x0c401f000b027f89 */ /* 0x001e2400000e0000 */
[----:B0-----:R-:W-:Y:S01]  /*10e0*/  FMNMX.FTZ R3, R2, R11, !PT ;  /* 0x0000000b02037209 */ /* 0x001fe20007810000 */
[----:B------:R-:W-:-:S04]  /*10f0*/  HFMA2.MMA R11, -RZ, RZ, 0, 0 ;  /* 0x00000000ff0b7435 */ /* 0x000fc800000001ff */
        /* <DEDUP_REMOVED lines=14> */
[----:B------:R-:W-:Y:S01]  /*11e0*/  IMAD.MOV.U32 R11, RZ, RZ, RZ ;  /* 0x000000ffff0b7224 */ /* 0x000fe200078e00ff */
[----:B------:R-:W-:-:S03]  /*11f0*/  MOV R15, R5 ;  /* 0x00000005000f7202 */ /* 0x000fc60000000f00 */
.L_x_1389:
        /* <DEDUP_REMOVED lines=11> */
.L_x_1388:
[----:B------:R-:W-:Y:S05]  /*12b0*/  BSYNC B1 ;  /* 0x0000000000017941 */ /* 0x000fea0003800000 */
.L_x_1387:
        /* <DEDUP_REMOVED lines=10> */
.L_x_1392:
        /* <DEDUP_REMOVED lines=9> */
[----:B------:R-:W-:Y:S01]  /*13f0*/  LDS R27, [R14+0xc00] ;  /* 0x000c00000e1b7984 */ /* 0x000fe20000000800 */
[----:B01----:R-:W-:-:S03]  /*1400*/  FADD.FTZ R16, -R2, R13 ;  /* 0x0000000d02107221 */ /* 0x003fc60000010100 */
[----:B------:R-:W0:Y:S01]  /*1410*/  LDS R13, [R14+0x800] ;  /* 0x000800000e0d7984 */ /* 0x000e220000000800 */
[----:B--2---:R-:W-:Y:S02]  /*1420*/  FADD.FTZ R23, -R2, R23 ;  /* 0x0000001702177221 */ /* 0x004fe40000010100 */
[----:B------:R-:W-:Y:S02]  /*1430*/  FMUL.FTZ R16, R16, 1.4426950216293334961 ;  /* 0x3fb8aa3b10107820 */ /* 0x000fe40000410000 */
[C---:B---3--:R-:W-:Y:S02]  /*1440*/  FADD.FTZ R25, -R2.reuse, R25 ;  /* 0x0000001902197221 */ /* 0x048fe40000010100 */
[----:B------:R-:W-:Y:S01]  /*1450*/  FMUL.FTZ R18, R23, 1.4426950216293334961 ;  /* 0x3fb8aa3b17127820 */ /* 0x000fe20000410000 */
[----:B------:R1:W2:Y:S01]  /*1460*/  MUFU.EX2 R24, R16 ;  /* 0x0000001000187308 */ /* 0x0002a20000000800 */
[----:B------:R-:W-:Y:S01]  /*1470*/  FMUL.FTZ R20, R25, 1.4426950216293334961 ;  /* 0x3fb8aa3b19147820 */ /* 0x000fe20000410000 */
[----:B------:R-:W-:Y:S01]  /*1480*/  LDS R23, [R14+0xe00] ;  /* 0x000e00000e177984 */ /* 0x000fe20000000800 */
[----:B----4-:R-:W-:-:S02]  /*1490*/  FADD.FTZ R21, -R2, R21 ;  /* 0x0000001502157221 */ /* 0x010fc40000010100 */
[C---:B-----5:R-:W-:Y:S01]  /*14a0*/  FADD.FTZ R19, -R2.reuse, R19 ;  /* 0x0000001302137221 */ /* 0x060fe20000010100 */
[----:B------:R-:W3:Y:S01]  /*14b0*/  LDS R25, [R14+0x1000] ;  /* 0x001000000e197984 */ /* 0x000ee20000000800 */
[----:B------:R-:W-:Y:S01]  /*14c0*/  FMUL.FTZ R22, R21, 1.4426950216293334961 ;  /* 0x3fb8aa3b15167820 */ /* 0x000fe20000410000 */
[----:B------:R-:W4:Y:S01]  /*14d0*/  MUFU.EX2 R18, R18 ;  /* 0x0000001200127308 */ /* 0x000f220000000800 */
[----:B-1----:R-:W-:Y:S01]  /*14e0*/  FMUL.FTZ R16, R19, 1.4426950216293334961 ;  /* 0x3fb8aa3b13107820 */ /* 0x002fe20000410000 */
[----:B------:R-:W1:Y:S01]  /*14f0*/  LDS R21, [R14+0x1200] ;  /* 0x001200000e157984 */ /* 0x000e620000000800 */
[C---:B------:R-:W-:Y:S02]  /*1500*/  FADD.FTZ R17, -R2.reuse, R17 ;  /* 0x0000001102117221 */ /* 0x040fe40000010100 */
[----:B------:R-:W-:Y:S01]  /*1510*/  FADD.FTZ R28, -R2, R29 ;  /* 0x0000001d021c7221 */ /* 0x000fe20000010100 */
[----:B------:R-:W5:Y:S01]  /*1520*/  LDS R19, [R14+0x1400] ;  /* 0x001400000e137984 */ /* 0x000f620000000800 */
[----:B------:R-:W-:Y:S01]  /*1530*/  FMUL.FTZ R26, R17, 1.4426950216293334961 ;  /* 0x3fb8aa3b111a7820 */ /* 0x000fe20000410000 */
[----:B------:R-:W0:Y:S01]  /*1540*/  MUFU.EX2 R20, R20 ;  /* 0x0000001400147308 */ /* 0x000e220000000800 */
[----:B--2---:R-:W-:Y:S01]  /*1550*/  FADD.FTZ R11, R24, R11 ;  /* 0x0000000b180b7221 */ /* 0x004fe20000010000 */
[----:B------:R-:W2:Y:S04]  /*1560*/  LDS R17, [R14+0x1600] ;  /* 0x001600000e117984 */ /* 0x000ea80000000800 */
[----:B------:R0:W-:Y:S01]  /*1570*/  STS [R14+-0x400], R24 ;  /* 0xfffc00180e007388 */ /* 0x0001e20000000800 */
[----:B----4-:R-:W-:Y:S01]  /*1580*/  FADD.FTZ R11, R11, R18 ;  /* 0x000000120b0b7221 */ /* 0x010fe20000010000 */
[----:B------:R-:W4:Y:S02]  /*1590*/  MUFU.EX2 R22, R22 ;  /* 0x0000001600167308 */ /* 0x000f240000000800 */
[----:B------:R-:W-:Y:S04]  /*15a0*/  STS [R14+-0x200], R18 ;  /* 0xfffe00120e007388 */ /* 0x000fe80000000800 */
[----:B------:R-:W-:Y:S01]  /*15b0*/  LDS R18, [R14+0x1800] ;  /* 0x001800000e127984 */ /* 0x000fe20000000800 */
[----:B0-----:R-:W-:Y:S01]  /*15c0*/  FADD.FTZ R11, R11, R20 ;  /* 0x000000140b0b7221 */ /* 0x001fe20000010000 */
[----:B------:R-:W0:Y:S02]  /*15d0*/  MUFU.EX2 R16, R16 ;  /* 0x0000001000107308 */ /* 0x000e240000000800 */
[----:B------:R3:W-:Y:S01]  /*15e0*/  STS [R14], R20 ;  /* 0x000000140e007388 */ /* 0x0007e20000000800 */
[----:B------:R-:W-:-:S04]  /*15f0*/  FADD.FTZ R24, -R2, R13 ;  /* 0x0000000d02187221 */ /* 0x000fc80000010100 */
[----:B------:R-:W-:Y:S01]  /*1600*/  FMUL.FTZ R24, R24, 1.4426950216293334961 ;  /* 0x3fb8aa3b18187820 */ /* 0x000fe20000410000 */
[----:B----4-:R4:W-:Y:S01]  /*1610*/  STS [R14+0x200], R22 ;  /* 0x000200160e007388 */ /* 0x0109e20000000800 */
[----:B------:R-:W-:Y:S02]  /*1620*/  FADD.FTZ R11, R11, R22 ;  /* 0x000000160b0b7221 */ /* 0x000fe40000010000 */
[----:B------:R0:W2:Y:S01]  /*1630*/  MUFU.EX2 R29, R24 ;  /* 0x00000018001d7308 */ /* 0x0000a20000000800 */
[----:B---3--:R-:W-:Y:S02]  /*1640*/  FMUL.FTZ R20, R28, 1.4426950216293334961 ;  /* 0x3fb8aa3b1c147820 */ /* 0x008fe40000410000 */
[----:B------:R-:W-:Y:S02]  /*1650*/  FADD.FTZ R28, -R2, R27 ;  /* 0x0000001b021c7221 */ /* 0x000fe40000010100 */
[----:B------:R-:W3:Y:S02]  /*1660*/  LDS R27, [R14+0x1a00] ;  /* 0x001a00000e1b7984 */ /* 0x000ee40000000800 */
[----:B------:R-:W-:Y:S01]  /*1670*/  FMUL.FTZ R28, R28, 1.4426950216293334961 ;  /* 0x3fb8aa3b1c1c7820 */ /* 0x000fe20000410000 */
[----:B------:R2:W5:Y:S01]  /*1680*/  MUFU.EX2 R13, R26 ;  /* 0x0000001a000d7308 */ /* 0x0005620000000800 */
[----:B----4-:R-:W-:Y:S01]  /*1690*/  FADD.FTZ R22, -R2, R25 ;  /* 0x0000001902167221 */ /* 0x010fe20000010100 */
[----:B0-----:R0:W-:Y:S03]  /*16a0*/  STS [R14+0x400], R16 ;  /* 0x000400100e007388 */ /* 0x0011e60000000800 */
[----:B------:R-:W-:-:S02]  /*16b0*/  FMUL.FTZ R24, R22, 1.4426950216293334961 ;  /* 0x3fb8aa3b16187820 */ /* 0x000fc40000410000 */
[C---:B-1----:R-:W-:Y:S01]  /*16c0*/  FADD.FTZ R22, -R2.reuse, R21 ;  /* 0x0000001502167221 */ /* 0x042fe20000010100 */
[----:B------:R-:W1:Y:S01]  /*16d0*/  MUFU.EX2 R20, R20 ;  /* 0x0000001400147308 */ /* 0x000e620000000800 */
[----:B--2---:R-:W-:Y:S01]  /*16e0*/  FADD.FTZ R26, -R2, R23 ;  /* 0x00000017021a7221 */ /* 0x004fe20000010100 */
[----:B------:R-:W-:Y:S03]  /*16f0*/  STS [R14+0x800], R29 ;  /* 0x0008001d0e007388 */ /* 0x000fe60000000800 */
[----:B------:R-:W-:-:S03]  /*1700*/  FMUL.FTZ R26, R26, 1.4426950216293334961 ;  /* 0x3fb8aa3b1a1a7820 */ /* 0x000fc60000410000 */
[----:B------:R2:W4:Y:S01]  /*1710*/  MUFU.EX2 R21, R24 ;  /* 0x0000001800157308 */ /* 0x0005220000000800 */
[----:B-----5:R-:W-:Y:S07]  /*1720*/  STS [R14+0x600], R13 ;  /* 0x0006000d0e007388 */ /* 0x020fee0000000800 */
[----:B------:R5:W0:Y:S01]  /*1730*/  MUFU.EX2 R25, R26 ;  /* 0x0000001a00197308 */ /* 0x000a220000000800 */
[----:B--2---:R-:W-:Y:S01]  /*1740*/  FMUL.FTZ R24, R22, 1.4426950216293334961 ;  /* 0x3fb8aa3b16187820 */ /* 0x004fe20000410000 */
[----:B-1----:R-:W-:Y:S01]  /*1750*/  STS [R14+0xa00], R20 ;  /* 0x000a00140e007388 */ /* 0x002fe20000000800 */
[----:B------:R-:W-:-:S05]  /*1760*/  FADD.FTZ R22, -R2, R19 ;  /* 0x0000001302167221 */ /* 0x000fca0000010100 */
[----:B------:R1:W2:Y:S01]  /*1770*/  MUFU.EX2 R23, R28 ;  /* 0x0000001c00177308 */ /* 0x0002a20000000800 */
[----:B-----5:R-:W-:Y:S01]  /*1780*/  FMUL.FTZ R26, R22, 1.4426950216293334961 ;  /* 0x3fb8aa3b161a7820 */ /* 0x020fe20000410000 */
[----:B----4-:R-:W-:Y:S01]  /*1790*/  STS [R14+0x1000], R21 ;  /* 0x001000150e007388 */ /* 0x010fe20000000800 */
[----:B------:R-:W-:-:S05]  /*17a0*/  FADD.FTZ R22, -R2, R17 ;  /* 0x0000001102167221 */ /* 0x000fca0000010100 */
[----:B------:R3:W4:Y:S01]  /*17b0*/  MUFU.EX2 R19, R24 ;  /* 0x0000001800137308 */ /* 0x0007220000000800 */
[----:B-1----:R-:W-:Y:S01]  /*17c0*/  FMUL.FTZ R28, R22, 1.4426950216293334961 ;  /* 0x3fb8aa3b161c7820 */ /* 0x002fe20000410000 */
[----:B0-----:R-:W-:Y:S01]  /*17d0*/  STS [R14+0xe00], R25 ;  /* 0x000e00190e007388 */ /* 0x001fe20000000800 */
[----:B------:R-:W-:-:S04]  /*17e0*/  FADD.FTZ R22, R11, R16 ;  /* 0x000000100b167221 */ /* 0x000fc80000010000 */
[----:B------:R-:W-:Y:S01]  /*17f0*/  FADD.FTZ R22, R22, R13 ;  /* 0x0000000d16167221 */ /* 0x000fe20000010000 */
[----:B------:R0:W1:Y:S01]  /*1800*/  MUFU.EX2 R17, R26 ;  /* 0x0000001a00117308 */ /* 0x0000620000000800 */
[----:B---3--:R-:W-:Y:S01]  /*1810*/  FADD.FTZ R24, -R2, R27 ;  /* 0x0000001b02187221 */ /* 0x008fe20000010100 */
[----:B--2---:R-:W-:Y:S01]  /*1820*/  STS [R14+0xc00], R23 ;  /* 0x000c00170e007388 */ /* 0x004fe20000000800 */
[----:B------:R-:W-:Y:S02]  /*1830*/  FADD.FTZ R11, R22, R29 ;  /* 0x0000001d160b7221 */ /* 0x000fe40000010000 */
[----:B------:R-:W-:Y:S02]  /*1840*/  FMUL.FTZ R22, R24, 1.4426950216293334961 ;  /* 0x3fb8aa3b18167820 */ /* 0x000fe40000410000 */
[----:B------:R-:W-:Y:S01]  /*1850*/  FADD.FTZ R24, R11, R20 ;  /* 0x000000140b187221 */ /* 0x000fe20000010000 */
[----:B----4-:R-:W-:Y:S01]  /*1860*/  STS [R14+0x1200], R19 ;  /* 0x001200130e007388 */ /* 0x010fe20000000800 */
[----:B0-----:R-:W-:-:S02]  /*1870*/  FADD.FTZ R26, -R2, R18 ;  /* 0x00000012021a7221 */ /* 0x001fc40000010100 */
[----:B------:R-:W-:Y:S01]  /*1880*/  FADD.FTZ R24, R24, R23 ;  /* 0x0000001718187221 */ /* 0x000fe20000010000 */
[----:B------:R-:W0:Y:S01]  /*1890*/  MUFU.EX2 R18, R28 ;  /* 0x0000001c00127308 */ /* 0x000e220000000800 */
[----:B------:R-:W-:Y:S02]  /*18a0*/  FMUL.FTZ R26, R26, 1.4426950216293334961 ;  /* 0x3fb8aa3b1a1a7820 */ /* 0x000fe40000410000 */
[----:B------:R-:W-:Y:S01]  /*18b0*/  FADD.FTZ R24, R24, R25 ;  /* 0x0000001918187221 */ /* 0x000fe20000010000 */
[----:B-1----:R-:W-:Y:S03]  /*18c0*/  STS [R14+0x1400], R17 ;  /* 0x001400110e007388 */ /* 0x002fe60000000800 */
[----:B------:R-:W-:Y:S01]  /*18d0*/  FADD.FTZ R24, R24, R21 ;  /* 0x0000001518187221 */ /* 0x000fe20000010000 */
[----:B------:R-:W1:Y:S03]  /*18e0*/  MUFU.EX2 R27, R26 ;  /* 0x0000001a001b7308 */ /* 0x000e660000000800 */
[----:B------:R-:W-:-:S04]  /*18f0*/  FADD.FTZ R24, R24, R19 ;  /* 0x0000001318187221 */ /* 0x000fc80000010000 */
[----:B------:R-:W-:Y:S01]  /*1900*/  FADD.FTZ R11, R24, R17 ;  /* 0x00000011180b7221 */ /* 0x000fe20000010000 */
[----:B------:R-:W2:Y:S01]  /*1910*/  MUFU.EX2 R22, R22 ;  /* 0x0000001600167308 */ /* 0x000ea20000000800 */
[----:B0-----:R-:W-:Y:S02]  /*1920*/  STS [R14+0x1600], R18 ;  /* 0x001600120e007388 */ /* 0x001fe40000000800 */
[----:B------:R-:W-:-:S04]  /*1930*/  FADD.FTZ R16, R11, R18 ;  /* 0x000000120b107221 */ /* 0x000fc80000010000 */
[----:B-1----:R-:W-:Y:S01]  /*1940*/  FADD.FTZ R11, R16, R27 ;  /* 0x0000001b100b7221 */ /* 0x002fe20000010000 */
[----:B------:R-:W-:Y:S04]  /*1950*/  STS [R14+0x1800], R27 ;  /* 0x0018001b0e007388 */ /* 0x000fe80000000800 */
[----:B--2---:R0:W-:Y:S01]  /*1960*/  STS [R14+0x1a00], R22 ;  /* 0x001a00160e007388 */ /* 0x0041e20000000800 */
[----:B------:R-:W-:Y:S01]  /*1970*/  FADD.FTZ R11, R11, R22 ;  /* 0x000000160b0b7221 */ /* 0x000fe20000010000 */
[----:B0-----:R-:W-:Y:S01]  /*1980*/  IADD3 R14, R14, 0x2000, RZ ;  /* 0x000020000e0e7810 */ /* 0x001fe20007ffe0ff */
[----:B------:R-:W-:Y:S05]  /*1990*/  @!P3 BRA `(.L_x_1392) ;  /* 0xfffff9c00000b947 */ /* 0x000fea000383ffff */
.L_x_1391:
[----:B------:R-:W-:Y:S05]  /*19a0*/  BSYNC B1 ;  /* 0x0000000000017941 */ /* 0x000fea0003800000 */
.L_x_1390:
        /* <DEDUP_REMOVED lines=8> */
[----:B------:R-:W3:Y:S04]  /*1a30*/  LDS R19, [R14+0x400] ;  /* 0x000400000e137984 */ /* 0x000ee80000000800 */
[----:B------:R-:W4:Y:S04]  /*1a40*/  LDS R25, [R14] ;  /* 0x000000000e197984 */ /* 0x000f280000000800 */
        /* <DEDUP_REMOVED lines=10> */
[----:B----4-:R-:W-:Y:S02]  /*1af0*/  FADD.FTZ R25, -R2, R25 ;  /* 0x0000001902197221 */ /* 0x010fe40000010100 */
[----:B------:R-:W-:-:S02]  /*1b00*/  FMUL.FTZ R20, R18, 1.4426950216293334961 ;  /* 0x3fb8aa3b12147820 */ /* 0x000fc40000410000 */
[C---:B-----5:R-:W-:Y:S02]  /*1b10*/  FADD.FTZ R18, -R2.reuse, R17 ;  /* 0x0000001102127221 */ /* 0x060fe40000010100 */
[----:B------:R-:W-:Y:S01]  /*1b20*/  FMUL.FTZ R23, R25, 1.4426950216293334961 ;  /* 0x3fb8aa3b19177820 */ /* 0x000fe20000410000 */
[----:B------:R-:W1:Y:S01]  /*1b30*/  MUFU.EX2 R21, R21 ;  /* 0x0000001500157308 */ /* 0x000e620000000800 */
[----:B------:R-:W-:Y:S02]  /*1b40*/  FADD.FTZ R27, -R2, R27 ;  /* 0x0000001b021b7221 */ /* 0x000fe40000010100 */
[----:B------:R-:W-:Y:S02]  /*1b50*/  FMUL.FTZ R22, R18, 1.4426950216293334961 ;  /* 0x3fb8aa3b12167820 */ /* 0x000fe40000410000 */
[----:B------:R-:W-:Y:S02]  /*1b60*/  FADD.FTZ R18, -R2, R13 ;  /* 0x0000000d02127221 */ /* 0x000fe40000010100 */
[----:B------:R-:W-:Y:S01]  /*1b70*/  FMUL.FTZ R27, R27, 1.4426950216293334961 ;  /* 0x3fb8aa3b1b1b7820 */ /* 0x000fe20000410000 */
[----:B------:R-:W2:Y:S01]  /*1b80*/  MUFU.EX2 R23, R23 ;  /* 0x0000001700177308 */ /* 0x000ea20000000800 */
[----:B------:R-:W-:Y:S01]  /*1b90*/  FMUL.FTZ R24, R18, 1.4426950216293334961 ;  /* 0x3fb8aa3b12187820 */ /* 0x000fe20000410000 */
[----:B0-----:R-:W-:Y:S01]  /*1ba0*/  STS [R14+-0x400], R16 ;  /* 0xfffc00100e007388 */ /* 0x001fe20000000800 */
[----:B------:R-:W-:-:S04]  /*1bb0*/  FADD.FTZ R18, -R2, R3 ;  /* 0x0000000302127221 */ /* 0x000fc80000010100 */
[----:B------:R-:W-:Y:S01]  /*1bc0*/  FMUL.FTZ R25, R18, 1.4426950216293334961 ;  /* 0x3fb8aa3b12197820 */ /* 0x000fe20000410000 */
[----:B------:R-:W0:Y:S01]  /*1bd0*/  MUFU.EX2 R19, R27 ;  /* 0x0000001b00137308 */ /* 0x000e220000000800 */
[----:B------:R-:W-:Y:S01]  /*1be0*/  FADD.FTZ R18, R11, R16 ;  /* 0x000000100b127221 */ /* 0x000fe20000010000 */
[----:B-1----:R-:W-:Y:S03]  /*1bf0*/  STS [R14+-0x200], R21 ;  /* 0xfffe00150e007388 */ /* 0x002fe60000000800 */
[----:B------:R-:W-:-:S03]  /*1c00*/  FADD.FTZ R18, R18, R21 ;  /* 0x0000001512127221 */ /* 0x000fc60000010000 */
        /* <DEDUP_REMOVED lines=17> */
.L_x_1394:
[----:B------:R-:W-:Y:S05]  /*1d20*/  BSYNC B1 ;  /* 0x0000000000017941 */ /* 0x000fea0003800000 */
.L_x_1393:
        /* <DEDUP_REMOVED lines=26> */
.L_x_1386:
[----:B------:R-:W-:Y:S05]  /*1ed0*/  BSYNC B0 ;  /* 0x0000000000007941 */ /* 0x000fea0003800000 */
.L_x_1385:
        /* <DEDUP_REMOVED lines=34> */
[----:B0-----:R-:W-:Y:S02]  /*2100*/  LEA R13, R5, 0x100, 0x2 ;  /* 0x00000100050d7811 */ /* 0x001fe400078e10ff */
[----:B------:R-:W-:-:S03]  /*2110*/  MOV R3, R5 ;  /* 0x0000000500037202 */ /* 0x000fc60000000f00 */
.L_x_1399:
        /* <DEDUP_REMOVED lines=8> */
.L_x_1398:
[----:B0-----:R-:W-:Y:S05]  /*21a0*/  BSYNC B1 ;  /* 0x0000000000017941 */ /* 0x001fea0003800000 */
.L_x_1397:
        /* <DEDUP_REMOVED lines=10> */
.L_x_1402:
        /* <DEDUP_REMOVED lines=9> */
[----:B------:R-:W-:Y:S04]  /*22e0*/  LDS R23, [R11+0xa00] ;  /* 0x000a00000b177984 */ /* 0x000fe80000000800 */
[----:B------:R-:W-:Y:S04]  /*22f0*/  LDS R21, [R11+0xc00] ;  /* 0x000c00000b157984 */ /* 0x000fe80000000800 */
        /* <DEDUP_REMOVED lines=41> */
.L_x_1401:
[----:B------:R-:W-:Y:S05]  /*2590*/  BSYNC B1 ;  /* 0x0000000000017941 */ /* 0x000fea0003800000 */
.L_x_1400:
        /* <DEDUP_REMOVED lines=31> */
.L_x_1404:
[----:B------:R-:W-:Y:S05]  /*2790*/  BSYNC B1 ;  /* 0x0000000000017941 */ /* 0x000fea0003800000 */
.L_x_1403:
        /* <DEDUP_REMOVED lines=14> */
.L_x_1396:
[----:B------:R-:W-:Y:S05]  /*2880*/  BSYNC B0 ;  /* 0x0000000000007941 */ /* 0x000fea0003800000 */
.L_x_1395:
        /* <DEDUP_REMOVED lines=20> */
[----:B------:R-:W-:Y:S02]  /*29d0*/  IMAD R17, R18, R3, RZ ;  /* 0x0000000312117224 */ /* 0x000fe400078e02ff */
[----:B---3--:R-:W-:-:S03]  /*29e0*/  IMAD.MOV R19, RZ, RZ, -R15 ;  /* 0x000000ffff137224 */ /* 0x008fc600078e0a0f */
[----:B------:R-:W-:Y:S01]  /*29f0*/  IMAD.HI.U32 R12, R13, R17, R12 ;  /* 0x000000110d0c7227 */ /* 0x000fe200078e000c */
[----:B------:R-:W-:-:S03]  /*2a00*/  IABS R17, c[0x0][0x1d4] ;  /* 0x0000750000117a13 */ /* 0x000fc60000000000 */
[----:B------:R-:W-:-:S04]  /*2a10*/  IMAD R11, R19, R2, RZ ;  /* 0x00000002130b7224 */ /* 0x000fc800078e02ff */
[----:B------:R-:W-:-:S04]  /*2a20*/  IMAD.HI.U32 R14, R15, R11, R14 ;  /* 0x0000000b0f0e7227 */ /* 0x000fc800078e000e */
.L_x_1408:
        /* <DEDUP_REMOVED lines=33> */
.L_x_1406:
[----:B------:R-:W-:Y:S05]  /*2c40*/  BSYNC B6 ;  /* 0x0000000000067941 */ /* 0x000fea0003800000 */
.L_x_1405:
[----:B------:R-:W-:Y:S05]  /*2c50*/  BRA.DIV ~URZ, `(.L_x_1409) ;  /* 0x00000cb27f007947 */ /* 0x000fea000b800000 */
[----:B0-----:R-:W-:-:S04]  /*2c60*/  IMAD.MOV.U32 R11, RZ, RZ, RZ ;  /* 0x000000ffff0b7224 */ /* 0x001fc800078e00ff */
.L_x_1417:
[----:B------:R-:W-:Y:S01]  /*2c70*/  FADD.FTZ R11, RZ, R11 ;  /* 0x0000000bff0b7221 */ /* 0x000fe20000010000 */
[----:B------:R-:W-:Y:S05]  /*2c80*/  BRA.DIV ~URZ, `(.L_x_1410) ;  /* 0x00000d027f007947 */ /* 0x000fea000b800000 */
[----:B------:R-:W-:Y:S01]  /*2c90*/  IMAD.MOV.U32 R18, RZ, RZ, RZ ;  /* 0x000000ffff127224 */ /* 0x000fe200078e00ff */
[----:B------:R-:W-:Y:S01]  /*2ca0*/  CS2R R16, SRZ ;  /* 0x0000000000107805 */ /* 0x000fe2000001ff00 */
[----:B------:R-:W-:Y:S01]  /*2cb0*/  CS2R R14, SRZ ;  /* 0x00000000000e7805 */ /* 0x000fe2000001ff00 */
[----:B------:R-:W-:Y:S02]  /*2cc0*/  MOV R20, RZ ;  /* 0x000000ff00147202 */ /* 0x000fe40000000f00 */
.L_x_1418:
[----:B------:R-:W-:Y:S01]  /*2cd0*/  WARPSYNC 0xffffffff ;  /* 0xffffffff00007948 */ /* 0x000fe20003800000 */
[----:B------:R-:W-:Y:S01]  /*2ce0*/  BAR.SYNC.DEFER_BLOCKING 0x0 ;  /* 0x0000000000007b1d */ /* 0x000fe20000010000 */
[----:B------:R-:W-:Y:S01]  /*2cf0*/  LOP3.LUT R2, R7, 0x1, RZ, 0xc0, !PT ;  /* 0x0000000107027812 */ /* 0x000fe200078ec0ff */
        /* <DEDUP_REMOVED lines=9> */
[----:B------:R-:W-:Y:S01]  /*2d90*/  ISETP.GT.OR P2, PT, R5, 0x1f, P0 ;  /* 0x0000001f0500780c */ /* 0x000fe20000744670 */
[----:B------:R-:W-:Y:S01]  /*2da0*/  IMAD R3, R6, 0x70, R7 ;  /* 0x0000007006037824 */ /* 0x000fe200078e0207 */
[----:B------:R-:W-:-:S02]  /*2db0*/  ISETP.GT.U32.AND P3, PT, R2, 0x3e, PT ;  /* 0x0000003e0200780c */ /* 0x000fc40003f64070 */
[----:B------:R-:W-:Y:S02]  /*2dc0*/  LOP3.LUT R2, R5, 0xffffffe0, RZ, 0xc0, !PT ;  /* 0xffffffe005027812 */ /* 0x000fe400078ec0ff */
[----:B------:R0:W-:Y:S02]  /*2dd0*/  @!P5 STS [R3.X4+-0x280], R11 ;  /* 0xfffd800b0300d388 */ /* 0x0001e40000004800 */
[----:B------:R-:W-:Y:S02]  /*2de0*/  ISETP.NE.OR P4, PT, R2, 0x20, P0 ;  /* 0x000000200200780c */ /* 0x000fe40000785670 */
        /* <DEDUP_REMOVED lines=22> */
.L_x_1412:
[----:B0-----:R-:W-:Y:S05]  /*2f50*/  BSYNC B0 ;  /* 0x0000000000007941 */ /* 0x001fea0003800000 */
.L_x_1411:
        /* <DEDUP_REMOVED lines=25> */
.L_x_1414:
[----:B0-----:R-:W-:Y:S05]  /*30f0*/  BSYNC B0 ;  /* 0x0000000000007941 */ /* 0x001fea0003800000 */
.L_x_1413:
        /* <DEDUP_REMOVED lines=16> */
[C---:B------:R-:W-:Y:S02]  /*3200*/  LEA.HI.X.SX32 R10, R7.reuse, R23, 0x1, P0 ;  /* 0x00000017070a7211 */ /* 0x040fe400000f0eff */
[----:B------:R-:W-:Y:S02]  /*3210*/  IADD3 R5, P0, R12, R19, RZ ;  /* 0x000000130c057210 */ /* 0x000fe40007f1e0ff */
[C---:B------:R-:W-:Y:S02]  /*3220*/  IADD3 R26, R7.reuse, 0x20, RZ ;  /* 0x00000020071a7810 */ /* 0x040fe40007ffe0ff */
[----:B------:R-:W-:-:S02]  /*3230*/  IADD3 R28, R7, 0x30, RZ ;  /* 0x00000030071c7810 */ /* 0x000fc40007ffe0ff */
[C---:B------:R-:W-:Y:S02]  /*3240*/  IADD3 R21, R7.reuse, 0x40, RZ ;  /* 0x0000004007157810 */ /* 0x040fe40007ffe0ff */
[C---:B------:R-:W-:Y:S02]  /*3250*/  IADD3 R22, R7.reuse, 0x50, RZ ;  /* 0x0000005007167810 */ /* 0x040fe40007ffe0ff */
[----:B------:R-:W-:Y:S02]  /*3260*/  IADD3 R24, R7, 0x60, RZ ;  /* 0x0000006007187810 */ /* 0x000fe40007ffe0ff */
[----:B------:R-:W-:Y:S02]  /*3270*/  LEA.HI.X.SX32 R12, R12, R23, 0x1, P0 ;  /* 0x000000170c0c7211 */ /* 0x000fe400000f0eff */
[-C--:B------:R-:W-:Y:S02]  /*3280*/  IADD3 R7, P1, R26, R19.reuse, RZ ;  /* 0x000000131a077210 */ /* 0x080fe40007f3e0ff */
[----:B------:R-:W-:-:S02]  /*3290*/  IADD3 R9, P2, R28, R19, RZ ;  /* 0x000000131c097210 */ /* 0x000fc40007f5e0ff */
[-C--:B------:R-:W-:Y:S02]  /*32a0*/  IADD3 R0, P3, R21, R19.reuse, RZ ;  /* 0x0000001315007210 */ /* 0x080fe40007f7e0ff */
[-C--:B------:R-:W-:Y:S02]  /*32b0*/  IADD3 R13, P4, R22, R19.reuse, RZ ;  /* 0x00000013160d7210 */ /* 0x080fe40007f9e0ff */
[C---:B------:R-:W-:Y:S02]  /*32c0*/  LEA R2, P0, R3.reuse, c[0x0][0x160], 0x1 ;  /* 0x0000580003027a11 */ /* 0x040fe400078008ff */
[----:B------:R-:W-:Y:S02]  /*32d0*/  IADD3 R19, P5, R24, R19, RZ ;  /* 0x0000001318137210 */ /* 0x000fe40007fbe0ff */
[----:B------:R-:W-:Y:S02]  /*32e0*/  LEA.HI.X R3, R3, c[0x0][0x164], R10, 0x1, P0 ;  /* 0x0000590003037a11 */ /* 0x000fe400000f0c0a */
[----:B------:R-:W-:-:S02]  /*32f0*/  LEA.HI.X.SX32 R26, R26, R23, 0x1, P1 ;  /* 0x000000171a1a7211 */ /* 0x000fc400008f0eff */
[-C--:B------:R-:W-:Y:S02]  /*3300*/  LEA.HI.X.SX32 R28, R28, R23.reuse, 0x1, P2 ;  /* 0x000000171c1c7211 */ /* 0x080fe400010f0eff */
[-C--:B------:R-:W-:Y:S02]  /*3310*/  LEA.HI.X.SX32 R21, R21, R23.reuse, 0x1, P3 ;  /* 0x0000001715157211 */ /* 0x080fe400018f0eff */
[-C--:B------:R-:W-:Y:S02]  /*3320*/  LEA.HI.X.SX32 R22, R22, R23.reuse, 0x1, P4 ;  /* 0x0000001716167211 */ /* 0x080fe400020f0eff */
[----:B------:R-:W-:Y:S02]  /*3330*/  LEA.HI.X.SX32 R24, R24, R23, 0x1, P5 ;  /* 0x0000001718187211 */ /* 0x000fe400028f0eff */
[----:B------:R-:W-:Y:S02]  /*3340*/  LEA R10, P0, R0, c[0x0][0x160], 0x1 ;  /* 0x00005800000a7a11 */ /* 0x000fe400078008ff */
[----:B------:R-:W-:-:S02]  /*3350*/  LEA R4, P1, R5, c[0x0][0x160], 0x1 ;  /* 0x0000580005047a11 */ /* 0x000fc400078208ff */
[----:B------:R-:W-:Y:S02]  /*3360*/  F2FP.BF16.PACK_AB R23, R18, R11 ;  /* 0x0000000b1217723e */ /* 0x000fe400000010ff */
[----:B------:R-:W-:Y:S02]  /*3370*/  LEA R6, P2, R7, c[0x0][0x160], 0x1 ;  /* 0x0000580007067a11 */ /* 0x000fe400078408ff */
[----:B------:R-:W-:Y:S01]  /*3380*/  LEA.HI.X R11, R0, c[0x0][0x164], R21, 0x1, P0 ;  /* 0x00005900000b7a11 */ /* 0x000fe200000f0c15 */
[----:B------:R0:W-:Y:S01]  /*3390*/  STG.E.U16 [R2.64], R23 ;  /* 0x0000001702007986 */ /* 0x0001e2000c101524 */
[----:B------:R-:W-:Y:S02]  /*33a0*/  LEA R8, P3, R9, c[0x0][0x160], 0x1 ;  /* 0x0000580009087a11 */ /* 0x000fe400078608ff */
[----:B------:R-:W-:Y:S02]  /*33b0*/  LEA.HI.X R5, R5, c[0x0][0x164], R12, 0x1, P1 ;  /* 0x0000590005057a11 */ /* 0x000fe400008f0c0c */
[----:B------:R-:W-:-:S02]  /*33c0*/  F2FP.BF16.PACK_AB R16, R17, R16 ;  /* 0x000000101110723e */ /* 0x000fc400000010ff */
[----:B------:R-:W-:Y:S02]  /*33d0*/  PRMT R0, R23, 0x7632, R0 ;  /* 0x0000763217007816 */ /* 0x000fe40000000000 */
[----:B------:R-:W-:Y:S02]  /*33e0*/  LEA.HI.X R7, R7, c[0x0][0x164], R26, 0x1, P2 ;  /* 0x0000590007077a11 */ /* 0x000fe400010f0c1a */
[----:B------:R-:W-:Y:S01]  /*33f0*/  LEA R12, P1, R13, c[0x0][0x160], 0x1 ;  /* 0x000058000d0c7a11 */ /* 0x000fe200078208ff */
[----:B------:R1:W-:Y:S01]  /*3400*/  STG.E.U16 [R4.64], R0 ;  /* 0x0000000004007986 */ /* 0x0003e2000c101524 */
[----:B------:R-:W-:Y:S02]  /*3410*/  F2FP.BF16.PACK_AB R14, R15, R14 ;  /* 0x0000000e0f0e723e */ /* 0x000fe400000010ff */
[----:B------:R-:W-:Y:S01]  /*3420*/  LEA R18, P2, R19, c[0x0][0x160], 0x1 ;  /* 0x0000580013127a11 */ /* 0x000fe200078408ff */
[----:B------:R-:W-:Y:S01]  /*3430*/  STG.E.U16 [R6.64], R16 ;  /* 0x0000001006007986 */ /* 0x000fe2000c101524 */
[----:B------:R-:W-:-:S02]  /*3440*/  LEA.HI.X R9, R9, c[0x0][0x164], R28, 0x1, P3 ;  /* 0x0000590009097a11 */ /* 0x000fc400018f0c1c */
[----:B0-----:R-:W-:Y:S02]  /*3450*/  PRMT R3, R16, 0x7632, R3 ;  /* 0x0000763210037816 */ /* 0x001fe40000000003 */
[----:B------:R-:W-:Y:S02]  /*3460*/  LEA.HI.X R13, R13, c[0x0][0x164], R22, 0x1, P1 ;  /* 0x000059000d0d7a11 */ /* 0x000fe400008f0c16 */
[----:B------:R-:W-:Y:S01]  /*3470*/  LEA.HI.X R19, R19, c[0x0][0x164], R24, 0x1, P2 ;  /* 0x0000590013137a11 */ /* 0x000fe200010f0c18 */
[----:B------:R-:W-:Y:S01]  /*3480*/  STG.E.U16 [R8.64], R3 ;  /* 0x0000000308007986 */ /* 0x000fe2000c101524 */
[----:B-1----:R-:W-:Y:S02]  /*3490*/  PRMT R5, R14, 0x7632, R5 ;  /* 0x000076320e057816 */ /* 0x002fe40000000005 */
[----:B------:R-:W-:Y:S01]  /*34a0*/  F2FP.BF16.PACK_AB R20, RZ, R20 ;  /* 0x00000014ff14723e */ /* 0x000fe200000010ff */
[----:B------:R-:W-:Y:S04]  /*34b0*/  STG.E.U16 [R10.64], R14 ;  /* 0x0000000e0a007986 */ /* 0x000fe8000c101524 */
[----:B------:R-:W-:Y:S04]  /*34c0*/  STG.E.U16 [R12.64], R5 ;  /* 0x000000050c007986 */ /* 0x000fe8000c101524 */
[----:B------:R-:W-:Y:S01]  /*34d0*/  STG.E.U16 [R18.64], R20 ;  /* 0x0000001412007986 */ /* 0x000fe2000c101524 */
[----:B------:R-:W-:Y:S05]  /*34e0*/  EXIT ;  /* 0x000000000000794d */ /* 0x000fea0003800000 */
.L_x_1381:
[----:B------:R-:W-:Y:S01]  /*34f0*/  MOV R2, 0x0 ;  /* 0x0000000000027802 */ /* 0x000fe20000000f00 */
[----:B------:R-:W-:Y:S01]  /*3500*/  HFMA2.MMA R8, -RZ, RZ, 0, 3.2007694244384765625e-05 ;  /* 0x00000219ff087435 */ /* 0x000fe200000001ff */
[----:B------:R-:W-:-:S02]  /*3510*/  IMAD.MOV.U32 R4, RZ, RZ, c[0x4][0x178] ;  /* 0x01005e00ff047624 */ /* 0x000fc400078e00ff */
[----:B------:R-:W-:Y:S02]  /*3520*/  IMAD.MOV.U32 R5, RZ, RZ, c[0x4][0x17c] ;  /* 0x01005f00ff057624 */ /* 0x000fe400078e00ff */
[----:B------:R-:W0:Y:S01]  /*3530*/  LDC.64 R2, c[0x4][R2] ;  /* 0x0100000002027b82 */ /* 0x000e220000000a00 */
[----:B------:R-:W-:Y:S02]  /*3540*/  IMAD.MOV.U32 R6, RZ, RZ, c[0x4][0x180] ;  /* 0x01006000ff067624 */ /* 0x000fe400078e00ff */
[----:B------:R-:W-:Y:S02]  /*3550*/  IMAD.MOV.U32 R7, RZ, RZ, c[0x4][0x184] ;  /* 0x01006100ff077624 */ /* 0x000fe400078e00ff */
[----:B------:R-:W-:Y:S02]  /*3560*/  IMAD.MOV.U32 R10, RZ, RZ, c[0x4][0x90] ;  /* 0x01002400ff0a7624 */ /* 0x000fe400078e00ff */
[----:B------:R-:W-:Y:S02]  /*3570*/  IMAD.MOV.U32 R11, RZ, RZ, c[0x4][0x94] ;  /* 0x01002500ff0b7624 */ /* 0x000fe400078e00ff */
[----:B------:R-:W-:-:S02]  /*3580*/  IMAD.MOV.U32 R12, RZ, RZ, 0x1 ;  /* 0x00000001ff0c7424 */ /* 0x000fc400078e00ff */
        /* <DEDUP_REMOVED lines=9> */
.L_x_1407:
[----:B------:R-:W-:Y:S01]  /*3620*/  MOV R2, 0x0 ;  /* 0x0000000000027802 */ /* 0x000fe20000000f00 */
[----:B------:R-:W-:Y:S01]  /*3630*/  IMAD.MOV.U32 R5, RZ, RZ, c[0x4][0x17c] ;  /* 0x01005f00ff057624 */ /* 0x000fe200078e00ff */
[----:B------:R-:W-:Y:S01]  /*3640*/  MOV R4, c[0x4][0x178] ;  /* 0x01005e0000047a02 */ /* 0x000fe20000000f00 */
[----:B------:R-:W-:Y:S01]  /*3650*/  IMAD.MOV.U32 R6, RZ, RZ, c[0x4][0x180] ;  /* 0x01006000ff067624 */ /* 0x000fe200078e00ff */
[----:B------:R-:W-:Y:S01]  /*3660*/  MOV R10, c[0x4][0x88] ;  /* 0x01002200000a7a02 */ /* 0x000fe20000000f00 */
[----:B------:R-:W-:Y:S01]  /*3670*/  IMAD.MOV.U32 R7, RZ, RZ, c[0x4][0x184] ;  /* 0x01006100ff077624 */ /* 0x000fe200078e00ff */
[----:B------:R-:W0:Y:S01]  /*3680*/  LDC.64 R2, c[0x4][R2] ;  /* 0x0100000002027b82 */ /* 0x000e220000000a00 */
[----:B------:R-:W-:Y:S02]  /*3690*/  IMAD.MOV.U32 R8, RZ, RZ, 0x219 ;  /* 0x00000219ff087424 */ /* 0x000fe400078e00ff */
        /* <DEDUP_REMOVED lines=12> */
.L_x_1383:
[----:B------:R-:W-:Y:S01]  /*3760*/  HFMA2.MMA R20, -RZ, RZ, 0, 9.5367431640625e-07 ;  /* 0x00000010ff147435 */ /* 0x000fe200000001ff */
[----:B------:R-:W-:Y:S01]  /*3770*/  IMAD.MOV.U32 R13, RZ, RZ, -0x800001 ;  /* 0xff7fffffff0d7424 */ /* 0x000fe200078e00ff */
[----:B------:R-:W-:Y:S01]  /*3780*/  MOV R2, 0x37c0 ;  /* 0x000037c000027802 */ /* 0x000fe20000000f00 */
[----:B------:R-:W-:Y:S02]  /*3790*/  IMAD.MOV.U32 R19, RZ, RZ, 0x1f ;  /* 0x0000001fff137424 */ /* 0x000fe400078e00ff */
[----:B------:R-:W-:Y:S02]  /*37a0*/  IMAD.MOV.U32 R22, RZ, RZ, -0x1 ;  /* 0xffffffffff167424 */ /* 0x000fe400078e00ff */
[----:B------:R-:W-:Y:S05]  /*37b0*/  CALL.REL.NOINC `($__internal_31_$__cuda_sm70_shflsync_bfly_p) ;  /* 0x0000047000007944 */ /* 0x000fea0003c00000 */
[----:B-1----:R-:W-:Y:S01]  /*37c0*/  IMAD.MOV.U32 R2, RZ, RZ, R20 ;  /* 0x000000ffff027224 */ /* 0x002fe200078e0014 */
[----:B0-----:R-:W-:Y:S05]  /*37d0*/  BRA `(.L_x_1415) ;  /* 0xffffd79000007947 */ /* 0x001fea000383ffff */
.L_x_1384:
[----:B------:R-:W-:Y:S01]  /*37e0*/  IMAD.MOV.U32 R20, RZ, RZ, 0x8 ;  /* 0x00000008ff147424 */ /* 0x000fe200078e00ff */
[----:B------:R-:W-:Y:S01]  /*37f0*/  MOV R19, 0x1f ;  /* 0x0000001f00137802 */ /* 0x000fe20000000f00 */
[----:B------:R-:W-:Y:S01]  /*3800*/  IMAD.MOV.U32 R22, RZ, RZ, -0x1 ;  /* 0xffffffffff167424 */ /* 0x000fe200078e00ff */
[----:B------:R-:W-:Y:S02]  /*3810*/  MOV R2, 0x3830 ;  /* 0x0000383000027802 */ /* 0x000fe40000000f00 */
[----:B------:R-:W-:Y:S05]  /*3820*/  CALL.REL.NOINC `($__internal_31_$__cuda_sm70_shflsync_bfly_p) ;  /* 0x0000040000007944 */ /* 0x000fea0003c00000 */
[----:B01----:R-:W-:Y:S01]  /*3830*/  FMNMX.FTZ R13, R13, R20, !PT ;  /* 0x000000140d0d7209 */ /* 0x003fe20007810000 */
[----:B------:R-:W-:Y:S01]  /*3840*/  IMAD.MOV.U32 R20, RZ, RZ, 0x4 ;  /* 0x00000004ff147424 */ /* 0x000fe200078e00ff */
[----:B------:R-:W-:Y:S01]  /*3850*/  MOV R22, 0xffffffff ;  /* 0xffffffff00167802 */ /* 0x000fe20000000f00 */
[----:B------:R-:W-:Y:S01]  /*3860*/  IMAD.MOV.U32 R19, RZ, RZ, 0x1f ;  /* 0x0000001fff137424 */ /* 0x000fe200078e00ff */
[----:B------:R-:W-:-:S02]  /*3870*/  MOV R2, 0x3890 ;  /* 0x0000389000027802 */ /* 0x000fc40000000f00 */
[----:B------:R-:W-:Y:S05]  /*3880*/  CALL.REL.NOINC `($__internal_31_$__cuda_sm70_shflsync_bfly_p) ;  /* 0x000003a000007944 */ /* 0x000fea0003c00000 */
[----:B01----:R-:W-:Y:S01]  /*3890*/  FMNMX.FTZ R13, R13, R20, !PT ;  /* 0x000000140d0d7209 */ /* 0x003fe20007810000 */
[----:B------:R-:W-:Y:S01]  /*38a0*/  IMAD.MOV.U32 R20, RZ, RZ, 0x2 ;  /* 0x00000002ff147424 */ /* 0x000fe200078e00ff */
[----:B------:R-:W-:Y:S01]  /*38b0*/  MOV R2, 0x38f0 ;  /* 0x000038f000027802 */ /* 0x000fe20000000f00 */
[----:B------:R-:W-:-:S02]  /*38c0*/  IMAD.MOV.U32 R19, RZ, RZ, 0x1f ;  /* 0x0000001fff137424 */ /* 0x000fc400078e00ff */
[----:B------:R-:W-:Y:S02]  /*38d0*/  IMAD.MOV.U32 R22, RZ, RZ, -0x1 ;  /* 0xffffffffff167424 */ /* 0x000fe400078e00ff */
[----:B------:R-:W-:Y:S05]  /*38e0*/  CALL.REL.NOINC `($__internal_31_$__cuda_sm70_shflsync_bfly_p) ;  /* 0x0000034000007944 */ /* 0x000fea0003c00000 */
[----:B-1----:R-:W-:Y:S01]  /*38f0*/  MOV R14, R20 ;  /* 0x00000014000e7202 */ /* 0x002fe20000000f00 */
[----:B0-----:R-:W-:Y:S05]  /*3900*/  BRA `(.L_x_1416) ;  /* 0xffffd6e000007947 */ /* 0x001fea000383ffff */
.L_x_1409:
[----:B------:R-:W-:Y:S01]  /*3910*/  IMAD.MOV.U32 R13, RZ, RZ, RZ ;  /* 0x000000ffff0d7224 */ /* 0x000fe200078e00ff */
[----:B------:R-:W-:Y:S01]  /*3920*/  MOV R22, 0xffffffff ;  /* 0xffffffff00167802 */ /* 0x000fe20000000f00 */
[----:B------:R-:W-:Y:S01]  /*3930*/  IMAD.MOV.U32 R20, RZ, RZ, 0x1 ;  /* 0x00000001ff147424 */ /* 0x000fe200078e00ff */
[----:B0-----:R-:W-:Y:S01]  /*3940*/  MOV R2, 0x3970 ;  /* 0x0000397000027802 */ /* 0x001fe20000000f00 */
[----:B------:R-:W-:Y:S02]  /*3950*/  IMAD.MOV.U32 R19, RZ, RZ, 0x1f ;  /* 0x0000001fff137424 */ /* 0x000fe400078e00ff */
[----:B------:R-:W-:Y:S05]  /*3960*/  CALL.REL.NOINC `($__internal_31_$__cuda_sm70_shflsync_bfly_p) ;  /* 0x000002c000007944 */ /* 0x000fea0003c00000 */
[----:B-1----:R-:W-:Y:S01]  /*3970*/  IMAD.MOV.U32 R11, RZ, RZ, R20 ;  /* 0x000000ffff0b7224 */ /* 0x002fe200078e0014 */
[----:B0-----:R-:W-:Y:S05]  /*3980*/  BRA `(.L_x_1417) ;  /* 0xfffff2e000007947 */ /* 0x001fea000383ffff */
.L_x_1410:
[----:B------:R-:W-:Y:S01]  /*3990*/  HFMA2.MMA R19, -RZ, RZ, 0, 1.847743988037109375e-06 ;  /* 0x0000001fff137435 */ /* 0x000fe200000001ff */
[----:B------:R-:W-:Y:S01]  /*39a0*/  IMAD.MOV.U32 R13, RZ, RZ, RZ ;  /* 0x000000ffff0d7224 */ /* 0x000fe200078e00ff */
[----:B------:R-:W-:Y:S01]  /*39b0*/  MOV R2, 0x39f0 ;  /* 0x000039f000027802 */ /* 0x000fe20000000f00 */
[----:B------:R-:W-:Y:S02]  /*39c0*/  IMAD.MOV.U32 R20, RZ, RZ, 0x1 ;  /* 0x00000001ff147424 */ /* 0x000fe400078e00ff */
[----:B------:R-:W-:-:S02]  /*39d0*/  IMAD.MOV.U32 R22, RZ, RZ, -0x1 ;  /* 0xffffffffff167424 */ /* 0x000fc400078e00ff */
[----:B------:R-:W-:Y:S05]  /*39e0*/  CALL.REL.NOINC `($__internal_31_$__cuda_sm70_shflsync_bfly_p) ;  /* 0x0000024000007944 */ /* 0x000fea0003c00000 */
[----:B-1----:R-:W-:Y:S01]  /*39f0*/  FADD.FTZ R18, RZ, R20 ;  /* 0x00000014ff127221 */ /* 0x002fe20000010000 */
[----:B0-----:R-:W-:Y:S01]  /*3a00*/  MOV R19, 0x1f ;  /* 0x0000001f00137802 */ /* 0x001fe20000000f00 */
[----:B------:R-:W-:Y:S01]  /*3a10*/  IMAD.MOV.U32 R13, RZ, RZ, RZ ;  /* 0x000000ffff0d7224 */ /* 0x000fe200078e00ff */
[----:B------:R-:W-:Y:S01]  /*3a20*/  MOV R2, 0x3a60 ;  /* 0x00003a6000027802 */ /* 0x000fe20000000f00 */
[----:B------:R-:W-:-:S02]  /*3a30*/  IMAD.MOV.U32 R20, RZ, RZ, 0x1 ;  /* 0x00000001ff147424 */ /* 0x000fc400078e00ff */
[----:B------:R-:W-:Y:S02]  /*3a40*/  IMAD.MOV.U32 R22, RZ, RZ, -0x1 ;  /* 0xffffffffff167424 */ /* 0x000fe400078e00ff */
[----:B------:R-:W-:Y:S05]  /*3a50*/  CALL.REL.NOINC `($__internal_31_$__cuda_sm70_shflsync_bfly_p) ;  /* 0x000001d000007944 */ /* 0x000fea0003c00000 */
[----:B0-----:R-:W-:Y:S01]  /*3a60*/  HFMA2.MMA R19, -RZ, RZ, 0, 1.847743988037109375e-06 ;  /* 0x0000001fff137435 */ /* 0x001fe200000001ff */
[----:B-1----:R-:W-:Y:S01]  /*3a70*/  FADD.FTZ R16, RZ, R20 ;  /* 0x00000014ff107221 */ /* 0x002fe20000010000 */
[----:B------:R-:W-:Y:S01]  /*3a80*/  MOV R2, 0x3ad0 ;  /* 0x00003ad000027802 */ /* 0x000fe20000000f00 */
[----:B------:R-:W-:Y:S02]  /*3a90*/  IMAD.MOV.U32 R13, RZ, RZ, RZ ;  /* 0x000000ffff0d7224 */ /* 0x000fe400078e00ff */
[----:B------:R-:W-:Y:S02]  /*3aa0*/  IMAD.MOV.U32 R20, RZ, RZ, 0x1 ;  /* 0x00000001ff147424 */ /* 0x000fe400078e00ff */
[----:B------:R-:W-:Y:S02]  /*3ab0*/  IMAD.MOV.U32 R22, RZ, RZ, -0x1 ;  /* 0xffffffffff167424 */ /* 0x000fe400078e00ff */
        /* <DEDUP_REMOVED lines=22> */
[----:B01----:R-:W-:Y:S05]  /*3c20*/  BRA `(.L_x_1418) ;  /* 0xfffff0a000007947 */ /* 0x003fea000383ffff */
        .weak           $__internal_31_$__cuda_sm70_shflsync_bfly_p
        .type           $__internal_31_$__cuda_sm70_shflsync_bfly_p,@function
        .size           $__internal_31_$__cuda_sm70_shflsync_bfly_p,(.L_x_23198 - $__internal_31_$__cuda_sm70_shflsync_bfly_p)
$__internal_31_$__cuda_sm70_shflsync_bfly_p:
[----:B------:R-:W-:Y:S01]  /*3c30*/  IMAD.MOV.U32 R3, RZ, RZ, 0x0 ;  /* 0x00000000ff037424 */ /* 0x000fe200078e00ff */
[----:B------:R-:W-:Y:S04]  /*3c40*/  WARPSYNC R22 ;  /* 0x0000001600007348 */ /* 0x000fe80003800000 */
[----:B------:R0:W1:Y:S01]  /*3c50*/  SHFL.BFLY PT, R20, R13, R20, R19 ;  /* 0x0c0000140d147389 */ /* 0x00006200000e0013 */
[----:B------:R-:W-:Y:S05]  /*3c60*/  RET.REL.NODEC R2 `(_ZN4vllm25paged_attention_v1_kernelI13__nv_bfloat16hLi112ELi16ELi128ELNS_18Fp8KVCacheDataTypeE2ELb1EEEvPT_PKS3_PKT0_S9_ifPKiSB_iPKfiiiSD_SD_iiiii) ;  /* 0xffffc39002007950 */ /* 0x000fea0003c3ffff */
.L_x_1419:
        /* <DEDUP_REMOVED lines=9> */
.L_x_23198:


//--------------------- .text._ZN4vllm25paged_attention_v1_kernelI13__nv_bfloat16hLi96ELi16ELi128ELNS_18Fp8KVCacheDataTypeE2ELb1EEEvPT_PKS3_PKT0_S9_ifPKiSB_iPKfiiiSD_SD_iiiii --------------------------
	.section	.text._ZN4vllm25paged_attention_v1_kernelI13__nv_bfloat16hLi96ELi16ELi128ELNS_18Fp8KVCacheDataTypeE2ELb1EEEvPT_PKS3_PKT0_S9_ifPKiSB_iPKfiiiSD_SD_iiiii,"ax",@progbits
	.sectioninfo	@"SHI_REGISTERS=32"
	.align	128
        .global         _ZN4vllm25paged_attention_v1_kernelI13__nv_bfloat16hLi96ELi16ELi128ELNS_18Fp8KVCacheDataTypeE2ELb1EEEvPT_PKS3_PKT0_S9_ifPKiSB_iPKfiiiSD_SD_iiiii
        .type           _ZN4vllm25paged_attention_v1_kernelI13__nv_bfloat16hLi96ELi16ELi128ELNS_18Fp8KVCacheDataTypeE2ELb1EEEvPT_PKS3_PKT0_S9_ifPKiSB_iPKfiiiSD_SD_iiiii,@function
        .size           _ZN4vllm25paged_attention_v1_kernelI13__nv_bfloat16hLi96ELi16ELi128ELNS_18Fp8KVCacheDataTypeE2ELb1EEEvPT_PKS3_PKT0_S9_ifPKiSB_iPKfiiiSD_SD_iiiii,(.L_x_23199 - _ZN4vllm25paged_attention_v1_kernelI13__nv_bfloat16hLi96ELi16ELi128ELNS_18Fp8KVCacheDataTypeE2ELb1EEEvPT_PKS3_PKT0_S9_ifPKiSB_iPKfiiiSD_SD_iiiii)
        .other          _ZN4vllm25paged_attention_v1_kernelI13__nv_bfloat16hLi96ELi16ELi128ELNS_18Fp8KVCacheDataTypeE2ELb1EEEvPT_PKS3_PKT0_S9_ifPKiSB_iPKfiiiSD_SD_iiiii,@"STO_CUDA_ENTRY STV_DEFAULT"
_ZN4vllm25paged_attention_v1_kernelI13__nv_bfloat16hLi96ELi16ELi128ELNS_18Fp8KVCacheDataTypeE2ELb1EEEvPT_PKS3_PKT0_S9_ifPKiSB_iPKfiiiSD_SD_iiiii:
.text._ZN4vllm25paged_attention_v1_kernelI13__nv_bfloat16hLi96ELi16ELi128ELNS_18Fp8KVCacheDataTypeE2ELb1EEEvPT_PKS3_PKT0_S9_ifPKiSB_iPKfiiiSD_SD_iiiii:
        /* <DEDUP_REMOVED lines=10> */
[----:B------:R-:W-:-:S02]  /*00a0*/  SHF.R.S32.HI R3, RZ, 0x1f, R2 ;  /* 0x0000001fff037819 */ /* 0x000fc40000011402 */
[-C--:B------:R-:W-:Y:S02]  /*00b0*/  LEA.HI R10, R2, R2.reuse, RZ, 0x1 ;  /* 0x00000002020a7211 */ /* 0x080fe400078f08ff */
[----:B------:R-:W-:Y:S01]  /*00c0*/  LEA.HI R4, R3, R2, RZ, 0x5 ;  /* 0x0000000203047211 */ /* 0x000fe200078f28ff */
[----:B--2---:R-:W-:Y:S01]  /*00d0*/  IMAD R3, R8, 0x60, RZ ;  /* 0x0000006008037824 */ /* 0x004fe200078e02ff */
[----:B------:R-:W-:Y:S02]  /*00e0*/  LOP3.LUT R9, R10, 0xfffffffe, RZ, 0xc0, !PT ;  /* 0xfffffffe0a097812 */ /* 0x000fe400078ec0ff */
[----:B------:R-:W-:Y:S02]  /*00f0*/  LOP3.LUT R5, R4, 0xffffffe0, RZ, 0xc0, !PT ;  /* 0xffffffe004057812 */ /* 0x000fe400078ec0ff */
[----:B------:R-:W-:Y:S01]  /*0100*/  SHF.R.S32.HI R10, RZ, 0x1, R10 ;  /* 0x00000001ff0a7819 */ /* 0x000fe2000001140a */
[C---:B------:R-:W-:Y:S01]  /*0110*/  IMAD.IADD R9, R2.reuse, 0x1, -R9 ;  /* 0x0000000102097824 */ /* 0x040fe200078e0a09 */
[----:B------:R-:W-:Y:S01]  /*0120*/  SHF.R.S32.HI R4, RZ, 0x5, R4 ;  /* 0x00000005ff047819 */ /* 0x000fe20000011404 */
[----:B------:R-:W-:Y:S01]  /*0130*/  IMAD.IADD R5, R2, 0x1, -R5 ;  /* 0x0000000102057824 */ /* 0x000fe200078e0a05 */
[----:B------:R-:W-:Y:S05]  /*0140*/  @P0 BRA `(.L_x_1421) ;  /* 0x0000043000000947 */ /* 0x000fea0003800000 */
[----:B0-----:R-:W-:Y:S01]  /*0150*/  IMNMX R7, R10, -0x34, !PT ;  /* 0xffffffcc0a077817 */ /* 0x001fe20007800200 */
[----:B------:R-:W-:Y:S01]  /*0160*/  IMAD R16, R0, c[0x0][0x1a8], RZ ;  /* 0x00006a0000107a24 */ /* 0x000fe200078e02ff */
[----:B------:R-:W-:Y:S01]  /*0170*/  BSSY B1, `(.L_x_1422) ;  /* 0x0000023000017945 */ /* 0x000fe20003800000 */
[----:B------:R-:W-:-:S02]  /*0180*/  SHF.R.S32.HI R11, RZ, 0x1f, R3 ;  /* 0x0000001fff0b7819 */ /* 0x000fc40000011403 */
[----:B------:R-:W-:Y:S02]  /*0190*/  IADD3 R7, -R10, 0x3f, R7 ;  /* 0x0000003f0a077810 */ /* 0x000fe40007ffe107 */
[----:B------:R-:W-:Y:S02]  /*01a0*/  MOV R15, R10 ;  /* 0x0000000a000f7202 */ /* 0x000fe40000000f00 */
        /* <DEDUP_REMOVED lines=18> */
.L_x_1424:
        /* <DEDUP_REMOVED lines=13> */
.L_x_1423:
[----:B------:R-:W-:Y:S05]  /*03a0*/  BSYNC B1 ;  /* 0x0000000000017941 */ /* 0x000fea0003800000 */
.L_x_1422:
[----:B------:R-:W-:Y:S05]  /*03b0*/  @!P0 BRA `(.L_x_1421) ;  /* 0x000001c000008947 */ /* 0x000fea0003800000 */
[----:B------:R-:W-:Y:S01]  /*03c0*/  IADD3 R16, P0, R16, R3, RZ ;  /* 0x0000000310107210 */ /* 0x000fe20007f1e0ff */
[----:B------:R-:W-:-:S03]  /*03d0*/  IMAD.SHL.U32 R6, R15, 0x8, RZ ;  /* 0x000000080f067824 */ /* 0x000fc600078e00ff */
[----:B------:R-:W-:Y:S01]  /*03e0*/  IADD3.X R23, R14, R11, RZ, P0, !PT ;  /* 0x0000000b0e177210 */ /* 0x000fe200007fe4ff */
[C-C-:B------:R-:W-:Y:S01]  /*03f0*/  IMAD R7, R9.reuse, 0x60, R6.reuse ;  /* 0x0000006009077824 */ /* 0x140fe200078e0206 */
[C---:B------:R-:W-:Y:S01]  /*0400*/  LEA R22, P0, R16.reuse, c[0x0][0x168], 0x1 ;  /* 0x00005a0010167a11 */ /* 0x040fe200078008ff */
[----:B------:R-:W-:Y:S01]  /*0410*/  IMAD R25, R9, 0x4, R6 ;  /* 0x0000000409197824 */ /* 0x000fe200078e0206 */
[----:B------:R-:W-:Y:S02]  /*0420*/  IADD3 R11, R15, -0x100, RZ ;  /* 0xffffff000f0b7810 */ /* 0x000fe40007ffe0ff */
[----:B------:R-:W-:Y:S02]  /*0430*/  LEA.HI.X R23, R16, c[0x0][0x16c], R23, 0x1, P0 ;  /* 0x00005b0010177a11 */ /* 0x000fe400000f0c17 */
[----:B------:R-:W-:-:S03]  /*0440*/  IADD3 R13, R7, 0x400, RZ ;  /* 0x00000400070d7810 */ /* 0x000fc60007ffe0ff */
.L_x_1425:
        /* <DEDUP_REMOVED lines=19> */
.L_x_1421:
[----:B0-----:R-:W-:Y:S05]  /*0580*/  BSYNC B0 ;  /* 0x0000000000007941 */ /* 0x001fea0003800000 */
.L_x_1420:
[----:B------:R-:W-:Y:S01]  /*0590*/  IABS R13, c[0x0][0x1d4] ;  /* 0x00007500000d7a13 */ /* 0x000fe20000000000 */
[----:B------:R-:W-:Y:S01]  /*05a0*/  IMAD.MOV.U32 R16, RZ, RZ, RZ ;  /* 0x000000ffff107224 */ /* 0x000fe200078e00ff */
[----:B-----5:R-:W-:Y:S01]  /*05b0*/  IADD3 R6, R12, -0x1, RZ ;  /* 0xffffffff0c067810 */ /* 0x020fe20007ffe0ff */
[----:B------:R-:W-:Y:S01]  /*05c0*/  IMAD.MOV.U32 R15, RZ, RZ, c[0x0][0x1d8] ;  /* 0x00007600ff0f7624 */ /* 0x000fe200078e00ff */
[----:B------:R-:W0:Y:S01]  /*05d0*/  I2F.RP R7, R13 ;  /* 0x0000000d00077306 */ /* 0x000e220000209400 */
[----:B------:R-:W-:Y:S07]  /*05e0*/  BAR.SYNC.DEFER_BLOCKING 0x0 ;  /* 0x0000000000007b1d */ /* 0x000fee0000010000 */
        /* <DEDUP_REMOVED lines=63> */
[----:B0-----:R-:W-:Y:S01]  /*09e0*/  IADD3 R14, R18, 0xffffffe, RZ ;  /* 0x0ffffffe120e7810 */ /* 0x001fe20007ffe0ff */
[----:B------:R-:W-:-:S05]  /*09f0*/  IMAD.MOV R18, RZ, RZ, -R22 ;  /* 0x000000ffff127224 */ /* 0x000fca00078e0a16 */
        /* <DEDUP_REMOVED lines=19> */
.L_x_1426:
[----:B------:R-:W-:-:S04]  /*0b30*/  IMAD.MOV.U32 R11, RZ, RZ, c[0x0][0xc] ;  /* 0x00000300ff0b7624 */ /* 0x000fc800078e00ff */
[----:B------:R-:W-:-:S04]  /*0b40*/  IMAD R8, R11, c[0x0][0x1c8], R8 ;  /* 0x000072000b087a24 */ /* 0x000fc800078e0208 */
[----:B------:R-:W-:-:S03]  /*0b50*/  IMAD R8, R8, c[0x0][0x1d8], RZ ;  /* 0x0000760008087a24 */ /* 0x000fc600078e02ff */
.L_x_1427:
        /* <DEDUP_REMOVED lines=22> */
.L_x_1431:
        /* <DEDUP_REMOVED lines=37> */
.L_x_1429:
[----:B------:R-:W-:Y:S05]  /*0f10*/  BSYNC B7 ;  /* 0x0000000000077941 */ /* 0x000fea0003800000 */
.L_x_1428:
[----:B------:R-:W-:Y:S05]  /*0f20*/  BRA.DIV ~URZ, `(.L_x_1432) ;  /* 0x000027127f007947 */ /* 0x000fea000b800000 */
[----:B------:R-:W-:-:S04]  /*0f30*/  MOV R9, 0xff7fffff ;  /* 0xff7fffff00097802 */ /* 0x000fc80000000f00 */
.L_x_1464:
        /* <DEDUP_REMOVED lines=8> */
.L_x_1465:
[----:B------:R-:W-:Y:S01]  /*0fc0*/  ISETP.NE.AND P0, PT, R5, RZ, PT ;  /* 0x000000ff0500720c */ /* 0x000fe20003f05270 */
[----:B------:R-:W-:-:S12]  /*0fd0*/  WARPSYNC 0xffffffff ;  /* 0xffffffff00007948 */ /* 0x000fd80003800000 */
[----:B-1----:R-:W-:-:S05]  /*0fe0*/  @!P0 FMNMX.FTZ R11, R11, R14, !PT ;  /* 0x0000000e0b0b8209 */ /* 0x002fca0007810000 */
[----:B------:R1:W-:Y:S02]  /*0ff0*/  @!P0 STS [R4.X4+0xc0], R11 ;  /* 0x0000c00b04008388 */ /* 0x0003e40000004800 */
[----:B------:R-:W-:Y:S01]  /*1000*/  BAR.SYNC.DEFER_BLOCKING 0x0 ;  /* 0x0000000000007b1d */ /* 0x000fe20000010000 */
[----:B------:R-:W-:Y:S02]  /*1010*/  ISETP.GT.AND P0, PT, R5, 0x3, PT ;  /* 0x000000030500780c */ /* 0x000fe40003f04270 */
[----:B-1----:R-:W-:-:S03]  /*1020*/  IADD3 R11, R12, 0xf, RZ ;  /* 0x0000000f0c0b7810 */ /* 0x002fc60007ffe0ff */
[----:B------:R-:W-:Y:S01]  /*1030*/  BSSY B0, `(.L_x_1434) ;  /* 0x00000e7000007945 */ /* 0x000fe20003800000 */
[----:B0-----:R-:W-:-:S04]  /*1040*/  SHF.R.S32.HI R14, RZ, 0x1f, R11 ;  /* 0x0000001fff0e7819 */ /* 0x001fc8000001140b */
        /* <DEDUP_REMOVED lines=12> */
[-C--:B------:R-:W-:Y:S01]  /*1110*/  LOP3.LUT R10, RZ, R2.reuse, RZ, 0x33, !PT ;  /* 0x00000002ff0a7212 */ /* 0x080fe200078e33ff */
[----:B------:R-:W-:Y:S01]  /*1120*/  BSSY B1, `(.L_x_1436) ;  /* 0x0000016000017945 */ /* 0x000fe20003800000 */
[----:B------:R-:W-:-:S03]  /*1130*/  MOV R16, R2 ;  /* 0x0000000200107202 */ /* 0x000fc60000000f00 */
        /* <DEDUP_REMOVED lines=9> */
.L_x_1438:
        /* <DEDUP_REMOVED lines=11> */
.L_x_1437:
[----:B------:R-:W-:Y:S05]  /*1280*/  BSYNC B1 ;  /* 0x0000000000017941 */ /* 0x000fea0003800000 */
.L_x_1436:
        /* <DEDUP_REMOVED lines=10> */
.L_x_1441:
[----:B------:R-:W1:Y:S01]  /*1330*/  LDS R18, [R14+-0x400] ;  /* 0xfffc00000e127984 */ /* 0x000e620000000800 */
[----:B------:R-:W-:-:S03]  /*1340*/  IADD3 R16, R16, 0x800, RZ ;  /* 0x0000080010107810 */ /* 0x000fc60007ffe0ff */
[----:B------:R-:W2:Y:S01]  /*1350*/  LDS R28, [R14] ;  /* 0x000000000e1c7984 */ /* 0x000ea20000000800 */
[----:B------:R-:W-:-:S03]  /*1360*/  ISETP.GE.AND P3, PT, R16, R10, PT ;  /* 0x0000000a1000720c */ /* 0x000fc60003f66270 */
[----:B------:R-:W3:Y:S04]  /*1370*/  LDS R26, [R14+-0x200] ;  /* 0xfffe00000e1a7984 */ /* 0x000ee80000000800 */
[----:B------:R-:W4:Y:S04]  /*1380*/  LDS R24, [R14+0x200] ;  /* 0x000200000e187984 */ /* 0x000f280000000800 */
[----:B------:R-:W5:Y:S04]  /*1390*/  LDS R22, [R14+0x400] ;  /* 0x000400000e167984 */ /* 0x000f680000000800 */
[----:B------:R-:W0:Y:S04]  /*13a0*/  LDS R20, [R14+0x600] ;  /* 0x000600000e147984 */ /* 0x000e280000000800 */
[----:B------:R-:W-:Y:S01]  /*13b0*/  LDS R17, [R14+0xa00] ;  /* 0x000a00000e117984 */ /* 0x000fe20000000800 */
[----:B01----:R-:W-:-:S03]  /*13c0*/  FADD.FTZ R13, -R9, R18 ;  /* 0x00000012090d7221 */ /* 0x003fc60000010100 */
[----:B------:R-:W0:Y:S01]  /*13d0*/  LDS R18, [R14+0x800] ;  /* 0x000800000e127984 */ /* 0x000e220000000800 */
[----:B--2---:R-:W-:-:S03]  /*13e0*/  FADD.FTZ R15, -R9, R28 ;  /* 0x0000001c090f7221 */ /* 0x004fc60000010100 */
[----:B------:R-:W-:Y:S01]  /*13f0*/  LDS R28, [R14+0xc00] ;  /* 0x000c00000e1c7984 */ /* 0x000fe20000000800 */
[----:B------:R-:W-:Y:S02]  /*1400*/  FMUL.FTZ R13, R13, 1.4426950216293334961 ;  /* 0x3fb8aa3b0d0d7820 */ /* 0x000fe40000410000 */
[----:B---3--:R-:W-:Y:S02]  /*1410*/  FADD.FTZ R26, -R9, R26 ;  /* 0x0000001a091a7221 */ /* 0x008fe40000010100 */
[----:B------:R-:W-:Y:S02]  /*1420*/  FMUL.FTZ R15, R15, 1.4426950216293334961 ;  /* 0x3fb8aa3b0f0f7820 */ /* 0x000fe40000410000 */
[----:B------:R-:W-:Y:S01]  /*1430*/  FMUL.FTZ R19, R26, 1.4426950216293334961 ;  /* 0x3fb8aa3b1a137820 */ /* 0x000fe20000410000 */
[----:B------:R-:W1:Y:S01]  /*1440*/  MUFU.EX2 R13, R13 ;  /* 0x0000000d000d7308 */ /* 0x000e620000000800 */
[C---:B----4-:R-:W-:Y:S01]  /*1450*/  FADD.FTZ R24, -R9.reuse, R24 ;  /* 0x0000001809187221 */ /* 0x050fe20000010100 */
[----:B------:R-:W2:Y:S01]  /*1460*/  LDS R26, [R14+0x1000] ;  /* 0x001000000e1a7984 */ /* 0x000ea20000000800 */
[----:B-----5:R-:W-:-:S02]  /*1470*/  FADD.FTZ R22, -R9, R22 ;  /* 0x0000001609167221 */ /* 0x020fc40000010100 */
[----:B------:R-:W-:Y:S02]  /*1480*/  FMUL.FTZ R23, R24, 1.4426950216293334961 ;  /* 0x3fb8aa3b18177820 */ /* 0x000fe40000410000 */
[----:B------:R-:W3:Y:S01]  /*1490*/  LDS R24, [R14+0xe00] ;  /* 0x000e00000e187984 */ /* 0x000ee20000000800 */
[----:B------:R-:W4:Y:S01]  /*14a0*/  MUFU.EX2 R19, R19 ;  /* 0x0000001300137308 */ /* 0x000f220000000800 */
[----:B------:R-:W-:Y:S02]  /*14b0*/  FADD.FTZ R20, -R9, R20 ;  /* 0x0000001409147221 */ /* 0x000fe40000010100 */
[----:B------:R-:W-:Y:S02]  /*14c0*/  FMUL.FTZ R25, R22, 1.4426950216293334961 ;  /* 0x3fb8aa3b16197820 */ /* 0x000fe40000410000 */
[----:B------:R-:W5:Y:S01]  /*14d0*/  LDS R22, [R14+0x1200] ;  /* 0x001200000e167984 */ /* 0x000f620000000800 */
[----:B------:R-:W-:Y:S02]  /*14e0*/  FMUL.FTZ R27, R20, 1.4426950216293334961 ;  /* 0x3fb8aa3b141b7820 */ /* 0x000fe40000410000 */
[----:B------:R-:W0:Y:S01]  /*14f0*/  MUFU.EX2 R21, R15 ;  /* 0x0000000f00157308 */ /* 0x000e220000000800 */
[----:B-1----:R-:W-:Y:S01]  /*1500*/  FADD.FTZ R12, R13, R12 ;  /* 0x0000000c0d0c7221 */ /* 0x002fe20000010000 */
[----:B------:R-:W1:Y:S04]  /*1510*/  LDS R20, [R14+0x1400] ;  /* 0x001400000e147984 */ /* 0x000e680000000800 */
[----:B------:R0:W-:Y:S02]  /*1520*/  STS [R14+-0x400], R13 ;  /* 0xfffc000d0e007388 */ /* 0x0001e40000000800 */
[----:B------:R0:W2:Y:S01]  /*1530*/  MUFU.EX2 R15, R25 ;  /* 0x00000019000f7308 */ /* 0x0000a20000000800 */
[----:B----4-:R-:W-:Y:S01]  /*1540*/  FADD.FTZ R12, R12, R19 ;  /* 0x000000130c0c7221 */ /* 0x010fe20000010000 */
[----:B------:R-:W-:Y:S01]  /*1550*/  STS [R14+-0x200], R19 ;  /* 0xfffe00130e007388 */ /* 0x000fe20000000800 */
[----:B0-----:R-:W-:-:S03]  /*1560*/  FADD.FTZ R29, -R9, R18 ;  /* 0x00000012091d7221 */ /* 0x001fc60000010100 */
[----:B------:R-:W-:Y:S01]  /*1570*/  LDS R18, [R14+0x1600] ;  /* 0x001600000e127984 */ /* 0x000fe20000000800 */
[----:B------:R-:W-:Y:S01]  /*1580*/  FADD.FTZ R12, R12, R21 ;  /* 0x000000150c0c7221 */ /* 0x000fe20000010000 */
[----:B------:R-:W0:Y:S01]  /*1590*/  MUFU.EX2 R23, R23 ;  /* 0x0000001700177308 */ /* 0x000e220000000800 */
[----:B------:R-:W-:Y:S01]  /*15a0*/  FADD.FTZ R25, -R9, R17 ;  /* 0x0000001109197221 */ /* 0x000fe20000010100 */
[----:B------:R4:W-:Y:S01]  /*15b0*/  STS [R14], R21 ;  /* 0x000000150e007388 */ /* 0x0009e20000000800 */
[----:B------:R-:W-:-:S03]  /*15c0*/  FMUL.FTZ R29, R29, 1.4426950216293334961 ;  /* 0x3fb8aa3b1d1d7820 */ /* 0x000fc60000410000 */
[----:B------:R-:W-:Y:S02]  /*15d0*/  LDS R19, [R14+0x1800] ;  /* 0x001800000e137984 */ /* 0x000fe40000000800 */
[----:B------:R-:W1:Y:S01]  /*15e0*/  MUFU.EX2 R13, R27 ;  /* 0x0000001b000d7308 */ /* 0x000e620000000800 */
[----:B--2---:R-:W-:Y:S01]  /*15f0*/  FADD.FTZ R26, -R9, R26 ;  /* 0x0000001a091a7221 */ /* 0x004fe20000010100 */
[----:B------:R-:W-:Y:S01]  /*1600*/  STS [R14+0x400], R15 ;  /* 0x0004000f0e007388 */ /* 0x000fe20000000800 */
[----:B----4-:R-:W-:Y:S02]  /*1610*/  FMUL.FTZ R21, R25, 1.4426950216293334961 ;  /* 0x3fb8aa3b19157820 */ /* 0x010fe40000410000 */
[----:B------:R-:W-:Y:S02]  /*1620*/  FADD.FTZ R25, -R9, R28 ;  /* 0x0000001c09197221 */ /* 0x000fe40000010100 */
[----:B------:R-:W2:Y:S01]  /*1630*/  LDS R28, [R14+0x1a00] ;  /* 0x001a00000e1c7984 */ /* 0x000ea20000000800 */
[----:B------:R-:W4:Y:S01]  /*1640*/  MUFU.EX2 R17, R29 ;  /* 0x0000001d00117308 */ /* 0x000f220000000800 */
[----:B0-----:R-:W-:-:S02]  /*1650*/  FADD.FTZ R12, R12, R23 ;  /* 0x000000170c0c7221 */ /* 0x001fc40000010000 */
[----:B------:R-:W-:Y:S01]  /*1660*/  FMUL.FTZ R25, R25, 1.4426950216293334961 ;  /* 0x3fb8aa3b19197820 */ /* 0x000fe20000410000 */
[----:B------:R0:W-:Y:S01]  /*1670*/  STS [R14+0x200], R23 ;  /* 0x000200170e007388 */ /* 0x0001e20000000800 */
[C---:B---3--:R-:W-:Y:S02]  /*1680*/  FADD.FTZ R24, -R9.reuse, R24 ;  /* 0x0000001809187221 */ /* 0x048fe40000010100 */
[----:B------:R-:W-:Y:S01]  /*1690*/  FADD.FTZ R12, R12, R15 ;  /* 0x0000000f0c0c7221 */ /* 0x000fe20000010000 */
[----:B------:R-:W3:Y:S01]  /*16a0*/  MUFU.EX2 R21, R21 ;  /* 0x0000001500157308 */ /* 0x000ee20000000800 */
[----:B------:R-:W-:Y:S01]  /*16b0*/  FMUL.FTZ R24, R24, 1.4426950216293334961 ;  /* 0x3fb8aa3b18187820 */ /* 0x000fe20000410000 */
[----:B-1----:R1:W-:Y:S01]  /*16c0*/  STS [R14+0x600], R13 ;  /* 0x0006000d0e007388 */ /* 0x0023e20000000800 */
[----:B-----5:R-:W-:Y:S02]  /*16d0*/  FADD.FTZ R22, -R9, R22 ;  /* 0x0000001609167221 */ /* 0x020fe40000010100 */
[----:B------:R-:W-:-:S02]  /*16e0*/  FMUL.FTZ R26, R26, 1.4426950216293334961 ;  /* 0x3fb8aa3b1a1a7820 */ /* 0x000fc40000410000 */
[----:B------:R-:W-:Y:S01]  /*16f0*/  FADD.FTZ R12, R12, R13 ;  /* 0x0000000d0c0c7221 */ /* 0x000fe20000010000 */
[----:B0-----:R-:W0:Y:S01]  /*1700*/  MUFU.EX2 R23, R25 ;  /* 0x0000001900177308 */ /* 0x001e220000000800 */
[----:B------:R-:W-:Y:S01]  /*1710*/  FMUL.FTZ R22, R22, 1.4426950216293334961 ;  /* 0x3fb8aa3b16167820 */ /* 0x000fe20000410000 */
[----:B----4-:R-:W-:Y:S01]  /*1720*/  STS [R14+0x800], R17 ;  /* 0x000800110e007388 */ /* 0x010fe20000000800 */
[C---:B------:R-:W-:Y:S02]  /*1730*/  FADD.FTZ R20, -R9.reuse, R20 ;  /* 0x0000001409147221 */ /* 0x040fe40000010100 */
[----:B------:R-:W-:Y:S02]  /*1740*/  FADD.FTZ R12, R12, R17 ;  /* 0x000000110c0c7221 */ /* 0x000fe40000010000 */
[----:B------:R-:W-:Y:S01]  /*1750*/  FMUL.FTZ R20, R20, 1.4426950216293334961 ;  /* 0x3fb8aa3b14147820 */ /* 0x000fe20000410000 */
[----:B------:R-:W4:Y:S01]  /*1760*/  MUFU.EX2 R25, R24 ;  /* 0x0000001800197308 */ /* 0x000f220000000800 */
[----:B---3--:R-:W-:Y:S01]  /*1770*/  FADD.FTZ R12, R12, R21 ;  /* 0x000000150c0c7221 */ /* 0x008fe20000010000 */
[----:B------:R-:W-:Y:S06]  /*1780*/  STS [R14+0xa00], R21 ;  /* 0x000a00150e007388 */ /* 0x000fec0000000800 */
[----:B------:R-:W3:Y:S01]  /*1790*/  MUFU.EX2 R27, R26 ;  /* 0x0000001a001b7308 */ /* 0x000ee20000000800 */
[----:B0-----:R-:W-:Y:S01]  /*17a0*/  FADD.FTZ R12, R12, R23 ;  /* 0x000000170c0c7221 */ /* 0x001fe20000010000 */
[----:B------:R-:W-:Y:S01]  /*17b0*/  STS [R14+0xc00], R23 ;  /* 0x000c00170e007388 */ /* 0x000fe20000000800 */
[----:B--2---:R-:W-:-:S05]  /*17c0*/  FADD.FTZ R28, -R9, R28 ;  /* 0x0000001c091c7221 */ /* 0x004fca0000010100 */
[----:B------:R0:W2:Y:S01]  /*17d0*/  MUFU.EX2 R29, R22 ;  /* 0x00000016001d7308 */ /* 0x0000a20000000800 */
[----:B----4-:R-:W-:Y:S01]  /*17e0*/  FADD.FTZ R12, R12, R25 ;  /* 0x000000190c0c7221 */ /* 0x010fe20000010000 */
[----:B------:R-:W-:Y:S03]  /*17f0*/  STS [R14+0xe00], R25 ;  /* 0x000e00190e007388 */ /* 0x000fe60000000800 */
[----:B---3--:R-:W-:Y:S01]  /*1800*/  FADD.FTZ R12, R12, R27 ;  /* 0x0000001b0c0c7221 */ /* 0x008fe20000010000 */
[----:B------:R-:W-:Y:S01]  /*1810*/  STS [R14+0x1000], R27 ;  /* 0x0010001b0e007388 */ /* 0x000fe20000000800 */
[----:B0-----:R-:W-:Y:S02]  /*1820*/  FADD.FTZ R22, -R9, R18 ;  /* 0x0000001209167221 */ /* 0x001fe40000010100 */
[----:B------:R0:W3:Y:S02]  /*1830*/  MUFU.EX2 R18, R20 ;  /* 0x0000001400127308 */ /* 0x0000e40000000800 */
[----:B------:R-:W-:-:S02]  /*1840*/  FMUL.FTZ R24, R22, 1.4426950216293334961 ;  /* 0x3fb8aa3b16187820 */ /* 0x000fc40000410000 */
[----:B------:R-:W-:Y:S01]  /*1850*/  FMUL.FTZ R22, R28, 1.4426950216293334961 ;  /* 0x3fb8aa3b1c167820 */ /* 0x000fe20000410000 */
[----:B--2---:R-:W-:Y:S01]  /*1860*/  STS [R14+0x1200], R29 ;  /* 0x0012001d0e007388 */ /* 0x004fe20000000800 */
[----:B-1----:R-:W-:Y:S02]  /*1870*/  FADD.FTZ R13, R12, R29 ;  /* 0x0000001d0c0d7221 */ /* 0x002fe40000010000 */
[----:B0-----:R-:W-:Y:S02]  /*1880*/  FADD.FTZ R20, -R9, R19 ;  /* 0x0000001309147221 */ /* 0x001fe40000010100 */
[----:B------:R-:W0:Y:S02]  /*1890*/  MUFU.EX2 R22, R22 ;  /* 0x0000001600167308 */ /* 0x000e240000000800 */
[----:B------:R-:W-:Y:S02]  /*18a0*/  FMUL.FTZ R26, R20, 1.4426950216293334961 ;  /* 0x3fb8aa3b141a7820 */ /* 0x000fe40000410000 */
[----:B---3--:R-:W-:Y:S01]  /*18b0*/  FADD.FTZ R12, R13, R18 ;  /* 0x000000120d0c7221 */ /* 0x008fe20000010000 */
[----:B------:R-:W-:Y:S03]  /*18c0*/  STS [R14+0x1400], R18 ;  /* 0x001400120e007388 */ /* 0x000fe60000000800 */
[----:B------:R-:W1:Y:S08]  /*18d0*/  MUFU.EX2 R19, R24 ;  /* 0x0000001800137308 */ /* 0x000e700000000800 */
[----:B------:R-:W2:Y:S01]  /*18e0*/  MUFU.EX2 R20, R26 ;  /* 0x0000001a00147308 */ /* 0x000ea20000000800 */
[----:B0-----:R-:W-:Y:S01]  /*18f0*/  STS [R14+0x1a00], R22 ;  /* 0x001a00160e007388 */ /* 0x001fe20000000800 */
[----:B-1----:R-:W-:-:S03]  /*1900*/  FADD.FTZ R13, R12, R19 ;  /* 0x000000130c0d7221 */ /* 0x002fc60000010000 */
[----:B------:R-:W-:Y:S01]  /*1910*/  STS [R14+0x1600], R19 ;  /* 0x001600130e007388 */ /* 0x000fe20000000800 */
[----:B--2---:R-:W-:-:S03]  /*1920*/  FADD.FTZ R13, R13, R20 ;  /* 0x000000140d0d7221 */ /* 0x004fc60000010000 */
[----:B------:R0:W-:Y:S01]  /*1930*/  STS [R14+0x1800], R20 ;  /* 0x001800140e007388 */ /* 0x0001e20000000800 */
[----:B------:R-:W-:Y:S01]  /*1940*/  FADD.FTZ R12, R13, R22 ;  /* 0x000000160d0c7221 */ /* 0x000fe20000010000 */
[----:B0-----:R-:W-:Y:S01]  /*1950*/  IADD3 R14, R14, 0x2000, RZ ;  /* 0x000020000e0e7810 */ /* 0x001fe20007ffe0ff */
[----:B------:R-:W-:Y:S05]  /*1960*/  @!P3 BRA `(.L_x_1441) ;  /* 0xfffff9c00000b947 */ /* 0x000fea000383ffff */
.L_x_1440:
[----:B------:R-:W-:Y:S05]  /*1970*/  BSYNC B1 ;  /* 0x0000000000017941 */ /* 0x000fea0003800000 */
.L_x_1439:
        /* <DEDUP_REMOVED lines=55> */
.L_x_1443:
[----:B------:R-:W-:Y:S05]  /*1cf0*/  BSYNC B1 ;  /* 0x0000000000017941 */ /* 0x000fea0003800000 */
.L_x_1442:
        /* <DEDUP_REMOVED lines=26> */
.L_x_1435:
[----:B------:R-:W-:Y:S05]  /*1ea0*/  BSYNC B0 ;  /* 0x0000000000007941 */ /* 0x000fea0003800000 */
.L_x_1434:
        /* <DEDUP_REMOVED lines=36> */
.L_x_1448:
        /* <DEDUP_REMOVED lines=8> */
.L_x_1447:
[----:B0-----:R-:W-:Y:S05]  /*2170*/  BSYNC B1 ;  /* 0x0000000000017941 */ /* 0x001fea0003800000 */
.L_x_1446:
        /* <DEDUP_REMOVED lines=10> */
.L_x_1451:
        /* <DEDUP_REMOVED lines=52> */
.L_x_1450:
[----:B------:R-:W-:Y:S05]  /*2560*/  BSYNC B1 ;  /* 0x0000000000017941 */ /* 0x000fea0003800000 */
.L_x_1449:
        /* <DEDUP_REMOVED lines=31> */
.L_x_1453:
[----:B------:R-:W-:Y:S05]  /*2760*/  BSYNC B1 ;  /* 0x0000000000017941 */ /* 0x000fea0003800000 */
.L_x_1452:
        /* <DEDUP_REMOVED lines=14> */
.L_x_1445:
[----:B------:R-:W-:Y:S05]  /*2850*/  BSYNC B0 ;  /* 0x0000000000007941 */ /* 0x000fea0003800000 */
.L_x_1444:
        /* <DEDUP_REMOVED lines=8> */
[----:B------:R-:W-:Y:S02]  /*28e0*/  IABS R20, c[0x0][0x1d4] ;  /* 0x0000750000147a13 */ /* 0x000fe40000000000 */
[----:B------:R-:W-:Y:S01]  /*28f0*/  IADD3 R6, R6, -c[0x0][0x1cc], RZ ;  /* 0x8000730006067a10 */ /* 0x000fe20007ffe0ff */
        /* <DEDUP_REMOVED lines=8> */
[----:B0-----:R-:W-:Y:S01]  /*2980*/  IMAD.MOV.U32 R12, RZ, RZ, RZ ;  /* 0x000000ffff0c7224 */ /* 0x001fe200078e00ff */
[----:B--2---:R-:W-:Y:S01]  /*2990*/  IADD3 R17, RZ, -R13, RZ ;  /* 0x8000000dff117210 */ /* 0x004fe20007ffe0ff */
[----:B-1----:R-:W-:-:S04]  /*29a0*/  IMAD.MOV.U32 R14, RZ, RZ, RZ ;  /* 0x000000ffff0e7224 */ /* 0x002fc800078e00ff */
[----:B------:R-:W-:Y:S02]  /*29b0*/  IMAD R17, R17, R10, RZ ;  /* 0x0000000a11117224 */ /* 0x000fe400078e02ff */
[----:B---3--:R-:W-:Y:S02]  /*29c0*/  IMAD.MOV R18, RZ, RZ, -R15 ;  /* 0x000000ffff127224 */ /* 0x008fe400078e0a0f */
[----:B------:R-:W-:-:S04]  /*29d0*/  IMAD.HI.U32 R12, R13, R17, R12 ;  /* 0x000000110d0c7227 */ /* 0x000fc800078e000c */
[----:B------:R-:W-:-:S04]  /*29e0*/  IMAD R11, R18, R9, RZ ;  /* 0x00000009120b7224 */ /* 0x000fc800078e02ff */
[----:B------:R-:W-:-:S04]  /*29f0*/  IMAD.HI.U32 R14, R15, R11, R14 ;  /* 0x0000000b0f0e7227 */ /* 0x000fc800078e000e */
.L_x_1457:
        /* <DEDUP_REMOVED lines=32> */
.L_x_1455:
[----:B------:R-:W-:Y:S05]  /*2c00*/  BSYNC B6 ;  /* 0x0000000000067941 */ /* 0x000fea0003800000 */
.L_x_1454:
[----:B------:R-:W-:Y:S05]  /*2c10*/  BRA.DIV ~URZ, `(.L_x_1458) ;  /* 0x00000c027f007947 */ /* 0x000fea000b800000 */
[----:B------:R-:W-:-:S04]  /*2c20*/  IMAD.MOV.U32 R16, RZ, RZ, RZ ;  /* 0x000000ffff107224 */ /* 0x000fc800078e00ff */
.L_x_1466:
[----:B------:R-:W-:Y:S01]  /*2c30*/  FADD.FTZ R16, RZ, R16 ;  /* 0x00000010ff107221 */ /* 0x000fe20000010000 */
[----:B------:R-:W-:Y:S05]  /*2c40*/  BRA.DIV ~URZ, `(.L_x_1459) ;  /* 0x00000c527f007947 */ /* 0x000fea000b800000 */
[----:B0-----:R-:W-:Y:S01]  /*2c50*/  HFMA2.MMA R9, -RZ, RZ, 0, 0 ;  /* 0x00000000ff097435 */ /* 0x001fe200000001ff */
[----:B------:R-:W-:Y:S01]  /*2c60*/  CS2R R12, SRZ ;  /* 0x00000000000c7805 */ /* 0x000fe2000001ff00 */
[----:B------:R-:W-:-:S03]  /*2c70*/  CS2R R14, SRZ ;  /* 0x00000000000e7805 */ /* 0x000fc6000001ff00 */
.L_x_1467:
[----:B------:R-:W-:Y:S01]  /*2c80*/  WARPSYNC 0xffffffff ;  /* 0xffffffff00007948 */ /* 0x000fe20003800000 */
[----:B------:R-:W-:Y:S01]  /*2c90*/  BAR.SYNC.DEFER_BLOCKING 0x0 ;  /* 0x0000000000007b1d */ /* 0x000fe20000010000 */
[C---:B------:R-:W-:Y:S01]  /*2ca0*/  LOP3.LUT R6, R5.reuse, 0x1, RZ, 0xc0, !PT ;  /* 0x0000000105067812 */ /* 0x040fe200078ec0ff */
        /* <DEDUP_REMOVED lines=34> */
.L_x_1461:
[----:B0-----:R-:W-:Y:S05]  /*2ed0*/  BSYNC B0 ;  /* 0x0000000000007941 */ /* 0x001fea0003800000 */
.L_x_1460:
        /* <DEDUP_REMOVED lines=22> */
.L_x_1463:
[----:B0-----:R-:W-:Y:S05]  /*3040*/  BSYNC B0 ;  /* 0x0000000000007941 */ /* 0x001fea0003800000 */
.L_x_1462:
        /* <DEDUP_REMOVED lines=16> */
[C---:B------:R-:W-:Y:S02]  /*3150*/  LEA.HI.X.SX32 R3, R5.reuse, R8, 0x1, P0 ;  /* 0x0000000805037211 */ /* 0x040fe400000f0eff */
[----:B------:R-:W-:Y:S02]  /*3160*/  LEA R2, P0, R0, c[0x0][0x160], 0x1 ;  /* 0x0000580000027a11 */ /* 0x000fe400078008ff */
[C---:B------:R-:W-:Y:S02]  /*3170*/  IADD3 R19, R5.reuse, 0x20, RZ ;  /* 0x0000002005137810 */ /* 0x040fe40007ffe0ff */
[----:B------:R-:W-:-:S02]  /*3180*/  IADD3 R21, R5, 0x30, RZ ;  /* 0x0000003005157810 */ /* 0x000fc40007ffe0ff */
[C---:B------:R-:W-:Y:S02]  /*3190*/  IADD3 R23, R5.reuse, 0x40, RZ ;  /* 0x0000004005177810 */ /* 0x040fe40007ffe0ff */
[----:B------:R-:W-:Y:S02]  /*31a0*/  IADD3 R5, R5, 0x50, RZ ;  /* 0x0000005005057810 */ /* 0x000fe40007ffe0ff */
[-C--:B------:R-:W-:Y:S02]  /*31b0*/  IADD3 R22, P2, R7, R4.reuse, RZ ;  /* 0x0000000407167210 */ /* 0x080fe40007f5e0ff */
[----:B------:R-:W-:Y:S02]  /*31c0*/  LEA.HI.X R3, R0, c[0x0][0x164], R3, 0x1, P0 ;  /* 0x0000590000037a11 */ /* 0x000fe400000f0c03 */
[-C--:B------:R-:W-:Y:S02]  /*31d0*/  IADD3 R10, P3, R19, R4.reuse, RZ ;  /* 0x00000004130a7210 */ /* 0x080fe40007f7e0ff */
[----:B------:R-:W-:-:S02]  /*31e0*/  IADD3 R0, P4, R21, R4, RZ ;  /* 0x0000000415007210 */ /* 0x000fc40007f9e0ff */
[-C--:B------:R-:W-:Y:S02]  /*31f0*/  IADD3 R11, P0, R23, R4.reuse, RZ ;  /* 0x00000004170b7210 */ /* 0x080fe40007f1e0ff */
[----:B------:R-:W-:Y:S02]  /*3200*/  IADD3 R17, P1, R5, R4, RZ ;  /* 0x0000000405117210 */ /* 0x000fe40007f3e0ff */
[-C--:B------:R-:W-:Y:S02]  /*3210*/  LEA.HI.X.SX32 R25, R7, R8.reuse, 0x1, P2 ;  /* 0x0000000807197211 */ /* 0x080fe400010f0eff */
[-C--:B------:R-:W-:Y:S02]  /*3220*/  LEA.HI.X.SX32 R7, R19, R8.reuse, 0x1, P3 ;  /* 0x0000000813077211 */ /* 0x080fe400018f0eff */
[-C--:B------:R-:W-:Y:S02]  /*3230*/  LEA.HI.X.SX32 R19, R21, R8.reuse, 0x1, P4 ;  /* 0x0000000815137211 */ /* 0x080fe400020f0eff */
[----:B------:R-:W-:-:S02]  /*3240*/  LEA.HI.X.SX32 R18, R23, R8, 0x1, P0 ;  /* 0x0000000817127211 */ /* 0x000fc400000f0eff */
[----:B------:R-:W-:Y:S02]  /*3250*/  LEA.HI.X.SX32 R20, R5, R8, 0x1, P1 ;  /* 0x0000000805147211 */ /* 0x000fe400008f0eff */
[----:B------:R-:W-:Y:S02]  /*3260*/  LEA R8, P0, R0, c[0x0][0x160], 0x1 ;  /* 0x0000580000087a11 */ /* 0x000fe400078008ff */
[----:B------:R-:W-:Y:S02]  /*3270*/  LEA R4, P2, R22, c[0x0][0x160], 0x1 ;  /* 0x0000580016047a11 */ /* 0x000fe400078408ff */
[----:B------:R-:W-:Y:S02]  /*3280*/  LEA R6, P3, R10, c[0x0][0x160], 0x1 ;  /* 0x000058000a067a11 */ /* 0x000fe400078608ff */
[----:B------:R-:W-:Y:S02]  /*3290*/  F2FP.BF16.PACK_AB R21, R9, R16 ;  /* 0x000000100915723e */ /* 0x000fe400000010ff */
[----:B------:R-:W-:-:S02]  /*32a0*/  LEA.HI.X R9, R0, c[0x0][0x164], R19, 0x1, P0 ;  /* 0x0000590000097a11 */ /* 0x000fc400000f0c13 */
[----:B------:R-:W-:Y:S01]  /*32b0*/  LEA.HI.X R5, R22, c[0x0][0x164], R25, 0x1, P2 ;  /* 0x0000590016057a11 */ /* 0x000fe200010f0c19 */
[----:B------:R0:W-:Y:S01]  /*32c0*/  STG.E.U16 [R2.64], R21 ;  /* 0x0000001502007986 */ /* 0x0001e2000c101524 */
[----:B------:R-:W-:Y:S02]  /*32d0*/  LEA.HI.X R7, R10, c[0x0][0x164], R7, 0x1, P3 ;  /* 0x000059000a077a11 */ /* 0x000fe400018f0c07 */
[----:B------:R-:W-:Y:S02]  /*32e0*/  F2FP.BF16.PACK_AB R13, R14, R13 ;  /* 0x0000000d0e0d723e */ /* 0x000fe400000010ff */
[----:B------:R-:W-:Y:S02]  /*32f0*/  PRMT R0, R21, 0x7632, R0 ;  /* 0x0000763215007816 */ /* 0x000fe40000000000 */
[----:B------:R-:W-:Y:S02]  /*3300*/  LEA R10, P1, R11, c[0x0][0x160], 0x1 ;  /* 0x000058000b0a7a11 */ /* 0x000fe400078208ff */
[----:B------:R-:W-:Y:S01]  /*3310*/  LEA R16, P2, R17, c[0x0][0x160], 0x1 ;  /* 0x0000580011107a11 */ /* 0x000fe200078408ff */
[----:B------:R1:W-:Y:S01]  /*3320*/  STG.E.U16 [R4.64], R0 ;  /* 0x0000000004007986 */ /* 0x0003e2000c101524 */
[----:B------:R-:W-:-:S02]  /*3330*/  F2FP.BF16.PACK_AB R12, R15, R12 ;  /* 0x0000000c0f0c723e */ /* 0x000fc400000010ff */
[----:B0-----:R-:W-:Y:S01]  /*3340*/  PRMT R3, R13, 0x7632, R3 ;  /* 0x000076320d037816 */ /* 0x001fe20000000003 */
[----:B------:R-:W-:Y:S01]  /*3350*/  STG.E.U16 [R6.64], R13 ;  /* 0x0000000d06007986 */ /* 0x000fe2000c101524 */
[----:B------:R-:W-:Y:S02]  /*3360*/  LEA.HI.X R11, R11, c[0x0][0x164], R18, 0x1, P1 ;  /* 0x000059000b0b7a11 */ /* 0x000fe400008f0c12 */
[----:B------:R-:W-:Y:S01]  /*3370*/  LEA.HI.X R17, R17, c[0x0][0x164], R20, 0x1, P2 ;  /* 0x0000590011117a11 */ /* 0x000fe200010f0c14 */
[----:B------:R-:W-:Y:S01]  /*3380*/  STG.E.U16 [R8.64], R3 ;  /* 0x0000000308007986 */ /* 0x000fe2000c101524 */
[----:B-1----:R-:W-:-:S03]  /*3390*/  PRMT R5, R12, 0x7632, R5 ;  /* 0x000076320c057816 */ /* 0x002fc60000000005 */
[----:B------:R-:W-:Y:S04]  /*33a0*/  STG.E.U16 [R10.64], R12 ;  /* 0x0000000c0a007986 */ /* 0x000fe8000c101524 */
[----:B------:R-:W-:Y:S01]  /*33b0*/  STG.E.U16 [R16.64], R5 ;  /* 0x0000000510007986 */ /* 0x000fe2000c101524 */
[----:B------:R-:W-:Y:S05]  /*33c0*/  EXIT ;  /* 0x000000000000794d */ /* 0x000fea0003800000 */
.L_x_1430:
[----:B------:R-:W-:Y:S01]  /*33d0*/  MOV R2, 0x0 ;  /* 0x0000000000027802 */ /* 0x000fe20000000f00 */
[----:B------:R-:W-:Y:S01]  /*33e0*/  HFMA2.MMA R8, -RZ, RZ, 0, 3.2007694244384765625e-05 ;  /* 0x00000219ff087435 */ /* 0x000fe200000001ff */
[----:B------:R-:W-:Y:S02]  /*33f0*/  IMAD.MOV.U32 R4, RZ, RZ, c[0x4][0x178] ;  /* 0x01005e00ff047624 */ /* 0x000fe400078e00ff */
[----:B------:R-:W-:Y:S02]  /*3400*/  IMAD.MOV.U32 R5, RZ, RZ, c[0x4][0x17c] ;  /* 0x01005f00ff057624 */ /* 0x000fe400078e00ff */
[----:B------:R-:W0:Y:S01]  /*3410*/  LDC.64 R2, c[0x4][R2] ;  /* 0x0100000002027b82 */ /* 0x000e220000000a00 */
[----:B------:R-:W-:-:S02]  /*3420*/  IMAD.MOV.U32 R6, RZ, RZ, c[0x4][0x180] ;  /* 0x01006000ff067624 */ /* 0x000fc400078e00ff */
[----:B------:R-:W-:Y:S02]  /*3430*/  IMAD.MOV.U32 R7, RZ, RZ, c[0x4][0x184] ;  /* 0x01006100ff077624 */ /* 0x000fe400078e00ff */
        /* <DEDUP_REMOVED lines=12> */
.L_x_1456:
        /* <DEDUP_REMOVED lines=20> */
.L_x_1432:
[----:B------:R-:W-:Y:S01]  /*3640*/  HFMA2.MMA R18, -RZ, RZ, 0, 9.5367431640625e-07 ;  /* 0x00000010ff127435 */ /* 0x000fe200000001ff */
[----:B------:R-:W-:Y:S01]  /*3650*/  IMAD.MOV.U32 R15, RZ, RZ, -0x800001 ;  /* 0xff7fffffff0f7424 */ /* 0x000fe200078e00ff */
[----:B------:R-:W-:Y:S01]  /*3660*/  MOV R10, 0x36a0 ;  /* 0x000036a0000a7802 */ /* 0x000fe20000000f00 */
[----:B------:R-:W-:Y:S02]  /*3670*/  IMAD.MOV.U32 R17, RZ, RZ, 0x1f ;  /* 0x0000001fff117424 */ /* 0x000fe400078e00ff */
[----:B------:R-:W-:Y:S02]  /*3680*/  IMAD.MOV.U32 R20, RZ, RZ, -0x1 ;  /* 0xffffffffff147424 */ /* 0x000fe400078e00ff */
[----:B------:R-:W-:Y:S05]  /*3690*/  CALL.REL.NOINC `($__internal_32_$__cuda_sm70_shflsync_bfly_p) ;  /* 0x0000043000007944 */ /* 0x000fea0003c00000 */
[----:B-1----:R-:W-:Y:S01]  /*36a0*/  IMAD.MOV.U32 R9, RZ, RZ, R15 ;  /* 0x000000ffff097224 */ /* 0x002fe200078e000f */
[----:B0-----:R-:W-:Y:S05]  /*36b0*/  BRA `(.L_x_1464) ;  /* 0xffffd88000007947 */ /* 0x001fea000383ffff */
.L_x_1433:
[----:B------:R-:W-:Y:S01]  /*36c0*/  MOV R15, R16 ;  /* 0x00000010000f7202 */ /* 0x000fe20000000f00 */
[----:B------:R-:W-:Y:S01]  /*36d0*/  IMAD.MOV.U32 R18, RZ, RZ, 0x8 ;  /* 0x00000008ff127424 */ /* 0x000fe200078e00ff */
[----:B------:R-:W-:Y:S01]  /*36e0*/  MOV R10, 0x3720 ;  /* 0x00003720000a7802 */ /* 0x000fe20000000f00 */
[----:B------:R-:W-:Y:S02]  /*36f0*/  IMAD.MOV.U32 R17, RZ, RZ, 0x1f ;  /* 0x0000001fff117424 */ /* 0x000fe400078e00ff */
[----:B------:R-:W-:-:S02]  /*3700*/  IMAD.MOV.U32 R20, RZ, RZ, -0x1 ;  /* 0xffffffffff147424 */ /* 0x000fc400078e00ff */
[----:B------:R-:W-:Y:S05]  /*3710*/  CALL.REL.NOINC `($__internal_32_$__cuda_sm70_shflsync_bfly_p) ;  /* 0x000003b000007944 */ /* 0x000fea0003c00000 */
[----:B-1----:R-:W-:Y:S01]  /*3720*/  FMNMX.FTZ R14, R16, R15, !PT ;  /* 0x0000000f100e7209 */ /* 0x002fe20007810000 */
[----:B0-----:R-:W-:Y:S01]  /*3730*/  HFMA2.MMA R18, -RZ, RZ, 0, 2.384185791015625e-07 ;  /* 0x00000004ff127435 */ /* 0x001fe200000001ff */
[----:B------:R-:W-:Y:S01]  /*3740*/  IMAD.MOV.U32 R17, RZ, RZ, 0x1f ;  /* 0x0000001fff117424 */ /* 0x000fe200078e00ff */
[----:B------:R-:W-:Y:S01]  /*3750*/  MOV R10, 0x3790 ;  /* 0x00003790000a7802 */ /* 0x000fe20000000f00 */
[----:B------:R-:W-:-:S02]  /*3760*/  IMAD.MOV.U32 R20, RZ, RZ, -0x1 ;  /* 0xffffffffff147424 */ /* 0x000fc400078e00ff */
[----:B------:R-:W-:Y:S02]  /*3770*/  IMAD.MOV.U32 R15, RZ, RZ, R14 ;  /* 0x000000ffff0f7224 */ /* 0x000fe400078e000e */
[----:B------:R-:W-:Y:S05]  /*3780*/  CALL.REL.NOINC `($__internal_32_$__cuda_sm70_shflsync_bfly_p) ;  /* 0x0000034000007944 */ /* 0x000fea0003c00000 */
[----:B-1----:R-:W-:Y:S01]  /*3790*/  FMNMX.FTZ R14, R14, R15, !PT ;  /* 0x0000000f0e0e7209 */ /* 0x002fe20007810000 */
[----:B0-----:R-:W-:Y:S01]  /*37a0*/  IMAD.MOV.U32 R17, RZ, RZ, 0x1f ;  /* 0x0000001fff117424 */ /* 0x001fe200078e00ff */
[----:B------:R-:W-:Y:S01]  /*37b0*/  MOV R18, 0x2 ;  /* 0x0000000200127802 */ /* 0x000fe20000000f00 */
[----:B------:R-:W-:Y:S01]  /*37c0*/  IMAD.MOV.U32 R20, RZ, RZ, -0x1 ;  /* 0xffffffffff147424 */ /* 0x000fe200078e00ff */
[----:B------:R-:W-:Y:S01]  /*37d0*/  MOV R10, 0x3800 ;  /* 0x00003800000a7802 */ /* 0x000fe20000000f00 */
[----:B------:R-:W-:Y:S02]  /*37e0*/  IMAD.MOV.U32 R15, RZ, RZ, R14 ;  /* 0x000000ffff0f7224 */ /* 0x000fe400078e000e */
[----:B------:R-:W-:Y:S05]  /*37f0*/  CALL.REL.NOINC `($__internal_32_$__cuda_sm70_shflsync_bfly_p) ;  /* 0x000002d000007944 */ /* 0x000fea0003c00000 */
[----:B-1----:R-:W-:Y:S01]  /*3800*/  MOV R11, R15 ;  /* 0x0000000f000b7202 */ /* 0x002fe20000000f00 */
[----:B0-----:R-:W-:Y:S05]  /*3810*/  BRA `(.L_x_1465) ;  /* 0xffffd7a000007947 */ /* 0x001fea000383ffff */
.L_x_1458:
[----:B0-----:R-:W-:Y:S01]  /*3820*/  IMAD.MOV.U32 R15, RZ, RZ, RZ ;  /* 0x000000ffff0f7224 */ /* 0x001fe200078e00ff */
[----:B------:R-:W-:Y:S01]  /*3830*/  MOV R20, 0xffffffff ;  /* 0xffffffff00147802 */ /* 0x000fe20000000f00 */
[----:B------:R-:W-:Y:S01]  /*3840*/  IMAD.MOV.U32 R18, RZ, RZ, 0x1 ;  /* 0x00000001ff127424 */ /* 0x000fe200078e00ff */
[----:B------:R-:W-:Y:S01]  /*3850*/  MOV R10, 0x3880 ;  /* 0x00003880000a7802 */ /* 0x000fe20000000f00 */
[----:B------:R-:W-:-:S02]  /*3860*/  IMAD.MOV.U32 R17, RZ, RZ, 0x1f ;  /* 0x0000001fff117424 */ /* 0x000fc400078e00ff */
[----:B------:R-:W-:Y:S05]  /*3870*/  CALL.REL.NOINC `($__internal_32_$__cuda_sm70_shflsync_bfly_p) ;  /* 0x0000025000007944 */ /* 0x000fea0003c00000 */
[----:B-1----:R-:W-:Y:S01]  /*3880*/  IMAD.MOV.U32 R16, RZ, RZ, R15 ;  /* 0x000000ffff107224 */ /* 0x002fe200078e000f */
[----:B0-----:R-:W-:Y:S05]  /*3890*/  BRA `(.L_x_1466) ;  /* 0xfffff39000007947 */ /* 0x001fea000383ffff */
.L_x_1459:
[----:B------:R-:W-:Y:S01]  /*38a0*/  HFMA2.MMA R17, -RZ, RZ, 0, 1.847743988037109375e-06 ;  /* 0x0000001fff117435 */ /* 0x000fe200000001ff */
[----:B0-----:R-:W-:Y:S01]  /*38b0*/  IMAD.MOV.U32 R15, RZ, RZ, RZ ;  /* 0x000000ffff0f7224 */ /* 0x001fe200078e00ff */
[----:B------:R-:W-:Y:S01]  /*38c0*/  MOV R10, 0x3900 ;  /* 0x00003900000a7802 */ /* 0x000fe20000000f00 */
[----:B------:R-:W-:-:S02]  /*38d0*/  IMAD.MOV.U32 R18, RZ, RZ, 0x1 ;  /* 0x00000001ff127424 */ /* 0x000fc400078e00ff */
[----:B------:R-:W-:Y:S02]  /*38e0*/  IMAD.MOV.U32 R20, RZ, RZ, -0x1 ;  /* 0xffffffffff147424 */ /* 0x000fe400078e00ff */
[----:B------:R-:W-:Y:S05]  /*38f0*/  CALL.REL.NOINC `($__internal_32_$__cuda_sm70_shflsync_bfly_p) ;  /* 0x000001d000007944 */ /* 0x000fea0003c00000 */
[----:B-1----:R-:W-:Y:S01]  /*3900*/  FADD.FTZ R9, RZ, R15 ;  /* 0x0000000fff097221 */ /* 0x002fe20000010000 */
[----:B0-----:R-:W-:Y:S01]  /*3910*/  MOV R17, 0x1f ;  /* 0x0000001f00117802 */ /* 0x001fe20000000f00 */
[----:B------:R-:W-:Y:S01]  /*3920*/  IMAD.MOV.U32 R15, RZ, RZ, RZ ;  /* 0x000000ffff0f7224 */ /* 0x000fe200078e00ff */
[----:B------:R-:W-:Y:S01]  /*3930*/  MOV R10, 0x3970 ;  /* 0x00003970000a7802 */ /* 0x000fe20000000f00 */
[----:B------:R-:W-:Y:S02]  /*3940*/  IMAD.MOV.U32 R18, RZ, RZ, 0x1 ;  /* 0x00000001ff127424 */ /* 0x000fe400078e00ff */
[----:B------:R-:W-:Y:S02]  /*3950*/  IMAD.MOV.U32 R20, RZ, RZ, -0x1 ;  /* 0xffffffffff147424 */ /* 0x000fe400078e00ff */
[----:B------:R-:W-:Y:S05]  /*3960*/  CALL.REL.NOINC `($__internal_32_$__cuda_sm70_shflsync_bfly_p) ;  /* 0x0000016000007944 */ /* 0x000fea0003c00000 */
[----:B0-----:R-:W-:Y:S01]  /*3970*/  HFMA2.MMA R17, -RZ, RZ, 0, 1.847743988037109375e-06 ;  /* 0x0000001fff117435 */ /* 0x001fe200000001ff */
[----:B-1----:R-:W-:Y:S01]  /*3980*/  FADD.FTZ R13, RZ, R15 ;  /* 0x0000000fff0d7221 */ /* 0x002fe20000010000 */
[----:B------:R-:W-:Y:S01]  /*3990*/  MOV R10, 0x39e0 ;  /* 0x000039e0000a7802 */ /* 0x000fe20000000f00 */
[----:B------:R-:W-:Y:S02]  /*39a0*/  IMAD.MOV.U32 R15, RZ, RZ, RZ ;  /* 0x000000ffff0f7224 */ /* 0x000fe400078e00ff */
        /* <DEDUP_REMOVED lines=17> */
[----:B01----:R-:W-:Y:S05]  /*3ac0*/  BRA `(.L_x_1467) ;  /* 0xfffff1b000007947 */ /* 0x003fea000383ffff */
        .weak           $__internal_32_$__cuda_sm70_shflsync_bfly_p
        .type           $__internal_32_$__cuda_sm70_shflsync_bfly_p,@function
        .size           $__internal_32_$__cuda_sm70_shflsync_bfly_p,(.L_x_23199 - $__internal_32_$__cuda_sm70_shflsync_bfly_p)
$__internal_32_$__cuda_sm70_shflsync_bfly_p:
[----:B------:R-:W-:Y:S01]  /*3ad0*/  IMAD.MOV.U32 R11, RZ, RZ, 0x0 ;  /* 0x00000000ff0b7424 */ /* 0x000fe200078e00ff */
[----:B------:R-:W-:Y:S04]  /*3ae0*/  WARPSYNC R20 ;  /* 0x0000001400007348 */ /* 0x000fe80003800000 */
[----:B------:R0:W1:Y:S01]  /*3af0*/  SHFL.BFLY PT, R15, R15, R18, R17 ;  /* 0x0c0000120f0f7389 */ /* 0x00006200000e0011 */
[----:B------:R-:W-:Y:S05]  /*3b00*/  RET.REL.NODEC R10 `(_ZN4vllm25paged_attention_v1_kernelI13__nv_bfloat16hLi96ELi16ELi128ELNS_18Fp8KVCacheDataTypeE2ELb1EEEvPT_PKS3_PKT0_S9_ifPKiSB_iPKfiiiSD_SD_iiiii) ;  /* 0xffffc4f00a007950 */ /* 0x000fea0003c3ffff */
.L_x_1468:
        /* <DEDUP_REMOVED lines=15> */
.L_x_23199:


//--------------------- .text._ZN4vllm25paged_attention_v1_kernelI13__nv_bfloat16hLi80ELi16ELi128ELNS_18Fp8KVCacheDataTypeE2ELb1EEEvPT_PKS3_PKT0_S9_ifPKiSB_iPKfiiiSD_SD_iiiii --------------------------
	.section	.text._ZN4vllm25paged_attention_v1_kernelI13__nv_bfloat16hLi80ELi16ELi128ELNS_18Fp8KVCacheDataTypeE2ELb1EEEvPT_PKS3_PKT0_S9_ifPKiSB_iPKfiiiSD_SD_iiiii,"ax",@progbits
	.sectioninfo	@"SHI_REGISTERS=32"
	.align	128
        .global         _ZN4vllm25paged_attention_v1_kernelI13__nv_bfloat16hLi80ELi16ELi128ELNS_18Fp8KVCacheDataTypeE2ELb1EEEvPT_PKS3_PKT0_S9_ifPKiSB_iPKfiiiSD_SD_iiiii
        .type           _ZN4vllm25paged_attention_v1_kernelI13__nv_bfloat16hLi80ELi16ELi128ELNS_18Fp8KVCacheDataTypeE2ELb1EEEvPT_PKS3_PKT0_S9_ifPKiSB_iPKfiiiSD_SD_iiiii,@function
        .size           _ZN4vllm25paged_attention_v1_kernelI13__nv_bfloat16hLi80ELi16ELi128ELNS_18Fp8KVCacheDataTypeE2ELb1EEEvPT_PKS3_PKT0_S9_ifPKiSB_iPKfiiiSD_SD_iiiii,(.L_x_23200 - _ZN4vllm25paged_attention_v1_kernelI13__nv_bfloat16hLi80ELi16ELi128ELNS_18Fp8KVCacheDataTypeE2ELb1EEEvPT_PKS3_PKT0_S9_ifPKiSB_iPKfiiiSD_SD_iiiii)
        .other          _ZN4vllm25paged_attention_v1_kernelI13__nv_bfloat16hLi80ELi16ELi128ELNS_18Fp8KVCacheDataTypeE2ELb1EEEvPT_PKS3_PKT0_S9_ifPKiSB_iPKfiiiSD_SD_iiiii,@"STO_CUDA_ENTRY STV_DEFAULT"
_ZN4vllm25paged_attention_v1_kernelI13__nv_bfloat16hLi80ELi16ELi128ELNS_18Fp8KVCacheDataTypeE2ELb1EEEvPT_PKS3_PKT0_S9_ifPKiSB_iPKfiiiSD_SD_iiiii:
.text._ZN4vllm25paged_attention_v1_kernelI13__nv_bfloat16hLi80ELi16ELi128ELNS_18Fp8KVCacheDataTypeE2ELb1EEEvPT_PKS3_PKT0_S9_ifPKiSB_iPKfiiiSD_SD_iiiii:
        /* <DEDUP_REMOVED lines=9> */
[-C--:B------:R-:W-:Y:S01]  /*0090*/  LEA.HI R10, R2, R2.reuse, RZ, 0x1 ;  /* 0x00000002020a7211 */ /* 0x080fe200078f08ff */
[----:B-1----:R-:W-:Y:S01]  /*00a0*/  IMAD.WIDE R4, R0, R5, c[0x0][0x190] ;  /* 0x0000640000047625 */ /* 0x002fe200078e0205 */
[----:B------:R-:W-:Y:S02]  /*00b0*/  LEA.HI R6, R3, R2, RZ, 0x5 ;  /* 0x0000000203067211 */ /* 0x000fe400078f28ff */
[----:B------:R-:W-:Y:S02]  /*00c0*/  LOP3.LUT R9, R10, 0xfffffffe, RZ, 0xc0, !PT ;  /* 0xfffffffe0a097812 */ /* 0x000fe400078ec0ff */
[----:B------:R-:W-:Y:S01]  /*00d0*/  LOP3.LUT R7, R6, 0xffffffe0, RZ, 0xc0, !PT ;  /* 0xffffffe006077812 */ /* 0x000fe200078ec0ff */
[----:B------:R0:W5:Y:S01]  /*00e0*/  LDG.E.CONSTANT R11, [R4.64] ;  /* 0x00000024040b7981 */ /* 0x000162000c1e9900 */
[----:B--2---:R-:W-:Y:S01]  /*00f0*/  IMAD R3, R8, 0x50, RZ ;  /* 0x0000005008037824 */ /* 0x004fe200078e02ff */
[----:B------:R-:W-:Y:S01]  /*0100*/  SHF.R.S32.HI R10, RZ, 0x1, R10 ;  /* 0x00000001ff0a7819 */ /* 0x000fe2000001140a */
[C---:B------:R-:W-:Y:S01]  /*0110*/  IMAD.IADD R9, R2.reuse, 0x1, -R9 ;  /* 0x0000000102097824 */ /* 0x040fe200078e0a09 */
[----:B0-----:R-:W-:Y:S01]  /*0120*/  SHF.R.S32.HI R4, RZ, 0x5, R6 ;  /* 0x00000005ff047819 */ /* 0x001fe20000011406 */
[----:B------:R-:W-:Y:S01]  /*0130*/  IMAD.IADD R5, R2, 0x1, -R7 ;  /* 0x0000000102057824 */ /* 0x000fe200078e0a07 */
[----:B------:R-:W-:Y:S05]  /*0140*/  @P0 BRA `(.L_x_1470) ;  /* 0x0000045000000947 */ /* 0x000fea0003800000 */
[----:B------:R-:W-:Y:S01]  /*0150*/  IMNMX R7, R10, -0x36, !PT ;  /* 0xffffffca0a077817 */ /* 0x000fe20007800200 */
        /* <DEDUP_REMOVED lines=10> */
[----:B------:R-:W-:-:S04]  /*0200*/  IMAD.SHL.U32 R16, R10, 0x8, RZ ;  /* 0x000000080a107824 */ /* 0x000fc800078e00ff */
[----:B------:R-:W-:-:S05]  /*0210*/  IMAD R7, R9, 0x4, R16 ;  /* 0x0000000409077824 */ /* 0x000fca00078e0210 */
[----:B------:R-:W-:Y:S02]  /*0220*/  IADD3 R22, P1, P2, R14, R7, R3 ;  /* 0x000000070e167210 */ /* 0x000fe40007a3e003 */
[----:B------:R-:W-:Y:S02]  /*0230*/  SHF.R.S32.HI R7, RZ, 0x1f, R7 ;  /* 0x0000001fff077819 */ /* 0x000fe40000011407 */
[C---:B------:R-:W-:Y:S02]  /*0240*/  LEA R19, P3, R22.reuse, c[0x0][0x168], 0x1 ;  /* 0x00005a0016137a11 */ /* 0x040fe400078608ff */
[----:B------:R-:W-:Y:S01]  /*0250*/  IADD3.X R15, R13, R7, R12, P1, P2 ;  /* 0x000000070d0f7210 */ /* 0x000fe20000fe440c */
[----:B------:R-:W-:Y:S01]  /*0260*/  IMAD R7, R9, 0x50, R16 ;  /* 0x0000005009077824 */ /* 0x000fe200078e0210 */
[----:B------:R-:W-:Y:S01]  /*0270*/  IADD3 R19, P1, R19, 0x4, RZ ;  /* 0x0000000413137810 */ /* 0x000fe20007f3e0ff */
[----:B------:R-:W-:Y:S01]  /*0280*/  IMAD.MOV.U32 R16, RZ, RZ, R10 ;  /* 0x000000ffff107224 */ /* 0x000fe200078e000a */
[----:B------:R-:W-:Y:S01]  /*0290*/  LEA.HI.X R22, R22, c[0x0][0x16c], R15, 0x1, P3 ;  /* 0x00005b0016167a11 */ /* 0x000fe200018f0c0f */
[----:B------:R-:W-:Y:S01]  /*02a0*/  IMAD.MOV.U32 R15, RZ, RZ, R6 ;  /* 0x000000ffff0f7224 */ /* 0x000fe200078e0006 */
[----:B------:R-:W-:-:S02]  /*02b0*/  IADD3 R17, R7, 0x4, RZ ;  /* 0x0000000407117810 */ /* 0x000fc40007ffe0ff */
[----:B------:R-:W-:-:S03]  /*02c0*/  IADD3.X R22, RZ, R22, RZ, P1, !PT ;  /* 0x00000016ff167210 */ /* 0x000fc60000ffe4ff */
.L_x_1473:
        /* <DEDUP_REMOVED lines=13> */
.L_x_1472:
[----:B------:R-:W-:Y:S05]  /*03a0*/  BSYNC B1 ;  /* 0x0000000000017941 */ /* 0x000fea0003800000 */
.L_x_1471:
        /* <DEDUP_REMOVED lines=10> */
.L_x_1474:
        /* <DEDUP_REMOVED lines=21> */
.L_x_1470:
[----:B------:R-:W-:Y:S05]  /*05a0*/  BSYNC B0 ;  /* 0x0000000000007941 */ /* 0x000fea0003800000 */
.L_x_1469:
        /* <DEDUP_REMOVED lines=88> */
.L_x_1475:
[----:B------:R-:W-:-:S04]  /*0b30*/  IMAD.MOV.U32 R13, RZ, RZ, c[0x0][0xc] ;  /* 0x00000300ff0d7624 */ /* 0x000fc800078e00ff */
[----:B------:R-:W-:-:S04]  /*0b40*/  IMAD R8, R13, c[0x0][0x1c8], R8 ;  /* 0x000072000d087a24 */ /* 0x000fc800078e0208 */
[----:B------:R-:W-:-:S03]  /*0b50*/  IMAD R8, R8, c[0x0][0x1d8], RZ ;  /* 0x0000760008087a24 */ /* 0x000fc600078e02ff */
.L_x_1476:
        /* <DEDUP_REMOVED lines=12> */
[----:B0-----:R-:W0:Y:S02]  /*0c20*/  MUFU.RCP R18, R18 ;  /* 0x0000001200127308 */ /* 0x001e240000001000 */
[----:B0-----:R-:W-:Y:S01]  /*0c30*/  IADD3 R12, R18, 0xffffffe, RZ ;  /* 0x0ffffffe120c7810 */ /* 0x001fe20007ffe0ff */
[----:B------:R-:W-:-:S05]  /*0c40*/  IMAD.MOV.U32 R18, RZ, RZ, R4 ;  /* 0x000000ffff127224 */ /* 0x000fca00078e0004 */
[----:B------:R0:W1:Y:S02]  /*0c50*/  F2I.FTZ.U32.TRUNC.NTZ R13, R12 ;  /* 0x0000000c000d7305 */ /* 0x000064000021f000 */
[----:B0-----:R-:W-:Y:S02]  /*0c60*/  IMAD.MOV.U32 R12, RZ, RZ, RZ ;  /* 0x000000ffff0c7224 */ /* 0x001fe400078e00ff */
[----:B-1----:R-:W-:-:S04]  /*0c70*/  IMAD.MOV R19, RZ, RZ, -R13 ;  /* 0x000000ffff137224 */ /* 0x002fc800078e0a0d */
[----:B------:R-:W-:Y:S01]  /*0c80*/  IMAD R17, R19, R16, RZ ;  /* 0x0000001013117224 */ /* 0x000fe200078e02ff */
[----:B------:R-:W-:-:S03]  /*0c90*/  IABS R19, c[0x0][0x1d4] ;  /* 0x0000750000137a13 */ /* 0x000fc60000000000 */
[----:B------:R-:W-:Y:S01]  /*0ca0*/  IMAD.HI.U32 R12, R13, R17, R12 ;  /* 0x000000110d0c7227 */ /* 0x000fe200078e000c */
[----:B------:R-:W-:-:S03]  /*0cb0*/  IADD3 R13, R6, -c[0x0][0x1cc], RZ ;  /* 0x80007300060d7a10 */ /* 0x000fc60007ffe0ff */
[----:B------:R-:W-:Y:S02]  /*0cc0*/  IMAD.MOV.U32 R17, RZ, RZ, R19 ;  /* 0x000000ffff117224 */ /* 0x000fe400078e0013 */
.L_x_1480:
        /* <DEDUP_REMOVED lines=37> */
.L_x_1478:
[----:B------:R-:W-:Y:S05]  /*0f20*/  BSYNC B7 ;  /* 0x0000000000077941 */ /* 0x000fea0003800000 */
.L_x_1477:
[----:B------:R-:W-:Y:S05]  /*0f30*/  BRA.DIV ~URZ, `(.L_x_1481) ;  /* 0x000026427f007947 */ /* 0x000fea000b800000 */
[----:B------:R-:W-:-:S05]  /*0f40*/  IMAD.MOV.U32 R9, RZ, RZ, -0x800001 ;  /* 0xff7fffffff097424 */ /* 0x000fca00078e00ff */
.L_x_1513:
        /* <DEDUP_REMOVED lines=8> */
.L_x_1514:
[----:B------:R-:W-:Y:S01]  /*0fd0*/  ISETP.NE.AND P0, PT, R5, RZ, PT ;  /* 0x000000ff0500720c */ /* 0x000fe20003f05270 */
[----:B------:R-:W-:-:S12]  /*0fe0*/  WARPSYNC 0xffffffff ;  /* 0xffffffff00007948 */ /* 0x000fd80003800000 */
[----:B-1----:R-:W-:-:S05]  /*0ff0*/  @!P0 FMNMX.FTZ R13, R13, R14, !PT ;  /* 0x0000000e0d0d8209 */ /* 0x002fca0007810000 */
[----:B------:R1:W-:Y:S02]  /*1000*/  @!P0 STS [R4.X4+0xa0], R13 ;  /* 0x0000a00d04008388 */ /* 0x0003e40000004800 */
[----:B------:R-:W-:Y:S01]  /*1010*/  BAR.SYNC.DEFER_BLOCKING 0x0 ;  /* 0x0000000000007b1d */ /* 0x000fe20000010000 */
[----:B------:R-:W-:Y:S02]  /*1020*/  ISETP.GT.AND P0, PT, R5, 0x3, PT ;  /* 0x000000030500780c */ /* 0x000fe40003f04270 */
[----:B0-----:R-:W-:-:S03]  /*1030*/  IADD3 R14, R11, 0xf, RZ ;  /* 0x0000000f0b0e7810 */ /* 0x001fc60007ffe0ff */
[----:B------:R-:W-:Y:S01]  /*1040*/  BSSY B0, `(.L_x_1483) ;  /* 0x00000e7000007945 */ /* 0x000fe20003800000 */
[----:B------:R-:W-:-:S07]  /*1050*/  SHF.R.S32.HI R15, RZ, 0x1f, R14 ;  /* 0x0000001fff0f7819 */ /* 0x000fce000001140e */
[----:B------:R-:W0:Y:S04]  /*1060*/  @!P0 LDS R10, [R5.X4+0xa0] ;  /* 0x0000a000050a8984 */ /* 0x000e280000004800 */
[----:B0-----:R-:W0:Y:S02]  /*1070*/  SHFL.BFLY PT, R9, R10, 0x2, 0x1f ;  /* 0x0c401f000a097f89 */ /* 0x001e2400000e0000 */
[----:B01----:R-:W-:-:S05]  /*1080*/  FMNMX.FTZ R13, R9, R10, !PT ;  /* 0x0000000a090d7209 */ /* 0x003fca0007810000 */
[----:B------:R-:W0:Y:S02]  /*1090*/  SHFL.BFLY PT, R12, R13, 0x1, 0x1f ;  /* 0x0c201f000d0c7f89 */ /* 0x000e2400000e0000 */
[----:B0-----:R-:W-:Y:S02]  /*10a0*/  FMNMX.FTZ R9, R13, R12, !PT ;  /* 0x0000000c0d097209 */ /* 0x001fe40007810000 */
[----:B------:R-:W-:-:S04]  /*10b0*/  LEA.HI R12, R15, R14, RZ, 0x4 ;  /* 0x0000000e0f0c7211 */ /* 0x000fc800078f20ff */
[----:B------:R-:W-:Y:S01]  /*10c0*/  LOP3.LUT R12, R12, 0xfffffff0, RZ, 0xc0, !PT ;  /* 0xfffffff00c0c7812 */ /* 0x000fe200078ec0ff */
[----:B------:R-:W0:Y:S03]  /*10d0*/  SHFL.IDX PT, R9, R9, RZ, 0x1f ;  /* 0x00001fff09097589 */ /* 0x000e2600000e0000 */
[----:B------:R-:W-:Y:S01]  /*10e0*/  IMNMX R11, R11, R12, PT ;  /* 0x0000000c0b0b7217 */ /* 0x000fe20003800200 */
[----:B------:R-:W-:-:S03]  /*10f0*/  IMAD.MOV.U32 R12, RZ, RZ, RZ ;  /* 0x000000ffff0c7224 */ /* 0x000fc600078e00ff */
[----:B------:R-:W-:-:S13]  /*1100*/  ISETP.GE.AND P2, PT, R2, R11, PT ;  /* 0x0000000b0200720c */ /* 0x000fda0003f46270 */
        /* <DEDUP_REMOVED lines=8> */
[----:B------:R-:W-:-:S12]  /*1190*/  HFMA2.MMA R12, -RZ, RZ, 0, 0 ;  /* 0x00000000ff0c7435 */ /* 0x000fd800000001ff */
[----:B------:R-:W-:Y:S05]  /*11a0*/  @!P0 BRA `(.L_x_1486) ;  /* 0x000000e000008947 */ /* 0x000fea0003800000 */
[----:B------:R-:W-:Y:S01]  /*11b0*/  LEA R10, R2, 0xc0, 0x2 ;  /* 0x000000c0020a7811 */ /* 0x000fe200078e10ff */
[----:B------:R-:W-:Y:S02]  /*11c0*/  IMAD.MOV.U32 R12, RZ, RZ, RZ ;  /* 0x000000ffff0c7224 */ /* 0x000fe400078e00ff */
[----:B------:R-:W-:Y:S02]  /*11d0*/  IMAD.MOV.U32 R16, RZ, RZ, R2 ;  /* 0x000000ffff107224 */ /* 0x000fe400078e0002 */
.L_x_1487:
        /* <DEDUP_REMOVED lines=11> */
.L_x_1486:
[----:B------:R-:W-:Y:S05]  /*1290*/  BSYNC B1 ;  /* 0x0000000000017941 */ /* 0x000fea0003800000 */
.L_x_1485:
        /* <DEDUP_REMOVED lines=10> */
.L_x_1490:
        /* <DEDUP_REMOVED lines=100> */
.L_x_1489:
[----:B------:R-:W-:Y:S05]  /*1980*/  BSYNC B1 ;  /* 0x0000000000017941 */ /* 0x000fea0003800000 */
.L_x_1488:
        /* <DEDUP_REMOVED lines=55> */
.L_x_1492:
[----:B------:R-:W-:Y:S05]  /*1d00*/  BSYNC B1 ;  /* 0x0000000000017941 */ /* 0x000fea0003800000 */
.L_x_1491:
        /* <DEDUP_REMOVED lines=26> */
.L_x_1484:
[----:B------:R-:W-:Y:S05]  /*1eb0*/  BSYNC B0 ;  /* 0x0000000000007941 */ /* 0x000fea0003800000 */
.L_x_1483:
        /* <DEDUP_REMOVED lines=36> */
.L_x_1497:
        /* <DEDUP_REMOVED lines=8> */
.L_x_1496:
[----:B0-----:R-:W-:Y:S05]  /*2180*/  BSYNC B1 ;  /* 0x0000000000017941 */ /* 0x001fea0003800000 */
.L_x_1495:
        /* <DEDUP_REMOVED lines=10> */
.L_x_1500:
        /* <DEDUP_REMOVED lines=52> */
.L_x_1499:
[----:B------:R-:W-:Y:S05]  /*2570*/  BSYNC B1 ;  /* 0x0000000000017941 */ /* 0x000fea0003800000 */
.L_x_1498:
[----:B------:R-:W-:Y:S01]  /*2580*/  IADD3 R13, -R10, R11, RZ ;  /* 0x0000000b0a0d7210 */ /* 0x000fe20007ffe1ff */
        /* <DEDUP_REMOVED lines=30> */
.L_x_1502:
[----:B------:R-:W-:Y:S05]  /*2770*/  BSYNC B1 ;  /* 0x0000000000017941 */ /* 0x000fea0003800000 */
.L_x_1501:
        /* <DEDUP_REMOVED lines=14> */
.L_x_1494:
[----:B------:R-:W-:Y:S05]  /*2860*/  BSYNC B0 ;  /* 0x0000000000007941 */ /* 0x000fea0003800000 */
.L_x_1493:
        /* <DEDUP_REMOVED lines=23> */
[----:B------:R-:W-:-:S04]  /*29e0*/  IMAD.HI.U32 R12, R13, R17, R12 ;  /* 0x000000110d0c7227 */ /* 0x000fc800078e000c */
[----:B------:R-:W-:-:S04]  /*29f0*/  IMAD R11, R18, R9, RZ ;  /* 0x00000009120b7224 */ /* 0x000fc800078e02ff */
[----:B------:R-:W-:-:S04]  /*2a00*/  IMAD.HI.U32 R14, R15, R11, R14 ;  /* 0x0000000b0f0e7227 */ /* 0x000fc800078e000e */
.L_x_1506:
        /* <DEDUP_REMOVED lines=32> */
.L_x_1504:
[----:B------:R-:W-:Y:S05]  /*2c10*/  BSYNC B6 ;  /* 0x0000000000067941 */ /* 0x000fea0003800000 */
.L_x_1503:
[----:B------:R-:W-:Y:S05]  /*2c20*/  BRA.DIV ~URZ, `(.L_x_1507) ;  /* 0x00000b027f007947 */ /* 0x000fea000b800000 */
[----:B0-----:R-:W-:-:S10]  /*2c30*/  HFMA2.MMA R9, -RZ, RZ, 0, 0 ;  /* 0x00000000ff097435 */ /* 0x001fd400000001ff */
.L_x_1515:
[----:B------:R-:W-:Y:S01]  /*2c40*/  FADD.FTZ R9, RZ, R9 ;  /* 0x00000009ff097221 */ /* 0x000fe20000010000 */
[----:B------:R-:W-:Y:S05]  /*2c50*/  BRA.DIV ~URZ, `(.L_x_1508) ;  /* 0x00000b527f007947 */ /* 0x000fea000b800000 */
[----:B------:R-:W-:Y:S01]  /*2c60*/  IMAD.MOV.U32 R8, RZ, RZ, RZ ;  /* 0x000000ffff087224 */ /* 0x000fe200078e00ff */
[----:B------:R-:W-:Y:S01]  /*2c70*/  CS2R R6, SRZ ;  /* 0x0000000000067805 */ /* 0x000fe2000001ff00 */
[----:B------:R-:W-:Y:S02]  /*2c80*/  IMAD.MOV.U32 R10, RZ, RZ, RZ ;  /* 0x000000ffff0a7224 */ /* 0x000fe400078e00ff */
.L_x_1516:
[----:B------:R-:W-:Y:S01]  /*2c90*/  WARPSYNC 0xffffffff ;  /* 0xffffffff00007948 */ /* 0x000fe20003800000 */
[----:B------:R-:W-:Y:S01]  /*2ca0*/  BAR.SYNC.DEFER_BLOCKING 0x0 ;  /* 0x0000000000007b1d */ /* 0x000fe20000010000 */
[----:B------:R-:W-:Y:S02]  /*2cb0*/  LOP3.LUT R11, R5, 0x1, RZ, 0xc0, !PT ;  /* 0x00000001050b7812 */ /* 0x000fe400078ec0ff */
[----:B------:R-:W-:Y:S02]  /*2cc0*/  LOP3.LUT R12, R2, 0xffffffc0, RZ, 0xc0, !PT ;  /* 0xffffffc0020c7812 */ /* 0x000fe400078ec0ff */
[----:B------:R-:W-:Y:S01]  /*2cd0*/  ISETP.NE.AND P0, PT, R11, RZ, PT ;  /* 0x000000ff0b00720c */ /* 0x000fe20003f05270 */
[----:B------:R-:W-:Y:S01]  /*2ce0*/  BSSY B0, `(.L_x_1509) ;  /* 0x000001d000007945 */ /* 0x000fe20003800000 */
[----:B------:R-:W-:-:S02]  /*2cf0*/  LEA.HI R11, R5, R5, RZ, 0x1 ;  /* 0x00000005050b7211 */ /* 0x000fc400078f08ff */
[----:B------:R-:W-:Y:S02]  /*2d00*/  ISETP.NE.OR P5, PT, R12, 0x40, P0 ;  /* 0x000000400c00780c */ /* 0x000fe400007a5670 */
[C---:B------:R-:W-:Y:S02]  /*2d10*/  ISETP.GT.OR P1, PT, R2.reuse, 0x3f, P0 ;  /* 0x0000003f0200780c */ /* 0x040fe40000724670 */
[C---:B------:R-:W-:Y:S02]  /*2d20*/  IADD3 R5, R2.reuse, 0x1f, RZ ;  /* 0x0000001f02057810 */ /* 0x040fe40007ffe0ff */
[----:B------:R-:W-:Y:S02]  /*2d30*/  SHF.R.S32.HI R11, RZ, 0x1, R11 ;  /* 0x00000001ff0b7819 */ /* 0x000fe4000001140b */
[----:B------:R-:W-:Y:S02]  /*2d40*/  ISETP.GT.U32.AND P3, PT, R5, 0x3e, PT ;  /* 0x0000003e0500780c */ /* 0x000fe40003f64070 */
[----:B------:R-:W-:Y:S01]  /*2d50*/  LOP3.LUT R12, R2, 0xffffffe0, RZ, 0xc0, !PT ;  /* 0xffffffe0020c7812 */ /* 0x000fe200078ec0ff */
[----:B------:R-:W-:Y:S01]  /*2d60*/  IMAD R5, R4, 0x50, R11 ;  /* 0x0000005004057824 */ /* 0x000fe200078e020b */
[----:B------:R-:W-:Y:S01]  /*2d70*/  ISETP.GT.OR P2, PT, R2, 0x1f, P0 ;  /* 0x0000001f0200780c */ /* 0x000fe20000744670 */
[----:B------:R-:W-:Y:S01]  /*2d80*/  FADD.FTZ R2, RZ, R10 ;  /* 0x0000000aff027221 */ /* 0x000fe20000010000 */
[----:B------:R-:W-:-:S02]  /*2d90*/  ISETP.NE.OR P4, PT, R12, 0x20, P0 ;  /* 0x000000200c00780c */ /* 0x000fc40000785670 */
        /* <DEDUP_REMOVED lines=17> */
.L_x_1510:
[----:B0-----:R-:W-:Y:S05]  /*2eb0*/  BSYNC B0 ;  /* 0x0000000000007941 */ /* 0x001fea0003800000 */
.L_x_1509:
        /* <DEDUP_REMOVED lines=19> */
.L_x_1512:
[----:B0-----:R-:W-:Y:S05]  /*2ff0*/  BSYNC B0 ;  /* 0x0000000000007941 */ /* 0x001fea0003800000 */
.L_x_1511:
        /* <DEDUP_REMOVED lines=17> */
[C---:B------:R-:W-:Y:S02]  /*3110*/  LEA R4, P0, R0.reuse, c[0x0][0x160], 0x1 ;  /* 0x0000580000047a11 */ /* 0x040fe400078008ff */
        /* <DEDUP_REMOVED lines=10> */
[-C--:B------:R-:W-:Y:S02]  /*31c0*/  LEA.HI.X.SX32 R19, R11, R20.reuse, 0x1, P3 ;  /* 0x000000140b137211 */ /* 0x080fe400018f0eff */
[----:B------:R-:W-:Y:S02]  /*31d0*/  LEA.HI.X.SX32 R15, R12, R20, 0x1, P1 ;  /* 0x000000140c0f7211 */ /* 0x000fe400008f0eff */
[----:B------:R-:W-:Y:S02]  /*31e0*/  LEA.HI.X R11, R14, c[0x0][0x164], R17, 0x1, P0 ;  /* 0x000059000e0b7a11 */ /* 0x000fe400000f0c11 */
[----:B------:R-:W-:-:S02]  /*31f0*/  LEA R12, P0, R0, c[0x0][0x160], 0x1 ;  /* 0x00005800000c7a11 */ /* 0x000fc400078008ff */
[----:B------:R-:W-:Y:S02]  /*3200*/  F2FP.BF16.PACK_AB R17, R8, R9 ;  /* 0x000000090811723e */ /* 0x000fe400000010ff */
[----:B------:R-:W-:Y:S02]  /*3210*/  LEA.HI.X.SX32 R18, R13, R20, 0x1, P2 ;  /* 0x000000140d127211 */ /* 0x000fe400010f0eff */
[----:B------:R-:W-:Y:S01]  /*3220*/  LEA R14, P1, R3, c[0x0][0x160], 0x1 ;  /* 0x00005800030e7a11 */ /* 0x000fe200078208ff */
[----:B------:R-:W-:Y:S01]  /*3230*/  STG.E.U16 [R4.64], R17 ;  /* 0x0000001104007986 */ /* 0x000fe2000c101524 */
[----:B------:R-:W-:Y:S02]  /*3240*/  F2FP.BF16.PACK_AB R6, R7, R6 ;  /* 0x000000060706723e */ /* 0x000fe400000010ff */
[----:B------:R-:W-:Y:S02]  /*3250*/  LEA R8, P2, R16, c[0x0][0x160], 0x1 ;  /* 0x0000580010087a11 */ /* 0x000fe400078408ff */
[----:B------:R-:W-:-:S02]  /*3260*/  LEA.HI.X R13, R0, c[0x0][0x164], R15, 0x1, P0 ;  /* 0x00005900000d7a11 */ /* 0x000fc400000f0c0f */
[----:B------:R-:W-:Y:S02]  /*3270*/  PRMT R0, R17, 0x7632, R0 ;  /* 0x0000763211007816 */ /* 0x000fe40000000000 */
[----:B------:R-:W-:Y:S02]  /*3280*/  LEA.HI.X R15, R3, c[0x0][0x164], R18, 0x1, P1 ;  /* 0x00005900030f7a11 */ /* 0x000fe400008f0c12 */
[----:B------:R-:W-:Y:S01]  /*3290*/  PRMT R7, R6, 0x7632, R7 ;  /* 0x0000763206077816 */ /* 0x000fe20000000007 */
[----:B------:R-:W-:Y:S01]  /*32a0*/  STG.E.U16 [R10.64], R0 ;  /* 0x000000000a007986 */ /* 0x000fe2000c101524 */
[----:B------:R-:W-:Y:S02]  /*32b0*/  LEA.HI.X R9, R16, c[0x0][0x164], R19, 0x1, P2 ;  /* 0x0000590010097a11 */ /* 0x000fe400010f0c13 */
[----:B------:R-:W-:Y:S01]  /*32c0*/  F2FP.BF16.PACK_AB R2, RZ, R2 ;  /* 0x00000002ff02723e */ /* 0x000fe200000010ff */
[----:B------:R-:W-:Y:S04]  /*32d0*/  STG.E.U16 [R12.64], R6 ;  /* 0x000000060c007986 */ /* 0x000fe8000c101524 */
[----:B------:R-:W-:Y:S04]  /*32e0*/  STG.E.U16 [R14.64], R7 ;  /* 0x000000070e007986 */ /* 0x000fe8000c101524 */
[----:B------:R-:W-:Y:S01]  /*32f0*/  STG.E.U16 [R8.64], R2 ;  /* 0x0000000208007986 */ /* 0x000fe2000c101524 */
[----:B------:R-:W-:Y:S05]  /*3300*/  EXIT ;  /* 0x000000000000794d */ /* 0x000fea0003800000 */
.L_x_1479:
        /* <DEDUP_REMOVED lines=19> */
.L_x_1505:
        /* <DEDUP_REMOVED lines=20> */
.L_x_1481:
[----:B------:R-:W-:Y:S01]  /*3580*/  IMAD.MOV.U32 R14, RZ, RZ, -0x800001 ;  /* 0xff7fffffff0e7424 */ /* 0x000fe200078e00ff */
[----:B------:R-:W-:Y:S01]  /*3590*/  MOV R17, 0xffffffff ;  /* 0xffffffff00117802 */ /* 0x000fe20000000f00 */
[----:B------:R-:W-:Y:S01]  /*35a0*/  IMAD.MOV.U32 R15, RZ, RZ, 0x10 ;  /* 0x00000010ff0f7424 */ /* 0x000fe200078e00ff */
[----:B------:R-:W-:Y:S01]  /*35b0*/  MOV R12, 0x35e0 ;  /* 0x000035e0000c7802 */ /* 0x000fe20000000f00 */
[----:B------:R-:W-:Y:S02]  /*35c0*/  IMAD.MOV.U32 R16, RZ, RZ, 0x1f ;  /* 0x0000001fff107424 */ /* 0x000fe400078e00ff */
[----:B------:R-:W-:Y:S05]  /*35d0*/  CALL.REL.NOINC `($__internal_33_$__cuda_sm70_shflsync_bfly_p) ;  /* 0x000003a000007944 */ /* 0x000fea0003c00000 */
[----:B-1----:R-:W-:Y:S01]  /*35e0*/  IMAD.MOV.U32 R9, RZ, RZ, R15 ;  /* 0x000000ffff097224 */ /* 0x002fe200078e000f */
[----:B0-----:R-:W-:Y:S05]  /*35f0*/  BRA `(.L_x_1513) ;  /* 0xffffd95000007947 */ /* 0x001fea000383ffff */
.L_x_1482:
[----:B------:R-:W-:Y:S01]  /*3600*/  IMAD.MOV.U32 R15, RZ, RZ, 0x8 ;  /* 0x00000008ff0f7424 */ /* 0x000fe200078e00ff */
[----:B------:R-:W-:Y:S01]  /*3610*/  MOV R17, 0xffffffff ;  /* 0xffffffff00117802 */ /* 0x000fe20000000f00 */
[----:B------:R-:W-:Y:S01]  /*3620*/  IMAD.MOV.U32 R16, RZ, RZ, 0x1f ;  /* 0x0000001fff107424 */ /* 0x000fe200078e00ff */
[----:B------:R-:W-:Y:S02]  /*3630*/  MOV R12, 0x3650 ;  /* 0x00003650000c7802 */ /* 0x000fe40000000f00 */
[----:B------:R-:W-:Y:S05]  /*3640*/  CALL.REL.NOINC `($__internal_33_$__cuda_sm70_shflsync_bfly_p) ;  /* 0x0000033000007944 */ /* 0x000fea0003c00000 */
[----:B01----:R-:W-:Y:S01]  /*3650*/  FMNMX.FTZ R14, R14, R15, !PT ;  /* 0x0000000f0e0e7209 */ /* 0x003fe20007810000 */
[----:B------:R-:W-:Y:S01]  /*3660*/  IMAD.MOV.U32 R15, RZ, RZ, 0x4 ;  /* 0x00000004ff0f7424 */ /* 0x000fe200078e00ff */
[----:B------:R-:W-:Y:S01]  /*3670*/  MOV R12, 0x36b0 ;  /* 0x000036b0000c7802 */ /* 0x000fe20000000f00 */
[----:B------:R-:W-:-:S02]  /*3680*/  IMAD.MOV.U32 R16, RZ, RZ, 0x1f ;  /* 0x0000001fff107424 */ /* 0x000fc400078e00ff */
[----:B------:R-:W-:Y:S02]  /*3690*/  IMAD.MOV.U32 R17, RZ, RZ, -0x1 ;  /* 0xffffffffff117424 */ /* 0x000fe400078e00ff */
[----:B------:R-:W-:Y:S05]  /*36a0*/  CALL.REL.NOINC `($__internal_33_$__cuda_sm70_shflsync_bfly_p) ;  /* 0x000002d000007944 */ /* 0x000fea0003c00000 */
[----:B01----:R-:W-:Y:S01]  /*36b0*/  FMNMX.FTZ R14, R14, R15, !PT ;  /* 0x0000000f0e0e7209 */ /* 0x003fe20007810000 */
[----:B------:R-:W-:Y:S01]  /*36c0*/  HFMA2.MMA R15, -RZ, RZ, 0, 1.1920928955078125e-07 ;  /* 0x00000002ff0f7435 */ /* 0x000fe200000001ff */
[----:B------:R-:W-:Y:S01]  /*36d0*/  IMAD.MOV.U32 R16, RZ, RZ, 0x1f ;  /* 0x0000001fff107424 */ /* 0x000fe200078e00ff */
[----:B------:R-:W-:Y:S01]  /*36e0*/  MOV R12, 0x3710 ;  /* 0x00003710000c7802 */ /* 0x000fe20000000f00 */
[----:B------:R-:W-:-:S03]  /*36f0*/  IMAD.MOV.U32 R17, RZ, RZ, -0x1 ;  /* 0xffffffffff117424 */ /* 0x000fc600078e00ff */
[----:B------:R-:W-:Y:S05]  /*3700*/  CALL.REL.NOINC `($__internal_33_$__cuda_sm70_shflsync_bfly_p) ;  /* 0x0000027000007944 */ /* 0x000fea0003c00000 */
[----:B-1----:R-:W-:Y:S01]  /*3710*/  IMAD.MOV.U32 R13, RZ, RZ, R15 ;  /* 0x000000ffff0d7224 */ /* 0x002fe200078e000f */
[----:B0-----:R-:W-:Y:S05]  /*3720*/  BRA `(.L_x_1514) ;  /* 0xffffd8a000007947 */ /* 0x001fea000383ffff */
.L_x_1507:
[----:B------:R-:W-:Y:S01]  /*3730*/  MOV R14, RZ ;  /* 0x000000ff000e7202 */ /* 0x000fe20000000f00 */
[----:B0-----:R-:W-:Y:S01]  /*3740*/  IMAD.MOV.U32 R15, RZ, RZ, 0x1 ;  /* 0x00000001ff0f7424 */ /* 0x001fe200078e00ff */
[----:B------:R-:W-:Y:S01]  /*3750*/  MOV R12, 0x3790 ;  /* 0x00003790000c7802 */ /* 0x000fe20000000f00 */
[----:B------:R-:W-:Y:S02]  /*3760*/  IMAD.MOV.U32 R16, RZ, RZ, 0x1f ;  /* 0x0000001fff107424 */ /* 0x000fe400078e00ff */
[----:B------:R-:W-:-:S02]  /*3770*/  IMAD.MOV.U32 R17, RZ, RZ, -0x1 ;  /* 0xffffffffff117424 */ /* 0x000fc400078e00ff */
[----:B------:R-:W-:Y:S05]  /*3780*/  CALL.REL.NOINC `($__internal_33_$__cuda_sm70_shflsync_bfly_p) ;  /* 0x000001f000007944 */ /* 0x000fea0003c00000 */
[----:B-1----:R-:W-:Y:S01]  /*3790*/  MOV R9, R15 ;  /* 0x0000000f00097202 */ /* 0x002fe20000000f00 */
[----:B0-----:R-:W-:Y:S05]  /*37a0*/  BRA `(.L_x_1515) ;  /* 0xfffff49000007947 */ /* 0x001fea000383ffff */
.L_x_1508:
[----:B------:R-:W-:Y:S01]  /*37b0*/  IMAD.MOV.U32 R14, RZ, RZ, RZ ;  /* 0x000000ffff0e7224 */ /* 0x000fe200078e00ff */
[----:B------:R-:W-:Y:S01]  /*37c0*/  MOV R17, 0xffffffff ;  /* 0xffffffff00117802 */ /* 0x000fe20000000f00 */
[----:B------:R-:W-:Y:S01]  /*37d0*/  IMAD.MOV.U32 R15, RZ, RZ, 0x1 ;  /* 0x00000001ff0f7424 */ /* 0x000fe200078e00ff */
[----:B------:R-:W-:Y:S01]  /*37e0*/  MOV R12, 0x3810 ;  /* 0x00003810000c7802 */ /* 0x000fe20000000f00 */
[----:B------:R-:W-:-:S02]  /*37f0*/  IMAD.MOV.U32 R16, RZ, RZ, 0x1f ;  /* 0x0000001fff107424 */ /* 0x000fc400078e00ff */
[----:B------:R-:W-:Y:S05]  /*3800*/  CALL.REL.NOINC `($__internal_33_$__cuda_sm70_shflsync_bfly_p) ;  /* 0x0000017000007944 */ /* 0x000fea0003c00000 */
[----:B-1----:R-:W-:Y:S01]  /*3810*/  FADD.FTZ R8, RZ, R15 ;  /* 0x0000000fff087221 */ /* 0x002fe20000010000 */
[----:B0-----:R-:W-:Y:S01]  /*3820*/  MOV R17, 0xffffffff ;  /* 0xffffffff00117802 */ /* 0x001fe20000000f00 */
[----:B------:R-:W-:Y:S01]  /*3830*/  IMAD.MOV.U32 R14, RZ, RZ, RZ ;  /* 0x000000ffff0e7224 */ /* 0x000fe200078e00ff */
[----:B------:R-:W-:Y:S01]  /*3840*/  MOV R12, 0x3880 ;  /* 0x00003880000c7802 */ /* 0x000fe20000000f00 */
[----:B------:R-:W-:-:S02]  /*3850*/  IMAD.MOV.U32 R15, RZ, RZ, 0x1 ;  /* 0x00000001ff0f7424 */ /* 0x000fc400078e00ff */
[----:B------:R-:W-:Y:S02]  /*3860*/  IMAD.MOV.U32 R16, RZ, RZ, 0x1f ;  /* 0x0000001fff107424 */ /* 0x000fe400078e00ff */
[----:B------:R-:W-:Y:S05]  /*3870*/  CALL.REL.NOINC `($__internal_33_$__cuda_sm70_shflsync_bfly_p) ;  /* 0x0000010000007944 */ /* 0x000fea0003c00000 */
[----:B-1----:R-:W-:Y:S01]  /*3880*/  FADD.FTZ R6, RZ, R15 ;  /* 0x0000000fff067221 */ /* 0x002fe20000010000 */
[----:B0-----:R-:W-:Y:S01]  /*3890*/  MOV R17, 0xffffffff ;  /* 0xffffffff00117802 */ /* 0x001fe20000000f00 */
[----:B------:R-:W-:Y:S01]  /*38a0*/  IMAD.MOV.U32 R14, RZ, RZ, RZ ;  /* 0x000000ffff0e7224 */ /* 0x000fe200078e00ff */
[----:B------:R-:W-:Y:S01]  /*38b0*/  MOV R12, 0x38f0 ;  /* 0x000038f0000c7802 */ /* 0x000fe20000000f00 */
[----:B------:R-:W-:Y:S02]  /*38c0*/  IMAD.MOV.U32 R15, RZ, RZ, 0x1 ;  /* 0x00000001ff0f7424 */ /* 0x000fe400078e00ff */
[----:B------:R-:W-:Y:S02]  /*38d0*/  IMAD.MOV.U32 R16, RZ, RZ, 0x1f ;  /* 0x0000001fff107424 */ /* 0x000fe400078e00ff */
        /* <DEDUP_REMOVED lines=8> */
[----:B-1----:R-:W-:Y:S01]  /*3960*/  IMAD.MOV.U32 R10, RZ, RZ, R15 ;  /* 0x000000ffff0a7224 */ /* 0x002fe200078e000f */
[----:B0-----:R-:W-:Y:S05]  /*3970*/  BRA `(.L_x_1516) ;  /* 0xfffff31000007947 */ /* 0x001fea000383ffff */
        .weak           $__internal_33_$__cuda_sm70_shflsync_bfly_p
        .type           $__internal_33_$__cuda_sm70_shflsync_bfly_p,@function
        .size           $__internal_33_$__cuda_sm70_shflsync_bfly_p,(.L_x_23200 - $__internal_33_$__cuda_sm70_shflsync_bfly_p)
$__internal_33_$__cuda_sm70_shflsync_bfly_p:
[----:B------:R-:W-:Y:S01]  /*3980*/  IMAD.MOV.U32 R13, RZ, RZ, 0x0 ;  /* 0x00000000ff0d7424 */ /* 0x000fe200078e00ff */
[----:B------:R-:W-:Y:S04]  /*3990*/  WARPSYNC R17 ;  /* 0x0000001100007348 */ /* 0x000fe80003800000 */
[----:B------:R0:W1:Y:S01]  /*39a0*/  SHFL.BFLY PT, R15, R14, R15, R16 ;  /* 0x0c00000f0e0f7389 */ /* 0x00006200000e0010 */
[----:B------:R-:W-:Y:S05]  /*39b0*/  RET.REL.NODEC R12 `(_ZN4vllm25paged_attention_v1_kernelI13__nv_bfloat16hLi80ELi16ELi128ELNS_18Fp8KVCacheDataTypeE2ELb1EEEvPT_PKS3_PKT0_S9_ifPKiSB_iPKfiiiSD_SD_iiiii) ;  /* 0xffffc6400c007950 */ /* 0x000fea0003c3ffff */
.L_x_1517:
        /* <DEDUP_REMOVED lines=12> */
.L_x_23200:


//--------------------- .text._ZN4vllm25paged_attention_v1_kernelI13__nv_bfloat16hLi64ELi16ELi128ELNS_18Fp8KVCacheDataTypeE2ELb1EEEvPT_PKS3_PKT0_S9_ifPKiSB_iPKfiiiSD_SD_iiiii --------------------------
	.section	.text._ZN4vllm25paged_attention_v1_kernelI13__nv_bfloat16hLi64ELi16ELi128ELNS_18Fp8KVCacheDataTypeE2ELb1EEEvPT_PKS3_PKT0_S9_ifPKiSB_iPKfiiiSD_SD_iiiii,"ax",@progbits
	.sectioninfo	@"SHI_REGISTERS=32"
	.align	128
        .global         _ZN4vllm25paged_attention_v1_kernelI13__nv_bfloat16hLi64ELi16ELi128ELNS_18Fp8KVCacheDataTypeE2ELb1EEEvPT_PKS3_PKT0_S9_ifPKiSB_iPKfiiiSD_SD_iiiii
        .type           _ZN4vllm25paged_attention_v1_kernelI13__nv_bfloat16hLi64ELi16ELi128ELNS_18Fp8KVCacheDataTypeE2ELb1EEEvPT_PKS3_PKT0_S9_ifPKiSB_iPKfiiiSD_SD_iiiii,@function
        .size           _ZN4vllm25paged_attention_v1_kernelI13__nv_bfloat16hLi64ELi16ELi128ELNS_18Fp8KVCacheDataTypeE2ELb1EEEvPT_PKS3_PKT0_S9_ifPKiSB_iPKfiiiSD_SD_iiiii,(.L_x_23201 - _ZN4vllm25paged_attention_v1_kernelI13__nv_bfloat16hLi64ELi16ELi128ELNS_18Fp8KVCacheDataTypeE2ELb1EEEvPT_PKS3_PKT0_S9_ifPKiSB_iPKfiiiSD_SD_iiiii)
        .other          _ZN4vllm25paged_attention_v1_kernelI13__nv_bfloat16hLi64ELi16ELi128ELNS_18Fp8KVCacheDataTypeE2ELb1EEEvPT_PKS3_PKT0_S9_ifPKiSB_iPKfiiiSD_SD_iiiii,@"STO_CUDA_ENTRY STV_DEFAULT"
_ZN4vllm25paged_attention_v1_kernelI13__nv_bfloat16hLi64ELi16ELi128ELNS_18Fp8KVCacheDataTypeE2ELb1EEEvPT_PKS3_PKT0_S9_ifPKiSB_iPKfiiiSD_SD_iiiii:
.text._ZN4vllm25paged_attention_v1_kernelI13__nv_bfloat16hLi64ELi16ELi128ELNS_18Fp8KVCacheDataTypeE2ELb1EEEvPT_PKS3_PKT0_S9_ifPKiSB_iPKfiiiSD_SD_iiiii:
        /* <DEDUP_REMOVED lines=20> */
[----:B0-2---:R-:W-:Y:S01]  /*0140*/  IMNMX R7, R10, -0x38, !PT ;  /* 0xffffffc80a077817 */ /* 0x005fe20007800200 */
[----:B------:R-:W-:Y:S01]  /*0150*/  IMAD R12, R0, c[0x0][0x1a8], RZ ;  /* 0x00006a00000c7a24 */ /* 0x000fe200078e02ff */
[----:B------:R-:W-:Y:S01]  /*0160*/  SHF.L.U32 R15, R3, 0x6, RZ ;  /* 0x00000006030f7819 */ /* 0x000fe200000006ff */
[----:B------:R-:W-:Y:S01]  /*0170*/  BSSY B1, `(.L_x_1520) ;  /* 0x0000023000017945 */ /* 0x000fe20003800000 */
[----:B------:R-:W-:Y:S01]  /*0180*/  IADD3 R7, -R10, 0x3f, R7 ;  /* 0x0000003f0a077810 */ /* 0x000fe20007ffe107 */
[----:B------:R-:W-:Y:S01]  /*0190*/  IMAD.MOV.U32 R16, RZ, RZ, R10 ;  /* 0x000000ffff107224 */ /* 0x000fe200078e000a */
[----:B------:R-:W-:-:S02]  /*01a0*/  SHF.R.S32.HI R8, RZ, 0x1f, R12 ;  /* 0x0000001fff087819 */ /* 0x000fc4000001140c */
[C---:B------:R-:W-:Y:S02]  /*01b0*/  LEA.HI R6, R7.reuse, 0x1, RZ, 0x1a ;  /* 0x0000000107067811 */ /* 0x040fe400078fd0ff */
[----:B------:R-:W-:Y:S02]  /*01c0*/  ISETP.GE.U32.AND P0, PT, R7, 0xc0, PT ;  /* 0x000000c00700780c */ /* 0x000fe40003f06070 */
[----:B------:R-:W-:Y:S02]  /*01d0*/  LOP3.LUT P1, R6, R6, 0x3, RZ, 0xc0, !PT ;  /* 0x0000000306067812 */ /* 0x000fe4000782c0ff */
[----:B------:R-:W-:-:S11]  /*01e0*/  SHF.R.S32.HI R13, RZ, 0x1f, R15 ;  /* 0x0000001fff0d7819 */ /* 0x000fd6000001140f */
[----:B------:R-:W-:Y:S05]  /*01f0*/  @!P1 BRA `(.L_x_1521) ;  /* 0x000001a000009947 */ /* 0x000fea0003800000 */
[----:B------:R-:W-:Y:S02]  /*0200*/  IMAD.SHL.U32 R14, R10, 0x8, RZ ;  /* 0x000000080a0e7824 */ /* 0x000fe400078e00ff */
[----:B------:R-:W-:Y:S02]  /*0210*/  IMAD.MOV.U32 R16, RZ, RZ, R10 ;  /* 0x000000ffff107224 */ /* 0x000fe400078e000a */
[----:B------:R-:W-:-:S05]  /*0220*/  IMAD R7, R9, 0x4, R14 ;  /* 0x0000000409077824 */ /* 0x000fca00078e020e */
[----:B------:R-:W-:Y:S02]  /*0230*/  IADD3 R22, P1, P2, R12, R7, R15 ;  /* 0x000000070c167210 */ /* 0x000fe40007a3e00f */
[----:B------:R-:W-:Y:S02]  /*0240*/  SHF.R.S32.HI R7, RZ, 0x1f, R7 ;  /* 0x0000001fff077819 */ /* 0x000fe40000011407 */
[----:B------:R-:W-:Y:S02]  /*0250*/  LEA R19, P3, R22, c[0x0][0x168], 0x1 ;  /* 0x00005a0016137a11 */ /* 0x000fe400078608ff */
[----:B------:R-:W-:Y:S01]  /*0260*/  IADD3.X R17, R8, R7, R13, P1, P2 ;  /* 0x0000000708117210 */ /* 0x000fe20000fe440d */
[----:B------:R-:W-:Y:S01]  /*0270*/  IMAD R7, R9, 0x40, R14 ;  /* 0x0000004009077824 */ /* 0x000fe200078e020e */
[----:B------:R-:W-:Y:S02]  /*0280*/  IADD3 R19, P1, R19, 0x4, RZ ;  /* 0x0000000413137810 */ /* 0x000fe40007f3e0ff */
[----:B------:R-:W-:-:S02]  /*0290*/  LEA.HI.X R22, R22, c[0x0][0x16c], R17, 0x1, P3 ;  /* 0x00005b0016167a11 */ /* 0x000fc400018f0c11 */
[----:B------:R-:W-:Y:S02]  /*02a0*/  MOV R14, R6 ;  /* 0x00000006000e7202 */ /* 0x000fe40000000f00 */
[----:B------:R-:W-:Y:S01]  /*02b0*/  IADD3 R17, R7, 0x4, RZ ;  /* 0x0000000407117810 */ /* 0x000fe20007ffe0ff */
[----:B------:R-:W-:Y:S02]  /*02c0*/  IMAD.X R22, RZ, RZ, R22, P1 ;  /* 0x000000ffff167224 */ /* 0x000fe400008e0616 */
.L_x_1522:
        /* <DEDUP_REMOVED lines=13> */
.L_x_1521:
[----:B------:R-:W-:Y:S05]  /*03a0*/  BSYNC B1 ;  /* 0x0000000000017941 */ /* 0x000fea0003800000 */
.L_x_1520:
        /* <DEDUP_REMOVED lines=10> */
.L_x_1523:
        /* <DEDUP_REMOVED lines=21> */
.L_x_1519:
[----:B0-2---:R-:W-:Y:S05]  /*05a0*/  BSYNC B0 ;  /* 0x0000000000007941 */ /* 0x005fea0003800000 */
.L_x_1518:
        /* <DEDUP_REMOVED lines=89> */
.L_x_1524:
[----:B------:R-:W-:-:S04]  /*0b40*/  IMAD.MOV.U32 R8, RZ, RZ, c[0x0][0xc] ;  /* 0x00000300ff087624 */ /* 0x000fc800078e00ff */
[----:B------:R-:W-:-:S04]  /*0b50*/  IMAD R8, R8, c[0x0][0x1c8], R3 ;  /* 0x0000720008087a24 */ /* 0x000fc800078e0203 */
[----:B------:R-:W-:-:S03]  /*0b60*/  IMAD R8, R8, c[0x0][0x1d8], RZ ;  /* 0x0000760008087a24 */ /* 0x000fc600078e02ff */
.L_x_1525:
        /* <DEDUP_REMOVED lines=11> */
[----:B------:R-:W-:Y:S01]  /*0c20*/  IMAD.IADD R10, R10, 0x1, -R17 ;  /* 0x000000010a0a7824 */ /* 0x000fe200078e0a11 */
[----:B0-----:R-:W0:Y:S02]  /*0c30*/  MUFU.RCP R18, R18 ;  /* 0x0000001200127308 */ /* 0x001e240000001000 */
[----:B0-----:R-:W-:Y:S01]  /*0c40*/  IADD3 R12, R18, 0xffffffe, RZ ;  /* 0x0ffffffe120c7810 */ /* 0x001fe20007ffe0ff */
[----:B------:R-:W-:-:S05]  /*0c50*/  IMAD.MOV.U32 R18, RZ, RZ, R4 ;  /* 0x000000ffff127224 */ /* 0x000fca00078e0004 */
[----:B------:R0:W1:Y:S02]  /*0c60*/  F2I.FTZ.U32.TRUNC.NTZ R13, R12 ;  /* 0x0000000c000d7305 */ /* 0x000064000021f000 */
[----:B0-----:R-:W-:Y:S01]  /*0c70*/  HFMA2.MMA R12, -RZ, RZ, 0, 0 ;  /* 0x00000000ff0c7435 */ /* 0x001fe200000001ff */
[----:B-1----:R-:W-:-:S04]  /*0c80*/  IMAD.MOV R19, RZ, RZ, -R13 ;  /* 0x000000ffff137224 */ /* 0x002fc800078e0a0d */
[----:B------:R-:W-:Y:S01]  /*0c90*/  IMAD R17, R19, R16, RZ ;  /* 0x0000001013117224 */ /* 0x000fe200078e02ff */
[----:B------:R-:W-:-:S04]  /*0ca0*/  IABS R19, c[0x0][0x1d4] ;  /* 0x0000750000137a13 */ /* 0x000fc80000000000 */
[----:B------:R-:W-:Y:S01]  /*0cb0*/  IMAD.HI.U32 R12, R13, R17, R12 ;  /* 0x000000110d0c7227 */ /* 0x000fe200078e000c */
[----:B------:R-:W-:-:S03]  /*0cc0*/  IADD3 R13, R6, -c[0x0][0x1cc], RZ ;  /* 0x80007300060d7a10 */ /* 0x000fc60007ffe0ff */
[----:B------:R-:W-:Y:S02]  /*0cd0*/  IMAD.MOV.U32 R17, RZ, RZ, R19 ;  /* 0x000000ffff117224 */ /* 0x000fe400078e0013 */
.L_x_1529:
        /* <DEDUP_REMOVED lines=37> */
.L_x_1527:
[----:B------:R-:W-:Y:S05]  /*0f30*/  BSYNC B7 ;  /* 0x0000000000077941 */ /* 0x000fea0003800000 */
.L_x_1526:
[----:B------:R-:W-:Y:S05]  /*0f40*/  BRA.DIV ~URZ, `(.L_x_1530) ;  /* 0x000025427f007947 */ /* 0x000fea000b800000 */
[----:B------:R-:W-:-:S04]  /*0f50*/  MOV R9, 0xff7fffff ;  /* 0xff7fffff00097802 */ /* 0x000fc80000000f00 */
.L_x_1560:
        /* <DEDUP_REMOVED lines=8> */
.L_x_1561:
        /* <DEDUP_REMOVED lines=33> */
.L_x_1536:
        /* <DEDUP_REMOVED lines=11> */
.L_x_1535:
[----:B------:R-:W-:Y:S05]  /*12a0*/  BSYNC B1 ;  /* 0x0000000000017941 */ /* 0x000fea0003800000 */
.L_x_1534:
        /* <DEDUP_REMOVED lines=10> */
.L_x_1539:
        /* <DEDUP_REMOVED lines=100> */
.L_x_1538:
[----:B------:R-:W-:Y:S05]  /*1990*/  BSYNC B1 ;  /* 0x0000000000017941 */ /* 0x000fea0003800000 */
.L_x_1537:
        /* <DEDUP_REMOVED lines=55> */
.L_x_1541:
[----:B------:R-:W-:Y:S05]  /*1d10*/  BSYNC B1 ;  /* 0x0000000000017941 */ /* 0x000fea0003800000 */
.L_x_1540:
        /* <DEDUP_REMOVED lines=26> */
.L_x_1533:
[----:B------:R-:W-:Y:S05]  /*1ec0*/  BSYNC B0 ;  /* 0x0000000000007941 */ /* 0x000fea0003800000 */
.L_x_1532:
        /* <DEDUP_REMOVED lines=36> */
.L_x_1546:
        /* <DEDUP_REMOVED lines=8> */
.L_x_1545:
[----:B0-----:R-:W-:Y:S05]  /*2190*/  BSYNC B1 ;  /* 0x0000000000017941 */ /* 0x001fea0003800000 */
.L_x_1544:
        /* <DEDUP_REMOVED lines=10> */
.L_x_1549:
        /* <DEDUP_REMOVED lines=52> */
.L_x_1548:
[----:B------:R-:W-:Y:S05]  /*2580*/  BSYNC B1 ;  /* 0x0000000000017941 */ /* 0x000fea0003800000 */
.L_x_1547:
        /* <DEDUP_REMOVED lines=31> */
.L_x_1551:
[----:B------:R-:W-:Y:S05]  /*2780*/  BSYNC B1 ;  /* 0x0000000000017941 */ /* 0x000fea0003800000 */
.L_x_1550:
        /* <DEDUP_REMOVED lines=14> */
.L_x_1543:
[----:B------:R-:W-:Y:S05]  /*2870*/  BSYNC B0 ;  /* 0x0000000000007941 */ /* 0x000fea0003800000 */
.L_x_1542:
        /* <DEDUP_REMOVED lines=26> */
.L_x_1555:
        /* <DEDUP_REMOVED lines=32> */
.L_x_1553:
[----:B------:R-:W-:Y:S05]  /*2c20*/  BSYNC B6 ;  /* 0x0000000000067941 */ /* 0x000fea0003800000 */
.L_x_1552:
[----:B------:R-:W-:Y:S05]  /*2c30*/  BRA.DIV ~URZ, `(.L_x_1556) ;  /* 0x000009f27f007947 */ /* 0x000fea000b800000 */
[----:B------:R-:W-:-:S04]  /*2c40*/  IMAD.MOV.U32 R8, RZ, RZ, RZ ;  /* 0x000000ffff087224 */ /* 0x000fc800078e00ff */
.L_x_1562:
[----:B------:R-:W-:Y:S01]  /*2c50*/  FADD.FTZ R8, RZ, R8 ;  /* 0x00000008ff087221 */ /* 0x000fe20000010000 */
[----:B------:R-:W-:Y:S05]  /*2c60*/  BRA.DIV ~URZ, `(.L_x_1557) ;  /* 0x00000a427f007947 */ /* 0x000fea000b800000 */
[----:B------:R-:W-:Y:S01]  /*2c70*/  HFMA2.MMA R10, -RZ, RZ, 0, 0 ;  /* 0x00000000ff0a7435 */ /* 0x000fe200000001ff */
[----:B------:R-:W-:Y:S02]  /*2c80*/  CS2R R6, SRZ ;  /* 0x0000000000067805 */ /* 0x000fe4000001ff00 */
.L_x_1563:
[----:B------:R-:W-:Y:S01]  /*2c90*/  WARPSYNC 0xffffffff ;  /* 0xffffffff00007948 */ /* 0x000fe20003800000 */
[----:B------:R-:W-:Y:S01]  /*2ca0*/  BAR.SYNC.DEFER_BLOCKING 0x0 ;  /* 0x0000000000007b1d */ /* 0x000fe20000010000 */
[----:B0-----:R-:W-:Y:S02]  /*2cb0*/  LOP3.LUT R9, R5, 0x1, RZ, 0xc0, !PT ;  /* 0x0000000105097812 */ /* 0x001fe400078ec0ff */
[----:B------:R-:W-:Y:S02]  /*2cc0*/  LOP3.LUT R11, R2, 0xffffffc0, RZ, 0xc0, !PT ;  /* 0xffffffc0020b7812 */ /* 0x000fe400078ec0ff */
[----:B------:R-:W-:Y:S01]  /*2cd0*/  ISETP.NE.AND P0, PT, R9, RZ, PT ;  /* 0x000000ff0900720c */ /* 0x000fe20003f05270 */
[----:B------:R-:W-:Y:S01]  /*2ce0*/  BSSY B0, `(.L_x_1558) ;  /* 0x0000028000007945 */ /* 0x000fe20003800000 */
[----:B------:R-:W-:Y:S01]  /*2cf0*/  LEA.HI R9, R5, R5, RZ, 0x1 ;  /* 0x0000000505097211 */ /* 0x000fe200078f08ff */
[----:B------:R-:W-:Y:S01]  /*2d00*/  FADD.FTZ R5, RZ, R10 ;  /* 0x0000000aff057221 */ /* 0x000fe20000010000 */
[----:B------:R-:W-:-:S02]  /*2d10*/  ISETP.NE.OR P2, PT, R11, 0x40, P0 ;  /* 0x000000400b00780c */ /* 0x000fc40000745670 */
[----:B------:R-:W-:Y:S02]  /*2d20*/  SHF.R.S32.HI R9, RZ, 0x1, R9 ;  /* 0x00000001ff097819 */ /* 0x000fe40000011409 */
[C---:B------:R-:W-:Y:S02]  /*2d30*/  ISETP.GT.OR P1, PT, R2.reuse, 0x3f, P0 ;  /* 0x0000003f0200780c */ /* 0x040fe40000724670 */
[----:B------:R-:W-:Y:S01]  /*2d40*/  LOP3.LUT R14, R2, 0xffffffe0, RZ, 0xc0, !PT ;  /* 0xffffffe0020e7812 */ /* 0x000fe200078ec0ff */
[----:B------:R-:W-:-:S03]  /*2d50*/  IMAD R4, R4, 0x40, R9 ;  /* 0x0000004004047824 */ /* 0x000fc600078e0209 */
[----:B------:R-:W-:Y:S02]  /*2d60*/  ISETP.NE.OR P4, PT, R14, 0x20, P0 ;  /* 0x000000200e00780c */ /* 0x000fe40000785670 */
[----:B------:R-:W-:Y:S01]  /*2d70*/  IADD3 R14, R2, 0x1f, RZ ;  /* 0x0000001f020e7810 */ /* 0x000fe20007ffe0ff */
[----:B------:R-:W-:Y:S03]  /*2d80*/  @!P2 STS [R4.X4+-0x160], R8 ;  /* 0xfffea0080400a388 */ /* 0x000fe60000004800 */
[----:B------:R-:W-:Y:S01]  /*2d90*/  ISETP.GT.U32.AND P3, PT, R14, 0x3e, PT ;  /* 0x0000003e0e00780c */ /* 0x000fe20003f64070 */
        /* <DEDUP_REMOVED lines=28> */
.L_x_1559:
[----:B0-----:R-:W-:Y:S05]  /*2f60*/  BSYNC B0 ;  /* 0x0000000000007941 */ /* 0x001fea0003800000 */
.L_x_1558:
        /* <DEDUP_REMOVED lines=20> */
[----:B------:R-:W-:-:S02]  /*30b0*/  IADD3 R11, P1, R0, R15, RZ ;  /* 0x0000000f000b7210 */ /* 0x000fc40007f3e0ff */
        /* <DEDUP_REMOVED lines=13> */
[----:B------:R-:W-:Y:S02]  /*3190*/  LEA.HI.X R9, R9, c[0x0][0x164], R0, 0x1, P2 ;  /* 0x0000590009097a11 */ /* 0x000fe400010f0c00 */
[----:B------:R-:W-:Y:S02]  /*31a0*/  LEA.HI.X R11, R11, c[0x0][0x164], R14, 0x1, P0 ;  /* 0x000059000b0b7a11 */ /* 0x000fe400000f0c0e */
[----:B------:R-:W-:Y:S02]  /*31b0*/  PRMT R0, R7, 0x7632, R0 ;  /* 0x0000763207007816 */ /* 0x000fe40000000000 */
[--C-:B------:R-:W-:Y:S02]  /*31c0*/  LEA.HI.X R13, R13, c[0x0][0x164], R4.reuse, 0x1, P1 ;  /* 0x000059000d0d7a11 */ /* 0x100fe400008f0c04 */
[----:B------:R-:W-:Y:S01]  /*31d0*/  PRMT R4, R5, 0x7632, R4 ;  /* 0x0000763205047816 */ /* 0x000fe20000000004 */
[----:B------:R-:W-:Y:S04]  /*31e0*/  STG.E.U16 [R10.64], R0 ;  /* 0x000000000a007986 */ /* 0x000fe8000c101524 */
[----:B------:R-:W-:Y:S04]  /*31f0*/  STG.E.U16 [R12.64], R5 ;  /* 0x000000050c007986 */ /* 0x000fe8000c101524 */
[----:B------:R-:W-:Y:S01]  /*3200*/  STG.E.U16 [R8.64], R4 ;  /* 0x0000000408007986 */ /* 0x000fe2000c101524 */
[----:B------:R-:W-:Y:S05]  /*3210*/  EXIT ;  /* 0x000000000000794d */ /* 0x000fea0003800000 */
.L_x_1528:
[----:B------:R-:W-:Y:S01]  /*3220*/  MOV R2, 0x0 ;  /* 0x0000000000027802 */ /* 0x000fe20000000f00 */
[----:B------:R-:W-:Y:S01]  /*3230*/  HFMA2.MMA R8, -RZ, RZ, 0, 3.2007694244384765625e-05 ;  /* 0x00000219ff087435 */ /* 0x000fe200000001ff */
[----:B------:R-:W-:Y:S01]  /*3240*/  MOV R4, c[0x4][0x178] ;  /* 0x01005e0000047a02 */ /* 0x000fe20000000f00 */
[----:B------:R-:W-:Y:S01]  /*3250*/  IMAD.MOV.U32 R5, RZ, RZ, c[0x4][0x17c] ;  /* 0x01005f00ff057624 */ /* 0x000fe200078e00ff */
[----:B------:R-:W-:Y:S01]  /*3260*/  MOV R13, RZ ;  /* 0x000000ff000d7202 */ /* 0x000fe20000000f00 */
[----:B------:R-:W-:Y:S01]  /*3270*/  IMAD.MOV.U32 R6, RZ, RZ, c[0x4][0x180] ;  /* 0x01006000ff067624 */ /* 0x000fe200078e00ff */
[----:B------:R-:W0:Y:S01]  /*3280*/  LDC.64 R2, c[0x4][R2] ;  /* 0x0100000002027b82 */ /* 0x000e220000000a00 */
[----:B------:R-:W-:-:S02]  /*3290*/  IMAD.MOV.U32 R7, RZ, RZ, c[0x4][0x184] ;  /* 0x01006100ff077624 */ /* 0x000fc400078e00ff */
[----:B------:R-:W-:Y:S02]  /*32a0*/  IMAD.MOV.U32 R10, RZ, RZ, c[0x4][0x90] ;  /* 0x01002400ff0a7624 */ /* 0x000fe400078e00ff */
        /* <DEDUP_REMOVED lines=10> */
.L_x_1554:
[----:B------:R-:W-:Y:S01]  /*3350*/  MOV R2, 0x0 ;  /* 0x0000000000027802 */ /* 0x000fe20000000f00 */
[----:B------:R-:W-:Y:S01]  /*3360*/  HFMA2.MMA R12, -RZ, RZ, 0, 5.9604644775390625e-08 ;  /* 0x00000001ff0c7435 */ /* 0x000fe200000001ff */
        /* <DEDUP_REMOVED lines=18> */
.L_x_1530:
[----:B------:R-:W-:Y:S01]  /*3490*/  IMAD.MOV.U32 R14, RZ, RZ, -0x800001 ;  /* 0xff7fffffff0e7424 */ /* 0x000fe200078e00ff */
[----:B------:R-:W-:Y:S01]  /*34a0*/  MOV R15, 0x1f ;  /* 0x0000001f000f7802 */ /* 0x000fe20000000f00 */
[----:B------:R-:W-:Y:S01]  /*34b0*/  IMAD.MOV.U32 R9, RZ, RZ, 0x10 ;  /* 0x00000010ff097424 */ /* 0x000fe200078e00ff */
[----:B------:R-:W-:Y:S01]  /*34c0*/  MOV R12, 0x34f0 ;  /* 0x000034f0000c7802 */ /* 0x000fe20000000f00 */
[----:B------:R-:W-:Y:S02]  /*34d0*/  IMAD.MOV.U32 R16, RZ, RZ, -0x1 ;  /* 0xffffffffff107424 */ /* 0x000fe400078e00ff */
[----:B------:R-:W-:Y:S05]  /*34e0*/  CALL.REL.NOINC `($__internal_34_$__cuda_sm70_shflsync_bfly_p) ;  /* 0x0000032000007944 */ /* 0x000fea0003c00000 */
[----:B01----:R-:W-:Y:S05]  /*34f0*/  BRA `(.L_x_1560) ;  /* 0xffffda6000007947 */ /* 0x003fea000383ffff */
.L_x_1531:
[----:B------:R-:W-:Y:S01]  /*3500*/  IMAD.MOV.U32 R9, RZ, RZ, 0x8 ;  /* 0x00000008ff097424 */ /* 0x000fe200078e00ff */
[----:B------:R-:W-:Y:S01]  /*3510*/  MOV R16, 0xffffffff ;  /* 0xffffffff00107802 */ /* 0x000fe20000000f00 */
[----:B------:R-:W-:Y:S01]  /*3520*/  IMAD.MOV.U32 R15, RZ, RZ, 0x1f ;  /* 0x0000001fff0f7424 */ /* 0x000fe200078e00ff */
[----:B------:R-:W-:Y:S02]  /*3530*/  MOV R12, 0x3550 ;  /* 0x00003550000c7802 */ /* 0x000fe40000000f00 */
[----:B------:R-:W-:Y:S05]  /*3540*/  CALL.REL.NOINC `($__internal_34_$__cuda_sm70_shflsync_bfly_p) ;  /* 0x000002c000007944 */ /* 0x000fea0003c00000 */
[----:B01----:R-:W-:Y:S01]  /*3550*/  FMNMX.FTZ R14, R14, R9, !PT ;  /* 0x000000090e0e7209 */ /* 0x003fe20007810000 */
[----:B------:R-:W-:Y:S01]  /*3560*/  IMAD.MOV.U32 R9, RZ, RZ, 0x4 ;  /* 0x00000004ff097424 */ /* 0x000fe200078e00ff */
[----:B------:R-:W-:Y:S01]  /*3570*/  MOV R12, 0x35b0 ;  /* 0x000035b0000c7802 */ /* 0x000fe20000000f00 */
[----:B------:R-:W-:-:S02]  /*3580*/  IMAD.MOV.U32 R15, RZ, RZ, 0x1f ;  /* 0x0000001fff0f7424 */ /* 0x000fc400078e00ff */
[----:B------:R-:W-:Y:S02]  /*3590*/  IMAD.MOV.U32 R16, RZ, RZ, -0x1 ;  /* 0xffffffffff107424 */ /* 0x000fe400078e00ff */
[----:B------:R-:W-:Y:S05]  /*35a0*/  CALL.REL.NOINC `($__internal_34_$__cuda_sm70_shflsync_bfly_p) ;  /* 0x0000026000007944 */ /* 0x000fea0003c00000 */
[----:B01----:R-:W-:Y:S01]  /*35b0*/  FMNMX.FTZ R14, R14, R9, !PT ;  /* 0x000000090e0e7209 */ /* 0x003fe20007810000 */
[----:B------:R-:W-:Y:S01]  /*35c0*/  HFMA2.MMA R9, -RZ, RZ, 0, 1.1920928955078125e-07 ;  /* 0x00000002ff097435 */ /* 0x000fe200000001ff */
[----:B------:R-:W-:Y:S01]  /*35d0*/  IMAD.MOV.U32 R15, RZ, RZ, 0x1f ;  /* 0x0000001fff0f7424 */ /* 0x000fe200078e00ff */
[----:B------:R-:W-:Y:S01]  /*35e0*/  MOV R12, 0x3610 ;  /* 0x00003610000c7802 */ /* 0x000fe20000000f00 */
[----:B------:R-:W-:-:S03]  /*35f0*/  IMAD.MOV.U32 R16, RZ, RZ, -0x1 ;  /* 0xffffffffff107424 */ /* 0x000fc600078e00ff */
[----:B------:R-:W-:Y:S05]  /*3600*/  CALL.REL.NOINC `($__internal_34_$__cuda_sm70_shflsync_bfly_p) ;  /* 0x0000020000007944 */ /* 0x000fea0003c00000 */
[----:B-1----:R-:W-:Y:S01]  /*3610*/  IMAD.MOV.U32 R13, RZ, RZ, R9 ;  /* 0x000000ffff0d7224 */ /* 0x002fe200078e0009 */
[----:B0-----:R-:W-:Y:S05]  /*3620*/  BRA `(.L_x_1561) ;  /* 0xffffd9b000007947 */ /* 0x001fea000383ffff */
.L_x_1556:
[----:B------:R-:W-:Y:S01]  /*3630*/  MOV R14, RZ ;  /* 0x000000ff000e7202 */ /* 0x000fe20000000f00 */
[----:B0-----:R-:W-:Y:S01]  /*3640*/  IMAD.MOV.U32 R9, RZ, RZ, 0x1 ;  /* 0x00000001ff097424 */ /* 0x001fe200078e00ff */
[----:B------:R-:W-:Y:S01]  /*3650*/  MOV R12, 0x3690 ;  /* 0x00003690000c7802 */ /* 0x000fe20000000f00 */
[----:B------:R-:W-:Y:S02]  /*3660*/  IMAD.MOV.U32 R15, RZ, RZ, 0x1f ;  /* 0x0000001fff0f7424 */ /* 0x000fe400078e00ff */
[----:B------:R-:W-:-:S02]  /*3670*/  IMAD.MOV.U32 R16, RZ, RZ, -0x1 ;  /* 0xffffffffff107424 */ /* 0x000fc400078e00ff */
[----:B------:R-:W-:Y:S05]  /*3680*/  CALL.REL.NOINC `($__internal_34_$__cuda_sm70_shflsync_bfly_p) ;  /* 0x0000018000007944 */ /* 0x000fea0003c00000 */
[----:B-1----:R-:W-:Y:S01]  /*3690*/  MOV R8, R9 ;  /* 0x0000000900087202 */ /* 0x002fe20000000f00 */
[----:B0-----:R-:W-:Y:S05]  /*36a0*/  BRA `(.L_x_1562) ;  /* 0xfffff5a000007947 */ /* 0x001fea000383ffff */
.L_x_1557:
[----:B------:R-:W-:Y:S01]  /*36b0*/  IMAD.MOV.U32 R14, RZ, RZ, RZ ;  /* 0x000000ffff0e7224 */ /* 0x000fe200078e00ff */
[----:B------:R-:W-:Y:S01]  /*36c0*/  MOV R16, 0xffffffff ;  /* 0xffffffff00107802 */ /* 0x000fe20000000f00 */
[----:B0-----:R-:W-:Y:S01]  /*36d0*/  IMAD.MOV.U32 R9, RZ, RZ, 0x1 ;  /* 0x00000001ff097424 */ /* 0x001fe200078e00ff */
[----:B------:R-:W-:Y:S01]  /*36e0*/  MOV R12, 0x3710 ;  /* 0x00003710000c7802 */ /* 0x000fe20000000f00 */
[----:B------:R-:W-:-:S02]  /*36f0*/  IMAD.MOV.U32 R15, RZ, RZ, 0x1f ;  /* 0x0000001fff0f7424 */ /* 0x000fc400078e00ff */
[----:B------:R-:W-:Y:S05]  /*3700*/  CALL.REL.NOINC `($__internal_34_$__cuda_sm70_shflsync_bfly_p) ;  /* 0x0000010000007944 */ /* 0x000fea0003c00000 */
[----:B-1----:R-:W-:Y:S01]  /*3710*/  FADD.FTZ R7, RZ, R9 ;  /* 0x00000009ff077221 */ /* 0x002fe20000010000 */
[----:B0-----:R-:W-:Y:S01]  /*3720*/  MOV R16, 0xffffffff ;  /* 0xffffffff00107802 */ /* 0x001fe20000000f00 */
[----:B------:R-:W-:Y:S01]  /*3730*/  IMAD.MOV.U32 R14, RZ, RZ, RZ ;  /* 0x000000ffff0e7224 */ /* 0x000fe200078e00ff */
[----:B------:R-:W-:Y:S01]  /*3740*/  MOV R12, 0x3780 ;  /* 0x00003780000c7802 */ /* 0x000fe20000000f00 */
[----:B------:R-:W-:-:S02]  /*3750*/  IMAD.MOV.U32 R9, RZ, RZ, 0x1 ;  /* 0x00000001ff097424 */ /* 0x000fc400078e00ff */
[----:B------:R-:W-:Y:S02]  /*3760*/  IMAD.MOV.U32 R15, RZ, RZ, 0x1f ;  /* 0x0000001fff0f7424 */ /* 0x000fe400078e00ff */
[----:B------:R-:W-:Y:S05]  /*3770*/  CALL.REL.NOINC `($__internal_34_$__cuda_sm70_shflsync_bfly_p) ;  /* 0x0000009000007944 */ /* 0x000fea0003c00000 */
[----:B-1----:R-:W-:Y:S01]  /*3780*/  FADD.FTZ R6, RZ, R9 ;  /* 0x00000009ff067221 */ /* 0x002fe20000010000 */
[----:B0-----:R-:W-:Y:S01]  /*3790*/  MOV R16, 0xffffffff ;  /* 0xffffffff00107802 */ /* 0x001fe20000000f00 */
[----:B------:R-:W-:Y:S01]  /*37a0*/  IMAD.MOV.U32 R14, RZ, RZ, RZ ;  /* 0x000000ffff0e7224 */ /* 0x000fe200078e00ff */
[----:B------:R-:W-:Y:S01]  /*37b0*/  MOV R12, 0x37f0 ;  /* 0x000037f0000c7802 */ /* 0x000fe20000000f00 */
[----:B------:R-:W-:Y:S02]  /*37c0*/  IMAD.MOV.U32 R9, RZ, RZ, 0x1 ;  /* 0x00000001ff097424 */ /* 0x000fe400078e00ff */
[----:B------:R-:W-:Y:S02]  /*37d0*/  IMAD.MOV.U32 R15, RZ, RZ, 0x1f ;  /* 0x0000001fff0f7424 */ /* 0x000fe400078e00ff */
[----:B------:R-:W-:Y:S05]  /*37e0*/  CALL.REL.NOINC `($__internal_34_$__cuda_sm70_shflsync_bfly_p) ;  /* 0x0000002000007944 */ /* 0x000fea0003c00000 */
[----:B-1----:R-:W-:Y:S01]  /*37f0*/  IMAD.MOV.U32 R10, RZ, RZ, R9 ;  /* 0x000000ffff0a7224 */ /* 0x002fe200078e0009 */
[----:B0-----:R-:W-:Y:S05]  /*3800*/  BRA `(.L_x_1563) ;  /* 0xfffff48000007947 */ /* 0x001fea000383ffff */
        .weak           $__internal_34_$__cuda_sm70_shflsync_bfly_p
        .type           $__internal_34_$__cuda_sm70_shflsync_bfly_p,@function
        .size           $__internal_34_$__cuda_sm70_shflsync_bfly_p,(.L_x_23201 - $__internal_34_$__cuda_sm70_shflsync_bfly_p)
$__internal_34_$__cuda_sm70_shflsync_bfly_p:
[----:B------:R-:W-:Y:S01]  /*3810*/  IMAD.MOV.U32 R13, RZ, RZ, 0x0 ;  /* 0x00000000ff0d7424 */ /* 0x000fe200078e00ff */
[----:B------:R-:W-:Y:S04]  /*3820*/  WARPSYNC R16 ;  /* 0x0000001000007348 */ /* 0x000fe80003800000 */
[----:B------:R0:W1:Y:S01]  /*3830*/  SHFL.BFLY PT, R9, R14, R9, R15 ;  /* 0x0c0000090e097389 */ /* 0x00006200000e000f */
[----:B------:R-:W-:Y:S05]  /*3840*/  RET.REL.NODEC R12 `(_ZN4vllm25paged_attention_v1_kernelI13__nv_bfloat16hLi64ELi16ELi128ELNS_18Fp8KVCacheDataTypeE2ELb1EEEvPT_PKS3_PKT0_S9_ifPKiSB_iPKfiiiSD_SD_iiiii) ;  /* 0xffffc7b00c007950 */ /* 0x000fea0003c3ffff */
.L_x_1564:
        /* <DEDUP_REMOVED lines=11> */
.L_x_23201:


//--------------------- .text._ZN4vllm25paged_attention_v1_kernelI13__nv_bfloat16hLi32ELi16ELi128ELNS_18Fp8KVCacheDataTypeE2ELb1EEEvPT_PKS3_PKT0_S9_ifPKiSB_iPKfiiiSD_SD_iiiii --------------------------
	.section	.text._ZN4vllm25paged_attention_v1_kernelI13__nv_bfloat16hLi32ELi16ELi128ELNS_18Fp8KVCacheDataTypeE2ELb1EEEvPT_PKS3_PKT0_S9_ifPKiSB_iPKfiiiSD_SD_iiiii,"ax",@progbits
	.sectioninfo	@"SHI_REGISTERS=32"
	.align	128
        .global         _ZN4vllm25paged_attention_v1_kernelI13__nv_bfloat16hLi32ELi16ELi128ELNS_18Fp8KVCacheDataTypeE2ELb1EEEvPT_PKS3_PKT0_S9_ifPKiSB_iPKfiiiSD_SD_iiiii
        .type           _ZN4vllm25paged_attention_v1_kernelI13__nv_bfloat16hLi32ELi16ELi128ELNS_18Fp8KVCacheDataTypeE2ELb1EEEvPT_PKS3_PKT0_S9_ifPKiSB_iPKfiiiSD_SD_iiiii,@function
        .size           _ZN4vllm25paged_attention_v1_kernelI13__nv_bfloat16hLi32ELi16ELi128ELNS_18Fp8KVCacheDataTypeE2ELb1EEEvPT_PKS3_PKT0_S9_ifPKiSB_iPKfiiiSD_SD_iiiii,(.L_x_23202 - _ZN4vllm25paged_attention_v1_kernelI13__nv_bfloat16hLi32ELi16ELi128ELNS_18Fp8KVCacheDataTypeE2ELb1EEEvPT_PKS3_PKT0_S9_ifPKiSB_iPKfiiiSD_SD_iiiii)
        .other          _ZN4vllm25paged_attention_v1_kernelI13__nv_bfloat16hLi32ELi16ELi128ELNS_18Fp8KVCacheDataTypeE2ELb1EEEvPT_PKS3_PKT0_S9_ifPKiSB_iPKfiiiSD_SD_iiiii,@"STO_CUDA_ENTRY STV_DEFAULT"
_ZN4vllm25paged_attention_v1_kernelI13__nv_bfloat16hLi32ELi16ELi128ELNS_18Fp8KVCacheDataTypeE2ELb1EEEvPT_PKS3_PKT0_S9_ifPKiSB_iPKfiiiSD_SD_iiiii:
.text._ZN4vllm25paged_attention_v1_kernelI13__nv_bfloat16hLi32ELi16ELi128ELNS_18Fp8KVCacheDataTypeE2ELb1EEEvPT_PKS3_PKT0_S9_ifPKiSB_iPKfiiiSD_SD_iiiii:
        /* <DEDUP_REMOVED lines=45> */
.L_x_1569:
        /* <DEDUP_REMOVED lines=13> */
.L_x_1568:
[----:B------:R-:W-:Y:S05]  /*03a0*/  BSYNC B1 ;  /* 0x0000000000017941 */ /* 0x000fea0003800000 */
.L_x_1567:
        /* <DEDUP_REMOVED lines=10> */
.L_x_1570:
        /* <DEDUP_REMOVED lines=21> */
.L_x_1566:
[----:B0-2---:R-:W-:Y:S05]  /*05a0*/  BSYNC B0 ;  /* 0x0000000000007941 */ /* 0x005fea0003800000 */
.L_x_1565:
        /* <DEDUP_REMOVED lines=89> */
.L_x_1571:
[----:B------:R-:W-:-:S04]  /*0b40*/  IMAD.MOV.U32 R8, RZ, RZ, c[0x0][0xc] ;  /* 0x00000300ff087624 */ /* 0x000fc800078e00ff */
[----:B------:R-:W-:-:S04]  /*0b50*/  IMAD R8, R8, c[0x0][0x1c8], R3 ;  /* 0x0000720008087a24 */ /* 0x000fc800078e0203 */
[----:B------:R-:W-:-:S03]  /*0b60*/  IMAD R8, R8, c[0x0][0x1d8], RZ ;  /* 0x0000760008087a24 */ /* 0x000fc600078e02ff */
.L_x_1572:
        /* <DEDUP_REMOVED lines=23> */
.L_x_1576:
        /* <DEDUP_REMOVED lines=32> */
[----:B------:R-:W-:Y:S01]  /*0ee0*/  @!P0 IADD3 R19, R10, R19, RZ ;  /* 0x000000130a138210 */ /* 0x000fe20007ffe0ff */
[----:B------:R-:W-:-:S05]  /*0ef0*/  @!P0 IMAD.MOV.U32 R20, RZ, RZ, -0x800001 ;  /* 0xff7fffffff148424 */ /* 0x000fca00078e00ff */
[----:B------:R0:W-:Y:S01]  /*0f00*/  @!P0 STS [R19.X4+0x60], R20 ;  /* 0x0000601413008388 */ /* 0x0001e20000004800 */
[----:B------:R-:W-:-:S13]  /*0f10*/  ISETP.GE.AND P0, PT, R18, R7, PT ;  /* 0x000000071200720c */ /* 0x000fda0003f06270 */
[----:B0-----:R-:W-:Y:S05]  /*0f20*/  @!P0 BRA `(.L_x_1576) ;  /* 0xfffffdb000008947 */ /* 0x001fea000383ffff */
.L_x_1574:
[----:B------:R-:W-:Y:S05]  /*0f30*/  BSYNC B7 ;  /* 0x0000000000077941 */ /* 0x000fea0003800000 */
.L_x_1573:
[----:B------:R-:W-:Y:S05]  /*0f40*/  BRA.DIV ~URZ, `(.L_x_1577) ;  /* 0x000023c27f007947 */ /* 0x000fea000b800000 */
[----:B------:R-:W-:-:S05]  /*0f50*/  IMAD.MOV.U32 R9, RZ, RZ, -0x800001 ;  /* 0xff7fffffff097424 */ /* 0x000fca00078e00ff */
.L_x_1609:
        /* <DEDUP_REMOVED lines=8> */
.L_x_1610:
        /* <DEDUP_REMOVED lines=17> */
[----:B------:R-:W-:Y:S02]  /*10f0*/  IMNMX R11, R11, R12, PT ;  /* 0x0000000c0b0b7217 */ /* 0x000fe40003800200 */
[----:B------:R-:W-:Y:S02]  /*1100*/  MOV R12, RZ ;  /* 0x000000ff000c7202 */ /* 0x000fe40000000f00 */
        /* <DEDUP_REMOVED lines=11> */
[----:B------:R-:W-:Y:S01]  /*11c0*/  HFMA2.MMA R12, -RZ, RZ, 0, 0 ;  /* 0x00000000ff0c7435 */ /* 0x000fe200000001ff */
[----:B------:R-:W-:Y:S01]  /*11d0*/  LEA R10, R2, 0x60, 0x2 ;  /* 0x00000060020a7811 */ /* 0x000fe200078e10ff */
[----:B------:R-:W-:-:S04]  /*11e0*/  IMAD.MOV.U32 R16, RZ, RZ, R2 ;  /* 0x000000ffff107224 */ /* 0x000fc800078e0002 */
.L_x_1583:
        /* <DEDUP_REMOVED lines=11> */
.L_x_1582:
[----:B------:R-:W-:Y:S05]  /*12a0*/  BSYNC B1 ;  /* 0x0000000000017941 */ /* 0x000fea0003800000 */
.L_x_1581:
        /* <DEDUP_REMOVED lines=10> */
.L_x_1586:
        /* <DEDUP_REMOVED lines=100> */
.L_x_1585:
[----:B------:R-:W-:Y:S05]  /*1990*/  BSYNC B1 ;  /* 0x0000000000017941 */ /* 0x000fea0003800000 */
.L_x_1584:
        /* <DEDUP_REMOVED lines=55> */
.L_x_1588:
[----:B------:R-:W-:Y:S05]  /*1d10*/  BSYNC B1 ;  /* 0x0000000000017941 */ /* 0x000fea0003800000 */
.L_x_1587:
        /* <DEDUP_REMOVED lines=26> */
.L_x_1580:
[----:B------:R-:W-:Y:S05]  /*1ec0*/  BSYNC B0 ;  /* 0x0000000000007941 */ /* 0x000fea0003800000 */
.L_x_1579:
        /* <DEDUP_REMOVED lines=36> */
.L_x_1593:
        /* <DEDUP_REMOVED lines=8> */
.L_x_1592:
[----:B0-----:R-:W-:Y:S05]  /*2190*/  BSYNC B1 ;  /* 0x0000000000017941 */ /* 0x001fea0003800000 */
.L_x_1591:
        /* <DEDUP_REMOVED lines=10> */
.L_x_1596:
        /* <DEDUP_REMOVED lines=52> */
.L_x_1595:
[----:B------:R-:W-:Y:S05]  /*2580*/  BSYNC B1 ;  /* 0x0000000000017941 */ /* 0x000fea0003800000 */
.L_x_1594:
        /* <DEDUP_REMOVED lines=31> */
.L_x_1598:
[----:B------:R-:W-:Y:S05]  /*2780*/  BSYNC B1 ;  /* 0x0000000000017941 */ /* 0x000fea0003800000 */
.L_x_1597:
        /* <DEDUP_REMOVED lines=14> */
.L_x_1590:
[----:B------:R-:W-:Y:S05]  /*2870*/  BSYNC B0 ;  /* 0x0000000000007941 */ /* 0x000fea0003800000 */
.L_x_1589:
        /* <DEDUP_REMOVED lines=21> */
[----:B------:R-:W-:Y:S02]  /*29d0*/  IMAD R17, R17, R10, RZ ;  /* 0x0000000a11117224 */ /* 0x000fe400078e02ff */
[----:B---3--:R-:W-:Y:S02]  /*29e0*/  IMAD.MOV R18, RZ, RZ, -R15 ;  /* 0x000000ffff127224 */ /* 0x008fe400078e0a0f */
[----:B------:R-:W-:-:S04]  /*29f0*/  IMAD.HI.U32 R12, R13, R17, R12 ;  /* 0x000000110d0c7227 */ /* 0x000fc800078e000c */
[----:B------:R-:W-:-:S04]  /*2a00*/  IMAD R11, R18, R9, RZ ;  /* 0x00000009120b7224 */ /* 0x000fc800078e02ff */
[----:B------:R-:W-:-:S04]  /*2a10*/  IMAD.HI.U32 R14, R15, R11, R14 ;  /* 0x0000000b0f0e7227 */ /* 0x000fc800078e000e */
.L_x_1602:
        /* <DEDUP_REMOVED lines=32> */
.L_x_1600:
[----:B------:R-:W-:Y:S05]  /*2c20*/  BSYNC B6 ;  /* 0x0000000000067941 */ /* 0x000fea0003800000 */
.L_x_1599:
[----:B------:R-:W-:Y:S05]  /*2c30*/  BRA.DIV ~URZ, `(.L_x_1603) ;  /* 0x000008727f007947 */ /* 0x000fea000b800000 */
[----:B------:R-:W-:-:S04]  /*2c40*/  IMAD.MOV.U32 R6, RZ, RZ, RZ ;  /* 0x000000ffff067224 */ /* 0x000fc800078e00ff */
.L_x_1611:
[----:B------:R-:W-:Y:S01]  /*2c50*/  FADD.FTZ R6, RZ, R6 ;  /* 0x00000006ff067221 */ /* 0x000fe20000010000 */
[----:B------:R-:W-:Y:S05]  /*2c60*/  BRA.DIV ~URZ, `(.L_x_1604) ;  /* 0x000008c27f007947 */ /* 0x000fea000b800000 */
[----:B------:R-:W-:Y:S02]  /*2c70*/  MOV R7, RZ ;  /* 0x000000ff00077202 */ /* 0x000fe40000000f00 */
.L_x_1612:
[----:B------:R-:W-:Y:S01]  /*2c80*/  WARPSYNC 0xffffffff ;  /* 0xffffffff00007948 */ /* 0x000fe20003800000 */
[----:B------:R-:W-:Y:S01]  /*2c90*/  BAR.SYNC.DEFER_BLOCKING 0x0 ;  /* 0x0000000000007b1d */ /* 0x000fe20000010000 */
[C---:B------:R-:W-:Y:S01]  /*2ca0*/  LOP3.LUT R8, R5.reuse, 0x1, RZ, 0xc0, !PT ;  /* 0x0000000105087812 */ /* 0x040fe200078ec0ff */
[----:B------:R-:W-:Y:S01]  /*2cb0*/  FADD.FTZ R7, RZ, R7 ;  /* 0x00000007ff077221 */ /* 0x000fe20000010000 */
[----:B0-----:R-:W-:Y:S02]  /*2cc0*/  LOP3.LUT R9, R2, 0xffffffc0, RZ, 0xc0, !PT ;  /* 0xffffffc002097812 */ /* 0x001fe400078ec0ff */
[----:B------:R-:W-:Y:S01]  /*2cd0*/  ISETP.NE.AND P0, PT, R8, RZ, PT ;  /* 0x000000ff0800720c */ /* 0x000fe20003f05270 */
[----:B------:R-:W-:Y:S01]  /*2ce0*/  BSSY B0, `(.L_x_1605) ;  /* 0x0000013000007945 */ /* 0x000fe20003800000 */
[----:B------:R-:W-:Y:S02]  /*2cf0*/  LEA.HI R5, R5, R5, RZ, 0x1 ;  /* 0x0000000505057211 */ /* 0x000fe400078f08ff */
[----:B------:R-:W-:-:S02]  /*2d00*/  ISETP.NE.OR P5, PT, R9, 0x40, P0 ;  /* 0x000000400900780c */ /* 0x000fc400007a5670 */
[C---:B------:R-:W-:Y:S02]  /*2d10*/  ISETP.GT.OR P1, PT, R2.reuse, 0x3f, P0 ;  /* 0x0000003f0200780c */ /* 0x040fe40000724670 */
[----:B------:R-:W-:Y:S02]  /*2d20*/  SHF.R.S32.HI R5, RZ, 0x1, R5 ;  /* 0x00000001ff057819 */ /* 0x000fe40000011405 */
[C---:B------:R-:W-:Y:S02]  /*2d30*/  IADD3 R8, R2.reuse, 0x1f, RZ ;  /* 0x0000001f02087810 */ /* 0x040fe40007ffe0ff */
[----:B------:R-:W-:Y:S01]  /*2d40*/  ISETP.GT.OR P2, PT, R2, 0x1f, P0 ;  /* 0x0000001f0200780c */ /* 0x000fe20000744670 */
[----:B------:R-:W-:Y:S01]  /*2d50*/  IMAD R4, R4, 0x20, R5 ;  /* 0x0000002004047824 */ /* 0x000fe200078e0205 */
[----:B------:R-:W-:Y:S02]  /*2d60*/  ISETP.GT.U32.AND P3, PT, R8, 0x3e, PT ;  /* 0x0000003e0800780c */ /* 0x000fe40003f64070 */
[----:B------:R-:W-:-:S02]  /*2d70*/  LOP3.LUT R8, R2, 0xffffffe0, RZ, 0xc0, !PT ;  /* 0xffffffe002087812 */ /* 0x000fc400078ec0ff */
[----:B------:R0:W-:Y:S02]  /*2d80*/  @!P5 STS [R4.X4+-0xa0], R6 ;  /* 0xffff60060400d388 */ /* 0x0001e40000004800 */
[----:B------:R-:W-:Y:S02]  /*2d90*/  ISETP.NE.OR P4, PT, R8, 0x20, P0 ;  /* 0x000000200800780c */ /* 0x000fe40000785670 */
[----:B------:R0:W-:Y:S04]  /*2da0*/  @!P5 STS [R4.X4+-0x60], R7 ;  /* 0xffffa0070400d388 */ /* 0x0001e80000004800 */
[----:B------:R-:W-:Y:S06]  /*2db0*/  BAR.SYNC.DEFER_BLOCKING 0x0 ;  /* 0x0000000000007b1d */ /* 0x000fec0000010000 */
[----:B------:R-:W-:Y:S05]  /*2dc0*/  @P1 BRA `(.L_x_1606) ;  /* 0x0000004000001947 */ /* 0x000fea0003800000 */
[----:B0-----:R-:W0:Y:S04]  /*2dd0*/  LDS R9, [R4.X4+0x60] ;  /* 0x0000600004097984 */ /* 0x001e280000004800 */
[----:B------:R-:W1:Y:S01]  /*2de0*/  @!P0 LDS R2, [R4.X4+0xa0] ;  /* 0x0000a00004028984 */ /* 0x000e620000004800 */
[----:B0-----:R-:W-:-:S02]  /*2df0*/  FADD.FTZ R6, R6, R9 ;  /* 0x0000000906067221 */ /* 0x001fc40000010000 */
[----:B-1----:R-:W-:Y:S02]  /*2e00*/  @!P0 FADD.FTZ R7, R7, R2 ;  /* 0x0000000207078221 */ /* 0x002fe40000010000 */
.L_x_1606:
[----:B0-----:R-:W-:Y:S05]  /*2e10*/  BSYNC B0 ;  /* 0x0000000000007941 */ /* 0x001fea0003800000 */
.L_x_1605:
        /* <DEDUP_REMOVED lines=10> */
.L_x_1608:
[----:B0-----:R-:W-:Y:S05]  /*2ec0*/  BSYNC B0 ;  /* 0x0000000000007941 */ /* 0x001fea0003800000 */
.L_x_1607:
        /* <DEDUP_REMOVED lines=19> */
[----:B------:R-:W-:Y:S02]  /*3000*/  LEA R2, P0, R3, c[0x0][0x160], 0x1 ;  /* 0x0000580003027a11 */ /* 0x000fe400078008ff */
[----:B------:R-:W-:-:S02]  /*3010*/  LEA.HI.X.SX32 R5, R0, R9, 0x1, P1 ;  /* 0x0000000900057211 */ /* 0x000fc400008f0eff */
[----:B------:R-:W-:Y:S02]  /*3020*/  F2FP.BF16.PACK_AB R6, R7, R6 ;  /* 0x000000060706723e */ /* 0x000fe400000010ff */
[C---:B------:R-:W-:Y:S02]  /*3030*/  LEA R4, P1, R8.reuse, c[0x0][0x160], 0x1 ;  /* 0x0000580008047a11 */ /* 0x040fe400078208ff */
[----:B------:R-:W-:Y:S02]  /*3040*/  LEA.HI.X R3, R3, c[0x0][0x164], R10, 0x1, P0 ;  /* 0x0000590003037a11 */ /* 0x000fe400000f0c0a */
[----:B------:R-:W-:Y:S02]  /*3050*/  LEA.HI.X R5, R8, c[0x0][0x164], R5, 0x1, P1 ;  /* 0x0000590008057a11 */ /* 0x000fe400008f0c05 */
[----:B------:R-:W-:Y:S01]  /*3060*/  PRMT R0, R6, 0x7632, R0 ;  /* 0x0000763206007816 */ /* 0x000fe20000000000 */
[----:B------:R-:W-:Y:S04]  /*3070*/  STG.E.U16 [R2.64], R6 ;  /* 0x0000000602007986 */ /* 0x000fe8000c101524 */
[----:B------:R-:W-:Y:S01]  /*3080*/  STG.E.U16 [R4.64], R0 ;  /* 0x0000000004007986 */ /* 0x000fe2000c101524 */
[----:B------:R-:W-:Y:S05]  /*3090*/  EXIT ;  /* 0x000000000000794d */ /* 0x000fea0003800000 */
.L_x_1575:
        /* <DEDUP_REMOVED lines=19> */
.L_x_1601:
        /* <DEDUP_REMOVED lines=20> */
.L_x_1577:
[----:B------:R-:W-:Y:S01]  /*3310*/  IMAD.MOV.U32 R14, RZ, RZ, -0x800001 ;  /* 0xff7fffffff0e7424 */ /* 0x000fe200078e00ff */
[----:B------:R-:W-:Y:S01]  /*3320*/  MOV R15, 0x1f ;  /* 0x0000001f000f7802 */ /* 0x000fe20000000f00 */
[----:B------:R-:W-:Y:S01]  /*3330*/  IMAD.MOV.U32 R9, RZ, RZ, 0x10 ;  /* 0x00000010ff097424 */ /* 0x000fe200078e00ff */
[----:B------:R-:W-:Y:S01]  /*3340*/  MOV R12, 0x3370 ;  /* 0x00003370000c7802 */ /* 0x000fe20000000f00 */
[----:B------:R-:W-:Y:S02]  /*3350*/  IMAD.MOV.U32 R16, RZ, RZ, -0x1 ;  /* 0xffffffffff107424 */ /* 0x000fe400078e00ff */
[----:B------:R-:W-:Y:S05]  /*3360*/  CALL.REL.NOINC `($__internal_35_$__cuda_sm70_shflsync_bfly_p) ;  /* 0x0000024000007944 */ /* 0x000fea0003c00000 */
[----:B01----:R-:W-:Y:S05]  /*3370*/  BRA `(.L_x_1609) ;  /* 0xffffdbe000007947 */ /* 0x003fea000383ffff */
.L_x_1578:
[----:B------:R-:W-:Y:S01]  /*3380*/  IMAD.MOV.U32 R9, RZ, RZ, 0x8 ;  /* 0x00000008ff097424 */ /* 0x000fe200078e00ff */
[----:B------:R-:W-:Y:S01]  /*3390*/  MOV R16, 0xffffffff ;  /* 0xffffffff00107802 */ /* 0x000fe20000000f00 */
[----:B------:R-:W-:Y:S01]  /*33a0*/  IMAD.MOV.U32 R15, RZ, RZ, 0x1f ;  /* 0x0000001fff0f7424 */ /* 0x000fe200078e00ff */
[----:B------:R-:W-:Y:S02]  /*33b0*/  MOV R12, 0x33d0 ;  /* 0x000033d0000c7802 */ /* 0x000fe40000000f00 */
[----:B------:R-:W-:Y:S05]  /*33c0*/  CALL.REL.NOINC `($__internal_35_$__cuda_sm70_shflsync_bfly_p) ;  /* 0x000001e000007944 */ /* 0x000fea0003c00000 */
[----:B01----:R-:W-:Y:S01]  /*33d0*/  FMNMX.FTZ R14, R14, R9, !PT ;  /* 0x000000090e0e7209 */ /* 0x003fe20007810000 */
[----:B------:R-:W-:Y:S01]  /*33e0*/  IMAD.MOV.U32 R9, RZ, RZ, 0x4 ;  /* 0x00000004ff097424 */ /* 0x000fe200078e00ff */
[----:B------:R-:W-:Y:S01]  /*33f0*/  MOV R12, 0x3430 ;  /* 0x00003430000c7802 */ /* 0x000fe20000000f00 */
[----:B------:R-:W-:-:S02]  /*3400*/  IMAD.MOV.U32 R15, RZ, RZ, 0x1f ;  /* 0x0000001fff0f7424 */ /* 0x000fc400078e00ff */
[----:B------:R-:W-:Y:S02]  /*3410*/  IMAD.MOV.U32 R16, RZ, RZ, -0x1 ;  /* 0xffffffffff107424 */ /* 0x000fe400078e00ff */
[----:B------:R-:W-:Y:S05]  /*3420*/  CALL.REL.NOINC `($__internal_35_$__cuda_sm70_shflsync_bfly_p) ;  /* 0x0000018000007944 */ /* 0x000fea0003c00000 */
[----:B01----:R-:W-:Y:S01]  /*3430*/  FMNMX.FTZ R14, R14, R9, !PT ;  /* 0x000000090e0e7209 */ /* 0x003fe20007810000 */
[----:B------:R-:W-:Y:S01]  /*3440*/  HFMA2.MMA R9, -RZ, RZ, 0, 1.1920928955078125e-07 ;  /* 0x00000002ff097435 */ /* 0x000fe200000001ff */
[----:B------:R-:W-:Y:S01]  /*3450*/  IMAD.MOV.U32 R15, RZ, RZ, 0x1f ;  /* 0x0000001fff0f7424 */ /* 0x000fe200078e00ff */
[----:B------:R-:W-:Y:S01]  /*3460*/  MOV R12, 0x3490 ;  /* 0x00003490000c7802 */ /* 0x000fe20000000f00 */
[----:B------:R-:W-:-:S03]  /*3470*/  IMAD.MOV.U32 R16, RZ, RZ, -0x1 ;  /* 0xffffffffff107424 */ /* 0x000fc600078e00ff */
[----:B------:R-:W-:Y:S05]  /*3480*/  CALL.REL.NOINC `($__internal_35_$__cuda_sm70_shflsync_bfly_p) ;  /* 0x0000012000007944 */ /* 0x000fea0003c00000 */
[----:B-1----:R-:W-:Y:S01]  /*3490*/  IMAD.MOV.U32 R13, RZ, RZ, R9 ;  /* 0x000000ffff0d7224 */ /* 0x002fe200078e0009 */
[----:B0-----:R-:W-:Y:S05]  /*34a0*/  BRA `(.L_x_1610) ;  /* 0xffffdb3000007947 */ /* 0x001fea000383ffff */
.L_x_1603:
[----:B------:R-:W-:Y:S01]  /*34b0*/  MOV R14, RZ ;  /* 0x000000ff000e7202 */ /* 0x000fe20000000f00 */
[----:B0-----:R-:W-:Y:S01]  /*34c0*/  IMAD.MOV.U32 R9, RZ, RZ, 0x1 ;  /* 0x00000001ff097424 */ /* 0x001fe200078e00ff */
[----:B------:R-:W-:Y:S01]  /*34d0*/  MOV R12, 0x3510 ;  /* 0x00003510000c7802 */ /* 0x000fe20000000f00 */
[----:B------:R-:W-:Y:S02]  /*34e0*/  IMAD.MOV.U32 R15, RZ, RZ, 0x1f ;  /* 0x0000001fff0f7424 */ /* 0x000fe400078e00ff */
[----:B------:R-:W-:-:S02]  /*34f0*/  IMAD.MOV.U32 R16, RZ, RZ, -0x1 ;  /* 0xffffffffff107424 */ /* 0x000fc400078e00ff */
[----:B------:R-:W-:Y:S05]  /*3500*/  CALL.REL.NOINC `($__internal_35_$__cuda_sm70_shflsync_bfly_p) ;  /* 0x000000a000007944 */ /* 0x000fea0003c00000 */
[----:B-1----:R-:W-:Y:S01]  /*3510*/  MOV R6, R9 ;  /* 0x0000000900067202 */ /* 0x002fe20000000f00 */
[----:B0-----:R-:W-:Y:S05]  /*3520*/  BRA `(.L_x_1611) ;  /* 0xfffff72000007947 */ /* 0x001fea000383ffff */
.L_x_1604:
[----:B------:R-:W-:Y:S01]  /*3530*/  IMAD.MOV.U32 R14, RZ, RZ, RZ ;  /* 0x000000ffff0e7224 */ /* 0x000fe200078e00ff */
[----:B------:R-:W-:Y:S01]  /*3540*/  MOV R16, 0xffffffff ;  /* 0xffffffff00107802 */ /* 0x000fe20000000f00 */
[----:B0-----:R-:W-:Y:S01]  /*3550*/  IMAD.MOV.U32 R9, RZ, RZ, 0x1 ;  /* 0x00000001ff097424 */ /* 0x001fe200078e00ff */
[----:B------:R-:W-:Y:S01]  /*3560*/  MOV R12, 0x3590 ;  /* 0x00003590000c7802 */ /* 0x000fe20000000f00 */
[----:B------:R-:W-:-:S02]  /*3570*/  IMAD.MOV.U32 R15, RZ, RZ, 0x1f ;  /* 0x0000001fff0f7424 */ /* 0x000fc400078e00ff */
[----:B------:R-:W-:Y:S05]  /*3580*/  CALL.REL.NOINC `($__internal_35_$__cuda_sm70_shflsync_bfly_p) ;  /* 0x0000002000007944 */ /* 0x000fea0003c00000 */
[----:B-1----:R-:W-:Y:S01]  /*3590*/  IMAD.MOV.U32 R7, RZ, RZ, R9 ;  /* 0x000000ffff077224 */ /* 0x002fe200078e0009 */
[----:B0-----:R-:W-:Y:S05]  /*35a0*/  BRA `(.L_x_1612) ;  /* 0xfffff6d000007947 */ /* 0x001fea000383ffff */
        .weak           $__internal_35_$__cuda_sm70_shflsync_bfly_p
        .type           $__internal_35_$__cuda_sm70_shflsync_bfly_p,@function
        .size           $__internal_35_$__cuda_sm70_shflsync_bfly_p,(.L_x_23202 - $__internal_35_$__cuda_sm70_shflsync_bfly_p)
$__internal_35_$__cuda_sm70_shflsync_bfly_p:
[----:B------:R-:W-:Y:S01]  /*35b0*/  IMAD.MOV.U32 R13, RZ, RZ, 0x0 ;  /* 0x00000000ff0d7424 */ /* 0x000fe200078e00ff */
[----:B------:R-:W-:Y:S04]  /*35c0*/  WARPSYNC R16 ;  /* 0x0000001000007348 */ /* 0x000fe80003800000 */
[----:B------:R0:W1:Y:S01]  /*35d0*/  SHFL.BFLY PT, R9, R14, R9, R15 ;  /* 0x0c0000090e097389 */ /* 0x00006200000e000f */
[----:B------:R-:W-:Y:S05]  /*35e0*/  RET.REL.NODEC R12 `(_ZN4vllm25paged_attention_v1_kernelI13__nv_bfloat16hLi32ELi16ELi128ELNS_18Fp8KVCacheDataTypeE2ELb1EEEvPT_PKS3_PKT0_S9_ifPKiSB_iPKfiiiSD_SD_iiiii) ;  /* 0xffffca100c007950 */ /* 0x000fea0003c3ffff */
.L_x_1613:
        /* <DEDUP_REMOVED lines=9> */
.L_x_23202:


//--------------------- .text._ZN4vllm25paged_attention_v1_kernelI13__nv_bfloat16hLi256ELi8ELi128ELNS_18Fp8KVCacheDataTypeE2ELb0EEEvPT_PKS3_PKT0_S9_ifPKiSB_iPKfiiiSD_SD_iiiii --------------------------
	.section	.text._ZN4vllm25paged_attention_v1_kernelI13__nv_bfloat16hLi256ELi8ELi128ELNS_18Fp8KVCacheDataTypeE2ELb0EEEvPT_PKS3_PKT0_S9_ifPKiSB_iPKfiiiSD_SD_iiiii,"ax",@progbits
	.sectioninfo	@"SHI_REGISTERS=32"
	.align	128
        .global         _ZN4vllm25paged_attention_v1_kernelI13__nv_bfloat16hLi256ELi8ELi128ELNS_18Fp8KVCacheDataTypeE2ELb0EEEvPT_PKS3_PKT0_S9_ifPKiSB_iPKfiiiSD_SD_iiiii
        .type           _ZN4vllm25paged_attention_v1_kernelI13__nv_bfloat16hLi256ELi8ELi128ELNS_18Fp8KVCacheDataTypeE2ELb0EEEvPT_PKS3_PKT0_S9_ifPKiSB_iPKfiiiSD_SD_iiiii,@function
        .size           _ZN4vllm25paged_attention_v1_kernelI13__nv_bfloat16hLi256ELi8ELi128ELNS_18Fp8KVCacheDataTypeE2ELb0EEEvPT_PKS3_PKT0_S9_ifPKiSB_iPKfiiiSD_SD_iiiii,(.L_x_23203 - _ZN4vllm25paged_attention_v1_kernelI13__nv_bfloat16hLi256ELi8ELi128ELNS_18Fp8KVCacheDataTypeE2ELb0EEEvPT_PKS3_PKT0_S9_ifPKiSB_iPKfiiiSD_SD_iiiii)
        .other          _ZN4vllm25paged_attention_v1_kernelI13__nv_bfloat16hLi256ELi8ELi128ELNS_18Fp8KVCacheDataTypeE2ELb0EEEvPT_PKS3_PKT0_S9_ifPKiSB_iPKfiiiSD_SD_iiiii,@"STO_CUDA_ENTRY STV_DEFAULT"
_ZN4vllm25paged_attention_v1_kernelI13__nv_bfloat16hLi256ELi8ELi128ELNS_18Fp8KVCacheDataTypeE2ELb0EEEvPT_PKS3_PKT0_S9_ifPKiSB_iPKfiiiSD_SD_iiiii:
.text._ZN4vllm25paged_attention_v1_kernelI13__nv_bfloat16hLi256ELi8ELi128ELNS_18Fp8KVCacheDataTypeE2ELb0EEEvPT_PKS3_PKT0_S9_ifPKiSB_iPKfiiiSD_SD_iiiii:
        /* <DEDUP_REMOVED lines=10> */
[----:B------:R-:W-:-:S04]  /*00a0*/  SHF.R.S32.HI R2, RZ, 0x1f, R7 ;  /* 0x0000001fff027819 */ /* 0x000fc80000011407 */
[----:B------:R-:W-:-:S04]  /*00b0*/  LEA.HI R10, R2, R7, RZ, 0x5 ;  /* 0x00000007020a7211 */ /* 0x000fc800078f28ff */
[----:B------:R-:W-:Y:S02]  /*00c0*/  LOP3.LUT R12, R10, 0xffffffe0, RZ, 0xc0, !PT ;  /* 0xffffffe00a0c7812 */ /* 0x000fe400078ec0ff */
[----:B--2---:R-:W-:-:S04]  /*00d0*/  IADD3 R0, R8, 0x7, RZ ;  /* 0x0000000708007810 */ /* 0x004fc80007ffe0ff */
[----:B------:R-:W-:-:S04]  /*00e0*/  SHF.R.S32.HI R5, RZ, 0x1f, R0 ;  /* 0x0000001fff057819 */ /* 0x000fc80000011400 */
[----:B------:R-:W-:-:S04]  /*00f0*/  LEA.HI R6, R5, R0, RZ, 0x3 ;  /* 0x0000000005067211 */ /* 0x000fc800078f18ff */
[----:B------:R-:W-:Y:S02]  /*0100*/  LOP3.LUT R5, R6, 0xfffffff8, RZ, 0xc0, !PT ;  /* 0xfffffff806057812 */ /* 0x000fe400078ec0ff */
[----:B------:R-:W-:Y:S02]  /*0110*/  SHF.R.S32.HI R6, RZ, 0x3, R6 ;  /* 0x00000003ff067819 */ /* 0x000fe40000011406 */
[----:B------:R-:W-:Y:S02]  /*0120*/  IMNMX R0, R8, R5, PT ;  /* 0x0000000508007217 */ /* 0x000fe40003800200 */
[-C--:B------:R-:W-:Y:S02]  /*0130*/  LEA.HI R8, R2, R7.reuse, RZ, 0x2 ;  /* 0x0000000702087211 */ /* 0x080fe400078f10ff */
[----:B------:R-:W-:Y:S02]  /*0140*/  SHF.R.S32.HI R5, RZ, 0x5, R10 ;  /* 0x00000005ff057819 */ /* 0x000fe4000001140a */
[----:B------:R-:W-:Y:S01]  /*0150*/  IADD3 R2, -R12, R7, RZ ;  /* 0x000000070c027210 */ /* 0x000fe20007ffe1ff */
[----:B------:R-:W-:Y:S05]  /*0160*/  @P0 BRA `(.L_x_1615) ;  /* 0x000003e000000947 */ /* 0x000fea0003800000 */
[----:B-1----:R-:W-:Y:S01]  /*0170*/  SHF.R.S32.HI R10, RZ, 0x2, R8 ;  /* 0x00000002ff0a7819 */ /* 0x002fe20000011408 */
[----:B------:R-:W-:Y:S01]  /*0180*/  IMAD R12, R3, c[0x0][0x1a8], RZ ;  /* 0x00006a00030c7a24 */ /* 0x000fe200078e02ff */
[----:B------:R-:W-:Y:S01]  /*0190*/  LOP3.LUT R8, R8, 0xfffffffc, RZ, 0xc0, !PT ;  /* 0xfffffffc08087812 */ /* 0x000fe200078ec0ff */
[----:B------:R-:W-:Y:S01]  /*01a0*/  IMAD.SHL.U32 R13, R4, 0x100, RZ ;  /* 0x00000100040d7824 */ /* 0x000fe200078e00ff */
[----:B------:R-:W-:Y:S01]  /*01b0*/  IMNMX R9, RZ, R10, !PT ;  /* 0x0000000aff097217 */ /* 0x000fe20007800200 */
[----:B------:R-:W-:Y:S01]  /*01c0*/  BSSY B1, `(.L_x_1616) ;  /* 0x000001d000017945 */ /* 0x000fe20003800000 */
[----:B------:R-:W-:-:S02]  /*01d0*/  SHF.R.S32.HI R16, RZ, 0x1f, R12 ;  /* 0x0000001fff107819 */ /* 0x000fc4000001140c */
[----:B------:R-:W-:Y:S02]  /*01e0*/  IADD3 R9, -R10, 0x1f, R9 ;  /* 0x0000001f0a097810 */ /* 0x000fe40007ffe109 */
[----:B------:R-:W-:Y:S02]  /*01f0*/  SHF.R.S32.HI R17, RZ, 0x1f, R13 ;  /* 0x0000001fff117819 */ /* 0x000fe4000001140d */
[C---:B------:R-:W-:Y:S02]  /*0200*/  LEA.HI R11, R9.reuse, 0x1, RZ, 0x1b ;  /* 0x00000001090b7811 */ /* 0x040fe400078fd8ff */
[----:B------:R-:W-:Y:S02]  /*0210*/  ISETP.GE.U32.AND P1, PT, R9, 0x60, PT ;  /* 0x000000600900780c */ /* 0x000fe40003f26070 */
[----:B------:R-:W-:Y:S01]  /*0220*/  LOP3.LUT P0, R14, R11, 0x3, RZ, 0xc0, !PT ;  /* 0x000000030b0e7812 */ /* 0x000fe2000780c0ff */
[----:B------:R-:W-:-:S12]  /*0230*/  IMAD.IADD R11, R7, 0x1, -R8 ;  /* 0x00000001070b7824 */ /* 0x000fd800078e0a08 */
[----:B------:R-:W-:Y:S05]  /*0240*/  @!P0 BRA `(.L_x_1617) ;  /* 0x0000014000008947 */ /* 0x000fea0003800000 */
[----:B------:R-:W-:Y:S01]  /*0250*/  LEA R8, R10, R11, 0x2 ;  /* 0x0000000b0a087211 */ /* 0x000fe200078e10ff */
[----:B------:R-:W-:-:S04]  /*0260*/  IMAD R15, R11, 0x20, R10 ;  /* 0x000000200b0f7824 */ /* 0x000fc800078e020a */
[----:B------:R-:W-:Y:S01]  /*0270*/  IMAD.SHL.U32 R8, R8, 0x2, RZ ;  /* 0x0000000208087824 */ /* 0x000fe200078e00ff */
[----:B------:R-:W-:-:S04]  /*0280*/  SHF.L.U32 R15, R15, 0x2, RZ ;  /* 0x000000020f0f7819 */ /* 0x000fc800000006ff */
[----:B------:R-:W-:Y:S02]  /*0290*/  IADD3 R19, P0, P2, R8, R12, R13 ;  /* 0x0000000c08137210 */ /* 0x000fe40007a1e00d */
[----:B------:R-:W-:Y:S02]  /*02a0*/  SHF.R.S32.HI R8, RZ, 0x1f, R8 ;  /* 0x0000001fff087819 */ /* 0x000fe40000011408 */
[----:B------:R-:W-:Y:S02]  /*02b0*/  LEA R18, P3, R19, c[0x0][0x168], 0x1 ;  /* 0x00005a0013127a11 */ /* 0x000fe400078608ff */
[----:B------:R-:W-:-:S04]  /*02c0*/  IADD3.X R8, R8, R16, R17, P0, P2 ;  /* 0x0000001008087210 */ /* 0x000fc800007e4411 */
[----:B------:R-:W-:-:S03]  /*02d0*/  LEA.HI.X R19, R19, c[0x0][0x16c], R8, 0x1, P3 ;  /* 0x00005b0013137a11 */ /* 0x000fc600018f0c08 */
.L_x_1618:
[----:B------:R-:W-:Y:S02]  /*02e0*/  IMAD.MOV.U32 R8, RZ, RZ, R18 ;  /* 0x000000ffff087224 */ /* 0x000fe400078e0012 */
[----:B------:R-:W-:-:S05]  /*02f0*/  IMAD.MOV.U32 R9, RZ, RZ, R19 ;  /* 0x000000ffff097224 */ /* 0x000fca00078e0013 */
[----:B------:R-:W2:Y:S01]  /*0300*/  LDG.E.CONSTANT R8, [R8.64] ;  /* 0x0000002408087981 */ /* 0x000ea2000c1e9900 */
[----:B------:R-:W-:Y:S02]  /*0310*/  IADD3 R14, R14, -0x1, RZ ;  /* 0xffffffff0e0e7810 */ /* 0x000fe40007ffe0ff */
[----:B------:R-:W-:Y:S02]  /*0320*/  IADD3 R18, P2, R18, 0x200, RZ ;  /* 0x0000020012127810 */ /* 0x000fe40007f5e0ff */
[----:B------:R-:W-:Y:S02]  /*0330*/  ISETP.NE.AND P0, PT, R14, RZ, PT ;  /* 0x000000ff0e00720c */ /* 0x000fe40003f05270 */
[----:B------:R-:W-:Y:S02]  /*0340*/  IADD3 R10, R10, 0x20, RZ ;  /* 0x000000200a0a7810 */ /* 0x000fe40007ffe0ff */
[----:B------:R-:W-:Y:S01]  /*0350*/  IADD3.X R19, RZ, R19, RZ, P2, !PT ;  /* 0x00000013ff137210 */ /* 0x000fe200017fe4ff */
[----:B--2---:R0:W-:Y:S02]  /*0360*/  STS [R15], R8 ;  /* 0x000000080f007388 */ /* 0x0041e40000000800 */
[----:B0-----:R-:W-:-:S06]  /*0370*/  IADD3 R15, R15, 0x80, RZ ;  /* 0x000000800f0f7810 */ /* 0x001fcc0007ffe0ff */
[----:B------:R-:W-:Y:S05]  /*0380*/  @P0 BRA `(.L_x_1618) ;  /* 0xffffff5000000947 */ /* 0x000fea000383ffff */
.L_x_1617:
[----:B------:R-:W-:Y:S05]  /*0390*/  BSYNC B1 ;  /* 0x0000000000017941 */ /* 0x000fea0003800000 */
.L_x_1616:
[----:B------:R-:W-:Y:S05]  /*03a0*/  @!P1 BRA `(.L_x_1615) ;  /* 0x000001a000009947 */ /* 0x000fea0003800000 */
[----:B------:R-:W-:Y:S01]  /*03b0*/  IADD3 R12, P0, R12, R13, RZ ;  /* 0x0000000d0c0c7210 */ /* 0x000fe20007f1e0ff */
[C---:B------:R-:W-:Y:S01]  /*03c0*/  IMAD R8, R10.reuse, 0x4, R11 ;  /* 0x000000040a087824 */ /* 0x040fe200078e020b */
[----:B------:R-:W-:Y:S02]  /*03d0*/  LEA R11, R11, R10, 0x5 ;  /* 0x0000000a0b0b7211 */ /* 0x000fe400078e28ff */
[----:B------:R-:W-:Y:S01]  /*03e0*/  IADD3 R10, R10, -0x80, RZ ;  /* 0xffffff800a0a7810 */ /* 0x000fe20007ffe0ff */
[----:B------:R-:W-:Y:S01]  /*03f0*/  IMAD.X R17, R16, 0x1, R17, P0 ;  /* 0x0000000110117824 */ /* 0x000fe200000e0611 */
[----:B------:R-:W-:Y:S01]  /*0400*/  LEA R13, P0, R12, c[0x0][0x168], 0x1 ;  /* 0x00005a000c0d7a11 */ /* 0x000fe200078008ff */
[----:B------:R-:W-:Y:S01]  /*0410*/  IMAD.SHL.U32 R15, R8, 0x2, RZ ;  /* 0x00000002080f7824 */ /* 0x000fe200078e00ff */
[----:B------:R-:W-:Y:S02]  /*0420*/  LEA R11, R11, 0x100, 0x2 ;  /* 0x000001000b0b7811 */ /* 0x000fe400078e10ff */
[----:B------:R-:W-:-:S04]  /*0430*/  LEA.HI.X R20, R12, c[0x0][0x16c], R17, 0x1, P0 ;  /* 0x00005b000c147a11 */ /* 0x000fc800000f0c11 */
.L_x_1619:
[----:B------:R-:W-:Y:S01]  /*0440*/  MOV R9, R20 ;  /* 0x0000001400097202 */ /* 0x000fe20000000f00 */
[----:B------:R-:W-:-:S04]  /*0450*/  IMAD.MOV.U32 R8, RZ, RZ, R13 ;  /* 0x000000ffff087224 */ /* 0x000fc800078e000d */
[----:B------:R-:W-:-:S05]  /*0460*/  IMAD.WIDE R8, R15, 0x2, R8 ;  /* 0x000000020f087825 */ /* 0x000fca00078e0208 */
[----:B------:R-:W2:Y:S04]  /*0470*/  LDG.E.CONSTANT R12, [R8.64] ;  /* 0x00000024080c7981 */ /* 0x000ea8000c1e9900 */
[----:B------:R-:W3:Y:S04]  /*0480*/  LDG.E.CONSTANT R14, [R8.64+0x200] ;  /* 0x00020024080e7981 */ /* 0x000ee8000c1e9900 */
[----:B------:R-:W4:Y:S04]  /*0490*/  LDG.E.CONSTANT R16, [R8.64+0x400] ;  /* 0x0004002408107981 */ /* 0x000f28000c1e9900 */
[----:B------:R-:W5:Y:S01]  /*04a0*/  LDG.E.CONSTANT R18, [R8.64+0x600] ;  /* 0x0006002408127981 */ /* 0x000f62000c1e9900 */
[----:B------:R-:W-:-:S02]  /*04b0*/  IADD3 R10, R10, 0x80, RZ ;  /* 0x000000800a0a7810 */ /* 0x000fc40007ffe0ff */
[----:B------:R-:W-:Y:S02]  /*04c0*/  IADD3 R13, P1, R13, 0x800, RZ ;  /* 0x000008000d0d7810 */ /* 0x000fe40007f3e0ff */
[----:B------:R-:W-:-:S03]  /*04d0*/  ISETP.GE.AND P0, PT, R10, -0x60, PT ;  /* 0xffffffa00a00780c */ /* 0x000fc60003f06270 */
[----:B------:R-:W-:Y:S01]  /*04e0*/  IMAD.X R20, RZ, RZ, R20, P1 ;  /* 0x000000ffff147224 */ /* 0x000fe200008e0614 */
[----:B--2---:R-:W-:Y:S04]  /*04f0*/  STS [R11+-0x100], R12 ;  /* 0xffff000c0b007388 */ /* 0x004fe80000000800 */
[----:B---3--:R-:W-:Y:S04]  /*0500*/  STS [R11+-0x80], R14 ;  /* 0xffff800e0b007388 */ /* 0x008fe80000000800 */
[----:B----4-:R-:W-:Y:S04]  /*0510*/  STS [R11], R16 ;  /* 0x000000100b007388 */ /* 0x010fe80000000800 */
[----:B-----5:R0:W-:Y:S02]  /*0520*/  STS [R11+0x80], R18 ;  /* 0x000080120b007388 */ /* 0x0201e40000000800 */
[----:B0-----:R-:W-:Y:S01]  /*0530*/  IADD3 R11, R11, 0x200, RZ ;  /* 0x000002000b0b7810 */ /* 0x001fe20007ffe0ff */
[----:B------:R-:W-:Y:S05]  /*0540*/  @!P0 BRA `(.L_x_1619) ;  /* 0xfffffef000008947 */ /* 0x000fea000383ffff */
.L_x_1615:
[----:B-1----:R-:W-:Y:S05]  /*0550*/  BSYNC B0 ;  /* 0x0000000000007941 */ /* 0x002fea0003800000 */
.L_x_1614:
[----:B------:R-:W-:Y:S01]  /*0560*/  BAR.SYNC.DEFER_BLOCKING 0x0 ;  /* 0x0000000000007b1d */ /* 0x000fe20000010000 */
[----:B------:R-:W-:-:S13]  /*0570*/  ISETP.GE.AND P0, PT, R5, R6, PT ;  /* 0x000000060500720c */ /* 0x000fda0003f06270 */
[----:B------:R-:W-:Y:S05]  /*0580*/  @!P0 BRA `(.L_x_1620) ;  /* 0x000021d000008947 */ /* 0x000fea0003800000 */
[----:B------:R-:W-:Y:S05]  /*0590*/  BRA.DIV ~URZ, `(.L_x_1621) ;  /* 0x000023027f007947 */ /* 0x000fea000b800000 */
[----:B------:R-:W-:-:S05]  /*05a0*/  IMAD.MOV.U32 R6, RZ, RZ, -0x800001 ;  /* 0xff7fffffff067424 */ /* 0x000fca00078e00ff */
.L_x_1647:
[----:B------:R-:W-:Y:S02]  /*05b0*/  FMNMX.FTZ R14, R6, -3.40282346638528859812e+38, !PT ;  /* 0xff7fffff060e7809 */ /* 0x000fe40007810000 */
[----:B------:R-:W-:Y:S01]  /*05c0*/  MOV R10, 0xff7fffff ;  /* 0xff7fffff000a7802 */ /* 0x000fe20000000f00 */
[----:B------:R-:W-:Y:S05]  /*05d0*/  BRA.DIV ~URZ, `(.L_x_1622) ;  /* 0x000023427f007947 */ /* 0x000fea000b800000 */
[----:B------:R-:W0:Y:S02]  /*05e0*/  SHFL.BFLY PT, R6, R14, 0x8, 0x1f ;  /* 0x0d001f000e067f89 */ /* 0x000e2400000e0000 */
[----:B0-----:R-:W-:-:S05]  /*05f0*/  FMNMX.FTZ R6, R14, R6, !PT ;  /* 0x000000060e067209 */ /* 0x001fca0007810000 */
[----:B------:R0:W1:Y:S02]  /*0600*/  SHFL.BFLY PT, R9, R6, 0x4, 0x1f ;  /* 0x0c801f0006097f89 */ /* 0x00006400000e0000 */
.L_x_1648:
        /* <DEDUP_REMOVED lines=12> */
[----:B0-----:R-:W0:Y:S02]  /*06d0*/  SHFL.BFLY PT, R6, R9, 0x1, 0x1f ;  /* 0x0c201f0009067f89 */ /* 0x001e2400000e0000 */
[----:B0-----:R-:W-:-:S06]  /*06e0*/  FMNMX.FTZ R6, R9, R6, !PT ;  /* 0x0000000609067209 */ /* 0x001fcc0007810000 */
[----:B------:R-:W0:Y:S01]  /*06f0*/  SHFL.IDX PT, R6, R6, RZ, 0x1f ;  /* 0x00001fff06067589 */ /* 0x000e2200000e0000 */
        /* <DEDUP_REMOVED lines=13> */
.L_x_1627:
        /* <DEDUP_REMOVED lines=11> */
.L_x_1626:
[----:B------:R-:W-:Y:S05]  /*0880*/  BSYNC B1 ;  /* 0x0000000000017941 */ /* 0x000fea0003800000 */
.L_x_1625:
        /* <DEDUP_REMOVED lines=10> */
.L_x_1630:
        /* <DEDUP_REMOVED lines=8> */
[----:B------:R-:W0:Y:S02]  /*09b0*/  LDS R25, [R9+0xc00] ;  /* 0x000c000009197984 */ /* 0x000e240000000800 */
        /* <DEDUP_REMOVED lines=91> */
.L_x_1629:
[----:B------:R-:W-:Y:S05]  /*0f70*/  BSYNC B1 ;  /* 0x0000000000017941 */ /* 0x000fea0003800000 */
.L_x_1628:
        /* <DEDUP_REMOVED lines=55> */
.L_x_1632:
[----:B------:R-:W-:Y:S05]  /*12f0*/  BSYNC B1 ;  /* 0x0000000000017941 */ /* 0x000fea0003800000 */
.L_x_1631:
        /* <DEDUP_REMOVED lines=26> */
.L_x_1624:
[----:B------:R-:W-:Y:S05]  /*14a0*/  BSYNC B0 ;  /* 0x0000000000007941 */ /* 0x000fea0003800000 */
.L_x_1623:
[----:B0-----:R-:W0:Y:S01]  /*14b0*/  SHFL.BFLY PT, R6, R23, 0x10, 0x1f ;  /* 0x0e001f0017067f89 */ /* 0x001e2200000e0000 */
        /* <DEDUP_REMOVED lines=35> */
.L_x_1637:
        /* <DEDUP_REMOVED lines=8> */
.L_x_1636:
[----:B0-----:R-:W-:Y:S05]  /*1770*/  BSYNC B1 ;  /* 0x0000000000017941 */ /* 0x001fea0003800000 */
.L_x_1635:
        /* <DEDUP_REMOVED lines=10> */
.L_x_1640:
        /* <DEDUP_REMOVED lines=52> */
.L_x_1639:
[----:B------:R-:W-:Y:S05]  /*1b60*/  BSYNC B1 ;  /* 0x0000000000017941 */ /* 0x000fea0003800000 */
.L_x_1638:
        /* <DEDUP_REMOVED lines=31> */
.L_x_1642:
[----:B------:R-:W-:Y:S05]  /*1d60*/  BSYNC B1 ;  /* 0x0000000000017941 */ /* 0x000fea0003800000 */
.L_x_1641:
        /* <DEDUP_REMOVED lines=14> */
.L_x_1634:
[----:B------:R-:W-:Y:S05]  /*1e50*/  BSYNC B0 ;  /* 0x0000000000007941 */ /* 0x000fea0003800000 */
.L_x_1633:
[----:B------:R-:W-:Y:S01]  /*1e60*/  BAR.SYNC.DEFER_BLOCKING 0x0 ;  /* 0x0000000000007b1d */ /* 0x000fe20000010000 */
[----:B------:R-:W-:Y:S01]  /*1e70*/  LOP3.LUT R0, R7, 0xffffffc0, RZ, 0xc0, !PT ;  /* 0xffffffc007007812 */ /* 0x000fe200078ec0ff */
[----:B------:R-:W-:Y:S01]  /*1e80*/  IMAD R5, R5, 0x100, R2 ;  /* 0x0000010005057824 */ /* 0x000fe200078e0202 */
[C---:B------:R-:W-:Y:S01]  /*1e90*/  ISETP.GT.AND P1, PT, R7.reuse, 0x3f, PT ;  /* 0x0000003f0700780c */ /* 0x040fe20003f24270 */
[----:B------:R-:W-:Y:S01]  /*1ea0*/  CS2R R18, SRZ ;  /* 0x0000000000127805 */ /* 0x000fe2000001ff00 */
[----:B------:R-:W-:Y:S01]  /*1eb0*/  ISETP.NE.AND P0, PT, R0, 0x40, PT ;  /* 0x000000400000780c */ /* 0x000fe20003f05270 */
[----:B------:R-:W-:Y:S01]  /*1ec0*/  BSSY B0, `(.L_x_1643) ;  /* 0x0000026000007945 */ /* 0x000fe20003800000 */
[C---:B0-----:R-:W-:Y:S01]  /*1ed0*/  LOP3.LUT R6, R7.reuse, 0xffffffe0, RZ, 0xc0, !PT ;  /* 0xffffffe007067812 */ /* 0x041fe200078ec0ff */
[----:B------:R-:W-:Y:S01]  /*1ee0*/  HFMA2.MMA R0, -RZ, RZ, 0, 0 ;  /* 0x00000000ff007435 */ /* 0x000fe200000001ff */
[C---:B------:R-:W-:Y:S01]  /*1ef0*/  IADD3 R8, R7.reuse, 0x1f, RZ ;  /* 0x0000001f07087810 */ /* 0x040fe20007ffe0ff */
[----:B------:R-:W-:Y:S01]  /*1f00*/  CS2R R20, SRZ ;  /* 0x0000000000147805 */ /* 0x000fe2000001ff00 */
[----:B------:R-:W-:Y:S01]  /*1f10*/  BAR.SYNC.DEFER_BLOCKING 0x0 ;  /* 0x0000000000007b1d */ /* 0x000fe20000010000 */
[----:B------:R-:W-:Y:S01]  /*1f20*/  ISETP.GT.AND P3, PT, R7, 0x1f, PT ;  /* 0x0000001f0700780c */ /* 0x000fe20003f64270 */
[----:B------:R-:W-:Y:S01]  /*1f30*/  IMAD.MOV.U32 R23, RZ, RZ, RZ ;  /* 0x000000ffff177224 */ /* 0x000fe200078e00ff */
[----:B------:R-:W-:Y:S01]  /*1f40*/  ISETP.NE.AND P2, PT, R6, 0x20, PT ;  /* 0x000000200600780c */ /* 0x000fe20003f45270 */
[----:B------:R-:W-:Y:S01]  /*1f50*/  IMAD.MOV.U32 R25, RZ, RZ, RZ ;  /* 0x000000ffff197224 */ /* 0x000fe200078e00ff */
[----:B------:R-:W-:-:S02]  /*1f60*/  ISETP.GT.U32.AND P4, PT, R8, 0x3e, PT ;  /* 0x0000003e0800780c */ /* 0x000fc40003f84070 */
[----:B------:R-:W-:Y:S01]  /*1f70*/  MOV R26, RZ ;  /* 0x000000ff001a7202 */ /* 0x000fe20000000f00 */
[----:B------:R0:W-:Y:S04]  /*1f80*/  @!P0 STS [R5.X4+-0x5e0], RZ ;  /* 0xfffa20ff05008388 */ /* 0x0001e80000004800 */
[----:B------:R0:W-:Y:S04]  /*1f90*/  @!P0 STS [R5.X4+-0x560], RZ ;  /* 0xfffaa0ff05008388 */ /* 0x0001e80000004800 */
[----:B------:R0:W-:Y:S04]  /*1fa0*/  @!P0 STS [R5.X4+-0x4e0], RZ ;  /* 0xfffb20ff05008388 */ /* 0x0001e80000004800 */
[----:B------:R0:W-:Y:S04]  /*1fb0*/  @!P0 STS [R5.X4+-0x460], RZ ;  /* 0xfffba0ff05008388 */ /* 0x0001e80000004800 */
[----:B------:R0:W-:Y:S04]  /*1fc0*/  @!P0 STS [R5.X4+-0x3e0], RZ ;  /* 0xfffc20ff05008388 */ /* 0x0001e80000004800 */
[----:B------:R0:W-:Y:S04]  /*1fd0*/  @!P0 STS [R5.X4+-0x360], RZ ;  /* 0xfffca0ff05008388 */ /* 0x0001e80000004800 */
[----:B------:R0:W-:Y:S04]  /*1fe0*/  @!P0 STS [R5.X4+-0x2e0], RZ ;  /* 0xfffd20ff05008388 */ /* 0x0001e80000004800 */
[----:B------:R0:W-:Y:S04]  /*1ff0*/  @!P0 STS [R5.X4+-0x260], RZ ;  /* 0xfffda0ff05008388 */ /* 0x0001e80000004800 */
        /* <DEDUP_REMOVED lines=10> */
[----:B0-----:R-:W-:-:S02]  /*20a0*/  FADD.FTZ R26, RZ, R26 ;  /* 0x0000001aff1a7221 */ /* 0x001fc40000010000 */
[----:B-1----:R-:W-:Y:S02]  /*20b0*/  FADD.FTZ R25, RZ, R25 ;  /* 0x00000019ff197221 */ /* 0x002fe40000010000 */
[----:B--2---:R-:W-:Y:S02]  /*20c0*/  FADD.FTZ R20, RZ, R20 ;  /* 0x00000014ff147221 */ /* 0x004fe40000010000 */
[----:B---3--:R-:W-:Y:S02]  /*20d0*/  FADD.FTZ R23, RZ, R23 ;  /* 0x00000017ff177221 */ /* 0x008fe40000010000 */
[----:B----4-:R-:W-:Y:S02]  /*20e0*/  FADD.FTZ R18, RZ, R18 ;  /* 0x00000012ff127221 */ /* 0x010fe40000010000 */
[----:B-----5:R-:W-:Y:S02]  /*20f0*/  FADD.FTZ R21, RZ, R21 ;  /* 0x00000015ff157221 */ /* 0x020fe40000010000 */
[----:B------:R-:W-:-:S02]  /*2100*/  FADD.FTZ R0, RZ, R0 ;  /* 0x00000000ff007221 */ /* 0x000fc40000010000 */
[----:B------:R-:W-:Y:S02]  /*2110*/  FADD.FTZ R19, RZ, R19 ;  /* 0x00000013ff137221 */ /* 0x000fe40000010000 */
.L_x_1644:
[----:B0-----:R-:W-:Y:S05]  /*2120*/  BSYNC B0 ;  /* 0x0000000000007941 */ /* 0x001fea0003800000 */
.L_x_1643:
        /* <DEDUP_REMOVED lines=28> */
.L_x_1646:
[----:B0-----:R-:W-:Y:S05]  /*22f0*/  BSYNC B0 ;  /* 0x0000000000007941 */ /* 0x001fea0003800000 */
.L_x_1645:
[----:B------:R-:W-:Y:S06]  /*2300*/  BAR.SYNC.DEFER_BLOCKING 0x0 ;  /* 0x0000000000007b1d */ /* 0x000fec0000010000 */
[----:B------:R-:W-:Y:S05]  /*2310*/  @P4 EXIT ;  /* 0x000000000000494d */ /* 0x000fea0003800000 */
[----:B------:R-:W0:Y:S01]  /*2320*/  S2UR UR4, SR_CTAID.Z ;  /* 0x00000000000479c3 */ /* 0x000e220000002700 */
[----:B------:R-:W-:Y:S01]  /*2330*/  IMAD R3, R3, c[0x0][0xc], RZ ;  /* 0x0000030003037a24 */ /* 0x000fe200078e02ff */
[----:B------:R-:W-:Y:S01]  /*2340*/  IADD3 R16, R2, 0xa0, RZ ;  /* 0x000000a002107810 */ /* 0x000fe20007ffe0ff */
[----:B------:R-:W-:Y:S01]  /*2350*/  IMAD R4, R4, c[0x0][0x14], RZ ;  /* 0x0000050004047a24 */ /* 0x000fe200078e02ff */
[C---:B------:R-:W-:Y:S01]  /*2360*/  IADD3 R10, R2.reuse, 0x40, RZ ;  /* 0x00000040020a7810 */ /* 0x040fe20007ffe0ff */
[----:B------:R-:W-:Y:S01]  /*2370*/  IMAD R3, R3, c[0x0][0x14], RZ ;  /* 0x0000050003037a24 */ /* 0x000fe200078e02ff */
[----:B------:R-:W-:Y:S01]  /*2380*/  IADD3 R8, R2, 0x20, RZ ;  /* 0x0000002002087810 */ /* 0x000fe20007ffe0ff */
[----:B------:R-:W-:Y:S01]  /*2390*/  IMAD.SHL.U32 R4, R4, 0x100, RZ ;  /* 0x0000010004047824 */ /* 0x000fe200078e00ff */
[C---:B------:R-:W-:Y:S01]  /*23a0*/  IADD3 R12, R2.reuse, 0x60, RZ ;  /* 0x00000060020c7810 */ /* 0x040fe20007ffe0ff */
[----:B------:R-:W-:Y:S01]  /*23b0*/  IMAD.SHL.U32 R3, R3, 0x100, RZ ;  /* 0x0000010003037824 */ /* 0x000fe200078e00ff */
[----:B------:R-:W-:-:S02]  /*23c0*/  IADD3 R14, R2, 0x80, RZ ;  /* 0x00000080020e7810 */ /* 0x000fc40007ffe0ff */
[----:B------:R-:W-:Y:S02]  /*23d0*/  SHF.R.S32.HI R6, RZ, 0x1f, R4 ;  /* 0x0000001fff067819 */ /* 0x000fe40000011404 */
[----:B------:R-:W-:Y:S02]  /*23e0*/  SHF.R.S32.HI R27, RZ, 0x1f, R3 ;  /* 0x0000001fff1b7819 */ /* 0x000fe40000011403 */
[C---:B------:R-:W-:Y:S02]  /*23f0*/  IADD3 R22, R2.reuse, 0xc0, RZ ;  /* 0x000000c002167810 */ /* 0x040fe40007ffe0ff */
[----:B------:R-:W-:Y:S02]  /*2400*/  IADD3 R24, R2, 0xe0, RZ ;  /* 0x000000e002187810 */ /* 0x000fe40007ffe0ff */
[----:B------:R-:W-:Y:S02]  /*2410*/  F2FP.BF16.PACK_AB R25, R25, R26 ;  /* 0x0000001a1919723e */ /* 0x000fe400000010ff */
[----:B------:R-:W-:Y:S01]  /*2420*/  F2FP.BF16.PACK_AB R20, R23, R20 ;  /* 0x000000141714723e */ /* 0x000fe200000010ff */
[----:B0-----:R-:W-:Y:S01]  /*2430*/  USHF.L.U32 UR4, UR4, 0x8, URZ ;  /* 0x0000000804047899 */ /* 0x001fe2000800063f */
[----:B------:R-:W-:-:S02]  /*2440*/  F2FP.BF16.PACK_AB R18, R21, R18 ;  /* 0x000000121512723e */ /* 0x000fc400000010ff */
[----:B------:R-:W-:Y:S01]  /*2450*/  F2FP.BF16.PACK_AB R0, R19, R0 ;  /* 0x000000001300723e */ /* 0x000fe200000010ff */
[----:B------:R-:W-:Y:S02]  /*2460*/  USHF.R.S32.HI UR5, URZ, 0x1f, UR4 ;  /* 0x0000001f3f057899 */ /* 0x000fe40008011404 */
[----:B------:R-:W-:-:S04]  /*2470*/  IADD3 R17, P0, P1, R3, UR4, R4 ;  /* 0x0000000403117c10 */ /* 0x000fc8000f91e004 */
[----:B------:R-:W-:Y:S02]  /*2480*/  IADD3.X R27, R27, UR5, R6, P0, P1 ;  /* 0x000000051b1b7c10 */ /* 0x000fe400087e2406 */
[-C--:B------:R-:W-:Y:S02]  /*2490*/  IADD3 R3, P5, R2, R17.reuse, RZ ;  /* 0x0000001102037210 */ /* 0x080fe40007fbe0ff */
[----:B------:R-:W-:Y:S02]  /*24a0*/  IADD3 R13, P0, R16, R17, RZ ;  /* 0x00000011100d7210 */ /* 0x000fe40007f1e0ff */
[-C--:B------:R-:W-:Y:S02]  /*24b0*/  LEA.HI.X.SX32 R6, R2, R27.reuse, 0x1, P5 ;  /* 0x0000001b02067211 */ /* 0x080fe400028f0eff */
[----:B------:R-:W-:Y:S02]  /*24c0*/  LEA.HI.X.SX32 R16, R16, R27, 0x1, P0 ;  /* 0x0000001b10107211 */ /* 0x000fe400000f0eff */
[----:B------:R-:W-:-:S02]  /*24d0*/  LEA R2, P0, R3, c[0x0][0x160], 0x1 ;  /* 0x0000580003027a11 */ /* 0x000fc400078008ff */
        /* <DEDUP_REMOVED lines=22> */
[--C-:B------:R-:W-:Y:S02]  /*2640*/  LEA.HI.X R15, R15, c[0x0][0x164], R22.reuse, 0x1, P0 ;  /* 0x000059000f0f7a11 */ /* 0x100fe400000f0c16 */
[----:B------:R-:W-:Y:S02]  /*2650*/  IADD3 R17, P6, R24, R17, RZ ;  /* 0x0000001118117210 */ /* 0x000fe40007fde0ff */
[----:B------:R-:W-:-:S02]  /*2660*/  PRMT R22, R25, 0x7632, R22 ;  /* 0x0000763219167816 */ /* 0x000fc40000000016 */
[----:B------:R-:W-:Y:S02]  /*2670*/  LEA.HI.X R13, R13, c[0x0][0x164], R16, 0x1, P1 ;  /* 0x000059000d0d7a11 */ /* 0x000fe400008f0c10 */
[----:B------:R-:W-:Y:S01]  /*2680*/  LEA.HI.X.SX32 R24, R24, R27, 0x1, P6 ;  /* 0x0000001b18187211 */ /* 0x000fe200030f0eff */
[----:B------:R1:W-:Y:S01]  /*2690*/  STG.E.U16 [R4.64], R22 ;  /* 0x0000001604007986 */ /* 0x0003e2000c101524 */
[C---:B------:R-:W-:Y:S02]  /*26a0*/  LEA R16, P1, R17.reuse, c[0x0][0x160], 0x1 ;  /* 0x0000580011107a11 */ /* 0x040fe400078208ff */
[----:B0-----:R-:W-:Y:S01]  /*26b0*/  PRMT R3, R20, 0x7632, R3 ;  /* 0x0000763214037816 */ /* 0x001fe20000000003 */
[----:B------:R-:W-:Y:S01]  /*26c0*/  STG.E.U16 [R6.64], R20 ;  /* 0x0000001406007986 */ /* 0x000fe2000c101524 */
[----:B------:R-:W-:Y:S02]  /*26d0*/  LEA.HI.X R17, R17, c[0x0][0x164], R24, 0x1, P1 ;  /* 0x0000590011117a11 */ /* 0x000fe400008f0c18 */
[----:B------:R-:W-:Y:S01]  /*26e0*/  PRMT R2, R0, 0x7632, R2 ;  /* 0x0000763200027816 */ /* 0x000fe20000000002 */
[----:B------:R-:W-:Y:S01]  /*26f0*/  STG.E.U16 [R8.64], R3 ;  /* 0x0000000308007986 */ /* 0x000fe2000c101524 */
[----:B-1----:R-:W-:-:S03]  /*2700*/  PRMT R5, R18, 0x7632, R5 ;  /* 0x0000763212057816 */ /* 0x002fc60000000005 */
[----:B------:R-:W-:Y:S04]  /*2710*/  STG.E.U16 [R10.64], R18 ;  /* 0x000000120a007986 */ /* 0x000fe8000c101524 */
[----:B------:R-:W-:Y:S04]  /*2720*/  STG.E.U16 [R12.64], R5 ;  /* 0x000000050c007986 */ /* 0x000fe8000c101524 */
[----:B------:R-:W-:Y:S04]  /*2730*/  STG.E.U16 [R14.64], R0 ;  /* 0x000000000e007986 */ /* 0x000fe8000c101524 */
[----:B------:R-:W-:Y:S01]  /*2740*/  STG.E.U16 [R16.64], R2 ;  /* 0x0000000210007986 */ /* 0x000fe2000c101524 */
[----:B------:R-:W-:Y:S05]  /*2750*/  EXIT ;  /* 0x000000000000794d */ /* 0x000fea0003800000 */
.L_x_1620:
        /* <DEDUP_REMOVED lines=20> */
.L_x_1621:
[----:B------:R-:W-:Y:S01]  /*28a0*/  MOV R6, 0xff7fffff ;  /* 0xff7fffff00067802 */ /* 0x000fe20000000f00 */
[----:B------:R-:W-:Y:S01]  /*28b0*/  IMAD.MOV.U32 R11, RZ, RZ, 0x10 ;  /* 0x00000010ff0b7424 */ /* 0x000fe200078e00ff */
[----:B------:R-:W-:Y:S01]  /*28c0*/  MOV R13, 0xffffffff ;  /* 0xffffffff000d7802 */ /* 0x000fe20000000f00 */
[----:B------:R-:W-:Y:S01]  /*28d0*/  IMAD.MOV.U32 R12, RZ, RZ, 0x1f ;  /* 0x0000001fff0c7424 */ /* 0x000fe200078e00ff */
[----:B------:R-:W-:Y:S02]  /*28e0*/  MOV R8, 0x2900 ;  /* 0x0000290000087802 */ /* 0x000fe40000000f00 */
[----:B------:R-:W-:Y:S05]  /*28f0*/  CALL.REL.NOINC `($__internal_36_$__cuda_sm70_shflsync_bfly_p) ;  /* 0x0000010000007944 */ /* 0x000fea0003c00000 */
[----:B01----:R-:W-:Y:S01]  /*2900*/  IMAD.MOV.U32 R6, RZ, RZ, R11 ;  /* 0x000000ffff067224 */ /* 0x003fe200078e000b */
[----:B------:R-:W-:Y:S05]  /*2910*/  BRA `(.L_x_1647) ;  /* 0xffffdc9000007947 */ /* 0x000fea000383ffff */
.L_x_1622:
[----:B------:R-:W-:Y:S01]  /*2920*/  HFMA2.MMA R11, -RZ, RZ, 0, 4.76837158203125e-07 ;  /* 0x00000008ff0b7435 */ /* 0x000fe200000001ff */
[----:B------:R-:W-:Y:S01]  /*2930*/  IMAD.MOV.U32 R6, RZ, RZ, R14 ;  /* 0x000000ffff067224 */ /* 0x000fe200078e000e */
[----:B------:R-:W-:Y:S01]  /*2940*/  MOV R8, 0x2980 ;  /* 0x0000298000087802 */ /* 0x000fe20000000f00 */
[----:B------:R-:W-:Y:S02]  /*2950*/  IMAD.MOV.U32 R12, RZ, RZ, 0x1f ;  /* 0x0000001fff0c7424 */ /* 0x000fe400078e00ff */
[----:B------:R-:W-:-:S02]  /*2960*/  IMAD.MOV.U32 R13, RZ, RZ, -0x1 ;  /* 0xffffffffff0d7424 */ /* 0x000fc400078e00ff */
[----:B------:R-:W-:Y:S05]  /*2970*/  CALL.REL.NOINC `($__internal_36_$__cuda_sm70_shflsync_bfly_p) ;  /* 0x0000008000007944 */ /* 0x000fea0003c00000 */
[----:B01----:R-:W-:Y:S01]  /*2980*/  FMNMX.FTZ R6, R14, R11, !PT ;  /* 0x0000000b0e067209 */ /* 0x003fe20007810000 */
[----:B------:R-:W-:Y:S01]  /*2990*/  IMAD.MOV.U32 R12, RZ, RZ, 0x1f ;  /* 0x0000001fff0c7424 */ /* 0x000fe200078e00ff */
[----:B------:R-:W-:-:S02]  /*29a0*/  MOV R11, 0x4 ;  /* 0x00000004000b7802 */ /* 0x000fc40000000f00 */
[----:B------:R-:W-:Y:S02]  /*29b0*/  MOV R13, 0xffffffff ;  /* 0xffffffff000d7802 */ /* 0x000fe40000000f00 */
[----:B------:R-:W-:Y:S02]  /*29c0*/  MOV R8, 0x29e0 ;  /* 0x000029e000087802 */ /* 0x000fe40000000f00 */
[----:B------:R-:W-:Y:S05]  /*29d0*/  CALL.REL.NOINC `($__internal_36_$__cuda_sm70_shflsync_bfly_p) ;  /* 0x0000002000007944 */ /* 0x000fea0003c00000 */
[----:B-1----:R-:W-:Y:S01]  /*29e0*/  IMAD.MOV.U32 R9, RZ, RZ, R11 ;  /* 0x000000ffff097224 */ /* 0x002fe200078e000b */
[----:B0-----:R-:W-:Y:S05]  /*29f0*/  BRA `(.L_x_1648) ;  /* 0xffffdc1000007947 */ /* 0x001fea000383ffff */
        .weak           $__internal_36_$__cuda_sm70_shflsync_bfly_p
        .type           $__internal_36_$__cuda_sm70_shflsync_bfly_p,@function
        .size           $__internal_36_$__cuda_sm70_shflsync_bfly_p,(.L_x_23203 - $__internal_36_$__cuda_sm70_shflsync_bfly_p)
$__internal_36_$__cuda_sm70_shflsync_bfly_p:
[----:B------:R-:W-:Y:S01]  /*2a00*/  HFMA2.MMA R9, -RZ, RZ, 0, 0 ;  /* 0x00000000ff097435 */ /* 0x000fe200000001ff */
[----:B------:R-:W-:Y:S04]  /*2a10*/  WARPSYNC R13 ;  /* 0x0000000d00007348 */ /* 0x000fe80003800000 */
[----:B------:R0:W1:Y:S01]  /*2a20*/  SHFL.BFLY PT, R11, R6, R11, R12 ;  /* 0x0c00000b060b7389 */ /* 0x00006200000e000c */
[----:B------:R-:W-:Y:S05]  /*2a30*/  RET.REL.NODEC R8 `(_ZN4vllm25paged_attention_v1_kernelI13__nv_bfloat16hLi256ELi8ELi128ELNS_18Fp8KVCacheDataTypeE2ELb0EEEvPT_PKS3_PKT0_S9_ifPKiSB_iPKfiiiSD_SD_iiiii) ;  /* 0xffffd5c008007950 */ /* 0x000fea0003c3ffff */
.L_x_1649:
        /* <DEDUP_REMOVED lines=12> */
.L_x_23203:


//--------------------- .text._ZN4vllm25paged_attention_v1_kernelI13__nv_bfloat16hLi192ELi8ELi128ELNS_18Fp8KVCacheDataTypeE2ELb0EEEvPT_PKS3_PKT0_S9_ifPKiSB_iPKfiiiSD_SD_iiiii --------------------------
	.section	.text._ZN4vllm25paged_attention_v1_kernelI13__nv_bfloat16hLi192ELi8ELi128ELNS_18Fp8KVCacheDataTypeE2ELb0EEEvPT_PKS3_PKT0_S9_ifPKiSB_iPKfiiiSD_SD_iiiii,"ax",@progbits
	.sectioninfo	@"SHI_REGISTERS=32"
	.align	128
        .global         _ZN4vllm25paged_attention_v1_kernelI13__nv_bfloat16hLi192ELi8ELi128ELNS_18Fp8KVCacheDataTypeE2ELb0EEEvPT_PKS3_PKT0_S9_ifPKiSB_iPKfiiiSD_SD_iiiii
        .type           _ZN4vllm25paged_attention_v1_kernelI13__nv_bfloat16hLi192ELi8ELi128ELNS_18Fp8KVCacheDataTypeE2ELb0EEEvPT_PKS3_PKT0_S9_ifPKiSB_iPKfiiiSD_SD_iiiii,@function
        .size           _ZN4vllm25paged_attention_v1_kernelI13__nv_bfloat16hLi192ELi8ELi128ELNS_18Fp8KVCacheDataTypeE2ELb0EEEvPT_PKS3_PKT0_S9_ifPKiSB_iPKfiiiSD_SD_iiiii,(.L_x_23204 - _ZN4vllm25paged_attention_v1_kernelI13__nv_bfloat16hLi192ELi8ELi128ELNS_18Fp8KVCacheDataTypeE2ELb0EEEvPT_PKS3_PKT0_S9_ifPKiSB_iPKfiiiSD_SD_iiiii)
        .other          _ZN4vllm25paged_attention_v1_kernelI13__nv_bfloat16hLi192ELi8ELi128ELNS_18Fp8KVCacheDataTypeE2ELb0EEEvPT_PKS3_PKT0_S9_ifPKiSB_iPKfiiiSD_SD_iiiii,@"STO_CUDA_ENTRY STV_DEFAULT"
_ZN4vllm25paged_attention_v1_kernelI13__nv_bfloat16hLi192ELi8ELi128ELNS_18Fp8KVCacheDataTypeE2ELb0EEEvPT_PKS3_PKT0_S9_ifPKiSB_iPKfiiiSD_SD_iiiii:
.text._ZN4vllm25paged_attention_v1_kernelI13__nv_bfloat16hLi192ELi8ELi128ELNS_18Fp8KVCacheDataTypeE2ELb0EEEvPT_PKS3_PKT0_S9_ifPKiSB_iPKfiiiSD_SD_iiiii:
        /* <DEDUP_REMOVED lines=9> */
[----:B0-----:R-:W-:Y:S01]  /*0090*/  ISETP.GT.AND P0, PT, R7, 0x5f, PT ;  /* 0x0000005f0700780c */ /* 0x001fe20003f04270 */
[----:B-1----:R-:W-:Y:S01]  /*00a0*/  IMAD R2, R2, 0xc0, RZ ;  /* 0x000000c002027824 */ /* 0x002fe200078e02ff */
[----:B--2---:R-:W-:-:S04]  /*00b0*/  IADD3 R0, R8, 0x7, RZ ;  /* 0x0000000708007810 */ /* 0x004fc80007ffe0ff */
[----:B------:R-:W-:-:S04]  /*00c0*/  SHF.R.S32.HI R5, RZ, 0x1f, R0 ;  /* 0x0000001fff057819 */ /* 0x000fc80000011400 */
[----:B------:R-:W-:Y:S02]  /*00d0*/  LEA.HI R6, R5, R0, RZ, 0x3 ;  /* 0x0000000005067211 */ /* 0x000fe400078f18ff */
[----:B------:R-:W-:Y:S02]  /*00e0*/  SHF.R.S32.HI R0, RZ, 0x1f, R7 ;  /* 0x0000001fff007819 */ /* 0x000fe40000011407 */
[----:B------:R-:W-:Y:S02]  /*00f0*/  LOP3.LUT R5, R6, 0xfffffff8, RZ, 0xc0, !PT ;  /* 0xfffffff806057812 */ /* 0x000fe400078ec0ff */
[----:B------:R-:W-:Y:S02]  /*0100*/  LEA.HI R10, R0, R7, RZ, 0x5 ;  /* 0x00000007000a7211 */ /* 0x000fe400078f28ff */
[----:B------:R-:W-:Y:S02]  /*0110*/  IMNMX R4, R8, R5, PT ;  /* 0x0000000508047217 */ /* 0x000fe40003800200 */
[----:B------:R-:W-:-:S02]  /*0120*/  LOP3.LUT R8, R10, 0xffffffe0, RZ, 0xc0, !PT ;  /* 0xffffffe00a087812 */ /* 0x000fc400078ec0ff */
[-C--:B------:R-:W-:Y:S02]  /*0130*/  LEA.HI R9, R0, R7.reuse, RZ, 0x2 ;  /* 0x0000000700097211 */ /* 0x080fe400078f10ff */
[----:B------:R-:W-:Y:S02]  /*0140*/  SHF.R.S32.HI R5, RZ, 0x5, R10 ;  /* 0x00000005ff057819 */ /* 0x000fe4000001140a */
[----:B------:R-:W-:Y:S02]  /*0150*/  IADD3 R0, -R8, R7, RZ ;  /* 0x0000000708007210 */ /* 0x000fe40007ffe1ff */
[----:B------:R-:W-:Y:S01]  /*0160*/  SHF.R.S32.HI R6, RZ, 0x3, R6 ;  /* 0x00000003ff067819 */ /* 0x000fe20000011406 */
[----:B------:R-:W-:Y:S05]  /*0170*/  @P0 BRA `(.L_x_1651) ;  /* 0x000003d000000947 */ /* 0x000fea0003800000 */
[----:B------:R-:W-:Y:S01]  /*0180*/  SHF.R.S32.HI R10, RZ, 0x2, R9 ;  /* 0x00000002ff0a7819 */ /* 0x000fe20000011409 */
[----:B------:R-:W-:Y:S01]  /*0190*/  IMAD R13, R3, c[0x0][0x1a8], RZ ;  /* 0x00006a00030d7a24 */ /* 0x000fe200078e02ff */
[----:B------:R-:W-:Y:S01]  /*01a0*/  BSSY B1, `(.L_x_1652) ;  /* 0x000001f000017945 */ /* 0x000fe20003800000 */
[----:B------:R-:W-:-:S02]  /*01b0*/  SHF.R.S32.HI R16, RZ, 0x1f, R2 ;  /* 0x0000001fff107819 */ /* 0x000fc40000011402 */
        /* <DEDUP_REMOVED lines=9> */
[----:B------:R-:W-:Y:S02]  /*0250*/  IMAD R8, R10, 0x4, R11 ;  /* 0x000000040a087824 */ /* 0x000fe400078e020b */
[----:B------:R-:W-:-:S03]  /*0260*/  IMAD R14, R11, 0x18, R10 ;  /* 0x000000180b0e7824 */ /* 0x000fc600078e020a */
[----:B------:R-:W-:Y:S01]  /*0270*/  SHF.L.U32 R8, R8, 0x1, RZ ;  /* 0x0000000108087819 */ /* 0x000fe200000006ff */
[----:B------:R-:W-:-:S03]  /*0280*/  IMAD.SHL.U32 R14, R14, 0x4, RZ ;  /* 0x000000040e0e7824 */ /* 0x000fc600078e00ff */
[----:B------:R-:W-:Y:S02]  /*0290*/  IADD3 R18, P1, P2, R8, R13, R2 ;  /* 0x0000000d08127210 */ /* 0x000fe40007a3e002 */
[----:B------:R-:W-:Y:S02]  /*02a0*/  SHF.R.S32.HI R8, RZ, 0x1f, R8 ;  /* 0x0000001fff087819 */ /* 0x000fe40000011408 */
[----:B------:R-:W-:Y:S02]  /*02b0*/  LEA R17, P3, R18, c[0x0][0x168], 0x1 ;  /* 0x00005a0012117a11 */ /* 0x000fe400078608ff */
[----:B------:R-:W-:-:S04]  /*02c0*/  IADD3.X R9, R8, R15, R16, P1, P2 ;  /* 0x0000000f08097210 */ /* 0x000fc80000fe4410 */
[----:B------:R-:W-:-:S04]  /*02d0*/  LEA.HI.X R18, R18, c[0x0][0x16c], R9, 0x1, P3 ;  /* 0x00005b0012127a11 */ /* 0x000fc800018f0c09 */
.L_x_1654:
[----:B------:R-:W-:Y:S01]  /*02e0*/  MOV R9, R18 ;  /* 0x0000001200097202 */ /* 0x000fe20000000f00 */
[----:B------:R-:W-:-:S05]  /*02f0*/  IMAD.MOV.U32 R8, RZ, RZ, R17 ;  /* 0x000000ffff087224 */ /* 0x000fca00078e0011 */
[----:B------:R-:W2:Y:S01]  /*0300*/  LDG.E.CONSTANT R9, [R8.64] ;  /* 0x0000002408097981 */ /* 0x000ea2000c1e9900 */
[----:B------:R-:W-:Y:S02]  /*0310*/  IADD3 R12, R12, -0x1, RZ ;  /* 0xffffffff0c0c7810 */ /* 0x000fe40007ffe0ff */
[----:B------:R-:W-:Y:S02]  /*0320*/  IADD3 R17, P2, R17, 0x200, RZ ;  /* 0x0000020011117810 */ /* 0x000fe40007f5e0ff */
[----:B------:R-:W-:Y:S02]  /*0330*/  ISETP.NE.AND P1, PT, R12, RZ, PT ;  /* 0x000000ff0c00720c */ /* 0x000fe40003f25270 */
[----:B------:R-:W-:Y:S01]  /*0340*/  IADD3 R10, R10, 0x20, RZ ;  /* 0x000000200a0a7810 */ /* 0x000fe20007ffe0ff */
[----:B------:R-:W-:Y:S01]  /*0350*/  IMAD.X R18, RZ, RZ, R18, P2 ;  /* 0x000000ffff127224 */ /* 0x000fe200010e0612 */
[----:B--2---:R0:W-:Y:S02]  /*0360*/  STS [R14], R9 ;  /* 0x000000090e007388 */ /* 0x0041e40000000800 */
[----:B0-----:R-:W-:-:S07]  /*0370*/  IADD3 R14, R14, 0x80, RZ ;  /* 0x000000800e0e7810 */ /* 0x001fce0007ffe0ff */
[----:B------:R-:W-:Y:S05]  /*0380*/  @P1 BRA `(.L_x_1654) ;  /* 0xffffff5000001947 */ /* 0x000fea000383ffff */
.L_x_1653:
[----:B------:R-:W-:Y:S05]  /*0390*/  BSYNC B1 ;  /* 0x0000000000017941 */ /* 0x000fea0003800000 */
.L_x_1652:
[----:B------:R-:W-:Y:S05]  /*03a0*/  @!P0 BRA `(.L_x_1651) ;  /* 0x000001a000008947 */ /* 0x000fea0003800000 */
[----:B------:R-:W-:Y:S02]  /*03b0*/  IADD3 R20, P0, R13, R2, RZ ;  /* 0x000000020d147210 */ /* 0x000fe40007f1e0ff */
[C---:B------:R-:W-:Y:S01]  /*03c0*/  LEA R8, R10.reuse, R11, 0x2 ;  /* 0x0000000b0a087211 */ /* 0x040fe200078e10ff */
[----:B------:R-:W-:Y:S01]  /*03d0*/  IMAD R11, R11, 0x18, R10 ;  /* 0x000000180b0b7824 */ /* 0x000fe200078e020a */
[----:B------:R-:W-:Y:S01]  /*03e0*/  IADD3 R10, R10, -0x80, RZ ;  /* 0xffffff800a0a7810 */ /* 0x000fe20007ffe0ff */
[----:B------:R-:W-:Y:S01]  /*03f0*/  IMAD.X R15, R15, 0x1, R16, P0 ;  /* 0x000000010f0f7824 */ /* 0x000fe200000e0610 */
[C---:B------:R-:W-:Y:S02]  /*0400*/  LEA R13, P0, R20.reuse, c[0x0][0x168], 0x1 ;  /* 0x00005a00140d7a11 */ /* 0x040fe400078008ff */
[----:B------:R-:W-:Y:S02]  /*0410*/  LEA R11, R11, 0x100, 0x2 ;  /* 0x000001000b0b7811 */ /* 0x000fe400078e10ff */
[----:B------:R-:W-:Y:S01]  /*0420*/  LEA.HI.X R20, R20, c[0x0][0x16c], R15, 0x1, P0 ;  /* 0x00005b0014147a11 */ /* 0x000fe200000f0c0f */
[----:B------:R-:W-:-:S03]  /*0430*/  IMAD.SHL.U32 R15, R8, 0x2, RZ ;  /* 0x00000002080f7824 */ /* 0x000fc600078e00ff */
.L_x_1655:
        /* <DEDUP_REMOVED lines=17> */
.L_x_1651:
[----:B------:R-:W-:Y:S05]  /*0550*/  BSYNC B0 ;  /* 0x0000000000007941 */ /* 0x000fea0003800000 */
.L_x_1650:
[----:B------:R-:W-:Y:S01]  /*0560*/  BAR.SYNC.DEFER_BLOCKING 0x0 ;  /* 0x0000000000007b1d */ /* 0x000fe20000010000 */
[----:B------:R-:W-:-:S13]  /*0570*/  ISETP.GE.AND P0, PT, R5, R6, PT ;  /* 0x000000060500720c */ /* 0x000fda0003f06270 */
[----:B------:R-:W-:Y:S05]  /*0580*/  @!P0 BRA `(.L_x_1656) ;  /* 0x0000200000008947 */ /* 0x000fea0003800000 */
[----:B------:R-:W-:Y:S05]  /*0590*/  BRA.DIV ~URZ, `(.L_x_1657) ;  /* 0x000021327f007947 */ /* 0x000fea000b800000 */
[----:B------:R-:W-:-:S05]  /*05a0*/  IMAD.MOV.U32 R6, RZ, RZ, -0x800001 ;  /* 0xff7fffffff067424 */ /* 0x000fca00078e00ff */
.L_x_1683:
[----:B------:R-:W-:Y:S02]  /*05b0*/  FMNMX.FTZ R14, R6, -3.40282346638528859812e+38, !PT ;  /* 0xff7fffff060e7809 */ /* 0x000fe40007810000 */
[----:B------:R-:W-:Y:S01]  /*05c0*/  MOV R10, 0xff7fffff ;  /* 0xff7fffff000a7802 */ /* 0x000fe20000000f00 */
[----:B------:R-:W-:Y:S05]  /*05d0*/  BRA.DIV ~URZ, `(.L_x_1658) ;  /* 0x000021727f007947 */ /* 0x000fea000b800000 */
[----:B------:R-:W0:Y:S02]  /*05e0*/  SHFL.BFLY PT, R6, R14, 0x8, 0x1f ;  /* 0x0d001f000e067f89 */ /* 0x000e2400000e0000 */
[----:B0-----:R-:W-:-:S05]  /*05f0*/  FMNMX.FTZ R6, R14, R6, !PT ;  /* 0x000000060e067209 */ /* 0x001fca0007810000 */
[----:B------:R0:W1:Y:S02]  /*0600*/  SHFL.BFLY PT, R9, R6, 0x4, 0x1f ;  /* 0x0c801f0006097f89 */ /* 0x00006400000e0000 */
.L_x_1684:
        /* <DEDUP_REMOVED lines=28> */
.L_x_1663:
        /* <DEDUP_REMOVED lines=11> */
.L_x_1662:
[----:B------:R-:W-:Y:S05]  /*0880*/  BSYNC B1 ;  /* 0x0000000000017941 */ /* 0x000fea0003800000 */
.L_x_1661:
        /* <DEDUP_REMOVED lines=10> */
.L_x_1666:
        /* <DEDUP_REMOVED lines=100> */
.L_x_1665:
[----:B------:R-:W-:Y:S05]  /*0f70*/  BSYNC B1 ;  /* 0x0000000000017941 */ /* 0x000fea0003800000 */
.L_x_1664:
        /* <DEDUP_REMOVED lines=55> */
.L_x_1668:
[----:B------:R-:W-:Y:S05]  /*12f0*/  BSYNC B1 ;  /* 0x0000000000017941 */ /* 0x000fea0003800000 */
.L_x_1667:
        /* <DEDUP_REMOVED lines=26> */
.L_x_1660:
[----:B------:R-:W-:Y:S05]  /*14a0*/  BSYNC B0 ;  /* 0x0000000000007941 */ /* 0x000fea0003800000 */
.L_x_1659:
        /* <DEDUP_REMOVED lines=30> */
[----:B------:R-:W-:Y:S02]  /*1690*/  ISETP.GE.U32.AND P1, PT, R9, 0x180, PT ;  /* 0x000001800900780c */ /* 0x000fe40003f26070 */
[----:B------:R-:W-:Y:S02]  /*16a0*/  LOP3.LUT P0, R8, R8, 0x3, RZ, 0xc0, !PT ;  /* 0x0000000308087812 */ /* 0x000fe4000780c0ff */
[----:B------:R-:W-:-:S11]  /*16b0*/  MOV R9, R7 ;  /* 0x0000000700097202 */ /* 0x000fd60000000f00 */
[----:B------:R-:W-:Y:S05]  /*16c0*/  @!P0 BRA `(.L_x_1672) ;  /* 0x000000a000008947 */ /* 0x000fea0003800000 */
[----:B0-----:R-:W-:Y:S01]  /*16d0*/  LEA R10, R7, 0x1a0, 0x2 ;  /* 0x000001a0070a7811 */ /* 0x001fe200078e10ff */
[----:B------:R-:W-:-:S04]  /*16e0*/  IMAD.MOV.U32 R9, RZ, RZ, R7 ;  /* 0x000000ffff097224 */ /* 0x000fc800078e0007 */
.L_x_1673:
        /* <DEDUP_REMOVED lines=8> */
.L_x_1672:
[----:B0-----:R-:W-:Y:S05]  /*1770*/  BSYNC B1 ;  /* 0x0000000000017941 */ /* 0x001fea0003800000 */
.L_x_1671:
        /* <DEDUP_REMOVED lines=10> */
.L_x_1676:
        /* <DEDUP_REMOVED lines=52> */
.L_x_1675:
[----:B------:R-:W-:Y:S05]  /*1b60*/  BSYNC B1 ;  /* 0x0000000000017941 */ /* 0x000fea0003800000 */
.L_x_1674:
        /* <DEDUP_REMOVED lines=31> */
.L_x_1678:
[----:B------:R-:W-:Y:S05]  /*1d60*/  BSYNC B1 ;  /* 0x0000000000017941 */ /* 0x000fea0003800000 */
.L_x_1677:
        /* <DEDUP_REMOVED lines=14> */
.L_x_1670:
[----:B------:R-:W-:Y:S05]  /*1e50*/  BSYNC B0 ;  /* 0x0000000000007941 */ /* 0x000fea0003800000 */
.L_x_1669:
[----:B------:R-:W-:Y:S01]  /*1e60*/  BAR.SYNC.DEFER_BLOCKING 0x0 ;  /* 0x0000000000007b1d */ /* 0x000fe20000010000 */
[----:B------:R-:W-:Y:S01]  /*1e70*/  LOP3.LUT R4, R7, 0xffffffc0, RZ, 0xc0, !PT ;  /* 0xffffffc007047812 */ /* 0x000fe200078ec0ff */
[----:B------:R-:W-:Y:S01]  /*1e80*/  IMAD R5, R5, 0xc0, R0 ;  /* 0x000000c005057824 */ /* 0x000fe200078e0200 */
[C---:B------:R-:W-:Y:S01]  /*1e90*/  ISETP.GT.AND P1, PT, R7.reuse, 0x3f, PT ;  /* 0x0000003f0700780c */ /* 0x040fe20003f24270 */
[----:B------:R-:W-:Y:S01]  /*1ea0*/  HFMA2.MMA R12, -RZ, RZ, 0, 0 ;  /* 0x00000000ff0c7435 */ /* 0x000fe200000001ff */
[----:B------:R-:W-:Y:S01]  /*1eb0*/  ISETP.NE.AND P0, PT, R4, 0x40, PT ;  /* 0x000000400400780c */ /* 0x000fe20003f05270 */
[----:B------:R-:W-:Y:S01]  /*1ec0*/  BSSY B0, `(.L_x_1679) ;  /* 0x000001e000007945 */ /* 0x000fe20003800000 */
[C---:B0-----:R-:W-:Y:S01]  /*1ed0*/  LOP3.LUT R6, R7.reuse, 0xffffffe0, RZ, 0xc0, !PT ;  /* 0xffffffe007067812 */ /* 0x041fe200078ec0ff */
[----:B------:R-:W-:Y:S01]  /*1ee0*/  CS2R R14, SRZ ;  /* 0x00000000000e7805 */ /* 0x000fe2000001ff00 */
[C---:B------:R-:W-:Y:S01]  /*1ef0*/  IADD3 R8, R7.reuse, 0x1f, RZ ;  /* 0x0000001f07087810 */ /* 0x040fe20007ffe0ff */
[----:B------:R-:W-:Y:S01]  /*1f00*/  CS2R R16, SRZ ;  /* 0x0000000000107805 */ /* 0x000fe2000001ff00 */
[----:B------:R-:W-:Y:S01]  /*1f10*/  BAR.SYNC.DEFER_BLOCKING 0x0 ;  /* 0x0000000000007b1d */ /* 0x000fe20000010000 */
[----:B------:R-:W-:Y:S01]  /*1f20*/  ISETP.GT.AND P3, PT, R7, 0x1f, PT ;  /* 0x0000001f0700780c */ /* 0x000fe20003f64270 */
[----:B------:R-:W-:Y:S01]  /*1f30*/  IMAD.MOV.U32 R9, RZ, RZ, RZ ;  /* 0x000000ffff097224 */ /* 0x000fe200078e00ff */
[----:B------:R-:W-:-:S02]  /*1f40*/  ISETP.NE.AND P2, PT, R6, 0x20, PT ;  /* 0x000000200600780c */ /* 0x000fc40003f45270 */
[----:B------:R-:W-:Y:S02]  /*1f50*/  ISETP.GT.U32.AND P4, PT, R8, 0x3e, PT ;  /* 0x0000003e0800780c */ /* 0x000fe40003f84070 */
        /* <DEDUP_REMOVED lines=14> */
[----:B0-----:R-:W-:-:S02]  /*2040*/  FADD.FTZ R9, RZ, R9 ;  /* 0x00000009ff097221 */ /* 0x001fc40000010000 */
[----:B-1----:R-:W-:Y:S02]  /*2050*/  FADD.FTZ R12, RZ, R12 ;  /* 0x0000000cff0c7221 */ /* 0x002fe40000010000 */
[----:B--2---:R-:W-:Y:S02]  /*2060*/  FADD.FTZ R16, RZ, R16 ;  /* 0x00000010ff107221 */ /* 0x004fe40000010000 */
[----:B---3--:R-:W-:Y:S02]  /*2070*/  FADD.FTZ R17, RZ, R17 ;  /* 0x00000011ff117221 */ /* 0x008fe40000010000 */
[----:B----4-:R-:W-:Y:S02]  /*2080*/  FADD.FTZ R14, RZ, R14 ;  /* 0x0000000eff0e7221 */ /* 0x010fe40000010000 */
[----:B-----5:R-:W-:Y:S02]  /*2090*/  FADD.FTZ R15, RZ, R15 ;  /* 0x0000000fff0f7221 */ /* 0x020fe40000010000 */
.L_x_1680:
[----:B0-----:R-:W-:Y:S05]  /*20a0*/  BSYNC B0 ;  /* 0x0000000000007941 */ /* 0x001fea0003800000 */
.L_x_1679:
        /* <DEDUP_REMOVED lines=22> */
.L_x_1682:
[----:B0-----:R-:W-:Y:S05]  /*2210*/  BSYNC B0 ;  /* 0x0000000000007941 */ /* 0x001fea0003800000 */
.L_x_1681:
        /* <DEDUP_REMOVED lines=8> */
[----:B------:R-:W-:-:S02]  /*22a0*/  IADD3 R25, R0, 0x60, RZ ;  /* 0x0000006000197810 */ /* 0x000fc40007ffe0ff */
[----:B------:R-:W-:Y:S01]  /*22b0*/  SHF.R.S32.HI R5, RZ, 0x1f, R2 ;  /* 0x0000001fff057819 */ /* 0x000fe20000011402 */
[----:B------:R-:W-:Y:S01]  /*22c0*/  IMAD R3, R3, 0xc0, RZ ;  /* 0x000000c003037824 */ /* 0x000fe200078e02ff */
[C---:B------:R-:W-:Y:S02]  /*22d0*/  IADD3 R27, R0.reuse, 0x80, RZ ;  /* 0x00000080001b7810 */ /* 0x040fe40007ffe0ff */
[----:B------:R-:W-:Y:S02]  /*22e0*/  IADD3 R19, R0, 0xa0, RZ ;  /* 0x000000a000137810 */ /* 0x000fe40007ffe0ff */
[----:B------:R-:W-:Y:S02]  /*22f0*/  SHF.R.S32.HI R8, RZ, 0x1f, R3 ;  /* 0x0000001fff087819 */ /* 0x000fe40000011403 */
[----:B------:R-:W-:Y:S02]  /*2300*/  F2FP.BF16.PACK_AB R16, R17, R16 ;  /* 0x000000101110723e */ /* 0x000fe400000010ff */
[----:B------:R-:W-:Y:S01]  /*2310*/  F2FP.BF16.PACK_AB R14, R15, R14 ;  /* 0x0000000e0f0e723e */ /* 0x000fe200000010ff */
[----:B0-----:R-:W-:-:S04]  /*2320*/  UIMAD UR4, UR4, 0xc0, URZ ;  /* 0x000000c0040478a4 */ /* 0x001fc8000f8e023f */
[----:B------:R-:W-:Y:S02]  /*2330*/  USHF.R.S32.HI UR5, URZ, 0x1f, UR4 ;  /* 0x0000001f3f057899 */ /* 0x000fe40008011404 */
[----:B------:R-:W-:-:S04]  /*2340*/  IADD3 R2, P0, P1, R3, UR4, R2 ;  /* 0x0000000403027c10 */ /* 0x000fc8000f91e002 */
[----:B------:R-:W-:Y:S02]  /*2350*/  IADD3.X R8, R8, UR5, R5, P0, P1 ;  /* 0x0000000508087c10 */ /* 0x000fe400087e2405 */
[-C--:B------:R-:W-:Y:S02]  /*2360*/  IADD3 R3, P1, R0, R2.reuse, RZ ;  /* 0x0000000200037210 */ /* 0x080fe40007f3e0ff */
[-C--:B------:R-:W-:Y:S02]  /*2370*/  IADD3 R5, P2, R21, R2.reuse, RZ ;  /* 0x0000000215057210 */ /* 0x080fe40007f5e0ff */
[-C--:B------:R-:W-:Y:S02]  /*2380*/  IADD3 R7, P3, R23, R2.reuse, RZ ;  /* 0x0000000217077210 */ /* 0x080fe40007f7e0ff */
[-C--:B------:R-:W-:Y:S02]  /*2390*/  IADD3 R11, P4, R25, R2.reuse, RZ ;  /* 0x00000002190b7210 */ /* 0x080fe40007f9e0ff */
[----:B------:R-:W-:-:S02]  /*23a0*/  IADD3 R13, P5, R27, R2, RZ ;  /* 0x000000021b0d7210 */ /* 0x000fc40007fbe0ff */
[----:B------:R-:W-:Y:S02]  /*23b0*/  IADD3 R18, P0, R19, R2, RZ ;  /* 0x0000000213127210 */ /* 0x000fe40007f1e0ff */
[-C--:B------:R-:W-:Y:S02]  /*23c0*/  LEA.HI.X.SX32 R10, R0, R8.reuse, 0x1, P1 ;  /* 0x00000008000a7211 */ /* 0x080fe400008f0eff */
[-C--:B------:R-:W-:Y:S02]  /*23d0*/  LEA.HI.X.SX32 R24, R21, R8.reuse, 0x1, P2 ;  /* 0x0000000815187211 */ /* 0x080fe400010f0eff */
[-C--:B------:R-:W-:Y:S02]  /*23e0*/  LEA.HI.X.SX32 R22, R23, R8.reuse, 0x1, P3 ;  /* 0x0000000817167211 */ /* 0x080fe400018f0eff */
[-C--:B------:R-:W-:Y:S02]  /*23f0*/  LEA.HI.X.SX32 R0, R25, R8.reuse, 0x1, P4 ;  /* 0x0000000819007211 */ /* 0x080fe400020f0eff */
[----:B------:R-:W-:-:S02]  /*2400*/  LEA.HI.X.SX32 R20, R27, R8, 0x1, P5 ;  /* 0x000000081b147211 */ /* 0x000fc400028f0eff */
[----:B------:R-:W-:Y:S02]  /*2410*/  LEA R2, P1, R3, c[0x0][0x160], 0x1 ;  /* 0x0000580003027a11 */ /* 0x000fe400078208ff */
[----:B------:R-:W-:Y:S02]  /*2420*/  LEA.HI.X.SX32 R19, R19, R8, 0x1, P0 ;  /* 0x0000000813137211 */ /* 0x000fe400000f0eff */
[----:B------:R-:W-:Y:S02]  /*2430*/  LEA R8, P0, R11, c[0x0][0x160], 0x1 ;  /* 0x000058000b087a11 */ /* 0x000fe400078008ff */
[----:B------:R-:W-:Y:S02]  /*2440*/  LEA R4, P2, R5, c[0x0][0x160], 0x1 ;  /* 0x0000580005047a11 */ /* 0x000fe400078408ff */
[----:B------:R-:W-:Y:S02]  /*2450*/  F2FP.BF16.PACK_AB R21, R12, R9 ;  /* 0x000000090c15723e */ /* 0x000fe400000010ff */
[----:B------:R-:W-:-:S02]  /*2460*/  LEA.HI.X R3, R3, c[0x0][0x164], R10, 0x1, P1 ;  /* 0x0000590003037a11 */ /* 0x000fc400008f0c0a */
[----:B------:R-:W-:Y:S02]  /*2470*/  LEA R6, P3, R7, c[0x0][0x160], 0x1 ;  /* 0x0000580007067a11 */ /* 0x000fe400078608ff */
[----:B------:R-:W-:Y:S01]  /*2480*/  LEA.HI.X R9, R11, c[0x0][0x164], R0, 0x1, P0 ;  /* 0x000059000b097a11 */ /* 0x000fe200000f0c00 */
[----:B------:R0:W-:Y:S01]  /*2490*/  STG.E.U16 [R2.64], R21 ;  /* 0x0000001502007986 */ /* 0x0001e2000c101524 */
[----:B------:R-:W-:Y:S02]  /*24a0*/  LEA.HI.X R5, R5, c[0x0][0x164], R24, 0x1, P2 ;  /* 0x0000590005057a11 */ /* 0x000fe400010f0c18 */
[----:B------:R-:W-:Y:S02]  /*24b0*/  PRMT R0, R21, 0x7632, R0 ;  /* 0x0000763215007816 */ /* 0x000fe40000000000 */
[----:B------:R-:W-:Y:S02]  /*24c0*/  LEA R10, P1, R13, c[0x0][0x160], 0x1 ;  /* 0x000058000d0a7a11 */ /* 0x000fe400078208ff */
[----:B------:R-:W-:Y:S01]  /*24d0*/  LEA R12, P2, R18, c[0x0][0x160], 0x1 ;  /* 0x00005800120c7a11 */ /* 0x000fe200078408ff */
[----:B------:R1:W-:Y:S01]  /*24e0*/  STG.E.U16 [R4.64], R0 ;  /* 0x0000000004007986 */ /* 0x0003e2000c101524 */
[----:B------:R-:W-:-:S02]  /*24f0*/  LEA.HI.X R7, R7, c[0x0][0x164], R22, 0x1, P3 ;  /* 0x0000590007077a11 */ /* 0x000fc400018f0c16 */
[----:B------:R-:W-:Y:S02]  /*2500*/  LEA.HI.X R11, R13, c[0x0][0x164], R20, 0x1, P1 ;  /* 0x000059000d0b7a11 */ /* 0x000fe400008f0c14 */
[----:B0-----:R-:W-:Y:S01]  /*2510*/  PRMT R3, R16, 0x7632, R3 ;  /* 0x0000763210037816 */ /* 0x001fe20000000003 */
[----:B------:R-:W-:Y:S01]  /*2520*/  STG.E.U16 [R6.64], R16 ;  /* 0x0000001006007986 */ /* 0x000fe2000c101524 */
[----:B------:R-:W-:-:S03]  /*2530*/  LEA.HI.X R13, R18, c[0x0][0x164], R19, 0x1, P2 ;  /* 0x00005900120d7a11 */ /* 0x000fc600010f0c13 */
[----:B------:R-:W-:Y:S01]  /*2540*/  STG.E.U16 [R8.64], R3 ;  /* 0x0000000308007986 */ /* 0x000fe2000c101524 */
[----:B-1----:R-:W-:-:S03]  /*2550*/  PRMT R5, R14, 0x7632, R5 ;  /* 0x000076320e057816 */ /* 0x002fc60000000005 */
[----:B------:R-:W-:Y:S04]  /*2560*/  STG.E.U16 [R10.64], R14 ;  /* 0x0000000e0a007986 */ /* 0x000fe8000c101524 */
[----:B------:R-:W-:Y:S01]  /*2570*/  STG.E.U16 [R12.64], R5 ;  /* 0x000000050c007986 */ /* 0x000fe2000c101524 */
[----:B------:R-:W-:Y:S05]  /*2580*/  EXIT ;  /* 0x000000000000794d */ /* 0x000fea0003800000 */
.L_x_1656:
        /* <DEDUP_REMOVED lines=20> */
.L_x_1657:
[----:B------:R-:W-:Y:S01]  /*26d0*/  IMAD.MOV.U32 R6, RZ, RZ, -0x800001 ;  /* 0xff7fffffff067424 */ /* 0x000fe200078e00ff */
[----:B------:R-:W-:Y:S01]  /*26e0*/  MOV R11, 0x10 ;  /* 0x00000010000b7802 */ /* 0x000fe20000000f00 */
[----:B------:R-:W-:Y:S01]  /*26f0*/  IMAD.MOV.U32 R12, RZ, RZ, 0x1f ;  /* 0x0000001fff0c7424 */ /* 0x000fe200078e00ff */
[----:B------:R-:W-:Y:S02]  /*2700*/  MOV R13, 0xffffffff ;  /* 0xffffffff000d7802 */ /* 0x000fe40000000f00 */
[----:B------:R-:W-:Y:S02]  /*2710*/  MOV R8, 0x2730 ;  /* 0x0000273000087802 */ /* 0x000fe40000000f00 */
[----:B------:R-:W-:Y:S05]  /*2720*/  CALL.REL.NOINC `($__internal_37_$__cuda_sm70_shflsync_bfly_p) ;  /* 0x0000010000007944 */ /* 0x000fea0003c00000 */
[----:B01----:R-:W-:Y:S01]  /*2730*/  IMAD.MOV.U32 R6, RZ, RZ, R11 ;  /* 0x000000ffff067224 */ /* 0x003fe200078e000b */
[----:B------:R-:W-:Y:S05]  /*2740*/  BRA `(.L_x_1683) ;  /* 0xffffde6000007947 */ /* 0x000fea000383ffff */
.L_x_1658:
[----:B------:R-:W-:Y:S01]  /*2750*/  HFMA2.MMA R12, -RZ, RZ, 0, 1.847743988037109375e-06 ;  /* 0x0000001fff0c7435 */ /* 0x000fe200000001ff */
[----:B------:R-:W-:Y:S01]  /*2760*/  MOV R6, R14 ;  /* 0x0000000e00067202 */ /* 0x000fe20000000f00 */
[----:B------:R-:W-:Y:S01]  /*2770*/  IMAD.MOV.U32 R11, RZ, RZ, 0x8 ;  /* 0x00000008ff0b7424 */ /* 0x000fe200078e00ff */
[----:B------:R-:W-:Y:S01]  /*2780*/  MOV R8, 0x27b0 ;  /* 0x000027b000087802 */ /* 0x000fe20000000f00 */
[----:B------:R-:W-:-:S02]  /*2790*/  IMAD.MOV.U32 R13, RZ, RZ, -0x1 ;  /* 0xffffffffff0d7424 */ /* 0x000fc400078e00ff */
[----:B------:R-:W-:Y:S05]  /*27a0*/  CALL.REL.NOINC `($__internal_37_$__cuda_sm70_shflsync_bfly_p) ;  /* 0x0000008000007944 */ /* 0x000fea0003c00000 */
[----:B01----:R-:W-:Y:S01]  /*27b0*/  FMNMX.FTZ R6, R14, R11, !PT ;  /* 0x0000000b0e067209 */ /* 0x003fe20007810000 */
[----:B------:R-:W-:Y:S01]  /*27c0*/  IMAD.MOV.U32 R12, RZ, RZ, 0x1f ;  /* 0x0000001fff0c7424 */ /* 0x000fe200078e00ff */
[----:B------:R-:W-:-:S02]  /*27d0*/  MOV R11, 0x4 ;  /* 0x00000004000b7802 */ /* 0x000fc40000000f00 */
[----:B------:R-:W-:Y:S02]  /*27e0*/  MOV R13, 0xffffffff ;  /* 0xffffffff000d7802 */ /* 0x000fe40000000f00 */
[----:B------:R-:W-:Y:S02]  /*27f0*/  MOV R8, 0x2810 ;  /* 0x0000281000087802 */ /* 0x000fe40000000f00 */
[----:B------:R-:W-:Y:S05]  /*2800*/  CALL.REL.NOINC `($__internal_37_$__cuda_sm70_shflsync_bfly_p) ;  /* 0x0000002000007944 */ /* 0x000fea0003c00000 */
[----:B-1----:R-:W-:Y:S01]  /*2810*/  IMAD.MOV.U32 R9, RZ, RZ, R11 ;  /* 0x000000ffff097224 */ /* 0x002fe200078e000b */
[----:B0-----:R-:W-:Y:S05]  /*2820*/  BRA `(.L_x_1684) ;  /* 0xffffdde000007947 */ /* 0x001fea000383ffff */
        .weak           $__internal_37_$__cuda_sm70_shflsync_bfly_p
        .type           $__internal_37_$__cuda_sm70_shflsync_bfly_p,@function
        .size           $__internal_37_$__cuda_sm70_shflsync_bfly_p,(.L_x_23204 - $__internal_37_$__cuda_sm70_shflsync_bfly_p)
$__internal_37_$__cuda_sm70_shflsync_bfly_p:
[----:B------:R-:W-:Y:S01]  /*2830*/  HFMA2.MMA R9, -RZ, RZ, 0, 0 ;  /* 0x00000000ff097435 */ /* 0x000fe200000001ff */
[----:B------:R-:W-:Y:S04]  /*2840*/  WARPSYNC R13 ;  /* 0x0000000d00007348 */ /* 0x000fe80003800000 */
[----:B------:R0:W1:Y:S01]  /*2850*/  SHFL.BFLY PT, R11, R6, R11, R12 ;  /* 0x0c00000b060b7389 */ /* 0x00006200000e000c */
[----:B------:R-:W-:Y:S05]  /*2860*/  RET.REL.NODEC R8 `(_ZN4vllm25paged_attention_v1_kernelI13__nv_bfloat16hLi192ELi8ELi128ELNS_18Fp8KVCacheDataTypeE2ELb0EEEvPT_PKS3_PKT0_S9_ifPKiSB_iPKfiiiSD_SD_iiiii) ;  /* 0xffffd79008007950 */ /* 0x000fea0003c3ffff */
.L_x_1685:
        /* <DEDUP_REMOVED lines=9> */
.L_x_23204:


//--------------------- .text._ZN4vllm25paged_attention_v1_kernelI13__nv_bfloat16hLi128ELi8ELi128ELNS_18Fp8KVCacheDataTypeE2ELb0EEEvPT_PKS3_PKT0_S9_ifPKiSB_iPKfiiiSD_SD_iiiii --------------------------
	.section	.text._ZN4vllm25paged_attention_v1_kernelI13__nv_bfloat16hLi128ELi8ELi128ELNS_18Fp8KVCacheDataTypeE2ELb0EEEvPT_PKS3_PKT0_S9_ifPKiSB_iPKfiiiSD_SD_iiiii,"ax",@progbits
	.sectioninfo	@"SHI_REGISTERS=32"
	.align	128
        .global         _ZN4vllm25paged_attention_v1_kernelI13__nv_bfloat16hLi128ELi8ELi128ELNS_18Fp8KVCacheDataTypeE2ELb0EEEvPT_PKS3_PKT0_S9_ifPKiSB_iPKfiiiSD_SD_iiiii
        .type           _ZN4vllm25paged_attention_v1_kernelI13__nv_bfloat16hLi128ELi8ELi128ELNS_18Fp8KVCacheDataTypeE2ELb0EEEvPT_PKS3_PKT0_S9_ifPKiSB_iPKfiiiSD_SD_iiiii,@function
        .size           _ZN4vllm25paged_attention_v1_kernelI13__nv_bfloat16hLi128ELi8ELi128ELNS_18Fp8KVCacheDataTypeE2ELb0EEEvPT_PKS3_PKT0_S9_ifPKiSB_iPKfiiiSD_SD_iiiii,(.L_x_23205 - _ZN4vllm25paged_attention_v1_kernelI13__nv_bfloat16hLi128ELi8ELi128ELNS_18Fp8KVCacheDataTypeE2ELb0EEEvPT_PKS3_PKT0_S9_ifPKiSB_iPKfiiiSD_SD_iiiii)
        .other          _ZN4vllm25paged_attention_v1_kernelI13__nv_bfloat16hLi128ELi8ELi128ELNS_18Fp8KVCacheDataTypeE2ELb0EEEvPT_PKS3_PKT0_S9_ifPKiSB_iPKfiiiSD_SD_iiiii,@"STO_CUDA_ENTRY STV_DEFAULT"
_ZN4vllm25paged_attention_v1_kernelI13__nv_bfloat16hLi128ELi8ELi128ELNS_18Fp8KVCacheDataTypeE2ELb0EEEvPT_PKS3_PKT0_S9_ifPKiSB_iPKfiiiSD_SD_iiiii:
.text._ZN4vllm25paged_attention_v1_kernelI13__nv_bfloat16hLi128ELi8ELi128ELNS_18Fp8KVCacheDataTypeE2ELb0EEEvPT_PKS3_PKT0_S9_ifPKiSB_iPKfiiiSD_SD_iiiii:
        /* <DEDUP_REMOVED lines=18> */
[----:B------:R-:W-:-:S02]  /*0120*/  LEA.HI R9, R8, R5, RZ, 0x2 ;  /* 0x0000000508097211 */ /* 0x000fc400078f10ff */
[----:B------:R-:W-:Y:S02]  /*0130*/  SHF.R.S32.HI R3, RZ, 0x5, R0 ;  /* 0x00000005ff037819 */ /* 0x000fe40000011400 */
[----:B------:R-:W-:Y:S02]  /*0140*/  IADD3 R0, -R10, R5, RZ ;  /* 0x000000050a007210 */ /* 0x000fe40007ffe1ff */
[----:B------:R-:W-:Y:S01]  /*0150*/  SHF.R.S32.HI R8, RZ, 0x3, R7 ;  /* 0x00000003ff087819 */ /* 0x000fe20000011407 */
[----:B------:R-:W-:Y:S05]  /*0160*/  @P1 BRA `(.L_x_1687) ;  /* 0x000003f000001947 */ /* 0x000fea0003800000 */
[----:B-1----:R-:W-:Y:S01]  /*0170*/  SHF.R.S32.HI R7, RZ, 0x2, R9 ;  /* 0x00000002ff077819 */ /* 0x002fe20000011409 */
[----:B------:R-:W-:Y:S01]  /*0180*/  IMAD.SHL.U32 R14, R4, 0x80, RZ ;  /* 0x00000080040e7824 */ /* 0x000fe200078e00ff */
[----:B------:R-:W-:Y:S01]  /*0190*/  LOP3.LUT R12, R9, 0xfffffffc, RZ, 0xc0, !PT ;  /* 0xfffffffc090c7812 */ /* 0x000fe200078ec0ff */
[----:B------:R-:W-:Y:S01]  /*01a0*/  IMAD R9, R6, c[0x0][0x1a8], RZ ;  /* 0x00006a0006097a24 */ /* 0x000fe200078e02ff */
[----:B------:R-:W-:Y:S01]  /*01b0*/  IMNMX R10, R7, -0x10, !PT ;  /* 0xfffffff0070a7817 */ /* 0x000fe20007800200 */
[----:B------:R-:W-:Y:S01]  /*01c0*/  BSSY B1, `(.L_x_1688) ;  /* 0x000001e000017945 */ /* 0x000fe20003800000 */
[----:B------:R-:W-:Y:S01]  /*01d0*/  SHF.R.S32.HI R17, RZ, 0x1f, R14 ;  /* 0x0000001fff117819 */ /* 0x000fe2000001140e */
[----:B------:R-:W-:Y:S01]  /*01e0*/  IMAD.IADD R12, R5, 0x1, -R12 ;  /* 0x00000001050c7824 */ /* 0x000fe200078e0a0c */
[----:B------:R-:W-:-:S02]  /*01f0*/  IADD3 R10, -R7, 0x1f, R10 ;  /* 0x0000001f070a7810 */ /* 0x000fc40007ffe10a */
[----:B------:R-:W-:Y:S02]  /*0200*/  SHF.R.S32.HI R16, RZ, 0x1f, R9 ;  /* 0x0000001fff107819 */ /* 0x000fe40000011409 */
[C---:B------:R-:W-:Y:S02]  /*0210*/  LEA.HI R11, R10.reuse, 0x1, RZ, 0x1b ;  /* 0x000000010a0b7811 */ /* 0x040fe400078fd8ff */
[----:B------:R-:W-:Y:S02]  /*0220*/  ISETP.GE.U32.AND P0, PT, R10, 0x60, PT ;  /* 0x000000600a00780c */ /* 0x000fe40003f06070 */
[----:B------:R-:W-:-:S13]  /*0230*/  LOP3.LUT P2, R11, R11, 0x3, RZ, 0xc0, !PT ;  /* 0x000000030b0b7812 */ /* 0x000fda000784c0ff */
[----:B------:R-:W-:Y:S05]  /*0240*/  @!P2 BRA `(.L_x_1689) ;  /* 0x000001500000a947 */ /* 0x000fea0003800000 */
[----:B------:R-:W-:Y:S01]  /*0250*/  LEA R10, R7, R12, 0x2 ;  /* 0x0000000c070a7211 */ /* 0x000fe200078e10ff */
[----:B------:R-:W-:Y:S01]  /*0260*/  IMAD R15, R12, 0x10, R7 ;  /* 0x000000100c0f7824 */ /* 0x000fe200078e0207 */
[----:B------:R-:W-:-:S03]  /*0270*/  MOV R13, R11 ;  /* 0x0000000b000d7202 */ /* 0x000fc60000000f00 */
[----:B------:R-:W-:Y:S02]  /*0280*/  IMAD.SHL.U32 R10, R10, 0x2, RZ ;  /* 0x000000020a0a7824 */ /* 0x000fe400078e00ff */
[----:B------:R-:W-:-:S03]  /*0290*/  IMAD.SHL.U32 R15, R15, 0x4, RZ ;  /* 0x000000040f0f7824 */ /* 0x000fc600078e00ff */
[----:B------:R-:W-:Y:S02]  /*02a0*/  IADD3 R19, P2, P3, R10, R9, R14 ;  /* 0x000000090a137210 */ /* 0x000fe40007b5e00e */
[----:B------:R-:W-:Y:S02]  /*02b0*/  SHF.R.S32.HI R10, RZ, 0x1f, R10 ;  /* 0x0000001fff0a7819 */ /* 0x000fe4000001140a */
[----:B------:R-:W-:Y:S02]  /*02c0*/  LEA R18, P4, R19, c[0x0][0x168], 0x1 ;  /* 0x00005a0013127a11 */ /* 0x000fe400078808ff */
[----:B------:R-:W-:-:S04]  /*02d0*/  IADD3.X R10, R10, R16, R17, P2, P3 ;  /* 0x000000100a0a7210 */ /* 0x000fc800017e6411 */
[----:B------:R-:W-:-:S03]  /*02e0*/  LEA.HI.X R19, R19, c[0x0][0x16c], R10, 0x1, P4 ;  /* 0x00005b0013137a11 */ /* 0x000fc600020f0c0a */
.L_x_1690:
[----:B------:R-:W-:Y:S01]  /*02f0*/  IMAD.MOV.U32 R10, RZ, RZ, R18 ;  /* 0x000000ffff0a7224 */ /* 0x000fe200078e0012 */
[----:B------:R-:W-:-:S05]  /*0300*/  MOV R11, R19 ;  /* 0x00000013000b7202 */ /* 0x000fca0000000f00 */
        /* <DEDUP_REMOVED lines=9> */
.L_x_1689:
[----:B------:R-:W-:Y:S05]  /*03a0*/  BSYNC B1 ;  /* 0x0000000000017941 */ /* 0x000fea0003800000 */
.L_x_1688:
[----:B------:R-:W-:Y:S05]  /*03b0*/  @!P0 BRA `(.L_x_1687) ;  /* 0x000001a000008947 */ /* 0x000fea0003800000 */
[----:B------:R-:W-:Y:S01]  /*03c0*/  IADD3 R14, P0, R9, R14, RZ ;  /* 0x0000000e090e7210 */ /* 0x000fe20007f1e0ff */
[----:B------:R-:W-:Y:S01]  /*03d0*/  IMAD R9, R7, 0x4, R12 ;  /* 0x0000000407097824 */ /* 0x000fe200078e020c */
[----:B------:R-:W-:Y:S02]  /*03e0*/  LEA R12, R12, R7, 0x4 ;  /* 0x000000070c0c7211 */ /* 0x000fe400078e20ff */
[----:B------:R-:W-:Y:S01]  /*03f0*/  IADD3.X R17, R16, R17, RZ, P0, !PT ;  /* 0x0000001110117210 */ /* 0x000fe200007fe4ff */
[----:B------:R-:W-:Y:S01]  /*0400*/  IMAD.SHL.U32 R15, R9, 0x2, RZ ;  /* 0x00000002090f7824 */ /* 0x000fe200078e00ff */
[C---:B------:R-:W-:Y:S02]  /*0410*/  LEA R13, P0, R14.reuse, c[0x0][0x168], 0x1 ;  /* 0x00005a000e0d7a11 */ /* 0x040fe400078008ff */
[----:B------:R-:W-:Y:S02]  /*0420*/  IADD3 R7, R7, -0x80, RZ ;  /* 0xffffff8007077810 */ /* 0x000fe40007ffe0ff */
[----:B------:R-:W-:-:S02]  /*0430*/  LEA.HI.X R20, R14, c[0x0][0x16c], R17, 0x1, P0 ;  /* 0x00005b000e147a11 */ /* 0x000fc400000f0c11 */
[----:B------:R-:W-:Y:S02]  /*0440*/  LEA R9, R12, 0x100, 0x2 ;  /* 0x000001000c097811 */ /* 0x000fe400078e10ff */
.L_x_1691:
        /* <DEDUP_REMOVED lines=9> */
[----:B------:R-:W-:Y:S02]  /*04e0*/  ISETP.GE.AND P0, PT, R7, -0x70, PT ;  /* 0xffffff900700780c */ /* 0x000fe40003f06270 */
[----:B------:R-:W-:Y:S01]  /*04f0*/  IADD3.X R20, RZ, R20, RZ, P2, !PT ;  /* 0x00000014ff147210 */ /* 0x000fe200017fe4ff */
[----:B--2---:R-:W-:Y:S04]  /*0500*/  STS [R9+-0x100], R12 ;  /* 0xffff000c09007388 */ /* 0x004fe80000000800 */
[----:B---3--:R-:W-:Y:S04]  /*0510*/  STS [R9+-0x80], R14 ;  /* 0xffff800e09007388 */ /* 0x008fe80000000800 */
[----:B----4-:R-:W-:Y:S04]  /*0520*/  STS [R9], R16 ;  /* 0x0000001009007388 */ /* 0x010fe80000000800 */
[----:B-----5:R0:W-:Y:S02]  /*0530*/  STS [R9+0x80], R18 ;  /* 0x0000801209007388 */ /* 0x0201e40000000800 */
[----:B0-----:R-:W-:Y:S01]  /*0540*/  IADD3 R9, R9, 0x200, RZ ;  /* 0x0000020009097810 */ /* 0x001fe20007ffe0ff */
[----:B------:R-:W-:Y:S05]  /*0550*/  @!P0 BRA `(.L_x_1691) ;  /* 0xfffffef000008947 */ /* 0x000fea000383ffff */
.L_x_1687:
[----:B-1----:R-:W-:Y:S05]  /*0560*/  BSYNC B0 ;  /* 0x0000000000007941 */ /* 0x002fea0003800000 */
.L_x_1686:
[----:B------:R-:W-:Y:S01]  /*0570*/  BAR.SYNC.DEFER_BLOCKING 0x0 ;  /* 0x0000000000007b1d */ /* 0x000fe20000010000 */
[----:B------:R-:W-:-:S13]  /*0580*/  ISETP.GE.AND P0, PT, R3, R8, PT ;  /* 0x000000080300720c */ /* 0x000fda0003f06270 */
[----:B------:R-:W-:Y:S05]  /*0590*/  @!P0 BRA `(.L_x_1692) ;  /* 0x00001e0000008947 */ /* 0x000fea0003800000 */
[----:B------:R-:W-:Y:S05]  /*05a0*/  BRA.DIV ~URZ, `(.L_x_1693) ;  /* 0x00001f327f007947 */ /* 0x000fea000b800000 */
[----:B------:R-:W-:-:S05]  /*05b0*/  IMAD.MOV.U32 R7, RZ, RZ, -0x800001 ;  /* 0xff7fffffff077424 */ /* 0x000fca00078e00ff */
.L_x_1715:
[----:B------:R-:W-:Y:S02]  /*05c0*/  FMNMX.FTZ R16, R7, -3.40282346638528859812e+38, !PT ;  /* 0xff7fffff07107809 */ /* 0x000fe40007810000 */
[----:B------:R-:W-:Y:S01]  /*05d0*/  MOV R10, 0xff7fffff ;  /* 0xff7fffff000a7802 */ /* 0x000fe20000000f00 */
[----:B------:R-:W-:Y:S05]  /*05e0*/  BRA.DIV ~URZ, `(.L_x_1694) ;  /* 0x00001f727f007947 */ /* 0x000fea000b800000 */
[----:B------:R-:W0:Y:S02]  /*05f0*/  SHFL.BFLY PT, R7, R16, 0x8, 0x1f ;  /* 0x0d001f0010077f89 */ /* 0x000e2400000e0000 */
[----:B0-----:R-:W-:-:S05]  /*0600*/  FMNMX.FTZ R7, R16, R7, !PT ;  /* 0x0000000710077209 */ /* 0x001fca0007810000 */
[----:B------:R0:W1:Y:S02]  /*0610*/  SHFL.BFLY PT, R8, R7, 0x4, 0x1f ;  /* 0x0c801f0007087f89 */ /* 0x00006400000e0000 */
.L_x_1716:
        /* <DEDUP_REMOVED lines=10> */
[----:B0-2---:R-:W0:Y:S02]  /*06c0*/  SHFL.BFLY PT, R7, R10, 0x2, 0x1f ;  /* 0x0c401f000a077f89 */ /* 0x005e2400000e0000 */
[----:B01----:R-:W-:-:S05]  /*06d0*/  FMNMX.FTZ R8, R7, R10, !PT ;  /* 0x0000000a07087209 */ /* 0x003fca0007810000 */
[----:B------:R-:W0:Y:S02]  /*06e0*/  SHFL.BFLY PT, R7, R8, 0x1, 0x1f ;  /* 0x0c201f0008077f89 */ /* 0x000e2400000e0000 */
[----:B0-----:R-:W-:-:S06]  /*06f0*/  FMNMX.FTZ R7, R8, R7, !PT ;  /* 0x0000000708077209 */ /* 0x001fcc0007810000 */
[----:B------:R-:W0:Y:S01]  /*0700*/  SHFL.IDX PT, R7, R7, RZ, 0x1f ;  /* 0x00001fff07077589 */ /* 0x000e2200000e0000 */
        /* <DEDUP_REMOVED lines=13> */
.L_x_1699:
        /* <DEDUP_REMOVED lines=11> */
.L_x_1698:
[----:B------:R-:W-:Y:S05]  /*0890*/  BSYNC B1 ;  /* 0x0000000000017941 */ /* 0x000fea0003800000 */
.L_x_1697:
        /* <DEDUP_REMOVED lines=10> */
.L_x_1702:
        /* <DEDUP_REMOVED lines=11> */
[----:B------:R-:W0:Y:S02]  /*09f0*/  LDS R22, [R9+0xa00] ;  /* 0x000a000009167984 */ /* 0x000e240000000800 */
        /* <DEDUP_REMOVED lines=88> */
.L_x_1701:
[----:B------:R-:W-:Y:S05]  /*0f80*/  BSYNC B1 ;  /* 0x0000000000017941 */ /* 0x000fea0003800000 */
.L_x_1700:
        /* <DEDUP_REMOVED lines=55> */
.L_x_1704:
[----:B------:R-:W-:Y:S05]  /*1300*/  BSYNC B1 ;  /* 0x0000000000017941 */ /* 0x000fea0003800000 */
.L_x_1703:
        /* <DEDUP_REMOVED lines=26> */
.L_x_1696:
[----:B------:R-:W-:Y:S05]  /*14b0*/  BSYNC B0 ;  /* 0x0000000000007941 */ /* 0x000fea0003800000 */
.L_x_1695:
        /* <DEDUP_REMOVED lines=30> */
[----:B------:R-:W-:Y:S02]  /*16a0*/  LOP3.LUT P0, R10, R9, 0x3, RZ, 0xc0, !PT ;  /* 0x00000003090a7812 */ /* 0x000fe4000780c0ff */
[----:B------:R-:W-:-:S03]  /*16b0*/  MOV R9, R5 ;  /* 0x0000000500097202 */ /* 0x000fc60000000f00 */
[----:B------:R-:W0:Y:S08]  /*16c0*/  MUFU.RCP R7, R7 ;  /* 0x0000000700077308 */ /* 0x000e300000001000 */
[----:B------:R-:W-:Y:S05]  /*16d0*/  @!P0 BRA `(.L_x_1708) ;  /* 0x000000b000008947 */ /* 0x000fea0003800000 */
[----:B------:R-:W-:Y:S01]  /*16e0*/  IMAD.MOV.U32 R8, RZ, RZ, R10 ;  /* 0x000000ffff087224 */ /* 0x000fe200078e000a */
[----:B------:R-:W-:Y:S02]  /*16f0*/  LEA R10, R5, 0x120, 0x2 ;  /* 0x00000120050a7811 */ /* 0x000fe400078e10ff */
[----:B------:R-:W-:-:S03]  /*1700*/  MOV R9, R5 ;  /* 0x0000000500097202 */ /* 0x000fc60000000f00 */
.L_x_1709:
        /* <DEDUP_REMOVED lines=8> */
.L_x_1708:
[----:B------:R-:W-:Y:S05]  /*1790*/  BSYNC B1 ;  /* 0x0000000000017941 */ /* 0x000fea0003800000 */
.L_x_1707:
        /* <DEDUP_REMOVED lines=10> */
.L_x_1712:
        /* <DEDUP_REMOVED lines=52> */
.L_x_1711:
[----:B------:R-:W-:Y:S05]  /*1b80*/  BSYNC B1 ;  /* 0x0000000000017941 */ /* 0x000fea0003800000 */
.L_x_1710:
        /* <DEDUP_REMOVED lines=31> */
.L_x_1714:
[----:B------:R-:W-:Y:S05]  /*1d80*/  BSYNC B1 ;  /* 0x0000000000017941 */ /* 0x000fea0003800000 */
.L_x_1713:
        /* <DEDUP_REMOVED lines=14> */
.L_x_1706:
[----:B------:R-:W-:Y:S05]  /*1e70*/  BSYNC B0 ;  /* 0x0000000000007941 */ /* 0x000fea0003800000 */
.L_x_1705:
[----:B------:R-:W-:Y:S01]  /*1e80*/  BAR.SYNC.DEFER_BLOCKING 0x0 ;  /* 0x0000000000007b1d */ /* 0x000fe20000010000 */
[----:B------:R-:W-:Y:S01]  /*1e90*/  LOP3.LUT R2, R5, 0xffffffc0, RZ, 0xc0, !PT ;  /* 0xffffffc005027812 */ /* 0x000fe200078ec0ff */
[----:B0-----:R-:W-:Y:S01]  /*1ea0*/  IMAD R7, R3, 0x80, R0 ;  /* 0x0000008003077824 */ /* 0x001fe200078e0200 */
[----:B------:R-:W-:Y:S01]  /*1eb0*/  IADD3 R13, R5, 0x1f, RZ ;  /* 0x0000001f050d7810 */ /* 0x000fe20007ffe0ff */
[----:B------:R-:W-:Y:S02]  /*1ec0*/  IMAD.MOV.U32 R8, RZ, RZ, RZ ;  /* 0x000000ffff087224 */ /* 0x000fe400078e00ff */
[----:B------:R-:W-:Y:S01]  /*1ed0*/  BAR.SYNC.DEFER_BLOCKING 0x0 ;  /* 0x0000000000007b1d */ /* 0x000fe20000010000 */
[----:B------:R-:W-:-:S02]  /*1ee0*/  ISETP.NE.AND P0, PT, R2, 0x40, PT ;  /* 0x000000400200780c */ /* 0x000fc40003f05270 */
[----:B------:R-:W-:Y:S02]  /*1ef0*/  LOP3.LUT R2, R5, 0xffffffe0, RZ, 0xc0, !PT ;  /* 0xffffffe005027812 */ /* 0x000fe400078ec0ff */
[----:B------:R-:W-:Y:S02]  /*1f00*/  ISETP.GT.U32.AND P3, PT, R13, 0x3e, PT ;  /* 0x0000003e0d00780c */ /* 0x000fe40003f64070 */
[----:B------:R-:W-:Y:S02]  /*1f10*/  ISETP.NE.AND P2, PT, R2, 0x20, PT ;  /* 0x000000200200780c */ /* 0x000fe40003f45270 */
[----:B------:R-:W-:-:S05]  /*1f20*/  CS2R R2, SRZ ;  /* 0x0000000000027805 */ /* 0x000fca000001ff00 */
[----:B------:R-:W-:Y:S04]  /*1f30*/  @!P0 STS [R7.X4+-0x2e0], RZ ;  /* 0xfffd20ff07008388 */ /* 0x000fe80000004800 */
[----:B------:R-:W-:Y:S04]  /*1f40*/  @!P0 STS [R7.X4+-0x260], RZ ;  /* 0xfffda0ff07008388 */ /* 0x000fe80000004800 */
[----:B------:R-:W-:Y:S04]  /*1f50*/  @!P0 STS [R7.X4+-0x1e0], RZ ;  /* 0xfffe20ff07008388 */ /* 0x000fe80000004800 */
[----:B------:R-:W-:Y:S04]  /*1f60*/  @!P0 STS [R7.X4+-0x160], RZ ;  /* 0xfffea0ff07008388 */ /* 0x000fe80000004800 */
[----:B------:R-:W-:Y:S01]  /*1f70*/  BAR.SYNC.DEFER_BLOCKING 0x0 ;  /* 0x0000000000007b1d */ /* 0x000fe20000010000 */
[----:B------:R-:W-:Y:S01]  /*1f80*/  ISETP.GT.AND P0, PT, R5, 0x1f, PT ;  /* 0x0000001f0500780c */ /* 0x000fe20003f04270 */
[----:B------:R-:W-:-:S04]  /*1f90*/  HFMA2.MMA R5, -RZ, RZ, 0, 0 ;  /* 0x00000000ff057435 */ /* 0x000fc800000001ff */
[----:B------:R-:W0:Y:S04]  /*1fa0*/  @!P1 LDS R9, [R7.X4+0x120] ;  /* 0x0001200007099984 */ /* 0x000e280000004800 */
[----:B------:R-:W1:Y:S04]  /*1fb0*/  @!P1 LDS R10, [R7.X4+0x1a0] ;  /* 0x0001a000070a9984 */ /* 0x000e680000004800 */
[----:B------:R-:W2:Y:S04]  /*1fc0*/  @!P1 LDS R11, [R7.X4+0x220] ;  /* 0x00022000070b9984 */ /* 0x000ea80000004800 */
[----:B------:R-:W3:Y:S01]  /*1fd0*/  @!P1 LDS R12, [R7.X4+0x2a0] ;  /* 0x0002a000070c9984 */ /* 0x000ee20000004800 */
[----:B0-----:R-:W-:-:S03]  /*1fe0*/  @!P1 FADD.FTZ R5, RZ, R9 ;  /* 0x00000009ff059221 */ /* 0x001fc60000010000 */
[----:B------:R-:W-:Y:S01]  /*1ff0*/  BAR.SYNC.DEFER_BLOCKING 0x0 ;  /* 0x0000000000007b1d */ /* 0x000fe20000010000 */
[----:B-1----:R-:W-:Y:S02]  /*2000*/  @!P1 FADD.FTZ R8, RZ, R10 ;  /* 0x0000000aff089221 */ /* 0x002fe40000010000 */
[----:B--2---:R-:W-:Y:S02]  /*2010*/  @!P1 FADD.FTZ R3, RZ, R11 ;  /* 0x0000000bff039221 */ /* 0x004fe40000010000 */
[----:B---3--:R-:W-:Y:S01]  /*2020*/  @!P1 FADD.FTZ R2, RZ, R12 ;  /* 0x0000000cff029221 */ /* 0x008fe20000010000 */
[----:B------:R0:W-:Y:S04]  /*2030*/  @!P2 STS [R7.X4+-0xe0], R5 ;  /* 0xffff20050700a388 */ /* 0x0001e80000004800 */
[----:B------:R0:W-:Y:S04]  /*2040*/  @!P2 STS [R7.X4+-0x60], R8 ;  /* 0xffffa0080700a388 */ /* 0x0001e80000004800 */
[----:B------:R0:W-:Y:S04]  /*2050*/  @!P2 STS [R7.X4+0x20], R3 ;  /* 0x000020030700a388 */ /* 0x0001e80000004800 */
[----:B------:R0:W-:Y:S04]  /*2060*/  @!P2 STS [R7.X4+0xa0], R2 ;  /* 0x0000a0020700a388 */ /* 0x0001e80000004800 */
[----:B------:R-:W-:Y:S06]  /*2070*/  BAR.SYNC.DEFER_BLOCKING 0x0 ;  /* 0x0000000000007b1d */ /* 0x000fec0000010000 */
[----:B------:R0:W1:Y:S04]  /*2080*/  @!P0 LDS R10, [R7.X4+0x120] ;  /* 0x00012000070a8984 */ /* 0x0000680000004800 */
[----:B------:R0:W2:Y:S04]  /*2090*/  @!P0 LDS R9, [R7.X4+0x1a0] ;  /* 0x0001a00007098984 */ /* 0x0000a80000004800 */
[----:B------:R0:W3:Y:S04]  /*20a0*/  @!P0 LDS R12, [R7.X4+0x220] ;  /* 0x00022000070c8984 */ /* 0x0000e80000004800 */
[----:B------:R0:W4:Y:S04]  /*20b0*/  @!P0 LDS R11, [R7.X4+0x2a0] ;  /* 0x0002a000070b8984 */ /* 0x0001280000004800 */
[----:B------:R-:W-:Y:S06]  /*20c0*/  BAR.SYNC.DEFER_BLOCKING 0x0 ;  /* 0x0000000000007b1d */ /* 0x000fec0000010000 */
[----:B------:R-:W-:Y:S05]  /*20d0*/  @P3 EXIT ;  /* 0x000000000000394d */ /* 0x000fea0003800000 */
[----:B01----:R-:W0:Y:S01]  /*20e0*/  S2UR UR4, SR_CTAID.Z ;  /* 0x00000000000479c3 */ /* 0x003e220000002700 */
[----:B------:R-:W-:-:S02]  /*20f0*/  IMAD R6, R6, c[0x0][0xc], RZ ;  /* 0x0000030006067a24 */ /* 0x000fc400078e02ff */
[----:B------:R-:W-:Y:S02]  /*2100*/  IMAD R4, R4, c[0x0][0x14], RZ ;  /* 0x0000050004047a24 */ /* 0x000fe400078e02ff */
[----:B------:R-:W-:Y:S02]  /*2110*/  IMAD R6, R6, c[0x0][0x14], RZ ;  /* 0x0000050006067a24 */ /* 0x000fe400078e02ff */
[----:B------:R-:W-:Y:S01]  /*2120*/  @!P0 FADD.FTZ R5, R5, R10 ;  /* 0x0000000a05058221 */ /* 0x000fe20000010000 */
[----:B------:R-:W-:Y:S01]  /*2130*/  SHF.L.U32 R7, R4, 0x7, RZ ;  /* 0x0000000704077819 */ /* 0x000fe200000006ff */
[----:B------:R-:W-:Y:S01]  /*2140*/  IMAD.SHL.U32 R6, R6, 0x80, RZ ;  /* 0x0000008006067824 */ /* 0x000fe200078e00ff */
[----:B------:R-:W-:Y:S01]  /*2150*/  IADD3 R4, R0, 0x20, RZ ;  /* 0x0000002000047810 */ /* 0x000fe20007ffe0ff */
[----:B--2---:R-:W-:Y:S01]  /*2160*/  @!P0 FADD.FTZ R8, R8, R9 ;  /* 0x0000000908088221 */ /* 0x004fe20000010000 */
[----:B------:R-:W-:Y:S01]  /*2170*/  SHF.R.S32.HI R13, RZ, 0x1f, R7 ;  /* 0x0000001fff0d7819 */ /* 0x000fe20000011407 */
[----:B---3--:R-:W-:Y:S01]  /*2180*/  @!P0 FADD.FTZ R3, R3, R12 ;  /* 0x0000000c03038221 */ /* 0x008fe20000010000 */
[----:B------:R-:W-:Y:S01]  /*2190*/  IADD3 R9, R0, 0x60, RZ ;  /* 0x0000006000097810 */ /* 0x000fe20007ffe0ff */
[----:B----4-:R-:W-:-:S05]  /*21a0*/  @!P0 FADD.FTZ R2, R2, R11 ;  /* 0x0000000b02028221 */ /* 0x010fca0000010000 */
[----:B------:R-:W-:Y:S01]  /*21b0*/  F2FP.BF16.PACK_AB R2, R2, R3 ;  /* 0x000000030202723e */ /* 0x000fe200000010ff */
[----:B0-----:R-:W-:-:S04]  /*21c0*/  USHF.L.U32 UR4, UR4, 0x7, URZ ;  /* 0x0000000704047899 */ /* 0x001fc8000800063f */
[----:B------:R-:W-:Y:S02]  /*21d0*/  USHF.R.S32.HI UR5, URZ, 0x1f, UR4 ;  /* 0x0000001f3f057899 */ /* 0x000fe40008011404 */
[----:B------:R-:W-:Y:S02]  /*21e0*/  IADD3 R14, P1, P2, R6, UR4, R7 ;  /* 0x00000004060e7c10 */ /* 0x000fe4000fa3e007 */
[----:B------:R-:W-:Y:S02]  /*21f0*/  SHF.R.S32.HI R6, RZ, 0x1f, R6 ;  /* 0x0000001fff067819 */ /* 0x000fe40000011406 */
[----:B------:R-:W-:Y:S02]  /*2200*/  IADD3 R7, R0, 0x40, RZ ;  /* 0x0000004000077810 */ /* 0x000fe40007ffe0ff */
[----:B------:R-:W-:Y:S02]  /*2210*/  IADD3.X R17, R6, UR5, R13, P1, P2 ;  /* 0x0000000506117c10 */ /* 0x000fe40008fe440d */
[----:B------:R-:W-:-:S02]  /*2220*/  IADD3 R10, P0, R0, R14, RZ ;  /* 0x0000000e000a7210 */ /* 0x000fc40007f1e0ff */
[-C--:B------:R-:W-:Y:S02]  /*2230*/  IADD3 R11, P2, R7, R14.reuse, RZ ;  /* 0x0000000e070b7210 */ /* 0x080fe40007f5e0ff */
[-C--:B------:R-:W-:Y:S02]  /*2240*/  LEA.HI.X.SX32 R15, R0, R17.reuse, 0x1, P0 ;  /* 0x00000011000f7211 */ /* 0x080fe400000f0eff */
[-C--:B------:R-:W-:Y:S02]  /*2250*/  IADD3 R13, P1, R4, R14.reuse, RZ ;  /* 0x0000000e040d7210 */ /* 0x080fe40007f3e0ff */
[----:B------:R-:W-:Y:S02]  /*2260*/  LEA R6, P0, R10, c[0x0][0x160], 0x1 ;  /* 0x000058000a067a11 */ /* 0x000fe400078008ff */
[----:B------:R-:W-:Y:S02]  /*2270*/  IADD3 R12, P3, R9, R14, RZ ;  /* 0x0000000e090c7210 */ /* 0x000fe40007f7e0ff */
[----:B------:R-:W-:-:S02]  /*2280*/  LEA.HI.X.SX32 R14, R7, R17, 0x1, P2 ;  /* 0x00000011070e7211 */ /* 0x000fc400010f0eff */
[----:B------:R-:W-:Y:S02]  /*2290*/  LEA.HI.X.SX32 R16, R4, R17, 0x1, P1 ;  /* 0x0000001104107211 */ /* 0x000fe400008f0eff */
[----:B------:R-:W-:Y:S02]  /*22a0*/  LEA.HI.X R7, R10, c[0x0][0x164], R15, 0x1, P0 ;  /* 0x000059000a077a11 */ /* 0x000fe400000f0c0f */
[----:B------:R-:W-:Y:S02]  /*22b0*/  LEA R4, P0, R13, c[0x0][0x160], 0x1 ;  /* 0x000058000d047a11 */ /* 0x000fe400078008ff */
[----:B------:R-:W-:Y:S02]  /*22c0*/  F2FP.BF16.PACK_AB R0, R8, R5 ;  /* 0x000000050800723e */ /* 0x000fe400000010ff */
[----:B------:R-:W-:Y:S02]  /*22d0*/  LEA R10, P1, R11, c[0x0][0x160], 0x1 ;  /* 0x000058000b0a7a11 */ /* 0x000fe400078208ff */
[----:B------:R-:W-:Y:S01]  /*22e0*/  LEA.HI.X.SX32 R9, R9, R17, 0x1, P3 ;  /* 0x0000001109097211 */ /* 0x000fe200018f0eff */
[----:B------:R0:W-:Y:S01]  /*22f0*/  STG.E.U16 [R6.64], R0 ;  /* 0x0000000006007986 */ /* 0x0001e2000c101524 */
[----:B------:R-:W-:-:S02]  /*2300*/  LEA R8, P2, R12, c[0x0][0x160], 0x1 ;  /* 0x000058000c087a11 */ /* 0x000fc400078408ff */
        /* <DEDUP_REMOVED lines=9> */
.L_x_1692:
        /* <DEDUP_REMOVED lines=20> */
.L_x_1693:
[----:B------:R-:W-:Y:S01]  /*24e0*/  IMAD.MOV.U32 R7, RZ, RZ, -0x800001 ;  /* 0xff7fffffff077424 */ /* 0x000fe200078e00ff */
[----:B------:R-:W-:Y:S01]  /*24f0*/  MOV R12, 0x10 ;  /* 0x00000010000c7802 */ /* 0x000fe20000000f00 */
[----:B------:R-:W-:Y:S01]  /*2500*/  IMAD.MOV.U32 R11, RZ, RZ, 0x1f ;  /* 0x0000001fff0b7424 */ /* 0x000fe200078e00ff */
[----:B------:R-:W-:Y:S02]  /*2510*/  MOV R14, 0xffffffff ;  /* 0xffffffff000e7802 */ /* 0x000fe40000000f00 */
[----:B------:R-:W-:Y:S02]  /*2520*/  MOV R8, 0x2540 ;  /* 0x0000254000087802 */ /* 0x000fe40000000f00 */
[----:B------:R-:W-:Y:S05]  /*2530*/  CALL.REL.NOINC `($__internal_38_$__cuda_sm70_shflsync_bfly_p) ;  /* 0x0000010000007944 */ /* 0x000fea0003c00000 */
[----:B01----:R-:W-:Y:S01]  /*2540*/  IMAD.MOV.U32 R7, RZ, RZ, R11 ;  /* 0x000000ffff077224 */ /* 0x003fe200078e000b */
[----:B------:R-:W-:Y:S05]  /*2550*/  BRA `(.L_x_1715) ;  /* 0xffffe06000007947 */ /* 0x000fea000383ffff */
.L_x_1694:
[----:B------:R-:W-:Y:S01]  /*2560*/  HFMA2.MMA R11, -RZ, RZ, 0, 1.847743988037109375e-06 ;  /* 0x0000001fff0b7435 */ /* 0x000fe200000001ff */
[----:B------:R-:W-:Y:S01]  /*2570*/  MOV R7, R16 ;  /* 0x0000001000077202 */ /* 0x000fe20000000f00 */
[----:B------:R-:W-:Y:S01]  /*2580*/  IMAD.MOV.U32 R12, RZ, RZ, 0x8 ;  /* 0x00000008ff0c7424 */ /* 0x000fe200078e00ff */
[----:B------:R-:W-:Y:S01]  /*2590*/  MOV R8, 0x25c0 ;  /* 0x000025c000087802 */ /* 0x000fe20000000f00 */
[----:B------:R-:W-:-:S02]  /*25a0*/  IMAD.MOV.U32 R14, RZ, RZ, -0x1 ;  /* 0xffffffffff0e7424 */ /* 0x000fc400078e00ff */
[----:B------:R-:W-:Y:S05]  /*25b0*/  CALL.REL.NOINC `($__internal_38_$__cuda_sm70_shflsync_bfly_p) ;  /* 0x0000008000007944 */ /* 0x000fea0003c00000 */
[----:B01----:R-:W-:Y:S01]  /*25c0*/  FMNMX.FTZ R7, R16, R11, !PT ;  /* 0x0000000b10077209 */ /* 0x003fe20007810000 */
[----:B------:R-:W-:Y:S01]  /*25d0*/  IMAD.MOV.U32 R11, RZ, RZ, 0x1f ;  /* 0x0000001fff0b7424 */ /* 0x000fe200078e00ff */
[----:B------:R-:W-:-:S02]  /*25e0*/  MOV R12, 0x4 ;  /* 0x00000004000c7802 */ /* 0x000fc40000000f00 */
[----:B------:R-:W-:Y:S02]  /*25f0*/  MOV R14, 0xffffffff ;  /* 0xffffffff000e7802 */ /* 0x000fe40000000f00 */
[----:B------:R-:W-:Y:S02]  /*2600*/  MOV R8, 0x2620 ;  /* 0x0000262000087802 */ /* 0x000fe40000000f00 */
[----:B------:R-:W-:Y:S05]  /*2610*/  CALL.REL.NOINC `($__internal_38_$__cuda_sm70_shflsync_bfly_p) ;  /* 0x0000002000007944 */ /* 0x000fea0003c00000 */
[----:B-1----:R-:W-:Y:S01]  /*2620*/  IMAD.MOV.U32 R8, RZ, RZ, R11 ;  /* 0x000000ffff087224 */ /* 0x002fe200078e000b */
[----:B0-----:R-:W-:Y:S05]  /*2630*/  BRA `(.L_x_1716) ;  /* 0xffffdfe000007947 */ /* 0x001fea000383ffff */
        .weak           $__internal_38_$__cuda_sm70_shflsync_bfly_p
        .type           $__internal_38_$__cuda_sm70_shflsync_bfly_p,@function
        .size           $__internal_38_$__cuda_sm70_shflsync_bfly_p,(.L_x_23205 - $__internal_38_$__cuda_sm70_shflsync_bfly_p)
$__internal_38_$__cuda_sm70_shflsync_bfly_p:
[----:B------:R-:W-:Y:S01]  /*2640*/  HFMA2.MMA R9, -RZ, RZ, 0, 0 ;  /* 0x00000000ff097435 */ /* 0x000fe200000001ff */
[----:B------:R-:W-:Y:S04]  /*2650*/  WARPSYNC R14 ;  /* 0x0000000e00007348 */ /* 0x000fe80003800000 */
[----:B------:R0:W1:Y:S01]  /*2660*/  SHFL.BFLY PT, R11, R7, R12, R11 ;  /* 0x0c00000c070b7389 */ /* 0x00006200000e000b */
[----:B------:R-:W-:Y:S05]  /*2670*/  RET.REL.NODEC R8 `(_ZN4vllm25paged_attention_v1_kernelI13__nv_bfloat16hLi128ELi8ELi128ELNS_18Fp8KVCacheDataTypeE2ELb0EEEvPT_PKS3_PKT0_S9_ifPKiSB_iPKfiiiSD_SD_iiiii) ;  /* 0xffffd98008007950 */ /* 0x000fea0003c3ffff */
.L_x_1717:
        /* <DEDUP_REMOVED lines=16> */
.L_x_23205:


//--------------------- .text._ZN4vllm25paged_attention_v1_kernelI13__nv_bfloat16hLi120ELi8ELi128ELNS_18Fp8KVCacheDataTypeE2ELb0EEEvPT_PKS3_PKT0_S9_ifPKiSB_iPKfiiiSD_SD_iiiii --------------------------
	.section	.text._ZN4vllm25paged_attention_v1_kernelI13__nv_bfloat16hLi120ELi8ELi128ELNS_18Fp8KVCacheDataTypeE2ELb0EEEvPT_PKS3_PKT0_S9_ifPKiSB_iPKfiiiSD_SD_iiiii,"ax",@progbits
	.sectioninfo	@"SHI_REGISTERS=32"
	.align	128
        .global         _ZN4vllm25paged_attention_v1_kernelI13__nv_bfloat16hLi120ELi8ELi128ELNS_18Fp8KVCacheDataTypeE2ELb0EEEvPT_PKS3_PKT0_S9_ifPKiSB_iPKfiiiSD_SD_iiiii
        .type           _ZN4vllm25paged_attention_v1_kernelI13__nv_bfloat16hLi120ELi8ELi128ELNS_18Fp8KVCacheDataTypeE2ELb0EEEvPT_PKS3_PKT0_S9_ifPKiSB_iPKfiiiSD_SD_iiiii,@function
        .size           _ZN4vllm25paged_attention_v1_kernelI13__nv_bfloat16hLi120ELi8ELi128ELNS_18Fp8KVCacheDataTypeE2ELb0EEEvPT_PKS3_PKT0_S9_ifPKiSB_iPKfiiiSD_SD_iiiii,(.L_x_23206 - _ZN4vllm25paged_attention_v1_kernelI13__nv_bfloat16hLi120ELi8ELi128ELNS_18Fp8KVCacheDataTypeE2ELb0EEEvPT_PKS3_PKT0_S9_ifPKiSB_iPKfiiiSD_SD_iiiii)
        .other          _ZN4vllm25paged_attention_v1_kernelI13__nv_bfloat16hLi120ELi8ELi128ELNS_18Fp8KVCacheDataTypeE2ELb0EEEvPT_PKS3_PKT0_S9_ifPKiSB_iPKfiiiSD_SD_iiiii,@"STO_CUDA_ENTRY STV_DEFAULT"
_ZN4vllm25paged_attention_v1_kernelI13__nv_bfloat16hLi120ELi8ELi128ELNS_18Fp8KVCacheDataTypeE2ELb0EEEvPT_PKS3_PKT0_S9_ifPKiSB_iPKfiiiSD_SD_iiiii:
.text._ZN4vllm25paged_attention_v1_kernelI13__nv_bfloat16hLi120ELi8ELi128ELNS_18Fp8KVCacheDataTypeE2ELb0EEEvPT_PKS3_PKT0_S9_ifPKiSB_iPKfiiiSD_SD_iiiii:
        /* <DEDUP_REMOVED lines=10> */
[----:B--2---:R-:W-:-:S04]  /*00a0*/  IADD3 R0, R2, 0x7, RZ ;  /* 0x0000000702007810 */ /* 0x004fc80007ffe0ff */
[----:B------:R-:W-:-:S04]  /*00b0*/  SHF.R.S32.HI R7, RZ, 0x1f, R0 ;  /* 0x0000001fff077819 */ /* 0x000fc80000011400 */
[----:B------:R-:W-:Y:S02]  /*00c0*/  LEA.HI R7, R7, R0, RZ, 0x3 ;  /* 0x0000000007077211 */ /* 0x000fe400078f18ff */
[----:B------:R-:W-:Y:S02]  /*00d0*/  SHF.R.S32.HI R0, RZ, 0x1f, R5 ;  /* 0x0000001fff007819 */ /* 0x000fe40000011405 */
[----:B------:R-:W-:Y:S02]  /*00e0*/  LOP3.LUT R9, R7, 0xfffffff8, RZ, 0xc0, !PT ;  /* 0xfffffff807097812 */ /* 0x000fe400078ec0ff */
[----:B------:R-:W-:Y:S02]  /*00f0*/  LEA.HI R8, R0, R5, RZ, 0x5 ;  /* 0x0000000500087211 */ /* 0x000fe400078f28ff */
[----:B------:R-:W-:Y:S01]  /*0100*/  IMNMX R4, R2, R9, PT ;  /* 0x0000000902047217 */ /* 0x000fe20003800200 */
[----:B-1----:R-:W-:Y:S01]  /*0110*/  IMAD R2, R11, 0x78, RZ ;  /* 0x000000780b027824 */ /* 0x002fe200078e02ff */
[----:B------:R-:W-:-:S02]  /*0120*/  LOP3.LUT R10, R8, 0xffffffe0, RZ, 0xc0, !PT ;  /* 0xffffffe0080a7812 */ /* 0x000fc400078ec0ff */
[-C--:B------:R-:W-:Y:S02]  /*0130*/  LEA.HI R9, R0, R5.reuse, RZ, 0x2 ;  /* 0x0000000500097211 */ /* 0x080fe400078f10ff */
[----:B------:R-:W-:Y:S02]  /*0140*/  SHF.R.S32.HI R3, RZ, 0x5, R8 ;  /* 0x00000005ff037819 */ /* 0x000fe40000011408 */
[----:B------:R-:W-:Y:S02]  /*0150*/  IADD3 R0, -R10, R5, RZ ;  /* 0x000000050a007210 */ /* 0x000fe40007ffe1ff */
[----:B------:R-:W-:Y:S01]  /*0160*/  SHF.R.S32.HI R8, RZ, 0x3, R7 ;  /* 0x00000003ff087819 */ /* 0x000fe20000011407 */
[----:B------:R-:W-:Y:S05]  /*0170*/  @P0 BRA `(.L_x_1719) ;  /* 0x000003e000000947 */ /* 0x000fea0003800000 */
[----:B------:R-:W-:Y:S01]  /*0180*/  SHF.R.S32.HI R7, RZ, 0x2, R9 ;  /* 0x00000002ff077819 */ /* 0x000fe20000011409 */
[----:B------:R-:W-:Y:S01]  /*0190*/  BSSY B1, `(.L_x_1720) ;  /* 0x0000021000017945 */ /* 0x000fe20003800000 */
[----:B------:R-:W-:Y:S01]  /*01a0*/  LOP3.LUT R12, R9, 0xfffffffc, RZ, 0xc0, !PT ;  /* 0xfffffffc090c7812 */ /* 0x000fe200078ec0ff */
[----:B------:R-:W-:Y:S01]  /*01b0*/  IMAD R9, R6, c[0x0][0x1a8], RZ ;  /* 0x00006a0006097a24 */ /* 0x000fe200078e02ff */
[----:B------:R-:W-:-:S02]  /*01c0*/  IMNMX R10, R7, -0x11, !PT ;  /* 0xffffffef070a7817 */ /* 0x000fc40007800200 */
[----:B------:R-:W-:Y:S01]  /*01d0*/  SHF.R.S32.HI R16, RZ, 0x1f, R2 ;  /* 0x0000001fff107819 */ /* 0x000fe20000011402 */
[----:B------:R-:W-:Y:S01]  /*01e0*/  IMAD.IADD R12, R5, 0x1, -R12 ;  /* 0x00000001050c7824 */ /* 0x000fe200078e0a0c */
[----:B------:R-:W-:Y:S02]  /*01f0*/  IADD3 R10, -R7, 0x1f, R10 ;  /* 0x0000001f070a7810 */ /* 0x000fe40007ffe10a */
[----:B------:R-:W-:Y:S02]  /*0200*/  SHF.R.S32.HI R15, RZ, 0x1f, R9 ;  /* 0x0000001fff0f7819 */ /* 0x000fe40000011409 */
[C---:B------:R-:W-:Y:S02]  /*0210*/  LEA.HI R11, R10.reuse, 0x1, RZ, 0x1b ;  /* 0x000000010a0b7811 */ /* 0x040fe400078fd8ff */
[----:B------:R-:W-:Y:S02]  /*0220*/  ISETP.GE.U32.AND P0, PT, R10, 0x60, PT ;  /* 0x000000600a00780c */ /* 0x000fe40003f06070 */
[----:B------:R-:W-:-:S13]  /*0230*/  LOP3.LUT P1, R11, R11, 0x3, RZ, 0xc0, !PT ;  /* 0x000000030b0b7812 */ /* 0x000fda000782c0ff */
[----:B------:R-:W-:Y:S05]  /*0240*/  @!P1 BRA `(.L_x_1721) ;  /* 0x0000015000009947 */ /* 0x000fea0003800000 */
[----:B------:R-:W-:Y:S02]  /*0250*/  IMAD R10, R7, 0x4, R12 ;  /* 0x00000004070a7824 */ /* 0x000fe400078e020c */
[----:B------:R-:W-:Y:S02]  /*0260*/  IMAD R14, R12, 0xf, R7 ;  /* 0x0000000f0c0e7824 */ /* 0x000fe400078e0207 */
[----:B------:R-:W-:Y:S01]  /*0270*/  IMAD.MOV.U32 R13, RZ, RZ, R11 ;  /* 0x000000ffff0d7224 */ /* 0x000fe200078e000b */
[----:B------:R-:W-:Y:S01]  /*0280*/  SHF.L.U32 R10, R10, 0x1, RZ ;  /* 0x000000010a0a7819 */ /* 0x000fe200000006ff */
[----:B------:R-:W-:-:S03]  /*0290*/  IMAD.SHL.U32 R14, R14, 0x4, RZ ;  /* 0x000000040e0e7824 */ /* 0x000fc600078e00ff */
[----:B------:R-:W-:Y:S02]  /*02a0*/  IADD3 R18, P1, P2, R10, R9, R2 ;  /* 0x000000090a127210 */ /* 0x000fe40007a3e002 */
[----:B------:R-:W-:Y:S02]  /*02b0*/  SHF.R.S32.HI R10, RZ, 0x1f, R10 ;  /* 0x0000001fff0a7819 */ /* 0x000fe4000001140a */
[----:B------:R-:W-:Y:S02]  /*02c0*/  LEA R17, P3, R18, c[0x0][0x168], 0x1 ;  /* 0x00005a0012117a11 */ /* 0x000fe400078608ff */
[----:B------:R-:W-:-:S04]  /*02d0*/  IADD3.X R19, R10, R15, R16, P1, P2 ;  /* 0x0000000f0a137210 */ /* 0x000fc80000fe4410 */
[----:B------:R-:W-:-:S05]  /*02e0*/  LEA.HI.X R18, R18, c[0x0][0x16c], R19, 0x1, P3 ;  /* 0x00005b0012127a11 */ /* 0x000fca00018f0c13 */
.L_x_1722:
        /* <DEDUP_REMOVED lines=11> */
.L_x_1721:
[----:B------:R-:W-:Y:S05]  /*03a0*/  BSYNC B1 ;  /* 0x0000000000017941 */ /* 0x000fea0003800000 */
.L_x_1720:
[----:B------:R-:W-:Y:S05]  /*03b0*/  @!P0 BRA `(.L_x_1719) ;  /* 0x000001a000008947 */ /* 0x000fea0003800000 */
[----:B------:R-:W-:Y:S01]  /*03c0*/  IADD3 R20, P0, R9, R2, RZ ;  /* 0x0000000209147210 */ /* 0x000fe20007f1e0ff */
[----:B------:R-:W-:Y:S02]  /*03d0*/  IMAD R9, R7, 0x4, R12 ;  /* 0x0000000407097824 */ /* 0x000fe400078e020c */
[----:B------:R-:W-:Y:S01]  /*03e0*/  IMAD R12, R12, 0xf, R7 ;  /* 0x0000000f0c0c7824 */ /* 0x000fe200078e0207 */
[----:B------:R-:W-:Y:S02]  /*03f0*/  IADD3.X R15, R15, R16, RZ, P0, !PT ;  /* 0x000000100f0f7210 */ /* 0x000fe400007fe4ff */
[C---:B------:R-:W-:Y:S02]  /*0400*/  LEA R13, P0, R20.reuse, c[0x0][0x168], 0x1 ;  /* 0x00005a00140d7a11 */ /* 0x040fe400078008ff */
[----:B------:R-:W-:Y:S02]  /*0410*/  IADD3 R7, R7, -0x80, RZ ;  /* 0xffffff8007077810 */ /* 0x000fe40007ffe0ff */
[----:B------:R-:W-:-:S02]  /*0420*/  LEA.HI.X R20, R20, c[0x0][0x16c], R15, 0x1, P0 ;  /* 0x00005b0014147a11 */ /* 0x000fc400000f0c0f */
[----:B------:R-:W-:Y:S02]  /*0430*/  SHF.L.U32 R15, R9, 0x1, RZ ;  /* 0x00000001090f7819 */ /* 0x000fe400000006ff */
[----:B------:R-:W-:Y:S02]  /*0440*/  LEA R9, R12, 0x100, 0x2 ;  /* 0x000001000c097811 */ /* 0x000fe400078e10ff */
.L_x_1723:
        /* <DEDUP_REMOVED lines=17> */
.L_x_1719:
[----:B------:R-:W-:Y:S05]  /*0560*/  BSYNC B0 ;  /* 0x0000000000007941 */ /* 0x000fea0003800000 */
.L_x_1718:
[----:B------:R-:W-:Y:S01]  /*0570*/  BAR.SYNC.DEFER_BLOCKING 0x0 ;  /* 0x0000000000007b1d */ /* 0x000fe20000010000 */
[----:B------:R-:W-:-:S13]  /*0580*/  ISETP.GE.AND P0, PT, R3, R8, PT ;  /* 0x000000080300720c */ /* 0x000fda0003f06270 */
[----:B------:R-:W-:Y:S05]  /*0590*/  @!P0 BRA `(.L_x_1724) ;  /* 0x00001f2000008947 */ /* 0x000fea0003800000 */
[----:B------:R-:W-:Y:S05]  /*05a0*/  BRA.DIV ~URZ, `(.L_x_1725) ;  /* 0x000020527f007947 */ /* 0x000fea000b800000 */
[----:B------:R-:W-:-:S04]  /*05b0*/  MOV R7, 0xff7fffff ;  /* 0xff7fffff00077802 */ /* 0x000fc80000000f00 */
.L_x_1755:
[----:B------:R-:W-:Y:S01]  /*05c0*/  FMNMX.FTZ R16, R7, -3.40282346638528859812e+38, !PT ;  /* 0xff7fffff07107809 */ /* 0x000fe20007810000 */
[----:B------:R-:W-:Y:S01]  /*05d0*/  IMAD.MOV.U32 R10, RZ, RZ, -0x800001 ;  /* 0xff7fffffff0a7424 */ /* 0x000fe200078e00ff */
[----:B------:R-:W-:Y:S05]  /*05e0*/  BRA.DIV ~URZ, `(.L_x_1726) ;  /* 0x000020927f007947 */ /* 0x000fea000b800000 */
[----:B------:R-:W0:Y:S02]  /*05f0*/  SHFL.BFLY PT, R7, R16, 0x8, 0x1f ;  /* 0x0d001f0010077f89 */ /* 0x000e2400000e0000 */
[----:B0-----:R-:W-:-:S05]  /*0600*/  FMNMX.FTZ R7, R16, R7, !PT ;  /* 0x0000000710077209 */ /* 0x001fca0007810000 */
[----:B------:R0:W1:Y:S02]  /*0610*/  SHFL.BFLY PT, R8, R7, 0x4, 0x1f ;  /* 0x0c801f0007087f89 */ /* 0x00006400000e0000 */
.L_x_1756:
[----:B------:R-:W-:Y:S01]  /*0620*/  ISETP.NE.AND P0, PT, R0, RZ, PT ;  /* 0x000000ff0000720c */ /* 0x000fe20003f05270 */
[----:B------:R-:W-:-:S12]  /*0630*/  WARPSYNC 0xffffffff ;  /* 0xffffffff00007948 */ /* 0x000fd80003800000 */
[----:B-1----:R-:W-:-:S05]  /*0640*/  @!P0 FMNMX.FTZ R8, R8, R7, !PT ;  /* 0x0000000708088209 */ /* 0x002fca0007810000 */
[----:B------:R1:W-:Y:S02]  /*0650*/  @!P0 STS [R3.X4+0xf0], R8 ;  /* 0x0000f00803008388 */ /* 0x0003e40000004800 */
[----:B------:R-:W-:Y:S01]  /*0660*/  BAR.SYNC.DEFER_BLOCKING 0x0 ;  /* 0x0000000000007b1d */ /* 0x000fe20000010000 */
[----:B------:R-:W-:Y:S01]  /*0670*/  ISETP.GT.AND P0, PT, R0, 0x3, PT ;  /* 0x000000030000780c */ /* 0x000fe20003f04270 */
[----:B------:R-:W-:Y:S01]  /*0680*/  HFMA2.MMA R15, -RZ, RZ, 0, 0 ;  /* 0x00000000ff0f7435 */ /* 0x000fe200000001ff */
        /* <DEDUP_REMOVED lines=9> */
[----:B------:R-:W-:Y:S01]  /*0720*/  LOP3.LUT R9, RZ, R5, RZ, 0x33, !PT ;  /* 0x00000005ff097212 */ /* 0x000fe200078e33ff */
[----:B------:R-:W-:Y:S01]  /*0730*/  BSSY B1, `(.L_x_1729) ;  /* 0x0000016000017945 */ /* 0x000fe20003800000 */
[----:B------:R-:W-:Y:S01]  /*0740*/  MOV R15, RZ ;  /* 0x000000ff000f7202 */ /* 0x000fe20000000f00 */
        /* <DEDUP_REMOVED lines=9> */
.L_x_1731:
        /* <DEDUP_REMOVED lines=11> */
.L_x_1730:
[----:B------:R-:W-:Y:S05]  /*0890*/  BSYNC B1 ;  /* 0x0000000000017941 */ /* 0x000fea0003800000 */
.L_x_1729:
[----:B------:R-:W-:Y:S05]  /*08a0*/  @!P2 BRA `(.L_x_1728) ;  /* 0x00000c000000a947 */ /* 0x000fea0003800000 */
[----:B------:R-:W-:Y:S01]  /*08b0*/  IADD3 R8, R4, -R11, RZ ;  /* 0x8000000b04087210 */ /* 0x000fe20007ffe0ff */
        /* <DEDUP_REMOVED lines=8> */
.L_x_1734:
        /* <DEDUP_REMOVED lines=100> */
.L_x_1733:
[----:B------:R-:W-:Y:S05]  /*0f80*/  BSYNC B1 ;  /* 0x0000000000017941 */ /* 0x000fea0003800000 */
.L_x_1732:
        /* <DEDUP_REMOVED lines=55> */
.L_x_1736:
[----:B------:R-:W-:Y:S05]  /*1300*/  BSYNC B1 ;  /* 0x0000000000017941 */ /* 0x000fea0003800000 */
.L_x_1735:
        /* <DEDUP_REMOVED lines=26> */
.L_x_1728:
[----:B------:R-:W-:Y:S05]  /*14b0*/  BSYNC B0 ;  /* 0x0000000000007941 */ /* 0x000fea0003800000 */
.L_x_1727:
        /* <DEDUP_REMOVED lines=37> */
.L_x_1741:
        /* <DEDUP_REMOVED lines=8> */
.L_x_1740:
[----:B------:R-:W-:Y:S05]  /*1790*/  BSYNC B1 ;  /* 0x0000000000017941 */ /* 0x000fea0003800000 */
.L_x_1739:
        /* <DEDUP_REMOVED lines=10> */
.L_x_1744:
        /* <DEDUP_REMOVED lines=52> */
.L_x_1743:
[----:B------:R-:W-:Y:S05]  /*1b80*/  BSYNC B1 ;  /* 0x0000000000017941 */ /* 0x000fea0003800000 */
.L_x_1742:
        /* <DEDUP_REMOVED lines=31> */
.L_x_1746:
[----:B------:R-:W-:Y:S05]  /*1d80*/  BSYNC B1 ;  /* 0x0000000000017941 */ /* 0x000fea0003800000 */
.L_x_1745:
        /* <DEDUP_REMOVED lines=14> */
.L_x_1738:
[----:B------:R-:W-:Y:S05]  /*1e70*/  BSYNC B0 ;  /* 0x0000000000007941 */ /* 0x000fea0003800000 */
.L_x_1737:
[----:B------:R-:W-:Y:S01]  /*1e80*/  BAR.SYNC.DEFER_BLOCKING 0x0 ;  /* 0x0000000000007b1d */ /* 0x000fe20000010000 */
[C---:B------:R-:W-:Y:S02]  /*1e90*/  LOP3.LUT R4, R5.reuse, 0xffffffc0, RZ, 0xc0, !PT ;  /* 0xffffffc005047812 */ /* 0x040fe400078ec0ff */
[----:B0-----:R-:W-:-:S03]  /*1ea0*/  IADD3 R8, R5, 0x1f, RZ ;  /* 0x0000001f05087810 */ /* 0x001fc60007ffe0ff */
[----:B------:R-:W-:Y:S01]  /*1eb0*/  BAR.SYNC.DEFER_BLOCKING 0x0 ;  /* 0x0000000000007b1d */ /* 0x000fe20000010000 */
[----:B------:R-:W-:Y:S02]  /*1ec0*/  ISETP.NE.AND P4, PT, R4, 0x40, PT ;  /* 0x000000400400780c */ /* 0x000fe40003f85270 */
[----:B------:R-:W-:Y:S02]  /*1ed0*/  LOP3.LUT R7, R5, 0xffffffe0, RZ, 0xc0, !PT ;  /* 0xffffffe005077812 */ /* 0x000fe400078ec0ff */
[----:B------:R-:W-:Y:S01]  /*1ee0*/  ISETP.GT.U32.AND P3, PT, R8, 0x3e, PT ;  /* 0x0000003e0800780c */ /* 0x000fe20003f64070 */
[----:B------:R-:W-:Y:S01]  /*1ef0*/  IMAD R8, R3, 0x78, R0 ;  /* 0x0000007803087824 */ /* 0x000fe200078e0200 */
[----:B------:R-:W-:Y:S01]  /*1f00*/  BSSY B0, `(.L_x_1747) ;  /* 0x000000d000007945 */ /* 0x000fe20003800000 */
[----:B------:R-:W-:Y:S01]  /*1f10*/  HFMA2.MMA R3, -RZ, RZ, 0, 0 ;  /* 0x00000000ff037435 */ /* 0x000fe200000001ff */
[C---:B------:R-:W-:Y:S02]  /*1f20*/  ISETP.GT.AND P0, PT, R5.reuse, 0x3f, PT ;  /* 0x0000003f0500780c */ /* 0x040fe40003f04270 */
[----:B------:R-:W-:-:S02]  /*1f30*/  ISETP.GT.AND P1, PT, R5, 0x1f, PT ;  /* 0x0000001f0500780c */ /* 0x000fc40003f24270 */
[----:B------:R-:W-:Y:S01]  /*1f40*/  ISETP.NE.AND P2, PT, R7, 0x20, PT ;  /* 0x000000200700780c */ /* 0x000fe20003f45270 */
[----:B------:R-:W-:Y:S01]  /*1f50*/  CS2R R4, SRZ ;  /* 0x0000000000047805 */ /* 0x000fe2000001ff00 */
[----:B------:R-:W-:Y:S01]  /*1f60*/  IMAD.MOV.U32 R7, RZ, RZ, RZ ;  /* 0x000000ffff077224 */ /* 0x000fe200078e00ff */
[----:B------:R-:W-:Y:S05]  /*1f70*/  @P4 BRA `(.L_x_1748) ;  /* 0x0000005000004947 */ /* 0x000fea0003800000 */
[----:B------:R-:W-:Y:S01]  /*1f80*/  ISETP.GT.AND P4, PT, R0, 0x17, PT ;  /* 0x000000170000780c */ /* 0x000fe20003f84270 */
[----:B------:R0:W-:Y:S04]  /*1f90*/  STS [R8.X4+-0x2b0], RZ ;  /* 0xfffd50ff08007388 */ /* 0x0001e80000004800 */
[----:B------:R0:W-:Y:S04]  /*1fa0*/  STS [R8.X4+-0x230], RZ ;  /* 0xfffdd0ff08007388 */ /* 0x0001e80000004800 */
[----:B------:R0:W-:Y:S04]  /*1fb0*/  STS [R8.X4+-0x1b0], RZ ;  /* 0xfffe50ff08007388 */ /* 0x0001e80000004800 */
[----:B------:R0:W-:Y:S02]  /*1fc0*/  @!P4 STS [R8.X4+-0x130], RZ ;  /* 0xfffed0ff0800c388 */ /* 0x0001e40000004800 */
.L_x_1748:
[----:B------:R-:W-:Y:S05]  /*1fd0*/  BSYNC B0 ;  /* 0x0000000000007941 */ /* 0x000fea0003800000 */
.L_x_1747:
[----:B------:R-:W-:Y:S06]  /*1fe0*/  BAR.SYNC.DEFER_BLOCKING 0x0 ;  /* 0x0000000000007b1d */ /* 0x000fec0000010000 */
[----:B------:R-:W-:Y:S01]  /*1ff0*/  BSSY B0, `(.L_x_1749) ;  /* 0x000000b000007945 */ /* 0x000fe20003800000 */
[----:B------:R-:W-:Y:S05]  /*2000*/  @P0 BRA `(.L_x_1750) ;  /* 0x0000009000000947 */ /* 0x000fea0003800000 */
[----:B------:R-:W-:Y:S01]  /*2010*/  ISETP.GT.AND P0, PT, R0, 0x17, PT ;  /* 0x000000170000780c */ /* 0x000fe20003f04270 */
[----:B------:R-:W1:Y:S04]  /*2020*/  LDS R4, [R8.X4+0x110] ;  /* 0x0001100008047984 */ /* 0x000e680000004800 */
[----:B------:R-:W2:Y:S04]  /*2030*/  LDS R7, [R8.X4+0x190] ;  /* 0x0001900008077984 */ /* 0x000ea80000004800 */
[----:B------:R-:W3:Y:S04]  /*2040*/  LDS R5, [R8.X4+0x210] ;  /* 0x0002100008057984 */ /* 0x000ee80000004800 */
[----:B------:R-:W4:Y:S01]  /*2050*/  @!P0 LDS R9, [R8.X4+0x290] ;  /* 0x0002900008098984 */ /* 0x000f220000004800 */
[----:B-1----:R-:W-:-:S02]  /*2060*/  FADD.FTZ R4, RZ, R4 ;  /* 0x00000004ff047221 */ /* 0x002fc40000010000 */
[----:B--2---:R-:W-:Y:S02]  /*2070*/  FADD.FTZ R7, RZ, R7 ;  /* 0x00000007ff077221 */ /* 0x004fe40000010000 */
[----:B---3--:R-:W-:Y:S02]  /*2080*/  FADD.FTZ R5, RZ, R5 ;  /* 0x00000005ff057221 */ /* 0x008fe40000010000 */
[----:B----4-:R-:W-:Y:S02]  /*2090*/  @!P0 FADD.FTZ R3, RZ, R9 ;  /* 0x00000009ff038221 */ /* 0x010fe40000010000 */
.L_x_1750:
[----:B------:R-:W-:Y:S05]  /*20a0*/  BSYNC B0 ;  /* 0x0000000000007941 */ /* 0x000fea0003800000 */
.L_x_1749:
[----:B------:R-:W-:Y:S06]  /*20b0*/  BAR.SYNC.DEFER_BLOCKING 0x0 ;  /* 0x0000000000007b1d */ /* 0x000fec0000010000 */
[----:B------:R-:W-:Y:S01]  /*20c0*/  BSSY B0, `(.L_x_1751) ;  /* 0x0000007000007945 */ /* 0x000fe20003800000 */
[----:B------:R-:W-:Y:S05]  /*20d0*/  @P2 BRA `(.L_x_1752) ;  /* 0x0000005000002947 */ /* 0x000fea0003800000 */
[----:B------:R-:W-:Y:S01]  /*20e0*/  ISETP.GT.AND P0, PT, R0, 0x17, PT ;  /* 0x000000170000780c */ /* 0x000fe20003f04270 */
[----:B------:R1:W-:Y:S04]  /*20f0*/  STS [R8.X4+-0xd0], R4 ;  /* 0xffff300408007388 */ /* 0x0003e80000004800 */
[----:B------:R1:W-:Y:S04]  /*2100*/  STS [R8.X4+-0x50], R7 ;  /* 0xffffb00708007388 */ /* 0x0003e80000004800 */
[----:B------:R1:W-:Y:S04]  /*2110*/  STS [R8.X4+0x30], R5 ;  /* 0x0000300508007388 */ /* 0x0003e80000004800 */
[----:B------:R1:W-:Y:S02]  /*2120*/  @!P0 STS [R8.X4+0xb0], R3 ;  /* 0x0000b00308008388 */ /* 0x0003e40000004800 */
.L_x_1752:
[----:B------:R-:W-:Y:S05]  /*2130*/  BSYNC B0 ;  /* 0x0000000000007941 */ /* 0x000fea0003800000 */
.L_x_1751:
[----:B------:R-:W-:Y:S06]  /*2140*/  BAR.SYNC.DEFER_BLOCKING 0x0 ;  /* 0x0000000000007b1d */ /* 0x000fec0000010000 */
[----:B------:R-:W-:Y:S01]  /*2150*/  BSSY B0, `(.L_x_1753) ;  /* 0x000000b000007945 */ /* 0x000fe20003800000 */
[----:B------:R-:W-:Y:S05]  /*2160*/  @P1 BRA `(.L_x_1754) ;  /* 0x0000009000001947 */ /* 0x000fea0003800000 */
[----:B------:R-:W-:Y:S01]  /*2170*/  ISETP.GT.AND P0, PT, R0, 0x17, PT ;  /* 0x000000170000780c */ /* 0x000fe20003f04270 */
[----:B------:R-:W2:Y:S04]  /*2180*/  LDS R9, [R8.X4+0x110] ;  /* 0x0001100008097984 */ /* 0x000ea80000004800 */
[----:B------:R-:W3:Y:S04]  /*2190*/  LDS R10, [R8.X4+0x190] ;  /* 0x00019000080a7984 */ /* 0x000ee80000004800 */
[----:B------:R-:W4:Y:S04]  /*21a0*/  LDS R12, [R8.X4+0x210] ;  /* 0x00021000080c7984 */ /* 0x000f280000004800 */
[----:B------:R-:W5:Y:S01]  /*21b0*/  @!P0 LDS R14, [R8.X4+0x290] ;  /* 0x00029000080e8984 */ /* 0x000f620000004800 */
[----:B-12---:R-:W-:-:S02]  /*21c0*/  FADD.FTZ R4, R4, R9 ;  /* 0x0000000904047221 */ /* 0x006fc40000010000 */
[----:B---3--:R-:W-:Y:S02]  /*21d0*/  FADD.FTZ R7, R7, R10 ;  /* 0x0000000a07077221 */ /* 0x008fe40000010000 */
[----:B----4-:R-:W-:Y:S02]  /*21e0*/  FADD.FTZ R5, R5, R12 ;  /* 0x0000000c05057221 */ /* 0x010fe40000010000 */
[----:B-----5:R-:W-:Y:S02]  /*21f0*/  @!P0 FADD.FTZ R3, R3, R14 ;  /* 0x0000000e03038221 */ /* 0x020fe40000010000 */
.L_x_1754:
[----:B------:R-:W-:Y:S05]  /*2200*/  BSYNC B0 ;  /* 0x0000000000007941 */ /* 0x000fea0003800000 */
.L_x_1753:
[----:B------:R-:W-:Y:S06]  /*2210*/  BAR.SYNC.DEFER_BLOCKING 0x0 ;  /* 0x0000000000007b1d */ /* 0x000fec0000010000 */
[----:B------:R-:W-:Y:S05]  /*2220*/  @P3 EXIT ;  /* 0x000000000000394d */ /* 0x000fea0003800000 */
[----:B------:R-:W2:Y:S01]  /*2230*/  S2UR UR4, SR_CTAID.Z ;  /* 0x00000000000479c3 */ /* 0x000ea20000002700 */
[----:B------:R-:W-:Y:S01]  /*2240*/  IMAD R6, R6, c[0x0][0xc], RZ ;  /* 0x0000030006067a24 */ /* 0x000fe200078e02ff */
[----:B-1----:R-:W-:Y:S01]  /*2250*/  F2FP.BF16.PACK_AB R4, R7, R4 ;  /* 0x000000040704723e */ /* 0x002fe200000010ff */
[----:B------:R-:W-:Y:S01]  /*2260*/  IMAD R13, R2, c[0x0][0x14], RZ ;  /* 0x00000500020d7a24 */ /* 0x000fe200078e02ff */
[----:B------:R-:W-:Y:S01]  /*2270*/  IADD3 R2, R0, 0x20, RZ ;  /* 0x0000002000027810 */ /* 0x000fe20007ffe0ff */
[----:B------:R-:W-:Y:S01]  /*2280*/  IMAD R6, R6, c[0x0][0x14], RZ ;  /* 0x0000050006067a24 */ /* 0x000fe200078e02ff */
[----:B------:R-:W-:-:S02]  /*2290*/  F2FP.BF16.PACK_AB R5, RZ, R5 ;  /* 0x00000005ff05723e */ /* 0x000fc400000010ff */
[----:B------:R-:W-:Y:S01]  /*22a0*/  SHF.R.S32.HI R9, RZ, 0x1f, R13 ;  /* 0x0000001fff097819 */ /* 0x000fe2000001140d */
[----:B------:R-:W-:-:S05]  /*22b0*/  IMAD R6, R6, 0x78, RZ ;  /* 0x0000007806067824 */ /* 0x000fca00078e02ff */
[----:B0-----:R-:W-:Y:S01]  /*22c0*/  SHF.R.S32.HI R8, RZ, 0x1f, R6 ;  /* 0x0000001fff087819 */ /* 0x001fe20000011406 */
[----:B--2---:R-:W-:-:S04]  /*22d0*/  UIMAD UR4, UR4, 0x78, URZ ;  /* 0x00000078040478a4 */ /* 0x004fc8000f8e023f */
[----:B------:R-:W-:Y:S02]  /*22e0*/  USHF.R.S32.HI UR5, URZ, 0x1f, UR4 ;  /* 0x0000001f3f057899 */ /* 0x000fe40008011404 */
[----:B------:R-:W-:Y:S02]  /*22f0*/  IADD3 R13, P0, P1, R6, UR4, R13 ;  /* 0x00000004060d7c10 */ /* 0x000fe4000f91e00d */
[----:B------:R-:W-:Y:S02]  /*2300*/  IADD3 R6, R0, 0x40, RZ ;  /* 0x0000004000067810 */ /* 0x000fe40007ffe0ff */
[----:B------:R-:W-:Y:S02]  /*2310*/  IADD3.X R17, R8, UR5, R9, P0, P1 ;  /* 0x0000000508117c10 */ /* 0x000fe400087e2409 */
[-C--:B------:R-:W-:Y:S02]  /*2320*/  IADD3 R9, P0, R0, R13.reuse, RZ ;  /* 0x0000000d00097210 */ /* 0x080fe40007f1e0ff */
[----:B------:R-:W-:-:S02]  /*2330*/  IADD3 R11, P2, R6, R13, RZ ;  /* 0x0000000d060b7210 */ /* 0x000fc40007f5e0ff */
[----:B------:R-:W-:Y:S02]  /*2340*/  LEA.HI.X.SX32 R16, R0, R17, 0x1, P0 ;  /* 0x0000001100107211 */ /* 0x000fe400000f0eff */
[C---:B------:R-:W-:Y:S02]  /*2350*/  LEA R8, P0, R9.reuse, c[0x0][0x160], 0x1 ;  /* 0x0000580009087a11 */ /* 0x040fe400078008ff */
[----:B------:R-:W-:Y:S02]  /*2360*/  IADD3 R14, P1, R2, R13, RZ ;  /* 0x0000000d020e7210 */ /* 0x000fe40007f3e0ff */
[----:B------:R-:W-:Y:S02]  /*2370*/  LEA.HI.X R9, R9, c[0x0][0x164], R16, 0x1, P0 ;  /* 0x0000590009097a11 */ /* 0x000fe400000f0c10 */
[-C--:B------:R-:W-:Y:S02]  /*2380*/  LEA.HI.X.SX32 R12, R6, R17.reuse, 0x1, P2 ;  /* 0x00000011060c7211 */ /* 0x080fe400010f0eff */
[----:B------:R-:W-:Y:S01]  /*2390*/  ISETP.GT.AND P0, PT, R0, 0x17, PT ;  /* 0x000000170000780c */ /* 0x000fe20003f04270 */
[----:B------:R0:W-:Y:S01]  /*23a0*/  STG.E.U16 [R8.64], R4 ;  /* 0x0000000408007986 */ /* 0x0001e2000c101524 */
[----:B------:R-:W-:-:S02]  /*23b0*/  LEA.HI.X.SX32 R15, R2, R17, 0x1, P1 ;  /* 0x00000011020f7211 */ /* 0x000fc400008f0eff */
[C---:B------:R-:W-:Y:S02]  /*23c0*/  LEA R6, P2, R11.reuse, c[0x0][0x160], 0x1 ;  /* 0x000058000b067a11 */ /* 0x040fe400078408ff */
[C---:B------:R-:W-:Y:S02]  /*23d0*/  LEA R10, P1, R14.reuse, c[0x0][0x160], 0x1 ;  /* 0x000058000e0a7a11 */ /* 0x040fe400078208ff */
[----:B------:R-:W-:Y:S02]  /*23e0*/  LEA.HI.X R7, R11, c[0x0][0x164], R12, 0x1, P2 ;  /* 0x000059000b077a11 */ /* 0x000fe400010f0c0c */
[----:B------:R-:W-:Y:S02]  /*23f0*/  LEA.HI.X R11, R14, c[0x0][0x164], R15, 0x1, P1 ;  /* 0x000059000e0b7a11 */ /* 0x000fe400008f0c0f */
[----:B------:R-:W-:-:S05]  /*2400*/  PRMT R2, R4, 0x7632, R2 ;  /* 0x0000763204027816 */ /* 0x000fca0000000002 */
[----:B------:R0:W-:Y:S04]  /*2410*/  STG.E.U16 [R10.64], R2 ;  /* 0x000000020a007986 */ /* 0x0001e8000c101524 */
[----:B------:R0:W-:Y:S01]  /*2420*/  STG.E.U16 [R6.64], R5 ;  /* 0x0000000506007986 */ /* 0x0001e2000c101524 */
[----:B------:R-:W-:Y:S05]  /*2430*/  @P0 EXIT ;  /* 0x000000000000094d */ /* 0x000fea0003800000 */
[----:B------:R-:W-:-:S04]  /*2440*/  IADD3 R0, R0, 0x60, RZ ;  /* 0x0000006000007810 */ /* 0x000fc80007ffe0ff */
[----:B------:R-:W-:-:S04]  /*2450*/  IADD3 R13, P0, R0, R13, RZ ;  /* 0x0000000d000d7210 */ /* 0x000fc80007f1e0ff */
[----:B0-----:R-:W-:Y:S02]  /*2460*/  LEA.HI.X.SX32 R4, R0, R17, 0x1, P0 ;  /* 0x0000001100047211 */ /* 0x001fe400000f0eff */
[C---:B------:R-:W-:Y:S02]  /*2470*/  LEA R2, P0, R13.reuse, c[0x0][0x160], 0x1 ;  /* 0x000058000d027a11 */ /* 0x040fe400078008ff */
[----:B------:R-:W-:Y:S02]  /*2480*/  F2FP.BF16.PACK_AB R0, RZ, R3 ;  /* 0x00000003ff00723e */ /* 0x000fe400000010ff */
[----:B------:R-:W-:-:S05]  /*2490*/  LEA.HI.X R3, R13, c[0x0][0x164], R4, 0x1, P0 ;  /* 0x000059000d037a11 */ /* 0x000fca00000f0c04 */
[----:B------:R-:W-:Y:S01]  /*24a0*/  STG.E.U16 [R2.64], R0 ;  /* 0x0000000002007986 */ /* 0x000fe2000c101524 */
[----:B------:R-:W-:Y:S05]  /*24b0*/  EXIT ;  /* 0x000000000000794d */ /* 0x000fea0003800000 */
.L_x_1724:
        /* <DEDUP_REMOVED lines=20> */
.L_x_1725:
[----:B------:R-:W-:Y:S01]  /*2600*/  IMAD.MOV.U32 R7, RZ, RZ, -0x800001 ;  /* 0xff7fffffff077424 */ /* 0x000fe200078e00ff */
[----:B------:R-:W-:Y:S01]  /*2610*/  MOV R12, 0x10 ;  /* 0x00000010000c7802 */ /* 0x000fe20000000f00 */
[----:B------:R-:W-:Y:S01]  /*2620*/  IMAD.MOV.U32 R11, RZ, RZ, 0x1f ;  /* 0x0000001fff0b7424 */ /* 0x000fe200078e00ff */
[----:B------:R-:W-:Y:S02]  /*2630*/  MOV R14, 0xffffffff ;  /* 0xffffffff000e7802 */ /* 0x000fe40000000f00 */
[----:B------:R-:W-:Y:S02]  /*2640*/  MOV R8, 0x2660 ;  /* 0x0000266000087802 */ /* 0x000fe40000000f00 */
[----:B------:R-:W-:Y:S05]  /*2650*/  CALL.REL.NOINC `($__internal_39_$__cuda_sm70_shflsync_bfly_p) ;  /* 0x0000010000007944 */ /* 0x000fea0003c00000 */
[----:B01----:R-:W-:Y:S01]  /*2660*/  IMAD.MOV.U32 R7, RZ, RZ, R11 ;  /* 0x000000ffff077224 */ /* 0x003fe200078e000b */
[----:B------:R-:W-:Y:S05]  /*2670*/  BRA `(.L_x_1755) ;  /* 0xffffdf4000007947 */ /* 0x000fea000383ffff */
.L_x_1726:
[----:B------:R-:W-:Y:S01]  /*2680*/  HFMA2.MMA R11, -RZ, RZ, 0, 1.847743988037109375e-06 ;  /* 0x0000001fff0b7435 */ /* 0x000fe200000001ff */
[----:B------:R-:W-:Y:S01]  /*2690*/  MOV R7, R16 ;  /* 0x0000001000077202 */ /* 0x000fe20000000f00 */
[----:B------:R-:W-:Y:S01]  /*26a0*/  IMAD.MOV.U32 R12, RZ, RZ, 0x8 ;  /* 0x00000008ff0c7424 */ /* 0x000fe200078e00ff */
[----:B------:R-:W-:Y:S01]  /*26b0*/  MOV R8, 0x26e0 ;  /* 0x000026e000087802 */ /* 0x000fe20000000f00 */
[----:B------:R-:W-:-:S02]  /*26c0*/  IMAD.MOV.U32 R14, RZ, RZ, -0x1 ;  /* 0xffffffffff0e7424 */ /* 0x000fc400078e00ff */
[----:B------:R-:W-:Y:S05]  /*26d0*/  CALL.REL.NOINC `($__internal_39_$__cuda_sm70_shflsync_bfly_p) ;  /* 0x0000008000007944 */ /* 0x000fea0003c00000 */
[----:B01----:R-:W-:Y:S01]  /*26e0*/  FMNMX.FTZ R7, R16, R11, !PT ;  /* 0x0000000b10077209 */ /* 0x003fe20007810000 */
[----:B------:R-:W-:Y:S01]  /*26f0*/  IMAD.MOV.U32 R11, RZ, RZ, 0x1f ;  /* 0x0000001fff0b7424 */ /* 0x000fe200078e00ff */
[----:B------:R-:W-:-:S02]  /*2700*/  MOV R12, 0x4 ;  /* 0x00000004000c7802 */ /* 0x000fc40000000f00 */
[----:B------:R-:W-:Y:S02]  /*2710*/  MOV R14, 0xffffffff ;  /* 0xffffffff000e7802 */ /* 0x000fe40000000f00 */
[----:B------:R-:W-:Y:S02]  /*2720*/  MOV R8, 0x2740 ;  /* 0x0000274000087802 */ /* 0x000fe40000000f00 */
[----:B------:R-:W-:Y:S05]  /*2730*/  CALL.REL.NOINC `($__internal_39_$__cuda_sm70_shflsync_bfly_p) ;  /* 0x0000002000007944 */ /* 0x000fea0003c00000 */
[----:B-1----:R-:W-:Y:S01]  /*2740*/  IMAD.MOV.U32 R8, RZ, RZ, R11 ;  /* 0x000000ffff087224 */ /* 0x002fe200078e000b */
[----:B0-----:R-:W-:Y:S05]  /*2750*/  BRA `(.L_x_1756) ;  /* 0xffffdec000007947 */ /* 0x001fea000383ffff */
        .weak           $__internal_39_$__cuda_sm70_shflsync_bfly_p
        .type           $__internal_39_$__cuda_sm70_shflsync_bfly_p,@function
        .size           $__internal_39_$__cuda_sm70_shflsync_bfly_p,(.L_x_23206 - $__internal_39_$__cuda_sm70_shflsync_bfly_p)
$__internal_39_$__cuda_sm70_shflsync_bfly_p:
[----:B------:R-:W-:Y:S01]  /*2760*/  HFMA2.MMA R9, -RZ, RZ, 0, 0 ;  /* 0x00000000ff097435 */ /* 0x000fe200000001ff */
[----:B------:R-:W-:Y:S04]  /*2770*/  WARPSYNC R14 ;  /* 0x0000000e00007348 */ /* 0x000fe80003800000 */
[----:B------:R0:W1:Y:S01]  /*2780*/  SHFL.BFLY PT, R11, R7, R12, R11 ;  /* 0x0c00000c070b7389 */ /* 0x00006200000e000b */
[----:B------:R-:W-:Y:S05]  /*2790*/  RET.REL.NODEC R8 `(_ZN4vllm25paged_attention_v1_kernelI13__nv_bfloat16hLi120ELi8ELi128ELNS_18Fp8KVCacheDataTypeE2ELb0EEEvPT_PKS3_PKT0_S9_ifPKiSB_iPKfiiiSD_SD_iiiii) ;  /* 0xffffd86008007950 */ /* 0x000fea0003c3ffff */
.L_x_1757:
        /* <DEDUP_REMOVED lines=14> */
.L_x_23206:


//--------------------- .text._ZN4vllm25paged_attention_v1_kernelI13__nv_bfloat16hLi112ELi8ELi128ELNS_18Fp8KVCacheDataTypeE2ELb0EEEvPT_PKS3_PKT0_S9_ifPKiSB_iPKfiiiSD_SD_iiiii --------------------------
	.section	.text._ZN4vllm25paged_attention_v1_kernelI13__nv_bfloat16hLi112ELi8ELi128ELNS_18Fp8KVCacheDataTypeE2ELb0EEEvPT_PKS3_PKT0_S9_ifPKiSB_iPKfiiiSD_SD_iiiii,"ax",@progbits
	.sectioninfo	@"SHI_REGISTERS=32"
	.align	128
        .global         _ZN4vllm25paged_attention_v1_kernelI13__nv_bfloat16hLi112ELi8ELi128ELNS_18Fp8KVCacheDataTypeE2ELb0EEEvPT_PKS3_PKT0_S9_ifPKiSB_iPKfiiiSD_SD_iiiii
        .type           _ZN4vllm25paged_attention_v1_kernelI13__nv_bfloat16hLi112ELi8ELi128ELNS_18Fp8KVCacheDataTypeE2ELb0EEEvPT_PKS3_PKT0_S9_ifPKiSB_iPKfiiiSD_SD_iiiii,@function
        .size           _ZN4vllm25paged_attention_v1_kernelI13__nv_bfloat16hLi112ELi8ELi128ELNS_18Fp8KVCacheDataTypeE2ELb0EEEvPT_PKS3_PKT0_S9_ifPKiSB_iPKfiiiSD_SD_iiiii,(.L_x_23207 - _ZN4vllm25paged_attention_v1_kernelI13__nv_bfloat16hLi112ELi8ELi128ELNS_18Fp8KVCacheDataTypeE2ELb0EEEvPT_PKS3_PKT0_S9_ifPKiSB_iPKfiiiSD_SD_iiiii)
        .other          _ZN4vllm25paged_attention_v1_kernelI13__nv_bfloat16hLi112ELi8ELi128ELNS_18Fp8KVCacheDataTypeE2ELb0EEEvPT_PKS3_PKT0_S9_ifPKiSB_iPKfiiiSD_SD_iiiii,@"STO_CUDA_ENTRY STV_DEFAULT"
_ZN4vllm25paged_attention_v1_kernelI13__nv_bfloat16hLi112ELi8ELi128ELNS_18Fp8KVCacheDataTypeE2ELb0EEEvPT_PKS3_PKT0_S9_ifPKiSB_iPKfiiiSD_SD_iiiii:
.text._ZN4vllm25paged_attention_v1_kernelI13__nv_bfloat16hLi112ELi8ELi128ELNS_18Fp8KVCacheDataTypeE2ELb0EEEvPT_PKS3_PKT0_S9_ifPKiSB_iPKfiiiSD_SD_iiiii:
        /* <DEDUP_REMOVED lines=47> */
.L_x_1762:
        /* <DEDUP_REMOVED lines=11> */
.L_x_1761:
[----:B------:R-:W-:Y:S05]  /*03a0*/  BSYNC B1 ;  /* 0x0000000000017941 */ /* 0x000fea0003800000 */
.L_x_1760:
        /* <DEDUP_REMOVED lines=10> */
.L_x_1763:
        /* <DEDUP_REMOVED lines=17> */
.L_x_1759:
[----:B------:R-:W-:Y:S05]  /*0560*/  BSYNC B0 ;  /* 0x0000000000007941 */ /* 0x000fea0003800000 */
.L_x_1758:
[----:B------:R-:W-:Y:S01]  /*0570*/  BAR.SYNC.DEFER_BLOCKING 0x0 ;  /* 0x0000000000007b1d */ /* 0x000fe20000010000 */
[----:B------:R-:W-:-:S13]  /*0580*/  ISETP.GE.AND P0, PT, R3, R8, PT ;  /* 0x000000080300720c */ /* 0x000fda0003f06270 */
[----:B------:R-:W-:Y:S05]  /*0590*/  @!P0 BRA `(.L_x_1764) ;  /* 0x00001f2000008947 */ /* 0x000fea0003800000 */
[----:B------:R-:W-:Y:S05]  /*05a0*/  BRA.DIV ~URZ, `(.L_x_1765) ;  /* 0x000020527f007947 */ /* 0x000fea000b800000 */
[----:B------:R-:W-:-:S04]  /*05b0*/  MOV R7, 0xff7fffff ;  /* 0xff7fffff00077802 */ /* 0x000fc80000000f00 */
.L_x_1795:
[----:B------:R-:W-:Y:S01]  /*05c0*/  FMNMX.FTZ R16, R7, -3.40282346638528859812e+38, !PT ;  /* 0xff7fffff07107809 */ /* 0x000fe20007810000 */
[----:B------:R-:W-:Y:S01]  /*05d0*/  IMAD.MOV.U32 R10, RZ, RZ, -0x800001 ;  /* 0xff7fffffff0a7424 */ /* 0x000fe200078e00ff */
[----:B------:R-:W-:Y:S05]  /*05e0*/  BRA.DIV ~URZ, `(.L_x_1766) ;  /* 0x000020927f007947 */ /* 0x000fea000b800000 */
[----:B------:R-:W0:Y:S02]  /*05f0*/  SHFL.BFLY PT, R7, R16, 0x8, 0x1f ;  /* 0x0d001f0010077f89 */ /* 0x000e2400000e0000 */
[----:B0-----:R-:W-:-:S05]  /*0600*/  FMNMX.FTZ R7, R16, R7, !PT ;  /* 0x0000000710077209 */ /* 0x001fca0007810000 */
[----:B------:R0:W1:Y:S02]  /*0610*/  SHFL.BFLY PT, R8, R7, 0x4, 0x1f ;  /* 0x0c801f0007087f89 */ /* 0x00006400000e0000 */
.L_x_1796:
        /* <DEDUP_REMOVED lines=28> */
.L_x_1771:
        /* <DEDUP_REMOVED lines=11> */
.L_x_1770:
[----:B------:R-:W-:Y:S05]  /*0890*/  BSYNC B1 ;  /* 0x0000000000017941 */ /* 0x000fea0003800000 */
.L_x_1769:
        /* <DEDUP_REMOVED lines=10> */
.L_x_1774:
        /* <DEDUP_REMOVED lines=100> */
.L_x_1773:
[----:B------:R-:W-:Y:S05]  /*0f80*/  BSYNC B1 ;  /* 0x0000000000017941 */ /* 0x000fea0003800000 */
.L_x_1772:
        /* <DEDUP_REMOVED lines=55> */
.L_x_1776:
[----:B------:R-:W-:Y:S05]  /*1300*/  BSYNC B1 ;  /* 0x0000000000017941 */ /* 0x000fea0003800000 */
.L_x_1775:
        /* <DEDUP_REMOVED lines=26> */
.L_x_1768:
[----:B------:R-:W-:Y:S05]  /*14b0*/  BSYNC B0 ;  /* 0x0000000000007941 */ /* 0x000fea0003800000 */
.L_x_1767:
        /* <DEDUP_REMOVED lines=37> */
.L_x_1781:
        /* <DEDUP_REMOVED lines=8> */
.L_x_1780:
[----:B------:R-:W-:Y:S05]  /*1790*/  BSYNC B1 ;  /* 0x0000000000017941 */ /* 0x000fea0003800000 */
.L_x_1779:
        /* <DEDUP_REMOVED lines=10> */
.L_x_1784:
        /* <DEDUP_REMOVED lines=52> */
.L_x_1783:
[----:B------:R-:W-:Y:S05]  /*1b80*/  BSYNC B1 ;  /* 0x0000000000017941 */ /* 0x000fea0003800000 */
.L_x_1782:
        /* <DEDUP_REMOVED lines=31> */
.L_x_1786:
[----:B------:R-:W-:Y:S05]  /*1d80*/  BSYNC B1 ;  /* 0x0000000000017941 */ /* 0x000fea0003800000 */
.L_x_1785:
        /* <DEDUP_REMOVED lines=14> */
.L_x_1778:
[----:B------:R-:W-:Y:S05]  /*1e70*/  BSYNC B0 ;  /* 0x0000000000007941 */ /* 0x000fea0003800000 */
.L_x_1777:
        /* <DEDUP_REMOVED lines=21> */
.L_x_1788:
[----:B------:R-:W-:Y:S05]  /*1fd0*/  BSYNC B0 ;  /* 0x0000000000007941 */ /* 0x000fea0003800000 */
.L_x_1787:
        /* <DEDUP_REMOVED lines=12> */
.L_x_1790:
[----:B------:R-:W-:Y:S05]  /*20a0*/  BSYNC B0 ;  /* 0x0000000000007941 */ /* 0x000fea0003800000 */
.L_x_1789:
        /* <DEDUP_REMOVED lines=8> */
.L_x_1792:
[----:B------:R-:W-:Y:S05]  /*2130*/  BSYNC B0 ;  /* 0x0000000000007941 */ /* 0x000fea0003800000 */
.L_x_1791:
        /* <DEDUP_REMOVED lines=12> */
.L_x_1794:
[----:B------:R-:W-:Y:S05]  /*2200*/  BSYNC B0 ;  /* 0x0000000000007941 */ /* 0x000fea0003800000 */
.L_x_1793:
        /* <DEDUP_REMOVED lines=43> */
.L_x_1764:
        /* <DEDUP_REMOVED lines=20> */
.L_x_1765:
[----:B------:R-:W-:Y:S01]  /*2600*/  IMAD.MOV.U32 R7, RZ, RZ, -0x800001 ;  /* 0xff7fffffff077424 */ /* 0x000fe200078e00ff */
[----:B------:R-:W-:Y:S01]  /*2610*/  MOV R12, 0x10 ;  /* 0x00000010000c7802 */ /* 0x000fe20000000f00 */
[----:B------:R-:W-:Y:S01]  /*2620*/  IMAD.MOV.U32 R11, RZ, RZ, 0x1f ;  /* 0x0000001fff0b7424 */ /* 0x000fe200078e00ff */
[----:B------:R-:W-:Y:S02]  /*2630*/  MOV R14, 0xffffffff ;  /* 0xffffffff000e7802 */ /* 0x000fe40000000f00 */
[----:B------:R-:W-:Y:S02]  /*2640*/  MOV R8, 0x2660 ;  /* 0x0000266000087802 */ /* 0x000fe40000000f00 */
[----:B------:R-:W-:Y:S05]  /*2650*/  CALL.REL.NOINC `($__internal_40_$__cuda_sm70_shflsync_bfly_p) ;  /* 0x0000010000007944 */ /* 0x000fea0003c00000 */
[----:B01----:R-:W-:Y:S01]  /*2660*/  IMAD.MOV.U32 R7, RZ, RZ, R11 ;  /* 0x000000ffff077224 */ /* 0x003fe200078e000b */
[----:B------:R-:W-:Y:S05]  /*2670*/  BRA `(.L_x_1795) ;  /* 0xffffdf4000007947 */ /* 0x000fea000383ffff */
.L_x_1766:
[----:B------:R-:W-:Y:S01]  /*2680*/  HFMA2.MMA R11, -RZ, RZ, 0, 1.847743988037109375e-06 ;  /* 0x0000001fff0b7435 */ /* 0x000fe200000001ff */
[----:B------:R-:W-:Y:S01]  /*2690*/  MOV R7, R16 ;  /* 0x0000001000077202 */ /* 0x000fe20000000f00 */
[----:B------:R-:W-:Y:S01]  /*26a0*/  IMAD.MOV.U32 R12, RZ, RZ, 0x8 ;  /* 0x00000008ff0c7424 */ /* 0x000fe200078e00ff */
[----:B------:R-:W-:Y:S01]  /*26b0*/  MOV R8, 0x26e0 ;  /* 0x000026e000087802 */ /* 0x000fe20000000f00 */
[----:B------:R-:W-:-:S02]  /*26c0*/  IMAD.MOV.U32 R14, RZ, RZ, -0x1 ;  /* 0xffffffffff0e7424 */ /* 0x000fc400078e00ff */
[----:B------:R-:W-:Y:S05]  /*26d0*/  CALL.REL.NOINC `($__internal_40_$__cuda_sm70_shflsync_bfly_p) ;  /* 0x0000008000007944 */ /* 0x000fea0003c00000 */
[----:B01----:R-:W-:Y:S01]  /*26e0*/  FMNMX.FTZ R7, R16, R11, !PT ;  /* 0x0000000b10077209 */ /* 0x003fe20007810000 */
[----:B------:R-:W-:Y:S01]  /*26f0*/  IMAD.MOV.U32 R11, RZ, RZ, 0x1f ;  /* 0x0000001fff0b7424 */ /* 0x000fe200078e00ff */
[----:B------:R-:W-:-:S02]  /*2700*/  MOV R12, 0x4 ;  /* 0x00000004000c7802 */ /* 0x000fc40000000f00 */
[----:B------:R-:W-:Y:S02]  /*2710*/  MOV R14, 0xffffffff ;  /* 0xffffffff000e7802 */ /* 0x000fe40000000f00 */
[----:B------:R-:W-:Y:S02]  /*2720*/  MOV R8, 0x2740 ;  /* 0x0000274000087802 */ /* 0x000fe40000000f00 */
[----:B------:R-:W-:Y:S05]  /*2730*/  CALL.REL.NOINC `($__internal_40_$__cuda_sm70_shflsync_bfly_p) ;  /* 0x0000002000007944 */ /* 0x000fea0003c00000 */
[----:B-1----:R-:W-:Y:S01]  /*2740*/  IMAD.MOV.U32 R8, RZ, RZ, R11 ;  /* 0x000000ffff087224 */ /* 0x002fe200078e000b */
[----:B0-----:R-:W-:Y:S05]  /*2750*/  BRA `(.L_x_1796) ;  /* 0xffffdec000007947 */ /* 0x001fea000383ffff */
        .weak           $__internal_40_$__cuda_sm70_shflsync_bfly_p
        .type           $__internal_40_$__cuda_sm70_shflsync_bfly_p,@function
        .size           $__internal_40_$__cuda_sm70_shflsync_bfly_p,(.L_x_23207 - $__internal_40_$__cuda_sm70_shflsync_bfly_p)
$__internal_40_$__cuda_sm70_shflsync_bfly_p:
[----:B------:R-:W-:Y:S01]  /*2760*/  HFMA2.MMA R9, -RZ, RZ, 0, 0 ;  /* 0x00000000ff097435 */ /* 0x000fe200000001ff */
[----:B------:R-:W-:Y:S04]  /*2770*/  WARPSYNC R14 ;  /* 0x0000000e00007348 */ /* 0x000fe80003800000 */
[----:B------:R0:W1:Y:S01]  /*2780*/  SHFL.BFLY PT, R11, R7, R12, R11 ;  /* 0x0c00000c070b7389 */ /* 0x00006200000e000b */
[----:B------:R-:W-:Y:S05]  /*2790*/  RET.REL.NODEC R8 `(_ZN4vllm25paged_attention_v1_kernelI13__nv_bfloat16hLi112ELi8ELi128ELNS_18Fp8KVCacheDataTypeE2ELb0EEEvPT_PKS3_PKT0_S9_ifPKiSB_iPKfiiiSD_SD_iiiii) ;  /* 0xffffd86008007950 */ /* 0x000fea0003c3ffff */
.L_x_1797:
        /* <DEDUP_REMOVED lines=14> */
.L_x_23207:


//--------------------- .text._ZN4vllm25paged_attention_v1_kernelI13__nv_bfloat16hLi96ELi8ELi128ELNS_18Fp8KVCacheDataTypeE2ELb0EEEvPT_PKS3_PKT0_S9_ifPKiSB_iPKfiiiSD_SD_iiiii --------------------------
	.section	.text._ZN4vllm25paged_attention_v1_kernelI13__nv_bfloat16hLi96ELi8ELi128ELNS_18Fp8KVCacheDataTypeE2ELb0EEEvPT_PKS3_PKT0_S9_ifPKiSB_iPKfiiiSD_SD_iiiii,"ax",@progbits
	.sectioninfo	@"SHI_REGISTERS=32"
	.align	128
        .global         _ZN4vllm25paged_attention_v1_kernelI13__nv_bfloat16hLi96ELi8ELi128ELNS_18Fp8KVCacheDataTypeE2ELb0EEEvPT_PKS3_PKT0_S9_ifPKiSB_iPKfiiiSD_SD_iiiii
        .type           _ZN4vllm25paged_attention_v1_kernelI13__nv_bfloat16hLi96ELi8ELi128ELNS_18Fp8KVCacheDataTypeE2ELb0EEEvPT_PKS3_PKT0_S9_ifPKiSB_iPKfiiiSD_SD_iiiii,@function
        .size           _ZN4vllm25paged_attention_v1_kernelI13__nv_bfloat16hLi96ELi8ELi128ELNS_18Fp8KVCacheDataTypeE2ELb0EEEvPT_PKS3_PKT0_S9_ifPKiSB_iPKfiiiSD_SD_iiiii,(.L_x_23208 - _ZN4vllm25paged_attention_v1_kernelI13__nv_bfloat16hLi96ELi8ELi128ELNS_18Fp8KVCacheDataTypeE2ELb0EEEvPT_PKS3_PKT0_S9_ifPKiSB_iPKfiiiSD_SD_iiiii)
        .other          _ZN4vllm25paged_attention_v1_kernelI13__nv_bfloat16hLi96ELi8ELi128ELNS_18Fp8KVCacheDataTypeE2ELb0EEEvPT_PKS3_PKT0_S9_ifPKiSB_iPKfiiiSD_SD_iiiii,@"STO_CUDA_ENTRY STV_DEFAULT"
_ZN4vllm25paged_attention_v1_kernelI13__nv_bfloat16hLi96ELi8ELi128ELNS_18Fp8KVCacheDataTypeE2ELb0EEEvPT_PKS3_PKT0_S9_ifPKiSB_iPKfiiiSD_SD_iiiii:
.text._ZN4vllm25paged_attention_v1_kernelI13__nv_bfloat16hLi96ELi8ELi128ELNS_18Fp8KVCacheDataTypeE2ELb0EEEvPT_PKS3_PKT0_S9_ifPKiSB_iPKfiiiSD_SD_iiiii:
[----:B------:R-:W-:Y:S02]  /*0000*/  MOV R1, c[0x0][0x28] ;  /* 0x00000a0000017a02 */ /* 0x000fe40000000f00 */
        /* <DEDUP_REMOVED lines=45> */
[----:B------:R-:W-:-:S05]  /*02e0*/  LEA.HI.X R18, R18, c[0x0][0x16c], R19, 0x1, P3 ;  /* 0x00005b0012127a11 */ /* 0x000fca00018f0c13 */
.L_x_1802:
[----:B------:R-:W-:Y:S01]  /*02f0*/  IMAD.MOV.U32 R11, RZ, RZ, R18 ;  /* 0x000000ffff0b7224 */ /* 0x000fe200078e0012 */
[----:B------:R-:W-:-:S05]  /*0300*/  MOV R10, R17 ;  /* 0x00000011000a7202 */ /* 0x000fca0000000f00 */
        /* <DEDUP_REMOVED lines=9> */
.L_x_1801:
[----:B------:R-:W-:Y:S05]  /*03a0*/  BSYNC B1 ;  /* 0x0000000000017941 */ /* 0x000fea0003800000 */
.L_x_1800:
[----:B------:R-:W-:Y:S05]  /*03b0*/  @!P0 BRA `(.L_x_1799) ;  /* 0x000001a000008947 */ /* 0x000fea0003800000 */
[----:B------:R-:W-:Y:S02]  /*03c0*/  IADD3 R20, P0, R9, R2, RZ ;  /* 0x0000000209147210 */ /* 0x000fe40007f1e0ff */
[C---:B------:R-:W-:Y:S01]  /*03d0*/  LEA R9, R7.reuse, R12, 0x2 ;  /* 0x0000000c07097211 */ /* 0x040fe200078e10ff */
[----:B------:R-:W-:Y:S01]  /*03e0*/  IMAD R12, R12, 0xc, R7 ;  /* 0x0000000c0c0c7824 */ /* 0x000fe200078e0207 */
[----:B------:R-:W-:Y:S01]  /*03f0*/  IADD3 R7, R7, -0x80, RZ ;  /* 0xffffff8007077810 */ /* 0x000fe20007ffe0ff */
[----:B------:R-:W-:Y:S01]  /*0400*/  IMAD.X R15, R15, 0x1, R16, P0 ;  /* 0x000000010f0f7824 */ /* 0x000fe200000e0610 */
[----:B------:R-:W-:-:S04]  /*0410*/  LEA R13, P0, R20, c[0x0][0x168], 0x1 ;  /* 0x00005a00140d7a11 */ /* 0x000fc800078008ff */
[----:B------:R-:W-:Y:S01]  /*0420*/  LEA.HI.X R20, R20, c[0x0][0x16c], R15, 0x1, P0 ;  /* 0x00005b0014147a11 */ /* 0x000fe200000f0c0f */
[----:B------:R-:W-:Y:S01]  /*0430*/  IMAD.SHL.U32 R15, R9, 0x2, RZ ;  /* 0x00000002090f7824 */ /* 0x000fe200078e00ff */
[----:B------:R-:W-:Y:S02]  /*0440*/  LEA R9, R12, 0x100, 0x2 ;  /* 0x000001000c097811 */ /* 0x000fe400078e10ff */
.L_x_1803:
        /* <DEDUP_REMOVED lines=17> */
.L_x_1799:
[----:B------:R-:W-:Y:S05]  /*0560*/  BSYNC B0 ;  /* 0x0000000000007941 */ /* 0x000fea0003800000 */
.L_x_1798:
[----:B------:R-:W-:Y:S01]  /*0570*/  BAR.SYNC.DEFER_BLOCKING 0x0 ;  /* 0x0000000000007b1d */ /* 0x000fe20000010000 */
[----:B------:R-:W-:-:S13]  /*0580*/  ISETP.GE.AND P0, PT, R3, R8, PT ;  /* 0x000000080300720c */ /* 0x000fda0003f06270 */
[----:B------:R-:W-:Y:S05]  /*0590*/  @!P0 BRA `(.L_x_1804) ;  /* 0x00001d3000008947 */ /* 0x000fea0003800000 */
[----:B------:R-:W-:Y:S05]  /*05a0*/  BRA.DIV ~URZ, `(.L_x_1805) ;  /* 0x00001e627f007947 */ /* 0x000fea000b800000 */
[----:B------:R-:W-:-:S05]  /*05b0*/  IMAD.MOV.U32 R7, RZ, RZ, -0x800001 ;  /* 0xff7fffffff077424 */ /* 0x000fca00078e00ff */
.L_x_1827:
[----:B------:R-:W-:Y:S02]  /*05c0*/  FMNMX.FTZ R16, R7, -3.40282346638528859812e+38, !PT ;  /* 0xff7fffff07107809 */ /* 0x000fe40007810000 */
[----:B------:R-:W-:Y:S01]  /*05d0*/  MOV R10, 0xff7fffff ;  /* 0xff7fffff000a7802 */ /* 0x000fe20000000f00 */
[----:B------:R-:W-:Y:S05]  /*05e0*/  BRA.DIV ~URZ, `(.L_x_1806) ;  /* 0x00001ea27f007947 */ /* 0x000fea000b800000 */
[----:B------:R-:W0:Y:S02]  /*05f0*/  SHFL.BFLY PT, R7, R16, 0x8, 0x1f ;  /* 0x0d001f0010077f89 */ /* 0x000e2400000e0000 */
[----:B0-----:R-:W-:-:S05]  /*0600*/  FMNMX.FTZ R7, R16, R7, !PT ;  /* 0x0000000710077209 */ /* 0x001fca0007810000 */
[----:B------:R0:W1:Y:S02]  /*0610*/  SHFL.BFLY PT, R8, R7, 0x4, 0x1f ;  /* 0x0c801f0007087f89 */ /* 0x00006400000e0000 */
.L_x_1828:
        /* <DEDUP_REMOVED lines=28> */
.L_x_1811:
        /* <DEDUP_REMOVED lines=11> */
.L_x_1810:
[----:B------:R-:W-:Y:S05]  /*0890*/  BSYNC B1 ;  /* 0x0000000000017941 */ /* 0x000fea0003800000 */
.L_x_1809:
        /* <DEDUP_REMOVED lines=10> */
.L_x_1814:
        /* <DEDUP_REMOVED lines=100> */
.L_x_1813:
[----:B------:R-:W-:Y:S05]  /*0f80*/  BSYNC B1 ;  /* 0x0000000000017941 */ /* 0x000fea0003800000 */
.L_x_1812:
        /* <DEDUP_REMOVED lines=55> */
.L_x_1816:
[----:B------:R-:W-:Y:S05]  /*1300*/  BSYNC B1 ;  /* 0x0000000000017941 */ /* 0x000fea0003800000 */
.L_x_1815:
        /* <DEDUP_REMOVED lines=26> */
.L_x_1808:
[----:B------:R-:W-:Y:S05]  /*14b0*/  BSYNC B0 ;  /* 0x0000000000007941 */ /* 0x000fea0003800000 */
.L_x_1807:
        /* <DEDUP_REMOVED lines=37> */
.L_x_1821:
        /* <DEDUP_REMOVED lines=8> */
.L_x_1820:
[----:B------:R-:W-:Y:S05]  /*1790*/  BSYNC B1 ;  /* 0x0000000000017941 */ /* 0x000fea0003800000 */
.L_x_1819:
        /* <DEDUP_REMOVED lines=10> */
.L_x_1824:
        /* <DEDUP_REMOVED lines=52> */
.L_x_1823:
[----:B------:R-:W-:Y:S05]  /*1b80*/  BSYNC B1 ;  /* 0x0000000000017941 */ /* 0x000fea0003800000 */
.L_x_1822:
        /* <DEDUP_REMOVED lines=31> */
.L_x_1826:
[----:B------:R-:W-:Y:S05]  /*1d80*/  BSYNC B1 ;  /* 0x0000000000017941 */ /* 0x000fea0003800000 */
.L_x_1825:
        /* <DEDUP_REMOVED lines=14> */
.L_x_1818:
[----:B------:R-:W-:Y:S05]  /*1e70*/  BSYNC B0 ;  /* 0x0000000000007941 */ /* 0x000fea0003800000 */
.L_x_1817:
[----:B------:R-:W-:Y:S01]  /*1e80*/  BAR.SYNC.DEFER_BLOCKING 0x0 ;  /* 0x0000000000007b1d */ /* 0x000fe20000010000 */
[----:B------:R-:W-:Y:S01]  /*1e90*/  LOP3.LUT R4, R5, 0xffffffc0, RZ, 0xc0, !PT ;  /* 0xffffffc005047812 */ /* 0x000fe200078ec0ff */
[----:B0-----:R-:W-:-:S04]  /*1ea0*/  IMAD R8, R3, 0x60, R0 ;  /* 0x0000006003087824 */ /* 0x001fc800078e0200 */
[----:B------:R-:W-:Y:S01]  /*1eb0*/  BAR.SYNC.DEFER_BLOCKING 0x0 ;  /* 0x0000000000007b1d */ /* 0x000fe20000010000 */
[----:B------:R-:W-:Y:S01]  /*1ec0*/  ISETP.NE.AND P0, PT, R4, 0x40, PT ;  /* 0x000000400400780c */ /* 0x000fe20003f05270 */
[----:B------:R-:W-:Y:S01]  /*1ed0*/  HFMA2.MMA R7, -RZ, RZ, 0, 0 ;  /* 0x00000000ff077435 */ /* 0x000fe200000001ff */
[C---:B------:R-:W-:Y:S01]  /*1ee0*/  ISETP.GT.AND P1, PT, R5.reuse, 0x3f, PT ;  /* 0x0000003f0500780c */ /* 0x040fe20003f24270 */
[----:B------:R-:W-:Y:S01]  /*1ef0*/  IMAD.MOV.U32 R4, RZ, RZ, RZ ;  /* 0x000000ffff047224 */ /* 0x000fe200078e00ff */
[----:B------:R-:W-:-:S04]  /*1f00*/  LOP3.LUT R3, R5, 0xffffffe0, RZ, 0xc0, !PT ;  /* 0xffffffe005037812 */ /* 0x000fc800078ec0ff */
[----:B------:R-:W-:Y:S01]  /*1f10*/  ISETP.NE.AND P2, PT, R3, 0x20, PT ;  /* 0x000000200300780c */ /* 0x000fe20003f45270 */
[----:B------:R-:W-:-:S04]  /*1f20*/  IMAD.MOV.U32 R3, RZ, RZ, RZ ;  /* 0x000000ffff037224 */ /* 0x000fc800078e00ff */
[----:B------:R-:W-:Y:S04]  /*1f30*/  @!P0 STS [R8.X4+-0x220], RZ ;  /* 0xfffde0ff08008388 */ /* 0x000fe80000004800 */
[----:B------:R-:W-:Y:S04]  /*1f40*/  @!P0 STS [R8.X4+-0x1a0], RZ ;  /* 0xfffe60ff08008388 */ /* 0x000fe80000004800 */
[----:B------:R-:W-:Y:S04]  /*1f50*/  @!P0 STS [R8.X4+-0x120], RZ ;  /* 0xfffee0ff08008388 */ /* 0x000fe80000004800 */
[----:B------:R-:W-:Y:S01]  /*1f60*/  BAR.SYNC.DEFER_BLOCKING 0x0 ;  /* 0x0000000000007b1d */ /* 0x000fe20000010000 */
[----:B------:R-:W-:-:S02]  /*1f70*/  ISETP.GT.AND P0, PT, R5, 0x1f, PT ;  /* 0x0000001f0500780c */ /* 0x000fc40003f04270 */
[----:B------:R-:W-:-:S03]  /*1f80*/  IADD3 R5, R5, 0x1f, RZ ;  /* 0x0000001f05057810 */ /* 0x000fc60007ffe0ff */
[----:B------:R-:W0:Y:S04]  /*1f90*/  @!P1 LDS R9, [R8.X4+0xe0] ;  /* 0x0000e00008099984 */ /* 0x000e280000004800 */
[----:B------:R-:W1:Y:S04]  /*1fa0*/  @!P1 LDS R10, [R8.X4+0x160] ;  /* 0x00016000080a9984 */ /* 0x000e680000004800 */
[----:B------:R-:W2:Y:S01]  /*1fb0*/  @!P1 LDS R11, [R8.X4+0x1e0] ;  /* 0x0001e000080b9984 */ /* 0x000ea20000004800 */
[----:B0-----:R-:W-:-:S03]  /*1fc0*/  @!P1 FADD.FTZ R4, RZ, R9 ;  /* 0x00000009ff049221 */ /* 0x001fc60000010000 */
[----:B------:R-:W-:Y:S01]  /*1fd0*/  BAR.SYNC.DEFER_BLOCKING 0x0 ;  /* 0x0000000000007b1d */ /* 0x000fe20000010000 */
[----:B-1----:R-:W-:Y:S02]  /*1fe0*/  @!P1 FADD.FTZ R7, RZ, R10 ;  /* 0x0000000aff079221 */ /* 0x002fe40000010000 */
[----:B--2---:R-:W-:Y:S01]  /*1ff0*/  @!P1 FADD.FTZ R3, RZ, R11 ;  /* 0x0000000bff039221 */ /* 0x004fe20000010000 */
[----:B------:R-:W-:Y:S02]  /*2000*/  ISETP.GT.U32.AND P1, PT, R5, 0x3e, PT ;  /* 0x0000003e0500780c */ /* 0x000fe40003f24070 */
[----:B------:R0:W-:Y:S04]  /*2010*/  @!P2 STS [R8.X4+-0xa0], R4 ;  /* 0xffff60040800a388 */ /* 0x0001e80000004800 */
[----:B------:R0:W-:Y:S04]  /*2020*/  @!P2 STS [R8.X4+-0x20], R7 ;  /* 0xffffe0070800a388 */ /* 0x0001e80000004800 */
[----:B------:R0:W-:Y:S04]  /*2030*/  @!P2 STS [R8.X4+0x60], R3 ;  /* 0x000060030800a388 */ /* 0x0001e80000004800 */
[----:B------:R-:W-:Y:S06]  /*2040*/  BAR.SYNC.DEFER_BLOCKING 0x0 ;  /* 0x0000000000007b1d */ /* 0x000fec0000010000 */
[----:B------:R0:W1:Y:S04]  /*2050*/  @!P0 LDS R5, [R8.X4+0xe0] ;  /* 0x0000e00008058984 */ /* 0x0000680000004800 */
[----:B------:R0:W2:Y:S04]  /*2060*/  @!P0 LDS R10, [R8.X4+0x160] ;  /* 0x00016000080a8984 */ /* 0x0000a80000004800 */
[----:B------:R0:W3:Y:S04]  /*2070*/  @!P0 LDS R12, [R8.X4+0x1e0] ;  /* 0x0001e000080c8984 */ /* 0x0000e80000004800 */
[----:B------:R-:W-:Y:S06]  /*2080*/  BAR.SYNC.DEFER_BLOCKING 0x0 ;  /* 0x0000000000007b1d */ /* 0x000fec0000010000 */
[----:B------:R-:W-:Y:S05]  /*2090*/  @P1 EXIT ;  /* 0x000000000000194d */ /* 0x000fea0003800000 */
[----:B0-----:R-:W0:Y:S01]  /*20a0*/  S2UR UR4, SR_CTAID.Z ;  /* 0x00000000000479c3 */ /* 0x001e220000002700 */
[----:B------:R-:W-:-:S02]  /*20b0*/  IMAD R6, R6, c[0x0][0xc], RZ ;  /* 0x0000030006067a24 */ /* 0x000fc400078e02ff */
[----:B------:R-:W-:Y:S01]  /*20c0*/  IMAD R9, R2, c[0x0][0x14], RZ ;  /* 0x0000050002097a24 */ /* 0x000fe200078e02ff */
[----:B------:R-:W-:Y:S01]  /*20d0*/  IADD3 R2, R0, 0x20, RZ ;  /* 0x0000002000027810 */ /* 0x000fe20007ffe0ff */
[----:B------:R-:W-:Y:S02]  /*20e0*/  IMAD R6, R6, c[0x0][0x14], RZ ;  /* 0x0000050006067a24 */ /* 0x000fe400078e02ff */
[----:B-1----:R-:W-:Y:S01]  /*20f0*/  @!P0 FADD.FTZ R4, R4, R5 ;  /* 0x0000000504048221 */ /* 0x002fe20000010000 */
[----:B------:R-:W-:Y:S01]  /*2100*/  SHF.R.S32.HI R11, RZ, 0x1f, R9 ;  /* 0x0000001fff0b7819 */ /* 0x000fe20000011409 */
[----:B------:R-:W-:Y:S01]  /*2110*/  IMAD R6, R6, 0x60, RZ ;  /* 0x0000006006067824 */ /* 0x000fe200078e02ff */
[----:B------:R-:W-:Y:S01]  /*2120*/  IADD3 R5, R0, 0x40, RZ ;  /* 0x0000004000057810 */ /* 0x000fe20007ffe0ff */
[----:B--2---:R-:W-:Y:S02]  /*2130*/  @!P0 FADD.FTZ R7, R7, R10 ;  /* 0x0000000a07078221 */ /* 0x004fe40000010000 */
[----:B---3--:R-:W-:-:S03]  /*2140*/  @!P0 FADD.FTZ R3, R3, R12 ;  /* 0x0000000c03038221 */ /* 0x008fc60000010000 */
[----:B------:R-:W-:Y:S01]  /*2150*/  F2FP.BF16.PACK_AB R4, R7, R4 ;  /* 0x000000040704723e */ /* 0x000fe200000010ff */
[----:B0-----:R-:W-:-:S04]  /*2160*/  UIMAD UR4, UR4, 0x60, URZ ;  /* 0x00000060040478a4 */ /* 0x001fc8000f8e023f */
[----:B------:R-:W-:Y:S02]  /*2170*/  USHF.R.S32.HI UR5, URZ, 0x1f, UR4 ;  /* 0x0000001f3f057899 */ /* 0x000fe40008011404 */
[----:B------:R-:W-:Y:S02]  /*2180*/  IADD3 R13, P1, P2, R6, UR4, R9 ;  /* 0x00000004060d7c10 */ /* 0x000fe4000fa3e009 */
[----:B------:R-:W-:Y:S02]  /*2190*/  SHF.R.S32.HI R6, RZ, 0x1f, R6 ;  /* 0x0000001fff067819 */ /* 0x000fe40000011406 */
[-C--:B------:R-:W-:Y:S02]  /*21a0*/  IADD3 R10, P3, R5, R13.reuse, RZ ;  /* 0x0000000d050a7210 */ /* 0x080fe40007f7e0ff */
[----:B------:R-:W-:Y:S02]  /*21b0*/  IADD3.X R15, R6, UR5, R11, P1, P2 ;  /* 0x00000005060f7c10 */ /* 0x000fe40008fe440b */
[----:B------:R-:W-:-:S02]  /*21c0*/  IADD3 R9, P1, R0, R13, RZ ;  /* 0x0000000d00097210 */ /* 0x000fc40007f3e0ff */
[----:B------:R-:W-:Y:S02]  /*21d0*/  IADD3 R11, P2, R2, R13, RZ ;  /* 0x0000000d020b7210 */ /* 0x000fe40007f5e0ff */
[-C--:B------:R-:W-:Y:S02]  /*21e0*/  LEA.HI.X.SX32 R0, R0, R15.reuse, 0x1, P1 ;  /* 0x0000000f00007211 */ /* 0x080fe400008f0eff */
[----:B------:R-:W-:Y:S02]  /*21f0*/  LEA R8, P0, R9, c[0x0][0x160], 0x1 ;  /* 0x0000580009087a11 */ /* 0x000fe400078008ff */
[-C--:B------:R-:W-:Y:S02]  /*2200*/  LEA.HI.X.SX32 R12, R2, R15.reuse, 0x1, P2 ;  /* 0x0000000f020c7211 */ /* 0x080fe400010f0eff */
[----:B------:R-:W-:Y:S02]  /*2210*/  LEA.HI.X.SX32 R5, R5, R15, 0x1, P3 ;  /* 0x0000000f05057211 */ /* 0x000fe400018f0eff */
[----:B------:R-:W-:-:S02]  /*2220*/  LEA R6, P1, R10, c[0x0][0x160], 0x1 ;  /* 0x000058000a067a11 */ /* 0x000fc400078208ff */
[----:B------:R-:W-:Y:S02]  /*2230*/  LEA.HI.X R9, R9, c[0x0][0x164], R0, 0x1, P0 ;  /* 0x0000590009097a11 */ /* 0x000fe400000f0c00 */
[C---:B------:R-:W-:Y:S02]  /*2240*/  LEA R2, P0, R11.reuse, c[0x0][0x160], 0x1 ;  /* 0x000058000b027a11 */ /* 0x040fe400078008ff */
[--C-:B------:R-:W-:Y:S01]  /*2250*/  LEA.HI.X R7, R10, c[0x0][0x164], R5.reuse, 0x1, P1 ;  /* 0x000059000a077a11 */ /* 0x100fe200008f0c05 */
[----:B------:R-:W-:Y:S01]  /*2260*/  STG.E.U16 [R8.64], R4 ;  /* 0x0000000408007986 */ /* 0x000fe2000c101524 */
[----:B------:R-:W-:Y:S02]  /*2270*/  F2FP.BF16.PACK_AB R0, RZ, R3 ;  /* 0x00000003ff00723e */ /* 0x000fe400000010ff */
[----:B------:R-:W-:Y:S02]  /*2280*/  LEA.HI.X R3, R11, c[0x0][0x164], R12, 0x1, P0 ;  /* 0x000059000b037a11 */ /* 0x000fe400000f0c0c */
[----:B------:R-:W-:-:S05]  /*2290*/  PRMT R5, R4, 0x7632, R5 ;  /* 0x0000763204057816 */ /* 0x000fca0000000005 */
[----:B------:R-:W-:Y:S04]  /*22a0*/  STG.E.U16 [R2.64], R5 ;  /* 0x0000000502007986 */ /* 0x000fe8000c101524 */
[----:B------:R-:W-:Y:S01]  /*22b0*/  STG.E.U16 [R6.64], R0 ;  /* 0x0000000006007986 */ /* 0x000fe2000c101524 */
[----:B------:R-:W-:Y:S05]  /*22c0*/  EXIT ;  /* 0x000000000000794d */ /* 0x000fea0003800000 */
.L_x_1804:
        /* <DEDUP_REMOVED lines=20> */
.L_x_1805:
[----:B------:R-:W-:Y:S01]  /*2410*/  IMAD.MOV.U32 R7, RZ, RZ, -0x800001 ;  /* 0xff7fffffff077424 */ /* 0x000fe200078e00ff */
[----:B------:R-:W-:Y:S01]  /*2420*/  MOV R12, 0x10 ;  /* 0x00000010000c7802 */ /* 0x000fe20000000f00 */
[----:B------:R-:W-:Y:S01]  /*2430*/  IMAD.MOV.U32 R11, RZ, RZ, 0x1f ;  /* 0x0000001fff0b7424 */ /* 0x000fe200078e00ff */
[----:B------:R-:W-:Y:S02]  /*2440*/  MOV R14, 0xffffffff ;  /* 0xffffffff000e7802 */ /* 0x000fe40000000f00 */
[----:B------:R-:W-:Y:S02]  /*2450*/  MOV R8, 0x2470 ;  /* 0x0000247000087802 */ /* 0x000fe40000000f00 */
[----:B------:R-:W-:Y:S05]  /*2460*/  CALL.REL.NOINC `($__internal_41_$__cuda_sm70_shflsync_bfly_p) ;  /* 0x0000010000007944 */ /* 0x000fea0003c00000 */
[----:B01----:R-:W-:Y:S01]  /*2470*/  IMAD.MOV.U32 R7, RZ, RZ, R11 ;  /* 0x000000ffff077224 */ /* 0x003fe200078e000b */
[----:B------:R-:W-:Y:S05]  /*2480*/  BRA `(.L_x_1827) ;  /* 0xffffe13000007947 */ /* 0x000fea000383ffff */
.L_x_1806:
[----:B------:R-:W-:Y:S01]  /*2490*/  HFMA2.MMA R11, -RZ, RZ, 0, 1.847743988037109375e-06 ;  /* 0x0000001fff0b7435 */ /* 0x000fe200000001ff */
[----:B------:R-:W-:Y:S01]  /*24a0*/  MOV R7, R16 ;  /* 0x0000001000077202 */ /* 0x000fe20000000f00 */
[----:B------:R-:W-:Y:S01]  /*24b0*/  IMAD.MOV.U32 R12, RZ, RZ, 0x8 ;  /* 0x00000008ff0c7424 */ /* 0x000fe200078e00ff */
[----:B------:R-:W-:Y:S01]  /*24c0*/  MOV R8, 0x24f0 ;  /* 0x000024f000087802 */ /* 0x000fe20000000f00 */
[----:B------:R-:W-:-:S02]  /*24d0*/  IMAD.MOV.U32 R14, RZ, RZ, -0x1 ;  /* 0xffffffffff0e7424 */ /* 0x000fc400078e00ff */
[----:B------:R-:W-:Y:S05]  /*24e0*/  CALL.REL.NOINC `($__internal_41_$__cuda_sm70_shflsync_bfly_p) ;  /* 0x0000008000007944 */ /* 0x000fea0003c00000 */
[----:B01----:R-:W-:Y:S01]  /*24f0*/  FMNMX.FTZ R7, R16, R11, !PT ;  /* 0x0000000b10077209 */ /* 0x003fe20007810000 */
[----:B------:R-:W-:Y:S01]  /*2500*/  HFMA2.MMA R11, -RZ, RZ, 0, 1.847743988037109375e-06 ;  /* 0x0000001fff0b7435 */ /* 0x000fe200000001ff */
[----:B------:R-:W-:Y:S01]  /*2510*/  MOV R12, 0x4 ;  /* 0x00000004000c7802 */ /* 0x000fe20000000f00 */
[----:B------:R-:W-:Y:S01]  /*2520*/  IMAD.MOV.U32 R14, RZ, RZ, -0x1 ;  /* 0xffffffffff0e7424 */ /* 0x000fe200078e00ff */
[----:B------:R-:W-:-:S03]  /*2530*/  MOV R8, 0x2550 ;  /* 0x0000255000087802 */ /* 0x000fc60000000f00 */
[----:B------:R-:W-:Y:S05]  /*2540*/  CALL.REL.NOINC `($__internal_41_$__cuda_sm70_shflsync_bfly_p) ;  /* 0x0000002000007944 */ /* 0x000fea0003c00000 */
[----:B-1----:R-:W-:Y:S01]  /*2550*/  MOV R8, R11 ;  /* 0x0000000b00087202 */ /* 0x002fe20000000f00 */
[----:B0-----:R-:W-:Y:S05]  /*2560*/  BRA `(.L_x_1828) ;  /* 0xffffe0b000007947 */ /* 0x001fea000383ffff */
        .weak           $__internal_41_$__cuda_sm70_shflsync_bfly_p
        .type           $__internal_41_$__cuda_sm70_shflsync_bfly_p,@function
        .size           $__internal_41_$__cuda_sm70_shflsync_bfly_p,(.L_x_23208 - $__internal_41_$__cuda_sm70_shflsync_bfly_p)
$__internal_41_$__cuda_sm70_shflsync_bfly_p:
[----:B------:R-:W-:Y:S01]  /*2570*/  HFMA2.MMA R9, -RZ, RZ, 0, 0 ;  /* 0x00000000ff097435 */ /* 0x000fe200000001ff */
[----:B------:R-:W-:Y:S04]  /*2580*/  WARPSYNC R14 ;  /* 0x0000000e00007348 */ /* 0x000fe80003800000 */
[----:B------:R0:W1:Y:S01]  /*2590*/  SHFL.BFLY PT, R11, R7, R12, R11 ;  /* 0x0c00000c070b7389 */ /* 0x00006200000e000b */
[----:B------:R-:W-:Y:S05]  /*25a0*/  RET.REL.NODEC R8 `(_ZN4vllm25paged_attention_v1_kernelI13__nv_bfloat16hLi96ELi8ELi128ELNS_18Fp8KVCacheDataTypeE2ELb0EEEvPT_PKS3_PKT0_S9_ifPKiSB_iPKfiiiSD_SD_iiiii) ;  /* 0xffffda5008007950 */ /* 0x000fea0003c3ffff */
.L_x_1829:
        /* <DEDUP_REMOVED lines=13> */
.L_x_23208:


//--------------------- .text._ZN4vllm25paged_attention_v1_kernelI13__nv_bfloat16hLi80ELi8ELi128ELNS_18Fp8KVCacheDataTypeE2ELb0EEEvPT_PKS3_PKT0_S9_ifPKiSB_iPKfiiiSD_SD_iiiii --------------------------
	.section	.text._ZN4vllm25paged_attention_v1_kernelI13__nv_bfloat16hLi80ELi8ELi128ELNS_18Fp8KVCacheDataTypeE2ELb0EEEvPT_PKS3_PKT0_S9_ifPKiSB_iPKfiiiSD_SD_iiiii,"ax",@progbits
	.sectioninfo	@"SHI_REGISTERS=32"
	.align	128
        .global         _ZN4vllm25paged_attention_v1_kernelI13__nv_bfloat16hLi80ELi8ELi128ELNS_18Fp8KVCacheDataTypeE2ELb0EEEvPT_PKS3_PKT0_S9_ifPKiSB_iPKfiiiSD_SD_iiiii
        .type           _ZN4vllm25paged_attention_v1_kernelI13__nv_bfloat16hLi80ELi8ELi128ELNS_18Fp8KVCacheDataTypeE2ELb0EEEvPT_PKS3_PKT0_S9_ifPKiSB_iPKfiiiSD_SD_iiiii,@function
        .size           _ZN4vllm25paged_attention_v1_kernelI13__nv_bfloat16hLi80ELi8ELi128ELNS_18Fp8KVCacheDataTypeE2ELb0EEEvPT_PKS3_PKT0_S9_ifPKiSB_iPKfiiiSD_SD_iiiii,(.L_x_23209 - _ZN4vllm25paged_attention_v1_kernelI13__nv_bfloat16hLi80ELi8ELi128ELNS_18Fp8KVCacheDataTypeE2ELb0EEEvPT_PKS3_PKT0_S9_ifPKiSB_iPKfiiiSD_SD_iiiii)
        .other          _ZN4vllm25paged_attention_v1_kernelI13__nv_bfloat16hLi80ELi8ELi128ELNS_18Fp8KVCacheDataTypeE2ELb0EEEvPT_PKS3_PKT0_S9_ifPKiSB_iPKfiiiSD_SD_iiiii,@"STO_CUDA_ENTRY STV_DEFAULT"
_ZN4vllm25paged_attention_v1_kernelI13__nv_bfloat16hLi80ELi8ELi128ELNS_18Fp8KVCacheDataTypeE2ELb0EEEvPT_PKS3_PKT0_S9_ifPKiSB_iPKfiiiSD_SD_iiiii:
.text._ZN4vllm25paged_attention_v1_kernelI13__nv_bfloat16hLi80ELi8ELi128ELNS_18Fp8KVCacheDataTypeE2ELb0EEEvPT_PKS3_PKT0_S9_ifPKiSB_iPKfiiiSD_SD_iiiii:
        /* <DEDUP_REMOVED lines=47> */
.L_x_1834:
        /* <DEDUP_REMOVED lines=11> */
.L_x_1833:
[----:B------:R-:W-:Y:S05]  /*03a0*/  BSYNC B1 ;  /* 0x0000000000017941 */ /* 0x000fea0003800000 */
.L_x_1832:
        /* <DEDUP_REMOVED lines=10> */
.L_x_1835:
        /* <DEDUP_REMOVED lines=17> */
.L_x_1831:
[----:B------:R-:W-:Y:S05]  /*0560*/  BSYNC B0 ;  /* 0x0000000000007941 */ /* 0x000fea0003800000 */
.L_x_1830:
[----:B------:R-:W-:Y:S01]  /*0570*/  BAR.SYNC.DEFER_BLOCKING 0x0 ;  /* 0x0000000000007b1d */ /* 0x000fe20000010000 */
[----:B------:R-:W-:-:S13]  /*0580*/  ISETP.GE.AND P0, PT, R3, R8, PT ;  /* 0x000000080300720c */ /* 0x000fda0003f06270 */
[----:B------:R-:W-:Y:S05]  /*0590*/  @!P0 BRA `(.L_x_1836) ;  /* 0x00001e5000008947 */ /* 0x000fea0003800000 */
[----:B------:R-:W-:Y:S05]  /*05a0*/  BRA.DIV ~URZ, `(.L_x_1837) ;  /* 0x00001f827f007947 */ /* 0x000fea000b800000 */
[----:B------:R-:W-:-:S05]  /*05b0*/  IMAD.MOV.U32 R7, RZ, RZ, -0x800001 ;  /* 0xff7fffffff077424 */ /* 0x000fca00078e00ff */
.L_x_1867:
[----:B------:R-:W-:Y:S02]  /*05c0*/  FMNMX.FTZ R16, R7, -3.40282346638528859812e+38, !PT ;  /* 0xff7fffff07107809 */ /* 0x000fe40007810000 */
[----:B------:R-:W-:Y:S01]  /*05d0*/  MOV R10, 0xff7fffff ;  /* 0xff7fffff000a7802 */ /* 0x000fe20000000f00 */
[----:B------:R-:W-:Y:S05]  /*05e0*/  BRA.DIV ~URZ, `(.L_x_1838) ;  /* 0x00001fc27f007947 */ /* 0x000fea000b800000 */
[----:B------:R-:W0:Y:S02]  /*05f0*/  SHFL.BFLY PT, R7, R16, 0x8, 0x1f ;  /* 0x0d001f0010077f89 */ /* 0x000e2400000e0000 */
[----:B0-----:R-:W-:-:S05]  /*0600*/  FMNMX.FTZ R7, R16, R7, !PT ;  /* 0x0000000710077209 */ /* 0x001fca0007810000 */
[----:B------:R0:W1:Y:S02]  /*0610*/  SHFL.BFLY PT, R8, R7, 0x4, 0x1f ;  /* 0x0c801f0007087f89 */ /* 0x00006400000e0000 */
.L_x_1868:
        /* <DEDUP_REMOVED lines=28> */
.L_x_1843:
        /* <DEDUP_REMOVED lines=11> */
.L_x_1842:
[----:B------:R-:W-:Y:S05]  /*0890*/  BSYNC B1 ;  /* 0x0000000000017941 */ /* 0x000fea0003800000 */
.L_x_1841:
        /* <DEDUP_REMOVED lines=10> */
.L_x_1846:
        /* <DEDUP_REMOVED lines=100> */
.L_x_1845:
[----:B------:R-:W-:Y:S05]  /*0f80*/  BSYNC B1 ;  /* 0x0000000000017941 */ /* 0x000fea0003800000 */
.L_x_1844:
        /* <DEDUP_REMOVED lines=55> */
.L_x_1848:
[----:B------:R-:W-:Y:S05]  /*1300*/  BSYNC B1 ;  /* 0x0000000000017941 */ /* 0x000fea0003800000 */
.L_x_1847:
        /* <DEDUP_REMOVED lines=26> */
.L_x_1840:
[----:B------:R-:W-:Y:S05]  /*14b0*/  BSYNC B0 ;  /* 0x0000000000007941 */ /* 0x000fea0003800000 */
.L_x_1839:
        /* <DEDUP_REMOVED lines=37> */
.L_x_1853:
        /* <DEDUP_REMOVED lines=8> */
.L_x_1852:
[----:B------:R-:W-:Y:S05]  /*1790*/  BSYNC B1 ;  /* 0x0000000000017941 */ /* 0x000fea0003800000 */
.L_x_1851:
        /* <DEDUP_REMOVED lines=10> */
.L_x_1856:
        /* <DEDUP_REMOVED lines=52> */
.L_x_1855:
[----:B------:R-:W-:Y:S05]  /*1b80*/  BSYNC B1 ;  /* 0x0000000000017941 */ /* 0x000fea0003800000 */
.L_x_1854:
        /* <DEDUP_REMOVED lines=31> */
.L_x_1858:
[----:B------:R-:W-:Y:S05]  /*1d80*/  BSYNC B1 ;  /* 0x0000000000017941 */ /* 0x000fea0003800000 */
.L_x_1857:
        /* <DEDUP_REMOVED lines=14> */
.L_x_1850:
[----:B------:R-:W-:Y:S05]  /*1e70*/  BSYNC B0 ;  /* 0x0000000000007941 */ /* 0x000fea0003800000 */
.L_x_1849:
[----:B------:R-:W-:Y:S01]  /*1e80*/  BAR.SYNC.DEFER_BLOCKING 0x0 ;  /* 0x0000000000007b1d */ /* 0x000fe20000010000 */
[C---:B------:R-:W-:Y:S02]  /*1e90*/  LOP3.LUT R4, R5.reuse, 0xffffffc0, RZ, 0xc0, !PT ;  /* 0xffffffc005047812 */ /* 0x040fe400078ec0ff */
[----:B0-----:R-:W-:-:S03]  /*1ea0*/  LOP3.LUT R7, R5, 0xffffffe0, RZ, 0xc0, !PT ;  /* 0xffffffe005077812 */ /* 0x001fc600078ec0ff */
[----:B------:R-:W-:Y:S01]  /*1eb0*/  BAR.SYNC.DEFER_BLOCKING 0x0 ;  /* 0x0000000000007b1d */ /* 0x000fe20000010000 */
[----:B------:R-:W-:Y:S01]  /*1ec0*/  ISETP.NE.AND P4, PT, R4, 0x40, PT ;  /* 0x000000400400780c */ /* 0x000fe20003f85270 */
[----:B------:R-:W-:Y:S01]  /*1ed0*/  IMAD R4, R3, 0x50, R0 ;  /* 0x0000005003047824 */ /* 0x000fe200078e0200 */
[C---:B------:R-:W-:Y:S01]  /*1ee0*/  IADD3 R8, R5.reuse, 0x1f, RZ ;  /* 0x0000001f05087810 */ /* 0x040fe20007ffe0ff */
[----:B------:R-:W-:Y:S01]  /*1ef0*/  HFMA2.MMA R3, -RZ, RZ, 0, 0 ;  /* 0x00000000ff037435 */ /* 0x000fe200000001ff */
[C---:B------:R-:W-:Y:S01]  /*1f00*/  ISETP.GT.AND P0, PT, R5.reuse, 0x3f, PT ;  /* 0x0000003f0500780c */ /* 0x040fe20003f04270 */
[----:B------:R-:W-:Y:S01]  /*1f10*/  BSSY B0, `(.L_x_1859) ;  /* 0x000000b000007945 */ /* 0x000fe20003800000 */
[----:B------:R-:W-:Y:S01]  /*1f20*/  ISETP.GT.AND P1, PT, R5, 0x1f, PT ;  /* 0x0000001f0500780c */ /* 0x000fe20003f24270 */
[----:B------:R-:W-:Y:S01]  /*1f30*/  IMAD.MOV.U32 R5, RZ, RZ, RZ ;  /* 0x000000ffff057224 */ /* 0x000fe200078e00ff */
[----:B------:R-:W-:Y:S01]  /*1f40*/  ISETP.NE.AND P2, PT, R7, 0x20, PT ;  /* 0x000000200700780c */ /* 0x000fe20003f45270 */
[----:B------:R-:W-:Y:S01]  /*1f50*/  IMAD.MOV.U32 R7, RZ, RZ, RZ ;  /* 0x000000ffff077224 */ /* 0x000fe200078e00ff */
[----:B------:R-:W-:-:S03]  /*1f60*/  ISETP.GT.U32.AND P3, PT, R8, 0x3e, PT ;  /* 0x0000003e0800780c */ /* 0x000fc60003f64070 */
[----:B------:R-:W-:Y:S05]  /*1f70*/  @P4 BRA `(.L_x_1860) ;  /* 0x0000004000004947 */ /* 0x000fea0003800000 */
[----:B------:R-:W-:Y:S01]  /*1f80*/  ISETP.GT.AND P4, PT, R0, 0xf, PT ;  /* 0x0000000f0000780c */ /* 0x000fe20003f84270 */
[----:B------:R0:W-:Y:S04]  /*1f90*/  STS [R4.X4+-0x1c0], RZ ;  /* 0xfffe40ff04007388 */ /* 0x0001e80000004800 */
[----:B------:R0:W-:Y:S08]  /*1fa0*/  STS [R4.X4+-0x140], RZ ;  /* 0xfffec0ff04007388 */ /* 0x0001f00000004800 */
[----:B------:R0:W-:Y:S02]  /*1fb0*/  @!P4 STS [R4.X4+-0xc0], RZ ;  /* 0xffff40ff0400c388 */ /* 0x0001e40000004800 */
.L_x_1860:
[----:B------:R-:W-:Y:S05]  /*1fc0*/  BSYNC B0 ;  /* 0x0000000000007941 */ /* 0x000fea0003800000 */
.L_x_1859:
[----:B------:R-:W-:Y:S06]  /*1fd0*/  BAR.SYNC.DEFER_BLOCKING 0x0 ;  /* 0x0000000000007b1d */ /* 0x000fec0000010000 */
[----:B------:R-:W-:Y:S01]  /*1fe0*/  BSSY B0, `(.L_x_1861) ;  /* 0x0000009000007945 */ /* 0x000fe20003800000 */
[----:B------:R-:W-:Y:S05]  /*1ff0*/  @P0 BRA `(.L_x_1862) ;  /* 0x0000007000000947 */ /* 0x000fea0003800000 */
[----:B------:R-:W-:Y:S01]  /*2000*/  ISETP.GT.AND P0, PT, R0, 0xf, PT ;  /* 0x0000000f0000780c */ /* 0x000fe20003f04270 */
[----:B------:R-:W1:Y:S04]  /*2010*/  LDS R7, [R4.X4+0xc0] ;  /* 0x0000c00004077984 */ /* 0x000e680000004800 */
[----:B------:R-:W2:Y:S08]  /*2020*/  LDS R5, [R4.X4+0x140] ;  /* 0x0001400004057984 */ /* 0x000eb00000004800 */
[----:B------:R-:W3:Y:S01]  /*2030*/  @!P0 LDS R8, [R4.X4+0x1c0] ;  /* 0x0001c00004088984 */ /* 0x000ee20000004800 */
[----:B-1----:R-:W-:-:S02]  /*2040*/  FADD.FTZ R7, RZ, R7 ;  /* 0x00000007ff077221 */ /* 0x002fc40000010000 */
[----:B--2---:R-:W-:Y:S02]  /*2050*/  FADD.FTZ R5, RZ, R5 ;  /* 0x00000005ff057221 */ /* 0x004fe40000010000 */
[----:B---3--:R-:W-:Y:S02]  /*2060*/  @!P0 FADD.FTZ R3, RZ, R8 ;  /* 0x00000008ff038221 */ /* 0x008fe40000010000 */
.L_x_1862:
[----:B------:R-:W-:Y:S05]  /*2070*/  BSYNC B0 ;  /* 0x0000000000007941 */ /* 0x000fea0003800000 */
.L_x_1861:
[----:B------:R-:W-:Y:S06]  /*2080*/  BAR.SYNC.DEFER_BLOCKING 0x0 ;  /* 0x0000000000007b1d */ /* 0x000fec0000010000 */
[----:B------:R-:W-:Y:S01]  /*2090*/  BSSY B0, `(.L_x_1863) ;  /* 0x0000006000007945 */ /* 0x000fe20003800000 */
[----:B------:R-:W-:Y:S05]  /*20a0*/  @P2 BRA `(.L_x_1864) ;  /* 0x0000004000002947 */ /* 0x000fea0003800000 */
[----:B------:R-:W-:Y:S01]  /*20b0*/  ISETP.GT.AND P0, PT, R0, 0xf, PT ;  /* 0x0000000f0000780c */ /* 0x000fe20003f04270 */
[----:B------:R1:W-:Y:S04]  /*20c0*/  STS [R4.X4+-0x80], R7 ;  /* 0xffff800704007388 */ /* 0x0003e80000004800 */
[----:B------:R1:W-:Y:S08]  /*20d0*/  STS [R4.X4], R5 ;  /* 0x0000000504007388 */ /* 0x0003f00000004800 */
[----:B------:R1:W-:Y:S02]  /*20e0*/  @!P0 STS [R4.X4+0x80], R3 ;  /* 0x0000800304008388 */ /* 0x0003e40000004800 */
.L_x_1864:
[----:B------:R-:W-:Y:S05]  /*20f0*/  BSYNC B0 ;  /* 0x0000000000007941 */ /* 0x000fea0003800000 */
.L_x_1863:
[----:B------:R-:W-:Y:S06]  /*2100*/  BAR.SYNC.DEFER_BLOCKING 0x0 ;  /* 0x0000000000007b1d */ /* 0x000fec0000010000 */
[----:B------:R-:W-:Y:S01]  /*2110*/  BSSY B0, `(.L_x_1865) ;  /* 0x0000009000007945 */ /* 0x000fe20003800000 */
[----:B------:R-:W-:Y:S05]  /*2120*/  @P1 BRA `(.L_x_1866) ;  /* 0x0000007000001947 */ /* 0x000fea0003800000 */
[----:B------:R-:W-:Y:S01]  /*2130*/  ISETP.GT.AND P0, PT, R0, 0xf, PT ;  /* 0x0000000f0000780c */ /* 0x000fe20003f04270 */
[----:B------:R-:W2:Y:S04]  /*2140*/  LDS R8, [R4.X4+0xc0] ;  /* 0x0000c00004087984 */ /* 0x000ea80000004800 */
[----:B------:R-:W3:Y:S08]  /*2150*/  LDS R10, [R4.X4+0x140] ;  /* 0x00014000040a7984 */ /* 0x000ef00000004800 */
[----:B------:R-:W4:Y:S01]  /*2160*/  @!P0 LDS R12, [R4.X4+0x1c0] ;  /* 0x0001c000040c8984 */ /* 0x000f220000004800 */
[----:B-12---:R-:W-:-:S02]  /*2170*/  FADD.FTZ R7, R7, R8 ;  /* 0x0000000807077221 */ /* 0x006fc40000010000 */
[----:B---3--:R-:W-:Y:S02]  /*2180*/  FADD.FTZ R5, R5, R10 ;  /* 0x0000000a05057221 */ /* 0x008fe40000010000 */
[----:B----4-:R-:W-:Y:S02]  /*2190*/  @!P0 FADD.FTZ R3, R3, R12 ;  /* 0x0000000c03038221 */ /* 0x010fe40000010000 */
.L_x_1866:
[----:B------:R-:W-:Y:S05]  /*21a0*/  BSYNC B0 ;  /* 0x0000000000007941 */ /* 0x000fea0003800000 */
.L_x_1865:
[----:B------:R-:W-:Y:S06]  /*21b0*/  BAR.SYNC.DEFER_BLOCKING 0x0 ;  /* 0x0000000000007b1d */ /* 0x000fec0000010000 */
[----:B------:R-:W-:Y:S05]  /*21c0*/  @P3 EXIT ;  /* 0x000000000000394d */ /* 0x000fea0003800000 */
[----:B------:R-:W2:Y:S01]  /*21d0*/  S2UR UR4, SR_CTAID.Z ;  /* 0x00000000000479c3 */ /* 0x000ea20000002700 */
[----:B------:R-:W-:Y:S02]  /*21e0*/  IMAD R6, R6, c[0x0][0xc], RZ ;  /* 0x0000030006067a24 */ /* 0x000fe400078e02ff */
[----:B------:R-:W-:-:S02]  /*21f0*/  IMAD R9, R2, c[0x0][0x14], RZ ;  /* 0x0000050002097a24 */ /* 0x000fc400078e02ff */
[----:B------:R-:W-:-:S03]  /*2200*/  IMAD R6, R6, c[0x0][0x14], RZ ;  /* 0x0000050006067a24 */ /* 0x000fc600078e02ff */
[----:B------:R-:W-:Y:S01]  /*2210*/  SHF.R.S32.HI R11, RZ, 0x1f, R9 ;  /* 0x0000001fff0b7819 */ /* 0x000fe20000011409 */
[----:B------:R-:W-:-:S05]  /*2220*/  IMAD R6, R6, 0x50, RZ ;  /* 0x0000005006067824 */ /* 0x000fca00078e02ff */
[----:B------:R-:W-:Y:S01]  /*2230*/  SHF.R.S32.HI R2, RZ, 0x1f, R6 ;  /* 0x0000001fff027819 */ /* 0x000fe20000011406 */
[----:B--2---:R-:W-:-:S04]  /*2240*/  UIMAD UR4, UR4, 0x50, URZ ;  /* 0x00000050040478a4 */ /* 0x004fc8000f8e023f */
[----:B------:R-:W-:Y:S02]  /*2250*/  USHF.R.S32.HI UR5, URZ, 0x1f, UR4 ;  /* 0x0000001f3f057899 */ /* 0x000fe40008011404 */
[----:B------:R-:W-:Y:S02]  /*2260*/  IADD3 R13, P0, P1, R6, UR4, R9 ;  /* 0x00000004060d7c10 */ /* 0x000fe4000f91e009 */
[----:B------:R-:W-:Y:S02]  /*2270*/  IADD3 R6, R0, 0x20, RZ ;  /* 0x0000002000067810 */ /* 0x000fe40007ffe0ff */
[----:B------:R-:W-:Y:S02]  /*2280*/  IADD3.X R11, R2, UR5, R11, P0, P1 ;  /* 0x00000005020b7c10 */ /* 0x000fe400087e240b */
[-C--:B------:R-:W-:Y:S02]  /*2290*/  IADD3 R9, P0, R0, R13.reuse, RZ ;  /* 0x0000000d00097210 */ /* 0x080fe40007f1e0ff */
[----:B------:R-:W-:-:S02]  /*22a0*/  IADD3 R8, P1, R6, R13, RZ ;  /* 0x0000000d06087210 */ /* 0x000fc40007f3e0ff */
[C---:B------:R-:W-:Y:S02]  /*22b0*/  LEA.HI.X.SX32 R10, R0.reuse, R11, 0x1, P0 ;  /* 0x0000000b000a7211 */ /* 0x040fe400000f0eff */
[----:B01----:R-:W-:Y:S02]  /*22c0*/  LEA R4, P0, R9, c[0x0][0x160], 0x1 ;  /* 0x0000580009047a11 */ /* 0x003fe400078008ff */
[----:B------:R-:W-:Y:S02]  /*22d0*/  F2FP.BF16.PACK_AB R2, R5, R7 ;  /* 0x000000070502723e */ /* 0x000fe400000010ff */
[----:B------:R-:W-:Y:S02]  /*22e0*/  LEA.HI.X R5, R9, c[0x0][0x164], R10, 0x1, P0 ;  /* 0x0000590009057a11 */ /* 0x000fe400000f0c0a */
[----:B------:R-:W-:Y:S02]  /*22f0*/  ISETP.GT.AND P0, PT, R0, 0xf, PT ;  /* 0x0000000f0000780c */ /* 0x000fe40003f04270 */
[----:B------:R-:W-:Y:S01]  /*2300*/  LEA.HI.X.SX32 R7, R6, R11, 0x1, P1 ;  /* 0x0000000b06077211 */ /* 0x000fe200008f0eff */
[----:B------:R0:W-:Y:S01]  /*2310*/  STG.E.U16 [R4.64], R2 ;  /* 0x0000000204007986 */ /* 0x0001e2000c101524 */
[----:B------:R-:W-:-:S04]  /*2320*/  LEA R6, P1, R8, c[0x0][0x160], 0x1 ;  /* 0x0000580008067a11 */ /* 0x000fc800078208ff */
[----:B------:R-:W-:Y:S02]  /*2330*/  LEA.HI.X R7, R8, c[0x0][0x164], R7, 0x1, P1 ;  /* 0x0000590008077a11 */ /* 0x000fe400008f0c07 */
[----:B------:R-:W-:-:S05]  /*2340*/  PRMT R8, R2, 0x7632, R8 ;  /* 0x0000763202087816 */ /* 0x000fca0000000008 */
[----:B------:R0:W-:Y:S01]  /*2350*/  STG.E.U16 [R6.64], R8 ;  /* 0x0000000806007986 */ /* 0x0001e2000c101524 */
[----:B------:R-:W-:Y:S05]  /*2360*/  @P0 EXIT ;  /* 0x000000000000094d */ /* 0x000fea0003800000 */
[----:B------:R-:W-:-:S04]  /*2370*/  IADD3 R0, R0, 0x40, RZ ;  /* 0x0000004000007810 */ /* 0x000fc80007ffe0ff */
[----:B0-----:R-:W-:-:S04]  /*2380*/  IADD3 R4, P0, R0, R13, RZ ;  /* 0x0000000d00047210 */ /* 0x001fc80007f1e0ff */
[----:B------:R-:W-:Y:S02]  /*2390*/  LEA.HI.X.SX32 R5, R0, R11, 0x1, P0 ;  /* 0x0000000b00057211 */ /* 0x000fe400000f0eff */
[C---:B------:R-:W-:Y:S02]  /*23a0*/  LEA R2, P0, R4.reuse, c[0x0][0x160], 0x1 ;  /* 0x0000580004027a11 */ /* 0x040fe400078008ff */
[----:B------:R-:W-:Y:S02]  /*23b0*/  F2FP.BF16.PACK_AB R0, RZ, R3 ;  /* 0x00000003ff00723e */ /* 0x000fe400000010ff */
[----:B------:R-:W-:-:S05]  /*23c0*/  LEA.HI.X R3, R4, c[0x0][0x164], R5, 0x1, P0 ;  /* 0x0000590004037a11 */ /* 0x000fca00000f0c05 */
[----:B------:R-:W-:Y:S01]  /*23d0*/  STG.E.U16 [R2.64], R0 ;  /* 0x0000000002007986 */ /* 0x000fe2000c101524 */
[----:B------:R-:W-:Y:S05]  /*23e0*/  EXIT ;  /* 0x000000000000794d */ /* 0x000fea0003800000 */
.L_x_1836:
        /* <DEDUP_REMOVED lines=20> */
.L_x_1837:
[----:B------:R-:W-:Y:S01]  /*2530*/  IMAD.MOV.U32 R7, RZ, RZ, -0x800001 ;  /* 0xff7fffffff077424 */ /* 0x000fe200078e00ff */
[----:B------:R-:W-:Y:S01]  /*2540*/  MOV R12, 0x10 ;  /* 0x00000010000c7802 */ /* 0x000fe20000000f00 */
[----:B------:R-:W-:Y:S01]  /*2550*/  IMAD.MOV.U32 R11, RZ, RZ, 0x1f ;  /* 0x0000001fff0b7424 */ /* 0x000fe200078e00ff */
[----:B------:R-:W-:Y:S02]  /*2560*/  MOV R14, 0xffffffff ;  /* 0xffffffff000e7802 */ /* 0x000fe40000000f00 */
[----:B------:R-:W-:Y:S02]  /*2570*/  MOV R8, 0x2590 ;  /* 0x0000259000087802 */ /* 0x000fe40000000f00 */
[----:B------:R-:W-:Y:S05]  /*2580*/  CALL.REL.NOINC `($__internal_42_$__cuda_sm70_shflsync_bfly_p) ;  /* 0x0000010000007944 */ /* 0x000fea0003c00000 */
[----:B01----:R-:W-:Y:S01]  /*2590*/  IMAD.MOV.U32 R7, RZ, RZ, R11 ;  /* 0x000000ffff077224 */ /* 0x003fe200078e000b */
[----:B------:R-:W-:Y:S05]  /*25a0*/  BRA `(.L_x_1867) ;  /* 0xffffe01000007947 */ /* 0x000fea000383ffff */
.L_x_1838:
[----:B------:R-:W-:Y:S01]  /*25b0*/  HFMA2.MMA R11, -RZ, RZ, 0, 1.847743988037109375e-06 ;  /* 0x0000001fff0b7435 */ /* 0x000fe200000001ff */
[----:B------:R-:W-:Y:S01]  /*25c0*/  MOV R7, R16 ;  /* 0x0000001000077202 */ /* 0x000fe20000000f00 */
[----:B------:R-:W-:Y:S01]  /*25d0*/  IMAD.MOV.U32 R12, RZ, RZ, 0x8 ;  /* 0x00000008ff0c7424 */ /* 0x000fe200078e00ff */
[----:B------:R-:W-:Y:S01]  /*25e0*/  MOV R8, 0x2610 ;  /* 0x0000261000087802 */ /* 0x000fe20000000f00 */
[----:B------:R-:W-:-:S02]  /*25f0*/  IMAD.MOV.U32 R14, RZ, RZ, -0x1 ;  /* 0xffffffffff0e7424 */ /* 0x000fc400078e00ff */
[----:B------:R-:W-:Y:S05]  /*2600*/  CALL.REL.NOINC `($__internal_42_$__cuda_sm70_shflsync_bfly_p) ;  /* 0x0000008000007944 */ /* 0x000fea0003c00000 */
[----:B01----:R-:W-:Y:S01]  /*2610*/  FMNMX.FTZ R7, R16, R11, !PT ;  /* 0x0000000b10077209 */ /* 0x003fe20007810000 */
[----:B------:R-:W-:Y:S01]  /*2620*/  IMAD.MOV.U32 R11, RZ, RZ, 0x1f ;  /* 0x0000001fff0b7424 */ /* 0x000fe200078e00ff */
[----:B------:R-:W-:-:S02]  /*2630*/  MOV R12, 0x4 ;  /* 0x00000004000c7802 */ /* 0x000fc40000000f00 */
[----:B------:R-:W-:Y:S02]  /*2640*/  MOV R14, 0xffffffff ;  /* 0xffffffff000e7802 */ /* 0x000fe40000000f00 */
[----:B------:R-:W-:Y:S02]  /*2650*/  MOV R8, 0x2670 ;  /* 0x0000267000087802 */ /* 0x000fe40000000f00 */
[----:B------:R-:W-:Y:S05]  /*2660*/  CALL.REL.NOINC `($__internal_42_$__cuda_sm70_shflsync_bfly_p) ;  /* 0x0000002000007944 */ /* 0x000fea0003c00000 */
[----:B-1----:R-:W-:Y:S01]  /*2670*/  IMAD.MOV.U32 R8, RZ, RZ, R11 ;  /* 0x000000ffff087224 */ /* 0x002fe200078e000b */
[----:B0-----:R-:W-:Y:S05]  /*2680*/  BRA `(.L_x_1868) ;  /* 0xffffdf9000007947 */ /* 0x001fea000383ffff */
        .weak           $__internal_42_$__cuda_sm70_shflsync_bfly_p
        .type           $__internal_42_$__cuda_sm70_shflsync_bfly_p,@function
        .size           $__internal_42_$__cuda_sm70_shflsync_bfly_p,(.L_x_23209 - $__internal_42_$__cuda_sm70_shflsync_bfly_p)
$__internal_42_$__cuda_sm70_shflsync_bfly_p:
[----:B------:R-:W-:Y:S01]  /*2690*/  HFMA2.MMA R9, -RZ, RZ, 0, 0 ;  /* 0x00000000ff097435 */ /* 0x000fe200000001ff */
[----:B------:R-:W-:Y:S04]  /*26a0*/  WARPSYNC R14 ;  /* 0x0000000e00007348 */ /* 0x000fe80003800000 */
[----:B------:R0:W1:Y:S01]  /*26b0*/  SHFL.BFLY PT, R11, R7, R12, R11 ;  /* 0x0c00000c070b7389 */ /* 0x00006200000e000b */
[----:B------:R-:W-:Y:S05]  /*26c0*/  RET.REL.NODEC R8 `(_ZN4vllm25paged_attention_v1_kernelI13__nv_bfloat16hLi80ELi8ELi128ELNS_18Fp8KVCacheDataTypeE2ELb0EEEvPT_PKS3_PKT0_S9_ifPKiSB_iPKfiiiSD_SD_iiiii) ;  /* 0xffffd93008007950 */ /* 0x000fea0003c3ffff */
.L_x_1869:
        /* <DEDUP_REMOVED lines=11> */
.L_x_23209:


//--------------------- .text._ZN4vllm25paged_attention_v1_kernelI13__nv_bfloat16hLi64ELi8ELi128ELNS_18Fp8KVCacheDataTypeE2ELb0EEEvPT_PKS3_PKT0_S9_ifPKiSB_iPKfiiiSD_SD_iiiii --------------------------
	.section	.text._ZN4vllm25paged_attention_v1_kernelI13__nv_bfloat16hLi64ELi8ELi128ELNS_18Fp8KVCacheDataTypeE2ELb0EEEvPT_PKS3_PKT0_S9_ifPKiSB_iPKfiiiSD_SD_iiiii,"ax",@progbits
	.sectioninfo	@"SHI_REGISTERS=32"
	.align	128
        .global         _ZN4vllm25paged_attention_v1_kernelI13__nv_bfloat16hLi64ELi8ELi128ELNS_18Fp8KVCacheDataTypeE2ELb0EEEvPT_PKS3_PKT0_S9_ifPKiSB_iPKfiiiSD_SD_iiiii
        .type           _ZN4vllm25paged_attention_v1_kernelI13__nv_bfloat16hLi64ELi8ELi128ELNS_18Fp8KVCacheDataTypeE2ELb0EEEvPT_PKS3_PKT0_S9_ifPKiSB_iPKfiiiSD_SD_iiiii,@function
        .size           _ZN4vllm25paged_attention_v1_kernelI13__nv_bfloat16hLi64ELi8ELi128ELNS_18Fp8KVCacheDataTypeE2ELb0EEEvPT_PKS3_PKT0_S9_ifPKiSB_iPKfiiiSD_SD_iiiii,(.L_x_23210 - _ZN4vllm25paged_attention_v1_kernelI13__nv_bfloat16hLi64ELi8ELi128ELNS_18Fp8KVCacheDataTypeE2ELb0EEEvPT_PKS3_PKT0_S9_ifPKiSB_iPKfiiiSD_SD_iiiii)
        .other          _ZN4vllm25paged_attention_v1_kernelI13__nv_bfloat16hLi64ELi8ELi128ELNS_18Fp8KVCacheDataTypeE2ELb0EEEvPT_PKS3_PKT0_S9_ifPKiSB_iPKfiiiSD_SD_iiiii,@"STO_CUDA_ENTRY STV_DEFAULT"
_ZN4vllm25paged_attention_v1_kernelI13__nv_bfloat16hLi64ELi8ELi128ELNS_18Fp8KVCacheDataTypeE2ELb0EEEvPT_PKS3_PKT0_S9_ifPKiSB_iPKfiiiSD_SD_iiiii:
.text._ZN4vllm25paged_attention_v1_kernelI13__nv_bfloat16hLi64ELi8ELi128ELNS_18Fp8KVCacheDataTypeE2ELb0EEEvPT_PKS3_PKT0_S9_ifPKiSB_iPKfiiiSD_SD_iiiii:
        /* <DEDUP_REMOVED lines=29> */
[----:B------:R-:W-:-:S02]  /*01d0*/  IADD3 R12, -R12, R5, RZ ;  /* 0x000000050c0c7210 */ /* 0x000fc40007ffe1ff */
[----:B------:R-:W-:Y:S02]  /*01e0*/  IADD3 R10, -R7, 0x1f, R10 ;  /* 0x0000001f070a7810 */ /* 0x000fe40007ffe10a */
[----:B------:R-:W-:Y:S02]  /*01f0*/  SHF.R.S32.HI R16, RZ, 0x1f, R9 ;  /* 0x0000001fff107819 */ /* 0x000fe40000011409 */
[C---:B------:R-:W-:Y:S02]  /*0200*/  LEA.HI R11, R10.reuse, 0x1, RZ, 0x1b ;  /* 0x000000010a0b7811 */ /* 0x040fe400078fd8ff */
[----:B------:R-:W-:Y:S02]  /*0210*/  ISETP.GE.U32.AND P0, PT, R10, 0x60, PT ;  /* 0x000000600a00780c */ /* 0x000fe40003f06070 */
[----:B------:R-:W-:Y:S02]  /*0220*/  LOP3.LUT P2, R11, R11, 0x3, RZ, 0xc0, !PT ;  /* 0x000000030b0b7812 */ /* 0x000fe4000784c0ff */
[----:B------:R-:W-:-:S11]  /*0230*/  SHF.R.S32.HI R17, RZ, 0x1f, R14 ;  /* 0x0000001fff117819 */ /* 0x000fd6000001140e */
[----:B------:R-:W-:Y:S05]  /*0240*/  @!P2 BRA `(.L_x_1873) ;  /* 0x000001500000a947 */ /* 0x000fea0003800000 */
[----:B------:R-:W-:Y:S01]  /*0250*/  IMAD R10, R7, 0x4, R12 ;  /* 0x00000004070a7824 */ /* 0x000fe200078e020c */
[----:B------:R-:W-:Y:S01]  /*0260*/  MOV R13, R11 ;  /* 0x0000000b000d7202 */ /* 0x000fe20000000f00 */
        /* <DEDUP_REMOVED lines=8> */
.L_x_1874:
[----:B------:R-:W-:Y:S01]  /*02f0*/  MOV R10, R18 ;  /* 0x00000012000a7202 */ /* 0x000fe20000000f00 */
        /* <DEDUP_REMOVED lines=10> */
.L_x_1873:
[----:B------:R-:W-:Y:S05]  /*03a0*/  BSYNC B1 ;  /* 0x0000000000017941 */ /* 0x000fea0003800000 */
.L_x_1872:
[----:B------:R-:W-:Y:S05]  /*03b0*/  @!P0 BRA `(.L_x_1871) ;  /* 0x000001a000008947 */ /* 0x000fea0003800000 */
[----:B------:R-:W-:Y:S02]  /*03c0*/  IADD3 R14, P0, R9, R14, RZ ;  /* 0x0000000e090e7210 */ /* 0x000fe40007f1e0ff */
[C---:B------:R-:W-:Y:S01]  /*03d0*/  LEA R9, R7.reuse, R12, 0x2 ;  /* 0x0000000c07097211 */ /* 0x040fe200078e10ff */
[----:B------:R-:W-:Y:S01]  /*03e0*/  IMAD R12, R12, 0x8, R7 ;  /* 0x000000080c0c7824 */ /* 0x000fe200078e0207 */
[----:B------:R-:W-:Y:S01]  /*03f0*/  IADD3 R7, R7, -0x80, RZ ;  /* 0xffffff8007077810 */ /* 0x000fe20007ffe0ff */
[----:B------:R-:W-:Y:S01]  /*0400*/  IMAD.X R17, R16, 0x1, R17, P0 ;  /* 0x0000000110117824 */ /* 0x000fe200000e0611 */
[C---:B------:R-:W-:Y:S02]  /*0410*/  LEA R13, P0, R14.reuse, c[0x0][0x168], 0x1 ;  /* 0x00005a000e0d7a11 */ /* 0x040fe400078008ff */
[----:B------:R-:W-:Y:S02]  /*0420*/  SHF.L.U32 R15, R9, 0x1, RZ ;  /* 0x00000001090f7819 */ /* 0x000fe400000006ff */
[----:B------:R-:W-:-:S02]  /*0430*/  LEA.HI.X R20, R14, c[0x0][0x16c], R17, 0x1, P0 ;  /* 0x00005b000e147a11 */ /* 0x000fc400000f0c11 */
[----:B------:R-:W-:Y:S02]  /*0440*/  LEA R9, R12, 0x100, 0x2 ;  /* 0x000001000c097811 */ /* 0x000fe400078e10ff */
.L_x_1875:
        /* <DEDUP_REMOVED lines=17> */
.L_x_1871:
[----:B-1----:R-:W-:Y:S05]  /*0560*/  BSYNC B0 ;  /* 0x0000000000007941 */ /* 0x002fea0003800000 */
.L_x_1870:
[----:B------:R-:W-:Y:S01]  /*0570*/  BAR.SYNC.DEFER_BLOCKING 0x0 ;  /* 0x0000000000007b1d */ /* 0x000fe20000010000 */
[----:B------:R-:W-:-:S13]  /*0580*/  ISETP.GE.AND P0, PT, R3, R8, PT ;  /* 0x000000080300720c */ /* 0x000fda0003f06270 */
[----:B------:R-:W-:Y:S05]  /*0590*/  @!P0 BRA `(.L_x_1876) ;  /* 0x00001c4000008947 */ /* 0x000fea0003800000 */
[----:B------:R-:W-:Y:S05]  /*05a0*/  BRA.DIV ~URZ, `(.L_x_1877) ;  /* 0x00001d727f007947 */ /* 0x000fea000b800000 */
[----:B------:R-:W-:-:S04]  /*05b0*/  MOV R7, 0xff7fffff ;  /* 0xff7fffff00077802 */ /* 0x000fc80000000f00 */
.L_x_1899:
[----:B------:R-:W-:Y:S01]  /*05c0*/  FMNMX.FTZ R16, R7, -3.40282346638528859812e+38, !PT ;  /* 0xff7fffff07107809 */ /* 0x000fe20007810000 */
[----:B------:R-:W-:Y:S01]  /*05d0*/  IMAD.MOV.U32 R10, RZ, RZ, -0x800001 ;  /* 0xff7fffffff0a7424 */ /* 0x000fe200078e00ff */
[----:B------:R-:W-:Y:S05]  /*05e0*/  BRA.DIV ~URZ, `(.L_x_1878) ;  /* 0x00001db27f007947 */ /* 0x000fea000b800000 */
[----:B------:R-:W0:Y:S02]  /*05f0*/  SHFL.BFLY PT, R7, R16, 0x8, 0x1f ;  /* 0x0d001f0010077f89 */ /* 0x000e2400000e0000 */
[----:B0-----:R-:W-:-:S05]  /*0600*/  FMNMX.FTZ R7, R16, R7, !PT ;  /* 0x0000000710077209 */ /* 0x001fca0007810000 */
[----:B------:R0:W1:Y:S02]  /*0610*/  SHFL.BFLY PT, R8, R7, 0x4, 0x1f ;  /* 0x0c801f0007087f89 */ /* 0x00006400000e0000 */
.L_x_1900:
        /* <DEDUP_REMOVED lines=28> */
.L_x_1883:
        /* <DEDUP_REMOVED lines=11> */
.L_x_1882:
[----:B------:R-:W-:Y:S05]  /*0890*/  BSYNC B1 ;  /* 0x0000000000017941 */ /* 0x000fea0003800000 */
.L_x_1881:
        /* <DEDUP_REMOVED lines=10> */
.L_x_1886:
        /* <DEDUP_REMOVED lines=100> */
.L_x_1885:
[----:B------:R-:W-:Y:S05]  /*0f80*/  BSYNC B1 ;  /* 0x0000000000017941 */ /* 0x000fea0003800000 */
.L_x_1884:
        /* <DEDUP_REMOVED lines=55> */
.L_x_1888:
[----:B------:R-:W-:Y:S05]  /*1300*/  BSYNC B1 ;  /* 0x0000000000017941 */ /* 0x000fea0003800000 */
.L_x_1887:
        /* <DEDUP_REMOVED lines=26> */
.L_x_1880:
[----:B------:R-:W-:Y:S05]  /*14b0*/  BSYNC B0 ;  /* 0x0000000000007941 */ /* 0x000fea0003800000 */
.L_x_1879:
        /* <DEDUP_REMOVED lines=37> */
.L_x_1893:
        /* <DEDUP_REMOVED lines=8> */
.L_x_1892:
[----:B------:R-:W-:Y:S05]  /*1790*/  BSYNC B1 ;  /* 0x0000000000017941 */ /* 0x000fea0003800000 */
.L_x_1891:
        /* <DEDUP_REMOVED lines=10> */
.L_x_1896:
        /* <DEDUP_REMOVED lines=52> */
.L_x_1895:
[----:B------:R-:W-:Y:S05]  /*1b80*/  BSYNC B1 ;  /* 0x0000000000017941 */ /* 0x000fea0003800000 */
.L_x_1894:
        /* <DEDUP_REMOVED lines=31> */
.L_x_1898:
[----:B------:R-:W-:Y:S05]  /*1d80*/  BSYNC B1 ;  /* 0x0000000000017941 */ /* 0x000fea0003800000 */
.L_x_1897:
        /* <DEDUP_REMOVED lines=14> */
.L_x_1890:
[----:B------:R-:W-:Y:S05]  /*1e70*/  BSYNC B0 ;  /* 0x0000000000007941 */ /* 0x000fea0003800000 */
.L_x_1889:
[----:B------:R-:W-:Y:S01]  /*1e80*/  BAR.SYNC.DEFER_BLOCKING 0x0 ;  /* 0x0000000000007b1d */ /* 0x000fe20000010000 */
[----:B------:R-:W-:Y:S02]  /*1e90*/  LOP3.LUT R2, R5, 0xffffffc0, RZ, 0xc0, !PT ;  /* 0xffffffc005027812 */ /* 0x000fe400078ec0ff */
[----:B0-----:R-:W-:-:S03]  /*1ea0*/  LEA R7, R3, R0, 0x6 ;  /* 0x0000000003077211 */ /* 0x001fc600078e30ff */
[----:B------:R-:W-:Y:S01]  /*1eb0*/  BAR.SYNC.DEFER_BLOCKING 0x0 ;  /* 0x0000000000007b1d */ /* 0x000fe20000010000 */
[----:B------:R-:W-:Y:S02]  /*1ec0*/  ISETP.NE.AND P0, PT, R2, 0x40, PT ;  /* 0x000000400200780c */ /* 0x000fe40003f05270 */
[C---:B------:R-:W-:Y:S02]  /*1ed0*/  ISETP.GT.AND P2, PT, R5.reuse, 0x3f, PT ;  /* 0x0000003f0500780c */ /* 0x040fe40003f44270 */
[C---:B------:R-:W-:Y:S02]  /*1ee0*/  LOP3.LUT R2, R5.reuse, 0xffffffe0, RZ, 0xc0, !PT ;  /* 0xffffffe005027812 */ /* 0x040fe400078ec0ff */
[----:B------:R-:W-:-:S07]  /*1ef0*/  IADD3 R5, R5, 0x1f, RZ ;  /* 0x0000001f05057810 */ /* 0x000fce0007ffe0ff */
[----:B------:R-:W-:Y:S04]  /*1f00*/  @!P0 STS [R7.X4+-0x160], RZ ;  /* 0xfffea0ff07008388 */ /* 0x000fe80000004800 */
[----:B------:R-:W-:Y:S04]  /*1f10*/  @!P0 STS [R7.X4+-0xe0], RZ ;  /* 0xffff20ff07008388 */ /* 0x000fe80000004800 */
[----:B------:R-:W-:Y:S01]  /*1f20*/  BAR.SYNC.DEFER_BLOCKING 0x0 ;  /* 0x0000000000007b1d */ /* 0x000fe20000010000 */
[----:B------:R-:W-:Y:S02]  /*1f30*/  ISETP.NE.AND P0, PT, R2, 0x20, PT ;  /* 0x000000200200780c */ /* 0x000fe40003f05270 */
[----:B------:R-:W-:-:S03]  /*1f40*/  CS2R R2, SRZ ;  /* 0x0000000000027805 */ /* 0x000fc6000001ff00 */
[----:B------:R-:W0:Y:S04]  /*1f50*/  @!P2 LDS R8, [R7.X4+0xa0] ;  /* 0x0000a0000708a984 */ /* 0x000e280000004800 */
[----:B------:R-:W1:Y:S01]  /*1f60*/  @!P2 LDS R9, [R7.X4+0x120] ;  /* 0x000120000709a984 */ /* 0x000e620000004800 */
[----:B0-----:R-:W-:-:S03]  /*1f70*/  @!P2 FADD.FTZ R3, RZ, R8 ;  /* 0x00000008ff03a221 */ /* 0x001fc60000010000 */
[----:B------:R-:W-:Y:S01]  /*1f80*/  BAR.SYNC.DEFER_BLOCKING 0x0 ;  /* 0x0000000000007b1d */ /* 0x000fe20000010000 */
[----:B-1----:R-:W-:Y:S01]  /*1f90*/  @!P2 FADD.FTZ R2, RZ, R9 ;  /* 0x00000009ff02a221 */ /* 0x002fe20000010000 */
[----:B------:R-:W-:-:S04]  /*1fa0*/  ISETP.GT.U32.AND P2, PT, R5, 0x3e, PT ;  /* 0x0000003e0500780c */ /* 0x000fc80003f44070 */
[----:B------:R0:W-:Y:S04]  /*1fb0*/  @!P0 STS [R7.X4+-0x60], R3 ;  /* 0xffffa00307008388 */ /* 0x0001e80000004800 */
[----:B------:R0:W-:Y:S04]  /*1fc0*/  @!P0 STS [R7.X4+0x20], R2 ;  /* 0x0000200207008388 */ /* 0x0001e80000004800 */
[----:B------:R-:W-:Y:S06]  /*1fd0*/  BAR.SYNC.DEFER_BLOCKING 0x0 ;  /* 0x0000000000007b1d */ /* 0x000fec0000010000 */
[----:B------:R0:W1:Y:S04]  /*1fe0*/  @!P1 LDS R8, [R7.X4+0xa0] ;  /* 0x0000a00007089984 */ /* 0x0000680000004800 */
[----:B------:R0:W2:Y:S04]  /*1ff0*/  @!P1 LDS R5, [R7.X4+0x120] ;  /* 0x0001200007059984 */ /* 0x0000a80000004800 */
[----:B------:R-:W-:Y:S06]  /*2000*/  BAR.SYNC.DEFER_BLOCKING 0x0 ;  /* 0x0000000000007b1d */ /* 0x000fec0000010000 */
[----:B------:R-:W-:Y:S05]  /*2010*/  @P2 EXIT ;  /* 0x000000000000294d */ /* 0x000fea0003800000 */
[----:B0-----:R-:W0:Y:S01]  /*2020*/  S2UR UR4, SR_CTAID.Z ;  /* 0x00000000000479c3 */ /* 0x001e220000002700 */
[----:B------:R-:W-:-:S02]  /*2030*/  IMAD R6, R6, c[0x0][0xc], RZ ;  /* 0x0000030006067a24 */ /* 0x000fc400078e02ff */
[----:B------:R-:W-:Y:S02]  /*2040*/  IMAD R4, R4, c[0x0][0x14], RZ ;  /* 0x0000050004047a24 */ /* 0x000fe400078e02ff */
[----:B------:R-:W-:Y:S02]  /*2050*/  IMAD R6, R6, c[0x0][0x14], RZ ;  /* 0x0000050006067a24 */ /* 0x000fe400078e02ff */
[----:B------:R-:W-:Y:S01]  /*2060*/  IMAD.SHL.U32 R7, R4, 0x40, RZ ;  /* 0x0000004004077824 */ /* 0x000fe200078e00ff */
[----:B------:R-:W-:Y:S01]  /*2070*/  IADD3 R4, R0, 0x20, RZ ;  /* 0x0000002000047810 */ /* 0x000fe20007ffe0ff */
[----:B-1----:R-:W-:Y:S01]  /*2080*/  @!P1 FADD.FTZ R3, R3, R8 ;  /* 0x0000000803039221 */ /* 0x002fe20000010000 */
[----:B------:R-:W-:Y:S01]  /*2090*/  SHF.L.U32 R6, R6, 0x6, RZ ;  /* 0x0000000606067819 */ /* 0x000fe200000006ff */
[----:B--2---:R-:W-:Y:S01]  /*20a0*/  @!P1 FADD.FTZ R2, R2, R5 ;  /* 0x0000000502029221 */ /* 0x004fe20000010000 */
[----:B------:R-:W-:-:S04]  /*20b0*/  SHF.R.S32.HI R9, RZ, 0x1f, R7 ;  /* 0x0000001fff097819 */ /* 0x000fc80000011407 */
[----:B------:R-:W-:-:S04]  /*20c0*/  F2FP.BF16.PACK_AB R2, R2, R3 ;  /* 0x000000030202723e */ /* 0x000fc800000010ff */
[----:B------:R-:W-:Y:S01]  /*20d0*/  PRMT R3, R2, 0x7632, R3 ;  /* 0x0000763202037816 */ /* 0x000fe20000000003 */
[----:B0-----:R-:W-:-:S04]  /*20e0*/  USHF.L.U32 UR4, UR4, 0x6, URZ ;  /* 0x0000000604047899 */ /* 0x001fc8000800063f */
[----:B------:R-:W-:Y:S02]  /*20f0*/  USHF.R.S32.HI UR5, URZ, 0x1f, UR4 ;  /* 0x0000001f3f057899 */ /* 0x000fe40008011404 */
[----:B------:R-:W-:Y:S02]  /*2100*/  IADD3 R7, P0, P2, R6, UR4, R7 ;  /* 0x0000000406077c10 */ /* 0x000fe4000fa1e007 */
[----:B------:R-:W-:-:S04]  /*2110*/  SHF.R.S32.HI R6, RZ, 0x1f, R6 ;  /* 0x0000001fff067819 */ /* 0x000fc80000011406 */
[----:B------:R-:W-:Y:S02]  /*2120*/  IADD3.X R11, R6, UR5, R9, P0, P2 ;  /* 0x00000005060b7c10 */ /* 0x000fe400087e4409 */
[-C--:B------:R-:W-:Y:S02]  /*2130*/  IADD3 R9, P0, R0, R7.reuse, RZ ;  /* 0x0000000700097210 */ /* 0x080fe40007f1e0ff */
[----:B------:R-:W-:Y:S02]  /*2140*/  IADD3 R7, P2, R4, R7, RZ ;  /* 0x0000000704077210 */ /* 0x000fe40007f5e0ff */
[-C--:B------:R-:W-:Y:S02]  /*2150*/  LEA.HI.X.SX32 R8, R0, R11.reuse, 0x1, P0 ;  /* 0x0000000b00087211 */ /* 0x080fe400000f0eff */
[----:B------:R-:W-:Y:S02]  /*2160*/  LEA.HI.X.SX32 R0, R4, R11, 0x1, P2 ;  /* 0x0000000b04007211 */ /* 0x000fe400010f0eff */
[----:B------:R-:W-:-:S02]  /*2170*/  LEA R4, P0, R9, c[0x0][0x160], 0x1 ;  /* 0x0000580009047a11 */ /* 0x000fc400078008ff */
[----:B------:R-:W-:Y:S02]  /*2180*/  LEA R6, P1, R7, c[0x0][0x160], 0x1 ;  /* 0x0000580007067a11 */ /* 0x000fe400078208ff */
[----:B------:R-:W-:Y:S02]  /*2190*/  LEA.HI.X R5, R9, c[0x0][0x164], R8, 0x1, P0 ;  /* 0x0000590009057a11 */ /* 0x000fe400000f0c08 */
[----:B------:R-:W-:-:S03]  /*21a0*/  LEA.HI.X R7, R7, c[0x0][0x164], R0, 0x1, P1 ;  /* 0x0000590007077a11 */ /* 0x000fc600008f0c00 */
[----:B------:R-:W-:Y:S04]  /*21b0*/  STG.E.U16 [R4.64], R2 ;  /* 0x0000000204007986 */ /* 0x000fe8000c101524 */
[----:B------:R-:W-:Y:S01]  /*21c0*/  STG.E.U16 [R6.64], R3 ;  /* 0x0000000306007986 */ /* 0x000fe2000c101524 */
[----:B------:R-:W-:Y:S05]  /*21d0*/  EXIT ;  /* 0x000000000000794d */ /* 0x000fea0003800000 */
.L_x_1876:
[----:B------:R-:W-:Y:S01]  /*21e0*/  MOV R2, 0x0 ;  /* 0x0000000000027802 */ /* 0x000fe20000000f00 */
[----:B------:R-:W-:Y:S01]  /*21f0*/  HFMA2.MMA R12, -RZ, RZ, 0, 5.9604644775390625e-08 ;  /* 0x00000001ff0c7435 */ /* 0x000fe200000001ff */
[----:B------:R-:W-:Y:S01]  /*2200*/  IMAD.MOV.U32 R4, RZ, RZ, c[0x4][0x178] ;  /* 0x01005e00ff047624 */ /* 0x000fe200078e00ff */
[----:B------:R-:W-:Y:S01]  /*2210*/  MOV R5, c[0x4][0x17c] ;  /* 0x01005f0000057a02 */ /* 0x000fe20000000f00 */
[----:B------:R-:W-:Y:S01]  /*2220*/  IMAD.MOV.U32 R6, RZ, RZ, c[0x4][0x180] ;  /* 0x01006000ff067624 */ /* 0x000fe200078e00ff */
[----:B------:R-:W-:Y:S01]  /*2230*/  MOV R7, c[0x4][0x184] ;  /* 0x0100610000077a02 */ /* 0x000fe20000000f00 */
[----:B------:R-:W0:Y:S01]  /*2240*/  LDC.64 R2, c[0x4][R2] ;  /* 0x0100000002027b82 */ /* 0x000e220000000a00 */
[----:B------:R-:W-:Y:S01]  /*2250*/  IMAD.MOV.U32 R8, RZ, RZ, 0x219 ;  /* 0x00000219ff087424 */ /* 0x000fe200078e00ff */
[----:B------:R-:W-:Y:S01]  /*2260*/  MOV R10, c[0x4][0x80] ;  /* 0x01002000000a7a02 */ /* 0x000fe20000000f00 */
[----:B------:R-:W-:-:S02]  /*2270*/  IMAD.MOV.U32 R11, RZ, RZ, c[0x4][0x84] ;  /* 0x01002100ff0b7624 */ /* 0x000fc400078e00ff */
        /* <DEDUP_REMOVED lines=10> */
.L_x_1877:
[----:B------:R-:W-:Y:S01]  /*2320*/  HFMA2.MMA R11, -RZ, RZ, 0, 1.847743988037109375e-06 ;  /* 0x0000001fff0b7435 */ /* 0x000fe200000001ff */
[----:B------:R-:W-:Y:S01]  /*2330*/  MOV R7, 0xff7fffff ;  /* 0xff7fffff00077802 */ /* 0x000fe20000000f00 */
[----:B------:R-:W-:Y:S01]  /*2340*/  IMAD.MOV.U32 R12, RZ, RZ, 0x10 ;  /* 0x00000010ff0c7424 */ /* 0x000fe200078e00ff */
[----:B------:R-:W-:Y:S01]  /*2350*/  MOV R8, 0x2380 ;  /* 0x0000238000087802 */ /* 0x000fe20000000f00 */
[----:B------:R-:W-:Y:S02]  /*2360*/  IMAD.MOV.U32 R14, RZ, RZ, -0x1 ;  /* 0xffffffffff0e7424 */ /* 0x000fe400078e00ff */
[----:B------:R-:W-:Y:S05]  /*2370*/  CALL.REL.NOINC `($__internal_43_$__cuda_sm70_shflsync_bfly_p) ;  /* 0x0000010000007944 */ /* 0x000fea0003c00000 */
[----:B01----:R-:W-:Y:S01]  /*2380*/  MOV R7, R11 ;  /* 0x0000000b00077202 */ /* 0x003fe20000000f00 */
[----:B------:R-:W-:Y:S05]  /*2390*/  BRA `(.L_x_1899) ;  /* 0xffffe22000007947 */ /* 0x000fea000383ffff */
.L_x_1878:
[----:B------:R-:W-:Y:S01]  /*23a0*/  HFMA2.MMA R12, -RZ, RZ, 0, 4.76837158203125e-07 ;  /* 0x00000008ff0c7435 */ /* 0x000fe200000001ff */
[----:B------:R-:W-:Y:S01]  /*23b0*/  IMAD.MOV.U32 R7, RZ, RZ, R16 ;  /* 0x000000ffff077224 */ /* 0x000fe200078e0010 */
[----:B------:R-:W-:Y:S01]  /*23c0*/  MOV R14, 0xffffffff ;  /* 0xffffffff000e7802 */ /* 0x000fe20000000f00 */
[----:B------:R-:W-:Y:S01]  /*23d0*/  IMAD.MOV.U32 R11, RZ, RZ, 0x1f ;  /* 0x0000001fff0b7424 */ /* 0x000fe200078e00ff */
[----:B------:R-:W-:Y:S02]  /*23e0*/  MOV R8, 0x2400 ;  /* 0x0000240000087802 */ /* 0x000fe40000000f00 */
[----:B------:R-:W-:Y:S05]  /*23f0*/  CALL.REL.NOINC `($__internal_43_$__cuda_sm70_shflsync_bfly_p) ;  /* 0x0000008000007944 */ /* 0x000fea0003c00000 */
[----:B01----:R-:W-:Y:S01]  /*2400*/  FMNMX.FTZ R7, R16, R11, !PT ;  /* 0x0000000b10077209 */ /* 0x003fe20007810000 */
[----:B------:R-:W-:Y:S01]  /*2410*/  HFMA2.MMA R11, -RZ, RZ, 0, 1.847743988037109375e-06 ;  /* 0x0000001fff0b7435 */ /* 0x000fe200000001ff */
[----:B------:R-:W-:Y:S01]  /*2420*/  IMAD.MOV.U32 R12, RZ, RZ, 0x4 ;  /* 0x00000004ff0c7424 */ /* 0x000fe200078e00ff */
[----:B------:R-:W-:Y:S01]  /*2430*/  MOV R8, 0x2460 ;  /* 0x0000246000087802 */ /* 0x000fe20000000f00 */
[----:B------:R-:W-:-:S03]  /*2440*/  IMAD.MOV.U32 R14, RZ, RZ, -0x1 ;  /* 0xffffffffff0e7424 */ /* 0x000fc600078e00ff */
[----:B------:R-:W-:Y:S05]  /*2450*/  CALL.REL.NOINC `($__internal_43_$__cuda_sm70_shflsync_bfly_p) ;  /* 0x0000002000007944 */ /* 0x000fea0003c00000 */
[----:B-1----:R-:W-:Y:S01]  /*2460*/  MOV R8, R11 ;  /* 0x0000000b00087202 */ /* 0x002fe20000000f00 */
[----:B0-----:R-:W-:Y:S05]  /*2470*/  BRA `(.L_x_1900) ;  /* 0xffffe1a000007947 */ /* 0x001fea000383ffff */
        .weak           $__internal_43_$__cuda_sm70_shflsync_bfly_p
        .type           $__internal_43_$__cuda_sm70_shflsync_bfly_p,@function
        .size           $__internal_43_$__cuda_sm70_shflsync_bfly_p,(.L_x_23210 - $__internal_43_$__cuda_sm70_shflsync_bfly_p)
$__internal_43_$__cuda_sm70_shflsync_bfly_p:
[----:B------:R-:W-:Y:S01]  /*2480*/  HFMA2.MMA R9, -RZ, RZ, 0, 0 ;  /* 0x00000000ff097435 */ /* 0x000fe200000001ff */
[----:B------:R-:W-:Y:S04]  /*2490*/  WARPSYNC R14 ;  /* 0x0000000e00007348 */ /* 0x000fe80003800000 */
[----:B------:R0:W1:Y:S01]  /*24a0*/  SHFL.BFLY PT, R11, R7, R12, R11 ;  /* 0x0c00000c070b7389 */ /* 0x00006200000e000b */
[----:B------:R-:W-:Y:S05]  /*24b0*/  RET.REL.NODEC R8 `(_ZN4vllm25paged_attention_v1_kernelI13__nv_bfloat16hLi64ELi8ELi128ELNS_18Fp8KVCacheDataTypeE2ELb0EEEvPT_PKS3_PKT0_S9_ifPKiSB_iPKfiiiSD_SD_iiiii) ;  /* 0xffffdb4008007950 */ /* 0x000fea0003c3ffff */
.L_x_1901:
        /* <DEDUP_REMOVED lines=12> */
.L_x_23210:


//--------------------- .text._ZN4vllm25paged_attention_v1_kernelI13__nv_bfloat16hLi32ELi8ELi128ELNS_18Fp8KVCacheDataTypeE2ELb0EEEvPT_PKS3_PKT0_S9_ifPKiSB_iPKfiiiSD_SD_iiiii --------------------------
	.section	.text._ZN4vllm25paged_attention_v1_kernelI13__nv_bfloat16hLi32ELi8ELi128ELNS_18Fp8KVCacheDataTypeE2ELb0EEEvPT_PKS3_PKT0_S9_ifPKiSB_iPKfiiiSD_SD_iiiii,"ax",@progbits
	.sectioninfo	@"SHI_REGISTERS=32"
	.align	128
        .global         _ZN4vllm25paged_attention_v1_kernelI13__nv_bfloat16hLi32ELi8ELi128ELNS_18Fp8KVCacheDataTypeE2ELb0EEEvPT_PKS3_PKT0_S9_ifPKiSB_iPKfiiiSD_SD_iiiii
        .type           _ZN4vllm25paged_attention_v1_kernelI13__nv_bfloat16hLi32ELi8ELi128ELNS_18Fp8KVCacheDataTypeE2ELb0EEEvPT_PKS3_PKT0_S9_ifPKiSB_iPKfiiiSD_SD_iiiii,@function
        .size           _ZN4vllm25paged_attention_v1_kernelI13__nv_bfloat16hLi32ELi8ELi128ELNS_18Fp8KVCacheDataTypeE2ELb0EEEvPT_PKS3_PKT0_S9_ifPKiSB_iPKfiiiSD_SD_iiiii,(.L_x_23211 - _ZN4vllm25paged_attention_v1_kernelI13__nv_bfloat16hLi32ELi8ELi128ELNS_18Fp8KVCacheDataTypeE2ELb0EEEvPT_PKS3_PKT0_S9_ifPKiSB_iPKfiiiSD_SD_iiiii)
        .other          _ZN4vllm25paged_attention_v1_kernelI13__nv_bfloat16hLi32ELi8ELi128ELNS_18Fp8KVCacheDataTypeE2ELb0EEEvPT_PKS3_PKT0_S9_ifPKiSB_iPKfiiiSD_SD_iiiii,@"STO_CUDA_ENTRY STV_DEFAULT"
_ZN4vllm25paged_attention_v1_kernelI13__nv_bfloat16hLi32ELi8ELi128ELNS_18Fp8KVCacheDataTypeE2ELb0EEEvPT_PKS3_PKT0_S9_ifPKiSB_iPKfiiiSD_SD_iiiii:
.text._ZN4vllm25paged_attention_v1_kernelI13__nv_bfloat16hLi32ELi8ELi128ELNS_18Fp8KVCacheDataTypeE2ELb0EEEvPT_PKS3_PKT0_S9_ifPKiSB_iPKfiiiSD_SD_iiiii:
        /* <DEDUP_REMOVED lines=47> */
.L_x_1906:
        /* <DEDUP_REMOVED lines=11> */
.L_x_1905:
[----:B------:R-:W-:Y:S05]  /*03a0*/  BSYNC B1 ;  /* 0x0000000000017941 */ /* 0x000fea0003800000 */
.L_x_1904:
        /* <DEDUP_REMOVED lines=10> */
.L_x_1907:
        /* <DEDUP_REMOVED lines=17> */
.L_x_1903:
[----:B-1----:R-:W-:Y:S05]  /*0560*/  BSYNC B0 ;  /* 0x0000000000007941 */ /* 0x002fea0003800000 */
.L_x_1902:
[----:B------:R-:W-:Y:S01]  /*0570*/  BAR.SYNC.DEFER_BLOCKING 0x0 ;  /* 0x0000000000007b1d */ /* 0x000fe20000010000 */
[----:B------:R-:W-:-:S13]  /*0580*/  ISETP.GE.AND P0, PT, R3, R8, PT ;  /* 0x000000080300720c */ /* 0x000fda0003f06270 */
[----:B------:R-:W-:Y:S05]  /*0590*/  @!P0 BRA `(.L_x_1908) ;  /* 0x00001b8000008947 */ /* 0x000fea0003800000 */
[----:B------:R-:W-:Y:S05]  /*05a0*/  BRA.DIV ~URZ, `(.L_x_1909) ;  /* 0x00001cb27f007947 */ /* 0x000fea000b800000 */
[----:B------:R-:W-:-:S04]  /*05b0*/  MOV R7, 0xff7fffff ;  /* 0xff7fffff00077802 */ /* 0x000fc80000000f00 */
.L_x_1931:
[----:B------:R-:W-:Y:S01]  /*05c0*/  FMNMX.FTZ R16, R7, -3.40282346638528859812e+38, !PT ;  /* 0xff7fffff07107809 */ /* 0x000fe20007810000 */
[----:B------:R-:W-:Y:S01]  /*05d0*/  IMAD.MOV.U32 R10, RZ, RZ, -0x800001 ;  /* 0xff7fffffff0a7424 */ /* 0x000fe200078e00ff */
[----:B------:R-:W-:Y:S05]  /*05e0*/  BRA.DIV ~URZ, `(.L_x_1910) ;  /* 0x00001cf27f007947 */ /* 0x000fea000b800000 */
[----:B------:R-:W0:Y:S02]  /*05f0*/  SHFL.BFLY PT, R7, R16, 0x8, 0x1f ;  /* 0x0d001f0010077f89 */ /* 0x000e2400000e0000 */
[----:B0-----:R-:W-:-:S05]  /*0600*/  FMNMX.FTZ R7, R16, R7, !PT ;  /* 0x0000000710077209 */ /* 0x001fca0007810000 */
[----:B------:R0:W1:Y:S02]  /*0610*/  SHFL.BFLY PT, R8, R7, 0x4, 0x1f ;  /* 0x0c801f0007087f89 */ /* 0x00006400000e0000 */
.L_x_1932:
        /* <DEDUP_REMOVED lines=28> */
.L_x_1915:
        /* <DEDUP_REMOVED lines=11> */
.L_x_1914:
[----:B------:R-:W-:Y:S05]  /*0890*/  BSYNC B1 ;  /* 0x0000000000017941 */ /* 0x000fea0003800000 */
.L_x_1913:
        /* <DEDUP_REMOVED lines=10> */
.L_x_1918:
        /* <DEDUP_REMOVED lines=100> */
.L_x_1917:
[----:B------:R-:W-:Y:S05]  /*0f80*/  BSYNC B1 ;  /* 0x0000000000017941 */ /* 0x000fea0003800000 */
.L_x_1916:
        /* <DEDUP_REMOVED lines=55> */
.L_x_1920:
[----:B------:R-:W-:Y:S05]  /*1300*/  BSYNC B1 ;  /* 0x0000000000017941 */ /* 0x000fea0003800000 */
.L_x_1919:
        /* <DEDUP_REMOVED lines=26> */
.L_x_1912:
[----:B------:R-:W-:Y:S05]  /*14b0*/  BSYNC B0 ;  /* 0x0000000000007941 */ /* 0x000fea0003800000 */
.L_x_1911:
        /* <DEDUP_REMOVED lines=37> */
.L_x_1925:
        /* <DEDUP_REMOVED lines=8> */
.L_x_1924:
[----:B------:R-:W-:Y:S05]  /*1790*/  BSYNC B1 ;  /* 0x0000000000017941 */ /* 0x000fea0003800000 */
.L_x_1923:
        /* <DEDUP_REMOVED lines=10> */
.L_x_1928:
        /* <DEDUP_REMOVED lines=52> */
.L_x_1927:
[----:B------:R-:W-:Y:S05]  /*1b80*/  BSYNC B1 ;  /* 0x0000000000017941 */ /* 0x000fea0003800000 */
.L_x_1926:
        /* <DEDUP_REMOVED lines=31> */
.L_x_1930:
[----:B------:R-:W-:Y:S05]  /*1d80*/  BSYNC B1 ;  /* 0x0000000000017941 */ /* 0x000fea0003800000 */
.L_x_1929:
        /* <DEDUP_REMOVED lines=14> */
.L_x_1922:
[----:B------:R-:W-:Y:S05]  /*1e70*/  BSYNC B0 ;  /* 0x0000000000007941 */ /* 0x000fea0003800000 */
.L_x_1921:
[----:B------:R-:W-:Y:S01]  /*1e80*/  BAR.SYNC.DEFER_BLOCKING 0x0 ;  /* 0x0000000000007b1d */ /* 0x000fe20000010000 */
[----:B------:R-:W-:Y:S01]  /*1e90*/  LOP3.LUT R2, R5, 0xffffffc0, RZ, 0xc0, !PT ;  /* 0xffffffc005027812 */ /* 0x000fe200078ec0ff */
[----:B0-----:R-:W-:Y:S01]  /*1ea0*/  IMAD.MOV.U32 R8, RZ, RZ, RZ ;  /* 0x000000ffff087224 */ /* 0x001fe200078e00ff */
[----:B------:R-:W-:-:S03]  /*1eb0*/  LEA R3, R3, R0, 0x5 ;  /* 0x0000000003037211 */ /* 0x000fc600078e28ff */
[----:B------:R-:W-:Y:S01]  /*1ec0*/  BAR.SYNC.DEFER_BLOCKING 0x0 ;  /* 0x0000000000007b1d */ /* 0x000fe20000010000 */
[----:B------:R-:W-:Y:S02]  /*1ed0*/  ISETP.NE.AND P0, PT, R2, 0x40, PT ;  /* 0x000000400200780c */ /* 0x000fe40003f05270 */
[C---:B------:R-:W-:Y:S02]  /*1ee0*/  ISETP.GT.AND P1, PT, R5.reuse, 0x3f, PT ;  /* 0x0000003f0500780c */ /* 0x040fe40003f24270 */
[----:B------:R-:W-:-:S04]  /*1ef0*/  LOP3.LUT R7, R5, 0xffffffe0, RZ, 0xc0, !PT ;  /* 0xffffffe005077812 */ /* 0x000fc800078ec0ff */
[----:B------:R-:W-:-:S05]  /*1f00*/  ISETP.NE.AND P2, PT, R7, 0x20, PT ;  /* 0x000000200700780c */ /* 0x000fca0003f45270 */
[----:B------:R-:W-:Y:S04]  /*1f10*/  @!P0 STS [R3.X4+-0xa0], RZ ;  /* 0xffff60ff03008388 */ /* 0x000fe80000004800 */
[----:B------:R-:W-:Y:S01]  /*1f20*/  BAR.SYNC.DEFER_BLOCKING 0x0 ;  /* 0x0000000000007b1d */ /* 0x000fe20000010000 */
[C---:B------:R-:W-:Y:S02]  /*1f30*/  ISETP.GT.AND P0, PT, R5.reuse, 0x1f, PT ;  /* 0x0000001f0500780c */ /* 0x040fe40003f04270 */
[----:B------:R-:W-:-:S03]  /*1f40*/  IADD3 R5, R5, 0x1f, RZ ;  /* 0x0000001f05057810 */ /* 0x000fc60007ffe0ff */
[----:B------:R-:W0:Y:S02]  /*1f50*/  @!P1 LDS R2, [R3.X4+0x60] ;  /* 0x0000600003029984 */ /* 0x000e240000004800 */
[----:B0-----:R-:W-:Y:S02]  /*1f60*/  @!P1 FADD.FTZ R8, RZ, R2 ;  /* 0x00000002ff089221 */ /* 0x001fe40000010000 */
[----:B------:R-:W-:Y:S01]  /*1f70*/  BAR.SYNC.DEFER_BLOCKING 0x0 ;  /* 0x0000000000007b1d */ /* 0x000fe20000010000 */
[----:B------:R-:W-:-:S05]  /*1f80*/  ISETP.GT.U32.AND P1, PT, R5, 0x3e, PT ;  /* 0x0000003e0500780c */ /* 0x000fca0003f24070 */
[----:B------:R0:W-:Y:S04]  /*1f90*/  @!P2 STS [R3.X4+-0x20], R8 ;  /* 0xffffe0080300a388 */ /* 0x0001e80000004800 */
[----:B------:R-:W-:Y:S06]  /*1fa0*/  BAR.SYNC.DEFER_BLOCKING 0x0 ;  /* 0x0000000000007b1d */ /* 0x000fec0000010000 */
[----:B------:R0:W1:Y:S04]  /*1fb0*/  @!P0 LDS R5, [R3.X4+0x60] ;  /* 0x0000600003058984 */ /* 0x0000680000004800 */
[----:B------:R-:W-:Y:S06]  /*1fc0*/  BAR.SYNC.DEFER_BLOCKING 0x0 ;  /* 0x0000000000007b1d */ /* 0x000fec0000010000 */
[----:B------:R-:W-:Y:S05]  /*1fd0*/  @P1 EXIT ;  /* 0x000000000000194d */ /* 0x000fea0003800000 */
[----:B0-----:R-:W0:Y:S01]  /*1fe0*/  S2UR UR4, SR_CTAID.Z ;  /* 0x00000000000479c3 */ /* 0x001e220000002700 */
[----:B------:R-:W-:Y:S01]  /*1ff0*/  IMAD R4, R4, c[0x0][0x14], RZ ;  /* 0x0000050004047a24 */ /* 0x000fe200078e02ff */
[----:B------:R-:W-:Y:S01]  /*2000*/  SHF.R.S32.HI R2, RZ, 0x1f, R0 ;  /* 0x0000001fff027819 */ /* 0x000fe20000011400 */
[----:B------:R-:W-:-:S02]  /*2010*/  IMAD R6, R6, c[0x0][0xc], RZ ;  /* 0x0000030006067a24 */ /* 0x000fc400078e02ff */
[----:B-1----:R-:W-:Y:S01]  /*2020*/  @!P0 FADD.FTZ R8, R8, R5 ;  /* 0x0000000508088221 */ /* 0x002fe20000010000 */
[----:B------:R-:W-:Y:S01]  /*2030*/  SHF.L.U32 R3, R4, 0x5, RZ ;  /* 0x0000000504037819 */ /* 0x000fe200000006ff */
[----:B------:R-:W-:-:S03]  /*2040*/  IMAD R6, R6, c[0x0][0x14], RZ ;  /* 0x0000050006067a24 */ /* 0x000fc600078e02ff */
[----:B------:R-:W-:Y:S01]  /*2050*/  F2FP.BF16.PACK_AB R8, RZ, R8 ;  /* 0x00000008ff08723e */ /* 0x000fe200000010ff */
[----:B------:R-:W-:Y:S01]  /*2060*/  IMAD.SHL.U32 R6, R6, 0x20, RZ ;  /* 0x0000002006067824 */ /* 0x000fe200078e00ff */
[----:B0-----:R-:W-:-:S04]  /*2070*/  USHF.L.U32 UR4, UR4, 0x5, URZ ;  /* 0x0000000504047899 */ /* 0x001fc8000800063f */
[----:B------:R-:W-:Y:S02]  /*2080*/  USHF.R.S32.HI UR5, URZ, 0x1f, UR4 ;  /* 0x0000001f3f057899 */ /* 0x000fe40008011404 */
[----:B------:R-:W-:Y:S02]  /*2090*/  IADD3 R7, P1, P2, R3, UR4, R0 ;  /* 0x0000000403077c10 */ /* 0x000fe4000fa3e000 */
[----:B------:R-:W-:-:S04]  /*20a0*/  SHF.R.S32.HI R3, RZ, 0x1f, R3 ;  /* 0x0000001fff037819 */ /* 0x000fc80000011403 */
[----:B------:R-:W-:Y:S02]  /*20b0*/  IADD3.X R3, R3, UR5, R2, P1, P2 ;  /* 0x0000000503037c10 */ /* 0x000fe40008fe4402 */
[----:B------:R-:W-:-:S04]  /*20c0*/  IADD3 R0, P1, R6, R7, RZ ;  /* 0x0000000706007210 */ /* 0x000fc80007f3e0ff */
[----:B------:R-:W-:Y:S02]  /*20d0*/  LEA.HI.X.SX32 R3, R6, R3, 0x1, P1 ;  /* 0x0000000306037211 */ /* 0x000fe400008f0eff */
[----:B------:R-:W-:-:S04]  /*20e0*/  LEA R2, P0, R0, c[0x0][0x160], 0x1 ;  /* 0x0000580000027a11 */ /* 0x000fc800078008ff */
[----:B------:R-:W-:-:S05]  /*20f0*/  LEA.HI.X R3, R0, c[0x0][0x164], R3, 0x1, P0 ;  /* 0x0000590000037a11 */ /* 0x000fca00000f0c03 */
[----:B------:R-:W-:Y:S01]  /*2100*/  STG.E.U16 [R2.64], R8 ;  /* 0x0000000802007986 */ /* 0x000fe2000c101524 */
[----:B------:R-:W-:Y:S05]  /*2110*/  EXIT ;  /* 0x000000000000794d */ /* 0x000fea0003800000 */
.L_x_1908:
        /* <DEDUP_REMOVED lines=20> */
.L_x_1909:
[----:B------:R-:W-:Y:S01]  /*2260*/  IMAD.MOV.U32 R7, RZ, RZ, -0x800001 ;  /* 0xff7fffffff077424 */ /* 0x000fe200078e00ff */
[----:B------:R-:W-:Y:S01]  /*2270*/  MOV R12, 0x10 ;  /* 0x00000010000c7802 */ /* 0x000fe20000000f00 */
[----:B------:R-:W-:Y:S01]  /*2280*/  IMAD.MOV.U32 R11, RZ, RZ, 0x1f ;  /* 0x0000001fff0b7424 */ /* 0x000fe200078e00ff */
[----:B------:R-:W-:Y:S02]  /*2290*/  MOV R14, 0xffffffff ;  /* 0xffffffff000e7802 */ /* 0x000fe40000000f00 */
[----:B------:R-:W-:Y:S02]  /*22a0*/  MOV R8, 0x22c0 ;  /* 0x000022c000087802 */ /* 0x000fe40000000f00 */
[----:B------:R-:W-:Y:S05]  /*22b0*/  CALL.REL.NOINC `($__internal_44_$__cuda_sm70_shflsync_bfly_p) ;  /* 0x0000010000007944 */ /* 0x000fea0003c00000 */
[----:B01----:R-:W-:Y:S01]  /*22c0*/  MOV R7, R11 ;  /* 0x0000000b00077202 */ /* 0x003fe20000000f00 */
[----:B------:R-:W-:Y:S05]  /*22d0*/  BRA `(.L_x_1931) ;  /* 0xffffe2e000007947 */ /* 0x000fea000383ffff */
.L_x_1910:
[----:B------:R-:W-:Y:S01]  /*22e0*/  HFMA2.MMA R12, -RZ, RZ, 0, 4.76837158203125e-07 ;  /* 0x00000008ff0c7435 */ /* 0x000fe200000001ff */
[----:B------:R-:W-:Y:S01]  /*22f0*/  IMAD.MOV.U32 R7, RZ, RZ, R16 ;  /* 0x000000ffff077224 */ /* 0x000fe200078e0010 */
[----:B------:R-:W-:Y:S01]  /*2300*/  MOV R11, 0x1f ;  /* 0x0000001f000b7802 */ /* 0x000fe20000000f00 */
[----:B------:R-:W-:Y:S01]  /*2310*/  IMAD.MOV.U32 R14, RZ, RZ, -0x1 ;  /* 0xffffffffff0e7424 */ /* 0x000fe200078e00ff */
[----:B------:R-:W-:-:S02]  /*2320*/  MOV R8, 0x2340 ;  /* 0x0000234000087802 */ /* 0x000fc40000000f00 */
[----:B------:R-:W-:Y:S05]  /*2330*/  CALL.REL.NOINC `($__internal_44_$__cuda_sm70_shflsync_bfly_p) ;  /* 0x0000008000007944 */ /* 0x000fea0003c00000 */
[----:B0-----:R-:W-:Y:S01]  /*2340*/  HFMA2.MMA R12, -RZ, RZ, 0, 2.384185791015625e-07 ;  /* 0x00000004ff0c7435 */ /* 0x001fe200000001ff */
[----:B-1----:R-:W-:Y:S01]  /*2350*/  FMNMX.FTZ R7, R16, R11, !PT ;  /* 0x0000000b10077209 */ /* 0x002fe20007810000 */
[----:B------:R-:W-:Y:S01]  /*2360*/  IMAD.MOV.U32 R14, RZ, RZ, -0x1 ;  /* 0xffffffffff0e7424 */ /* 0x000fe200078e00ff */
[----:B------:R-:W-:-:S02]  /*2370*/  MOV R11, 0x1f ;  /* 0x0000001f000b7802 */ /* 0x000fc40000000f00 */
[----:B------:R-:W-:Y:S02]  /*2380*/  MOV R8, 0x23a0 ;  /* 0x000023a000087802 */ /* 0x000fe40000000f00 */
[----:B------:R-:W-:Y:S05]  /*2390*/  CALL.REL.NOINC `($__internal_44_$__cuda_sm70_shflsync_bfly_p) ;  /* 0x0000002000007944 */ /* 0x000fea0003c00000 */
[----:B-1----:R-:W-:Y:S01]  /*23a0*/  MOV R8, R11 ;  /* 0x0000000b00087202 */ /* 0x002fe20000000f00 */
[----:B0-----:R-:W-:Y:S05]  /*23b0*/  BRA `(.L_x_1932) ;  /* 0xffffe26000007947 */ /* 0x001fea000383ffff */
        .weak           $__internal_44_$__cuda_sm70_shflsync_bfly_p
        .type           $__internal_44_$__cuda_sm70_shflsync_bfly_p,@function
        .size           $__internal_44_$__cuda_sm70_shflsync_bfly_p,(.L_x_23211 - $__internal_44_$__cuda_sm70_shflsync_bfly_p)
$__internal_44_$__cuda_sm70_shflsync_bfly_p:
[----:B------:R-:W-:Y:S01]  /*23c0*/  HFMA2.MMA R9, -RZ, RZ, 0, 0 ;  /* 0x00000000ff097435 */ /* 0x000fe200000001ff */
[----:B------:R-:W-:Y:S04]  /*23d0*/  WARPSYNC R14 ;  /* 0x0000000e00007348 */ /* 0x000fe80003800000 */
[----:B------:R0:W1:Y:S01]  /*23e0*/  SHFL.BFLY PT, R11, R7, R12, R11 ;  /* 0x0c00000c070b7389 */ /* 0x00006200000e000b */
[----:B------:R-:W-:Y:S05]  /*23f0*/  RET.REL.NODEC R8 `(_ZN4vllm25paged_attention_v1_kernelI13__nv_bfloat16hLi32ELi8ELi128ELNS_18Fp8KVCacheDataTypeE2ELb0EEEvPT_PKS3_PKT0_S9_ifPKiSB_iPKfiiiSD_SD_iiiii) ;  /* 0xffffdc0008007950 */ /* 0x000fea0003c3ffff */
.L_x_1933:
        /* <DEDUP_REMOVED lines=16> */
.L_x_23211:


//--------------------- .text._ZN4vllm25paged_attention_v1_kernelI13__nv_bfloat16hLi256ELi8ELi128ELNS_18Fp8KVCacheDataTypeE2ELb1EEEvPT_PKS3_PKT0_S9_ifPKiSB_iPKfiiiSD_SD_iiiii --------------------------
	.section	.text._ZN4vllm25paged_attention_v1_kernelI13__nv_bfloat16hLi256ELi8ELi128ELNS_18Fp8KVCacheDataTypeE2ELb1EEEvPT_PKS3_PKT0_S9_ifPKiSB_iPKfiiiSD_SD_iiiii,"ax",@progbits
	.sectioninfo	@"SHI_REGISTERS=32"
	.align	128
        .global         _ZN4vllm25paged_attention_v1_kernelI13__nv_bfloat16hLi256ELi8ELi128ELNS_18Fp8KVCacheDataTypeE2ELb1EEEvPT_PKS3_PKT0_S9_ifPKiSB_iPKfiiiSD_SD_iiiii
        .type           _ZN4vllm25paged_attention_v1_kernelI13__nv_bfloat16hLi256ELi8ELi128ELNS_18Fp8KVCacheDataTypeE2ELb1EEEvPT_PKS3_PKT0_S9_ifPKiSB_iPKfiiiSD_SD_iiiii,@function
        .size           _ZN4vllm25paged_attention_v1_kernelI13__nv_bfloat16hLi256ELi8ELi128ELNS_18Fp8KVCacheDataTypeE2ELb1EEEvPT_PKS3_PKT0_S9_ifPKiSB_iPKfiiiSD_SD_iiiii,(.L_x_23212 - _ZN4vllm25paged_attention_v1_kernelI13__nv_bfloat16hLi256ELi8ELi128ELNS_18Fp8KVCacheDataTypeE2ELb1EEEvPT_PKS3_PKT0_S9_ifPKiSB_iPKfiiiSD_SD_iiiii)
        .other          _ZN4vllm25paged_attention_v1_kernelI13__nv_bfloat16hLi256ELi8ELi128ELNS_18Fp8KVCacheDataTypeE2ELb1EEEvPT_PKS3_PKT0_S9_ifPKiSB_iPKfiiiSD_SD_iiiii,@"STO_CUDA_ENTRY STV_DEFAULT"
_ZN4vllm25paged_attention_v1_kernelI13__nv_bfloat16hLi256ELi8ELi128ELNS_18Fp8KVCacheDataTypeE2ELb1EEEvPT_PKS3_PKT0_S9_ifPKiSB_iPKfiiiSD_SD_iiiii:
.text._ZN4vllm25paged_attention_v1_kernelI13__nv_bfloat16hLi256ELi8ELi128ELNS_18Fp8KVCacheDataTypeE2ELb1EEEvPT_PKS3_PKT0_S9_ifPKiSB_iPKfiiiSD_SD_iiiii:
        /* <DEDUP_REMOVED lines=11> */
[CC--:B------:R-:W-:Y:S02]  /*00b0*/  LEA.HI R2, R5.reuse, R0.reuse, RZ, 0x5 ;  /* 0x0000000005027211 */ /* 0x0c0fe400078f28ff */
        /* <DEDUP_REMOVED lines=8> */
[----:B0-2---:R-:W-:Y:S01]  /*0140*/  IMNMX R7, RZ, R14, !PT ;  /* 0x0000000eff077217 */ /* 0x005fe20007800200 */
[----:B------:R-:W-:Y:S01]  /*0150*/  IMAD R8, R3, c[0x0][0x1a8], RZ ;  /* 0x00006a0003087a24 */ /* 0x000fe200078e02ff */
[----:B------:R-:W-:Y:S01]  /*0160*/  BSSY B1, `(.L_x_1936) ;  /* 0x0000020000017945 */ /* 0x000fe20003800000 */
[----:B------:R-:W-:Y:S01]  /*0170*/  IMAD.SHL.U32 R11, R4, 0x100, RZ ;  /* 0x00000100040b7824 */ /* 0x000fe200078e00ff */
        /* <DEDUP_REMOVED lines=8> */
[----:B------:R-:W-:Y:S01]  /*0200*/  LEA R7, R14, R9, 0x2 ;  /* 0x000000090e077211 */ /* 0x000fe200078e10ff */
[--C-:B------:R-:W-:Y:S02]  /*0210*/  IMAD R13, R9, 0x20, R14.reuse ;  /* 0x00000020090d7824 */ /* 0x100fe400078e020e */
[----:B------:R-:W-:Y:S02]  /*0220*/  IMAD.MOV.U32 R16, RZ, RZ, R14 ;  /* 0x000000ffff107224 */ /* 0x000fe400078e000e */
[----:B------:R-:W-:Y:S02]  /*0230*/  IMAD.SHL.U32 R7, R7, 0x2, RZ ;  /* 0x0000000207077824 */ /* 0x000fe400078e00ff */
[----:B------:R-:W-:-:S03]  /*0240*/  IMAD.SHL.U32 R13, R13, 0x4, RZ ;  /* 0x000000040d0d7824 */ /* 0x000fc600078e00ff */
[----:B------:R-:W-:Y:S02]  /*0250*/  SHF.R.S32.HI R10, RZ, 0x1f, R7 ;  /* 0x0000001fff0a7819 */ /* 0x000fe40000011407 */
[----:B------:R-:W-:-:S04]  /*0260*/  IADD3 R7, P0, P2, R7, R8, R11 ;  /* 0x0000000807077210 */ /* 0x000fc80007a1e00b */
[----:B------:R-:W-:Y:S01]  /*0270*/  IADD3.X R20, R10, R15, R18, P0, P2 ;  /* 0x0000000f0a147210 */ /* 0x000fe200007e4412 */
[----:B------:R-:W-:Y:S01]  /*0280*/  IMAD.MOV.U32 R10, RZ, RZ, R6 ;  /* 0x000000ffff0a7224 */ /* 0x000fe200078e0006 */
[----:B------:R-:W-:-:S04]  /*0290*/  LEA R17, P0, R7, c[0x0][0x168], 0x1 ;  /* 0x00005a0007117a11 */ /* 0x000fc800078008ff */
[----:B------:R-:W-:-:S03]  /*02a0*/  LEA.HI.X R20, R7, c[0x0][0x16c], R20, 0x1, P0 ;  /* 0x00005b0007147a11 */ /* 0x000fc600000f0c14 */
.L_x_1938:
        /* <DEDUP_REMOVED lines=11> */
.L_x_1937:
[----:B------:R-:W-:Y:S05]  /*0360*/  BSYNC B1 ;  /* 0x0000000000017941 */ /* 0x000fea0003800000 */
.L_x_1936:
[----:B------:R-:W-:Y:S05]  /*0370*/  @!P1 BRA `(.L_x_1935) ;  /* 0x000001a000009947 */ /* 0x000fea0003800000 */
[----:B------:R-:W-:Y:S01]  /*0380*/  IADD3 R8, P0, R8, R11, RZ ;  /* 0x0000000b08087210 */ /* 0x000fe20007f1e0ff */
[----:B------:R-:W-:Y:S02]  /*0390*/  IMAD R10, R9, 0x20, R16 ;  /* 0x00000020090a7824 */ /* 0x000fe400078e0210 */
[----:B------:R-:W-:Y:S02]  /*03a0*/  IMAD R6, R16, 0x4, R9 ;  /* 0x0000000410067824 */ /* 0x000fe400078e0209 */
[----:B------:R-:W-:Y:S01]  /*03b0*/  IMAD.X R15, R15, 0x1, R18, P0 ;  /* 0x000000010f0f7824 */ /* 0x000fe200000e0612 */
[----:B------:R-:W-:Y:S01]  /*03c0*/  LEA R18, P0, R8, c[0x0][0x168], 0x1 ;  /* 0x00005a0008127a11 */ /* 0x000fe200078008ff */
[----:B------:R-:W-:Y:S01]  /*03d0*/  IMAD.SHL.U32 R21, R6, 0x2, RZ ;  /* 0x0000000206157824 */ /* 0x000fe200078e00ff */
[----:B------:R-:W-:Y:S02]  /*03e0*/  LEA R10, R10, 0x100, 0x2 ;  /* 0x000001000a0a7811 */ /* 0x000fe400078e10ff */
[----:B------:R-:W-:-:S02]  /*03f0*/  LEA.HI.X R19, R8, c[0x0][0x16c], R15, 0x1, P0 ;  /* 0x00005b0008137a11 */ /* 0x000fc400000f0c0f */
[----:B------:R-:W-:Y:S02]  /*0400*/  IADD3 R8, R16, -0x80, RZ ;  /* 0xffffff8010087810 */ /* 0x000fe40007ffe0ff */
.L_x_1939:
[----:B------:R-:W-:Y:S01]  /*0410*/  MOV R7, R19 ;  /* 0x0000001300077202 */ /* 0x000fe20000000f00 */
[----:B------:R-:W-:-:S04]  /*0420*/  IMAD.MOV.U32 R6, RZ, RZ, R18 ;  /* 0x000000ffff067224 */ /* 0x000fc800078e0012 */
[----:B------:R-:W-:-:S05]  /*0430*/  IMAD.WIDE R6, R21, 0x2, R6 ;  /* 0x0000000215067825 */ /* 0x000fca00078e0206 */
[----:B------:R-:W2:Y:S04]  /*0440*/  LDG.E.CONSTANT R11, [R6.64] ;  /* 0x00000024060b7981 */ /* 0x000ea8000c1e9900 */
[----:B------:R-:W3:Y:S04]  /*0450*/  LDG.E.CONSTANT R13, [R6.64+0x200] ;  /* 0x00020024060d7981 */ /* 0x000ee8000c1e9900 */
[----:B------:R-:W4:Y:S04]  /*0460*/  LDG.E.CONSTANT R15, [R6.64+0x400] ;  /* 0x00040024060f7981 */ /* 0x000f28000c1e9900 */
[----:B------:R-:W4:Y:S01]  /*0470*/  LDG.E.CONSTANT R17, [R6.64+0x600] ;  /* 0x0006002406117981 */ /* 0x000f22000c1e9900 */
[----:B------:R-:W-:-:S02]  /*0480*/  IADD3 R8, R8, 0x80, RZ ;  /* 0x0000008008087810 */ /* 0x000fc40007ffe0ff */
[----:B------:R-:W-:Y:S02]  /*0490*/  IADD3 R18, P1, R18, 0x800, RZ ;  /* 0x0000080012127810 */ /* 0x000fe40007f3e0ff */
[----:B------:R-:W-:-:S03]  /*04a0*/  ISETP.GE.AND P0, PT, R8, -0x60, PT ;  /* 0xffffffa00800780c */ /* 0x000fc60003f06270 */
[----:B------:R-:W-:Y:S01]  /*04b0*/  IMAD.X R19, RZ, RZ, R19, P1 ;  /* 0x000000ffff137224 */ /* 0x000fe200008e0613 */
[----:B--2---:R-:W-:Y:S04]  /*04c0*/  STS [R10+-0x100], R11 ;  /* 0xffff000b0a007388 */ /* 0x004fe80000000800 */
[----:B---3--:R-:W-:Y:S04]  /*04d0*/  STS [R10+-0x80], R13 ;  /* 0xffff800d0a007388 */ /* 0x008fe80000000800 */
[----:B----4-:R-:W-:Y:S04]  /*04e0*/  STS [R10], R15 ;  /* 0x0000000f0a007388 */ /* 0x010fe80000000800 */
[----:B------:R0:W-:Y:S02]  /*04f0*/  STS [R10+0x80], R17 ;  /* 0x000080110a007388 */ /* 0x0001e40000000800 */
[----:B0-----:R-:W-:Y:S01]  /*0500*/  IADD3 R10, R10, 0x200, RZ ;  /* 0x000002000a0a7810 */ /* 0x001fe20007ffe0ff */
[----:B------:R-:W-:Y:S05]  /*0510*/  @!P0 BRA `(.L_x_1939) ;  /* 0xfffffef000008947 */ /* 0x000fea000383ffff */
.L_x_1935:
[----:B0-2---:R-:W-:Y:S05]  /*0520*/  BSYNC B0 ;  /* 0x0000000000007941 */ /* 0x005fea0003800000 */
.L_x_1934:
        /* <DEDUP_REMOVED lines=12> */
[----:B------:R-:W-:Y:S01]  /*05f0*/  IMAD.HI.U32 R15, R7, R15, R6 ;  /* 0x0000000f070f7227 */ /* 0x000fe200078e0006 */
[----:B------:R-:W-:Y:S02]  /*0600*/  IADD3 R7, R12, 0x7, RZ ;  /* 0x000000070c077810 */ /* 0x000fe40007ffe0ff */
[----:B------:R-:W-:Y:S02]  /*0610*/  ISETP.GE.AND P2, PT, R8, RZ, PT ;  /* 0x000000ff0800720c */ /* 0x000fe40003f46270 */
[----:B------:R-:W-:Y:S01]  /*0620*/  SHF.R.S32.HI R8, RZ, 0x1f, R7 ;  /* 0x0000001fff087819 */ /* 0x000fe20000011407 */
[----:B------:R-:W-:-:S03]  /*0630*/  IMAD.HI.U32 R6, R15, R16, RZ ;  /* 0x000000100f067227 */ /* 0x000fc600078e00ff */
[----:B------:R-:W-:Y:S01]  /*0640*/  LEA.HI R8, R8, R7, RZ, 0x3 ;  /* 0x0000000708087211 */ /* 0x000fe200078f18ff */
[----:B------:R-:W-:-:S03]  /*0650*/  IMAD.MOV R10, RZ, RZ, -R6 ;  /* 0x000000ffff0a7224 */ /* 0x000fc600078e0a06 */
[----:B------:R-:W-:Y:S01]  /*0660*/  SHF.R.S32.HI R8, RZ, 0x3, R8 ;  /* 0x00000003ff087819 */ /* 0x000fe20000011408 */
[----:B------:R-:W-:-:S05]  /*0670*/  IMAD R10, R13, R10, R16 ;  /* 0x0000000a0d0a7224 */ /* 0x000fca00078e0210 */
[----:B------:R-:W-:-:S13]  /*0680*/  ISETP.GT.U32.AND P1, PT, R13, R10, PT ;  /* 0x0000000a0d00720c */ /* 0x000fda0003f24070 */
[----:B------:R-:W-:Y:S01]  /*0690*/  @!P1 IMAD.IADD R10, R10, 0x1, -R13 ;  /* 0x000000010a0a9824 */ /* 0x000fe200078e0a0d */
[----:B------:R-:W-:Y:S02]  /*06a0*/  @!P1 IADD3 R6, R6, 0x1, RZ ;  /* 0x0000000106069810 */ /* 0x000fe40007ffe0ff */
[----:B------:R-:W-:Y:S02]  /*06b0*/  ISETP.NE.AND P1, PT, RZ, c[0x0][0x1d4], PT ;  /* 0x00007500ff007a0c */ /* 0x000fe40003f25270 */
[----:B------:R-:W-:Y:S01]  /*06c0*/  ISETP.GE.U32.AND P0, PT, R10, R13, PT ;  /* 0x0000000d0a00720c */ /* 0x000fe20003f06070 */
[----:B------:R-:W-:-:S12]  /*06d0*/  IMAD.MOV.U32 R10, RZ, RZ, c[0x0][0x1d8] ;  /* 0x00007600ff0a7624 */ /* 0x000fd800078e00ff */
[----:B------:R-:W-:Y:S02]  /*06e0*/  @P0 IADD3 R6, R6, 0x1, RZ ;  /* 0x0000000106060810 */ /* 0x000fe40007ffe0ff */
[----:B------:R-:W-:Y:S02]  /*06f0*/  ISETP.GT.AND P0, PT, R10, -0x1, PT ;  /* 0xffffffff0a00780c */ /* 0x000fe40003f04270 */
[----:B------:R-:W-:Y:S02]  /*0700*/  @!P2 IADD3 R6, -R6, RZ, RZ ;  /* 0x000000ff0606a210 */ /* 0x000fe40007ffe1ff */
        /* <DEDUP_REMOVED lines=38> */
[----:B0-----:R-:W-:Y:S01]  /*0970*/  IMAD.MOV.U32 R10, RZ, RZ, RZ ;  /* 0x000000ffff0a7224 */ /* 0x001fe200078e00ff */
[----:B-1----:R-:W-:-:S05]  /*0980*/  IADD3 R19, RZ, -R11, RZ ;  /* 0x8000000bff137210 */ /* 0x002fca0007ffe0ff */
        /* <DEDUP_REMOVED lines=18> */
.L_x_1940:
[----:B------:R-:W-:-:S04]  /*0ab0*/  IMAD.MOV.U32 R7, RZ, RZ, c[0x0][0xc] ;  /* 0x00000300ff077624 */ /* 0x000fc800078e00ff */
[----:B------:R-:W-:-:S04]  /*0ac0*/  IMAD R7, R7, c[0x0][0x1c8], R4 ;  /* 0x0000720007077a24 */ /* 0x000fc800078e0204 */
[----:B------:R-:W-:-:S03]  /*0ad0*/  IMAD R7, R7, c[0x0][0x1d8], RZ ;  /* 0x0000760007077a24 */ /* 0x000fc600078e02ff */
.L_x_1941:
        /* <DEDUP_REMOVED lines=13> */
[----:B0-----:R-:W-:Y:S02]  /*0bb0*/  IADD3 R10, R18, 0xffffffe, RZ ;  /* 0x0ffffffe120a7810 */ /* 0x001fe40007ffe0ff */
[----:B------:R-:W-:-:S04]  /*0bc0*/  IABS R18, c[0x0][0x1d4] ;  /* 0x0000750000127a13 */ /* 0x000fc80000000000 */
[----:B------:R0:W1:Y:S02]  /*0bd0*/  F2I.FTZ.U32.TRUNC.NTZ R11, R10 ;  /* 0x0000000a000b7305 */ /* 0x000064000021f000 */
[----:B0-----:R-:W-:Y:S01]  /*0be0*/  IMAD.MOV.U32 R10, RZ, RZ, RZ ;  /* 0x000000ffff0a7224 */ /* 0x001fe200078e00ff */
[----:B-1----:R-:W-:-:S05]  /*0bf0*/  IADD3 R19, RZ, -R11, RZ ;  /* 0x8000000bff137210 */ /* 0x002fca0007ffe0ff */
[----:B------:R-:W-:Y:S02]  /*0c00*/  IMAD R17, R19, R16, RZ ;  /* 0x0000001013117224 */ /* 0x000fe400078e02ff */
[----:B------:R-:W-:Y:S02]  /*0c10*/  IMAD.MOV.U32 R19, RZ, RZ, R5 ;  /* 0x000000ffff137224 */ /* 0x000fe400078e0005 */
[----:B------:R-:W-:Y:S01]  /*0c20*/  IMAD.HI.U32 R10, R11, R17, R10 ;  /* 0x000000110b0a7227 */ /* 0x000fe200078e000a */
[----:B------:R-:W-:-:S03]  /*0c30*/  IADD3 R11, R6, -c[0x0][0x1cc], RZ ;  /* 0x80007300060b7a10 */ /* 0x000fc60007ffe0ff */
[----:B------:R-:W-:Y:S02]  /*0c40*/  IMAD.MOV.U32 R17, RZ, RZ, R18 ;  /* 0x000000ffff117224 */ /* 0x000fe400078e0012 */
.L_x_1945:
        /* <DEDUP_REMOVED lines=37> */
.L_x_1943:
[----:B------:R-:W-:Y:S05]  /*0ea0*/  BSYNC B7 ;  /* 0x0000000000077941 */ /* 0x000fea0003800000 */
.L_x_1942:
[----:B------:R-:W-:Y:S05]  /*0eb0*/  BRA.DIV ~URZ, `(.L_x_1946) ;  /* 0x000028327f007947 */ /* 0x000fea000b800000 */
[----:B------:R-:W-:-:S05]  /*0ec0*/  IMAD.MOV.U32 R9, RZ, RZ, -0x800001 ;  /* 0xff7fffffff097424 */ /* 0x000fca00078e00ff */
.L_x_1976:
[----:B------:R-:W-:Y:S01]  /*0ed0*/  FMNMX.FTZ R17, R9, -3.40282346638528859812e+38, !PT ;  /* 0xff7fffff09117809 */ /* 0x000fe20007810000 */
[----:B------:R-:W-:Y:S01]  /*0ee0*/  IMAD.MOV.U32 R13, RZ, RZ, -0x800001 ;  /* 0xff7fffffff0d7424 */ /* 0x000fe200078e00ff */
[----:B------:R-:W-:Y:S05]  /*0ef0*/  BRA.DIV ~URZ, `(.L_x_1947) ;  /* 0x000028727f007947 */ /* 0x000fea000b800000 */
[----:B------:R-:W0:Y:S02]  /*0f00*/  SHFL.BFLY PT, R9, R17, 0x8, 0x1f ;  /* 0x0d001f0011097f89 */ /* 0x000e2400000e0000 */
[----:B0-----:R-:W-:-:S05]  /*0f10*/  FMNMX.FTZ R9, R17, R9, !PT ;  /* 0x0000000911097209 */ /* 0x001fca0007810000 */
[----:B------:R0:W1:Y:S02]  /*0f20*/  SHFL.BFLY PT, R10, R9, 0x4, 0x1f ;  /* 0x0c801f00090a7f89 */ /* 0x00006400000e0000 */
.L_x_1977:
        /* <DEDUP_REMOVED lines=8> */
[----:B------:R-:W-:-:S04]  /*0fb0*/  SHF.R.S32.HI R14, RZ, 0x1f, R11 ;  /* 0x0000001fff0e7819 */ /* 0x000fc8000001140b */
[----:B------:R-:W-:-:S04]  /*0fc0*/  LEA.HI R11, R14, R11, RZ, 0x3 ;  /* 0x0000000b0e0b7211 */ /* 0x000fc800078f18ff */
[----:B------:R-:W-:-:S04]  /*0fd0*/  LOP3.LUT R11, R11, 0xfffffff8, RZ, 0xc0, !PT ;  /* 0xfffffff80b0b7812 */ /* 0x000fc800078ec0ff */
[----:B------:R-:W-:Y:S01]  /*0fe0*/  IMNMX R11, R12, R11, PT ;  /* 0x0000000b0c0b7217 */ /* 0x000fe20003800200 */
[----:B------:R-:W-:-:S03]  /*0ff0*/  IMAD.MOV.U32 R12, RZ, RZ, RZ ;  /* 0x000000ffff0c7224 */ /* 0x000fc600078e00ff */
[----:B------:R-:W-:Y:S01]  /*1000*/  ISETP.GE.AND P2, PT, R0, R11, PT ;  /* 0x0000000b0000720c */ /* 0x000fe20003f46270 */
[----:B------:R-:W2:Y:S04]  /*1010*/  @!P0 LDS R13, [R2.X4+0x200] ;  /* 0x00020000020d8984 */ /* 0x000ea80000004800 */
[----:B-12---:R-:W1:Y:S02]  /*1020*/  SHFL.BFLY PT, R10, R13, 0x2, 0x1f ;  /* 0x0c401f000d0a7f89 */ /* 0x006e6400000e0000 */
[----:B-1----:R-:W-:-:S05]  /*1030*/  FMNMX.FTZ R10, R10, R13, !PT ;  /* 0x0000000d0a0a7209 */ /* 0x002fca0007810000 */
[----:B0-----:R-:W0:Y:S02]  /*1040*/  SHFL.BFLY PT, R9, R10, 0x1, 0x1f ;  /* 0x0c201f000a097f89 */ /* 0x001e2400000e0000 */
        /* <DEDUP_REMOVED lines=15> */
.L_x_1952:
        /* <DEDUP_REMOVED lines=11> */
.L_x_1951:
[----:B------:R-:W-:Y:S05]  /*11f0*/  BSYNC B1 ;  /* 0x0000000000017941 */ /* 0x000fea0003800000 */
.L_x_1950:
        /* <DEDUP_REMOVED lines=10> */
.L_x_1955:
        /* <DEDUP_REMOVED lines=100> */
.L_x_1954:
[----:B------:R-:W-:Y:S05]  /*18e0*/  BSYNC B1 ;  /* 0x0000000000017941 */ /* 0x000fea0003800000 */
.L_x_1953:
        /* <DEDUP_REMOVED lines=55> */
.L_x_1957:
[----:B------:R-:W-:Y:S05]  /*1c60*/  BSYNC B1 ;  /* 0x0000000000017941 */ /* 0x000fea0003800000 */
.L_x_1956:
        /* <DEDUP_REMOVED lines=26> */
.L_x_1949:
[----:B------:R-:W-:Y:S05]  /*1e10*/  BSYNC B0 ;  /* 0x0000000000007941 */ /* 0x000fea0003800000 */
.L_x_1948:
        /* <DEDUP_REMOVED lines=36> */
.L_x_1962:
        /* <DEDUP_REMOVED lines=8> */
.L_x_1961:
[----:B0-----:R-:W-:Y:S05]  /*20e0*/  BSYNC B1 ;  /* 0x0000000000017941 */ /* 0x001fea0003800000 */
.L_x_1960:
        /* <DEDUP_REMOVED lines=10> */
.L_x_1965:
        /* <DEDUP_REMOVED lines=52> */
.L_x_1964:
[----:B------:R-:W-:Y:S05]  /*24d0*/  BSYNC B1 ;  /* 0x0000000000017941 */ /* 0x000fea0003800000 */
.L_x_1963:
        /* <DEDUP_REMOVED lines=31> */
.L_x_1967:
[----:B------:R-:W-:Y:S05]  /*26d0*/  BSYNC B1 ;  /* 0x0000000000017941 */ /* 0x000fea0003800000 */
.L_x_1966:
        /* <DEDUP_REMOVED lines=14> */
.L_x_1959:
[----:B------:R-:W-:Y:S05]  /*27c0*/  BSYNC B0 ;  /* 0x0000000000007941 */ /* 0x000fea0003800000 */
.L_x_1958:
        /* <DEDUP_REMOVED lines=21> */
[----:B------:R-:W-:-:S04]  /*2920*/  IMAD.HI.U32 R12, R13, R17, R12 ;  /* 0x000000110d0c7227 */ /* 0x000fc800078e000c */
[----:B------:R-:W-:Y:S01]  /*2930*/  IMAD R11, R18, R9, RZ ;  /* 0x00000009120b7224 */ /* 0x000fe200078e02ff */
[----:B------:R-:W-:-:S03]  /*2940*/  IABS R18, c[0x0][0x1d4] ;  /* 0x0000750000127a13 */ /* 0x000fc60000000000 */
[----:B------:R-:W-:-:S04]  /*2950*/  IMAD.HI.U32 R14, R15, R11, R14 ;  /* 0x0000000b0f0e7227 */ /* 0x000fc800078e000e */
[----:B------:R-:W-:-:S04]  /*2960*/  IMAD.MOV.U32 R11, RZ, RZ, R5 ;  /* 0x000000ffff0b7224 */ /* 0x000fc800078e0005 */
.L_x_1971:
        /* <DEDUP_REMOVED lines=32> */
.L_x_1969:
[----:B------:R-:W-:Y:S05]  /*2b70*/  BSYNC B6 ;  /* 0x0000000000067941 */ /* 0x000fea0003800000 */
.L_x_1968:
[----:B------:R-:W-:Y:S01]  /*2b80*/  WARPSYNC 0xffffffff ;  /* 0xffffffff00007948 */ /* 0x000fe20003800000 */
[----:B------:R-:W-:Y:S01]  /*2b90*/  BAR.SYNC.DEFER_BLOCKING 0x0 ;  /* 0x0000000000007b1d */ /* 0x000fe20000010000 */
[C---:B------:R-:W-:Y:S01]  /*2ba0*/  LOP3.LUT R6, R0.reuse, 0xffffffc0, RZ, 0xc0, !PT ;  /* 0xffffffc000067812 */ /* 0x040fe200078ec0ff */
[----:B------:R-:W-:Y:S01]  /*2bb0*/  IMAD R5, R5, 0x100, R2 ;  /* 0x0000010005057824 */ /* 0x000fe200078e0202 */
[----:B------:R-:W-:Y:S01]  /*2bc0*/  ISETP.GT.AND P1, PT, R0, 0x3f, PT ;  /* 0x0000003f0000780c */ /* 0x000fe20003f24270 */
[----:B------:R-:W-:Y:S01]  /*2bd0*/  HFMA2.MMA R26, -RZ, RZ, 0, 0 ;  /* 0x00000000ff1a7435 */ /* 0x000fe200000001ff */
[----:B------:R-:W-:Y:S01]  /*2be0*/  ISETP.NE.AND P0, PT, R6, 0x40, PT ;  /* 0x000000400600780c */ /* 0x000fe20003f05270 */
[----:B------:R-:W-:Y:S01]  /*2bf0*/  BSSY B0, `(.L_x_1972) ;  /* 0x0000025000007945 */ /* 0x000fe20003800000 */
[C---:B------:R-:W-:Y:S01]  /*2c00*/  LOP3.LUT R7, R0.reuse, 0xffffffe0, RZ, 0xc0, !PT ;  /* 0xffffffe000077812 */ /* 0x040fe200078ec0ff */
[----:B------:R-:W-:Y:S01]  /*2c10*/  CS2R R18, SRZ ;  /* 0x0000000000127805 */ /* 0x000fe2000001ff00 */
[C---:B------:R-:W-:Y:S01]  /*2c20*/  IADD3 R8, R0.reuse, 0x1f, RZ ;  /* 0x0000001f00087810 */ /* 0x040fe20007ffe0ff */
[----:B------:R-:W-:Y:S01]  /*2c30*/  CS2R R20, SRZ ;  /* 0x0000000000147805 */ /* 0x000fe2000001ff00 */
[----:B------:R-:W-:Y:S01]  /*2c40*/  ISETP.GT.AND P3, PT, R0, 0x1f, PT ;  /* 0x0000001f0000780c */ /* 0x000fe20003f64270 */
[----:B------:R-:W-:Y:S01]  /*2c50*/  IMAD.MOV.U32 R0, RZ, RZ, RZ ;  /* 0x000000ffff007224 */ /* 0x000fe200078e00ff */
[----:B------:R-:W-:Y:S01]  /*2c60*/  ISETP.NE.AND P2, PT, R7, 0x20, PT ;  /* 0x000000200700780c */ /* 0x000fe20003f45270 */
[----:B------:R-:W-:Y:S01]  /*2c70*/  IMAD.MOV.U32 R23, RZ, RZ, RZ ;  /* 0x000000ffff177224 */ /* 0x000fe200078e00ff */
[----:B------:R-:W-:Y:S01]  /*2c80*/  ISETP.GT.U32.AND P4, PT, R8, 0x3e, PT ;  /* 0x0000003e0800780c */ /* 0x000fe20003f84070 */
[----:B------:R-:W-:-:S02]  /*2c90*/  IMAD.MOV.U32 R25, RZ, RZ, RZ ;  /* 0x000000ffff197224 */ /* 0x000fc400078e00ff */
        /* <DEDUP_REMOVED lines=10> */
[----:B-1----:R-:W1:Y:S04]  /*2d40*/  LDS R26, [R5.X4+0x220] ;  /* 0x00022000051a7984 */ /* 0x002e680000004800 */
[----:B------:R-:W2:Y:S04]  /*2d50*/  LDS R25, [R5.X4+0x2a0] ;  /* 0x0002a00005197984 */ /* 0x000ea80000004800 */
[----:B------:R-:W3:Y:S04]  /*2d60*/  LDS R20, [R5.X4+0x320] ;  /* 0x0003200005147984 */ /* 0x000ee80000004800 */
[----:B------:R-:W4:Y:S04]  /*2d70*/  LDS R23, [R5.X4+0x3a0] ;  /* 0x0003a00005177984 */ /* 0x000f280000004800 */
[----:B------:R-:W5:Y:S04]  /*2d80*/  LDS R18, [R5.X4+0x420] ;  /* 0x0004200005127984 */ /* 0x000f680000004800 */
[----:B------:R-:W0:Y:S04]  /*2d90*/  LDS R21, [R5.X4+0x4a0] ;  /* 0x0004a00005157984 */ /* 0x000e280000004800 */
[----:B------:R-:W0:Y:S04]  /*2da0*/  LDS R0, [R5.X4+0x520] ;  /* 0x0005200005007984 */ /* 0x000e280000004800 */
[----:B------:R-:W0:Y:S01]  /*2db0*/  LDS R19, [R5.X4+0x5a0] ;  /* 0x0005a00005137984 */ /* 0x000e220000004800 */
[----:B-1----:R-:W-:-:S02]  /*2dc0*/  FADD.FTZ R26, RZ, R26 ;  /* 0x0000001aff1a7221 */ /* 0x002fc40000010000 */
[----:B--2---:R-:W-:Y:S02]  /*2dd0*/  FADD.FTZ R25, RZ, R25 ;  /* 0x00000019ff197221 */ /* 0x004fe40000010000 */
[----:B---3--:R-:W-:Y:S02]  /*2de0*/  FADD.FTZ R20, RZ, R20 ;  /* 0x00000014ff147221 */ /* 0x008fe40000010000 */
[----:B----4-:R-:W-:Y:S02]  /*2df0*/  FADD.FTZ R23, RZ, R23 ;  /* 0x00000017ff177221 */ /* 0x010fe40000010000 */
[----:B-----5:R-:W-:Y:S02]  /*2e00*/  FADD.FTZ R18, RZ, R18 ;  /* 0x00000012ff127221 */ /* 0x020fe40000010000 */
[----:B0-----:R-:W-:Y:S02]  /*2e10*/  FADD.FTZ R21, RZ, R21 ;  /* 0x00000015ff157221 */ /* 0x001fe40000010000 */
[----:B------:R-:W-:-:S02]  /*2e20*/  FADD.FTZ R0, RZ, R0 ;  /* 0x00000000ff007221 */ /* 0x000fc40000010000 */
[----:B------:R-:W-:Y:S02]  /*2e30*/  FADD.FTZ R19, RZ, R19 ;  /* 0x00000013ff137221 */ /* 0x000fe40000010000 */
.L_x_1973:
[----:B-1----:R-:W-:Y:S05]  /*2e40*/  BSYNC B0 ;  /* 0x0000000000007941 */ /* 0x002fea0003800000 */
.L_x_1972:
        /* <DEDUP_REMOVED lines=12> */
[----:B-1----:R-:W1:Y:S04]  /*2f10*/  LDS R7, [R5.X4+0x220] ;  /* 0x0002200005077984 */ /* 0x002e680000004800 */
[----:B------:R-:W2:Y:S04]  /*2f20*/  LDS R6, [R5.X4+0x2a0] ;  /* 0x0002a00005067984 */ /* 0x000ea80000004800 */
[----:B0-----:R-:W0:Y:S04]  /*2f30*/  LDS R9, [R5.X4+0x320] ;  /* 0x0003200005097984 */ /* 0x001e280000004800 */
[----:B------:R-:W3:Y:S04]  /*2f40*/  LDS R8, [R5.X4+0x3a0] ;  /* 0x0003a00005087984 */ /* 0x000ee80000004800 */
[----:B------:R-:W4:Y:S04]  /*2f50*/  LDS R11, [R5.X4+0x420] ;  /* 0x00042000050b7984 */ /* 0x000f280000004800 */
[----:B------:R-:W5:Y:S04]  /*2f60*/  LDS R10, [R5.X4+0x4a0] ;  /* 0x0004a000050a7984 */ /* 0x000f680000004800 */
[----:B------:R-:W5:Y:S04]  /*2f70*/  LDS R13, [R5.X4+0x520] ;  /* 0x00052000050d7984 */ /* 0x000f680000004800 */
[----:B------:R-:W5:Y:S01]  /*2f80*/  LDS R12, [R5.X4+0x5a0] ;  /* 0x0005a000050c7984 */ /* 0x000f620000004800 */
[----:B-1----:R-:W-:-:S02]  /*2f90*/  FADD.FTZ R26, R26, R7 ;  /* 0x000000071a1a7221 */ /* 0x002fc40000010000 */
[----:B--2---:R-:W-:Y:S02]  /*2fa0*/  FADD.FTZ R25, R25, R6 ;  /* 0x0000000619197221 */ /* 0x004fe40000010000 */
[----:B0-----:R-:W-:Y:S02]  /*2fb0*/  FADD.FTZ R20, R20, R9 ;  /* 0x0000000914147221 */ /* 0x001fe40000010000 */
[----:B---3--:R-:W-:Y:S02]  /*2fc0*/  FADD.FTZ R23, R23, R8 ;  /* 0x0000000817177221 */ /* 0x008fe40000010000 */
[----:B----4-:R-:W-:Y:S02]  /*2fd0*/  FADD.FTZ R18, R18, R11 ;  /* 0x0000000b12127221 */ /* 0x010fe40000010000 */
[----:B-----5:R-:W-:Y:S02]  /*2fe0*/  FADD.FTZ R21, R21, R10 ;  /* 0x0000000a15157221 */ /* 0x020fe40000010000 */
[----:B------:R-:W-:-:S02]  /*2ff0*/  FADD.FTZ R0, R0, R13 ;  /* 0x0000000d00007221 */ /* 0x000fc40000010000 */
[----:B------:R-:W-:Y:S02]  /*3000*/  FADD.FTZ R19, R19, R12 ;  /* 0x0000000c13137221 */ /* 0x000fe40000010000 */
.L_x_1975:
[----:B-1----:R-:W-:Y:S05]  /*3010*/  BSYNC B0 ;  /* 0x0000000000007941 */ /* 0x002fea0003800000 */
.L_x_1974:
[----:B------:R-:W-:Y:S06]  /*3020*/  BAR.SYNC.DEFER_BLOCKING 0x0 ;  /* 0x0000000000007b1d */ /* 0x000fec0000010000 */
[----:B------:R-:W-:Y:S05]  /*3030*/  @P4 EXIT ;  /* 0x000000000000494d */ /* 0x000fea0003800000 */
[----:B------:R-:W1:Y:S01]  /*3040*/  S2UR UR4, SR_CTAID.Z ;  /* 0x00000000000479c3 */ /* 0x000e620000002700 */
[----:B------:R-:W-:Y:S01]  /*3050*/  IMAD R3, R3, c[0x0][0xc], RZ ;  /* 0x0000030003037a24 */ /* 0x000fe200078e02ff */
[----:B------:R-:W-:Y:S01]  /*3060*/  IADD3 R16, R2, 0xa0, RZ ;  /* 0x000000a002107810 */ /* 0x000fe20007ffe0ff */
[----:B------:R-:W-:Y:S01]  /*3070*/  IMAD R4, R4, c[0x0][0x14], RZ ;  /* 0x0000050004047a24 */ /* 0x000fe200078e02ff */
[C---:B------:R-:W-:Y:S01]  /*3080*/  IADD3 R10, R2.reuse, 0x40, RZ ;  /* 0x00000040020a7810 */ /* 0x040fe20007ffe0ff */
[----:B------:R-:W-:Y:S01]  /*3090*/  IMAD R3, R3, c[0x0][0x14], RZ ;  /* 0x0000050003037a24 */ /* 0x000fe200078e02ff */
[----:B------:R-:W-:Y:S01]  /*30a0*/  IADD3 R8, R2, 0x20, RZ ;  /* 0x0000002002087810 */ /* 0x000fe20007ffe0ff */
[----:B------:R-:W-:Y:S01]  /*30b0*/  IMAD.SHL.U32 R4, R4, 0x100, RZ ;  /* 0x0000010004047824 */ /* 0x000fe200078e00ff */
[C---:B0-----:R-:W-:Y:S01]  /*30c0*/  IADD3 R12, R2.reuse, 0x60, RZ ;  /* 0x00000060020c7810 */ /* 0x041fe20007ffe0ff */
        /* <DEDUP_REMOVED lines=8> */
[----:B-1----:R-:W-:Y:S01]  /*3150*/  USHF.L.U32 UR4, UR4, 0x8, URZ ;  /* 0x0000000804047899 */ /* 0x002fe2000800063f */
        /* <DEDUP_REMOVED lines=50> */
.L_x_1944:
        /* <DEDUP_REMOVED lines=19> */
.L_x_1970:
        /* <DEDUP_REMOVED lines=20> */
.L_x_1946:
[----:B------:R-:W-:Y:S01]  /*36f0*/  IMAD.MOV.U32 R9, RZ, RZ, -0x800001 ;  /* 0xff7fffffff097424 */ /* 0x000fe200078e00ff */
[----:B------:R-:W-:Y:S01]  /*3700*/  MOV R16, 0xffffffff ;  /* 0xffffffff00107802 */ /* 0x000fe20000000f00 */
[----:B------:R-:W-:Y:S01]  /*3710*/  IMAD.MOV.U32 R14, RZ, RZ, 0x10 ;  /* 0x00000010ff0e7424 */ /* 0x000fe200078e00ff */
[----:B------:R-:W-:Y:S01]  /*3720*/  MOV R10, 0x3750 ;  /* 0x00003750000a7802 */ /* 0x000fe20000000f00 */
[----:B------:R-:W-:Y:S02]  /*3730*/  IMAD.MOV.U32 R15, RZ, RZ, 0x1f ;  /* 0x0000001fff0f7424 */ /* 0x000fe400078e00ff */
[----:B------:R-:W-:Y:S05]  /*3740*/  CALL.REL.NOINC `($__internal_45_$__cuda_sm70_shflsync_bfly_p) ;  /* 0x0000010000007944 */ /* 0x000fea0003c00000 */
[----:B01----:R-:W-:Y:S01]  /*3750*/  IMAD.MOV.U32 R9, RZ, RZ, R14 ;  /* 0x000000ffff097224 */ /* 0x003fe200078e000e */
[----:B------:R-:W-:Y:S05]  /*3760*/  BRA `(.L_x_1976) ;  /* 0xffffd76000007947 */ /* 0x000fea000383ffff */
.L_x_1947:
[----:B------:R-:W-:Y:S01]  /*3770*/  IMAD.MOV.U32 R9, RZ, RZ, R17 ;  /* 0x000000ffff097224 */ /* 0x000fe200078e0011 */
[----:B------:R-:W-:Y:S01]  /*3780*/  MOV R10, 0x37d0 ;  /* 0x000037d0000a7802 */ /* 0x000fe20000000f00 */
[----:B------:R-:W-:Y:S02]  /*3790*/  IMAD.MOV.U32 R14, RZ, RZ, 0x8 ;  /* 0x00000008ff0e7424 */ /* 0x000fe400078e00ff */
[----:B------:R-:W-:Y:S02]  /*37a0*/  IMAD.MOV.U32 R15, RZ, RZ, 0x1f ;  /* 0x0000001fff0f7424 */ /* 0x000fe400078e00ff */
[----:B------:R-:W-:-:S02]  /*37b0*/  IMAD.MOV.U32 R16, RZ, RZ, -0x1 ;  /* 0xffffffffff107424 */ /* 0x000fc400078e00ff */
[----:B------:R-:W-:Y:S05]  /*37c0*/  CALL.REL.NOINC `($__internal_45_$__cuda_sm70_shflsync_bfly_p) ;  /* 0x0000008000007944 */ /* 0x000fea0003c00000 */
[----:B01----:R-:W-:Y:S01]  /*37d0*/  FMNMX.FTZ R9, R17, R14, !PT ;  /* 0x0000000e11097209 */ /* 0x003fe20007810000 */
[----:B------:R-:W-:Y:S01]  /*37e0*/  HFMA2.MMA R14, -RZ, RZ, 0, 2.384185791015625e-07 ;  /* 0x00000004ff0e7435 */ /* 0x000fe200000001ff */
[----:B------:R-:W-:Y:S01]  /*37f0*/  IMAD.MOV.U32 R15, RZ, RZ, 0x1f ;  /* 0x0000001fff0f7424 */ /* 0x000fe200078e00ff */
[----:B------:R-:W-:Y:S01]  /*3800*/  MOV R10, 0x3830 ;  /* 0x00003830000a7802 */ /* 0x000fe20000000f00 */
[----:B------:R-:W-:-:S03]  /*3810*/  IMAD.MOV.U32 R16, RZ, RZ, -0x1 ;  /* 0xffffffffff107424 */ /* 0x000fc600078e00ff */
[----:B------:R-:W-:Y:S05]  /*3820*/  CALL.REL.NOINC `($__internal_45_$__cuda_sm70_shflsync_bfly_p) ;  /* 0x0000002000007944 */ /* 0x000fea0003c00000 */
[----:B-1----:R-:W-:Y:S01]  /*3830*/  IMAD.MOV.U32 R10, RZ, RZ, R14 ;  /* 0x000000ffff0a7224 */ /* 0x002fe200078e000e */
[----:B0-----:R-:W-:Y:S05]  /*3840*/  BRA `(.L_x_1977) ;  /* 0xffffd6e000007947 */ /* 0x001fea000383ffff */
        .weak           $__internal_45_$__cuda_sm70_shflsync_bfly_p
        .type           $__internal_45_$__cuda_sm70_shflsync_bfly_p,@function
        .size           $__internal_45_$__cuda_sm70_shflsync_bfly_p,(.L_x_23212 - $__internal_45_$__cuda_sm70_shflsync_bfly_p)
$__internal_45_$__cuda_sm70_shflsync_bfly_p:
[----:B------:R-:W-:Y:S01]  /*3850*/  IMAD.MOV.U32 R11, RZ, RZ, 0x0 ;  /* 0x00000000ff0b7424 */ /* 0x000fe200078e00ff */
[----:B------:R-:W-:Y:S04]  /*3860*/  WARPSYNC R16 ;  /* 0x0000001000007348 */ /* 0x000fe80003800000 */
[----:B------:R0:W1:Y:S01]  /*3870*/  SHFL.BFLY PT, R14, R9, R14, R15 ;  /* 0x0c00000e090e7389 */ /* 0x00006200000e000f */
[----:B------:R-:W-:Y:S05]  /*3880*/  RET.REL.NODEC R10 `(_ZN4vllm25paged_attention_v1_kernelI13__nv_bfloat16hLi256ELi8ELi128ELNS_18Fp8KVCacheDataTypeE2ELb1EEEvPT_PKS3_PKT0_S9_ifPKiSB_iPKfiiiSD_SD_iiiii) ;  /* 0xffffc7700a007950 */ /* 0x000fea0003c3ffff */
.L_x_1978:
        /* <DEDUP_REMOVED lines=15> */
.L_x_23212:


//--------------------- .text._ZN4vllm25paged_attention_v1_kernelI13__nv_bfloat16hLi192ELi8ELi128ELNS_18Fp8KVCacheDataTypeE2ELb1EEEvPT_PKS3_PKT0_S9_ifPKiSB_iPKfiiiSD_SD_iiiii --------------------------
	.section	.text._ZN4vllm25paged_attention_v1_kernelI13__nv_bfloat16hLi192ELi8ELi128ELNS_18Fp8KVCacheDataTypeE2ELb1EEEvPT_PKS3_PKT0_S9_ifPKiSB_iPKfiiiSD_SD_iiiii,"ax",@progbits
	.sectioninfo	@"SHI_REGISTERS=32"
	.align	128
        .global         _ZN4vllm25paged_attention_v1_kernelI13__nv_bfloat16hLi192ELi8ELi128ELNS_18Fp8KVCacheDataTypeE2ELb1EEEvPT_PKS3_PKT0_S9_ifPKiSB_iPKfiiiSD_SD_iiiii
        .type           _ZN4vllm25paged_attention_v1_kernelI13__nv_bfloat16hLi192ELi8ELi128ELNS_18Fp8KVCacheDataTypeE2ELb1EEEvPT_PKS3_PKT0_S9_ifPKiSB_iPKfiiiSD_SD_iiiii,@function
        .size           _ZN4vllm25paged_attention_v1_kernelI13__nv_bfloat16hLi192ELi8ELi128ELNS_18Fp8KVCacheDataTypeE2ELb1EEEvPT_PKS3_PKT0_S9_ifPKiSB_iPKfiiiSD_SD_iiiii,(.L_x_23213 - _ZN4vllm25paged_attention_v1_kernelI13__nv_bfloat16hLi192ELi8ELi128ELNS_18Fp8KVCacheDataTypeE2ELb1EEEvPT_PKS3_PKT0_S9_ifPKiSB_iPKfiiiSD_SD_iiiii)
        .other          _ZN4vllm25paged_attention_v1_kernelI13__nv_bfloat16hLi192ELi8ELi128ELNS_18Fp8KVCacheDataTypeE2ELb1EEEvPT_PKS3_PKT0_S9_ifPKiSB_iPKfiiiSD_SD_iiiii,@"STO_CUDA_ENTRY STV_DEFAULT"
_ZN4vllm25paged_attention_v1_kernelI13__nv_bfloat16hLi192ELi8ELi128ELNS_18Fp8KVCacheDataTypeE2ELb1EEEvPT_PKS3_PKT0_S9_ifPKiSB_iPKfiiiSD_SD_iiiii:
.text._ZN4vllm25paged_attention_v1_kernelI13__nv_bfloat16hLi192ELi8ELi128ELNS_18Fp8KVCacheDataTypeE2ELb1EEEvPT_PKS3_PKT0_S9_ifPKiSB_iPKfiiiSD_SD_iiiii:
        /* <DEDUP_REMOVED lines=24> */
[----:B------:R-:W-:Y:S01]  /*0180*/  SHF.R.S32.HI R18, RZ, 0x1f, R3 ;  /* 0x0000001fff127819 */ /* 0x000fe20000011403 */
[----:B------:R-:W-:Y:S01]  /*0190*/  IMAD.MOV.U32 R16, RZ, RZ, R10 ;  /* 0x000000ffff107224 */ /* 0x000fe200078e000a */
[----:B------:R-:W-:-:S02]  /*01a0*/  IADD3 R7, -R10, 0x1f, R7 ;  /* 0x0000001f0a077810 */ /* 0x000fc40007ffe107 */
[----:B------:R-:W-:Y:S02]  /*01b0*/  SHF.R.S32.HI R15, RZ, 0x1f, R14 ;  /* 0x0000001fff0f7819 */ /* 0x000fe4000001140e */
[C---:B------:R-:W-:Y:S02]  /*01c0*/  LEA.HI R6, R7.reuse, 0x1, RZ, 0x1b ;  /* 0x0000000107067811 */ /* 0x040fe400078fd8ff */
[----:B------:R-:W-:Y:S02]  /*01d0*/  ISETP.GE.U32.AND P0, PT, R7, 0x60, PT ;  /* 0x000000600700780c */ /* 0x000fe40003f06070 */
[----:B------:R-:W-:-:S13]  /*01e0*/  LOP3.LUT P1, R6, R6, 0x3, RZ, 0xc0, !PT ;  /* 0x0000000306067812 */ /* 0x000fda000782c0ff */
        /* <DEDUP_REMOVED lines=12> */
.L_x_1983:
        /* <DEDUP_REMOVED lines=11> */
.L_x_1982:
[----:B------:R-:W-:Y:S05]  /*0360*/  BSYNC B1 ;  /* 0x0000000000017941 */ /* 0x000fea0003800000 */
.L_x_1981:
[----:B------:R-:W-:Y:S05]  /*0370*/  @!P0 BRA `(.L_x_1980) ;  /* 0x000001a000008947 */ /* 0x000fea0003800000 */
[----:B------:R-:W-:Y:S01]  /*0380*/  IADD3 R14, P0, R14, R3, RZ ;  /* 0x000000030e0e7210 */ /* 0x000fe20007f1e0ff */
[----:B------:R-:W-:Y:S01]  /*0390*/  IMAD R13, R9, 0x18, R16 ;  /* 0x00000018090d7824 */ /* 0x000fe200078e0210 */
[C---:B------:R-:W-:Y:S01]  /*03a0*/  IADD3 R11, R16.reuse, -0x80, RZ ;  /* 0xffffff80100b7810 */ /* 0x040fe20007ffe0ff */
[----:B------:R-:W-:Y:S02]  /*03b0*/  IMAD R6, R16, 0x4, R9 ;  /* 0x0000000410067824 */ /* 0x000fe400078e0209 */
[----:B------:R-:W-:Y:S01]  /*03c0*/  IMAD.X R7, R15, 0x1, R18, P0 ;  /* 0x000000010f077824 */ /* 0x000fe200000e0612 */
[----:B------:R-:W-:Y:S01]  /*03d0*/  LEA R15, P0, R14, c[0x0][0x168], 0x1 ;  /* 0x00005a000e0f7a11 */ /* 0x000fe200078008ff */
[----:B------:R-:W-:Y:S01]  /*03e0*/  IMAD.SHL.U32 R17, R6, 0x2, RZ ;  /* 0x0000000206117824 */ /* 0x000fe200078e00ff */
[----:B------:R-:W-:Y:S02]  /*03f0*/  LEA R13, R13, 0x100, 0x2 ;  /* 0x000001000d0d7811 */ /* 0x000fe400078e10ff */
[----:B------:R-:W-:-:S04]  /*0400*/  LEA.HI.X R22, R14, c[0x0][0x16c], R7, 0x1, P0 ;  /* 0x00005b000e167a11 */ /* 0x000fc800000f0c07 */
.L_x_1984:
        /* <DEDUP_REMOVED lines=17> */
.L_x_1980:
[----:B0-----:R-:W-:Y:S05]  /*0520*/  BSYNC B0 ;  /* 0x0000000000007941 */ /* 0x001fea0003800000 */
.L_x_1979:
[----:B------:R-:W-:Y:S01]  /*0530*/  IABS R13, c[0x0][0x1d4] ;  /* 0x00007500000d7a13 */ /* 0x000fe20000000000 */
[----:B------:R-:W-:Y:S01]  /*0540*/  IMAD.MOV.U32 R16, RZ, RZ, RZ ;  /* 0x000000ffff107224 */ /* 0x000fe200078e00ff */
[----:B-----5:R-:W-:Y:S01]  /*0550*/  IADD3 R6, R12, -0x1, RZ ;  /* 0xffffffff0c067810 */ /* 0x020fe20007ffe0ff */
[----:B------:R-:W-:Y:S01]  /*0560*/  BAR.SYNC.DEFER_BLOCKING 0x0 ;  /* 0x0000000000007b1d */ /* 0x000fe20000010000 */
[----:B------:R-:W-:-:S05]  /*0570*/  MOV R15, c[0x0][0x1d8] ;  /* 0x00007600000f7a02 */ /* 0x000fca0000000f00 */
        /* <DEDUP_REMOVED lines=85> */
.L_x_1985:
[----:B------:R-:W-:-:S04]  /*0ad0*/  IMAD.MOV.U32 R11, RZ, RZ, c[0x0][0xc] ;  /* 0x00000300ff0b7624 */ /* 0x000fc800078e00ff */
[----:B------:R-:W-:-:S04]  /*0ae0*/  IMAD R8, R11, c[0x0][0x1c8], R8 ;  /* 0x000072000b087a24 */ /* 0x000fc800078e0208 */
[----:B------:R-:W-:-:S03]  /*0af0*/  IMAD R8, R8, c[0x0][0x1d8], RZ ;  /* 0x0000760008087a24 */ /* 0x000fc600078e02ff */
.L_x_1986:
        /* <DEDUP_REMOVED lines=22> */
.L_x_1990:
        /* <DEDUP_REMOVED lines=37> */
.L_x_1988:
[----:B------:R-:W-:Y:S05]  /*0eb0*/  BSYNC B7 ;  /* 0x0000000000077941 */ /* 0x000fea0003800000 */
.L_x_1987:
[----:B------:R-:W-:Y:S05]  /*0ec0*/  BRA.DIV ~URZ, `(.L_x_1991) ;  /* 0x000026627f007947 */ /* 0x000fea000b800000 */
[----:B------:R-:W-:-:S05]  /*0ed0*/  IMAD.MOV.U32 R9, RZ, RZ, -0x800001 ;  /* 0xff7fffffff097424 */ /* 0x000fca00078e00ff */
.L_x_2021:
[----:B------:R-:W-:Y:S01]  /*0ee0*/  FMNMX.FTZ R17, R9, -3.40282346638528859812e+38, !PT ;  /* 0xff7fffff09117809 */ /* 0x000fe20007810000 */
[----:B------:R-:W-:Y:S01]  /*0ef0*/  IMAD.MOV.U32 R13, RZ, RZ, -0x800001 ;  /* 0xff7fffffff0d7424 */ /* 0x000fe200078e00ff */
[----:B------:R-:W-:Y:S05]  /*0f00*/  BRA.DIV ~URZ, `(.L_x_1992) ;  /* 0x000026a27f007947 */ /* 0x000fea000b800000 */
[----:B------:R-:W0:Y:S02]  /*0f10*/  SHFL.BFLY PT, R9, R17, 0x8, 0x1f ;  /* 0x0d001f0011097f89 */ /* 0x000e2400000e0000 */
[----:B0-----:R-:W-:-:S05]  /*0f20*/  FMNMX.FTZ R9, R17, R9, !PT ;  /* 0x0000000911097209 */ /* 0x001fca0007810000 */
[----:B------:R0:W1:Y:S02]  /*0f30*/  SHFL.BFLY PT, R10, R9, 0x4, 0x1f ;  /* 0x0c801f00090a7f89 */ /* 0x00006400000e0000 */
.L_x_2022:
        /* <DEDUP_REMOVED lines=33> */
.L_x_1997:
        /* <DEDUP_REMOVED lines=11> */
.L_x_1996:
[----:B------:R-:W-:Y:S05]  /*1200*/  BSYNC B1 ;  /* 0x0000000000017941 */ /* 0x000fea0003800000 */
.L_x_1995:
        /* <DEDUP_REMOVED lines=10> */
.L_x_2000:
        /* <DEDUP_REMOVED lines=100> */
.L_x_1999:
[----:B------:R-:W-:Y:S05]  /*18f0*/  BSYNC B1 ;  /* 0x0000000000017941 */ /* 0x000fea0003800000 */
.L_x_1998:
        /* <DEDUP_REMOVED lines=55> */
.L_x_2002:
[----:B------:R-:W-:Y:S05]  /*1c70*/  BSYNC B1 ;  /* 0x0000000000017941 */ /* 0x000fea0003800000 */
.L_x_2001:
        /* <DEDUP_REMOVED lines=26> */
.L_x_1994:
[----:B------:R-:W-:Y:S05]  /*1e20*/  BSYNC B0 ;  /* 0x0000000000007941 */ /* 0x000fea0003800000 */
.L_x_1993:
        /* <DEDUP_REMOVED lines=36> */
.L_x_2007:
        /* <DEDUP_REMOVED lines=8> */
.L_x_2006:
[----:B0-----:R-:W-:Y:S05]  /*20f0*/  BSYNC B1 ;  /* 0x0000000000017941 */ /* 0x001fea0003800000 */
.L_x_2005:
        /* <DEDUP_REMOVED lines=10> */
.L_x_2010:
        /* <DEDUP_REMOVED lines=52> */
.L_x_2009:
[----:B------:R-:W-:Y:S05]  /*24e0*/  BSYNC B1 ;  /* 0x0000000000017941 */ /* 0x000fea0003800000 */
.L_x_2008:
        /* <DEDUP_REMOVED lines=31> */
.L_x_2012:
[----:B------:R-:W-:Y:S05]  /*26e0*/  BSYNC B1 ;  /* 0x0000000000017941 */ /* 0x000fea0003800000 */
.L_x_2011:
        /* <DEDUP_REMOVED lines=14> */
.L_x_2004:
[----:B------:R-:W-:Y:S05]  /*27d0*/  BSYNC B0 ;  /* 0x0000000000007941 */ /* 0x000fea0003800000 */
.L_x_2003:
        /* <DEDUP_REMOVED lines=26> */
.L_x_2016:
        /* <DEDUP_REMOVED lines=32> */
.L_x_2014:
[----:B------:R-:W-:Y:S05]  /*2b80*/  BSYNC B6 ;  /* 0x0000000000067941 */ /* 0x000fea0003800000 */
.L_x_2013:
[----:B------:R-:W-:Y:S01]  /*2b90*/  WARPSYNC 0xffffffff ;  /* 0xffffffff00007948 */ /* 0x000fe20003800000 */
[----:B------:R-:W-:Y:S01]  /*2ba0*/  BAR.SYNC.DEFER_BLOCKING 0x0 ;  /* 0x0000000000007b1d */ /* 0x000fe20000010000 */
[----:B------:R-:W-:Y:S01]  /*2bb0*/  LOP3.LUT R6, R2, 0xffffffc0, RZ, 0xc0, !PT ;  /* 0xffffffc002067812 */ /* 0x000fe200078ec0ff */
[----:B------:R-:W-:Y:S01]  /*2bc0*/  IMAD R4, R4, 0xc0, R5 ;  /* 0x000000c004047824 */ /* 0x000fe200078e0205 */
[----:B------:R-:W-:Y:S01]  /*2bd0*/  ISETP.GT.AND P1, PT, R2, 0x3f, PT ;  /* 0x0000003f0200780c */ /* 0x000fe20003f24270 */
[----:B0-----:R-:W-:Y:S01]  /*2be0*/  HFMA2.MMA R12, -RZ, RZ, 0, 0 ;  /* 0x00000000ff0c7435 */ /* 0x001fe200000001ff */
        /* <DEDUP_REMOVED lines=8> */
[----:B------:R-:W-:-:S02]  /*2c70*/  ISETP.NE.AND P2, PT, R7, 0x20, PT ;  /* 0x000000200700780c */ /* 0x000fc40003f45270 */
[----:B------:R-:W-:-:S03]  /*2c80*/  ISETP.GT.U32.AND P4, PT, R8, 0x3e, PT ;  /* 0x0000003e0800780c */ /* 0x000fc60003f84070 */
        /* <DEDUP_REMOVED lines=20> */
.L_x_2018:
[----:B0-----:R-:W-:Y:S05]  /*2dd0*/  BSYNC B0 ;  /* 0x0000000000007941 */ /* 0x001fea0003800000 */
.L_x_2017:
        /* <DEDUP_REMOVED lines=22> */
.L_x_2020:
[----:B0-----:R-:W-:Y:S05]  /*2f40*/  BSYNC B0 ;  /* 0x0000000000007941 */ /* 0x001fea0003800000 */
.L_x_2019:
        /* <DEDUP_REMOVED lines=21> */
[----:B------:R-:W-:Y:S02]  /*30a0*/  IADD3 R8, P2, R19, R2, RZ ;  /* 0x0000000213087210 */ /* 0x000fe40007f5e0ff */
[-C--:B------:R-:W-:Y:S02]  /*30b0*/  LEA.HI.X.SX32 R22, R5, R10.reuse, 0x1, P1 ;  /* 0x0000000a05167211 */ /* 0x080fe400008f0eff */
[----:B------:R-:W-:Y:S02]  /*30c0*/  LEA.HI.X.SX32 R5, R19, R10, 0x1, P2 ;  /* 0x0000000a13057211 */ /* 0x000fe400010f0eff */
[----:B------:R-:W-:-:S02]  /*30d0*/  IADD3 R13, P0, R20, R2, RZ ;  /* 0x00000002140d7210 */ /* 0x000fc40007f1e0ff */
[----:B------:R-:W-:Y:S02]  /*30e0*/  LEA R4, P2, R8, c[0x0][0x160], 0x1 ;  /* 0x0000580008047a11 */ /* 0x000fe400078408ff */
[-C--:B------:R-:W-:Y:S02]  /*30f0*/  IADD3 R7, P3, R21, R2.reuse, RZ ;  /* 0x0000000215077210 */ /* 0x080fe40007f7e0ff */
[-C--:B------:R-:W-:Y:S02]  /*3100*/  IADD3 R0, P4, R23, R2.reuse, RZ ;  /* 0x0000000217007210 */ /* 0x080fe40007f9e0ff */
[----:B------:R-:W-:Y:S02]  /*3110*/  IADD3 R11, P5, R25, R2, RZ ;  /* 0x00000002190b7210 */ /* 0x000fe40007fbe0ff */
[----:B------:R-:W-:Y:S02]  /*3120*/  LEA R2, P1, R3, c[0x0][0x160], 0x1 ;  /* 0x0000580003027a11 */ /* 0x000fe400078208ff */
[----:B------:R-:W-:-:S02]  /*3130*/  LEA.HI.X.SX32 R20, R20, R10, 0x1, P0 ;  /* 0x0000000a14147211 */ /* 0x000fc400000f0eff */
[----:B------:R-:W-:Y:S02]  /*3140*/  LEA.HI.X R5, R8, c[0x0][0x164], R5, 0x1, P2 ;  /* 0x0000590008057a11 */ /* 0x000fe400010f0c05 */
[-C--:B------:R-:W-:Y:S02]  /*3150*/  LEA.HI.X.SX32 R24, R21, R10.reuse, 0x1, P3 ;  /* 0x0000000a15187211 */ /* 0x080fe400018f0eff */
[----:B------:R-:W-:Y:S02]  /*3160*/  LEA.HI.X.SX32 R19, R23, R10, 0x1, P4 ;  /* 0x0000000a17137211 */ /* 0x000fe400020f0eff */
[----:B------:R-:W-:Y:S02]  /*3170*/  LEA R8, P0, R0, c[0x0][0x160], 0x1 ;  /* 0x0000580000087a11 */ /* 0x000fe400078008ff */
[----:B------:R-:W-:Y:S02]  /*3180*/  F2FP.BF16.PACK_AB R21, R12, R9 ;  /* 0x000000090c15723e */ /* 0x000fe400000010ff */
[----:B------:R-:W-:-:S02]  /*3190*/  LEA.HI.X R3, R3, c[0x0][0x164], R22, 0x1, P1 ;  /* 0x0000590003037a11 */ /* 0x000fc400008f0c16 */
[----:B------:R-:W-:Y:S02]  /*31a0*/  LEA R6, P3, R7, c[0x0][0x160], 0x1 ;  /* 0x0000580007067a11 */ /* 0x000fe400078608ff */
[----:B------:R-:W-:Y:S01]  /*31b0*/  LEA.HI.X R9, R0, c[0x0][0x164], R19, 0x1, P0 ;  /* 0x0000590000097a11 */ /* 0x000fe200000f0c13 */
[----:B------:R0:W-:Y:S01]  /*31c0*/  STG.E.U16 [R2.64], R21 ;  /* 0x0000001502007986 */ /* 0x0001e2000c101524 */
[----:B------:R-:W-:Y:S02]  /*31d0*/  LEA.HI.X.SX32 R18, R25, R10, 0x1, P5 ;  /* 0x0000000a19127211 */ /* 0x000fe400028f0eff */
        /* <DEDUP_REMOVED lines=14> */
.L_x_1989:
[----:B------:R-:W-:Y:S01]  /*32c0*/  MOV R2, 0x0 ;  /* 0x0000000000027802 */ /* 0x000fe20000000f00 */
[----:B------:R-:W-:Y:S01]  /*32d0*/  HFMA2.MMA R13, -RZ, RZ, 0, 0 ;  /* 0x00000000ff0d7435 */ /* 0x000fe200000001ff */
[----:B------:R-:W-:Y:S01]  /*32e0*/  IMAD.MOV.U32 R4, RZ, RZ, c[0x4][0x178] ;  /* 0x01005e00ff047624 */ /* 0x000fe200078e00ff */
[----:B------:R-:W-:Y:S01]  /*32f0*/  MOV R7, c[0x4][0x184] ;  /* 0x0100610000077a02 */ /* 0x000fe20000000f00 */
[----:B------:R-:W-:Y:S02]  /*3300*/  IMAD.MOV.U32 R5, RZ, RZ, c[0x4][0x17c] ;  /* 0x01005f00ff057624 */ /* 0x000fe400078e00ff */
[----:B------:R-:W0:Y:S01]  /*3310*/  LDC.64 R2, c[0x4][R2] ;  /* 0x0100000002027b82 */ /* 0x000e220000000a00 */
[----:B------:R-:W-:-:S02]  /*3320*/  IMAD.MOV.U32 R6, RZ, RZ, c[0x4][0x180] ;  /* 0x01006000ff067624 */ /* 0x000fc400078e00ff */
[----:B------:R-:W-:Y:S02]  /*3330*/  IMAD.MOV.U32 R8, RZ, RZ, 0x219 ;  /* 0x00000219ff087424 */ /* 0x000fe400078e00ff */
[----:B------:R-:W-:Y:S02]  /*3340*/  IMAD.MOV.U32 R10, RZ, RZ, c[0x4][0x80] ;  /* 0x01002000ff0a7624 */ /* 0x000fe400078e00ff */
[----:B------:R-:W-:Y:S02]  /*3350*/  IMAD.MOV.U32 R11, RZ, RZ, c[0x4][0x84] ;  /* 0x01002100ff0b7624 */ /* 0x000fe400078e00ff */
[----:B------:R-:W-:Y:S02]  /*3360*/  IMAD.MOV.U32 R12, RZ, RZ, 0x1 ;  /* 0x00000001ff0c7424 */ /* 0x000fe400078e00ff */
[----:B------:R-:W-:Y:S01]  /*3370*/  LEPC R14 ;  /* 0x00000000000e734e */ /* 0x000fe20000000000 */
[----:B------:R-:W-:Y:S02]  /*3380*/  MOV R9, 0x33f0 ;  /* 0x000033f000097802 */ /* 0x000fe40000000f00 */
[----:B------:R-:W-:Y:S02]  /*3390*/  MOV R20, 0x3370 ;  /* 0x0000337000147802 */ /* 0x000fe40000000f00 */
[----:B------:R-:W-:-:S02]  /*33a0*/  MOV R21, 0x0 ;  /* 0x0000000000157802 */ /* 0x000fc40000000f00 */
[----:B------:R-:W-:Y:S02]  /*33b0*/  MOV R0, 0x0 ;  /* 0x0000000000007802 */ /* 0x000fe40000000f00 */
[----:B------:R-:W-:-:S04]  /*33c0*/  IADD3 R20, P0, P1, -R20, R9, R14 ;  /* 0x0000000914147210 */ /* 0x000fc8000791e10e */
[----:B------:R-:W-:-:S04]  /*33d0*/  IADD3.X R21, ~R0, R21, R15, P0, P1 ;  /* 0x0000001500157210 */ /* 0x000fc800007e250f */
[----:B0-----:R-:W-:Y:S05]  /*33e0*/  CALL.ABS.NOINC R2 ;  /* 0x0000000002007343 */ /* 0x001fea0003c00000 */
.L_x_2015:
[----:B------:R-:W-:Y:S01]  /*33f0*/  MOV R2, 0x0 ;  /* 0x0000000000027802 */ /* 0x000fe20000000f00 */
[----:B------:R-:W-:Y:S01]  /*3400*/  HFMA2.MMA R8, -RZ, RZ, 0, 3.2007694244384765625e-05 ;  /* 0x00000219ff087435 */ /* 0x000fe200000001ff */
[----:B------:R-:W-:Y:S02]  /*3410*/  IMAD.MOV.U32 R4, RZ, RZ, c[0x4][0x178] ;  /* 0x01005e00ff047624 */ /* 0x000fe400078e00ff */
[----:B------:R-:W-:Y:S02]  /*3420*/  IMAD.MOV.U32 R5, RZ, RZ, c[0x4][0x17c] ;  /* 0x01005f00ff057624 */ /* 0x000fe400078e00ff */
[----:B------:R-:W0:Y:S01]  /*3430*/  LDC.64 R2, c[0x4][R2] ;  /* 0x0100000002027b82 */ /* 0x000e220000000a00 */
[----:B------:R-:W-:Y:S02]  /*3440*/  IMAD.MOV.U32 R6, RZ, RZ, c[0x4][0x180] ;  /* 0x01006000ff067624 */ /* 0x000fe400078e00ff */
[----:B------:R-:W-:Y:S02]  /*3450*/  IMAD.MOV.U32 R7, RZ, RZ, c[0x4][0x184] ;  /* 0x01006100ff077624 */ /* 0x000fe400078e00ff */
        /* <DEDUP_REMOVED lines=13> */
.L_x_1991:
[----:B------:R-:W-:Y:S01]  /*3530*/  MOV R9, 0xff7fffff ;  /* 0xff7fffff00097802 */ /* 0x000fe20000000f00 */
[----:B------:R-:W-:Y:S01]  /*3540*/  IMAD.MOV.U32 R14, RZ, RZ, 0x10 ;  /* 0x00000010ff0e7424 */ /* 0x000fe200078e00ff */
[----:B------:R-:W-:Y:S01]  /*3550*/  MOV R10, 0x3590 ;  /* 0x00003590000a7802 */ /* 0x000fe20000000f00 */
[----:B------:R-:W-:Y:S02]  /*3560*/  IMAD.MOV.U32 R15, RZ, RZ, 0x1f ;  /* 0x0000001fff0f7424 */ /* 0x000fe400078e00ff */
[----:B------:R-:W-:Y:S02]  /*3570*/  IMAD.MOV.U32 R16, RZ, RZ, -0x1 ;  /* 0xffffffffff107424 */ /* 0x000fe400078e00ff */
[----:B------:R-:W-:Y:S05]  /*3580*/  CALL.REL.NOINC `($__internal_46_$__cuda_sm70_shflsync_bfly_p) ;  /* 0x0000010000007944 */ /* 0x000fea0003c00000 */
[----:B01----:R-:W-:Y:S01]  /*3590*/  IMAD.MOV.U32 R9, RZ, RZ, R14 ;  /* 0x000000ffff097224 */ /* 0x003fe200078e000e */
[----:B------:R-:W-:Y:S05]  /*35a0*/  BRA `(.L_x_2021) ;  /* 0xffffd93000007947 */ /* 0x000fea000383ffff */
.L_x_1992:
[----:B------:R-:W-:Y:S01]  /*35b0*/  MOV R9, R17 ;  /* 0x0000001100097202 */ /* 0x000fe20000000f00 */
[----:B------:R-:W-:Y:S01]  /*35c0*/  IMAD.MOV.U32 R14, RZ, RZ, 0x8 ;  /* 0x00000008ff0e7424 */ /* 0x000fe200078e00ff */
[----:B------:R-:W-:Y:S01]  /*35d0*/  MOV R10, 0x3610 ;  /* 0x00003610000a7802 */ /* 0x000fe20000000f00 */
[----:B------:R-:W-:Y:S02]  /*35e0*/  IMAD.MOV.U32 R15, RZ, RZ, 0x1f ;  /* 0x0000001fff0f7424 */ /* 0x000fe400078e00ff */
[----:B------:R-:W-:-:S02]  /*35f0*/  IMAD.MOV.U32 R16, RZ, RZ, -0x1 ;  /* 0xffffffffff107424 */ /* 0x000fc400078e00ff */
[----:B------:R-:W-:Y:S05]  /*3600*/  CALL.REL.NOINC `($__internal_46_$__cuda_sm70_shflsync_bfly_p) ;  /* 0x0000008000007944 */ /* 0x000fea0003c00000 */
[----:B0-----:R-:W-:Y:S01]  /*3610*/  HFMA2.MMA R15, -RZ, RZ, 0, 1.847743988037109375e-06 ;  /* 0x0000001fff0f7435 */ /* 0x001fe200000001ff */
[----:B-1----:R-:W-:Y:S01]  /*3620*/  FMNMX.FTZ R9, R17, R14, !PT ;  /* 0x0000000e11097209 */ /* 0x002fe20007810000 */
[----:B------:R-:W-:Y:S01]  /*3630*/  IMAD.MOV.U32 R14, RZ, RZ, 0x4 ;  /* 0x00000004ff0e7424 */ /* 0x000fe200078e00ff */
[----:B------:R-:W-:Y:S01]  /*3640*/  MOV R10, 0x3670 ;  /* 0x00003670000a7802 */ /* 0x000fe20000000f00 */
[----:B------:R-:W-:-:S02]  /*3650*/  IMAD.MOV.U32 R16, RZ, RZ, -0x1 ;  /* 0xffffffffff107424 */ /* 0x000fc400078e00ff */
[----:B------:R-:W-:Y:S05]  /*3660*/  CALL.REL.NOINC `($__internal_46_$__cuda_sm70_shflsync_bfly_p) ;  /* 0x0000002000007944 */ /* 0x000fea0003c00000 */
[----:B-1----:R-:W-:Y:S01]  /*3670*/  IMAD.MOV.U32 R10, RZ, RZ, R14 ;  /* 0x000000ffff0a7224 */ /* 0x002fe200078e000e */
[----:B0-----:R-:W-:Y:S05]  /*3680*/  BRA `(.L_x_2022) ;  /* 0xffffd8b000007947 */ /* 0x001fea000383ffff */
        .weak           $__internal_46_$__cuda_sm70_shflsync_bfly_p
        .type           $__internal_46_$__cuda_sm70_shflsync_bfly_p,@function
        .size           $__internal_46_$__cuda_sm70_shflsync_bfly_p,(.L_x_23213 - $__internal_46_$__cuda_sm70_shflsync_bfly_p)
$__internal_46_$__cuda_sm70_shflsync_bfly_p:
[----:B------:R-:W-:Y:S01]  /*3690*/  IMAD.MOV.U32 R11, RZ, RZ, 0x0 ;  /* 0x00000000ff0b7424 */ /* 0x000fe200078e00ff */
[----:B------:R-:W-:Y:S04]  /*36a0*/  WARPSYNC R16 ;  /* 0x0000001000007348 */ /* 0x000fe80003800000 */
[----:B------:R0:W1:Y:S01]  /*36b0*/  SHFL.BFLY PT, R14, R9, R14, R15 ;  /* 0x0c00000e090e7389 */ /* 0x00006200000e000f */
[----:B------:R-:W-:Y:S05]  /*36c0*/  RET.REL.NODEC R10 `(_ZN4vllm25paged_attention_v1_kernelI13__nv_bfloat16hLi192ELi8ELi128ELNS_18Fp8KVCacheDataTypeE2ELb1EEEvPT_PKS3_PKT0_S9_ifPKiSB_iPKfiiiSD_SD_iiiii) ;  /* 0xffffc9300a007950 */ /* 0x000fea0003c3ffff */
.L_x_2023:
        /* <DEDUP_REMOVED lines=11> */
.L_x_23213:


//--------------------- .text._ZN4vllm25paged_attention_v1_kernelI13__nv_bfloat16hLi128ELi8ELi128ELNS_18Fp8KVCacheDataTypeE2ELb1EEEvPT_PKS3_PKT0_S9_ifPKiSB_iPKfiiiSD_SD_iiiii --------------------------
	.section	.text._ZN4vllm25paged_attention_v1_kernelI13__nv_bfloat16hLi128ELi8ELi128ELNS_18Fp8KVCacheDataTypeE2ELb1EEEvPT_PKS3_PKT0_S9_ifPKiSB_iPKfiiiSD_SD_iiiii,"ax",@progbits
	.sectioninfo	@"SHI_REGISTERS=32"
	.align	128
        .global         _ZN4vllm25paged_attention_v1_kernelI13__nv_bfloat16hLi128ELi8ELi128ELNS_18Fp8KVCacheDataTypeE2ELb1EEEvPT_PKS3_PKT0_S9_ifPKiSB_iPKfiiiSD_SD_iiiii
        .type           _ZN4vllm25paged_attention_v1_kernelI13__nv_bfloat16hLi128ELi8ELi128ELNS_18Fp8KVCacheDataTypeE2ELb1EEEvPT_PKS3_PKT0_S9_ifPKiSB_iPKfiiiSD_SD_iiiii,@function
        .size           _ZN4vllm25paged_attention_v1_kernelI13__nv_bfloat16hLi128ELi8ELi128ELNS_18Fp8KVCacheDataTypeE2ELb1EEEvPT_PKS3_PKT0_S9_ifPKiSB_iPKfiiiSD_SD_iiiii,(.L_x_23214 - _ZN4vllm25paged_attention_v1_kernelI13__nv_bfloat16hLi128ELi8ELi128ELNS_18Fp8KVCacheDataTypeE2ELb1EEEvPT_PKS3_PKT0_S9_ifPKiSB_iPKfiiiSD_SD_iiiii)
        .other          _ZN4vllm25paged_attention_v1_kernelI13__nv_bfloat16hLi128ELi8ELi128ELNS_18Fp8KVCacheDataTypeE2ELb1EEEvPT_PKS3_PKT0_S9_ifPKiSB_iPKfiiiSD_SD_iiiii,@"STO_CUDA_ENTRY STV_DEFAULT"
_ZN4vllm25paged_attention_v1_kernelI13__nv_bfloat16hLi128ELi8ELi128ELNS_18Fp8KVCacheDataTypeE2ELb1EEEvPT_PKS3_PKT0_S9_ifPKiSB_iPKfiiiSD_SD_iiiii:
.text._ZN4vllm25paged_attention_v1_kernelI13__nv_bfloat16hLi128ELi8ELi128ELNS_18Fp8KVCacheDataTypeE2ELb1EEEvPT_PKS3_PKT0_S9_ifPKiSB_iPKfiiiSD_SD_iiiii:
        /* <DEDUP_REMOVED lines=32> */
[----:B------:R-:W-:Y:S02]  /*0200*/  IMAD R7, R14, 0x4, R9 ;  /* 0x000000040e077824 */ /* 0x000fe400078e0209 */
[--C-:B------:R-:W-:Y:S02]  /*0210*/  IMAD R13, R9, 0x10, R14.reuse ;  /* 0x00000010090d7824 */ /* 0x100fe400078e020e */
[----:B------:R-:W-:Y:S02]  /*0220*/  IMAD.SHL.U32 R7, R7, 0x2, RZ ;  /* 0x0000000207077824 */ /* 0x000fe400078e00ff */
[----:B------:R-:W-:Y:S02]  /*0230*/  IMAD.MOV.U32 R16, RZ, RZ, R14 ;  /* 0x000000ffff107224 */ /* 0x000fe400078e000e */
[----:B------:R-:W-:Y:S01]  /*0240*/  IMAD.SHL.U32 R13, R13, 0x4, RZ ;  /* 0x000000040d0d7824 */ /* 0x000fe200078e00ff */
[----:B------:R-:W-:Y:S02]  /*0250*/  SHF.R.S32.HI R10, RZ, 0x1f, R7 ;  /* 0x0000001fff0a7819 */ /* 0x000fe40000011407 */
[----:B------:R-:W-:-:S04]  /*0260*/  IADD3 R7, P2, P3, R7, R8, R11 ;  /* 0x0000000807077210 */ /* 0x000fc80007b5e00b */
[----:B------:R-:W-:Y:S02]  /*0270*/  IADD3.X R20, R10, R15, R18, P2, P3 ;  /* 0x0000000f0a147210 */ /* 0x000fe400017e6412 */
[C---:B------:R-:W-:Y:S02]  /*0280*/  LEA R17, P2, R7.reuse, c[0x0][0x168], 0x1 ;  /* 0x00005a0007117a11 */ /* 0x040fe400078408ff */
[----:B------:R-:W-:Y:S02]  /*0290*/  MOV R10, R6 ;  /* 0x00000006000a7202 */ /* 0x000fe40000000f00 */
[----:B------:R-:W-:-:S03]  /*02a0*/  LEA.HI.X R20, R7, c[0x0][0x16c], R20, 0x1, P2 ;  /* 0x00005b0007147a11 */ /* 0x000fc600010f0c14 */
.L_x_2028:
        /* <DEDUP_REMOVED lines=11> */
.L_x_2027:
[----:B------:R-:W-:Y:S05]  /*0360*/  BSYNC B1 ;  /* 0x0000000000017941 */ /* 0x000fea0003800000 */
.L_x_2026:
        /* <DEDUP_REMOVED lines=10> */
.L_x_2029:
        /* <DEDUP_REMOVED lines=17> */
.L_x_2025:
[----:B0-2---:R-:W-:Y:S05]  /*0520*/  BSYNC B0 ;  /* 0x0000000000007941 */ /* 0x005fea0003800000 */
.L_x_2024:
        /* <DEDUP_REMOVED lines=17> */
[----:B------:R-:W-:Y:S02]  /*0640*/  LEA.HI R7, R8, R7, RZ, 0x3 ;  /* 0x0000000708077211 */ /* 0x000fe400078f18ff */
[----:B------:R-:W-:Y:S02]  /*0650*/  IADD3 R10, -R6, RZ, RZ ;  /* 0x000000ff060a7210 */ /* 0x000fe40007ffe1ff */
[----:B------:R-:W-:-:S03]  /*0660*/  SHF.R.S32.HI R7, RZ, 0x3, R7 ;  /* 0x00000003ff077819 */ /* 0x000fc60000011407 */
        /* <DEDUP_REMOVED lines=54> */
[----:B------:R-:W-:Y:S01]  /*09d0*/  IMAD.HI.U32 R11, R11, R18, RZ ;  /* 0x000000120b0b7227 */ /* 0x000fe200078e00ff */
[----:B------:R-:W-:-:S03]  /*09e0*/  MOV R10, c[0x0][0x1c8] ;  /* 0x00007200000a7a02 */ /* 0x000fc60000000f00 */
        /* <DEDUP_REMOVED lines=12> */
.L_x_2030:
[----:B------:R-:W-:-:S04]  /*0ab0*/  IMAD.MOV.U32 R8, RZ, RZ, c[0x0][0xc] ;  /* 0x00000300ff087624 */ /* 0x000fc800078e00ff */
[----:B------:R-:W-:-:S04]  /*0ac0*/  IMAD R8, R8, c[0x0][0x1c8], R3 ;  /* 0x0000720008087a24 */ /* 0x000fc800078e0203 */
[----:B------:R-:W-:-:S03]  /*0ad0*/  IMAD R8, R8, c[0x0][0x1d8], RZ ;  /* 0x0000760008087a24 */ /* 0x000fc600078e02ff */
.L_x_2031:
        /* <DEDUP_REMOVED lines=14> */
[----:B------:R-:W-:-:S04]  /*0bc0*/  MOV R18, R4 ;  /* 0x0000000400127202 */ /* 0x000fc80000000f00 */
        /* <DEDUP_REMOVED lines=8> */
.L_x_2035:
        /* <DEDUP_REMOVED lines=37> */
.L_x_2033:
[----:B------:R-:W-:Y:S05]  /*0ea0*/  BSYNC B7 ;  /* 0x0000000000077941 */ /* 0x000fea0003800000 */
.L_x_2032:
[----:B------:R-:W-:Y:S05]  /*0eb0*/  BRA.DIV ~URZ, `(.L_x_2036) ;  /* 0x000024627f007947 */ /* 0x000fea000b800000 */
[----:B------:R-:W-:-:S05]  /*0ec0*/  IMAD.MOV.U32 R9, RZ, RZ, -0x800001 ;  /* 0xff7fffffff097424 */ /* 0x000fca00078e00ff */
.L_x_2062:
[----:B------:R-:W-:Y:S02]  /*0ed0*/  FMNMX.FTZ R17, R9, -3.40282346638528859812e+38, !PT ;  /* 0xff7fffff09117809 */ /* 0x000fe40007810000 */
[----:B------:R-:W-:Y:S01]  /*0ee0*/  MOV R13, 0xff7fffff ;  /* 0xff7fffff000d7802 */ /* 0x000fe20000000f00 */
[----:B------:R-:W-:Y:S05]  /*0ef0*/  BRA.DIV ~URZ, `(.L_x_2037) ;  /* 0x000024a27f007947 */ /* 0x000fea000b800000 */
[----:B------:R-:W0:Y:S02]  /*0f00*/  SHFL.BFLY PT, R9, R17, 0x8, 0x1f ;  /* 0x0d001f0011097f89 */ /* 0x000e2400000e0000 */
[----:B0-----:R-:W-:-:S05]  /*0f10*/  FMNMX.FTZ R9, R17, R9, !PT ;  /* 0x0000000911097209 */ /* 0x001fca0007810000 */
[----:B------:R0:W1:Y:S02]  /*0f20*/  SHFL.BFLY PT, R10, R9, 0x4, 0x1f ;  /* 0x0c801f00090a7f89 */ /* 0x00006400000e0000 */
.L_x_2063:
        /* <DEDUP_REMOVED lines=33> */
.L_x_2042:
        /* <DEDUP_REMOVED lines=11> */
.L_x_2041:
[----:B------:R-:W-:Y:S05]  /*11f0*/  BSYNC B1 ;  /* 0x0000000000017941 */ /* 0x000fea0003800000 */
.L_x_2040:
        /* <DEDUP_REMOVED lines=10> */
.L_x_2045:
        /* <DEDUP_REMOVED lines=100> */
.L_x_2044:
[----:B------:R-:W-:Y:S05]  /*18e0*/  BSYNC B1 ;  /* 0x0000000000017941 */ /* 0x000fea0003800000 */
.L_x_2043:
        /* <DEDUP_REMOVED lines=55> */
.L_x_2047:
[----:B------:R-:W-:Y:S05]  /*1c60*/  BSYNC B1 ;  /* 0x0000000000017941 */ /* 0x000fea0003800000 */
.L_x_2046:
        /* <DEDUP_REMOVED lines=26> */
.L_x_2039:
[----:B------:R-:W-:Y:S05]  /*1e10*/  BSYNC B0 ;  /* 0x0000000000007941 */ /* 0x000fea0003800000 */
.L_x_2038:
        /* <DEDUP_REMOVED lines=36> */
.L_x_2052:
        /* <DEDUP_REMOVED lines=8> */
.L_x_2051:
[----:B0-----:R-:W-:Y:S05]  /*20e0*/  BSYNC B1 ;  /* 0x0000000000017941 */ /* 0x001fea0003800000 */
.L_x_2050:
        /* <DEDUP_REMOVED lines=10> */
.L_x_2055:
        /* <DEDUP_REMOVED lines=52> */
.L_x_2054:
[----:B------:R-:W-:Y:S05]  /*24d0*/  BSYNC B1 ;  /* 0x0000000000017941 */ /* 0x000fea0003800000 */
.L_x_2053:
        /* <DEDUP_REMOVED lines=31> */
.L_x_2057:
[----:B------:R-:W-:Y:S05]  /*26d0*/  BSYNC B1 ;  /* 0x0000000000017941 */ /* 0x000fea0003800000 */
.L_x_2056:
        /* <DEDUP_REMOVED lines=14> */
.L_x_2049:
[----:B------:R-:W-:Y:S05]  /*27c0*/  BSYNC B0 ;  /* 0x0000000000007941 */ /* 0x000fea0003800000 */
.L_x_2048:
        /* <DEDUP_REMOVED lines=13> */
[----:B0-----:R-:W-:Y:S01]  /*28a0*/  IADD3 R14, R16, 0xffffffe, RZ ;  /* 0x0ffffffe100e7810 */ /* 0x001fe20007ffe0ff */
[----:B------:R-:W-:-:S06]  /*28b0*/  IMAD.MOV.U32 R16, RZ, RZ, R4 ;  /* 0x000000ffff107224 */ /* 0x000fcc00078e0004 */
        /* <DEDUP_REMOVED lines=11> */
.L_x_2061:
        /* <DEDUP_REMOVED lines=32> */
.L_x_2059:
[----:B------:R-:W-:Y:S05]  /*2b70*/  BSYNC B6 ;  /* 0x0000000000067941 */ /* 0x000fea0003800000 */
.L_x_2058:
[----:B------:R-:W-:Y:S01]  /*2b80*/  WARPSYNC 0xffffffff ;  /* 0xffffffff00007948 */ /* 0x000fe20003800000 */
[----:B------:R-:W-:Y:S01]  /*2b90*/  BAR.SYNC.DEFER_BLOCKING 0x0 ;  /* 0x0000000000007b1d */ /* 0x000fe20000010000 */
[C---:B------:R-:W-:Y:S01]  /*2ba0*/  LOP3.LUT R6, R2.reuse, 0xffffffc0, RZ, 0xc0, !PT ;  /* 0xffffffc002067812 */ /* 0x040fe200078ec0ff */
[----:B0-----:R-:W-:Y:S01]  /*2bb0*/  IMAD.MOV.U32 R9, RZ, RZ, RZ ;  /* 0x000000ffff097224 */ /* 0x001fe200078e00ff */
[----:B------:R-:W-:Y:S01]  /*2bc0*/  ISETP.GT.AND P2, PT, R2, 0x1f, PT ;  /* 0x0000001f0200780c */ /* 0x000fe20003f44270 */
[----:B------:R-:W-:Y:S01]  /*2bd0*/  IMAD.MOV.U32 R7, RZ, RZ, RZ ;  /* 0x000000ffff077224 */ /* 0x000fe200078e00ff */
[----:B------:R-:W-:Y:S02]  /*2be0*/  ISETP.NE.AND P0, PT, R6, 0x40, PT ;  /* 0x000000400600780c */ /* 0x000fe40003f05270 */
[----:B------:R-:W-:Y:S02]  /*2bf0*/  LEA R6, R4, R5, 0x7 ;  /* 0x0000000504067211 */ /* 0x000fe400078e38ff */
[----:B------:R-:W-:-:S02]  /*2c00*/  LOP3.LUT R4, R2, 0xffffffe0, RZ, 0xc0, !PT ;  /* 0xffffffe002047812 */ /* 0x000fc400078ec0ff */
[----:B------:R-:W-:Y:S01]  /*2c10*/  IADD3 R13, R2, 0x1f, RZ ;  /* 0x0000001f020d7810 */ /* 0x000fe20007ffe0ff */
[----:B------:R-:W-:-:S03]  /*2c20*/  HFMA2.MMA R2, -RZ, RZ, 0, 0 ;  /* 0x00000000ff027435 */ /* 0x000fc600000001ff */
[----:B------:R-:W-:-:S03]  /*2c30*/  ISETP.GT.U32.AND P3, PT, R13, 0x3e, PT ;  /* 0x0000003e0d00780c */ /* 0x000fc60003f64070 */
[----:B------:R-:W-:Y:S04]  /*2c40*/  @!P0 STS [R6.X4+-0x2e0], RZ ;  /* 0xfffd20ff06008388 */ /* 0x000fe80000004800 */
[----:B------:R-:W-:Y:S04]  /*2c50*/  @!P0 STS [R6.X4+-0x260], RZ ;  /* 0xfffda0ff06008388 */ /* 0x000fe80000004800 */
[----:B------:R-:W-:Y:S04]  /*2c60*/  @!P0 STS [R6.X4+-0x1e0], RZ ;  /* 0xfffe20ff06008388 */ /* 0x000fe80000004800 */
[----:B------:R-:W-:Y:S04]  /*2c70*/  @!P0 STS [R6.X4+-0x160], RZ ;  /* 0xfffea0ff06008388 */ /* 0x000fe80000004800 */
[----:B------:R-:W-:Y:S01]  /*2c80*/  BAR.SYNC.DEFER_BLOCKING 0x0 ;  /* 0x0000000000007b1d */ /* 0x000fe20000010000 */
[----:B------:R-:W-:Y:S01]  /*2c90*/  ISETP.NE.AND P0, PT, R4, 0x20, PT ;  /* 0x000000200400780c */ /* 0x000fe20003f05270 */
[----:B------:R-:W-:-:S04]  /*2ca0*/  IMAD.MOV.U32 R4, RZ, RZ, RZ ;  /* 0x000000ffff047224 */ /* 0x000fc800078e00ff */
        /* <DEDUP_REMOVED lines=21> */
[----:B------:R-:W-:Y:S01]  /*2e00*/  IMAD R0, R0, c[0x0][0xc], RZ ;  /* 0x0000030000007a24 */ /* 0x000fe200078e02ff */
[----:B------:R-:W-:Y:S01]  /*2e10*/  IADD3 R6, R5, 0x60, RZ ;  /* 0x0000006005067810 */ /* 0x000fe20007ffe0ff */
[----:B------:R-:W-:-:S02]  /*2e20*/  IMAD R3, R3, c[0x0][0x14], RZ ;  /* 0x0000050003037a24 */ /* 0x000fc400078e02ff */
[----:B------:R-:W-:Y:S02]  /*2e30*/  IMAD R0, R0, c[0x0][0x14], RZ ;  /* 0x0000050000007a24 */ /* 0x000fe400078e02ff */
[----:B------:R-:W-:Y:S02]  /*2e40*/  IMAD.SHL.U32 R3, R3, 0x80, RZ ;  /* 0x0000008003037824 */ /* 0x000fe400078e00ff */
[----:B------:R-:W-:Y:S02]  /*2e50*/  IMAD.SHL.U32 R0, R0, 0x80, RZ ;  /* 0x0000008000007824 */ /* 0x000fe400078e00ff */
[----:B------:R-:W-:Y:S01]  /*2e60*/  @!P2 FADD.FTZ R4, R4, R11 ;  /* 0x0000000b0404a221 */ /* 0x000fe20000010000 */
[----:B------:R-:W-:Y:S01]  /*2e70*/  SHF.R.S32.HI R11, RZ, 0x1f, R3 ;  /* 0x0000001fff0b7819 */ /* 0x000fe20000011403 */
[----:B--2---:R-:W-:Y:S02]  /*2e80*/  @!P2 FADD.FTZ R9, R9, R8 ;  /* 0x000000080909a221 */ /* 0x004fe40000010000 */
[----:B---3--:R-:W-:-:S02]  /*2e90*/  @!P2 FADD.FTZ R7, R7, R10 ;  /* 0x0000000a0707a221 */ /* 0x008fc40000010000 */
[----:B----4-:R-:W-:-:S05]  /*2ea0*/  @!P2 FADD.FTZ R2, R2, R13 ;  /* 0x0000000d0202a221 */ /* 0x010fca0000010000 */
[----:B------:R-:W-:Y:S01]  /*2eb0*/  F2FP.BF16.PACK_AB R2, R2, R7 ;  /* 0x000000070202723e */ /* 0x000fe200000010ff */
[----:B0-----:R-:W-:-:S04]  /*2ec0*/  USHF.L.U32 UR4, UR4, 0x7, URZ ;  /* 0x0000000704047899 */ /* 0x001fc8000800063f */
[----:B------:R-:W-:Y:S02]  /*2ed0*/  USHF.R.S32.HI UR5, URZ, 0x1f, UR4 ;  /* 0x0000001f3f057899 */ /* 0x000fe40008011404 */
[----:B------:R-:W-:Y:S02]  /*2ee0*/  IADD3 R14, P0, P1, R0, UR4, R3 ;  /* 0x00000004000e7c10 */ /* 0x000fe4000f91e003 */
[----:B------:R-:W-:Y:S02]  /*2ef0*/  SHF.R.S32.HI R0, RZ, 0x1f, R0 ;  /* 0x0000001fff007819 */ /* 0x000fe40000011400 */
[C---:B------:R-:W-:Y:S02]  /*2f00*/  IADD3 R3, R5.reuse, 0x40, RZ ;  /* 0x0000004005037810 */ /* 0x040fe40007ffe0ff */
[----:B------:R-:W-:Y:S02]  /*2f10*/  IADD3.X R11, R0, UR5, R11, P0, P1 ;  /* 0x00000005000b7c10 */ /* 0x000fe400087e240b */
[----:B------:R-:W-:-:S02]  /*2f20*/  IADD3 R0, R5, 0x20, RZ ;  /* 0x0000002005007810 */ /* 0x000fc40007ffe0ff */
[-C--:B------:R-:W-:Y:S02]  /*2f30*/  IADD3 R8, P0, R5, R14.reuse, RZ ;  /* 0x0000000e05087210 */ /* 0x080fe40007f1e0ff */
[-C--:B------:R-:W-:Y:S02]  /*2f40*/  IADD3 R15, P1, R0, R14.reuse, RZ ;  /* 0x0000000e000f7210 */ /* 0x080fe40007f3e0ff */
[-C--:B------:R-:W-:Y:S02]  /*2f50*/  IADD3 R13, P2, R3, R14.reuse, RZ ;  /* 0x0000000e030d7210 */ /* 0x080fe40007f5e0ff */
[----:B------:R-:W-:Y:S02]  /*2f60*/  IADD3 R14, P3, R6, R14, RZ ;  /* 0x0000000e060e7210 */ /* 0x000fe40007f7e0ff */
[----:B------:R-:W-:Y:S02]  /*2f70*/  LEA.HI.X.SX32 R5, R5, R11, 0x1, P0 ;  /* 0x0000000b05057211 */ /* 0x000fe400000f0eff */
[----:B------:R-:W-:-:S02]  /*2f80*/  LEA R10, P0, R8, c[0x0][0x160], 0x1 ;  /* 0x00005800080a7a11 */ /* 0x000fc400078008ff */
[-C--:B------:R-:W-:Y:S02]  /*2f90*/  LEA.HI.X.SX32 R18, R0, R11.reuse, 0x1, P1 ;  /* 0x0000000b00127211 */ /* 0x080fe400008f0eff */
[-C--:B------:R-:W-:Y:S02]  /*2fa0*/  LEA.HI.X.SX32 R16, R3, R11.reuse, 0x1, P2 ;  /* 0x0000000b03107211 */ /* 0x080fe400010f0eff */
[----:B------:R-:W-:Y:S02]  /*2fb0*/  LEA.HI.X.SX32 R3, R6, R11, 0x1, P3 ;  /* 0x0000000b06037211 */ /* 0x000fe400018f0eff */
[----:B------:R-:W-:Y:S02]  /*2fc0*/  F2FP.BF16.PACK_AB R0, R9, R4 ;  /* 0x000000040900723e */ /* 0x000fe400000010ff */
[----:B------:R-:W-:Y:S02]  /*2fd0*/  LEA.HI.X R11, R8, c[0x0][0x164], R5, 0x1, P0 ;  /* 0x00005900080b7a11 */ /* 0x000fe400000f0c05 */
[----:B------:R-:W-:-:S02]  /*2fe0*/  LEA R4, P2, R14, c[0x0][0x160], 0x1 ;  /* 0x000058000e047a11 */ /* 0x000fc400078408ff */
[----:B------:R-:W-:Y:S01]  /*2ff0*/  LEA R8, P0, R15, c[0x0][0x160], 0x1 ;  /* 0x000058000f087a11 */ /* 0x000fe200078008ff */
[----:B------:R-:W-:Y:S01]  /*3000*/  STG.E.U16 [R10.64], R0 ;  /* 0x000000000a007986 */ /* 0x000fe2000c101524 */
[----:B------:R-:W-:Y:S02]  /*3010*/  LEA R12, P1, R13, c[0x0][0x160], 0x1 ;  /* 0x000058000d0c7a11 */ /* 0x000fe400078208ff */
[--C-:B------:R-:W-:Y:S02]  /*3020*/  LEA.HI.X R5, R14, c[0x0][0x164], R3.reuse, 0x1, P2 ;  /* 0x000059000e057a11 */ /* 0x100fe400010f0c03 */
[----:B------:R-:W-:Y:S02]  /*3030*/  LEA.HI.X R9, R15, c[0x0][0x164], R18, 0x1, P0 ;  /* 0x000059000f097a11 */ /* 0x000fe400000f0c12 */
[----:B------:R-:W-:Y:S02]  /*3040*/  PRMT R3, R0, 0x7632, R3 ;  /* 0x0000763200037816 */ /* 0x000fe40000000003 */
[----:B------:R-:W-:-:S02]  /*3050*/  LEA.HI.X R13, R13, c[0x0][0x164], R16, 0x1, P1 ;  /* 0x000059000d0d7a11 */ /* 0x000fc400008f0c10 */
[----:B------:R-:W-:Y:S01]  /*3060*/  PRMT R6, R2, 0x7632, R6 ;  /* 0x0000763202067816 */ /* 0x000fe20000000006 */
[----:B------:R-:W-:Y:S04]  /*3070*/  STG.E.U16 [R8.64], R3 ;  /* 0x0000000308007986 */ /* 0x000fe8000c101524 */
[----:B------:R-:W-:Y:S04]  /*3080*/  STG.E.U16 [R12.64], R2 ;  /* 0x000000020c007986 */ /* 0x000fe8000c101524 */
[----:B------:R-:W-:Y:S01]  /*3090*/  STG.E.U16 [R4.64], R6 ;  /* 0x0000000604007986 */ /* 0x000fe2000c101524 */
[----:B------:R-:W-:Y:S05]  /*30a0*/  EXIT ;  /* 0x000000000000794d */ /* 0x000fea0003800000 */
.L_x_2034:
        /* <DEDUP_REMOVED lines=19> */
.L_x_2060:
        /* <DEDUP_REMOVED lines=20> */
.L_x_2036:
[----:B------:R-:W-:Y:S01]  /*3320*/  IMAD.MOV.U32 R9, RZ, RZ, -0x800001 ;  /* 0xff7fffffff097424 */ /* 0x000fe200078e00ff */
[----:B------:R-:W-:Y:S01]  /*3330*/  MOV R16, 0xffffffff ;  /* 0xffffffff00107802 */ /* 0x000fe20000000f00 */
[----:B------:R-:W-:Y:S01]  /*3340*/  IMAD.MOV.U32 R14, RZ, RZ, 0x10 ;  /* 0x00000010ff0e7424 */ /* 0x000fe200078e00ff */
[----:B------:R-:W-:Y:S01]  /*3350*/  MOV R10, 0x3380 ;  /* 0x00003380000a7802 */ /* 0x000fe20000000f00 */
[----:B------:R-:W-:Y:S02]  /*3360*/  IMAD.MOV.U32 R15, RZ, RZ, 0x1f ;  /* 0x0000001fff0f7424 */ /* 0x000fe400078e00ff */
[----:B------:R-:W-:Y:S05]  /*3370*/  CALL.REL.NOINC `($__internal_47_$__cuda_sm70_shflsync_bfly_p) ;  /* 0x0000010000007944 */ /* 0x000fea0003c00000 */
[----:B01----:R-:W-:Y:S01]  /*3380*/  IMAD.MOV.U32 R9, RZ, RZ, R14 ;  /* 0x000000ffff097224 */ /* 0x003fe200078e000e */
[----:B------:R-:W-:Y:S05]  /*3390*/  BRA `(.L_x_2062) ;  /* 0xffffdb3000007947 */ /* 0x000fea000383ffff */
.L_x_2037:
[----:B------:R-:W-:Y:S01]  /*33a0*/  HFMA2.MMA R15, -RZ, RZ, 0, 1.847743988037109375e-06 ;  /* 0x0000001fff0f7435 */ /* 0x000fe200000001ff */
[----:B------:R-:W-:Y:S01]  /*33b0*/  IMAD.MOV.U32 R9, RZ, RZ, R17 ;  /* 0x000000ffff097224 */ /* 0x000fe200078e0011 */
[----:B------:R-:W-:Y:S01]  /*33c0*/  MOV R10, 0x3400 ;  /* 0x00003400000a7802 */ /* 0x000fe20000000f00 */
[----:B------:R-:W-:Y:S02]  /*33d0*/  IMAD.MOV.U32 R14, RZ, RZ, 0x8 ;  /* 0x00000008ff0e7424 */ /* 0x000fe400078e00ff */
[----:B------:R-:W-:-:S02]  /*33e0*/  IMAD.MOV.U32 R16, RZ, RZ, -0x1 ;  /* 0xffffffffff107424 */ /* 0x000fc400078e00ff */
[----:B------:R-:W-:Y:S05]  /*33f0*/  CALL.REL.NOINC `($__internal_47_$__cuda_sm70_shflsync_bfly_p) ;  /* 0x0000008000007944 */ /* 0x000fea0003c00000 */
[----:B01----:R-:W-:Y:S01]  /*3400*/  FMNMX.FTZ R9, R17, R14, !PT ;  /* 0x0000000e11097209 */ /* 0x003fe20007810000 */
[----:B------:R-:W-:Y:S01]  /*3410*/  IMAD.MOV.U32 R14, RZ, RZ, 0x4 ;  /* 0x00000004ff0e7424 */ /* 0x000fe200078e00ff */
[----:B------:R-:W-:Y:S01]  /*3420*/  MOV R16, 0xffffffff ;  /* 0xffffffff00107802 */ /* 0x000fe20000000f00 */
[----:B------:R-:W-:Y:S01]  /*3430*/  IMAD.MOV.U32 R15, RZ, RZ, 0x1f ;  /* 0x0000001fff0f7424 */ /* 0x000fe200078e00ff */
[----:B------:R-:W-:-:S02]  /*3440*/  MOV R10, 0x3460 ;  /* 0x00003460000a7802 */ /* 0x000fc40000000f00 */
[----:B------:R-:W-:Y:S05]  /*3450*/  CALL.REL.NOINC `($__internal_47_$__cuda_sm70_shflsync_bfly_p) ;  /* 0x0000002000007944 */ /* 0x000fea0003c00000 */
[----:B-1----:R-:W-:Y:S01]  /*3460*/  IMAD.MOV.U32 R10, RZ, RZ, R14 ;  /* 0x000000ffff0a7224 */ /* 0x002fe200078e000e */
[----:B0-----:R-:W-:Y:S05]  /*3470*/  BRA `(.L_x_2063) ;  /* 0xffffdab000007947 */ /* 0x001fea000383ffff */
        .weak           $__internal_47_$__cuda_sm70_shflsync_bfly_p
        .type           $__internal_47_$__cuda_sm70_shflsync_bfly_p,@function
        .size           $__internal_47_$__cuda_sm70_shflsync_bfly_p,(.L_x_23214 - $__internal_47_$__cuda_sm70_shflsync_bfly_p)
$__internal_47_$__cuda_sm70_shflsync_bfly_p:
[----:B------:R-:W-:Y:S01]  /*3480*/  IMAD.MOV.U32 R11, RZ, RZ, 0x0 ;  /* 0x00000000ff0b7424 */ /* 0x000fe200078e00ff */
[----:B------:R-:W-:Y:S04]  /*3490*/  WARPSYNC R16 ;  /* 0x0000001000007348 */ /* 0x000fe80003800000 */
[----:B------:R0:W1:Y:S01]  /*34a0*/  SHFL.BFLY PT, R14, R9, R14, R15 ;  /* 0x0c00000e090e7389 */ /* 0x00006200000e000f */
[----:B------:R-:W-:Y:S05]  /*34b0*/  RET.REL.NODEC R10 `(_ZN4vllm25paged_attention_v1_kernelI13__nv_bfloat16hLi128ELi8ELi128ELNS_18Fp8KVCacheDataTypeE2ELb1EEEvPT_PKS3_PKT0_S9_ifPKiSB_iPKfiiiSD_SD_iiiii) ;  /* 0xffffcb400a007950 */ /* 0x000fea0003c3ffff */
.L_x_2064:
        /* <DEDUP_REMOVED lines=12> */
.L_x_23214:


//--------------------- .text._ZN4vllm25paged_attention_v1_kernelI13__nv_bfloat16hLi120ELi8ELi128ELNS_18Fp8KVCacheDataTypeE2ELb1EEEvPT_PKS3_PKT0_S9_ifPKiSB_iPKfiiiSD_SD_iiiii --------------------------
	.section	.text._ZN4vllm25paged_attention_v1_kernelI13__nv_bfloat16hLi120ELi8ELi128ELNS_18Fp8KVCacheDataTypeE2ELb1EEEvPT_PKS3_PKT0_S9_ifPKiSB_iPKfiiiSD_SD_iiiii,"ax",@progbits
	.sectioninfo	@"SHI_REGISTERS=32"
	.align	128
        .global         _ZN4vllm25paged_attention_v1_kernelI13__nv_bfloat16hLi120ELi8ELi128ELNS_18Fp8KVCacheDataTypeE2ELb1EEEvPT_PKS3_PKT0_S9_ifPKiSB_iPKfiiiSD_SD_iiiii
        .type           _ZN4vllm25paged_attention_v1_kernelI13__nv_bfloat16hLi120ELi8ELi128ELNS_18Fp8KVCacheDataTypeE2ELb1EEEvPT_PKS3_PKT0_S9_ifPKiSB_iPKfiiiSD_SD_iiiii,@function
        .size           _ZN4vllm25paged_attention_v1_kernelI13__nv_bfloat16hLi120ELi8ELi128ELNS_18Fp8KVCacheDataTypeE2ELb1EEEvPT_PKS3_PKT0_S9_ifPKiSB_iPKfiiiSD_SD_iiiii,(.L_x_23215 - _ZN4vllm25paged_attention_v1_kernelI13__nv_bfloat16hLi120ELi8ELi128ELNS_18Fp8KVCacheDataTypeE2ELb1EEEvPT_PKS3_PKT0_S9_ifPKiSB_iPKfiiiSD_SD_iiiii)
        .other          _ZN4vllm25paged_attention_v1_kernelI13__nv_bfloat16hLi120ELi8ELi128ELNS_18Fp8KVCacheDataTypeE2ELb1EEEvPT_PKS3_PKT0_S9_ifPKiSB_iPKfiiiSD_SD_iiiii,@"STO_CUDA_ENTRY STV_DEFAULT"
_ZN4vllm25paged_attention_v1_kernelI13__nv_bfloat16hLi120ELi8ELi128ELNS_18Fp8KVCacheDataTypeE2ELb1EEEvPT_PKS3_PKT0_S9_ifPKiSB_iPKfiiiSD_SD_iiiii:
.text._ZN4vllm25paged_attention_v1_kernelI13__nv_bfloat16hLi120ELi8ELi128ELNS_18Fp8KVCacheDataTypeE2ELb1EEEvPT_PKS3_PKT0_S9_ifPKiSB_iPKfiiiSD_SD_iiiii:
        /* <DEDUP_REMOVED lines=42> */
[----:B------:R-:W-:-:S04]  /*02a0*/  LEA.HI.X R20, R7, c[0x0][0x16c], R20, 0x1, P1 ;  /* 0x00005b0007147a11 */ /* 0x000fc800008f0c14 */
.L_x_2069:
        /* <DEDUP_REMOVED lines=11> */
.L_x_2068:
[----:B------:R-:W-:Y:S05]  /*0360*/  BSYNC B1 ;  /* 0x0000000000017941 */ /* 0x000fea0003800000 */
.L_x_2067:
[----:B------:R-:W-:Y:S05]  /*0370*/  @!P0 BRA `(.L_x_2066) ;  /* 0x000001a000008947 */ /* 0x000fea0003800000 */
[----:B------:R-:W-:Y:S01]  /*0380*/  IADD3 R14, P0, R14, R3, RZ ;  /* 0x000000030e0e7210 */ /* 0x000fe20007f1e0ff */
[C---:B------:R-:W-:Y:S01]  /*0390*/  IMAD R6, R16.reuse, 0x4, R9 ;  /* 0x0000000410067824 */ /* 0x040fe200078e0209 */
[----:B------:R-:W-:Y:S01]  /*03a0*/  IADD3 R11, R16, -0x80, RZ ;  /* 0xffffff80100b7810 */ /* 0x000fe20007ffe0ff */
[----:B------:R-:W-:Y:S02]  /*03b0*/  IMAD R13, R9, 0xf, R16 ;  /* 0x0000000f090d7824 */ /* 0x000fe400078e0210 */
[----:B------:R-:W-:Y:S01]  /*03c0*/  IMAD.X R7, R15, 0x1, R18, P0 ;  /* 0x000000010f077824 */ /* 0x000fe200000e0612 */
[----:B------:R-:W-:Y:S02]  /*03d0*/  LEA R15, P0, R14, c[0x0][0x168], 0x1 ;  /* 0x00005a000e0f7a11 */ /* 0x000fe400078008ff */
[----:B------:R-:W-:Y:S02]  /*03e0*/  SHF.L.U32 R17, R6, 0x1, RZ ;  /* 0x0000000106117819 */ /* 0x000fe400000006ff */
[----:B------:R-:W-:-:S02]  /*03f0*/  LEA.HI.X R22, R14, c[0x0][0x16c], R7, 0x1, P0 ;  /* 0x00005b000e167a11 */ /* 0x000fc400000f0c07 */
[----:B------:R-:W-:Y:S02]  /*0400*/  LEA R13, R13, 0x100, 0x2 ;  /* 0x000001000d0d7811 */ /* 0x000fe400078e10ff */
.L_x_2070:
[----:B------:R-:W-:Y:S02]  /*0410*/  IMAD.MOV.U32 R6, RZ, RZ, R15 ;  /* 0x000000ffff067224 */ /* 0x000fe400078e000f */
        /* <DEDUP_REMOVED lines=16> */
.L_x_2066:
[----:B0-----:R-:W-:Y:S05]  /*0520*/  BSYNC B0 ;  /* 0x0000000000007941 */ /* 0x001fea0003800000 */
.L_x_2065:
[----:B------:R-:W-:Y:S01]  /*0530*/  IABS R13, c[0x0][0x1d4] ;  /* 0x00007500000d7a13 */ /* 0x000fe20000000000 */
[----:B------:R-:W-:Y:S01]  /*0540*/  HFMA2.MMA R16, -RZ, RZ, 0, 0 ;  /* 0x00000000ff107435 */ /* 0x000fe200000001ff */
        /* <DEDUP_REMOVED lines=26> */
[----:B------:R-:W-:-:S04]  /*06f0*/  LEA.HI R7, R14, R11, RZ, 0x3 ;  /* 0x0000000b0e077211 */ /* 0x000fc800078f18ff */
[----:B------:R-:W-:Y:S02]  /*0700*/  @!P2 IADD3 R6, -R6, RZ, RZ ;  /* 0x000000ff0606a210 */ /* 0x000fe40007ffe1ff */
[----:B------:R-:W-:Y:S02]  /*0710*/  SHF.R.S32.HI R7, RZ, 0x3, R7 ;  /* 0x00000003ff077819 */ /* 0x000fe40000011407 */
[----:B------:R-:W-:Y:S01]  /*0720*/  @!P1 LOP3.LUT R6, RZ, c[0x0][0x1d4], RZ, 0x33, !PT ;  /* 0x00007500ff069a12 */ /* 0x000fe200078e33ff */
        /* <DEDUP_REMOVED lines=58> */
.L_x_2071:
[----:B------:R-:W-:-:S04]  /*0ad0*/  IMAD.MOV.U32 R11, RZ, RZ, c[0x0][0xc] ;  /* 0x00000300ff0b7624 */ /* 0x000fc800078e00ff */
[----:B------:R-:W-:-:S04]  /*0ae0*/  IMAD R8, R11, c[0x0][0x1c8], R8 ;  /* 0x000072000b087a24 */ /* 0x000fc800078e0208 */
[----:B------:R-:W-:-:S03]  /*0af0*/  IMAD R8, R8, c[0x0][0x1d8], RZ ;  /* 0x0000760008087a24 */ /* 0x000fc600078e02ff */
.L_x_2072:
        /* <DEDUP_REMOVED lines=22> */
.L_x_2076:
        /* <DEDUP_REMOVED lines=37> */
.L_x_2074:
[----:B------:R-:W-:Y:S05]  /*0eb0*/  BSYNC B6 ;  /* 0x0000000000067941 */ /* 0x000fea0003800000 */
.L_x_2073:
[----:B------:R-:W-:Y:S05]  /*0ec0*/  BRA.DIV ~URZ, `(.L_x_2077) ;  /* 0x000025527f007947 */ /* 0x000fea000b800000 */
[----:B------:R-:W-:-:S05]  /*0ed0*/  IMAD.MOV.U32 R9, RZ, RZ, -0x800001 ;  /* 0xff7fffffff097424 */ /* 0x000fca00078e00ff */
.L_x_2110:
[----:B------:R-:W-:Y:S01]  /*0ee0*/  FMNMX.FTZ R17, R9, -3.40282346638528859812e+38, !PT ;  /* 0xff7fffff09117809 */ /* 0x000fe20007810000 */
[----:B------:R-:W-:Y:S01]  /*0ef0*/  IMAD.MOV.U32 R13, RZ, RZ, -0x800001 ;  /* 0xff7fffffff0d7424 */ /* 0x000fe200078e00ff */
[----:B------:R-:W-:Y:S05]  /*0f00*/  BRA.DIV ~URZ, `(.L_x_2078) ;  /* 0x000025927f007947 */ /* 0x000fea000b800000 */
[----:B------:R-:W0:Y:S02]  /*0f10*/  SHFL.BFLY PT, R9, R17, 0x8, 0x1f ;  /* 0x0d001f0011097f89 */ /* 0x000e2400000e0000 */
[----:B0-----:R-:W-:-:S05]  /*0f20*/  FMNMX.FTZ R9, R17, R9, !PT ;  /* 0x0000000911097209 */ /* 0x001fca0007810000 */
[----:B------:R0:W1:Y:S02]  /*0f30*/  SHFL.BFLY PT, R10, R9, 0x4, 0x1f ;  /* 0x0c801f00090a7f89 */ /* 0x00006400000e0000 */
.L_x_2111:
        /* <DEDUP_REMOVED lines=33> */
.L_x_2083:
        /* <DEDUP_REMOVED lines=11> */
.L_x_2082:
[----:B------:R-:W-:Y:S05]  /*1200*/  BSYNC B1 ;  /* 0x0000000000017941 */ /* 0x000fea0003800000 */
.L_x_2081:
        /* <DEDUP_REMOVED lines=10> */
.L_x_2086:
        /* <DEDUP_REMOVED lines=100> */
.L_x_2085:
[----:B------:R-:W-:Y:S05]  /*18f0*/  BSYNC B1 ;  /* 0x0000000000017941 */ /* 0x000fea0003800000 */
.L_x_2084:
        /* <DEDUP_REMOVED lines=55> */
.L_x_2088:
[----:B------:R-:W-:Y:S05]  /*1c70*/  BSYNC B1 ;  /* 0x0000000000017941 */ /* 0x000fea0003800000 */
.L_x_2087:
        /* <DEDUP_REMOVED lines=26> */
.L_x_2080:
[----:B------:R-:W-:Y:S05]  /*1e20*/  BSYNC B0 ;  /* 0x0000000000007941 */ /* 0x000fea0003800000 */
.L_x_2079:
        /* <DEDUP_REMOVED lines=36> */
.L_x_2093:
        /* <DEDUP_REMOVED lines=8> */
.L_x_2092:
[----:B0-----:R-:W-:Y:S05]  /*20f0*/  BSYNC B1 ;  /* 0x0000000000017941 */ /* 0x001fea0003800000 */
.L_x_2091:
        /* <DEDUP_REMOVED lines=10> */
.L_x_2096:
        /* <DEDUP_REMOVED lines=52> */
.L_x_2095:
[----:B------:R-:W-:Y:S05]  /*24e0*/  BSYNC B1 ;  /* 0x0000000000017941 */ /* 0x000fea0003800000 */
.L_x_2094:
        /* <DEDUP_REMOVED lines=31> */
.L_x_2098:
[----:B------:R-:W-:Y:S05]  /*26e0*/  BSYNC B1 ;  /* 0x0000000000017941 */ /* 0x000fea0003800000 */
.L_x_2097:
        /* <DEDUP_REMOVED lines=14> */
.L_x_2090:
[----:B------:R-:W-:Y:S05]  /*27d0*/  BSYNC B0 ;  /* 0x0000000000007941 */ /* 0x000fea0003800000 */
.L_x_2089:
[----:B------:R-:W-:Y:S06]  /*27e0*/  BAR.SYNC.DEFER_BLOCKING 0x0 ;  /* 0x0000000000007b1d */ /* 0x000fec0000010000 */
        /* <DEDUP_REMOVED lines=24> */
.L_x_2101:
        /* <DEDUP_REMOVED lines=32> */
.L_x_2099:
[C---:B------:R-:W-:Y:S01]  /*2b70*/  LOP3.LUT R6, R2.reuse, 0xffffffc0, RZ, 0xc0, !PT ;  /* 0xffffffc002067812 */ /* 0x040fe200078ec0ff */
[----:B------:R-:W-:Y:S01]  /*2b80*/  WARPSYNC 0xffffffff ;  /* 0xffffffff00007948 */ /* 0x000fe20003800000 */
[----:B------:R-:W-:Y:S01]  /*2b90*/  LOP3.LUT R7, R2, 0xffffffe0, RZ, 0xc0, !PT ;  /* 0xffffffe002077812 */ /* 0x000fe200078ec0ff */
[----:B------:R-:W-:Y:S01]  /*2ba0*/  BAR.SYNC.DEFER_BLOCKING 0x0 ;  /* 0x0000000000007b1d */ /* 0x000fe20000010000 */
[----:B------:R-:W-:Y:S01]  /*2bb0*/  ISETP.NE.AND P3, PT, R6, 0x40, PT ;  /* 0x000000400600780c */ /* 0x000fe20003f65270 */
[----:B0-----:R-:W-:Y:S01]  /*2bc0*/  IMAD R9, R4, 0x78, R5 ;  /* 0x0000007804097824 */ /* 0x001fe200078e0205 */
[C---:B------:R-:W-:Y:S01]  /*2bd0*/  IADD3 R8, R2.reuse, 0x1f, RZ ;  /* 0x0000001f02087810 */ /* 0x040fe20007ffe0ff */
[----:B------:R-:W-:Y:S01]  /*2be0*/  IMAD.MOV.U32 R4, RZ, RZ, RZ ;  /* 0x000000ffff047224 */ /* 0x000fe200078e00ff */
[C---:B------:R-:W-:Y:S01]  /*2bf0*/  ISETP.GT.AND P4, PT, R2.reuse, 0x3f, PT ;  /* 0x0000003f0200780c */ /* 0x040fe20003f84270 */
[----:B------:R-:W-:Y:S01]  /*2c00*/  BSSY B0, `(.L_x_2102) ;  /* 0x000000c000007945 */ /* 0x000fe20003800000 */
[----:B------:R-:W-:Y:S01]  /*2c10*/  ISETP.GT.AND P0, PT, R2, 0x1f, PT ;  /* 0x0000001f0200780c */ /* 0x000fe20003f04270 */
[----:B------:R-:W-:Y:S01]  /*2c20*/  HFMA2.MMA R2, -RZ, RZ, 0, 0 ;  /* 0x00000000ff027435 */ /* 0x000fe200000001ff */
[----:B------:R-:W-:-:S02]  /*2c30*/  ISETP.NE.AND P1, PT, R7, 0x20, PT ;  /* 0x000000200700780c */ /* 0x000fc40003f25270 */
[----:B------:R-:W-:Y:S01]  /*2c40*/  ISETP.GT.U32.AND P2, PT, R8, 0x3e, PT ;  /* 0x0000003e0800780c */ /* 0x000fe20003f44070 */
[----:B------:R-:W-:Y:S02]  /*2c50*/  CS2R R6, SRZ ;  /* 0x0000000000067805 */ /* 0x000fe4000001ff00 */
[----:B------:R-:W-:Y:S05]  /*2c60*/  @P3 BRA `(.L_x_2103) ;  /* 0x0000005000003947 */ /* 0x000fea0003800000 */
[----:B------:R-:W-:Y:S01]  /*2c70*/  ISETP.GT.AND P3, PT, R5, 0x17, PT ;  /* 0x000000170500780c */ /* 0x000fe20003f64270 */
[----:B------:R0:W-:Y:S04]  /*2c80*/  STS [R9.X4+-0x2b0], RZ ;  /* 0xfffd50ff09007388 */ /* 0x0001e80000004800 */
[----:B------:R0:W-:Y:S04]  /*2c90*/  STS [R9.X4+-0x230], RZ ;  /* 0xfffdd0ff09007388 */ /* 0x0001e80000004800 */
[----:B------:R0:W-:Y:S04]  /*2ca0*/  STS [R9.X4+-0x1b0], RZ ;  /* 0xfffe50ff09007388 */ /* 0x0001e80000004800 */
[----:B------:R0:W-:Y:S02]  /*2cb0*/  @!P3 STS [R9.X4+-0x130], RZ ;  /* 0xfffed0ff0900b388 */ /* 0x0001e40000004800 */
.L_x_2103:
[----:B------:R-:W-:Y:S05]  /*2cc0*/  BSYNC B0 ;  /* 0x0000000000007941 */ /* 0x000fea0003800000 */
.L_x_2102:
        /* <DEDUP_REMOVED lines=12> */
.L_x_2105:
[----:B------:R-:W-:Y:S05]  /*2d90*/  BSYNC B0 ;  /* 0x0000000000007941 */ /* 0x000fea0003800000 */
.L_x_2104:
        /* <DEDUP_REMOVED lines=8> */
.L_x_2107:
[----:B------:R-:W-:Y:S05]  /*2e20*/  BSYNC B0 ;  /* 0x0000000000007941 */ /* 0x000fea0003800000 */
.L_x_2106:
        /* <DEDUP_REMOVED lines=12> */
.L_x_2109:
[----:B------:R-:W-:Y:S05]  /*2ef0*/  BSYNC B0 ;  /* 0x0000000000007941 */ /* 0x000fea0003800000 */
.L_x_2108:
[----:B------:R-:W-:Y:S06]  /*2f00*/  BAR.SYNC.DEFER_BLOCKING 0x0 ;  /* 0x0000000000007b1d */ /* 0x000fec0000010000 */
[----:B------:R-:W-:Y:S05]  /*2f10*/  @P2 EXIT ;  /* 0x000000000000294d */ /* 0x000fea0003800000 */
[----:B------:R-:W2:Y:S01]  /*2f20*/  S2UR UR4, SR_CTAID.Z ;  /* 0x00000000000479c3 */ /* 0x000ea20000002700 */
[----:B------:R-:W-:Y:S01]  /*2f30*/  IMAD R0, R0, c[0x0][0xc], RZ ;  /* 0x0000030000007a24 */ /* 0x000fe200078e02ff */
[----:B01----:R-:W-:Y:S01]  /*2f40*/  IADD3 R9, R5, 0x40, RZ ;  /* 0x0000004005097810 */ /* 0x003fe20007ffe0ff */
[----:B------:R-:W-:Y:S01]  /*2f50*/  IMAD R8, R3, c[0x0][0x14], RZ ;  /* 0x0000050003087a24 */ /* 0x000fe200078e02ff */
[----:B------:R-:W-:Y:S01]  /*2f60*/  F2FP.BF16.PACK_AB R4, R7, R4 ;  /* 0x000000040704723e */ /* 0x000fe200000010ff */
[----:B------:R-:W-:Y:S01]  /*2f70*/  IMAD R0, R0, c[0x0][0x14], RZ ;  /* 0x0000050000007a24 */ /* 0x000fe200078e02ff */
[----:B------:R-:W-:-:S02]  /*2f80*/  F2FP.BF16.PACK_AB R6, RZ, R6 ;  /* 0x00000006ff06723e */ /* 0x000fc400000010ff */
[----:B------:R-:W-:Y:S01]  /*2f90*/  SHF.R.S32.HI R11, RZ, 0x1f, R8 ;  /* 0x0000001fff0b7819 */ /* 0x000fe20000011408 */
[----:B------:R-:W-:Y:S01]  /*2fa0*/  IMAD R3, R0, 0x78, RZ ;  /* 0x0000007800037824 */ /* 0x000fe200078e02ff */
[----:B--2---:R-:W-:-:S04]  /*2fb0*/  UIMAD UR4, UR4, 0x78, URZ ;  /* 0x00000078040478a4 */ /* 0x004fc8000f8e023f */
[----:B------:R-:W-:Y:S02]  /*2fc0*/  USHF.R.S32.HI UR5, URZ, 0x1f, UR4 ;  /* 0x0000001f3f057899 */ /* 0x000fe40008011404 */
[----:B------:R-:W-:Y:S02]  /*2fd0*/  IADD3 R0, P0, P1, R3, UR4, R8 ;  /* 0x0000000403007c10 */ /* 0x000fe4000f91e008 */
[----:B------:R-:W-:Y:S02]  /*2fe0*/  SHF.R.S32.HI R8, RZ, 0x1f, R3 ;  /* 0x0000001fff087819 */ /* 0x000fe40000011403 */
[C---:B------:R-:W-:Y:S02]  /*2ff0*/  IADD3 R3, R5.reuse, 0x20, RZ ;  /* 0x0000002005037810 */ /* 0x040fe40007ffe0ff */
[----:B------:R-:W-:Y:S02]  /*3000*/  IADD3.X R20, R8, UR5, R11, P0, P1 ;  /* 0x0000000508147c10 */ /* 0x000fe400087e240b */
[----:B------:R-:W-:-:S02]  /*3010*/  IADD3 R15, P0, R5, R0, RZ ;  /* 0x00000000050f7210 */ /* 0x000fc40007f1e0ff */
[----:B------:R-:W-:Y:S02]  /*3020*/  IADD3 R11, P2, R9, R0, RZ ;  /* 0x00000000090b7210 */ /* 0x000fe40007f5e0ff */
[----:B------:R-:W-:Y:S02]  /*3030*/  LEA.HI.X.SX32 R18, R5, R20, 0x1, P0 ;  /* 0x0000001405127211 */ /* 0x000fe400000f0eff */
[----:B------:R-:W-:Y:S02]  /*3040*/  LEA R8, P0, R15, c[0x0][0x160], 0x1 ;  /* 0x000058000f087a11 */ /* 0x000fe400078008ff */
[----:B------:R-:W-:Y:S02]  /*3050*/  IADD3 R13, P1, R3, R0, RZ ;  /* 0x00000000030d7210 */ /* 0x000fe40007f3e0ff */
[----:B------:R-:W-:Y:S02]  /*3060*/  LEA.HI.X.SX32 R14, R9, R20, 0x1, P2 ;  /* 0x00000014090e7211 */ /* 0x000fe400010f0eff */
[----:B------:R-:W-:-:S02]  /*3070*/  LEA.HI.X R9, R15, c[0x0][0x164], R18, 0x1, P0 ;  /* 0x000059000f097a11 */ /* 0x000fc400000f0c12 */
[----:B------:R-:W-:Y:S02]  /*3080*/  ISETP.GT.AND P0, PT, R5, 0x17, PT ;  /* 0x000000170500780c */ /* 0x000fe40003f04270 */
[----:B------:R-:W-:Y:S01]  /*3090*/  LEA.HI.X.SX32 R16, R3, R20, 0x1, P1 ;  /* 0x0000001403107211 */ /* 0x000fe200008f0eff */
[----:B------:R0:W-:Y:S01]  /*30a0*/  STG.E.U16 [R8.64], R4 ;  /* 0x0000000408007986 */ /* 0x0001e2000c101524 */
[----:B------:R-:W-:Y:S02]  /*30b0*/  LEA R12, P1, R13, c[0x0][0x160], 0x1 ;  /* 0x000058000d0c7a11 */ /* 0x000fe400078208ff */
[----:B------:R-:W-:Y:S02]  /*30c0*/  LEA R10, P2, R11, c[0x0][0x160], 0x1 ;  /* 0x000058000b0a7a11 */ /* 0x000fe400078408ff */
[----:B------:R-:W-:Y:S02]  /*30d0*/  LEA.HI.X R13, R13, c[0x0][0x164], R16, 0x1, P1 ;  /* 0x000059000d0d7a11 */ /* 0x000fe400008f0c10 */
[----:B------:R-:W-:-:S02]  /*30e0*/  PRMT R3, R4, 0x7632, R3 ;  /* 0x0000763204037816 */ /* 0x000fc40000000003 */
[----:B------:R-:W-:-:S03]  /*30f0*/  LEA.HI.X R11, R11, c[0x0][0x164], R14, 0x1, P2 ;  /* 0x000059000b0b7a11 */ /* 0x000fc600010f0c0e */
[----:B------:R0:W-:Y:S04]  /*3100*/  STG.E.U16 [R12.64], R3 ;  /* 0x000000030c007986 */ /* 0x0001e8000c101524 */
[----:B------:R0:W-:Y:S01]  /*3110*/  STG.E.U16 [R10.64], R6 ;  /* 0x000000060a007986 */ /* 0x0001e2000c101524 */
[----:B------:R-:W-:Y:S05]  /*3120*/  @P0 EXIT ;  /* 0x000000000000094d */ /* 0x000fea0003800000 */
[----:B------:R-:W-:Y:S02]  /*3130*/  IADD3 R5, R5, 0x60, RZ ;  /* 0x0000006005057810 */ /* 0x000fe40007ffe0ff */
[----:B------:R-:W-:Y:S02]  /*3140*/  F2FP.BF16.PACK_AB R2, RZ, R2 ;  /* 0x00000002ff02723e */ /* 0x000fe400000010ff */
[----:B------:R-:W-:-:S04]  /*3150*/  IADD3 R0, P0, R5, R0, RZ ;  /* 0x0000000005007210 */ /* 0x000fc80007f1e0ff */
[----:B------:R-:W-:Y:S02]  /*3160*/  LEA.HI.X.SX32 R5, R5, R20, 0x1, P0 ;  /* 0x0000001405057211 */ /* 0x000fe400000f0eff */
[----:B0-----:R-:W-:-:S04]  /*3170*/  LEA R4, P0, R0, c[0x0][0x160], 0x1 ;  /* 0x0000580000047a11 */ /* 0x001fc800078008ff */
[----:B------:R-:W-:-:S05]  /*3180*/  LEA.HI.X R5, R0, c[0x0][0x164], R5, 0x1, P0 ;  /* 0x0000590000057a11 */ /* 0x000fca00000f0c05 */
[----:B------:R-:W-:Y:S01]  /*3190*/  STG.E.U16 [R4.64], R2 ;  /* 0x0000000204007986 */ /* 0x000fe2000c101524 */
[----:B------:R-:W-:Y:S05]  /*31a0*/  EXIT ;  /* 0x000000000000794d */ /* 0x000fea0003800000 */
.L_x_2075:
[----:B------:R-:W-:Y:S01]  /*31b0*/  MOV R2, 0x0 ;  /* 0x0000000000027802 */ /* 0x000fe20000000f00 */
[----:B------:R-:W-:Y:S01]  /*31c0*/  HFMA2.MMA R13, -RZ, RZ, 0, 0 ;  /* 0x00000000ff0d7435 */ /* 0x000fe200000001ff */
[----:B------:R-:W-:Y:S01]  /*31d0*/  IMAD.MOV.U32 R4, RZ, RZ, c[0x4][0x178] ;  /* 0x01005e00ff047624 */ /* 0x000fe200078e00ff */
[----:B------:R-:W-:Y:S01]  /*31e0*/  MOV R7, c[0x4][0x184] ;  /* 0x0100610000077a02 */ /* 0x000fe20000000f00 */
[----:B------:R-:W-:Y:S02]  /*31f0*/  IMAD.MOV.U32 R5, RZ, RZ, c[0x4][0x17c] ;  /* 0x01005f00ff057624 */ /* 0x000fe400078e00ff */
[----:B------:R-:W0:Y:S01]  /*3200*/  LDC.64 R2, c[0x4][R2] ;  /* 0x0100000002027b82 */ /* 0x000e220000000a00 */
[----:B------:R-:W-:Y:S02]  /*3210*/  IMAD.MOV.U32 R6, RZ, RZ, c[0x4][0x180] ;  /* 0x01006000ff067624 */ /* 0x000fe400078e00ff */
[----:B------:R-:W-:-:S02]  /*3220*/  IMAD.MOV.U32 R8, RZ, RZ, 0x219 ;  /* 0x00000219ff087424 */ /* 0x000fc400078e00ff */
        /* <DEDUP_REMOVED lines=11> */
.L_x_2100:
        /* <DEDUP_REMOVED lines=20> */
.L_x_2077:
[----:B------:R-:W-:Y:S01]  /*3420*/  MOV R9, 0xff7fffff ;  /* 0xff7fffff00097802 */ /* 0x000fe20000000f00 */
[----:B------:R-:W-:Y:S01]  /*3430*/  IMAD.MOV.U32 R14, RZ, RZ, 0x10 ;  /* 0x00000010ff0e7424 */ /* 0x000fe200078e00ff */
[----:B------:R-:W-:Y:S01]  /*3440*/  MOV R10, 0x3480 ;  /* 0x00003480000a7802 */ /* 0x000fe20000000f00 */
[----:B------:R-:W-:Y:S02]  /*3450*/  IMAD.MOV.U32 R15, RZ, RZ, 0x1f ;  /* 0x0000001fff0f7424 */ /* 0x000fe400078e00ff */
[----:B------:R-:W-:Y:S02]  /*3460*/  IMAD.MOV.U32 R16, RZ, RZ, -0x1 ;  /* 0xffffffffff107424 */ /* 0x000fe400078e00ff */
[----:B------:R-:W-:Y:S05]  /*3470*/  CALL.REL.NOINC `($__internal_48_$__cuda_sm70_shflsync_bfly_p) ;  /* 0x0000010000007944 */ /* 0x000fea0003c00000 */
[----:B01----:R-:W-:Y:S01]  /*3480*/  IMAD.MOV.U32 R9, RZ, RZ, R14 ;  /* 0x000000ffff097224 */ /* 0x003fe200078e000e */
[----:B------:R-:W-:Y:S05]  /*3490*/  BRA `(.L_x_2110) ;  /* 0xffffda4000007947 */ /* 0x000fea000383ffff */
.L_x_2078:
[----:B------:R-:W-:Y:S01]  /*34a0*/  MOV R9, R17 ;  /* 0x0000001100097202 */ /* 0x000fe20000000f00 */
[----:B------:R-:W-:Y:S01]  /*34b0*/  IMAD.MOV.U32 R14, RZ, RZ, 0x8 ;  /* 0x00000008ff0e7424 */ /* 0x000fe200078e00ff */
[----:B------:R-:W-:Y:S01]  /*34c0*/  MOV R10, 0x3500 ;  /* 0x00003500000a7802 */ /* 0x000fe20000000f00 */
[----:B------:R-:W-:Y:S02]  /*34d0*/  IMAD.MOV.U32 R15, RZ, RZ, 0x1f ;  /* 0x0000001fff0f7424 */ /* 0x000fe400078e00ff */
[----:B------:R-:W-:-:S02]  /*34e0*/  IMAD.MOV.U32 R16, RZ, RZ, -0x1 ;  /* 0xffffffffff107424 */ /* 0x000fc400078e00ff */
[----:B------:R-:W-:Y:S05]  /*34f0*/  CALL.REL.NOINC `($__internal_48_$__cuda_sm70_shflsync_bfly_p) ;  /* 0x0000008000007944 */ /* 0x000fea0003c00000 */
[----:B0-----:R-:W-:Y:S01]  /*3500*/  HFMA2.MMA R15, -RZ, RZ, 0, 1.847743988037109375e-06 ;  /* 0x0000001fff0f7435 */ /* 0x001fe200000001ff */
[----:B-1----:R-:W-:Y:S01]  /*3510*/  FMNMX.FTZ R9, R17, R14, !PT ;  /* 0x0000000e11097209 */ /* 0x002fe20007810000 */
[----:B------:R-:W-:Y:S01]  /*3520*/  IMAD.MOV.U32 R14, RZ, RZ, 0x4 ;  /* 0x00000004ff0e7424 */ /* 0x000fe200078e00ff */
[----:B------:R-:W-:Y:S01]  /*3530*/  MOV R10, 0x3560 ;  /* 0x00003560000a7802 */ /* 0x000fe20000000f00 */
[----:B------:R-:W-:-:S02]  /*3540*/  IMAD.MOV.U32 R16, RZ, RZ, -0x1 ;  /* 0xffffffffff107424 */ /* 0x000fc400078e00ff */
[----:B------:R-:W-:Y:S05]  /*3550*/  CALL.REL.NOINC `($__internal_48_$__cuda_sm70_shflsync_bfly_p) ;  /* 0x0000002000007944 */ /* 0x000fea0003c00000 */
[----:B-1----:R-:W-:Y:S01]  /*3560*/  IMAD.MOV.U32 R10, RZ, RZ, R14 ;  /* 0x000000ffff0a7224 */ /* 0x002fe200078e000e */
[----:B0-----:R-:W-:Y:S05]  /*3570*/  BRA `(.L_x_2111) ;  /* 0xffffd9c000007947 */ /* 0x001fea000383ffff */
        .weak           $__internal_48_$__cuda_sm70_shflsync_bfly_p
        .type           $__internal_48_$__cuda_sm70_shflsync_bfly_p,@function
        .size           $__internal_48_$__cuda_sm70_shflsync_bfly_p,(.L_x_23215 - $__internal_48_$__cuda_sm70_shflsync_bfly_p)
$__internal_48_$__cuda_sm70_shflsync_bfly_p:
[----:B------:R-:W-:Y:S01]  /*3580*/  IMAD.MOV.U32 R11, RZ, RZ, 0x0 ;  /* 0x00000000ff0b7424 */ /* 0x000fe200078e00ff */
[----:B------:R-:W-:Y:S04]  /*3590*/  WARPSYNC R16 ;  /* 0x0000001000007348 */ /* 0x000fe80003800000 */
[----:B------:R0:W1:Y:S01]  /*35a0*/  SHFL.BFLY PT, R14, R9, R14, R15 ;  /* 0x0c00000e090e7389 */ /* 0x00006200000e000f */
[----:B------:R-:W-:Y:S05]  /*35b0*/  RET.REL.NODEC R10 `(_ZN4vllm25paged_attention_v1_kernelI13__nv_bfloat16hLi120ELi8ELi128ELNS_18Fp8KVCacheDataTypeE2ELb1EEEvPT_PKS3_PKT0_S9_ifPKiSB_iPKfiiiSD_SD_iiiii) ;  /* 0xffffca400a007950 */ /* 0x000fea0003c3ffff */
.L_x_2112:
        /* <DEDUP_REMOVED lines=12> */
.L_x_23215:


//--------------------- .text._ZN4vllm25paged_attention_v1_kernelI13__nv_bfloat16hLi112ELi8ELi128ELNS_18Fp8KVCacheDataTypeE2ELb1EEEvPT_PKS3_PKT0_S9_ifPKiSB_iPKfiiiSD_SD_iiiii --------------------------
	.section	.text._ZN4vllm25paged_attention_v1_kernelI13__nv_bfloat16hLi112ELi8ELi128ELNS_18Fp8KVCacheDataTypeE2ELb1EEEvPT_PKS3_PKT0_S9_ifPKiSB_iPKfiiiSD_SD_iiiii,"ax",@progbits
	.sectioninfo	@"SHI_REGISTERS=32"
	.align	128
        .global         _ZN4vllm25paged_attention_v1_kernelI13__nv_bfloat16hLi112ELi8ELi128ELNS_18Fp8KVCacheDataTypeE2ELb1EEEvPT_PKS3_PKT0_S9_ifPKiSB_iPKfiiiSD_SD_iiiii
        .type           _ZN4vllm25paged_attention_v1_kernelI13__nv_bfloat16hLi112ELi8ELi128ELNS_18Fp8KVCacheDataTypeE2ELb1EEEvPT_PKS3_PKT0_S9_ifPKiSB_iPKfiiiSD_SD_iiiii,@function
        .size           _ZN4vllm25paged_attention_v1_kernelI13__nv_bfloat16hLi112ELi8ELi128ELNS_18Fp8KVCacheDataTypeE2ELb1EEEvPT_PKS3_PKT0_S9_ifPKiSB_iPKfiiiSD_SD_iiiii,(.L_x_23216 - _ZN4vllm25paged_attention_v1_kernelI13__nv_bfloat16hLi112ELi8ELi128ELNS_18Fp8KVCacheDataTypeE2ELb1EEEvPT_PKS3_PKT0_S9_ifPKiSB_iPKfiiiSD_SD_iiiii)
        .other          _ZN4vllm25paged_attention_v1_kernelI13__nv_bfloat16hLi112ELi8ELi128ELNS_18Fp8KVCacheDataTypeE2ELb1EEEvPT_PKS3_PKT0_S9_ifPKiSB_iPKfiiiSD_SD_iiiii,@"STO_CUDA_ENTRY STV_DEFAULT"
_ZN4vllm25paged_attention_v1_kernelI13__nv_bfloat16hLi112ELi8ELi128ELNS_18Fp8KVCacheDataTypeE2ELb1EEEvPT_PKS3_PKT0_S9_ifPKiSB_iPKfiiiSD_SD_iiiii:
.text._ZN4vllm25paged_attention_v1_kernelI13__nv_bfloat16hLi112ELi8ELi128ELNS_18Fp8KVCacheDataTypeE2ELb1EEEvPT_PKS3_PKT0_S9_ifPKiSB_iPKfiiiSD_SD_iiiii:
        /* <DEDUP_REMOVED lines=43> */
.L_x_2117:
        /* <DEDUP_REMOVED lines=11> */
.L_x_2116:
[----:B------:R-:W-:Y:S05]  /*0360*/  BSYNC B1 ;  /* 0x0000000000017941 */ /* 0x000fea0003800000 */
.L_x_2115:
        /* <DEDUP_REMOVED lines=10> */
.L_x_2118:
        /* <DEDUP_REMOVED lines=17> */
.L_x_2114:
[----:B0-----:R-:W-:Y:S05]  /*0520*/  BSYNC B0 ;  /* 0x0000000000007941 */ /* 0x001fea0003800000 */
.L_x_2113:
        /* <DEDUP_REMOVED lines=90> */
.L_x_2119:
[----:B------:R-:W-:-:S04]  /*0ad0*/  IMAD.MOV.U32 R11, RZ, RZ, c[0x0][0xc] ;  /* 0x00000300ff0b7624 */ /* 0x000fc800078e00ff */
[----:B------:R-:W-:-:S04]  /*0ae0*/  IMAD R8, R11, c[0x0][0x1c8], R8 ;  /* 0x000072000b087a24 */ /* 0x000fc800078e0208 */
[----:B------:R-:W-:-:S03]  /*0af0*/  IMAD R8, R8, c[0x0][0x1d8], RZ ;  /* 0x0000760008087a24 */ /* 0x000fc600078e02ff */
.L_x_2120:
        /* <DEDUP_REMOVED lines=22> */
.L_x_2124:
        /* <DEDUP_REMOVED lines=37> */
.L_x_2122:
[----:B------:R-:W-:Y:S05]  /*0eb0*/  BSYNC B6 ;  /* 0x0000000000067941 */ /* 0x000fea0003800000 */
.L_x_2121:
[----:B------:R-:W-:Y:S05]  /*0ec0*/  BRA.DIV ~URZ, `(.L_x_2125) ;  /* 0x000025527f007947 */ /* 0x000fea000b800000 */
[----:B------:R-:W-:-:S05]  /*0ed0*/  IMAD.MOV.U32 R9, RZ, RZ, -0x800001 ;  /* 0xff7fffffff097424 */ /* 0x000fca00078e00ff */
.L_x_2158:
[----:B------:R-:W-:Y:S01]  /*0ee0*/  FMNMX.FTZ R17, R9, -3.40282346638528859812e+38, !PT ;  /* 0xff7fffff09117809 */ /* 0x000fe20007810000 */
[----:B------:R-:W-:Y:S01]  /*0ef0*/  IMAD.MOV.U32 R13, RZ, RZ, -0x800001 ;  /* 0xff7fffffff0d7424 */ /* 0x000fe200078e00ff */
[----:B------:R-:W-:Y:S05]  /*0f00*/  BRA.DIV ~URZ, `(.L_x_2126) ;  /* 0x000025927f007947 */ /* 0x000fea000b800000 */
[----:B------:R-:W0:Y:S02]  /*0f10*/  SHFL.BFLY PT, R9, R17, 0x8, 0x1f ;  /* 0x0d001f0011097f89 */ /* 0x000e2400000e0000 */
[----:B0-----:R-:W-:-:S05]  /*0f20*/  FMNMX.FTZ R9, R17, R9, !PT ;  /* 0x0000000911097209 */ /* 0x001fca0007810000 */
[----:B------:R0:W1:Y:S02]  /*0f30*/  SHFL.BFLY PT, R10, R9, 0x4, 0x1f ;  /* 0x0c801f00090a7f89 */ /* 0x00006400000e0000 */
.L_x_2159:
        /* <DEDUP_REMOVED lines=33> */
.L_x_2131:
        /* <DEDUP_REMOVED lines=11> */
.L_x_2130:
[----:B------:R-:W-:Y:S05]  /*1200*/  BSYNC B1 ;  /* 0x0000000000017941 */ /* 0x000fea0003800000 */
.L_x_2129:
        /* <DEDUP_REMOVED lines=10> */
.L_x_2134:
        /* <DEDUP_REMOVED lines=100> */
.L_x_2133:
[----:B------:R-:W-:Y:S05]  /*18f0*/  BSYNC B1 ;  /* 0x0000000000017941 */ /* 0x000fea0003800000 */
.L_x_2132:
        /* <DEDUP_REMOVED lines=55> */
.L_x_2136:
[----:B------:R-:W-:Y:S05]  /*1c70*/  BSYNC B1 ;  /* 0x0000000000017941 */ /* 0x000fea0003800000 */
.L_x_2135:
        /* <DEDUP_REMOVED lines=26> */
.L_x_2128:
[----:B------:R-:W-:Y:S05]  /*1e20*/  BSYNC B0 ;  /* 0x0000000000007941 */ /* 0x000fea0003800000 */
.L_x_2127:
        /* <DEDUP_REMOVED lines=36> */
.L_x_2141:
        /* <DEDUP_REMOVED lines=8> */
.L_x_2140:
[----:B0-----:R-:W-:Y:S05]  /*20f0*/  BSYNC B1 ;  /* 0x0000000000017941 */ /* 0x001fea0003800000 */
.L_x_2139:
        /* <DEDUP_REMOVED lines=10> */
.L_x_2144:
        /* <DEDUP_REMOVED lines=52> */
.L_x_2143:
[----:B------:R-:W-:Y:S05]  /*24e0*/  BSYNC B1 ;  /* 0x0000000000017941 */ /* 0x000fea0003800000 */
.L_x_2142:
        /* <DEDUP_REMOVED lines=31> */
.L_x_2146:
[----:B------:R-:W-:Y:S05]  /*26e0*/  BSYNC B1 ;  /* 0x0000000000017941 */ /* 0x000fea0003800000 */
.L_x_2145:
        /* <DEDUP_REMOVED lines=14> */
.L_x_2138:
[----:B------:R-:W-:Y:S05]  /*27d0*/  BSYNC B0 ;  /* 0x0000000000007941 */ /* 0x000fea0003800000 */
.L_x_2137:
        /* <DEDUP_REMOVED lines=25> */
.L_x_2149:
        /* <DEDUP_REMOVED lines=32> */
.L_x_2147:
        /* <DEDUP_REMOVED lines=21> */
.L_x_2151:
[----:B------:R-:W-:Y:S05]  /*2cc0*/  BSYNC B0 ;  /* 0x0000000000007941 */ /* 0x000fea0003800000 */
.L_x_2150:
        /* <DEDUP_REMOVED lines=12> */
.L_x_2153:
[----:B------:R-:W-:Y:S05]  /*2d90*/  BSYNC B0 ;  /* 0x0000000000007941 */ /* 0x000fea0003800000 */
.L_x_2152:
        /* <DEDUP_REMOVED lines=8> */
.L_x_2155:
[----:B------:R-:W-:Y:S05]  /*2e20*/  BSYNC B0 ;  /* 0x0000000000007941 */ /* 0x000fea0003800000 */
.L_x_2154:
        /* <DEDUP_REMOVED lines=12> */
.L_x_2157:
[----:B------:R-:W-:Y:S05]  /*2ef0*/  BSYNC B0 ;  /* 0x0000000000007941 */ /* 0x000fea0003800000 */
.L_x_2156:
        /* <DEDUP_REMOVED lines=43> */
.L_x_2123:
        /* <DEDUP_REMOVED lines=19> */
.L_x_2148:
        /* <DEDUP_REMOVED lines=20> */
.L_x_2125:
[----:B------:R-:W-:Y:S01]  /*3420*/  MOV R9, 0xff7fffff ;  /* 0xff7fffff00097802 */ /* 0x000fe20000000f00 */
[----:B------:R-:W-:Y:S01]  /*3430*/  IMAD.MOV.U32 R14, RZ, RZ, 0x10 ;  /* 0x00000010ff0e7424 */ /* 0x000fe200078e00ff */
[----:B------:R-:W-:Y:S01]  /*3440*/  MOV R10, 0x3480 ;  /* 0x00003480000a7802 */ /* 0x000fe20000000f00 */
[----:B------:R-:W-:Y:S02]  /*3450*/  IMAD.MOV.U32 R15, RZ, RZ, 0x1f ;  /* 0x0000001fff0f7424 */ /* 0x000fe400078e00ff */
[----:B------:R-:W-:Y:S02]  /*3460*/  IMAD.MOV.U32 R16, RZ, RZ, -0x1 ;  /* 0xffffffffff107424 */ /* 0x000fe400078e00ff */
[----:B------:R-:W-:Y:S05]  /*3470*/  CALL.REL.NOINC `($__internal_49_$__cuda_sm70_shflsync_bfly_p) ;  /* 0x0000010000007944 */ /* 0x000fea0003c00000 */
[----:B01----:R-:W-:Y:S01]  /*3480*/  IMAD.MOV.U32 R9, RZ, RZ, R14 ;  /* 0x000000ffff097224 */ /* 0x003fe200078e000e */
[----:B------:R-:W-:Y:S05]  /*3490*/  BRA `(.L_x_2158) ;  /* 0xffffda4000007947 */ /* 0x000fea000383ffff */
.L_x_2126:
[----:B------:R-:W-:Y:S01]  /*34a0*/  MOV R9, R17 ;  /* 0x0000001100097202 */ /* 0x000fe20000000f00 */
[----:B------:R-:W-:Y:S01]  /*34b0*/  IMAD.MOV.U32 R14, RZ, RZ, 0x8 ;  /* 0x00000008ff0e7424 */ /* 0x000fe200078e00ff */
[----:B------:R-:W-:Y:S01]  /*34c0*/  MOV R10, 0x3500 ;  /* 0x00003500000a7802 */ /* 0x000fe20000000f00 */
[----:B------:R-:W-:Y:S02]  /*34d0*/  IMAD.MOV.U32 R15, RZ, RZ, 0x1f ;  /* 0x0000001fff0f7424 */ /* 0x000fe400078e00ff */
[----:B------:R-:W-:-:S02]  /*34e0*/  IMAD.MOV.U32 R16, RZ, RZ, -0x1 ;  /* 0xffffffffff107424 */ /* 0x000fc400078e00ff */
[----:B------:R-:W-:Y:S05]  /*34f0*/  CALL.REL.NOINC `($__internal_49_$__cuda_sm70_shflsync_bfly_p) ;  /* 0x0000008000007944 */ /* 0x000fea0003c00000 */
[----:B0-----:R-:W-:Y:S01]  /*3500*/  HFMA2.MMA R15, -RZ, RZ, 0, 1.847743988037109375e-06 ;  /* 0x0000001fff0f7435 */ /* 0x001fe200000001ff */
[----:B-1----:R-:W-:Y:S01]  /*3510*/  FMNMX.FTZ R9, R17, R14, !PT ;  /* 0x0000000e11097209 */ /* 0x002fe20007810000 */
[----:B------:R-:W-:Y:S01]  /*3520*/  IMAD.MOV.U32 R14, RZ, RZ, 0x4 ;  /* 0x00000004ff0e7424 */ /* 0x000fe200078e00ff */
[----:B------:R-:W-:Y:S01]  /*3530*/  MOV R10, 0x3560 ;  /* 0x00003560000a7802 */ /* 0x000fe20000000f00 */
[----:B------:R-:W-:-:S02]  /*3540*/  IMAD.MOV.U32 R16, RZ, RZ, -0x1 ;  /* 0xffffffffff107424 */ /* 0x000fc400078e00ff */
[----:B------:R-:W-:Y:S05]  /*3550*/  CALL.REL.NOINC `($__internal_49_$__cuda_sm70_shflsync_bfly_p) ;  /* 0x0000002000007944 */ /* 0x000fea0003c00000 */
[----:B-1----:R-:W-:Y:S01]  /*3560*/  IMAD.MOV.U32 R10, RZ, RZ, R14 ;  /* 0x000000ffff0a7224 */ /* 0x002fe200078e000e */
[----:B0-----:R-:W-:Y:S05]  /*3570*/  BRA `(.L_x_2159) ;  /* 0xffffd9c000007947 */ /* 0x001fea000383ffff */
        .weak           $__internal_49_$__cuda_sm70_shflsync_bfly_p
        .type           $__internal_49_$__cuda_sm70_shflsync_bfly_p,@function
        .size           $__internal_49_$__cuda_sm70_shflsync_bfly_p,(.L_x_23216 - $__internal_49_$__cuda_sm70_shflsync_bfly_p)
$__internal_49_$__cuda_sm70_shflsync_bfly_p:
[----:B------:R-:W-:Y:S01]  /*3580*/  IMAD.MOV.U32 R11, RZ, RZ, 0x0 ;  /* 0x00000000ff0b7424 */ /* 0x000fe200078e00ff */
[----:B------:R-:W-:Y:S04]  /*3590*/  WARPSYNC R16 ;  /* 0x0000001000007348 */ /* 0x000fe80003800000 */
[----:B------:R0:W1:Y:S01]  /*35a0*/  SHFL.BFLY PT, R14, R9, R14, R15 ;  /* 0x0c00000e090e7389 */ /* 0x00006200000e000f */
[----:B------:R-:W-:Y:S05]  /*35b0*/  RET.REL.NODEC R10 `(_ZN4vllm25paged_attention_v1_kernelI13__nv_bfloat16hLi112ELi8ELi128ELNS_18Fp8KVCacheDataTypeE2ELb1EEEvPT_PKS3_PKT0_S9_ifPKiSB_iPKfiiiSD_SD_iiiii) ;  /* 0xffffca400a007950 */ /* 0x000fea0003c3ffff */
.L_x_2160:
        /* <DEDUP_REMOVED lines=12> */
.L_x_23216:


//--------------------- .text._ZN4vllm25paged_attention_v1_kernelI13__nv_bfloat16hLi96ELi8ELi128ELNS_18Fp8KVCacheDataTypeE2ELb1EEEvPT_PKS3_PKT0_S9_ifPKiSB_iPKfiiiSD_SD_iiiii --------------------------
	.section	.text._ZN4vllm25paged_attention_v1_kernelI13__nv_bfloat16hLi96ELi8ELi128ELNS_18Fp8KVCacheDataTypeE2ELb1EEEvPT_PKS3_PKT0_S9_ifPKiSB_iPKfiiiSD_SD_iiiii,"ax",@progbits
	.sectioninfo	@"SHI_REGISTERS=32"
	.align	128
        .global         _ZN4vllm25paged_attention_v1_kernelI13__nv_bfloat16hLi96ELi8ELi128ELNS_18Fp8KVCacheDataTypeE2ELb1EEEvPT_PKS3_PKT0_S9_ifPKiSB_iPKfiiiSD_SD_iiiii
        .type           _ZN4vllm25paged_attention_v1_kernelI13__nv_bfloat16hLi96ELi8ELi128ELNS_18Fp8KVCacheDataTypeE2ELb1EEEvPT_PKS3_PKT0_S9_ifPKiSB_iPKfiiiSD_SD_iiiii,@function
        .size           _ZN4vllm25paged_attention_v1_kernelI13__nv_bfloat16hLi96ELi8ELi128ELNS_18Fp8KVCacheDataTypeE2ELb1EEEvPT_PKS3_PKT0_S9_ifPKiSB_iPKfiiiSD_SD_iiiii,(.L_x_23217 - _ZN4vllm25paged_attention_v1_kernelI13__nv_bfloat16hLi96ELi8ELi128ELNS_18Fp8KVCacheDataTypeE2ELb1EEEvPT_PKS3_PKT0_S9_ifPKiSB_iPKfiiiSD_SD_iiiii)
        .other          _ZN4vllm25paged_attention_v1_kernelI13__nv_bfloat16hLi96ELi8ELi128ELNS_18Fp8KVCacheDataTypeE2ELb1EEEvPT_PKS3_PKT0_S9_ifPKiSB_iPKfiiiSD_SD_iiiii,@"STO_CUDA_ENTRY STV_DEFAULT"
_ZN4vllm25paged_attention_v1_kernelI13__nv_bfloat16hLi96ELi8ELi128ELNS_18Fp8KVCacheDataTypeE2ELb1EEEvPT_PKS3_PKT0_S9_ifPKiSB_iPKfiiiSD_SD_iiiii:
.text._ZN4vllm25paged_attention_v1_kernelI13__nv_bfloat16hLi96ELi8ELi128ELNS_18Fp8KVCacheDataTypeE2ELb1EEEvPT_PKS3_PKT0_S9_ifPKiSB_iPKfiiiSD_SD_iiiii:
        /* <DEDUP_REMOVED lines=35> */
[----:B------:R-:W-:Y:S01]  /*0230*/  IMAD.MOV.U32 R16, RZ, RZ, R10 ;  /* 0x000000ffff107224 */ /* 0x000fe200078e000a */
[----:B------:R-:W-:Y:S02]  /*0240*/  SHF.L.U32 R13, R13, 0x2, RZ ;  /* 0x000000020d0d7819 */ /* 0x000fe400000006ff */
[----:B------:R-:W-:Y:S02]  /*0250*/  SHF.R.S32.HI R11, RZ, 0x1f, R7 ;  /* 0x0000001fff0b7819 */ /* 0x000fe40000011407 */
[----:B------:R-:W-:-:S04]  /*0260*/  IADD3 R7, P1, P2, R7, R14, R3 ;  /* 0x0000000e07077210 */ /* 0x000fc80007a3e003 */
[----:B------:R-:W-:Y:S01]  /*0270*/  IADD3.X R20, R11, R15, R18, P1, P2 ;  /* 0x0000000f0b147210 */ /* 0x000fe20000fe4412 */
[----:B------:R-:W-:Y:S01]  /*0280*/  IMAD.MOV.U32 R11, RZ, RZ, R6 ;  /* 0x000000ffff0b7224 */ /* 0x000fe200078e0006 */
[----:B------:R-:W-:-:S04]  /*0290*/  LEA R17, P1, R7, c[0x0][0x168], 0x1 ;  /* 0x00005a0007117a11 */ /* 0x000fc800078208ff */
[----:B------:R-:W-:-:S03]  /*02a0*/  LEA.HI.X R20, R7, c[0x0][0x16c], R20, 0x1, P1 ;  /* 0x00005b0007147a11 */ /* 0x000fc600008f0c14 */
.L_x_2165:
[----:B------:R-:W-:Y:S02]  /*02b0*/  IMAD.MOV.U32 R6, RZ, RZ, R17 ;  /* 0x000000ffff067224 */ /* 0x000fe400078e0011 */
        /* <DEDUP_REMOVED lines=10> */
.L_x_2164:
[----:B------:R-:W-:Y:S05]  /*0360*/  BSYNC B1 ;  /* 0x0000000000017941 */ /* 0x000fea0003800000 */
.L_x_2163:
[----:B------:R-:W-:Y:S05]  /*0370*/  @!P0 BRA `(.L_x_2162) ;  /* 0x000001a000008947 */ /* 0x000fea0003800000 */
[----:B------:R-:W-:Y:S01]  /*0380*/  IADD3 R14, P0, R14, R3, RZ ;  /* 0x000000030e0e7210 */ /* 0x000fe20007f1e0ff */
[----:B------:R-:W-:Y:S01]  /*0390*/  IMAD R13, R9, 0xc, R16 ;  /* 0x0000000c090d7824 */ /* 0x000fe200078e0210 */
[C---:B------:R-:W-:Y:S02]  /*03a0*/  LEA R6, R16.reuse, R9, 0x2 ;  /* 0x0000000910067211 */ /* 0x040fe400078e10ff */
[----:B------:R-:W-:Y:S01]  /*03b0*/  IADD3 R11, R16, -0x80, RZ ;  /* 0xffffff80100b7810 */ /* 0x000fe20007ffe0ff */
[----:B------:R-:W-:Y:S01]  /*03c0*/  IMAD.X R7, R15, 0x1, R18, P0 ;  /* 0x000000010f077824 */ /* 0x000fe200000e0612 */
[----:B------:R-:W-:Y:S01]  /*03d0*/  LEA R15, P0, R14, c[0x0][0x168], 0x1 ;  /* 0x00005a000e0f7a11 */ /* 0x000fe200078008ff */
[----:B------:R-:W-:Y:S01]  /*03e0*/  IMAD.SHL.U32 R17, R6, 0x2, RZ ;  /* 0x0000000206117824 */ /* 0x000fe200078e00ff */
[----:B------:R-:W-:Y:S02]  /*03f0*/  LEA R13, R13, 0x100, 0x2 ;  /* 0x000001000d0d7811 */ /* 0x000fe400078e10ff */
[----:B------:R-:W-:-:S03]  /*0400*/  LEA.HI.X R22, R14, c[0x0][0x16c], R7, 0x1, P0 ;  /* 0x00005b000e167a11 */ /* 0x000fc600000f0c07 */
.L_x_2166:
        /* <DEDUP_REMOVED lines=17> */
.L_x_2162:
[----:B0-----:R-:W-:Y:S05]  /*0520*/  BSYNC B0 ;  /* 0x0000000000007941 */ /* 0x001fea0003800000 */
.L_x_2161:
        /* <DEDUP_REMOVED lines=26> */
[----:B------:R-:W-:Y:S02]  /*06d0*/  ISETP.GT.AND P0, PT, R15, -0x1, PT ;  /* 0xffffffff0f00780c */ /* 0x000fe40003f04270 */
[----:B------:R-:W-:Y:S02]  /*06e0*/  MOV R6, R7 ;  /* 0x0000000700067202 */ /* 0x000fe40000000f00 */
        /* <DEDUP_REMOVED lines=62> */
.L_x_2167:
[----:B------:R-:W-:-:S05]  /*0ad0*/  MOV R11, c[0x0][0xc] ;  /* 0x00000300000b7a02 */ /* 0x000fca0000000f00 */
[----:B------:R-:W-:-:S04]  /*0ae0*/  IMAD R8, R11, c[0x0][0x1c8], R8 ;  /* 0x000072000b087a24 */ /* 0x000fc800078e0208 */
[----:B------:R-:W-:-:S03]  /*0af0*/  IMAD R8, R8, c[0x0][0x1d8], RZ ;  /* 0x0000760008087a24 */ /* 0x000fc600078e02ff */
.L_x_2168:
        /* <DEDUP_REMOVED lines=11> */
[----:B------:R-:W-:-:S03]  /*0bb0*/  MOV R18, R4 ;  /* 0x0000000400127202 */ /* 0x000fc60000000f00 */
        /* <DEDUP_REMOVED lines=10> */
.L_x_2172:
        /* <DEDUP_REMOVED lines=37> */
.L_x_2170:
[----:B------:R-:W-:Y:S05]  /*0eb0*/  BSYNC B7 ;  /* 0x0000000000077941 */ /* 0x000fea0003800000 */
.L_x_2169:
[----:B------:R-:W-:Y:S05]  /*0ec0*/  BRA.DIV ~URZ, `(.L_x_2173) ;  /* 0x000023727f007947 */ /* 0x000fea000b800000 */
[----:B------:R-:W-:-:S05]  /*0ed0*/  IMAD.MOV.U32 R9, RZ, RZ, -0x800001 ;  /* 0xff7fffffff097424 */ /* 0x000fca00078e00ff */
.L_x_2199:
[----:B------:R-:W-:Y:S01]  /*0ee0*/  FMNMX.FTZ R17, R9, -3.40282346638528859812e+38, !PT ;  /* 0xff7fffff09117809 */ /* 0x000fe20007810000 */
[----:B------:R-:W-:Y:S01]  /*0ef0*/  IMAD.MOV.U32 R13, RZ, RZ, -0x800001 ;  /* 0xff7fffffff0d7424 */ /* 0x000fe200078e00ff */
[----:B------:R-:W-:Y:S05]  /*0f00*/  BRA.DIV ~URZ, `(.L_x_2174) ;  /* 0x000023b27f007947 */ /* 0x000fea000b800000 */
[----:B------:R-:W0:Y:S02]  /*0f10*/  SHFL.BFLY PT, R9, R17, 0x8, 0x1f ;  /* 0x0d001f0011097f89 */ /* 0x000e2400000e0000 */
[----:B0-----:R-:W-:-:S05]  /*0f20*/  FMNMX.FTZ R9, R17, R9, !PT ;  /* 0x0000000911097209 */ /* 0x001fca0007810000 */
[----:B------:R0:W1:Y:S02]  /*0f30*/  SHFL.BFLY PT, R10, R9, 0x4, 0x1f ;  /* 0x0c801f00090a7f89 */ /* 0x00006400000e0000 */
.L_x_2200:
        /* <DEDUP_REMOVED lines=33> */
.L_x_2179:
        /* <DEDUP_REMOVED lines=11> */
.L_x_2178:
[----:B------:R-:W-:Y:S05]  /*1200*/  BSYNC B1 ;  /* 0x0000000000017941 */ /* 0x000fea0003800000 */
.L_x_2177:
        /* <DEDUP_REMOVED lines=10> */
.L_x_2182:
        /* <DEDUP_REMOVED lines=100> */
.L_x_2181:
[----:B------:R-:W-:Y:S05]  /*18f0*/  BSYNC B1 ;  /* 0x0000000000017941 */ /* 0x000fea0003800000 */
.L_x_2180:
        /* <DEDUP_REMOVED lines=55> */
.L_x_2184:
[----:B------:R-:W-:Y:S05]  /*1c70*/  BSYNC B1 ;  /* 0x0000000000017941 */ /* 0x000fea0003800000 */
.L_x_2183:
        /* <DEDUP_REMOVED lines=26> */
.L_x_2176:
[----:B------:R-:W-:Y:S05]  /*1e20*/  BSYNC B0 ;  /* 0x0000000000007941 */ /* 0x000fea0003800000 */
.L_x_2175:
        /* <DEDUP_REMOVED lines=36> */
.L_x_2189:
        /* <DEDUP_REMOVED lines=8> */
.L_x_2188:
[----:B0-----:R-:W-:Y:S05]  /*20f0*/  BSYNC B1 ;  /* 0x0000000000017941 */ /* 0x001fea0003800000 */
.L_x_2187:
        /* <DEDUP_REMOVED lines=10> */
.L_x_2192:
        /* <DEDUP_REMOVED lines=52> */
.L_x_2191:
[----:B------:R-:W-:Y:S05]  /*24e0*/  BSYNC B1 ;  /* 0x0000000000017941 */ /* 0x000fea0003800000 */
.L_x_2190:
        /* <DEDUP_REMOVED lines=31> */
.L_x_2194:
[----:B------:R-:W-:Y:S05]  /*26e0*/  BSYNC B1 ;  /* 0x0000000000017941 */ /* 0x000fea0003800000 */
.L_x_2193:
        /* <DEDUP_REMOVED lines=14> */
.L_x_2186:
[----:B------:R-:W-:Y:S05]  /*27d0*/  BSYNC B0 ;  /* 0x0000000000007941 */ /* 0x000fea0003800000 */
.L_x_2185:
        /* <DEDUP_REMOVED lines=26> */
.L_x_2198:
        /* <DEDUP_REMOVED lines=32> */
.L_x_2196:
[----:B------:R-:W-:Y:S05]  /*2b80*/  BSYNC B6 ;  /* 0x0000000000067941 */ /* 0x000fea0003800000 */
.L_x_2195:
[----:B------:R-:W-:Y:S01]  /*2b90*/  WARPSYNC 0xffffffff ;  /* 0xffffffff00007948 */ /* 0x000fe20003800000 */
[----:B------:R-:W-:Y:S01]  /*2ba0*/  BAR.SYNC.DEFER_BLOCKING 0x0 ;  /* 0x0000000000007b1d */ /* 0x000fe20000010000 */
[----:B------:R-:W-:Y:S01]  /*2bb0*/  LOP3.LUT R6, R2, 0xffffffc0, RZ, 0xc0, !PT ;  /* 0xffffffc002067812 */ /* 0x000fe200078ec0ff */
[----:B0-----:R-:W-:Y:S01]  /*2bc0*/  IMAD R9, R4, 0x60, R5 ;  /* 0x0000006004097824 */ /* 0x001fe200078e0205 */
[----:B------:R-:W-:Y:S02]  /*2bd0*/  ISETP.GT.AND P1, PT, R2, 0x3f, PT ;  /* 0x0000003f0200780c */ /* 0x000fe40003f24270 */
[----:B------:R-:W-:Y:S02]  /*2be0*/  ISETP.NE.AND P0, PT, R6, 0x40, PT ;  /* 0x000000400600780c */ /* 0x000fe40003f05270 */
[----:B------:R-:W-:Y:S01]  /*2bf0*/  LOP3.LUT R4, R2, 0xffffffe0, RZ, 0xc0, !PT ;  /* 0xffffffe002047812 */ /* 0x000fe200078ec0ff */
[----:B------:R-:W-:-:S03]  /*2c00*/  CS2R R6, SRZ ;  /* 0x0000000000067805 */ /* 0x000fc6000001ff00 */
[----:B------:R-:W-:Y:S01]  /*2c10*/  ISETP.NE.AND P2, PT, R4, 0x20, PT ;  /* 0x000000200400780c */ /* 0x000fe20003f45270 */
[----:B------:R-:W-:-:S06]  /*2c20*/  IMAD.MOV.U32 R4, RZ, RZ, RZ ;  /* 0x000000ffff047224 */ /* 0x000fcc00078e00ff */
        /* <DEDUP_REMOVED lines=25> */
[----:B------:R-:W-:Y:S02]  /*2dc0*/  IMAD R3, R3, c[0x0][0x14], RZ ;  /* 0x0000050003037a24 */ /* 0x000fe400078e02ff */
[----:B------:R-:W-:Y:S02]  /*2dd0*/  IMAD R0, R0, c[0x0][0x14], RZ ;  /* 0x0000050000007a24 */ /* 0x000fe400078e02ff */
[----:B-1----:R-:W-:Y:S01]  /*2de0*/  @!P0 FADD.FTZ R6, R6, R11 ;  /* 0x0000000b06068221 */ /* 0x002fe20000010000 */
[----:B------:R-:W-:Y:S01]  /*2df0*/  SHF.R.S32.HI R9, RZ, 0x1f, R3 ;  /* 0x0000001fff097819 */ /* 0x000fe20000011403 */
[----:B------:R-:W-:Y:S02]  /*2e00*/  IMAD R0, R0, 0x60, RZ ;  /* 0x0000006000007824 */ /* 0x000fe400078e02ff */
[----:B--2---:R-:W-:Y:S02]  /*2e10*/  @!P0 FADD.FTZ R7, R7, R2 ;  /* 0x0000000207078221 */ /* 0x004fe40000010000 */
[----:B---3--:R-:W-:-:S05]  /*2e20*/  @!P0 FADD.FTZ R4, R4, R13 ;  /* 0x0000000d04048221 */ /* 0x008fca0000010000 */
[----:B------:R-:W-:Y:S01]  /*2e30*/  F2FP.BF16.PACK_AB R4, RZ, R4 ;  /* 0x00000004ff04723e */ /* 0x000fe200000010ff */
[----:B0-----:R-:W-:-:S04]  /*2e40*/  UIMAD UR4, UR4, 0x60, URZ ;  /* 0x00000060040478a4 */ /* 0x001fc8000f8e023f */
        /* <DEDUP_REMOVED lines=8> */
[----:B------:R-:W-:Y:S02]  /*2ed0*/  IADD3 R9, P3, R3, R8, RZ ;  /* 0x0000000803097210 */ /* 0x000fe40007f7e0ff */
[-C--:B------:R-:W-:Y:S02]  /*2ee0*/  LEA.HI.X.SX32 R5, R5, R10.reuse, 0x1, P1 ;  /* 0x0000000a05057211 */ /* 0x080fe400008f0eff */
[----:B------:R-:W-:Y:S02]  /*2ef0*/  LEA R2, P0, R14, c[0x0][0x160], 0x1 ;  /* 0x000058000e027a11 */ /* 0x000fe400078008ff */
[----:B------:R-:W-:-:S02]  /*2f00*/  LEA.HI.X.SX32 R12, R0, R10, 0x1, P2 ;  /* 0x0000000a000c7211 */ /* 0x000fc400010f0eff */
[----:B------:R-:W-:Y:S02]  /*2f10*/  LEA.HI.X.SX32 R10, R3, R10, 0x1, P3 ;  /* 0x0000000a030a7211 */ /* 0x000fe400018f0eff */
[----:B------:R-:W-:Y:S02]  /*2f20*/  LEA.HI.X R3, R14, c[0x0][0x164], R5, 0x1, P0 ;  /* 0x000059000e037a11 */ /* 0x000fe400000f0c05 */
[----:B------:R-:W-:Y:S02]  /*2f30*/  F2FP.BF16.PACK_AB R0, R7, R6 ;  /* 0x000000060700723e */ /* 0x000fe400000010ff */
[----:B------:R-:W-:Y:S02]  /*2f40*/  LEA R6, P0, R11, c[0x0][0x160], 0x1 ;  /* 0x000058000b067a11 */ /* 0x000fe400078008ff */
[----:B------:R-:W-:Y:S01]  /*2f50*/  LEA R8, P1, R9, c[0x0][0x160], 0x1 ;  /* 0x0000580009087a11 */ /* 0x000fe200078208ff */
[----:B------:R-:W-:Y:S01]  /*2f60*/  STG.E.U16 [R2.64], R0 ;  /* 0x0000000002007986 */ /* 0x000fe2000c101524 */
[----:B------:R-:W-:-:S02]  /*2f70*/  LEA.HI.X R7, R11, c[0x0][0x164], R12, 0x1, P0 ;  /* 0x000059000b077a11 */ /* 0x000fc400000f0c0c */
[----:B------:R-:W-:Y:S02]  /*2f80*/  PRMT R5, R0, 0x7632, R5 ;  /* 0x0000763200057816 */ /* 0x000fe40000000005 */
[----:B------:R-:W-:-:S03]  /*2f90*/  LEA.HI.X R9, R9, c[0x0][0x164], R10, 0x1, P1 ;  /* 0x0000590009097a11 */ /* 0x000fc600008f0c0a */
[----:B------:R-:W-:Y:S04]  /*2fa0*/  STG.E.U16 [R6.64], R5 ;  /* 0x0000000506007986 */ /* 0x000fe8000c101524 */
[----:B------:R-:W-:Y:S01]  /*2fb0*/  STG.E.U16 [R8.64], R4 ;  /* 0x0000000408007986 */ /* 0x000fe2000c101524 */
[----:B------:R-:W-:Y:S05]  /*2fc0*/  EXIT ;  /* 0x000000000000794d */ /* 0x000fea0003800000 */
.L_x_2171:
        /* <DEDUP_REMOVED lines=19> */
.L_x_2197:
        /* <DEDUP_REMOVED lines=20> */
.L_x_2173:
[----:B------:R-:W-:Y:S01]  /*3240*/  IMAD.MOV.U32 R9, RZ, RZ, -0x800001 ;  /* 0xff7fffffff097424 */ /* 0x000fe200078e00ff */
[----:B------:R-:W-:Y:S01]  /*3250*/  MOV R16, 0xffffffff ;  /* 0xffffffff00107802 */ /* 0x000fe20000000f00 */
[----:B------:R-:W-:Y:S01]  /*3260*/  IMAD.MOV.U32 R14, RZ, RZ, 0x10 ;  /* 0x00000010ff0e7424 */ /* 0x000fe200078e00ff */
[----:B------:R-:W-:Y:S01]  /*3270*/  MOV R10, 0x32a0 ;  /* 0x000032a0000a7802 */ /* 0x000fe20000000f00 */
[----:B------:R-:W-:Y:S02]  /*3280*/  IMAD.MOV.U32 R15, RZ, RZ, 0x1f ;  /* 0x0000001fff0f7424 */ /* 0x000fe400078e00ff */
[----:B------:R-:W-:Y:S05]  /*3290*/  CALL.REL.NOINC `($__internal_50_$__cuda_sm70_shflsync_bfly_p) ;  /* 0x0000010000007944 */ /* 0x000fea0003c00000 */
[----:B01----:R-:W-:Y:S01]  /*32a0*/  IMAD.MOV.U32 R9, RZ, RZ, R14 ;  /* 0x000000ffff097224 */ /* 0x003fe200078e000e */
[----:B------:R-:W-:Y:S05]  /*32b0*/  BRA `(.L_x_2199) ;  /* 0xffffdc2000007947 */ /* 0x000fea000383ffff */
.L_x_2174:
[----:B------:R-:W-:Y:S01]  /*32c0*/  HFMA2.MMA R15, -RZ, RZ, 0, 1.847743988037109375e-06 ;  /* 0x0000001fff0f7435 */ /* 0x000fe200000001ff */
[----:B------:R-:W-:Y:S01]  /*32d0*/  IMAD.MOV.U32 R9, RZ, RZ, R17 ;  /* 0x000000ffff097224 */ /* 0x000fe200078e0011 */
[----:B------:R-:W-:Y:S01]  /*32e0*/  MOV R10, 0x3320 ;  /* 0x00003320000a7802 */ /* 0x000fe20000000f00 */
[----:B------:R-:W-:Y:S02]  /*32f0*/  IMAD.MOV.U32 R14, RZ, RZ, 0x8 ;  /* 0x00000008ff0e7424 */ /* 0x000fe400078e00ff */
[----:B------:R-:W-:-:S02]  /*3300*/  IMAD.MOV.U32 R16, RZ, RZ, -0x1 ;  /* 0xffffffffff107424 */ /* 0x000fc400078e00ff */
[----:B------:R-:W-:Y:S05]  /*3310*/  CALL.REL.NOINC `($__internal_50_$__cuda_sm70_shflsync_bfly_p) ;  /* 0x0000008000007944 */ /* 0x000fea0003c00000 */
[----:B01----:R-:W-:Y:S01]  /*3320*/  FMNMX.FTZ R9, R17, R14, !PT ;  /* 0x0000000e11097209 */ /* 0x003fe20007810000 */
[----:B------:R-:W-:Y:S01]  /*3330*/  IMAD.MOV.U32 R14, RZ, RZ, 0x4 ;  /* 0x00000004ff0e7424 */ /* 0x000fe200078e00ff */
[----:B------:R-:W-:Y:S01]  /*3340*/  MOV R16, 0xffffffff ;  /* 0xffffffff00107802 */ /* 0x000fe20000000f00 */
[----:B------:R-:W-:Y:S01]  /*3350*/  IMAD.MOV.U32 R15, RZ, RZ, 0x1f ;  /* 0x0000001fff0f7424 */ /* 0x000fe200078e00ff */
[----:B------:R-:W-:-:S02]  /*3360*/  MOV R10, 0x3380 ;  /* 0x00003380000a7802 */ /* 0x000fc40000000f00 */
[----:B------:R-:W-:Y:S05]  /*3370*/  CALL.REL.NOINC `($__internal_50_$__cuda_sm70_shflsync_bfly_p) ;  /* 0x0000002000007944 */ /* 0x000fea0003c00000 */
[----:B-1----:R-:W-:Y:S01]  /*3380*/  IMAD.MOV.U32 R10, RZ, RZ, R14 ;  /* 0x000000ffff0a7224 */ /* 0x002fe200078e000e */
[----:B0-----:R-:W-:Y:S05]  /*3390*/  BRA `(.L_x_2200) ;  /* 0xffffdba000007947 */ /* 0x001fea000383ffff */
        .weak           $__internal_50_$__cuda_sm70_shflsync_bfly_p
        .type           $__internal_50_$__cuda_sm70_shflsync_bfly_p,@function
        .size           $__internal_50_$__cuda_sm70_shflsync_bfly_p,(.L_x_23217 - $__internal_50_$__cuda_sm70_shflsync_bfly_p)
$__internal_50_$__cuda_sm70_shflsync_bfly_p:
[----:B------:R-:W-:Y:S01]  /*33a0*/  IMAD.MOV.U32 R11, RZ, RZ, 0x0 ;  /* 0x00000000ff0b7424 */ /* 0x000fe200078e00ff */
[----:B------:R-:W-:Y:S04]  /*33b0*/  WARPSYNC R16 ;  /* 0x0000001000007348 */ /* 0x000fe80003800000 */
[----:B------:R0:W1:Y:S01]  /*33c0*/  SHFL.BFLY PT, R14, R9, R14, R15 ;  /* 0x0c00000e090e7389 */ /* 0x00006200000e000f */
[----:B------:R-:W-:Y:S05]  /*33d0*/  RET.REL.NODEC R10 `(_ZN4vllm25paged_attention_v1_kernelI13__nv_bfloat16hLi96ELi8ELi128ELNS_18Fp8KVCacheDataTypeE2ELb1EEEvPT_PKS3_PKT0_S9_ifPKiSB_iPKfiiiSD_SD_iiiii) ;  /* 0xffffcc200a007950 */ /* 0x000fea0003c3ffff */
.L_x_2201:
        /* <DEDUP_REMOVED lines=10> */
.L_x_23217:


//--------------------- .text._ZN4vllm25paged_attention_v1_kernelI13__nv_bfloat16hLi80ELi8ELi128ELNS_18Fp8KVCacheDataTypeE2ELb1EEEvPT_PKS3_PKT0_S9_ifPKiSB_iPKfiiiSD_SD_iiiii --------------------------
	.section	.text._ZN4vllm25paged_attention_v1_kernelI13__nv_bfloat16hLi80ELi8ELi128ELNS_18Fp8KVCacheDataTypeE2ELb1EEEvPT_PKS3_PKT0_S9_ifPKiSB_iPKfiiiSD_SD_iiiii,"ax",@progbits
	.sectioninfo	@"SHI_REGISTERS=32"
	.align	128
        .global         _ZN4vllm25paged_attention_v1_kernelI13__nv_bfloat16hLi80ELi8ELi128ELNS_18Fp8KVCacheDataTypeE2ELb1EEEvPT_PKS3_PKT0_S9_ifPKiSB_iPKfiiiSD_SD_iiiii
        .type           _ZN4vllm25paged_attention_v1_kernelI13__nv_bfloat16hLi80ELi8ELi128ELNS_18Fp8KVCacheDataTypeE2ELb1EEEvPT_PKS3_PKT0_S9_ifPKiSB_iPKfiiiSD_SD_iiiii,@function
        .size           _ZN4vllm25paged_attention_v1_kernelI13__nv_bfloat16hLi80ELi8ELi128ELNS_18Fp8KVCacheDataTypeE2ELb1EEEvPT_PKS3_PKT0_S9_ifPKiSB_iPKfiiiSD_SD_iiiii,(.L_x_23218 - _ZN4vllm25paged_attention_v1_kernelI13__nv_bfloat16hLi80ELi8ELi128ELNS_18Fp8KVCacheDataTypeE2ELb1EEEvPT_PKS3_PKT0_S9_ifPKiSB_iPKfiiiSD_SD_iiiii)
        .other          _ZN4vllm25paged_attention_v1_kernelI13__nv_bfloat16hLi80ELi8ELi128ELNS_18Fp8KVCacheDataTypeE2ELb1EEEvPT_PKS3_PKT0_S9_ifPKiSB_iPKfiiiSD_SD_iiiii,@"STO_CUDA_ENTRY STV_DEFAULT"
_ZN4vllm25paged_attention_v1_kernelI13__nv_bfloat16hLi80ELi8ELi128ELNS_18Fp8KVCacheDataTypeE2ELb1EEEvPT_PKS3_PKT0_S9_ifPKiSB_iPKfiiiSD_SD_iiiii:
.text._ZN4vllm25paged_attention_v1_kernelI13__nv_bfloat16hLi80ELi8ELi128ELNS_18Fp8KVCacheDataTypeE2ELb1EEEvPT_PKS3_PKT0_S9_ifPKiSB_iPKfiiiSD_SD_iiiii:
        /* <DEDUP_REMOVED lines=43> */
.L_x_2206:
        /* <DEDUP_REMOVED lines=11> */
.L_x_2205:
[----:B------:R-:W-:Y:S05]  /*0360*/  BSYNC B1 ;  /* 0x0000000000017941 */ /* 0x000fea0003800000 */
.L_x_2204:
        /* <DEDUP_REMOVED lines=10> */
.L_x_2207:
        /* <DEDUP_REMOVED lines=17> */
.L_x_2203:
[----:B0-----:R-:W-:Y:S05]  /*0520*/  BSYNC B0 ;  /* 0x0000000000007941 */ /* 0x001fea0003800000 */
.L_x_2202:
        /* <DEDUP_REMOVED lines=90> */
.L_x_2208:
[----:B------:R-:W-:-:S05]  /*0ad0*/  MOV R11, c[0x0][0xc] ;  /* 0x00000300000b7a02 */ /* 0x000fca0000000f00 */
[----:B------:R-:W-:-:S04]  /*0ae0*/  IMAD R8, R11, c[0x0][0x1c8], R8 ;  /* 0x000072000b087a24 */ /* 0x000fc800078e0208 */
[----:B------:R-:W-:-:S03]  /*0af0*/  IMAD R8, R8, c[0x0][0x1d8], RZ ;  /* 0x0000760008087a24 */ /* 0x000fc600078e02ff */
.L_x_2209:
        /* <DEDUP_REMOVED lines=22> */
.L_x_2213:
        /* <DEDUP_REMOVED lines=37> */
.L_x_2211:
[----:B------:R-:W-:Y:S05]  /*0eb0*/  BSYNC B6 ;  /* 0x0000000000067941 */ /* 0x000fea0003800000 */
.L_x_2210:
[----:B------:R-:W-:Y:S05]  /*0ec0*/  BRA.DIV ~URZ, `(.L_x_2214) ;  /* 0x000024827f007947 */ /* 0x000fea000b800000 */
[----:B------:R-:W-:-:S05]  /*0ed0*/  IMAD.MOV.U32 R9, RZ, RZ, -0x800001 ;  /* 0xff7fffffff097424 */ /* 0x000fca00078e00ff */
.L_x_2247:
[----:B------:R-:W-:Y:S01]  /*0ee0*/  FMNMX.FTZ R17, R9, -3.40282346638528859812e+38, !PT ;  /* 0xff7fffff09117809 */ /* 0x000fe20007810000 */
[----:B------:R-:W-:Y:S01]  /*0ef0*/  IMAD.MOV.U32 R13, RZ, RZ, -0x800001 ;  /* 0xff7fffffff0d7424 */ /* 0x000fe200078e00ff */
[----:B------:R-:W-:Y:S05]  /*0f00*/  BRA.DIV ~URZ, `(.L_x_2215) ;  /* 0x000024c27f007947 */ /* 0x000fea000b800000 */
[----:B------:R-:W0:Y:S02]  /*0f10*/  SHFL.BFLY PT, R9, R17, 0x8, 0x1f ;  /* 0x0d001f0011097f89 */ /* 0x000e2400000e0000 */
[----:B0-----:R-:W-:-:S05]  /*0f20*/  FMNMX.FTZ R9, R17, R9, !PT ;  /* 0x0000000911097209 */ /* 0x001fca0007810000 */
[----:B------:R0:W1:Y:S02]  /*0f30*/  SHFL.BFLY PT, R10, R9, 0x4, 0x1f ;  /* 0x0c801f00090a7f89 */ /* 0x00006400000e0000 */
.L_x_2248:
        /* <DEDUP_REMOVED lines=33> */
.L_x_2220:
        /* <DEDUP_REMOVED lines=11> */
.L_x_2219:
[----:B------:R-:W-:Y:S05]  /*1200*/  BSYNC B1 ;  /* 0x0000000000017941 */ /* 0x000fea0003800000 */
.L_x_2218:
        /* <DEDUP_REMOVED lines=10> */
.L_x_2223:
        /* <DEDUP_REMOVED lines=100> */
.L_x_2222:
[----:B------:R-:W-:Y:S05]  /*18f0*/  BSYNC B1 ;  /* 0x0000000000017941 */ /* 0x000fea0003800000 */
.L_x_2221:
        /* <DEDUP_REMOVED lines=55> */
.L_x_2225:
[----:B------:R-:W-:Y:S05]  /*1c70*/  BSYNC B1 ;  /* 0x0000000000017941 */ /* 0x000fea0003800000 */
.L_x_2224:
        /* <DEDUP_REMOVED lines=26> */
.L_x_2217:
[----:B------:R-:W-:Y:S05]  /*1e20*/  BSYNC B0 ;  /* 0x0000000000007941 */ /* 0x000fea0003800000 */
.L_x_2216:
        /* <DEDUP_REMOVED lines=36> */
.L_x_2230:
        /* <DEDUP_REMOVED lines=8> */
.L_x_2229:
[----:B0-----:R-:W-:Y:S05]  /*20f0*/  BSYNC B1 ;  /* 0x0000000000017941 */ /* 0x001fea0003800000 */
.L_x_2228:
        /* <DEDUP_REMOVED lines=10> */
.L_x_2233:
        /* <DEDUP_REMOVED lines=52> */
.L_x_2232:
[----:B------:R-:W-:Y:S05]  /*24e0*/  BSYNC B1 ;  /* 0x0000000000017941 */ /* 0x000fea0003800000 */
.L_x_2231:
        /* <DEDUP_REMOVED lines=31> */
.L_x_2235:
[----:B------:R-:W-:Y:S05]  /*26e0*/  BSYNC B1 ;  /* 0x0000000000017941 */ /* 0x000fea0003800000 */
.L_x_2234:
        /* <DEDUP_REMOVED lines=14> */
.L_x_2227:
[----:B------:R-:W-:Y:S05]  /*27d0*/  BSYNC B0 ;  /* 0x0000000000007941 */ /* 0x000fea0003800000 */
.L_x_2226:
        /* <DEDUP_REMOVED lines=25> */
.L_x_2238:
        /* <DEDUP_REMOVED lines=32> */
.L_x_2236:
[C---:B------:R-:W-:Y:S01]  /*2b70*/  LOP3.LUT R6, R2.reuse, 0xffffffc0, RZ, 0xc0, !PT ;  /* 0xffffffc002067812 */ /* 0x040fe200078ec0ff */
[----:B------:R-:W-:Y:S01]  /*2b80*/  WARPSYNC 0xffffffff ;  /* 0xffffffff00007948 */ /* 0x000fe20003800000 */
[----:B------:R-:W-:Y:S01]  /*2b90*/  LOP3.LUT R7, R2, 0xffffffe0, RZ, 0xc0, !PT ;  /* 0xffffffe002077812 */ /* 0x000fe200078ec0ff */
[----:B------:R-:W-:Y:S01]  /*2ba0*/  BAR.SYNC.DEFER_BLOCKING 0x0 ;  /* 0x0000000000007b1d */ /* 0x000fe20000010000 */
[----:B------:R-:W-:Y:S02]  /*2bb0*/  ISETP.NE.AND P3, PT, R6, 0x40, PT ;  /* 0x000000400600780c */ /* 0x000fe40003f65270 */
[C---:B------:R-:W-:Y:S02]  /*2bc0*/  IADD3 R8, R2.reuse, 0x1f, RZ ;  /* 0x0000001f02087810 */ /* 0x040fe40007ffe0ff */
[----:B------:R-:W-:Y:S01]  /*2bd0*/  ISETP.NE.AND P1, PT, R7, 0x20, PT ;  /* 0x000000200700780c */ /* 0x000fe20003f25270 */
[----:B------:R-:W-:Y:S01]  /*2be0*/  BSSY B0, `(.L_x_2239) ;  /* 0x000000d000007945 */ /* 0x000fe20003800000 */
[----:B------:R-:W-:Y:S01]  /*2bf0*/  ISETP.GT.AND P4, PT, R2, 0x3f, PT ;  /* 0x0000003f0200780c */ /* 0x000fe20003f84270 */
[----:B------:R-:W-:Y:S01]  /*2c00*/  IMAD R7, R4, 0x50, R5 ;  /* 0x0000005004077824 */ /* 0x000fe200078e0205 */
[----:B------:R-:W-:Y:S01]  /*2c10*/  ISETP.GT.AND P0, PT, R2, 0x1f, PT ;  /* 0x0000001f0200780c */ /* 0x000fe20003f04270 */
[----:B------:R-:W-:Y:S01]  /*2c20*/  IMAD.MOV.U32 R2, RZ, RZ, RZ ;  /* 0x000000ffff027224 */ /* 0x000fe200078e00ff */
[----:B------:R-:W-:Y:S01]  /*2c30*/  ISETP.GT.U32.AND P2, PT, R8, 0x3e, PT ;  /* 0x0000003e0800780c */ /* 0x000fe20003f44070 */
[----:B------:R-:W-:Y:S01]  /*2c40*/  IMAD.MOV.U32 R8, RZ, RZ, RZ ;  /* 0x000000ffff087224 */ /* 0x000fe200078e00ff */
[----:B------:R-:W-:Y:S01]  /*2c50*/  MOV R4, RZ ;  /* 0x000000ff00047202 */ /* 0x000fe20000000f00 */
[----:B------:R-:W-:Y:S05]  /*2c60*/  @P3 BRA `(.L_x_2240) ;  /* 0x0000004000003947 */ /* 0x000fea0003800000 */
[----:B------:R-:W-:Y:S01]  /*2c70*/  ISETP.GT.AND P3, PT, R5, 0xf, PT ;  /* 0x0000000f0500780c */ /* 0x000fe20003f64270 */
[----:B------:R1:W-:Y:S04]  /*2c80*/  STS [R7.X4+-0x1c0], RZ ;  /* 0xfffe40ff07007388 */ /* 0x0003e80000004800 */
[----:B------:R1:W-:Y:S08]  /*2c90*/  STS [R7.X4+-0x140], RZ ;  /* 0xfffec0ff07007388 */ /* 0x0003f00000004800 */
[----:B------:R1:W-:Y:S02]  /*2ca0*/  @!P3 STS [R7.X4+-0xc0], RZ ;  /* 0xffff40ff0700b388 */ /* 0x0003e40000004800 */
.L_x_2240:
[----:B------:R-:W-:Y:S05]  /*2cb0*/  BSYNC B0 ;  /* 0x0000000000007941 */ /* 0x000fea0003800000 */
.L_x_2239:
[----:B------:R-:W-:Y:S06]  /*2cc0*/  BAR.SYNC.DEFER_BLOCKING 0x0 ;  /* 0x0000000000007b1d */ /* 0x000fec0000010000 */
[----:B------:R-:W-:Y:S01]  /*2cd0*/  BSSY B0, `(.L_x_2241) ;  /* 0x0000009000007945 */ /* 0x000fe20003800000 */
[----:B------:R-:W-:Y:S05]  /*2ce0*/  @P4 BRA `(.L_x_2242) ;  /* 0x0000007000004947 */ /* 0x000fea0003800000 */
[----:B------:R-:W-:Y:S01]  /*2cf0*/  ISETP.GT.AND P3, PT, R5, 0xf, PT ;  /* 0x0000000f0500780c */ /* 0x000fe20003f64270 */
[----:B------:R-:W2:Y:S04]  /*2d00*/  LDS R8, [R7.X4+0xc0] ;  /* 0x0000c00007087984 */ /* 0x000ea80000004800 */
[----:B------:R-:W3:Y:S08]  /*2d10*/  LDS R4, [R7.X4+0x140] ;  /* 0x0001400007047984 */ /* 0x000ef00000004800 */
[----:B------:R-:W4:Y:S01]  /*2d20*/  @!P3 LDS R6, [R7.X4+0x1c0] ;  /* 0x0001c0000706b984 */ /* 0x000f220000004800 */
[----:B--2---:R-:W-:-:S02]  /*2d30*/  FADD.FTZ R8, RZ, R8 ;  /* 0x00000008ff087221 */ /* 0x004fc40000010000 */
[----:B---3--:R-:W-:Y:S02]  /*2d40*/  FADD.FTZ R4, RZ, R4 ;  /* 0x00000004ff047221 */ /* 0x008fe40000010000 */
[----:B----4-:R-:W-:Y:S02]  /*2d50*/  @!P3 FADD.FTZ R2, RZ, R6 ;  /* 0x00000006ff02b221 */ /* 0x010fe40000010000 */
.L_x_2242:
[----:B------:R-:W-:Y:S05]  /*2d60*/  BSYNC B0 ;  /* 0x0000000000007941 */ /* 0x000fea0003800000 */
.L_x_2241:
[----:B------:R-:W-:Y:S06]  /*2d70*/  BAR.SYNC.DEFER_BLOCKING 0x0 ;  /* 0x0000000000007b1d */ /* 0x000fec0000010000 */
[----:B------:R-:W-:Y:S01]  /*2d80*/  BSSY B0, `(.L_x_2243) ;  /* 0x0000006000007945 */ /* 0x000fe20003800000 */
[----:B------:R-:W-:Y:S05]  /*2d90*/  @P1 BRA `(.L_x_2244) ;  /* 0x0000004000001947 */ /* 0x000fea0003800000 */
[----:B------:R-:W-:Y:S01]  /*2da0*/  ISETP.GT.AND P1, PT, R5, 0xf, PT ;  /* 0x0000000f0500780c */ /* 0x000fe20003f24270 */
[----:B------:R2:W-:Y:S04]  /*2db0*/  STS [R7.X4+-0x80], R8 ;  /* 0xffff800807007388 */ /* 0x0005e80000004800 */
[----:B------:R2:W-:Y:S08]  /*2dc0*/  STS [R7.X4], R4 ;  /* 0x0000000407007388 */ /* 0x0005f00000004800 */
[----:B------:R2:W-:Y:S02]  /*2dd0*/  @!P1 STS [R7.X4+0x80], R2 ;  /* 0x0000800207009388 */ /* 0x0005e40000004800 */
.L_x_2244:
[----:B------:R-:W-:Y:S05]  /*2de0*/  BSYNC B0 ;  /* 0x0000000000007941 */ /* 0x000fea0003800000 */
.L_x_2243:
[----:B------:R-:W-:Y:S06]  /*2df0*/  BAR.SYNC.DEFER_BLOCKING 0x0 ;  /* 0x0000000000007b1d */ /* 0x000fec0000010000 */
[----:B------:R-:W-:Y:S01]  /*2e00*/  BSSY B0, `(.L_x_2245) ;  /* 0x0000009000007945 */ /* 0x000fe20003800000 */
[----:B------:R-:W-:Y:S05]  /*2e10*/  @P0 BRA `(.L_x_2246) ;  /* 0x0000007000000947 */ /* 0x000fea0003800000 */
[----:B------:R-:W-:Y:S01]  /*2e20*/  ISETP.GT.AND P0, PT, R5, 0xf, PT ;  /* 0x0000000f0500780c */ /* 0x000fe20003f04270 */
[----:B0-----:R-:W0:Y:S04]  /*2e30*/  LDS R9, [R7.X4+0xc0] ;  /* 0x0000c00007097984 */ /* 0x001e280000004800 */
[----:B------:R-:W3:Y:S08]  /*2e40*/  LDS R11, [R7.X4+0x140] ;  /* 0x00014000070b7984 */ /* 0x000ef00000004800 */
[----:B------:R-:W4:Y:S01]  /*2e50*/  @!P0 LDS R13, [R7.X4+0x1c0] ;  /* 0x0001c000070d8984 */ /* 0x000f220000004800 */
[----:B0-2---:R-:W-:-:S02]  /*2e60*/  FADD.FTZ R8, R8, R9 ;  /* 0x0000000908087221 */ /* 0x005fc40000010000 */
[----:B---3--:R-:W-:Y:S02]  /*2e70*/  FADD.FTZ R4, R4, R11 ;  /* 0x0000000b04047221 */ /* 0x008fe40000010000 */
[----:B----4-:R-:W-:Y:S02]  /*2e80*/  @!P0 FADD.FTZ R2, R2, R13 ;  /* 0x0000000d02028221 */ /* 0x010fe40000010000 */
.L_x_2246:
[----:B------:R-:W-:Y:S05]  /*2e90*/  BSYNC B0 ;  /* 0x0000000000007941 */ /* 0x000fea0003800000 */
.L_x_2245:
[----:B------:R-:W-:Y:S06]  /*2ea0*/  BAR.SYNC.DEFER_BLOCKING 0x0 ;  /* 0x0000000000007b1d */ /* 0x000fec0000010000 */
[----:B------:R-:W-:Y:S05]  /*2eb0*/  @P2 EXIT ;  /* 0x000000000000294d */ /* 0x000fea0003800000 */
[----:B------:R-:W3:Y:S01]  /*2ec0*/  S2UR UR4, SR_CTAID.Z ;  /* 0x00000000000479c3 */ /* 0x000ee20000002700 */
[----:B------:R-:W-:Y:S01]  /*2ed0*/  IMAD R0, R0, c[0x0][0xc], RZ ;  /* 0x0000030000007a24 */ /* 0x000fe200078e02ff */
[----:B--2---:R-:W-:Y:S01]  /*2ee0*/  F2FP.BF16.PACK_AB R4, R4, R8 ;  /* 0x000000080404723e */ /* 0x004fe200000010ff */
[----:B------:R-:W-:-:S02]  /*2ef0*/  IMAD R3, R3, c[0x0][0x14], RZ ;  /* 0x0000050003037a24 */ /* 0x000fc400078e02ff */
[----:B------:R-:W-:-:S03]  /*2f00*/  IMAD R0, R0, c[0x0][0x14], RZ ;  /* 0x0000050000007a24 */ /* 0x000fc600078e02ff */
[----:B------:R-:W-:Y:S01]  /*2f10*/  SHF.R.S32.HI R6, RZ, 0x1f, R3 ;  /* 0x0000001fff067819 */ /* 0x000fe20000011403 */
[----:B------:R-:W-:Y:S01]  /*2f20*/  IMAD R0, R0, 0x50, RZ ;  /* 0x0000005000007824 */ /* 0x000fe200078e02ff */
[----:B---3--:R-:W-:-:S04]  /*2f30*/  UIMAD UR4, UR4, 0x50, URZ ;  /* 0x00000050040478a4 */ /* 0x008fc8000f8e023f */
[----:B------:R-:W-:Y:S02]  /*2f40*/  USHF.R.S32.HI UR5, URZ, 0x1f, UR4 ;  /* 0x0000001f3f057899 */ /* 0x000fe40008011404 */
[----:B0-----:R-:W-:Y:S02]  /*2f50*/  IADD3 R12, P0, P1, R0, UR4, R3 ;  /* 0x00000004000c7c10 */ /* 0x001fe4000f91e003 */
[----:B------:R-:W-:Y:S02]  /*2f60*/  SHF.R.S32.HI R3, RZ, 0x1f, R0 ;  /* 0x0000001fff037819 */ /* 0x000fe40000011400 */
[----:B------:R-:W-:Y:S02]  /*2f70*/  IADD3 R0, R5, 0x20, RZ ;  /* 0x0000002005007810 */ /* 0x000fe40007ffe0ff */
[----:B------:R-:W-:Y:S02]  /*2f80*/  IADD3.X R14, R3, UR5, R6, P0, P1 ;  /* 0x00000005030e7c10 */ /* 0x000fe400087e2406 */
[----:B-1----:R-:W-:-:S02]  /*2f90*/  IADD3 R7, P0, R5, R12, RZ ;  /* 0x0000000c05077210 */ /* 0x002fc40007f1e0ff */
[C---:B------:R-:W-:Y:S02]  /*2fa0*/  IADD3 R3, P1, R0.reuse, R12, RZ ;  /* 0x0000000c00037210 */ /* 0x040fe40007f3e0ff */
[-C--:B------:R-:W-:Y:S02]  /*2fb0*/  LEA.HI.X.SX32 R10, R5, R14.reuse, 0x1, P0 ;  /* 0x0000000e050a7211 */ /* 0x080fe400000f0eff */
[C---:B------:R-:W-:Y:S02]  /*2fc0*/  LEA R6, P0, R7.reuse, c[0x0][0x160], 0x1 ;  /* 0x0000580007067a11 */ /* 0x040fe400078008ff */
[----:B------:R-:W-:Y:S02]  /*2fd0*/  LEA.HI.X.SX32 R0, R0, R14, 0x1, P1 ;  /* 0x0000000e00007211 */ /* 0x000fe400008f0eff */
[----:B------:R-:W-:Y:S02]  /*2fe0*/  LEA.HI.X R7, R7, c[0x0][0x164], R10, 0x1, P0 ;  /* 0x0000590007077a11 */ /* 0x000fe400000f0c0a */
[----:B------:R-:W-:-:S02]  /*2ff0*/  ISETP.GT.AND P0, PT, R5, 0xf, PT ;  /* 0x0000000f0500780c */ /* 0x000fc40003f04270 */
[C---:B------:R-:W-:Y:S01]  /*3000*/  LEA R8, P1, R3.reuse, c[0x0][0x160], 0x1 ;  /* 0x0000580003087a11 */ /* 0x040fe200078208ff */
[----:B------:R0:W-:Y:S03]  /*3010*/  STG.E.U16 [R6.64], R4 ;  /* 0x0000000406007986 */ /* 0x0001e6000c101524 */
[--C-:B------:R-:W-:Y:S02]  /*3020*/  LEA.HI.X R9, R3, c[0x0][0x164], R0.reuse, 0x1, P1 ;  /* 0x0000590003097a11 */ /* 0x100fe400008f0c00 */
[----:B------:R-:W-:-:S05]  /*3030*/  PRMT R0, R4, 0x7632, R0 ;  /* 0x0000763204007816 */ /* 0x000fca0000000000 */
[----:B------:R0:W-:Y:S01]  /*3040*/  STG.E.U16 [R8.64], R0 ;  /* 0x0000000008007986 */ /* 0x0001e2000c101524 */
[----:B------:R-:W-:Y:S05]  /*3050*/  @P0 EXIT ;  /* 0x000000000000094d */ /* 0x000fea0003800000 */
[----:B------:R-:W-:Y:S02]  /*3060*/  IADD3 R5, R5, 0x40, RZ ;  /* 0x0000004005057810 */ /* 0x000fe40007ffe0ff */
[----:B------:R-:W-:Y:S02]  /*3070*/  F2FP.BF16.PACK_AB R2, RZ, R2 ;  /* 0x00000002ff02723e */ /* 0x000fe400000010ff */
[----:B0-----:R-:W-:-:S04]  /*3080*/  IADD3 R0, P0, R5, R12, RZ ;  /* 0x0000000c05007210 */ /* 0x001fc80007f1e0ff */
[----:B------:R-:W-:Y:S02]  /*3090*/  LEA.HI.X.SX32 R5, R5, R14, 0x1, P0 ;  /* 0x0000000e05057211 */ /* 0x000fe400000f0eff */
[----:B------:R-:W-:-:S04]  /*30a0*/  LEA R4, P0, R0, c[0x0][0x160], 0x1 ;  /* 0x0000580000047a11 */ /* 0x000fc800078008ff */
[----:B------:R-:W-:-:S05]  /*30b0*/  LEA.HI.X R5, R0, c[0x0][0x164], R5, 0x1, P0 ;  /* 0x0000590000057a11 */ /* 0x000fca00000f0c05 */
[----:B------:R-:W-:Y:S01]  /*30c0*/  STG.E.U16 [R4.64], R2 ;  /* 0x0000000204007986 */ /* 0x000fe2000c101524 */
[----:B------:R-:W-:Y:S05]  /*30d0*/  EXIT ;  /* 0x000000000000794d */ /* 0x000fea0003800000 */
.L_x_2212:
        /* <DEDUP_REMOVED lines=19> */
.L_x_2237:
        /* <DEDUP_REMOVED lines=20> */
.L_x_2214:
[----:B------:R-:W-:Y:S01]  /*3350*/  IMAD.MOV.U32 R9, RZ, RZ, -0x800001 ;  /* 0xff7fffffff097424 */ /* 0x000fe200078e00ff */
[----:B------:R-:W-:Y:S01]  /*3360*/  MOV R16, 0xffffffff ;  /* 0xffffffff00107802 */ /* 0x000fe20000000f00 */
[----:B------:R-:W-:Y:S01]  /*3370*/  IMAD.MOV.U32 R14, RZ, RZ, 0x10 ;  /* 0x00000010ff0e7424 */ /* 0x000fe200078e00ff */
[----:B------:R-:W-:Y:S01]  /*3380*/  MOV R10, 0x33b0 ;  /* 0x000033b0000a7802 */ /* 0x000fe20000000f00 */
[----:B------:R-:W-:Y:S02]  /*3390*/  IMAD.MOV.U32 R15, RZ, RZ, 0x1f ;  /* 0x0000001fff0f7424 */ /* 0x000fe400078e00ff */
[----:B------:R-:W-:Y:S05]  /*33a0*/  CALL.REL.NOINC `($__internal_51_$__cuda_sm70_shflsync_bfly_p) ;  /* 0x0000010000007944 */ /* 0x000fea0003c00000 */
[----:B01----:R-:W-:Y:S01]  /*33b0*/  IMAD.MOV.U32 R9, RZ, RZ, R14 ;  /* 0x000000ffff097224 */ /* 0x003fe200078e000e */
[----:B------:R-:W-:Y:S05]  /*33c0*/  BRA `(.L_x_2247) ;  /* 0xffffdb1000007947 */ /* 0x000fea000383ffff */
.L_x_2215:
[----:B------:R-:W-:Y:S01]  /*33d0*/  HFMA2.MMA R15, -RZ, RZ, 0, 1.847743988037109375e-06 ;  /* 0x0000001fff0f7435 */ /* 0x000fe200000001ff */
[----:B------:R-:W-:Y:S01]  /*33e0*/  IMAD.MOV.U32 R9, RZ, RZ, R17 ;  /* 0x000000ffff097224 */ /* 0x000fe200078e0011 */
[----:B------:R-:W-:Y:S01]  /*33f0*/  MOV R10, 0x3430 ;  /* 0x00003430000a7802 */ /* 0x000fe20000000f00 */
[----:B------:R-:W-:Y:S02]  /*3400*/  IMAD.MOV.U32 R14, RZ, RZ, 0x8 ;  /* 0x00000008ff0e7424 */ /* 0x000fe400078e00ff */
[----:B------:R-:W-:-:S02]  /*3410*/  IMAD.MOV.U32 R16, RZ, RZ, -0x1 ;  /* 0xffffffffff107424 */ /* 0x000fc400078e00ff */
[----:B------:R-:W-:Y:S05]  /*3420*/  CALL.REL.NOINC `($__internal_51_$__cuda_sm70_shflsync_bfly_p) ;  /* 0x0000008000007944 */ /* 0x000fea0003c00000 */
[----:B01----:R-:W-:Y:S01]  /*3430*/  FMNMX.FTZ R9, R17, R14, !PT ;  /* 0x0000000e11097209 */ /* 0x003fe20007810000 */
[----:B------:R-:W-:Y:S01]  /*3440*/  IMAD.MOV.U32 R14, RZ, RZ, 0x4 ;  /* 0x00000004ff0e7424 */ /* 0x000fe200078e00ff */
[----:B------:R-:W-:Y:S01]  /*3450*/  MOV R16, 0xffffffff ;  /* 0xffffffff00107802 */ /* 0x000fe20000000f00 */
[----:B------:R-:W-:Y:S01]  /*3460*/  IMAD.MOV.U32 R15, RZ, RZ, 0x1f ;  /* 0x0000001fff0f7424 */ /* 0x000fe200078e00ff */
[----:B------:R-:W-:-:S02]  /*3470*/  MOV R10, 0x3490 ;  /* 0x00003490000a7802 */ /* 0x000fc40000000f00 */
[----:B------:R-:W-:Y:S05]  /*3480*/  CALL.REL.NOINC `($__internal_51_$__cuda_sm70_shflsync_bfly_p) ;  /* 0x0000002000007944 */ /* 0x000fea0003c00000 */
[----:B-1----:R-:W-:Y:S01]  /*3490*/  IMAD.MOV.U32 R10, RZ, RZ, R14 ;  /* 0x000000ffff0a7224 */ /* 0x002fe200078e000e */
[----:B0-----:R-:W-:Y:S05]  /*34a0*/  BRA `(.L_x_2248) ;  /* 0xffffda9000007947 */ /* 0x001fea000383ffff */
        .weak           $__internal_51_$__cuda_sm70_shflsync_bfly_p
        .type           $__internal_51_$__cuda_sm70_shflsync_bfly_p,@function
        .size           $__internal_51_$__cuda_sm70_shflsync_bfly_p,(.L_x_23218 - $__internal_51_$__cuda_sm70_shflsync_bfly_p)
$__internal_51_$__cuda_sm70_shflsync_bfly_p:
[----:B------:R-:W-:Y:S01]  /*34b0*/  IMAD.MOV.U32 R11, RZ, RZ, 0x0 ;  /* 0x00000000ff0b7424 */ /* 0x000fe200078e00ff */
[----:B------:R-:W-:Y:S04]  /*34c0*/  WARPSYNC R16 ;  /* 0x0000001000007348 */ /* 0x000fe80003800000 */
[----:B------:R0:W1:Y:S01]  /*34d0*/  SHFL.BFLY PT, R14, R9, R14, R15 ;  /* 0x0c00000e090e7389 */ /* 0x00006200000e000f */
[----:B------:R-:W-:Y:S05]  /*34e0*/  RET.REL.NODEC R10 `(_ZN4vllm25paged_attention_v1_kernelI13__nv_bfloat16hLi80ELi8ELi128ELNS_18Fp8KVCacheDataTypeE2ELb1EEEvPT_PKS3_PKT0_S9_ifPKiSB_iPKfiiiSD_SD_iiiii) ;  /* 0xffffcb100a007950 */ /* 0x000fea0003c3ffff */
.L_x_2249:
        /* <DEDUP_REMOVED lines=9> */
.L_x_23218:


//--------------------- .text._ZN4vllm25paged_attention_v1_kernelI13__nv_bfloat16hLi64ELi8ELi128ELNS_18Fp8KVCacheDataTypeE2ELb1EEEvPT_PKS3_PKT0_S9_ifPKiSB_iPKfiiiSD_SD_iiiii --------------------------
	.section	.text._ZN4vllm25paged_attention_v1_kernelI13__nv_bfloat16hLi64ELi8ELi128ELNS_18Fp8KVCacheDataTypeE2ELb1EEEvPT_PKS3_PKT0_S9_ifPKiSB_iPKfiiiSD_SD_iiiii,"ax",@progbits
	.sectioninfo	@"SHI_REGISTERS=32"
	.align	128
        .global         _ZN4vllm25paged_attention_v1_kernelI13__nv_bfloat16hLi64ELi8ELi128ELNS_18Fp8KVCacheDataTypeE2ELb1EEEvPT_PKS3_PKT0_S9_ifPKiSB_iPKfiiiSD_SD_iiiii
        .type           _ZN4vllm25paged_attention_v1_kernelI13__nv_bfloat16hLi64ELi8ELi128ELNS_18Fp8KVCacheDataTypeE2ELb1EEEvPT_PKS3_PKT0_S9_ifPKiSB_iPKfiiiSD_SD_iiiii,@function
        .size           _ZN4vllm25paged_attention_v1_kernelI13__nv_bfloat16hLi64ELi8ELi128ELNS_18Fp8KVCacheDataTypeE2ELb1EEEvPT_PKS3_PKT0_S9_ifPKiSB_iPKfiiiSD_SD_iiiii,(.L_x_23219 - _ZN4vllm25paged_attention_v1_kernelI13__nv_bfloat16hLi64ELi8ELi128ELNS_18Fp8KVCacheDataTypeE2ELb1EEEvPT_PKS3_PKT0_S9_ifPKiSB_iPKfiiiSD_SD_iiiii)
        .other          _ZN4vllm25paged_attention_v1_kernelI13__nv_bfloat16hLi64ELi8ELi128ELNS_18Fp8KVCacheDataTypeE2ELb1EEEvPT_PKS3_PKT0_S9_ifPKiSB_iPKfiiiSD_SD_iiiii,@"STO_CUDA_ENTRY STV_DEFAULT"
_ZN4vllm25paged_attention_v1_kernelI13__nv_bfloat16hLi64ELi8ELi128ELNS_18Fp8KVCacheDataTypeE2ELb1EEEvPT_PKS3_PKT0_S9_ifPKiSB_iPKfiiiSD_SD_iiiii:
.text._ZN4vllm25paged_attention_v1_kernelI13__nv_bfloat16hLi64ELi8ELi128ELNS_18Fp8KVCacheDataTypeE2ELb1EEEvPT_PKS3_PKT0_S9_ifPKiSB_iPKfiiiSD_SD_iiiii:
        /* <DEDUP_REMOVED lines=43> */
.L_x_2254:
        /* <DEDUP_REMOVED lines=11> */
.L_x_2253:
[----:B------:R-:W-:Y:S05]  /*0360*/  BSYNC B1 ;  /* 0x0000000000017941 */ /* 0x000fea0003800000 */
.L_x_2252:
[----:B------:R-:W-:Y:S05]  /*0370*/  @!P0 BRA `(.L_x_2251) ;  /* 0x000001a000008947 */ /* 0x000fea0003800000 */
[----:B------:R-:W-:Y:S01]  /*0380*/  IADD3 R8, P0, R8, R11, RZ ;  /* 0x0000000b08087210 */ /* 0x000fe20007f1e0ff */
[----:B------:R-:W-:Y:S01]  /*0390*/  IMAD R6, R16, 0x4, R9 ;  /* 0x0000000410067824 */ /* 0x000fe200078e0209 */
[----:B------:R-:W-:-:S03]  /*03a0*/  LEA R10, R9, R16, 0x3 ;  /* 0x00000010090a7211 */ /* 0x000fc600078e18ff */
[----:B------:R-:W-:Y:S01]  /*03b0*/  IMAD.X R15, R15, 0x1, R18, P0 ;  /* 0x000000010f0f7824 */ /* 0x000fe200000e0612 */
[----:B------:R-:W-:Y:S01]  /*03c0*/  LEA R18, P0, R8, c[0x0][0x168], 0x1 ;  /* 0x00005a0008127a11 */ /* 0x000fe200078008ff */
[----:B------:R-:W-:Y:S01]  /*03d0*/  IMAD.SHL.U32 R21, R6, 0x2, RZ ;  /* 0x0000000206157824 */ /* 0x000fe200078e00ff */
[----:B------:R-:W-:Y:S02]  /*03e0*/  LEA R10, R10, 0x100, 0x2 ;  /* 0x000001000a0a7811 */ /* 0x000fe400078e10ff */
[----:B------:R-:W-:Y:S02]  /*03f0*/  LEA.HI.X R19, R8, c[0x0][0x16c], R15, 0x1, P0 ;  /* 0x00005b0008137a11 */ /* 0x000fe400000f0c0f */
[----:B------:R-:W-:Y:S02]  /*0400*/  IADD3 R8, R16, -0x80, RZ ;  /* 0xffffff8010087810 */ /* 0x000fe40007ffe0ff */
.L_x_2255:
        /* <DEDUP_REMOVED lines=9> */
[----:B------:R-:W-:Y:S02]  /*04a0*/  ISETP.GE.AND P0, PT, R8, -0x78, PT ;  /* 0xffffff880800780c */ /* 0x000fe40003f06270 */
[----:B------:R-:W-:Y:S01]  /*04b0*/  IADD3.X R19, RZ, R19, RZ, P2, !PT ;  /* 0x00000013ff137210 */ /* 0x000fe200017fe4ff */
[----:B--2---:R-:W-:Y:S04]  /*04c0*/  STS [R10+-0x100], R11 ;  /* 0xffff000b0a007388 */ /* 0x004fe80000000800 */
[----:B---3--:R-:W-:Y:S04]  /*04d0*/  STS [R10+-0x80], R13 ;  /* 0xffff800d0a007388 */ /* 0x008fe80000000800 */
[----:B----4-:R-:W-:Y:S04]  /*04e0*/  STS [R10], R15 ;  /* 0x0000000f0a007388 */ /* 0x010fe80000000800 */
[----:B------:R0:W-:Y:S02]  /*04f0*/  STS [R10+0x80], R17 ;  /* 0x000080110a007388 */ /* 0x0001e40000000800 */
[----:B0-----:R-:W-:Y:S01]  /*0500*/  IADD3 R10, R10, 0x200, RZ ;  /* 0x000002000a0a7810 */ /* 0x001fe20007ffe0ff */
[----:B------:R-:W-:Y:S05]  /*0510*/  @!P0 BRA `(.L_x_2255) ;  /* 0xfffffef000008947 */ /* 0x000fea000383ffff */
.L_x_2251:
[----:B0-2---:R-:W-:Y:S05]  /*0520*/  BSYNC B0 ;  /* 0x0000000000007941 */ /* 0x005fea0003800000 */
.L_x_2250:
        /* <DEDUP_REMOVED lines=22> */
[-C--:B------:R-:W-:Y:S02]  /*0690*/  @!P2 IADD3 R10, R10, -R13.reuse, RZ ;  /* 0x8000000d0a0aa210 */ /* 0x080fe40007ffe0ff */
[----:B------:R-:W-:Y:S02]  /*06a0*/  @!P2 IADD3 R6, R6, 0x1, RZ ;  /* 0x000000010606a810 */ /* 0x000fe40007ffe0ff */
[----:B------:R-:W-:Y:S01]  /*06b0*/  ISETP.GE.U32.AND P0, PT, R10, R13, PT ;  /* 0x0000000d0a00720c */ /* 0x000fe20003f06070 */
[----:B------:R-:W-:Y:S01]  /*06c0*/  IMAD.MOV.U32 R10, RZ, RZ, c[0x0][0x1d8] ;  /* 0x00007600ff0a7624 */ /* 0x000fe200078e00ff */
[----:B------:R-:W-:-:S11]  /*06d0*/  ISETP.NE.AND P2, PT, RZ, c[0x0][0x1d4], PT ;  /* 0x00007500ff007a0c */ /* 0x000fd60003f45270 */
        /* <DEDUP_REMOVED lines=61> */
.L_x_2256:
[----:B------:R-:W-:-:S04]  /*0ab0*/  IMAD.MOV.U32 R8, RZ, RZ, c[0x0][0xc] ;  /* 0x00000300ff087624 */ /* 0x000fc800078e00ff */
[----:B------:R-:W-:-:S04]  /*0ac0*/  IMAD R8, R8, c[0x0][0x1c8], R3 ;  /* 0x0000720008087a24 */ /* 0x000fc800078e0203 */
[----:B------:R-:W-:-:S03]  /*0ad0*/  IMAD R8, R8, c[0x0][0x1d8], RZ ;  /* 0x0000760008087a24 */ /* 0x000fc600078e02ff */
.L_x_2257:
        /* <DEDUP_REMOVED lines=16> */
[----:B0-----:R-:W-:Y:S01]  /*0be0*/  IMAD.MOV.U32 R10, RZ, RZ, RZ ;  /* 0x000000ffff0a7224 */ /* 0x001fe200078e00ff */
[----:B-1----:R-:W-:-:S05]  /*0bf0*/  IADD3 R19, RZ, -R11, RZ ;  /* 0x8000000bff137210 */ /* 0x002fca0007ffe0ff */
[----:B------:R-:W-:Y:S01]  /*0c00*/  IMAD R17, R19, R16, RZ ;  /* 0x0000001013117224 */ /* 0x000fe200078e02ff */
[----:B------:R-:W-:-:S03]  /*0c10*/  IABS R19, c[0x0][0x1d4] ;  /* 0x0000750000137a13 */ /* 0x000fc60000000000 */
[----:B------:R-:W-:Y:S01]  /*0c20*/  IMAD.HI.U32 R10, R11, R17, R10 ;  /* 0x000000110b0a7227 */ /* 0x000fe200078e000a */
[----:B------:R-:W-:Y:S02]  /*0c30*/  IADD3 R11, R6, -c[0x0][0x1cc], RZ ;  /* 0x80007300060b7a10 */ /* 0x000fe40007ffe0ff */
[----:B------:R-:W-:Y:S02]  /*0c40*/  MOV R17, R19 ;  /* 0x0000001300117202 */ /* 0x000fe40000000f00 */
.L_x_2261:
        /* <DEDUP_REMOVED lines=37> */
.L_x_2259:
[----:B------:R-:W-:Y:S05]  /*0ea0*/  BSYNC B7 ;  /* 0x0000000000077941 */ /* 0x000fea0003800000 */
.L_x_2258:
[----:B------:R-:W-:Y:S05]  /*0eb0*/  BRA.DIV ~URZ, `(.L_x_2262) ;  /* 0x000022a27f007947 */ /* 0x000fea000b800000 */
[----:B------:R-:W-:-:S05]  /*0ec0*/  IMAD.MOV.U32 R9, RZ, RZ, -0x800001 ;  /* 0xff7fffffff097424 */ /* 0x000fca00078e00ff */
.L_x_2288:
[----:B------:R-:W-:Y:S01]  /*0ed0*/  FMNMX.FTZ R17, R9, -3.40282346638528859812e+38, !PT ;  /* 0xff7fffff09117809 */ /* 0x000fe20007810000 */
[----:B------:R-:W-:Y:S01]  /*0ee0*/  IMAD.MOV.U32 R13, RZ, RZ, -0x800001 ;  /* 0xff7fffffff0d7424 */ /* 0x000fe200078e00ff */
[----:B------:R-:W-:Y:S05]  /*0ef0*/  BRA.DIV ~URZ, `(.L_x_2263) ;  /* 0x000022e27f007947 */ /* 0x000fea000b800000 */
[----:B------:R-:W0:Y:S02]  /*0f00*/  SHFL.BFLY PT, R9, R17, 0x8, 0x1f ;  /* 0x0d001f0011097f89 */ /* 0x000e2400000e0000 */
[----:B0-----:R-:W-:-:S05]  /*0f10*/  FMNMX.FTZ R9, R17, R9, !PT ;  /* 0x0000000911097209 */ /* 0x001fca0007810000 */
[----:B------:R0:W1:Y:S02]  /*0f20*/  SHFL.BFLY PT, R10, R9, 0x4, 0x1f ;  /* 0x0c801f00090a7f89 */ /* 0x00006400000e0000 */
.L_x_2289:
        /* <DEDUP_REMOVED lines=33> */
.L_x_2268:
        /* <DEDUP_REMOVED lines=11> */
.L_x_2267:
[----:B------:R-:W-:Y:S05]  /*11f0*/  BSYNC B1 ;  /* 0x0000000000017941 */ /* 0x000fea0003800000 */
.L_x_2266:
        /* <DEDUP_REMOVED lines=10> */
.L_x_2271:
        /* <DEDUP_REMOVED lines=100> */
.L_x_2270:
[----:B------:R-:W-:Y:S05]  /*18e0*/  BSYNC B1 ;  /* 0x0000000000017941 */ /* 0x000fea0003800000 */
.L_x_2269:
        /* <DEDUP_REMOVED lines=55> */
.L_x_2273:
[----:B------:R-:W-:Y:S05]  /*1c60*/  BSYNC B1 ;  /* 0x0000000000017941 */ /* 0x000fea0003800000 */
.L_x_2272:
        /* <DEDUP_REMOVED lines=26> */
.L_x_2265:
[----:B------:R-:W-:Y:S05]  /*1e10*/  BSYNC B0 ;  /* 0x0000000000007941 */ /* 0x000fea0003800000 */
.L_x_2264:
        /* <DEDUP_REMOVED lines=36> */
.L_x_2278:
        /* <DEDUP_REMOVED lines=8> */
.L_x_2277:
[----:B0-----:R-:W-:Y:S05]  /*20e0*/  BSYNC B1 ;  /* 0x0000000000017941 */ /* 0x001fea0003800000 */
.L_x_2276:
        /* <DEDUP_REMOVED lines=10> */
.L_x_2281:
        /* <DEDUP_REMOVED lines=52> */
.L_x_2280:
[----:B------:R-:W-:Y:S05]  /*24d0*/  BSYNC B1 ;  /* 0x0000000000017941 */ /* 0x000fea0003800000 */
.L_x_2279:
        /* <DEDUP_REMOVED lines=31> */
.L_x_2283:
[----:B------:R-:W-:Y:S05]  /*26d0*/  BSYNC B1 ;  /* 0x0000000000017941 */ /* 0x000fea0003800000 */
.L_x_2282:
        /* <DEDUP_REMOVED lines=14> */
.L_x_2275:
[----:B------:R-:W-:Y:S05]  /*27c0*/  BSYNC B0 ;  /* 0x0000000000007941 */ /* 0x000fea0003800000 */
.L_x_2274:
        /* <DEDUP_REMOVED lines=26> */
.L_x_2287:
        /* <DEDUP_REMOVED lines=32> */
.L_x_2285:
[----:B------:R-:W-:Y:S05]  /*2b70*/  BSYNC B6 ;  /* 0x0000000000067941 */ /* 0x000fea0003800000 */
.L_x_2284:
[----:B------:R-:W-:Y:S01]  /*2b80*/  WARPSYNC 0xffffffff ;  /* 0xffffffff00007948 */ /* 0x000fe20003800000 */
[----:B------:R-:W-:Y:S01]  /*2b90*/  BAR.SYNC.DEFER_BLOCKING 0x0 ;  /* 0x0000000000007b1d */ /* 0x000fe20000010000 */
[C---:B------:R-:W-:Y:S01]  /*2ba0*/  LOP3.LUT R6, R2.reuse, 0xffffffc0, RZ, 0xc0, !PT ;  /* 0xffffffc002067812 */ /* 0x040fe200078ec0ff */
[----:B------:R-:W-:Y:S01]  /*2bb0*/  IMAD.MOV.U32 R7, RZ, RZ, RZ ;  /* 0x000000ffff077224 */ /* 0x000fe200078e00ff */
[----:B------:R-:W-:Y:S02]  /*2bc0*/  ISETP.GT.AND P2, PT, R2, 0x3f, PT ;  /* 0x0000003f0200780c */ /* 0x000fe40003f44270 */
[----:B------:R-:W-:Y:S01]  /*2bd0*/  ISETP.NE.AND P0, PT, R6, 0x40, PT ;  /* 0x000000400600780c */ /* 0x000fe20003f05270 */
[----:B------:R-:W-:Y:S01]  /*2be0*/  IMAD R6, R4, 0x40, R5 ;  /* 0x0000004004067824 */ /* 0x000fe200078e0205 */
[C---:B------:R-:W-:Y:S02]  /*2bf0*/  LOP3.LUT R4, R2.reuse, 0xffffffe0, RZ, 0xc0, !PT ;  /* 0xffffffe002047812 */ /* 0x040fe400078ec0ff */
[----:B------:R-:W-:-:S09]  /*2c00*/  IADD3 R2, R2, 0x1f, RZ ;  /* 0x0000001f02027810 */ /* 0x000fd20007ffe0ff */
[----:B------:R-:W-:Y:S04]  /*2c10*/  @!P0 STS [R6.X4+-0x160], RZ ;  /* 0xfffea0ff06008388 */ /* 0x000fe80000004800 */
[----:B------:R-:W-:Y:S04]  /*2c20*/  @!P0 STS [R6.X4+-0xe0], RZ ;  /* 0xffff20ff06008388 */ /* 0x000fe80000004800 */
[----:B------:R-:W-:Y:S01]  /*2c30*/  BAR.SYNC.DEFER_BLOCKING 0x0 ;  /* 0x0000000000007b1d */ /* 0x000fe20000010000 */
[----:B------:R-:W-:Y:S01]  /*2c40*/  ISETP.NE.AND P0, PT, R4, 0x20, PT ;  /* 0x000000200400780c */ /* 0x000fe20003f05270 */
[----:B------:R-:W-:-:S04]  /*2c50*/  HFMA2.MMA R4, -RZ, RZ, 0, 0 ;  /* 0x00000000ff047435 */ /* 0x000fc800000001ff */
[----:B------:R-:W1:Y:S04]  /*2c60*/  @!P2 LDS R8, [R6.X4+0xa0] ;  /* 0x0000a0000608a984 */ /* 0x000e680000004800 */
[----:B0-----:R-:W0:Y:S01]  /*2c70*/  @!P2 LDS R9, [R6.X4+0x120] ;  /* 0x000120000609a984 */ /* 0x001e220000004800 */
[----:B-1----:R-:W-:-:S03]  /*2c80*/  @!P2 FADD.FTZ R7, RZ, R8 ;  /* 0x00000008ff07a221 */ /* 0x002fc60000010000 */
[----:B------:R-:W-:Y:S01]  /*2c90*/  BAR.SYNC.DEFER_BLOCKING 0x0 ;  /* 0x0000000000007b1d */ /* 0x000fe20000010000 */
[----:B0-----:R-:W-:Y:S01]  /*2ca0*/  @!P2 FADD.FTZ R4, RZ, R9 ;  /* 0x00000009ff04a221 */ /* 0x001fe20000010000 */
        /* <DEDUP_REMOVED lines=12> */
[----:B------:R-:W-:Y:S02]  /*2d70*/  IMAD.SHL.U32 R3, R3, 0x40, RZ ;  /* 0x0000004003037824 */ /* 0x000fe400078e00ff */
[----:B------:R-:W-:Y:S02]  /*2d80*/  IMAD.SHL.U32 R0, R0, 0x40, RZ ;  /* 0x0000004000007824 */ /* 0x000fe400078e00ff */
[----:B-1----:R-:W-:Y:S01]  /*2d90*/  @!P1 FADD.FTZ R7, R7, R2 ;  /* 0x0000000207079221 */ /* 0x002fe20000010000 */
[----:B------:R-:W-:Y:S01]  /*2da0*/  SHF.R.S32.HI R6, RZ, 0x1f, R3 ;  /* 0x0000001fff067819 */ /* 0x000fe20000011403 */
[----:B--2---:R-:W-:-:S05]  /*2db0*/  @!P1 FADD.FTZ R4, R4, R9 ;  /* 0x0000000904049221 */ /* 0x004fca0000010000 */
        /* <DEDUP_REMOVED lines=8> */
[C---:B------:R-:W-:Y:S02]  /*2e40*/  IADD3 R8, P2, R0.reuse, R8, RZ ;  /* 0x0000000800087210 */ /* 0x040fe40007f5e0ff */
[-C--:B------:R-:W-:Y:S02]  /*2e50*/  LEA.HI.X.SX32 R10, R5, R6.reuse, 0x1, P0 ;  /* 0x00000006050a7211 */ /* 0x080fe400000f0eff */
[----:B------:R-:W-:Y:S02]  /*2e60*/  LEA.HI.X.SX32 R5, R0, R6, 0x1, P2 ;  /* 0x0000000600057211 */ /* 0x000fe400010f0eff */
[C---:B------:R-:W-:Y:S02]  /*2e70*/  LEA R2, P0, R3.reuse, c[0x0][0x160], 0x1 ;  /* 0x0000580003027a11 */ /* 0x040fe400078008ff */
[----:B------:R-:W-:Y:S02]  /*2e80*/  LEA R6, P1, R8, c[0x0][0x160], 0x1 ;  /* 0x0000580008067a11 */ /* 0x000fe400078208ff */
[----:B------:R-:W-:-:S02]  /*2e90*/  LEA.HI.X R3, R3, c[0x0][0x164], R10, 0x1, P0 ;  /* 0x0000590003037a11 */ /* 0x000fc400000f0c0a */
[----:B------:R-:W-:Y:S02]  /*2ea0*/  LEA.HI.X R7, R8, c[0x0][0x164], R5, 0x1, P1 ;  /* 0x0000590008077a11 */ /* 0x000fe400008f0c05 */
[----:B------:R-:W-:Y:S01]  /*2eb0*/  PRMT R0, R4, 0x7632, R0 ;  /* 0x0000763204007816 */ /* 0x000fe20000000000 */
[----:B------:R-:W-:Y:S04]  /*2ec0*/  STG.E.U16 [R2.64], R4 ;  /* 0x0000000402007986 */ /* 0x000fe8000c101524 */
[----:B------:R-:W-:Y:S01]  /*2ed0*/  STG.E.U16 [R6.64], R0 ;  /* 0x0000000006007986 */ /* 0x000fe2000c101524 */
[----:B------:R-:W-:Y:S05]  /*2ee0*/  EXIT ;  /* 0x000000000000794d */ /* 0x000fea0003800000 */
.L_x_2260:
        /* <DEDUP_REMOVED lines=19> */
.L_x_2286:
        /* <DEDUP_REMOVED lines=20> */
.L_x_2262:
[----:B------:R-:W-:Y:S01]  /*3160*/  IMAD.MOV.U32 R9, RZ, RZ, -0x800001 ;  /* 0xff7fffffff097424 */ /* 0x000fe200078e00ff */
[----:B------:R-:W-:Y:S01]  /*3170*/  MOV R16, 0xffffffff ;  /* 0xffffffff00107802 */ /* 0x000fe20000000f00 */
[----:B------:R-:W-:Y:S01]  /*3180*/  IMAD.MOV.U32 R14, RZ, RZ, 0x10 ;  /* 0x00000010ff0e7424 */ /* 0x000fe200078e00ff */
[----:B------:R-:W-:Y:S01]  /*3190*/  MOV R10, 0x31c0 ;  /* 0x000031c0000a7802 */ /* 0x000fe20000000f00 */
[----:B------:R-:W-:Y:S02]  /*31a0*/  IMAD.MOV.U32 R15, RZ, RZ, 0x1f ;  /* 0x0000001fff0f7424 */ /* 0x000fe400078e00ff */
[----:B------:R-:W-:Y:S05]  /*31b0*/  CALL.REL.NOINC `($__internal_52_$__cuda_sm70_shflsync_bfly_p) ;  /* 0x0000010000007944 */ /* 0x000fea0003c00000 */
[----:B01----:R-:W-:Y:S01]  /*31c0*/  IMAD.MOV.U32 R9, RZ, RZ, R14 ;  /* 0x000000ffff097224 */ /* 0x003fe200078e000e */
[----:B------:R-:W-:Y:S05]  /*31d0*/  BRA `(.L_x_2288) ;  /* 0xffffdcf000007947 */ /* 0x000fea000383ffff */
.L_x_2263:
[----:B------:R-:W-:Y:S01]  /*31e0*/  HFMA2.MMA R15, -RZ, RZ, 0, 1.847743988037109375e-06 ;  /* 0x0000001fff0f7435 */ /* 0x000fe200000001ff */
[----:B------:R-:W-:Y:S01]  /*31f0*/  IMAD.MOV.U32 R9, RZ, RZ, R17 ;  /* 0x000000ffff097224 */ /* 0x000fe200078e0011 */
[----:B------:R-:W-:Y:S01]  /*3200*/  MOV R10, 0x3240 ;  /* 0x00003240000a7802 */ /* 0x000fe20000000f00 */
[----:B------:R-:W-:Y:S02]  /*3210*/  IMAD.MOV.U32 R14, RZ, RZ, 0x8 ;  /* 0x00000008ff0e7424 */ /* 0x000fe400078e00ff */
[----:B------:R-:W-:-:S02]  /*3220*/  IMAD.MOV.U32 R16, RZ, RZ, -0x1 ;  /* 0xffffffffff107424 */ /* 0x000fc400078e00ff */
[----:B------:R-:W-:Y:S05]  /*3230*/  CALL.REL.NOINC `($__internal_52_$__cuda_sm70_shflsync_bfly_p) ;  /* 0x0000008000007944 */ /* 0x000fea0003c00000 */
[----:B01----:R-:W-:Y:S01]  /*3240*/  FMNMX.FTZ R9, R17, R14, !PT ;  /* 0x0000000e11097209 */ /* 0x003fe20007810000 */
[----:B------:R-:W-:Y:S01]  /*3250*/  IMAD.MOV.U32 R14, RZ, RZ, 0x4 ;  /* 0x00000004ff0e7424 */ /* 0x000fe200078e00ff */
[----:B------:R-:W-:Y:S01]  /*3260*/  MOV R16, 0xffffffff ;  /* 0xffffffff00107802 */ /* 0x000fe20000000f00 */
[----:B------:R-:W-:Y:S01]  /*3270*/  IMAD.MOV.U32 R15, RZ, RZ, 0x1f ;  /* 0x0000001fff0f7424 */ /* 0x000fe200078e00ff */
[----:B------:R-:W-:-:S02]  /*3280*/  MOV R10, 0x32a0 ;  /* 0x000032a0000a7802 */ /* 0x000fc40000000f00 */
[----:B------:R-:W-:Y:S05]  /*3290*/  CALL.REL.NOINC `($__internal_52_$__cuda_sm70_shflsync_bfly_p) ;  /* 0x0000002000007944 */ /* 0x000fea0003c00000 */
[----:B-1----:R-:W-:Y:S01]  /*32a0*/  IMAD.MOV.U32 R10, RZ, RZ, R14 ;  /* 0x000000ffff0a7224 */ /* 0x002fe200078e000e */
[----:B0-----:R-:W-:Y:S05]  /*32b0*/  BRA `(.L_x_2289) ;  /* 0xffffdc7000007947 */ /* 0x001fea000383ffff */
        .weak           $__internal_52_$__cuda_sm70_shflsync_bfly_p
        .type           $__internal_52_$__cuda_sm70_shflsync_bfly_p,@function
        .size           $__internal_52_$__cuda_sm70_shflsync_bfly_p,(.L_x_23219 - $__internal_52_$__cuda_sm70_shflsync_bfly_p)
$__internal_52_$__cuda_sm70_shflsync_bfly_p:
[----:B------:R-:W-:Y:S01]  /*32c0*/  IMAD.MOV.U32 R11, RZ, RZ, 0x0 ;  /* 0x00000000ff0b7424 */ /* 0x000fe200078e00ff */
[----:B------:R-:W-:Y:S04]  /*32d0*/  WARPSYNC R16 ;  /* 0x0000001000007348 */ /* 0x000fe80003800000 */
[----:B------:R0:W1:Y:S01]  /*32e0*/  SHFL.BFLY PT, R14, R9, R14, R15 ;  /* 0x0c00000e090e7389 */ /* 0x00006200000e000f */
[----:B------:R-:W-:Y:S05]  /*32f0*/  RET.REL.NODEC R10 `(_ZN4vllm25paged_attention_v1_kernelI13__nv_bfloat16hLi64ELi8ELi128ELNS_18Fp8KVCacheDataTypeE2ELb1EEEvPT_PKS3_PKT0_S9_ifPKiSB_iPKfiiiSD_SD_iiiii) ;  /* 0xffffcd000a007950 */ /* 0x000fea0003c3ffff */
.L_x_2290:
        /* <DEDUP_REMOVED lines=16> */
.L_x_23219:


//--------------------- .text._ZN4vllm25paged_attention_v1_kernelI13__nv_bfloat16hLi32ELi8ELi128ELNS_18Fp8KVCacheDataTypeE2ELb1EEEvPT_PKS3_PKT0_S9_ifPKiSB_iPKfiiiSD_SD_iiiii --------------------------
	.section	.text._ZN4vllm25paged_attention_v1_kernelI13__nv_bfloat16hLi32ELi8ELi128ELNS_18Fp8KVCacheDataTypeE2ELb1EEEvPT_PKS3_PKT0_S9_ifPKiSB_iPKfiiiSD_SD_iiiii,"ax",@progbits
	.sectioninfo	@"SHI_REGISTERS=32"
	.align	128
        .global         _ZN4vllm25paged_attention_v1_kernelI13__nv_bfloat16hLi32ELi8ELi128ELNS_18Fp8KVCacheDataTypeE2ELb1EEEvPT_PKS3_PKT0_S9_ifPKiSB_iPKfiiiSD_SD_iiiii
        .type           _ZN4vllm25paged_attention_v1_kernelI13__nv_bfloat16hLi32ELi8ELi128ELNS_18Fp8KVCacheDataTypeE2ELb1EEEvPT_PKS3_PKT0_S9_ifPKiSB_iPKfiiiSD_SD_iiiii,@function
        .size           _ZN4vllm25paged_attention_v1_kernelI13__nv_bfloat16hLi32ELi8ELi128ELNS_18Fp8KVCacheDataTypeE2ELb1EEEvPT_PKS3_PKT0_S9_ifPKiSB_iPKfiiiSD_SD_iiiii,(.L_x_23220 - _ZN4vllm25paged_attention_v1_kernelI13__nv_bfloat16hLi32ELi8ELi128ELNS_18Fp8KVCacheDataTypeE2ELb1EEEvPT_PKS3_PKT0_S9_ifPKiSB_iPKfiiiSD_SD_iiiii)
        .other          _ZN4vllm25paged_attention_v1_kernelI13__nv_bfloat16hLi32ELi8ELi128ELNS_18Fp8KVCacheDataTypeE2ELb1EEEvPT_PKS3_PKT0_S9_ifPKiSB_iPKfiiiSD_SD_iiiii,@"STO_CUDA_ENTRY STV_DEFAULT"
_ZN4vllm25paged_attention_v1_kernelI13__nv_bfloat16hLi32ELi8ELi128ELNS_18Fp8KVCacheDataTypeE2ELb1EEEvPT_PKS3_PKT0_S9_ifPKiSB_iPKfiiiSD_SD_iiiii:
.text._ZN4vllm25paged_attention_v1_kernelI13__nv_bfloat16hLi32ELi8ELi128ELNS_18Fp8KVCacheDataTypeE2ELb1EEEvPT_PKS3_PKT0_S9_ifPKiSB_iPKfiiiSD_SD_iiiii:
        /* <DEDUP_REMOVED lines=16> */
[----:B------:R-:W-:Y:S01]  /*0100*/  IMAD.IADD R5, R2, 0x1, -R5 ;  /* 0x0000000102057824 */ /* 0x000fe200078e0a05 */
[----:B------:R-:W-:-:S02]  /*0110*/  SHF.R.S32.HI R14, RZ, 0x2, R14 ;  /* 0x00000002ff0e7819 */ /* 0x000fc4000001140e */
[----:B------:R-:W-:Y:S01]  /*0120*/  IADD3 R9, -R9, R2, RZ ;  /* 0x0000000209097210 */ /* 0x000fe20007ffe1ff */
[----:B------:R-:W-:Y:S05]  /*0130*/  @P0 BRA `(.L_x_2292) ;  /* 0x000003e000000947 */ /* 0x000fea0003800000 */
[----:B0-2---:R-:W-:Y:S01]  /*0140*/  IMNMX R7, R14, -0x1c, !PT ;  /* 0xffffffe40e077817 */ /* 0x005fe20007800200 */
[----:B------:R-:W-:Y:S01]  /*0150*/  IMAD R8, R0, c[0x0][0x1a8], RZ ;  /* 0x00006a0000087a24 */ /* 0x000fe200078e02ff */
[----:B------:R-:W-:Y:S01]  /*0160*/  BSSY B1, `(.L_x_2293) ;  /* 0x0000020000017945 */ /* 0x000fe20003800000 */
[----:B------:R-:W-:Y:S01]  /*0170*/  IMAD.SHL.U32 R11, R3, 0x20, RZ ;  /* 0x00000020030b7824 */ /* 0x000fe200078e00ff */
[----:B------:R-:W-:Y:S01]  /*0180*/  IADD3 R7, -R14, 0x1f, R7 ;  /* 0x0000001f0e077810 */ /* 0x000fe20007ffe107 */
[----:B------:R-:W-:Y:S01]  /*0190*/  IMAD.MOV.U32 R16, RZ, RZ, R14 ;  /* 0x000000ffff107224 */ /* 0x000fe200078e000e */
[----:B------:R-:W-:Y:S02]  /*01a0*/  SHF.R.S32.HI R15, RZ, 0x1f, R8 ;  /* 0x0000001fff0f7819 */ /* 0x000fe40000011408 */
[C---:B------:R-:W-:Y:S02]  /*01b0*/  LEA.HI R6, R7.reuse, 0x1, RZ, 0x1b ;  /* 0x0000000107067811 */ /* 0x040fe400078fd8ff */
[----:B------:R-:W-:-:S02]  /*01c0*/  ISETP.GE.U32.AND P0, PT, R7, 0x60, PT ;  /* 0x000000600700780c */ /* 0x000fc40003f06070 */
[----:B------:R-:W-:Y:S02]  /*01d0*/  LOP3.LUT P1, R6, R6, 0x3, RZ, 0xc0, !PT ;  /* 0x0000000306067812 */ /* 0x000fe4000782c0ff */
[----:B------:R-:W-:-:S11]  /*01e0*/  SHF.R.S32.HI R18, RZ, 0x1f, R11 ;  /* 0x0000001fff127819 */ /* 0x000fd6000001140b */
[----:B------:R-:W-:Y:S05]  /*01f0*/  @!P1 BRA `(.L_x_2294) ;  /* 0x0000016000009947 */ /* 0x000fea0003800000 */
[----:B------:R-:W-:Y:S02]  /*0200*/  IMAD R7, R14, 0x4, R9 ;  /* 0x000000040e077824 */ /* 0x000fe400078e0209 */
[--C-:B------:R-:W-:Y:S02]  /*0210*/  IMAD R13, R9, 0x4, R14.reuse ;  /* 0x00000004090d7824 */ /* 0x100fe400078e020e */
[----:B------:R-:W-:Y:S01]  /*0220*/  IMAD.MOV.U32 R16, RZ, RZ, R14 ;  /* 0x000000ffff107224 */ /* 0x000fe200078e000e */
[----:B------:R-:W-:Y:S02]  /*0230*/  SHF.L.U32 R7, R7, 0x1, RZ ;  /* 0x0000000107077819 */ /* 0x000fe400000006ff */
[----:B------:R-:W-:Y:S02]  /*0240*/  SHF.L.U32 R13, R13, 0x2, RZ ;  /* 0x000000020d0d7819 */ /* 0x000fe400000006ff */
[----:B------:R-:W-:Y:S02]  /*0250*/  SHF.R.S32.HI R10, RZ, 0x1f, R7 ;  /* 0x0000001fff0a7819 */ /* 0x000fe40000011407 */
[----:B------:R-:W-:-:S04]  /*0260*/  IADD3 R7, P1, P2, R7, R8, R11 ;  /* 0x0000000807077210 */ /* 0x000fc80007a3e00b */
[----:B------:R-:W-:Y:S01]  /*0270*/  IADD3.X R20, R10, R15, R18, P1, P2 ;  /* 0x0000000f0a147210 */ /* 0x000fe20000fe4412 */
[----:B------:R-:W-:Y:S01]  /*0280*/  IMAD.MOV.U32 R10, RZ, RZ, R6 ;  /* 0x000000ffff0a7224 */ /* 0x000fe200078e0006 */
[----:B------:R-:W-:-:S04]  /*0290*/  LEA R17, P1, R7, c[0x0][0x168], 0x1 ;  /* 0x00005a0007117a11 */ /* 0x000fc800078208ff */
[----:B------:R-:W-:-:S03]  /*02a0*/  LEA.HI.X R20, R7, c[0x0][0x16c], R20, 0x1, P1 ;  /* 0x00005b0007147a11 */ /* 0x000fc600008f0c14 */
.L_x_2295:
        /* <DEDUP_REMOVED lines=11> */
.L_x_2294:
[----:B------:R-:W-:Y:S05]  /*0360*/  BSYNC B1 ;  /* 0x0000000000017941 */ /* 0x000fea0003800000 */
.L_x_2293:
[----:B------:R-:W-:Y:S05]  /*0370*/  @!P0 BRA `(.L_x_2292) ;  /* 0x000001a000008947 */ /* 0x000fea0003800000 */
[----:B------:R-:W-:Y:S01]  /*0380*/  IADD3 R8, P0, R8, R11, RZ ;  /* 0x0000000b08087210 */ /* 0x000fe20007f1e0ff */
[----:B------:R-:W-:Y:S02]  /*0390*/  IMAD R10, R9, 0x4, R16 ;  /* 0x00000004090a7824 */ /* 0x000fe400078e0210 */
[----:B------:R-:W-:Y:S01]  /*03a0*/  IMAD R6, R16, 0x4, R9 ;  /* 0x0000000410067824 */ /* 0x000fe200078e0209 */
[----:B------:R-:W-:Y:S02]  /*03b0*/  IADD3.X R15, R15, R18, RZ, P0, !PT ;  /* 0x000000120f0f7210 */ /* 0x000fe400007fe4ff */
[----:B------:R-:W-:Y:S01]  /*03c0*/  LEA R18, P0, R8, c[0x0][0x168], 0x1 ;  /* 0x00005a0008127a11 */ /* 0x000fe200078008ff */
[----:B------:R-:W-:Y:S01]  /*03d0*/  IMAD.SHL.U32 R21, R6, 0x2, RZ ;  /* 0x0000000206157824 */ /* 0x000fe200078e00ff */
[----:B------:R-:W-:Y:S02]  /*03e0*/  LEA R10, R10, 0x100, 0x2 ;  /* 0x000001000a0a7811 */ /* 0x000fe400078e10ff */
[----:B------:R-:W-:-:S02]  /*03f0*/  LEA.HI.X R19, R8, c[0x0][0x16c], R15, 0x1, P0 ;  /* 0x00005b0008137a11 */ /* 0x000fc400000f0c0f */
[----:B------:R-:W-:Y:S02]  /*0400*/  IADD3 R8, R16, -0x80, RZ ;  /* 0xffffff8010087810 */ /* 0x000fe40007ffe0ff */
.L_x_2296:
        /* <DEDUP_REMOVED lines=17> */
.L_x_2292:
[----:B0-2---:R-:W-:Y:S05]  /*0520*/  BSYNC B0 ;  /* 0x0000000000007941 */ /* 0x005fea0003800000 */
.L_x_2291:
[----:B------:R-:W-:Y:S01]  /*0530*/  IABS R13, c[0x0][0x1d4] ;  /* 0x00007500000d7a13 */ /* 0x000fe20000000000 */
[----:B------:R-:W-:Y:S01]  /*0540*/  BAR.SYNC.DEFER_BLOCKING 0x0 ;  /* 0x0000000000007b1d */ /* 0x000fe20000010000 */
[----:B-----5:R-:W-:-:S05]  /*0550*/  IADD3 R8, R12, -0x1, RZ ;  /* 0xffffffff0c087810 */ /* 0x020fca0007ffe0ff */
[----:B------:R-:W0:Y:S08]  /*0560*/  I2F.RP R10, R13 ;  /* 0x0000000d000a7306 */ /* 0x000e300000209400 */
[----:B0-----:R-:W0:Y:S02]  /*0570*/  MUFU.RCP R10, R10 ;  /* 0x0000000a000a7308 */ /* 0x001e240000001000 */
[----:B0-----:R-:W-:-:S06]  /*0580*/  IADD3 R6, R10, 0xffffffe, RZ ;  /* 0x0ffffffe0a067810 */ /* 0x001fcc0007ffe0ff */
[----:B------:R0:W1:Y:S02]  /*0590*/  F2I.FTZ.U32.TRUNC.NTZ R7, R6 ;  /* 0x0000000600077305 */ /* 0x000064000021f000 */
[----:B0-----:R-:W-:Y:S01]  /*05a0*/  HFMA2.MMA R6, -RZ, RZ, 0, 0 ;  /* 0x00000000ff067435 */ /* 0x001fe200000001ff */
[----:B-1----:R-:W-:-:S04]  /*05b0*/  IMAD.MOV R16, RZ, RZ, -R7 ;  /* 0x000000ffff107224 */ /* 0x002fc800078e0a07 */
[----:B------:R-:W-:Y:S01]  /*05c0*/  IMAD R15, R16, R13, RZ ;  /* 0x0000000d100f7224 */ /* 0x000fe200078e02ff */
[----:B------:R-:W-:Y:S02]  /*05d0*/  IABS R16, R8 ;  /* 0x0000000800107213 */ /* 0x000fe40000000000 */
[----:B------:R-:W-:Y:S02]  /*05e0*/  LOP3.LUT R8, R8, c[0x0][0x1d4], RZ, 0x3c, !PT ;  /* 0x0000750008087a12 */ /* 0x000fe400078e3cff */
        /* <DEDUP_REMOVED lines=56> */
[----:B0-----:R-:W-:Y:S01]  /*0970*/  MOV R10, RZ ;  /* 0x000000ff000a7202 */ /* 0x001fe20000000f00 */
[----:B-1----:R-:W-:-:S04]  /*0980*/  IMAD.MOV R19, RZ, RZ, -R11 ;  /* 0x000000ffff137224 */ /* 0x002fc800078e0a0b */
        /* <DEDUP_REMOVED lines=18> */
.L_x_2297:
[----:B------:R-:W-:-:S04]  /*0ab0*/  IMAD.MOV.U32 R8, RZ, RZ, c[0x0][0xc] ;  /* 0x00000300ff087624 */ /* 0x000fc800078e00ff */
[----:B------:R-:W-:-:S04]  /*0ac0*/  IMAD R8, R8, c[0x0][0x1c8], R3 ;  /* 0x0000720008087a24 */ /* 0x000fc800078e0203 */
[----:B------:R-:W-:-:S03]  /*0ad0*/  IMAD R8, R8, c[0x0][0x1d8], RZ ;  /* 0x0000760008087a24 */ /* 0x000fc600078e02ff */
.L_x_2298:
        /* <DEDUP_REMOVED lines=16> */
[----:B0-----:R-:W-:Y:S01]  /*0be0*/  MOV R10, RZ ;  /* 0x000000ff000a7202 */ /* 0x001fe20000000f00 */
[----:B-1----:R-:W-:-:S04]  /*0bf0*/  IMAD.MOV R19, RZ, RZ, -R11 ;  /* 0x000000ffff137224 */ /* 0x002fc800078e0a0b */
[----:B------:R-:W-:Y:S01]  /*0c00*/  IMAD R17, R19, R16, RZ ;  /* 0x0000001013117224 */ /* 0x000fe200078e02ff */
[----:B------:R-:W-:-:S03]  /*0c10*/  IABS R19, c[0x0][0x1d4] ;  /* 0x0000750000137a13 */ /* 0x000fc60000000000 */
[----:B------:R-:W-:Y:S01]  /*0c20*/  IMAD.HI.U32 R10, R11, R17, R10 ;  /* 0x000000110b0a7227 */ /* 0x000fe200078e000a */
[----:B------:R-:W-:-:S03]  /*0c30*/  IADD3 R11, R6, -c[0x0][0x1cc], RZ ;  /* 0x80007300060b7a10 */ /* 0x000fc60007ffe0ff */
[----:B------:R-:W-:Y:S02]  /*0c40*/  IMAD.MOV.U32 R17, RZ, RZ, R19 ;  /* 0x000000ffff117224 */ /* 0x000fe400078e0013 */
.L_x_2302:
        /* <DEDUP_REMOVED lines=37> */
.L_x_2300:
[----:B------:R-:W-:Y:S05]  /*0ea0*/  BSYNC B7 ;  /* 0x0000000000077941 */ /* 0x000fea0003800000 */
.L_x_2299:
[----:B------:R-:W-:Y:S05]  /*0eb0*/  BRA.DIV ~URZ, `(.L_x_2303) ;  /* 0x000021d27f007947 */ /* 0x000fea000b800000 */
[----:B------:R-:W-:-:S05]  /*0ec0*/  IMAD.MOV.U32 R9, RZ, RZ, -0x800001 ;  /* 0xff7fffffff097424 */ /* 0x000fca00078e00ff */
.L_x_2329:
[----:B------:R-:W-:Y:S02]  /*0ed0*/  FMNMX.FTZ R17, R9, -3.40282346638528859812e+38, !PT ;  /* 0xff7fffff09117809 */ /* 0x000fe40007810000 */
[----:B------:R-:W-:Y:S01]  /*0ee0*/  MOV R13, 0xff7fffff ;  /* 0xff7fffff000d7802 */ /* 0x000fe20000000f00 */
[----:B------:R-:W-:Y:S05]  /*0ef0*/  BRA.DIV ~URZ, `(.L_x_2304) ;  /* 0x000022127f007947 */ /* 0x000fea000b800000 */
[----:B------:R-:W0:Y:S02]  /*0f00*/  SHFL.BFLY PT, R9, R17, 0x8, 0x1f ;  /* 0x0d001f0011097f89 */ /* 0x000e2400000e0000 */
[----:B0-----:R-:W-:-:S05]  /*0f10*/  FMNMX.FTZ R9, R17, R9, !PT ;  /* 0x0000000911097209 */ /* 0x001fca0007810000 */
[----:B------:R0:W1:Y:S02]  /*0f20*/  SHFL.BFLY PT, R10, R9, 0x4, 0x1f ;  /* 0x0c801f00090a7f89 */ /* 0x00006400000e0000 */
.L_x_2330:
        /* <DEDUP_REMOVED lines=33> */
.L_x_2309:
        /* <DEDUP_REMOVED lines=11> */
.L_x_2308:
[----:B------:R-:W-:Y:S05]  /*11f0*/  BSYNC B1 ;  /* 0x0000000000017941 */ /* 0x000fea0003800000 */
.L_x_2307:
        /* <DEDUP_REMOVED lines=10> */
.L_x_2312:
        /* <DEDUP_REMOVED lines=100> */
.L_x_2311:
[----:B------:R-:W-:Y:S05]  /*18e0*/  BSYNC B1 ;  /* 0x0000000000017941 */ /* 0x000fea0003800000 */
.L_x_2310:
        /* <DEDUP_REMOVED lines=55> */
.L_x_2314:
[----:B------:R-:W-:Y:S05]  /*1c60*/  BSYNC B1 ;  /* 0x0000000000017941 */ /* 0x000fea0003800000 */
.L_x_2313:
        /* <DEDUP_REMOVED lines=26> */
.L_x_2306:
[----:B------:R-:W-:Y:S05]  /*1e10*/  BSYNC B0 ;  /* 0x0000000000007941 */ /* 0x000fea0003800000 */
.L_x_2305:
        /* <DEDUP_REMOVED lines=36> */
.L_x_2319:
        /* <DEDUP_REMOVED lines=8> */
.L_x_2318:
[----:B0-----:R-:W-:Y:S05]  /*20e0*/  BSYNC B1 ;  /* 0x0000000000017941 */ /* 0x001fea0003800000 */
.L_x_2317:
        /* <DEDUP_REMOVED lines=10> */
.L_x_2322:
        /* <DEDUP_REMOVED lines=52> */
.L_x_2321:
[----:B------:R-:W-:Y:S05]  /*24d0*/  BSYNC B1 ;  /* 0x0000000000017941 */ /* 0x000fea0003800000 */
.L_x_2320:
        /* <DEDUP_REMOVED lines=31> */
.L_x_2324:
[----:B------:R-:W-:Y:S05]  /*26d0*/  BSYNC B1 ;  /* 0x0000000000017941 */ /* 0x000fea0003800000 */
.L_x_2323:
        /* <DEDUP_REMOVED lines=14> */
.L_x_2316:
[----:B------:R-:W-:Y:S05]  /*27c0*/  BSYNC B0 ;  /* 0x0000000000007941 */ /* 0x000fea0003800000 */
.L_x_2315:
        /* <DEDUP_REMOVED lines=26> */
.L_x_2328:
        /* <DEDUP_REMOVED lines=32> */
.L_x_2326:
[----:B------:R-:W-:Y:S05]  /*2b70*/  BSYNC B6 ;  /* 0x0000000000067941 */ /* 0x000fea0003800000 */
.L_x_2325:
[----:B------:R-:W-:Y:S01]  /*2b80*/  WARPSYNC 0xffffffff ;  /* 0xffffffff00007948 */ /* 0x000fe20003800000 */
[----:B------:R-:W-:Y:S01]  /*2b90*/  BAR.SYNC.DEFER_BLOCKING 0x0 ;  /* 0x0000000000007b1d */ /* 0x000fe20000010000 */
[----:B------:R-:W-:Y:S02]  /*2ba0*/  LOP3.LUT R6, R2, 0xffffffc0, RZ, 0xc0, !PT ;  /* 0xffffffc002067812 */ /* 0x000fe400078ec0ff */
[----:B------:R-:W-:Y:S02]  /*2bb0*/  LEA R4, R4, R5, 0x5 ;  /* 0x0000000504047211 */ /* 0x000fe400078e28ff */
[----:B------:R-:W-:Y:S02]  /*2bc0*/  ISETP.NE.AND P0, PT, R6, 0x40, PT ;  /* 0x000000400600780c */ /* 0x000fe40003f05270 */
[C---:B------:R-:W-:Y:S02]  /*2bd0*/  ISETP.GT.AND P1, PT, R2.reuse, 0x3f, PT ;  /* 0x0000003f0200780c */ /* 0x040fe40003f24270 */
[----:B------:R-:W-:-:S04]  /*2be0*/  LOP3.LUT R7, R2, 0xffffffe0, RZ, 0xc0, !PT ;  /* 0xffffffe002077812 */ /* 0x000fc800078ec0ff */
[----:B------:R-:W-:Y:S01]  /*2bf0*/  ISETP.NE.AND P2, PT, R7, 0x20, PT ;  /* 0x000000200700780c */ /* 0x000fe20003f45270 */
[----:B------:R-:W-:-:S04]  /*2c00*/  IMAD.MOV.U32 R7, RZ, RZ, RZ ;  /* 0x000000ffff077224 */ /* 0x000fc800078e00ff */
[----:B------:R-:W-:Y:S04]  /*2c10*/  @!P0 STS [R4.X4+-0xa0], RZ ;  /* 0xffff60ff04008388 */ /* 0x000fe80000004800 */
[----:B------:R-:W-:Y:S01]  /*2c20*/  BAR.SYNC.DEFER_BLOCKING 0x0 ;  /* 0x0000000000007b1d */ /* 0x000fe20000010000 */
[C---:B------:R-:W-:Y:S02]  /*2c30*/  ISETP.GT.AND P0, PT, R2.reuse, 0x1f, PT ;  /* 0x0000001f0200780c */ /* 0x040fe40003f04270 */
[----:B------:R-:W-:-:S03]  /*2c40*/  IADD3 R2, R2, 0x1f, RZ ;  /* 0x0000001f02027810 */ /* 0x000fc60007ffe0ff */
[----:B------:R-:W1:Y:S02]  /*2c50*/  @!P1 LDS R6, [R4.X4+0x60] ;  /* 0x0000600004069984 */ /* 0x000e640000004800 */
[----:B-1----:R-:W-:Y:S02]  /*2c60*/  @!P1 FADD.FTZ R7, RZ, R6 ;  /* 0x00000006ff079221 */ /* 0x002fe40000010000 */
[----:B------:R-:W-:Y:S01]  /*2c70*/  BAR.SYNC.DEFER_BLOCKING 0x0 ;  /* 0x0000000000007b1d */ /* 0x000fe20000010000 */
[----:B------:R-:W-:-:S05]  /*2c80*/  ISETP.GT.U32.AND P1, PT, R2, 0x3e, PT ;  /* 0x0000003e0200780c */ /* 0x000fca0003f24070 */
[----:B------:R1:W-:Y:S04]  /*2c90*/  @!P2 STS [R4.X4+-0x20], R7 ;  /* 0xffffe0070400a388 */ /* 0x0003e80000004800 */
[----:B------:R-:W-:Y:S06]  /*2ca0*/  BAR.SYNC.DEFER_BLOCKING 0x0 ;  /* 0x0000000000007b1d */ /* 0x000fec0000010000 */
[----:B------:R1:W2:Y:S04]  /*2cb0*/  @!P0 LDS R2, [R4.X4+0x60] ;  /* 0x0000600004028984 */ /* 0x0002a80000004800 */
[----:B------:R-:W-:Y:S06]  /*2cc0*/  BAR.SYNC.DEFER_BLOCKING 0x0 ;  /* 0x0000000000007b1d */ /* 0x000fec0000010000 */
[----:B------:R-:W-:Y:S05]  /*2cd0*/  @P1 EXIT ;  /* 0x000000000000194d */ /* 0x000fea0003800000 */
[----:B-1----:R-:W1:Y:S01]  /*2ce0*/  S2UR UR4, SR_CTAID.Z ;  /* 0x00000000000479c3 */ /* 0x002e620000002700 */
[----:B------:R-:W-:-:S02]  /*2cf0*/  IMAD R3, R3, c[0x0][0x14], RZ ;  /* 0x0000050003037a24 */ /* 0x000fc400078e02ff */
[----:B------:R-:W-:Y:S02]  /*2d00*/  IMAD R0, R0, c[0x0][0xc], RZ ;  /* 0x0000030000007a24 */ /* 0x000fe400078e02ff */
[----:B------:R-:W-:Y:S01]  /*2d10*/  IMAD.SHL.U32 R4, R3, 0x20, RZ ;  /* 0x0000002003047824 */ /* 0x000fe200078e00ff */
[----:B------:R-:W-:Y:S01]  /*2d20*/  SHF.R.S32.HI R3, RZ, 0x1f, R5 ;  /* 0x0000001fff037819 */ /* 0x000fe20000011405 */
[----:B------:R-:W-:Y:S02]  /*2d30*/  IMAD R0, R0, c[0x0][0x14], RZ ;  /* 0x0000050000007a24 */ /* 0x000fe400078e02ff */
[----:B--2---:R-:W-:Y:S02]  /*2d40*/  @!P0 FADD.FTZ R7, R7, R2 ;  /* 0x0000000207078221 */ /* 0x004fe40000010000 */
[----:B------:R-:W-:-:S03]  /*2d50*/  IMAD.SHL.U32 R0, R0, 0x20, RZ ;  /* 0x0000002000007824 */ /* 0x000fc600078e00ff */
[----:B------:R-:W-:Y:S01]  /*2d60*/  F2FP.BF16.PACK_AB R7, RZ, R7 ;  /* 0x00000007ff07723e */ /* 0x000fe200000010ff */
[----:B-1----:R-:W-:-:S04]  /*2d70*/  USHF.L.U32 UR4, UR4, 0x5, URZ ;  /* 0x0000000504047899 */ /* 0x002fc8000800063f */
[----:B------:R-:W-:Y:S02]  /*2d80*/  USHF.R.S32.HI UR5, URZ, 0x1f, UR4 ;  /* 0x0000001f3f057899 */ /* 0x000fe40008011404 */
[----:B------:R-:W-:Y:S02]  /*2d90*/  IADD3 R5, P1, P2, R4, UR4, R5 ;  /* 0x0000000404057c10 */ /* 0x000fe4000fa3e005 */
[----:B------:R-:W-:-:S04]  /*2da0*/  SHF.R.S32.HI R4, RZ, 0x1f, R4 ;  /* 0x0000001fff047819 */ /* 0x000fc80000011404 */
[----:B0-----:R-:W-:Y:S02]  /*2db0*/  IADD3.X R9, R4, UR5, R3, P1, P2 ;  /* 0x0000000504097c10 */ /* 0x001fe40008fe4403 */
[----:B------:R-:W-:-:S04]  /*2dc0*/  IADD3 R3, P1, R0, R5, RZ ;  /* 0x0000000500037210 */ /* 0x000fc80007f3e0ff */
[----:B------:R-:W-:Y:S02]  /*2dd0*/  LEA.HI.X.SX32 R0, R0, R9, 0x1, P1 ;  /* 0x0000000900007211 */ /* 0x000fe400008f0eff */
[----:B------:R-:W-:-:S04]  /*2de0*/  LEA R2, P0, R3, c[0x0][0x160], 0x1 ;  /* 0x0000580003027a11 */ /* 0x000fc800078008ff */
[----:B------:R-:W-:-:S05]  /*2df0*/  LEA.HI.X R3, R3, c[0x0][0x164], R0, 0x1, P0 ;  /* 0x0000590003037a11 */ /* 0x000fca00000f0c00 */
[----:B------:R-:W-:Y:S01]  /*2e00*/  STG.E.U16 [R2.64], R7 ;  /* 0x0000000702007986 */ /* 0x000fe2000c101524 */
[----:B------:R-:W-:Y:S05]  /*2e10*/  EXIT ;  /* 0x000000000000794d */ /* 0x000fea0003800000 */
.L_x_2301:
        /* <DEDUP_REMOVED lines=19> */
.L_x_2327:
        /* <DEDUP_REMOVED lines=20> */
.L_x_2303:
[----:B------:R-:W-:Y:S01]  /*3090*/  IMAD.MOV.U32 R9, RZ, RZ, -0x800001 ;  /* 0xff7fffffff097424 */ /* 0x000fe200078e00ff */
[----:B------:R-:W-:Y:S01]  /*30a0*/  MOV R15, 0x1f ;  /* 0x0000001f000f7802 */ /* 0x000fe20000000f00 */
[----:B------:R-:W-:Y:S01]  /*30b0*/  IMAD.MOV.U32 R14, RZ, RZ, 0x10 ;  /* 0x00000010ff0e7424 */ /* 0x000fe200078e00ff */
[----:B------:R-:W-:Y:S01]  /*30c0*/  MOV R10, 0x30f0 ;  /* 0x000030f0000a7802 */ /* 0x000fe20000000f00 */
[----:B------:R-:W-:Y:S02]  /*30d0*/  IMAD.MOV.U32 R16, RZ, RZ, -0x1 ;  /* 0xffffffffff107424 */ /* 0x000fe400078e00ff */
[----:B------:R-:W-:Y:S05]  /*30e0*/  CALL.REL.NOINC `($__internal_53_$__cuda_sm70_shflsync_bfly_p) ;  /* 0x0000010000007944 */ /* 0x000fea0003c00000 */
[----:B01----:R-:W-:Y:S01]  /*30f0*/  IMAD.MOV.U32 R9, RZ, RZ, R14 ;  /* 0x000000ffff097224 */ /* 0x003fe200078e000e */
[----:B------:R-:W-:Y:S05]  /*3100*/  BRA `(.L_x_2329) ;  /* 0xffffddc000007947 */ /* 0x000fea000383ffff */
.L_x_2304:
[----:B------:R-:W-:Y:S01]  /*3110*/  HFMA2.MMA R14, -RZ, RZ, 0, 4.76837158203125e-07 ;  /* 0x00000008ff0e7435 */ /* 0x000fe200000001ff */
[----:B------:R-:W-:Y:S01]  /*3120*/  IMAD.MOV.U32 R9, RZ, RZ, R17 ;  /* 0x000000ffff097224 */ /* 0x000fe200078e0011 */
[----:B------:R-:W-:Y:S01]  /*3130*/  MOV R10, 0x3170 ;  /* 0x00003170000a7802 */ /* 0x000fe20000000f00 */
[----:B------:R-:W-:Y:S02]  /*3140*/  IMAD.MOV.U32 R15, RZ, RZ, 0x1f ;  /* 0x0000001fff0f7424 */ /* 0x000fe400078e00ff */
[----:B------:R-:W-:-:S02]  /*3150*/  IMAD.MOV.U32 R16, RZ, RZ, -0x1 ;  /* 0xffffffffff107424 */ /* 0x000fc400078e00ff */
[----:B------:R-:W-:Y:S05]  /*3160*/  CALL.REL.NOINC `($__internal_53_$__cuda_sm70_shflsync_bfly_p) ;  /* 0x0000008000007944 */ /* 0x000fea0003c00000 */
[----:B01----:R-:W-:Y:S01]  /*3170*/  FMNMX.FTZ R9, R17, R14, !PT ;  /* 0x0000000e11097209 */ /* 0x003fe20007810000 */
[----:B------:R-:W-:Y:S01]  /*3180*/  IMAD.MOV.U32 R15, RZ, RZ, 0x1f ;  /* 0x0000001fff0f7424 */ /* 0x000fe200078e00ff */
[----:B------:R-:W-:Y:S01]  /*3190*/  MOV R14, 0x4 ;  /* 0x00000004000e7802 */ /* 0x000fe20000000f00 */
[----:B------:R-:W-:Y:S01]  /*31a0*/  IMAD.MOV.U32 R16, RZ, RZ, -0x1 ;  /* 0xffffffffff107424 */ /* 0x000fe200078e00ff */
[----:B------:R-:W-:-:S02]  /*31b0*/  MOV R10, 0x31d0 ;  /* 0x000031d0000a7802 */ /* 0x000fc40000000f00 */
[----:B------:R-:W-:Y:S05]  /*31c0*/  CALL.REL.NOINC `($__internal_53_$__cuda_sm70_shflsync_bfly_p) ;  /* 0x0000002000007944 */ /* 0x000fea0003c00000 */
[----:B-1----:R-:W-:Y:S01]  /*31d0*/  MOV R10, R14 ;  /* 0x0000000e000a7202 */ /* 0x002fe20000000f00 */
[----:B0-----:R-:W-:Y:S05]  /*31e0*/  BRA `(.L_x_2330) ;  /* 0xffffdd4000007947 */ /* 0x001fea000383ffff */
        .weak           $__internal_53_$__cuda_sm70_shflsync_bfly_p
        .type           $__internal_53_$__cuda_sm70_shflsync_bfly_p,@function
        .size           $__internal_53_$__cuda_sm70_shflsync_bfly_p,(.L_x_23220 - $__internal_53_$__cuda_sm70_shflsync_bfly_p)
$__internal_53_$__cuda_sm70_shflsync_bfly_p:
[----:B------:R-:W-:Y:S01]  /*31f0*/  IMAD.MOV.U32 R11, RZ, RZ, 0x0 ;  /* 0x00000000ff0b7424 */ /* 0x000fe200078e00ff */
[----:B------:R-:W-:Y:S04]  /*3200*/  WARPSYNC R16 ;  /* 0x0000001000007348 */ /* 0x000fe80003800000 */
[----:B------:R0:W1:Y:S01]  /*3210*/  SHFL.BFLY PT, R14, R9, R14, R15 ;  /* 0x0c00000e090e7389 */ /* 0x00006200000e000f */
[----:B------:R-:W-:Y:S05]  /*3220*/  RET.REL.NODEC R10 `(_ZN4vllm25paged_attention_v1_kernelI13__nv_bfloat16hLi32ELi8ELi128ELNS_18Fp8KVCacheDataTypeE2ELb1EEEvPT_PKS3_PKT0_S9_ifPKiSB_iPKfiiiSD_SD_iiiii) ;  /* 0xffffcdd00a007950 */ /* 0x000fea0003c3ffff */
.L_x_2331:
        /* <DEDUP_REMOVED lines=13> */
.L_x_23220:


//--------------------- .text._ZN4vllm25paged_attention_v1_kernelIthLi256ELi32ELi128ELNS_18Fp8KVCacheDataTypeE2ELb0EEEvPT_PKS2_PKT0_S8_ifPKiSA_iPKfiiiSC_SC_iiiii --------------------------
	.section	.text._ZN4vllm25paged_attention_v1_kernelIthLi256ELi32ELi128ELNS_18Fp8KVCacheDataTypeE2ELb0EEEvPT_PKS2_PKT0_S8_ifPKiSA_iPKfiiiSC_SC_iiiii,"ax",@progbits
	.sectioninfo	@"SHI_REGISTERS=48"
	.align	128
        .global         _ZN4vllm25paged_attention_v1_kernelIthLi256ELi32ELi128ELNS_18Fp8KVCacheDataTypeE2ELb0EEEvPT_PKS2_PKT0_S8_ifPKiSA_iPKfiiiSC_SC_iiiii
        .type           _ZN4vllm25paged_attention_v1_kernelIthLi256ELi32ELi128ELNS_18Fp8KVCacheDataTypeE2ELb0EEEvPT_PKS2_PKT0_S8_ifPKiSA_iPKfiiiSC_SC_iiiii,@function
        .size           _ZN4vllm25paged_attention_v1_kernelIthLi256ELi32ELi128ELNS_18Fp8KVCacheDataTypeE2ELb0EEEvPT_PKS2_PKT0_S8_ifPKiSA_iPKfiiiSC_SC_iiiii,(.L_x_23221 - _ZN4vllm25paged_attention_v1_kernelIthLi256ELi32ELi128ELNS_18Fp8KVCacheDataTypeE2ELb0EEEvPT_PKS2_PKT0_S8_ifPKiSA_iPKfiiiSC_SC_iiiii)
        .other          _ZN4vllm25paged_attention_v1_kernelIthLi256ELi32ELi128ELNS_18Fp8KVCacheDataTypeE2ELb0EEEvPT_PKS2_PKT0_S8_ifPKiSA_iPKfiiiSC_SC_iiiii,@"STO_CUDA_ENTRY STV_DEFAULT"
_ZN4vllm25paged_attention_v1_kernelIthLi256ELi32ELi128ELNS_18Fp8KVCacheDataTypeE2ELb0EEEvPT_PKS2_PKT0_S8_ifPKiSA_iPKfiiiSC_SC_iiiii:
.text._ZN4vllm25paged_attention_v1_kernelIthLi256ELi32ELi128ELNS_18Fp8KVCacheDataTypeE2ELb0EEEvPT_PKS2_PKT0_S8_ifPKiSA_iPKfiiiSC_SC_iiiii:
[----:B------:R-:W-:Y:S02]  /*0000*/  IMAD.MOV.U32 R1, RZ, RZ, c[0x0][0x28] ;  /* 0x00000a00ff017624 */ /* 0x000fe400078e00ff */
[----:B------:R-:W0:Y:S01]  /*0010*/  S2UR UR38, SR_CTAID.Y ;  /* 0x00000000002679c3 */ /* 0x000e220000002600 */
[----:B------:R-:W-:Y:S02]  /*0020*/  UMOV UR6, 0x4 ;  /* 0x0000000400067882 */ /* 0x000fe40000000000 */
[----:B------:R-:W-:Y:S02]  /*0030*/  ULDC.64 UR4, c[0x0][0x190] ;  /* 0x0000640000047ab9 */ /* 0x000fe40000000a00 */
[----:B------:R-:W-:Y:S01]  /*0040*/  ULDC.64 UR36, c[0x0][0x118] ;  /* 0x0000460000247ab9 */ /* 0x000fe20000000a00 */
[----:B------:R-:W1:Y:S04]  /*0050*/  S2R R16, SR_TID.X ;  /* 0x0000000000107919 */ /* 0x000e680000002100 */
[----:B------:R-:W-:Y:S01]  /*0060*/  BAR.SYNC.DEFER_BLOCKING 0x0 ;  /* 0x0000000000007b1d */ /* 0x000fe20000010000 */
[----:B0-----:R-:W-:-:S06]  /*0070*/  UIMAD.WIDE UR4, UR38, UR6, UR4 ;  /* 0x00000006260472a5 */ /* 0x001fcc000f8e0204 */
[----:B------:R-:W-:Y:S02]  /*0080*/  IMAD.U32 R3, RZ, RZ, UR5 ;  /* 0x00000005ff037e24 */ /* 0x000fe4000f8e00ff */
[----:B------:R-:W-:-:S05]  /*0090*/  IMAD.U32 R2, RZ, RZ, UR4 ;  /* 0x00000004ff027e24 */ /* 0x000fca000f8e00ff */
[----:B------:R-:W2:Y:S01]  /*00a0*/  LDG.E.CONSTANT R3, [R2.64] ;  /* 0x0000002402037981 */ /* 0x000ea2000c1e9900 */
[----:B-1----:R-:W-:-:S04]  /*00b0*/  SHF.R.S32.HI R7, RZ, 0x1f, R16 ;  /* 0x0000001fff077819 */ /* 0x002fc80000011410 */
[----:B------:R-:W-:Y:S02]  /*00c0*/  LEA.HI R4, R7, R16, RZ, 0x5 ;  /* 0x0000001007047211 */ /* 0x000fe400078f28ff */
[----:B--2---:R-:W-:-:S04]  /*00d0*/  IADD3 R0, R3, 0x1f, RZ ;  /* 0x0000001f03007810 */ /* 0x004fc80007ffe0ff */
[----:B------:R-:W-:-:S04]  /*00e0*/  SHF.R.S32.HI R5, RZ, 0x1f, R0 ;  /* 0x0000001fff057819 */ /* 0x000fc80000011400 */
[----:B------:R-:W-:Y:S02]  /*00f0*/  LEA.HI R5, R5, R0, RZ, 0x5 ;  /* 0x0000000005057211 */ /* 0x000fe400078f28ff */
[----:B------:R-:W-:Y:S02]  /*0100*/  SHF.R.S32.HI R0, RZ, 0x5, R4 ;  /* 0x00000005ff007819 */ /* 0x000fe40000011404 */
[----:B------:R-:W-:Y:S02]  /*0110*/  SHF.R.S32.HI R7, RZ, 0x5, R5 ;  /* 0x00000005ff077819 */ /* 0x000fe40000011405 */
[----:B------:R-:W-:Y:S02]  /*0120*/  LOP3.LUT R2, R5, 0xffffffe0, RZ, 0xc0, !PT ;  /* 0xffffffe005027812 */ /* 0x000fe400078ec0ff */
[----:B------:R-:W-:Y:S02]  /*0130*/  ISETP.GE.AND P0, PT, R0, R7, PT ;  /* 0x000000070000720c */ /* 0x000fe40003f06270 */
[----:B------:R-:W-:-:S11]  /*0140*/  IMNMX R3, R3, R2, PT ;  /* 0x0000000203037217 */ /* 0x000fd60003800200 */
[----:B------:R-:W-:Y:S05]  /*0150*/  @!P0 BRA `(.L_x_2332) ;  /* 0x000038b000008947 */ /* 0x000fea0003800000 */
[----:B------:R-:W-:-:S05]  /*0160*/  LOP3.LUT R5, R4, 0xffffffe0, RZ, 0xc0, !PT ;  /* 0xffffffe004057812 */ /* 0x000fca00078ec0ff */
[----:B------:R-:W-:Y:S01]  /*0170*/  IMAD.IADD R4, R16, 0x1, -R5 ;  /* 0x0000000110047824 */ /* 0x000fe200078e0a05 */
[----:B------:R-:W-:Y:S05]  /*0180*/  BRA.DIV ~URZ, `(.L_x_2333) ;  /* 0x000039c27f007947 */ /* 0x000fea000b800000 */
[----:B------:R-:W-:-:S05]  /*0190*/  IMAD.MOV.U32 R2, RZ, RZ, -0x800001 ;  /* 0xff7fffffff027424 */ /* 0x000fca00078e00ff */
.L_x_2363:
        /* <DEDUP_REMOVED lines=10> */
.L_x_2364:
[----:B------:R-:W-:Y:S01]  /*0240*/  ISETP.NE.AND P0, PT, R4, RZ, PT ;  /* 0x000000ff0400720c */ /* 0x000fe20003f05270 */
[----:B------:R-:W-:-:S12]  /*0250*/  WARPSYNC 0xffffffff ;  /* 0xffffffff00007948 */ /* 0x000fd80003800000 */
[----:B01----:R-:W-:-:S05]  /*0260*/  @!P0 FMNMX.FTZ R9, R6, R9, !PT ;  /* 0x0000000906098209 */ /* 0x003fca0007810000 */
[----:B------:R0:W-:Y:S02]  /*0270*/  @!P0 STS [R0.X4], R9 ;  /* 0x0000000900008388 */ /* 0x0001e40000004800 */
[----:B------:R-:W-:Y:S01]  /*0280*/  BAR.SYNC.DEFER_BLOCKING 0x0 ;  /* 0x0000000000007b1d */ /* 0x000fe20000010000 */
[----:B------:R-:W-:Y:S02]  /*0290*/  ISETP.GT.AND P0, PT, R4, 0x3, PT ;  /* 0x000000030400780c */ /* 0x000fe40003f04270 */
[----:B------:R-:W-:-:S03]  /*02a0*/  ISETP.GE.AND P1, PT, R16, R3, PT ;  /* 0x000000031000720c */ /* 0x000fc60003f26270 */
[----:B------:R-:W-:Y:S08]  /*02b0*/  BSSY B0, `(.L_x_2335) ;  /* 0x00000e2000007945 */ /* 0x000ff00003800000 */
[----:B------:R-:W1:Y:S04]  /*02c0*/  @!P0 LDS R8, [R4.X4] ;  /* 0x0000000004088984 */ /* 0x000e680000004800 */
        /* <DEDUP_REMOVED lines=19> */
.L_x_2339:
        /* <DEDUP_REMOVED lines=11> */
.L_x_2338:
[----:B------:R-:W-:Y:S05]  /*04b0*/  BSYNC B1 ;  /* 0x0000000000017941 */ /* 0x000fea0003800000 */
.L_x_2337:
        /* <DEDUP_REMOVED lines=10> */
.L_x_2342:
        /* <DEDUP_REMOVED lines=100> */
.L_x_2341:
[----:B------:R-:W-:Y:S05]  /*0ba0*/  BSYNC B1 ;  /* 0x0000000000017941 */ /* 0x000fea0003800000 */
.L_x_2340:
        /* <DEDUP_REMOVED lines=55> */
.L_x_2344:
[----:B------:R-:W-:Y:S05]  /*0f20*/  BSYNC B1 ;  /* 0x0000000000017941 */ /* 0x000fea0003800000 */
.L_x_2343:
        /* <DEDUP_REMOVED lines=26> */
.L_x_2336:
[----:B------:R-:W-:Y:S05]  /*10d0*/  BSYNC B0 ;  /* 0x0000000000007941 */ /* 0x000fea0003800000 */
.L_x_2335:
        /* <DEDUP_REMOVED lines=36> */
.L_x_2349:
        /* <DEDUP_REMOVED lines=8> */
.L_x_2348:
[----:B0-----:R-:W-:Y:S05]  /*13a0*/  BSYNC B1 ;  /* 0x0000000000017941 */ /* 0x001fea0003800000 */
.L_x_2347:
        /* <DEDUP_REMOVED lines=10> */
.L_x_2352:
        /* <DEDUP_REMOVED lines=52> */
.L_x_2351:
[----:B------:R-:W-:Y:S05]  /*1790*/  BSYNC B1 ;  /* 0x0000000000017941 */ /* 0x000fea0003800000 */
.L_x_2350:
        /* <DEDUP_REMOVED lines=31> */
.L_x_2354:
[----:B------:R-:W-:Y:S05]  /*1990*/  BSYNC B1 ;  /* 0x0000000000017941 */ /* 0x000fea0003800000 */
.L_x_2353:
        /* <DEDUP_REMOVED lines=14> */
.L_x_2346:
[----:B------:R-:W-:Y:S05]  /*1a80*/  BSYNC B0 ;  /* 0x0000000000007941 */ /* 0x000fea0003800000 */
.L_x_2345:
        /* <DEDUP_REMOVED lines=62> */
.L_x_2356:
[----:B------:R-:W-:Y:S05]  /*1e70*/  BSYNC B0 ;  /* 0x0000000000007941 */ /* 0x000fea0003800000 */
.L_x_2355:
        /* <DEDUP_REMOVED lines=71> */
.L_x_2358:
[----:B------:R-:W-:Y:S05]  /*22f0*/  BSYNC B0 ;  /* 0x0000000000007941 */ /* 0x000fea0003800000 */
.L_x_2357:
        /* <DEDUP_REMOVED lines=40> */
[----:B------:R0:W-:Y:S02]  /*2580*/  STS [R21.X4], R7 ;  /* 0x0000000715007388 */ /* 0x0001e40000004800 */
.L_x_2360:
[----:B------:R-:W-:Y:S05]  /*2590*/  BSYNC B0 ;  /* 0x0000000000007941 */ /* 0x000fea0003800000 */
.L_x_2359:
        /* <DEDUP_REMOVED lines=72> */
.L_x_2362:
[----:B------:R-:W-:Y:S05]  /*2a20*/  BSYNC B0 ;  /* 0x0000000000007941 */ /* 0x000fea0003800000 */
.L_x_2361:
[----:B------:R-:W-:Y:S06]  /*2a30*/  BAR.SYNC.DEFER_BLOCKING 0x0 ;  /* 0x0000000000007b1d */ /* 0x000fec0000010000 */
[----:B------:R-:W-:Y:S05]  /*2a40*/  @P2 EXIT ;  /* 0x000000000000294d */ /* 0x000fea0003800000 */
[----:B------:R-:W-:Y:S05]  /*2a50*/  @P0 EXIT ;  /* 0x000000000000094d */ /* 0x000fea0003800000 */
[----:B------:R-:W1:Y:S01]  /*2a60*/  S2UR UR5, SR_CTAID.X ;  /* 0x00000000000579c3 */ /* 0x000e620000002500 */
[----:B------:R-:W-:Y:S01]  /*2a70*/  ULDC UR6, c[0x0][0xc] ;  /* 0x0000030000067ab9 */ /* 0x000fe20000000800 */
[----:B0-----:R-:W-:Y:S01]  /*2a80*/  SHF.R.S32.HI R21, RZ, 0x1f, R4 ;  /* 0x0000001fff157819 */ /* 0x001fe20000011404 */
[----:B------:R-:W-:Y:S01]  /*2a90*/  UIMAD UR6, UR38, UR6, URZ ;  /* 0x00000006260672a4 */ /* 0x000fe2000f8e023f */
[----:B------:R-:W-:Y:S01]  /*2aa0*/  F2FP.PACK_AB R28, R28, R19 ;  /* 0x000000131c1c723e */ /* 0x000fe200000000ff */
[----:B------:R-:W-:Y:S01]  /*2ab0*/  ULDC UR8, c[0x0][0x14] ;  /* 0x0000050000087ab9 */ /* 0x000fe20000000800 */
[----:B------:R-:W-:Y:S01]  /*2ac0*/  LEA.HI R4, R21, R4, RZ, 0x2 ;  /* 0x0000000415047211 */ /* 0x000fe200078f10ff */
[----:B------:R-:W-:Y:S01]  /*2ad0*/  UIMAD UR6, UR6, UR8, URZ ;  /* 0x00000008060672a4 */ /* 0x000fe2000f8e023f */
[----:B------:R-:W0:Y:S01]  /*2ae0*/  S2UR UR4, SR_CTAID.Z ;  /* 0x00000000000479c3 */ /* 0x000e220000002700 */
[----:B------:R-:W-:-:S02]  /*2af0*/  PRMT R45, R28, 0x7632, R45 ;  /* 0x000076321c2d7816 */ /* 0x000fc4000000002d */
[----:B------:R-:W-:Y:S01]  /*2b00*/  USHF.L.U32 UR6, UR6, 0x8, URZ ;  /* 0x0000000806067899 */ /* 0x000fe2000800063f */
[----:B------:R-:W-:Y:S02]  /*2b10*/  SHF.R.S32.HI R4, RZ, 0x2, R4 ;  /* 0x00000002ff047819 */ /* 0x000fe40000011404 */
[----:B------:R-:W-:Y:S01]  /*2b20*/  F2FP.PACK_AB R39, R40, R39 ;  /* 0x000000272827723e */ /* 0x000fe200000000ff */
[----:B------:R-:W-:Y:S01]  /*2b30*/  USHF.R.S32.HI UR9, URZ, 0x1f, UR6 ;  /* 0x0000001f3f097899 */ /* 0x000fe20008011406 */
[C---:B------:R-:W-:Y:S02]  /*2b40*/  IADD3 R16, R4.reuse, 0x8, RZ ;  /* 0x0000000804107810 */ /* 0x040fe40007ffe0ff */
[C---:B------:R-:W-:Y:S02]  /*2b50*/  IADD3 R29, R4.reuse, 0x10, RZ ;  /* 0x00000010041d7810 */ /* 0x040fe40007ffe0ff */
[----:B------:R-:W-:Y:S02]  /*2b60*/  IADD3 R31, R4, 0x18, RZ ;  /* 0x00000018041f7810 */ /* 0x000fe40007ffe0ff */
[----:B------:R-:W-:Y:S01]  /*2b70*/  F2FP.PACK_AB R38, R38, R41 ;  /* 0x000000292626723e */ /* 0x000fe200000000ff */
[----:B-1----:R-:W-:Y:S01]  /*2b80*/  UIMAD UR5, UR5, UR8, URZ ;  /* 0x00000008050572a4 */ /* 0x002fe2000f8e023f */
[----:B------:R-:W-:-:S02]  /*2b90*/  PRMT R41, R39, 0x7610, R41 ;  /* 0x0000761027297816 */ /* 0x000fc40000000029 */
[----:B------:R-:W-:Y:S01]  /*2ba0*/  F2FP.PACK_AB R3, R32, R3 ;  /* 0x000000032003723e */ /* 0x000fe200000000ff */
[----:B------:R-:W-:Y:S01]  /*2bb0*/  USHF.L.U32 UR5, UR5, 0x8, URZ ;  /* 0x0000000805057899 */ /* 0x000fe2000800063f */
[----:B------:R-:W-:Y:S02]  /*2bc0*/  F2FP.PACK_AB R32, R37, R36 ;  /* 0x000000242520723e */ /* 0x000fe400000000ff */
[----:B------:R-:W-:Y:S01]  /*2bd0*/  F2FP.PACK_AB R15, R2, R15 ;  /* 0x0000000f020f723e */ /* 0x000fe200000000ff */
[----:B0-----:R-:W-:Y:S01]  /*2be0*/  USHF.L.U32 UR4, UR4, 0x8, URZ ;  /* 0x0000000804047899 */ /* 0x001fe2000800063f */
[----:B------:R-:W-:Y:S01]  /*2bf0*/  F2FP.PACK_AB R0, R0, R5 ;  /* 0x000000050000723e */ /* 0x000fe200000000ff */
[----:B------:R-:W-:Y:S01]  /*2c00*/  USHF.R.S32.HI UR8, URZ, 0x1f, UR5 ;  /* 0x0000001f3f087899 */ /* 0x000fe20008011405 */
[----:B------:R-:W-:Y:S01]  /*2c10*/  F2FP.PACK_AB R34, R35, R34 ;  /* 0x000000222322723e */ /* 0x000fe200000000ff */
[----:B------:R-:W-:Y:S01]  /*2c20*/  USHF.R.S32.HI UR7, URZ, 0x1f, UR4 ;  /* 0x0000001f3f077899 */ /* 0x000fe20008011404 */
[----:B------:R-:W-:Y:S01]  /*2c30*/  F2FP.PACK_AB R14, R33, R14 ;  /* 0x0000000e210e723e */ /* 0x000fe200000000ff */
[----:B------:R-:W-:Y:S01]  /*2c40*/  UIADD3 UR4, UP0, UP1, UR6, UR5, UR4 ;  /* 0x0000000506047290 */ /* 0x000fe2000f91e004 */
[----:B------:R-:W-:-:S02]  /*2c50*/  F2FP.PACK_AB R12, R13, R12 ;  /* 0x0000000c0d0c723e */ /* 0x000fc400000000ff */
[----:B------:R-:W-:Y:S01]  /*2c60*/  PRMT R13, R14, 0x7632, R13 ;  /* 0x000076320e0d7816 */ /* 0x000fe2000000000d */
[----:B------:R-:W-:Y:S01]  /*2c70*/  UIADD3.X UR7, UR9, UR8, UR7, UP0, UP1 ;  /* 0x0000000809077290 */ /* 0x000fe200087e2407 */
[----:B------:R-:W-:Y:S02]  /*2c80*/  F2FP.PACK_AB R10, R11, R10 ;  /* 0x0000000a0b0a723e */ /* 0x000fe400000000ff */
        /* <DEDUP_REMOVED lines=9> */
[----:B------:R-:W-:-:S02]  /*2d20*/  F2FP.PACK_AB R30, R18, R17 ;  /* 0x00000011121e723e */ /* 0x000fc400000000ff */
        /* <DEDUP_REMOVED lines=20> */
[----:B------:R-:W-:Y:S02]  /*2e70*/  F2FP.PACK_AB R6, R7, R6 ;  /* 0x000000060706723e */ /* 0x000fe400000000ff */
        /* <DEDUP_REMOVED lines=16> */
[----:B------:R-:W-:Y:S02]  /*2f80*/  F2FP.PACK_AB R28, R27, R26 ;  /* 0x0000001a1b1c723e */ /* 0x000fe400000000ff */
[----:B------:R-:W-:Y:S02]  /*2f90*/  IADD3 R26, R4, 0x48, RZ ;  /* 0x00000048041a7810 */ /* 0x000fe40007ffe0ff */
[----:B------:R-:W-:-:S02]  /*2fa0*/  F2FP.PACK_AB R31, R25, R24 ;  /* 0x00000018191f723e */ /* 0x000fc400000000ff */
        /* <DEDUP_REMOVED lines=114> */
[----:B------:R-:W-:Y:S02]  /*36d0*/  F2FP.PACK_AB R32, R8, R9 ;  /* 0x000000090820723e */ /* 0x000fe400000000ff */
        /* <DEDUP_REMOVED lines=17> */
[----:B0-----:R-:W-:Y:S02]  /*37f0*/  LEA.HI.X.SX32 R25, R41, UR7, 0x1, P1 ;  /* 0x0000000729197c11 */ /* 0x001fe400088f0eff */
[----:B------:R-:W-:Y:S02]  /*3800*/  LEA R24, P1, R44, c[0x0][0x160], 0x1 ;  /* 0x000058002c187a11 */ /* 0x000fe400078208ff */
[----:B-1----:R-:W-:Y:S02]  /*3810*/  IADD3 R15, P0, R40, UR4, RZ ;  /* 0x00000004280f7c10 */ /* 0x002fe4000ff1e0ff */
[----:B------:R-:W-:Y:S02]  /*3820*/  LEA.HI.X R25, R44, c[0x0][0x164], R25, 0x1, P1 ;  /* 0x000059002c197a11 */ /* 0x000fe400008f0c19 */
[----:B------:R-:W-:Y:S02]  /*3830*/  LEA.HI.X.SX32 R42, R40, UR7, 0x1, P0 ;  /* 0x00000007282a7c11 */ /* 0x000fe400080f0eff */
[----:B------:R-:W-:-:S02]  /*3840*/  LEA R40, P0, R15, c[0x0][0x160], 0x1 ;  /* 0x000058000f287a11 */ /* 0x000fc400078008ff */
        /* <DEDUP_REMOVED lines=16> */
[----:B------:R-:W-:Y:S04]  /*3950*/  STG.E.U16 [R22.64], R34 ;  /* 0x0000002216007986 */ /* 0x000fe8000c101524 */
        /* <DEDUP_REMOVED lines=11> */
.L_x_2332:
        /* <DEDUP_REMOVED lines=20> */
.L_x_2333:
[----:B------:R-:W-:Y:S01]  /*3b50*/  IMAD.MOV.U32 R9, RZ, RZ, -0x800001 ;  /* 0xff7fffffff097424 */ /* 0x000fe200078e00ff */
[----:B------:R-:W-:Y:S01]  /*3b60*/  MOV R6, 0x3bb0 ;  /* 0x00003bb000067802 */ /* 0x000fe20000000f00 */
[----:B------:R-:W-:Y:S02]  /*3b70*/  IMAD.MOV.U32 R2, RZ, RZ, 0x10 ;  /* 0x00000010ff027424 */ /* 0x000fe400078e00ff */
[----:B------:R-:W-:Y:S02]  /*3b80*/  IMAD.MOV.U32 R5, RZ, RZ, 0x1f ;  /* 0x0000001fff057424 */ /* 0x000fe400078e00ff */
[----:B------:R-:W-:Y:S02]  /*3b90*/  IMAD.MOV.U32 R10, RZ, RZ, -0x1 ;  /* 0xffffffffff0a7424 */ /* 0x000fe400078e00ff */
[----:B------:R-:W-:Y:S05]  /*3ba0*/  CALL.REL.NOINC `($__internal_54_$__cuda_sm70_shflsync_bfly_p) ;  /* 0x000001a000007944 */ /* 0x000fea0003c00000 */
[----:B01----:R-:W-:Y:S05]  /*3bb0*/  BRA `(.L_x_2363) ;  /* 0xffffc5e000007947 */ /* 0x003fea000383ffff */
.L_x_2334:
[----:B------:R-:W-:Y:S01]  /*3bc0*/  IMAD.MOV.U32 R2, RZ, RZ, 0x8 ;  /* 0x00000008ff027424 */ /* 0x000fe200078e00ff */
[----:B------:R-:W-:Y:S01]  /*3bd0*/  MOV R6, 0x3c10 ;  /* 0x00003c1000067802 */ /* 0x000fe20000000f00 */
[----:B------:R-:W-:Y:S02]  /*3be0*/  IMAD.MOV.U32 R5, RZ, RZ, 0x1f ;  /* 0x0000001fff057424 */ /* 0x000fe400078e00ff */
[----:B------:R-:W-:-:S02]  /*3bf0*/  IMAD.MOV.U32 R10, RZ, RZ, -0x1 ;  /* 0xffffffffff0a7424 */ /* 0x000fc400078e00ff */
[----:B------:R-:W-:Y:S05]  /*3c00*/  CALL.REL.NOINC `($__internal_54_$__cuda_sm70_shflsync_bfly_p) ;  /* 0x0000014000007944 */ /* 0x000fea0003c00000 */
[----:B01----:R-:W-:Y:S01]  /*3c10*/  FMNMX.FTZ R9, R9, R2, !PT ;  /* 0x0000000209097209 */ /* 0x003fe20007810000 */
[----:B------:R-:W-:Y:S01]  /*3c20*/  IMAD.MOV.U32 R2, RZ, RZ, 0x4 ;  /* 0x00000004ff027424 */ /* 0x000fe200078e00ff */
[----:B------:R-:W-:Y:S01]  /*3c30*/  MOV R6, 0x3c70 ;  /* 0x00003c7000067802 */ /* 0x000fe20000000f00 */
[----:B------:R-:W-:-:S02]  /*3c40*/  IMAD.MOV.U32 R5, RZ, RZ, 0x1f ;  /* 0x0000001fff057424 */ /* 0x000fc400078e00ff */
[----:B------:R-:W-:Y:S02]  /*3c50*/  IMAD.MOV.U32 R10, RZ, RZ, -0x1 ;  /* 0xffffffffff0a7424 */ /* 0x000fe400078e00ff */
[----:B------:R-:W-:Y:S05]  /*3c60*/  CALL.REL.NOINC `($__internal_54_$__cuda_sm70_shflsync_bfly_p) ;  /* 0x000000e000007944 */ /* 0x000fea0003c00000 */
[----:B01----:R-:W-:Y:S01]  /*3c70*/  FMNMX.FTZ R9, R9, R2, !PT ;  /* 0x0000000209097209 */ /* 0x003fe20007810000 */
[----:B------:R-:W-:Y:S01]  /*3c80*/  IMAD.MOV.U32 R2, RZ, RZ, 0x2 ;  /* 0x00000002ff027424 */ /* 0x000fe200078e00ff */
[----:B------:R-:W-:Y:S01]  /*3c90*/  MOV R6, 0x3cd0 ;  /* 0x00003cd000067802 */ /* 0x000fe20000000f00 */
[----:B------:R-:W-:Y:S02]  /*3ca0*/  IMAD.MOV.U32 R5, RZ, RZ, 0x1f ;  /* 0x0000001fff057424 */ /* 0x000fe400078e00ff */
[----:B------:R-:W-:Y:S02]  /*3cb0*/  IMAD.MOV.U32 R10, RZ, RZ, -0x1 ;  /* 0xffffffffff0a7424 */ /* 0x000fe400078e00ff */
[----:B------:R-:W-:Y:S05]  /*3cc0*/  CALL.REL.NOINC `($__internal_54_$__cuda_sm70_shflsync_bfly_p) ;  /* 0x0000008000007944 */ /* 0x000fea0003c00000 */
[----:B01----:R-:W-:Y:S01]  /*3cd0*/  FMNMX.FTZ R9, R9, R2, !PT ;  /* 0x0000000209097209 */ /* 0x003fe20007810000 */
[----:B------:R-:W-:Y:S01]  /*3ce0*/  IMAD.MOV.U32 R2, RZ, RZ, 0x1 ;  /* 0x00000001ff027424 */ /* 0x000fe200078e00ff */
[----:B------:R-:W-:Y:S01]  /*3cf0*/  MOV R6, 0x3d30 ;  /* 0x00003d3000067802 */ /* 0x000fe20000000f00 */
[----:B------:R-:W-:Y:S02]  /*3d00*/  IMAD.MOV.U32 R5, RZ, RZ, 0x1f ;  /* 0x0000001fff057424 */ /* 0x000fe400078e00ff */
[----:B------:R-:W-:-:S02]  /*3d10*/  IMAD.MOV.U32 R10, RZ, RZ, -0x1 ;  /* 0xffffffffff0a7424 */ /* 0x000fc400078e00ff */
[----:B------:R-:W-:Y:S05]  /*3d20*/  CALL.REL.NOINC `($__internal_54_$__cuda_sm70_shflsync_bfly_p) ;  /* 0x0000002000007944 */ /* 0x000fea0003c00000 */
[----:B-1----:R-:W-:Y:S01]  /*3d30*/  IMAD.MOV.U32 R6, RZ, RZ, R2 ;  /* 0x000000ffff067224 */ /* 0x002fe200078e0002 */
[----:B0-----:R-:W-:Y:S05]  /*3d40*/  BRA `(.L_x_2364) ;  /* 0xffffc4f000007947 */ /* 0x001fea000383ffff */
        .weak           $__internal_54_$__cuda_sm70_shflsync_bfly_p
        .type           $__internal_54_$__cuda_sm70_shflsync_bfly_p,@function
        .size           $__internal_54_$__cuda_sm70_shflsync_bfly_p,(.L_x_23221 - $__internal_54_$__cuda_sm70_shflsync_bfly_p)
$__internal_54_$__cuda_sm70_shflsync_bfly_p:
[----:B------:R-:W-:Y:S01]  /*3d50*/  IMAD.MOV.U32 R7, RZ, RZ, 0x0 ;  /* 0x00000000ff077424 */ /* 0x000fe200078e00ff */
[----:B------:R-:W-:Y:S04]  /*3d60*/  WARPSYNC R10 ;  /* 0x0000000a00007348 */ /* 0x000fe80003800000 */
[----:B------:R0:W1:Y:S01]  /*3d70*/  SHFL.BFLY PT, R2, R9, R2, R5 ;  /* 0x0c00000209027389 */ /* 0x00006200000e0005 */
[----:B------:R-:W-:Y:S05]  /*3d80*/  RET.REL.NODEC R6 `(_ZN4vllm25paged_attention_v1_kernelIthLi256ELi32ELi128ELNS_18Fp8KVCacheDataTypeE2ELb0EEEvPT_PKS2_PKT0_S8_ifPKiSA_iPKfiiiSC_SC_iiiii) ;  /* 0xffffc27006007950 */ /* 0x000fea0003c3ffff */
.L_x_2365:
        /* <DEDUP_REMOVED lines=15> */
.L_x_23221:


//--------------------- .text._ZN4vllm25paged_attention_v1_kernelIthLi192ELi32ELi128ELNS_18Fp8KVCacheDataTypeE2ELb0EEEvPT_PKS2_PKT0_S8_ifPKiSA_iPKfiiiSC_SC_iiiii --------------------------
	.section	.text._ZN4vllm25paged_attention_v1_kernelIthLi192ELi32ELi128ELNS_18Fp8KVCacheDataTypeE2ELb0EEEvPT_PKS2_PKT0_S8_ifPKiSA_iPKfiiiSC_SC_iiiii,"ax",@progbits
	.sectioninfo	@"SHI_REGISTERS=40"
	.align	128
        .global         _ZN4vllm25paged_attention_v1_kernelIthLi192ELi32ELi128ELNS_18Fp8KVCacheDataTypeE2ELb0EEEvPT_PKS2_PKT0_S8_ifPKiSA_iPKfiiiSC_SC_iiiii
        .type           _ZN4vllm25paged_attention_v1_kernelIthLi192ELi32ELi128ELNS_18Fp8KVCacheDataTypeE2ELb0EEEvPT_PKS2_PKT0_S8_ifPKiSA_iPKfiiiSC_SC_iiiii,@function
        .size           _ZN4vllm25paged_attention_v1_kernelIthLi192ELi32ELi128ELNS_18Fp8KVCacheDataTypeE2ELb0EEEvPT_PKS2_PKT0_S8_ifPKiSA_iPKfiiiSC_SC_iiiii,(.L_x_23222 - _ZN4vllm25paged_attention_v1_kernelIthLi192ELi32ELi128ELNS_18Fp8KVCacheDataTypeE2ELb0EEEvPT_PKS2_PKT0_S8_ifPKiSA_iPKfiiiSC_SC_iiiii)
        .other          _ZN4vllm25paged_attention_v1_kernelIthLi192ELi32ELi128ELNS_18Fp8KVCacheDataTypeE2ELb0EEEvPT_PKS2_PKT0_S8_ifPKiSA_iPKfiiiSC_SC_iiiii,@"STO_CUDA_ENTRY STV_DEFAULT"
_ZN4vllm25paged_attention_v1_kernelIthLi192ELi32ELi128ELNS_18Fp8KVCacheDataTypeE2ELb0EEEvPT_PKS2_PKT0_S8_ifPKiSA_iPKfiiiSC_SC_iiiii:
.text._ZN4vllm25paged_attention_v1_kernelIthLi192ELi32ELi128ELNS_18Fp8KVCacheDataTypeE2ELb0EEEvPT_PKS2_PKT0_S8_ifPKiSA_iPKfiiiSC_SC_iiiii:
        /* <DEDUP_REMOVED lines=12> */
[----:B------:R-:W-:-:S04]  /*00c0*/  LEA.HI R7, R7, R0, RZ, 0x5 ;  /* 0x0000000007077211 */ /* 0x000fc800078f28ff */
[----:B------:R-:W-:Y:S02]  /*00d0*/  SHF.R.S32.HI R13, RZ, 0x5, R7 ;  /* 0x00000005ff0d7819 */ /* 0x000fe40000011407 */
[----:B--2---:R-:W-:-:S04]  /*00e0*/  IADD3 R4, R3, 0x1f, RZ ;  /* 0x0000001f03047810 */ /* 0x004fc80007ffe0ff */
[----:B------:R-:W-:-:S04]  /*00f0*/  SHF.R.S32.HI R5, RZ, 0x1f, R4 ;  /* 0x0000001fff057819 */ /* 0x000fc80000011404 */
[----:B------:R-:W-:-:S04]  /*0100*/  LEA.HI R5, R5, R4, RZ, 0x5 ;  /* 0x0000000405057211 */ /* 0x000fc800078f28ff */
        /* <DEDUP_REMOVED lines=9> */
.L_x_2397:
        /* <DEDUP_REMOVED lines=10> */
.L_x_2398:
        /* <DEDUP_REMOVED lines=10> */
[----:B-1----:R-:W-:Y:S01]  /*02e0*/  FMNMX.FTZ R7, R5, R6, !PT ;  /* 0x0000000605077209 */ /* 0x002fe20007810000 */
[----:B------:R-:W-:-:S04]  /*02f0*/  IMAD.MOV.U32 R5, RZ, RZ, RZ ;  /* 0x000000ffff057224 */ /* 0x000fc800078e00ff */
[----:B------:R-:W1:Y:S02]  /*0300*/  SHFL.BFLY PT, R4, R7, 0x1, 0x1f ;  /* 0x0c201f0007047f89 */ /* 0x000e6400000e0000 */
[----:B-1----:R-:W-:-:S06]  /*0310*/  FMNMX.FTZ R4, R7, R4, !PT ;  /* 0x0000000407047209 */ /* 0x002fcc0007810000 */
[----:B------:R-:W1:Y:S01]  /*0320*/  SHFL.IDX PT, R4, R4, RZ, 0x1f ;  /* 0x00001fff04047589 */ /* 0x000e6200000e0000 */
        /* <DEDUP_REMOVED lines=8> */
[----:B------:R-:W-:-:S12]  /*03b0*/  IMAD.MOV.U32 R5, RZ, RZ, RZ ;  /* 0x000000ffff057224 */ /* 0x000fd800078e00ff */
[----:B------:R-:W-:Y:S05]  /*03c0*/  @!P0 BRA `(.L_x_2372) ;  /* 0x000000e000008947 */ /* 0x000fea0003800000 */
[----:B0-----:R-:W-:Y:S01]  /*03d0*/  LEA R8, R0, 0x20, 0x2 ;  /* 0x0000002000087811 */ /* 0x001fe200078e10ff */
[----:B------:R-:W-:Y:S02]  /*03e0*/  IMAD.MOV.U32 R5, RZ, RZ, RZ ;  /* 0x000000ffff057224 */ /* 0x000fe400078e00ff */
[----:B------:R-:W-:Y:S02]  /*03f0*/  IMAD.MOV.U32 R6, RZ, RZ, R0 ;  /* 0x000000ffff067224 */ /* 0x000fe400078e0000 */
.L_x_2373:
        /* <DEDUP_REMOVED lines=11> */
.L_x_2372:
[----:B------:R-:W-:Y:S05]  /*04b0*/  BSYNC B1 ;  /* 0x0000000000017941 */ /* 0x000fea0003800000 */
.L_x_2371:
        /* <DEDUP_REMOVED lines=10> */
.L_x_2376:
        /* <DEDUP_REMOVED lines=8> */
[----:B------:R-:W1:Y:S02]  /*05e0*/  LDS R15, [R7+0x800] ;  /* 0x00080000070f7984 */ /* 0x000e640000000800 */
[----:B-12---:R-:W-:-:S04]  /*05f0*/  FADD.FTZ R11, -R4, R11 ;  /* 0x0000000b040b7221 */ /* 0x006fc80000010100 */
[----:B0-----:R-:W-:Y:S02]  /*0600*/  FMUL.FTZ R8, R11, 1.4426950216293334961 ;  /* 0x3fb8aa3b0b087820 */ /* 0x001fe40000410000 */
[----:B------:R-:W0:Y:S01]  /*0610*/  LDS R11, [R7+0xa00] ;  /* 0x000a0000070b7984 */ /* 0x000e220000000800 */
[C---:B---3--:R-:W-:Y:S02]  /*0620*/  FADD.FTZ R10, -R4.reuse, R17 ;  /* 0x00000011040a7221 */ /* 0x048fe40000010100 */
[----:B----4-:R-:W-:Y:S01]  /*0630*/  FADD.FTZ R19, -R4, R19 ;  /* 0x0000001304137221 */ /* 0x010fe20000010100 */
[----:B------:R-:W1:Y:S01]  /*0640*/  LDS R17, [R7+0xc00] ;  /* 0x000c000007117984 */ /* 0x000e620000000800 */
[----:B------:R-:W-:Y:S01]  /*0650*/  FMUL.FTZ R10, R10, 1.4426950216293334961 ;  /* 0x3fb8aa3b0a0a7820 */ /* 0x000fe20000410000 */
[----:B------:R-:W2:Y:S01]  /*0660*/  MUFU.EX2 R8, R8 ;  /* 0x0000000800087308 */ /* 0x000ea20000000800 */
[----:B------:R-:W-:Y:S02]  /*0670*/  FMUL.FTZ R12, R19, 1.4426950216293334961 ;  /* 0x3fb8aa3b130c7820 */ /* 0x000fe40000410000 */
[----:B------:R-:W3:Y:S01]  /*0680*/  LDS R19, [R7+0xe00] ;  /* 0x000e000007137984 */ /* 0x000ee20000000800 */
[----:B-----5:R-:W-:-:S02]  /*0690*/  FADD.FTZ R14, -R4, R21 ;  /* 0x00000015040e7221 */ /* 0x020fc40000010100 */
[C---:B------:R-:W-:Y:S01]  /*06a0*/  FADD.FTZ R16, -R4.reuse, R23 ;  /* 0x0000001704107221 */ /* 0x040fe20000010100 */
[----:B------:R-:W4:Y:S01]  /*06b0*/  LDS R21, [R7+0x1000] ;  /* 0x0010000007157984 */ /* 0x000f220000000800 */
[----:B------:R-:W-:Y:S01]  /*06c0*/  FADD.FTZ R18, -R4, R25 ;  /* 0x0000001904127221 */ /* 0x000fe20000010100 */
[----:B------:R-:W5:Y:S01]  /*06d0*/  MUFU.EX2 R10, R10 ;  /* 0x0000000a000a7308 */ /* 0x000f620000000800 */
[----:B------:R-:W-:Y:S01]  /*06e0*/  FMUL.FTZ R14, R14, 1.4426950216293334961 ;  /* 0x3fb8aa3b0e0e7820 */ /* 0x000fe20000410000 */
[----:B------:R-:W4:Y:S01]  /*06f0*/  LDS R23, [R7+0x1200] ;  /* 0x0012000007177984 */ /* 0x000f220000000800 */
[----:B------:R-:W-:Y:S02]  /*0700*/  FADD.FTZ R20, -R4, R15 ;  /* 0x0000000f04147221 */ /* 0x000fe40000010100 */
[----:B------:R-:W-:Y:S01]  /*0710*/  FMUL.FTZ R16, R16, 1.4426950216293334961 ;  /* 0x3fb8aa3b10107820 */ /* 0x000fe20000410000 */
[----:B------:R-:W4:Y:S01]  /*0720*/  LDS R25, [R7+0x1400] ;  /* 0x0014000007197984 */ /* 0x000f220000000800 */
[----:B------:R-:W-:Y:S01]  /*0730*/  FMUL.FTZ R18, R18, 1.4426950216293334961 ;  /* 0x3fb8aa3b12127820 */ /* 0x000fe20000410000 */
[----:B------:R-:W0:Y:S01]  /*0740*/  MUFU.EX2 R12, R12 ;  /* 0x0000000c000c7308 */ /* 0x000e220000000800 */
[----:B--2---:R-:W-:Y:S01]  /*0750*/  FADD.FTZ R5, R8, R5 ;  /* 0x0000000508057221 */ /* 0x004fe20000010000 */
[----:B------:R-:W2:Y:S01]  /*0760*/  LDS R15, [R7+0x1600] ;  /* 0x00160000070f7984 */ /* 0x000ea20000000800 */
[----:B------:R-:W-:-:S03]  /*0770*/  FMUL.FTZ R20, R20, 1.4426950216293334961 ;  /* 0x3fb8aa3b14147820 */ /* 0x000fc60000410000 */
[----:B------:R-:W-:Y:S02]  /*0780*/  STS [R7+-0x400], R8 ;  /* 0xfffc000807007388 */ /* 0x000fe40000000800 */
[----:B------:R-:W3:Y:S01]  /*0790*/  MUFU.EX2 R14, R14 ;  /* 0x0000000e000e7308 */ /* 0x000ee20000000800 */
[----:B-----5:R-:W-:Y:S01]  /*07a0*/  FADD.FTZ R5, R5, R10 ;  /* 0x0000000a05057221 */ /* 0x020fe20000010000 */
[----:B------:R-:W-:Y:S06]  /*07b0*/  STS [R7+-0x200], R10 ;  /* 0xfffe000a07007388 */ /* 0x000fec0000000800 */
[----:B------:R-:W5:Y:S01]  /*07c0*/  MUFU.EX2 R16, R16 ;  /* 0x0000001000107308 */ /* 0x000f620000000800 */
[----:B0-----:R-:W-:Y:S01]  /*07d0*/  FADD.FTZ R22, -R4, R11 ;  /* 0x0000000b04167221 */ /* 0x001fe20000010100 */
[----:B------:R-:W-:Y:S01]  /*07e0*/  STS [R7], R12 ;  /* 0x0000000c07007388 */ /* 0x000fe20000000800 */
[----:B------:R-:W-:-:S02]  /*07f0*/  FADD.FTZ R5, R5, R12 ;  /* 0x0000000c05057221 */ /* 0x000fc40000010000 */
[----:B-1----:R-:W-:Y:S01]  /*0800*/  FADD.FTZ R24, -R4, R17 ;  /* 0x0000001104187221 */ /* 0x002fe20000010100 */
[----:B------:R-:W0:Y:S01]  /*0810*/  LDS R11, [R7+0x1800] ;  /* 0x00180000070b7984 */ /* 0x000e220000000800 */
[----:B------:R-:W-:Y:S01]  /*0820*/  FMUL.FTZ R22, R22, 1.4426950216293334961 ;  /* 0x3fb8aa3b16167820 */ /* 0x000fe20000410000 */
[----:B------:R-:W1:Y:S01]  /*0830*/  MUFU.EX2 R18, R18 ;  /* 0x0000001200127308 */ /* 0x000e620000000800 */
[----:B------:R-:W-:Y:S01]  /*0840*/  FMUL.FTZ R24, R24, 1.4426950216293334961 ;  /* 0x3fb8aa3b18187820 */ /* 0x000fe20000410000 */
[----:B------:R-:W0:Y:S01]  /*0850*/  LDS R17, [R7+0x1a00] ;  /* 0x001a000007117984 */ /* 0x000e220000000800 */
[C---:B---3--:R-:W-:Y:S02]  /*0860*/  FADD.FTZ R19, -R4.reuse, R19 ;  /* 0x0000001304137221 */ /* 0x048fe40000010100 */
[----:B------:R-:W-:Y:S01]  /*0870*/  FADD.FTZ R5, R5, R14 ;  /* 0x0000000e05057221 */ /* 0x000fe20000010000 */
[----:B------:R-:W-:Y:S01]  /*0880*/  STS [R7+0x200], R14 ;  /* 0x0002000e07007388 */ /* 0x000fe20000000800 */
[----:B------:R-:W-:Y:S01]  /*0890*/  FMUL.FTZ R19, R19, 1.4426950216293334961 ;  /* 0x3fb8aa3b13137820 */ /* 0x000fe20000410000 */
[----:B------:R-:W3:Y:S01]  /*08a0*/  MUFU.EX2 R20, R20 ;  /* 0x0000001400147308 */ /* 0x000ee20000000800 */
[----:B----4-:R-:W-:Y:S01]  /*08b0*/  FADD.FTZ R21, -R4, R21 ;  /* 0x0000001504157221 */ /* 0x010fe20000010100 */
[----:B-----5:R-:W-:Y:S01]  /*08c0*/  STS [R7+0x400], R16 ;  /* 0x0004001007007388 */ /* 0x020fe20000000800 */
[----:B------:R-:W-:-:S02]  /*08d0*/  FADD.FTZ R5, R5, R16 ;  /* 0x0000001005057221 */ /* 0x000fc40000010000 */
[----:B------:R-:W-:Y:S02]  /*08e0*/  FMUL.FTZ R21, R21, 1.4426950216293334961 ;  /* 0x3fb8aa3b15157820 */ /* 0x000fe40000410000 */
[C---:B------:R-:W-:Y:S01]  /*08f0*/  FADD.FTZ R23, -R4.reuse, R23 ;  /* 0x0000001704177221 */ /* 0x040fe20000010100 */
[----:B------:R-:W4:Y:S01]  /*0900*/  MUFU.EX2 R22, R22 ;  /* 0x0000001600167308 */ /* 0x000f220000000800 */
[----:B-1----:R-:W-:Y:S01]  /*0910*/  FADD.FTZ R5, R5, R18 ;  /* 0x0000001205057221 */ /* 0x002fe20000010000 */
[----:B------:R-:W-:Y:S01]  /*0920*/  STS [R7+0x600], R18 ;  /* 0x0006001207007388 */ /* 0x000fe20000000800 */
[----:B------:R-:W-:Y:S02]  /*0930*/  FMUL.FTZ R23, R23, 1.4426950216293334961 ;  /* 0x3fb8aa3b17177820 */ /* 0x000fe40000410000 */
[C---:B------:R-:W-:Y:S02]  /*0940*/  FADD.FTZ R25, -R4.reuse, R25 ;  /* 0x0000001904197221 */ /* 0x040fe40000010100 */
[----:B--2---:R-:W-:Y:S01]  /*0950*/  FADD.FTZ R15, -R4, R15 ;  /* 0x0000000f040f7221 */ /* 0x004fe20000010100 */
[----:B------:R-:W1:Y:S01]  /*0960*/  MUFU.EX2 R24, R24 ;  /* 0x0000001800187308 */ /* 0x000e620000000800 */
[----:B---3--:R-:W-:Y:S01]  /*0970*/  FADD.FTZ R5, R5, R20 ;  /* 0x0000001405057221 */ /* 0x008fe20000010000 */
[----:B------:R-:W-:Y:S01]  /*0980*/  STS [R7+0x800], R20 ;  /* 0x0008001407007388 */ /* 0x000fe20000000800 */
[----:B------:R-:W-:-:S02]  /*0990*/  FMUL.FTZ R25, R25, 1.4426950216293334961 ;  /* 0x3fb8aa3b19197820 */ /* 0x000fc40000410000 */
[----:B------:R-:W-:-:S03]  /*09a0*/  FMUL.FTZ R15, R15, 1.4426950216293334961 ;  /* 0x3fb8aa3b0f0f7820 */ /* 0x000fc60000410000 */
[----:B------:R-:W2:Y:S01]  /*09b0*/  MUFU.EX2 R26, R19 ;  /* 0x00000013001a7308 */ /* 0x000ea20000000800 */
[----:B----4-:R-:W-:Y:S01]  /*09c0*/  FADD.FTZ R5, R5, R22 ;  /* 0x0000001605057221 */ /* 0x010fe20000010000 */
[----:B------:R-:W-:Y:S01]  /*09d0*/  STS [R7+0xa00], R22 ;  /* 0x000a001607007388 */ /* 0x000fe20000000800 */
[----:B0-----:R-:W-:-:S05]  /*09e0*/  FADD.FTZ R11, -R4, R11 ;  /* 0x0000000b040b7221 */ /* 0x001fca0000010100 */
        /* <DEDUP_REMOVED lines=27> */
.L_x_2375:
[----:B------:R-:W-:Y:S05]  /*0ba0*/  BSYNC B1 ;  /* 0x0000000000017941 */ /* 0x000fea0003800000 */
.L_x_2374:
[----:B0-----:R-:W-:Y:S01]  /*0bb0*/  IMAD.IADD R8, R3, 0x1, -R6 ;  /* 0x0000000103087824 */ /* 0x001fe200078e0a06 */
        /* <DEDUP_REMOVED lines=17> */
[----:B------:R-:W0:Y:S01]  /*0cd0*/  MUFU.EX2 R8, R8 ;  /* 0x0000000800087308 */ /* 0x000e220000000800 */
[----:B------:R-:W-:Y:S02]  /*0ce0*/  FMUL.FTZ R11, R11, 1.4426950216293334961 ;  /* 0x3fb8aa3b0b0b7820 */ /* 0x000fe40000410000 */
[----:B------:R-:W-:Y:S02]  /*0cf0*/  FMUL.FTZ R15, R15, 1.4426950216293334961 ;  /* 0x3fb8aa3b0f0f7820 */ /* 0x000fe40000410000 */
[----:B----4-:R-:W-:-:S02]  /*0d00*/  FADD.FTZ R17, -R4, R17 ;  /* 0x0000001104117221 */ /* 0x010fc40000010100 */
[C---:B-----5:R-:W-:Y:S01]  /*0d10*/  FADD.FTZ R19, -R4.reuse, R19 ;  /* 0x0000001304137221 */ /* 0x060fe20000010100 */
[----:B------:R-:W1:Y:S01]  /*0d20*/  MUFU.EX2 R10, R11 ;  /* 0x0000000b000a7308 */ /* 0x000e620000000800 */
[----:B------:R-:W-:Y:S02]  /*0d30*/  FMUL.FTZ R17, R17, 1.4426950216293334961 ;  /* 0x3fb8aa3b11117820 */ /* 0x000fe40000410000 */
[----:B------:R-:W-:Y:S02]  /*0d40*/  FMUL.FTZ R19, R19, 1.4426950216293334961 ;  /* 0x3fb8aa3b13137820 */ /* 0x000fe40000410000 */
[C---:B------:R-:W-:Y:S02]  /*0d50*/  FADD.FTZ R21, -R4.reuse, R21 ;  /* 0x0000001504157221 */ /* 0x040fe40000010100 */
[----:B------:R-:W-:Y:S01]  /*0d60*/  FADD.FTZ R23, -R4, R23 ;  /* 0x0000001704177221 */ /* 0x000fe20000010100 */
[----:B------:R-:W2:Y:S01]  /*0d70*/  MUFU.EX2 R12, R15 ;  /* 0x0000000f000c7308 */ /* 0x000ea20000000800 */
[----:B------:R-:W-:Y:S01]  /*0d80*/  FMUL.FTZ R21, R21, 1.4426950216293334961 ;  /* 0x3fb8aa3b15157820 */ /* 0x000fe20000410000 */
[----:B0-----:R-:W-:Y:S01]  /*0d90*/  STS [R7+-0x400], R8 ;  /* 0xfffc000807007388 */ /* 0x001fe20000000800 */
[----:B------:R-:W-:-:S02]  /*0da0*/  FADD.FTZ R5, R5, R8 ;  /* 0x0000000805057221 */ /* 0x000fc40000010000 */
[----:B------:R-:W-:Y:S02]  /*0db0*/  FADD.FTZ R25, -R4, R25 ;  /* 0x0000001904197221 */ /* 0x000fe40000010100 */
[----:B------:R-:W-:Y:S01]  /*0dc0*/  FMUL.FTZ R23, R23, 1.4426950216293334961 ;  /* 0x3fb8aa3b17177820 */ /* 0x000fe20000410000 */
[----:B------:R-:W0:Y:S01]  /*0dd0*/  MUFU.EX2 R14, R17 ;  /* 0x00000011000e7308 */ /* 0x000e220000000800 */
[----:B-1----:R-:W-:Y:S01]  /*0de0*/  FADD.FTZ R5, R5, R10 ;  /* 0x0000000a05057221 */ /* 0x002fe20000010000 */
[----:B------:R-:W-:Y:S01]  /*0df0*/  STS [R7+-0x200], R10 ;  /* 0xfffe000a07007388 */ /* 0x000fe20000000800 */
[----:B------:R-:W-:-:S05]  /*0e00*/  FMUL.FTZ R25, R25, 1.4426950216293334961 ;  /* 0x3fb8aa3b19197820 */ /* 0x000fca0000410000 */
        /* <DEDUP_REMOVED lines=17> */
.L_x_2378:
[----:B------:R-:W-:Y:S05]  /*0f20*/  BSYNC B1 ;  /* 0x0000000000017941 */ /* 0x000fea0003800000 */
.L_x_2377:
        /* <DEDUP_REMOVED lines=26> */
.L_x_2370:
[----:B------:R-:W-:Y:S05]  /*10d0*/  BSYNC B0 ;  /* 0x0000000000007941 */ /* 0x000fea0003800000 */
.L_x_2369:
[----:B01----:R-:W0:Y:S01]  /*10e0*/  SHFL.BFLY PT, R4, R5, 0x10, 0x1f ;  /* 0x0e001f0005047f89 */ /* 0x003e2200000e0000 */
        /* <DEDUP_REMOVED lines=35> */
.L_x_2383:
        /* <DEDUP_REMOVED lines=8> */
.L_x_2382:
[----:B0-----:R-:W-:Y:S05]  /*13a0*/  BSYNC B1 ;  /* 0x0000000000017941 */ /* 0x001fea0003800000 */
.L_x_2381:
        /* <DEDUP_REMOVED lines=10> */
.L_x_2386:
        /* <DEDUP_REMOVED lines=52> */
.L_x_2385:
[----:B------:R-:W-:Y:S05]  /*1790*/  BSYNC B1 ;  /* 0x0000000000017941 */ /* 0x000fea0003800000 */
.L_x_2384:
        /* <DEDUP_REMOVED lines=31> */
.L_x_2388:
[----:B------:R-:W-:Y:S05]  /*1990*/  BSYNC B1 ;  /* 0x0000000000017941 */ /* 0x000fea0003800000 */
.L_x_2387:
        /* <DEDUP_REMOVED lines=14> */
.L_x_2380:
[----:B------:R-:W-:Y:S05]  /*1a80*/  BSYNC B0 ;  /* 0x0000000000007941 */ /* 0x000fea0003800000 */
.L_x_2379:
[----:B------:R-:W-:Y:S01]  /*1a90*/  BAR.SYNC.DEFER_BLOCKING 0x0 ;  /* 0x0000000000007b1d */ /* 0x000fe20000010000 */
[----:B0-----:R-:W-:Y:S01]  /*1aa0*/  LOP3.LUT R4, R2, 0x3, RZ, 0xc0, !PT ;  /* 0x0000000302047812 */ /* 0x001fe200078ec0ff */
[----:B------:R-:W-:Y:S01]  /*1ab0*/  IMAD.MOV.U32 R15, RZ, RZ, RZ ;  /* 0x000000ffff0f7224 */ /* 0x000fe200078e00ff */
[----:B------:R-:W-:Y:S01]  /*1ac0*/  SHF.R.S32.HI R3, RZ, 0x1f, R2 ;  /* 0x0000001fff037819 */ /* 0x000fe20000011402 */
[----:B------:R-:W-:Y:S01]  /*1ad0*/  IMAD.MOV.U32 R12, RZ, RZ, RZ ;  /* 0x000000ffff0c7224 */ /* 0x000fe200078e00ff */
[----:B------:R-:W-:Y:S01]  /*1ae0*/  ISETP.NE.AND P2, PT, R4, RZ, PT ;  /* 0x000000ff0400720c */ /* 0x000fe20003f45270 */
[----:B------:R-:W-:Y:S01]  /*1af0*/  BSSY B0, `(.L_x_2389) ;  /* 0x0000032000007945 */ /* 0x000fe20003800000 */
[----:B------:R-:W-:Y:S01]  /*1b00*/  LOP3.LUT R4, R0, 0xffffffc0, RZ, 0xc0, !PT ;  /* 0xffffffc000047812 */ /* 0x000fe200078ec0ff */
[----:B------:R-:W-:Y:S01]  /*1b10*/  CS2R R20, SRZ ;  /* 0x0000000000147805 */ /* 0x000fe2000001ff00 */
[----:B------:R-:W-:Y:S01]  /*1b20*/  LEA.HI R10, R3, R2, RZ, 0x2 ;  /* 0x00000002030a7211 */ /* 0x000fe200078f10ff */
[----:B------:R-:W-:Y:S01]  /*1b30*/  CS2R R18, SRZ ;  /* 0x0000000000127805 */ /* 0x000fe2000001ff00 */
[----:B------:R-:W-:Y:S01]  /*1b40*/  ISETP.NE.OR P5, PT, R4, 0x40, P2 ;  /* 0x000000400400780c */ /* 0x000fe200017a5670 */
[----:B------:R-:W-:Y:S01]  /*1b50*/  CS2R R30, SRZ ;  /* 0x00000000001e7805 */ /* 0x000fe2000001ff00 */
[C---:B------:R-:W-:Y:S01]  /*1b60*/  IADD3 R6, R0.reuse, 0x1f, RZ ;  /* 0x0000001f00067810 */ /* 0x040fe20007ffe0ff */
[----:B------:R-:W-:Y:S01]  /*1b70*/  CS2R R26, SRZ ;  /* 0x00000000001a7805 */ /* 0x000fe2000001ff00 */
[----:B------:R-:W-:Y:S01]  /*1b80*/  LOP3.LUT R5, R0, 0xffffffe0, RZ, 0xc0, !PT ;  /* 0xffffffe000057812 */ /* 0x000fe200078ec0ff */
[----:B------:R-:W-:Y:S01]  /*1b90*/  CS2R R24, SRZ ;  /* 0x0000000000187805 */ /* 0x000fe2000001ff00 */
[----:B------:R-:W-:Y:S01]  /*1ba0*/  SHF.R.S32.HI R10, RZ, 0x2, R10 ;  /* 0x00000002ff0a7819 */ /* 0x000fe2000001140a */
[----:B------:R-:W-:Y:S01]  /*1bb0*/  CS2R R2, SRZ ;  /* 0x0000000000027805 */ /* 0x000fe2000001ff00 */
[----:B------:R-:W-:Y:S01]  /*1bc0*/  ISETP.GT.U32.AND P3, PT, R6, 0x3e, PT ;  /* 0x0000003e0600780c */ /* 0x000fe20003f64070 */
[----:B------:R-:W-:Y:S01]  /*1bd0*/  CS2R R8, SRZ ;  /* 0x0000000000087805 */ /* 0x000fe2000001ff00 */
[----:B------:R-:W-:Y:S01]  /*1be0*/  BAR.SYNC.DEFER_BLOCKING 0x0 ;  /* 0x0000000000007b1d */ /* 0x000fe20000010000 */
[----:B------:R-:W-:Y:S01]  /*1bf0*/  ISETP.NE.OR P4, PT, R5, 0x20, P2 ;  /* 0x000000200500780c */ /* 0x000fe20001785670 */
[----:B------:R-:W-:Y:S01]  /*1c00*/  CS2R R6, SRZ ;  /* 0x0000000000067805 */ /* 0x000fe2000001ff00 */
[C---:B------:R-:W-:Y:S01]  /*1c10*/  ISETP.GT.OR P0, PT, R0.reuse, 0x3f, P2 ;  /* 0x0000003f0000780c */ /* 0x040fe20001704670 */
[----:B------:R-:W-:Y:S01]  /*1c20*/  CS2R R4, SRZ ;  /* 0x0000000000047805 */ /* 0x000fe2000001ff00 */
[----:B------:R-:W-:Y:S01]  /*1c30*/  ISETP.GT.OR P1, PT, R0, 0x1f, P2 ;  /* 0x0000001f0000780c */ /* 0x000fe20001724670 */
[----:B------:R-:W-:Y:S01]  /*1c40*/  IMAD.MOV.U32 R0, RZ, RZ, RZ ;  /* 0x000000ffff007224 */ /* 0x000fe200078e00ff */
[----:B------:R-:W-:Y:S01]  /*1c50*/  CS2R R28, SRZ ;  /* 0x00000000001c7805 */ /* 0x000fe2000001ff00 */
[----:B------:R-:W-:-:S02]  /*1c60*/  IMAD.MOV.U32 R11, RZ, RZ, RZ ;  /* 0x000000ffff0b7224 */ /* 0x000fc400078e00ff */
[----:B------:R-:W-:Y:S01]  /*1c70*/  IMAD R13, R13, 0xc0, R10 ;  /* 0x000000c00d0d7824 */ /* 0x000fe200078e020a */
        /* <DEDUP_REMOVED lines=25> */
.L_x_2390:
[----:B------:R-:W-:Y:S05]  /*1e10*/  BSYNC B0 ;  /* 0x0000000000007941 */ /* 0x000fea0003800000 */
.L_x_2389:
        /* <DEDUP_REMOVED lines=43> */
[----:B0-----:R-:W-:Y:S02]  /*20d0*/  FADD.FTZ R7, R7, R14 ;  /* 0x0000000e07077221 */ /* 0x001fe40000010000 */
[----:B-1----:R-:W-:Y:S02]  /*20e0*/  FADD.FTZ R4, R4, R17 ;  /* 0x0000001104047221 */ /* 0x002fe40000010000 */
[----:B--2---:R-:W-:Y:S02]  /*20f0*/  FADD.FTZ R6, R6, R23 ;  /* 0x0000001706067221 */ /* 0x004fe40000010000 */
[----:B---3--:R-:W-:Y:S02]  /*2100*/  FADD.FTZ R9, R9, R16 ;  /* 0x0000001009097221 */ /* 0x008fe40000010000 */
[----:B----4-:R-:W-:Y:S02]  /*2110*/  FADD.FTZ R8, R8, R33 ;  /* 0x0000002108087221 */ /* 0x010fe40000010000 */
[----:B-----5:R-:W-:-:S02]  /*2120*/  FADD.FTZ R11, R11, R22 ;  /* 0x000000160b0b7221 */ /* 0x020fc40000010000 */
[----:B------:R-:W-:Y:S02]  /*2130*/  FADD.FTZ R28, R28, R35 ;  /* 0x000000231c1c7221 */ /* 0x000fe40000010000 */
[----:B------:R-:W-:Y:S02]  /*2140*/  FADD.FTZ R29, R29, R32 ;  /* 0x000000201d1d7221 */ /* 0x000fe40000010000 */
.L_x_2392:
[----:B------:R-:W-:Y:S05]  /*2150*/  BSYNC B0 ;  /* 0x0000000000007941 */ /* 0x000fea0003800000 */
.L_x_2391:
        /* <DEDUP_REMOVED lines=27> */
.L_x_2394:
[----:B------:R-:W-:Y:S05]  /*2310*/  BSYNC B0 ;  /* 0x0000000000007941 */ /* 0x000fea0003800000 */
.L_x_2393:
        /* <DEDUP_REMOVED lines=50> */
[----:B------:R-:W-:Y:S02]  /*2640*/  FADD.FTZ R9, R9, R22 ;  /* 0x0000001609097221 */ /* 0x000fe40000010000 */
.L_x_2396:
[----:B------:R-:W-:Y:S05]  /*2650*/  BSYNC B0 ;  /* 0x0000000000007941 */ /* 0x000fea0003800000 */
.L_x_2395:
[----:B------:R-:W-:Y:S06]  /*2660*/  BAR.SYNC.DEFER_BLOCKING 0x0 ;  /* 0x0000000000007b1d */ /* 0x000fec0000010000 */
[----:B------:R-:W-:Y:S05]  /*2670*/  @P3 EXIT ;  /* 0x000000000000394d */ /* 0x000fea0003800000 */
[----:B------:R-:W-:Y:S05]  /*2680*/  @P2 EXIT ;  /* 0x000000000000294d */ /* 0x000fea0003800000 */
[----:B------:R-:W2:Y:S01]  /*2690*/  S2UR UR4, SR_CTAID.Z ;  /* 0x00000000000479c3 */ /* 0x000ea20000002700 */
[----:B------:R-:W-:Y:S01]  /*26a0*/  ULDC UR7, c[0x0][0x14] ;  /* 0x0000050000077ab9 */ /* 0x000fe20000000800 */
[C---:B------:R-:W-:Y:S01]  /*26b0*/  IADD3 R14, R10.reuse, 0x8, RZ ;  /* 0x000000080a0e7810 */ /* 0x040fe20007ffe0ff */
[----:B------:R-:W-:Y:S01]  /*26c0*/  ULDC UR6, c[0x0][0xc] ;  /* 0x0000030000067ab9 */ /* 0x000fe20000000800 */
[----:B------:R-:W-:Y:S01]  /*26d0*/  IADD3 R32, R10, 0x10, RZ ;  /* 0x000000100a207810 */ /* 0x000fe20007ffe0ff */
[----:B------:R-:W-:Y:S01]  /*26e0*/  UIMAD UR7, UR7, 0xc0, URZ ;  /* 0x000000c0070778a4 */ /* 0x000fe2000f8e023f */
[----:B------:R-:W-:Y:S01]  /*26f0*/  F2FP.PACK_AB R23, R12, R15 ;  /* 0x0000000f0c17723e */ /* 0x000fe200000000ff */
[----:B------:R-:W-:Y:S01]  /*2700*/  UIMAD UR6, UR38, UR6, URZ ;  /* 0x00000006260672a4 */ /* 0x000fe2000f8e023f */
[----:B------:R-:W3:Y:S01]  /*2710*/  S2UR UR5, SR_CTAID.X ;  /* 0x00000000000579c3 */ /* 0x000ee20000002500 */
[----:B------:R-:W-:-:S02]  /*2720*/  IADD3 R33, R10, 0x18, RZ ;  /* 0x000000180a217810 */ /* 0x000fc40007ffe0ff */
[----:B------:R-:W-:Y:S01]  /*2730*/  UIMAD UR6, UR6, UR7, URZ ;  /* 0x00000007060672a4 */ /* 0x000fe2000f8e023f */
[C---:B------:R-:W-:Y:S02]  /*2740*/  PRMT R36, R23.reuse, 0x7610, R36 ;  /* 0x0000761017247816 */ /* 0x040fe40000000024 */
[----:B------:R-:W-:Y:S01]  /*2750*/  PRMT R37, R23, 0x7632, R37 ;  /* 0x0000763217257816 */ /* 0x000fe20000000025 */
[----:B------:R-:W-:Y:S01]  /*2760*/  USHF.R.S32.HI UR9, URZ, 0x1f, UR6 ;  /* 0x0000001f3f097899 */ /* 0x000fe20008011406 */
[C---:B------:R-:W-:Y:S02]  /*2770*/  IADD3 R35, R10.reuse, 0x28, RZ ;  /* 0x000000280a237810 */ /* 0x040fe40007ffe0ff */
[----:B01----:R-:W-:Y:S02]  /*2780*/  F2FP.PACK_AB R21, R21, R20 ;  /* 0x000000141515723e */ /* 0x003fe400000000ff */
[----:B------:R-:W-:Y:S02]  /*2790*/  IADD3 R20, R10, 0x30, RZ ;  /* 0x000000300a147810 */ /* 0x000fe40007ffe0ff */
[----:B------:R-:W-:Y:S01]  /*27a0*/  F2FP.PACK_AB R30, R31, R30 ;  /* 0x0000001e1f1e723e */ /* 0x000fe200000000ff */
[----:B--2---:R-:W-:Y:S01]  /*27b0*/  UIMAD UR4, UR4, 0xc0, URZ ;  /* 0x000000c0040478a4 */ /* 0x004fe2000f8e023f */
[----:B------:R-:W-:-:S02]  /*27c0*/  F2FP.PACK_AB R27, R27, R26 ;  /* 0x0000001a1b1b723e */ /* 0x000fc400000000ff */
[----:B------:R-:W-:Y:S02]  /*27d0*/  IADD3 R26, R10, 0x78, RZ ;  /* 0x000000780a1a7810 */ /* 0x000fe40007ffe0ff */
[----:B------:R-:W-:Y:S02]  /*27e0*/  F2FP.PACK_AB R0, R3, R0 ;  /* 0x000000000300723e */ /* 0x000fe400000000ff */
[----:B------:R-:W-:Y:S01]  /*27f0*/  F2FP.PACK_AB R5, R5, R2 ;  /* 0x000000020505723e */ /* 0x000fe200000000ff */
[----:B---3--:R-:W-:Y:S01]  /*2800*/  UIMAD UR5, UR5, UR7, URZ ;  /* 0x00000007050572a4 */ /* 0x008fe2000f8e023f */
[----:B------:R-:W-:Y:S01]  /*2810*/  F2FP.PACK_AB R4, R7, R4 ;  /* 0x000000040704723e */ /* 0x000fe200000000ff */
[----:B------:R-:W-:Y:S01]  /*2820*/  USHF.R.S32.HI UR7, URZ, 0x1f, UR4 ;  /* 0x0000001f3f077899 */ /* 0x000fe20008011404 */
[----:B------:R-:W-:Y:S01]  /*2830*/  F2FP.PACK_AB R6, R9, R6 ;  /* 0x000000060906723e */ /* 0x000fe200000000ff */
[----:B------:R-:W-:Y:S01]  /*2840*/  USHF.R.S32.HI UR8, URZ, 0x1f, UR5 ;  /* 0x0000001f3f087899 */ /* 0x000fe20008011405 */
[----:B------:R-:W-:Y:S01]  /*2850*/  PRMT R7, R4, 0x7632, R7 ;  /* 0x0000763204077816 */ /* 0x000fe20000000007 */
        /* <DEDUP_REMOVED lines=8> */
[----:B------:R-:W-:-:S02]  /*28e0*/  LEA R16, P0, R17, c[0x0][0x160], 0x1 ;  /* 0x0000580011107a11 */ /* 0x000fc400078008ff */
[----:B------:R-:W-:Y:S02]  /*28f0*/  LEA.HI.X.SX32 R34, R14, UR7, 0x1, P1 ;  /* 0x000000070e227c11 */ /* 0x000fe400088f0eff */
[----:B------:R-:W-:Y:S02]  /*2900*/  LEA.HI.X R17, R17, c[0x0][0x164], R22, 0x1, P0 ;  /* 0x0000590011117a11 */ /* 0x000fe400000f0c16 */
[C---:B------:R-:W-:Y:S02]  /*2910*/  IADD3 R22, P2, R32.reuse, UR4, RZ ;  /* 0x0000000420167c10 */ /* 0x040fe4000ff5e0ff */
[----:B------:R-:W-:Y:S01]  /*2920*/  LEA R12, P0, R13, c[0x0][0x160], 0x1 ;  /* 0x000058000d0c7a11 */ /* 0x000fe200078008ff */
[----:B------:R0:W-:Y:S01]  /*2930*/  STG.E.U16 [R16.64], R36 ;  /* 0x0000002410007986 */ /* 0x0001e2000c101524 */
[----:B------:R-:W-:Y:S02]  /*2940*/  LEA.HI.X.SX32 R15, R32, UR7, 0x1, P2 ;  /* 0x00000007200f7c11 */ /* 0x000fe400090f0eff */
[----:B------:R-:W-:-:S02]  /*2950*/  LEA R14, P1, R22, c[0x0][0x160], 0x1 ;  /* 0x00005800160e7a11 */ /* 0x000fc400078208ff */
[----:B------:R-:W-:Y:S02]  /*2960*/  LEA.HI.X R13, R13, c[0x0][0x164], R34, 0x1, P0 ;  /* 0x000059000d0d7a11 */ /* 0x000fe400000f0c22 */
[----:B------:R-:W-:Y:S02]  /*2970*/  IADD3 R34, R10, 0x20, RZ ;  /* 0x000000200a227810 */ /* 0x000fe40007ffe0ff */
[----:B------:R-:W-:Y:S01]  /*2980*/  IADD3 R23, P0, R33, UR4, RZ ;  /* 0x0000000421177c10 */ /* 0x000fe2000ff1e0ff */
[----:B------:R1:W-:Y:S01]  /*2990*/  STG.E.U16 [R12.64], R37 ;  /* 0x000000250c007986 */ /* 0x0003e2000c101524 */
[----:B------:R-:W-:Y:S02]  /*29a0*/  LEA.HI.X R15, R22, c[0x0][0x164], R15, 0x1, P1 ;  /* 0x00005900160f7a11 */ /* 0x000fe400008f0c0f */
[----:B------:R-:W-:Y:S02]  /*29b0*/  IADD3 R32, P1, R34, UR4, RZ ;  /* 0x0000000422207c10 */ /* 0x000fe4000ff3e0ff */
[----:B------:R-:W-:Y:S01]  /*29c0*/  IADD3 R22, P2, R35, UR4, RZ ;  /* 0x0000000423167c10 */ /* 0x000fe2000ff5e0ff */
[----:B------:R2:W-:Y:S01]  /*29d0*/  STG.E.U16 [R14.64], R21 ;  /* 0x000000150e007986 */ /* 0x0005e2000c101524 */
[----:B0-----:R-:W-:-:S02]  /*29e0*/  LEA.HI.X.SX32 R36, R33, UR7, 0x1, P0 ;  /* 0x0000000721247c11 */ /* 0x001fc400080f0eff */
[----:B------:R-:W-:Y:S02]  /*29f0*/  LEA.HI.X.SX32 R17, R34, UR7, 0x1, P1 ;  /* 0x0000000722117c11 */ /* 0x000fe400088f0eff */
[----:B------:R-:W-:Y:S02]  /*2a00*/  LEA R16, P1, R32, c[0x0][0x160], 0x1 ;  /* 0x0000580020107a11 */ /* 0x000fe400078208ff */
[----:B-1----:R-:W-:Y:S02]  /*2a10*/  LEA R12, P0, R23, c[0x0][0x160], 0x1 ;  /* 0x00005800170c7a11 */ /* 0x002fe400078008ff */
[----:B------:R-:W-:Y:S02]  /*2a20*/  LEA.HI.X.SX32 R35, R35, UR7, 0x1, P2 ;  /* 0x0000000723237c11 */ /* 0x000fe400090f0eff */
[----:B------:R-:W-:Y:S02]  /*2a30*/  LEA.HI.X R13, R23, c[0x0][0x164], R36, 0x1, P0 ;  /* 0x00005900170d7a11 */ /* 0x000fe400000f0c24 */
[----:B--2---:R-:W-:-:S02]  /*2a40*/  LEA R14, P2, R22, c[0x0][0x160], 0x1 ;  /* 0x00005800160e7a11 */ /* 0x004fc400078408ff */
[----:B------:R-:W-:Y:S02]  /*2a50*/  IADD3 R23, P0, R20, UR4, RZ ;  /* 0x0000000414177c10 */ /* 0x000fe4000ff1e0ff */
[----:B------:R-:W-:Y:S02]  /*2a60*/  LEA.HI.X R17, R32, c[0x0][0x164], R17, 0x1, P1 ;  /* 0x0000590020117a11 */ /* 0x000fe400008f0c11 */
[----:B------:R-:W-:Y:S02]  /*2a70*/  IADD3 R32, R10, 0x38, RZ ;  /* 0x000000380a207810 */ /* 0x000fe40007ffe0ff */
[----:B------:R-:W-:Y:S02]  /*2a80*/  LEA.HI.X R15, R22, c[0x0][0x164], R35, 0x1, P2 ;  /* 0x00005900160f7a11 */ /* 0x000fe400010f0c23 */
[----:B------:R-:W-:Y:S02]  /*2a90*/  F2FP.PACK_AB R22, R19, R18 ;  /* 0x000000121316723e */ /* 0x000fe400000000ff */
[----:B------:R-:W-:-:S02]  /*2aa0*/  LEA.HI.X.SX32 R20, R20, UR7, 0x1, P0 ;  /* 0x0000000714147c11 */ /* 0x000fc400080f0eff */
[C---:B------:R-:W-:Y:S02]  /*2ab0*/  LEA R18, P0, R23.reuse, c[0x0][0x160], 0x1 ;  /* 0x0000580017127a11 */ /* 0x040fe400078008ff */
[C---:B------:R-:W-:Y:S02]  /*2ac0*/  IADD3 R33, P1, R32.reuse, UR4, RZ ;  /* 0x0000000420217c10 */ /* 0x040fe4000ff3e0ff */
[----:B------:R-:W-:Y:S02]  /*2ad0*/  LEA.HI.X R19, R23, c[0x0][0x164], R20, 0x1, P0 ;  /* 0x0000590017137a11 */ /* 0x000fe400000f0c14 */
[----:B------:R-:W-:Y:S02]  /*2ae0*/  LEA.HI.X.SX32 R32, R32, UR7, 0x1, P1 ;  /* 0x0000000720207c11 */ /* 0x000fe400088f0eff */
[----:B------:R-:W-:Y:S02]  /*2af0*/  LEA R20, P0, R33, c[0x0][0x160], 0x1 ;  /* 0x0000580021147a11 */ /* 0x000fe400078008ff */
[----:B------:R-:W-:-:S02]  /*2b00*/  PRMT R37, R21, 0x7632, R37 ;  /* 0x0000763215257816 */ /* 0x000fc40000000025 */
[----:B------:R-:W-:Y:S02]  /*2b10*/  LEA.HI.X R21, R33, c[0x0][0x164], R32, 0x1, P0 ;  /* 0x0000590021157a11 */ /* 0x000fe400000f0c20 */
[C---:B------:R-:W-:Y:S01]  /*2b20*/  IADD3 R32, R10.reuse, 0x40, RZ ;  /* 0x000000400a207810 */ /* 0x040fe20007ffe0ff */
[----:B------:R0:W-:Y:S01]  /*2b30*/  STG.E.U16 [R12.64], R37 ;  /* 0x000000250c007986 */ /* 0x0001e2000c101524 */
[----:B------:R-:W-:Y:S02]  /*2b40*/  IADD3 R33, R10, 0x48, RZ ;  /* 0x000000480a217810 */ /* 0x000fe40007ffe0ff */
[C---:B------:R-:W-:Y:S01]  /*2b50*/  IADD3 R23, P0, R32.reuse, UR4, RZ ;  /* 0x0000000420177c10 */ /* 0x040fe2000ff1e0ff */
[----:B------:R1:W-:Y:S01]  /*2b60*/  STG.E.U16 [R16.64], R22 ;  /* 0x0000001610007986 */ /* 0x0003e2000c101524 */
[----:B------:R-:W-:Y:S02]  /*2b70*/  IADD3 R35, P1, R33, UR4, RZ ;  /* 0x0000000421237c10 */ /* 0x000fe4000ff3e0ff */
[----:B------:R-:W-:-:S02]  /*2b80*/  LEA.HI.X.SX32 R36, R32, UR7, 0x1, P0 ;  /* 0x0000000720247c11 */ /* 0x000fc400080f0eff */
[----:B------:R-:W-:Y:S02]  /*2b90*/  LEA.HI.X.SX32 R32, R33, UR7, 0x1, P1 ;  /* 0x0000000721207c11 */ /* 0x000fe400088f0eff */
[----:B------:R-:W-:Y:S02]  /*2ba0*/  IADD3 R34, R10, 0x50, RZ ;  /* 0x000000500a227810 */ /* 0x000fe40007ffe0ff */
[----:B0-----:R-:W-:Y:S02]  /*2bb0*/  PRMT R13, R22, 0x7632, R13 ;  /* 0x00007632160d7816 */ /* 0x001fe4000000000d */
[----:B------:R-:W-:Y:S02]  /*2bc0*/  LEA R12, P1, R35, c[0x0][0x160], 0x1 ;  /* 0x00005800230c7a11 */ /* 0x000fe400078208ff */
[----:B-1----:R-:W-:Y:S01]  /*2bd0*/  LEA R22, P0, R23, c[0x0][0x160], 0x1 ;  /* 0x0000580017167a11 */ /* 0x002fe200078008ff */
[----:B------:R0:W-:Y:S01]  /*2be0*/  STG.E.U16 [R14.64], R13 ;  /* 0x0000000d0e007986 */ /* 0x0001e2000c101524 */
[----:B------:R-:W-:-:S02]  /*2bf0*/  IADD3 R33, R10, 0x58, RZ ;  /* 0x000000580a217810 */ /* 0x000fc40007ffe0ff */
[--C-:B------:R-:W-:Y:S02]  /*2c00*/  LEA.HI.X R23, R23, c[0x0][0x164], R36.reuse, 0x1, P0 ;  /* 0x0000590017177a11 */ /* 0x100fe400000f0c24 */
[----:B------:R-:W-:Y:S02]  /*2c10*/  IADD3 R17, P0, R34, UR4, RZ ;  /* 0x0000000422117c10 */ /* 0x000fe4000ff1e0ff */
[----:B------:R-:W-:Y:S02]  /*2c20*/  PRMT R36, R30, 0x7610, R36 ;  /* 0x000076101e247816 */ /* 0x000fe40000000024 */
[----:B------:R-:W-:Y:S02]  /*2c30*/  LEA.HI.X.SX32 R34, R34, UR7, 0x1, P0 ;  /* 0x0000000722227c11 */ /* 0x000fe400080f0eff */
[----:B------:R-:W-:Y:S01]  /*2c40*/  PRMT R37, R30, 0x7632, R37 ;  /* 0x000076321e257816 */ /* 0x000fe20000000025 */
[----:B------:R1:W-:Y:S01]  /*2c50*/  STG.E.U16 [R18.64], R36 ;  /* 0x0000002412007986 */ /* 0x0003e2000c101524 */
[----:B0-----:R-:W-:-:S02]  /*2c60*/  LEA.HI.X R13, R35, c[0x0][0x164], R32, 0x1, P1 ;  /* 0x00005900230d7a11 */ /* 0x001fc400008f0c20 */
[----:B------:R-:W-:Y:S01]  /*2c70*/  IADD3 R32, P1, R33, UR4, RZ ;  /* 0x0000000421207c10 */ /* 0x000fe2000ff3e0ff */
[----:B------:R0:W-:Y:S01]  /*2c80*/  STG.E.U16 [R20.64], R37 ;  /* 0x0000002514007986 */ /* 0x0001e2000c101524 */
[----:B------:R-:W-:Y:S02]  /*2c90*/  LEA R14, P0, R17, c[0x0][0x160], 0x1 ;  /* 0x00005800110e7a11 */ /* 0x000fe400078008ff */
[----:B------:R-:W-:Y:S01]  /*2ca0*/  LEA.HI.X.SX32 R33, R33, UR7, 0x1, P1 ;  /* 0x0000000721217c11 */ /* 0x000fe200088f0eff */
[----:B------:R2:W-:Y:S01]  /*2cb0*/  STG.E.U16 [R22.64], R27 ;  /* 0x0000001b16007986 */ /* 0x0005e2000c101524 */
[C---:B------:R-:W-:Y:S02]  /*2cc0*/  LEA R16, P1, R32.reuse, c[0x0][0x160], 0x1 ;  /* 0x0000580020107a11 */ /* 0x040fe400078208ff */
[----:B------:R-:W-:Y:S02]  /*2cd0*/  LEA.HI.X R15, R17, c[0x0][0x164], R34, 0x1, P0 ;  /* 0x00005900110f7a11 */ /* 0x000fe400000f0c22 */
[----:B------:R-:W-:-:S02]  /*2ce0*/  LEA.HI.X R17, R32, c[0x0][0x164], R33, 0x1, P1 ;  /* 0x0000590020117a11 */ /* 0x000fc400008f0c21 */
[C---:B------:R-:W-:Y:S02]  /*2cf0*/  IADD3 R33, R10.reuse, 0x60, RZ ;  /* 0x000000600a217810 */ /* 0x040fe40007ffe0ff */
[C---:B------:R-:W-:Y:S02]  /*2d00*/  IADD3 R34, R10.reuse, 0x68, RZ ;  /* 0x000000680a227810 */ /* 0x040fe40007ffe0ff */
[----:B------:R-:W-:Y:S02]  /*2d10*/  IADD3 R35, R10, 0x70, RZ ;  /* 0x000000700a237810 */ /* 0x000fe40007ffe0ff */
[----:B------:R-:W-:Y:S02]  /*2d20*/  IADD3 R31, P0, R33, UR4, RZ ;  /* 0x00000004211f7c10 */ /* 0x000fe4000ff1e0ff */
[----:B------:R-:W-:Y:S02]  /*2d30*/  IADD3 R32, P1, R34, UR4, RZ ;  /* 0x0000000422207c10 */ /* 0x000fe4000ff3e0ff */
[----:B------:R-:W-:-:S02]  /*2d40*/  IADD3 R30, P2, R35, UR4, RZ ;  /* 0x00000004231e7c10 */ /* 0x000fc4000ff5e0ff */
[----:B-1----:R-:W-:Y:S02]  /*2d50*/  LEA.HI.X.SX32 R36, R33, UR7, 0x1, P0 ;  /* 0x0000000721247c11 */ /* 0x002fe400080f0eff */
[----:B------:R-:W-:Y:S02]  /*2d60*/  LEA R18, P0, R31, c[0x0][0x160], 0x1 ;  /* 0x000058001f127a11 */ /* 0x000fe400078008ff */
[----:B------:R-:W-:Y:S02]  /*2d70*/  LEA.HI.X.SX32 R33, R34, UR7, 0x1, P1 ;  /* 0x0000000722217c11 */ /* 0x000fe400088f0eff */
[----:B0-----:R-:W-:Y:S02]  /*2d80*/  LEA R20, P1, R32, c[0x0][0x160], 0x1 ;  /* 0x0000580020147a11 */ /* 0x001fe400078208ff */
[----:B------:R-:W-:Y:S02]  /*2d90*/  LEA.HI.X.SX32 R35, R35, UR7, 0x1, P2 ;  /* 0x0000000723237c11 */ /* 0x000fe400090f0eff */
[----:B--2---:R-:W-:-:S02]  /*2da0*/  LEA R22, P2, R30, c[0x0][0x160], 0x1 ;  /* 0x000058001e167a11 */ /* 0x004fc400078408ff */
[----:B------:R-:W-:Y:S02]  /*2db0*/  LEA.HI.X R19, R31, c[0x0][0x164], R36, 0x1, P0 ;  /* 0x000059001f137a11 */ /* 0x000fe400000f0c24 */
[----:B------:R-:W-:Y:S02]  /*2dc0*/  IADD3 R31, P0, R26, UR4, RZ ;  /* 0x000000041a1f7c10 */ /* 0x000fe4000ff1e0ff */
[----:B------:R-:W-:Y:S02]  /*2dd0*/  LEA.HI.X R21, R32, c[0x0][0x164], R33, 0x1, P1 ;  /* 0x0000590020157a11 */ /* 0x000fe400008f0c21 */
[----:B------:R-:W-:Y:S02]  /*2de0*/  IADD3 R32, R10, 0x80, RZ ;  /* 0x000000800a207810 */ /* 0x000fe40007ffe0ff */
[----:B------:R-:W-:Y:S02]  /*2df0*/  LEA.HI.X R23, R30, c[0x0][0x164], R35, 0x1, P2 ;  /* 0x000059001e177a11 */ /* 0x000fe400010f0c23 */
        /* <DEDUP_REMOVED lines=8> */
[----:B------:R-:W-:Y:S02]  /*2e80*/  LEA.HI.X R27, R33, c[0x0][0x164], R32, 0x1, P0 ;  /* 0x00005900211b7a11 */ /* 0x000fe400000f0c20 */
[C---:B------:R-:W-:Y:S01]  /*2e90*/  IADD3 R32, R10.reuse, 0x88, RZ ;  /* 0x000000880a207810 */ /* 0x040fe20007ffe0ff */
[----:B------:R0:W-:Y:S01]  /*2ea0*/  STG.E.U16 [R12.64], R34 ;  /* 0x000000220c007986 */ /* 0x0001e2000c101524 */
[----:B------:R-:W-:Y:S02]  /*2eb0*/  IADD3 R35, R10, 0x90, RZ ;  /* 0x000000900a237810 */ /* 0x000fe40007ffe0ff */
[----:B------:R-:W-:Y:S02]  /*2ec0*/  IADD3 R31, P0, R32, UR4, RZ ;  /* 0x00000004201f7c10 */ /* 0x000fe4000ff1e0ff */
[----:B------:R-:W-:-:S02]  /*2ed0*/  PRMT R37, R30, 0x7610, R37 ;  /* 0x000076101e257816 */ /* 0x000fc40000000025 */
[----:B------:R-:W-:Y:S02]  /*2ee0*/  IADD3 R36, P1, R35, UR4, RZ ;  /* 0x0000000423247c10 */ /* 0x000fe4000ff3e0ff */
[----:B------:R-:W-:Y:S01]  /*2ef0*/  LEA.HI.X.SX32 R32, R32, UR7, 0x1, P0 ;  /* 0x0000000720207c11 */ /* 0x000fe200080f0eff */
[----:B------:R1:W-:Y:S01]  /*2f00*/  STG.E.U16 [R14.64], R37 ;  /* 0x000000250e007986 */ /* 0x0003e2000c101524 */
[----:B------:R-:W-:Y:S02]  /*2f10*/  IADD3 R33, R10, 0x98, RZ ;  /* 0x000000980a217810 */ /* 0x000fe40007ffe0ff */
[----:B0-----:R-:W-:Y:S02]  /*2f20*/  PRMT R13, R30, 0x7632, R13 ;  /* 0x000076321e0d7816 */ /* 0x001fe4000000000d */
[----:B------:R-:W-:Y:S02]  /*2f30*/  LEA R30, P0, R31, c[0x0][0x160], 0x1 ;  /* 0x000058001f1e7a11 */ /* 0x000fe400078008ff */
[----:B------:R-:W-:Y:S01]  /*2f40*/  IADD3 R34, R10, 0xa0, RZ ;  /* 0x000000a00a227810 */ /* 0x000fe20007ffe0ff */
[----:B------:R0:W-:Y:S01]  /*2f50*/  STG.E.U16 [R16.64], R13 ;  /* 0x0000000d10007986 */ /* 0x0001e2000c101524 */
[----:B------:R-:W-:-:S02]  /*2f60*/  LEA.HI.X.SX32 R35, R35, UR7, 0x1, P1 ;  /* 0x0000000723237c11 */ /* 0x000fc400088f0eff */
[----:B------:R-:W-:Y:S02]  /*2f70*/  LEA R12, P1, R36, c[0x0][0x160], 0x1 ;  /* 0x00005800240c7a11 */ /* 0x000fe400078208ff */
[----:B------:R-:W-:Y:S02]  /*2f80*/  LEA.HI.X R31, R31, c[0x0][0x164], R32, 0x1, P0 ;  /* 0x000059001f1f7a11 */ /* 0x000fe400000f0c20 */
[----:B-1----:R-:W-:Y:S02]  /*2f90*/  IADD3 R15, P0, R33, UR4, RZ ;  /* 0x00000004210f7c10 */ /* 0x002fe4000ff1e0ff */
[----:B------:R-:W-:Y:S02]  /*2fa0*/  IADD3 R32, P2, R34, UR4, RZ ;  /* 0x0000000422207c10 */ /* 0x000fe4000ff5e0ff */
[----:B------:R-:W-:Y:S02]  /*2fb0*/  PRMT R37, R0, 0x7610, R37 ;  /* 0x0000761000257816 */ /* 0x000fe40000000025 */
[----:B0-----:R-:W-:-:S02]  /*2fc0*/  LEA.HI.X R13, R36, c[0x0][0x164], R35, 0x1, P1 ;  /* 0x00005900240d7a11 */ /* 0x001fc400008f0c23 */
[----:B------:R-:W-:Y:S01]  /*2fd0*/  LEA.HI.X.SX32 R36, R33, UR7, 0x1, P0 ;  /* 0x0000000721247c11 */ /* 0x000fe200080f0eff */
[----:B------:R0:W-:Y:S01]  /*2fe0*/  STG.E.U16 [R18.64], R37 ;  /* 0x0000002512007986 */ /* 0x0001e2000c101524 */
[C---:B------:R-:W-:Y:S02]  /*2ff0*/  LEA R16, P0, R15.reuse, c[0x0][0x160], 0x1 ;  /* 0x000058000f107a11 */ /* 0x040fe400078008ff */
[----:B------:R-:W-:Y:S02]  /*3000*/  LEA.HI.X.SX32 R3, R34, UR7, 0x1, P2 ;  /* 0x0000000722037c11 */ /* 0x000fe400090f0eff */
[----:B------:R-:W-:Y:S02]  /*3010*/  LEA R14, P1, R32, c[0x0][0x160], 0x1 ;  /* 0x00005800200e7a11 */ /* 0x000fe400078208ff */
[----:B------:R-:W-:Y:S02]  /*3020*/  IADD3 R33, R10, 0xb0, RZ ;  /* 0x000000b00a217810 */ /* 0x000fe40007ffe0ff */
[----:B------:R-:W-:-:S02]  /*3030*/  LEA.HI.X R17, R15, c[0x0][0x164], R36, 0x1, P0 ;  /* 0x000059000f117a11 */ /* 0x000fc400000f0c24 */
[----:B------:R-:W-:Y:S02]  /*3040*/  LEA.HI.X R15, R32, c[0x0][0x164], R3, 0x1, P1 ;  /* 0x00005900200f7a11 */ /* 0x000fe400008f0c03 */
[----:B------:R-:W-:Y:S02]  /*3050*/  PRMT R36, R0, 0x7632, R36 ;  /* 0x0000763200247816 */ /* 0x000fe40000000024 */
[C---:B------:R-:W-:Y:S02]  /*3060*/  IADD3 R0, P1, R33.reuse, UR4, RZ ;  /* 0x0000000421007c10 */ /* 0x040fe4000ff3e0ff */
[C---:B------:R-:W-:Y:S01]  /*3070*/  IADD3 R32, R10.reuse, 0xa8, RZ ;  /* 0x000000a80a207810 */ /* 0x040fe20007ffe0ff */
[----:B------:R1:W-:Y:S01]  /*3080*/  STG.E.U16 [R20.64], R36 ;  /* 0x0000002414007986 */ /* 0x0003e2000c101524 */
[----:B------:R-:W-:Y:S02]  /*3090*/  IADD3 R34, R10, 0xb8, RZ ;  /* 0x000000b80a227810 */ /* 0x000fe40007ffe0ff */
[----:B------:R-:W-:Y:S01]  /*30a0*/  LEA.HI.X.SX32 R35, R33, UR7, 0x1, P1 ;  /* 0x0000000721237c11 */ /* 0x000fe200088f0eff */
[----:B------:R-:W-:Y:S01]  /*30b0*/  STG.E.U16 [R22.64], R5 ;  /* 0x0000000516007986 */ /* 0x000fe2000c101524 */
[----:B0-----:R-:W-:-:S02]  /*30c0*/  LEA R18, P1, R0, c[0x0][0x160], 0x1 ;  /* 0x0000580000127a11 */ /* 0x001fc400078208ff */
[----:B------:R-:W-:Y:S02]  /*30d0*/  IADD3 R3, P0, R32, UR4, RZ ;  /* 0x0000000420037c10 */ /* 0x000fe4000ff1e0ff */
[----:B------:R-:W-:Y:S02]  /*30e0*/  IADD3 R10, P2, R34, UR4, RZ ;  /* 0x00000004220a7c10 */ /* 0x000fe4000ff5e0ff */
[----:B------:R-:W-:Y:S02]  /*30f0*/  LEA.HI.X R19, R0, c[0x0][0x164], R35, 0x1, P1 ;  /* 0x0000590000137a11 */ /* 0x000fe400008f0c23 */
[----:B------:R-:W-:Y:S02]  /*3100*/  PRMT R0, R5, 0x7632, R0 ;  /* 0x0000763205007816 */ /* 0x000fe40000000000 */
[----:B------:R-:W-:Y:S02]  /*3110*/  LEA.HI.X.SX32 R32, R32, UR7, 0x1, P0 ;  /* 0x0000000720207c11 */ /* 0x000fe400080f0eff */
[----:B------:R-:W-:Y:S01]  /*3120*/  LEA R2, P0, R3, c[0x0][0x160], 0x1 ;  /* 0x0000580003027a11 */ /* 0x000fe200078008ff */
[----:B------:R0:W-:Y:S01]  /*3130*/  STG.E.U16 [R24.64], R0 ;  /* 0x0000000018007986 */ /* 0x0001e2000c101524 */
[----:B------:R-:W-:-:S02]  /*3140*/  LEA.HI.X.SX32 R33, R34, UR7, 0x1, P2 ;  /* 0x0000000722217c11 */ /* 0x000fc400090f0eff */
[C---:B-1----:R-:W-:Y:S01]  /*3150*/  LEA R20, P2, R10.reuse, c[0x0][0x160], 0x1 ;  /* 0x000058000a147a11 */ /* 0x042fe200078408ff */
[----:B------:R-:W-:Y:S01]  /*3160*/  STG.E.U16 [R26.64], R4 ;  /* 0x000000041a007986 */ /* 0x000fe2000c101524 */
[----:B------:R-:W-:Y:S02]  /*3170*/  LEA.HI.X R3, R3, c[0x0][0x164], R32, 0x1, P0 ;  /* 0x0000590003037a11 */ /* 0x000fe400000f0c20 */
[----:B------:R-:W-:Y:S01]  /*3180*/  LEA.HI.X R21, R10, c[0x0][0x164], R33, 0x1, P2 ;  /* 0x000059000a157a11 */ /* 0x000fe200010f0c21 */
[----:B------:R-:W-:Y:S01]  /*3190*/  STG.E.U16 [R30.64], R7 ;  /* 0x000000071e007986 */ /* 0x000fe2000c101524 */
[----:B------:R-:W-:Y:S02]  /*31a0*/  PRMT R10, R28, 0x7632, R10 ;  /* 0x000076321c0a7816 */ /* 0x000fe4000000000a */
[----:B0-----:R-:W-:Y:S01]  /*31b0*/  PRMT R0, R8, 0x7632, R0 ;  /* 0x0000763208007816 */ /* 0x001fe20000000000 */
[----:B------:R-:W-:Y:S04]  /*31c0*/  STG.E.U16 [R12.64], R6 ;  /* 0x000000060c007986 */ /* 0x000fe8000c101524 */
[----:B------:R-:W-:Y:S04]  /*31d0*/  STG.E.U16 [R16.64], R9 ;  /* 0x0000000910007986 */ /* 0x000fe8000c101524 */
[----:B------:R-:W-:Y:S04]  /*31e0*/  STG.E.U16 [R14.64], R8 ;  /* 0x000000080e007986 */ /* 0x000fe8000c101524 */
[----:B------:R-:W-:Y:S04]  /*31f0*/  STG.E.U16 [R2.64], R0 ;  /* 0x0000000002007986 */ /* 0x000fe8000c101524 */
[----:B------:R-:W-:Y:S04]  /*3200*/  STG.E.U16 [R18.64], R28 ;  /* 0x0000001c12007986 */ /* 0x000fe8000c101524 */
[----:B------:R-:W-:Y:S01]  /*3210*/  STG.E.U16 [R20.64], R10 ;  /* 0x0000000a14007986 */ /* 0x000fe2000c101524 */
[----:B------:R-:W-:Y:S05]  /*3220*/  EXIT ;  /* 0x000000000000794d */ /* 0x000fea0003800000 */
.L_x_2366:
        /* <DEDUP_REMOVED lines=20> */
.L_x_2367:
[----:B------:R-:W-:Y:S01]  /*3370*/  IMAD.MOV.U32 R8, RZ, RZ, -0x800001 ;  /* 0xff7fffffff087424 */ /* 0x000fe200078e00ff */
[----:B------:R-:W-:Y:S01]  /*3380*/  MOV R4, 0x33d0 ;  /* 0x000033d000047802 */ /* 0x000fe20000000f00 */
[----:B------:R-:W-:Y:S02]  /*3390*/  IMAD.MOV.U32 R7, RZ, RZ, 0x10 ;  /* 0x00000010ff077424 */ /* 0x000fe400078e00ff */
[----:B------:R-:W-:Y:S02]  /*33a0*/  IMAD.MOV.U32 R9, RZ, RZ, 0x1f ;  /* 0x0000001fff097424 */ /* 0x000fe400078e00ff */
[----:B------:R-:W-:Y:S02]  /*33b0*/  IMAD.MOV.U32 R10, RZ, RZ, -0x1 ;  /* 0xffffffffff0a7424 */ /* 0x000fe400078e00ff */
[----:B------:R-:W-:Y:S05]  /*33c0*/  CALL.REL.NOINC `($__internal_55_$__cuda_sm70_shflsync_bfly_p) ;  /* 0x000001b000007944 */ /* 0x000fea0003c00000 */
[----:B-1----:R-:W-:Y:S01]  /*33d0*/  IMAD.MOV.U32 R4, RZ, RZ, R7 ;  /* 0x000000ffff047224 */ /* 0x002fe200078e0007 */
[----:B0-----:R-:W-:Y:S05]  /*33e0*/  BRA `(.L_x_2397) ;  /* 0xffffcdb000007947 */ /* 0x001fea000383ffff */
.L_x_2368:
[----:B------:R-:W-:Y:S01]  /*33f0*/  IMAD.MOV.U32 R8, RZ, RZ, R11 ;  /* 0x000000ffff087224 */ /* 0x000fe200078e000b */
[----:B------:R-:W-:Y:S01]  /*3400*/  MOV R4, 0x3450 ;  /* 0x0000345000047802 */ /* 0x000fe20000000f00 */
[----:B------:R-:W-:Y:S02]  /*3410*/  IMAD.MOV.U32 R7, RZ, RZ, 0x8 ;  /* 0x00000008ff077424 */ /* 0x000fe400078e00ff */
[----:B------:R-:W-:-:S02]  /*3420*/  IMAD.MOV.U32 R9, RZ, RZ, 0x1f ;  /* 0x0000001fff097424 */ /* 0x000fc400078e00ff */
[----:B------:R-:W-:Y:S02]  /*3430*/  IMAD.MOV.U32 R10, RZ, RZ, -0x1 ;  /* 0xffffffffff0a7424 */ /* 0x000fe400078e00ff */
[----:B------:R-:W-:Y:S05]  /*3440*/  CALL.REL.NOINC `($__internal_55_$__cuda_sm70_shflsync_bfly_p) ;  /* 0x0000013000007944 */ /* 0x000fea0003c00000 */
[----:B01----:R-:W-:Y:S01]  /*3450*/  FMNMX.FTZ R8, R11, R7, !PT ;  /* 0x000000070b087209 */ /* 0x003fe20007810000 */
[----:B------:R-:W-:Y:S01]  /*3460*/  IMAD.MOV.U32 R7, RZ, RZ, 0x4 ;  /* 0x00000004ff077424 */ /* 0x000fe200078e00ff */
[----:B------:R-:W-:Y:S01]  /*3470*/  MOV R4, 0x34b0 ;  /* 0x000034b000047802 */ /* 0x000fe20000000f00 */
[----:B------:R-:W-:Y:S02]  /*3480*/  IMAD.MOV.U32 R9, RZ, RZ, 0x1f ;  /* 0x0000001fff097424 */ /* 0x000fe400078e00ff */
[----:B------:R-:W-:Y:S02]  /*3490*/  IMAD.MOV.U32 R10, RZ, RZ, -0x1 ;  /* 0xffffffffff0a7424 */ /* 0x000fe400078e00ff */
[----:B------:R-:W-:Y:S05]  /*34a0*/  CALL.REL.NOINC `($__internal_55_$__cuda_sm70_shflsync_bfly_p) ;  /* 0x000000d000007944 */ /* 0x000fea0003c00000 */
[----:B01----:R-:W-:Y:S01]  /*34b0*/  FMNMX.FTZ R8, R8, R7, !PT ;  /* 0x0000000708087209 */ /* 0x003fe20007810000 */
[----:B------:R-:W-:Y:S01]  /*34c0*/  IMAD.MOV.U32 R7, RZ, RZ, 0x2 ;  /* 0x00000002ff077424 */ /* 0x000fe200078e00ff */
[----:B------:R-:W-:Y:S01]  /*34d0*/  MOV R4, 0x3510 ;  /* 0x0000351000047802 */ /* 0x000fe20000000f00 */
[----:B------:R-:W-:Y:S02]  /*34e0*/  IMAD.MOV.U32 R9, RZ, RZ, 0x1f ;  /* 0x0000001fff097424 */ /* 0x000fe400078e00ff */
[----:B------:R-:W-:-:S02]  /*34f0*/  IMAD.MOV.U32 R10, RZ, RZ, -0x1 ;  /* 0xffffffffff0a7424 */ /* 0x000fc400078e00ff */
[----:B------:R-:W-:Y:S05]  /*3500*/  CALL.REL.NOINC `($__internal_55_$__cuda_sm70_shflsync_bfly_p) ;  /* 0x0000007000007944 */ /* 0x000fea0003c00000 */
[----:B01----:R-:W-:Y:S01]  /*3510*/  FMNMX.FTZ R8, R8, R7, !PT ;  /* 0x0000000708087209 */ /* 0x003fe20007810000 */
[----:B------:R-:W-:Y:S01]  /*3520*/  IMAD.MOV.U32 R7, RZ, RZ, 0x1 ;  /* 0x00000001ff077424 */ /* 0x000fe200078e00ff */
[----:B------:R-:W-:Y:S01]  /*3530*/  MOV R4, 0x3570 ;  /* 0x0000357000047802 */ /* 0x000fe20000000f00 */
[----:B------:R-:W-:-:S02]  /*3540*/  IMAD.MOV.U32 R9, RZ, RZ, 0x1f ;  /* 0x0000001fff097424 */ /* 0x000fc400078e00ff */
[----:B------:R-:W-:Y:S02]  /*3550*/  IMAD.MOV.U32 R10, RZ, RZ, -0x1 ;  /* 0xffffffffff0a7424 */ /* 0x000fe400078e00ff */
[----:B------:R-:W-:Y:S05]  /*3560*/  CALL.REL.NOINC `($__internal_55_$__cuda_sm70_shflsync_bfly_p) ;  /* 0x0000001000007944 */ /* 0x000fea0003c00000 */
[----:B01----:R-:W-:Y:S05]  /*3570*/  BRA `(.L_x_2398) ;  /* 0xffffccc000007947 */ /* 0x003fea000383ffff */
        .weak           $__internal_55_$__cuda_sm70_shflsync_bfly_p
        .type           $__internal_55_$__cuda_sm70_shflsync_bfly_p,@function
        .size           $__internal_55_$__cuda_sm70_shflsync_bfly_p,(.L_x_23222 - $__internal_55_$__cuda_sm70_shflsync_bfly_p)
$__internal_55_$__cuda_sm70_shflsync_bfly_p:
[----:B------:R-:W-:Y:S01]  /*3580*/  IMAD.MOV.U32 R5, RZ, RZ, 0x0 ;  /* 0x00000000ff057424 */ /* 0x000fe200078e00ff */
[----:B------:R-:W-:Y:S04]  /*3590*/  WARPSYNC R10 ;  /* 0x0000000a00007348 */ /* 0x000fe80003800000 */
[----:B------:R0:W1:Y:S01]  /*35a0*/  SHFL.BFLY PT, R7, R8, R7, R9 ;  /* 0x0c00000708077389 */ /* 0x00006200000e0009 */
[----:B------:R-:W-:Y:S05]  /*35b0*/  RET.REL.NODEC R4 `(_ZN4vllm25paged_attention_v1_kernelIthLi192ELi32ELi128ELNS_18Fp8KVCacheDataTypeE2ELb0EEEvPT_PKS2_PKT0_S8_ifPKiSA_iPKfiiiSC_SC_iiiii) ;  /* 0xffffca4004007950 */ /* 0x000fea0003c3ffff */
.L_x_2399:
        /* <DEDUP_REMOVED lines=12> */
.L_x_23222:


//--------------------- .text._ZN4vllm25paged_attention_v1_kernelIthLi128ELi32ELi128ELNS_18Fp8KVCacheDataTypeE2ELb0EEEvPT_PKS2_PKT0_S8_ifPKiSA_iPKfiiiSC_SC_iiiii --------------------------
	.section	.text._ZN4vllm25paged_attention_v1_kernelIthLi128ELi32ELi128ELNS_18Fp8KVCacheDataTypeE2ELb0EEEvPT_PKS2_PKT0_S8_ifPKiSA_iPKfiiiSC_SC_iiiii,"ax",@progbits
	.sectioninfo	@"SHI_REGISTERS=32"
	.align	128
        .global         _ZN4vllm25paged_attention_v1_kernelIthLi128ELi32ELi128ELNS_18Fp8KVCacheDataTypeE2ELb0EEEvPT_PKS2_PKT0_S8_ifPKiSA_iPKfiiiSC_SC_iiiii
        .type           _ZN4vllm25paged_attention_v1_kernelIthLi128ELi32ELi128ELNS_18Fp8KVCacheDataTypeE2ELb0EEEvPT_PKS2_PKT0_S8_ifPKiSA_iPKfiiiSC_SC_iiiii,@function
        .size           _ZN4vllm25paged_attention_v1_kernelIthLi128ELi32ELi128ELNS_18Fp8KVCacheDataTypeE2ELb0EEEvPT_PKS2_PKT0_S8_ifPKiSA_iPKfiiiSC_SC_iiiii,(.L_x_23223 - _ZN4vllm25paged_attention_v1_kernelIthLi128ELi32ELi128ELNS_18Fp8KVCacheDataTypeE2ELb0EEEvPT_PKS2_PKT0_S8_ifPKiSA_iPKfiiiSC_SC_iiiii)
        .other          _ZN4vllm25paged_attention_v1_kernelIthLi128ELi32ELi128ELNS_18Fp8KVCacheDataTypeE2ELb0EEEvPT_PKS2_PKT0_S8_ifPKiSA_iPKfiiiSC_SC_iiiii,@"STO_CUDA_ENTRY STV_DEFAULT"
_ZN4vllm25paged_attention_v1_kernelIthLi128ELi32ELi128ELNS_18Fp8KVCacheDataTypeE2ELb0EEEvPT_PKS2_PKT0_S8_ifPKiSA_iPKfiiiSC_SC_iiiii:
.text._ZN4vllm25paged_attention_v1_kernelIthLi128ELi32ELi128ELNS_18Fp8KVCacheDataTypeE2ELb0EEEvPT_PKS2_PKT0_S8_ifPKiSA_iPKfiiiSC_SC_iiiii:
[----:B------:R-:W-:Y:S02]  /*0000*/  IMAD.MOV.U32 R1, RZ, RZ, c[0x0][0x28] ;  /* 0x00000a00ff017624 */ /* 0x000fe400078e00ff */
[----:B------:R-:W0:Y:S01]  /*0010*/  S2R R4, SR_CTAID.Y ;  /* 0x0000000000047919 */ /* 0x000e220000002600 */
[----:B------:R-:W-:Y:S01]  /*0020*/  IMAD.MOV.U32 R9, RZ, RZ, 0x4 ;  /* 0x00000004ff097424 */ /* 0x000fe200078e00ff */
[----:B------:R-:W-:Y:S02]  /*0030*/  ULDC.64 UR36, c[0x0][0x118] ;  /* 0x0000460000247ab9 */ /* 0x000fe40000000a00 */
[----:B------:R-:W1:Y:S04]  /*0040*/  S2R R3, SR_TID.X ;  /* 0x0000000000037919 */ /* 0x000e680000002100 */
[----:B------:R-:W-:Y:S01]  /*0050*/  BAR.SYNC.DEFER_BLOCKING 0x0 ;  /* 0x0000000000007b1d */ /* 0x000fe20000010000 */
[----:B0-----:R-:W-:-:S06]  /*0060*/  IMAD.WIDE R8, R4, R9, c[0x0][0x190] ;  /* 0x0000640004087625 */ /* 0x001fcc00078e0209 */
        /* <DEDUP_REMOVED lines=16> */
.L_x_2431:
        /* <DEDUP_REMOVED lines=10> */
.L_x_2432:
[----:B------:R-:W-:Y:S01]  /*0210*/  ISETP.NE.AND P0, PT, R0, RZ, PT ;  /* 0x000000ff0000720c */ /* 0x000fe20003f05270 */
[----:B------:R-:W-:-:S12]  /*0220*/  WARPSYNC 0xffffffff ;  /* 0xffffffff00007948 */ /* 0x000fd80003800000 */
[----:B-1----:R-:W-:-:S05]  /*0230*/  @!P0 FMNMX.FTZ R9, R9, R10, !PT ;  /* 0x0000000a09098209 */ /* 0x002fca0007810000 */
[----:B------:R1:W-:Y:S02]  /*0240*/  @!P0 STS [R6.X4], R9 ;  /* 0x0000000906008388 */ /* 0x0003e40000004800 */
[----:B------:R-:W-:Y:S01]  /*0250*/  BAR.SYNC.DEFER_BLOCKING 0x0 ;  /* 0x0000000000007b1d */ /* 0x000fe20000010000 */
[----:B------:R-:W-:Y:S01]  /*0260*/  ISETP.GT.AND P0, PT, R0, 0x3, PT ;  /* 0x000000030000780c */ /* 0x000fe20003f04270 */
[----:B------:R-:W-:Y:S01]  /*0270*/  IMAD.MOV.U32 R13, RZ, RZ, RZ ;  /* 0x000000ffff0d7224 */ /* 0x000fe200078e00ff */
[----:B------:R-:W-:-:S03]  /*0280*/  ISETP.GE.AND P1, PT, R3, R2, PT ;  /* 0x000000020300720c */ /* 0x000fc60003f26270 */
[----:B------:R-:W-:Y:S08]  /*0290*/  BSSY B0, `(.L_x_2403) ;  /* 0x00000e1000007945 */ /* 0x000ff00003800000 */
[----:B------:R-:W2:Y:S04]  /*02a0*/  @!P0 LDS R7, [R0.X4] ;  /* 0x0000000000078984 */ /* 0x000ea80000004800 */
        /* <DEDUP_REMOVED lines=18> */
.L_x_2407:
[----:B0-----:R-:W0:Y:S01]  /*03d0*/  LDS R10, [R7] ;  /* 0x00000000070a7984 */ /* 0x001e220000000800 */
        /* <DEDUP_REMOVED lines=10> */
.L_x_2406:
[----:B------:R-:W-:Y:S05]  /*0480*/  BSYNC B1 ;  /* 0x0000000000017941 */ /* 0x000fea0003800000 */
.L_x_2405:
[----:B------:R-:W-:Y:S05]  /*0490*/  @!P2 BRA `(.L_x_2404) ;  /* 0x00000c000000a947 */ /* 0x000fea0003800000 */
[----:B------:R-:W-:Y:S01]  /*04a0*/  IMAD.IADD R7, R2, 0x1, -R11 ;  /* 0x0000000102077824 */ /* 0x000fe200078e0a0b */
[----:B-1----:R-:W-:Y:S01]  /*04b0*/  LEA R9, R11, 0x20, 0x2 ;  /* 0x000000200b097811 */ /* 0x002fe200078e10ff */
[----:B------:R-:W-:Y:S01]  /*04c0*/  BSSY B1, `(.L_x_2408) ;  /* 0x000006b000017945 */ /* 0x000fe20003800000 */
[----:B------:R-:W-:Y:S02]  /*04d0*/  PLOP3.LUT P0, PT, PT, PT, PT, 0x80, 0x0 ;  /* 0x000000000000781c */ /* 0x000fe40003f0f070 */
[----:B------:R-:W-:-:S02]  /*04e0*/  ISETP.GT.AND P2, PT, R7, 0x600, PT ;  /* 0x000006000700780c */ /* 0x000fc40003f44270 */
[----:B------:R-:W-:-:S11]  /*04f0*/  IADD3 R9, R9, 0x400, RZ ;  /* 0x0000040009097810 */ /* 0x000fd60007ffe0ff */
[----:B------:R-:W-:Y:S05]  /*0500*/  @!P2 BRA `(.L_x_2409) ;  /* 0x000006600000a947 */ /* 0x000fea0003800000 */
[----:B------:R-:W-:Y:S02]  /*0510*/  PLOP3.LUT P0, PT, PT, PT, PT, 0x8, 0x0 ;  /* 0x000000000000781c */ /* 0x000fe40003f0e170 */
[----:B------:R-:W-:Y:S02]  /*0520*/  IADD3 R7, R2, -0x600, RZ ;  /* 0xfffffa0002077810 */ /* 0x000fe40007ffe0ff */
.L_x_2410:
[----:B------:R-:W1:Y:S01]  /*0530*/  LDS R20, [R9+0x200] ;  /* 0x0002000009147984 */ /* 0x000e620000000800 */
[----:B------:R-:W-:-:S03]  /*0540*/  IADD3 R11, R11, 0x800, RZ ;  /* 0x000008000b0b7810 */ /* 0x000fc60007ffe0ff */
[----:B------:R-:W3:Y:S01]  /*0550*/  LDS R8, [R9+-0x400] ;  /* 0xfffc000009087984 */ /* 0x000ee20000000800 */
[----:B------:R-:W-:-:S03]  /*0560*/  ISETP.GE.AND P2, PT, R11, R7, PT ;  /* 0x000000070b00720c */ /* 0x000fc60003f46270 */
[----:B0-----:R-:W0:Y:S04]  /*0570*/  LDS R10, [R9+-0x200] ;  /* 0xfffe0000090a7984 */ /* 0x001e280000000800 */
[----:B------:R-:W4:Y:S04]  /*0580*/  LDS R14, [R9+0x400] ;  /* 0x00040000090e7984 */ /* 0x000f280000000800 */
[----:B------:R-:W5:Y:S04]  /*0590*/  LDS R12, [R9] ;  /* 0x00000000090c7984 */ /* 0x000f680000000800 */
[----:B------:R-:W2:Y:S04]  /*05a0*/  LDS R16, [R9+0x600] ;  /* 0x0006000009107984 */ /* 0x000ea80000000800 */
[----:B------:R-:W-:Y:S04]  /*05b0*/  LDS R15, [R9+0xc00] ;  /* 0x000c0000090f7984 */ /* 0x000fe80000000800 */
[----:B------:R-:W2:Y:S04]  /*05c0*/  LDS R18, [R9+0x800] ;  /* 0x0008000009127984 */ /* 0x000ea80000000800 */
[----:B------:R-:W-:Y:S04]  /*05d0*/  LDS R26, [R9+0xa00] ;  /* 0x000a0000091a7984 */ /* 0x000fe80000000800 */
[----:B------:R-:W-:Y:S01]  /*05e0*/  LDS R19, [R9+0xe00] ;  /* 0x000e000009137984 */ /* 0x000fe20000000800 */
[----:B-12---:R-:W-:-:S03]  /*05f0*/  FADD.FTZ R20, -R5, R20 ;  /* 0x0000001405147221 */ /* 0x006fc60000010100 */
[----:B------:R-:W1:Y:S01]  /*0600*/  LDS R22, [R9+0x1200] ;  /* 0x0012000009167984 */ /* 0x000e620000000800 */
[----:B---3--:R-:W-:-:S03]  /*0610*/  FADD.FTZ R8, -R5, R8 ;  /* 0x0000000805087221 */ /* 0x008fc60000010100 */
[----:B------:R-:W-:Y:S01]  /*0620*/  LDS R24, [R9+0x1400] ;  /* 0x0014000009187984 */ /* 0x000fe20000000800 */
[----:B------:R-:W-:Y:S02]  /*0630*/  FMUL.FTZ R17, R20, 1.4426950216293334961 ;  /* 0x3fb8aa3b14117820 */ /* 0x000fe40000410000 */
[----:B------:R-:W-:Y:S01]  /*0640*/  FMUL.FTZ R8, R8, 1.4426950216293334961 ;  /* 0x3fb8aa3b08087820 */ /* 0x000fe20000410000 */
[----:B------:R-:W2:Y:S01]  /*0650*/  LDS R20, [R9+0x1000] ;  /* 0x0010000009147984 */ /* 0x000ea20000000800 */
[C---:B0-----:R-:W-:Y:S02]  /*0660*/  FADD.FTZ R10, -R5.reuse, R10 ;  /* 0x0000000a050a7221 */ /* 0x041fe40000010100 */
[C---:B----4-:R-:W-:Y:S01]  /*0670*/  FADD.FTZ R21, -R5.reuse, R14 ;  /* 0x0000000e05157221 */ /* 0x050fe20000010100 */
[----:B------:R-:W-:Y:S01]  /*0680*/  LDS R28, [R9+0x1600] ;  /* 0x00160000091c7984 */ /* 0x000fe20000000800 */
[----:B------:R-:W-:Y:S01]  /*0690*/  FMUL.FTZ R10, R10, 1.4426950216293334961 ;  /* 0x3fb8aa3b0a0a7820 */ /* 0x000fe20000410000 */
[----:B------:R-:W0:Y:S01]  /*06a0*/  MUFU.EX2 R8, R8 ;  /* 0x0000000800087308 */ /* 0x000e220000000800 */
[----:B-----5:R-:W-:-:S02]  /*06b0*/  FADD.FTZ R12, -R5, R12 ;  /* 0x0000000c050c7221 */ /* 0x020fc40000010100 */
[----:B------:R-:W-:Y:S02]  /*06c0*/  FMUL.FTZ R21, R21, 1.4426950216293334961 ;  /* 0x3fb8aa3b15157820 */ /* 0x000fe40000410000 */
[----:B------:R-:W-:Y:S02]  /*06d0*/  FADD.FTZ R23, -R5, R16 ;  /* 0x0000001005177221 */ /* 0x000fe40000010100 */
[----:B------:R-:W-:Y:S01]  /*06e0*/  FMUL.FTZ R12, R12, 1.4426950216293334961 ;  /* 0x3fb8aa3b0c0c7820 */ /* 0x000fe20000410000 */
[----:B------:R3:W4:Y:S01]  /*06f0*/  MUFU.EX2 R16, R21 ;  /* 0x0000001500107308 */ /* 0x0007220000000800 */
[----:B------:R-:W-:Y:S02]  /*0700*/  FMUL.FTZ R23, R23, 1.4426950216293334961 ;  /* 0x3fb8aa3b17177820 */ /* 0x000fe40000410000 */
[----:B------:R-:W-:-:S05]  /*0710*/  FADD.FTZ R25, -R5, R18 ;  /* 0x0000001205197221 */ /* 0x000fca0000010100 */
[----:B------:R-:W5:Y:S01]  /*0720*/  MUFU.EX2 R10, R10 ;  /* 0x0000000a000a7308 */ /* 0x000f620000000800 */
[----:B---3--:R-:W-:Y:S01]  /*0730*/  FADD.FTZ R21, -R5, R15 ;  /* 0x0000000f05157221 */ /* 0x008fe20000010100 */
[----:B0-----:R-:W-:Y:S01]  /*0740*/  STS [R9+-0x400], R8 ;  /* 0xfffc000809007388 */ /* 0x001fe20000000800 */
[----:B------:R-:W-:Y:S02]  /*0750*/  FADD.FTZ R13, R8, R13 ;  /* 0x0000000d080d7221 */ /* 0x000fe40000010000 */
[----:B------:R-:W-:Y:S01]  /*0760*/  FMUL.FTZ R27, R21, 1.4426950216293334961 ;  /* 0x3fb8aa3b151b7820 */ /* 0x000fe20000410000 */
[----:B------:R-:W-:Y:S01]  /*0770*/  LDS R15, [R9+0x1800] ;  /* 0x00180000090f7984 */ /* 0x000fe20000000800 */
[----:B------:R-:W-:Y:S01]  /*0780*/  FMUL.FTZ R25, R25, 1.4426950216293334961 ;  /* 0x3fb8aa3b19197820 */ /* 0x000fe20000410000 */
[----:B------:R-:W0:Y:S02]  /*0790*/  MUFU.EX2 R12, R12 ;  /* 0x0000000c000c7308 */ /* 0x000e240000000800 */
[----:B------:R-:W3:Y:S01]  /*07a0*/  LDS R21, [R9+0x1a00] ;  /* 0x001a000009157984 */ /* 0x000ee20000000800 */
[----:B-1----:R-:W-:-:S03]  /*07b0*/  FADD.FTZ R29, -R5, R22 ;  /* 0x00000016051d7221 */ /* 0x002fc60000010100 */
[----:B----4-:R-:W-:Y:S01]  /*07c0*/  STS [R9+0x400], R16 ;  /* 0x0004001009007388 */ /* 0x010fe20000000800 */
[----:B------:R-:W-:Y:S01]  /*07d0*/  FMUL.FTZ R29, R29, 1.4426950216293334961 ;  /* 0x3fb8aa3b1d1d7820 */ /* 0x000fe20000410000 */
[----:B------:R1:W4:Y:S01]  /*07e0*/  MUFU.EX2 R14, R17 ;  /* 0x00000011000e7308 */ /* 0x0003220000000800 */
[----:B-----5:R-:W-:Y:S01]  /*07f0*/  FADD.FTZ R13, R13, R10 ;  /* 0x0000000a0d0d7221 */ /* 0x020fe20000010000 */
[----:B------:R5:W-:Y:S06]  /*0800*/  STS [R9+-0x200], R10 ;  /* 0xfffe000a09007388 */ /* 0x000bec0000000800 */
[----:B------:R2:W5:Y:S01]  /*0810*/  MUFU.EX2 R18, R23 ;  /* 0x0000001700127308 */ /* 0x0005620000000800 */
[----:B-1----:R-:W-:Y:S01]  /*0820*/  FADD.FTZ R17, -R5, R26 ;  /* 0x0000001a05117221 */ /* 0x002fe20000010100 */
[----:B0-----:R-:W-:Y:S01]  /*0830*/  STS [R9], R12 ;  /* 0x0000000c09007388 */ /* 0x001fe20000000800 */
[----:B------:R-:W-:-:S02]  /*0840*/  FADD.FTZ R13, R13, R12 ;  /* 0x0000000c0d0d7221 */ /* 0x000fc40000010000 */
[----:B------:R-:W-:-:S03]  /*0850*/  FMUL.FTZ R17, R17, 1.4426950216293334961 ;  /* 0x3fb8aa3b11117820 */ /* 0x000fc60000410000 */
[----:B------:R0:W1:Y:S01]  /*0860*/  MUFU.EX2 R26, R25 ;  /* 0x00000019001a7308 */ /* 0x0000620000000800 */
[----:B--2---:R-:W-:Y:S01]  /*0870*/  FADD.FTZ R23, -R5, R19 ;  /* 0x0000001305177221 */ /* 0x004fe20000010100 */
[----:B----4-:R-:W-:Y:S01]  /*0880*/  STS [R9+0x200], R14 ;  /* 0x0002000e09007388 */ /* 0x010fe20000000800 */
[----:B------:R-:W-:Y:S02]  /*0890*/  FADD.FTZ R13, R13, R14 ;  /* 0x0000000e0d0d7221 */ /* 0x000fe40000010000 */
[----:B------:R-:W-:Y:S02]  /*08a0*/  FMUL.FTZ R23, R23, 1.4426950216293334961 ;  /* 0x3fb8aa3b17177820 */ /* 0x000fe40000410000 */
[----:B------:R-:W-:Y:S01]  /*08b0*/  FADD.FTZ R13, R13, R16 ;  /* 0x000000100d0d7221 */ /* 0x000fe20000010000 */
[----:B------:R-:W2:Y:S01]  /*08c0*/  MUFU.EX2 R17, R17 ;  /* 0x0000001100117308 */ /* 0x000ea20000000800 */
[----:B0-----:R-:W-:Y:S01]  /*08d0*/  FADD.FTZ R25, -R5, R20 ;  /* 0x0000001405197221 */ /* 0x001fe20000010100 */
[----:B-----5:R-:W-:Y:S01]  /*08e0*/  STS [R9+0x600], R18 ;  /* 0x0006001209007388 */ /* 0x020fe20000000800 */
[----:B------:R-:W-:-:S02]  /*08f0*/  FADD.FTZ R13, R13, R18 ;  /* 0x000000120d0d7221 */ /* 0x000fc40000010000 */
[----:B------:R-:W-:-:S03]  /*0900*/  FMUL.FTZ R25, R25, 1.4426950216293334961 ;  /* 0x3fb8aa3b19197820 */ /* 0x000fc60000410000 */
[----:B------:R-:W0:Y:S01]  /*0910*/  MUFU.EX2 R19, R27 ;  /* 0x0000001b00137308 */ /* 0x000e220000000800 */
[----:B-1----:R-:W-:Y:S01]  /*0920*/  FADD.FTZ R13, R13, R26 ;  /* 0x0000001a0d0d7221 */ /* 0x002fe20000010000 */
[----:B------:R-:W-:Y:S01]  /*0930*/  STS [R9+0x800], R26 ;  /* 0x0008001a09007388 */ /* 0x000fe20000000800 */
[----:B---3--:R-:W-:-:S04]  /*0940*/  FADD.FTZ R21, -R5, R21 ;  /* 0x0000001505157221 */ /* 0x008fc80000010100 */
[----:B------:R-:W-:Y:S01]  /*0950*/  FMUL.FTZ R21, R21, 1.4426950216293334961 ;  /* 0x3fb8aa3b15157820 */ /* 0x000fe20000410000 */
[----:B------:R1:W3:Y:S01]  /*0960*/  MUFU.EX2 R20, R23 ;  /* 0x0000001700147308 */ /* 0x0002e20000000800 */
[----:B--2---:R-:W-:Y:S01]  /*0970*/  FADD.FTZ R13, R13, R17 ;  /* 0x000000110d0d7221 */ /* 0x004fe20000010000 */
[----:B------:R-:W-:Y:S06]  /*0980*/  STS [R9+0xa00], R17 ;  /* 0x000a001109007388 */ /* 0x000fec0000000800 */
[----:B------:R2:W4:Y:S01]  /*0990*/  MUFU.EX2 R22, R25 ;  /* 0x0000001900167308 */ /* 0x0005220000000800 */
[----:B-1----:R-:W-:Y:S01]  /*09a0*/  FADD.FTZ R23, -R5, R24 ;  /* 0x0000001805177221 */ /* 0x002fe20000010100 */
[----:B0-----:R-:W-:Y:S01]  /*09b0*/  STS [R9+0xc00], R19 ;  /* 0x000c001309007388 */ /* 0x001fe20000000800 */
[----:B------:R-:W-:-:S02]  /*09c0*/  FADD.FTZ R13, R13, R19 ;  /* 0x000000130d0d7221 */ /* 0x000fc40000010000 */
[----:B------:R-:W-:Y:S02]  /*09d0*/  FMUL.FTZ R27, R23, 1.4426950216293334961 ;  /* 0x3fb8aa3b171b7820 */ /* 0x000fe40000410000 */
[C---:B------:R-:W-:Y:S01]  /*09e0*/  FADD.FTZ R23, -R5.reuse, R28 ;  /* 0x0000001c05177221 */ /* 0x040fe20000010100 */
[----:B------:R-:W0:Y:S01]  /*09f0*/  MUFU.EX2 R24, R29 ;  /* 0x0000001d00187308 */ /* 0x000e220000000800 */
[----:B--2---:R-:W-:Y:S01]  /*0a00*/  FADD.FTZ R25, -R5, R15 ;  /* 0x0000000f05197221 */ /* 0x004fe20000010100 */
[----:B---3--:R-:W-:Y:S01]  /*0a10*/  STS [R9+0xe00], R20 ;  /* 0x000e001409007388 */ /* 0x008fe20000000800 */
[----:B------:R-:W-:Y:S02]  /*0a20*/  FMUL.FTZ R23, R23, 1.4426950216293334961 ;  /* 0x3fb8aa3b17177820 */ /* 0x000fe40000410000 */
[----:B------:R-:W-:Y:S02]  /*0a30*/  FMUL.FTZ R8, R25, 1.4426950216293334961 ;  /* 0x3fb8aa3b19087820 */ /* 0x000fe40000410000 */
[----:B------:R-:W-:Y:S01]  /*0a40*/  FADD.FTZ R13, R13, R20 ;  /* 0x000000140d0d7221 */ /* 0x000fe20000010000 */
[----:B------:R-:W1:Y:S01]  /*0a50*/  MUFU.EX2 R28, R27 ;  /* 0x0000001b001c7308 */ /* 0x000e620000000800 */
[----:B----4-:R-:W-:Y:S02]  /*0a60*/  STS [R9+0x1000], R22 ;  /* 0x0010001609007388 */ /* 0x010fe40000000800 */
[----:B------:R-:W-:-:S05]  /*0a70*/  FADD.FTZ R13, R13, R22 ;  /* 0x000000160d0d7221 */ /* 0x000fca0000010000 */
        /* <DEDUP_REMOVED lines=15> */
.L_x_2409:
[----:B------:R-:W-:Y:S05]  /*0b70*/  BSYNC B1 ;  /* 0x0000000000017941 */ /* 0x000fea0003800000 */
.L_x_2408:
[----:B------:R-:W-:Y:S01]  /*0b80*/  IMAD.IADD R7, R2, 0x1, -R11 ;  /* 0x0000000102077824 */ /* 0x000fe200078e0a0b */
[----:B------:R-:W-:Y:S04]  /*0b90*/  BSSY B1, `(.L_x_2411) ;  /* 0x0000036000017945 */ /* 0x000fe80003800000 */
[----:B------:R-:W-:-:S13]  /*0ba0*/  ISETP.GT.AND P2, PT, R7, 0x200, PT ;  /* 0x000002000700780c */ /* 0x000fda0003f44270 */
[----:B------:R-:W-:Y:S05]  /*0bb0*/  @!P2 BRA `(.L_x_2412) ;  /* 0x000003300000a947 */ /* 0x000fea0003800000 */
[----:B------:R-:W1:Y:S01]  /*0bc0*/  LDS R14, [R9+-0x400] ;  /* 0xfffc0000090e7984 */ /* 0x000e620000000800 */
[----:B------:R-:W-:Y:S02]  /*0bd0*/  PLOP3.LUT P0, PT, PT, PT, PT, 0x8, 0x0 ;  /* 0x000000000000781c */ /* 0x000fe40003f0e170 */
[----:B------:R-:W-:Y:S01]  /*0be0*/  IADD3 R11, R11, 0x400, RZ ;  /* 0x000004000b0b7810 */ /* 0x000fe20007ffe0ff */
[----:B------:R-:W3:Y:S04]  /*0bf0*/  LDS R16, [R9+-0x200] ;  /* 0xfffe000009107984 */ /* 0x000ee80000000800 */
[----:B------:R-:W4:Y:S04]  /*0c00*/  LDS R18, [R9] ;  /* 0x0000000009127984 */ /* 0x000f280000000800 */
[----:B------:R-:W5:Y:S04]  /*0c10*/  LDS R20, [R9+0x200] ;  /* 0x0002000009147984 */ /* 0x000f680000000800 */
[----:B------:R-:W0:Y:S04]  /*0c20*/  LDS R22, [R9+0x400] ;  /* 0x0004000009167984 */ /* 0x000e280000000800 */
[----:B------:R-:W2:Y:S04]  /*0c30*/  LDS R12, [R9+0x600] ;  /* 0x00060000090c7984 */ /* 0x000ea80000000800 */
[----:B0-----:R-:W0:Y:S04]  /*0c40*/  LDS R10, [R9+0x800] ;  /* 0x00080000090a7984 */ /* 0x001e280000000800 */
[----:B------:R-:W0:Y:S01]  /*0c50*/  LDS R8, [R9+0xa00] ;  /* 0x000a000009087984 */ /* 0x000e220000000800 */
        /* <DEDUP_REMOVED lines=13> */
[----:B0-----:R-:W-:Y:S02]  /*0d30*/  FADD.FTZ R10, -R5, R10 ;  /* 0x0000000a050a7221 */ /* 0x001fe40000010100 */
[----:B------:R-:W-:Y:S01]  /*0d40*/  FMUL.FTZ R12, R12, 1.4426950216293334961 ;  /* 0x3fb8aa3b0c0c7820 */ /* 0x000fe20000410000 */
[----:B------:R-:W0:Y:S01]  /*0d50*/  MUFU.EX2 R18, R18 ;  /* 0x0000001200127308 */ /* 0x000e220000000800 */
[----:B-1----:R-:W-:Y:S01]  /*0d60*/  FADD.FTZ R13, R13, R14 ;  /* 0x0000000e0d0d7221 */ /* 0x002fe20000010000 */
[----:B------:R-:W-:Y:S01]  /*0d70*/  STS [R9+-0x400], R14 ;  /* 0xfffc000e09007388 */ /* 0x000fe20000000800 */
[----:B------:R-:W-:-:S02]  /*0d80*/  FADD.FTZ R8, -R5, R8 ;  /* 0x0000000805087221 */ /* 0x000fc40000010100 */
[----:B------:R-:W-:Y:S02]  /*0d90*/  FMUL.FTZ R10, R10, 1.4426950216293334961 ;  /* 0x3fb8aa3b0a0a7820 */ /* 0x000fe40000410000 */
[----:B------:R-:W-:Y:S01]  /*0da0*/  FMUL.FTZ R8, R8, 1.4426950216293334961 ;  /* 0x3fb8aa3b08087820 */ /* 0x000fe20000410000 */
[----:B------:R-:W1:Y:S01]  /*0db0*/  MUFU.EX2 R20, R20 ;  /* 0x0000001400147308 */ /* 0x000e620000000800 */
[----:B--2---:R-:W-:Y:S01]  /*0dc0*/  FADD.FTZ R13, R13, R16 ;  /* 0x000000100d0d7221 */ /* 0x004fe20000010000 */
[----:B------:R-:W-:Y:S06]  /*0dd0*/  STS [R9+-0x200], R16 ;  /* 0xfffe001009007388 */ /* 0x000fec0000000800 */
[----:B------:R-:W2:Y:S01]  /*0de0*/  MUFU.EX2 R22, R22 ;  /* 0x0000001600167308 */ /* 0x000ea20000000800 */
[----:B0-----:R-:W-:Y:S01]  /*0df0*/  FADD.FTZ R13, R13, R18 ;  /* 0x000000120d0d7221 */ /* 0x001fe20000010000 */
[----:B------:R-:W-:Y:S06]  /*0e00*/  STS [R9], R18 ;  /* 0x0000001209007388 */ /* 0x000fec0000000800 */
        /* <DEDUP_REMOVED lines=13> */
[----:B0-----:R-:W-:-:S02]  /*0ee0*/  IADD3 R9, R9, 0x1000, RZ ;  /* 0x0000100009097810 */ /* 0x001fc40007ffe0ff */
.L_x_2412:
[----:B------:R-:W-:Y:S05]  /*0ef0*/  BSYNC B1 ;  /* 0x0000000000017941 */ /* 0x000fea0003800000 */
.L_x_2411:
[----:B------:R-:W-:-:S13]  /*0f00*/  ISETP.LT.OR P0, PT, R11, R2, P0 ;  /* 0x000000020b00720c */ /* 0x000fda0000701670 */
[----:B------:R-:W-:Y:S05]  /*0f10*/  @!P0 BRA `(.L_x_2404) ;  /* 0x0000018000008947 */ /* 0x000fea0003800000 */
[----:B------:R-:W1:Y:S04]  /*0f20*/  LDS R8, [R9+-0x400] ;  /* 0xfffc000009087984 */ /* 0x000e680000000800 */
        /* <DEDUP_REMOVED lines=23> */
.L_x_2404:
[----:B------:R-:W-:Y:S05]  /*10a0*/  BSYNC B0 ;  /* 0x0000000000007941 */ /* 0x000fea0003800000 */
.L_x_2403:
[----:B0-----:R-:W0:Y:S01]  /*10b0*/  SHFL.BFLY PT, R8, R13, 0x10, 0x1f ;  /* 0x0e001f000d087f89 */ /* 0x001e2200000e0000 */
[----:B-1----:R-:W-:Y:S01]  /*10c0*/  LOP3.LUT P0, R9, R3, 0x1f, RZ, 0xc0, !PT ;  /* 0x0000001f03097812 */ /* 0x002fe2000780c0ff */
[----:B------:R-:W-:Y:S03]  /*10d0*/  BSSY B0, `(.L_x_2413) ;  /* 0x0000098000007945 */ /* 0x000fe60003800000 */
[----:B------:R-:W-:-:S09]  /*10e0*/  ISETP.GT.U32.AND P2, PT, R9, 0x3, PT ;  /* 0x000000030900780c */ /* 0x000fd20003f44070 */
[----:B------:R-:W-:-:S04]  /*10f0*/  @!P0 SHF.R.U32.HI R11, RZ, 0x3, R3 ;  /* 0x00000003ff0b8819 */ /* 0x000fc80000011603 */
[----:B------:R-:W-:Y:S01]  /*1100*/  @!P0 LOP3.LUT R11, R11, 0x1ffffffc, RZ, 0xc0, !PT ;  /* 0x1ffffffc0b0b8812 */ /* 0x000fe200078ec0ff */
[----:B0-----:R-:W-:-:S05]  /*1110*/  FADD.FTZ R8, R8, R13 ;  /* 0x0000000d08087221 */ /* 0x001fca0000010000 */
        /* <DEDUP_REMOVED lines=29> */
.L_x_2417:
        /* <DEDUP_REMOVED lines=8> */
.L_x_2416:
[----:B------:R-:W-:Y:S05]  /*1370*/  BSYNC B1 ;  /* 0x0000000000017941 */ /* 0x000fea0003800000 */
.L_x_2415:
        /* <DEDUP_REMOVED lines=10> */
.L_x_2420:
        /* <DEDUP_REMOVED lines=52> */
.L_x_2419:
[----:B------:R-:W-:Y:S05]  /*1760*/  BSYNC B1 ;  /* 0x0000000000017941 */ /* 0x000fea0003800000 */
.L_x_2418:
        /* <DEDUP_REMOVED lines=31> */
.L_x_2422:
[----:B------:R-:W-:Y:S05]  /*1960*/  BSYNC B1 ;  /* 0x0000000000017941 */ /* 0x000fea0003800000 */
.L_x_2421:
        /* <DEDUP_REMOVED lines=14> */
.L_x_2414:
[----:B------:R-:W-:Y:S05]  /*1a50*/  BSYNC B0 ;  /* 0x0000000000007941 */ /* 0x000fea0003800000 */
.L_x_2413:
[----:B------:R-:W-:Y:S01]  /*1a60*/  BAR.SYNC.DEFER_BLOCKING 0x0 ;  /* 0x0000000000007b1d */ /* 0x000fe20000010000 */
[----:B0-----:R-:W-:Y:S01]  /*1a70*/  LOP3.LUT R2, R0, 0x3, RZ, 0xc0, !PT ;  /* 0x0000000300027812 */ /* 0x001fe200078ec0ff */
[----:B------:R-:W-:Y:S01]  /*1a80*/  IMAD.MOV.U32 R10, RZ, RZ, RZ ;  /* 0x000000ffff0a7224 */ /* 0x000fe200078e00ff */
[----:B------:R-:W-:Y:S01]  /*1a90*/  SHF.R.S32.HI R5, RZ, 0x1f, R0 ;  /* 0x0000001fff057819 */ /* 0x000fe20000011400 */
[----:B------:R-:W-:Y:S01]  /*1aa0*/  CS2R R14, SRZ ;  /* 0x00000000000e7805 */ /* 0x000fe2000001ff00 */
[----:B------:R-:W-:Y:S01]  /*1ab0*/  ISETP.NE.AND P2, PT, R2, RZ, PT ;  /* 0x000000ff0200720c */ /* 0x000fe20003f45270 */
[----:B------:R-:W-:Y:S01]  /*1ac0*/  BSSY B0, `(.L_x_2423) ;  /* 0x0000028000007945 */ /* 0x000fe20003800000 */
[----:B------:R-:W-:Y:S01]  /*1ad0*/  LOP3.LUT R2, R3, 0xffffffc0, RZ, 0xc0, !PT ;  /* 0xffffffc003027812 */ /* 0x000fe200078ec0ff */
[----:B------:R-:W-:Y:S01]  /*1ae0*/  IMAD.MOV.U32 R12, RZ, RZ, RZ ;  /* 0x000000ffff0c7224 */ /* 0x000fe200078e00ff */
[----:B------:R-:W-:Y:S01]  /*1af0*/  LEA.HI R13, R5, R0, RZ, 0x2 ;  /* 0x00000000050d7211 */ /* 0x000fe200078f10ff */
[----:B------:R-:W-:Y:S01]  /*1b00*/  IMAD.MOV.U32 R5, RZ, RZ, RZ ;  /* 0x000000ffff057224 */ /* 0x000fe200078e00ff */
[----:B------:R-:W-:Y:S01]  /*1b10*/  ISETP.NE.OR P5, PT, R2, 0x40, P2 ;  /* 0x000000400200780c */ /* 0x000fe200017a5670 */
[----:B------:R-:W-:Y:S01]  /*1b20*/  IMAD.MOV.U32 R25, RZ, RZ, RZ ;  /* 0x000000ffff197224 */ /* 0x000fe200078e00ff */
[C---:B------:R-:W-:Y:S01]  /*1b30*/  LOP3.LUT R7, R3.reuse, 0xffffffe0, RZ, 0xc0, !PT ;  /* 0xffffffe003077812 */ /* 0x040fe200078ec0ff */
[----:B------:R-:W-:Y:S01]  /*1b40*/  CS2R R20, SRZ ;  /* 0x0000000000147805 */ /* 0x000fe2000001ff00 */
[----:B------:R-:W-:Y:S01]  /*1b50*/  IADD3 R8, R3, 0x1f, RZ ;  /* 0x0000001f03087810 */ /* 0x000fe20007ffe0ff */
[----:B------:R-:W-:Y:S01]  /*1b60*/  IMAD.MOV.U32 R23, RZ, RZ, RZ ;  /* 0x000000ffff177224 */ /* 0x000fe200078e00ff */
[----:B------:R-:W-:Y:S01]  /*1b70*/  SHF.R.S32.HI R13, RZ, 0x2, R13 ;  /* 0x00000002ff0d7819 */ /* 0x000fe2000001140d */
[----:B------:R-:W-:Y:S01]  /*1b80*/  CS2R R18, SRZ ;  /* 0x0000000000127805 */ /* 0x000fe2000001ff00 */
[----:B------:R-:W-:Y:S01]  /*1b90*/  BAR.SYNC.DEFER_BLOCKING 0x0 ;  /* 0x0000000000007b1d */ /* 0x000fe20000010000 */
[----:B------:R-:W-:Y:S01]  /*1ba0*/  ISETP.NE.OR P4, PT, R7, 0x20, P2 ;  /* 0x000000200700780c */ /* 0x000fe20001785670 */
[----:B------:R-:W-:Y:S01]  /*1bb0*/  HFMA2.MMA R7, -RZ, RZ, 0, 0 ;  /* 0x00000000ff077435 */ /* 0x000fe200000001ff */
[----:B------:R-:W-:Y:S01]  /*1bc0*/  ISETP.GT.U32.AND P3, PT, R8, 0x3e, PT ;  /* 0x0000003e0800780c */ /* 0x000fe20003f64070 */
[----:B------:R-:W-:Y:S01]  /*1bd0*/  IMAD.MOV.U32 R8, RZ, RZ, RZ ;  /* 0x000000ffff087224 */ /* 0x000fe200078e00ff */
        /* <DEDUP_REMOVED lines=22> */
.L_x_2424:
[----:B------:R-:W-:Y:S05]  /*1d40*/  BSYNC B0 ;  /* 0x0000000000007941 */ /* 0x000fea0003800000 */
.L_x_2423:
        /* <DEDUP_REMOVED lines=29> */
[----:B--2---:R-:W-:Y:S02]  /*1f20*/  FADD.FTZ R20, R20, R11 ;  /* 0x0000000b14147221 */ /* 0x004fe40000010000 */
[----:B---3--:R-:W-:Y:S02]  /*1f30*/  FADD.FTZ R21, R21, R22 ;  /* 0x0000001615157221 */ /* 0x008fe40000010000 */
[----:B----4-:R-:W-:Y:S02]  /*1f40*/  FADD.FTZ R19, R19, R24 ;  /* 0x0000001813137221 */ /* 0x010fe40000010000 */
[----:B-----5:R-:W-:Y:S02]  /*1f50*/  FADD.FTZ R18, R18, R17 ;  /* 0x0000001112127221 */ /* 0x020fe40000010000 */
[----:B0-----:R-:W-:Y:S02]  /*1f60*/  FADD.FTZ R23, R23, R16 ;  /* 0x0000001017177221 */ /* 0x001fe40000010000 */
[----:B-1----:R-:W-:-:S02]  /*1f70*/  FADD.FTZ R2, R2, R9 ;  /* 0x0000000902027221 */ /* 0x002fc40000010000 */
.L_x_2426:
[----:B------:R-:W-:Y:S05]  /*1f80*/  BSYNC B0 ;  /* 0x0000000000007941 */ /* 0x000fea0003800000 */
.L_x_2425:
        /* <DEDUP_REMOVED lines=19> */
.L_x_2428:
[----:B------:R-:W-:Y:S05]  /*20c0*/  BSYNC B0 ;  /* 0x0000000000007941 */ /* 0x000fea0003800000 */
.L_x_2427:
        /* <DEDUP_REMOVED lines=36> */
.L_x_2430:
[----:B------:R-:W-:Y:S05]  /*2310*/  BSYNC B0 ;  /* 0x0000000000007941 */ /* 0x000fea0003800000 */
.L_x_2429:
[----:B------:R-:W-:Y:S06]  /*2320*/  BAR.SYNC.DEFER_BLOCKING 0x0 ;  /* 0x0000000000007b1d */ /* 0x000fec0000010000 */
[----:B------:R-:W-:Y:S05]  /*2330*/  @P3 EXIT ;  /* 0x000000000000394d */ /* 0x000fea0003800000 */
[----:B------:R-:W-:Y:S05]  /*2340*/  @P2 EXIT ;  /* 0x000000000000294d */ /* 0x000fea0003800000 */
[----:B------:R-:W2:Y:S01]  /*2350*/  S2R R9, SR_CTAID.X ;  /* 0x0000000000097919 */ /* 0x000ea20000002500 */
[----:B------:R-:W3:Y:S01]  /*2360*/  S2UR UR4, SR_CTAID.Z ;  /* 0x00000000000479c3 */ /* 0x000ee20000002700 */
[----:B------:R-:W-:Y:S01]  /*2370*/  IMAD R4, R4, c[0x0][0xc], RZ ;  /* 0x0000030004047a24 */ /* 0x000fe200078e02ff */
[C---:B------:R-:W-:Y:S02]  /*2380*/  IADD3 R28, R13.reuse, 0x20, RZ ;  /* 0x000000200d1c7810 */ /* 0x040fe40007ffe0ff */
[----:B------:R-:W-:Y:S01]  /*2390*/  IADD3 R26, R13, 0x10, RZ ;  /* 0x000000100d1a7810 */ /* 0x000fe20007ffe0ff */
[----:B01----:R-:W-:Y:S01]  /*23a0*/  IMAD R6, R4, c[0x0][0x14], RZ ;  /* 0x0000050004067a24 */ /* 0x003fe200078e02ff */
[----:B------:R-:W-:-:S02]  /*23b0*/  F2FP.PACK_AB R14, R15, R14 ;  /* 0x0000000e0f0e723e */ /* 0x000fc400000000ff */
[----:B------:R-:W-:Y:S02]  /*23c0*/  F2FP.PACK_AB R3, R12, R3 ;  /* 0x000000030c03723e */ /* 0x000fe400000000ff */
[----:B------:R-:W-:Y:S02]  /*23d0*/  SHF.L.U32 R17, R6, 0x7, RZ ;  /* 0x0000000706117819 */ /* 0x000fe400000006ff */
[----:B------:R-:W-:Y:S02]  /*23e0*/  IADD3 R12, R13, 0x48, RZ ;  /* 0x000000480d0c7810 */ /* 0x000fe40007ffe0ff */
[----:B------:R-:W-:Y:S02]  /*23f0*/  SHF.R.S32.HI R11, RZ, 0x1f, R17 ;  /* 0x0000001fff0b7819 */ /* 0x000fe40000011411 */
[----:B------:R-:W-:Y:S02]  /*2400*/  F2FP.PACK_AB R25, R2, R25 ;  /* 0x000000190219723e */ /* 0x000fe400000000ff */
[----:B------:R-:W-:-:S02]  /*2410*/  F2FP.PACK_AB R20, R23, R20 ;  /* 0x000000141714723e */ /* 0x000fc400000000ff */
[----:B------:R-:W-:Y:S02]  /*2420*/  F2FP.PACK_AB R18, R21, R18 ;  /* 0x000000121512723e */ /* 0x000fe400000000ff */
[----:B------:R-:W-:Y:S01]  /*2430*/  F2FP.PACK_AB R0, R19, R0 ;  /* 0x000000001300723e */ /* 0x000fe200000000ff */
[----:B--2---:R-:W-:Y:S01]  /*2440*/  IMAD R4, R9, c[0x0][0x14], RZ ;  /* 0x0000050009047a24 */ /* 0x004fe200078e02ff */
[----:B---3--:R-:W-:Y:S01]  /*2450*/  USHF.L.U32 UR4, UR4, 0x7, URZ ;  /* 0x0000000704047899 */ /* 0x008fe2000800063f */
[----:B------:R-:W-:Y:S02]  /*2460*/  IADD3 R9, R13, 0x8, RZ ;  /* 0x000000080d097810 */ /* 0x000fe40007ffe0ff */
[----:B------:R-:W-:Y:S01]  /*2470*/  IMAD.SHL.U32 R4, R4, 0x80, RZ ;  /* 0x0000008004047824 */ /* 0x000fe200078e00ff */
[----:B------:R-:W-:-:S04]  /*2480*/  USHF.R.S32.HI UR5, URZ, 0x1f, UR4 ;  /* 0x0000001f3f057899 */ /* 0x000fc80008011404 */
[--C-:B------:R-:W-:Y:S02]  /*2490*/  IADD3 R17, P0, P1, R17, UR4, R4.reuse ;  /* 0x0000000411117c10 */ /* 0x100fe4000f91e004 */
[----:B------:R-:W-:Y:S02]  /*24a0*/  SHF.R.S32.HI R24, RZ, 0x1f, R4 ;  /* 0x0000001fff187819 */ /* 0x000fe40000011404 */
[-C--:B------:R-:W-:Y:S02]  /*24b0*/  IADD3 R22, P2, R28, R17.reuse, RZ ;  /* 0x000000111c167210 */ /* 0x080fe40007f5e0ff */
[----:B------:R-:W-:Y:S02]  /*24c0*/  IADD3.X R24, R11, UR5, R24, P0, P1 ;  /* 0x000000050b187c10 */ /* 0x000fe400087e2418 */
[-C--:B------:R-:W-:Y:S02]  /*24d0*/  IADD3 R16, P0, R13, R17.reuse, RZ ;  /* 0x000000110d107210 */ /* 0x080fe40007f1e0ff */
[----:B------:R-:W-:-:S02]  /*24e0*/  IADD3 R6, P1, R9, R17, RZ ;  /* 0x0000001109067210 */ /* 0x000fc40007f3e0ff */
[-C--:B------:R-:W-:Y:S02]  /*24f0*/  LEA.HI.X.SX32 R27, R13, R24.reuse, 0x1, P0 ;  /* 0x000000180d1b7211 */ /* 0x080fe400000f0eff */
[----:B------:R-:W-:Y:S02]  /*2500*/  LEA R4, P0, R16, c[0x0][0x160], 0x1 ;  /* 0x0000580010047a11 */ /* 0x000fe400078008ff */
[----:B------:R-:W-:Y:S02]  /*2510*/  F2FP.PACK_AB R11, R8, R5 ;  /* 0x00000005080b723e */ /* 0x000fe400000000ff */
[----:B------:R-:W-:Y:S02]  /*2520*/  LEA.HI.X.SX32 R9, R9, R24, 0x1, P1 ;  /* 0x0000001809097211 */ /* 0x000fe400008f0eff */
[----:B------:R-:W-:Y:S02]  /*2530*/  LEA R8, P1, R6, c[0x0][0x160], 0x1 ;  /* 0x0000580006087a11 */ /* 0x000fe400078208ff */
[----:B------:R-:W-:-:S02]  /*2540*/  LEA.HI.X R5, R16, c[0x0][0x164], R27, 0x1, P0 ;  /* 0x0000590010057a11 */ /* 0x000fc400000f0c1b */
[----:B------:R-:W-:Y:S02]  /*2550*/  PRMT R29, R11, 0x7610, R29 ;  /* 0x000076100b1d7816 */ /* 0x000fe4000000001d */
[----:B------:R-:W-:Y:S02]  /*2560*/  IADD3 R27, R13, 0x18, RZ ;  /* 0x000000180d1b7810 */ /* 0x000fe40007ffe0ff */
[----:B------:R-:W-:Y:S01]  /*2570*/  LEA.HI.X R9, R6, c[0x0][0x164], R9, 0x1, P1 ;  /* 0x0000590006097a11 */ /* 0x000fe200008f0c09 */
[----:B------:R0:W-:Y:S01]  /*2580*/  STG.E.U16 [R4.64], R29 ;  /* 0x0000001d04007986 */ /* 0x0001e2000c101524 */
[----:B------:R-:W-:Y:S02]  /*2590*/  PRMT R6, R11, 0x7632, R6 ;  /* 0x000076320b067816 */ /* 0x000fe40000000006 */
[CC--:B------:R-:W-:Y:S02]  /*25a0*/  IADD3 R11, P0, R26.reuse, R17.reuse, RZ ;  /* 0x000000111a0b7210 */ /* 0x0c0fe40007f1e0ff */
[----:B------:R-:W-:Y:S01]  /*25b0*/  IADD3 R16, P1, R27, R17, RZ ;  /* 0x000000111b107210 */ /* 0x000fe20007f3e0ff */
[----:B------:R1:W-:Y:S01]  /*25c0*/  STG.E.U16 [R8.64], R6 ;  /* 0x0000000608007986 */ /* 0x0003e2000c101524 */
[----:B------:R-:W-:-:S02]  /*25d0*/  LEA.HI.X.SX32 R26, R26, R24, 0x1, P0 ;  /* 0x000000181a1a7211 */ /* 0x000fc400000f0eff */
[-C--:B------:R-:W-:Y:S02]  /*25e0*/  LEA.HI.X.SX32 R27, R27, R24.reuse, 0x1, P1 ;  /* 0x000000181b1b7211 */ /* 0x080fe400008f0eff */
[----:B0-----:R-:W-:Y:S02]  /*25f0*/  LEA.HI.X.SX32 R5, R28, R24, 0x1, P2 ;  /* 0x000000181c057211 */ /* 0x001fe400010f0eff */
[C---:B------:R-:W-:Y:S02]  /*2600*/  LEA R4, P2, R22.reuse, c[0x0][0x160], 0x1 ;  /* 0x0000580016047a11 */ /* 0x040fe400078408ff */
[----:B-1----:R-:W-:Y:S02]  /*2610*/  F2FP.PACK_AB R9, R7, R10 ;  /* 0x0000000a0709723e */ /* 0x002fe400000000ff */
[----:B------:R-:W-:Y:S02]  /*2620*/  LEA R6, P0, R11, c[0x0][0x160], 0x1 ;  /* 0x000058000b067a11 */ /* 0x000fe400078008ff */
[----:B------:R-:W-:-:S02]  /*2630*/  LEA.HI.X R5, R22, c[0x0][0x164], R5, 0x1, P2 ;  /* 0x0000590016057a11 */ /* 0x000fc400010f0c05 */
[----:B------:R-:W-:Y:S02]  /*2640*/  LEA R10, P1, R16, c[0x0][0x160], 0x1 ;  /* 0x00005800100a7a11 */ /* 0x000fe400078208ff */
[C---:B------:R-:W-:Y:S02]  /*2650*/  IADD3 R22, R13.reuse, 0x28, RZ ;  /* 0x000000280d167810 */ /* 0x040fe40007ffe0ff */
        /* <DEDUP_REMOVED lines=13> */
[C---:B0-----:R-:W-:Y:S02]  /*2730*/  LEA R6, P0, R9.reuse, c[0x0][0x160], 0x1 ;  /* 0x0000580009067a11 */ /* 0x041fe400078008ff */
[----:B------:R-:W-:Y:S02]  /*2740*/  IADD3 R15, P2, R26, R17, RZ ;  /* 0x000000111a0f7210 */ /* 0x000fe40007f5e0ff */
[----:B------:R-:W-:Y:S02]  /*2750*/  LEA.HI.X R7, R9, c[0x0][0x164], R22, 0x1, P0 ;  /* 0x0000590009077a11 */ /* 0x000fe400000f0c16 */
[----:B------:R-:W-:Y:S02]  /*2760*/  LEA.HI.X R9, R16, c[0x0][0x164], R27, 0x1, P1 ;  /* 0x0000590010097a11 */ /* 0x000fe400008f0c1b */
[----:B------:R-:W-:-:S02]  /*2770*/  PRMT R16, R14, 0x7610, R16 ;  /* 0x000076100e107816 */ /* 0x000fc40000000010 */
[----:B------:R-:W-:Y:S02]  /*2780*/  LEA.HI.X.SX32 R26, R26, R24, 0x1, P2 ;  /* 0x000000181a1a7211 */ /* 0x000fe400010f0eff */
[C---:B-1----:R-:W-:Y:S01]  /*2790*/  LEA R10, P2, R15.reuse, c[0x0][0x160], 0x1 ;  /* 0x000058000f0a7a11 */ /* 0x042fe200078408ff */
[----:B------:R0:W-:Y:S01]  /*27a0*/  STG.E.U16 [R4.64], R16 ;  /* 0x0000001004007986 */ /* 0x0001e2000c101524 */
[----:B------:R-:W-:Y:S02]  /*27b0*/  PRMT R28, R14, 0x7632, R28 ;  /* 0x000076320e1c7816 */ /* 0x000fe4000000001c */
[----:B------:R-:W-:Y:S02]  /*27c0*/  LEA.HI.X R11, R15, c[0x0][0x164], R26, 0x1, P2 ;  /* 0x000059000f0b7a11 */ /* 0x000fe400010f0c1a */
[C---:B------:R-:W-:Y:S01]  /*27d0*/  IADD3 R15, R13.reuse, 0x40, RZ ;  /* 0x000000400d0f7810 */ /* 0x040fe20007ffe0ff */
[----:B------:R1:W-:Y:S01]  /*27e0*/  STG.E.U16 [R6.64], R28 ;  /* 0x0000001c06007986 */ /* 0x0003e2000c101524 */
[----:B------:R-:W-:-:S02]  /*27f0*/  IADD3 R27, R13, 0x50, RZ ;  /* 0x000000500d1b7810 */ /* 0x000fc40007ffe0ff */
[C---:B------:R-:W-:Y:S02]  /*2800*/  IADD3 R26, R13.reuse, 0x58, RZ ;  /* 0x000000580d1a7810 */ /* 0x040fe40007ffe0ff */
[C---:B------:R-:W-:Y:S02]  /*2810*/  IADD3 R14, R13.reuse, 0x60, RZ ;  /* 0x000000600d0e7810 */ /* 0x040fe40007ffe0ff */
[C---:B0-----:R-:W-:Y:S02]  /*2820*/  IADD3 R16, R13.reuse, 0x68, RZ ;  /* 0x000000680d107810 */ /* 0x041fe40007ffe0ff */
[C---:B------:R-:W-:Y:S02]  /*2830*/  IADD3 R22, R13.reuse, 0x70, RZ ;  /* 0x000000700d167810 */ /* 0x040fe40007ffe0ff */
[----:B------:R-:W-:Y:S02]  /*2840*/  IADD3 R4, R13, 0x78, RZ ;  /* 0x000000780d047810 */ /* 0x000fe40007ffe0ff */
[----:B------:R-:W-:-:S02]  /*2850*/  PRMT R5, R3, 0x7610, R5 ;  /* 0x0000761003057816 */ /* 0x000fc40000000005 */
[----:B------:R-:W-:Y:S02]  /*2860*/  PRMT R29, R3, 0x7632, R29 ;  /* 0x00007632031d7816 */ /* 0x000fe4000000001d */
[CC--:B------:R-:W-:Y:S01]  /*2870*/  IADD3 R13, P0, R16.reuse, R17.reuse, RZ ;  /* 0x00000011100d7210 */ /* 0x0c0fe20007f1e0ff */
[----:B------:R0:W-:Y:S01]  /*2880*/  STG.E.U16 [R8.64], R5 ;  /* 0x0000000508007986 */ /* 0x0001e2000c101524 */
[C---:B------:R-:W-:Y:S02]  /*2890*/  IADD3 R3, P5, R15.reuse, R17, RZ ;  /* 0x000000110f037210 */ /* 0x040fe40007fbe0ff */
[-C--:B------:R-:W-:Y:S01]  /*28a0*/  LEA.HI.X.SX32 R16, R16, R24.reuse, 0x1, P0 ;  /* 0x0000001810107211 */ /* 0x080fe200000f0eff */
[----:B------:R2:W-:Y:S01]  /*28b0*/  STG.E.U16 [R10.64], R29 ;  /* 0x0000001d0a007986 */ /* 0x0005e2000c101524 */
[----:B-1----:R-:W-:Y:S02]  /*28c0*/  LEA.HI.X.SX32 R6, R15, R24, 0x1, P5 ;  /* 0x000000180f067211 */ /* 0x002fe400028f0eff */
[----:B------:R-:W-:-:S02]  /*28d0*/  LEA R2, P0, R3, c[0x0][0x160], 0x1 ;  /* 0x0000580003027a11 */ /* 0x000fc400078008ff */
[-C--:B------:R-:W-:Y:S02]  /*28e0*/  IADD3 R7, P3, R27, R17.reuse, RZ ;  /* 0x000000111b077210 */ /* 0x080fe40007f7e0ff */
[-C--:B------:R-:W-:Y:S02]  /*28f0*/  IADD3 R15, P5, R22, R17.reuse, RZ ;  /* 0x00000011160f7210 */ /* 0x080fe40007fbe0ff */
[-C--:B0-----:R-:W-:Y:S02]  /*2900*/  IADD3 R5, P4, R12, R17.reuse, RZ ;  /* 0x000000110c057210 */ /* 0x081fe40007f9e0ff */
[-C--:B------:R-:W-:Y:S02]  /*2910*/  IADD3 R9, P2, R26, R17.reuse, RZ ;  /* 0x000000111a097210 */ /* 0x080fe40007f5e0ff */
[-C--:B--2---:R-:W-:Y:S02]  /*2920*/  IADD3 R11, P1, R14, R17.reuse, RZ ;  /* 0x000000110e0b7210 */ /* 0x084fe40007f3e0ff */
[----:B------:R-:W-:-:S02]  /*2930*/  IADD3 R17, P6, R4, R17, RZ ;  /* 0x0000001104117210 */ /* 0x000fc40007fde0ff */
[----:B------:R-:W-:Y:S02]  /*2940*/  LEA.HI.X R3, R3, c[0x0][0x164], R6, 0x1, P0 ;  /* 0x0000590003037a11 */ /* 0x000fe400000f0c06 */
[-C--:B------:R-:W-:Y:S02]  /*2950*/  LEA.HI.X.SX32 R10, R27, R24.reuse, 0x1, P3 ;  /* 0x000000181b0a7211 */ /* 0x080fe400018f0eff */
[----:B------:R-:W-:Y:S01]  /*2960*/  LEA R6, P0, R7, c[0x0][0x160], 0x1 ;  /* 0x0000580007067a11 */ /* 0x000fe200078008ff */
[----:B------:R0:W-:Y:S01]  /*2970*/  STG.E.U16 [R2.64], R25 ;  /* 0x0000001902007986 */ /* 0x0001e2000c101524 */
[-C--:B------:R-:W-:Y:S02]  /*2980*/  LEA.HI.X.SX32 R8, R12, R24.reuse, 0x1, P4 ;  /* 0x000000180c087211 */ /* 0x080fe400020f0eff */
[-C--:B------:R-:W-:Y:S02]  /*2990*/  LEA.HI.X.SX32 R12, R26, R24.reuse, 0x1, P2 ;  /* 0x000000181a0c7211 */ /* 0x080fe400010f0eff */
[----:B------:R-:W-:-:S02]  /*29a0*/  LEA.HI.X.SX32 R14, R14, R24, 0x1, P1 ;  /* 0x000000180e0e7211 */ /* 0x000fc400008f0eff */
[-C--:B------:R-:W-:Y:S02]  /*29b0*/  LEA.HI.X.SX32 R22, R22, R24.reuse, 0x1, P5 ;  /* 0x0000001816167211 */ /* 0x080fe400028f0eff */
[----:B------:R-:W-:Y:S02]  /*29c0*/  LEA.HI.X.SX32 R24, R4, R24, 0x1, P6 ;  /* 0x0000001804187211 */ /* 0x000fe400030f0eff */
[----:B------:R-:W-:Y:S02]  /*29d0*/  LEA R4, P1, R5, c[0x0][0x160], 0x1 ;  /* 0x0000580005047a11 */ /* 0x000fe400078208ff */
[----:B------:R-:W-:Y:S02]  /*29e0*/  LEA.HI.X R7, R7, c[0x0][0x164], R10, 0x1, P0 ;  /* 0x0000590007077a11 */ /* 0x000fe400000f0c0a */
        /* <DEDUP_REMOVED lines=8> */
[----:B------:R-:W-:Y:S02]  /*2a70*/  PRMT R22, R25, 0x7632, R22 ;  /* 0x0000763219167816 */ /* 0x000fe40000000016 */
[----:B------:R-:W-:Y:S02]  /*2a80*/  LEA.HI.X R13, R13, c[0x0][0x164], R16, 0x1, P1 ;  /* 0x000059000d0d7a11 */ /* 0x000fe400008f0c10 */
[C---:B------:R-:W-:Y:S01]  /*2a90*/  LEA R16, P1, R17.reuse, c[0x0][0x160], 0x1 ;  /* 0x0000580011107a11 */ /* 0x040fe200078208ff */
[----:B------:R1:W-:Y:S01]  /*2aa0*/  STG.E.U16 [R4.64], R22 ;  /* 0x0000001604007986 */ /* 0x0003e2000c101524 */
[----:B0-----:R-:W-:Y:S02]  /*2ab0*/  PRMT R3, R20, 0x7632, R3 ;  /* 0x0000763214037816 */ /* 0x001fe40000000003 */
[----:B------:R-:W-:Y:S01]  /*2ac0*/  LEA.HI.X R17, R17, c[0x0][0x164], R24, 0x1, P1 ;  /* 0x0000590011117a11 */ /* 0x000fe200008f0c18 */
[----:B------:R-:W-:Y:S01]  /*2ad0*/  STG.E.U16 [R6.64], R20 ;  /* 0x0000001406007986 */ /* 0x000fe2000c101524 */
[----:B------:R-:W-:-:S03]  /*2ae0*/  PRMT R2, R0, 0x7632, R2 ;  /* 0x0000763200027816 */ /* 0x000fc60000000002 */
[----:B------:R-:W-:Y:S01]  /*2af0*/  STG.E.U16 [R8.64], R3 ;  /* 0x0000000308007986 */ /* 0x000fe2000c101524 */
[----:B-1----:R-:W-:-:S03]  /*2b00*/  PRMT R5, R18, 0x7632, R5 ;  /* 0x0000763212057816 */ /* 0x002fc60000000005 */
[----:B------:R-:W-:Y:S04]  /*2b10*/  STG.E.U16 [R10.64], R18 ;  /* 0x000000120a007986 */ /* 0x000fe8000c101524 */
[----:B------:R-:W-:Y:S04]  /*2b20*/  STG.E.U16 [R12.64], R5 ;  /* 0x000000050c007986 */ /* 0x000fe8000c101524 */
[----:B------:R-:W-:Y:S04]  /*2b30*/  STG.E.U16 [R14.64], R0 ;  /* 0x000000000e007986 */ /* 0x000fe8000c101524 */
[----:B------:R-:W-:Y:S01]  /*2b40*/  STG.E.U16 [R16.64], R2 ;  /* 0x0000000210007986 */ /* 0x000fe2000c101524 */
[----:B------:R-:W-:Y:S05]  /*2b50*/  EXIT ;  /* 0x000000000000794d */ /* 0x000fea0003800000 */
.L_x_2400:
        /* <DEDUP_REMOVED lines=20> */
.L_x_2401:
[----:B------:R-:W-:Y:S01]  /*2ca0*/  IMAD.MOV.U32 R10, RZ, RZ, -0x800001 ;  /* 0xff7fffffff0a7424 */ /* 0x000fe200078e00ff */
[----:B------:R-:W-:Y:S01]  /*2cb0*/  MOV R5, 0x10 ;  /* 0x0000001000057802 */ /* 0x000fe20000000f00 */
[----:B------:R-:W-:Y:S01]  /*2cc0*/  IMAD.MOV.U32 R11, RZ, RZ, 0x1f ;  /* 0x0000001fff0b7424 */ /* 0x000fe200078e00ff */
[----:B------:R-:W-:Y:S01]  /*2cd0*/  MOV R8, 0x2d00 ;  /* 0x00002d0000087802 */ /* 0x000fe20000000f00 */
[----:B------:R-:W-:Y:S02]  /*2ce0*/  IMAD.MOV.U32 R12, RZ, RZ, -0x1 ;  /* 0xffffffffff0c7424 */ /* 0x000fe400078e00ff */
[----:B------:R-:W-:Y:S05]  /*2cf0*/  CALL.REL.NOINC `($__internal_56_$__cuda_sm70_shflsync_bfly_p) ;  /* 0x000001a000007944 */ /* 0x000fea0003c00000 */
[----:B01----:R-:W-:Y:S05]  /*2d00*/  BRA `(.L_x_2431) ;  /* 0xffffd46000007947 */ /* 0x003fea000383ffff */
.L_x_2402:
[----:B------:R-:W-:Y:S01]  /*2d10*/  IMAD.MOV.U32 R5, RZ, RZ, 0x8 ;  /* 0x00000008ff057424 */ /* 0x000fe200078e00ff */
[----:B------:R-:W-:Y:S01]  /*2d20*/  MOV R8, 0x2d60 ;  /* 0x00002d6000087802 */ /* 0x000fe20000000f00 */
[----:B------:R-:W-:Y:S02]  /*2d30*/  IMAD.MOV.U32 R11, RZ, RZ, 0x1f ;  /* 0x0000001fff0b7424 */ /* 0x000fe400078e00ff */
[----:B------:R-:W-:Y:S02]  /*2d40*/  IMAD.MOV.U32 R12, RZ, RZ, -0x1 ;  /* 0xffffffffff0c7424 */ /* 0x000fe400078e00ff */
[----:B------:R-:W-:Y:S05]  /*2d50*/  CALL.REL.NOINC `($__internal_56_$__cuda_sm70_shflsync_bfly_p) ;  /* 0x0000014000007944 */ /* 0x000fea0003c00000 */
[----:B01----:R-:W-:Y:S01]  /*2d60*/  FMNMX.FTZ R10, R10, R5, !PT ;  /* 0x000000050a0a7209 */ /* 0x003fe20007810000 */
[----:B------:R-:W-:Y:S01]  /*2d70*/  HFMA2.MMA R5, -RZ, RZ, 0, 2.384185791015625e-07 ;  /* 0x00000004ff057435 */ /* 0x000fe200000001ff */
[----:B------:R-:W-:Y:S01]  /*2d80*/  IMAD.MOV.U32 R11, RZ, RZ, 0x1f ;  /* 0x0000001fff0b7424 */ /* 0x000fe200078e00ff */
[----:B------:R-:W-:Y:S01]  /*2d90*/  MOV R8, 0x2dc0 ;  /* 0x00002dc000087802 */ /* 0x000fe20000000f00 */
[----:B------:R-:W-:-:S03]  /*2da0*/  IMAD.MOV.U32 R12, RZ, RZ, -0x1 ;  /* 0xffffffffff0c7424 */ /* 0x000fc600078e00ff */
[----:B------:R-:W-:Y:S05]  /*2db0*/  CALL.REL.NOINC `($__internal_56_$__cuda_sm70_shflsync_bfly_p) ;  /* 0x000000e000007944 */ /* 0x000fea0003c00000 */
[----:B01----:R-:W-:Y:S01]  /*2dc0*/  FMNMX.FTZ R10, R10, R5, !PT ;  /* 0x000000050a0a7209 */ /* 0x003fe20007810000 */
[----:B------:R-:W-:Y:S01]  /*2dd0*/  IMAD.MOV.U32 R5, RZ, RZ, 0x2 ;  /* 0x00000002ff057424 */ /* 0x000fe200078e00ff */
[----:B------:R-:W-:Y:S01]  /*2de0*/  MOV R8, 0x2e20 ;  /* 0x00002e2000087802 */ /* 0x000fe20000000f00 */
[----:B------:R-:W-:-:S02]  /*2df0*/  IMAD.MOV.U32 R11, RZ, RZ, 0x1f ;  /* 0x0000001fff0b7424 */ /* 0x000fc400078e00ff */
[----:B------:R-:W-:Y:S02]  /*2e00*/  IMAD.MOV.U32 R12, RZ, RZ, -0x1 ;  /* 0xffffffffff0c7424 */ /* 0x000fe400078e00ff */
[----:B------:R-:W-:Y:S05]  /*2e10*/  CALL.REL.NOINC `($__internal_56_$__cuda_sm70_shflsync_bfly_p) ;  /* 0x0000008000007944 */ /* 0x000fea0003c00000 */
[----:B01----:R-:W-:Y:S01]  /*2e20*/  FMNMX.FTZ R10, R10, R5, !PT ;  /* 0x000000050a0a7209 */ /* 0x003fe20007810000 */
[----:B------:R-:W-:Y:S01]  /*2e30*/  IMAD.MOV.U32 R11, RZ, RZ, 0x1f ;  /* 0x0000001fff0b7424 */ /* 0x000fe200078e00ff */
[----:B------:R-:W-:Y:S01]  /*2e40*/  MOV R5, 0x1 ;  /* 0x0000000100057802 */ /* 0x000fe20000000f00 */
[----:B------:R-:W-:Y:S01]  /*2e50*/  IMAD.MOV.U32 R12, RZ, RZ, -0x1 ;  /* 0xffffffffff0c7424 */ /* 0x000fe200078e00ff */
[----:B------:R-:W-:Y:S02]  /*2e60*/  MOV R8, 0x2e80 ;  /* 0x00002e8000087802 */ /* 0x000fe40000000f00 */
[----:B------:R-:W-:Y:S05]  /*2e70*/  CALL.REL.NOINC `($__internal_56_$__cuda_sm70_shflsync_bfly_p) ;  /* 0x0000002000007944 */ /* 0x000fea0003c00000 */
[----:B-1----:R-:W-:Y:S01]  /*2e80*/  IMAD.MOV.U32 R9, RZ, RZ, R5 ;  /* 0x000000ffff097224 */ /* 0x002fe200078e0005 */
[----:B0-----:R-:W-:Y:S05]  /*2e90*/  BRA `(.L_x_2432) ;  /* 0xffffd37000007947 */ /* 0x001fea000383ffff */
        .weak           $__internal_56_$__cuda_sm70_shflsync_bfly_p
        .type           $__internal_56_$__cuda_sm70_shflsync_bfly_p,@function
        .size           $__internal_56_$__cuda_sm70_shflsync_bfly_p,(.L_x_23223 - $__internal_56_$__cuda_sm70_shflsync_bfly_p)
$__internal_56_$__cuda_sm70_shflsync_bfly_p:
[----:B------:R-:W-:Y:S01]  /*2ea0*/  IMAD.MOV.U32 R9, RZ, RZ, 0x0 ;  /* 0x00000000ff097424 */ /* 0x000fe200078e00ff */
[----:B------:R-:W-:Y:S04]  /*2eb0*/  WARPSYNC R12 ;  /* 0x0000000c00007348 */ /* 0x000fe80003800000 */
[----:B------:R0:W1:Y:S01]  /*2ec0*/  SHFL.BFLY PT, R5, R10, R5, R11 ;  /* 0x0c0000050a057389 */ /* 0x00006200000e000b */
[----:B------:R-:W-:Y:S05]  /*2ed0*/  RET.REL.NODEC R8 `(_ZN4vllm25paged_attention_v1_kernelIthLi128ELi32ELi128ELNS_18Fp8KVCacheDataTypeE2ELb0EEEvPT_PKS2_PKT0_S8_ifPKiSA_iPKfiiiSC_SC_iiiii) ;  /* 0xffffd12008007950 */ /* 0x000fea0003c3ffff */
.L_x_2433:
        /* <DEDUP_REMOVED lines=10> */
.L_x_23223:


//--------------------- .text._ZN4vllm25paged_attention_v1_kernelIthLi120ELi32ELi128ELNS_18Fp8KVCacheDataTypeE2ELb0EEEvPT_PKS2_PKT0_S8_ifPKiSA_iPKfiiiSC_SC_iiiii --------------------------
	.section	.text._ZN4vllm25paged_attention_v1_kernelIthLi120ELi32ELi128ELNS_18Fp8KVCacheDataTypeE2ELb0EEEvPT_PKS2_PKT0_S8_ifPKiSA_iPKfiiiSC_SC_iiiii,"ax",@progbits
	.sectioninfo	@"SHI_REGISTERS=32"
	.align	128
        .global         _ZN4vllm25paged_attention_v1_kernelIthLi120ELi32ELi128ELNS_18Fp8KVCacheDataTypeE2ELb0EEEvPT_PKS2_PKT0_S8_ifPKiSA_iPKfiiiSC_SC_iiiii
        .type           _ZN4vllm25paged_attention_v1_kernelIthLi120ELi32ELi128ELNS_18Fp8KVCacheDataTypeE2ELb0EEEvPT_PKS2_PKT0_S8_ifPKiSA_iPKfiiiSC_SC_iiiii,@function
        .size           _ZN4vllm25paged_attention_v1_kernelIthLi120ELi32ELi128ELNS_18Fp8KVCacheDataTypeE2ELb0EEEvPT_PKS2_PKT0_S8_ifPKiSA_iPKfiiiSC_SC_iiiii,(.L_x_23224 - _ZN4vllm25paged_attention_v1_kernelIthLi120ELi32ELi128ELNS_18Fp8KVCacheDataTypeE2ELb0EEEvPT_PKS2_PKT0_S8_ifPKiSA_iPKfiiiSC_SC_iiiii)
        .other          _ZN4vllm25paged_attention_v1_kernelIthLi120ELi32ELi128ELNS_18Fp8KVCacheDataTypeE2ELb0EEEvPT_PKS2_PKT0_S8_ifPKiSA_iPKfiiiSC_SC_iiiii,@"STO_CUDA_ENTRY STV_DEFAULT"
_ZN4vllm25paged_attention_v1_kernelIthLi120ELi32ELi128ELNS_18Fp8KVCacheDataTypeE2ELb0EEEvPT_PKS2_PKT0_S8_ifPKiSA_iPKfiiiSC_SC_iiiii:
.text._ZN4vllm25paged_attention_v1_kernelIthLi120ELi32ELi128ELNS_18Fp8KVCacheDataTypeE2ELb0EEEvPT_PKS2_PKT0_S8_ifPKiSA_iPKfiiiSC_SC_iiiii:
        /* <DEDUP_REMOVED lines=23> */
.L_x_2465:
        /* <DEDUP_REMOVED lines=10> */
.L_x_2466:
[----:B------:R-:W-:Y:S01]  /*0210*/  ISETP.NE.AND P0, PT, R0, RZ, PT ;  /* 0x000000ff0000720c */ /* 0x000fe20003f05270 */
[----:B------:R-:W-:-:S12]  /*0220*/  WARPSYNC 0xffffffff ;  /* 0xffffffff00007948 */ /* 0x000fd80003800000 */
[----:B01----:R-:W-:-:S05]  /*0230*/  @!P0 FMNMX.FTZ R10, R9, R10, !PT ;  /* 0x0000000a090a8209 */ /* 0x003fca0007810000 */
[----:B------:R0:W-:Y:S02]  /*0240*/  @!P0 STS [R3.X4], R10 ;  /* 0x0000000a03008388 */ /* 0x0001e40000004800 */
[----:B------:R-:W-:Y:S01]  /*0250*/  BAR.SYNC.DEFER_BLOCKING 0x0 ;  /* 0x0000000000007b1d */ /* 0x000fe20000010000 */
[----:B------:R-:W-:Y:S01]  /*0260*/  ISETP.GT.AND P0, PT, R0, 0x3, PT ;  /* 0x000000030000780c */ /* 0x000fe20003f04270 */
[----:B------:R-:W-:Y:S01]  /*0270*/  HFMA2.MMA R13, -RZ, RZ, 0, 0 ;  /* 0x00000000ff0d7435 */ /* 0x000fe200000001ff */
[----:B------:R-:W-:-:S03]  /*0280*/  ISETP.GE.AND P1, PT, R5, R4, PT ;  /* 0x000000040500720c */ /* 0x000fc60003f26270 */
[----:B------:R-:W-:Y:S08]  /*0290*/  BSSY B0, `(.L_x_2437) ;  /* 0x00000e1000007945 */ /* 0x000ff00003800000 */
[----:B------:R-:W1:Y:S04]  /*02a0*/  @!P0 LDS R8, [R0.X4] ;  /* 0x0000000000088984 */ /* 0x000e680000004800 */
        /* <DEDUP_REMOVED lines=18> */
.L_x_2441:
[----:B------:R-:W2:Y:S01]  /*03d0*/  LDS R9, [R7] ;  /* 0x0000000007097984 */ /* 0x000ea20000000800 */
[----:B------:R-:W-:Y:S02]  /*03e0*/  IADD3 R8, R8, -0x1, RZ ;  /* 0xffffffff08087810 */ /* 0x000fe40007ffe0ff */
[----:B------:R-:W-:Y:S02]  /*03f0*/  IADD3 R11, R11, 0x80, RZ ;  /* 0x000000800b0b7810 */ /* 0x000fe40007ffe0ff */
[----:B------:R-:W-:Y:S01]  /*0400*/  ISETP.NE.AND P0, PT, R8, RZ, PT ;  /* 0x000000ff0800720c */ /* 0x000fe20003f05270 */
[----:B-12---:R-:W-:-:S04]  /*0410*/  FADD.FTZ R9, -R6, R9 ;  /* 0x0000000906097221 */ /* 0x006fc80000010100 */
[----:B------:R-:W-:-:S04]  /*0420*/  FMUL.FTZ R9, R9, 1.4426950216293334961 ;  /* 0x3fb8aa3b09097820 */ /* 0x000fc80000410000 */
[----:B0-----:R-:W0:Y:S02]  /*0430*/  MUFU.EX2 R10, R9 ;  /* 0x00000009000a7308 */ /* 0x001e240000000800 */
[----:B0-----:R0:W-:Y:S01]  /*0440*/  STS [R7], R10 ;  /* 0x0000000a07007388 */ /* 0x0011e20000000800 */
[----:B------:R-:W-:Y:S01]  /*0450*/  FADD.FTZ R13, R10, R13 ;  /* 0x0000000d0a0d7221 */ /* 0x000fe20000010000 */
[----:B0-----:R-:W-:Y:S01]  /*0460*/  IADD3 R7, R7, 0x200, RZ ;  /* 0x0000020007077810 */ /* 0x001fe20007ffe0ff */
[----:B------:R-:W-:Y:S05]  /*0470*/  @P0 BRA `(.L_x_2441) ;  /* 0xffffff5000000947 */ /* 0x000fea000383ffff */
.L_x_2440:
[----:B------:R-:W-:Y:S05]  /*0480*/  BSYNC B1 ;  /* 0x0000000000017941 */ /* 0x000fea0003800000 */
.L_x_2439:
        /* <DEDUP_REMOVED lines=10> */
.L_x_2444:
[----:B------:R-:W2:Y:S01]  /*0530*/  LDS R19, [R9+-0x400] ;  /* 0xfffc000009137984 */ /* 0x000ea20000000800 */
[----:B------:R-:W-:-:S03]  /*0540*/  IADD3 R11, R11, 0x800, RZ ;  /* 0x000008000b0b7810 */ /* 0x000fc60007ffe0ff */
[----:B------:R-:W3:Y:S01]  /*0550*/  LDS R21, [R9+-0x200] ;  /* 0xfffe000009157984 */ /* 0x000ee20000000800 */
[----:B------:R-:W-:-:S03]  /*0560*/  ISETP.GE.AND P2, PT, R11, R7, PT ;  /* 0x000000070b00720c */ /* 0x000fc60003f46270 */
[----:B------:R-:W4:Y:S04]  /*0570*/  LDS R23, [R9] ;  /* 0x0000000009177984 */ /* 0x000f280000000800 */
[----:B------:R-:W5:Y:S04]  /*0580*/  LDS R25, [R9+0x200] ;  /* 0x0002000009197984 */ /* 0x000f680000000800 */
[----:B------:R-:W0:Y:S04]  /*0590*/  LDS R15, [R9+0x400] ;  /* 0x00040000090f7984 */ /* 0x000e280000000800 */
[----:B------:R-:W1:Y:S02]  /*05a0*/  LDS R17, [R9+0x600] ;  /* 0x0006000009117984 */ /* 0x000e640000000800 */
[----:B-12---:R-:W-:-:S02]  /*05b0*/  FADD.FTZ R8, -R6, R19 ;  /* 0x0000001306087221 */ /* 0x006fc40000010100 */
[----:B------:R-:W1:Y:S01]  /*05c0*/  LDS R19, [R9+0x800] ;  /* 0x0008000009137984 */ /* 0x000e620000000800 */
[----:B0--3--:R-:W-:-:S03]  /*05d0*/  FADD.FTZ R10, -R6, R21 ;  /* 0x00000015060a7221 */ /* 0x009fc60000010100 */
[----:B------:R-:W0:Y:S01]  /*05e0*/  LDS R21, [R9+0xa00] ;  /* 0x000a000009157984 */ /* 0x000e220000000800 */
[----:B------:R-:W-:Y:S02]  /*05f0*/  FMUL.FTZ R8, R8, 1.4426950216293334961 ;  /* 0x3fb8aa3b08087820 */ /* 0x000fe40000410000 */
[C---:B----4-:R-:W-:Y:S02]  /*0600*/  FADD.FTZ R12, -R6.reuse, R23 ;  /* 0x00000017060c7221 */ /* 0x050fe40000010100 */
[----:B------:R-:W2:Y:S01]  /*0610*/  LDS R23, [R9+0xc00] ;  /* 0x000c000009177984 */ /* 0x000ea20000000800 */
[----:B-----5:R-:W-:Y:S01]  /*0620*/  FADD.FTZ R14, -R6, R25 ;  /* 0x00000019060e7221 */ /* 0x020fe20000010100 */
[----:B------:R-:W3:Y:S01]  /*0630*/  MUFU.EX2 R8, R8 ;  /* 0x0000000800087308 */ /* 0x000ee20000000800 */
[----:B------:R-:W-:Y:S01]  /*0640*/  FMUL.FTZ R10, R10, 1.4426950216293334961 ;  /* 0x3fb8aa3b0a0a7820 */ /* 0x000fe20000410000 */
[----:B------:R-:W4:Y:S01]  /*0650*/  LDS R25, [R9+0xe00] ;  /* 0x000e000009197984 */ /* 0x000f220000000800 */
[----:B------:R-:W-:-:S02]  /*0660*/  FADD.FTZ R16, -R6, R15 ;  /* 0x0000000f06107221 */ /* 0x000fc40000010100 */
[----:B------:R-:W-:Y:S01]  /*0670*/  FMUL.FTZ R12, R12, 1.4426950216293334961 ;  /* 0x3fb8aa3b0c0c7820 */ /* 0x000fe20000410000 */
[----:B------:R-:W5:Y:S01]  /*0680*/  LDS R15, [R9+0x1000] ;  /* 0x00100000090f7984 */ /* 0x000f620000000800 */
[----:B------:R-:W-:Y:S01]  /*0690*/  FADD.FTZ R18, -R6, R17 ;  /* 0x0000001106127221 */ /* 0x000fe20000010100 */
[----:B------:R-:W1:Y:S01]  /*06a0*/  MUFU.EX2 R10, R10 ;  /* 0x0000000a000a7308 */ /* 0x000e620000000800 */
[----:B------:R-:W-:Y:S01]  /*06b0*/  FMUL.FTZ R14, R14, 1.4426950216293334961 ;  /* 0x3fb8aa3b0e0e7820 */ /* 0x000fe20000410000 */
[----:B------:R-:W5:Y:S01]  /*06c0*/  LDS R17, [R9+0x1200] ;  /* 0x0012000009117984 */ /* 0x000f620000000800 */
[----:B------:R-:W-:Y:S02]  /*06d0*/  FMUL.FTZ R16, R16, 1.4426950216293334961 ;  /* 0x3fb8aa3b10107820 */ /* 0x000fe40000410000 */
[----:B------:R-:W-:-:S03]  /*06e0*/  FMUL.FTZ R18, R18, 1.4426950216293334961 ;  /* 0x3fb8aa3b12127820 */ /* 0x000fc60000410000 */
[----:B------:R-:W0:Y:S01]  /*06f0*/  MUFU.EX2 R12, R12 ;  /* 0x0000000c000c7308 */ /* 0x000e220000000800 */
[----:B---3--:R-:W-:Y:S01]  /*0700*/  FADD.FTZ R13, R8, R13 ;  /* 0x0000000d080d7221 */ /* 0x008fe20000010000 */
[----:B------:R-:W-:Y:S06]  /*0710*/  STS [R9+-0x400], R8 ;  /* 0xfffc000809007388 */ /* 0x000fec0000000800 */
[----:B------:R-:W3:Y:S01]  /*0720*/  MUFU.EX2 R14, R14 ;  /* 0x0000000e000e7308 */ /* 0x000ee20000000800 */
[----:B-1----:R-:W-:Y:S01]  /*0730*/  STS [R9+-0x200], R10 ;  /* 0xfffe000a09007388 */ /* 0x002fe20000000800 */
[----:B------:R-:W-:-:S03]  /*0740*/  FADD.FTZ R20, -R6, R19 ;  /* 0x0000001306147221 */ /* 0x000fc60000010100 */
[----:B------:R-:W1:Y:S03]  /*0750*/  LDS R19, [R9+0x1400] ;  /* 0x0014000009137984 */ /* 0x000e660000000800 */
[----:B------:R-:W3:Y:S01]  /*0760*/  MUFU.EX2 R16, R16 ;  /* 0x0000001000107308 */ /* 0x000ee20000000800 */
[----:B0-----:R-:W-:Y:S02]  /*0770*/  FADD.FTZ R22, -R6, R21 ;  /* 0x0000001506167221 */ /* 0x001fe40000010100 */
[----:B------:R-:W0:Y:S01]  /*0780*/  LDS R21, [R9+0x1600] ;  /* 0x0016000009157984 */ /* 0x000e220000000800 */
[----:B------:R-:W-:Y:S02]  /*0790*/  FMUL.FTZ R20, R20, 1.4426950216293334961 ;  /* 0x3fb8aa3b14147820 */ /* 0x000fe40000410000 */
[----:B--2---:R-:W-:Y:S01]  /*07a0*/  FADD.FTZ R24, -R6, R23 ;  /* 0x0000001706187221 */ /* 0x004fe20000010100 */
[----:B------:R-:W-:Y:S01]  /*07b0*/  STS [R9], R12 ;  /* 0x0000000c09007388 */ /* 0x000fe20000000800 */
[----:B------:R-:W2:Y:S01]  /*07c0*/  MUFU.EX2 R18, R18 ;  /* 0x0000001200127308 */ /* 0x000ea20000000800 */
[----:B------:R-:W-:-:S02]  /*07d0*/  FMUL.FTZ R22, R22, 1.4426950216293334961 ;  /* 0x3fb8aa3b16167820 */ /* 0x000fc40000410000 */
[----:B------:R-:W0:Y:S01]  /*07e0*/  LDS R23, [R9+0x1800] ;  /* 0x0018000009177984 */ /* 0x000e220000000800 */
[C---:B----4-:R-:W-:Y:S02]  /*07f0*/  FADD.FTZ R26, -R6.reuse, R25 ;  /* 0x00000019061a7221 */ /* 0x050fe40000010100 */
[----:B-----5:R-:W-:Y:S01]  /*0800*/  FADD.FTZ R15, -R6, R15 ;  /* 0x0000000f060f7221 */ /* 0x020fe20000010100 */
[----:B------:R-:W4:Y:S01]  /*0810*/  LDS R25, [R9+0x1a00] ;  /* 0x001a000009197984 */ /* 0x000f220000000800 */
[----:B------:R-:W5:Y:S01]  /*0820*/  MUFU.EX2 R20, R20 ;  /* 0x0000001400147308 */ /* 0x000f620000000800 */
[----:B------:R-:W-:Y:S02]  /*0830*/  FMUL.FTZ R24, R24, 1.4426950216293334961 ;  /* 0x3fb8aa3b18187820 */ /* 0x000fe40000410000 */
[----:B------:R-:W-:Y:S01]  /*0840*/  FADD.FTZ R17, -R6, R17 ;  /* 0x0000001106117221 */ /* 0x000fe20000010100 */
[----:B---3--:R-:W-:Y:S01]  /*0850*/  STS [R9+0x200], R14 ;  /* 0x0002000e09007388 */ /* 0x008fe20000000800 */
[----:B------:R-:W-:-:S02]  /*0860*/  FMUL.FTZ R28, R15, 1.4426950216293334961 ;  /* 0x3fb8aa3b0f1c7820 */ /* 0x000fc40000410000 */
[----:B------:R-:W-:Y:S01]  /*0870*/  FMUL.FTZ R15, R17, 1.4426950216293334961 ;  /* 0x3fb8aa3b110f7820 */ /* 0x000fe20000410000 */
[----:B------:R-:W3:Y:S01]  /*0880*/  MUFU.EX2 R22, R22 ;  /* 0x0000001600167308 */ /* 0x000ee20000000800 */
[----:B------:R-:W-:Y:S01]  /*0890*/  FADD.FTZ R17, R13, R10 ;  /* 0x0000000a0d117221 */ /* 0x000fe20000010000 */
[----:B------:R-:W-:Y:S01]  /*08a0*/  STS [R9+0x400], R16 ;  /* 0x0004001009007388 */ /* 0x000fe20000000800 */
[----:B------:R-:W-:Y:S02]  /*08b0*/  FMUL.FTZ R26, R26, 1.4426950216293334961 ;  /* 0x3fb8aa3b1a1a7820 */ /* 0x000fe40000410000 */
[----:B------:R-:W-:Y:S01]  /*08c0*/  FADD.FTZ R17, R17, R12 ;  /* 0x0000000c11117221 */ /* 0x000fe20000010000 */
[----:B--2---:R-:W-:Y:S02]  /*08d0*/  STS [R9+0x600], R18 ;  /* 0x0006001209007388 */ /* 0x004fe40000000800 */
[----:B------:R-:W2:Y:S02]  /*08e0*/  MUFU.EX2 R24, R24 ;  /* 0x0000001800187308 */ /* 0x000ea40000000800 */
[----:B-----5:R-:W-:Y:S01]  /*08f0*/  STS [R9+0x800], R20 ;  /* 0x0008001409007388 */ /* 0x020fe20000000800 */
[----:B-1----:R-:W-:-:S05]  /*0900*/  FADD.FTZ R19, -R6, R19 ;  /* 0x0000001306137221 */ /* 0x002fca0000010100 */
[----:B------:R-:W1:Y:S01]  /*0910*/  MUFU.EX2 R26, R26 ;  /* 0x0000001a001a7308 */ /* 0x000e620000000800 */
[----:B---3--:R-:W-:Y:S01]  /*0920*/  STS [R9+0xa00], R22 ;  /* 0x000a001609007388 */ /* 0x008fe20000000800 */
[----:B------:R-:W-:Y:S02]  /*0930*/  FMUL.FTZ R27, R19, 1.4426950216293334961 ;  /* 0x3fb8aa3b131b7820 */ /* 0x000fe40000410000 */
[----:B------:R-:W-:Y:S02]  /*0940*/  FADD.FTZ R19, R17, R14 ;  /* 0x0000000e11137221 */ /* 0x000fe40000010000 */
[----:B0-----:R-:W-:Y:S02]  /*0950*/  FADD.FTZ R21, -R6, R21 ;  /* 0x0000001506157221 */ /* 0x001fe40000010100 */
[----:B------:R-:W0:Y:S01]  /*0960*/  MUFU.EX2 R28, R28 ;  /* 0x0000001c001c7308 */ /* 0x000e220000000800 */
[----:B------:R-:W-:Y:S01]  /*0970*/  FADD.FTZ R19, R19, R16 ;  /* 0x0000001013137221 */ /* 0x000fe20000010000 */
[----:B--2---:R-:W-:Y:S01]  /*0980*/  STS [R9+0xc00], R24 ;  /* 0x000c001809007388 */ /* 0x004fe20000000800 */
[----:B------:R-:W-:-:S02]  /*0990*/  FMUL.FTZ R29, R21, 1.4426950216293334961 ;  /* 0x3fb8aa3b151d7820 */ /* 0x000fc40000410000 */
[----:B------:R-:W-:Y:S02]  /*09a0*/  FADD.FTZ R19, R19, R18 ;  /* 0x0000001213137221 */ /* 0x000fe40000010000 */
[C---:B------:R-:W-:Y:S01]  /*09b0*/  FADD.FTZ R23, -R6.reuse, R23 ;  /* 0x0000001706177221 */ /* 0x040fe20000010100 */
[----:B------:R-:W2:Y:S01]  /*09c0*/  MUFU.EX2 R15, R15 ;  /* 0x0000000f000f7308 */ /* 0x000ea20000000800 */
[----:B------:R-:W-:Y:S01]  /*09d0*/  FADD.FTZ R19, R19, R20 ;  /* 0x0000001413137221 */ /* 0x000fe20000010000 */
[----:B-1----:R-:W-:Y:S01]  /*09e0*/  STS [R9+0xe00], R26 ;  /* 0x000e001a09007388 */ /* 0x002fe20000000800 */
[----:B------:R-:W-:Y:S02]  /*09f0*/  FMUL.FTZ R8, R23, 1.4426950216293334961 ;  /* 0x3fb8aa3b17087820 */ /* 0x000fe40000410000 */
[----:B------:R-:W-:Y:S02]  /*0a00*/  FADD.FTZ R21, R19, R22 ;  /* 0x0000001613157221 */ /* 0x000fe40000010000 */
[----:B----4-:R-:W-:Y:S01]  /*0a10*/  FADD.FTZ R25, -R6, R25 ;  /* 0x0000001906197221 */ /* 0x010fe20000010100 */
[----:B------:R-:W1:Y:S01]  /*0a20*/  MUFU.EX2 R13, R27 ;  /* 0x0000001b000d7308 */ /* 0x000e620000000800 */
[----:B------:R-:W-:Y:S01]  /*0a30*/  FADD.FTZ R21, R21, R24 ;  /* 0x0000001815157221 */ /* 0x000fe20000010000 */
[----:B0-----:R-:W-:Y:S01]  /*0a40*/  STS [R9+0x1000], R28 ;  /* 0x0010001c09007388 */ /* 0x001fe20000000800 */
[----:B------:R-:W-:-:S02]  /*0a50*/  FMUL.FTZ R25, R25, 1.4426950216293334961 ;  /* 0x3fb8aa3b19197820 */ /* 0x000fc40000410000 */
[----:B------:R-:W-:-:S03]  /*0a60*/  FADD.FTZ R21, R21, R26 ;  /* 0x0000001a15157221 */ /* 0x000fc60000010000 */
[----:B------:R-:W0:Y:S01]  /*0a70*/  MUFU.EX2 R17, R29 ;  /* 0x0000001d00117308 */ /* 0x000e220000000800 */
[----:B------:R-:W-:Y:S01]  /*0a80*/  FADD.FTZ R10, R21, R28 ;  /* 0x0000001c150a7221 */ /* 0x000fe20000010000 */
[----:B--2---:R-:W-:Y:S03]  /*0a90*/  STS [R9+0x1200], R15 ;  /* 0x0012000f09007388 */ /* 0x004fe60000000800 */
[----:B------:R-:W-:-:S03]  /*0aa0*/  FADD.FTZ R10, R10, R15 ;  /* 0x0000000f0a0a7221 */ /* 0x000fc60000010000 */
[----:B------:R-:W2:Y:S01]  /*0ab0*/  MUFU.EX2 R8, R8 ;  /* 0x0000000800087308 */ /* 0x000ea20000000800 */
[----:B-1----:R-:W-:Y:S01]  /*0ac0*/  FADD.FTZ R10, R10, R13 ;  /* 0x0000000d0a0a7221 */ /* 0x002fe20000010000 */
[----:B------:R1:W-:Y:S06]  /*0ad0*/  STS [R9+0x1400], R13 ;  /* 0x0014000d09007388 */ /* 0x0003ec0000000800 */
[----:B------:R-:W3:Y:S01]  /*0ae0*/  MUFU.EX2 R19, R25 ;  /* 0x0000001900137308 */ /* 0x000ee20000000800 */
[----:B0-----:R-:W-:Y:S01]  /*0af0*/  FADD.FTZ R21, R10, R17 ;  /* 0x000000110a157221 */ /* 0x001fe20000010000 */
[----:B------:R-:W-:Y:S03]  /*0b00*/  STS [R9+0x1600], R17 ;  /* 0x0016001109007388 */ /* 0x000fe60000000800 */
[----:B--2---:R-:W-:Y:S01]  /*0b10*/  FADD.FTZ R10, R21, R8 ;  /* 0x00000008150a7221 */ /* 0x004fe20000010000 */
[----:B------:R-:W-:Y:S04]  /*0b20*/  STS [R9+0x1800], R8 ;  /* 0x0018000809007388 */ /* 0x000fe80000000800 */
[----:B---3--:R0:W-:Y:S01]  /*0b30*/  STS [R9+0x1a00], R19 ;  /* 0x001a001309007388 */ /* 0x0081e20000000800 */
[----:B-1----:R-:W-:Y:S01]  /*0b40*/  FADD.FTZ R13, R10, R19 ;  /* 0x000000130a0d7221 */ /* 0x002fe20000010000 */
[----:B0-----:R-:W-:Y:S01]  /*0b50*/  IADD3 R9, R9, 0x2000, RZ ;  /* 0x0000200009097810 */ /* 0x001fe20007ffe0ff */
[----:B------:R-:W-:Y:S05]  /*0b60*/  @!P2 BRA `(.L_x_2444) ;  /* 0xfffff9c00000a947 */ /* 0x000fea000383ffff */
.L_x_2443:
[----:B------:R-:W-:Y:S05]  /*0b70*/  BSYNC B1 ;  /* 0x0000000000017941 */ /* 0x000fea0003800000 */
.L_x_2442:
        /* <DEDUP_REMOVED lines=18> */
[----:B0-----:R-:W-:Y:S01]  /*0ca0*/  FMUL.FTZ R10, R21, 1.4426950216293334961 ;  /* 0x3fb8aa3b150a7820 */ /* 0x001fe20000410000 */
[----:B------:R-:W0:Y:S01]  /*0cb0*/  MUFU.EX2 R8, R8 ;  /* 0x0000000800087308 */ /* 0x000e220000000800 */
[----:B------:R-:W-:Y:S02]  /*0cc0*/  FMUL.FTZ R12, R23, 1.4426950216293334961 ;  /* 0x3fb8aa3b170c7820 */ /* 0x000fe40000410000 */
[----:B-----5:R-:W-:-:S02]  /*0cd0*/  FADD.FTZ R25, -R6, R25 ;  /* 0x0000001906197221 */ /* 0x020fc40000010100 */
[C---:B------:R-:W-:Y:S02]  /*0ce0*/  FADD.FTZ R27, -R6.reuse, R27 ;  /* 0x0000001b061b7221 */ /* 0x040fe40000010100 */
        /* <DEDUP_REMOVED lines=32> */
.L_x_2446:
[----:B------:R-:W-:Y:S05]  /*0ef0*/  BSYNC B1 ;  /* 0x0000000000017941 */ /* 0x000fea0003800000 */
.L_x_2445:
        /* <DEDUP_REMOVED lines=10> */
[----:B------:R-:W-:Y:S01]  /*0fa0*/  FMUL.FTZ R11, R11, 1.4426950216293334961 ;  /* 0x3fb8aa3b0b0b7820 */ /* 0x000fe20000410000 */
[----:B------:R-:W1:Y:S01]  /*0fb0*/  MUFU.EX2 R8, R7 ;  /* 0x0000000700087308 */ /* 0x000e620000000800 */
[----:B-----5:R-:W-:Y:S02]  /*0fc0*/  FADD.FTZ R17, -R6, R17 ;  /* 0x0000001106117221 */ /* 0x020fe40000010100 */
[----:B------:R-:W-:-:S02]  /*0fd0*/  FMUL.FTZ R15, R15, 1.4426950216293334961 ;  /* 0x3fb8aa3b0f0f7820 */ /* 0x000fc40000410000 */
[----:B------:R-:W-:-:S03]  /*0fe0*/  FMUL.FTZ R17, R17, 1.4426950216293334961 ;  /* 0x3fb8aa3b11117820 */ /* 0x000fc60000410000 */
[----:B0-----:R-:W0:Y:S08]  /*0ff0*/  MUFU.EX2 R10, R11 ;  /* 0x0000000b000a7308 */ /* 0x001e300000000800 */
[----:B------:R-:W2:Y:S01]  /*1000*/  MUFU.EX2 R6, R15 ;  /* 0x0000000f00067308 */ /* 0x000ea20000000800 */
[----:B-1----:R1:W-:Y:S01]  /*1010*/  STS [R9+-0x400], R8 ;  /* 0xfffc000809007388 */ /* 0x0023e20000000800 */
[----:B------:R-:W-:-:S06]  /*1020*/  FADD.FTZ R13, R13, R8 ;  /* 0x000000080d0d7221 */ /* 0x000fcc0000010000 */
[----:B------:R-:W3:Y:S01]  /*1030*/  MUFU.EX2 R12, R17 ;  /* 0x00000011000c7308 */ /* 0x000ee20000000800 */
[----:B0-----:R1:W-:Y:S01]  /*1040*/  STS [R9+-0x200], R10 ;  /* 0xfffe000a09007388 */ /* 0x0013e20000000800 */
[----:B------:R-:W-:-:S03]  /*1050*/  FADD.FTZ R13, R13, R10 ;  /* 0x0000000a0d0d7221 */ /* 0x000fc60000010000 */
[----:B--2---:R1:W-:Y:S01]  /*1060*/  STS [R9], R6 ;  /* 0x0000000609007388 */ /* 0x0043e20000000800 */
[----:B------:R-:W-:-:S03]  /*1070*/  FADD.FTZ R13, R13, R6 ;  /* 0x000000060d0d7221 */ /* 0x000fc60000010000 */
[----:B---3--:R1:W-:Y:S01]  /*1080*/  STS [R9+0x200], R12 ;  /* 0x0002000c09007388 */ /* 0x0083e20000000800 */
[----:B------:R-:W-:-:S03]  /*1090*/  FADD.FTZ R13, R13, R12 ;  /* 0x0000000c0d0d7221 */ /* 0x000fc60000010000 */
.L_x_2438:
[----:B------:R-:W-:Y:S05]  /*10a0*/  BSYNC B0 ;  /* 0x0000000000007941 */ /* 0x000fea0003800000 */
.L_x_2437:
[----:B-1----:R-:W1:Y:S01]  /*10b0*/  SHFL.BFLY PT, R6, R13, 0x10, 0x1f ;  /* 0x0e001f000d067f89 */ /* 0x002e6200000e0000 */
[----:B------:R-:W-:Y:S01]  /*10c0*/  LOP3.LUT P0, R11, R5, 0x1f, RZ, 0xc0, !PT ;  /* 0x0000001f050b7812 */ /* 0x000fe2000780c0ff */
[----:B------:R-:W-:Y:S03]  /*10d0*/  BSSY B0, `(.L_x_2447) ;  /* 0x0000099000007945 */ /* 0x000fe60003800000 */
[----:B------:R-:W-:-:S09]  /*10e0*/  ISETP.GT.U32.AND P2, PT, R11, 0x3, PT ;  /* 0x000000030b00780c */ /* 0x000fd20003f44070 */
[----:B------:R-:W-:Y:S01]  /*10f0*/  @!P0 SHF.R.U32.HI R12, RZ, 0x3, R5 ;  /* 0x00000003ff0c8819 */ /* 0x000fe20000011605 */
[----:B-1----:R-:W-:-:S03]  /*1100*/  FADD.FTZ R6, R6, R13 ;  /* 0x0000000d06067221 */ /* 0x002fc60000010000 */
[----:B------:R-:W-:Y:S02]  /*1110*/  @!P0 LOP3.LUT R13, R12, 0x1ffffffc, RZ, 0xc0, !PT ;  /* 0x1ffffffc0c0d8812 */ /* 0x000fe400078ec0ff */
[----:B------:R-:W1:Y:S02]  /*1120*/  SHFL.BFLY PT, R7, R6, 0x8, 0x1f ;  /* 0x0d001f0006077f89 */ /* 0x000e6400000e0000 */
[----:B-1----:R-:W-:-:S05]  /*1130*/  FADD.FTZ R7, R6, R7 ;  /* 0x0000000706077221 */ /* 0x002fca0000010000 */
[----:B------:R-:W1:Y:S02]  /*1140*/  SHFL.BFLY PT, R8, R7, 0x4, 0x1f ;  /* 0x0c801f0007087f89 */ /* 0x000e6400000e0000 */
[----:B-1----:R-:W-:-:S05]  /*1150*/  FADD.FTZ R8, R7, R8 ;  /* 0x0000000807087221 */ /* 0x002fca0000010000 */
[----:B------:R-:W1:Y:S02]  /*1160*/  SHFL.BFLY PT, R9, R8, 0x2, 0x1f ;  /* 0x0c401f0008097f89 */ /* 0x000e6400000e0000 */
[----:B-1----:R-:W-:-:S05]  /*1170*/  FADD.FTZ R9, R8, R9 ;  /* 0x0000000908097221 */ /* 0x002fca0000010000 */
[----:B0-----:R-:W0:Y:S02]  /*1180*/  SHFL.BFLY PT, R10, R9, 0x1, 0x1f ;  /* 0x0c201f00090a7f89 */ /* 0x001e2400000e0000 */
        /* <DEDUP_REMOVED lines=20> */
[----:B0-----:R-:W-:Y:S01]  /*12d0*/  MOV R7, R8 ;  /* 0x0000000800077202 */ /* 0x001fe20000000f00 */
[----:B------:R-:W-:Y:S01]  /*12e0*/  IMAD.MOV.U32 R9, RZ, RZ, R5 ;  /* 0x000000ffff097224 */ /* 0x000fe200078e0005 */
[----:B------:R-:W-:-:S05]  /*12f0*/  LEA R8, R5, 0x20, 0x2 ;  /* 0x0000002005087811 */ /* 0x000fca00078e10ff */
.L_x_2451:
        /* <DEDUP_REMOVED lines=8> */
.L_x_2450:
[----:B0-----:R-:W-:Y:S05]  /*1380*/  BSYNC B1 ;  /* 0x0000000000017941 */ /* 0x001fea0003800000 */
.L_x_2449:
        /* <DEDUP_REMOVED lines=10> */
.L_x_2454:
        /* <DEDUP_REMOVED lines=14> */
[----:B------:R-:W-:Y:S01]  /*1510*/  LDS R19, [R7+0x1200] ;  /* 0x0012000007137984 */ /* 0x000fe20000000800 */
[----:B-1----:R-:W-:-:S03]  /*1520*/  FMUL.FTZ R14, R6, R14 ;  /* 0x0000000e060e7220 */ /* 0x002fc60000410000 */
        /* <DEDUP_REMOVED lines=8> */
[----:B------:R4:W-:Y:S04]  /*15b0*/  STS [R7+-0x400], R12 ;  /* 0xfffc000c07007388 */ /* 0x0009e80000000800 */
[----:B------:R0:W-:Y:S01]  /*15c0*/  STS [R7+-0x200], R14 ;  /* 0xfffe000e07007388 */ /* 0x0001e20000000800 */
[----:B------:R-:W-:-:S03]  /*15d0*/  FMUL.FTZ R22, R6, R21 ;  /* 0x0000001506167220 */ /* 0x000fc60000410000 */
[----:B------:R1:W-:Y:S01]  /*15e0*/  STS [R7], R16 ;  /* 0x0000001007007388 */ /* 0x0003e20000000800 */
[C---:B------:R-:W-:Y:S02]  /*15f0*/  FMUL.FTZ R24, R6.reuse, R27 ;  /* 0x0000001b06187220 */ /* 0x040fe40000410000 */
[C---:B----4-:R-:W-:Y:S01]  /*1600*/  FMUL.FTZ R12, R6.reuse, R29 ;  /* 0x0000001d060c7220 */ /* 0x050fe20000410000 */
[----:B------:R-:W-:Y:S01]  /*1610*/  STS [R7+0x200], R18 ;  /* 0x0002001207007388 */ /* 0x000fe20000000800 */
[----:B------:R-:W-:-:S03]  /*1620*/  FMUL.FTZ R26, R6, R25 ;  /* 0x00000019061a7220 */ /* 0x000fc60000410000 */
[----:B------:R-:W-:Y:S01]  /*1630*/  STS [R7+0x400], R20 ;  /* 0x0004001407007388 */ /* 0x000fe20000000800 */
[----:B------:R-:W-:-:S03]  /*1640*/  FMUL.FTZ R28, R6, R23 ;  /* 0x00000017061c7220 */ /* 0x000fc60000410000 */
[----:B------:R4:W-:Y:S01]  /*1650*/  STS [R7+0x600], R10 ;  /* 0x0006000a07007388 */ /* 0x0009e20000000800 */
[----:B0-----:R-:W-:-:S03]  /*1660*/  FMUL.FTZ R14, R6, R11 ;  /* 0x0000000b060e7220 */ /* 0x001fc60000410000 */
[----:B------:R-:W-:Y:S01]  /*1670*/  STS [R7+0x800], R12 ;  /* 0x0008000c07007388 */ /* 0x000fe20000000800 */
[----:B-1----:R-:W-:-:S03]  /*1680*/  FMUL.FTZ R16, R6, R17 ;  /* 0x0000001106107220 */ /* 0x002fc60000410000 */
        /* <DEDUP_REMOVED lines=14> */
.L_x_2453:
[----:B------:R-:W-:Y:S05]  /*1770*/  BSYNC B1 ;  /* 0x0000000000017941 */ /* 0x000fea0003800000 */
.L_x_2452:
        /* <DEDUP_REMOVED lines=31> */
.L_x_2456:
[----:B------:R-:W-:Y:S05]  /*1970*/  BSYNC B1 ;  /* 0x0000000000017941 */ /* 0x000fea0003800000 */
.L_x_2455:
        /* <DEDUP_REMOVED lines=14> */
.L_x_2448:
[----:B------:R-:W-:Y:S05]  /*1a60*/  BSYNC B0 ;  /* 0x0000000000007941 */ /* 0x000fea0003800000 */
.L_x_2447:
[----:B------:R-:W-:Y:S01]  /*1a70*/  BAR.SYNC.DEFER_BLOCKING 0x0 ;  /* 0x0000000000007b1d */ /* 0x000fe20000010000 */
[----:B0-----:R-:W-:Y:S01]  /*1a80*/  LOP3.LUT R4, R0, 0x3, RZ, 0xc0, !PT ;  /* 0x0000000300047812 */ /* 0x001fe200078ec0ff */
[----:B------:R-:W-:Y:S01]  /*1a90*/  CS2R R14, SRZ ;  /* 0x00000000000e7805 */ /* 0x000fe2000001ff00 */
[----:B------:R-:W-:Y:S01]  /*1aa0*/  SHF.R.S32.HI R7, RZ, 0x1f, R0 ;  /* 0x0000001fff077819 */ /* 0x000fe20000011400 */
[----:B------:R-:W-:Y:S01]  /*1ab0*/  IMAD.MOV.U32 R16, RZ, RZ, RZ ;  /* 0x000000ffff107224 */ /* 0x000fe200078e00ff */
[----:B------:R-:W-:Y:S01]  /*1ac0*/  ISETP.NE.AND P2, PT, R4, RZ, PT ;  /* 0x000000ff0400720c */ /* 0x000fe20003f45270 */
[----:B------:R-:W-:Y:S01]  /*1ad0*/  BSSY B0, `(.L_x_2457) ;  /* 0x0000024000007945 */ /* 0x000fe20003800000 */
[----:B------:R-:W-:Y:S01]  /*1ae0*/  LOP3.LUT R4, R5, 0xffffffc0, RZ, 0xc0, !PT ;  /* 0xffffffc005047812 */ /* 0x000fe200078ec0ff */
[----:B------:R-:W-:Y:S01]  /*1af0*/  IMAD.MOV.U32 R13, RZ, RZ, RZ ;  /* 0x000000ffff0d7224 */ /* 0x000fe200078e00ff */
[----:B------:R-:W-:Y:S01]  /*1b00*/  LEA.HI R12, R7, R0, RZ, 0x2 ;  /* 0x00000000070c7211 */ /* 0x000fe200078f10ff */
[----:B------:R-:W-:Y:S01]  /*1b10*/  HFMA2.MMA R0, -RZ, RZ, 0, 0 ;  /* 0x00000000ff007435 */ /* 0x000fe200000001ff */
[----:B------:R-:W-:Y:S01]  /*1b20*/  ISETP.NE.OR P5, PT, R4, 0x40, P2 ;  /* 0x000000400400780c */ /* 0x000fe200017a5670 */
[----:B------:R-:W-:Y:S01]  /*1b30*/  CS2R R22, SRZ ;  /* 0x0000000000167805 */ /* 0x000fe2000001ff00 */
[C---:B------:R-:W-:Y:S01]  /*1b40*/  LOP3.LUT R6, R5.reuse, 0xffffffe0, RZ, 0xc0, !PT ;  /* 0xffffffe005067812 */ /* 0x040fe200078ec0ff */
[----:B------:R-:W-:Y:S01]  /*1b50*/  CS2R R20, SRZ ;  /* 0x0000000000147805 */ /* 0x000fe2000001ff00 */
[----:B------:R-:W-:Y:S01]  /*1b60*/  SHF.R.S32.HI R12, RZ, 0x2, R12 ;  /* 0x00000002ff0c7819 */ /* 0x000fe2000001140c */
[----:B------:R-:W-:Y:S01]  /*1b70*/  CS2R R18, SRZ ;  /* 0x0000000000127805 */ /* 0x000fe2000001ff00 */
[----:B------:R-:W-:Y:S01]  /*1b80*/  IADD3 R8, R5, 0x1f, RZ ;  /* 0x0000001f05087810 */ /* 0x000fe20007ffe0ff */
[----:B------:R-:W-:Y:S01]  /*1b90*/  BAR.SYNC.DEFER_BLOCKING 0x0 ;  /* 0x0000000000007b1d */ /* 0x000fe20000010000 */
[----:B------:R-:W-:Y:S01]  /*1ba0*/  ISETP.NE.OR P4, PT, R6, 0x20, P2 ;  /* 0x000000200600780c */ /* 0x000fe20001785670 */
[----:B------:R-:W-:Y:S01]  /*1bb0*/  IMAD R3, R3, 0x78, R12 ;  /* 0x0000007803037824 */ /* 0x000fe200078e020c */
[C---:B------:R-:W-:Y:S01]  /*1bc0*/  ISETP.GT.OR P0, PT, R5.reuse, 0x3f, P2 ;  /* 0x0000003f0500780c */ /* 0x040fe20001704670 */
[----:B------:R-:W-:Y:S01]  /*1bd0*/  CS2R R6, SRZ ;  /* 0x0000000000067805 */ /* 0x000fe2000001ff00 */
        /* <DEDUP_REMOVED lines=19> */
.L_x_2458:
[----:B------:R-:W-:Y:S05]  /*1d10*/  BSYNC B0 ;  /* 0x0000000000007941 */ /* 0x000fea0003800000 */
.L_x_2457:
        /* <DEDUP_REMOVED lines=33> */
.L_x_2460:
[----:B------:R-:W-:Y:S05]  /*1f30*/  BSYNC B0 ;  /* 0x0000000000007941 */ /* 0x000fea0003800000 */
.L_x_2459:
        /* <DEDUP_REMOVED lines=18> */
.L_x_2462:
[----:B------:R-:W-:Y:S05]  /*2060*/  BSYNC B0 ;  /* 0x0000000000007941 */ /* 0x000fea0003800000 */
.L_x_2461:
        /* <DEDUP_REMOVED lines=34> */
.L_x_2464:
[----:B------:R-:W-:Y:S05]  /*2290*/  BSYNC B0 ;  /* 0x0000000000007941 */ /* 0x000fea0003800000 */
.L_x_2463:
[----:B------:R-:W-:Y:S06]  /*22a0*/  BAR.SYNC.DEFER_BLOCKING 0x0 ;  /* 0x0000000000007b1d */ /* 0x000fec0000010000 */
[----:B------:R-:W-:Y:S05]  /*22b0*/  @P3 EXIT ;  /* 0x000000000000394d */ /* 0x000fea0003800000 */
[----:B------:R-:W-:Y:S05]  /*22c0*/  @P2 EXIT ;  /* 0x000000000000294d */ /* 0x000fea0003800000 */
[----:B------:R-:W2:Y:S01]  /*22d0*/  S2UR UR4, SR_CTAID.Z ;  /* 0x00000000000479c3 */ /* 0x000ea20000002700 */
[----:B01----:R-:W-:Y:S01]  /*22e0*/  IMAD.MOV.U32 R3, RZ, RZ, c[0x0][0x14] ;  /* 0x00000500ff037624 */ /* 0x003fe200078e00ff */
[----:B------:R-:W-:Y:S01]  /*22f0*/  F2FP.PACK_AB R8, R5, R4 ;  /* 0x000000040508723e */ /* 0x000fe200000000ff */
[----:B------:R-:W-:Y:S01]  /*2300*/  IMAD R2, R2, c[0x0][0xc], RZ ;  /* 0x0000030002027a24 */ /* 0x000fe200078e02ff */
[----:B------:R-:W-:Y:S01]  /*2310*/  IADD3 R25, R12, 0x20, RZ ;  /* 0x000000200c197810 */ /* 0x000fe20007ffe0ff */
[----:B------:R-:W-:Y:S01]  /*2320*/  IMAD R3, R3, 0x78, RZ ;  /* 0x0000007803037824 */ /* 0x000fe200078e02ff */
[----:B------:R-:W-:-:S02]  /*2330*/  PRMT R29, R8, 0x7610, R29 ;  /* 0x00007610081d7816 */ /* 0x000fc4000000001d */
[----:B------:R-:W0:Y:S01]  /*2340*/  S2UR UR5, SR_CTAID.X ;  /* 0x00000000000579c3 */ /* 0x000e220000002500 */
[----:B------:R-:W-:Y:S01]  /*2350*/  IMAD R2, R2, R3, RZ ;  /* 0x0000000302027224 */ /* 0x000fe200078e02ff */
[----:B------:R-:W-:Y:S02]  /*2360*/  F2FP.PACK_AB R15, R16, R15 ;  /* 0x0000000f100f723e */ /* 0x000fe400000000ff */
[----:B------:R-:W-:Y:S02]  /*2370*/  F2FP.PACK_AB R16, R7, R6 ;  /* 0x000000060710723e */ /* 0x000fe400000000ff */
[----:B------:R-:W-:Y:S02]  /*2380*/  SHF.R.S32.HI R9, RZ, 0x1f, R2 ;  /* 0x0000001fff097819 */ /* 0x000fe40000011402 */
[----:B------:R-:W-:Y:S02]  /*2390*/  F2FP.PACK_AB R0, R13, R0 ;  /* 0x000000000d00723e */ /* 0x000fe400000000ff */
[----:B------:R-:W-:-:S02]  /*23a0*/  F2FP.PACK_AB R23, R14, R23 ;  /* 0x000000170e17723e */ /* 0x000fc400000000ff */
[----:B------:R-:W-:Y:S02]  /*23b0*/  F2FP.PACK_AB R21, R22, R21 ;  /* 0x000000151615723e */ /* 0x000fe400000000ff */
[----:B------:R-:W-:Y:S01]  /*23c0*/  F2FP.PACK_AB R19, R20, R19 ;  /* 0x000000131413723e */ /* 0x000fe200000000ff */
[----:B--2---:R-:W-:Y:S01]  /*23d0*/  UIMAD UR4, UR4, 0x78, URZ ;  /* 0x00000078040478a4 */ /* 0x004fe2000f8e023f */
[----:B------:R-:W-:Y:S01]  /*23e0*/  F2FP.PACK_AB R18, RZ, R18 ;  /* 0x00000012ff12723e */ /* 0x000fe200000000ff */
[----:B0-----:R-:W-:Y:S02]  /*23f0*/  IMAD R17, R3, UR5, RZ ;  /* 0x0000000503117c24 */ /* 0x001fe4000f8e02ff */
[----:B------:R-:W-:Y:S01]  /*2400*/  USHF.R.S32.HI UR5, URZ, 0x1f, UR4 ;  /* 0x0000001f3f057899 */ /* 0x000fe20008011404 */
[----:B------:R-:W-:Y:S02]  /*2410*/  IADD3 R3, R12, 0x8, RZ ;  /* 0x000000080c037810 */ /* 0x000fe40007ffe0ff */
[----:B------:R-:W-:-:S02]  /*2420*/  SHF.R.S32.HI R26, RZ, 0x1f, R17 ;  /* 0x0000001fff1a7819 */ /* 0x000fc40000011411 */
[----:B------:R-:W-:-:S04]  /*2430*/  IADD3 R17, P0, P1, R2, UR4, R17 ;  /* 0x0000000402117c10 */ /* 0x000fc8000f91e011 */
[----:B------:R-:W-:Y:S02]  /*2440*/  IADD3.X R26, R9, UR5, R26, P0, P1 ;  /* 0x00000005091a7c10 */ /* 0x000fe400087e241a */
[CC--:B------:R-:W-:Y:S02]  /*2450*/  IADD3 R9, P1, R3.reuse, R17.reuse, RZ ;  /* 0x0000001103097210 */ /* 0x0c0fe40007f3e0ff */
[C---:B------:R-:W-:Y:S02]  /*2460*/  IADD3 R11, P0, R12.reuse, R17, RZ ;  /* 0x000000110c0b7210 */ /* 0x040fe40007f1e0ff */
[-C--:B------:R-:W-:Y:S02]  /*2470*/  LEA.HI.X.SX32 R10, R3, R26.reuse, 0x1, P1 ;  /* 0x0000001a030a7211 */ /* 0x080fe400008f0eff */
[----:B------:R-:W-:Y:S02]  /*2480*/  LEA R4, P1, R9, c[0x0][0x160], 0x1 ;  /* 0x0000580009047a11 */ /* 0x000fe400078208ff */
[----:B------:R-:W-:-:S02]  /*2490*/  LEA.HI.X.SX32 R24, R12, R26, 0x1, P0 ;  /* 0x0000001a0c187211 */ /* 0x000fc400000f0eff */
[----:B------:R-:W-:Y:S02]  /*24a0*/  LEA R2, P0, R11, c[0x0][0x160], 0x1 ;  /* 0x000058000b027a11 */ /* 0x000fe400078008ff */
[----:B------:R-:W-:Y:S02]  /*24b0*/  LEA.HI.X R5, R9, c[0x0][0x164], R10, 0x1, P1 ;  /* 0x0000590009057a11 */ /* 0x000fe400008f0c0a */
[----:B------:R-:W-:Y:S02]  /*24c0*/  IADD3 R9, R12, 0x10, RZ ;  /* 0x000000100c097810 */ /* 0x000fe40007ffe0ff */
[----:B------:R-:W-:Y:S02]  /*24d0*/  LEA.HI.X R3, R11, c[0x0][0x164], R24, 0x1, P0 ;  /* 0x000059000b037a11 */ /* 0x000fe400000f0c18 */
[----:B------:R-:W-:Y:S02]  /*24e0*/  PRMT R11, R8, 0x7632, R11 ;  /* 0x00007632080b7816 */ /* 0x000fe4000000000b */
[----:B------:R-:W-:Y:S01]  /*24f0*/  IADD3 R27, P0, R9, R17, RZ ;  /* 0x00000011091b7210 */ /* 0x000fe20007f1e0ff */
[----:B------:R0:W-:Y:S01]  /*2500*/  STG.E.U16 [R2.64], R29 ;  /* 0x0000001d02007986 */ /* 0x0001e2000c101524 */
[----:B------:R-:W-:-:S02]  /*2510*/  IADD3 R10, R12, 0x18, RZ ;  /* 0x000000180c0a7810 */ /* 0x000fc40007ffe0ff */
[-C--:B------:R-:W-:Y:S01]  /*2520*/  LEA.HI.X.SX32 R28, R9, R26.reuse, 0x1, P0 ;  /* 0x0000001a091c7211 */ /* 0x080fe200000f0eff */
[----:B------:R1:W-:Y:S01]  /*2530*/  STG.E.U16 [R4.64], R11 ;  /* 0x0000000b04007986 */ /* 0x0003e2000c101524 */
[----:B------:R-:W-:Y:S02]  /*2540*/  LEA R8, P0, R27, c[0x0][0x160], 0x1 ;  /* 0x000058001b087a11 */ /* 0x000fe400078008ff */
[----:B------:R-:W-:Y:S02]  /*2550*/  IADD3 R24, P2, R25, R17, RZ ;  /* 0x0000001119187210 */ /* 0x000fe40007f5e0ff */
[----:B------:R-:W-:Y:S02]  /*2560*/  LEA.HI.X R9, R27, c[0x0][0x164], R28, 0x1, P0 ;  /* 0x000059001b097a11 */ /* 0x000fe400000f0c1c */
[----:B------:R-:W-:Y:S02]  /*2570*/  LEA.HI.X.SX32 R25, R25, R26, 0x1, P2 ;  /* 0x0000001a19197211 */ /* 0x000fe400010f0eff */
[C---:B------:R-:W-:Y:S01]  /*2580*/  IADD3 R27, R12.reuse, 0x40, RZ ;  /* 0x000000400c1b7810 */ /* 0x040fe20007ffe0ff */
[----:B------:R2:W-:Y:S01]  /*2590*/  STG.E.U16 [R8.64], R16 ;  /* 0x0000001008007986 */ /* 0x0005e2000c101524 */
[----:B0-----:R-:W-:-:S02]  /*25a0*/  IADD3 R29, R12, 0x48, RZ ;  /* 0x000000480c1d7810 */ /* 0x001fc40007ffe0ff */
[----:B-1----:R-:W-:Y:S02]  /*25b0*/  IADD3 R11, P1, R10, R17, RZ ;  /* 0x000000110a0b7210 */ /* 0x002fe40007f3e0ff */
[----:B------:R-:W-:Y:S02]  /*25c0*/  IADD3 R4, R12, 0x28, RZ ;  /* 0x000000280c047810 */ /* 0x000fe40007ffe0ff */
[----:B------:R-:W-:Y:S02]  /*25d0*/  LEA.HI.X.SX32 R28, R10, R26, 0x1, P1 ;  /* 0x0000001a0a1c7211 */ /* 0x000fe400008f0eff */
[C---:B------:R-:W-:Y:S02]  /*25e0*/  LEA R10, P0, R11.reuse, c[0x0][0x160], 0x1 ;  /* 0x000058000b0a7a11 */ /* 0x040fe400078008ff */
[----:B------:R-:W-:Y:S02]  /*25f0*/  LEA R2, P1, R24, c[0x0][0x160], 0x1 ;  /* 0x0000580018027a11 */ /* 0x000fe400078208ff */
[----:B------:R-:W-:-:S02]  /*2600*/  LEA.HI.X R11, R11, c[0x0][0x164], R28, 0x1, P0 ;  /* 0x000059000b0b7a11 */ /* 0x000fc400000f0c1c */
[-C--:B------:R-:W-:Y:S02]  /*2610*/  IADD3 R5, P0, R4, R17.reuse, RZ ;  /* 0x0000001104057210 */ /* 0x080fe40007f1e0ff */
[----:B------:R-:W-:Y:S02]  /*2620*/  LEA.HI.X R3, R24, c[0x0][0x164], R25, 0x1, P1 ;  /* 0x0000590018037a11 */ /* 0x000fe400008f0c19 */
[----:B------:R-:W-:Y:S02]  /*2630*/  IADD3 R24, R12, 0x30, RZ ;  /* 0x000000300c187810 */ /* 0x000fe40007ffe0ff */
[----:B------:R-:W-:Y:S02]  /*2640*/  LEA.HI.X.SX32 R6, R4, R26, 0x1, P0 ;  /* 0x0000001a04067211 */ /* 0x000fe400000f0eff */
[----:B------:R-:W-:Y:S02]  /*2650*/  LEA R4, P0, R5, c[0x0][0x160], 0x1 ;  /* 0x0000580005047a11 */ /* 0x000fe400078008ff */
[----:B------:R-:W-:-:S02]  /*2660*/  IADD3 R7, P1, R24, R17, RZ ;  /* 0x0000001118077210 */ /* 0x000fc40007f3e0ff */
[----:B------:R-:W-:Y:S02]  /*2670*/  LEA.HI.X R5, R5, c[0x0][0x164], R6, 0x1, P0 ;  /* 0x0000590005057a11 */ /* 0x000fe400000f0c06 */
[----:B------:R-:W-:Y:S02]  /*2680*/  LEA.HI.X.SX32 R24, R24, R26, 0x1, P1 ;  /* 0x0000001a18187211 */ /* 0x000fe400008f0eff */
[----:B------:R-:W-:Y:S02]  /*2690*/  LEA R6, P0, R7, c[0x0][0x160], 0x1 ;  /* 0x0000580007067a11 */ /* 0x000fe400078008ff */
[----:B--2---:R-:W-:Y:S02]  /*26a0*/  PRMT R9, R15, 0x7610, R9 ;  /* 0x000076100f097816 */ /* 0x004fe40000000009 */
[--C-:B------:R-:W-:Y:S02]  /*26b0*/  LEA.HI.X R7, R7, c[0x0][0x164], R24.reuse, 0x1, P0 ;  /* 0x0000590007077a11 */ /* 0x100fe400000f0c18 */
[----:B------:R-:W-:-:S02]  /*26c0*/  PRMT R24, R16, 0x7632, R24 ;  /* 0x0000763210187816 */ /* 0x000fc40000000018 */
[C---:B------:R-:W-:Y:S02]  /*26d0*/  IADD3 R28, R12.reuse, 0x50, RZ ;  /* 0x000000500c1c7810 */ /* 0x040fe40007ffe0ff */
[C---:B------:R-:W-:Y:S01]  /*26e0*/  IADD3 R25, R12.reuse, 0x58, RZ ;  /* 0x000000580c197810 */ /* 0x040fe20007ffe0ff */
[----:B------:R0:W-:Y:S01]  /*26f0*/  STG.E.U16 [R10.64], R24 ;  /* 0x000000180a007986 */ /* 0x0001e2000c101524 */
[----:B------:R-:W-:Y:S02]  /*2700*/  IADD3 R16, R12, 0x60, RZ ;  /* 0x000000600c107810 */ /* 0x000fe40007ffe0ff */
[-C--:B------:R-:W-:Y:S01]  /*2710*/  IADD3 R8, P3, R29, R17.reuse, RZ ;  /* 0x000000111d087210 */ /* 0x080fe20007f7e0ff */
[----:B------:R1:W-:Y:S01]  /*2720*/  STG.E.U16 [R2.64], R9 ;  /* 0x0000000902007986 */ /* 0x0003e2000c101524 */
[----:B------:R-:W-:-:S04]  /*2730*/  IADD3 R13, P0, R16, R17, RZ ;  /* 0x00000011100d7210 */ /* 0x000fc80007f1e0ff */
[----:B------:R-:W-:Y:S02]  /*2740*/  LEA.HI.X.SX32 R16, R16, R26, 0x1, P0 ;  /* 0x0000001a10107211 */ /* 0x000fe400000f0eff */
[----:B0-----:R-:W-:Y:S02]  /*2750*/  PRMT R11, R15, 0x7632, R11 ;  /* 0x000076320f0b7816 */ /* 0x001fe4000000000b */
[C---:B------:R-:W-:Y:S02]  /*2760*/  IADD3 R15, R12.reuse, 0x38, RZ ;  /* 0x000000380c0f7810 */ /* 0x040fe40007ffe0ff */
[C---:B------:R-:W-:Y:S01]  /*2770*/  IADD3 R24, R12.reuse, 0x68, RZ ;  /* 0x000000680c187810 */ /* 0x040fe20007ffe0ff */
[----:B------:R0:W-:Y:S01]  /*2780*/  STG.E.U16 [R4.64], R11 ;  /* 0x0000000b04007986 */ /* 0x0001e2000c101524 */
[-C--:B-1----:R-:W-:Y:S02]  /*2790*/  IADD3 R3, P5, R15, R17.reuse, RZ ;  /* 0x000000110f037210 */ /* 0x082fe40007fbe0ff */
[----:B------:R-:W-:Y:S01]  /*27a0*/  IADD3 R2, R12, 0x70, RZ ;  /* 0x000000700c027810 */ /* 0x000fe20007ffe0ff */
[----:B------:R1:W-:Y:S01]  /*27b0*/  STG.E.U16 [R6.64], R0 ;  /* 0x0000000006007986 */ /* 0x0003e2000c101524 */
[----:B------:R-:W-:-:S04]  /*27c0*/  IADD3 R9, P2, R28, R17, RZ ;  /* 0x000000111c097210 */ /* 0x000fc80007f5e0ff */
[-C--:B------:R-:W-:Y:S02]  /*27d0*/  LEA.HI.X.SX32 R10, R28, R26.reuse, 0x1, P2 ;  /* 0x0000001a1c0a7211 */ /* 0x080fe400010f0eff */
[----:B0-----:R-:W-:Y:S02]  /*27e0*/  LEA.HI.X.SX32 R4, R15, R26, 0x1, P5 ;  /* 0x0000001a0f047211 */ /* 0x001fe400028f0eff */
[-C--:B------:R-:W-:Y:S02]  /*27f0*/  IADD3 R5, P4, R27, R17.reuse, RZ ;  /* 0x000000111b057210 */ /* 0x080fe40007f9e0ff */
[-C--:B------:R-:W-:Y:S02]  /*2800*/  IADD3 R11, P1, R25, R17.reuse, RZ ;  /* 0x00000011190b7210 */ /* 0x080fe40007f3e0ff */
[-C--:B------:R-:W-:Y:S02]  /*2810*/  IADD3 R15, P5, R24, R17.reuse, RZ ;  /* 0x00000011180f7210 */ /* 0x080fe40007fbe0ff */
[----:B------:R-:W-:-:S02]  /*2820*/  IADD3 R17, P6, R2, R17, RZ ;  /* 0x0000001102117210 */ /* 0x000fc40007fde0ff */
[-C--:B-1----:R-:W-:Y:S02]  /*2830*/  LEA.HI.X.SX32 R6, R27, R26.reuse, 0x1, P4 ;  /* 0x0000001a1b067211 */ /* 0x082fe400020f0eff */
[-C--:B------:R-:W-:Y:S02]  /*2840*/  LEA.HI.X.SX32 R7, R29, R26.reuse, 0x1, P3 ;  /* 0x0000001a1d077211 */ /* 0x080fe400018f0eff */
[-C--:B------:R-:W-:Y:S02]  /*2850*/  LEA.HI.X.SX32 R12, R25, R26.reuse, 0x1, P1 ;  /* 0x0000001a190c7211 */ /* 0x080fe400008f0eff */
[-C--:B------:R-:W-:Y:S02]  /*2860*/  LEA.HI.X.SX32 R24, R24, R26.reuse, 0x1, P5 ;  /* 0x0000001a18187211 */ /* 0x080fe400028f0eff */
[----:B------:R-:W-:Y:S02]  /*2870*/  LEA.HI.X.SX32 R26, R2, R26, 0x1, P6 ;  /* 0x0000001a021a7211 */ /* 0x000fe400030f0eff */
[----:B------:R-:W-:-:S02]  /*2880*/  LEA R2, P0, R3, c[0x0][0x160], 0x1 ;  /* 0x0000580003027a11 */ /* 0x000fc400078008ff */
[----:B------:R-:W-:Y:S02]  /*2890*/  PRMT R0, R0, 0x7632, R0 ;  /* 0x0000763200007816 */ /* 0x000fe40000000000 */
[----:B------:R-:W-:Y:S02]  /*28a0*/  LEA.HI.X R3, R3, c[0x0][0x164], R4, 0x1, P0 ;  /* 0x0000590003037a11 */ /* 0x000fe400000f0c04 */
[----:B------:R-:W-:-:S03]  /*28b0*/  LEA R4, P0, R5, c[0x0][0x160], 0x1 ;  /* 0x0000580005047a11 */ /* 0x000fc600078008ff */
[----:B------:R0:W-:Y:S01]  /*28c0*/  STG.E.U16 [R2.64], R0 ;  /* 0x0000000002007986 */ /* 0x0001e2000c101524 */
[----:B------:R-:W-:Y:S02]  /*28d0*/  LEA.HI.X R5, R5, c[0x0][0x164], R6, 0x1, P0 ;  /* 0x0000590005057a11 */ /* 0x000fe400000f0c06 */
[----:B------:R-:W-:-:S03]  /*28e0*/  LEA R6, P0, R8, c[0x0][0x160], 0x1 ;  /* 0x0000580008067a11 */ /* 0x000fc600078008ff */
[----:B------:R1:W-:Y:S01]  /*28f0*/  STG.E.U16 [R4.64], R23 ;  /* 0x0000001704007986 */ /* 0x0003e2000c101524 */
[----:B------:R-:W-:Y:S02]  /*2900*/  LEA.HI.X R7, R8, c[0x0][0x164], R7, 0x1, P0 ;  /* 0x0000590008077a11 */ /* 0x000fe400000f0c07 */
[----:B------:R-:W-:Y:S02]  /*2910*/  LEA R8, P0, R9, c[0x0][0x160], 0x1 ;  /* 0x0000580009087a11 */ /* 0x000fe400078008ff */
[----:B0-----:R-:W-:Y:S02]  /*2920*/  PRMT R3, R23, 0x7632, R3 ;  /* 0x0000763217037816 */ /* 0x001fe40000000003 */
[----:B------:R-:W-:Y:S02]  /*2930*/  LEA.HI.X R9, R9, c[0x0][0x164], R10, 0x1, P0 ;  /* 0x0000590009097a11 */ /* 0x000fe400000f0c0a */
[----:B------:R-:W-:Y:S01]  /*2940*/  LEA R10, P0, R11, c[0x0][0x160], 0x1 ;  /* 0x000058000b0a7a11 */ /* 0x000fe200078008ff */
[----:B------:R0:W-:Y:S01]  /*2950*/  STG.E.U16 [R6.64], R3 ;  /* 0x0000000306007986 */ /* 0x0001e2000c101524 */
[----:B-1----:R-:W-:-:S02]  /*2960*/  PRMT R5, R21, 0x7632, R5 ;  /* 0x0000763215057816 */ /* 0x002fc40000000005 */
[----:B------:R-:W-:Y:S01]  /*2970*/  LEA.HI.X R11, R11, c[0x0][0x164], R12, 0x1, P0 ;  /* 0x000059000b0b7a11 */ /* 0x000fe200000f0c0c */
[----:B------:R-:W-:Y:S01]  /*2980*/  STG.E.U16 [R8.64], R21 ;  /* 0x0000001508007986 */ /* 0x000fe2000c101524 */
[----:B------:R-:W-:-:S03]  /*2990*/  LEA R12, P0, R13, c[0x0][0x160], 0x1 ;  /* 0x000058000d0c7a11 */ /* 0x000fc600078008ff */
[----:B------:R-:W-:Y:S01]  /*29a0*/  STG.E.U16 [R10.64], R5 ;  /* 0x000000050a007986 */ /* 0x000fe2000c101524 */
[----:B------:R-:W-:Y:S02]  /*29b0*/  LEA.HI.X R13, R13, c[0x0][0x164], R16, 0x1, P0 ;  /* 0x000059000d0d7a11 */ /* 0x000fe400000f0c10 */
[----:B------:R-:W-:Y:S02]  /*29c0*/  LEA R14, P0, R15, c[0x0][0x160], 0x1 ;  /* 0x000058000f0e7a11 */ /* 0x000fe400078008ff */
[----:B------:R-:W-:Y:S01]  /*29d0*/  LEA R16, P1, R17, c[0x0][0x160], 0x1 ;  /* 0x0000580011107a11 */ /* 0x000fe200078208ff */
[----:B------:R-:W-:Y:S01]  /*29e0*/  STG.E.U16 [R12.64], R19 ;  /* 0x000000130c007986 */ /* 0x000fe2000c101524 */
[----:B------:R-:W-:Y:S02]  /*29f0*/  LEA.HI.X R15, R15, c[0x0][0x164], R24, 0x1, P0 ;  /* 0x000059000f0f7a11 */ /* 0x000fe400000f0c18 */
[----:B0-----:R-:W-:Y:S02]  /*2a00*/  PRMT R7, R19, 0x7632, R7 ;  /* 0x0000763213077816 */ /* 0x001fe40000000007 */
[----:B------:R-:W-:-:S03]  /*2a10*/  LEA.HI.X R17, R17, c[0x0][0x164], R26, 0x1, P1 ;  /* 0x0000590011117a11 */ /* 0x000fc600008f0c1a */
[----:B------:R-:W-:Y:S04]  /*2a20*/  STG.E.U16 [R14.64], R7 ;  /* 0x000000070e007986 */ /* 0x000fe8000c101524 */
[----:B------:R-:W-:Y:S01]  /*2a30*/  STG.E.U16 [R16.64], R18 ;  /* 0x0000001210007986 */ /* 0x000fe2000c101524 */
[----:B------:R-:W-:Y:S05]  /*2a40*/  EXIT ;  /* 0x000000000000794d */ /* 0x000fea0003800000 */
.L_x_2434:
[----:B------:R-:W-:Y:S01]  /*2a50*/  MOV R2, 0x0 ;  /* 0x0000000000027802 */ /* 0x000fe20000000f00 */
[----:B------:R-:W-:Y:S01]  /*2a60*/  HFMA2.MMA R12, -RZ, RZ, 0, 5.9604644775390625e-08 ;  /* 0x00000001ff0c7435 */ /* 0x000fe200000001ff */
        /* <DEDUP_REMOVED lines=8> */
[----:B------:R-:W-:Y:S02]  /*2af0*/  IMAD.MOV.U32 R13, RZ, RZ, RZ ;  /* 0x000000ffff0d7224 */ /* 0x000fe400078e00ff */
        /* <DEDUP_REMOVED lines=8> */
[----:B------:R-:W-:Y:S05]  /*2b80*/  EXIT ;  /* 0x000000000000794d */ /* 0x000fea0003800000 */
.L_x_2435:
[----:B------:R-:W-:Y:S01]  /*2b90*/  IMAD.MOV.U32 R10, RZ, RZ, -0x800001 ;  /* 0xff7fffffff0a7424 */ /* 0x000fe200078e00ff */
[----:B------:R-:W-:Y:S01]  /*2ba0*/  MOV R12, 0xffffffff ;  /* 0xffffffff000c7802 */ /* 0x000fe20000000f00 */
[----:B------:R-:W-:Y:S01]  /*2bb0*/  IMAD.MOV.U32 R9, RZ, RZ, 0x10 ;  /* 0x00000010ff097424 */ /* 0x000fe200078e00ff */
[----:B------:R-:W-:Y:S01]  /*2bc0*/  MOV R6, 0x2bf0 ;  /* 0x00002bf000067802 */ /* 0x000fe20000000f00 */
[----:B------:R-:W-:Y:S02]  /*2bd0*/  IMAD.MOV.U32 R11, RZ, RZ, 0x1f ;  /* 0x0000001fff0b7424 */ /* 0x000fe400078e00ff */
[----:B------:R-:W-:Y:S05]  /*2be0*/  CALL.REL.NOINC `($__internal_57_$__cuda_sm70_shflsync_bfly_p) ;  /* 0x000001b000007944 */ /* 0x000fea0003c00000 */
[----:B-1----:R-:W-:Y:S01]  /*2bf0*/  IMAD.MOV.U32 R6, RZ, RZ, R9 ;  /* 0x000000ffff067224 */ /* 0x002fe200078e0009 */
[----:B0-----:R-:W-:Y:S05]  /*2c00*/  BRA `(.L_x_2465) ;  /* 0xffffd56000007947 */ /* 0x001fea000383ffff */
.L_x_2436:
[----:B------:R-:W-:Y:S01]  /*2c10*/  IMAD.MOV.U32 R10, RZ, RZ, R13 ;  /* 0x000000ffff0a7224 */ /* 0x000fe200078e000d */
[----:B------:R-:W-:Y:S01]  /*2c20*/  MOV R12, 0xffffffff ;  /* 0xffffffff000c7802 */ /* 0x000fe20000000f00 */
[----:B------:R-:W-:Y:S01]  /*2c30*/  IMAD.MOV.U32 R9, RZ, RZ, 0x8 ;  /* 0x00000008ff097424 */ /* 0x000fe200078e00ff */
[----:B------:R-:W-:Y:S01]  /*2c40*/  MOV R6, 0x2c70 ;  /* 0x00002c7000067802 */ /* 0x000fe20000000f00 */
[----:B------:R-:W-:Y:S02]  /*2c50*/  IMAD.MOV.U32 R11, RZ, RZ, 0x1f ;  /* 0x0000001fff0b7424 */ /* 0x000fe400078e00ff */
[----:B------:R-:W-:Y:S05]  /*2c60*/  CALL.REL.NOINC `($__internal_57_$__cuda_sm70_shflsync_bfly_p) ;  /* 0x0000013000007944 */ /* 0x000fea0003c00000 */
[----:B01----:R-:W-:Y:S01]  /*2c70*/  FMNMX.FTZ R10, R13, R9, !PT ;  /* 0x000000090d0a7209 */ /* 0x003fe20007810000 */
[----:B------:R-:W-:Y:S01]  /*2c80*/  IMAD.MOV.U32 R9, RZ, RZ, 0x4 ;  /* 0x00000004ff097424 */ /* 0x000fe200078e00ff */
[----:B------:R-:W-:Y:S01]  /*2c90*/  MOV R6, 0x2cd0 ;  /* 0x00002cd000067802 */ /* 0x000fe20000000f00 */
[----:B------:R-:W-:-:S02]  /*2ca0*/  IMAD.MOV.U32 R11, RZ, RZ, 0x1f ;  /* 0x0000001fff0b7424 */ /* 0x000fc400078e00ff */
[----:B------:R-:W-:Y:S02]  /*2cb0*/  IMAD.MOV.U32 R12, RZ, RZ, -0x1 ;  /* 0xffffffffff0c7424 */ /* 0x000fe400078e00ff */
[----:B------:R-:W-:Y:S05]  /*2cc0*/  CALL.REL.NOINC `($__internal_57_$__cuda_sm70_shflsync_bfly_p) ;  /* 0x000000d000007944 */ /* 0x000fea0003c00000 */
[----:B01----:R-:W-:Y:S01]  /*2cd0*/  FMNMX.FTZ R10, R10, R9, !PT ;  /* 0x000000090a0a7209 */ /* 0x003fe20007810000 */
[----:B------:R-:W-:Y:S01]  /*2ce0*/  HFMA2.MMA R9, -RZ, RZ, 0, 1.1920928955078125e-07 ;  /* 0x00000002ff097435 */ /* 0x000fe200000001ff */
[----:B------:R-:W-:Y:S01]  /*2cf0*/  IMAD.MOV.U32 R11, RZ, RZ, 0x1f ;  /* 0x0000001fff0b7424 */ /* 0x000fe200078e00ff */
[----:B------:R-:W-:Y:S01]  /*2d00*/  MOV R6, 0x2d30 ;  /* 0x00002d3000067802 */ /* 0x000fe20000000f00 */
[----:B------:R-:W-:-:S03]  /*2d10*/  IMAD.MOV.U32 R12, RZ, RZ, -0x1 ;  /* 0xffffffffff0c7424 */ /* 0x000fc600078e00ff */
[----:B------:R-:W-:Y:S05]  /*2d20*/  CALL.REL.NOINC `($__internal_57_$__cuda_sm70_shflsync_bfly_p) ;  /* 0x0000007000007944 */ /* 0x000fea0003c00000 */
[----:B01----:R-:W-:Y:S01]  /*2d30*/  FMNMX.FTZ R10, R10, R9, !PT ;  /* 0x000000090a0a7209 */ /* 0x003fe20007810000 */
[----:B------:R-:W-:Y:S01]  /*2d40*/  IMAD.MOV.U32 R9, RZ, RZ, 0x1 ;  /* 0x00000001ff097424 */ /* 0x000fe200078e00ff */
[----:B------:R-:W-:Y:S01]  /*2d50*/  MOV R11, 0x1f ;  /* 0x0000001f000b7802 */ /* 0x000fe20000000f00 */
[----:B------:R-:W-:Y:S01]  /*2d60*/  IMAD.MOV.U32 R12, RZ, RZ, -0x1 ;  /* 0xffffffffff0c7424 */ /* 0x000fe200078e00ff */
[----:B------:R-:W-:Y:S02]  /*2d70*/  MOV R6, 0x2d90 ;  /* 0x00002d9000067802 */ /* 0x000fe40000000f00 */
[----:B------:R-:W-:Y:S05]  /*2d80*/  CALL.REL.NOINC `($__internal_57_$__cuda_sm70_shflsync_bfly_p) ;  /* 0x0000001000007944 */ /* 0x000fea0003c00000 */
[----:B01----:R-:W-:Y:S05]  /*2d90*/  BRA `(.L_x_2466) ;  /* 0xffffd47000007947 */ /* 0x003fea000383ffff */
        .weak           $__internal_57_$__cuda_sm70_shflsync_bfly_p
        .type           $__internal_57_$__cuda_sm70_shflsync_bfly_p,@function
        .size           $__internal_57_$__cuda_sm70_shflsync_bfly_p,(.L_x_23224 - $__internal_57_$__cuda_sm70_shflsync_bfly_p)
$__internal_57_$__cuda_sm70_shflsync_bfly_p:
[----:B------:R-:W-:Y:S01]  /*2da0*/  IMAD.MOV.U32 R7, RZ, RZ, 0x0 ;  /* 0x00000000ff077424 */ /* 0x000fe200078e00ff */
[----:B------:R-:W-:Y:S04]  /*2db0*/  WARPSYNC R12 ;  /* 0x0000000c00007348 */ /* 0x000fe80003800000 */
[----:B------:R0:W1:Y:S01]  /*2dc0*/  SHFL.BFLY PT, R9, R10, R9, R11 ;  /* 0x0c0000090a097389 */ /* 0x00006200000e000b */
[----:B------:R-:W-:Y:S05]  /*2dd0*/  RET.REL.NODEC R6 `(_ZN4vllm25paged_attention_v1_kernelIthLi120ELi32ELi128ELNS_18Fp8KVCacheDataTypeE2ELb0EEEvPT_PKS2_PKT0_S8_ifPKiSA_iPKfiiiSC_SC_iiiii) ;  /* 0xffffd22006007950 */ /* 0x000fea0003c3ffff */
.L_x_2467:
        /* <DEDUP_REMOVED lines=10> */
.L_x_23224:


//--------------------- .text._ZN4vllm25paged_attention_v1_kernelIthLi112ELi32ELi128ELNS_18Fp8KVCacheDataTypeE2ELb0EEEvPT_PKS2_PKT0_S8_ifPKiSA_iPKfiiiSC_SC_iiiii --------------------------
	.section	.text._ZN4vllm25paged_attention_v1_kernelIthLi112ELi32ELi128ELNS_18Fp8KVCacheDataTypeE2ELb0EEEvPT_PKS2_PKT0_S8_ifPKiSA_iPKfiiiSC_SC_iiiii,"ax",@progbits
	.sectioninfo	@"SHI_REGISTERS=32"
	.align	128
        .global         _ZN4vllm25paged_attention_v1_kernelIthLi112ELi32ELi128ELNS_18Fp8KVCacheDataTypeE2ELb0EEEvPT_PKS2_PKT0_S8_ifPKiSA_iPKfiiiSC_SC_iiiii
        .type           _ZN4vllm25paged_attention_v1_kernelIthLi112ELi32ELi128ELNS_18Fp8KVCacheDataTypeE2ELb0EEEvPT_PKS2_PKT0_S8_ifPKiSA_iPKfiiiSC_SC_iiiii,@function
        .size           _ZN4vllm25paged_attention_v1_kernelIthLi112ELi32ELi128ELNS_18Fp8KVCacheDataTypeE2ELb0EEEvPT_PKS2_PKT0_S8_ifPKiSA_iPKfiiiSC_SC_iiiii,(.L_x_23225 - _ZN4vllm25paged_attention_v1_kernelIthLi112ELi32ELi128ELNS_18Fp8KVCacheDataTypeE2ELb0EEEvPT_PKS2_PKT0_S8_ifPKiSA_iPKfiiiSC_SC_iiiii)
        .other          _ZN4vllm25paged_attention_v1_kernelIthLi112ELi32ELi128ELNS_18Fp8KVCacheDataTypeE2ELb0EEEvPT_PKS2_PKT0_S8_ifPKiSA_iPKfiiiSC_SC_iiiii,@"STO_CUDA_ENTRY STV_DEFAULT"
_ZN4vllm25paged_attention_v1_kernelIthLi112ELi32ELi128ELNS_18Fp8KVCacheDataTypeE2ELb0EEEvPT_PKS2_PKT0_S8_ifPKiSA_iPKfiiiSC_SC_iiiii:
.text._ZN4vllm25paged_attention_v1_kernelIthLi112ELi32ELi128ELNS_18Fp8KVCacheDataTypeE2ELb0EEEvPT_PKS2_PKT0_S8_ifPKiSA_iPKfiiiSC_SC_iiiii:
        /* <DEDUP_REMOVED lines=23> */
.L_x_2499:
        /* <DEDUP_REMOVED lines=10> */
.L_x_2500:
        /* <DEDUP_REMOVED lines=25> */
[----:B------:R-:W-:Y:S01]  /*03a0*/  HFMA2.MMA R13, -RZ, RZ, 0, 0 ;  /* 0x00000000ff0d7435 */ /* 0x000fe200000001ff */
[----:B------:R-:W-:Y:S01]  /*03b0*/  LEA R7, R3, 0x20, 0x2 ;  /* 0x0000002003077811 */ /* 0x000fe200078e10ff */
[----:B------:R-:W-:-:S04]  /*03c0*/  IMAD.MOV.U32 R11, RZ, RZ, R3 ;  /* 0x000000ffff0b7224 */ /* 0x000fc800078e0003 */
.L_x_2475:
        /* <DEDUP_REMOVED lines=11> */
.L_x_2474:
[----:B------:R-:W-:Y:S05]  /*0480*/  BSYNC B1 ;  /* 0x0000000000017941 */ /* 0x000fea0003800000 */
.L_x_2473:
        /* <DEDUP_REMOVED lines=10> */
.L_x_2478:
        /* <DEDUP_REMOVED lines=100> */
.L_x_2477:
[----:B------:R-:W-:Y:S05]  /*0b70*/  BSYNC B1 ;  /* 0x0000000000017941 */ /* 0x000fea0003800000 */
.L_x_2476:
        /* <DEDUP_REMOVED lines=55> */
.L_x_2480:
[----:B------:R-:W-:Y:S05]  /*0ef0*/  BSYNC B1 ;  /* 0x0000000000017941 */ /* 0x000fea0003800000 */
.L_x_2479:
        /* <DEDUP_REMOVED lines=26> */
.L_x_2472:
[----:B------:R-:W-:Y:S05]  /*10a0*/  BSYNC B0 ;  /* 0x0000000000007941 */ /* 0x000fea0003800000 */
.L_x_2471:
        /* <DEDUP_REMOVED lines=36> */
.L_x_2485:
        /* <DEDUP_REMOVED lines=8> */
.L_x_2484:
[----:B------:R-:W-:Y:S05]  /*1370*/  BSYNC B1 ;  /* 0x0000000000017941 */ /* 0x000fea0003800000 */
.L_x_2483:
        /* <DEDUP_REMOVED lines=10> */
.L_x_2488:
        /* <DEDUP_REMOVED lines=52> */
.L_x_2487:
[----:B------:R-:W-:Y:S05]  /*1760*/  BSYNC B1 ;  /* 0x0000000000017941 */ /* 0x000fea0003800000 */
.L_x_2486:
        /* <DEDUP_REMOVED lines=31> */
.L_x_2490:
[----:B------:R-:W-:Y:S05]  /*1960*/  BSYNC B1 ;  /* 0x0000000000017941 */ /* 0x000fea0003800000 */
.L_x_2489:
        /* <DEDUP_REMOVED lines=14> */
.L_x_2482:
[----:B------:R-:W-:Y:S05]  /*1a50*/  BSYNC B0 ;  /* 0x0000000000007941 */ /* 0x000fea0003800000 */
.L_x_2481:
        /* <DEDUP_REMOVED lines=12> */
[----:B------:R-:W-:Y:S01]  /*1b20*/  HFMA2.MMA R2, -RZ, RZ, 0, 0 ;  /* 0x00000000ff027435 */ /* 0x000fe200000001ff */
[C---:B------:R-:W-:Y:S01]  /*1b30*/  IADD3 R8, R3.reuse, 0x1f, RZ ;  /* 0x0000001f03087810 */ /* 0x040fe20007ffe0ff */
[----:B------:R-:W-:Y:S01]  /*1b40*/  CS2R R20, SRZ ;  /* 0x0000000000147805 */ /* 0x000fe2000001ff00 */
[C---:B------:R-:W-:Y:S01]  /*1b50*/  LOP3.LUT R7, R3.reuse, 0xffffffe0, RZ, 0xc0, !PT ;  /* 0xffffffe003077812 */ /* 0x040fe200078ec0ff */
[----:B------:R-:W-:Y:S01]  /*1b60*/  IMAD.MOV.U32 R23, RZ, RZ, RZ ;  /* 0x000000ffff177224 */ /* 0x000fe200078e00ff */
[----:B------:R-:W-:Y:S01]  /*1b70*/  BAR.SYNC.DEFER_BLOCKING 0x0 ;  /* 0x0000000000007b1d */ /* 0x000fe20000010000 */
[C---:B------:R-:W-:Y:S01]  /*1b80*/  ISETP.GT.OR P0, PT, R3.reuse, 0x3f, P2 ;  /* 0x0000003f0300780c */ /* 0x040fe20001704670 */
[----:B------:R-:W-:Y:S01]  /*1b90*/  CS2R R18, SRZ ;  /* 0x0000000000127805 */ /* 0x000fe2000001ff00 */
[----:B------:R-:W-:-:S02]  /*1ba0*/  ISETP.GT.OR P1, PT, R3, 0x1f, P2 ;  /* 0x0000001f0300780c */ /* 0x000fc40001724670 */
[----:B------:R-:W-:Y:S01]  /*1bb0*/  SHF.R.S32.HI R3, RZ, 0x2, R0 ;  /* 0x00000002ff037819 */ /* 0x000fe20000011400 */
[----:B------:R-:W-:Y:S01]  /*1bc0*/  IMAD.MOV.U32 R0, RZ, RZ, RZ ;  /* 0x000000ffff007224 */ /* 0x000fe200078e00ff */
[----:B------:R-:W-:Y:S02]  /*1bd0*/  ISETP.GT.U32.AND P3, PT, R8, 0x3e, PT ;  /* 0x0000003e0800780c */ /* 0x000fe40003f64070 */
[----:B------:R-:W-:Y:S01]  /*1be0*/  ISETP.NE.OR P4, PT, R7, 0x20, P2 ;  /* 0x000000200700780c */ /* 0x000fe20001785670 */
[----:B------:R-:W-:Y:S01]  /*1bf0*/  CS2R R8, SRZ ;  /* 0x0000000000087805 */ /* 0x000fe2000001ff00 */
        /* <DEDUP_REMOVED lines=16> */
.L_x_2492:
[----:B------:R-:W-:Y:S05]  /*1d00*/  BSYNC B0 ;  /* 0x0000000000007941 */ /* 0x000fea0003800000 */
.L_x_2491:
        /* <DEDUP_REMOVED lines=24> */
[----:B------:R-:W-:Y:S02]  /*1e90*/  FADD.FTZ R0, R0, R17 ;  /* 0x0000001100007221 */ /* 0x000fe40000010000 */
[----:B------:R-:W-:Y:S02]  /*1ea0*/  FADD.FTZ R19, R19, R26 ;  /* 0x0000001a13137221 */ /* 0x000fe40000010000 */
[----:B0-----:R-:W-:Y:S02]  /*1eb0*/  FADD.FTZ R13, R13, R14 ;  /* 0x0000000e0d0d7221 */ /* 0x001fe40000010000 */
[----:B-1----:R-:W-:-:S02]  /*1ec0*/  FADD.FTZ R2, R2, R7 ;  /* 0x0000000702027221 */ /* 0x002fc40000010000 */
[----:B--2---:R-:W-:Y:S02]  /*1ed0*/  FADD.FTZ R20, R20, R11 ;  /* 0x0000000b14147221 */ /* 0x004fe40000010000 */
[----:B---3--:R-:W-:Y:S02]  /*1ee0*/  FADD.FTZ R25, R25, R16 ;  /* 0x0000001019197221 */ /* 0x008fe40000010000 */
[----:B----4-:R-:W-:Y:S02]  /*1ef0*/  FADD.FTZ R18, R18, R15 ;  /* 0x0000000f12127221 */ /* 0x010fe40000010000 */
.L_x_2494:
[----:B------:R-:W-:Y:S05]  /*1f00*/  BSYNC B0 ;  /* 0x0000000000007941 */ /* 0x000fea0003800000 */
.L_x_2493:
        /* <DEDUP_REMOVED lines=17> */
.L_x_2496:
[----:B------:R-:W-:Y:S05]  /*2020*/  BSYNC B0 ;  /* 0x0000000000007941 */ /* 0x000fea0003800000 */
.L_x_2495:
        /* <DEDUP_REMOVED lines=32> */
.L_x_2498:
[----:B------:R-:W-:Y:S05]  /*2230*/  BSYNC B0 ;  /* 0x0000000000007941 */ /* 0x000fea0003800000 */
.L_x_2497:
[----:B------:R-:W-:Y:S06]  /*2240*/  BAR.SYNC.DEFER_BLOCKING 0x0 ;  /* 0x0000000000007b1d */ /* 0x000fec0000010000 */
[----:B------:R-:W-:Y:S05]  /*2250*/  @P3 EXIT ;  /* 0x000000000000394d */ /* 0x000fea0003800000 */
[----:B------:R-:W-:Y:S05]  /*2260*/  @P2 EXIT ;  /* 0x000000000000294d */ /* 0x000fea0003800000 */
[----:B------:R-:W2:Y:S01]  /*2270*/  S2UR UR4, SR_CTAID.Z ;  /* 0x00000000000479c3 */ /* 0x000ea20000002700 */
[----:B------:R-:W-:Y:S01]  /*2280*/  IMAD.MOV.U32 R7, RZ, RZ, c[0x0][0x14] ;  /* 0x00000500ff077624 */ /* 0x000fe200078e00ff */
[----:B------:R-:W-:Y:S01]  /*2290*/  IADD3 R16, R3, 0x8, RZ ;  /* 0x0000000803107810 */ /* 0x000fe20007ffe0ff */
[----:B------:R-:W-:Y:S01]  /*22a0*/  IMAD R4, R4, c[0x0][0xc], RZ ;  /* 0x0000030004047a24 */ /* 0x000fe200078e02ff */
[----:B------:R-:W-:Y:S01]  /*22b0*/  F2FP.PACK_AB R14, R10, R5 ;  /* 0x000000050a0e723e */ /* 0x000fe200000000ff */
[----:B------:R-:W-:Y:S01]  /*22c0*/  IMAD R7, R7, 0x70, RZ ;  /* 0x0000007007077824 */ /* 0x000fe200078e02ff */
[----:B------:R-:W-:-:S02]  /*22d0*/  IADD3 R27, R3, 0x18, RZ ;  /* 0x00000018031b7810 */ /* 0x000fc40007ffe0ff */
[----:B------:R-:W3:Y:S01]  /*22e0*/  S2UR UR5, SR_CTAID.X ;  /* 0x00000000000579c3 */ /* 0x000ee20000002500 */
[----:B------:R-:W-:Y:S01]  /*22f0*/  IMAD R4, R4, R7, RZ ;  /* 0x0000000704047224 */ /* 0x000fe200078e02ff */
[C---:B------:R-:W-:Y:S02]  /*2300*/  PRMT R29, R14.reuse, 0x7610, R29 ;  /* 0x000076100e1d7816 */ /* 0x040fe4000000001d */
[----:B------:R-:W-:Y:S02]  /*2310*/  PRMT R14, R14, 0x7632, R14 ;  /* 0x000076320e0e7816 */ /* 0x000fe4000000000e */
[----:B------:R-:W-:Y:S02]  /*2320*/  IADD3 R28, R3, 0x20, RZ ;  /* 0x00000020031c7810 */ /* 0x000fe40007ffe0ff */
[----:B01----:R-:W-:Y:S02]  /*2330*/  F2FP.PACK_AB R12, R13, R12 ;  /* 0x0000000c0d0c723e */ /* 0x003fe400000000ff */
[----:B------:R-:W-:-:S02]  /*2340*/  F2FP.PACK_AB R25, R2, R25 ;  /* 0x000000190219723e */ /* 0x000fc400000000ff */
[----:B------:R-:W-:Y:S02]  /*2350*/  F2FP.PACK_AB R20, R23, R20 ;  /* 0x000000141714723e */ /* 0x000fe400000000ff */
[----:B------:R-:W-:Y:S01]  /*2360*/  F2FP.PACK_AB R18, R21, R18 ;  /* 0x000000121512723e */ /* 0x000fe200000000ff */
[----:B--2---:R-:W-:Y:S01]  /*2370*/  UIMAD UR4, UR4, 0x70, URZ ;  /* 0x00000070040478a4 */ /* 0x004fe2000f8e023f */
[----:B------:R-:W-:Y:S01]  /*2380*/  F2FP.PACK_AB R0, R19, R0 ;  /* 0x000000001300723e */ /* 0x000fe200000000ff */
[----:B---3--:R-:W-:Y:S02]  /*2390*/  IMAD R17, R7, UR5, RZ ;  /* 0x0000000507117c24 */ /* 0x008fe4000f8e02ff */
[----:B------:R-:W-:Y:S01]  /*23a0*/  USHF.R.S32.HI UR5, URZ, 0x1f, UR4 ;  /* 0x0000001f3f057899 */ /* 0x000fe20008011404 */
[----:B------:R-:W-:Y:S02]  /*23b0*/  SHF.R.S32.HI R7, RZ, 0x1f, R4 ;  /* 0x0000001fff077819 */ /* 0x000fe40000011404 */
[----:B------:R-:W-:-:S02]  /*23c0*/  SHF.R.S32.HI R24, RZ, 0x1f, R17 ;  /* 0x0000001fff187819 */ /* 0x000fc40000011411 */
[----:B------:R-:W-:Y:S02]  /*23d0*/  IADD3 R17, P0, P1, R4, UR4, R17 ;  /* 0x0000000404117c10 */ /* 0x000fe4000f91e011 */
[----:B------:R-:W-:Y:S02]  /*23e0*/  IADD3 R4, R3, 0x10, RZ ;  /* 0x0000001003047810 */ /* 0x000fe40007ffe0ff */
[----:B------:R-:W-:Y:S02]  /*23f0*/  IADD3.X R24, R7, UR5, R24, P0, P1 ;  /* 0x0000000507187c10 */ /* 0x000fe400087e2418 */
[CC--:B------:R-:W-:Y:S02]  /*2400*/  IADD3 R7, P0, R3.reuse, R17.reuse, RZ ;  /* 0x0000001103077210 */ /* 0x0c0fe40007f1e0ff */
[----:B------:R-:W-:Y:S02]  /*2410*/  IADD3 R11, P1, R16, R17, RZ ;  /* 0x00000011100b7210 */ /* 0x000fe40007f3e0ff */
[----:B------:R-:W-:-:S02]  /*2420*/  LEA.HI.X.SX32 R26, R3, R24, 0x1, P0 ;  /* 0x00000018031a7211 */ /* 0x000fc400000f0eff */
[----:B------:R-:W-:Y:S02]  /*2430*/  LEA.HI.X.SX32 R16, R16, R24, 0x1, P1 ;  /* 0x0000001810107211 */ /* 0x000fe400008f0eff */
[----:B------:R-:W-:Y:S02]  /*2440*/  LEA R6, P0, R7, c[0x0][0x160], 0x1 ;  /* 0x0000580007067a11 */ /* 0x000fe400078008ff */
[----:B------:R-:W-:Y:S02]  /*2450*/  LEA R10, P1, R11, c[0x0][0x160], 0x1 ;  /* 0x000058000b0a7a11 */ /* 0x000fe400078208ff */
[----:B------:R-:W-:Y:S02]  /*2460*/  LEA.HI.X R7, R7, c[0x0][0x164], R26, 0x1, P0 ;  /* 0x0000590007077a11 */ /* 0x000fe400000f0c1a */
[----:B------:R-:W-:Y:S02]  /*2470*/  LEA.HI.X R11, R11, c[0x0][0x164], R16, 0x1, P1 ;  /* 0x000059000b0b7a11 */ /* 0x000fe400008f0c10 */
[----:B------:R-:W-:Y:S01]  /*2480*/  IADD3 R5, P2, R4, R17, RZ ;  /* 0x0000001104057210 */ /* 0x000fe20007f5e0ff */
[----:B------:R-:W-:Y:S01]  /*2490*/  STG.E.U16 [R6.64], R29 ;  /* 0x0000001d06007986 */ /* 0x000fe2000c101524 */
[----:B------:R-:W-:-:S02]  /*24a0*/  IADD3 R26, R3, 0x28, RZ ;  /* 0x00000028031a7810 */ /* 0x000fc40007ffe0ff */
[----:B------:R-:W-:Y:S01]  /*24b0*/  LEA.HI.X.SX32 R22, R4, R24, 0x1, P2 ;  /* 0x0000001804167211 */ /* 0x000fe200010f0eff */
[----:B------:R0:W-:Y:S01]  /*24c0*/  STG.E.U16 [R10.64], R14 ;  /* 0x0000000e0a007986 */ /* 0x0001e2000c101524 */
[----:B------:R-:W-:Y:S02]  /*24d0*/  LEA R4, P2, R5, c[0x0][0x160], 0x1 ;  /* 0x0000580005047a11 */ /* 0x000fe400078408ff */
[-C--:B------:R-:W-:Y:S02]  /*24e0*/  IADD3 R15, P1, R28, R17.reuse, RZ ;  /* 0x000000111c0f7210 */ /* 0x080fe40007f3e0ff */
[----:B------:R-:W-:Y:S02]  /*24f0*/  F2FP.PACK_AB R16, R9, R8 ;  /* 0x000000080910723e */ /* 0x000fe400000000ff */
[----:B------:R-:W-:Y:S02]  /*2500*/  LEA.HI.X R5, R5, c[0x0][0x164], R22, 0x1, P2 ;  /* 0x0000590005057a11 */ /* 0x000fe400010f0c16 */
[----:B------:R-:W-:-:S02]  /*2510*/  IADD3 R22, P2, R26, R17, RZ ;  /* 0x000000111a167210 */ /* 0x000fc40007f5e0ff */
[-C--:B------:R-:W-:Y:S01]  /*2520*/  LEA.HI.X.SX32 R28, R28, R24.reuse, 0x1, P1 ;  /* 0x000000181c1c7211 */ /* 0x080fe200008f0eff */
[----:B------:R1:W-:Y:S01]  /*2530*/  STG.E.U16 [R4.64], R16 ;  /* 0x0000001004007986 */ /* 0x0003e2000c101524 */
[----:B0-----:R-:W-:Y:S02]  /*2540*/  IADD3 R14, P0, R27, R17, RZ ;  /* 0x000000111b0e7210 */ /* 0x001fe40007f1e0ff */
[----:B------:R-:W-:Y:S02]  /*2550*/  LEA R8, P1, R15, c[0x0][0x160], 0x1 ;  /* 0x000058000f087a11 */ /* 0x000fe400078208ff */
[-C--:B------:R-:W-:Y:S02]  /*2560*/  LEA.HI.X.SX32 R9, R27, R24.reuse, 0x1, P0 ;  /* 0x000000181b097211 */ /* 0x080fe400000f0eff */
[----:B------:R-:W-:Y:S02]  /*2570*/  LEA R6, P0, R14, c[0x0][0x160], 0x1 ;  /* 0x000058000e067a11 */ /* 0x000fe400078008ff */
[----:B------:R-:W-:-:S02]  /*2580*/  LEA.HI.X.SX32 R27, R26, R24, 0x1, P2 ;  /* 0x000000181a1b7211 */ /* 0x000fc400010f0eff */
[----:B------:R-:W-:Y:S02]  /*2590*/  LEA.HI.X R7, R14, c[0x0][0x164], R9, 0x1, P0 ;  /* 0x000059000e077a11 */ /* 0x000fe400000f0c09 */
[----:B------:R-:W-:Y:S02]  /*25a0*/  PRMT R13, R16, 0x7632, R13 ;  /* 0x00007632100d7816 */ /* 0x000fe4000000000d */
[----:B------:R-:W-:Y:S02]  /*25b0*/  LEA R10, P2, R22, c[0x0][0x160], 0x1 ;  /* 0x00005800160a7a11 */ /* 0x000fe400078408ff */
[----:B------:R-:W-:Y:S01]  /*25c0*/  LEA.HI.X R9, R15, c[0x0][0x164], R28, 0x1, P1 ;  /* 0x000059000f097a11 */ /* 0x000fe200008f0c1c */
[----:B------:R0:W-:Y:S01]  /*25d0*/  STG.E.U16 [R6.64], R13 ;  /* 0x0000000d06007986 */ /* 0x0001e2000c101524 */
[C---:B-1----:R-:W-:Y:S02]  /*25e0*/  IADD3 R16, R3.reuse, 0x58, RZ ;  /* 0x0000005803107810 */ /* 0x042fe40007ffe0ff */
[----:B------:R-:W-:-:S02]  /*25f0*/  IADD3 R15, R3, 0x30, RZ ;  /* 0x00000030030f7810 */ /* 0x000fc40007ffe0ff */
[----:B------:R-:W-:Y:S02]  /*2600*/  LEA.HI.X R11, R22, c[0x0][0x164], R27, 0x1, P2 ;  /* 0x00005900160b7a11 */ /* 0x000fe400010f0c1b */
        /* <DEDUP_REMOVED lines=10> */
[CC--:B0-----:R-:W-:Y:S02]  /*26b0*/  IADD3 R13, P0, R16.reuse, R17.reuse, RZ ;  /* 0x00000011100d7210 */ /* 0x0c1fe40007f1e0ff */
[C---:B------:R-:W-:Y:S02]  /*26c0*/  IADD3 R3, P5, R15.reuse, R17, RZ ;  /* 0x000000110f037210 */ /* 0x040fe40007fbe0ff */
[-C--:B------:R-:W-:Y:S02]  /*26d0*/  LEA.HI.X.SX32 R16, R16, R24.reuse, 0x1, P0 ;  /* 0x0000001810107211 */ /* 0x080fe400000f0eff */
[----:B------:R-:W-:-:S02]  /*26e0*/  LEA.HI.X.SX32 R6, R15, R24, 0x1, P5 ;  /* 0x000000180f067211 */ /* 0x000fc400028f0eff */
[----:B------:R-:W-:Y:S02]  /*26f0*/  LEA R2, P0, R3, c[0x0][0x160], 0x1 ;  /* 0x0000580003027a11 */ /* 0x000fe400078008ff */
[-C--:B------:R-:W-:Y:S02]  /*2700*/  IADD3 R7, P3, R27, R17.reuse, RZ ;  /* 0x000000111b077210 */ /* 0x080fe40007f7e0ff */
[-C--:B-1----:R-:W-:Y:S02]  /*2710*/  IADD3 R5, P4, R12, R17.reuse, RZ ;  /* 0x000000110c057210 */ /* 0x082fe40007f9e0ff */
[-C--:B------:R-:W-:Y:S02]  /*2720*/  IADD3 R9, P2, R26, R17.reuse, RZ ;  /* 0x000000111a097210 */ /* 0x080fe40007f5e0ff */
[-C--:B--2---:R-:W-:Y:S02]  /*2730*/  IADD3 R11, P1, R14, R17.reuse, RZ ;  /* 0x000000110e0b7210 */ /* 0x084fe40007f3e0ff */
        /* <DEDUP_REMOVED lines=36> */
.L_x_2468:
        /* <DEDUP_REMOVED lines=20> */
.L_x_2469:
[----:B------:R-:W-:Y:S01]  /*2ac0*/  IMAD.MOV.U32 R10, RZ, RZ, -0x800001 ;  /* 0xff7fffffff0a7424 */ /* 0x000fe200078e00ff */
[----:B------:R-:W-:Y:S01]  /*2ad0*/  MOV R12, 0xffffffff ;  /* 0xffffffff000c7802 */ /* 0x000fe20000000f00 */
[----:B------:R-:W-:Y:S01]  /*2ae0*/  IMAD.MOV.U32 R5, RZ, RZ, 0x10 ;  /* 0x00000010ff057424 */ /* 0x000fe200078e00ff */
[----:B------:R-:W-:Y:S01]  /*2af0*/  MOV R8, 0x2b20 ;  /* 0x00002b2000087802 */ /* 0x000fe20000000f00 */
[----:B------:R-:W-:Y:S02]  /*2b00*/  IMAD.MOV.U32 R11, RZ, RZ, 0x1f ;  /* 0x0000001fff0b7424 */ /* 0x000fe400078e00ff */
[----:B------:R-:W-:Y:S05]  /*2b10*/  CALL.REL.NOINC `($__internal_58_$__cuda_sm70_shflsync_bfly_p) ;  /* 0x000001a000007944 */ /* 0x000fea0003c00000 */
[----:B01----:R-:W-:Y:S05]  /*2b20*/  BRA `(.L_x_2499) ;  /* 0xffffd64000007947 */ /* 0x003fea000383ffff */
.L_x_2470:
[----:B------:R-:W-:Y:S01]  /*2b30*/  IMAD.MOV.U32 R5, RZ, RZ, 0x8 ;  /* 0x00000008ff057424 */ /* 0x000fe200078e00ff */
[----:B------:R-:W-:Y:S01]  /*2b40*/  MOV R8, 0x2b80 ;  /* 0x00002b8000087802 */ /* 0x000fe20000000f00 */
[----:B------:R-:W-:Y:S02]  /*2b50*/  IMAD.MOV.U32 R11, RZ, RZ, 0x1f ;  /* 0x0000001fff0b7424 */ /* 0x000fe400078e00ff */
[----:B------:R-:W-:Y:S02]  /*2b60*/  IMAD.MOV.U32 R12, RZ, RZ, -0x1 ;  /* 0xffffffffff0c7424 */ /* 0x000fe400078e00ff */
[----:B------:R-:W-:Y:S05]  /*2b70*/  CALL.REL.NOINC `($__internal_58_$__cuda_sm70_shflsync_bfly_p) ;  /* 0x0000014000007944 */ /* 0x000fea0003c00000 */
[----:B01----:R-:W-:Y:S01]  /*2b80*/  FMNMX.FTZ R10, R10, R5, !PT ;  /* 0x000000050a0a7209 */ /* 0x003fe20007810000 */
[----:B------:R-:W-:Y:S01]  /*2b90*/  HFMA2.MMA R5, -RZ, RZ, 0, 2.384185791015625e-07 ;  /* 0x00000004ff057435 */ /* 0x000fe200000001ff */
[----:B------:R-:W-:Y:S01]  /*2ba0*/  IMAD.MOV.U32 R11, RZ, RZ, 0x1f ;  /* 0x0000001fff0b7424 */ /* 0x000fe200078e00ff */
[----:B------:R-:W-:Y:S01]  /*2bb0*/  MOV R8, 0x2be0 ;  /* 0x00002be000087802 */ /* 0x000fe20000000f00 */
[----:B------:R-:W-:-:S03]  /*2bc0*/  IMAD.MOV.U32 R12, RZ, RZ, -0x1 ;  /* 0xffffffffff0c7424 */ /* 0x000fc600078e00ff */
[----:B------:R-:W-:Y:S05]  /*2bd0*/  CALL.REL.NOINC `($__internal_58_$__cuda_sm70_shflsync_bfly_p) ;  /* 0x000000e000007944 */ /* 0x000fea0003c00000 */
[----:B01----:R-:W-:Y:S01]  /*2be0*/  FMNMX.FTZ R10, R10, R5, !PT ;  /* 0x000000050a0a7209 */ /* 0x003fe20007810000 */
[----:B------:R-:W-:Y:S01]  /*2bf0*/  IMAD.MOV.U32 R5, RZ, RZ, 0x2 ;  /* 0x00000002ff057424 */ /* 0x000fe200078e00ff */
[----:B------:R-:W-:Y:S01]  /*2c00*/  MOV R11, 0x1f ;  /* 0x0000001f000b7802 */ /* 0x000fe20000000f00 */
[----:B------:R-:W-:Y:S01]  /*2c10*/  IMAD.MOV.U32 R12, RZ, RZ, -0x1 ;  /* 0xffffffffff0c7424 */ /* 0x000fe200078e00ff */
[----:B------:R-:W-:-:S02]  /*2c20*/  MOV R8, 0x2c40 ;  /* 0x00002c4000087802 */ /* 0x000fc40000000f00 */
[----:B------:R-:W-:Y:S05]  /*2c30*/  CALL.REL.NOINC `($__internal_58_$__cuda_sm70_shflsync_bfly_p) ;  /* 0x0000008000007944 */ /* 0x000fea0003c00000 */
[----:B01----:R-:W-:Y:S01]  /*2c40*/  FMNMX.FTZ R10, R10, R5, !PT ;  /* 0x000000050a0a7209 */ /* 0x003fe20007810000 */
[----:B------:R-:W-:Y:S01]  /*2c50*/  IMAD.MOV.U32 R5, RZ, RZ, 0x1 ;  /* 0x00000001ff057424 */ /* 0x000fe200078e00ff */
[----:B------:R-:W-:Y:S01]  /*2c60*/  MOV R12, 0xffffffff ;  /* 0xffffffff000c7802 */ /* 0x000fe20000000f00 */
[----:B------:R-:W-:Y:S01]  /*2c70*/  IMAD.MOV.U32 R11, RZ, RZ, 0x1f ;  /* 0x0000001fff0b7424 */ /* 0x000fe200078e00ff */
[----:B------:R-:W-:-:S02]  /*2c80*/  MOV R8, 0x2ca0 ;  /* 0x00002ca000087802 */ /* 0x000fc40000000f00 */
[----:B------:R-:W-:Y:S05]  /*2c90*/  CALL.REL.NOINC `($__internal_58_$__cuda_sm70_shflsync_bfly_p) ;  /* 0x0000002000007944 */ /* 0x000fea0003c00000 */
[----:B-1----:R-:W-:Y:S01]  /*2ca0*/  IMAD.MOV.U32 R9, RZ, RZ, R5 ;  /* 0x000000ffff097224 */ /* 0x002fe200078e0005 */
[----:B0-----:R-:W-:Y:S05]  /*2cb0*/  BRA `(.L_x_2500) ;  /* 0xffffd55000007947 */ /* 0x001fea000383ffff */
        .weak           $__internal_58_$__cuda_sm70_shflsync_bfly_p
        .type           $__internal_58_$__cuda_sm70_shflsync_bfly_p,@function
        .size           $__internal_58_$__cuda_sm70_shflsync_bfly_p,(.L_x_23225 - $__internal_58_$__cuda_sm70_shflsync_bfly_p)
$__internal_58_$__cuda_sm70_shflsync_bfly_p:
[----:B------:R-:W-:Y:S01]  /*2cc0*/  IMAD.MOV.U32 R9, RZ, RZ, 0x0 ;  /* 0x00000000ff097424 */ /* 0x000fe200078e00ff */
[----:B------:R-:W-:Y:S04]  /*2cd0*/  WARPSYNC R12 ;  /* 0x0000000c00007348 */ /* 0x000fe80003800000 */
[----:B------:R0:W1:Y:S01]  /*2ce0*/  SHFL.BFLY PT, R5, R10, R5, R11 ;  /* 0x0c0000050a057389 */ /* 0x00006200000e000b */
[----:B------:R-:W-:Y:S05]  /*2cf0*/  RET.REL.NODEC R8 `(_ZN4vllm25paged_attention_v1_kernelIthLi112ELi32ELi128ELNS_18Fp8KVCacheDataTypeE2ELb0EEEvPT_PKS2_PKT0_S8_ifPKiSA_iPKfiiiSC_SC_iiiii) ;  /* 0xffffd30008007950 */ /* 0x000fea0003c3ffff */
.L_x_2501:
        /* <DEDUP_REMOVED lines=16> */
.L_x_23225:


//--------------------- .text._ZN4vllm25paged_attention_v1_kernelIthLi96ELi32ELi128ELNS_18Fp8KVCacheDataTypeE2ELb0EEEvPT_PKS2_PKT0_S8_ifPKiSA_iPKfiiiSC_SC_iiiii --------------------------
	.section	.text._ZN4vllm25paged_attention_v1_kernelIthLi96ELi32ELi128ELNS_18Fp8KVCacheDataTypeE2ELb0EEEvPT_PKS2_PKT0_S8_ifPKiSA_iPKfiiiSC_SC_iiiii,"ax",@progbits
	.sectioninfo	@"SHI_REGISTERS=32"
	.align	128
        .global         _ZN4vllm25paged_attention_v1_kernelIthLi96ELi32ELi128ELNS_18Fp8KVCacheDataTypeE2ELb0EEEvPT_PKS2_PKT0_S8_ifPKiSA_iPKfiiiSC_SC_iiiii
        .type           _ZN4vllm25paged_attention_v1_kernelIthLi96ELi32ELi128ELNS_18Fp8KVCacheDataTypeE2ELb0EEEvPT_PKS2_PKT0_S8_ifPKiSA_iPKfiiiSC_SC_iiiii,@function
        .size           _ZN4vllm25paged_attention_v1_kernelIthLi96ELi32ELi128ELNS_18Fp8KVCacheDataTypeE2ELb0EEEvPT_PKS2_PKT0_S8_ifPKiSA_iPKfiiiSC_SC_iiiii,(.L_x_23226 - _ZN4vllm25paged_attention_v1_kernelIthLi96ELi32ELi128ELNS_18Fp8KVCacheDataTypeE2ELb0EEEvPT_PKS2_PKT0_S8_ifPKiSA_iPKfiiiSC_SC_iiiii)
        .other          _ZN4vllm25paged_attention_v1_kernelIthLi96ELi32ELi128ELNS_18Fp8KVCacheDataTypeE2ELb0EEEvPT_PKS2_PKT0_S8_ifPKiSA_iPKfiiiSC_SC_iiiii,@"STO_CUDA_ENTRY STV_DEFAULT"
_ZN4vllm25paged_attention_v1_kernelIthLi96ELi32ELi128ELNS_18Fp8KVCacheDataTypeE2ELb0EEEvPT_PKS2_PKT0_S8_ifPKiSA_iPKfiiiSC_SC_iiiii:
.text._ZN4vllm25paged_attention_v1_kernelIthLi96ELi32ELi128ELNS_18Fp8KVCacheDataTypeE2ELb0EEEvPT_PKS2_PKT0_S8_ifPKiSA_iPKfiiiSC_SC_iiiii:
        /* <DEDUP_REMOVED lines=22> */
[----:B------:R-:W-:-:S04]  /*0160*/  MOV R6, 0xff7fffff ;  /* 0xff7fffff00067802 */ /* 0x000fc80000000f00 */
.L_x_2533:
        /* <DEDUP_REMOVED lines=10> */
.L_x_2534:
        /* <DEDUP_REMOVED lines=28> */
.L_x_2509:
[----:B-1----:R-:W1:Y:S01]  /*03d0*/  LDS R9, [R7] ;  /* 0x0000000007097984 */ /* 0x002e620000000800 */
        /* <DEDUP_REMOVED lines=10> */
.L_x_2508:
[----:B------:R-:W-:Y:S05]  /*0480*/  BSYNC B1 ;  /* 0x0000000000017941 */ /* 0x000fea0003800000 */
.L_x_2507:
        /* <DEDUP_REMOVED lines=10> */
.L_x_2512:
[----:B------:R-:W1:Y:S01]  /*0530*/  LDS R19, [R9+-0x400] ;  /* 0xfffc000009137984 */ /* 0x000e620000000800 */
[----:B------:R-:W-:-:S03]  /*0540*/  IADD3 R11, R11, 0x800, RZ ;  /* 0x000008000b0b7810 */ /* 0x000fc60007ffe0ff */
[----:B------:R-:W3:Y:S01]  /*0550*/  LDS R21, [R9+-0x200] ;  /* 0xfffe000009157984 */ /* 0x000ee20000000800 */
[----:B------:R-:W-:-:S03]  /*0560*/  ISETP.GE.AND P2, PT, R11, R7, PT ;  /* 0x000000070b00720c */ /* 0x000fc60003f46270 */
[----:B------:R-:W4:Y:S04]  /*0570*/  LDS R23, [R9] ;  /* 0x0000000009177984 */ /* 0x000f280000000800 */
[----:B------:R-:W5:Y:S04]  /*0580*/  LDS R25, [R9+0x200] ;  /* 0x0002000009197984 */ /* 0x000f680000000800 */
[----:B------:R-:W0:Y:S04]  /*0590*/  LDS R15, [R9+0x400] ;  /* 0x00040000090f7984 */ /* 0x000e280000000800 */
[----:B------:R-:W2:Y:S02]  /*05a0*/  LDS R17, [R9+0x600] ;  /* 0x0006000009117984 */ /* 0x000ea40000000800 */
        /* <DEDUP_REMOVED lines=92> */
.L_x_2511:
[----:B------:R-:W-:Y:S05]  /*0b70*/  BSYNC B1 ;  /* 0x0000000000017941 */ /* 0x000fea0003800000 */
.L_x_2510:
        /* <DEDUP_REMOVED lines=12> */
[----:B------:R-:W2:Y:S04]  /*0c40*/  LDS R15, [R9+0x800] ;  /* 0x00080000090f7984 */ /* 0x000ea80000000800 */
[----:B------:R-:W2:Y:S02]  /*0c50*/  LDS R7, [R9+0xa00] ;  /* 0x000a000009077984 */ /* 0x000ea40000000800 */
        /* <DEDUP_REMOVED lines=41> */
.L_x_2514:
[----:B------:R-:W-:Y:S05]  /*0ef0*/  BSYNC B1 ;  /* 0x0000000000017941 */ /* 0x000fea0003800000 */
.L_x_2513:
[----:B------:R-:W-:-:S13]  /*0f00*/  ISETP.LT.OR P0, PT, R11, R2, P0 ;  /* 0x000000020b00720c */ /* 0x000fda0000701670 */
[----:B------:R-:W-:Y:S05]  /*0f10*/  @!P0 BRA `(.L_x_2506) ;  /* 0x0000018000008947 */ /* 0x000fea0003800000 */
[----:B------:R-:W1:Y:S04]  /*0f20*/  LDS R7, [R9+-0x400] ;  /* 0xfffc000009077984 */ /* 0x000e680000000800 */
        /* <DEDUP_REMOVED lines=23> */
.L_x_2506:
[----:B------:R-:W-:Y:S05]  /*10a0*/  BSYNC B0 ;  /* 0x0000000000007941 */ /* 0x000fea0003800000 */
.L_x_2505:
[----:B-12---:R-:W1:Y:S01]  /*10b0*/  SHFL.BFLY PT, R6, R13, 0x10, 0x1f ;  /* 0x0e001f000d067f89 */ /* 0x006e6200000e0000 */
        /* <DEDUP_REMOVED lines=26> */
[----:B------:R-:W-:Y:S01]  /*1260*/  IMAD.MOV.U32 R9, RZ, RZ, R5 ;  /* 0x000000ffff097224 */ /* 0x000fe200078e0005 */
[----:B------:R-:W-:-:S03]  /*1270*/  IADD3 R7, R2, R7, RZ ;  /* 0x0000000702077210 */ /* 0x000fc60007ffe0ff */
[----:B------:R-:W0:Y:S01]  /*1280*/  MUFU.RCP R6, R6 ;  /* 0x0000000600067308 */ /* 0x000e220000001000 */
[C---:B------:R-:W-:Y:S02]  /*1290*/  LEA.HI R8, R7.reuse, 0x1, RZ, 0x19 ;  /* 0x0000000107087811 */ /* 0x040fe400078fc8ff */
[----:B------:R-:W-:Y:S02]  /*12a0*/  ISETP.GE.U32.AND P1, PT, R7, 0x180, PT ;  /* 0x000001800700780c */ /* 0x000fe40003f26070 */
[----:B------:R-:W-:-:S13]  /*12b0*/  LOP3.LUT P0, R8, R8, 0x3, RZ, 0xc0, !PT ;  /* 0x0000000308087812 */ /* 0x000fda000780c0ff */
[----:B------:R-:W-:Y:S05]  /*12c0*/  @!P0 BRA `(.L_x_2518) ;  /* 0x000000b000008947 */ /* 0x000fea0003800000 */
[----:B0-----:R-:W-:Y:S01]  /*12d0*/  IMAD.MOV.U32 R7, RZ, RZ, R8 ;  /* 0x000000ffff077224 */ /* 0x001fe200078e0008 */
[----:B------:R-:W-:Y:S02]  /*12e0*/  LEA R8, R5, 0x20, 0x2 ;  /* 0x0000002005087811 */ /* 0x000fe400078e10ff */
[----:B------:R-:W-:-:S03]  /*12f0*/  MOV R9, R5 ;  /* 0x0000000500097202 */ /* 0x000fc60000000f00 */
.L_x_2519:
        /* <DEDUP_REMOVED lines=8> */
.L_x_2518:
[----:B0-----:R-:W-:Y:S05]  /*1380*/  BSYNC B1 ;  /* 0x0000000000017941 */ /* 0x001fea0003800000 */
.L_x_2517:
        /* <DEDUP_REMOVED lines=10> */
.L_x_2522:
        /* <DEDUP_REMOVED lines=52> */
.L_x_2521:
[----:B------:R-:W-:Y:S05]  /*1770*/  BSYNC B1 ;  /* 0x0000000000017941 */ /* 0x000fea0003800000 */
.L_x_2520:
        /* <DEDUP_REMOVED lines=31> */
.L_x_2524:
[----:B------:R-:W-:Y:S05]  /*1970*/  BSYNC B1 ;  /* 0x0000000000017941 */ /* 0x000fea0003800000 */
.L_x_2523:
        /* <DEDUP_REMOVED lines=14> */
.L_x_2516:
[----:B------:R-:W-:Y:S05]  /*1a60*/  BSYNC B0 ;  /* 0x0000000000007941 */ /* 0x000fea0003800000 */
.L_x_2515:
[----:B------:R-:W-:Y:S01]  /*1a70*/  BAR.SYNC.DEFER_BLOCKING 0x0 ;  /* 0x0000000000007b1d */ /* 0x000fe20000010000 */
[----:B0-----:R-:W-:Y:S01]  /*1a80*/  LOP3.LUT R2, R0, 0x3, RZ, 0xc0, !PT ;  /* 0x0000000300027812 */ /* 0x001fe200078ec0ff */
[----:B------:R-:W-:Y:S01]  /*1a90*/  HFMA2.MMA R12, -RZ, RZ, 0, 0 ;  /* 0x00000000ff0c7435 */ /* 0x000fe200000001ff */
[----:B------:R-:W-:Y:S01]  /*1aa0*/  SHF.R.S32.HI R7, RZ, 0x1f, R0 ;  /* 0x0000001fff077819 */ /* 0x000fe20000011400 */
[----:B------:R-:W-:Y:S01]  /*1ab0*/  IMAD.MOV.U32 R15, RZ, RZ, RZ ;  /* 0x000000ffff0f7224 */ /* 0x000fe200078e00ff */
[----:B------:R-:W-:Y:S01]  /*1ac0*/  ISETP.NE.AND P2, PT, R2, RZ, PT ;  /* 0x000000ff0200720c */ /* 0x000fe20003f45270 */
[----:B------:R-:W-:Y:S01]  /*1ad0*/  BSSY B0, `(.L_x_2525) ;  /* 0x0000021000007945 */ /* 0x000fe20003800000 */
[----:B------:R-:W-:Y:S01]  /*1ae0*/  LOP3.LUT R2, R5, 0xffffffc0, RZ, 0xc0, !PT ;  /* 0xffffffc005027812 */ /* 0x000fe200078ec0ff */
        /* <DEDUP_REMOVED lines=13> */
[----:B------:R-:W-:Y:S01]  /*1bc0*/  ISETP.GT.U32.AND P3, PT, R8, 0x3e, PT ;  /* 0x0000003e0800780c */ /* 0x000fe20003f64070 */
[----:B------:R-:W-:Y:S01]  /*1bd0*/  CS2R R6, SRZ ;  /* 0x0000000000067805 */ /* 0x000fe2000001ff00 */
[----:B------:R-:W-:-:S02]  /*1be0*/  ISETP.GT.OR P0, PT, R5, 0x3f, P2 ;  /* 0x0000003f0500780c */ /* 0x000fc40001704670 */
[----:B------:R-:W-:Y:S02]  /*1bf0*/  ISETP.GT.OR P1, PT, R5, 0x1f, P2 ;  /* 0x0000001f0500780c */ /* 0x000fe40001724670 */
[----:B------:R-:W-:Y:S01]  /*1c00*/  MOV R2, RZ ;  /* 0x000000ff00027202 */ /* 0x000fe20000000f00 */
        /* <DEDUP_REMOVED lines=13> */
.L_x_2526:
[----:B------:R-:W-:Y:S05]  /*1ce0*/  BSYNC B0 ;  /* 0x0000000000007941 */ /* 0x000fea0003800000 */
.L_x_2525:
        /* <DEDUP_REMOVED lines=27> */
.L_x_2528:
[----:B------:R-:W-:Y:S05]  /*1ea0*/  BSYNC B0 ;  /* 0x0000000000007941 */ /* 0x000fea0003800000 */
.L_x_2527:
        /* <DEDUP_REMOVED lines=15> */
.L_x_2530:
[----:B------:R-:W-:Y:S05]  /*1fa0*/  BSYNC B0 ;  /* 0x0000000000007941 */ /* 0x000fea0003800000 */
.L_x_2529:
        /* <DEDUP_REMOVED lines=12> */
[----:B------:R-:W1:Y:S04]  /*2070*/  @!P2 LDS R22, [R4.X4+0x140] ;  /* 0x000140000416a984 */ /* 0x000e680000004800 */
[----:B------:R-:W1:Y:S02]  /*2080*/  @!P2 LDS R29, [R4.X4+0x160] ;  /* 0x00016000041da984 */ /* 0x000e640000004800 */
[----:B012---:R-:W-:-:S02]  /*2090*/  FADD.FTZ R7, R7, R8 ;  /* 0x0000000807077221 */ /* 0x007fc40000010000 */
[----:B------:R-:W0:Y:S01]  /*20a0*/  @!P2 LDS R24, [R4.X4+0x180] ;  /* 0x000180000418a984 */ /* 0x000e220000004800 */
        /* <DEDUP_REMOVED lines=9> */
[----:B------:R-:W-:Y:S02]  /*2140*/  @!P2 FADD.FTZ R0, R0, R29 ;  /* 0x0000001d0000a221 */ /* 0x000fe40000010000 */
[----:B0-----:R-:W-:Y:S02]  /*2150*/  @!P2 FADD.FTZ R19, R19, R24 ;  /* 0x000000181313a221 */ /* 0x001fe40000010000 */
.L_x_2532:
[----:B------:R-:W-:Y:S05]  /*2160*/  BSYNC B0 ;  /* 0x0000000000007941 */ /* 0x000fea0003800000 */
.L_x_2531:
[----:B------:R-:W-:Y:S06]  /*2170*/  BAR.SYNC.DEFER_BLOCKING 0x0 ;  /* 0x0000000000007b1d */ /* 0x000fec0000010000 */
[----:B------:R-:W-:Y:S05]  /*2180*/  @P3 EXIT ;  /* 0x000000000000394d */ /* 0x000fea0003800000 */
[----:B------:R-:W-:Y:S05]  /*2190*/  @P2 EXIT ;  /* 0x000000000000294d */ /* 0x000fea0003800000 */
[----:B------:R-:W2:Y:S01]  /*21a0*/  S2UR UR4, SR_CTAID.Z ;  /* 0x00000000000479c3 */ /* 0x000ea20000002700 */
[----:B01----:R-:W-:Y:S01]  /*21b0*/  MOV R4, c[0x0][0x14] ;  /* 0x0000050000047a02 */ /* 0x003fe20000000f00 */
[----:B------:R-:W-:Y:S01]  /*21c0*/  IMAD R3, R3, c[0x0][0xc], RZ ;  /* 0x0000030003037a24 */ /* 0x000fe200078e02ff */
[----:B------:R-:W-:-:S02]  /*21d0*/  IADD3 R16, R13, 0x8, RZ ;  /* 0x000000080d107810 */ /* 0x000fc40007ffe0ff */
[----:B------:R-:W-:Y:S01]  /*21e0*/  IADD3 R8, R13, 0x10, RZ ;  /* 0x000000100d087810 */ /* 0x000fe20007ffe0ff */
[----:B------:R-:W-:Y:S01]  /*21f0*/  IMAD R4, R4, 0x60, RZ ;  /* 0x0000006004047824 */ /* 0x000fe200078e02ff */
[----:B------:R-:W-:Y:S01]  /*2200*/  F2FP.PACK_AB R14, R6, R7 ;  /* 0x00000007060e723e */ /* 0x000fe200000000ff */
[----:B------:R-:W0:Y:S01]  /*2210*/  S2UR UR5, SR_CTAID.X ;  /* 0x00000000000579c3 */ /* 0x000e220000002500 */
[----:B------:R-:W-:Y:S02]  /*2220*/  F2FP.PACK_AB R12, R15, R12 ;  /* 0x0000000c0f0c723e */ /* 0x000fe400000000ff */
[----:B------:R-:W-:Y:S02]  /*2230*/  IADD3 R15, R13, 0x20, RZ ;  /* 0x000000200d0f7810 */ /* 0x000fe40007ffe0ff */
[----:B------:R-:W-:Y:S02]  /*2240*/  PRMT R28, R14, 0x7632, R28 ;  /* 0x000076320e1c7816 */ /* 0x000fe4000000001c */
[----:B------:R-:W-:-:S02]  /*2250*/  PRMT R29, R12, 0x7632, R29 ;  /* 0x000076320c1d7816 */ /* 0x000fc4000000001d */
[----:B------:R-:W-:Y:S02]  /*2260*/  IADD3 R27, R13, 0x30, RZ ;  /* 0x000000300d1b7810 */ /* 0x000fe40007ffe0ff */
[----:B------:R-:W-:Y:S02]  /*2270*/  F2FP.PACK_AB R25, R2, R25 ;  /* 0x000000190219723e */ /* 0x000fe400000000ff */
[----:B------:R-:W-:Y:S02]  /*2280*/  F2FP.PACK_AB R20, R23, R20 ;  /* 0x000000141714723e */ /* 0x000fe400000000ff */
[----:B------:R-:W-:Y:S01]  /*2290*/  F2FP.PACK_AB R18, R21, R18 ;  /* 0x000000121512723e */ /* 0x000fe200000000ff */
[----:B--2---:R-:W-:Y:S01]  /*22a0*/  UIMAD UR4, UR4, 0x60, URZ ;  /* 0x00000060040478a4 */ /* 0x004fe2000f8e023f */
[----:B------:R-:W-:Y:S01]  /*22b0*/  F2FP.PACK_AB R0, R19, R0 ;  /* 0x000000001300723e */ /* 0x000fe200000000ff */
[----:B0-----:R-:W-:Y:S02]  /*22c0*/  IMAD R17, R4, UR5, RZ ;  /* 0x0000000504117c24 */ /* 0x001fe4000f8e02ff */
[----:B------:R-:W-:Y:S01]  /*22d0*/  USHF.R.S32.HI UR5, URZ, 0x1f, UR4 ;  /* 0x0000001f3f057899 */ /* 0x000fe20008011404 */
[----:B------:R-:W-:-:S02]  /*22e0*/  IMAD R4, R3, R4, RZ ;  /* 0x0000000403047224 */ /* 0x000fc400078e02ff */
[----:B------:R-:W-:-:S03]  /*22f0*/  SHF.R.S32.HI R24, RZ, 0x1f, R17 ;  /* 0x0000001fff187819 */ /* 0x000fc60000011411 */
[----:B------:R-:W-:Y:S02]  /*2300*/  IADD3 R17, P0, P1, R4, UR4, R17 ;  /* 0x0000000404117c10 */ /* 0x000fe4000f91e011 */
[----:B------:R-:W-:-:S04]  /*2310*/  SHF.R.S32.HI R3, RZ, 0x1f, R4 ;  /* 0x0000001fff037819 */ /* 0x000fc80000011404 */
[----:B------:R-:W-:Y:S02]  /*2320*/  IADD3.X R24, R3, UR5, R24, P0, P1 ;  /* 0x0000000503187c10 */ /* 0x000fe400087e2418 */
[CC--:B------:R-:W-:Y:S02]  /*2330*/  IADD3 R3, P0, R13.reuse, R17.reuse, RZ ;  /* 0x000000110d037210 */ /* 0x0c0fe40007f1e0ff */
[C---:B------:R-:W-:Y:S02]  /*2340*/  IADD3 R9, P1, R8.reuse, R17, RZ ;  /* 0x0000001108097210 */ /* 0x040fe40007f3e0ff */
[-C--:B------:R-:W-:Y:S02]  /*2350*/  LEA.HI.X.SX32 R10, R13, R24.reuse, 0x1, P0 ;  /* 0x000000180d0a7211 */ /* 0x080fe400000f0eff */
[----:B------:R-:W-:Y:S02]  /*2360*/  LEA R4, P0, R3, c[0x0][0x160], 0x1 ;  /* 0x0000580003047a11 */ /* 0x000fe400078008ff */
[----:B------:R-:W-:-:S02]  /*2370*/  LEA.HI.X.SX32 R26, R8, R24, 0x1, P1 ;  /* 0x00000018081a7211 */ /* 0x000fc400008f0eff */
[----:B------:R-:W-:Y:S02]  /*2380*/  LEA.HI.X R5, R3, c[0x0][0x164], R10, 0x1, P0 ;  /* 0x0000590003057a11 */ /* 0x000fe400000f0c0a */
[CC--:B------:R-:W-:Y:S02]  /*2390*/  IADD3 R3, P0, R16.reuse, R17.reuse, RZ ;  /* 0x0000001110037210 */ /* 0x0c0fe40007f1e0ff */
[----:B------:R-:W-:Y:S02]  /*23a0*/  IADD3 R10, R13, 0x18, RZ ;  /* 0x000000180d0a7810 */ /* 0x000fe40007ffe0ff */
[----:B------:R-:W-:Y:S02]  /*23b0*/  LEA.HI.X.SX32 R16, R16, R24, 0x1, P0 ;  /* 0x0000001810107211 */ /* 0x000fe400000f0eff */
[----:B------:R-:W-:Y:S02]  /*23c0*/  LEA R6, P0, R3, c[0x0][0x160], 0x1 ;  /* 0x0000580003067a11 */ /* 0x000fe400078008ff */
[----:B------:R-:W-:-:S02]  /*23d0*/  IADD3 R11, P2, R10, R17, RZ ;  /* 0x000000110a0b7210 */ /* 0x000fc40007f5e0ff */
[----:B------:R-:W-:Y:S02]  /*23e0*/  LEA.HI.X R7, R3, c[0x0][0x164], R16, 0x1, P0 ;  /* 0x0000590003077a11 */ /* 0x000fe400000f0c10 */
[----:B------:R-:W-:Y:S02]  /*23f0*/  PRMT R3, R14, 0x7610, R3 ;  /* 0x000076100e037816 */ /* 0x000fe40000000003 */
[----:B------:R-:W-:Y:S02]  /*2400*/  LEA.HI.X.SX32 R22, R10, R24, 0x1, P2 ;  /* 0x000000180a167211 */ /* 0x000fe400010f0eff */
[----:B------:R-:W-:Y:S01]  /*2410*/  LEA R8, P1, R9, c[0x0][0x160], 0x1 ;  /* 0x0000580009087a11 */ /* 0x000fe200078208ff */
[----:B------:R0:W-:Y:S01]  /*2420*/  STG.E.U16 [R4.64], R3 ;  /* 0x0000000304007986 */ /* 0x0001e2000c101524 */
[----:B------:R-:W-:Y:S02]  /*2430*/  LEA R10, P2, R11, c[0x0][0x160], 0x1 ;  /* 0x000058000b0a7a11 */ /* 0x000fe400078408ff */
[----:B------:R-:W-:Y:S01]  /*2440*/  IADD3 R16, R13, 0x48, RZ ;  /* 0x000000480d107810 */ /* 0x000fe20007ffe0ff */
[----:B------:R1:W-:Y:S01]  /*2450*/  STG.E.U16 [R6.64], R28 ;  /* 0x0000001c06007986 */ /* 0x0003e2000c101524 */
[----:B------:R-:W-:-:S02]  /*2460*/  LEA.HI.X R9, R9, c[0x0][0x164], R26, 0x1, P1 ;  /* 0x0000590009097a11 */ /* 0x000fc400008f0c1a */
[----:B------:R-:W-:Y:S02]  /*2470*/  LEA.HI.X R11, R11, c[0x0][0x164], R22, 0x1, P2 ;  /* 0x000059000b0b7a11 */ /* 0x000fe400010f0c16 */
[C---:B------:R-:W-:Y:S02]  /*2480*/  IADD3 R26, R13.reuse, 0x38, RZ ;  /* 0x000000380d1a7810 */ /* 0x040fe40007ffe0ff */
[C---:B------:R-:W-:Y:S02]  /*2490*/  IADD3 R14, R13.reuse, 0x40, RZ ;  /* 0x000000400d0e7810 */ /* 0x040fe40007ffe0ff */
[----:B0-----:R-:W-:Y:S02]  /*24a0*/  PRMT R5, R12, 0x7610, R5 ;  /* 0x000076100c057816 */ /* 0x001fe40000000005 */
[C---:B------:R-:W-:Y:S02]  /*24b0*/  IADD3 R12, R13.reuse, 0x28, RZ ;  /* 0x000000280d0c7810 */ /* 0x040fe40007ffe0ff */
[C---:B------:R-:W-:Y:S01]  /*24c0*/  IADD3 R22, R13.reuse, 0x50, RZ ;  /* 0x000000500d167810 */ /* 0x040fe20007ffe0ff */
[----:B------:R0:W-:Y:S01]  /*24d0*/  STG.E.U16 [R8.64], R5 ;  /* 0x0000000508007986 */ /* 0x0001e2000c101524 */
[----:B------:R-:W-:-:S02]  /*24e0*/  IADD3 R4, R13, 0x58, RZ ;  /* 0x000000580d047810 */ /* 0x000fc40007ffe0ff */
[CC--:B------:R-:W-:Y:S01]  /*24f0*/  IADD3 R13, P0, R16.reuse, R17.reuse, RZ ;  /* 0x00000011100d7210 */ /* 0x0c0fe20007f1e0ff */
[----:B------:R2:W-:Y:S01]  /*2500*/  STG.E.U16 [R10.64], R29 ;  /* 0x0000001d0a007986 */ /* 0x0005e2000c101524 */
[CC--:B------:R-:W-:Y:S02]  /*2510*/  IADD3 R3, P5, R15.reuse, R17.reuse, RZ ;  /* 0x000000110f037210 */ /* 0x0c0fe40007fbe0ff */
[-C--:B------:R-:W-:Y:S02]  /*2520*/  LEA.HI.X.SX32 R16, R16, R24.reuse, 0x1, P0 ;  /* 0x0000001810107211 */ /* 0x080fe400000f0eff */
[----:B-1----:R-:W-:Y:S02]  /*2530*/  LEA.HI.X.SX32 R6, R15, R24, 0x1, P5 ;  /* 0x000000180f067211 */ /* 0x002fe400028f0eff */
[----:B------:R-:W-:Y:S02]  /*2540*/  LEA R2, P0, R3, c[0x0][0x160], 0x1 ;  /* 0x0000580003027a11 */ /* 0x000fe400078008ff */
[----:B------:R-:W-:-:S02]  /*2550*/  IADD3 R7, P3, R27, R17, RZ ;  /* 0x000000111b077210 */ /* 0x000fc40007f7e0ff */
[-C--:B0-----:R-:W-:Y:S02]  /*2560*/  IADD3 R5, P4, R12, R17.reuse, RZ ;  /* 0x000000110c057210 */ /* 0x081fe40007f9e0ff */
[-C--:B------:R-:W-:Y:S02]  /*2570*/  IADD3 R9, P2, R26, R17.reuse, RZ ;  /* 0x000000111a097210 */ /* 0x080fe40007f5e0ff */
[-C--:B--2---:R-:W-:Y:S02]  /*2580*/  IADD3 R11, P1, R14, R17.reuse, RZ ;  /* 0x000000110e0b7210 */ /* 0x084fe40007f3e0ff */
[-C--:B------:R-:W-:Y:S02]  /*2590*/  IADD3 R15, P5, R22, R17.reuse, RZ ;  /* 0x00000011160f7210 */ /* 0x080fe40007fbe0ff */
[----:B------:R-:W-:Y:S02]  /*25a0*/  IADD3 R17, P6, R4, R17, RZ ;  /* 0x0000001104117210 */ /* 0x000fe40007fde0ff */
[----:B------:R-:W-:-:S02]  /*25b0*/  LEA.HI.X R3, R3, c[0x0][0x164], R6, 0x1, P0 ;  /* 0x0000590003037a11 */ /* 0x000fc400000f0c06 */
[-C--:B------:R-:W-:Y:S02]  /*25c0*/  LEA.HI.X.SX32 R10, R27, R24.reuse, 0x1, P3 ;  /* 0x000000181b0a7211 */ /* 0x080fe400018f0eff */
[----:B------:R-:W-:Y:S01]  /*25d0*/  LEA R6, P0, R7, c[0x0][0x160], 0x1 ;  /* 0x0000580007067a11 */ /* 0x000fe200078008ff */
[----:B------:R0:W-:Y:S01]  /*25e0*/  STG.E.U16 [R2.64], R25 ;  /* 0x0000001902007986 */ /* 0x0001e2000c101524 */
[-C--:B------:R-:W-:Y:S02]  /*25f0*/  LEA.HI.X.SX32 R8, R12, R24.reuse, 0x1, P4 ;  /* 0x000000180c087211 */ /* 0x080fe400020f0eff */
[-C--:B------:R-:W-:Y:S02]  /*2600*/  LEA.HI.X.SX32 R12, R26, R24.reuse, 0x1, P2 ;  /* 0x000000181a0c7211 */ /* 0x080fe400010f0eff */
[-C--:B------:R-:W-:Y:S02]  /*2610*/  LEA.HI.X.SX32 R14, R14, R24.reuse, 0x1, P1 ;  /* 0x000000180e0e7211 */ /* 0x080fe400008f0eff */
[----:B------:R-:W-:-:S02]  /*2620*/  LEA.HI.X.SX32 R22, R22, R24, 0x1, P5 ;  /* 0x0000001816167211 */ /* 0x000fc400028f0eff */
[----:B------:R-:W-:Y:S02]  /*2630*/  LEA.HI.X.SX32 R24, R4, R24, 0x1, P6 ;  /* 0x0000001804187211 */ /* 0x000fe400030f0eff */
[----:B------:R-:W-:Y:S02]  /*2640*/  LEA R4, P1, R5, c[0x0][0x160], 0x1 ;  /* 0x0000580005047a11 */ /* 0x000fe400078208ff */
[----:B------:R-:W-:Y:S02]  /*2650*/  LEA.HI.X R7, R7, c[0x0][0x164], R10, 0x1, P0 ;  /* 0x0000590007077a11 */ /* 0x000fe400000f0c0a */
[----:B------:R-:W-:Y:S02]  /*2660*/  LEA R10, P0, R11, c[0x0][0x160], 0x1 ;  /* 0x000058000b0a7a11 */ /* 0x000fe400078008ff */
[----:B------:R-:W-:Y:S02]  /*2670*/  LEA.HI.X R5, R5, c[0x0][0x164], R8, 0x1, P1 ;  /* 0x0000590005057a11 */ /* 0x000fe400008f0c08 */
[----:B------:R-:W-:-:S02]  /*2680*/  LEA R8, P1, R9, c[0x0][0x160], 0x1 ;  /* 0x0000580009087a11 */ /* 0x000fc400078208ff */
[----:B------:R-:W-:Y:S02]  /*2690*/  LEA.HI.X R11, R11, c[0x0][0x164], R14, 0x1, P0 ;  /* 0x000059000b0b7a11 */ /* 0x000fe400000f0c0e */
[----:B------:R-:W-:Y:S02]  /*26a0*/  LEA R14, P0, R15, c[0x0][0x160], 0x1 ;  /* 0x000058000f0e7a11 */ /* 0x000fe400078008ff */
[----:B------:R-:W-:Y:S02]  /*26b0*/  LEA.HI.X R9, R9, c[0x0][0x164], R12, 0x1, P1 ;  /* 0x0000590009097a11 */ /* 0x000fe400008f0c0c */
[----:B------:R-:W-:Y:S02]  /*26c0*/  LEA R12, P1, R13, c[0x0][0x160], 0x1 ;  /* 0x000058000d0c7a11 */ /* 0x000fe400078208ff */
[--C-:B------:R-:W-:Y:S02]  /*26d0*/  LEA.HI.X R15, R15, c[0x0][0x164], R22.reuse, 0x1, P0 ;  /* 0x000059000f0f7a11 */ /* 0x100fe400000f0c16 */
[----:B------:R-:W-:-:S02]  /*26e0*/  PRMT R22, R25, 0x7632, R22 ;  /* 0x0000763219167816 */ /* 0x000fc40000000016 */
        /* <DEDUP_REMOVED lines=14> */
.L_x_2502:
        /* <DEDUP_REMOVED lines=20> */
.L_x_2503:
[----:B------:R-:W-:Y:S01]  /*2910*/  IMAD.MOV.U32 R10, RZ, RZ, -0x800001 ;  /* 0xff7fffffff0a7424 */ /* 0x000fe200078e00ff */
[----:B------:R-:W-:Y:S01]  /*2920*/  MOV R11, 0x1f ;  /* 0x0000001f000b7802 */ /* 0x000fe20000000f00 */
[----:B------:R-:W-:Y:S01]  /*2930*/  IMAD.MOV.U32 R9, RZ, RZ, 0x10 ;  /* 0x00000010ff097424 */ /* 0x000fe200078e00ff */
[----:B------:R-:W-:Y:S01]  /*2940*/  MOV R6, 0x2970 ;  /* 0x0000297000067802 */ /* 0x000fe20000000f00 */
[----:B------:R-:W-:Y:S02]  /*2950*/  IMAD.MOV.U32 R12, RZ, RZ, -0x1 ;  /* 0xffffffffff0c7424 */ /* 0x000fe400078e00ff */
[----:B------:R-:W-:Y:S05]  /*2960*/  CALL.REL.NOINC `($__internal_59_$__cuda_sm70_shflsync_bfly_p) ;  /* 0x000001b000007944 */ /* 0x000fea0003c00000 */
[----:B-1----:R-:W-:Y:S01]  /*2970*/  IMAD.MOV.U32 R6, RZ, RZ, R9 ;  /* 0x000000ffff067224 */ /* 0x002fe200078e0009 */
[----:B0-----:R-:W-:Y:S05]  /*2980*/  BRA `(.L_x_2533) ;  /* 0xffffd7e000007947 */ /* 0x001fea000383ffff */
.L_x_2504:
[----:B------:R-:W-:Y:S01]  /*2990*/  MOV R10, R13 ;  /* 0x0000000d000a7202 */ /* 0x000fe20000000f00 */
[----:B------:R-:W-:Y:S01]  /*29a0*/  IMAD.MOV.U32 R9, RZ, RZ, 0x8 ;  /* 0x00000008ff097424 */ /* 0x000fe200078e00ff */
[----:B------:R-:W-:Y:S01]  /*29b0*/  MOV R12, 0xffffffff ;  /* 0xffffffff000c7802 */ /* 0x000fe20000000f00 */
[----:B------:R-:W-:Y:S01]  /*29c0*/  IMAD.MOV.U32 R11, RZ, RZ, 0x1f ;  /* 0x0000001fff0b7424 */ /* 0x000fe200078e00ff */
[----:B------:R-:W-:Y:S02]  /*29d0*/  MOV R6, 0x29f0 ;  /* 0x000029f000067802 */ /* 0x000fe40000000f00 */
[----:B------:R-:W-:Y:S05]  /*29e0*/  CALL.REL.NOINC `($__internal_59_$__cuda_sm70_shflsync_bfly_p) ;  /* 0x0000013000007944 */ /* 0x000fea0003c00000 */
[----:B01----:R-:W-:Y:S01]  /*29f0*/  FMNMX.FTZ R10, R13, R9, !PT ;  /* 0x000000090d0a7209 */ /* 0x003fe20007810000 */
[----:B------:R-:W-:Y:S01]  /*2a00*/  IMAD.MOV.U32 R9, RZ, RZ, 0x4 ;  /* 0x00000004ff097424 */ /* 0x000fe200078e00ff */
[----:B------:R-:W-:Y:S01]  /*2a10*/  MOV R12, 0xffffffff ;  /* 0xffffffff000c7802 */ /* 0x000fe20000000f00 */
[----:B------:R-:W-:Y:S01]  /*2a20*/  IMAD.MOV.U32 R11, RZ, RZ, 0x1f ;  /* 0x0000001fff0b7424 */ /* 0x000fe200078e00ff */
[----:B------:R-:W-:-:S02]  /*2a30*/  MOV R6, 0x2a50 ;  /* 0x00002a5000067802 */ /* 0x000fc40000000f00 */
        /* <DEDUP_REMOVED lines=13> */
[----:B01----:R-:W-:Y:S05]  /*2b10*/  BRA `(.L_x_2534) ;  /* 0xffffd6f000007947 */ /* 0x003fea000383ffff */
        .weak           $__internal_59_$__cuda_sm70_shflsync_bfly_p
        .type           $__internal_59_$__cuda_sm70_shflsync_bfly_p,@function
        .size           $__internal_59_$__cuda_sm70_shflsync_bfly_p,(.L_x_23226 - $__internal_59_$__cuda_sm70_shflsync_bfly_p)
$__internal_59_$__cuda_sm70_shflsync_bfly_p:
[----:B------:R-:W-:Y:S01]  /*2b20*/  IMAD.MOV.U32 R7, RZ, RZ, 0x0 ;  /* 0x00000000ff077424 */ /* 0x000fe200078e00ff */
[----:B------:R-:W-:Y:S04]  /*2b30*/  WARPSYNC R12 ;  /* 0x0000000c00007348 */ /* 0x000fe80003800000 */
[----:B------:R0:W1:Y:S01]  /*2b40*/  SHFL.BFLY PT, R9, R10, R9, R11 ;  /* 0x0c0000090a097389 */ /* 0x00006200000e000b */
[----:B------:R-:W-:Y:S05]  /*2b50*/  RET.REL.NODEC R6 `(_ZN4vllm25paged_attention_v1_kernelIthLi96ELi32ELi128ELNS_18Fp8KVCacheDataTypeE2ELb0EEEvPT_PKS2_PKT0_S8_ifPKiSA_iPKfiiiSC_SC_iiiii) ;  /* 0xffffd4a006007950 */ /* 0x000fea0003c3ffff */
.L_x_2535:
        /* <DEDUP_REMOVED lines=10> */
.L_x_23226:


//--------------------- .text._ZN4vllm25paged_attention_v1_kernelIthLi80ELi32ELi128ELNS_18Fp8KVCacheDataTypeE2ELb0EEEvPT_PKS2_PKT0_S8_ifPKiSA_iPKfiiiSC_SC_iiiii --------------------------
	.section	.text._ZN4vllm25paged_attention_v1_kernelIthLi80ELi32ELi128ELNS_18Fp8KVCacheDataTypeE2ELb0EEEvPT_PKS2_PKT0_S8_ifPKiSA_iPKfiiiSC_SC_iiiii,"ax",@progbits
	.sectioninfo	@"SHI_REGISTERS=32"
	.align	128
        .global         _ZN4vllm25paged_attention_v1_kernelIthLi80ELi32ELi128ELNS_18Fp8KVCacheDataTypeE2ELb0EEEvPT_PKS2_PKT0_S8_ifPKiSA_iPKfiiiSC_SC_iiiii
        .type           _ZN4vllm25paged_attention_v1_kernelIthLi80ELi32ELi128ELNS_18Fp8KVCacheDataTypeE2ELb0EEEvPT_PKS2_PKT0_S8_ifPKiSA_iPKfiiiSC_SC_iiiii,@function
        .size           _ZN4vllm25paged_attention_v1_kernelIthLi80ELi32ELi128ELNS_18Fp8KVCacheDataTypeE2ELb0EEEvPT_PKS2_PKT0_S8_ifPKiSA_iPKfiiiSC_SC_iiiii,(.L_x_23227 - _ZN4vllm25paged_attention_v1_kernelIthLi80ELi32ELi128ELNS_18Fp8KVCacheDataTypeE2ELb0EEEvPT_PKS2_PKT0_S8_ifPKiSA_iPKfiiiSC_SC_iiiii)
        .other          _ZN4vllm25paged_attention_v1_kernelIthLi80ELi32ELi128ELNS_18Fp8KVCacheDataTypeE2ELb0EEEvPT_PKS2_PKT0_S8_ifPKiSA_iPKfiiiSC_SC_iiiii,@"STO_CUDA_ENTRY STV_DEFAULT"
_ZN4vllm25paged_attention_v1_kernelIthLi80ELi32ELi128ELNS_18Fp8KVCacheDataTypeE2ELb0EEEvPT_PKS2_PKT0_S8_ifPKiSA_iPKfiiiSC_SC_iiiii:
.text._ZN4vllm25paged_attention_v1_kernelIthLi80ELi32ELi128ELNS_18Fp8KVCacheDataTypeE2ELb0EEEvPT_PKS2_PKT0_S8_ifPKiSA_iPKfiiiSC_SC_iiiii:
        /* <DEDUP_REMOVED lines=19> */
[----:B------:R-:W-:-:S04]  /*0130*/  LOP3.LUT R0, R8, 0xffffffe0, RZ, 0xc0, !PT ;  /* 0xffffffe008007812 */ /* 0x000fc800078ec0ff */
[----:B------:R-:W-:Y:S01]  /*0140*/  IADD3 R0, -R0, R5, RZ ;  /* 0x0000000500007210 */ /* 0x000fe20007ffe1ff */
[----:B------:R-:W-:Y:S05]  /*0150*/  BRA.DIV ~URZ, `(.L_x_2537) ;  /* 0x000025f27f007947 */ /* 0x000fea000b800000 */
[----:B------:R-:W-:-:S05]  /*0160*/  IMAD.MOV.U32 R6, RZ, RZ, -0x800001 ;  /* 0xff7fffffff067424 */ /* 0x000fca00078e00ff */
.L_x_2567:
        /* <DEDUP_REMOVED lines=10> */
.L_x_2568:
[----:B------:R-:W-:Y:S01]  /*0210*/  ISETP.NE.AND P0, PT, R0, RZ, PT ;  /* 0x000000ff0000720c */ /* 0x000fe20003f05270 */
[----:B------:R-:W-:-:S12]  /*0220*/  WARPSYNC 0xffffffff ;  /* 0xffffffff00007948 */ /* 0x000fd80003800000 */
[----:B-1----:R-:W-:-:S05]  /*0230*/  @!P0 FMNMX.FTZ R9, R9, R10, !PT ;  /* 0x0000000a09098209 */ /* 0x002fca0007810000 */
[----:B------:R1:W-:Y:S02]  /*0240*/  @!P0 STS [R4.X4], R9 ;  /* 0x0000000904008388 */ /* 0x0003e40000004800 */
[----:B------:R-:W-:Y:S01]  /*0250*/  BAR.SYNC.DEFER_BLOCKING 0x0 ;  /* 0x0000000000007b1d */ /* 0x000fe20000010000 */
[----:B------:R-:W-:Y:S01]  /*0260*/  ISETP.GT.AND P0, PT, R0, 0x3, PT ;  /* 0x000000030000780c */ /* 0x000fe20003f04270 */
[----:B------:R-:W-:Y:S01]  /*0270*/  HFMA2.MMA R13, -RZ, RZ, 0, 0 ;  /* 0x00000000ff0d7435 */ /* 0x000fe200000001ff */
        /* <DEDUP_REMOVED lines=9> */
[-C--:B------:R-:W-:Y:S01]  /*0310*/  LOP3.LUT R7, RZ, R5.reuse, RZ, 0x33, !PT ;  /* 0x00000005ff077212 */ /* 0x080fe200078e33ff */
[----:B------:R-:W-:Y:S01]  /*0320*/  BSSY B1, `(.L_x_2541) ;  /* 0x0000016000017945 */ /* 0x000fe20003800000 */
[----:B------:R-:W-:Y:S01]  /*0330*/  IMAD.MOV.U32 R13, RZ, RZ, RZ ;  /* 0x000000ffff0d7224 */ /* 0x000fe200078e00ff */
[----:B------:R-:W-:Y:S02]  /*0340*/  MOV R11, R5 ;  /* 0x00000005000b7202 */ /* 0x000fe40000000f00 */
        /* <DEDUP_REMOVED lines=8> */
.L_x_2543:
        /* <DEDUP_REMOVED lines=11> */
.L_x_2542:
[----:B------:R-:W-:Y:S05]  /*0480*/  BSYNC B1 ;  /* 0x0000000000017941 */ /* 0x000fea0003800000 */
.L_x_2541:
[----:B------:R-:W-:Y:S05]  /*0490*/  @!P2 BRA `(.L_x_2540) ;  /* 0x00000c000000a947 */ /* 0x000fea0003800000 */
[----:B------:R-:W-:Y:S01]  /*04a0*/  IADD3 R7, R2, -R11, RZ ;  /* 0x8000000b02077210 */ /* 0x000fe20007ffe0ff */
[----:B------:R-:W-:Y:S01]  /*04b0*/  BSSY B1, `(.L_x_2544) ;  /* 0x000006c000017945 */ /* 0x000fe20003800000 */
[----:B-1----:R-:W-:Y:S02]  /*04c0*/  LEA R9, R11, 0x20, 0x2 ;  /* 0x000000200b097811 */ /* 0x002fe400078e10ff */
[----:B------:R-:W-:Y:S02]  /*04d0*/  ISETP.GT.AND P2, PT, R7, 0x600, PT ;  /* 0x000006000700780c */ /* 0x000fe40003f44270 */
[----:B------:R-:W-:-:S02]  /*04e0*/  PLOP3.LUT P0, PT, PT, PT, PT, 0x80, 0x0 ;  /* 0x000000000000781c */ /* 0x000fc40003f0f070 */
[----:B------:R-:W-:-:S09]  /*04f0*/  IADD3 R9, R9, 0x400, RZ ;  /* 0x0000040009097810 */ /* 0x000fd20007ffe0ff */
[----:B------:R-:W-:Y:S05]  /*0500*/  @!P2 BRA `(.L_x_2545) ;  /* 0x000006600000a947 */ /* 0x000fea0003800000 */
[----:B------:R-:W-:Y:S02]  /*0510*/  PLOP3.LUT P0, PT, PT, PT, PT, 0x8, 0x0 ;  /* 0x000000000000781c */ /* 0x000fe40003f0e170 */
[----:B------:R-:W-:Y:S02]  /*0520*/  IADD3 R7, R2, -0x600, RZ ;  /* 0xfffffa0002077810 */ /* 0x000fe40007ffe0ff */
.L_x_2546:
        /* <DEDUP_REMOVED lines=100> */
.L_x_2545:
[----:B------:R-:W-:Y:S05]  /*0b70*/  BSYNC B1 ;  /* 0x0000000000017941 */ /* 0x000fea0003800000 */
.L_x_2544:
        /* <DEDUP_REMOVED lines=55> */
.L_x_2548:
[----:B------:R-:W-:Y:S05]  /*0ef0*/  BSYNC B1 ;  /* 0x0000000000017941 */ /* 0x000fea0003800000 */
.L_x_2547:
        /* <DEDUP_REMOVED lines=26> */
.L_x_2540:
[----:B------:R-:W-:Y:S05]  /*10a0*/  BSYNC B0 ;  /* 0x0000000000007941 */ /* 0x000fea0003800000 */
.L_x_2539:
        /* <DEDUP_REMOVED lines=25> */
[----:B0-----:R-:W-:Y:S01]  /*1240*/  FADD.FTZ R6, R6, 9.9999999747524270788e-07 ;  /* 0x358637bd06067421 */ /* 0x001fe20000010000 */
[----:B------:R-:W-:Y:S01]  /*1250*/  BSSY B1, `(.L_x_2551) ;  /* 0x0000013000017945 */ /* 0x000fe20003800000 */
[----:B------:R-:W-:Y:S02]  /*1260*/  MOV R9, R5 ;  /* 0x0000000500097202 */ /* 0x000fe40000000f00 */
        /* <DEDUP_REMOVED lines=9> */
.L_x_2553:
        /* <DEDUP_REMOVED lines=8> */
.L_x_2552:
[----:B0-----:R-:W-:Y:S05]  /*1380*/  BSYNC B1 ;  /* 0x0000000000017941 */ /* 0x001fea0003800000 */
.L_x_2551:
        /* <DEDUP_REMOVED lines=10> */
.L_x_2556:
        /* <DEDUP_REMOVED lines=52> */
.L_x_2555:
[----:B------:R-:W-:Y:S05]  /*1770*/  BSYNC B1 ;  /* 0x0000000000017941 */ /* 0x000fea0003800000 */
.L_x_2554:
        /* <DEDUP_REMOVED lines=31> */
.L_x_2558:
[----:B------:R-:W-:Y:S05]  /*1970*/  BSYNC B1 ;  /* 0x0000000000017941 */ /* 0x000fea0003800000 */
.L_x_2557:
        /* <DEDUP_REMOVED lines=14> */
.L_x_2550:
[----:B------:R-:W-:Y:S05]  /*1a60*/  BSYNC B0 ;  /* 0x0000000000007941 */ /* 0x000fea0003800000 */
.L_x_2549:
        /* <DEDUP_REMOVED lines=9> */
[----:B------:R-:W-:Y:S01]  /*1b00*/  LEA.HI R7, R7, R0, RZ, 0x2 ;  /* 0x0000000007077211 */ /* 0x000fe200078f10ff */
[----:B------:R-:W-:Y:S01]  /*1b10*/  BSSY B0, `(.L_x_2559) ;  /* 0x000001a000007945 */ /* 0x000fe20003800000 */
[----:B------:R-:W-:Y:S01]  /*1b20*/  ISETP.NE.OR P5, PT, R2, 0x40, P2 ;  /* 0x000000400200780c */ /* 0x000fe200017a5670 */
[----:B------:R-:W-:Y:S01]  /*1b30*/  IMAD.MOV.U32 R2, RZ, RZ, RZ ;  /* 0x000000ffff027224 */ /* 0x000fe200078e00ff */
[C---:B------:R-:W-:Y:S01]  /*1b40*/  LOP3.LUT R6, R5.reuse, 0xffffffe0, RZ, 0xc0, !PT ;  /* 0xffffffe005067812 */ /* 0x040fe200078ec0ff */
[----:B------:R-:W-:Y:S01]  /*1b50*/  IMAD.MOV.U32 R0, RZ, RZ, RZ ;  /* 0x000000ffff007224 */ /* 0x000fe200078e00ff */
[----:B------:R-:W-:Y:S02]  /*1b60*/  SHF.R.S32.HI R7, RZ, 0x2, R7 ;  /* 0x00000002ff077819 */ /* 0x000fe40000011407 */
[C---:B------:R-:W-:Y:S02]  /*1b70*/  IADD3 R8, R5.reuse, 0x1f, RZ ;  /* 0x0000001f05087810 */ /* 0x040fe40007ffe0ff */
[C---:B------:R-:W-:Y:S01]  /*1b80*/  ISETP.GT.OR P0, PT, R5.reuse, 0x3f, P2 ;  /* 0x0000003f0500780c */ /* 0x040fe20001704670 */
[----:B------:R-:W-:Y:S01]  /*1b90*/  IMAD R4, R4, 0x50, R7 ;  /* 0x0000005004047824 */ /* 0x000fe200078e0207 */
[----:B------:R-:W-:Y:S01]  /*1ba0*/  ISETP.GT.OR P1, PT, R5, 0x1f, P2 ;  /* 0x0000001f0500780c */ /* 0x000fe20001724670 */
[----:B------:R-:W-:Y:S01]  /*1bb0*/  HFMA2.MMA R5, -RZ, RZ, 0, 0 ;  /* 0x00000000ff057435 */ /* 0x000fe200000001ff */
[----:B------:R-:W-:Y:S01]  /*1bc0*/  ISETP.NE.OR P4, PT, R6, 0x20, P2 ;  /* 0x000000200600780c */ /* 0x000fe20001785670 */
[----:B------:R-:W-:Y:S01]  /*1bd0*/  IMAD.MOV.U32 R6, RZ, RZ, RZ ;  /* 0x000000ffff067224 */ /* 0x000fe200078e00ff */
[----:B------:R-:W-:-:S02]  /*1be0*/  ISETP.GT.U32.AND P3, PT, R8, 0x3e, PT ;  /* 0x0000003e0800780c */ /* 0x000fc40003f64070 */
        /* <DEDUP_REMOVED lines=12> */
.L_x_2560:
[----:B------:R-:W-:Y:S05]  /*1cb0*/  BSYNC B0 ;  /* 0x0000000000007941 */ /* 0x000fea0003800000 */
.L_x_2559:
        /* <DEDUP_REMOVED lines=23> */
.L_x_2562:
[----:B------:R-:W-:Y:S05]  /*1e30*/  BSYNC B0 ;  /* 0x0000000000007941 */ /* 0x000fea0003800000 */
.L_x_2561:
        /* <DEDUP_REMOVED lines=13> */
.L_x_2564:
[----:B------:R-:W-:Y:S05]  /*1f10*/  BSYNC B0 ;  /* 0x0000000000007941 */ /* 0x000fea0003800000 */
.L_x_2563:
        /* <DEDUP_REMOVED lines=23> */
.L_x_2566:
[----:B------:R-:W-:Y:S05]  /*2090*/  BSYNC B0 ;  /* 0x0000000000007941 */ /* 0x000fea0003800000 */
.L_x_2565:
        /* <DEDUP_REMOVED lines=11> */
[C---:B------:R-:W-:Y:S02]  /*2150*/  IADD3 R27, R7.reuse, 0x20, RZ ;  /* 0x00000020071b7810 */ /* 0x040fe40007ffe0ff */
[----:B------:R-:W-:Y:S02]  /*2160*/  F2FP.PACK_AB R25, R2, R25 ;  /* 0x000000190219723e */ /* 0x000fe400000000ff */
[C---:B------:R-:W-:Y:S02]  /*2170*/  IADD3 R14, R7.reuse, 0x30, RZ ;  /* 0x00000030070e7810 */ /* 0x040fe40007ffe0ff */
[C---:B------:R-:W-:Y:S02]  /*2180*/  IADD3 R22, R7.reuse, 0x40, RZ ;  /* 0x0000004007167810 */ /* 0x040fe40007ffe0ff */
[----:B------:R-:W-:Y:S02]  /*2190*/  IADD3 R26, R7, 0x48, RZ ;  /* 0x00000048071a7810 */ /* 0x000fe40007ffe0ff */
[----:B------:R-:W-:-:S02]  /*21a0*/  F2FP.PACK_AB R20, R23, R20 ;  /* 0x000000141714723e */ /* 0x000fc400000000ff */
[----:B------:R-:W-:Y:S02]  /*21b0*/  F2FP.PACK_AB R18, R21, R18 ;  /* 0x000000121512723e */ /* 0x000fe400000000ff */
[----:B------:R-:W-:Y:S01]  /*21c0*/  F2FP.PACK_AB R0, R19, R0 ;  /* 0x000000001300723e */ /* 0x000fe200000000ff */
[----:B--2---:R-:W-:Y:S01]  /*21d0*/  UIMAD UR4, UR4, 0x50, URZ ;  /* 0x00000050040478a4 */ /* 0x004fe2000f8e023f */
[----:B0-----:R-:W-:-:S03]  /*21e0*/  IMAD R17, R4, UR5, RZ ;  /* 0x0000000504117c24 */ /* 0x001fc6000f8e02ff */
[----:B------:R-:W-:Y:S01]  /*21f0*/  USHF.R.S32.HI UR5, URZ, 0x1f, UR4 ;  /* 0x0000001f3f057899 */ /* 0x000fe20008011404 */
[----:B------:R-:W-:Y:S01]  /*2200*/  IMAD R4, R3, R4, RZ ;  /* 0x0000000403047224 */ /* 0x000fe200078e02ff */
[----:B------:R-:W-:Y:S02]  /*2210*/  IADD3 R3, R7, 0x8, RZ ;  /* 0x0000000807037810 */ /* 0x000fe40007ffe0ff */
[--C-:B------:R-:W-:Y:S02]  /*2220*/  SHF.R.S32.HI R24, RZ, 0x1f, R17.reuse ;  /* 0x0000001fff187819 */ /* 0x100fe40000011411 */
[----:B------:R-:W-:Y:S02]  /*2230*/  IADD3 R17, P0, P1, R4, UR4, R17 ;  /* 0x0000000404117c10 */ /* 0x000fe4000f91e011 */
[----:B------:R-:W-:-:S04]  /*2240*/  SHF.R.S32.HI R9, RZ, 0x1f, R4 ;  /* 0x0000001fff097819 */ /* 0x000fc80000011404 */
[----:B------:R-:W-:Y:S02]  /*2250*/  IADD3.X R24, R9, UR5, R24, P0, P1 ;  /* 0x0000000509187c10 */ /* 0x000fe400087e2418 */
[-C--:B------:R-:W-:Y:S02]  /*2260*/  IADD3 R9, P0, R7, R17.reuse, RZ ;  /* 0x0000001107097210 */ /* 0x080fe40007f1e0ff */
[----:B------:R-:W-:Y:S02]  /*2270*/  IADD3 R8, P1, R3, R17, RZ ;  /* 0x0000001103087210 */ /* 0x000fe40007f3e0ff */
[-C--:B------:R-:W-:Y:S02]  /*2280*/  LEA.HI.X.SX32 R12, R7, R24.reuse, 0x1, P0 ;  /* 0x00000018070c7211 */ /* 0x080fe400000f0eff */
[----:B------:R-:W-:Y:S02]  /*2290*/  LEA R4, P0, R9, c[0x0][0x160], 0x1 ;  /* 0x0000580009047a11 */ /* 0x000fe400078008ff */
[----:B------:R-:W-:-:S02]  /*22a0*/  LEA.HI.X.SX32 R3, R3, R24, 0x1, P1 ;  /* 0x0000001803037211 */ /* 0x000fc400008f0eff */
[----:B------:R-:W-:Y:S02]  /*22b0*/  LEA R10, P1, R8, c[0x0][0x160], 0x1 ;  /* 0x00005800080a7a11 */ /* 0x000fe400078208ff */
[----:B------:R-:W-:Y:S02]  /*22c0*/  LEA.HI.X R5, R9, c[0x0][0x164], R12, 0x1, P0 ;  /* 0x0000590009057a11 */ /* 0x000fe400000f0c0c */
[----:B------:R-:W-:Y:S02]  /*22d0*/  PRMT R9, R6, 0x7610, R9 ;  /* 0x0000761006097816 */ /* 0x000fe40000000009 */
[----:B------:R-:W-:Y:S02]  /*22e0*/  LEA.HI.X R11, R8, c[0x0][0x164], R3, 0x1, P1 ;  /* 0x00005900080b7a11 */ /* 0x000fe400008f0c03 */
[C---:B------:R-:W-:Y:S01]  /*22f0*/  IADD3 R6, R7.reuse, 0x10, RZ ;  /* 0x0000001007067810 */ /* 0x040fe20007ffe0ff */
[----:B------:R0:W-:Y:S01]  /*2300*/  STG.E.U16 [R4.64], R9 ;  /* 0x0000000904007986 */ /* 0x0001e2000c101524 */
[----:B------:R-:W-:-:S02]  /*2310*/  IADD3 R8, R7, 0x18, RZ ;  /* 0x0000001807087810 */ /* 0x000fc40007ffe0ff */
[CC--:B------:R-:W-:Y:S01]  /*2320*/  IADD3 R3, P5, R6.reuse, R17.reuse, RZ ;  /* 0x0000001106037210 */ /* 0x0c0fe20007fbe0ff */
[----:B------:R1:W-:Y:S01]  /*2330*/  STG.E.U16 [R10.64], R13 ;  /* 0x0000000d0a007986 */ /* 0x0003e2000c101524 */
[----:B------:R-:W-:Y:S02]  /*2340*/  IADD3 R12, R7, 0x28, RZ ;  /* 0x00000028070c7810 */ /* 0x000fe40007ffe0ff */
[----:B------:R-:W-:Y:S02]  /*2350*/  LEA.HI.X.SX32 R6, R6, R24, 0x1, P5 ;  /* 0x0000001806067211 */ /* 0x000fe400028f0eff */
[-C--:B------:R-:W-:Y:S02]  /*2360*/  IADD3 R7, P3, R27, R17.reuse, RZ ;  /* 0x000000111b077210 */ /* 0x080fe40007f7e0ff */
[-C--:B------:R-:W-:Y:S02]  /*2370*/  IADD3 R15, P5, R22, R17.reuse, RZ ;  /* 0x00000011160f7210 */ /* 0x080fe40007fbe0ff */
[----:B0-----:R-:W-:-:S02]  /*2380*/  IADD3 R5, P4, R8, R17, RZ ;  /* 0x0000001108057210 */ /* 0x001fc40007f9e0ff */
[-C--:B------:R-:W-:Y:S02]  /*2390*/  IADD3 R9, P2, R12, R17.reuse, RZ ;  /* 0x000000110c097210 */ /* 0x080fe40007f5e0ff */
[-C--:B-1----:R-:W-:Y:S02]  /*23a0*/  IADD3 R13, P0, R16, R17.reuse, RZ ;  /* 0x00000011100d7210 */ /* 0x082fe40007f1e0ff */
[----:B------:R-:W-:Y:S02]  /*23b0*/  IADD3 R11, P1, R14, R17, RZ ;  /* 0x000000110e0b7210 */ /* 0x000fe40007f3e0ff */
[-C--:B------:R-:W-:Y:S02]  /*23c0*/  LEA.HI.X.SX32 R16, R16, R24.reuse, 0x1, P0 ;  /* 0x0000001810107211 */ /* 0x080fe400000f0eff */
[----:B------:R-:W-:Y:S02]  /*23d0*/  LEA R2, P0, R3, c[0x0][0x160], 0x1 ;  /* 0x0000580003027a11 */ /* 0x000fe400078008ff */
[----:B------:R-:W-:-:S02]  /*23e0*/  LEA.HI.X.SX32 R10, R27, R24, 0x1, P3 ;  /* 0x000000181b0a7211 */ /* 0x000fc400018f0eff */
[----:B------:R-:W-:Y:S02]  /*23f0*/  LEA.HI.X R3, R3, c[0x0][0x164], R6, 0x1, P0 ;  /* 0x0000590003037a11 */ /* 0x000fe400000f0c06 */
[----:B------:R-:W-:Y:S02]  /*2400*/  LEA R6, P0, R7, c[0x0][0x160], 0x1 ;  /* 0x0000580007067a11 */ /* 0x000fe400078008ff */
[-C--:B------:R-:W-:Y:S01]  /*2410*/  LEA.HI.X.SX32 R14, R14, R24.reuse, 0x1, P1 ;  /* 0x000000180e0e7211 */ /* 0x080fe200008f0eff */
[----:B------:R0:W-:Y:S01]  /*2420*/  STG.E.U16 [R2.64], R25 ;  /* 0x0000001902007986 */ /* 0x0001e2000c101524 */
[----:B------:R-:W-:Y:S02]  /*2430*/  LEA.HI.X.SX32 R8, R8, R24, 0x1, P4 ;  /* 0x0000001808087211 */ /* 0x000fe400020f0eff */
[----:B------:R-:W-:Y:S02]  /*2440*/  LEA R4, P1, R5, c[0x0][0x160], 0x1 ;  /* 0x0000580005047a11 */ /* 0x000fe400078208ff */
[----:B------:R-:W-:-:S02]  /*2450*/  LEA.HI.X R7, R7, c[0x0][0x164], R10, 0x1, P0 ;  /* 0x0000590007077a11 */ /* 0x000fc400000f0c0a */
[----:B------:R-:W-:Y:S02]  /*2460*/  LEA R10, P0, R11, c[0x0][0x160], 0x1 ;  /* 0x000058000b0a7a11 */ /* 0x000fe400078008ff */
        /* <DEDUP_REMOVED lines=26> */
.L_x_2536:
[----:B------:R-:W-:Y:S01]  /*2610*/  MOV R2, 0x0 ;  /* 0x0000000000027802 */ /* 0x000fe20000000f00 */
[----:B------:R-:W-:Y:S01]  /*2620*/  HFMA2.MMA R12, -RZ, RZ, 0, 5.9604644775390625e-08 ;  /* 0x00000001ff0c7435 */ /* 0x000fe200000001ff */
[----:B------:R-:W-:Y:S01]  /*2630*/  MOV R4, c[0x4][0x178] ;  /* 0x01005e0000047a02 */ /* 0x000fe20000000f00 */
[----:B------:R-:W-:Y:S01]  /*2640*/  IMAD.MOV.U32 R5, RZ, RZ, c[0x4][0x17c] ;  /* 0x01005f00ff057624 */ /* 0x000fe200078e00ff */
[----:B------:R-:W-:Y:S01]  /*2650*/  MOV R7, c[0x4][0x184] ;  /* 0x0100610000077a02 */ /* 0x000fe20000000f00 */
[----:B------:R-:W-:Y:S01]  /*2660*/  IMAD.MOV.U32 R6, RZ, RZ, c[0x4][0x180] ;  /* 0x01006000ff067624 */ /* 0x000fe200078e00ff */
        /* <DEDUP_REMOVED lines=14> */
.L_x_2537:
[----:B------:R-:W-:Y:S01]  /*2750*/  HFMA2.MMA R11, -RZ, RZ, 0, 1.847743988037109375e-06 ;  /* 0x0000001fff0b7435 */ /* 0x000fe200000001ff */
[----:B------:R-:W-:Y:S01]  /*2760*/  MOV R10, 0xff7fffff ;  /* 0xff7fffff000a7802 */ /* 0x000fe20000000f00 */
[----:B------:R-:W-:Y:S01]  /*2770*/  IMAD.MOV.U32 R9, RZ, RZ, 0x10 ;  /* 0x00000010ff097424 */ /* 0x000fe200078e00ff */
[----:B------:R-:W-:Y:S01]  /*2780*/  MOV R6, 0x27b0 ;  /* 0x000027b000067802 */ /* 0x000fe20000000f00 */
[----:B------:R-:W-:Y:S02]  /*2790*/  IMAD.MOV.U32 R12, RZ, RZ, -0x1 ;  /* 0xffffffffff0c7424 */ /* 0x000fe400078e00ff */
[----:B------:R-:W-:Y:S05]  /*27a0*/  CALL.REL.NOINC `($__internal_60_$__cuda_sm70_shflsync_bfly_p) ;  /* 0x000001b000007944 */ /* 0x000fea0003c00000 */
[----:B-1----:R-:W-:Y:S01]  /*27b0*/  MOV R6, R9 ;  /* 0x0000000900067202 */ /* 0x002fe20000000f00 */
[----:B0-----:R-:W-:Y:S05]  /*27c0*/  BRA `(.L_x_2567) ;  /* 0xffffd9a000007947 */ /* 0x001fea000383ffff */
.L_x_2538:
[----:B------:R-:W-:Y:S01]  /*27d0*/  HFMA2.MMA R9, -RZ, RZ, 0, 4.76837158203125e-07 ;  /* 0x00000008ff097435 */ /* 0x000fe200000001ff */
[----:B------:R-:W-:Y:S01]  /*27e0*/  IMAD.MOV.U32 R10, RZ, RZ, R13 ;  /* 0x000000ffff0a7224 */ /* 0x000fe200078e000d */
[----:B------:R-:W-:Y:S01]  /*27f0*/  MOV R12, 0xffffffff ;  /* 0xffffffff000c7802 */ /* 0x000fe20000000f00 */
[----:B------:R-:W-:Y:S01]  /*2800*/  IMAD.MOV.U32 R11, RZ, RZ, 0x1f ;  /* 0x0000001fff0b7424 */ /* 0x000fe200078e00ff */
[----:B------:R-:W-:Y:S02]  /*2810*/  MOV R6, 0x2830 ;  /* 0x0000283000067802 */ /* 0x000fe40000000f00 */
[----:B------:R-:W-:Y:S05]  /*2820*/  CALL.REL.NOINC `($__internal_60_$__cuda_sm70_shflsync_bfly_p) ;  /* 0x0000013000007944 */ /* 0x000fea0003c00000 */
[----:B0-----:R-:W-:Y:S01]  /*2830*/  HFMA2.MMA R11, -RZ, RZ, 0, 1.847743988037109375e-06 ;  /* 0x0000001fff0b7435 */ /* 0x001fe200000001ff */
[----:B-1----:R-:W-:Y:S01]  /*2840*/  FMNMX.FTZ R10, R13, R9, !PT ;  /* 0x000000090d0a7209 */ /* 0x002fe20007810000 */
[----:B------:R-:W-:Y:S01]  /*2850*/  IMAD.MOV.U32 R9, RZ, RZ, 0x4 ;  /* 0x00000004ff097424 */ /* 0x000fe200078e00ff */
[----:B------:R-:W-:Y:S01]  /*2860*/  MOV R6, 0x2890 ;  /* 0x0000289000067802 */ /* 0x000fe20000000f00 */
[----:B------:R-:W-:-:S02]  /*2870*/  IMAD.MOV.U32 R12, RZ, RZ, -0x1 ;  /* 0xffffffffff0c7424 */ /* 0x000fc400078e00ff */
[----:B------:R-:W-:Y:S05]  /*2880*/  CALL.REL.NOINC `($__internal_60_$__cuda_sm70_shflsync_bfly_p) ;  /* 0x000000d000007944 */ /* 0x000fea0003c00000 */
[----:B01----:R-:W-:Y:S01]  /*2890*/  FMNMX.FTZ R10, R10, R9, !PT ;  /* 0x000000090a0a7209 */ /* 0x003fe20007810000 */
[----:B------:R-:W-:Y:S01]  /*28a0*/  IMAD.MOV.U32 R11, RZ, RZ, 0x1f ;  /* 0x0000001fff0b7424 */ /* 0x000fe200078e00ff */
[----:B------:R-:W-:-:S02]  /*28b0*/  MOV R9, 0x2 ;  /* 0x0000000200097802 */ /* 0x000fc40000000f00 */
[----:B------:R-:W-:Y:S02]  /*28c0*/  MOV R12, 0xffffffff ;  /* 0xffffffff000c7802 */ /* 0x000fe40000000f00 */
[----:B------:R-:W-:Y:S02]  /*28d0*/  MOV R6, 0x28f0 ;  /* 0x000028f000067802 */ /* 0x000fe40000000f00 */
[----:B------:R-:W-:Y:S05]  /*28e0*/  CALL.REL.NOINC `($__internal_60_$__cuda_sm70_shflsync_bfly_p) ;  /* 0x0000007000007944 */ /* 0x000fea0003c00000 */
[----:B0-----:R-:W-:Y:S01]  /*28f0*/  HFMA2.MMA R11, -RZ, RZ, 0, 1.847743988037109375e-06 ;  /* 0x0000001fff0b7435 */ /* 0x001fe200000001ff */
[----:B-1----:R-:W-:Y:S01]  /*2900*/  FMNMX.FTZ R10, R10, R9, !PT ;  /* 0x000000090a0a7209 */ /* 0x002fe20007810000 */
[----:B------:R-:W-:Y:S01]  /*2910*/  IMAD.MOV.U32 R9, RZ, RZ, 0x1 ;  /* 0x00000001ff097424 */ /* 0x000fe200078e00ff */
[----:B------:R-:W-:Y:S01]  /*2920*/  MOV R6, 0x2950 ;  /* 0x0000295000067802 */ /* 0x000fe20000000f00 */
[----:B------:R-:W-:Y:S02]  /*2930*/  IMAD.MOV.U32 R12, RZ, RZ, -0x1 ;  /* 0xffffffffff0c7424 */ /* 0x000fe400078e00ff */
[----:B------:R-:W-:Y:S05]  /*2940*/  CALL.REL.NOINC `($__internal_60_$__cuda_sm70_shflsync_bfly_p) ;  /* 0x0000001000007944 */ /* 0x000fea0003c00000 */
[----:B01----:R-:W-:Y:S05]  /*2950*/  BRA `(.L_x_2568) ;  /* 0xffffd8b000007947 */ /* 0x003fea000383ffff */
        .weak           $__internal_60_$__cuda_sm70_shflsync_bfly_p
        .type           $__internal_60_$__cuda_sm70_shflsync_bfly_p,@function
        .size           $__internal_60_$__cuda_sm70_shflsync_bfly_p,(.L_x_23227 - $__internal_60_$__cuda_sm70_shflsync_bfly_p)
$__internal_60_$__cuda_sm70_shflsync_bfly_p:
[----:B------:R-:W-:Y:S01]  /*2960*/  MOV R7, 0x0 ;  /* 0x0000000000077802 */ /* 0x000fe20000000f00 */
[----:B------:R-:W-:Y:S04]  /*2970*/  WARPSYNC R12 ;  /* 0x0000000c00007348 */ /* 0x000fe80003800000 */
[----:B------:R0:W1:Y:S01]  /*2980*/  SHFL.BFLY PT, R9, R10, R9, R11 ;  /* 0x0c0000090a097389 */ /* 0x00006200000e000b */
[----:B------:R-:W-:Y:S05]  /*2990*/  RET.REL.NODEC R6 `(_ZN4vllm25paged_attention_v1_kernelIthLi80ELi32ELi128ELNS_18Fp8KVCacheDataTypeE2ELb0EEEvPT_PKS2_PKT0_S8_ifPKiSA_iPKfiiiSC_SC_iiiii) ;  /* 0xffffd66006007950 */ /* 0x000fea0003c3ffff */
.L_x_2569:
        /* <DEDUP_REMOVED lines=14> */
.L_x_23227:


//--------------------- .text._ZN4vllm25paged_attention_v1_kernelIthLi64ELi32ELi128ELNS_18Fp8KVCacheDataTypeE2ELb0EEEvPT_PKS2_PKT0_S8_ifPKiSA_iPKfiiiSC_SC_iiiii --------------------------
	.section	.text._ZN4vllm25paged_attention_v1_kernelIthLi64ELi32ELi128ELNS_18Fp8KVCacheDataTypeE2ELb0EEEvPT_PKS2_PKT0_S8_ifPKiSA_iPKfiiiSC_SC_iiiii,"ax",@progbits
	.sectioninfo	@"SHI_REGISTERS=32"
	.align	128
        .global         _ZN4vllm25paged_attention_v1_kernelIthLi64ELi32ELi128ELNS_18Fp8KVCacheDataTypeE2ELb0EEEvPT_PKS2_PKT0_S8_ifPKiSA_iPKfiiiSC_SC_iiiii
        .type           _ZN4vllm25paged_attention_v1_kernelIthLi64ELi32ELi128ELNS_18Fp8KVCacheDataTypeE2ELb0EEEvPT_PKS2_PKT0_S8_ifPKiSA_iPKfiiiSC_SC_iiiii,@function
        .size           _ZN4vllm25paged_attention_v1_kernelIthLi64ELi32ELi128ELNS_18Fp8KVCacheDataTypeE2ELb0EEEvPT_PKS2_PKT0_S8_ifPKiSA_iPKfiiiSC_SC_iiiii,(.L_x_23228 - _ZN4vllm25paged_attention_v1_kernelIthLi64ELi32ELi128ELNS_18Fp8KVCacheDataTypeE2ELb0EEEvPT_PKS2_PKT0_S8_ifPKiSA_iPKfiiiSC_SC_iiiii)
        .other          _ZN4vllm25paged_attention_v1_kernelIthLi64ELi32ELi128ELNS_18Fp8KVCacheDataTypeE2ELb0EEEvPT_PKS2_PKT0_S8_ifPKiSA_iPKfiiiSC_SC_iiiii,@"STO_CUDA_ENTRY STV_DEFAULT"
_ZN4vllm25paged_attention_v1_kernelIthLi64ELi32ELi128ELNS_18Fp8KVCacheDataTypeE2ELb0EEEvPT_PKS2_PKT0_S8_ifPKiSA_iPKfiiiSC_SC_iiiii:
.text._ZN4vllm25paged_attention_v1_kernelIthLi64ELi32ELi128ELNS_18Fp8KVCacheDataTypeE2ELb0EEEvPT_PKS2_PKT0_S8_ifPKiSA_iPKfiiiSC_SC_iiiii:
        /* <DEDUP_REMOVED lines=23> */
.L_x_2597:
        /* <DEDUP_REMOVED lines=10> */
.L_x_2598:
        /* <DEDUP_REMOVED lines=28> */
.L_x_2577:
        /* <DEDUP_REMOVED lines=11> */
.L_x_2576:
[----:B------:R-:W-:Y:S05]  /*0480*/  BSYNC B1 ;  /* 0x0000000000017941 */ /* 0x000fea0003800000 */
.L_x_2575:
        /* <DEDUP_REMOVED lines=10> */
.L_x_2580:
        /* <DEDUP_REMOVED lines=100> */
.L_x_2579:
[----:B------:R-:W-:Y:S05]  /*0b70*/  BSYNC B1 ;  /* 0x0000000000017941 */ /* 0x000fea0003800000 */
.L_x_2578:
        /* <DEDUP_REMOVED lines=55> */
.L_x_2582:
[----:B------:R-:W-:Y:S05]  /*0ef0*/  BSYNC B1 ;  /* 0x0000000000017941 */ /* 0x000fea0003800000 */
.L_x_2581:
        /* <DEDUP_REMOVED lines=26> */
.L_x_2574:
[----:B------:R-:W-:Y:S05]  /*10a0*/  BSYNC B0 ;  /* 0x0000000000007941 */ /* 0x000fea0003800000 */
.L_x_2573:
        /* <DEDUP_REMOVED lines=34> */
[----:B0-----:R-:W-:Y:S01]  /*12d0*/  MOV R7, R8 ;  /* 0x0000000800077202 */ /* 0x001fe20000000f00 */
[----:B------:R-:W-:Y:S01]  /*12e0*/  IMAD.MOV.U32 R9, RZ, RZ, R5 ;  /* 0x000000ffff097224 */ /* 0x000fe200078e0005 */
[----:B------:R-:W-:-:S05]  /*12f0*/  LEA R8, R5, 0x20, 0x2 ;  /* 0x0000002005087811 */ /* 0x000fca00078e10ff */
.L_x_2587:
        /* <DEDUP_REMOVED lines=8> */
.L_x_2586:
[----:B0-----:R-:W-:Y:S05]  /*1380*/  BSYNC B1 ;  /* 0x0000000000017941 */ /* 0x001fea0003800000 */
.L_x_2585:
        /* <DEDUP_REMOVED lines=10> */
.L_x_2590:
        /* <DEDUP_REMOVED lines=52> */
.L_x_2589:
[----:B------:R-:W-:Y:S05]  /*1770*/  BSYNC B1 ;  /* 0x0000000000017941 */ /* 0x000fea0003800000 */
.L_x_2588:
        /* <DEDUP_REMOVED lines=31> */
.L_x_2592:
[----:B------:R-:W-:Y:S05]  /*1970*/  BSYNC B1 ;  /* 0x0000000000017941 */ /* 0x000fea0003800000 */
.L_x_2591:
        /* <DEDUP_REMOVED lines=14> */
.L_x_2584:
[----:B------:R-:W-:Y:S05]  /*1a60*/  BSYNC B0 ;  /* 0x0000000000007941 */ /* 0x000fea0003800000 */
.L_x_2583:
        /* <DEDUP_REMOVED lines=10> */
[----:B------:R-:W-:Y:S01]  /*1b10*/  HFMA2.MMA R4, -RZ, RZ, 0, 0 ;  /* 0x00000000ff047435 */ /* 0x000fe200000001ff */
[C---:B------:R-:W-:Y:S01]  /*1b20*/  LOP3.LUT R3, R5.reuse, 0xffffffe0, RZ, 0xc0, !PT ;  /* 0xffffffe005037812 */ /* 0x040fe200078ec0ff */
[----:B------:R-:W-:Y:S01]  /*1b30*/  BSSY B0, `(.L_x_2593) ;  /* 0x0000025000007945 */ /* 0x000fe20003800000 */
[----:B------:R-:W-:Y:S02]  /*1b40*/  ISETP.NE.OR P5, PT, R6, 0x40, P2 ;  /* 0x000000400600780c */ /* 0x000fe400017a5670 */
[----:B------:R-:W-:Y:S02]  /*1b50*/  SHF.R.S32.HI R15, RZ, 0x2, R15 ;  /* 0x00000002ff0f7819 */ /* 0x000fe4000001140f */
[----:B------:R-:W-:Y:S02]  /*1b60*/  ISETP.GT.OR P0, PT, R5, 0x3f, P2 ;  /* 0x0000003f0500780c */ /* 0x000fe40001704670 */
[----:B------:R-:W-:Y:S01]  /*1b70*/  ISETP.NE.OR P4, PT, R3, 0x20, P2 ;  /* 0x000000200300780c */ /* 0x000fe20001785670 */
[----:B------:R-:W-:Y:S01]  /*1b80*/  IMAD R3, R0, 0x40, R15 ;  /* 0x0000004000037824 */ /* 0x000fe200078e020f */
[----:B------:R-:W-:Y:S01]  /*1b90*/  HFMA2.MMA R0, -RZ, RZ, 0, 0 ;  /* 0x00000000ff007435 */ /* 0x000fe200000001ff */
[----:B------:R-:W-:-:S02]  /*1ba0*/  MOV R23, RZ ;  /* 0x000000ff00177202 */ /* 0x000fc40000000f00 */
[C---:B------:R-:W-:Y:S02]  /*1bb0*/  IADD3 R7, R5.reuse, 0x1f, RZ ;  /* 0x0000001f05077810 */ /* 0x040fe40007ffe0ff */
[----:B------:R-:W-:Y:S01]  /*1bc0*/  ISETP.GT.OR P1, PT, R5, 0x1f, P2 ;  /* 0x0000001f0500780c */ /* 0x000fe20001724670 */
[----:B------:R0:W-:Y:S01]  /*1bd0*/  @!P5 STS [R3.X4+-0x1e0], R4 ;  /* 0xfffe20040300d388 */ /* 0x0001e20000004800 */
[----:B------:R-:W-:-:S03]  /*1be0*/  ISETP.GT.U32.AND P3, PT, R7, 0x3e, PT ;  /* 0x0000003e0700780c */ /* 0x000fc60003f64070 */
        /* <DEDUP_REMOVED lines=25> */
.L_x_2594:
[----:B0-----:R-:W-:Y:S05]  /*1d80*/  BSYNC B0 ;  /* 0x0000000000007941 */ /* 0x001fea0003800000 */
.L_x_2593:
[----:B------:R-:W-:Y:S06]  /*1d90*/  BAR.SYNC.DEFER_BLOCKING 0x0 ;  /* 0x0000000000007b1d */ /* 0x000fec0000010000 */
[----:B------:R-:W-:Y:S01]  /*1da0*/  BSSY B0, `(.L_x_2595) ;  /* 0x000001b000007945 */ /* 0x000fe20003800000 */
[----:B------:R0:W-:Y:S04]  /*1db0*/  @!P4 STS [R3.X4+-0xe0], R4 ;  /* 0xffff20040300c388 */ /* 0x0001e80000004800 */
[----:B------:R0:W-:Y:S04]  /*1dc0*/  @!P4 STS [R3.X4+-0xc0], R25 ;  /* 0xffff40190300c388 */ /* 0x0001e80000004800 */
[----:B------:R0:W-:Y:S04]  /*1dd0*/  @!P4 STS [R3.X4+-0xa0], R20 ;  /* 0xffff60140300c388 */ /* 0x0001e80000004800 */
[----:B------:R0:W-:Y:S04]  /*1de0*/  @!P4 STS [R3.X4+-0x80], R23 ;  /* 0xffff80170300c388 */ /* 0x0001e80000004800 */
[----:B------:R0:W-:Y:S04]  /*1df0*/  @!P4 STS [R3.X4+-0x60], R18 ;  /* 0xffffa0120300c388 */ /* 0x0001e80000004800 */
[----:B------:R0:W-:Y:S04]  /*1e00*/  @!P4 STS [R3.X4+-0x40], R21 ;  /* 0xffffc0150300c388 */ /* 0x0001e80000004800 */
[----:B------:R0:W-:Y:S04]  /*1e10*/  @!P4 STS [R3.X4+-0x20], R0 ;  /* 0xffffe0000300c388 */ /* 0x0001e80000004800 */
[----:B------:R0:W-:Y:S04]  /*1e20*/  @!P4 STS [R3.X4], R19 ;  /* 0x000000130300c388 */ /* 0x0001e80000004800 */
        /* <DEDUP_REMOVED lines=18> */
.L_x_2596:
[----:B0-----:R-:W-:Y:S05]  /*1f50*/  BSYNC B0 ;  /* 0x0000000000007941 */ /* 0x001fea0003800000 */
.L_x_2595:
[----:B------:R-:W-:Y:S06]  /*1f60*/  BAR.SYNC.DEFER_BLOCKING 0x0 ;  /* 0x0000000000007b1d */ /* 0x000fec0000010000 */
[----:B------:R-:W-:Y:S05]  /*1f70*/  @P3 EXIT ;  /* 0x000000000000394d */ /* 0x000fea0003800000 */
[----:B------:R-:W-:Y:S05]  /*1f80*/  @P2 EXIT ;  /* 0x000000000000294d */ /* 0x000fea0003800000 */
[----:B------:R-:W0:Y:S01]  /*1f90*/  S2R R5, SR_CTAID.X ;  /* 0x0000000000057919 */ /* 0x000e220000002500 */
[----:B------:R-:W1:Y:S01]  /*1fa0*/  S2UR UR4, SR_CTAID.Z ;  /* 0x00000000000479c3 */ /* 0x000e620000002700 */
[----:B------:R-:W-:Y:S01]  /*1fb0*/  IMAD R2, R2, c[0x0][0xc], RZ ;  /* 0x0000030002027a24 */ /* 0x000fe200078e02ff */
[C---:B------:R-:W-:Y:S02]  /*1fc0*/  IADD3 R16, R15.reuse, 0x28, RZ ;  /* 0x000000280f107810 */ /* 0x040fe40007ffe0ff */
[C---:B------:R-:W-:Y:S01]  /*1fd0*/  IADD3 R10, R15.reuse, 0x10, RZ ;  /* 0x000000100f0a7810 */ /* 0x040fe20007ffe0ff */
[----:B------:R-:W-:Y:S01]  /*1fe0*/  IMAD R3, R2, c[0x0][0x14], RZ ;  /* 0x0000050002037a24 */ /* 0x000fe200078e02ff */
[----:B------:R-:W-:-:S02]  /*1ff0*/  IADD3 R14, R15, 0x20, RZ ;  /* 0x000000200f0e7810 */ /* 0x000fc40007ffe0ff */
[----:B------:R-:W-:Y:S01]  /*2000*/  IADD3 R8, R15, 0x8, RZ ;  /* 0x000000080f087810 */ /* 0x000fe20007ffe0ff */
[----:B------:R-:W-:Y:S01]  /*2010*/  IMAD.SHL.U32 R3, R3, 0x40, RZ ;  /* 0x0000004003037824 */ /* 0x000fe200078e00ff */
[C---:B------:R-:W-:Y:S02]  /*2020*/  IADD3 R12, R15.reuse, 0x18, RZ ;  /* 0x000000180f0c7810 */ /* 0x040fe40007ffe0ff */
[----:B------:R-:W-:Y:S02]  /*2030*/  IADD3 R29, R15, 0x30, RZ ;  /* 0x000000300f1d7810 */ /* 0x000fe40007ffe0ff */
[----:B------:R-:W-:Y:S02]  /*2040*/  F2FP.PACK_AB R25, R25, R4 ;  /* 0x000000041919723e */ /* 0x000fe400000000ff */
[----:B------:R-:W-:Y:S02]  /*2050*/  IADD3 R27, R15, 0x38, RZ ;  /* 0x000000380f1b7810 */ /* 0x000fe40007ffe0ff */
[----:B------:R-:W-:-:S02]  /*2060*/  F2FP.PACK_AB R20, R23, R20 ;  /* 0x000000141714723e */ /* 0x000fc400000000ff */
[----:B------:R-:W-:Y:S02]  /*2070*/  F2FP.PACK_AB R18, R21, R18 ;  /* 0x000000121512723e */ /* 0x000fe400000000ff */
[----:B------:R-:W-:Y:S01]  /*2080*/  F2FP.PACK_AB R0, R19, R0 ;  /* 0x000000001300723e */ /* 0x000fe200000000ff */
[----:B0-----:R-:W-:Y:S01]  /*2090*/  IMAD R2, R5, c[0x0][0x14], RZ ;  /* 0x0000050005027a24 */ /* 0x001fe200078e02ff */
[----:B-1----:R-:W-:Y:S01]  /*20a0*/  USHF.L.U32 UR4, UR4, 0x6, URZ ;  /* 0x0000000604047899 */ /* 0x002fe2000800063f */
[----:B------:R-:W-:-:S03]  /*20b0*/  SHF.R.S32.HI R5, RZ, 0x1f, R3 ;  /* 0x0000001fff057819 */ /* 0x000fc60000011403 */
[----:B------:R-:W-:Y:S01]  /*20c0*/  SHF.L.U32 R2, R2, 0x6, RZ ;  /* 0x0000000602027819 */ /* 0x000fe200000006ff */
[----:B------:R-:W-:-:S03]  /*20d0*/  USHF.R.S32.HI UR5, URZ, 0x1f, UR4 ;  /* 0x0000001f3f057899 */ /* 0x000fc60008011404 */
[--C-:B------:R-:W-:Y:S02]  /*20e0*/  IADD3 R17, P0, P1, R3, UR4, R2.reuse ;  /* 0x0000000403117c10 */ /* 0x100fe4000f91e002 */
[----:B------:R-:W-:Y:S02]  /*20f0*/  SHF.R.S32.HI R24, RZ, 0x1f, R2 ;  /* 0x0000001fff187819 */ /* 0x000fe40000011402 */
[-C--:B------:R-:W-:Y:S02]  /*2100*/  IADD3 R3, P5, R15, R17.reuse, RZ ;  /* 0x000000110f037210 */ /* 0x080fe40007fbe0ff */
[----:B------:R-:W-:Y:S02]  /*2110*/  IADD3.X R24, R5, UR5, R24, P0, P1 ;  /* 0x0000000505187c10 */ /* 0x000fe400087e2418 */
[----:B------:R-:W-:Y:S02]  /*2120*/  IADD3 R13, P0, R16, R17, RZ ;  /* 0x00000011100d7210 */ /* 0x000fe40007f1e0ff */
[----:B------:R-:W-:-:S02]  /*2130*/  LEA.HI.X.SX32 R6, R15, R24, 0x1, P5 ;  /* 0x000000180f067211 */ /* 0x000fc400028f0eff */
[----:B------:R-:W-:Y:S02]  /*2140*/  LEA.HI.X.SX32 R16, R16, R24, 0x1, P0 ;  /* 0x0000001810107211 */ /* 0x000fe400000f0eff */
[C---:B------:R-:W-:Y:S02]  /*2150*/  LEA R2, P0, R3.reuse, c[0x0][0x160], 0x1 ;  /* 0x0000580003027a11 */ /* 0x040fe400078008ff */
[-C--:B------:R-:W-:Y:S02]  /*2160*/  IADD3 R7, P3, R10, R17.reuse, RZ ;  /* 0x000000110a077210 */ /* 0x080fe40007f7e0ff */
[-C--:B------:R-:W-:Y:S02]  /*2170*/  IADD3 R11, P1, R14, R17.reuse, RZ ;  /* 0x000000110e0b7210 */ /* 0x080fe40007f3e0ff */
[----:B------:R-:W-:Y:S02]  /*2180*/  LEA.HI.X R3, R3, c[0x0][0x164], R6, 0x1, P0 ;  /* 0x0000590003037a11 */ /* 0x000fe400000f0c06 */
[----:B------:R-:W-:-:S02]  /*2190*/  IADD3 R5, P4, R8, R17, RZ ;  /* 0x0000001108057210 */ /* 0x000fc40007f9e0ff */
[-C--:B------:R-:W-:Y:S01]  /*21a0*/  LEA.HI.X.SX32 R10, R10, R24.reuse, 0x1, P3 ;  /* 0x000000180a0a7211 */ /* 0x080fe200018f0eff */
[----:B------:R0:W-:Y:S01]  /*21b0*/  STG.E.U16 [R2.64], R25 ;  /* 0x0000001902007986 */ /* 0x0001e2000c101524 */
[----:B------:R-:W-:Y:S02]  /*21c0*/  LEA R6, P0, R7, c[0x0][0x160], 0x1 ;  /* 0x0000580007067a11 */ /* 0x000fe400078008ff */
[-C--:B------:R-:W-:Y:S02]  /*21d0*/  LEA.HI.X.SX32 R14, R14, R24.reuse, 0x1, P1 ;  /* 0x000000180e0e7211 */ /* 0x080fe400008f0eff */
[----:B------:R-:W-:Y:S02]  /*21e0*/  LEA.HI.X.SX32 R8, R8, R24, 0x1, P4 ;  /* 0x0000001808087211 */ /* 0x000fe400020f0eff */
[----:B------:R-:W-:Y:S02]  /*21f0*/  LEA R4, P1, R5, c[0x0][0x160], 0x1 ;  /* 0x0000580005047a11 */ /* 0x000fe400078208ff */
[----:B------:R-:W-:-:S02]  /*2200*/  LEA.HI.X R7, R7, c[0x0][0x164], R10, 0x1, P0 ;  /* 0x0000590007077a11 */ /* 0x000fc400000f0c0a */
[CC--:B------:R-:W-:Y:S02]  /*2210*/  IADD3 R9, P2, R12.reuse, R17.reuse, RZ ;  /* 0x000000110c097210 */ /* 0x0c0fe40007f5e0ff */
[----:B------:R-:W-:Y:S02]  /*2220*/  LEA R10, P0, R11, c[0x0][0x160], 0x1 ;  /* 0x000058000b0a7a11 */ /* 0x000fe400078008ff */
[----:B------:R-:W-:Y:S02]  /*2230*/  IADD3 R15, P5, R29, R17, RZ ;  /* 0x000000111d0f7210 */ /* 0x000fe40007fbe0ff */
[----:B------:R-:W-:Y:S02]  /*2240*/  LEA.HI.X R5, R5, c[0x0][0x164], R8, 0x1, P1 ;  /* 0x0000590005057a11 */ /* 0x000fe400008f0c08 */
[----:B------:R-:W-:Y:S02]  /*2250*/  LEA.HI.X.SX32 R12, R12, R24, 0x1, P2 ;  /* 0x000000180c0c7211 */ /* 0x000fe400010f0eff */
[----:B------:R-:W-:-:S02]  /*2260*/  LEA R8, P1, R9, c[0x0][0x160], 0x1 ;  /* 0x0000580009087a11 */ /* 0x000fc400078208ff */
[----:B------:R-:W-:Y:S02]  /*2270*/  LEA.HI.X R11, R11, c[0x0][0x164], R14, 0x1, P0 ;  /* 0x000059000b0b7a11 */ /* 0x000fe400000f0c0e */
[----:B------:R-:W-:Y:S02]  /*2280*/  LEA.HI.X.SX32 R22, R29, R24, 0x1, P5 ;  /* 0x000000181d167211 */ /* 0x000fe400028f0eff */
[----:B------:R-:W-:Y:S02]  /*2290*/  LEA R14, P0, R15, c[0x0][0x160], 0x1 ;  /* 0x000058000f0e7a11 */ /* 0x000fe400078008ff */
[----:B------:R-:W-:Y:S02]  /*22a0*/  LEA.HI.X R9, R9, c[0x0][0x164], R12, 0x1, P1 ;  /* 0x0000590009097a11 */ /* 0x000fe400008f0c0c */
[----:B------:R-:W-:Y:S02]  /*22b0*/  LEA R12, P1, R13, c[0x0][0x160], 0x1 ;  /* 0x000058000d0c7a11 */ /* 0x000fe400078208ff */
[----:B------:R-:W-:-:S02]  /*22c0*/  LEA.HI.X R15, R15, c[0x0][0x164], R22, 0x1, P0 ;  /* 0x000059000f0f7a11 */ /* 0x000fc400000f0c16 */
[----:B------:R-:W-:Y:S02]  /*22d0*/  IADD3 R17, P6, R27, R17, RZ ;  /* 0x000000111b117210 */ /* 0x000fe40007fde0ff */
[----:B------:R-:W-:Y:S02]  /*22e0*/  PRMT R22, R25, 0x7632, R22 ;  /* 0x0000763219167816 */ /* 0x000fe40000000016 */
[----:B------:R-:W-:Y:S02]  /*22f0*/  LEA.HI.X R13, R13, c[0x0][0x164], R16, 0x1, P1 ;  /* 0x000059000d0d7a11 */ /* 0x000fe400008f0c10 */
[----:B------:R-:W-:Y:S01]  /*2300*/  LEA.HI.X.SX32 R24, R27, R24, 0x1, P6 ;  /* 0x000000181b187211 */ /* 0x000fe200030f0eff */
[----:B------:R1:W-:Y:S01]  /*2310*/  STG.E.U16 [R4.64], R22 ;  /* 0x0000001604007986 */ /* 0x0003e2000c101524 */
[C---:B------:R-:W-:Y:S02]  /*2320*/  LEA R16, P1, R17.reuse, c[0x0][0x160], 0x1 ;  /* 0x0000580011107a11 */ /* 0x040fe400078208ff */
[----:B0-----:R-:W-:Y:S01]  /*2330*/  PRMT R3, R20, 0x7632, R3 ;  /* 0x0000763214037816 */ /* 0x001fe20000000003 */
[----:B------:R-:W-:Y:S01]  /*2340*/  STG.E.U16 [R6.64], R20 ;  /* 0x0000001406007986 */ /* 0x000fe2000c101524 */
[----:B------:R-:W-:-:S02]  /*2350*/  LEA.HI.X R17, R17, c[0x0][0x164], R24, 0x1, P1 ;  /* 0x0000590011117a11 */ /* 0x000fc400008f0c18 */
        /* <DEDUP_REMOVED lines=8> */
.L_x_2570:
        /* <DEDUP_REMOVED lines=20> */
.L_x_2571:
[----:B------:R-:W-:Y:S01]  /*2520*/  HFMA2.MMA R11, -RZ, RZ, 0, 1.847743988037109375e-06 ;  /* 0x0000001fff0b7435 */ /* 0x000fe200000001ff */
[----:B------:R-:W-:Y:S01]  /*2530*/  MOV R10, 0xff7fffff ;  /* 0xff7fffff000a7802 */ /* 0x000fe20000000f00 */
[----:B------:R-:W-:Y:S01]  /*2540*/  IMAD.MOV.U32 R9, RZ, RZ, 0x10 ;  /* 0x00000010ff097424 */ /* 0x000fe200078e00ff */
[----:B------:R-:W-:Y:S01]  /*2550*/  MOV R6, 0x2580 ;  /* 0x0000258000067802 */ /* 0x000fe20000000f00 */
[----:B------:R-:W-:Y:S02]  /*2560*/  IMAD.MOV.U32 R12, RZ, RZ, -0x1 ;  /* 0xffffffffff0c7424 */ /* 0x000fe400078e00ff */
[----:B------:R-:W-:Y:S05]  /*2570*/  CALL.REL.NOINC `($__internal_61_$__cuda_sm70_shflsync_bfly_p) ;  /* 0x000001b000007944 */ /* 0x000fea0003c00000 */
[----:B-1----:R-:W-:Y:S01]  /*2580*/  MOV R6, R9 ;  /* 0x0000000900067202 */ /* 0x002fe20000000f00 */
[----:B0-----:R-:W-:Y:S05]  /*2590*/  BRA `(.L_x_2597) ;  /* 0xffffdbd000007947 */ /* 0x001fea000383ffff */
.L_x_2572:
[----:B------:R-:W-:Y:S01]  /*25a0*/  HFMA2.MMA R9, -RZ, RZ, 0, 4.76837158203125e-07 ;  /* 0x00000008ff097435 */ /* 0x000fe200000001ff */
[----:B------:R-:W-:Y:S01]  /*25b0*/  IMAD.MOV.U32 R10, RZ, RZ, R13 ;  /* 0x000000ffff0a7224 */ /* 0x000fe200078e000d */
[----:B------:R-:W-:Y:S01]  /*25c0*/  MOV R12, 0xffffffff ;  /* 0xffffffff000c7802 */ /* 0x000fe20000000f00 */
[----:B------:R-:W-:Y:S01]  /*25d0*/  IMAD.MOV.U32 R11, RZ, RZ, 0x1f ;  /* 0x0000001fff0b7424 */ /* 0x000fe200078e00ff */
[----:B------:R-:W-:Y:S02]  /*25e0*/  MOV R6, 0x2600 ;  /* 0x0000260000067802 */ /* 0x000fe40000000f00 */
[----:B------:R-:W-:Y:S05]  /*25f0*/  CALL.REL.NOINC `($__internal_61_$__cuda_sm70_shflsync_bfly_p) ;  /* 0x0000013000007944 */ /* 0x000fea0003c00000 */
[----:B0-----:R-:W-:Y:S01]  /*2600*/  HFMA2.MMA R11, -RZ, RZ, 0, 1.847743988037109375e-06 ;  /* 0x0000001fff0b7435 */ /* 0x001fe200000001ff */
[----:B-1----:R-:W-:Y:S01]  /*2610*/  FMNMX.FTZ R10, R13, R9, !PT ;  /* 0x000000090d0a7209 */ /* 0x002fe20007810000 */
[----:B------:R-:W-:Y:S01]  /*2620*/  IMAD.MOV.U32 R9, RZ, RZ, 0x4 ;  /* 0x00000004ff097424 */ /* 0x000fe200078e00ff */
[----:B------:R-:W-:Y:S01]  /*2630*/  MOV R6, 0x2660 ;  /* 0x0000266000067802 */ /* 0x000fe20000000f00 */
[----:B------:R-:W-:-:S02]  /*2640*/  IMAD.MOV.U32 R12, RZ, RZ, -0x1 ;  /* 0xffffffffff0c7424 */ /* 0x000fc400078e00ff */
[----:B------:R-:W-:Y:S05]  /*2650*/  CALL.REL.NOINC `($__internal_61_$__cuda_sm70_shflsync_bfly_p) ;  /* 0x000000d000007944 */ /* 0x000fea0003c00000 */
[----:B01----:R-:W-:Y:S01]  /*2660*/  FMNMX.FTZ R10, R10, R9, !PT ;  /* 0x000000090a0a7209 */ /* 0x003fe20007810000 */
[----:B------:R-:W-:Y:S01]  /*2670*/  IMAD.MOV.U32 R11, RZ, RZ, 0x1f ;  /* 0x0000001fff0b7424 */ /* 0x000fe200078e00ff */
[----:B------:R-:W-:-:S02]  /*2680*/  MOV R9, 0x2 ;  /* 0x0000000200097802 */ /* 0x000fc40000000f00 */
[----:B------:R-:W-:Y:S02]  /*2690*/  MOV R12, 0xffffffff ;  /* 0xffffffff000c7802 */ /* 0x000fe40000000f00 */
[----:B------:R-:W-:Y:S02]  /*26a0*/  MOV R6, 0x26c0 ;  /* 0x000026c000067802 */ /* 0x000fe40000000f00 */
[----:B------:R-:W-:Y:S05]  /*26b0*/  CALL.REL.NOINC `($__internal_61_$__cuda_sm70_shflsync_bfly_p) ;  /* 0x0000007000007944 */ /* 0x000fea0003c00000 */
[----:B0-----:R-:W-:Y:S01]  /*26c0*/  HFMA2.MMA R11, -RZ, RZ, 0, 1.847743988037109375e-06 ;  /* 0x0000001fff0b7435 */ /* 0x001fe200000001ff */
[----:B-1----:R-:W-:Y:S01]  /*26d0*/  FMNMX.FTZ R10, R10, R9, !PT ;  /* 0x000000090a0a7209 */ /* 0x002fe20007810000 */
[----:B------:R-:W-:Y:S01]  /*26e0*/  IMAD.MOV.U32 R9, RZ, RZ, 0x1 ;  /* 0x00000001ff097424 */ /* 0x000fe200078e00ff */
[----:B------:R-:W-:Y:S01]  /*26f0*/  MOV R6, 0x2720 ;  /* 0x0000272000067802 */ /* 0x000fe20000000f00 */
[----:B------:R-:W-:Y:S02]  /*2700*/  IMAD.MOV.U32 R12, RZ, RZ, -0x1 ;  /* 0xffffffffff0c7424 */ /* 0x000fe400078e00ff */
[----:B------:R-:W-:Y:S05]  /*2710*/  CALL.REL.NOINC `($__internal_61_$__cuda_sm70_shflsync_bfly_p) ;  /* 0x0000001000007944 */ /* 0x000fea0003c00000 */
[----:B01----:R-:W-:Y:S05]  /*2720*/  BRA `(.L_x_2598) ;  /* 0xffffdae000007947 */ /* 0x003fea000383ffff */
        .weak           $__internal_61_$__cuda_sm70_shflsync_bfly_p
        .type           $__internal_61_$__cuda_sm70_shflsync_bfly_p,@function
        .size           $__internal_61_$__cuda_sm70_shflsync_bfly_p,(.L_x_23228 - $__internal_61_$__cuda_sm70_shflsync_bfly_p)
$__internal_61_$__cuda_sm70_shflsync_bfly_p:
[----:B------:R-:W-:Y:S01]  /*2730*/  MOV R7, 0x0 ;  /* 0x0000000000077802 */ /* 0x000fe20000000f00 */
[----:B------:R-:W-:Y:S04]  /*2740*/  WARPSYNC R12 ;  /* 0x0000000c00007348 */ /* 0x000fe80003800000 */
[----:B------:R0:W1:Y:S01]  /*2750*/  SHFL.BFLY PT, R9, R10, R9, R11 ;  /* 0x0c0000090a097389 */ /* 0x00006200000e000b */
[----:B------:R-:W-:Y:S05]  /*2760*/  RET.REL.NODEC R6 `(_ZN4vllm25paged_attention_v1_kernelIthLi64ELi32ELi128ELNS_18Fp8KVCacheDataTypeE2ELb0EEEvPT_PKS2_PKT0_S8_ifPKiSA_iPKfiiiSC_SC_iiiii) ;  /* 0xffffd89006007950 */ /* 0x000fea0003c3ffff */
.L_x_2599:
        /* <DEDUP_REMOVED lines=9> */
.L_x_23228:


//--------------------- .text._ZN4vllm25paged_attention_v1_kernelIthLi32ELi32ELi128ELNS_18Fp8KVCacheDataTypeE2ELb0EEEvPT_PKS2_PKT0_S8_ifPKiSA_iPKfiiiSC_SC_iiiii --------------------------
	.section	.text._ZN4vllm25paged_attention_v1_kernelIthLi32ELi32ELi128ELNS_18Fp8KVCacheDataTypeE2ELb0EEEvPT_PKS2_PKT0_S8_ifPKiSA_iPKfiiiSC_SC_iiiii,"ax",@progbits
	.sectioninfo	@"SHI_REGISTERS=32"
	.align	128
        .global         _ZN4vllm25paged_attention_v1_kernelIthLi32ELi32ELi128ELNS_18Fp8KVCacheDataTypeE2ELb0EEEvPT_PKS2_PKT0_S8_ifPKiSA_iPKfiiiSC_SC_iiiii
        .type           _ZN4vllm25paged_attention_v1_kernelIthLi32ELi32ELi128ELNS_18Fp8KVCacheDataTypeE2ELb0EEEvPT_PKS2_PKT0_S8_ifPKiSA_iPKfiiiSC_SC_iiiii,@function
        .size           _ZN4vllm25paged_attention_v1_kernelIthLi32ELi32ELi128ELNS_18Fp8KVCacheDataTypeE2ELb0EEEvPT_PKS2_PKT0_S8_ifPKiSA_iPKfiiiSC_SC_iiiii,(.L_x_23229 - _ZN4vllm25paged_attention_v1_kernelIthLi32ELi32ELi128ELNS_18Fp8KVCacheDataTypeE2ELb0EEEvPT_PKS2_PKT0_S8_ifPKiSA_iPKfiiiSC_SC_iiiii)
        .other          _ZN4vllm25paged_attention_v1_kernelIthLi32ELi32ELi128ELNS_18Fp8KVCacheDataTypeE2ELb0EEEvPT_PKS2_PKT0_S8_ifPKiSA_iPKfiiiSC_SC_iiiii,@"STO_CUDA_ENTRY STV_DEFAULT"
_ZN4vllm25paged_attention_v1_kernelIthLi32ELi32ELi128ELNS_18Fp8KVCacheDataTypeE2ELb0EEEvPT_PKS2_PKT0_S8_ifPKiSA_iPKfiiiSC_SC_iiiii:
.text._ZN4vllm25paged_attention_v1_kernelIthLi32ELi32ELi128ELNS_18Fp8KVCacheDataTypeE2ELb0EEEvPT_PKS2_PKT0_S8_ifPKiSA_iPKfiiiSC_SC_iiiii:
[----:B------:R-:W-:Y:S02]  /*0000*/  MOV R1, c[0x0][0x28] ;  /* 0x00000a0000017a02 */ /* 0x000fe40000000f00 */
        /* <DEDUP_REMOVED lines=22> */
.L_x_2625:
        /* <DEDUP_REMOVED lines=10> */
.L_x_2626:
[----:B------:R-:W-:Y:S01]  /*0210*/  ISETP.NE.AND P0, PT, R4, RZ, PT ;  /* 0x000000ff0400720c */ /* 0x000fe20003f05270 */
[----:B------:R-:W-:-:S12]  /*0220*/  WARPSYNC 0xffffffff ;  /* 0xffffffff00007948 */ /* 0x000fd80003800000 */
[----:B01----:R-:W-:-:S05]  /*0230*/  @!P0 FMNMX.FTZ R10, R9, R10, !PT ;  /* 0x0000000a090a8209 */ /* 0x003fca0007810000 */
[----:B------:R0:W-:Y:S02]  /*0240*/  @!P0 STS [R3.X4], R10 ;  /* 0x0000000a03008388 */ /* 0x0001e40000004800 */
[----:B------:R-:W-:Y:S01]  /*0250*/  BAR.SYNC.DEFER_BLOCKING 0x0 ;  /* 0x0000000000007b1d */ /* 0x000fe20000010000 */
[----:B------:R-:W-:Y:S01]  /*0260*/  ISETP.GT.AND P0, PT, R4, 0x3, PT ;  /* 0x000000030400780c */ /* 0x000fe20003f04270 */
[----:B------:R-:W-:Y:S01]  /*0270*/  IMAD.MOV.U32 R11, RZ, RZ, RZ ;  /* 0x000000ffff0b7224 */ /* 0x000fe200078e00ff */
        /* <DEDUP_REMOVED lines=12> */
[----:B0-----:R-:W-:Y:S02]  /*0340*/  MOV R10, R0 ;  /* 0x00000000000a7202 */ /* 0x001fe40000000f00 */
        /* <DEDUP_REMOVED lines=8> */
.L_x_2607:
        /* <DEDUP_REMOVED lines=11> */
.L_x_2606:
[----:B------:R-:W-:Y:S05]  /*0480*/  BSYNC B1 ;  /* 0x0000000000017941 */ /* 0x000fea0003800000 */
.L_x_2605:
        /* <DEDUP_REMOVED lines=10> */
.L_x_2610:
[----:B------:R-:W0:Y:S01]  /*0530*/  LDS R17, [R9+-0x400] ;  /* 0xfffc000009117984 */ /* 0x000e220000000800 */
[----:B------:R-:W-:-:S03]  /*0540*/  IADD3 R10, R10, 0x800, RZ ;  /* 0x000008000a0a7810 */ /* 0x000fc60007ffe0ff */
[----:B------:R-:W2:Y:S01]  /*0550*/  LDS R19, [R9+-0x200] ;  /* 0xfffe000009137984 */ /* 0x000ea20000000800 */
[----:B------:R-:W-:-:S03]  /*0560*/  ISETP.GE.AND P2, PT, R10, R7, PT ;  /* 0x000000070a00720c */ /* 0x000fc60003f46270 */
[----:B------:R-:W3:Y:S04]  /*0570*/  LDS R21, [R9] ;  /* 0x0000000009157984 */ /* 0x000ee80000000800 */
[----:B------:R-:W4:Y:S04]  /*0580*/  LDS R23, [R9+0x200] ;  /* 0x0002000009177984 */ /* 0x000f280000000800 */
[----:B------:R-:W5:Y:S04]  /*0590*/  LDS R13, [R9+0x400] ;  /* 0x00040000090d7984 */ /* 0x000f680000000800 */
[----:B------:R-:W1:Y:S02]  /*05a0*/  LDS R15, [R9+0x600] ;  /* 0x00060000090f7984 */ /* 0x000e640000000800 */
[----:B01----:R-:W-:-:S02]  /*05b0*/  FADD.FTZ R8, -R6, R17 ;  /* 0x0000001106087221 */ /* 0x003fc40000010100 */
[----:B------:R-:W0:Y:S01]  /*05c0*/  LDS R17, [R9+0x800] ;  /* 0x0008000009117984 */ /* 0x000e220000000800 */
[----:B--2---:R-:W-:-:S03]  /*05d0*/  FADD.FTZ R12, -R6, R19 ;  /* 0x00000013060c7221 */ /* 0x004fc60000010100 */
[----:B------:R-:W1:Y:S01]  /*05e0*/  LDS R19, [R9+0xa00] ;  /* 0x000a000009137984 */ /* 0x000e620000000800 */
[----:B------:R-:W-:Y:S02]  /*05f0*/  FMUL.FTZ R8, R8, 1.4426950216293334961 ;  /* 0x3fb8aa3b08087820 */ /* 0x000fe40000410000 */
[C---:B---3--:R-:W-:Y:S02]  /*0600*/  FADD.FTZ R14, -R6.reuse, R21 ;  /* 0x00000015060e7221 */ /* 0x048fe40000010100 */
[----:B------:R-:W2:Y:S01]  /*0610*/  LDS R21, [R9+0xc00] ;  /* 0x000c000009157984 */ /* 0x000ea20000000800 */
[----:B----4-:R-:W-:Y:S01]  /*0620*/  FADD.FTZ R16, -R6, R23 ;  /* 0x0000001706107221 */ /* 0x010fe20000010100 */
[----:B------:R-:W3:Y:S01]  /*0630*/  MUFU.EX2 R8, R8 ;  /* 0x0000000800087308 */ /* 0x000ee20000000800 */
[----:B------:R-:W-:Y:S01]  /*0640*/  FMUL.FTZ R12, R12, 1.4426950216293334961 ;  /* 0x3fb8aa3b0c0c7820 */ /* 0x000fe20000410000 */
[----:B------:R-:W4:Y:S01]  /*0650*/  LDS R23, [R9+0xe00] ;  /* 0x000e000009177984 */ /* 0x000f220000000800 */
[----:B-----5:R-:W-:-:S02]  /*0660*/  FADD.FTZ R18, -R6, R13 ;  /* 0x0000000d06127221 */ /* 0x020fc40000010100 */
[----:B------:R-:W-:Y:S01]  /*0670*/  FMUL.FTZ R14, R14, 1.4426950216293334961 ;  /* 0x3fb8aa3b0e0e7820 */ /* 0x000fe20000410000 */
[----:B------:R-:W5:Y:S01]  /*0680*/  LDS R13, [R9+0x1000] ;  /* 0x00100000090d7984 */ /* 0x000f620000000800 */
[----:B------:R-:W-:Y:S01]  /*0690*/  FADD.FTZ R20, -R6, R15 ;  /* 0x0000000f06147221 */ /* 0x000fe20000010100 */
[----:B------:R-:W0:Y:S01]  /*06a0*/  MUFU.EX2 R12, R12 ;  /* 0x0000000c000c7308 */ /* 0x000e220000000800 */
[----:B------:R-:W-:Y:S01]  /*06b0*/  FMUL.FTZ R16, R16, 1.4426950216293334961 ;  /* 0x3fb8aa3b10107820 */ /* 0x000fe20000410000 */
[----:B------:R-:W5:Y:S01]  /*06c0*/  LDS R15, [R9+0x1200] ;  /* 0x00120000090f7984 */ /* 0x000f620000000800 */
[----:B------:R-:W-:Y:S02]  /*06d0*/  FMUL.FTZ R18, R18, 1.4426950216293334961 ;  /* 0x3fb8aa3b12127820 */ /* 0x000fe40000410000 */
[----:B------:R-:W-:-:S03]  /*06e0*/  FMUL.FTZ R20, R20, 1.4426950216293334961 ;  /* 0x3fb8aa3b14147820 */ /* 0x000fc60000410000 */
[----:B------:R-:W1:Y:S01]  /*06f0*/  MUFU.EX2 R14, R14 ;  /* 0x0000000e000e7308 */ /* 0x000e620000000800 */
[----:B---3--:R-:W-:Y:S01]  /*0700*/  FADD.FTZ R11, R8, R11 ;  /* 0x0000000b080b7221 */ /* 0x008fe20000010000 */
[----:B------:R-:W-:Y:S06]  /*0710*/  STS [R9+-0x400], R8 ;  /* 0xfffc000809007388 */ /* 0x000fec0000000800 */
[----:B------:R-:W3:Y:S01]  /*0720*/  MUFU.EX2 R16, R16 ;  /* 0x0000001000107308 */ /* 0x000ee20000000800 */
[----:B0-----:R-:W-:Y:S01]  /*0730*/  STS [R9+-0x200], R12 ;  /* 0xfffe000c09007388 */ /* 0x001fe20000000800 */
[----:B------:R-:W-:-:S03]  /*0740*/  FADD.FTZ R22, -R6, R17 ;  /* 0x0000001106167221 */ /* 0x000fc60000010100 */
[----:B------:R-:W0:Y:S03]  /*0750*/  LDS R17, [R9+0x1400] ;  /* 0x0014000009117984 */ /* 0x000e260000000800 */
[----:B------:R-:W3:Y:S01]  /*0760*/  MUFU.EX2 R18, R18 ;  /* 0x0000001200127308 */ /* 0x000ee20000000800 */
[----:B-1----:R-:W-:Y:S02]  /*0770*/  FADD.FTZ R24, -R6, R19 ;  /* 0x0000001306187221 */ /* 0x002fe40000010100 */
[----:B------:R-:W1:Y:S01]  /*0780*/  LDS R19, [R9+0x1600] ;  /* 0x0016000009137984 */ /* 0x000e620000000800 */
[----:B------:R-:W-:Y:S02]  /*0790*/  FMUL.FTZ R22, R22, 1.4426950216293334961 ;  /* 0x3fb8aa3b16167820 */ /* 0x000fe40000410000 */
[----:B--2---:R-:W-:Y:S01]  /*07a0*/  FADD.FTZ R25, -R6, R21 ;  /* 0x0000001506197221 */ /* 0x004fe20000010100 */
[----:B------:R-:W-:Y:S01]  /*07b0*/  STS [R9], R14 ;  /* 0x0000000e09007388 */ /* 0x000fe20000000800 */
[----:B------:R-:W2:Y:S01]  /*07c0*/  MUFU.EX2 R20, R20 ;  /* 0x0000001400147308 */ /* 0x000ea20000000800 */
[----:B------:R-:W-:-:S02]  /*07d0*/  FMUL.FTZ R24, R24, 1.4426950216293334961 ;  /* 0x3fb8aa3b18187820 */ /* 0x000fc40000410000 */
[----:B------:R-:W1:Y:S01]  /*07e0*/  LDS R21, [R9+0x1800] ;  /* 0x0018000009157984 */ /* 0x000e620000000800 */
[C---:B----4-:R-:W-:Y:S02]  /*07f0*/  FADD.FTZ R27, -R6.reuse, R23 ;  /* 0x00000017061b7221 */ /* 0x050fe40000010100 */
[----:B------:R-:W-:Y:S01]  /*0800*/  FMUL.FTZ R25, R25, 1.4426950216293334961 ;  /* 0x3fb8aa3b19197820 */ /* 0x000fe20000410000 */
[----:B------:R-:W4:Y:S01]  /*0810*/  LDS R23, [R9+0x1a00] ;  /* 0x001a000009177984 */ /* 0x000f220000000800 */
[----:B------:R-:W-:Y:S01]  /*0820*/  FMUL.FTZ R27, R27, 1.4426950216293334961 ;  /* 0x3fb8aa3b1b1b7820 */ /* 0x000fe20000410000 */
[----:B------:R-:W0:Y:S01]  /*0830*/  MUFU.EX2 R22, R22 ;  /* 0x0000001600167308 */ /* 0x000e220000000800 */
[C---:B-----5:R-:W-:Y:S01]  /*0840*/  FADD.FTZ R13, -R6.reuse, R13 ;  /* 0x0000000d060d7221 */ /* 0x060fe20000010100 */
[----:B---3--:R-:W-:Y:S01]  /*0850*/  STS [R9+0x200], R16 ;  /* 0x0002001009007388 */ /* 0x008fe20000000800 */
[C---:B------:R-:W-:Y:S02]  /*0860*/  FADD.FTZ R15, -R6.reuse, R15 ;  /* 0x0000000f060f7221 */ /* 0x040fe40000010100 */
[----:B------:R-:W-:Y:S01]  /*0870*/  FMUL.FTZ R13, R13, 1.4426950216293334961 ;  /* 0x3fb8aa3b0d0d7820 */ /* 0x000fe20000410000 */
[----:B------:R-:W-:Y:S01]  /*0880*/  STS [R9+0x400], R18 ;  /* 0x0004001209007388 */ /* 0x000fe20000000800 */
[----:B------:R-:W-:Y:S01]  /*0890*/  FMUL.FTZ R15, R15, 1.4426950216293334961 ;  /* 0x3fb8aa3b0f0f7820 */ /* 0x000fe20000410000 */
[----:B------:R-:W3:Y:S02]  /*08a0*/  MUFU.EX2 R26, R25 ;  /* 0x00000019001a7308 */ /* 0x000ee40000000800 */
[----:B--2---:R-:W-:Y:S06]  /*08b0*/  STS [R9+0x600], R20 ;  /* 0x0006001409007388 */ /* 0x004fec0000000800 */
[----:B------:R2:W5:Y:S01]  /*08c0*/  MUFU.EX2 R28, R27 ;  /* 0x0000001b001c7308 */ /* 0x0005620000000800 */
[----:B0-----:R-:W-:Y:S01]  /*08d0*/  STS [R9+0x800], R22 ;  /* 0x0008001609007388 */ /* 0x001fe20000000800 */
[----:B------:R-:W-:-:S06]  /*08e0*/  FADD.FTZ R17, -R6, R17 ;  /* 0x0000001106117221 */ /* 0x000fcc0000010100 */
[----:B------:R-:W0:Y:S01]  /*08f0*/  MUFU.EX2 R24, R24 ;  /* 0x0000001800187308 */ /* 0x000e220000000800 */
[----:B---3--:R-:W-:Y:S01]  /*0900*/  STS [R9+0xc00], R26 ;  /* 0x000c001a09007388 */ /* 0x008fe20000000800 */
[----:B------:R-:W-:Y:S02]  /*0910*/  FMUL.FTZ R25, R17, 1.4426950216293334961 ;  /* 0x3fb8aa3b11197820 */ /* 0x000fe40000410000 */
[----:B------:R-:W-:Y:S02]  /*0920*/  FADD.FTZ R17, R11, R12 ;  /* 0x0000000c0b117221 */ /* 0x000fe40000010000 */
[----:B-1----:R-:W-:Y:S02]  /*0930*/  FADD.FTZ R19, -R6, R19 ;  /* 0x0000001306137221 */ /* 0x002fe40000010100 */
[----:B------:R-:W-:Y:S01]  /*0940*/  FADD.FTZ R17, R17, R14 ;  /* 0x0000000e11117221 */ /* 0x000fe20000010000 */
[----:B------:R-:W1:Y:S01]  /*0950*/  MUFU.EX2 R13, R13 ;  /* 0x0000000d000d7308 */ /* 0x000e620000000800 */
[----:B--2---:R-:W-:Y:S01]  /*0960*/  FMUL.FTZ R27, R19, 1.4426950216293334961 ;  /* 0x3fb8aa3b131b7820 */ /* 0x004fe20000410000 */
[----:B-----5:R-:W-:Y:S01]  /*0970*/  STS [R9+0xe00], R28 ;  /* 0x000e001c09007388 */ /* 0x020fe20000000800 */
[----:B------:R-:W-:-:S02]  /*0980*/  FADD.FTZ R19, R17, R16 ;  /* 0x0000001011137221 */ /* 0x000fc40000010000 */
[C---:B------:R-:W-:Y:S02]  /*0990*/  FADD.FTZ R21, -R6.reuse, R21 ;  /* 0x0000001506157221 */ /* 0x040fe40000010100 */
[----:B------:R-:W-:Y:S01]  /*09a0*/  FADD.FTZ R19, R19, R18 ;  /* 0x0000001213137221 */ /* 0x000fe20000010000 */
[----:B------:R-:W2:Y:S01]  /*09b0*/  MUFU.EX2 R15, R15 ;  /* 0x0000000f000f7308 */ /* 0x000ea20000000800 */
[----:B------:R-:W-:Y:S01]  /*09c0*/  FMUL.FTZ R8, R21, 1.4426950216293334961 ;  /* 0x3fb8aa3b15087820 */ /* 0x000fe20000410000 */
[----:B0-----:R-:W-:Y:S01]  /*09d0*/  STS [R9+0xa00], R24 ;  /* 0x000a001809007388 */ /* 0x001fe20000000800 */
[----:B------:R-:W-:Y:S02]  /*09e0*/  FADD.FTZ R19, R19, R20 ;  /* 0x0000001413137221 */ /* 0x000fe40000010000 */
[----:B----4-:R-:W-:Y:S02]  /*09f0*/  FADD.FTZ R23, -R6, R23 ;  /* 0x0000001706177221 */ /* 0x010fe40000010100 */
[----:B------:R-:W-:Y:S01]  /*0a00*/  FADD.FTZ R19, R19, R22 ;  /* 0x0000001613137221 */ /* 0x000fe20000010000 */
[----:B------:R-:W0:Y:S01]  /*0a10*/  MUFU.EX2 R11, R25 ;  /* 0x00000019000b7308 */ /* 0x000e220000000800 */
[----:B------:R-:W-:Y:S01]  /*0a20*/  FMUL.FTZ R23, R23, 1.4426950216293334961 ;  /* 0x3fb8aa3b17177820 */ /* 0x000fe20000410000 */
[----:B-1----:R-:W-:Y:S01]  /*0a30*/  STS [R9+0x1000], R13 ;  /* 0x0010000d09007388 */ /* 0x002fe20000000800 */
[----:B------:R-:W-:-:S04]  /*0a40*/  FADD.FTZ R21, R19, R24 ;  /* 0x0000001813157221 */ /* 0x000fc80000010000 */
[----:B------:R-:W-:Y:S01]  /*0a50*/  FADD.FTZ R21, R21, R26 ;  /* 0x0000001a15157221 */ /* 0x000fe20000010000 */
[----:B------:R-:W1:Y:S01]  /*0a60*/  MUFU.EX2 R17, R27 ;  /* 0x0000001b00117308 */ /* 0x000e620000000800 */
[----:B--2---:R-:W-:Y:S02]  /*0a70*/  STS [R9+0x1200], R15 ;  /* 0x0012000f09007388 */ /* 0x004fe40000000800 */
[----:B------:R-:W-:-:S04]  /*0a80*/  FADD.FTZ R12, R21, R28 ;  /* 0x0000001c150c7221 */ /* 0x000fc80000010000 */
[----:B------:R-:W-:Y:S01]  /*0a90*/  FADD.FTZ R12, R12, R13 ;  /* 0x0000000d0c0c7221 */ /* 0x000fe20000010000 */
[----:B------:R-:W2:Y:S01]  /*0aa0*/  MUFU.EX2 R8, R8 ;  /* 0x0000000800087308 */ /* 0x000ea20000000800 */
[----:B0-----:R0:W-:Y:S02]  /*0ab0*/  STS [R9+0x1400], R11 ;  /* 0x0014000b09007388 */ /* 0x0011e40000000800 */
[----:B------:R-:W-:-:S04]  /*0ac0*/  FADD.FTZ R12, R12, R15 ;  /* 0x0000000f0c0c7221 */ /* 0x000fc80000010000 */
[----:B------:R-:W-:Y:S01]  /*0ad0*/  FADD.FTZ R12, R12, R11 ;  /* 0x0000000b0c0c7221 */ /* 0x000fe20000010000 */
[----:B------:R-:W3:Y:S01]  /*0ae0*/  MUFU.EX2 R19, R23 ;  /* 0x0000001700137308 */ /* 0x000ee20000000800 */
[----:B-1----:R-:W-:Y:S02]  /*0af0*/  STS [R9+0x1600], R17 ;  /* 0x0016001109007388 */ /* 0x002fe40000000800 */
[----:B------:R-:W-:-:S04]  /*0b00*/  FADD.FTZ R21, R12, R17 ;  /* 0x000000110c157221 */ /* 0x000fc80000010000 */
[----:B--2---:R-:W-:Y:S01]  /*0b10*/  FADD.FTZ R12, R21, R8 ;  /* 0x00000008150c7221 */ /* 0x004fe20000010000 */
[----:B------:R-:W-:Y:S04]  /*0b20*/  STS [R9+0x1800], R8 ;  /* 0x0018000809007388 */ /* 0x000fe80000000800 */
[----:B---3--:R1:W-:Y:S01]  /*0b30*/  STS [R9+0x1a00], R19 ;  /* 0x001a001309007388 */ /* 0x0083e20000000800 */
[----:B0-----:R-:W-:Y:S01]  /*0b40*/  FADD.FTZ R11, R12, R19 ;  /* 0x000000130c0b7221 */ /* 0x001fe20000010000 */
[----:B-1----:R-:W-:Y:S01]  /*0b50*/  IADD3 R9, R9, 0x2000, RZ ;  /* 0x0000200009097810 */ /* 0x002fe20007ffe0ff */
[----:B------:R-:W-:Y:S05]  /*0b60*/  @!P2 BRA `(.L_x_2610) ;  /* 0xfffff9c00000a947 */ /* 0x000fea000383ffff */
.L_x_2609:
[----:B------:R-:W-:Y:S05]  /*0b70*/  BSYNC B1 ;  /* 0x0000000000017941 */ /* 0x000fea0003800000 */
.L_x_2608:
        /* <DEDUP_REMOVED lines=55> */
.L_x_2612:
[----:B------:R-:W-:Y:S05]  /*0ef0*/  BSYNC B1 ;  /* 0x0000000000017941 */ /* 0x000fea0003800000 */
.L_x_2611:
        /* <DEDUP_REMOVED lines=26> */
.L_x_2604:
[----:B------:R-:W-:Y:S05]  /*10a0*/  BSYNC B0 ;  /* 0x0000000000007941 */ /* 0x000fea0003800000 */
.L_x_2603:
        /* <DEDUP_REMOVED lines=36> */
.L_x_2617:
        /* <DEDUP_REMOVED lines=8> */
.L_x_2616:
[----:B0-----:R-:W-:Y:S05]  /*1370*/  BSYNC B1 ;  /* 0x0000000000017941 */ /* 0x001fea0003800000 */
.L_x_2615:
        /* <DEDUP_REMOVED lines=10> */
.L_x_2620:
        /* <DEDUP_REMOVED lines=52> */
.L_x_2619:
[----:B------:R-:W-:Y:S05]  /*1760*/  BSYNC B1 ;  /* 0x0000000000017941 */ /* 0x000fea0003800000 */
.L_x_2618:
        /* <DEDUP_REMOVED lines=31> */
.L_x_2622:
[----:B------:R-:W-:Y:S05]  /*1960*/  BSYNC B1 ;  /* 0x0000000000017941 */ /* 0x000fea0003800000 */
.L_x_2621:
        /* <DEDUP_REMOVED lines=14> */
.L_x_2614:
[----:B------:R-:W-:Y:S05]  /*1a50*/  BSYNC B0 ;  /* 0x0000000000007941 */ /* 0x000fea0003800000 */
.L_x_2613:
[----:B------:R-:W-:Y:S01]  /*1a60*/  BAR.SYNC.DEFER_BLOCKING 0x0 ;  /* 0x0000000000007b1d */ /* 0x000fe20000010000 */
[----:B0-----:R-:W-:Y:S02]  /*1a70*/  LOP3.LUT R6, R4, 0x3, RZ, 0xc0, !PT ;  /* 0x0000000304067812 */ /* 0x001fe400078ec0ff */
[----:B------:R-:W-:Y:S02]  /*1a80*/  SHF.R.S32.HI R5, RZ, 0x1f, R4 ;  /* 0x0000001fff057819 */ /* 0x000fe40000011404 */
[----:B------:R-:W-:Y:S01]  /*1a90*/  LOP3.LUT R7, R0, 0xffffffc0, RZ, 0xc0, !PT ;  /* 0xffffffc000077812 */ /* 0x000fe200078ec0ff */
[----:B------:R-:W-:Y:S01]  /*1aa0*/  BSSY B0, `(.L_x_2623) ;  /* 0x000002c000007945 */ /* 0x000fe20003800000 */
[----:B------:R-:W-:Y:S01]  /*1ab0*/  BAR.SYNC.DEFER_BLOCKING 0x0 ;  /* 0x0000000000007b1d */ /* 0x000fe20000010000 */
[----:B------:R-:W-:Y:S01]  /*1ac0*/  ISETP.NE.AND P0, PT, R6, RZ, PT ;  /* 0x000000ff0600720c */ /* 0x000fe20003f05270 */
[----:B------:R-:W-:Y:S01]  /*1ad0*/  IMAD.MOV.U32 R6, RZ, RZ, RZ ;  /* 0x000000ffff067224 */ /* 0x000fe200078e00ff */
[----:B------:R-:W-:-:S02]  /*1ae0*/  LEA.HI R5, R5, R4, RZ, 0x2 ;  /* 0x0000000405057211 */ /* 0x000fc400078f10ff */
[----:B------:R-:W-:Y:S02]  /*1af0*/  ISETP.NE.OR P2, PT, R7, 0x40, P0 ;  /* 0x000000400700780c */ /* 0x000fe40000745670 */
[----:B------:R-:W-:Y:S02]  /*1b00*/  SHF.R.S32.HI R8, RZ, 0x2, R5 ;  /* 0x00000002ff087819 */ /* 0x000fe40000011405 */
[----:B------:R-:W-:Y:S01]  /*1b10*/  CS2R R4, SRZ ;  /* 0x0000000000047805 */ /* 0x000fe2000001ff00 */
[C---:B------:R-:W-:Y:S02]  /*1b20*/  ISETP.GT.OR P1, PT, R0.reuse, 0x3f, P0 ;  /* 0x0000003f0000780c */ /* 0x040fe40000724670 */
[----:B------:R-:W-:Y:S01]  /*1b30*/  LEA R7, R3, R8, 0x5 ;  /* 0x0000000803077211 */ /* 0x000fe200078e28ff */
[----:B------:R-:W-:Y:S01]  /*1b40*/  HFMA2.MMA R3, -RZ, RZ, 0, 0 ;  /* 0x00000000ff037435 */ /* 0x000fe200000001ff */
[----:B------:R-:W-:-:S04]  /*1b50*/  LOP3.LUT R13, R0, 0xffffffe0, RZ, 0xc0, !PT ;  /* 0xffffffe0000d7812 */ /* 0x000fc800078ec0ff */
[----:B------:R-:W-:Y:S02]  /*1b60*/  ISETP.NE.OR P4, PT, R13, 0x20, P0 ;  /* 0x000000200d00780c */ /* 0x000fe40000785670 */
[C---:B------:R-:W-:Y:S01]  /*1b70*/  IADD3 R13, R0.reuse, 0x1f, RZ ;  /* 0x0000001f000d7810 */ /* 0x040fe20007ffe0ff */
        /* <DEDUP_REMOVED lines=30> */
.L_x_2624:
[----:B0-----:R-:W-:Y:S05]  /*1d60*/  BSYNC B0 ;  /* 0x0000000000007941 */ /* 0x001fea0003800000 */
.L_x_2623:
[----:B------:R-:W-:Y:S06]  /*1d70*/  BAR.SYNC.DEFER_BLOCKING 0x0 ;  /* 0x0000000000007b1d */ /* 0x000fec0000010000 */
[----:B------:R-:W-:Y:S05]  /*1d80*/  @P3 EXIT ;  /* 0x000000000000394d */ /* 0x000fea0003800000 */
[----:B------:R-:W-:Y:S05]  /*1d90*/  @P0 EXIT ;  /* 0x000000000000094d */ /* 0x000fea0003800000 */
[----:B------:R-:W0:Y:S01]  /*1da0*/  S2R R0, SR_CTAID.X ;  /* 0x0000000000007919 */ /* 0x000e220000002500 */
[----:B------:R-:W1:Y:S01]  /*1db0*/  S2UR UR4, SR_CTAID.Z ;  /* 0x00000000000479c3 */ /* 0x000e620000002700 */
[----:B------:R-:W-:Y:S01]  /*1dc0*/  IMAD R2, R2, c[0x0][0xc], RZ ;  /* 0x0000030002027a24 */ /* 0x000fe200078e02ff */
[----:B------:R-:W-:-:S02]  /*1dd0*/  F2FP.PACK_AB R5, R6, R5 ;  /* 0x000000050605723e */ /* 0x000fc400000000ff */
[----:B------:R-:W-:Y:S01]  /*1de0*/  F2FP.PACK_AB R3, R3, R4 ;  /* 0x000000040303723e */ /* 0x000fe200000000ff */
[----:B------:R-:W-:-:S04]  /*1df0*/  IMAD R2, R2, c[0x0][0x14], RZ ;  /* 0x0000050002027a24 */ /* 0x000fc800078e02ff */
[----:B------:R-:W-:Y:S01]  /*1e00*/  IMAD.SHL.U32 R7, R2, 0x20, RZ ;  /* 0x0000002002077824 */ /* 0x000fe200078e00ff */
[----:B------:R-:W-:-:S04]  /*1e10*/  IADD3 R2, R8, 0x10, RZ ;  /* 0x0000001008027810 */ /* 0x000fc80007ffe0ff */
[----:B------:R-:W-:Y:S01]  /*1e20*/  SHF.R.S32.HI R10, RZ, 0x1f, R7 ;  /* 0x0000001fff0a7819 */ /* 0x000fe20000011407 */
[----:B0-----:R-:W-:Y:S01]  /*1e30*/  IMAD R0, R0, c[0x0][0x14], RZ ;  /* 0x0000050000007a24 */ /* 0x001fe200078e02ff */
[----:B-1----:R-:W-:-:S04]  /*1e40*/  USHF.L.U32 UR4, UR4, 0x5, URZ ;  /* 0x0000000504047899 */ /* 0x002fc8000800063f */
[----:B------:R-:W-:Y:S01]  /*1e50*/  SHF.L.U32 R0, R0, 0x5, RZ ;  /* 0x0000000500007819 */ /* 0x000fe200000006ff */
[----:B------:R-:W-:-:S03]  /*1e60*/  USHF.R.S32.HI UR5, URZ, 0x1f, UR4 ;  /* 0x0000001f3f057899 */ /* 0x000fc60008011404 */
[--C-:B------:R-:W-:Y:S02]  /*1e70*/  IADD3 R15, P0, P1, R7, UR4, R0.reuse ;  /* 0x00000004070f7c10 */ /* 0x100fe4000f91e000 */
[----:B------:R-:W-:Y:S02]  /*1e80*/  SHF.R.S32.HI R7, RZ, 0x1f, R0 ;  /* 0x0000001fff077819 */ /* 0x000fe40000011400 */
[----:B------:R-:W-:Y:S02]  /*1e90*/  IADD3 R0, R8, 0x8, RZ ;  /* 0x0000000808007810 */ /* 0x000fe40007ffe0ff */
[----:B------:R-:W-:Y:S02]  /*1ea0*/  IADD3.X R17, R10, UR5, R7, P0, P1 ;  /* 0x000000050a117c10 */ /* 0x000fe400087e2407 */
[C---:B------:R-:W-:Y:S02]  /*1eb0*/  IADD3 R9, P0, R8.reuse, R15, RZ ;  /* 0x0000000f08097210 */ /* 0x040fe40007f1e0ff */
[----:B------:R-:W-:-:S02]  /*1ec0*/  IADD3 R7, R8, 0x18, RZ ;  /* 0x0000001808077810 */ /* 0x000fc40007ffe0ff */
[----:B------:R-:W-:Y:S02]  /*1ed0*/  LEA.HI.X.SX32 R10, R8, R17, 0x1, P0 ;  /* 0x00000011080a7211 */ /* 0x000fe400000f0eff */
[----:B------:R-:W-:Y:S02]  /*1ee0*/  LEA R8, P0, R9, c[0x0][0x160], 0x1 ;  /* 0x0000580009087a11 */ /* 0x000fe400078008ff */
[-C--:B------:R-:W-:Y:S02]  /*1ef0*/  IADD3 R11, P1, R0, R15.reuse, RZ ;  /* 0x0000000f000b7210 */ /* 0x080fe40007f3e0ff */
[-C--:B------:R-:W-:Y:S02]  /*1f00*/  IADD3 R13, P2, R2, R15.reuse, RZ ;  /* 0x0000000f020d7210 */ /* 0x080fe40007f5e0ff */
[----:B------:R-:W-:Y:S02]  /*1f10*/  IADD3 R14, P3, R7, R15, RZ ;  /* 0x0000000f070e7210 */ /* 0x000fe40007f7e0ff */
[----:B------:R-:W-:-:S02]  /*1f20*/  LEA.HI.X R9, R9, c[0x0][0x164], R10, 0x1, P0 ;  /* 0x0000590009097a11 */ /* 0x000fc400000f0c0a */
[-C--:B------:R-:W-:Y:S02]  /*1f30*/  LEA.HI.X.SX32 R0, R0, R17.reuse, 0x1, P1 ;  /* 0x0000001100007211 */ /* 0x080fe400008f0eff */
[----:B------:R-:W-:Y:S01]  /*1f40*/  LEA R10, P0, R11, c[0x0][0x160], 0x1 ;  /* 0x000058000b0a7a11 */ /* 0x000fe200078008ff */
[----:B------:R-:W-:Y:S01]  /*1f50*/  STG.E.U16 [R8.64], R5 ;  /* 0x0000000508007986 */ /* 0x000fe2000c101524 */
[-C--:B------:R-:W-:Y:S02]  /*1f60*/  LEA.HI.X.SX32 R2, R2, R17.reuse, 0x1, P2 ;  /* 0x0000001102027211 */ /* 0x080fe400010f0eff */
[----:B------:R-:W-:Y:S02]  /*1f70*/  LEA R12, P1, R13, c[0x0][0x160], 0x1 ;  /* 0x000058000d0c7a11 */ /* 0x000fe400078208ff */
[----:B------:R-:W-:Y:S02]  /*1f80*/  LEA.HI.X.SX32 R7, R7, R17, 0x1, P3 ;  /* 0x0000001107077211 */ /* 0x000fe400018f0eff */
[----:B------:R-:W-:-:S02]  /*1f90*/  LEA R6, P2, R14, c[0x0][0x160], 0x1 ;  /* 0x000058000e067a11 */ /* 0x000fc400078408ff */
[--C-:B------:R-:W-:Y:S02]  /*1fa0*/  LEA.HI.X R11, R11, c[0x0][0x164], R0.reuse, 0x1, P0 ;  /* 0x000059000b0b7a11 */ /* 0x100fe400000f0c00 */
[----:B------:R-:W-:Y:S02]  /*1fb0*/  PRMT R0, R5, 0x7632, R0 ;  /* 0x0000763205007816 */ /* 0x000fe40000000000 */
[--C-:B------:R-:W-:Y:S02]  /*1fc0*/  LEA.HI.X R13, R13, c[0x0][0x164], R2.reuse, 0x1, P1 ;  /* 0x000059000d0d7a11 */ /* 0x100fe400008f0c02 */
[----:B------:R-:W-:Y:S01]  /*1fd0*/  LEA.HI.X R7, R14, c[0x0][0x164], R7, 0x1, P2 ;  /* 0x000059000e077a11 */ /* 0x000fe200010f0c07 */
[----:B------:R-:W-:Y:S01]  /*1fe0*/  STG.E.U16 [R10.64], R0 ;  /* 0x000000000a007986 */ /* 0x000fe2000c101524 */
[----:B------:R-:W-:-:S03]  /*1ff0*/  PRMT R2, R3, 0x7632, R2 ;  /* 0x0000763203027816 */ /* 0x000fc60000000002 */
[----:B------:R-:W-:Y:S04]  /*2000*/  STG.E.U16 [R12.64], R3 ;  /* 0x000000030c007986 */ /* 0x000fe8000c101524 */
[----:B------:R-:W-:Y:S01]  /*2010*/  STG.E.U16 [R6.64], R2 ;  /* 0x0000000206007986 */ /* 0x000fe2000c101524 */
[----:B------:R-:W-:Y:S05]  /*2020*/  EXIT ;  /* 0x000000000000794d */ /* 0x000fea0003800000 */
.L_x_2600:
[----:B------:R-:W-:Y:S01]  /*2030*/  MOV R2, 0x0 ;  /* 0x0000000000027802 */ /* 0x000fe20000000f00 */
[----:B------:R-:W-:Y:S01]  /*2040*/  HFMA2.MMA R13, -RZ, RZ, 0, 0 ;  /* 0x00000000ff0d7435 */ /* 0x000fe200000001ff */
[----:B------:R-:W-:Y:S01]  /*2050*/  MOV R4, c[0x4][0x178] ;  /* 0x01005e0000047a02 */ /* 0x000fe20000000f00 */
[----:B------:R-:W-:Y:S01]  /*2060*/  IMAD.MOV.U32 R5, RZ, RZ, c[0x4][0x17c] ;  /* 0x01005f00ff057624 */ /* 0x000fe200078e00ff */
[----:B------:R-:W-:Y:S01]  /*2070*/  MOV R6, c[0x4][0x180] ;  /* 0x0100600000067a02 */ /* 0x000fe20000000f00 */
[----:B------:R-:W-:Y:S01]  /*2080*/  IMAD.MOV.U32 R8, RZ, RZ, 0x219 ;  /* 0x00000219ff087424 */ /* 0x000fe200078e00ff */
[----:B------:R-:W0:Y:S01]  /*2090*/  LDC.64 R2, c[0x4][R2] ;  /* 0x0100000002027b82 */ /* 0x000e220000000a00 */
[----:B------:R-:W-:Y:S01]  /*20a0*/  MOV R7, c[0x4][0x184] ;  /* 0x0100610000077a02 */ /* 0x000fe20000000f00 */
[----:B------:R-:W-:Y:S01]  /*20b0*/  IMAD.MOV.U32 R12, RZ, RZ, 0x1 ;  /* 0x00000001ff0c7424 */ /* 0x000fe200078e00ff */
[----:B------:R-:W-:-:S02]  /*20c0*/  MOV R10, c[0x4][0x70] ;  /* 0x01001c00000a7a02 */ /* 0x000fc40000000f00 */
[----:B------:R-:W-:-:S03]  /*20d0*/  MOV R11, c[0x4][0x74] ;  /* 0x01001d00000b7a02 */ /* 0x000fc60000000f00 */
        /* <DEDUP_REMOVED lines=9> */
.L_x_2601:
[----:B------:R-:W-:Y:S01]  /*2170*/  HFMA2.MMA R11, -RZ, RZ, 0, 1.847743988037109375e-06 ;  /* 0x0000001fff0b7435 */ /* 0x000fe200000001ff */
[----:B------:R-:W-:Y:S01]  /*2180*/  MOV R10, 0xff7fffff ;  /* 0xff7fffff000a7802 */ /* 0x000fe20000000f00 */
[----:B------:R-:W-:Y:S01]  /*2190*/  IMAD.MOV.U32 R9, RZ, RZ, 0x10 ;  /* 0x00000010ff097424 */ /* 0x000fe200078e00ff */
[----:B------:R-:W-:Y:S02]  /*21a0*/  MOV R12, 0xffffffff ;  /* 0xffffffff000c7802 */ /* 0x000fe40000000f00 */
[----:B------:R-:W-:Y:S02]  /*21b0*/  MOV R6, 0x21d0 ;  /* 0x000021d000067802 */ /* 0x000fe40000000f00 */
[----:B------:R-:W-:Y:S05]  /*21c0*/  CALL.REL.NOINC `($__internal_62_$__cuda_sm70_shflsync_bfly_p) ;  /* 0x000001b000007944 */ /* 0x000fea0003c00000 */
[----:B-1----:R-:W-:Y:S01]  /*21d0*/  IMAD.MOV.U32 R6, RZ, RZ, R9 ;  /* 0x000000ffff067224 */ /* 0x002fe200078e0009 */
[----:B0-----:R-:W-:Y:S05]  /*21e0*/  BRA `(.L_x_2625) ;  /* 0xffffdf8000007947 */ /* 0x001fea000383ffff */
.L_x_2602:
[----:B------:R-:W-:Y:S01]  /*21f0*/  HFMA2.MMA R9, -RZ, RZ, 0, 4.76837158203125e-07 ;  /* 0x00000008ff097435 */ /* 0x000fe200000001ff */
[----:B------:R-:W-:Y:S01]  /*2200*/  MOV R10, R13 ;  /* 0x0000000d000a7202 */ /* 0x000fe20000000f00 */
[----:B------:R-:W-:Y:S01]  /*2210*/  IMAD.MOV.U32 R11, RZ, RZ, 0x1f ;  /* 0x0000001fff0b7424 */ /* 0x000fe200078e00ff */
[----:B------:R-:W-:Y:S02]  /*2220*/  MOV R12, 0xffffffff ;  /* 0xffffffff000c7802 */ /* 0x000fe40000000f00 */
[----:B------:R-:W-:-:S02]  /*2230*/  MOV R6, 0x2250 ;  /* 0x0000225000067802 */ /* 0x000fc40000000f00 */
[----:B------:R-:W-:Y:S05]  /*2240*/  CALL.REL.NOINC `($__internal_62_$__cuda_sm70_shflsync_bfly_p) ;  /* 0x0000013000007944 */ /* 0x000fea0003c00000 */
[----:B01----:R-:W-:Y:S01]  /*2250*/  FMNMX.FTZ R10, R13, R9, !PT ;  /* 0x000000090d0a7209 */ /* 0x003fe20007810000 */
[----:B------:R-:W-:Y:S01]  /*2260*/  HFMA2.MMA R9, -RZ, RZ, 0, 2.384185791015625e-07 ;  /* 0x00000004ff097435 */ /* 0x000fe200000001ff */
[----:B------:R-:W-:Y:S01]  /*2270*/  IMAD.MOV.U32 R11, RZ, RZ, 0x1f ;  /* 0x0000001fff0b7424 */ /* 0x000fe200078e00ff */
[----:B------:R-:W-:-:S02]  /*2280*/  MOV R12, 0xffffffff ;  /* 0xffffffff000c7802 */ /* 0x000fc40000000f00 */
[----:B------:R-:W-:Y:S02]  /*2290*/  MOV R6, 0x22b0 ;  /* 0x000022b000067802 */ /* 0x000fe40000000f00 */
[----:B------:R-:W-:Y:S05]  /*22a0*/  CALL.REL.NOINC `($__internal_62_$__cuda_sm70_shflsync_bfly_p) ;  /* 0x000000d000007944 */ /* 0x000fea0003c00000 */
[----:B01----:R-:W-:Y:S01]  /*22b0*/  FMNMX.FTZ R10, R10, R9, !PT ;  /* 0x000000090a0a7209 */ /* 0x003fe20007810000 */
[----:B------:R-:W-:Y:S01]  /*22c0*/  HFMA2.MMA R9, -RZ, RZ, 0, 1.1920928955078125e-07 ;  /* 0x00000002ff097435 */ /* 0x000fe200000001ff */
[----:B------:R-:W-:Y:S01]  /*22d0*/  IMAD.MOV.U32 R11, RZ, RZ, 0x1f ;  /* 0x0000001fff0b7424 */ /* 0x000fe200078e00ff */
[----:B------:R-:W-:Y:S02]  /*22e0*/  MOV R12, 0xffffffff ;  /* 0xffffffff000c7802 */ /* 0x000fe40000000f00 */
[----:B------:R-:W-:Y:S02]  /*22f0*/  MOV R6, 0x2310 ;  /* 0x0000231000067802 */ /* 0x000fe40000000f00 */
[----:B------:R-:W-:Y:S05]  /*2300*/  CALL.REL.NOINC `($__internal_62_$__cuda_sm70_shflsync_bfly_p) ;  /* 0x0000007000007944 */ /* 0x000fea0003c00000 */
[----:B01----:R-:W-:Y:S01]  /*2310*/  FMNMX.FTZ R10, R10, R9, !PT ;  /* 0x000000090a0a7209 */ /* 0x003fe20007810000 */
[----:B------:R-:W-:Y:S01]  /*2320*/  HFMA2.MMA R9, -RZ, RZ, 0, 5.9604644775390625e-08 ;  /* 0x00000001ff097435 */ /* 0x000fe200000001ff */
[----:B------:R-:W-:Y:S01]  /*2330*/  IMAD.MOV.U32 R11, RZ, RZ, 0x1f ;  /* 0x0000001fff0b7424 */ /* 0x000fe200078e00ff */
[----:B------:R-:W-:Y:S02]  /*2340*/  MOV R12, 0xffffffff ;  /* 0xffffffff000c7802 */ /* 0x000fe40000000f00 */
[----:B------:R-:W-:-:S02]  /*2350*/  MOV R6, 0x2370 ;  /* 0x0000237000067802 */ /* 0x000fc40000000f00 */
[----:B------:R-:W-:Y:S05]  /*2360*/  CALL.REL.NOINC `($__internal_62_$__cuda_sm70_shflsync_bfly_p) ;  /* 0x0000001000007944 */ /* 0x000fea0003c00000 */
[----:B01----:R-:W-:Y:S05]  /*2370*/  BRA `(.L_x_2626) ;  /* 0xffffde9000007947 */ /* 0x003fea000383ffff */
        .weak           $__internal_62_$__cuda_sm70_shflsync_bfly_p
        .type           $__internal_62_$__cuda_sm70_shflsync_bfly_p,@function
        .size           $__internal_62_$__cuda_sm70_shflsync_bfly_p,(.L_x_23229 - $__internal_62_$__cuda_sm70_shflsync_bfly_p)
$__internal_62_$__cuda_sm70_shflsync_bfly_p:
[----:B------:R-:W-:Y:S01]  /*2380*/  HFMA2.MMA R7, -RZ, RZ, 0, 0 ;  /* 0x00000000ff077435 */ /* 0x000fe200000001ff */
[----:B------:R-:W-:Y:S04]  /*2390*/  WARPSYNC R12 ;  /* 0x0000000c00007348 */ /* 0x000fe80003800000 */
[----:B------:R0:W1:Y:S01]  /*23a0*/  SHFL.BFLY PT, R9, R10, R9, R11 ;  /* 0x0c0000090a097389 */ /* 0x00006200000e000b */
[----:B------:R-:W-:Y:S05]  /*23b0*/  RET.REL.NODEC R6 `(_ZN4vllm25paged_attention_v1_kernelIthLi32ELi32ELi128ELNS_18Fp8KVCacheDataTypeE2ELb0EEEvPT_PKS2_PKT0_S8_ifPKiSA_iPKfiiiSC_SC_iiiii) ;  /* 0xffffdc4006007950 */ /* 0x000fea0003c3ffff */
.L_x_2627:
        /* <DEDUP_REMOVED lines=12> */
.L_x_23229:


//--------------------- .text._ZN4vllm25paged_attention_v1_kernelIthLi256ELi32ELi128ELNS_18Fp8KVCacheDataTypeE2ELb1EEEvPT_PKS2_PKT0_S8_ifPKiSA_iPKfiiiSC_SC_iiiii --------------------------
	.section	.text._ZN4vllm25paged_attention_v1_kernelIthLi256ELi32ELi128ELNS_18Fp8KVCacheDataTypeE2ELb1EEEvPT_PKS2_PKT0_S8_ifPKiSA_iPKfiiiSC_SC_iiiii,"ax",@progbits
	.sectioninfo	@"SHI_REGISTERS=50"
	.align	128
        .global         _ZN4vllm25paged_attention_v1_kernelIthLi256ELi32ELi128ELNS_18Fp8KVCacheDataTypeE2ELb1EEEvPT_PKS2_PKT0_S8_ifPKiSA_iPKfiiiSC_SC_iiiii
        .type           _ZN4vllm25paged_attention_v1_kernelIthLi256ELi32ELi128ELNS_18Fp8KVCacheDataTypeE2ELb1EEEvPT_PKS2_PKT0_S8_ifPKiSA_iPKfiiiSC_SC_iiiii,@function
        .size           _ZN4vllm25paged_attention_v1_kernelIthLi256ELi32ELi128ELNS_18Fp8KVCacheDataTypeE2ELb1EEEvPT_PKS2_PKT0_S8_ifPKiSA_iPKfiiiSC_SC_iiiii,(.L_x_23230 - _ZN4vllm25paged_attention_v1_kernelIthLi256ELi32ELi128ELNS_18Fp8KVCacheDataTypeE2ELb1EEEvPT_PKS2_PKT0_S8_ifPKiSA_iPKfiiiSC_SC_iiiii)
        .other          _ZN4vllm25paged_attention_v1_kernelIthLi256ELi32ELi128ELNS_18Fp8KVCacheDataTypeE2ELb1EEEvPT_PKS2_PKT0_S8_ifPKiSA_iPKfiiiSC_SC_iiiii,@"STO_CUDA_ENTRY STV_DEFAULT"
_ZN4vllm25paged_attention_v1_kernelIthLi256ELi32ELi128ELNS_18Fp8KVCacheDataTypeE2ELb1EEEvPT_PKS2_PKT0_S8_ifPKiSA_iPKfiiiSC_SC_iiiii:
.text._ZN4vllm25paged_attention_v1_kernelIthLi256ELi32ELi128ELNS_18Fp8KVCacheDataTypeE2ELb1EEEvPT_PKS2_PKT0_S8_ifPKiSA_iPKfiiiSC_SC_iiiii:
[----:B------:R-:W-:Y:S02]  /*0000*/  IMAD.MOV.U32 R1, RZ, RZ, c[0x0][0x28] ;  /* 0x00000a00ff017624 */ /* 0x000fe400078e00ff */
[----:B------:R-:W0:Y:S01]  /*0010*/  S2UR UR40, SR_CTAID.Y ;  /* 0x00000000002879c3 */ /* 0x000e220000002600 */
[----:B------:R-:W-:Y:S02]  /*0020*/  UMOV UR6, 0x4 ;  /* 0x0000000400067882 */ /* 0x000fe40000000000 */
[----:B------:R-:W-:Y:S02]  /*0030*/  ULDC.64 UR4, c[0x0][0x190] ;  /* 0x0000640000047ab9 */ /* 0x000fe40000000a00 */
[----:B------:R-:W-:Y:S01]  /*0040*/  ULDC.64 UR36, c[0x0][0x118] ;  /* 0x0000460000247ab9 */ /* 0x000fe20000000a00 */
[----:B------:R-:W-:Y:S01]  /*0050*/  IABS R3, c[0x0][0x1d4] ;  /* 0x0000750000037a13 */ /* 0x000fe20000000000 */
[----:B------:R-:W1:Y:S01]  /*0060*/  S2R R12, SR_TID.X ;  /* 0x00000000000c7919 */ /* 0x000e620000002100 */
[----:B------:R-:W-:Y:S01]  /*0070*/  ULDC UR7, c[0x0][0x1d4] ;  /* 0x0000750000077ab9 */ /* 0x000fe20000000800 */
[----:B------:R-:W2:Y:S02]  /*0080*/  S2UR UR41, SR_CTAID.X ;  /* 0x00000000002979c3 */ /* 0x000ea40000002500 */
[----:B------:R-:W-:Y:S01]  /*0090*/  BAR.SYNC.DEFER_BLOCKING 0x0 ;  /* 0x0000000000007b1d */ /* 0x000fe20000010000 */
[----:B0-----:R-:W-:-:S06]  /*00a0*/  UIMAD.WIDE UR4, UR40, UR6, UR4 ;  /* 0x00000006280472a5 */ /* 0x001fcc000f8e0204 */
[----:B------:R-:W-:Y:S02]  /*00b0*/  IMAD.U32 R4, RZ, RZ, UR4 ;  /* 0x00000004ff047e24 */ /* 0x000fe4000f8e00ff */
[----:B------:R-:W-:-:S05]  /*00c0*/  IMAD.U32 R5, RZ, RZ, UR5 ;  /* 0x00000005ff057e24 */ /* 0x000fca000f8e00ff */
[----:B------:R0:W3:Y:S01]  /*00d0*/  LDG.E.CONSTANT R4, [R4.64] ;  /* 0x0000002404047981 */ /* 0x0000e2000c1e9900 */
[----:B------:R-:W4:Y:S01]  /*00e0*/  I2F.RP R0, R3 ;  /* 0x0000000300007306 */ /* 0x000f220000209400 */
[----:B------:R-:W-:-:S07]  /*00f0*/  ISETP.NE.AND P1, PT, RZ, c[0x0][0x1d4], PT ;  /* 0x00007500ff007a0c */ /* 0x000fce0003f25270 */
[----:B----4-:R-:W4:Y:S02]  /*0100*/  MUFU.RCP R0, R0 ;  /* 0x0000000000007308 */ /* 0x010f240000001000 */
[----:B----4-:R-:W-:-:S06]  /*0110*/  IADD3 R6, R0, 0xffffffe, RZ ;  /* 0x0ffffffe00067810 */ /* 0x010fcc0007ffe0ff */
[----:B------:R4:W5:Y:S02]  /*0120*/  F2I.FTZ.U32.TRUNC.NTZ R7, R6 ;  /* 0x0000000600077305 */ /* 0x000964000021f000 */
[----:B----4-:R-:W-:Y:S02]  /*0130*/  IMAD.MOV.U32 R6, RZ, RZ, RZ ;  /* 0x000000ffff067224 */ /* 0x010fe400078e00ff */
[----:B-----5:R-:W-:-:S04]  /*0140*/  IMAD.MOV R8, RZ, RZ, -R7 ;  /* 0x000000ffff087224 */ /* 0x020fc800078e0a07 */
[----:B0-----:R-:W-:-:S04]  /*0150*/  IMAD R5, R8, R3, RZ ;  /* 0x0000000308057224 */ /* 0x001fc800078e02ff */
[----:B------:R-:W-:Y:S01]  /*0160*/  IMAD.HI.U32 R7, R7, R5, R6 ;  /* 0x0000000507077227 */ /* 0x000fe200078e0006 */
[----:B-1----:R-:W-:-:S04]  /*0170*/  SHF.R.S32.HI R5, RZ, 0x1f, R12 ;  /* 0x0000001fff057819 */ /* 0x002fc8000001140c */
[----:B------:R-:W-:-:S04]  /*0180*/  LEA.HI R5, R5, R12, RZ, 0x5 ;  /* 0x0000000c05057211 */ /* 0x000fc800078f28ff */
[----:B------:R-:W-:Y:S02]  /*0190*/  LOP3.LUT R15, R5, 0xffffffe0, RZ, 0xc0, !PT ;  /* 0xffffffe0050f7812 */ /* 0x000fe400078ec0ff */
[----:B------:R-:W-:-:S03]  /*01a0*/  SHF.R.S32.HI R14, RZ, 0x5, R5 ;  /* 0x00000005ff0e7819 */ /* 0x000fc60000011405 */
[----:B------:R-:W-:Y:S01]  /*01b0*/  IMAD.IADD R15, R12, 0x1, -R15 ;  /* 0x000000010c0f7824 */ /* 0x000fe200078e0a0f */
[----:B---3--:R-:W0:Y:S02]  /*01c0*/  R2UR UR4, R4 ;  /* 0x00000000040473c2 */ /* 0x008e2400000e0000 */
[----:B0-----:R-:W-:Y:S02]  /*01d0*/  UIADD3 UR6, UR4, -0x1, URZ ;  /* 0xffffffff04067890 */ /* 0x001fe4000fffe03f */
[----:B------:R-:W-:Y:S02]  /*01e0*/  UIADD3 UR5, UR4, 0x1f, URZ ;  /* 0x0000001f04057890 */ /* 0x000fe4000fffe03f */
[----:B------:R-:W-:Y:S02]  /*01f0*/  ULOP3.LUT UR7, UR6, UR7, URZ, 0x3c, !UPT ;  /* 0x0000000706077292 */ /* 0x000fe4000f8e3c3f */
[----:B------:R-:W-:Y:S01]  /*0200*/  MOV R2, UR6 ;  /* 0x0000000600027c02 */ /* 0x000fe20008000f00 */
[----:B------:R-:W-:-:S03]  /*0210*/  USHF.R.S32.HI UR6, URZ, 0x1f, UR5 ;  /* 0x0000001f3f067899 */ /* 0x000fc60008011405 */
[----:B------:R-:W-:Y:S01]  /*0220*/  IABS R2, R2 ;  /* 0x0000000200027213 */ /* 0x000fe20000000000 */
[----:B------:R-:W-:Y:S01]  /*0230*/  ULEA.HI UR6, UR6, UR5, URZ, 0x5 ;  /* 0x0000000506067291 */ /* 0x000fe2000f8f283f */
[----:B------:R-:W-:-:S03]  /*0240*/  ISETP.LE.AND P3, PT, RZ, UR7, PT ;  /* 0x00000007ff007c0c */ /* 0x000fc6000bf63270 */
[----:B------:R-:W-:Y:S01]  /*0250*/  IMAD.HI.U32 R0, R7, R2, RZ ;  /* 0x0000000207007227 */ /* 0x000fe200078e00ff */
[----:B------:R-:W-:Y:S02]  /*0260*/  ULOP3.LUT UR5, UR6, 0xffffffe0, URZ, 0xc0, !UPT ;  /* 0xffffffe006057892 */ /* 0x000fe4000f8ec03f */
[----:B------:R-:W-:Y:S01]  /*0270*/  USHF.R.S32.HI UR38, URZ, 0x5, UR6 ;  /* 0x000000053f267899 */ /* 0x000fe20008011406 */
[----:B------:R-:W-:Y:S01]  /*0280*/  IMAD.MOV R4, RZ, RZ, -R0 ;  /* 0x000000ffff047224 */ /* 0x000fe200078e0a00 */
[----:B------:R-:W-:-:S03]  /*0290*/  UISETP.LT.AND UP0, UPT, UR4, UR5, UPT ;  /* 0x000000050400728c */ /* 0x000fc6000bf01270 */
[----:B------:R-:W-:Y:S01]  /*02a0*/  IMAD R2, R3, R4, R2 ;  /* 0x0000000403027224 */ /* 0x000fe200078e0202 */
[----:B------:R-:W-:-:S04]  /*02b0*/  USEL UR39, UR4, UR5, UP0 ;  /* 0x0000000504277287 */ /* 0x000fc80008000000 */
[----:B------:R-:W-:-:S13]  /*02c0*/  ISETP.GT.U32.AND P2, PT, R3, R2, PT ;  /* 0x000000020300720c */ /* 0x000fda0003f44070 */
[----:B------:R-:W-:Y:S01]  /*02d0*/  @!P2 IMAD.IADD R2, R2, 0x1, -R3 ;  /* 0x000000010202a824 */ /* 0x000fe200078e0a03 */
[----:B------:R-:W-:-:S04]  /*02e0*/  @!P2 IADD3 R0, R0, 0x1, RZ ;  /* 0x000000010000a810 */ /* 0x000fc80007ffe0ff */
[----:B------:R-:W-:Y:S01]  /*02f0*/  ISETP.GE.U32.AND P0, PT, R2, R3, PT ;  /* 0x000000030200720c */ /* 0x000fe20003f06070 */
[----:B------:R-:W-:-:S12]  /*0300*/  IMAD.MOV.U32 R2, RZ, RZ, c[0x0][0x1d8] ;  /* 0x00007600ff027624 */ /* 0x000fd800078e00ff */
[----:B------:R-:W-:Y:S02]  /*0310*/  @P0 IADD3 R0, R0, 0x1, RZ ;  /* 0x0000000100000810 */ /* 0x000fe40007ffe0ff */
[----:B------:R-:W-:Y:S02]  /*0320*/  ISETP.GT.AND P0, PT, R2, -0x1, PT ;  /* 0xffffffff0200780c */ /* 0x000fe40003f04270 */
[----:B------:R-:W-:Y:S02]  /*0330*/  @!P3 IADD3 R0, -R0, RZ, RZ ;  /* 0x000000ff0000b210 */ /* 0x000fe40007ffe1ff */
[----:B------:R-:W-:-:S09]  /*0340*/  @!P1 LOP3.LUT R0, RZ, c[0x0][0x1d4], RZ, 0x33, !PT ;  /* 0x00007500ff009a12 */ /* 0x000fd200078e33ff */
[----:B------:R-:W-:Y:S05]  /*0350*/  @P0 BRA `(.L_x_2628) ;  /* 0x0000039000000947 */ /* 0x000fea0003800000 */
[----:B--2---:R-:W-:Y:S01]  /*0360*/  IABS R9, c[0x0][0x180] ;  /* 0x0000600000097a13 */ /* 0x004fe20000000000 */
        /* <DEDUP_REMOVED lines=56> */
.L_x_2628:
[----:B--2---:R-:W-:Y:S02]  /*06f0*/  ULDC UR4, c[0x0][0xc] ;  /* 0x0000030000047ab9 */ /* 0x004fe40000000800 */
[----:B------:R-:W-:Y:S02]  /*0700*/  ULDC UR5, c[0x0][0x1c8] ;  /* 0x0000720000057ab9 */ /* 0x000fe40000000800 */
[----:B------:R-:W-:-:S03]  /*0710*/  UIMAD UR4, UR4, UR5, UR41 ;  /* 0x00000005040472a4 */ /* 0x000fc6000f8e0229 */
[----:B------:R-:W-:Y:S02]  /*0720*/  ULDC UR5, c[0x0][0x1d8] ;  /* 0x0000760000057ab9 */ /* 0x000fe40000000800 */
[----:B------:R-:W-:-:S06]  /*0730*/  UIMAD UR4, UR4, UR5, URZ ;  /* 0x00000005040472a4 */ /* 0x000fcc000f8e023f */
[----:B------:R-:W-:Y:S02]  /*0740*/  MOV R2, UR4 ;  /* 0x0000000400027c02 */ /* 0x000fe40008000f00 */
.L_x_2629:
        /* <DEDUP_REMOVED lines=18> */
.L_x_2633:
        /* <DEDUP_REMOVED lines=36> */
.L_x_2631:
[----:B------:R-:W-:Y:S05]  /*0ab0*/  BSYNC B7 ;  /* 0x0000000000077941 */ /* 0x000fea0003800000 */
.L_x_2630:
[----:B------:R-:W-:Y:S05]  /*0ac0*/  BRA.DIV ~URZ, `(.L_x_2634) ;  /* 0x00003f427f007947 */ /* 0x000fea000b800000 */
[----:B------:R-:W-:-:S05]  /*0ad0*/  IMAD.MOV.U32 R3, RZ, RZ, -0x800001 ;  /* 0xff7fffffff037424 */ /* 0x000fca00078e00ff */
.L_x_2670:
        /* <DEDUP_REMOVED lines=10> */
.L_x_2671:
[----:B------:R-:W-:Y:S01]  /*0b80*/  ISETP.NE.AND P0, PT, R15, RZ, PT ;  /* 0x000000ff0f00720c */ /* 0x000fe20003f05270 */
[----:B------:R-:W-:-:S12]  /*0b90*/  WARPSYNC 0xffffffff ;  /* 0xffffffff00007948 */ /* 0x000fd80003800000 */
[----:B01----:R-:W-:-:S05]  /*0ba0*/  @!P0 FMNMX.FTZ R5, R8, R5, !PT ;  /* 0x0000000508058209 */ /* 0x003fca0007810000 */
[----:B------:R0:W-:Y:S02]  /*0bb0*/  @!P0 STS [R14.X4], R5 ;  /* 0x000000050e008388 */ /* 0x0001e40000004800 */
[----:B------:R-:W-:Y:S01]  /*0bc0*/  BAR.SYNC.DEFER_BLOCKING 0x0 ;  /* 0x0000000000007b1d */ /* 0x000fe20000010000 */
[----:B------:R-:W-:Y:S02]  /*0bd0*/  ISETP.GT.AND P0, PT, R15, 0x3, PT ;  /* 0x000000030f00780c */ /* 0x000fe40003f04270 */
[----:B------:R-:W-:-:S03]  /*0be0*/  ISETP.GE.AND P2, PT, R12, UR39, PT ;  /* 0x000000270c007c0c */ /* 0x000fc6000bf46270 */
[----:B------:R-:W-:Y:S08]  /*0bf0*/  BSSY B0, `(.L_x_2636) ;  /* 0x00000e3000007945 */ /* 0x000ff00003800000 */
[----:B------:R-:W1:Y:S04]  /*0c00*/  @!P0 LDS R4, [R15.X4] ;  /* 0x000000000f048984 */ /* 0x000e680000004800 */
        /* <DEDUP_REMOVED lines=19> */
.L_x_2640:
        /* <DEDUP_REMOVED lines=11> */
.L_x_2639:
[----:B------:R-:W-:Y:S05]  /*0df0*/  BSYNC B1 ;  /* 0x0000000000017941 */ /* 0x000fea0003800000 */
.L_x_2638:
        /* <DEDUP_REMOVED lines=11> */
.L_x_2643:
        /* <DEDUP_REMOVED lines=100> */
.L_x_2642:
[----:B------:R-:W-:Y:S05]  /*14f0*/  BSYNC B1 ;  /* 0x0000000000017941 */ /* 0x000fea0003800000 */
.L_x_2641:
        /* <DEDUP_REMOVED lines=55> */
.L_x_2645:
[----:B------:R-:W-:Y:S05]  /*1870*/  BSYNC B1 ;  /* 0x0000000000017941 */ /* 0x000fea0003800000 */
.L_x_2644:
        /* <DEDUP_REMOVED lines=26> */
.L_x_2637:
[----:B------:R-:W-:Y:S05]  /*1a20*/  BSYNC B0 ;  /* 0x0000000000007941 */ /* 0x000fea0003800000 */
.L_x_2636:
        /* <DEDUP_REMOVED lines=37> */
.L_x_2650:
        /* <DEDUP_REMOVED lines=8> */
.L_x_2649:
[----:B01----:R-:W-:Y:S05]  /*1d00*/  BSYNC B1 ;  /* 0x0000000000017941 */ /* 0x003fea0003800000 */
.L_x_2648:
        /* <DEDUP_REMOVED lines=11> */
.L_x_2653:
        /* <DEDUP_REMOVED lines=52> */
.L_x_2652:
[----:B------:R-:W-:Y:S05]  /*2100*/  BSYNC B1 ;  /* 0x0000000000017941 */ /* 0x000fea0003800000 */
.L_x_2651:
        /* <DEDUP_REMOVED lines=31> */
.L_x_2655:
[----:B------:R-:W-:Y:S05]  /*2300*/  BSYNC B1 ;  /* 0x0000000000017941 */ /* 0x000fea0003800000 */
.L_x_2654:
        /* <DEDUP_REMOVED lines=14> */
.L_x_2647:
[----:B------:R-:W-:Y:S05]  /*23f0*/  BSYNC B0 ;  /* 0x0000000000007941 */ /* 0x000fea0003800000 */
.L_x_2646:
        /* <DEDUP_REMOVED lines=26> */
.L_x_2659:
        /* <DEDUP_REMOVED lines=33> */
.L_x_2657:
[----:B------:R-:W-:Y:S05]  /*27b0*/  BSYNC B6 ;  /* 0x0000000000067941 */ /* 0x000fea0003800000 */
.L_x_2656:
[----:B------:R-:W-:Y:S05]  /*27c0*/  BRA.DIV ~URZ, `(.L_x_2660) ;  /* 0x000024627f007947 */ /* 0x000fea000b800000 */
[----:B------:R-:W-:-:S04]  /*27d0*/  IMAD.MOV.U32 R0, RZ, RZ, RZ ;  /* 0x000000ffff007224 */ /* 0x000fc800078e00ff */
.L_x_2672:
        /* <DEDUP_REMOVED lines=22> */
.L_x_2673:
        /* <DEDUP_REMOVED lines=45> */
.L_x_2663:
[----:B------:R-:W-:Y:S05]  /*2c10*/  BSYNC B0 ;  /* 0x0000000000007941 */ /* 0x000fea0003800000 */
.L_x_2662:
        /* <DEDUP_REMOVED lines=71> */
.L_x_2665:
[----:B------:R-:W-:Y:S05]  /*3090*/  BSYNC B0 ;  /* 0x0000000000007941 */ /* 0x000fea0003800000 */
.L_x_2664:
        /* <DEDUP_REMOVED lines=41> */
.L_x_2667:
[----:B------:R-:W-:Y:S05]  /*3330*/  BSYNC B0 ;  /* 0x0000000000007941 */ /* 0x000fea0003800000 */
.L_x_2666:
        /* <DEDUP_REMOVED lines=72> */
.L_x_2669:
[----:B------:R-:W-:Y:S05]  /*37c0*/  BSYNC B0 ;  /* 0x0000000000007941 */ /* 0x000fea0003800000 */
.L_x_2668:
[----:B------:R-:W-:Y:S06]  /*37d0*/  BAR.SYNC.DEFER_BLOCKING 0x0 ;  /* 0x0000000000007b1d */ /* 0x000fec0000010000 */
[----:B------:R-:W-:Y:S05]  /*37e0*/  @P2 EXIT ;  /* 0x000000000000294d */ /* 0x000fea0003800000 */
[----:B------:R-:W-:Y:S05]  /*37f0*/  @P0 EXIT ;  /* 0x000000000000094d */ /* 0x000fea0003800000 */
[----:B------:R-:W1:Y:S01]  /*3800*/  S2UR UR6, SR_CTAID.Z ;  /* 0x00000000000679c3 */ /* 0x000e620000002700 */
[----:B------:R-:W-:Y:S01]  /*3810*/  ULDC UR4, c[0x0][0xc] ;  /* 0x0000030000047ab9 */ /* 0x000fe20000000800 */
[----:B------:R-:W-:Y:S01]  /*3820*/  SHF.R.S32.HI R12, RZ, 0x1f, R15 ;  /* 0x0000001fff0c7819 */ /* 0x000fe2000001140f */
[----:B------:R-:W-:Y:S01]  /*3830*/  UIMAD UR4, UR40, UR4, URZ ;  /* 0x00000004280472a4 */ /* 0x000fe2000f8e023f */
[----:B0-----:R-:W-:Y:S01]  /*3840*/  F2FP.PACK_AB R33, R34, R33 ;  /* 0x000000212221723e */ /* 0x001fe200000000ff */
[----:B------:R-:W-:Y:S01]  /*3850*/  ULDC UR7, c[0x0][0x14] ;  /* 0x0000050000077ab9 */ /* 0x000fe20000000800 */
[----:B------:R-:W-:Y:S01]  /*3860*/  LEA.HI R12, R12, R15, RZ, 0x2 ;  /* 0x0000000f0c0c7211 */ /* 0x000fe200078f10ff */
[----:B------:R-:W-:Y:S01]  /*3870*/  UIMAD UR4, UR4, UR7, URZ ;  /* 0x00000007040472a4 */ /* 0x000fe2000f8e023f */
[----:B------:R-:W-:Y:S01]  /*3880*/  F2FP.PACK_AB R32, R32, R35 ;  /* 0x000000232020723e */ /* 0x000fe200000000ff */
        /* <DEDUP_REMOVED lines=14> */
[----:B------:R-:W-:Y:S01]  /*3970*/  F2FP.PACK_AB R30, R30, R31 ;  /* 0x0000001f1e1e723e */ /* 0x000fe200000000ff */
[----:B------:R-:W-:Y:S01]  /*3980*/  USHF.R.S32.HI UR7, URZ, 0x1f, UR6 ;  /* 0x0000001f3f077899 */ /* 0x000fe20008011406 */
[----:B------:R-:W-:Y:S01]  /*3990*/  IADD3 R31, R12, 0x58, RZ ;  /* 0x000000580c1f7810 */ /* 0x000fe20007ffe0ff */
[----:B------:R-:W-:Y:S01]  /*39a0*/  UIADD3 UR4, UP0, UP1, UR4, UR5, UR6 ;  /* 0x0000000504047290 */ /* 0x000fe2000f91e006 */
[----:B------:R-:W-:-:S02]  /*39b0*/  F2FP.PACK_AB R26, R27, R26 ;  /* 0x0000001a1b1a723e */ /* 0x000fc400000000ff */
[----:B------:R-:W-:Y:S01]  /*39c0*/  IADD3 R27, R12, 0x78, RZ ;  /* 0x000000780c1b7810 */ /* 0x000fe20007ffe0ff */
        /* <DEDUP_REMOVED lines=44> */
[----:B------:R-:W-:Y:S02]  /*3c90*/  F2FP.PACK_AB R40, R28, R29 ;  /* 0x0000001d1c28723e */ /* 0x000fe400000000ff */
        /* <DEDUP_REMOVED lines=75> */
[----:B------:R-:W-:-:S02]  /*4150*/  F2FP.PACK_AB R38, R22, R23 ;  /* 0x000000171626723e */ /* 0x000fc400000000ff */
[C---:B------:R-:W-:Y:S02]  /*4160*/  IADD3 R23, P1, R41.reuse, UR4, RZ ;  /* 0x0000000429177c10 */ /* 0x040fe4000ff3e0ff */
[----:B------:R-:W-:Y:S02]  /*4170*/  F2FP.PACK_AB R39, R20, R21 ;  /* 0x000000151427723e */ /* 0x000fe400000000ff */
        /* <DEDUP_REMOVED lines=10> */
[----:B------:R-:W-:Y:S02]  /*4220*/  F2FP.PACK_AB R8, R9, R8 ;  /* 0x000000080908723e */ /* 0x000fe400000000ff */
        /* <DEDUP_REMOVED lines=26> */
[----:B------:R-:W-:Y:S02]  /*43d0*/  F2FP.PACK_AB R40, R19, R18 ;  /* 0x000000121328723e */ /* 0x000fe400000000ff */
[----:B------:R-:W-:-:S02]  /*43e0*/  IADD3 R18, R12, 0xd8, RZ ;  /* 0x000000d80c127810 */ /* 0x000fc40007ffe0ff */
[----:B------:R-:W-:Y:S02]  /*43f0*/  F2FP.PACK_AB R38, R17, R16 ;  /* 0x000000101126723e */ /* 0x000fe400000000ff */
        /* <DEDUP_REMOVED lines=20> */
[----:B------:R-:W-:-:S02]  /*4540*/  F2FP.PACK_AB R12, R11, R10 ;  /* 0x0000000a0b0c723e */ /* 0x000fc400000000ff */
[----:B0-----:R-:W-:Y:S02]  /*4550*/  LEA.HI.X.SX32 R27, R39, UR7, 0x1, P1 ;  /* 0x00000007271b7c11 */ /* 0x001fe400088f0eff */
[----:B-1----:R-:W-:Y:S02]  /*4560*/  PRMT R29, R40, 0x7632, R29 ;  /* 0x00007632281d7816 */ /* 0x002fe4000000001d */
[----:B------:R-:W-:Y:S02]  /*4570*/  LEA.HI.X R39, R43, c[0x0][0x164], R46, 0x1, P0 ;  /* 0x000059002b277a11 */ /* 0x000fe400000f0c2e */
[----:B------:R-:W-:Y:S01]  /*4580*/  IADD3 R25, P0, R41, UR4, RZ ;  /* 0x0000000429197c10 */ /* 0x000fe2000ff1e0ff */
[----:B------:R0:W-:Y:S01]  /*4590*/  STG.E.U16 [R14.64], R29 ;  /* 0x0000001d0e007986 */ /* 0x0001e2000c101524 */
[----:B------:R-:W-:Y:S02]  /*45a0*/  PRMT R9, R12, 0x7632, R9 ;  /* 0x000076320c097816 */ /* 0x000fe40000000009 */
[----:B------:R-:W-:Y:S01]  /*45b0*/  F2FP.PACK_AB R6, R7, R6 ;  /* 0x000000060706723e */ /* 0x000fe200000000ff */
[----:B------:R-:W-:Y:S01]  /*45c0*/  STG.E.U16 [R20.64], R12 ;  /* 0x0000000c14007986 */ /* 0x000fe2000c101524 */
[----:B------:R-:W-:-:S02]  /*45d0*/  LEA R26, P1, R44, c[0x0][0x160], 0x1 ;  /* 0x000058002c1a7a11 */ /* 0x000fc400078208ff */
[----:B------:R-:W-:Y:S01]  /*45e0*/  IADD3 R43, P2, R42, UR4, RZ ;  /* 0x000000042a2b7c10 */ /* 0x000fe2000ff5e0ff */
[----:B------:R1:W-:Y:S01]  /*45f0*/  STG.E.U16 [R22.64], R9 ;  /* 0x0000000916007986 */ /* 0x0003e2000c101524 */
[----:B------:R-:W-:Y:S02]  /*4600*/  F2FP.PACK_AB R4, R5, R4 ;  /* 0x000000040504723e */ /* 0x000fe400000000ff */
[----:B------:R-:W-:Y:S01]  /*4610*/  LEA.HI.X.SX32 R28, R41, UR7, 0x1, P0 ;  /* 0x00000007291c7c11 */ /* 0x000fe200080f0eff */
[----:B------:R-:W-:Y:S01]  /*4620*/  STG.E.U16 [R32.64], R8 ;  /* 0x0000000820007986 */ /* 0x000fe2000c101524 */
[----:B0-----:R-:W-:Y:S02]  /*4630*/  PRMT R15, R8, 0x7632, R15 ;  /* 0x00007632080f7816 */ /* 0x001fe4000000000f */
[----:B------:R-:W-:Y:S02]  /*4640*/  PRMT R5, R6, 0x7632, R5 ;  /* 0x0000763206057816 */ /* 0x000fe40000000005 */
[----:B------:R-:W-:Y:S01]  /*4650*/  F2FP.PACK_AB R2, R3, R2 ;  /* 0x000000020302723e */ /* 0x000fe200000000ff */
        /* <DEDUP_REMOVED lines=8> */
[----:B------:R-:W-:Y:S01]  /*46e0*/  F2FP.PACK_AB R0, R13, R0 ;  /* 0x000000000d00723e */ /* 0x000fe200000000ff */
        /* <DEDUP_REMOVED lines=11> */
.L_x_2632:
        /* <DEDUP_REMOVED lines=19> */
.L_x_2658:
        /* <DEDUP_REMOVED lines=20> */
.L_x_2634:
[----:B------:R-:W-:Y:S01]  /*4a10*/  IMAD.MOV.U32 R13, RZ, RZ, -0x800001 ;  /* 0xff7fffffff0d7424 */ /* 0x000fe200078e00ff */
[----:B------:R-:W-:Y:S01]  /*4a20*/  MOV R40, 0xffffffff ;  /* 0xffffffff00287802 */ /* 0x000fe20000000f00 */
[----:B------:R-:W-:Y:S01]  /*4a30*/  IMAD.MOV.U32 R38, RZ, RZ, 0x10 ;  /* 0x00000010ff267424 */ /* 0x000fe200078e00ff */
[----:B------:R-:W-:Y:S01]  /*4a40*/  MOV R36, 0x4a70 ;  /* 0x00004a7000247802 */ /* 0x000fe20000000f00 */
[----:B------:R-:W-:Y:S02]  /*4a50*/  IMAD.MOV.U32 R39, RZ, RZ, 0x1f ;  /* 0x0000001fff277424 */ /* 0x000fe400078e00ff */
[----:B------:R-:W-:Y:S05]  /*4a60*/  CALL.REL.NOINC `($__internal_63_$__cuda_sm70_shflsync_bfly_p) ;  /* 0x00001be000007944 */ /* 0x000fea0003c00000 */
[----:B-1----:R-:W-:Y:S01]  /*4a70*/  IMAD.MOV.U32 R3, RZ, RZ, R38 ;  /* 0x000000ffff037224 */ /* 0x002fe200078e0026 */
[----:B0-----:R-:W-:Y:S05]  /*4a80*/  BRA `(.L_x_2670) ;  /* 0xffffc05000007947 */ /* 0x001fea000383ffff */
.L_x_2635:
[----:B------:R-:W-:Y:S01]  /*4a90*/  IMAD.MOV.U32 R38, RZ, RZ, 0x8 ;  /* 0x00000008ff267424 */ /* 0x000fe200078e00ff */
[----:B------:R-:W-:Y:S01]  /*4aa0*/  MOV R36, 0x4ae0 ;  /* 0x00004ae000247802 */ /* 0x000fe20000000f00 */
[----:B------:R-:W-:Y:S02]  /*4ab0*/  IMAD.MOV.U32 R39, RZ, RZ, 0x1f ;  /* 0x0000001fff277424 */ /* 0x000fe400078e00ff */
[----:B------:R-:W-:Y:S02]  /*4ac0*/  IMAD.MOV.U32 R40, RZ, RZ, -0x1 ;  /* 0xffffffffff287424 */ /* 0x000fe400078e00ff */
[----:B------:R-:W-:Y:S05]  /*4ad0*/  CALL.REL.NOINC `($__internal_63_$__cuda_sm70_shflsync_bfly_p) ;  /* 0x00001b7000007944 */ /* 0x000fea0003c00000 */
[----:B01----:R-:W-:Y:S01]  /*4ae0*/  FMNMX.FTZ R13, R13, R38, !PT ;  /* 0x000000260d0d7209 */ /* 0x003fe20007810000 */
[----:B------:R-:W-:Y:S01]  /*4af0*/  HFMA2.MMA R38, -RZ, RZ, 0, 2.384185791015625e-07 ;  /* 0x00000004ff267435 */ /* 0x000fe200000001ff */
[----:B------:R-:W-:Y:S01]  /*4b00*/  IMAD.MOV.U32 R39, RZ, RZ, 0x1f ;  /* 0x0000001fff277424 */ /* 0x000fe200078e00ff */
[----:B------:R-:W-:Y:S01]  /*4b10*/  MOV R36, 0x4b40 ;  /* 0x00004b4000247802 */ /* 0x000fe20000000f00 */
[----:B------:R-:W-:-:S03]  /*4b20*/  IMAD.MOV.U32 R40, RZ, RZ, -0x1 ;  /* 0xffffffffff287424 */ /* 0x000fc600078e00ff */
[----:B------:R-:W-:Y:S05]  /*4b30*/  CALL.REL.NOINC `($__internal_63_$__cuda_sm70_shflsync_bfly_p) ;  /* 0x00001b1000007944 */ /* 0x000fea0003c00000 */
[----:B01----:R-:W-:Y:S01]  /*4b40*/  FMNMX.FTZ R13, R13, R38, !PT ;  /* 0x000000260d0d7209 */ /* 0x003fe20007810000 */
[----:B------:R-:W-:Y:S01]  /*4b50*/  IMAD.MOV.U32 R38, RZ, RZ, 0x2 ;  /* 0x00000002ff267424 */ /* 0x000fe200078e00ff */
[----:B------:R-:W-:Y:S01]  /*4b60*/  MOV R40, 0xffffffff ;  /* 0xffffffff00287802 */ /* 0x000fe20000000f00 */
[----:B------:R-:W-:Y:S01]  /*4b70*/  IMAD.MOV.U32 R39, RZ, RZ, 0x1f ;  /* 0x0000001fff277424 */ /* 0x000fe200078e00ff */
[----:B------:R-:W-:-:S02]  /*4b80*/  MOV R36, 0x4ba0 ;  /* 0x00004ba000247802 */ /* 0x000fc40000000f00 */
[----:B------:R-:W-:Y:S05]  /*4b90*/  CALL.REL.NOINC `($__internal_63_$__cuda_sm70_shflsync_bfly_p) ;  /* 0x00001ab000007944 */ /* 0x000fea0003c00000 */
[----:B-1----:R-:W-:Y:S01]  /*4ba0*/  FMNMX.FTZ R5, R13, R38, !PT ;  /* 0x000000260d057209 */ /* 0x002fe20007810000 */
[----:B------:R-:W-:Y:S01]  /*4bb0*/  IMAD.MOV.U32 R38, RZ, RZ, 0x1 ;  /* 0x00000001ff267424 */ /* 0x000fe200078e00ff */
[----:B------:R-:W-:Y:S01]  /*4bc0*/  MOV R36, 0x4c10 ;  /* 0x00004c1000247802 */ /* 0x000fe20000000f00 */
[----:B0-----:R-:W-:-:S02]  /*4bd0*/  IMAD.MOV.U32 R39, RZ, RZ, 0x1f ;  /* 0x0000001fff277424 */ /* 0x001fc400078e00ff */
[----:B------:R-:W-:Y:S02]  /*4be0*/  IMAD.MOV.U32 R40, RZ, RZ, -0x1 ;  /* 0xffffffffff287424 */ /* 0x000fe400078e00ff */
[----:B------:R-:W-:Y:S02]  /*4bf0*/  IMAD.MOV.U32 R13, RZ, RZ, R5 ;  /* 0x000000ffff0d7224 */ /* 0x000fe400078e0005 */
[----:B------:R-:W-:Y:S05]  /*4c00*/  CALL.REL.NOINC `($__internal_63_$__cuda_sm70_shflsync_bfly_p) ;  /* 0x00001a4000007944 */ /* 0x000fea0003c00000 */
[----:B-1----:R-:W-:Y:S01]  /*4c10*/  MOV R8, R38 ;  /* 0x0000002600087202 */ /* 0x002fe20000000f00 */
[----:B0-----:R-:W-:Y:S05]  /*4c20*/  BRA `(.L_x_2671) ;  /* 0xffffbf5000007947 */ /* 0x001fea000383ffff */
.L_x_2660:
[----:B------:R-:W-:Y:S01]  /*4c30*/  IMAD.MOV.U32 R13, RZ, RZ, RZ ;  /* 0x000000ffff0d7224 */ /* 0x000fe200078e00ff */
[----:B------:R-:W-:Y:S01]  /*4c40*/  MOV R36, 0x4c90 ;  /* 0x00004c9000247802 */ /* 0x000fe20000000f00 */
[----:B------:R-:W-:Y:S02]  /*4c50*/  IMAD.MOV.U32 R38, RZ, RZ, 0x2 ;  /* 0x00000002ff267424 */ /* 0x000fe400078e00ff */
[----:B------:R-:W-:Y:S02]  /*4c60*/  IMAD.MOV.U32 R39, RZ, RZ, 0x1f ;  /* 0x0000001fff277424 */ /* 0x000fe400078e00ff */
[----:B------:R-:W-:Y:S02]  /*4c70*/  IMAD.MOV.U32 R40, RZ, RZ, -0x1 ;  /* 0xffffffffff287424 */ /* 0x000fe400078e00ff */
[----:B0-----:R-:W-:Y:S05]  /*4c80*/  CALL.REL.NOINC `($__internal_63_$__cuda_sm70_shflsync_bfly_p) ;  /* 0x000019c000007944 */ /* 0x001fea0003c00000 */
[----:B-1----:R-:W-:Y:S01]  /*4c90*/  MOV R0, R38 ;  /* 0x0000002600007202 */ /* 0x002fe20000000f00 */
[----:B0-----:R-:W-:Y:S05]  /*4ca0*/  BRA `(.L_x_2672) ;  /* 0xffffdb3000007947 */ /* 0x001fea000383ffff */
.L_x_2661:
[----:B------:R-:W-:Y:S01]  /*4cb0*/  IMAD.MOV.U32 R38, RZ, RZ, 0x1 ;  /* 0x00000001ff267424 */ /* 0x000fe200078e00ff */
[----:B------:R-:W-:Y:S01]  /*4cc0*/  MOV R36, 0x4d00 ;  /* 0x00004d0000247802 */ /* 0x000fe20000000f00 */
[----:B------:R-:W-:-:S02]  /*4cd0*/  IMAD.MOV.U32 R39, RZ, RZ, 0x1f ;  /* 0x0000001fff277424 */ /* 0x000fc400078e00ff */
[----:B------:R-:W-:Y:S02]  /*4ce0*/  IMAD.MOV.U32 R40, RZ, RZ, -0x1 ;  /* 0xffffffffff287424 */ /* 0x000fe400078e00ff */
[----:B0-----:R-:W-:Y:S05]  /*4cf0*/  CALL.REL.NOINC `($__internal_63_$__cuda_sm70_shflsync_bfly_p) ;  /* 0x0000195000007944 */ /* 0x001fea0003c00000 */
[----:B-1----:R-:W-:Y:S01]  /*4d00*/  FADD.FTZ R35, R13, R38 ;  /* 0x000000260d237221 */ /* 0x002fe20000010000 */
[----:B0-----:R-:W-:Y:S01]  /*4d10*/  HFMA2.MMA R13, -RZ, RZ, 0, 0 ;  /* 0x00000000ff0d7435 */ /* 0x001fe200000001ff */
[----:B------:R-:W-:Y:S01]  /*4d20*/  IMAD.MOV.U32 R38, RZ, RZ, 0x2 ;  /* 0x00000002ff267424 */ /* 0x000fe200078e00ff */
[----:B------:R-:W-:Y:S01]  /*4d30*/  MOV R36, 0x4d70 ;  /* 0x00004d7000247802 */ /* 0x000fe20000000f00 */
[----:B------:R-:W-:Y:S02]  /*4d40*/  IMAD.MOV.U32 R39, RZ, RZ, 0x1f ;  /* 0x0000001fff277424 */ /* 0x000fe400078e00ff */
[----:B------:R-:W-:Y:S02]  /*4d50*/  IMAD.MOV.U32 R40, RZ, RZ, -0x1 ;  /* 0xffffffffff287424 */ /* 0x000fe400078e00ff */
[----:B------:R-:W-:Y:S05]  /*4d60*/  CALL.REL.NOINC `($__internal_63_$__cuda_sm70_shflsync_bfly_p) ;  /* 0x000018e000007944 */ /* 0x000fea0003c00000 */
[----:B01----:R-:W-:Y:S01]  /*4d70*/  FADD.FTZ R13, RZ, R38 ;  /* 0x00000026ff0d7221 */ /* 0x003fe20000010000 */
[----:B------:R-:W-:Y:S01]  /*4d80*/  MOV R38, 0x1 ;  /* 0x0000000100267802 */ /* 0x000fe20000000f00 */
[----:B------:R-:W-:Y:S01]  /*4d90*/  IMAD.MOV.U32 R39, RZ, RZ, 0x1f ;  /* 0x0000001fff277424 */ /* 0x000fe200078e00ff */
[----:B------:R-:W-:Y:S01]  /*4da0*/  MOV R36, 0x4dd0 ;  /* 0x00004dd000247802 */ /* 0x000fe20000000f00 */
[----:B------:R-:W-:-:S02]  /*4db0*/  IMAD.MOV.U32 R40, RZ, RZ, -0x1 ;  /* 0xffffffffff287424 */ /* 0x000fc400078e00ff */
[----:B------:R-:W-:Y:S05]  /*4dc0*/  CALL.REL.NOINC `($__internal_63_$__cuda_sm70_shflsync_bfly_p) ;  /* 0x0000188000007944 */ /* 0x000fea0003c00000 */
[----:B-1----:R-:W-:Y:S01]  /*4dd0*/  FADD.FTZ R32, R13, R38 ;  /* 0x000000260d207221 */ /* 0x002fe20000010000 */
[----:B------:R-:W-:Y:S01]  /*4de0*/  HFMA2.MMA R38, -RZ, RZ, 0, 1.1920928955078125e-07 ;  /* 0x00000002ff267435 */ /* 0x000fe200000001ff */
[----:B0-----:R-:W-:Y:S01]  /*4df0*/  IMAD.MOV.U32 R13, RZ, RZ, RZ ;  /* 0x000000ffff0d7224 */ /* 0x001fe200078e00ff */
[----:B------:R-:W-:Y:S01]  /*4e00*/  MOV R36, 0x4e40 ;  /* 0x00004e4000247802 */ /* 0x000fe20000000f00 */
[----:B------:R-:W-:-:S02]  /*4e10*/  IMAD.MOV.U32 R39, RZ, RZ, 0x1f ;  /* 0x0000001fff277424 */ /* 0x000fc400078e00ff */
[----:B------:R-:W-:Y:S02]  /*4e20*/  IMAD.MOV.U32 R40, RZ, RZ, -0x1 ;  /* 0xffffffffff287424 */ /* 0x000fe400078e00ff */
[----:B------:R-:W-:Y:S05]  /*4e30*/  CALL.REL.NOINC `($__internal_63_$__cuda_sm70_shflsync_bfly_p) ;  /* 0x0000181000007944 */ /* 0x000fea0003c00000 */
[----:B01----:R-:W-:Y:S01]  /*4e40*/  FADD.FTZ R13, RZ, R38 ;  /* 0x00000026ff0d7221 */ /* 0x003fe20000010000 */
[----:B------:R-:W-:Y:S01]  /*4e50*/  MOV R39, 0x1f ;  /* 0x0000001f00277802 */ /* 0x000fe20000000f00 */
[----:B------:R-:W-:Y:S01]  /*4e60*/  IMAD.MOV.U32 R38, RZ, RZ, 0x1 ;  /* 0x00000001ff267424 */ /* 0x000fe200078e00ff */
[----:B------:R-:W-:Y:S01]  /*4e70*/  MOV R36, 0x4ea0 ;  /* 0x00004ea000247802 */ /* 0x000fe20000000f00 */
[----:B------:R-:W-:Y:S02]  /*4e80*/  IMAD.MOV.U32 R40, RZ, RZ, -0x1 ;  /* 0xffffffffff287424 */ /* 0x000fe400078e00ff */
[----:B------:R-:W-:Y:S05]  /*4e90*/  CALL.REL.NOINC `($__internal_63_$__cuda_sm70_shflsync_bfly_p) ;  /* 0x000017b000007944 */ /* 0x000fea0003c00000 */
[----:B0-----:R-:W-:Y:S01]  /*4ea0*/  HFMA2.MMA R39, -RZ, RZ, 0, 1.847743988037109375e-06 ;  /* 0x0000001fff277435 */ /* 0x001fe200000001ff */
[----:B-1----:R-:W-:Y:S01]  /*4eb0*/  FADD.FTZ R33, R13, R38 ;  /* 0x000000260d217221 */ /* 0x002fe20000010000 */
[----:B------:R-:W-:Y:S01]  /*4ec0*/  MOV R36, 0x4f10 ;  /* 0x00004f1000247802 */ /* 0x000fe20000000f00 */
[----:B------:R-:W-:Y:S02]  /*4ed0*/  IMAD.MOV.U32 R13, RZ, RZ, RZ ;  /* 0x000000ffff0d7224 */ /* 0x000fe400078e00ff */
[----:B------:R-:W-:Y:S02]  /*4ee0*/  IMAD.MOV.U32 R38, RZ, RZ, 0x2 ;  /* 0x00000002ff267424 */ /* 0x000fe400078e00ff */
[----:B------:R-:W-:-:S02]  /*4ef0*/  IMAD.MOV.U32 R40, RZ, RZ, -0x1 ;  /* 0xffffffffff287424 */ /* 0x000fc400078e00ff */
[----:B------:R-:W-:Y:S05]  /*4f00*/  CALL.REL.NOINC `($__internal_63_$__cuda_sm70_shflsync_bfly_p) ;  /* 0x0000174000007944 */ /* 0x000fea0003c00000 */
[----:B01----:R-:W-:Y:S01]  /*4f10*/  FADD.FTZ R13, RZ, R38 ;  /* 0x00000026ff0d7221 */ /* 0x003fe20000010000 */
[----:B------:R-:W-:Y:S01]  /*4f20*/  MOV R40, 0xffffffff ;  /* 0xffffffff00287802 */ /* 0x000fe20000000f00 */
[----:B------:R-:W-:Y:S01]  /*4f30*/  IMAD.MOV.U32 R38, RZ, RZ, 0x1 ;  /* 0x00000001ff267424 */ /* 0x000fe200078e00ff */
[----:B------:R-:W-:Y:S01]  /*4f40*/  MOV R36, 0x4f70 ;  /* 0x00004f7000247802 */ /* 0x000fe20000000f00 */
[----:B------:R-:W-:-:S02]  /*4f50*/  IMAD.MOV.U32 R39, RZ, RZ, 0x1f ;  /* 0x0000001fff277424 */ /* 0x000fc400078e00ff */
[----:B------:R-:W-:Y:S05]  /*4f60*/  CALL.REL.NOINC `($__internal_63_$__cuda_sm70_shflsync_bfly_p) ;  /* 0x000016e000007944 */ /* 0x000fea0003c00000 */
[----:B-1----:R-:W-:Y:S01]  /*4f70*/  FADD.FTZ R34, R13, R38 ;  /* 0x000000260d227221 */ /* 0x002fe20000010000 */
[----:B0-----:R-:W-:Y:S01]  /*4f80*/  MOV R40, 0xffffffff ;  /* 0xffffffff00287802 */ /* 0x001fe20000000f00 */
[----:B------:R-:W-:Y:S01]  /*4f90*/  IMAD.MOV.U32 R13, RZ, RZ, RZ ;  /* 0x000000ffff0d7224 */ /* 0x000fe200078e00ff */
[----:B------:R-:W-:Y:S01]  /*4fa0*/  MOV R36, 0x4fe0 ;  /* 0x00004fe000247802 */ /* 0x000fe20000000f00 */
[----:B------:R-:W-:-:S02]  /*4fb0*/  IMAD.MOV.U32 R38, RZ, RZ, 0x2 ;  /* 0x00000002ff267424 */ /* 0x000fc400078e00ff */
[----:B------:R-:W-:Y:S02]  /*4fc0*/  IMAD.MOV.U32 R39, RZ, RZ, 0x1f ;  /* 0x0000001fff277424 */ /* 0x000fe400078e00ff */
[----:B------:R-:W-:Y:S05]  /*4fd0*/  CALL.REL.NOINC `($__internal_63_$__cuda_sm70_shflsync_bfly_p) ;  /* 0x0000167000007944 */ /* 0x000fea0003c00000 */
[----:B01----:R-:W-:Y:S01]  /*4fe0*/  FADD.FTZ R13, RZ, R38 ;  /* 0x00000026ff0d7221 */ /* 0x003fe20000010000 */
[----:B------:R-:W-:Y:S01]  /*4ff0*/  MOV R36, 0x5040 ;  /* 0x0000504000247802 */ /* 0x000fe20000000f00 */
[----:B------:R-:W-:Y:S02]  /*5000*/  IMAD.MOV.U32 R38, RZ, RZ, 0x1 ;  /* 0x00000001ff267424 */ /* 0x000fe400078e00ff */
[----:B------:R-:W-:Y:S02]  /*5010*/  IMAD.MOV.U32 R39, RZ, RZ, 0x1f ;  /* 0x0000001fff277424 */ /* 0x000fe400078e00ff */
[----:B------:R-:W-:Y:S02]  /*5020*/  IMAD.MOV.U32 R40, RZ, RZ, -0x1 ;  /* 0xffffffffff287424 */ /* 0x000fe400078e00ff */
[----:B------:R-:W-:Y:S05]  /*5030*/  CALL.REL.NOINC `($__internal_63_$__cuda_sm70_shflsync_bfly_p) ;  /* 0x0000161000007944 */ /* 0x000fea0003c00000 */
[----:B-1----:R-:W-:Y:S01]  /*5040*/  FADD.FTZ R31, R13, R38 ;  /* 0x000000260d1f7221 */ /* 0x002fe20000010000 */
[----:B0-----:R-:W-:Y:S01]  /*5050*/  HFMA2.MMA R13, -RZ, RZ, 0, 0 ;  /* 0x00000000ff0d7435 */ /* 0x001fe200000001ff */
[----:B------:R-:W-:Y:S01]  /*5060*/  IMAD.MOV.U32 R38, RZ, RZ, 0x2 ;  /* 0x00000002ff267424 */ /* 0x000fe200078e00ff */
        /* <DEDUP_REMOVED lines=10> */
[----:B-1----:R-:W-:Y:S01]  /*5110*/  FADD.FTZ R30, R13, R38 ;  /* 0x000000260d1e7221 */ /* 0x002fe20000010000 */
[----:B------:R-:W-:Y:S01]  /*5120*/  HFMA2.MMA R38, -RZ, RZ, 0, 1.1920928955078125e-07 ;  /* 0x00000002ff267435 */ /* 0x000fe200000001ff */
[----:B0-----:R-:W-:Y:S01]  /*5130*/  IMAD.MOV.U32 R13, RZ, RZ, RZ ;  /* 0x000000ffff0d7224 */ /* 0x001fe200078e00ff */
[----:B------:R-:W-:Y:S01]  /*5140*/  MOV R36, 0x5180 ;  /* 0x0000518000247802 */ /* 0x000fe20000000f00 */
[----:B------:R-:W-:Y:S02]  /*5150*/  IMAD.MOV.U32 R39, RZ, RZ, 0x1f ;  /* 0x0000001fff277424 */ /* 0x000fe400078e00ff */
[----:B------:R-:W-:-:S02]  /*5160*/  IMAD.MOV.U32 R40, RZ, RZ, -0x1 ;  /* 0xffffffffff287424 */ /* 0x000fc400078e00ff */
[----:B------:R-:W-:Y:S05]  /*5170*/  CALL.REL.NOINC `($__internal_63_$__cuda_sm70_shflsync_bfly_p) ;  /* 0x000014d000007944 */ /* 0x000fea0003c00000 */
[----:B01----:R-:W-:Y:S01]  /*5180*/  FADD.FTZ R13, RZ, R38 ;  /* 0x00000026ff0d7221 */ /* 0x003fe20000010000 */
[----:B------:R-:W-:Y:S01]  /*5190*/  MOV R39, 0x1f ;  /* 0x0000001f00277802 */ /* 0x000fe20000000f00 */
[----:B------:R-:W-:Y:S01]  /*51a0*/  IMAD.MOV.U32 R38, RZ, RZ, 0x1 ;  /* 0x00000001ff267424 */ /* 0x000fe200078e00ff */
[----:B------:R-:W-:Y:S01]  /*51b0*/  MOV R36, 0x51e0 ;  /* 0x000051e000247802 */ /* 0x000fe20000000f00 */
[----:B------:R-:W-:-:S02]  /*51c0*/  IMAD.MOV.U32 R40, RZ, RZ, -0x1 ;  /* 0xffffffffff287424 */ /* 0x000fc400078e00ff */
[----:B------:R-:W-:Y:S05]  /*51d0*/  CALL.REL.NOINC `($__internal_63_$__cuda_sm70_shflsync_bfly_p) ;  /* 0x0000147000007944 */ /* 0x000fea0003c00000 */
[----:B0-----:R-:W-:Y:S01]  /*51e0*/  HFMA2.MMA R39, -RZ, RZ, 0, 1.847743988037109375e-06 ;  /* 0x0000001fff277435 */ /* 0x001fe200000001ff */
[----:B-1----:R-:W-:Y:S01]  /*51f0*/  FADD.FTZ R29, R13, R38 ;  /* 0x000000260d1d7221 */ /* 0x002fe20000010000 */
[----:B------:R-:W-:Y:S01]  /*5200*/  MOV R36, 0x5250 ;  /* 0x0000525000247802 */ /* 0x000fe20000000f00 */
[----:B------:R-:W-:-:S02]  /*5210*/  IMAD.MOV.U32 R13, RZ, RZ, RZ ;  /* 0x000000ffff0d7224 */ /* 0x000fc400078e00ff */
[----:B------:R-:W-:Y:S02]  /*5220*/  IMAD.MOV.U32 R38, RZ, RZ, 0x2 ;  /* 0x00000002ff267424 */ /* 0x000fe400078e00ff */
[----:B------:R-:W-:Y:S02]  /*5230*/  IMAD.MOV.U32 R40, RZ, RZ, -0x1 ;  /* 0xffffffffff287424 */ /* 0x000fe400078e00ff */
[----:B------:R-:W-:Y:S05]  /*5240*/  CALL.REL.NOINC `($__internal_63_$__cuda_sm70_shflsync_bfly_p) ;  /* 0x0000140000007944 */ /* 0x000fea0003c00000 */
[----:B01----:R-:W-:Y:S01]  /*5250*/  FADD.FTZ R13, RZ, R38 ;  /* 0x00000026ff0d7221 */ /* 0x003fe20000010000 */
[----:B------:R-:W-:Y:S01]  /*5260*/  MOV R40, 0xffffffff ;  /* 0xffffffff00287802 */ /* 0x000fe20000000f00 */
[----:B------:R-:W-:Y:S01]  /*5270*/  IMAD.MOV.U32 R38, RZ, RZ, 0x1 ;  /* 0x00000001ff267424 */ /* 0x000fe200078e00ff */
[----:B------:R-:W-:Y:S01]  /*5280*/  MOV R36, 0x52b0 ;  /* 0x000052b000247802 */ /* 0x000fe20000000f00 */
[----:B------:R-:W-:Y:S02]  /*5290*/  IMAD.MOV.U32 R39, RZ, RZ, 0x1f ;  /* 0x0000001fff277424 */ /* 0x000fe400078e00ff */
        /* <DEDUP_REMOVED lines=313> */
[----:B-1----:R-:W-:Y:S01]  /*6630*/  IMAD.MOV.U32 R36, RZ, RZ, R38 ;  /* 0x000000ffff247224 */ /* 0x002fe200078e0026 */
[----:B0-----:R-:W-:Y:S05]  /*6640*/  BRA `(.L_x_2673) ;  /* 0xffffc2f000007947 */ /* 0x001fea000383ffff */
        .weak           $__internal_63_$__cuda_sm70_shflsync_bfly_p
        .type           $__internal_63_$__cuda_sm70_shflsync_bfly_p,@function
        .size           $__internal_63_$__cuda_sm70_shflsync_bfly_p,(.L_x_23230 - $__internal_63_$__cuda_sm70_shflsync_bfly_p)
$__internal_63_$__cuda_sm70_shflsync_bfly_p:
[----:B------:R-:W-:Y:S01]  /*6650*/  IMAD.MOV.U32 R37, RZ, RZ, 0x0 ;  /* 0x00000000ff257424 */ /* 0x000fe200078e00ff */
[----:B------:R-:W-:Y:S04]  /*6660*/  WARPSYNC R40 ;  /* 0x0000002800007348 */ /* 0x000fe80003800000 */
[----:B------:R0:W1:Y:S01]  /*6670*/  SHFL.BFLY PT, R38, R13, R38, R39 ;  /* 0x0c0000260d267389 */ /* 0x00006200000e0027 */
[----:B------:R-:W-:Y:S05]  /*6680*/  RET.REL.NODEC R36 `(_ZN4vllm25paged_attention_v1_kernelIthLi256ELi32ELi128ELNS_18Fp8KVCacheDataTypeE2ELb1EEEvPT_PKS2_PKT0_S8_ifPKiSA_iPKfiiiSC_SC_iiiii) ;  /* 0xffff997024007950 */ /* 0x000fea0003c3ffff */
.L_x_2674:
        /* <DEDUP_REMOVED lines=15> */
.L_x_23230:


//--------------------- .text._ZN4vllm25paged_attention_v1_kernelIthLi192ELi32ELi128ELNS_18Fp8KVCacheDataTypeE2ELb1EEEvPT_PKS2_PKT0_S8_ifPKiSA_iPKfiiiSC_SC_iiiii --------------------------
	.section	.text._ZN4vllm25paged_attention_v1_kernelIthLi192ELi32ELi128ELNS_18Fp8KVCacheDataTypeE2ELb1EEEvPT_PKS2_PKT0_S8_ifPKiSA_iPKfiiiSC_SC_iiiii,"ax",@progbits
	.sectioninfo	@"SHI_REGISTERS=49"
	.align	128
        .global         _ZN4vllm25paged_attention_v1_kernelIthLi192ELi32ELi128ELNS_18Fp8KVCacheDataTypeE2ELb1EEEvPT_PKS2_PKT0_S8_ifPKiSA_iPKfiiiSC_SC_iiiii
        .type           _ZN4vllm25paged_attention_v1_kernelIthLi192ELi32ELi128ELNS_18Fp8KVCacheDataTypeE2ELb1EEEvPT_PKS2_PKT0_S8_ifPKiSA_iPKfiiiSC_SC_iiiii,@function
        .size           _ZN4vllm25paged_attention_v1_kernelIthLi192ELi32ELi128ELNS_18Fp8KVCacheDataTypeE2ELb1EEEvPT_PKS2_PKT0_S8_ifPKiSA_iPKfiiiSC_SC_iiiii,(.L_x_23231 - _ZN4vllm25paged_attention_v1_kernelIthLi192ELi32ELi128ELNS_18Fp8KVCacheDataTypeE2ELb1EEEvPT_PKS2_PKT0_S8_ifPKiSA_iPKfiiiSC_SC_iiiii)
        .other          _ZN4vllm25paged_attention_v1_kernelIthLi192ELi32ELi128ELNS_18Fp8KVCacheDataTypeE2ELb1EEEvPT_PKS2_PKT0_S8_ifPKiSA_iPKfiiiSC_SC_iiiii,@"STO_CUDA_ENTRY STV_DEFAULT"
_ZN4vllm25paged_attention_v1_kernelIthLi192ELi32ELi128ELNS_18Fp8KVCacheDataTypeE2ELb1EEEvPT_PKS2_PKT0_S8_ifPKiSA_iPKfiiiSC_SC_iiiii:
.text._ZN4vllm25paged_attention_v1_kernelIthLi192ELi32ELi128ELNS_18Fp8KVCacheDataTypeE2ELb1EEEvPT_PKS2_PKT0_S8_ifPKiSA_iPKfiiiSC_SC_iiiii:
[----:B------:R-:W-:Y:S02]  /*0000*/  IMAD.MOV.U32 R1, RZ, RZ, c[0x0][0x28] ;  /* 0x00000a00ff017624 */ /* 0x000fe400078e00ff */
[----:B------:R-:W0:Y:S01]  /*0010*/  S2R R10, SR_CTAID.Y ;  /* 0x00000000000a7919 */ /* 0x000e220000002600 */
[----:B------:R-:W-:Y:S01]  /*0020*/  IMAD.MOV.U32 R3, RZ, RZ, 0x4 ;  /* 0x00000004ff037424 */ /* 0x000fe200078e00ff */
[----:B------:R-:W-:Y:S01]  /*0030*/  ULDC.64 UR36, c[0x0][0x118] ;  /* 0x0000460000247ab9 */ /* 0x000fe20000000a00 */
[----:B------:R-:W-:Y:S01]  /*0040*/  IABS R5, c[0x0][0x1d4] ;  /* 0x0000750000057a13 */ /* 0x000fe20000000000 */
[----:B------:R-:W1:Y:S04]  /*0050*/  S2R R11, SR_TID.X ;  /* 0x00000000000b7919 */ /* 0x000e680000002100 */
[----:B------:R-:W-:Y:S01]  /*0060*/  BAR.SYNC.DEFER_BLOCKING 0x0 ;  /* 0x0000000000007b1d */ /* 0x000fe20000010000 */
[----:B0-----:R-:W-:-:S06]  /*0070*/  IMAD.WIDE R2, R10, R3, c[0x0][0x190] ;  /* 0x000064000a027625 */ /* 0x001fcc00078e0203 */
[----:B------:R-:W2:Y:S01]  /*0080*/  LDG.E.CONSTANT R2, [R2.64] ;  /* 0x0000002402027981 */ /* 0x000ea2000c1e9900 */
[----:B------:R-:W0:Y:S03]  /*0090*/  I2F.RP R4, R5 ;  /* 0x0000000500047306 */ /* 0x000e260000209400 */
[----:B------:R-:W3:Y:S05]  /*00a0*/  S2R R12, SR_CTAID.X ;  /* 0x00000000000c7919 */ /* 0x000eea0000002500 */
[----:B0-----:R-:W0:Y:S02]  /*00b0*/  MUFU.RCP R4, R4 ;  /* 0x0000000400047308 */ /* 0x001e240000001000 */
[----:B0-----:R-:W-:-:S06]  /*00c0*/  IADD3 R7, R4, 0xffffffe, RZ ;  /* 0x0ffffffe04077810 */ /* 0x001fcc0007ffe0ff */
[----:B------:R-:W0:Y:S02]  /*00d0*/  F2I.FTZ.U32.TRUNC.NTZ R7, R7 ;  /* 0x0000000700077305 */ /* 0x000e24000021f000 */
[----:B0-----:R-:W-:-:S04]  /*00e0*/  IMAD.MOV R6, RZ, RZ, -R7 ;  /* 0x000000ffff067224 */ /* 0x001fc800078e0a07 */
[----:B------:R-:W-:Y:S01]  /*00f0*/  IMAD R9, R6, R5, RZ ;  /* 0x0000000506097224 */ /* 0x000fe200078e02ff */
[----:B------:R-:W-:-:S10]  /*0100*/  HFMA2.MMA R6, -RZ, RZ, 0, 0 ;  /* 0x00000000ff067435 */ /* 0x000fd400000001ff */
[----:B------:R-:W-:Y:S01]  /*0110*/  IMAD.HI.U32 R6, R7, R9, R6 ;  /* 0x0000000907067227 */ /* 0x000fe200078e0006 */
[----:B--2---:R-:W-:-:S04]  /*0120*/  IADD3 R0, R2, -0x1, RZ ;  /* 0xffffffff02007810 */ /* 0x004fc80007ffe0ff */
[----:B------:R-:W-:-:S05]  /*0130*/  IABS R8, R0 ;  /* 0x0000000000087213 */ /* 0x000fca0000000000 */
[----:B------:R-:W-:-:S04]  /*0140*/  IMAD.HI.U32 R4, R6, R8, RZ ;  /* 0x0000000806047227 */ /* 0x000fc800078e00ff */
[----:B------:R-:W-:-:S04]  /*0150*/  IMAD.MOV R3, RZ, RZ, -R4 ;  /* 0x000000ffff037224 */ /* 0x000fc800078e0a04 */
[C---:B------:R-:W-:Y:S01]  /*0160*/  IMAD R8, R5.reuse, R3, R8 ;  /* 0x0000000305087224 */ /* 0x040fe200078e0208 */
[----:B------:R-:W-:Y:S02]  /*0170*/  LOP3.LUT R3, R0, c[0x0][0x1d4], RZ, 0x3c, !PT ;  /* 0x0000750000037a12 */ /* 0x000fe400078e3cff */
[----:B------:R-:W-:Y:S02]  /*0180*/  IADD3 R0, R2, 0x1f, RZ ;  /* 0x0000001f02007810 */ /* 0x000fe40007ffe0ff */
[----:B------:R-:W-:Y:S02]  /*0190*/  ISETP.GT.U32.AND P1, PT, R5, R8, PT ;  /* 0x000000080500720c */ /* 0x000fe40003f24070 */
[----:B------:R-:W-:Y:S02]  /*01a0*/  ISETP.GE.AND P2, PT, R3, RZ, PT ;  /* 0x000000ff0300720c */ /* 0x000fe40003f46270 */
[----:B------:R-:W-:-:S04]  /*01b0*/  SHF.R.S32.HI R3, RZ, 0x1f, R0 ;  /* 0x0000001fff037819 */ /* 0x000fc80000011400 */
[----:B------:R-:W-:Y:S02]  /*01c0*/  LEA.HI R3, R3, R0, RZ, 0x5 ;  /* 0x0000000003037211 */ /* 0x000fe400078f28ff */
[----:B-1----:R-:W-:Y:S02]  /*01d0*/  SHF.R.S32.HI R0, RZ, 0x1f, R11 ;  /* 0x0000001fff007819 */ /* 0x002fe4000001140b */
[----:B------:R-:W-:Y:S01]  /*01e0*/  LOP3.LUT R7, R3, 0xffffffe0, RZ, 0xc0, !PT ;  /* 0xffffffe003077812 */ /* 0x000fe200078ec0ff */
[----:B------:R-:W-:Y:S01]  /*01f0*/  @!P1 IMAD.IADD R8, R8, 0x1, -R5 ;  /* 0x0000000108089824 */ /* 0x000fe200078e0a05 */
[----:B------:R-:W-:Y:S02]  /*0200*/  @!P1 IADD3 R4, R4, 0x1, RZ ;  /* 0x0000000104049810 */ /* 0x000fe40007ffe0ff */
[----:B------:R-:W-:Y:S02]  /*0210*/  ISETP.NE.AND P1, PT, RZ, c[0x0][0x1d4], PT ;  /* 0x00007500ff007a0c */ /* 0x000fe40003f25270 */
[----:B------:R-:W-:Y:S01]  /*0220*/  ISETP.GE.U32.AND P0, PT, R8, R5, PT ;  /* 0x000000050800720c */ /* 0x000fe20003f06070 */
[----:B------:R-:W-:Y:S01]  /*0230*/  IMAD.MOV.U32 R8, RZ, RZ, c[0x0][0x1d8] ;  /* 0x00007600ff087624 */ /* 0x000fe200078e00ff */
[----:B------:R-:W-:-:S04]  /*0240*/  LEA.HI R13, R0, R11, RZ, 0x5 ;  /* 0x0000000b000d7211 */ /* 0x000fc800078f28ff */
[----:B------:R-:W-:Y:S02]  /*0250*/  LOP3.LUT R14, R13, 0xffffffe0, RZ, 0xc0, !PT ;  /* 0xffffffe00d0e7812 */ /* 0x000fe400078ec0ff */
[----:B------:R-:W-:-:S03]  /*0260*/  SHF.R.S32.HI R13, RZ, 0x5, R13 ;  /* 0x00000005ff0d7819 */ /* 0x000fc6000001140d */
[----:B------:R-:W-:Y:S02]  /*0270*/  IMAD.IADD R14, R11, 0x1, -R14 ;  /* 0x000000010b0e7824 */ /* 0x000fe400078e0a0e */
[----:B------:R-:W-:Y:S02]  /*0280*/  @P0 IADD3 R4, R4, 0x1, RZ ;  /* 0x0000000104040810 */ /* 0x000fe40007ffe0ff */
[----:B------:R-:W-:Y:S02]  /*0290*/  ISETP.GT.AND P0, PT, R8, -0x1, PT ;  /* 0xffffffff0800780c */ /* 0x000fe40003f04270 */
[----:B------:R-:W-:Y:S02]  /*02a0*/  MOV R0, R4 ;  /* 0x0000000400007202 */ /* 0x000fe40000000f00 */
[----:B------:R-:W-:Y:S02]  /*02b0*/  IMNMX R4, R2, R7, PT ;  /* 0x0000000702047217 */ /* 0x000fe40003800200 */
[----:B------:R-:W-:Y:S01]  /*02c0*/  SHF.R.S32.HI R2, RZ, 0x5, R3 ;  /* 0x00000005ff027819 */ /* 0x000fe20000011403 */
[----:B------:R-:W-:Y:S01]  /*02d0*/  @!P2 IMAD.MOV R0, RZ, RZ, -R0 ;  /* 0x000000ffff00a224 */ /* 0x000fe200078e0a00 */
[----:B------:R-:W-:-:S05]  /*02e0*/  @!P1 LOP3.LUT R0, RZ, c[0x0][0x1d4], RZ, 0x33, !PT ;  /* 0x00007500ff009a12 */ /* 0x000fca00078e33ff */
[----:B------:R-:W-:Y:S05]  /*02f0*/  @P0 BRA `(.L_x_2675) ;  /* 0x0000039000000947 */ /* 0x000fea0003800000 */
[----:B---3--:R-:W-:Y:S01]  /*0300*/  IABS R16, c[0x0][0x180] ;  /* 0x0000600000107a13 */ /* 0x008fe20000000000 */
        /* <DEDUP_REMOVED lines=12> */
[----:B0-----:R-:W-:Y:S01]  /*03d0*/  MOV R8, RZ ;  /* 0x000000ff00087202 */ /* 0x001fe20000000f00 */
        /* <DEDUP_REMOVED lines=13> */
[----:B------:R-:W-:-:S05]  /*04b0*/  MOV R15, R9 ;  /* 0x00000009000f7202 */ /* 0x000fca0000000f00 */
[----:B------:R-:W-:Y:S01]  /*04c0*/  @!P2 IMAD.MOV R15, RZ, RZ, -R15 ;  /* 0x000000ffff0fa224 */ /* 0x000fe200078e0a0f */
        /* <DEDUP_REMOVED lines=23> */
[----:B------:R-:W-:Y:S01]  /*0640*/  @!P2 IMAD.MOV R9, RZ, RZ, -R9 ;  /* 0x000000ffff09a224 */ /* 0x000fe200078e0a09 */
[----:B------:R-:W-:-:S05]  /*0650*/  @!P1 LOP3.LUT R9, RZ, R15, RZ, 0x33, !PT ;  /* 0x0000000fff099212 */ /* 0x000fca00078e33ff */
[----:B------:R-:W-:-:S04]  /*0660*/  IMAD R3, R8, c[0x0][0x180], R9 ;  /* 0x0000600008037a24 */ /* 0x000fc800078e0209 */
[----:B------:R-:W-:Y:S01]  /*0670*/  IMAD R3, R3, UR4, RZ ;  /* 0x0000000403037c24 */ /* 0x000fe2000f8e02ff */
[----:B------:R-:W-:Y:S05]  /*0680*/  BRA `(.L_x_2676) ;  /* 0x0000003000007947 */ /* 0x000fea0003800000 */
.L_x_2675:
[----:B---3--:R-:W-:-:S05]  /*0690*/  MOV R3, c[0x0][0xc] ;  /* 0x0000030000037a02 */ /* 0x008fca0000000f00 */
[----:B------:R-:W-:-:S04]  /*06a0*/  IMAD R3, R3, c[0x0][0x1c8], R12 ;  /* 0x0000720003037a24 */ /* 0x000fc800078e020c */
[----:B------:R-:W-:-:S03]  /*06b0*/  IMAD R3, R3, c[0x0][0x1d8], RZ ;  /* 0x0000760003037a24 */ /* 0x000fc600078e02ff */
.L_x_2676:
        /* <DEDUP_REMOVED lines=18> */
.L_x_2680:
        /* <DEDUP_REMOVED lines=36> */
.L_x_2678:
[----:B------:R-:W-:Y:S05]  /*0a20*/  BSYNC B7 ;  /* 0x0000000000077941 */ /* 0x000fea0003800000 */
.L_x_2677:
[----:B------:R-:W-:Y:S05]  /*0a30*/  BRA.DIV ~URZ, `(.L_x_2681) ;  /* 0x000037227f007947 */ /* 0x000fea000b800000 */
[----:B------:R-:W-:-:S04]  /*0a40*/  MOV R5, 0xff7fffff ;  /* 0xff7fffff00057802 */ /* 0x000fc80000000f00 */
.L_x_2717:
        /* <DEDUP_REMOVED lines=10> */
.L_x_2718:
[----:B------:R-:W-:Y:S01]  /*0af0*/  ISETP.NE.AND P0, PT, R14, RZ, PT ;  /* 0x000000ff0e00720c */ /* 0x000fe20003f05270 */
[----:B------:R-:W-:-:S12]  /*0b00*/  WARPSYNC 0xffffffff ;  /* 0xffffffff00007948 */ /* 0x000fd80003800000 */
[----:B-1----:R-:W-:-:S05]  /*0b10*/  @!P0 FMNMX.FTZ R8, R8, R9, !PT ;  /* 0x0000000908088209 */ /* 0x002fca0007810000 */
[----:B------:R1:W-:Y:S02]  /*0b20*/  @!P0 STS [R13.X4], R8 ;  /* 0x000000080d008388 */ /* 0x0003e40000004800 */
[----:B------:R-:W-:Y:S01]  /*0b30*/  BAR.SYNC.DEFER_BLOCKING 0x0 ;  /* 0x0000000000007b1d */ /* 0x000fe20000010000 */
[----:B------:R-:W-:Y:S02]  /*0b40*/  ISETP.GT.AND P0, PT, R14, 0x3, PT ;  /* 0x000000030e00780c */ /* 0x000fe40003f04270 */
[----:B------:R-:W-:-:S03]  /*0b50*/  ISETP.GE.AND P2, PT, R11, R4, PT ;  /* 0x000000040b00720c */ /* 0x000fc60003f46270 */
[----:B------:R-:W-:Y:S08]  /*0b60*/  BSSY B0, `(.L_x_2683) ;  /* 0x00000e2000007945 */ /* 0x000ff00003800000 */
[----:B------:R-:W2:Y:S04]  /*0b70*/  @!P0 LDS R7, [R14.X4] ;  /* 0x000000000e078984 */ /* 0x000ea80000004800 */
[----:B--2---:R-:W2:Y:S02]  /*0b80*/  SHFL.BFLY PT, R6, R7, 0x2, 0x1f ;  /* 0x0c401f0007067f89 */ /* 0x004ea400000e0000 */
[----:B-12---:R-:W-:Y:S01]  /*0b90*/  FMNMX.FTZ R8, R6, R7, !PT ;  /* 0x0000000706087209 */ /* 0x006fe20007810000 */
[----:B------:R-:W-:-:S04]  /*0ba0*/  IMAD.MOV.U32 R6, RZ, RZ, RZ ;  /* 0x000000ffff067224 */ /* 0x000fc800078e00ff */
[----:B------:R-:W1:Y:S02]  /*0bb0*/  SHFL.BFLY PT, R5, R8, 0x1, 0x1f ;  /* 0x0c201f0008057f89 */ /* 0x000e6400000e0000 */
[----:B-1----:R-:W-:-:S06]  /*0bc0*/  FMNMX.FTZ R5, R8, R5, !PT ;  /* 0x0000000508057209 */ /* 0x002fcc0007810000 */
[----:B------:R-:W1:Y:S01]  /*0bd0*/  SHFL.IDX PT, R5, R5, RZ, 0x1f ;  /* 0x00001fff05057589 */ /* 0x000e6200000e0000 */
[----:B------:R-:W-:Y:S05]  /*0be0*/  @P2 BRA `(.L_x_2684) ;  /* 0x00000d9000002947 */ /* 0x000fea0003800000 */
[----:B------:R-:W-:Y:S01]  /*0bf0*/  LOP3.LUT R7, RZ, R11, RZ, 0x33, !PT ;  /* 0x0000000bff077212 */ /* 0x000fe200078e33ff */
[----:B------:R-:W-:Y:S01]  /*0c00*/  BSSY B1, `(.L_x_2685) ;  /* 0x0000016000017945 */ /* 0x000fe20003800000 */
[----:B0-----:R-:W-:-:S03]  /*0c10*/  IMAD.MOV.U32 R9, RZ, RZ, R11 ;  /* 0x000000ffff097224 */ /* 0x001fc600078e000b */
        /* <DEDUP_REMOVED lines=9> */
.L_x_2687:
        /* <DEDUP_REMOVED lines=11> */
.L_x_2686:
[----:B------:R-:W-:Y:S05]  /*0d60*/  BSYNC B1 ;  /* 0x0000000000017941 */ /* 0x000fea0003800000 */
.L_x_2685:
        /* <DEDUP_REMOVED lines=10> */
.L_x_2690:
        /* <DEDUP_REMOVED lines=100> */
.L_x_2689:
[----:B------:R-:W-:Y:S05]  /*1450*/  BSYNC B1 ;  /* 0x0000000000017941 */ /* 0x000fea0003800000 */
.L_x_2688:
        /* <DEDUP_REMOVED lines=55> */
.L_x_2692:
[----:B------:R-:W-:Y:S05]  /*17d0*/  BSYNC B1 ;  /* 0x0000000000017941 */ /* 0x000fea0003800000 */
.L_x_2691:
        /* <DEDUP_REMOVED lines=26> */
.L_x_2684:
[----:B------:R-:W-:Y:S05]  /*1980*/  BSYNC B0 ;  /* 0x0000000000007941 */ /* 0x000fea0003800000 */
.L_x_2683:
        /* <DEDUP_REMOVED lines=36> */
.L_x_2697:
        /* <DEDUP_REMOVED lines=8> */
.L_x_2696:
[----:B0-----:R-:W-:Y:S05]  /*1c50*/  BSYNC B1 ;  /* 0x0000000000017941 */ /* 0x001fea0003800000 */
.L_x_2695:
        /* <DEDUP_REMOVED lines=10> */
.L_x_2700:
        /* <DEDUP_REMOVED lines=52> */
.L_x_2699:
[----:B------:R-:W-:Y:S05]  /*2040*/  BSYNC B1 ;  /* 0x0000000000017941 */ /* 0x000fea0003800000 */
.L_x_2698:
        /* <DEDUP_REMOVED lines=31> */
.L_x_2702:
[----:B------:R-:W-:Y:S05]  /*2240*/  BSYNC B1 ;  /* 0x0000000000017941 */ /* 0x000fea0003800000 */
.L_x_2701:
        /* <DEDUP_REMOVED lines=14> */
.L_x_2694:
[----:B------:R-:W-:Y:S05]  /*2330*/  BSYNC B0 ;  /* 0x0000000000007941 */ /* 0x000fea0003800000 */
.L_x_2693:
        /* <DEDUP_REMOVED lines=19> */
[----:B---3--:R-:W-:-:S03]  /*2470*/  IADD3 R20, RZ, -R7, RZ ;  /* 0x80000007ff147210 */ /* 0x008fc60007ffe0ff */
[----:B------:R-:W-:Y:S01]  /*2480*/  IMAD.HI.U32 R17, R5, R9, R4 ;  /* 0x0000000905117227 */ /* 0x000fe200078e0004 */
[----:B------:R-:W-:Y:S02]  /*2490*/  IABS R4, c[0x0][0x1d4] ;  /* 0x0000750000047a13 */ /* 0x000fe40000000000 */
[----:B------:R-:W-:Y:S01]  /*24a0*/  IADD3 R9, R0, -c[0x0][0x1cc], RZ ;  /* 0x8000730000097a10 */ /* 0x000fe20007ffe0ff */
[----:B------:R-:W-:Y:S02]  /*24b0*/  IMAD R19, R20, R21, RZ ;  /* 0x0000001514137224 */ /* 0x000fe400078e02ff */
[----:B------:R-:W-:Y:S02]  /*24c0*/  IMAD.MOV.U32 R5, RZ, RZ, R13 ;  /* 0x000000ffff057224 */ /* 0x000fe400078e000d */
[----:B------:R-:W-:Y:S01]  /*24d0*/  IMAD.HI.U32 R23, R7, R19, R6 ;  /* 0x0000001307177227 */ /* 0x000fe200078e0006 */
[----:B------:R-:W-:-:S03]  /*24e0*/  MOV R19, R4 ;  /* 0x0000000400137202 */ /* 0x000fc60000000f00 */
.L_x_2706:
        /* <DEDUP_REMOVED lines=33> */
.L_x_2704:
[----:B------:R-:W-:Y:S05]  /*2700*/  BSYNC B6 ;  /* 0x0000000000067941 */ /* 0x000fea0003800000 */
.L_x_2703:
[----:B------:R-:W-:Y:S05]  /*2710*/  BRA.DIV ~URZ, `(.L_x_2707) ;  /* 0x00001c627f007947 */ /* 0x000fea000b800000 */
[----:B------:R-:W-:-:S04]  /*2720*/  IMAD.MOV.U32 R0, RZ, RZ, RZ ;  /* 0x000000ffff007224 */ /* 0x000fc800078e00ff */
.L_x_2719:
[----:B------:R-:W-:Y:S01]  /*2730*/  FADD.FTZ R31, RZ, R0 ;  /* 0x00000000ff1f7221 */ /* 0x000fe20000010000 */
[----:B------:R-:W-:Y:S05]  /*2740*/  BRA.DIV ~URZ, `(.L_x_2708) ;  /* 0x00001cb27f007947 */ /* 0x000fea000b800000 */
[----:B------:R-:W1:Y:S01]  /*2750*/  SHFL.BFLY PT, R30, R31, 0x1, 0x1f ;  /* 0x0c201f001f1e7f89 */ /* 0x000e6200000e0000 */
[----:B0-----:R-:W-:Y:S01]  /*2760*/  HFMA2.MMA R15, -RZ, RZ, 0, 0 ;  /* 0x00000000ff0f7435 */ /* 0x001fe200000001ff */
        /* <DEDUP_REMOVED lines=10> */
[----:B------:R-:W-:Y:S01]  /*2810*/  CS2R R8, SRZ ;  /* 0x0000000000087805 */ /* 0x000fe2000001ff00 */
[----:B------:R-:W-:-:S02]  /*2820*/  IMAD.MOV.U32 R16, RZ, RZ, RZ ;  /* 0x000000ffff107224 */ /* 0x000fc400078e00ff */
[----:B-1----:R-:W-:Y:S02]  /*2830*/  FADD.FTZ R30, R31, R30 ;  /* 0x0000001e1f1e7221 */ /* 0x002fe40000010000 */
[----:B------:R-:W-:Y:S02]  /*2840*/  IMAD.MOV.U32 R31, RZ, RZ, RZ ;  /* 0x000000ffff1f7224 */ /* 0x000fe400078e00ff */
.L_x_2720:
        /* <DEDUP_REMOVED lines=43> */
.L_x_2710:
[----:B------:R-:W-:Y:S05]  /*2b00*/  BSYNC B0 ;  /* 0x0000000000007941 */ /* 0x000fea0003800000 */
.L_x_2709:
        /* <DEDUP_REMOVED lines=51> */
.L_x_2712:
[----:B------:R-:W-:Y:S05]  /*2e40*/  BSYNC B0 ;  /* 0x0000000000007941 */ /* 0x000fea0003800000 */
.L_x_2711:
        /* <DEDUP_REMOVED lines=27> */
.L_x_2714:
[----:B------:R-:W-:Y:S05]  /*3000*/  BSYNC B0 ;  /* 0x0000000000007941 */ /* 0x000fea0003800000 */
.L_x_2713:
        /* <DEDUP_REMOVED lines=51> */
.L_x_2716:
[----:B------:R-:W-:Y:S05]  /*3340*/  BSYNC B0 ;  /* 0x0000000000007941 */ /* 0x000fea0003800000 */
.L_x_2715:
[----:B------:R-:W-:Y:S06]  /*3350*/  BAR.SYNC.DEFER_BLOCKING 0x0 ;  /* 0x0000000000007b1d */ /* 0x000fec0000010000 */
[----:B------:R-:W-:Y:S05]  /*3360*/  @P3 EXIT ;  /* 0x000000000000394d */ /* 0x000fea0003800000 */
[----:B------:R-:W-:Y:S01]  /*3370*/  ULDC UR4, c[0x0][0x14] ;  /* 0x0000050000047ab9 */ /* 0x000fe20000000800 */
[----:B------:R-:W-:Y:S01]  /*3380*/  IMAD R10, R10, c[0x0][0xc], RZ ;  /* 0x000003000a0a7a24 */ /* 0x000fe200078e02ff */
[----:B------:R-:W-:-:S06]  /*3390*/  UIMAD UR4, UR4, 0xc0, URZ ;  /* 0x000000c0040478a4 */ /* 0x000fcc000f8e023f */
[----:B------:R-:W-:Y:S02]  /*33a0*/  IMAD R10, R10, UR4, RZ ;  /* 0x000000040a0a7c24 */ /* 0x000fe4000f8e02ff */
[----:B01----:R-:W-:Y:S01]  /*33b0*/  IMAD R13, R12, UR4, RZ ;  /* 0x000000040c0d7c24 */ /* 0x003fe2000f8e02ff */
[----:B------:R-:W-:Y:S06]  /*33c0*/  @P2 EXIT ;  /* 0x000000000000294d */ /* 0x000fec0003800000 */
[----:B------:R-:W0:Y:S01]  /*33d0*/  S2UR UR4, SR_CTAID.Z ;  /* 0x00000000000479c3 */ /* 0x000e220000002700 */
[----:B------:R-:W-:Y:S02]  /*33e0*/  SHF.R.S32.HI R17, RZ, 0x1f, R13 ;  /* 0x0000001fff117819 */ /* 0x000fe4000001140d */
[----:B------:R-:W-:Y:S02]  /*33f0*/  F2FP.PACK_AB R29, R29, R30 ;  /* 0x0000001e1d1d723e */ /* 0x000fe400000000ff */
[----:B------:R-:W-:Y:S02]  /*3400*/  F2FP.PACK_AB R27, R28, R27 ;  /* 0x0000001b1c1b723e */ /* 0x000fe400000000ff */
[----:B------:R-:W-:-:S02]  /*3410*/  PRMT R35, R29, 0x7610, R35 ;  /* 0x000076101d237816 */ /* 0x000fc40000000023 */
[----:B------:R-:W-:Y:S02]  /*3420*/  PRMT R37, R27, 0x7632, R37 ;  /* 0x000076321b257816 */ /* 0x000fe40000000025 */
[----:B------:R-:W-:Y:S02]  /*3430*/  F2FP.PACK_AB R23, R24, R23 ;  /* 0x000000171817723e */ /* 0x000fe400000000ff */
[----:B------:R-:W-:Y:S02]  /*3440*/  F2FP.PACK_AB R21, R21, R22 ;  /* 0x000000161515723e */ /* 0x000fe400000000ff */
[----:B------:R-:W-:Y:S02]  /*3450*/  PRMT R38, R23, 0x7610, R38 ;  /* 0x0000761017267816 */ /* 0x000fe40000000026 */
[----:B------:R-:W-:Y:S02]  /*3460*/  F2FP.PACK_AB R15, R15, R18 ;  /* 0x000000120f0f723e */ /* 0x000fe400000000ff */
[----:B------:R-:W-:-:S02]  /*3470*/  F2FP.PACK_AB R19, R19, R20 ;  /* 0x000000141313723e */ /* 0x000fc400000000ff */
[C---:B------:R-:W-:Y:S02]  /*3480*/  IADD3 R18, R14.reuse, 0x88, RZ ;  /* 0x000000880e127810 */ /* 0x040fe40007ffe0ff */
[----:B------:R-:W-:Y:S01]  /*3490*/  IADD3 R20, R14, 0x90, RZ ;  /* 0x000000900e147810 */ /* 0x000fe20007ffe0ff */
[----:B0-----:R-:W-:Y:S01]  /*34a0*/  UIMAD UR4, UR4, 0xc0, URZ ;  /* 0x000000c0040478a4 */ /* 0x001fe2000f8e023f */
[----:B------:R-:W-:Y:S02]  /*34b0*/  F2FP.PACK_AB R3, R3, R6 ;  /* 0x000000060303723e */ /* 0x000fe400000000ff */
[----:B------:R-:W-:Y:S01]  /*34c0*/  F2FP.PACK_AB R0, R5, R0 ;  /* 0x000000000500723e */ /* 0x000fe200000000ff */
[----:B------:R-:W-:Y:S01]  /*34d0*/  USHF.R.S32.HI UR5, URZ, 0x1f, UR4 ;  /* 0x0000001f3f057899 */ /* 0x000fe20008011404 */
[----:B------:R-:W-:Y:S02]  /*34e0*/  PRMT R5, R3, 0x7632, R5 ;  /* 0x0000763203057816 */ /* 0x000fe40000000005 */
[----:B------:R-:W-:-:S02]  /*34f0*/  IADD3 R13, P0, P1, R10, UR4, R13 ;  /* 0x000000040a0d7c10 */ /* 0x000fc4000f91e00d */
[----:B------:R-:W-:Y:S02]  /*3500*/  SHF.R.S32.HI R10, RZ, 0x1f, R10 ;  /* 0x0000001fff0a7819 */ /* 0x000fe4000001140a */
[----:B------:R-:W-:Y:S02]  /*3510*/  F2FP.PACK_AB R2, R2, R9 ;  /* 0x000000090202723e */ /* 0x000fe400000000ff */
        /* <DEDUP_REMOVED lines=13> */
[----:B------:R-:W-:Y:S02]  /*35f0*/  PRMT R9, R0, 0x7632, R9 ;  /* 0x0000763200097816 */ /* 0x000fe40000000009 */
[----:B------:R-:W-:Y:S02]  /*3600*/  F2FP.PACK_AB R7, R8, R7 ;  /* 0x000000070807723e */ /* 0x000fe400000000ff */
[----:B------:R-:W-:Y:S02]  /*3610*/  PRMT R6, R2, 0x7632, R6 ;  /* 0x0000763202067816 */ /* 0x000fe40000000006 */
[----:B0-----:R-:W-:-:S02]  /*3620*/  LEA.HI.X R35, R30, c[0x0][0x164], R31, 0x1, P0 ;  /* 0x000059001e237a11 */ /* 0x001fc400000f0c1f */
[----:B------:R-:W-:Y:S02]  /*3630*/  PRMT R31, R29, 0x7632, R31 ;  /* 0x000076321d1f7816 */ /* 0x000fe4000000001f */
[----:B------:R-:W-:Y:S02]  /*3640*/  LEA.HI.X.SX32 R29, R12, R17, 0x1, P1 ;  /* 0x000000110c1d7211 */ /* 0x000fe400008f0eff */
[----:B------:R-:W-:Y:S01]  /*3650*/  LEA R30, P0, R16, c[0x0][0x160], 0x1 ;  /* 0x00005800101e7a11 */ /* 0x000fe200078008ff */
[----:B------:R0:W-:Y:S01]  /*3660*/  STG.E.U16 [R34.64], R31 ;  /* 0x0000001f22007986 */ /* 0x0001e2000c101524 */
[----:B------:R-:W-:Y:S02]  /*3670*/  IADD3 R12, R14, 0x20, RZ ;  /* 0x000000200e0c7810 */ /* 0x000fe40007ffe0ff */
[----:B------:R-:W-:Y:S02]  /*3680*/  IADD3 R36, P1, R10, R13, RZ ;  /* 0x0000000d0a247210 */ /* 0x000fe40007f3e0ff */
[----:B------:R-:W-:-:S02]  /*3690*/  F2FP.PACK_AB R4, R11, R4 ;  /* 0x000000040b04723e */ /* 0x000fc400000000ff */
[----:B------:R-:W-:Y:S02]  /*36a0*/  LEA.HI.X.SX32 R33, R10, R17, 0x1, P1 ;  /* 0x000000110a217211 */ /* 0x000fe400008f0eff */
[----:B------:R-:W-:Y:S02]  /*36b0*/  F2FP.PACK_AB R10, R26, R25 ;  /* 0x000000191a0a723e */ /* 0x000fe400000000ff */
        /* <DEDUP_REMOVED lines=19> */
[----:B------:R2:W-:Y:S03]  /*37f0*/  STG.E.U16 [R28.64], R10 ;  /* 0x0000000a1c007986 */ /* 0x0005e6000c101524 */
        /* <DEDUP_REMOVED lines=111> */
.L_x_2679:
[----:B------:R-:W-:Y:S01]  /*3ef0*/  MOV R0, 0x0 ;  /* 0x0000000000007802 */ /* 0x000fe20000000f00 */
[----:B------:R-:W-:Y:S01]  /*3f00*/  HFMA2.MMA R8, -RZ, RZ, 0, 3.2007694244384765625e-05 ;  /* 0x00000219ff087435 */ /* 0x000fe200000001ff */
[----:B------:R-:W-:Y:S01]  /*3f10*/  MOV R4, c[0x4][0x178] ;  /* 0x01005e0000047a02 */ /* 0x000fe20000000f00 */
[----:B------:R-:W-:Y:S01]  /*3f20*/  IMAD.MOV.U32 R5, RZ, RZ, c[0x4][0x17c] ;  /* 0x01005f00ff057624 */ /* 0x000fe200078e00ff */
[----:B------:R0:W1:Y:S01]  /*3f30*/  LDC.64 R2, c[0x4][R0] ;  /* 0x0100000000027b82 */ /* 0x0000620000000a00 */
[----:B------:R-:W-:Y:S01]  /*3f40*/  IMAD.MOV.U32 R6, RZ, RZ, c[0x4][0x180] ;  /* 0x01006000ff067624 */ /* 0x000fe200078e00ff */
[----:B------:R-:W-:Y:S01]  /*3f50*/  MOV R13, RZ ;  /* 0x000000ff000d7202 */ /* 0x000fe20000000f00 */
[----:B------:R-:W-:-:S02]  /*3f60*/  IMAD.MOV.U32 R7, RZ, RZ, c[0x4][0x184] ;  /* 0x01006100ff077624 */ /* 0x000fc400078e00ff */
[----:B------:R-:W-:Y:S02]  /*3f70*/  IMAD.MOV.U32 R10, RZ, RZ, c[0x4][0x70] ;  /* 0x01001c00ff0a7624 */ /* 0x000fe400078e00ff */
[----:B------:R-:W-:Y:S02]  /*3f80*/  IMAD.MOV.U32 R11, RZ, RZ, c[0x4][0x74] ;  /* 0x01001d00ff0b7624 */ /* 0x000fe400078e00ff */
[----:B------:R-:W-:Y:S02]  /*3f90*/  IMAD.MOV.U32 R12, RZ, RZ, 0x1 ;  /* 0x00000001ff0c7424 */ /* 0x000fe400078e00ff */
        /* <DEDUP_REMOVED lines=8> */
.L_x_2705:
        /* <DEDUP_REMOVED lines=20> */
.L_x_2681:
[----:B------:R-:W-:Y:S01]  /*4160*/  IMAD.MOV.U32 R31, RZ, RZ, -0x800001 ;  /* 0xff7fffffff1f7424 */ /* 0x000fe200078e00ff */
[----:B------:R-:W-:Y:S01]  /*4170*/  MOV R33, 0x1f ;  /* 0x0000001f00217802 */ /* 0x000fe20000000f00 */
[----:B------:R-:W-:Y:S01]  /*4180*/  IMAD.MOV.U32 R32, RZ, RZ, 0x10 ;  /* 0x00000010ff207424 */ /* 0x000fe200078e00ff */
[----:B------:R-:W-:Y:S01]  /*4190*/  MOV R16, 0x41c0 ;  /* 0x000041c000107802 */ /* 0x000fe20000000f00 */
[----:B------:R-:W-:Y:S02]  /*41a0*/  IMAD.MOV.U32 R34, RZ, RZ, -0x1 ;  /* 0xffffffffff227424 */ /* 0x000fe400078e00ff */
[----:B------:R-:W-:Y:S05]  /*41b0*/  CALL.REL.NOINC `($__internal_64_$__cuda_sm70_shflsync_bfly_p) ;  /* 0x0000156000007944 */ /* 0x000fea0003c00000 */
[----:B-1----:R-:W-:Y:S01]  /*41c0*/  IMAD.MOV.U32 R5, RZ, RZ, R32 ;  /* 0x000000ffff057224 */ /* 0x002fe200078e0020 */
[----:B0-----:R-:W-:Y:S05]  /*41d0*/  BRA `(.L_x_2717) ;  /* 0xffffc87000007947 */ /* 0x001fea000383ffff */
.L_x_2682:
[----:B------:R-:W-:Y:S01]  /*41e0*/  HFMA2.MMA R33, -RZ, RZ, 0, 1.847743988037109375e-06 ;  /* 0x0000001fff217435 */ /* 0x000fe200000001ff */
[----:B------:R-:W-:Y:S01]  /*41f0*/  IMAD.MOV.U32 R32, RZ, RZ, 0x8 ;  /* 0x00000008ff207424 */ /* 0x000fe200078e00ff */
[----:B------:R-:W-:Y:S01]  /*4200*/  MOV R16, 0x4230 ;  /* 0x0000423000107802 */ /* 0x000fe20000000f00 */
[----:B------:R-:W-:-:S03]  /*4210*/  IMAD.MOV.U32 R34, RZ, RZ, -0x1 ;  /* 0xffffffffff227424 */ /* 0x000fc600078e00ff */
[----:B------:R-:W-:Y:S05]  /*4220*/  CALL.REL.NOINC `($__internal_64_$__cuda_sm70_shflsync_bfly_p) ;  /* 0x000014f000007944 */ /* 0x000fea0003c00000 */
[----:B01----:R-:W-:Y:S01]  /*4230*/  FMNMX.FTZ R31, R31, R32, !PT ;  /* 0x000000201f1f7209 */ /* 0x003fe20007810000 */
[----:B------:R-:W-:Y:S01]  /*4240*/  IMAD.MOV.U32 R32, RZ, RZ, 0x4 ;  /* 0x00000004ff207424 */ /* 0x000fe200078e00ff */
[----:B------:R-:W-:Y:S01]  /*4250*/  MOV R34, 0xffffffff ;  /* 0xffffffff00227802 */ /* 0x000fe20000000f00 */
[----:B------:R-:W-:Y:S01]  /*4260*/  IMAD.MOV.U32 R33, RZ, RZ, 0x1f ;  /* 0x0000001fff217424 */ /* 0x000fe200078e00ff */
[----:B------:R-:W-:-:S02]  /*4270*/  MOV R16, 0x4290 ;  /* 0x0000429000107802 */ /* 0x000fc40000000f00 */
[----:B------:R-:W-:Y:S05]  /*4280*/  CALL.REL.NOINC `($__internal_64_$__cuda_sm70_shflsync_bfly_p) ;  /* 0x0000149000007944 */ /* 0x000fea0003c00000 */
[----:B01----:R-:W-:Y:S01]  /*4290*/  FMNMX.FTZ R31, R31, R32, !PT ;  /* 0x000000201f1f7209 */ /* 0x003fe20007810000 */
[----:B------:R-:W-:Y:S01]  /*42a0*/  IMAD.MOV.U32 R32, RZ, RZ, 0x2 ;  /* 0x00000002ff207424 */ /* 0x000fe200078e00ff */
[----:B------:R-:W-:Y:S01]  /*42b0*/  MOV R16, 0x42f0 ;  /* 0x000042f000107802 */ /* 0x000fe20000000f00 */
[----:B------:R-:W-:-:S02]  /*42c0*/  IMAD.MOV.U32 R33, RZ, RZ, 0x1f ;  /* 0x0000001fff217424 */ /* 0x000fc400078e00ff */
[----:B------:R-:W-:Y:S02]  /*42d0*/  IMAD.MOV.U32 R34, RZ, RZ, -0x1 ;  /* 0xffffffffff227424 */ /* 0x000fe400078e00ff */
[----:B------:R-:W-:Y:S05]  /*42e0*/  CALL.REL.NOINC `($__internal_64_$__cuda_sm70_shflsync_bfly_p) ;  /* 0x0000143000007944 */ /* 0x000fea0003c00000 */
[----:B-1----:R-:W-:Y:S01]  /*42f0*/  FMNMX.FTZ R9, R31, R32, !PT ;  /* 0x000000201f097209 */ /* 0x002fe20007810000 */
[----:B------:R-:W-:Y:S01]  /*4300*/  HFMA2.MMA R32, -RZ, RZ, 0, 5.9604644775390625e-08 ;  /* 0x00000001ff207435 */ /* 0x000fe200000001ff */
[----:B0-----:R-:W-:Y:S01]  /*4310*/  IMAD.MOV.U32 R33, RZ, RZ, 0x1f ;  /* 0x0000001fff217424 */ /* 0x001fe200078e00ff */
[----:B------:R-:W-:Y:S01]  /*4320*/  MOV R16, 0x4360 ;  /* 0x0000436000107802 */ /* 0x000fe20000000f00 */
[----:B------:R-:W-:Y:S02]  /*4330*/  IMAD.MOV.U32 R34, RZ, RZ, -0x1 ;  /* 0xffffffffff227424 */ /* 0x000fe400078e00ff */
[----:B------:R-:W-:Y:S02]  /*4340*/  IMAD.MOV.U32 R31, RZ, RZ, R9 ;  /* 0x000000ffff1f7224 */ /* 0x000fe400078e0009 */
[----:B------:R-:W-:Y:S05]  /*4350*/  CALL.REL.NOINC `($__internal_64_$__cuda_sm70_shflsync_bfly_p) ;  /* 0x000013c000007944 */ /* 0x000fea0003c00000 */
[----:B-1----:R-:W-:Y:S01]  /*4360*/  MOV R8, R32 ;  /* 0x0000002000087202 */ /* 0x002fe20000000f00 */
[----:B0-----:R-:W-:Y:S05]  /*4370*/  BRA `(.L_x_2718) ;  /* 0xffffc77000007947 */ /* 0x001fea000383ffff */
.L_x_2707:
[----:B------:R-:W-:Y:S01]  /*4380*/  IMAD.MOV.U32 R31, RZ, RZ, RZ ;  /* 0x000000ffff1f7224 */ /* 0x000fe200078e00ff */
[----:B------:R-:W-:Y:S01]  /*4390*/  MOV R34, 0xffffffff ;  /* 0xffffffff00227802 */ /* 0x000fe20000000f00 */
[----:B------:R-:W-:Y:S01]  /*43a0*/  IMAD.MOV.U32 R32, RZ, RZ, 0x2 ;  /* 0x00000002ff207424 */ /* 0x000fe200078e00ff */
[----:B------:R-:W-:Y:S01]  /*43b0*/  MOV R16, 0x43e0 ;  /* 0x000043e000107802 */ /* 0x000fe20000000f00 */
[----:B------:R-:W-:-:S02]  /*43c0*/  IMAD.MOV.U32 R33, RZ, RZ, 0x1f ;  /* 0x0000001fff217424 */ /* 0x000fc400078e00ff */
[----:B0-----:R-:W-:Y:S05]  /*43d0*/  CALL.REL.NOINC `($__internal_64_$__cuda_sm70_shflsync_bfly_p) ;  /* 0x0000134000007944 */ /* 0x001fea0003c00000 */
[----:B-1----:R-:W-:Y:S01]  /*43e0*/  IMAD.MOV.U32 R0, RZ, RZ, R32 ;  /* 0x000000ffff007224 */ /* 0x002fe200078e0020 */
[----:B0-----:R-:W-:Y:S05]  /*43f0*/  BRA `(.L_x_2719) ;  /* 0xffffe33000007947 */ /* 0x001fea000383ffff */
.L_x_2708:
[----:B------:R-:W-:Y:S01]  /*4400*/  IMAD.MOV.U32 R32, RZ, RZ, 0x1 ;  /* 0x00000001ff207424 */ /* 0x000fe200078e00ff */
[----:B------:R-:W-:Y:S01]  /*4410*/  MOV R34, 0xffffffff ;  /* 0xffffffff00227802 */ /* 0x000fe20000000f00 */
[----:B------:R-:W-:Y:S01]  /*4420*/  IMAD.MOV.U32 R33, RZ, RZ, 0x1f ;  /* 0x0000001fff217424 */ /* 0x000fe200078e00ff */
[----:B------:R-:W-:-:S02]  /*4430*/  MOV R16, 0x4450 ;  /* 0x0000445000107802 */ /* 0x000fc40000000f00 */
[----:B0-----:R-:W-:Y:S05]  /*4440*/  CALL.REL.NOINC `($__internal_64_$__cuda_sm70_shflsync_bfly_p) ;  /* 0x000012d000007944 */ /* 0x001fea0003c00000 */
[----:B-1----:R-:W-:Y:S01]  /*4450*/  FADD.FTZ R30, R31, R32 ;  /* 0x000000201f1e7221 */ /* 0x002fe20000010000 */
[----:B0-----:R-:W-:Y:S01]  /*4460*/  MOV R34, 0xffffffff ;  /* 0xffffffff00227802 */ /* 0x001fe20000000f00 */
[----:B------:R-:W-:Y:S01]  /*4470*/  IMAD.MOV.U32 R31, RZ, RZ, RZ ;  /* 0x000000ffff1f7224 */ /* 0x000fe200078e00ff */
[----:B------:R-:W-:Y:S01]  /*4480*/  MOV R16, 0x44c0 ;  /* 0x000044c000107802 */ /* 0x000fe20000000f00 */
[----:B------:R-:W-:-:S02]  /*4490*/  IMAD.MOV.U32 R32, RZ, RZ, 0x2 ;  /* 0x00000002ff207424 */ /* 0x000fc400078e00ff */
[----:B------:R-:W-:Y:S02]  /*44a0*/  IMAD.MOV.U32 R33, RZ, RZ, 0x1f ;  /* 0x0000001fff217424 */ /* 0x000fe400078e00ff */
[----:B------:R-:W-:Y:S05]  /*44b0*/  CALL.REL.NOINC `($__internal_64_$__cuda_sm70_shflsync_bfly_p) ;  /* 0x0000126000007944 */ /* 0x000fea0003c00000 */
[----:B01----:R-:W-:Y:S01]  /*44c0*/  FADD.FTZ R31, RZ, R32 ;  /* 0x00000020ff1f7221 */ /* 0x003fe20000010000 */
[----:B------:R-:W-:Y:S01]  /*44d0*/  MOV R16, 0x4520 ;  /* 0x0000452000107802 */ /* 0x000fe20000000f00 */
[----:B------:R-:W-:Y:S02]  /*44e0*/  IMAD.MOV.U32 R32, RZ, RZ, 0x1 ;  /* 0x00000001ff207424 */ /* 0x000fe400078e00ff */
[----:B------:R-:W-:Y:S02]  /*44f0*/  IMAD.MOV.U32 R33, RZ, RZ, 0x1f ;  /* 0x0000001fff217424 */ /* 0x000fe400078e00ff */
[----:B------:R-:W-:Y:S02]  /*4500*/  IMAD.MOV.U32 R34, RZ, RZ, -0x1 ;  /* 0xffffffffff227424 */ /* 0x000fe400078e00ff */
[----:B------:R-:W-:Y:S05]  /*4510*/  CALL.REL.NOINC `($__internal_64_$__cuda_sm70_shflsync_bfly_p) ;  /* 0x0000120000007944 */ /* 0x000fea0003c00000 */
[----:B-1----:R-:W-:Y:S01]  /*4520*/  FADD.FTZ R29, R31, R32 ;  /* 0x000000201f1d7221 */ /* 0x002fe20000010000 */
[----:B0-----:R-:W-:Y:S01]  /*4530*/  HFMA2.MMA R31, -RZ, RZ, 0, 0 ;  /* 0x00000000ff1f7435 */ /* 0x001fe200000001ff */
[----:B------:R-:W-:Y:S01]  /*4540*/  IMAD.MOV.U32 R32, RZ, RZ, 0x2 ;  /* 0x00000002ff207424 */ /* 0x000fe200078e00ff */
[----:B------:R-:W-:Y:S01]  /*4550*/  MOV R16, 0x4590 ;  /* 0x0000459000107802 */ /* 0x000fe20000000f00 */
[----:B------:R-:W-:-:S02]  /*4560*/  IMAD.MOV.U32 R33, RZ, RZ, 0x1f ;  /* 0x0000001fff217424 */ /* 0x000fc400078e00ff */
[----:B------:R-:W-:Y:S02]  /*4570*/  IMAD.MOV.U32 R34, RZ, RZ, -0x1 ;  /* 0xffffffffff227424 */ /* 0x000fe400078e00ff */
[----:B------:R-:W-:Y:S05]  /*4580*/  CALL.REL.NOINC `($__internal_64_$__cuda_sm70_shflsync_bfly_p) ;  /* 0x0000119000007944 */ /* 0x000fea0003c00000 */
[----:B01----:R-:W-:Y:S01]  /*4590*/  FADD.FTZ R31, RZ, R32 ;  /* 0x00000020ff1f7221 */ /* 0x003fe20000010000 */
[----:B------:R-:W-:Y:S01]  /*45a0*/  MOV R32, 0x1 ;  /* 0x0000000100207802 */ /* 0x000fe20000000f00 */
[----:B------:R-:W-:Y:S01]  /*45b0*/  IMAD.MOV.U32 R33, RZ, RZ, 0x1f ;  /* 0x0000001fff217424 */ /* 0x000fe200078e00ff */
[----:B------:R-:W-:Y:S01]  /*45c0*/  MOV R16, 0x45f0 ;  /* 0x000045f000107802 */ /* 0x000fe20000000f00 */
[----:B------:R-:W-:Y:S02]  /*45d0*/  IMAD.MOV.U32 R34, RZ, RZ, -0x1 ;  /* 0xffffffffff227424 */ /* 0x000fe400078e00ff */
[----:B------:R-:W-:Y:S05]  /*45e0*/  CALL.REL.NOINC `($__internal_64_$__cuda_sm70_shflsync_bfly_p) ;  /* 0x0000113000007944 */ /* 0x000fea0003c00000 */
[----:B-1----:R-:W-:Y:S01]  /*45f0*/  FADD.FTZ R27, R31, R32 ;  /* 0x000000201f1b7221 */ /* 0x002fe20000010000 */
[----:B------:R-:W-:Y:S01]  /*4600*/  HFMA2.MMA R32, -RZ, RZ, 0, 1.1920928955078125e-07 ;  /* 0x00000002ff207435 */ /* 0x000fe200000001ff */
[----:B0-----:R-:W-:Y:S01]  /*4610*/  IMAD.MOV.U32 R31, RZ, RZ, RZ ;  /* 0x000000ffff1f7224 */ /* 0x001fe200078e00ff */
[----:B------:R-:W-:Y:S01]  /*4620*/  MOV R16, 0x4660 ;  /* 0x0000466000107802 */ /* 0x000fe20000000f00 */
[----:B------:R-:W-:Y:S02]  /*4630*/  IMAD.MOV.U32 R33, RZ, RZ, 0x1f ;  /* 0x0000001fff217424 */ /* 0x000fe400078e00ff */
[----:B------:R-:W-:-:S02]  /*4640*/  IMAD.MOV.U32 R34, RZ, RZ, -0x1 ;  /* 0xffffffffff227424 */ /* 0x000fc400078e00ff */
[----:B------:R-:W-:Y:S05]  /*4650*/  CALL.REL.NOINC `($__internal_64_$__cuda_sm70_shflsync_bfly_p) ;  /* 0x000010c000007944 */ /* 0x000fea0003c00000 */
[----:B01----:R-:W-:Y:S01]  /*4660*/  FADD.FTZ R31, RZ, R32 ;  /* 0x00000020ff1f7221 */ /* 0x003fe20000010000 */
[----:B------:R-:W-:Y:S01]  /*4670*/  MOV R33, 0x1f ;  /* 0x0000001f00217802 */ /* 0x000fe20000000f00 */
[----:B------:R-:W-:Y:S01]  /*4680*/  IMAD.MOV.U32 R32, RZ, RZ, 0x1 ;  /* 0x00000001ff207424 */ /* 0x000fe200078e00ff */
[----:B------:R-:W-:Y:S01]  /*4690*/  MOV R16, 0x46c0 ;  /* 0x000046c000107802 */ /* 0x000fe20000000f00 */
[----:B------:R-:W-:-:S02]  /*46a0*/  IMAD.MOV.U32 R34, RZ, RZ, -0x1 ;  /* 0xffffffffff227424 */ /* 0x000fc400078e00ff */
[----:B------:R-:W-:Y:S05]  /*46b0*/  CALL.REL.NOINC `($__internal_64_$__cuda_sm70_shflsync_bfly_p) ;  /* 0x0000106000007944 */ /* 0x000fea0003c00000 */
[----:B0-----:R-:W-:Y:S01]  /*46c0*/  HFMA2.MMA R33, -RZ, RZ, 0, 1.847743988037109375e-06 ;  /* 0x0000001fff217435 */ /* 0x001fe200000001ff */
[----:B-1----:R-:W-:Y:S01]  /*46d0*/  FADD.FTZ R28, R31, R32 ;  /* 0x000000201f1c7221 */ /* 0x002fe20000010000 */
[----:B------:R-:W-:Y:S01]  /*46e0*/  MOV R16, 0x4730 ;  /* 0x0000473000107802 */ /* 0x000fe20000000f00 */
[----:B------:R-:W-:-:S02]  /*46f0*/  IMAD.MOV.U32 R31, RZ, RZ, RZ ;  /* 0x000000ffff1f7224 */ /* 0x000fc400078e00ff */
[----:B------:R-:W-:Y:S02]  /*4700*/  IMAD.MOV.U32 R32, RZ, RZ, 0x2 ;  /* 0x00000002ff207424 */ /* 0x000fe400078e00ff */
[----:B------:R-:W-:Y:S02]  /*4710*/  IMAD.MOV.U32 R34, RZ, RZ, -0x1 ;  /* 0xffffffffff227424 */ /* 0x000fe400078e00ff */
[----:B------:R-:W-:Y:S05]  /*4720*/  CALL.REL.NOINC `($__internal_64_$__cuda_sm70_shflsync_bfly_p) ;  /* 0x00000ff000007944 */ /* 0x000fea0003c00000 */
[----:B01----:R-:W-:Y:S01]  /*4730*/  FADD.FTZ R31, RZ, R32 ;  /* 0x00000020ff1f7221 */ /* 0x003fe20000010000 */
[----:B------:R-:W-:Y:S01]  /*4740*/  MOV R34, 0xffffffff ;  /* 0xffffffff00227802 */ /* 0x000fe20000000f00 */
[----:B------:R-:W-:Y:S01]  /*4750*/  IMAD.MOV.U32 R32, RZ, RZ, 0x1 ;  /* 0x00000001ff207424 */ /* 0x000fe200078e00ff */
[----:B------:R-:W-:Y:S01]  /*4760*/  MOV R16, 0x4790 ;  /* 0x0000479000107802 */ /* 0x000fe20000000f00 */
[----:B------:R-:W-:Y:S02]  /*4770*/  IMAD.MOV.U32 R33, RZ, RZ, 0x1f ;  /* 0x0000001fff217424 */ /* 0x000fe400078e00ff */
[----:B------:R-:W-:Y:S05]  /*4780*/  CALL.REL.NOINC `($__internal_64_$__cuda_sm70_shflsync_bfly_p) ;  /* 0x00000f9000007944 */ /* 0x000fea0003c00000 */
        /* <DEDUP_REMOVED lines=104> */
[----:B0-----:R-:W-:Y:S01]  /*4e10*/  HFMA2.MMA R33, -RZ, RZ, 0, 1.847743988037109375e-06 ;  /* 0x0000001fff217435 */ /* 0x001fe200000001ff */
[----:B-1----:R-:W-:Y:S01]  /*4e20*/  FADD.FTZ R20, R31, R32 ;  /* 0x000000201f147221 */ /* 0x002fe20000010000 */
[----:B------:R-:W-:Y:S01]  /*4e30*/  MOV R16, 0x4e80 ;  /* 0x00004e8000107802 */ /* 0x000fe20000000f00 */
[----:B------:R-:W-:Y:S02]  /*4e40*/  IMAD.MOV.U32 R31, RZ, RZ, RZ ;  /* 0x000000ffff1f7224 */ /* 0x000fe400078e00ff */
        /* <DEDUP_REMOVED lines=22> */
[----:B-1----:R-:W-:Y:S01]  /*4fb0*/  FADD.FTZ R6, R31, R32 ;  /* 0x000000201f067221 */ /* 0x002fe20000010000 */
[----:B0-----:R-:W-:Y:S01]  /*4fc0*/  HFMA2.MMA R31, -RZ, RZ, 0, 0 ;  /* 0x00000000ff1f7435 */ /* 0x001fe200000001ff */
[----:B------:R-:W-:Y:S01]  /*4fd0*/  IMAD.MOV.U32 R32, RZ, RZ, 0x2 ;  /* 0x00000002ff207424 */ /* 0x000fe200078e00ff */
[----:B------:R-:W-:Y:S01]  /*4fe0*/  MOV R34, 0xffffffff ;  /* 0xffffffff00227802 */ /* 0x000fe20000000f00 */
[----:B------:R-:W-:Y:S01]  /*4ff0*/  IMAD.MOV.U32 R33, RZ, RZ, 0x1f ;  /* 0x0000001fff217424 */ /* 0x000fe200078e00ff */
[----:B------:R-:W-:-:S02]  /*5000*/  MOV R16, 0x5020 ;  /* 0x0000502000107802 */ /* 0x000fc40000000f00 */
[----:B------:R-:W-:Y:S05]  /*5010*/  CALL.REL.NOINC `($__internal_64_$__cuda_sm70_shflsync_bfly_p) ;  /* 0x0000070000007944 */ /* 0x000fea0003c00000 */
[----:B01----:R-:W-:Y:S01]  /*5020*/  FADD.FTZ R31, RZ, R32 ;  /* 0x00000020ff1f7221 */ /* 0x003fe20000010000 */
[----:B------:R-:W-:Y:S01]  /*5030*/  MOV R34, 0xffffffff ;  /* 0xffffffff00227802 */ /* 0x000fe20000000f00 */
[----:B------:R-:W-:Y:S01]  /*5040*/  IMAD.MOV.U32 R32, RZ, RZ, 0x1 ;  /* 0x00000001ff207424 */ /* 0x000fe200078e00ff */
[----:B------:R-:W-:Y:S01]  /*5050*/  MOV R16, 0x5080 ;  /* 0x0000508000107802 */ /* 0x000fe20000000f00 */
[----:B------:R-:W-:-:S02]  /*5060*/  IMAD.MOV.U32 R33, RZ, RZ, 0x1f ;  /* 0x0000001fff217424 */ /* 0x000fc400078e00ff */
        /* <DEDUP_REMOVED lines=28> */
[----:B0-----:R-:W-:Y:S01]  /*5230*/  HFMA2.MMA R31, -RZ, RZ, 0, 0 ;  /* 0x00000000ff1f7435 */ /* 0x001fe200000001ff */
[----:B------:R-:W-:Y:S01]  /*5240*/  IMAD.MOV.U32 R32, RZ, RZ, 0x2 ;  /* 0x00000002ff207424 */ /* 0x000fe200078e00ff */
[----:B------:R-:W-:Y:S01]  /*5250*/  MOV R34, 0xffffffff ;  /* 0xffffffff00227802 */ /* 0x000fe20000000f00 */
[----:B------:R-:W-:Y:S01]  /*5260*/  IMAD.MOV.U32 R33, RZ, RZ, 0x1f ;  /* 0x0000001fff217424 */ /* 0x000fe200078e00ff */
[----:B------:R-:W-:Y:S02]  /*5270*/  MOV R16, 0x5290 ;  /* 0x0000529000107802 */ /* 0x000fe40000000f00 */
        /* <DEDUP_REMOVED lines=72> */
[----:B-1----:R-:W-:Y:S01]  /*5700*/  MOV R16, R32 ;  /* 0x0000002000107202 */ /* 0x002fe20000000f00 */
[----:B0-----:R-:W-:Y:S05]  /*5710*/  BRA `(.L_x_2720) ;  /* 0xffffd13000007947 */ /* 0x001fea000383ffff */
        .weak           $__internal_64_$__cuda_sm70_shflsync_bfly_p
        .type           $__internal_64_$__cuda_sm70_shflsync_bfly_p,@function
        .size           $__internal_64_$__cuda_sm70_shflsync_bfly_p,(.L_x_23231 - $__internal_64_$__cuda_sm70_shflsync_bfly_p)
$__internal_64_$__cuda_sm70_shflsync_bfly_p:
[----:B------:R-:W-:Y:S01]  /*5720*/  IMAD.MOV.U32 R17, RZ, RZ, 0x0 ;  /* 0x00000000ff117424 */ /* 0x000fe200078e00ff */
[----:B------:R-:W-:Y:S04]  /*5730*/  WARPSYNC R34 ;  /* 0x0000002200007348 */ /* 0x000fe80003800000 */
[----:B------:R0:W1:Y:S01]  /*5740*/  SHFL.BFLY PT, R32, R31, R32, R33 ;  /* 0x0c0000201f207389 */ /* 0x00006200000e0021 */
[----:B------:R-:W-:Y:S05]  /*5750*/  RET.REL.NODEC R16 `(_ZN4vllm25paged_attention_v1_kernelIthLi192ELi32ELi128ELNS_18Fp8KVCacheDataTypeE2ELb1EEEvPT_PKS2_PKT0_S8_ifPKiSA_iPKfiiiSC_SC_iiiii) ;  /* 0xffffa8a010007950 */ /* 0x000fea0003c3ffff */
.L_x_2721:
        /* <DEDUP_REMOVED lines=10> */
.L_x_23231:


//--------------------- .text._ZN4vllm25paged_attention_v1_kernelIthLi128ELi32ELi128ELNS_18Fp8KVCacheDataTypeE2ELb1EEEvPT_PKS2_PKT0_S8_ifPKiSA_iPKfiiiSC_SC_iiiii --------------------------
	.section	.text._ZN4vllm25paged_attention_v1_kernelIthLi128ELi32ELi128ELNS_18Fp8KVCacheDataTypeE2ELb1EEEvPT_PKS2_PKT0_S8_ifPKiSA_iPKfiiiSC_SC_iiiii,"ax",@progbits
	.sectioninfo	@"SHI_REGISTERS=47"
	.align	128
        .global         _ZN4vllm25paged_attention_v1_kernelIthLi128ELi32ELi128ELNS_18Fp8KVCacheDataTypeE2ELb1EEEvPT_PKS2_PKT0_S8_ifPKiSA_iPKfiiiSC_SC_iiiii
        .type           _ZN4vllm25paged_attention_v1_kernelIthLi128ELi32ELi128ELNS_18Fp8KVCacheDataTypeE2ELb1EEEvPT_PKS2_PKT0_S8_ifPKiSA_iPKfiiiSC_SC_iiiii,@function
        .size           _ZN4vllm25paged_attention_v1_kernelIthLi128ELi32ELi128ELNS_18Fp8KVCacheDataTypeE2ELb1EEEvPT_PKS2_PKT0_S8_ifPKiSA_iPKfiiiSC_SC_iiiii,(.L_x_23232 - _ZN4vllm25paged_attention_v1_kernelIthLi128ELi32ELi128ELNS_18Fp8KVCacheDataTypeE2ELb1EEEvPT_PKS2_PKT0_S8_ifPKiSA_iPKfiiiSC_SC_iiiii)
        .other          _ZN4vllm25paged_attention_v1_kernelIthLi128ELi32ELi128ELNS_18Fp8KVCacheDataTypeE2ELb1EEEvPT_PKS2_PKT0_S8_ifPKiSA_iPKfiiiSC_SC_iiiii,@"STO_CUDA_ENTRY STV_DEFAULT"
_ZN4vllm25paged_attention_v1_kernelIthLi128ELi32ELi128ELNS_18Fp8KVCacheDataTypeE2ELb1EEEvPT_PKS2_PKT0_S8_ifPKiSA_iPKfiiiSC_SC_iiiii:
.text._ZN4vllm25paged_attention_v1_kernelIthLi128ELi32ELi128ELNS_18Fp8KVCacheDataTypeE2ELb1EEEvPT_PKS2_PKT0_S8_ifPKiSA_iPKfiiiSC_SC_iiiii:
[----:B------:R-:W-:Y:S02]  /*0000*/  IMAD.MOV.U32 R1, RZ, RZ, c[0x0][0x28] ;  /* 0x00000a00ff017624 */ /* 0x000fe400078e00ff */
[----:B------:R-:W0:Y:S01]  /*0010*/  S2R R6, SR_CTAID.Y ;  /* 0x0000000000067919 */ /* 0x000e220000002600 */
[----:B------:R-:W-:Y:S01]  /*0020*/  IMAD.MOV.U32 R5, RZ, RZ, 0x4 ;  /* 0x00000004ff057424 */ /* 0x000fe200078e00ff */
[----:B------:R-:W-:Y:S01]  /*0030*/  ULDC.64 UR36, c[0x0][0x118] ;  /* 0x0000460000247ab9 */ /* 0x000fe20000000a00 */
[----:B------:R-:W-:Y:S01]  /*0040*/  IABS R3, c[0x0][0x1d4] ;  /* 0x0000750000037a13 */ /* 0x000fe20000000000 */
[----:B------:R-:W-:Y:S01]  /*0050*/  BAR.SYNC.DEFER_BLOCKING 0x0 ;  /* 0x0000000000007b1d */ /* 0x000fe20000010000 */
[----:B0-----:R-:W-:-:S06]  /*0060*/  IMAD.WIDE R4, R6, R5, c[0x0][0x190] ;  /* 0x0000640006047625 */ /* 0x001fcc00078e0205 */
[----:B------:R0:W2:Y:S01]  /*0070*/  LDG.E.CONSTANT R4, [R4.64] ;  /* 0x0000002404047981 */ /* 0x0000a2000c1e9900 */
[----:B------:R-:W1:Y:S01]  /*0080*/  I2F.RP R2, R3 ;  /* 0x0000000300027306 */ /* 0x000e620000209400 */
[----:B------:R-:W-:-:S07]  /*0090*/  IMAD.MOV.U32 R12, RZ, RZ, c[0x0][0x1d8] ;  /* 0x00007600ff0c7624 */ /* 0x000fce00078e00ff */
[----:B-1----:R-:W1:Y:S02]  /*00a0*/  MUFU.RCP R2, R2 ;  /* 0x0000000200027308 */ /* 0x002e640000001000 */
[----:B-1----:R-:W-:-:S06]  /*00b0*/  IADD3 R8, R2, 0xffffffe, RZ ;  /* 0x0ffffffe02087810 */ /* 0x002fcc0007ffe0ff */
[----:B------:R1:W3:Y:S02]  /*00c0*/  F2I.FTZ.U32.TRUNC.NTZ R9, R8 ;  /* 0x0000000800097305 */ /* 0x0002e4000021f000 */
[----:B-1----:R-:W-:Y:S01]  /*00d0*/  HFMA2.MMA R8, -RZ, RZ, 0, 0 ;  /* 0x00000000ff087435 */ /* 0x002fe200000001ff */
[----:B---3--:R-:W-:-:S04]  /*00e0*/  IMAD.MOV R10, RZ, RZ, -R9 ;  /* 0x000000ffff0a7224 */ /* 0x008fc800078e0a09 */
[----:B------:R-:W-:-:S05]  /*00f0*/  IMAD R7, R10, R3, RZ ;  /* 0x000000030a077224 */ /* 0x000fca00078e02ff */
[----:B0-----:R-:W-:Y:S02]  /*0100*/  IMAD.HI.U32 R5, R9, R7, R8 ;  /* 0x0000000709057227 */ /* 0x001fe400078e0008 */
[----:B------:R-:W0:Y:S04]  /*0110*/  S2R R7, SR_TID.X ;  /* 0x0000000000077919 */ /* 0x000e280000002100 */
[----:B------:R-:W1:Y:S01]  /*0120*/  S2R R8, SR_CTAID.X ;  /* 0x0000000000087919 */ /* 0x000e620000002500 */
[----:B--2---:R-:W-:-:S04]  /*0130*/  IADD3 R0, R4, -0x1, RZ ;  /* 0xffffffff04007810 */ /* 0x004fc80007ffe0ff */
[----:B------:R-:W-:-:S05]  /*0140*/  IABS R10, R0 ;  /* 0x00000000000a7213 */ /* 0x000fca0000000000 */
        /* <DEDUP_REMOVED lines=8> */
[----:B------:R-:W-:Y:S02]  /*01d0*/  LOP3.LUT R2, R0, c[0x0][0x1d4], RZ, 0x3c, !PT ;  /* 0x0000750000027a12 */ /* 0x000fe400078e3cff */
[----:B------:R-:W-:Y:S02]  /*01e0*/  IADD3 R0, R4, 0x1f, RZ ;  /* 0x0000001f04007810 */ /* 0x000fe40007ffe0ff */
[----:B------:R-:W-:-:S02]  /*01f0*/  ISETP.GE.AND P2, PT, R2, RZ, PT ;  /* 0x000000ff0200720c */ /* 0x000fc40003f46270 */
[----:B------:R-:W-:-:S04]  /*0200*/  SHF.R.S32.HI R9, RZ, 0x1f, R0 ;  /* 0x0000001fff097819 */ /* 0x000fc80000011400 */
[----:B------:R-:W-:Y:S02]  /*0210*/  LEA.HI R2, R9, R0, RZ, 0x5 ;  /* 0x0000000009027211 */ /* 0x000fe400078f28ff */
[----:B------:R-:W-:Y:S02]  /*0220*/  @P0 IADD3 R11, R11, 0x1, RZ ;  /* 0x000000010b0b0810 */ /* 0x000fe40007ffe0ff */
[----:B------:R-:W-:Y:S02]  /*0230*/  ISETP.GT.AND P0, PT, R12, -0x1, PT ;  /* 0xffffffff0c00780c */ /* 0x000fe40003f04270 */
[----:B0-----:R-:W-:Y:S02]  /*0240*/  SHF.R.S32.HI R0, RZ, 0x1f, R7 ;  /* 0x0000001fff007819 */ /* 0x001fe40000011407 */
[----:B------:R-:W-:Y:S02]  /*0250*/  LOP3.LUT R9, R2, 0xffffffe0, RZ, 0xc0, !PT ;  /* 0xffffffe002097812 */ /* 0x000fe400078ec0ff */
[----:B------:R-:W-:-:S02]  /*0260*/  LEA.HI R10, R0, R7, RZ, 0x5 ;  /* 0x00000007000a7211 */ /* 0x000fc400078f28ff */
[----:B------:R-:W-:Y:S02]  /*0270*/  MOV R0, R11 ;  /* 0x0000000b00007202 */ /* 0x000fe40000000f00 */
[----:B------:R-:W-:Y:S02]  /*0280*/  LOP3.LUT R12, R10, 0xffffffe0, RZ, 0xc0, !PT ;  /* 0xffffffe00a0c7812 */ /* 0x000fe400078ec0ff */
[----:B------:R-:W-:Y:S01]  /*0290*/  IMNMX R4, R4, R9, PT ;  /* 0x0000000904047217 */ /* 0x000fe20003800200 */
[----:B------:R-:W-:Y:S01]  /*02a0*/  @!P2 IMAD.MOV R0, RZ, RZ, -R0 ;  /* 0x000000ffff00a224 */ /* 0x000fe200078e0a00 */
[----:B------:R-:W-:Y:S01]  /*02b0*/  SHF.R.S32.HI R9, RZ, 0x5, R10 ;  /* 0x00000005ff097819 */ /* 0x000fe2000001140a */
[----:B------:R-:W-:Y:S01]  /*02c0*/  IMAD.IADD R10, R7, 0x1, -R12 ;  /* 0x00000001070a7824 */ /* 0x000fe200078e0a0c */
[----:B------:R-:W-:Y:S02]  /*02d0*/  SHF.R.S32.HI R2, RZ, 0x5, R2 ;  /* 0x00000005ff027819 */ /* 0x000fe40000011402 */
[----:B------:R-:W-:Y:S01]  /*02e0*/  @!P1 LOP3.LUT R0, RZ, c[0x0][0x1d4], RZ, 0x33, !PT ;  /* 0x00007500ff009a12 */ /* 0x000fe200078e33ff */
[----:B------:R-:W-:Y:S05]  /*02f0*/  @P0 BRA `(.L_x_2722) ;  /* 0x0000039000000947 */ /* 0x000fea0003800000 */
[----:B-1----:R-:W-:Y:S01]  /*0300*/  IABS R14, c[0x0][0x180] ;  /* 0x00006000000e7a13 */ /* 0x002fe20000000000 */
        /* <DEDUP_REMOVED lines=56> */
.L_x_2722:
[----:B-1----:R-:W-:-:S05]  /*0690*/  MOV R11, c[0x0][0xc] ;  /* 0x00000300000b7a02 */ /* 0x002fca0000000f00 */
[----:B------:R-:W-:-:S04]  /*06a0*/  IMAD R11, R11, c[0x0][0x1c8], R8 ;  /* 0x000072000b0b7a24 */ /* 0x000fc800078e0208 */
[----:B------:R-:W-:-:S03]  /*06b0*/  IMAD R11, R11, c[0x0][0x1d8], RZ ;  /* 0x000076000b0b7a24 */ /* 0x000fc600078e02ff */
.L_x_2723:
        /* <DEDUP_REMOVED lines=18> */
.L_x_2727:
        /* <DEDUP_REMOVED lines=36> */
.L_x_2725:
[----:B------:R-:W-:Y:S05]  /*0a20*/  BSYNC B7 ;  /* 0x0000000000077941 */ /* 0x000fea0003800000 */
.L_x_2724:
[----:B------:R-:W-:Y:S05]  /*0a30*/  BRA.DIV ~URZ, `(.L_x_2728) ;  /* 0x000030627f007947 */ /* 0x000fea000b800000 */
[----:B------:R-:W-:-:S04]  /*0a40*/  MOV R3, 0xff7fffff ;  /* 0xff7fffff00037802 */ /* 0x000fc80000000f00 */
.L_x_2764:
        /* <DEDUP_REMOVED lines=10> */
.L_x_2765:
[----:B------:R-:W-:Y:S01]  /*0af0*/  ISETP.NE.AND P0, PT, R10, RZ, PT ;  /* 0x000000ff0a00720c */ /* 0x000fe20003f05270 */
[----:B------:R-:W-:-:S12]  /*0b00*/  WARPSYNC 0xffffffff ;  /* 0xffffffff00007948 */ /* 0x000fd80003800000 */
[----:B-1----:R-:W-:-:S05]  /*0b10*/  @!P0 FMNMX.FTZ R16, R16, R5, !PT ;  /* 0x0000000510108209 */ /* 0x002fca0007810000 */
[----:B------:R1:W-:Y:S02]  /*0b20*/  @!P0 STS [R9.X4], R16 ;  /* 0x0000001009008388 */ /* 0x0003e40000004800 */
[----:B------:R-:W-:Y:S01]  /*0b30*/  BAR.SYNC.DEFER_BLOCKING 0x0 ;  /* 0x0000000000007b1d */ /* 0x000fe20000010000 */
[----:B------:R-:W-:Y:S01]  /*0b40*/  ISETP.GT.AND P0, PT, R10, 0x3, PT ;  /* 0x000000030a00780c */ /* 0x000fe20003f04270 */
[----:B0-----:R-:W-:Y:S01]  /*0b50*/  IMAD.MOV.U32 R5, RZ, RZ, RZ ;  /* 0x000000ffff057224 */ /* 0x001fe200078e00ff */
[----:B------:R-:W-:-:S03]  /*0b60*/  ISETP.GE.AND P2, PT, R7, R4, PT ;  /* 0x000000040700720c */ /* 0x000fc60003f46270 */
[----:B------:R-:W-:Y:S08]  /*0b70*/  BSSY B0, `(.L_x_2730) ;  /* 0x00000e1000007945 */ /* 0x000ff00003800000 */
[----:B------:R-:W0:Y:S04]  /*0b80*/  @!P0 LDS R14, [R10.X4] ;  /* 0x000000000a0e8984 */ /* 0x000e280000004800 */
        /* <DEDUP_REMOVED lines=18> */
.L_x_2734:
[----:B-1----:R-:W1:Y:S01]  /*0cb0*/  LDS R16, [R14] ;  /* 0x000000000e107984 */ /* 0x002e620000000800 */
        /* <DEDUP_REMOVED lines=10> */
.L_x_2733:
[----:B------:R-:W-:Y:S05]  /*0d60*/  BSYNC B1 ;  /* 0x0000000000017941 */ /* 0x000fea0003800000 */
.L_x_2732:
        /* <DEDUP_REMOVED lines=10> */
.L_x_2737:
[----:B-1----:R-:W1:Y:S01]  /*0e10*/  LDS R16, [R12+-0x400] ;  /* 0xfffc00000c107984 */ /* 0x002e620000000800 */
        /* <DEDUP_REMOVED lines=16> */
[----:B---3--:R-:W-:Y:S01]  /*0f20*/  FADD.FTZ R20, -R3, R20 ;  /* 0x0000001403147221 */ /* 0x008fe20000010100 */
[----:B------:R-:W2:Y:S01]  /*0f30*/  MUFU.EX2 R16, R16 ;  /* 0x0000001000107308 */ /* 0x000ea20000000800 */
[----:B------:R-:W-:Y:S02]  /*0f40*/  FMUL.FTZ R18, R18, 1.4426950216293334961 ;  /* 0x3fb8aa3b12127820 */ /* 0x000fe40000410000 */
[----:B------:R-:W-:-:S02]  /*0f50*/  FMUL.FTZ R20, R20, 1.4426950216293334961 ;  /* 0x3fb8aa3b14147820 */ /* 0x000fc40000410000 */
[C---:B----4-:R-:W-:Y:S02]  /*0f60*/  FADD.FTZ R22, -R3.reuse, R22 ;  /* 0x0000001603167221 */ /* 0x050fe40000010100 */
[C---:B-----5:R-:W-:Y:S01]  /*0f70*/  FADD.FTZ R24, -R3.reuse, R24 ;  /* 0x0000001803187221 */ /* 0x060fe20000010100 */
[----:B------:R-:W3:Y:S01]  /*0f80*/  MUFU.EX2 R18, R18 ;  /* 0x0000001200127308 */ /* 0x000ee20000000800 */
[----:B------:R-:W-:Y:S02]  /*0f90*/  FMUL.FTZ R22, R22, 1.4426950216293334961 ;  /* 0x3fb8aa3b16167820 */ /* 0x000fe40000410000 */
[C---:B------:R-:W-:Y:S02]  /*0fa0*/  FADD.FTZ R26, -R3.reuse, R26 ;  /* 0x0000001a031a7221 */ /* 0x040fe40000010100 */
[----:B------:R-:W-:-:S03]  /*0fb0*/  FADD.FTZ R28, -R3, R28 ;  /* 0x0000001c031c7221 */ /* 0x000fc60000010100 */
[----:B------:R-:W4:Y:S01]  /*0fc0*/  MUFU.EX2 R20, R20 ;  /* 0x0000001400147308 */ /* 0x000f220000000800 */
[----:B--2---:R-:W-:Y:S01]  /*0fd0*/  FADD.FTZ R15, R16, R5 ;  /* 0x00000005100f7221 */ /* 0x004fe20000010000 */
[----:B------:R4:W-:Y:S01]  /*0fe0*/  STS [R12+-0x400], R16 ;  /* 0xfffc00100c007388 */ /* 0x0009e20000000800 */
[----:B------:R-:W-:Y:S02]  /*0ff0*/  FMUL.FTZ R5, R24, 1.4426950216293334961 ;  /* 0x3fb8aa3b18057820 */ /* 0x000fe40000410000 */
[----:B------:R-:W-:Y:S01]  /*1000*/  FMUL.FTZ R26, R26, 1.4426950216293334961 ;  /* 0x3fb8aa3b1a1a7820 */ /* 0x000fe20000410000 */
[----:B------:R-:W2:Y:S01]  /*1010*/  LDS R24, [R12+0x1200] ;  /* 0x001200000c187984 */ /* 0x000ea20000000800 */
[----:B------:R-:W-:Y:S01]  /*1020*/  FMUL.FTZ R17, R28, 1.4426950216293334961 ;  /* 0x3fb8aa3b1c117820 */ /* 0x000fe20000410000 */
[----:B------:R5:W1:Y:S01]  /*1030*/  MUFU.EX2 R21, R22 ;  /* 0x0000001600157308 */ /* 0x000a620000000800 */
[----:B---3--:R-:W-:Y:S01]  /*1040*/  FADD.FTZ R15, R15, R18 ;  /* 0x000000120f0f7221 */ /* 0x008fe20000010000 */
[----:B------:R-:W-:Y:S01]  /*1050*/  STS [R12+-0x200], R18 ;  /* 0xfffe00120c007388 */ /* 0x000fe20000000800 */
[----:B------:R-:W-:-:S02]  /*1060*/  FADD.FTZ R30, -R3, R30 ;  /* 0x0000001e031e7221 */ /* 0x000fc40000010100 */
[----:B------:R-:W-:Y:S01]  /*1070*/  FADD.FTZ R32, -R3, R32 ;  /* 0x0000002003207221 */ /* 0x000fe20000010100 */
[----:B------:R-:W3:Y:S01]  /*1080*/  LDS R18, [R12+0x1800] ;  /* 0x001800000c127984 */ /* 0x000ee20000000800 */
[----:B------:R-:W-:Y:S01]  /*1090*/  FMUL.FTZ R19, R30, 1.4426950216293334961 ;  /* 0x3fb8aa3b1e137820 */ /* 0x000fe20000410000 */
[----:B------:R-:W1:Y:S01]  /*10a0*/  MUFU.EX2 R5, R5 ;  /* 0x0000000500057308 */ /* 0x000e620000000800 */
[----:B----4-:R-:W-:Y:S01]  /*10b0*/  FADD.FTZ R16, R15, R20 ;  /* 0x000000140f107221 */ /* 0x010fe20000010000 */
[----:B-----5:R-:W4:Y:S01]  /*10c0*/  LDS R22, [R12+0x1400] ;  /* 0x001400000c167984 */ /* 0x020f220000000800 */
[----:B------:R-:W-:Y:S02]  /*10d0*/  FMUL.FTZ R32, R32, 1.4426950216293334961 ;  /* 0x3fb8aa3b20207820 */ /* 0x000fe40000410000 */
[C---:B------:R-:W-:Y:S01]  /*10e0*/  FADD.FTZ R34, -R3.reuse, R34 ;  /* 0x0000002203227221 */ /* 0x040fe20000010100 */
[----:B------:R-:W-:Y:S01]  /*10f0*/  STS [R12], R20 ;  /* 0x000000140c007388 */ /* 0x000fe20000000800 */
[----:B0-----:R-:W-:Y:S01]  /*1100*/  FADD.FTZ R36, -R3, R36 ;  /* 0x0000002403247221 */ /* 0x001fe20000010100 */
[----:B------:R-:W0:Y:S01]  /*1110*/  MUFU.EX2 R15, R26 ;  /* 0x0000001a000f7308 */ /* 0x000e220000000800 */
[----:B-1----:R-:W-:Y:S01]  /*1120*/  FADD.FTZ R16, R16, R21 ;  /* 0x0000001510107221 */ /* 0x002fe20000010000 */
[----:B------:R-:W1:Y:S01]  /*1130*/  LDS R20, [R12+0x1a00] ;  /* 0x001a00000c147984 */ /* 0x000e620000000800 */
[----:B------:R-:W-:-:S02]  /*1140*/  FMUL.FTZ R34, R34, 1.4426950216293334961 ;  /* 0x3fb8aa3b22227820 */ /* 0x000fc40000410000 */
[----:B------:R-:W-:Y:S01]  /*1150*/  FMUL.FTZ R36, R36, 1.4426950216293334961 ;  /* 0x3fb8aa3b24247820 */ /* 0x000fe20000410000 */
[----:B------:R5:W-:Y:S01]  /*1160*/  STS [R12+0x200], R21 ;  /* 0x000200150c007388 */ /* 0x000be20000000800 */
[----:B------:R-:W-:Y:S01]  /*1170*/  FADD.FTZ R38, -R3, R38 ;  /* 0x0000002603267221 */ /* 0x000fe20000010100 */
[----:B------:R-:W5:Y:S01]  /*1180*/  MUFU.EX2 R17, R17 ;  /* 0x0000001100117308 */ /* 0x000f620000000800 */
[----:B------:R-:W-:Y:S01]  /*1190*/  FADD.FTZ R16, R16, R5 ;  /* 0x0000000510107221 */ /* 0x000fe20000010000 */
[----:B------:R1:W-:Y:S01]  /*11a0*/  STS [R12+0x400], R5 ;  /* 0x000400050c007388 */ /* 0x0003e20000000800 */
[----:B------:R-:W-:-:S05]  /*11b0*/  FMUL.FTZ R38, R38, 1.4426950216293334961 ;  /* 0x3fb8aa3b26267820 */ /* 0x000fca0000410000 */
[----:B------:R-:W4:Y:S01]  /*11c0*/  MUFU.EX2 R19, R19 ;  /* 0x0000001300137308 */ /* 0x000f220000000800 */
[----:B0-----:R-:W-:Y:S01]  /*11d0*/  FADD.FTZ R16, R16, R15 ;  /* 0x0000000f10107221 */ /* 0x001fe20000010000 */
[----:B------:R-:W-:Y:S01]  /*11e0*/  STS [R12+0x600], R15 ;  /* 0x0006000f0c007388 */ /* 0x000fe20000000800 */
[----:B--2---:R-:W-:-:S05]  /*11f0*/  FADD.FTZ R24, -R3, R24 ;  /* 0x0000001803187221 */ /* 0x004fca0000010100 */
[----:B-----5:R-:W0:Y:S01]  /*1200*/  MUFU.EX2 R21, R32 ;  /* 0x0000002000157308 */ /* 0x020e220000000800 */
[----:B------:R-:W-:Y:S01]  /*1210*/  FADD.FTZ R16, R16, R17 ;  /* 0x0000001110107221 */ /* 0x000fe20000010000 */
[----:B------:R-:W-:Y:S01]  /*1220*/  STS [R12+0x800], R17 ;  /* 0x000800110c007388 */ /* 0x000fe20000000800 */
[----:B------:R-:W-:Y:S02]  /*1230*/  FMUL.FTZ R24, R24, 1.4426950216293334961 ;  /* 0x3fb8aa3b18187820 */ /* 0x000fe40000410000 */
[----:B---3--:R-:W-:-:S03]  /*1240*/  FADD.FTZ R18, -R3, R18 ;  /* 0x0000001203127221 */ /* 0x008fc60000010100 */
[----:B------:R-:W2:Y:S01]  /*1250*/  MUFU.EX2 R23, R34 ;  /* 0x0000002200177308 */ /* 0x000ea20000000800 */
[----:B----4-:R-:W-:Y:S01]  /*1260*/  FADD.FTZ R16, R16, R19 ;  /* 0x0000001310107221 */ /* 0x010fe20000010000 */
[----:B------:R-:W-:Y:S01]  /*1270*/  STS [R12+0xa00], R19 ;  /* 0x000a00130c007388 */ /* 0x000fe20000000800 */
[C---:B------:R-:W-:Y:S02]  /*1280*/  FADD.FTZ R22, -R3.reuse, R22 ;  /* 0x0000001603167221 */ /* 0x040fe40000010100 */
[----:B------:R-:W-:Y:S02]  /*1290*/  FMUL.FTZ R18, R18, 1.4426950216293334961 ;  /* 0x3fb8aa3b12127820 */ /* 0x000fe40000410000 */
[----:B------:R-:W-:Y:S01]  /*12a0*/  FMUL.FTZ R22, R22, 1.4426950216293334961 ;  /* 0x3fb8aa3b16167820 */ /* 0x000fe20000410000 */
[----:B------:R-:W3:Y:S01]  /*12b0*/  MUFU.EX2 R25, R36 ;  /* 0x0000002400197308 */ /* 0x000ee20000000800 */
[----:B0-----:R-:W-:Y:S01]  /*12c0*/  FADD.FTZ R16, R16, R21 ;  /* 0x0000001510107221 */ /* 0x001fe20000010000 */
[----:B------:R-:W-:Y:S01]  /*12d0*/  STS [R12+0xc00], R21 ;  /* 0x000c00150c007388 */ /* 0x000fe20000000800 */
[----:B-1----:R-:W-:-:S04]  /*12e0*/  FADD.FTZ R20, -R3, R20 ;  /* 0x0000001403147221 */ /* 0x002fc80000010100 */
[----:B------:R-:W-:Y:S01]  /*12f0*/  FMUL.FTZ R20, R20, 1.4426950216293334961 ;  /* 0x3fb8aa3b14147820 */ /* 0x000fe20000410000 */
[----:B------:R-:W0:Y:S01]  /*1300*/  MUFU.EX2 R27, R24 ;  /* 0x00000018001b7308 */ /* 0x000e220000000800 */
[----:B--2---:R-:W-:Y:S01]  /*1310*/  FADD.FTZ R16, R16, R23 ;  /* 0x0000001710107221 */ /* 0x004fe20000010000 */
        /* <DEDUP_REMOVED lines=19> */
.L_x_2736:
[----:B------:R-:W-:Y:S05]  /*1450*/  BSYNC B1 ;  /* 0x0000000000017941 */ /* 0x000fea0003800000 */
.L_x_2735:
[----:B------:R-:W-:Y:S01]  /*1460*/  IMAD.IADD R14, R4, 0x1, -R13 ;  /* 0x00000001040e7824 */ /* 0x000fe200078e0a0d */
[----:B------:R-:W-:Y:S04]  /*1470*/  BSSY B1, `(.L_x_2738) ;  /* 0x0000036000017945 */ /* 0x000fe80003800000 */
[----:B------:R-:W-:-:S13]  /*1480*/  ISETP.GT.AND P3, PT, R14, 0x200, PT ;  /* 0x000002000e00780c */ /* 0x000fda0003f64270 */
[----:B------:R-:W-:Y:S05]  /*1490*/  @!P3 BRA `(.L_x_2739) ;  /* 0x000003300000b947 */ /* 0x000fea0003800000 */
[----:B------:R-:W2:Y:S01]  /*14a0*/  LDS R14, [R12+-0x400] ;  /* 0xfffc00000c0e7984 */ /* 0x000ea20000000800 */
[----:B------:R-:W-:Y:S02]  /*14b0*/  PLOP3.LUT P0, PT, PT, PT, PT, 0x8, 0x0 ;  /* 0x000000000000781c */ /* 0x000fe40003f0e170 */
[----:B------:R-:W-:Y:S01]  /*14c0*/  IADD3 R13, R13, 0x400, RZ ;  /* 0x000004000d0d7810 */ /* 0x000fe20007ffe0ff */
[----:B-1----:R-:W1:Y:S04]  /*14d0*/  LDS R16, [R12+-0x200] ;  /* 0xfffe00000c107984 */ /* 0x002e680000000800 */
[----:B------:R-:W3:Y:S04]  /*14e0*/  LDS R18, [R12] ;  /* 0x000000000c127984 */ /* 0x000ee80000000800 */
[----:B------:R-:W4:Y:S04]  /*14f0*/  LDS R20, [R12+0x200] ;  /* 0x000200000c147984 */ /* 0x000f280000000800 */
[----:B------:R-:W5:Y:S04]  /*1500*/  LDS R22, [R12+0x400] ;  /* 0x000400000c167984 */ /* 0x000f680000000800 */
[----:B------:R-:W0:Y:S04]  /*1510*/  LDS R24, [R12+0x600] ;  /* 0x000600000c187984 */ /* 0x000e280000000800 */
[----:B------:R-:W0:Y:S04]  /*1520*/  LDS R26, [R12+0x800] ;  /* 0x000800000c1a7984 */ /* 0x000e280000000800 */
[----:B------:R-:W0:Y:S02]  /*1530*/  LDS R28, [R12+0xa00] ;  /* 0x000a00000c1c7984 */ /* 0x000e240000000800 */
        /* <DEDUP_REMOVED lines=41> */
.L_x_2739:
[----:B------:R-:W-:Y:S05]  /*17d0*/  BSYNC B1 ;  /* 0x0000000000017941 */ /* 0x000fea0003800000 */
.L_x_2738:
[----:B------:R-:W-:-:S13]  /*17e0*/  ISETP.LT.OR P0, PT, R13, R4, P0 ;  /* 0x000000040d00720c */ /* 0x000fda0000701670 */
[----:B------:R-:W-:Y:S05]  /*17f0*/  @!P0 BRA `(.L_x_2731) ;  /* 0x0000018000008947 */ /* 0x000fea0003800000 */
[----:B------:R-:W2:Y:S04]  /*1800*/  LDS R14, [R12+-0x400] ;  /* 0xfffc00000c0e7984 */ /* 0x000ea80000000800 */
        /* <DEDUP_REMOVED lines=23> */
.L_x_2731:
[----:B------:R-:W-:Y:S05]  /*1980*/  BSYNC B0 ;  /* 0x0000000000007941 */ /* 0x000fea0003800000 */
.L_x_2730:
        /* <DEDUP_REMOVED lines=13> */
[----:B-1----:R-:W0:Y:S02]  /*1a60*/  SHFL.BFLY PT, R16, R13, 0x1, 0x1f ;  /* 0x0c201f000d107f89 */ /* 0x002e2400000e0000 */
        /* <DEDUP_REMOVED lines=22> */
.L_x_2744:
        /* <DEDUP_REMOVED lines=8> */
.L_x_2743:
[----:B------:R-:W-:Y:S05]  /*1c50*/  BSYNC B1 ;  /* 0x0000000000017941 */ /* 0x000fea0003800000 */
.L_x_2742:
        /* <DEDUP_REMOVED lines=10> */
.L_x_2747:
        /* <DEDUP_REMOVED lines=52> */
.L_x_2746:
[----:B------:R-:W-:Y:S05]  /*2040*/  BSYNC B1 ;  /* 0x0000000000017941 */ /* 0x000fea0003800000 */
.L_x_2745:
        /* <DEDUP_REMOVED lines=31> */
.L_x_2749:
[----:B------:R-:W-:Y:S05]  /*2240*/  BSYNC B1 ;  /* 0x0000000000017941 */ /* 0x000fea0003800000 */
.L_x_2748:
        /* <DEDUP_REMOVED lines=14> */
.L_x_2741:
[----:B------:R-:W-:Y:S05]  /*2330*/  BSYNC B0 ;  /* 0x0000000000007941 */ /* 0x000fea0003800000 */
.L_x_2740:
        /* <DEDUP_REMOVED lines=20> */
[----:B------:R-:W-:-:S04]  /*2480*/  IMAD.HI.U32 R16, R5, R15, R4 ;  /* 0x0000000f05107227 */ /* 0x000fc800078e0004 */
[----:B------:R-:W-:Y:S01]  /*2490*/  IMAD R3, R18, R17, RZ ;  /* 0x0000001112037224 */ /* 0x000fe200078e02ff */
[----:B------:R-:W-:-:S03]  /*24a0*/  IABS R18, c[0x0][0x1d4] ;  /* 0x0000750000127a13 */ /* 0x000fc60000000000 */
[----:B------:R-:W-:Y:S01]  /*24b0*/  IMAD.HI.U32 R15, R13, R3, R12 ;  /* 0x000000030d0f7227 */ /* 0x000fe200078e000c */
[----:B------:R-:W-:-:S03]  /*24c0*/  IADD3 R13, R0, -c[0x0][0x1cc], RZ ;  /* 0x80007300000d7a10 */ /* 0x000fc60007ffe0ff */
[----:B------:R-:W-:-:S05]  /*24d0*/  IMAD.MOV.U32 R3, RZ, RZ, R9 ;  /* 0x000000ffff037224 */ /* 0x000fca00078e0009 */
.L_x_2753:
        /* <DEDUP_REMOVED lines=33> */
.L_x_2751:
[----:B------:R-:W-:Y:S05]  /*26f0*/  BSYNC B6 ;  /* 0x0000000000067941 */ /* 0x000fea0003800000 */
.L_x_2750:
[----:B------:R-:W-:Y:S05]  /*2700*/  BRA.DIV ~URZ, `(.L_x_2754) ;  /* 0x000015b27f007947 */ /* 0x000fea000b800000 */
[----:B------:R-:W-:-:S04]  /*2710*/  IMAD.MOV.U32 R0, RZ, RZ, RZ ;  /* 0x000000ffff007224 */ /* 0x000fc800078e00ff */
.L_x_2766:
[----:B------:R-:W-:Y:S01]  /*2720*/  FADD.FTZ R23, RZ, R0 ;  /* 0x00000000ff177221 */ /* 0x000fe20000010000 */
[----:B------:R-:W-:Y:S05]  /*2730*/  BRA.DIV ~URZ, `(.L_x_2755) ;  /* 0x000016027f007947 */ /* 0x000fea000b800000 */
[----:B------:R-:W1:Y:S01]  /*2740*/  SHFL.BFLY PT, R22, R23, 0x1, 0x1f ;  /* 0x0c201f0017167f89 */ /* 0x000e6200000e0000 */
[----:B------:R-:W-:Y:S01]  /*2750*/  HFMA2.MMA R0, -RZ, RZ, 0, 0 ;  /* 0x00000000ff007435 */ /* 0x000fe200000001ff */
[----:B------:R-:W-:Y:S01]  /*2760*/  CS2R R20, SRZ ;  /* 0x0000000000147805 */ /* 0x000fe2000001ff00 */
[----:B------:R-:W-:Y:S01]  /*2770*/  CS2R R18, SRZ ;  /* 0x0000000000127805 */ /* 0x000fe2000001ff00 */
[----:B0-----:R-:W-:Y:S01]  /*2780*/  CS2R R16, SRZ ;  /* 0x0000000000107805 */ /* 0x001fe2000001ff00 */
[----:B------:R-:W-:Y:S01]  /*2790*/  CS2R R14, SRZ ;  /* 0x00000000000e7805 */ /* 0x000fe2000001ff00 */
[----:B------:R-:W-:Y:S01]  /*27a0*/  IMAD.MOV.U32 R11, RZ, RZ, RZ ;  /* 0x000000ffff0b7224 */ /* 0x000fe200078e00ff */
[----:B------:R-:W-:Y:S01]  /*27b0*/  CS2R R4, SRZ ;  /* 0x0000000000047805 */ /* 0x000fe2000001ff00 */
[----:B------:R-:W-:Y:S01]  /*27c0*/  CS2R R2, SRZ ;  /* 0x0000000000027805 */ /* 0x000fe2000001ff00 */
[----:B------:R-:W-:-:S02]  /*27d0*/  IMAD.MOV.U32 R12, RZ, RZ, RZ ;  /* 0x000000ffff0c7224 */ /* 0x000fc400078e00ff */
[----:B-1----:R-:W-:Y:S02]  /*27e0*/  FADD.FTZ R22, R23, R22 ;  /* 0x0000001617167221 */ /* 0x002fe40000010000 */
[----:B------:R-:W-:Y:S02]  /*27f0*/  IMAD.MOV.U32 R23, RZ, RZ, RZ ;  /* 0x000000ffff177224 */ /* 0x000fe400078e00ff */
.L_x_2767:
[----:B------:R-:W-:Y:S01]  /*2800*/  SHF.R.S32.HI R13, RZ, 0x1f, R10 ;  /* 0x0000001fff0d7819 */ /* 0x000fe2000001140a */
[----:B------:R-:W-:Y:S01]  /*2810*/  WARPSYNC 0xffffffff ;  /* 0xffffffff00007948 */ /* 0x000fe20003800000 */
[----:B------:R-:W-:Y:S01]  /*2820*/  LOP3.LUT R24, R10, 0x3, RZ, 0xc0, !PT ;  /* 0x000000030a187812 */ /* 0x000fe200078ec0ff */
[----:B------:R-:W-:Y:S01]  /*2830*/  BAR.SYNC.DEFER_BLOCKING 0x0 ;  /* 0x0000000000007b1d */ /* 0x000fe20000010000 */
[----:B------:R-:W-:Y:S02]  /*2840*/  LEA.HI R10, R13, R10, RZ, 0x2 ;  /* 0x0000000a0d0a7211 */ /* 0x000fe400078f10ff */
[----:B------:R-:W-:Y:S02]  /*2850*/  ISETP.NE.AND P0, PT, R24, RZ, PT ;  /* 0x000000ff1800720c */ /* 0x000fe40003f05270 */
[----:B------:R-:W-:Y:S01]  /*2860*/  LOP3.LUT R13, R7, 0xffffffc0, RZ, 0xc0, !PT ;  /* 0xffffffc0070d7812 */ /* 0x000fe200078ec0ff */
[----:B------:R-:W-:Y:S01]  /*2870*/  BSSY B0, `(.L_x_2756) ;  /* 0x000001c000007945 */ /* 0x000fe20003800000 */
[----:B------:R-:W-:-:S02]  /*2880*/  SHF.R.S32.HI R10, RZ, 0x2, R10 ;  /* 0x00000002ff0a7819 */ /* 0x000fc4000001140a */
[----:B------:R-:W-:Y:S02]  /*2890*/  ISETP.NE.OR P5, PT, R13, 0x40, P0 ;  /* 0x000000400d00780c */ /* 0x000fe400007a5670 */
[----:B------:R-:W-:Y:S01]  /*28a0*/  IADD3 R25, R7, 0x1f, RZ ;  /* 0x0000001f07197810 */ /* 0x000fe20007ffe0ff */
[----:B------:R-:W-:Y:S01]  /*28b0*/  IMAD R9, R9, 0x80, R10 ;  /* 0x0000008009097824 */ /* 0x000fe200078e020a */
[C---:B------:R-:W-:Y:S02]  /*28c0*/  LOP3.LUT R24, R7.reuse, 0xffffffe0, RZ, 0xc0, !PT ;  /* 0xffffffe007187812 */ /* 0x040fe400078ec0ff */
[C---:B------:R-:W-:Y:S02]  /*28d0*/  ISETP.GT.OR P1, PT, R7.reuse, 0x3f, P0 ;  /* 0x0000003f0700780c */ /* 0x040fe40000724670 */
[----:B------:R-:W-:Y:S01]  /*28e0*/  ISETP.GT.OR P2, PT, R7, 0x1f, P0 ;  /* 0x0000001f0700780c */ /* 0x000fe20000744670 */
[----:B------:R-:W-:Y:S01]  /*28f0*/  FADD.FTZ R7, R12, R23 ;  /* 0x000000170c077221 */ /* 0x000fe20000010000 */
[----:B------:R-:W-:-:S02]  /*2900*/  ISETP.GT.U32.AND P3, PT, R25, 0x3e, PT ;  /* 0x0000003e1900780c */ /* 0x000fc40003f64070 */
        /* <DEDUP_REMOVED lines=18> */
.L_x_2757:
[----:B------:R-:W-:Y:S05]  /*2a30*/  BSYNC B0 ;  /* 0x0000000000007941 */ /* 0x000fea0003800000 */
.L_x_2756:
        /* <DEDUP_REMOVED lines=35> */
.L_x_2759:
[----:B------:R-:W-:Y:S05]  /*2c70*/  BSYNC B0 ;  /* 0x0000000000007941 */ /* 0x000fea0003800000 */
.L_x_2758:
        /* <DEDUP_REMOVED lines=19> */
.L_x_2761:
[----:B------:R-:W-:Y:S05]  /*2db0*/  BSYNC B0 ;  /* 0x0000000000007941 */ /* 0x000fea0003800000 */
.L_x_2760:
        /* <DEDUP_REMOVED lines=36> */
.L_x_2763:
[----:B------:R-:W-:Y:S05]  /*3000*/  BSYNC B0 ;  /* 0x0000000000007941 */ /* 0x000fea0003800000 */
.L_x_2762:
[----:B------:R-:W-:Y:S06]  /*3010*/  BAR.SYNC.DEFER_BLOCKING 0x0 ;  /* 0x0000000000007b1d */ /* 0x000fec0000010000 */
[----:B------:R-:W-:Y:S05]  /*3020*/  @P3 EXIT ;  /* 0x000000000000394d */ /* 0x000fea0003800000 */
[----:B------:R-:W2:Y:S01]  /*3030*/  S2UR UR4, SR_CTAID.Z ;  /* 0x00000000000479c3 */ /* 0x000ea20000002700 */
[----:B------:R-:W-:Y:S02]  /*3040*/  IMAD R6, R6, c[0x0][0xc], RZ ;  /* 0x0000030006067a24 */ /* 0x000fe400078e02ff */
[----:B------:R-:W-:Y:S02]  /*3050*/  IMAD R8, R8, c[0x0][0x14], RZ ;  /* 0x0000050008087a24 */ /* 0x000fe400078e02ff */
[----:B------:R-:W-:-:S03]  /*3060*/  IMAD R6, R6, c[0x0][0x14], RZ ;  /* 0x0000050006067a24 */ /* 0x000fc600078e02ff */
[----:B------:R-:W-:Y:S01]  /*3070*/  SHF.L.U32 R13, R8, 0x7, RZ ;  /* 0x00000007080d7819 */ /* 0x000fe200000006ff */
        /* <DEDUP_REMOVED lines=9> */
[-C--:B01----:R-:W-:Y:S02]  /*3110*/  IADD3 R9, P0, R10, R13.reuse, RZ ;  /* 0x0000000d0a097210 */ /* 0x083fe40007f1e0ff */
[----:B------:R-:W-:Y:S02]  /*3120*/  IADD3 R12, P1, R6, R13, RZ ;  /* 0x0000000d060c7210 */ /* 0x000fe40007f3e0ff */
[-C--:B------:R-:W-:Y:S02]  /*3130*/  LEA.HI.X.SX32 R26, R10, R23.reuse, 0x1, P0 ;  /* 0x000000170a1a7211 */ /* 0x080fe400000f0eff */
[----:B------:R-:W-:Y:S02]  /*3140*/  LEA R8, P0, R9, c[0x0][0x160], 0x1 ;  /* 0x0000580009087a11 */ /* 0x000fe400078008ff */
[----:B------:R-:W-:-:S02]  /*3150*/  LEA.HI.X.SX32 R25, R6, R23, 0x1, P1 ;  /* 0x0000001706197211 */ /* 0x000fc400008f0eff */
[----:B------:R-:W-:Y:S02]  /*3160*/  F2FP.PACK_AB R21, R21, R22 ;  /* 0x000000161515723e */ /* 0x000fe400000000ff */
[----:B------:R-:W-:Y:S02]  /*3170*/  LEA R24, P1, R12, c[0x0][0x160], 0x1 ;  /* 0x000058000c187a11 */ /* 0x000fe400078208ff */
[----:B------:R-:W-:Y:S02]  /*3180*/  IADD3 R6, R10, 0x10, RZ ;  /* 0x000000100a067810 */ /* 0x000fe40007ffe0ff */
[--C-:B------:R-:W-:Y:S02]  /*3190*/  LEA.HI.X R9, R9, c[0x0][0x164], R26.reuse, 0x1, P0 ;  /* 0x0000590009097a11 */ /* 0x100fe400000f0c1a */
[----:B------:R-:W-:Y:S02]  /*31a0*/  PRMT R26, R21, 0x7610, R26 ;  /* 0x00007610151a7816 */ /* 0x000fe4000000001a */
[----:B------:R-:W-:-:S02]  /*31b0*/  LEA.HI.X R25, R12, c[0x0][0x164], R25, 0x1, P1 ;  /* 0x000059000c197a11 */ /* 0x000fc400008f0c19 */
[C---:B------:R-:W-:Y:S01]  /*31c0*/  IADD3 R12, R10.reuse, 0x18, RZ ;  /* 0x000000180a0c7810 */ /* 0x040fe20007ffe0ff */
[----:B------:R0:W-:Y:S01]  /*31d0*/  STG.E.U16 [R8.64], R26 ;  /* 0x0000001a08007986 */ /* 0x0001e2000c101524 */
[----:B------:R-:W-:Y:S02]  /*31e0*/  IADD3 R22, R10, 0x20, RZ ;  /* 0x000000200a167810 */ /* 0x000fe40007ffe0ff */
[-C--:B------:R-:W-:Y:S02]  /*31f0*/  IADD3 R27, P0, R6, R13.reuse, RZ ;  /* 0x0000000d061b7210 */ /* 0x080fe40007f1e0ff */
[----:B------:R-:W-:Y:S02]  /*3200*/  PRMT R29, R21, 0x7632, R29 ;  /* 0x00007632151d7816 */ /* 0x000fe4000000001d */
[-C--:B------:R-:W-:Y:S02]  /*3210*/  IADD3 R21, P1, R12, R13.reuse, RZ ;  /* 0x0000000d0c157210 */ /* 0x080fe40007f3e0ff */
[----:B------:R-:W-:Y:S01]  /*3220*/  IADD3 R28, P2, R22, R13, RZ ;  /* 0x0000000d161c7210 */ /* 0x000fe20007f5e0ff */
[----:B------:R1:W-:Y:S01]  /*3230*/  STG.E.U16 [R24.64], R29 ;  /* 0x0000001d18007986 */ /* 0x0003e2000c101524 */
[----:B------:R-:W-:-:S02]  /*3240*/  LEA.HI.X.SX32 R6, R6, R23, 0x1, P0 ;  /* 0x0000001706067211 */ /* 0x000fc400000f0eff */
[----:B0-----:R-:W-:Y:S02]  /*3250*/  LEA R26, P0, R27, c[0x0][0x160], 0x1 ;  /* 0x000058001b1a7a11 */ /* 0x001fe400078008ff */
[----:B------:R-:W-:Y:S02]  /*3260*/  F2FP.PACK_AB R19, R20, R19 ;  /* 0x000000131413723e */ /* 0x000fe400000000ff */
[-C--:B------:R-:W-:Y:S02]  /*3270*/  LEA.HI.X.SX32 R12, R12, R23.reuse, 0x1, P1 ;  /* 0x000000170c0c7211 */ /* 0x080fe400008f0eff */
[----:B------:R-:W-:Y:S02]  /*3280*/  LEA.HI.X.SX32 R9, R22, R23, 0x1, P2 ;  /* 0x0000001716097211 */ /* 0x000fe400010f0eff */
[----:B------:R-:W-:Y:S02]  /*3290*/  LEA R20, P1, R21, c[0x0][0x160], 0x1 ;  /* 0x0000580015147a11 */ /* 0x000fe400078208ff */
[----:B------:R-:W-:-:S02]  /*32a0*/  LEA R8, P2, R28, c[0x0][0x160], 0x1 ;  /* 0x000058001c087a11 */ /* 0x000fc400078408ff */
[----:B------:R-:W-:Y:S02]  /*32b0*/  LEA.HI.X R27, R27, c[0x0][0x164], R6, 0x1, P0 ;  /* 0x000059001b1b7a11 */ /* 0x000fe400000f0c06 */
[----:B------:R-:W-:Y:S02]  /*32c0*/  IADD3 R6, R10, 0x28, RZ ;  /* 0x000000280a067810 */ /* 0x000fe40007ffe0ff */
[----:B-1----:R-:W-:Y:S02]  /*32d0*/  PRMT R24, R19, 0x7610, R24 ;  /* 0x0000761013187816 */ /* 0x002fe40000000018 */
[----:B------:R-:W-:Y:S02]  /*32e0*/  LEA.HI.X R21, R21, c[0x0][0x164], R12, 0x1, P1 ;  /* 0x0000590015157a11 */ /* 0x000fe400008f0c0c */
[----:B------:R-:W-:Y:S01]  /*32f0*/  LEA.HI.X R9, R28, c[0x0][0x164], R9, 0x1, P2 ;  /* 0x000059001c097a11 */ /* 0x000fe200010f0c09 */
[----:B------:R0:W-:Y:S01]  /*3300*/  STG.E.U16 [R26.64], R24 ;  /* 0x000000181a007986 */ /* 0x0001e2000c101524 */
[----:B------:R-:W-:-:S02]  /*3310*/  IADD3 R12, R10, 0x30, RZ ;  /* 0x000000300a0c7810 */ /* 0x000fc40007ffe0ff */
[-C--:B------:R-:W-:Y:S02]  /*3320*/  IADD3 R28, P0, R6, R13.reuse, RZ ;  /* 0x0000000d061c7210 */ /* 0x080fe40007f1e0ff */
[----:B------:R-:W-:Y:S02]  /*3330*/  IADD3 R22, R10, 0x38, RZ ;  /* 0x000000380a167810 */ /* 0x000fe40007ffe0ff */
[----:B------:R-:W-:Y:S02]  /*3340*/  PRMT R30, R19, 0x7632, R30 ;  /* 0x00007632131e7816 */ /* 0x000fe4000000001e */
[----:B------:R-:W-:Y:S02]  /*3350*/  IADD3 R25, P1, R12, R13, RZ ;  /* 0x0000000d0c197210 */ /* 0x000fe40007f3e0ff */
[----:B------:R-:W-:Y:S01]  /*3360*/  LEA.HI.X.SX32 R29, R6, R23, 0x1, P0 ;  /* 0x00000017061d7211 */ /* 0x000fe200000f0eff */
[----:B------:R1:W-:Y:S01]  /*3370*/  STG.E.U16 [R20.64], R30 ;  /* 0x0000001e14007986 */ /* 0x0003e2000c101524 */
[----:B------:R-:W-:-:S02]  /*3380*/  F2FP.PACK_AB R17, R18, R17 ;  /* 0x000000111211723e */ /* 0x000fc400000000ff */
[----:B0-----:R-:W-:Y:S02]  /*3390*/  LEA R26, P0, R28, c[0x0][0x160], 0x1 ;  /* 0x000058001c1a7a11 */ /* 0x001fe400078008ff */
[----:B------:R-:W-:Y:S01]  /*33a0*/  IADD3 R19, P2, R22, R13, RZ ;  /* 0x0000000d16137210 */ /* 0x000fe20007f5e0ff */
[----:B------:R0:W-:Y:S01]  /*33b0*/  STG.E.U16 [R8.64], R17 ;  /* 0x0000001108007986 */ /* 0x0001e2000c101524 */
[----:B------:R-:W-:Y:S02]  /*33c0*/  LEA.HI.X.SX32 R12, R12, R23, 0x1, P1 ;  /* 0x000000170c0c7211 */ /* 0x000fe400008f0eff */
[----:B------:R-:W-:Y:S02]  /*33d0*/  LEA R24, P1, R25, c[0x0][0x160], 0x1 ;  /* 0x0000580019187a11 */ /* 0x000fe400078208ff */
[----:B------:R-:W-:Y:S02]  /*33e0*/  LEA.HI.X R27, R28, c[0x0][0x164], R29, 0x1, P0 ;  /* 0x000059001c1b7a11 */ /* 0x000fe400000f0c1d */
[----:B------:R-:W-:-:S02]  /*33f0*/  F2FP.PACK_AB R15, R15, R16 ;  /* 0x000000100f0f723e */ /* 0x000fc400000000ff */
[----:B-1----:R-:W-:Y:S02]  /*3400*/  PRMT R21, R17, 0x7632, R21 ;  /* 0x0000763211157816 */ /* 0x002fe40000000015 */
[----:B------:R-:W-:Y:S02]  /*3410*/  LEA.HI.X.SX32 R22, R22, R23, 0x1, P2 ;  /* 0x0000001716167211 */ /* 0x000fe400010f0eff */
[----:B------:R-:W-:Y:S01]  /*3420*/  LEA R18, P2, R19, c[0x0][0x160], 0x1 ;  /* 0x0000580013127a11 */ /* 0x000fe200078408ff */
[----:B------:R1:W-:Y:S01]  /*3430*/  STG.E.U16 [R26.64], R21 ;  /* 0x000000151a007986 */ /* 0x0003e2000c101524 */
[----:B------:R-:W-:Y:S02]  /*3440*/  LEA.HI.X R25, R25, c[0x0][0x164], R12, 0x1, P1 ;  /* 0x0000590019197a11 */ /* 0x000fe400008f0c0c */
[----:B0-----:R-:W-:Y:S02]  /*3450*/  PRMT R9, R15, 0x7610, R9 ;  /* 0x000076100f097816 */ /* 0x001fe40000000009 */
[----:B------:R-:W-:-:S02]  /*3460*/  LEA.HI.X R19, R19, c[0x0][0x164], R22, 0x1, P2 ;  /* 0x0000590013137a11 */ /* 0x000fc400010f0c16 */
[C---:B------:R-:W-:Y:S01]  /*3470*/  IADD3 R20, R10.reuse, 0x58, RZ ;  /* 0x000000580a147810 */ /* 0x040fe20007ffe0ff */
[----:B------:R0:W-:Y:S01]  /*3480*/  STG.E.U16 [R24.64], R9 ;  /* 0x0000000918007986 */ /* 0x0001e2000c101524 */
[C---:B------:R-:W-:Y:S02]  /*3490*/  IADD3 R6, R10.reuse, 0x40, RZ ;  /* 0x000000400a067810 */ /* 0x040fe40007ffe0ff */
[C---:B------:R-:W-:Y:S02]  /*34a0*/  IADD3 R22, R10.reuse, 0x60, RZ ;  /* 0x000000600a167810 */ /* 0x040fe40007ffe0ff */
[----:B-1----:R-:W-:Y:S02]  /*34b0*/  PRMT R27, R15, 0x7632, R27 ;  /* 0x000076320f1b7816 */ /* 0x002fe4000000001b */
[C---:B------:R-:W-:Y:S02]  /*34c0*/  IADD3 R8, R10.reuse, 0x68, RZ ;  /* 0x000000680a087810 */ /* 0x040fe40007ffe0ff */
[C---:B------:R-:W-:Y:S01]  /*34d0*/  IADD3 R16, R10.reuse, 0x50, RZ ;  /* 0x000000500a107810 */ /* 0x040fe20007ffe0ff */
[----:B------:R1:W-:Y:S01]  /*34e0*/  STG.E.U16 [R18.64], R27 ;  /* 0x0000001b12007986 */ /* 0x0003e2000c101524 */
[----:B------:R-:W-:-:S02]  /*34f0*/  IADD3 R12, R10, 0x48, RZ ;  /* 0x000000480a0c7810 */ /* 0x000fc40007ffe0ff */
[-C--:B0-----:R-:W-:Y:S02]  /*3500*/  IADD3 R25, P2, R20, R13.reuse, RZ ;  /* 0x0000000d14197210 */ /* 0x081fe40007f5e0ff */
[----:B------:R-:W-:Y:S02]  /*3510*/  IADD3 R28, R10, 0x70, RZ ;  /* 0x000000700a1c7810 */ /* 0x000fe40007ffe0ff */
[-C--:B------:R-:W-:Y:S02]  /*3520*/  IADD3 R15, P5, R6, R13.reuse, RZ ;  /* 0x0000000d060f7210 */ /* 0x080fe40007fbe0ff */
[-C--:B------:R-:W-:Y:S02]  /*3530*/  IADD3 R9, P1, R22, R13.reuse, RZ ;  /* 0x0000000d16097210 */ /* 0x080fe40007f3e0ff */
[----:B------:R-:W-:Y:S02]  /*3540*/  IADD3 R10, R10, 0x78, RZ ;  /* 0x000000780a0a7810 */ /* 0x000fe40007ffe0ff */
[----:B-1----:R-:W-:-:S02]  /*3550*/  IADD3 R19, P0, R8, R13, RZ ;  /* 0x0000000d08137210 */ /* 0x002fc40007f1e0ff */
[-C--:B------:R-:W-:Y:S02]  /*3560*/  IADD3 R26, P3, R16, R13.reuse, RZ ;  /* 0x0000000d101a7210 */ /* 0x080fe40007f7e0ff */
[----:B------:R-:W-:Y:S02]  /*3570*/  IADD3 R17, P4, R12, R13, RZ ;  /* 0x0000000d0c117210 */ /* 0x000fe40007f9e0ff */
[-C--:B------:R-:W-:Y:S02]  /*3580*/  LEA.HI.X.SX32 R18, R20, R23.reuse, 0x1, P2 ;  /* 0x0000001714127211 */ /* 0x080fe400010f0eff */
[-C--:B------:R-:W-:Y:S02]  /*3590*/  LEA.HI.X.SX32 R30, R6, R23.reuse, 0x1, P5 ;  /* 0x00000017061e7211 */ /* 0x080fe400028f0eff */
[----:B------:R-:W-:Y:S02]  /*35a0*/  LEA.HI.X.SX32 R20, R22, R23, 0x1, P1 ;  /* 0x0000001716147211 */ /* 0x000fe400008f0eff */
[----:B------:R-:W-:-:S02]  /*35b0*/  IADD3 R21, P5, R28, R13, RZ ;  /* 0x0000000d1c157210 */ /* 0x000fc40007fbe0ff */
[----:B------:R-:W-:Y:S02]  /*35c0*/  IADD3 R24, P6, R10, R13, RZ ;  /* 0x0000000d0a187210 */ /* 0x000fe40007fde0ff */
[-C--:B------:R-:W-:Y:S02]  /*35d0*/  LEA.HI.X.SX32 R22, R8, R23.reuse, 0x1, P0 ;  /* 0x0000001708167211 */ /* 0x080fe400000f0eff */
[----:B------:R-:W-:Y:S02]  /*35e0*/  F2FP.PACK_AB R6, R11, R14 ;  /* 0x0000000e0b06723e */ /* 0x000fe400000000ff */
[-C--:B------:R-:W-:Y:S02]  /*35f0*/  LEA.HI.X.SX32 R13, R16, R23.reuse, 0x1, P3 ;  /* 0x00000017100d7211 */ /* 0x080fe400018f0eff */
[----:B------:R-:W-:Y:S02]  /*3600*/  LEA R14, P0, R15, c[0x0][0x160], 0x1 ;  /* 0x000058000f0e7a11 */ /* 0x000fe400078008ff */
[----:B------:R-:W-:-:S02]  /*3610*/  LEA.HI.X.SX32 R12, R12, R23, 0x1, P4 ;  /* 0x000000170c0c7211 */ /* 0x000fc400020f0eff */
[----:B------:R-:W-:Y:S02]  /*3620*/  LEA R16, P1, R17, c[0x0][0x160], 0x1 ;  /* 0x0000580011107a11 */ /* 0x000fe400078208ff */
[-C--:B------:R-:W-:Y:S02]  /*3630*/  LEA.HI.X.SX32 R28, R28, R23.reuse, 0x1, P5 ;  /* 0x000000171c1c7211 */ /* 0x080fe400028f0eff */
[----:B------:R-:W-:Y:S02]  /*3640*/  LEA.HI.X.SX32 R23, R10, R23, 0x1, P6 ;  /* 0x000000170a177211 */ /* 0x000fe400030f0eff */
[----:B------:R-:W-:Y:S02]  /*3650*/  LEA.HI.X R15, R15, c[0x0][0x164], R30, 0x1, P0 ;  /* 0x000059000f0f7a11 */ /* 0x000fe400000f0c1e */
[----:B------:R-:W-:Y:S02]  /*3660*/  LEA R10, P0, R26, c[0x0][0x160], 0x1 ;  /* 0x000058001a0a7a11 */ /* 0x000fe400078008ff */
[----:B------:R-:W-:Y:S01]  /*3670*/  LEA.HI.X R17, R17, c[0x0][0x164], R12, 0x1, P1 ;  /* 0x0000590011117a11 */ /* 0x000fe200008f0c0c */
[----:B------:R-:W-:Y:S01]  /*3680*/  STG.E.U16 [R14.64], R6 ;  /* 0x000000060e007986 */ /* 0x000fe2000c101524 */
[----:B------:R-:W-:-:S02]  /*3690*/  LEA R12, P1, R25, c[0x0][0x160], 0x1 ;  /* 0x00005800190c7a11 */ /* 0x000fc400078208ff */
[----:B------:R-:W-:Y:S02]  /*36a0*/  LEA.HI.X R11, R26, c[0x0][0x164], R13, 0x1, P0 ;  /* 0x000059001a0b7a11 */ /* 0x000fe400000f0c0d */
[----:B------:R-:W-:Y:S02]  /*36b0*/  LEA R8, P0, R9, c[0x0][0x160], 0x1 ;  /* 0x0000580009087a11 */ /* 0x000fe400078008ff */
[----:B------:R-:W-:Y:S02]  /*36c0*/  LEA.HI.X R13, R25, c[0x0][0x164], R18, 0x1, P1 ;  /* 0x00005900190d7a11 */ /* 0x000fe400008f0c12 */
[----:B------:R-:W-:Y:S02]  /*36d0*/  LEA R18, P1, R19, c[0x0][0x160], 0x1 ;  /* 0x0000580013127a11 */ /* 0x000fe400078208ff */
[----:B------:R-:W-:Y:S02]  /*36e0*/  F2FP.PACK_AB R4, R5, R4 ;  /* 0x000000040504723e */ /* 0x000fe400000000ff */
[----:B------:R-:W-:-:S02]  /*36f0*/  PRMT R5, R6, 0x7632, R5 ;  /* 0x0000763206057816 */ /* 0x000fc40000000005 */
[----:B------:R-:W-:Y:S02]  /*3700*/  LEA.HI.X R9, R9, c[0x0][0x164], R20, 0x1, P0 ;  /* 0x0000590009097a11 */ /* 0x000fe400000f0c14 */
[----:B------:R-:W-:Y:S01]  /*3710*/  F2FP.PACK_AB R2, R3, R2 ;  /* 0x000000020302723e */ /* 0x000fe200000000ff */
[----:B------:R-:W-:Y:S01]  /*3720*/  STG.E.U16 [R16.64], R5 ;  /* 0x0000000510007986 */ /* 0x000fe2000c101524 */
[----:B------:R-:W-:Y:S02]  /*3730*/  LEA R20, P0, R21, c[0x0][0x160], 0x1 ;  /* 0x0000580015147a11 */ /* 0x000fe400078008ff */
[----:B------:R-:W-:Y:S01]  /*3740*/  LEA.HI.X R19, R19, c[0x0][0x164], R22, 0x1, P1 ;  /* 0x0000590013137a11 */ /* 0x000fe200008f0c16 */
[----:B------:R0:W-:Y:S01]  /*3750*/  STG.E.U16 [R10.64], R4 ;  /* 0x000000040a007986 */ /* 0x0001e2000c101524 */
[----:B------:R-:W-:Y:S02]  /*3760*/  LEA R22, P1, R24, c[0x0][0x160], 0x1 ;  /* 0x0000580018167a11 */ /* 0x000fe400078208ff */
[----:B------:R-:W-:-:S02]  /*3770*/  PRMT R3, R4, 0x7632, R3 ;  /* 0x0000763204037816 */ /* 0x000fc40000000003 */
[----:B------:R-:W-:Y:S02]  /*3780*/  F2FP.PACK_AB R0, R7, R0 ;  /* 0x000000000700723e */ /* 0x000fe400000000ff */
[----:B------:R-:W-:Y:S01]  /*3790*/  PRMT R7, R2, 0x7632, R7 ;  /* 0x0000763202077816 */ /* 0x000fe20000000007 */
[----:B------:R-:W-:Y:S01]  /*37a0*/  STG.E.U16 [R12.64], R3 ;  /* 0x000000030c007986 */ /* 0x000fe2000c101524 */
[----:B------:R-:W-:Y:S02]  /*37b0*/  LEA.HI.X R21, R21, c[0x0][0x164], R28, 0x1, P0 ;  /* 0x0000590015157a11 */ /* 0x000fe400000f0c1c */
[----:B------:R-:W-:Y:S01]  /*37c0*/  LEA.HI.X R23, R24, c[0x0][0x164], R23, 0x1, P1 ;  /* 0x0000590018177a11 */ /* 0x000fe200008f0c17 */
[----:B------:R-:W-:Y:S01]  /*37d0*/  STG.E.U16 [R8.64], R2 ;  /* 0x0000000208007986 */ /* 0x000fe2000c101524 */
[----:B0-----:R-:W-:-:S03]  /*37e0*/  PRMT R11, R0, 0x7632, R11 ;  /* 0x00007632000b7816 */ /* 0x001fc6000000000b */
[----:B------:R-:W-:Y:S04]  /*37f0*/  STG.E.U16 [R18.64], R7 ;  /* 0x0000000712007986 */ /* 0x000fe8000c101524 */
[----:B------:R-:W-:Y:S04]  /*3800*/  STG.E.U16 [R20.64], R0 ;  /* 0x0000000014007986 */ /* 0x000fe8000c101524 */
[----:B------:R-:W-:Y:S01]  /*3810*/  STG.E.U16 [R22.64], R11 ;  /* 0x0000000b16007986 */ /* 0x000fe2000c101524 */
[----:B------:R-:W-:Y:S05]  /*3820*/  EXIT ;  /* 0x000000000000794d */ /* 0x000fea0003800000 */
.L_x_2726:
        /* <DEDUP_REMOVED lines=19> */
.L_x_2752:
        /* <DEDUP_REMOVED lines=20> */
.L_x_2728:
[----:B------:R-:W-:Y:S01]  /*3aa0*/  MOV R23, 0xff7fffff ;  /* 0xff7fffff00177802 */ /* 0x000fe20000000f00 */
[----:B------:R-:W-:Y:S01]  /*3ab0*/  IMAD.MOV.U32 R24, RZ, RZ, 0x10 ;  /* 0x00000010ff187424 */ /* 0x000fe200078e00ff */
[----:B------:R-:W-:Y:S01]  /*3ac0*/  MOV R12, 0x3b00 ;  /* 0x00003b00000c7802 */ /* 0x000fe20000000f00 */
[----:B------:R-:W-:Y:S02]  /*3ad0*/  IMAD.MOV.U32 R25, RZ, RZ, 0x1f ;  /* 0x0000001fff197424 */ /* 0x000fe400078e00ff */
[----:B------:R-:W-:Y:S02]  /*3ae0*/  IMAD.MOV.U32 R26, RZ, RZ, -0x1 ;  /* 0xffffffffff1a7424 */ /* 0x000fe400078e00ff */
[----:B------:R-:W-:Y:S05]  /*3af0*/  CALL.REL.NOINC `($__internal_65_$__cuda_sm70_shflsync_bfly_p) ;  /* 0x00000ee000007944 */ /* 0x000fea0003c00000 */
[----:B-1----:R-:W-:Y:S01]  /*3b00*/  MOV R3, R24 ;  /* 0x0000001800037202 */ /* 0x002fe20000000f00 */
[----:B0-----:R-:W-:Y:S05]  /*3b10*/  BRA `(.L_x_2764) ;  /* 0xffffcf3000007947 */ /* 0x001fea000383ffff */
.L_x_2729:
[----:B------:R-:W-:Y:S01]  /*3b20*/  IMAD.MOV.U32 R24, RZ, RZ, 0x8 ;  /* 0x00000008ff187424 */ /* 0x000fe200078e00ff */
[----:B------:R-:W-:Y:S01]  /*3b30*/  MOV R12, 0x3b70 ;  /* 0x00003b70000c7802 */ /* 0x000fe20000000f00 */
[----:B------:R-:W-:Y:S02]  /*3b40*/  IMAD.MOV.U32 R25, RZ, RZ, 0x1f ;  /* 0x0000001fff197424 */ /* 0x000fe400078e00ff */
[----:B------:R-:W-:-:S02]  /*3b50*/  IMAD.MOV.U32 R26, RZ, RZ, -0x1 ;  /* 0xffffffffff1a7424 */ /* 0x000fc400078e00ff */
[----:B------:R-:W-:Y:S05]  /*3b60*/  CALL.REL.NOINC `($__internal_65_$__cuda_sm70_shflsync_bfly_p) ;  /* 0x00000e7000007944 */ /* 0x000fea0003c00000 */
[----:B01----:R-:W-:Y:S01]  /*3b70*/  FMNMX.FTZ R23, R23, R24, !PT ;  /* 0x0000001817177209 */ /* 0x003fe20007810000 */
[----:B------:R-:W-:Y:S01]  /*3b80*/  HFMA2.MMA R24, -RZ, RZ, 0, 2.384185791015625e-07 ;  /* 0x00000004ff187435 */ /* 0x000fe200000001ff */
[----:B------:R-:W-:Y:S01]  /*3b90*/  IMAD.MOV.U32 R25, RZ, RZ, 0x1f ;  /* 0x0000001fff197424 */ /* 0x000fe200078e00ff */
[----:B------:R-:W-:Y:S01]  /*3ba0*/  MOV R12, 0x3bd0 ;  /* 0x00003bd0000c7802 */ /* 0x000fe20000000f00 */
[----:B------:R-:W-:-:S03]  /*3bb0*/  IMAD.MOV.U32 R26, RZ, RZ, -0x1 ;  /* 0xffffffffff1a7424 */ /* 0x000fc600078e00ff */
[----:B------:R-:W-:Y:S05]  /*3bc0*/  CALL.REL.NOINC `($__internal_65_$__cuda_sm70_shflsync_bfly_p) ;  /* 0x00000e1000007944 */ /* 0x000fea0003c00000 */
[----:B01----:R-:W-:Y:S01]  /*3bd0*/  FMNMX.FTZ R23, R23, R24, !PT ;  /* 0x0000001817177209 */ /* 0x003fe20007810000 */
[----:B------:R-:W-:Y:S01]  /*3be0*/  IMAD.MOV.U32 R24, RZ, RZ, 0x2 ;  /* 0x00000002ff187424 */ /* 0x000fe200078e00ff */
[----:B------:R-:W-:Y:S01]  /*3bf0*/  MOV R25, 0x1f ;  /* 0x0000001f00197802 */ /* 0x000fe20000000f00 */
[----:B------:R-:W-:Y:S01]  /*3c00*/  IMAD.MOV.U32 R26, RZ, RZ, -0x1 ;  /* 0xffffffffff1a7424 */ /* 0x000fe200078e00ff */
[----:B------:R-:W-:-:S02]  /*3c10*/  MOV R12, 0x3c30 ;  /* 0x00003c30000c7802 */ /* 0x000fc40000000f00 */
[----:B------:R-:W-:Y:S05]  /*3c20*/  CALL.REL.NOINC `($__internal_65_$__cuda_sm70_shflsync_bfly_p) ;  /* 0x00000db000007944 */ /* 0x000fea0003c00000 */
[----:B-1----:R-:W-:Y:S01]  /*3c30*/  FMNMX.FTZ R5, R23, R24, !PT ;  /* 0x0000001817057209 */ /* 0x002fe20007810000 */
[----:B------:R-:W-:Y:S01]  /*3c40*/  IMAD.MOV.U32 R24, RZ, RZ, 0x1 ;  /* 0x00000001ff187424 */ /* 0x000fe200078e00ff */
[----:B0-----:R-:W-:Y:S01]  /*3c50*/  MOV R26, 0xffffffff ;  /* 0xffffffff001a7802 */ /* 0x001fe20000000f00 */
[----:B------:R-:W-:Y:S01]  /*3c60*/  IMAD.MOV.U32 R25, RZ, RZ, 0x1f ;  /* 0x0000001fff197424 */ /* 0x000fe200078e00ff */
[----:B------:R-:W-:Y:S01]  /*3c70*/  MOV R12, 0x3ca0 ;  /* 0x00003ca0000c7802 */ /* 0x000fe20000000f00 */
[----:B------:R-:W-:-:S02]  /*3c80*/  IMAD.MOV.U32 R23, RZ, RZ, R5 ;  /* 0x000000ffff177224 */ /* 0x000fc400078e0005 */
[----:B------:R-:W-:Y:S05]  /*3c90*/  CALL.REL.NOINC `($__internal_65_$__cuda_sm70_shflsync_bfly_p) ;  /* 0x00000d4000007944 */ /* 0x000fea0003c00000 */
[----:B-1----:R-:W-:Y:S01]  /*3ca0*/  IMAD.MOV.U32 R16, RZ, RZ, R24 ;  /* 0x000000ffff107224 */ /* 0x002fe200078e0018 */
[----:B0-----:R-:W-:Y:S05]  /*3cb0*/  BRA `(.L_x_2765) ;  /* 0xffffce3000007947 */ /* 0x001fea000383ffff */
.L_x_2754:
[----:B------:R-:W-:Y:S01]  /*3cc0*/  HFMA2.MMA R24, -RZ, RZ, 0, 1.1920928955078125e-07 ;  /* 0x00000002ff187435 */ /* 0x000fe200000001ff */
[----:B------:R-:W-:Y:S01]  /*3cd0*/  IMAD.MOV.U32 R23, RZ, RZ, RZ ;  /* 0x000000ffff177224 */ /* 0x000fe200078e00ff */
[----:B0-----:R-:W-:Y:S01]  /*3ce0*/  MOV R12, 0x3d20 ;  /* 0x00003d20000c7802 */ /* 0x001fe20000000f00 */
[----:B------:R-:W-:-:S02]  /*3cf0*/  IMAD.MOV.U32 R25, RZ, RZ, 0x1f ;  /* 0x0000001fff197424 */ /* 0x000fc400078e00ff */
[----:B------:R-:W-:Y:S02]  /*3d00*/  IMAD.MOV.U32 R26, RZ, RZ, -0x1 ;  /* 0xffffffffff1a7424 */ /* 0x000fe400078e00ff */
[----:B------:R-:W-:Y:S05]  /*3d10*/  CALL.REL.NOINC `($__internal_65_$__cuda_sm70_shflsync_bfly_p) ;  /* 0x00000cc000007944 */ /* 0x000fea0003c00000 */
[----:B-1----:R-:W-:Y:S01]  /*3d20*/  IMAD.MOV.U32 R0, RZ, RZ, R24 ;  /* 0x000000ffff007224 */ /* 0x002fe200078e0018 */
[----:B0-----:R-:W-:Y:S05]  /*3d30*/  BRA `(.L_x_2766) ;  /* 0xffffe9e000007947 */ /* 0x001fea000383ffff */
.L_x_2755:
[----:B------:R-:W-:Y:S01]  /*3d40*/  MOV R24, 0x1 ;  /* 0x0000000100187802 */ /* 0x000fe20000000f00 */
[----:B------:R-:W-:Y:S01]  /*3d50*/  IMAD.MOV.U32 R25, RZ, RZ, 0x1f ;  /* 0x0000001fff197424 */ /* 0x000fe200078e00ff */
[----:B0-----:R-:W-:Y:S01]  /*3d60*/  MOV R12, 0x3d90 ;  /* 0x00003d90000c7802 */ /* 0x001fe20000000f00 */
[----:B------:R-:W-:Y:S02]  /*3d70*/  IMAD.MOV.U32 R26, RZ, RZ, -0x1 ;  /* 0xffffffffff1a7424 */ /* 0x000fe400078e00ff */
[----:B------:R-:W-:Y:S05]  /*3d80*/  CALL.REL.NOINC `($__internal_65_$__cuda_sm70_shflsync_bfly_p) ;  /* 0x00000c5000007944 */ /* 0x000fea0003c00000 */
[----:B-1----:R-:W-:Y:S01]  /*3d90*/  FADD.FTZ R22, R23, R24 ;  /* 0x0000001817167221 */ /* 0x002fe20000010000 */
[----:B------:R-:W-:Y:S01]  /*3da0*/  HFMA2.MMA R24, -RZ, RZ, 0, 1.1920928955078125e-07 ;  /* 0x00000002ff187435 */ /* 0x000fe200000001ff */
[----:B0-----:R-:W-:Y:S01]  /*3db0*/  IMAD.MOV.U32 R23, RZ, RZ, RZ ;  /* 0x000000ffff177224 */ /* 0x001fe200078e00ff */
[----:B------:R-:W-:Y:S01]  /*3dc0*/  MOV R12, 0x3e00 ;  /* 0x00003e00000c7802 */ /* 0x000fe20000000f00 */
[----:B------:R-:W-:Y:S02]  /*3dd0*/  IMAD.MOV.U32 R25, RZ, RZ, 0x1f ;  /* 0x0000001fff197424 */ /* 0x000fe400078e00ff */
[----:B------:R-:W-:-:S02]  /*3de0*/  IMAD.MOV.U32 R26, RZ, RZ, -0x1 ;  /* 0xffffffffff1a7424 */ /* 0x000fc400078e00ff */
[----:B------:R-:W-:Y:S05]  /*3df0*/  CALL.REL.NOINC `($__internal_65_$__cuda_sm70_shflsync_bfly_p) ;  /* 0x00000be000007944 */ /* 0x000fea0003c00000 */
[----:B01----:R-:W-:Y:S01]  /*3e00*/  FADD.FTZ R23, RZ, R24 ;  /* 0x00000018ff177221 */ /* 0x003fe20000010000 */
[----:B------:R-:W-:Y:S01]  /*3e10*/  MOV R25, 0x1f ;  /* 0x0000001f00197802 */ /* 0x000fe20000000f00 */
[----:B------:R-:W-:Y:S01]  /*3e20*/  IMAD.MOV.U32 R24, RZ, RZ, 0x1 ;  /* 0x00000001ff187424 */ /* 0x000fe200078e00ff */
[----:B------:R-:W-:Y:S01]  /*3e30*/  MOV R12, 0x3e60 ;  /* 0x00003e60000c7802 */ /* 0x000fe20000000f00 */
[----:B------:R-:W-:-:S02]  /*3e40*/  IMAD.MOV.U32 R26, RZ, RZ, -0x1 ;  /* 0xffffffffff1a7424 */ /* 0x000fc400078e00ff */
[----:B------:R-:W-:Y:S05]  /*3e50*/  CALL.REL.NOINC `($__internal_65_$__cuda_sm70_shflsync_bfly_p) ;  /* 0x00000b8000007944 */ /* 0x000fea0003c00000 */
[----:B0-----:R-:W-:Y:S01]  /*3e60*/  HFMA2.MMA R25, -RZ, RZ, 0, 1.847743988037109375e-06 ;  /* 0x0000001fff197435 */ /* 0x001fe200000001ff */
[----:B-1----:R-:W-:Y:S01]  /*3e70*/  FADD.FTZ R21, R23, R24 ;  /* 0x0000001817157221 */ /* 0x002fe20000010000 */
[----:B------:R-:W-:Y:S01]  /*3e80*/  MOV R12, 0x3ed0 ;  /* 0x00003ed0000c7802 */ /* 0x000fe20000000f00 */
[----:B------:R-:W-:-:S02]  /*3e90*/  IMAD.MOV.U32 R23, RZ, RZ, RZ ;  /* 0x000000ffff177224 */ /* 0x000fc400078e00ff */
[----:B------:R-:W-:Y:S02]  /*3ea0*/  IMAD.MOV.U32 R24, RZ, RZ, 0x2 ;  /* 0x00000002ff187424 */ /* 0x000fe400078e00ff */
[----:B------:R-:W-:Y:S02]  /*3eb0*/  IMAD.MOV.U32 R26, RZ, RZ, -0x1 ;  /* 0xffffffffff1a7424 */ /* 0x000fe400078e00ff */
[----:B------:R-:W-:Y:S05]  /*3ec0*/  CALL.REL.NOINC `($__internal_65_$__cuda_sm70_shflsync_bfly_p) ;  /* 0x00000b1000007944 */ /* 0x000fea0003c00000 */
[----:B01----:R-:W-:Y:S01]  /*3ed0*/  FADD.FTZ R23, RZ, R24 ;  /* 0x00000018ff177221 */ /* 0x003fe20000010000 */
[----:B------:R-:W-:Y:S01]  /*3ee0*/  MOV R25, 0x1f ;  /* 0x0000001f00197802 */ /* 0x000fe20000000f00 */
[----:B------:R-:W-:Y:S01]  /*3ef0*/  IMAD.MOV.U32 R24, RZ, RZ, 0x1 ;  /* 0x00000001ff187424 */ /* 0x000fe200078e00ff */
[----:B------:R-:W-:Y:S01]  /*3f00*/  MOV R12, 0x3f30 ;  /* 0x00003f30000c7802 */ /* 0x000fe20000000f00 */
[----:B------:R-:W-:Y:S02]  /*3f10*/  IMAD.MOV.U32 R26, RZ, RZ, -0x1 ;  /* 0xffffffffff1a7424 */ /* 0x000fe400078e00ff */
[----:B------:R-:W-:Y:S05]  /*3f20*/  CALL.REL.NOINC `($__internal_65_$__cuda_sm70_shflsync_bfly_p) ;  /* 0x00000ab000007944 */ /* 0x000fea0003c00000 */
[----:B-1----:R-:W-:Y:S01]  /*3f30*/  FADD.FTZ R19, R23, R24 ;  /* 0x0000001817137221 */ /* 0x002fe20000010000 */
[----:B------:R-:W-:Y:S01]  /*3f40*/  HFMA2.MMA R24, -RZ, RZ, 0, 1.1920928955078125e-07 ;  /* 0x00000002ff187435 */ /* 0x000fe200000001ff */
[----:B0-----:R-:W-:Y:S01]  /*3f50*/  IMAD.MOV.U32 R23, RZ, RZ, RZ ;  /* 0x000000ffff177224 */ /* 0x001fe200078e00ff */
[----:B------:R-:W-:Y:S01]  /*3f60*/  MOV R12, 0x3fa0 ;  /* 0x00003fa0000c7802 */ /* 0x000fe20000000f00 */
[----:B------:R-:W-:-:S02]  /*3f70*/  IMAD.MOV.U32 R25, RZ, RZ, 0x1f ;  /* 0x0000001fff197424 */ /* 0x000fc400078e00ff */
        /* <DEDUP_REMOVED lines=9> */
[----:B0-----:R-:W-:Y:S01]  /*4010*/  HFMA2.MMA R23, -RZ, RZ, 0, 0 ;  /* 0x00000000ff177435 */ /* 0x001fe200000001ff */
[----:B------:R-:W-:Y:S01]  /*4020*/  IMAD.MOV.U32 R24, RZ, RZ, 0x2 ;  /* 0x00000002ff187424 */ /* 0x000fe200078e00ff */
[----:B------:R-:W-:Y:S01]  /*4030*/  MOV R26, 0xffffffff ;  /* 0xffffffff001a7802 */ /* 0x000fe20000000f00 */
[----:B------:R-:W-:Y:S01]  /*4040*/  IMAD.MOV.U32 R25, RZ, RZ, 0x1f ;  /* 0x0000001fff197424 */ /* 0x000fe200078e00ff */
[----:B------:R-:W-:Y:S02]  /*4050*/  MOV R12, 0x4070 ;  /* 0x00004070000c7802 */ /* 0x000fe40000000f00 */
[----:B------:R-:W-:Y:S05]  /*4060*/  CALL.REL.NOINC `($__internal_65_$__cuda_sm70_shflsync_bfly_p) ;  /* 0x0000097000007944 */ /* 0x000fea0003c00000 */
[----:B01----:R-:W-:Y:S01]  /*4070*/  FADD.FTZ R23, RZ, R24 ;  /* 0x00000018ff177221 */ /* 0x003fe20000010000 */
[----:B------:R-:W-:Y:S01]  /*4080*/  MOV R26, 0xffffffff ;  /* 0xffffffff001a7802 */ /* 0x000fe20000000f00 */
[----:B------:R-:W-:Y:S01]  /*4090*/  IMAD.MOV.U32 R24, RZ, RZ, 0x1 ;  /* 0x00000001ff187424 */ /* 0x000fe200078e00ff */
[----:B------:R-:W-:Y:S01]  /*40a0*/  MOV R12, 0x40d0 ;  /* 0x000040d0000c7802 */ /* 0x000fe20000000f00 */
[----:B------:R-:W-:-:S02]  /*40b0*/  IMAD.MOV.U32 R25, RZ, RZ, 0x1f ;  /* 0x0000001fff197424 */ /* 0x000fc400078e00ff */
        /* <DEDUP_REMOVED lines=144> */
[----:B-1----:R-:W-:Y:S01]  /*49c0*/  MOV R12, R24 ;  /* 0x00000018000c7202 */ /* 0x002fe20000000f00 */
[----:B0-----:R-:W-:Y:S05]  /*49d0*/  BRA `(.L_x_2767) ;  /* 0xffffde2000007947 */ /* 0x001fea000383ffff */
        .weak           $__internal_65_$__cuda_sm70_shflsync_bfly_p
        .type           $__internal_65_$__cuda_sm70_shflsync_bfly_p,@function
        .size           $__internal_65_$__cuda_sm70_shflsync_bfly_p,(.L_x_23232 - $__internal_65_$__cuda_sm70_shflsync_bfly_p)
$__internal_65_$__cuda_sm70_shflsync_bfly_p:
[----:B------:R-:W-:Y:S01]  /*49e0*/  IMAD.MOV.U32 R13, RZ, RZ, 0x0 ;  /* 0x00000000ff0d7424 */ /* 0x000fe200078e00ff */
[----:B------:R-:W-:Y:S04]  /*49f0*/  WARPSYNC R26 ;  /* 0x0000001a00007348 */ /* 0x000fe80003800000 */
[----:B------:R0:W1:Y:S01]  /*4a00*/  SHFL.BFLY PT, R24, R23, R24, R25 ;  /* 0x0c00001817187389 */ /* 0x00006200000e0019 */
[----:B------:R-:W-:Y:S05]  /*4a10*/  RET.REL.NODEC R12 `(_ZN4vllm25paged_attention_v1_kernelIthLi128ELi32ELi128ELNS_18Fp8KVCacheDataTypeE2ELb1EEEvPT_PKS2_PKT0_S8_ifPKiSA_iPKfiiiSC_SC_iiiii) ;  /* 0xffffb5e00c007950 */ /* 0x000fea0003c3ffff */
.L_x_2768:
        /* <DEDUP_REMOVED lines=14> */
.L_x_23232:


//--------------------- .text._ZN4vllm25paged_attention_v1_kernelIthLi120ELi32ELi128ELNS_18Fp8KVCacheDataTypeE2ELb1EEEvPT_PKS2_PKT0_S8_ifPKiSA_iPKfiiiSC_SC_iiiii --------------------------
	.section	.text._ZN4vllm25paged_attention_v1_kernelIthLi120ELi32ELi128ELNS_18Fp8KVCacheDataTypeE2ELb1EEEvPT_PKS2_PKT0_S8_ifPKiSA_iPKfiiiSC_SC_iiiii,"ax",@progbits
	.sectioninfo	@"SHI_REGISTERS=44"
	.align	128
        .global         _ZN4vllm25paged_attention_v1_kernelIthLi120ELi32ELi128ELNS_18Fp8KVCacheDataTypeE2ELb1EEEvPT_PKS2_PKT0_S8_ifPKiSA_iPKfiiiSC_SC_iiiii
        .type           _ZN4vllm25paged_attention_v1_kernelIthLi120ELi32ELi128ELNS_18Fp8KVCacheDataTypeE2ELb1EEEvPT_PKS2_PKT0_S8_ifPKiSA_iPKfiiiSC_SC_iiiii,@function
        .size           _ZN4vllm25paged_attention_v1_kernelIthLi120ELi32ELi128ELNS_18Fp8KVCacheDataTypeE2ELb1EEEvPT_PKS2_PKT0_S8_ifPKiSA_iPKfiiiSC_SC_iiiii,(.L_x_23233 - _ZN4vllm25paged_attention_v1_kernelIthLi120ELi32ELi128ELNS_18Fp8KVCacheDataTypeE2ELb1EEEvPT_PKS2_PKT0_S8_ifPKiSA_iPKfiiiSC_SC_iiiii)
        .other          _ZN4vllm25paged_attention_v1_kernelIthLi120ELi32ELi128ELNS_18Fp8KVCacheDataTypeE2ELb1EEEvPT_PKS2_PKT0_S8_ifPKiSA_iPKfiiiSC_SC_iiiii,@"STO_CUDA_ENTRY STV_DEFAULT"
_ZN4vllm25paged_attention_v1_kernelIthLi120ELi32ELi128ELNS_18Fp8KVCacheDataTypeE2ELb1EEEvPT_PKS2_PKT0_S8_ifPKiSA_iPKfiiiSC_SC_iiiii:
.text._ZN4vllm25paged_attention_v1_kernelIthLi120ELi32ELi128ELNS_18Fp8KVCacheDataTypeE2ELb1EEEvPT_PKS2_PKT0_S8_ifPKiSA_iPKfiiiSC_SC_iiiii:
[----:B------:R-:W-:Y:S02]  /*0000*/  IMAD.MOV.U32 R1, RZ, RZ, c[0x0][0x28] ;  /* 0x00000a00ff017624 */ /* 0x000fe400078e00ff */
[----:B------:R-:W0:Y:S01]  /*0010*/  S2R R4, SR_CTAID.Y ;  /* 0x0000000000047919 */ /* 0x000e220000002600 */
[----:B------:R-:W-:Y:S01]  /*0020*/  IMAD.MOV.U32 R7, RZ, RZ, 0x4 ;  /* 0x00000004ff077424 */ /* 0x000fe200078e00ff */
[----:B------:R-:W-:Y:S01]  /*0030*/  ULDC.64 UR36, c[0x0][0x118] ;  /* 0x0000460000247ab9 */ /* 0x000fe20000000a00 */
[----:B------:R-:W-:Y:S01]  /*0040*/  IABS R2, c[0x0][0x1d4] ;  /* 0x0000750000027a13 */ /* 0x000fe20000000000 */
[----:B------:R-:W-:Y:S01]  /*0050*/  BAR.SYNC.DEFER_BLOCKING 0x0 ;  /* 0x0000000000007b1d */ /* 0x000fe20000010000 */
[----:B0-----:R-:W-:-:S05]  /*0060*/  IMAD.WIDE R6, R4, R7, c[0x0][0x190] ;  /* 0x0000640004067625 */ /* 0x001fca00078e0207 */
[----:B------:R0:W2:Y:S01]  /*0070*/  LDG.E.CONSTANT R10, [R6.64] ;  /* 0x00000024060a7981 */ /* 0x0000a2000c1e9900 */
[----:B------:R-:W1:Y:S01]  /*0080*/  I2F.RP R3, R2 ;  /* 0x0000000200037306 */ /* 0x000e620000209400 */
[----:B------:R-:W-:Y:S02]  /*0090*/  IMAD.MOV.U32 R12, RZ, RZ, c[0x0][0x1d8] ;  /* 0x00007600ff0c7624 */ /* 0x000fe400078e00ff */
[----:B0-----:R-:W0:Y:S05]  /*00a0*/  S2R R7, SR_TID.X ;  /* 0x0000000000077919 */ /* 0x001e2a0000002100 */
[----:B-1----:R-:W1:Y:S02]  /*00b0*/  MUFU.RCP R3, R3 ;  /* 0x0000000300037308 */ /* 0x002e640000001000 */
[----:B-1----:R-:W-:-:S06]  /*00c0*/  IADD3 R8, R3, 0xffffffe, RZ ;  /* 0x0ffffffe03087810 */ /* 0x002fcc0007ffe0ff */
[----:B------:R1:W3:Y:S02]  /*00d0*/  F2I.FTZ.U32.TRUNC.NTZ R9, R8 ;  /* 0x0000000800097305 */ /* 0x0002e4000021f000 */
[----:B-1----:R-:W-:Y:S01]  /*00e0*/  HFMA2.MMA R8, -RZ, RZ, 0, 0 ;  /* 0x00000000ff087435 */ /* 0x002fe200000001ff */
[----:B---3--:R-:W-:-:S04]  /*00f0*/  IMAD.MOV R5, RZ, RZ, -R9 ;  /* 0x000000ffff057224 */ /* 0x008fc800078e0a09 */
[----:B------:R-:W-:-:S05]  /*0100*/  IMAD R5, R5, R2, RZ ;  /* 0x0000000205057224 */ /* 0x000fca00078e02ff */
[----:B------:R-:W-:Y:S01]  /*0110*/  IMAD.HI.U32 R5, R9, R5, R8 ;  /* 0x0000000509057227 */ /* 0x000fe200078e0008 */
[----:B--2---:R-:W-:-:S04]  /*0120*/  IADD3 R0, R10, -0x1, RZ ;  /* 0xffffffff0a007810 */ /* 0x004fc80007ffe0ff */
[----:B------:R-:W-:-:S05]  /*0130*/  IABS R6, R0 ;  /* 0x0000000000067213 */ /* 0x000fca0000000000 */
[----:B------:R-:W-:-:S04]  /*0140*/  IMAD.HI.U32 R11, R5, R6, RZ ;  /* 0x00000006050b7227 */ /* 0x000fc800078e00ff */
[----:B------:R-:W-:-:S04]  /*0150*/  IMAD.MOV R3, RZ, RZ, -R11 ;  /* 0x000000ffff037224 */ /* 0x000fc800078e0a0b */
[C---:B------:R-:W-:Y:S02]  /*0160*/  IMAD R3, R2.reuse, R3, R6 ;  /* 0x0000000302037224 */ /* 0x040fe400078e0206 */
[----:B------:R-:W1:Y:S03]  /*0170*/  S2R R6, SR_CTAID.X ;  /* 0x0000000000067919 */ /* 0x000e660000002500 */
        /* <DEDUP_REMOVED lines=81> */
.L_x_2769:
[----:B-1----:R-:W-:-:S05]  /*0690*/  MOV R11, c[0x0][0xc] ;  /* 0x00000300000b7a02 */ /* 0x002fca0000000f00 */
[----:B------:R-:W-:-:S04]  /*06a0*/  IMAD R11, R11, c[0x0][0x1c8], R6 ;  /* 0x000072000b0b7a24 */ /* 0x000fc800078e0206 */
[----:B------:R-:W-:-:S03]  /*06b0*/  IMAD R11, R11, c[0x0][0x1d8], RZ ;  /* 0x000076000b0b7a24 */ /* 0x000fc600078e02ff */
.L_x_2770:
        /* <DEDUP_REMOVED lines=18> */
.L_x_2774:
        /* <DEDUP_REMOVED lines=36> */
.L_x_2772:
[----:B------:R-:W-:Y:S05]  /*0a20*/  BSYNC B7 ;  /* 0x0000000000077941 */ /* 0x000fea0003800000 */
.L_x_2771:
[----:B------:R-:W-:Y:S05]  /*0a30*/  BRA.DIV ~URZ, `(.L_x_2775) ;  /* 0x00002fa27f007947 */ /* 0x000fea000b800000 */
[----:B------:R-:W-:-:S04]  /*0a40*/  MOV R2, 0xff7fffff ;  /* 0xff7fffff00027802 */ /* 0x000fc80000000f00 */
.L_x_2811:
        /* <DEDUP_REMOVED lines=10> */
.L_x_2812:
        /* <DEDUP_REMOVED lines=28> */
.L_x_2781:
        /* <DEDUP_REMOVED lines=11> */
.L_x_2780:
[----:B------:R-:W-:Y:S05]  /*0d60*/  BSYNC B1 ;  /* 0x0000000000017941 */ /* 0x000fea0003800000 */
.L_x_2779:
        /* <DEDUP_REMOVED lines=10> */
.L_x_2784:
[----:B0-----:R-:W0:Y:S01]  /*0e10*/  LDS R15, [R12+-0x400] ;  /* 0xfffc00000c0f7984 */ /* 0x001e220000000800 */
[----:B------:R-:W-:-:S03]  /*0e20*/  IADD3 R13, R13, 0x800, RZ ;  /* 0x000008000d0d7810 */ /* 0x000fc60007ffe0ff */
[----:B------:R-:W2:Y:S01]  /*0e30*/  LDS R23, [R12+0x400] ;  /* 0x000400000c177984 */ /* 0x000ea20000000800 */
[----:B------:R-:W-:-:S03]  /*0e40*/  ISETP.GE.AND P3, PT, R13, R14, PT ;  /* 0x0000000e0d00720c */ /* 0x000fc60003f66270 */
[----:B------:R-:W3:Y:S04]  /*0e50*/  LDS R17, [R12+-0x200] ;  /* 0xfffe00000c117984 */ /* 0x000ee80000000800 */
[----:B------:R-:W4:Y:S04]  /*0e60*/  LDS R19, [R12] ;  /* 0x000000000c137984 */ /* 0x000f280000000800 */
        /* <DEDUP_REMOVED lines=13> */
[----:B------:R-:W3:Y:S02]  /*0f40*/  MUFU.EX2 R15, R15 ;  /* 0x0000000f000f7308 */ /* 0x000ee40000000800 */
[----:B------:R-:W-:Y:S01]  /*0f50*/  FMUL.FTZ R17, R17, 1.4426950216293334961 ;  /* 0x3fb8aa3b11117820 */ /* 0x000fe20000410000 */
[----:B------:R-:W1:Y:S01]  /*0f60*/  LDS R41, [R12+0x1800] ;  /* 0x001800000c297984 */ /* 0x000e620000000800 */
[----:B----4-:R-:W-:-:S02]  /*0f70*/  FADD.FTZ R19, -R2, R19 ;  /* 0x0000001302137221 */ /* 0x010fc40000010100 */
[C---:B-----5:R-:W-:Y:S02]  /*0f80*/  FADD.FTZ R25, -R2.reuse, R25 ;  /* 0x0000001902197221 */ /* 0x060fe40000010100 */
[----:B------:R-:W-:Y:S01]  /*0f90*/  FMUL.FTZ R19, R19, 1.4426950216293334961 ;  /* 0x3fb8aa3b13137820 */ /* 0x000fe20000410000 */
[----:B------:R-:W4:Y:S01]  /*0fa0*/  MUFU.EX2 R17, R17 ;  /* 0x0000001100117308 */ /* 0x000f220000000800 */
[C---:B------:R-:W-:Y:S02]  /*0fb0*/  FADD.FTZ R21, -R2.reuse, R21 ;  /* 0x0000001502157221 */ /* 0x040fe40000010100 */
[----:B------:R-:W-:Y:S02]  /*0fc0*/  FMUL.FTZ R25, R25, 1.4426950216293334961 ;  /* 0x3fb8aa3b19197820 */ /* 0x000fe40000410000 */
[----:B------:R-:W-:Y:S02]  /*0fd0*/  FMUL.FTZ R21, R21, 1.4426950216293334961 ;  /* 0x3fb8aa3b15157820 */ /* 0x000fe40000410000 */
[----:B---3--:R-:W-:Y:S01]  /*0fe0*/  FADD.FTZ R16, R15, R5 ;  /* 0x000000050f107221 */ /* 0x008fe20000010000 */
[----:B------:R-:W3:Y:S01]  /*0ff0*/  MUFU.EX2 R19, R19 ;  /* 0x0000001300137308 */ /* 0x000ee20000000800 */
[----:B------:R-:W-:Y:S01]  /*1000*/  FMUL.FTZ R5, R23, 1.4426950216293334961 ;  /* 0x3fb8aa3b17057820 */ /* 0x000fe20000410000 */
[----:B------:R5:W-:Y:S01]  /*1010*/  STS [R12+-0x400], R15 ;  /* 0xfffc000f0c007388 */ /* 0x000be20000000800 */
[----:B------:R-:W-:-:S02]  /*1020*/  FADD.FTZ R27, -R2, R27 ;  /* 0x0000001b021b7221 */ /* 0x000fc40000010100 */
[----:B------:R-:W-:Y:S01]  /*1030*/  FADD.FTZ R29, -R2, R29 ;  /* 0x0000001d021d7221 */ /* 0x000fe20000010100 */
[----:B------:R-:W2:Y:S01]  /*1040*/  LDS R23, [R12+0x1200] ;  /* 0x001200000c177984 */ /* 0x000ea20000000800 */
[----:B------:R-:W-:Y:S01]  /*1050*/  FMUL.FTZ R27, R27, 1.4426950216293334961 ;  /* 0x3fb8aa3b1b1b7820 */ /* 0x000fe20000410000 */
[----:B------:R-:W1:Y:S01]  /*1060*/  MUFU.EX2 R21, R21 ;  /* 0x0000001500157308 */ /* 0x000e620000000800 */
[----:B----4-:R-:W-:Y:S01]  /*1070*/  FADD.FTZ R16, R16, R17 ;  /* 0x0000001110107221 */ /* 0x010fe20000010000 */
[----:B------:R-:W-:Y:S01]  /*1080*/  STS [R12+-0x200], R17 ;  /* 0xfffe00110c007388 */ /* 0x000fe20000000800 */
[C---:B------:R-:W-:Y:S02]  /*1090*/  FADD.FTZ R31, -R2.reuse, R31 ;  /* 0x0000001f021f7221 */ /* 0x040fe40000010100 */
[----:B------:R-:W-:Y:S02]  /*10a0*/  FADD.FTZ R33, -R2, R33 ;  /* 0x0000002102217221 */ /* 0x000fe40000010100 */
[----:B------:R-:W-:Y:S01]  /*10b0*/  FMUL.FTZ R31, R31, 1.4426950216293334961 ;  /* 0x3fb8aa3b1f1f7820 */ /* 0x000fe20000410000 */
[----:B-----5:R4:W5:Y:S01]  /*10c0*/  MUFU.EX2 R15, R25 ;  /* 0x00000019000f7308 */ /* 0x0209620000000800 */
[----:B---3--:R3:W-:Y:S01]  /*10d0*/  STS [R12], R19 ;  /* 0x000000130c007388 */ /* 0x0087e20000000800 */
[----:B------:R-:W-:-:S02]  /*10e0*/  FADD.FTZ R16, R16, R19 ;  /* 0x0000001310107221 */ /* 0x000fc40000010000 */
[----:B------:R-:W-:Y:S02]  /*10f0*/  FMUL.FTZ R33, R33, 1.4426950216293334961 ;  /* 0x3fb8aa3b21217820 */ /* 0x000fe40000410000 */
[----:B0-----:R-:W-:Y:S02]  /*1100*/  FADD.FTZ R35, -R2, R35 ;  /* 0x0000002302237221 */ /* 0x001fe40000010100 */
[----:B------:R-:W0:Y:S01]  /*1110*/  MUFU.EX2 R5, R5 ;  /* 0x0000000500057308 */ /* 0x000e220000000800 */
[----:B----4-:R-:W4:Y:S01]  /*1120*/  LDS R25, [R12+0x1a00] ;  /* 0x001a00000c197984 */ /* 0x010f220000000800 */
[----:B-1----:R-:W-:Y:S02]  /*1130*/  FADD.FTZ R16, R16, R21 ;  /* 0x0000001510107221 */ /* 0x002fe40000010000 */
[----:B---3--:R-:W-:Y:S01]  /*1140*/  FMUL.FTZ R19, R29, 1.4426950216293334961 ;  /* 0x3fb8aa3b1d137820 */ /* 0x008fe20000410000 */
[----:B------:R-:W-:Y:S01]  /*1150*/  STS [R12+0x200], R21 ;  /* 0x000200150c007388 */ /* 0x000fe20000000800 */
[----:B------:R-:W-:-:S02]  /*1160*/  FMUL.FTZ R35, R35, 1.4426950216293334961 ;  /* 0x3fb8aa3b23237820 */ /* 0x000fc40000410000 */
[----:B------:R-:W1:Y:S01]  /*1170*/  MUFU.EX2 R17, R27 ;  /* 0x0000001b00117308 */ /* 0x000e620000000800 */
[C---:B------:R-:W-:Y:S01]  /*1180*/  FADD.FTZ R37, -R2.reuse, R37 ;  /* 0x0000002502257221 */ /* 0x040fe20000010100 */
[----:B-----5:R-:W-:Y:S01]  /*1190*/  STS [R12+0x600], R15 ;  /* 0x0006000f0c007388 */ /* 0x020fe20000000800 */
[----:B--2---:R-:W-:Y:S02]  /*11a0*/  FADD.FTZ R39, -R2, R39 ;  /* 0x0000002702277221 */ /* 0x004fe40000010100 */
[----:B------:R-:W-:Y:S02]  /*11b0*/  FMUL.FTZ R37, R37, 1.4426950216293334961 ;  /* 0x3fb8aa3b25257820 */ /* 0x000fe40000410000 */
[----:B------:R-:W-:Y:S01]  /*11c0*/  FMUL.FTZ R39, R39, 1.4426950216293334961 ;  /* 0x3fb8aa3b27277820 */ /* 0x000fe20000410000 */
[----:B------:R-:W2:Y:S01]  /*11d0*/  MUFU.EX2 R19, R19 ;  /* 0x0000001300137308 */ /* 0x000ea20000000800 */
[----:B0-----:R-:W-:Y:S01]  /*11e0*/  FADD.FTZ R16, R16, R5 ;  /* 0x0000000510107221 */ /* 0x001fe20000010000 */
[----:B------:R0:W-:Y:S01]  /*11f0*/  STS [R12+0x400], R5 ;  /* 0x000400050c007388 */ /* 0x0001e20000000800 */
[----:B------:R-:W-:-:S02]  /*1200*/  FADD.FTZ R41, -R2, R41 ;  /* 0x0000002902297221 */ /* 0x000fc40000010100 */
[----:B------:R-:W-:Y:S02]  /*1210*/  FADD.FTZ R16, R16, R15 ;  /* 0x0000000f10107221 */ /* 0x000fe40000010000 */
[----:B------:R-:W-:Y:S01]  /*1220*/  FADD.FTZ R23, -R2, R23 ;  /* 0x0000001702177221 */ /* 0x000fe20000010100 */
[----:B------:R-:W3:Y:S01]  /*1230*/  MUFU.EX2 R31, R31 ;  /* 0x0000001f001f7308 */ /* 0x000ee20000000800 */
[----:B-1----:R-:W-:Y:S01]  /*1240*/  FADD.FTZ R16, R16, R17 ;  /* 0x0000001110107221 */ /* 0x002fe20000010000 */
[----:B------:R-:W-:Y:S01]  /*1250*/  STS [R12+0x800], R17 ;  /* 0x000800110c007388 */ /* 0x000fe20000000800 */
[----:B------:R-:W-:Y:S02]  /*1260*/  FMUL.FTZ R23, R23, 1.4426950216293334961 ;  /* 0x3fb8aa3b17177820 */ /* 0x000fe40000410000 */
[----:B------:R-:W-:-:S03]  /*1270*/  FMUL.FTZ R41, R41, 1.4426950216293334961 ;  /* 0x3fb8aa3b29297820 */ /* 0x000fc60000410000 */
[----:B------:R-:W1:Y:S01]  /*1280*/  MUFU.EX2 R33, R33 ;  /* 0x0000002100217308 */ /* 0x000e620000000800 */
[----:B--2---:R-:W-:Y:S01]  /*1290*/  FADD.FTZ R16, R16, R19 ;  /* 0x0000001310107221 */ /* 0x004fe20000010000 */
[----:B------:R-:W-:Y:S06]  /*12a0*/  STS [R12+0xa00], R19 ;  /* 0x000a00130c007388 */ /* 0x000fec0000000800 */
[----:B------:R-:W2:Y:S01]  /*12b0*/  MUFU.EX2 R35, R35 ;  /* 0x0000002300237308 */ /* 0x000ea20000000800 */
[----:B---3--:R-:W-:Y:S01]  /*12c0*/  FADD.FTZ R16, R16, R31 ;  /* 0x0000001f10107221 */ /* 0x008fe20000010000 */
[----:B------:R-:W-:Y:S01]  /*12d0*/  STS [R12+0xc00], R31 ;  /* 0x000c001f0c007388 */ /* 0x000fe20000000800 */
[----:B----4-:R-:W-:-:S04]  /*12e0*/  FADD.FTZ R25, -R2, R25 ;  /* 0x0000001902197221 */ /* 0x010fc80000010100 */
[----:B------:R-:W-:Y:S01]  /*12f0*/  FMUL.FTZ R25, R25, 1.4426950216293334961 ;  /* 0x3fb8aa3b19197820 */ /* 0x000fe20000410000 */
        /* <DEDUP_REMOVED lines=8> */
[----:B------:R-:W-:Y:S06]  /*1380*/  STS [R12+0x1200], R23 ;  /* 0x001200170c007388 */ /* 0x000fec0000000800 */
[----:B------:R-:W3:Y:S01]  /*1390*/  MUFU.EX2 R41, R41 ;  /* 0x0000002900297308 */ /* 0x000ee20000000800 */
[----:B-1----:R-:W-:Y:S01]  /*13a0*/  FADD.FTZ R16, R16, R37 ;  /* 0x0000002510107221 */ /* 0x002fe20000010000 */
[----:B------:R-:W-:Y:S06]  /*13b0*/  STS [R12+0x1400], R37 ;  /* 0x001400250c007388 */ /* 0x000fec0000000800 */
[----:B------:R-:W1:Y:S01]  /*13c0*/  MUFU.EX2 R25, R25 ;  /* 0x0000001900197308 */ /* 0x000e620000000800 */
[----:B--2---:R-:W-:Y:S01]  /*13d0*/  FADD.FTZ R16, R16, R39 ;  /* 0x0000002710107221 */ /* 0x004fe20000010000 */
[----:B------:R-:W-:Y:S03]  /*13e0*/  STS [R12+0x1600], R39 ;  /* 0x001600270c007388 */ /* 0x000fe60000000800 */
[----:B---3--:R-:W-:Y:S01]  /*13f0*/  FADD.FTZ R16, R16, R41 ;  /* 0x0000002910107221 */ /* 0x008fe20000010000 */
[----:B------:R-:W-:Y:S04]  /*1400*/  STS [R12+0x1800], R41 ;  /* 0x001800290c007388 */ /* 0x000fe80000000800 */
[----:B-1----:R1:W-:Y:S01]  /*1410*/  STS [R12+0x1a00], R25 ;  /* 0x001a00190c007388 */ /* 0x0023e20000000800 */
[----:B0-----:R-:W-:Y:S01]  /*1420*/  FADD.FTZ R5, R16, R25 ;  /* 0x0000001910057221 */ /* 0x001fe20000010000 */
[----:B-1----:R-:W-:Y:S01]  /*1430*/  IADD3 R12, R12, 0x2000, RZ ;  /* 0x000020000c0c7810 */ /* 0x002fe20007ffe0ff */
[----:B------:R-:W-:Y:S05]  /*1440*/  @!P3 BRA `(.L_x_2784) ;  /* 0xfffff9c00000b947 */ /* 0x000fea000383ffff */
.L_x_2783:
[----:B------:R-:W-:Y:S05]  /*1450*/  BSYNC B1 ;  /* 0x0000000000017941 */ /* 0x000fea0003800000 */
.L_x_2782:
[----:B------:R-:W-:Y:S01]  /*1460*/  IMAD.IADD R14, R10, 0x1, -R13 ;  /* 0x000000010a0e7824 */ /* 0x000fe200078e0a0d */
[----:B------:R-:W-:Y:S04]  /*1470*/  BSSY B1, `(.L_x_2785) ;  /* 0x0000036000017945 */ /* 0x000fe80003800000 */
[----:B------:R-:W-:-:S13]  /*1480*/  ISETP.GT.AND P3, PT, R14, 0x200, PT ;  /* 0x000002000e00780c */ /* 0x000fda0003f64270 */
[----:B------:R-:W-:Y:S05]  /*1490*/  @!P3 BRA `(.L_x_2786) ;  /* 0x000003300000b947 */ /* 0x000fea0003800000 */
[----:B0-----:R-:W0:Y:S01]  /*14a0*/  LDS R15, [R12+-0x400] ;  /* 0xfffc00000c0f7984 */ /* 0x001e220000000800 */
        /* <DEDUP_REMOVED lines=50> */
.L_x_2786:
[----:B------:R-:W-:Y:S05]  /*17d0*/  BSYNC B1 ;  /* 0x0000000000017941 */ /* 0x000fea0003800000 */
.L_x_2785:
        /* <DEDUP_REMOVED lines=26> */
.L_x_2778:
[----:B------:R-:W-:Y:S05]  /*1980*/  BSYNC B0 ;  /* 0x0000000000007941 */ /* 0x000fea0003800000 */
.L_x_2777:
        /* <DEDUP_REMOVED lines=37> */
.L_x_2791:
        /* <DEDUP_REMOVED lines=8> */
.L_x_2790:
[----:B0-----:R-:W-:Y:S05]  /*1c60*/  BSYNC B1 ;  /* 0x0000000000017941 */ /* 0x001fea0003800000 */
.L_x_2789:
        /* <DEDUP_REMOVED lines=10> */
.L_x_2794:
        /* <DEDUP_REMOVED lines=52> */
.L_x_2793:
[----:B------:R-:W-:Y:S05]  /*2050*/  BSYNC B1 ;  /* 0x0000000000017941 */ /* 0x000fea0003800000 */
.L_x_2792:
        /* <DEDUP_REMOVED lines=31> */
.L_x_2796:
[----:B------:R-:W-:Y:S05]  /*2250*/  BSYNC B1 ;  /* 0x0000000000017941 */ /* 0x000fea0003800000 */
.L_x_2795:
        /* <DEDUP_REMOVED lines=14> */
.L_x_2788:
[----:B------:R-:W-:Y:S05]  /*2340*/  BSYNC B0 ;  /* 0x0000000000007941 */ /* 0x000fea0003800000 */
.L_x_2787:
[----:B------:R-:W-:Y:S06]  /*2350*/  BAR.SYNC.DEFER_BLOCKING 0x0 ;  /* 0x0000000000007b1d */ /* 0x000fec0000010000 */
[----:B------:R-:W-:Y:S01]  /*2360*/  BSSY B6, `(.L_x_2797) ;  /* 0x000003b000067945 */ /* 0x000fe20003800000 */
[----:B------:R-:W-:Y:S05]  /*2370*/  @P1 BRA `(.L_x_2798) ;  /* 0x0000039000001947 */ /* 0x000fea0003800000 */
[----:B------:R-:W-:Y:S02]  /*2380*/  IABS R23, c[0x0][0x1d0] ;  /* 0x0000740000177a13 */ /* 0x000fe40000000000 */
[----:B------:R-:W-:-:S02]  /*2390*/  IABS R17, c[0x0][0x1d4] ;  /* 0x0000750000117a13 */ /* 0x000fc40000000000 */
[----:B0-----:R-:W0:Y:S01]  /*23a0*/  I2F.RP R10, R23 ;  /* 0x00000017000a7306 */ /* 0x001e220000209400 */
        /* <DEDUP_REMOVED lines=10> */
[----:B0-----:R-:W-:Y:S02]  /*2450*/  IMAD.MOV.U32 R14, RZ, RZ, RZ ;  /* 0x000000ffff0e7224 */ /* 0x001fe400078e00ff */
[----:B--2---:R-:W-:Y:S02]  /*2460*/  IMAD.MOV R18, RZ, RZ, -R15 ;  /* 0x000000ffff127224 */ /* 0x004fe400078e0a0f */
[----:B-1----:R-:W-:Y:S02]  /*2470*/  IMAD.MOV.U32 R12, RZ, RZ, RZ ;  /* 0x000000ffff0c7224 */ /* 0x002fe400078e00ff */
[----:B------:R-:W-:Y:S01]  /*2480*/  IMAD R21, R18, R23, RZ ;  /* 0x0000001712157224 */ /* 0x000fe200078e02ff */
[----:B---3--:R-:W-:-:S03]  /*2490*/  IADD3 R16, RZ, -R13, RZ ;  /* 0x8000000dff107210 */ /* 0x008fc60007ffe0ff */
[----:B------:R-:W-:Y:S01]  /*24a0*/  IMAD.HI.U32 R14, R15, R21, R14 ;  /* 0x000000150f0e7227 */ /* 0x000fe200078e000e */
[----:B------:R-:W-:Y:S02]  /*24b0*/  IADD3 R15, R0, -c[0x0][0x1cc], RZ ;  /* 0x80007300000f7a10 */ /* 0x000fe40007ffe0ff */
[----:B------:R-:W-:Y:S01]  /*24c0*/  MOV R0, R8 ;  /* 0x0000000800007202 */ /* 0x000fe20000000f00 */
[----:B------:R-:W-:Y:S02]  /*24d0*/  IMAD R5, R16, R17, RZ ;  /* 0x0000001110057224 */ /* 0x000fe400078e02ff */
[----:B------:R-:W-:Y:S02]  /*24e0*/  IMAD.MOV.U32 R21, RZ, RZ, R2 ;  /* 0x000000ffff157224 */ /* 0x000fe400078e0002 */
[----:B------:R-:W-:-:S04]  /*24f0*/  IMAD.HI.U32 R19, R13, R5, R12 ;  /* 0x000000050d137227 */ /* 0x000fc800078e000c */
.L_x_2800:
        /* <DEDUP_REMOVED lines=33> */
.L_x_2798:
[----:B------:R-:W-:Y:S05]  /*2710*/  BSYNC B6 ;  /* 0x0000000000067941 */ /* 0x000fea0003800000 */
.L_x_2797:
[----:B------:R-:W-:Y:S05]  /*2720*/  BRA.DIV ~URZ, `(.L_x_2801) ;  /* 0x000014d27f007947 */ /* 0x000fea000b800000 */
[----:B------:R-:W-:-:S10]  /*2730*/  HFMA2.MMA R0, -RZ, RZ, 0, 0 ;  /* 0x00000000ff007435 */ /* 0x000fd400000001ff */
.L_x_2813:
[----:B------:R-:W-:Y:S01]  /*2740*/  FADD.FTZ R22, RZ, R0 ;  /* 0x00000000ff167221 */ /* 0x000fe20000010000 */
[----:B------:R-:W-:Y:S05]  /*2750*/  BRA.DIV ~URZ, `(.L_x_2802) ;  /* 0x000015227f007947 */ /* 0x000fea000b800000 */
[----:B------:R-:W1:Y:S01]  /*2760*/  SHFL.BFLY PT, R21, R22, 0x1, 0x1f ;  /* 0x0c201f0016157f89 */ /* 0x000e6200000e0000 */
[----:B------:R-:W-:Y:S01]  /*2770*/  IMAD.MOV.U32 R20, RZ, RZ, RZ ;  /* 0x000000ffff147224 */ /* 0x000fe200078e00ff */
[----:B------:R-:W-:Y:S01]  /*2780*/  CS2R R16, SRZ ;  /* 0x0000000000107805 */ /* 0x000fe2000001ff00 */
[----:B------:R-:W-:Y:S01]  /*2790*/  CS2R R18, SRZ ;  /* 0x0000000000127805 */ /* 0x000fe2000001ff00 */
[----:B0-----:R-:W-:Y:S01]  /*27a0*/  CS2R R14, SRZ ;  /* 0x00000000000e7805 */ /* 0x001fe2000001ff00 */
[----:B------:R-:W-:Y:S01]  /*27b0*/  CS2R R10, SRZ ;  /* 0x00000000000a7805 */ /* 0x000fe2000001ff00 */
[----:B------:R-:W-:Y:S01]  /*27c0*/  CS2R R2, SRZ ;  /* 0x0000000000027805 */ /* 0x000fe2000001ff00 */
[----:B------:R-:W-:Y:S02]  /*27d0*/  IMAD.MOV.U32 R5, RZ, RZ, RZ ;  /* 0x000000ffff057224 */ /* 0x000fe400078e00ff */
[----:B------:R-:W-:-:S02]  /*27e0*/  IMAD.MOV.U32 R0, RZ, RZ, RZ ;  /* 0x000000ffff007224 */ /* 0x000fc400078e00ff */
[----:B------:R-:W-:Y:S02]  /*27f0*/  IMAD.MOV.U32 R13, RZ, RZ, RZ ;  /* 0x000000ffff0d7224 */ /* 0x000fe400078e00ff */
[----:B-1----:R-:W-:Y:S01]  /*2800*/  FADD.FTZ R21, R22, R21 ;  /* 0x0000001516157221 */ /* 0x002fe20000010000 */
[----:B------:R-:W-:Y:S02]  /*2810*/  MOV R22, RZ ;  /* 0x000000ff00167202 */ /* 0x000fe40000000f00 */
.L_x_2814:
[----:B------:R-:W-:Y:S01]  /*2820*/  LOP3.LUT R23, R9, 0x3, RZ, 0xc0, !PT ;  /* 0x0000000309177812 */ /* 0x000fe200078ec0ff */
[----:B------:R-:W-:Y:S01]  /*2830*/  WARPSYNC 0xffffffff ;  /* 0xffffffff00007948 */ /* 0x000fe20003800000 */
[----:B------:R-:W-:Y:S01]  /*2840*/  SHF.R.S32.HI R12, RZ, 0x1f, R9 ;  /* 0x0000001fff0c7819 */ /* 0x000fe20000011409 */
[----:B------:R-:W-:Y:S01]  /*2850*/  BAR.SYNC.DEFER_BLOCKING 0x0 ;  /* 0x0000000000007b1d */ /* 0x000fe20000010000 */
[----:B------:R-:W-:Y:S02]  /*2860*/  ISETP.NE.AND P0, PT, R23, RZ, PT ;  /* 0x000000ff1700720c */ /* 0x000fe40003f05270 */
[----:B------:R-:W-:Y:S02]  /*2870*/  LOP3.LUT R23, R7, 0xffffffc0, RZ, 0xc0, !PT ;  /* 0xffffffc007177812 */ /* 0x000fe400078ec0ff */
[----:B------:R-:W-:Y:S01]  /*2880*/  LEA.HI R9, R12, R9, RZ, 0x2 ;  /* 0x000000090c097211 */ /* 0x000fe200078f10ff */
[----:B------:R-:W-:Y:S01]  /*2890*/  BSSY B0, `(.L_x_2803) ;  /* 0x000001b000007945 */ /* 0x000fe20003800000 */
[----:B------:R-:W-:-:S02]  /*28a0*/  ISETP.NE.OR P5, PT, R23, 0x40, P0 ;  /* 0x000000401700780c */ /* 0x000fc400007a5670 */
[----:B------:R-:W-:Y:S02]  /*28b0*/  SHF.R.S32.HI R9, RZ, 0x2, R9 ;  /* 0x00000002ff097819 */ /* 0x000fe40000011409 */
[C---:B------:R-:W-:Y:S02]  /*28c0*/  IADD3 R25, R7.reuse, 0x1f, RZ ;  /* 0x0000001f07197810 */ /* 0x040fe40007ffe0ff */
[C---:B------:R-:W-:Y:S01]  /*28d0*/  LOP3.LUT R24, R7.reuse, 0xffffffe0, RZ, 0xc0, !PT ;  /* 0xffffffe007187812 */ /* 0x040fe200078ec0ff */
[----:B------:R-:W-:Y:S01]  /*28e0*/  IMAD R8, R8, 0x78, R9 ;  /* 0x0000007808087824 */ /* 0x000fe200078e0209 */
        /* <DEDUP_REMOVED lines=21> */
.L_x_2804:
[----:B------:R-:W-:Y:S05]  /*2a40*/  BSYNC B0 ;  /* 0x0000000000007941 */ /* 0x000fea0003800000 */
.L_x_2803:
        /* <DEDUP_REMOVED lines=27> */
[----:B-1----:R-:W-:Y:S02]  /*2c00*/  FADD.FTZ R10, R10, R13 ;  /* 0x0000000d0a0a7221 */ /* 0x002fe40000010000 */
[----:B--2---:R-:W-:-:S02]  /*2c10*/  FADD.FTZ R2, R2, R23 ;  /* 0x0000001702027221 */ /* 0x004fc40000010000 */
[----:B---3--:R-:W-:Y:S02]  /*2c20*/  FADD.FTZ R0, R0, R25 ;  /* 0x0000001900007221 */ /* 0x008fe40000010000 */
[----:B----4-:R-:W-:Y:S02]  /*2c30*/  FADD.FTZ R5, R5, R22 ;  /* 0x0000001605057221 */ /* 0x010fe40000010000 */
[----:B-----5:R-:W-:Y:S02]  /*2c40*/  FADD.FTZ R3, R3, R24 ;  /* 0x0000001803037221 */ /* 0x020fe40000010000 */
[----:B0-----:R-:W-:Y:S02]  /*2c50*/  FADD.FTZ R11, R11, R12 ;  /* 0x0000000c0b0b7221 */ /* 0x001fe40000010000 */
.L_x_2806:
[----:B------:R-:W-:Y:S05]  /*2c60*/  BSYNC B0 ;  /* 0x0000000000007941 */ /* 0x000fea0003800000 */
.L_x_2805:
        /* <DEDUP_REMOVED lines=18> */
.L_x_2808:
[----:B------:R-:W-:Y:S05]  /*2d90*/  BSYNC B0 ;  /* 0x0000000000007941 */ /* 0x000fea0003800000 */
.L_x_2807:
        /* <DEDUP_REMOVED lines=34> */
.L_x_2810:
[----:B------:R-:W-:Y:S05]  /*2fc0*/  BSYNC B0 ;  /* 0x0000000000007941 */ /* 0x000fea0003800000 */
.L_x_2809:
[----:B------:R-:W-:Y:S06]  /*2fd0*/  BAR.SYNC.DEFER_BLOCKING 0x0 ;  /* 0x0000000000007b1d */ /* 0x000fec0000010000 */
[----:B------:R-:W-:Y:S05]  /*2fe0*/  @P3 EXIT ;  /* 0x000000000000394d */ /* 0x000fea0003800000 */
[----:B------:R-:W2:Y:S01]  /*2ff0*/  S2UR UR4, SR_CTAID.Z ;  /* 0x00000000000479c3 */ /* 0x000ea20000002700 */
[----:B------:R-:W-:Y:S01]  /*3000*/  ULDC UR5, c[0x0][0x14] ;  /* 0x0000050000057ab9 */ /* 0x000fe20000000800 */
[----:B------:R-:W-:Y:S01]  /*3010*/  IMAD R4, R4, c[0x0][0xc], RZ ;  /* 0x0000030004047a24 */ /* 0x000fe200078e02ff */
[----:B------:R-:W-:-:S06]  /*3020*/  UIMAD UR5, UR5, 0x78, URZ ;  /* 0x00000078050578a4 */ /* 0x000fcc000f8e023f */
[----:B------:R-:W-:Y:S02]  /*3030*/  IMAD R4, R4, UR5, RZ ;  /* 0x0000000504047c24 */ /* 0x000fe4000f8e02ff */
[----:B------:R-:W-:-:S03]  /*3040*/  IMAD R13, R6, UR5, RZ ;  /* 0x00000005060d7c24 */ /* 0x000fc6000f8e02ff */
[----:B------:R-:W-:Y:S01]  /*3050*/  SHF.R.S32.HI R6, RZ, 0x1f, R4 ;  /* 0x0000001fff067819 */ /* 0x000fe20000011404 */
[----:B--2---:R-:W-:-:S04]  /*3060*/  UIMAD UR4, UR4, 0x78, URZ ;  /* 0x00000078040478a4 */ /* 0x004fc8000f8e023f */
[----:B------:R-:W-:Y:S02]  /*3070*/  USHF.R.S32.HI UR5, URZ, 0x1f, UR4 ;  /* 0x0000001f3f057899 */ /* 0x000fe40008011404 */
[--C-:B------:R-:W-:Y:S02]  /*3080*/  IADD3 R4, P1, P2, R4, UR4, R13.reuse ;  /* 0x0000000404047c10 */ /* 0x100fe4000fa3e00d */
[----:B------:R-:W-:-:S04]  /*3090*/  SHF.R.S32.HI R13, RZ, 0x1f, R13 ;  /* 0x0000001fff0d7819 */ /* 0x000fc8000001140d */
[----:B------:R-:W-:Y:S01]  /*30a0*/  IADD3.X R6, R6, UR5, R13, P1, P2 ;  /* 0x0000000506067c10 */ /* 0x000fe20008fe440d */
[----:B------:R-:W-:Y:S06]  /*30b0*/  @P0 EXIT ;  /* 0x000000000000094d */ /* 0x000fec0003800000 */
[C---:B------:R-:W-:Y:S02]  /*30c0*/  IADD3 R13, R9.reuse, 0x8, RZ ;  /* 0x00000008090d7810 */ /* 0x040fe40007ffe0ff */
[-C--:B------:R-:W-:Y:S02]  /*30d0*/  IADD3 R23, P0, R9, R4.reuse, RZ ;  /* 0x0000000409177210 */ /* 0x080fe40007f1e0ff */
[C---:B------:R-:W-:Y:S02]  /*30e0*/  IADD3 R12, P1, R13.reuse, R4, RZ ;  /* 0x000000040d0c7210 */ /* 0x040fe40007f3e0ff */
[----:B01----:R-:W-:Y:S02]  /*30f0*/  F2FP.PACK_AB R8, R20, R21 ;  /* 0x000000151408723e */ /* 0x003fe400000000ff */
[----:B------:R-:W-:Y:S02]  /*3100*/  LEA.HI.X.SX32 R13, R13, R6, 0x1, P1 ;  /* 0x000000060d0d7211 */ /* 0x000fe400008f0eff */
[----:B------:R-:W-:-:S02]  /*3110*/  LEA R20, P1, R12, c[0x0][0x160], 0x1 ;  /* 0x000058000c147a11 */ /* 0x000fc400078208ff */
[----:B------:R-:W-:Y:S02]  /*3120*/  LEA.HI.X.SX32 R24, R9, R6, 0x1, P0 ;  /* 0x0000000609187211 */ /* 0x000fe400000f0eff */
[----:B------:R-:W-:Y:S02]  /*3130*/  LEA R22, P0, R23, c[0x0][0x160], 0x1 ;  /* 0x0000580017167a11 */ /* 0x000fe400078008ff */
[----:B------:R-:W-:Y:S02]  /*3140*/  LEA.HI.X R21, R12, c[0x0][0x164], R13, 0x1, P1 ;  /* 0x000059000c157a11 */ /* 0x000fe400008f0c0d */
[----:B------:R-:W-:Y:S02]  /*3150*/  IADD3 R13, R9, 0x10, RZ ;  /* 0x00000010090d7810 */ /* 0x000fe40007ffe0ff */
[----:B------:R-:W-:Y:S02]  /*3160*/  LEA.HI.X R23, R23, c[0x0][0x164], R24, 0x1, P0 ;  /* 0x0000590017177a11 */ /* 0x000fe400000f0c18 */
[----:B------:R-:W-:-:S02]  /*3170*/  IADD3 R24, P0, R13, R4, RZ ;  /* 0x000000040d187210 */ /* 0x000fc40007f1e0ff */
[C---:B------:R-:W-:Y:S02]  /*3180*/  IADD3 R25, R9.reuse, 0x18, RZ ;  /* 0x0000001809197810 */ /* 0x040fe40007ffe0ff */
[----:B------:R-:W-:Y:S02]  /*3190*/  IADD3 R27, R9, 0x20, RZ ;  /* 0x00000020091b7810 */ /* 0x000fe40007ffe0ff */
[C---:B------:R-:W-:Y:S02]  /*31a0*/  PRMT R28, R8.reuse, 0x7610, R28 ;  /* 0x00007610081c7816 */ /* 0x040fe4000000001c */
[----:B------:R-:W-:Y:S02]  /*31b0*/  LEA.HI.X.SX32 R13, R13, R6, 0x1, P0 ;  /* 0x000000060d0d7211 */ /* 0x000fe400000f0eff */
[----:B------:R-:W-:Y:S01]  /*31c0*/  PRMT R29, R8, 0x7632, R29 ;  /* 0x00007632081d7816 */ /* 0x000fe2000000001d */
[----:B------:R0:W-:Y:S01]  /*31d0*/  STG.E.U16 [R22.64], R28 ;  /* 0x0000001c16007986 */ /* 0x0001e2000c101524 */
[----:B------:R-:W-:-:S02]  /*31e0*/  LEA R12, P0, R24, c[0x0][0x160], 0x1 ;  /* 0x00005800180c7a11 */ /* 0x000fc400078008ff */
[-C--:B------:R-:W-:Y:S01]  /*31f0*/  IADD3 R26, P1, R25, R4.reuse, RZ ;  /* 0x00000004191a7210 */ /* 0x080fe20007f3e0ff */
[----:B------:R1:W-:Y:S01]  /*3200*/  STG.E.U16 [R20.64], R29 ;  /* 0x0000001d14007986 */ /* 0x0003e2000c101524 */
[----:B------:R-:W-:Y:S02]  /*3210*/  IADD3 R8, P2, R27, R4, RZ ;  /* 0x000000041b087210 */ /* 0x000fe40007f5e0ff */
[----:B------:R-:W-:Y:S02]  /*3220*/  LEA.HI.X R13, R24, c[0x0][0x164], R13, 0x1, P0 ;  /* 0x00005900180d7a11 */ /* 0x000fe400000f0c0d */
[-C--:B------:R-:W-:Y:S02]  /*3230*/  LEA.HI.X.SX32 R25, R25, R6.reuse, 0x1, P1 ;  /* 0x0000000619197211 */ /* 0x080fe400008f0eff */
[----:B------:R-:W-:Y:S02]  /*3240*/  LEA R24, P0, R26, c[0x0][0x160], 0x1 ;  /* 0x000058001a187a11 */ /* 0x000fe400078008ff */
[----:B0-----:R-:W-:-:S02]  /*3250*/  LEA.HI.X.SX32 R23, R27, R6, 0x1, P2 ;  /* 0x000000061b177211 */ /* 0x001fc400010f0eff */
[----:B------:R-:W-:Y:S02]  /*3260*/  IADD3 R27, R9, 0x28, RZ ;  /* 0x00000028091b7810 */ /* 0x000fe40007ffe0ff */
[----:B------:R-:W-:Y:S02]  /*3270*/  LEA R22, P1, R8, c[0x0][0x160], 0x1 ;  /* 0x0000580008167a11 */ /* 0x000fe400078208ff */
[----:B------:R-:W-:Y:S02]  /*3280*/  LEA.HI.X R25, R26, c[0x0][0x164], R25, 0x1, P0 ;  /* 0x000059001a197a11 */ /* 0x000fe400000f0c19 */
[----:B------:R-:W-:Y:S02]  /*3290*/  IADD3 R26, P0, R27, R4, RZ ;  /* 0x000000041b1a7210 */ /* 0x000fe40007f1e0ff */
[----:B-1----:R-:W-:Y:S02]  /*32a0*/  F2FP.PACK_AB R21, R19, R18 ;  /* 0x000000121315723e */ /* 0x002fe400000000ff */
[----:B------:R-:W-:-:S02]  /*32b0*/  IADD3 R19, R9, 0x30, RZ ;  /* 0x0000003009137810 */ /* 0x000fc40007ffe0ff */
[----:B------:R-:W-:Y:S02]  /*32c0*/  LEA.HI.X R23, R8, c[0x0][0x164], R23, 0x1, P1 ;  /* 0x0000590008177a11 */ /* 0x000fe400008f0c17 */
[----:B------:R-:W-:Y:S02]  /*32d0*/  F2FP.PACK_AB R8, R17, R16 ;  /* 0x000000101108723e */ /* 0x000fe400000000ff */
[----:B------:R-:W-:Y:S02]  /*32e0*/  LEA.HI.X.SX32 R27, R27, R6, 0x1, P0 ;  /* 0x000000061b1b7211 */ /* 0x000fe400000f0eff */
[C---:B------:R-:W-:Y:S01]  /*32f0*/  LEA R16, P0, R26.reuse, c[0x0][0x160], 0x1 ;  /* 0x000058001a107a11 */ /* 0x040fe200078008ff */
[----:B------:R0:W-:Y:S01]  /*3300*/  STG.E.U16 [R12.64], R8 ;  /* 0x000000080c007986 */ /* 0x0001e2000c101524 */
[----:B------:R-:W-:Y:S02]  /*3310*/  IADD3 R20, P1, R19, R4, RZ ;  /* 0x0000000413147210 */ /* 0x000fe40007f3e0ff */
[----:B------:R-:W-:-:S02]  /*3320*/  LEA.HI.X R17, R26, c[0x0][0x164], R27, 0x1, P0 ;  /* 0x000059001a117a11 */ /* 0x000fc400000f0c1b */
[----:B------:R-:W-:Y:S02]  /*3330*/  LEA.HI.X.SX32 R19, R19, R6, 0x1, P1 ;  /* 0x0000000613137211 */ /* 0x000fe400008f0eff */
[----:B------:R-:W-:Y:S02]  /*3340*/  LEA R18, P0, R20, c[0x0][0x160], 0x1 ;  /* 0x0000580014127a11 */ /* 0x000fe400078008ff */
[----:B------:R-:W-:Y:S02]  /*3350*/  PRMT R26, R8, 0x7632, R26 ;  /* 0x00007632081a7816 */ /* 0x000fe4000000001a */
[----:B------:R-:W-:Y:S02]  /*3360*/  LEA.HI.X R19, R20, c[0x0][0x164], R19, 0x1, P0 ;  /* 0x0000590014137a11 */ /* 0x000fe400000f0c13 */
[----:B------:R-:W-:Y:S01]  /*3370*/  F2FP.PACK_AB R20, R15, R14 ;  /* 0x0000000e0f14723e */ /* 0x000fe200000000ff */
[----:B------:R1:W-:Y:S01]  /*3380*/  STG.E.U16 [R24.64], R26 ;  /* 0x0000001a18007986 */ /* 0x0003e2000c101524 */
[----:B------:R-:W-:-:S02]  /*3390*/  PRMT R28, R21, 0x7610, R28 ;  /* 0x00007610151c7816 */ /* 0x000fc4000000001c */
[----:B------:R-:W-:Y:S02]  /*33a0*/  IADD3 R15, R9, 0x38, RZ ;  /* 0x00000038090f7810 */ /* 0x000fe40007ffe0ff */
[----:B------:R-:W-:Y:S01]  /*33b0*/  PRMT R30, R21, 0x7632, R30 ;  /* 0x00007632151e7816 */ /* 0x000fe2000000001e */
[----:B------:R2:W-:Y:S01]  /*33c0*/  STG.E.U16 [R22.64], R28 ;  /* 0x0000001c16007986 */ /* 0x0005e2000c101524 */
[C---:B------:R-:W-:Y:S02]  /*33d0*/  IADD3 R29, R9.reuse, 0x60, RZ ;  /* 0x00000060091d7810 */ /* 0x040fe40007ffe0ff */
[C---:B------:R-:W-:Y:S01]  /*33e0*/  IADD3 R21, R9.reuse, 0x40, RZ ;  /* 0x0000004009157810 */ /* 0x040fe20007ffe0ff */
[----:B------:R3:W-:Y:S01]  /*33f0*/  STG.E.U16 [R16.64], R30 ;  /* 0x0000001e10007986 */ /* 0x0007e2000c101524 */
[C---:B0-----:R-:W-:Y:S02]  /*3400*/  IADD3 R13, R9.reuse, 0x48, RZ ;  /* 0x00000048090d7810 */ /* 0x041fe40007ffe0ff */
[C---:B------:R-:W-:Y:S01]  /*3410*/  IADD3 R27, R9.reuse, 0x50, RZ ;  /* 0x00000050091b7810 */ /* 0x040fe20007ffe0ff */
[----:B------:R0:W-:Y:S01]  /*3420*/  STG.E.U16 [R18.64], R20 ;  /* 0x0000001412007986 */ /* 0x0001e2000c101524 */
[----:B-1----:R-:W-:-:S02]  /*3430*/  IADD3 R25, R9, 0x58, RZ ;  /* 0x0000005809197810 */ /* 0x002fc40007ffe0ff */
[----:B------:R-:W-:Y:S02]  /*3440*/  IADD3 R31, R9, 0x68, RZ ;  /* 0x00000068091f7810 */ /* 0x000fe40007ffe0ff */
[-C--:B------:R-:W-:Y:S02]  /*3450*/  IADD3 R14, P5, R15, R4.reuse, RZ ;  /* 0x000000040f0e7210 */ /* 0x080fe40007fbe0ff */
[----:B------:R-:W-:Y:S02]  /*3460*/  IADD3 R9, R9, 0x70, RZ ;  /* 0x0000007009097810 */ /* 0x000fe40007ffe0ff */
[----:B--2---:R-:W-:Y:S02]  /*3470*/  IADD3 R23, P0, R29, R4, RZ ;  /* 0x000000041d177210 */ /* 0x004fe40007f1e0ff */
[----:B---3--:R-:W-:Y:S02]  /*3480*/  LEA.HI.X.SX32 R17, R15, R6, 0x1, P5 ;  /* 0x000000060f117211 */ /* 0x008fe400028f0eff */
[----:B------:R-:W-:-:S02]  /*3490*/  IADD3 R16, P4, R21, R4, RZ ;  /* 0x0000000415107210 */ /* 0x000fc40007f9e0ff */
[-C--:B------:R-:W-:Y:S02]  /*34a0*/  IADD3 R12, P3, R13, R4.reuse, RZ ;  /* 0x000000040d0c7210 */ /* 0x080fe40007f7e0ff */
[-C--:B------:R-:W-:Y:S02]  /*34b0*/  IADD3 R8, P2, R27, R4.reuse, RZ ;  /* 0x000000041b087210 */ /* 0x080fe40007f5e0ff */
[-C--:B------:R-:W-:Y:S02]  /*34c0*/  IADD3 R22, P1, R25, R4.reuse, RZ ;  /* 0x0000000419167210 */ /* 0x080fe40007f3e0ff */
[-C--:B------:R-:W-:Y:S02]  /*34d0*/  IADD3 R28, P5, R31, R4.reuse, RZ ;  /* 0x000000041f1c7210 */ /* 0x080fe40007fbe0ff */
[----:B------:R-:W-:Y:S02]  /*34e0*/  IADD3 R26, P6, R9, R4, RZ ;  /* 0x00000004091a7210 */ /* 0x000fe40007fde0ff */
[----:B------:R-:W-:-:S02]  /*34f0*/  LEA.HI.X.SX32 R4, R29, R6, 0x1, P0 ;  /* 0x000000061d047211 */ /* 0x000fc400000f0eff */
[C---:B0-----:R-:W-:Y:S02]  /*3500*/  LEA R18, P0, R14.reuse, c[0x0][0x160], 0x1 ;  /* 0x000058000e127a11 */ /* 0x041fe400078008ff */
[-C--:B------:R-:W-:Y:S02]  /*3510*/  LEA.HI.X.SX32 R15, R21, R6.reuse, 0x1, P4 ;  /* 0x00000006150f7211 */ /* 0x080fe400020f0eff */
[----:B------:R-:W-:Y:S02]  /*3520*/  LEA.HI.X R19, R14, c[0x0][0x164], R17, 0x1, P0 ;  /* 0x000059000e137a11 */ /* 0x000fe400000f0c11 */
[C---:B------:R-:W-:Y:S02]  /*3530*/  LEA R14, P0, R16.reuse, c[0x0][0x160], 0x1 ;  /* 0x00005800100e7a11 */ /* 0x040fe400078008ff */
[----:B------:R-:W-:Y:S02]  /*3540*/  LEA.HI.X.SX32 R13, R13, R6, 0x1, P3 ;  /* 0x000000060d0d7211 */ /* 0x000fe400018f0eff */
[----:B------:R-:W-:-:S02]  /*3550*/  LEA.HI.X R15, R16, c[0x0][0x164], R15, 0x1, P0 ;  /* 0x00005900100f7a11 */ /* 0x000fc400000f0c0f */
[C---:B------:R-:W-:Y:S02]  /*3560*/  LEA R16, P0, R12.reuse, c[0x0][0x160], 0x1 ;  /* 0x000058000c107a11 */ /* 0x040fe400078008ff */
        /* <DEDUP_REMOVED lines=8> */
[----:B------:R-:W-:Y:S02]  /*35f0*/  LEA R22, P0, R23, c[0x0][0x160], 0x1 ;  /* 0x0000580017167a11 */ /* 0x000fe400078008ff */
[----:B------:R-:W-:Y:S02]  /*3600*/  LEA.HI.X.SX32 R31, R31, R6, 0x1, P5 ;  /* 0x000000061f1f7211 */ /* 0x000fe400028f0eff */
[----:B------:R-:W-:-:S02]  /*3610*/  LEA.HI.X R23, R23, c[0x0][0x164], R4, 0x1, P0 ;  /* 0x0000590017177a11 */ /* 0x000fc400000f0c04 */
[----:B------:R-:W-:Y:S02]  /*3620*/  F2FP.PACK_AB R4, R10, R11 ;  /* 0x0000000b0a04723e */ /* 0x000fe400000000ff */
[----:B------:R-:W-:Y:S02]  /*3630*/  PRMT R6, R20, 0x7632, R6 ;  /* 0x0000763214067816 */ /* 0x000fe40000000006 */
[----:B------:R-:W-:Y:S02]  /*3640*/  F2FP.PACK_AB R2, R5, R2 ;  /* 0x000000020502723e */ /* 0x000fe400000000ff */
[----:B------:R-:W-:Y:S01]  /*3650*/  LEA R24, P0, R28, c[0x0][0x160], 0x1 ;  /* 0x000058001c187a11 */ /* 0x000fe200078008ff */
[----:B------:R0:W-:Y:S01]  /*3660*/  STG.E.U16 [R18.64], R6 ;  /* 0x0000000612007986 */ /* 0x0001e2000c101524 */
[----:B------:R-:W-:Y:S02]  /*3670*/  PRMT R5, R4, 0x7632, R5 ;  /* 0x0000763204057816 */ /* 0x000fe40000000005 */
[----:B------:R-:W-:Y:S01]  /*3680*/  F2FP.PACK_AB R0, R3, R0 ;  /* 0x000000000300723e */ /* 0x000fe200000000ff */
[----:B------:R-:W-:Y:S01]  /*3690*/  STG.E.U16 [R14.64], R4 ;  /* 0x000000040e007986 */ /* 0x000fe2000c101524 */
[----:B------:R-:W-:-:S02]  /*36a0*/  LEA R10, P1, R26, c[0x0][0x160], 0x1 ;  /* 0x000058001a0a7a11 */ /* 0x000fc400078208ff */
[----:B------:R-:W-:Y:S01]  /*36b0*/  PRMT R3, R2, 0x7632, R3 ;  /* 0x0000763202037816 */ /* 0x000fe20000000003 */
[----:B------:R-:W-:Y:S01]  /*36c0*/  STG.E.U16 [R16.64], R5 ;  /* 0x0000000510007986 */ /* 0x000fe2000c101524 */
[----:B------:R-:W-:Y:S02]  /*36d0*/  LEA.HI.X R25, R28, c[0x0][0x164], R31, 0x1, P0 ;  /* 0x000059001c197a11 */ /* 0x000fe400000f0c1f */
[----:B------:R-:W-:Y:S01]  /*36e0*/  LEA.HI.X R11, R26, c[0x0][0x164], R21, 0x1, P1 ;  /* 0x000059001a0b7a11 */ /* 0x000fe200008f0c15 */
[----:B------:R-:W-:Y:S01]  /*36f0*/  STG.E.U16 [R12.64], R2 ;  /* 0x000000020c007986 */ /* 0x000fe2000c101524 */
[----:B0-----:R-:W-:Y:S02]  /*3700*/  PRMT R6, R0, 0x7632, R6 ;  /* 0x0000763200067816 */ /* 0x001fe40000000006 */
[----:B------:R-:W-:Y:S01]  /*3710*/  F2FP.PACK_AB R7, RZ, R7 ;  /* 0x00000007ff07723e */ /* 0x000fe200000000ff */
[----:B------:R-:W-:Y:S04]  /*3720*/  STG.E.U16 [R8.64], R3 ;  /* 0x0000000308007986 */ /* 0x000fe8000c101524 */
[----:B------:R-:W-:Y:S04]  /*3730*/  STG.E.U16 [R22.64], R0 ;  /* 0x0000000016007986 */ /* 0x000fe8000c101524 */
[----:B------:R-:W-:Y:S04]  /*3740*/  STG.E.U16 [R24.64], R6 ;  /* 0x0000000618007986 */ /* 0x000fe8000c101524 */
[----:B------:R-:W-:Y:S01]  /*3750*/  STG.E.U16 [R10.64], R7 ;  /* 0x000000070a007986 */ /* 0x000fe2000c101524 */
[----:B------:R-:W-:Y:S05]  /*3760*/  EXIT ;  /* 0x000000000000794d */ /* 0x000fea0003800000 */
.L_x_2773:
        /* <DEDUP_REMOVED lines=19> */
.L_x_2799:
        /* <DEDUP_REMOVED lines=20> */
.L_x_2775:
[----:B------:R-:W-:Y:S01]  /*39e0*/  MOV R22, 0xff7fffff ;  /* 0xff7fffff00167802 */ /* 0x000fe20000000f00 */
[----:B------:R-:W-:Y:S01]  /*39f0*/  IMAD.MOV.U32 R23, RZ, RZ, 0x10 ;  /* 0x00000010ff177424 */ /* 0x000fe200078e00ff */
[----:B------:R-:W-:Y:S01]  /*3a00*/  MOV R12, 0x3a40 ;  /* 0x00003a40000c7802 */ /* 0x000fe20000000f00 */
[----:B------:R-:W-:Y:S02]  /*3a10*/  IMAD.MOV.U32 R24, RZ, RZ, 0x1f ;  /* 0x0000001fff187424 */ /* 0x000fe400078e00ff */
[----:B------:R-:W-:Y:S02]  /*3a20*/  IMAD.MOV.U32 R25, RZ, RZ, -0x1 ;  /* 0xffffffffff197424 */ /* 0x000fe400078e00ff */
[----:B------:R-:W-:Y:S05]  /*3a30*/  CALL.REL.NOINC `($__internal_66_$__cuda_sm70_shflsync_bfly_p) ;  /* 0x00000e1000007944 */ /* 0x000fea0003c00000 */
[----:B-1----:R-:W-:Y:S01]  /*3a40*/  MOV R2, R23 ;  /* 0x0000001700027202 */ /* 0x002fe20000000f00 */
[----:B0-----:R-:W-:Y:S05]  /*3a50*/  BRA `(.L_x_2811) ;  /* 0xffffcff000007947 */ /* 0x001fea000383ffff */
.L_x_2776:
[----:B------:R-:W-:Y:S01]  /*3a60*/  IMAD.MOV.U32 R23, RZ, RZ, 0x8 ;  /* 0x00000008ff177424 */ /* 0x000fe200078e00ff */
[----:B------:R-:W-:Y:S01]  /*3a70*/  MOV R12, 0x3ab0 ;  /* 0x00003ab0000c7802 */ /* 0x000fe20000000f00 */
[----:B------:R-:W-:Y:S02]  /*3a80*/  IMAD.MOV.U32 R24, RZ, RZ, 0x1f ;  /* 0x0000001fff187424 */ /* 0x000fe400078e00ff */
[----:B------:R-:W-:-:S02]  /*3a90*/  IMAD.MOV.U32 R25, RZ, RZ, -0x1 ;  /* 0xffffffffff197424 */ /* 0x000fc400078e00ff */
[----:B------:R-:W-:Y:S05]  /*3aa0*/  CALL.REL.NOINC `($__internal_66_$__cuda_sm70_shflsync_bfly_p) ;  /* 0x00000da000007944 */ /* 0x000fea0003c00000 */
[----:B01----:R-:W-:Y:S01]  /*3ab0*/  FMNMX.FTZ R22, R22, R23, !PT ;  /* 0x0000001716167209 */ /* 0x003fe20007810000 */
[----:B------:R-:W-:Y:S01]  /*3ac0*/  HFMA2.MMA R23, -RZ, RZ, 0, 2.384185791015625e-07 ;  /* 0x00000004ff177435 */ /* 0x000fe200000001ff */
[----:B------:R-:W-:Y:S01]  /*3ad0*/  IMAD.MOV.U32 R24, RZ, RZ, 0x1f ;  /* 0x0000001fff187424 */ /* 0x000fe200078e00ff */
[----:B------:R-:W-:Y:S01]  /*3ae0*/  MOV R12, 0x3b10 ;  /* 0x00003b10000c7802 */ /* 0x000fe20000000f00 */
[----:B------:R-:W-:-:S03]  /*3af0*/  IMAD.MOV.U32 R25, RZ, RZ, -0x1 ;  /* 0xffffffffff197424 */ /* 0x000fc600078e00ff */
[----:B------:R-:W-:Y:S05]  /*3b00*/  CALL.REL.NOINC `($__internal_66_$__cuda_sm70_shflsync_bfly_p) ;  /* 0x00000d4000007944 */ /* 0x000fea0003c00000 */
[----:B01----:R-:W-:Y:S01]  /*3b10*/  FMNMX.FTZ R22, R22, R23, !PT ;  /* 0x0000001716167209 */ /* 0x003fe20007810000 */
[----:B------:R-:W-:Y:S01]  /*3b20*/  IMAD.MOV.U32 R24, RZ, RZ, 0x1f ;  /* 0x0000001fff187424 */ /* 0x000fe200078e00ff */
[----:B------:R-:W-:Y:S01]  /*3b30*/  MOV R23, 0x2 ;  /* 0x0000000200177802 */ /* 0x000fe20000000f00 */
[----:B------:R-:W-:Y:S01]  /*3b40*/  IMAD.MOV.U32 R25, RZ, RZ, -0x1 ;  /* 0xffffffffff197424 */ /* 0x000fe200078e00ff */
[----:B------:R-:W-:-:S02]  /*3b50*/  MOV R12, 0x3b70 ;  /* 0x00003b70000c7802 */ /* 0x000fc40000000f00 */
[----:B------:R-:W-:Y:S05]  /*3b60*/  CALL.REL.NOINC `($__internal_66_$__cuda_sm70_shflsync_bfly_p) ;  /* 0x00000ce000007944 */ /* 0x000fea0003c00000 */
[----:B-1----:R-:W-:Y:S01]  /*3b70*/  FMNMX.FTZ R15, R22, R23, !PT ;  /* 0x00000017160f7209 */ /* 0x002fe20007810000 */
[----:B------:R-:W-:Y:S01]  /*3b80*/  HFMA2.MMA R23, -RZ, RZ, 0, 5.9604644775390625e-08 ;  /* 0x00000001ff177435 */ /* 0x000fe200000001ff */
[----:B0-----:R-:W-:Y:S01]  /*3b90*/  IMAD.MOV.U32 R24, RZ, RZ, 0x1f ;  /* 0x0000001fff187424 */ /* 0x001fe200078e00ff */
[----:B------:R-:W-:Y:S01]  /*3ba0*/  MOV R12, 0x3be0 ;  /* 0x00003be0000c7802 */ /* 0x000fe20000000f00 */
[----:B------:R-:W-:Y:S01]  /*3bb0*/  IMAD.MOV.U32 R25, RZ, RZ, -0x1 ;  /* 0xffffffffff197424 */ /* 0x000fe200078e00ff */
[----:B------:R-:W-:-:S02]  /*3bc0*/  MOV R22, R15 ;  /* 0x0000000f00167202 */ /* 0x000fc40000000f00 */
[----:B------:R-:W-:Y:S05]  /*3bd0*/  CALL.REL.NOINC `($__internal_66_$__cuda_sm70_shflsync_bfly_p) ;  /* 0x00000c7000007944 */ /* 0x000fea0003c00000 */
[----:B-1----:R-:W-:Y:S01]  /*3be0*/  IMAD.MOV.U32 R12, RZ, RZ, R23 ;  /* 0x000000ffff0c7224 */ /* 0x002fe200078e0017 */
[----:B0-----:R-:W-:Y:S05]  /*3bf0*/  BRA `(.L_x_2812) ;  /* 0xffffcef000007947 */ /* 0x001fea000383ffff */
.L_x_2801:
[----:B------:R-:W-:Y:S01]  /*3c00*/  HFMA2.MMA R23, -RZ, RZ, 0, 1.1920928955078125e-07 ;  /* 0x00000002ff177435 */ /* 0x000fe200000001ff */
[----:B------:R-:W-:Y:S01]  /*3c10*/  IMAD.MOV.U32 R22, RZ, RZ, RZ ;  /* 0x000000ffff167224 */ /* 0x000fe200078e00ff */
[----:B0-----:R-:W-:Y:S01]  /*3c20*/  MOV R12, 0x3c60 ;  /* 0x00003c60000c7802 */ /* 0x001fe20000000f00 */
[----:B------:R-:W-:-:S02]  /*3c30*/  IMAD.MOV.U32 R24, RZ, RZ, 0x1f ;  /* 0x0000001fff187424 */ /* 0x000fc400078e00ff */
[----:B------:R-:W-:Y:S02]  /*3c40*/  IMAD.MOV.U32 R25, RZ, RZ, -0x1 ;  /* 0xffffffffff197424 */ /* 0x000fe400078e00ff */
[----:B------:R-:W-:Y:S05]  /*3c50*/  CALL.REL.NOINC `($__internal_66_$__cuda_sm70_shflsync_bfly_p) ;  /* 0x00000bf000007944 */ /* 0x000fea0003c00000 */
[----:B-1----:R-:W-:Y:S01]  /*3c60*/  MOV R0, R23 ;  /* 0x0000001700007202 */ /* 0x002fe20000000f00 */
[----:B0-----:R-:W-:Y:S05]  /*3c70*/  BRA `(.L_x_2813) ;  /* 0xffffeac000007947 */ /* 0x001fea000383ffff */
.L_x_2802:
[----:B------:R-:W-:Y:S01]  /*3c80*/  IMAD.MOV.U32 R23, RZ, RZ, 0x1 ;  /* 0x00000001ff177424 */ /* 0x000fe200078e00ff */
[----:B------:R-:W-:Y:S01]  /*3c90*/  MOV R25, 0xffffffff ;  /* 0xffffffff00197802 */ /* 0x000fe20000000f00 */
[----:B------:R-:W-:Y:S01]  /*3ca0*/  IMAD.MOV.U32 R24, RZ, RZ, 0x1f ;  /* 0x0000001fff187424 */ /* 0x000fe200078e00ff */
[----:B0-----:R-:W-:Y:S02]  /*3cb0*/  MOV R12, 0x3cd0 ;  /* 0x00003cd0000c7802 */ /* 0x001fe40000000f00 */
[----:B------:R-:W-:Y:S05]  /*3cc0*/  CALL.REL.NOINC `($__internal_66_$__cuda_sm70_shflsync_bfly_p) ;  /* 0x00000b8000007944 */ /* 0x000fea0003c00000 */
[----:B0-----:R-:W-:Y:S01]  /*3cd0*/  HFMA2.MMA R24, -RZ, RZ, 0, 1.847743988037109375e-06 ;  /* 0x0000001fff187435 */ /* 0x001fe200000001ff */
[----:B-1----:R-:W-:Y:S01]  /*3ce0*/  FADD.FTZ R21, R22, R23 ;  /* 0x0000001716157221 */ /* 0x002fe20000010000 */
[----:B------:R-:W-:Y:S01]  /*3cf0*/  MOV R12, 0x3d40 ;  /* 0x00003d40000c7802 */ /* 0x000fe20000000f00 */
[----:B------:R-:W-:Y:S02]  /*3d00*/  IMAD.MOV.U32 R22, RZ, RZ, RZ ;  /* 0x000000ffff167224 */ /* 0x000fe400078e00ff */
[----:B------:R-:W-:Y:S02]  /*3d10*/  IMAD.MOV.U32 R23, RZ, RZ, 0x2 ;  /* 0x00000002ff177424 */ /* 0x000fe400078e00ff */
[----:B------:R-:W-:-:S02]  /*3d20*/  IMAD.MOV.U32 R25, RZ, RZ, -0x1 ;  /* 0xffffffffff197424 */ /* 0x000fc400078e00ff */
[----:B------:R-:W-:Y:S05]  /*3d30*/  CALL.REL.NOINC `($__internal_66_$__cuda_sm70_shflsync_bfly_p) ;  /* 0x00000b1000007944 */ /* 0x000fea0003c00000 */
[----:B01----:R-:W-:Y:S01]  /*3d40*/  FADD.FTZ R22, RZ, R23 ;  /* 0x00000017ff167221 */ /* 0x003fe20000010000 */
[----:B------:R-:W-:Y:S01]  /*3d50*/  MOV R24, 0x1f ;  /* 0x0000001f00187802 */ /* 0x000fe20000000f00 */
[----:B------:R-:W-:Y:S01]  /*3d60*/  IMAD.MOV.U32 R23, RZ, RZ, 0x1 ;  /* 0x00000001ff177424 */ /* 0x000fe200078e00ff */
[----:B------:R-:W-:Y:S01]  /*3d70*/  MOV R12, 0x3da0 ;  /* 0x00003da0000c7802 */ /* 0x000fe20000000f00 */
[----:B------:R-:W-:-:S02]  /*3d80*/  IMAD.MOV.U32 R25, RZ, RZ, -0x1 ;  /* 0xffffffffff197424 */ /* 0x000fc400078e00ff */
[----:B------:R-:W-:Y:S05]  /*3d90*/  CALL.REL.NOINC `($__internal_66_$__cuda_sm70_shflsync_bfly_p) ;  /* 0x00000ab000007944 */ /* 0x000fea0003c00000 */
[----:B-1----:R-:W-:Y:S01]  /*3da0*/  FADD.FTZ R20, R22, R23 ;  /* 0x0000001716147221 */ /* 0x002fe20000010000 */
[----:B------:R-:W-:Y:S01]  /*3db0*/  HFMA2.MMA R23, -RZ, RZ, 0, 1.1920928955078125e-07 ;  /* 0x00000002ff177435 */ /* 0x000fe200000001ff */
[----:B0-----:R-:W-:Y:S01]  /*3dc0*/  IMAD.MOV.U32 R22, RZ, RZ, RZ ;  /* 0x000000ffff167224 */ /* 0x001fe200078e00ff */
[----:B------:R-:W-:Y:S01]  /*3dd0*/  MOV R12, 0x3e10 ;  /* 0x00003e10000c7802 */ /* 0x000fe20000000f00 */
[----:B------:R-:W-:-:S02]  /*3de0*/  IMAD.MOV.U32 R24, RZ, RZ, 0x1f ;  /* 0x0000001fff187424 */ /* 0x000fc400078e00ff */
[----:B------:R-:W-:Y:S02]  /*3df0*/  IMAD.MOV.U32 R25, RZ, RZ, -0x1 ;  /* 0xffffffffff197424 */ /* 0x000fe400078e00ff */
[----:B------:R-:W-:Y:S05]  /*3e00*/  CALL.REL.NOINC `($__internal_66_$__cuda_sm70_shflsync_bfly_p) ;  /* 0x00000a4000007944 */ /* 0x000fea0003c00000 */
[----:B01----:R-:W-:Y:S01]  /*3e10*/  FADD.FTZ R22, RZ, R23 ;  /* 0x00000017ff167221 */ /* 0x003fe20000010000 */
[----:B------:R-:W-:Y:S01]  /*3e20*/  MOV R23, 0x1 ;  /* 0x0000000100177802 */ /* 0x000fe20000000f00 */
[----:B------:R-:W-:Y:S01]  /*3e30*/  IMAD.MOV.U32 R24, RZ, RZ, 0x1f ;  /* 0x0000001fff187424 */ /* 0x000fe200078e00ff */
[----:B------:R-:W-:Y:S01]  /*3e40*/  MOV R12, 0x3e70 ;  /* 0x00003e70000c7802 */ /* 0x000fe20000000f00 */
[----:B------:R-:W-:Y:S02]  /*3e50*/  IMAD.MOV.U32 R25, RZ, RZ, -0x1 ;  /* 0xffffffffff197424 */ /* 0x000fe400078e00ff */
[----:B------:R-:W-:Y:S05]  /*3e60*/  CALL.REL.NOINC `($__internal_66_$__cuda_sm70_shflsync_bfly_p) ;  /* 0x000009e000007944 */ /* 0x000fea0003c00000 */
[----:B-1----:R-:W-:Y:S01]  /*3e70*/  FADD.FTZ R16, R22, R23 ;  /* 0x0000001716107221 */ /* 0x002fe20000010000 */
[----:B0-----:R-:W-:Y:S01]  /*3e80*/  HFMA2.MMA R22, -RZ, RZ, 0, 0 ;  /* 0x00000000ff167435 */ /* 0x001fe200000001ff */
[----:B------:R-:W-:Y:S01]  /*3e90*/  IMAD.MOV.U32 R23, RZ, RZ, 0x2 ;  /* 0x00000002ff177424 */ /* 0x000fe200078e00ff */
[----:B------:R-:W-:Y:S01]  /*3ea0*/  MOV R25, 0xffffffff ;  /* 0xffffffff00197802 */ /* 0x000fe20000000f00 */
[----:B------:R-:W-:Y:S01]  /*3eb0*/  IMAD.MOV.U32 R24, RZ, RZ, 0x1f ;  /* 0x0000001fff187424 */ /* 0x000fe200078e00ff */
[----:B------:R-:W-:Y:S02]  /*3ec0*/  MOV R12, 0x3ee0 ;  /* 0x00003ee0000c7802 */ /* 0x000fe40000000f00 */
[----:B------:R-:W-:Y:S05]  /*3ed0*/  CALL.REL.NOINC `($__internal_66_$__cuda_sm70_shflsync_bfly_p) ;  /* 0x0000097000007944 */ /* 0x000fea0003c00000 */
[----:B01----:R-:W-:Y:S01]  /*3ee0*/  FADD.FTZ R22, RZ, R23 ;  /* 0x00000017ff167221 */ /* 0x003fe20000010000 */
[----:B------:R-:W-:Y:S01]  /*3ef0*/  MOV R25, 0xffffffff ;  /* 0xffffffff00197802 */ /* 0x000fe20000000f00 */
[----:B------:R-:W-:Y:S01]  /*3f00*/  IMAD.MOV.U32 R23, RZ, RZ, 0x1 ;  /* 0x00000001ff177424 */ /* 0x000fe200078e00ff */
[----:B------:R-:W-:Y:S01]  /*3f10*/  MOV R12, 0x3f40 ;  /* 0x00003f40000c7802 */ /* 0x000fe20000000f00 */
[----:B------:R-:W-:-:S02]  /*3f20*/  IMAD.MOV.U32 R24, RZ, RZ, 0x1f ;  /* 0x0000001fff187424 */ /* 0x000fc400078e00ff */
[----:B------:R-:W-:Y:S05]  /*3f30*/  CALL.REL.NOINC `($__internal_66_$__cuda_sm70_shflsync_bfly_p) ;  /* 0x0000091000007944 */ /* 0x000fea0003c00000 */
[----:B0-----:R-:W-:Y:S01]  /*3f40*/  HFMA2.MMA R24, -RZ, RZ, 0, 1.847743988037109375e-06 ;  /* 0x0000001fff187435 */ /* 0x001fe200000001ff */
[----:B-1----:R-:W-:Y:S01]  /*3f50*/  FADD.FTZ R17, R22, R23 ;  /* 0x0000001716117221 */ /* 0x002fe20000010000 */
[----:B------:R-:W-:Y:S01]  /*3f60*/  MOV R12, 0x3fb0 ;  /* 0x00003fb0000c7802 */ /* 0x000fe20000000f00 */
[----:B------:R-:W-:-:S02]  /*3f70*/  IMAD.MOV.U32 R22, RZ, RZ, RZ ;  /* 0x000000ffff167224 */ /* 0x000fc400078e00ff */
[----:B------:R-:W-:Y:S02]  /*3f80*/  IMAD.MOV.U32 R23, RZ, RZ, 0x2 ;  /* 0x00000002ff177424 */ /* 0x000fe400078e00ff */
        /* <DEDUP_REMOVED lines=138> */
[----:B-1----:R-:W-:Y:S01]  /*4830*/  MOV R13, R23 ;  /* 0x00000017000d7202 */ /* 0x002fe20000000f00 */
[----:B0-----:R-:W-:Y:S05]  /*4840*/  BRA `(.L_x_2814) ;  /* 0xffffdfd000007947 */ /* 0x001fea000383ffff */
        .weak           $__internal_66_$__cuda_sm70_shflsync_bfly_p
        .type           $__internal_66_$__cuda_sm70_shflsync_bfly_p,@function
        .size           $__internal_66_$__cuda_sm70_shflsync_bfly_p,(.L_x_23233 - $__internal_66_$__cuda_sm70_shflsync_bfly_p)
$__internal_66_$__cuda_sm70_shflsync_bfly_p:
[----:B------:R-:W-:Y:S01]  /*4850*/  IMAD.MOV.U32 R13, RZ, RZ, 0x0 ;  /* 0x00000000ff0d7424 */ /* 0x000fe200078e00ff */
[----:B------:R-:W-:Y:S04]  /*4860*/  WARPSYNC R25 ;  /* 0x0000001900007348 */ /* 0x000fe80003800000 */
[----:B------:R0:W1:Y:S01]  /*4870*/  SHFL.BFLY PT, R23, R22, R23, R24 ;  /* 0x0c00001716177389 */ /* 0x00006200000e0018 */
[----:B------:R-:W-:Y:S05]  /*4880*/  RET.REL.NODEC R12 `(_ZN4vllm25paged_attention_v1_kernelIthLi120ELi32ELi128ELNS_18Fp8KVCacheDataTypeE2ELb1EEEvPT_PKS2_PKT0_S8_ifPKiSA_iPKfiiiSC_SC_iiiii) ;  /* 0xffffb7700c007950 */ /* 0x000fea0003c3ffff */
.L_x_2815:
        /* <DEDUP_REMOVED lines=15> */
.L_x_23233:


//--------------------- .text._ZN4vllm25paged_attention_v1_kernelIthLi112ELi32ELi128ELNS_18Fp8KVCacheDataTypeE2ELb1EEEvPT_PKS2_PKT0_S8_ifPKiSA_iPKfiiiSC_SC_iiiii --------------------------
	.section	.text._ZN4vllm25paged_attention_v1_kernelIthLi112ELi32ELi128ELNS_18Fp8KVCacheDataTypeE2ELb1EEEvPT_PKS2_PKT0_S8_ifPKiSA_iPKfiiiSC_SC_iiiii,"ax",@progbits
	.sectioninfo	@"SHI_REGISTERS=44"
	.align	128
        .global         _ZN4vllm25paged_attention_v1_kernelIthLi112ELi32ELi128ELNS_18Fp8KVCacheDataTypeE2ELb1EEEvPT_PKS2_PKT0_S8_ifPKiSA_iPKfiiiSC_SC_iiiii
        .type           _ZN4vllm25paged_attention_v1_kernelIthLi112ELi32ELi128ELNS_18Fp8KVCacheDataTypeE2ELb1EEEvPT_PKS2_PKT0_S8_ifPKiSA_iPKfiiiSC_SC_iiiii,@function
        .size           _ZN4vllm25paged_attention_v1_kernelIthLi112ELi32ELi128ELNS_18Fp8KVCacheDataTypeE2ELb1EEEvPT_PKS2_PKT0_S8_ifPKiSA_iPKfiiiSC_SC_iiiii,(.L_x_23234 - _ZN4vllm25paged_attention_v1_kernelIthLi112ELi32ELi128ELNS_18Fp8KVCacheDataTypeE2ELb1EEEvPT_PKS2_PKT0_S8_ifPKiSA_iPKfiiiSC_SC_iiiii)
        .other          _ZN4vllm25paged_attention_v1_kernelIthLi112ELi32ELi128ELNS_18Fp8KVCacheDataTypeE2ELb1EEEvPT_PKS2_PKT0_S8_ifPKiSA_iPKfiiiSC_SC_iiiii,@"STO_CUDA_ENTRY STV_DEFAULT"
_ZN4vllm25paged_attention_v1_kernelIthLi112ELi32ELi128ELNS_18Fp8KVCacheDataTypeE2ELb1EEEvPT_PKS2_PKT0_S8_ifPKiSA_iPKfiiiSC_SC_iiiii:
.text._ZN4vllm25paged_attention_v1_kernelIthLi112ELi32ELi128ELNS_18Fp8KVCacheDataTypeE2ELb1EEEvPT_PKS2_PKT0_S8_ifPKiSA_iPKfiiiSC_SC_iiiii:
        /* <DEDUP_REMOVED lines=9> */
[----:B------:R-:W-:Y:S02]  /*0090*/  MOV R12, c[0x0][0x1d8] ;  /* 0x00007600000c7a02 */ /* 0x000fe40000000f00 */
        /* <DEDUP_REMOVED lines=8> */
[C---:B--2---:R-:W-:Y:S02]  /*0120*/  IADD3 R6, R10.reuse, -0x1, RZ ;  /* 0xffffffff0a067810 */ /* 0x044fe40007ffe0ff */
[----:B------:R-:W-:Y:S02]  /*0130*/  IADD3 R4, R10, 0x1f, RZ ;  /* 0x0000001f0a047810 */ /* 0x000fe40007ffe0ff */
[----:B------:R-:W-:Y:S02]  /*0140*/  IABS R2, R6 ;  /* 0x0000000600027213 */ /* 0x000fe40000000000 */
[----:B------:R-:W-:-:S03]  /*0150*/  LOP3.LUT R6, R6, c[0x0][0x1d4], RZ, 0x3c, !PT ;  /* 0x0000750006067a12 */ /* 0x000fc600078e3cff */
[----:B------:R-:W-:Y:S01]  /*0160*/  IMAD.MOV.U32 R5, RZ, RZ, R2 ;  /* 0x000000ffff057224 */ /* 0x000fe200078e0002 */
[----:B------:R-:W-:-:S03]  /*0170*/  ISETP.GE.AND P2, PT, R6, RZ, PT ;  /* 0x000000ff0600720c */ /* 0x000fc60003f46270 */
        /* <DEDUP_REMOVED lines=9> */
[----:B------:R-:W-:-:S04]  /*0210*/  SHF.R.S32.HI R5, RZ, 0x1f, R4 ;  /* 0x0000001fff057819 */ /* 0x000fc80000011404 */
[----:B------:R-:W-:Y:S02]  /*0220*/  LEA.HI R7, R5, R4, RZ, 0x5 ;  /* 0x0000000405077211 */ /* 0x000fe400078f28ff */
[----:B0-----:R-:W-:Y:S02]  /*0230*/  SHF.R.S32.HI R4, RZ, 0x1f, R3 ;  /* 0x0000001fff047819 */ /* 0x001fe40000011403 */
[----:B------:R-:W-:Y:S02]  /*0240*/  LOP3.LUT R5, R7, 0xffffffe0, RZ, 0xc0, !PT ;  /* 0xffffffe007057812 */ /* 0x000fe400078ec0ff */
[----:B------:R-:W-:Y:S02]  /*0250*/  LEA.HI R4, R4, R3, RZ, 0x5 ;  /* 0x0000000304047211 */ /* 0x000fe400078f28ff */
[----:B------:R-:W-:Y:S02]  /*0260*/  @P0 IADD3 R11, R11, 0x1, RZ ;  /* 0x000000010b0b0810 */ /* 0x000fe40007ffe0ff */
[----:B------:R-:W-:-:S02]  /*0270*/  ISETP.GT.AND P0, PT, R12, -0x1, PT ;  /* 0xffffffff0c00780c */ /* 0x000fc40003f04270 */
[----:B------:R-:W-:Y:S01]  /*0280*/  LOP3.LUT R12, R4, 0xffffffe0, RZ, 0xc0, !PT ;  /* 0xffffffe0040c7812 */ /* 0x000fe200078ec0ff */
[----:B------:R-:W-:Y:S01]  /*0290*/  IMAD.MOV.U32 R6, RZ, RZ, R11 ;  /* 0x000000ffff067224 */ /* 0x000fe200078e000b */
[----:B------:R-:W-:Y:S02]  /*02a0*/  IMNMX R10, R10, R5, PT ;  /* 0x000000050a0a7217 */ /* 0x000fe40003800200 */
[----:B------:R-:W-:Y:S01]  /*02b0*/  SHF.R.S32.HI R4, RZ, 0x5, R4 ;  /* 0x00000005ff047819 */ /* 0x000fe20000011404 */
[----:B------:R-:W-:Y:S01]  /*02c0*/  @!P2 IMAD.MOV R6, RZ, RZ, -R6 ;  /* 0x000000ffff06a224 */ /* 0x000fe200078e0a06 */
[----:B------:R-:W-:Y:S01]  /*02d0*/  SHF.R.S32.HI R7, RZ, 0x5, R7 ;  /* 0x00000005ff077819 */ /* 0x000fe20000011407 */
[----:B------:R-:W-:Y:S01]  /*02e0*/  IMAD.IADD R5, R3, 0x1, -R12 ;  /* 0x0000000103057824 */ /* 0x000fe200078e0a0c */
[----:B------:R-:W-:-:S03]  /*02f0*/  @!P1 LOP3.LUT R6, RZ, c[0x0][0x1d4], RZ, 0x33, !PT ;  /* 0x00007500ff069a12 */ /* 0x000fc600078e33ff */
        /* <DEDUP_REMOVED lines=42> */
[----:B------:R-:W-:-:S05]  /*05a0*/  MOV R12, c[0x0][0x1c8] ;  /* 0x00007200000c7a02 */ /* 0x000fca0000000f00 */
        /* <DEDUP_REMOVED lines=15> */
.L_x_2816:
[----:B-1----:R-:W-:-:S04]  /*06a0*/  IMAD.MOV.U32 R11, RZ, RZ, c[0x0][0xc] ;  /* 0x00000300ff0b7624 */ /* 0x002fc800078e00ff */
[----:B------:R-:W-:-:S04]  /*06b0*/  IMAD R11, R11, c[0x0][0x1c8], R2 ;  /* 0x000072000b0b7a24 */ /* 0x000fc800078e0202 */
[----:B------:R-:W-:-:S03]  /*06c0*/  IMAD R11, R11, c[0x0][0x1d8], RZ ;  /* 0x000076000b0b7a24 */ /* 0x000fc600078e02ff */
.L_x_2817:
        /* <DEDUP_REMOVED lines=18> */
.L_x_2821:
        /* <DEDUP_REMOVED lines=34> */
[----:B------:R-:W-:-:S13]  /*0a10*/  ISETP.GE.AND P0, PT, R12, R7, PT ;  /* 0x000000070c00720c */ /* 0x000fda0003f06270 */
[----:B0-----:R-:W-:Y:S05]  /*0a20*/  @!P0 BRA `(.L_x_2821) ;  /* 0xfffffdc000008947 */ /* 0x001fea000383ffff */
.L_x_2819:
[----:B------:R-:W-:Y:S05]  /*0a30*/  BSYNC B7 ;  /* 0x0000000000077941 */ /* 0x000fea0003800000 */
.L_x_2818:
[----:B------:R-:W-:Y:S05]  /*0a40*/  BRA.DIV ~URZ, `(.L_x_2822) ;  /* 0x00002ec27f007947 */ /* 0x000fea000b800000 */
[----:B------:R-:W-:-:S05]  /*0a50*/  IMAD.MOV.U32 R8, RZ, RZ, -0x800001 ;  /* 0xff7fffffff087424 */ /* 0x000fca00078e00ff */
.L_x_2858:
        /* <DEDUP_REMOVED lines=10> */
.L_x_2859:
        /* <DEDUP_REMOVED lines=25> */
[----:B0-----:R-:W-:Y:S01]  /*0c90*/  LEA R14, R3, 0x20, 0x2 ;  /* 0x00000020030e7811 */ /* 0x001fe200078e10ff */
[----:B------:R-:W-:Y:S01]  /*0ca0*/  IMAD.MOV.U32 R9, RZ, RZ, RZ ;  /* 0x000000ffff097224 */ /* 0x000fe200078e00ff */
[----:B------:R-:W-:-:S03]  /*0cb0*/  MOV R13, R3 ;  /* 0x00000003000d7202 */ /* 0x000fc60000000f00 */
.L_x_2828:
        /* <DEDUP_REMOVED lines=11> */
.L_x_2827:
[----:B------:R-:W-:Y:S05]  /*0d70*/  BSYNC B1 ;  /* 0x0000000000017941 */ /* 0x000fea0003800000 */
.L_x_2826:
        /* <DEDUP_REMOVED lines=9> */
[----:B0-----:R-:W-:Y:S02]  /*0e10*/  IADD3 R14, R10, -0x600, RZ ;  /* 0xfffffa000a0e7810 */ /* 0x001fe40007ffe0ff */
.L_x_2831:
[----:B------:R-:W0:Y:S01]  /*0e20*/  LDS R15, [R12+-0x400] ;  /* 0xfffc00000c0f7984 */ /* 0x000e220000000800 */
        /* <DEDUP_REMOVED lines=99> */
.L_x_2830:
[----:B------:R-:W-:Y:S05]  /*1460*/  BSYNC B1 ;  /* 0x0000000000017941 */ /* 0x000fea0003800000 */
.L_x_2829:
        /* <DEDUP_REMOVED lines=55> */
.L_x_2833:
[----:B------:R-:W-:Y:S05]  /*17e0*/  BSYNC B1 ;  /* 0x0000000000017941 */ /* 0x000fea0003800000 */
.L_x_2832:
        /* <DEDUP_REMOVED lines=26> */
.L_x_2825:
[----:B------:R-:W-:Y:S05]  /*1990*/  BSYNC B0 ;  /* 0x0000000000007941 */ /* 0x000fea0003800000 */
.L_x_2824:
        /* <DEDUP_REMOVED lines=37> */
.L_x_2838:
        /* <DEDUP_REMOVED lines=8> */
.L_x_2837:
[----:B0-----:R-:W-:Y:S05]  /*1c70*/  BSYNC B1 ;  /* 0x0000000000017941 */ /* 0x001fea0003800000 */
.L_x_2836:
        /* <DEDUP_REMOVED lines=10> */
.L_x_2841:
        /* <DEDUP_REMOVED lines=52> */
.L_x_2840:
[----:B------:R-:W-:Y:S05]  /*2060*/  BSYNC B1 ;  /* 0x0000000000017941 */ /* 0x000fea0003800000 */
.L_x_2839:
        /* <DEDUP_REMOVED lines=31> */
.L_x_2843:
[----:B------:R-:W-:Y:S05]  /*2260*/  BSYNC B1 ;  /* 0x0000000000017941 */ /* 0x000fea0003800000 */
.L_x_2842:
        /* <DEDUP_REMOVED lines=14> */
.L_x_2835:
[----:B------:R-:W-:Y:S05]  /*2350*/  BSYNC B0 ;  /* 0x0000000000007941 */ /* 0x000fea0003800000 */
.L_x_2834:
        /* <DEDUP_REMOVED lines=18> */
[----:B------:R-:W-:Y:S02]  /*2480*/  IMAD R15, R16, R17, RZ ;  /* 0x00000011100f7224 */ /* 0x000fe400078e02ff */
[----:B---3--:R-:W-:Y:S02]  /*2490*/  IMAD.MOV R18, RZ, RZ, -R13 ;  /* 0x000000ffff127224 */ /* 0x008fe400078e0a0d */
[----:B------:R-:W-:Y:S01]  /*24a0*/  IMAD.HI.U32 R19, R9, R15, R8 ;  /* 0x0000000f09137227 */ /* 0x000fe200078e0008 */
[----:B------:R-:W-:Y:S02]  /*24b0*/  IABS R8, c[0x0][0x1d4] ;  /* 0x0000750000087a13 */ /* 0x000fe40000000000 */
[----:B------:R-:W-:Y:S01]  /*24c0*/  IADD3 R15, R6, -c[0x0][0x1cc], RZ ;  /* 0x80007300060f7a10 */ /* 0x000fe20007ffe0ff */
[----:B------:R-:W-:Y:S02]  /*24d0*/  IMAD R21, R18, R23, RZ ;  /* 0x0000001712157224 */ /* 0x000fe400078e02ff */
[----:B------:R-:W-:-:S02]  /*24e0*/  IMAD.MOV.U32 R6, RZ, RZ, R4 ;  /* 0x000000ffff067224 */ /* 0x000fc400078e0004 */
[----:B------:R-:W-:-:S04]  /*24f0*/  IMAD.HI.U32 R12, R13, R21, R12 ;  /* 0x000000150d0c7227 */ /* 0x000fc800078e000c */
[----:B------:R-:W-:Y:S02]  /*2500*/  IMAD.MOV.U32 R21, RZ, RZ, R8 ;  /* 0x000000ffff157224 */ /* 0x000fe400078e0008 */
.L_x_2847:
        /* <DEDUP_REMOVED lines=33> */
.L_x_2845:
[----:B------:R-:W-:Y:S05]  /*2720*/  BSYNC B6 ;  /* 0x0000000000067941 */ /* 0x000fea0003800000 */
.L_x_2844:
[----:B------:R-:W-:Y:S05]  /*2730*/  BRA.DIV ~URZ, `(.L_x_2848) ;  /* 0x000013f27f007947 */ /* 0x000fea000b800000 */
[----:B------:R-:W-:-:S04]  /*2740*/  IMAD.MOV.U32 R6, RZ, RZ, RZ ;  /* 0x000000ffff067224 */ /* 0x000fc800078e00ff */
.L_x_2860:
        /* <DEDUP_REMOVED lines=8> */
[----:B------:R-:W-:Y:S01]  /*27d0*/  CS2R R6, SRZ ;  /* 0x0000000000067805 */ /* 0x000fe2000001ff00 */
[----:B------:R-:W-:Y:S02]  /*27e0*/  IMAD.MOV.U32 R20, RZ, RZ, RZ ;  /* 0x000000ffff147224 */ /* 0x000fe400078e00ff */
[----:B-1----:R-:W-:-:S02]  /*27f0*/  FADD.FTZ R18, R19, R18 ;  /* 0x0000001213127221 */ /* 0x002fc40000010000 */
[----:B------:R-:W-:Y:S02]  /*2800*/  IMAD.MOV.U32 R19, RZ, RZ, RZ ;  /* 0x000000ffff137224 */ /* 0x000fe400078e00ff */
.L_x_2861:
        /* <DEDUP_REMOVED lines=33> */
.L_x_2851:
[----:B------:R-:W-:Y:S05]  /*2a20*/  BSYNC B0 ;  /* 0x0000000000007941 */ /* 0x000fea0003800000 */
.L_x_2850:
        /* <DEDUP_REMOVED lines=31> */
.L_x_2853:
[----:B------:R-:W-:Y:S05]  /*2c20*/  BSYNC B0 ;  /* 0x0000000000007941 */ /* 0x000fea0003800000 */
.L_x_2852:
        /* <DEDUP_REMOVED lines=17> */
.L_x_2855:
[----:B------:R-:W-:Y:S05]  /*2d40*/  BSYNC B0 ;  /* 0x0000000000007941 */ /* 0x000fea0003800000 */
.L_x_2854:
        /* <DEDUP_REMOVED lines=32> */
.L_x_2857:
[----:B------:R-:W-:Y:S05]  /*2f50*/  BSYNC B0 ;  /* 0x0000000000007941 */ /* 0x000fea0003800000 */
.L_x_2856:
        /* <DEDUP_REMOVED lines=8> */
[----:B01----:R-:W-:Y:S01]  /*2fe0*/  SHF.R.S32.HI R4, RZ, 0x1f, R0 ;  /* 0x0000001fff047819 */ /* 0x003fe20000011400 */
[----:B--2---:R-:W-:-:S04]  /*2ff0*/  UIMAD UR4, UR4, 0x70, URZ ;  /* 0x00000070040478a4 */ /* 0x004fc8000f8e023f */
[----:B------:R-:W-:Y:S02]  /*3000*/  USHF.R.S32.HI UR5, URZ, 0x1f, UR4 ;  /* 0x0000001f3f057899 */ /* 0x000fe40008011404 */
[--C-:B------:R-:W-:Y:S02]  /*3010*/  IADD3 R2, P1, P2, R0, UR4, R19.reuse ;  /* 0x0000000400027c10 */ /* 0x100fe4000fa3e013 */
[----:B------:R-:W-:-:S04]  /*3020*/  SHF.R.S32.HI R19, RZ, 0x1f, R19 ;  /* 0x0000001fff137819 */ /* 0x000fc80000011413 */
[----:B------:R-:W-:Y:S01]  /*3030*/  IADD3.X R0, R4, UR5, R19, P1, P2 ;  /* 0x0000000504007c10 */ /* 0x000fe20008fe4413 */
[----:B------:R-:W-:Y:S06]  /*3040*/  @P0 EXIT ;  /* 0x000000000000094d */ /* 0x000fec0003800000 */
[C---:B------:R-:W-:Y:S02]  /*3050*/  IADD3 R19, R5.reuse, 0x8, RZ ;  /* 0x0000000805137810 */ /* 0x040fe40007ffe0ff */
[C---:B------:R-:W-:Y:S02]  /*3060*/  IADD3 R21, R5.reuse, 0x10, RZ ;  /* 0x0000001005157810 */ /* 0x040fe40007ffe0ff */
[-C--:B------:R-:W-:Y:S02]  /*3070*/  IADD3 R25, P0, R5, R2.reuse, RZ ;  /* 0x0000000205197210 */ /* 0x080fe40007f1e0ff */
[----:B------:R-:W-:Y:S02]  /*3080*/  IADD3 R23, P1, R19, R2, RZ ;  /* 0x0000000213177210 */ /* 0x000fe40007f3e0ff */
[----:B------:R-:W-:Y:S02]  /*3090*/  F2FP.PACK_AB R17, R17, R18 ;  /* 0x000000121111723e */ /* 0x000fe400000000ff */
[----:B------:R-:W-:-:S02]  /*30a0*/  IADD3 R4, P2, R21, R2, RZ ;  /* 0x0000000215047210 */ /* 0x000fc40007f5e0ff */
[-C--:B------:R-:W-:Y:S02]  /*30b0*/  LEA.HI.X.SX32 R26, R5, R0.reuse, 0x1, P0 ;  /* 0x00000000051a7211 */ /* 0x080fe400000f0eff */
[----:B------:R-:W-:Y:S02]  /*30c0*/  LEA R20, P0, R25, c[0x0][0x160], 0x1 ;  /* 0x0000580019147a11 */ /* 0x000fe400078008ff */
[-C--:B------:R-:W-:Y:S02]  /*30d0*/  LEA.HI.X.SX32 R24, R19, R0.reuse, 0x1, P1 ;  /* 0x0000000013187211 */ /* 0x080fe400008f0eff */
[----:B------:R-:W-:Y:S02]  /*30e0*/  LEA.HI.X.SX32 R19, R21, R0, 0x1, P2 ;  /* 0x0000000015137211 */ /* 0x000fe400010f0eff */
[C---:B------:R-:W-:Y:S02]  /*30f0*/  PRMT R30, R17.reuse, 0x7610, R30 ;  /* 0x00007610111e7816 */ /* 0x040fe4000000001e */
[----:B------:R-:W-:-:S02]  /*3100*/  PRMT R31, R17, 0x7632, R31 ;  /* 0x00007632111f7816 */ /* 0x000fc4000000001f */
[----:B------:R-:W-:Y:S02]  /*3110*/  LEA R22, P1, R23, c[0x0][0x160], 0x1 ;  /* 0x0000580017167a11 */ /* 0x000fe400078208ff */
[----:B------:R-:W-:Y:S02]  /*3120*/  LEA.HI.X R21, R25, c[0x0][0x164], R26, 0x1, P0 ;  /* 0x0000590019157a11 */ /* 0x000fe400000f0c1a */
[C---:B------:R-:W-:Y:S02]  /*3130*/  IADD3 R17, R5.reuse, 0x18, RZ ;  /* 0x0000001805117810 */ /* 0x040fe40007ffe0ff */
[----:B------:R-:W-:Y:S01]  /*3140*/  LEA R18, P2, R4, c[0x0][0x160], 0x1 ;  /* 0x0000580004127a11 */ /* 0x000fe200078408ff */
[----:B------:R0:W-:Y:S01]  /*3150*/  STG.E.U16 [R20.64], R30 ;  /* 0x0000001e14007986 */ /* 0x0001e2000c101524 */
[C---:B------:R-:W-:Y:S02]  /*3160*/  IADD3 R25, R5.reuse, 0x20, RZ ;  /* 0x0000002005197810 */ /* 0x040fe40007ffe0ff */
[----:B------:R-:W-:-:S02]  /*3170*/  IADD3 R27, R5, 0x28, RZ ;  /* 0x00000028051b7810 */ /* 0x000fc40007ffe0ff */
[----:B------:R-:W-:Y:S02]  /*3180*/  LEA.HI.X R23, R23, c[0x0][0x164], R24, 0x1, P1 ;  /* 0x0000590017177a11 */ /* 0x000fe400008f0c18 */
[-C--:B------:R-:W-:Y:S02]  /*3190*/  IADD3 R28, P0, R17, R2.reuse, RZ ;  /* 0x00000002111c7210 */ /* 0x080fe40007f1e0ff */
[----:B------:R-:W-:Y:S01]  /*31a0*/  LEA.HI.X R19, R4, c[0x0][0x164], R19, 0x1, P2 ;  /* 0x0000590004137a11 */ /* 0x000fe200010f0c13 */
[----:B------:R1:W-:Y:S01]  /*31b0*/  STG.E.U16 [R22.64], R31 ;  /* 0x0000001f16007986 */ /* 0x0003e2000c101524 */
[-C--:B------:R-:W-:Y:S02]  /*31c0*/  IADD3 R26, P1, R25, R2.reuse, RZ ;  /* 0x00000002191a7210 */ /* 0x080fe40007f3e0ff */
[----:B------:R-:W-:Y:S02]  /*31d0*/  IADD3 R4, P2, R27, R2, RZ ;  /* 0x000000021b047210 */ /* 0x000fe40007f5e0ff */
[----:B------:R-:W-:-:S02]  /*31e0*/  LEA.HI.X.SX32 R29, R17, R0, 0x1, P0 ;  /* 0x00000000111d7211 */ /* 0x000fc400000f0eff */
[-C--:B------:R-:W-:Y:S02]  /*31f0*/  LEA.HI.X.SX32 R17, R25, R0.reuse, 0x1, P1 ;  /* 0x0000000019117211 */ /* 0x080fe400008f0eff */
[----:B------:R-:W-:Y:S02]  /*3200*/  F2FP.PACK_AB R15, R16, R15 ;  /* 0x0000000f100f723e */ /* 0x000fe400000000ff */
[----:B0-----:R-:W-:Y:S02]  /*3210*/  LEA R20, P1, R26, c[0x0][0x160], 0x1 ;  /* 0x000058001a147a11 */ /* 0x001fe400078208ff */
[----:B------:R-:W-:Y:S02]  /*3220*/  LEA.HI.X.SX32 R27, R27, R0, 0x1, P2 ;  /* 0x000000001b1b7211 */ /* 0x000fe400010f0eff */
[----:B------:R-:W-:Y:S02]  /*3230*/  LEA R16, P2, R4, c[0x0][0x160], 0x1 ;  /* 0x0000580004107a11 */ /* 0x000fe400078408ff */
[----:B------:R-:W-:-:S02]  /*3240*/  LEA R24, P0, R28, c[0x0][0x160], 0x1 ;  /* 0x000058001c187a11 */ /* 0x000fc400078008ff */
[----:B------:R-:W-:Y:S02]  /*3250*/  F2FP.PACK_AB R13, R14, R13 ;  /* 0x0000000d0e0d723e */ /* 0x000fe400000000ff */
[----:B------:R-:W-:Y:S02]  /*3260*/  LEA.HI.X R21, R26, c[0x0][0x164], R17, 0x1, P1 ;  /* 0x000059001a157a11 */ /* 0x000fe400008f0c11 */
[C---:B-1----:R-:W-:Y:S02]  /*3270*/  PRMT R22, R15.reuse, 0x7610, R22 ;  /* 0x000076100f167816 */ /* 0x042fe40000000016 */
[----:B------:R-:W-:Y:S02]  /*3280*/  LEA.HI.X R17, R4, c[0x0][0x164], R27, 0x1, P2 ;  /* 0x0000590004117a11 */ /* 0x000fe400010f0c1b */
[----:B------:R-:W-:Y:S01]  /*3290*/  LEA.HI.X R25, R28, c[0x0][0x164], R29, 0x1, P0 ;  /* 0x000059001c197a11 */ /* 0x000fe200000f0c1d */
[----:B------:R0:W-:Y:S01]  /*32a0*/  STG.E.U16 [R18.64], R22 ;  /* 0x0000001612007986 */ /* 0x0001e2000c101524 */
[----:B------:R-:W-:-:S02]  /*32b0*/  PRMT R4, R15, 0x7632, R4 ;  /* 0x000076320f047816 */ /* 0x000fc40000000004 */
[----:B------:R-:W-:Y:S02]  /*32c0*/  PRMT R14, R13, 0x7610, R14 ;  /* 0x000076100d0e7816 */ /* 0x000fe4000000000e */
[C---:B------:R-:W-:Y:S01]  /*32d0*/  IADD3 R29, R5.reuse, 0x50, RZ ;  /* 0x00000050051d7810 */ /* 0x040fe20007ffe0ff */
[----:B------:R1:W-:Y:S01]  /*32e0*/  STG.E.U16 [R24.64], R4 ;  /* 0x0000000418007986 */ /* 0x0003e2000c101524 */
[C---:B------:R-:W-:Y:S02]  /*32f0*/  IADD3 R15, R5.reuse, 0x38, RZ ;  /* 0x00000038050f7810 */ /* 0x040fe40007ffe0ff */
[C---:B------:R-:W-:Y:S01]  /*3300*/  IADD3 R27, R5.reuse, 0x48, RZ ;  /* 0x00000048051b7810 */ /* 0x040fe20007ffe0ff */
[----:B------:R2:W-:Y:S01]  /*3310*/  STG.E.U16 [R20.64], R14 ;  /* 0x0000000e14007986 */ /* 0x0005e2000c101524 */
[C---:B------:R-:W-:Y:S02]  /*3320*/  IADD3 R23, R5.reuse, 0x40, RZ ;  /* 0x0000004005177810 */ /* 0x040fe40007ffe0ff */
[----:B0-----:R-:W-:-:S02]  /*3330*/  IADD3 R19, R5, 0x58, RZ ;  /* 0x0000005805137810 */ /* 0x001fc40007ffe0ff */
[-C--:B------:R-:W-:Y:S02]  /*3340*/  IADD3 R22, P1, R29, R2.reuse, RZ ;  /* 0x000000021d167210 */ /* 0x080fe40007f3e0ff */
[----:B------:R-:W-:Y:S02]  /*3350*/  IADD3 R31, R5, 0x60, RZ ;  /* 0x00000060051f7810 */ /* 0x000fe40007ffe0ff */
[----:B-1----:R-:W-:Y:S02]  /*3360*/  PRMT R25, R13, 0x7632, R25 ;  /* 0x000076320d197816 */ /* 0x002fe40000000019 */
[----:B------:R-:W-:Y:S02]  /*3370*/  IADD3 R13, R5, 0x30, RZ ;  /* 0x00000030050d7810 */ /* 0x000fe40007ffe0ff */
[-C--:B--2---:R-:W-:Y:S01]  /*3380*/  IADD3 R14, P4, R15, R2.reuse, RZ ;  /* 0x000000020f0e7210 */ /* 0x084fe20007f9e0ff */
[----:B------:R0:W-:Y:S01]  /*3390*/  STG.E.U16 [R16.64], R25 ;  /* 0x0000001910007986 */ /* 0x0001e2000c101524 */
[----:B------:R-:W-:-:S02]  /*33a0*/  IADD3 R21, P0, R19, R2, RZ ;  /* 0x0000000213157210 */ /* 0x000fc40007f1e0ff */
[-C--:B------:R-:W-:Y:S02]  /*33b0*/  LEA.HI.X.SX32 R29, R29, R0.reuse, 0x1, P1 ;  /* 0x000000001d1d7211 */ /* 0x080fe400008f0eff */
[----:B------:R-:W-:Y:S02]  /*33c0*/  LEA.HI.X.SX32 R15, R15, R0, 0x1, P4 ;  /* 0x000000000f0f7211 */ /* 0x000fe400020f0eff */
[----:B------:R-:W-:Y:S02]  /*33d0*/  LEA R18, P1, R14, c[0x0][0x160], 0x1 ;  /* 0x000058000e127a11 */ /* 0x000fe400078208ff */
[-C--:B------:R-:W-:Y:S02]  /*33e0*/  IADD3 R20, P2, R27, R2.reuse, RZ ;  /* 0x000000021b147210 */ /* 0x080fe40007f5e0ff */
[----:B------:R-:W-:Y:S02]  /*33f0*/  IADD3 R28, P5, R13, R2, RZ ;  /* 0x000000020d1c7210 */ /* 0x000fe40007fbe0ff */
[----:B------:R-:W-:-:S02]  /*3400*/  LEA.HI.X.SX32 R24, R19, R0, 0x1, P0 ;  /* 0x0000000013187211 */ /* 0x000fc400000f0eff */
[----:B------:R-:W-:Y:S02]  /*3410*/  LEA.HI.X R19, R14, c[0x0][0x164], R15, 0x1, P1 ;  /* 0x000059000e137a11 */ /* 0x000fe400008f0c0f */
[-C--:B------:R-:W-:Y:S02]  /*3420*/  LEA.HI.X.SX32 R27, R27, R0.reuse, 0x1, P2 ;  /* 0x000000001b1b7211 */ /* 0x080fe400010f0eff */
[----:B------:R-:W-:Y:S02]  /*3430*/  LEA R14, P1, R20, c[0x0][0x160], 0x1 ;  /* 0x00005800140e7a11 */ /* 0x000fe400078208ff */
[----:B------:R-:W-:Y:S02]  /*3440*/  IADD3 R5, R5, 0x68, RZ ;  /* 0x0000006805057810 */ /* 0x000fe40007ffe0ff */
[----:B------:R-:W-:Y:S02]  /*3450*/  LEA.HI.X.SX32 R13, R13, R0, 0x1, P5 ;  /* 0x000000000d0d7211 */ /* 0x000fe400028f0eff */
[----:B0-----:R-:W-:-:S02]  /*3460*/  LEA R16, P0, R28, c[0x0][0x160], 0x1 ;  /* 0x000058001c107a11 */ /* 0x001fc400078008ff */
[-C--:B------:R-:W-:Y:S02]  /*3470*/  IADD3 R4, P3, R23, R2.reuse, RZ ;  /* 0x0000000217047210 */ /* 0x080fe40007f7e0ff */
[----:B------:R-:W-:Y:S02]  /*3480*/  LEA.HI.X R15, R20, c[0x0][0x164], R27, 0x1, P1 ;  /* 0x00005900140f7a11 */ /* 0x000fe400008f0c1b */
[-C--:B------:R-:W-:Y:S02]  /*3490*/  IADD3 R26, P5, R31, R2.reuse, RZ ;  /* 0x000000021f1a7210 */ /* 0x080fe40007fbe0ff */
[----:B------:R-:W-:Y:S02]  /*34a0*/  LEA R20, P1, R21, c[0x0][0x160], 0x1 ;  /* 0x0000580015147a11 */ /* 0x000fe400078208ff */
[----:B------:R-:W-:Y:S02]  /*34b0*/  IADD3 R2, P6, R5, R2, RZ ;  /* 0x0000000205027210 */ /* 0x000fe40007fde0ff */
[----:B------:R-:W-:-:S02]  /*34c0*/  F2FP.PACK_AB R11, R11, R12 ;  /* 0x0000000c0b0b723e */ /* 0x000fc400000000ff */
[----:B------:R-:W-:Y:S02]  /*34d0*/  LEA.HI.X R17, R28, c[0x0][0x164], R13, 0x1, P0 ;  /* 0x000059001c117a11 */ /* 0x000fe400000f0c0d */
[-C--:B------:R-:W-:Y:S02]  /*34e0*/  LEA.HI.X.SX32 R23, R23, R0.reuse, 0x1, P3 ;  /* 0x0000000017177211 */ /* 0x080fe400018f0eff */
[----:B------:R-:W-:Y:S01]  /*34f0*/  LEA R12, P0, R4, c[0x0][0x160], 0x1 ;  /* 0x00005800040c7a11 */ /* 0x000fe200078008ff */
[----:B------:R-:W-:Y:S01]  /*3500*/  STG.E.U16 [R16.64], R11 ;  /* 0x0000000b10007986 */ /* 0x000fe2000c101524 */
[----:B------:R-:W-:Y:S02]  /*3510*/  LEA.HI.X R21, R21, c[0x0][0x164], R24, 0x1, P1 ;  /* 0x0000590015157a11 */ /* 0x000fe400008f0c18 */
[----:B------:R-:W-:Y:S02]  /*3520*/  LEA.HI.X.SX32 R25, R5, R0, 0x1, P6 ;  /* 0x0000000005197211 */ /* 0x000fe400030f0eff */
[----:B------:R-:W-:-:S02]  /*3530*/  LEA R24, P1, R2, c[0x0][0x160], 0x1 ;  /* 0x0000580002187a11 */ /* 0x000fc400078208ff */
[----:B------:R-:W-:Y:S02]  /*3540*/  LEA.HI.X R13, R4, c[0x0][0x164], R23, 0x1, P0 ;  /* 0x00005900040d7a11 */ /* 0x000fe400000f0c17 */
[----:B------:R-:W-:Y:S02]  /*3550*/  F2FP.PACK_AB R9, R9, R10 ;  /* 0x0000000a0909723e */ /* 0x000fe400000000ff */
[----:B------:R-:W-:Y:S02]  /*3560*/  LEA.HI.X.SX32 R31, R31, R0, 0x1, P5 ;  /* 0x000000001f1f7211 */ /* 0x000fe400028f0eff */
[----:B------:R-:W-:Y:S02]  /*3570*/  LEA R4, P0, R22, c[0x0][0x160], 0x1 ;  /* 0x0000580016047a11 */ /* 0x000fe400078008ff */
[----:B------:R-:W-:Y:S02]  /*3580*/  PRMT R0, R11, 0x7632, R0 ;  /* 0x000076320b007816 */ /* 0x000fe40000000000 */
[----:B------:R-:W-:-:S02]  /*3590*/  LEA.HI.X R25, R2, c[0x0][0x164], R25, 0x1, P1 ;  /* 0x0000590002197a11 */ /* 0x000fc400008f0c19 */
[----:B------:R-:W-:Y:S01]  /*35a0*/  PRMT R2, R9, 0x7632, R2 ;  /* 0x0000763209027816 */ /* 0x000fe20000000002 */
[----:B------:R-:W-:Y:S01]  /*35b0*/  STG.E.U16 [R18.64], R0 ;  /* 0x0000000012007986 */ /* 0x000fe2000c101524 */
[----:B------:R-:W-:Y:S02]  /*35c0*/  LEA.HI.X R5, R22, c[0x0][0x164], R29, 0x1, P0 ;  /* 0x0000590016057a11 */ /* 0x000fe400000f0c1d */
[----:B------:R-:W-:Y:S01]  /*35d0*/  F2FP.PACK_AB R7, R7, R8 ;  /* 0x000000080707723e */ /* 0x000fe200000000ff */
[----:B------:R-:W-:Y:S01]  /*35e0*/  STG.E.U16 [R12.64], R9 ;  /* 0x000000090c007986 */ /* 0x000fe2000c101524 */
[----:B------:R-:W-:Y:S02]  /*35f0*/  LEA R22, P0, R26, c[0x0][0x160], 0x1 ;  /* 0x000058001a167a11 */ /* 0x000fe400078008ff */
[----:B------:R-:W-:Y:S01]  /*3600*/  F2FP.PACK_AB R3, R3, R6 ;  /* 0x000000060303723e */ /* 0x000fe200000000ff */
        /* <DEDUP_REMOVED lines=9> */
.L_x_2820:
        /* <DEDUP_REMOVED lines=19> */
.L_x_2846:
        /* <DEDUP_REMOVED lines=20> */
.L_x_2822:
[----:B------:R-:W-:Y:S01]  /*3910*/  IMAD.MOV.U32 R19, RZ, RZ, -0x800001 ;  /* 0xff7fffffff137424 */ /* 0x000fe200078e00ff */
[----:B------:R-:W-:Y:S01]  /*3920*/  MOV R23, 0x1f ;  /* 0x0000001f00177802 */ /* 0x000fe20000000f00 */
[----:B------:R-:W-:Y:S01]  /*3930*/  IMAD.MOV.U32 R22, RZ, RZ, 0x10 ;  /* 0x00000010ff167424 */ /* 0x000fe200078e00ff */
[----:B------:R-:W-:Y:S01]  /*3940*/  MOV R20, 0x3970 ;  /* 0x0000397000147802 */ /* 0x000fe20000000f00 */
[----:B------:R-:W-:Y:S02]  /*3950*/  IMAD.MOV.U32 R24, RZ, RZ, -0x1 ;  /* 0xffffffffff187424 */ /* 0x000fe400078e00ff */
[----:B------:R-:W-:Y:S05]  /*3960*/  CALL.REL.NOINC `($__internal_67_$__cuda_sm70_shflsync_bfly_p) ;  /* 0x00000d4000007944 */ /* 0x000fea0003c00000 */
[----:B-1----:R-:W-:Y:S01]  /*3970*/  IMAD.MOV.U32 R8, RZ, RZ, R22 ;  /* 0x000000ffff087224 */ /* 0x002fe200078e0016 */
[----:B0-----:R-:W-:Y:S05]  /*3980*/  BRA `(.L_x_2858) ;  /* 0xffffd0d000007947 */ /* 0x001fea000383ffff */
.L_x_2823:
[----:B------:R-:W-:Y:S01]  /*3990*/  HFMA2.MMA R23, -RZ, RZ, 0, 1.847743988037109375e-06 ;  /* 0x0000001fff177435 */ /* 0x000fe200000001ff */
[----:B------:R-:W-:Y:S01]  /*39a0*/  IMAD.MOV.U32 R22, RZ, RZ, 0x8 ;  /* 0x00000008ff167424 */ /* 0x000fe200078e00ff */
[----:B------:R-:W-:Y:S01]  /*39b0*/  MOV R20, 0x39e0 ;  /* 0x000039e000147802 */ /* 0x000fe20000000f00 */
[----:B------:R-:W-:-:S03]  /*39c0*/  IMAD.MOV.U32 R24, RZ, RZ, -0x1 ;  /* 0xffffffffff187424 */ /* 0x000fc600078e00ff */
[----:B------:R-:W-:Y:S05]  /*39d0*/  CALL.REL.NOINC `($__internal_67_$__cuda_sm70_shflsync_bfly_p) ;  /* 0x00000cd000007944 */ /* 0x000fea0003c00000 */
[----:B01----:R-:W-:Y:S01]  /*39e0*/  FMNMX.FTZ R19, R19, R22, !PT ;  /* 0x0000001613137209 */ /* 0x003fe20007810000 */
[----:B------:R-:W-:Y:S01]  /*39f0*/  IMAD.MOV.U32 R22, RZ, RZ, 0x4 ;  /* 0x00000004ff167424 */ /* 0x000fe200078e00ff */
[----:B------:R-:W-:Y:S01]  /*3a00*/  MOV R24, 0xffffffff ;  /* 0xffffffff00187802 */ /* 0x000fe20000000f00 */
[----:B------:R-:W-:Y:S01]  /*3a10*/  IMAD.MOV.U32 R23, RZ, RZ, 0x1f ;  /* 0x0000001fff177424 */ /* 0x000fe200078e00ff */
[----:B------:R-:W-:-:S02]  /*3a20*/  MOV R20, 0x3a40 ;  /* 0x00003a4000147802 */ /* 0x000fc40000000f00 */
[----:B------:R-:W-:Y:S05]  /*3a30*/  CALL.REL.NOINC `($__internal_67_$__cuda_sm70_shflsync_bfly_p) ;  /* 0x00000c7000007944 */ /* 0x000fea0003c00000 */
[----:B01----:R-:W-:Y:S01]  /*3a40*/  FMNMX.FTZ R19, R19, R22, !PT ;  /* 0x0000001613137209 */ /* 0x003fe20007810000 */
[----:B------:R-:W-:Y:S01]  /*3a50*/  IMAD.MOV.U32 R22, RZ, RZ, 0x2 ;  /* 0x00000002ff167424 */ /* 0x000fe200078e00ff */
[----:B------:R-:W-:Y:S01]  /*3a60*/  MOV R24, 0xffffffff ;  /* 0xffffffff00187802 */ /* 0x000fe20000000f00 */
[----:B------:R-:W-:Y:S01]  /*3a70*/  IMAD.MOV.U32 R23, RZ, RZ, 0x1f ;  /* 0x0000001fff177424 */ /* 0x000fe200078e00ff */
[----:B------:R-:W-:-:S02]  /*3a80*/  MOV R20, 0x3aa0 ;  /* 0x00003aa000147802 */ /* 0x000fc40000000f00 */
[----:B------:R-:W-:Y:S05]  /*3a90*/  CALL.REL.NOINC `($__internal_67_$__cuda_sm70_shflsync_bfly_p) ;  /* 0x00000c1000007944 */ /* 0x000fea0003c00000 */
[----:B-1----:R-:W-:Y:S01]  /*3aa0*/  FMNMX.FTZ R14, R19, R22, !PT ;  /* 0x00000016130e7209 */ /* 0x002fe20007810000 */
[----:B------:R-:W-:Y:S01]  /*3ab0*/  IMAD.MOV.U32 R22, RZ, RZ, 0x1 ;  /* 0x00000001ff167424 */ /* 0x000fe200078e00ff */
[----:B0-----:R-:W-:Y:S01]  /*3ac0*/  MOV R24, 0xffffffff ;  /* 0xffffffff00187802 */ /* 0x001fe20000000f00 */
[----:B------:R-:W-:Y:S01]  /*3ad0*/  IMAD.MOV.U32 R23, RZ, RZ, 0x1f ;  /* 0x0000001fff177424 */ /* 0x000fe200078e00ff */
[----:B------:R-:W-:Y:S01]  /*3ae0*/  MOV R20, 0x3b10 ;  /* 0x00003b1000147802 */ /* 0x000fe20000000f00 */
[----:B------:R-:W-:-:S02]  /*3af0*/  IMAD.MOV.U32 R19, RZ, RZ, R14 ;  /* 0x000000ffff137224 */ /* 0x000fc400078e000e */
[----:B------:R-:W-:Y:S05]  /*3b00*/  CALL.REL.NOINC `($__internal_67_$__cuda_sm70_shflsync_bfly_p) ;  /* 0x00000ba000007944 */ /* 0x000fea0003c00000 */
[----:B-1----:R-:W-:Y:S01]  /*3b10*/  IMAD.MOV.U32 R13, RZ, RZ, R22 ;  /* 0x000000ffff0d7224 */ /* 0x002fe200078e0016 */
[----:B0-----:R-:W-:Y:S05]  /*3b20*/  BRA `(.L_x_2859) ;  /* 0xffffcfd000007947 */ /* 0x001fea000383ffff */
.L_x_2848:
[----:B------:R-:W-:Y:S01]  /*3b30*/  HFMA2.MMA R19, -RZ, RZ, 0, 0 ;  /* 0x00000000ff137435 */ /* 0x000fe200000001ff */
[----:B------:R-:W-:Y:S01]  /*3b40*/  IMAD.MOV.U32 R22, RZ, RZ, 0x2 ;  /* 0x00000002ff167424 */ /* 0x000fe200078e00ff */
[----:B------:R-:W-:Y:S01]  /*3b50*/  MOV R24, 0xffffffff ;  /* 0xffffffff00187802 */ /* 0x000fe20000000f00 */
[----:B------:R-:W-:Y:S01]  /*3b60*/  IMAD.MOV.U32 R23, RZ, RZ, 0x1f ;  /* 0x0000001fff177424 */ /* 0x000fe200078e00ff */
[----:B------:R-:W-:-:S02]  /*3b70*/  MOV R20, 0x3b90 ;  /* 0x00003b9000147802 */ /* 0x000fc40000000f00 */
[----:B0-----:R-:W-:Y:S05]  /*3b80*/  CALL.REL.NOINC `($__internal_67_$__cuda_sm70_shflsync_bfly_p) ;  /* 0x00000b2000007944 */ /* 0x001fea0003c00000 */
[----:B-1----:R-:W-:Y:S01]  /*3b90*/  IMAD.MOV.U32 R6, RZ, RZ, R22 ;  /* 0x000000ffff067224 */ /* 0x002fe200078e0016 */
[----:B0-----:R-:W-:Y:S05]  /*3ba0*/  BRA `(.L_x_2860) ;  /* 0xffffeba000007947 */ /* 0x001fea000383ffff */
.L_x_2849:
[----:B------:R-:W-:Y:S01]  /*3bb0*/  HFMA2.MMA R23, -RZ, RZ, 0, 1.847743988037109375e-06 ;  /* 0x0000001fff177435 */ /* 0x000fe200000001ff */
[----:B------:R-:W-:Y:S01]  /*3bc0*/  IMAD.MOV.U32 R22, RZ, RZ, 0x1 ;  /* 0x00000001ff167424 */ /* 0x000fe200078e00ff */
[----:B------:R-:W-:Y:S01]  /*3bd0*/  MOV R20, 0x3c00 ;  /* 0x00003c0000147802 */ /* 0x000fe20000000f00 */
[----:B------:R-:W-:-:S03]  /*3be0*/  IMAD.MOV.U32 R24, RZ, RZ, -0x1 ;  /* 0xffffffffff187424 */ /* 0x000fc600078e00ff */
[----:B0-----:R-:W-:Y:S05]  /*3bf0*/  CALL.REL.NOINC `($__internal_67_$__cuda_sm70_shflsync_bfly_p) ;  /* 0x00000ab000007944 */ /* 0x001fea0003c00000 */
[----:B-1----:R-:W-:Y:S01]  /*3c00*/  FADD.FTZ R18, R19, R22 ;  /* 0x0000001613127221 */ /* 0x002fe20000010000 */
[----:B------:R-:W-:Y:S01]  /*3c10*/  MOV R22, 0x2 ;  /* 0x0000000200167802 */ /* 0x000fe20000000f00 */
[----:B0-----:R-:W-:Y:S01]  /*3c20*/  IMAD.MOV.U32 R19, RZ, RZ, RZ ;  /* 0x000000ffff137224 */ /* 0x001fe200078e00ff */
[----:B------:R-:W-:Y:S01]  /*3c30*/  MOV R20, 0x3c70 ;  /* 0x00003c7000147802 */ /* 0x000fe20000000f00 */
[----:B------:R-:W-:-:S02]  /*3c40*/  IMAD.MOV.U32 R23, RZ, RZ, 0x1f ;  /* 0x0000001fff177424 */ /* 0x000fc400078e00ff */
[----:B------:R-:W-:Y:S02]  /*3c50*/  IMAD.MOV.U32 R24, RZ, RZ, -0x1 ;  /* 0xffffffffff187424 */ /* 0x000fe400078e00ff */
[----:B------:R-:W-:Y:S05]  /*3c60*/  CALL.REL.NOINC `($__internal_67_$__cuda_sm70_shflsync_bfly_p) ;  /* 0x00000a4000007944 */ /* 0x000fea0003c00000 */
[----:B01----:R-:W-:Y:S01]  /*3c70*/  FADD.FTZ R19, RZ, R22 ;  /* 0x00000016ff137221 */ /* 0x003fe20000010000 */
[----:B------:R-:W-:Y:S01]  /*3c80*/  HFMA2.MMA R22, -RZ, RZ, 0, 5.9604644775390625e-08 ;  /* 0x00000001ff167435 */ /* 0x000fe200000001ff */
[----:B------:R-:W-:Y:S01]  /*3c90*/  IMAD.MOV.U32 R23, RZ, RZ, 0x1f ;  /* 0x0000001fff177424 */ /* 0x000fe200078e00ff */
[----:B------:R-:W-:Y:S01]  /*3ca0*/  MOV R20, 0x3cd0 ;  /* 0x00003cd000147802 */ /* 0x000fe20000000f00 */
[----:B------:R-:W-:-:S03]  /*3cb0*/  IMAD.MOV.U32 R24, RZ, RZ, -0x1 ;  /* 0xffffffffff187424 */ /* 0x000fc600078e00ff */
[----:B------:R-:W-:Y:S05]  /*3cc0*/  CALL.REL.NOINC `($__internal_67_$__cuda_sm70_shflsync_bfly_p) ;  /* 0x000009e000007944 */ /* 0x000fea0003c00000 */
[----:B-1----:R-:W-:Y:S01]  /*3cd0*/  FADD.FTZ R17, R19, R22 ;  /* 0x0000001613117221 */ /* 0x002fe20000010000 */
[----:B0-----:R-:W-:Y:S01]  /*3ce0*/  MOV R19, RZ ;  /* 0x000000ff00137202 */ /* 0x001fe20000000f00 */
[----:B------:R-:W-:Y:S01]  /*3cf0*/  IMAD.MOV.U32 R22, RZ, RZ, 0x2 ;  /* 0x00000002ff167424 */ /* 0x000fe200078e00ff */
[----:B------:R-:W-:Y:S01]  /*3d00*/  MOV R24, 0xffffffff ;  /* 0xffffffff00187802 */ /* 0x000fe20000000f00 */
[----:B------:R-:W-:Y:S01]  /*3d10*/  IMAD.MOV.U32 R23, RZ, RZ, 0x1f ;  /* 0x0000001fff177424 */ /* 0x000fe200078e00ff */
[----:B------:R-:W-:Y:S02]  /*3d20*/  MOV R20, 0x3d40 ;  /* 0x00003d4000147802 */ /* 0x000fe40000000f00 */
[----:B------:R-:W-:Y:S05]  /*3d30*/  CALL.REL.NOINC `($__internal_67_$__cuda_sm70_shflsync_bfly_p) ;  /* 0x0000097000007944 */ /* 0x000fea0003c00000 */
[----:B01----:R-:W-:Y:S01]  /*3d40*/  FADD.FTZ R19, RZ, R22 ;  /* 0x00000016ff137221 */ /* 0x003fe20000010000 */
[----:B------:R-:W-:Y:S01]  /*3d50*/  MOV R24, 0xffffffff ;  /* 0xffffffff00187802 */ /* 0x000fe20000000f00 */
[----:B------:R-:W-:Y:S01]  /*3d60*/  IMAD.MOV.U32 R22, RZ, RZ, 0x1 ;  /* 0x00000001ff167424 */ /* 0x000fe200078e00ff */
[----:B------:R-:W-:Y:S01]  /*3d70*/  MOV R20, 0x3da0 ;  /* 0x00003da000147802 */ /* 0x000fe20000000f00 */
[----:B------:R-:W-:-:S02]  /*3d80*/  IMAD.MOV.U32 R23, RZ, RZ, 0x1f ;  /* 0x0000001fff177424 */ /* 0x000fc400078e00ff */
[----:B------:R-:W-:Y:S05]  /*3d90*/  CALL.REL.NOINC `($__internal_67_$__cuda_sm70_shflsync_bfly_p) ;  /* 0x0000091000007944 */ /* 0x000fea0003c00000 */
[----:B0-----:R-:W-:Y:S01]  /*3da0*/  HFMA2.MMA R23, -RZ, RZ, 0, 1.847743988037109375e-06 ;  /* 0x0000001fff177435 */ /* 0x001fe200000001ff */
[----:B-1----:R-:W-:Y:S01]  /*3db0*/  FADD.FTZ R15, R19, R22 ;  /* 0x00000016130f7221 */ /* 0x002fe20000010000 */
[----:B------:R-:W-:Y:S01]  /*3dc0*/  MOV R20, 0x3e10 ;  /* 0x00003e1000147802 */ /* 0x000fe20000000f00 */
[----:B------:R-:W-:-:S02]  /*3dd0*/  IMAD.MOV.U32 R19, RZ, RZ, RZ ;  /* 0x000000ffff137224 */ /* 0x000fc400078e00ff */
[----:B------:R-:W-:Y:S02]  /*3de0*/  IMAD.MOV.U32 R22, RZ, RZ, 0x2 ;  /* 0x00000002ff167424 */ /* 0x000fe400078e00ff */
[----:B------:R-:W-:Y:S02]  /*3df0*/  IMAD.MOV.U32 R24, RZ, RZ, -0x1 ;  /* 0xffffffffff187424 */ /* 0x000fe400078e00ff */
[----:B------:R-:W-:Y:S05]  /*3e00*/  CALL.REL.NOINC `($__internal_67_$__cuda_sm70_shflsync_bfly_p) ;  /* 0x000008a000007944 */ /* 0x000fea0003c00000 */
[----:B01----:R-:W-:Y:S01]  /*3e10*/  FADD.FTZ R19, RZ, R22 ;  /* 0x00000016ff137221 */ /* 0x003fe20000010000 */
[----:B------:R-:W-:Y:S01]  /*3e20*/  MOV R23, 0x1f ;  /* 0x0000001f00177802 */ /* 0x000fe20000000f00 */
[----:B------:R-:W-:Y:S01]  /*3e30*/  IMAD.MOV.U32 R22, RZ, RZ, 0x1 ;  /* 0x00000001ff167424 */ /* 0x000fe200078e00ff */
[----:B------:R-:W-:Y:S01]  /*3e40*/  MOV R20, 0x3e70 ;  /* 0x00003e7000147802 */ /* 0x000fe20000000f00 */
[----:B------:R-:W-:Y:S02]  /*3e50*/  IMAD.MOV.U32 R24, RZ, RZ, -0x1 ;  /* 0xffffffffff187424 */ /* 0x000fe400078e00ff */
[----:B------:R-:W-:Y:S05]  /*3e60*/  CALL.REL.NOINC `($__internal_67_$__cuda_sm70_shflsync_bfly_p) ;  /* 0x0000084000007944 */ /* 0x000fea0003c00000 */
[----:B-1----:R-:W-:Y:S01]  /*3e70*/  FADD.FTZ R16, R19, R22 ;  /* 0x0000001613107221 */ /* 0x002fe20000010000 */
[----:B------:R-:W-:Y:S01]  /*3e80*/  HFMA2.MMA R22, -RZ, RZ, 0, 1.1920928955078125e-07 ;  /* 0x00000002ff167435 */ /* 0x000fe200000001ff */
[----:B0-----:R-:W-:Y:S01]  /*3e90*/  IMAD.MOV.U32 R19, RZ, RZ, RZ ;  /* 0x000000ffff137224 */ /* 0x001fe200078e00ff */
[----:B------:R-:W-:Y:S01]  /*3ea0*/  MOV R20, 0x3ee0 ;  /* 0x00003ee000147802 */ /* 0x000fe20000000f00 */
[----:B------:R-:W-:-:S02]  /*3eb0*/  IMAD.MOV.U32 R23, RZ, RZ, 0x1f ;  /* 0x0000001fff177424 */ /* 0x000fc400078e00ff */
        /* <DEDUP_REMOVED lines=9> */
[----:B0-----:R-:W-:Y:S01]  /*3f50*/  HFMA2.MMA R19, -RZ, RZ, 0, 0 ;  /* 0x00000000ff137435 */ /* 0x001fe200000001ff */
        /* <DEDUP_REMOVED lines=115> */
[----:B-1----:R-:W-:Y:S01]  /*4690*/  MOV R20, R22 ;  /* 0x0000001600147202 */ /* 0x002fe20000000f00 */
[----:B0-----:R-:W-:Y:S05]  /*46a0*/  BRA `(.L_x_2861) ;  /* 0xffffe16000007947 */ /* 0x001fea000383ffff */
        .weak           $__internal_67_$__cuda_sm70_shflsync_bfly_p
        .type           $__internal_67_$__cuda_sm70_shflsync_bfly_p,@function
        .size           $__internal_67_$__cuda_sm70_shflsync_bfly_p,(.L_x_23234 - $__internal_67_$__cuda_sm70_shflsync_bfly_p)
$__internal_67_$__cuda_sm70_shflsync_bfly_p:
[----:B------:R-:W-:Y:S01]  /*46b0*/  IMAD.MOV.U32 R21, RZ, RZ, 0x0 ;  /* 0x00000000ff157424 */ /* 0x000fe200078e00ff */
[----:B------:R-:W-:Y:S04]  /*46c0*/  WARPSYNC R24 ;  /* 0x0000001800007348 */ /* 0x000fe80003800000 */
[----:B------:R0:W1:Y:S01]  /*46d0*/  SHFL.BFLY PT, R22, R19, R22, R23 ;  /* 0x0c00001613167389 */ /* 0x00006200000e0017 */
[----:B------:R-:W-:Y:S05]  /*46e0*/  RET.REL.NODEC R20 `(_ZN4vllm25paged_attention_v1_kernelIthLi112ELi32ELi128ELNS_18Fp8KVCacheDataTypeE2ELb1EEEvPT_PKS2_PKT0_S8_ifPKiSA_iPKfiiiSC_SC_iiiii) ;  /* 0xffffb91014007950 */ /* 0x000fea0003c3ffff */
.L_x_2862:
        /* <DEDUP_REMOVED lines=9> */
.L_x_23234:


//--------------------- .text._ZN4vllm25paged_attention_v1_kernelIthLi96ELi32ELi128ELNS_18Fp8KVCacheDataTypeE2ELb1EEEvPT_PKS2_PKT0_S8_ifPKiSA_iPKfiiiSC_SC_iiiii --------------------------
	.section	.text._ZN4vllm25paged_attention_v1_kernelIthLi96ELi32ELi128ELNS_18Fp8KVCacheDataTypeE2ELb1EEEvPT_PKS2_PKT0_S8_ifPKiSA_iPKfiiiSC_SC_iiiii,"ax",@progbits
	.sectioninfo	@"SHI_REGISTERS=42"
	.align	128
        .global         _ZN4vllm25paged_attention_v1_kernelIthLi96ELi32ELi128ELNS_18Fp8KVCacheDataTypeE2ELb1EEEvPT_PKS2_PKT0_S8_ifPKiSA_iPKfiiiSC_SC_iiiii
        .type           _ZN4vllm25paged_attention_v1_kernelIthLi96ELi32ELi128ELNS_18Fp8KVCacheDataTypeE2ELb1EEEvPT_PKS2_PKT0_S8_ifPKiSA_iPKfiiiSC_SC_iiiii,@function
        .size           _ZN4vllm25paged_attention_v1_kernelIthLi96ELi32ELi128ELNS_18Fp8KVCacheDataTypeE2ELb1EEEvPT_PKS2_PKT0_S8_ifPKiSA_iPKfiiiSC_SC_iiiii,(.L_x_23235 - _ZN4vllm25paged_attention_v1_kernelIthLi96ELi32ELi128ELNS_18Fp8KVCacheDataTypeE2ELb1EEEvPT_PKS2_PKT0_S8_ifPKiSA_iPKfiiiSC_SC_iiiii)
        .other          _ZN4vllm25paged_attention_v1_kernelIthLi96ELi32ELi128ELNS_18Fp8KVCacheDataTypeE2ELb1EEEvPT_PKS2_PKT0_S8_ifPKiSA_iPKfiiiSC_SC_iiiii,@"STO_CUDA_ENTRY STV_DEFAULT"
_ZN4vllm25paged_attention_v1_kernelIthLi96ELi32ELi128ELNS_18Fp8KVCacheDataTypeE2ELb1EEEvPT_PKS2_PKT0_S8_ifPKiSA_iPKfiiiSC_SC_iiiii:
.text._ZN4vllm25paged_attention_v1_kernelIthLi96ELi32ELi128ELNS_18Fp8KVCacheDataTypeE2ELb1EEEvPT_PKS2_PKT0_S8_ifPKiSA_iPKfiiiSC_SC_iiiii:
[----:B------:R-:W-:Y:S02]  /*0000*/  IMAD.MOV.U32 R1, RZ, RZ, c[0x0][0x28] ;  /* 0x00000a00ff017624 */ /* 0x000fe400078e00ff */
[----:B------:R-:W0:Y:S01]  /*0010*/  S2R R0, SR_CTAID.Y ;  /* 0x0000000000007919 */ /* 0x000e220000002600 */
[----:B------:R-:W-:Y:S01]  /*0020*/  IMAD.MOV.U32 R3, RZ, RZ, 0x4 ;  /* 0x00000004ff037424 */ /* 0x000fe200078e00ff */
[----:B------:R-:W-:Y:S01]  /*0030*/  ULDC.64 UR36, c[0x0][0x118] ;  /* 0x0000460000247ab9 */ /* 0x000fe20000000a00 */
[----:B------:R-:W-:Y:S01]  /*0040*/  IABS R10, c[0x0][0x1d4] ;  /* 0x00007500000a7a13 */ /* 0x000fe20000000000 */
[----:B------:R-:W-:Y:S01]  /*0050*/  BAR.SYNC.DEFER_BLOCKING 0x0 ;  /* 0x0000000000007b1d */ /* 0x000fe20000010000 */
[----:B0-----:R-:W-:-:S06]  /*0060*/  IMAD.WIDE R2, R0, R3, c[0x0][0x190] ;  /* 0x0000640000027625 */ /* 0x001fcc00078e0203 */
[----:B------:R-:W2:Y:S01]  /*0070*/  LDG.E.CONSTANT R3, [R2.64] ;  /* 0x0000002402037981 */ /* 0x000ea2000c1e9900 */
[----:B------:R-:W0:Y:S01]  /*0080*/  I2F.RP R7, R10 ;  /* 0x0000000a00077306 */ /* 0x000e220000209400 */
[----:B------:R-:W-:-:S07]  /*0090*/  MOV R9, c[0x0][0x1d8] ;  /* 0x0000760000097a02 */ /* 0x000fce0000000f00 */
[----:B0-----:R-:W0:Y:S02]  /*00a0*/  MUFU.RCP R7, R7 ;  /* 0x0000000700077308 */ /* 0x001e240000001000 */
[----:B0-----:R-:W-:-:S06]  /*00b0*/  IADD3 R4, R7, 0xffffffe, RZ ;  /* 0x0ffffffe07047810 */ /* 0x001fcc0007ffe0ff */
[----:B------:R0:W1:Y:S02]  /*00c0*/  F2I.FTZ.U32.TRUNC.NTZ R5, R4 ;  /* 0x0000000400057305 */ /* 0x000064000021f000 */
[----:B0-----:R-:W-:Y:S01]  /*00d0*/  HFMA2.MMA R4, -RZ, RZ, 0, 0 ;  /* 0x00000000ff047435 */ /* 0x001fe200000001ff */
[----:B-1----:R-:W-:-:S04]  /*00e0*/  IMAD.MOV R11, RZ, RZ, -R5 ;  /* 0x000000ffff0b7224 */ /* 0x002fc800078e0a05 */
[----:B------:R-:W-:-:S05]  /*00f0*/  IMAD R11, R11, R10, RZ ;  /* 0x0000000a0b0b7224 */ /* 0x000fca00078e02ff */
[----:B------:R-:W-:Y:S02]  /*0100*/  IMAD.HI.U32 R11, R5, R11, R4 ;  /* 0x0000000b050b7227 */ /* 0x000fe400078e0004 */
[----:B------:R-:W0:Y:S01]  /*0110*/  S2R R4, SR_TID.X ;  /* 0x0000000000047919 */ /* 0x000e220000002100 */
[----:B--2---:R-:W-:-:S04]  /*0120*/  IADD3 R6, R3, -0x1, RZ ;  /* 0xffffffff03067810 */ /* 0x004fc80007ffe0ff */
        /* <DEDUP_REMOVED lines=13> */
[----:B------:R-:W-:-:S04]  /*0200*/  IADD3 R5, R3, 0x1f, RZ ;  /* 0x0000001f03057810 */ /* 0x000fc80007ffe0ff */
[----:B------:R-:W-:-:S04]  /*0210*/  SHF.R.S32.HI R6, RZ, 0x1f, R5 ;  /* 0x0000001fff067819 */ /* 0x000fc80000011405 */
[----:B------:R-:W-:Y:S02]  /*0220*/  LEA.HI R8, R6, R5, RZ, 0x5 ;  /* 0x0000000506087211 */ /* 0x000fe400078f28ff */
[----:B0-----:R-:W-:Y:S02]  /*0230*/  SHF.R.S32.HI R5, RZ, 0x1f, R4 ;  /* 0x0000001fff057819 */ /* 0x001fe40000011404 */
[----:B------:R-:W-:Y:S02]  /*0240*/  @P0 IADD3 R7, R7, 0x1, RZ ;  /* 0x0000000107070810 */ /* 0x000fe40007ffe0ff */
[----:B------:R-:W-:Y:S02]  /*0250*/  ISETP.GT.AND P0, PT, R9, -0x1, PT ;  /* 0xffffffff0900780c */ /* 0x000fe40003f04270 */
[----:B------:R-:W-:Y:S01]  /*0260*/  LEA.HI R5, R5, R4, RZ, 0x5 ;  /* 0x0000000405057211 */ /* 0x000fe200078f28ff */
[----:B------:R-:W-:Y:S01]  /*0270*/  IMAD.MOV.U32 R6, RZ, RZ, R7 ;  /* 0x000000ffff067224 */ /* 0x000fe200078e0007 */
[----:B------:R-:W-:-:S02]  /*0280*/  LOP3.LUT R12, R8, 0xffffffe0, RZ, 0xc0, !PT ;  /* 0xffffffe0080c7812 */ /* 0x000fc400078ec0ff */
[----:B------:R-:W-:Y:S01]  /*0290*/  LOP3.LUT R7, R5, 0xffffffe0, RZ, 0xc0, !PT ;  /* 0xffffffe005077812 */ /* 0x000fe200078ec0ff */
[----:B------:R-:W-:Y:S01]  /*02a0*/  @!P2 IMAD.MOV R6, RZ, RZ, -R6 ;  /* 0x000000ffff06a224 */ /* 0x000fe200078e0a06 */
[----:B------:R-:W-:Y:S02]  /*02b0*/  IMNMX R9, R3, R12, PT ;  /* 0x0000000c03097217 */ /* 0x000fe40003800200 */
        /* <DEDUP_REMOVED lines=62> */
.L_x_2863:
[----:B-1----:R-:W-:-:S04]  /*06a0*/  IMAD.MOV.U32 R7, RZ, RZ, c[0x0][0xc] ;  /* 0x00000300ff077624 */ /* 0x002fc800078e00ff */
[----:B------:R-:W-:-:S04]  /*06b0*/  IMAD R7, R7, c[0x0][0x1c8], R2 ;  /* 0x0000720007077a24 */ /* 0x000fc800078e0202 */
[----:B------:R-:W-:-:S03]  /*06c0*/  IMAD R7, R7, c[0x0][0x1d8], RZ ;  /* 0x0000760007077a24 */ /* 0x000fc600078e02ff */
.L_x_2864:
        /* <DEDUP_REMOVED lines=18> */
.L_x_2868:
        /* <DEDUP_REMOVED lines=36> */
.L_x_2866:
[----:B------:R-:W-:Y:S05]  /*0a30*/  BSYNC B7 ;  /* 0x0000000000077941 */ /* 0x000fea0003800000 */
.L_x_2865:
[----:B------:R-:W-:Y:S05]  /*0a40*/  BRA.DIV ~URZ, `(.L_x_2869) ;  /* 0x00002cb27f007947 */ /* 0x000fea000b800000 */
[----:B------:R-:W-:-:S05]  /*0a50*/  IMAD.MOV.U32 R10, RZ, RZ, -0x800001 ;  /* 0xff7fffffff0a7424 */ /* 0x000fca00078e00ff */
.L_x_2905:
        /* <DEDUP_REMOVED lines=10> */
.L_x_2906:
        /* <DEDUP_REMOVED lines=18> */
[----:B0-----:R-:W-:Y:S02]  /*0c20*/  IMAD.MOV.U32 R14, RZ, RZ, R4 ;  /* 0x000000ffff0e7224 */ /* 0x001fe400078e0004 */
[----:B------:R-:W-:-:S04]  /*0c30*/  IADD3 R12, R9, R12, RZ ;  /* 0x0000000c090c7210 */ /* 0x000fc80007ffe0ff */
        /* <DEDUP_REMOVED lines=8> */
.L_x_2875:
        /* <DEDUP_REMOVED lines=11> */
.L_x_2874:
[----:B------:R-:W-:Y:S05]  /*0d70*/  BSYNC B1 ;  /* 0x0000000000017941 */ /* 0x000fea0003800000 */
.L_x_2873:
        /* <DEDUP_REMOVED lines=10> */
.L_x_2878:
        /* <DEDUP_REMOVED lines=100> */
.L_x_2877:
[----:B------:R-:W-:Y:S05]  /*1460*/  BSYNC B1 ;  /* 0x0000000000017941 */ /* 0x000fea0003800000 */
.L_x_2876:
        /* <DEDUP_REMOVED lines=55> */
.L_x_2880:
[----:B------:R-:W-:Y:S05]  /*17e0*/  BSYNC B1 ;  /* 0x0000000000017941 */ /* 0x000fea0003800000 */
.L_x_2879:
        /* <DEDUP_REMOVED lines=26> */
.L_x_2872:
[----:B------:R-:W-:Y:S05]  /*1990*/  BSYNC B0 ;  /* 0x0000000000007941 */ /* 0x000fea0003800000 */
.L_x_2871:
        /* <DEDUP_REMOVED lines=35> */
[----:B------:R-:W-:Y:S01]  /*1bd0*/  LEA R13, R4, 0x20, 0x2 ;  /* 0x00000020040d7811 */ /* 0x000fe200078e10ff */
[----:B------:R-:W-:-:S04]  /*1be0*/  IMAD.MOV.U32 R12, RZ, RZ, R4 ;  /* 0x000000ffff0c7224 */ /* 0x000fc800078e0004 */
.L_x_2885:
        /* <DEDUP_REMOVED lines=8> */
.L_x_2884:
[----:B------:R-:W-:Y:S05]  /*1c70*/  BSYNC B1 ;  /* 0x0000000000017941 */ /* 0x000fea0003800000 */
.L_x_2883:
        /* <DEDUP_REMOVED lines=10> */
.L_x_2888:
        /* <DEDUP_REMOVED lines=52> */
.L_x_2887:
[----:B------:R-:W-:Y:S05]  /*2060*/  BSYNC B1 ;  /* 0x0000000000017941 */ /* 0x000fea0003800000 */
.L_x_2886:
        /* <DEDUP_REMOVED lines=31> */
.L_x_2890:
[----:B------:R-:W-:Y:S05]  /*2260*/  BSYNC B1 ;  /* 0x0000000000017941 */ /* 0x000fea0003800000 */
.L_x_2889:
        /* <DEDUP_REMOVED lines=14> */
.L_x_2882:
[----:B------:R-:W-:Y:S05]  /*2350*/  BSYNC B0 ;  /* 0x0000000000007941 */ /* 0x000fea0003800000 */
.L_x_2881:
        /* <DEDUP_REMOVED lines=23> */
[----:B------:R-:W-:Y:S02]  /*24d0*/  IMAD R17, R18, R9, RZ ;  /* 0x0000000912117224 */ /* 0x000fe400078e02ff */
[----:B------:R-:W-:Y:S02]  /*24e0*/  IMAD.MOV.U32 R11, RZ, RZ, R3 ;  /* 0x000000ffff0b7224 */ /* 0x000fe400078e0003 */
[----:B------:R-:W-:-:S04]  /*24f0*/  IMAD.HI.U32 R17, R13, R17, R12 ;  /* 0x000000110d117227 */ /* 0x000fc800078e000c */
.L_x_2894:
        /* <DEDUP_REMOVED lines=32> */
.L_x_2892:
[----:B------:R-:W-:Y:S05]  /*2700*/  BSYNC B6 ;  /* 0x0000000000067941 */ /* 0x000fea0003800000 */
.L_x_2891:
[----:B------:R-:W-:Y:S05]  /*2710*/  BRA.DIV ~URZ, `(.L_x_2895) ;  /* 0x000012027f007947 */ /* 0x000fea000b800000 */
[----:B------:R-:W-:-:S04]  /*2720*/  IMAD.MOV.U32 R6, RZ, RZ, RZ ;  /* 0x000000ffff067224 */ /* 0x000fc800078e00ff */
.L_x_2907:
[----:B------:R-:W-:Y:S01]  /*2730*/  FADD.FTZ R19, RZ, R6 ;  /* 0x00000006ff137221 */ /* 0x000fe20000010000 */
[----:B------:R-:W-:Y:S05]  /*2740*/  BRA.DIV ~URZ, `(.L_x_2896) ;  /* 0x000012527f007947 */ /* 0x000fea000b800000 */
[----:B------:R-:W1:Y:S01]  /*2750*/  SHFL.BFLY PT, R18, R19, 0x1, 0x1f ;  /* 0x0c201f0013127f89 */ /* 0x000e6200000e0000 */
[----:B0-----:R-:W-:Y:S01]  /*2760*/  CS2R R16, SRZ ;  /* 0x0000000000107805 */ /* 0x001fe2000001ff00 */
[----:B------:R-:W-:Y:S01]  /*2770*/  CS2R R14, SRZ ;  /* 0x00000000000e7805 */ /* 0x000fe2000001ff00 */
[----:B------:R-:W-:Y:S01]  /*2780*/  CS2R R10, SRZ ;  /* 0x00000000000a7805 */ /* 0x000fe2000001ff00 */
[----:B------:R-:W-:Y:S01]  /*2790*/  CS2R R6, SRZ ;  /* 0x0000000000067805 */ /* 0x000fe2000001ff00 */
[----:B------:R-:W-:Y:S01]  /*27a0*/  CS2R R8, SRZ ;  /* 0x0000000000087805 */ /* 0x000fe2000001ff00 */
[----:B------:R-:W-:Y:S02]  /*27b0*/  IMAD.MOV.U32 R12, RZ, RZ, RZ ;  /* 0x000000ffff0c7224 */ /* 0x000fe400078e00ff */
[----:B-1----:R-:W-:Y:S01]  /*27c0*/  FADD.FTZ R18, R19, R18 ;  /* 0x0000001213127221 */ /* 0x002fe20000010000 */
[----:B------:R-:W-:-:S02]  /*27d0*/  MOV R19, RZ ;  /* 0x000000ff00137202 */ /* 0x000fc40000000f00 */
.L_x_2908:
        /* <DEDUP_REMOVED lines=31> */
.L_x_2898:
[----:B------:R-:W-:Y:S05]  /*29d0*/  BSYNC B0 ;  /* 0x0000000000007941 */ /* 0x000fea0003800000 */
.L_x_2897:
        /* <DEDUP_REMOVED lines=27> */
.L_x_2900:
[----:B------:R-:W-:Y:S05]  /*2b90*/  BSYNC B0 ;  /* 0x0000000000007941 */ /* 0x000fea0003800000 */
.L_x_2899:
        /* <DEDUP_REMOVED lines=15> */
.L_x_2902:
[----:B------:R-:W-:Y:S05]  /*2c90*/  BSYNC B0 ;  /* 0x0000000000007941 */ /* 0x000fea0003800000 */
.L_x_2901:
        /* <DEDUP_REMOVED lines=27> */
.L_x_2904:
[----:B------:R-:W-:Y:S05]  /*2e50*/  BSYNC B0 ;  /* 0x0000000000007941 */ /* 0x000fea0003800000 */
.L_x_2903:
[----:B------:R-:W-:Y:S06]  /*2e60*/  BAR.SYNC.DEFER_BLOCKING 0x0 ;  /* 0x0000000000007b1d */ /* 0x000fec0000010000 */
[----:B------:R-:W-:Y:S05]  /*2e70*/  @P3 EXIT ;  /* 0x000000000000394d */ /* 0x000fea0003800000 */
[----:B------:R-:W2:Y:S01]  /*2e80*/  S2UR UR4, SR_CTAID.Z ;  /* 0x00000000000479c3 */ /* 0x000ea20000002700 */
[----:B------:R-:W-:Y:S01]  /*2e90*/  ULDC UR5, c[0x0][0x14] ;  /* 0x0000050000057ab9 */ /* 0x000fe20000000800 */
[----:B------:R-:W-:Y:S01]  /*2ea0*/  IMAD R0, R0, c[0x0][0xc], RZ ;  /* 0x0000030000007a24 */ /* 0x000fe200078e02ff */
[----:B------:R-:W-:-:S06]  /*2eb0*/  UIMAD UR5, UR5, 0x60, URZ ;  /* 0x00000060050578a4 */ /* 0x000fcc000f8e023f */
[----:B------:R-:W-:Y:S02]  /*2ec0*/  IMAD R0, R0, UR5, RZ ;  /* 0x0000000500007c24 */ /* 0x000fe4000f8e02ff */
[----:B01----:R-:W-:-:S03]  /*2ed0*/  IMAD R3, R2, UR5, RZ ;  /* 0x0000000502037c24 */ /* 0x003fc6000f8e02ff */
[----:B------:R-:W-:Y:S01]  /*2ee0*/  SHF.R.S32.HI R13, RZ, 0x1f, R0 ;  /* 0x0000001fff0d7819 */ /* 0x000fe20000011400 */
[----:B--2---:R-:W-:-:S04]  /*2ef0*/  UIMAD UR4, UR4, 0x60, URZ ;  /* 0x00000060040478a4 */ /* 0x004fc8000f8e023f */
[----:B------:R-:W-:Y:S02]  /*2f00*/  USHF.R.S32.HI UR5, URZ, 0x1f, UR4 ;  /* 0x0000001f3f057899 */ /* 0x000fe40008011404 */
[--C-:B------:R-:W-:Y:S02]  /*2f10*/  IADD3 R19, P1, P2, R0, UR4, R3.reuse ;  /* 0x0000000400137c10 */ /* 0x100fe4000fa3e003 */
        /* <DEDUP_REMOVED lines=9> */
[----:B------:R-:W-:Y:S02]  /*2fb0*/  IADD3 R23, P0, R0, R19, RZ ;  /* 0x0000001300177210 */ /* 0x000fe40007f1e0ff */
[----:B------:R-:W-:Y:S02]  /*2fc0*/  IADD3 R20, R4, 0x18, RZ ;  /* 0x0000001804147810 */ /* 0x000fe40007ffe0ff */
[----:B------:R-:W-:Y:S02]  /*2fd0*/  F2FP.PACK_AB R17, R17, R18 ;  /* 0x000000121111723e */ /* 0x000fe400000000ff */
[----:B------:R-:W-:Y:S02]  /*2fe0*/  LEA.HI.X.SX32 R0, R0, R13, 0x1, P0 ;  /* 0x0000000d00007211 */ /* 0x000fe400000f0eff */
[-C--:B------:R-:W-:Y:S01]  /*2ff0*/  IADD3 R25, P1, R12, R19.reuse, RZ ;  /* 0x000000130c197210 */ /* 0x080fe20007f3e0ff */
[----:B------:R0:W-:Y:S01]  /*3000*/  STG.E.U16 [R2.64], R17 ;  /* 0x0000001102007986 */ /* 0x0001e2000c101524 */
[----:B------:R-:W-:-:S02]  /*3010*/  IADD3 R18, P2, R20, R19, RZ ;  /* 0x0000001314127210 */ /* 0x000fc40007f5e0ff */
[C---:B------:R-:W-:Y:S02]  /*3020*/  LEA R22, P0, R23.reuse, c[0x0][0x160], 0x1 ;  /* 0x0000580017167a11 */ /* 0x040fe400078008ff */
[-C--:B------:R-:W-:Y:S02]  /*3030*/  LEA.HI.X.SX32 R12, R12, R13.reuse, 0x1, P1 ;  /* 0x0000000d0c0c7211 */ /* 0x080fe400008f0eff */
[----:B------:R-:W-:Y:S02]  /*3040*/  LEA.HI.X.SX32 R21, R20, R13, 0x1, P2 ;  /* 0x0000000d14157211 */ /* 0x000fe400010f0eff */
[----:B------:R-:W-:Y:S02]  /*3050*/  LEA.HI.X R23, R23, c[0x0][0x164], R0, 0x1, P0 ;  /* 0x0000590017177a11 */ /* 0x000fe400000f0c00 */
[----:B------:R-:W-:Y:S02]  /*3060*/  PRMT R27, R17, 0x7632, R27 ;  /* 0x00007632111b7816 */ /* 0x000fe4000000001b */
[----:B------:R-:W-:-:S02]  /*3070*/  LEA R24, P1, R25, c[0x0][0x160], 0x1 ;  /* 0x0000580019187a11 */ /* 0x000fc400078208ff */
[----:B------:R-:W-:Y:S01]  /*3080*/  LEA R20, P2, R18, c[0x0][0x160], 0x1 ;  /* 0x0000580012147a11 */ /* 0x000fe200078408ff */
[----:B------:R1:W-:Y:S01]  /*3090*/  STG.E.U16 [R22.64], R27 ;  /* 0x0000001b16007986 */ /* 0x0003e2000c101524 */
[----:B------:R-:W-:Y:S02]  /*30a0*/  F2FP.PACK_AB R15, R16, R15 ;  /* 0x0000000f100f723e */ /* 0x000fe400000000ff */
[C---:B0-----:R-:W-:Y:S02]  /*30b0*/  IADD3 R2, R4.reuse, 0x48, RZ ;  /* 0x0000004804027810 */ /* 0x041fe40007ffe0ff */
[----:B------:R-:W-:Y:S02]  /*30c0*/  IADD3 R0, R4, 0x20, RZ ;  /* 0x0000002004007810 */ /* 0x000fe40007ffe0ff */
[----:B------:R-:W-:Y:S02]  /*30d0*/  LEA.HI.X R25, R25, c[0x0][0x164], R12, 0x1, P1 ;  /* 0x0000590019197a11 */ /* 0x000fe400008f0c0c */
[----:B------:R-:W-:-:S02]  /*30e0*/  LEA.HI.X R21, R18, c[0x0][0x164], R21, 0x1, P2 ;  /* 0x0000590012157a11 */ /* 0x000fc400010f0c15 */
[----:B------:R-:W-:Y:S01]  /*30f0*/  PRMT R3, R15, 0x7632, R3 ;  /* 0x000076320f037816 */ /* 0x000fe20000000003 */
[----:B------:R-:W-:Y:S01]  /*3100*/  STG.E.U16 [R24.64], R15 ;  /* 0x0000000f18007986 */ /* 0x000fe2000c101524 */
[C---:B------:R-:W-:Y:S02]  /*3110*/  IADD3 R12, R4.reuse, 0x28, RZ ;  /* 0x00000028040c7810 */ /* 0x040fe40007ffe0ff */
[C---:B------:R-:W-:Y:S01]  /*3120*/  IADD3 R16, R4.reuse, 0x30, RZ ;  /* 0x0000003004107810 */ /* 0x040fe20007ffe0ff */
[----:B------:R0:W-:Y:S01]  /*3130*/  STG.E.U16 [R20.64], R3 ;  /* 0x0000000314007986 */ /* 0x0001e2000c101524 */
[C---:B------:R-:W-:Y:S02]  /*3140*/  IADD3 R18, R4.reuse, 0x38, RZ ;  /* 0x0000003804127810 */ /* 0x040fe40007ffe0ff */
[C---:B------:R-:W-:Y:S02]  /*3150*/  IADD3 R26, R4.reuse, 0x40, RZ ;  /* 0x00000040041a7810 */ /* 0x040fe40007ffe0ff */
[----:B------:R-:W-:-:S02]  /*3160*/  IADD3 R28, R4, 0x50, RZ ;  /* 0x00000050041c7810 */ /* 0x000fc40007ffe0ff */
[----:B-1----:R-:W-:Y:S02]  /*3170*/  IADD3 R22, R4, 0x58, RZ ;  /* 0x0000005804167810 */ /* 0x002fe40007ffe0ff */
[-C--:B------:R-:W-:Y:S02]  /*3180*/  IADD3 R4, P0, R2, R19.reuse, RZ ;  /* 0x0000001302047210 */ /* 0x080fe40007f1e0ff */
[----:B------:R-:W-:Y:S02]  /*3190*/  IADD3 R29, P5, R0, R19, RZ ;  /* 0x00000013001d7210 */ /* 0x000fe40007fbe0ff */
[----:B------:R-:W-:Y:S02]  /*31a0*/  LEA.HI.X.SX32 R27, R2, R13, 0x1, P0 ;  /* 0x0000000d021b7211 */ /* 0x000fe400000f0eff */
[-C--:B------:R-:W-:Y:S02]  /*31b0*/  IADD3 R23, P4, R12, R19.reuse, RZ ;  /* 0x000000130c177210 */ /* 0x080fe40007f9e0ff */
[----:B0-----:R-:W-:-:S02]  /*31c0*/  IADD3 R3, P1, R26, R19, RZ ;  /* 0x000000131a037210 */ /* 0x001fc40007f3e0ff */
[----:B------:R-:W-:Y:S02]  /*31d0*/  LEA.HI.X.SX32 R32, R0, R13, 0x1, P5 ;  /* 0x0000000d00207211 */ /* 0x000fe400028f0eff */
[-C--:B------:R-:W-:Y:S02]  /*31e0*/  IADD3 R24, P6, R22, R19.reuse, RZ ;  /* 0x0000001316187210 */ /* 0x080fe40007fde0ff */
[----:B------:R-:W-:Y:S02]  /*31f0*/  LEA R20, P0, R29, c[0x0][0x160], 0x1 ;  /* 0x000058001d147a11 */ /* 0x000fe400078008ff */
[----:B------:R-:W-:Y:S02]  /*3200*/  IADD3 R15, P3, R16, R19, RZ ;  /* 0x00000013100f7210 */ /* 0x000fe40007f7e0ff */
[-C--:B------:R-:W-:Y:S02]  /*3210*/  LEA.HI.X.SX32 R30, R12, R13.reuse, 0x1, P4 ;  /* 0x0000000d0c1e7211 */ /* 0x080fe400020f0eff */
[----:B------:R-:W-:-:S02]  /*3220*/  LEA.HI.X.SX32 R26, R26, R13, 0x1, P1 ;  /* 0x0000000d1a1a7211 */ /* 0x000fc400008f0eff */
[-C--:B------:R-:W-:Y:S02]  /*3230*/  LEA.HI.X.SX32 R25, R22, R13.reuse, 0x1, P6 ;  /* 0x0000000d16197211 */ /* 0x080fe400030f0eff */
[----:B------:R-:W-:Y:S02]  /*3240*/  F2FP.PACK_AB R11, R11, R14 ;  /* 0x0000000e0b0b723e */ /* 0x000fe400000000ff */
[----:B------:R-:W-:Y:S02]  /*3250*/  LEA.HI.X R21, R29, c[0x0][0x164], R32, 0x1, P0 ;  /* 0x000059001d157a11 */ /* 0x000fe400000f0c20 */
[----:B------:R-:W-:Y:S02]  /*3260*/  LEA.HI.X.SX32 R12, R16, R13, 0x1, P3 ;  /* 0x0000000d100c7211 */ /* 0x000fe400018f0eff */
[----:B------:R-:W-:Y:S01]  /*3270*/  LEA R22, P1, R23, c[0x0][0x160], 0x1 ;  /* 0x0000580017167a11 */ /* 0x000fe200078208ff */
[----:B------:R-:W-:Y:S01]  /*3280*/  STG.E.U16 [R20.64], R11 ;  /* 0x0000000b14007986 */ /* 0x000fe2000c101524 */
[----:B------:R-:W-:-:S02]  /*3290*/  LEA R14, P0, R15, c[0x0][0x160], 0x1 ;  /* 0x000058000f0e7a11 */ /* 0x000fc400078008ff */
[C---:B------:R-:W-:Y:S02]  /*32a0*/  IADD3 R17, P2, R18.reuse, R19, RZ ;  /* 0x0000001312117210 */ /* 0x040fe40007f5e0ff */
[----:B------:R-:W-:Y:S02]  /*32b0*/  LEA.HI.X R23, R23, c[0x0][0x164], R30, 0x1, P1 ;  /* 0x0000590017177a11 */ /* 0x000fe400008f0c1e */
[----:B------:R-:W-:Y:S02]  /*32c0*/  LEA.HI.X R15, R15, c[0x0][0x164], R12, 0x1, P0 ;  /* 0x000059000f0f7a11 */ /* 0x000fe400000f0c0c */
[----:B------:R-:W-:Y:S02]  /*32d0*/  LEA.HI.X.SX32 R18, R18, R13, 0x1, P2 ;  /* 0x0000000d12127211 */ /* 0x000fe400010f0eff */
[----:B------:R-:W-:Y:S02]  /*32e0*/  LEA R16, P1, R17, c[0x0][0x160], 0x1 ;  /* 0x0000580011107a11 */ /* 0x000fe400078208ff */
[----:B------:R-:W-:-:S02]  /*32f0*/  LEA R2, P0, R3, c[0x0][0x160], 0x1 ;  /* 0x0000580003027a11 */ /* 0x000fc400078008ff */
[C---:B------:R-:W-:Y:S02]  /*3300*/  IADD3 R0, P5, R28.reuse, R19, RZ ;  /* 0x000000131c007210 */ /* 0x040fe40007fbe0ff */
[----:B------:R-:W-:Y:S02]  /*3310*/  LEA.HI.X R17, R17, c[0x0][0x164], R18, 0x1, P1 ;  /* 0x0000590011117a11 */ /* 0x000fe400008f0c12 */
[----:B------:R-:W-:Y:S02]  /*3320*/  LEA.HI.X R3, R3, c[0x0][0x164], R26, 0x1, P0 ;  /* 0x0000590003037a11 */ /* 0x000fe400000f0c1a */
[----:B------:R-:W-:Y:S02]  /*3330*/  LEA.HI.X.SX32 R19, R28, R13, 0x1, P5 ;  /* 0x0000000d1c137211 */ /* 0x000fe400028f0eff */
[----:B------:R-:W-:Y:S02]  /*3340*/  LEA R18, P0, R0, c[0x0][0x160], 0x1 ;  /* 0x0000580000127a11 */ /* 0x000fe400078008ff */
[----:B------:R-:W-:-:S02]  /*3350*/  LEA R12, P1, R4, c[0x0][0x160], 0x1 ;  /* 0x00005800040c7a11 */ /* 0x000fc400078208ff */
[----:B------:R-:W-:Y:S02]  /*3360*/  F2FP.PACK_AB R6, R7, R6 ;  /* 0x000000060706723e */ /* 0x000fe400000000ff */
[----:B------:R-:W-:Y:S02]  /*3370*/  LEA.HI.X R19, R0, c[0x0][0x164], R19, 0x1, P0 ;  /* 0x0000590000137a11 */ /* 0x000fe400000f0c13 */
[----:B------:R-:W-:Y:S02]  /*3380*/  PRMT R0, R11, 0x7632, R0 ;  /* 0x000076320b007816 */ /* 0x000fe40000000000 */
[----:B------:R-:W-:Y:S02]  /*3390*/  LEA.HI.X R13, R4, c[0x0][0x164], R27, 0x1, P1 ;  /* 0x00005900040d7a11 */ /* 0x000fe400008f0c1b */
[----:B------:R-:W-:Y:S01]  /*33a0*/  PRMT R4, R6, 0x7632, R4 ;  /* 0x0000763206047816 */ /* 0x000fe20000000004 */
[----:B------:R-:W-:Y:S01]  /*33b0*/  STG.E.U16 [R22.64], R0 ;  /* 0x0000000016007986 */ /* 0x000fe2000c101524 */
[----:B------:R-:W-:-:S02]  /*33c0*/  F2FP.PACK_AB R9, R10, R9 ;  /* 0x000000090a09723e */ /* 0x000fc400000000ff */
[C---:B------:R-:W-:Y:S01]  /*33d0*/  LEA R26, P1, R24.reuse, c[0x0][0x160], 0x1 ;  /* 0x00005800181a7a11 */ /* 0x040fe200078208ff */
[----:B------:R-:W-:Y:S01]  /*33e0*/  STG.E.U16 [R14.64], R6 ;  /* 0x000000060e007986 */ /* 0x000fe2000c101524 */
[----:B------:R-:W-:Y:S02]  /*33f0*/  F2FP.PACK_AB R5, R5, R8 ;  /* 0x000000080505723e */ /* 0x000fe400000000ff */
[----:B------:R-:W-:Y:S01]  /*3400*/  PRMT R7, R9, 0x7632, R7 ;  /* 0x0000763209077816 */ /* 0x000fe20000000007 */
[----:B------:R-:W-:Y:S01]  /*3410*/  STG.E.U16 [R16.64], R4 ;  /* 0x0000000410007986 */ /* 0x000fe2000c101524 */
[----:B------:R-:W-:-:S03]  /*3420*/  LEA.HI.X R27, R24, c[0x0][0x164], R25, 0x1, P1 ;  /* 0x00005900181b7a11 */ /* 0x000fc600008f0c19 */
[----:B------:R0:W-:Y:S04]  /*3430*/  STG.E.U16 [R2.64], R9 ;  /* 0x0000000902007986 */ /* 0x0001e8000c101524 */
[----:B------:R-:W-:Y:S04]  /*3440*/  STG.E.U16 [R12.64], R7 ;  /* 0x000000070c007986 */ /* 0x000fe8000c101524 */
[----:B------:R-:W-:Y:S01]  /*3450*/  STG.E.U16 [R18.64], R5 ;  /* 0x0000000512007986 */ /* 0x000fe2000c101524 */
[----:B0-----:R-:W-:-:S05]  /*3460*/  PRMT R3, R5, 0x7632, R3 ;  /* 0x0000763205037816 */ /* 0x001fca0000000003 */
[----:B------:R-:W-:Y:S01]  /*3470*/  STG.E.U16 [R26.64], R3 ;  /* 0x000000031a007986 */ /* 0x000fe2000c101524 */
[----:B------:R-:W-:Y:S05]  /*3480*/  EXIT ;  /* 0x000000000000794d */ /* 0x000fea0003800000 */
.L_x_2867:
[----:B------:R-:W-:Y:S01]  /*3490*/  MOV R0, 0x0 ;  /* 0x0000000000007802 */ /* 0x000fe20000000f00 */
[----:B------:R-:W-:Y:S01]  /*34a0*/  HFMA2.MMA R13, -RZ, RZ, 0, 0 ;  /* 0x00000000ff0d7435 */ /* 0x000fe200000001ff */
[----:B------:R-:W-:Y:S01]  /*34b0*/  IMAD.MOV.U32 R4, RZ, RZ, c[0x4][0x178] ;  /* 0x01005e00ff047624 */ /* 0x000fe200078e00ff */
[----:B------:R-:W-:Y:S01]  /*34c0*/  MOV R6, c[0x4][0x180] ;  /* 0x0100600000067a02 */ /* 0x000fe20000000f00 */
[----:B------:R0:W1:Y:S01]  /*34d0*/  LDC.64 R2, c[0x4][R0] ;  /* 0x0100000000027b82 */ /* 0x0000620000000a00 */
[----:B------:R-:W-:Y:S01]  /*34e0*/  IMAD.MOV.U32 R5, RZ, RZ, c[0x4][0x17c] ;  /* 0x01005f00ff057624 */ /* 0x000fe200078e00ff */
[----:B------:R-:W-:Y:S01]  /*34f0*/  MOV R10, c[0x4][0x70] ;  /* 0x01001c00000a7a02 */ /* 0x000fe20000000f00 */
[----:B------:R-:W-:Y:S02]  /*3500*/  IMAD.MOV.U32 R7, RZ, RZ, c[0x4][0x184] ;  /* 0x01006100ff077624 */ /* 0x000fe400078e00ff */
[----:B------:R-:W-:-:S02]  /*3510*/  IMAD.MOV.U32 R8, RZ, RZ, 0x219 ;  /* 0x00000219ff087424 */ /* 0x000fc400078e00ff */
        /* <DEDUP_REMOVED lines=10> */
.L_x_2893:
        /* <DEDUP_REMOVED lines=8> */
[----:B------:R-:W-:Y:S02]  /*3640*/  IMAD.MOV.U32 R8, RZ, RZ, 0x219 ;  /* 0x00000219ff087424 */ /* 0x000fe400078e00ff */
        /* <DEDUP_REMOVED lines=11> */
.L_x_2869:
[----:B------:R-:W-:Y:S01]  /*3700*/  IMAD.MOV.U32 R19, RZ, RZ, -0x800001 ;  /* 0xff7fffffff137424 */ /* 0x000fe200078e00ff */
[----:B------:R-:W-:Y:S01]  /*3710*/  MOV R21, 0x1f ;  /* 0x0000001f00157802 */ /* 0x000fe20000000f00 */
[----:B------:R-:W-:Y:S01]  /*3720*/  IMAD.MOV.U32 R20, RZ, RZ, 0x10 ;  /* 0x00000010ff147424 */ /* 0x000fe200078e00ff */
[----:B------:R-:W-:Y:S01]  /*3730*/  MOV R12, 0x3760 ;  /* 0x00003760000c7802 */ /* 0x000fe20000000f00 */
[----:B------:R-:W-:Y:S02]  /*3740*/  IMAD.MOV.U32 R22, RZ, RZ, -0x1 ;  /* 0xffffffffff167424 */ /* 0x000fe400078e00ff */
[----:B------:R-:W-:Y:S05]  /*3750*/  CALL.REL.NOINC `($__internal_68_$__cuda_sm70_shflsync_bfly_p) ;  /* 0x00000ba000007944 */ /* 0x000fea0003c00000 */
[----:B-1----:R-:W-:Y:S01]  /*3760*/  IMAD.MOV.U32 R10, RZ, RZ, R20 ;  /* 0x000000ffff0a7224 */ /* 0x002fe200078e0014 */
[----:B0-----:R-:W-:Y:S05]  /*3770*/  BRA `(.L_x_2905) ;  /* 0xffffd2e000007947 */ /* 0x001fea000383ffff */
.L_x_2870:
[----:B------:R-:W-:Y:S01]  /*3780*/  HFMA2.MMA R20, -RZ, RZ, 0, 4.76837158203125e-07 ;  /* 0x00000008ff147435 */ /* 0x000fe200000001ff */
[----:B------:R-:W-:Y:S01]  /*3790*/  IMAD.MOV.U32 R21, RZ, RZ, 0x1f ;  /* 0x0000001fff157424 */ /* 0x000fe200078e00ff */
[----:B------:R-:W-:Y:S01]  /*37a0*/  MOV R12, 0x37d0 ;  /* 0x000037d0000c7802 */ /* 0x000fe20000000f00 */
[----:B------:R-:W-:-:S03]  /*37b0*/  IMAD.MOV.U32 R22, RZ, RZ, -0x1 ;  /* 0xffffffffff167424 */ /* 0x000fc600078e00ff */
[----:B------:R-:W-:Y:S05]  /*37c0*/  CALL.REL.NOINC `($__internal_68_$__cuda_sm70_shflsync_bfly_p) ;  /* 0x00000b3000007944 */ /* 0x000fea0003c00000 */
[----:B01----:R-:W-:Y:S01]  /*37d0*/  FMNMX.FTZ R19, R19, R20, !PT ;  /* 0x0000001413137209 */ /* 0x003fe20007810000 */
[----:B------:R-:W-:Y:S01]  /*37e0*/  IMAD.MOV.U32 R21, RZ, RZ, 0x1f ;  /* 0x0000001fff157424 */ /* 0x000fe200078e00ff */
[----:B------:R-:W-:Y:S01]  /*37f0*/  MOV R20, 0x4 ;  /* 0x0000000400147802 */ /* 0x000fe20000000f00 */
[----:B------:R-:W-:Y:S01]  /*3800*/  IMAD.MOV.U32 R22, RZ, RZ, -0x1 ;  /* 0xffffffffff167424 */ /* 0x000fe200078e00ff */
[----:B------:R-:W-:-:S02]  /*3810*/  MOV R12, 0x3830 ;  /* 0x00003830000c7802 */ /* 0x000fc40000000f00 */
[----:B------:R-:W-:Y:S05]  /*3820*/  CALL.REL.NOINC `($__internal_68_$__cuda_sm70_shflsync_bfly_p) ;  /* 0x00000ad000007944 */ /* 0x000fea0003c00000 */
[----:B01----:R-:W-:Y:S01]  /*3830*/  FMNMX.FTZ R19, R19, R20, !PT ;  /* 0x0000001413137209 */ /* 0x003fe20007810000 */
[----:B------:R-:W-:Y:S01]  /*3840*/  HFMA2.MMA R20, -RZ, RZ, 0, 1.1920928955078125e-07 ;  /* 0x00000002ff147435 */ /* 0x000fe200000001ff */
[----:B------:R-:W-:Y:S01]  /*3850*/  IMAD.MOV.U32 R21, RZ, RZ, 0x1f ;  /* 0x0000001fff157424 */ /* 0x000fe200078e00ff */
[----:B------:R-:W-:Y:S01]  /*3860*/  MOV R12, 0x3890 ;  /* 0x00003890000c7802 */ /* 0x000fe20000000f00 */
[----:B------:R-:W-:-:S03]  /*3870*/  IMAD.MOV.U32 R22, RZ, RZ, -0x1 ;  /* 0xffffffffff167424 */ /* 0x000fc600078e00ff */
[----:B------:R-:W-:Y:S05]  /*3880*/  CALL.REL.NOINC `($__internal_68_$__cuda_sm70_shflsync_bfly_p) ;  /* 0x00000a7000007944 */ /* 0x000fea0003c00000 */
[----:B-1----:R-:W-:Y:S01]  /*3890*/  FMNMX.FTZ R14, R19, R20, !PT ;  /* 0x00000014130e7209 */ /* 0x002fe20007810000 */
[----:B0-----:R-:W-:Y:S01]  /*38a0*/  IMAD.MOV.U32 R21, RZ, RZ, 0x1f ;  /* 0x0000001fff157424 */ /* 0x001fe200078e00ff */
[----:B------:R-:W-:Y:S01]  /*38b0*/  MOV R20, 0x1 ;  /* 0x0000000100147802 */ /* 0x000fe20000000f00 */
[----:B------:R-:W-:Y:S01]  /*38c0*/  IMAD.MOV.U32 R22, RZ, RZ, -0x1 ;  /* 0xffffffffff167424 */ /* 0x000fe200078e00ff */
[----:B------:R-:W-:-:S02]  /*38d0*/  MOV R19, R14 ;  /* 0x0000000e00137202 */ /* 0x000fc40000000f00 */
[----:B------:R-:W-:Y:S02]  /*38e0*/  MOV R12, 0x3900 ;  /* 0x00003900000c7802 */ /* 0x000fe40000000f00 */
[----:B------:R-:W-:Y:S05]  /*38f0*/  CALL.REL.NOINC `($__internal_68_$__cuda_sm70_shflsync_bfly_p) ;  /* 0x00000a0000007944 */ /* 0x000fea0003c00000 */
[----:B-1----:R-:W-:Y:S01]  /*3900*/  IMAD.MOV.U32 R15, RZ, RZ, R20 ;  /* 0x000000ffff0f7224 */ /* 0x002fe200078e0014 */
[----:B0-----:R-:W-:Y:S05]  /*3910*/  BRA `(.L_x_2906) ;  /* 0xffffd1e000007947 */ /* 0x001fea000383ffff */
.L_x_2895:
[----:B------:R-:W-:Y:S01]  /*3920*/  HFMA2.MMA R20, -RZ, RZ, 0, 1.1920928955078125e-07 ;  /* 0x00000002ff147435 */ /* 0x000fe200000001ff */
[----:B------:R-:W-:Y:S01]  /*3930*/  IMAD.MOV.U32 R19, RZ, RZ, RZ ;  /* 0x000000ffff137224 */ /* 0x000fe200078e00ff */
[----:B0-----:R-:W-:Y:S01]  /*3940*/  MOV R12, 0x3980 ;  /* 0x00003980000c7802 */ /* 0x001fe20000000f00 */
[----:B------:R-:W-:Y:S02]  /*3950*/  IMAD.MOV.U32 R21, RZ, RZ, 0x1f ;  /* 0x0000001fff157424 */ /* 0x000fe400078e00ff */
[----:B------:R-:W-:Y:S02]  /*3960*/  IMAD.MOV.U32 R22, RZ, RZ, -0x1 ;  /* 0xffffffffff167424 */ /* 0x000fe400078e00ff */
[----:B------:R-:W-:Y:S05]  /*3970*/  CALL.REL.NOINC `($__internal_68_$__cuda_sm70_shflsync_bfly_p) ;  /* 0x0000098000007944 */ /* 0x000fea0003c00000 */
[----:B-1----:R-:W-:Y:S01]  /*3980*/  MOV R6, R20 ;  /* 0x0000001400067202 */ /* 0x002fe20000000f00 */
[----:B0-----:R-:W-:Y:S05]  /*3990*/  BRA `(.L_x_2907) ;  /* 0xffffed9000007947 */ /* 0x001fea000383ffff */
.L_x_2896:
[----:B------:R-:W-:Y:S01]  /*39a0*/  IMAD.MOV.U32 R20, RZ, RZ, 0x1 ;  /* 0x00000001ff147424 */ /* 0x000fe200078e00ff */
[----:B------:R-:W-:Y:S01]  /*39b0*/  MOV R22, 0xffffffff ;  /* 0xffffffff00167802 */ /* 0x000fe20000000f00 */
[----:B------:R-:W-:Y:S01]  /*39c0*/  IMAD.MOV.U32 R21, RZ, RZ, 0x1f ;  /* 0x0000001fff157424 */ /* 0x000fe200078e00ff */
[----:B0-----:R-:W-:-:S02]  /*39d0*/  MOV R12, 0x39f0 ;  /* 0x000039f0000c7802 */ /* 0x001fc40000000f00 */
[----:B------:R-:W-:Y:S05]  /*39e0*/  CALL.REL.NOINC `($__internal_68_$__cuda_sm70_shflsync_bfly_p) ;  /* 0x0000091000007944 */ /* 0x000fea0003c00000 */
[----:B0-----:R-:W-:Y:S01]  /*39f0*/  HFMA2.MMA R21, -RZ, RZ, 0, 1.847743988037109375e-06 ;  /* 0x0000001fff157435 */ /* 0x001fe200000001ff */
[----:B-1----:R-:W-:Y:S01]  /*3a00*/  FADD.FTZ R18, R19, R20 ;  /* 0x0000001413127221 */ /* 0x002fe20000010000 */
[----:B------:R-:W-:Y:S01]  /*3a10*/  MOV R12, 0x3a60 ;  /* 0x00003a60000c7802 */ /* 0x000fe20000000f00 */
[----:B------:R-:W-:-:S02]  /*3a20*/  IMAD.MOV.U32 R19, RZ, RZ, RZ ;  /* 0x000000ffff137224 */ /* 0x000fc400078e00ff */
[----:B------:R-:W-:Y:S02]  /*3a30*/  IMAD.MOV.U32 R20, RZ, RZ, 0x2 ;  /* 0x00000002ff147424 */ /* 0x000fe400078e00ff */
[----:B------:R-:W-:Y:S02]  /*3a40*/  IMAD.MOV.U32 R22, RZ, RZ, -0x1 ;  /* 0xffffffffff167424 */ /* 0x000fe400078e00ff */
[----:B------:R-:W-:Y:S05]  /*3a50*/  CALL.REL.NOINC `($__internal_68_$__cuda_sm70_shflsync_bfly_p) ;  /* 0x000008a000007944 */ /* 0x000fea0003c00000 */
[----:B01----:R-:W-:Y:S01]  /*3a60*/  FADD.FTZ R19, RZ, R20 ;  /* 0x00000014ff137221 */ /* 0x003fe20000010000 */
[----:B------:R-:W-:Y:S01]  /*3a70*/  MOV R21, 0x1f ;  /* 0x0000001f00157802 */ /* 0x000fe20000000f00 */
[----:B------:R-:W-:Y:S01]  /*3a80*/  IMAD.MOV.U32 R20, RZ, RZ, 0x1 ;  /* 0x00000001ff147424 */ /* 0x000fe200078e00ff */
[----:B------:R-:W-:Y:S01]  /*3a90*/  MOV R12, 0x3ac0 ;  /* 0x00003ac0000c7802 */ /* 0x000fe20000000f00 */
[----:B------:R-:W-:Y:S02]  /*3aa0*/  IMAD.MOV.U32 R22, RZ, RZ, -0x1 ;  /* 0xffffffffff167424 */ /* 0x000fe400078e00ff */
[----:B------:R-:W-:Y:S05]  /*3ab0*/  CALL.REL.NOINC `($__internal_68_$__cuda_sm70_shflsync_bfly_p) ;  /* 0x0000084000007944 */ /* 0x000fea0003c00000 */
[----:B-1----:R-:W-:Y:S01]  /*3ac0*/  FADD.FTZ R17, R19, R20 ;  /* 0x0000001413117221 */ /* 0x002fe20000010000 */
[----:B------:R-:W-:Y:S01]  /*3ad0*/  HFMA2.MMA R20, -RZ, RZ, 0, 1.1920928955078125e-07 ;  /* 0x00000002ff147435 */ /* 0x000fe200000001ff */
[----:B0-----:R-:W-:Y:S01]  /*3ae0*/  IMAD.MOV.U32 R19, RZ, RZ, RZ ;  /* 0x000000ffff137224 */ /* 0x001fe200078e00ff */
[----:B------:R-:W-:Y:S01]  /*3af0*/  MOV R12, 0x3b30 ;  /* 0x00003b30000c7802 */ /* 0x000fe20000000f00 */
[----:B------:R-:W-:-:S02]  /*3b00*/  IMAD.MOV.U32 R21, RZ, RZ, 0x1f ;  /* 0x0000001fff157424 */ /* 0x000fc400078e00ff */
        /* <DEDUP_REMOVED lines=9> */
[----:B0-----:R-:W-:Y:S01]  /*3ba0*/  HFMA2.MMA R19, -RZ, RZ, 0, 0 ;  /* 0x00000000ff137435 */ /* 0x001fe200000001ff */
[----:B------:R-:W-:Y:S01]  /*3bb0*/  IMAD.MOV.U32 R20, RZ, RZ, 0x2 ;  /* 0x00000002ff147424 */ /* 0x000fe200078e00ff */
[----:B------:R-:W-:Y:S01]  /*3bc0*/  MOV R22, 0xffffffff ;  /* 0xffffffff00167802 */ /* 0x000fe20000000f00 */
[----:B------:R-:W-:Y:S01]  /*3bd0*/  IMAD.MOV.U32 R21, RZ, RZ, 0x1f ;  /* 0x0000001fff157424 */ /* 0x000fe200078e00ff */
[----:B------:R-:W-:Y:S02]  /*3be0*/  MOV R12, 0x3c00 ;  /* 0x00003c00000c7802 */ /* 0x000fe40000000f00 */
[----:B------:R-:W-:Y:S05]  /*3bf0*/  CALL.REL.NOINC `($__internal_68_$__cuda_sm70_shflsync_bfly_p) ;  /* 0x0000070000007944 */ /* 0x000fea0003c00000 */
[----:B01----:R-:W-:Y:S01]  /*3c00*/  FADD.FTZ R19, RZ, R20 ;  /* 0x00000014ff137221 */ /* 0x003fe20000010000 */
[----:B------:R-:W-:Y:S01]  /*3c10*/  MOV R22, 0xffffffff ;  /* 0xffffffff00167802 */ /* 0x000fe20000000f00 */
[----:B------:R-:W-:Y:S01]  /*3c20*/  IMAD.MOV.U32 R20, RZ, RZ, 0x1 ;  /* 0x00000001ff147424 */ /* 0x000fe200078e00ff */
[----:B------:R-:W-:Y:S01]  /*3c30*/  MOV R12, 0x3c60 ;  /* 0x00003c60000c7802 */ /* 0x000fe20000000f00 */
[----:B------:R-:W-:-:S02]  /*3c40*/  IMAD.MOV.U32 R21, RZ, RZ, 0x1f ;  /* 0x0000001fff157424 */ /* 0x000fc400078e00ff */
        /* <DEDUP_REMOVED lines=105> */
[----:B-1----:R-:W-:Y:S01]  /*42e0*/  MOV R12, R20 ;  /* 0x00000014000c7202 */ /* 0x002fe20000000f00 */
[----:B0-----:R-:W-:Y:S05]  /*42f0*/  BRA `(.L_x_2908) ;  /* 0xffffe4e000007947 */ /* 0x001fea000383ffff */
        .weak           $__internal_68_$__cuda_sm70_shflsync_bfly_p
        .type           $__internal_68_$__cuda_sm70_shflsync_bfly_p,@function
        .size           $__internal_68_$__cuda_sm70_shflsync_bfly_p,(.L_x_23235 - $__internal_68_$__cuda_sm70_shflsync_bfly_p)
$__internal_68_$__cuda_sm70_shflsync_bfly_p:
[----:B------:R-:W-:Y:S01]  /*4300*/  IMAD.MOV.U32 R13, RZ, RZ, 0x0 ;  /* 0x00000000ff0d7424 */ /* 0x000fe200078e00ff */
[----:B------:R-:W-:Y:S04]  /*4310*/  WARPSYNC R22 ;  /* 0x0000001600007348 */ /* 0x000fe80003800000 */
[----:B------:R0:W1:Y:S01]  /*4320*/  SHFL.BFLY PT, R20, R19, R20, R21 ;  /* 0x0c00001413147389 */ /* 0x00006200000e0015 */
[----:B------:R-:W-:Y:S05]  /*4330*/  RET.REL.NODEC R12 `(_ZN4vllm25paged_attention_v1_kernelIthLi96ELi32ELi128ELNS_18Fp8KVCacheDataTypeE2ELb1EEEvPT_PKS2_PKT0_S8_ifPKiSA_iPKfiiiSC_SC_iiiii) ;  /* 0xffffbcc00c007950 */ /* 0x000fea0003c3ffff */
.L_x_2909:
        /* <DEDUP_REMOVED lines=12> */
.L_x_23235:


//--------------------- .text._ZN4vllm25paged_attention_v1_kernelIthLi80ELi32ELi128ELNS_18Fp8KVCacheDataTypeE2ELb1EEEvPT_PKS2_PKT0_S8_ifPKiSA_iPKfiiiSC_SC_iiiii --------------------------
	.section	.text._ZN4vllm25paged_attention_v1_kernelIthLi80ELi32ELi128ELNS_18Fp8KVCacheDataTypeE2ELb1EEEvPT_PKS2_PKT0_S8_ifPKiSA_iPKfiiiSC_SC_iiiii,"ax",@progbits
	.sectioninfo	@"SHI_REGISTERS=42"
	.align	128
        .global         _ZN4vllm25paged_attention_v1_kernelIthLi80ELi32ELi128ELNS_18Fp8KVCacheDataTypeE2ELb1EEEvPT_PKS2_PKT0_S8_ifPKiSA_iPKfiiiSC_SC_iiiii
        .type           _ZN4vllm25paged_attention_v1_kernelIthLi80ELi32ELi128ELNS_18Fp8KVCacheDataTypeE2ELb1EEEvPT_PKS2_PKT0_S8_ifPKiSA_iPKfiiiSC_SC_iiiii,@function
        .size           _ZN4vllm25paged_attention_v1_kernelIthLi80ELi32ELi128ELNS_18Fp8KVCacheDataTypeE2ELb1EEEvPT_PKS2_PKT0_S8_ifPKiSA_iPKfiiiSC_SC_iiiii,(.L_x_23236 - _ZN4vllm25paged_attention_v1_kernelIthLi80ELi32ELi128ELNS_18Fp8KVCacheDataTypeE2ELb1EEEvPT_PKS2_PKT0_S8_ifPKiSA_iPKfiiiSC_SC_iiiii)
        .other          _ZN4vllm25paged_attention_v1_kernelIthLi80ELi32ELi128ELNS_18Fp8KVCacheDataTypeE2ELb1EEEvPT_PKS2_PKT0_S8_ifPKiSA_iPKfiiiSC_SC_iiiii,@"STO_CUDA_ENTRY STV_DEFAULT"
_ZN4vllm25paged_attention_v1_kernelIthLi80ELi32ELi128ELNS_18Fp8KVCacheDataTypeE2ELb1EEEvPT_PKS2_PKT0_S8_ifPKiSA_iPKfiiiSC_SC_iiiii:
.text._ZN4vllm25paged_attention_v1_kernelIthLi80ELi32ELi128ELNS_18Fp8KVCacheDataTypeE2ELb1EEEvPT_PKS2_PKT0_S8_ifPKiSA_iPKfiiiSC_SC_iiiii:
        /* <DEDUP_REMOVED lines=106> */
.L_x_2910:
[----:B-1----:R-:W-:-:S04]  /*06a0*/  IMAD.MOV.U32 R7, RZ, RZ, c[0x0][0xc] ;  /* 0x00000300ff077624 */ /* 0x002fc800078e00ff */
[----:B------:R-:W-:-:S04]  /*06b0*/  IMAD R7, R7, c[0x0][0x1c8], R2 ;  /* 0x0000720007077a24 */ /* 0x000fc800078e0202 */
[----:B------:R-:W-:-:S03]  /*06c0*/  IMAD R7, R7, c[0x0][0x1d8], RZ ;  /* 0x0000760007077a24 */ /* 0x000fc600078e02ff */
.L_x_2911:
        /* <DEDUP_REMOVED lines=18> */
.L_x_2915:
        /* <DEDUP_REMOVED lines=36> */
.L_x_2913:
[----:B------:R-:W-:Y:S05]  /*0a30*/  BSYNC B7 ;  /* 0x0000000000077941 */ /* 0x000fea0003800000 */
.L_x_2912:
[----:B------:R-:W-:Y:S05]  /*0a40*/  BRA.DIV ~URZ, `(.L_x_2916) ;  /* 0x00002b027f007947 */ /* 0x000fea000b800000 */
[----:B------:R-:W-:-:S05]  /*0a50*/  IMAD.MOV.U32 R10, RZ, RZ, -0x800001 ;  /* 0xff7fffffff0a7424 */ /* 0x000fca00078e00ff */
.L_x_2952:
        /* <DEDUP_REMOVED lines=10> */
.L_x_2953:
[----:B------:R-:W-:Y:S01]  /*0b00*/  ISETP.NE.AND P0, PT, R5, RZ, PT ;  /* 0x000000ff0500720c */ /* 0x000fe20003f05270 */
[----:B------:R-:W-:-:S12]  /*0b10*/  WARPSYNC 0xffffffff ;  /* 0xffffffff00007948 */ /* 0x000fd80003800000 */
[----:B01----:R-:W-:-:S05]  /*0b20*/  @!P0 FMNMX.FTZ R12, R15, R12, !PT ;  /* 0x0000000c0f0c8209 */ /* 0x003fca0007810000 */
        /* <DEDUP_REMOVED lines=25> */
.L_x_2922:
        /* <DEDUP_REMOVED lines=11> */
.L_x_2921:
[----:B------:R-:W-:Y:S05]  /*0d70*/  BSYNC B1 ;  /* 0x0000000000017941 */ /* 0x000fea0003800000 */
.L_x_2920:
        /* <DEDUP_REMOVED lines=10> */
.L_x_2925:
        /* <DEDUP_REMOVED lines=100> */
.L_x_2924:
[----:B------:R-:W-:Y:S05]  /*1460*/  BSYNC B1 ;  /* 0x0000000000017941 */ /* 0x000fea0003800000 */
.L_x_2923:
        /* <DEDUP_REMOVED lines=55> */
.L_x_2927:
[----:B------:R-:W-:Y:S05]  /*17e0*/  BSYNC B1 ;  /* 0x0000000000017941 */ /* 0x000fea0003800000 */
.L_x_2926:
        /* <DEDUP_REMOVED lines=26> */
.L_x_2919:
[----:B------:R-:W-:Y:S05]  /*1990*/  BSYNC B0 ;  /* 0x0000000000007941 */ /* 0x000fea0003800000 */
.L_x_2918:
        /* <DEDUP_REMOVED lines=37> */
.L_x_2932:
        /* <DEDUP_REMOVED lines=8> */
.L_x_2931:
[----:B------:R-:W-:Y:S05]  /*1c70*/  BSYNC B1 ;  /* 0x0000000000017941 */ /* 0x000fea0003800000 */
.L_x_2930:
        /* <DEDUP_REMOVED lines=10> */
.L_x_2935:
        /* <DEDUP_REMOVED lines=52> */
.L_x_2934:
[----:B------:R-:W-:Y:S05]  /*2060*/  BSYNC B1 ;  /* 0x0000000000017941 */ /* 0x000fea0003800000 */
.L_x_2933:
        /* <DEDUP_REMOVED lines=31> */
.L_x_2937:
[----:B------:R-:W-:Y:S05]  /*2260*/  BSYNC B1 ;  /* 0x0000000000017941 */ /* 0x000fea0003800000 */
.L_x_2936:
        /* <DEDUP_REMOVED lines=14> */
.L_x_2929:
[----:B------:R-:W-:Y:S05]  /*2350*/  BSYNC B0 ;  /* 0x0000000000007941 */ /* 0x000fea0003800000 */
.L_x_2928:
        /* <DEDUP_REMOVED lines=26> */
.L_x_2941:
        /* <DEDUP_REMOVED lines=32> */
.L_x_2939:
[----:B------:R-:W-:Y:S05]  /*2700*/  BSYNC B6 ;  /* 0x0000000000067941 */ /* 0x000fea0003800000 */
.L_x_2938:
[----:B------:R-:W-:Y:S05]  /*2710*/  BRA.DIV ~URZ, `(.L_x_2942) ;  /* 0x000010527f007947 */ /* 0x000fea000b800000 */
[----:B------:R-:W-:-:S05]  /*2720*/  MOV R6, RZ ;  /* 0x000000ff00067202 */ /* 0x000fca0000000f00 */
.L_x_2954:
[----:B------:R-:W-:Y:S01]  /*2730*/  FADD.FTZ R15, RZ, R6 ;  /* 0x00000006ff0f7221 */ /* 0x000fe20000010000 */
[----:B------:R-:W-:Y:S05]  /*2740*/  BRA.DIV ~URZ, `(.L_x_2943) ;  /* 0x000010a27f007947 */ /* 0x000fea000b800000 */
[----:B0-----:R-:W0:Y:S01]  /*2750*/  SHFL.BFLY PT, R14, R15, 0x1, 0x1f ;  /* 0x0c201f000f0e7f89 */ /* 0x001e2200000e0000 */
[----:B------:R-:W-:Y:S01]  /*2760*/  CS2R R12, SRZ ;  /* 0x00000000000c7805 */ /* 0x000fe2000001ff00 */
[----:B------:R-:W-:Y:S01]  /*2770*/  CS2R R10, SRZ ;  /* 0x00000000000a7805 */ /* 0x000fe2000001ff00 */
[----:B------:R-:W-:Y:S01]  /*2780*/  CS2R R6, SRZ ;  /* 0x0000000000067805 */ /* 0x000fe2000001ff00 */
[----:B------:R-:W-:Y:S01]  /*2790*/  CS2R R8, SRZ ;  /* 0x0000000000087805 */ /* 0x000fe2000001ff00 */
[----:B------:R-:W-:Y:S02]  /*27a0*/  IMAD.MOV.U32 R16, RZ, RZ, RZ ;  /* 0x000000ffff107224 */ /* 0x000fe400078e00ff */
[----:B0-----:R-:W-:Y:S02]  /*27b0*/  FADD.FTZ R14, R15, R14 ;  /* 0x0000000e0f0e7221 */ /* 0x001fe40000010000 */
[----:B------:R-:W-:-:S02]  /*27c0*/  IMAD.MOV.U32 R15, RZ, RZ, RZ ;  /* 0x000000ffff0f7224 */ /* 0x000fc400078e00ff */
.L_x_2955:
        /* <DEDUP_REMOVED lines=29> */
.L_x_2945:
[----:B------:R-:W-:Y:S05]  /*29a0*/  BSYNC B0 ;  /* 0x0000000000007941 */ /* 0x000fea0003800000 */
.L_x_2944:
        /* <DEDUP_REMOVED lines=23> */
.L_x_2947:
[----:B------:R-:W-:Y:S05]  /*2b20*/  BSYNC B0 ;  /* 0x0000000000007941 */ /* 0x000fea0003800000 */
.L_x_2946:
        /* <DEDUP_REMOVED lines=13> */
.L_x_2949:
[----:B------:R-:W-:Y:S05]  /*2c00*/  BSYNC B0 ;  /* 0x0000000000007941 */ /* 0x000fea0003800000 */
.L_x_2948:
        /* <DEDUP_REMOVED lines=23> */
.L_x_2951:
[----:B------:R-:W-:Y:S05]  /*2d80*/  BSYNC B0 ;  /* 0x0000000000007941 */ /* 0x000fea0003800000 */
.L_x_2950:
        /* <DEDUP_REMOVED lines=17> */
[----:B------:R-:W-:Y:S02]  /*2ea0*/  IADD3 R17, P1, R0, R19, RZ ;  /* 0x0000001300117210 */ /* 0x000fe40007f3e0ff */
[-C--:B------:R-:W-:Y:S02]  /*2eb0*/  LEA.HI.X.SX32 R18, R4, R15.reuse, 0x1, P0 ;  /* 0x0000000f04127211 */ /* 0x080fe400000f0eff */
[----:B------:R-:W-:Y:S02]  /*2ec0*/  LEA R2, P0, R3, c[0x0][0x160], 0x1 ;  /* 0x0000580003027a11 */ /* 0x000fe400078008ff */
[----:B------:R-:W-:-:S02]  /*2ed0*/  LEA.HI.X.SX32 R0, R0, R15, 0x1, P1 ;  /* 0x0000000f00007211 */ /* 0x000fc400008f0eff */
[----:B------:R-:W-:Y:S02]  /*2ee0*/  LEA R16, P1, R17, c[0x0][0x160], 0x1 ;  /* 0x0000580011107a11 */ /* 0x000fe400078208ff */
[----:B------:R-:W-:Y:S02]  /*2ef0*/  F2FP.PACK_AB R13, R13, R14 ;  /* 0x0000000e0d0d723e */ /* 0x000fe400000000ff */
[----:B------:R-:W-:Y:S02]  /*2f00*/  LEA.HI.X R3, R3, c[0x0][0x164], R18, 0x1, P0 ;  /* 0x0000590003037a11 */ /* 0x000fe400000f0c12 */
[----:B------:R-:W-:Y:S02]  /*2f10*/  LEA.HI.X R17, R17, c[0x0][0x164], R0, 0x1, P1 ;  /* 0x0000590011117a11 */ /* 0x000fe400008f0c00 */
[C---:B------:R-:W-:Y:S01]  /*2f20*/  IADD3 R20, R4.reuse, 0x28, RZ ;  /* 0x0000002804147810 */ /* 0x040fe20007ffe0ff */
[----:B------:R0:W-:Y:S01]  /*2f30*/  STG.E.U16 [R2.64], R13 ;  /* 0x0000000d02007986 */ /* 0x0001e2000c101524 */
[----:B------:R-:W-:-:S02]  /*2f40*/  IADD3 R24, R4, 0x38, RZ ;  /* 0x0000003804187810 */ /* 0x000fc40007ffe0ff */
[C---:B------:R-:W-:Y:S02]  /*2f50*/  IADD3 R0, R4.reuse, 0x10, RZ ;  /* 0x0000001004007810 */ /* 0x040fe40007ffe0ff */
[C---:B------:R-:W-:Y:S02]  /*2f60*/  IADD3 R18, R4.reuse, 0x20, RZ ;  /* 0x0000002004127810 */ /* 0x040fe40007ffe0ff */
[C---:B------:R-:W-:Y:S02]  /*2f70*/  IADD3 R22, R4.reuse, 0x30, RZ ;  /* 0x0000003004167810 */ /* 0x040fe40007ffe0ff */
[----:B------:R-:W-:Y:S02]  /*2f80*/  PRMT R25, R13, 0x7632, R25 ;  /* 0x000076320d197816 */ /* 0x000fe40000000019 */
[----:B------:R-:W-:Y:S02]  /*2f90*/  IADD3 R14, R4, 0x18, RZ ;  /* 0x00000018040e7810 */ /* 0x000fe40007ffe0ff */
[-C--:B------:R-:W-:Y:S01]  /*2fa0*/  IADD3 R27, P2, R20, R19.reuse, RZ ;  /* 0x00000013141b7210 */ /* 0x080fe20007f5e0ff */
[----:B------:R1:W-:Y:S01]  /*2fb0*/  STG.E.U16 [R16.64], R25 ;  /* 0x0000001910007986 */ /* 0x0003e2000c101524 */
[----:B0-----:R-:W-:-:S02]  /*2fc0*/  IADD3 R13, P0, R24, R19, RZ ;  /* 0x00000013180d7210 */ /* 0x001fc40007f1e0ff */
[-C--:B------:R-:W-:Y:S02]  /*2fd0*/  IADD3 R21, P5, R0, R19.reuse, RZ ;  /* 0x0000001300157210 */ /* 0x080fe40007fbe0ff */
[-C--:B------:R-:W-:Y:S02]  /*2fe0*/  IADD3 R2, P3, R18, R19.reuse, RZ ;  /* 0x0000001312027210 */ /* 0x080fe40007f7e0ff */
[-C--:B------:R-:W-:Y:S02]  /*2ff0*/  IADD3 R3, P1, R22, R19.reuse, RZ ;  /* 0x0000001316037210 */ /* 0x080fe40007f3e0ff */
[----:B------:R-:W-:Y:S02]  /*3000*/  IADD3 R23, P4, R14, R19, RZ ;  /* 0x000000130e177210 */ /* 0x000fe40007f9e0ff */
[-C--:B------:R-:W-:Y:S02]  /*3010*/  LEA.HI.X.SX32 R30, R20, R15.reuse, 0x1, P2 ;  /* 0x0000000f141e7211 */ /* 0x080fe400010f0eff */
[----:B------:R-:W-:-:S02]  /*3020*/  LEA.HI.X.SX32 R24, R24, R15, 0x1, P0 ;  /* 0x0000000f18187211 */ /* 0x000fc400000f0eff */
[C---:B------:R-:W-:Y:S02]  /*3030*/  IADD3 R26, R4.reuse, 0x40, RZ ;  /* 0x00000040041a7810 */ /* 0x040fe40007ffe0ff */
[----:B------:R-:W-:Y:S02]  /*3040*/  IADD3 R28, R4, 0x48, RZ ;  /* 0x00000048041c7810 */ /* 0x000fe40007ffe0ff */
[-C--:B------:R-:W-:Y:S02]  /*3050*/  LEA.HI.X.SX32 R32, R0, R15.reuse, 0x1, P5 ;  /* 0x0000000f00207211 */ /* 0x080fe400028f0eff */
[-C--:B-1----:R-:W-:Y:S02]  /*3060*/  LEA.HI.X.SX32 R17, R18, R15.reuse, 0x1, P3 ;  /* 0x0000000f12117211 */ /* 0x082fe400018f0eff */
[----:B------:R-:W-:Y:S02]  /*3070*/  LEA R20, P0, R21, c[0x0][0x160], 0x1 ;  /* 0x0000580015147a11 */ /* 0x000fe400078008ff */
[----:B------:R-:W-:-:S02]  /*3080*/  LEA.HI.X.SX32 R18, R22, R15, 0x1, P1 ;  /* 0x0000000f16127211 */ /* 0x000fc400008f0eff */
[----:B------:R-:W-:Y:S02]  /*3090*/  LEA.HI.X.SX32 R16, R14, R15, 0x1, P4 ;  /* 0x0000000f0e107211 */ /* 0x000fe400020f0eff */
[----:B------:R-:W-:Y:S02]  /*30a0*/  LEA R22, P1, R23, c[0x0][0x160], 0x1 ;  /* 0x0000580017167a11 */ /* 0x000fe400078208ff */
[-C--:B------:R-:W-:Y:S02]  /*30b0*/  IADD3 R0, P5, R26, R19.reuse, RZ ;  /* 0x000000131a007210 */ /* 0x080fe40007fbe0ff */
[----:B------:R-:W-:Y:S02]  /*30c0*/  IADD3 R4, P6, R28, R19, RZ ;  /* 0x000000131c047210 */ /* 0x000fe40007fde0ff */
[----:B------:R-:W-:Y:S02]  /*30d0*/  LEA.HI.X R21, R21, c[0x0][0x164], R32, 0x1, P0 ;  /* 0x0000590015157a11 */ /* 0x000fe400000f0c20 */
[----:B------:R-:W-:-:S02]  /*30e0*/  LEA R14, P0, R2, c[0x0][0x160], 0x1 ;  /* 0x00005800020e7a11 */ /* 0x000fc400078008ff */
[----:B------:R-:W-:Y:S02]  /*30f0*/  LEA.HI.X R23, R23, c[0x0][0x164], R16, 0x1, P1 ;  /* 0x0000590017177a11 */ /* 0x000fe400008f0c10 */
[----:B------:R-:W-:Y:S02]  /*3100*/  LEA R16, P1, R27, c[0x0][0x160], 0x1 ;  /* 0x000058001b107a11 */ /* 0x000fe400078208ff */
[-C--:B------:R-:W-:Y:S02]  /*3110*/  LEA.HI.X.SX32 R19, R26, R15.reuse, 0x1, P5 ;  /* 0x0000000f1a137211 */ /* 0x080fe400028f0eff */
[----:B------:R-:W-:Y:S02]  /*3120*/  LEA.HI.X.SX32 R25, R28, R15, 0x1, P6 ;  /* 0x0000000f1c197211 */ /* 0x000fe400030f0eff */
[----:B------:R-:W-:Y:S02]  /*3130*/  LEA.HI.X R15, R2, c[0x0][0x164], R17, 0x1, P0 ;  /* 0x00005900020f7a11 */ /* 0x000fe400000f0c11 */
[----:B------:R-:W-:-:S02]  /*3140*/  LEA R2, P0, R3, c[0x0][0x160], 0x1 ;  /* 0x0000580003027a11 */ /* 0x000fc400078008ff */
[----:B------:R-:W-:Y:S02]  /*3150*/  F2FP.PACK_AB R11, R12, R11 ;  /* 0x0000000b0c0b723e */ /* 0x000fe400000000ff */
[----:B------:R-:W-:Y:S02]  /*3160*/  LEA.HI.X R17, R27, c[0x0][0x164], R30, 0x1, P1 ;  /* 0x000059001b117a11 */ /* 0x000fe400008f0c1e */
[----:B------:R-:W-:Y:S01]  /*3170*/  LEA R12, P1, R13, c[0x0][0x160], 0x1 ;  /* 0x000058000d0c7a11 */ /* 0x000fe200078208ff */
[----:B------:R-:W-:Y:S01]  /*3180*/  STG.E.U16 [R20.64], R11 ;  /* 0x0000000b14007986 */ /* 0x000fe2000c101524 */
[----:B------:R-:W-:Y:S02]  /*3190*/  LEA.HI.X R3, R3, c[0x0][0x164], R18, 0x1, P0 ;  /* 0x0000590003037a11 */ /* 0x000fe400000f0c12 */
[----:B------:R-:W-:Y:S02]  /*31a0*/  LEA R18, P0, R0, c[0x0][0x160], 0x1 ;  /* 0x0000580000127a11 */ /* 0x000fe400078008ff */
[----:B------:R-:W-:-:S02]  /*31b0*/  LEA.HI.X R13, R13, c[0x0][0x164], R24, 0x1, P1 ;  /* 0x000059000d0d7a11 */ /* 0x000fc400008f0c18 */
[----:B------:R-:W-:Y:S02]  /*31c0*/  LEA R24, P1, R4, c[0x0][0x160], 0x1 ;  /* 0x0000580004187a11 */ /* 0x000fe400078208ff */
[----:B------:R-:W-:Y:S02]  /*31d0*/  F2FP.PACK_AB R6, R7, R6 ;  /* 0x000000060706723e */ /* 0x000fe400000000ff */
[----:B------:R-:W-:Y:S02]  /*31e0*/  LEA.HI.X R19, R0, c[0x0][0x164], R19, 0x1, P0 ;  /* 0x0000590000137a11 */ /* 0x000fe400000f0c13 */
[----:B------:R-:W-:Y:S02]  /*31f0*/  PRMT R0, R11, 0x7632, R0 ;  /* 0x000076320b007816 */ /* 0x000fe40000000000 */
[----:B------:R-:W-:Y:S02]  /*3200*/  LEA.HI.X R25, R4, c[0x0][0x164], R25, 0x1, P1 ;  /* 0x0000590004197a11 */ /* 0x000fe400008f0c19 */
[----:B------:R-:W-:Y:S01]  /*3210*/  PRMT R4, R6, 0x7632, R4 ;  /* 0x0000763206047816 */ /* 0x000fe20000000004 */
[----:B------:R-:W-:Y:S01]  /*3220*/  STG.E.U16 [R22.64], R0 ;  /* 0x0000000016007986 */ /* 0x000fe2000c101524 */
[----:B------:R-:W-:-:S02]  /*3230*/  F2FP.PACK_AB R8, R9, R8 ;  /* 0x000000080908723e */ /* 0x000fc400000000ff */
[----:B------:R-:W-:Y:S01]  /*3240*/  F2FP.PACK_AB R5, R5, R10 ;  /* 0x0000000a0505723e */ /* 0x000fe200000000ff */
        /* <DEDUP_REMOVED lines=9> */
.L_x_2914:
[----:B------:R-:W-:Y:S01]  /*32e0*/  MOV R0, 0x0 ;  /* 0x0000000000007802 */ /* 0x000fe20000000f00 */
[----:B------:R-:W-:Y:S01]  /*32f0*/  IMAD.MOV.U32 R5, RZ, RZ, c[0x4][0x17c] ;  /* 0x01005f00ff057624 */ /* 0x000fe200078e00ff */
[----:B------:R-:W-:Y:S01]  /*3300*/  MOV R4, c[0x4][0x178] ;  /* 0x01005e0000047a02 */ /* 0x000fe20000000f00 */
[----:B------:R-:W-:Y:S01]  /*3310*/  IMAD.MOV.U32 R6, RZ, RZ, c[0x4][0x180] ;  /* 0x01006000ff067624 */ /* 0x000fe200078e00ff */
[----:B------:R0:W1:Y:S01]  /*3320*/  LDC.64 R2, c[0x4][R0] ;  /* 0x0100000000027b82 */ /* 0x0000620000000a00 */
[----:B------:R-:W-:Y:S01]  /*3330*/  MOV R7, c[0x4][0x184] ;  /* 0x0100610000077a02 */ /* 0x000fe20000000f00 */
[----:B------:R-:W-:Y:S01]  /*3340*/  IMAD.MOV.U32 R8, RZ, RZ, 0x219 ;  /* 0x00000219ff087424 */ /* 0x000fe200078e00ff */
[----:B------:R-:W-:Y:S01]  /*3350*/  MOV R11, c[0x4][0x74] ;  /* 0x01001d00000b7a02 */ /* 0x000fe20000000f00 */
        /* <DEDUP_REMOVED lines=11> */
.L_x_2940:
        /* <DEDUP_REMOVED lines=20> */
.L_x_2916:
[----:B------:R-:W-:Y:S01]  /*3550*/  MOV R15, 0xff7fffff ;  /* 0xff7fffff000f7802 */ /* 0x000fe20000000f00 */
[----:B------:R-:W-:Y:S01]  /*3560*/  IMAD.MOV.U32 R18, RZ, RZ, 0x10 ;  /* 0x00000010ff127424 */ /* 0x000fe200078e00ff */
[----:B------:R-:W-:Y:S01]  /*3570*/  MOV R20, 0xffffffff ;  /* 0xffffffff00147802 */ /* 0x000fe20000000f00 */
[----:B------:R-:W-:Y:S01]  /*3580*/  IMAD.MOV.U32 R19, RZ, RZ, 0x1f ;  /* 0x0000001fff137424 */ /* 0x000fe200078e00ff */
[----:B------:R-:W-:Y:S02]  /*3590*/  MOV R16, 0x35b0 ;  /* 0x000035b000107802 */ /* 0x000fe40000000f00 */
[----:B------:R-:W-:Y:S05]  /*35a0*/  CALL.REL.NOINC `($__internal_69_$__cuda_sm70_shflsync_bfly_p) ;  /* 0x00000a0000007944 */ /* 0x000fea0003c00000 */
[----:B-1----:R-:W-:Y:S01]  /*35b0*/  IMAD.MOV.U32 R10, RZ, RZ, R18 ;  /* 0x000000ffff0a7224 */ /* 0x002fe200078e0012 */
[----:B0-----:R-:W-:Y:S05]  /*35c0*/  BRA `(.L_x_2952) ;  /* 0xffffd49000007947 */ /* 0x001fea000383ffff */
.L_x_2917:
[----:B------:R-:W-:Y:S01]  /*35d0*/  HFMA2.MMA R19, -RZ, RZ, 0, 1.847743988037109375e-06 ;  /* 0x0000001fff137435 */ /* 0x000fe200000001ff */
[----:B------:R-:W-:Y:S01]  /*35e0*/  IMAD.MOV.U32 R18, RZ, RZ, 0x8 ;  /* 0x00000008ff127424 */ /* 0x000fe200078e00ff */
[----:B------:R-:W-:Y:S01]  /*35f0*/  MOV R16, 0x3620 ;  /* 0x0000362000107802 */ /* 0x000fe20000000f00 */
[----:B------:R-:W-:-:S03]  /*3600*/  IMAD.MOV.U32 R20, RZ, RZ, -0x1 ;  /* 0xffffffffff147424 */ /* 0x000fc600078e00ff */
[----:B------:R-:W-:Y:S05]  /*3610*/  CALL.REL.NOINC `($__internal_69_$__cuda_sm70_shflsync_bfly_p) ;  /* 0x0000099000007944 */ /* 0x000fea0003c00000 */
[----:B01----:R-:W-:Y:S01]  /*3620*/  FMNMX.FTZ R15, R15, R18, !PT ;  /* 0x000000120f0f7209 */ /* 0x003fe20007810000 */
[----:B------:R-:W-:Y:S01]  /*3630*/  IMAD.MOV.U32 R18, RZ, RZ, 0x4 ;  /* 0x00000004ff127424 */ /* 0x000fe200078e00ff */
[----:B------:R-:W-:Y:S01]  /*3640*/  MOV R19, 0x1f ;  /* 0x0000001f00137802 */ /* 0x000fe20000000f00 */
[----:B------:R-:W-:Y:S01]  /*3650*/  IMAD.MOV.U32 R20, RZ, RZ, -0x1 ;  /* 0xffffffffff147424 */ /* 0x000fe200078e00ff */
[----:B------:R-:W-:-:S02]  /*3660*/  MOV R16, 0x3680 ;  /* 0x0000368000107802 */ /* 0x000fc40000000f00 */
[----:B------:R-:W-:Y:S05]  /*3670*/  CALL.REL.NOINC `($__internal_69_$__cuda_sm70_shflsync_bfly_p) ;  /* 0x0000093000007944 */ /* 0x000fea0003c00000 */
[----:B0-----:R-:W-:Y:S01]  /*3680*/  HFMA2.MMA R19, -RZ, RZ, 0, 1.847743988037109375e-06 ;  /* 0x0000001fff137435 */ /* 0x001fe200000001ff */
[----:B-1----:R-:W-:Y:S01]  /*3690*/  FMNMX.FTZ R15, R15, R18, !PT ;  /* 0x000000120f0f7209 */ /* 0x002fe20007810000 */
[----:B------:R-:W-:Y:S01]  /*36a0*/  IMAD.MOV.U32 R18, RZ, RZ, 0x2 ;  /* 0x00000002ff127424 */ /* 0x000fe200078e00ff */
[----:B------:R-:W-:Y:S01]  /*36b0*/  MOV R16, 0x36e0 ;  /* 0x000036e000107802 */ /* 0x000fe20000000f00 */
[----:B------:R-:W-:-:S02]  /*36c0*/  IMAD.MOV.U32 R20, RZ, RZ, -0x1 ;  /* 0xffffffffff147424 */ /* 0x000fc400078e00ff */
[----:B------:R-:W-:Y:S05]  /*36d0*/  CALL.REL.NOINC `($__internal_69_$__cuda_sm70_shflsync_bfly_p) ;  /* 0x000008d000007944 */ /* 0x000fea0003c00000 */
[----:B-1----:R-:W-:Y:S01]  /*36e0*/  FMNMX.FTZ R12, R15, R18, !PT ;  /* 0x000000120f0c7209 */ /* 0x002fe20007810000 */
[----:B------:R-:W-:Y:S01]  /*36f0*/  IMAD.MOV.U32 R18, RZ, RZ, 0x1 ;  /* 0x00000001ff127424 */ /* 0x000fe200078e00ff */
[----:B0-----:R-:W-:Y:S01]  /*3700*/  MOV R19, 0x1f ;  /* 0x0000001f00137802 */ /* 0x001fe20000000f00 */
[----:B------:R-:W-:Y:S01]  /*3710*/  IMAD.MOV.U32 R20, RZ, RZ, -0x1 ;  /* 0xffffffffff147424 */ /* 0x000fe200078e00ff */
[----:B------:R-:W-:Y:S01]  /*3720*/  MOV R16, 0x3750 ;  /* 0x0000375000107802 */ /* 0x000fe20000000f00 */
[----:B------:R-:W-:-:S02]  /*3730*/  IMAD.MOV.U32 R15, RZ, RZ, R12 ;  /* 0x000000ffff0f7224 */ /* 0x000fc400078e000c */
[----:B------:R-:W-:Y:S05]  /*3740*/  CALL.REL.NOINC `($__internal_69_$__cuda_sm70_shflsync_bfly_p) ;  /* 0x0000086000007944 */ /* 0x000fea0003c00000 */
[----:B01----:R-:W-:Y:S01]  /*3750*/  MOV R15, R18 ;  /* 0x00000012000f7202 */ /* 0x003fe20000000f00 */
[----:B------:R-:W-:Y:S05]  /*3760*/  BRA `(.L_x_2953) ;  /* 0xffffd39000007947 */ /* 0x000fea000383ffff */
.L_x_2942:
[----:B------:R-:W-:Y:S01]  /*3770*/  HFMA2.MMA R19, -RZ, RZ, 0, 1.847743988037109375e-06 ;  /* 0x0000001fff137435 */ /* 0x000fe200000001ff */
[----:B------:R-:W-:Y:S01]  /*3780*/  IMAD.MOV.U32 R15, RZ, RZ, RZ ;  /* 0x000000ffff0f7224 */ /* 0x000fe200078e00ff */
[----:B0-----:R-:W-:Y:S01]  /*3790*/  MOV R16, 0x37d0 ;  /* 0x000037d000107802 */ /* 0x001fe20000000f00 */
[----:B------:R-:W-:-:S02]  /*37a0*/  IMAD.MOV.U32 R18, RZ, RZ, 0x2 ;  /* 0x00000002ff127424 */ /* 0x000fc400078e00ff */
[----:B------:R-:W-:Y:S02]  /*37b0*/  IMAD.MOV.U32 R20, RZ, RZ, -0x1 ;  /* 0xffffffffff147424 */ /* 0x000fe400078e00ff */
[----:B------:R-:W-:Y:S05]  /*37c0*/  CALL.REL.NOINC `($__internal_69_$__cuda_sm70_shflsync_bfly_p) ;  /* 0x000007e000007944 */ /* 0x000fea0003c00000 */
[----:B-1----:R-:W-:Y:S01]  /*37d0*/  IMAD.MOV.U32 R6, RZ, RZ, R18 ;  /* 0x000000ffff067224 */ /* 0x002fe200078e0012 */
[----:B0-----:R-:W-:Y:S05]  /*37e0*/  BRA `(.L_x_2954) ;  /* 0xffffef4000007947 */ /* 0x001fea000383ffff */
.L_x_2943:
[----:B------:R-:W-:Y:S01]  /*37f0*/  MOV R18, 0x1 ;  /* 0x0000000100127802 */ /* 0x000fe20000000f00 */
[----:B------:R-:W-:Y:S01]  /*3800*/  IMAD.MOV.U32 R19, RZ, RZ, 0x1f ;  /* 0x0000001fff137424 */ /* 0x000fe200078e00ff */
[----:B0-----:R-:W-:Y:S01]  /*3810*/  MOV R16, 0x3840 ;  /* 0x0000384000107802 */ /* 0x001fe20000000f00 */
[----:B------:R-:W-:Y:S02]  /*3820*/  IMAD.MOV.U32 R20, RZ, RZ, -0x1 ;  /* 0xffffffffff147424 */ /* 0x000fe400078e00ff */
[----:B------:R-:W-:Y:S05]  /*3830*/  CALL.REL.NOINC `($__internal_69_$__cuda_sm70_shflsync_bfly_p) ;  /* 0x0000077000007944 */ /* 0x000fea0003c00000 */
[----:B-1----:R-:W-:Y:S01]  /*3840*/  FADD.FTZ R14, R15, R18 ;  /* 0x000000120f0e7221 */ /* 0x002fe20000010000 */
[----:B0-----:R-:W-:Y:S01]  /*3850*/  HFMA2.MMA R15, -RZ, RZ, 0, 0 ;  /* 0x00000000ff0f7435 */ /* 0x001fe200000001ff */
[----:B------:R-:W-:Y:S01]  /*3860*/  IMAD.MOV.U32 R18, RZ, RZ, 0x2 ;  /* 0x00000002ff127424 */ /* 0x000fe200078e00ff */
[----:B------:R-:W-:Y:S01]  /*3870*/  MOV R20, 0xffffffff ;  /* 0xffffffff00147802 */ /* 0x000fe20000000f00 */
[----:B------:R-:W-:Y:S01]  /*3880*/  IMAD.MOV.U32 R19, RZ, RZ, 0x1f ;  /* 0x0000001fff137424 */ /* 0x000fe200078e00ff */
[----:B------:R-:W-:Y:S02]  /*3890*/  MOV R16, 0x38b0 ;  /* 0x000038b000107802 */ /* 0x000fe40000000f00 */
[----:B------:R-:W-:Y:S05]  /*38a0*/  CALL.REL.NOINC `($__internal_69_$__cuda_sm70_shflsync_bfly_p) ;  /* 0x0000070000007944 */ /* 0x000fea0003c00000 */
[----:B01----:R-:W-:Y:S01]  /*38b0*/  FADD.FTZ R15, RZ, R18 ;  /* 0x00000012ff0f7221 */ /* 0x003fe20000010000 */
[----:B------:R-:W-:Y:S01]  /*38c0*/  MOV R20, 0xffffffff ;  /* 0xffffffff00147802 */ /* 0x000fe20000000f00 */
[----:B------:R-:W-:Y:S01]  /*38d0*/  IMAD.MOV.U32 R18, RZ, RZ, 0x1 ;  /* 0x00000001ff127424 */ /* 0x000fe200078e00ff */
[----:B------:R-:W-:Y:S01]  /*38e0*/  MOV R16, 0x3910 ;  /* 0x0000391000107802 */ /* 0x000fe20000000f00 */
[----:B------:R-:W-:-:S02]  /*38f0*/  IMAD.MOV.U32 R19, RZ, RZ, 0x1f ;  /* 0x0000001fff137424 */ /* 0x000fc400078e00ff */
[----:B------:R-:W-:Y:S05]  /*3900*/  CALL.REL.NOINC `($__internal_69_$__cuda_sm70_shflsync_bfly_p) ;  /* 0x000006a000007944 */ /* 0x000fea0003c00000 */
[----:B0-----:R-:W-:Y:S01]  /*3910*/  HFMA2.MMA R19, -RZ, RZ, 0, 1.847743988037109375e-06 ;  /* 0x0000001fff137435 */ /* 0x001fe200000001ff */
[----:B-1----:R-:W-:Y:S01]  /*3920*/  FADD.FTZ R13, R15, R18 ;  /* 0x000000120f0d7221 */ /* 0x002fe20000010000 */
[----:B------:R-:W-:Y:S01]  /*3930*/  MOV R16, 0x3980 ;  /* 0x0000398000107802 */ /* 0x000fe20000000f00 */
[----:B------:R-:W-:-:S02]  /*3940*/  IMAD.MOV.U32 R15, RZ, RZ, RZ ;  /* 0x000000ffff0f7224 */ /* 0x000fc400078e00ff */
[----:B------:R-:W-:Y:S02]  /*3950*/  IMAD.MOV.U32 R18, RZ, RZ, 0x2 ;  /* 0x00000002ff127424 */ /* 0x000fe400078e00ff */
[----:B------:R-:W-:Y:S02]  /*3960*/  IMAD.MOV.U32 R20, RZ, RZ, -0x1 ;  /* 0xffffffffff147424 */ /* 0x000fe400078e00ff */
[----:B------:R-:W-:Y:S05]  /*3970*/  CALL.REL.NOINC `($__internal_69_$__cuda_sm70_shflsync_bfly_p) ;  /* 0x0000063000007944 */ /* 0x000fea0003c00000 */
[----:B01----:R-:W-:Y:S01]  /*3980*/  FADD.FTZ R15, RZ, R18 ;  /* 0x00000012ff0f7221 */ /* 0x003fe20000010000 */
[----:B------:R-:W-:Y:S01]  /*3990*/  MOV R19, 0x1f ;  /* 0x0000001f00137802 */ /* 0x000fe20000000f00 */
[----:B------:R-:W-:Y:S01]  /*39a0*/  IMAD.MOV.U32 R18, RZ, RZ, 0x1 ;  /* 0x00000001ff127424 */ /* 0x000fe200078e00ff */
[----:B------:R-:W-:Y:S01]  /*39b0*/  MOV R16, 0x39e0 ;  /* 0x000039e000107802 */ /* 0x000fe20000000f00 */
[----:B------:R-:W-:Y:S02]  /*39c0*/  IMAD.MOV.U32 R20, RZ, RZ, -0x1 ;  /* 0xffffffffff147424 */ /* 0x000fe400078e00ff */
[----:B------:R-:W-:Y:S05]  /*39d0*/  CALL.REL.NOINC `($__internal_69_$__cuda_sm70_shflsync_bfly_p) ;  /* 0x000005d000007944 */ /* 0x000fea0003c00000 */
[----:B-1----:R-:W-:Y:S01]  /*39e0*/  FADD.FTZ R11, R15, R18 ;  /* 0x000000120f0b7221 */ /* 0x002fe20000010000 */
[----:B------:R-:W-:Y:S01]  /*39f0*/  HFMA2.MMA R18, -RZ, RZ, 0, 1.1920928955078125e-07 ;  /* 0x00000002ff127435 */ /* 0x000fe200000001ff */
[----:B0-----:R-:W-:Y:S01]  /*3a00*/  IMAD.MOV.U32 R15, RZ, RZ, RZ ;  /* 0x000000ffff0f7224 */ /* 0x001fe200078e00ff */
[----:B------:R-:W-:Y:S01]  /*3a10*/  MOV R16, 0x3a50 ;  /* 0x00003a5000107802 */ /* 0x000fe20000000f00 */
[----:B------:R-:W-:-:S02]  /*3a20*/  IMAD.MOV.U32 R19, RZ, RZ, 0x1f ;  /* 0x0000001fff137424 */ /* 0x000fc400078e00ff */
        /* <DEDUP_REMOVED lines=86> */
[----:B-1----:R-:W-:Y:S01]  /*3f90*/  MOV R16, R18 ;  /* 0x0000001200107202 */ /* 0x002fe20000000f00 */
[----:B0-----:R-:W-:Y:S05]  /*3fa0*/  BRA `(.L_x_2955) ;  /* 0xffffe82000007947 */ /* 0x001fea000383ffff */
        .weak           $__internal_69_$__cuda_sm70_shflsync_bfly_p
        .type           $__internal_69_$__cuda_sm70_shflsync_bfly_p,@function
        .size           $__internal_69_$__cuda_sm70_shflsync_bfly_p,(.L_x_23236 - $__internal_69_$__cuda_sm70_shflsync_bfly_p)
$__internal_69_$__cuda_sm70_shflsync_bfly_p:
[----:B------:R-:W-:Y:S01]  /*3fb0*/  IMAD.MOV.U32 R17, RZ, RZ, 0x0 ;  /* 0x00000000ff117424 */ /* 0x000fe200078e00ff */
[----:B------:R-:W-:Y:S04]  /*3fc0*/  WARPSYNC R20 ;  /* 0x0000001400007348 */ /* 0x000fe80003800000 */
[----:B------:R0:W1:Y:S01]  /*3fd0*/  SHFL.BFLY PT, R18, R15, R18, R19 ;  /* 0x0c0000120f127389 */ /* 0x00006200000e0013 */
[----:B------:R-:W-:Y:S05]  /*3fe0*/  RET.REL.NODEC R16 `(_ZN4vllm25paged_attention_v1_kernelIthLi80ELi32ELi128ELNS_18Fp8KVCacheDataTypeE2ELb1EEEvPT_PKS2_PKT0_S8_ifPKiSA_iPKfiiiSC_SC_iiiii) ;  /* 0xffffc01010007950 */ /* 0x000fea0003c3ffff */
.L_x_2956:
        /* <DEDUP_REMOVED lines=9> */
.L_x_23236:


//--------------------- .text._ZN4vllm25paged_attention_v1_kernelIthLi64ELi32ELi128ELNS_18Fp8KVCacheDataTypeE2ELb1EEEvPT_PKS2_PKT0_S8_ifPKiSA_iPKfiiiSC_SC_iiiii --------------------------
	.section	.text._ZN4vllm25paged_attention_v1_kernelIthLi64ELi32ELi128ELNS_18Fp8KVCacheDataTypeE2ELb1EEEvPT_PKS2_PKT0_S8_ifPKiSA_iPKfiiiSC_SC_iiiii,"ax",@progbits
	.sectioninfo	@"SHI_REGISTERS=39"
	.align	128
        .global         _ZN4vllm25paged_attention_v1_kernelIthLi64ELi32ELi128ELNS_18Fp8KVCacheDataTypeE2ELb1EEEvPT_PKS2_PKT0_S8_ifPKiSA_iPKfiiiSC_SC_iiiii
        .type           _ZN4vllm25paged_attention_v1_kernelIthLi64ELi32ELi128ELNS_18Fp8KVCacheDataTypeE2ELb1EEEvPT_PKS2_PKT0_S8_ifPKiSA_iPKfiiiSC_SC_iiiii,@function
        .size           _ZN4vllm25paged_attention_v1_kernelIthLi64ELi32ELi128ELNS_18Fp8KVCacheDataTypeE2ELb1EEEvPT_PKS2_PKT0_S8_ifPKiSA_iPKfiiiSC_SC_iiiii,(.L_x_23237 - _ZN4vllm25paged_attention_v1_kernelIthLi64ELi32ELi128ELNS_18Fp8KVCacheDataTypeE2ELb1EEEvPT_PKS2_PKT0_S8_ifPKiSA_iPKfiiiSC_SC_iiiii)
        .other          _ZN4vllm25paged_attention_v1_kernelIthLi64ELi32ELi128ELNS_18Fp8KVCacheDataTypeE2ELb1EEEvPT_PKS2_PKT0_S8_ifPKiSA_iPKfiiiSC_SC_iiiii,@"STO_CUDA_ENTRY STV_DEFAULT"
_ZN4vllm25paged_attention_v1_kernelIthLi64ELi32ELi128ELNS_18Fp8KVCacheDataTypeE2ELb1EEEvPT_PKS2_PKT0_S8_ifPKiSA_iPKfiiiSC_SC_iiiii:
.text._ZN4vllm25paged_attention_v1_kernelIthLi64ELi32ELi128ELNS_18Fp8KVCacheDataTypeE2ELb1EEEvPT_PKS2_PKT0_S8_ifPKiSA_iPKfiiiSC_SC_iiiii:
        /* <DEDUP_REMOVED lines=9> */
[----:B------:R-:W-:-:S07]  /*0090*/  IMAD.MOV.U32 R12, RZ, RZ, c[0x0][0x1d8] ;  /* 0x00007600ff0c7624 */ /* 0x000fce00078e00ff */
[----:B0-----:R-:W0:Y:S02]  /*00a0*/  MUFU.RCP R3, R3 ;  /* 0x0000000300037308 */ /* 0x001e240000001000 */
[----:B0-----:R-:W-:-:S06]  /*00b0*/  IADD3 R6, R3, 0xffffffe, RZ ;  /* 0x0ffffffe03067810 */ /* 0x001fcc0007ffe0ff */
[----:B------:R0:W1:Y:S02]  /*00c0*/  F2I.FTZ.U32.TRUNC.NTZ R7, R6 ;  /* 0x0000000600077305 */ /* 0x000064000021f000 */
[----:B0-----:R-:W-:Y:S01]  /*00d0*/  HFMA2.MMA R6, -RZ, RZ, 0, 0 ;  /* 0x00000000ff067435 */ /* 0x001fe200000001ff */
[----:B-1----:R-:W-:-:S04]  /*00e0*/  IMAD.MOV R8, RZ, RZ, -R7 ;  /* 0x000000ffff087224 */ /* 0x002fc800078e0a07 */
[----:B------:R-:W-:-:S05]  /*00f0*/  IMAD R11, R8, R9, RZ ;  /* 0x00000009080b7224 */ /* 0x000fca00078e02ff */
[----:B------:R-:W-:Y:S01]  /*0100*/  IMAD.HI.U32 R11, R7, R11, R6 ;  /* 0x0000000b070b7227 */ /* 0x000fe200078e0006 */
[----:B--2---:R-:W-:-:S04]  /*0110*/  IADD3 R0, R5, -0x1, RZ ;  /* 0xffffffff05007810 */ /* 0x004fc80007ffe0ff */
[----:B------:R-:W-:-:S05]  /*0120*/  IABS R4, R0 ;  /* 0x0000000000047213 */ /* 0x000fca0000000000 */
[----:B------:R-:W-:-:S04]  /*0130*/  IMAD.HI.U32 R10, R11, R4, RZ ;  /* 0x000000040b0a7227 */ /* 0x000fc800078e00ff */
[----:B------:R-:W-:-:S04]  /*0140*/  IMAD.MOV R3, RZ, RZ, -R10 ;  /* 0x000000ffff037224 */ /* 0x000fc800078e0a0a */
[C---:B------:R-:W-:Y:S02]  /*0150*/  IMAD R4, R9.reuse, R3, R4 ;  /* 0x0000000309047224 */ /* 0x040fe400078e0204 */
[----:B------:R-:W0:Y:S03]  /*0160*/  S2R R3, SR_TID.X ;  /* 0x0000000000037919 */ /* 0x000e260000002100 */
        /* <DEDUP_REMOVED lines=8> */
[----:B------:R-:W1:Y:S01]  /*01f0*/  S2R R4, SR_CTAID.X ;  /* 0x0000000000047919 */ /* 0x000e620000002500 */
[----:B------:R-:W-:-:S04]  /*0200*/  SHF.R.S32.HI R7, RZ, 0x1f, R0 ;  /* 0x0000001fff077819 */ /* 0x000fc80000011400 */
[----:B------:R-:W-:Y:S02]  /*0210*/  @P0 IADD3 R10, R10, 0x1, RZ ;  /* 0x000000010a0a0810 */ /* 0x000fe40007ffe0ff */
[----:B------:R-:W-:Y:S02]  /*0220*/  LEA.HI R7, R7, R0, RZ, 0x5 ;  /* 0x0000000007077211 */ /* 0x000fe400078f28ff */
        /* <DEDUP_REMOVED lines=70> */
.L_x_2957:
[----:B-1----:R-:W-:-:S05]  /*0690*/  MOV R7, c[0x0][0xc] ;  /* 0x0000030000077a02 */ /* 0x002fca0000000f00 */
[----:B------:R-:W-:-:S04]  /*06a0*/  IMAD R7, R7, c[0x0][0x1c8], R4 ;  /* 0x0000720007077a24 */ /* 0x000fc800078e0204 */
[----:B------:R-:W-:-:S03]  /*06b0*/  IMAD R7, R7, c[0x0][0x1d8], RZ ;  /* 0x0000760007077a24 */ /* 0x000fc600078e02ff */
.L_x_2958:
        /* <DEDUP_REMOVED lines=18> */
.L_x_2962:
        /* <DEDUP_REMOVED lines=36> */
.L_x_2960:
[----:B------:R-:W-:Y:S05]  /*0a20*/  BSYNC B7 ;  /* 0x0000000000077941 */ /* 0x000fea0003800000 */
.L_x_2959:
[----:B------:R-:W-:Y:S05]  /*0a30*/  BRA.DIV ~URZ, `(.L_x_2963) ;  /* 0x000029027f007947 */ /* 0x000fea000b800000 */
[----:B------:R-:W-:-:S05]  /*0a40*/  IMAD.MOV.U32 R9, RZ, RZ, -0x800001 ;  /* 0xff7fffffff097424 */ /* 0x000fca00078e00ff */
.L_x_2995:
        /* <DEDUP_REMOVED lines=10> */
.L_x_2996:
        /* <DEDUP_REMOVED lines=25> */
[----:B0-----:R-:W-:Y:S01]  /*0c80*/  LEA R14, R3, 0x20, 0x2 ;  /* 0x00000020030e7811 */ /* 0x001fe200078e10ff */
[----:B------:R-:W-:Y:S02]  /*0c90*/  IMAD.MOV.U32 R13, RZ, RZ, RZ ;  /* 0x000000ffff0d7224 */ /* 0x000fe400078e00ff */
[----:B------:R-:W-:Y:S02]  /*0ca0*/  IMAD.MOV.U32 R11, RZ, RZ, R3 ;  /* 0x000000ffff0b7224 */ /* 0x000fe400078e0003 */
.L_x_2969:
        /* <DEDUP_REMOVED lines=11> */
.L_x_2968:
[----:B------:R-:W-:Y:S05]  /*0d60*/  BSYNC B1 ;  /* 0x0000000000017941 */ /* 0x000fea0003800000 */
.L_x_2967:
        /* <DEDUP_REMOVED lines=9> */
[----:B0-----:R-:W-:Y:S02]  /*0e00*/  IADD3 R14, R8, -0x600, RZ ;  /* 0xfffffa00080e7810 */ /* 0x001fe40007ffe0ff */
.L_x_2972:
        /* <DEDUP_REMOVED lines=100> */
.L_x_2971:
[----:B------:R-:W-:Y:S05]  /*1450*/  BSYNC B1 ;  /* 0x0000000000017941 */ /* 0x000fea0003800000 */
.L_x_2970:
        /* <DEDUP_REMOVED lines=55> */
.L_x_2974:
[----:B------:R-:W-:Y:S05]  /*17d0*/  BSYNC B1 ;  /* 0x0000000000017941 */ /* 0x000fea0003800000 */
.L_x_2973:
        /* <DEDUP_REMOVED lines=26> */
.L_x_2966:
[----:B------:R-:W-:Y:S05]  /*1980*/  BSYNC B0 ;  /* 0x0000000000007941 */ /* 0x000fea0003800000 */
.L_x_2965:
        /* <DEDUP_REMOVED lines=36> */
.L_x_2979:
        /* <DEDUP_REMOVED lines=8> */
.L_x_2978:
[----:B------:R-:W-:Y:S05]  /*1c50*/  BSYNC B1 ;  /* 0x0000000000017941 */ /* 0x000fea0003800000 */
.L_x_2977:
        /* <DEDUP_REMOVED lines=10> */
.L_x_2982:
        /* <DEDUP_REMOVED lines=52> */
.L_x_2981:
[----:B------:R-:W-:Y:S05]  /*2040*/  BSYNC B1 ;  /* 0x0000000000017941 */ /* 0x000fea0003800000 */
.L_x_2980:
        /* <DEDUP_REMOVED lines=31> */
.L_x_2984:
[----:B------:R-:W-:Y:S05]  /*2240*/  BSYNC B1 ;  /* 0x0000000000017941 */ /* 0x000fea0003800000 */
.L_x_2983:
        /* <DEDUP_REMOVED lines=14> */
.L_x_2976:
[----:B------:R-:W-:Y:S05]  /*2330*/  BSYNC B0 ;  /* 0x0000000000007941 */ /* 0x000fea0003800000 */
.L_x_2975:
        /* <DEDUP_REMOVED lines=18> */
[----:B------:R-:W-:Y:S02]  /*2460*/  IMAD R17, R17, R8, RZ ;  /* 0x0000000811117224 */ /* 0x000fe400078e02ff */
[----:B---3--:R-:W-:-:S03]  /*2470*/  IMAD.MOV R18, RZ, RZ, -R15 ;  /* 0x000000ffff127224 */ /* 0x008fc600078e0a0f */
[----:B------:R-:W-:-:S04]  /*2480*/  IMAD.HI.U32 R16, R13, R17, R12 ;  /* 0x000000110d107227 */ /* 0x000fc800078e000c */
[----:B------:R-:W-:Y:S01]  /*2490*/  IMAD R11, R18, R9, RZ ;  /* 0x00000009120b7224 */ /* 0x000fe200078e02ff */
[----:B------:R-:W-:-:S03]  /*24a0*/  IABS R18, c[0x0][0x1d4] ;  /* 0x0000750000127a13 */ /* 0x000fc60000000000 */
[----:B------:R-:W-:Y:S01]  /*24b0*/  IMAD.HI.U32 R17, R15, R11, R14 ;  /* 0x0000000b0f117227 */ /* 0x000fe200078e000e */
[----:B------:R-:W-:-:S03]  /*24c0*/  IADD3 R15, R0, -c[0x0][0x1cc], RZ ;  /* 0x80007300000f7a10 */ /* 0x000fc60007ffe0ff */
[----:B------:R-:W-:-:S05]  /*24d0*/  IMAD.MOV.U32 R11, RZ, RZ, R5 ;  /* 0x000000ffff0b7224 */ /* 0x000fca00078e0005 */
.L_x_2988:
        /* <DEDUP_REMOVED lines=33> */
.L_x_2986:
[----:B------:R-:W-:Y:S05]  /*26f0*/  BSYNC B6 ;  /* 0x0000000000067941 */ /* 0x000fea0003800000 */
.L_x_2985:
[----:B------:R-:W-:Y:S05]  /*2700*/  BRA.DIV ~URZ, `(.L_x_2989) ;  /* 0x00000e327f007947 */ /* 0x000fea000b800000 */
[----:B------:R-:W-:-:S04]  /*2710*/  IMAD.MOV.U32 R0, RZ, RZ, RZ ;  /* 0x000000ffff007224 */ /* 0x000fc800078e00ff */
.L_x_2997:
[----:B0-----:R-:W-:Y:S01]  /*2720*/  FADD.FTZ R14, RZ, R0 ;  /* 0x00000000ff0e7221 */ /* 0x001fe20000010000 */
[----:B------:R-:W-:Y:S05]  /*2730*/  BRA.DIV ~URZ, `(.L_x_2990) ;  /* 0x00000e827f007947 */ /* 0x000fea000b800000 */
[----:B------:R-:W0:Y:S01]  /*2740*/  SHFL.BFLY PT, R8, R14, 0x1, 0x1f ;  /* 0x0c201f000e087f89 */ /* 0x000e2200000e0000 */
[----:B------:R-:W-:Y:S01]  /*2750*/  IMAD.MOV.U32 R25, RZ, RZ, RZ ;  /* 0x000000ffff197224 */ /* 0x000fe200078e00ff */
[----:B------:R-:W-:Y:S01]  /*2760*/  MOV R0, RZ ;  /* 0x000000ff00007202 */ /* 0x000fe20000000f00 */
[----:B------:R-:W-:Y:S01]  /*2770*/  CS2R R18, SRZ ;  /* 0x0000000000127805 */ /* 0x000fe2000001ff00 */
[----:B------:R-:W-:Y:S01]  /*2780*/  CS2R R20, SRZ ;  /* 0x0000000000147805 */ /* 0x000fe2000001ff00 */
[----:B------:R-:W-:Y:S02]  /*2790*/  IMAD.MOV.U32 R23, RZ, RZ, RZ ;  /* 0x000000ffff177224 */ /* 0x000fe400078e00ff */
[----:B------:R-:W-:Y:S02]  /*27a0*/  IMAD.MOV.U32 R10, RZ, RZ, RZ ;  /* 0x000000ffff0a7224 */ /* 0x000fe400078e00ff */
[----:B0-----:R-:W-:-:S02]  /*27b0*/  FADD.FTZ R8, R14, R8 ;  /* 0x000000080e087221 */ /* 0x001fc40000010000 */
.L_x_2998:
        /* <DEDUP_REMOVED lines=10> */
[----:B------:R-:W-:Y:S02]  /*2860*/  ISETP.GT.OR P1, PT, R3, 0x3f, P0 ;  /* 0x0000003f0300780c */ /* 0x000fe40000724670 */
[----:B------:R-:W-:-:S02]  /*2870*/  SHF.R.S32.HI R6, RZ, 0x2, R6 ;  /* 0x00000002ff067819 */ /* 0x000fc40000011406 */
[----:B------:R-:W-:Y:S02]  /*2880*/  IADD3 R7, R3, 0x1f, RZ ;  /* 0x0000001f03077810 */ /* 0x000fe40007ffe0ff */
[----:B------:R-:W-:Y:S02]  /*2890*/  LEA R5, R5, R6, 0x6 ;  /* 0x0000000605057211 */ /* 0x000fe400078e30ff */
[----:B------:R-:W-:Y:S02]  /*28a0*/  ISETP.GT.U32.AND P3, PT, R7, 0x3e, PT ;  /* 0x0000003e0700780c */ /* 0x000fe40003f64070 */
[C---:B------:R-:W-:Y:S01]  /*28b0*/  LOP3.LUT R7, R3.reuse, 0xffffffe0, RZ, 0xc0, !PT ;  /* 0xffffffe003077812 */ /* 0x040fe200078ec0ff */
[----:B------:R0:W-:Y:S01]  /*28c0*/  @!P5 STS [R5.X4+-0x1e0], R8 ;  /* 0xfffe20080500d388 */ /* 0x0001e20000004800 */
[----:B------:R-:W-:Y:S02]  /*28d0*/  ISETP.GT.OR P2, PT, R3, 0x1f, P0 ;  /* 0x0000001f0300780c */ /* 0x000fe40000744670 */
        /* <DEDUP_REMOVED lines=26> */
.L_x_2992:
[----:B0-----:R-:W-:Y:S05]  /*2a80*/  BSYNC B0 ;  /* 0x0000000000007941 */ /* 0x001fea0003800000 */
.L_x_2991:
        /* <DEDUP_REMOVED lines=28> */
.L_x_2994:
[----:B0-----:R-:W-:Y:S05]  /*2c50*/  BSYNC B0 ;  /* 0x0000000000007941 */ /* 0x001fea0003800000 */
.L_x_2993:
        /* <DEDUP_REMOVED lines=27> */
[----:B------:R-:W-:Y:S02]  /*2e10*/  LEA.HI.X.SX32 R10, R10, R27, 0x1, P1 ;  /* 0x0000001b0a0a7211 */ /* 0x000fe400008f0eff */
[----:B------:R-:W-:Y:S02]  /*2e20*/  LEA R2, P0, R3, c[0x0][0x160], 0x1 ;  /* 0x0000580003027a11 */ /* 0x000fe400078008ff */
[----:B------:R-:W-:Y:S02]  /*2e30*/  LEA R4, P1, R5, c[0x0][0x160], 0x1 ;  /* 0x0000580005047a11 */ /* 0x000fe400078208ff */
[----:B------:R-:W-:Y:S02]  /*2e40*/  IADD3 R9, P2, R12, R17, RZ ;  /* 0x000000110c097210 */ /* 0x000fe40007f5e0ff */
[----:B------:R-:W-:Y:S02]  /*2e50*/  LEA.HI.X R3, R3, c[0x0][0x164], R6, 0x1, P0 ;  /* 0x0000590003037a11 */ /* 0x000fe400000f0c06 */
[----:B------:R-:W-:-:S02]  /*2e60*/  F2FP.PACK_AB R25, R25, R8 ;  /* 0x000000081919723e */ /* 0x000fc400000000ff */
[----:B------:R-:W-:Y:S02]  /*2e70*/  LEA R6, P0, R7, c[0x0][0x160], 0x1 ;  /* 0x0000580007067a11 */ /* 0x000fe400078008ff */
[----:B------:R-:W-:Y:S01]  /*2e80*/  LEA.HI.X R5, R5, c[0x0][0x164], R26, 0x1, P1 ;  /* 0x0000590005057a11 */ /* 0x000fe200008f0c1a */
[----:B------:R0:W-:Y:S01]  /*2e90*/  STG.E.U16 [R2.64], R25 ;  /* 0x0000001902007986 */ /* 0x0001e2000c101524 */
[----:B------:R-:W-:Y:S02]  /*2ea0*/  IADD3 R11, P3, R14, R17, RZ ;  /* 0x000000110e0b7210 */ /* 0x000fe40007f7e0ff */
[----:B------:R-:W-:Y:S02]  /*2eb0*/  LEA.HI.X.SX32 R12, R12, R27, 0x1, P2 ;  /* 0x0000001b0c0c7211 */ /* 0x000fe400010f0eff */
[----:B------:R-:W-:Y:S02]  /*2ec0*/  LEA R8, P1, R9, c[0x0][0x160], 0x1 ;  /* 0x0000580009087a11 */ /* 0x000fe400078208ff */
[----:B------:R-:W-:-:S02]  /*2ed0*/  IADD3 R13, P4, R16, R17, RZ ;  /* 0x00000011100d7210 */ /* 0x000fc40007f9e0ff */
[----:B------:R-:W-:Y:S02]  /*2ee0*/  LEA.HI.X R7, R7, c[0x0][0x164], R10, 0x1, P0 ;  /* 0x0000590007077a11 */ /* 0x000fe400000f0c0a */
[----:B------:R-:W-:Y:S02]  /*2ef0*/  LEA.HI.X.SX32 R14, R14, R27, 0x1, P3 ;  /* 0x0000001b0e0e7211 */ /* 0x000fe400018f0eff */
[----:B------:R-:W-:Y:S02]  /*2f00*/  LEA R10, P0, R11, c[0x0][0x160], 0x1 ;  /* 0x000058000b0a7a11 */ /* 0x000fe400078008ff */
[----:B------:R-:W-:Y:S02]  /*2f10*/  LEA.HI.X R9, R9, c[0x0][0x164], R12, 0x1, P1 ;  /* 0x0000590009097a11 */ /* 0x000fe400008f0c0c */
[----:B------:R-:W-:Y:S02]  /*2f20*/  IADD3 R15, P5, R22, R17, RZ ;  /* 0x00000011160f7210 */ /* 0x000fe40007fbe0ff */
[----:B------:R-:W-:-:S02]  /*2f30*/  LEA.HI.X.SX32 R16, R16, R27, 0x1, P4 ;  /* 0x0000001b10107211 */ /* 0x000fc400020f0eff */
[----:B------:R-:W-:Y:S02]  /*2f40*/  LEA R12, P1, R13, c[0x0][0x160], 0x1 ;  /* 0x000058000d0c7a11 */ /* 0x000fe400078208ff */
[----:B------:R-:W-:Y:S02]  /*2f50*/  F2FP.PACK_AB R0, R19, R0 ;  /* 0x000000001300723e */ /* 0x000fe400000000ff */
[----:B------:R-:W-:Y:S02]  /*2f60*/  IADD3 R17, P6, R24, R17, RZ ;  /* 0x0000001118117210 */ /* 0x000fe40007fde0ff */
[----:B------:R-:W-:Y:S02]  /*2f70*/  PRMT R19, R25, 0x7632, R19 ;  /* 0x0000763219137816 */ /* 0x000fe40000000013 */
[----:B------:R-:W-:Y:S02]  /*2f80*/  LEA.HI.X R11, R11, c[0x0][0x164], R14, 0x1, P0 ;  /* 0x000059000b0b7a11 */ /* 0x000fe400000f0c0e */
[----:B------:R-:W-:Y:S01]  /*2f90*/  F2FP.PACK_AB R18, R21, R18 ;  /* 0x000000121512723e */ /* 0x000fe200000000ff */
        /* <DEDUP_REMOVED lines=8> */
[----:B------:R-:W-:-:S02]  /*3020*/  F2FP.PACK_AB R20, R23, R20 ;  /* 0x000000141714723e */ /* 0x000fc400000000ff */
        /* <DEDUP_REMOVED lines=10> */
.L_x_2961:
        /* <DEDUP_REMOVED lines=19> */
.L_x_2987:
        /* <DEDUP_REMOVED lines=20> */
.L_x_2963:
[----:B------:R-:W-:Y:S01]  /*3340*/  MOV R14, 0xff7fffff ;  /* 0xff7fffff000e7802 */ /* 0x000fe20000000f00 */
[----:B------:R-:W-:Y:S01]  /*3350*/  IMAD.MOV.U32 R9, RZ, RZ, 0x10 ;  /* 0x00000010ff097424 */ /* 0x000fe200078e00ff */
[----:B------:R-:W-:Y:S01]  /*3360*/  MOV R16, 0xffffffff ;  /* 0xffffffff00107802 */ /* 0x000fe20000000f00 */
[----:B------:R-:W-:Y:S01]  /*3370*/  IMAD.MOV.U32 R15, RZ, RZ, 0x1f ;  /* 0x0000001fff0f7424 */ /* 0x000fe200078e00ff */
[----:B------:R-:W-:Y:S02]  /*3380*/  MOV R12, 0x33a0 ;  /* 0x000033a0000c7802 */ /* 0x000fe40000000f00 */
[----:B------:R-:W-:Y:S05]  /*3390*/  CALL.REL.NOINC `($__internal_70_$__cuda_sm70_shflsync_bfly_p) ;  /* 0x0000085000007944 */ /* 0x000fea0003c00000 */
[----:B01----:R-:W-:Y:S05]  /*33a0*/  BRA `(.L_x_2995) ;  /* 0xffffd6a000007947 */ /* 0x003fea000383ffff */
.L_x_2964:
[----:B------:R-:W-:Y:S01]  /*33b0*/  IMAD.MOV.U32 R9, RZ, RZ, 0x8 ;  /* 0x00000008ff097424 */ /* 0x000fe200078e00ff */
[----:B------:R-:W-:Y:S01]  /*33c0*/  MOV R16, 0xffffffff ;  /* 0xffffffff00107802 */ /* 0x000fe20000000f00 */
[----:B------:R-:W-:Y:S01]  /*33d0*/  IMAD.MOV.U32 R15, RZ, RZ, 0x1f ;  /* 0x0000001fff0f7424 */ /* 0x000fe200078e00ff */
[----:B------:R-:W-:Y:S02]  /*33e0*/  MOV R12, 0x3400 ;  /* 0x00003400000c7802 */ /* 0x000fe40000000f00 */
[----:B------:R-:W-:Y:S05]  /*33f0*/  CALL.REL.NOINC `($__internal_70_$__cuda_sm70_shflsync_bfly_p) ;  /* 0x000007f000007944 */ /* 0x000fea0003c00000 */
[----:B01----:R-:W-:Y:S01]  /*3400*/  FMNMX.FTZ R14, R14, R9, !PT ;  /* 0x000000090e0e7209 */ /* 0x003fe20007810000 */
[----:B------:R-:W-:Y:S01]  /*3410*/  IMAD.MOV.U32 R9, RZ, RZ, 0x4 ;  /* 0x00000004ff097424 */ /* 0x000fe200078e00ff */
[----:B------:R-:W-:Y:S01]  /*3420*/  MOV R16, 0xffffffff ;  /* 0xffffffff00107802 */ /* 0x000fe20000000f00 */
[----:B------:R-:W-:Y:S01]  /*3430*/  IMAD.MOV.U32 R15, RZ, RZ, 0x1f ;  /* 0x0000001fff0f7424 */ /* 0x000fe200078e00ff */
[----:B------:R-:W-:-:S02]  /*3440*/  MOV R12, 0x3460 ;  /* 0x00003460000c7802 */ /* 0x000fc40000000f00 */
        /* <DEDUP_REMOVED lines=13> */
[----:B-1----:R-:W-:Y:S01]  /*3520*/  IMAD.MOV.U32 R13, RZ, RZ, R9 ;  /* 0x000000ffff0d7224 */ /* 0x002fe200078e0009 */
[----:B0-----:R-:W-:Y:S05]  /*3530*/  BRA `(.L_x_2996) ;  /* 0xffffd5b000007947 */ /* 0x001fea000383ffff */
.L_x_2989:
[----:B0-----:R-:W-:Y:S01]  /*3540*/  HFMA2.MMA R9, -RZ, RZ, 0, 1.1920928955078125e-07 ;  /* 0x00000002ff097435 */ /* 0x001fe200000001ff */
[----:B------:R-:W-:Y:S01]  /*3550*/  IMAD.MOV.U32 R14, RZ, RZ, RZ ;  /* 0x000000ffff0e7224 */ /* 0x000fe200078e00ff */
[----:B------:R-:W-:Y:S01]  /*3560*/  MOV R12, 0x35a0 ;  /* 0x000035a0000c7802 */ /* 0x000fe20000000f00 */
[----:B------:R-:W-:-:S02]  /*3570*/  IMAD.MOV.U32 R15, RZ, RZ, 0x1f ;  /* 0x0000001fff0f7424 */ /* 0x000fc400078e00ff */
[----:B------:R-:W-:Y:S02]  /*3580*/  IMAD.MOV.U32 R16, RZ, RZ, -0x1 ;  /* 0xffffffffff107424 */ /* 0x000fe400078e00ff */
[----:B------:R-:W-:Y:S05]  /*3590*/  CALL.REL.NOINC `($__internal_70_$__cuda_sm70_shflsync_bfly_p) ;  /* 0x0000065000007944 */ /* 0x000fea0003c00000 */
[----:B-1----:R-:W-:Y:S01]  /*35a0*/  MOV R0, R9 ;  /* 0x0000000900007202 */ /* 0x002fe20000000f00 */
[----:B0-----:R-:W-:Y:S05]  /*35b0*/  BRA `(.L_x_2997) ;  /* 0xfffff16000007947 */ /* 0x001fea000383ffff */
.L_x_2990:
[----:B------:R-:W-:Y:S01]  /*35c0*/  IMAD.MOV.U32 R9, RZ, RZ, 0x1 ;  /* 0x00000001ff097424 */ /* 0x000fe200078e00ff */
[----:B------:R-:W-:Y:S01]  /*35d0*/  MOV R16, 0xffffffff ;  /* 0xffffffff00107802 */ /* 0x000fe20000000f00 */
[----:B------:R-:W-:Y:S01]  /*35e0*/  IMAD.MOV.U32 R15, RZ, RZ, 0x1f ;  /* 0x0000001fff0f7424 */ /* 0x000fe200078e00ff */
[----:B------:R-:W-:Y:S02]  /*35f0*/  MOV R12, 0x3610 ;  /* 0x00003610000c7802 */ /* 0x000fe40000000f00 */
[----:B------:R-:W-:Y:S05]  /*3600*/  CALL.REL.NOINC `($__internal_70_$__cuda_sm70_shflsync_bfly_p) ;  /* 0x000005e000007944 */ /* 0x000fea0003c00000 */
[----:B0-----:R-:W-:Y:S01]  /*3610*/  HFMA2.MMA R15, -RZ, RZ, 0, 1.847743988037109375e-06 ;  /* 0x0000001fff0f7435 */ /* 0x001fe200000001ff */
[----:B-1----:R-:W-:Y:S01]  /*3620*/  FADD.FTZ R8, R14, R9 ;  /* 0x000000090e087221 */ /* 0x002fe20000010000 */
[----:B------:R-:W-:Y:S01]  /*3630*/  MOV R12, 0x3680 ;  /* 0x00003680000c7802 */ /* 0x000fe20000000f00 */
[----:B------:R-:W-:Y:S02]  /*3640*/  IMAD.MOV.U32 R14, RZ, RZ, RZ ;  /* 0x000000ffff0e7224 */ /* 0x000fe400078e00ff */
[----:B------:R-:W-:Y:S02]  /*3650*/  IMAD.MOV.U32 R9, RZ, RZ, 0x2 ;  /* 0x00000002ff097424 */ /* 0x000fe400078e00ff */
[----:B------:R-:W-:-:S02]  /*3660*/  IMAD.MOV.U32 R16, RZ, RZ, -0x1 ;  /* 0xffffffffff107424 */ /* 0x000fc400078e00ff */
[----:B------:R-:W-:Y:S05]  /*3670*/  CALL.REL.NOINC `($__internal_70_$__cuda_sm70_shflsync_bfly_p) ;  /* 0x0000057000007944 */ /* 0x000fea0003c00000 */
[----:B01----:R-:W-:Y:S01]  /*3680*/  FADD.FTZ R14, RZ, R9 ;  /* 0x00000009ff0e7221 */ /* 0x003fe20000010000 */
[----:B------:R-:W-:Y:S01]  /*3690*/  MOV R15, 0x1f ;  /* 0x0000001f000f7802 */ /* 0x000fe20000000f00 */
[----:B------:R-:W-:Y:S01]  /*36a0*/  IMAD.MOV.U32 R9, RZ, RZ, 0x1 ;  /* 0x00000001ff097424 */ /* 0x000fe200078e00ff */
[----:B------:R-:W-:Y:S01]  /*36b0*/  MOV R12, 0x36e0 ;  /* 0x000036e0000c7802 */ /* 0x000fe20000000f00 */
[----:B------:R-:W-:-:S02]  /*36c0*/  IMAD.MOV.U32 R16, RZ, RZ, -0x1 ;  /* 0xffffffffff107424 */ /* 0x000fc400078e00ff */
[----:B------:R-:W-:Y:S05]  /*36d0*/  CALL.REL.NOINC `($__internal_70_$__cuda_sm70_shflsync_bfly_p) ;  /* 0x0000051000007944 */ /* 0x000fea0003c00000 */
[----:B-1----:R-:W-:Y:S01]  /*36e0*/  FADD.FTZ R25, R14, R9 ;  /* 0x000000090e197221 */ /* 0x002fe20000010000 */
[----:B------:R-:W-:Y:S01]  /*36f0*/  HFMA2.MMA R9, -RZ, RZ, 0, 1.1920928955078125e-07 ;  /* 0x00000002ff097435 */ /* 0x000fe200000001ff */
[----:B0-----:R-:W-:Y:S01]  /*3700*/  IMAD.MOV.U32 R14, RZ, RZ, RZ ;  /* 0x000000ffff0e7224 */ /* 0x001fe200078e00ff */
[----:B------:R-:W-:Y:S01]  /*3710*/  MOV R12, 0x3750 ;  /* 0x00003750000c7802 */ /* 0x000fe20000000f00 */
[----:B------:R-:W-:-:S02]  /*3720*/  IMAD.MOV.U32 R15, RZ, RZ, 0x1f ;  /* 0x0000001fff0f7424 */ /* 0x000fc400078e00ff */
[----:B------:R-:W-:Y:S02]  /*3730*/  IMAD.MOV.U32 R16, RZ, RZ, -0x1 ;  /* 0xffffffffff107424 */ /* 0x000fe400078e00ff */
[----:B------:R-:W-:Y:S05]  /*3740*/  CALL.REL.NOINC `($__internal_70_$__cuda_sm70_shflsync_bfly_p) ;  /* 0x000004a000007944 */ /* 0x000fea0003c00000 */
[----:B01----:R-:W-:Y:S01]  /*3750*/  FADD.FTZ R14, RZ, R9 ;  /* 0x00000009ff0e7221 */ /* 0x003fe20000010000 */
[----:B------:R-:W-:Y:S01]  /*3760*/  MOV R9, 0x1 ;  /* 0x0000000100097802 */ /* 0x000fe20000000f00 */
[----:B------:R-:W-:Y:S01]  /*3770*/  IMAD.MOV.U32 R15, RZ, RZ, 0x1f ;  /* 0x0000001fff0f7424 */ /* 0x000fe200078e00ff */
[----:B------:R-:W-:Y:S01]  /*3780*/  MOV R12, 0x37b0 ;  /* 0x000037b0000c7802 */ /* 0x000fe20000000f00 */
[----:B------:R-:W-:Y:S02]  /*3790*/  IMAD.MOV.U32 R16, RZ, RZ, -0x1 ;  /* 0xffffffffff107424 */ /* 0x000fe400078e00ff */
[----:B------:R-:W-:Y:S05]  /*37a0*/  CALL.REL.NOINC `($__internal_70_$__cuda_sm70_shflsync_bfly_p) ;  /* 0x0000044000007944 */ /* 0x000fea0003c00000 */
[----:B-1----:R-:W-:Y:S01]  /*37b0*/  FADD.FTZ R0, R14, R9 ;  /* 0x000000090e007221 */ /* 0x002fe20000010000 */
[----:B0-----:R-:W-:Y:S01]  /*37c0*/  HFMA2.MMA R14, -RZ, RZ, 0, 0 ;  /* 0x00000000ff0e7435 */ /* 0x001fe200000001ff */
[----:B------:R-:W-:Y:S01]  /*37d0*/  IMAD.MOV.U32 R9, RZ, RZ, 0x2 ;  /* 0x00000002ff097424 */ /* 0x000fe200078e00ff */
[----:B------:R-:W-:Y:S01]  /*37e0*/  MOV R16, 0xffffffff ;  /* 0xffffffff00107802 */ /* 0x000fe20000000f00 */
[----:B------:R-:W-:Y:S01]  /*37f0*/  IMAD.MOV.U32 R15, RZ, RZ, 0x1f ;  /* 0x0000001fff0f7424 */ /* 0x000fe200078e00ff */
[----:B------:R-:W-:Y:S02]  /*3800*/  MOV R12, 0x3820 ;  /* 0x00003820000c7802 */ /* 0x000fe40000000f00 */
[----:B------:R-:W-:Y:S05]  /*3810*/  CALL.REL.NOINC `($__internal_70_$__cuda_sm70_shflsync_bfly_p) ;  /* 0x000003d000007944 */ /* 0x000fea0003c00000 */
[----:B01----:R-:W-:Y:S01]  /*3820*/  FADD.FTZ R14, RZ, R9 ;  /* 0x00000009ff0e7221 */ /* 0x003fe20000010000 */
[----:B------:R-:W-:Y:S01]  /*3830*/  MOV R16, 0xffffffff ;  /* 0xffffffff00107802 */ /* 0x000fe20000000f00 */
[----:B------:R-:W-:Y:S01]  /*3840*/  IMAD.MOV.U32 R9, RZ, RZ, 0x1 ;  /* 0x00000001ff097424 */ /* 0x000fe200078e00ff */
[----:B------:R-:W-:Y:S01]  /*3850*/  MOV R12, 0x3880 ;  /* 0x00003880000c7802 */ /* 0x000fe20000000f00 */
[----:B------:R-:W-:-:S02]  /*3860*/  IMAD.MOV.U32 R15, RZ, RZ, 0x1f ;  /* 0x0000001fff0f7424 */ /* 0x000fc400078e00ff */
[----:B------:R-:W-:Y:S05]  /*3870*/  CALL.REL.NOINC `($__internal_70_$__cuda_sm70_shflsync_bfly_p) ;  /* 0x0000037000007944 */ /* 0x000fea0003c00000 */
[----:B0-----:R-:W-:Y:S01]  /*3880*/  HFMA2.MMA R15, -RZ, RZ, 0, 1.847743988037109375e-06 ;  /* 0x0000001fff0f7435 */ /* 0x001fe200000001ff */
[----:B-1----:R-:W-:Y:S01]  /*3890*/  FADD.FTZ R19, R14, R9 ;  /* 0x000000090e137221 */ /* 0x002fe20000010000 */
[----:B------:R-:W-:Y:S01]  /*38a0*/  MOV R12, 0x38f0 ;  /* 0x000038f0000c7802 */ /* 0x000fe20000000f00 */
[----:B------:R-:W-:-:S02]  /*38b0*/  IMAD.MOV.U32 R14, RZ, RZ, RZ ;  /* 0x000000ffff0e7224 */ /* 0x000fc400078e00ff */
[----:B------:R-:W-:Y:S02]  /*38c0*/  IMAD.MOV.U32 R9, RZ, RZ, 0x2 ;  /* 0x00000002ff097424 */ /* 0x000fe400078e00ff */
        /* <DEDUP_REMOVED lines=41> */
[----:B-1----:R-:W-:Y:S01]  /*3b60*/  FADD.FTZ R23, RZ, R9 ;  /* 0x00000009ff177221 */ /* 0x002fe20000010000 */
[----:B0-----:R-:W-:Y:S01]  /*3b70*/  MOV R15, 0x1f ;  /* 0x0000001f000f7802 */ /* 0x001fe20000000f00 */
[----:B------:R-:W-:Y:S01]  /*3b80*/  IMAD.MOV.U32 R9, RZ, RZ, 0x1 ;  /* 0x00000001ff097424 */ /* 0x000fe200078e00ff */
[----:B------:R-:W-:Y:S01]  /*3b90*/  MOV R12, 0x3bd0 ;  /* 0x00003bd0000c7802 */ /* 0x000fe20000000f00 */
[----:B------:R-:W-:Y:S02]  /*3ba0*/  IMAD.MOV.U32 R16, RZ, RZ, -0x1 ;  /* 0xffffffffff107424 */ /* 0x000fe400078e00ff */
[----:B------:R-:W-:Y:S02]  /*3bb0*/  IMAD.MOV.U32 R14, RZ, RZ, R23 ;  /* 0x000000ffff0e7224 */ /* 0x000fe400078e0017 */
[----:B------:R-:W-:Y:S05]  /*3bc0*/  CALL.REL.NOINC `($__internal_70_$__cuda_sm70_shflsync_bfly_p) ;  /* 0x0000002000007944 */ /* 0x000fea0003c00000 */
[----:B-1----:R-:W-:Y:S01]  /*3bd0*/  MOV R10, R9 ;  /* 0x00000009000a7202 */ /* 0x002fe20000000f00 */
[----:B0-----:R-:W-:Y:S05]  /*3be0*/  BRA `(.L_x_2998) ;  /* 0xffffebd000007947 */ /* 0x001fea000383ffff */
        .weak           $__internal_70_$__cuda_sm70_shflsync_bfly_p
        .type           $__internal_70_$__cuda_sm70_shflsync_bfly_p,@function
        .size           $__internal_70_$__cuda_sm70_shflsync_bfly_p,(.L_x_23237 - $__internal_70_$__cuda_sm70_shflsync_bfly_p)
$__internal_70_$__cuda_sm70_shflsync_bfly_p:
[----:B------:R-:W-:Y:S01]  /*3bf0*/  IMAD.MOV.U32 R13, RZ, RZ, 0x0 ;  /* 0x00000000ff0d7424 */ /* 0x000fe200078e00ff */
[----:B------:R-:W-:Y:S04]  /*3c00*/  WARPSYNC R16 ;  /* 0x0000001000007348 */ /* 0x000fe80003800000 */
[----:B------:R0:W1:Y:S01]  /*3c10*/  SHFL.BFLY PT, R9, R14, R9, R15 ;  /* 0x0c0000090e097389 */ /* 0x00006200000e000f */
[----:B------:R-:W-:Y:S05]  /*3c20*/  RET.REL.NODEC R12 `(_ZN4vllm25paged_attention_v1_kernelIthLi64ELi32ELi128ELNS_18Fp8KVCacheDataTypeE2ELb1EEEvPT_PKS2_PKT0_S8_ifPKiSA_iPKfiiiSC_SC_iiiii) ;  /* 0xffffc3d00c007950 */ /* 0x000fea0003c3ffff */
.L_x_2999:
        /* <DEDUP_REMOVED lines=13> */
.L_x_23237:


//--------------------- .text._ZN4vllm25paged_attention_v1_kernelIthLi32ELi32ELi128ELNS_18Fp8KVCacheDataTypeE2ELb1EEEvPT_PKS2_PKT0_S8_ifPKiSA_iPKfiiiSC_SC_iiiii --------------------------
	.section	.text._ZN4vllm25paged_attention_v1_kernelIthLi32ELi32ELi128ELNS_18Fp8KVCacheDataTypeE2ELb1EEEvPT_PKS2_PKT0_S8_ifPKiSA_iPKfiiiSC_SC_iiiii,"ax",@progbits
	.sectioninfo	@"SHI_REGISTERS=32"
	.align	128
        .global         _ZN4vllm25paged_attention_v1_kernelIthLi32ELi32ELi128ELNS_18Fp8KVCacheDataTypeE2ELb1EEEvPT_PKS2_PKT0_S8_ifPKiSA_iPKfiiiSC_SC_iiiii
        .type           _ZN4vllm25paged_attention_v1_kernelIthLi32ELi32ELi128ELNS_18Fp8KVCacheDataTypeE2ELb1EEEvPT_PKS2_PKT0_S8_ifPKiSA_iPKfiiiSC_SC_iiiii,@function
        .size           _ZN4vllm25paged_attention_v1_kernelIthLi32ELi32ELi128ELNS_18Fp8KVCacheDataTypeE2ELb1EEEvPT_PKS2_PKT0_S8_ifPKiSA_iPKfiiiSC_SC_iiiii,(.L_x_23238 - _ZN4vllm25paged_attention_v1_kernelIthLi32ELi32ELi128ELNS_18Fp8KVCacheDataTypeE2ELb1EEEvPT_PKS2_PKT0_S8_ifPKiSA_iPKfiiiSC_SC_iiiii)
        .other          _ZN4vllm25paged_attention_v1_kernelIthLi32ELi32ELi128ELNS_18Fp8KVCacheDataTypeE2ELb1EEEvPT_PKS2_PKT0_S8_ifPKiSA_iPKfiiiSC_SC_iiiii,@"STO_CUDA_ENTRY STV_DEFAULT"
_ZN4vllm25paged_attention_v1_kernelIthLi32ELi32ELi128ELNS_18Fp8KVCacheDataTypeE2ELb1EEEvPT_PKS2_PKT0_S8_ifPKiSA_iPKfiiiSC_SC_iiiii:
.text._ZN4vllm25paged_attention_v1_kernelIthLi32ELi32ELi128ELNS_18Fp8KVCacheDataTypeE2ELb1EEEvPT_PKS2_PKT0_S8_ifPKiSA_iPKfiiiSC_SC_iiiii:
[----:B------:R-:W-:Y:S02]  /*0000*/  IMAD.MOV.U32 R1, RZ, RZ, c[0x0][0x28] ;  /* 0x00000a00ff017624 */ /* 0x000fe400078e00ff */
[----:B------:R-:W0:Y:S01]  /*0010*/  S2R R0, SR_CTAID.Y ;  /* 0x0000000000007919 */ /* 0x000e220000002600 */
[----:B------:R-:W-:Y:S01]  /*0020*/  IMAD.MOV.U32 R3, RZ, RZ, 0x4 ;  /* 0x00000004ff037424 */ /* 0x000fe200078e00ff */
[----:B------:R-:W-:Y:S01]  /*0030*/  ULDC.64 UR36, c[0x0][0x118] ;  /* 0x0000460000247ab9 */ /* 0x000fe20000000a00 */
[----:B------:R-:W-:Y:S01]  /*0040*/  IABS R10, c[0x0][0x1d4] ;  /* 0x00007500000a7a13 */ /* 0x000fe20000000000 */
[----:B------:R-:W-:Y:S01]  /*0050*/  BAR.SYNC.DEFER_BLOCKING 0x0 ;  /* 0x0000000000007b1d */ /* 0x000fe20000010000 */
[----:B0-----:R-:W-:-:S05]  /*0060*/  IMAD.WIDE R2, R0, R3, c[0x0][0x190] ;  /* 0x0000640000027625 */ /* 0x001fca00078e0203 */
[----:B------:R-:W2:Y:S01]  /*0070*/  LDG.E.CONSTANT R5, [R2.64] ;  /* 0x0000002402057981 */ /* 0x000ea2000c1e9900 */
[----:B------:R-:W0:Y:S01]  /*0080*/  I2F.RP R8, R10 ;  /* 0x0000000a00087306 */ /* 0x000e220000209400 */
[----:B------:R-:W-:-:S07]  /*0090*/  IMAD.MOV.U32 R12, RZ, RZ, c[0x0][0x1d8] ;  /* 0x00007600ff0c7624 */ /* 0x000fce00078e00ff */
[----:B0-----:R-:W0:Y:S02]  /*00a0*/  MUFU.RCP R8, R8 ;  /* 0x0000000800087308 */ /* 0x001e240000001000 */
[----:B0-----:R-:W-:-:S06]  /*00b0*/  IADD3 R6, R8, 0xffffffe, RZ ;  /* 0x0ffffffe08067810 */ /* 0x001fcc0007ffe0ff */
[----:B------:R0:W1:Y:S02]  /*00c0*/  F2I.FTZ.U32.TRUNC.NTZ R7, R6 ;  /* 0x0000000600077305 */ /* 0x000064000021f000 */
[----:B0-----:R-:W-:Y:S01]  /*00d0*/  IMAD.MOV.U32 R6, RZ, RZ, RZ ;  /* 0x000000ffff067224 */ /* 0x001fe200078e00ff */
[----:B-1----:R-:W-:-:S05]  /*00e0*/  IADD3 R11, RZ, -R7, RZ ;  /* 0x80000007ff0b7210 */ /* 0x002fca0007ffe0ff */
[----:B------:R-:W-:-:S04]  /*00f0*/  IMAD R11, R11, R10, RZ ;  /* 0x0000000a0b0b7224 */ /* 0x000fc800078e02ff */
        /* <DEDUP_REMOVED lines=8> */
[-C--:B------:R-:W-:Y:S02]  /*0180*/  @!P1 IADD3 R3, R3, -R10.reuse, RZ ;  /* 0x8000000a03039210 */ /* 0x080fe40007ffe0ff */
[----:B------:R-:W-:Y:S02]  /*0190*/  @!P1 IADD3 R8, R8, 0x1, RZ ;  /* 0x0000000108089810 */ /* 0x000fe40007ffe0ff */
[----:B------:R-:W-:Y:S02]  /*01a0*/  ISETP.GE.U32.AND P0, PT, R3, R10, PT ;  /* 0x0000000a0300720c */ /* 0x000fe40003f06070 */
[----:B------:R-:W-:Y:S02]  /*01b0*/  LOP3.LUT R3, R4, c[0x0][0x1d4], RZ, 0x3c, !PT ;  /* 0x0000750004037a12 */ /* 0x000fe400078e3cff */
[----:B------:R-:W-:Y:S02]  /*01c0*/  IADD3 R4, R5, 0x1f, RZ ;  /* 0x0000001f05047810 */ /* 0x000fe40007ffe0ff */
[----:B------:R-:W-:-:S02]  /*01d0*/  ISETP.GE.AND P2, PT, R3, RZ, PT ;  /* 0x000000ff0300720c */ /* 0x000fc40003f46270 */
[----:B------:R-:W1:Y:S01]  /*01e0*/  S2R R3, SR_CTAID.X ;  /* 0x0000000000037919 */ /* 0x000e620000002500 */
[----:B------:R-:W-:Y:S02]  /*01f0*/  SHF.R.S32.HI R7, RZ, 0x1f, R4 ;  /* 0x0000001fff077819 */ /* 0x000fe40000011404 */
[----:B------:R-:W-:Y:S02]  /*0200*/  ISETP.NE.AND P1, PT, RZ, c[0x0][0x1d4], PT ;  /* 0x00007500ff007a0c */ /* 0x000fe40003f25270 */
[----:B------:R-:W-:Y:S02]  /*0210*/  @P0 IADD3 R8, R8, 0x1, RZ ;  /* 0x0000000108080810 */ /* 0x000fe40007ffe0ff */
[----:B------:R-:W-:Y:S02]  /*0220*/  ISETP.GT.AND P0, PT, R12, -0x1, PT ;  /* 0xffffffff0c00780c */ /* 0x000fe40003f04270 */
[----:B------:R-:W-:Y:S01]  /*0230*/  LEA.HI R9, R7, R4, RZ, 0x5 ;  /* 0x0000000407097211 */ /* 0x000fe200078f28ff */
[----:B------:R-:W-:Y:S01]  /*0240*/  IMAD.MOV.U32 R4, RZ, RZ, R8 ;  /* 0x000000ffff047224 */ /* 0x000fe200078e0008 */
[----:B0-----:R-:W-:-:S02]  /*0250*/  SHF.R.S32.HI R7, RZ, 0x1f, R2 ;  /* 0x0000001fff077819 */ /* 0x001fc40000011402 */
[----:B------:R-:W-:Y:S02]  /*0260*/  LOP3.LUT R6, R9, 0xffffffe0, RZ, 0xc0, !PT ;  /* 0xffffffe009067812 */ /* 0x000fe400078ec0ff */
[----:B------:R-:W-:Y:S02]  /*0270*/  LEA.HI R7, R7, R2, RZ, 0x5 ;  /* 0x0000000207077211 */ /* 0x000fe400078f28ff */
[----:B------:R-:W-:Y:S02]  /*0280*/  IMNMX R5, R5, R6, PT ;  /* 0x0000000605057217 */ /* 0x000fe40003800200 */
[----:B------:R-:W-:Y:S02]  /*0290*/  LOP3.LUT R13, R7, 0xffffffe0, RZ, 0xc0, !PT ;  /* 0xffffffe0070d7812 */ /* 0x000fe400078ec0ff */
[----:B------:R-:W-:Y:S02]  /*02a0*/  @!P2 IADD3 R4, -R4, RZ, RZ ;  /* 0x000000ff0404a210 */ /* 0x000fe40007ffe1ff */
[----:B------:R-:W-:Y:S01]  /*02b0*/  SHF.R.S32.HI R6, RZ, 0x5, R7 ;  /* 0x00000005ff067819 */ /* 0x000fe20000011407 */
[----:B------:R-:W-:Y:S01]  /*02c0*/  IMAD.IADD R7, R2, 0x1, -R13 ;  /* 0x0000000102077824 */ /* 0x000fe200078e0a0d */
[----:B------:R-:W-:-:S02]  /*02d0*/  SHF.R.S32.HI R9, RZ, 0x5, R9 ;  /* 0x00000005ff097819 */ /* 0x000fc40000011409 */
[----:B------:R-:W-:Y:S01]  /*02e0*/  @!P1 LOP3.LUT R4, RZ, c[0x0][0x1d4], RZ, 0x33, !PT ;  /* 0x00007500ff049a12 */ /* 0x000fe200078e33ff */
[----:B------:R-:W-:Y:S05]  /*02f0*/  @P0 BRA `(.L_x_3000) ;  /* 0x0000039000000947 */ /* 0x000fea0003800000 */
[----:B-1----:R-:W-:Y:S01]  /*0300*/  IABS R14, c[0x0][0x180] ;  /* 0x00006000000e7a13 */ /* 0x002fe20000000000 */
        /* <DEDUP_REMOVED lines=56> */
.L_x_3000:
[----:B-1----:R-:W-:-:S05]  /*0690*/  MOV R8, c[0x0][0xc] ;  /* 0x0000030000087a02 */ /* 0x002fca0000000f00 */
[----:B------:R-:W-:-:S04]  /*06a0*/  IMAD R8, R8, c[0x0][0x1c8], R3 ;  /* 0x0000720008087a24 */ /* 0x000fc800078e0203 */
[----:B------:R-:W-:-:S03]  /*06b0*/  IMAD R8, R8, c[0x0][0x1d8], RZ ;  /* 0x0000760008087a24 */ /* 0x000fc600078e02ff */
.L_x_3001:
        /* <DEDUP_REMOVED lines=8> */
[----:B------:R-:W-:-:S07]  /*0740*/  ISETP.NE.AND P3, PT, RZ, c[0x0][0x1d0], PT ;  /* 0x00007400ff007a0c */ /* 0x000fce0003f65270 */
[----:B0-----:R-:W0:Y:S02]  /*0750*/  MUFU.RCP R13, R13 ;  /* 0x0000000d000d7308 */ /* 0x001e240000001000 */
[----:B0-----:R-:W-:Y:S02]  /*0760*/  IADD3 R16, R13, 0xffffffe, RZ ;  /* 0x0ffffffe0d107810 */ /* 0x001fe40007ffe0ff */
[----:B------:R-:W-:-:S04]  /*0770*/  IADD3 R13, R4, -c[0x0][0x1cc], RZ ;  /* 0x80007300040d7a10 */ /* 0x000fc80007ffe0ff */
[----:B------:R0:W1:Y:S02]  /*0780*/  F2I.FTZ.U32.TRUNC.NTZ R15, R16 ;  /* 0x00000010000f7305 */ /* 0x000064000021f000 */
[----:B0-----:R-:W-:Y:S01]  /*0790*/  IABS R16, c[0x0][0x1d4] ;  /* 0x0000750000107a13 */ /* 0x001fe20000000000 */
[----:B-1----:R-:W-:-:S04]  /*07a0*/  IMAD.MOV R17, RZ, RZ, -R15 ;  /* 0x000000ffff117224 */ /* 0x002fc800078e0a0f */
[----:B------:R-:W-:-:S04]  /*07b0*/  IMAD R17, R17, R12, RZ ;  /* 0x0000000c11117224 */ /* 0x000fc800078e02ff */
[----:B------:R-:W-:Y:S01]  /*07c0*/  IMAD.HI.U32 R15, R15, R17, R14 ;  /* 0x000000110f0f7227 */ /* 0x000fe200078e000e */
[----:B------:R-:W-:-:S05]  /*07d0*/  MOV R14, R6 ;  /* 0x00000006000e7202 */ /* 0x000fca0000000f00 */
.L_x_3005:
        /* <DEDUP_REMOVED lines=36> */
.L_x_3003:
[----:B------:R-:W-:Y:S05]  /*0a20*/  BSYNC B7 ;  /* 0x0000000000077941 */ /* 0x000fea0003800000 */
.L_x_3002:
[----:B------:R-:W-:Y:S05]  /*0a30*/  BRA.DIV ~URZ, `(.L_x_3006) ;  /* 0x000025627f007947 */ /* 0x000fea000b800000 */
[----:B------:R-:W-:-:S05]  /*0a40*/  IMAD.MOV.U32 R10, RZ, RZ, -0x800001 ;  /* 0xff7fffffff0a7424 */ /* 0x000fca00078e00ff */
.L_x_3036:
        /* <DEDUP_REMOVED lines=10> */
.L_x_3037:
[----:B------:R-:W-:Y:S01]  /*0af0*/  ISETP.NE.AND P0, PT, R7, RZ, PT ;  /* 0x000000ff0700720c */ /* 0x000fe20003f05270 */
[----:B------:R-:W-:-:S12]  /*0b00*/  WARPSYNC 0xffffffff ;  /* 0xffffffff00007948 */ /* 0x000fd80003800000 */
[----:B-1----:R-:W-:-:S05]  /*0b10*/  @!P0 FMNMX.FTZ R15, R15, R12, !PT ;  /* 0x0000000c0f0f8209 */ /* 0x002fca0007810000 */
[----:B------:R1:W-:Y:S02]  /*0b20*/  @!P0 STS [R6.X4], R15 ;  /* 0x0000000f06008388 */ /* 0x0003e40000004800 */
[----:B------:R-:W-:Y:S01]  /*0b30*/  BAR.SYNC.DEFER_BLOCKING 0x0 ;  /* 0x0000000000007b1d */ /* 0x000fe20000010000 */
[----:B------:R-:W-:Y:S01]  /*0b40*/  ISETP.GT.AND P0, PT, R7, 0x3, PT ;  /* 0x000000030700780c */ /* 0x000fe20003f04270 */
[----:B0-----:R-:W-:Y:S01]  /*0b50*/  HFMA2.MMA R12, -RZ, RZ, 0, 0 ;  /* 0x00000000ff0c7435 */ /* 0x001fe200000001ff */
        /* <DEDUP_REMOVED lines=21> */
.L_x_3012:
        /* <DEDUP_REMOVED lines=11> */
.L_x_3011:
[----:B------:R-:W-:Y:S05]  /*0d60*/  BSYNC B1 ;  /* 0x0000000000017941 */ /* 0x000fea0003800000 */
.L_x_3010:
        /* <DEDUP_REMOVED lines=10> */
.L_x_3015:
[----:B------:R-:W2:Y:S01]  /*0e10*/  LDS R13, [R14+-0x400] ;  /* 0xfffc00000e0d7984 */ /* 0x000ea20000000800 */
[----:B------:R-:W-:-:S03]  /*0e20*/  IADD3 R16, R16, 0x800, RZ ;  /* 0x0000080010107810 */ /* 0x000fc60007ffe0ff */
[----:B------:R-:W3:Y:S01]  /*0e30*/  LDS R21, [R14+-0x200] ;  /* 0xfffe00000e157984 */ /* 0x000ee20000000800 */
[----:B------:R-:W-:-:S03]  /*0e40*/  ISETP.GE.AND P3, PT, R16, R11, PT ;  /* 0x0000000b1000720c */ /* 0x000fc60003f66270 */
[----:B------:R-:W4:Y:S04]  /*0e50*/  LDS R23, [R14] ;  /* 0x000000000e177984 */ /* 0x000f280000000800 */
[----:B------:R-:W5:Y:S04]  /*0e60*/  LDS R19, [R14+0x200] ;  /* 0x000200000e137984 */ /* 0x000f680000000800 */
[----:B------:R-:W1:Y:S04]  /*0e70*/  LDS R17, [R14+0x400] ;  /* 0x000400000e117984 */ /* 0x000e680000000800 */
[----:B-1----:R-:W-:Y:S04]  /*0e80*/  LDS R15, [R14+0x600] ;  /* 0x000600000e0f7984 */ /* 0x002fe80000000800 */
[----:B------:R-:W1:Y:S04]  /*0e90*/  LDS R29, [R14+0xa00] ;  /* 0x000a00000e1d7984 */ /* 0x000e680000000800 */
[----:B------:R-:W-:Y:S04]  /*0ea0*/  LDS R27, [R14+0xc00] ;  /* 0x000c00000e1b7984 */ /* 0x000fe80000000800 */
[----:B------:R-:W-:Y:S01]  /*0eb0*/  LDS R25, [R14+0x1000] ;  /* 0x001000000e197984 */ /* 0x000fe20000000800 */
[----:B0-2---:R-:W-:-:S03]  /*0ec0*/  FADD.FTZ R18, -R10, R13 ;  /* 0x0000000d0a127221 */ /* 0x005fc60000010100 */
[----:B------:R-:W0:Y:S01]  /*0ed0*/  LDS R13, [R14+0x800] ;  /* 0x000800000e0d7984 */ /* 0x000e220000000800 */
[----:B------:R-:W-:Y:S02]  /*0ee0*/  FMUL.FTZ R24, R18, 1.4426950216293334961 ;  /* 0x3fb8aa3b12187820 */ /* 0x000fe40000410000 */
[C---:B---3--:R-:W-:Y:S02]  /*0ef0*/  FADD.FTZ R21, -R10.reuse, R21 ;  /* 0x000000150a157221 */ /* 0x048fe40000010100 */
[C---:B----4-:R-:W-:Y:S02]  /*0f00*/  FADD.FTZ R23, -R10.reuse, R23 ;  /* 0x000000170a177221 */ /* 0x050fe40000010100 */
[----:B------:R-:W-:Y:S01]  /*0f10*/  FMUL.FTZ R18, R21, 1.4426950216293334961 ;  /* 0x3fb8aa3b15127820 */ /* 0x000fe20000410000 */
[----:B------:R-:W2:Y:S01]  /*0f20*/  MUFU.EX2 R24, R24 ;  /* 0x0000001800187308 */ /* 0x000ea20000000800 */
[----:B------:R-:W-:Y:S01]  /*0f30*/  FMUL.FTZ R20, R23, 1.4426950216293334961 ;  /* 0x3fb8aa3b17147820 */ /* 0x000fe20000410000 */
[----:B------:R-:W-:Y:S01]  /*0f40*/  LDS R21, [R14+0x1200] ;  /* 0x001200000e157984 */ /* 0x000fe20000000800 */
[----:B-----5:R-:W-:-:S03]  /*0f50*/  FADD.FTZ R19, -R10, R19 ;  /* 0x000000130a137221 */ /* 0x020fc60000010100 */
[----:B------:R-:W3:Y:S01]  /*0f60*/  LDS R23, [R14+0xe00] ;  /* 0x000e00000e177984 */ /* 0x000ee20000000800 */
[----:B------:R-:W-:Y:S01]  /*0f70*/  FMUL.FTZ R22, R19, 1.4426950216293334961 ;  /* 0x3fb8aa3b13167820 */ /* 0x000fe20000410000 */
[----:B------:R-:W4:Y:S01]  /*0f80*/  MUFU.EX2 R18, R18 ;  /* 0x0000001200127308 */ /* 0x000f220000000800 */
[C---:B------:R-:W-:Y:S02]  /*0f90*/  FADD.FTZ R19, -R10.reuse, R17 ;  /* 0x000000110a137221 */ /* 0x040fe40000010100 */
[----:B-1----:R-:W-:Y:S02]  /*0fa0*/  FADD.FTZ R28, -R10, R29 ;  /* 0x0000001d0a1c7221 */ /* 0x002fe40000010100 */
[----:B------:R-:W-:-:S03]  /*0fb0*/  FMUL.FTZ R19, R19, 1.4426950216293334961 ;  /* 0x3fb8aa3b13137820 */ /* 0x000fc60000410000 */
[----:B------:R-:W1:Y:S01]  /*0fc0*/  MUFU.EX2 R20, R20 ;  /* 0x0000001400147308 */ /* 0x000e620000000800 */
[----:B--2---:R-:W-:Y:S01]  /*0fd0*/  FADD.FTZ R17, R24, R12 ;  /* 0x0000000c18117221 */ /* 0x004fe20000010000 */
[----:B------:R0:W-:Y:S01]  /*0fe0*/  STS [R14+-0x400], R24 ;  /* 0xfffc00180e007388 */ /* 0x0001e20000000800 */
[----:B------:R-:W-:-:S04]  /*0ff0*/  FADD.FTZ R12, -R10, R15 ;  /* 0x0000000f0a0c7221 */ /* 0x000fc80000010100 */
[----:B------:R-:W-:Y:S01]  /*1000*/  FMUL.FTZ R26, R12, 1.4426950216293334961 ;  /* 0x3fb8aa3b0c1a7820 */ /* 0x000fe20000410000 */
[----:B----4-:R-:W-:Y:S01]  /*1010*/  STS [R14+-0x200], R18 ;  /* 0xfffe00120e007388 */ /* 0x010fe20000000800 */
[----:B------:R-:W-:Y:S01]  /*1020*/  FADD.FTZ R15, R17, R18 ;  /* 0x00000012110f7221 */ /* 0x000fe20000010000 */
[----:B------:R-:W2:Y:S02]  /*1030*/  MUFU.EX2 R22, R22 ;  /* 0x0000001600167308 */ /* 0x000ea40000000800 */
[----:B------:R-:W-:Y:S01]  /*1040*/  LDS R17, [R14+0x1400] ;  /* 0x001400000e117984 */ /* 0x000fe20000000800 */
[----:B0-----:R-:W-:-:S03]  /*1050*/  FADD.FTZ R24, -R10, R13 ;  /* 0x0000000d0a187221 */ /* 0x001fc60000010100 */
[----:B-1----:R0:W-:Y:S01]  /*1060*/  STS [R14], R20 ;  /* 0x000000140e007388 */ /* 0x0021e20000000800 */
[----:B------:R-:W-:Y:S01]  /*1070*/  FADD.FTZ R12, R15, R20 ;  /* 0x000000140f0c7221 */ /* 0x000fe20000010000 */
[----:B------:R-:W1:Y:S01]  /*1080*/  MUFU.EX2 R19, R19 ;  /* 0x0000001300137308 */ /* 0x000e620000000800 */
[----:B------:R-:W-:Y:S01]  /*1090*/  FMUL.FTZ R24, R24, 1.4426950216293334961 ;  /* 0x3fb8aa3b18187820 */ /* 0x000fe20000410000 */
[----:B------:R-:W4:Y:S04]  /*10a0*/  LDS R15, [R14+0x1600] ;  /* 0x001600000e0f7984 */ /* 0x000f280000000800 */
[----:B------:R-:W5:Y:S01]  /*10b0*/  LDS R18, [R14+0x1800] ;  /* 0x001800000e127984 */ /* 0x000f620000000800 */
[----:B0-----:R-:W-:Y:S01]  /*10c0*/  FMUL.FTZ R20, R28, 1.4426950216293334961 ;  /* 0x3fb8aa3b1c147820 */ /* 0x001fe20000410000 */
[----:B------:R3:W0:Y:S01]  /*10d0*/  MUFU.EX2 R13, R26 ;  /* 0x0000001a000d7308 */ /* 0x0006220000000800 */
[----:B------:R-:W-:Y:S01]  /*10e0*/  FADD.FTZ R28, -R10, R27 ;  /* 0x0000001b0a1c7221 */ /* 0x000fe20000010100 */
[----:B--2---:R2:W-:Y:S01]  /*10f0*/  STS [R14+0x200], R22 ;  /* 0x000200160e007388 */ /* 0x0045e20000000800 */
[----:B------:R-:W-:-:S02]  /*1100*/  FADD.FTZ R12, R12, R22 ;  /* 0x000000160c0c7221 */ /* 0x000fc40000010000 */
[----:B------:R-:W-:Y:S01]  /*1110*/  FMUL.FTZ R28, R28, 1.4426950216293334961 ;  /* 0x3fb8aa3b1c1c7820 */ /* 0x000fe20000410000 */
[----:B------:R-:W5:Y:S01]  /*1120*/  LDS R27, [R14+0x1a00] ;  /* 0x001a00000e1b7984 */ /* 0x000f620000000800 */
[----:B-1----:R-:W-:Y:S01]  /*1130*/  FADD.FTZ R12, R12, R19 ;  /* 0x000000130c0c7221 */ /* 0x002fe20000010000 */
[----:B------:R1:W1:Y:S01]  /*1140*/  MUFU.EX2 R29, R24 ;  /* 0x00000018001d7308 */ /* 0x0002620000000800 */
[C---:B---3--:R-:W-:Y:S01]  /*1150*/  FADD.FTZ R26, -R10.reuse, R23 ;  /* 0x000000170a1a7221 */ /* 0x048fe20000010100 */
[----:B------:R-:W-:Y:S01]  /*1160*/  STS [R14+0x400], R19 ;  /* 0x000400130e007388 */ /* 0x000fe20000000800 */
[----:B--2---:R-:W-:Y:S02]  /*1170*/  FADD.FTZ R22, -R10, R25 ;  /* 0x000000190a167221 */ /* 0x004fe40000010100 */
[----:B------:R-:W-:-:S03]  /*1180*/  FMUL.FTZ R26, R26, 1.4426950216293334961 ;  /* 0x3fb8aa3b1a1a7820 */ /* 0x000fc60000410000 */
[----:B------:R-:W2:Y:S01]  /*1190*/  MUFU.EX2 R20, R20 ;  /* 0x0000001400147308 */ /* 0x000ea20000000800 */
[----:B------:R-:W-:Y:S01]  /*11a0*/  FMUL.FTZ R22, R22, 1.4426950216293334961 ;  /* 0x3fb8aa3b16167820 */ /* 0x000fe20000410000 */
[----:B0-----:R0:W-:Y:S01]  /*11b0*/  STS [R14+0x600], R13 ;  /* 0x0006000d0e007388 */ /* 0x0011e20000000800 */
[----:B-1----:R-:W-:Y:S02]  /*11c0*/  FADD.FTZ R24, -R10, R21 ;  /* 0x000000150a187221 */ /* 0x002fe40000010100 */
[----:B------:R-:W-:Y:S02]  /*11d0*/  FADD.FTZ R12, R12, R13 ;  /* 0x0000000d0c0c7221 */ /* 0x000fe40000010000 */
[----:B------:R-:W-:Y:S01]  /*11e0*/  FMUL.FTZ R24, R24, 1.4426950216293334961 ;  /* 0x3fb8aa3b18187820 */ /* 0x000fe20000410000 */
[----:B------:R4:W1:Y:S01]  /*11f0*/  MUFU.EX2 R23, R28 ;  /* 0x0000001c00177308 */ /* 0x0008620000000800 */
[----:B------:R-:W-:Y:S01]  /*1200*/  FADD.FTZ R12, R12, R29 ;  /* 0x0000001d0c0c7221 */ /* 0x000fe20000010000 */
[----:B------:R-:W-:Y:S06]  /*1210*/  STS [R14+0x800], R29 ;  /* 0x0008001d0e007388 */ /* 0x000fec0000000800 */
[----:B------:R5:W3:Y:S01]  /*1220*/  MUFU.EX2 R25, R26 ;  /* 0x0000001a00197308 */ /* 0x000ae20000000800 */
[----:B----4-:R-:W-:Y:S01]  /*1230*/  FADD.FTZ R28, -R10, R15 ;  /* 0x0000000f0a1c7221 */ /* 0x010fe20000010100 */
[----:B--2---:R-:W-:Y:S01]  /*1240*/  STS [R14+0xa00], R20 ;  /* 0x000a00140e007388 */ /* 0x004fe20000000800 */
[----:B------:R-:W-:-:S02]  /*1250*/  FADD.FTZ R12, R12, R20 ;  /* 0x000000140c0c7221 */ /* 0x000fc40000010000 */
[----:B------:R-:W-:-:S03]  /*1260*/  FMUL.FTZ R28, R28, 1.4426950216293334961 ;  /* 0x3fb8aa3b1c1c7820 */ /* 0x000fc60000410000 */
[----:B------:R2:W4:Y:S01]  /*1270*/  MUFU.EX2 R21, R22 ;  /* 0x0000001600157308 */ /* 0x0005220000000800 */
[----:B-----5:R-:W-:Y:S01]  /*1280*/  FADD.FTZ R26, -R10, R18 ;  /* 0x000000120a1a7221 */ /* 0x020fe20000010100 */
[----:B-1----:R-:W-:Y:S01]  /*1290*/  STS [R14+0xc00], R23 ;  /* 0x000c00170e007388 */ /* 0x002fe20000000800 */
[----:B------:R-:W-:Y:S02]  /*12a0*/  FADD.FTZ R12, R12, R23 ;  /* 0x000000170c0c7221 */ /* 0x000fe40000010000 */
[----:B------:R-:W-:-:S03]  /*12b0*/  FMUL.FTZ R26, R26, 1.4426950216293334961 ;  /* 0x3fb8aa3b1a1a7820 */ /* 0x000fc60000410000 */
[----:B------:R-:W1:Y:S01]  /*12c0*/  MUFU.EX2 R18, R28 ;  /* 0x0000001c00127308 */ /* 0x000e620000000800 */
[----:B--2---:R-:W-:Y:S01]  /*12d0*/  FADD.FTZ R22, -R10, R17 ;  /* 0x000000110a167221 */ /* 0x004fe20000010100 */
[----:B---3--:R-:W-:Y:S01]  /*12e0*/  STS [R14+0xe00], R25 ;  /* 0x000e00190e007388 */ /* 0x008fe20000000800 */
[----:B------:R-:W-:Y:S02]  /*12f0*/  FADD.FTZ R12, R12, R25 ;  /* 0x000000190c0c7221 */ /* 0x000fe40000010000 */
[----:B------:R-:W-:-:S03]  /*1300*/  FMUL.FTZ R22, R22, 1.4426950216293334961 ;  /* 0x3fb8aa3b16167820 */ /* 0x000fc60000410000 */
[----:B------:R2:W3:Y:S01]  /*1310*/  MUFU.EX2 R17, R24 ;  /* 0x0000001800117308 */ /* 0x0004e20000000800 */
[----:B----4-:R-:W-:Y:S01]  /*1320*/  FADD.FTZ R12, R12, R21 ;  /* 0x000000150c0c7221 */ /* 0x010fe20000010000 */
[----:B------:R-:W-:Y:S06]  /*1330*/  STS [R14+0x1000], R21 ;  /* 0x001000150e007388 */ /* 0x000fec0000000800 */
[----:B------:R4:W0:Y:S01]  /*1340*/  MUFU.EX2 R15, R22 ;  /* 0x00000016000f7308 */ /* 0x0008220000000800 */
[----:B--2---:R-:W-:Y:S01]  /*1350*/  FADD.FTZ R24, -R10, R27 ;  /* 0x0000001b0a187221 */ /* 0x004fe20000010100 */
[----:B-1----:R-:W-:Y:S06]  /*1360*/  STS [R14+0x1600], R18 ;  /* 0x001600120e007388 */ /* 0x002fec0000000800 */
        /* <DEDUP_REMOVED lines=14> */
.L_x_3014:
[----:B------:R-:W-:Y:S05]  /*1450*/  BSYNC B1 ;  /* 0x0000000000017941 */ /* 0x000fea0003800000 */
.L_x_3013:
        /* <DEDUP_REMOVED lines=10> */
[----:B------:R-:W1:Y:S04]  /*1500*/  LDS R19, [R14+0x400] ;  /* 0x000400000e137984 */ /* 0x000e680000000800 */
[----:B-1----:R-:W1:Y:S04]  /*1510*/  LDS R15, [R14+0x600] ;  /* 0x000600000e0f7984 */ /* 0x002e680000000800 */
[----:B------:R-:W0:Y:S04]  /*1520*/  LDS R13, [R14+0x800] ;  /* 0x000800000e0d7984 */ /* 0x000e280000000800 */
[----:B------:R-:W0:Y:S02]  /*1530*/  LDS R11, [R14+0xa00] ;  /* 0x000a00000e0b7984 */ /* 0x000e240000000800 */
        /* <DEDUP_REMOVED lines=8> */
[----:B------:R-:W-:Y:S02]  /*15c0*/  FADD.FTZ R18, -R10, R19 ;  /* 0x000000130a127221 */ /* 0x000fe40000010100 */
[----:B------:R-:W-:Y:S01]  /*15d0*/  FMUL.FTZ R25, R25, 1.4426950216293334961 ;  /* 0x3fb8aa3b19197820 */ /* 0x000fe20000410000 */
[----:B------:R-:W2:Y:S01]  /*15e0*/  MUFU.EX2 R21, R21 ;  /* 0x0000001500157308 */ /* 0x000ea20000000800 */
[----:B------:R-:W-:Y:S02]  /*15f0*/  FMUL.FTZ R18, R18, 1.4426950216293334961 ;  /* 0x3fb8aa3b12127820 */ /* 0x000fe40000410000 */
[C---:B-1----:R-:W-:Y:S02]  /*1600*/  FADD.FTZ R20, -R10.reuse, R15 ;  /* 0x0000000f0a147221 */ /* 0x042fe40000010100 */
[----:B------:R-:W-:Y:S02]  /*1610*/  FADD.FTZ R22, -R10, R13 ;  /* 0x0000000d0a167221 */ /* 0x000fe40000010100 */
        /* <DEDUP_REMOVED lines=27> */
.L_x_3017:
[----:B------:R-:W-:Y:S05]  /*17d0*/  BSYNC B1 ;  /* 0x0000000000017941 */ /* 0x000fea0003800000 */
.L_x_3016:
[----:B------:R-:W-:-:S13]  /*17e0*/  ISETP.LT.OR P0, PT, R16, R5, P0 ;  /* 0x000000051000720c */ /* 0x000fda0000701670 */
[----:B------:R-:W-:Y:S05]  /*17f0*/  @!P0 BRA `(.L_x_3009) ;  /* 0x0000018000008947 */ /* 0x000fea0003800000 */
[----:B------:R-:W2:Y:S04]  /*1800*/  LDS R11, [R14+-0x400] ;  /* 0xfffc00000e0b7984 */ /* 0x000ea80000000800 */
[----:B------:R-:W3:Y:S04]  /*1810*/  LDS R13, [R14+-0x200] ;  /* 0xfffe00000e0d7984 */ /* 0x000ee80000000800 */
[----:B-1----:R-:W1:Y:S04]  /*1820*/  LDS R15, [R14] ;  /* 0x000000000e0f7984 */ /* 0x002e680000000800 */
[----:B------:R-:W4:Y:S01]  /*1830*/  LDS R17, [R14+0x200] ;  /* 0x000200000e117984 */ /* 0x000f220000000800 */
[----:B0-2---:R-:W-:-:S02]  /*1840*/  FADD.FTZ R11, -R10, R11 ;  /* 0x0000000b0a0b7221 */ /* 0x005fc40000010100 */
[C---:B---3--:R-:W-:Y:S02]  /*1850*/  FADD.FTZ R13, -R10.reuse, R13 ;  /* 0x0000000d0a0d7221 */ /* 0x048fe40000010100 */
[----:B------:R-:W-:Y:S02]  /*1860*/  FMUL.FTZ R11, R11, 1.4426950216293334961 ;  /* 0x3fb8aa3b0b0b7820 */ /* 0x000fe40000410000 */
[C---:B-1----:R-:W-:Y:S02]  /*1870*/  FADD.FTZ R15, -R10.reuse, R15 ;  /* 0x0000000f0a0f7221 */ /* 0x042fe40000010100 */
        /* <DEDUP_REMOVED lines=16> */
.L_x_3009:
[----:B------:R-:W-:Y:S05]  /*1980*/  BSYNC B0 ;  /* 0x0000000000007941 */ /* 0x000fea0003800000 */
.L_x_3008:
        /* <DEDUP_REMOVED lines=37> */
.L_x_3022:
        /* <DEDUP_REMOVED lines=8> */
.L_x_3021:
[----:B------:R-:W-:Y:S05]  /*1c60*/  BSYNC B1 ;  /* 0x0000000000017941 */ /* 0x000fea0003800000 */
.L_x_3020:
        /* <DEDUP_REMOVED lines=10> */
.L_x_3025:
        /* <DEDUP_REMOVED lines=52> */
.L_x_3024:
[----:B------:R-:W-:Y:S05]  /*2050*/  BSYNC B1 ;  /* 0x0000000000017941 */ /* 0x000fea0003800000 */
.L_x_3023:
        /* <DEDUP_REMOVED lines=31> */
.L_x_3027:
[----:B------:R-:W-:Y:S05]  /*2250*/  BSYNC B1 ;  /* 0x0000000000017941 */ /* 0x000fea0003800000 */
.L_x_3026:
        /* <DEDUP_REMOVED lines=14> */
.L_x_3019:
[----:B------:R-:W-:Y:S05]  /*2340*/  BSYNC B0 ;  /* 0x0000000000007941 */ /* 0x000fea0003800000 */
.L_x_3018:
        /* <DEDUP_REMOVED lines=13> */
[----:B0-----:R-:W-:-:S02]  /*2420*/  IADD3 R14, R16, 0xffffffe, RZ ;  /* 0x0ffffffe100e7810 */ /* 0x001fc40007ffe0ff */
[----:B------:R-:W-:-:S05]  /*2430*/  MOV R16, R6 ;  /* 0x0000000600107202 */ /* 0x000fca0000000f00 */
        /* <DEDUP_REMOVED lines=11> */
.L_x_3031:
        /* <DEDUP_REMOVED lines=32> */
.L_x_3029:
[----:B------:R-:W-:Y:S05]  /*26f0*/  BSYNC B6 ;  /* 0x0000000000067941 */ /* 0x000fea0003800000 */
.L_x_3028:
[----:B------:R-:W-:Y:S05]  /*2700*/  BRA.DIV ~URZ, `(.L_x_3032) ;  /* 0x00000aa27f007947 */ /* 0x000fea000b800000 */
[----:B------:R-:W-:-:S04]  /*2710*/  IMAD.MOV.U32 R4, RZ, RZ, RZ ;  /* 0x000000ffff047224 */ /* 0x000fc800078e00ff */
.L_x_3038:
[----:B------:R-:W-:Y:S01]  /*2720*/  FADD.FTZ R9, RZ, R4 ;  /* 0x00000004ff097221 */ /* 0x000fe20000010000 */
[----:B------:R-:W-:Y:S05]  /*2730*/  BRA.DIV ~URZ, `(.L_x_3033) ;  /* 0x00000af27f007947 */ /* 0x000fea000b800000 */
[----:B------:R-:W1:Y:S01]  /*2740*/  SHFL.BFLY PT, R8, R9, 0x1, 0x1f ;  /* 0x0c201f0009087f89 */ /* 0x000e6200000e0000 */
[----:B0-----:R-:W-:Y:S01]  /*2750*/  HFMA2.MMA R11, -RZ, RZ, 0, 0 ;  /* 0x00000000ff0b7435 */ /* 0x001fe200000001ff */
[----:B------:R-:W-:Y:S01]  /*2760*/  CS2R R4, SRZ ;  /* 0x0000000000047805 */ /* 0x000fe2000001ff00 */
[----:B------:R-:W-:Y:S02]  /*2770*/  IMAD.MOV.U32 R12, RZ, RZ, RZ ;  /* 0x000000ffff0c7224 */ /* 0x000fe400078e00ff */
[----:B-1----:R-:W-:Y:S02]  /*2780*/  FADD.FTZ R8, R9, R8 ;  /* 0x0000000809087221 */ /* 0x002fe40000010000 */
.L_x_3039:
[----:B------:R-:W-:Y:S01]  /*2790*/  WARPSYNC 0xffffffff ;  /* 0xffffffff00007948 */ /* 0x000fe20003800000 */
[----:B------:R-:W-:Y:S01]  /*27a0*/  BAR.SYNC.DEFER_BLOCKING 0x0 ;  /* 0x0000000000007b1d */ /* 0x000fe20000010000 */
[----:B------:R-:W-:Y:S02]  /*27b0*/  LOP3.LUT R9, R7, 0x3, RZ, 0xc0, !PT ;  /* 0x0000000307097812 */ /* 0x000fe400078ec0ff */
[----:B------:R-:W-:-:S02]  /*27c0*/  SHF.R.S32.HI R10, RZ, 0x1f, R7 ;  /* 0x0000001fff0a7819 */ /* 0x000fc40000011407 */
[----:B------:R-:W-:Y:S01]  /*27d0*/  LOP3.LUT R13, R2, 0xffffffc0, RZ, 0xc0, !PT ;  /* 0xffffffc0020d7812 */ /* 0x000fe200078ec0ff */
[----:B------:R-:W-:Y:S01]  /*27e0*/  BSSY B0, `(.L_x_3034) ;  /* 0x0000029000007945 */ /* 0x000fe20003800000 */
[----:B------:R-:W-:Y:S02]  /*27f0*/  ISETP.NE.AND P0, PT, R9, RZ, PT ;  /* 0x000000ff0900720c */ /* 0x000fe40003f05270 */
[----:B------:R-:W-:Y:S01]  /*2800*/  LEA.HI R9, R10, R7, RZ, 0x2 ;  /* 0x000000070a097211 */ /* 0x000fe200078f10ff */
[----:B------:R-:W-:Y:S01]  /*2810*/  FADD.FTZ R7, R11, R12 ;  /* 0x0000000c0b077221 */ /* 0x000fe20000010000 */
[----:B------:R-:W-:Y:S02]  /*2820*/  ISETP.NE.OR P2, PT, R13, 0x40, P0 ;  /* 0x000000400d00780c */ /* 0x000fe40000745670 */
[----:B------:R-:W-:Y:S02]  /*2830*/  SHF.R.S32.HI R9, RZ, 0x2, R9 ;  /* 0x00000002ff097819 */ /* 0x000fe40000011409 */
[----:B------:R-:W-:-:S02]  /*2840*/  ISETP.GT.OR P1, PT, R2, 0x3f, P0 ;  /* 0x0000003f0200780c */ /* 0x000fc40000724670 */
        /* <DEDUP_REMOVED lines=34> */
.L_x_3035:
[----:B0-----:R-:W-:Y:S05]  /*2a70*/  BSYNC B0 ;  /* 0x0000000000007941 */ /* 0x001fea0003800000 */
.L_x_3034:
        /* <DEDUP_REMOVED lines=26> */
[----:B------:R-:W-:-:S02]  /*2c20*/  F2FP.PACK_AB R5, R5, R8 ;  /* 0x000000080505723e */ /* 0x000fc400000000ff */
[----:B------:R-:W-:Y:S02]  /*2c30*/  LEA.HI.X R3, R3, c[0x0][0x164], R12, 0x1, P0 ;  /* 0x0000590003037a11 */ /* 0x000fe400000f0c0c */
[----:B------:R-:W-:Y:S02]  /*2c40*/  LEA.HI.X.SX32 R0, R10, R17, 0x1, P3 ;  /* 0x000000110a007211 */ /* 0x000fe400018f0eff */
[----:B------:R-:W-:Y:S01]  /*2c50*/  LEA R8, P2, R9, c[0x0][0x160], 0x1 ;  /* 0x0000580009087a11 */ /* 0x000fe200078408ff */
[----:B------:R0:W-:Y:S01]  /*2c60*/  STG.E.U16 [R2.64], R5 ;  /* 0x0000000502007986 */ /* 0x0001e2000c101524 */
[----:B------:R-:W-:Y:S02]  /*2c70*/  LEA R10, P0, R11, c[0x0][0x160], 0x1 ;  /* 0x000058000b0a7a11 */ /* 0x000fe400078008ff */
[----:B------:R-:W-:Y:S02]  /*2c80*/  LEA R12, P1, R13, c[0x0][0x160], 0x1 ;  /* 0x000058000d0c7a11 */ /* 0x000fe400078208ff */
[----:B------:R-:W-:-:S02]  /*2c90*/  F2FP.PACK_AB R4, R7, R4 ;  /* 0x000000040704723e */ /* 0x000fc400000000ff */
[----:B------:R-:W-:Y:S02]  /*2ca0*/  LEA.HI.X R9, R9, c[0x0][0x164], R0, 0x1, P2 ;  /* 0x0000590009097a11 */ /* 0x000fe400010f0c00 */
[----:B------:R-:W-:Y:S02]  /*2cb0*/  LEA.HI.X R11, R11, c[0x0][0x164], R14, 0x1, P0 ;  /* 0x000059000b0b7a11 */ /* 0x000fe400000f0c0e */
[----:B------:R-:W-:Y:S02]  /*2cc0*/  PRMT R0, R5, 0x7632, R0 ;  /* 0x0000763205007816 */ /* 0x000fe40000000000 */
[----:B------:R-:W-:Y:S02]  /*2cd0*/  LEA.HI.X R13, R13, c[0x0][0x164], R6, 0x1, P1 ;  /* 0x000059000d0d7a11 */ /* 0x000fe400008f0c06 */
[----:B0-----:R-:W-:Y:S01]  /*2ce0*/  PRMT R3, R4, 0x7632, R3 ;  /* 0x0000763204037816 */ /* 0x001fe20000000003 */
[----:B------:R-:W-:Y:S04]  /*2cf0*/  STG.E.U16 [R10.64], R0 ;  /* 0x000000000a007986 */ /* 0x000fe8000c101524 */
[----:B------:R-:W-:Y:S04]  /*2d00*/  STG.E.U16 [R12.64], R4 ;  /* 0x000000040c007986 */ /* 0x000fe8000c101524 */
[----:B------:R-:W-:Y:S01]  /*2d10*/  STG.E.U16 [R8.64], R3 ;  /* 0x0000000308007986 */ /* 0x000fe2000c101524 */
[----:B------:R-:W-:Y:S05]  /*2d20*/  EXIT ;  /* 0x000000000000794d */ /* 0x000fea0003800000 */
.L_x_3004:
        /* <DEDUP_REMOVED lines=19> */
.L_x_3030:
[----:B------:R-:W-:Y:S01]  /*2e60*/  MOV R2, 0x0 ;  /* 0x0000000000027802 */ /* 0x000fe20000000f00 */
[----:B------:R-:W-:Y:S01]  /*2e70*/  HFMA2.MMA R13, -RZ, RZ, 0, 0 ;  /* 0x00000000ff0d7435 */ /* 0x000fe200000001ff */
[----:B------:R-:W-:Y:S01]  /*2e80*/  IMAD.MOV.U32 R4, RZ, RZ, c[0x4][0x178] ;  /* 0x01005e00ff047624 */ /* 0x000fe200078e00ff */
[----:B------:R-:W-:Y:S01]  /*2e90*/  MOV R6, c[0x4][0x180] ;  /* 0x0100600000067a02 */ /* 0x000fe20000000f00 */
[----:B------:R-:W-:Y:S01]  /*2ea0*/  IMAD.MOV.U32 R5, RZ, RZ, c[0x4][0x17c] ;  /* 0x01005f00ff057624 */ /* 0x000fe200078e00ff */
[----:B------:R-:W-:Y:S01]  /*2eb0*/  MOV R10, c[0x4][0x70] ;  /* 0x01001c00000a7a02 */ /* 0x000fe20000000f00 */
[----:B------:R-:W0:Y:S01]  /*2ec0*/  LDC.64 R2, c[0x4][R2] ;  /* 0x0100000002027b82 */ /* 0x000e220000000a00 */
[----:B------:R-:W-:Y:S02]  /*2ed0*/  IMAD.MOV.U32 R7, RZ, RZ, c[0x4][0x184] ;  /* 0x01006100ff077624 */ /* 0x000fe400078e00ff */
[----:B------:R-:W-:Y:S02]  /*2ee0*/  IMAD.MOV.U32 R8, RZ, RZ, 0x219 ;  /* 0x00000219ff087424 */ /* 0x000fe400078e00ff */
        /* <DEDUP_REMOVED lines=11> */
.L_x_3006:
[----:B------:R-:W-:Y:S01]  /*2fa0*/  IMAD.MOV.U32 R12, RZ, RZ, -0x800001 ;  /* 0xff7fffffff0c7424 */ /* 0x000fe200078e00ff */
[----:B------:R-:W-:Y:S01]  /*2fb0*/  MOV R14, 0x1f ;  /* 0x0000001f000e7802 */ /* 0x000fe20000000f00 */
[----:B------:R-:W-:Y:S01]  /*2fc0*/  IMAD.MOV.U32 R15, RZ, RZ, 0x10 ;  /* 0x00000010ff0f7424 */ /* 0x000fe200078e00ff */
[----:B------:R-:W-:Y:S01]  /*2fd0*/  MOV R10, 0x3000 ;  /* 0x00003000000a7802 */ /* 0x000fe20000000f00 */
[----:B------:R-:W-:Y:S02]  /*2fe0*/  IMAD.MOV.U32 R17, RZ, RZ, -0x1 ;  /* 0xffffffffff117424 */ /* 0x000fe400078e00ff */
[----:B------:R-:W-:Y:S05]  /*2ff0*/  CALL.REL.NOINC `($__internal_71_$__cuda_sm70_shflsync_bfly_p) ;  /* 0x0000052000007944 */ /* 0x000fea0003c00000 */
[----:B-1----:R-:W-:Y:S01]  /*3000*/  IMAD.MOV.U32 R10, RZ, RZ, R15 ;  /* 0x000000ffff0a7224 */ /* 0x002fe200078e000f */
[----:B0-----:R-:W-:Y:S05]  /*3010*/  BRA `(.L_x_3036) ;  /* 0xffffda3000007947 */ /* 0x001fea000383ffff */
.L_x_3007:
[----:B------:R-:W-:Y:S01]  /*3020*/  MOV R12, R16 ;  /* 0x00000010000c7202 */ /* 0x000fe20000000f00 */
[----:B------:R-:W-:Y:S01]  /*3030*/  IMAD.MOV.U32 R15, RZ, RZ, 0x8 ;  /* 0x00000008ff0f7424 */ /* 0x000fe200078e00ff */
[----:B------:R-:W-:Y:S01]  /*3040*/  MOV R17, 0xffffffff ;  /* 0xffffffff00117802 */ /* 0x000fe20000000f00 */
[----:B------:R-:W-:Y:S01]  /*3050*/  IMAD.MOV.U32 R14, RZ, RZ, 0x1f ;  /* 0x0000001fff0e7424 */ /* 0x000fe200078e00ff */
[----:B------:R-:W-:Y:S02]  /*3060*/  MOV R10, 0x3080 ;  /* 0x00003080000a7802 */ /* 0x000fe40000000f00 */
[----:B------:R-:W-:Y:S05]  /*3070*/  CALL.REL.NOINC `($__internal_71_$__cuda_sm70_shflsync_bfly_p) ;  /* 0x000004a000007944 */ /* 0x000fea0003c00000 */
[----:B01----:R-:W-:Y:S01]  /*3080*/  FMNMX.FTZ R12, R16, R15, !PT ;  /* 0x0000000f100c7209 */ /* 0x003fe20007810000 */
[----:B------:R-:W-:Y:S01]  /*3090*/  IMAD.MOV.U32 R15, RZ, RZ, 0x4 ;  /* 0x00000004ff0f7424 */ /* 0x000fe200078e00ff */
[----:B------:R-:W-:Y:S01]  /*30a0*/  MOV R17, 0xffffffff ;  /* 0xffffffff00117802 */ /* 0x000fe20000000f00 */
[----:B------:R-:W-:Y:S01]  /*30b0*/  IMAD.MOV.U32 R14, RZ, RZ, 0x1f ;  /* 0x0000001fff0e7424 */ /* 0x000fe200078e00ff */
[----:B------:R-:W-:-:S02]  /*30c0*/  MOV R10, 0x30e0 ;  /* 0x000030e0000a7802 */ /* 0x000fc40000000f00 */
        /* <DEDUP_REMOVED lines=13> */
[----:B01----:R-:W-:Y:S05]  /*31a0*/  BRA `(.L_x_3037) ;  /* 0xffffd94000007947 */ /* 0x003fea000383ffff */
.L_x_3032:
[----:B0-----:R-:W-:Y:S01]  /*31b0*/  HFMA2.MMA R14, -RZ, RZ, 0, 1.847743988037109375e-06 ;  /* 0x0000001fff0e7435 */ /* 0x001fe200000001ff */
[----:B------:R-:W-:Y:S01]  /*31c0*/  IMAD.MOV.U32 R12, RZ, RZ, RZ ;  /* 0x000000ffff0c7224 */ /* 0x000fe200078e00ff */
[----:B------:R-:W-:Y:S01]  /*31d0*/  MOV R10, 0x3210 ;  /* 0x00003210000a7802 */ /* 0x000fe20000000f00 */
[----:B------:R-:W-:-:S02]  /*31e0*/  IMAD.MOV.U32 R15, RZ, RZ, 0x2 ;  /* 0x00000002ff0f7424 */ /* 0x000fc400078e00ff */
[----:B------:R-:W-:Y:S02]  /*31f0*/  IMAD.MOV.U32 R17, RZ, RZ, -0x1 ;  /* 0xffffffffff117424 */ /* 0x000fe400078e00ff */
[----:B------:R-:W-:Y:S05]  /*3200*/  CALL.REL.NOINC `($__internal_71_$__cuda_sm70_shflsync_bfly_p) ;  /* 0x0000031000007944 */ /* 0x000fea0003c00000 */
[----:B-1----:R-:W-:Y:S01]  /*3210*/  IMAD.MOV.U32 R4, RZ, RZ, R15 ;  /* 0x000000ffff047224 */ /* 0x002fe200078e000f */
[----:B0-----:R-:W-:Y:S05]  /*3220*/  BRA `(.L_x_3038) ;  /* 0xfffff4f000007947 */ /* 0x001fea000383ffff */
.L_x_3033:
[----:B0-----:R-:W-:Y:S01]  /*3230*/  MOV R12, R9 ;  /* 0x00000009000c7202 */ /* 0x001fe20000000f00 */
[----:B------:R-:W-:Y:S01]  /*3240*/  IMAD.MOV.U32 R15, RZ, RZ, 0x1 ;  /* 0x00000001ff0f7424 */ /* 0x000fe200078e00ff */
[----:B------:R-:W-:Y:S01]  /*3250*/  MOV R17, 0xffffffff ;  /* 0xffffffff00117802 */ /* 0x000fe20000000f00 */
[----:B------:R-:W-:Y:S01]  /*3260*/  IMAD.MOV.U32 R14, RZ, RZ, 0x1f ;  /* 0x0000001fff0e7424 */ /* 0x000fe200078e00ff */
[----:B------:R-:W-:Y:S02]  /*3270*/  MOV R10, 0x3290 ;  /* 0x00003290000a7802 */ /* 0x000fe40000000f00 */
[----:B------:R-:W-:Y:S05]  /*3280*/  CALL.REL.NOINC `($__internal_71_$__cuda_sm70_shflsync_bfly_p) ;  /* 0x0000029000007944 */ /* 0x000fea0003c00000 */
[----:B0-----:R-:W-:Y:S01]  /*3290*/  HFMA2.MMA R14, -RZ, RZ, 0, 1.847743988037109375e-06 ;  /* 0x0000001fff0e7435 */ /* 0x001fe200000001ff */
[----:B-1----:R-:W-:Y:S01]  /*32a0*/  FADD.FTZ R8, R9, R15 ;  /* 0x0000000f09087221 */ /* 0x002fe20000010000 */
[----:B------:R-:W-:Y:S01]  /*32b0*/  MOV R10, 0x3300 ;  /* 0x00003300000a7802 */ /* 0x000fe20000000f00 */
[----:B------:R-:W-:Y:S02]  /*32c0*/  IMAD.MOV.U32 R12, RZ, RZ, RZ ;  /* 0x000000ffff0c7224 */ /* 0x000fe400078e00ff */
[----:B------:R-:W-:-:S02]  /*32d0*/  IMAD.MOV.U32 R15, RZ, RZ, 0x2 ;  /* 0x00000002ff0f7424 */ /* 0x000fc400078e00ff */
[----:B------:R-:W-:Y:S02]  /*32e0*/  IMAD.MOV.U32 R17, RZ, RZ, -0x1 ;  /* 0xffffffffff117424 */ /* 0x000fe400078e00ff */
[----:B------:R-:W-:Y:S05]  /*32f0*/  CALL.REL.NOINC `($__internal_71_$__cuda_sm70_shflsync_bfly_p) ;  /* 0x0000022000007944 */ /* 0x000fea0003c00000 */
[----:B01----:R-:W-:Y:S01]  /*3300*/  FADD.FTZ R12, RZ, R15 ;  /* 0x0000000fff0c7221 */ /* 0x003fe20000010000 */
[----:B------:R-:W-:Y:S01]  /*3310*/  MOV R14, 0x1f ;  /* 0x0000001f000e7802 */ /* 0x000fe20000000f00 */
[----:B------:R-:W-:Y:S01]  /*3320*/  IMAD.MOV.U32 R15, RZ, RZ, 0x1 ;  /* 0x00000001ff0f7424 */ /* 0x000fe200078e00ff */
[----:B------:R-:W-:Y:S01]  /*3330*/  MOV R10, 0x3360 ;  /* 0x00003360000a7802 */ /* 0x000fe20000000f00 */
[----:B------:R-:W-:Y:S02]  /*3340*/  IMAD.MOV.U32 R17, RZ, RZ, -0x1 ;  /* 0xffffffffff117424 */ /* 0x000fe400078e00ff */
[----:B------:R-:W-:Y:S05]  /*3350*/  CALL.REL.NOINC `($__internal_71_$__cuda_sm70_shflsync_bfly_p) ;  /* 0x000001c000007944 */ /* 0x000fea0003c00000 */
[----:B-1----:R-:W-:Y:S01]  /*3360*/  FADD.FTZ R5, R12, R15 ;  /* 0x0000000f0c057221 */ /* 0x002fe20000010000 */
[----:B------:R-:W-:Y:S01]  /*3370*/  HFMA2.MMA R15, -RZ, RZ, 0, 1.1920928955078125e-07 ;  /* 0x00000002ff0f7435 */ /* 0x000fe200000001ff */
[----:B0-----:R-:W-:Y:S01]  /*3380*/  IMAD.MOV.U32 R12, RZ, RZ, RZ ;  /* 0x000000ffff0c7224 */ /* 0x001fe200078e00ff */
[----:B------:R-:W-:Y:S01]  /*3390*/  MOV R10, 0x33d0 ;  /* 0x000033d0000a7802 */ /* 0x000fe20000000f00 */
[----:B------:R-:W-:Y:S02]  /*33a0*/  IMAD.MOV.U32 R14, RZ, RZ, 0x1f ;  /* 0x0000001fff0e7424 */ /* 0x000fe400078e00ff */
[----:B------:R-:W-:-:S02]  /*33b0*/  IMAD.MOV.U32 R17, RZ, RZ, -0x1 ;  /* 0xffffffffff117424 */ /* 0x000fc400078e00ff */
[----:B------:R-:W-:Y:S05]  /*33c0*/  CALL.REL.NOINC `($__internal_71_$__cuda_sm70_shflsync_bfly_p) ;  /* 0x0000015000007944 */ /* 0x000fea0003c00000 */
[----:B01----:R-:W-:Y:S01]  /*33d0*/  FADD.FTZ R12, RZ, R15 ;  /* 0x0000000fff0c7221 */ /* 0x003fe20000010000 */
[----:B------:R-:W-:Y:S01]  /*33e0*/  MOV R15, 0x1 ;  /* 0x00000001000f7802 */ /* 0x000fe20000000f00 */
[----:B------:R-:W-:Y:S01]  /*33f0*/  IMAD.MOV.U32 R14, RZ, RZ, 0x1f ;  /* 0x0000001fff0e7424 */ /* 0x000fe200078e00ff */
[----:B------:R-:W-:Y:S01]  /*3400*/  MOV R10, 0x3430 ;  /* 0x00003430000a7802 */ /* 0x000fe20000000f00 */
[----:B------:R-:W-:-:S02]  /*3410*/  IMAD.MOV.U32 R17, RZ, RZ, -0x1 ;  /* 0xffffffffff117424 */ /* 0x000fc400078e00ff */
[----:B------:R-:W-:Y:S05]  /*3420*/  CALL.REL.NOINC `($__internal_71_$__cuda_sm70_shflsync_bfly_p) ;  /* 0x000000f000007944 */ /* 0x000fea0003c00000 */
[----:B-1----:R-:W-:Y:S01]  /*3430*/  FADD.FTZ R4, R12, R15 ;  /* 0x0000000f0c047221 */ /* 0x002fe20000010000 */
[----:B0-----:R-:W-:Y:S01]  /*3440*/  HFMA2.MMA R12, -RZ, RZ, 0, 0 ;  /* 0x00000000ff0c7435 */ /* 0x001fe200000001ff */
[----:B------:R-:W-:Y:S01]  /*3450*/  IMAD.MOV.U32 R15, RZ, RZ, 0x2 ;  /* 0x00000002ff0f7424 */ /* 0x000fe200078e00ff */
[----:B------:R-:W-:Y:S01]  /*3460*/  MOV R17, 0xffffffff ;  /* 0xffffffff00117802 */ /* 0x000fe20000000f00 */
[----:B------:R-:W-:Y:S01]  /*3470*/  IMAD.MOV.U32 R14, RZ, RZ, 0x1f ;  /* 0x0000001fff0e7424 */ /* 0x000fe200078e00ff */
[----:B------:R-:W-:-:S02]  /*3480*/  MOV R10, 0x34a0 ;  /* 0x000034a0000a7802 */ /* 0x000fc40000000f00 */
[----:B------:R-:W-:Y:S05]  /*3490*/  CALL.REL.NOINC `($__internal_71_$__cuda_sm70_shflsync_bfly_p) ;  /* 0x0000008000007944 */ /* 0x000fea0003c00000 */
[----:B01----:R-:W-:Y:S01]  /*34a0*/  FADD.FTZ R12, RZ, R15 ;  /* 0x0000000fff0c7221 */ /* 0x003fe20000010000 */
[----:B------:R-:W-:Y:S01]  /*34b0*/  MOV R17, 0xffffffff ;  /* 0xffffffff00117802 */ /* 0x000fe20000000f00 */
[----:B------:R-:W-:Y:S01]  /*34c0*/  IMAD.MOV.U32 R15, RZ, RZ, 0x1 ;  /* 0x00000001ff0f7424 */ /* 0x000fe200078e00ff */
[----:B------:R-:W-:Y:S01]  /*34d0*/  MOV R10, 0x3500 ;  /* 0x00003500000a7802 */ /* 0x000fe20000000f00 */
[----:B------:R-:W-:-:S02]  /*34e0*/  IMAD.MOV.U32 R14, RZ, RZ, 0x1f ;  /* 0x0000001fff0e7424 */ /* 0x000fc400078e00ff */
[----:B------:R-:W-:Y:S05]  /*34f0*/  CALL.REL.NOINC `($__internal_71_$__cuda_sm70_shflsync_bfly_p) ;  /* 0x0000002000007944 */ /* 0x000fea0003c00000 */
[----:B-1----:R-:W-:Y:S01]  /*3500*/  IMAD.MOV.U32 R11, RZ, RZ, R15 ;  /* 0x000000ffff0b7224 */ /* 0x002fe200078e000f */
[----:B0-----:R-:W-:Y:S05]  /*3510*/  BRA `(.L_x_3039) ;  /* 0xfffff27000007947 */ /* 0x001fea000383ffff */
        .weak           $__internal_71_$__cuda_sm70_shflsync_bfly_p
        .type           $__internal_71_$__cuda_sm70_shflsync_bfly_p,@function
        .size           $__internal_71_$__cuda_sm70_shflsync_bfly_p,(.L_x_23238 - $__internal_71_$__cuda_sm70_shflsync_bfly_p)
$__internal_71_$__cuda_sm70_shflsync_bfly_p:
[----:B------:R-:W-:Y:S01]  /*3520*/  HFMA2.MMA R11, -RZ, RZ, 0, 0 ;  /* 0x00000000ff0b7435 */ /* 0x000fe200000001ff */
[----:B------:R-:W-:Y:S04]  /*3530*/  WARPSYNC R17 ;  /* 0x0000001100007348 */ /* 0x000fe80003800000 */
[----:B------:R0:W1:Y:S01]  /*3540*/  SHFL.BFLY PT, R15, R12, R15, R14 ;  /* 0x0c00000f0c0f7389 */ /* 0x00006200000e000e */
[----:B------:R-:W-:Y:S05]  /*3550*/  RET.REL.NODEC R10 `(_ZN4vllm25paged_attention_v1_kernelIthLi32ELi32ELi128ELNS_18Fp8KVCacheDataTypeE2ELb1EEEvPT_PKS2_PKT0_S8_ifPKiSA_iPKfiiiSC_SC_iiiii) ;  /* 0xffffcaa00a007950 */ /* 0x000fea0003c3ffff */
.L_x_3040:
        /* <DEDUP_REMOVED lines=10> */
.L_x_23238:


//--------------------- .text._ZN4vllm25paged_attention_v1_kernelIthLi256ELi16ELi128ELNS_18Fp8KVCacheDataTypeE2ELb0EEEvPT_PKS2_PKT0_S8_ifPKiSA_iPKfiiiSC_SC_iiiii --------------------------
	.section	.text._ZN4vllm25paged_attention_v1_kernelIthLi256ELi16ELi128ELNS_18Fp8KVCacheDataTypeE2ELb0EEEvPT_PKS2_PKT0_S8_ifPKiSA_iPKfiiiSC_SC_iiiii,"ax",@progbits
	.sectioninfo	@"SHI_REGISTERS=32"
	.align	128
        .global         _ZN4vllm25paged_attention_v1_kernelIthLi256ELi16ELi128ELNS_18Fp8KVCacheDataTypeE2ELb0EEEvPT_PKS2_PKT0_S8_ifPKiSA_iPKfiiiSC_SC_iiiii
        .type           _ZN4vllm25paged_attention_v1_kernelIthLi256ELi16ELi128ELNS_18Fp8KVCacheDataTypeE2ELb0EEEvPT_PKS2_PKT0_S8_ifPKiSA_iPKfiiiSC_SC_iiiii,@function
        .size           _ZN4vllm25paged_attention_v1_kernelIthLi256ELi16ELi128ELNS_18Fp8KVCacheDataTypeE2ELb0EEEvPT_PKS2_PKT0_S8_ifPKiSA_iPKfiiiSC_SC_iiiii,(.L_x_23239 - _ZN4vllm25paged_attention_v1_kernelIthLi256ELi16ELi128ELNS_18Fp8KVCacheDataTypeE2ELb0EEEvPT_PKS2_PKT0_S8_ifPKiSA_iPKfiiiSC_SC_iiiii)
        .other          _ZN4vllm25paged_attention_v1_kernelIthLi256ELi16ELi128ELNS_18Fp8KVCacheDataTypeE2ELb0EEEvPT_PKS2_PKT0_S8_ifPKiSA_iPKfiiiSC_SC_iiiii,@"STO_CUDA_ENTRY STV_DEFAULT"
_ZN4vllm25paged_attention_v1_kernelIthLi256ELi16ELi128ELNS_18Fp8KVCacheDataTypeE2ELb0EEEvPT_PKS2_PKT0_S8_ifPKiSA_iPKfiiiSC_SC_iiiii:
.text._ZN4vllm25paged_attention_v1_kernelIthLi256ELi16ELi128ELNS_18Fp8KVCacheDataTypeE2ELb0EEEvPT_PKS2_PKT0_S8_ifPKiSA_iPKfiiiSC_SC_iiiii:
        /* <DEDUP_REMOVED lines=23> */
.L_x_3072:
        /* <DEDUP_REMOVED lines=8> */
.L_x_3073:
        /* <DEDUP_REMOVED lines=28> */
.L_x_3048:
        /* <DEDUP_REMOVED lines=11> */
.L_x_3047:
[----:B------:R-:W-:Y:S05]  /*0460*/  BSYNC B1 ;  /* 0x0000000000017941 */ /* 0x000fea0003800000 */
.L_x_3046:
        /* <DEDUP_REMOVED lines=10> */
.L_x_3051:
        /* <DEDUP_REMOVED lines=100> */
.L_x_3050:
[----:B------:R-:W-:Y:S05]  /*0b50*/  BSYNC B1 ;  /* 0x0000000000017941 */ /* 0x000fea0003800000 */
.L_x_3049:
        /* <DEDUP_REMOVED lines=55> */
.L_x_3053:
[----:B------:R-:W-:Y:S05]  /*0ed0*/  BSYNC B1 ;  /* 0x0000000000017941 */ /* 0x000fea0003800000 */
.L_x_3052:
        /* <DEDUP_REMOVED lines=26> */
.L_x_3045:
[----:B------:R-:W-:Y:S05]  /*1080*/  BSYNC B0 ;  /* 0x0000000000007941 */ /* 0x000fea0003800000 */
.L_x_3044:
        /* <DEDUP_REMOVED lines=36> */
.L_x_3058:
        /* <DEDUP_REMOVED lines=8> */
.L_x_3057:
[----:B------:R-:W-:Y:S05]  /*1350*/  BSYNC B1 ;  /* 0x0000000000017941 */ /* 0x000fea0003800000 */
.L_x_3056:
        /* <DEDUP_REMOVED lines=10> */
.L_x_3061:
        /* <DEDUP_REMOVED lines=52> */
.L_x_3060:
[----:B------:R-:W-:Y:S05]  /*1740*/  BSYNC B1 ;  /* 0x0000000000017941 */ /* 0x000fea0003800000 */
.L_x_3059:
        /* <DEDUP_REMOVED lines=31> */
.L_x_3063:
[----:B------:R-:W-:Y:S05]  /*1940*/  BSYNC B1 ;  /* 0x0000000000017941 */ /* 0x000fea0003800000 */
.L_x_3062:
        /* <DEDUP_REMOVED lines=14> */
.L_x_3055:
[----:B------:R-:W-:Y:S05]  /*1a30*/  BSYNC B0 ;  /* 0x0000000000007941 */ /* 0x000fea0003800000 */
.L_x_3054:
[----:B------:R-:W-:Y:S01]  /*1a40*/  BAR.SYNC.DEFER_BLOCKING 0x0 ;  /* 0x0000000000007b1d */ /* 0x000fe20000010000 */
[----:B0-----:R-:W-:Y:S01]  /*1a50*/  LOP3.LUT R2, R0, 0x1, RZ, 0xc0, !PT ;  /* 0x0000000100027812 */ /* 0x001fe200078ec0ff */
[----:B------:R-:W-:Y:S01]  /*1a60*/  HFMA2.MMA R25, -RZ, RZ, 0, 0 ;  /* 0x00000000ff197435 */ /* 0x000fe200000001ff */
[----:B------:R-:W-:Y:S01]  /*1a70*/  LOP3.LUT R5, R3, 0xffffffc0, RZ, 0xc0, !PT ;  /* 0xffffffc003057812 */ /* 0x000fe200078ec0ff */
[----:B------:R-:W-:Y:S01]  /*1a80*/  IMAD.MOV.U32 R8, RZ, RZ, RZ ;  /* 0x000000ffff087224 */ /* 0x000fe200078e00ff */
[----:B------:R-:W-:Y:S01]  /*1a90*/  ISETP.NE.AND P2, PT, R2, RZ, PT ;  /* 0x000000ff0200720c */ /* 0x000fe20003f45270 */
[----:B------:R-:W-:Y:S01]  /*1aa0*/  BSSY B0, `(.L_x_3064) ;  /* 0x0000027000007945 */ /* 0x000fe20003800000 */
        /* <DEDUP_REMOVED lines=10> */
[----:B------:R-:W-:Y:S01]  /*1b50*/  ISETP.GT.U32.AND P3, PT, R7, 0x3e, PT ;  /* 0x0000003e0700780c */ /* 0x000fe20003f64070 */
[----:B------:R-:W-:Y:S01]  /*1b60*/  IMAD.MOV.U32 R7, RZ, RZ, RZ ;  /* 0x000000ffff077224 */ /* 0x000fe200078e00ff */
[----:B------:R-:W-:Y:S01]  /*1b70*/  BAR.SYNC.DEFER_BLOCKING 0x0 ;  /* 0x0000000000007b1d */ /* 0x000fe20000010000 */
[----:B------:R-:W-:Y:S01]  /*1b80*/  ISETP.NE.OR P4, PT, R2, 0x20, P2 ;  /* 0x000000200200780c */ /* 0x000fe20001785670 */
[----:B------:R-:W-:Y:S01]  /*1b90*/  IMAD.MOV.U32 R23, RZ, RZ, RZ ;  /* 0x000000ffff177224 */ /* 0x000fe200078e00ff */
[C---:B------:R-:W-:Y:S01]  /*1ba0*/  ISETP.GT.OR P0, PT, R3.reuse, 0x3f, P2 ;  /* 0x0000003f0300780c */ /* 0x040fe20001704670 */
[----:B------:R-:W-:Y:S01]  /*1bb0*/  CS2R R18, SRZ ;  /* 0x0000000000127805 */ /* 0x000fe2000001ff00 */
[----:B------:R-:W-:Y:S01]  /*1bc0*/  ISETP.GT.OR P1, PT, R3, 0x1f, P2 ;  /* 0x0000001f0300780c */ /* 0x000fe20001724670 */
[----:B------:R-:W-:Y:S01]  /*1bd0*/  IMAD.MOV.U32 R0, RZ, RZ, RZ ;  /* 0x000000ffff007224 */ /* 0x000fe200078e00ff */
        /* <DEDUP_REMOVED lines=19> */
.L_x_3065:
[----:B------:R-:W-:Y:S05]  /*1d10*/  BSYNC B0 ;  /* 0x0000000000007941 */ /* 0x000fea0003800000 */
.L_x_3064:
        /* <DEDUP_REMOVED lines=35> */
.L_x_3067:
[----:B------:R-:W-:Y:S05]  /*1f50*/  BSYNC B0 ;  /* 0x0000000000007941 */ /* 0x000fea0003800000 */
.L_x_3066:
        /* <DEDUP_REMOVED lines=19> */
.L_x_3069:
[----:B------:R-:W-:Y:S05]  /*2090*/  BSYNC B0 ;  /* 0x0000000000007941 */ /* 0x000fea0003800000 */
.L_x_3068:
        /* <DEDUP_REMOVED lines=36> */
.L_x_3071:
[----:B------:R-:W-:Y:S05]  /*22e0*/  BSYNC B0 ;  /* 0x0000000000007941 */ /* 0x000fea0003800000 */
.L_x_3070:
        /* <DEDUP_REMOVED lines=10> */
[----:B------:R-:W-:Y:S01]  /*2390*/  F2FP.PACK_AB R3, R12, R3 ;  /* 0x000000030c03723e */ /* 0x000fe200000000ff */
[----:B------:R-:W-:Y:S01]  /*23a0*/  IMAD.SHL.U32 R17, R6, 0x100, RZ ;  /* 0x0000010006117824 */ /* 0x000fe200078e00ff */
[----:B------:R-:W-:Y:S02]  /*23b0*/  IADD3 R12, R13, 0x90, RZ ;  /* 0x000000900d0c7810 */ /* 0x000fe40007ffe0ff */
[----:B------:R-:W-:Y:S02]  /*23c0*/  F2FP.PACK_AB R25, R2, R25 ;  /* 0x000000190219723e */ /* 0x000fe400000000ff */
[----:B------:R-:W-:Y:S02]  /*23d0*/  SHF.R.S32.HI R11, RZ, 0x1f, R17 ;  /* 0x0000001fff0b7819 */ /* 0x000fe40000011411 */
[----:B------:R-:W-:Y:S02]  /*23e0*/  F2FP.PACK_AB R20, R23, R20 ;  /* 0x000000141714723e */ /* 0x000fe400000000ff */
[----:B------:R-:W-:-:S02]  /*23f0*/  F2FP.PACK_AB R18, R21, R18 ;  /* 0x000000121512723e */ /* 0x000fc400000000ff */
        /* <DEDUP_REMOVED lines=115> */
.L_x_3041:
        /* <DEDUP_REMOVED lines=20> */
.L_x_3042:
[----:B------:R-:W-:Y:S01]  /*2c70*/  HFMA2.MMA R5, -RZ, RZ, 0, 9.5367431640625e-07 ;  /* 0x00000010ff057435 */ /* 0x000fe200000001ff */
[----:B------:R-:W-:Y:S01]  /*2c80*/  IMAD.MOV.U32 R10, RZ, RZ, -0x800001 ;  /* 0xff7fffffff0a7424 */ /* 0x000fe200078e00ff */
[----:B------:R-:W-:Y:S01]  /*2c90*/  MOV R8, 0x2cd0 ;  /* 0x00002cd000087802 */ /* 0x000fe20000000f00 */
[----:B------:R-:W-:Y:S02]  /*2ca0*/  IMAD.MOV.U32 R11, RZ, RZ, 0x1f ;  /* 0x0000001fff0b7424 */ /* 0x000fe400078e00ff */
[----:B------:R-:W-:Y:S02]  /*2cb0*/  IMAD.MOV.U32 R12, RZ, RZ, -0x1 ;  /* 0xffffffffff0c7424 */ /* 0x000fe400078e00ff */
[----:B------:R-:W-:Y:S05]  /*2cc0*/  CALL.REL.NOINC `($__internal_72_$__cuda_sm70_shflsync_bfly_p) ;  /* 0x0000014000007944 */ /* 0x000fea0003c00000 */
[----:B01----:R-:W-:Y:S05]  /*2cd0*/  BRA `(.L_x_3072) ;  /* 0xffffd49000007947 */ /* 0x003fea000383ffff */
.L_x_3043:
[----:B------:R-:W-:Y:S01]  /*2ce0*/  IMAD.MOV.U32 R5, RZ, RZ, 0x8 ;  /* 0x00000008ff057424 */ /* 0x000fe200078e00ff */
[----:B------:R-:W-:Y:S01]  /*2cf0*/  MOV R12, 0xffffffff ;  /* 0xffffffff000c7802 */ /* 0x000fe20000000f00 */
[----:B------:R-:W-:Y:S01]  /*2d00*/  IMAD.MOV.U32 R11, RZ, RZ, 0x1f ;  /* 0x0000001fff0b7424 */ /* 0x000fe200078e00ff */
[----:B------:R-:W-:Y:S02]  /*2d10*/  MOV R8, 0x2d30 ;  /* 0x00002d3000087802 */ /* 0x000fe40000000f00 */
[----:B------:R-:W-:Y:S05]  /*2d20*/  CALL.REL.NOINC `($__internal_72_$__cuda_sm70_shflsync_bfly_p) ;  /* 0x000000e000007944 */ /* 0x000fea0003c00000 */
[----:B01----:R-:W-:Y:S01]  /*2d30*/  FMNMX.FTZ R10, R10, R5, !PT ;  /* 0x000000050a0a7209 */ /* 0x003fe20007810000 */
[----:B------:R-:W-:Y:S01]  /*2d40*/  IMAD.MOV.U32 R5, RZ, RZ, 0x4 ;  /* 0x00000004ff057424 */ /* 0x000fe200078e00ff */
[----:B------:R-:W-:Y:S01]  /*2d50*/  MOV R8, 0x2d90 ;  /* 0x00002d9000087802 */ /* 0x000fe20000000f00 */
[----:B------:R-:W-:-:S02]  /*2d60*/  IMAD.MOV.U32 R11, RZ, RZ, 0x1f ;  /* 0x0000001fff0b7424 */ /* 0x000fc400078e00ff */
[----:B------:R-:W-:Y:S02]  /*2d70*/  IMAD.MOV.U32 R12, RZ, RZ, -0x1 ;  /* 0xffffffffff0c7424 */ /* 0x000fe400078e00ff */
[----:B------:R-:W-:Y:S05]  /*2d80*/  CALL.REL.NOINC `($__internal_72_$__cuda_sm70_shflsync_bfly_p) ;  /* 0x0000008000007944 */ /* 0x000fea0003c00000 */
[----:B0-----:R-:W-:Y:S01]  /*2d90*/  HFMA2.MMA R11, -RZ, RZ, 0, 1.847743988037109375e-06 ;  /* 0x0000001fff0b7435 */ /* 0x001fe200000001ff */
[----:B-1----:R-:W-:Y:S01]  /*2da0*/  FMNMX.FTZ R10, R10, R5, !PT ;  /* 0x000000050a0a7209 */ /* 0x002fe20007810000 */
[----:B------:R-:W-:Y:S01]  /*2db0*/  IMAD.MOV.U32 R5, RZ, RZ, 0x2 ;  /* 0x00000002ff057424 */ /* 0x000fe200078e00ff */
[----:B------:R-:W-:Y:S01]  /*2dc0*/  MOV R8, 0x2df0 ;  /* 0x00002df000087802 */ /* 0x000fe20000000f00 */
[----:B------:R-:W-:Y:S02]  /*2dd0*/  IMAD.MOV.U32 R12, RZ, RZ, -0x1 ;  /* 0xffffffffff0c7424 */ /* 0x000fe400078e00ff */
[----:B------:R-:W-:Y:S05]  /*2de0*/  CALL.REL.NOINC `($__internal_72_$__cuda_sm70_shflsync_bfly_p) ;  /* 0x0000002000007944 */ /* 0x000fea0003c00000 */
[----:B-1----:R-:W-:Y:S01]  /*2df0*/  IMAD.MOV.U32 R9, RZ, RZ, R5 ;  /* 0x000000ffff097224 */ /* 0x002fe200078e0005 */
[----:B0-----:R-:W-:Y:S05]  /*2e00*/  BRA `(.L_x_3073) ;  /* 0xffffd3e000007947 */ /* 0x001fea000383ffff */
        .weak           $__internal_72_$__cuda_sm70_shflsync_bfly_p
        .type           $__internal_72_$__cuda_sm70_shflsync_bfly_p,@function
        .size           $__internal_72_$__cuda_sm70_shflsync_bfly_p,(.L_x_23239 - $__internal_72_$__cuda_sm70_shflsync_bfly_p)
$__internal_72_$__cuda_sm70_shflsync_bfly_p:
[----:B------:R-:W-:Y:S01]  /*2e10*/  IMAD.MOV.U32 R9, RZ, RZ, 0x0 ;  /* 0x00000000ff097424 */ /* 0x000fe200078e00ff */
[----:B------:R-:W-:Y:S04]  /*2e20*/  WARPSYNC R12 ;  /* 0x0000000c00007348 */ /* 0x000fe80003800000 */
[----:B------:R0:W1:Y:S01]  /*2e30*/  SHFL.BFLY PT, R5, R10, R5, R11 ;  /* 0x0c0000050a057389 */ /* 0x00006200000e000b */
[----:B------:R-:W-:Y:S05]  /*2e40*/  RET.REL.NODEC R8 `(_ZN4vllm25paged_attention_v1_kernelIthLi256ELi16ELi128ELNS_18Fp8KVCacheDataTypeE2ELb0EEEvPT_PKS2_PKT0_S8_ifPKiSA_iPKfiiiSC_SC_iiiii) ;  /* 0xffffd1b008007950 */ /* 0x000fea0003c3ffff */
.L_x_3074:
        /* <DEDUP_REMOVED lines=11> */
.L_x_23239:


//--------------------- .text._ZN4vllm25paged_attention_v1_kernelIthLi192ELi16ELi128ELNS_18Fp8KVCacheDataTypeE2ELb0EEEvPT_PKS2_PKT0_S8_ifPKiSA_iPKfiiiSC_SC_iiiii --------------------------
	.section	.text._ZN4vllm25paged_attention_v1_kernelIthLi192ELi16ELi128ELNS_18Fp8KVCacheDataTypeE2ELb0EEEvPT_PKS2_PKT0_S8_ifPKiSA_iPKfiiiSC_SC_iiiii,"ax",@progbits
	.sectioninfo	@"SHI_REGISTERS=32"
	.align	128
        .global         _ZN4vllm25paged_attention_v1_kernelIthLi192ELi16ELi128ELNS_18Fp8KVCacheDataTypeE2ELb0EEEvPT_PKS2_PKT0_S8_ifPKiSA_iPKfiiiSC_SC_iiiii
        .type           _ZN4vllm25paged_attention_v1_kernelIthLi192ELi16ELi128ELNS_18Fp8KVCacheDataTypeE2ELb0EEEvPT_PKS2_PKT0_S8_ifPKiSA_iPKfiiiSC_SC_iiiii,@function
        .size           _ZN4vllm25paged_attention_v1_kernelIthLi192ELi16ELi128ELNS_18Fp8KVCacheDataTypeE2ELb0EEEvPT_PKS2_PKT0_S8_ifPKiSA_iPKfiiiSC_SC_iiiii,(.L_x_23240 - _ZN4vllm25paged_attention_v1_kernelIthLi192ELi16ELi128ELNS_18Fp8KVCacheDataTypeE2ELb0EEEvPT_PKS2_PKT0_S8_ifPKiSA_iPKfiiiSC_SC_iiiii)
        .other          _ZN4vllm25paged_attention_v1_kernelIthLi192ELi16ELi128ELNS_18Fp8KVCacheDataTypeE2ELb0EEEvPT_PKS2_PKT0_S8_ifPKiSA_iPKfiiiSC_SC_iiiii,@"STO_CUDA_ENTRY STV_DEFAULT"
_ZN4vllm25paged_attention_v1_kernelIthLi192ELi16ELi128ELNS_18Fp8KVCacheDataTypeE2ELb0EEEvPT_PKS2_PKT0_S8_ifPKiSA_iPKfiiiSC_SC_iiiii:
.text._ZN4vllm25paged_attention_v1_kernelIthLi192ELi16ELi128ELNS_18Fp8KVCacheDataTypeE2ELb0EEEvPT_PKS2_PKT0_S8_ifPKiSA_iPKfiiiSC_SC_iiiii:
        /* <DEDUP_REMOVED lines=23> */
.L_x_3106:
        /* <DEDUP_REMOVED lines=8> */
.L_x_3107:
        /* <DEDUP_REMOVED lines=28> */
.L_x_3082:
[----:B0-----:R-:W0:Y:S01]  /*03b0*/  LDS R9, [R7] ;  /* 0x0000000007097984 */ /* 0x001e220000000800 */
        /* <DEDUP_REMOVED lines=10> */
.L_x_3081:
[----:B------:R-:W-:Y:S05]  /*0460*/  BSYNC B1 ;  /* 0x0000000000017941 */ /* 0x000fea0003800000 */
.L_x_3080:
[----:B------:R-:W-:Y:S05]  /*0470*/  @!P2 BRA `(.L_x_3079) ;  /* 0x00000c000000a947 */ /* 0x000fea0003800000 */
[----:B------:R-:W-:Y:S01]  /*0480*/  IADD3 R7, R2, -R11, RZ ;  /* 0x8000000b02077210 */ /* 0x000fe20007ffe0ff */
        /* <DEDUP_REMOVED lines=8> */
.L_x_3085:
        /* <DEDUP_REMOVED lines=61> */
[----:B0-----:R-:W-:-:S05]  /*08e0*/  FADD.FTZ R19, -R6, R19 ;  /* 0x0000001306137221 */ /* 0x001fca0000010100 */
[----:B------:R-:W0:Y:S01]  /*08f0*/  MUFU.EX2 R26, R26 ;  /* 0x0000001a001a7308 */ /* 0x000e220000000800 */
[----:B---3--:R-:W-:Y:S01]  /*0900*/  STS [R9+0xa00], R22 ;  /* 0x000a001609007388 */ /* 0x008fe20000000800 */
[----:B------:R-:W-:Y:S02]  /*0910*/  FMUL.FTZ R27, R19, 1.4426950216293334961 ;  /* 0x3fb8aa3b131b7820 */ /* 0x000fe40000410000 */
[----:B------:R-:W-:Y:S02]  /*0920*/  FADD.FTZ R19, R17, R14 ;  /* 0x0000000e11137221 */ /* 0x000fe40000010000 */
[----:B-1----:R-:W-:Y:S02]  /*0930*/  FADD.FTZ R21, -R6, R21 ;  /* 0x0000001506157221 */ /* 0x002fe40000010100 */
[----:B------:R-:W1:Y:S01]  /*0940*/  MUFU.EX2 R28, R28 ;  /* 0x0000001c001c7308 */ /* 0x000e620000000800 */
[----:B------:R-:W-:Y:S01]  /*0950*/  FADD.FTZ R19, R19, R16 ;  /* 0x0000001013137221 */ /* 0x000fe20000010000 */
[----:B--2---:R-:W-:Y:S01]  /*0960*/  STS [R9+0xc00], R24 ;  /* 0x000c001809007388 */ /* 0x004fe20000000800 */
[----:B------:R-:W-:-:S02]  /*0970*/  FMUL.FTZ R29, R21, 1.4426950216293334961 ;  /* 0x3fb8aa3b151d7820 */ /* 0x000fc40000410000 */
[----:B------:R-:W-:Y:S02]  /*0980*/  FADD.FTZ R19, R19, R18 ;  /* 0x0000001213137221 */ /* 0x000fe40000010000 */
[C---:B------:R-:W-:Y:S01]  /*0990*/  FADD.FTZ R23, -R6.reuse, R23 ;  /* 0x0000001706177221 */ /* 0x040fe20000010100 */
[----:B------:R-:W2:Y:S01]  /*09a0*/  MUFU.EX2 R15, R15 ;  /* 0x0000000f000f7308 */ /* 0x000ea20000000800 */
[----:B------:R-:W-:Y:S01]  /*09b0*/  FADD.FTZ R19, R19, R20 ;  /* 0x0000001413137221 */ /* 0x000fe20000010000 */
[----:B0-----:R-:W-:Y:S01]  /*09c0*/  STS [R9+0xe00], R26 ;  /* 0x000e001a09007388 */ /* 0x001fe20000000800 */
[----:B------:R-:W-:Y:S02]  /*09d0*/  FMUL.FTZ R8, R23, 1.4426950216293334961 ;  /* 0x3fb8aa3b17087820 */ /* 0x000fe40000410000 */
[----:B------:R-:W-:Y:S02]  /*09e0*/  FADD.FTZ R21, R19, R22 ;  /* 0x0000001613157221 */ /* 0x000fe40000010000 */
[----:B----4-:R-:W-:Y:S01]  /*09f0*/  FADD.FTZ R25, -R6, R25 ;  /* 0x0000001906197221 */ /* 0x010fe20000010100 */
[----:B------:R-:W0:Y:S01]  /*0a00*/  MUFU.EX2 R13, R27 ;  /* 0x0000001b000d7308 */ /* 0x000e220000000800 */
[----:B------:R-:W-:Y:S01]  /*0a10*/  FADD.FTZ R21, R21, R24 ;  /* 0x0000001815157221 */ /* 0x000fe20000010000 */
[----:B-1----:R-:W-:Y:S01]  /*0a20*/  STS [R9+0x1000], R28 ;  /* 0x0010001c09007388 */ /* 0x002fe20000000800 */
[----:B------:R-:W-:-:S02]  /*0a30*/  FMUL.FTZ R25, R25, 1.4426950216293334961 ;  /* 0x3fb8aa3b19197820 */ /* 0x000fc40000410000 */
[----:B------:R-:W-:-:S03]  /*0a40*/  FADD.FTZ R21, R21, R26 ;  /* 0x0000001a15157221 */ /* 0x000fc60000010000 */
[----:B------:R-:W1:Y:S01]  /*0a50*/  MUFU.EX2 R17, R29 ;  /* 0x0000001d00117308 */ /* 0x000e620000000800 */
[----:B------:R-:W-:Y:S01]  /*0a60*/  FADD.FTZ R10, R21, R28 ;  /* 0x0000001c150a7221 */ /* 0x000fe20000010000 */
[----:B--2---:R-:W-:Y:S03]  /*0a70*/  STS [R9+0x1200], R15 ;  /* 0x0012000f09007388 */ /* 0x004fe60000000800 */
[----:B------:R-:W-:-:S03]  /*0a80*/  FADD.FTZ R10, R10, R15 ;  /* 0x0000000f0a0a7221 */ /* 0x000fc60000010000 */
[----:B------:R-:W2:Y:S01]  /*0a90*/  MUFU.EX2 R8, R8 ;  /* 0x0000000800087308 */ /* 0x000ea20000000800 */
[----:B0-----:R-:W-:Y:S01]  /*0aa0*/  FADD.FTZ R10, R10, R13 ;  /* 0x0000000d0a0a7221 */ /* 0x001fe20000010000 */
[----:B------:R0:W-:Y:S06]  /*0ab0*/  STS [R9+0x1400], R13 ;  /* 0x0014000d09007388 */ /* 0x0001ec0000000800 */
[----:B------:R-:W3:Y:S01]  /*0ac0*/  MUFU.EX2 R19, R25 ;  /* 0x0000001900137308 */ /* 0x000ee20000000800 */
[----:B-1----:R-:W-:Y:S01]  /*0ad0*/  FADD.FTZ R21, R10, R17 ;  /* 0x000000110a157221 */ /* 0x002fe20000010000 */
[----:B------:R-:W-:Y:S03]  /*0ae0*/  STS [R9+0x1600], R17 ;  /* 0x0016001109007388 */ /* 0x000fe60000000800 */
[----:B--2---:R-:W-:Y:S01]  /*0af0*/  FADD.FTZ R10, R21, R8 ;  /* 0x00000008150a7221 */ /* 0x004fe20000010000 */
[----:B------:R-:W-:Y:S04]  /*0b00*/  STS [R9+0x1800], R8 ;  /* 0x0018000809007388 */ /* 0x000fe80000000800 */
[----:B---3--:R1:W-:Y:S01]  /*0b10*/  STS [R9+0x1a00], R19 ;  /* 0x001a001309007388 */ /* 0x0083e20000000800 */
[----:B0-----:R-:W-:Y:S01]  /*0b20*/  FADD.FTZ R13, R10, R19 ;  /* 0x000000130a0d7221 */ /* 0x001fe20000010000 */
[----:B-1----:R-:W-:Y:S01]  /*0b30*/  IADD3 R9, R9, 0x2000, RZ ;  /* 0x0000200009097810 */ /* 0x002fe20007ffe0ff */
[----:B------:R-:W-:Y:S05]  /*0b40*/  @!P2 BRA `(.L_x_3085) ;  /* 0xfffff9c00000a947 */ /* 0x000fea000383ffff */
.L_x_3084:
[----:B------:R-:W-:Y:S05]  /*0b50*/  BSYNC B1 ;  /* 0x0000000000017941 */ /* 0x000fea0003800000 */
.L_x_3083:
        /* <DEDUP_REMOVED lines=55> */
.L_x_3087:
[----:B------:R-:W-:Y:S05]  /*0ed0*/  BSYNC B1 ;  /* 0x0000000000017941 */ /* 0x000fea0003800000 */
.L_x_3086:
        /* <DEDUP_REMOVED lines=26> */
.L_x_3079:
[----:B------:R-:W-:Y:S05]  /*1080*/  BSYNC B0 ;  /* 0x0000000000007941 */ /* 0x000fea0003800000 */
.L_x_3078:
[----:B01----:R-:W0:Y:S01]  /*1090*/  SHFL.BFLY PT, R6, R13, 0x10, 0x1f ;  /* 0x0e001f000d067f89 */ /* 0x003e2200000e0000 */
[----:B------:R-:W-:Y:S01]  /*10a0*/  LOP3.LUT P0, R11, R5, 0x1f, RZ, 0xc0, !PT ;  /* 0x0000001f050b7812 */ /* 0x000fe2000780c0ff */
[----:B------:R-:W-:Y:S03]  /*10b0*/  BSSY B0, `(.L_x_3088) ;  /* 0x0000099000007945 */ /* 0x000fe60003800000 */
[----:B------:R-:W-:-:S09]  /*10c0*/  ISETP.GT.U32.AND P2, PT, R11, 0x3, PT ;  /* 0x000000030b00780c */ /* 0x000fd20003f44070 */
[----:B------:R-:W-:Y:S01]  /*10d0*/  @!P0 SHF.R.U32.HI R12, RZ, 0x3, R5 ;  /* 0x00000003ff0c8819 */ /* 0x000fe20000011605 */
[----:B0-----:R-:W-:-:S03]  /*10e0*/  FADD.FTZ R6, R6, R13 ;  /* 0x0000000d06067221 */ /* 0x001fc60000010000 */
[----:B------:R-:W-:Y:S02]  /*10f0*/  @!P0 LOP3.LUT R13, R12, 0x1ffffffc, RZ, 0xc0, !PT ;  /* 0x1ffffffc0c0d8812 */ /* 0x000fe400078ec0ff */
        /* <DEDUP_REMOVED lines=30> */
.L_x_3092:
        /* <DEDUP_REMOVED lines=8> */
.L_x_3091:
[----:B0-----:R-:W-:Y:S05]  /*1360*/  BSYNC B1 ;  /* 0x0000000000017941 */ /* 0x001fea0003800000 */
.L_x_3090:
        /* <DEDUP_REMOVED lines=10> */
.L_x_3095:
        /* <DEDUP_REMOVED lines=52> */
.L_x_3094:
[----:B------:R-:W-:Y:S05]  /*1750*/  BSYNC B1 ;  /* 0x0000000000017941 */ /* 0x000fea0003800000 */
.L_x_3093:
        /* <DEDUP_REMOVED lines=31> */
.L_x_3097:
[----:B------:R-:W-:Y:S05]  /*1950*/  BSYNC B1 ;  /* 0x0000000000017941 */ /* 0x000fea0003800000 */
.L_x_3096:
        /* <DEDUP_REMOVED lines=14> */
.L_x_3089:
[----:B------:R-:W-:Y:S05]  /*1a40*/  BSYNC B0 ;  /* 0x0000000000007941 */ /* 0x000fea0003800000 */
.L_x_3088:
[----:B------:R-:W-:Y:S01]  /*1a50*/  BAR.SYNC.DEFER_BLOCKING 0x0 ;  /* 0x0000000000007b1d */ /* 0x000fe20000010000 */
[----:B0-----:R-:W-:Y:S01]  /*1a60*/  LOP3.LUT R2, R0, 0x1, RZ, 0xc0, !PT ;  /* 0x0000000100027812 */ /* 0x001fe200078ec0ff */
[----:B------:R-:W-:Y:S01]  /*1a70*/  HFMA2.MMA R15, -RZ, RZ, 0, 0 ;  /* 0x00000000ff0f7435 */ /* 0x000fe200000001ff */
[C---:B------:R-:W-:Y:S01]  /*1a80*/  LOP3.LUT R6, R5.reuse, 0xffffffc0, RZ, 0xc0, !PT ;  /* 0xffffffc005067812 */ /* 0x040fe200078ec0ff */
[----:B------:R-:W-:Y:S01]  /*1a90*/  IMAD.MOV.U32 R12, RZ, RZ, RZ ;  /* 0x000000ffff0c7224 */ /* 0x000fe200078e00ff */
[----:B------:R-:W-:Y:S01]  /*1aa0*/  ISETP.NE.AND P2, PT, R2, RZ, PT ;  /* 0x000000ff0200720c */ /* 0x000fe20003f45270 */
[----:B------:R-:W-:Y:S01]  /*1ab0*/  BSSY B0, `(.L_x_3098) ;  /* 0x0000020000007945 */ /* 0x000fe20003800000 */
[----:B------:R-:W-:Y:S01]  /*1ac0*/  LEA.HI R13, R0, R0, RZ, 0x1 ;  /* 0x00000000000d7211 */ /* 0x000fe200078f08ff */
[----:B------:R-:W-:Y:S01]  /*1ad0*/  IMAD.MOV.U32 R25, RZ, RZ, RZ ;  /* 0x000000ffff197224 */ /* 0x000fe200078e00ff */
[----:B------:R-:W-:Y:S01]  /*1ae0*/  ISETP.NE.OR P5, PT, R6, 0x40, P2 ;  /* 0x000000400600780c */ /* 0x000fe200017a5670 */
[----:B------:R-:W-:Y:S01]  /*1af0*/  CS2R R20, SRZ ;  /* 0x0000000000147805 */ /* 0x000fe2000001ff00 */
[C---:B------:R-:W-:Y:S01]  /*1b00*/  IADD3 R7, R5.reuse, 0x1f, RZ ;  /* 0x0000001f05077810 */ /* 0x040fe20007ffe0ff */
[----:B------:R-:W-:Y:S01]  /*1b10*/  CS2R R18, SRZ ;  /* 0x0000000000127805 */ /* 0x000fe2000001ff00 */
[----:B------:R-:W-:Y:S01]  /*1b20*/  LOP3.LUT R2, R5, 0xffffffe0, RZ, 0xc0, !PT ;  /* 0xffffffe005027812 */ /* 0x000fe200078ec0ff */
[----:B------:R-:W-:Y:S01]  /*1b30*/  IMAD.MOV.U32 R0, RZ, RZ, RZ ;  /* 0x000000ffff007224 */ /* 0x000fe200078e00ff */
[----:B------:R-:W-:Y:S01]  /*1b40*/  SHF.R.S32.HI R13, RZ, 0x1, R13 ;  /* 0x00000001ff0d7819 */ /* 0x000fe2000001140d */
[----:B------:R-:W-:Y:S01]  /*1b50*/  BAR.SYNC.DEFER_BLOCKING 0x0 ;  /* 0x0000000000007b1d */ /* 0x000fe20000010000 */
[----:B------:R-:W-:-:S03]  /*1b60*/  ISETP.GT.U32.AND P3, PT, R7, 0x3e, PT ;  /* 0x0000003e0700780c */ /* 0x000fc60003f64070 */
[----:B------:R-:W-:Y:S01]  /*1b70*/  IMAD R4, R4, 0xc0, R13 ;  /* 0x000000c004047824 */ /* 0x000fe200078e020d */
[----:B------:R-:W-:Y:S01]  /*1b80*/  ISETP.NE.OR P4, PT, R2, 0x20, P2 ;  /* 0x000000200200780c */ /* 0x000fe20001785670 */
[----:B------:R-:W-:Y:S01]  /*1b90*/  CS2R R6, SRZ ;  /* 0x0000000000067805 */ /* 0x000fe2000001ff00 */
[C---:B------:R-:W-:Y:S01]  /*1ba0*/  ISETP.GT.OR P0, PT, R5.reuse, 0x3f, P2 ;  /* 0x0000003f0500780c */ /* 0x040fe20001704670 */
[----:B------:R-:W-:Y:S01]  /*1bb0*/  IMAD.MOV.U32 R2, RZ, RZ, RZ ;  /* 0x000000ffff027224 */ /* 0x000fe200078e00ff */
        /* <DEDUP_REMOVED lines=15> */
.L_x_3099:
[----:B------:R-:W-:Y:S05]  /*1cb0*/  BSYNC B0 ;  /* 0x0000000000007941 */ /* 0x000fea0003800000 */
.L_x_3098:
        /* <DEDUP_REMOVED lines=27> */
.L_x_3101:
[----:B------:R-:W-:Y:S05]  /*1e70*/  BSYNC B0 ;  /* 0x0000000000007941 */ /* 0x000fea0003800000 */
.L_x_3100:
        /* <DEDUP_REMOVED lines=15> */
.L_x_3103:
[----:B------:R-:W-:Y:S05]  /*1f70*/  BSYNC B0 ;  /* 0x0000000000007941 */ /* 0x000fea0003800000 */
.L_x_3102:
        /* <DEDUP_REMOVED lines=27> */
.L_x_3105:
[----:B------:R-:W-:Y:S05]  /*2130*/  BSYNC B0 ;  /* 0x0000000000007941 */ /* 0x000fea0003800000 */
.L_x_3104:
[----:B------:R-:W-:Y:S06]  /*2140*/  BAR.SYNC.DEFER_BLOCKING 0x0 ;  /* 0x0000000000007b1d */ /* 0x000fec0000010000 */
[----:B------:R-:W-:Y:S05]  /*2150*/  @P3 EXIT ;  /* 0x000000000000394d */ /* 0x000fea0003800000 */
[----:B------:R-:W-:Y:S05]  /*2160*/  @P2 EXIT ;  /* 0x000000000000294d */ /* 0x000fea0003800000 */
[----:B------:R-:W2:Y:S01]  /*2170*/  S2UR UR4, SR_CTAID.Z ;  /* 0x00000000000479c3 */ /* 0x000ea20000002700 */
[----:B01----:R-:W-:Y:S01]  /*2180*/  IMAD.MOV.U32 R4, RZ, RZ, c[0x0][0x14] ;  /* 0x00000500ff047624 */ /* 0x003fe200078e00ff */
[----:B------:R-:W-:Y:S01]  /*2190*/  IADD3 R16, R13, 0x10, RZ ;  /* 0x000000100d107810 */ /* 0x000fe20007ffe0ff */
[----:B------:R-:W-:Y:S01]  /*21a0*/  IMAD R3, R3, c[0x0][0xc], RZ ;  /* 0x0000030003037a24 */ /* 0x000fe200078e02ff */
[----:B------:R-:W-:Y:S01]  /*21b0*/  IADD3 R8, R13, 0x20, RZ ;  /* 0x000000200d087810 */ /* 0x000fe20007ffe0ff */
[----:B------:R-:W-:Y:S01]  /*21c0*/  IMAD R4, R4, 0xc0, RZ ;  /* 0x000000c004047824 */ /* 0x000fe200078e02ff */
[----:B------:R-:W-:-:S02]  /*21d0*/  F2FP.PACK_AB R14, R6, R7 ;  /* 0x00000007060e723e */ /* 0x000fc400000000ff */
[----:B------:R-:W0:Y:S01]  /*21e0*/  S2UR UR5, SR_CTAID.X ;  /* 0x00000000000579c3 */ /* 0x000e220000002500 */
[----:B------:R-:W-:Y:S02]  /*21f0*/  F2FP.PACK_AB R12, R15, R12 ;  /* 0x0000000c0f0c723e */ /* 0x000fe400000000ff */
[C---:B------:R-:W-:Y:S02]  /*2200*/  IADD3 R15, R13.reuse, 0x40, RZ ;  /* 0x000000400d0f7810 */ /* 0x040fe40007ffe0ff */
[----:B------:R-:W-:Y:S02]  /*2210*/  PRMT R28, R14, 0x7632, R28 ;  /* 0x000076320e1c7816 */ /* 0x000fe4000000001c */
[----:B------:R-:W-:Y:S02]  /*2220*/  PRMT R29, R12, 0x7632, R29 ;  /* 0x000076320c1d7816 */ /* 0x000fe4000000001d */
[----:B------:R-:W-:Y:S02]  /*2230*/  IADD3 R27, R13, 0x60, RZ ;  /* 0x000000600d1b7810 */ /* 0x000fe40007ffe0ff */
[----:B------:R-:W-:-:S02]  /*2240*/  F2FP.PACK_AB R25, R2, R25 ;  /* 0x000000190219723e */ /* 0x000fc400000000ff */
[----:B------:R-:W-:Y:S02]  /*2250*/  F2FP.PACK_AB R20, R23, R20 ;  /* 0x000000141714723e */ /* 0x000fe400000000ff */
[----:B------:R-:W-:Y:S01]  /*2260*/  F2FP.PACK_AB R18, R21, R18 ;  /* 0x000000121512723e */ /* 0x000fe200000000ff */
[----:B--2---:R-:W-:Y:S01]  /*2270*/  UIMAD UR4, UR4, 0xc0, URZ ;  /* 0x000000c0040478a4 */ /* 0x004fe2000f8e023f */
[----:B------:R-:W-:Y:S01]  /*2280*/  F2FP.PACK_AB R0, R19, R0 ;  /* 0x000000001300723e */ /* 0x000fe200000000ff */
[----:B0-----:R-:W-:Y:S02]  /*2290*/  IMAD R17, R4, UR5, RZ ;  /* 0x0000000504117c24 */ /* 0x001fe4000f8e02ff */
[----:B------:R-:W-:Y:S01]  /*22a0*/  USHF.R.S32.HI UR5, URZ, 0x1f, UR4 ;  /* 0x0000001f3f057899 */ /* 0x000fe20008011404 */
[----:B------:R-:W-:Y:S02]  /*22b0*/  IMAD R4, R3, R4, RZ ;  /* 0x0000000403047224 */ /* 0x000fe400078e02ff */
        /* <DEDUP_REMOVED lines=78> */
.L_x_3075:
        /* <DEDUP_REMOVED lines=20> */
.L_x_3076:
[----:B------:R-:W-:Y:S01]  /*28e0*/  MOV R9, 0xff7fffff ;  /* 0xff7fffff00097802 */ /* 0x000fe20000000f00 */
[----:B------:R-:W-:Y:S01]  /*28f0*/  IMAD.MOV.U32 R10, RZ, RZ, 0x10 ;  /* 0x00000010ff0a7424 */ /* 0x000fe200078e00ff */
[----:B------:R-:W-:Y:S01]  /*2900*/  MOV R12, 0xffffffff ;  /* 0xffffffff000c7802 */ /* 0x000fe20000000f00 */
[----:B------:R-:W-:Y:S01]  /*2910*/  IMAD.MOV.U32 R11, RZ, RZ, 0x1f ;  /* 0x0000001fff0b7424 */ /* 0x000fe200078e00ff */
[----:B------:R-:W-:Y:S02]  /*2920*/  MOV R6, 0x2940 ;  /* 0x0000294000067802 */ /* 0x000fe40000000f00 */
[----:B------:R-:W-:Y:S05]  /*2930*/  CALL.REL.NOINC `($__internal_73_$__cuda_sm70_shflsync_bfly_p) ;  /* 0x0000014000007944 */ /* 0x000fea0003c00000 */
[----:B-1----:R-:W-:Y:S01]  /*2940*/  IMAD.MOV.U32 R6, RZ, RZ, R10 ;  /* 0x000000ffff067224 */ /* 0x002fe200078e000a */
[----:B0-----:R-:W-:Y:S05]  /*2950*/  BRA `(.L_x_3106) ;  /* 0xffffd81000007947 */ /* 0x001fea000383ffff */
.L_x_3077:
[----:B------:R-:W-:Y:S01]  /*2960*/  HFMA2.MMA R11, -RZ, RZ, 0, 1.847743988037109375e-06 ;  /* 0x0000001fff0b7435 */ /* 0x000fe200000001ff */
[----:B------:R-:W-:Y:S01]  /*2970*/  IMAD.MOV.U32 R10, RZ, RZ, 0x8 ;  /* 0x00000008ff0a7424 */ /* 0x000fe200078e00ff */
[----:B------:R-:W-:Y:S01]  /*2980*/  MOV R6, 0x29b0 ;  /* 0x000029b000067802 */ /* 0x000fe20000000f00 */
[----:B------:R-:W-:-:S03]  /*2990*/  IMAD.MOV.U32 R12, RZ, RZ, -0x1 ;  /* 0xffffffffff0c7424 */ /* 0x000fc600078e00ff */
[----:B------:R-:W-:Y:S05]  /*29a0*/  CALL.REL.NOINC `($__internal_73_$__cuda_sm70_shflsync_bfly_p) ;  /* 0x000000d000007944 */ /* 0x000fea0003c00000 */
[----:B01----:R-:W-:Y:S01]  /*29b0*/  FMNMX.FTZ R9, R9, R10, !PT ;  /* 0x0000000a09097209 */ /* 0x003fe20007810000 */
[----:B------:R-:W-:Y:S01]  /*29c0*/  IMAD.MOV.U32 R10, RZ, RZ, 0x4 ;  /* 0x00000004ff0a7424 */ /* 0x000fe200078e00ff */
[----:B------:R-:W-:Y:S01]  /*29d0*/  MOV R11, 0x1f ;  /* 0x0000001f000b7802 */ /* 0x000fe20000000f00 */
[----:B------:R-:W-:Y:S01]  /*29e0*/  IMAD.MOV.U32 R12, RZ, RZ, -0x1 ;  /* 0xffffffffff0c7424 */ /* 0x000fe200078e00ff */
[----:B------:R-:W-:-:S02]  /*29f0*/  MOV R6, 0x2a10 ;  /* 0x00002a1000067802 */ /* 0x000fc40000000f00 */
[----:B------:R-:W-:Y:S05]  /*2a00*/  CALL.REL.NOINC `($__internal_73_$__cuda_sm70_shflsync_bfly_p) ;  /* 0x0000007000007944 */ /* 0x000fea0003c00000 */
[----:B0-----:R-:W-:Y:S01]  /*2a10*/  HFMA2.MMA R11, -RZ, RZ, 0, 1.847743988037109375e-06 ;  /* 0x0000001fff0b7435 */ /* 0x001fe200000001ff */
[----:B-1----:R-:W-:Y:S01]  /*2a20*/  FMNMX.FTZ R9, R9, R10, !PT ;  /* 0x0000000a09097209 */ /* 0x002fe20007810000 */
[----:B------:R-:W-:Y:S01]  /*2a30*/  IMAD.MOV.U32 R10, RZ, RZ, 0x2 ;  /* 0x00000002ff0a7424 */ /* 0x000fe200078e00ff */
[----:B------:R-:W-:Y:S01]  /*2a40*/  MOV R6, 0x2a70 ;  /* 0x00002a7000067802 */ /* 0x000fe20000000f00 */
[----:B------:R-:W-:-:S02]  /*2a50*/  IMAD.MOV.U32 R12, RZ, RZ, -0x1 ;  /* 0xffffffffff0c7424 */ /* 0x000fc400078e00ff */
[----:B------:R-:W-:Y:S05]  /*2a60*/  CALL.REL.NOINC `($__internal_73_$__cuda_sm70_shflsync_bfly_p) ;  /* 0x0000001000007944 */ /* 0x000fea0003c00000 */
[----:B01----:R-:W-:Y:S05]  /*2a70*/  BRA `(.L_x_3107) ;  /* 0xffffd77000007947 */ /* 0x003fea000383ffff */
        .weak           $__internal_73_$__cuda_sm70_shflsync_bfly_p
        .type           $__internal_73_$__cuda_sm70_shflsync_bfly_p,@function
        .size           $__internal_73_$__cuda_sm70_shflsync_bfly_p,(.L_x_23240 - $__internal_73_$__cuda_sm70_shflsync_bfly_p)
$__internal_73_$__cuda_sm70_shflsync_bfly_p:
[----:B------:R-:W-:Y:S01]  /*2a80*/  MOV R7, 0x0 ;  /* 0x0000000000077802 */ /* 0x000fe20000000f00 */
[----:B------:R-:W-:Y:S04]  /*2a90*/  WARPSYNC R12 ;  /* 0x0000000c00007348 */ /* 0x000fe80003800000 */
[----:B------:R0:W1:Y:S01]  /*2aa0*/  SHFL.BFLY PT, R10, R9, R10, R11 ;  /* 0x0c00000a090a7389 */ /* 0x00006200000e000b */
[----:B------:R-:W-:Y:S05]  /*2ab0*/  RET.REL.NODEC R6 `(_ZN4vllm25paged_attention_v1_kernelIthLi192ELi16ELi128ELNS_18Fp8KVCacheDataTypeE2ELb0EEEvPT_PKS2_PKT0_S8_ifPKiSA_iPKfiiiSC_SC_iiiii) ;  /* 0xffffd54006007950 */ /* 0x000fea0003c3ffff */
.L_x_3108:
        /* <DEDUP_REMOVED lines=12> */
.L_x_23240:


//--------------------- .text._ZN4vllm25paged_attention_v1_kernelIthLi128ELi16ELi128ELNS_18Fp8KVCacheDataTypeE2ELb0EEEvPT_PKS2_PKT0_S8_ifPKiSA_iPKfiiiSC_SC_iiiii --------------------------
	.section	.text._ZN4vllm25paged_attention_v1_kernelIthLi128ELi16ELi128ELNS_18Fp8KVCacheDataTypeE2ELb0EEEvPT_PKS2_PKT0_S8_ifPKiSA_iPKfiiiSC_SC_iiiii,"ax",@progbits
	.sectioninfo	@"SHI_REGISTERS=32"
	.align	128
        .global         _ZN4vllm25paged_attention_v1_kernelIthLi128ELi16ELi128ELNS_18Fp8KVCacheDataTypeE2ELb0EEEvPT_PKS2_PKT0_S8_ifPKiSA_iPKfiiiSC_SC_iiiii
        .type           _ZN4vllm25paged_attention_v1_kernelIthLi128ELi16ELi128ELNS_18Fp8KVCacheDataTypeE2ELb0EEEvPT_PKS2_PKT0_S8_ifPKiSA_iPKfiiiSC_SC_iiiii,@function
        .size           _ZN4vllm25paged_attention_v1_kernelIthLi128ELi16ELi128ELNS_18Fp8KVCacheDataTypeE2ELb0EEEvPT_PKS2_PKT0_S8_ifPKiSA_iPKfiiiSC_SC_iiiii,(.L_x_23241 - _ZN4vllm25paged_attention_v1_kernelIthLi128ELi16ELi128ELNS_18Fp8KVCacheDataTypeE2ELb0EEEvPT_PKS2_PKT0_S8_ifPKiSA_iPKfiiiSC_SC_iiiii)
        .other          _ZN4vllm25paged_attention_v1_kernelIthLi128ELi16ELi128ELNS_18Fp8KVCacheDataTypeE2ELb0EEEvPT_PKS2_PKT0_S8_ifPKiSA_iPKfiiiSC_SC_iiiii,@"STO_CUDA_ENTRY STV_DEFAULT"
_ZN4vllm25paged_attention_v1_kernelIthLi128ELi16ELi128ELNS_18Fp8KVCacheDataTypeE2ELb0EEEvPT_PKS2_PKT0_S8_ifPKiSA_iPKfiiiSC_SC_iiiii:
.text._ZN4vllm25paged_attention_v1_kernelIthLi128ELi16ELi128ELNS_18Fp8KVCacheDataTypeE2ELb0EEEvPT_PKS2_PKT0_S8_ifPKiSA_iPKfiiiSC_SC_iiiii:
        /* <DEDUP_REMOVED lines=23> */
.L_x_3136:
        /* <DEDUP_REMOVED lines=8> */
.L_x_3137:
        /* <DEDUP_REMOVED lines=28> */
.L_x_3116:
        /* <DEDUP_REMOVED lines=11> */
.L_x_3115:
[----:B------:R-:W-:Y:S05]  /*0460*/  BSYNC B1 ;  /* 0x0000000000017941 */ /* 0x000fea0003800000 */
.L_x_3114:
[----:B------:R-:W-:Y:S05]  /*0470*/  @!P2 BRA `(.L_x_3113) ;  /* 0x00000c000000a947 */ /* 0x000fea0003800000 */
[----:B------:R-:W-:Y:S01]  /*0480*/  IMAD.IADD R7, R4, 0x1, -R11 ;  /* 0x0000000104077824 */ /* 0x000fe200078e0a0b */
[----:B0-----:R-:W-:Y:S01]  /*0490*/  LEA R9, R11, 0x20, 0x2 ;  /* 0x000000200b097811 */ /* 0x001fe200078e10ff */
[----:B------:R-:W-:Y:S01]  /*04a0*/  BSSY B1, `(.L_x_3117) ;  /* 0x000006b000017945 */ /* 0x000fe20003800000 */
[----:B------:R-:W-:Y:S02]  /*04b0*/  PLOP3.LUT P0, PT, PT, PT, PT, 0x80, 0x0 ;  /* 0x000000000000781c */ /* 0x000fe40003f0f070 */
[----:B------:R-:W-:-:S02]  /*04c0*/  ISETP.GT.AND P2, PT, R7, 0x600, PT ;  /* 0x000006000700780c */ /* 0x000fc40003f44270 */
[----:B------:R-:W-:-:S11]  /*04d0*/  IADD3 R9, R9, 0x400, RZ ;  /* 0x0000040009097810 */ /* 0x000fd60007ffe0ff */
[----:B------:R-:W-:Y:S05]  /*04e0*/  @!P2 BRA `(.L_x_3118) ;  /* 0x000006600000a947 */ /* 0x000fea0003800000 */
[----:B------:R-:W-:Y:S02]  /*04f0*/  PLOP3.LUT P0, PT, PT, PT, PT, 0x8, 0x0 ;  /* 0x000000000000781c */ /* 0x000fe40003f0e170 */
[----:B------:R-:W-:Y:S02]  /*0500*/  IADD3 R7, R4, -0x600, RZ ;  /* 0xfffffa0004077810 */ /* 0x000fe40007ffe0ff */
.L_x_3119:
        /* <DEDUP_REMOVED lines=100> */
.L_x_3118:
[----:B------:R-:W-:Y:S05]  /*0b50*/  BSYNC B1 ;  /* 0x0000000000017941 */ /* 0x000fea0003800000 */
.L_x_3117:
        /* <DEDUP_REMOVED lines=55> */
.L_x_3121:
[----:B------:R-:W-:Y:S05]  /*0ed0*/  BSYNC B1 ;  /* 0x0000000000017941 */ /* 0x000fea0003800000 */
.L_x_3120:
        /* <DEDUP_REMOVED lines=26> */
.L_x_3113:
[----:B------:R-:W-:Y:S05]  /*1080*/  BSYNC B0 ;  /* 0x0000000000007941 */ /* 0x000fea0003800000 */
.L_x_3112:
        /* <DEDUP_REMOVED lines=35> */
[----:B------:R-:W-:Y:S02]  /*12c0*/  LEA R8, R5, 0x20, 0x2 ;  /* 0x0000002005087811 */ /* 0x000fe400078e10ff */
[----:B------:R-:W-:-:S03]  /*12d0*/  MOV R9, R5 ;  /* 0x0000000500097202 */ /* 0x000fc60000000f00 */
.L_x_3126:
        /* <DEDUP_REMOVED lines=8> */
.L_x_3125:
[----:B0-----:R-:W-:Y:S05]  /*1360*/  BSYNC B1 ;  /* 0x0000000000017941 */ /* 0x001fea0003800000 */
.L_x_3124:
        /* <DEDUP_REMOVED lines=10> */
.L_x_3129:
        /* <DEDUP_REMOVED lines=52> */
.L_x_3128:
[----:B------:R-:W-:Y:S05]  /*1750*/  BSYNC B1 ;  /* 0x0000000000017941 */ /* 0x000fea0003800000 */
.L_x_3127:
        /* <DEDUP_REMOVED lines=31> */
.L_x_3131:
[----:B------:R-:W-:Y:S05]  /*1950*/  BSYNC B1 ;  /* 0x0000000000017941 */ /* 0x000fea0003800000 */
.L_x_3130:
        /* <DEDUP_REMOVED lines=14> */
.L_x_3123:
[----:B------:R-:W-:Y:S05]  /*1a40*/  BSYNC B0 ;  /* 0x0000000000007941 */ /* 0x000fea0003800000 */
.L_x_3122:
[----:B------:R-:W-:Y:S01]  /*1a50*/  BAR.SYNC.DEFER_BLOCKING 0x0 ;  /* 0x0000000000007b1d */ /* 0x000fe20000010000 */
[----:B0-----:R-:W-:Y:S01]  /*1a60*/  LOP3.LUT R4, R3, 0x1, RZ, 0xc0, !PT ;  /* 0x0000000103047812 */ /* 0x001fe200078ec0ff */
[----:B------:R-:W-:Y:S01]  /*1a70*/  HFMA2.MMA R25, -RZ, RZ, 0, 0 ;  /* 0x00000000ff197435 */ /* 0x000fe200000001ff */
[----:B------:R-:W-:Y:S01]  /*1a80*/  LOP3.LUT R6, R5, 0xffffffc0, RZ, 0xc0, !PT ;  /* 0xffffffc005067812 */ /* 0x000fe200078ec0ff */
[----:B------:R-:W-:Y:S02]  /*1a90*/  CS2R R20, SRZ ;  /* 0x0000000000147805 */ /* 0x000fe4000001ff00 */
[----:B------:R-:W-:Y:S01]  /*1aa0*/  BAR.SYNC.DEFER_BLOCKING 0x0 ;  /* 0x0000000000007b1d */ /* 0x000fe20000010000 */
[----:B------:R-:W-:Y:S01]  /*1ab0*/  ISETP.NE.AND P2, PT, R4, RZ, PT ;  /* 0x000000ff0400720c */ /* 0x000fe20003f45270 */
[----:B------:R-:W-:Y:S01]  /*1ac0*/  IMAD.MOV.U32 R23, RZ, RZ, RZ ;  /* 0x000000ffff177224 */ /* 0x000fe200078e00ff */
[----:B------:R-:W-:Y:S01]  /*1ad0*/  LEA.HI R15, R3, R3, RZ, 0x1 ;  /* 0x00000003030f7211 */ /* 0x000fe200078f08ff */
[----:B------:R-:W-:Y:S01]  /*1ae0*/  CS2R R18, SRZ ;  /* 0x0000000000127805 */ /* 0x000fe2000001ff00 */
[----:B------:R-:W-:Y:S01]  /*1af0*/  ISETP.NE.OR P5, PT, R6, 0x40, P2 ;  /* 0x000000400600780c */ /* 0x000fe200017a5670 */
[----:B------:R-:W-:Y:S01]  /*1b00*/  BSSY B0, `(.L_x_3132) ;  /* 0x0000025000007945 */ /* 0x000fe20003800000 */
[----:B------:R-:W-:-:S02]  /*1b10*/  ISETP.GT.OR P0, PT, R5, 0x3f, P2 ;  /* 0x0000003f0500780c */ /* 0x000fc40001704670 */
[C---:B------:R-:W-:Y:S02]  /*1b20*/  LOP3.LUT R4, R5.reuse, 0xffffffe0, RZ, 0xc0, !PT ;  /* 0xffffffe005047812 */ /* 0x040fe400078ec0ff */
[----:B------:R-:W-:Y:S02]  /*1b30*/  SHF.R.S32.HI R15, RZ, 0x1, R15 ;  /* 0x00000001ff0f7819 */ /* 0x000fe4000001140f */
[----:B------:R-:W-:Y:S01]  /*1b40*/  ISETP.NE.OR P4, PT, R4, 0x20, P2 ;  /* 0x000000200400780c */ /* 0x000fe20001785670 */
[----:B------:R-:W-:Y:S01]  /*1b50*/  IMAD.MOV.U32 R4, RZ, RZ, RZ ;  /* 0x000000ffff047224 */ /* 0x000fe200078e00ff */
[----:B------:R-:W-:Y:S01]  /*1b60*/  LEA R3, R0, R15, 0x7 ;  /* 0x0000000f00037211 */ /* 0x000fe200078e38ff */
[----:B------:R-:W-:Y:S01]  /*1b70*/  IMAD.MOV.U32 R0, RZ, RZ, RZ ;  /* 0x000000ffff007224 */ /* 0x000fe200078e00ff */
[C---:B------:R-:W-:Y:S02]  /*1b80*/  IADD3 R7, R5.reuse, 0x1f, RZ ;  /* 0x0000001f05077810 */ /* 0x040fe40007ffe0ff */
[----:B------:R-:W-:-:S02]  /*1b90*/  ISETP.GT.OR P1, PT, R5, 0x1f, P2 ;  /* 0x0000001f0500780c */ /* 0x000fc40001724670 */
[----:B------:R-:W-:Y:S01]  /*1ba0*/  ISETP.GT.U32.AND P3, PT, R7, 0x3e, PT ;  /* 0x0000003e0700780c */ /* 0x000fe20003f64070 */
        /* <DEDUP_REMOVED lines=26> */
.L_x_3133:
[----:B0-----:R-:W-:Y:S05]  /*1d50*/  BSYNC B0 ;  /* 0x0000000000007941 */ /* 0x001fea0003800000 */
.L_x_3132:
        /* <DEDUP_REMOVED lines=28> */
.L_x_3135:
[----:B0-----:R-:W-:Y:S05]  /*1f20*/  BSYNC B0 ;  /* 0x0000000000007941 */ /* 0x001fea0003800000 */
.L_x_3134:
        /* <DEDUP_REMOVED lines=10> */
[----:B------:R-:W-:Y:S02]  /*1fd0*/  IADD3 R8, R15, 0x10, RZ ;  /* 0x000000100f087810 */ /* 0x000fe40007ffe0ff */
[----:B------:R-:W-:Y:S02]  /*1fe0*/  SHF.L.U32 R3, R3, 0x7, RZ ;  /* 0x0000000703037819 */ /* 0x000fe400000006ff */
[C---:B------:R-:W-:Y:S02]  /*1ff0*/  IADD3 R12, R15.reuse, 0x30, RZ ;  /* 0x000000300f0c7810 */ /* 0x040fe40007ffe0ff */
[----:B------:R-:W-:Y:S02]  /*2000*/  IADD3 R29, R15, 0x60, RZ ;  /* 0x000000600f1d7810 */ /* 0x000fe40007ffe0ff */
[----:B------:R-:W-:Y:S02]  /*2010*/  F2FP.PACK_AB R25, R25, R4 ;  /* 0x000000041919723e */ /* 0x000fe400000000ff */
[----:B------:R-:W-:-:S02]  /*2020*/  IADD3 R27, R15, 0x70, RZ ;  /* 0x000000700f1b7810 */ /* 0x000fc40007ffe0ff */
[----:B------:R-:W-:Y:S02]  /*2030*/  F2FP.PACK_AB R20, R23, R20 ;  /* 0x000000141714723e */ /* 0x000fe400000000ff */
[----:B------:R-:W-:Y:S01]  /*2040*/  F2FP.PACK_AB R18, R21, R18 ;  /* 0x000000121512723e */ /* 0x000fe200000000ff */
[----:B0-----:R-:W-:Y:S01]  /*2050*/  IMAD R2, R5, c[0x0][0x14], RZ ;  /* 0x0000050005027a24 */ /* 0x001fe200078e02ff */
[----:B-1----:R-:W-:Y:S01]  /*2060*/  USHF.L.U32 UR4, UR4, 0x7, URZ ;  /* 0x0000000704047899 */ /* 0x002fe2000800063f */
[----:B------:R-:W-:Y:S02]  /*2070*/  SHF.R.S32.HI R5, RZ, 0x1f, R3 ;  /* 0x0000001fff057819 */ /* 0x000fe40000011403 */
[----:B------:R-:W-:Y:S01]  /*2080*/  IMAD.SHL.U32 R2, R2, 0x80, RZ ;  /* 0x0000008002027824 */ /* 0x000fe200078e00ff */
[----:B------:R-:W-:Y:S01]  /*2090*/  USHF.R.S32.HI UR5, URZ, 0x1f, UR4 ;  /* 0x0000001f3f057899 */ /* 0x000fe20008011404 */
[----:B------:R-:W-:-:S03]  /*20a0*/  F2FP.PACK_AB R0, R19, R0 ;  /* 0x000000001300723e */ /* 0x000fc600000000ff */
        /* <DEDUP_REMOVED lines=48> */
.L_x_3109:
        /* <DEDUP_REMOVED lines=20> */
.L_x_3110:
[----:B------:R-:W-:Y:S01]  /*24f0*/  IMAD.MOV.U32 R9, RZ, RZ, -0x800001 ;  /* 0xff7fffffff097424 */ /* 0x000fe200078e00ff */
[----:B------:R-:W-:Y:S01]  /*2500*/  MOV R10, 0x10 ;  /* 0x00000010000a7802 */ /* 0x000fe20000000f00 */
[----:B------:R-:W-:Y:S01]  /*2510*/  IMAD.MOV.U32 R11, RZ, RZ, 0x1f ;  /* 0x0000001fff0b7424 */ /* 0x000fe200078e00ff */
[----:B------:R-:W-:Y:S02]  /*2520*/  MOV R12, 0xffffffff ;  /* 0xffffffff000c7802 */ /* 0x000fe40000000f00 */
[----:B------:R-:W-:Y:S02]  /*2530*/  MOV R6, 0x2550 ;  /* 0x0000255000067802 */ /* 0x000fe40000000f00 */
[----:B------:R-:W-:Y:S05]  /*2540*/  CALL.REL.NOINC `($__internal_74_$__cuda_sm70_shflsync_bfly_p) ;  /* 0x0000014000007944 */ /* 0x000fea0003c00000 */
[----:B-1----:R-:W-:Y:S01]  /*2550*/  IMAD.MOV.U32 R6, RZ, RZ, R10 ;  /* 0x000000ffff067224 */ /* 0x002fe200078e000a */
[----:B0-----:R-:W-:Y:S05]  /*2560*/  BRA `(.L_x_3136) ;  /* 0xffffdc0000007947 */ /* 0x001fea000383ffff */
.L_x_3111:
[----:B------:R-:W-:Y:S01]  /*2570*/  HFMA2.MMA R10, -RZ, RZ, 0, 4.76837158203125e-07 ;  /* 0x00000008ff0a7435 */ /* 0x000fe200000001ff */
[----:B------:R-:W-:Y:S01]  /*2580*/  IMAD.MOV.U32 R11, RZ, RZ, 0x1f ;  /* 0x0000001fff0b7424 */ /* 0x000fe200078e00ff */
[----:B------:R-:W-:Y:S02]  /*2590*/  MOV R12, 0xffffffff ;  /* 0xffffffff000c7802 */ /* 0x000fe40000000f00 */
[----:B------:R-:W-:-:S02]  /*25a0*/  MOV R6, 0x25c0 ;  /* 0x000025c000067802 */ /* 0x000fc40000000f00 */
[----:B------:R-:W-:Y:S05]  /*25b0*/  CALL.REL.NOINC `($__internal_74_$__cuda_sm70_shflsync_bfly_p) ;  /* 0x000000d000007944 */ /* 0x000fea0003c00000 */
[----:B0-----:R-:W-:Y:S01]  /*25c0*/  HFMA2.MMA R11, -RZ, RZ, 0, 1.847743988037109375e-06 ;  /* 0x0000001fff0b7435 */ /* 0x001fe200000001ff */
[----:B-1----:R-:W-:Y:S01]  /*25d0*/  FMNMX.FTZ R9, R9, R10, !PT ;  /* 0x0000000a09097209 */ /* 0x002fe20007810000 */
[----:B------:R-:W-:Y:S01]  /*25e0*/  IMAD.MOV.U32 R10, RZ, RZ, 0x4 ;  /* 0x00000004ff0a7424 */ /* 0x000fe200078e00ff */
[----:B------:R-:W-:Y:S01]  /*25f0*/  MOV R6, 0x2620 ;  /* 0x0000262000067802 */ /* 0x000fe20000000f00 */
[----:B------:R-:W-:-:S02]  /*2600*/  IMAD.MOV.U32 R12, RZ, RZ, -0x1 ;  /* 0xffffffffff0c7424 */ /* 0x000fc400078e00ff */
[----:B------:R-:W-:Y:S05]  /*2610*/  CALL.REL.NOINC `($__internal_74_$__cuda_sm70_shflsync_bfly_p) ;  /* 0x0000007000007944 */ /* 0x000fea0003c00000 */
[----:B01----:R-:W-:Y:S01]  /*2620*/  FMNMX.FTZ R9, R9, R10, !PT ;  /* 0x0000000a09097209 */ /* 0x003fe20007810000 */
[----:B------:R-:W-:Y:S01]  /*2630*/  IMAD.MOV.U32 R11, RZ, RZ, 0x1f ;  /* 0x0000001fff0b7424 */ /* 0x000fe200078e00ff */
[----:B------:R-:W-:-:S02]  /*2640*/  MOV R10, 0x2 ;  /* 0x00000002000a7802 */ /* 0x000fc40000000f00 */
[----:B------:R-:W-:Y:S02]  /*2650*/  MOV R12, 0xffffffff ;  /* 0xffffffff000c7802 */ /* 0x000fe40000000f00 */
[----:B------:R-:W-:Y:S02]  /*2660*/  MOV R6, 0x2680 ;  /* 0x0000268000067802 */ /* 0x000fe40000000f00 */
[----:B------:R-:W-:Y:S05]  /*2670*/  CALL.REL.NOINC `($__internal_74_$__cuda_sm70_shflsync_bfly_p) ;  /* 0x0000001000007944 */ /* 0x000fea0003c00000 */
[----:B01----:R-:W-:Y:S05]  /*2680*/  BRA `(.L_x_3137) ;  /* 0xffffdb6000007947 */ /* 0x003fea000383ffff */
        .weak           $__internal_74_$__cuda_sm70_shflsync_bfly_p
        .type           $__internal_74_$__cuda_sm70_shflsync_bfly_p,@function
        .size           $__internal_74_$__cuda_sm70_shflsync_bfly_p,(.L_x_23241 - $__internal_74_$__cuda_sm70_shflsync_bfly_p)
$__internal_74_$__cuda_sm70_shflsync_bfly_p:
[----:B------:R-:W-:Y:S01]  /*2690*/  IMAD.MOV.U32 R7, RZ, RZ, 0x0 ;  /* 0x00000000ff077424 */ /* 0x000fe200078e00ff */
[----:B------:R-:W-:Y:S04]  /*26a0*/  WARPSYNC R12 ;  /* 0x0000000c00007348 */ /* 0x000fe80003800000 */
[----:B------:R0:W1:Y:S01]  /*26b0*/  SHFL.BFLY PT, R10, R9, R10, R11 ;  /* 0x0c00000a090a7389 */ /* 0x00006200000e000b */
[----:B------:R-:W-:Y:S05]  /*26c0*/  RET.REL.NODEC R6 `(_ZN4vllm25paged_attention_v1_kernelIthLi128ELi16ELi128ELNS_18Fp8KVCacheDataTypeE2ELb0EEEvPT_PKS2_PKT0_S8_ifPKiSA_iPKfiiiSC_SC_iiiii) ;  /* 0xffffd93006007950 */ /* 0x000fea0003c3ffff */
.L_x_3138:
        /* <DEDUP_REMOVED lines=11> */
.L_x_23241:


//--------------------- .text._ZN4vllm25paged_attention_v1_kernelIthLi120ELi16ELi128ELNS_18Fp8KVCacheDataTypeE2ELb0EEEvPT_PKS2_PKT0_S8_ifPKiSA_iPKfiiiSC_SC_iiiii --------------------------
	.section	.text._ZN4vllm25paged_attention_v1_kernelIthLi120ELi16ELi128ELNS_18Fp8KVCacheDataTypeE2ELb0EEEvPT_PKS2_PKT0_S8_ifPKiSA_iPKfiiiSC_SC_iiiii,"ax",@progbits
	.sectioninfo	@"SHI_REGISTERS=32"
	.align	128
        .global         _ZN4vllm25paged_attention_v1_kernelIthLi120ELi16ELi128ELNS_18Fp8KVCacheDataTypeE2ELb0EEEvPT_PKS2_PKT0_S8_ifPKiSA_iPKfiiiSC_SC_iiiii
        .type           _ZN4vllm25paged_attention_v1_kernelIthLi120ELi16ELi128ELNS_18Fp8KVCacheDataTypeE2ELb0EEEvPT_PKS2_PKT0_S8_ifPKiSA_iPKfiiiSC_SC_iiiii,@function
        .size           _ZN4vllm25paged_attention_v1_kernelIthLi120ELi16ELi128ELNS_18Fp8KVCacheDataTypeE2ELb0EEEvPT_PKS2_PKT0_S8_ifPKiSA_iPKfiiiSC_SC_iiiii,(.L_x_23242 - _ZN4vllm25paged_attention_v1_kernelIthLi120ELi16ELi128ELNS_18Fp8KVCacheDataTypeE2ELb0EEEvPT_PKS2_PKT0_S8_ifPKiSA_iPKfiiiSC_SC_iiiii)
        .other          _ZN4vllm25paged_attention_v1_kernelIthLi120ELi16ELi128ELNS_18Fp8KVCacheDataTypeE2ELb0EEEvPT_PKS2_PKT0_S8_ifPKiSA_iPKfiiiSC_SC_iiiii,@"STO_CUDA_ENTRY STV_DEFAULT"
_ZN4vllm25paged_attention_v1_kernelIthLi120ELi16ELi128ELNS_18Fp8KVCacheDataTypeE2ELb0EEEvPT_PKS2_PKT0_S8_ifPKiSA_iPKfiiiSC_SC_iiiii:
.text._ZN4vllm25paged_attention_v1_kernelIthLi120ELi16ELi128ELNS_18Fp8KVCacheDataTypeE2ELb0EEEvPT_PKS2_PKT0_S8_ifPKiSA_iPKfiiiSC_SC_iiiii:
        /* <DEDUP_REMOVED lines=23> */
.L_x_3176:
        /* <DEDUP_REMOVED lines=8> */
.L_x_3177:
        /* <DEDUP_REMOVED lines=19> */
[----:B-1----:R-:W-:Y:S02]  /*0320*/  MOV R10, R2 ;  /* 0x00000002000a7202 */ /* 0x002fe40000000f00 */
        /* <DEDUP_REMOVED lines=8> */
.L_x_3146:
        /* <DEDUP_REMOVED lines=11> */
.L_x_3145:
[----:B------:R-:W-:Y:S05]  /*0460*/  BSYNC B1 ;  /* 0x0000000000017941 */ /* 0x000fea0003800000 */
.L_x_3144:
        /* <DEDUP_REMOVED lines=10> */
.L_x_3149:
[----:B------:R-:W0:Y:S01]  /*0510*/  LDS R17, [R9+-0x400] ;  /* 0xfffc000009117984 */ /* 0x000e220000000800 */
[----:B------:R-:W-:-:S03]  /*0520*/  IADD3 R10, R10, 0x800, RZ ;  /* 0x000008000a0a7810 */ /* 0x000fc60007ffe0ff */
[----:B------:R-:W1:Y:S01]  /*0530*/  LDS R19, [R9+-0x200] ;  /* 0xfffe000009137984 */ /* 0x000e620000000800 */
[----:B------:R-:W-:-:S03]  /*0540*/  ISETP.GE.AND P2, PT, R10, R7, PT ;  /* 0x000000070a00720c */ /* 0x000fc60003f46270 */
[----:B------:R-:W3:Y:S04]  /*0550*/  LDS R21, [R9] ;  /* 0x0000000009157984 */ /* 0x000ee80000000800 */
[----:B------:R-:W4:Y:S04]  /*0560*/  LDS R23, [R9+0x200] ;  /* 0x0002000009177984 */ /* 0x000f280000000800 */
[----:B------:R-:W5:Y:S04]  /*0570*/  LDS R13, [R9+0x400] ;  /* 0x00040000090d7984 */ /* 0x000f680000000800 */
[----:B------:R-:W2:Y:S02]  /*0580*/  LDS R15, [R9+0x600] ;  /* 0x00060000090f7984 */ /* 0x000ea40000000800 */
[----:B0-2---:R-:W-:-:S02]  /*0590*/  FADD.FTZ R8, -R6, R17 ;  /* 0x0000001106087221 */ /* 0x005fc40000010100 */
[----:B------:R-:W0:Y:S01]  /*05a0*/  LDS R17, [R9+0x800] ;  /* 0x0008000009117984 */ /* 0x000e220000000800 */
[----:B-1----:R-:W-:-:S03]  /*05b0*/  FADD.FTZ R12, -R6, R19 ;  /* 0x00000013060c7221 */ /* 0x002fc60000010100 */
        /* <DEDUP_REMOVED lines=89> */
.L_x_3148:
[----:B------:R-:W-:Y:S05]  /*0b50*/  BSYNC B1 ;  /* 0x0000000000017941 */ /* 0x000fea0003800000 */
.L_x_3147:
        /* <DEDUP_REMOVED lines=55> */
.L_x_3151:
[----:B------:R-:W-:Y:S05]  /*0ed0*/  BSYNC B1 ;  /* 0x0000000000017941 */ /* 0x000fea0003800000 */
.L_x_3150:
        /* <DEDUP_REMOVED lines=26> */
.L_x_3143:
[----:B------:R-:W-:Y:S05]  /*1080*/  BSYNC B0 ;  /* 0x0000000000007941 */ /* 0x000fea0003800000 */
.L_x_3142:
[----:B0-2---:R-:W0:Y:S01]  /*1090*/  SHFL.BFLY PT, R6, R11, 0x10, 0x1f ;  /* 0x0e001f000b067f89 */ /* 0x005e2200000e0000 */
        /* <DEDUP_REMOVED lines=35> */
.L_x_3156:
        /* <DEDUP_REMOVED lines=8> */
.L_x_3155:
[----:B0-----:R-:W-:Y:S05]  /*1350*/  BSYNC B1 ;  /* 0x0000000000017941 */ /* 0x001fea0003800000 */
.L_x_3154:
        /* <DEDUP_REMOVED lines=10> */
.L_x_3159:
        /* <DEDUP_REMOVED lines=52> */
.L_x_3158:
[----:B------:R-:W-:Y:S05]  /*1740*/  BSYNC B1 ;  /* 0x0000000000017941 */ /* 0x000fea0003800000 */
.L_x_3157:
        /* <DEDUP_REMOVED lines=31> */
.L_x_3161:
[----:B------:R-:W-:Y:S05]  /*1940*/  BSYNC B1 ;  /* 0x0000000000017941 */ /* 0x000fea0003800000 */
.L_x_3160:
        /* <DEDUP_REMOVED lines=14> */
.L_x_3153:
[----:B------:R-:W-:Y:S05]  /*1a30*/  BSYNC B0 ;  /* 0x0000000000007941 */ /* 0x000fea0003800000 */
.L_x_3152:
[----:B------:R-:W-:Y:S01]  /*1a40*/  BAR.SYNC.DEFER_BLOCKING 0x0 ;  /* 0x0000000000007b1d */ /* 0x000fe20000010000 */
[----:B------:R-:W-:Y:S01]  /*1a50*/  LOP3.LUT R5, R2, 0xffffffc0, RZ, 0xc0, !PT ;  /* 0xffffffc002057812 */ /* 0x000fe200078ec0ff */
[----:B0-----:R-:W-:Y:S01]  /*1a60*/  CS2R R12, SRZ ;  /* 0x00000000000c7805 */ /* 0x001fe2000001ff00 */
[C---:B------:R-:W-:Y:S01]  /*1a70*/  LEA.HI R16, R4.reuse, R4, RZ, 0x1 ;  /* 0x0000000404107211 */ /* 0x040fe200078f08ff */
[----:B------:R-:W-:Y:S02]  /*1a80*/  IMAD.MOV.U32 R22, RZ, RZ, RZ ;  /* 0x000000ffff167224 */ /* 0x000fe400078e00ff */
[----:B------:R-:W-:Y:S01]  /*1a90*/  BAR.SYNC.DEFER_BLOCKING 0x0 ;  /* 0x0000000000007b1d */ /* 0x000fe20000010000 */
[----:B------:R-:W-:Y:S01]  /*1aa0*/  ISETP.NE.AND P0, PT, R5, 0x40, PT ;  /* 0x000000400500780c */ /* 0x000fe20003f05270 */
[----:B------:R-:W-:Y:S01]  /*1ab0*/  CS2R R20, SRZ ;  /* 0x0000000000147805 */ /* 0x000fe2000001ff00 */
[----:B------:R-:W-:Y:S01]  /*1ac0*/  SHF.R.S32.HI R16, RZ, 0x1, R16 ;  /* 0x00000001ff107819 */ /* 0x000fe20000011410 */
[----:B------:R-:W-:Y:S01]  /*1ad0*/  CS2R R18, SRZ ;  /* 0x0000000000127805 */ /* 0x000fe2000001ff00 */
[----:B------:R-:W-:Y:S01]  /*1ae0*/  IMAD.MOV.U32 R17, RZ, RZ, RZ ;  /* 0x000000ffff117224 */ /* 0x000fe200078e00ff */
        /* <DEDUP_REMOVED lines=15> */
.L_x_3163:
[----:B------:R-:W-:Y:S05]  /*1be0*/  BSYNC B0 ;  /* 0x0000000000007941 */ /* 0x000fea0003800000 */
.L_x_3162:
        /* <DEDUP_REMOVED lines=24> */
.L_x_3167:
[----:B------:R-:W-:Y:S05]  /*1d70*/  BSYNC B1 ;  /* 0x0000000000017941 */ /* 0x000fea0003800000 */
.L_x_3166:
[----:B0-2---:R-:W-:Y:S02]  /*1d80*/  @!P0 FADD.FTZ R17, R17, R14 ;  /* 0x0000000e11118221 */ /* 0x005fe40000010000 */
.L_x_3165:
[----:B------:R-:W-:Y:S05]  /*1d90*/  BSYNC B0 ;  /* 0x0000000000007941 */ /* 0x000fea0003800000 */
.L_x_3164:
        /* <DEDUP_REMOVED lines=15> */
[----:B------:R2:W-:Y:S02]  /*1e90*/  @!P0 STS [R3.X4], R17 ;  /* 0x0000001103008388 */ /* 0x0005e40000004800 */
.L_x_3169:
[----:B------:R-:W-:Y:S05]  /*1ea0*/  BSYNC B0 ;  /* 0x0000000000007941 */ /* 0x000fea0003800000 */
.L_x_3168:
        /* <DEDUP_REMOVED lines=24> */
.L_x_3173:
[----:B------:R-:W-:Y:S05]  /*2030*/  BSYNC B1 ;  /* 0x0000000000017941 */ /* 0x000fea0003800000 */
.L_x_3172:
[----:B0-2-4-:R-:W-:Y:S02]  /*2040*/  @!P0 FADD.FTZ R17, R17, R14 ;  /* 0x0000000e11118221 */ /* 0x015fe40000010000 */
.L_x_3171:
[----:B------:R-:W-:Y:S05]  /*2050*/  BSYNC B0 ;  /* 0x0000000000007941 */ /* 0x000fea0003800000 */
.L_x_3170:
[----:B------:R-:W-:Y:S01]  /*2060*/  BAR.SYNC.DEFER_BLOCKING 0x0 ;  /* 0x0000000000007b1d */ /* 0x000fe20000010000 */
[----:B------:R-:W-:-:S04]  /*2070*/  IADD3 R2, R2, 0x1f, RZ ;  /* 0x0000001f02027810 */ /* 0x000fc80007ffe0ff */
[----:B------:R-:W-:-:S13]  /*2080*/  ISETP.GT.U32.AND P0, PT, R2, 0x3e, PT ;  /* 0x0000003e0200780c */ /* 0x000fda0003f04070 */
[----:B------:R-:W-:Y:S05]  /*2090*/  @P0 EXIT ;  /* 0x000000000000094d */ /* 0x000fea0003800000 */
[----:B------:R-:W4:Y:S01]  /*20a0*/  S2R R23, SR_CTAID.Z ;  /* 0x0000000000177919 */ /* 0x000f220000002700 */
[----:B------:R-:W5:Y:S01]  /*20b0*/  S2UR UR4, SR_CTAID.X ;  /* 0x00000000000479c3 */ /* 0x000f620000002500 */
[----:B------:R-:W-:Y:S01]  /*20c0*/  ULDC UR5, c[0x0][0x14] ;  /* 0x0000050000057ab9 */ /* 0x000fe20000000800 */
[----:B------:R-:W-:Y:S01]  /*20d0*/  IMAD R0, R0, c[0x0][0xc], RZ ;  /* 0x0000030000007a24 */ /* 0x000fe200078e02ff */
[----:B------:R-:W-:Y:S01]  /*20e0*/  UIMAD UR5, UR5, 0x78, URZ ;  /* 0x00000078050578a4 */ /* 0x000fe2000f8e023f */
[----:B------:R-:W-:Y:S01]  /*20f0*/  ISETP.NE.AND P1, PT, R15, RZ, PT ;  /* 0x000000ff0f00720c */ /* 0x000fe20003f25270 */
[----:B------:R-:W-:Y:S01]  /*2100*/  BSSY B0, `(.L_x_3174) ;  /* 0x000003c000007945 */ /* 0x000fe20003800000 */
[----:B------:R-:W-:-:S03]  /*2110*/  ISETP.GT.AND P0, PT, R4, 0xf, PT ;  /* 0x0000000f0400780c */ /* 0x000fc60003f04270 */
[----:B------:R-:W-:Y:S01]  /*2120*/  IMAD R0, R0, UR5, RZ ;  /* 0x0000000500007c24 */ /* 0x000fe2000f8e02ff */
[----:B------:R-:W-:-:S04]  /*2130*/  ISETP.NE.OR P0, PT, R15, RZ, P0 ;  /* 0x000000ff0f00720c */ /* 0x000fc80000705670 */
[----:B------:R-:W-:Y:S01]  /*2140*/  SHF.R.S32.HI R25, RZ, 0x1f, R0 ;  /* 0x0000001fff197819 */ /* 0x000fe20000011400 */
[----:B----4-:R-:W-:Y:S01]  /*2150*/  IMAD R23, R23, 0x78, RZ ;  /* 0x0000007817177824 */ /* 0x010fe200078e02ff */
[----:B-----5:R-:W-:-:S04]  /*2160*/  UIMAD UR4, UR4, UR5, URZ ;  /* 0x00000005040472a4 */ /* 0x020fc8000f8e023f */
[----:B------:R-:W-:Y:S01]  /*2170*/  USHF.R.S32.HI UR5, URZ, 0x1f, UR4 ;  /* 0x0000001f3f057899 */ /* 0x000fe20008011404 */
[--C-:B------:R-:W-:Y:S02]  /*2180*/  SHF.R.S32.HI R2, RZ, 0x1f, R23.reuse ;  /* 0x0000001fff027819 */ /* 0x100fe40000011417 */
[----:B------:R-:W-:-:S04]  /*2190*/  IADD3 R23, P2, P3, R0, UR4, R23 ;  /* 0x0000000400177c10 */ /* 0x000fc8000fb5e017 */
[----:B------:R-:W-:Y:S01]  /*21a0*/  IADD3.X R25, R25, UR5, R2, P2, P3 ;  /* 0x0000000519197c10 */ /* 0x000fe200097e6402 */
[----:B------:R-:W-:Y:S05]  /*21b0*/  @P1 BRA `(.L_x_3175) ;  /* 0x0000030000001947 */ /* 0x000fea0003800000 */
[C---:B------:R-:W-:Y:S02]  /*21c0*/  IADD3 R0, R16.reuse, 0x10, RZ ;  /* 0x0000001010007810 */ /* 0x040fe40007ffe0ff */
[-C--:B0123--:R-:W-:Y:S02]  /*21d0*/  IADD3 R3, P1, R16, R23.reuse, RZ ;  /* 0x0000001710037210 */ /* 0x08ffe40007f3e0ff */
[----:B------:R-:W-:Y:S02]  /*21e0*/  IADD3 R5, P2, R0, R23, RZ ;  /* 0x0000001700057210 */ /* 0x000fe40007f5e0ff */
[-C--:B------:R-:W-:Y:S02]  /*21f0*/  LEA.HI.X.SX32 R6, R16, R25.reuse, 0x1, P1 ;  /* 0x0000001910067211 */ /* 0x080fe400008f0eff */
[----:B------:R-:W-:Y:S02]  /*2200*/  LEA R2, P1, R3, c[0x0][0x160], 0x1 ;  /* 0x0000580003027a11 */ /* 0x000fe400078208ff */
[----:B------:R-:W-:-:S02]  /*2210*/  LEA.HI.X.SX32 R0, R0, R25, 0x1, P2 ;  /* 0x0000001900007211 */ /* 0x000fc400010f0eff */
[----:B------:R-:W-:Y:S02]  /*2220*/  LEA R4, P2, R5, c[0x0][0x160], 0x1 ;  /* 0x0000580005047a11 */ /* 0x000fe400078408ff */
[----:B------:R-:W-:Y:S02]  /*2230*/  LEA.HI.X R3, R3, c[0x0][0x164], R6, 0x1, P1 ;  /* 0x0000590003037a11 */ /* 0x000fe400008f0c06 */
[C---:B------:R-:W-:Y:S02]  /*2240*/  IADD3 R14, R16.reuse, 0x20, RZ ;  /* 0x00000020100e7810 */ /* 0x040fe40007ffe0ff */
[C---:B------:R-:W-:Y:S02]  /*2250*/  IADD3 R6, R16.reuse, 0x30, RZ ;  /* 0x0000003010067810 */ /* 0x040fe40007ffe0ff */
        /* <DEDUP_REMOVED lines=17> */
[----:B------:R-:W-:Y:S02]  /*2370*/  F2FP.PACK_AB R24, R12, R13 ;  /* 0x0000000d0c18723e */ /* 0x000fe400000000ff */
[----:B------:R-:W-:Y:S02]  /*2380*/  LEA.HI.X.SX32 R13, R0, R25, 0x1, P1 ;  /* 0x00000019000d7211 */ /* 0x000fe400008f0eff */
[----:B------:R-:W-:Y:S01]  /*2390*/  LEA R12, P1, R14, c[0x0][0x160], 0x1 ;  /* 0x000058000e0c7a11 */ /* 0x000fe200078208ff */
[----:B------:R0:W-:Y:S01]  /*23a0*/  STG.E.U16 [R2.64], R24 ;  /* 0x0000001802007986 */ /* 0x0001e2000c101524 */
[----:B------:R-:W-:-:S02]  /*23b0*/  IADD3 R0, P2, R26, R23, RZ ;  /* 0x000000171a007210 */ /* 0x000fc40007f5e0ff */
[----:B------:R-:W-:Y:S02]  /*23c0*/  LEA.HI.X R13, R14, c[0x0][0x164], R13, 0x1, P1 ;  /* 0x000059000e0d7a11 */ /* 0x000fe400008f0c0d */
[----:B------:R-:W-:Y:S02]  /*23d0*/  LEA.HI.X.SX32 R15, R26, R25, 0x1, P2 ;  /* 0x000000191a0f7211 */ /* 0x000fe400010f0eff */
[C---:B------:R-:W-:Y:S02]  /*23e0*/  LEA R14, P1, R0.reuse, c[0x0][0x160], 0x1 ;  /* 0x00005800000e7a11 */ /* 0x040fe400078208ff */
[----:B------:R-:W-:Y:S02]  /*23f0*/  F2FP.PACK_AB R21, R21, R22 ;  /* 0x000000161515723e */ /* 0x000fe400000000ff */
[----:B------:R-:W-:Y:S02]  /*2400*/  LEA.HI.X R15, R0, c[0x0][0x164], R15, 0x1, P1 ;  /* 0x00005900000f7a11 */ /* 0x000fe400008f0c0f */
[----:B------:R-:W-:-:S02]  /*2410*/  PRMT R0, R24, 0x7632, R0 ;  /* 0x0000763218007816 */ /* 0x000fc40000000000 */
[----:B------:R-:W-:Y:S02]  /*2420*/  F2FP.PACK_AB R19, R20, R19 ;  /* 0x000000131413723e */ /* 0x000fe400000000ff */
[----:B0-----:R-:W-:Y:S01]  /*2430*/  PRMT R3, R21, 0x7632, R3 ;  /* 0x0000763215037816 */ /* 0x001fe20000000003 */
[----:B------:R0:W-:Y:S01]  /*2440*/  STG.E.U16 [R4.64], R0 ;  /* 0x0000000004007986 */ /* 0x0001e2000c101524 */
[----:B------:R-:W-:-:S03]  /*2450*/  F2FP.PACK_AB R18, RZ, R18 ;  /* 0x00000012ff12723e */ /* 0x000fc600000000ff */
[----:B------:R1:W-:Y:S04]  /*2460*/  STG.E.U16 [R6.64], R21 ;  /* 0x0000001506007986 */ /* 0x0003e8000c101524 */
[----:B------:R1:W-:Y:S01]  /*2470*/  STG.E.U16 [R8.64], R3 ;  /* 0x0000000308007986 */ /* 0x0003e2000c101524 */
[----:B0-----:R-:W-:-:S03]  /*2480*/  PRMT R5, R19, 0x7632, R5 ;  /* 0x0000763213057816 */ /* 0x001fc60000000005 */
[----:B------:R1:W-:Y:S04]  /*2490*/  STG.E.U16 [R10.64], R19 ;  /* 0x000000130a007986 */ /* 0x0003e8000c101524 */
[----:B------:R1:W-:Y:S04]  /*24a0*/  STG.E.U16 [R12.64], R5 ;  /* 0x000000050c007986 */ /* 0x0003e8000c101524 */
[----:B------:R1:W-:Y:S02]  /*24b0*/  STG.E.U16 [R14.64], R18 ;  /* 0x000000120e007986 */ /* 0x0003e4000c101524 */
.L_x_3175:
[----:B------:R-:W-:Y:S05]  /*24c0*/  BSYNC B0 ;  /* 0x0000000000007941 */ /* 0x000fea0003800000 */
.L_x_3174:
[----:B------:R-:W-:Y:S05]  /*24d0*/  @P0 EXIT ;  /* 0x000000000000094d */ /* 0x000fea0003800000 */
[----:B------:R-:W-:Y:S02]  /*24e0*/  IADD3 R16, R16, 0x70, RZ ;  /* 0x0000007010107810 */ /* 0x000fe40007ffe0ff */
[----:B0-2---:R-:W-:-:S02]  /*24f0*/  F2FP.PACK_AB R17, RZ, R17 ;  /* 0x00000011ff11723e */ /* 0x005fc400000000ff */
[----:B------:R-:W-:-:S04]  /*2500*/  IADD3 R23, P0, R16, R23, RZ ;  /* 0x0000001710177210 */ /* 0x000fc80007f1e0ff */
[----:B------:R-:W-:Y:S02]  /*2510*/  LEA.HI.X.SX32 R16, R16, R25, 0x1, P0 ;  /* 0x0000001910107211 */ /* 0x000fe400000f0eff */
[----:B------:R-:W-:-:S04]  /*2520*/  LEA R2, P0, R23, c[0x0][0x160], 0x1 ;  /* 0x0000580017027a11 */ /* 0x000fc800078008ff */
[----:B-1-3--:R-:W-:-:S05]  /*2530*/  LEA.HI.X R3, R23, c[0x0][0x164], R16, 0x1, P0 ;  /* 0x0000590017037a11 */ /* 0x00afca00000f0c10 */
[----:B------:R-:W-:Y:S01]  /*2540*/  STG.E.U16 [R2.64], R17 ;  /* 0x0000001102007986 */ /* 0x000fe2000c101524 */
[----:B------:R-:W-:Y:S05]  /*2550*/  EXIT ;  /* 0x000000000000794d */ /* 0x000fea0003800000 */
.L_x_3139:
        /* <DEDUP_REMOVED lines=20> */
.L_x_3140:
[----:B------:R-:W-:Y:S01]  /*26a0*/  MOV R9, 0xff7fffff ;  /* 0xff7fffff00097802 */ /* 0x000fe20000000f00 */
[----:B------:R-:W-:Y:S01]  /*26b0*/  IMAD.MOV.U32 R10, RZ, RZ, 0x10 ;  /* 0x00000010ff0a7424 */ /* 0x000fe200078e00ff */
[----:B------:R-:W-:Y:S01]  /*26c0*/  MOV R12, 0xffffffff ;  /* 0xffffffff000c7802 */ /* 0x000fe20000000f00 */
[----:B------:R-:W-:Y:S01]  /*26d0*/  IMAD.MOV.U32 R11, RZ, RZ, 0x1f ;  /* 0x0000001fff0b7424 */ /* 0x000fe200078e00ff */
[----:B------:R-:W-:Y:S02]  /*26e0*/  MOV R6, 0x2700 ;  /* 0x0000270000067802 */ /* 0x000fe40000000f00 */
[----:B------:R-:W-:Y:S05]  /*26f0*/  CALL.REL.NOINC `($__internal_75_$__cuda_sm70_shflsync_bfly_p) ;  /* 0x0000014000007944 */ /* 0x000fea0003c00000 */
[----:B-1----:R-:W-:Y:S01]  /*2700*/  IMAD.MOV.U32 R6, RZ, RZ, R10 ;  /* 0x000000ffff067224 */ /* 0x002fe200078e000a */
[----:B0-----:R-:W-:Y:S05]  /*2710*/  BRA `(.L_x_3176) ;  /* 0xffffda5000007947 */ /* 0x001fea000383ffff */
.L_x_3141:
[----:B------:R-:W-:Y:S01]  /*2720*/  HFMA2.MMA R11, -RZ, RZ, 0, 1.847743988037109375e-06 ;  /* 0x0000001fff0b7435 */ /* 0x000fe200000001ff */
[----:B------:R-:W-:Y:S01]  /*2730*/  IMAD.MOV.U32 R10, RZ, RZ, 0x8 ;  /* 0x00000008ff0a7424 */ /* 0x000fe200078e00ff */
[----:B------:R-:W-:Y:S01]  /*2740*/  MOV R6, 0x2770 ;  /* 0x0000277000067802 */ /* 0x000fe20000000f00 */
[----:B------:R-:W-:-:S03]  /*2750*/  IMAD.MOV.U32 R12, RZ, RZ, -0x1 ;  /* 0xffffffffff0c7424 */ /* 0x000fc600078e00ff */
[----:B------:R-:W-:Y:S05]  /*2760*/  CALL.REL.NOINC `($__internal_75_$__cuda_sm70_shflsync_bfly_p) ;  /* 0x000000d000007944 */ /* 0x000fea0003c00000 */
[----:B01----:R-:W-:Y:S01]  /*2770*/  FMNMX.FTZ R9, R9, R10, !PT ;  /* 0x0000000a09097209 */ /* 0x003fe20007810000 */
[----:B------:R-:W-:Y:S01]  /*2780*/  IMAD.MOV.U32 R11, RZ, RZ, 0x1f ;  /* 0x0000001fff0b7424 */ /* 0x000fe200078e00ff */
[----:B------:R-:W-:-:S02]  /*2790*/  MOV R10, 0x4 ;  /* 0x00000004000a7802 */ /* 0x000fc40000000f00 */
[----:B------:R-:W-:Y:S02]  /*27a0*/  MOV R12, 0xffffffff ;  /* 0xffffffff000c7802 */ /* 0x000fe40000000f00 */
[----:B------:R-:W-:Y:S02]  /*27b0*/  MOV R6, 0x27d0 ;  /* 0x000027d000067802 */ /* 0x000fe40000000f00 */
[----:B------:R-:W-:Y:S05]  /*27c0*/  CALL.REL.NOINC `($__internal_75_$__cuda_sm70_shflsync_bfly_p) ;  /* 0x0000007000007944 */ /* 0x000fea0003c00000 */
[----:B0-----:R-:W-:Y:S01]  /*27d0*/  HFMA2.MMA R11, -RZ, RZ, 0, 1.847743988037109375e-06 ;  /* 0x0000001fff0b7435 */ /* 0x001fe200000001ff */
[----:B-1----:R-:W-:Y:S01]  /*27e0*/  FMNMX.FTZ R9, R9, R10, !PT ;  /* 0x0000000a09097209 */ /* 0x002fe20007810000 */
[----:B------:R-:W-:Y:S01]  /*27f0*/  IMAD.MOV.U32 R10, RZ, RZ, 0x2 ;  /* 0x00000002ff0a7424 */ /* 0x000fe200078e00ff */
[----:B------:R-:W-:Y:S01]  /*2800*/  MOV R6, 0x2830 ;  /* 0x0000283000067802 */ /* 0x000fe20000000f00 */
[----:B------:R-:W-:Y:S02]  /*2810*/  IMAD.MOV.U32 R12, RZ, RZ, -0x1 ;  /* 0xffffffffff0c7424 */ /* 0x000fe400078e00ff */
[----:B------:R-:W-:Y:S05]  /*2820*/  CALL.REL.NOINC `($__internal_75_$__cuda_sm70_shflsync_bfly_p) ;  /* 0x0000001000007944 */ /* 0x000fea0003c00000 */
[----:B01----:R-:W-:Y:S05]  /*2830*/  BRA `(.L_x_3177) ;  /* 0xffffd9b000007947 */ /* 0x003fea000383ffff */
        .weak           $__internal_75_$__cuda_sm70_shflsync_bfly_p
        .type           $__internal_75_$__cuda_sm70_shflsync_bfly_p,@function
        .size           $__internal_75_$__cuda_sm70_shflsync_bfly_p,(.L_x_23242 - $__internal_75_$__cuda_sm70_shflsync_bfly_p)
$__internal_75_$__cuda_sm70_shflsync_bfly_p:
[----:B------:R-:W-:Y:S01]  /*2840*/  MOV R7, 0x0 ;  /* 0x0000000000077802 */ /* 0x000fe20000000f00 */
[----:B------:R-:W-:Y:S04]  /*2850*/  WARPSYNC R12 ;  /* 0x0000000c00007348 */ /* 0x000fe80003800000 */
[----:B------:R0:W1:Y:S01]  /*2860*/  SHFL.BFLY PT, R10, R9, R10, R11 ;  /* 0x0c00000a090a7389 */ /* 0x00006200000e000b */
[----:B------:R-:W-:Y:S05]  /*2870*/  RET.REL.NODEC R6 `(_ZN4vllm25paged_attention_v1_kernelIthLi120ELi16ELi128ELNS_18Fp8KVCacheDataTypeE2ELb0EEEvPT_PKS2_PKT0_S8_ifPKiSA_iPKfiiiSC_SC_iiiii) ;  /* 0xffffd78006007950 */ /* 0x000fea0003c3ffff */
.L_x_3178:
        /* <DEDUP_REMOVED lines=16> */
.L_x_23242:


//--------------------- .text._ZN4vllm25paged_attention_v1_kernelIthLi112ELi16ELi128ELNS_18Fp8KVCacheDataTypeE2ELb0EEEvPT_PKS2_PKT0_S8_ifPKiSA_iPKfiiiSC_SC_iiiii --------------------------
	.section	.text._ZN4vllm25paged_attention_v1_kernelIthLi112ELi16ELi128ELNS_18Fp8KVCacheDataTypeE2ELb0EEEvPT_PKS2_PKT0_S8_ifPKiSA_iPKfiiiSC_SC_iiiii,"ax",@progbits
	.sectioninfo	@"SHI_REGISTERS=32"
	.align	128
        .global         _ZN4vllm25paged_attention_v1_kernelIthLi112ELi16ELi128ELNS_18Fp8KVCacheDataTypeE2ELb0EEEvPT_PKS2_PKT0_S8_ifPKiSA_iPKfiiiSC_SC_iiiii
        .type           _ZN4vllm25paged_attention_v1_kernelIthLi112ELi16ELi128ELNS_18Fp8KVCacheDataTypeE2ELb0EEEvPT_PKS2_PKT0_S8_ifPKiSA_iPKfiiiSC_SC_iiiii,@function
        .size           _ZN4vllm25paged_attention_v1_kernelIthLi112ELi16ELi128ELNS_18Fp8KVCacheDataTypeE2ELb0EEEvPT_PKS2_PKT0_S8_ifPKiSA_iPKfiiiSC_SC_iiiii,(.L_x_23243 - _ZN4vllm25paged_attention_v1_kernelIthLi112ELi16ELi128ELNS_18Fp8KVCacheDataTypeE2ELb0EEEvPT_PKS2_PKT0_S8_ifPKiSA_iPKfiiiSC_SC_iiiii)
        .other          _ZN4vllm25paged_attention_v1_kernelIthLi112ELi16ELi128ELNS_18Fp8KVCacheDataTypeE2ELb0EEEvPT_PKS2_PKT0_S8_ifPKiSA_iPKfiiiSC_SC_iiiii,@"STO_CUDA_ENTRY STV_DEFAULT"
_ZN4vllm25paged_attention_v1_kernelIthLi112ELi16ELi128ELNS_18Fp8KVCacheDataTypeE2ELb0EEEvPT_PKS2_PKT0_S8_ifPKiSA_iPKfiiiSC_SC_iiiii:
.text._ZN4vllm25paged_attention_v1_kernelIthLi112ELi16ELi128ELNS_18Fp8KVCacheDataTypeE2ELb0EEEvPT_PKS2_PKT0_S8_ifPKiSA_iPKfiiiSC_SC_iiiii:
        /* <DEDUP_REMOVED lines=23> */
.L_x_3206:
        /* <DEDUP_REMOVED lines=8> */
.L_x_3207:
        /* <DEDUP_REMOVED lines=28> */
.L_x_3186:
[----:B0-----:R-:W0:Y:S01]  /*03b0*/  LDS R9, [R7] ;  /* 0x0000000007097984 */ /* 0x001e220000000800 */
[----:B------:R-:W-:Y:S02]  /*03c0*/  IADD3 R8, R8, -0x1, RZ ;  /* 0xffffffff08087810 */ /* 0x000fe40007ffe0ff */
[----:B------:R-:W-:Y:S02]  /*03d0*/  IADD3 R11, R11, 0x80, RZ ;  /* 0x000000800b0b7810 */ /* 0x000fe40007ffe0ff */
[----:B------:R-:W-:Y:S01]  /*03e0*/  ISETP.NE.AND P0, PT, R8, RZ, PT ;  /* 0x000000ff0800720c */ /* 0x000fe20003f05270 */
[----:B0-2---:R-:W-:-:S04]  /*03f0*/  FADD.FTZ R9, -R6, R9 ;  /* 0x0000000906097221 */ /* 0x005fc80000010100 */
[----:B------:R-:W-:-:S04]  /*0400*/  FMUL.FTZ R9, R9, 1.4426950216293334961 ;  /* 0x3fb8aa3b09097820 */ /* 0x000fc80000410000 */
[----:B-1----:R-:W0:Y:S02]  /*0410*/  MUFU.EX2 R10, R9 ;  /* 0x00000009000a7308 */ /* 0x002e240000000800 */
[----:B0-----:R0:W-:Y:S01]  /*0420*/  STS [R7], R10 ;  /* 0x0000000a07007388 */ /* 0x0011e20000000800 */
[----:B------:R-:W-:Y:S01]  /*0430*/  FADD.FTZ R13, R10, R13 ;  /* 0x0000000d0a0d7221 */ /* 0x000fe20000010000 */
[----:B0-----:R-:W-:Y:S01]  /*0440*/  IADD3 R7, R7, 0x200, RZ ;  /* 0x0000020007077810 */ /* 0x001fe20007ffe0ff */
[----:B------:R-:W-:Y:S05]  /*0450*/  @P0 BRA `(.L_x_3186) ;  /* 0xffffff5000000947 */ /* 0x000fea000383ffff */
.L_x_3185:
[----:B------:R-:W-:Y:S05]  /*0460*/  BSYNC B1 ;  /* 0x0000000000017941 */ /* 0x000fea0003800000 */
.L_x_3184:
        /* <DEDUP_REMOVED lines=10> */
.L_x_3189:
[----:B------:R-:W0:Y:S01]  /*0510*/  LDS R19, [R9+-0x400] ;  /* 0xfffc000009137984 */ /* 0x000e220000000800 */
[----:B------:R-:W-:-:S03]  /*0520*/  IADD3 R11, R11, 0x800, RZ ;  /* 0x000008000b0b7810 */ /* 0x000fc60007ffe0ff */
[----:B------:R-:W3:Y:S01]  /*0530*/  LDS R21, [R9+-0x200] ;  /* 0xfffe000009157984 */ /* 0x000ee20000000800 */
[----:B------:R-:W-:-:S03]  /*0540*/  ISETP.GE.AND P2, PT, R11, R7, PT ;  /* 0x000000070b00720c */ /* 0x000fc60003f46270 */
[----:B------:R-:W4:Y:S04]  /*0550*/  LDS R23, [R9] ;  /* 0x0000000009177984 */ /* 0x000f280000000800 */
[----:B------:R-:W5:Y:S04]  /*0560*/  LDS R25, [R9+0x200] ;  /* 0x0002000009197984 */ /* 0x000f680000000800 */
[----:B------:R-:W1:Y:S04]  /*0570*/  LDS R15, [R9+0x400] ;  /* 0x00040000090f7984 */ /* 0x000e680000000800 */
[----:B------:R-:W2:Y:S02]  /*0580*/  LDS R17, [R9+0x600] ;  /* 0x0006000009117984 */ /* 0x000ea40000000800 */
[----:B0-2---:R-:W-:-:S02]  /*0590*/  FADD.FTZ R8, -R6, R19 ;  /* 0x0000001306087221 */ /* 0x005fc40000010100 */
[----:B------:R-:W0:Y:S01]  /*05a0*/  LDS R19, [R9+0x800] ;  /* 0x0008000009137984 */ /* 0x000e220000000800 */
[----:B-1-3--:R-:W-:-:S03]  /*05b0*/  FADD.FTZ R10, -R6, R21 ;  /* 0x00000015060a7221 */ /* 0x00afc60000010100 */
[----:B------:R-:W1:Y:S01]  /*05c0*/  LDS R21, [R9+0xa00] ;  /* 0x000a000009157984 */ /* 0x000e620000000800 */
        /* <DEDUP_REMOVED lines=88> */
.L_x_3188:
[----:B------:R-:W-:Y:S05]  /*0b50*/  BSYNC B1 ;  /* 0x0000000000017941 */ /* 0x000fea0003800000 */
.L_x_3187:
[----:B------:R-:W-:Y:S01]  /*0b60*/  IADD3 R7, R4, -R11, RZ ;  /* 0x8000000b04077210 */ /* 0x000fe20007ffe0ff */
[----:B------:R-:W-:Y:S03]  /*0b70*/  BSSY B1, `(.L_x_3190) ;  /* 0x0000036000017945 */ /* 0x000fe60003800000 */
        /* <DEDUP_REMOVED lines=10> */
[----:B------:R-:W2:Y:S04]  /*0c20*/  LDS R15, [R9+0x800] ;  /* 0x00080000090f7984 */ /* 0x000ea80000000800 */
[----:B------:R-:W2:Y:S02]  /*0c30*/  LDS R7, [R9+0xa00] ;  /* 0x000a000009077984 */ /* 0x000ea40000000800 */
[----:B0-2---:R-:W-:-:S04]  /*0c40*/  FADD.FTZ R19, -R6, R19 ;  /* 0x0000001306137221 */ /* 0x005fc80000010100 */
[----:B------:R-:W-:Y:S02]  /*0c50*/  FMUL.FTZ R8, R19, 1.4426950216293334961 ;  /* 0x3fb8aa3b13087820 */ /* 0x000fe40000410000 */
[C---:B---3--:R-:W-:Y:S02]  /*0c60*/  FADD.FTZ R21, -R6.reuse, R21 ;  /* 0x0000001506157221 */ /* 0x048fe40000010100 */
[C---:B----4-:R-:W-:Y:S02]  /*0c70*/  FADD.FTZ R23, -R6.reuse, R23 ;  /* 0x0000001706177221 */ /* 0x050fe40000010100 */
[----:B-1----:R-:W-:Y:S01]  /*0c80*/  FMUL.FTZ R10, R21, 1.4426950216293334961 ;  /* 0x3fb8aa3b150a7820 */ /* 0x002fe20000410000 */
        /* <DEDUP_REMOVED lines=36> */
.L_x_3191:
[----:B------:R-:W-:Y:S05]  /*0ed0*/  BSYNC B1 ;  /* 0x0000000000017941 */ /* 0x000fea0003800000 */
.L_x_3190:
[----:B------:R-:W-:-:S13]  /*0ee0*/  ISETP.LT.OR P0, PT, R11, R4, P0 ;  /* 0x000000040b00720c */ /* 0x000fda0000701670 */
[----:B------:R-:W-:Y:S05]  /*0ef0*/  @!P0 BRA `(.L_x_3183) ;  /* 0x0000018000008947 */ /* 0x000fea0003800000 */
[----:B------:R-:W0:Y:S04]  /*0f00*/  LDS R7, [R9+-0x400] ;  /* 0xfffc000009077984 */ /* 0x000e280000000800 */
[----:B------:R-:W3:Y:S04]  /*0f10*/  LDS R11, [R9+-0x200] ;  /* 0xfffe0000090b7984 */ /* 0x000ee80000000800 */
[----:B------:R-:W4:Y:S04]  /*0f20*/  LDS R15, [R9] ;  /* 0x00000000090f7984 */ /* 0x000f280000000800 */
[----:B------:R-:W5:Y:S01]  /*0f30*/  LDS R17, [R9+0x200] ;  /* 0x0002000009117984 */ /* 0x000f620000000800 */
[----:B0-2---:R-:W-:-:S02]  /*0f40*/  FADD.FTZ R7, -R6, R7 ;  /* 0x0000000706077221 */ /* 0x005fc40000010100 */
[C---:B---3--:R-:W-:Y:S02]  /*0f50*/  FADD.FTZ R11, -R6.reuse, R11 ;  /* 0x0000000b060b7221 */ /* 0x048fe40000010100 */
[----:B------:R-:W-:Y:S02]  /*0f60*/  FMUL.FTZ R7, R7, 1.4426950216293334961 ;  /* 0x3fb8aa3b07077820 */ /* 0x000fe40000410000 */
[C---:B----4-:R-:W-:Y:S02]  /*0f70*/  FADD.FTZ R15, -R6.reuse, R15 ;  /* 0x0000000f060f7221 */ /* 0x050fe40000010100 */
[----:B------:R-:W-:Y:S01]  /*0f80*/  FMUL.FTZ R11, R11, 1.4426950216293334961 ;  /* 0x3fb8aa3b0b0b7820 */ /* 0x000fe20000410000 */
[----:B------:R-:W0:Y:S01]  /*0f90*/  MUFU.EX2 R8, R7 ;  /* 0x0000000700087308 */ /* 0x000e220000000800 */
[----:B-----5:R-:W-:Y:S02]  /*0fa0*/  FADD.FTZ R17, -R6, R17 ;  /* 0x0000001106117221 */ /* 0x020fe40000010100 */
[----:B------:R-:W-:-:S02]  /*0fb0*/  FMUL.FTZ R15, R15, 1.4426950216293334961 ;  /* 0x3fb8aa3b0f0f7820 */ /* 0x000fc40000410000 */
[----:B------:R-:W-:-:S03]  /*0fc0*/  FMUL.FTZ R17, R17, 1.4426950216293334961 ;  /* 0x3fb8aa3b11117820 */ /* 0x000fc60000410000 */
[----:B-1----:R-:W1:Y:S08]  /*0fd0*/  MUFU.EX2 R10, R11 ;  /* 0x0000000b000a7308 */ /* 0x002e700000000800 */
        /* <DEDUP_REMOVED lines=10> */
.L_x_3183:
[----:B------:R-:W-:Y:S05]  /*1080*/  BSYNC B0 ;  /* 0x0000000000007941 */ /* 0x000fea0003800000 */
.L_x_3182:
[----:B0-2---:R-:W0:Y:S01]  /*1090*/  SHFL.BFLY PT, R6, R13, 0x10, 0x1f ;  /* 0x0e001f000d067f89 */ /* 0x005e2200000e0000 */
        /* <DEDUP_REMOVED lines=36> */
.L_x_3196:
        /* <DEDUP_REMOVED lines=8> */
.L_x_3195:
[----:B0-----:R-:W-:Y:S05]  /*1360*/  BSYNC B1 ;  /* 0x0000000000017941 */ /* 0x001fea0003800000 */
.L_x_3194:
        /* <DEDUP_REMOVED lines=10> */
.L_x_3199:
        /* <DEDUP_REMOVED lines=52> */
.L_x_3198:
[----:B------:R-:W-:Y:S05]  /*1750*/  BSYNC B1 ;  /* 0x0000000000017941 */ /* 0x000fea0003800000 */
.L_x_3197:
        /* <DEDUP_REMOVED lines=31> */
.L_x_3201:
[----:B------:R-:W-:Y:S05]  /*1950*/  BSYNC B1 ;  /* 0x0000000000017941 */ /* 0x000fea0003800000 */
.L_x_3200:
        /* <DEDUP_REMOVED lines=14> */
.L_x_3193:
[----:B------:R-:W-:Y:S05]  /*1a40*/  BSYNC B0 ;  /* 0x0000000000007941 */ /* 0x000fea0003800000 */
.L_x_3192:
        /* <DEDUP_REMOVED lines=44> */
.L_x_3203:
[----:B0-----:R-:W-:Y:S05]  /*1d10*/  BSYNC B0 ;  /* 0x0000000000007941 */ /* 0x001fea0003800000 */
.L_x_3202:
        /* <DEDUP_REMOVED lines=25> */
.L_x_3205:
[----:B0-----:R-:W-:Y:S05]  /*1eb0*/  BSYNC B0 ;  /* 0x0000000000007941 */ /* 0x001fea0003800000 */
.L_x_3204:
[----:B------:R-:W-:Y:S06]  /*1ec0*/  BAR.SYNC.DEFER_BLOCKING 0x0 ;  /* 0x0000000000007b1d */ /* 0x000fec0000010000 */
[----:B------:R-:W-:Y:S05]  /*1ed0*/  @P3 EXIT ;  /* 0x000000000000394d */ /* 0x000fea0003800000 */
[----:B------:R-:W-:Y:S05]  /*1ee0*/  @P2 EXIT ;  /* 0x000000000000294d */ /* 0x000fea0003800000 */
[----:B------:R-:W0:Y:S01]  /*1ef0*/  S2UR UR4, SR_CTAID.Z ;  /* 0x00000000000479c3 */ /* 0x000e220000002700 */
[----:B------:R-:W-:Y:S01]  /*1f00*/  MOV R6, c[0x0][0x14] ;  /* 0x0000050000067a02 */ /* 0x000fe20000000f00 */
[----:B------:R-:W-:Y:S01]  /*1f10*/  IMAD R3, R2, c[0x0][0xc], RZ ;  /* 0x0000030002037a24 */ /* 0x000fe200078e02ff */
[----:B------:R-:W-:-:S02]  /*1f20*/  IADD3 R12, R4, 0x10, RZ ;  /* 0x00000010040c7810 */ /* 0x000fc40007ffe0ff */
[----:B------:R-:W-:Y:S01]  /*1f30*/  IADD3 R26, R4, 0x20, RZ ;  /* 0x00000020041a7810 */ /* 0x000fe20007ffe0ff */
[----:B------:R-:W-:Y:S01]  /*1f40*/  IMAD R6, R6, 0x70, RZ ;  /* 0x0000007006067824 */ /* 0x000fe200078e02ff */
[C---:B------:R-:W-:Y:S01]  /*1f50*/  IADD3 R28, R4.reuse, 0x30, RZ ;  /* 0x00000030041c7810 */ /* 0x040fe20007ffe0ff */
[----:B------:R-:W1:Y:S01]  /*1f60*/  S2UR UR5, SR_CTAID.X ;  /* 0x00000000000579c3 */ /* 0x000e620000002500 */
[C---:B------:R-:W-:Y:S01]  /*1f70*/  IADD3 R22, R4.reuse, 0x40, RZ ;  /* 0x0000004004167810 */ /* 0x040fe20007ffe0ff */
[----:B------:R-:W-:Y:S01]  /*1f80*/  IMAD R3, R3, R6, RZ ;  /* 0x0000000603037224 */ /* 0x000fe200078e02ff */
[C---:B------:R-:W-:Y:S02]  /*1f90*/  IADD3 R24, R4.reuse, 0x50, RZ ;  /* 0x0000005004187810 */ /* 0x040fe40007ffe0ff */
[----:B------:R-:W-:Y:S02]  /*1fa0*/  IADD3 R21, R4, 0x60, RZ ;  /* 0x0000006004157810 */ /* 0x000fe40007ffe0ff */
[----:B------:R-:W-:-:S02]  /*1fb0*/  F2FP.PACK_AB R0, R17, R0 ;  /* 0x000000001100723e */ /* 0x000fc400000000ff */
[----:B------:R-:W-:Y:S02]  /*1fc0*/  F2FP.PACK_AB R18, R19, R18 ;  /* 0x000000121312723e */ /* 0x000fe400000000ff */
[----:B------:R-:W-:Y:S01]  /*1fd0*/  F2FP.PACK_AB R16, RZ, R16 ;  /* 0x00000010ff10723e */ /* 0x000fe200000000ff */
[----:B0-----:R-:W-:Y:S01]  /*1fe0*/  UIMAD UR4, UR4, 0x70, URZ ;  /* 0x00000070040478a4 */ /* 0x001fe2000f8e023f */
[----:B-1----:R-:W-:-:S03]  /*1ff0*/  IMAD R2, R6, UR5, RZ ;  /* 0x0000000506027c24 */ /* 0x002fc6000f8e02ff */
[----:B------:R-:W-:Y:S02]  /*2000*/  USHF.R.S32.HI UR5, URZ, 0x1f, UR4 ;  /* 0x0000001f3f057899 */ /* 0x000fe40008011404 */
[--C-:B------:R-:W-:Y:S02]  /*2010*/  SHF.R.S32.HI R5, RZ, 0x1f, R2.reuse ;  /* 0x0000001fff057819 */ /* 0x100fe40000011402 */
[----:B------:R-:W-:Y:S02]  /*2020*/  IADD3 R23, P0, P1, R3, UR4, R2 ;  /* 0x0000000403177c10 */ /* 0x000fe4000f91e002 */
[----:B------:R-:W-:Y:S02]  /*2030*/  SHF.R.S32.HI R2, RZ, 0x1f, R3 ;  /* 0x0000001fff027819 */ /* 0x000fe40000011403 */
[----:B------:R-:W-:Y:S02]  /*2040*/  IADD3 R7, P2, R26, R23, RZ ;  /* 0x000000171a077210 */ /* 0x000fe40007f5e0ff */
[----:B------:R-:W-:-:S02]  /*2050*/  IADD3.X R25, R2, UR5, R5, P0, P1 ;  /* 0x0000000502197c10 */ /* 0x000fc400087e2405 */
[-C--:B------:R-:W-:Y:S02]  /*2060*/  IADD3 R3, P0, R4, R23.reuse, RZ ;  /* 0x0000001704037210 */ /* 0x080fe40007f1e0ff */
[----:B------:R-:W-:Y:S02]  /*2070*/  IADD3 R5, P1, R12, R23, RZ ;  /* 0x000000170c057210 */ /* 0x000fe40007f3e0ff */
[----:B------:R-:W-:Y:S02]  /*2080*/  LEA.HI.X.SX32 R10, R4, R25, 0x1, P0 ;  /* 0x00000019040a7211 */ /* 0x000fe400000f0eff */
[----:B------:R-:W-:Y:S02]  /*2090*/  LEA R2, P0, R3, c[0x0][0x160], 0x1 ;  /* 0x0000580003027a11 */ /* 0x000fe400078008ff */
[-C--:B------:R-:W-:Y:S02]  /*20a0*/  IADD3 R9, P3, R28, R23.reuse, RZ ;  /* 0x000000171c097210 */ /* 0x080fe40007f7e0ff */
[----:B------:R-:W-:-:S02]  /*20b0*/  IADD3 R13, P4, R22, R23, RZ ;  /* 0x00000017160d7210 */ /* 0x000fc40007f9e0ff */
[-C--:B------:R-:W-:Y:S02]  /*20c0*/  IADD3 R15, P5, R24, R23.reuse, RZ ;  /* 0x00000017180f7210 */ /* 0x080fe40007fbe0ff */
[----:B------:R-:W-:Y:S02]  /*20d0*/  IADD3 R20, P6, R21, R23, RZ ;  /* 0x0000001715147210 */ /* 0x000fe40007fde0ff */
[----:B------:R-:W-:Y:S02]  /*20e0*/  LEA.HI.X.SX32 R12, R12, R25, 0x1, P1 ;  /* 0x000000190c0c7211 */ /* 0x000fe400008f0eff */
[----:B------:R-:W-:Y:S02]  /*20f0*/  LEA R4, P1, R5, c[0x0][0x160], 0x1 ;  /* 0x0000580005047a11 */ /* 0x000fe400078208ff */
[----:B------:R-:W-:Y:S02]  /*2100*/  F2FP.PACK_AB R23, R14, R11 ;  /* 0x0000000b0e17723e */ /* 0x000fe400000000ff */
[----:B------:R-:W-:-:S02]  /*2110*/  LEA.HI.X.SX32 R26, R26, R25, 0x1, P2 ;  /* 0x000000191a1a7211 */ /* 0x000fc400010f0eff */
[----:B------:R-:W-:Y:S02]  /*2120*/  LEA R6, P2, R7, c[0x0][0x160], 0x1 ;  /* 0x0000580007067a11 */ /* 0x000fe400078408ff */
[----:B------:R-:W-:Y:S02]  /*2130*/  LEA.HI.X R3, R3, c[0x0][0x164], R10, 0x1, P0 ;  /* 0x0000590003037a11 */ /* 0x000fe400000f0c0a */
[----:B------:R-:W-:Y:S02]  /*2140*/  LEA.HI.X.SX32 R28, R28, R25, 0x1, P3 ;  /* 0x000000191c1c7211 */ /* 0x000fe400018f0eff */
[----:B------:R-:W-:Y:S01]  /*2150*/  LEA R8, P3, R9, c[0x0][0x160], 0x1 ;  /* 0x0000580009087a11 */ /* 0x000fe200078608ff */
[----:B------:R0:W-:Y:S01]  /*2160*/  STG.E.U16 [R2.64], R23 ;  /* 0x0000001702007986 */ /* 0x0001e2000c101524 */
[----:B------:R-:W-:Y:S02]  /*2170*/  LEA.HI.X R5, R5, c[0x0][0x164], R12, 0x1, P1 ;  /* 0x0000590005057a11 */ /* 0x000fe400008f0c0c */
[----:B------:R-:W-:-:S02]  /*2180*/  PRMT R17, R23, 0x7632, R17 ;  /* 0x0000763217117816 */ /* 0x000fc40000000011 */
[-C--:B------:R-:W-:Y:S02]  /*2190*/  LEA.HI.X.SX32 R22, R22, R25.reuse, 0x1, P4 ;  /* 0x0000001916167211 */ /* 0x080fe400020f0eff */
[----:B------:R-:W-:Y:S01]  /*21a0*/  LEA R10, P0, R13, c[0x0][0x160], 0x1 ;  /* 0x000058000d0a7a11 */ /* 0x000fe200078008ff */
[----:B------:R1:W-:Y:S01]  /*21b0*/  STG.E.U16 [R4.64], R17 ;  /* 0x0000001104007986 */ /* 0x0003e2000c101524 */
[-C--:B------:R-:W-:Y:S02]  /*21c0*/  LEA.HI.X.SX32 R24, R24, R25.reuse, 0x1, P5 ;  /* 0x0000001918187211 */ /* 0x080fe400028f0eff */
[----:B------:R-:W-:Y:S02]  /*21d0*/  LEA.HI.X R7, R7, c[0x0][0x164], R26, 0x1, P2 ;  /* 0x0000590007077a11 */ /* 0x000fe400010f0c1a */
[----:B------:R-:W-:Y:S02]  /*21e0*/  LEA R12, P1, R15, c[0x0][0x160], 0x1 ;  /* 0x000058000f0c7a11 */ /* 0x000fe400078208ff */
[----:B------:R-:W-:Y:S01]  /*21f0*/  LEA.HI.X.SX32 R21, R21, R25, 0x1, P6 ;  /* 0x0000001915157211 */ /* 0x000fe200030f0eff */
[----:B------:R-:W-:Y:S01]  /*2200*/  STG.E.U16 [R6.64], R0 ;  /* 0x0000000006007986 */ /* 0x000fe2000c101524 */
[----:B------:R-:W-:-:S02]  /*2210*/  LEA R14, P2, R20, c[0x0][0x160], 0x1 ;  /* 0x00005800140e7a11 */ /* 0x000fc400078408ff */
[----:B------:R-:W-:Y:S02]  /*2220*/  LEA.HI.X R9, R9, c[0x0][0x164], R28, 0x1, P3 ;  /* 0x0000590009097a11 */ /* 0x000fe400018f0c1c */
[----:B0-----:R-:W-:Y:S02]  /*2230*/  PRMT R3, R0, 0x7632, R3 ;  /* 0x0000763200037816 */ /* 0x001fe40000000003 */
[----:B------:R-:W-:Y:S02]  /*2240*/  LEA.HI.X R11, R13, c[0x0][0x164], R22, 0x1, P0 ;  /* 0x000059000d0b7a11 */ /* 0x000fe400000f0c16 */
[----:B------:R-:W-:Y:S01]  /*2250*/  LEA.HI.X R13, R15, c[0x0][0x164], R24, 0x1, P1 ;  /* 0x000059000f0d7a11 */ /* 0x000fe200008f0c18 */
[----:B------:R-:W-:Y:S01]  /*2260*/  STG.E.U16 [R8.64], R3 ;  /* 0x0000000308007986 */ /* 0x000fe2000c101524 */
[----:B-1----:R-:W-:Y:S02]  /*2270*/  PRMT R5, R18, 0x7632, R5 ;  /* 0x0000763212057816 */ /* 0x002fe40000000005 */
[----:B------:R-:W-:Y:S01]  /*2280*/  LEA.HI.X R15, R20, c[0x0][0x164], R21, 0x1, P2 ;  /* 0x00005900140f7a11 */ /* 0x000fe200010f0c15 */
[----:B------:R-:W-:Y:S04]  /*2290*/  STG.E.U16 [R10.64], R18 ;  /* 0x000000120a007986 */ /* 0x000fe8000c101524 */
[----:B------:R-:W-:Y:S04]  /*22a0*/  STG.E.U16 [R12.64], R5 ;  /* 0x000000050c007986 */ /* 0x000fe8000c101524 */
[----:B------:R-:W-:Y:S01]  /*22b0*/  STG.E.U16 [R14.64], R16 ;  /* 0x000000100e007986 */ /* 0x000fe2000c101524 */
[----:B------:R-:W-:Y:S05]  /*22c0*/  EXIT ;  /* 0x000000000000794d */ /* 0x000fea0003800000 */
.L_x_3179:
        /* <DEDUP_REMOVED lines=20> */
.L_x_3180:
[----:B------:R-:W-:Y:S01]  /*2410*/  HFMA2.MMA R11, -RZ, RZ, 0, 1.847743988037109375e-06 ;  /* 0x0000001fff0b7435 */ /* 0x000fe200000001ff */
[----:B------:R-:W-:Y:S01]  /*2420*/  MOV R9, 0xff7fffff ;  /* 0xff7fffff00097802 */ /* 0x000fe20000000f00 */
[----:B------:R-:W-:Y:S01]  /*2430*/  IMAD.MOV.U32 R10, RZ, RZ, 0x10 ;  /* 0x00000010ff0a7424 */ /* 0x000fe200078e00ff */
[----:B------:R-:W-:Y:S01]  /*2440*/  MOV R6, 0x2470 ;  /* 0x0000247000067802 */ /* 0x000fe20000000f00 */
[----:B------:R-:W-:Y:S02]  /*2450*/  IMAD.MOV.U32 R12, RZ, RZ, -0x1 ;  /* 0xffffffffff0c7424 */ /* 0x000fe400078e00ff */
[----:B------:R-:W-:Y:S05]  /*2460*/  CALL.REL.NOINC `($__internal_76_$__cuda_sm70_shflsync_bfly_p) ;  /* 0x0000014000007944 */ /* 0x000fea0003c00000 */
[----:B-1----:R-:W-:Y:S01]  /*2470*/  MOV R6, R10 ;  /* 0x0000000a00067202 */ /* 0x002fe20000000f00 */
[----:B0-----:R-:W-:Y:S05]  /*2480*/  BRA `(.L_x_3206) ;  /* 0xffffdce000007947 */ /* 0x001fea000383ffff */
.L_x_3181:
[----:B------:R-:W-:Y:S01]  /*2490*/  HFMA2.MMA R10, -RZ, RZ, 0, 4.76837158203125e-07 ;  /* 0x00000008ff0a7435 */ /* 0x000fe200000001ff */
[----:B------:R-:W-:Y:S01]  /*24a0*/  IMAD.MOV.U32 R11, RZ, RZ, 0x1f ;  /* 0x0000001fff0b7424 */ /* 0x000fe200078e00ff */
[----:B------:R-:W-:Y:S02]  /*24b0*/  MOV R12, 0xffffffff ;  /* 0xffffffff000c7802 */ /* 0x000fe40000000f00 */
[----:B------:R-:W-:Y:S02]  /*24c0*/  MOV R6, 0x24e0 ;  /* 0x000024e000067802 */ /* 0x000fe40000000f00 */
[----:B------:R-:W-:Y:S05]  /*24d0*/  CALL.REL.NOINC `($__internal_76_$__cuda_sm70_shflsync_bfly_p) ;  /* 0x000000d000007944 */ /* 0x000fea0003c00000 */
[----:B01----:R-:W-:Y:S01]  /*24e0*/  FMNMX.FTZ R9, R9, R10, !PT ;  /* 0x0000000a09097209 */ /* 0x003fe20007810000 */
[----:B------:R-:W-:Y:S01]  /*24f0*/  HFMA2.MMA R10, -RZ, RZ, 0, 2.384185791015625e-07 ;  /* 0x00000004ff0a7435 */ /* 0x000fe200000001ff */
[----:B------:R-:W-:Y:S01]  /*2500*/  IMAD.MOV.U32 R11, RZ, RZ, 0x1f ;  /* 0x0000001fff0b7424 */ /* 0x000fe200078e00ff */
[----:B------:R-:W-:-:S02]  /*2510*/  MOV R12, 0xffffffff ;  /* 0xffffffff000c7802 */ /* 0x000fc40000000f00 */
[----:B------:R-:W-:Y:S02]  /*2520*/  MOV R6, 0x2540 ;  /* 0x0000254000067802 */ /* 0x000fe40000000f00 */
[----:B------:R-:W-:Y:S05]  /*2530*/  CALL.REL.NOINC `($__internal_76_$__cuda_sm70_shflsync_bfly_p) ;  /* 0x0000007000007944 */ /* 0x000fea0003c00000 */
[----:B01----:R-:W-:Y:S01]  /*2540*/  FMNMX.FTZ R9, R9, R10, !PT ;  /* 0x0000000a09097209 */ /* 0x003fe20007810000 */
[----:B------:R-:W-:Y:S01]  /*2550*/  HFMA2.MMA R10, -RZ, RZ, 0, 1.1920928955078125e-07 ;  /* 0x00000002ff0a7435 */ /* 0x000fe200000001ff */
[----:B------:R-:W-:Y:S01]  /*2560*/  IMAD.MOV.U32 R11, RZ, RZ, 0x1f ;  /* 0x0000001fff0b7424 */ /* 0x000fe200078e00ff */
[----:B------:R-:W-:Y:S02]  /*2570*/  MOV R12, 0xffffffff ;  /* 0xffffffff000c7802 */ /* 0x000fe40000000f00 */
[----:B------:R-:W-:Y:S02]  /*2580*/  MOV R6, 0x25a0 ;  /* 0x000025a000067802 */ /* 0x000fe40000000f00 */
[----:B------:R-:W-:Y:S05]  /*2590*/  CALL.REL.NOINC `($__internal_76_$__cuda_sm70_shflsync_bfly_p) ;  /* 0x0000001000007944 */ /* 0x000fea0003c00000 */
[----:B01----:R-:W-:Y:S05]  /*25a0*/  BRA `(.L_x_3207) ;  /* 0xffffdc4000007947 */ /* 0x003fea000383ffff */
        .weak           $__internal_76_$__cuda_sm70_shflsync_bfly_p
        .type           $__internal_76_$__cuda_sm70_shflsync_bfly_p,@function
        .size           $__internal_76_$__cuda_sm70_shflsync_bfly_p,(.L_x_23243 - $__internal_76_$__cuda_sm70_shflsync_bfly_p)
$__internal_76_$__cuda_sm70_shflsync_bfly_p:
[----:B------:R-:W-:Y:S01]  /*25b0*/  HFMA2.MMA R7, -RZ, RZ, 0, 0 ;  /* 0x00000000ff077435 */ /* 0x000fe200000001ff */
[----:B------:R-:W-:Y:S04]  /*25c0*/  WARPSYNC R12 ;  /* 0x0000000c00007348 */ /* 0x000fe80003800000 */
[----:B------:R0:W1:Y:S01]  /*25d0*/  SHFL.BFLY PT, R10, R9, R10, R11 ;  /* 0x0c00000a090a7389 */ /* 0x00006200000e000b */
[----:B------:R-:W-:Y:S05]  /*25e0*/  RET.REL.NODEC R6 `(_ZN4vllm25paged_attention_v1_kernelIthLi112ELi16ELi128ELNS_18Fp8KVCacheDataTypeE2ELb0EEEvPT_PKS2_PKT0_S8_ifPKiSA_iPKfiiiSC_SC_iiiii) ;  /* 0xffffda1006007950 */ /* 0x000fea0003c3ffff */
.L_x_3208:
        /* <DEDUP_REMOVED lines=9> */
.L_x_23243:


//--------------------- .text._ZN4vllm25paged_attention_v1_kernelIthLi96ELi16ELi128ELNS_18Fp8KVCacheDataTypeE2ELb0EEEvPT_PKS2_PKT0_S8_ifPKiSA_iPKfiiiSC_SC_iiiii --------------------------
	.section	.text._ZN4vllm25paged_attention_v1_kernelIthLi96ELi16ELi128ELNS_18Fp8KVCacheDataTypeE2ELb0EEEvPT_PKS2_PKT0_S8_ifPKiSA_iPKfiiiSC_SC_iiiii,"ax",@progbits
	.sectioninfo	@"SHI_REGISTERS=32"
	.align	128
        .global         _ZN4vllm25paged_attention_v1_kernelIthLi96ELi16ELi128ELNS_18Fp8KVCacheDataTypeE2ELb0EEEvPT_PKS2_PKT0_S8_ifPKiSA_iPKfiiiSC_SC_iiiii
        .type           _ZN4vllm25paged_attention_v1_kernelIthLi96ELi16ELi128ELNS_18Fp8KVCacheDataTypeE2ELb0EEEvPT_PKS2_PKT0_S8_ifPKiSA_iPKfiiiSC_SC_iiiii,@function
        .size           _ZN4vllm25paged_attention_v1_kernelIthLi96ELi16ELi128ELNS_18Fp8KVCacheDataTypeE2ELb0EEEvPT_PKS2_PKT0_S8_ifPKiSA_iPKfiiiSC_SC_iiiii,(.L_x_23244 - _ZN4vllm25paged_attention_v1_kernelIthLi96ELi16ELi128ELNS_18Fp8KVCacheDataTypeE2ELb0EEEvPT_PKS2_PKT0_S8_ifPKiSA_iPKfiiiSC_SC_iiiii)
        .other          _ZN4vllm25paged_attention_v1_kernelIthLi96ELi16ELi128ELNS_18Fp8KVCacheDataTypeE2ELb0EEEvPT_PKS2_PKT0_S8_ifPKiSA_iPKfiiiSC_SC_iiiii,@"STO_CUDA_ENTRY STV_DEFAULT"
_ZN4vllm25paged_attention_v1_kernelIthLi96ELi16ELi128ELNS_18Fp8KVCacheDataTypeE2ELb0EEEvPT_PKS2_PKT0_S8_ifPKiSA_iPKfiiiSC_SC_iiiii:
.text._ZN4vllm25paged_attention_v1_kernelIthLi96ELi16ELi128ELNS_18Fp8KVCacheDataTypeE2ELb0EEEvPT_PKS2_PKT0_S8_ifPKiSA_iPKfiiiSC_SC_iiiii:
        /* <DEDUP_REMOVED lines=23> */
.L_x_3236:
        /* <DEDUP_REMOVED lines=8> */
.L_x_3237:
        /* <DEDUP_REMOVED lines=28> */
.L_x_3216:
        /* <DEDUP_REMOVED lines=11> */
.L_x_3215:
[----:B------:R-:W-:Y:S05]  /*0460*/  BSYNC B1 ;  /* 0x0000000000017941 */ /* 0x000fea0003800000 */
.L_x_3214:
        /* <DEDUP_REMOVED lines=10> */
.L_x_3219:
        /* <DEDUP_REMOVED lines=100> */
.L_x_3218:
[----:B------:R-:W-:Y:S05]  /*0b50*/  BSYNC B1 ;  /* 0x0000000000017941 */ /* 0x000fea0003800000 */
.L_x_3217:
        /* <DEDUP_REMOVED lines=55> */
.L_x_3221:
[----:B------:R-:W-:Y:S05]  /*0ed0*/  BSYNC B1 ;  /* 0x0000000000017941 */ /* 0x000fea0003800000 */
.L_x_3220:
        /* <DEDUP_REMOVED lines=26> */
.L_x_3213:
[----:B------:R-:W-:Y:S05]  /*1080*/  BSYNC B0 ;  /* 0x0000000000007941 */ /* 0x000fea0003800000 */
.L_x_3212:
        /* <DEDUP_REMOVED lines=37> */
.L_x_3226:
        /* <DEDUP_REMOVED lines=8> */
.L_x_3225:
[----:B0-----:R-:W-:Y:S05]  /*1360*/  BSYNC B1 ;  /* 0x0000000000017941 */ /* 0x001fea0003800000 */
.L_x_3224:
        /* <DEDUP_REMOVED lines=10> */
.L_x_3229:
        /* <DEDUP_REMOVED lines=52> */
.L_x_3228:
[----:B------:R-:W-:Y:S05]  /*1750*/  BSYNC B1 ;  /* 0x0000000000017941 */ /* 0x000fea0003800000 */
.L_x_3227:
        /* <DEDUP_REMOVED lines=31> */
.L_x_3231:
[----:B------:R-:W-:Y:S05]  /*1950*/  BSYNC B1 ;  /* 0x0000000000017941 */ /* 0x000fea0003800000 */
.L_x_3230:
        /* <DEDUP_REMOVED lines=14> */
.L_x_3223:
[----:B------:R-:W-:Y:S05]  /*1a40*/  BSYNC B0 ;  /* 0x0000000000007941 */ /* 0x000fea0003800000 */
.L_x_3222:
        /* <DEDUP_REMOVED lines=9> */
[----:B------:R-:W-:Y:S01]  /*1ae0*/  CS2R R16, SRZ ;  /* 0x0000000000107805 */ /* 0x000fe2000001ff00 */
[----:B------:R-:W-:Y:S01]  /*1af0*/  ISETP.NE.OR P5, PT, R6, 0x40, P2 ;  /* 0x000000400600780c */ /* 0x000fe200017a5670 */
[----:B------:R-:W-:Y:S01]  /*1b00*/  BSSY B0, `(.L_x_3232) ;  /* 0x000001d000007945 */ /* 0x000fe20003800000 */
[----:B------:R-:W-:-:S02]  /*1b10*/  ISETP.GT.OR P0, PT, R5, 0x3f, P2 ;  /* 0x0000003f0500780c */ /* 0x000fc40001704670 */
[----:B------:R-:W-:Y:S02]  /*1b20*/  SHF.R.S32.HI R3, RZ, 0x1, R3 ;  /* 0x00000001ff037819 */ /* 0x000fe40000011403 */
[C---:B------:R-:W-:Y:S02]  /*1b30*/  IADD3 R7, R5.reuse, 0x1f, RZ ;  /* 0x0000001f05077810 */ /* 0x040fe40007ffe0ff */
[----:B------:R-:W-:Y:S01]  /*1b40*/  LOP3.LUT R4, R5, 0xffffffe0, RZ, 0xc0, !PT ;  /* 0xffffffe005047812 */ /* 0x000fe200078ec0ff */
[----:B------:R-:W-:Y:S01]  /*1b50*/  IMAD R2, R2, 0x60, R3 ;  /* 0x0000006002027824 */ /* 0x000fe200078e0203 */
[----:B------:R-:W-:Y:S02]  /*1b60*/  ISETP.GT.U32.AND P3, PT, R7, 0x3e, PT ;  /* 0x0000003e0700780c */ /* 0x000fe40003f64070 */
        /* <DEDUP_REMOVED lines=22> */
.L_x_3233:
[----:B0-----:R-:W-:Y:S05]  /*1cd0*/  BSYNC B0 ;  /* 0x0000000000007941 */ /* 0x001fea0003800000 */
.L_x_3232:
        /* <DEDUP_REMOVED lines=22> */
.L_x_3235:
[----:B0-----:R-:W-:Y:S05]  /*1e40*/  BSYNC B0 ;  /* 0x0000000000007941 */ /* 0x001fea0003800000 */
.L_x_3234:
[----:B------:R-:W-:Y:S06]  /*1e50*/  BAR.SYNC.DEFER_BLOCKING 0x0 ;  /* 0x0000000000007b1d */ /* 0x000fec0000010000 */
[----:B------:R-:W-:Y:S05]  /*1e60*/  @P3 EXIT ;  /* 0x000000000000394d */ /* 0x000fea0003800000 */
[----:B------:R-:W-:Y:S05]  /*1e70*/  @P2 EXIT ;  /* 0x000000000000294d */ /* 0x000fea0003800000 */
[----:B------:R-:W0:Y:S01]  /*1e80*/  S2UR UR4, SR_CTAID.Z ;  /* 0x00000000000479c3 */ /* 0x000e220000002700 */
[----:B------:R-:W-:Y:S01]  /*1e90*/  IMAD.MOV.U32 R5, RZ, RZ, c[0x0][0x14] ;  /* 0x00000500ff057624 */ /* 0x000fe200078e00ff */
[C---:B------:R-:W-:Y:S01]  /*1ea0*/  IADD3 R19, R3.reuse, 0x10, RZ ;  /* 0x0000001003137810 */ /* 0x040fe20007ffe0ff */
[----:B------:R-:W-:Y:S01]  /*1eb0*/  IMAD R2, R0, c[0x0][0xc], RZ ;  /* 0x0000030000027a24 */ /* 0x000fe200078e02ff */
[----:B------:R-:W-:Y:S01]  /*1ec0*/  IADD3 R21, R3, 0x20, RZ ;  /* 0x0000002003157810 */ /* 0x000fe20007ffe0ff */
[----:B------:R-:W-:Y:S01]  /*1ed0*/  IMAD R5, R5, 0x60, RZ ;  /* 0x0000006005057824 */ /* 0x000fe200078e02ff */
[----:B------:R-:W-:-:S02]  /*1ee0*/  IADD3 R23, R3, 0x30, RZ ;  /* 0x0000003003177810 */ /* 0x000fc40007ffe0ff */
[----:B------:R-:W1:Y:S01]  /*1ef0*/  S2UR UR5, SR_CTAID.X ;  /* 0x00000000000579c3 */ /* 0x000e620000002500 */
[C---:B------:R-:W-:Y:S02]  /*1f00*/  IADD3 R25, R3.reuse, 0x40, RZ ;  /* 0x0000004003197810 */ /* 0x040fe40007ffe0ff */
[----:B------:R-:W-:Y:S02]  /*1f10*/  IADD3 R20, R3, 0x50, RZ ;  /* 0x0000005003147810 */ /* 0x000fe40007ffe0ff */
[----:B------:R-:W-:Y:S02]  /*1f20*/  F2FP.PACK_AB R14, R17, R14 ;  /* 0x0000000e110e723e */ /* 0x000fe400000000ff */
[----:B------:R-:W-:Y:S01]  /*1f30*/  F2FP.PACK_AB R15, R16, R15 ;  /* 0x0000000f100f723e */ /* 0x000fe200000000ff */
[----:B0-----:R-:W-:Y:S01]  /*1f40*/  UIMAD UR4, UR4, 0x60, URZ ;  /* 0x00000060040478a4 */ /* 0x001fe2000f8e023f */
[----:B-1----:R-:W-:-:S03]  /*1f50*/  IMAD R0, R5, UR5, RZ ;  /* 0x0000000505007c24 */ /* 0x002fc6000f8e02ff */
[----:B------:R-:W-:Y:S01]  /*1f60*/  USHF.R.S32.HI UR5, URZ, 0x1f, UR4 ;  /* 0x0000001f3f057899 */ /* 0x000fe20008011404 */
[----:B------:R-:W-:Y:S01]  /*1f70*/  IMAD R5, R2, R5, RZ ;  /* 0x0000000502057224 */ /* 0x000fe200078e02ff */
[----:B------:R-:W-:-:S04]  /*1f80*/  SHF.R.S32.HI R10, RZ, 0x1f, R0 ;  /* 0x0000001fff0a7819 */ /* 0x000fc80000011400 */
[----:B------:R-:W-:Y:S02]  /*1f90*/  IADD3 R2, P0, P1, R5, UR4, R0 ;  /* 0x0000000405027c10 */ /* 0x000fe4000f91e000 */
[----:B------:R-:W-:Y:S02]  /*1fa0*/  SHF.R.S32.HI R5, RZ, 0x1f, R5 ;  /* 0x0000001fff057819 */ /* 0x000fe40000011405 */
[-C--:B------:R-:W-:Y:S02]  /*1fb0*/  IADD3 R8, P2, R19, R2.reuse, RZ ;  /* 0x0000000213087210 */ /* 0x080fe40007f5e0ff */
[----:B------:R-:W-:Y:S02]  /*1fc0*/  IADD3.X R10, R5, UR5, R10, P0, P1 ;  /* 0x00000005050a7c10 */ /* 0x000fe400087e240a */
[-C--:B------:R-:W-:Y:S02]  /*1fd0*/  IADD3 R5, P1, R3, R2.reuse, RZ ;  /* 0x0000000203057210 */ /* 0x080fe40007f3e0ff */
[----:B------:R-:W-:-:S02]  /*1fe0*/  IADD3 R7, P3, R21, R2, RZ ;  /* 0x0000000215077210 */ /* 0x000fc40007f7e0ff */
[-C--:B------:R-:W-:Y:S02]  /*1ff0*/  IADD3 R0, P4, R23, R2.reuse, RZ ;  /* 0x0000000217007210 */ /* 0x080fe40007f9e0ff */
[-C--:B------:R-:W-:Y:S02]  /*2000*/  IADD3 R11, P5, R25, R2.reuse, RZ ;  /* 0x00000002190b7210 */ /* 0x080fe40007fbe0ff */
[----:B------:R-:W-:Y:S02]  /*2010*/  IADD3 R13, P0, R20, R2, RZ ;  /* 0x00000002140d7210 */ /* 0x000fe40007f1e0ff */
[-C--:B------:R-:W-:Y:S02]  /*2020*/  LEA.HI.X.SX32 R22, R3, R10.reuse, 0x1, P1 ;  /* 0x0000000a03167211 */ /* 0x080fe400008f0eff */
[----:B------:R-:W-:Y:S02]  /*2030*/  LEA.HI.X.SX32 R27, R19, R10, 0x1, P2 ;  /* 0x0000000a131b7211 */ /* 0x000fe400010f0eff */
[----:B------:R-:W-:-:S02]  /*2040*/  LEA R2, P1, R5, c[0x0][0x160], 0x1 ;  /* 0x0000580005027a11 */ /* 0x000fc400078208ff */
[----:B------:R-:W-:Y:S02]  /*2050*/  LEA R4, P2, R8, c[0x0][0x160], 0x1 ;  /* 0x0000580008047a11 */ /* 0x000fe400078408ff */
[----:B------:R-:W-:Y:S02]  /*2060*/  LEA.HI.X R3, R5, c[0x0][0x164], R22, 0x1, P1 ;  /* 0x0000590005037a11 */ /* 0x000fe400008f0c16 */
[-C--:B------:R-:W-:Y:S02]  /*2070*/  LEA.HI.X.SX32 R20, R20, R10.reuse, 0x1, P0 ;  /* 0x0000000a14147211 */ /* 0x080fe400000f0eff */
[----:B------:R-:W-:Y:S02]  /*2080*/  LEA.HI.X R5, R8, c[0x0][0x164], R27, 0x1, P2 ;  /* 0x0000590008057a11 */ /* 0x000fe400010f0c1b */
[-C--:B------:R-:W-:Y:S02]  /*2090*/  LEA.HI.X.SX32 R24, R21, R10.reuse, 0x1, P3 ;  /* 0x0000000a15187211 */ /* 0x080fe400018f0eff */
[----:B------:R-:W-:-:S02]  /*20a0*/  LEA.HI.X.SX32 R19, R23, R10, 0x1, P4 ;  /* 0x0000000a17137211 */ /* 0x000fc400020f0eff */
[----:B------:R-:W-:Y:S02]  /*20b0*/  LEA R8, P0, R0, c[0x0][0x160], 0x1 ;  /* 0x0000580000087a11 */ /* 0x000fe400078008ff */
[----:B------:R-:W-:Y:S02]  /*20c0*/  F2FP.PACK_AB R21, R12, R9 ;  /* 0x000000090c15723e */ /* 0x000fe400000000ff */
[----:B------:R-:W-:Y:S02]  /*20d0*/  LEA R6, P3, R7, c[0x0][0x160], 0x1 ;  /* 0x0000580007067a11 */ /* 0x000fe400078608ff */
[----:B------:R-:W-:Y:S01]  /*20e0*/  LEA.HI.X R9, R0, c[0x0][0x164], R19, 0x1, P0 ;  /* 0x0000590000097a11 */ /* 0x000fe200000f0c13 */
[----:B------:R0:W-:Y:S01]  /*20f0*/  STG.E.U16 [R2.64], R21 ;  /* 0x0000001502007986 */ /* 0x0001e2000c101524 */
[----:B------:R-:W-:Y:S02]  /*2100*/  LEA.HI.X.SX32 R18, R25, R10, 0x1, P5 ;  /* 0x0000000a19127211 */ /* 0x000fe400028f0eff */
[----:B------:R-:W-:-:S02]  /*2110*/  PRMT R0, R21, 0x7632, R0 ;  /* 0x0000763215007816 */ /* 0x000fc40000000000 */
[----:B------:R-:W-:Y:S02]  /*2120*/  LEA R10, P1, R11, c[0x0][0x160], 0x1 ;  /* 0x000058000b0a7a11 */ /* 0x000fe400078208ff */
[----:B------:R-:W-:Y:S01]  /*2130*/  LEA R12, P2, R13, c[0x0][0x160], 0x1 ;  /* 0x000058000d0c7a11 */ /* 0x000fe200078408ff */
[----:B------:R1:W-:Y:S01]  /*2140*/  STG.E.U16 [R4.64], R0 ;  /* 0x0000000004007986 */ /* 0x0003e2000c101524 */
[----:B------:R-:W-:Y:S02]  /*2150*/  LEA.HI.X R7, R7, c[0x0][0x164], R24, 0x1, P3 ;  /* 0x0000590007077a11 */ /* 0x000fe400018f0c18 */
        /* <DEDUP_REMOVED lines=9> */
.L_x_3209:
[----:B------:R-:W-:Y:S01]  /*21f0*/  MOV R2, 0x0 ;  /* 0x0000000000027802 */ /* 0x000fe20000000f00 */
[----:B------:R-:W-:Y:S01]  /*2200*/  HFMA2.MMA R8, -RZ, RZ, 0, 3.2007694244384765625e-05 ;  /* 0x00000219ff087435 */ /* 0x000fe200000001ff */
[----:B------:R-:W-:Y:S01]  /*2210*/  MOV R4, c[0x4][0x178] ;  /* 0x01005e0000047a02 */ /* 0x000fe20000000f00 */
[----:B------:R-:W-:Y:S01]  /*2220*/  HFMA2.MMA R12, -RZ, RZ, 0, 5.9604644775390625e-08 ;  /* 0x00000001ff0c7435 */ /* 0x000fe200000001ff */
[----:B------:R-:W-:Y:S01]  /*2230*/  IMAD.MOV.U32 R5, RZ, RZ, c[0x4][0x17c] ;  /* 0x01005f00ff057624 */ /* 0x000fe200078e00ff */
[----:B------:R-:W-:Y:S01]  /*2240*/  MOV R6, c[0x4][0x180] ;  /* 0x0100600000067a02 */ /* 0x000fe20000000f00 */
[----:B------:R-:W0:Y:S01]  /*2250*/  LDC.64 R2, c[0x4][R2] ;  /* 0x0100000002027b82 */ /* 0x000e220000000a00 */
[----:B------:R-:W-:Y:S01]  /*2260*/  IMAD.MOV.U32 R7, RZ, RZ, c[0x4][0x184] ;  /* 0x01006100ff077624 */ /* 0x000fe200078e00ff */
[----:B------:R-:W-:Y:S01]  /*2270*/  MOV R10, c[0x4][0x78] ;  /* 0x01001e00000a7a02 */ /* 0x000fe20000000f00 */
[----:B------:R-:W-:Y:S01]  /*2280*/  IMAD.MOV.U32 R11, RZ, RZ, c[0x4][0x7c] ;  /* 0x01001f00ff0b7624 */ /* 0x000fe200078e00ff */
[----:B------:R-:W-:-:S04]  /*2290*/  MOV R13, RZ ;  /* 0x000000ff000d7202 */ /* 0x000fc80000000f00 */
        /* <DEDUP_REMOVED lines=9> */
.L_x_3210:
[----:B------:R-:W-:Y:S01]  /*2330*/  HFMA2.MMA R10, -RZ, RZ, 0, 9.5367431640625e-07 ;  /* 0x00000010ff0a7435 */ /* 0x000fe200000001ff */
[----:B------:R-:W-:Y:S01]  /*2340*/  IMAD.MOV.U32 R9, RZ, RZ, -0x800001 ;  /* 0xff7fffffff097424 */ /* 0x000fe200078e00ff */
[----:B------:R-:W-:Y:S01]  /*2350*/  MOV R11, 0x1f ;  /* 0x0000001f000b7802 */ /* 0x000fe20000000f00 */
[----:B------:R-:W-:Y:S01]  /*2360*/  IMAD.MOV.U32 R12, RZ, RZ, -0x1 ;  /* 0xffffffffff0c7424 */ /* 0x000fe200078e00ff */
[----:B------:R-:W-:Y:S02]  /*2370*/  MOV R6, 0x2390 ;  /* 0x0000239000067802 */ /* 0x000fe40000000f00 */
[----:B------:R-:W-:Y:S05]  /*2380*/  CALL.REL.NOINC `($__internal_77_$__cuda_sm70_shflsync_bfly_p) ;  /* 0x0000014000007944 */ /* 0x000fea0003c00000 */
[----:B-1----:R-:W-:Y:S01]  /*2390*/  MOV R6, R10 ;  /* 0x0000000a00067202 */ /* 0x002fe20000000f00 */
[----:B0-----:R-:W-:Y:S05]  /*23a0*/  BRA `(.L_x_3236) ;  /* 0xffffddc000007947 */ /* 0x001fea000383ffff */
.L_x_3211:
[----:B------:R-:W-:Y:S01]  /*23b0*/  HFMA2.MMA R10, -RZ, RZ, 0, 4.76837158203125e-07 ;  /* 0x00000008ff0a7435 */ /* 0x000fe200000001ff */
[----:B------:R-:W-:Y:S01]  /*23c0*/  IMAD.MOV.U32 R11, RZ, RZ, 0x1f ;  /* 0x0000001fff0b7424 */ /* 0x000fe200078e00ff */
[----:B------:R-:W-:Y:S02]  /*23d0*/  MOV R12, 0xffffffff ;  /* 0xffffffff000c7802 */ /* 0x000fe40000000f00 */
[----:B------:R-:W-:Y:S02]  /*23e0*/  MOV R6, 0x2400 ;  /* 0x0000240000067802 */ /* 0x000fe40000000f00 */
[----:B------:R-:W-:Y:S05]  /*23f0*/  CALL.REL.NOINC `($__internal_77_$__cuda_sm70_shflsync_bfly_p) ;  /* 0x000000d000007944 */ /* 0x000fea0003c00000 */
[----:B01----:R-:W-:Y:S01]  /*2400*/  FMNMX.FTZ R9, R9, R10, !PT ;  /* 0x0000000a09097209 */ /* 0x003fe20007810000 */
[----:B------:R-:W-:Y:S01]  /*2410*/  HFMA2.MMA R10, -RZ, RZ, 0, 2.384185791015625e-07 ;  /* 0x00000004ff0a7435 */ /* 0x000fe200000001ff */
[----:B------:R-:W-:Y:S01]  /*2420*/  IMAD.MOV.U32 R11, RZ, RZ, 0x1f ;  /* 0x0000001fff0b7424 */ /* 0x000fe200078e00ff */
[----:B------:R-:W-:-:S02]  /*2430*/  MOV R12, 0xffffffff ;  /* 0xffffffff000c7802 */ /* 0x000fc40000000f00 */
[----:B------:R-:W-:Y:S02]  /*2440*/  MOV R6, 0x2460 ;  /* 0x0000246000067802 */ /* 0x000fe40000000f00 */
[----:B------:R-:W-:Y:S05]  /*2450*/  CALL.REL.NOINC `($__internal_77_$__cuda_sm70_shflsync_bfly_p) ;  /* 0x0000007000007944 */ /* 0x000fea0003c00000 */
[----:B01----:R-:W-:Y:S01]  /*2460*/  FMNMX.FTZ R9, R9, R10, !PT ;  /* 0x0000000a09097209 */ /* 0x003fe20007810000 */
[----:B------:R-:W-:Y:S01]  /*2470*/  HFMA2.MMA R10, -RZ, RZ, 0, 1.1920928955078125e-07 ;  /* 0x00000002ff0a7435 */ /* 0x000fe200000001ff */
[----:B------:R-:W-:Y:S01]  /*2480*/  IMAD.MOV.U32 R11, RZ, RZ, 0x1f ;  /* 0x0000001fff0b7424 */ /* 0x000fe200078e00ff */
[----:B------:R-:W-:Y:S02]  /*2490*/  MOV R12, 0xffffffff ;  /* 0xffffffff000c7802 */ /* 0x000fe40000000f00 */
[----:B------:R-:W-:Y:S02]  /*24a0*/  MOV R6, 0x24c0 ;  /* 0x000024c000067802 */ /* 0x000fe40000000f00 */
[----:B------:R-:W-:Y:S05]  /*24b0*/  CALL.REL.NOINC `($__internal_77_$__cuda_sm70_shflsync_bfly_p) ;  /* 0x0000001000007944 */ /* 0x000fea0003c00000 */
[----:B01----:R-:W-:Y:S05]  /*24c0*/  BRA `(.L_x_3237) ;  /* 0xffffdd2000007947 */ /* 0x003fea000383ffff */
        .weak           $__internal_77_$__cuda_sm70_shflsync_bfly_p
        .type           $__internal_77_$__cuda_sm70_shflsync_bfly_p,@function
        .size           $__internal_77_$__cuda_sm70_shflsync_bfly_p,(.L_x_23244 - $__internal_77_$__cuda_sm70_shflsync_bfly_p)
$__internal_77_$__cuda_sm70_shflsync_bfly_p:
[----:B------:R-:W-:Y:S01]  /*24d0*/  HFMA2.MMA R7, -RZ, RZ, 0, 0 ;  /* 0x00000000ff077435 */ /* 0x000fe200000001ff */
[----:B------:R-:W-:Y:S04]  /*24e0*/  WARPSYNC R12 ;  /* 0x0000000c00007348 */ /* 0x000fe80003800000 */
[----:B------:R0:W1:Y:S01]  /*24f0*/  SHFL.BFLY PT, R10, R9, R10, R11 ;  /* 0x0c00000a090a7389 */ /* 0x00006200000e000b */
[----:B------:R-:W-:Y:S05]  /*2500*/  RET.REL.NODEC R6 `(_ZN4vllm25paged_attention_v1_kernelIthLi96ELi16ELi128ELNS_18Fp8KVCacheDataTypeE2ELb0EEEvPT_PKS2_PKT0_S8_ifPKiSA_iPKfiiiSC_SC_iiiii) ;  /* 0xffffdaf006007950 */ /* 0x000fea0003c3ffff */
.L_x_3238:
        /* <DEDUP_REMOVED lines=15> */
.L_x_23244:


//--------------------- .text._ZN4vllm25paged_attention_v1_kernelIthLi80ELi16ELi128ELNS_18Fp8KVCacheDataTypeE2ELb0EEEvPT_PKS2_PKT0_S8_ifPKiSA_iPKfiiiSC_SC_iiiii --------------------------
	.section	.text._ZN4vllm25paged_attention_v1_kernelIthLi80ELi16ELi128ELNS_18Fp8KVCacheDataTypeE2ELb0EEEvPT_PKS2_PKT0_S8_ifPKiSA_iPKfiiiSC_SC_iiiii,"ax",@progbits
	.sectioninfo	@"SHI_REGISTERS=32"
	.align	128
        .global         _ZN4vllm25paged_attention_v1_kernelIthLi80ELi16ELi128ELNS_18Fp8KVCacheDataTypeE2ELb0EEEvPT_PKS2_PKT0_S8_ifPKiSA_iPKfiiiSC_SC_iiiii
        .type           _ZN4vllm25paged_attention_v1_kernelIthLi80ELi16ELi128ELNS_18Fp8KVCacheDataTypeE2ELb0EEEvPT_PKS2_PKT0_S8_ifPKiSA_iPKfiiiSC_SC_iiiii,@function
        .size           _ZN4vllm25paged_attention_v1_kernelIthLi80ELi16ELi128ELNS_18Fp8KVCacheDataTypeE2ELb0EEEvPT_PKS2_PKT0_S8_ifPKiSA_iPKfiiiSC_SC_iiiii,(.L_x_23245 - _ZN4vllm25paged_attention_v1_kernelIthLi80ELi16ELi128ELNS_18Fp8KVCacheDataTypeE2ELb0EEEvPT_PKS2_PKT0_S8_ifPKiSA_iPKfiiiSC_SC_iiiii)
        .other          _ZN4vllm25paged_attention_v1_kernelIthLi80ELi16ELi128ELNS_18Fp8KVCacheDataTypeE2ELb0EEEvPT_PKS2_PKT0_S8_ifPKiSA_iPKfiiiSC_SC_iiiii,@"STO_CUDA_ENTRY STV_DEFAULT"
_ZN4vllm25paged_attention_v1_kernelIthLi80ELi16ELi128ELNS_18Fp8KVCacheDataTypeE2ELb0EEEvPT_PKS2_PKT0_S8_ifPKiSA_iPKfiiiSC_SC_iiiii:
.text._ZN4vllm25paged_attention_v1_kernelIthLi80ELi16ELi128ELNS_18Fp8KVCacheDataTypeE2ELb0EEEvPT_PKS2_PKT0_S8_ifPKiSA_iPKfiiiSC_SC_iiiii:
        /* <DEDUP_REMOVED lines=23> */
.L_x_3266:
        /* <DEDUP_REMOVED lines=8> */
.L_x_3267:
        /* <DEDUP_REMOVED lines=28> */
.L_x_3246:
        /* <DEDUP_REMOVED lines=11> */
.L_x_3245:
[----:B------:R-:W-:Y:S05]  /*0460*/  BSYNC B1 ;  /* 0x0000000000017941 */ /* 0x000fea0003800000 */
.L_x_3244:
        /* <DEDUP_REMOVED lines=10> */
.L_x_3249:
        /* <DEDUP_REMOVED lines=100> */
.L_x_3248:
[----:B------:R-:W-:Y:S05]  /*0b50*/  BSYNC B1 ;  /* 0x0000000000017941 */ /* 0x000fea0003800000 */
.L_x_3247:
        /* <DEDUP_REMOVED lines=55> */
.L_x_3251:
[----:B------:R-:W-:Y:S05]  /*0ed0*/  BSYNC B1 ;  /* 0x0000000000017941 */ /* 0x000fea0003800000 */
.L_x_3250:
        /* <DEDUP_REMOVED lines=26> */
.L_x_3243:
[----:B------:R-:W-:Y:S05]  /*1080*/  BSYNC B0 ;  /* 0x0000000000007941 */ /* 0x000fea0003800000 */
.L_x_3242:
        /* <DEDUP_REMOVED lines=28> */
[----:B------:R-:W-:Y:S02]  /*1250*/  IADD3 R7, R4, R7, RZ ;  /* 0x0000000704077210 */ /* 0x000fe40007ffe0ff */
[----:B------:R-:W0:Y:S02]  /*1260*/  MUFU.RCP R6, R6 ;  /* 0x0000000600067308 */ /* 0x000e240000001000 */
[----:B------:R-:W-:-:S02]  /*1270*/  LEA.HI R8, R7, 0x1, RZ, 0x19 ;  /* 0x0000000107087811 */ /* 0x000fc400078fc8ff */
[----:B------:R-:W-:Y:S02]  /*1280*/  ISETP.GE.U32.AND P1, PT, R7, 0x180, PT ;  /* 0x000001800700780c */ /* 0x000fe40003f26070 */
[----:B------:R-:W-:-:S13]  /*1290*/  LOP3.LUT P0, R8, R8, 0x3, RZ, 0xc0, !PT ;  /* 0x0000000308087812 */ /* 0x000fda000780c0ff */
[----:B------:R-:W-:Y:S05]  /*12a0*/  @!P0 BRA `(.L_x_3255) ;  /* 0x000000b000008947 */ /* 0x000fea0003800000 */
[----:B0-----:R-:W-:Y:S01]  /*12b0*/  IMAD.MOV.U32 R7, RZ, RZ, R8 ;  /* 0x000000ffff077224 */ /* 0x001fe200078e0008 */
[----:B------:R-:W-:Y:S02]  /*12c0*/  LEA R8, R5, 0x20, 0x2 ;  /* 0x0000002005087811 */ /* 0x000fe400078e10ff */
[----:B------:R-:W-:-:S03]  /*12d0*/  MOV R9, R5 ;  /* 0x0000000500097202 */ /* 0x000fc60000000f00 */
.L_x_3256:
        /* <DEDUP_REMOVED lines=8> */
.L_x_3255:
[----:B0-----:R-:W-:Y:S05]  /*1360*/  BSYNC B1 ;  /* 0x0000000000017941 */ /* 0x001fea0003800000 */
.L_x_3254:
        /* <DEDUP_REMOVED lines=10> */
.L_x_3259:
        /* <DEDUP_REMOVED lines=52> */
.L_x_3258:
[----:B------:R-:W-:Y:S05]  /*1750*/  BSYNC B1 ;  /* 0x0000000000017941 */ /* 0x000fea0003800000 */
.L_x_3257:
        /* <DEDUP_REMOVED lines=31> */
.L_x_3261:
[----:B------:R-:W-:Y:S05]  /*1950*/  BSYNC B1 ;  /* 0x0000000000017941 */ /* 0x000fea0003800000 */
.L_x_3260:
        /* <DEDUP_REMOVED lines=14> */
.L_x_3253:
[----:B------:R-:W-:Y:S05]  /*1a40*/  BSYNC B0 ;  /* 0x0000000000007941 */ /* 0x000fea0003800000 */
.L_x_3252:
[----:B------:R-:W-:Y:S01]  /*1a50*/  BAR.SYNC.DEFER_BLOCKING 0x0 ;  /* 0x0000000000007b1d */ /* 0x000fe20000010000 */
[----:B0-----:R-:W-:Y:S02]  /*1a60*/  LOP3.LUT R4, R3, 0x1, RZ, 0xc0, !PT ;  /* 0x0000000103047812 */ /* 0x001fe400078ec0ff */
[----:B------:R-:W-:-:S03]  /*1a70*/  LOP3.LUT R6, R5, 0xffffffc0, RZ, 0xc0, !PT ;  /* 0xffffffc005067812 */ /* 0x000fc600078ec0ff */
[----:B------:R-:W-:Y:S01]  /*1a80*/  BAR.SYNC.DEFER_BLOCKING 0x0 ;  /* 0x0000000000007b1d */ /* 0x000fe20000010000 */
[----:B------:R-:W-:Y:S02]  /*1a90*/  ISETP.NE.AND P2, PT, R4, RZ, PT ;  /* 0x000000ff0400720c */ /* 0x000fe40003f45270 */
[----:B------:R-:W-:Y:S02]  /*1aa0*/  LEA.HI R9, R3, R3, RZ, 0x1 ;  /* 0x0000000303097211 */ /* 0x000fe400078f08ff */
[----:B------:R-:W-:Y:S01]  /*1ab0*/  ISETP.NE.OR P5, PT, R6, 0x40, P2 ;  /* 0x000000400600780c */ /* 0x000fe200017a5670 */
[----:B------:R-:W-:Y:S01]  /*1ac0*/  BSSY B0, `(.L_x_3262) ;  /* 0x000001d000007945 */ /* 0x000fe20003800000 */
[C---:B------:R-:W-:Y:S02]  /*1ad0*/  IADD3 R7, R5.reuse, 0x1f, RZ ;  /* 0x0000001f05077810 */ /* 0x040fe40007ffe0ff */
[----:B------:R-:W-:Y:S02]  /*1ae0*/  ISETP.GT.OR P0, PT, R5, 0x3f, P2 ;  /* 0x0000003f0500780c */ /* 0x000fe40001704670 */
[----:B------:R-:W-:-:S02]  /*1af0*/  SHF.R.S32.HI R9, RZ, 0x1, R9 ;  /* 0x00000001ff097819 */ /* 0x000fc40000011409 */
[----:B------:R-:W-:Y:S02]  /*1b00*/  LOP3.LUT R3, R5, 0xffffffe0, RZ, 0xc0, !PT ;  /* 0xffffffe005037812 */ /* 0x000fe400078ec0ff */
[----:B------:R-:W-:Y:S01]  /*1b10*/  ISETP.GT.U32.AND P3, PT, R7, 0x3e, PT ;  /* 0x0000003e0700780c */ /* 0x000fe20003f64070 */
[----:B------:R-:W-:Y:S01]  /*1b20*/  HFMA2.MMA R7, -RZ, RZ, 0, 0 ;  /* 0x00000000ff077435 */ /* 0x000fe200000001ff */
[----:B------:R-:W-:Y:S01]  /*1b30*/  ISETP.GT.OR P1, PT, R5, 0x1f, P2 ;  /* 0x0000001f0500780c */ /* 0x000fe20001724670 */
[----:B------:R-:W-:Y:S01]  /*1b40*/  IMAD R6, R2, 0x50, R9 ;  /* 0x0000005002067824 */ /* 0x000fe200078e0209 */
[----:B------:R-:W-:Y:S01]  /*1b50*/  ISETP.NE.OR P4, PT, R3, 0x20, P2 ;  /* 0x000000200300780c */ /* 0x000fe20001785670 */
[----:B------:R-:W-:Y:S01]  /*1b60*/  CS2R R4, SRZ ;  /* 0x0000000000047805 */ /* 0x000fe2000001ff00 */
[----:B------:R-:W-:Y:S02]  /*1b70*/  CS2R R2, SRZ ;  /* 0x0000000000027805 */ /* 0x000fe4000001ff00 */
        /* <DEDUP_REMOVED lines=17> */
.L_x_3263:
[----:B0-----:R-:W-:Y:S05]  /*1c90*/  BSYNC B0 ;  /* 0x0000000000007941 */ /* 0x001fea0003800000 */
.L_x_3262:
[----:B------:R-:W-:Y:S06]  /*1ca0*/  BAR.SYNC.DEFER_BLOCKING 0x0 ;  /* 0x0000000000007b1d */ /* 0x000fec0000010000 */
[----:B------:R-:W-:Y:S01]  /*1cb0*/  BSSY B0, `(.L_x_3264) ;  /* 0x0000012000007945 */ /* 0x000fe20003800000 */
        /* <DEDUP_REMOVED lines=17> */
.L_x_3265:
[----:B0-----:R-:W-:Y:S05]  /*1dd0*/  BSYNC B0 ;  /* 0x0000000000007941 */ /* 0x001fea0003800000 */
.L_x_3264:
        /* <DEDUP_REMOVED lines=9> */
[----:B------:R-:W-:Y:S01]  /*1e70*/  F2FP.PACK_AB R4, R4, R7 ;  /* 0x000000070404723e */ /* 0x000fe200000000ff */
[----:B------:R-:W1:Y:S01]  /*1e80*/  S2UR UR5, SR_CTAID.X ;  /* 0x00000000000579c3 */ /* 0x000e620000002500 */
[----:B------:R-:W-:Y:S02]  /*1e90*/  F2FP.PACK_AB R2, R5, R2 ;  /* 0x000000020502723e */ /* 0x000fe400000000ff */
[----:B------:R-:W-:Y:S02]  /*1ea0*/  PRMT R5, R4, 0x7632, R5 ;  /* 0x0000763204057816 */ /* 0x000fe40000000005 */
[----:B------:R-:W-:Y:S01]  /*1eb0*/  F2FP.PACK_AB R3, RZ, R3 ;  /* 0x00000003ff03723e */ /* 0x000fe200000000ff */
[----:B0-----:R-:W-:Y:S01]  /*1ec0*/  UIMAD UR4, UR4, 0x50, URZ ;  /* 0x00000050040478a4 */ /* 0x001fe2000f8e023f */
[----:B-1----:R-:W-:-:S03]  /*1ed0*/  IMAD R0, R11, UR5, RZ ;  /* 0x000000050b007c24 */ /* 0x002fc6000f8e02ff */
[----:B------:R-:W-:Y:S01]  /*1ee0*/  USHF.R.S32.HI UR5, URZ, 0x1f, UR4 ;  /* 0x0000001f3f057899 */ /* 0x000fe20008011404 */
[----:B------:R-:W-:Y:S01]  /*1ef0*/  IMAD R11, R6, R11, RZ ;  /* 0x0000000b060b7224 */ /* 0x000fe200078e02ff */
[----:B------:R-:W-:Y:S02]  /*1f00*/  IADD3 R6, R9, 0x10, RZ ;  /* 0x0000001009067810 */ /* 0x000fe40007ffe0ff */
[--C-:B------:R-:W-:Y:S02]  /*1f10*/  SHF.R.S32.HI R10, RZ, 0x1f, R0.reuse ;  /* 0x0000001fff0a7819 */ /* 0x100fe40000011400 */
[----:B------:R-:W-:Y:S02]  /*1f20*/  IADD3 R16, P0, P1, R11, UR4, R0 ;  /* 0x000000040b107c10 */ /* 0x000fe4000f91e000 */
[----:B------:R-:W-:Y:S02]  /*1f30*/  SHF.R.S32.HI R11, RZ, 0x1f, R11 ;  /* 0x0000001fff0b7819 */ /* 0x000fe4000001140b */
[----:B------:R-:W-:-:S02]  /*1f40*/  IADD3 R20, P2, R9, R16, RZ ;  /* 0x0000001009147210 */ /* 0x000fc40007f5e0ff */
[----:B------:R-:W-:Y:S02]  /*1f50*/  IADD3.X R22, R11, UR5, R10, P0, P1 ;  /* 0x000000050b167c10 */ /* 0x000fe400087e240a */
[----:B------:R-:W-:Y:S02]  /*1f60*/  IADD3 R11, R9, 0x30, RZ ;  /* 0x00000030090b7810 */ /* 0x000fe40007ffe0ff */
[-C--:B------:R-:W-:Y:S02]  /*1f70*/  IADD3 R14, P3, R6, R16.reuse, RZ ;  /* 0x00000010060e7210 */ /* 0x080fe40007f7e0ff */
[-C--:B------:R-:W-:Y:S02]  /*1f80*/  IADD3 R0, P4, R8, R16.reuse, RZ ;  /* 0x0000001008007210 */ /* 0x080fe40007f9e0ff */
[-C--:B------:R-:W-:Y:S02]  /*1f90*/  IADD3 R15, P0, R11, R16.reuse, RZ ;  /* 0x000000100b0f7210 */ /* 0x080fe40007f1e0ff */
[----:B------:R-:W-:-:S02]  /*1fa0*/  IADD3 R16, P1, R13, R16, RZ ;  /* 0x000000100d107210 */ /* 0x000fc40007f3e0ff */
[-C--:B------:R-:W-:Y:S02]  /*1fb0*/  LEA.HI.X.SX32 R21, R9, R22.reuse, 0x1, P2 ;  /* 0x0000001609157211 */ /* 0x080fe400010f0eff */
[-C--:B------:R-:W-:Y:S02]  /*1fc0*/  LEA.HI.X.SX32 R19, R6, R22.reuse, 0x1, P3 ;  /* 0x0000001606137211 */ /* 0x080fe400018f0eff */
[----:B------:R-:W-:Y:S02]  /*1fd0*/  LEA R12, P2, R20, c[0x0][0x160], 0x1 ;  /* 0x00005800140c7a11 */ /* 0x000fe400078408ff */
[----:B------:R-:W-:Y:S02]  /*1fe0*/  LEA R10, P3, R14, c[0x0][0x160], 0x1 ;  /* 0x000058000e0a7a11 */ /* 0x000fe400078608ff */
[-C--:B------:R-:W-:Y:S02]  /*1ff0*/  LEA.HI.X.SX32 R18, R11, R22.reuse, 0x1, P0 ;  /* 0x000000160b127211 */ /* 0x080fe400000f0eff */
[----:B------:R-:W-:-:S02]  /*2000*/  LEA.HI.X.SX32 R9, R8, R22, 0x1, P4 ;  /* 0x0000001608097211 */ /* 0x000fc400020f0eff */
[----:B------:R-:W-:Y:S02]  /*2010*/  LEA.HI.X.SX32 R17, R13, R22, 0x1, P1 ;  /* 0x000000160d117211 */ /* 0x000fe400008f0eff */
[----:B------:R-:W-:Y:S02]  /*2020*/  LEA R6, P0, R0, c[0x0][0x160], 0x1 ;  /* 0x0000580000067a11 */ /* 0x000fe400078008ff */
[----:B------:R-:W-:Y:S02]  /*2030*/  LEA.HI.X R13, R20, c[0x0][0x164], R21, 0x1, P2 ;  /* 0x00005900140d7a11 */ /* 0x000fe400010f0c15 */
[----:B------:R-:W-:Y:S02]  /*2040*/  LEA.HI.X R11, R14, c[0x0][0x164], R19, 0x1, P3 ;  /* 0x000059000e0b7a11 */ /* 0x000fe400018f0c13 */
[----:B------:R-:W-:Y:S01]  /*2050*/  LEA R8, P1, R15, c[0x0][0x160], 0x1 ;  /* 0x000058000f087a11 */ /* 0x000fe200078208ff */
[----:B------:R-:W-:Y:S01]  /*2060*/  STG.E.U16 [R12.64], R4 ;  /* 0x000000040c007986 */ /* 0x000fe2000c101524 */
[----:B------:R-:W-:-:S02]  /*2070*/  LEA R14, P2, R16, c[0x0][0x160], 0x1 ;  /* 0x00005800100e7a11 */ /* 0x000fc400078408ff */
[----:B------:R-:W-:Y:S01]  /*2080*/  LEA.HI.X R7, R0, c[0x0][0x164], R9, 0x1, P0 ;  /* 0x0000590000077a11 */ /* 0x000fe200000f0c09 */
[----:B------:R-:W-:Y:S01]  /*2090*/  STG.E.U16 [R10.64], R5 ;  /* 0x000000050a007986 */ /* 0x000fe2000c101524 */
[----:B------:R-:W-:Y:S02]  /*20a0*/  LEA.HI.X R9, R15, c[0x0][0x164], R18, 0x1, P1 ;  /* 0x000059000f097a11 */ /* 0x000fe400008f0c12 */
[----:B------:R-:W-:Y:S01]  /*20b0*/  PRMT R0, R2, 0x7632, R0 ;  /* 0x0000763202007816 */ /* 0x000fe20000000000 */
[----:B------:R-:W-:Y:S01]  /*20c0*/  STG.E.U16 [R6.64], R2 ;  /* 0x0000000206007986 */ /* 0x000fe2000c101524 */
[----:B------:R-:W-:-:S03]  /*20d0*/  LEA.HI.X R15, R16, c[0x0][0x164], R17, 0x1, P2 ;  /* 0x00005900100f7a11 */ /* 0x000fc600010f0c11 */
[----:B------:R-:W-:Y:S04]  /*20e0*/  STG.E.U16 [R8.64], R0 ;  /* 0x0000000008007986 */ /* 0x000fe8000c101524 */
[----:B------:R-:W-:Y:S01]  /*20f0*/  STG.E.U16 [R14.64], R3 ;  /* 0x000000030e007986 */ /* 0x000fe2000c101524 */
[----:B------:R-:W-:Y:S05]  /*2100*/  EXIT ;  /* 0x000000000000794d */ /* 0x000fea0003800000 */
.L_x_3239:
[----:B------:R-:W-:Y:S01]  /*2110*/  MOV R2, 0x0 ;  /* 0x0000000000027802 */ /* 0x000fe20000000f00 */
[----:B------:R-:W-:Y:S01]  /*2120*/  HFMA2.MMA R8, -RZ, RZ, 0, 3.2007694244384765625e-05 ;  /* 0x00000219ff087435 */ /* 0x000fe200000001ff */
[----:B------:R-:W-:Y:S01]  /*2130*/  IMAD.MOV.U32 R4, RZ, RZ, c[0x4][0x178] ;  /* 0x01005e00ff047624 */ /* 0x000fe200078e00ff */
[----:B------:R-:W-:Y:S01]  /*2140*/  HFMA2.MMA R12, -RZ, RZ, 0, 5.9604644775390625e-08 ;  /* 0x00000001ff0c7435 */ /* 0x000fe200000001ff */
[----:B------:R-:W-:Y:S01]  /*2150*/  MOV R5, c[0x4][0x17c] ;  /* 0x01005f0000057a02 */ /* 0x000fe20000000f00 */
[----:B------:R-:W-:Y:S01]  /*2160*/  IMAD.MOV.U32 R7, RZ, RZ, c[0x4][0x184] ;  /* 0x01006100ff077624 */ /* 0x000fe200078e00ff */
[----:B------:R-:W0:Y:S01]  /*2170*/  LDC.64 R2, c[0x4][R2] ;  /* 0x0100000002027b82 */ /* 0x000e220000000a00 */
[----:B------:R-:W-:Y:S01]  /*2180*/  MOV R6, c[0x4][0x180] ;  /* 0x0100600000067a02 */ /* 0x000fe20000000f00 */
[----:B------:R-:W-:Y:S01]  /*2190*/  IMAD.MOV.U32 R11, RZ, RZ, c[0x4][0x7c] ;  /* 0x01001f00ff0b7624 */ /* 0x000fe200078e00ff */
[----:B------:R-:W-:-:S02]  /*21a0*/  MOV R10, c[0x4][0x78] ;  /* 0x01001e00000a7a02 */ /* 0x000fc40000000f00 */
[----:B------:R-:W-:-:S03]  /*21b0*/  MOV R13, RZ ;  /* 0x000000ff000d7202 */ /* 0x000fc60000000f00 */
        /* <DEDUP_REMOVED lines=9> */
.L_x_3240:
[----:B------:R-:W-:Y:S01]  /*2250*/  HFMA2.MMA R10, -RZ, RZ, 0, 9.5367431640625e-07 ;  /* 0x00000010ff0a7435 */ /* 0x000fe200000001ff */
[----:B------:R-:W-:Y:S01]  /*2260*/  IMAD.MOV.U32 R9, RZ, RZ, -0x800001 ;  /* 0xff7fffffff097424 */ /* 0x000fe200078e00ff */
[----:B------:R-:W-:Y:S01]  /*2270*/  MOV R11, 0x1f ;  /* 0x0000001f000b7802 */ /* 0x000fe20000000f00 */
[----:B------:R-:W-:Y:S01]  /*2280*/  IMAD.MOV.U32 R12, RZ, RZ, -0x1 ;  /* 0xffffffffff0c7424 */ /* 0x000fe200078e00ff */
[----:B------:R-:W-:Y:S02]  /*2290*/  MOV R6, 0x22b0 ;  /* 0x000022b000067802 */ /* 0x000fe40000000f00 */
[----:B------:R-:W-:Y:S05]  /*22a0*/  CALL.REL.NOINC `($__internal_78_$__cuda_sm70_shflsync_bfly_p) ;  /* 0x0000014000007944 */ /* 0x000fea0003c00000 */
[----:B-1----:R-:W-:Y:S01]  /*22b0*/  MOV R6, R10 ;  /* 0x0000000a00067202 */ /* 0x002fe20000000f00 */
[----:B0-----:R-:W-:Y:S05]  /*22c0*/  BRA `(.L_x_3266) ;  /* 0xffffdea000007947 */ /* 0x001fea000383ffff */
.L_x_3241:
[----:B------:R-:W-:Y:S01]  /*22d0*/  HFMA2.MMA R10, -RZ, RZ, 0, 4.76837158203125e-07 ;  /* 0x00000008ff0a7435 */ /* 0x000fe200000001ff */
[----:B------:R-:W-:Y:S01]  /*22e0*/  IMAD.MOV.U32 R11, RZ, RZ, 0x1f ;  /* 0x0000001fff0b7424 */ /* 0x000fe200078e00ff */
[----:B------:R-:W-:Y:S02]  /*22f0*/  MOV R12, 0xffffffff ;  /* 0xffffffff000c7802 */ /* 0x000fe40000000f00 */
[----:B------:R-:W-:Y:S02]  /*2300*/  MOV R6, 0x2320 ;  /* 0x0000232000067802 */ /* 0x000fe40000000f00 */
[----:B------:R-:W-:Y:S05]  /*2310*/  CALL.REL.NOINC `($__internal_78_$__cuda_sm70_shflsync_bfly_p) ;  /* 0x000000d000007944 */ /* 0x000fea0003c00000 */
[----:B01----:R-:W-:Y:S01]  /*2320*/  FMNMX.FTZ R9, R9, R10, !PT ;  /* 0x0000000a09097209 */ /* 0x003fe20007810000 */
[----:B------:R-:W-:Y:S01]  /*2330*/  HFMA2.MMA R10, -RZ, RZ, 0, 2.384185791015625e-07 ;  /* 0x00000004ff0a7435 */ /* 0x000fe200000001ff */
[----:B------:R-:W-:Y:S01]  /*2340*/  IMAD.MOV.U32 R11, RZ, RZ, 0x1f ;  /* 0x0000001fff0b7424 */ /* 0x000fe200078e00ff */
[----:B------:R-:W-:-:S02]  /*2350*/  MOV R12, 0xffffffff ;  /* 0xffffffff000c7802 */ /* 0x000fc40000000f00 */
[----:B------:R-:W-:Y:S02]  /*2360*/  MOV R6, 0x2380 ;  /* 0x0000238000067802 */ /* 0x000fe40000000f00 */
[----:B------:R-:W-:Y:S05]  /*2370*/  CALL.REL.NOINC `($__internal_78_$__cuda_sm70_shflsync_bfly_p) ;  /* 0x0000007000007944 */ /* 0x000fea0003c00000 */
[----:B01----:R-:W-:Y:S01]  /*2380*/  FMNMX.FTZ R9, R9, R10, !PT ;  /* 0x0000000a09097209 */ /* 0x003fe20007810000 */
[----:B------:R-:W-:Y:S01]  /*2390*/  HFMA2.MMA R10, -RZ, RZ, 0, 1.1920928955078125e-07 ;  /* 0x00000002ff0a7435 */ /* 0x000fe200000001ff */
[----:B------:R-:W-:Y:S01]  /*23a0*/  IMAD.MOV.U32 R11, RZ, RZ, 0x1f ;  /* 0x0000001fff0b7424 */ /* 0x000fe200078e00ff */
[----:B------:R-:W-:Y:S02]  /*23b0*/  MOV R12, 0xffffffff ;  /* 0xffffffff000c7802 */ /* 0x000fe40000000f00 */
[----:B------:R-:W-:Y:S02]  /*23c0*/  MOV R6, 0x23e0 ;  /* 0x000023e000067802 */ /* 0x000fe40000000f00 */
[----:B------:R-:W-:Y:S05]  /*23d0*/  CALL.REL.NOINC `($__internal_78_$__cuda_sm70_shflsync_bfly_p) ;  /* 0x0000001000007944 */ /* 0x000fea0003c00000 */
[----:B01----:R-:W-:Y:S05]  /*23e0*/  BRA `(.L_x_3267) ;  /* 0xffffde0000007947 */ /* 0x003fea000383ffff */
        .weak           $__internal_78_$__cuda_sm70_shflsync_bfly_p
        .type           $__internal_78_$__cuda_sm70_shflsync_bfly_p,@function
        .size           $__internal_78_$__cuda_sm70_shflsync_bfly_p,(.L_x_23245 - $__internal_78_$__cuda_sm70_shflsync_bfly_p)
$__internal_78_$__cuda_sm70_shflsync_bfly_p:
[----:B------:R-:W-:Y:S01]  /*23f0*/  HFMA2.MMA R7, -RZ, RZ, 0, 0 ;  /* 0x00000000ff077435 */ /* 0x000fe200000001ff */
[----:B------:R-:W-:Y:S04]  /*2400*/  WARPSYNC R12 ;  /* 0x0000000c00007348 */ /* 0x000fe80003800000 */
[----:B------:R0:W1:Y:S01]  /*2410*/  SHFL.BFLY PT, R10, R9, R10, R11 ;  /* 0x0c00000a090a7389 */ /* 0x00006200000e000b */
[----:B------:R-:W-:Y:S05]  /*2420*/  RET.REL.NODEC R6 `(_ZN4vllm25paged_attention_v1_kernelIthLi80ELi16ELi128ELNS_18Fp8KVCacheDataTypeE2ELb0EEEvPT_PKS2_PKT0_S8_ifPKiSA_iPKfiiiSC_SC_iiiii) ;  /* 0xffffdbd006007950 */ /* 0x000fea0003c3ffff */
.L_x_3268:
        /* <DEDUP_REMOVED lines=13> */
.L_x_23245:


//--------------------- .text._ZN4vllm25paged_attention_v1_kernelIthLi64ELi16ELi128ELNS_18Fp8KVCacheDataTypeE2ELb0EEEvPT_PKS2_PKT0_S8_ifPKiSA_iPKfiiiSC_SC_iiiii --------------------------
	.section	.text._ZN4vllm25paged_attention_v1_kernelIthLi64ELi16ELi128ELNS_18Fp8KVCacheDataTypeE2ELb0EEEvPT_PKS2_PKT0_S8_ifPKiSA_iPKfiiiSC_SC_iiiii,"ax",@progbits
	.sectioninfo	@"SHI_REGISTERS=32"
	.align	128
        .global         _ZN4vllm25paged_attention_v1_kernelIthLi64ELi16ELi128ELNS_18Fp8KVCacheDataTypeE2ELb0EEEvPT_PKS2_PKT0_S8_ifPKiSA_iPKfiiiSC_SC_iiiii
        .type           _ZN4vllm25paged_attention_v1_kernelIthLi64ELi16ELi128ELNS_18Fp8KVCacheDataTypeE2ELb0EEEvPT_PKS2_PKT0_S8_ifPKiSA_iPKfiiiSC_SC_iiiii,@function
        .size           _ZN4vllm25paged_attention_v1_kernelIthLi64ELi16ELi128ELNS_18Fp8KVCacheDataTypeE2ELb0EEEvPT_PKS2_PKT0_S8_ifPKiSA_iPKfiiiSC_SC_iiiii,(.L_x_23246 - _ZN4vllm25paged_attention_v1_kernelIthLi64ELi16ELi128ELNS_18Fp8KVCacheDataTypeE2ELb0EEEvPT_PKS2_PKT0_S8_ifPKiSA_iPKfiiiSC_SC_iiiii)
        .other          _ZN4vllm25paged_attention_v1_kernelIthLi64ELi16ELi128ELNS_18Fp8KVCacheDataTypeE2ELb0EEEvPT_PKS2_PKT0_S8_ifPKiSA_iPKfiiiSC_SC_iiiii,@"STO_CUDA_ENTRY STV_DEFAULT"
_ZN4vllm25paged_attention_v1_kernelIthLi64ELi16ELi128ELNS_18Fp8KVCacheDataTypeE2ELb0EEEvPT_PKS2_PKT0_S8_ifPKiSA_iPKfiiiSC_SC_iiiii:
.text._ZN4vllm25paged_attention_v1_kernelIthLi64ELi16ELi128ELNS_18Fp8KVCacheDataTypeE2ELb0EEEvPT_PKS2_PKT0_S8_ifPKiSA_iPKfiiiSC_SC_iiiii:
        /* <DEDUP_REMOVED lines=23> */
.L_x_3294:
        /* <DEDUP_REMOVED lines=8> */
.L_x_3295:
        /* <DEDUP_REMOVED lines=19> */
[----:B-1----:R-:W-:Y:S01]  /*0320*/  IMAD.MOV.U32 R10, RZ, RZ, R0 ;  /* 0x000000ffff0a7224 */ /* 0x002fe200078e0000 */
[----:B------:R-:W-:-:S04]  /*0330*/  IADD3 R8, R5, R8, RZ ;  /* 0x0000000805087210 */ /* 0x000fc80007ffe0ff */
[C---:B------:R-:W-:Y:S02]  /*0340*/  LEA.HI R7, R8.reuse, 0x1, RZ, 0x19 ;  /* 0x0000000108077811 */ /* 0x040fe400078fc8ff */
[----:B------:R-:W-:Y:S02]  /*0350*/  ISETP.GE.U32.AND P2, PT, R8, 0x180, PT ;  /* 0x000001800800780c */ /* 0x000fe40003f46070 */
[----:B------:R-:W-:-:S13]  /*0360*/  LOP3.LUT P0, R7, R7, 0x3, RZ, 0xc0, !PT ;  /* 0x0000000307077812 */ /* 0x000fda000780c0ff */
[----:B------:R-:W-:Y:S05]  /*0370*/  @!P0 BRA `(.L_x_3275) ;  /* 0x000000e000008947 */ /* 0x000fea0003800000 */
[----:B------:R-:W-:Y:S02]  /*0380*/  LEA R8, R0, 0x20, 0x2 ;  /* 0x0000002000087811 */ /* 0x000fe400078e10ff */
[----:B------:R-:W-:Y:S02]  /*0390*/  MOV R11, RZ ;  /* 0x000000ff000b7202 */ /* 0x000fe40000000f00 */
[----:B------:R-:W-:Y:S02]  /*03a0*/  MOV R10, R0 ;  /* 0x00000000000a7202 */ /* 0x000fe40000000f00 */
.L_x_3276:
        /* <DEDUP_REMOVED lines=11> */
.L_x_3275:
[----:B------:R-:W-:Y:S05]  /*0460*/  BSYNC B1 ;  /* 0x0000000000017941 */ /* 0x000fea0003800000 */
.L_x_3274:
        /* <DEDUP_REMOVED lines=10> */
.L_x_3279:
        /* <DEDUP_REMOVED lines=100> */
.L_x_3278:
[----:B------:R-:W-:Y:S05]  /*0b50*/  BSYNC B1 ;  /* 0x0000000000017941 */ /* 0x000fea0003800000 */
.L_x_3277:
        /* <DEDUP_REMOVED lines=55> */
.L_x_3281:
[----:B------:R-:W-:Y:S05]  /*0ed0*/  BSYNC B1 ;  /* 0x0000000000017941 */ /* 0x000fea0003800000 */
.L_x_3280:
        /* <DEDUP_REMOVED lines=26> */
.L_x_3273:
[----:B------:R-:W-:Y:S05]  /*1080*/  BSYNC B0 ;  /* 0x0000000000007941 */ /* 0x000fea0003800000 */
.L_x_3272:
        /* <DEDUP_REMOVED lines=34> */
[----:B0-----:R-:W-:Y:S02]  /*12b0*/  LEA R9, R0, 0x20, 0x2 ;  /* 0x0000002000097811 */ /* 0x001fe400078e10ff */
[----:B------:R-:W-:-:S03]  /*12c0*/  MOV R8, R0 ;  /* 0x0000000000087202 */ /* 0x000fc60000000f00 */
.L_x_3286:
        /* <DEDUP_REMOVED lines=8> */
.L_x_3285:
[----:B0-----:R-:W-:Y:S05]  /*1350*/  BSYNC B1 ;  /* 0x0000000000017941 */ /* 0x001fea0003800000 */
.L_x_3284:
        /* <DEDUP_REMOVED lines=10> */
.L_x_3289:
        /* <DEDUP_REMOVED lines=52> */
.L_x_3288:
[----:B------:R-:W-:Y:S05]  /*1740*/  BSYNC B1 ;  /* 0x0000000000017941 */ /* 0x000fea0003800000 */
.L_x_3287:
        /* <DEDUP_REMOVED lines=31> */
.L_x_3291:
[----:B------:R-:W-:Y:S05]  /*1940*/  BSYNC B1 ;  /* 0x0000000000017941 */ /* 0x000fea0003800000 */
.L_x_3290:
        /* <DEDUP_REMOVED lines=14> */
.L_x_3283:
[----:B------:R-:W-:Y:S05]  /*1a30*/  BSYNC B0 ;  /* 0x0000000000007941 */ /* 0x000fea0003800000 */
.L_x_3282:
[----:B------:R-:W-:Y:S01]  /*1a40*/  BAR.SYNC.DEFER_BLOCKING 0x0 ;  /* 0x0000000000007b1d */ /* 0x000fe20000010000 */
[----:B------:R-:W-:Y:S02]  /*1a50*/  LOP3.LUT R5, R4, 0x1, RZ, 0xc0, !PT ;  /* 0x0000000104057812 */ /* 0x000fe400078ec0ff */
[----:B0-----:R-:W-:-:S03]  /*1a60*/  LOP3.LUT R6, R0, 0xffffffc0, RZ, 0xc0, !PT ;  /* 0xffffffc000067812 */ /* 0x001fc600078ec0ff */
[----:B------:R-:W-:Y:S01]  /*1a70*/  BAR.SYNC.DEFER_BLOCKING 0x0 ;  /* 0x0000000000007b1d */ /* 0x000fe20000010000 */
[----:B------:R-:W-:Y:S02]  /*1a80*/  ISETP.NE.AND P0, PT, R5, RZ, PT ;  /* 0x000000ff0500720c */ /* 0x000fe40003f05270 */
[----:B------:R-:W-:Y:S02]  /*1a90*/  LEA.HI R8, R4, R4, RZ, 0x1 ;  /* 0x0000000404087211 */ /* 0x000fe400078f08ff */
[----:B------:R-:W-:Y:S01]  /*1aa0*/  ISETP.NE.OR P2, PT, R6, 0x40, P0 ;  /* 0x000000400600780c */ /* 0x000fe20000745670 */
[----:B------:R-:W-:Y:S01]  /*1ab0*/  HFMA2.MMA R6, -RZ, RZ, 0, 0 ;  /* 0x00000000ff067435 */ /* 0x000fe200000001ff */
[----:B------:R-:W-:Y:S01]  /*1ac0*/  SHF.R.S32.HI R8, RZ, 0x1, R8 ;  /* 0x00000001ff087819 */ /* 0x000fe20000011408 */
[----:B------:R-:W-:Y:S01]  /*1ad0*/  CS2R R4, SRZ ;  /* 0x0000000000047805 */ /* 0x000fe2000001ff00 */
[C---:B------:R-:W-:Y:S01]  /*1ae0*/  ISETP.GT.OR P1, PT, R0.reuse, 0x3f, P0 ;  /* 0x0000003f0000780c */ /* 0x040fe20000724670 */
[----:B------:R-:W-:Y:S01]  /*1af0*/  BSSY B0, `(.L_x_3292) ;  /* 0x0000024000007945 */ /* 0x000fe20003800000 */
[----:B------:R-:W-:Y:S01]  /*1b00*/  LEA R7, R3, R8, 0x6 ;  /* 0x0000000803077211 */ /* 0x000fe200078e30ff */
[----:B------:R-:W-:Y:S01]  /*1b10*/  IMAD.MOV.U32 R3, RZ, RZ, RZ ;  /* 0x000000ffff037224 */ /* 0x000fe200078e00ff */
        /* <DEDUP_REMOVED lines=33> */
.L_x_3293:
[----:B0-----:R-:W-:Y:S05]  /*1d30*/  BSYNC B0 ;  /* 0x0000000000007941 */ /* 0x001fea0003800000 */
.L_x_3292:
        /* <DEDUP_REMOVED lines=8> */
[----:B------:R-:W-:-:S05]  /*1dc0*/  IMAD R2, R2, c[0x0][0x14], RZ ;  /* 0x0000050002027a24 */ /* 0x000fca00078e02ff */
[----:B------:R-:W-:Y:S02]  /*1dd0*/  SHF.L.U32 R7, R2, 0x6, RZ ;  /* 0x0000000602077819 */ /* 0x000fe400000006ff */
[----:B------:R-:W-:Y:S02]  /*1de0*/  IADD3 R2, R8, 0x20, RZ ;  /* 0x0000002008027810 */ /* 0x000fe40007ffe0ff */
        /* <DEDUP_REMOVED lines=33> */
.L_x_3269:
        /* <DEDUP_REMOVED lines=20> */
.L_x_3270:
[----:B------:R-:W-:Y:S01]  /*2140*/  HFMA2.MMA R10, -RZ, RZ, 0, 9.5367431640625e-07 ;  /* 0x00000010ff0a7435 */ /* 0x000fe200000001ff */
[----:B------:R-:W-:Y:S01]  /*2150*/  IMAD.MOV.U32 R9, RZ, RZ, -0x800001 ;  /* 0xff7fffffff097424 */ /* 0x000fe200078e00ff */
[----:B------:R-:W-:Y:S01]  /*2160*/  MOV R11, 0x1f ;  /* 0x0000001f000b7802 */ /* 0x000fe20000000f00 */
[----:B------:R-:W-:Y:S01]  /*2170*/  IMAD.MOV.U32 R12, RZ, RZ, -0x1 ;  /* 0xffffffffff0c7424 */ /* 0x000fe200078e00ff */
[----:B------:R-:W-:Y:S02]  /*2180*/  MOV R6, 0x21a0 ;  /* 0x000021a000067802 */ /* 0x000fe40000000f00 */
[----:B------:R-:W-:Y:S05]  /*2190*/  CALL.REL.NOINC `($__internal_79_$__cuda_sm70_shflsync_bfly_p) ;  /* 0x0000014000007944 */ /* 0x000fea0003c00000 */
[----:B-1----:R-:W-:Y:S01]  /*21a0*/  MOV R6, R10 ;  /* 0x0000000a00067202 */ /* 0x002fe20000000f00 */
[----:B0-----:R-:W-:Y:S05]  /*21b0*/  BRA `(.L_x_3294) ;  /* 0xffffdfb000007947 */ /* 0x001fea000383ffff */
.L_x_3271:
[----:B------:R-:W-:Y:S01]  /*21c0*/  HFMA2.MMA R10, -RZ, RZ, 0, 4.76837158203125e-07 ;  /* 0x00000008ff0a7435 */ /* 0x000fe200000001ff */
[----:B------:R-:W-:Y:S01]  /*21d0*/  IMAD.MOV.U32 R11, RZ, RZ, 0x1f ;  /* 0x0000001fff0b7424 */ /* 0x000fe200078e00ff */
[----:B------:R-:W-:Y:S02]  /*21e0*/  MOV R12, 0xffffffff ;  /* 0xffffffff000c7802 */ /* 0x000fe40000000f00 */
[----:B------:R-:W-:Y:S02]  /*21f0*/  MOV R6, 0x2210 ;  /* 0x0000221000067802 */ /* 0x000fe40000000f00 */
[----:B------:R-:W-:Y:S05]  /*2200*/  CALL.REL.NOINC `($__internal_79_$__cuda_sm70_shflsync_bfly_p) ;  /* 0x000000d000007944 */ /* 0x000fea0003c00000 */
[----:B01----:R-:W-:Y:S01]  /*2210*/  FMNMX.FTZ R9, R9, R10, !PT ;  /* 0x0000000a09097209 */ /* 0x003fe20007810000 */
[----:B------:R-:W-:Y:S01]  /*2220*/  HFMA2.MMA R10, -RZ, RZ, 0, 2.384185791015625e-07 ;  /* 0x00000004ff0a7435 */ /* 0x000fe200000001ff */
[----:B------:R-:W-:Y:S01]  /*2230*/  IMAD.MOV.U32 R11, RZ, RZ, 0x1f ;  /* 0x0000001fff0b7424 */ /* 0x000fe200078e00ff */
[----:B------:R-:W-:-:S02]  /*2240*/  MOV R12, 0xffffffff ;  /* 0xffffffff000c7802 */ /* 0x000fc40000000f00 */
[----:B------:R-:W-:Y:S02]  /*2250*/  MOV R6, 0x2270 ;  /* 0x0000227000067802 */ /* 0x000fe40000000f00 */
[----:B------:R-:W-:Y:S05]  /*2260*/  CALL.REL.NOINC `($__internal_79_$__cuda_sm70_shflsync_bfly_p) ;  /* 0x0000007000007944 */ /* 0x000fea0003c00000 */
[----:B01----:R-:W-:Y:S01]  /*2270*/  FMNMX.FTZ R9, R9, R10, !PT ;  /* 0x0000000a09097209 */ /* 0x003fe20007810000 */
[----:B------:R-:W-:Y:S01]  /*2280*/  HFMA2.MMA R10, -RZ, RZ, 0, 1.1920928955078125e-07 ;  /* 0x00000002ff0a7435 */ /* 0x000fe200000001ff */
[----:B------:R-:W-:Y:S01]  /*2290*/  IMAD.MOV.U32 R11, RZ, RZ, 0x1f ;  /* 0x0000001fff0b7424 */ /* 0x000fe200078e00ff */
[----:B------:R-:W-:Y:S02]  /*22a0*/  MOV R12, 0xffffffff ;  /* 0xffffffff000c7802 */ /* 0x000fe40000000f00 */
[----:B------:R-:W-:Y:S02]  /*22b0*/  MOV R6, 0x22d0 ;  /* 0x000022d000067802 */ /* 0x000fe40000000f00 */
[----:B------:R-:W-:Y:S05]  /*22c0*/  CALL.REL.NOINC `($__internal_79_$__cuda_sm70_shflsync_bfly_p) ;  /* 0x0000001000007944 */ /* 0x000fea0003c00000 */
[----:B01----:R-:W-:Y:S05]  /*22d0*/  BRA `(.L_x_3295) ;  /* 0xffffdf1000007947 */ /* 0x003fea000383ffff */
        .weak           $__internal_79_$__cuda_sm70_shflsync_bfly_p
        .type           $__internal_79_$__cuda_sm70_shflsync_bfly_p,@function
        .size           $__internal_79_$__cuda_sm70_shflsync_bfly_p,(.L_x_23246 - $__internal_79_$__cuda_sm70_shflsync_bfly_p)
$__internal_79_$__cuda_sm70_shflsync_bfly_p:
[----:B------:R-:W-:Y:S01]  /*22e0*/  HFMA2.MMA R7, -RZ, RZ, 0, 0 ;  /* 0x00000000ff077435 */ /* 0x000fe200000001ff */
[----:B------:R-:W-:Y:S04]  /*22f0*/  WARPSYNC R12 ;  /* 0x0000000c00007348 */ /* 0x000fe80003800000 */
[----:B------:R0:W1:Y:S01]  /*2300*/  SHFL.BFLY PT, R10, R9, R10, R11 ;  /* 0x0c00000a090a7389 */ /* 0x00006200000e000b */
[----:B------:R-:W-:Y:S05]  /*2310*/  RET.REL.NODEC R6 `(_ZN4vllm25paged_attention_v1_kernelIthLi64ELi16ELi128ELNS_18Fp8KVCacheDataTypeE2ELb0EEEvPT_PKS2_PKT0_S8_ifPKiSA_iPKfiiiSC_SC_iiiii) ;  /* 0xffffdce006007950 */ /* 0x000fea0003c3ffff */
.L_x_3296:
        /* <DEDUP_REMOVED lines=14> */
.L_x_23246:


//--------------------- .text._ZN4vllm25paged_attention_v1_kernelIthLi32ELi16ELi128ELNS_18Fp8KVCacheDataTypeE2ELb0EEEvPT_PKS2_PKT0_S8_ifPKiSA_iPKfiiiSC_SC_iiiii --------------------------
	.section	.text._ZN4vllm25paged_attention_v1_kernelIthLi32ELi16ELi128ELNS_18Fp8KVCacheDataTypeE2ELb0EEEvPT_PKS2_PKT0_S8_ifPKiSA_iPKfiiiSC_SC_iiiii,"ax",@progbits
	.sectioninfo	@"SHI_REGISTERS=32"
	.align	128
        .global         _ZN4vllm25paged_attention_v1_kernelIthLi32ELi16ELi128ELNS_18Fp8KVCacheDataTypeE2ELb0EEEvPT_PKS2_PKT0_S8_ifPKiSA_iPKfiiiSC_SC_iiiii
        .type           _ZN4vllm25paged_attention_v1_kernelIthLi32ELi16ELi128ELNS_18Fp8KVCacheDataTypeE2ELb0EEEvPT_PKS2_PKT0_S8_ifPKiSA_iPKfiiiSC_SC_iiiii,@function
        .size           _ZN4vllm25paged_attention_v1_kernelIthLi32ELi16ELi128ELNS_18Fp8KVCacheDataTypeE2ELb0EEEvPT_PKS2_PKT0_S8_ifPKiSA_iPKfiiiSC_SC_iiiii,(.L_x_23247 - _ZN4vllm25paged_attention_v1_kernelIthLi32ELi16ELi128ELNS_18Fp8KVCacheDataTypeE2ELb0EEEvPT_PKS2_PKT0_S8_ifPKiSA_iPKfiiiSC_SC_iiiii)
        .other          _ZN4vllm25paged_attention_v1_kernelIthLi32ELi16ELi128ELNS_18Fp8KVCacheDataTypeE2ELb0EEEvPT_PKS2_PKT0_S8_ifPKiSA_iPKfiiiSC_SC_iiiii,@"STO_CUDA_ENTRY STV_DEFAULT"
_ZN4vllm25paged_attention_v1_kernelIthLi32ELi16ELi128ELNS_18Fp8KVCacheDataTypeE2ELb0EEEvPT_PKS2_PKT0_S8_ifPKiSA_iPKfiiiSC_SC_iiiii:
.text._ZN4vllm25paged_attention_v1_kernelIthLi32ELi16ELi128ELNS_18Fp8KVCacheDataTypeE2ELb0EEEvPT_PKS2_PKT0_S8_ifPKiSA_iPKfiiiSC_SC_iiiii:
[----:B------:R-:W-:Y:S02]  /*0000*/  MOV R1, c[0x0][0x28] ;  /* 0x00000a0000017a02 */ /* 0x000fe40000000f00 */
[----:B------:R-:W0:Y:S01]  /*0010*/  S2R R4, SR_CTAID.Y ;  /* 0x0000000000047919 */ /* 0x000e220000002600 */
[----:B------:R-:W-:Y:S01]  /*0020*/  HFMA2.MMA R7, -RZ, RZ, 0, 2.384185791015625e-07 ;  /* 0x00000004ff077435 */ /* 0x000fe200000001ff */
[----:B------:R-:W-:Y:S02]  /*0030*/  ULDC.64 UR36, c[0x0][0x118] ;  /* 0x0000460000247ab9 */ /* 0x000fe40000000a00 */
[----:B------:R-:W1:Y:S04]  /*0040*/  S2R R5, SR_TID.X ;  /* 0x0000000000057919 */ /* 0x000e680000002100 */
[----:B------:R-:W-:Y:S03]  /*0050*/  BAR.SYNC.DEFER_BLOCKING 0x0 ;  /* 0x0000000000007b1d */ /* 0x000fe60000010000 */
        /* <DEDUP_REMOVED lines=17> */
.L_x_3324:
        /* <DEDUP_REMOVED lines=8> */
.L_x_3325:
        /* <DEDUP_REMOVED lines=19> */
[----:B------:R-:W-:Y:S01]  /*0320*/  IMAD.MOV.U32 R11, RZ, RZ, R5 ;  /* 0x000000ffff0b7224 */ /* 0x000fe200078e0005 */
        /* <DEDUP_REMOVED lines=8> */
.L_x_3304:
        /* <DEDUP_REMOVED lines=11> */
.L_x_3303:
[----:B------:R-:W-:Y:S05]  /*0460*/  BSYNC B1 ;  /* 0x0000000000017941 */ /* 0x000fea0003800000 */
.L_x_3302:
        /* <DEDUP_REMOVED lines=10> */
.L_x_3307:
        /* <DEDUP_REMOVED lines=100> */
.L_x_3306:
[----:B------:R-:W-:Y:S05]  /*0b50*/  BSYNC B1 ;  /* 0x0000000000017941 */ /* 0x000fea0003800000 */
.L_x_3305:
        /* <DEDUP_REMOVED lines=55> */
.L_x_3309:
[----:B------:R-:W-:Y:S05]  /*0ed0*/  BSYNC B1 ;  /* 0x0000000000017941 */ /* 0x000fea0003800000 */
.L_x_3308:
        /* <DEDUP_REMOVED lines=26> */
.L_x_3301:
[----:B------:R-:W-:Y:S05]  /*1080*/  BSYNC B0 ;  /* 0x0000000000007941 */ /* 0x000fea0003800000 */
.L_x_3300:
        /* <DEDUP_REMOVED lines=34> */
[----:B0-----:R-:W-:Y:S02]  /*12b0*/  MOV R7, R8 ;  /* 0x0000000800077202 */ /* 0x001fe40000000f00 */
[----:B------:R-:W-:Y:S02]  /*12c0*/  LEA R8, R5, 0x20, 0x2 ;  /* 0x0000002005087811 */ /* 0x000fe400078e10ff */
[----:B------:R-:W-:-:S03]  /*12d0*/  MOV R9, R5 ;  /* 0x0000000500097202 */ /* 0x000fc60000000f00 */
.L_x_3314:
        /* <DEDUP_REMOVED lines=8> */
.L_x_3313:
[----:B0-----:R-:W-:Y:S05]  /*1360*/  BSYNC B1 ;  /* 0x0000000000017941 */ /* 0x001fea0003800000 */
.L_x_3312:
        /* <DEDUP_REMOVED lines=10> */
.L_x_3317:
        /* <DEDUP_REMOVED lines=52> */
.L_x_3316:
[----:B------:R-:W-:Y:S05]  /*1750*/  BSYNC B1 ;  /* 0x0000000000017941 */ /* 0x000fea0003800000 */
.L_x_3315:
        /* <DEDUP_REMOVED lines=31> */
.L_x_3319:
[----:B------:R-:W-:Y:S05]  /*1950*/  BSYNC B1 ;  /* 0x0000000000017941 */ /* 0x000fea0003800000 */
.L_x_3318:
        /* <DEDUP_REMOVED lines=14> */
.L_x_3311:
[----:B------:R-:W-:Y:S05]  /*1a40*/  BSYNC B0 ;  /* 0x0000000000007941 */ /* 0x000fea0003800000 */
.L_x_3310:
[----:B------:R-:W-:Y:S01]  /*1a50*/  BAR.SYNC.DEFER_BLOCKING 0x0 ;  /* 0x0000000000007b1d */ /* 0x000fe20000010000 */
[----:B0-----:R-:W-:Y:S02]  /*1a60*/  LOP3.LUT R2, R0, 0x1, RZ, 0xc0, !PT ;  /* 0x0000000100027812 */ /* 0x001fe400078ec0ff */
[----:B------:R-:W-:-:S03]  /*1a70*/  LOP3.LUT R6, R5, 0xffffffc0, RZ, 0xc0, !PT ;  /* 0xffffffc005067812 */ /* 0x000fc600078ec0ff */
[----:B------:R-:W-:Y:S01]  /*1a80*/  BAR.SYNC.DEFER_BLOCKING 0x0 ;  /* 0x0000000000007b1d */ /* 0x000fe20000010000 */
[----:B------:R-:W-:Y:S02]  /*1a90*/  ISETP.NE.AND P2, PT, R2, RZ, PT ;  /* 0x000000ff0200720c */ /* 0x000fe40003f45270 */
[C---:B------:R-:W-:Y:S02]  /*1aa0*/  IADD3 R2, R5.reuse, 0x1f, RZ ;  /* 0x0000001f05027810 */ /* 0x040fe40007ffe0ff */
[----:B------:R-:W-:Y:S01]  /*1ab0*/  LEA.HI R0, R0, R0, RZ, 0x1 ;  /* 0x0000000000007211 */ /* 0x000fe200078f08ff */
[----:B------:R-:W-:Y:S01]  /*1ac0*/  BSSY B0, `(.L_x_3320) ;  /* 0x0000013000007945 */ /* 0x000fe20003800000 */
[----:B------:R-:W-:Y:S02]  /*1ad0*/  ISETP.NE.OR P5, PT, R6, 0x40, P2 ;  /* 0x000000400600780c */ /* 0x000fe400017a5670 */
[----:B------:R-:W-:Y:S02]  /*1ae0*/  ISETP.GT.U32.AND P3, PT, R2, 0x3e, PT ;  /* 0x0000003e0200780c */ /* 0x000fe40003f64070 */
[----:B------:R-:W-:Y:S01]  /*1af0*/  SHF.R.S32.HI R2, RZ, 0x1, R0 ;  /* 0x00000001ff027819 */ /* 0x000fe20000011400 */
[----:B------:R-:W-:Y:S01]  /*1b00*/  HFMA2.MMA R0, -RZ, RZ, 0, 0 ;  /* 0x00000000ff007435 */ /* 0x000fe200000001ff */
[----:B------:R-:W-:-:S02]  /*1b10*/  ISETP.GT.OR P0, PT, R5, 0x3f, P2 ;  /* 0x0000003f0500780c */ /* 0x000fc40001704670 */
[C---:B------:R-:W-:Y:S02]  /*1b20*/  LOP3.LUT R6, R5.reuse, 0xffffffe0, RZ, 0xc0, !PT ;  /* 0xffffffe005067812 */ /* 0x040fe400078ec0ff */
[----:B------:R-:W-:Y:S01]  /*1b30*/  ISETP.GT.OR P1, PT, R5, 0x1f, P2 ;  /* 0x0000001f0500780c */ /* 0x000fe20001724670 */
[----:B------:R-:W-:Y:S01]  /*1b40*/  IMAD R5, R3, 0x20, R2 ;  /* 0x0000002003057824 */ /* 0x000fe200078e0202 */
[----:B------:R-:W-:Y:S02]  /*1b50*/  MOV R3, RZ ;  /* 0x000000ff00037202 */ /* 0x000fe40000000f00 */
[----:B------:R-:W-:Y:S02]  /*1b60*/  ISETP.NE.OR P4, PT, R6, 0x20, P2 ;  /* 0x000000200600780c */ /* 0x000fe40001785670 */
        /* <DEDUP_REMOVED lines=8> */
.L_x_3321:
[----:B0-----:R-:W-:Y:S05]  /*1bf0*/  BSYNC B0 ;  /* 0x0000000000007941 */ /* 0x001fea0003800000 */
.L_x_3320:
[----:B------:R-:W-:Y:S06]  /*1c00*/  BAR.SYNC.DEFER_BLOCKING 0x0 ;  /* 0x0000000000007b1d */ /* 0x000fec0000010000 */
[----:B------:R-:W-:Y:S01]  /*1c10*/  BSSY B0, `(.L_x_3322) ;  /* 0x0000009000007945 */ /* 0x000fe20003800000 */
        /* <DEDUP_REMOVED lines=8> */
.L_x_3323:
[----:B0-----:R-:W-:Y:S05]  /*1ca0*/  BSYNC B0 ;  /* 0x0000000000007941 */ /* 0x001fea0003800000 */
.L_x_3322:
[----:B------:R-:W-:Y:S06]  /*1cb0*/  BAR.SYNC.DEFER_BLOCKING 0x0 ;  /* 0x0000000000007b1d */ /* 0x000fec0000010000 */
[----:B------:R-:W-:Y:S05]  /*1cc0*/  @P3 EXIT ;  /* 0x000000000000394d */ /* 0x000fea0003800000 */
[----:B------:R-:W-:Y:S05]  /*1cd0*/  @P2 EXIT ;  /* 0x000000000000294d */ /* 0x000fea0003800000 */
[----:B------:R-:W0:Y:S01]  /*1ce0*/  S2R R6, SR_CTAID.X ;  /* 0x0000000000067919 */ /* 0x000e220000002500 */
[----:B------:R-:W1:Y:S01]  /*1cf0*/  S2UR UR4, SR_CTAID.Z ;  /* 0x00000000000479c3 */ /* 0x000e620000002700 */
[----:B------:R-:W-:Y:S01]  /*1d00*/  IMAD R4, R4, c[0x0][0xc], RZ ;  /* 0x0000030004047a24 */ /* 0x000fe200078e02ff */
[----:B------:R-:W-:-:S03]  /*1d10*/  F2FP.PACK_AB R0, R3, R0 ;  /* 0x000000000300723e */ /* 0x000fc600000000ff */
[----:B------:R-:W-:-:S05]  /*1d20*/  IMAD R5, R4, c[0x0][0x14], RZ ;  /* 0x0000050004057a24 */ /* 0x000fca00078e02ff */
[----:B------:R-:W-:Y:S01]  /*1d30*/  SHF.L.U32 R5, R5, 0x5, RZ ;  /* 0x0000000505057819 */ /* 0x000fe200000006ff */
[----:B0-----:R-:W-:Y:S01]  /*1d40*/  IMAD R4, R6, c[0x0][0x14], RZ ;  /* 0x0000050006047a24 */ /* 0x001fe200078e02ff */
[----:B-1----:R-:W-:Y:S02]  /*1d50*/  USHF.L.U32 UR4, UR4, 0x5, URZ ;  /* 0x0000000504047899 */ /* 0x002fe4000800063f */
[----:B------:R-:W-:Y:S02]  /*1d60*/  SHF.R.S32.HI R6, RZ, 0x1f, R5 ;  /* 0x0000001fff067819 */ /* 0x000fe40000011405 */
[----:B------:R-:W-:Y:S01]  /*1d70*/  SHF.L.U32 R4, R4, 0x5, RZ ;  /* 0x0000000504047819 */ /* 0x000fe200000006ff */
[----:B------:R-:W-:-:S03]  /*1d80*/  USHF.R.S32.HI UR5, URZ, 0x1f, UR4 ;  /* 0x0000001f3f057899 */ /* 0x000fc60008011404 */
[--C-:B------:R-:W-:Y:S02]  /*1d90*/  IADD3 R9, P0, P1, R5, UR4, R4.reuse ;  /* 0x0000000405097c10 */ /* 0x100fe4000f91e004 */
[----:B------:R-:W-:Y:S02]  /*1da0*/  SHF.R.S32.HI R5, RZ, 0x1f, R4 ;  /* 0x0000001fff057819 */ /* 0x000fe40000011404 */
[----:B------:R-:W-:Y:S02]  /*1db0*/  IADD3 R4, R2, 0x10, RZ ;  /* 0x0000001002047810 */ /* 0x000fe40007ffe0ff */
[----:B------:R-:W-:Y:S02]  /*1dc0*/  IADD3.X R11, R6, UR5, R5, P0, P1 ;  /* 0x00000005060b7c10 */ /* 0x000fe400087e2405 */
[-C--:B------:R-:W-:Y:S02]  /*1dd0*/  IADD3 R7, P0, R2, R9.reuse, RZ ;  /* 0x0000000902077210 */ /* 0x080fe40007f1e0ff */
[----:B------:R-:W-:-:S02]  /*1de0*/  IADD3 R5, P1, R4, R9, RZ ;  /* 0x0000000904057210 */ /* 0x000fc40007f3e0ff */
[-C--:B------:R-:W-:Y:S02]  /*1df0*/  LEA.HI.X.SX32 R8, R2, R11.reuse, 0x1, P0 ;  /* 0x0000000b02087211 */ /* 0x080fe400000f0eff */
[----:B------:R-:W-:Y:S02]  /*1e00*/  LEA.HI.X.SX32 R6, R4, R11, 0x1, P1 ;  /* 0x0000000b04067211 */ /* 0x000fe400008f0eff */
[----:B------:R-:W-:Y:S02]  /*1e10*/  LEA R2, P0, R7, c[0x0][0x160], 0x1 ;  /* 0x0000580007027a11 */ /* 0x000fe400078008ff */
[----:B------:R-:W-:Y:S02]  /*1e20*/  LEA R4, P1, R5, c[0x0][0x160], 0x1 ;  /* 0x0000580005047a11 */ /* 0x000fe400078208ff */
[----:B------:R-:W-:Y:S02]  /*1e30*/  LEA.HI.X R3, R7, c[0x0][0x164], R8, 0x1, P0 ;  /* 0x0000590007037a11 */ /* 0x000fe400000f0c08 */
[----:B------:R-:W-:-:S02]  /*1e40*/  LEA.HI.X R5, R5, c[0x0][0x164], R6, 0x1, P1 ;  /* 0x0000590005057a11 */ /* 0x000fc400008f0c06 */
[----:B------:R-:W-:Y:S01]  /*1e50*/  PRMT R6, R0, 0x7632, R6 ;  /* 0x0000763200067816 */ /* 0x000fe20000000006 */
[----:B------:R-:W-:Y:S04]  /*1e60*/  STG.E.U16 [R2.64], R0 ;  /* 0x0000000002007986 */ /* 0x000fe8000c101524 */
[----:B------:R-:W-:Y:S01]  /*1e70*/  STG.E.U16 [R4.64], R6 ;  /* 0x0000000604007986 */ /* 0x000fe2000c101524 */
[----:B------:R-:W-:Y:S05]  /*1e80*/  EXIT ;  /* 0x000000000000794d */ /* 0x000fea0003800000 */
.L_x_3297:
[----:B------:R-:W-:Y:S01]  /*1e90*/  MOV R2, 0x0 ;  /* 0x0000000000027802 */ /* 0x000fe20000000f00 */
[----:B------:R-:W-:Y:S01]  /*1ea0*/  IMAD.MOV.U32 R4, RZ, RZ, c[0x4][0x178] ;  /* 0x01005e00ff047624 */ /* 0x000fe200078e00ff */
[----:B------:R-:W-:Y:S01]  /*1eb0*/  MOV R5, c[0x4][0x17c] ;  /* 0x01005f0000057a02 */ /* 0x000fe20000000f00 */
[----:B------:R-:W-:Y:S01]  /*1ec0*/  IMAD.MOV.U32 R8, RZ, RZ, 0x219 ;  /* 0x00000219ff087424 */ /* 0x000fe200078e00ff */
[----:B------:R-:W-:Y:S01]  /*1ed0*/  MOV R6, c[0x4][0x180] ;  /* 0x0100600000067a02 */ /* 0x000fe20000000f00 */
[----:B------:R-:W-:Y:S01]  /*1ee0*/  IMAD.MOV.U32 R13, RZ, RZ, RZ ;  /* 0x000000ffff0d7224 */ /* 0x000fe200078e00ff */
[----:B------:R-:W0:Y:S01]  /*1ef0*/  LDC.64 R2, c[0x4][R2] ;  /* 0x0100000002027b82 */ /* 0x000e220000000a00 */
[----:B------:R-:W-:-:S02]  /*1f00*/  MOV R7, c[0x4][0x184] ;  /* 0x0100610000077a02 */ /* 0x000fc40000000f00 */
[----:B------:R-:W-:Y:S02]  /*1f10*/  MOV R10, c[0x4][0x78] ;  /* 0x01001e00000a7a02 */ /* 0x000fe40000000f00 */
[----:B------:R-:W-:Y:S02]  /*1f20*/  MOV R11, c[0x4][0x7c] ;  /* 0x01001f00000b7a02 */ /* 0x000fe40000000f00 */
[----:B------:R-:W-:Y:S02]  /*1f30*/  MOV R12, 0x1 ;  /* 0x00000001000c7802 */ /* 0x000fe40000000f00 */
        /* <DEDUP_REMOVED lines=9> */
.L_x_3298:
[----:B------:R-:W-:Y:S01]  /*1fd0*/  HFMA2.MMA R10, -RZ, RZ, 0, 9.5367431640625e-07 ;  /* 0x00000010ff0a7435 */ /* 0x000fe200000001ff */
[----:B------:R-:W-:Y:S01]  /*1fe0*/  MOV R9, 0xff7fffff ;  /* 0xff7fffff00097802 */ /* 0x000fe20000000f00 */
[----:B------:R-:W-:Y:S01]  /*1ff0*/  IMAD.MOV.U32 R12, RZ, RZ, -0x1 ;  /* 0xffffffffff0c7424 */ /* 0x000fe200078e00ff */
[----:B------:R-:W-:Y:S02]  /*2000*/  MOV R11, 0x1f ;  /* 0x0000001f000b7802 */ /* 0x000fe40000000f00 */
[----:B------:R-:W-:Y:S02]  /*2010*/  MOV R6, 0x2030 ;  /* 0x0000203000067802 */ /* 0x000fe40000000f00 */
[----:B------:R-:W-:Y:S05]  /*2020*/  CALL.REL.NOINC `($__internal_80_$__cuda_sm70_shflsync_bfly_p) ;  /* 0x0000014000007944 */ /* 0x000fea0003c00000 */
[----:B-1----:R-:W-:Y:S01]  /*2030*/  MOV R6, R10 ;  /* 0x0000000a00067202 */ /* 0x002fe20000000f00 */
[----:B0-----:R-:W-:Y:S05]  /*2040*/  BRA `(.L_x_3324) ;  /* 0xffffe12000007947 */ /* 0x001fea000383ffff */
.L_x_3299:
[----:B------:R-:W-:Y:S01]  /*2050*/  HFMA2.MMA R10, -RZ, RZ, 0, 4.76837158203125e-07 ;  /* 0x00000008ff0a7435 */ /* 0x000fe200000001ff */
[----:B------:R-:W-:Y:S01]  /*2060*/  MOV R11, 0x1f ;  /* 0x0000001f000b7802 */ /* 0x000fe20000000f00 */
[----:B------:R-:W-:Y:S01]  /*2070*/  IMAD.MOV.U32 R12, RZ, RZ, -0x1 ;  /* 0xffffffffff0c7424 */ /* 0x000fe200078e00ff */
[----:B------:R-:W-:-:S03]  /*2080*/  MOV R6, 0x20a0 ;  /* 0x000020a000067802 */ /* 0x000fc60000000f00 */
[----:B------:R-:W-:Y:S05]  /*2090*/  CALL.REL.NOINC `($__internal_80_$__cuda_sm70_shflsync_bfly_p) ;  /* 0x000000d000007944 */ /* 0x000fea0003c00000 */
[----:B01----:R-:W-:Y:S01]  /*20a0*/  FMNMX.FTZ R9, R9, R10, !PT ;  /* 0x0000000a09097209 */ /* 0x003fe20007810000 */
[----:B------:R-:W-:Y:S01]  /*20b0*/  HFMA2.MMA R10, -RZ, RZ, 0, 2.384185791015625e-07 ;  /* 0x00000004ff0a7435 */ /* 0x000fe200000001ff */
[----:B------:R-:W-:-:S02]  /*20c0*/  MOV R11, 0x1f ;  /* 0x0000001f000b7802 */ /* 0x000fc40000000f00 */
[----:B------:R-:W-:Y:S02]  /*20d0*/  MOV R12, 0xffffffff ;  /* 0xffffffff000c7802 */ /* 0x000fe40000000f00 */
[----:B------:R-:W-:Y:S02]  /*20e0*/  MOV R6, 0x2100 ;  /* 0x0000210000067802 */ /* 0x000fe40000000f00 */
[----:B------:R-:W-:Y:S05]  /*20f0*/  CALL.REL.NOINC `($__internal_80_$__cuda_sm70_shflsync_bfly_p) ;  /* 0x0000007000007944 */ /* 0x000fea0003c00000 */
[----:B0-----:R-:W-:Y:S01]  /*2100*/  HFMA2.MMA R11, -RZ, RZ, 0, 1.847743988037109375e-06 ;  /* 0x0000001fff0b7435 */ /* 0x001fe200000001ff */
[----:B-1----:R-:W-:Y:S01]  /*2110*/  FMNMX.FTZ R9, R9, R10, !PT ;  /* 0x0000000a09097209 */ /* 0x002fe20007810000 */
[----:B------:R-:W-:Y:S01]  /*2120*/  IMAD.MOV.U32 R10, RZ, RZ, 0x2 ;  /* 0x00000002ff0a7424 */ /* 0x000fe200078e00ff */
[----:B------:R-:W-:Y:S02]  /*2130*/  MOV R12, 0xffffffff ;  /* 0xffffffff000c7802 */ /* 0x000fe40000000f00 */
[----:B------:R-:W-:Y:S02]  /*2140*/  MOV R6, 0x2160 ;  /* 0x0000216000067802 */ /* 0x000fe40000000f00 */
[----:B------:R-:W-:Y:S05]  /*2150*/  CALL.REL.NOINC `($__internal_80_$__cuda_sm70_shflsync_bfly_p) ;  /* 0x0000001000007944 */ /* 0x000fea0003c00000 */
[----:B01----:R-:W-:Y:S05]  /*2160*/  BRA `(.L_x_3325) ;  /* 0xffffe08000007947 */ /* 0x003fea000383ffff */
        .weak           $__internal_80_$__cuda_sm70_shflsync_bfly_p
        .type           $__internal_80_$__cuda_sm70_shflsync_bfly_p,@function
        .size           $__internal_80_$__cuda_sm70_shflsync_bfly_p,(.L_x_23247 - $__internal_80_$__cuda_sm70_shflsync_bfly_p)
$__internal_80_$__cuda_sm70_shflsync_bfly_p:
[----:B------:R-:W-:Y:S01]  /*2170*/  HFMA2.MMA R7, -RZ, RZ, 0, 0 ;  /* 0x00000000ff077435 */ /* 0x000fe200000001ff */
[----:B------:R-:W-:Y:S04]  /*2180*/  WARPSYNC R12 ;  /* 0x0000000c00007348 */ /* 0x000fe80003800000 */
[----:B------:R0:W1:Y:S01]  /*2190*/  SHFL.BFLY PT, R10, R9, R10, R11 ;  /* 0x0c00000a090a7389 */ /* 0x00006200000e000b */
[----:B------:R-:W-:Y:S05]  /*21a0*/  RET.REL.NODEC R6 `(_ZN4vllm25paged_attention_v1_kernelIthLi32ELi16ELi128ELNS_18Fp8KVCacheDataTypeE2ELb0EEEvPT_PKS2_PKT0_S8_ifPKiSA_iPKfiiiSC_SC_iiiii) ;  /* 0xffffde5006007950 */ /* 0x000fea0003c3ffff */
.L_x_3326:
        /* <DEDUP_REMOVED lines=13> */
.L_x_23247:


//--------------------- .text._ZN4vllm25paged_attention_v1_kernelIthLi256ELi16ELi128ELNS_18Fp8KVCacheDataTypeE2ELb1EEEvPT_PKS2_PKT0_S8_ifPKiSA_iPKfiiiSC_SC_iiiii --------------------------
	.section	.text._ZN4vllm25paged_attention_v1_kernelIthLi256ELi16ELi128ELNS_18Fp8KVCacheDataTypeE2ELb1EEEvPT_PKS2_PKT0_S8_ifPKiSA_iPKfiiiSC_SC_iiiii,"ax",@progbits
	.sectioninfo	@"SHI_REGISTERS=40"
	.align	128
        .global         _ZN4vllm25paged_attention_v1_kernelIthLi256ELi16ELi128ELNS_18Fp8KVCacheDataTypeE2ELb1EEEvPT_PKS2_PKT0_S8_ifPKiSA_iPKfiiiSC_SC_iiiii
        .type           _ZN4vllm25paged_attention_v1_kernelIthLi256ELi16ELi128ELNS_18Fp8KVCacheDataTypeE2ELb1EEEvPT_PKS2_PKT0_S8_ifPKiSA_iPKfiiiSC_SC_iiiii,@function
        .size           _ZN4vllm25paged_attention_v1_kernelIthLi256ELi16ELi128ELNS_18Fp8KVCacheDataTypeE2ELb1EEEvPT_PKS2_PKT0_S8_ifPKiSA_iPKfiiiSC_SC_iiiii,(.L_x_23248 - _ZN4vllm25paged_attention_v1_kernelIthLi256ELi16ELi128ELNS_18Fp8KVCacheDataTypeE2ELb1EEEvPT_PKS2_PKT0_S8_ifPKiSA_iPKfiiiSC_SC_iiiii)
        .other          _ZN4vllm25paged_attention_v1_kernelIthLi256ELi16ELi128ELNS_18Fp8KVCacheDataTypeE2ELb1EEEvPT_PKS2_PKT0_S8_ifPKiSA_iPKfiiiSC_SC_iiiii,@"STO_CUDA_ENTRY STV_DEFAULT"
_ZN4vllm25paged_attention_v1_kernelIthLi256ELi16ELi128ELNS_18Fp8KVCacheDataTypeE2ELb1EEEvPT_PKS2_PKT0_S8_ifPKiSA_iPKfiiiSC_SC_iiiii:
.text._ZN4vllm25paged_attention_v1_kernelIthLi256ELi16ELi128ELNS_18Fp8KVCacheDataTypeE2ELb1EEEvPT_PKS2_PKT0_S8_ifPKiSA_iPKfiiiSC_SC_iiiii:
[----:B------:R-:W-:Y:S02]  /*0000*/  IMAD.MOV.U32 R1, RZ, RZ, c[0x0][0x28] ;  /* 0x00000a00ff017624 */ /* 0x000fe400078e00ff */
[----:B------:R-:W0:Y:S01]  /*0010*/  S2R R11, SR_CTAID.Y ;  /* 0x00000000000b7919 */ /* 0x000e220000002600 */
[----:B------:R-:W-:Y:S01]  /*0020*/  IMAD.MOV.U32 R2, RZ, RZ, 0x4 ;  /* 0x00000004ff027424 */ /* 0x000fe200078e00ff */
[----:B------:R-:W-:Y:S01]  /*0030*/  ULDC.64 UR36, c[0x0][0x118] ;  /* 0x0000460000247ab9 */ /* 0x000fe20000000a00 */
[----:B------:R-:W-:Y:S01]  /*0040*/  IABS R4, c[0x0][0x1d4] ;  /* 0x0000750000047a13 */ /* 0x000fe20000000000 */
[----:B------:R-:W-:Y:S01]  /*0050*/  IMAD.MOV.U32 R6, RZ, RZ, RZ ;  /* 0x000000ffff067224 */ /* 0x000fe200078e00ff */
        /* <DEDUP_REMOVED lines=10> */
[----:B------:R-:W-:-:S04]  /*0100*/  IMAD R9, R9, R4, RZ ;  /* 0x0000000409097224 */ /* 0x000fc800078e02ff */
[----:B------:R-:W-:Y:S01]  /*0110*/  IMAD.HI.U32 R6, R7, R9, R6 ;  /* 0x0000000907067227 */ /* 0x000fe200078e0006 */
[----:B-1----:R-:W-:-:S04]  /*0120*/  SHF.R.S32.HI R7, RZ, 0x1f, R16 ;  /* 0x0000001fff077819 */ /* 0x002fc80000011410 */
[----:B------:R-:W-:-:S04]  /*0130*/  LEA.HI R7, R7, R16, RZ, 0x5 ;  /* 0x0000001007077211 */ /* 0x000fc800078f28ff */
[----:B------:R-:W-:Y:S02]  /*0140*/  LOP3.LUT R13, R7, 0xffffffe0, RZ, 0xc0, !PT ;  /* 0xffffffe0070d7812 */ /* 0x000fe400078ec0ff */
[----:B------:R-:W-:-:S03]  /*0150*/  SHF.R.S32.HI R12, RZ, 0x5, R7 ;  /* 0x00000005ff0c7819 */ /* 0x000fc60000011407 */
[----:B------:R-:W-:Y:S01]  /*0160*/  IMAD.IADD R13, R16, 0x1, -R13 ;  /* 0x00000001100d7824 */ /* 0x000fe200078e0a0d */
[----:B--2---:R-:W-:-:S04]  /*0170*/  IADD3 R0, R3, -0x1, RZ ;  /* 0xffffffff03007810 */ /* 0x004fc80007ffe0ff */
[----:B------:R-:W-:-:S04]  /*0180*/  IABS R2, R0 ;  /* 0x0000000000027213 */ /* 0x000fc80000000000 */
[----:B------:R-:W-:Y:S02]  /*0190*/  MOV R9, R2 ;  /* 0x0000000200097202 */ /* 0x000fe40000000f00 */
[----:B------:R-:W-:Y:S02]  /*01a0*/  LOP3.LUT R2, R0, c[0x0][0x1d4], RZ, 0x3c, !PT ;  /* 0x0000750000027a12 */ /* 0x000fe400078e3cff */
[----:B------:R-:W-:Y:S01]  /*01b0*/  IADD3 R0, R3, 0xf, RZ ;  /* 0x0000000f03007810 */ /* 0x000fe20007ffe0ff */
[----:B------:R-:W-:Y:S01]  /*01c0*/  IMAD.HI.U32 R8, R6, R9, RZ ;  /* 0x0000000906087227 */ /* 0x000fe200078e00ff */
[----:B------:R-:W-:-:S03]  /*01d0*/  ISETP.GE.AND P2, PT, R2, RZ, PT ;  /* 0x000000ff0200720c */ /* 0x000fc60003f46270 */
        /* <DEDUP_REMOVED lines=8> */
[----:B------:R-:W-:-:S04]  /*0260*/  SHF.R.S32.HI R5, RZ, 0x1f, R0 ;  /* 0x0000001fff057819 */ /* 0x000fc80000011400 */
[----:B------:R-:W-:-:S04]  /*0270*/  LEA.HI R5, R5, R0, RZ, 0x4 ;  /* 0x0000000005057211 */ /* 0x000fc800078f20ff */
[----:B------:R-:W-:Y:S02]  /*0280*/  LOP3.LUT R2, R5, 0xfffffff0, RZ, 0xc0, !PT ;  /* 0xfffffff005027812 */ /* 0x000fe400078ec0ff */
[----:B------:R-:W-:Y:S02]  /*0290*/  SHF.R.S32.HI R5, RZ, 0x4, R5 ;  /* 0x00000004ff057819 */ /* 0x000fe40000011405 */
[----:B------:R-:W-:Y:S02]  /*02a0*/  @P0 IADD3 R8, R8, 0x1, RZ ;  /* 0x0000000108080810 */ /* 0x000fe40007ffe0ff */
[----:B------:R-:W-:Y:S02]  /*02b0*/  ISETP.GT.AND P0, PT, R9, -0x1, PT ;  /* 0xffffffff0900780c */ /* 0x000fe40003f04270 */
[----:B------:R-:W-:Y:S01]  /*02c0*/  IMNMX R3, R3, R2, PT ;  /* 0x0000000203037217 */ /* 0x000fe20003800200 */
[----:B------:R-:W-:-:S05]  /*02d0*/  IMAD.MOV.U32 R0, RZ, RZ, R8 ;  /* 0x000000ffff007224 */ /* 0x000fca00078e0008 */
[----:B------:R-:W-:Y:S02]  /*02e0*/  @!P2 IADD3 R0, -R0, RZ, RZ ;  /* 0x000000ff0000a210 */ /* 0x000fe40007ffe1ff */
[----:B------:R-:W-:-:S03]  /*02f0*/  @!P1 LOP3.LUT R0, RZ, c[0x0][0x1d4], RZ, 0x33, !PT ;  /* 0x00007500ff009a12 */ /* 0x000fc600078e33ff */
[----:B------:R-:W-:Y:S05]  /*0300*/  @P0 BRA `(.L_x_3327) ;  /* 0x0000039000000947 */ /* 0x000fea0003800000 */
[----:B---3--:R-:W-:Y:S01]  /*0310*/  IABS R7, c[0x0][0x180] ;  /* 0x0000600000077a13 */ /* 0x008fe20000000000 */
        /* <DEDUP_REMOVED lines=56> */
.L_x_3327:
[----:B---3--:R-:W-:-:S05]  /*06a0*/  MOV R7, c[0x0][0xc] ;  /* 0x0000030000077a02 */ /* 0x008fca0000000f00 */
[----:B------:R-:W-:-:S04]  /*06b0*/  IMAD R2, R7, c[0x0][0x1c8], R10 ;  /* 0x0000720007027a24 */ /* 0x000fc800078e020a */
[----:B------:R-:W-:-:S03]  /*06c0*/  IMAD R2, R2, c[0x0][0x1d8], RZ ;  /* 0x0000760002027a24 */ /* 0x000fc600078e02ff */
.L_x_3328:
[----:B------:R-:W-:Y:S01]  /*06d0*/  ISETP.GE.AND P1, PT, R12, R5, PT ;  /* 0x000000050c00720c */ /* 0x000fe20003f26270 */
[----:B------:R-:W-:Y:S01]  /*06e0*/  BSSY B7, `(.L_x_3329) ;  /* 0x000003c000077945 */ /* 0x000fe20003800000 */
[----:B------:R-:W-:-:S11]  /*06f0*/  IADD3 R2, R2, 0x1, RZ ;  /* 0x0000000102027810 */ /* 0x000fd60007ffe0ff */
[----:B------:R-:W-:Y:S05]  /*0700*/  @P1 BRA `(.L_x_3330) ;  /* 0x0000039000001947 */ /* 0x000fea0003800000 */
[----:B------:R-:W-:Y:S02]  /*0710*/  IABS R7, c[0x0][0x1d0] ;  /* 0x0000740000077a13 */ /* 0x000fe40000000000 */
[----:B------:R-:W-:Y:S02]  /*0720*/  LEA.HI R8, R16, R16, RZ, 0x1 ;  /* 0x0000001010087211 */ /* 0x000fe400078f08ff */
[----:B------:R-:W0:Y:S01]  /*0730*/  I2F.RP R17, R7 ;  /* 0x0000000700117306 */ /* 0x000e220000209400 */
[----:B------:R-:W-:Y:S02]  /*0740*/  ISETP.NE.AND P2, PT, RZ, c[0x0][0x1d4], PT ;  /* 0x00007500ff007a0c */ /* 0x000fe40003f45270 */
[--C-:B------:R-:W-:Y:S02]  /*0750*/  SHF.R.S32.HI R14, RZ, 0x1, R8.reuse ;  /* 0x00000001ff0e7819 */ /* 0x100fe40000011408 */
[----:B------:R-:W-:Y:S02]  /*0760*/  SHF.R.S32.HI R15, RZ, 0x1f, R8 ;  /* 0x0000001fff0f7819 */ /* 0x000fe40000011408 */
[----:B------:R-:W-:-:S02]  /*0770*/  ISETP.NE.AND P3, PT, RZ, c[0x0][0x1d0], PT ;  /* 0x00007400ff007a0c */ /* 0x000fc40003f65270 */
[----:B------:R-:W-:Y:S02]  /*0780*/  LEA.HI R15, R15, R14, RZ, 0x4 ;  /* 0x0000000e0f0f7211 */ /* 0x000fe400078f20ff */
[----:B------:R-:W-:Y:S02]  /*0790*/  IABS R20, c[0x0][0x1d4] ;  /* 0x0000750000147a13 */ /* 0x000fe40000000000 */
[----:B------:R-:W-:Y:S02]  /*07a0*/  LOP3.LUT R15, R15, 0xfffffff0, RZ, 0xc0, !PT ;  /* 0xfffffff00f0f7812 */ /* 0x000fe400078ec0ff */
[----:B------:R-:W-:Y:S01]  /*07b0*/  IADD3 R19, R0, -c[0x0][0x1cc], RZ ;  /* 0x8000730000137a10 */ /* 0x000fe20007ffe0ff */
[----:B0-----:R-:W0:Y:S02]  /*07c0*/  MUFU.RCP R17, R17 ;  /* 0x0000001100117308 */ /* 0x001e240000001000 */
[----:B------:R-:W-:Y:S01]  /*07d0*/  IMAD.IADD R14, R14, 0x1, -R15 ;  /* 0x000000010e0e7824 */ /* 0x000fe200078e0a0f */
[----:B0-----:R-:W-:-:S06]  /*07e0*/  IADD3 R9, R17, 0xffffffe, RZ ;  /* 0x0ffffffe11097810 */ /* 0x001fcc0007ffe0ff */
[----:B------:R-:W0:Y:S02]  /*07f0*/  F2I.FTZ.U32.TRUNC.NTZ R9, R9 ;  /* 0x0000000900097305 */ /* 0x000e24000021f000 */
[----:B0-----:R-:W-:-:S04]  /*0800*/  IMAD.MOV R8, RZ, RZ, -R9 ;  /* 0x000000ffff087224 */ /* 0x001fc800078e0a09 */
[----:B------:R-:W-:Y:S02]  /*0810*/  IMAD R17, R8, R7, RZ ;  /* 0x0000000708117224 */ /* 0x000fe400078e02ff */
[----:B------:R-:W-:-:S04]  /*0820*/  IMAD.MOV.U32 R8, RZ, RZ, RZ ;  /* 0x000000ffff087224 */ /* 0x000fc800078e00ff */
[----:B------:R-:W-:-:S04]  /*0830*/  IMAD.HI.U32 R17, R9, R17, R8 ;  /* 0x0000001109117227 */ /* 0x000fc800078e0008 */
[----:B------:R-:W-:-:S05]  /*0840*/  IMAD.MOV.U32 R8, RZ, RZ, R12 ;  /* 0x000000ffff087224 */ /* 0x000fca00078e000c */
.L_x_3332:
        /* <DEDUP_REMOVED lines=30> */
[----:B------:R-:W-:Y:S02]  /*0a30*/  LOP3.LUT P0, RZ, R16, 0x1, RZ, 0xc0, !PT ;  /* 0x0000000110ff7812 */ /* 0x000fe4000780c0ff */
[----:B------:R-:W-:-:S11]  /*0a40*/  IADD3 R8, R8, 0x4, RZ ;  /* 0x0000000408087810 */ /* 0x000fd60007ffe0ff */
[----:B------:R-:W-:Y:S01]  /*0a50*/  @!P0 IADD3 R9, R14, R21, RZ ;  /* 0x000000150e098210 */ /* 0x000fe20007ffe0ff */
[----:B------:R-:W-:-:S05]  /*0a60*/  @!P0 IMAD.MOV.U32 R18, RZ, RZ, -0x800001 ;  /* 0xff7fffffff128424 */ /* 0x000fca00078e00ff */
[----:B------:R0:W-:Y:S01]  /*0a70*/  @!P0 STS [R9.X4+0x20], R18 ;  /* 0x0000201209008388 */ /* 0x0001e20000004800 */
[----:B------:R-:W-:-:S13]  /*0a80*/  ISETP.GE.AND P0, PT, R8, R5, PT ;  /* 0x000000050800720c */ /* 0x000fda0003f06270 */
[----:B0-----:R-:W-:Y:S05]  /*0a90*/  @!P0 BRA `(.L_x_3332) ;  /* 0xfffffdb000008947 */ /* 0x001fea000383ffff */
.L_x_3330:
[----:B------:R-:W-:Y:S05]  /*0aa0*/  BSYNC B7 ;  /* 0x0000000000077941 */ /* 0x000fea0003800000 */
.L_x_3329:
[----:B------:R-:W-:Y:S05]  /*0ab0*/  BRA.DIV ~URZ, `(.L_x_3333) ;  /* 0x000030027f007947 */ /* 0x000fea000b800000 */
[----:B------:R-:W-:-:S05]  /*0ac0*/  IMAD.MOV.U32 R4, RZ, RZ, -0x800001 ;  /* 0xff7fffffff047424 */ /* 0x000fca00078e00ff */
.L_x_3369:
        /* <DEDUP_REMOVED lines=8> */
.L_x_3370:
        /* <DEDUP_REMOVED lines=12> */
[----:B-1----:R-:W0:Y:S02]  /*0c10*/  SHFL.BFLY PT, R7, R6, 0x1, 0x1f ;  /* 0x0c201f0006077f89 */ /* 0x002e2400000e0000 */
[----:B0-----:R-:W-:-:S06]  /*0c20*/  FMNMX.FTZ R4, R6, R7, !PT ;  /* 0x0000000706047209 */ /* 0x001fcc0007810000 */
[----:B------:R-:W0:Y:S01]  /*0c30*/  SHFL.IDX PT, R4, R4, RZ, 0x1f ;  /* 0x00001fff04047589 */ /* 0x000e2200000e0000 */
[----:B------:R-:W-:Y:S05]  /*0c40*/  @P2 BRA `(.L_x_3336) ;  /* 0x00000d9000002947 */ /* 0x000fea0003800000 */
[----:B------:R-:W-:Y:S01]  /*0c50*/  LOP3.LUT R6, RZ, R16, RZ, 0x33, !PT ;  /* 0x00000010ff067212 */ /* 0x000fe200078e33ff */
[----:B------:R-:W-:Y:S01]  /*0c60*/  BSSY B1, `(.L_x_3337) ;  /* 0x0000016000017945 */ /* 0x000fe20003800000 */
[----:B------:R-:W-:Y:S02]  /*0c70*/  IMAD.MOV.U32 R8, RZ, RZ, RZ ;  /* 0x000000ffff087224 */ /* 0x000fe400078e00ff */
[----:B------:R-:W-:-:S04]  /*0c80*/  IADD3 R6, R3, R6, RZ ;  /* 0x0000000603067210 */ /* 0x000fc80007ffe0ff */
        /* <DEDUP_REMOVED lines=8> */
.L_x_3339:
        /* <DEDUP_REMOVED lines=11> */
.L_x_3338:
[----:B------:R-:W-:Y:S05]  /*0dc0*/  BSYNC B1 ;  /* 0x0000000000017941 */ /* 0x000fea0003800000 */
.L_x_3337:
        /* <DEDUP_REMOVED lines=10> */
.L_x_3342:
        /* <DEDUP_REMOVED lines=100> */
.L_x_3341:
[----:B------:R-:W-:Y:S05]  /*14b0*/  BSYNC B1 ;  /* 0x0000000000017941 */ /* 0x000fea0003800000 */
.L_x_3340:
        /* <DEDUP_REMOVED lines=55> */
.L_x_3344:
[----:B------:R-:W-:Y:S05]  /*1830*/  BSYNC B1 ;  /* 0x0000000000017941 */ /* 0x000fea0003800000 */
.L_x_3343:
        /* <DEDUP_REMOVED lines=26> */
.L_x_3336:
[----:B------:R-:W-:Y:S05]  /*19e0*/  BSYNC B0 ;  /* 0x0000000000007941 */ /* 0x000fea0003800000 */
.L_x_3335:
        /* <DEDUP_REMOVED lines=36> */
.L_x_3349:
        /* <DEDUP_REMOVED lines=8> */
.L_x_3348:
[----:B------:R-:W-:Y:S05]  /*1cb0*/  BSYNC B1 ;  /* 0x0000000000017941 */ /* 0x000fea0003800000 */
.L_x_3347:
        /* <DEDUP_REMOVED lines=10> */
.L_x_3352:
        /* <DEDUP_REMOVED lines=52> */
.L_x_3351:
[----:B------:R-:W-:Y:S05]  /*20a0*/  BSYNC B1 ;  /* 0x0000000000017941 */ /* 0x000fea0003800000 */
.L_x_3350:
        /* <DEDUP_REMOVED lines=31> */
.L_x_3354:
[----:B------:R-:W-:Y:S05]  /*22a0*/  BSYNC B1 ;  /* 0x0000000000017941 */ /* 0x000fea0003800000 */
.L_x_3353:
        /* <DEDUP_REMOVED lines=14> */
.L_x_3346:
[----:B------:R-:W-:Y:S05]  /*2390*/  BSYNC B0 ;  /* 0x0000000000007941 */ /* 0x000fea0003800000 */
.L_x_3345:
        /* <DEDUP_REMOVED lines=12> */
[----:B------:R-:W-:Y:S01]  /*2460*/  IADD3 R14, R0, -c[0x0][0x1cc], RZ ;  /* 0x80007300000e7a10 */ /* 0x000fe20007ffe0ff */
[----:B------:R-:W-:-:S04]  /*2470*/  IMAD.MOV.U32 R0, RZ, RZ, R12 ;  /* 0x000000ffff007224 */ /* 0x000fc800078e000c */
        /* <DEDUP_REMOVED lines=9> */
[----:B------:R-:W-:-:S03]  /*2510*/  IABS R6, c[0x0][0x1d4] ;  /* 0x0000750000067a13 */ /* 0x000fc60000000000 */
[----:B------:R-:W-:-:S04]  /*2520*/  IMAD R17, R19, R4, RZ ;  /* 0x0000000413117224 */ /* 0x000fc800078e02ff */
[----:B------:R-:W-:-:S04]  /*2530*/  IMAD.HI.U32 R18, R9, R17, R8 ;  /* 0x0000001109127227 */ /* 0x000fc800078e0008 */
[----:B------:R-:W-:Y:S02]  /*2540*/  IMAD.MOV.U32 R17, RZ, RZ, R6 ;  /* 0x000000ffff117224 */ /* 0x000fe400078e0006 */
.L_x_3358:
        /* <DEDUP_REMOVED lines=33> */
.L_x_3356:
[----:B------:R-:W-:Y:S05]  /*2760*/  BSYNC B6 ;  /* 0x0000000000067941 */ /* 0x000fea0003800000 */
.L_x_3355:
[----:B------:R-:W-:Y:S05]  /*2770*/  BRA.DIV ~URZ, `(.L_x_3359) ;  /* 0x000015227f007947 */ /* 0x000fea000b800000 */
[----:B------:R-:W-:-:S04]  /*2780*/  IMAD.MOV.U32 R22, RZ, RZ, RZ ;  /* 0x000000ffff167224 */ /* 0x000fc800078e00ff */
.L_x_3371:
[----:B------:R-:W-:Y:S01]  /*2790*/  FADD.FTZ R22, RZ, R22 ;  /* 0x00000016ff167221 */ /* 0x000fe20000010000 */
[----:B------:R-:W-:Y:S05]  /*27a0*/  BRA.DIV ~URZ, `(.L_x_3360) ;  /* 0x000015727f007947 */ /* 0x000fea000b800000 */
[----:B------:R-:W-:Y:S01]  /*27b0*/  IMAD.MOV.U32 R23, RZ, RZ, RZ ;  /* 0x000000ffff177224 */ /* 0x000fe200078e00ff */
[----:B------:R-:W-:Y:S01]  /*27c0*/  CS2R R20, SRZ ;  /* 0x0000000000147805 */ /* 0x000fe2000001ff00 */
[----:B------:R-:W-:Y:S01]  /*27d0*/  CS2R R18, SRZ ;  /* 0x0000000000127805 */ /* 0x000fe2000001ff00 */
[----:B0-----:R-:W-:Y:S01]  /*27e0*/  CS2R R14, SRZ ;  /* 0x00000000000e7805 */ /* 0x001fe2000001ff00 */
[----:B------:R-:W-:Y:S01]  /*27f0*/  CS2R R8, SRZ ;  /* 0x0000000000087805 */ /* 0x000fe2000001ff00 */
[----:B------:R-:W-:Y:S01]  /*2800*/  CS2R R4, SRZ ;  /* 0x0000000000047805 */ /* 0x000fe2000001ff00 */
[----:B------:R-:W-:Y:S01]  /*2810*/  CS2R R2, SRZ ;  /* 0x0000000000027805 */ /* 0x000fe2000001ff00 */
[----:B------:R-:W-:Y:S01]  /*2820*/  MOV R0, RZ ;  /* 0x000000ff00007202 */ /* 0x000fe20000000f00 */
[----:B------:R-:W-:Y:S02]  /*2830*/  IMAD.MOV.U32 R7, RZ, RZ, RZ ;  /* 0x000000ffff077224 */ /* 0x000fe400078e00ff */
.L_x_3372:
        /* <DEDUP_REMOVED lines=34> */
.L_x_3362:
[----:B------:R-:W-:Y:S05]  /*2a60*/  BSYNC B0 ;  /* 0x0000000000007941 */ /* 0x000fea0003800000 */
.L_x_3361:
        /* <DEDUP_REMOVED lines=35> */
.L_x_3364:
[----:B------:R-:W-:Y:S05]  /*2ca0*/  BSYNC B0 ;  /* 0x0000000000007941 */ /* 0x000fea0003800000 */
.L_x_3363:
        /* <DEDUP_REMOVED lines=19> */
.L_x_3366:
[----:B------:R-:W-:Y:S05]  /*2de0*/  BSYNC B0 ;  /* 0x0000000000007941 */ /* 0x000fea0003800000 */
.L_x_3365:
        /* <DEDUP_REMOVED lines=36> */
.L_x_3368:
[----:B------:R-:W-:Y:S05]  /*3030*/  BSYNC B0 ;  /* 0x0000000000007941 */ /* 0x000fea0003800000 */
.L_x_3367:
        /* <DEDUP_REMOVED lines=19> */
[----:B------:R-:W-:Y:S02]  /*3170*/  LEA R10, P0, R25, c[0x0][0x160], 0x1 ;  /* 0x00005800190a7a11 */ /* 0x000fe400078008ff */
[----:B------:R-:W-:-:S02]  /*3180*/  LEA.HI.X.SX32 R24, R11, R6, 0x1, P1 ;  /* 0x000000060b187211 */ /* 0x000fc400008f0eff */
[----:B01----:R-:W-:Y:S02]  /*3190*/  F2FP.PACK_AB R22, R23, R22 ;  /* 0x000000161716723e */ /* 0x003fe400000000ff */
        /* <DEDUP_REMOVED lines=15> */
[----:B-1----:R-:W-:Y:S02]  /*3290*/  F2FP.PACK_AB R13, R21, R20 ;  /* 0x00000014150d723e */ /* 0x002fe400000000ff */
        /* <DEDUP_REMOVED lines=20> */
[----:B-1----:R-:W-:Y:S02]  /*33e0*/  F2FP.PACK_AB R23, R18, R19 ;  /* 0x000000131217723e */ /* 0x002fe400000000ff */
[----:B------:R-:W-:Y:S02]  /*33f0*/  F2FP.PACK_AB R14, R15, R14 ;  /* 0x0000000e0f0e723e */ /* 0x000fe400000000ff */
        /* <DEDUP_REMOVED lines=35> */
[----:B------:R-:W-:Y:S02]  /*3630*/  F2FP.PACK_AB R25, R9, R8 ;  /* 0x000000080919723e */ /* 0x000fe400000000ff */
        /* <DEDUP_REMOVED lines=12> */
[----:B------:R-:W-:Y:S02]  /*3700*/  F2FP.PACK_AB R4, R5, R4 ;  /* 0x000000040504723e */ /* 0x000fe400000000ff */
[----:B------:R-:W-:-:S02]  /*3710*/  LEA.HI.X R17, R17, c[0x0][0x164], R20, 0x1, P0 ;  /* 0x0000590011117a11 */ /* 0x000fc400000f0c14 */
[----:B------:R-:W-:Y:S02]  /*3720*/  PRMT R5, R25, 0x7632, R5 ;  /* 0x0000763219057816 */ /* 0x000fe40000000005 */
[----:B------:R-:W-:Y:S02]  /*3730*/  F2FP.PACK_AB R2, R3, R2 ;  /* 0x000000020302723e */ /* 0x000fe400000000ff */
[----:B------:R-:W-:Y:S01]  /*3740*/  LEA R20, P0, R21, c[0x0][0x160], 0x1 ;  /* 0x0000580015147a11 */ /* 0x000fe200078008ff */
[----:B------:R1:W-:Y:S01]  /*3750*/  STG.E.U16 [R10.64], R5 ;  /* 0x000000050a007986 */ /* 0x0003e2000c101524 */
[----:B------:R-:W-:Y:S02]  /*3760*/  LEA.HI.X R19, R19, c[0x0][0x164], R22, 0x1, P1 ;  /* 0x0000590013137a11 */ /* 0x000fe400008f0c16 */
[----:B------:R-:W-:Y:S01]  /*3770*/  LEA R22, P1, R23, c[0x0][0x160], 0x1 ;  /* 0x0000580017167a11 */ /* 0x000fe200078208ff */
[----:B------:R-:W-:Y:S01]  /*3780*/  STG.E.U16 [R12.64], R4 ;  /* 0x000000040c007986 */ /* 0x000fe2000c101524 */
[----:B------:R-:W-:-:S02]  /*3790*/  PRMT R3, R4, 0x7632, R3 ;  /* 0x0000763204037816 */ /* 0x000fc40000000003 */
[----:B------:R-:W-:Y:S02]  /*37a0*/  F2FP.PACK_AB R0, R7, R0 ;  /* 0x000000000700723e */ /* 0x000fe400000000ff */
        /* <DEDUP_REMOVED lines=10> */
.L_x_3331:
        /* <DEDUP_REMOVED lines=19> */
.L_x_3357:
        /* <DEDUP_REMOVED lines=20> */
.L_x_3333:
[----:B------:R-:W-:Y:S01]  /*3ac0*/  IMAD.MOV.U32 R17, RZ, RZ, -0x800001 ;  /* 0xff7fffffff117424 */ /* 0x000fe200078e00ff */
[----:B------:R-:W-:Y:S01]  /*3ad0*/  MOV R25, 0x1f ;  /* 0x0000001f00197802 */ /* 0x000fe20000000f00 */
[----:B------:R-:W-:Y:S01]  /*3ae0*/  IMAD.MOV.U32 R24, RZ, RZ, 0x10 ;  /* 0x00000010ff187424 */ /* 0x000fe200078e00ff */
[----:B------:R-:W-:Y:S01]  /*3af0*/  MOV R6, 0x3b20 ;  /* 0x00003b2000067802 */ /* 0x000fe20000000f00 */
[----:B------:R-:W-:Y:S02]  /*3b00*/  IMAD.MOV.U32 R26, RZ, RZ, -0x1 ;  /* 0xffffffffff1a7424 */ /* 0x000fe400078e00ff */
[----:B------:R-:W-:Y:S05]  /*3b10*/  CALL.REL.NOINC `($__internal_81_$__cuda_sm70_shflsync_bfly_p) ;  /* 0x000008a000007944 */ /* 0x000fea0003c00000 */
[----:B-1----:R-:W-:Y:S01]  /*3b20*/  IMAD.MOV.U32 R4, RZ, RZ, R17 ;  /* 0x000000ffff047224 */ /* 0x002fe200078e0011 */
[----:B0-----:R-:W-:Y:S05]  /*3b30*/  BRA `(.L_x_3369) ;  /* 0xffffcf9000007947 */ /* 0x001fea000383ffff */
.L_x_3334:
[----:B------:R-:W-:Y:S01]  /*3b40*/  HFMA2.MMA R24, -RZ, RZ, 0, 4.76837158203125e-07 ;  /* 0x00000008ff187435 */ /* 0x000fe200000001ff */
[----:B------:R-:W-:Y:S01]  /*3b50*/  IMAD.MOV.U32 R17, RZ, RZ, R14 ;  /* 0x000000ffff117224 */ /* 0x000fe200078e000e */
[----:B------:R-:W-:Y:S01]  /*3b60*/  MOV R6, 0x3ba0 ;  /* 0x00003ba000067802 */ /* 0x000fe20000000f00 */
[----:B------:R-:W-:Y:S02]  /*3b70*/  IMAD.MOV.U32 R25, RZ, RZ, 0x1f ;  /* 0x0000001fff197424 */ /* 0x000fe400078e00ff */
[----:B------:R-:W-:-:S02]  /*3b80*/  IMAD.MOV.U32 R26, RZ, RZ, -0x1 ;  /* 0xffffffffff1a7424 */ /* 0x000fc400078e00ff */
[----:B------:R-:W-:Y:S05]  /*3b90*/  CALL.REL.NOINC `($__internal_81_$__cuda_sm70_shflsync_bfly_p) ;  /* 0x0000082000007944 */ /* 0x000fea0003c00000 */
[----:B-1----:R-:W-:Y:S01]  /*3ba0*/  FMNMX.FTZ R8, R14, R17, !PT ;  /* 0x000000110e087209 */ /* 0x002fe20007810000 */
[----:B0-----:R-:W-:Y:S01]  /*3bb0*/  IMAD.MOV.U32 R24, RZ, RZ, 0x4 ;  /* 0x00000004ff187424 */ /* 0x001fe200078e00ff */
[----:B------:R-:W-:Y:S01]  /*3bc0*/  MOV R25, 0x1f ;  /* 0x0000001f00197802 */ /* 0x000fe20000000f00 */
[----:B------:R-:W-:Y:S01]  /*3bd0*/  IMAD.MOV.U32 R26, RZ, RZ, -0x1 ;  /* 0xffffffffff1a7424 */ /* 0x000fe200078e00ff */
[----:B------:R-:W-:Y:S01]  /*3be0*/  MOV R6, 0x3c10 ;  /* 0x00003c1000067802 */ /* 0x000fe20000000f00 */
[----:B------:R-:W-:-:S02]  /*3bf0*/  IMAD.MOV.U32 R17, RZ, RZ, R8 ;  /* 0x000000ffff117224 */ /* 0x000fc400078e0008 */
[----:B------:R-:W-:Y:S05]  /*3c00*/  CALL.REL.NOINC `($__internal_81_$__cuda_sm70_shflsync_bfly_p) ;  /* 0x000007b000007944 */ /* 0x000fea0003c00000 */
[----:B-1----:R-:W-:Y:S01]  /*3c10*/  FMNMX.FTZ R8, R8, R17, !PT ;  /* 0x0000001108087209 */ /* 0x002fe20007810000 */
[----:B0-----:R-:W-:Y:S01]  /*3c20*/  HFMA2.MMA R25, -RZ, RZ, 0, 1.847743988037109375e-06 ;  /* 0x0000001fff197435 */ /* 0x001fe200000001ff */
[----:B------:R-:W-:Y:S01]  /*3c30*/  IMAD.MOV.U32 R24, RZ, RZ, 0x2 ;  /* 0x00000002ff187424 */ /* 0x000fe200078e00ff */
[----:B------:R-:W-:Y:S01]  /*3c40*/  MOV R6, 0x3c80 ;  /* 0x00003c8000067802 */ /* 0x000fe20000000f00 */
[----:B------:R-:W-:-:S02]  /*3c50*/  IMAD.MOV.U32 R26, RZ, RZ, -0x1 ;  /* 0xffffffffff1a7424 */ /* 0x000fc400078e00ff */
[----:B------:R-:W-:Y:S02]  /*3c60*/  IMAD.MOV.U32 R17, RZ, RZ, R8 ;  /* 0x000000ffff117224 */ /* 0x000fe400078e0008 */
[----:B------:R-:W-:Y:S05]  /*3c70*/  CALL.REL.NOINC `($__internal_81_$__cuda_sm70_shflsync_bfly_p) ;  /* 0x0000074000007944 */ /* 0x000fea0003c00000 */
[----:B-1----:R-:W-:Y:S01]  /*3c80*/  IMAD.MOV.U32 R7, RZ, RZ, R17 ;  /* 0x000000ffff077224 */ /* 0x002fe200078e0011 */
[----:B0-----:R-:W-:Y:S05]  /*3c90*/  BRA `(.L_x_3370) ;  /* 0xffffceb000007947 */ /* 0x001fea000383ffff */
.L_x_3359:
[----:B------:R-:W-:Y:S01]  /*3ca0*/  MOV R17, RZ ;  /* 0x000000ff00117202 */ /* 0x000fe20000000f00 */
[----:B------:R-:W-:Y:S01]  /*3cb0*/  IMAD.MOV.U32 R24, RZ, RZ, 0x1 ;  /* 0x00000001ff187424 */ /* 0x000fe200078e00ff */
[----:B0-----:R-:W-:Y:S01]  /*3cc0*/  MOV R6, 0x3d00 ;  /* 0x00003d0000067802 */ /* 0x001fe20000000f00 */
[----:B------:R-:W-:Y:S02]  /*3cd0*/  IMAD.MOV.U32 R25, RZ, RZ, 0x1f ;  /* 0x0000001fff197424 */ /* 0x000fe400078e00ff */
[----:B------:R-:W-:Y:S02]  /*3ce0*/  IMAD.MOV.U32 R26, RZ, RZ, -0x1 ;  /* 0xffffffffff1a7424 */ /* 0x000fe400078e00ff */
[----:B------:R-:W-:Y:S05]  /*3cf0*/  CALL.REL.NOINC `($__internal_81_$__cuda_sm70_shflsync_bfly_p) ;  /* 0x000006c000007944 */ /* 0x000fea0003c00000 */
[----:B-1----:R-:W-:Y:S01]  /*3d00*/  MOV R22, R17 ;  /* 0x0000001100167202 */ /* 0x002fe20000000f00 */
[----:B0-----:R-:W-:Y:S05]  /*3d10*/  BRA `(.L_x_3371) ;  /* 0xffffea7000007947 */ /* 0x001fea000383ffff */
.L_x_3360:
[----:B------:R-:W-:Y:S01]  /*3d20*/  IMAD.MOV.U32 R17, RZ, RZ, RZ ;  /* 0x000000ffff117224 */ /* 0x000fe200078e00ff */
[----:B------:R-:W-:Y:S01]  /*3d30*/  MOV R26, 0xffffffff ;  /* 0xffffffff001a7802 */ /* 0x000fe20000000f00 */
[----:B------:R-:W-:Y:S01]  /*3d40*/  IMAD.MOV.U32 R24, RZ, RZ, 0x1 ;  /* 0x00000001ff187424 */ /* 0x000fe200078e00ff */
[----:B0-----:R-:W-:Y:S01]  /*3d50*/  MOV R6, 0x3d80 ;  /* 0x00003d8000067802 */ /* 0x001fe20000000f00 */
[----:B------:R-:W-:-:S02]  /*3d60*/  IMAD.MOV.U32 R25, RZ, RZ, 0x1f ;  /* 0x0000001fff197424 */ /* 0x000fc400078e00ff */
[----:B------:R-:W-:Y:S05]  /*3d70*/  CALL.REL.NOINC `($__internal_81_$__cuda_sm70_shflsync_bfly_p) ;  /* 0x0000064000007944 */ /* 0x000fea0003c00000 */
[----:B-1----:R-:W-:Y:S01]  /*3d80*/  FADD.FTZ R23, RZ, R17 ;  /* 0x00000011ff177221 */ /* 0x002fe20000010000 */
[----:B0-----:R-:W-:Y:S01]  /*3d90*/  MOV R26, 0xffffffff ;  /* 0xffffffff001a7802 */ /* 0x001fe20000000f00 */
[----:B------:R-:W-:Y:S01]  /*3da0*/  IMAD.MOV.U32 R17, RZ, RZ, RZ ;  /* 0x000000ffff117224 */ /* 0x000fe200078e00ff */
[----:B------:R-:W-:Y:S01]  /*3db0*/  MOV R6, 0x3df0 ;  /* 0x00003df000067802 */ /* 0x000fe20000000f00 */
[----:B------:R-:W-:-:S02]  /*3dc0*/  IMAD.MOV.U32 R24, RZ, RZ, 0x1 ;  /* 0x00000001ff187424 */ /* 0x000fc400078e00ff */
[----:B------:R-:W-:Y:S02]  /*3dd0*/  IMAD.MOV.U32 R25, RZ, RZ, 0x1f ;  /* 0x0000001fff197424 */ /* 0x000fe400078e00ff */
[----:B------:R-:W-:Y:S05]  /*3de0*/  CALL.REL.NOINC `($__internal_81_$__cuda_sm70_shflsync_bfly_p) ;  /* 0x000005d000007944 */ /* 0x000fea0003c00000 */
[----:B-1----:R-:W-:Y:S01]  /*3df0*/  FADD.FTZ R20, RZ, R17 ;  /* 0x00000011ff147221 */ /* 0x002fe20000010000 */
[----:B0-----:R-:W-:Y:S01]  /*3e00*/  MOV R26, 0xffffffff ;  /* 0xffffffff001a7802 */ /* 0x001fe20000000f00 */
[----:B------:R-:W-:Y:S01]  /*3e10*/  IMAD.MOV.U32 R17, RZ, RZ, RZ ;  /* 0x000000ffff117224 */ /* 0x000fe200078e00ff */
[----:B------:R-:W-:Y:S01]  /*3e20*/  MOV R6, 0x3e60 ;  /* 0x00003e6000067802 */ /* 0x000fe20000000f00 */
[----:B------:R-:W-:Y:S02]  /*3e30*/  IMAD.MOV.U32 R24, RZ, RZ, 0x1 ;  /* 0x00000001ff187424 */ /* 0x000fe400078e00ff */
[----:B------:R-:W-:Y:S02]  /*3e40*/  IMAD.MOV.U32 R25, RZ, RZ, 0x1f ;  /* 0x0000001fff197424 */ /* 0x000fe400078e00ff */
        /* <DEDUP_REMOVED lines=85> */
[----:B-1----:R-:W-:Y:S01]  /*43a0*/  IMAD.MOV.U32 R7, RZ, RZ, R17 ;  /* 0x000000ffff077224 */ /* 0x002fe200078e0011 */
[----:B0-----:R-:W-:Y:S05]  /*43b0*/  BRA `(.L_x_3372) ;  /* 0xffffe48000007947 */ /* 0x001fea000383ffff */
        .weak           $__internal_81_$__cuda_sm70_shflsync_bfly_p
        .type           $__internal_81_$__cuda_sm70_shflsync_bfly_p,@function
        .size           $__internal_81_$__cuda_sm70_shflsync_bfly_p,(.L_x_23248 - $__internal_81_$__cuda_sm70_shflsync_bfly_p)
$__internal_81_$__cuda_sm70_shflsync_bfly_p:
[----:B------:R-:W-:Y:S01]  /*43c0*/  IMAD.MOV.U32 R7, RZ, RZ, 0x0 ;  /* 0x00000000ff077424 */ /* 0x000fe200078e00ff */
[----:B------:R-:W-:Y:S04]  /*43d0*/  WARPSYNC R26 ;  /* 0x0000001a00007348 */ /* 0x000fe80003800000 */
[----:B------:R0:W1:Y:S01]  /*43e0*/  SHFL.BFLY PT, R17, R17, R24, R25 ;  /* 0x0c00001811117389 */ /* 0x00006200000e0019 */
[----:B------:R-:W-:Y:S05]  /*43f0*/  RET.REL.NODEC R6 `(_ZN4vllm25paged_attention_v1_kernelIthLi256ELi16ELi128ELNS_18Fp8KVCacheDataTypeE2ELb1EEEvPT_PKS2_PKT0_S8_ifPKiSA_iPKfiiiSC_SC_iiiii) ;  /* 0xffffbc0006007950 */ /* 0x000fea0003c3ffff */
.L_x_3373:
        /* <DEDUP_REMOVED lines=16> */
.L_x_23248:


//--------------------- .text._ZN4vllm25paged_attention_v1_kernelIthLi192ELi16ELi128ELNS_18Fp8KVCacheDataTypeE2ELb1EEEvPT_PKS2_PKT0_S8_ifPKiSA_iPKfiiiSC_SC_iiiii --------------------------
	.section	.text._ZN4vllm25paged_attention_v1_kernelIthLi192ELi16ELi128ELNS_18Fp8KVCacheDataTypeE2ELb1EEEvPT_PKS2_PKT0_S8_ifPKiSA_iPKfiiiSC_SC_iiiii,"ax",@progbits
	.sectioninfo	@"SHI_REGISTERS=32"
	.align	128
        .global         _ZN4vllm25paged_attention_v1_kernelIthLi192ELi16ELi128ELNS_18Fp8KVCacheDataTypeE2ELb1EEEvPT_PKS2_PKT0_S8_ifPKiSA_iPKfiiiSC_SC_iiiii
        .type           _ZN4vllm25paged_attention_v1_kernelIthLi192ELi16ELi128ELNS_18Fp8KVCacheDataTypeE2ELb1EEEvPT_PKS2_PKT0_S8_ifPKiSA_iPKfiiiSC_SC_iiiii,@function
        .size           _ZN4vllm25paged_attention_v1_kernelIthLi192ELi16ELi128ELNS_18Fp8KVCacheDataTypeE2ELb1EEEvPT_PKS2_PKT0_S8_ifPKiSA_iPKfiiiSC_SC_iiiii,(.L_x_23249 - _ZN4vllm25paged_attention_v1_kernelIthLi192ELi16ELi128ELNS_18Fp8KVCacheDataTypeE2ELb1EEEvPT_PKS2_PKT0_S8_ifPKiSA_iPKfiiiSC_SC_iiiii)
        .other          _ZN4vllm25paged_attention_v1_kernelIthLi192ELi16ELi128ELNS_18Fp8KVCacheDataTypeE2ELb1EEEvPT_PKS2_PKT0_S8_ifPKiSA_iPKfiiiSC_SC_iiiii,@"STO_CUDA_ENTRY STV_DEFAULT"
_ZN4vllm25paged_attention_v1_kernelIthLi192ELi16ELi128ELNS_18Fp8KVCacheDataTypeE2ELb1EEEvPT_PKS2_PKT0_S8_ifPKiSA_iPKfiiiSC_SC_iiiii:
.text._ZN4vllm25paged_attention_v1_kernelIthLi192ELi16ELi128ELNS_18Fp8KVCacheDataTypeE2ELb1EEEvPT_PKS2_PKT0_S8_ifPKiSA_iPKfiiiSC_SC_iiiii:
        /* <DEDUP_REMOVED lines=11> */
[----:B0-----:R-:W-:Y:S02]  /*00b0*/  IADD3 R8, R6, 0xffffffe, RZ ;  /* 0x0ffffffe06087810 */ /* 0x001fe40007ffe0ff */
[----:B------:R-:W0:Y:S04]  /*00c0*/  S2R R6, SR_CTAID.X ;  /* 0x0000000000067919 */ /* 0x000e280000002500 */
[----:B------:R1:W3:Y:S02]  /*00d0*/  F2I.FTZ.U32.TRUNC.NTZ R9, R8 ;  /* 0x0000000800097305 */ /* 0x0002e4000021f000 */
[----:B-1----:R-:W-:-:S02]  /*00e0*/  IMAD.MOV.U32 R8, RZ, RZ, RZ ;  /* 0x000000ffff087224 */ /* 0x002fc400078e00ff */
[----:B---3--:R-:W-:-:S04]  /*00f0*/  IMAD.MOV R5, RZ, RZ, -R9 ;  /* 0x000000ffff057224 */ /* 0x008fc800078e0a09 */
[----:B------:R-:W-:-:S04]  /*0100*/  IMAD R5, R5, R4, RZ ;  /* 0x0000000405057224 */ /* 0x000fc800078e02ff */
[----:B------:R-:W-:Y:S02]  /*0110*/  IMAD.HI.U32 R5, R9, R5, R8 ;  /* 0x0000000509057227 */ /* 0x000fe400078e0008 */
[----:B------:R-:W1:Y:S01]  /*0120*/  S2R R8, SR_TID.X ;  /* 0x0000000000087919 */ /* 0x000e620000002100 */
[----:B--2---:R-:W-:-:S04]  /*0130*/  IADD3 R0, R11, -0x1, RZ ;  /* 0xffffffff0b007810 */ /* 0x004fc80007ffe0ff */
[----:B------:R-:W-:-:S05]  /*0140*/  IABS R3, R0 ;  /* 0x0000000000037213 */ /* 0x000fca0000000000 */
[----:B------:R-:W-:-:S05]  /*0150*/  IMAD.HI.U32 R9, R5, R3, RZ ;  /* 0x0000000305097227 */ /* 0x000fca00078e00ff */
[----:B------:R-:W-:-:S05]  /*0160*/  IADD3 R2, -R9, RZ, RZ ;  /* 0x000000ff09027210 */ /* 0x000fca0007ffe1ff */
[----:B------:R-:W-:Y:S01]  /*0170*/  IMAD R3, R4, R2, R3 ;  /* 0x0000000204037224 */ /* 0x000fe200078e0203 */
[----:B------:R-:W-:Y:S02]  /*0180*/  LOP3.LUT R2, R0, c[0x0][0x1d4], RZ, 0x3c, !PT ;  /* 0x0000750000027a12 */ /* 0x000fe400078e3cff */
[----:B------:R-:W-:Y:S02]  /*0190*/  IADD3 R0, R11, 0xf, RZ ;  /* 0x0000000f0b007810 */ /* 0x000fe40007ffe0ff */
[----:B------:R-:W-:Y:S02]  /*01a0*/  ISETP.GT.U32.AND P1, PT, R4, R3, PT ;  /* 0x000000030400720c */ /* 0x000fe40003f24070 */
[----:B------:R-:W-:-:S11]  /*01b0*/  ISETP.GE.AND P2, PT, R2, RZ, PT ;  /* 0x000000ff0200720c */ /* 0x000fd60003f46270 */
[----:B------:R-:W-:Y:S01]  /*01c0*/  @!P1 IMAD.IADD R3, R3, 0x1, -R4 ;  /* 0x0000000103039824 */ /* 0x000fe200078e0a04 */
[----:B------:R-:W-:Y:S02]  /*01d0*/  @!P1 IADD3 R9, R9, 0x1, RZ ;  /* 0x0000000109099810 */ /* 0x000fe40007ffe0ff */
[----:B------:R-:W-:Y:S02]  /*01e0*/  ISETP.NE.AND P1, PT, RZ, c[0x0][0x1d4], PT ;  /* 0x00007500ff007a0c */ /* 0x000fe40003f25270 */
[----:B------:R-:W-:Y:S02]  /*01f0*/  ISETP.GE.U32.AND P0, PT, R3, R4, PT ;  /* 0x000000040300720c */ /* 0x000fe40003f06070 */
[----:B------:R-:W-:-:S04]  /*0200*/  SHF.R.S32.HI R3, RZ, 0x1f, R0 ;  /* 0x0000001fff037819 */ /* 0x000fc80000011400 */
[----:B------:R-:W-:Y:S02]  /*0210*/  LEA.HI R2, R3, R0, RZ, 0x4 ;  /* 0x0000000003027211 */ /* 0x000fe400078f20ff */
[----:B-1----:R-:W-:Y:S02]  /*0220*/  SHF.R.S32.HI R3, RZ, 0x1f, R8 ;  /* 0x0000001fff037819 */ /* 0x002fe40000011408 */
[----:B------:R-:W-:Y:S02]  /*0230*/  LOP3.LUT R10, R2, 0xfffffff0, RZ, 0xc0, !PT ;  /* 0xfffffff0020a7812 */ /* 0x000fe400078ec0ff */
[----:B------:R-:W-:Y:S02]  /*0240*/  LEA.HI R3, R3, R8, RZ, 0x5 ;  /* 0x0000000803037211 */ /* 0x000fe400078f28ff */
[----:B------:R-:W-:Y:S02]  /*0250*/  @P0 IADD3 R9, R9, 0x1, RZ ;  /* 0x0000000109090810 */ /* 0x000fe40007ffe0ff */
[----:B------:R-:W-:-:S02]  /*0260*/  ISETP.GT.AND P0, PT, R12, -0x1, PT ;  /* 0xffffffff0c00780c */ /* 0x000fc40003f04270 */
[----:B------:R-:W-:Y:S01]  /*0270*/  IMNMX R11, R11, R10, PT ;  /* 0x0000000a0b0b7217 */ /* 0x000fe20003800200 */
[----:B------:R-:W-:Y:S01]  /*0280*/  IMAD.MOV.U32 R0, RZ, RZ, R9 ;  /* 0x000000ffff007224 */ /* 0x000fe200078e0009 */
[----:B------:R-:W-:Y:S02]  /*0290*/  LOP3.LUT R9, R3, 0xffffffe0, RZ, 0xc0, !PT ;  /* 0xffffffe003097812 */ /* 0x000fe400078ec0ff */
[----:B------:R-:W-:Y:S01]  /*02a0*/  SHF.R.S32.HI R3, RZ, 0x5, R3 ;  /* 0x00000005ff037819 */ /* 0x000fe20000011403 */
[----:B------:R-:W-:Y:S01]  /*02b0*/  @!P2 IMAD.MOV R0, RZ, RZ, -R0 ;  /* 0x000000ffff00a224 */ /* 0x000fe200078e0a00 */
[----:B------:R-:W-:Y:S02]  /*02c0*/  IADD3 R9, -R9, R8, RZ ;  /* 0x0000000809097210 */ /* 0x000fe40007ffe1ff */
[----:B------:R-:W-:Y:S02]  /*02d0*/  SHF.R.S32.HI R2, RZ, 0x4, R2 ;  /* 0x00000004ff027819 */ /* 0x000fe40000011402 */
[----:B------:R-:W-:Y:S01]  /*02e0*/  @!P1 LOP3.LUT R0, RZ, c[0x0][0x1d4], RZ, 0x33, !PT ;  /* 0x00007500ff009a12 */ /* 0x000fe200078e33ff */
[----:B------:R-:W-:Y:S05]  /*02f0*/  @P0 BRA `(.L_x_3374) ;  /* 0x0000038000000947 */ /* 0x000fea0003800000 */
[----:B0-----:R-:W-:Y:S01]  /*0300*/  IABS R17, c[0x0][0x180] ;  /* 0x0000600000117a13 */ /* 0x001fe20000000000 */
        /* <DEDUP_REMOVED lines=55> */
.L_x_3374:
[----:B0-----:R-:W-:-:S05]  /*0680*/  MOV R13, c[0x0][0xc] ;  /* 0x00000300000d7a02 */ /* 0x001fca0000000f00 */
[----:B------:R-:W-:-:S04]  /*0690*/  IMAD R10, R13, c[0x0][0x1c8], R6 ;  /* 0x000072000d0a7a24 */ /* 0x000fc800078e0206 */
[----:B------:R-:W-:-:S03]  /*06a0*/  IMAD R10, R10, c[0x0][0x1d8], RZ ;  /* 0x000076000a0a7a24 */ /* 0x000fc600078e02ff */
.L_x_3375:
[----:B------:R-:W-:Y:S01]  /*06b0*/  ISETP.GE.AND P1, PT, R3, R2, PT ;  /* 0x000000020300720c */ /* 0x000fe20003f26270 */
[----:B------:R-:W-:Y:S01]  /*06c0*/  BSSY B7, `(.L_x_3376) ;  /* 0x000003d000077945 */ /* 0x000fe20003800000 */
[----:B------:R-:W-:-:S11]  /*06d0*/  IADD3 R10, R10, 0x1, RZ ;  /* 0x000000010a0a7810 */ /* 0x000fd60007ffe0ff */
[----:B------:R-:W-:Y:S05]  /*06e0*/  @P1 BRA `(.L_x_3377) ;  /* 0x000003a000001947 */ /* 0x000fea0003800000 */
[----:B------:R-:W-:Y:S02]  /*06f0*/  IABS R14, c[0x0][0x1d0] ;  /* 0x00007400000e7a13 */ /* 0x000fe40000000000 */
[----:B------:R-:W-:Y:S02]  /*0700*/  LEA.HI R12, R8, R8, RZ, 0x1 ;  /* 0x00000008080c7211 */ /* 0x000fe400078f08ff */
[----:B------:R-:W0:Y:S01]  /*0710*/  I2F.RP R16, R14 ;  /* 0x0000000e00107306 */ /* 0x000e220000209400 */
[----:B------:R-:W-:Y:S02]  /*0720*/  IABS R18, c[0x0][0x1d4] ;  /* 0x0000750000127a13 */ /* 0x000fe40000000000 */
[--C-:B------:R-:W-:Y:S02]  /*0730*/  SHF.R.S32.HI R15, RZ, 0x1, R12.reuse ;  /* 0x00000001ff0f7819 */ /* 0x100fe4000001140c */
[----:B------:R-:W-:Y:S02]  /*0740*/  SHF.R.S32.HI R12, RZ, 0x1f, R12 ;  /* 0x0000001fff0c7819 */ /* 0x000fe4000001140c */
[----:B------:R-:W-:-:S02]  /*0750*/  ISETP.NE.AND P2, PT, RZ, c[0x0][0x1d4], PT ;  /* 0x00007500ff007a0c */ /* 0x000fc40003f45270 */
[----:B------:R-:W-:Y:S02]  /*0760*/  LEA.HI R12, R12, R15, RZ, 0x4 ;  /* 0x0000000f0c0c7211 */ /* 0x000fe400078f20ff */
[----:B------:R-:W-:Y:S02]  /*0770*/  ISETP.NE.AND P3, PT, RZ, c[0x0][0x1d0], PT ;  /* 0x00007400ff007a0c */ /* 0x000fe40003f65270 */
[----:B------:R-:W-:Y:S01]  /*0780*/  LOP3.LUT R12, R12, 0xfffffff0, RZ, 0xc0, !PT ;  /* 0xfffffff00c0c7812 */ /* 0x000fe200078ec0ff */
[----:B0-----:R-:W0:Y:S04]  /*0790*/  MUFU.RCP R16, R16 ;  /* 0x0000001000107308 */ /* 0x001e280000001000 */
[----:B------:R-:W-:Y:S02]  /*07a0*/  IMAD.IADD R15, R15, 0x1, -R12 ;  /* 0x000000010f0f7824 */ /* 0x000fe400078e0a0c */
[----:B------:R-:W-:Y:S01]  /*07b0*/  IMAD.MOV.U32 R12, RZ, RZ, RZ ;  /* 0x000000ffff0c7224 */ /* 0x000fe200078e00ff */
[----:B0-----:R-:W-:-:S02]  /*07c0*/  IADD3 R13, R16, 0xffffffe, RZ ;  /* 0x0ffffffe100d7810 */ /* 0x001fc40007ffe0ff */
[----:B------:R-:W-:-:S04]  /*07d0*/  IADD3 R16, R0, -c[0x0][0x1cc], RZ ;  /* 0x8000730000107a10 */ /* 0x000fc80007ffe0ff */
[----:B------:R-:W0:Y:S02]  /*07e0*/  F2I.FTZ.U32.TRUNC.NTZ R13, R13 ;  /* 0x0000000d000d7305 */ /* 0x000e24000021f000 */
[----:B0-----:R-:W-:-:S04]  /*07f0*/  IMAD.MOV R17, RZ, RZ, -R13 ;  /* 0x000000ffff117224 */ /* 0x001fc800078e0a0d */
[----:B------:R-:W-:-:S04]  /*0800*/  IMAD R17, R17, R14, RZ ;  /* 0x0000000e11117224 */ /* 0x000fc800078e02ff */
[----:B------:R-:W-:Y:S01]  /*0810*/  IMAD.HI.U32 R17, R13, R17, R12 ;  /* 0x000000110d117227 */ /* 0x000fe200078e000c */
[----:B------:R-:W-:-:S03]  /*0820*/  MOV R13, R3 ;  /* 0x00000003000d7202 */ /* 0x000fc60000000f00 */
[----:B------:R-:W-:Y:S02]  /*0830*/  IMAD.MOV.U32 R12, RZ, RZ, R18 ;  /* 0x000000ffff0c7224 */ /* 0x000fe400078e0012 */
.L_x_3379:
        /* <DEDUP_REMOVED lines=37> */
.L_x_3377:
[----:B------:R-:W-:Y:S05]  /*0a90*/  BSYNC B7 ;  /* 0x0000000000077941 */ /* 0x000fea0003800000 */
.L_x_3376:
[----:B------:R-:W-:Y:S05]  /*0aa0*/  BRA.DIV ~URZ, `(.L_x_3380) ;  /* 0x00002ca27f007947 */ /* 0x000fea000b800000 */
[----:B------:R-:W-:-:S05]  /*0ab0*/  IMAD.MOV.U32 R4, RZ, RZ, -0x800001 ;  /* 0xff7fffffff047424 */ /* 0x000fca00078e00ff */
.L_x_3416:
        /* <DEDUP_REMOVED lines=8> */
.L_x_3417:
[----:B------:R-:W-:Y:S01]  /*0b40*/  ISETP.NE.AND P0, PT, R9, RZ, PT ;  /* 0x000000ff0900720c */ /* 0x000fe20003f05270 */
[----:B------:R-:W-:-:S12]  /*0b50*/  WARPSYNC 0xffffffff ;  /* 0xffffffff00007948 */ /* 0x000fd80003800000 */
[----:B01----:R-:W-:-:S05]  /*0b60*/  @!P0 FMNMX.FTZ R12, R5, R12, !PT ;  /* 0x0000000c050c8209 */ /* 0x003fca0007810000 */
        /* <DEDUP_REMOVED lines=25> */
.L_x_3386:
        /* <DEDUP_REMOVED lines=11> */
.L_x_3385:
[----:B------:R-:W-:Y:S05]  /*0db0*/  BSYNC B1 ;  /* 0x0000000000017941 */ /* 0x000fea0003800000 */
.L_x_3384:
        /* <DEDUP_REMOVED lines=10> */
.L_x_3389:
        /* <DEDUP_REMOVED lines=100> */
.L_x_3388:
[----:B------:R-:W-:Y:S05]  /*14a0*/  BSYNC B1 ;  /* 0x0000000000017941 */ /* 0x000fea0003800000 */
.L_x_3387:
        /* <DEDUP_REMOVED lines=55> */
.L_x_3391:
[----:B------:R-:W-:Y:S05]  /*1820*/  BSYNC B1 ;  /* 0x0000000000017941 */ /* 0x000fea0003800000 */
.L_x_3390:
        /* <DEDUP_REMOVED lines=26> */
.L_x_3383:
[----:B------:R-:W-:Y:S05]  /*19d0*/  BSYNC B0 ;  /* 0x0000000000007941 */ /* 0x000fea0003800000 */
.L_x_3382:
        /* <DEDUP_REMOVED lines=37> */
.L_x_3396:
        /* <DEDUP_REMOVED lines=8> */
.L_x_3395:
[----:B------:R-:W-:Y:S05]  /*1cb0*/  BSYNC B1 ;  /* 0x0000000000017941 */ /* 0x000fea0003800000 */
.L_x_3394:
        /* <DEDUP_REMOVED lines=10> */
.L_x_3399:
        /* <DEDUP_REMOVED lines=52> */
.L_x_3398:
[----:B------:R-:W-:Y:S05]  /*20a0*/  BSYNC B1 ;  /* 0x0000000000017941 */ /* 0x000fea0003800000 */
.L_x_3397:
        /* <DEDUP_REMOVED lines=31> */
.L_x_3401:
[----:B------:R-:W-:Y:S05]  /*22a0*/  BSYNC B1 ;  /* 0x0000000000017941 */ /* 0x000fea0003800000 */
.L_x_3400:
        /* <DEDUP_REMOVED lines=14> */
.L_x_3393:
[----:B------:R-:W-:Y:S05]  /*2390*/  BSYNC B0 ;  /* 0x0000000000007941 */ /* 0x000fea0003800000 */
.L_x_3392:
        /* <DEDUP_REMOVED lines=22> */
[----:B------:R-:W-:-:S04]  /*2500*/  IMAD.HI.U32 R14, R15, R11, R14 ;  /* 0x0000000b0f0e7227 */ /* 0x000fc800078e000e */
[----:B------:R-:W-:Y:S02]  /*2510*/  IMAD R17, R18, R5, RZ ;  /* 0x0000000512117224 */ /* 0x000fe400078e02ff */
[----:B------:R-:W-:Y:S02]  /*2520*/  IMAD.MOV.U32 R11, RZ, RZ, R3 ;  /* 0x000000ffff0b7224 */ /* 0x000fe400078e0003 */
[----:B------:R-:W-:-:S04]  /*2530*/  IMAD.HI.U32 R12, R13, R17, R12 ;  /* 0x000000110d0c7227 */ /* 0x000fc800078e000c */
.L_x_3405:
        /* <DEDUP_REMOVED lines=33> */
.L_x_3403:
[----:B------:R-:W-:Y:S05]  /*2750*/  BSYNC B6 ;  /* 0x0000000000067941 */ /* 0x000fea0003800000 */
.L_x_3402:
[----:B------:R-:W-:Y:S05]  /*2760*/  BRA.DIV ~URZ, `(.L_x_3406) ;  /* 0x000011a27f007947 */ /* 0x000fea000b800000 */
[----:B------:R-:W-:-:S04]  /*2770*/  IMAD.MOV.U32 R11, RZ, RZ, RZ ;  /* 0x000000ffff0b7224 */ /* 0x000fc800078e00ff */
.L_x_3418:
[----:B------:R-:W-:Y:S01]  /*2780*/  FADD.FTZ R11, RZ, R11 ;  /* 0x0000000bff0b7221 */ /* 0x000fe20000010000 */
[----:B------:R-:W-:Y:S05]  /*2790*/  BRA.DIV ~URZ, `(.L_x_3407) ;  /* 0x000011f27f007947 */ /* 0x000fea000b800000 */
[----:B------:R-:W-:Y:S01]  /*27a0*/  IMAD.MOV.U32 R10, RZ, RZ, RZ ;  /* 0x000000ffff0a7224 */ /* 0x000fe200078e00ff */
[----:B0-----:R-:W-:Y:S01]  /*27b0*/  CS2R R12, SRZ ;  /* 0x00000000000c7805 */ /* 0x001fe2000001ff00 */
[----:B------:R-:W-:Y:S01]  /*27c0*/  IMAD.MOV.U32 R25, RZ, RZ, RZ ;  /* 0x000000ffff197224 */ /* 0x000fe200078e00ff */
[----:B------:R-:W-:Y:S01]  /*27d0*/  MOV R2, RZ ;  /* 0x000000ff00027202 */ /* 0x000fe20000000f00 */
[----:B------:R-:W-:Y:S01]  /*27e0*/  CS2R R20, SRZ ;  /* 0x0000000000147805 */ /* 0x000fe2000001ff00 */
[----:B------:R-:W-:Y:S01]  /*27f0*/  IMAD.MOV.U32 R23, RZ, RZ, RZ ;  /* 0x000000ffff177224 */ /* 0x000fe200078e00ff */
[----:B------:R-:W-:Y:S01]  /*2800*/  CS2R R18, SRZ ;  /* 0x0000000000127805 */ /* 0x000fe2000001ff00 */
[----:B------:R-:W-:Y:S02]  /*2810*/  IMAD.MOV.U32 R0, RZ, RZ, RZ ;  /* 0x000000ffff007224 */ /* 0x000fe400078e00ff */
.L_x_3419:
        /* <DEDUP_REMOVED lines=30> */
.L_x_3409:
[----:B------:R-:W-:Y:S05]  /*2a00*/  BSYNC B0 ;  /* 0x0000000000007941 */ /* 0x000fea0003800000 */
.L_x_3408:
        /* <DEDUP_REMOVED lines=27> */
.L_x_3411:
[----:B------:R-:W-:Y:S05]  /*2bc0*/  BSYNC B0 ;  /* 0x0000000000007941 */ /* 0x000fea0003800000 */
.L_x_3410:
        /* <DEDUP_REMOVED lines=15> */
.L_x_3413:
[----:B------:R-:W-:Y:S05]  /*2cc0*/  BSYNC B0 ;  /* 0x0000000000007941 */ /* 0x000fea0003800000 */
.L_x_3412:
        /* <DEDUP_REMOVED lines=27> */
.L_x_3415:
[----:B------:R-:W-:Y:S05]  /*2e80*/  BSYNC B0 ;  /* 0x0000000000007941 */ /* 0x000fea0003800000 */
.L_x_3414:
        /* <DEDUP_REMOVED lines=8> */
[----:B------:R-:W-:Y:S02]  /*2f10*/  SHF.R.S32.HI R24, RZ, 0x1f, R7 ;  /* 0x0000001fff187819 */ /* 0x000fe40000011407 */
        /* <DEDUP_REMOVED lines=15> */
[----:B------:R-:W-:Y:S02]  /*3010*/  F2FP.PACK_AB R15, R10, R11 ;  /* 0x0000000b0a0f723e */ /* 0x000fe400000000ff */
[----:B------:R-:W-:Y:S02]  /*3020*/  IADD3 R11, P2, R7, R17, RZ ;  /* 0x00000011070b7210 */ /* 0x000fe40007f5e0ff */
[----:B------:R-:W-:-:S02]  /*3030*/  LEA.HI.X.SX32 R16, R16, R24, 0x1, P0 ;  /* 0x0000001810107211 */ /* 0x000fc400000f0eff */
[-C--:B------:R-:W-:Y:S02]  /*3040*/  LEA.HI.X.SX32 R26, R6, R24.reuse, 0x1, P1 ;  /* 0x00000018061a7211 */ /* 0x080fe400008f0eff */
[----:B------:R-:W-:Y:S02]  /*3050*/  LEA R6, P0, R3, c[0x0][0x160], 0x1 ;  /* 0x0000580003067a11 */ /* 0x000fe400078008ff */
[----:B------:R-:W-:Y:S02]  /*3060*/  LEA.HI.X.SX32 R22, R7, R24, 0x1, P2 ;  /* 0x0000001807167211 */ /* 0x000fe400010f0eff */
[----:B------:R-:W-:Y:S02]  /*3070*/  LEA.HI.X R7, R3, c[0x0][0x164], R16, 0x1, P0 ;  /* 0x0000590003077a11 */ /* 0x000fe400000f0c10 */
[----:B------:R-:W-:Y:S02]  /*3080*/  PRMT R3, R15, 0x7610, R3 ;  /* 0x000076100f037816 */ /* 0x000fe40000000003 */
[----:B------:R-:W-:-:S02]  /*3090*/  F2FP.PACK_AB R12, R13, R12 ;  /* 0x0000000c0d0c723e */ /* 0x000fc400000000ff */
        /* <DEDUP_REMOVED lines=21> */
[----:B------:R-:W-:-:S02]  /*31f0*/  F2FP.PACK_AB R25, R2, R25 ;  /* 0x000000190219723e */ /* 0x000fc400000000ff */
        /* <DEDUP_REMOVED lines=28> */
[----:B------:R-:W-:Y:S02]  /*33c0*/  F2FP.PACK_AB R20, R23, R20 ;  /* 0x000000141714723e */ /* 0x000fe400000000ff */
[----:B------:R-:W-:Y:S02]  /*33d0*/  PRMT R22, R25, 0x7632, R22 ;  /* 0x0000763219167816 */ /* 0x000fe40000000016 */
[----:B------:R-:W-:Y:S02]  /*33e0*/  F2FP.PACK_AB R18, R21, R18 ;  /* 0x000000121512723e */ /* 0x000fe400000000ff */
[----:B------:R-:W-:Y:S01]  /*33f0*/  LEA.HI.X R13, R13, c[0x0][0x164], R16, 0x1, P1 ;  /* 0x000059000d0d7a11 */ /* 0x000fe200008f0c10 */
[----:B------:R1:W-:Y:S01]  /*3400*/  STG.E.U16 [R4.64], R22 ;  /* 0x0000001604007986 */ /* 0x0003e2000c101524 */
[----:B------:R-:W-:-:S02]  /*3410*/  LEA R16, P1, R17, c[0x0][0x160], 0x1 ;  /* 0x0000580011107a11 */ /* 0x000fc400078208ff */
[----:B0-----:R-:W-:Y:S01]  /*3420*/  PRMT R3, R20, 0x7632, R3 ;  /* 0x0000763214037816 */ /* 0x001fe20000000003 */
[----:B------:R-:W-:Y:S01]  /*3430*/  STG.E.U16 [R6.64], R20 ;  /* 0x0000001406007986 */ /* 0x000fe2000c101524 */
[----:B------:R-:W-:Y:S02]  /*3440*/  F2FP.PACK_AB R0, R19, R0 ;  /* 0x000000001300723e */ /* 0x000fe400000000ff */
        /* <DEDUP_REMOVED lines=9> */
.L_x_3378:
        /* <DEDUP_REMOVED lines=19> */
.L_x_3404:
        /* <DEDUP_REMOVED lines=20> */
.L_x_3380:
[----:B------:R-:W-:Y:S01]  /*3750*/  IMAD.MOV.U32 R14, RZ, RZ, -0x800001 ;  /* 0xff7fffffff0e7424 */ /* 0x000fe200078e00ff */
[----:B------:R-:W-:Y:S01]  /*3760*/  MOV R16, 0xffffffff ;  /* 0xffffffff00107802 */ /* 0x000fe20000000f00 */
[----:B------:R-:W-:Y:S01]  /*3770*/  IMAD.MOV.U32 R19, RZ, RZ, 0x10 ;  /* 0x00000010ff137424 */ /* 0x000fe200078e00ff */
[----:B------:R-:W-:Y:S01]  /*3780*/  MOV R4, 0x37b0 ;  /* 0x000037b000047802 */ /* 0x000fe20000000f00 */
[----:B------:R-:W-:Y:S02]  /*3790*/  IMAD.MOV.U32 R15, RZ, RZ, 0x1f ;  /* 0x0000001fff0f7424 */ /* 0x000fe400078e00ff */
[----:B------:R-:W-:Y:S05]  /*37a0*/  CALL.REL.NOINC `($__internal_82_$__cuda_sm70_shflsync_bfly_p) ;  /* 0x000006b000007944 */ /* 0x000fea0003c00000 */
[----:B-1----:R-:W-:Y:S01]  /*37b0*/  IMAD.MOV.U32 R4, RZ, RZ, R19 ;  /* 0x000000ffff047224 */ /* 0x002fe200078e0013 */
[----:B0-----:R-:W-:Y:S05]  /*37c0*/  BRA `(.L_x_3416) ;  /* 0xffffd2f000007947 */ /* 0x001fea000383ffff */
.L_x_3381:
[----:B------:R-:W-:Y:S01]  /*37d0*/  IMAD.MOV.U32 R19, RZ, RZ, 0x8 ;  /* 0x00000008ff137424 */ /* 0x000fe200078e00ff */
[----:B------:R-:W-:Y:S01]  /*37e0*/  MOV R16, 0xffffffff ;  /* 0xffffffff00107802 */ /* 0x000fe20000000f00 */
[----:B------:R-:W-:Y:S01]  /*37f0*/  IMAD.MOV.U32 R15, RZ, RZ, 0x1f ;  /* 0x0000001fff0f7424 */ /* 0x000fe200078e00ff */
[----:B------:R-:W-:Y:S02]  /*3800*/  MOV R4, 0x3820 ;  /* 0x0000382000047802 */ /* 0x000fe40000000f00 */
[----:B------:R-:W-:Y:S05]  /*3810*/  CALL.REL.NOINC `($__internal_82_$__cuda_sm70_shflsync_bfly_p) ;  /* 0x0000064000007944 */ /* 0x000fea0003c00000 */
[----:B01----:R-:W-:Y:S01]  /*3820*/  FMNMX.FTZ R14, R14, R19, !PT ;  /* 0x000000130e0e7209 */ /* 0x003fe20007810000 */
[----:B------:R-:W-:Y:S01]  /*3830*/  IMAD.MOV.U32 R19, RZ, RZ, 0x4 ;  /* 0x00000004ff137424 */ /* 0x000fe200078e00ff */
[----:B------:R-:W-:Y:S01]  /*3840*/  MOV R4, 0x3880 ;  /* 0x0000388000047802 */ /* 0x000fe20000000f00 */
[----:B------:R-:W-:-:S02]  /*3850*/  IMAD.MOV.U32 R15, RZ, RZ, 0x1f ;  /* 0x0000001fff0f7424 */ /* 0x000fc400078e00ff */
[----:B------:R-:W-:Y:S02]  /*3860*/  IMAD.MOV.U32 R16, RZ, RZ, -0x1 ;  /* 0xffffffffff107424 */ /* 0x000fe400078e00ff */
[----:B------:R-:W-:Y:S05]  /*3870*/  CALL.REL.NOINC `($__internal_82_$__cuda_sm70_shflsync_bfly_p) ;  /* 0x000005e000007944 */ /* 0x000fea0003c00000 */
[----:B-1----:R-:W-:Y:S01]  /*3880*/  FMNMX.FTZ R12, R14, R19, !PT ;  /* 0x000000130e0c7209 */ /* 0x002fe20007810000 */
[----:B------:R-:W-:Y:S01]  /*3890*/  HFMA2.MMA R19, -RZ, RZ, 0, 1.1920928955078125e-07 ;  /* 0x00000002ff137435 */ /* 0x000fe200000001ff */
[----:B0-----:R-:W-:Y:S01]  /*38a0*/  IMAD.MOV.U32 R15, RZ, RZ, 0x1f ;  /* 0x0000001fff0f7424 */ /* 0x001fe200078e00ff */
[----:B------:R-:W-:Y:S01]  /*38b0*/  MOV R4, 0x38f0 ;  /* 0x000038f000047802 */ /* 0x000fe20000000f00 */
[----:B------:R-:W-:Y:S02]  /*38c0*/  IMAD.MOV.U32 R16, RZ, RZ, -0x1 ;  /* 0xffffffffff107424 */ /* 0x000fe400078e00ff */
[----:B------:R-:W-:Y:S02]  /*38d0*/  IMAD.MOV.U32 R14, RZ, RZ, R12 ;  /* 0x000000ffff0e7224 */ /* 0x000fe400078e000c */
[----:B------:R-:W-:Y:S05]  /*38e0*/  CALL.REL.NOINC `($__internal_82_$__cuda_sm70_shflsync_bfly_p) ;  /* 0x0000057000007944 */ /* 0x000fea0003c00000 */
[----:B-1----:R-:W-:Y:S01]  /*38f0*/  MOV R5, R19 ;  /* 0x0000001300057202 */ /* 0x002fe20000000f00 */
[----:B0-----:R-:W-:Y:S05]  /*3900*/  BRA `(.L_x_3417) ;  /* 0xffffd23000007947 */ /* 0x001fea000383ffff */
.L_x_3406:
[----:B0-----:R-:W-:Y:S01]  /*3910*/  IMAD.MOV.U32 R14, RZ, RZ, RZ ;  /* 0x000000ffff0e7224 */ /* 0x001fe200078e00ff */
[----:B------:R-:W-:Y:S01]  /*3920*/  MOV R16, 0xffffffff ;  /* 0xffffffff00107802 */ /* 0x000fe20000000f00 */
[----:B------:R-:W-:Y:S01]  /*3930*/  IMAD.MOV.U32 R19, RZ, RZ, 0x1 ;  /* 0x00000001ff137424 */ /* 0x000fe200078e00ff */
[----:B------:R-:W-:Y:S01]  /*3940*/  MOV R4, 0x3970 ;  /* 0x0000397000047802 */ /* 0x000fe20000000f00 */
[----:B------:R-:W-:-:S02]  /*3950*/  IMAD.MOV.U32 R15, RZ, RZ, 0x1f ;  /* 0x0000001fff0f7424 */ /* 0x000fc400078e00ff */
[----:B------:R-:W-:Y:S05]  /*3960*/  CALL.REL.NOINC `($__internal_82_$__cuda_sm70_shflsync_bfly_p) ;  /* 0x000004f000007944 */ /* 0x000fea0003c00000 */
[----:B-1----:R-:W-:Y:S01]  /*3970*/  IMAD.MOV.U32 R11, RZ, RZ, R19 ;  /* 0x000000ffff0b7224 */ /* 0x002fe200078e0013 */
[----:B0-----:R-:W-:Y:S05]  /*3980*/  BRA `(.L_x_3418) ;  /* 0xffffedf000007947 */ /* 0x001fea000383ffff */
.L_x_3407:
[----:B------:R-:W-:Y:S01]  /*3990*/  HFMA2.MMA R15, -RZ, RZ, 0, 1.847743988037109375e-06 ;  /* 0x0000001fff0f7435 */ /* 0x000fe200000001ff */
[----:B0-----:R-:W-:Y:S01]  /*39a0*/  IMAD.MOV.U32 R14, RZ, RZ, RZ ;  /* 0x000000ffff0e7224 */ /* 0x001fe200078e00ff */
[----:B------:R-:W-:Y:S01]  /*39b0*/  MOV R4, 0x39f0 ;  /* 0x000039f000047802 */ /* 0x000fe20000000f00 */
[----:B------:R-:W-:-:S02]  /*39c0*/  IMAD.MOV.U32 R19, RZ, RZ, 0x1 ;  /* 0x00000001ff137424 */ /* 0x000fc400078e00ff */
[----:B------:R-:W-:Y:S02]  /*39d0*/  IMAD.MOV.U32 R16, RZ, RZ, -0x1 ;  /* 0xffffffffff107424 */ /* 0x000fe400078e00ff */
[----:B------:R-:W-:Y:S05]  /*39e0*/  CALL.REL.NOINC `($__internal_82_$__cuda_sm70_shflsync_bfly_p) ;  /* 0x0000047000007944 */ /* 0x000fea0003c00000 */
[----:B-1----:R-:W-:Y:S01]  /*39f0*/  FADD.FTZ R10, RZ, R19 ;  /* 0x00000013ff0a7221 */ /* 0x002fe20000010000 */
[----:B0-----:R-:W-:Y:S01]  /*3a00*/  MOV R15, 0x1f ;  /* 0x0000001f000f7802 */ /* 0x001fe20000000f00 */
[----:B------:R-:W-:Y:S01]  /*3a10*/  IMAD.MOV.U32 R14, RZ, RZ, RZ ;  /* 0x000000ffff0e7224 */ /* 0x000fe200078e00ff */
[----:B------:R-:W-:Y:S01]  /*3a20*/  MOV R4, 0x3a60 ;  /* 0x00003a6000047802 */ /* 0x000fe20000000f00 */
[----:B------:R-:W-:Y:S02]  /*3a30*/  IMAD.MOV.U32 R19, RZ, RZ, 0x1 ;  /* 0x00000001ff137424 */ /* 0x000fe400078e00ff */
[----:B------:R-:W-:Y:S02]  /*3a40*/  IMAD.MOV.U32 R16, RZ, RZ, -0x1 ;  /* 0xffffffffff107424 */ /* 0x000fe400078e00ff */
[----:B------:R-:W-:Y:S05]  /*3a50*/  CALL.REL.NOINC `($__internal_82_$__cuda_sm70_shflsync_bfly_p) ;  /* 0x0000040000007944 */ /* 0x000fea0003c00000 */
[----:B0-----:R-:W-:Y:S01]  /*3a60*/  HFMA2.MMA R15, -RZ, RZ, 0, 1.847743988037109375e-06 ;  /* 0x0000001fff0f7435 */ /* 0x001fe200000001ff */
[----:B-1----:R-:W-:Y:S01]  /*3a70*/  FADD.FTZ R12, RZ, R19 ;  /* 0x00000013ff0c7221 */ /* 0x002fe20000010000 */
[----:B------:R-:W-:Y:S01]  /*3a80*/  MOV R4, 0x3ad0 ;  /* 0x00003ad000047802 */ /* 0x000fe20000000f00 */
[----:B------:R-:W-:Y:S02]  /*3a90*/  IMAD.MOV.U32 R14, RZ, RZ, RZ ;  /* 0x000000ffff0e7224 */ /* 0x000fe400078e00ff */
        /* <DEDUP_REMOVED lines=59> */
[----:B01----:R-:W-:Y:S05]  /*3e50*/  BRA `(.L_x_3419) ;  /* 0xffffe9c000007947 */ /* 0x003fea000383ffff */
        .weak           $__internal_82_$__cuda_sm70_shflsync_bfly_p
        .type           $__internal_82_$__cuda_sm70_shflsync_bfly_p,@function
        .size           $__internal_82_$__cuda_sm70_shflsync_bfly_p,(.L_x_23249 - $__internal_82_$__cuda_sm70_shflsync_bfly_p)
$__internal_82_$__cuda_sm70_shflsync_bfly_p:
[----:B------:R-:W-:Y:S01]  /*3e60*/  IMAD.MOV.U32 R5, RZ, RZ, 0x0 ;  /* 0x00000000ff057424 */ /* 0x000fe200078e00ff */
[----:B------:R-:W-:Y:S04]  /*3e70*/  WARPSYNC R16 ;  /* 0x0000001000007348 */ /* 0x000fe80003800000 */
[----:B------:R0:W1:Y:S01]  /*3e80*/  SHFL.BFLY PT, R19, R14, R19, R15 ;  /* 0x0c0000130e137389 */ /* 0x00006200000e000f */
[----:B------:R-:W-:Y:S05]  /*3e90*/  RET.REL.NODEC R4 `(_ZN4vllm25paged_attention_v1_kernelIthLi192ELi16ELi128ELNS_18Fp8KVCacheDataTypeE2ELb1EEEvPT_PKS2_PKT0_S8_ifPKiSA_iPKfiiiSC_SC_iiiii) ;  /* 0xffffc16004007950 */ /* 0x000fea0003c3ffff */
.L_x_3420:
        /* <DEDUP_REMOVED lines=14> */
.L_x_23249:


//--------------------- .text._ZN4vllm25paged_attention_v1_kernelIthLi128ELi16ELi128ELNS_18Fp8KVCacheDataTypeE2ELb1EEEvPT_PKS2_PKT0_S8_ifPKiSA_iPKfiiiSC_SC_iiiii --------------------------
	.section	.text._ZN4vllm25paged_attention_v1_kernelIthLi128ELi16ELi128ELNS_18Fp8KVCacheDataTypeE2ELb1EEEvPT_PKS2_PKT0_S8_ifPKiSA_iPKfiiiSC_SC_iiiii,"ax",@progbits
	.sectioninfo	@"SHI_REGISTERS=32"
	.align	128
        .global         _ZN4vllm25paged_attention_v1_kernelIthLi128ELi16ELi128ELNS_18Fp8KVCacheDataTypeE2ELb1EEEvPT_PKS2_PKT0_S8_ifPKiSA_iPKfiiiSC_SC_iiiii
        .type           _ZN4vllm25paged_attention_v1_kernelIthLi128ELi16ELi128ELNS_18Fp8KVCacheDataTypeE2ELb1EEEvPT_PKS2_PKT0_S8_ifPKiSA_iPKfiiiSC_SC_iiiii,@function
        .size           _ZN4vllm25paged_attention_v1_kernelIthLi128ELi16ELi128ELNS_18Fp8KVCacheDataTypeE2ELb1EEEvPT_PKS2_PKT0_S8_ifPKiSA_iPKfiiiSC_SC_iiiii,(.L_x_23250 - _ZN4vllm25paged_attention_v1_kernelIthLi128ELi16ELi128ELNS_18Fp8KVCacheDataTypeE2ELb1EEEvPT_PKS2_PKT0_S8_ifPKiSA_iPKfiiiSC_SC_iiiii)
        .other          _ZN4vllm25paged_attention_v1_kernelIthLi128ELi16ELi128ELNS_18Fp8KVCacheDataTypeE2ELb1EEEvPT_PKS2_PKT0_S8_ifPKiSA_iPKfiiiSC_SC_iiiii,@"STO_CUDA_ENTRY STV_DEFAULT"
_ZN4vllm25paged_attention_v1_kernelIthLi128ELi16ELi128ELNS_18Fp8KVCacheDataTypeE2ELb1EEEvPT_PKS2_PKT0_S8_ifPKiSA_iPKfiiiSC_SC_iiiii:
.text._ZN4vllm25paged_attention_v1_kernelIthLi128ELi16ELi128ELNS_18Fp8KVCacheDataTypeE2ELb1EEEvPT_PKS2_PKT0_S8_ifPKiSA_iPKfiiiSC_SC_iiiii:
        /* <DEDUP_REMOVED lines=20> */
[----:B------:R-:W-:-:S04]  /*0140*/  IMAD.MOV.U32 R9, RZ, RZ, R6 ;  /* 0x000000ffff097224 */ /* 0x000fc800078e0006 */
[----:B------:R-:W-:-:S04]  /*0150*/  IMAD.HI.U32 R10, R3, R9, RZ ;  /* 0x00000009030a7227 */ /* 0x000fc800078e00ff */
[----:B------:R-:W-:-:S04]  /*0160*/  IMAD.MOV R6, RZ, RZ, -R10 ;  /* 0x000000ffff067224 */ /* 0x000fc800078e0a0a */
[----:B------:R-:W-:Y:S01]  /*0170*/  IMAD R9, R2, R6, R9 ;  /* 0x0000000602097224 */ /* 0x000fe200078e0209 */
[----:B------:R-:W-:Y:S02]  /*0180*/  LOP3.LUT R6, R0, c[0x0][0x1d4], RZ, 0x3c, !PT ;  /* 0x0000750000067a12 */ /* 0x000fe400078e3cff */
[----:B------:R-:W-:Y:S02]  /*0190*/  IADD3 R0, R4, 0xf, RZ ;  /* 0x0000000f04007810 */ /* 0x000fe40007ffe0ff */
[----:B------:R-:W-:Y:S02]  /*01a0*/  ISETP.GT.U32.AND P1, PT, R2, R9, PT ;  /* 0x000000090200720c */ /* 0x000fe40003f24070 */
[----:B------:R-:W-:Y:S02]  /*01b0*/  ISETP.GE.AND P2, PT, R6, RZ, PT ;  /* 0x000000ff0600720c */ /* 0x000fe40003f46270 */
[----:B------:R-:W1:Y:S09]  /*01c0*/  S2R R6, SR_CTAID.X ;  /* 0x0000000000067919 */ /* 0x000e720000002500 */
[----:B------:R-:W-:Y:S01]  /*01d0*/  @!P1 IMAD.IADD R9, R9, 0x1, -R2 ;  /* 0x0000000109099824 */ /* 0x000fe200078e0a02 */
[----:B------:R-:W-:-:S02]  /*01e0*/  @!P1 IADD3 R10, R10, 0x1, RZ ;  /* 0x000000010a0a9810 */ /* 0x000fc40007ffe0ff */
        /* <DEDUP_REMOVED lines=74> */
.L_x_3421:
[----:B-1----:R-:W-:-:S05]  /*0690*/  MOV R13, c[0x0][0xc] ;  /* 0x00000300000d7a02 */ /* 0x002fca0000000f00 */
[----:B------:R-:W-:-:S04]  /*06a0*/  IMAD R10, R13, c[0x0][0x1c8], R6 ;  /* 0x000072000d0a7a24 */ /* 0x000fc800078e0206 */
[----:B------:R-:W-:-:S03]  /*06b0*/  IMAD R10, R10, c[0x0][0x1d8], RZ ;  /* 0x000076000a0a7a24 */ /* 0x000fc600078e02ff */
.L_x_3422:
        /* <DEDUP_REMOVED lines=18> */
[----:B------:R-:W-:-:S04]  /*07e0*/  MOV R16, R8 ;  /* 0x0000000800107202 */ /* 0x000fc80000000f00 */
[----:B------:R-:W0:Y:S02]  /*07f0*/  F2I.FTZ.U32.TRUNC.NTZ R13, R13 ;  /* 0x0000000d000d7305 */ /* 0x000e24000021f000 */
[----:B0-----:R-:W-:-:S04]  /*0800*/  IMAD.MOV R17, RZ, RZ, -R13 ;  /* 0x000000ffff117224 */ /* 0x001fc800078e0a0d */
[----:B------:R-:W-:-:S04]  /*0810*/  IMAD R17, R17, R14, RZ ;  /* 0x0000000e11117224 */ /* 0x000fc800078e02ff */
[----:B------:R-:W-:Y:S01]  /*0820*/  IMAD.HI.U32 R17, R13, R17, R12 ;  /* 0x000000110d117227 */ /* 0x000fe200078e000c */
[----:B------:R-:W-:-:S03]  /*0830*/  IADD3 R13, R0, -c[0x0][0x1cc], RZ ;  /* 0x80007300000d7a10 */ /* 0x000fc60007ffe0ff */
[----:B------:R-:W-:Y:S02]  /*0840*/  IMAD.MOV.U32 R12, RZ, RZ, R18 ;  /* 0x000000ffff0c7224 */ /* 0x000fe400078e0012 */
.L_x_3426:
        /* <DEDUP_REMOVED lines=37> */
.L_x_3424:
[----:B------:R-:W-:Y:S05]  /*0aa0*/  BSYNC B7 ;  /* 0x0000000000077941 */ /* 0x000fea0003800000 */
.L_x_3423:
[----:B------:R-:W-:Y:S05]  /*0ab0*/  BRA.DIV ~URZ, `(.L_x_3427) ;  /* 0x000028b27f007947 */ /* 0x000fea000b800000 */
[----:B------:R-:W-:-:S05]  /*0ac0*/  IMAD.MOV.U32 R2, RZ, RZ, -0x800001 ;  /* 0xff7fffffff027424 */ /* 0x000fca00078e00ff */
.L_x_3459:
        /* <DEDUP_REMOVED lines=8> */
.L_x_3460:
        /* <DEDUP_REMOVED lines=11> */
[----:B01----:R-:W-:-:S05]  /*0c00*/  FMNMX.FTZ R3, R2, R13, !PT ;  /* 0x0000000d02037209 */ /* 0x003fca0007810000 */
        /* <DEDUP_REMOVED lines=14> */
[----:B------:R-:W-:Y:S01]  /*0cf0*/  IMAD.MOV.U32 R15, RZ, RZ, R7 ;  /* 0x000000ffff0f7224 */ /* 0x000fe200078e0007 */
[----:B------:R-:W-:-:S03]  /*0d00*/  MOV R12, RZ ;  /* 0x000000ff000c7202 */ /* 0x000fc60000000f00 */
.L_x_3433:
        /* <DEDUP_REMOVED lines=11> */
.L_x_3432:
[----:B------:R-:W-:Y:S05]  /*0dc0*/  BSYNC B1 ;  /* 0x0000000000017941 */ /* 0x000fea0003800000 */
.L_x_3431:
        /* <DEDUP_REMOVED lines=10> */
.L_x_3436:
        /* <DEDUP_REMOVED lines=100> */
.L_x_3435:
[----:B------:R-:W-:Y:S05]  /*14b0*/  BSYNC B1 ;  /* 0x0000000000017941 */ /* 0x000fea0003800000 */
.L_x_3434:
        /* <DEDUP_REMOVED lines=55> */
.L_x_3438:
[----:B------:R-:W-:Y:S05]  /*1830*/  BSYNC B1 ;  /* 0x0000000000017941 */ /* 0x000fea0003800000 */
.L_x_3437:
        /* <DEDUP_REMOVED lines=26> */
.L_x_3430:
[----:B------:R-:W-:Y:S05]  /*19e0*/  BSYNC B0 ;  /* 0x0000000000007941 */ /* 0x000fea0003800000 */
.L_x_3429:
        /* <DEDUP_REMOVED lines=36> */
.L_x_3443:
        /* <DEDUP_REMOVED lines=8> */
.L_x_3442:
[----:B------:R-:W-:Y:S05]  /*1cb0*/  BSYNC B1 ;  /* 0x0000000000017941 */ /* 0x000fea0003800000 */
.L_x_3441:
        /* <DEDUP_REMOVED lines=10> */
.L_x_3446:
        /* <DEDUP_REMOVED lines=25> */
[----:B------:R1:W-:Y:S01]  /*1ef0*/  STS [R12+0x200], R15 ;  /* 0x0002000f0c007388 */ /* 0x0003e20000000800 */
[----:B------:R-:W-:-:S03]  /*1f00*/  FMUL.FTZ R23, R2, R23 ;  /* 0x0000001702177220 */ /* 0x000fc60000410000 */
[----:B------:R-:W-:Y:S01]  /*1f10*/  STS [R12+0x400], R19 ;  /* 0x000400130c007388 */ /* 0x000fe20000000800 */
[----:B------:R-:W-:-:S03]  /*1f20*/  FMUL.FTZ R21, R2, R21 ;  /* 0x0000001502157220 */ /* 0x000fc60000410000 */
[----:B------:R3:W-:Y:S01]  /*1f30*/  STS [R12+0x600], R17 ;  /* 0x000600110c007388 */ /* 0x0007e20000000800 */
[----:B------:R-:W-:-:S03]  /*1f40*/  FMUL.FTZ R27, R2, R27 ;  /* 0x0000001b021b7220 */ /* 0x000fc60000410000 */
[----:B------:R-:W-:Y:S01]  /*1f50*/  STS [R12+-0x400], R24 ;  /* 0xfffc00180c007388 */ /* 0x000fe20000000800 */
[----:B0-----:R-:W-:-:S03]  /*1f60*/  FMUL.FTZ R25, R2, R25 ;  /* 0x0000001902197220 */ /* 0x001fc60000410000 */
[----:B------:R-:W-:Y:S01]  /*1f70*/  STS [R12+-0x200], R26 ;  /* 0xfffe001a0c007388 */ /* 0x000fe20000000800 */
[----:B-1----:R-:W-:-:S03]  /*1f80*/  FMUL.FTZ R15, R2, R22 ;  /* 0x00000016020f7220 */ /* 0x002fc60000410000 */
[----:B------:R-:W-:Y:S01]  /*1f90*/  STS [R12], R28 ;  /* 0x0000001c0c007388 */ /* 0x000fe20000000800 */
        /* <DEDUP_REMOVED lines=16> */
.L_x_3445:
[----:B------:R-:W-:Y:S05]  /*20a0*/  BSYNC B1 ;  /* 0x0000000000017941 */ /* 0x000fea0003800000 */
.L_x_3444:
        /* <DEDUP_REMOVED lines=31> */
.L_x_3448:
[----:B------:R-:W-:Y:S05]  /*22a0*/  BSYNC B1 ;  /* 0x0000000000017941 */ /* 0x000fea0003800000 */
.L_x_3447:
        /* <DEDUP_REMOVED lines=14> */
.L_x_3440:
[----:B------:R-:W-:Y:S05]  /*2390*/  BSYNC B0 ;  /* 0x0000000000007941 */ /* 0x000fea0003800000 */
.L_x_3439:
        /* <DEDUP_REMOVED lines=27> */
.L_x_3452:
        /* <DEDUP_REMOVED lines=33> */
.L_x_3450:
[----:B------:R-:W-:Y:S05]  /*2760*/  BSYNC B6 ;  /* 0x0000000000067941 */ /* 0x000fea0003800000 */
.L_x_3449:
[----:B------:R-:W-:Y:S05]  /*2770*/  BRA.DIV ~URZ, `(.L_x_3453) ;  /* 0x00000da27f007947 */ /* 0x000fea000b800000 */
[----:B------:R-:W-:-:S04]  /*2780*/  IMAD.MOV.U32 R25, RZ, RZ, RZ ;  /* 0x000000ffff197224 */ /* 0x000fc800078e00ff */
.L_x_3461:
[----:B------:R-:W-:Y:S01]  /*2790*/  FADD.FTZ R25, RZ, R25 ;  /* 0x00000019ff197221 */ /* 0x000fe20000010000 */
[----:B------:R-:W-:Y:S05]  /*27a0*/  BRA.DIV ~URZ, `(.L_x_3454) ;  /* 0x00000df27f007947 */ /* 0x000fea000b800000 */
[----:B------:R-:W-:Y:S01]  /*27b0*/  IMAD.MOV.U32 R4, RZ, RZ, RZ ;  /* 0x000000ffff047224 */ /* 0x000fe200078e00ff */
[----:B------:R-:W-:Y:S01]  /*27c0*/  CS2R R20, SRZ ;  /* 0x0000000000147805 */ /* 0x000fe2000001ff00 */
[----:B------:R-:W-:Y:S01]  /*27d0*/  IMAD.MOV.U32 R23, RZ, RZ, RZ ;  /* 0x000000ffff177224 */ /* 0x000fe200078e00ff */
[----:B------:R-:W-:Y:S01]  /*27e0*/  CS2R R18, SRZ ;  /* 0x0000000000127805 */ /* 0x000fe2000001ff00 */
[----:B------:R-:W-:Y:S02]  /*27f0*/  MOV R0, RZ ;  /* 0x000000ff00007202 */ /* 0x000fe40000000f00 */
.L_x_3462:
        /* <DEDUP_REMOVED lines=43> */
.L_x_3456:
[----:B0-----:R-:W-:Y:S05]  /*2ab0*/  BSYNC B0 ;  /* 0x0000000000007941 */ /* 0x001fea0003800000 */
.L_x_3455:
        /* <DEDUP_REMOVED lines=28> */
.L_x_3458:
[----:B0-----:R-:W-:Y:S05]  /*2c80*/  BSYNC B0 ;  /* 0x0000000000007941 */ /* 0x001fea0003800000 */
.L_x_3457:
        /* <DEDUP_REMOVED lines=15> */
[CC--:B------:R-:W-:Y:S02]  /*2d80*/  IADD3 R3, P0, R9.reuse, R17.reuse, RZ ;  /* 0x0000001109037210 */ /* 0x0c0fe40007f1e0ff */
[C---:B------:R-:W-:Y:S02]  /*2d90*/  IADD3 R8, R9.reuse, 0x10, RZ ;  /* 0x0000001009087810 */ /* 0x040fe40007ffe0ff */
[CC--:B------:R-:W-:Y:S02]  /*2da0*/  LEA.HI.X.SX32 R6, R9.reuse, R24.reuse, 0x1, P0 ;  /* 0x0000001809067211 */ /* 0x0c0fe400000f0eff */
[C---:B------:R-:W-:Y:S02]  /*2db0*/  IADD3 R5, P0, R8.reuse, R17, RZ ;  /* 0x0000001108057210 */ /* 0x040fe40007f1e0ff */
[----:B------:R-:W-:Y:S02]  /*2dc0*/  IADD3 R10, R9, 0x20, RZ ;  /* 0x00000020090a7810 */ /* 0x000fe40007ffe0ff */
[----:B------:R-:W-:-:S02]  /*2dd0*/  LEA.HI.X.SX32 R8, R8, R24, 0x1, P0 ;  /* 0x0000001808087211 */ /* 0x000fc400000f0eff */
[----:B------:R-:W-:Y:S02]  /*2de0*/  LEA R2, P0, R3, c[0x0][0x160], 0x1 ;  /* 0x0000580003027a11 */ /* 0x000fe400078008ff */
[C---:B------:R-:W-:Y:S02]  /*2df0*/  IADD3 R7, P1, R10.reuse, R17, RZ ;  /* 0x000000110a077210 */ /* 0x040fe40007f3e0ff */
[----:B------:R-:W-:Y:S02]  /*2e00*/  IADD3 R14, R9, 0x40, RZ ;  /* 0x00000040090e7810 */ /* 0x000fe40007ffe0ff */
[----:B------:R-:W-:Y:S02]  /*2e10*/  LEA.HI.X R3, R3, c[0x0][0x164], R6, 0x1, P0 ;  /* 0x0000590003037a11 */ /* 0x000fe400000f0c06 */
[----:B------:R-:W-:Y:S02]  /*2e20*/  LEA.HI.X.SX32 R10, R10, R24, 0x1, P1 ;  /* 0x000000180a0a7211 */ /* 0x000fe400008f0eff */
[----:B------:R-:W-:-:S02]  /*2e30*/  LEA R6, P0, R7, c[0x0][0x160], 0x1 ;  /* 0x0000580007067a11 */ /* 0x000fc400078008ff */
[C---:B------:R-:W-:Y:S02]  /*2e40*/  IADD3 R12, R9.reuse, 0x30, RZ ;  /* 0x00000030090c7810 */ /* 0x040fe40007ffe0ff */
[----:B------:R-:W-:Y:S02]  /*2e50*/  IADD3 R11, P3, R14, R17, RZ ;  /* 0x000000110e0b7210 */ /* 0x000fe40007f7e0ff */
[C---:B------:R-:W-:Y:S02]  /*2e60*/  IADD3 R29, R9.reuse, 0x60, RZ ;  /* 0x00000060091d7810 */ /* 0x040fe40007ffe0ff */
[----:B------:R-:W-:Y:S02]  /*2e70*/  F2FP.PACK_AB R25, R4, R25 ;  /* 0x000000190419723e */ /* 0x000fe400000000ff */
[C---:B------:R-:W-:Y:S02]  /*2e80*/  IADD3 R16, R9.reuse, 0x50, RZ ;  /* 0x0000005009107810 */ /* 0x040fe40007ffe0ff */
[----:B------:R-:W-:Y:S01]  /*2e90*/  IADD3 R27, R9, 0x70, RZ ;  /* 0x00000070091b7810 */ /* 0x000fe20007ffe0ff */
[----:B------:R0:W-:Y:S01]  /*2ea0*/  STG.E.U16 [R2.64], R25 ;  /* 0x0000001902007986 */ /* 0x0001e2000c101524 */
[----:B------:R-:W-:-:S02]  /*2eb0*/  LEA R4, P1, R5, c[0x0][0x160], 0x1 ;  /* 0x0000580005047a11 */ /* 0x000fc400078208ff */
[----:B------:R-:W-:Y:S02]  /*2ec0*/  LEA.HI.X R7, R7, c[0x0][0x164], R10, 0x1, P0 ;  /* 0x0000590007077a11 */ /* 0x000fe400000f0c0a */
[-C--:B------:R-:W-:Y:S02]  /*2ed0*/  IADD3 R9, P2, R12, R17.reuse, RZ ;  /* 0x000000110c097210 */ /* 0x080fe40007f5e0ff */
[----:B------:R-:W-:Y:S02]  /*2ee0*/  LEA.HI.X.SX32 R14, R14, R24, 0x1, P3 ;  /* 0x000000180e0e7211 */ /* 0x000fe400018f0eff */
[----:B------:R-:W-:Y:S02]  /*2ef0*/  LEA R10, P0, R11, c[0x0][0x160], 0x1 ;  /* 0x000058000b0a7a11 */ /* 0x000fe400078008ff */
[----:B------:R-:W-:Y:S02]  /*2f00*/  IADD3 R15, P5, R29, R17, RZ ;  /* 0x000000111d0f7210 */ /* 0x000fe40007fbe0ff */
[----:B------:R-:W-:-:S02]  /*2f10*/  LEA.HI.X R5, R5, c[0x0][0x164], R8, 0x1, P1 ;  /* 0x0000590005057a11 */ /* 0x000fc400008f0c08 */
[-C--:B------:R-:W-:Y:S02]  /*2f20*/  LEA.HI.X.SX32 R12, R12, R24.reuse, 0x1, P2 ;  /* 0x000000180c0c7211 */ /* 0x080fe400010f0eff */
[----:B------:R-:W-:Y:S02]  /*2f30*/  LEA R8, P1, R9, c[0x0][0x160], 0x1 ;  /* 0x0000580009087a11 */ /* 0x000fe400078208ff */
[----:B------:R-:W-:Y:S02]  /*2f40*/  LEA.HI.X R11, R11, c[0x0][0x164], R14, 0x1, P0 ;  /* 0x000059000b0b7a11 */ /* 0x000fe400000f0c0e */
[----:B------:R-:W-:Y:S02]  /*2f50*/  IADD3 R13, P4, R16, R17, RZ ;  /* 0x00000011100d7210 */ /* 0x000fe40007f9e0ff */
[----:B------:R-:W-:Y:S02]  /*2f60*/  LEA.HI.X.SX32 R22, R29, R24, 0x1, P5 ;  /* 0x000000181d167211 */ /* 0x000fe400028f0eff */
[----:B------:R-:W-:-:S02]  /*2f70*/  LEA R14, P0, R15, c[0x0][0x160], 0x1 ;  /* 0x000058000f0e7a11 */ /* 0x000fc400078008ff */
[----:B------:R-:W-:Y:S02]  /*2f80*/  LEA.HI.X R9, R9, c[0x0][0x164], R12, 0x1, P1 ;  /* 0x0000590009097a11 */ /* 0x000fe400008f0c0c */
[----:B------:R-:W-:Y:S02]  /*2f90*/  LEA.HI.X.SX32 R16, R16, R24, 0x1, P4 ;  /* 0x0000001810107211 */ /* 0x000fe400020f0eff */
[----:B------:R-:W-:Y:S02]  /*2fa0*/  LEA R12, P1, R13, c[0x0][0x160], 0x1 ;  /* 0x000058000d0c7a11 */ /* 0x000fe400078208ff */
[----:B------:R-:W-:Y:S02]  /*2fb0*/  LEA.HI.X R15, R15, c[0x0][0x164], R22, 0x1, P0 ;  /* 0x000059000f0f7a11 */ /* 0x000fe400000f0c16 */
[----:B------:R-:W-:Y:S02]  /*2fc0*/  IADD3 R17, P6, R27, R17, RZ ;  /* 0x000000111b117210 */ /* 0x000fe40007fde0ff */
[----:B------:R-:W-:-:S02]  /*2fd0*/  F2FP.PACK_AB R20, R23, R20 ;  /* 0x000000141714723e */ /* 0x000fc400000000ff */
[----:B------:R-:W-:Y:S02]  /*2fe0*/  PRMT R22, R25, 0x7632, R22 ;  /* 0x0000763219167816 */ /* 0x000fe40000000016 */
[----:B------:R-:W-:Y:S02]  /*2ff0*/  F2FP.PACK_AB R18, R21, R18 ;  /* 0x000000121512723e */ /* 0x000fe400000000ff */
[----:B------:R-:W-:Y:S01]  /*3000*/  LEA.HI.X R13, R13, c[0x0][0x164], R16, 0x1, P1 ;  /* 0x000059000d0d7a11 */ /* 0x000fe200008f0c10 */
[----:B------:R1:W-:Y:S01]  /*3010*/  STG.E.U16 [R4.64], R22 ;  /* 0x0000001604007986 */ /* 0x0003e2000c101524 */
[----:B------:R-:W-:Y:S02]  /*3020*/  LEA.HI.X.SX32 R24, R27, R24, 0x1, P6 ;  /* 0x000000181b187211 */ /* 0x000fe400030f0eff */
[----:B------:R-:W-:Y:S01]  /*3030*/  LEA R16, P1, R17, c[0x0][0x160], 0x1 ;  /* 0x0000580011107a11 */ /* 0x000fe200078208ff */
[----:B------:R-:W-:Y:S01]  /*3040*/  STG.E.U16 [R6.64], R20 ;  /* 0x0000001406007986 */ /* 0x000fe2000c101524 */
[----:B0-----:R-:W-:-:S02]  /*3050*/  PRMT R3, R20, 0x7632, R3 ;  /* 0x0000763214037816 */ /* 0x001fc40000000003 */
        /* <DEDUP_REMOVED lines=10> */
.L_x_3425:
        /* <DEDUP_REMOVED lines=19> */
.L_x_3451:
        /* <DEDUP_REMOVED lines=20> */
.L_x_3427:
[----:B------:R-:W-:Y:S01]  /*3370*/  IMAD.MOV.U32 R12, RZ, RZ, -0x800001 ;  /* 0xff7fffffff0c7424 */ /* 0x000fe200078e00ff */
[----:B------:R-:W-:Y:S01]  /*3380*/  MOV R14, 0x1f ;  /* 0x0000001f000e7802 */ /* 0x000fe20000000f00 */
[----:B------:R-:W-:Y:S01]  /*3390*/  IMAD.MOV.U32 R19, RZ, RZ, 0x10 ;  /* 0x00000010ff137424 */ /* 0x000fe200078e00ff */
[----:B------:R-:W-:Y:S01]  /*33a0*/  MOV R2, 0x33d0 ;  /* 0x000033d000027802 */ /* 0x000fe20000000f00 */
[----:B------:R-:W-:Y:S02]  /*33b0*/  IMAD.MOV.U32 R15, RZ, RZ, -0x1 ;  /* 0xffffffffff0f7424 */ /* 0x000fe400078e00ff */
[----:B------:R-:W-:Y:S05]  /*33c0*/  CALL.REL.NOINC `($__internal_83_$__cuda_sm70_shflsync_bfly_p) ;  /* 0x000004e000007944 */ /* 0x000fea0003c00000 */
[----:B-1----:R-:W-:Y:S01]  /*33d0*/  IMAD.MOV.U32 R2, RZ, RZ, R19 ;  /* 0x000000ffff027224 */ /* 0x002fe200078e0013 */
[----:B0-----:R-:W-:Y:S05]  /*33e0*/  BRA `(.L_x_3459) ;  /* 0xffffd6e000007947 */ /* 0x001fea000383ffff */
.L_x_3428:
[----:B------:R-:W-:Y:S01]  /*33f0*/  HFMA2.MMA R19, -RZ, RZ, 0, 4.76837158203125e-07 ;  /* 0x00000008ff137435 */ /* 0x000fe200000001ff */
[----:B------:R-:W-:Y:S01]  /*3400*/  IMAD.MOV.U32 R14, RZ, RZ, 0x1f ;  /* 0x0000001fff0e7424 */ /* 0x000fe200078e00ff */
[----:B------:R-:W-:Y:S01]  /*3410*/  MOV R2, 0x3440 ;  /* 0x0000344000027802 */ /* 0x000fe20000000f00 */
[----:B------:R-:W-:-:S03]  /*3420*/  IMAD.MOV.U32 R15, RZ, RZ, -0x1 ;  /* 0xffffffffff0f7424 */ /* 0x000fc600078e00ff */
[----:B------:R-:W-:Y:S05]  /*3430*/  CALL.REL.NOINC `($__internal_83_$__cuda_sm70_shflsync_bfly_p) ;  /* 0x0000047000007944 */ /* 0x000fea0003c00000 */
[----:B01----:R-:W-:Y:S01]  /*3440*/  FMNMX.FTZ R12, R12, R19, !PT ;  /* 0x000000130c0c7209 */ /* 0x003fe20007810000 */
[----:B------:R-:W-:Y:S01]  /*3450*/  IMAD.MOV.U32 R14, RZ, RZ, 0x1f ;  /* 0x0000001fff0e7424 */ /* 0x000fe200078e00ff */
[----:B------:R-:W-:Y:S01]  /*3460*/  MOV R19, 0x4 ;  /* 0x0000000400137802 */ /* 0x000fe20000000f00 */
[----:B------:R-:W-:Y:S01]  /*3470*/  IMAD.MOV.U32 R15, RZ, RZ, -0x1 ;  /* 0xffffffffff0f7424 */ /* 0x000fe200078e00ff */
[----:B------:R-:W-:-:S02]  /*3480*/  MOV R2, 0x34a0 ;  /* 0x000034a000027802 */ /* 0x000fc40000000f00 */
[----:B------:R-:W-:Y:S05]  /*3490*/  CALL.REL.NOINC `($__internal_83_$__cuda_sm70_shflsync_bfly_p) ;  /* 0x0000041000007944 */ /* 0x000fea0003c00000 */
[----:B01----:R-:W-:Y:S01]  /*34a0*/  FMNMX.FTZ R12, R12, R19, !PT ;  /* 0x000000130c0c7209 */ /* 0x003fe20007810000 */
[----:B------:R-:W-:Y:S01]  /*34b0*/  HFMA2.MMA R19, -RZ, RZ, 0, 1.1920928955078125e-07 ;  /* 0x00000002ff137435 */ /* 0x000fe200000001ff */
[----:B------:R-:W-:Y:S01]  /*34c0*/  IMAD.MOV.U32 R14, RZ, RZ, 0x1f ;  /* 0x0000001fff0e7424 */ /* 0x000fe200078e00ff */
[----:B------:R-:W-:Y:S01]  /*34d0*/  MOV R2, 0x3500 ;  /* 0x0000350000027802 */ /* 0x000fe20000000f00 */
[----:B------:R-:W-:-:S03]  /*34e0*/  IMAD.MOV.U32 R15, RZ, RZ, -0x1 ;  /* 0xffffffffff0f7424 */ /* 0x000fc600078e00ff */
[----:B------:R-:W-:Y:S05]  /*34f0*/  CALL.REL.NOINC `($__internal_83_$__cuda_sm70_shflsync_bfly_p) ;  /* 0x000003b000007944 */ /* 0x000fea0003c00000 */
[----:B-1----:R-:W-:Y:S01]  /*3500*/  MOV R3, R19 ;  /* 0x0000001300037202 */ /* 0x002fe20000000f00 */
[----:B0-----:R-:W-:Y:S05]  /*3510*/  BRA `(.L_x_3460) ;  /* 0xffffd63000007947 */ /* 0x001fea000383ffff */
.L_x_3453:
[----:B------:R-:W-:Y:S01]  /*3520*/  HFMA2.MMA R14, -RZ, RZ, 0, 1.847743988037109375e-06 ;  /* 0x0000001fff0e7435 */ /* 0x000fe200000001ff */
[----:B0-----:R-:W-:Y:S01]  /*3530*/  IMAD.MOV.U32 R12, RZ, RZ, RZ ;  /* 0x000000ffff0c7224 */ /* 0x001fe200078e00ff */
[----:B------:R-:W-:Y:S01]  /*3540*/  MOV R2, 0x3580 ;  /* 0x0000358000027802 */ /* 0x000fe20000000f00 */
[----:B------:R-:W-:-:S02]  /*3550*/  IMAD.MOV.U32 R19, RZ, RZ, 0x1 ;  /* 0x00000001ff137424 */ /* 0x000fc400078e00ff */
[----:B------:R-:W-:Y:S02]  /*3560*/  IMAD.MOV.U32 R15, RZ, RZ, -0x1 ;  /* 0xffffffffff0f7424 */ /* 0x000fe400078e00ff */
[----:B------:R-:W-:Y:S05]  /*3570*/  CALL.REL.NOINC `($__internal_83_$__cuda_sm70_shflsync_bfly_p) ;  /* 0x0000033000007944 */ /* 0x000fea0003c00000 */
[----:B-1----:R-:W-:Y:S01]  /*3580*/  IMAD.MOV.U32 R25, RZ, RZ, R19 ;  /* 0x000000ffff197224 */ /* 0x002fe200078e0013 */
[----:B0-----:R-:W-:Y:S05]  /*3590*/  BRA `(.L_x_3461) ;  /* 0xfffff1f000007947 */ /* 0x001fea000383ffff */
.L_x_3454:
[----:B0-----:R-:W-:Y:S01]  /*35a0*/  MOV R12, RZ ;  /* 0x000000ff000c7202 */ /* 0x001fe20000000f00 */
[----:B------:R-:W-:Y:S01]  /*35b0*/  IMAD.MOV.U32 R19, RZ, RZ, 0x1 ;  /* 0x00000001ff137424 */ /* 0x000fe200078e00ff */
[----:B------:R-:W-:Y:S01]  /*35c0*/  MOV R15, 0xffffffff ;  /* 0xffffffff000f7802 */ /* 0x000fe20000000f00 */
[----:B------:R-:W-:Y:S01]  /*35d0*/  IMAD.MOV.U32 R14, RZ, RZ, 0x1f ;  /* 0x0000001fff0e7424 */ /* 0x000fe200078e00ff */
[----:B------:R-:W-:Y:S02]  /*35e0*/  MOV R2, 0x3600 ;  /* 0x0000360000027802 */ /* 0x000fe40000000f00 */
[----:B------:R-:W-:Y:S05]  /*35f0*/  CALL.REL.NOINC `($__internal_83_$__cuda_sm70_shflsync_bfly_p) ;  /* 0x000002b000007944 */ /* 0x000fea0003c00000 */
[----:B0-----:R-:W-:Y:S01]  /*3600*/  HFMA2.MMA R14, -RZ, RZ, 0, 1.847743988037109375e-06 ;  /* 0x0000001fff0e7435 */ /* 0x001fe200000001ff */
[----:B-1----:R-:W-:Y:S01]  /*3610*/  FADD.FTZ R4, RZ, R19 ;  /* 0x00000013ff047221 */ /* 0x002fe20000010000 */
[----:B------:R-:W-:Y:S01]  /*3620*/  MOV R2, 0x3670 ;  /* 0x0000367000027802 */ /* 0x000fe20000000f00 */
[----:B------:R-:W-:Y:S02]  /*3630*/  IMAD.MOV.U32 R12, RZ, RZ, RZ ;  /* 0x000000ffff0c7224 */ /* 0x000fe400078e00ff */
[----:B------:R-:W-:-:S02]  /*3640*/  IMAD.MOV.U32 R19, RZ, RZ, 0x1 ;  /* 0x00000001ff137424 */ /* 0x000fc400078e00ff */
[----:B------:R-:W-:Y:S02]  /*3650*/  IMAD.MOV.U32 R15, RZ, RZ, -0x1 ;  /* 0xffffffffff0f7424 */ /* 0x000fe400078e00ff */
[----:B------:R-:W-:Y:S05]  /*3660*/  CALL.REL.NOINC `($__internal_83_$__cuda_sm70_shflsync_bfly_p) ;  /* 0x0000024000007944 */ /* 0x000fea0003c00000 */
[----:B-1----:R-:W-:Y:S01]  /*3670*/  FADD.FTZ R20, RZ, R19 ;  /* 0x00000013ff147221 */ /* 0x002fe20000010000 */
[----:B------:R-:W-:Y:S01]  /*3680*/  MOV R19, 0x1 ;  /* 0x0000000100137802 */ /* 0x000fe20000000f00 */
[----:B0-----:R-:W-:Y:S01]  /*3690*/  IMAD.MOV.U32 R12, RZ, RZ, RZ ;  /* 0x000000ffff0c7224 */ /* 0x001fe200078e00ff */
[----:B------:R-:W-:Y:S01]  /*36a0*/  MOV R2, 0x36e0 ;  /* 0x000036e000027802 */ /* 0x000fe20000000f00 */
[----:B------:R-:W-:Y:S02]  /*36b0*/  IMAD.MOV.U32 R14, RZ, RZ, 0x1f ;  /* 0x0000001fff0e7424 */ /* 0x000fe400078e00ff */
[----:B------:R-:W-:Y:S02]  /*36c0*/  IMAD.MOV.U32 R15, RZ, RZ, -0x1 ;  /* 0xffffffffff0f7424 */ /* 0x000fe400078e00ff */
[----:B------:R-:W-:Y:S05]  /*36d0*/  CALL.REL.NOINC `($__internal_83_$__cuda_sm70_shflsync_bfly_p) ;  /* 0x000001d000007944 */ /* 0x000fea0003c00000 */
[----:B0-----:R-:W-:Y:S01]  /*36e0*/  HFMA2.MMA R12, -RZ, RZ, 0, 0 ;  /* 0x00000000ff0c7435 */ /* 0x001fe200000001ff */
[----:B-1----:R-:W-:Y:S01]  /*36f0*/  FADD.FTZ R23, RZ, R19 ;  /* 0x00000013ff177221 */ /* 0x002fe20000010000 */
[----:B------:R-:W-:Y:S01]  /*3700*/  MOV R15, 0xffffffff ;  /* 0xffffffff000f7802 */ /* 0x000fe20000000f00 */
[----:B------:R-:W-:Y:S01]  /*3710*/  IMAD.MOV.U32 R19, RZ, RZ, 0x1 ;  /* 0x00000001ff137424 */ /* 0x000fe200078e00ff */
[----:B------:R-:W-:Y:S01]  /*3720*/  MOV R2, 0x3750 ;  /* 0x0000375000027802 */ /* 0x000fe20000000f00 */
[----:B------:R-:W-:-:S02]  /*3730*/  IMAD.MOV.U32 R14, RZ, RZ, 0x1f ;  /* 0x0000001fff0e7424 */ /* 0x000fc400078e00ff */
[----:B------:R-:W-:Y:S05]  /*3740*/  CALL.REL.NOINC `($__internal_83_$__cuda_sm70_shflsync_bfly_p) ;  /* 0x0000016000007944 */ /* 0x000fea0003c00000 */
[----:B0-----:R-:W-:Y:S01]  /*3750*/  HFMA2.MMA R14, -RZ, RZ, 0, 1.847743988037109375e-06 ;  /* 0x0000001fff0e7435 */ /* 0x001fe200000001ff */
[----:B-1----:R-:W-:Y:S01]  /*3760*/  FADD.FTZ R18, RZ, R19 ;  /* 0x00000013ff127221 */ /* 0x002fe20000010000 */
[----:B------:R-:W-:Y:S01]  /*3770*/  MOV R2, 0x37c0 ;  /* 0x000037c000027802 */ /* 0x000fe20000000f00 */
[----:B------:R-:W-:-:S02]  /*3780*/  IMAD.MOV.U32 R12, RZ, RZ, RZ ;  /* 0x000000ffff0c7224 */ /* 0x000fc400078e00ff */
[----:B------:R-:W-:Y:S02]  /*3790*/  IMAD.MOV.U32 R19, RZ, RZ, 0x1 ;  /* 0x00000001ff137424 */ /* 0x000fe400078e00ff */
        /* <DEDUP_REMOVED lines=16> */
[----:B01----:R-:W-:Y:S05]  /*38a0*/  BRA `(.L_x_3462) ;  /* 0xffffef5000007947 */ /* 0x003fea000383ffff */
        .weak           $__internal_83_$__cuda_sm70_shflsync_bfly_p
        .type           $__internal_83_$__cuda_sm70_shflsync_bfly_p,@function
        .size           $__internal_83_$__cuda_sm70_shflsync_bfly_p,(.L_x_23250 - $__internal_83_$__cuda_sm70_shflsync_bfly_p)
$__internal_83_$__cuda_sm70_shflsync_bfly_p:
[----:B------:R-:W-:Y:S01]  /*38b0*/  IMAD.MOV.U32 R3, RZ, RZ, 0x0 ;  /* 0x00000000ff037424 */ /* 0x000fe200078e00ff */
[----:B------:R-:W-:Y:S04]  /*38c0*/  WARPSYNC R15 ;  /* 0x0000000f00007348 */ /* 0x000fe80003800000 */
[----:B------:R0:W1:Y:S01]  /*38d0*/  SHFL.BFLY PT, R19, R12, R19, R14 ;  /* 0x0c0000130c137389 */ /* 0x00006200000e000e */
[----:B------:R-:W-:Y:S05]  /*38e0*/  RET.REL.NODEC R2 `(_ZN4vllm25paged_attention_v1_kernelIthLi128ELi16ELi128ELNS_18Fp8KVCacheDataTypeE2ELb1EEEvPT_PKS2_PKT0_S8_ifPKiSA_iPKfiiiSC_SC_iiiii) ;  /* 0xffffc71002007950 */ /* 0x000fea0003c3ffff */
.L_x_3463:
        /* <DEDUP_REMOVED lines=9> */
.L_x_23250:


//--------------------- .text._ZN4vllm25paged_attention_v1_kernelIthLi120ELi16ELi128ELNS_18Fp8KVCacheDataTypeE2ELb1EEEvPT_PKS2_PKT0_S8_ifPKiSA_iPKfiiiSC_SC_iiiii --------------------------
	.section	.text._ZN4vllm25paged_attention_v1_kernelIthLi120ELi16ELi128ELNS_18Fp8KVCacheDataTypeE2ELb1EEEvPT_PKS2_PKT0_S8_ifPKiSA_iPKfiiiSC_SC_iiiii,"ax",@progbits
	.sectioninfo	@"SHI_REGISTERS=32"
	.align	128
        .global         _ZN4vllm25paged_attention_v1_kernelIthLi120ELi16ELi128ELNS_18Fp8KVCacheDataTypeE2ELb1EEEvPT_PKS2_PKT0_S8_ifPKiSA_iPKfiiiSC_SC_iiiii
        .type           _ZN4vllm25paged_attention_v1_kernelIthLi120ELi16ELi128ELNS_18Fp8KVCacheDataTypeE2ELb1EEEvPT_PKS2_PKT0_S8_ifPKiSA_iPKfiiiSC_SC_iiiii,@function
        .size           _ZN4vllm25paged_attention_v1_kernelIthLi120ELi16ELi128ELNS_18Fp8KVCacheDataTypeE2ELb1EEEvPT_PKS2_PKT0_S8_ifPKiSA_iPKfiiiSC_SC_iiiii,(.L_x_23251 - _ZN4vllm25paged_attention_v1_kernelIthLi120ELi16ELi128ELNS_18Fp8KVCacheDataTypeE2ELb1EEEvPT_PKS2_PKT0_S8_ifPKiSA_iPKfiiiSC_SC_iiiii)
        .other          _ZN4vllm25paged_attention_v1_kernelIthLi120ELi16ELi128ELNS_18Fp8KVCacheDataTypeE2ELb1EEEvPT_PKS2_PKT0_S8_ifPKiSA_iPKfiiiSC_SC_iiiii,@"STO_CUDA_ENTRY STV_DEFAULT"
_ZN4vllm25paged_attention_v1_kernelIthLi120ELi16ELi128ELNS_18Fp8KVCacheDataTypeE2ELb1EEEvPT_PKS2_PKT0_S8_ifPKiSA_iPKfiiiSC_SC_iiiii:
.text._ZN4vllm25paged_attention_v1_kernelIthLi120ELi16ELi128ELNS_18Fp8KVCacheDataTypeE2ELb1EEEvPT_PKS2_PKT0_S8_ifPKiSA_iPKfiiiSC_SC_iiiii:
        /* <DEDUP_REMOVED lines=9> */
[----:B0-----:R-:W-:-:S07]  /*0090*/  IMAD.MOV.U32 R11, RZ, RZ, c[0x0][0x1d8] ;  /* 0x00007600ff0b7624 */ /* 0x001fce00078e00ff */
[----:B-1----:R-:W0:Y:S02]  /*00a0*/  MUFU.RCP R5, R5 ;  /* 0x0000000500057308 */ /* 0x002e240000001000 */
[----:B0-----:R-:W-:-:S06]  /*00b0*/  IADD3 R6, R5, 0xffffffe, RZ ;  /* 0x0ffffffe05067810 */ /* 0x001fcc0007ffe0ff */
[----:B------:R0:W1:Y:S02]  /*00c0*/  F2I.FTZ.U32.TRUNC.NTZ R7, R6 ;  /* 0x0000000600077305 */ /* 0x000064000021f000 */
[----:B0-----:R-:W-:Y:S02]  /*00d0*/  IMAD.MOV.U32 R6, RZ, RZ, RZ ;  /* 0x000000ffff067224 */ /* 0x001fe400078e00ff */
[----:B-1----:R-:W-:-:S04]  /*00e0*/  IMAD.MOV R3, RZ, RZ, -R7 ;  /* 0x000000ffff037224 */ /* 0x002fc800078e0a07 */
[----:B------:R-:W-:-:S04]  /*00f0*/  IMAD R3, R3, R2, RZ ;  /* 0x0000000203037224 */ /* 0x000fc800078e02ff */
[----:B------:R-:W-:Y:S01]  /*0100*/  IMAD.HI.U32 R3, R7, R3, R6 ;  /* 0x0000000307037227 */ /* 0x000fe200078e0006 */
[----:B--2---:R-:W-:-:S04]  /*0110*/  IADD3 R0, R10, -0x1, RZ ;  /* 0xffffffff0a007810 */ /* 0x004fc80007ffe0ff */
[----:B------:R-:W-:Y:S02]  /*0120*/  IABS R8, R0 ;  /* 0x0000000000087213 */ /* 0x000fe40000000000 */
[----:B------:R-:W-:Y:S02]  /*0130*/  LOP3.LUT R6, R0, c[0x0][0x1d4], RZ, 0x3c, !PT ;  /* 0x0000750000067a12 */ /* 0x000fe400078e3cff */
[----:B------:R-:W-:Y:S02]  /*0140*/  MOV R7, R8 ;  /* 0x0000000800077202 */ /* 0x000fe40000000f00 */
[----:B------:R-:W-:Y:S02]  /*0150*/  IADD3 R0, R10, 0xf, RZ ;  /* 0x0000000f0a007810 */ /* 0x000fe40007ffe0ff */
[----:B------:R-:W-:Y:S01]  /*0160*/  ISETP.GE.AND P2, PT, R6, RZ, PT ;  /* 0x000000ff0600720c */ /* 0x000fe20003f46270 */
[----:B------:R-:W-:Y:S01]  /*0170*/  IMAD.HI.U32 R9, R3, R7, RZ ;  /* 0x0000000703097227 */ /* 0x000fe200078e00ff */
[----:B------:R-:W0:Y:S03]  /*0180*/  S2R R6, SR_CTAID.X ;  /* 0x0000000000067919 */ /* 0x000e260000002500 */
[----:B------:R-:W-:-:S04]  /*0190*/  IMAD.MOV R5, RZ, RZ, -R9 ;  /* 0x000000ffff057224 */ /* 0x000fc800078e0a09 */
[C---:B------:R-:W-:Y:S02]  /*01a0*/  IMAD R7, R2.reuse, R5, R7 ;  /* 0x0000000502077224 */ /* 0x040fe400078e0207 */
[----:B------:R-:W1:Y:S03]  /*01b0*/  S2R R5, SR_TID.X ;  /* 0x0000000000057919 */ /* 0x000e660000002100 */
[----:B------:R-:W-:-:S13]  /*01c0*/  ISETP.GT.U32.AND P1, PT, R2, R7, PT ;  /* 0x000000070200720c */ /* 0x000fda0003f24070 */
        /* <DEDUP_REMOVED lines=15> */
[----:B------:R-:W-:Y:S01]  /*02c0*/  IMAD.IADD R8, R5, 0x1, -R14 ;  /* 0x0000000105087824 */ /* 0x000fe200078e0a0e */
[----:B------:R-:W-:Y:S02]  /*02d0*/  @!P2 IADD3 R0, -R0, RZ, RZ ;  /* 0x000000ff0000a210 */ /* 0x000fe40007ffe1ff */
[----:B------:R-:W-:Y:S02]  /*02e0*/  SHF.R.S32.HI R12, RZ, 0x4, R12 ;  /* 0x00000004ff0c7819 */ /* 0x000fe4000001140c */
[----:B------:R-:W-:Y:S01]  /*02f0*/  @!P1 LOP3.LUT R0, RZ, c[0x0][0x1d4], RZ, 0x33, !PT ;  /* 0x00007500ff009a12 */ /* 0x000fe200078e33ff */
[----:B------:R-:W-:Y:S05]  /*0300*/  @P0 BRA `(.L_x_3464) ;  /* 0x0000038000000947 */ /* 0x000fea0003800000 */
[----:B0-----:R-:W-:Y:S01]  /*0310*/  IABS R16, c[0x0][0x180] ;  /* 0x0000600000107a13 */ /* 0x001fe20000000000 */
        /* <DEDUP_REMOVED lines=55> */
.L_x_3464:
[----:B0-----:R-:W-:-:S04]  /*0690*/  IMAD.MOV.U32 R9, RZ, RZ, c[0x0][0xc] ;  /* 0x00000300ff097624 */ /* 0x001fc800078e00ff */
[----:B------:R-:W-:-:S04]  /*06a0*/  IMAD R9, R9, c[0x0][0x1c8], R6 ;  /* 0x0000720009097a24 */ /* 0x000fc800078e0206 */
[----:B------:R-:W-:-:S03]  /*06b0*/  IMAD R9, R9, c[0x0][0x1d8], RZ ;  /* 0x0000760009097a24 */ /* 0x000fc600078e02ff */
.L_x_3465:
        /* <DEDUP_REMOVED lines=11> */
[----:B------:R-:W-:-:S04]  /*0770*/  LEA.HI R13, R13, R14, RZ, 0x4 ;  /* 0x0000000e0d0d7211 */ /* 0x000fc800078f20ff */
[----:B------:R-:W-:Y:S01]  /*0780*/  LOP3.LUT R13, R13, 0xfffffff0, RZ, 0xc0, !PT ;  /* 0xfffffff00d0d7812 */ /* 0x000fe200078ec0ff */
[----:B0-----:R-:W0:Y:S04]  /*0790*/  MUFU.RCP R16, R16 ;  /* 0x0000001000107308 */ /* 0x001e280000001000 */
[----:B------:R-:W-:Y:S02]  /*07a0*/  IMAD.IADD R13, R14, 0x1, -R13 ;  /* 0x000000010e0d7824 */ /* 0x000fe400078e0a0d */
[----:B------:R-:W-:Y:S01]  /*07b0*/  IMAD.MOV.U32 R14, RZ, RZ, RZ ;  /* 0x000000ffff0e7224 */ /* 0x000fe200078e00ff */
[----:B0-----:R-:W-:Y:S02]  /*07c0*/  IADD3 R15, R16, 0xffffffe, RZ ;  /* 0x0ffffffe100f7810 */ /* 0x001fe40007ffe0ff */
[----:B------:R-:W-:-:S04]  /*07d0*/  IADD3 R16, R0, -c[0x0][0x1cc], RZ ;  /* 0x8000730000107a10 */ /* 0x000fc80007ffe0ff */
[----:B------:R-:W0:Y:S02]  /*07e0*/  F2I.FTZ.U32.TRUNC.NTZ R15, R15 ;  /* 0x0000000f000f7305 */ /* 0x000e24000021f000 */
[----:B0-----:R-:W-:-:S05]  /*07f0*/  IADD3 R18, RZ, -R15, RZ ;  /* 0x8000000fff127210 */ /* 0x001fca0007ffe0ff */
[----:B------:R-:W-:Y:S01]  /*0800*/  IMAD R17, R18, R11, RZ ;  /* 0x0000000b12117224 */ /* 0x000fe200078e02ff */
[----:B------:R-:W-:-:S03]  /*0810*/  IABS R18, c[0x0][0x1d4] ;  /* 0x0000750000127a13 */ /* 0x000fc60000000000 */
[----:B------:R-:W-:-:S04]  /*0820*/  IMAD.HI.U32 R17, R15, R17, R14 ;  /* 0x000000110f117227 */ /* 0x000fc800078e000e */
[----:B------:R-:W-:Y:S02]  /*0830*/  IMAD.MOV.U32 R15, RZ, RZ, R7 ;  /* 0x000000ffff0f7224 */ /* 0x000fe400078e0007 */
[----:B------:R-:W-:-:S03]  /*0840*/  IMAD.MOV.U32 R14, RZ, RZ, R18 ;  /* 0x000000ffff0e7224 */ /* 0x000fc600078e0012 */
.L_x_3469:
        /* <DEDUP_REMOVED lines=37> */
.L_x_3467:
[----:B------:R-:W-:Y:S05]  /*0aa0*/  BSYNC B7 ;  /* 0x0000000000077941 */ /* 0x000fea0003800000 */
.L_x_3466:
[----:B------:R-:W-:Y:S05]  /*0ab0*/  BRA.DIV ~URZ, `(.L_x_3470) ;  /* 0x00002a727f007947 */ /* 0x000fea000b800000 */
[----:B------:R-:W-:-:S05]  /*0ac0*/  IMAD.MOV.U32 R2, RZ, RZ, -0x800001 ;  /* 0xff7fffffff027424 */ /* 0x000fca00078e00ff */
.L_x_3512:
        /* <DEDUP_REMOVED lines=8> */
.L_x_3513:
        /* <DEDUP_REMOVED lines=28> */
.L_x_3476:
[----:B------:R-:W2:Y:S01]  /*0d10*/  LDS R17, [R3] ;  /* 0x0000000003117984 */ /* 0x000ea20000000800 */
        /* <DEDUP_REMOVED lines=10> */
.L_x_3475:
[----:B------:R-:W-:Y:S05]  /*0dc0*/  BSYNC B1 ;  /* 0x0000000000017941 */ /* 0x000fea0003800000 */
.L_x_3474:
        /* <DEDUP_REMOVED lines=10> */
.L_x_3479:
        /* <DEDUP_REMOVED lines=100> */
.L_x_3478:
[----:B------:R-:W-:Y:S05]  /*14b0*/  BSYNC B1 ;  /* 0x0000000000017941 */ /* 0x000fea0003800000 */
.L_x_3477:
        /* <DEDUP_REMOVED lines=55> */
.L_x_3481:
[----:B------:R-:W-:Y:S05]  /*1830*/  BSYNC B1 ;  /* 0x0000000000017941 */ /* 0x000fea0003800000 */
.L_x_3480:
        /* <DEDUP_REMOVED lines=26> */
.L_x_3473:
[----:B------:R-:W-:Y:S05]  /*19e0*/  BSYNC B0 ;  /* 0x0000000000007941 */ /* 0x000fea0003800000 */
.L_x_3472:
        /* <DEDUP_REMOVED lines=36> */
.L_x_3486:
        /* <DEDUP_REMOVED lines=8> */
.L_x_3485:
[----:B0-----:R-:W-:Y:S05]  /*1cb0*/  BSYNC B1 ;  /* 0x0000000000017941 */ /* 0x001fea0003800000 */
.L_x_3484:
        /* <DEDUP_REMOVED lines=10> */
.L_x_3489:
        /* <DEDUP_REMOVED lines=52> */
.L_x_3488:
[----:B------:R-:W-:Y:S05]  /*20a0*/  BSYNC B1 ;  /* 0x0000000000017941 */ /* 0x000fea0003800000 */
.L_x_3487:
        /* <DEDUP_REMOVED lines=31> */
.L_x_3491:
[----:B------:R-:W-:Y:S05]  /*22a0*/  BSYNC B1 ;  /* 0x0000000000017941 */ /* 0x000fea0003800000 */
.L_x_3490:
        /* <DEDUP_REMOVED lines=14> */
.L_x_3483:
[----:B------:R-:W-:Y:S05]  /*2390*/  BSYNC B0 ;  /* 0x0000000000007941 */ /* 0x000fea0003800000 */
.L_x_3482:
        /* <DEDUP_REMOVED lines=21> */
[----:B------:R-:W-:-:S04]  /*24f0*/  IMAD.HI.U32 R10, R11, R17, R10 ;  /* 0x000000110b0a7227 */ /* 0x000fc800078e000a */
[----:B------:R-:W-:Y:S01]  /*2500*/  IMAD R13, R19, R2, RZ ;  /* 0x00000002130d7224 */ /* 0x000fe200078e02ff */
[----:B------:R-:W-:Y:S01]  /*2510*/  IABS R19, c[0x0][0x1d4] ;  /* 0x0000750000137a13 */ /* 0x000fe20000000000 */
[----:B------:R-:W-:Y:S02]  /*2520*/  IMAD.MOV.U32 R11, RZ, RZ, R7 ;  /* 0x000000ffff0b7224 */ /* 0x000fe400078e0007 */
[----:B------:R-:W-:-:S04]  /*2530*/  IMAD.HI.U32 R14, R15, R13, R14 ;  /* 0x0000000d0f0e7227 */ /* 0x000fc800078e000e */
.L_x_3495:
        /* <DEDUP_REMOVED lines=33> */
.L_x_3493:
[----:B------:R-:W-:Y:S05]  /*2750*/  BSYNC B6 ;  /* 0x0000000000067941 */ /* 0x000fea0003800000 */
.L_x_3492:
[----:B------:R-:W-:Y:S05]  /*2760*/  BRA.DIV ~URZ, `(.L_x_3496) ;  /* 0x00000f727f007947 */ /* 0x000fea000b800000 */
[----:B------:R-:W-:-:S04]  /*2770*/  IMAD.MOV.U32 R17, RZ, RZ, RZ ;  /* 0x000000ffff117224 */ /* 0x000fc800078e00ff */
.L_x_3514:
[----:B------:R-:W-:Y:S01]  /*2780*/  FADD.FTZ R17, RZ, R17 ;  /* 0x00000011ff117221 */ /* 0x000fe20000010000 */
[----:B------:R-:W-:Y:S05]  /*2790*/  BRA.DIV ~URZ, `(.L_x_3497) ;  /* 0x00000fc27f007947 */ /* 0x000fea000b800000 */
[----:B0-----:R-:W-:Y:S01]  /*27a0*/  IMAD.MOV.U32 R16, RZ, RZ, RZ ;  /* 0x000000ffff107224 */ /* 0x001fe200078e00ff */
[----:B------:R-:W-:Y:S01]  /*27b0*/  CS2R R12, SRZ ;  /* 0x00000000000c7805 */ /* 0x000fe2000001ff00 */
[----:B------:R-:W-:Y:S01]  /*27c0*/  IMAD.MOV.U32 R0, RZ, RZ, RZ ;  /* 0x000000ffff007224 */ /* 0x000fe200078e00ff */
[----:B------:R-:W-:Y:S01]  /*27d0*/  CS2R R14, SRZ ;  /* 0x00000000000e7805 */ /* 0x000fe2000001ff00 */
[----:B------:R-:W-:Y:S02]  /*27e0*/  MOV R20, RZ ;  /* 0x000000ff00147202 */ /* 0x000fe40000000f00 */
.L_x_3515:
        /* <DEDUP_REMOVED lines=22> */
.L_x_3499:
[----:B------:R-:W-:Y:S05]  /*2950*/  BSYNC B0 ;  /* 0x0000000000007941 */ /* 0x000fea0003800000 */
.L_x_3498:
        /* <DEDUP_REMOVED lines=24> */
.L_x_3503:
[----:B------:R-:W-:Y:S05]  /*2ae0*/  BSYNC B1 ;  /* 0x0000000000017941 */ /* 0x000fea0003800000 */
.L_x_3502:
[----:B0-2---:R-:W-:Y:S02]  /*2af0*/  @!P0 FADD.FTZ R20, R20, R21 ;  /* 0x0000001514148221 */ /* 0x005fe40000010000 */
.L_x_3501:
[----:B------:R-:W-:Y:S05]  /*2b00*/  BSYNC B0 ;  /* 0x0000000000007941 */ /* 0x000fea0003800000 */
.L_x_3500:
        /* <DEDUP_REMOVED lines=16> */
.L_x_3505:
[----:B------:R-:W-:Y:S05]  /*2c10*/  BSYNC B0 ;  /* 0x0000000000007941 */ /* 0x000fea0003800000 */
.L_x_3504:
        /* <DEDUP_REMOVED lines=24> */
.L_x_3509:
[----:B------:R-:W-:Y:S05]  /*2da0*/  BSYNC B1 ;  /* 0x0000000000017941 */ /* 0x000fea0003800000 */
.L_x_3508:
[----:B0-2-4-:R-:W-:Y:S02]  /*2db0*/  @!P0 FADD.FTZ R20, R20, R21 ;  /* 0x0000001514148221 */ /* 0x015fe40000010000 */
.L_x_3507:
[----:B------:R-:W-:Y:S05]  /*2dc0*/  BSYNC B0 ;  /* 0x0000000000007941 */ /* 0x000fea0003800000 */
.L_x_3506:
[----:B------:R-:W-:Y:S01]  /*2dd0*/  BAR.SYNC.DEFER_BLOCKING 0x0 ;  /* 0x0000000000007b1d */ /* 0x000fe20000010000 */
[----:B------:R-:W-:-:S04]  /*2de0*/  IADD3 R5, R5, 0x1f, RZ ;  /* 0x0000001f05057810 */ /* 0x000fc80007ffe0ff */
[----:B------:R-:W-:-:S13]  /*2df0*/  ISETP.GT.U32.AND P0, PT, R5, 0x3e, PT ;  /* 0x0000003e0500780c */ /* 0x000fda0003f04070 */
[----:B------:R-:W-:Y:S05]  /*2e00*/  @P0 EXIT ;  /* 0x000000000000094d */ /* 0x000fea0003800000 */
[----:B------:R-:W4:Y:S01]  /*2e10*/  S2UR UR4, SR_CTAID.Z ;  /* 0x00000000000479c3 */ /* 0x000f220000002700 */
[----:B------:R-:W-:Y:S01]  /*2e20*/  ULDC UR5, c[0x0][0x14] ;  /* 0x0000050000057ab9 */ /* 0x000fe20000000800 */
[----:B------:R-:W-:Y:S01]  /*2e30*/  IMAD R4, R4, c[0x0][0xc], RZ ;  /* 0x0000030004047a24 */ /* 0x000fe200078e02ff */
[----:B------:R-:W-:Y:S01]  /*2e40*/  UIMAD UR5, UR5, 0x78, URZ ;  /* 0x00000078050578a4 */ /* 0x000fe2000f8e023f */
[----:B------:R-:W-:Y:S01]  /*2e50*/  ISETP.NE.AND P3, PT, R23, RZ, PT ;  /* 0x000000ff1700720c */ /* 0x000fe20003f65270 */
[----:B------:R-:W-:Y:S01]  /*2e60*/  BSSY B0, `(.L_x_3510) ;  /* 0x000003c000007945 */ /* 0x000fe20003800000 */
[----:B------:R-:W-:-:S03]  /*2e70*/  ISETP.GT.AND P0, PT, R8, 0xf, PT ;  /* 0x0000000f0800780c */ /* 0x000fc60003f04270 */
[----:B------:R-:W-:Y:S01]  /*2e80*/  IMAD R4, R4, UR5, RZ ;  /* 0x0000000504047c24 */ /* 0x000fe2000f8e02ff */
[----:B------:R-:W-:Y:S01]  /*2e90*/  ISETP.NE.OR P0, PT, R23, RZ, P0 ;  /* 0x000000ff1700720c */ /* 0x000fe20000705670 */
[----:B------:R-:W-:-:S03]  /*2ea0*/  IMAD R3, R6, UR5, RZ ;  /* 0x0000000506037c24 */ /* 0x000fc6000f8e02ff */
[----:B------:R-:W-:Y:S02]  /*2eb0*/  SHF.R.S32.HI R23, RZ, 0x1f, R4 ;  /* 0x0000001fff177819 */ /* 0x000fe40000011404 */
        /* <DEDUP_REMOVED lines=16> */
[----:B------:R-:W-:Y:S02]  /*2fc0*/  IADD3 R10, R22, 0x40, RZ ;  /* 0x00000040160a7810 */ /* 0x000fe40007ffe0ff */
[----:B------:R-:W-:-:S02]  /*2fd0*/  LEA.HI.X R5, R5, c[0x0][0x164], R8, 0x1, P2 ;  /* 0x0000590005057a11 */ /* 0x000fc400010f0c08 */
[-C--:B0123--:R-:W-:Y:S02]  /*2fe0*/  IADD3 R7, P1, R24, R21.reuse, RZ ;  /* 0x0000001518077210 */ /* 0x08ffe40007f3e0ff */
[-C--:B------:R-:W-:Y:S02]  /*2ff0*/  IADD3 R9, P2, R6, R21.reuse, RZ ;  /* 0x0000001506097210 */ /* 0x080fe40007f5e0ff */
[----:B------:R-:W-:Y:S02]  /*3000*/  IADD3 R11, P3, R10, R21, RZ ;  /* 0x000000150a0b7210 */ /* 0x000fe40007f7e0ff */
[-C--:B------:R-:W-:Y:S02]  /*3010*/  LEA.HI.X.SX32 R24, R24, R23.reuse, 0x1, P1 ;  /* 0x0000001718187211 */ /* 0x080fe400008f0eff */
[----:B------:R-:W-:Y:S02]  /*3020*/  LEA.HI.X.SX32 R28, R6, R23, 0x1, P2 ;  /* 0x00000017061c7211 */ /* 0x000fe400010f0eff */
[----:B------:R-:W-:-:S02]  /*3030*/  LEA R6, P1, R7, c[0x0][0x160], 0x1 ;  /* 0x0000580007067a11 */ /* 0x000fc400078208ff */
[----:B------:R-:W-:Y:S02]  /*3040*/  IADD3 R18, R22, 0x50, RZ ;  /* 0x0000005016127810 */ /* 0x000fe40007ffe0ff */
[----:B------:R-:W-:Y:S02]  /*3050*/  LEA.HI.X.SX32 R26, R10, R23, 0x1, P3 ;  /* 0x000000170a1a7211 */ /* 0x000fe400018f0eff */
[----:B------:R-:W-:Y:S02]  /*3060*/  LEA R10, P3, R11, c[0x0][0x160], 0x1 ;  /* 0x000058000b0a7a11 */ /* 0x000fe400078608ff */
[----:B------:R-:W-:Y:S02]  /*3070*/  LEA.HI.X R7, R7, c[0x0][0x164], R24, 0x1, P1 ;  /* 0x0000590007077a11 */ /* 0x000fe400008f0c18 */
[----:B------:R-:W-:Y:S02]  /*3080*/  IADD3 R19, P1, R18, R21, RZ ;  /* 0x0000001512137210 */ /* 0x000fe40007f3e0ff */
[----:B------:R-:W-:-:S02]  /*3090*/  LEA R8, P2, R9, c[0x0][0x160], 0x1 ;  /* 0x0000580009087a11 */ /* 0x000fc400078408ff */
[----:B------:R-:W-:Y:S02]  /*30a0*/  LEA.HI.X R11, R11, c[0x0][0x164], R26, 0x1, P3 ;  /* 0x000059000b0b7a11 */ /* 0x000fe400018f0c1a */
[----:B------:R-:W-:Y:S02]  /*30b0*/  IADD3 R26, R22, 0x60, RZ ;  /* 0x00000060161a7810 */ /* 0x000fe40007ffe0ff */
[----:B------:R-:W-:Y:S02]  /*30c0*/  F2FP.PACK_AB R24, R16, R17 ;  /* 0x000000111018723e */ /* 0x000fe400000000ff */
[----:B------:R-:W-:Y:S02]  /*30d0*/  LEA.HI.X.SX32 R18, R18, R23, 0x1, P1 ;  /* 0x0000001712127211 */ /* 0x000fe400008f0eff */
[----:B------:R-:W-:Y:S01]  /*30e0*/  LEA.HI.X R9, R9, c[0x0][0x164], R28, 0x1, P2 ;  /* 0x0000590009097a11 */ /* 0x000fe200010f0c1c */
[----:B------:R0:W-:Y:S01]  /*30f0*/  STG.E.U16 [R2.64], R24 ;  /* 0x0000001802007986 */ /* 0x0001e2000c101524 */
[----:B------:R-:W-:-:S02]  /*3100*/  LEA R16, P1, R19, c[0x0][0x160], 0x1 ;  /* 0x0000580013107a11 */ /* 0x000fc400078208ff */
[----:B------:R-:W-:Y:S02]  /*3110*/  IADD3 R25, P2, R26, R21, RZ ;  /* 0x000000151a197210 */ /* 0x000fe40007f5e0ff */
[----:B------:R-:W-:Y:S02]  /*3120*/  F2FP.PACK_AB R0, R13, R0 ;  /* 0x000000000d00723e */ /* 0x000fe400000000ff */
[----:B------:R-:W-:Y:S02]  /*3130*/  PRMT R13, R24, 0x7632, R13 ;  /* 0x00007632180d7816 */ /* 0x000fe4000000000d */
[----:B------:R-:W-:Y:S02]  /*3140*/  LEA.HI.X R17, R19, c[0x0][0x164], R18, 0x1, P1 ;  /* 0x0000590013117a11 */ /* 0x000fe400008f0c12 */
[----:B------:R-:W-:Y:S01]  /*3150*/  F2FP.PACK_AB R12, R15, R12 ;  /* 0x0000000c0f0c723e */ /* 0x000fe200000000ff */
[----:B------:R1:W-:Y:S01]  /*3160*/  STG.E.U16 [R4.64], R13 ;  /* 0x0000000d04007986 */ /* 0x0003e2000c101524 */
[----:B------:R-:W-:-:S02]  /*3170*/  LEA.HI.X.SX32 R26, R26, R23, 0x1, P2 ;  /* 0x000000171a1a7211 */ /* 0x000fc400010f0eff */
[C---:B------:R-:W-:Y:S01]  /*3180*/  LEA R18, P1, R25.reuse, c[0x0][0x160], 0x1 ;  /* 0x0000580019127a11 */ /* 0x040fe200078208ff */
[----:B------:R2:W-:Y:S01]  /*3190*/  STG.E.U16 [R6.64], R0 ;  /* 0x0000000006007986 */ /* 0x0005e2000c101524 */
[----:B0-----:R-:W-:Y:S02]  /*31a0*/  PRMT R3, R0, 0x7632, R3 ;  /* 0x0000763200037816 */ /* 0x001fe40000000003 */
[----:B------:R-:W-:Y:S02]  /*31b0*/  LEA.HI.X R19, R25, c[0x0][0x164], R26, 0x1, P1 ;  /* 0x0000590019137a11 */ /* 0x000fe400008f0c1a */
[----:B------:R-:W-:Y:S01]  /*31c0*/  F2FP.PACK_AB R14, RZ, R14 ;  /* 0x0000000eff0e723e */ /* 0x000fe200000000ff */
[----:B------:R2:W-:Y:S01]  /*31d0*/  STG.E.U16 [R8.64], R3 ;  /* 0x0000000308007986 */ /* 0x0005e2000c101524 */
[----:B-1----:R-:W-:-:S03]  /*31e0*/  PRMT R5, R12, 0x7632, R5 ;  /* 0x000076320c057816 */ /* 0x002fc60000000005 */
[----:B------:R2:W-:Y:S04]  /*31f0*/  STG.E.U16 [R10.64], R12 ;  /* 0x0000000c0a007986 */ /* 0x0005e8000c101524 */
[----:B------:R2:W-:Y:S04]  /*3200*/  STG.E.U16 [R16.64], R5 ;  /* 0x0000000510007986 */ /* 0x0005e8000c101524 */
[----:B------:R2:W-:Y:S02]  /*3210*/  STG.E.U16 [R18.64], R14 ;  /* 0x0000000e12007986 */ /* 0x0005e4000c101524 */
.L_x_3511:
[----:B------:R-:W-:Y:S05]  /*3220*/  BSYNC B0 ;  /* 0x0000000000007941 */ /* 0x000fea0003800000 */
.L_x_3510:
[----:B------:R-:W-:Y:S05]  /*3230*/  @P0 EXIT ;  /* 0x000000000000094d */ /* 0x000fea0003800000 */
[----:B------:R-:W-:Y:S02]  /*3240*/  IADD3 R22, R22, 0x70, RZ ;  /* 0x0000007016167810 */ /* 0x000fe40007ffe0ff */
[----:B0-2---:R-:W-:-:S02]  /*3250*/  F2FP.PACK_AB R20, RZ, R20 ;  /* 0x00000014ff14723e */ /* 0x005fc400000000ff */
[----:B------:R-:W-:-:S04]  /*3260*/  IADD3 R21, P0, R22, R21, RZ ;  /* 0x0000001516157210 */ /* 0x000fc80007f1e0ff */
[----:B------:R-:W-:Y:S02]  /*3270*/  LEA.HI.X.SX32 R22, R22, R23, 0x1, P0 ;  /* 0x0000001716167211 */ /* 0x000fe400000f0eff */
[----:B------:R-:W-:-:S04]  /*3280*/  LEA R2, P0, R21, c[0x0][0x160], 0x1 ;  /* 0x0000580015027a11 */ /* 0x000fc800078008ff */
[----:B------:R-:W-:-:S05]  /*3290*/  LEA.HI.X R3, R21, c[0x0][0x164], R22, 0x1, P0 ;  /* 0x0000590015037a11 */ /* 0x000fca00000f0c16 */
[----:B------:R-:W-:Y:S01]  /*32a0*/  STG.E.U16 [R2.64], R20 ;  /* 0x0000001402007986 */ /* 0x000fe2000c101524 */
[----:B------:R-:W-:Y:S05]  /*32b0*/  EXIT ;  /* 0x000000000000794d */ /* 0x000fea0003800000 */
.L_x_3468:
[----:B------:R-:W-:Y:S01]  /*32c0*/  MOV R2, 0x0 ;  /* 0x0000000000027802 */ /* 0x000fe20000000f00 */
[----:B------:R-:W-:Y:S01]  /*32d0*/  HFMA2.MMA R8, -RZ, RZ, 0, 3.2007694244384765625e-05 ;  /* 0x00000219ff087435 */ /* 0x000fe200000001ff */
[----:B------:R-:W-:Y:S01]  /*32e0*/  IMAD.MOV.U32 R4, RZ, RZ, c[0x4][0x178] ;  /* 0x01005e00ff047624 */ /* 0x000fe200078e00ff */
[----:B------:R-:W-:Y:S01]  /*32f0*/  MOV R13, RZ ;  /* 0x000000ff000d7202 */ /* 0x000fe20000000f00 */
[----:B------:R-:W-:Y:S02]  /*3300*/  IMAD.MOV.U32 R5, RZ, RZ, c[0x4][0x17c] ;  /* 0x01005f00ff057624 */ /* 0x000fe400078e00ff */
[----:B------:R-:W0:Y:S01]  /*3310*/  LDC.64 R2, c[0x4][R2] ;  /* 0x0100000002027b82 */ /* 0x000e220000000a00 */
[----:B------:R-:W-:Y:S02]  /*3320*/  IMAD.MOV.U32 R6, RZ, RZ, c[0x4][0x180] ;  /* 0x01006000ff067624 */ /* 0x000fe400078e00ff */
        /* <DEDUP_REMOVED lines=12> */
.L_x_3494:
        /* <DEDUP_REMOVED lines=20> */
.L_x_3470:
[----:B------:R-:W-:Y:S01]  /*3530*/  IMAD.MOV.U32 R11, RZ, RZ, -0x800001 ;  /* 0xff7fffffff0b7424 */ /* 0x000fe200078e00ff */
[----:B------:R-:W-:Y:S01]  /*3540*/  MOV R18, 0x1f ;  /* 0x0000001f00127802 */ /* 0x000fe20000000f00 */
[----:B------:R-:W-:Y:S01]  /*3550*/  IMAD.MOV.U32 R20, RZ, RZ, 0x10 ;  /* 0x00000010ff147424 */ /* 0x000fe200078e00ff */
[----:B------:R-:W-:Y:S01]  /*3560*/  MOV R2, 0x3590 ;  /* 0x0000359000027802 */ /* 0x000fe20000000f00 */
[----:B------:R-:W-:Y:S02]  /*3570*/  IMAD.MOV.U32 R19, RZ, RZ, -0x1 ;  /* 0xffffffffff137424 */ /* 0x000fe400078e00ff */
[----:B------:R-:W-:Y:S05]  /*3580*/  CALL.REL.NOINC `($__internal_84_$__cuda_sm70_shflsync_bfly_p) ;  /* 0x000004e000007944 */ /* 0x000fea0003c00000 */
[----:B-1----:R-:W-:Y:S01]  /*3590*/  IMAD.MOV.U32 R2, RZ, RZ, R20 ;  /* 0x000000ffff027224 */ /* 0x002fe200078e0014 */
[----:B0-----:R-:W-:Y:S05]  /*35a0*/  BRA `(.L_x_3512) ;  /* 0xffffd52000007947 */ /* 0x001fea000383ffff */
.L_x_3471:
[----:B------:R-:W-:Y:S01]  /*35b0*/  HFMA2.MMA R18, -RZ, RZ, 0, 1.847743988037109375e-06 ;  /* 0x0000001fff127435 */ /* 0x000fe200000001ff */
[----:B------:R-:W-:Y:S01]  /*35c0*/  IMAD.MOV.U32 R20, RZ, RZ, 0x8 ;  /* 0x00000008ff147424 */ /* 0x000fe200078e00ff */
[----:B------:R-:W-:Y:S01]  /*35d0*/  MOV R2, 0x3600 ;  /* 0x0000360000027802 */ /* 0x000fe20000000f00 */
[----:B------:R-:W-:-:S03]  /*35e0*/  IMAD.MOV.U32 R19, RZ, RZ, -0x1 ;  /* 0xffffffffff137424 */ /* 0x000fc600078e00ff */
[----:B------:R-:W-:Y:S05]  /*35f0*/  CALL.REL.NOINC `($__internal_84_$__cuda_sm70_shflsync_bfly_p) ;  /* 0x0000047000007944 */ /* 0x000fea0003c00000 */
[----:B01----:R-:W-:Y:S01]  /*3600*/  FMNMX.FTZ R11, R11, R20, !PT ;  /* 0x000000140b0b7209 */ /* 0x003fe20007810000 */
[----:B------:R-:W-:Y:S01]  /*3610*/  IMAD.MOV.U32 R20, RZ, RZ, 0x4 ;  /* 0x00000004ff147424 */ /* 0x000fe200078e00ff */
[----:B------:R-:W-:Y:S01]  /*3620*/  MOV R19, 0xffffffff ;  /* 0xffffffff00137802 */ /* 0x000fe20000000f00 */
[----:B------:R-:W-:Y:S01]  /*3630*/  IMAD.MOV.U32 R18, RZ, RZ, 0x1f ;  /* 0x0000001fff127424 */ /* 0x000fe200078e00ff */
[----:B------:R-:W-:-:S02]  /*3640*/  MOV R2, 0x3660 ;  /* 0x0000366000027802 */ /* 0x000fc40000000f00 */
[----:B------:R-:W-:Y:S05]  /*3650*/  CALL.REL.NOINC `($__internal_84_$__cuda_sm70_shflsync_bfly_p) ;  /* 0x0000041000007944 */ /* 0x000fea0003c00000 */
[----:B01----:R-:W-:Y:S01]  /*3660*/  FMNMX.FTZ R11, R11, R20, !PT ;  /* 0x000000140b0b7209 */ /* 0x003fe20007810000 */
[----:B------:R-:W-:Y:S01]  /*3670*/  IMAD.MOV.U32 R20, RZ, RZ, 0x2 ;  /* 0x00000002ff147424 */ /* 0x000fe200078e00ff */
[----:B------:R-:W-:Y:S01]  /*3680*/  MOV R2, 0x36c0 ;  /* 0x000036c000027802 */ /* 0x000fe20000000f00 */
[----:B------:R-:W-:-:S02]  /*3690*/  IMAD.MOV.U32 R18, RZ, RZ, 0x1f ;  /* 0x0000001fff127424 */ /* 0x000fc400078e00ff */
[----:B------:R-:W-:Y:S02]  /*36a0*/  IMAD.MOV.U32 R19, RZ, RZ, -0x1 ;  /* 0xffffffffff137424 */ /* 0x000fe400078e00ff */
[----:B------:R-:W-:Y:S05]  /*36b0*/  CALL.REL.NOINC `($__internal_84_$__cuda_sm70_shflsync_bfly_p) ;  /* 0x000003b000007944 */ /* 0x000fea0003c00000 */
[----:B-1----:R-:W-:Y:S01]  /*36c0*/  MOV R14, R20 ;  /* 0x00000014000e7202 */ /* 0x002fe20000000f00 */
[----:B0-----:R-:W-:Y:S05]  /*36d0*/  BRA `(.L_x_3513) ;  /* 0xffffd47000007947 */ /* 0x001fea000383ffff */
.L_x_3496:
[----:B0-----:R-:W-:Y:S01]  /*36e0*/  IMAD.MOV.U32 R11, RZ, RZ, RZ ;  /* 0x000000ffff0b7224 */ /* 0x001fe200078e00ff */
[----:B------:R-:W-:Y:S01]  /*36f0*/  MOV R19, 0xffffffff ;  /* 0xffffffff00137802 */ /* 0x000fe20000000f00 */
[----:B------:R-:W-:Y:S01]  /*3700*/  IMAD.MOV.U32 R20, RZ, RZ, 0x1 ;  /* 0x00000001ff147424 */ /* 0x000fe200078e00ff */
[----:B------:R-:W-:Y:S01]  /*3710*/  MOV R2, 0x3740 ;  /* 0x0000374000027802 */ /* 0x000fe20000000f00 */
[----:B------:R-:W-:Y:S02]  /*3720*/  IMAD.MOV.U32 R18, RZ, RZ, 0x1f ;  /* 0x0000001fff127424 */ /* 0x000fe400078e00ff */
[----:B------:R-:W-:Y:S05]  /*3730*/  CALL.REL.NOINC `($__internal_84_$__cuda_sm70_shflsync_bfly_p) ;  /* 0x0000033000007944 */ /* 0x000fea0003c00000 */
[----:B-1----:R-:W-:Y:S01]  /*3740*/  IMAD.MOV.U32 R17, RZ, RZ, R20 ;  /* 0x000000ffff117224 */ /* 0x002fe200078e0014 */
[----:B0-----:R-:W-:Y:S05]  /*3750*/  BRA `(.L_x_3514) ;  /* 0xfffff02000007947 */ /* 0x001fea000383ffff */
.L_x_3497:
[----:B------:R-:W-:Y:S01]  /*3760*/  HFMA2.MMA R18, -RZ, RZ, 0, 1.847743988037109375e-06 ;  /* 0x0000001fff127435 */ /* 0x000fe200000001ff */
[----:B0-----:R-:W-:Y:S01]  /*3770*/  IMAD.MOV.U32 R11, RZ, RZ, RZ ;  /* 0x000000ffff0b7224 */ /* 0x001fe200078e00ff */
[----:B------:R-:W-:Y:S01]  /*3780*/  MOV R2, 0x37c0 ;  /* 0x000037c000027802 */ /* 0x000fe20000000f00 */
[----:B------:R-:W-:Y:S02]  /*3790*/  IMAD.MOV.U32 R20, RZ, RZ, 0x1 ;  /* 0x00000001ff147424 */ /* 0x000fe400078e00ff */
[----:B------:R-:W-:-:S02]  /*37a0*/  IMAD.MOV.U32 R19, RZ, RZ, -0x1 ;  /* 0xffffffffff137424 */ /* 0x000fc400078e00ff */
[----:B------:R-:W-:Y:S05]  /*37b0*/  CALL.REL.NOINC `($__internal_84_$__cuda_sm70_shflsync_bfly_p) ;  /* 0x000002b000007944 */ /* 0x000fea0003c00000 */
[----:B-1----:R-:W-:Y:S01]  /*37c0*/  FADD.FTZ R16, RZ, R20 ;  /* 0x00000014ff107221 */ /* 0x002fe20000010000 */
[----:B0-----:R-:W-:Y:S01]  /*37d0*/  MOV R18, 0x1f ;  /* 0x0000001f00127802 */ /* 0x001fe20000000f00 */
[----:B------:R-:W-:Y:S01]  /*37e0*/  IMAD.MOV.U32 R11, RZ, RZ, RZ ;  /* 0x000000ffff0b7224 */ /* 0x000fe200078e00ff */
[----:B------:R-:W-:Y:S01]  /*37f0*/  MOV R2, 0x3830 ;  /* 0x0000383000027802 */ /* 0x000fe20000000f00 */
[----:B------:R-:W-:-:S02]  /*3800*/  IMAD.MOV.U32 R20, RZ, RZ, 0x1 ;  /* 0x00000001ff147424 */ /* 0x000fc400078e00ff */
[----:B------:R-:W-:Y:S02]  /*3810*/  IMAD.MOV.U32 R19, RZ, RZ, -0x1 ;  /* 0xffffffffff137424 */ /* 0x000fe400078e00ff */
[----:B------:R-:W-:Y:S05]  /*3820*/  CALL.REL.NOINC `($__internal_84_$__cuda_sm70_shflsync_bfly_p) ;  /* 0x0000024000007944 */ /* 0x000fea0003c00000 */
[----:B0-----:R-:W-:Y:S01]  /*3830*/  HFMA2.MMA R18, -RZ, RZ, 0, 1.847743988037109375e-06 ;  /* 0x0000001fff127435 */ /* 0x001fe200000001ff */
[----:B-1----:R-:W-:Y:S01]  /*3840*/  FADD.FTZ R0, RZ, R20 ;  /* 0x00000014ff007221 */ /* 0x002fe20000010000 */
[----:B------:R-:W-:Y:S01]  /*3850*/  MOV R2, 0x38a0 ;  /* 0x000038a000027802 */ /* 0x000fe20000000f00 */
[----:B------:R-:W-:Y:S02]  /*3860*/  IMAD.MOV.U32 R11, RZ, RZ, RZ ;  /* 0x000000ffff0b7224 */ /* 0x000fe400078e00ff */
[----:B------:R-:W-:Y:S02]  /*3870*/  IMAD.MOV.U32 R20, RZ, RZ, 0x1 ;  /* 0x00000001ff147424 */ /* 0x000fe400078e00ff */
[----:B------:R-:W-:Y:S02]  /*3880*/  IMAD.MOV.U32 R19, RZ, RZ, -0x1 ;  /* 0xffffffffff137424 */ /* 0x000fe400078e00ff */
        /* <DEDUP_REMOVED lines=29> */
[----:B01----:R-:W-:Y:S05]  /*3a60*/  BRA `(.L_x_3515) ;  /* 0xffffed8000007947 */ /* 0x003fea000383ffff */
        .weak           $__internal_84_$__cuda_sm70_shflsync_bfly_p
        .type           $__internal_84_$__cuda_sm70_shflsync_bfly_p,@function
        .size           $__internal_84_$__cuda_sm70_shflsync_bfly_p,(.L_x_23251 - $__internal_84_$__cuda_sm70_shflsync_bfly_p)
$__internal_84_$__cuda_sm70_shflsync_bfly_p:
[----:B------:R-:W-:Y:S01]  /*3a70*/  IMAD.MOV.U32 R3, RZ, RZ, 0x0 ;  /* 0x00000000ff037424 */ /* 0x000fe200078e00ff */
[----:B------:R-:W-:Y:S04]  /*3a80*/  WARPSYNC R19 ;  /* 0x0000001300007348 */ /* 0x000fe80003800000 */
[----:B------:R0:W1:Y:S01]  /*3a90*/  SHFL.BFLY PT, R20, R11, R20, R18 ;  /* 0x0c0000140b147389 */ /* 0x00006200000e0012 */
[----:B------:R-:W-:Y:S05]  /*3aa0*/  RET.REL.NODEC R2 `(_ZN4vllm25paged_attention_v1_kernelIthLi120ELi16ELi128ELNS_18Fp8KVCacheDataTypeE2ELb1EEEvPT_PKS2_PKT0_S8_ifPKiSA_iPKfiiiSC_SC_iiiii) ;  /* 0xffffc55002007950 */ /* 0x000fea0003c3ffff */
.L_x_3516:
        /* <DEDUP_REMOVED lines=13> */
.L_x_23251:


//--------------------- .text._ZN4vllm25paged_attention_v1_kernelIthLi112ELi16ELi128ELNS_18Fp8KVCacheDataTypeE2ELb1EEEvPT_PKS2_PKT0_S8_ifPKiSA_iPKfiiiSC_SC_iiiii --------------------------
	.section	.text._ZN4vllm25paged_attention_v1_kernelIthLi112ELi16ELi128ELNS_18Fp8KVCacheDataTypeE2ELb1EEEvPT_PKS2_PKT0_S8_ifPKiSA_iPKfiiiSC_SC_iiiii,"ax",@progbits
	.sectioninfo	@"SHI_REGISTERS=32"
	.align	128
        .global         _ZN4vllm25paged_attention_v1_kernelIthLi112ELi16ELi128ELNS_18Fp8KVCacheDataTypeE2ELb1EEEvPT_PKS2_PKT0_S8_ifPKiSA_iPKfiiiSC_SC_iiiii
        .type           _ZN4vllm25paged_attention_v1_kernelIthLi112ELi16ELi128ELNS_18Fp8KVCacheDataTypeE2ELb1EEEvPT_PKS2_PKT0_S8_ifPKiSA_iPKfiiiSC_SC_iiiii,@function
        .size           _ZN4vllm25paged_attention_v1_kernelIthLi112ELi16ELi128ELNS_18Fp8KVCacheDataTypeE2ELb1EEEvPT_PKS2_PKT0_S8_ifPKiSA_iPKfiiiSC_SC_iiiii,(.L_x_23252 - _ZN4vllm25paged_attention_v1_kernelIthLi112ELi16ELi128ELNS_18Fp8KVCacheDataTypeE2ELb1EEEvPT_PKS2_PKT0_S8_ifPKiSA_iPKfiiiSC_SC_iiiii)
        .other          _ZN4vllm25paged_attention_v1_kernelIthLi112ELi16ELi128ELNS_18Fp8KVCacheDataTypeE2ELb1EEEvPT_PKS2_PKT0_S8_ifPKiSA_iPKfiiiSC_SC_iiiii,@"STO_CUDA_ENTRY STV_DEFAULT"
_ZN4vllm25paged_attention_v1_kernelIthLi112ELi16ELi128ELNS_18Fp8KVCacheDataTypeE2ELb1EEEvPT_PKS2_PKT0_S8_ifPKiSA_iPKfiiiSC_SC_iiiii:
.text._ZN4vllm25paged_attention_v1_kernelIthLi112ELi16ELi128ELNS_18Fp8KVCacheDataTypeE2ELb1EEEvPT_PKS2_PKT0_S8_ifPKiSA_iPKfiiiSC_SC_iiiii:
        /* <DEDUP_REMOVED lines=34> */
[----:B------:R-:W-:Y:S02]  /*0220*/  ISETP.GT.AND P0, PT, R12, -0x1, PT ;  /* 0xffffffff0c00780c */ /* 0x000fe40003f04270 */
[----:B------:R-:W-:Y:S02]  /*0230*/  LEA.HI R10, R7, R0, RZ, 0x4 ;  /* 0x00000000070a7211 */ /* 0x000fe400078f20ff */
[----:B0-----:R-:W-:Y:S02]  /*0240*/  SHF.R.S32.HI R7, RZ, 0x1f, R6 ;  /* 0x0000001fff077819 */ /* 0x001fe40000011406 */
[----:B------:R-:W-:Y:S02]  /*0250*/  MOV R0, R11 ;  /* 0x0000000b00007202 */ /* 0x000fe40000000f00 */
[----:B------:R-:W-:-:S02]  /*0260*/  LEA.HI R7, R7, R6, RZ, 0x5 ;  /* 0x0000000607077211 */ /* 0x000fc400078f28ff */
[----:B------:R-:W-:Y:S01]  /*0270*/  LOP3.LUT R8, R10, 0xfffffff0, RZ, 0xc0, !PT ;  /* 0xfffffff00a087812 */ /* 0x000fe200078ec0ff */
[----:B------:R-:W-:Y:S01]  /*0280*/  @!P2 IMAD.MOV R0, RZ, RZ, -R0 ;  /* 0x000000ffff00a224 */ /* 0x000fe200078e0a00 */
[----:B------:R-:W-:Y:S02]  /*0290*/  LOP3.LUT R11, R7, 0xffffffe0, RZ, 0xc0, !PT ;  /* 0xffffffe0070b7812 */ /* 0x000fe400078ec0ff */
        /* <DEDUP_REMOVED lines=62> */
.L_x_3517:
[----:B-1----:R-:W-:-:S04]  /*0680*/  IMAD.MOV.U32 R12, RZ, RZ, c[0x0][0xc] ;  /* 0x00000300ff0c7624 */ /* 0x002fc800078e00ff */
[----:B------:R-:W-:-:S04]  /*0690*/  IMAD R11, R12, c[0x0][0x1c8], R5 ;  /* 0x000072000c0b7a24 */ /* 0x000fc800078e0205 */
[----:B------:R-:W-:-:S03]  /*06a0*/  IMAD R11, R11, c[0x0][0x1d8], RZ ;  /* 0x000076000b0b7a24 */ /* 0x000fc600078e02ff */
.L_x_3518:
        /* <DEDUP_REMOVED lines=20> */
[----:B0-----:R-:W-:-:S05]  /*07f0*/  IADD3 R17, RZ, -R13, RZ ;  /* 0x8000000dff117210 */ /* 0x001fca0007ffe0ff */
[----:B------:R-:W-:-:S04]  /*0800*/  IMAD R17, R17, R14, RZ ;  /* 0x0000000e11117224 */ /* 0x000fc800078e02ff */
[----:B------:R-:W-:Y:S01]  /*0810*/  IMAD.HI.U32 R17, R13, R17, R12 ;  /* 0x000000110d117227 */ /* 0x000fe200078e000c */
[----:B------:R-:W-:-:S03]  /*0820*/  MOV R12, R18 ;  /* 0x00000012000c7202 */ /* 0x000fc60000000f00 */
[----:B------:R-:W-:-:S04]  /*0830*/  IMAD.MOV.U32 R13, RZ, RZ, R7 ;  /* 0x000000ffff0d7224 */ /* 0x000fc800078e0007 */
.L_x_3522:
        /* <DEDUP_REMOVED lines=32> */
[----:B------:R-:W-:Y:S01]  /*0a40*/  @!P0 IMAD.IADD R18, R15, 0x1, R18 ;  /* 0x000000010f128824 */ /* 0x000fe200078e0212 */
[----:B------:R-:W-:-:S05]  /*0a50*/  @!P0 MOV R19, 0xff7fffff ;  /* 0xff7fffff00138802 */ /* 0x000fca0000000f00 */
[----:B------:R0:W-:Y:S01]  /*0a60*/  @!P0 STS [R18.X4+0x20], R19 ;  /* 0x0000201312008388 */ /* 0x0001e20000004800 */
[----:B------:R-:W-:-:S13]  /*0a70*/  ISETP.GE.AND P0, PT, R13, R10, PT ;  /* 0x0000000a0d00720c */ /* 0x000fda0003f06270 */
[----:B0-----:R-:W-:Y:S05]  /*0a80*/  @!P0 BRA `(.L_x_3522) ;  /* 0xfffffdb000008947 */ /* 0x001fea000383ffff */
.L_x_3520:
[----:B------:R-:W-:Y:S05]  /*0a90*/  BSYNC B7 ;  /* 0x0000000000077941 */ /* 0x000fea0003800000 */
.L_x_3519:
[----:B------:R-:W-:Y:S05]  /*0aa0*/  BRA.DIV ~URZ, `(.L_x_3523) ;  /* 0x000027d27f007947 */ /* 0x000fea000b800000 */
[----:B------:R-:W-:-:S05]  /*0ab0*/  IMAD.MOV.U32 R2, RZ, RZ, -0x800001 ;  /* 0xff7fffffff027424 */ /* 0x000fca00078e00ff */
.L_x_3555:
        /* <DEDUP_REMOVED lines=8> */
.L_x_3556:
        /* <DEDUP_REMOVED lines=28> */
.L_x_3529:
        /* <DEDUP_REMOVED lines=11> */
.L_x_3528:
[----:B------:R-:W-:Y:S05]  /*0db0*/  BSYNC B1 ;  /* 0x0000000000017941 */ /* 0x000fea0003800000 */
.L_x_3527:
        /* <DEDUP_REMOVED lines=10> */
.L_x_3532:
        /* <DEDUP_REMOVED lines=100> */
.L_x_3531:
[----:B------:R-:W-:Y:S05]  /*14a0*/  BSYNC B1 ;  /* 0x0000000000017941 */ /* 0x000fea0003800000 */
.L_x_3530:
        /* <DEDUP_REMOVED lines=55> */
.L_x_3534:
[----:B------:R-:W-:Y:S05]  /*1820*/  BSYNC B1 ;  /* 0x0000000000017941 */ /* 0x000fea0003800000 */
.L_x_3533:
        /* <DEDUP_REMOVED lines=26> */
.L_x_3526:
[----:B------:R-:W-:Y:S05]  /*19d0*/  BSYNC B0 ;  /* 0x0000000000007941 */ /* 0x000fea0003800000 */
.L_x_3525:
        /* <DEDUP_REMOVED lines=37> */
.L_x_3539:
        /* <DEDUP_REMOVED lines=8> */
.L_x_3538:
[----:B------:R-:W-:Y:S05]  /*1cb0*/  BSYNC B1 ;  /* 0x0000000000017941 */ /* 0x000fea0003800000 */
.L_x_3537:
        /* <DEDUP_REMOVED lines=10> */
.L_x_3542:
        /* <DEDUP_REMOVED lines=52> */
.L_x_3541:
[----:B------:R-:W-:Y:S05]  /*20a0*/  BSYNC B1 ;  /* 0x0000000000017941 */ /* 0x000fea0003800000 */
.L_x_3540:
        /* <DEDUP_REMOVED lines=31> */
.L_x_3544:
[----:B------:R-:W-:Y:S05]  /*22a0*/  BSYNC B1 ;  /* 0x0000000000017941 */ /* 0x000fea0003800000 */
.L_x_3543:
        /* <DEDUP_REMOVED lines=14> */
.L_x_3536:
[----:B------:R-:W-:Y:S05]  /*2390*/  BSYNC B0 ;  /* 0x0000000000007941 */ /* 0x000fea0003800000 */
.L_x_3535:
        /* <DEDUP_REMOVED lines=26> */
.L_x_3548:
        /* <DEDUP_REMOVED lines=33> */
.L_x_3546:
[----:B------:R-:W-:Y:S05]  /*2750*/  BSYNC B6 ;  /* 0x0000000000067941 */ /* 0x000fea0003800000 */
.L_x_3545:
[----:B------:R-:W-:Y:S05]  /*2760*/  BRA.DIV ~URZ, `(.L_x_3549) ;  /* 0x00000cd27f007947 */ /* 0x000fea000b800000 */
[----:B------:R-:W-:-:S05]  /*2770*/  MOV R11, RZ ;  /* 0x000000ff000b7202 */ /* 0x000fca0000000f00 */
.L_x_3557:
[----:B------:R-:W-:Y:S01]  /*2780*/  FADD.FTZ R11, RZ, R11 ;  /* 0x0000000bff0b7221 */ /* 0x000fe20000010000 */
[----:B------:R-:W-:Y:S05]  /*2790*/  BRA.DIV ~URZ, `(.L_x_3550) ;  /* 0x00000d227f007947 */ /* 0x000fea000b800000 */
[----:B0-----:R-:W-:Y:S01]  /*27a0*/  CS2R R16, SRZ ;  /* 0x0000000000107805 */ /* 0x001fe2000001ff00 */
[----:B------:R-:W-:Y:S01]  /*27b0*/  CS2R R14, SRZ ;  /* 0x00000000000e7805 */ /* 0x000fe2000001ff00 */
[----:B------:R-:W-:Y:S02]  /*27c0*/  IMAD.MOV.U32 R0, RZ, RZ, RZ ;  /* 0x000000ffff007224 */ /* 0x000fe400078e00ff */
[----:B------:R-:W-:Y:S02]  /*27d0*/  IMAD.MOV.U32 R20, RZ, RZ, RZ ;  /* 0x000000ffff147224 */ /* 0x000fe400078e00ff */
.L_x_3558:
        /* <DEDUP_REMOVED lines=12> */
[----:B------:R-:W-:Y:S01]  /*28a0*/  LOP3.LUT R3, R6, 0xffffffe0, RZ, 0xc0, !PT ;  /* 0xffffffe006037812 */ /* 0x000fe200078ec0ff */
[----:B------:R-:W-:Y:S01]  /*28b0*/  IMAD R7, R7, 0x70, R2 ;  /* 0x0000007007077824 */ /* 0x000fe200078e0202 */
[----:B------:R-:W-:-:S02]  /*28c0*/  ISETP.GT.U32.AND P3, PT, R8, 0x3e, PT ;  /* 0x0000003e0800780c */ /* 0x000fc40003f64070 */
        /* <DEDUP_REMOVED lines=25> */
.L_x_3552:
[----:B0-----:R-:W-:Y:S05]  /*2a60*/  BSYNC B0 ;  /* 0x0000000000007941 */ /* 0x001fea0003800000 */
.L_x_3551:
        /* <DEDUP_REMOVED lines=25> */
.L_x_3554:
[----:B0-----:R-:W-:Y:S05]  /*2c00*/  BSYNC B0 ;  /* 0x0000000000007941 */ /* 0x001fea0003800000 */
.L_x_3553:
[----:B------:R-:W-:Y:S06]  /*2c10*/  BAR.SYNC.DEFER_BLOCKING 0x0 ;  /* 0x0000000000007b1d */ /* 0x000fec0000010000 */
[----:B------:R-:W-:Y:S05]  /*2c20*/  @P3 EXIT ;  /* 0x000000000000394d */ /* 0x000fea0003800000 */
[----:B------:R-:W0:Y:S01]  /*2c30*/  S2UR UR4, SR_CTAID.Z ;  /* 0x00000000000479c3 */ /* 0x000e220000002700 */
[----:B------:R-:W-:Y:S01]  /*2c40*/  ULDC UR5, c[0x0][0x14] ;  /* 0x0000050000057ab9 */ /* 0x000fe20000000800 */
[----:B------:R-:W-:Y:S01]  /*2c50*/  IMAD R4, R4, c[0x0][0xc], RZ ;  /* 0x0000030004047a24 */ /* 0x000fe200078e02ff */
[----:B------:R-:W-:-:S06]  /*2c60*/  UIMAD UR5, UR5, 0x70, URZ ;  /* 0x00000070050578a4 */ /* 0x000fcc000f8e023f */
[----:B------:R-:W-:Y:S02]  /*2c70*/  IMAD R4, R4, UR5, RZ ;  /* 0x0000000504047c24 */ /* 0x000fe4000f8e02ff */
[----:B------:R-:W-:-:S03]  /*2c80*/  IMAD R5, R5, UR5, RZ ;  /* 0x0000000505057c24 */ /* 0x000fc6000f8e02ff */
[----:B------:R-:W-:Y:S01]  /*2c90*/  SHF.R.S32.HI R3, RZ, 0x1f, R4 ;  /* 0x0000001fff037819 */ /* 0x000fe20000011404 */
[----:B0-----:R-:W-:-:S04]  /*2ca0*/  UIMAD UR4, UR4, 0x70, URZ ;  /* 0x00000070040478a4 */ /* 0x001fc8000f8e023f */
[----:B------:R-:W-:Y:S02]  /*2cb0*/  USHF.R.S32.HI UR5, URZ, 0x1f, UR4 ;  /* 0x0000001f3f057899 */ /* 0x000fe40008011404 */
[--C-:B------:R-:W-:Y:S02]  /*2cc0*/  IADD3 R21, P1, P2, R4, UR4, R5.reuse ;  /* 0x0000000404157c10 */ /* 0x100fe4000fa3e005 */
[----:B------:R-:W-:-:S04]  /*2cd0*/  SHF.R.S32.HI R4, RZ, 0x1f, R5 ;  /* 0x0000001fff047819 */ /* 0x000fc80000011405 */
[----:B------:R-:W-:Y:S01]  /*2ce0*/  IADD3.X R23, R3, UR5, R4, P1, P2 ;  /* 0x0000000503177c10 */ /* 0x000fe20008fe4404 */
[----:B------:R-:W-:Y:S06]  /*2cf0*/  @P0 EXIT ;  /* 0x000000000000094d */ /* 0x000fec0003800000 */
[C---:B------:R-:W-:Y:S02]  /*2d00*/  IADD3 R3, P0, R2.reuse, R21, RZ ;  /* 0x0000001502037210 */ /* 0x040fe40007f1e0ff */
[C---:B------:R-:W-:Y:S02]  /*2d10*/  IADD3 R12, R2.reuse, 0x10, RZ ;  /* 0x00000010020c7810 */ /* 0x040fe40007ffe0ff */
[C---:B------:R-:W-:Y:S02]  /*2d20*/  IADD3 R18, R2.reuse, 0x20, RZ ;  /* 0x0000002002127810 */ /* 0x040fe40007ffe0ff */
[C---:B------:R-:W-:Y:S02]  /*2d30*/  LEA.HI.X.SX32 R10, R2.reuse, R23, 0x1, P0 ;  /* 0x00000017020a7211 */ /* 0x040fe400000f0eff */
[----:B------:R-:W-:Y:S02]  /*2d40*/  IADD3 R28, R2, 0x30, RZ ;  /* 0x00000030021c7810 */ /* 0x000fe40007ffe0ff */
[----:B------:R-:W-:-:S02]  /*2d50*/  IADD3 R5, P0, R12, R21, RZ ;  /* 0x000000150c057210 */ /* 0x000fc40007f1e0ff */
[----:B------:R-:W-:Y:S02]  /*2d60*/  IADD3 R22, R2, 0x40, RZ ;  /* 0x0000004002167810 */ /* 0x000fe40007ffe0ff */
[-C--:B------:R-:W-:Y:S02]  /*2d70*/  IADD3 R7, P1, R18, R21.reuse, RZ ;  /* 0x0000001512077210 */ /* 0x080fe40007f3e0ff */
[C---:B------:R-:W-:Y:S02]  /*2d80*/  IADD3 R24, R2.reuse, 0x50, RZ ;  /* 0x0000005002187810 */ /* 0x040fe40007ffe0ff */
[----:B------:R-:W-:Y:S02]  /*2d90*/  IADD3 R26, R2, 0x60, RZ ;  /* 0x00000060021a7810 */ /* 0x000fe40007ffe0ff */
[----:B------:R-:W-:Y:S02]  /*2da0*/  IADD3 R9, P2, R28, R21, RZ ;  /* 0x000000151c097210 */ /* 0x000fe40007f5e0ff */
[----:B------:R-:W-:-:S02]  /*2db0*/  LEA.HI.X.SX32 R12, R12, R23, 0x1, P0 ;  /* 0x000000170c0c7211 */ /* 0x000fc400000f0eff */
[----:B------:R-:W-:Y:S02]  /*2dc0*/  LEA R2, P0, R3, c[0x0][0x160], 0x1 ;  /* 0x0000580003027a11 */ /* 0x000fe400078008ff */
[----:B------:R-:W-:Y:S02]  /*2dd0*/  IADD3 R13, P3, R22, R21, RZ ;  /* 0x00000015160d7210 */ /* 0x000fe40007f7e0ff */
[----:B------:R-:W-:Y:S02]  /*2de0*/  LEA.HI.X.SX32 R18, R18, R23, 0x1, P1 ;  /* 0x0000001712127211 */ /* 0x000fe400008f0eff */
[----:B------:R-:W-:Y:S02]  /*2df0*/  LEA R4, P1, R5, c[0x0][0x160], 0x1 ;  /* 0x0000580005047a11 */ /* 0x000fe400078208ff */
[----:B------:R-:W-:Y:S02]  /*2e00*/  F2FP.PACK_AB R16, R16, R11 ;  /* 0x0000000b1010723e */ /* 0x000fe400000000ff */
[----:B------:R-:W-:-:S02]  /*2e10*/  LEA.HI.X.SX32 R28, R28, R23, 0x1, P2 ;  /* 0x000000171c1c7211 */ /* 0x000fc400010f0eff */
[-C--:B------:R-:W-:Y:S02]  /*2e20*/  IADD3 R19, P4, R24, R21.reuse, RZ ;  /* 0x0000001518137210 */ /* 0x080fe40007f9e0ff */
[----:B------:R-:W-:Y:S02]  /*2e30*/  LEA R6, P2, R7, c[0x0][0x160], 0x1 ;  /* 0x0000580007067a11 */ /* 0x000fe400078408ff */
[----:B------:R-:W-:Y:S02]  /*2e40*/  LEA.HI.X R3, R3, c[0x0][0x164], R10, 0x1, P0 ;  /* 0x0000590003037a11 */ /* 0x000fe400000f0c0a */
[----:B------:R-:W-:Y:S02]  /*2e50*/  IADD3 R21, P5, R26, R21, RZ ;  /* 0x000000151a157210 */ /* 0x000fe40007fbe0ff */
[----:B------:R-:W-:Y:S01]  /*2e60*/  LEA.HI.X.SX32 R22, R22, R23, 0x1, P3 ;  /* 0x0000001716167211 */ /* 0x000fe200018f0eff */
[----:B------:R0:W-:Y:S01]  /*2e70*/  STG.E.U16 [R2.64], R16 ;  /* 0x0000001002007986 */ /* 0x0001e2000c101524 */
[----:B------:R-:W-:-:S02]  /*2e80*/  F2FP.PACK_AB R14, R17, R14 ;  /* 0x0000000e110e723e */ /* 0x000fc400000000ff */
[----:B------:R-:W-:Y:S02]  /*2e90*/  LEA R8, P3, R9, c[0x0][0x160], 0x1 ;  /* 0x0000580009087a11 */ /* 0x000fe400078608ff */
[----:B------:R-:W-:Y:S02]  /*2ea0*/  LEA.HI.X R5, R5, c[0x0][0x164], R12, 0x1, P1 ;  /* 0x0000590005057a11 */ /* 0x000fe400008f0c0c */
[----:B------:R-:W-:Y:S02]  /*2eb0*/  PRMT R17, R16, 0x7632, R17 ;  /* 0x0000763210117816 */ /* 0x000fe40000000011 */
[----:B------:R-:W-:Y:S02]  /*2ec0*/  LEA R10, P0, R13, c[0x0][0x160], 0x1 ;  /* 0x000058000d0a7a11 */ /* 0x000fe400078008ff */
[----:B------:R-:W-:Y:S01]  /*2ed0*/  LEA.HI.X.SX32 R24, R24, R23, 0x1, P4 ;  /* 0x0000001718187211 */ /* 0x000fe200020f0eff */
[----:B------:R1:W-:Y:S01]  /*2ee0*/  STG.E.U16 [R4.64], R17 ;  /* 0x0000001104007986 */ /* 0x0003e2000c101524 */
[----:B------:R-:W-:-:S02]  /*2ef0*/  LEA.HI.X R7, R7, c[0x0][0x164], R18, 0x1, P2 ;  /* 0x0000590007077a11 */ /* 0x000fc400010f0c12 */
[----:B------:R-:W-:Y:S02]  /*2f00*/  LEA R12, P1, R19, c[0x0][0x160], 0x1 ;  /* 0x00005800130c7a11 */ /* 0x000fe400078208ff */
[----:B------:R-:W-:Y:S01]  /*2f10*/  F2FP.PACK_AB R0, R15, R0 ;  /* 0x000000000f00723e */ /* 0x000fe200000000ff */
[----:B------:R-:W-:Y:S01]  /*2f20*/  STG.E.U16 [R6.64], R14 ;  /* 0x0000000e06007986 */ /* 0x000fe2000c101524 */
[----:B------:R-:W-:Y:S02]  /*2f30*/  LEA.HI.X.SX32 R26, R26, R23, 0x1, P5 ;  /* 0x000000171a1a7211 */ /* 0x000fe400028f0eff */
[----:B------:R-:W-:Y:S02]  /*2f40*/  LEA R18, P2, R21, c[0x0][0x160], 0x1 ;  /* 0x0000580015127a11 */ /* 0x000fe400078408ff */
[----:B------:R-:W-:Y:S02]  /*2f50*/  LEA.HI.X R9, R9, c[0x0][0x164], R28, 0x1, P3 ;  /* 0x0000590009097a11 */ /* 0x000fe400018f0c1c */
[----:B0-----:R-:W-:-:S02]  /*2f60*/  PRMT R3, R14, 0x7632, R3 ;  /* 0x000076320e037816 */ /* 0x001fc40000000003 */
[----:B------:R-:W-:Y:S02]  /*2f70*/  LEA.HI.X R11, R13, c[0x0][0x164], R22, 0x1, P0 ;  /* 0x000059000d0b7a11 */ /* 0x000fe400000f0c16 */
[----:B------:R-:W-:Y:S01]  /*2f80*/  LEA.HI.X R13, R19, c[0x0][0x164], R24, 0x1, P1 ;  /* 0x00005900130d7a11 */ /* 0x000fe200008f0c18 */
[----:B------:R-:W-:Y:S01]  /*2f90*/  STG.E.U16 [R8.64], R3 ;  /* 0x0000000308007986 */ /* 0x000fe2000c101524 */
[----:B-1----:R-:W-:Y:S02]  /*2fa0*/  PRMT R5, R0, 0x7632, R5 ;  /* 0x0000763200057816 */ /* 0x002fe40000000005 */
[----:B------:R-:W-:Y:S01]  /*2fb0*/  LEA.HI.X R19, R21, c[0x0][0x164], R26, 0x1, P2 ;  /* 0x0000590015137a11 */ /* 0x000fe200010f0c1a */
[----:B------:R-:W-:Y:S01]  /*2fc0*/  STG.E.U16 [R10.64], R0 ;  /* 0x000000000a007986 */ /* 0x000fe2000c101524 */
[----:B------:R-:W-:-:S03]  /*2fd0*/  F2FP.PACK_AB R20, RZ, R20 ;  /* 0x00000014ff14723e */ /* 0x000fc600000000ff */
[----:B------:R-:W-:Y:S04]  /*2fe0*/  STG.E.U16 [R12.64], R5 ;  /* 0x000000050c007986 */ /* 0x000fe8000c101524 */
[----:B------:R-:W-:Y:S01]  /*2ff0*/  STG.E.U16 [R18.64], R20 ;  /* 0x0000001412007986 */ /* 0x000fe2000c101524 */
[----:B------:R-:W-:Y:S05]  /*3000*/  EXIT ;  /* 0x000000000000794d */ /* 0x000fea0003800000 */
.L_x_3521:
        /* <DEDUP_REMOVED lines=19> */
.L_x_3547:
        /* <DEDUP_REMOVED lines=20> */
.L_x_3523:
[----:B------:R-:W-:Y:S01]  /*3280*/  HFMA2.MMA R20, -RZ, RZ, 0, 1.847743988037109375e-06 ;  /* 0x0000001fff147435 */ /* 0x000fe200000001ff */
[----:B------:R-:W-:Y:S01]  /*3290*/  IMAD.MOV.U32 R12, RZ, RZ, -0x800001 ;  /* 0xff7fffffff0c7424 */ /* 0x000fe200078e00ff */
[----:B------:R-:W-:Y:S01]  /*32a0*/  MOV R2, 0x32e0 ;  /* 0x000032e000027802 */ /* 0x000fe20000000f00 */
[----:B------:R-:W-:Y:S02]  /*32b0*/  IMAD.MOV.U32 R19, RZ, RZ, 0x10 ;  /* 0x00000010ff137424 */ /* 0x000fe400078e00ff */
[----:B------:R-:W-:Y:S02]  /*32c0*/  IMAD.MOV.U32 R21, RZ, RZ, -0x1 ;  /* 0xffffffffff157424 */ /* 0x000fe400078e00ff */
[----:B------:R-:W-:Y:S05]  /*32d0*/  CALL.REL.NOINC `($__internal_85_$__cuda_sm70_shflsync_bfly_p) ;  /* 0x0000048000007944 */ /* 0x000fea0003c00000 */
[----:B-1----:R-:W-:Y:S01]  /*32e0*/  IMAD.MOV.U32 R2, RZ, RZ, R20 ;  /* 0x000000ffff027224 */ /* 0x002fe200078e0014 */
[----:B0-----:R-:W-:Y:S05]  /*32f0*/  BRA `(.L_x_3555) ;  /* 0xffffd7c000007947 */ /* 0x001fea000383ffff */
.L_x_3524:
[----:B------:R-:W-:Y:S01]  /*3300*/  MOV R12, R15 ;  /* 0x0000000f000c7202 */ /* 0x000fe20000000f00 */
[----:B------:R-:W-:Y:S01]  /*3310*/  IMAD.MOV.U32 R19, RZ, RZ, 0x8 ;  /* 0x00000008ff137424 */ /* 0x000fe200078e00ff */
[----:B------:R-:W-:Y:S01]  /*3320*/  MOV R21, 0xffffffff ;  /* 0xffffffff00157802 */ /* 0x000fe20000000f00 */
[----:B------:R-:W-:Y:S01]  /*3330*/  IMAD.MOV.U32 R20, RZ, RZ, 0x1f ;  /* 0x0000001fff147424 */ /* 0x000fe200078e00ff */
[----:B------:R-:W-:-:S02]  /*3340*/  MOV R2, 0x3360 ;  /* 0x0000336000027802 */ /* 0x000fc40000000f00 */
[----:B------:R-:W-:Y:S05]  /*3350*/  CALL.REL.NOINC `($__internal_85_$__cuda_sm70_shflsync_bfly_p) ;  /* 0x0000040000007944 */ /* 0x000fea0003c00000 */
[----:B01----:R-:W-:Y:S01]  /*3360*/  FMNMX.FTZ R12, R15, R20, !PT ;  /* 0x000000140f0c7209 */ /* 0x003fe20007810000 */
        /* <DEDUP_REMOVED lines=11> */
[----:B-1----:R-:W-:Y:S01]  /*3420*/  IMAD.MOV.U32 R3, RZ, RZ, R20 ;  /* 0x000000ffff037224 */ /* 0x002fe200078e0014 */
[----:B0-----:R-:W-:Y:S05]  /*3430*/  BRA `(.L_x_3556) ;  /* 0xffffd70000007947 */ /* 0x001fea000383ffff */
.L_x_3549:
[----:B------:R-:W-:Y:S01]  /*3440*/  HFMA2.MMA R19, -RZ, RZ, 0, 5.9604644775390625e-08 ;  /* 0x00000001ff137435 */ /* 0x000fe200000001ff */
[----:B0-----:R-:W-:Y:S01]  /*3450*/  IMAD.MOV.U32 R12, RZ, RZ, RZ ;  /* 0x000000ffff0c7224 */ /* 0x001fe200078e00ff */
[----:B------:R-:W-:Y:S01]  /*3460*/  MOV R2, 0x34a0 ;  /* 0x000034a000027802 */ /* 0x000fe20000000f00 */
[----:B------:R-:W-:-:S02]  /*3470*/  IMAD.MOV.U32 R20, RZ, RZ, 0x1f ;  /* 0x0000001fff147424 */ /* 0x000fc400078e00ff */
[----:B------:R-:W-:Y:S02]  /*3480*/  IMAD.MOV.U32 R21, RZ, RZ, -0x1 ;  /* 0xffffffffff157424 */ /* 0x000fe400078e00ff */
[----:B------:R-:W-:Y:S05]  /*3490*/  CALL.REL.NOINC `($__internal_85_$__cuda_sm70_shflsync_bfly_p) ;  /* 0x000002c000007944 */ /* 0x000fea0003c00000 */
[----:B-1----:R-:W-:Y:S01]  /*34a0*/  MOV R11, R20 ;  /* 0x00000014000b7202 */ /* 0x002fe20000000f00 */
[----:B0-----:R-:W-:Y:S05]  /*34b0*/  BRA `(.L_x_3557) ;  /* 0xfffff2c000007947 */ /* 0x001fea000383ffff */
.L_x_3550:
[----:B------:R-:W-:Y:S01]  /*34c0*/  HFMA2.MMA R20, -RZ, RZ, 0, 1.847743988037109375e-06 ;  /* 0x0000001fff147435 */ /* 0x000fe200000001ff */
[----:B0-----:R-:W-:Y:S01]  /*34d0*/  IMAD.MOV.U32 R12, RZ, RZ, RZ ;  /* 0x000000ffff0c7224 */ /* 0x001fe200078e00ff */
[----:B------:R-:W-:Y:S01]  /*34e0*/  MOV R2, 0x3520 ;  /* 0x0000352000027802 */ /* 0x000fe20000000f00 */
[----:B------:R-:W-:Y:S02]  /*34f0*/  IMAD.MOV.U32 R19, RZ, RZ, 0x1 ;  /* 0x00000001ff137424 */ /* 0x000fe400078e00ff */
[----:B------:R-:W-:Y:S02]  /*3500*/  IMAD.MOV.U32 R21, RZ, RZ, -0x1 ;  /* 0xffffffffff157424 */ /* 0x000fe400078e00ff */
[----:B------:R-:W-:Y:S05]  /*3510*/  CALL.REL.NOINC `($__internal_85_$__cuda_sm70_shflsync_bfly_p) ;  /* 0x0000024000007944 */ /* 0x000fea0003c00000 */
[----:B-1----:R-:W-:Y:S01]  /*3520*/  FADD.FTZ R16, RZ, R20 ;  /* 0x00000014ff107221 */ /* 0x002fe20000010000 */
[----:B0-----:R-:W-:Y:S01]  /*3530*/  MOV R19, 0x1 ;  /* 0x0000000100137802 */ /* 0x001fe20000000f00 */
[----:B------:R-:W-:Y:S01]  /*3540*/  IMAD.MOV.U32 R12, RZ, RZ, RZ ;  /* 0x000000ffff0c7224 */ /* 0x000fe200078e00ff */
[----:B------:R-:W-:Y:S01]  /*3550*/  MOV R2, 0x3590 ;  /* 0x0000359000027802 */ /* 0x000fe20000000f00 */
[----:B------:R-:W-:-:S02]  /*3560*/  IMAD.MOV.U32 R20, RZ, RZ, 0x1f ;  /* 0x0000001fff147424 */ /* 0x000fc400078e00ff */
[----:B------:R-:W-:Y:S02]  /*3570*/  IMAD.MOV.U32 R21, RZ, RZ, -0x1 ;  /* 0xffffffffff157424 */ /* 0x000fe400078e00ff */
[----:B------:R-:W-:Y:S05]  /*3580*/  CALL.REL.NOINC `($__internal_85_$__cuda_sm70_shflsync_bfly_p) ;  /* 0x000001d000007944 */ /* 0x000fea0003c00000 */
[----:B0-----:R-:W-:Y:S01]  /*3590*/  HFMA2.MMA R12, -RZ, RZ, 0, 0 ;  /* 0x00000000ff0c7435 */ /* 0x001fe200000001ff */
[----:B-1----:R-:W-:Y:S01]  /*35a0*/  FADD.FTZ R14, RZ, R20 ;  /* 0x00000014ff0e7221 */ /* 0x002fe20000010000 */
[----:B------:R-:W-:Y:S01]  /*35b0*/  MOV R21, 0xffffffff ;  /* 0xffffffff00157802 */ /* 0x000fe20000000f00 */
[----:B------:R-:W-:Y:S01]  /*35c0*/  IMAD.MOV.U32 R19, RZ, RZ, 0x1 ;  /* 0x00000001ff137424 */ /* 0x000fe200078e00ff */
[----:B------:R-:W-:Y:S01]  /*35d0*/  MOV R2, 0x3600 ;  /* 0x0000360000027802 */ /* 0x000fe20000000f00 */
[----:B------:R-:W-:Y:S02]  /*35e0*/  IMAD.MOV.U32 R20, RZ, RZ, 0x1f ;  /* 0x0000001fff147424 */ /* 0x000fe400078e00ff */
[----:B------:R-:W-:Y:S05]  /*35f0*/  CALL.REL.NOINC `($__internal_85_$__cuda_sm70_shflsync_bfly_p) ;  /* 0x0000016000007944 */ /* 0x000fea0003c00000 */
[----:B-1----:R-:W-:Y:S01]  /*3600*/  FADD.FTZ R17, RZ, R20 ;  /* 0x00000014ff117221 */ /* 0x002fe20000010000 */
[----:B------:R-:W-:Y:S01]  /*3610*/  HFMA2.MMA R20, -RZ, RZ, 0, 1.847743988037109375e-06 ;  /* 0x0000001fff147435 */ /* 0x000fe200000001ff */
[----:B0-----:R-:W-:Y:S01]  /*3620*/  IMAD.MOV.U32 R12, RZ, RZ, RZ ;  /* 0x000000ffff0c7224 */ /* 0x001fe200078e00ff */
[----:B------:R-:W-:Y:S01]  /*3630*/  MOV R2, 0x3670 ;  /* 0x0000367000027802 */ /* 0x000fe20000000f00 */
[----:B------:R-:W-:Y:S02]  /*3640*/  IMAD.MOV.U32 R19, RZ, RZ, 0x1 ;  /* 0x00000001ff137424 */ /* 0x000fe400078e00ff */
[----:B------:R-:W-:-:S02]  /*3650*/  IMAD.MOV.U32 R21, RZ, RZ, -0x1 ;  /* 0xffffffffff157424 */ /* 0x000fc400078e00ff */
        /* <DEDUP_REMOVED lines=15> */
[----:B01----:R-:W-:Y:S05]  /*3750*/  BRA `(.L_x_3558) ;  /* 0xfffff08000007947 */ /* 0x003fea000383ffff */
        .weak           $__internal_85_$__cuda_sm70_shflsync_bfly_p
        .type           $__internal_85_$__cuda_sm70_shflsync_bfly_p,@function
        .size           $__internal_85_$__cuda_sm70_shflsync_bfly_p,(.L_x_23252 - $__internal_85_$__cuda_sm70_shflsync_bfly_p)
$__internal_85_$__cuda_sm70_shflsync_bfly_p:
[----:B------:R-:W-:Y:S01]  /*3760*/  IMAD.MOV.U32 R3, RZ, RZ, 0x0 ;  /* 0x00000000ff037424 */ /* 0x000fe200078e00ff */
[----:B------:R-:W-:Y:S04]  /*3770*/  WARPSYNC R21 ;  /* 0x0000001500007348 */ /* 0x000fe80003800000 */
[----:B------:R0:W1:Y:S01]  /*3780*/  SHFL.BFLY PT, R20, R12, R19, R20 ;  /* 0x0c0000130c147389 */ /* 0x00006200000e0014 */
[----:B------:R-:W-:Y:S05]  /*3790*/  RET.REL.NODEC R2 `(_ZN4vllm25paged_attention_v1_kernelIthLi112ELi16ELi128ELNS_18Fp8KVCacheDataTypeE2ELb1EEEvPT_PKS2_PKT0_S8_ifPKiSA_iPKfiiiSC_SC_iiiii) ;  /* 0xffffc86002007950 */ /* 0x000fea0003c3ffff */
.L_x_3559:
        /* <DEDUP_REMOVED lines=14> */
.L_x_23252:


//--------------------- .text._ZN4vllm25paged_attention_v1_kernelIthLi96ELi16ELi128ELNS_18Fp8KVCacheDataTypeE2ELb1EEEvPT_PKS2_PKT0_S8_ifPKiSA_iPKfiiiSC_SC_iiiii --------------------------
	.section	.text._ZN4vllm25paged_attention_v1_kernelIthLi96ELi16ELi128ELNS_18Fp8KVCacheDataTypeE2ELb1EEEvPT_PKS2_PKT0_S8_ifPKiSA_iPKfiiiSC_SC_iiiii,"ax",@progbits
	.sectioninfo	@"SHI_REGISTERS=32"
	.align	128
        .global         _ZN4vllm25paged_attention_v1_kernelIthLi96ELi16ELi128ELNS_18Fp8KVCacheDataTypeE2ELb1EEEvPT_PKS2_PKT0_S8_ifPKiSA_iPKfiiiSC_SC_iiiii
        .type           _ZN4vllm25paged_attention_v1_kernelIthLi96ELi16ELi128ELNS_18Fp8KVCacheDataTypeE2ELb1EEEvPT_PKS2_PKT0_S8_ifPKiSA_iPKfiiiSC_SC_iiiii,@function
        .size           _ZN4vllm25paged_attention_v1_kernelIthLi96ELi16ELi128ELNS_18Fp8KVCacheDataTypeE2ELb1EEEvPT_PKS2_PKT0_S8_ifPKiSA_iPKfiiiSC_SC_iiiii,(.L_x_23253 - _ZN4vllm25paged_attention_v1_kernelIthLi96ELi16ELi128ELNS_18Fp8KVCacheDataTypeE2ELb1EEEvPT_PKS2_PKT0_S8_ifPKiSA_iPKfiiiSC_SC_iiiii)
        .other          _ZN4vllm25paged_attention_v1_kernelIthLi96ELi16ELi128ELNS_18Fp8KVCacheDataTypeE2ELb1EEEvPT_PKS2_PKT0_S8_ifPKiSA_iPKfiiiSC_SC_iiiii,@"STO_CUDA_ENTRY STV_DEFAULT"
_ZN4vllm25paged_attention_v1_kernelIthLi96ELi16ELi128ELNS_18Fp8KVCacheDataTypeE2ELb1EEEvPT_PKS2_PKT0_S8_ifPKiSA_iPKfiiiSC_SC_iiiii:
.text._ZN4vllm25paged_attention_v1_kernelIthLi96ELi16ELi128ELNS_18Fp8KVCacheDataTypeE2ELb1EEEvPT_PKS2_PKT0_S8_ifPKiSA_iPKfiiiSC_SC_iiiii:
        /* <DEDUP_REMOVED lines=105> */
.L_x_3560:
[----:B-1----:R-:W-:-:S05]  /*0690*/  MOV R8, c[0x0][0xc] ;  /* 0x0000030000087a02 */ /* 0x002fca0000000f00 */
[----:B------:R-:W-:-:S04]  /*06a0*/  IMAD R8, R8, c[0x0][0x1c8], R3 ;  /* 0x0000720008087a24 */ /* 0x000fc800078e0203 */
[----:B------:R-:W-:-:S03]  /*06b0*/  IMAD R8, R8, c[0x0][0x1d8], RZ ;  /* 0x0000760008087a24 */ /* 0x000fc600078e02ff */
.L_x_3561:
        /* <DEDUP_REMOVED lines=25> */
.L_x_3565:
        /* <DEDUP_REMOVED lines=37> */
.L_x_3563:
[----:B------:R-:W-:Y:S05]  /*0aa0*/  BSYNC B7 ;  /* 0x0000000000077941 */ /* 0x000fea0003800000 */
.L_x_3562:
[----:B------:R-:W-:Y:S05]  /*0ab0*/  BRA.DIV ~URZ, `(.L_x_3566) ;  /* 0x000026e27f007947 */ /* 0x000fea000b800000 */
[----:B------:R-:W-:-:S05]  /*0ac0*/  IMAD.MOV.U32 R10, RZ, RZ, -0x800001 ;  /* 0xff7fffffff0a7424 */ /* 0x000fca00078e00ff */
.L_x_3598:
        /* <DEDUP_REMOVED lines=8> */
.L_x_3599:
        /* <DEDUP_REMOVED lines=28> */
.L_x_3572:
        /* <DEDUP_REMOVED lines=11> */
.L_x_3571:
[----:B------:R-:W-:Y:S05]  /*0dc0*/  BSYNC B1 ;  /* 0x0000000000017941 */ /* 0x000fea0003800000 */
.L_x_3570:
        /* <DEDUP_REMOVED lines=10> */
.L_x_3575:
        /* <DEDUP_REMOVED lines=100> */
.L_x_3574:
[----:B------:R-:W-:Y:S05]  /*14b0*/  BSYNC B1 ;  /* 0x0000000000017941 */ /* 0x000fea0003800000 */
.L_x_3573:
        /* <DEDUP_REMOVED lines=55> */
.L_x_3577:
[----:B------:R-:W-:Y:S05]  /*1830*/  BSYNC B1 ;  /* 0x0000000000017941 */ /* 0x000fea0003800000 */
.L_x_3576:
        /* <DEDUP_REMOVED lines=26> */
.L_x_3569:
[----:B------:R-:W-:Y:S05]  /*19e0*/  BSYNC B0 ;  /* 0x0000000000007941 */ /* 0x000fea0003800000 */
.L_x_3568:
        /* <DEDUP_REMOVED lines=37> */
.L_x_3582:
        /* <DEDUP_REMOVED lines=8> */
.L_x_3581:
[----:B------:R-:W-:Y:S05]  /*1cc0*/  BSYNC B1 ;  /* 0x0000000000017941 */ /* 0x000fea0003800000 */
.L_x_3580:
        /* <DEDUP_REMOVED lines=10> */
.L_x_3585:
        /* <DEDUP_REMOVED lines=52> */
.L_x_3584:
[----:B------:R-:W-:Y:S05]  /*20b0*/  BSYNC B1 ;  /* 0x0000000000017941 */ /* 0x000fea0003800000 */
.L_x_3583:
        /* <DEDUP_REMOVED lines=31> */
.L_x_3587:
[----:B------:R-:W-:Y:S05]  /*22b0*/  BSYNC B1 ;  /* 0x0000000000017941 */ /* 0x000fea0003800000 */
.L_x_3586:
        /* <DEDUP_REMOVED lines=14> */
.L_x_3579:
[----:B------:R-:W-:Y:S05]  /*23a0*/  BSYNC B0 ;  /* 0x0000000000007941 */ /* 0x000fea0003800000 */
.L_x_3578:
        /* <DEDUP_REMOVED lines=26> */
.L_x_3591:
        /* <DEDUP_REMOVED lines=32> */
.L_x_3589:
[----:B------:R-:W-:Y:S05]  /*2750*/  BSYNC B6 ;  /* 0x0000000000067941 */ /* 0x000fea0003800000 */
.L_x_3588:
[----:B------:R-:W-:Y:S05]  /*2760*/  BRA.DIV ~URZ, `(.L_x_3592) ;  /* 0x00000c127f007947 */ /* 0x000fea000b800000 */
[----:B0-----:R-:W-:-:S04]  /*2770*/  IMAD.MOV.U32 R16, RZ, RZ, RZ ;  /* 0x000000ffff107224 */ /* 0x001fc800078e00ff */
.L_x_3600:
[----:B------:R-:W-:Y:S01]  /*2780*/  FADD.FTZ R16, RZ, R16 ;  /* 0x00000010ff107221 */ /* 0x000fe20000010000 */
[----:B------:R-:W-:Y:S05]  /*2790*/  BRA.DIV ~URZ, `(.L_x_3593) ;  /* 0x00000c627f007947 */ /* 0x000fea000b800000 */
[----:B------:R-:W-:Y:S01]  /*27a0*/  IMAD.MOV.U32 R9, RZ, RZ, RZ ;  /* 0x000000ffff097224 */ /* 0x000fe200078e00ff */
[----:B------:R-:W-:Y:S01]  /*27b0*/  CS2R R12, SRZ ;  /* 0x00000000000c7805 */ /* 0x000fe2000001ff00 */
[----:B------:R-:W-:-:S03]  /*27c0*/  CS2R R14, SRZ ;  /* 0x00000000000e7805 */ /* 0x000fc6000001ff00 */
.L_x_3601:
        /* <DEDUP_REMOVED lines=37> */
.L_x_3595:
[----:B0-----:R-:W-:Y:S05]  /*2a20*/  BSYNC B0 ;  /* 0x0000000000007941 */ /* 0x001fea0003800000 */
.L_x_3594:
        /* <DEDUP_REMOVED lines=22> */
.L_x_3597:
[----:B0-----:R-:W-:Y:S05]  /*2b90*/  BSYNC B0 ;  /* 0x0000000000007941 */ /* 0x001fea0003800000 */
.L_x_3596:
        /* <DEDUP_REMOVED lines=37> */
[----:B------:R-:W-:Y:S02]  /*2df0*/  F2FP.PACK_AB R21, R9, R16 ;  /* 0x000000100915723e */ /* 0x000fe400000000ff */
[----:B------:R-:W-:-:S02]  /*2e00*/  LEA.HI.X R9, R0, c[0x0][0x164], R19, 0x1, P0 ;  /* 0x0000590000097a11 */ /* 0x000fc400000f0c13 */
[----:B------:R-:W-:Y:S01]  /*2e10*/  LEA.HI.X R5, R22, c[0x0][0x164], R25, 0x1, P2 ;  /* 0x0000590016057a11 */ /* 0x000fe200010f0c19 */
[----:B------:R0:W-:Y:S01]  /*2e20*/  STG.E.U16 [R2.64], R21 ;  /* 0x0000001502007986 */ /* 0x0001e2000c101524 */
[----:B------:R-:W-:Y:S02]  /*2e30*/  LEA.HI.X R7, R10, c[0x0][0x164], R7, 0x1, P3 ;  /* 0x000059000a077a11 */ /* 0x000fe400018f0c07 */
[----:B------:R-:W-:Y:S02]  /*2e40*/  F2FP.PACK_AB R13, R14, R13 ;  /* 0x0000000d0e0d723e */ /* 0x000fe400000000ff */
[----:B------:R-:W-:Y:S02]  /*2e50*/  PRMT R0, R21, 0x7632, R0 ;  /* 0x0000763215007816 */ /* 0x000fe40000000000 */
[----:B------:R-:W-:Y:S02]  /*2e60*/  LEA R10, P1, R11, c[0x0][0x160], 0x1 ;  /* 0x000058000b0a7a11 */ /* 0x000fe400078208ff */
[----:B------:R-:W-:Y:S01]  /*2e70*/  LEA R16, P2, R17, c[0x0][0x160], 0x1 ;  /* 0x0000580011107a11 */ /* 0x000fe200078408ff */
[----:B------:R1:W-:Y:S01]  /*2e80*/  STG.E.U16 [R4.64], R0 ;  /* 0x0000000004007986 */ /* 0x0003e2000c101524 */
[----:B------:R-:W-:-:S02]  /*2e90*/  F2FP.PACK_AB R12, R15, R12 ;  /* 0x0000000c0f0c723e */ /* 0x000fc400000000ff */
        /* <DEDUP_REMOVED lines=9> */
.L_x_3564:
        /* <DEDUP_REMOVED lines=19> */
.L_x_3590:
        /* <DEDUP_REMOVED lines=9> */
[----:B------:R-:W-:Y:S02]  /*30f0*/  IMAD.MOV.U32 R12, RZ, RZ, 0x1 ;  /* 0x00000001ff0c7424 */ /* 0x000fe400078e00ff */
[----:B------:R-:W-:-:S03]  /*3100*/  IMAD.MOV.U32 R13, RZ, RZ, RZ ;  /* 0x000000ffff0d7224 */ /* 0x000fc600078e00ff */
        /* <DEDUP_REMOVED lines=9> */
.L_x_3566:
[----:B------:R-:W-:Y:S01]  /*31a0*/  MOV R15, 0xff7fffff ;  /* 0xff7fffff000f7802 */ /* 0x000fe20000000f00 */
[----:B------:R-:W-:Y:S01]  /*31b0*/  IMAD.MOV.U32 R18, RZ, RZ, 0x10 ;  /* 0x00000010ff127424 */ /* 0x000fe200078e00ff */
[----:B------:R-:W-:Y:S01]  /*31c0*/  MOV R20, 0xffffffff ;  /* 0xffffffff00147802 */ /* 0x000fe20000000f00 */
[----:B------:R-:W-:Y:S01]  /*31d0*/  IMAD.MOV.U32 R17, RZ, RZ, 0x1f ;  /* 0x0000001fff117424 */ /* 0x000fe200078e00ff */
[----:B------:R-:W-:Y:S02]  /*31e0*/  MOV R10, 0x3200 ;  /* 0x00003200000a7802 */ /* 0x000fe40000000f00 */
[----:B------:R-:W-:Y:S05]  /*31f0*/  CALL.REL.NOINC `($__internal_86_$__cuda_sm70_shflsync_bfly_p) ;  /* 0x0000043000007944 */ /* 0x000fea0003c00000 */
[----:B-1----:R-:W-:Y:S01]  /*3200*/  IMAD.MOV.U32 R10, RZ, RZ, R15 ;  /* 0x000000ffff0a7224 */ /* 0x002fe200078e000f */
[----:B0-----:R-:W-:Y:S05]  /*3210*/  BRA `(.L_x_3598) ;  /* 0xffffd8b000007947 */ /* 0x001fea000383ffff */
.L_x_3567:
[----:B------:R-:W-:Y:S01]  /*3220*/  HFMA2.MMA R18, -RZ, RZ, 0, 4.76837158203125e-07 ;  /* 0x00000008ff127435 */ /* 0x000fe200000001ff */
[----:B------:R-:W-:Y:S01]  /*3230*/  IMAD.MOV.U32 R15, RZ, RZ, R14 ;  /* 0x000000ffff0f7224 */ /* 0x000fe200078e000e */
[----:B------:R-:W-:Y:S01]  /*3240*/  MOV R10, 0x3280 ;  /* 0x00003280000a7802 */ /* 0x000fe20000000f00 */
[----:B------:R-:W-:Y:S02]  /*3250*/  IMAD.MOV.U32 R17, RZ, RZ, 0x1f ;  /* 0x0000001fff117424 */ /* 0x000fe400078e00ff */
[----:B------:R-:W-:-:S02]  /*3260*/  IMAD.MOV.U32 R20, RZ, RZ, -0x1 ;  /* 0xffffffffff147424 */ /* 0x000fc400078e00ff */
[----:B------:R-:W-:Y:S05]  /*3270*/  CALL.REL.NOINC `($__internal_86_$__cuda_sm70_shflsync_bfly_p) ;  /* 0x000003b000007944 */ /* 0x000fea0003c00000 */
[----:B-1----:R-:W-:Y:S01]  /*3280*/  FMNMX.FTZ R12, R14, R15, !PT ;  /* 0x0000000f0e0c7209 */ /* 0x002fe20007810000 */
[----:B0-----:R-:W-:Y:S01]  /*3290*/  IMAD.MOV.U32 R17, RZ, RZ, 0x1f ;  /* 0x0000001fff117424 */ /* 0x001fe200078e00ff */
[----:B------:R-:W-:Y:S01]  /*32a0*/  MOV R18, 0x4 ;  /* 0x0000000400127802 */ /* 0x000fe20000000f00 */
[----:B------:R-:W-:Y:S01]  /*32b0*/  IMAD.MOV.U32 R20, RZ, RZ, -0x1 ;  /* 0xffffffffff147424 */ /* 0x000fe200078e00ff */
[----:B------:R-:W-:-:S02]  /*32c0*/  MOV R15, R12 ;  /* 0x0000000c000f7202 */ /* 0x000fc40000000f00 */
[----:B------:R-:W-:Y:S02]  /*32d0*/  MOV R10, 0x32f0 ;  /* 0x000032f0000a7802 */ /* 0x000fe40000000f00 */
[----:B------:R-:W-:Y:S05]  /*32e0*/  CALL.REL.NOINC `($__internal_86_$__cuda_sm70_shflsync_bfly_p) ;  /* 0x0000034000007944 */ /* 0x000fea0003c00000 */
[----:B-1----:R-:W-:Y:S01]  /*32f0*/  FMNMX.FTZ R12, R12, R15, !PT ;  /* 0x0000000f0c0c7209 */ /* 0x002fe20007810000 */
[----:B0-----:R-:W-:Y:S01]  /*3300*/  IMAD.MOV.U32 R18, RZ, RZ, 0x2 ;  /* 0x00000002ff127424 */ /* 0x001fe200078e00ff */
[----:B------:R-:W-:Y:S01]  /*3310*/  MOV R20, 0xffffffff ;  /* 0xffffffff00147802 */ /* 0x000fe20000000f00 */
[----:B------:R-:W-:Y:S01]  /*3320*/  IMAD.MOV.U32 R17, RZ, RZ, 0x1f ;  /* 0x0000001fff117424 */ /* 0x000fe200078e00ff */
[----:B------:R-:W-:Y:S01]  /*3330*/  MOV R10, 0x3360 ;  /* 0x00003360000a7802 */ /* 0x000fe20000000f00 */
[----:B------:R-:W-:Y:S02]  /*3340*/  IMAD.MOV.U32 R15, RZ, RZ, R12 ;  /* 0x000000ffff0f7224 */ /* 0x000fe400078e000c */
[----:B------:R-:W-:Y:S05]  /*3350*/  CALL.REL.NOINC `($__internal_86_$__cuda_sm70_shflsync_bfly_p) ;  /* 0x000002d000007944 */ /* 0x000fea0003c00000 */
[----:B-1----:R-:W-:Y:S01]  /*3360*/  IMAD.MOV.U32 R11, RZ, RZ, R15 ;  /* 0x000000ffff0b7224 */ /* 0x002fe200078e000f */
[----:B0-----:R-:W-:Y:S05]  /*3370*/  BRA `(.L_x_3599) ;  /* 0xffffd7d000007947 */ /* 0x001fea000383ffff */
.L_x_3592:
[----:B------:R-:W-:Y:S01]  /*3380*/  HFMA2.MMA R15, -RZ, RZ, 0, 0 ;  /* 0x00000000ff0f7435 */ /* 0x000fe200000001ff */
[----:B------:R-:W-:Y:S01]  /*3390*/  IMAD.MOV.U32 R18, RZ, RZ, 0x1 ;  /* 0x00000001ff127424 */ /* 0x000fe200078e00ff */
[----:B------:R-:W-:Y:S01]  /*33a0*/  MOV R20, 0xffffffff ;  /* 0xffffffff00147802 */ /* 0x000fe20000000f00 */
[----:B------:R-:W-:Y:S01]  /*33b0*/  IMAD.MOV.U32 R17, RZ, RZ, 0x1f ;  /* 0x0000001fff117424 */ /* 0x000fe200078e00ff */
[----:B0-----:R-:W-:-:S02]  /*33c0*/  MOV R10, 0x33e0 ;  /* 0x000033e0000a7802 */ /* 0x001fc40000000f00 */
[----:B------:R-:W-:Y:S05]  /*33d0*/  CALL.REL.NOINC `($__internal_86_$__cuda_sm70_shflsync_bfly_p) ;  /* 0x0000025000007944 */ /* 0x000fea0003c00000 */
[----:B-1----:R-:W-:Y:S01]  /*33e0*/  IMAD.MOV.U32 R16, RZ, RZ, R15 ;  /* 0x000000ffff107224 */ /* 0x002fe200078e000f */
[----:B0-----:R-:W-:Y:S05]  /*33f0*/  BRA `(.L_x_3600) ;  /* 0xfffff38000007947 */ /* 0x001fea000383ffff */
.L_x_3593:
[----:B------:R-:W-:Y:S01]  /*3400*/  HFMA2.MMA R18, -RZ, RZ, 0, 5.9604644775390625e-08 ;  /* 0x00000001ff127435 */ /* 0x000fe200000001ff */
[----:B------:R-:W-:Y:S01]  /*3410*/  IMAD.MOV.U32 R15, RZ, RZ, RZ ;  /* 0x000000ffff0f7224 */ /* 0x000fe200078e00ff */
[----:B------:R-:W-:Y:S01]  /*3420*/  MOV R10, 0x3460 ;  /* 0x00003460000a7802 */ /* 0x000fe20000000f00 */
[----:B------:R-:W-:-:S02]  /*3430*/  IMAD.MOV.U32 R17, RZ, RZ, 0x1f ;  /* 0x0000001fff117424 */ /* 0x000fc400078e00ff */
[----:B------:R-:W-:Y:S02]  /*3440*/  IMAD.MOV.U32 R20, RZ, RZ, -0x1 ;  /* 0xffffffffff147424 */ /* 0x000fe400078e00ff */
[----:B------:R-:W-:Y:S05]  /*3450*/  CALL.REL.NOINC `($__internal_86_$__cuda_sm70_shflsync_bfly_p) ;  /* 0x000001d000007944 */ /* 0x000fea0003c00000 */
[----:B-1----:R-:W-:Y:S01]  /*3460*/  FADD.FTZ R9, RZ, R15 ;  /* 0x0000000fff097221 */ /* 0x002fe20000010000 */
[----:B------:R-:W-:Y:S01]  /*3470*/  MOV R15, RZ ;  /* 0x000000ff000f7202 */ /* 0x000fe20000000f00 */
[----:B0-----:R-:W-:Y:S01]  /*3480*/  IMAD.MOV.U32 R18, RZ, RZ, 0x1 ;  /* 0x00000001ff127424 */ /* 0x001fe200078e00ff */
[----:B------:R-:W-:Y:S01]  /*3490*/  MOV R20, 0xffffffff ;  /* 0xffffffff00147802 */ /* 0x000fe20000000f00 */
[----:B------:R-:W-:Y:S01]  /*34a0*/  IMAD.MOV.U32 R17, RZ, RZ, 0x1f ;  /* 0x0000001fff117424 */ /* 0x000fe200078e00ff */
[----:B------:R-:W-:Y:S02]  /*34b0*/  MOV R10, 0x34d0 ;  /* 0x000034d0000a7802 */ /* 0x000fe40000000f00 */
[----:B------:R-:W-:Y:S05]  /*34c0*/  CALL.REL.NOINC `($__internal_86_$__cuda_sm70_shflsync_bfly_p) ;  /* 0x0000016000007944 */ /* 0x000fea0003c00000 */
[----:B0-----:R-:W-:Y:S01]  /*34d0*/  HFMA2.MMA R17, -RZ, RZ, 0, 1.847743988037109375e-06 ;  /* 0x0000001fff117435 */ /* 0x001fe200000001ff */
[----:B-1----:R-:W-:Y:S01]  /*34e0*/  FADD.FTZ R13, RZ, R15 ;  /* 0x0000000fff0d7221 */ /* 0x002fe20000010000 */
[----:B------:R-:W-:Y:S01]  /*34f0*/  MOV R10, 0x3540 ;  /* 0x00003540000a7802 */ /* 0x000fe20000000f00 */
[----:B------:R-:W-:Y:S02]  /*3500*/  IMAD.MOV.U32 R15, RZ, RZ, RZ ;  /* 0x000000ffff0f7224 */ /* 0x000fe400078e00ff */
[----:B------:R-:W-:-:S02]  /*3510*/  IMAD.MOV.U32 R18, RZ, RZ, 0x1 ;  /* 0x00000001ff127424 */ /* 0x000fc400078e00ff */
[----:B------:R-:W-:Y:S02]  /*3520*/  IMAD.MOV.U32 R20, RZ, RZ, -0x1 ;  /* 0xffffffffff147424 */ /* 0x000fe400078e00ff */
[----:B------:R-:W-:Y:S05]  /*3530*/  CALL.REL.NOINC `($__internal_86_$__cuda_sm70_shflsync_bfly_p) ;  /* 0x000000f000007944 */ /* 0x000fea0003c00000 */
[----:B-1----:R-:W-:Y:S01]  /*3540*/  FADD.FTZ R14, RZ, R15 ;  /* 0x0000000fff0e7221 */ /* 0x002fe20000010000 */
[----:B0-----:R-:W-:Y:S01]  /*3550*/  MOV R18, 0x1 ;  /* 0x0000000100127802 */ /* 0x001fe20000000f00 */
[----:B------:R-:W-:Y:S01]  /*3560*/  IMAD.MOV.U32 R15, RZ, RZ, RZ ;  /* 0x000000ffff0f7224 */ /* 0x000fe200078e00ff */
[----:B------:R-:W-:Y:S01]  /*3570*/  MOV R10, 0x35b0 ;  /* 0x000035b0000a7802 */ /* 0x000fe20000000f00 */
[----:B------:R-:W-:Y:S02]  /*3580*/  IMAD.MOV.U32 R17, RZ, RZ, 0x1f ;  /* 0x0000001fff117424 */ /* 0x000fe400078e00ff */
[----:B------:R-:W-:Y:S02]  /*3590*/  IMAD.MOV.U32 R20, RZ, RZ, -0x1 ;  /* 0xffffffffff147424 */ /* 0x000fe400078e00ff */
[----:B------:R-:W-:Y:S05]  /*35a0*/  CALL.REL.NOINC `($__internal_86_$__cuda_sm70_shflsync_bfly_p) ;  /* 0x0000008000007944 */ /* 0x000fea0003c00000 */
[----:B-1----:R-:W-:Y:S01]  /*35b0*/  FADD.FTZ R12, RZ, R15 ;  /* 0x0000000fff0c7221 */ /* 0x002fe20000010000 */
[----:B------:R-:W-:Y:S01]  /*35c0*/  HFMA2.MMA R15, -RZ, RZ, 0, 0 ;  /* 0x00000000ff0f7435 */ /* 0x000fe200000001ff */
[----:B0-----:R-:W-:Y:S01]  /*35d0*/  IMAD.MOV.U32 R18, RZ, RZ, 0x1 ;  /* 0x00000001ff127424 */ /* 0x001fe200078e00ff */
[----:B------:R-:W-:Y:S01]  /*35e0*/  MOV R20, 0xffffffff ;  /* 0xffffffff00147802 */ /* 0x000fe20000000f00 */
[----:B------:R-:W-:Y:S01]  /*35f0*/  IMAD.MOV.U32 R17, RZ, RZ, 0x1f ;  /* 0x0000001fff117424 */ /* 0x000fe200078e00ff */
[----:B------:R-:W-:-:S02]  /*3600*/  MOV R10, 0x3620 ;  /* 0x00003620000a7802 */ /* 0x000fc40000000f00 */
[----:B------:R-:W-:Y:S05]  /*3610*/  CALL.REL.NOINC `($__internal_86_$__cuda_sm70_shflsync_bfly_p) ;  /* 0x0000001000007944 */ /* 0x000fea0003c00000 */
[----:B01----:R-:W-:Y:S05]  /*3620*/  BRA `(.L_x_3601) ;  /* 0xfffff1a000007947 */ /* 0x003fea000383ffff */
        .weak           $__internal_86_$__cuda_sm70_shflsync_bfly_p
        .type           $__internal_86_$__cuda_sm70_shflsync_bfly_p,@function
        .size           $__internal_86_$__cuda_sm70_shflsync_bfly_p,(.L_x_23253 - $__internal_86_$__cuda_sm70_shflsync_bfly_p)
$__internal_86_$__cuda_sm70_shflsync_bfly_p:
[----:B------:R-:W-:Y:S01]  /*3630*/  IMAD.MOV.U32 R11, RZ, RZ, 0x0 ;  /* 0x00000000ff0b7424 */ /* 0x000fe200078e00ff */
[----:B------:R-:W-:Y:S04]  /*3640*/  WARPSYNC R20 ;  /* 0x0000001400007348 */ /* 0x000fe80003800000 */
[----:B------:R0:W1:Y:S01]  /*3650*/  SHFL.BFLY PT, R15, R15, R18, R17 ;  /* 0x0c0000120f0f7389 */ /* 0x00006200000e0011 */
[----:B------:R-:W-:Y:S05]  /*3660*/  RET.REL.NODEC R10 `(_ZN4vllm25paged_attention_v1_kernelIthLi96ELi16ELi128ELNS_18Fp8KVCacheDataTypeE2ELb1EEEvPT_PKS2_PKT0_S8_ifPKiSA_iPKfiiiSC_SC_iiiii) ;  /* 0xffffc9900a007950 */ /* 0x000fea0003c3ffff */
.L_x_3602:
        /* <DEDUP_REMOVED lines=9> */
.L_x_23253:


//--------------------- .text._ZN4vllm25paged_attention_v1_kernelIthLi80ELi16ELi128ELNS_18Fp8KVCacheDataTypeE2ELb1EEEvPT_PKS2_PKT0_S8_ifPKiSA_iPKfiiiSC_SC_iiiii --------------------------
	.section	.text._ZN4vllm25paged_attention_v1_kernelIthLi80ELi16ELi128ELNS_18Fp8KVCacheDataTypeE2ELb1EEEvPT_PKS2_PKT0_S8_ifPKiSA_iPKfiiiSC_SC_iiiii,"ax",@progbits
	.sectioninfo	@"SHI_REGISTERS=32"
	.align	128
        .global         _ZN4vllm25paged_attention_v1_kernelIthLi80ELi16ELi128ELNS_18Fp8KVCacheDataTypeE2ELb1EEEvPT_PKS2_PKT0_S8_ifPKiSA_iPKfiiiSC_SC_iiiii
        .type           _ZN4vllm25paged_attention_v1_kernelIthLi80ELi16ELi128ELNS_18Fp8KVCacheDataTypeE2ELb1EEEvPT_PKS2_PKT0_S8_ifPKiSA_iPKfiiiSC_SC_iiiii,@function
        .size           _ZN4vllm25paged_attention_v1_kernelIthLi80ELi16ELi128ELNS_18Fp8KVCacheDataTypeE2ELb1EEEvPT_PKS2_PKT0_S8_ifPKiSA_iPKfiiiSC_SC_iiiii,(.L_x_23254 - _ZN4vllm25paged_attention_v1_kernelIthLi80ELi16ELi128ELNS_18Fp8KVCacheDataTypeE2ELb1EEEvPT_PKS2_PKT0_S8_ifPKiSA_iPKfiiiSC_SC_iiiii)
        .other          _ZN4vllm25paged_attention_v1_kernelIthLi80ELi16ELi128ELNS_18Fp8KVCacheDataTypeE2ELb1EEEvPT_PKS2_PKT0_S8_ifPKiSA_iPKfiiiSC_SC_iiiii,@"STO_CUDA_ENTRY STV_DEFAULT"
_ZN4vllm25paged_attention_v1_kernelIthLi80ELi16ELi128ELNS_18Fp8KVCacheDataTypeE2ELb1EEEvPT_PKS2_PKT0_S8_ifPKiSA_iPKfiiiSC_SC_iiiii:
.text._ZN4vllm25paged_attention_v1_kernelIthLi80ELi16ELi128ELNS_18Fp8KVCacheDataTypeE2ELb1EEEvPT_PKS2_PKT0_S8_ifPKiSA_iPKfiiiSC_SC_iiiii:
        /* <DEDUP_REMOVED lines=105> */
.L_x_3603:
[----:B-1----:R-:W-:-:S05]  /*0690*/  MOV R8, c[0x0][0xc] ;  /* 0x0000030000087a02 */ /* 0x002fca0000000f00 */
[----:B------:R-:W-:-:S04]  /*06a0*/  IMAD R8, R8, c[0x0][0x1c8], R3 ;  /* 0x0000720008087a24 */ /* 0x000fc800078e0203 */
[----:B------:R-:W-:-:S03]  /*06b0*/  IMAD R8, R8, c[0x0][0x1d8], RZ ;  /* 0x0000760008087a24 */ /* 0x000fc600078e02ff */
.L_x_3604:
        /* <DEDUP_REMOVED lines=25> */
.L_x_3608:
        /* <DEDUP_REMOVED lines=37> */
.L_x_3606:
[----:B------:R-:W-:Y:S05]  /*0aa0*/  BSYNC B7 ;  /* 0x0000000000077941 */ /* 0x000fea0003800000 */
.L_x_3605:
[----:B------:R-:W-:Y:S05]  /*0ab0*/  BRA.DIV ~URZ, `(.L_x_3609) ;  /* 0x000026127f007947 */ /* 0x000fea000b800000 */
[----:B------:R-:W-:-:S05]  /*0ac0*/  IMAD.MOV.U32 R10, RZ, RZ, -0x800001 ;  /* 0xff7fffffff0a7424 */ /* 0x000fca00078e00ff */
.L_x_3641:
        /* <DEDUP_REMOVED lines=8> */
.L_x_3642:
        /* <DEDUP_REMOVED lines=28> */
.L_x_3615:
        /* <DEDUP_REMOVED lines=11> */
.L_x_3614:
[----:B------:R-:W-:Y:S05]  /*0dc0*/  BSYNC B1 ;  /* 0x0000000000017941 */ /* 0x000fea0003800000 */
.L_x_3613:
        /* <DEDUP_REMOVED lines=10> */
.L_x_3618:
        /* <DEDUP_REMOVED lines=100> */
.L_x_3617:
[----:B------:R-:W-:Y:S05]  /*14b0*/  BSYNC B1 ;  /* 0x0000000000017941 */ /* 0x000fea0003800000 */
.L_x_3616:
        /* <DEDUP_REMOVED lines=55> */
.L_x_3620:
[----:B------:R-:W-:Y:S05]  /*1830*/  BSYNC B1 ;  /* 0x0000000000017941 */ /* 0x000fea0003800000 */
.L_x_3619:
        /* <DEDUP_REMOVED lines=26> */
.L_x_3612:
[----:B------:R-:W-:Y:S05]  /*19e0*/  BSYNC B0 ;  /* 0x0000000000007941 */ /* 0x000fea0003800000 */
.L_x_3611:
        /* <DEDUP_REMOVED lines=35> */
[----:B------:R-:W-:Y:S02]  /*1c20*/  LEA R13, R2, 0x20, 0x2 ;  /* 0x00000020020d7811 */ /* 0x000fe400078e10ff */
[----:B------:R-:W-:-:S03]  /*1c30*/  MOV R12, R2 ;  /* 0x00000002000c7202 */ /* 0x000fc60000000f00 */
.L_x_3625:
        /* <DEDUP_REMOVED lines=8> */
.L_x_3624:
[----:B------:R-:W-:Y:S05]  /*1cc0*/  BSYNC B1 ;  /* 0x0000000000017941 */ /* 0x000fea0003800000 */
.L_x_3623:
        /* <DEDUP_REMOVED lines=10> */
.L_x_3628:
        /* <DEDUP_REMOVED lines=52> */
.L_x_3627:
[----:B------:R-:W-:Y:S05]  /*20b0*/  BSYNC B1 ;  /* 0x0000000000017941 */ /* 0x000fea0003800000 */
.L_x_3626:
        /* <DEDUP_REMOVED lines=31> */
.L_x_3630:
[----:B------:R-:W-:Y:S05]  /*22b0*/  BSYNC B1 ;  /* 0x0000000000017941 */ /* 0x000fea0003800000 */
.L_x_3629:
        /* <DEDUP_REMOVED lines=14> */
.L_x_3622:
[----:B------:R-:W-:Y:S05]  /*23a0*/  BSYNC B0 ;  /* 0x0000000000007941 */ /* 0x000fea0003800000 */
.L_x_3621:
        /* <DEDUP_REMOVED lines=20> */
[----:B-1----:R-:W-:-:S04]  /*24f0*/  HFMA2.MMA R14, -RZ, RZ, 0, 0 ;  /* 0x00000000ff0e7435 */ /* 0x002fc800000001ff */
[----:B------:R-:W-:Y:S02]  /*2500*/  IMAD R17, R17, R10, RZ ;  /* 0x0000000a11117224 */ /* 0x000fe400078e02ff */
[----:B---3--:R-:W-:Y:S02]  /*2510*/  IMAD.MOV R18, RZ, RZ, -R15 ;  /* 0x000000ffff127224 */ /* 0x008fe400078e0a0f */
[----:B------:R-:W-:-:S04]  /*2520*/  IMAD.HI.U32 R12, R13, R17, R12 ;  /* 0x000000110d0c7227 */ /* 0x000fc800078e000c */
[----:B------:R-:W-:-:S04]  /*2530*/  IMAD R11, R18, R5, RZ ;  /* 0x00000005120b7224 */ /* 0x000fc800078e02ff */
[----:B------:R-:W-:-:S04]  /*2540*/  IMAD.HI.U32 R14, R15, R11, R14 ;  /* 0x0000000b0f0e7227 */ /* 0x000fc800078e000e */
.L_x_3634:
        /* <DEDUP_REMOVED lines=32> */
.L_x_3632:
[----:B------:R-:W-:Y:S05]  /*2750*/  BSYNC B6 ;  /* 0x0000000000067941 */ /* 0x000fea0003800000 */
.L_x_3631:
[----:B------:R-:W-:Y:S05]  /*2760*/  BRA.DIV ~URZ, `(.L_x_3635) ;  /* 0x00000b227f007947 */ /* 0x000fea000b800000 */
[----:B------:R-:W-:-:S04]  /*2770*/  IMAD.MOV.U32 R9, RZ, RZ, RZ ;  /* 0x000000ffff097224 */ /* 0x000fc800078e00ff */
.L_x_3643:
[----:B------:R-:W-:Y:S01]  /*2780*/  FADD.FTZ R9, RZ, R9 ;  /* 0x00000009ff097221 */ /* 0x000fe20000010000 */
[----:B------:R-:W-:Y:S05]  /*2790*/  BRA.DIV ~URZ, `(.L_x_3636) ;  /* 0x00000b727f007947 */ /* 0x000fea000b800000 */
[----:B------:R-:W-:Y:S01]  /*27a0*/  MOV R8, RZ ;  /* 0x000000ff00087202 */ /* 0x000fe20000000f00 */
[----:B------:R-:W-:Y:S01]  /*27b0*/  CS2R R4, SRZ ;  /* 0x0000000000047805 */ /* 0x000fe2000001ff00 */
[----:B0-----:R-:W-:Y:S02]  /*27c0*/  IMAD.MOV.U32 R10, RZ, RZ, RZ ;  /* 0x000000ffff0a7224 */ /* 0x001fe400078e00ff */
.L_x_3644:
        /* <DEDUP_REMOVED lines=34> */
.L_x_3638:
[----:B0-----:R-:W-:Y:S05]  /*29f0*/  BSYNC B0 ;  /* 0x0000000000007941 */ /* 0x001fea0003800000 */
.L_x_3637:
        /* <DEDUP_REMOVED lines=19> */
.L_x_3640:
[----:B0-----:R-:W-:Y:S05]  /*2b30*/  BSYNC B0 ;  /* 0x0000000000007941 */ /* 0x001fea0003800000 */
.L_x_3639:
        /* <DEDUP_REMOVED lines=28> */
[C---:B------:R-:W-:Y:S02]  /*2d00*/  LEA R10, P0, R14.reuse, c[0x0][0x160], 0x1 ;  /* 0x000058000e0a7a11 */ /* 0x040fe400078008ff */
[-C--:B------:R-:W-:Y:S02]  /*2d10*/  LEA.HI.X.SX32 R19, R11, R20.reuse, 0x1, P3 ;  /* 0x000000140b137211 */ /* 0x080fe400018f0eff */
[----:B------:R-:W-:Y:S02]  /*2d20*/  LEA.HI.X R11, R14, c[0x0][0x164], R17, 0x1, P0 ;  /* 0x000059000e0b7a11 */ /* 0x000fe400000f0c11 */
[----:B------:R-:W-:Y:S02]  /*2d30*/  LEA.HI.X.SX32 R15, R12, R20, 0x1, P1 ;  /* 0x000000140c0f7211 */ /* 0x000fe400008f0eff */
[----:B------:R-:W-:-:S02]  /*2d40*/  F2FP.PACK_AB R17, R8, R9 ;  /* 0x000000090811723e */ /* 0x000fc400000000ff */
[----:B------:R-:W-:Y:S02]  /*2d50*/  LEA R12, P0, R0, c[0x0][0x160], 0x1 ;  /* 0x00005800000c7a11 */ /* 0x000fe400078008ff */
[----:B------:R-:W-:Y:S01]  /*2d60*/  LEA.HI.X.SX32 R18, R13, R20, 0x1, P2 ;  /* 0x000000140d127211 */ /* 0x000fe200010f0eff */
[----:B------:R0:W-:Y:S01]  /*2d70*/  STG.E.U16 [R6.64], R17 ;  /* 0x0000001106007986 */ /* 0x0001e2000c101524 */
[----:B------:R-:W-:Y:S02]  /*2d80*/  LEA R14, P1, R3, c[0x0][0x160], 0x1 ;  /* 0x00005800030e7a11 */ /* 0x000fe400078208ff */
[----:B------:R-:W-:Y:S02]  /*2d90*/  F2FP.PACK_AB R4, R5, R4 ;  /* 0x000000040504723e */ /* 0x000fe400000000ff */
[----:B------:R-:W-:Y:S02]  /*2da0*/  LEA R8, P2, R16, c[0x0][0x160], 0x1 ;  /* 0x0000580010087a11 */ /* 0x000fe400078408ff */
[----:B------:R-:W-:-:S02]  /*2db0*/  PRMT R5, R17, 0x7632, R5 ;  /* 0x0000763211057816 */ /* 0x000fc40000000005 */
[----:B------:R-:W-:Y:S02]  /*2dc0*/  LEA.HI.X R13, R0, c[0x0][0x164], R15, 0x1, P0 ;  /* 0x00005900000d7a11 */ /* 0x000fe400000f0c0f */
[----:B------:R-:W-:Y:S01]  /*2dd0*/  LEA.HI.X R15, R3, c[0x0][0x164], R18, 0x1, P1 ;  /* 0x00005900030f7a11 */ /* 0x000fe200008f0c12 */
[----:B------:R-:W-:Y:S01]  /*2de0*/  STG.E.U16 [R10.64], R5 ;  /* 0x000000050a007986 */ /* 0x000fe2000c101524 */
[----:B0-----:R-:W-:Y:S02]  /*2df0*/  PRMT R7, R4, 0x7632, R7 ;  /* 0x0000763204077816 */ /* 0x001fe40000000007 */
[----:B------:R-:W-:Y:S01]  /*2e00*/  LEA.HI.X R9, R16, c[0x0][0x164], R19, 0x1, P2 ;  /* 0x0000590010097a11 */ /* 0x000fe200010f0c13 */
[----:B------:R-:W-:Y:S01]  /*2e10*/  STG.E.U16 [R12.64], R4 ;  /* 0x000000040c007986 */ /* 0x000fe2000c101524 */
[----:B------:R-:W-:-:S03]  /*2e20*/  F2FP.PACK_AB R2, RZ, R2 ;  /* 0x00000002ff02723e */ /* 0x000fc600000000ff */
[----:B------:R-:W-:Y:S04]  /*2e30*/  STG.E.U16 [R14.64], R7 ;  /* 0x000000070e007986 */ /* 0x000fe8000c101524 */
[----:B------:R-:W-:Y:S01]  /*2e40*/  STG.E.U16 [R8.64], R2 ;  /* 0x0000000208007986 */ /* 0x000fe2000c101524 */
[----:B------:R-:W-:Y:S05]  /*2e50*/  EXIT ;  /* 0x000000000000794d */ /* 0x000fea0003800000 */
.L_x_3607:
        /* <DEDUP_REMOVED lines=19> */
.L_x_3633:
[----:B------:R-:W-:Y:S01]  /*2f90*/  MOV R2, 0x0 ;  /* 0x0000000000027802 */ /* 0x000fe20000000f00 */
[----:B------:R-:W-:Y:S01]  /*2fa0*/  HFMA2.MMA R8, -RZ, RZ, 0, 3.2007694244384765625e-05 ;  /* 0x00000219ff087435 */ /* 0x000fe200000001ff */
[----:B------:R-:W-:Y:S01]  /*2fb0*/  IMAD.MOV.U32 R4, RZ, RZ, c[0x4][0x178] ;  /* 0x01005e00ff047624 */ /* 0x000fe200078e00ff */
[----:B------:R-:W-:Y:S01]  /*2fc0*/  MOV R5, c[0x4][0x17c] ;  /* 0x01005f0000057a02 */ /* 0x000fe20000000f00 */
[----:B------:R-:W-:Y:S01]  /*2fd0*/  IMAD.MOV.U32 R6, RZ, RZ, c[0x4][0x180] ;  /* 0x01006000ff067624 */ /* 0x000fe200078e00ff */
[----:B------:R-:W-:Y:S01]  /*2fe0*/  MOV R12, 0x1 ;  /* 0x00000001000c7802 */ /* 0x000fe20000000f00 */
[----:B------:R-:W0:Y:S01]  /*2ff0*/  LDC.64 R2, c[0x4][R2] ;  /* 0x0100000002027b82 */ /* 0x000e220000000a00 */
[----:B------:R-:W-:Y:S02]  /*3000*/  IMAD.MOV.U32 R7, RZ, RZ, c[0x4][0x184] ;  /* 0x01006100ff077624 */ /* 0x000fe400078e00ff */
[----:B------:R-:W-:Y:S02]  /*3010*/  IMAD.MOV.U32 R10, RZ, RZ, c[0x4][0x70] ;  /* 0x01001c00ff0a7624 */ /* 0x000fe400078e00ff */
[----:B------:R-:W-:-:S02]  /*3020*/  IMAD.MOV.U32 R11, RZ, RZ, c[0x4][0x74] ;  /* 0x01001d00ff0b7624 */ /* 0x000fc400078e00ff */
        /* <DEDUP_REMOVED lines=10> */
.L_x_3609:
[----:B------:R-:W-:Y:S01]  /*30d0*/  HFMA2.MMA R15, -RZ, RZ, 0, 9.5367431640625e-07 ;  /* 0x00000010ff0f7435 */ /* 0x000fe200000001ff */
[----:B------:R-:W-:Y:S01]  /*30e0*/  IMAD.MOV.U32 R12, RZ, RZ, -0x800001 ;  /* 0xff7fffffff0c7424 */ /* 0x000fe200078e00ff */
[----:B------:R-:W-:Y:S01]  /*30f0*/  MOV R10, 0x3130 ;  /* 0x00003130000a7802 */ /* 0x000fe20000000f00 */
[----:B------:R-:W-:Y:S02]  /*3100*/  IMAD.MOV.U32 R14, RZ, RZ, 0x1f ;  /* 0x0000001fff0e7424 */ /* 0x000fe400078e00ff */
[----:B------:R-:W-:Y:S02]  /*3110*/  IMAD.MOV.U32 R17, RZ, RZ, -0x1 ;  /* 0xffffffffff117424 */ /* 0x000fe400078e00ff */
[----:B------:R-:W-:Y:S05]  /*3120*/  CALL.REL.NOINC `($__internal_87_$__cuda_sm70_shflsync_bfly_p) ;  /* 0x000003b000007944 */ /* 0x000fea0003c00000 */
[----:B-1----:R-:W-:Y:S01]  /*3130*/  MOV R10, R14 ;  /* 0x0000000e000a7202 */ /* 0x002fe20000000f00 */
[----:B0-----:R-:W-:Y:S05]  /*3140*/  BRA `(.L_x_3641) ;  /* 0xffffd98000007947 */ /* 0x001fea000383ffff */
.L_x_3610:
[----:B------:R-:W-:Y:S01]  /*3150*/  HFMA2.MMA R14, -RZ, RZ, 0, 1.847743988037109375e-06 ;  /* 0x0000001fff0e7435 */ /* 0x000fe200000001ff */
[----:B------:R-:W-:Y:S01]  /*3160*/  IMAD.MOV.U32 R12, RZ, RZ, R19 ;  /* 0x000000ffff0c7224 */ /* 0x000fe200078e0013 */
[----:B------:R-:W-:Y:S01]  /*3170*/  MOV R10, 0x31b0 ;  /* 0x000031b0000a7802 */ /* 0x000fe20000000f00 */
[----:B------:R-:W-:Y:S02]  /*3180*/  IMAD.MOV.U32 R15, RZ, RZ, 0x8 ;  /* 0x00000008ff0f7424 */ /* 0x000fe400078e00ff */
[----:B------:R-:W-:-:S02]  /*3190*/  IMAD.MOV.U32 R17, RZ, RZ, -0x1 ;  /* 0xffffffffff117424 */ /* 0x000fc400078e00ff */
[----:B------:R-:W-:Y:S05]  /*31a0*/  CALL.REL.NOINC `($__internal_87_$__cuda_sm70_shflsync_bfly_p) ;  /* 0x0000033000007944 */ /* 0x000fea0003c00000 */
[----:B01----:R-:W-:Y:S01]  /*31b0*/  FMNMX.FTZ R12, R19, R14, !PT ;  /* 0x0000000e130c7209 */ /* 0x003fe20007810000 */
[----:B------:R-:W-:Y:S01]  /*31c0*/  IMAD.MOV.U32 R15, RZ, RZ, 0x4 ;  /* 0x00000004ff0f7424 */ /* 0x000fe200078e00ff */
[----:B------:R-:W-:Y:S01]  /*31d0*/  MOV R14, 0x1f ;  /* 0x0000001f000e7802 */ /* 0x000fe20000000f00 */
[----:B------:R-:W-:Y:S01]  /*31e0*/  IMAD.MOV.U32 R17, RZ, RZ, -0x1 ;  /* 0xffffffffff117424 */ /* 0x000fe200078e00ff */
[----:B------:R-:W-:-:S02]  /*31f0*/  MOV R10, 0x3210 ;  /* 0x00003210000a7802 */ /* 0x000fc40000000f00 */
[----:B------:R-:W-:Y:S05]  /*3200*/  CALL.REL.NOINC `($__internal_87_$__cuda_sm70_shflsync_bfly_p) ;  /* 0x000002d000007944 */ /* 0x000fea0003c00000 */
[----:B01----:R-:W-:Y:S01]  /*3210*/  FMNMX.FTZ R12, R12, R14, !PT ;  /* 0x0000000e0c0c7209 */ /* 0x003fe20007810000 */
[----:B------:R-:W-:Y:S01]  /*3220*/  HFMA2.MMA R14, -RZ, RZ, 0, 1.847743988037109375e-06 ;  /* 0x0000001fff0e7435 */ /* 0x000fe200000001ff */
[----:B------:R-:W-:Y:S01]  /*3230*/  IMAD.MOV.U32 R15, RZ, RZ, 0x2 ;  /* 0x00000002ff0f7424 */ /* 0x000fe200078e00ff */
[----:B------:R-:W-:Y:S01]  /*3240*/  MOV R10, 0x3270 ;  /* 0x00003270000a7802 */ /* 0x000fe20000000f00 */
[----:B------:R-:W-:-:S03]  /*3250*/  IMAD.MOV.U32 R17, RZ, RZ, -0x1 ;  /* 0xffffffffff117424 */ /* 0x000fc600078e00ff */
[----:B------:R-:W-:Y:S05]  /*3260*/  CALL.REL.NOINC `($__internal_87_$__cuda_sm70_shflsync_bfly_p) ;  /* 0x0000027000007944 */ /* 0x000fea0003c00000 */
[----:B-1----:R-:W-:Y:S01]  /*3270*/  IMAD.MOV.U32 R11, RZ, RZ, R14 ;  /* 0x000000ffff0b7224 */ /* 0x002fe200078e000e */
[----:B0-----:R-:W-:Y:S05]  /*3280*/  BRA `(.L_x_3642) ;  /* 0xffffd8c000007947 */ /* 0x001fea000383ffff */
.L_x_3635:
[----:B0-----:R-:W-:Y:S01]  /*3290*/  MOV R12, RZ ;  /* 0x000000ff000c7202 */ /* 0x001fe20000000f00 */
[----:B------:R-:W-:Y:S01]  /*32a0*/  IMAD.MOV.U32 R15, RZ, RZ, 0x1 ;  /* 0x00000001ff0f7424 */ /* 0x000fe200078e00ff */
[----:B------:R-:W-:Y:S01]  /*32b0*/  MOV R17, 0xffffffff ;  /* 0xffffffff00117802 */ /* 0x000fe20000000f00 */
[----:B------:R-:W-:Y:S01]  /*32c0*/  IMAD.MOV.U32 R14, RZ, RZ, 0x1f ;  /* 0x0000001fff0e7424 */ /* 0x000fe200078e00ff */
[----:B------:R-:W-:-:S02]  /*32d0*/  MOV R10, 0x32f0 ;  /* 0x000032f0000a7802 */ /* 0x000fc40000000f00 */
[----:B------:R-:W-:Y:S05]  /*32e0*/  CALL.REL.NOINC `($__internal_87_$__cuda_sm70_shflsync_bfly_p) ;  /* 0x000001f000007944 */ /* 0x000fea0003c00000 */
[----:B-1----:R-:W-:Y:S01]  /*32f0*/  IMAD.MOV.U32 R9, RZ, RZ, R14 ;  /* 0x000000ffff097224 */ /* 0x002fe200078e000e */
[----:B0-----:R-:W-:Y:S05]  /*3300*/  BRA `(.L_x_3643) ;  /* 0xfffff47000007947 */ /* 0x001fea000383ffff */
.L_x_3636:
[----:B------:R-:W-:Y:S01]  /*3310*/  HFMA2.MMA R15, -RZ, RZ, 0, 5.9604644775390625e-08 ;  /* 0x00000001ff0f7435 */ /* 0x000fe200000001ff */
[----:B0-----:R-:W-:Y:S01]  /*3320*/  IMAD.MOV.U32 R12, RZ, RZ, RZ ;  /* 0x000000ffff0c7224 */ /* 0x001fe200078e00ff */
[----:B------:R-:W-:Y:S01]  /*3330*/  MOV R10, 0x3370 ;  /* 0x00003370000a7802 */ /* 0x000fe20000000f00 */
[----:B------:R-:W-:-:S02]  /*3340*/  IMAD.MOV.U32 R14, RZ, RZ, 0x1f ;  /* 0x0000001fff0e7424 */ /* 0x000fc400078e00ff */
[----:B------:R-:W-:Y:S02]  /*3350*/  IMAD.MOV.U32 R17, RZ, RZ, -0x1 ;  /* 0xffffffffff117424 */ /* 0x000fe400078e00ff */
[----:B------:R-:W-:Y:S05]  /*3360*/  CALL.REL.NOINC `($__internal_87_$__cuda_sm70_shflsync_bfly_p) ;  /* 0x0000017000007944 */ /* 0x000fea0003c00000 */
[----:B-1----:R-:W-:Y:S01]  /*3370*/  FADD.FTZ R8, RZ, R14 ;  /* 0x0000000eff087221 */ /* 0x002fe20000010000 */
[----:B0-----:R-:W-:Y:S01]  /*3380*/  MOV R12, RZ ;  /* 0x000000ff000c7202 */ /* 0x001fe20000000f00 */
[----:B------:R-:W-:Y:S01]  /*3390*/  IMAD.MOV.U32 R15, RZ, RZ, 0x1 ;  /* 0x00000001ff0f7424 */ /* 0x000fe200078e00ff */
[----:B------:R-:W-:Y:S01]  /*33a0*/  MOV R17, 0xffffffff ;  /* 0xffffffff00117802 */ /* 0x000fe20000000f00 */
[----:B------:R-:W-:Y:S01]  /*33b0*/  IMAD.MOV.U32 R14, RZ, RZ, 0x1f ;  /* 0x0000001fff0e7424 */ /* 0x000fe200078e00ff */
[----:B------:R-:W-:Y:S02]  /*33c0*/  MOV R10, 0x33e0 ;  /* 0x000033e0000a7802 */ /* 0x000fe40000000f00 */
[----:B------:R-:W-:Y:S05]  /*33d0*/  CALL.REL.NOINC `($__internal_87_$__cuda_sm70_shflsync_bfly_p) ;  /* 0x0000010000007944 */ /* 0x000fea0003c00000 */
[----:B-1----:R-:W-:Y:S01]  /*33e0*/  FADD.FTZ R4, RZ, R14 ;  /* 0x0000000eff047221 */ /* 0x002fe20000010000 */
[----:B------:R-:W-:Y:S01]  /*33f0*/  HFMA2.MMA R14, -RZ, RZ, 0, 1.847743988037109375e-06 ;  /* 0x0000001fff0e7435 */ /* 0x000fe200000001ff */
[----:B0-----:R-:W-:Y:S01]  /*3400*/  IMAD.MOV.U32 R12, RZ, RZ, RZ ;  /* 0x000000ffff0c7224 */ /* 0x001fe200078e00ff */
[----:B------:R-:W-:Y:S01]  /*3410*/  MOV R10, 0x3450 ;  /* 0x00003450000a7802 */ /* 0x000fe20000000f00 */
[----:B------:R-:W-:Y:S02]  /*3420*/  IMAD.MOV.U32 R15, RZ, RZ, 0x1 ;  /* 0x00000001ff0f7424 */ /* 0x000fe400078e00ff */
[----:B------:R-:W-:-:S02]  /*3430*/  IMAD.MOV.U32 R17, RZ, RZ, -0x1 ;  /* 0xffffffffff117424 */ /* 0x000fc400078e00ff */
[----:B------:R-:W-:Y:S05]  /*3440*/  CALL.REL.NOINC `($__internal_87_$__cuda_sm70_shflsync_bfly_p) ;  /* 0x0000009000007944 */ /* 0x000fea0003c00000 */
[----:B-1----:R-:W-:Y:S01]  /*3450*/  FADD.FTZ R5, RZ, R14 ;  /* 0x0000000eff057221 */ /* 0x002fe20000010000 */
[----:B0-----:R-:W-:Y:S01]  /*3460*/  MOV R15, 0x1 ;  /* 0x00000001000f7802 */ /* 0x001fe20000000f00 */
[----:B------:R-:W-:Y:S01]  /*3470*/  IMAD.MOV.U32 R12, RZ, RZ, RZ ;  /* 0x000000ffff0c7224 */ /* 0x000fe200078e00ff */
[----:B------:R-:W-:Y:S01]  /*3480*/  MOV R10, 0x34c0 ;  /* 0x000034c0000a7802 */ /* 0x000fe20000000f00 */
[----:B------:R-:W-:-:S02]  /*3490*/  IMAD.MOV.U32 R14, RZ, RZ, 0x1f ;  /* 0x0000001fff0e7424 */ /* 0x000fc400078e00ff */
[----:B------:R-:W-:Y:S02]  /*34a0*/  IMAD.MOV.U32 R17, RZ, RZ, -0x1 ;  /* 0xffffffffff117424 */ /* 0x000fe400078e00ff */
[----:B------:R-:W-:Y:S05]  /*34b0*/  CALL.REL.NOINC `($__internal_87_$__cuda_sm70_shflsync_bfly_p) ;  /* 0x0000002000007944 */ /* 0x000fea0003c00000 */
[----:B-1----:R-:W-:Y:S01]  /*34c0*/  MOV R10, R14 ;  /* 0x0000000e000a7202 */ /* 0x002fe20000000f00 */
[----:B0-----:R-:W-:Y:S05]  /*34d0*/  BRA `(.L_x_3644) ;  /* 0xfffff2f000007947 */ /* 0x001fea000383ffff */
        .weak           $__internal_87_$__cuda_sm70_shflsync_bfly_p
        .type           $__internal_87_$__cuda_sm70_shflsync_bfly_p,@function
        .size           $__internal_87_$__cuda_sm70_shflsync_bfly_p,(.L_x_23254 - $__internal_87_$__cuda_sm70_shflsync_bfly_p)
$__internal_87_$__cuda_sm70_shflsync_bfly_p:
[----:B------:R-:W-:Y:S01]  /*34e0*/  IMAD.MOV.U32 R11, RZ, RZ, 0x0 ;  /* 0x00000000ff0b7424 */ /* 0x000fe200078e00ff */
[----:B------:R-:W-:Y:S04]  /*34f0*/  WARPSYNC R17 ;  /* 0x0000001100007348 */ /* 0x000fe80003800000 */
[----:B------:R0:W1:Y:S01]  /*3500*/  SHFL.BFLY PT, R14, R12, R15, R14 ;  /* 0x0c00000f0c0e7389 */ /* 0x00006200000e000e */
[----:B------:R-:W-:Y:S05]  /*3510*/  RET.REL.NODEC R10 `(_ZN4vllm25paged_attention_v1_kernelIthLi80ELi16ELi128ELNS_18Fp8KVCacheDataTypeE2ELb1EEEvPT_PKS2_PKT0_S8_ifPKiSA_iPKfiiiSC_SC_iiiii) ;  /* 0xffffcae00a007950 */ /* 0x000fea0003c3ffff */
.L_x_3645:
        /* <DEDUP_REMOVED lines=14> */
.L_x_23254:


//--------------------- .text._ZN4vllm25paged_attention_v1_kernelIthLi64ELi16ELi128ELNS_18Fp8KVCacheDataTypeE2ELb1EEEvPT_PKS2_PKT0_S8_ifPKiSA_iPKfiiiSC_SC_iiiii --------------------------
	.section	.text._ZN4vllm25paged_attention_v1_kernelIthLi64ELi16ELi128ELNS_18Fp8KVCacheDataTypeE2ELb1EEEvPT_PKS2_PKT0_S8_ifPKiSA_iPKfiiiSC_SC_iiiii,"ax",@progbits
	.sectioninfo	@"SHI_REGISTERS=32"
	.align	128
        .global         _ZN4vllm25paged_attention_v1_kernelIthLi64ELi16ELi128ELNS_18Fp8KVCacheDataTypeE2ELb1EEEvPT_PKS2_PKT0_S8_ifPKiSA_iPKfiiiSC_SC_iiiii
        .type           _ZN4vllm25paged_attention_v1_kernelIthLi64ELi16ELi128ELNS_18Fp8KVCacheDataTypeE2ELb1EEEvPT_PKS2_PKT0_S8_ifPKiSA_iPKfiiiSC_SC_iiiii,@function
        .size           _ZN4vllm25paged_attention_v1_kernelIthLi64ELi16ELi128ELNS_18Fp8KVCacheDataTypeE2ELb1EEEvPT_PKS2_PKT0_S8_ifPKiSA_iPKfiiiSC_SC_iiiii,(.L_x_23255 - _ZN4vllm25paged_attention_v1_kernelIthLi64ELi16ELi128ELNS_18Fp8KVCacheDataTypeE2ELb1EEEvPT_PKS2_PKT0_S8_ifPKiSA_iPKfiiiSC_SC_iiiii)
        .other          _ZN4vllm25paged_attention_v1_kernelIthLi64ELi16ELi128ELNS_18Fp8KVCacheDataTypeE2ELb1EEEvPT_PKS2_PKT0_S8_ifPKiSA_iPKfiiiSC_SC_iiiii,@"STO_CUDA_ENTRY STV_DEFAULT"
_ZN4vllm25paged_attention_v1_kernelIthLi64ELi16ELi128ELNS_18Fp8KVCacheDataTypeE2ELb1EEEvPT_PKS2_PKT0_S8_ifPKiSA_iPKfiiiSC_SC_iiiii:
.text._ZN4vllm25paged_attention_v1_kernelIthLi64ELi16ELi128ELNS_18Fp8KVCacheDataTypeE2ELb1EEEvPT_PKS2_PKT0_S8_ifPKiSA_iPKfiiiSC_SC_iiiii:
        /* <DEDUP_REMOVED lines=105> */
.L_x_3646:
[----:B-1----:R-:W-:-:S05]  /*0690*/  MOV R8, c[0x0][0xc] ;  /* 0x0000030000087a02 */ /* 0x002fca0000000f00 */
[----:B------:R-:W-:-:S04]  /*06a0*/  IMAD R8, R8, c[0x0][0x1c8], R3 ;  /* 0x0000720008087a24 */ /* 0x000fc800078e0203 */
[----:B------:R-:W-:-:S03]  /*06b0*/  IMAD R8, R8, c[0x0][0x1d8], RZ ;  /* 0x0000760008087a24 */ /* 0x000fc600078e02ff */
.L_x_3647:
        /* <DEDUP_REMOVED lines=25> */
.L_x_3651:
        /* <DEDUP_REMOVED lines=37> */
.L_x_3649:
[----:B------:R-:W-:Y:S05]  /*0aa0*/  BSYNC B7 ;  /* 0x0000000000077941 */ /* 0x000fea0003800000 */
.L_x_3648:
[----:B------:R-:W-:Y:S05]  /*0ab0*/  BRA.DIV ~URZ, `(.L_x_3652) ;  /* 0x000025027f007947 */ /* 0x000fea000b800000 */
[----:B------:R-:W-:-:S05]  /*0ac0*/  IMAD.MOV.U32 R10, RZ, RZ, -0x800001 ;  /* 0xff7fffffff0a7424 */ /* 0x000fca00078e00ff */
.L_x_3682:
        /* <DEDUP_REMOVED lines=8> */
.L_x_3683:
        /* <DEDUP_REMOVED lines=28> */
.L_x_3658:
        /* <DEDUP_REMOVED lines=11> */
.L_x_3657:
[----:B------:R-:W-:Y:S05]  /*0dc0*/  BSYNC B1 ;  /* 0x0000000000017941 */ /* 0x000fea0003800000 */
.L_x_3656:
        /* <DEDUP_REMOVED lines=10> */
.L_x_3661:
        /* <DEDUP_REMOVED lines=100> */
.L_x_3660:
[----:B------:R-:W-:Y:S05]  /*14b0*/  BSYNC B1 ;  /* 0x0000000000017941 */ /* 0x000fea0003800000 */
.L_x_3659:
        /* <DEDUP_REMOVED lines=55> */
.L_x_3663:
[----:B------:R-:W-:Y:S05]  /*1830*/  BSYNC B1 ;  /* 0x0000000000017941 */ /* 0x000fea0003800000 */
.L_x_3662:
        /* <DEDUP_REMOVED lines=26> */
.L_x_3655:
[----:B------:R-:W-:Y:S05]  /*19e0*/  BSYNC B0 ;  /* 0x0000000000007941 */ /* 0x000fea0003800000 */
.L_x_3654:
        /* <DEDUP_REMOVED lines=37> */
.L_x_3668:
        /* <DEDUP_REMOVED lines=8> */
.L_x_3667:
[----:B------:R-:W-:Y:S05]  /*1cc0*/  BSYNC B1 ;  /* 0x0000000000017941 */ /* 0x000fea0003800000 */
.L_x_3666:
        /* <DEDUP_REMOVED lines=10> */
.L_x_3671:
        /* <DEDUP_REMOVED lines=52> */
.L_x_3670:
[----:B------:R-:W-:Y:S05]  /*20b0*/  BSYNC B1 ;  /* 0x0000000000017941 */ /* 0x000fea0003800000 */
.L_x_3669:
        /* <DEDUP_REMOVED lines=31> */
.L_x_3673:
[----:B------:R-:W-:Y:S05]  /*22b0*/  BSYNC B1 ;  /* 0x0000000000017941 */ /* 0x000fea0003800000 */
.L_x_3672:
        /* <DEDUP_REMOVED lines=14> */
.L_x_3665:
[----:B------:R-:W-:Y:S05]  /*23a0*/  BSYNC B0 ;  /* 0x0000000000007941 */ /* 0x000fea0003800000 */
.L_x_3664:
        /* <DEDUP_REMOVED lines=26> */
.L_x_3677:
        /* <DEDUP_REMOVED lines=32> */
.L_x_3675:
[----:B------:R-:W-:Y:S05]  /*2750*/  BSYNC B6 ;  /* 0x0000000000067941 */ /* 0x000fea0003800000 */
.L_x_3674:
[----:B------:R-:W-:Y:S05]  /*2760*/  BRA.DIV ~URZ, `(.L_x_3678) ;  /* 0x00000a127f007947 */ /* 0x000fea000b800000 */
[----:B------:R-:W-:-:S04]  /*2770*/  IMAD.MOV.U32 R8, RZ, RZ, RZ ;  /* 0x000000ffff087224 */ /* 0x000fc800078e00ff */
.L_x_3684:
[----:B------:R-:W-:Y:S01]  /*2780*/  FADD.FTZ R8, RZ, R8 ;  /* 0x00000008ff087221 */ /* 0x000fe20000010000 */
[----:B------:R-:W-:Y:S05]  /*2790*/  BRA.DIV ~URZ, `(.L_x_3679) ;  /* 0x00000a627f007947 */ /* 0x000fea000b800000 */
[----:B------:R-:W-:Y:S01]  /*27a0*/  CS2R R4, SRZ ;  /* 0x0000000000047805 */ /* 0x000fe2000001ff00 */
[----:B0-----:R-:W-:Y:S02]  /*27b0*/  IMAD.MOV.U32 R10, RZ, RZ, RZ ;  /* 0x000000ffff0a7224 */ /* 0x001fe400078e00ff */
.L_x_3685:
[----:B------:R-:W-:Y:S01]  /*27c0*/  WARPSYNC 0xffffffff ;  /* 0xffffffff00007948 */ /* 0x000fe20003800000 */
[----:B------:R-:W-:Y:S01]  /*27d0*/  BAR.SYNC.DEFER_BLOCKING 0x0 ;  /* 0x0000000000007b1d */ /* 0x000fe20000010000 */
[----:B------:R-:W-:Y:S02]  /*27e0*/  LOP3.LUT R9, R7, 0x1, RZ, 0xc0, !PT ;  /* 0x0000000107097812 */ /* 0x000fe400078ec0ff */
[----:B------:R-:W-:Y:S02]  /*27f0*/  LOP3.LUT R11, R2, 0xffffffc0, RZ, 0xc0, !PT ;  /* 0xffffffc0020b7812 */ /* 0x000fe400078ec0ff */
[----:B------:R-:W-:Y:S01]  /*2800*/  ISETP.NE.AND P0, PT, R9, RZ, PT ;  /* 0x000000ff0900720c */ /* 0x000fe20003f05270 */
[----:B------:R-:W-:Y:S01]  /*2810*/  BSSY B0, `(.L_x_3680) ;  /* 0x0000028000007945 */ /* 0x000fe20003800000 */
[----:B------:R-:W-:Y:S01]  /*2820*/  LEA.HI R9, R7, R7, RZ, 0x1 ;  /* 0x0000000707097211 */ /* 0x000fe200078f08ff */
[----:B------:R-:W-:Y:S01]  /*2830*/  FADD.FTZ R7, RZ, R10 ;  /* 0x0000000aff077221 */ /* 0x000fe20000010000 */
[----:B------:R-:W-:-:S02]  /*2840*/  ISETP.NE.OR P2, PT, R11, 0x40, P0 ;  /* 0x000000400b00780c */ /* 0x000fc40000745670 */
[----:B------:R-:W-:Y:S02]  /*2850*/  SHF.R.S32.HI R9, RZ, 0x1, R9 ;  /* 0x00000001ff097819 */ /* 0x000fe40000011409 */
[----:B------:R-:W-:Y:S02]  /*2860*/  ISETP.GT.OR P1, PT, R2, 0x3f, P0 ;  /* 0x0000003f0200780c */ /* 0x000fe40000724670 */
[----:B------:R-:W-:Y:S02]  /*2870*/  LEA R6, R6, R9, 0x6 ;  /* 0x0000000906067211 */ /* 0x000fe400078e30ff */
[----:B------:R-:W-:-:S04]  /*2880*/  LOP3.LUT R14, R2, 0xffffffe0, RZ, 0xc0, !PT ;  /* 0xffffffe0020e7812 */ /* 0x000fc800078ec0ff */
        /* <DEDUP_REMOVED lines=32> */
.L_x_3681:
[----:B0-----:R-:W-:Y:S05]  /*2a90*/  BSYNC B0 ;  /* 0x0000000000007941 */ /* 0x001fea0003800000 */
.L_x_3680:
        /* <DEDUP_REMOVED lines=43> */
.L_x_3650:
        /* <DEDUP_REMOVED lines=19> */
.L_x_3676:
        /* <DEDUP_REMOVED lines=20> */
.L_x_3652:
[----:B------:R-:W-:Y:S01]  /*2fc0*/  MOV R12, 0xff7fffff ;  /* 0xff7fffff000c7802 */ /* 0x000fe20000000f00 */
[----:B------:R-:W-:Y:S01]  /*2fd0*/  IMAD.MOV.U32 R15, RZ, RZ, 0x10 ;  /* 0x00000010ff0f7424 */ /* 0x000fe200078e00ff */
[----:B------:R-:W-:Y:S01]  /*2fe0*/  MOV R17, 0xffffffff ;  /* 0xffffffff00117802 */ /* 0x000fe20000000f00 */
[----:B------:R-:W-:Y:S01]  /*2ff0*/  IMAD.MOV.U32 R14, RZ, RZ, 0x1f ;  /* 0x0000001fff0e7424 */ /* 0x000fe200078e00ff */
[----:B------:R-:W-:Y:S02]  /*3000*/  MOV R10, 0x3020 ;  /* 0x00003020000a7802 */ /* 0x000fe40000000f00 */
[----:B------:R-:W-:Y:S05]  /*3010*/  CALL.REL.NOINC `($__internal_88_$__cuda_sm70_shflsync_bfly_p) ;  /* 0x0000034000007944 */ /* 0x000fea0003c00000 */
[----:B-1----:R-:W-:Y:S01]  /*3020*/  IMAD.MOV.U32 R10, RZ, RZ, R14 ;  /* 0x000000ffff0a7224 */ /* 0x002fe200078e000e */
[----:B0-----:R-:W-:Y:S05]  /*3030*/  BRA `(.L_x_3682) ;  /* 0xffffda9000007947 */ /* 0x001fea000383ffff */
.L_x_3653:
[----:B------:R-:W-:Y:S01]  /*3040*/  HFMA2.MMA R15, -RZ, RZ, 0, 4.76837158203125e-07 ;  /* 0x00000008ff0f7435 */ /* 0x000fe200000001ff */
[----:B------:R-:W-:Y:S01]  /*3050*/  IMAD.MOV.U32 R12, RZ, RZ, R19 ;  /* 0x000000ffff0c7224 */ /* 0x000fe200078e0013 */
[----:B------:R-:W-:Y:S01]  /*3060*/  MOV R10, 0x30a0 ;  /* 0x000030a0000a7802 */ /* 0x000fe20000000f00 */
[----:B------:R-:W-:Y:S02]  /*3070*/  IMAD.MOV.U32 R14, RZ, RZ, 0x1f ;  /* 0x0000001fff0e7424 */ /* 0x000fe400078e00ff */
[----:B------:R-:W-:-:S02]  /*3080*/  IMAD.MOV.U32 R17, RZ, RZ, -0x1 ;  /* 0xffffffffff117424 */ /* 0x000fc400078e00ff */
[----:B------:R-:W-:Y:S05]  /*3090*/  CALL.REL.NOINC `($__internal_88_$__cuda_sm70_shflsync_bfly_p) ;  /* 0x000002c000007944 */ /* 0x000fea0003c00000 */
[----:B01----:R-:W-:Y:S01]  /*30a0*/  FMNMX.FTZ R12, R19, R14, !PT ;  /* 0x0000000e130c7209 */ /* 0x003fe20007810000 */
[----:B------:R-:W-:Y:S01]  /*30b0*/  IMAD.MOV.U32 R14, RZ, RZ, 0x1f ;  /* 0x0000001fff0e7424 */ /* 0x000fe200078e00ff */
[----:B------:R-:W-:Y:S01]  /*30c0*/  MOV R15, 0x4 ;  /* 0x00000004000f7802 */ /* 0x000fe20000000f00 */
[----:B------:R-:W-:Y:S01]  /*30d0*/  IMAD.MOV.U32 R17, RZ, RZ, -0x1 ;  /* 0xffffffffff117424 */ /* 0x000fe200078e00ff */
[----:B------:R-:W-:-:S02]  /*30e0*/  MOV R10, 0x3100 ;  /* 0x00003100000a7802 */ /* 0x000fc40000000f00 */
[----:B------:R-:W-:Y:S05]  /*30f0*/  CALL.REL.NOINC `($__internal_88_$__cuda_sm70_shflsync_bfly_p) ;  /* 0x0000026000007944 */ /* 0x000fea0003c00000 */
[----:B0-----:R-:W-:Y:S01]  /*3100*/  HFMA2.MMA R15, -RZ, RZ, 0, 1.1920928955078125e-07 ;  /* 0x00000002ff0f7435 */ /* 0x001fe200000001ff */
[----:B-1----:R-:W-:Y:S01]  /*3110*/  FMNMX.FTZ R12, R12, R14, !PT ;  /* 0x0000000e0c0c7209 */ /* 0x002fe20007810000 */
[----:B------:R-:W-:Y:S01]  /*3120*/  IMAD.MOV.U32 R14, RZ, RZ, 0x1f ;  /* 0x0000001fff0e7424 */ /* 0x000fe200078e00ff */
[----:B------:R-:W-:Y:S01]  /*3130*/  MOV R10, 0x3160 ;  /* 0x00003160000a7802 */ /* 0x000fe20000000f00 */
[----:B------:R-:W-:-:S02]  /*3140*/  IMAD.MOV.U32 R17, RZ, RZ, -0x1 ;  /* 0xffffffffff117424 */ /* 0x000fc400078e00ff */
[----:B------:R-:W-:Y:S05]  /*3150*/  CALL.REL.NOINC `($__internal_88_$__cuda_sm70_shflsync_bfly_p) ;  /* 0x0000020000007944 */ /* 0x000fea0003c00000 */
[----:B-1----:R-:W-:Y:S01]  /*3160*/  MOV R11, R14 ;  /* 0x0000000e000b7202 */ /* 0x002fe20000000f00 */
[----:B0-----:R-:W-:Y:S05]  /*3170*/  BRA `(.L_x_3683) ;  /* 0xffffd9d000007947 */ /* 0x001fea000383ffff */
.L_x_3678:
[----:B0-----:R-:W-:Y:S01]  /*3180*/  HFMA2.MMA R14, -RZ, RZ, 0, 1.847743988037109375e-06 ;  /* 0x0000001fff0e7435 */ /* 0x001fe200000001ff */
[----:B------:R-:W-:Y:S01]  /*3190*/  IMAD.MOV.U32 R12, RZ, RZ, RZ ;  /* 0x000000ffff0c7224 */ /* 0x000fe200078e00ff */
[----:B------:R-:W-:Y:S01]  /*31a0*/  MOV R10, 0x31e0 ;  /* 0x000031e0000a7802 */ /* 0x000fe20000000f00 */
[----:B------:R-:W-:-:S02]  /*31b0*/  IMAD.MOV.U32 R15, RZ, RZ, 0x1 ;  /* 0x00000001ff0f7424 */ /* 0x000fc400078e00ff */
[----:B------:R-:W-:Y:S02]  /*31c0*/  IMAD.MOV.U32 R17, RZ, RZ, -0x1 ;  /* 0xffffffffff117424 */ /* 0x000fe400078e00ff */
[----:B------:R-:W-:Y:S05]  /*31d0*/  CALL.REL.NOINC `($__internal_88_$__cuda_sm70_shflsync_bfly_p) ;  /* 0x0000018000007944 */ /* 0x000fea0003c00000 */
[----:B-1----:R-:W-:Y:S01]  /*31e0*/  IMAD.MOV.U32 R8, RZ, RZ, R14 ;  /* 0x000000ffff087224 */ /* 0x002fe200078e000e */
[----:B0-----:R-:W-:Y:S05]  /*31f0*/  BRA `(.L_x_3684) ;  /* 0xfffff58000007947 */ /* 0x001fea000383ffff */
.L_x_3679:
[----:B0-----:R-:W-:Y:S01]  /*3200*/  MOV R12, RZ ;  /* 0x000000ff000c7202 */ /* 0x001fe20000000f00 */
[----:B------:R-:W-:Y:S01]  /*3210*/  IMAD.MOV.U32 R15, RZ, RZ, 0x1 ;  /* 0x00000001ff0f7424 */ /* 0x000fe200078e00ff */
[----:B------:R-:W-:Y:S01]  /*3220*/  MOV R17, 0xffffffff ;  /* 0xffffffff00117802 */ /* 0x000fe20000000f00 */
[----:B------:R-:W-:Y:S01]  /*3230*/  IMAD.MOV.U32 R14, RZ, RZ, 0x1f ;  /* 0x0000001fff0e7424 */ /* 0x000fe200078e00ff */
[----:B------:R-:W-:Y:S02]  /*3240*/  MOV R10, 0x3260 ;  /* 0x00003260000a7802 */ /* 0x000fe40000000f00 */
[----:B------:R-:W-:Y:S05]  /*3250*/  CALL.REL.NOINC `($__internal_88_$__cuda_sm70_shflsync_bfly_p) ;  /* 0x0000010000007944 */ /* 0x000fea0003c00000 */
[----:B-1----:R-:W-:Y:S01]  /*3260*/  FADD.FTZ R5, RZ, R14 ;  /* 0x0000000eff057221 */ /* 0x002fe20000010000 */
[----:B------:R-:W-:Y:S01]  /*3270*/  HFMA2.MMA R14, -RZ, RZ, 0, 1.847743988037109375e-06 ;  /* 0x0000001fff0e7435 */ /* 0x000fe200000001ff */
[----:B0-----:R-:W-:Y:S01]  /*3280*/  IMAD.MOV.U32 R12, RZ, RZ, RZ ;  /* 0x000000ffff0c7224 */ /* 0x001fe200078e00ff */
[----:B------:R-:W-:Y:S01]  /*3290*/  MOV R10, 0x32d0 ;  /* 0x000032d0000a7802 */ /* 0x000fe20000000f00 */
[----:B------:R-:W-:Y:S02]  /*32a0*/  IMAD.MOV.U32 R15, RZ, RZ, 0x1 ;  /* 0x00000001ff0f7424 */ /* 0x000fe400078e00ff */
[----:B------:R-:W-:-:S02]  /*32b0*/  IMAD.MOV.U32 R17, RZ, RZ, -0x1 ;  /* 0xffffffffff117424 */ /* 0x000fc400078e00ff */
[----:B------:R-:W-:Y:S05]  /*32c0*/  CALL.REL.NOINC `($__internal_88_$__cuda_sm70_shflsync_bfly_p) ;  /* 0x0000009000007944 */ /* 0x000fea0003c00000 */
[----:B-1----:R-:W-:Y:S01]  /*32d0*/  FADD.FTZ R4, RZ, R14 ;  /* 0x0000000eff047221 */ /* 0x002fe20000010000 */
[----:B0-----:R-:W-:Y:S01]  /*32e0*/  MOV R15, 0x1 ;  /* 0x00000001000f7802 */ /* 0x001fe20000000f00 */
[----:B------:R-:W-:Y:S01]  /*32f0*/  IMAD.MOV.U32 R12, RZ, RZ, RZ ;  /* 0x000000ffff0c7224 */ /* 0x000fe200078e00ff */
[----:B------:R-:W-:Y:S01]  /*3300*/  MOV R10, 0x3340 ;  /* 0x00003340000a7802 */ /* 0x000fe20000000f00 */
[----:B------:R-:W-:-:S02]  /*3310*/  IMAD.MOV.U32 R14, RZ, RZ, 0x1f ;  /* 0x0000001fff0e7424 */ /* 0x000fc400078e00ff */
[----:B------:R-:W-:Y:S02]  /*3320*/  IMAD.MOV.U32 R17, RZ, RZ, -0x1 ;  /* 0xffffffffff117424 */ /* 0x000fe400078e00ff */
[----:B------:R-:W-:Y:S05]  /*3330*/  CALL.REL.NOINC `($__internal_88_$__cuda_sm70_shflsync_bfly_p) ;  /* 0x0000002000007944 */ /* 0x000fea0003c00000 */
[----:B-1----:R-:W-:Y:S01]  /*3340*/  MOV R10, R14 ;  /* 0x0000000e000a7202 */ /* 0x002fe20000000f00 */
[----:B0-----:R-:W-:Y:S05]  /*3350*/  BRA `(.L_x_3685) ;  /* 0xfffff46000007947 */ /* 0x001fea000383ffff */
        .weak           $__internal_88_$__cuda_sm70_shflsync_bfly_p
        .type           $__internal_88_$__cuda_sm70_shflsync_bfly_p,@function
        .size           $__internal_88_$__cuda_sm70_shflsync_bfly_p,(.L_x_23255 - $__internal_88_$__cuda_sm70_shflsync_bfly_p)
$__internal_88_$__cuda_sm70_shflsync_bfly_p:
[----:B------:R-:W-:Y:S01]  /*3360*/  IMAD.MOV.U32 R11, RZ, RZ, 0x0 ;  /* 0x00000000ff0b7424 */ /* 0x000fe200078e00ff */
[----:B------:R-:W-:Y:S04]  /*3370*/  WARPSYNC R17 ;  /* 0x0000001100007348 */ /* 0x000fe80003800000 */
[----:B------:R0:W1:Y:S01]  /*3380*/  SHFL.BFLY PT, R14, R12, R15, R14 ;  /* 0x0c00000f0c0e7389 */ /* 0x00006200000e000e */
[----:B------:R-:W-:Y:S05]  /*3390*/  RET.REL.NODEC R10 `(_ZN4vllm25paged_attention_v1_kernelIthLi64ELi16ELi128ELNS_18Fp8KVCacheDataTypeE2ELb1EEEvPT_PKS2_PKT0_S8_ifPKiSA_iPKfiiiSC_SC_iiiii) ;  /* 0xffffcc600a007950 */ /* 0x000fea0003c3ffff */
.L_x_3686:
        /* <DEDUP_REMOVED lines=14> */
.L_x_23255:


//--------------------- .text._ZN4vllm25paged_attention_v1_kernelIthLi32ELi16ELi128ELNS_18Fp8KVCacheDataTypeE2ELb1EEEvPT_PKS2_PKT0_S8_ifPKiSA_iPKfiiiSC_SC_iiiii --------------------------
	.section	.text._ZN4vllm25paged_attention_v1_kernelIthLi32ELi16ELi128ELNS_18Fp8KVCacheDataTypeE2ELb1EEEvPT_PKS2_PKT0_S8_ifPKiSA_iPKfiiiSC_SC_iiiii,"ax",@progbits
	.sectioninfo	@"SHI_REGISTERS=32"
	.align	128
        .global         _ZN4vllm25paged_attention_v1_kernelIthLi32ELi16ELi128ELNS_18Fp8KVCacheDataTypeE2ELb1EEEvPT_PKS2_PKT0_S8_ifPKiSA_iPKfiiiSC_SC_iiiii
        .type           _ZN4vllm25paged_attention_v1_kernelIthLi32ELi16ELi128ELNS_18Fp8KVCacheDataTypeE2ELb1EEEvPT_PKS2_PKT0_S8_ifPKiSA_iPKfiiiSC_SC_iiiii,@function
        .size           _ZN4vllm25paged_attention_v1_kernelIthLi32ELi16ELi128ELNS_18Fp8KVCacheDataTypeE2ELb1EEEvPT_PKS2_PKT0_S8_ifPKiSA_iPKfiiiSC_SC_iiiii,(.L_x_23256 - _ZN4vllm25paged_attention_v1_kernelIthLi32ELi16ELi128ELNS_18Fp8KVCacheDataTypeE2ELb1EEEvPT_PKS2_PKT0_S8_ifPKiSA_iPKfiiiSC_SC_iiiii)
        .other          _ZN4vllm25paged_attention_v1_kernelIthLi32ELi16ELi128ELNS_18Fp8KVCacheDataTypeE2ELb1EEEvPT_PKS2_PKT0_S8_ifPKiSA_iPKfiiiSC_SC_iiiii,@"STO_CUDA_ENTRY STV_DEFAULT"
_ZN4vllm25paged_attention_v1_kernelIthLi32ELi16ELi128ELNS_18Fp8KVCacheDataTypeE2ELb1EEEvPT_PKS2_PKT0_S8_ifPKiSA_iPKfiiiSC_SC_iiiii:
.text._ZN4vllm25paged_attention_v1_kernelIthLi32ELi16ELi128ELNS_18Fp8KVCacheDataTypeE2ELb1EEEvPT_PKS2_PKT0_S8_ifPKiSA_iPKfiiiSC_SC_iiiii:
        /* <DEDUP_REMOVED lines=105> */
.L_x_3687:
[----:B-1----:R-:W-:-:S05]  /*0690*/  MOV R8, c[0x0][0xc] ;  /* 0x0000030000087a02 */ /* 0x002fca0000000f00 */
[----:B------:R-:W-:-:S04]  /*06a0*/  IMAD R8, R8, c[0x0][0x1c8], R3 ;  /* 0x0000720008087a24 */ /* 0x000fc800078e0203 */
[----:B------:R-:W-:-:S03]  /*06b0*/  IMAD R8, R8, c[0x0][0x1d8], RZ ;  /* 0x0000760008087a24 */ /* 0x000fc600078e02ff */
.L_x_3688:
        /* <DEDUP_REMOVED lines=15> */
[----:B------:R-:W-:Y:S01]  /*07b0*/  IMAD.IADD R15, R15, 0x1, -R12 ;  /* 0x000000010f0f7824 */ /* 0x000fe200078e0a0c */
[----:B------:R-:W-:Y:S01]  /*07c0*/  HFMA2.MMA R12, -RZ, RZ, 0, 0 ;  /* 0x00000000ff0c7435 */ /* 0x000fe200000001ff */
[----:B0-----:R-:W-:Y:S01]  /*07d0*/  IADD3 R13, R16, 0xffffffe, RZ ;  /* 0x0ffffffe100d7810 */ /* 0x001fe20007ffe0ff */
[----:B------:R-:W-:-:S05]  /*07e0*/  IMAD.MOV.U32 R16, RZ, RZ, R6 ;  /* 0x000000ffff107224 */ /* 0x000fca00078e0006 */
[----:B------:R-:W0:Y:S02]  /*07f0*/  F2I.FTZ.U32.TRUNC.NTZ R13, R13 ;  /* 0x0000000d000d7305 */ /* 0x000e24000021f000 */
[----:B0-----:R-:W-:-:S04]  /*0800*/  IMAD.MOV R17, RZ, RZ, -R13 ;  /* 0x000000ffff117224 */ /* 0x001fc800078e0a0d */
[----:B------:R-:W-:-:S04]  /*0810*/  IMAD R17, R17, R14, RZ ;  /* 0x0000000e11117224 */ /* 0x000fc800078e02ff */
[----:B------:R-:W-:Y:S01]  /*0820*/  IMAD.HI.U32 R17, R13, R17, R12 ;  /* 0x000000110d117227 */ /* 0x000fe200078e000c */
[----:B------:R-:W-:-:S03]  /*0830*/  IADD3 R13, R4, -c[0x0][0x1cc], RZ ;  /* 0x80007300040d7a10 */ /* 0x000fc60007ffe0ff */
[----:B------:R-:W-:Y:S02]  /*0840*/  IMAD.MOV.U32 R12, RZ, RZ, R18 ;  /* 0x000000ffff0c7224 */ /* 0x000fe400078e0012 */
.L_x_3692:
        /* <DEDUP_REMOVED lines=30> */
[----:B------:R-:W-:Y:S02]  /*0a30*/  LOP3.LUT P0, RZ, R2, 0x1, RZ, 0xc0, !PT ;  /* 0x0000000102ff7812 */ /* 0x000fe4000780c0ff */
[----:B------:R-:W-:-:S11]  /*0a40*/  IADD3 R16, R16, 0x4, RZ ;  /* 0x0000000410107810 */ /* 0x000fd60007ffe0ff */
[----:B------:R-:W-:Y:S02]  /*0a50*/  @!P0 IMAD.IADD R18, R15, 0x1, R18 ;  /* 0x000000010f128824 */ /* 0x000fe400078e0212 */
[----:B------:R-:W-:-:S05]  /*0a60*/  @!P0 IMAD.MOV.U32 R19, RZ, RZ, -0x800001 ;  /* 0xff7fffffff138424 */ /* 0x000fca00078e00ff */
[----:B------:R0:W-:Y:S01]  /*0a70*/  @!P0 STS [R18.X4+0x20], R19 ;  /* 0x0000201312008388 */ /* 0x0001e20000004800 */
[----:B------:R-:W-:-:S13]  /*0a80*/  ISETP.GE.AND P0, PT, R16, R9, PT ;  /* 0x000000091000720c */ /* 0x000fda0003f06270 */
[----:B0-----:R-:W-:Y:S05]  /*0a90*/  @!P0 BRA `(.L_x_3692) ;  /* 0xfffffdb000008947 */ /* 0x001fea000383ffff */
.L_x_3690:
[----:B------:R-:W-:Y:S05]  /*0aa0*/  BSYNC B7 ;  /* 0x0000000000077941 */ /* 0x000fea0003800000 */
.L_x_3689:
[----:B------:R-:W-:Y:S05]  /*0ab0*/  BRA.DIV ~URZ, `(.L_x_3693) ;  /* 0x000023827f007947 */ /* 0x000fea000b800000 */
[----:B------:R-:W-:-:S04]  /*0ac0*/  MOV R10, 0xff7fffff ;  /* 0xff7fffff000a7802 */ /* 0x000fc80000000f00 */
.L_x_3725:
        /* <DEDUP_REMOVED lines=8> */
.L_x_3726:
        /* <DEDUP_REMOVED lines=25> */
[----:B------:R-:W-:Y:S01]  /*0ce0*/  HFMA2.MMA R12, -RZ, RZ, 0, 0 ;  /* 0x00000000ff0c7435 */ /* 0x000fe200000001ff */
[----:B------:R-:W-:Y:S01]  /*0cf0*/  LEA R13, R2, 0x20, 0x2 ;  /* 0x00000020020d7811 */ /* 0x000fe200078e10ff */
[----:B------:R-:W-:-:S04]  /*0d00*/  IMAD.MOV.U32 R16, RZ, RZ, R2 ;  /* 0x000000ffff107224 */ /* 0x000fc800078e0002 */
.L_x_3699:
        /* <DEDUP_REMOVED lines=11> */
.L_x_3698:
[----:B------:R-:W-:Y:S05]  /*0dc0*/  BSYNC B1 ;  /* 0x0000000000017941 */ /* 0x000fea0003800000 */
.L_x_3697:
        /* <DEDUP_REMOVED lines=10> */
.L_x_3702:
        /* <DEDUP_REMOVED lines=100> */
.L_x_3701:
[----:B------:R-:W-:Y:S05]  /*14b0*/  BSYNC B1 ;  /* 0x0000000000017941 */ /* 0x000fea0003800000 */
.L_x_3700:
        /* <DEDUP_REMOVED lines=55> */
.L_x_3704:
[----:B------:R-:W-:Y:S05]  /*1830*/  BSYNC B1 ;  /* 0x0000000000017941 */ /* 0x000fea0003800000 */
.L_x_3703:
        /* <DEDUP_REMOVED lines=26> */
.L_x_3696:
[----:B------:R-:W-:Y:S05]  /*19e0*/  BSYNC B0 ;  /* 0x0000000000007941 */ /* 0x000fea0003800000 */
.L_x_3695:
        /* <DEDUP_REMOVED lines=37> */
.L_x_3709:
        /* <DEDUP_REMOVED lines=8> */
.L_x_3708:
[----:B------:R-:W-:Y:S05]  /*1cc0*/  BSYNC B1 ;  /* 0x0000000000017941 */ /* 0x000fea0003800000 */
.L_x_3707:
        /* <DEDUP_REMOVED lines=10> */
.L_x_3712:
        /* <DEDUP_REMOVED lines=52> */
.L_x_3711:
[----:B------:R-:W-:Y:S05]  /*20b0*/  BSYNC B1 ;  /* 0x0000000000017941 */ /* 0x000fea0003800000 */
.L_x_3710:
        /* <DEDUP_REMOVED lines=31> */
.L_x_3714:
[----:B------:R-:W-:Y:S05]  /*22b0*/  BSYNC B1 ;  /* 0x0000000000017941 */ /* 0x000fea0003800000 */
.L_x_3713:
        /* <DEDUP_REMOVED lines=14> */
.L_x_3706:
[----:B------:R-:W-:Y:S05]  /*23a0*/  BSYNC B0 ;  /* 0x0000000000007941 */ /* 0x000fea0003800000 */
.L_x_3705:
        /* <DEDUP_REMOVED lines=26> */
.L_x_3718:
        /* <DEDUP_REMOVED lines=32> */
.L_x_3716:
[----:B------:R-:W-:Y:S05]  /*2750*/  BSYNC B6 ;  /* 0x0000000000067941 */ /* 0x000fea0003800000 */
.L_x_3715:
[----:B------:R-:W-:Y:S05]  /*2760*/  BRA.DIV ~URZ, `(.L_x_3719) ;  /* 0x000008927f007947 */ /* 0x000fea000b800000 */
[----:B------:R-:W-:-:S05]  /*2770*/  MOV R4, RZ ;  /* 0x000000ff00047202 */ /* 0x000fca0000000f00 */
.L_x_3727:
[----:B------:R-:W-:Y:S01]  /*2780*/  FADD.FTZ R4, RZ, R4 ;  /* 0x00000004ff047221 */ /* 0x000fe20000010000 */
[----:B------:R-:W-:Y:S05]  /*2790*/  BRA.DIV ~URZ, `(.L_x_3720) ;  /* 0x000008e27f007947 */ /* 0x000fea000b800000 */
[----:B------:R-:W-:Y:S02]  /*27a0*/  IMAD.MOV.U32 R5, RZ, RZ, RZ ;  /* 0x000000ffff057224 */ /* 0x000fe400078e00ff */
.L_x_3728:
[----:B------:R-:W-:Y:S01]  /*27b0*/  WARPSYNC 0xffffffff ;  /* 0xffffffff00007948 */ /* 0x000fe20003800000 */
[----:B------:R-:W-:Y:S01]  /*27c0*/  BAR.SYNC.DEFER_BLOCKING 0x0 ;  /* 0x0000000000007b1d */ /* 0x000fe20000010000 */
[C---:B------:R-:W-:Y:S01]  /*27d0*/  LOP3.LUT R8, R7.reuse, 0x1, RZ, 0xc0, !PT ;  /* 0x0000000107087812 */ /* 0x040fe200078ec0ff */
[----:B------:R-:W-:Y:S01]  /*27e0*/  FADD.FTZ R5, RZ, R5 ;  /* 0x00000005ff057221 */ /* 0x000fe20000010000 */
[----:B------:R-:W-:Y:S02]  /*27f0*/  LOP3.LUT R9, R2, 0xffffffc0, RZ, 0xc0, !PT ;  /* 0xffffffc002097812 */ /* 0x000fe400078ec0ff */
        /* <DEDUP_REMOVED lines=16> */
[----:B-1----:R-:W1:Y:S04]  /*2900*/  LDS R9, [R6.X4+0x20] ;  /* 0x0000200006097984 */ /* 0x002e680000004800 */
[----:B------:R-:W2:Y:S01]  /*2910*/  @!P0 LDS R2, [R6.X4+0x60] ;  /* 0x0000600006028984 */ /* 0x000ea20000004800 */
[----:B-1----:R-:W-:-:S02]  /*2920*/  FADD.FTZ R4, R4, R9 ;  /* 0x0000000904047221 */ /* 0x002fc40000010000 */
[----:B--2---:R-:W-:Y:S02]  /*2930*/  @!P0 FADD.FTZ R5, R5, R2 ;  /* 0x0000000205058221 */ /* 0x004fe40000010000 */
.L_x_3722:
[----:B-1----:R-:W-:Y:S05]  /*2940*/  BSYNC B0 ;  /* 0x0000000000007941 */ /* 0x002fea0003800000 */
.L_x_3721:
[----:B------:R-:W-:Y:S06]  /*2950*/  BAR.SYNC.DEFER_BLOCKING 0x0 ;  /* 0x0000000000007b1d */ /* 0x000fec0000010000 */
[----:B------:R-:W-:Y:S01]  /*2960*/  BSSY B0, `(.L_x_3723) ;  /* 0x0000009000007945 */ /* 0x000fe20003800000 */
[----:B------:R1:W-:Y:S04]  /*2970*/  @!P4 STS [R6.X4+-0x60], R4 ;  /* 0xffffa0040600c388 */ /* 0x0003e80000004800 */
[----:B------:R1:W-:Y:S04]  /*2980*/  @!P4 STS [R6.X4+-0x20], R5 ;  /* 0xffffe0050600c388 */ /* 0x0003e80000004800 */
[----:B------:R-:W-:Y:S06]  /*2990*/  BAR.SYNC.DEFER_BLOCKING 0x0 ;  /* 0x0000000000007b1d */ /* 0x000fec0000010000 */
[----:B------:R-:W-:Y:S05]  /*29a0*/  @P2 BRA `(.L_x_3724) ;  /* 0x0000004000002947 */ /* 0x000fea0003800000 */
[----:B-1----:R-:W1:Y:S04]  /*29b0*/  LDS R9, [R6.X4+0x20] ;  /* 0x0000200006097984 */ /* 0x002e680000004800 */
[----:B------:R-:W2:Y:S01]  /*29c0*/  @!P0 LDS R2, [R6.X4+0x60] ;  /* 0x0000600006028984 */ /* 0x000ea20000004800 */
[----:B-1----:R-:W-:-:S02]  /*29d0*/  FADD.FTZ R4, R4, R9 ;  /* 0x0000000904047221 */ /* 0x002fc40000010000 */
[----:B--2---:R-:W-:Y:S02]  /*29e0*/  @!P0 FADD.FTZ R5, R5, R2 ;  /* 0x0000000205058221 */ /* 0x004fe40000010000 */
.L_x_3724:
[----:B-1----:R-:W-:Y:S05]  /*29f0*/  BSYNC B0 ;  /* 0x0000000000007941 */ /* 0x002fea0003800000 */
.L_x_3723:
[----:B------:R-:W-:Y:S06]  /*2a00*/  BAR.SYNC.DEFER_BLOCKING 0x0 ;  /* 0x0000000000007b1d */ /* 0x000fec0000010000 */
[----:B------:R-:W-:Y:S05]  /*2a10*/  @P3 EXIT ;  /* 0x000000000000394d */ /* 0x000fea0003800000 */
[----:B------:R-:W1:Y:S01]  /*2a20*/  S2UR UR4, SR_CTAID.Z ;  /* 0x00000000000479c3 */ /* 0x000e620000002700 */
[----:B------:R-:W-:Y:S02]  /*2a30*/  IMAD R0, R0, c[0x0][0xc], RZ ;  /* 0x0000030000007a24 */ /* 0x000fe400078e02ff */
[----:B------:R-:W-:Y:S02]  /*2a40*/  IMAD R3, R3, c[0x0][0x14], RZ ;  /* 0x0000050003037a24 */ /* 0x000fe400078e02ff */
[----:B------:R-:W-:-:S03]  /*2a50*/  IMAD R0, R0, c[0x0][0x14], RZ ;  /* 0x0000050000007a24 */ /* 0x000fc600078e02ff */
[----:B------:R-:W-:Y:S01]  /*2a60*/  SHF.L.U32 R3, R3, 0x5, RZ ;  /* 0x0000000503037819 */ /* 0x000fe200000006ff */
[----:B------:R-:W-:-:S03]  /*2a70*/  IMAD.SHL.U32 R0, R0, 0x20, RZ ;  /* 0x0000002000007824 */ /* 0x000fc600078e00ff */
[----:B------:R-:W-:Y:S01]  /*2a80*/  SHF.R.S32.HI R9, RZ, 0x1f, R3 ;  /* 0x0000001fff097819 */ /* 0x000fe20000011403 */
[----:B-1----:R-:W-:-:S04]  /*2a90*/  USHF.L.U32 UR4, UR4, 0x5, URZ ;  /* 0x0000000504047899 */ /* 0x002fc8000800063f */
        /* <DEDUP_REMOVED lines=10> */
[----:B------:R-:W-:-:S02]  /*2b40*/  F2FP.PACK_AB R0, R5, R4 ;  /* 0x000000040500723e */ /* 0x000fc400000000ff */
[C---:B------:R-:W-:Y:S02]  /*2b50*/  LEA R2, P0, R3.reuse, c[0x0][0x160], 0x1 ;  /* 0x0000580003027a11 */ /* 0x040fe400078008ff */
[C---:B------:R-:W-:Y:S02]  /*2b60*/  LEA R4, P1, R6.reuse, c[0x0][0x160], 0x1 ;  /* 0x0000580006047a11 */ /* 0x040fe400078208ff */
[----:B------:R-:W-:Y:S02]  /*2b70*/  LEA.HI.X R3, R3, c[0x0][0x164], R8, 0x1, P0 ;  /* 0x0000590003037a11 */ /* 0x000fe400000f0c08 */
[----:B------:R-:W-:Y:S02]  /*2b80*/  LEA.HI.X R5, R6, c[0x0][0x164], R7, 0x1, P1 ;  /* 0x0000590006057a11 */ /* 0x000fe400008f0c07 */
[----:B------:R-:W-:Y:S01]  /*2b90*/  PRMT R6, R0, 0x7632, R6 ;  /* 0x0000763200067816 */ /* 0x000fe20000000006 */
[----:B------:R-:W-:Y:S04]  /*2ba0*/  STG.E.U16 [R2.64], R0 ;  /* 0x0000000002007986 */ /* 0x000fe8000c101524 */
[----:B------:R-:W-:Y:S01]  /*2bb0*/  STG.E.U16 [R4.64], R6 ;  /* 0x0000000604007986 */ /* 0x000fe2000c101524 */
[----:B------:R-:W-:Y:S05]  /*2bc0*/  EXIT ;  /* 0x000000000000794d */ /* 0x000fea0003800000 */
.L_x_3691:
        /* <DEDUP_REMOVED lines=19> */
.L_x_3717:
        /* <DEDUP_REMOVED lines=20> */
.L_x_3693:
[----:B------:R-:W-:Y:S01]  /*2e40*/  HFMA2.MMA R15, -RZ, RZ, 0, 9.5367431640625e-07 ;  /* 0x00000010ff0f7435 */ /* 0x000fe200000001ff */
[----:B------:R-:W-:Y:S01]  /*2e50*/  IMAD.MOV.U32 R12, RZ, RZ, -0x800001 ;  /* 0xff7fffffff0c7424 */ /* 0x000fe200078e00ff */
[----:B------:R-:W-:Y:S01]  /*2e60*/  MOV R10, 0x2ea0 ;  /* 0x00002ea0000a7802 */ /* 0x000fe20000000f00 */
[----:B------:R-:W-:Y:S02]  /*2e70*/  IMAD.MOV.U32 R14, RZ, RZ, 0x1f ;  /* 0x0000001fff0e7424 */ /* 0x000fe400078e00ff */
[----:B------:R-:W-:Y:S02]  /*2e80*/  IMAD.MOV.U32 R17, RZ, RZ, -0x1 ;  /* 0xffffffffff117424 */ /* 0x000fe400078e00ff */
[----:B------:R-:W-:Y:S05]  /*2e90*/  CALL.REL.NOINC `($__internal_89_$__cuda_sm70_shflsync_bfly_p) ;  /* 0x0000026000007944 */ /* 0x000fea0003c00000 */
[----:B-1----:R-:W-:Y:S01]  /*2ea0*/  MOV R10, R14 ;  /* 0x0000000e000a7202 */ /* 0x002fe20000000f00 */
[----:B0-----:R-:W-:Y:S05]  /*2eb0*/  BRA `(.L_x_3725) ;  /* 0xffffdc1000007947 */ /* 0x001fea000383ffff */
.L_x_3694:
[----:B------:R-:W-:Y:S01]  /*2ec0*/  HFMA2.MMA R14, -RZ, RZ, 0, 1.847743988037109375e-06 ;  /* 0x0000001fff0e7435 */ /* 0x000fe200000001ff */
[----:B------:R-:W-:Y:S01]  /*2ed0*/  IMAD.MOV.U32 R12, RZ, RZ, R19 ;  /* 0x000000ffff0c7224 */ /* 0x000fe200078e0013 */
[----:B------:R-:W-:Y:S01]  /*2ee0*/  MOV R10, 0x2f20 ;  /* 0x00002f20000a7802 */ /* 0x000fe20000000f00 */
[----:B------:R-:W-:Y:S02]  /*2ef0*/  IMAD.MOV.U32 R15, RZ, RZ, 0x8 ;  /* 0x00000008ff0f7424 */ /* 0x000fe400078e00ff */
[----:B------:R-:W-:-:S02]  /*2f00*/  IMAD.MOV.U32 R17, RZ, RZ, -0x1 ;  /* 0xffffffffff117424 */ /* 0x000fc400078e00ff */
[----:B------:R-:W-:Y:S05]  /*2f10*/  CALL.REL.NOINC `($__internal_89_$__cuda_sm70_shflsync_bfly_p) ;  /* 0x000001e000007944 */ /* 0x000fea0003c00000 */
[----:B01----:R-:W-:Y:S01]  /*2f20*/  FMNMX.FTZ R12, R19, R14, !PT ;  /* 0x0000000e130c7209 */ /* 0x003fe20007810000 */
[----:B------:R-:W-:Y:S01]  /*2f30*/  IMAD.MOV.U32 R15, RZ, RZ, 0x4 ;  /* 0x00000004ff0f7424 */ /* 0x000fe200078e00ff */
[----:B------:R-:W-:Y:S01]  /*2f40*/  MOV R14, 0x1f ;  /* 0x0000001f000e7802 */ /* 0x000fe20000000f00 */
[----:B------:R-:W-:Y:S01]  /*2f50*/  IMAD.MOV.U32 R17, RZ, RZ, -0x1 ;  /* 0xffffffffff117424 */ /* 0x000fe200078e00ff */
[----:B------:R-:W-:-:S02]  /*2f60*/  MOV R10, 0x2f80 ;  /* 0x00002f80000a7802 */ /* 0x000fc40000000f00 */
[----:B------:R-:W-:Y:S05]  /*2f70*/  CALL.REL.NOINC `($__internal_89_$__cuda_sm70_shflsync_bfly_p) ;  /* 0x0000018000007944 */ /* 0x000fea0003c00000 */
[----:B01----:R-:W-:Y:S01]  /*2f80*/  FMNMX.FTZ R12, R12, R14, !PT ;  /* 0x0000000e0c0c7209 */ /* 0x003fe20007810000 */
[----:B------:R-:W-:Y:S01]  /*2f90*/  HFMA2.MMA R14, -RZ, RZ, 0, 1.847743988037109375e-06 ;  /* 0x0000001fff0e7435 */ /* 0x000fe200000001ff */
[----:B------:R-:W-:Y:S01]  /*2fa0*/  IMAD.MOV.U32 R15, RZ, RZ, 0x2 ;  /* 0x00000002ff0f7424 */ /* 0x000fe200078e00ff */
[----:B------:R-:W-:Y:S01]  /*2fb0*/  MOV R10, 0x2fe0 ;  /* 0x00002fe0000a7802 */ /* 0x000fe20000000f00 */
[----:B------:R-:W-:-:S03]  /*2fc0*/  IMAD.MOV.U32 R17, RZ, RZ, -0x1 ;  /* 0xffffffffff117424 */ /* 0x000fc600078e00ff */
[----:B------:R-:W-:Y:S05]  /*2fd0*/  CALL.REL.NOINC `($__internal_89_$__cuda_sm70_shflsync_bfly_p) ;  /* 0x0000012000007944 */ /* 0x000fea0003c00000 */
[----:B-1----:R-:W-:Y:S01]  /*2fe0*/  IMAD.MOV.U32 R11, RZ, RZ, R14 ;  /* 0x000000ffff0b7224 */ /* 0x002fe200078e000e */
[----:B0-----:R-:W-:Y:S05]  /*2ff0*/  BRA `(.L_x_3726) ;  /* 0xffffdb5000007947 */ /* 0x001fea000383ffff */
.L_x_3719:
[----:B0-----:R-:W-:Y:S01]  /*3000*/  MOV R12, RZ ;  /* 0x000000ff000c7202 */ /* 0x001fe20000000f00 */
[----:B------:R-:W-:Y:S01]  /*3010*/  IMAD.MOV.U32 R15, RZ, RZ, 0x1 ;  /* 0x00000001ff0f7424 */ /* 0x000fe200078e00ff */
[----:B------:R-:W-:Y:S01]  /*3020*/  MOV R17, 0xffffffff ;  /* 0xffffffff00117802 */ /* 0x000fe20000000f00 */
[----:B------:R-:W-:Y:S01]  /*3030*/  IMAD.MOV.U32 R14, RZ, RZ, 0x1f ;  /* 0x0000001fff0e7424 */ /* 0x000fe200078e00ff */
[----:B------:R-:W-:-:S02]  /*3040*/  MOV R10, 0x3060 ;  /* 0x00003060000a7802 */ /* 0x000fc40000000f00 */
[----:B------:R-:W-:Y:S05]  /*3050*/  CALL.REL.NOINC `($__internal_89_$__cuda_sm70_shflsync_bfly_p) ;  /* 0x000000a000007944 */ /* 0x000fea0003c00000 */
[----:B-1----:R-:W-:Y:S01]  /*3060*/  IMAD.MOV.U32 R4, RZ, RZ, R14 ;  /* 0x000000ffff047224 */ /* 0x002fe200078e000e */
[----:B0-----:R-:W-:Y:S05]  /*3070*/  BRA `(.L_x_3727) ;  /* 0xfffff70000007947 */ /* 0x001fea000383ffff */
.L_x_3720:
[----:B------:R-:W-:Y:S01]  /*3080*/  HFMA2.MMA R15, -RZ, RZ, 0, 5.9604644775390625e-08 ;  /* 0x00000001ff0f7435 */ /* 0x000fe200000001ff */
[----:B0-----:R-:W-:Y:S01]  /*3090*/  IMAD.MOV.U32 R12, RZ, RZ, RZ ;  /* 0x000000ffff0c7224 */ /* 0x001fe200078e00ff */
[----:B------:R-:W-:Y:S01]  /*30a0*/  MOV R10, 0x30e0 ;  /* 0x000030e0000a7802 */ /* 0x000fe20000000f00 */
[----:B------:R-:W-:-:S02]  /*30b0*/  IMAD.MOV.U32 R14, RZ, RZ, 0x1f ;  /* 0x0000001fff0e7424 */ /* 0x000fc400078e00ff */
[----:B------:R-:W-:Y:S02]  /*30c0*/  IMAD.MOV.U32 R17, RZ, RZ, -0x1 ;  /* 0xffffffffff117424 */ /* 0x000fe400078e00ff */
[----:B------:R-:W-:Y:S05]  /*30d0*/  CALL.REL.NOINC `($__internal_89_$__cuda_sm70_shflsync_bfly_p) ;  /* 0x0000002000007944 */ /* 0x000fea0003c00000 */
[----:B-1----:R-:W-:Y:S01]  /*30e0*/  MOV R5, R14 ;  /* 0x0000000e00057202 */ /* 0x002fe20000000f00 */
[----:B0-----:R-:W-:Y:S05]  /*30f0*/  BRA `(.L_x_3728) ;  /* 0xfffff6b000007947 */ /* 0x001fea000383ffff */
        .weak           $__internal_89_$__cuda_sm70_shflsync_bfly_p
        .type           $__internal_89_$__cuda_sm70_shflsync_bfly_p,@function
        .size           $__internal_89_$__cuda_sm70_shflsync_bfly_p,(.L_x_23256 - $__internal_89_$__cuda_sm70_shflsync_bfly_p)
$__internal_89_$__cuda_sm70_shflsync_bfly_p:
[----:B------:R-:W-:Y:S01]  /*3100*/  IMAD.MOV.U32 R11, RZ, RZ, 0x0 ;  /* 0x00000000ff0b7424 */ /* 0x000fe200078e00ff */
[----:B------:R-:W-:Y:S04]  /*3110*/  WARPSYNC R17 ;  /* 0x0000001100007348 */ /* 0x000fe80003800000 */
[----:B------:R0:W1:Y:S01]  /*3120*/  SHFL.BFLY PT, R14, R12, R15, R14 ;  /* 0x0c00000f0c0e7389 */ /* 0x00006200000e000e */
[----:B------:R-:W-:Y:S05]  /*3130*/  RET.REL.NODEC R10 `(_ZN4vllm25paged_attention_v1_kernelIthLi32ELi16ELi128ELNS_18Fp8KVCacheDataTypeE2ELb1EEEvPT_PKS2_PKT0_S8_ifPKiSA_iPKfiiiSC_SC_iiiii) ;  /* 0xffffcec00a007950 */ /* 0x000fea0003c3ffff */
.L_x_3729:
        /* <DEDUP_REMOVED lines=12> */
.L_x_23256:


//--------------------- .text._ZN4vllm25paged_attention_v1_kernelIthLi256ELi8ELi128ELNS_18Fp8KVCacheDataTypeE2ELb0EEEvPT_PKS2_PKT0_S8_ifPKiSA_iPKfiiiSC_SC_iiiii --------------------------
	.section	.text._ZN4vllm25paged_attention_v1_kernelIthLi256ELi8ELi128ELNS_18Fp8KVCacheDataTypeE2ELb0EEEvPT_PKS2_PKT0_S8_ifPKiSA_iPKfiiiSC_SC_iiiii,"ax",@progbits
	.sectioninfo	@"SHI_REGISTERS=32"
	.align	128
        .global         _ZN4vllm25paged_attention_v1_kernelIthLi256ELi8ELi128ELNS_18Fp8KVCacheDataTypeE2ELb0EEEvPT_PKS2_PKT0_S8_ifPKiSA_iPKfiiiSC_SC_iiiii
        .type           _ZN4vllm25paged_attention_v1_kernelIthLi256ELi8ELi128ELNS_18Fp8KVCacheDataTypeE2ELb0EEEvPT_PKS2_PKT0_S8_ifPKiSA_iPKfiiiSC_SC_iiiii,@function
        .size           _ZN4vllm25paged_attention_v1_kernelIthLi256ELi8ELi128ELNS_18Fp8KVCacheDataTypeE2ELb0EEEvPT_PKS2_PKT0_S8_ifPKiSA_iPKfiiiSC_SC_iiiii,(.L_x_23257 - _ZN4vllm25paged_attention_v1_kernelIthLi256ELi8ELi128ELNS_18Fp8KVCacheDataTypeE2ELb0EEEvPT_PKS2_PKT0_S8_ifPKiSA_iPKfiiiSC_SC_iiiii)
        .other          _ZN4vllm25paged_attention_v1_kernelIthLi256ELi8ELi128ELNS_18Fp8KVCacheDataTypeE2ELb0EEEvPT_PKS2_PKT0_S8_ifPKiSA_iPKfiiiSC_SC_iiiii,@"STO_CUDA_ENTRY STV_DEFAULT"
_ZN4vllm25paged_attention_v1_kernelIthLi256ELi8ELi128ELNS_18Fp8KVCacheDataTypeE2ELb0EEEvPT_PKS2_PKT0_S8_ifPKiSA_iPKfiiiSC_SC_iiiii:
.text._ZN4vllm25paged_attention_v1_kernelIthLi256ELi8ELi128ELNS_18Fp8KVCacheDataTypeE2ELb0EEEvPT_PKS2_PKT0_S8_ifPKiSA_iPKfiiiSC_SC_iiiii:
        /* <DEDUP_REMOVED lines=23> */
.L_x_3757:
[----:B------:R-:W-:Y:S02]  /*0170*/  FMNMX.FTZ R15, R4, -3.40282346638528859812e+38, !PT ;  /* 0xff7fffff040f7809 */ /* 0x000fe40007810000 */
[----:B------:R-:W-:Y:S01]  /*0180*/  MOV R6, 0xff7fffff ;  /* 0xff7fffff00067802 */ /* 0x000fe20000000f00 */
[----:B------:R-:W-:Y:S05]  /*0190*/  BRA.DIV ~URZ, `(.L_x_3732) ;  /* 0x000023627f007947 */ /* 0x000fea000b800000 */
[----:B------:R-:W0:Y:S02]  /*01a0*/  SHFL.BFLY PT, R4, R15, 0x8, 0x1f ;  /* 0x0d001f000f047f89 */ /* 0x000e2400000e0000 */
[----:B0-----:R-:W-:-:S05]  /*01b0*/  FMNMX.FTZ R4, R15, R4, !PT ;  /* 0x000000040f047209 */ /* 0x001fca0007810000 */
[----:B------:R0:W1:Y:S02]  /*01c0*/  SHFL.BFLY PT, R9, R4, 0x4, 0x1f ;  /* 0x0c801f0004097f89 */ /* 0x00006400000e0000 */
.L_x_3758:
        /* <DEDUP_REMOVED lines=28> */
.L_x_3737:
        /* <DEDUP_REMOVED lines=11> */
.L_x_3736:
[----:B------:R-:W-:Y:S05]  /*0440*/  BSYNC B1 ;  /* 0x0000000000017941 */ /* 0x000fea0003800000 */
.L_x_3735:
        /* <DEDUP_REMOVED lines=10> */
.L_x_3740:
[----:B------:R-:W1:Y:S01]  /*04f0*/  LDS R19, [R9+-0x400] ;  /* 0xfffc000009137984 */ /* 0x000e620000000800 */
[----:B------:R-:W-:-:S03]  /*0500*/  IADD3 R11, R11, 0x800, RZ ;  /* 0x000008000b0b7810 */ /* 0x000fc60007ffe0ff */
[----:B------:R-:W2:Y:S01]  /*0510*/  LDS R21, [R9+-0x200] ;  /* 0xfffe000009157984 */ /* 0x000ea20000000800 */
[----:B------:R-:W-:-:S03]  /*0520*/  ISETP.GE.AND P2, PT, R11, R6, PT ;  /* 0x000000060b00720c */ /* 0x000fc60003f46270 */
[----:B------:R-:W3:Y:S04]  /*0530*/  LDS R23, [R9] ;  /* 0x0000000009177984 */ /* 0x000ee80000000800 */
[----:B------:R-:W4:Y:S04]  /*0540*/  LDS R25, [R9+0x200] ;  /* 0x0002000009197984 */ /* 0x000f280000000800 */
[----:B------:R-:W5:Y:S04]  /*0550*/  LDS R15, [R9+0x400] ;  /* 0x00040000090f7984 */ /* 0x000f680000000800 */
[----:B------:R-:W0:Y:S02]  /*0560*/  LDS R17, [R9+0x600] ;  /* 0x0006000009117984 */ /* 0x000e240000000800 */
        /* <DEDUP_REMOVED lines=92> */
.L_x_3739:
[----:B------:R-:W-:Y:S05]  /*0b30*/  BSYNC B1 ;  /* 0x0000000000017941 */ /* 0x000fea0003800000 */
.L_x_3738:
        /* <DEDUP_REMOVED lines=55> */
.L_x_3742:
[----:B------:R-:W-:Y:S05]  /*0eb0*/  BSYNC B1 ;  /* 0x0000000000017941 */ /* 0x000fea0003800000 */
.L_x_3741:
        /* <DEDUP_REMOVED lines=26> */
.L_x_3734:
[----:B------:R-:W-:Y:S05]  /*1060*/  BSYNC B0 ;  /* 0x0000000000007941 */ /* 0x000fea0003800000 */
.L_x_3733:
[----:B0-----:R-:W0:Y:S01]  /*1070*/  SHFL.BFLY PT, R4, R13, 0x10, 0x1f ;  /* 0x0e001f000d047f89 */ /* 0x001e2200000e0000 */
        /* <DEDUP_REMOVED lines=35> */
.L_x_3747:
        /* <DEDUP_REMOVED lines=8> */
.L_x_3746:
[----:B0-----:R-:W-:Y:S05]  /*1330*/  BSYNC B1 ;  /* 0x0000000000017941 */ /* 0x001fea0003800000 */
.L_x_3745:
        /* <DEDUP_REMOVED lines=10> */
.L_x_3750:
        /* <DEDUP_REMOVED lines=52> */
.L_x_3749:
[----:B------:R-:W-:Y:S05]  /*1720*/  BSYNC B1 ;  /* 0x0000000000017941 */ /* 0x000fea0003800000 */
.L_x_3748:
        /* <DEDUP_REMOVED lines=31> */
.L_x_3752:
[----:B------:R-:W-:Y:S05]  /*1920*/  BSYNC B1 ;  /* 0x0000000000017941 */ /* 0x000fea0003800000 */
.L_x_3751:
        /* <DEDUP_REMOVED lines=14> */
.L_x_3744:
[----:B------:R-:W-:Y:S05]  /*1a10*/  BSYNC B0 ;  /* 0x0000000000007941 */ /* 0x000fea0003800000 */
.L_x_3743:
[----:B------:R-:W-:Y:S01]  /*1a20*/  BAR.SYNC.DEFER_BLOCKING 0x0 ;  /* 0x0000000000007b1d */ /* 0x000fe20000010000 */
[C---:B------:R-:W-:Y:S01]  /*1a30*/  LOP3.LUT R0, R7.reuse, 0xffffffc0, RZ, 0xc0, !PT ;  /* 0xffffffc007007812 */ /* 0x040fe200078ec0ff */
[----:B------:R-:W-:Y:S01]  /*1a40*/  HFMA2.MMA R23, -RZ, RZ, 0, 0 ;  /* 0x00000000ff177435 */ /* 0x000fe200000001ff */
[----:B------:R-:W-:Y:S01]  /*1a50*/  ISETP.GT.AND P1, PT, R7, 0x3f, PT ;  /* 0x0000003f0700780c */ /* 0x000fe20003f24270 */
[----:B------:R-:W-:Y:S01]  /*1a60*/  CS2R R18, SRZ ;  /* 0x0000000000127805 */ /* 0x000fe2000001ff00 */
[----:B------:R-:W-:Y:S01]  /*1a70*/  ISETP.NE.AND P0, PT, R0, 0x40, PT ;  /* 0x000000400000780c */ /* 0x000fe20003f05270 */
[----:B------:R-:W-:Y:S01]  /*1a80*/  BSSY B0, `(.L_x_3753) ;  /* 0x0000026000007945 */ /* 0x000fe20003800000 */
[----:B------:R-:W-:Y:S01]  /*1a90*/  LEA R5, R5, R2, 0x8 ;  /* 0x0000000205057211 */ /* 0x000fe200078e40ff */
[----:B------:R-:W-:Y:S01]  /*1aa0*/  IMAD.MOV.U32 R0, RZ, RZ, RZ ;  /* 0x000000ffff007224 */ /* 0x000fe200078e00ff */
[C---:B0-----:R-:W-:Y:S01]  /*1ab0*/  LOP3.LUT R4, R7.reuse, 0xffffffe0, RZ, 0xc0, !PT ;  /* 0xffffffe007047812 */ /* 0x041fe200078ec0ff */
[----:B------:R-:W-:Y:S01]  /*1ac0*/  CS2R R20, SRZ ;  /* 0x0000000000147805 */ /* 0x000fe2000001ff00 */
[----:B------:R-:W-:Y:S01]  /*1ad0*/  IADD3 R6, R7, 0x1f, RZ ;  /* 0x0000001f07067810 */ /* 0x000fe20007ffe0ff */
[----:B------:R-:W-:Y:S01]  /*1ae0*/  IMAD.MOV.U32 R25, RZ, RZ, RZ ;  /* 0x000000ffff197224 */ /* 0x000fe200078e00ff */
[----:B------:R-:W-:Y:S01]  /*1af0*/  BAR.SYNC.DEFER_BLOCKING 0x0 ;  /* 0x0000000000007b1d */ /* 0x000fe20000010000 */
[----:B------:R-:W-:-:S02]  /*1b00*/  ISETP.NE.AND P2, PT, R4, 0x20, PT ;  /* 0x000000200400780c */ /* 0x000fc40003f45270 */
[----:B------:R-:W-:Y:S02]  /*1b10*/  ISETP.GT.AND P3, PT, R7, 0x1f, PT ;  /* 0x0000001f0700780c */ /* 0x000fe40003f64270 */
[----:B------:R-:W-:Y:S02]  /*1b20*/  ISETP.GT.U32.AND P4, PT, R6, 0x3e, PT ;  /* 0x0000003e0600780c */ /* 0x000fe40003f84070 */
        /* <DEDUP_REMOVED lines=27> */
.L_x_3754:
[----:B0-----:R-:W-:Y:S05]  /*1ce0*/  BSYNC B0 ;  /* 0x0000000000007941 */ /* 0x001fea0003800000 */
.L_x_3753:
        /* <DEDUP_REMOVED lines=28> */
.L_x_3756:
[----:B0-----:R-:W-:Y:S05]  /*1eb0*/  BSYNC B0 ;  /* 0x0000000000007941 */ /* 0x001fea0003800000 */
.L_x_3755:
[----:B------:R-:W-:Y:S06]  /*1ec0*/  BAR.SYNC.DEFER_BLOCKING 0x0 ;  /* 0x0000000000007b1d */ /* 0x000fec0000010000 */
[----:B------:R-:W-:Y:S05]  /*1ed0*/  @P4 EXIT ;  /* 0x000000000000494d */ /* 0x000fea0003800000 */
[----:B------:R-:W0:Y:S01]  /*1ee0*/  S2UR UR4, SR_CTAID.X ;  /* 0x00000000000479c3 */ /* 0x000e220000002500 */
[----:B------:R-:W1:Y:S01]  /*1ef0*/  S2R R6, SR_CTAID.Z ;  /* 0x0000000000067919 */ /* 0x000e620000002700 */
[----:B------:R-:W-:Y:S01]  /*1f00*/  IMAD R3, R3, c[0x0][0xc], RZ ;  /* 0x0000030003037a24 */ /* 0x000fe200078e02ff */
[----:B------:R-:W-:Y:S01]  /*1f10*/  ULDC UR5, c[0x0][0x14] ;  /* 0x0000050000057ab9 */ /* 0x000fe20000000800 */
[----:B------:R-:W-:-:S02]  /*1f20*/  IADD3 R16, R2, 0xa0, RZ ;  /* 0x000000a002107810 */ /* 0x000fc40007ffe0ff */
[----:B------:R-:W-:Y:S01]  /*1f30*/  IMAD R3, R3, c[0x0][0x14], RZ ;  /* 0x0000050003037a24 */ /* 0x000fe200078e02ff */
[C---:B------:R-:W-:Y:S02]  /*1f40*/  IADD3 R10, R2.reuse, 0x40, RZ ;  /* 0x00000040020a7810 */ /* 0x040fe40007ffe0ff */
[C---:B------:R-:W-:Y:S02]  /*1f50*/  IADD3 R8, R2.reuse, 0x20, RZ ;  /* 0x0000002002087810 */ /* 0x040fe40007ffe0ff */
[----:B------:R-:W-:Y:S02]  /*1f60*/  SHF.L.U32 R3, R3, 0x8, RZ ;  /* 0x0000000803037819 */ /* 0x000fe400000006ff */
[C---:B------:R-:W-:Y:S02]  /*1f70*/  IADD3 R14, R2.reuse, 0x80, RZ ;  /* 0x00000080020e7810 */ /* 0x040fe40007ffe0ff */
[----:B------:R-:W-:Y:S02]  /*1f80*/  SHF.R.S32.HI R27, RZ, 0x1f, R3 ;  /* 0x0000001fff1b7819 */ /* 0x000fe40000011403 */
[----:B------:R-:W-:-:S02]  /*1f90*/  IADD3 R22, R2, 0xc0, RZ ;  /* 0x000000c002167810 */ /* 0x000fc40007ffe0ff */
[----:B------:R-:W-:Y:S02]  /*1fa0*/  IADD3 R24, R2, 0xe0, RZ ;  /* 0x000000e002187810 */ /* 0x000fe40007ffe0ff */
[----:B------:R-:W-:Y:S02]  /*1fb0*/  F2FP.PACK_AB R25, R25, R4 ;  /* 0x000000041919723e */ /* 0x000fe400000000ff */
[----:B------:R-:W-:Y:S01]  /*1fc0*/  F2FP.PACK_AB R20, R23, R20 ;  /* 0x000000141714723e */ /* 0x000fe200000000ff */
[----:B0-----:R-:W-:Y:S01]  /*1fd0*/  UIMAD UR4, UR4, UR5, URZ ;  /* 0x00000005040472a4 */ /* 0x001fe2000f8e023f */
[----:B-1----:R-:W-:Y:S01]  /*1fe0*/  IMAD.SHL.U32 R6, R6, 0x100, RZ ;  /* 0x0000010006067824 */ /* 0x002fe200078e00ff */
[----:B------:R-:W-:Y:S02]  /*1ff0*/  F2FP.PACK_AB R18, R21, R18 ;  /* 0x000000121512723e */ /* 0x000fe400000000ff */
[----:B------:R-:W-:Y:S01]  /*2000*/  USHF.L.U32 UR4, UR4, 0x8, URZ ;  /* 0x0000000804047899 */ /* 0x000fe2000800063f */
[----:B------:R-:W-:-:S02]  /*2010*/  F2FP.PACK_AB R0, R19, R0 ;  /* 0x000000001300723e */ /* 0x000fc400000000ff */
[--C-:B------:R-:W-:Y:S01]  /*2020*/  SHF.R.S32.HI R12, RZ, 0x1f, R6.reuse ;  /* 0x0000001fff0c7819 */ /* 0x100fe20000011406 */
[----:B------:R-:W-:Y:S02]  /*2030*/  USHF.R.S32.HI UR5, URZ, 0x1f, UR4 ;  /* 0x0000001f3f057899 */ /* 0x000fe40008011404 */
[----:B------:R-:W-:-:S04]  /*2040*/  IADD3 R17, P0, P1, R3, UR4, R6 ;  /* 0x0000000403117c10 */ /* 0x000fc8000f91e006 */
[----:B------:R-:W-:Y:S02]  /*2050*/  IADD3.X R27, R27, UR5, R12, P0, P1 ;  /* 0x000000051b1b7c10 */ /* 0x000fe400087e240c */
[-C--:B------:R-:W-:Y:S02]  /*2060*/  IADD3 R3, P5, R2, R17.reuse, RZ ;  /* 0x0000001102037210 */ /* 0x080fe40007fbe0ff */
[----:B------:R-:W-:Y:S02]  /*2070*/  IADD3 R13, P0, R16, R17, RZ ;  /* 0x00000011100d7210 */ /* 0x000fe40007f1e0ff */
[C---:B------:R-:W-:Y:S02]  /*2080*/  IADD3 R12, R2.reuse, 0x60, RZ ;  /* 0x00000060020c7810 */ /* 0x040fe40007ffe0ff */
[-C--:B------:R-:W-:Y:S02]  /*2090*/  LEA.HI.X.SX32 R6, R2, R27.reuse, 0x1, P5 ;  /* 0x0000001b02067211 */ /* 0x080fe400028f0eff */
[----:B------:R-:W-:-:S02]  /*20a0*/  LEA.HI.X.SX32 R16, R16, R27, 0x1, P0 ;  /* 0x0000001b10107211 */ /* 0x000fc400000f0eff */
[C---:B------:R-:W-:Y:S02]  /*20b0*/  LEA R2, P0, R3.reuse, c[0x0][0x160], 0x1 ;  /* 0x0000580003027a11 */ /* 0x040fe400078008ff */
        /* <DEDUP_REMOVED lines=40> */
.L_x_3730:
        /* <DEDUP_REMOVED lines=20> */
.L_x_3731:
[----:B------:R-:W-:Y:S01]  /*2480*/  HFMA2.MMA R10, -RZ, RZ, 0, 1.847743988037109375e-06 ;  /* 0x0000001fff0a7435 */ /* 0x000fe200000001ff */
[----:B------:R-:W-:Y:S01]  /*2490*/  MOV R4, 0xff7fffff ;  /* 0xff7fffff00047802 */ /* 0x000fe20000000f00 */
[----:B------:R-:W-:Y:S01]  /*24a0*/  IMAD.MOV.U32 R11, RZ, RZ, 0x10 ;  /* 0x00000010ff0b7424 */ /* 0x000fe200078e00ff */
[----:B------:R-:W-:Y:S01]  /*24b0*/  MOV R8, 0x24e0 ;  /* 0x000024e000087802 */ /* 0x000fe20000000f00 */
[----:B------:R-:W-:Y:S02]  /*24c0*/  IMAD.MOV.U32 R13, RZ, RZ, -0x1 ;  /* 0xffffffffff0d7424 */ /* 0x000fe400078e00ff */
[----:B------:R-:W-:Y:S05]  /*24d0*/  CALL.REL.NOINC `($__internal_90_$__cuda_sm70_shflsync_bfly_p) ;  /* 0x0000010000007944 */ /* 0x000fea0003c00000 */
[----:B01----:R-:W-:Y:S01]  /*24e0*/  MOV R4, R10 ;  /* 0x0000000a00047202 */ /* 0x003fe20000000f00 */
[----:B------:R-:W-:Y:S05]  /*24f0*/  BRA `(.L_x_3757) ;  /* 0xffffdc7000007947 */ /* 0x000fea000383ffff */
.L_x_3732:
[----:B------:R-:W-:Y:S01]  /*2500*/  HFMA2.MMA R11, -RZ, RZ, 0, 4.76837158203125e-07 ;  /* 0x00000008ff0b7435 */ /* 0x000fe200000001ff */
[----:B------:R-:W-:Y:S01]  /*2510*/  IMAD.MOV.U32 R4, RZ, RZ, R15 ;  /* 0x000000ffff047224 */ /* 0x000fe200078e000f */
[----:B------:R-:W-:Y:S01]  /*2520*/  MOV R10, 0x1f ;  /* 0x0000001f000a7802 */ /* 0x000fe20000000f00 */
[----:B------:R-:W-:Y:S01]  /*2530*/  IMAD.MOV.U32 R13, RZ, RZ, -0x1 ;  /* 0xffffffffff0d7424 */ /* 0x000fe200078e00ff */
[----:B------:R-:W-:Y:S02]  /*2540*/  MOV R8, 0x2560 ;  /* 0x0000256000087802 */ /* 0x000fe40000000f00 */
[----:B------:R-:W-:Y:S05]  /*2550*/  CALL.REL.NOINC `($__internal_90_$__cuda_sm70_shflsync_bfly_p) ;  /* 0x0000008000007944 */ /* 0x000fea0003c00000 */
[----:B0-----:R-:W-:Y:S01]  /*2560*/  HFMA2.MMA R11, -RZ, RZ, 0, 2.384185791015625e-07 ;  /* 0x00000004ff0b7435 */ /* 0x001fe200000001ff */
[----:B-1----:R-:W-:Y:S01]  /*2570*/  FMNMX.FTZ R4, R15, R10, !PT ;  /* 0x0000000a0f047209 */ /* 0x002fe20007810000 */
[----:B------:R-:W-:Y:S01]  /*2580*/  IMAD.MOV.U32 R13, RZ, RZ, -0x1 ;  /* 0xffffffffff0d7424 */ /* 0x000fe200078e00ff */
[----:B------:R-:W-:-:S02]  /*2590*/  MOV R10, 0x1f ;  /* 0x0000001f000a7802 */ /* 0x000fc40000000f00 */
[----:B------:R-:W-:Y:S02]  /*25a0*/  MOV R8, 0x25c0 ;  /* 0x000025c000087802 */ /* 0x000fe40000000f00 */
[----:B------:R-:W-:Y:S05]  /*25b0*/  CALL.REL.NOINC `($__internal_90_$__cuda_sm70_shflsync_bfly_p) ;  /* 0x0000002000007944 */ /* 0x000fea0003c00000 */
[----:B-1----:R-:W-:Y:S01]  /*25c0*/  MOV R9, R10 ;  /* 0x0000000a00097202 */ /* 0x002fe20000000f00 */
[----:B0-----:R-:W-:Y:S05]  /*25d0*/  BRA `(.L_x_3758) ;  /* 0xffffdbf000007947 */ /* 0x001fea000383ffff */
        .weak           $__internal_90_$__cuda_sm70_shflsync_bfly_p
        .type           $__internal_90_$__cuda_sm70_shflsync_bfly_p,@function
        .size           $__internal_90_$__cuda_sm70_shflsync_bfly_p,(.L_x_23257 - $__internal_90_$__cuda_sm70_shflsync_bfly_p)
$__internal_90_$__cuda_sm70_shflsync_bfly_p:
[----:B------:R-:W-:Y:S01]  /*25e0*/  HFMA2.MMA R9, -RZ, RZ, 0, 0 ;  /* 0x00000000ff097435 */ /* 0x000fe200000001ff */
[----:B------:R-:W-:Y:S04]  /*25f0*/  WARPSYNC R13 ;  /* 0x0000000d00007348 */ /* 0x000fe80003800000 */
[----:B------:R0:W1:Y:S01]  /*2600*/  SHFL.BFLY PT, R10, R4, R11, R10 ;  /* 0x0c00000b040a7389 */ /* 0x00006200000e000a */
[----:B------:R-:W-:Y:S05]  /*2610*/  RET.REL.NODEC R8 `(_ZN4vllm25paged_attention_v1_kernelIthLi256ELi8ELi128ELNS_18Fp8KVCacheDataTypeE2ELb0EEEvPT_PKS2_PKT0_S8_ifPKiSA_iPKfiiiSC_SC_iiiii) ;  /* 0xffffd9e008007950 */ /* 0x000fea0003c3ffff */
.L_x_3759:
        /* <DEDUP_REMOVED lines=14> */
.L_x_23257:


//--------------------- .text._ZN4vllm25paged_attention_v1_kernelIthLi192ELi8ELi128ELNS_18Fp8KVCacheDataTypeE2ELb0EEEvPT_PKS2_PKT0_S8_ifPKiSA_iPKfiiiSC_SC_iiiii --------------------------
	.section	.text._ZN4vllm25paged_attention_v1_kernelIthLi192ELi8ELi128ELNS_18Fp8KVCacheDataTypeE2ELb0EEEvPT_PKS2_PKT0_S8_ifPKiSA_iPKfiiiSC_SC_iiiii,"ax",@progbits
	.sectioninfo	@"SHI_REGISTERS=32"
	.align	128
        .global         _ZN4vllm25paged_attention_v1_kernelIthLi192ELi8ELi128ELNS_18Fp8KVCacheDataTypeE2ELb0EEEvPT_PKS2_PKT0_S8_ifPKiSA_iPKfiiiSC_SC_iiiii
        .type           _ZN4vllm25paged_attention_v1_kernelIthLi192ELi8ELi128ELNS_18Fp8KVCacheDataTypeE2ELb0EEEvPT_PKS2_PKT0_S8_ifPKiSA_iPKfiiiSC_SC_iiiii,@function
        .size           _ZN4vllm25paged_attention_v1_kernelIthLi192ELi8ELi128ELNS_18Fp8KVCacheDataTypeE2ELb0EEEvPT_PKS2_PKT0_S8_ifPKiSA_iPKfiiiSC_SC_iiiii,(.L_x_23258 - _ZN4vllm25paged_attention_v1_kernelIthLi192ELi8ELi128ELNS_18Fp8KVCacheDataTypeE2ELb0EEEvPT_PKS2_PKT0_S8_ifPKiSA_iPKfiiiSC_SC_iiiii)
        .other          _ZN4vllm25paged_attention_v1_kernelIthLi192ELi8ELi128ELNS_18Fp8KVCacheDataTypeE2ELb0EEEvPT_PKS2_PKT0_S8_ifPKiSA_iPKfiiiSC_SC_iiiii,@"STO_CUDA_ENTRY STV_DEFAULT"
_ZN4vllm25paged_attention_v1_kernelIthLi192ELi8ELi128ELNS_18Fp8KVCacheDataTypeE2ELb0EEEvPT_PKS2_PKT0_S8_ifPKiSA_iPKfiiiSC_SC_iiiii:
.text._ZN4vllm25paged_attention_v1_kernelIthLi192ELi8ELi128ELNS_18Fp8KVCacheDataTypeE2ELb0EEEvPT_PKS2_PKT0_S8_ifPKiSA_iPKfiiiSC_SC_iiiii:
        /* <DEDUP_REMOVED lines=23> */
.L_x_3787:
[----:B------:R-:W-:Y:S01]  /*0170*/  FMNMX.FTZ R9, R6, -3.40282346638528859812e+38, !PT ;  /* 0xff7fffff06097809 */ /* 0x000fe20007810000 */
[----:B------:R-:W-:Y:S01]  /*0180*/  IMAD.MOV.U32 R8, RZ, RZ, -0x800001 ;  /* 0xff7fffffff087424 */ /* 0x000fe200078e00ff */
[----:B------:R-:W-:Y:S05]  /*0190*/  BRA.DIV ~URZ, `(.L_x_3762) ;  /* 0x000021927f007947 */ /* 0x000fea000b800000 */
[----:B------:R-:W0:Y:S02]  /*01a0*/  SHFL.BFLY PT, R6, R9, 0x8, 0x1f ;  /* 0x0d001f0009067f89 */ /* 0x000e2400000e0000 */
[----:B0-----:R-:W-:-:S05]  /*01b0*/  FMNMX.FTZ R9, R9, R6, !PT ;  /* 0x0000000609097209 */ /* 0x001fca0007810000 */
[----:B------:R0:W1:Y:S02]  /*01c0*/  SHFL.BFLY PT, R6, R9, 0x4, 0x1f ;  /* 0x0c801f0009067f89 */ /* 0x00006400000e0000 */
.L_x_3788:
        /* <DEDUP_REMOVED lines=12> */
[----:B-1----:R-:W1:Y:S02]  /*0290*/  SHFL.BFLY PT, R6, R7, 0x1, 0x1f ;  /* 0x0c201f0007067f89 */ /* 0x002e6400000e0000 */
[----:B-1----:R-:W-:-:S06]  /*02a0*/  FMNMX.FTZ R6, R7, R6, !PT ;  /* 0x0000000607067209 */ /* 0x002fcc0007810000 */
[----:B------:R-:W1:Y:S01]  /*02b0*/  SHFL.IDX PT, R6, R6, RZ, 0x1f ;  /* 0x00001fff06067589 */ /* 0x000e6200000e0000 */
[----:B------:R-:W-:Y:S05]  /*02c0*/  @P1 BRA `(.L_x_3764) ;  /* 0x00000d9000001947 */ /* 0x000fea0003800000 */
[-C--:B------:R-:W-:Y:S01]  /*02d0*/  LOP3.LUT R8, RZ, R4.reuse, RZ, 0x33, !PT ;  /* 0x00000004ff087212 */ /* 0x080fe200078e33ff */
[----:B------:R-:W-:Y:S01]  /*02e0*/  BSSY B1, `(.L_x_3765) ;  /* 0x0000016000017945 */ /* 0x000fe20003800000 */
[----:B------:R-:W-:Y:S02]  /*02f0*/  MOV R11, RZ ;  /* 0x000000ff000b7202 */ /* 0x000fe40000000f00 */
[----:B------:R-:W-:Y:S01]  /*0300*/  MOV R10, R4 ;  /* 0x00000004000a7202 */ /* 0x000fe20000000f00 */
        /* <DEDUP_REMOVED lines=8> */
.L_x_3767:
        /* <DEDUP_REMOVED lines=11> */
.L_x_3766:
[----:B------:R-:W-:Y:S05]  /*0440*/  BSYNC B1 ;  /* 0x0000000000017941 */ /* 0x000fea0003800000 */
.L_x_3765:
        /* <DEDUP_REMOVED lines=10> */
.L_x_3770:
        /* <DEDUP_REMOVED lines=100> */
.L_x_3769:
[----:B------:R-:W-:Y:S05]  /*0b30*/  BSYNC B1 ;  /* 0x0000000000017941 */ /* 0x000fea0003800000 */
.L_x_3768:
        /* <DEDUP_REMOVED lines=55> */
.L_x_3772:
[----:B------:R-:W-:Y:S05]  /*0eb0*/  BSYNC B1 ;  /* 0x0000000000017941 */ /* 0x000fea0003800000 */
.L_x_3771:
        /* <DEDUP_REMOVED lines=26> */
.L_x_3764:
[----:B------:R-:W-:Y:S05]  /*1060*/  BSYNC B0 ;  /* 0x0000000000007941 */ /* 0x000fea0003800000 */
.L_x_3763:
        /* <DEDUP_REMOVED lines=30> */
[----:B------:R-:W-:Y:S02]  /*1250*/  ISETP.GE.U32.AND P1, PT, R8, 0x180, PT ;  /* 0x000001800800780c */ /* 0x000fe40003f26070 */
[----:B------:R-:W-:Y:S02]  /*1260*/  LOP3.LUT P0, R7, R7, 0x3, RZ, 0xc0, !PT ;  /* 0x0000000307077812 */ /* 0x000fe4000780c0ff */
[----:B------:R-:W-:-:S11]  /*1270*/  MOV R8, R4 ;  /* 0x0000000400087202 */ /* 0x000fd60000000f00 */
[----:B------:R-:W-:Y:S05]  /*1280*/  @!P0 BRA `(.L_x_3776) ;  /* 0x000000a000008947 */ /* 0x000fea0003800000 */
[----:B0-----:R-:W-:Y:S01]  /*1290*/  LEA R9, R4, 0x20, 0x2 ;  /* 0x0000002004097811 */ /* 0x001fe200078e10ff */
[----:B------:R-:W-:-:S04]  /*12a0*/  IMAD.MOV.U32 R8, RZ, RZ, R4 ;  /* 0x000000ffff087224 */ /* 0x000fc800078e0004 */
.L_x_3777:
        /* <DEDUP_REMOVED lines=8> */
.L_x_3776:
[----:B0-----:R-:W-:Y:S05]  /*1330*/  BSYNC B1 ;  /* 0x0000000000017941 */ /* 0x001fea0003800000 */
.L_x_3775:
        /* <DEDUP_REMOVED lines=10> */
.L_x_3780:
        /* <DEDUP_REMOVED lines=52> */
.L_x_3779:
[----:B------:R-:W-:Y:S05]  /*1720*/  BSYNC B1 ;  /* 0x0000000000017941 */ /* 0x000fea0003800000 */
.L_x_3778:
        /* <DEDUP_REMOVED lines=31> */
.L_x_3782:
[----:B------:R-:W-:Y:S05]  /*1920*/  BSYNC B1 ;  /* 0x0000000000017941 */ /* 0x000fea0003800000 */
.L_x_3781:
        /* <DEDUP_REMOVED lines=14> */
.L_x_3774:
[----:B------:R-:W-:Y:S05]  /*1a10*/  BSYNC B0 ;  /* 0x0000000000007941 */ /* 0x000fea0003800000 */
.L_x_3773:
[----:B------:R-:W-:Y:S01]  /*1a20*/  BAR.SYNC.DEFER_BLOCKING 0x0 ;  /* 0x0000000000007b1d */ /* 0x000fe20000010000 */
[C---:B------:R-:W-:Y:S01]  /*1a30*/  LOP3.LUT R3, R4.reuse, 0xffffffc0, RZ, 0xc0, !PT ;  /* 0xffffffc004037812 */ /* 0x040fe200078ec0ff */
[----:B------:R-:W-:Y:S01]  /*1a40*/  IMAD R5, R5, 0xc0, R0 ;  /* 0x000000c005057824 */ /* 0x000fe200078e0200 */
[C---:B------:R-:W-:Y:S01]  /*1a50*/  ISETP.GT.AND P1, PT, R4.reuse, 0x3f, PT ;  /* 0x0000003f0400780c */ /* 0x040fe20003f24270 */
[----:B0-----:R-:W-:Y:S01]  /*1a60*/  HFMA2.MMA R12, -RZ, RZ, 0, 0 ;  /* 0x00000000ff0c7435 */ /* 0x001fe200000001ff */
[----:B------:R-:W-:Y:S01]  /*1a70*/  ISETP.NE.AND P0, PT, R3, 0x40, PT ;  /* 0x000000400300780c */ /* 0x000fe20003f05270 */
[----:B------:R-:W-:Y:S01]  /*1a80*/  BSSY B0, `(.L_x_3783) ;  /* 0x000001e000007945 */ /* 0x000fe20003800000 */
[C---:B------:R-:W-:Y:S01]  /*1a90*/  LOP3.LUT R6, R4.reuse, 0xffffffe0, RZ, 0xc0, !PT ;  /* 0xffffffe004067812 */ /* 0x040fe200078ec0ff */
        /* <DEDUP_REMOVED lines=28> */
.L_x_3784:
[----:B0-----:R-:W-:Y:S05]  /*1c60*/  BSYNC B0 ;  /* 0x0000000000007941 */ /* 0x001fea0003800000 */
.L_x_3783:
        /* <DEDUP_REMOVED lines=22> */
.L_x_3786:
[----:B0-----:R-:W-:Y:S05]  /*1dd0*/  BSYNC B0 ;  /* 0x0000000000007941 */ /* 0x001fea0003800000 */
.L_x_3785:
[----:B------:R-:W-:Y:S06]  /*1de0*/  BAR.SYNC.DEFER_BLOCKING 0x0 ;  /* 0x0000000000007b1d */ /* 0x000fec0000010000 */
[----:B------:R-:W-:Y:S05]  /*1df0*/  @P4 EXIT ;  /* 0x000000000000494d */ /* 0x000fea0003800000 */
[----:B------:R-:W0:Y:S01]  /*1e00*/  S2UR UR4, SR_CTAID.X ;  /* 0x00000000000479c3 */ /* 0x000e220000002500 */
[----:B------:R-:W1:Y:S01]  /*1e10*/  S2R R3, SR_CTAID.Z ;  /* 0x0000000000037919 */ /* 0x000e620000002700 */
[----:B------:R-:W-:Y:S01]  /*1e20*/  ULDC UR5, c[0x0][0x14] ;  /* 0x0000050000057ab9 */ /* 0x000fe20000000800 */
[----:B------:R-:W-:Y:S01]  /*1e30*/  IMAD R2, R2, c[0x0][0xc], RZ ;  /* 0x0000030002027a24 */ /* 0x000fe200078e02ff */
[----:B------:R-:W-:Y:S01]  /*1e40*/  UIMAD UR5, UR5, 0xc0, URZ ;  /* 0x000000c0050578a4 */ /* 0x000fe2000f8e023f */
[----:B------:R-:W-:-:S02]  /*1e50*/  IADD3 R4, R0, 0x40, RZ ;  /* 0x0000004000047810 */ /* 0x000fc40007ffe0ff */
[C---:B------:R-:W-:Y:S02]  /*1e60*/  IADD3 R18, R0.reuse, 0x80, RZ ;  /* 0x0000008000127810 */ /* 0x040fe40007ffe0ff */
[----:B------:R-:W-:Y:S01]  /*1e70*/  IADD3 R20, R0, 0xa0, RZ ;  /* 0x000000a000147810 */ /* 0x000fe20007ffe0ff */
[----:B------:R-:W-:Y:S01]  /*1e80*/  IMAD R2, R2, UR5, RZ ;  /* 0x0000000502027c24 */ /* 0x000fe2000f8e02ff */
[----:B------:R-:W-:Y:S02]  /*1e90*/  F2FP.PACK_AB R19, R19, R12 ;  /* 0x0000000c1313723e */ /* 0x000fe400000000ff */
[----:B------:R-:W-:Y:S02]  /*1ea0*/  F2FP.PACK_AB R16, R17, R16 ;  /* 0x000000101110723e */ /* 0x000fe400000000ff */
[----:B------:R-:W-:Y:S02]  /*1eb0*/  SHF.R.S32.HI R21, RZ, 0x1f, R2 ;  /* 0x0000001fff157819 */ /* 0x000fe40000011402 */
[----:B------:R-:W-:Y:S01]  /*1ec0*/  F2FP.PACK_AB R14, R15, R14 ;  /* 0x0000000e0f0e723e */ /* 0x000fe200000000ff */
[----:B0-----:R-:W-:Y:S01]  /*1ed0*/  UIMAD UR4, UR4, UR5, URZ ;  /* 0x00000005040472a4 */ /* 0x001fe2000f8e023f */
[----:B-1----:R-:W-:-:S03]  /*1ee0*/  IMAD R3, R3, 0xc0, RZ ;  /* 0x000000c003037824 */ /* 0x002fc600078e02ff */
[----:B------:R-:W-:Y:S02]  /*1ef0*/  USHF.R.S32.HI UR5, URZ, 0x1f, UR4 ;  /* 0x0000001f3f057899 */ /* 0x000fe40008011404 */
[--C-:B------:R-:W-:Y:S02]  /*1f00*/  SHF.R.S32.HI R6, RZ, 0x1f, R3.reuse ;  /* 0x0000001fff067819 */ /* 0x100fe40000011403 */
[----:B------:R-:W-:Y:S02]  /*1f10*/  IADD3 R13, P0, P1, R2, UR4, R3 ;  /* 0x00000004020d7c10 */ /* 0x000fe4000f91e003 */
[C---:B------:R-:W-:Y:S02]  /*1f20*/  IADD3 R2, R0.reuse, 0x20, RZ ;  /* 0x0000002000027810 */ /* 0x040fe40007ffe0ff */
[----:B------:R-:W-:Y:S02]  /*1f30*/  IADD3.X R21, R21, UR5, R6, P0, P1 ;  /* 0x0000000515157c10 */ /* 0x000fe400087e2406 */
[----:B------:R-:W-:-:S02]  /*1f40*/  IADD3 R6, R0, 0x60, RZ ;  /* 0x0000006000067810 */ /* 0x000fc40007ffe0ff */
[-C--:B------:R-:W-:Y:S02]  /*1f50*/  IADD3 R3, P1, R0, R13.reuse, RZ ;  /* 0x0000000d00037210 */ /* 0x080fe40007f3e0ff */
[-C--:B------:R-:W-:Y:S02]  /*1f60*/  IADD3 R5, P2, R2, R13.reuse, RZ ;  /* 0x0000000d02057210 */ /* 0x080fe40007f5e0ff */
[-C--:B------:R-:W-:Y:S02]  /*1f70*/  IADD3 R7, P3, R4, R13.reuse, RZ ;  /* 0x0000000d04077210 */ /* 0x080fe40007f7e0ff */
[-C--:B------:R-:W-:Y:S02]  /*1f80*/  IADD3 R9, P4, R6, R13.reuse, RZ ;  /* 0x0000000d06097210 */ /* 0x080fe40007f9e0ff */
[----:B------:R-:W-:Y:S02]  /*1f90*/  IADD3 R11, P5, R18, R13, RZ ;  /* 0x0000000d120b7210 */ /* 0x000fe40007fbe0ff */
[----:B------:R-:W-:-:S02]  /*1fa0*/  LEA.HI.X.SX32 R8, R0, R21, 0x1, P1 ;  /* 0x0000001500087211 */ /* 0x000fc400008f0eff */
[----:B------:R-:W-:Y:S02]  /*1fb0*/  LEA.HI.X.SX32 R22, R2, R21, 0x1, P2 ;  /* 0x0000001502167211 */ /* 0x000fe400010f0eff */
[C---:B------:R-:W-:Y:S02]  /*1fc0*/  IADD3 R13, P0, R20.reuse, R13, RZ ;  /* 0x0000000d140d7210 */ /* 0x040fe40007f1e0ff */
[C---:B------:R-:W-:Y:S02]  /*1fd0*/  LEA R2, P1, R3.reuse, c[0x0][0x160], 0x1 ;  /* 0x0000580003027a11 */ /* 0x040fe400078208ff */
[-C--:B------:R-:W-:Y:S02]  /*1fe0*/  LEA.HI.X.SX32 R20, R20, R21.reuse, 0x1, P0 ;  /* 0x0000001514147211 */ /* 0x080fe400000f0eff */
[----:B------:R-:W-:Y:S02]  /*1ff0*/  LEA.HI.X R3, R3, c[0x0][0x164], R8, 0x1, P1 ;  /* 0x0000590003037a11 */ /* 0x000fe400008f0c08 */
[----:B------:R-:W-:-:S02]  /*2000*/  LEA.HI.X.SX32 R10, R4, R21, 0x1, P3 ;  /* 0x00000015040a7211 */ /* 0x000fc400018f0eff */
[----:B------:R-:W-:Y:S01]  /*2010*/  LEA.HI.X.SX32 R0, R6, R21, 0x1, P4 ;  /* 0x0000001506007211 */ /* 0x000fe200020f0eff */
[----:B------:R0:W-:Y:S01]  /*2020*/  STG.E.U16 [R2.64], R19 ;  /* 0x0000001302007986 */ /* 0x0001e2000c101524 */
[----:B------:R-:W-:Y:S02]  /*2030*/  LEA R8, P0, R9, c[0x0][0x160], 0x1 ;  /* 0x0000580009087a11 */ /* 0x000fe400078008ff */
[----:B------:R-:W-:Y:S02]  /*2040*/  LEA R4, P2, R5, c[0x0][0x160], 0x1 ;  /* 0x0000580005047a11 */ /* 0x000fe400078408ff */
[----:B------:R-:W-:Y:S02]  /*2050*/  LEA R6, P3, R7, c[0x0][0x160], 0x1 ;  /* 0x0000580007067a11 */ /* 0x000fe400078608ff */
[----:B------:R-:W-:Y:S02]  /*2060*/  LEA.HI.X R9, R9, c[0x0][0x164], R0, 0x1, P0 ;  /* 0x0000590009097a11 */ /* 0x000fe400000f0c00 */
[----:B------:R-:W-:-:S02]  /*2070*/  LEA.HI.X R5, R5, c[0x0][0x164], R22, 0x1, P2 ;  /* 0x0000590005057a11 */ /* 0x000fc400010f0c16 */
[----:B------:R-:W-:Y:S02]  /*2080*/  LEA.HI.X R7, R7, c[0x0][0x164], R10, 0x1, P3 ;  /* 0x0000590007077a11 */ /* 0x000fe400018f0c0a */
[----:B------:R-:W-:Y:S02]  /*2090*/  PRMT R0, R19, 0x7632, R0 ;  /* 0x0000763213007816 */ /* 0x000fe40000000000 */
[----:B------:R-:W-:Y:S02]  /*20a0*/  LEA.HI.X.SX32 R18, R18, R21, 0x1, P5 ;  /* 0x0000001512127211 */ /* 0x000fe400028f0eff */
[----:B------:R-:W-:Y:S01]  /*20b0*/  LEA R10, P1, R11, c[0x0][0x160], 0x1 ;  /* 0x000058000b0a7a11 */ /* 0x000fe200078208ff */
[----:B------:R1:W-:Y:S01]  /*20c0*/  STG.E.U16 [R4.64], R0 ;  /* 0x0000000004007986 */ /* 0x0003e2000c101524 */
[----:B------:R-:W-:Y:S02]  /*20d0*/  LEA R12, P2, R13, c[0x0][0x160], 0x1 ;  /* 0x000058000d0c7a11 */ /* 0x000fe400078408ff */
[----:B0-----:R-:W-:Y:S01]  /*20e0*/  PRMT R3, R16, 0x7632, R3 ;  /* 0x0000763210037816 */ /* 0x001fe20000000003 */
[----:B------:R-:W-:Y:S01]  /*20f0*/  STG.E.U16 [R6.64], R16 ;  /* 0x0000001006007986 */ /* 0x000fe2000c101524 */
[----:B------:R-:W-:-:S02]  /*2100*/  LEA.HI.X R11, R11, c[0x0][0x164], R18, 0x1, P1 ;  /* 0x000059000b0b7a11 */ /* 0x000fc400008f0c12 */
[----:B------:R-:W-:Y:S01]  /*2110*/  LEA.HI.X R13, R13, c[0x0][0x164], R20, 0x1, P2 ;  /* 0x000059000d0d7a11 */ /* 0x000fe200010f0c14 */
[----:B------:R-:W-:Y:S01]  /*2120*/  STG.E.U16 [R8.64], R3 ;  /* 0x0000000308007986 */ /* 0x000fe2000c101524 */
[----:B-1----:R-:W-:-:S03]  /*2130*/  PRMT R5, R14, 0x7632, R5 ;  /* 0x000076320e057816 */ /* 0x002fc60000000005 */
[----:B------:R-:W-:Y:S04]  /*2140*/  STG.E.U16 [R10.64], R14 ;  /* 0x0000000e0a007986 */ /* 0x000fe8000c101524 */
[----:B------:R-:W-:Y:S01]  /*2150*/  STG.E.U16 [R12.64], R5 ;  /* 0x000000050c007986 */ /* 0x000fe2000c101524 */
[----:B------:R-:W-:Y:S05]  /*2160*/  EXIT ;  /* 0x000000000000794d */ /* 0x000fea0003800000 */
.L_x_3760:
[----:B------:R-:W-:Y:S01]  /*2170*/  MOV R2, 0x0 ;  /* 0x0000000000027802 */ /* 0x000fe20000000f00 */
[----:B------:R-:W-:Y:S01]  /*2180*/  IMAD.MOV.U32 R5, RZ, RZ, c[0x4][0x17c] ;  /* 0x01005f00ff057624 */ /* 0x000fe200078e00ff */
[----:B------:R-:W-:Y:S01]  /*2190*/  MOV R4, c[0x4][0x178] ;  /* 0x01005e0000047a02 */ /* 0x000fe20000000f00 */
[----:B------:R-:W-:Y:S01]  /*21a0*/  IMAD.MOV.U32 R8, RZ, RZ, 0x219 ;  /* 0x00000219ff087424 */ /* 0x000fe200078e00ff */
[----:B------:R-:W-:Y:S01]  /*21b0*/  MOV R6, c[0x4][0x180] ;  /* 0x0100600000067a02 */ /* 0x000fe20000000f00 */
[----:B------:R-:W-:Y:S01]  /*21c0*/  IMAD.MOV.U32 R12, RZ, RZ, 0x1 ;  /* 0x00000001ff0c7424 */ /* 0x000fe200078e00ff */
[----:B------:R-:W0:Y:S01]  /*21d0*/  LDC.64 R2, c[0x4][R2] ;  /* 0x0100000002027b82 */ /* 0x000e220000000a00 */
[----:B------:R-:W-:-:S02]  /*21e0*/  MOV R7, c[0x4][0x184] ;  /* 0x0100610000077a02 */ /* 0x000fc40000000f00 */
[----:B------:R-:W-:Y:S02]  /*21f0*/  MOV R10, c[0x4][0x68] ;  /* 0x01001a00000a7a02 */ /* 0x000fe40000000f00 */
[----:B------:R-:W-:Y:S02]  /*2200*/  MOV R11, c[0x4][0x6c] ;  /* 0x01001b00000b7a02 */ /* 0x000fe40000000f00 */
[----:B------:R-:W-:Y:S02]  /*2210*/  MOV R13, RZ ;  /* 0x000000ff000d7202 */ /* 0x000fe40000000f00 */
        /* <DEDUP_REMOVED lines=9> */
.L_x_3761:
[----:B------:R-:W-:Y:S01]  /*22b0*/  HFMA2.MMA R11, -RZ, RZ, 0, 1.847743988037109375e-06 ;  /* 0x0000001fff0b7435 */ /* 0x000fe200000001ff */
[----:B------:R-:W-:Y:S01]  /*22c0*/  MOV R9, 0xff7fffff ;  /* 0xff7fffff00097802 */ /* 0x000fe20000000f00 */
[----:B------:R-:W-:Y:S01]  /*22d0*/  IMAD.MOV.U32 R10, RZ, RZ, 0x10 ;  /* 0x00000010ff0a7424 */ /* 0x000fe200078e00ff */
[----:B------:R-:W-:Y:S02]  /*22e0*/  MOV R12, 0xffffffff ;  /* 0xffffffff000c7802 */ /* 0x000fe40000000f00 */
[----:B------:R-:W-:Y:S02]  /*22f0*/  MOV R6, 0x2310 ;  /* 0x0000231000067802 */ /* 0x000fe40000000f00 */
[----:B------:R-:W-:Y:S05]  /*2300*/  CALL.REL.NOINC `($__internal_91_$__cuda_sm70_shflsync_bfly_p) ;  /* 0x000000f000007944 */ /* 0x000fea0003c00000 */
[----:B-1----:R-:W-:Y:S01]  /*2310*/  IMAD.MOV.U32 R6, RZ, RZ, R10 ;  /* 0x000000ffff067224 */ /* 0x002fe200078e000a */
[----:B0-----:R-:W-:Y:S05]  /*2320*/  BRA `(.L_x_3787) ;  /* 0xffffde4000007947 */ /* 0x001fea000383ffff */
.L_x_3762:
[----:B------:R-:W-:Y:S01]  /*2330*/  HFMA2.MMA R10, -RZ, RZ, 0, 4.76837158203125e-07 ;  /* 0x00000008ff0a7435 */ /* 0x000fe200000001ff */
[----:B------:R-:W-:Y:S01]  /*2340*/  MOV R11, 0x1f ;  /* 0x0000001f000b7802 */ /* 0x000fe20000000f00 */
[----:B------:R-:W-:Y:S01]  /*2350*/  IMAD.MOV.U32 R12, RZ, RZ, -0x1 ;  /* 0xffffffffff0c7424 */ /* 0x000fe200078e00ff */
[----:B------:R-:W-:-:S03]  /*2360*/  MOV R6, 0x2380 ;  /* 0x0000238000067802 */ /* 0x000fc60000000f00 */
[----:B------:R-:W-:Y:S05]  /*2370*/  CALL.REL.NOINC `($__internal_91_$__cuda_sm70_shflsync_bfly_p) ;  /* 0x0000008000007944 */ /* 0x000fea0003c00000 */
[----:B01----:R-:W-:Y:S01]  /*2380*/  FMNMX.FTZ R9, R9, R10, !PT ;  /* 0x0000000a09097209 */ /* 0x003fe20007810000 */
[----:B------:R-:W-:Y:S01]  /*2390*/  HFMA2.MMA R10, -RZ, RZ, 0, 2.384185791015625e-07 ;  /* 0x00000004ff0a7435 */ /* 0x000fe200000001ff */
[----:B------:R-:W-:Y:S01]  /*23a0*/  MOV R11, 0x1f ;  /* 0x0000001f000b7802 */ /* 0x000fe20000000f00 */
[----:B------:R-:W-:Y:S01]  /*23b0*/  IMAD.MOV.U32 R12, RZ, RZ, -0x1 ;  /* 0xffffffffff0c7424 */ /* 0x000fe200078e00ff */
[----:B------:R-:W-:-:S03]  /*23c0*/  MOV R6, 0x23e0 ;  /* 0x000023e000067802 */ /* 0x000fc60000000f00 */
[----:B------:R-:W-:Y:S05]  /*23d0*/  CALL.REL.NOINC `($__internal_91_$__cuda_sm70_shflsync_bfly_p) ;  /* 0x0000002000007944 */ /* 0x000fea0003c00000 */
[----:B-1----:R-:W-:Y:S01]  /*23e0*/  MOV R6, R10 ;  /* 0x0000000a00067202 */ /* 0x002fe20000000f00 */
[----:B0-----:R-:W-:Y:S05]  /*23f0*/  BRA `(.L_x_3788) ;  /* 0xffffddd000007947 */ /* 0x001fea000383ffff */
        .weak           $__internal_91_$__cuda_sm70_shflsync_bfly_p
        .type           $__internal_91_$__cuda_sm70_shflsync_bfly_p,@function
        .size           $__internal_91_$__cuda_sm70_shflsync_bfly_p,(.L_x_23258 - $__internal_91_$__cuda_sm70_shflsync_bfly_p)
$__internal_91_$__cuda_sm70_shflsync_bfly_p:
[----:B------:R-:W-:Y:S01]  /*2400*/  HFMA2.MMA R7, -RZ, RZ, 0, 0 ;  /* 0x00000000ff077435 */ /* 0x000fe200000001ff */
[----:B------:R-:W-:Y:S04]  /*2410*/  WARPSYNC R12 ;  /* 0x0000000c00007348 */ /* 0x000fe80003800000 */
[----:B------:R0:W1:Y:S01]  /*2420*/  SHFL.BFLY PT, R10, R9, R10, R11 ;  /* 0x0c00000a090a7389 */ /* 0x00006200000e000b */
[----:B------:R-:W-:Y:S05]  /*2430*/  RET.REL.NODEC R6 `(_ZN4vllm25paged_attention_v1_kernelIthLi192ELi8ELi128ELNS_18Fp8KVCacheDataTypeE2ELb0EEEvPT_PKS2_PKT0_S8_ifPKiSA_iPKfiiiSC_SC_iiiii) ;  /* 0xffffdbc006007950 */ /* 0x000fea0003c3ffff */
.L_x_3789:
        /* <DEDUP_REMOVED lines=12> */
.L_x_23258:


//--------------------- .text._ZN4vllm25paged_attention_v1_kernelIthLi128ELi8ELi128ELNS_18Fp8KVCacheDataTypeE2ELb0EEEvPT_PKS2_PKT0_S8_ifPKiSA_iPKfiiiSC_SC_iiiii --------------------------
	.section	.text._ZN4vllm25paged_attention_v1_kernelIthLi128ELi8ELi128ELNS_18Fp8KVCacheDataTypeE2ELb0EEEvPT_PKS2_PKT0_S8_ifPKiSA_iPKfiiiSC_SC_iiiii,"ax",@progbits
	.sectioninfo	@"SHI_REGISTERS=32"
	.align	128
        .global         _ZN4vllm25paged_attention_v1_kernelIthLi128ELi8ELi128ELNS_18Fp8KVCacheDataTypeE2ELb0EEEvPT_PKS2_PKT0_S8_ifPKiSA_iPKfiiiSC_SC_iiiii
        .type           _ZN4vllm25paged_attention_v1_kernelIthLi128ELi8ELi128ELNS_18Fp8KVCacheDataTypeE2ELb0EEEvPT_PKS2_PKT0_S8_ifPKiSA_iPKfiiiSC_SC_iiiii,@function
        .size           _ZN4vllm25paged_attention_v1_kernelIthLi128ELi8ELi128ELNS_18Fp8KVCacheDataTypeE2ELb0EEEvPT_PKS2_PKT0_S8_ifPKiSA_iPKfiiiSC_SC_iiiii,(.L_x_23259 - _ZN4vllm25paged_attention_v1_kernelIthLi128ELi8ELi128ELNS_18Fp8KVCacheDataTypeE2ELb0EEEvPT_PKS2_PKT0_S8_ifPKiSA_iPKfiiiSC_SC_iiiii)
        .other          _ZN4vllm25paged_attention_v1_kernelIthLi128ELi8ELi128ELNS_18Fp8KVCacheDataTypeE2ELb0EEEvPT_PKS2_PKT0_S8_ifPKiSA_iPKfiiiSC_SC_iiiii,@"STO_CUDA_ENTRY STV_DEFAULT"
_ZN4vllm25paged_attention_v1_kernelIthLi128ELi8ELi128ELNS_18Fp8KVCacheDataTypeE2ELb0EEEvPT_PKS2_PKT0_S8_ifPKiSA_iPKfiiiSC_SC_iiiii:
.text._ZN4vllm25paged_attention_v1_kernelIthLi128ELi8ELi128ELNS_18Fp8KVCacheDataTypeE2ELb0EEEvPT_PKS2_PKT0_S8_ifPKiSA_iPKfiiiSC_SC_iiiii:
        /* <DEDUP_REMOVED lines=23> */
.L_x_3813:
[----:B------:R-:W-:Y:S02]  /*0170*/  FMNMX.FTZ R9, R6, -3.40282346638528859812e+38, !PT ;  /* 0xff7fffff06097809 */ /* 0x000fe40007810000 */
[----:B------:R-:W-:Y:S01]  /*0180*/  MOV R8, 0xff7fffff ;  /* 0xff7fffff00087802 */ /* 0x000fe20000000f00 */
[----:B------:R-:W-:Y:S05]  /*0190*/  BRA.DIV ~URZ, `(.L_x_3792) ;  /* 0x00001f927f007947 */ /* 0x000fea000b800000 */
[----:B------:R-:W0:Y:S02]  /*01a0*/  SHFL.BFLY PT, R6, R9, 0x8, 0x1f ;  /* 0x0d001f0009067f89 */ /* 0x000e2400000e0000 */
[----:B0-----:R-:W-:-:S05]  /*01b0*/  FMNMX.FTZ R9, R9, R6, !PT ;  /* 0x0000000609097209 */ /* 0x001fca0007810000 */
[----:B------:R0:W1:Y:S02]  /*01c0*/  SHFL.BFLY PT, R6, R9, 0x4, 0x1f ;  /* 0x0c801f0009067f89 */ /* 0x00006400000e0000 */
.L_x_3814:
        /* <DEDUP_REMOVED lines=28> */
.L_x_3797:
        /* <DEDUP_REMOVED lines=11> */
.L_x_3796:
[----:B------:R-:W-:Y:S05]  /*0440*/  BSYNC B1 ;  /* 0x0000000000017941 */ /* 0x000fea0003800000 */
.L_x_3795:
        /* <DEDUP_REMOVED lines=10> */
.L_x_3800:
        /* <DEDUP_REMOVED lines=100> */
.L_x_3799:
[----:B------:R-:W-:Y:S05]  /*0b30*/  BSYNC B1 ;  /* 0x0000000000017941 */ /* 0x000fea0003800000 */
.L_x_3798:
        /* <DEDUP_REMOVED lines=55> */
.L_x_3802:
[----:B------:R-:W-:Y:S05]  /*0eb0*/  BSYNC B1 ;  /* 0x0000000000017941 */ /* 0x000fea0003800000 */
.L_x_3801:
        /* <DEDUP_REMOVED lines=26> */
.L_x_3794:
[----:B------:R-:W-:Y:S05]  /*1060*/  BSYNC B0 ;  /* 0x0000000000007941 */ /* 0x000fea0003800000 */
.L_x_3793:
        /* <DEDUP_REMOVED lines=36> */
.L_x_3807:
        /* <DEDUP_REMOVED lines=8> */
.L_x_3806:
[----:B0-----:R-:W-:Y:S05]  /*1330*/  BSYNC B1 ;  /* 0x0000000000017941 */ /* 0x001fea0003800000 */
.L_x_3805:
        /* <DEDUP_REMOVED lines=10> */
.L_x_3810:
        /* <DEDUP_REMOVED lines=52> */
.L_x_3809:
[----:B------:R-:W-:Y:S05]  /*1720*/  BSYNC B1 ;  /* 0x0000000000017941 */ /* 0x000fea0003800000 */
.L_x_3808:
        /* <DEDUP_REMOVED lines=31> */
.L_x_3812:
[----:B------:R-:W-:Y:S05]  /*1920*/  BSYNC B1 ;  /* 0x0000000000017941 */ /* 0x000fea0003800000 */
.L_x_3811:
        /* <DEDUP_REMOVED lines=14> */
.L_x_3804:
[----:B------:R-:W-:Y:S05]  /*1a10*/  BSYNC B0 ;  /* 0x0000000000007941 */ /* 0x000fea0003800000 */
.L_x_3803:
[----:B------:R-:W-:Y:S01]  /*1a20*/  BAR.SYNC.DEFER_BLOCKING 0x0 ;  /* 0x0000000000007b1d */ /* 0x000fe20000010000 */
[----:B------:R-:W-:Y:S01]  /*1a30*/  LOP3.LUT R3, R4, 0xffffffc0, RZ, 0xc0, !PT ;  /* 0xffffffc004037812 */ /* 0x000fe200078ec0ff */
[----:B0-----:R-:W-:Y:S01]  /*1a40*/  HFMA2.MMA R6, -RZ, RZ, 0, 0 ;  /* 0x00000000ff067435 */ /* 0x001fe200000001ff */
[----:B------:R-:W-:-:S03]  /*1a50*/  LEA R7, R5, R0, 0x7 ;  /* 0x0000000005077211 */ /* 0x000fc600078e38ff */
[----:B------:R-:W-:Y:S01]  /*1a60*/  BAR.SYNC.DEFER_BLOCKING 0x0 ;  /* 0x0000000000007b1d */ /* 0x000fe20000010000 */
[----:B------:R-:W-:Y:S02]  /*1a70*/  ISETP.NE.AND P1, PT, R3, 0x40, PT ;  /* 0x000000400300780c */ /* 0x000fe40003f25270 */
[C---:B------:R-:W-:Y:S02]  /*1a80*/  ISETP.GT.AND P0, PT, R4.reuse, 0x3f, PT ;  /* 0x0000003f0400780c */ /* 0x040fe40003f04270 */
[C---:B------:R-:W-:Y:S02]  /*1a90*/  LOP3.LUT R3, R4.reuse, 0xffffffe0, RZ, 0xc0, !PT ;  /* 0xffffffe004037812 */ /* 0x040fe400078ec0ff */
[----:B------:R-:W-:Y:S02]  /*1aa0*/  IADD3 R12, R4, 0x1f, RZ ;  /* 0x0000001f040c7810 */ /* 0x000fe40007ffe0ff */
[----:B------:R-:W-:Y:S02]  /*1ab0*/  ISETP.NE.AND P2, PT, R3, 0x20, PT ;  /* 0x000000200300780c */ /* 0x000fe40003f45270 */
[----:B------:R-:W-:-:S02]  /*1ac0*/  MOV R3, RZ ;  /* 0x000000ff00037202 */ /* 0x000fc40000000f00 */
[----:B------:R-:W-:Y:S01]  /*1ad0*/  ISETP.GT.U32.AND P3, PT, R12, 0x3e, PT ;  /* 0x0000003e0c00780c */ /* 0x000fe20003f64070 */
[----:B------:R-:W-:Y:S04]  /*1ae0*/  @!P1 STS [R7.X4+-0x3e0], RZ ;  /* 0xfffc20ff07009388 */ /* 0x000fe80000004800 */
[----:B------:R-:W-:Y:S04]  /*1af0*/  @!P1 STS [R7.X4+-0x360], RZ ;  /* 0xfffca0ff07009388 */ /* 0x000fe80000004800 */
[----:B------:R-:W-:Y:S04]  /*1b00*/  @!P1 STS [R7.X4+-0x2e0], RZ ;  /* 0xfffd20ff07009388 */ /* 0x000fe80000004800 */
[----:B------:R-:W-:Y:S04]  /*1b10*/  @!P1 STS [R7.X4+-0x260], RZ ;  /* 0xfffda0ff07009388 */ /* 0x000fe80000004800 */
[----:B------:R-:W-:Y:S01]  /*1b20*/  BAR.SYNC.DEFER_BLOCKING 0x0 ;  /* 0x0000000000007b1d */ /* 0x000fe20000010000 */
[----:B------:R-:W-:-:S02]  /*1b30*/  ISETP.GT.AND P1, PT, R4, 0x1f, PT ;  /* 0x0000001f0400780c */ /* 0x000fc40003f24270 */
[----:B------:R-:W-:-:S03]  /*1b40*/  CS2R R4, SRZ ;  /* 0x0000000000047805 */ /* 0x000fc6000001ff00 */
        /* <DEDUP_REMOVED lines=11> */
[----:B------:R0:W-:Y:S04]  /*1c00*/  @!P2 STS [R7.X4+-0xe0], R3 ;  /* 0xffff20030700a388 */ /* 0x0001e80000004800 */
[----:B------:R0:W-:Y:S04]  /*1c10*/  @!P2 STS [R7.X4+-0x60], R4 ;  /* 0xffffa0040700a388 */ /* 0x0001e80000004800 */
[----:B------:R-:W-:Y:S06]  /*1c20*/  BAR.SYNC.DEFER_BLOCKING 0x0 ;  /* 0x0000000000007b1d */ /* 0x000fec0000010000 */
[----:B------:R0:W1:Y:S04]  /*1c30*/  @!P1 LDS R8, [R7.X4+0x20] ;  /* 0x0000200007089984 */ /* 0x0000680000004800 */
[----:B------:R0:W2:Y:S04]  /*1c40*/  @!P1 LDS R9, [R7.X4+0xa0] ;  /* 0x0000a00007099984 */ /* 0x0000a80000004800 */
[----:B------:R0:W3:Y:S04]  /*1c50*/  @!P1 LDS R10, [R7.X4+0x120] ;  /* 0x00012000070a9984 */ /* 0x0000e80000004800 */
[----:B------:R0:W4:Y:S04]  /*1c60*/  @!P1 LDS R11, [R7.X4+0x1a0] ;  /* 0x0001a000070b9984 */ /* 0x0001280000004800 */
[----:B------:R-:W-:Y:S06]  /*1c70*/  BAR.SYNC.DEFER_BLOCKING 0x0 ;  /* 0x0000000000007b1d */ /* 0x000fec0000010000 */
[----:B------:R-:W-:Y:S05]  /*1c80*/  @P3 EXIT ;  /* 0x000000000000394d */ /* 0x000fea0003800000 */
[----:B01----:R-:W0:Y:S01]  /*1c90*/  S2UR UR4, SR_CTAID.X ;  /* 0x00000000000479c3 */ /* 0x003e220000002500 */
[----:B------:R-:W1:Y:S01]  /*1ca0*/  S2R R7, SR_CTAID.Z ;  /* 0x0000000000077919 */ /* 0x000e620000002700 */
[----:B------:R-:W-:Y:S01]  /*1cb0*/  IMAD R2, R2, c[0x0][0xc], RZ ;  /* 0x0000030002027a24 */ /* 0x000fe200078e02ff */
[----:B------:R-:W-:Y:S01]  /*1cc0*/  ULDC UR5, c[0x0][0x14] ;  /* 0x0000050000057ab9 */ /* 0x000fe20000000800 */
[----:B--2---:R-:W-:Y:S01]  /*1cd0*/  @!P1 FADD.FTZ R6, R6, R9 ;  /* 0x0000000906069221 */ /* 0x004fe20000010000 */
[----:B------:R-:W-:Y:S01]  /*1ce0*/  IADD3 R9, R0, 0x60, RZ ;  /* 0x0000006000097810 */ /* 0x000fe20007ffe0ff */
[----:B------:R-:W-:-:S02]  /*1cf0*/  IMAD R2, R2, c[0x0][0x14], RZ ;  /* 0x0000050002027a24 */ /* 0x000fc400078e02ff */
[----:B---3--:R-:W-:Y:S02]  /*1d00*/  @!P1 FADD.FTZ R3, R3, R10 ;  /* 0x0000000a03039221 */ /* 0x008fe40000010000 */
[----:B------:R-:W-:Y:S01]  /*1d10*/  @!P1 FADD.FTZ R5, R5, R8 ;  /* 0x0000000805059221 */ /* 0x000fe20000010000 */
[----:B------:R-:W-:Y:S01]  /*1d20*/  SHF.L.U32 R2, R2, 0x7, RZ ;  /* 0x0000000702027819 */ /* 0x000fe200000006ff */
[----:B----4-:R-:W-:-:S03]  /*1d30*/  @!P1 FADD.FTZ R4, R4, R11 ;  /* 0x0000000b04049221 */ /* 0x010fc60000010000 */
[----:B------:R-:W-:Y:S02]  /*1d40*/  F2FP.PACK_AB R5, R6, R5 ;  /* 0x000000050605723e */ /* 0x000fe400000000ff */
[----:B------:R-:W-:Y:S01]  /*1d50*/  F2FP.PACK_AB R3, R4, R3 ;  /* 0x000000030403723e */ /* 0x000fe200000000ff */
[----:B0-----:R-:W-:Y:S01]  /*1d60*/  UIMAD UR4, UR4, UR5, URZ ;  /* 0x00000005040472a4 */ /* 0x001fe2000f8e023f */
[----:B-1----:R-:W-:-:S03]  /*1d70*/  IMAD.SHL.U32 R7, R7, 0x80, RZ ;  /* 0x0000008007077824 */ /* 0x002fc600078e00ff */
[----:B------:R-:W-:Y:S02]  /*1d80*/  USHF.L.U32 UR4, UR4, 0x7, URZ ;  /* 0x0000000704047899 */ /* 0x000fe4000800063f */
[--C-:B------:R-:W-:Y:S02]  /*1d90*/  SHF.R.S32.HI R13, RZ, 0x1f, R7.reuse ;  /* 0x0000001fff0d7819 */ /* 0x100fe40000011407 */
[----:B------:R-:W-:Y:S02]  /*1da0*/  USHF.R.S32.HI UR5, URZ, 0x1f, UR4 ;  /* 0x0000001f3f057899 */ /* 0x000fe40008011404 */
[----:B------:R-:W-:Y:S02]  /*1db0*/  IADD3 R14, P0, P2, R2, UR4, R7 ;  /* 0x00000004020e7c10 */ /* 0x000fe4000fa1e007 */
[----:B------:R-:W-:Y:S02]  /*1dc0*/  SHF.R.S32.HI R2, RZ, 0x1f, R2 ;  /* 0x0000001fff027819 */ /* 0x000fe40000011402 */
[----:B------:R-:W-:-:S02]  /*1dd0*/  IADD3 R7, R0, 0x40, RZ ;  /* 0x0000004000077810 */ /* 0x000fc40007ffe0ff */
[----:B------:R-:W-:Y:S02]  /*1de0*/  IADD3.X R12, R2, UR5, R13, P0, P2 ;  /* 0x00000005020c7c10 */ /* 0x000fe400087e440d */
[C---:B------:R-:W-:Y:S02]  /*1df0*/  IADD3 R2, R0.reuse, 0x20, RZ ;  /* 0x0000002000027810 */ /* 0x040fe40007ffe0ff */
[-C--:B------:R-:W-:Y:S02]  /*1e00*/  IADD3 R10, P3, R0, R14.reuse, RZ ;  /* 0x0000000e000a7210 */ /* 0x080fe40007f7e0ff */
[-C--:B------:R-:W-:Y:S02]  /*1e10*/  IADD3 R11, P2, R2, R14.reuse, RZ ;  /* 0x0000000e020b7210 */ /* 0x080fe40007f5e0ff */
[-C--:B------:R-:W-:Y:S02]  /*1e20*/  IADD3 R13, P1, R7, R14.reuse, RZ ;  /* 0x0000000e070d7210 */ /* 0x080fe40007f3e0ff */
[----:B------:R-:W-:-:S02]  /*1e30*/  IADD3 R14, P0, R9, R14, RZ ;  /* 0x0000000e090e7210 */ /* 0x000fc40007f1e0ff */
[-C--:B------:R-:W-:Y:S02]  /*1e40*/  LEA.HI.X.SX32 R15, R0, R12.reuse, 0x1, P3 ;  /* 0x0000000c000f7211 */ /* 0x080fe400018f0eff */
[----:B------:R-:W-:Y:S02]  /*1e50*/  LEA R8, P3, R10, c[0x0][0x160], 0x1 ;  /* 0x000058000a087a11 */ /* 0x000fe400078608ff */
[-C--:B------:R-:W-:Y:S02]  /*1e60*/  LEA.HI.X.SX32 R0, R7, R12.reuse, 0x1, P1 ;  /* 0x0000000c07007211 */ /* 0x080fe400008f0eff */
[-C--:B------:R-:W-:Y:S02]  /*1e70*/  LEA.HI.X.SX32 R2, R2, R12.reuse, 0x1, P2 ;  /* 0x0000000c02027211 */ /* 0x080fe400010f0eff */
[----:B------:R-:W-:Y:S02]  /*1e80*/  LEA.HI.X.SX32 R7, R9, R12, 0x1, P0 ;  /* 0x0000000c09077211 */ /* 0x000fe400000f0eff */
[----:B------:R-:W-:-:S02]  /*1e90*/  LEA.HI.X R9, R10, c[0x0][0x164], R15, 0x1, P3 ;  /* 0x000059000a097a11 */ /* 0x000fc400018f0c0f */
[----:B------:R-:W-:Y:S02]  /*1ea0*/  LEA R12, P1, R13, c[0x0][0x160], 0x1 ;  /* 0x000058000d0c7a11 */ /* 0x000fe400078208ff */
[----:B------:R-:W-:Y:S01]  /*1eb0*/  LEA R10, P0, R11, c[0x0][0x160], 0x1 ;  /* 0x000058000b0a7a11 */ /* 0x000fe200078008ff */
[----:B------:R-:W-:Y:S01]  /*1ec0*/  STG.E.U16 [R8.64], R5 ;  /* 0x0000000508007986 */ /* 0x000fe2000c101524 */
[----:B------:R-:W-:Y:S02]  /*1ed0*/  LEA R6, P2, R14, c[0x0][0x160], 0x1 ;  /* 0x000058000e067a11 */ /* 0x000fe400078408ff */
[----:B------:R-:W-:Y:S02]  /*1ee0*/  LEA.HI.X R13, R13, c[0x0][0x164], R0, 0x1, P1 ;  /* 0x000059000d0d7a11 */ /* 0x000fe400008f0c00 */
[----:B------:R-:W-:Y:S02]  /*1ef0*/  LEA.HI.X R11, R11, c[0x0][0x164], R2, 0x1, P0 ;  /* 0x000059000b0b7a11 */ /* 0x000fe400000f0c02 */
[----:B------:R-:W-:-:S02]  /*1f00*/  PRMT R0, R5, 0x7632, R0 ;  /* 0x0000763205007816 */ /* 0x000fc40000000000 */
[----:B------:R-:W-:Y:S02]  /*1f10*/  LEA.HI.X R7, R14, c[0x0][0x164], R7, 0x1, P2 ;  /* 0x000059000e077a11 */ /* 0x000fe400010f0c07 */
[----:B------:R-:W-:Y:S01]  /*1f20*/  PRMT R2, R3, 0x7632, R2 ;  /* 0x0000763203027816 */ /* 0x000fe20000000002 */
[----:B------:R-:W-:Y:S04]  /*1f30*/  STG.E.U16 [R10.64], R0 ;  /* 0x000000000a007986 */ /* 0x000fe8000c101524 */
[----:B------:R-:W-:Y:S04]  /*1f40*/  STG.E.U16 [R12.64], R3 ;  /* 0x000000030c007986 */ /* 0x000fe8000c101524 */
[----:B------:R-:W-:Y:S01]  /*1f50*/  STG.E.U16 [R6.64], R2 ;  /* 0x0000000206007986 */ /* 0x000fe2000c101524 */
[----:B------:R-:W-:Y:S05]  /*1f60*/  EXIT ;  /* 0x000000000000794d */ /* 0x000fea0003800000 */
.L_x_3790:
[----:B------:R-:W-:Y:S01]  /*1f70*/  MOV R2, 0x0 ;  /* 0x0000000000027802 */ /* 0x000fe20000000f00 */
[----:B------:R-:W-:Y:S01]  /*1f80*/  IMAD.MOV.U32 R6, RZ, RZ, c[0x4][0x180] ;  /* 0x01006000ff067624 */ /* 0x000fe200078e00ff */
[----:B------:R-:W-:Y:S01]  /*1f90*/  MOV R4, c[0x4][0x178] ;  /* 0x01005e0000047a02 */ /* 0x000fe20000000f00 */
[----:B------:R-:W-:Y:S01]  /*1fa0*/  IMAD.MOV.U32 R11, RZ, RZ, c[0x4][0x6c] ;  /* 0x01001b00ff0b7624 */ /* 0x000fe200078e00ff */
[----:B------:R-:W-:-:S02]  /*1fb0*/  MOV R5, c[0x4][0x17c] ;  /* 0x01005f0000057a02 */ /* 0x000fc40000000f00 */
[----:B------:R-:W0:Y:S01]  /*1fc0*/  LDC.64 R2, c[0x4][R2] ;  /* 0x0100000002027b82 */ /* 0x000e220000000a00 */
[----:B------:R-:W-:Y:S02]  /*1fd0*/  MOV R7, c[0x4][0x184] ;  /* 0x0100610000077a02 */ /* 0x000fe40000000f00 */
[----:B------:R-:W-:Y:S02]  /*1fe0*/  MOV R8, 0x219 ;  /* 0x0000021900087802 */ /* 0x000fe40000000f00 */
[----:B------:R-:W-:Y:S02]  /*1ff0*/  MOV R10, c[0x4][0x68] ;  /* 0x01001a00000a7a02 */ /* 0x000fe40000000f00 */
[----:B------:R-:W-:Y:S02]  /*2000*/  MOV R12, 0x1 ;  /* 0x00000001000c7802 */ /* 0x000fe40000000f00 */
[----:B------:R-:W-:Y:S02]  /*2010*/  MOV R13, RZ ;  /* 0x000000ff000d7202 */ /* 0x000fe40000000f00 */
        /* <DEDUP_REMOVED lines=9> */
.L_x_3791:
[----:B------:R-:W-:Y:S01]  /*20b0*/  HFMA2.MMA R11, -RZ, RZ, 0, 1.847743988037109375e-06 ;  /* 0x0000001fff0b7435 */ /* 0x000fe200000001ff */
[----:B------:R-:W-:Y:S01]  /*20c0*/  MOV R9, 0xff7fffff ;  /* 0xff7fffff00097802 */ /* 0x000fe20000000f00 */
[----:B------:R-:W-:Y:S01]  /*20d0*/  IMAD.MOV.U32 R10, RZ, RZ, 0x10 ;  /* 0x00000010ff0a7424 */ /* 0x000fe200078e00ff */
[----:B------:R-:W-:Y:S02]  /*20e0*/  MOV R12, 0xffffffff ;  /* 0xffffffff000c7802 */ /* 0x000fe40000000f00 */
[----:B------:R-:W-:Y:S02]  /*20f0*/  MOV R6, 0x2110 ;  /* 0x0000211000067802 */ /* 0x000fe40000000f00 */
[----:B------:R-:W-:Y:S05]  /*2100*/  CALL.REL.NOINC `($__internal_92_$__cuda_sm70_shflsync_bfly_p) ;  /* 0x000000f000007944 */ /* 0x000fea0003c00000 */
[----:B-1----:R-:W-:Y:S01]  /*2110*/  MOV R6, R10 ;  /* 0x0000000a00067202 */ /* 0x002fe20000000f00 */
[----:B0-----:R-:W-:Y:S05]  /*2120*/  BRA `(.L_x_3813) ;  /* 0xffffe04000007947 */ /* 0x001fea000383ffff */
.L_x_3792:
[----:B------:R-:W-:Y:S01]  /*2130*/  HFMA2.MMA R11, -RZ, RZ, 0, 1.847743988037109375e-06 ;  /* 0x0000001fff0b7435 */ /* 0x000fe200000001ff */
[----:B------:R-:W-:Y:S01]  /*2140*/  IMAD.MOV.U32 R10, RZ, RZ, 0x8 ;  /* 0x00000008ff0a7424 */ /* 0x000fe200078e00ff */
[----:B------:R-:W-:Y:S02]  /*2150*/  MOV R12, 0xffffffff ;  /* 0xffffffff000c7802 */ /* 0x000fe40000000f00 */
[----:B------:R-:W-:-:S02]  /*2160*/  MOV R6, 0x2180 ;  /* 0x0000218000067802 */ /* 0x000fc40000000f00 */
[----:B------:R-:W-:Y:S05]  /*2170*/  CALL.REL.NOINC `($__internal_92_$__cuda_sm70_shflsync_bfly_p) ;  /* 0x0000008000007944 */ /* 0x000fea0003c00000 */
[----:B01----:R-:W-:Y:S01]  /*2180*/  FMNMX.FTZ R9, R9, R10, !PT ;  /* 0x0000000a09097209 */ /* 0x003fe20007810000 */
[----:B------:R-:W-:Y:S01]  /*2190*/  HFMA2.MMA R10, -RZ, RZ, 0, 2.384185791015625e-07 ;  /* 0x00000004ff0a7435 */ /* 0x000fe200000001ff */
[----:B------:R-:W-:Y:S01]  /*21a0*/  IMAD.MOV.U32 R11, RZ, RZ, 0x1f ;  /* 0x0000001fff0b7424 */ /* 0x000fe200078e00ff */
[----:B------:R-:W-:-:S02]  /*21b0*/  MOV R12, 0xffffffff ;  /* 0xffffffff000c7802 */ /* 0x000fc40000000f00 */
[----:B------:R-:W-:Y:S02]  /*21c0*/  MOV R6, 0x21e0 ;  /* 0x000021e000067802 */ /* 0x000fe40000000f00 */
[----:B------:R-:W-:Y:S05]  /*21d0*/  CALL.REL.NOINC `($__internal_92_$__cuda_sm70_shflsync_bfly_p) ;  /* 0x0000002000007944 */ /* 0x000fea0003c00000 */
[----:B-1----:R-:W-:Y:S01]  /*21e0*/  MOV R6, R10 ;  /* 0x0000000a00067202 */ /* 0x002fe20000000f00 */
[----:B0-----:R-:W-:Y:S05]  /*21f0*/  BRA `(.L_x_3814) ;  /* 0xffffdfd000007947 */ /* 0x001fea000383ffff */
        .weak           $__internal_92_$__cuda_sm70_shflsync_bfly_p
        .type           $__internal_92_$__cuda_sm70_shflsync_bfly_p,@function
        .size           $__internal_92_$__cuda_sm70_shflsync_bfly_p,(.L_x_23259 - $__internal_92_$__cuda_sm70_shflsync_bfly_p)
$__internal_92_$__cuda_sm70_shflsync_bfly_p:
[----:B------:R-:W-:Y:S01]  /*2200*/  HFMA2.MMA R7, -RZ, RZ, 0, 0 ;  /* 0x00000000ff077435 */ /* 0x000fe200000001ff */
[----:B------:R-:W-:Y:S04]  /*2210*/  WARPSYNC R12 ;  /* 0x0000000c00007348 */ /* 0x000fe80003800000 */
[----:B------:R0:W1:Y:S01]  /*2220*/  SHFL.BFLY PT, R10, R9, R10, R11 ;  /* 0x0c00000a090a7389 */ /* 0x00006200000e000b */
[----:B------:R-:W-:Y:S05]  /*2230*/  RET.REL.NODEC R6 `(_ZN4vllm25paged_attention_v1_kernelIthLi128ELi8ELi128ELNS_18Fp8KVCacheDataTypeE2ELb0EEEvPT_PKS2_PKT0_S8_ifPKiSA_iPKfiiiSC_SC_iiiii) ;  /* 0xffffddc006007950 */ /* 0x000fea0003c3ffff */
.L_x_3815:
        /* <DEDUP_REMOVED lines=12> */
.L_x_23259:


//--------------------- .text._ZN4vllm25paged_attention_v1_kernelIthLi120ELi8ELi128ELNS_18Fp8KVCacheDataTypeE2ELb0EEEvPT_PKS2_PKT0_S8_ifPKiSA_iPKfiiiSC_SC_iiiii --------------------------
	.section	.text._ZN4vllm25paged_attention_v1_kernelIthLi120ELi8ELi128ELNS_18Fp8KVCacheDataTypeE2ELb0EEEvPT_PKS2_PKT0_S8_ifPKiSA_iPKfiiiSC_SC_iiiii,"ax",@progbits
	.sectioninfo	@"SHI_REGISTERS=32"
	.align	128
        .global         _ZN4vllm25paged_attention_v1_kernelIthLi120ELi8ELi128ELNS_18Fp8KVCacheDataTypeE2ELb0EEEvPT_PKS2_PKT0_S8_ifPKiSA_iPKfiiiSC_SC_iiiii
        .type           _ZN4vllm25paged_attention_v1_kernelIthLi120ELi8ELi128ELNS_18Fp8KVCacheDataTypeE2ELb0EEEvPT_PKS2_PKT0_S8_ifPKiSA_iPKfiiiSC_SC_iiiii,@function
        .size           _ZN4vllm25paged_attention_v1_kernelIthLi120ELi8ELi128ELNS_18Fp8KVCacheDataTypeE2ELb0EEEvPT_PKS2_PKT0_S8_ifPKiSA_iPKfiiiSC_SC_iiiii,(.L_x_23260 - _ZN4vllm25paged_attention_v1_kernelIthLi120ELi8ELi128ELNS_18Fp8KVCacheDataTypeE2ELb0EEEvPT_PKS2_PKT0_S8_ifPKiSA_iPKfiiiSC_SC_iiiii)
        .other          _ZN4vllm25paged_attention_v1_kernelIthLi120ELi8ELi128ELNS_18Fp8KVCacheDataTypeE2ELb0EEEvPT_PKS2_PKT0_S8_ifPKiSA_iPKfiiiSC_SC_iiiii,@"STO_CUDA_ENTRY STV_DEFAULT"
_ZN4vllm25paged_attention_v1_kernelIthLi120ELi8ELi128ELNS_18Fp8KVCacheDataTypeE2ELb0EEEvPT_PKS2_PKT0_S8_ifPKiSA_iPKfiiiSC_SC_iiiii:
.text._ZN4vllm25paged_attention_v1_kernelIthLi120ELi8ELi128ELNS_18Fp8KVCacheDataTypeE2ELb0EEEvPT_PKS2_PKT0_S8_ifPKiSA_iPKfiiiSC_SC_iiiii:
        /* <DEDUP_REMOVED lines=23> */
.L_x_3847:
[----:B------:R-:W-:Y:S02]  /*0170*/  FMNMX.FTZ R9, R6, -3.40282346638528859812e+38, !PT ;  /* 0xff7fffff06097809 */ /* 0x000fe40007810000 */
[----:B------:R-:W-:Y:S01]  /*0180*/  MOV R8, 0xff7fffff ;  /* 0xff7fffff00087802 */ /* 0x000fe20000000f00 */
[----:B------:R-:W-:Y:S05]  /*0190*/  BRA.DIV ~URZ, `(.L_x_3818) ;  /* 0x000020a27f007947 */ /* 0x000fea000b800000 */
[----:B------:R-:W0:Y:S02]  /*01a0*/  SHFL.BFLY PT, R6, R9, 0x8, 0x1f ;  /* 0x0d001f0009067f89 */ /* 0x000e2400000e0000 */
[----:B0-----:R-:W-:-:S05]  /*01b0*/  FMNMX.FTZ R9, R9, R6, !PT ;  /* 0x0000000609097209 */ /* 0x001fca0007810000 */
[----:B------:R0:W1:Y:S02]  /*01c0*/  SHFL.BFLY PT, R6, R9, 0x4, 0x1f ;  /* 0x0c801f0009067f89 */ /* 0x00006400000e0000 */
.L_x_3848:
        /* <DEDUP_REMOVED lines=28> */
.L_x_3823:
        /* <DEDUP_REMOVED lines=11> */
.L_x_3822:
[----:B------:R-:W-:Y:S05]  /*0440*/  BSYNC B1 ;  /* 0x0000000000017941 */ /* 0x000fea0003800000 */
.L_x_3821:
        /* <DEDUP_REMOVED lines=10> */
.L_x_3826:
        /* <DEDUP_REMOVED lines=100> */
.L_x_3825:
[----:B------:R-:W-:Y:S05]  /*0b30*/  BSYNC B1 ;  /* 0x0000000000017941 */ /* 0x000fea0003800000 */
.L_x_3824:
        /* <DEDUP_REMOVED lines=55> */
.L_x_3828:
[----:B------:R-:W-:Y:S05]  /*0eb0*/  BSYNC B1 ;  /* 0x0000000000017941 */ /* 0x000fea0003800000 */
.L_x_3827:
        /* <DEDUP_REMOVED lines=26> */
.L_x_3820:
[----:B------:R-:W-:Y:S05]  /*1060*/  BSYNC B0 ;  /* 0x0000000000007941 */ /* 0x000fea0003800000 */
.L_x_3819:
        /* <DEDUP_REMOVED lines=36> */
.L_x_3833:
        /* <DEDUP_REMOVED lines=8> */
.L_x_3832:
[----:B0-----:R-:W-:Y:S05]  /*1330*/  BSYNC B1 ;  /* 0x0000000000017941 */ /* 0x001fea0003800000 */
.L_x_3831:
        /* <DEDUP_REMOVED lines=10> */
.L_x_3836:
        /* <DEDUP_REMOVED lines=52> */
.L_x_3835:
[----:B------:R-:W-:Y:S05]  /*1720*/  BSYNC B1 ;  /* 0x0000000000017941 */ /* 0x000fea0003800000 */
.L_x_3834:
        /* <DEDUP_REMOVED lines=31> */
.L_x_3838:
[----:B------:R-:W-:Y:S05]  /*1920*/  BSYNC B1 ;  /* 0x0000000000017941 */ /* 0x000fea0003800000 */
.L_x_3837:
        /* <DEDUP_REMOVED lines=14> */
.L_x_3830:
[----:B------:R-:W-:Y:S05]  /*1a10*/  BSYNC B0 ;  /* 0x0000000000007941 */ /* 0x000fea0003800000 */
.L_x_3829:
[----:B------:R-:W-:Y:S01]  /*1a20*/  BAR.SYNC.DEFER_BLOCKING 0x0 ;  /* 0x0000000000007b1d */ /* 0x000fe20000010000 */
[C---:B------:R-:W-:Y:S02]  /*1a30*/  LOP3.LUT R3, R4.reuse, 0xffffffc0, RZ, 0xc0, !PT ;  /* 0xffffffc004037812 */ /* 0x040fe400078ec0ff */
[----:B0-----:R-:W-:-:S03]  /*1a40*/  LOP3.LUT R6, R4, 0xffffffe0, RZ, 0xc0, !PT ;  /* 0xffffffe004067812 */ /* 0x001fc600078ec0ff */
[----:B------:R-:W-:Y:S01]  /*1a50*/  BAR.SYNC.DEFER_BLOCKING 0x0 ;  /* 0x0000000000007b1d */ /* 0x000fe20000010000 */
[----:B------:R-:W-:Y:S02]  /*1a60*/  ISETP.NE.AND P4, PT, R3, 0x40, PT ;  /* 0x000000400300780c */ /* 0x000fe40003f85270 */
[----:B------:R-:W-:Y:S02]  /*1a70*/  IADD3 R7, R4, 0x1f, RZ ;  /* 0x0000001f04077810 */ /* 0x000fe40007ffe0ff */
[----:B------:R-:W-:Y:S01]  /*1a80*/  ISETP.NE.AND P2, PT, R6, 0x20, PT ;  /* 0x000000200600780c */ /* 0x000fe20003f45270 */
[----:B------:R-:W-:Y:S01]  /*1a90*/  BSSY B0, `(.L_x_3839) ;  /* 0x000000e000007945 */ /* 0x000fe20003800000 */
[----:B------:R-:W-:Y:S01]  /*1aa0*/  ISETP.GT.U32.AND P3, PT, R7, 0x3e, PT ;  /* 0x0000003e0700780c */ /* 0x000fe20003f64070 */
[----:B------:R-:W-:Y:S01]  /*1ab0*/  HFMA2.MMA R6, -RZ, RZ, 0, 0 ;  /* 0x00000000ff067435 */ /* 0x000fe200000001ff */
[C---:B------:R-:W-:Y:S01]  /*1ac0*/  ISETP.GT.AND P0, PT, R4.reuse, 0x3f, PT ;  /* 0x0000003f0400780c */ /* 0x040fe20003f04270 */
[----:B------:R-:W-:Y:S01]  /*1ad0*/  IMAD R7, R5, 0x78, R0 ;  /* 0x0000007805077824 */ /* 0x000fe200078e0200 */
[----:B------:R-:W-:-:S02]  /*1ae0*/  ISETP.GT.AND P1, PT, R4, 0x1f, PT ;  /* 0x0000001f0400780c */ /* 0x000fc40003f24270 */
[----:B------:R-:W-:Y:S01]  /*1af0*/  MOV R3, RZ ;  /* 0x000000ff00037202 */ /* 0x000fe20000000f00 */
[----:B------:R-:W-:Y:S01]  /*1b00*/  CS2R R4, SRZ ;  /* 0x0000000000047805 */ /* 0x000fe2000001ff00 */
[----:B------:R-:W-:Y:S05]  /*1b10*/  @P4 BRA `(.L_x_3840) ;  /* 0x0000005000004947 */ /* 0x000fea0003800000 */
[----:B------:R-:W-:Y:S01]  /*1b20*/  ISETP.GT.AND P4, PT, R0, 0x17, PT ;  /* 0x000000170000780c */ /* 0x000fe20003f84270 */
[----:B------:R0:W-:Y:S04]  /*1b30*/  STS [R7.X4+-0x3a0], RZ ;  /* 0xfffc60ff07007388 */ /* 0x0001e80000004800 */
[----:B------:R0:W-:Y:S04]  /*1b40*/  STS [R7.X4+-0x320], RZ ;  /* 0xfffce0ff07007388 */ /* 0x0001e80000004800 */
[----:B------:R0:W-:Y:S04]  /*1b50*/  STS [R7.X4+-0x2a0], RZ ;  /* 0xfffd60ff07007388 */ /* 0x0001e80000004800 */
[----:B------:R0:W-:Y:S02]  /*1b60*/  @!P4 STS [R7.X4+-0x220], RZ ;  /* 0xfffde0ff0700c388 */ /* 0x0001e40000004800 */
.L_x_3840:
[----:B------:R-:W-:Y:S05]  /*1b70*/  BSYNC B0 ;  /* 0x0000000000007941 */ /* 0x000fea0003800000 */
.L_x_3839:
        /* <DEDUP_REMOVED lines=12> */
.L_x_3842:
[----:B------:R-:W-:Y:S05]  /*1c40*/  BSYNC B0 ;  /* 0x0000000000007941 */ /* 0x000fea0003800000 */
.L_x_3841:
[----:B------:R-:W-:Y:S06]  /*1c50*/  BAR.SYNC.DEFER_BLOCKING 0x0 ;  /* 0x0000000000007b1d */ /* 0x000fec0000010000 */
[----:B------:R-:W-:Y:S01]  /*1c60*/  BSSY B0, `(.L_x_3843) ;  /* 0x0000007000007945 */ /* 0x000fe20003800000 */
[----:B------:R-:W-:Y:S05]  /*1c70*/  @P2 BRA `(.L_x_3844) ;  /* 0x0000005000002947 */ /* 0x000fea0003800000 */
[----:B------:R-:W-:Y:S01]  /*1c80*/  ISETP.GT.AND P0, PT, R0, 0x17, PT ;  /* 0x000000170000780c */ /* 0x000fe20003f04270 */
[----:B------:R1:W-:Y:S04]  /*1c90*/  STS [R7.X4+-0x1c0], R4 ;  /* 0xfffe400407007388 */ /* 0x0003e80000004800 */
[----:B------:R1:W-:Y:S04]  /*1ca0*/  STS [R7.X4+-0x140], R5 ;  /* 0xfffec00507007388 */ /* 0x0003e80000004800 */
[----:B------:R1:W-:Y:S04]  /*1cb0*/  STS [R7.X4+-0xc0], R6 ;  /* 0xffff400607007388 */ /* 0x0003e80000004800 */
[----:B------:R1:W-:Y:S02]  /*1cc0*/  @!P0 STS [R7.X4+-0x40], R3 ;  /* 0xffffc00307008388 */ /* 0x0003e40000004800 */
.L_x_3844:
[----:B------:R-:W-:Y:S05]  /*1cd0*/  BSYNC B0 ;  /* 0x0000000000007941 */ /* 0x000fea0003800000 */
.L_x_3843:
        /* <DEDUP_REMOVED lines=12> */
.L_x_3846:
[----:B------:R-:W-:Y:S05]  /*1da0*/  BSYNC B0 ;  /* 0x0000000000007941 */ /* 0x000fea0003800000 */
.L_x_3845:
[----:B------:R-:W-:Y:S06]  /*1db0*/  BAR.SYNC.DEFER_BLOCKING 0x0 ;  /* 0x0000000000007b1d */ /* 0x000fec0000010000 */
[----:B------:R-:W-:Y:S05]  /*1dc0*/  @P3 EXIT ;  /* 0x000000000000394d */ /* 0x000fea0003800000 */
[----:B01----:R-:W0:Y:S01]  /*1dd0*/  S2R R7, SR_CTAID.Z ;  /* 0x0000000000077919 */ /* 0x003e220000002700 */
[----:B------:R-:W1:Y:S01]  /*1de0*/  S2UR UR4, SR_CTAID.X ;  /* 0x00000000000479c3 */ /* 0x000e620000002500 */
[----:B------:R-:W-:Y:S01]  /*1df0*/  ULDC UR5, c[0x0][0x14] ;  /* 0x0000050000057ab9 */ /* 0x000fe20000000800 */
[----:B------:R-:W-:Y:S01]  /*1e00*/  IMAD R2, R2, c[0x0][0xc], RZ ;  /* 0x0000030002027a24 */ /* 0x000fe200078e02ff */
[----:B------:R-:W-:Y:S01]  /*1e10*/  UIMAD UR5, UR5, 0x78, URZ ;  /* 0x00000078050578a4 */ /* 0x000fe2000f8e023f */
[----:B------:R-:W-:-:S02]  /*1e20*/  IADD3 R10, R0, 0x40, RZ ;  /* 0x00000040000a7810 */ /* 0x000fc40007ffe0ff */
[----:B------:R-:W-:Y:S02]  /*1e30*/  F2FP.PACK_AB R4, R5, R4 ;  /* 0x000000040504723e */ /* 0x000fe400000000ff */
[----:B------:R-:W-:Y:S01]  /*1e40*/  F2FP.PACK_AB R6, RZ, R6 ;  /* 0x00000006ff06723e */ /* 0x000fe200000000ff */
[----:B------:R-:W-:Y:S01]  /*1e50*/  IMAD R2, R2, UR5, RZ ;  /* 0x0000000502027c24 */ /* 0x000fe2000f8e02ff */
[----:B------:R-:W-:-:S04]  /*1e60*/  PRMT R5, R4, 0x7632, R5 ;  /* 0x0000763204057816 */ /* 0x000fc80000000005 */
[----:B------:R-:W-:Y:S01]  /*1e70*/  SHF.R.S32.HI R8, RZ, 0x1f, R2 ;  /* 0x0000001fff087819 */ /* 0x000fe20000011402 */
[----:B0-----:R-:W-:Y:S01]  /*1e80*/  IMAD R7, R7, 0x78, RZ ;  /* 0x0000007807077824 */ /* 0x001fe200078e02ff */
[----:B-1----:R-:W-:-:S04]  /*1e90*/  UIMAD UR4, UR4, UR5, URZ ;  /* 0x00000005040472a4 */ /* 0x002fc8000f8e023f */
[----:B------:R-:W-:Y:S01]  /*1ea0*/  USHF.R.S32.HI UR5, URZ, 0x1f, UR4 ;  /* 0x0000001f3f057899 */ /* 0x000fe20008011404 */
[--C-:B------:R-:W-:Y:S02]  /*1eb0*/  SHF.R.S32.HI R9, RZ, 0x1f, R7.reuse ;  /* 0x0000001fff097819 */ /* 0x100fe40000011407 */
        /* <DEDUP_REMOVED lines=13> */
[----:B------:R-:W-:Y:S02]  /*1f90*/  LEA R10, P1, R11, c[0x0][0x160], 0x1 ;  /* 0x000058000b0a7a11 */ /* 0x000fe400078208ff */
[----:B------:R-:W-:Y:S02]  /*1fa0*/  LEA R12, P2, R13, c[0x0][0x160], 0x1 ;  /* 0x000058000d0c7a11 */ /* 0x000fe400078408ff */
[----:B------:R-:W-:Y:S02]  /*1fb0*/  LEA.HI.X R11, R11, c[0x0][0x164], R14, 0x1, P1 ;  /* 0x000059000b0b7a11 */ /* 0x000fe400008f0c0e */
[----:B------:R-:W-:-:S03]  /*1fc0*/  LEA.HI.X R13, R13, c[0x0][0x164], R2, 0x1, P2 ;  /* 0x000059000d0d7a11 */ /* 0x000fc600010f0c02 */
[----:B------:R0:W-:Y:S04]  /*1fd0*/  STG.E.U16 [R10.64], R5 ;  /* 0x000000050a007986 */ /* 0x0001e8000c101524 */
[----:B------:R0:W-:Y:S01]  /*1fe0*/  STG.E.U16 [R12.64], R6 ;  /* 0x000000060c007986 */ /* 0x0001e2000c101524 */
[----:B------:R-:W-:Y:S05]  /*1ff0*/  @P0 EXIT ;  /* 0x000000000000094d */ /* 0x000fea0003800000 */
[----:B------:R-:W-:-:S04]  /*2000*/  IADD3 R0, R0, 0x60, RZ ;  /* 0x0000006000007810 */ /* 0x000fc80007ffe0ff */
[----:B------:R-:W-:-:S04]  /*2010*/  IADD3 R7, P0, R0, R7, RZ ;  /* 0x0000000700077210 */ /* 0x000fc80007f1e0ff */
[----:B0-----:R-:W-:Y:S02]  /*2020*/  LEA.HI.X.SX32 R4, R0, R15, 0x1, P0 ;  /* 0x0000000f00047211 */ /* 0x001fe400000f0eff */
[C---:B------:R-:W-:Y:S02]  /*2030*/  LEA R2, P0, R7.reuse, c[0x0][0x160], 0x1 ;  /* 0x0000580007027a11 */ /* 0x040fe400078008ff */
[----:B------:R-:W-:Y:S02]  /*2040*/  F2FP.PACK_AB R0, RZ, R3 ;  /* 0x00000003ff00723e */ /* 0x000fe400000000ff */
[----:B------:R-:W-:-:S05]  /*2050*/  LEA.HI.X R3, R7, c[0x0][0x164], R4, 0x1, P0 ;  /* 0x0000590007037a11 */ /* 0x000fca00000f0c04 */
[----:B------:R-:W-:Y:S01]  /*2060*/  STG.E.U16 [R2.64], R0 ;  /* 0x0000000002007986 */ /* 0x000fe2000c101524 */
[----:B------:R-:W-:Y:S05]  /*2070*/  EXIT ;  /* 0x000000000000794d */ /* 0x000fea0003800000 */
.L_x_3816:
[----:B------:R-:W-:Y:S01]  /*2080*/  MOV R2, 0x0 ;  /* 0x0000000000027802 */ /* 0x000fe20000000f00 */
[----:B------:R-:W-:Y:S01]  /*2090*/  IMAD.MOV.U32 R4, RZ, RZ, c[0x4][0x178] ;  /* 0x01005e00ff047624 */ /* 0x000fe200078e00ff */
[----:B------:R-:W-:Y:S01]  /*20a0*/  MOV R5, c[0x4][0x17c] ;  /* 0x01005f0000057a02 */ /* 0x000fe20000000f00 */
[----:B------:R-:W-:Y:S01]  /*20b0*/  IMAD.MOV.U32 R7, RZ, RZ, c[0x4][0x184] ;  /* 0x01006100ff077624 */ /* 0x000fe200078e00ff */
[----:B------:R-:W-:Y:S01]  /*20c0*/  MOV R6, c[0x4][0x180] ;  /* 0x0100600000067a02 */ /* 0x000fe20000000f00 */
[----:B------:R-:W-:Y:S01]  /*20d0*/  IMAD.MOV.U32 R11, RZ, RZ, c[0x4][0x6c] ;  /* 0x01001b00ff0b7624 */ /* 0x000fe200078e00ff */
[----:B------:R-:W0:Y:S01]  /*20e0*/  LDC.64 R2, c[0x4][R2] ;  /* 0x0100000002027b82 */ /* 0x000e220000000a00 */
[----:B------:R-:W-:Y:S02]  /*20f0*/  MOV R8, 0x219 ;  /* 0x0000021900087802 */ /* 0x000fe40000000f00 */
[----:B------:R-:W-:-:S02]  /*2100*/  MOV R10, c[0x4][0x68] ;  /* 0x01001a00000a7a02 */ /* 0x000fc40000000f00 */
[----:B------:R-:W-:Y:S02]  /*2110*/  MOV R12, 0x1 ;  /* 0x00000001000c7802 */ /* 0x000fe40000000f00 */
[----:B------:R-:W-:Y:S02]  /*2120*/  MOV R13, RZ ;  /* 0x000000ff000d7202 */ /* 0x000fe40000000f00 */
        /* <DEDUP_REMOVED lines=9> */
.L_x_3817:
[----:B------:R-:W-:Y:S01]  /*21c0*/  HFMA2.MMA R11, -RZ, RZ, 0, 1.847743988037109375e-06 ;  /* 0x0000001fff0b7435 */ /* 0x000fe200000001ff */
[----:B------:R-:W-:Y:S01]  /*21d0*/  MOV R9, 0xff7fffff ;  /* 0xff7fffff00097802 */ /* 0x000fe20000000f00 */
[----:B------:R-:W-:Y:S01]  /*21e0*/  IMAD.MOV.U32 R10, RZ, RZ, 0x10 ;  /* 0x00000010ff0a7424 */ /* 0x000fe200078e00ff */
[----:B------:R-:W-:Y:S02]  /*21f0*/  MOV R12, 0xffffffff ;  /* 0xffffffff000c7802 */ /* 0x000fe40000000f00 */
[----:B------:R-:W-:Y:S02]  /*2200*/  MOV R6, 0x2220 ;  /* 0x0000222000067802 */ /* 0x000fe40000000f00 */
[----:B------:R-:W-:Y:S05]  /*2210*/  CALL.REL.NOINC `($__internal_93_$__cuda_sm70_shflsync_bfly_p) ;  /* 0x000000f000007944 */ /* 0x000fea0003c00000 */
[----:B-1----:R-:W-:Y:S01]  /*2220*/  MOV R6, R10 ;  /* 0x0000000a00067202 */ /* 0x002fe20000000f00 */
[----:B0-----:R-:W-:Y:S05]  /*2230*/  BRA `(.L_x_3847) ;  /* 0xffffdf3000007947 */ /* 0x001fea000383ffff */
.L_x_3818:
[----:B------:R-:W-:Y:S01]  /*2240*/  HFMA2.MMA R11, -RZ, RZ, 0, 1.847743988037109375e-06 ;  /* 0x0000001fff0b7435 */ /* 0x000fe200000001ff */
[----:B------:R-:W-:Y:S01]  /*2250*/  IMAD.MOV.U32 R10, RZ, RZ, 0x8 ;  /* 0x00000008ff0a7424 */ /* 0x000fe200078e00ff */
[----:B------:R-:W-:Y:S02]  /*2260*/  MOV R12, 0xffffffff ;  /* 0xffffffff000c7802 */ /* 0x000fe40000000f00 */
[----:B------:R-:W-:-:S02]  /*2270*/  MOV R6, 0x2290 ;  /* 0x0000229000067802 */ /* 0x000fc40000000f00 */
[----:B------:R-:W-:Y:S05]  /*2280*/  CALL.REL.NOINC `($__internal_93_$__cuda_sm70_shflsync_bfly_p) ;  /* 0x0000008000007944 */ /* 0x000fea0003c00000 */
[----:B01----:R-:W-:Y:S01]  /*2290*/  FMNMX.FTZ R9, R9, R10, !PT ;  /* 0x0000000a09097209 */ /* 0x003fe20007810000 */
[----:B------:R-:W-:Y:S01]  /*22a0*/  HFMA2.MMA R10, -RZ, RZ, 0, 2.384185791015625e-07 ;  /* 0x00000004ff0a7435 */ /* 0x000fe200000001ff */
[----:B------:R-:W-:Y:S01]  /*22b0*/  IMAD.MOV.U32 R11, RZ, RZ, 0x1f ;  /* 0x0000001fff0b7424 */ /* 0x000fe200078e00ff */
[----:B------:R-:W-:-:S02]  /*22c0*/  MOV R12, 0xffffffff ;  /* 0xffffffff000c7802 */ /* 0x000fc40000000f00 */
[----:B------:R-:W-:Y:S02]  /*22d0*/  MOV R6, 0x22f0 ;  /* 0x000022f000067802 */ /* 0x000fe40000000f00 */
[----:B------:R-:W-:Y:S05]  /*22e0*/  CALL.REL.NOINC `($__internal_93_$__cuda_sm70_shflsync_bfly_p) ;  /* 0x0000002000007944 */ /* 0x000fea0003c00000 */
[----:B-1----:R-:W-:Y:S01]  /*22f0*/  MOV R6, R10 ;  /* 0x0000000a00067202 */ /* 0x002fe20000000f00 */
[----:B0-----:R-:W-:Y:S05]  /*2300*/  BRA `(.L_x_3848) ;  /* 0xffffdec000007947 */ /* 0x001fea000383ffff */
        .weak           $__internal_93_$__cuda_sm70_shflsync_bfly_p
        .type           $__internal_93_$__cuda_sm70_shflsync_bfly_p,@function
        .size           $__internal_93_$__cuda_sm70_shflsync_bfly_p,(.L_x_23260 - $__internal_93_$__cuda_sm70_shflsync_bfly_p)
$__internal_93_$__cuda_sm70_shflsync_bfly_p:
[----:B------:R-:W-:Y:S01]  /*2310*/  HFMA2.MMA R7, -RZ, RZ, 0, 0 ;  /* 0x00000000ff077435 */ /* 0x000fe200000001ff */
[----:B------:R-:W-:Y:S04]  /*2320*/  WARPSYNC R12 ;  /* 0x0000000c00007348 */ /* 0x000fe80003800000 */
[----:B------:R0:W1:Y:S01]  /*2330*/  SHFL.BFLY PT, R10, R9, R10, R11 ;  /* 0x0c00000a090a7389 */ /* 0x00006200000e000b */
[----:B------:R-:W-:Y:S05]  /*2340*/  RET.REL.NODEC R6 `(_ZN4vllm25paged_attention_v1_kernelIthLi120ELi8ELi128ELNS_18Fp8KVCacheDataTypeE2ELb0EEEvPT_PKS2_PKT0_S8_ifPKiSA_iPKfiiiSC_SC_iiiii) ;  /* 0xffffdcb006007950 */ /* 0x000fea0003c3ffff */
.L_x_3849:
        /* <DEDUP_REMOVED lines=11> */
.L_x_23260:


//--------------------- .text._ZN4vllm25paged_attention_v1_kernelIthLi112ELi8ELi128ELNS_18Fp8KVCacheDataTypeE2ELb0EEEvPT_PKS2_PKT0_S8_ifPKiSA_iPKfiiiSC_SC_iiiii --------------------------
	.section	.text._ZN4vllm25paged_attention_v1_kernelIthLi112ELi8ELi128ELNS_18Fp8KVCacheDataTypeE2ELb0EEEvPT_PKS2_PKT0_S8_ifPKiSA_iPKfiiiSC_SC_iiiii,"ax",@progbits
	.sectioninfo	@"SHI_REGISTERS=32"
	.align	128
        .global         _ZN4vllm25paged_attention_v1_kernelIthLi112ELi8ELi128ELNS_18Fp8KVCacheDataTypeE2ELb0EEEvPT_PKS2_PKT0_S8_ifPKiSA_iPKfiiiSC_SC_iiiii
        .type           _ZN4vllm25paged_attention_v1_kernelIthLi112ELi8ELi128ELNS_18Fp8KVCacheDataTypeE2ELb0EEEvPT_PKS2_PKT0_S8_ifPKiSA_iPKfiiiSC_SC_iiiii,@function
        .size           _ZN4vllm25paged_attention_v1_kernelIthLi112ELi8ELi128ELNS_18Fp8KVCacheDataTypeE2ELb0EEEvPT_PKS2_PKT0_S8_ifPKiSA_iPKfiiiSC_SC_iiiii,(.L_x_23261 - _ZN4vllm25paged_attention_v1_kernelIthLi112ELi8ELi128ELNS_18Fp8KVCacheDataTypeE2ELb0EEEvPT_PKS2_PKT0_S8_ifPKiSA_iPKfiiiSC_SC_iiiii)
        .other          _ZN4vllm25paged_attention_v1_kernelIthLi112ELi8ELi128ELNS_18Fp8KVCacheDataTypeE2ELb0EEEvPT_PKS2_PKT0_S8_ifPKiSA_iPKfiiiSC_SC_iiiii,@"STO_CUDA_ENTRY STV_DEFAULT"
_ZN4vllm25paged_attention_v1_kernelIthLi112ELi8ELi128ELNS_18Fp8KVCacheDataTypeE2ELb0EEEvPT_PKS2_PKT0_S8_ifPKiSA_iPKfiiiSC_SC_iiiii:
.text._ZN4vllm25paged_attention_v1_kernelIthLi112ELi8ELi128ELNS_18Fp8KVCacheDataTypeE2ELb0EEEvPT_PKS2_PKT0_S8_ifPKiSA_iPKfiiiSC_SC_iiiii:
        /* <DEDUP_REMOVED lines=23> */
.L_x_3881:
[----:B------:R-:W-:Y:S02]  /*0170*/  FMNMX.FTZ R9, R6, -3.40282346638528859812e+38, !PT ;  /* 0xff7fffff06097809 */ /* 0x000fe40007810000 */
[----:B------:R-:W-:Y:S01]  /*0180*/  MOV R8, 0xff7fffff ;  /* 0xff7fffff00087802 */ /* 0x000fe20000000f00 */
[----:B------:R-:W-:Y:S05]  /*0190*/  BRA.DIV ~URZ, `(.L_x_3852) ;  /* 0x000020a27f007947 */ /* 0x000fea000b800000 */
[----:B------:R-:W0:Y:S02]  /*01a0*/  SHFL.BFLY PT, R6, R9, 0x8, 0x1f ;  /* 0x0d001f0009067f89 */ /* 0x000e2400000e0000 */
[----:B0-----:R-:W-:-:S05]  /*01b0*/  FMNMX.FTZ R9, R9, R6, !PT ;  /* 0x0000000609097209 */ /* 0x001fca0007810000 */
[----:B------:R0:W1:Y:S02]  /*01c0*/  SHFL.BFLY PT, R6, R9, 0x4, 0x1f ;  /* 0x0c801f0009067f89 */ /* 0x00006400000e0000 */
.L_x_3882:
        /* <DEDUP_REMOVED lines=28> */
.L_x_3857:
        /* <DEDUP_REMOVED lines=11> */
.L_x_3856:
[----:B------:R-:W-:Y:S05]  /*0440*/  BSYNC B1 ;  /* 0x0000000000017941 */ /* 0x000fea0003800000 */
.L_x_3855:
        /* <DEDUP_REMOVED lines=10> */
.L_x_3860:
        /* <DEDUP_REMOVED lines=100> */
.L_x_3859:
[----:B------:R-:W-:Y:S05]  /*0b30*/  BSYNC B1 ;  /* 0x0000000000017941 */ /* 0x000fea0003800000 */
.L_x_3858:
        /* <DEDUP_REMOVED lines=55> */
.L_x_3862:
[----:B------:R-:W-:Y:S05]  /*0eb0*/  BSYNC B1 ;  /* 0x0000000000017941 */ /* 0x000fea0003800000 */
.L_x_3861:
        /* <DEDUP_REMOVED lines=26> */
.L_x_3854:
[----:B------:R-:W-:Y:S05]  /*1060*/  BSYNC B0 ;  /* 0x0000000000007941 */ /* 0x000fea0003800000 */
.L_x_3853:
        /* <DEDUP_REMOVED lines=36> */
.L_x_3867:
        /* <DEDUP_REMOVED lines=8> */
.L_x_3866:
[----:B0-----:R-:W-:Y:S05]  /*1330*/  BSYNC B1 ;  /* 0x0000000000017941 */ /* 0x001fea0003800000 */
.L_x_3865:
        /* <DEDUP_REMOVED lines=10> */
.L_x_3870:
        /* <DEDUP_REMOVED lines=52> */
.L_x_3869:
[----:B------:R-:W-:Y:S05]  /*1720*/  BSYNC B1 ;  /* 0x0000000000017941 */ /* 0x000fea0003800000 */
.L_x_3868:
        /* <DEDUP_REMOVED lines=31> */
.L_x_3872:
[----:B------:R-:W-:Y:S05]  /*1920*/  BSYNC B1 ;  /* 0x0000000000017941 */ /* 0x000fea0003800000 */
.L_x_3871:
        /* <DEDUP_REMOVED lines=14> */
.L_x_3864:
[----:B------:R-:W-:Y:S05]  /*1a10*/  BSYNC B0 ;  /* 0x0000000000007941 */ /* 0x000fea0003800000 */
.L_x_3863:
        /* <DEDUP_REMOVED lines=21> */
.L_x_3874:
[----:B------:R-:W-:Y:S05]  /*1b70*/  BSYNC B0 ;  /* 0x0000000000007941 */ /* 0x000fea0003800000 */
.L_x_3873:
        /* <DEDUP_REMOVED lines=12> */
.L_x_3876:
[----:B------:R-:W-:Y:S05]  /*1c40*/  BSYNC B0 ;  /* 0x0000000000007941 */ /* 0x000fea0003800000 */
.L_x_3875:
        /* <DEDUP_REMOVED lines=8> */
.L_x_3878:
[----:B------:R-:W-:Y:S05]  /*1cd0*/  BSYNC B0 ;  /* 0x0000000000007941 */ /* 0x000fea0003800000 */
.L_x_3877:
        /* <DEDUP_REMOVED lines=12> */
.L_x_3880:
[----:B------:R-:W-:Y:S05]  /*1da0*/  BSYNC B0 ;  /* 0x0000000000007941 */ /* 0x000fea0003800000 */
.L_x_3879:
        /* <DEDUP_REMOVED lines=45> */
.L_x_3850:
        /* <DEDUP_REMOVED lines=20> */
.L_x_3851:
[----:B------:R-:W-:Y:S01]  /*21c0*/  HFMA2.MMA R11, -RZ, RZ, 0, 1.847743988037109375e-06 ;  /* 0x0000001fff0b7435 */ /* 0x000fe200000001ff */
[----:B------:R-:W-:Y:S01]  /*21d0*/  MOV R9, 0xff7fffff ;  /* 0xff7fffff00097802 */ /* 0x000fe20000000f00 */
[----:B------:R-:W-:Y:S01]  /*21e0*/  IMAD.MOV.U32 R10, RZ, RZ, 0x10 ;  /* 0x00000010ff0a7424 */ /* 0x000fe200078e00ff */
[----:B------:R-:W-:Y:S02]  /*21f0*/  MOV R12, 0xffffffff ;  /* 0xffffffff000c7802 */ /* 0x000fe40000000f00 */
[----:B------:R-:W-:Y:S02]  /*2200*/  MOV R6, 0x2220 ;  /* 0x0000222000067802 */ /* 0x000fe40000000f00 */
[----:B------:R-:W-:Y:S05]  /*2210*/  CALL.REL.NOINC `($__internal_94_$__cuda_sm70_shflsync_bfly_p) ;  /* 0x000000f000007944 */ /* 0x000fea0003c00000 */
[----:B-1----:R-:W-:Y:S01]  /*2220*/  MOV R6, R10 ;  /* 0x0000000a00067202 */ /* 0x002fe20000000f00 */
[----:B0-----:R-:W-:Y:S05]  /*2230*/  BRA `(.L_x_3881) ;  /* 0xffffdf3000007947 */ /* 0x001fea000383ffff */
.L_x_3852:
[----:B------:R-:W-:Y:S01]  /*2240*/  HFMA2.MMA R11, -RZ, RZ, 0, 1.847743988037109375e-06 ;  /* 0x0000001fff0b7435 */ /* 0x000fe200000001ff */
[----:B------:R-:W-:Y:S01]  /*2250*/  IMAD.MOV.U32 R10, RZ, RZ, 0x8 ;  /* 0x00000008ff0a7424 */ /* 0x000fe200078e00ff */
[----:B------:R-:W-:Y:S02]  /*2260*/  MOV R12, 0xffffffff ;  /* 0xffffffff000c7802 */ /* 0x000fe40000000f00 */
[----:B------:R-:W-:-:S02]  /*2270*/  MOV R6, 0x2290 ;  /* 0x0000229000067802 */ /* 0x000fc40000000f00 */
[----:B------:R-:W-:Y:S05]  /*2280*/  CALL.REL.NOINC `($__internal_94_$__cuda_sm70_shflsync_bfly_p) ;  /* 0x0000008000007944 */ /* 0x000fea0003c00000 */
[----:B01----:R-:W-:Y:S01]  /*2290*/  FMNMX.FTZ R9, R9, R10, !PT ;  /* 0x0000000a09097209 */ /* 0x003fe20007810000 */
[----:B------:R-:W-:Y:S01]  /*22a0*/  HFMA2.MMA R10, -RZ, RZ, 0, 2.384185791015625e-07 ;  /* 0x00000004ff0a7435 */ /* 0x000fe200000001ff */
[----:B------:R-:W-:Y:S01]  /*22b0*/  IMAD.MOV.U32 R11, RZ, RZ, 0x1f ;  /* 0x0000001fff0b7424 */ /* 0x000fe200078e00ff */
[----:B------:R-:W-:-:S02]  /*22c0*/  MOV R12, 0xffffffff ;  /* 0xffffffff000c7802 */ /* 0x000fc40000000f00 */
[----:B------:R-:W-:Y:S02]  /*22d0*/  MOV R6, 0x22f0 ;  /* 0x000022f000067802 */ /* 0x000fe40000000f00 */
[----:B------:R-:W-:Y:S05]  /*22e0*/  CALL.REL.NOINC `($__internal_94_$__cuda_sm70_shflsync_bfly_p) ;  /* 0x0000002000007944 */ /* 0x000fea0003c00000 */
[----:B-1----:R-:W-:Y:S01]  /*22f0*/  MOV R6, R10 ;  /* 0x0000000a00067202 */ /* 0x002fe20000000f00 */
[----:B0-----:R-:W-:Y:S05]  /*2300*/  BRA `(.L_x_3882) ;  /* 0xffffdec000007947 */ /* 0x001fea000383ffff */
        .weak           $__internal_94_$__cuda_sm70_shflsync_bfly_p
        .type           $__internal_94_$__cuda_sm70_shflsync_bfly_p,@function
        .size           $__internal_94_$__cuda_sm70_shflsync_bfly_p,(.L_x_23261 - $__internal_94_$__cuda_sm70_shflsync_bfly_p)
$__internal_94_$__cuda_sm70_shflsync_bfly_p:
[----:B------:R-:W-:Y:S01]  /*2310*/  HFMA2.MMA R7, -RZ, RZ, 0, 0 ;  /* 0x00000000ff077435 */ /* 0x000fe200000001ff */
[----:B------:R-:W-:Y:S04]  /*2320*/  WARPSYNC R12 ;  /* 0x0000000c00007348 */ /* 0x000fe80003800000 */
[----:B------:R0:W1:Y:S01]  /*2330*/  SHFL.BFLY PT, R10, R9, R10, R11 ;  /* 0x0c00000a090a7389 */ /* 0x00006200000e000b */
[----:B------:R-:W-:Y:S05]  /*2340*/  RET.REL.NODEC R6 `(_ZN4vllm25paged_attention_v1_kernelIthLi112ELi8ELi128ELNS_18Fp8KVCacheDataTypeE2ELb0EEEvPT_PKS2_PKT0_S8_ifPKiSA_iPKfiiiSC_SC_iiiii) ;  /* 0xffffdcb006007950 */ /* 0x000fea0003c3ffff */
.L_x_3883:
        /* <DEDUP_REMOVED lines=11> */
.L_x_23261:


//--------------------- .text._ZN4vllm25paged_attention_v1_kernelIthLi96ELi8ELi128ELNS_18Fp8KVCacheDataTypeE2ELb0EEEvPT_PKS2_PKT0_S8_ifPKiSA_iPKfiiiSC_SC_iiiii --------------------------
	.section	.text._ZN4vllm25paged_attention_v1_kernelIthLi96ELi8ELi128ELNS_18Fp8KVCacheDataTypeE2ELb0EEEvPT_PKS2_PKT0_S8_ifPKiSA_iPKfiiiSC_SC_iiiii,"ax",@progbits
	.sectioninfo	@"SHI_REGISTERS=32"
	.align	128
        .global         _ZN4vllm25paged_attention_v1_kernelIthLi96ELi8ELi128ELNS_18Fp8KVCacheDataTypeE2ELb0EEEvPT_PKS2_PKT0_S8_ifPKiSA_iPKfiiiSC_SC_iiiii
        .type           _ZN4vllm25paged_attention_v1_kernelIthLi96ELi8ELi128ELNS_18Fp8KVCacheDataTypeE2ELb0EEEvPT_PKS2_PKT0_S8_ifPKiSA_iPKfiiiSC_SC_iiiii,@function
        .size           _ZN4vllm25paged_attention_v1_kernelIthLi96ELi8ELi128ELNS_18Fp8KVCacheDataTypeE2ELb0EEEvPT_PKS2_PKT0_S8_ifPKiSA_iPKfiiiSC_SC_iiiii,(.L_x_23262 - _ZN4vllm25paged_attention_v1_kernelIthLi96ELi8ELi128ELNS_18Fp8KVCacheDataTypeE2ELb0EEEvPT_PKS2_PKT0_S8_ifPKiSA_iPKfiiiSC_SC_iiiii)
        .other          _ZN4vllm25paged_attention_v1_kernelIthLi96ELi8ELi128ELNS_18Fp8KVCacheDataTypeE2ELb0EEEvPT_PKS2_PKT0_S8_ifPKiSA_iPKfiiiSC_SC_iiiii,@"STO_CUDA_ENTRY STV_DEFAULT"
_ZN4vllm25paged_attention_v1_kernelIthLi96ELi8ELi128ELNS_18Fp8KVCacheDataTypeE2ELb0EEEvPT_PKS2_PKT0_S8_ifPKiSA_iPKfiiiSC_SC_iiiii:
.text._ZN4vllm25paged_attention_v1_kernelIthLi96ELi8ELi128ELNS_18Fp8KVCacheDataTypeE2ELb0EEEvPT_PKS2_PKT0_S8_ifPKiSA_iPKfiiiSC_SC_iiiii:
        /* <DEDUP_REMOVED lines=22> */
[----:B------:R-:W-:-:S04]  /*0160*/  MOV R6, 0xff7fffff ;  /* 0xff7fffff00067802 */ /* 0x000fc80000000f00 */
.L_x_3907:
[----:B------:R-:W-:Y:S01]  /*0170*/  FMNMX.FTZ R9, R6, -3.40282346638528859812e+38, !PT ;  /* 0xff7fffff06097809 */ /* 0x000fe20007810000 */
[----:B------:R-:W-:Y:S01]  /*0180*/  IMAD.MOV.U32 R8, RZ, RZ, -0x800001 ;  /* 0xff7fffffff087424 */ /* 0x000fe200078e00ff */
[----:B------:R-:W-:Y:S05]  /*0190*/  BRA.DIV ~URZ, `(.L_x_3886) ;  /* 0x00001eb27f007947 */ /* 0x000fea000b800000 */
[----:B------:R-:W0:Y:S02]  /*01a0*/  SHFL.BFLY PT, R6, R9, 0x8, 0x1f ;  /* 0x0d001f0009067f89 */ /* 0x000e2400000e0000 */
[----:B0-----:R-:W-:-:S05]  /*01b0*/  FMNMX.FTZ R9, R9, R6, !PT ;  /* 0x0000000609097209 */ /* 0x001fca0007810000 */
[----:B------:R0:W1:Y:S02]  /*01c0*/  SHFL.BFLY PT, R6, R9, 0x4, 0x1f ;  /* 0x0c801f0009067f89 */ /* 0x00006400000e0000 */
.L_x_3908:
        /* <DEDUP_REMOVED lines=18> */
[----:B------:R-:W-:Y:S01]  /*02f0*/  MOV R13, RZ ;  /* 0x000000ff000d7202 */ /* 0x000fe20000000f00 */
        /* <DEDUP_REMOVED lines=9> */
.L_x_3891:
        /* <DEDUP_REMOVED lines=11> */
.L_x_3890:
[----:B------:R-:W-:Y:S05]  /*0440*/  BSYNC B1 ;  /* 0x0000000000017941 */ /* 0x000fea0003800000 */
.L_x_3889:
        /* <DEDUP_REMOVED lines=10> */
.L_x_3894:
        /* <DEDUP_REMOVED lines=100> */
.L_x_3893:
[----:B------:R-:W-:Y:S05]  /*0b30*/  BSYNC B1 ;  /* 0x0000000000017941 */ /* 0x000fea0003800000 */
.L_x_3892:
        /* <DEDUP_REMOVED lines=55> */
.L_x_3896:
[----:B------:R-:W-:Y:S05]  /*0eb0*/  BSYNC B1 ;  /* 0x0000000000017941 */ /* 0x000fea0003800000 */
.L_x_3895:
        /* <DEDUP_REMOVED lines=26> */
.L_x_3888:
[----:B------:R-:W-:Y:S05]  /*1060*/  BSYNC B0 ;  /* 0x0000000000007941 */ /* 0x000fea0003800000 */
.L_x_3887:
        /* <DEDUP_REMOVED lines=34> */
[----:B0-----:R-:W-:Y:S02]  /*1290*/  MOV R7, R8 ;  /* 0x0000000800077202 */ /* 0x001fe40000000f00 */
[----:B------:R-:W-:Y:S02]  /*12a0*/  LEA R8, R5, 0x20, 0x2 ;  /* 0x0000002005087811 */ /* 0x000fe400078e10ff */
[----:B------:R-:W-:-:S03]  /*12b0*/  MOV R9, R5 ;  /* 0x0000000500097202 */ /* 0x000fc60000000f00 */
.L_x_3901:
        /* <DEDUP_REMOVED lines=8> */
.L_x_3900:
[----:B0-----:R-:W-:Y:S05]  /*1340*/  BSYNC B1 ;  /* 0x0000000000017941 */ /* 0x001fea0003800000 */
.L_x_3899:
        /* <DEDUP_REMOVED lines=10> */
.L_x_3904:
        /* <DEDUP_REMOVED lines=52> */
.L_x_3903:
[----:B------:R-:W-:Y:S05]  /*1730*/  BSYNC B1 ;  /* 0x0000000000017941 */ /* 0x000fea0003800000 */
.L_x_3902:
        /* <DEDUP_REMOVED lines=31> */
.L_x_3906:
[----:B------:R-:W-:Y:S05]  /*1930*/  BSYNC B1 ;  /* 0x0000000000017941 */ /* 0x000fea0003800000 */
.L_x_3905:
        /* <DEDUP_REMOVED lines=14> */
.L_x_3898:
[----:B------:R-:W-:Y:S05]  /*1a20*/  BSYNC B0 ;  /* 0x0000000000007941 */ /* 0x000fea0003800000 */
.L_x_3897:
[----:B------:R-:W-:Y:S01]  /*1a30*/  BAR.SYNC.DEFER_BLOCKING 0x0 ;  /* 0x0000000000007b1d */ /* 0x000fe20000010000 */
[----:B0-----:R-:W-:Y:S01]  /*1a40*/  LOP3.LUT R2, R5, 0xffffffc0, RZ, 0xc0, !PT ;  /* 0xffffffc005027812 */ /* 0x001fe200078ec0ff */
[----:B------:R-:W-:-:S04]  /*1a50*/  IMAD R7, R3, 0x60, R0 ;  /* 0x0000006003077824 */ /* 0x000fc800078e0200 */
[----:B------:R-:W-:Y:S01]  /*1a60*/  BAR.SYNC.DEFER_BLOCKING 0x0 ;  /* 0x0000000000007b1d */ /* 0x000fe20000010000 */
[----:B------:R-:W-:Y:S01]  /*1a70*/  ISETP.NE.AND P1, PT, R2, 0x40, PT ;  /* 0x000000400200780c */ /* 0x000fe20003f25270 */
[----:B------:R-:W-:Y:S01]  /*1a80*/  HFMA2.MMA R6, -RZ, RZ, 0, 0 ;  /* 0x00000000ff067435 */ /* 0x000fe200000001ff */
[C---:B------:R-:W-:Y:S02]  /*1a90*/  ISETP.GT.AND P0, PT, R5.reuse, 0x3f, PT ;  /* 0x0000003f0500780c */ /* 0x040fe40003f04270 */
[----:B------:R-:W-:-:S04]  /*1aa0*/  LOP3.LUT R2, R5, 0xffffffe0, RZ, 0xc0, !PT ;  /* 0xffffffe005027812 */ /* 0x000fc800078ec0ff */
[----:B------:R-:W-:Y:S02]  /*1ab0*/  ISETP.NE.AND P2, PT, R2, 0x20, PT ;  /* 0x000000200200780c */ /* 0x000fe40003f45270 */
[----:B------:R-:W-:-:S03]  /*1ac0*/  CS2R R2, SRZ ;  /* 0x0000000000027805 */ /* 0x000fc6000001ff00 */
        /* <DEDUP_REMOVED lines=16> */
[----:B------:R0:W-:Y:S04]  /*1bd0*/  @!P2 STS [R7.X4+-0x60], R2 ;  /* 0xffffa0020700a388 */ /* 0x0001e80000004800 */
[----:B------:R-:W-:Y:S06]  /*1be0*/  BAR.SYNC.DEFER_BLOCKING 0x0 ;  /* 0x0000000000007b1d */ /* 0x000fec0000010000 */
[----:B------:R0:W1:Y:S04]  /*1bf0*/  @!P1 LDS R8, [R7.X4+0x20] ;  /* 0x0000200007089984 */ /* 0x0000680000004800 */
[----:B------:R0:W2:Y:S04]  /*1c00*/  @!P1 LDS R5, [R7.X4+0xa0] ;  /* 0x0000a00007059984 */ /* 0x0000a80000004800 */
[----:B------:R0:W3:Y:S04]  /*1c10*/  @!P1 LDS R9, [R7.X4+0x120] ;  /* 0x0001200007099984 */ /* 0x0000e80000004800 */
[----:B------:R-:W-:Y:S06]  /*1c20*/  BAR.SYNC.DEFER_BLOCKING 0x0 ;  /* 0x0000000000007b1d */ /* 0x000fec0000010000 */
[----:B------:R-:W-:Y:S05]  /*1c30*/  @P0 EXIT ;  /* 0x000000000000094d */ /* 0x000fea0003800000 */
[----:B0-----:R-:W0:Y:S01]  /*1c40*/  S2UR UR4, SR_CTAID.X ;  /* 0x00000000000479c3 */ /* 0x001e220000002500 */
[----:B------:R-:W4:Y:S01]  /*1c50*/  S2R R7, SR_CTAID.Z ;  /* 0x0000000000077919 */ /* 0x000f220000002700 */
[----:B------:R-:W-:Y:S01]  /*1c60*/  ULDC UR5, c[0x0][0x14] ;  /* 0x0000050000057ab9 */ /* 0x000fe20000000800 */
[----:B------:R-:W-:Y:S01]  /*1c70*/  IMAD R4, R4, c[0x0][0xc], RZ ;  /* 0x0000030004047a24 */ /* 0x000fe200078e02ff */
[----:B------:R-:W-:Y:S01]  /*1c80*/  UIMAD UR5, UR5, 0x60, URZ ;  /* 0x00000060050578a4 */ /* 0x000fe2000f8e023f */
[----:B--2---:R-:W-:Y:S01]  /*1c90*/  @!P1 FADD.FTZ R6, R6, R5 ;  /* 0x0000000506069221 */ /* 0x004fe20000010000 */
[----:B------:R-:W-:Y:S01]  /*1ca0*/  IADD3 R5, R0, 0x20, RZ ;  /* 0x0000002000057810 */ /* 0x000fe20007ffe0ff */
[----:B-1----:R-:W-:-:S02]  /*1cb0*/  @!P1 FADD.FTZ R3, R3, R8 ;  /* 0x0000000803039221 */ /* 0x002fc40000010000 */
[----:B---3--:R-:W-:Y:S02]  /*1cc0*/  @!P1 FADD.FTZ R2, R2, R9 ;  /* 0x0000000902029221 */ /* 0x008fe40000010000 */
[----:B------:R-:W-:Y:S01]  /*1cd0*/  IMAD R4, R4, UR5, RZ ;  /* 0x0000000504047c24 */ /* 0x000fe2000f8e02ff */
[----:B------:R-:W-:Y:S02]  /*1ce0*/  F2FP.PACK_AB R3, R6, R3 ;  /* 0x000000030603723e */ /* 0x000fe400000000ff */
[----:B------:R-:W-:Y:S01]  /*1cf0*/  F2FP.PACK_AB R2, RZ, R2 ;  /* 0x00000002ff02723e */ /* 0x000fe200000000ff */
[----:B0-----:R-:W-:Y:S01]  /*1d00*/  UIMAD UR4, UR4, UR5, URZ ;  /* 0x00000005040472a4 */ /* 0x001fe2000f8e023f */
[----:B----4-:R-:W-:-:S03]  /*1d10*/  IMAD R7, R7, 0x60, RZ ;  /* 0x0000006007077824 */ /* 0x010fc600078e02ff */
[----:B------:R-:W-:Y:S02]  /*1d20*/  USHF.R.S32.HI UR5, URZ, 0x1f, UR4 ;  /* 0x0000001f3f057899 */ /* 0x000fe40008011404 */
[--C-:B------:R-:W-:Y:S02]  /*1d30*/  IADD3 R10, P0, P2, R4, UR4, R7.reuse ;  /* 0x00000004040a7c10 */ /* 0x100fe4000fa1e007 */
[----:B------:R-:W-:Y:S02]  /*1d40*/  SHF.R.S32.HI R11, RZ, 0x1f, R7 ;  /* 0x0000001fff0b7819 */ /* 0x000fe40000011407 */
[----:B------:R-:W-:Y:S02]  /*1d50*/  SHF.R.S32.HI R4, RZ, 0x1f, R4 ;  /* 0x0000001fff047819 */ /* 0x000fe40000011404 */
[----:B------:R-:W-:Y:S02]  /*1d60*/  IADD3 R7, R0, 0x40, RZ ;  /* 0x0000004000077810 */ /* 0x000fe40007ffe0ff */
[----:B------:R-:W-:-:S02]  /*1d70*/  IADD3.X R8, R4, UR5, R11, P0, P2 ;  /* 0x0000000504087c10 */ /* 0x000fc400087e440b */
[CC--:B------:R-:W-:Y:S02]  /*1d80*/  IADD3 R11, P0, R0.reuse, R10.reuse, RZ ;  /* 0x0000000a000b7210 */ /* 0x0c0fe40007f1e0ff */
[-C--:B------:R-:W-:Y:S02]  /*1d90*/  IADD3 R9, P2, R5, R10.reuse, RZ ;  /* 0x0000000a05097210 */ /* 0x080fe40007f5e0ff */
[----:B------:R-:W-:Y:S02]  /*1da0*/  IADD3 R10, P1, R7, R10, RZ ;  /* 0x0000000a070a7210 */ /* 0x000fe40007f3e0ff */
[-C--:B------:R-:W-:Y:S02]  /*1db0*/  LEA.HI.X.SX32 R12, R0, R8.reuse, 0x1, P0 ;  /* 0x00000008000c7211 */ /* 0x080fe400000f0eff */
[----:B------:R-:W-:Y:S02]  /*1dc0*/  LEA R4, P0, R11, c[0x0][0x160], 0x1 ;  /* 0x000058000b047a11 */ /* 0x000fe400078008ff */
[----:B------:R-:W-:-:S02]  /*1dd0*/  LEA.HI.X.SX32 R0, R5, R8, 0x1, P2 ;  /* 0x0000000805007211 */ /* 0x000fc400010f0eff */
[----:B------:R-:W-:Y:S02]  /*1de0*/  LEA.HI.X.SX32 R7, R7, R8, 0x1, P1 ;  /* 0x0000000807077211 */ /* 0x000fe400008f0eff */
[----:B------:R-:W-:Y:S02]  /*1df0*/  LEA R8, P1, R9, c[0x0][0x160], 0x1 ;  /* 0x0000580009087a11 */ /* 0x000fe400078208ff */
[----:B------:R-:W-:Y:S02]  /*1e00*/  LEA.HI.X R5, R11, c[0x0][0x164], R12, 0x1, P0 ;  /* 0x000059000b057a11 */ /* 0x000fe400000f0c0c */
[----:B------:R-:W-:Y:S02]  /*1e10*/  LEA R6, P0, R10, c[0x0][0x160], 0x1 ;  /* 0x000058000a067a11 */ /* 0x000fe400078008ff */
[--C-:B------:R-:W-:Y:S01]  /*1e20*/  LEA.HI.X R9, R9, c[0x0][0x164], R0.reuse, 0x1, P1 ;  /* 0x0000590009097a11 */ /* 0x100fe200008f0c00 */
[----:B------:R-:W-:Y:S01]  /*1e30*/  STG.E.U16 [R4.64], R3 ;  /* 0x0000000304007986 */ /* 0x000fe2000c101524 */
[----:B------:R-:W-:-:S02]  /*1e40*/  PRMT R0, R3, 0x7632, R0 ;  /* 0x0000763203007816 */ /* 0x000fc40000000000 */
[----:B------:R-:W-:-:S03]  /*1e50*/  LEA.HI.X R7, R10, c[0x0][0x164], R7, 0x1, P0 ;  /* 0x000059000a077a11 */ /* 0x000fc600000f0c07 */
[----:B------:R-:W-:Y:S04]  /*1e60*/  STG.E.U16 [R8.64], R0 ;  /* 0x0000000008007986 */ /* 0x000fe8000c101524 */
[----:B------:R-:W-:Y:S01]  /*1e70*/  STG.E.U16 [R6.64], R2 ;  /* 0x0000000206007986 */ /* 0x000fe2000c101524 */
[----:B------:R-:W-:Y:S05]  /*1e80*/  EXIT ;  /* 0x000000000000794d */ /* 0x000fea0003800000 */
.L_x_3884:
[----:B------:R-:W-:Y:S01]  /*1e90*/  MOV R2, 0x0 ;  /* 0x0000000000027802 */ /* 0x000fe20000000f00 */
[----:B------:R-:W-:Y:S01]  /*1ea0*/  IMAD.MOV.U32 R6, RZ, RZ, c[0x4][0x180] ;  /* 0x01006000ff067624 */ /* 0x000fe200078e00ff */
[----:B------:R-:W-:Y:S01]  /*1eb0*/  MOV R4, c[0x4][0x178] ;  /* 0x01005e0000047a02 */ /* 0x000fe20000000f00 */
[----:B------:R-:W-:Y:S01]  /*1ec0*/  IMAD.MOV.U32 R12, RZ, RZ, 0x1 ;  /* 0x00000001ff0c7424 */ /* 0x000fe200078e00ff */
[----:B------:R-:W-:Y:S02]  /*1ed0*/  MOV R5, c[0x4][0x17c] ;  /* 0x01005f0000057a02 */ /* 0x000fe40000000f00 */
[----:B------:R-:W0:Y:S01]  /*1ee0*/  LDC.64 R2, c[0x4][R2] ;  /* 0x0100000002027b82 */ /* 0x000e220000000a00 */
[----:B------:R-:W-:-:S02]  /*1ef0*/  MOV R7, c[0x4][0x184] ;  /* 0x0100610000077a02 */ /* 0x000fc40000000f00 */
[----:B------:R-:W-:Y:S02]  /*1f00*/  MOV R8, 0x219 ;  /* 0x0000021900087802 */ /* 0x000fe40000000f00 */
[----:B------:R-:W-:Y:S02]  /*1f10*/  MOV R10, c[0x4][0x68] ;  /* 0x01001a00000a7a02 */ /* 0x000fe40000000f00 */
[----:B------:R-:W-:Y:S02]  /*1f20*/  MOV R11, c[0x4][0x6c] ;  /* 0x01001b00000b7a02 */ /* 0x000fe40000000f00 */
[----:B------:R-:W-:Y:S02]  /*1f30*/  MOV R13, RZ ;  /* 0x000000ff000d7202 */ /* 0x000fe40000000f00 */
        /* <DEDUP_REMOVED lines=9> */
.L_x_3885:
[----:B------:R-:W-:Y:S01]  /*1fd0*/  HFMA2.MMA R10, -RZ, RZ, 0, 9.5367431640625e-07 ;  /* 0x00000010ff0a7435 */ /* 0x000fe200000001ff */
[----:B------:R-:W-:Y:S01]  /*1fe0*/  MOV R9, 0xff7fffff ;  /* 0xff7fffff00097802 */ /* 0x000fe20000000f00 */
[----:B------:R-:W-:Y:S01]  /*1ff0*/  IMAD.MOV.U32 R12, RZ, RZ, -0x1 ;  /* 0xffffffffff0c7424 */ /* 0x000fe200078e00ff */
[----:B------:R-:W-:Y:S02]  /*2000*/  MOV R11, 0x1f ;  /* 0x0000001f000b7802 */ /* 0x000fe40000000f00 */
[----:B------:R-:W-:Y:S02]  /*2010*/  MOV R6, 0x2030 ;  /* 0x0000203000067802 */ /* 0x000fe40000000f00 */
[----:B------:R-:W-:Y:S05]  /*2020*/  CALL.REL.NOINC `($__internal_95_$__cuda_sm70_shflsync_bfly_p) ;  /* 0x000000f000007944 */ /* 0x000fea0003c00000 */
[----:B-1----:R-:W-:Y:S01]  /*2030*/  MOV R6, R10 ;  /* 0x0000000a00067202 */ /* 0x002fe20000000f00 */
[----:B0-----:R-:W-:Y:S05]  /*2040*/  BRA `(.L_x_3907) ;  /* 0xffffe12000007947 */ /* 0x001fea000383ffff */
.L_x_3886:
[----:B------:R-:W-:Y:S01]  /*2050*/  HFMA2.MMA R10, -RZ, RZ, 0, 4.76837158203125e-07 ;  /* 0x00000008ff0a7435 */ /* 0x000fe200000001ff */
[----:B------:R-:W-:Y:S02]  /*2060*/  MOV R11, 0x1f ;  /* 0x0000001f000b7802 */ /* 0x000fe40000000f00 */
[----:B------:R-:W-:Y:S02]  /*2070*/  MOV R12, 0xffffffff ;  /* 0xffffffff000c7802 */ /* 0x000fe40000000f00 */
[----:B------:R-:W-:-:S02]  /*2080*/  MOV R6, 0x20a0 ;  /* 0x000020a000067802 */ /* 0x000fc40000000f00 */
[----:B------:R-:W-:Y:S05]  /*2090*/  CALL.REL.NOINC `($__internal_95_$__cuda_sm70_shflsync_bfly_p) ;  /* 0x0000008000007944 */ /* 0x000fea0003c00000 */
[----:B0-----:R-:W-:Y:S01]  /*20a0*/  HFMA2.MMA R11, -RZ, RZ, 0, 1.847743988037109375e-06 ;  /* 0x0000001fff0b7435 */ /* 0x001fe200000001ff */
[----:B-1----:R-:W-:Y:S01]  /*20b0*/  FMNMX.FTZ R9, R9, R10, !PT ;  /* 0x0000000a09097209 */ /* 0x002fe20007810000 */
[----:B------:R-:W-:Y:S01]  /*20c0*/  IMAD.MOV.U32 R10, RZ, RZ, 0x4 ;  /* 0x00000004ff0a7424 */ /* 0x000fe200078e00ff */
[----:B------:R-:W-:-:S02]  /*20d0*/  MOV R12, 0xffffffff ;  /* 0xffffffff000c7802 */ /* 0x000fc40000000f00 */
[----:B------:R-:W-:Y:S02]  /*20e0*/  MOV R6, 0x2100 ;  /* 0x0000210000067802 */ /* 0x000fe40000000f00 */
[----:B------:R-:W-:Y:S05]  /*20f0*/  CALL.REL.NOINC `($__internal_95_$__cuda_sm70_shflsync_bfly_p) ;  /* 0x0000002000007944 */ /* 0x000fea0003c00000 */
[----:B-1----:R-:W-:Y:S01]  /*2100*/  MOV R6, R10 ;  /* 0x0000000a00067202 */ /* 0x002fe20000000f00 */
[----:B0-----:R-:W-:Y:S05]  /*2110*/  BRA `(.L_x_3908) ;  /* 0xffffe0b000007947 */ /* 0x001fea000383ffff */
        .weak           $__internal_95_$__cuda_sm70_shflsync_bfly_p
        .type           $__internal_95_$__cuda_sm70_shflsync_bfly_p,@function
        .size           $__internal_95_$__cuda_sm70_shflsync_bfly_p,(.L_x_23262 - $__internal_95_$__cuda_sm70_shflsync_bfly_p)
$__internal_95_$__cuda_sm70_shflsync_bfly_p:
[----:B------:R-:W-:Y:S01]  /*2120*/  HFMA2.MMA R7, -RZ, RZ, 0, 0 ;  /* 0x00000000ff077435 */ /* 0x000fe200000001ff */
[----:B------:R-:W-:Y:S04]  /*2130*/  WARPSYNC R12 ;  /* 0x0000000c00007348 */ /* 0x000fe80003800000 */
[----:B------:R0:W1:Y:S01]  /*2140*/  SHFL.BFLY PT, R10, R9, R10, R11 ;  /* 0x0c00000a090a7389 */ /* 0x00006200000e000b */
[----:B------:R-:W-:Y:S05]  /*2150*/  RET.REL.NODEC R6 `(_ZN4vllm25paged_attention_v1_kernelIthLi96ELi8ELi128ELNS_18Fp8KVCacheDataTypeE2ELb0EEEvPT_PKS2_PKT0_S8_ifPKiSA_iPKfiiiSC_SC_iiiii) ;  /* 0xffffdea006007950 */ /* 0x000fea0003c3ffff */
.L_x_3909:
        /* <DEDUP_REMOVED lines=10> */
.L_x_23262:


//--------------------- .text._ZN4vllm25paged_attention_v1_kernelIthLi80ELi8ELi128ELNS_18Fp8KVCacheDataTypeE2ELb0EEEvPT_PKS2_PKT0_S8_ifPKiSA_iPKfiiiSC_SC_iiiii --------------------------
	.section	.text._ZN4vllm25paged_attention_v1_kernelIthLi80ELi8ELi128ELNS_18Fp8KVCacheDataTypeE2ELb0EEEvPT_PKS2_PKT0_S8_ifPKiSA_iPKfiiiSC_SC_iiiii,"ax",@progbits
	.sectioninfo	@"SHI_REGISTERS=32"
	.align	128
        .global         _ZN4vllm25paged_attention_v1_kernelIthLi80ELi8ELi128ELNS_18Fp8KVCacheDataTypeE2ELb0EEEvPT_PKS2_PKT0_S8_ifPKiSA_iPKfiiiSC_SC_iiiii
        .type           _ZN4vllm25paged_attention_v1_kernelIthLi80ELi8ELi128ELNS_18Fp8KVCacheDataTypeE2ELb0EEEvPT_PKS2_PKT0_S8_ifPKiSA_iPKfiiiSC_SC_iiiii,@function
        .size           _ZN4vllm25paged_attention_v1_kernelIthLi80ELi8ELi128ELNS_18Fp8KVCacheDataTypeE2ELb0EEEvPT_PKS2_PKT0_S8_ifPKiSA_iPKfiiiSC_SC_iiiii,(.L_x_23263 - _ZN4vllm25paged_attention_v1_kernelIthLi80ELi8ELi128ELNS_18Fp8KVCacheDataTypeE2ELb0EEEvPT_PKS2_PKT0_S8_ifPKiSA_iPKfiiiSC_SC_iiiii)
        .other          _ZN4vllm25paged_attention_v1_kernelIthLi80ELi8ELi128ELNS_18Fp8KVCacheDataTypeE2ELb0EEEvPT_PKS2_PKT0_S8_ifPKiSA_iPKfiiiSC_SC_iiiii,@"STO_CUDA_ENTRY STV_DEFAULT"
_ZN4vllm25paged_attention_v1_kernelIthLi80ELi8ELi128ELNS_18Fp8KVCacheDataTypeE2ELb0EEEvPT_PKS2_PKT0_S8_ifPKiSA_iPKfiiiSC_SC_iiiii:
.text._ZN4vllm25paged_attention_v1_kernelIthLi80ELi8ELi128ELNS_18Fp8KVCacheDataTypeE2ELb0EEEvPT_PKS2_PKT0_S8_ifPKiSA_iPKfiiiSC_SC_iiiii:
        /* <DEDUP_REMOVED lines=23> */
.L_x_3941:
[----:B------:R-:W-:Y:S02]  /*0170*/  FMNMX.FTZ R9, R6, -3.40282346638528859812e+38, !PT ;  /* 0xff7fffff06097809 */ /* 0x000fe40007810000 */
[----:B------:R-:W-:Y:S01]  /*0180*/  MOV R8, 0xff7fffff ;  /* 0xff7fffff00087802 */ /* 0x000fe20000000f00 */
[----:B------:R-:W-:Y:S05]  /*0190*/  BRA.DIV ~URZ, `(.L_x_3912) ;  /* 0x00001fe27f007947 */ /* 0x000fea000b800000 */
[----:B------:R-:W0:Y:S02]  /*01a0*/  SHFL.BFLY PT, R6, R9, 0x8, 0x1f ;  /* 0x0d001f0009067f89 */ /* 0x000e2400000e0000 */
[----:B0-----:R-:W-:-:S05]  /*01b0*/  FMNMX.FTZ R9, R9, R6, !PT ;  /* 0x0000000609097209 */ /* 0x001fca0007810000 */
[----:B------:R0:W1:Y:S02]  /*01c0*/  SHFL.BFLY PT, R6, R9, 0x4, 0x1f ;  /* 0x0c801f0009067f89 */ /* 0x00006400000e0000 */
.L_x_3942:
        /* <DEDUP_REMOVED lines=28> */
.L_x_3917:
        /* <DEDUP_REMOVED lines=11> */
.L_x_3916:
[----:B------:R-:W-:Y:S05]  /*0440*/  BSYNC B1 ;  /* 0x0000000000017941 */ /* 0x000fea0003800000 */
.L_x_3915:
        /* <DEDUP_REMOVED lines=10> */
.L_x_3920:
        /* <DEDUP_REMOVED lines=100> */
.L_x_3919:
[----:B------:R-:W-:Y:S05]  /*0b30*/  BSYNC B1 ;  /* 0x0000000000017941 */ /* 0x000fea0003800000 */
.L_x_3918:
        /* <DEDUP_REMOVED lines=55> */
.L_x_3922:
[----:B------:R-:W-:Y:S05]  /*0eb0*/  BSYNC B1 ;  /* 0x0000000000017941 */ /* 0x000fea0003800000 */
.L_x_3921:
        /* <DEDUP_REMOVED lines=26> */
.L_x_3914:
[----:B------:R-:W-:Y:S05]  /*1060*/  BSYNC B0 ;  /* 0x0000000000007941 */ /* 0x000fea0003800000 */
.L_x_3913:
        /* <DEDUP_REMOVED lines=34> */
[----:B0-----:R-:W-:Y:S01]  /*1290*/  MOV R7, R8 ;  /* 0x0000000800077202 */ /* 0x001fe20000000f00 */
[----:B------:R-:W-:Y:S01]  /*12a0*/  IMAD.MOV.U32 R9, RZ, RZ, R5 ;  /* 0x000000ffff097224 */ /* 0x000fe200078e0005 */
[----:B------:R-:W-:-:S05]  /*12b0*/  LEA R8, R5, 0x20, 0x2 ;  /* 0x0000002005087811 */ /* 0x000fca00078e10ff */
.L_x_3927:
        /* <DEDUP_REMOVED lines=8> */
.L_x_3926:
[----:B0-----:R-:W-:Y:S05]  /*1340*/  BSYNC B1 ;  /* 0x0000000000017941 */ /* 0x001fea0003800000 */
.L_x_3925:
        /* <DEDUP_REMOVED lines=10> */
.L_x_3930:
        /* <DEDUP_REMOVED lines=52> */
.L_x_3929:
[----:B------:R-:W-:Y:S05]  /*1730*/  BSYNC B1 ;  /* 0x0000000000017941 */ /* 0x000fea0003800000 */
.L_x_3928:
        /* <DEDUP_REMOVED lines=31> */
.L_x_3932:
[----:B------:R-:W-:Y:S05]  /*1930*/  BSYNC B1 ;  /* 0x0000000000017941 */ /* 0x000fea0003800000 */
.L_x_3931:
        /* <DEDUP_REMOVED lines=14> */
.L_x_3924:
[----:B------:R-:W-:Y:S05]  /*1a20*/  BSYNC B0 ;  /* 0x0000000000007941 */ /* 0x000fea0003800000 */
.L_x_3923:
[----:B------:R-:W-:Y:S01]  /*1a30*/  BAR.SYNC.DEFER_BLOCKING 0x0 ;  /* 0x0000000000007b1d */ /* 0x000fe20000010000 */
[----:B0-----:R-:W-:Y:S01]  /*1a40*/  LOP3.LUT R2, R5, 0xffffffc0, RZ, 0xc0, !PT ;  /* 0xffffffc005027812 */ /* 0x001fe200078ec0ff */
[----:B------:R-:W-:Y:S01]  /*1a50*/  IMAD R3, R3, 0x50, R0 ;  /* 0x0000005003037824 */ /* 0x000fe200078e0200 */
[----:B------:R-:W-:-:S03]  /*1a60*/  LOP3.LUT R6, R5, 0xffffffe0, RZ, 0xc0, !PT ;  /* 0xffffffe005067812 */ /* 0x000fc600078ec0ff */
[----:B------:R-:W-:Y:S01]  /*1a70*/  BAR.SYNC.DEFER_BLOCKING 0x0 ;  /* 0x0000000000007b1d */ /* 0x000fe20000010000 */
[----:B------:R-:W-:Y:S01]  /*1a80*/  ISETP.NE.AND P4, PT, R2, 0x40, PT ;  /* 0x000000400200780c */ /* 0x000fe20003f85270 */
[----:B------:R-:W-:Y:S01]  /*1a90*/  IMAD.MOV.U32 R2, RZ, RZ, RZ ;  /* 0x000000ffff027224 */ /* 0x000fe200078e00ff */
[C---:B------:R-:W-:Y:S02]  /*1aa0*/  IADD3 R7, R5.reuse, 0x1f, RZ ;  /* 0x0000001f05077810 */ /* 0x040fe40007ffe0ff */
[----:B------:R-:W-:Y:S01]  /*1ab0*/  ISETP.NE.AND P2, PT, R6, 0x20, PT ;  /* 0x000000200600780c */ /* 0x000fe20003f45270 */
[----:B------:R-:W-:Y:S01]  /*1ac0*/  BSSY B0, `(.L_x_3933) ;  /* 0x000000b000007945 */ /* 0x000fe20003800000 */
[----:B------:R-:W-:Y:S01]  /*1ad0*/  HFMA2.MMA R6, -RZ, RZ, 0, 0 ;  /* 0x00000000ff067435 */ /* 0x000fe200000001ff */
[C---:B------:R-:W-:Y:S02]  /*1ae0*/  ISETP.GT.AND P0, PT, R5.reuse, 0x3f, PT ;  /* 0x0000003f0500780c */ /* 0x040fe40003f04270 */
[----:B------:R-:W-:-:S02]  /*1af0*/  ISETP.GT.AND P1, PT, R5, 0x1f, PT ;  /* 0x0000001f0500780c */ /* 0x000fc40003f24270 */
[----:B------:R-:W-:Y:S02]  /*1b00*/  ISETP.GT.U32.AND P3, PT, R7, 0x3e, PT ;  /* 0x0000003e0700780c */ /* 0x000fe40003f64070 */
[----:B------:R-:W-:Y:S01]  /*1b10*/  MOV R5, RZ ;  /* 0x000000ff00057202 */ /* 0x000fe20000000f00 */
[----:B------:R-:W-:Y:S05]  /*1b20*/  @P4 BRA `(.L_x_3934) ;  /* 0x0000004000004947 */ /* 0x000fea0003800000 */
[----:B------:R-:W-:Y:S01]  /*1b30*/  ISETP.GT.AND P4, PT, R0, 0xf, PT ;  /* 0x0000000f0000780c */ /* 0x000fe20003f84270 */
[----:B------:R0:W-:Y:S04]  /*1b40*/  STS [R3.X4+-0x260], RZ ;  /* 0xfffda0ff03007388 */ /* 0x0001e80000004800 */
[----:B------:R0:W-:Y:S08]  /*1b50*/  STS [R3.X4+-0x1e0], RZ ;  /* 0xfffe20ff03007388 */ /* 0x0001f00000004800 */
[----:B------:R0:W-:Y:S02]  /*1b60*/  @!P4 STS [R3.X4+-0x160], RZ ;  /* 0xfffea0ff0300c388 */ /* 0x0001e40000004800 */
.L_x_3934:
[----:B------:R-:W-:Y:S05]  /*1b70*/  BSYNC B0 ;  /* 0x0000000000007941 */ /* 0x000fea0003800000 */
.L_x_3933:
        /* <DEDUP_REMOVED lines=10> */
.L_x_3936:
[----:B------:R-:W-:Y:S05]  /*1c20*/  BSYNC B0 ;  /* 0x0000000000007941 */ /* 0x000fea0003800000 */
.L_x_3935:
[----:B------:R-:W-:Y:S06]  /*1c30*/  BAR.SYNC.DEFER_BLOCKING 0x0 ;  /* 0x0000000000007b1d */ /* 0x000fec0000010000 */
[----:B------:R-:W-:Y:S01]  /*1c40*/  BSSY B0, `(.L_x_3937) ;  /* 0x0000006000007945 */ /* 0x000fe20003800000 */
[----:B------:R-:W-:Y:S05]  /*1c50*/  @P2 BRA `(.L_x_3938) ;  /* 0x0000004000002947 */ /* 0x000fea0003800000 */
[----:B------:R-:W-:Y:S01]  /*1c60*/  ISETP.GT.AND P0, PT, R0, 0xf, PT ;  /* 0x0000000f0000780c */ /* 0x000fe20003f04270 */
[----:B------:R1:W-:Y:S04]  /*1c70*/  STS [R3.X4+-0x120], R5 ;  /* 0xfffee00503007388 */ /* 0x0003e80000004800 */
[----:B------:R1:W-:Y:S08]  /*1c80*/  STS [R3.X4+-0xa0], R6 ;  /* 0xffff600603007388 */ /* 0x0003f00000004800 */
[----:B------:R1:W-:Y:S02]  /*1c90*/  @!P0 STS [R3.X4+-0x20], R2 ;  /* 0xffffe00203008388 */ /* 0x0003e40000004800 */
.L_x_3938:
[----:B------:R-:W-:Y:S05]  /*1ca0*/  BSYNC B0 ;  /* 0x0000000000007941 */ /* 0x000fea0003800000 */
.L_x_3937:
        /* <DEDUP_REMOVED lines=10> */
.L_x_3940:
[----:B------:R-:W-:Y:S05]  /*1d50*/  BSYNC B0 ;  /* 0x0000000000007941 */ /* 0x000fea0003800000 */
.L_x_3939:
[----:B------:R-:W-:Y:S06]  /*1d60*/  BAR.SYNC.DEFER_BLOCKING 0x0 ;  /* 0x0000000000007b1d */ /* 0x000fec0000010000 */
[----:B------:R-:W-:Y:S05]  /*1d70*/  @P3 EXIT ;  /* 0x000000000000394d */ /* 0x000fea0003800000 */
[----:B------:R-:W2:Y:S01]  /*1d80*/  S2UR UR4, SR_CTAID.X ;  /* 0x00000000000479c3 */ /* 0x000ea20000002500 */
[----:B01----:R-:W0:Y:S01]  /*1d90*/  S2R R3, SR_CTAID.Z ;  /* 0x0000000000037919 */ /* 0x003e220000002700 */
[----:B------:R-:W-:Y:S01]  /*1da0*/  ULDC UR5, c[0x0][0x14] ;  /* 0x0000050000057ab9 */ /* 0x000fe20000000800 */
[----:B------:R-:W-:Y:S01]  /*1db0*/  IMAD R4, R4, c[0x0][0xc], RZ ;  /* 0x0000030004047a24 */ /* 0x000fe200078e02ff */
[----:B------:R-:W-:Y:S01]  /*1dc0*/  UIMAD UR5, UR5, 0x50, URZ ;  /* 0x00000050050578a4 */ /* 0x000fe2000f8e023f */
[----:B------:R-:W-:-:S05]  /*1dd0*/  IADD3 R7, R0, 0x20, RZ ;  /* 0x0000002000077810 */ /* 0x000fca0007ffe0ff */
[----:B------:R-:W-:Y:S01]  /*1de0*/  IMAD R4, R4, UR5, RZ ;  /* 0x0000000504047c24 */ /* 0x000fe2000f8e02ff */
[----:B--2---:R-:W-:Y:S01]  /*1df0*/  UIMAD UR4, UR4, UR5, URZ ;  /* 0x00000005040472a4 */ /* 0x004fe2000f8e023f */
[----:B0-----:R-:W-:-:S03]  /*1e00*/  IMAD R3, R3, 0x50, RZ ;  /* 0x0000005003037824 */ /* 0x001fc600078e02ff */
[----:B------:R-:W-:Y:S02]  /*1e10*/  USHF.R.S32.HI UR5, URZ, 0x1f, UR4 ;  /* 0x0000001f3f057899 */ /* 0x000fe40008011404 */
[--C-:B------:R-:W-:Y:S02]  /*1e20*/  IADD3 R11, P0, P1, R4, UR4, R3.reuse ;  /* 0x00000004040b7c10 */ /* 0x100fe4000f91e003 */
[----:B------:R-:W-:Y:S02]  /*1e30*/  SHF.R.S32.HI R9, RZ, 0x1f, R3 ;  /* 0x0000001fff097819 */ /* 0x000fe40000011403 */
[----:B------:R-:W-:Y:S02]  /*1e40*/  SHF.R.S32.HI R4, RZ, 0x1f, R4 ;  /* 0x0000001fff047819 */ /* 0x000fe40000011404 */
[----:B------:R-:W-:Y:S02]  /*1e50*/  F2FP.PACK_AB R3, R6, R5 ;  /* 0x000000050603723e */ /* 0x000fe400000000ff */
[----:B------:R-:W-:-:S02]  /*1e60*/  IADD3.X R13, R4, UR5, R9, P0, P1 ;  /* 0x00000005040d7c10 */ /* 0x000fc400087e2409 */
[CC--:B------:R-:W-:Y:S02]  /*1e70*/  IADD3 R9, P0, R0.reuse, R11.reuse, RZ ;  /* 0x0000000b00097210 */ /* 0x0c0fe40007f1e0ff */
[----:B------:R-:W-:Y:S02]  /*1e80*/  IADD3 R8, P1, R7, R11, RZ ;  /* 0x0000000b07087210 */ /* 0x000fe40007f3e0ff */
[-C--:B------:R-:W-:Y:S02]  /*1e90*/  LEA.HI.X.SX32 R10, R0, R13.reuse, 0x1, P0 ;  /* 0x0000000d000a7211 */ /* 0x080fe400000f0eff */
[----:B------:R-:W-:Y:S02]  /*1ea0*/  LEA R4, P0, R9, c[0x0][0x160], 0x1 ;  /* 0x0000580009047a11 */ /* 0x000fe400078008ff */
[----:B------:R-:W-:Y:S02]  /*1eb0*/  LEA.HI.X.SX32 R7, R7, R13, 0x1, P1 ;  /* 0x0000000d07077211 */ /* 0x000fe400008f0eff */
[----:B------:R-:W-:-:S02]  /*1ec0*/  LEA.HI.X R5, R9, c[0x0][0x164], R10, 0x1, P0 ;  /* 0x0000590009057a11 */ /* 0x000fc400000f0c0a */
[----:B------:R-:W-:Y:S02]  /*1ed0*/  ISETP.GT.AND P0, PT, R0, 0xf, PT ;  /* 0x0000000f0000780c */ /* 0x000fe40003f04270 */
[C---:B------:R-:W-:Y:S01]  /*1ee0*/  LEA R6, P1, R8.reuse, c[0x0][0x160], 0x1 ;  /* 0x0000580008067a11 */ /* 0x040fe200078208ff */
[----:B------:R0:W-:Y:S03]  /*1ef0*/  STG.E.U16 [R4.64], R3 ;  /* 0x0000000304007986 */ /* 0x0001e6000c101524 */
[----:B------:R-:W-:Y:S02]  /*1f00*/  LEA.HI.X R7, R8, c[0x0][0x164], R7, 0x1, P1 ;  /* 0x0000590008077a11 */ /* 0x000fe400008f0c07 */
[----:B------:R-:W-:-:S05]  /*1f10*/  PRMT R8, R3, 0x7632, R8 ;  /* 0x0000763203087816 */ /* 0x000fca0000000008 */
[----:B------:R0:W-:Y:S01]  /*1f20*/  STG.E.U16 [R6.64], R8 ;  /* 0x0000000806007986 */ /* 0x0001e2000c101524 */
[----:B------:R-:W-:Y:S05]  /*1f30*/  @P0 EXIT ;  /* 0x000000000000094d */ /* 0x000fea0003800000 */
[----:B------:R-:W-:Y:S02]  /*1f40*/  IADD3 R0, R0, 0x40, RZ ;  /* 0x0000004000007810 */ /* 0x000fe40007ffe0ff */
[----:B------:R-:W-:Y:S02]  /*1f50*/  F2FP.PACK_AB R2, RZ, R2 ;  /* 0x00000002ff02723e */ /* 0x000fe400000000ff */
[----:B0-----:R-:W-:-:S04]  /*1f60*/  IADD3 R3, P0, R0, R11, RZ ;  /* 0x0000000b00037210 */ /* 0x001fc80007f1e0ff */
[----:B------:R-:W-:Y:S02]  /*1f70*/  LEA.HI.X.SX32 R0, R0, R13, 0x1, P0 ;  /* 0x0000000d00007211 */ /* 0x000fe400000f0eff */
[----:B------:R-:W-:-:S04]  /*1f80*/  LEA R4, P0, R3, c[0x0][0x160], 0x1 ;  /* 0x0000580003047a11 */ /* 0x000fc800078008ff */
[----:B------:R-:W-:-:S05]  /*1f90*/  LEA.HI.X R5, R3, c[0x0][0x164], R0, 0x1, P0 ;  /* 0x0000590003057a11 */ /* 0x000fca00000f0c00 */
[----:B------:R-:W-:Y:S01]  /*1fa0*/  STG.E.U16 [R4.64], R2 ;  /* 0x0000000204007986 */ /* 0x000fe2000c101524 */
[----:B------:R-:W-:Y:S05]  /*1fb0*/  EXIT ;  /* 0x000000000000794d */ /* 0x000fea0003800000 */
.L_x_3910:
[----:B------:R-:W-:Y:S01]  /*1fc0*/  MOV R2, 0x0 ;  /* 0x0000000000027802 */ /* 0x000fe20000000f00 */
[----:B------:R-:W-:Y:S01]  /*1fd0*/  IMAD.MOV.U32 R6, RZ, RZ, c[0x4][0x180] ;  /* 0x01006000ff067624 */ /* 0x000fe200078e00ff */
[----:B------:R-:W-:Y:S01]  /*1fe0*/  MOV R4, c[0x4][0x178] ;  /* 0x01005e0000047a02 */ /* 0x000fe20000000f00 */
[----:B------:R-:W-:Y:S01]  /*1ff0*/  IMAD.MOV.U32 R11, RZ, RZ, c[0x4][0x6c] ;  /* 0x01001b00ff0b7624 */ /* 0x000fe200078e00ff */
[----:B------:R-:W-:Y:S02]  /*2000*/  MOV R5, c[0x4][0x17c] ;  /* 0x01005f0000057a02 */ /* 0x000fe40000000f00 */
[----:B------:R-:W0:Y:S01]  /*2010*/  LDC.64 R2, c[0x4][R2] ;  /* 0x0100000002027b82 */ /* 0x000e220000000a00 */
[----:B------:R-:W-:Y:S02]  /*2020*/  MOV R7, c[0x4][0x184] ;  /* 0x0100610000077a02 */ /* 0x000fe40000000f00 */
[----:B------:R-:W-:-:S02]  /*2030*/  MOV R8, 0x219 ;  /* 0x0000021900087802 */ /* 0x000fc40000000f00 */
[----:B------:R-:W-:Y:S02]  /*2040*/  MOV R10, c[0x4][0x68] ;  /* 0x01001a00000a7a02 */ /* 0x000fe40000000f00 */
[----:B------:R-:W-:Y:S02]  /*2050*/  MOV R12, 0x1 ;  /* 0x00000001000c7802 */ /* 0x000fe40000000f00 */
        /* <DEDUP_REMOVED lines=10> */
.L_x_3911:
[----:B------:R-:W-:Y:S01]  /*2100*/  HFMA2.MMA R11, -RZ, RZ, 0, 1.847743988037109375e-06 ;  /* 0x0000001fff0b7435 */ /* 0x000fe200000001ff */
[----:B------:R-:W-:Y:S01]  /*2110*/  MOV R9, 0xff7fffff ;  /* 0xff7fffff00097802 */ /* 0x000fe20000000f00 */
[----:B------:R-:W-:Y:S01]  /*2120*/  IMAD.MOV.U32 R10, RZ, RZ, 0x10 ;  /* 0x00000010ff0a7424 */ /* 0x000fe200078e00ff */
[----:B------:R-:W-:Y:S02]  /*2130*/  MOV R12, 0xffffffff ;  /* 0xffffffff000c7802 */ /* 0x000fe40000000f00 */
[----:B------:R-:W-:Y:S02]  /*2140*/  MOV R6, 0x2160 ;  /* 0x0000216000067802 */ /* 0x000fe40000000f00 */
[----:B------:R-:W-:Y:S05]  /*2150*/  CALL.REL.NOINC `($__internal_96_$__cuda_sm70_shflsync_bfly_p) ;  /* 0x000000f000007944 */ /* 0x000fea0003c00000 */
[----:B-1----:R-:W-:Y:S01]  /*2160*/  MOV R6, R10 ;  /* 0x0000000a00067202 */ /* 0x002fe20000000f00 */
[----:B0-----:R-:W-:Y:S05]  /*2170*/  BRA `(.L_x_3941) ;  /* 0xffffdff000007947 */ /* 0x001fea000383ffff */
.L_x_3912:
[----:B------:R-:W-:Y:S01]  /*2180*/  HFMA2.MMA R11, -RZ, RZ, 0, 1.847743988037109375e-06 ;  /* 0x0000001fff0b7435 */ /* 0x000fe200000001ff */
[----:B------:R-:W-:Y:S01]  /*2190*/  IMAD.MOV.U32 R10, RZ, RZ, 0x8 ;  /* 0x00000008ff0a7424 */ /* 0x000fe200078e00ff */
[----:B------:R-:W-:Y:S02]  /*21a0*/  MOV R12, 0xffffffff ;  /* 0xffffffff000c7802 */ /* 0x000fe40000000f00 */
[----:B------:R-:W-:-:S02]  /*21b0*/  MOV R6, 0x21d0 ;  /* 0x000021d000067802 */ /* 0x000fc40000000f00 */
[----:B------:R-:W-:Y:S05]  /*21c0*/  CALL.REL.NOINC `($__internal_96_$__cuda_sm70_shflsync_bfly_p) ;  /* 0x0000008000007944 */ /* 0x000fea0003c00000 */
[----:B01----:R-:W-:Y:S01]  /*21d0*/  FMNMX.FTZ R9, R9, R10, !PT ;  /* 0x0000000a09097209 */ /* 0x003fe20007810000 */
[----:B------:R-:W-:Y:S01]  /*21e0*/  HFMA2.MMA R10, -RZ, RZ, 0, 2.384185791015625e-07 ;  /* 0x00000004ff0a7435 */ /* 0x000fe200000001ff */
[----:B------:R-:W-:Y:S01]  /*21f0*/  IMAD.MOV.U32 R11, RZ, RZ, 0x1f ;  /* 0x0000001fff0b7424 */ /* 0x000fe200078e00ff */
[----:B------:R-:W-:-:S02]  /*2200*/  MOV R12, 0xffffffff ;  /* 0xffffffff000c7802 */ /* 0x000fc40000000f00 */
[----:B------:R-:W-:Y:S02]  /*2210*/  MOV R6, 0x2230 ;  /* 0x0000223000067802 */ /* 0x000fe40000000f00 */
[----:B------:R-:W-:Y:S05]  /*2220*/  CALL.REL.NOINC `($__internal_96_$__cuda_sm70_shflsync_bfly_p) ;  /* 0x0000002000007944 */ /* 0x000fea0003c00000 */
[----:B-1----:R-:W-:Y:S01]  /*2230*/  MOV R6, R10 ;  /* 0x0000000a00067202 */ /* 0x002fe20000000f00 */
[----:B0-----:R-:W-:Y:S05]  /*2240*/  BRA `(.L_x_3942) ;  /* 0xffffdf8000007947 */ /* 0x001fea000383ffff */
        .weak           $__internal_96_$__cuda_sm70_shflsync_bfly_p
        .type           $__internal_96_$__cuda_sm70_shflsync_bfly_p,@function
        .size           $__internal_96_$__cuda_sm70_shflsync_bfly_p,(.L_x_23263 - $__internal_96_$__cuda_sm70_shflsync_bfly_p)
$__internal_96_$__cuda_sm70_shflsync_bfly_p:
[----:B------:R-:W-:Y:S01]  /*2250*/  HFMA2.MMA R7, -RZ, RZ, 0, 0 ;  /* 0x00000000ff077435 */ /* 0x000fe200000001ff */
[----:B------:R-:W-:Y:S04]  /*2260*/  WARPSYNC R12 ;  /* 0x0000000c00007348 */ /* 0x000fe80003800000 */
[----:B------:R0:W1:Y:S01]  /*2270*/  SHFL.BFLY PT, R10, R9, R10, R11 ;  /* 0x0c00000a090a7389 */ /* 0x00006200000e000b */
[----:B------:R-:W-:Y:S05]  /*2280*/  RET.REL.NODEC R6 `(_ZN4vllm25paged_attention_v1_kernelIthLi80ELi8ELi128ELNS_18Fp8KVCacheDataTypeE2ELb0EEEvPT_PKS2_PKT0_S8_ifPKiSA_iPKfiiiSC_SC_iiiii) ;  /* 0xffffdd7006007950 */ /* 0x000fea0003c3ffff */
.L_x_3943:
        /* <DEDUP_REMOVED lines=15> */
.L_x_23263:


//--------------------- .text._ZN4vllm25paged_attention_v1_kernelIthLi64ELi8ELi128ELNS_18Fp8KVCacheDataTypeE2ELb0EEEvPT_PKS2_PKT0_S8_ifPKiSA_iPKfiiiSC_SC_iiiii --------------------------
	.section	.text._ZN4vllm25paged_attention_v1_kernelIthLi64ELi8ELi128ELNS_18Fp8KVCacheDataTypeE2ELb0EEEvPT_PKS2_PKT0_S8_ifPKiSA_iPKfiiiSC_SC_iiiii,"ax",@progbits
	.sectioninfo	@"SHI_REGISTERS=32"
	.align	128
        .global         _ZN4vllm25paged_attention_v1_kernelIthLi64ELi8ELi128ELNS_18Fp8KVCacheDataTypeE2ELb0EEEvPT_PKS2_PKT0_S8_ifPKiSA_iPKfiiiSC_SC_iiiii
        .type           _ZN4vllm25paged_attention_v1_kernelIthLi64ELi8ELi128ELNS_18Fp8KVCacheDataTypeE2ELb0EEEvPT_PKS2_PKT0_S8_ifPKiSA_iPKfiiiSC_SC_iiiii,@function
        .size           _ZN4vllm25paged_attention_v1_kernelIthLi64ELi8ELi128ELNS_18Fp8KVCacheDataTypeE2ELb0EEEvPT_PKS2_PKT0_S8_ifPKiSA_iPKfiiiSC_SC_iiiii,(.L_x_23264 - _ZN4vllm25paged_attention_v1_kernelIthLi64ELi8ELi128ELNS_18Fp8KVCacheDataTypeE2ELb0EEEvPT_PKS2_PKT0_S8_ifPKiSA_iPKfiiiSC_SC_iiiii)
        .other          _ZN4vllm25paged_attention_v1_kernelIthLi64ELi8ELi128ELNS_18Fp8KVCacheDataTypeE2ELb0EEEvPT_PKS2_PKT0_S8_ifPKiSA_iPKfiiiSC_SC_iiiii,@"STO_CUDA_ENTRY STV_DEFAULT"
_ZN4vllm25paged_attention_v1_kernelIthLi64ELi8ELi128ELNS_18Fp8KVCacheDataTypeE2ELb0EEEvPT_PKS2_PKT0_S8_ifPKiSA_iPKfiiiSC_SC_iiiii:
.text._ZN4vllm25paged_attention_v1_kernelIthLi64ELi8ELi128ELNS_18Fp8KVCacheDataTypeE2ELb0EEEvPT_PKS2_PKT0_S8_ifPKiSA_iPKfiiiSC_SC_iiiii:
        /* <DEDUP_REMOVED lines=23> */
.L_x_3967:
[----:B------:R-:W-:Y:S01]  /*0170*/  FMNMX.FTZ R9, R6, -3.40282346638528859812e+38, !PT ;  /* 0xff7fffff06097809 */ /* 0x000fe20007810000 */
[----:B------:R-:W-:Y:S01]  /*0180*/  IMAD.MOV.U32 R8, RZ, RZ, -0x800001 ;  /* 0xff7fffffff087424 */ /* 0x000fe200078e00ff */
[----:B------:R-:W-:Y:S05]  /*0190*/  BRA.DIV ~URZ, `(.L_x_3946) ;  /* 0x00001de27f007947 */ /* 0x000fea000b800000 */
[----:B------:R-:W0:Y:S02]  /*01a0*/  SHFL.BFLY PT, R6, R9, 0x8, 0x1f ;  /* 0x0d001f0009067f89 */ /* 0x000e2400000e0000 */
[----:B0-----:R-:W-:-:S05]  /*01b0*/  FMNMX.FTZ R9, R9, R6, !PT ;  /* 0x0000000609097209 */ /* 0x001fca0007810000 */
[----:B------:R0:W1:Y:S02]  /*01c0*/  SHFL.BFLY PT, R6, R9, 0x4, 0x1f ;  /* 0x0c801f0009067f89 */ /* 0x00006400000e0000 */
.L_x_3968:
        /* <DEDUP_REMOVED lines=18> */
[----:B------:R-:W-:Y:S02]  /*02f0*/  MOV R13, RZ ;  /* 0x000000ff000d7202 */ /* 0x000fe40000000f00 */
[----:B------:R-:W-:Y:S02]  /*0300*/  IADD3 R7, R2, R7, RZ ;  /* 0x0000000702077210 */ /* 0x000fe40007ffe0ff */
[----:B------:R-:W-:Y:S02]  /*0310*/  MOV R11, R5 ;  /* 0x00000005000b7202 */ /* 0x000fe40000000f00 */
[C---:B------:R-:W-:Y:S02]  /*0320*/  LEA.HI R8, R7.reuse, 0x1, RZ, 0x19 ;  /* 0x0000000107087811 */ /* 0x040fe400078fc8ff */
[----:B------:R-:W-:-:S02]  /*0330*/  ISETP.GE.U32.AND P0, PT, R7, 0x180, PT ;  /* 0x000001800700780c */ /* 0x000fc40003f06070 */
[----:B------:R-:W-:-:S13]  /*0340*/  LOP3.LUT P2, R8, R8, 0x3, RZ, 0xc0, !PT ;  /* 0x0000000308087812 */ /* 0x000fda000784c0ff */
[----:B------:R-:W-:Y:S05]  /*0350*/  @!P2 BRA `(.L_x_3950) ;  /* 0x000000e00000a947 */ /* 0x000fea0003800000 */
[----:B------:R-:W-:Y:S01]  /*0360*/  LEA R7, R5, 0x20, 0x2 ;  /* 0x0000002005077811 */ /* 0x000fe200078e10ff */
[----:B------:R-:W-:Y:S01]  /*0370*/  IMAD.MOV.U32 R13, RZ, RZ, RZ ;  /* 0x000000ffff0d7224 */ /* 0x000fe200078e00ff */
[----:B------:R-:W-:-:S03]  /*0380*/  MOV R11, R5 ;  /* 0x00000005000b7202 */ /* 0x000fc60000000f00 */
.L_x_3951:
        /* <DEDUP_REMOVED lines=11> */
.L_x_3950:
[----:B------:R-:W-:Y:S05]  /*0440*/  BSYNC B1 ;  /* 0x0000000000017941 */ /* 0x000fea0003800000 */
.L_x_3949:
        /* <DEDUP_REMOVED lines=10> */
.L_x_3954:
        /* <DEDUP_REMOVED lines=100> */
.L_x_3953:
[----:B------:R-:W-:Y:S05]  /*0b30*/  BSYNC B1 ;  /* 0x0000000000017941 */ /* 0x000fea0003800000 */
.L_x_3952:
        /* <DEDUP_REMOVED lines=55> */
.L_x_3956:
[----:B------:R-:W-:Y:S05]  /*0eb0*/  BSYNC B1 ;  /* 0x0000000000017941 */ /* 0x000fea0003800000 */
.L_x_3955:
        /* <DEDUP_REMOVED lines=26> */
.L_x_3948:
[----:B------:R-:W-:Y:S05]  /*1060*/  BSYNC B0 ;  /* 0x0000000000007941 */ /* 0x000fea0003800000 */
.L_x_3947:
        /* <DEDUP_REMOVED lines=37> */
.L_x_3961:
        /* <DEDUP_REMOVED lines=8> */
.L_x_3960:
[----:B0-----:R-:W-:Y:S05]  /*1340*/  BSYNC B1 ;  /* 0x0000000000017941 */ /* 0x001fea0003800000 */
.L_x_3959:
        /* <DEDUP_REMOVED lines=10> */
.L_x_3964:
        /* <DEDUP_REMOVED lines=52> */
.L_x_3963:
[----:B------:R-:W-:Y:S05]  /*1730*/  BSYNC B1 ;  /* 0x0000000000017941 */ /* 0x000fea0003800000 */
.L_x_3962:
        /* <DEDUP_REMOVED lines=31> */
.L_x_3966:
[----:B------:R-:W-:Y:S05]  /*1930*/  BSYNC B1 ;  /* 0x0000000000017941 */ /* 0x000fea0003800000 */
.L_x_3965:
        /* <DEDUP_REMOVED lines=14> */
.L_x_3958:
[----:B------:R-:W-:Y:S05]  /*1a20*/  BSYNC B0 ;  /* 0x0000000000007941 */ /* 0x000fea0003800000 */
.L_x_3957:
[----:B------:R-:W-:Y:S01]  /*1a30*/  BAR.SYNC.DEFER_BLOCKING 0x0 ;  /* 0x0000000000007b1d */ /* 0x000fe20000010000 */
[----:B0-----:R-:W-:Y:S01]  /*1a40*/  LOP3.LUT R2, R5, 0xffffffc0, RZ, 0xc0, !PT ;  /* 0xffffffc005027812 */ /* 0x001fe200078ec0ff */
[----:B------:R-:W-:-:S04]  /*1a50*/  IMAD R3, R3, 0x40, R0 ;  /* 0x0000004003037824 */ /* 0x000fc800078e0200 */
[----:B------:R-:W-:Y:S01]  /*1a60*/  BAR.SYNC.DEFER_BLOCKING 0x0 ;  /* 0x0000000000007b1d */ /* 0x000fe20000010000 */
[----:B------:R-:W-:Y:S02]  /*1a70*/  ISETP.NE.AND P1, PT, R2, 0x40, PT ;  /* 0x000000400200780c */ /* 0x000fe40003f25270 */
[C---:B------:R-:W-:Y:S02]  /*1a80*/  ISETP.GT.AND P0, PT, R5.reuse, 0x3f, PT ;  /* 0x0000003f0500780c */ /* 0x040fe40003f04270 */
[----:B------:R-:W-:-:S04]  /*1a90*/  LOP3.LUT R6, R5, 0xffffffe0, RZ, 0xc0, !PT ;  /* 0xffffffe005067812 */ /* 0x000fc800078ec0ff */
[----:B------:R-:W-:Y:S02]  /*1aa0*/  ISETP.NE.AND P2, PT, R6, 0x20, PT ;  /* 0x000000200600780c */ /* 0x000fe40003f45270 */
[----:B------:R-:W-:-:S03]  /*1ab0*/  CS2R R6, SRZ ;  /* 0x0000000000067805 */ /* 0x000fc6000001ff00 */
[----:B------:R-:W-:Y:S04]  /*1ac0*/  @!P1 STS [R3.X4+-0x1e0], RZ ;  /* 0xfffe20ff03009388 */ /* 0x000fe80000004800 */
[----:B------:R-:W-:Y:S04]  /*1ad0*/  @!P1 STS [R3.X4+-0x160], RZ ;  /* 0xfffea0ff03009388 */ /* 0x000fe80000004800 */
[----:B------:R-:W-:Y:S01]  /*1ae0*/  BAR.SYNC.DEFER_BLOCKING 0x0 ;  /* 0x0000000000007b1d */ /* 0x000fe20000010000 */
[C---:B------:R-:W-:Y:S02]  /*1af0*/  ISETP.GT.AND P1, PT, R5.reuse, 0x1f, PT ;  /* 0x0000001f0500780c */ /* 0x040fe40003f24270 */
[----:B------:R-:W-:-:S03]  /*1b00*/  IADD3 R5, R5, 0x1f, RZ ;  /* 0x0000001f05057810 */ /* 0x000fc60007ffe0ff */
[----:B------:R-:W0:Y:S04]  /*1b10*/  @!P0 LDS R2, [R3.X4+0x20] ;  /* 0x0000200003028984 */ /* 0x000e280000004800 */
[----:B------:R-:W1:Y:S01]  /*1b20*/  @!P0 LDS R8, [R3.X4+0xa0] ;  /* 0x0000a00003088984 */ /* 0x000e620000004800 */
[----:B0-----:R-:W-:-:S03]  /*1b30*/  @!P0 FADD.FTZ R7, RZ, R2 ;  /* 0x00000002ff078221 */ /* 0x001fc60000010000 */
[----:B------:R-:W-:Y:S01]  /*1b40*/  BAR.SYNC.DEFER_BLOCKING 0x0 ;  /* 0x0000000000007b1d */ /* 0x000fe20000010000 */
[----:B-1----:R-:W-:Y:S01]  /*1b50*/  @!P0 FADD.FTZ R6, RZ, R8 ;  /* 0x00000008ff068221 */ /* 0x002fe20000010000 */
[----:B------:R-:W-:-:S04]  /*1b60*/  ISETP.GT.U32.AND P0, PT, R5, 0x3e, PT ;  /* 0x0000003e0500780c */ /* 0x000fc80003f04070 */
[----:B------:R0:W-:Y:S04]  /*1b70*/  @!P2 STS [R3.X4+-0xe0], R7 ;  /* 0xffff20070300a388 */ /* 0x0001e80000004800 */
[----:B------:R0:W-:Y:S04]  /*1b80*/  @!P2 STS [R3.X4+-0x60], R6 ;  /* 0xffffa0060300a388 */ /* 0x0001e80000004800 */
[----:B------:R-:W-:Y:S06]  /*1b90*/  BAR.SYNC.DEFER_BLOCKING 0x0 ;  /* 0x0000000000007b1d */ /* 0x000fec0000010000 */
[----:B------:R0:W1:Y:S04]  /*1ba0*/  @!P1 LDS R2, [R3.X4+0x20] ;  /* 0x0000200003029984 */ /* 0x0000680000004800 */
[----:B------:R0:W2:Y:S04]  /*1bb0*/  @!P1 LDS R5, [R3.X4+0xa0] ;  /* 0x0000a00003059984 */ /* 0x0000a80000004800 */
[----:B------:R-:W-:Y:S06]  /*1bc0*/  BAR.SYNC.DEFER_BLOCKING 0x0 ;  /* 0x0000000000007b1d */ /* 0x000fec0000010000 */
[----:B------:R-:W-:Y:S05]  /*1bd0*/  @P0 EXIT ;  /* 0x000000000000094d */ /* 0x000fea0003800000 */
[----:B0-----:R-:W0:Y:S01]  /*1be0*/  S2UR UR4, SR_CTAID.X ;  /* 0x00000000000479c3 */ /* 0x001e220000002500 */
[----:B------:R-:W3:Y:S01]  /*1bf0*/  S2R R3, SR_CTAID.Z ;  /* 0x0000000000037919 */ /* 0x000ee20000002700 */
[----:B------:R-:W-:Y:S01]  /*1c00*/  IMAD R4, R4, c[0x0][0xc], RZ ;  /* 0x0000030004047a24 */ /* 0x000fe200078e02ff */
[----:B------:R-:W-:Y:S01]  /*1c10*/  ULDC UR5, c[0x0][0x14] ;  /* 0x0000050000057ab9 */ /* 0x000fe20000000800 */
[----:B-1----:R-:W-:-:S02]  /*1c20*/  @!P1 FADD.FTZ R7, R7, R2 ;  /* 0x0000000207079221 */ /* 0x002fc40000010000 */
[----:B------:R-:W-:Y:S02]  /*1c30*/  IMAD R4, R4, c[0x0][0x14], RZ ;  /* 0x0000050004047a24 */ /* 0x000fe400078e02ff */
[----:B--2---:R-:W-:-:S03]  /*1c40*/  @!P1 FADD.FTZ R6, R6, R5 ;  /* 0x0000000506069221 */ /* 0x004fc60000010000 */
[----:B------:R-:W-:Y:S02]  /*1c50*/  SHF.L.U32 R4, R4, 0x6, RZ ;  /* 0x0000000604047819 */ /* 0x000fe400000006ff */
[----:B------:R-:W-:Y:S01]  /*1c60*/  F2FP.PACK_AB R6, R6, R7 ;  /* 0x000000070606723e */ /* 0x000fe200000000ff */
[----:B0-----:R-:W-:Y:S01]  /*1c70*/  UIMAD UR4, UR4, UR5, URZ ;  /* 0x00000005040472a4 */ /* 0x001fe2000f8e023f */
[----:B---3--:R-:W-:-:S03]  /*1c80*/  SHF.L.U32 R3, R3, 0x6, RZ ;  /* 0x0000000603037819 */ /* 0x008fc600000006ff */
[----:B------:R-:W-:Y:S01]  /*1c90*/  USHF.L.U32 UR4, UR4, 0x6, URZ ;  /* 0x0000000604047899 */ /* 0x000fe2000800063f */
[----:B------:R-:W-:-:S03]  /*1ca0*/  SHF.R.S32.HI R9, RZ, 0x1f, R3 ;  /* 0x0000001fff097819 */ /* 0x000fc60000011403 */
        /* <DEDUP_REMOVED lines=17> */
.L_x_3944:
[----:B------:R-:W-:Y:S01]  /*1dc0*/  MOV R2, 0x0 ;  /* 0x0000000000027802 */ /* 0x000fe20000000f00 */
[----:B------:R-:W-:Y:S01]  /*1dd0*/  IMAD.MOV.U32 R6, RZ, RZ, c[0x4][0x180] ;  /* 0x01006000ff067624 */ /* 0x000fe200078e00ff */
[----:B------:R-:W-:Y:S01]  /*1de0*/  MOV R4, c[0x4][0x178] ;  /* 0x01005e0000047a02 */ /* 0x000fe20000000f00 */
[----:B------:R-:W-:Y:S01]  /*1df0*/  IMAD.MOV.U32 R12, RZ, RZ, 0x1 ;  /* 0x00000001ff0c7424 */ /* 0x000fe200078e00ff */
[----:B------:R-:W-:-:S02]  /*1e00*/  MOV R5, c[0x4][0x17c] ;  /* 0x01005f0000057a02 */ /* 0x000fc40000000f00 */
[----:B------:R-:W0:Y:S01]  /*1e10*/  LDC.64 R2, c[0x4][R2] ;  /* 0x0100000002027b82 */ /* 0x000e220000000a00 */
[----:B------:R-:W-:Y:S02]  /*1e20*/  MOV R7, c[0x4][0x184] ;  /* 0x0100610000077a02 */ /* 0x000fe40000000f00 */
[----:B------:R-:W-:Y:S02]  /*1e30*/  MOV R8, 0x219 ;  /* 0x0000021900087802 */ /* 0x000fe40000000f00 */
[----:B------:R-:W-:Y:S02]  /*1e40*/  MOV R10, c[0x4][0x68] ;  /* 0x01001a00000a7a02 */ /* 0x000fe40000000f00 */
[----:B------:R-:W-:Y:S02]  /*1e50*/  MOV R11, c[0x4][0x6c] ;  /* 0x01001b00000b7a02 */ /* 0x000fe40000000f00 */
        /* <DEDUP_REMOVED lines=10> */
.L_x_3945:
[----:B------:R-:W-:Y:S01]  /*1f00*/  HFMA2.MMA R10, -RZ, RZ, 0, 9.5367431640625e-07 ;  /* 0x00000010ff0a7435 */ /* 0x000fe200000001ff */
[----:B------:R-:W-:Y:S01]  /*1f10*/  MOV R9, 0xff7fffff ;  /* 0xff7fffff00097802 */ /* 0x000fe20000000f00 */
[----:B------:R-:W-:Y:S01]  /*1f20*/  IMAD.MOV.U32 R12, RZ, RZ, -0x1 ;  /* 0xffffffffff0c7424 */ /* 0x000fe200078e00ff */
[----:B------:R-:W-:Y:S02]  /*1f30*/  MOV R11, 0x1f ;  /* 0x0000001f000b7802 */ /* 0x000fe40000000f00 */
[----:B------:R-:W-:Y:S02]  /*1f40*/  MOV R6, 0x1f60 ;  /* 0x00001f6000067802 */ /* 0x000fe40000000f00 */
[----:B------:R-:W-:Y:S05]  /*1f50*/  CALL.REL.NOINC `($__internal_97_$__cuda_sm70_shflsync_bfly_p) ;  /* 0x000000f000007944 */ /* 0x000fea0003c00000 */
[----:B-1----:R-:W-:Y:S01]  /*1f60*/  MOV R6, R10 ;  /* 0x0000000a00067202 */ /* 0x002fe20000000f00 */
[----:B0-----:R-:W-:Y:S05]  /*1f70*/  BRA `(.L_x_3967) ;  /* 0xffffe1f000007947 */ /* 0x001fea000383ffff */
.L_x_3946:
[----:B------:R-:W-:Y:S01]  /*1f80*/  HFMA2.MMA R10, -RZ, RZ, 0, 4.76837158203125e-07 ;  /* 0x00000008ff0a7435 */ /* 0x000fe200000001ff */
[----:B------:R-:W-:Y:S02]  /*1f90*/  MOV R11, 0x1f ;  /* 0x0000001f000b7802 */ /* 0x000fe40000000f00 */
[----:B------:R-:W-:Y:S02]  /*1fa0*/  MOV R12, 0xffffffff ;  /* 0xffffffff000c7802 */ /* 0x000fe40000000f00 */
[----:B------:R-:W-:-:S02]  /*1fb0*/  MOV R6, 0x1fd0 ;  /* 0x00001fd000067802 */ /* 0x000fc40000000f00 */
[----:B------:R-:W-:Y:S05]  /*1fc0*/  CALL.REL.NOINC `($__internal_97_$__cuda_sm70_shflsync_bfly_p) ;  /* 0x0000008000007944 */ /* 0x000fea0003c00000 */
[----:B0-----:R-:W-:Y:S01]  /*1fd0*/  HFMA2.MMA R11, -RZ, RZ, 0, 1.847743988037109375e-06 ;  /* 0x0000001fff0b7435 */ /* 0x001fe200000001ff */
[----:B-1----:R-:W-:Y:S01]  /*1fe0*/  FMNMX.FTZ R9, R9, R10, !PT ;  /* 0x0000000a09097209 */ /* 0x002fe20007810000 */
[----:B------:R-:W-:Y:S01]  /*1ff0*/  IMAD.MOV.U32 R10, RZ, RZ, 0x4 ;  /* 0x00000004ff0a7424 */ /* 0x000fe200078e00ff */
[----:B------:R-:W-:-:S02]  /*2000*/  MOV R12, 0xffffffff ;  /* 0xffffffff000c7802 */ /* 0x000fc40000000f00 */
[----:B------:R-:W-:Y:S02]  /*2010*/  MOV R6, 0x2030 ;  /* 0x0000203000067802 */ /* 0x000fe40000000f00 */
[----:B------:R-:W-:Y:S05]  /*2020*/  CALL.REL.NOINC `($__internal_97_$__cuda_sm70_shflsync_bfly_p) ;  /* 0x0000002000007944 */ /* 0x000fea0003c00000 */
[----:B-1----:R-:W-:Y:S01]  /*2030*/  MOV R6, R10 ;  /* 0x0000000a00067202 */ /* 0x002fe20000000f00 */
[----:B0-----:R-:W-:Y:S05]  /*2040*/  BRA `(.L_x_3968) ;  /* 0xffffe18000007947 */ /* 0x001fea000383ffff */
        .weak           $__internal_97_$__cuda_sm70_shflsync_bfly_p
        .type           $__internal_97_$__cuda_sm70_shflsync_bfly_p,@function
        .size           $__internal_97_$__cuda_sm70_shflsync_bfly_p,(.L_x_23264 - $__internal_97_$__cuda_sm70_shflsync_bfly_p)
$__internal_97_$__cuda_sm70_shflsync_bfly_p:
[----:B------:R-:W-:Y:S01]  /*2050*/  HFMA2.MMA R7, -RZ, RZ, 0, 0 ;  /* 0x00000000ff077435 */ /* 0x000fe200000001ff */
[----:B------:R-:W-:Y:S04]  /*2060*/  WARPSYNC R12 ;  /* 0x0000000c00007348 */ /* 0x000fe80003800000 */
[----:B------:R0:W1:Y:S01]  /*2070*/  SHFL.BFLY PT, R10, R9, R10, R11 ;  /* 0x0c00000a090a7389 */ /* 0x00006200000e000b */
[----:B------:R-:W-:Y:S05]  /*2080*/  RET.REL.NODEC R6 `(_ZN4vllm25paged_attention_v1_kernelIthLi64ELi8ELi128ELNS_18Fp8KVCacheDataTypeE2ELb0EEEvPT_PKS2_PKT0_S8_ifPKiSA_iPKfiiiSC_SC_iiiii) ;  /* 0xffffdf7006007950 */ /* 0x000fea0003c3ffff */
.L_x_3969:
        /* <DEDUP_REMOVED lines=15> */
.L_x_23264:


//--------------------- .text._ZN4vllm25paged_attention_v1_kernelIthLi32ELi8ELi128ELNS_18Fp8KVCacheDataTypeE2ELb0EEEvPT_PKS2_PKT0_S8_ifPKiSA_iPKfiiiSC_SC_iiiii --------------------------
	.section	.text._ZN4vllm25paged_attention_v1_kernelIthLi32ELi8ELi128ELNS_18Fp8KVCacheDataTypeE2ELb0EEEvPT_PKS2_PKT0_S8_ifPKiSA_iPKfiiiSC_SC_iiiii,"ax",@progbits
	.sectioninfo	@"SHI_REGISTERS=32"
	.align	128
        .global         _ZN4vllm25paged_attention_v1_kernelIthLi32ELi8ELi128ELNS_18Fp8KVCacheDataTypeE2ELb0EEEvPT_PKS2_PKT0_S8_ifPKiSA_iPKfiiiSC_SC_iiiii
        .type           _ZN4vllm25paged_attention_v1_kernelIthLi32ELi8ELi128ELNS_18Fp8KVCacheDataTypeE2ELb0EEEvPT_PKS2_PKT0_S8_ifPKiSA_iPKfiiiSC_SC_iiiii,@function
        .size           _ZN4vllm25paged_attention_v1_kernelIthLi32ELi8ELi128ELNS_18Fp8KVCacheDataTypeE2ELb0EEEvPT_PKS2_PKT0_S8_ifPKiSA_iPKfiiiSC_SC_iiiii,(.L_x_23265 - _ZN4vllm25paged_attention_v1_kernelIthLi32ELi8ELi128ELNS_18Fp8KVCacheDataTypeE2ELb0EEEvPT_PKS2_PKT0_S8_ifPKiSA_iPKfiiiSC_SC_iiiii)
        .other          _ZN4vllm25paged_attention_v1_kernelIthLi32ELi8ELi128ELNS_18Fp8KVCacheDataTypeE2ELb0EEEvPT_PKS2_PKT0_S8_ifPKiSA_iPKfiiiSC_SC_iiiii,@"STO_CUDA_ENTRY STV_DEFAULT"
_ZN4vllm25paged_attention_v1_kernelIthLi32ELi8ELi128ELNS_18Fp8KVCacheDataTypeE2ELb0EEEvPT_PKS2_PKT0_S8_ifPKiSA_iPKfiiiSC_SC_iiiii:
.text._ZN4vllm25paged_attention_v1_kernelIthLi32ELi8ELi128ELNS_18Fp8KVCacheDataTypeE2ELb0EEEvPT_PKS2_PKT0_S8_ifPKiSA_iPKfiiiSC_SC_iiiii:
        /* <DEDUP_REMOVED lines=23> */
.L_x_3993:
[----:B------:R-:W-:Y:S02]  /*0170*/  FMNMX.FTZ R9, R6, -3.40282346638528859812e+38, !PT ;  /* 0xff7fffff06097809 */ /* 0x000fe40007810000 */
[----:B------:R-:W-:Y:S01]  /*0180*/  MOV R8, 0xff7fffff ;  /* 0xff7fffff00087802 */ /* 0x000fe20000000f00 */
[----:B------:R-:W-:Y:S05]  /*0190*/  BRA.DIV ~URZ, `(.L_x_3972) ;  /* 0x00001d127f007947 */ /* 0x000fea000b800000 */
[----:B------:R-:W0:Y:S02]  /*01a0*/  SHFL.BFLY PT, R6, R9, 0x8, 0x1f ;  /* 0x0d001f0009067f89 */ /* 0x000e2400000e0000 */
[----:B0-----:R-:W-:-:S05]  /*01b0*/  FMNMX.FTZ R9, R9, R6, !PT ;  /* 0x0000000609097209 */ /* 0x001fca0007810000 */
[----:B------:R0:W1:Y:S02]  /*01c0*/  SHFL.BFLY PT, R6, R9, 0x4, 0x1f ;  /* 0x0c801f0009067f89 */ /* 0x00006400000e0000 */
.L_x_3994:
        /* <DEDUP_REMOVED lines=25> */
[----:B------:R-:W-:Y:S02]  /*0360*/  LEA R7, R5, 0x20, 0x2 ;  /* 0x0000002005077811 */ /* 0x000fe400078e10ff */
[----:B------:R-:W-:Y:S02]  /*0370*/  MOV R13, RZ ;  /* 0x000000ff000d7202 */ /* 0x000fe40000000f00 */
[----:B------:R-:W-:Y:S02]  /*0380*/  MOV R11, R5 ;  /* 0x00000005000b7202 */ /* 0x000fe40000000f00 */
.L_x_3977:
        /* <DEDUP_REMOVED lines=11> */
.L_x_3976:
[----:B------:R-:W-:Y:S05]  /*0440*/  BSYNC B1 ;  /* 0x0000000000017941 */ /* 0x000fea0003800000 */
.L_x_3975:
        /* <DEDUP_REMOVED lines=10> */
.L_x_3980:
        /* <DEDUP_REMOVED lines=100> */
.L_x_3979:
[----:B------:R-:W-:Y:S05]  /*0b30*/  BSYNC B1 ;  /* 0x0000000000017941 */ /* 0x000fea0003800000 */
.L_x_3978:
        /* <DEDUP_REMOVED lines=55> */
.L_x_3982:
[----:B------:R-:W-:Y:S05]  /*0eb0*/  BSYNC B1 ;  /* 0x0000000000017941 */ /* 0x000fea0003800000 */
.L_x_3981:
        /* <DEDUP_REMOVED lines=26> */
.L_x_3974:
[----:B------:R-:W-:Y:S05]  /*1060*/  BSYNC B0 ;  /* 0x0000000000007941 */ /* 0x000fea0003800000 */
.L_x_3973:
        /* <DEDUP_REMOVED lines=37> */
.L_x_3987:
        /* <DEDUP_REMOVED lines=8> */
.L_x_3986:
[----:B0-----:R-:W-:Y:S05]  /*1340*/  BSYNC B1 ;  /* 0x0000000000017941 */ /* 0x001fea0003800000 */
.L_x_3985:
        /* <DEDUP_REMOVED lines=10> */
.L_x_3990:
        /* <DEDUP_REMOVED lines=52> */
.L_x_3989:
[----:B------:R-:W-:Y:S05]  /*1730*/  BSYNC B1 ;  /* 0x0000000000017941 */ /* 0x000fea0003800000 */
.L_x_3988:
        /* <DEDUP_REMOVED lines=31> */
.L_x_3992:
[----:B------:R-:W-:Y:S05]  /*1930*/  BSYNC B1 ;  /* 0x0000000000017941 */ /* 0x000fea0003800000 */
.L_x_3991:
        /* <DEDUP_REMOVED lines=14> */
.L_x_3984:
[----:B------:R-:W-:Y:S05]  /*1a20*/  BSYNC B0 ;  /* 0x0000000000007941 */ /* 0x000fea0003800000 */
.L_x_3983:
[----:B------:R-:W-:Y:S01]  /*1a30*/  BAR.SYNC.DEFER_BLOCKING 0x0 ;  /* 0x0000000000007b1d */ /* 0x000fe20000010000 */
[----:B0-----:R-:W-:Y:S02]  /*1a40*/  LOP3.LUT R2, R5, 0xffffffc0, RZ, 0xc0, !PT ;  /* 0xffffffc005027812 */ /* 0x001fe400078ec0ff */
[----:B------:R-:W-:-:S03]  /*1a50*/  LEA R3, R3, R0, 0x5 ;  /* 0x0000000003037211 */ /* 0x000fc600078e28ff */
[----:B------:R-:W-:Y:S01]  /*1a60*/  BAR.SYNC.DEFER_BLOCKING 0x0 ;  /* 0x0000000000007b1d */ /* 0x000fe20000010000 */
[----:B------:R-:W-:Y:S02]  /*1a70*/  ISETP.NE.AND P1, PT, R2, 0x40, PT ;  /* 0x000000400200780c */ /* 0x000fe40003f25270 */
[C---:B------:R-:W-:Y:S02]  /*1a80*/  ISETP.GT.AND P0, PT, R5.reuse, 0x3f, PT ;  /* 0x0000003f0500780c */ /* 0x040fe40003f04270 */
[----:B------:R-:W-:-:S04]  /*1a90*/  LOP3.LUT R6, R5, 0xffffffe0, RZ, 0xc0, !PT ;  /* 0xffffffe005067812 */ /* 0x000fc800078ec0ff */
[----:B------:R-:W-:Y:S01]  /*1aa0*/  ISETP.NE.AND P2, PT, R6, 0x20, PT ;  /* 0x000000200600780c */ /* 0x000fe20003f45270 */
[----:B------:R-:W-:-:S04]  /*1ab0*/  HFMA2.MMA R6, -RZ, RZ, 0, 0 ;  /* 0x00000000ff067435 */ /* 0x000fc800000001ff */
        /* <DEDUP_REMOVED lines=13> */
[----:B0-----:R-:W0:Y:S01]  /*1b90*/  S2UR UR4, SR_CTAID.X ;  /* 0x00000000000479c3 */ /* 0x001e220000002500 */
[----:B------:R-:W2:Y:S01]  /*1ba0*/  S2R R3, SR_CTAID.Z ;  /* 0x0000000000037919 */ /* 0x000ea20000002700 */
[----:B------:R-:W-:Y:S01]  /*1bb0*/  ULDC UR5, c[0x0][0x14] ;  /* 0x0000050000057ab9 */ /* 0x000fe20000000800 */
[----:B------:R-:W-:Y:S01]  /*1bc0*/  IMAD R4, R4, c[0x0][0xc], RZ ;  /* 0x0000030004047a24 */ /* 0x000fe200078e02ff */
[----:B------:R-:W-:Y:S01]  /*1bd0*/  SHF.R.S32.HI R2, RZ, 0x1f, R0 ;  /* 0x0000001fff027819 */ /* 0x000fe20000011400 */
[----:B-1----:R-:W-:-:S02]  /*1be0*/  @!P1 FADD.FTZ R6, R6, R5 ;  /* 0x0000000506069221 */ /* 0x002fc40000010000 */
[----:B------:R-:W-:-:S03]  /*1bf0*/  IMAD R4, R4, c[0x0][0x14], RZ ;  /* 0x0000050004047a24 */ /* 0x000fc600078e02ff */
[----:B------:R-:W-:Y:S02]  /*1c00*/  F2FP.PACK_AB R6, RZ, R6 ;  /* 0x00000006ff06723e */ /* 0x000fe400000000ff */
[----:B------:R-:W-:Y:S01]  /*1c10*/  SHF.L.U32 R4, R4, 0x5, RZ ;  /* 0x0000000504047819 */ /* 0x000fe200000006ff */
[----:B0-----:R-:W-:Y:S01]  /*1c20*/  UIMAD UR4, UR4, UR5, URZ ;  /* 0x00000005040472a4 */ /* 0x001fe2000f8e023f */
[----:B--2---:R-:W-:-:S03]  /*1c30*/  SHF.L.U32 R3, R3, 0x5, RZ ;  /* 0x0000000503037819 */ /* 0x004fc600000006ff */
[----:B------:R-:W-:-:S04]  /*1c40*/  USHF.L.U32 UR4, UR4, 0x5, URZ ;  /* 0x0000000504047899 */ /* 0x000fc8000800063f */
[----:B------:R-:W-:Y:S02]  /*1c50*/  USHF.R.S32.HI UR5, URZ, 0x1f, UR4 ;  /* 0x0000001f3f057899 */ /* 0x000fe40008011404 */
[--C-:B------:R-:W-:Y:S02]  /*1c60*/  IADD3 R7, P0, P2, R0, UR4, R3.reuse ;  /* 0x0000000400077c10 */ /* 0x100fe4000fa1e003 */
        /* <DEDUP_REMOVED lines=8> */
.L_x_3970:
[----:B------:R-:W-:Y:S01]  /*1cf0*/  MOV R2, 0x0 ;  /* 0x0000000000027802 */ /* 0x000fe20000000f00 */
[----:B------:R-:W-:Y:S01]  /*1d00*/  IMAD.MOV.U32 R5, RZ, RZ, c[0x4][0x17c] ;  /* 0x01005f00ff057624 */ /* 0x000fe200078e00ff */
[----:B------:R-:W-:Y:S01]  /*1d10*/  MOV R4, c[0x4][0x178] ;  /* 0x01005e0000047a02 */ /* 0x000fe20000000f00 */
[----:B------:R-:W-:Y:S01]  /*1d20*/  IMAD.MOV.U32 R13, RZ, RZ, RZ ;  /* 0x000000ffff0d7224 */ /* 0x000fe200078e00ff */
[----:B------:R-:W-:Y:S02]  /*1d30*/  MOV R6, c[0x4][0x180] ;  /* 0x0100600000067a02 */ /* 0x000fe40000000f00 */
[----:B------:R-:W0:Y:S01]  /*1d40*/  LDC.64 R2, c[0x4][R2] ;  /* 0x0100000002027b82 */ /* 0x000e220000000a00 */
[----:B------:R-:W-:Y:S02]  /*1d50*/  MOV R7, c[0x4][0x184] ;  /* 0x0100610000077a02 */ /* 0x000fe40000000f00 */
[----:B------:R-:W-:-:S02]  /*1d60*/  MOV R8, 0x219 ;  /* 0x0000021900087802 */ /* 0x000fc40000000f00 */
        /* <DEDUP_REMOVED lines=12> */
.L_x_3971:
[----:B------:R-:W-:Y:S01]  /*1e30*/  HFMA2.MMA R10, -RZ, RZ, 0, 9.5367431640625e-07 ;  /* 0x00000010ff0a7435 */ /* 0x000fe200000001ff */
[----:B------:R-:W-:Y:S02]  /*1e40*/  MOV R9, 0xff7fffff ;  /* 0xff7fffff00097802 */ /* 0x000fe40000000f00 */
[----:B------:R-:W-:Y:S02]  /*1e50*/  MOV R11, 0x1f ;  /* 0x0000001f000b7802 */ /* 0x000fe40000000f00 */
[----:B------:R-:W-:Y:S02]  /*1e60*/  MOV R12, 0xffffffff ;  /* 0xffffffff000c7802 */ /* 0x000fe40000000f00 */
[----:B------:R-:W-:Y:S02]  /*1e70*/  MOV R6, 0x1e90 ;  /* 0x00001e9000067802 */ /* 0x000fe40000000f00 */
[----:B------:R-:W-:Y:S05]  /*1e80*/  CALL.REL.NOINC `($__internal_98_$__cuda_sm70_shflsync_bfly_p) ;  /* 0x000000f000007944 */ /* 0x000fea0003c00000 */
[----:B-1----:R-:W-:Y:S01]  /*1e90*/  MOV R6, R10 ;  /* 0x0000000a00067202 */ /* 0x002fe20000000f00 */
[----:B0-----:R-:W-:Y:S05]  /*1ea0*/  BRA `(.L_x_3993) ;  /* 0xffffe2c000007947 */ /* 0x001fea000383ffff */
.L_x_3972:
[----:B------:R-:W-:Y:S01]  /*1eb0*/  HFMA2.MMA R10, -RZ, RZ, 0, 4.76837158203125e-07 ;  /* 0x00000008ff0a7435 */ /* 0x000fe200000001ff */
[----:B------:R-:W-:Y:S01]  /*1ec0*/  IMAD.MOV.U32 R11, RZ, RZ, 0x1f ;  /* 0x0000001fff0b7424 */ /* 0x000fe200078e00ff */
[----:B------:R-:W-:-:S02]  /*1ed0*/  MOV R12, 0xffffffff ;  /* 0xffffffff000c7802 */ /* 0x000fc40000000f00 */
[----:B------:R-:W-:Y:S02]  /*1ee0*/  MOV R6, 0x1f00 ;  /* 0x00001f0000067802 */ /* 0x000fe40000000f00 */
[----:B------:R-:W-:Y:S05]  /*1ef0*/  CALL.REL.NOINC `($__internal_98_$__cuda_sm70_shflsync_bfly_p) ;  /* 0x0000008000007944 */ /* 0x000fea0003c00000 */
[----:B01----:R-:W-:Y:S01]  /*1f00*/  FMNMX.FTZ R9, R9, R10, !PT ;  /* 0x0000000a09097209 */ /* 0x003fe20007810000 */
[----:B------:R-:W-:Y:S01]  /*1f10*/  HFMA2.MMA R10, -RZ, RZ, 0, 2.384185791015625e-07 ;  /* 0x00000004ff0a7435 */ /* 0x000fe200000001ff */
[----:B------:R-:W-:Y:S02]  /*1f20*/  MOV R11, 0x1f ;  /* 0x0000001f000b7802 */ /* 0x000fe40000000f00 */
[----:B------:R-:W-:Y:S02]  /*1f30*/  MOV R12, 0xffffffff ;  /* 0xffffffff000c7802 */ /* 0x000fe40000000f00 */
[----:B------:R-:W-:Y:S02]  /*1f40*/  MOV R6, 0x1f60 ;  /* 0x00001f6000067802 */ /* 0x000fe40000000f00 */
[----:B------:R-:W-:Y:S05]  /*1f50*/  CALL.REL.NOINC `($__internal_98_$__cuda_sm70_shflsync_bfly_p) ;  /* 0x0000002000007944 */ /* 0x000fea0003c00000 */
[----:B-1----:R-:W-:Y:S01]  /*1f60*/  MOV R6, R10 ;  /* 0x0000000a00067202 */ /* 0x002fe20000000f00 */
[----:B0-----:R-:W-:Y:S05]  /*1f70*/  BRA `(.L_x_3994) ;  /* 0xffffe25000007947 */ /* 0x001fea000383ffff */
        .weak           $__internal_98_$__cuda_sm70_shflsync_bfly_p
        .type           $__internal_98_$__cuda_sm70_shflsync_bfly_p,@function
        .size           $__internal_98_$__cuda_sm70_shflsync_bfly_p,(.L_x_23265 - $__internal_98_$__cuda_sm70_shflsync_bfly_p)
$__internal_98_$__cuda_sm70_shflsync_bfly_p:
[----:B------:R-:W-:Y:S01]  /*1f80*/  HFMA2.MMA R7, -RZ, RZ, 0, 0 ;  /* 0x00000000ff077435 */ /* 0x000fe200000001ff */
[----:B------:R-:W-:Y:S04]  /*1f90*/  WARPSYNC R12 ;  /* 0x0000000c00007348 */ /* 0x000fe80003800000 */
[----:B------:R0:W1:Y:S01]  /*1fa0*/  SHFL.BFLY PT, R10, R9, R10, R11 ;  /* 0x0c00000a090a7389 */ /* 0x00006200000e000b */
[----:B------:R-:W-:Y:S05]  /*1fb0*/  RET.REL.NODEC R6 `(_ZN4vllm25paged_attention_v1_kernelIthLi32ELi8ELi128ELNS_18Fp8KVCacheDataTypeE2ELb0EEEvPT_PKS2_PKT0_S8_ifPKiSA_iPKfiiiSC_SC_iiiii) ;  /* 0xffffe04006007950 */ /* 0x000fea0003c3ffff */
.L_x_3995:
        /* <DEDUP_REMOVED lines=12> */
.L_x_23265:


//--------------------- .text._ZN4vllm25paged_attention_v1_kernelIthLi256ELi8ELi128ELNS_18Fp8KVCacheDataTypeE2ELb1EEEvPT_PKS2_PKT0_S8_ifPKiSA_iPKfiiiSC_SC_iiiii --------------------------
	.section	.text._ZN4vllm25paged_attention_v1_kernelIthLi256ELi8ELi128ELNS_18Fp8KVCacheDataTypeE2ELb1EEEvPT_PKS2_PKT0_S8_ifPKiSA_iPKfiiiSC_SC_iiiii,"ax",@progbits
	.sectioninfo	@"SHI_REGISTERS=32"
	.align	128
        .global         _ZN4vllm25paged_attention_v1_kernelIthLi256ELi8ELi128ELNS_18Fp8KVCacheDataTypeE2ELb1EEEvPT_PKS2_PKT0_S8_ifPKiSA_iPKfiiiSC_SC_iiiii
        .type           _ZN4vllm25paged_attention_v1_kernelIthLi256ELi8ELi128ELNS_18Fp8KVCacheDataTypeE2ELb1EEEvPT_PKS2_PKT0_S8_ifPKiSA_iPKfiiiSC_SC_iiiii,@function
        .size           _ZN4vllm25paged_attention_v1_kernelIthLi256ELi8ELi128ELNS_18Fp8KVCacheDataTypeE2ELb1EEEvPT_PKS2_PKT0_S8_ifPKiSA_iPKfiiiSC_SC_iiiii,(.L_x_23266 - _ZN4vllm25paged_attention_v1_kernelIthLi256ELi8ELi128ELNS_18Fp8KVCacheDataTypeE2ELb1EEEvPT_PKS2_PKT0_S8_ifPKiSA_iPKfiiiSC_SC_iiiii)
        .other          _ZN4vllm25paged_attention_v1_kernelIthLi256ELi8ELi128ELNS_18Fp8KVCacheDataTypeE2ELb1EEEvPT_PKS2_PKT0_S8_ifPKiSA_iPKfiiiSC_SC_iiiii,@"STO_CUDA_ENTRY STV_DEFAULT"
_ZN4vllm25paged_attention_v1_kernelIthLi256ELi8ELi128ELNS_18Fp8KVCacheDataTypeE2ELb1EEEvPT_PKS2_PKT0_S8_ifPKiSA_iPKfiiiSC_SC_iiiii:
.text._ZN4vllm25paged_attention_v1_kernelIthLi256ELi8ELi128ELNS_18Fp8KVCacheDataTypeE2ELb1EEEvPT_PKS2_PKT0_S8_ifPKiSA_iPKfiiiSC_SC_iiiii:
        /* <DEDUP_REMOVED lines=8> */
[----:B------:R-:W0:Y:S08]  /*0080*/  I2F.RP R0, R12 ;  /* 0x0000000c00007306 */ /* 0x000e300000209400 */
[----:B0-----:R-:W0:Y:S02]  /*0090*/  MUFU.RCP R0, R0 ;  /* 0x0000000000007308 */ /* 0x001e240000001000 */
[----:B0-----:R-:W-:-:S06]  /*00a0*/  IADD3 R8, R0, 0xffffffe, RZ ;  /* 0x0ffffffe00087810 */ /* 0x001fcc0007ffe0ff */
[----:B------:R0:W1:Y:S02]  /*00b0*/  F2I.FTZ.U32.TRUNC.NTZ R9, R8 ;  /* 0x0000000800097305 */ /* 0x000064000021f000 */
[----:B0-----:R-:W-:Y:S02]  /*00c0*/  IMAD.MOV.U32 R8, RZ, RZ, RZ ;  /* 0x000000ffff087224 */ /* 0x001fe400078e00ff */
[----:B-1----:R-:W-:-:S04]  /*00d0*/  IMAD.MOV R13, RZ, RZ, -R9 ;  /* 0x000000ffff0d7224 */ /* 0x002fc800078e0a09 */
[----:B------:R-:W-:-:S04]  /*00e0*/  IMAD R13, R13, R12, RZ ;  /* 0x0000000c0d0d7224 */ /* 0x000fc800078e02ff */
[----:B------:R-:W-:-:S04]  /*00f0*/  IMAD.HI.U32 R13, R9, R13, R8 ;  /* 0x0000000d090d7227 */ /* 0x000fc800078e0008 */
[----:B------:R-:W-:Y:S01]  /*0100*/  IMAD.MOV.U32 R8, RZ, RZ, c[0x0][0x1d8] ;  /* 0x00007600ff087624 */ /* 0x000fe200078e00ff */
[----:B--2---:R-:W-:-:S04]  /*0110*/  IADD3 R2, R7, -0x1, RZ ;  /* 0xffffffff07027810 */ /* 0x004fc80007ffe0ff */
[----:B------:R-:W-:Y:S02]  /*0120*/  IABS R5, R2 ;  /* 0x0000000200057213 */ /* 0x000fe40000000000 */
[----:B------:R-:W-:Y:S02]  /*0130*/  LOP3.LUT R4, R2, c[0x0][0x1d4], RZ, 0x3c, !PT ;  /* 0x0000750002047a12 */ /* 0x000fe400078e3cff */
[----:B------:R-:W-:Y:S01]  /*0140*/  IADD3 R2, R7, 0x7, RZ ;  /* 0x0000000707027810 */ /* 0x000fe20007ffe0ff */
[----:B------:R-:W-:Y:S01]  /*0150*/  IMAD.HI.U32 R10, R13, R5, RZ ;  /* 0x000000050d0a7227 */ /* 0x000fe200078e00ff */
[----:B------:R-:W-:Y:S02]  /*0160*/  ISETP.GE.AND P2, PT, R4, RZ, PT ;  /* 0x000000ff0400720c */ /* 0x000fe40003f46270 */
[----:B------:R-:W0:Y:S02]  /*0170*/  S2R R4, SR_CTAID.X ;  /* 0x0000000000047919 */ /* 0x000e240000002500 */
[----:B------:R-:W-:-:S05]  /*0180*/  IADD3 R0, -R10, RZ, RZ ;  /* 0x000000ff0a007210 */ /* 0x000fca0007ffe1ff */
[C---:B------:R-:W-:Y:S02]  /*0190*/  IMAD R5, R12.reuse, R0, R5 ;  /* 0x000000000c057224 */ /* 0x040fe400078e0205 */
[----:B------:R-:W1:Y:S03]  /*01a0*/  S2R R0, SR_TID.X ;  /* 0x0000000000007919 */ /* 0x000e660000002100 */
[----:B------:R-:W-:-:S13]  /*01b0*/  ISETP.GT.U32.AND P1, PT, R12, R5, PT ;  /* 0x000000050c00720c */ /* 0x000fda0003f24070 */
[----:B------:R-:W-:Y:S01]  /*01c0*/  @!P1 IMAD.IADD R5, R5, 0x1, -R12 ;  /* 0x0000000105059824 */ /* 0x000fe200078e0a0c */
[----:B------:R-:W-:Y:S02]  /*01d0*/  @!P1 IADD3 R10, R10, 0x1, RZ ;  /* 0x000000010a0a9810 */ /* 0x000fe40007ffe0ff */
[----:B------:R-:W-:Y:S02]  /*01e0*/  ISETP.NE.AND P1, PT, RZ, c[0x0][0x1d4], PT ;  /* 0x00007500ff007a0c */ /* 0x000fe40003f25270 */
[----:B------:R-:W-:Y:S02]  /*01f0*/  ISETP.GE.U32.AND P0, PT, R5, R12, PT ;  /* 0x0000000c0500720c */ /* 0x000fe40003f06070 */
[----:B------:R-:W-:Y:S02]  /*0200*/  SHF.R.S32.HI R5, RZ, 0x1f, R2 ;  /* 0x0000001fff057819 */ /* 0x000fe40000011402 */
[----:B-1----:R-:W-:Y:S02]  /*0210*/  SHF.R.S32.HI R15, RZ, 0x1f, R0 ;  /* 0x0000001fff0f7819 */ /* 0x002fe40000011400 */
[----:B------:R-:W-:-:S02]  /*0220*/  LEA.HI R6, R5, R2, RZ, 0x3 ;  /* 0x0000000205067211 */ /* 0x000fc400078f18ff */
[----:B------:R-:W-:Y:S02]  /*0230*/  LEA.HI R9, R15, R0, RZ, 0x5 ;  /* 0x000000000f097211 */ /* 0x000fe400078f28ff */
[----:B------:R-:W-:Y:S02]  /*0240*/  LOP3.LUT R2, R6, 0xfffffff8, RZ, 0xc0, !PT ;  /* 0xfffffff806027812 */ /* 0x000fe400078ec0ff */
[----:B------:R-:W-:Y:S02]  /*0250*/  LOP3.LUT R11, R9, 0xffffffe0, RZ, 0xc0, !PT ;  /* 0xffffffe0090b7812 */ /* 0x000fe400078ec0ff */
[----:B------:R-:W-:Y:S02]  /*0260*/  @P0 IADD3 R10, R10, 0x1, RZ ;  /* 0x000000010a0a0810 */ /* 0x000fe40007ffe0ff */
[----:B------:R-:W-:Y:S02]  /*0270*/  ISETP.GT.AND P0, PT, R8, -0x1, PT ;  /* 0xffffffff0800780c */ /* 0x000fe40003f04270 */
[----:B------:R-:W-:Y:S01]  /*0280*/  IMNMX R7, R7, R2, PT ;  /* 0x0000000207077217 */ /* 0x000fe20003800200 */
[----:B------:R-:W-:Y:S01]  /*0290*/  IMAD.MOV.U32 R5, RZ, RZ, R10 ;  /* 0x000000ffff057224 */ /* 0x000fe200078e000a */
[----:B------:R-:W-:-:S02]  /*02a0*/  SHF.R.S32.HI R9, RZ, 0x5, R9 ;  /* 0x00000005ff097819 */ /* 0x000fc40000011409 */
[----:B------:R-:W-:Y:S01]  /*02b0*/  IADD3 R2, -R11, R0, RZ ;  /* 0x000000000b027210 */ /* 0x000fe20007ffe1ff */
[----:B------:R-:W-:Y:S01]  /*02c0*/  @!P2 IMAD.MOV R5, RZ, RZ, -R5 ;  /* 0x000000ffff05a224 */ /* 0x000fe200078e0a05 */
[----:B------:R-:W-:Y:S02]  /*02d0*/  SHF.R.S32.HI R6, RZ, 0x3, R6 ;  /* 0x00000003ff067819 */ /* 0x000fe40000011406 */
[----:B------:R-:W-:-:S03]  /*02e0*/  @!P1 LOP3.LUT R5, RZ, c[0x0][0x1d4], RZ, 0x33, !PT ;  /* 0x00007500ff059a12 */ /* 0x000fc600078e33ff */
        /* <DEDUP_REMOVED lines=57> */
.L_x_3996:
[----:B0-----:R-:W-:-:S04]  /*0680*/  IMAD.MOV.U32 R11, RZ, RZ, c[0x0][0xc] ;  /* 0x00000300ff0b7624 */ /* 0x001fc800078e00ff */
[----:B------:R-:W-:-:S04]  /*0690*/  IMAD R8, R11, c[0x0][0x1c8], R4 ;  /* 0x000072000b087a24 */ /* 0x000fc800078e0204 */
[----:B------:R-:W-:-:S03]  /*06a0*/  IMAD R8, R8, c[0x0][0x1d8], RZ ;  /* 0x0000760008087a24 */ /* 0x000fc600078e02ff */
.L_x_3997:
        /* <DEDUP_REMOVED lines=14> */
[----:B0-----:R-:W0:Y:S03]  /*0790*/  MUFU.RCP R16, R16 ;  /* 0x0000001000107308 */ /* 0x001e260000001000 */
[----:B------:R-:W-:Y:S01]  /*07a0*/  IADD3 R15, R10, -R15, RZ ;  /* 0x8000000f0a0f7210 */ /* 0x000fe20007ffe0ff */
[----:B------:R-:W-:Y:S01]  /*07b0*/  IMAD.MOV.U32 R10, RZ, RZ, RZ ;  /* 0x000000ffff0a7224 */ /* 0x000fe200078e00ff */
[----:B0-----:R-:W-:-:S02]  /*07c0*/  IADD3 R11, R16, 0xffffffe, RZ ;  /* 0x0ffffffe100b7810 */ /* 0x001fc40007ffe0ff */
[----:B------:R-:W-:-:S04]  /*07d0*/  IADD3 R16, R5, -c[0x0][0x1cc], RZ ;  /* 0x8000730005107a10 */ /* 0x000fc80007ffe0ff */
[----:B------:R-:W0:Y:S02]  /*07e0*/  F2I.FTZ.U32.TRUNC.NTZ R11, R11 ;  /* 0x0000000b000b7305 */ /* 0x000e24000021f000 */
[----:B0-----:R-:W-:-:S04]  /*07f0*/  IMAD.MOV R17, RZ, RZ, -R11 ;  /* 0x000000ffff117224 */ /* 0x001fc800078e0a0b */
[----:B------:R-:W-:-:S04]  /*0800*/  IMAD R17, R17, R14, RZ ;  /* 0x0000000e11117224 */ /* 0x000fc800078e02ff */
[----:B------:R-:W-:-:S04]  /*0810*/  IMAD.HI.U32 R17, R11, R17, R10 ;  /* 0x000000110b117227 */ /* 0x000fc800078e000a */
[----:B------:R-:W-:Y:S02]  /*0820*/  IMAD.MOV.U32 R11, RZ, RZ, R9 ;  /* 0x000000ffff0b7224 */ /* 0x000fe400078e0009 */
[----:B------:R-:W-:Y:S02]  /*0830*/  IMAD.MOV.U32 R10, RZ, RZ, R18 ;  /* 0x000000ffff0a7224 */ /* 0x000fe400078e0012 */
.L_x_4001:
        /* <DEDUP_REMOVED lines=37> */
.L_x_3999:
[----:B------:R-:W-:Y:S05]  /*0a90*/  BSYNC B7 ;  /* 0x0000000000077941 */ /* 0x000fea0003800000 */
.L_x_3998:
[----:B------:R-:W-:Y:S05]  /*0aa0*/  BRA.DIV ~URZ, `(.L_x_4002) ;  /* 0x000027f27f007947 */ /* 0x000fea000b800000 */
[----:B------:R-:W-:-:S05]  /*0ab0*/  IMAD.MOV.U32 R10, RZ, RZ, -0x800001 ;  /* 0xff7fffffff0a7424 */ /* 0x000fca00078e00ff */
.L_x_4032:
[----:B------:R-:W-:Y:S01]  /*0ac0*/  FMNMX.FTZ R19, R10, -3.40282346638528859812e+38, !PT ;  /* 0xff7fffff0a137809 */ /* 0x000fe20007810000 */
[----:B------:R-:W-:Y:S01]  /*0ad0*/  IMAD.MOV.U32 R13, RZ, RZ, -0x800001 ;  /* 0xff7fffffff0d7424 */ /* 0x000fe200078e00ff */
[----:B------:R-:W-:Y:S05]  /*0ae0*/  BRA.DIV ~URZ, `(.L_x_4003) ;  /* 0x000028327f007947 */ /* 0x000fea000b800000 */
[----:B------:R-:W0:Y:S02]  /*0af0*/  SHFL.BFLY PT, R10, R19, 0x8, 0x1f ;  /* 0x0d001f00130a7f89 */ /* 0x000e2400000e0000 */
[----:B0-----:R-:W-:-:S05]  /*0b00*/  FMNMX.FTZ R12, R19, R10, !PT ;  /* 0x0000000a130c7209 */ /* 0x001fca0007810000 */
[----:B------:R0:W1:Y:S02]  /*0b10*/  SHFL.BFLY PT, R11, R12, 0x4, 0x1f ;  /* 0x0c801f000c0b7f89 */ /* 0x00006400000e0000 */
.L_x_4033:
        /* <DEDUP_REMOVED lines=28> */
.L_x_4008:
        /* <DEDUP_REMOVED lines=11> */
.L_x_4007:
[----:B------:R-:W-:Y:S05]  /*0d90*/  BSYNC B1 ;  /* 0x0000000000017941 */ /* 0x000fea0003800000 */
.L_x_4006:
        /* <DEDUP_REMOVED lines=10> */
.L_x_4011:
        /* <DEDUP_REMOVED lines=100> */
.L_x_4010:
[----:B------:R-:W-:Y:S05]  /*1480*/  BSYNC B1 ;  /* 0x0000000000017941 */ /* 0x000fea0003800000 */
.L_x_4009:
        /* <DEDUP_REMOVED lines=55> */
.L_x_4013:
[----:B------:R-:W-:Y:S05]  /*1800*/  BSYNC B1 ;  /* 0x0000000000017941 */ /* 0x000fea0003800000 */
.L_x_4012:
        /* <DEDUP_REMOVED lines=26> */
.L_x_4005:
[----:B------:R-:W-:Y:S05]  /*19b0*/  BSYNC B0 ;  /* 0x0000000000007941 */ /* 0x000fea0003800000 */
.L_x_4004:
        /* <DEDUP_REMOVED lines=37> */
.L_x_4018:
        /* <DEDUP_REMOVED lines=8> */
.L_x_4017:
[----:B------:R-:W-:Y:S05]  /*1c90*/  BSYNC B1 ;  /* 0x0000000000017941 */ /* 0x000fea0003800000 */
.L_x_4016:
        /* <DEDUP_REMOVED lines=10> */
.L_x_4021:
        /* <DEDUP_REMOVED lines=52> */
.L_x_4020:
[----:B------:R-:W-:Y:S05]  /*2080*/  BSYNC B1 ;  /* 0x0000000000017941 */ /* 0x000fea0003800000 */
.L_x_4019:
        /* <DEDUP_REMOVED lines=31> */
.L_x_4023:
[----:B------:R-:W-:Y:S05]  /*2280*/  BSYNC B1 ;  /* 0x0000000000017941 */ /* 0x000fea0003800000 */
.L_x_4022:
        /* <DEDUP_REMOVED lines=14> */
.L_x_4015:
[----:B------:R-:W-:Y:S05]  /*2370*/  BSYNC B0 ;  /* 0x0000000000007941 */ /* 0x000fea0003800000 */
.L_x_4014:
        /* <DEDUP_REMOVED lines=26> */
.L_x_4027:
        /* <DEDUP_REMOVED lines=32> */
.L_x_4025:
[----:B------:R-:W-:Y:S05]  /*2720*/  BSYNC B6 ;  /* 0x0000000000067941 */ /* 0x000fea0003800000 */
.L_x_4024:
[----:B------:R-:W-:Y:S01]  /*2730*/  WARPSYNC 0xffffffff ;  /* 0xffffffff00007948 */ /* 0x000fe20003800000 */
[----:B------:R-:W-:Y:S01]  /*2740*/  BAR.SYNC.DEFER_BLOCKING 0x0 ;  /* 0x0000000000007b1d */ /* 0x000fe20000010000 */
[C---:B------:R-:W-:Y:S01]  /*2750*/  LOP3.LUT R5, R0.reuse, 0xffffffc0, RZ, 0xc0, !PT ;  /* 0xffffffc000057812 */ /* 0x040fe200078ec0ff */
[----:B------:R-:W-:Y:S01]  /*2760*/  CS2R R18, SRZ ;  /* 0x0000000000127805 */ /* 0x000fe2000001ff00 */
[C---:B------:R-:W-:Y:S01]  /*2770*/  ISETP.GT.AND P1, PT, R0.reuse, 0x3f, PT ;  /* 0x0000003f0000780c */ /* 0x040fe20003f24270 */
[----:B------:R-:W-:Y:S01]  /*2780*/  CS2R R20, SRZ ;  /* 0x0000000000147805 */ /* 0x000fe2000001ff00 */
[----:B------:R-:W-:Y:S01]  /*2790*/  ISETP.NE.AND P0, PT, R5, 0x40, PT ;  /* 0x000000400500780c */ /* 0x000fe20003f05270 */
[----:B------:R-:W-:Y:S01]  /*27a0*/  BSSY B0, `(.L_x_4028) ;  /* 0x0000025000007945 */ /* 0x000fe20003800000 */
[----:B------:R-:W-:Y:S01]  /*27b0*/  LEA R9, R9, R2, 0x8 ;  /* 0x0000000209097211 */ /* 0x000fe200078e40ff */
[----:B------:R-:W-:Y:S01]  /*27c0*/  IMAD.MOV.U32 R23, RZ, RZ, RZ ;  /* 0x000000ffff177224 */ /* 0x000fe200078e00ff */
[C---:B------:R-:W-:Y:S01]  /*27d0*/  LOP3.LUT R6, R0.reuse, 0xffffffe0, RZ, 0xc0, !PT ;  /* 0xffffffe000067812 */ /* 0x040fe200078ec0ff */
[----:B------:R-:W-:Y:S01]  /*27e0*/  IMAD.MOV.U32 R25, RZ, RZ, RZ ;  /* 0x000000ffff197224 */ /* 0x000fe200078e00ff */
[----:B------:R-:W-:-:S02]  /*27f0*/  IADD3 R7, R0, 0x1f, RZ ;  /* 0x0000001f00077810 */ /* 0x000fc40007ffe0ff */
[----:B------:R-:W-:Y:S01]  /*2800*/  ISETP.GT.AND P3, PT, R0, 0x1f, PT ;  /* 0x0000001f0000780c */ /* 0x000fe20003f64270 */
[----:B------:R-:W-:Y:S01]  /*2810*/  IMAD.MOV.U32 R0, RZ, RZ, RZ ;  /* 0x000000ffff007224 */ /* 0x000fe200078e00ff */
[----:B------:R-:W-:Y:S02]  /*2820*/  ISETP.NE.AND P2, PT, R6, 0x20, PT ;  /* 0x000000200600780c */ /* 0x000fe40003f45270 */
        /* <DEDUP_REMOVED lines=28> */
.L_x_4029:
[----:B-1----:R-:W-:Y:S05]  /*29f0*/  BSYNC B0 ;  /* 0x0000000000007941 */ /* 0x002fea0003800000 */
.L_x_4028:
        /* <DEDUP_REMOVED lines=12> */
[----:B-1----:R-:W1:Y:S04]  /*2ac0*/  LDS R5, [R9.X4+0x20] ;  /* 0x0000200009057984 */ /* 0x002e680000004800 */
[----:B------:R-:W2:Y:S04]  /*2ad0*/  LDS R6, [R9.X4+0xa0] ;  /* 0x0000a00009067984 */ /* 0x000ea80000004800 */
[----:B------:R-:W3:Y:S04]  /*2ae0*/  LDS R7, [R9.X4+0x120] ;  /* 0x0001200009077984 */ /* 0x000ee80000004800 */
[----:B------:R-:W4:Y:S04]  /*2af0*/  LDS R8, [R9.X4+0x1a0] ;  /* 0x0001a00009087984 */ /* 0x000f280000004800 */
[----:B0-----:R-:W0:Y:S04]  /*2b00*/  LDS R11, [R9.X4+0x220] ;  /* 0x00022000090b7984 */ /* 0x001e280000004800 */
[----:B------:R-:W5:Y:S04]  /*2b10*/  LDS R10, [R9.X4+0x2a0] ;  /* 0x0002a000090a7984 */ /* 0x000f680000004800 */
[----:B------:R-:W5:Y:S04]  /*2b20*/  LDS R13, [R9.X4+0x320] ;  /* 0x00032000090d7984 */ /* 0x000f680000004800 */
[----:B------:R-:W5:Y:S01]  /*2b30*/  LDS R12, [R9.X4+0x3a0] ;  /* 0x0003a000090c7984 */ /* 0x000f620000004800 */
[----:B-1----:R-:W-:-:S02]  /*2b40*/  FADD.FTZ R26, R26, R5 ;  /* 0x000000051a1a7221 */ /* 0x002fc40000010000 */
[----:B--2---:R-:W-:Y:S02]  /*2b50*/  FADD.FTZ R25, R25, R6 ;  /* 0x0000000619197221 */ /* 0x004fe40000010000 */
[----:B---3--:R-:W-:Y:S02]  /*2b60*/  FADD.FTZ R20, R20, R7 ;  /* 0x0000000714147221 */ /* 0x008fe40000010000 */
[----:B----4-:R-:W-:Y:S02]  /*2b70*/  FADD.FTZ R23, R23, R8 ;  /* 0x0000000817177221 */ /* 0x010fe40000010000 */
[----:B0-----:R-:W-:Y:S02]  /*2b80*/  FADD.FTZ R18, R18, R11 ;  /* 0x0000000b12127221 */ /* 0x001fe40000010000 */
[----:B-----5:R-:W-:Y:S02]  /*2b90*/  FADD.FTZ R21, R21, R10 ;  /* 0x0000000a15157221 */ /* 0x020fe40000010000 */
[----:B------:R-:W-:-:S02]  /*2ba0*/  FADD.FTZ R0, R0, R13 ;  /* 0x0000000d00007221 */ /* 0x000fc40000010000 */
[----:B------:R-:W-:Y:S02]  /*2bb0*/  FADD.FTZ R19, R19, R12 ;  /* 0x0000000c13137221 */ /* 0x000fe40000010000 */
.L_x_4031:
[----:B-1----:R-:W-:Y:S05]  /*2bc0*/  BSYNC B0 ;  /* 0x0000000000007941 */ /* 0x002fea0003800000 */
.L_x_4030:
[----:B------:R-:W-:Y:S06]  /*2bd0*/  BAR.SYNC.DEFER_BLOCKING 0x0 ;  /* 0x0000000000007b1d */ /* 0x000fec0000010000 */
[----:B------:R-:W-:Y:S05]  /*2be0*/  @P4 EXIT ;  /* 0x000000000000494d */ /* 0x000fea0003800000 */
[----:B------:R-:W1:Y:S01]  /*2bf0*/  S2UR UR4, SR_CTAID.Z ;  /* 0x00000000000479c3 */ /* 0x000e620000002700 */
[----:B------:R-:W-:Y:S01]  /*2c00*/  IMAD R3, R3, c[0x0][0xc], RZ ;  /* 0x0000030003037a24 */ /* 0x000fe200078e02ff */
[----:B0-----:R-:W-:Y:S01]  /*2c10*/  IADD3 R16, R2, 0xa0, RZ ;  /* 0x000000a002107810 */ /* 0x001fe20007ffe0ff */
        /* <DEDUP_REMOVED lines=12> */
[----:B------:R-:W-:Y:S02]  /*2ce0*/  F2FP.PACK_AB R25, R25, R26 ;  /* 0x0000001a1919723e */ /* 0x000fe400000000ff */
[----:B------:R-:W-:Y:S01]  /*2cf0*/  F2FP.PACK_AB R20, R23, R20 ;  /* 0x000000141714723e */ /* 0x000fe200000000ff */
[----:B-1----:R-:W-:Y:S01]  /*2d00*/  USHF.L.U32 UR4, UR4, 0x8, URZ ;  /* 0x0000000804047899 */ /* 0x002fe2000800063f */
[----:B------:R-:W-:-:S02]  /*2d10*/  F2FP.PACK_AB R18, R21, R18 ;  /* 0x000000121512723e */ /* 0x000fc400000000ff */
[----:B------:R-:W-:Y:S01]  /*2d20*/  F2FP.PACK_AB R0, R19, R0 ;  /* 0x000000001300723e */ /* 0x000fe200000000ff */
        /* <DEDUP_REMOVED lines=48> */
.L_x_4000:
        /* <DEDUP_REMOVED lines=19> */
.L_x_4026:
        /* <DEDUP_REMOVED lines=20> */
.L_x_4002:
[----:B------:R-:W-:Y:S01]  /*32a0*/  IMAD.MOV.U32 R12, RZ, RZ, -0x800001 ;  /* 0xff7fffffff0c7424 */ /* 0x000fe200078e00ff */
[----:B------:R-:W-:Y:S01]  /*32b0*/  MOV R17, 0xffffffff ;  /* 0xffffffff00117802 */ /* 0x000fe20000000f00 */
[----:B------:R-:W-:Y:S01]  /*32c0*/  IMAD.MOV.U32 R15, RZ, RZ, 0x10 ;  /* 0x00000010ff0f7424 */ /* 0x000fe200078e00ff */
[----:B------:R-:W-:Y:S01]  /*32d0*/  MOV R10, 0x3300 ;  /* 0x00003300000a7802 */ /* 0x000fe20000000f00 */
[----:B------:R-:W-:Y:S02]  /*32e0*/  IMAD.MOV.U32 R14, RZ, RZ, 0x1f ;  /* 0x0000001fff0e7424 */ /* 0x000fe400078e00ff */
[----:B------:R-:W-:Y:S05]  /*32f0*/  CALL.REL.NOINC `($__internal_99_$__cuda_sm70_shflsync_bfly_p) ;  /* 0x0000010000007944 */ /* 0x000fea0003c00000 */
[----:B-1----:R-:W-:Y:S01]  /*3300*/  IMAD.MOV.U32 R10, RZ, RZ, R14 ;  /* 0x000000ffff0a7224 */ /* 0x002fe200078e000e */
[----:B0-----:R-:W-:Y:S05]  /*3310*/  BRA `(.L_x_4032) ;  /* 0xffffd7a000007947 */ /* 0x001fea000383ffff */
.L_x_4003:
[----:B------:R-:W-:Y:S01]  /*3320*/  HFMA2.MMA R14, -RZ, RZ, 0, 1.847743988037109375e-06 ;  /* 0x0000001fff0e7435 */ /* 0x000fe200000001ff */
[----:B------:R-:W-:Y:S01]  /*3330*/  IMAD.MOV.U32 R12, RZ, RZ, R19 ;  /* 0x000000ffff0c7224 */ /* 0x000fe200078e0013 */
[----:B------:R-:W-:Y:S01]  /*3340*/  MOV R10, 0x3380 ;  /* 0x00003380000a7802 */ /* 0x000fe20000000f00 */
[----:B------:R-:W-:Y:S02]  /*3350*/  IMAD.MOV.U32 R15, RZ, RZ, 0x8 ;  /* 0x00000008ff0f7424 */ /* 0x000fe400078e00ff */
[----:B------:R-:W-:-:S02]  /*3360*/  IMAD.MOV.U32 R17, RZ, RZ, -0x1 ;  /* 0xffffffffff117424 */ /* 0x000fc400078e00ff */
[----:B------:R-:W-:Y:S05]  /*3370*/  CALL.REL.NOINC `($__internal_99_$__cuda_sm70_shflsync_bfly_p) ;  /* 0x0000008000007944 */ /* 0x000fea0003c00000 */
[----:B01----:R-:W-:Y:S01]  /*3380*/  FMNMX.FTZ R12, R19, R14, !PT ;  /* 0x0000000e130c7209 */ /* 0x003fe20007810000 */
[----:B------:R-:W-:Y:S01]  /*3390*/  IMAD.MOV.U32 R15, RZ, RZ, 0x4 ;  /* 0x00000004ff0f7424 */ /* 0x000fe200078e00ff */
[----:B------:R-:W-:Y:S01]  /*33a0*/  MOV R17, 0xffffffff ;  /* 0xffffffff00117802 */ /* 0x000fe20000000f00 */
[----:B------:R-:W-:Y:S01]  /*33b0*/  IMAD.MOV.U32 R14, RZ, RZ, 0x1f ;  /* 0x0000001fff0e7424 */ /* 0x000fe200078e00ff */
[----:B------:R-:W-:-:S02]  /*33c0*/  MOV R10, 0x33e0 ;  /* 0x000033e0000a7802 */ /* 0x000fc40000000f00 */
[----:B------:R-:W-:Y:S05]  /*33d0*/  CALL.REL.NOINC `($__internal_99_$__cuda_sm70_shflsync_bfly_p) ;  /* 0x0000002000007944 */ /* 0x000fea0003c00000 */
[----:B-1----:R-:W-:Y:S01]  /*33e0*/  IMAD.MOV.U32 R11, RZ, RZ, R14 ;  /* 0x000000ffff0b7224 */ /* 0x002fe200078e000e */
[----:B0-----:R-:W-:Y:S05]  /*33f0*/  BRA `(.L_x_4033) ;  /* 0xffffd72000007947 */ /* 0x001fea000383ffff */
        .weak           $__internal_99_$__cuda_sm70_shflsync_bfly_p
        .type           $__internal_99_$__cuda_sm70_shflsync_bfly_p,@function
        .size           $__internal_99_$__cuda_sm70_shflsync_bfly_p,(.L_x_23266 - $__internal_99_$__cuda_sm70_shflsync_bfly_p)
$__internal_99_$__cuda_sm70_shflsync_bfly_p:
[----:B------:R-:W-:Y:S01]  /*3400*/  IMAD.MOV.U32 R11, RZ, RZ, 0x0 ;  /* 0x00000000ff0b7424 */ /* 0x000fe200078e00ff */
[----:B------:R-:W-:Y:S04]  /*3410*/  WARPSYNC R17 ;  /* 0x0000001100007348 */ /* 0x000fe80003800000 */
[----:B------:R0:W1:Y:S01]  /*3420*/  SHFL.BFLY PT, R14, R12, R15, R14 ;  /* 0x0c00000f0c0e7389 */ /* 0x00006200000e000e */
[----:B------:R-:W-:Y:S05]  /*3430*/  RET.REL.NODEC R10 `(_ZN4vllm25paged_attention_v1_kernelIthLi256ELi8ELi128ELNS_18Fp8KVCacheDataTypeE2ELb1EEEvPT_PKS2_PKT0_S8_ifPKiSA_iPKfiiiSC_SC_iiiii) ;  /* 0xffffcbc00a007950 */ /* 0x000fea0003c3ffff */
.L_x_4034:
        /* <DEDUP_REMOVED lines=12> */
.L_x_23266:


//--------------------- .text._ZN4vllm25paged_attention_v1_kernelIthLi192ELi8ELi128ELNS_18Fp8KVCacheDataTypeE2ELb1EEEvPT_PKS2_PKT0_S8_ifPKiSA_iPKfiiiSC_SC_iiiii --------------------------
	.section	.text._ZN4vllm25paged_attention_v1_kernelIthLi192ELi8ELi128ELNS_18Fp8KVCacheDataTypeE2ELb1EEEvPT_PKS2_PKT0_S8_ifPKiSA_iPKfiiiSC_SC_iiiii,"ax",@progbits
	.sectioninfo	@"SHI_REGISTERS=32"
	.align	128
        .global         _ZN4vllm25paged_attention_v1_kernelIthLi192ELi8ELi128ELNS_18Fp8KVCacheDataTypeE2ELb1EEEvPT_PKS2_PKT0_S8_ifPKiSA_iPKfiiiSC_SC_iiiii
        .type           _ZN4vllm25paged_attention_v1_kernelIthLi192ELi8ELi128ELNS_18Fp8KVCacheDataTypeE2ELb1EEEvPT_PKS2_PKT0_S8_ifPKiSA_iPKfiiiSC_SC_iiiii,@function
        .size           _ZN4vllm25paged_attention_v1_kernelIthLi192ELi8ELi128ELNS_18Fp8KVCacheDataTypeE2ELb1EEEvPT_PKS2_PKT0_S8_ifPKiSA_iPKfiiiSC_SC_iiiii,(.L_x_23267 - _ZN4vllm25paged_attention_v1_kernelIthLi192ELi8ELi128ELNS_18Fp8KVCacheDataTypeE2ELb1EEEvPT_PKS2_PKT0_S8_ifPKiSA_iPKfiiiSC_SC_iiiii)
        .other          _ZN4vllm25paged_attention_v1_kernelIthLi192ELi8ELi128ELNS_18Fp8KVCacheDataTypeE2ELb1EEEvPT_PKS2_PKT0_S8_ifPKiSA_iPKfiiiSC_SC_iiiii,@"STO_CUDA_ENTRY STV_DEFAULT"
_ZN4vllm25paged_attention_v1_kernelIthLi192ELi8ELi128ELNS_18Fp8KVCacheDataTypeE2ELb1EEEvPT_PKS2_PKT0_S8_ifPKiSA_iPKfiiiSC_SC_iiiii:
.text._ZN4vllm25paged_attention_v1_kernelIthLi192ELi8ELi128ELNS_18Fp8KVCacheDataTypeE2ELb1EEEvPT_PKS2_PKT0_S8_ifPKiSA_iPKfiiiSC_SC_iiiii:
        /* <DEDUP_REMOVED lines=32> */
[----:B------:R-:W-:Y:S02]  /*0200*/  SHF.R.S32.HI R7, RZ, 0x1f, R4 ;  /* 0x0000001fff077819 */ /* 0x000fe40000011404 */
[----:B0-----:R-:W-:Y:S02]  /*0210*/  SHF.R.S32.HI R15, RZ, 0x1f, R2 ;  /* 0x0000001fff0f7819 */ /* 0x001fe40000011402 */
[----:B------:R-:W-:Y:S02]  /*0220*/  @P0 IADD3 R8, R8, 0x1, RZ ;  /* 0x0000000108080810 */ /* 0x000fe40007ffe0ff */
[----:B------:R-:W-:Y:S02]  /*0230*/  ISETP.GT.AND P0, PT, R10, -0x1, PT ;  /* 0xffffffff0a00780c */ /* 0x000fe40003f04270 */
[----:B------:R-:W-:Y:S02]  /*0240*/  LEA.HI R9, R7, R4, RZ, 0x3 ;  /* 0x0000000407097211 */ /* 0x000fe400078f18ff */
[----:B------:R-:W-:-:S02]  /*0250*/  LEA.HI R7, R15, R2, RZ, 0x5 ;  /* 0x000000020f077211 */ /* 0x000fc400078f28ff */
[----:B------:R-:W-:Y:S02]  /*0260*/  LOP3.LUT R6, R9, 0xfffffff8, RZ, 0xc0, !PT ;  /* 0xfffffff809067812 */ /* 0x000fe400078ec0ff */
[----:B------:R-:W-:Y:S02]  /*0270*/  MOV R4, R8 ;  /* 0x0000000800047202 */ /* 0x000fe40000000f00 */
[----:B------:R-:W-:Y:S02]  /*0280*/  LOP3.LUT R11, R7, 0xffffffe0, RZ, 0xc0, !PT ;  /* 0xffffffe0070b7812 */ /* 0x000fe400078ec0ff */
[----:B------:R-:W-:Y:S01]  /*0290*/  IMNMX R5, R5, R6, PT ;  /* 0x0000000605057217 */ /* 0x000fe20003800200 */
[----:B------:R-:W-:Y:S01]  /*02a0*/  @!P2 IMAD.MOV R4, RZ, RZ, -R4 ;  /* 0x000000ffff04a224 */ /* 0x000fe200078e0a04 */
        /* <DEDUP_REMOVED lines=61> */
.L_x_4035:
[----:B-1----:R-:W-:-:S04]  /*0680*/  IMAD.MOV.U32 R8, RZ, RZ, c[0x0][0xc] ;  /* 0x00000300ff087624 */ /* 0x002fc800078e00ff */
[----:B------:R-:W-:-:S04]  /*0690*/  IMAD R8, R8, c[0x0][0x1c8], R3 ;  /* 0x0000720008087a24 */ /* 0x000fc800078e0203 */
[----:B------:R-:W-:-:S03]  /*06a0*/  IMAD R8, R8, c[0x0][0x1d8], RZ ;  /* 0x0000760008087a24 */ /* 0x000fc600078e02ff */
.L_x_4036:
        /* <DEDUP_REMOVED lines=17> */
[----:B0-----:R-:W-:Y:S01]  /*07c0*/  IADD3 R11, R16, 0xffffffe, RZ ;  /* 0x0ffffffe100b7810 */ /* 0x001fe20007ffe0ff */
[----:B------:R-:W-:-:S05]  /*07d0*/  IMAD.MOV.U32 R16, RZ, RZ, R6 ;  /* 0x000000ffff107224 */ /* 0x000fca00078e0006 */
[----:B------:R-:W0:Y:S02]  /*07e0*/  F2I.FTZ.U32.TRUNC.NTZ R11, R11 ;  /* 0x0000000b000b7305 */ /* 0x000e24000021f000 */
[----:B0-----:R-:W-:-:S05]  /*07f0*/  IADD3 R17, RZ, -R11, RZ ;  /* 0x8000000bff117210 */ /* 0x001fca0007ffe0ff */
[----:B------:R-:W-:-:S04]  /*0800*/  IMAD R17, R17, R14, RZ ;  /* 0x0000000e11117224 */ /* 0x000fc800078e02ff */
[----:B------:R-:W-:Y:S01]  /*0810*/  IMAD.HI.U32 R17, R11, R17, R10 ;  /* 0x000000110b117227 */ /* 0x000fe200078e000a */
[----:B------:R-:W-:Y:S02]  /*0820*/  IADD3 R11, R4, -c[0x0][0x1cc], RZ ;  /* 0x80007300040b7a10 */ /* 0x000fe40007ffe0ff */
[----:B------:R-:W-:Y:S02]  /*0830*/  MOV R10, R18 ;  /* 0x00000012000a7202 */ /* 0x000fe40000000f00 */
.L_x_4040:
        /* <DEDUP_REMOVED lines=37> */
.L_x_4038:
[----:B------:R-:W-:Y:S05]  /*0a90*/  BSYNC B7 ;  /* 0x0000000000077941 */ /* 0x000fea0003800000 */
.L_x_4037:
[----:B------:R-:W-:Y:S05]  /*0aa0*/  BRA.DIV ~URZ, `(.L_x_4041) ;  /* 0x000026327f007947 */ /* 0x000fea000b800000 */
[----:B------:R-:W-:-:S05]  /*0ab0*/  IMAD.MOV.U32 R10, RZ, RZ, -0x800001 ;  /* 0xff7fffffff0a7424 */ /* 0x000fca00078e00ff */
.L_x_4071:
[----:B------:R-:W-:Y:S01]  /*0ac0*/  FMNMX.FTZ R19, R10, -3.40282346638528859812e+38, !PT ;  /* 0xff7fffff0a137809 */ /* 0x000fe20007810000 */
[----:B------:R-:W-:Y:S01]  /*0ad0*/  IMAD.MOV.U32 R13, RZ, RZ, -0x800001 ;  /* 0xff7fffffff0d7424 */ /* 0x000fe200078e00ff */
[----:B------:R-:W-:Y:S05]  /*0ae0*/  BRA.DIV ~URZ, `(.L_x_4042) ;  /* 0x000026727f007947 */ /* 0x000fea000b800000 */
[----:B------:R-:W0:Y:S02]  /*0af0*/  SHFL.BFLY PT, R10, R19, 0x8, 0x1f ;  /* 0x0d001f00130a7f89 */ /* 0x000e2400000e0000 */
[----:B0-----:R-:W-:-:S05]  /*0b00*/  FMNMX.FTZ R12, R19, R10, !PT ;  /* 0x0000000a130c7209 */ /* 0x001fca0007810000 */
[----:B------:R0:W1:Y:S02]  /*0b10*/  SHFL.BFLY PT, R11, R12, 0x4, 0x1f ;  /* 0x0c801f000c0b7f89 */ /* 0x00006400000e0000 */
.L_x_4072:
        /* <DEDUP_REMOVED lines=28> */
.L_x_4047:
        /* <DEDUP_REMOVED lines=11> */
.L_x_4046:
[----:B------:R-:W-:Y:S05]  /*0d90*/  BSYNC B1 ;  /* 0x0000000000017941 */ /* 0x000fea0003800000 */
.L_x_4045:
        /* <DEDUP_REMOVED lines=10> */
.L_x_4050:
        /* <DEDUP_REMOVED lines=100> */
.L_x_4049:
[----:B------:R-:W-:Y:S05]  /*1480*/  BSYNC B1 ;  /* 0x0000000000017941 */ /* 0x000fea0003800000 */
.L_x_4048:
        /* <DEDUP_REMOVED lines=55> */
.L_x_4052:
[----:B------:R-:W-:Y:S05]  /*1800*/  BSYNC B1 ;  /* 0x0000000000017941 */ /* 0x000fea0003800000 */
.L_x_4051:
        /* <DEDUP_REMOVED lines=26> */
.L_x_4044:
[----:B------:R-:W-:Y:S05]  /*19b0*/  BSYNC B0 ;  /* 0x0000000000007941 */ /* 0x000fea0003800000 */
.L_x_4043:
        /* <DEDUP_REMOVED lines=37> */
.L_x_4057:
        /* <DEDUP_REMOVED lines=8> */
.L_x_4056:
[----:B------:R-:W-:Y:S05]  /*1c90*/  BSYNC B1 ;  /* 0x0000000000017941 */ /* 0x000fea0003800000 */
.L_x_4055:
        /* <DEDUP_REMOVED lines=10> */
.L_x_4060:
        /* <DEDUP_REMOVED lines=52> */
.L_x_4059:
[----:B------:R-:W-:Y:S05]  /*2080*/  BSYNC B1 ;  /* 0x0000000000017941 */ /* 0x000fea0003800000 */
.L_x_4058:
        /* <DEDUP_REMOVED lines=31> */
.L_x_4062:
[----:B------:R-:W-:Y:S05]  /*2280*/  BSYNC B1 ;  /* 0x0000000000017941 */ /* 0x000fea0003800000 */
.L_x_4061:
        /* <DEDUP_REMOVED lines=14> */
.L_x_4054:
[----:B------:R-:W-:Y:S05]  /*2370*/  BSYNC B0 ;  /* 0x0000000000007941 */ /* 0x000fea0003800000 */
.L_x_4053:
        /* <DEDUP_REMOVED lines=26> */
.L_x_4066:
        /* <DEDUP_REMOVED lines=32> */
.L_x_4064:
[----:B------:R-:W-:Y:S05]  /*2720*/  BSYNC B6 ;  /* 0x0000000000067941 */ /* 0x000fea0003800000 */
.L_x_4063:
[----:B------:R-:W-:Y:S01]  /*2730*/  WARPSYNC 0xffffffff ;  /* 0xffffffff00007948 */ /* 0x000fe20003800000 */
[----:B------:R-:W-:Y:S01]  /*2740*/  BAR.SYNC.DEFER_BLOCKING 0x0 ;  /* 0x0000000000007b1d */ /* 0x000fe20000010000 */
[----:B------:R-:W-:Y:S01]  /*2750*/  LOP3.LUT R4, R2, 0xffffffc0, RZ, 0xc0, !PT ;  /* 0xffffffc002047812 */ /* 0x000fe200078ec0ff */
[----:B------:R-:W-:Y:S01]  /*2760*/  IMAD R6, R6, 0xc0, R7 ;  /* 0x000000c006067824 */ /* 0x000fe200078e0207 */
[----:B------:R-:W-:Y:S01]  /*2770*/  ISETP.GT.AND P1, PT, R2, 0x3f, PT ;  /* 0x0000003f0200780c */ /* 0x000fe20003f24270 */
[----:B0-----:R-:W-:Y:S01]  /*2780*/  CS2R R14, SRZ ;  /* 0x00000000000e7805 */ /* 0x001fe2000001ff00 */
[----:B------:R-:W-:Y:S01]  /*2790*/  ISETP.NE.AND P0, PT, R4, 0x40, PT ;  /* 0x000000400400780c */ /* 0x000fe20003f05270 */
[----:B------:R-:W-:Y:S01]  /*27a0*/  BSSY B0, `(.L_x_4067) ;  /* 0x000001d000007945 */ /* 0x000fe20003800000 */
[C---:B------:R-:W-:Y:S01]  /*27b0*/  LOP3.LUT R5, R2.reuse, 0xffffffe0, RZ, 0xc0, !PT ;  /* 0xffffffe002057812 */ /* 0x040fe200078ec0ff */
[----:B------:R-:W-:Y:S01]  /*27c0*/  CS2R R16, SRZ ;  /* 0x0000000000107805 */ /* 0x000fe2000001ff00 */
[C---:B------:R-:W-:Y:S01]  /*27d0*/  IADD3 R8, R2.reuse, 0x1f, RZ ;  /* 0x0000001f02087810 */ /* 0x040fe20007ffe0ff */
[----:B------:R-:W-:Y:S01]  /*27e0*/  IMAD.MOV.U32 R12, RZ, RZ, RZ ;  /* 0x000000ffff0c7224 */ /* 0x000fe200078e00ff */
[----:B------:R-:W-:-:S02]  /*27f0*/  ISETP.GT.AND P3, PT, R2, 0x1f, PT ;  /* 0x0000001f0200780c */ /* 0x000fc40003f64270 */
        /* <DEDUP_REMOVED lines=23> */
.L_x_4068:
[----:B0-----:R-:W-:Y:S05]  /*2970*/  BSYNC B0 ;  /* 0x0000000000007941 */ /* 0x001fea0003800000 */
.L_x_4067:
        /* <DEDUP_REMOVED lines=22> */
.L_x_4070:
[----:B0-----:R-:W-:Y:S05]  /*2ae0*/  BSYNC B0 ;  /* 0x0000000000007941 */ /* 0x001fea0003800000 */
.L_x_4069:
[----:B------:R-:W-:Y:S06]  /*2af0*/  BAR.SYNC.DEFER_BLOCKING 0x0 ;  /* 0x0000000000007b1d */ /* 0x000fec0000010000 */
[----:B------:R-:W-:Y:S05]  /*2b00*/  @P4 EXIT ;  /* 0x000000000000494d */ /* 0x000fea0003800000 */
[----:B------:R-:W0:Y:S01]  /*2b10*/  S2UR UR4, SR_CTAID.Z ;  /* 0x00000000000479c3 */ /* 0x000e220000002700 */
[----:B------:R-:W-:Y:S01]  /*2b20*/  ULDC UR5, c[0x0][0x14] ;  /* 0x0000050000057ab9 */ /* 0x000fe20000000800 */
[----:B------:R-:W-:Y:S01]  /*2b30*/  IMAD R0, R0, c[0x0][0xc], RZ ;  /* 0x0000030000007a24 */ /* 0x000fe200078e02ff */
[----:B------:R-:W-:Y:S01]  /*2b40*/  UIMAD UR5, UR5, 0xc0, URZ ;  /* 0x000000c0050578a4 */ /* 0x000fe2000f8e023f */
[----:B------:R-:W-:-:S02]  /*2b50*/  IADD3 R21, R7, 0x40, RZ ;  /* 0x0000004007157810 */ /* 0x000fc40007ffe0ff */
[C---:B------:R-:W-:Y:S02]  /*2b60*/  IADD3 R19, R7.reuse, 0x20, RZ ;  /* 0x0000002007137810 */ /* 0x040fe40007ffe0ff */
[C---:B------:R-:W-:Y:S01]  /*2b70*/  IADD3 R20, R7.reuse, 0xa0, RZ ;  /* 0x000000a007147810 */ /* 0x040fe20007ffe0ff */
[----:B------:R-:W-:Y:S01]  /*2b80*/  IMAD R0, R0, UR5, RZ ;  /* 0x0000000500007c24 */ /* 0x000fe2000f8e02ff */
[----:B------:R-:W-:Y:S01]  /*2b90*/  IADD3 R23, R7, 0x60, RZ ;  /* 0x0000006007177810 */ /* 0x000fe20007ffe0ff */
[----:B------:R-:W-:Y:S01]  /*2ba0*/  IMAD R3, R3, UR5, RZ ;  /* 0x0000000503037c24 */ /* 0x000fe2000f8e02ff */
[----:B------:R-:W-:Y:S02]  /*2bb0*/  IADD3 R25, R7, 0x80, RZ ;  /* 0x0000008007197810 */ /* 0x000fe40007ffe0ff */
[----:B------:R-:W-:Y:S02]  /*2bc0*/  SHF.R.S32.HI R10, RZ, 0x1f, R0 ;  /* 0x0000001fff0a7819 */ /* 0x000fe40000011400 */
[----:B------:R-:W-:-:S02]  /*2bd0*/  F2FP.PACK_AB R16, R17, R16 ;  /* 0x000000101110723e */ /* 0x000fc400000000ff */
[----:B------:R-:W-:Y:S01]  /*2be0*/  F2FP.PACK_AB R14, R15, R14 ;  /* 0x0000000e0f0e723e */ /* 0x000fe200000000ff */
[----:B0-----:R-:W-:-:S04]  /*2bf0*/  UIMAD UR4, UR4, 0xc0, URZ ;  /* 0x000000c0040478a4 */ /* 0x001fc8000f8e023f */
[----:B------:R-:W-:Y:S02]  /*2c00*/  USHF.R.S32.HI UR5, URZ, 0x1f, UR4 ;  /* 0x0000001f3f057899 */ /* 0x000fe40008011404 */
[--C-:B------:R-:W-:Y:S02]  /*2c10*/  IADD3 R2, P0, P1, R0, UR4, R3.reuse ;  /* 0x0000000400027c10 */ /* 0x100fe4000f91e003 */
[----:B------:R-:W-:Y:S02]  /*2c20*/  SHF.R.S32.HI R3, RZ, 0x1f, R3 ;  /* 0x0000001fff037819 */ /* 0x000fe40000011403 */
[-C--:B------:R-:W-:Y:S02]  /*2c30*/  IADD3 R8, P3, R21, R2.reuse, RZ ;  /* 0x0000000215087210 */ /* 0x080fe40007f7e0ff */
[----:B------:R-:W-:Y:S02]  /*2c40*/  IADD3.X R10, R10, UR5, R3, P0, P1 ;  /* 0x000000050a0a7c10 */ /* 0x000fe400087e2403 */
[----:B------:R-:W-:-:S02]  /*2c50*/  IADD3 R3, P1, R7, R2, RZ ;  /* 0x0000000207037210 */ /* 0x000fc40007f3e0ff */
[----:B------:R-:W-:Y:S02]  /*2c60*/  LEA.HI.X.SX32 R21, R21, R10, 0x1, P3 ;  /* 0x0000000a15157211 */ /* 0x000fe400018f0eff */
[-C--:B------:R-:W-:Y:S02]  /*2c70*/  IADD3 R5, P2, R19, R2.reuse, RZ ;  /* 0x0000000213057210 */ /* 0x080fe40007f5e0ff */
[-C--:B------:R-:W-:Y:S02]  /*2c80*/  IADD3 R13, P0, R20, R2.reuse, RZ ;  /* 0x00000002140d7210 */ /* 0x080fe40007f1e0ff */
[----:B------:R-:W-:Y:S02]  /*2c90*/  LEA R6, P3, R8, c[0x0][0x160], 0x1 ;  /* 0x0000580008067a11 */ /* 0x000fe400078608ff */
[-C--:B------:R-:W-:Y:S02]  /*2ca0*/  IADD3 R0, P4, R23, R2.reuse, RZ ;  /* 0x0000000217007210 */ /* 0x080fe40007f9e0ff */
[----:B------:R-:W-:-:S02]  /*2cb0*/  IADD3 R11, P5, R25, R2, RZ ;  /* 0x00000002190b7210 */ /* 0x000fc40007fbe0ff */
[-C--:B------:R-:W-:Y:S02]  /*2cc0*/  LEA.HI.X.SX32 R22, R7, R10.reuse, 0x1, P1 ;  /* 0x0000000a07167211 */ /* 0x080fe400008f0eff */
[-C--:B------:R-:W-:Y:S02]  /*2cd0*/  LEA.HI.X.SX32 R24, R19, R10.reuse, 0x1, P2 ;  /* 0x0000000a13187211 */ /* 0x080fe400010f0eff */
[----:B------:R-:W-:Y:S02]  /*2ce0*/  LEA R2, P1, R3, c[0x0][0x160], 0x1 ;  /* 0x0000580003027a11 */ /* 0x000fe400078208ff */
[-C--:B------:R-:W-:Y:S02]  /*2cf0*/  LEA.HI.X.SX32 R20, R20, R10.reuse, 0x1, P0 ;  /* 0x0000000a14147211 */ /* 0x080fe400000f0eff */
[----:B------:R-:W-:Y:S02]  /*2d00*/  LEA.HI.X R7, R8, c[0x0][0x164], R21, 0x1, P3 ;  /* 0x0000590008077a11 */ /* 0x000fe400018f0c15 */
[----:B------:R-:W-:-:S02]  /*2d10*/  LEA.HI.X.SX32 R19, R23, R10, 0x1, P4 ;  /* 0x0000000a17137211 */ /* 0x000fc400020f0eff */
[----:B------:R-:W-:Y:S02]  /*2d20*/  LEA R8, P0, R0, c[0x0][0x160], 0x1 ;  /* 0x0000580000087a11 */ /* 0x000fe400078008ff */
[----:B------:R-:W-:Y:S02]  /*2d30*/  LEA R4, P2, R5, c[0x0][0x160], 0x1 ;  /* 0x0000580005047a11 */ /* 0x000fe400078408ff */
[----:B------:R-:W-:Y:S02]  /*2d40*/  F2FP.PACK_AB R21, R12, R9 ;  /* 0x000000090c15723e */ /* 0x000fe400000000ff */
[----:B------:R-:W-:Y:S02]  /*2d50*/  LEA.HI.X R3, R3, c[0x0][0x164], R22, 0x1, P1 ;  /* 0x0000590003037a11 */ /* 0x000fe400008f0c16 */
[----:B------:R-:W-:Y:S02]  /*2d60*/  LEA.HI.X R9, R0, c[0x0][0x164], R19, 0x1, P0 ;  /* 0x0000590000097a11 */ /* 0x000fe400000f0c13 */
[----:B------:R-:W-:Y:S01]  /*2d70*/  LEA.HI.X.SX32 R18, R25, R10, 0x1, P5 ;  /* 0x0000000a19127211 */ /* 0x000fe200028f0eff */
[----:B------:R0:W-:Y:S01]  /*2d80*/  STG.E.U16 [R2.64], R21 ;  /* 0x0000001502007986 */ /* 0x0001e2000c101524 */
[----:B------:R-:W-:-:S02]  /*2d90*/  LEA.HI.X R5, R5, c[0x0][0x164], R24, 0x1, P2 ;  /* 0x0000590005057a11 */ /* 0x000fc400010f0c18 */
[----:B------:R-:W-:Y:S02]  /*2da0*/  PRMT R0, R21, 0x7632, R0 ;  /* 0x0000763215007816 */ /* 0x000fe40000000000 */
[----:B------:R-:W-:Y:S02]  /*2db0*/  LEA R10, P1, R11, c[0x0][0x160], 0x1 ;  /* 0x000058000b0a7a11 */ /* 0x000fe400078208ff */
[----:B------:R-:W-:Y:S01]  /*2dc0*/  LEA R12, P2, R13, c[0x0][0x160], 0x1 ;  /* 0x000058000d0c7a11 */ /* 0x000fe200078408ff */
[----:B------:R1:W-:Y:S01]  /*2dd0*/  STG.E.U16 [R4.64], R0 ;  /* 0x0000000004007986 */ /* 0x0003e2000c101524 */
[----:B------:R-:W-:Y:S02]  /*2de0*/  LEA.HI.X R11, R11, c[0x0][0x164], R18, 0x1, P1 ;  /* 0x000059000b0b7a11 */ /* 0x000fe400008f0c12 */
[----:B------:R-:W-:Y:S01]  /*2df0*/  LEA.HI.X R13, R13, c[0x0][0x164], R20, 0x1, P2 ;  /* 0x000059000d0d7a11 */ /* 0x000fe200010f0c14 */
[----:B------:R-:W-:Y:S01]  /*2e00*/  STG.E.U16 [R6.64], R16 ;  /* 0x0000001006007986 */ /* 0x000fe2000c101524 */
[----:B0-----:R-:W-:-:S05]  /*2e10*/  PRMT R3, R16, 0x7632, R3 ;  /* 0x0000763210037816 */ /* 0x001fca0000000003 */
[----:B------:R-:W-:Y:S01]  /*2e20*/  STG.E.U16 [R8.64], R3 ;  /* 0x0000000308007986 */ /* 0x000fe2000c101524 */
[----:B-1----:R-:W-:-:S03]  /*2e30*/  PRMT R5, R14, 0x7632, R5 ;  /* 0x000076320e057816 */ /* 0x002fc60000000005 */
[----:B------:R-:W-:Y:S04]  /*2e40*/  STG.E.U16 [R10.64], R14 ;  /* 0x0000000e0a007986 */ /* 0x000fe8000c101524 */
[----:B------:R-:W-:Y:S01]  /*2e50*/  STG.E.U16 [R12.64], R5 ;  /* 0x000000050c007986 */ /* 0x000fe2000c101524 */
[----:B------:R-:W-:Y:S05]  /*2e60*/  EXIT ;  /* 0x000000000000794d */ /* 0x000fea0003800000 */
.L_x_4039:
        /* <DEDUP_REMOVED lines=19> */
.L_x_4065:
        /* <DEDUP_REMOVED lines=20> */
.L_x_4041:
[----:B------:R-:W-:Y:S01]  /*30e0*/  MOV R12, 0xff7fffff ;  /* 0xff7fffff000c7802 */ /* 0x000fe20000000f00 */
[----:B------:R-:W-:Y:S01]  /*30f0*/  IMAD.MOV.U32 R15, RZ, RZ, 0x10 ;  /* 0x00000010ff0f7424 */ /* 0x000fe200078e00ff */
[----:B------:R-:W-:Y:S01]  /*3100*/  MOV R17, 0xffffffff ;  /* 0xffffffff00117802 */ /* 0x000fe20000000f00 */
[----:B------:R-:W-:Y:S01]  /*3110*/  IMAD.MOV.U32 R14, RZ, RZ, 0x1f ;  /* 0x0000001fff0e7424 */ /* 0x000fe200078e00ff */
[----:B------:R-:W-:Y:S02]  /*3120*/  MOV R10, 0x3140 ;  /* 0x00003140000a7802 */ /* 0x000fe40000000f00 */
[----:B------:R-:W-:Y:S05]  /*3130*/  CALL.REL.NOINC `($__internal_100_$__cuda_sm70_shflsync_bfly_p) ;  /* 0x0000010000007944 */ /* 0x000fea0003c00000 */
[----:B-1----:R-:W-:Y:S01]  /*3140*/  IMAD.MOV.U32 R10, RZ, RZ, R14 ;  /* 0x000000ffff0a7224 */ /* 0x002fe200078e000e */
[----:B0-----:R-:W-:Y:S05]  /*3150*/  BRA `(.L_x_4071) ;  /* 0xffffd96000007947 */ /* 0x001fea000383ffff */
.L_x_4042:
[----:B------:R-:W-:Y:S01]  /*3160*/  HFMA2.MMA R15, -RZ, RZ, 0, 4.76837158203125e-07 ;  /* 0x00000008ff0f7435 */ /* 0x000fe200000001ff */
[----:B------:R-:W-:Y:S01]  /*3170*/  IMAD.MOV.U32 R12, RZ, RZ, R19 ;  /* 0x000000ffff0c7224 */ /* 0x000fe200078e0013 */
[----:B------:R-:W-:Y:S01]  /*3180*/  MOV R10, 0x31c0 ;  /* 0x000031c0000a7802 */ /* 0x000fe20000000f00 */
[----:B------:R-:W-:Y:S02]  /*3190*/  IMAD.MOV.U32 R14, RZ, RZ, 0x1f ;  /* 0x0000001fff0e7424 */ /* 0x000fe400078e00ff */
[----:B------:R-:W-:-:S02]  /*31a0*/  IMAD.MOV.U32 R17, RZ, RZ, -0x1 ;  /* 0xffffffffff117424 */ /* 0x000fc400078e00ff */
[----:B------:R-:W-:Y:S05]  /*31b0*/  CALL.REL.NOINC `($__internal_100_$__cuda_sm70_shflsync_bfly_p) ;  /* 0x0000008000007944 */ /* 0x000fea0003c00000 */
[----:B01----:R-:W-:Y:S01]  /*31c0*/  FMNMX.FTZ R12, R19, R14, !PT ;  /* 0x0000000e130c7209 */ /* 0x003fe20007810000 */
[----:B------:R-:W-:Y:S01]  /*31d0*/  IMAD.MOV.U32 R14, RZ, RZ, 0x1f ;  /* 0x0000001fff0e7424 */ /* 0x000fe200078e00ff */
[----:B------:R-:W-:Y:S01]  /*31e0*/  MOV R15, 0x4 ;  /* 0x00000004000f7802 */ /* 0x000fe20000000f00 */
[----:B------:R-:W-:Y:S01]  /*31f0*/  IMAD.MOV.U32 R17, RZ, RZ, -0x1 ;  /* 0xffffffffff117424 */ /* 0x000fe200078e00ff */
[----:B------:R-:W-:-:S02]  /*3200*/  MOV R10, 0x3220 ;  /* 0x00003220000a7802 */ /* 0x000fc40000000f00 */
[----:B------:R-:W-:Y:S05]  /*3210*/  CALL.REL.NOINC `($__internal_100_$__cuda_sm70_shflsync_bfly_p) ;  /* 0x0000002000007944 */ /* 0x000fea0003c00000 */
[----:B-1----:R-:W-:Y:S01]  /*3220*/  MOV R11, R14 ;  /* 0x0000000e000b7202 */ /* 0x002fe20000000f00 */
[----:B0-----:R-:W-:Y:S05]  /*3230*/  BRA `(.L_x_4072) ;  /* 0xffffd8e000007947 */ /* 0x001fea000383ffff */
        .weak           $__internal_100_$__cuda_sm70_shflsync_bfly_p
        .type           $__internal_100_$__cuda_sm70_shflsync_bfly_p,@function
        .size           $__internal_100_$__cuda_sm70_shflsync_bfly_p,(.L_x_23267 - $__internal_100_$__cuda_sm70_shflsync_bfly_p)
$__internal_100_$__cuda_sm70_shflsync_bfly_p:
[----:B------:R-:W-:Y:S01]  /*3240*/  IMAD.MOV.U32 R11, RZ, RZ, 0x0 ;  /* 0x00000000ff0b7424 */ /* 0x000fe200078e00ff */
[----:B------:R-:W-:Y:S04]  /*3250*/  WARPSYNC R17 ;  /* 0x0000001100007348 */ /* 0x000fe80003800000 */
[----:B------:R0:W1:Y:S01]  /*3260*/  SHFL.BFLY PT, R14, R12, R15, R14 ;  /* 0x0c00000f0c0e7389 */ /* 0x00006200000e000e */
[----:B------:R-:W-:Y:S05]  /*3270*/  RET.REL.NODEC R10 `(_ZN4vllm25paged_attention_v1_kernelIthLi192ELi8ELi128ELNS_18Fp8KVCacheDataTypeE2ELb1EEEvPT_PKS2_PKT0_S8_ifPKiSA_iPKfiiiSC_SC_iiiii) ;  /* 0xffffcd800a007950 */ /* 0x000fea0003c3ffff */
.L_x_4073:
        /* <DEDUP_REMOVED lines=16> */
.L_x_23267:


//--------------------- .text._ZN4vllm25paged_attention_v1_kernelIthLi128ELi8ELi128ELNS_18Fp8KVCacheDataTypeE2ELb1EEEvPT_PKS2_PKT0_S8_ifPKiSA_iPKfiiiSC_SC_iiiii --------------------------
	.section	.text._ZN4vllm25paged_attention_v1_kernelIthLi128ELi8ELi128ELNS_18Fp8KVCacheDataTypeE2ELb1EEEvPT_PKS2_PKT0_S8_ifPKiSA_iPKfiiiSC_SC_iiiii,"ax",@progbits
	.sectioninfo	@"SHI_REGISTERS=32"
	.align	128
        .global         _ZN4vllm25paged_attention_v1_kernelIthLi128ELi8ELi128ELNS_18Fp8KVCacheDataTypeE2ELb1EEEvPT_PKS2_PKT0_S8_ifPKiSA_iPKfiiiSC_SC_iiiii
        .type           _ZN4vllm25paged_attention_v1_kernelIthLi128ELi8ELi128ELNS_18Fp8KVCacheDataTypeE2ELb1EEEvPT_PKS2_PKT0_S8_ifPKiSA_iPKfiiiSC_SC_iiiii,@function
        .size           _ZN4vllm25paged_attention_v1_kernelIthLi128ELi8ELi128ELNS_18Fp8KVCacheDataTypeE2ELb1EEEvPT_PKS2_PKT0_S8_ifPKiSA_iPKfiiiSC_SC_iiiii,(.L_x_23268 - _ZN4vllm25paged_attention_v1_kernelIthLi128ELi8ELi128ELNS_18Fp8KVCacheDataTypeE2ELb1EEEvPT_PKS2_PKT0_S8_ifPKiSA_iPKfiiiSC_SC_iiiii)
        .other          _ZN4vllm25paged_attention_v1_kernelIthLi128ELi8ELi128ELNS_18Fp8KVCacheDataTypeE2ELb1EEEvPT_PKS2_PKT0_S8_ifPKiSA_iPKfiiiSC_SC_iiiii,@"STO_CUDA_ENTRY STV_DEFAULT"
_ZN4vllm25paged_attention_v1_kernelIthLi128ELi8ELi128ELNS_18Fp8KVCacheDataTypeE2ELb1EEEvPT_PKS2_PKT0_S8_ifPKiSA_iPKfiiiSC_SC_iiiii:
.text._ZN4vllm25paged_attention_v1_kernelIthLi128ELi8ELi128ELNS_18Fp8KVCacheDataTypeE2ELb1EEEvPT_PKS2_PKT0_S8_ifPKiSA_iPKfiiiSC_SC_iiiii:
        /* <DEDUP_REMOVED lines=104> */
.L_x_4074:
[----:B-1----:R-:W-:-:S04]  /*0680*/  IMAD.MOV.U32 R8, RZ, RZ, c[0x0][0xc] ;  /* 0x00000300ff087624 */ /* 0x002fc800078e00ff */
[----:B------:R-:W-:-:S04]  /*0690*/  IMAD R8, R8, c[0x0][0x1c8], R3 ;  /* 0x0000720008087a24 */ /* 0x000fc800078e0203 */
[----:B------:R-:W-:-:S03]  /*06a0*/  IMAD R8, R8, c[0x0][0x1d8], RZ ;  /* 0x0000760008087a24 */ /* 0x000fc600078e02ff */
.L_x_4075:
        /* <DEDUP_REMOVED lines=25> */
.L_x_4079:
        /* <DEDUP_REMOVED lines=37> */
.L_x_4077:
[----:B------:R-:W-:Y:S05]  /*0a90*/  BSYNC B7 ;  /* 0x0000000000077941 */ /* 0x000fea0003800000 */
.L_x_4076:
[----:B------:R-:W-:Y:S05]  /*0aa0*/  BRA.DIV ~URZ, `(.L_x_4080) ;  /* 0x000024227f007947 */ /* 0x000fea000b800000 */
[----:B------:R-:W-:-:S05]  /*0ab0*/  IMAD.MOV.U32 R10, RZ, RZ, -0x800001 ;  /* 0xff7fffffff0a7424 */ /* 0x000fca00078e00ff */
.L_x_4106:
[----:B------:R-:W-:Y:S01]  /*0ac0*/  FMNMX.FTZ R19, R10, -3.40282346638528859812e+38, !PT ;  /* 0xff7fffff0a137809 */ /* 0x000fe20007810000 */
[----:B------:R-:W-:Y:S01]  /*0ad0*/  IMAD.MOV.U32 R13, RZ, RZ, -0x800001 ;  /* 0xff7fffffff0d7424 */ /* 0x000fe200078e00ff */
[----:B------:R-:W-:Y:S05]  /*0ae0*/  BRA.DIV ~URZ, `(.L_x_4081) ;  /* 0x000024627f007947 */ /* 0x000fea000b800000 */
[----:B------:R-:W0:Y:S02]  /*0af0*/  SHFL.BFLY PT, R10, R19, 0x8, 0x1f ;  /* 0x0d001f00130a7f89 */ /* 0x000e2400000e0000 */
[----:B0-----:R-:W-:-:S05]  /*0b00*/  FMNMX.FTZ R12, R19, R10, !PT ;  /* 0x0000000a130c7209 */ /* 0x001fca0007810000 */
[----:B------:R0:W1:Y:S02]  /*0b10*/  SHFL.BFLY PT, R11, R12, 0x4, 0x1f ;  /* 0x0c801f000c0b7f89 */ /* 0x00006400000e0000 */
.L_x_4107:
        /* <DEDUP_REMOVED lines=28> */
.L_x_4086:
        /* <DEDUP_REMOVED lines=11> */
.L_x_4085:
[----:B------:R-:W-:Y:S05]  /*0d90*/  BSYNC B1 ;  /* 0x0000000000017941 */ /* 0x000fea0003800000 */
.L_x_4084:
        /* <DEDUP_REMOVED lines=10> */
.L_x_4089:
        /* <DEDUP_REMOVED lines=100> */
.L_x_4088:
[----:B------:R-:W-:Y:S05]  /*1480*/  BSYNC B1 ;  /* 0x0000000000017941 */ /* 0x000fea0003800000 */
.L_x_4087:
        /* <DEDUP_REMOVED lines=55> */
.L_x_4091:
[----:B------:R-:W-:Y:S05]  /*1800*/  BSYNC B1 ;  /* 0x0000000000017941 */ /* 0x000fea0003800000 */
.L_x_4090:
        /* <DEDUP_REMOVED lines=26> */
.L_x_4083:
[----:B------:R-:W-:Y:S05]  /*19b0*/  BSYNC B0 ;  /* 0x0000000000007941 */ /* 0x000fea0003800000 */
.L_x_4082:
        /* <DEDUP_REMOVED lines=37> */
.L_x_4096:
        /* <DEDUP_REMOVED lines=8> */
.L_x_4095:
[----:B------:R-:W-:Y:S05]  /*1c90*/  BSYNC B1 ;  /* 0x0000000000017941 */ /* 0x000fea0003800000 */
.L_x_4094:
        /* <DEDUP_REMOVED lines=10> */
.L_x_4099:
        /* <DEDUP_REMOVED lines=52> */
.L_x_4098:
[----:B------:R-:W-:Y:S05]  /*2080*/  BSYNC B1 ;  /* 0x0000000000017941 */ /* 0x000fea0003800000 */
.L_x_4097:
        /* <DEDUP_REMOVED lines=31> */
.L_x_4101:
[----:B------:R-:W-:Y:S05]  /*2280*/  BSYNC B1 ;  /* 0x0000000000017941 */ /* 0x000fea0003800000 */
.L_x_4100:
        /* <DEDUP_REMOVED lines=14> */
.L_x_4093:
[----:B------:R-:W-:Y:S05]  /*2370*/  BSYNC B0 ;  /* 0x0000000000007941 */ /* 0x000fea0003800000 */
.L_x_4092:
        /* <DEDUP_REMOVED lines=26> */
.L_x_4105:
        /* <DEDUP_REMOVED lines=32> */
.L_x_4103:
[----:B------:R-:W-:Y:S05]  /*2720*/  BSYNC B6 ;  /* 0x0000000000067941 */ /* 0x000fea0003800000 */
.L_x_4102:
[----:B------:R-:W-:Y:S01]  /*2730*/  WARPSYNC 0xffffffff ;  /* 0xffffffff00007948 */ /* 0x000fe20003800000 */
[----:B------:R-:W-:Y:S01]  /*2740*/  BAR.SYNC.DEFER_BLOCKING 0x0 ;  /* 0x0000000000007b1d */ /* 0x000fe20000010000 */
[----:B------:R-:W-:Y:S01]  /*2750*/  LOP3.LUT R4, R2, 0xffffffc0, RZ, 0xc0, !PT ;  /* 0xffffffc002047812 */ /* 0x000fe200078ec0ff */
[----:B------:R-:W-:Y:S01]  /*2760*/  IMAD R6, R6, 0x80, R7 ;  /* 0x0000008006067824 */ /* 0x000fe200078e0207 */
[----:B------:R-:W-:Y:S01]  /*2770*/  ISETP.GT.AND P1, PT, R2, 0x3f, PT ;  /* 0x0000003f0200780c */ /* 0x000fe20003f24270 */
[----:B------:R-:W-:Y:S01]  /*2780*/  IMAD.MOV.U32 R9, RZ, RZ, RZ ;  /* 0x000000ffff097224 */ /* 0x000fe200078e00ff */
[----:B------:R-:W-:Y:S02]  /*2790*/  ISETP.NE.AND P0, PT, R4, 0x40, PT ;  /* 0x000000400400780c */ /* 0x000fe40003f05270 */
[C---:B------:R-:W-:Y:S02]  /*27a0*/  LOP3.LUT R4, R2.reuse, 0xffffffe0, RZ, 0xc0, !PT ;  /* 0xffffffe002047812 */ /* 0x040fe400078ec0ff */
[----:B------:R-:W-:-:S02]  /*27b0*/  ISETP.GT.AND P2, PT, R2, 0x1f, PT ;  /* 0x0000001f0200780c */ /* 0x000fc40003f44270 */
        /* <DEDUP_REMOVED lines=8> */
[----:B------:R-:W-:-:S02]  /*2840*/  ISETP.NE.AND P0, PT, R4, 0x20, PT ;  /* 0x000000200400780c */ /* 0x000fc40003f05270 */
[----:B------:R-:W-:-:S03]  /*2850*/  CS2R R4, SRZ ;  /* 0x0000000000047805 */ /* 0x000fc6000001ff00 */
[----:B------:R-:W1:Y:S04]  /*2860*/  @!P1 LDS R8, [R6.X4+0x20] ;  /* 0x0000200006089984 */ /* 0x000e680000004800 */
[----:B0-----:R-:W0:Y:S04]  /*2870*/  @!P1 LDS R10, [R6.X4+0xa0] ;  /* 0x0000a000060a9984 */ /* 0x001e280000004800 */
[----:B------:R-:W2:Y:S04]  /*2880*/  @!P1 LDS R11, [R6.X4+0x120] ;  /* 0x00012000060b9984 */ /* 0x000ea80000004800 */
[----:B------:R-:W3:Y:S01]  /*2890*/  @!P1 LDS R12, [R6.X4+0x1a0] ;  /* 0x0001a000060c9984 */ /* 0x000ee20000004800 */
[----:B-1----:R-:W-:-:S03]  /*28a0*/  @!P1 FADD.FTZ R4, RZ, R8 ;  /* 0x00000008ff049221 */ /* 0x002fc60000010000 */
[----:B------:R-:W-:Y:S01]  /*28b0*/  BAR.SYNC.DEFER_BLOCKING 0x0 ;  /* 0x0000000000007b1d */ /* 0x000fe20000010000 */
[----:B0-----:R-:W-:Y:S02]  /*28c0*/  @!P1 FADD.FTZ R9, RZ, R10 ;  /* 0x0000000aff099221 */ /* 0x001fe40000010000 */
        /* <DEDUP_REMOVED lines=17> */
[----:B------:R-:W-:Y:S02]  /*29e0*/  IMAD.SHL.U32 R3, R3, 0x80, RZ ;  /* 0x0000008003037824 */ /* 0x000fe400078e00ff */
[----:B------:R-:W-:Y:S02]  /*29f0*/  IMAD.SHL.U32 R0, R0, 0x80, RZ ;  /* 0x0000008000007824 */ /* 0x000fe400078e00ff */
[----:B------:R-:W-:Y:S01]  /*2a00*/  @!P2 FADD.FTZ R4, R4, R11 ;  /* 0x0000000b0404a221 */ /* 0x000fe20000010000 */
[----:B------:R-:W-:Y:S01]  /*2a10*/  SHF.R.S32.HI R11, RZ, 0x1f, R3 ;  /* 0x0000001fff0b7819 */ /* 0x000fe20000011403 */
[----:B--2---:R-:W-:Y:S01]  /*2a20*/  @!P2 FADD.FTZ R9, R9, R8 ;  /* 0x000000080909a221 */ /* 0x004fe20000010000 */
[----:B------:R-:W-:Y:S01]  /*2a30*/  IADD3 R8, R7, 0x60, RZ ;  /* 0x0000006007087810 */ /* 0x000fe20007ffe0ff */
[----:B---3--:R-:W-:-:S02]  /*2a40*/  @!P2 FADD.FTZ R5, R5, R10 ;  /* 0x0000000a0505a221 */ /* 0x008fc40000010000 */
[----:B----4-:R-:W-:Y:S01]  /*2a50*/  @!P2 FADD.FTZ R2, R2, R13 ;  /* 0x0000000d0202a221 */ /* 0x010fe20000010000 */
[----:B------:R-:W-:-:S04]  /*2a60*/  F2FP.PACK_AB R4, R9, R4 ;  /* 0x000000040904723e */ /* 0x000fc800000000ff */
[----:B------:R-:W-:Y:S01]  /*2a70*/  F2FP.PACK_AB R2, R2, R5 ;  /* 0x000000050202723e */ /* 0x000fe200000000ff */
        /* <DEDUP_REMOVED lines=16> */
[----:B------:R-:W-:Y:S02]  /*2b80*/  LEA.HI.X R7, R10, c[0x0][0x164], R7, 0x1, P0 ;  /* 0x000059000a077a11 */ /* 0x000fe400000f0c07 */
[----:B------:R-:W-:Y:S02]  /*2b90*/  LEA R12, P2, R13, c[0x0][0x160], 0x1 ;  /* 0x000058000d0c7a11 */ /* 0x000fe400078408ff */
[----:B------:R-:W-:Y:S01]  /*2ba0*/  LEA R8, P0, R15, c[0x0][0x160], 0x1 ;  /* 0x000058000f087a11 */ /* 0x000fe200078008ff */
[----:B------:R-:W-:Y:S01]  /*2bb0*/  STG.E.U16 [R6.64], R4 ;  /* 0x0000000406007986 */ /* 0x000fe2000c101524 */
[----:B------:R-:W-:-:S02]  /*2bc0*/  LEA R10, P1, R11, c[0x0][0x160], 0x1 ;  /* 0x000058000b0a7a11 */ /* 0x000fc400078208ff */
[----:B------:R-:W-:Y:S02]  /*2bd0*/  LEA.HI.X R13, R13, c[0x0][0x164], R0, 0x1, P2 ;  /* 0x000059000d0d7a11 */ /* 0x000fe400010f0c00 */
        /* <DEDUP_REMOVED lines=8> */
.L_x_4078:
        /* <DEDUP_REMOVED lines=19> */
.L_x_4104:
        /* <DEDUP_REMOVED lines=20> */
.L_x_4080:
[----:B------:R-:W-:Y:S01]  /*2ed0*/  MOV R12, 0xff7fffff ;  /* 0xff7fffff000c7802 */ /* 0x000fe20000000f00 */
[----:B------:R-:W-:Y:S01]  /*2ee0*/  IMAD.MOV.U32 R15, RZ, RZ, 0x10 ;  /* 0x00000010ff0f7424 */ /* 0x000fe200078e00ff */
[----:B------:R-:W-:Y:S01]  /*2ef0*/  MOV R17, 0xffffffff ;  /* 0xffffffff00117802 */ /* 0x000fe20000000f00 */
[----:B------:R-:W-:Y:S01]  /*2f00*/  IMAD.MOV.U32 R14, RZ, RZ, 0x1f ;  /* 0x0000001fff0e7424 */ /* 0x000fe200078e00ff */
[----:B------:R-:W-:Y:S02]  /*2f10*/  MOV R10, 0x2f30 ;  /* 0x00002f30000a7802 */ /* 0x000fe40000000f00 */
[----:B------:R-:W-:Y:S05]  /*2f20*/  CALL.REL.NOINC `($__internal_101_$__cuda_sm70_shflsync_bfly_p) ;  /* 0x0000010000007944 */ /* 0x000fea0003c00000 */
[----:B-1----:R-:W-:Y:S01]  /*2f30*/  IMAD.MOV.U32 R10, RZ, RZ, R14 ;  /* 0x000000ffff0a7224 */ /* 0x002fe200078e000e */
[----:B0-----:R-:W-:Y:S05]  /*2f40*/  BRA `(.L_x_4106) ;  /* 0xffffdb7000007947 */ /* 0x001fea000383ffff */
.L_x_4081:
[----:B------:R-:W-:Y:S01]  /*2f50*/  HFMA2.MMA R15, -RZ, RZ, 0, 4.76837158203125e-07 ;  /* 0x00000008ff0f7435 */ /* 0x000fe200000001ff */
[----:B------:R-:W-:Y:S01]  /*2f60*/  IMAD.MOV.U32 R12, RZ, RZ, R19 ;  /* 0x000000ffff0c7224 */ /* 0x000fe200078e0013 */
[----:B------:R-:W-:Y:S01]  /*2f70*/  MOV R10, 0x2fb0 ;  /* 0x00002fb0000a7802 */ /* 0x000fe20000000f00 */
[----:B------:R-:W-:Y:S02]  /*2f80*/  IMAD.MOV.U32 R14, RZ, RZ, 0x1f ;  /* 0x0000001fff0e7424 */ /* 0x000fe400078e00ff */
[----:B------:R-:W-:-:S02]  /*2f90*/  IMAD.MOV.U32 R17, RZ, RZ, -0x1 ;  /* 0xffffffffff117424 */ /* 0x000fc400078e00ff */
[----:B------:R-:W-:Y:S05]  /*2fa0*/  CALL.REL.NOINC `($__internal_101_$__cuda_sm70_shflsync_bfly_p) ;  /* 0x0000008000007944 */ /* 0x000fea0003c00000 */
[----:B01----:R-:W-:Y:S01]  /*2fb0*/  FMNMX.FTZ R12, R19, R14, !PT ;  /* 0x0000000e130c7209 */ /* 0x003fe20007810000 */
[----:B------:R-:W-:Y:S01]  /*2fc0*/  IMAD.MOV.U32 R14, RZ, RZ, 0x1f ;  /* 0x0000001fff0e7424 */ /* 0x000fe200078e00ff */
[----:B------:R-:W-:Y:S01]  /*2fd0*/  MOV R15, 0x4 ;  /* 0x00000004000f7802 */ /* 0x000fe20000000f00 */
[----:B------:R-:W-:Y:S01]  /*2fe0*/  IMAD.MOV.U32 R17, RZ, RZ, -0x1 ;  /* 0xffffffffff117424 */ /* 0x000fe200078e00ff */
[----:B------:R-:W-:-:S02]  /*2ff0*/  MOV R10, 0x3010 ;  /* 0x00003010000a7802 */ /* 0x000fc40000000f00 */
[----:B------:R-:W-:Y:S05]  /*3000*/  CALL.REL.NOINC `($__internal_101_$__cuda_sm70_shflsync_bfly_p) ;  /* 0x0000002000007944 */ /* 0x000fea0003c00000 */
[----:B-1----:R-:W-:Y:S01]  /*3010*/  MOV R11, R14 ;  /* 0x0000000e000b7202 */ /* 0x002fe20000000f00 */
[----:B0-----:R-:W-:Y:S05]  /*3020*/  BRA `(.L_x_4107) ;  /* 0xffffdaf000007947 */ /* 0x001fea000383ffff */
        .weak           $__internal_101_$__cuda_sm70_shflsync_bfly_p
        .type           $__internal_101_$__cuda_sm70_shflsync_bfly_p,@function
        .size           $__internal_101_$__cuda_sm70_shflsync_bfly_p,(.L_x_23268 - $__internal_101_$__cuda_sm70_shflsync_bfly_p)
$__internal_101_$__cuda_sm70_shflsync_bfly_p:
[----:B------:R-:W-:Y:S01]  /*3030*/  IMAD.MOV.U32 R11, RZ, RZ, 0x0 ;  /* 0x00000000ff0b7424 */ /* 0x000fe200078e00ff */
[----:B------:R-:W-:Y:S04]  /*3040*/  WARPSYNC R17 ;  /* 0x0000001100007348 */ /* 0x000fe80003800000 */
[----:B------:R0:W1:Y:S01]  /*3050*/  SHFL.BFLY PT, R14, R12, R15, R14 ;  /* 0x0c00000f0c0e7389 */ /* 0x00006200000e000e */
[----:B------:R-:W-:Y:S05]  /*3060*/  RET.REL.NODEC R10 `(_ZN4vllm25paged_attention_v1_kernelIthLi128ELi8ELi128ELNS_18Fp8KVCacheDataTypeE2ELb1EEEvPT_PKS2_PKT0_S8_ifPKiSA_iPKfiiiSC_SC_iiiii) ;  /* 0xffffcf900a007950 */ /* 0x000fea0003c3ffff */
.L_x_4108:
        /* <DEDUP_REMOVED lines=9> */
.L_x_23268:


//--------------------- .text._ZN4vllm25paged_attention_v1_kernelIthLi120ELi8ELi128ELNS_18Fp8KVCacheDataTypeE2ELb1EEEvPT_PKS2_PKT0_S8_ifPKiSA_iPKfiiiSC_SC_iiiii --------------------------
	.section	.text._ZN4vllm25paged_attention_v1_kernelIthLi120ELi8ELi128ELNS_18Fp8KVCacheDataTypeE2ELb1EEEvPT_PKS2_PKT0_S8_ifPKiSA_iPKfiiiSC_SC_iiiii,"ax",@progbits
	.sectioninfo	@"SHI_REGISTERS=32"
	.align	128
        .global         _ZN4vllm25paged_attention_v1_kernelIthLi120ELi8ELi128ELNS_18Fp8KVCacheDataTypeE2ELb1EEEvPT_PKS2_PKT0_S8_ifPKiSA_iPKfiiiSC_SC_iiiii
        .type           _ZN4vllm25paged_attention_v1_kernelIthLi120ELi8ELi128ELNS_18Fp8KVCacheDataTypeE2ELb1EEEvPT_PKS2_PKT0_S8_ifPKiSA_iPKfiiiSC_SC_iiiii,@function
        .size           _ZN4vllm25paged_attention_v1_kernelIthLi120ELi8ELi128ELNS_18Fp8KVCacheDataTypeE2ELb1EEEvPT_PKS2_PKT0_S8_ifPKiSA_iPKfiiiSC_SC_iiiii,(.L_x_23269 - _ZN4vllm25paged_attention_v1_kernelIthLi120ELi8ELi128ELNS_18Fp8KVCacheDataTypeE2ELb1EEEvPT_PKS2_PKT0_S8_ifPKiSA_iPKfiiiSC_SC_iiiii)
        .other          _ZN4vllm25paged_attention_v1_kernelIthLi120ELi8ELi128ELNS_18Fp8KVCacheDataTypeE2ELb1EEEvPT_PKS2_PKT0_S8_ifPKiSA_iPKfiiiSC_SC_iiiii,@"STO_CUDA_ENTRY STV_DEFAULT"
_ZN4vllm25paged_attention_v1_kernelIthLi120ELi8ELi128ELNS_18Fp8KVCacheDataTypeE2ELb1EEEvPT_PKS2_PKT0_S8_ifPKiSA_iPKfiiiSC_SC_iiiii:
.text._ZN4vllm25paged_attention_v1_kernelIthLi120ELi8ELi128ELNS_18Fp8KVCacheDataTypeE2ELb1EEEvPT_PKS2_PKT0_S8_ifPKiSA_iPKfiiiSC_SC_iiiii:
        /* <DEDUP_REMOVED lines=104> */
.L_x_4109:
[----:B-1----:R-:W-:-:S04]  /*0680*/  IMAD.MOV.U32 R8, RZ, RZ, c[0x0][0xc] ;  /* 0x00000300ff087624 */ /* 0x002fc800078e00ff */
[----:B------:R-:W-:-:S04]  /*0690*/  IMAD R8, R8, c[0x0][0x1c8], R3 ;  /* 0x0000720008087a24 */ /* 0x000fc800078e0203 */
[----:B------:R-:W-:-:S03]  /*06a0*/  IMAD R8, R8, c[0x0][0x1d8], RZ ;  /* 0x0000760008087a24 */ /* 0x000fc600078e02ff */
.L_x_4110:
        /* <DEDUP_REMOVED lines=25> */
.L_x_4114:
        /* <DEDUP_REMOVED lines=37> */
.L_x_4112:
[----:B------:R-:W-:Y:S05]  /*0a90*/  BSYNC B6 ;  /* 0x0000000000067941 */ /* 0x000fea0003800000 */
.L_x_4111:
[----:B------:R-:W-:Y:S05]  /*0aa0*/  BRA.DIV ~URZ, `(.L_x_4115) ;  /* 0x000025227f007947 */ /* 0x000fea000b800000 */
[----:B------:R-:W-:-:S05]  /*0ab0*/  IMAD.MOV.U32 R10, RZ, RZ, -0x800001 ;  /* 0xff7fffffff0a7424 */ /* 0x000fca00078e00ff */
.L_x_4148:
[----:B------:R-:W-:Y:S01]  /*0ac0*/  FMNMX.FTZ R19, R10, -3.40282346638528859812e+38, !PT ;  /* 0xff7fffff0a137809 */ /* 0x000fe20007810000 */
[----:B------:R-:W-:Y:S01]  /*0ad0*/  IMAD.MOV.U32 R13, RZ, RZ, -0x800001 ;  /* 0xff7fffffff0d7424 */ /* 0x000fe200078e00ff */
[----:B------:R-:W-:Y:S05]  /*0ae0*/  BRA.DIV ~URZ, `(.L_x_4116) ;  /* 0x000025627f007947 */ /* 0x000fea000b800000 */
[----:B------:R-:W0:Y:S02]  /*0af0*/  SHFL.BFLY PT, R10, R19, 0x8, 0x1f ;  /* 0x0d001f00130a7f89 */ /* 0x000e2400000e0000 */
[----:B0-----:R-:W-:-:S05]  /*0b00*/  FMNMX.FTZ R12, R19, R10, !PT ;  /* 0x0000000a130c7209 */ /* 0x001fca0007810000 */
[----:B------:R0:W1:Y:S02]  /*0b10*/  SHFL.BFLY PT, R11, R12, 0x4, 0x1f ;  /* 0x0c801f000c0b7f89 */ /* 0x00006400000e0000 */
.L_x_4149:
        /* <DEDUP_REMOVED lines=28> */
.L_x_4121:
        /* <DEDUP_REMOVED lines=11> */
.L_x_4120:
[----:B------:R-:W-:Y:S05]  /*0d90*/  BSYNC B1 ;  /* 0x0000000000017941 */ /* 0x000fea0003800000 */
.L_x_4119:
        /* <DEDUP_REMOVED lines=10> */
.L_x_4124:
        /* <DEDUP_REMOVED lines=100> */
.L_x_4123:
[----:B------:R-:W-:Y:S05]  /*1480*/  BSYNC B1 ;  /* 0x0000000000017941 */ /* 0x000fea0003800000 */
.L_x_4122:
        /* <DEDUP_REMOVED lines=55> */
.L_x_4126:
[----:B------:R-:W-:Y:S05]  /*1800*/  BSYNC B1 ;  /* 0x0000000000017941 */ /* 0x000fea0003800000 */
.L_x_4125:
        /* <DEDUP_REMOVED lines=26> */
.L_x_4118:
[----:B------:R-:W-:Y:S05]  /*19b0*/  BSYNC B0 ;  /* 0x0000000000007941 */ /* 0x000fea0003800000 */
.L_x_4117:
        /* <DEDUP_REMOVED lines=37> */
.L_x_4131:
        /* <DEDUP_REMOVED lines=8> */
.L_x_4130:
[----:B------:R-:W-:Y:S05]  /*1c90*/  BSYNC B1 ;  /* 0x0000000000017941 */ /* 0x000fea0003800000 */
.L_x_4129:
        /* <DEDUP_REMOVED lines=10> */
.L_x_4134:
        /* <DEDUP_REMOVED lines=52> */
.L_x_4133:
[----:B------:R-:W-:Y:S05]  /*2080*/  BSYNC B1 ;  /* 0x0000000000017941 */ /* 0x000fea0003800000 */
.L_x_4132:
        /* <DEDUP_REMOVED lines=31> */
.L_x_4136:
[----:B------:R-:W-:Y:S05]  /*2280*/  BSYNC B1 ;  /* 0x0000000000017941 */ /* 0x000fea0003800000 */
.L_x_4135:
        /* <DEDUP_REMOVED lines=14> */
.L_x_4128:
[----:B------:R-:W-:Y:S05]  /*2370*/  BSYNC B0 ;  /* 0x0000000000007941 */ /* 0x000fea0003800000 */
.L_x_4127:
[----:B------:R-:W-:Y:S06]  /*2380*/  BAR.SYNC.DEFER_BLOCKING 0x0 ;  /* 0x0000000000007b1d */ /* 0x000fec0000010000 */
        /* <DEDUP_REMOVED lines=24> */
.L_x_4139:
        /* <DEDUP_REMOVED lines=32> */
.L_x_4137:
[C---:B------:R-:W-:Y:S01]  /*2710*/  LOP3.LUT R4, R2.reuse, 0xffffffc0, RZ, 0xc0, !PT ;  /* 0xffffffc002047812 */ /* 0x040fe200078ec0ff */
[----:B------:R-:W-:Y:S01]  /*2720*/  WARPSYNC 0xffffffff ;  /* 0xffffffff00007948 */ /* 0x000fe20003800000 */
[----:B------:R-:W-:Y:S01]  /*2730*/  LOP3.LUT R5, R2, 0xffffffe0, RZ, 0xc0, !PT ;  /* 0xffffffe002057812 */ /* 0x000fe200078ec0ff */
[----:B------:R-:W-:Y:S01]  /*2740*/  BAR.SYNC.DEFER_BLOCKING 0x0 ;  /* 0x0000000000007b1d */ /* 0x000fe20000010000 */
[----:B------:R-:W-:Y:S01]  /*2750*/  ISETP.NE.AND P3, PT, R4, 0x40, PT ;  /* 0x000000400400780c */ /* 0x000fe20003f65270 */
[----:B------:R-:W-:Y:S01]  /*2760*/  IMAD R9, R6, 0x78, R7 ;  /* 0x0000007806097824 */ /* 0x000fe200078e0207 */
[C---:B------:R-:W-:Y:S01]  /*2770*/  IADD3 R8, R2.reuse, 0x1f, RZ ;  /* 0x0000001f02087810 */ /* 0x040fe20007ffe0ff */
[----:B------:R-:W-:Y:S01]  /*2780*/  IMAD.MOV.U32 R6, RZ, RZ, RZ ;  /* 0x000000ffff067224 */ /* 0x000fe200078e00ff */
[C---:B------:R-:W-:Y:S01]  /*2790*/  ISETP.GT.AND P4, PT, R2.reuse, 0x3f, PT ;  /* 0x0000003f0200780c */ /* 0x040fe20003f84270 */
[----:B------:R-:W-:Y:S01]  /*27a0*/  BSSY B0, `(.L_x_4140) ;  /* 0x000000c000007945 */ /* 0x000fe20003800000 */
[----:B------:R-:W-:-:S02]  /*27b0*/  ISETP.GT.AND P0, PT, R2, 0x1f, PT ;  /* 0x0000001f0200780c */ /* 0x000fc40003f04270 */
[----:B------:R-:W-:Y:S02]  /*27c0*/  ISETP.NE.AND P1, PT, R5, 0x20, PT ;  /* 0x000000200500780c */ /* 0x000fe40003f25270 */
[----:B------:R-:W-:Y:S01]  /*27d0*/  ISETP.GT.U32.AND P2, PT, R8, 0x3e, PT ;  /* 0x0000003e0800780c */ /* 0x000fe20003f44070 */
[----:B------:R-:W-:Y:S01]  /*27e0*/  CS2R R4, SRZ ;  /* 0x0000000000047805 */ /* 0x000fe2000001ff00 */
[----:B------:R-:W-:Y:S01]  /*27f0*/  MOV R2, RZ ;  /* 0x000000ff00027202 */ /* 0x000fe20000000f00 */
[----:B------:R-:W-:Y:S05]  /*2800*/  @P3 BRA `(.L_x_4141) ;  /* 0x0000005000003947 */ /* 0x000fea0003800000 */
[----:B------:R-:W-:Y:S01]  /*2810*/  ISETP.GT.AND P3, PT, R7, 0x17, PT ;  /* 0x000000170700780c */ /* 0x000fe20003f64270 */
[----:B------:R1:W-:Y:S04]  /*2820*/  STS [R9.X4+-0x3a0], RZ ;  /* 0xfffc60ff09007388 */ /* 0x0003e80000004800 */
[----:B------:R1:W-:Y:S04]  /*2830*/  STS [R9.X4+-0x320], RZ ;  /* 0xfffce0ff09007388 */ /* 0x0003e80000004800 */
[----:B------:R1:W-:Y:S04]  /*2840*/  STS [R9.X4+-0x2a0], RZ ;  /* 0xfffd60ff09007388 */ /* 0x0003e80000004800 */
[----:B------:R1:W-:Y:S02]  /*2850*/  @!P3 STS [R9.X4+-0x220], RZ ;  /* 0xfffde0ff0900b388 */ /* 0x0003e40000004800 */
.L_x_4141:
[----:B------:R-:W-:Y:S05]  /*2860*/  BSYNC B0 ;  /* 0x0000000000007941 */ /* 0x000fea0003800000 */
.L_x_4140:
        /* <DEDUP_REMOVED lines=8> */
[----:B--2---:R-:W-:-:S02]  /*28f0*/  FADD.FTZ R4, RZ, R4 ;  /* 0x00000004ff047221 */ /* 0x004fc40000010000 */
[----:B---3--:R-:W-:Y:S02]  /*2900*/  FADD.FTZ R5, RZ, R5 ;  /* 0x00000005ff057221 */ /* 0x008fe40000010000 */
[----:B----4-:R-:W-:Y:S02]  /*2910*/  FADD.FTZ R6, RZ, R6 ;  /* 0x00000006ff067221 */ /* 0x010fe40000010000 */
[----:B-----5:R-:W-:Y:S02]  /*2920*/  @!P3 FADD.FTZ R2, RZ, R8 ;  /* 0x00000008ff02b221 */ /* 0x020fe40000010000 */
.L_x_4143:
[----:B------:R-:W-:Y:S05]  /*2930*/  BSYNC B0 ;  /* 0x0000000000007941 */ /* 0x000fea0003800000 */
.L_x_4142:
        /* <DEDUP_REMOVED lines=8> */
.L_x_4145:
[----:B------:R-:W-:Y:S05]  /*29c0*/  BSYNC B0 ;  /* 0x0000000000007941 */ /* 0x000fea0003800000 */
.L_x_4144:
[----:B------:R-:W-:Y:S06]  /*29d0*/  BAR.SYNC.DEFER_BLOCKING 0x0 ;  /* 0x0000000000007b1d */ /* 0x000fec0000010000 */
[----:B------:R-:W-:Y:S01]  /*29e0*/  BSSY B0, `(.L_x_4146) ;  /* 0x000000b000007945 */ /* 0x000fe20003800000 */
[----:B------:R-:W-:Y:S05]  /*29f0*/  @P0 BRA `(.L_x_4147) ;  /* 0x0000009000000947 */ /* 0x000fea0003800000 */
[----:B------:R-:W-:Y:S01]  /*2a00*/  ISETP.GT.AND P0, PT, R7, 0x17, PT ;  /* 0x000000170700780c */ /* 0x000fe20003f04270 */
[----:B0-----:R-:W0:Y:S04]  /*2a10*/  LDS R11, [R9.X4+0x20] ;  /* 0x00002000090b7984 */ /* 0x001e280000004800 */
[----:B------:R-:W3:Y:S04]  /*2a20*/  LDS R8, [R9.X4+0xa0] ;  /* 0x0000a00009087984 */ /* 0x000ee80000004800 */
[----:B------:R-:W4:Y:S04]  /*2a30*/  LDS R13, [R9.X4+0x120] ;  /* 0x00012000090d7984 */ /* 0x000f280000004800 */
[----:B------:R-:W5:Y:S01]  /*2a40*/  @!P0 LDS R15, [R9.X4+0x1a0] ;  /* 0x0001a000090f8984 */ /* 0x000f620000004800 */
[----:B0-2---:R-:W-:-:S02]  /*2a50*/  FADD.FTZ R4, R4, R11 ;  /* 0x0000000b04047221 */ /* 0x005fc40000010000 */
[----:B---3--:R-:W-:Y:S02]  /*2a60*/  FADD.FTZ R5, R5, R8 ;  /* 0x0000000805057221 */ /* 0x008fe40000010000 */
[----:B----4-:R-:W-:Y:S02]  /*2a70*/  FADD.FTZ R6, R6, R13 ;  /* 0x0000000d06067221 */ /* 0x010fe40000010000 */
[----:B-----5:R-:W-:Y:S02]  /*2a80*/  @!P0 FADD.FTZ R2, R2, R15 ;  /* 0x0000000f02028221 */ /* 0x020fe40000010000 */
.L_x_4147:
[----:B------:R-:W-:Y:S05]  /*2a90*/  BSYNC B0 ;  /* 0x0000000000007941 */ /* 0x000fea0003800000 */
.L_x_4146:
[----:B------:R-:W-:Y:S06]  /*2aa0*/  BAR.SYNC.DEFER_BLOCKING 0x0 ;  /* 0x0000000000007b1d */ /* 0x000fec0000010000 */
[----:B------:R-:W-:Y:S05]  /*2ab0*/  @P2 EXIT ;  /* 0x000000000000294d */ /* 0x000fea0003800000 */
[----:B------:R-:W3:Y:S01]  /*2ac0*/  S2UR UR4, SR_CTAID.Z ;  /* 0x00000000000479c3 */ /* 0x000ee20000002700 */
[----:B------:R-:W-:Y:S01]  /*2ad0*/  ULDC UR5, c[0x0][0x14] ;  /* 0x0000050000057ab9 */ /* 0x000fe20000000800 */
[----:B------:R-:W-:Y:S01]  /*2ae0*/  IMAD R0, R0, c[0x0][0xc], RZ ;  /* 0x0000030000007a24 */ /* 0x000fe200078e02ff */
[----:B------:R-:W-:Y:S01]  /*2af0*/  UIMAD UR5, UR5, 0x78, URZ ;  /* 0x00000078050578a4 */ /* 0x000fe2000f8e023f */
[----:B-12---:R-:W-:-:S02]  /*2b00*/  IADD3 R9, R7, 0x40, RZ ;  /* 0x0000004007097810 */ /* 0x006fc40007ffe0ff */
[----:B------:R-:W-:Y:S02]  /*2b10*/  F2FP.PACK_AB R4, R5, R4 ;  /* 0x000000040504723e */ /* 0x000fe400000000ff */
[----:B------:R-:W-:Y:S01]  /*2b20*/  F2FP.PACK_AB R6, RZ, R6 ;  /* 0x00000006ff06723e */ /* 0x000fe200000000ff */
[----:B------:R-:W-:Y:S01]  /*2b30*/  IMAD R0, R0, UR5, RZ ;  /* 0x0000000500007c24 */ /* 0x000fe2000f8e02ff */
[----:B------:R-:W-:Y:S01]  /*2b40*/  PRMT R5, R4, 0x7632, R5 ;  /* 0x0000763204057816 */ /* 0x000fe20000000005 */
[----:B------:R-:W-:-:S03]  /*2b50*/  IMAD R3, R3, UR5, RZ ;  /* 0x0000000503037c24 */ /* 0x000fc6000f8e02ff */
[----:B------:R-:W-:Y:S02]  /*2b60*/  SHF.R.S32.HI R8, RZ, 0x1f, R0 ;  /* 0x0000001fff087819 */ /* 0x000fe40000011400 */
[----:B0-----:R-:W-:Y:S01]  /*2b70*/  SHF.R.S32.HI R11, RZ, 0x1f, R3 ;  /* 0x0000001fff0b7819 */ /* 0x001fe20000011403 */
[----:B---3--:R-:W-:-:S04]  /*2b80*/  UIMAD UR4, UR4, 0x78, URZ ;  /* 0x00000078040478a4 */ /* 0x008fc8000f8e023f */
[----:B------:R-:W-:Y:S02]  /*2b90*/  USHF.R.S32.HI UR5, URZ, 0x1f, UR4 ;  /* 0x0000001f3f057899 */ /* 0x000fe40008011404 */
[----:B------:R-:W-:Y:S02]  /*2ba0*/  IADD3 R0, P0, P1, R0, UR4, R3 ;  /* 0x0000000400007c10 */ /* 0x000fe4000f91e003 */
[C---:B------:R-:W-:Y:S02]  /*2bb0*/  IADD3 R3, R7.reuse, 0x20, RZ ;  /* 0x0000002007037810 */ /* 0x040fe40007ffe0ff */
[----:B------:R-:W-:Y:S02]  /*2bc0*/  IADD3.X R20, R8, UR5, R11, P0, P1 ;  /* 0x0000000508147c10 */ /* 0x000fe400087e240b */
[-C--:B------:R-:W-:Y:S02]  /*2bd0*/  IADD3 R15, P0, R7, R0.reuse, RZ ;  /* 0x00000000070f7210 */ /* 0x080fe40007f1e0ff */
[----:B------:R-:W-:-:S02]  /*2be0*/  IADD3 R13, P2, R9, R0, RZ ;  /* 0x00000000090d7210 */ /* 0x000fc40007f5e0ff */
[----:B------:R-:W-:Y:S02]  /*2bf0*/  LEA.HI.X.SX32 R18, R7, R20, 0x1, P0 ;  /* 0x0000001407127211 */ /* 0x000fe400000f0eff */
[----:B------:R-:W-:Y:S02]  /*2c00*/  LEA R8, P0, R15, c[0x0][0x160], 0x1 ;  /* 0x000058000f087a11 */ /* 0x000fe400078008ff */
[----:B------:R-:W-:Y:S02]  /*2c10*/  IADD3 R11, P1, R3, R0, RZ ;  /* 0x00000000030b7210 */ /* 0x000fe40007f3e0ff */
[----:B------:R-:W-:Y:S02]  /*2c20*/  LEA.HI.X.SX32 R14, R9, R20, 0x1, P2 ;  /* 0x00000014090e7211 */ /* 0x000fe400010f0eff */
[----:B------:R-:W-:Y:S02]  /*2c30*/  LEA.HI.X R9, R15, c[0x0][0x164], R18, 0x1, P0 ;  /* 0x000059000f097a11 */ /* 0x000fe400000f0c12 */
[----:B------:R-:W-:-:S02]  /*2c40*/  ISETP.GT.AND P0, PT, R7, 0x17, PT ;  /* 0x000000170700780c */ /* 0x000fc40003f04270 */
[----:B------:R-:W-:Y:S01]  /*2c50*/  LEA.HI.X.SX32 R16, R3, R20, 0x1, P1 ;  /* 0x0000001403107211 */ /* 0x000fe200008f0eff */
[----:B------:R0:W-:Y:S01]  /*2c60*/  STG.E.U16 [R8.64], R4 ;  /* 0x0000000408007986 */ /* 0x0001e2000c101524 */
[----:B------:R-:W-:Y:S02]  /*2c70*/  LEA R10, P1, R11, c[0x0][0x160], 0x1 ;  /* 0x000058000b0a7a11 */ /* 0x000fe400078208ff */
[----:B------:R-:W-:Y:S02]  /*2c80*/  LEA R12, P2, R13, c[0x0][0x160], 0x1 ;  /* 0x000058000d0c7a11 */ /* 0x000fe400078408ff */
[----:B------:R-:W-:Y:S02]  /*2c90*/  LEA.HI.X R11, R11, c[0x0][0x164], R16, 0x1, P1 ;  /* 0x000059000b0b7a11 */ /* 0x000fe400008f0c10 */
[----:B------:R-:W-:-:S03]  /*2ca0*/  LEA.HI.X R13, R13, c[0x0][0x164], R14, 0x1, P2 ;  /* 0x000059000d0d7a11 */ /* 0x000fc600010f0c0e */
[----:B------:R0:W-:Y:S04]  /*2cb0*/  STG.E.U16 [R10.64], R5 ;  /* 0x000000050a007986 */ /* 0x0001e8000c101524 */
[----:B------:R0:W-:Y:S01]  /*2cc0*/  STG.E.U16 [R12.64], R6 ;  /* 0x000000060c007986 */ /* 0x0001e2000c101524 */
[----:B------:R-:W-:Y:S05]  /*2cd0*/  @P0 EXIT ;  /* 0x000000000000094d */ /* 0x000fea0003800000 */
[----:B------:R-:W-:Y:S02]  /*2ce0*/  IADD3 R7, R7, 0x60, RZ ;  /* 0x0000006007077810 */ /* 0x000fe40007ffe0ff */
[----:B------:R-:W-:Y:S02]  /*2cf0*/  F2FP.PACK_AB R2, RZ, R2 ;  /* 0x00000002ff02723e */ /* 0x000fe400000000ff */
[----:B------:R-:W-:-:S04]  /*2d00*/  IADD3 R0, P0, R7, R0, RZ ;  /* 0x0000000007007210 */ /* 0x000fc80007f1e0ff */
[----:B------:R-:W-:Y:S02]  /*2d10*/  LEA.HI.X.SX32 R7, R7, R20, 0x1, P0 ;  /* 0x0000001407077211 */ /* 0x000fe400000f0eff */
[----:B0-----:R-:W-:-:S04]  /*2d20*/  LEA R4, P0, R0, c[0x0][0x160], 0x1 ;  /* 0x0000580000047a11 */ /* 0x001fc800078008ff */
[----:B------:R-:W-:-:S05]  /*2d30*/  LEA.HI.X R5, R0, c[0x0][0x164], R7, 0x1, P0 ;  /* 0x0000590000057a11 */ /* 0x000fca00000f0c07 */
[----:B------:R-:W-:Y:S01]  /*2d40*/  STG.E.U16 [R4.64], R2 ;  /* 0x0000000204007986 */ /* 0x000fe2000c101524 */
[----:B------:R-:W-:Y:S05]  /*2d50*/  EXIT ;  /* 0x000000000000794d */ /* 0x000fea0003800000 */
.L_x_4113:
        /* <DEDUP_REMOVED lines=19> */
.L_x_4138:
        /* <DEDUP_REMOVED lines=20> */
.L_x_4115:
[----:B------:R-:W-:Y:S01]  /*2fd0*/  MOV R12, 0xff7fffff ;  /* 0xff7fffff000c7802 */ /* 0x000fe20000000f00 */
[----:B------:R-:W-:Y:S01]  /*2fe0*/  IMAD.MOV.U32 R15, RZ, RZ, 0x10 ;  /* 0x00000010ff0f7424 */ /* 0x000fe200078e00ff */
[----:B------:R-:W-:Y:S01]  /*2ff0*/  MOV R17, 0xffffffff ;  /* 0xffffffff00117802 */ /* 0x000fe20000000f00 */
[----:B------:R-:W-:Y:S01]  /*3000*/  IMAD.MOV.U32 R14, RZ, RZ, 0x1f ;  /* 0x0000001fff0e7424 */ /* 0x000fe200078e00ff */
[----:B------:R-:W-:Y:S02]  /*3010*/  MOV R10, 0x3030 ;  /* 0x00003030000a7802 */ /* 0x000fe40000000f00 */
[----:B------:R-:W-:Y:S05]  /*3020*/  CALL.REL.NOINC `($__internal_102_$__cuda_sm70_shflsync_bfly_p) ;  /* 0x0000010000007944 */ /* 0x000fea0003c00000 */
[----:B-1----:R-:W-:Y:S01]  /*3030*/  IMAD.MOV.U32 R10, RZ, RZ, R14 ;  /* 0x000000ffff0a7224 */ /* 0x002fe200078e000e */
[----:B0-----:R-:W-:Y:S05]  /*3040*/  BRA `(.L_x_4148) ;  /* 0xffffda7000007947 */ /* 0x001fea000383ffff */
.L_x_4116:
[----:B------:R-:W-:Y:S01]  /*3050*/  HFMA2.MMA R15, -RZ, RZ, 0, 4.76837158203125e-07 ;  /* 0x00000008ff0f7435 */ /* 0x000fe200000001ff */
[----:B------:R-:W-:Y:S01]  /*3060*/  IMAD.MOV.U32 R12, RZ, RZ, R19 ;  /* 0x000000ffff0c7224 */ /* 0x000fe200078e0013 */
[----:B------:R-:W-:Y:S01]  /*3070*/  MOV R10, 0x30b0 ;  /* 0x000030b0000a7802 */ /* 0x000fe20000000f00 */
[----:B------:R-:W-:Y:S02]  /*3080*/  IMAD.MOV.U32 R14, RZ, RZ, 0x1f ;  /* 0x0000001fff0e7424 */ /* 0x000fe400078e00ff */
[----:B------:R-:W-:-:S02]  /*3090*/  IMAD.MOV.U32 R17, RZ, RZ, -0x1 ;  /* 0xffffffffff117424 */ /* 0x000fc400078e00ff */
[----:B------:R-:W-:Y:S05]  /*30a0*/  CALL.REL.NOINC `($__internal_102_$__cuda_sm70_shflsync_bfly_p) ;  /* 0x0000008000007944 */ /* 0x000fea0003c00000 */
[----:B01----:R-:W-:Y:S01]  /*30b0*/  FMNMX.FTZ R12, R19, R14, !PT ;  /* 0x0000000e130c7209 */ /* 0x003fe20007810000 */
[----:B------:R-:W-:Y:S01]  /*30c0*/  IMAD.MOV.U32 R14, RZ, RZ, 0x1f ;  /* 0x0000001fff0e7424 */ /* 0x000fe200078e00ff */
[----:B------:R-:W-:Y:S01]  /*30d0*/  MOV R15, 0x4 ;  /* 0x00000004000f7802 */ /* 0x000fe20000000f00 */
[----:B------:R-:W-:Y:S01]  /*30e0*/  IMAD.MOV.U32 R17, RZ, RZ, -0x1 ;  /* 0xffffffffff117424 */ /* 0x000fe200078e00ff */
[----:B------:R-:W-:-:S02]  /*30f0*/  MOV R10, 0x3110 ;  /* 0x00003110000a7802 */ /* 0x000fc40000000f00 */
[----:B------:R-:W-:Y:S05]  /*3100*/  CALL.REL.NOINC `($__internal_102_$__cuda_sm70_shflsync_bfly_p) ;  /* 0x0000002000007944 */ /* 0x000fea0003c00000 */
[----:B-1----:R-:W-:Y:S01]  /*3110*/  MOV R11, R14 ;  /* 0x0000000e000b7202 */ /* 0x002fe20000000f00 */
[----:B0-----:R-:W-:Y:S05]  /*3120*/  BRA `(.L_x_4149) ;  /* 0xffffd9f000007947 */ /* 0x001fea000383ffff */
        .weak           $__internal_102_$__cuda_sm70_shflsync_bfly_p
        .type           $__internal_102_$__cuda_sm70_shflsync_bfly_p,@function
        .size           $__internal_102_$__cuda_sm70_shflsync_bfly_p,(.L_x_23269 - $__internal_102_$__cuda_sm70_shflsync_bfly_p)
$__internal_102_$__cuda_sm70_shflsync_bfly_p:
[----:B------:R-:W-:Y:S01]  /*3130*/  IMAD.MOV.U32 R11, RZ, RZ, 0x0 ;  /* 0x00000000ff0b7424 */ /* 0x000fe200078e00ff */
[----:B------:R-:W-:Y:S04]  /*3140*/  WARPSYNC R17 ;  /* 0x0000001100007348 */ /* 0x000fe80003800000 */
[----:B------:R0:W1:Y:S01]  /*3150*/  SHFL.BFLY PT, R14, R12, R15, R14 ;  /* 0x0c00000f0c0e7389 */ /* 0x00006200000e000e */
[----:B------:R-:W-:Y:S05]  /*3160*/  RET.REL.NODEC R10 `(_ZN4vllm25paged_attention_v1_kernelIthLi120ELi8ELi128ELNS_18Fp8KVCacheDataTypeE2ELb1EEEvPT_PKS2_PKT0_S8_ifPKiSA_iPKfiiiSC_SC_iiiii) ;  /* 0xffffce900a007950 */ /* 0x000fea0003c3ffff */
.L_x_4150:
        /* <DEDUP_REMOVED lines=9> */
.L_x_23269:


//--------------------- .text._ZN4vllm25paged_attention_v1_kernelIthLi112ELi8ELi128ELNS_18Fp8KVCacheDataTypeE2ELb1EEEvPT_PKS2_PKT0_S8_ifPKiSA_iPKfiiiSC_SC_iiiii --------------------------
	.section	.text._ZN4vllm25paged_attention_v1_kernelIthLi112ELi8ELi128ELNS_18Fp8KVCacheDataTypeE2ELb1EEEvPT_PKS2_PKT0_S8_ifPKiSA_iPKfiiiSC_SC_iiiii,"ax",@progbits
	.sectioninfo	@"SHI_REGISTERS=32"
	.align	128
        .global         _ZN4vllm25paged_attention_v1_kernelIthLi112ELi8ELi128ELNS_18Fp8KVCacheDataTypeE2ELb1EEEvPT_PKS2_PKT0_S8_ifPKiSA_iPKfiiiSC_SC_iiiii
        .type           _ZN4vllm25paged_attention_v1_kernelIthLi112ELi8ELi128ELNS_18Fp8KVCacheDataTypeE2ELb1EEEvPT_PKS2_PKT0_S8_ifPKiSA_iPKfiiiSC_SC_iiiii,@function
        .size           _ZN4vllm25paged_attention_v1_kernelIthLi112ELi8ELi128ELNS_18Fp8KVCacheDataTypeE2ELb1EEEvPT_PKS2_PKT0_S8_ifPKiSA_iPKfiiiSC_SC_iiiii,(.L_x_23270 - _ZN4vllm25paged_attention_v1_kernelIthLi112ELi8ELi128ELNS_18Fp8KVCacheDataTypeE2ELb1EEEvPT_PKS2_PKT0_S8_ifPKiSA_iPKfiiiSC_SC_iiiii)
        .other          _ZN4vllm25paged_attention_v1_kernelIthLi112ELi8ELi128ELNS_18Fp8KVCacheDataTypeE2ELb1EEEvPT_PKS2_PKT0_S8_ifPKiSA_iPKfiiiSC_SC_iiiii,@"STO_CUDA_ENTRY STV_DEFAULT"
_ZN4vllm25paged_attention_v1_kernelIthLi112ELi8ELi128ELNS_18Fp8KVCacheDataTypeE2ELb1EEEvPT_PKS2_PKT0_S8_ifPKiSA_iPKfiiiSC_SC_iiiii:
.text._ZN4vllm25paged_attention_v1_kernelIthLi112ELi8ELi128ELNS_18Fp8KVCacheDataTypeE2ELb1EEEvPT_PKS2_PKT0_S8_ifPKiSA_iPKfiiiSC_SC_iiiii:
        /* <DEDUP_REMOVED lines=104> */
.L_x_4151:
[----:B-1----:R-:W-:-:S04]  /*0680*/  IMAD.MOV.U32 R8, RZ, RZ, c[0x0][0xc] ;  /* 0x00000300ff087624 */ /* 0x002fc800078e00ff */
[----:B------:R-:W-:-:S04]  /*0690*/  IMAD R8, R8, c[0x0][0x1c8], R3 ;  /* 0x0000720008087a24 */ /* 0x000fc800078e0203 */
[----:B------:R-:W-:-:S03]  /*06a0*/  IMAD R8, R8, c[0x0][0x1d8], RZ ;  /* 0x0000760008087a24 */ /* 0x000fc600078e02ff */
.L_x_4152:
        /* <DEDUP_REMOVED lines=25> */
.L_x_4156:
        /* <DEDUP_REMOVED lines=37> */
.L_x_4154:
[----:B------:R-:W-:Y:S05]  /*0a90*/  BSYNC B6 ;  /* 0x0000000000067941 */ /* 0x000fea0003800000 */
.L_x_4153:
[----:B------:R-:W-:Y:S05]  /*0aa0*/  BRA.DIV ~URZ, `(.L_x_4157) ;  /* 0x000025227f007947 */ /* 0x000fea000b800000 */
[----:B------:R-:W-:-:S05]  /*0ab0*/  IMAD.MOV.U32 R10, RZ, RZ, -0x800001 ;  /* 0xff7fffffff0a7424 */ /* 0x000fca00078e00ff */
.L_x_4190:
[----:B------:R-:W-:Y:S01]  /*0ac0*/  FMNMX.FTZ R19, R10, -3.40282346638528859812e+38, !PT ;  /* 0xff7fffff0a137809 */ /* 0x000fe20007810000 */
[----:B------:R-:W-:Y:S01]  /*0ad0*/  IMAD.MOV.U32 R13, RZ, RZ, -0x800001 ;  /* 0xff7fffffff0d7424 */ /* 0x000fe200078e00ff */
[----:B------:R-:W-:Y:S05]  /*0ae0*/  BRA.DIV ~URZ, `(.L_x_4158) ;  /* 0x000025627f007947 */ /* 0x000fea000b800000 */
[----:B------:R-:W0:Y:S02]  /*0af0*/  SHFL.BFLY PT, R10, R19, 0x8, 0x1f ;  /* 0x0d001f00130a7f89 */ /* 0x000e2400000e0000 */
[----:B0-----:R-:W-:-:S05]  /*0b00*/  FMNMX.FTZ R12, R19, R10, !PT ;  /* 0x0000000a130c7209 */ /* 0x001fca0007810000 */
[----:B------:R0:W1:Y:S02]  /*0b10*/  SHFL.BFLY PT, R11, R12, 0x4, 0x1f ;  /* 0x0c801f000c0b7f89 */ /* 0x00006400000e0000 */
.L_x_4191:
        /* <DEDUP_REMOVED lines=28> */
.L_x_4163:
        /* <DEDUP_REMOVED lines=11> */
.L_x_4162:
[----:B------:R-:W-:Y:S05]  /*0d90*/  BSYNC B1 ;  /* 0x0000000000017941 */ /* 0x000fea0003800000 */
.L_x_4161:
        /* <DEDUP_REMOVED lines=10> */
.L_x_4166:
        /* <DEDUP_REMOVED lines=100> */
.L_x_4165:
[----:B------:R-:W-:Y:S05]  /*1480*/  BSYNC B1 ;  /* 0x0000000000017941 */ /* 0x000fea0003800000 */
.L_x_4164:
        /* <DEDUP_REMOVED lines=55> */
.L_x_4168:
[----:B------:R-:W-:Y:S05]  /*1800*/  BSYNC B1 ;  /* 0x0000000000017941 */ /* 0x000fea0003800000 */
.L_x_4167:
        /* <DEDUP_REMOVED lines=26> */
.L_x_4160:
[----:B------:R-:W-:Y:S05]  /*19b0*/  BSYNC B0 ;  /* 0x0000000000007941 */ /* 0x000fea0003800000 */
.L_x_4159:
        /* <DEDUP_REMOVED lines=37> */
.L_x_4173:
        /* <DEDUP_REMOVED lines=8> */
.L_x_4172:
[----:B------:R-:W-:Y:S05]  /*1c90*/  BSYNC B1 ;  /* 0x0000000000017941 */ /* 0x000fea0003800000 */
.L_x_4171:
        /* <DEDUP_REMOVED lines=10> */
.L_x_4176:
        /* <DEDUP_REMOVED lines=52> */
.L_x_4175:
[----:B------:R-:W-:Y:S05]  /*2080*/  BSYNC B1 ;  /* 0x0000000000017941 */ /* 0x000fea0003800000 */
.L_x_4174:
        /* <DEDUP_REMOVED lines=31> */
.L_x_4178:
[----:B------:R-:W-:Y:S05]  /*2280*/  BSYNC B1 ;  /* 0x0000000000017941 */ /* 0x000fea0003800000 */
.L_x_4177:
        /* <DEDUP_REMOVED lines=14> */
.L_x_4170:
[----:B------:R-:W-:Y:S05]  /*2370*/  BSYNC B0 ;  /* 0x0000000000007941 */ /* 0x000fea0003800000 */
.L_x_4169:
        /* <DEDUP_REMOVED lines=25> */
.L_x_4181:
        /* <DEDUP_REMOVED lines=32> */
.L_x_4179:
        /* <DEDUP_REMOVED lines=21> */
.L_x_4183:
[----:B------:R-:W-:Y:S05]  /*2860*/  BSYNC B0 ;  /* 0x0000000000007941 */ /* 0x000fea0003800000 */
.L_x_4182:
        /* <DEDUP_REMOVED lines=12> */
.L_x_4185:
[----:B------:R-:W-:Y:S05]  /*2930*/  BSYNC B0 ;  /* 0x0000000000007941 */ /* 0x000fea0003800000 */
.L_x_4184:
        /* <DEDUP_REMOVED lines=8> */
.L_x_4187:
[----:B------:R-:W-:Y:S05]  /*29c0*/  BSYNC B0 ;  /* 0x0000000000007941 */ /* 0x000fea0003800000 */
.L_x_4186:
        /* <DEDUP_REMOVED lines=12> */
.L_x_4189:
[----:B------:R-:W-:Y:S05]  /*2a90*/  BSYNC B0 ;  /* 0x0000000000007941 */ /* 0x000fea0003800000 */
.L_x_4188:
        /* <DEDUP_REMOVED lines=44> */
.L_x_4155:
        /* <DEDUP_REMOVED lines=19> */
.L_x_4180:
        /* <DEDUP_REMOVED lines=20> */
.L_x_4157:
[----:B------:R-:W-:Y:S01]  /*2fd0*/  MOV R12, 0xff7fffff ;  /* 0xff7fffff000c7802 */ /* 0x000fe20000000f00 */
[----:B------:R-:W-:Y:S01]  /*2fe0*/  IMAD.MOV.U32 R15, RZ, RZ, 0x10 ;  /* 0x00000010ff0f7424 */ /* 0x000fe200078e00ff */
[----:B------:R-:W-:Y:S01]  /*2ff0*/  MOV R17, 0xffffffff ;  /* 0xffffffff00117802 */ /* 0x000fe20000000f00 */
[----:B------:R-:W-:Y:S01]  /*3000*/  IMAD.MOV.U32 R14, RZ, RZ, 0x1f ;  /* 0x0000001fff0e7424 */ /* 0x000fe200078e00ff */
[----:B------:R-:W-:Y:S02]  /*3010*/  MOV R10, 0x3030 ;  /* 0x00003030000a7802 */ /* 0x000fe40000000f00 */
[----:B------:R-:W-:Y:S05]  /*3020*/  CALL.REL.NOINC `($__internal_103_$__cuda_sm70_shflsync_bfly_p) ;  /* 0x0000010000007944 */ /* 0x000fea0003c00000 */
[----:B-1----:R-:W-:Y:S01]  /*3030*/  IMAD.MOV.U32 R10, RZ, RZ, R14 ;  /* 0x000000ffff0a7224 */ /* 0x002fe200078e000e */
[----:B0-----:R-:W-:Y:S05]  /*3040*/  BRA `(.L_x_4190) ;  /* 0xffffda7000007947 */ /* 0x001fea000383ffff */
.L_x_4158:
[----:B------:R-:W-:Y:S01]  /*3050*/  HFMA2.MMA R15, -RZ, RZ, 0, 4.76837158203125e-07 ;  /* 0x00000008ff0f7435 */ /* 0x000fe200000001ff */
[----:B------:R-:W-:Y:S01]  /*3060*/  IMAD.MOV.U32 R12, RZ, RZ, R19 ;  /* 0x000000ffff0c7224 */ /* 0x000fe200078e0013 */
[----:B------:R-:W-:Y:S01]  /*3070*/  MOV R10, 0x30b0 ;  /* 0x000030b0000a7802 */ /* 0x000fe20000000f00 */
[----:B------:R-:W-:Y:S02]  /*3080*/  IMAD.MOV.U32 R14, RZ, RZ, 0x1f ;  /* 0x0000001fff0e7424 */ /* 0x000fe400078e00ff */
[----:B------:R-:W-:-:S02]  /*3090*/  IMAD.MOV.U32 R17, RZ, RZ, -0x1 ;  /* 0xffffffffff117424 */ /* 0x000fc400078e00ff */
[----:B------:R-:W-:Y:S05]  /*30a0*/  CALL.REL.NOINC `($__internal_103_$__cuda_sm70_shflsync_bfly_p) ;  /* 0x0000008000007944 */ /* 0x000fea0003c00000 */
[----:B01----:R-:W-:Y:S01]  /*30b0*/  FMNMX.FTZ R12, R19, R14, !PT ;  /* 0x0000000e130c7209 */ /* 0x003fe20007810000 */
[----:B------:R-:W-:Y:S01]  /*30c0*/  IMAD.MOV.U32 R14, RZ, RZ, 0x1f ;  /* 0x0000001fff0e7424 */ /* 0x000fe200078e00ff */
[----:B------:R-:W-:Y:S01]  /*30d0*/  MOV R15, 0x4 ;  /* 0x00000004000f7802 */ /* 0x000fe20000000f00 */
[----:B------:R-:W-:Y:S01]  /*30e0*/  IMAD.MOV.U32 R17, RZ, RZ, -0x1 ;  /* 0xffffffffff117424 */ /* 0x000fe200078e00ff */
[----:B------:R-:W-:-:S02]  /*30f0*/  MOV R10, 0x3110 ;  /* 0x00003110000a7802 */ /* 0x000fc40000000f00 */
[----:B------:R-:W-:Y:S05]  /*3100*/  CALL.REL.NOINC `($__internal_103_$__cuda_sm70_shflsync_bfly_p) ;  /* 0x0000002000007944 */ /* 0x000fea0003c00000 */
[----:B-1----:R-:W-:Y:S01]  /*3110*/  MOV R11, R14 ;  /* 0x0000000e000b7202 */ /* 0x002fe20000000f00 */
[----:B0-----:R-:W-:Y:S05]  /*3120*/  BRA `(.L_x_4191) ;  /* 0xffffd9f000007947 */ /* 0x001fea000383ffff */
        .weak           $__internal_103_$__cuda_sm70_shflsync_bfly_p
        .type           $__internal_103_$__cuda_sm70_shflsync_bfly_p,@function
        .size           $__internal_103_$__cuda_sm70_shflsync_bfly_p,(.L_x_23270 - $__internal_103_$__cuda_sm70_shflsync_bfly_p)
$__internal_103_$__cuda_sm70_shflsync_bfly_p:
[----:B------:R-:W-:Y:S01]  /*3130*/  IMAD.MOV.U32 R11, RZ, RZ, 0x0 ;  /* 0x00000000ff0b7424 */ /* 0x000fe200078e00ff */
[----:B------:R-:W-:Y:S04]  /*3140*/  WARPSYNC R17 ;  /* 0x0000001100007348 */ /* 0x000fe80003800000 */
[----:B------:R0:W1:Y:S01]  /*3150*/  SHFL.BFLY PT, R14, R12, R15, R14 ;  /* 0x0c00000f0c0e7389 */ /* 0x00006200000e000e */
[----:B------:R-:W-:Y:S05]  /*3160*/  RET.REL.NODEC R10 `(_ZN4vllm25paged_attention_v1_kernelIthLi112ELi8ELi128ELNS_18Fp8KVCacheDataTypeE2ELb1EEEvPT_PKS2_PKT0_S8_ifPKiSA_iPKfiiiSC_SC_iiiii) ;  /* 0xffffce900a007950 */ /* 0x000fea0003c3ffff */
.L_x_4192:
        /* <DEDUP_REMOVED lines=9> */
.L_x_23270:


//--------------------- .text._ZN4vllm25paged_attention_v1_kernelIthLi96ELi8ELi128ELNS_18Fp8KVCacheDataTypeE2ELb1EEEvPT_PKS2_PKT0_S8_ifPKiSA_iPKfiiiSC_SC_iiiii --------------------------
	.section	.text._ZN4vllm25paged_attention_v1_kernelIthLi96ELi8ELi128ELNS_18Fp8KVCacheDataTypeE2ELb1EEEvPT_PKS2_PKT0_S8_ifPKiSA_iPKfiiiSC_SC_iiiii,"ax",@progbits
	.sectioninfo	@"SHI_REGISTERS=32"
	.align	128
        .global         _ZN4vllm25paged_attention_v1_kernelIthLi96ELi8ELi128ELNS_18Fp8KVCacheDataTypeE2ELb1EEEvPT_PKS2_PKT0_S8_ifPKiSA_iPKfiiiSC_SC_iiiii
        .type           _ZN4vllm25paged_attention_v1_kernelIthLi96ELi8ELi128ELNS_18Fp8KVCacheDataTypeE2ELb1EEEvPT_PKS2_PKT0_S8_ifPKiSA_iPKfiiiSC_SC_iiiii,@function
        .size           _ZN4vllm25paged_attention_v1_kernelIthLi96ELi8ELi128ELNS_18Fp8KVCacheDataTypeE2ELb1EEEvPT_PKS2_PKT0_S8_ifPKiSA_iPKfiiiSC_SC_iiiii,(.L_x_23271 - _ZN4vllm25paged_attention_v1_kernelIthLi96ELi8ELi128ELNS_18Fp8KVCacheDataTypeE2ELb1EEEvPT_PKS2_PKT0_S8_ifPKiSA_iPKfiiiSC_SC_iiiii)
        .other          _ZN4vllm25paged_attention_v1_kernelIthLi96ELi8ELi128ELNS_18Fp8KVCacheDataTypeE2ELb1EEEvPT_PKS2_PKT0_S8_ifPKiSA_iPKfiiiSC_SC_iiiii,@"STO_CUDA_ENTRY STV_DEFAULT"
_ZN4vllm25paged_attention_v1_kernelIthLi96ELi8ELi128ELNS_18Fp8KVCacheDataTypeE2ELb1EEEvPT_PKS2_PKT0_S8_ifPKiSA_iPKfiiiSC_SC_iiiii:
.text._ZN4vllm25paged_attention_v1_kernelIthLi96ELi8ELi128ELNS_18Fp8KVCacheDataTypeE2ELb1EEEvPT_PKS2_PKT0_S8_ifPKiSA_iPKfiiiSC_SC_iiiii:
        /* <DEDUP_REMOVED lines=104> */
.L_x_4193:
[----:B-1----:R-:W-:-:S04]  /*0680*/  IMAD.MOV.U32 R8, RZ, RZ, c[0x0][0xc] ;  /* 0x00000300ff087624 */ /* 0x002fc800078e00ff */
[----:B------:R-:W-:-:S04]  /*0690*/  IMAD R8, R8, c[0x0][0x1c8], R3 ;  /* 0x0000720008087a24 */ /* 0x000fc800078e0203 */
[----:B------:R-:W-:-:S03]  /*06a0*/  IMAD R8, R8, c[0x0][0x1d8], RZ ;  /* 0x0000760008087a24 */ /* 0x000fc600078e02ff */
.L_x_4194:
        /* <DEDUP_REMOVED lines=20> */
[----:B0-----:R-:W-:-:S05]  /*07f0*/  IADD3 R17, RZ, -R11, RZ ;  /* 0x8000000bff117210 */ /* 0x001fca0007ffe0ff */
[----:B------:R-:W-:-:S04]  /*0800*/  IMAD R17, R17, R14, RZ ;  /* 0x0000000e11117224 */ /* 0x000fc800078e02ff */
[----:B------:R-:W-:Y:S01]  /*0810*/  IMAD.HI.U32 R17, R11, R17, R10 ;  /* 0x000000110b117227 */ /* 0x000fe200078e000a */
[----:B------:R-:W-:-:S03]  /*0820*/  IADD3 R11, R4, -c[0x0][0x1cc], RZ ;  /* 0x80007300040b7a10 */ /* 0x000fc60007ffe0ff */
[----:B------:R-:W-:Y:S02]  /*0830*/  IMAD.MOV.U32 R10, RZ, RZ, R18 ;  /* 0x000000ffff0a7224 */ /* 0x000fe400078e0012 */
.L_x_4198:
        /* <DEDUP_REMOVED lines=37> */
.L_x_4196:
[----:B------:R-:W-:Y:S05]  /*0a90*/  BSYNC B7 ;  /* 0x0000000000077941 */ /* 0x000fea0003800000 */
.L_x_4195:
[----:B------:R-:W-:Y:S05]  /*0aa0*/  BRA.DIV ~URZ, `(.L_x_4199) ;  /* 0x000023427f007947 */ /* 0x000fea000b800000 */
[----:B------:R-:W-:-:S05]  /*0ab0*/  IMAD.MOV.U32 R10, RZ, RZ, -0x800001 ;  /* 0xff7fffffff0a7424 */ /* 0x000fca00078e00ff */
.L_x_4225:
[----:B------:R-:W-:Y:S02]  /*0ac0*/  FMNMX.FTZ R19, R10, -3.40282346638528859812e+38, !PT ;  /* 0xff7fffff0a137809 */ /* 0x000fe40007810000 */
[----:B------:R-:W-:Y:S01]  /*0ad0*/  MOV R13, 0xff7fffff ;  /* 0xff7fffff000d7802 */ /* 0x000fe20000000f00 */
[----:B------:R-:W-:Y:S05]  /*0ae0*/  BRA.DIV ~URZ, `(.L_x_4200) ;  /* 0x000023827f007947 */ /* 0x000fea000b800000 */
[----:B------:R-:W0:Y:S02]  /*0af0*/  SHFL.BFLY PT, R10, R19, 0x8, 0x1f ;  /* 0x0d001f00130a7f89 */ /* 0x000e2400000e0000 */
[----:B0-----:R-:W-:-:S05]  /*0b00*/  FMNMX.FTZ R12, R19, R10, !PT ;  /* 0x0000000a130c7209 */ /* 0x001fca0007810000 */
[----:B------:R0:W1:Y:S02]  /*0b10*/  SHFL.BFLY PT, R11, R12, 0x4, 0x1f ;  /* 0x0c801f000c0b7f89 */ /* 0x00006400000e0000 */
.L_x_4226:
        /* <DEDUP_REMOVED lines=26> */
[----:B------:R-:W-:Y:S01]  /*0cc0*/  IMAD.MOV.U32 R12, RZ, RZ, RZ ;  /* 0x000000ffff0c7224 */ /* 0x000fe200078e00ff */
[----:B------:R-:W-:-:S03]  /*0cd0*/  MOV R16, R2 ;  /* 0x0000000200107202 */ /* 0x000fc60000000f00 */
.L_x_4205:
        /* <DEDUP_REMOVED lines=11> */
.L_x_4204:
[----:B------:R-:W-:Y:S05]  /*0d90*/  BSYNC B1 ;  /* 0x0000000000017941 */ /* 0x000fea0003800000 */
.L_x_4203:
        /* <DEDUP_REMOVED lines=10> */
.L_x_4208:
        /* <DEDUP_REMOVED lines=100> */
.L_x_4207:
[----:B------:R-:W-:Y:S05]  /*1480*/  BSYNC B1 ;  /* 0x0000000000017941 */ /* 0x000fea0003800000 */
.L_x_4206:
        /* <DEDUP_REMOVED lines=55> */
.L_x_4210:
[----:B------:R-:W-:Y:S05]  /*1800*/  BSYNC B1 ;  /* 0x0000000000017941 */ /* 0x000fea0003800000 */
.L_x_4209:
        /* <DEDUP_REMOVED lines=26> */
.L_x_4202:
[----:B------:R-:W-:Y:S05]  /*19b0*/  BSYNC B0 ;  /* 0x0000000000007941 */ /* 0x000fea0003800000 */
.L_x_4201:
        /* <DEDUP_REMOVED lines=37> */
.L_x_4215:
        /* <DEDUP_REMOVED lines=8> */
.L_x_4214:
[----:B------:R-:W-:Y:S05]  /*1c90*/  BSYNC B1 ;  /* 0x0000000000017941 */ /* 0x000fea0003800000 */
.L_x_4213:
        /* <DEDUP_REMOVED lines=10> */
.L_x_4218:
        /* <DEDUP_REMOVED lines=52> */
.L_x_4217:
[----:B------:R-:W-:Y:S05]  /*2080*/  BSYNC B1 ;  /* 0x0000000000017941 */ /* 0x000fea0003800000 */
.L_x_4216:
        /* <DEDUP_REMOVED lines=31> */
.L_x_4220:
[----:B------:R-:W-:Y:S05]  /*2280*/  BSYNC B1 ;  /* 0x0000000000017941 */ /* 0x000fea0003800000 */
.L_x_4219:
        /* <DEDUP_REMOVED lines=14> */
.L_x_4212:
[----:B------:R-:W-:Y:S05]  /*2370*/  BSYNC B0 ;  /* 0x0000000000007941 */ /* 0x000fea0003800000 */
.L_x_4211:
        /* <DEDUP_REMOVED lines=26> */
.L_x_4224:
        /* <DEDUP_REMOVED lines=32> */
.L_x_4222:
[----:B------:R-:W-:Y:S05]  /*2720*/  BSYNC B6 ;  /* 0x0000000000067941 */ /* 0x000fea0003800000 */
.L_x_4221:
[----:B------:R-:W-:Y:S01]  /*2730*/  WARPSYNC 0xffffffff ;  /* 0xffffffff00007948 */ /* 0x000fe20003800000 */
[----:B------:R-:W-:Y:S01]  /*2740*/  BAR.SYNC.DEFER_BLOCKING 0x0 ;  /* 0x0000000000007b1d */ /* 0x000fe20000010000 */
[----:B------:R-:W-:Y:S01]  /*2750*/  LOP3.LUT R4, R2, 0xffffffc0, RZ, 0xc0, !PT ;  /* 0xffffffc002047812 */ /* 0x000fe200078ec0ff */
[----:B------:R-:W-:Y:S01]  /*2760*/  IMAD R9, R6, 0x60, R7 ;  /* 0x0000006006097824 */ /* 0x000fe200078e0207 */
[----:B------:R-:W-:Y:S01]  /*2770*/  ISETP.GT.AND P1, PT, R2, 0x3f, PT ;  /* 0x0000003f0200780c */ /* 0x000fe20003f24270 */
[----:B------:R-:W-:Y:S01]  /*2780*/  IMAD.MOV.U32 R6, RZ, RZ, RZ ;  /* 0x000000ffff067224 */ /* 0x000fe200078e00ff */
[----:B------:R-:W-:Y:S02]  /*2790*/  ISETP.NE.AND P0, PT, R4, 0x40, PT ;  /* 0x000000400400780c */ /* 0x000fe40003f05270 */
[----:B------:R-:W-:-:S04]  /*27a0*/  LOP3.LUT R4, R2, 0xffffffe0, RZ, 0xc0, !PT ;  /* 0xffffffe002047812 */ /* 0x000fc800078ec0ff */
[----:B------:R-:W-:Y:S02]  /*27b0*/  ISETP.NE.AND P2, PT, R4, 0x20, PT ;  /* 0x000000200400780c */ /* 0x000fe40003f45270 */
[----:B------:R-:W-:-:S05]  /*27c0*/  CS2R R4, SRZ ;  /* 0x0000000000047805 */ /* 0x000fca000001ff00 */
[----:B------:R-:W-:Y:S04]  /*27d0*/  @!P0 STS [R9.X4+-0x2e0], RZ ;  /* 0xfffd20ff09008388 */ /* 0x000fe80000004800 */
[----:B------:R-:W-:Y:S04]  /*27e0*/  @!P0 STS [R9.X4+-0x260], RZ ;  /* 0xfffda0ff09008388 */ /* 0x000fe80000004800 */
[----:B------:R-:W-:Y:S04]  /*27f0*/  @!P0 STS [R9.X4+-0x1e0], RZ ;  /* 0xfffe20ff09008388 */ /* 0x000fe80000004800 */
[----:B------:R-:W-:Y:S01]  /*2800*/  BAR.SYNC.DEFER_BLOCKING 0x0 ;  /* 0x0000000000007b1d */ /* 0x000fe20000010000 */
[----:B------:R-:W-:-:S02]  /*2810*/  ISETP.GT.AND P0, PT, R2, 0x1f, PT ;  /* 0x0000001f0200780c */ /* 0x000fc40003f04270 */
[----:B------:R-:W-:-:S03]  /*2820*/  IADD3 R2, R2, 0x1f, RZ ;  /* 0x0000001f02027810 */ /* 0x000fc60007ffe0ff */
[----:B------:R-:W1:Y:S04]  /*2830*/  @!P1 LDS R8, [R9.X4+0x20] ;  /* 0x0000200009089984 */ /* 0x000e680000004800 */
[----:B0-----:R-:W0:Y:S04]  /*2840*/  @!P1 LDS R10, [R9.X4+0xa0] ;  /* 0x0000a000090a9984 */ /* 0x001e280000004800 */
[----:B------:R-:W2:Y:S01]  /*2850*/  @!P1 LDS R11, [R9.X4+0x120] ;  /* 0x00012000090b9984 */ /* 0x000ea20000004800 */
[----:B-1----:R-:W-:-:S03]  /*2860*/  @!P1 FADD.FTZ R5, RZ, R8 ;  /* 0x00000008ff059221 */ /* 0x002fc60000010000 */
[----:B------:R-:W-:Y:S01]  /*2870*/  BAR.SYNC.DEFER_BLOCKING 0x0 ;  /* 0x0000000000007b1d */ /* 0x000fe20000010000 */
[----:B0-----:R-:W-:Y:S02]  /*2880*/  @!P1 FADD.FTZ R6, RZ, R10 ;  /* 0x0000000aff069221 */ /* 0x001fe40000010000 */
        /* <DEDUP_REMOVED lines=11> */
[----:B0-----:R-:W0:Y:S01]  /*2940*/  S2UR UR4, SR_CTAID.Z ;  /* 0x00000000000479c3 */ /* 0x001e220000002700 */
[----:B------:R-:W-:Y:S01]  /*2950*/  ULDC UR5, c[0x0][0x14] ;  /* 0x0000050000057ab9 */ /* 0x000fe20000000800 */
[----:B------:R-:W-:Y:S01]  /*2960*/  IMAD R0, R0, c[0x0][0xc], RZ ;  /* 0x0000030000007a24 */ /* 0x000fe200078e02ff */
[----:B------:R-:W-:Y:S01]  /*2970*/  UIMAD UR5, UR5, 0x60, URZ ;  /* 0x00000060050578a4 */ /* 0x000fe2000f8e023f */
[----:B--2---:R-:W-:-:S02]  /*2980*/  @!P0 FADD.FTZ R6, R6, R11 ;  /* 0x0000000b06068221 */ /* 0x004fc40000010000 */
[----:B-1----:R-:W-:Y:S02]  /*2990*/  @!P0 FADD.FTZ R5, R5, R2 ;  /* 0x0000000205058221 */ /* 0x002fe40000010000 */
[----:B---3--:R-:W-:Y:S02]  /*29a0*/  @!P0 FADD.FTZ R4, R4, R13 ;  /* 0x0000000d04048221 */ /* 0x008fe40000010000 */
[----:B------:R-:W-:Y:S01]  /*29b0*/  IMAD R0, R0, UR5, RZ ;  /* 0x0000000500007c24 */ /* 0x000fe2000f8e02ff */
[----:B------:R-:W-:Y:S01]  /*29c0*/  F2FP.PACK_AB R5, R6, R5 ;  /* 0x000000050605723e */ /* 0x000fe200000000ff */
[----:B------:R-:W-:Y:S01]  /*29d0*/  IMAD R3, R3, UR5, RZ ;  /* 0x0000000503037c24 */ /* 0x000fe2000f8e02ff */
[----:B------:R-:W-:Y:S02]  /*29e0*/  F2FP.PACK_AB R4, RZ, R4 ;  /* 0x00000004ff04723e */ /* 0x000fe400000000ff */
[----:B------:R-:W-:Y:S01]  /*29f0*/  SHF.R.S32.HI R8, RZ, 0x1f, R0 ;  /* 0x0000001fff087819 */ /* 0x000fe20000011400 */
[----:B0-----:R-:W-:-:S04]  /*2a00*/  UIMAD UR4, UR4, 0x60, URZ ;  /* 0x00000060040478a4 */ /* 0x001fc8000f8e023f */
[----:B------:R-:W-:Y:S02]  /*2a10*/  USHF.R.S32.HI UR5, URZ, 0x1f, UR4 ;  /* 0x0000001f3f057899 */ /* 0x000fe40008011404 */
[--C-:B------:R-:W-:Y:S02]  /*2a20*/  IADD3 R10, P1, P2, R0, UR4, R3.reuse ;  /* 0x00000004000a7c10 */ /* 0x100fe4000fa3e003 */
[----:B------:R-:W-:Y:S02]  /*2a30*/  SHF.R.S32.HI R3, RZ, 0x1f, R3 ;  /* 0x0000001fff037819 */ /* 0x000fe40000011403 */
[C---:B------:R-:W-:Y:S02]  /*2a40*/  IADD3 R0, R7.reuse, 0x20, RZ ;  /* 0x0000002007007810 */ /* 0x040fe40007ffe0ff */
[----:B------:R-:W-:Y:S02]  /*2a50*/  IADD3.X R8, R8, UR5, R3, P1, P2 ;  /* 0x0000000508087c10 */ /* 0x000fe40008fe4403 */
[----:B------:R-:W-:-:S02]  /*2a60*/  IADD3 R3, R7, 0x40, RZ ;  /* 0x0000004007037810 */ /* 0x000fc40007ffe0ff */
[-C--:B------:R-:W-:Y:S02]  /*2a70*/  IADD3 R11, P1, R7, R10.reuse, RZ ;  /* 0x0000000a070b7210 */ /* 0x080fe40007f3e0ff */
[CC--:B------:R-:W-:Y:S02]  /*2a80*/  IADD3 R9, P2, R0.reuse, R10.reuse, RZ ;  /* 0x0000000a00097210 */ /* 0x0c0fe40007f5e0ff */
        /* <DEDUP_REMOVED lines=15> */
.L_x_4197:
        /* <DEDUP_REMOVED lines=19> */
.L_x_4223:
        /* <DEDUP_REMOVED lines=20> */
.L_x_4199:
[----:B------:R-:W-:Y:S01]  /*2df0*/  MOV R12, 0xff7fffff ;  /* 0xff7fffff000c7802 */ /* 0x000fe20000000f00 */
[----:B------:R-:W-:Y:S01]  /*2e00*/  IMAD.MOV.U32 R15, RZ, RZ, 0x10 ;  /* 0x00000010ff0f7424 */ /* 0x000fe200078e00ff */
[----:B------:R-:W-:Y:S01]  /*2e10*/  MOV R17, 0xffffffff ;  /* 0xffffffff00117802 */ /* 0x000fe20000000f00 */
[----:B------:R-:W-:Y:S01]  /*2e20*/  IMAD.MOV.U32 R14, RZ, RZ, 0x1f ;  /* 0x0000001fff0e7424 */ /* 0x000fe200078e00ff */
[----:B------:R-:W-:Y:S02]  /*2e30*/  MOV R10, 0x2e50 ;  /* 0x00002e50000a7802 */ /* 0x000fe40000000f00 */
[----:B------:R-:W-:Y:S05]  /*2e40*/  CALL.REL.NOINC `($__internal_104_$__cuda_sm70_shflsync_bfly_p) ;  /* 0x0000010000007944 */ /* 0x000fea0003c00000 */
[----:B-1----:R-:W-:Y:S01]  /*2e50*/  IMAD.MOV.U32 R10, RZ, RZ, R14 ;  /* 0x000000ffff0a7224 */ /* 0x002fe200078e000e */
[----:B0-----:R-:W-:Y:S05]  /*2e60*/  BRA `(.L_x_4225) ;  /* 0xffffdc5000007947 */ /* 0x001fea000383ffff */
.L_x_4200:
[----:B------:R-:W-:Y:S01]  /*2e70*/  HFMA2.MMA R15, -RZ, RZ, 0, 4.76837158203125e-07 ;  /* 0x00000008ff0f7435 */ /* 0x000fe200000001ff */
[----:B------:R-:W-:Y:S01]  /*2e80*/  IMAD.MOV.U32 R12, RZ, RZ, R19 ;  /* 0x000000ffff0c7224 */ /* 0x000fe200078e0013 */
[----:B------:R-:W-:Y:S01]  /*2e90*/  MOV R10, 0x2ed0 ;  /* 0x00002ed0000a7802 */ /* 0x000fe20000000f00 */
[----:B------:R-:W-:Y:S02]  /*2ea0*/  IMAD.MOV.U32 R14, RZ, RZ, 0x1f ;  /* 0x0000001fff0e7424 */ /* 0x000fe400078e00ff */
[----:B------:R-:W-:-:S02]  /*2eb0*/  IMAD.MOV.U32 R17, RZ, RZ, -0x1 ;  /* 0xffffffffff117424 */ /* 0x000fc400078e00ff */
[----:B------:R-:W-:Y:S05]  /*2ec0*/  CALL.REL.NOINC `($__internal_104_$__cuda_sm70_shflsync_bfly_p) ;  /* 0x0000008000007944 */ /* 0x000fea0003c00000 */
[----:B01----:R-:W-:Y:S01]  /*2ed0*/  FMNMX.FTZ R12, R19, R14, !PT ;  /* 0x0000000e130c7209 */ /* 0x003fe20007810000 */
[----:B------:R-:W-:Y:S01]  /*2ee0*/  IMAD.MOV.U32 R14, RZ, RZ, 0x1f ;  /* 0x0000001fff0e7424 */ /* 0x000fe200078e00ff */
[----:B------:R-:W-:Y:S01]  /*2ef0*/  MOV R15, 0x4 ;  /* 0x00000004000f7802 */ /* 0x000fe20000000f00 */
[----:B------:R-:W-:Y:S01]  /*2f00*/  IMAD.MOV.U32 R17, RZ, RZ, -0x1 ;  /* 0xffffffffff117424 */ /* 0x000fe200078e00ff */
[----:B------:R-:W-:-:S02]  /*2f10*/  MOV R10, 0x2f30 ;  /* 0x00002f30000a7802 */ /* 0x000fc40000000f00 */
[----:B------:R-:W-:Y:S05]  /*2f20*/  CALL.REL.NOINC `($__internal_104_$__cuda_sm70_shflsync_bfly_p) ;  /* 0x0000002000007944 */ /* 0x000fea0003c00000 */
[----:B-1----:R-:W-:Y:S01]  /*2f30*/  MOV R11, R14 ;  /* 0x0000000e000b7202 */ /* 0x002fe20000000f00 */
[----:B0-----:R-:W-:Y:S05]  /*2f40*/  BRA `(.L_x_4226) ;  /* 0xffffdbd000007947 */ /* 0x001fea000383ffff */
        .weak           $__internal_104_$__cuda_sm70_shflsync_bfly_p
        .type           $__internal_104_$__cuda_sm70_shflsync_bfly_p,@function
        .size           $__internal_104_$__cuda_sm70_shflsync_bfly_p,(.L_x_23271 - $__internal_104_$__cuda_sm70_shflsync_bfly_p)
$__internal_104_$__cuda_sm70_shflsync_bfly_p:
[----:B------:R-:W-:Y:S01]  /*2f50*/  IMAD.MOV.U32 R11, RZ, RZ, 0x0 ;  /* 0x00000000ff0b7424 */ /* 0x000fe200078e00ff */
[----:B------:R-:W-:Y:S04]  /*2f60*/  WARPSYNC R17 ;  /* 0x0000001100007348 */ /* 0x000fe80003800000 */
[----:B------:R0:W1:Y:S01]  /*2f70*/  SHFL.BFLY PT, R14, R12, R15, R14 ;  /* 0x0c00000f0c0e7389 */ /* 0x00006200000e000e */
[----:B------:R-:W-:Y:S05]  /*2f80*/  RET.REL.NODEC R10 `(_ZN4vllm25paged_attention_v1_kernelIthLi96ELi8ELi128ELNS_18Fp8KVCacheDataTypeE2ELb1EEEvPT_PKS2_PKT0_S8_ifPKiSA_iPKfiiiSC_SC_iiiii) ;  /* 0xffffd0700a007950 */ /* 0x000fea0003c3ffff */
.L_x_4227:
        /* <DEDUP_REMOVED lines=15> */
.L_x_23271:


//--------------------- .text._ZN4vllm25paged_attention_v1_kernelIthLi80ELi8ELi128ELNS_18Fp8KVCacheDataTypeE2ELb1EEEvPT_PKS2_PKT0_S8_ifPKiSA_iPKfiiiSC_SC_iiiii --------------------------
	.section	.text._ZN4vllm25paged_attention_v1_kernelIthLi80ELi8ELi128ELNS_18Fp8KVCacheDataTypeE2ELb1EEEvPT_PKS2_PKT0_S8_ifPKiSA_iPKfiiiSC_SC_iiiii,"ax",@progbits
	.sectioninfo	@"SHI_REGISTERS=32"
	.align	128
        .global         _ZN4vllm25paged_attention_v1_kernelIthLi80ELi8ELi128ELNS_18Fp8KVCacheDataTypeE2ELb1EEEvPT_PKS2_PKT0_S8_ifPKiSA_iPKfiiiSC_SC_iiiii
        .type           _ZN4vllm25paged_attention_v1_kernelIthLi80ELi8ELi128ELNS_18Fp8KVCacheDataTypeE2ELb1EEEvPT_PKS2_PKT0_S8_ifPKiSA_iPKfiiiSC_SC_iiiii,@function
        .size           _ZN4vllm25paged_attention_v1_kernelIthLi80ELi8ELi128ELNS_18Fp8KVCacheDataTypeE2ELb1EEEvPT_PKS2_PKT0_S8_ifPKiSA_iPKfiiiSC_SC_iiiii,(.L_x_23272 - _ZN4vllm25paged_attention_v1_kernelIthLi80ELi8ELi128ELNS_18Fp8KVCacheDataTypeE2ELb1EEEvPT_PKS2_PKT0_S8_ifPKiSA_iPKfiiiSC_SC_iiiii)
        .other          _ZN4vllm25paged_attention_v1_kernelIthLi80ELi8ELi128ELNS_18Fp8KVCacheDataTypeE2ELb1EEEvPT_PKS2_PKT0_S8_ifPKiSA_iPKfiiiSC_SC_iiiii,@"STO_CUDA_ENTRY STV_DEFAULT"
_ZN4vllm25paged_attention_v1_kernelIthLi80ELi8ELi128ELNS_18Fp8KVCacheDataTypeE2ELb1EEEvPT_PKS2_PKT0_S8_ifPKiSA_iPKfiiiSC_SC_iiiii:
.text._ZN4vllm25paged_attention_v1_kernelIthLi80ELi8ELi128ELNS_18Fp8KVCacheDataTypeE2ELb1EEEvPT_PKS2_PKT0_S8_ifPKiSA_iPKfiiiSC_SC_iiiii:
        /* <DEDUP_REMOVED lines=104> */
.L_x_4228:
[----:B-1----:R-:W-:-:S04]  /*0680*/  IMAD.MOV.U32 R8, RZ, RZ, c[0x0][0xc] ;  /* 0x00000300ff087624 */ /* 0x002fc800078e00ff */
[----:B------:R-:W-:-:S04]  /*0690*/  IMAD R8, R8, c[0x0][0x1c8], R3 ;  /* 0x0000720008087a24 */ /* 0x000fc800078e0203 */
[----:B------:R-:W-:-:S03]  /*06a0*/  IMAD R8, R8, c[0x0][0x1d8], RZ ;  /* 0x0000760008087a24 */ /* 0x000fc600078e02ff */
.L_x_4229:
        /* <DEDUP_REMOVED lines=25> */
.L_x_4233:
        /* <DEDUP_REMOVED lines=37> */
.L_x_4231:
[----:B------:R-:W-:Y:S05]  /*0a90*/  BSYNC B6 ;  /* 0x0000000000067941 */ /* 0x000fea0003800000 */
.L_x_4230:
[----:B------:R-:W-:Y:S05]  /*0aa0*/  BRA.DIV ~URZ, `(.L_x_4234) ;  /* 0x000024527f007947 */ /* 0x000fea000b800000 */
[----:B------:R-:W-:-:S05]  /*0ab0*/  IMAD.MOV.U32 R10, RZ, RZ, -0x800001 ;  /* 0xff7fffffff0a7424 */ /* 0x000fca00078e00ff */
.L_x_4267:
[----:B------:R-:W-:Y:S01]  /*0ac0*/  FMNMX.FTZ R19, R10, -3.40282346638528859812e+38, !PT ;  /* 0xff7fffff0a137809 */ /* 0x000fe20007810000 */
[----:B------:R-:W-:Y:S01]  /*0ad0*/  IMAD.MOV.U32 R13, RZ, RZ, -0x800001 ;  /* 0xff7fffffff0d7424 */ /* 0x000fe200078e00ff */
[----:B------:R-:W-:Y:S05]  /*0ae0*/  BRA.DIV ~URZ, `(.L_x_4235) ;  /* 0x000024927f007947 */ /* 0x000fea000b800000 */
[----:B------:R-:W0:Y:S02]  /*0af0*/  SHFL.BFLY PT, R10, R19, 0x8, 0x1f ;  /* 0x0d001f00130a7f89 */ /* 0x000e2400000e0000 */
[----:B0-----:R-:W-:-:S05]  /*0b00*/  FMNMX.FTZ R12, R19, R10, !PT ;  /* 0x0000000a130c7209 */ /* 0x001fca0007810000 */
[----:B------:R0:W1:Y:S02]  /*0b10*/  SHFL.BFLY PT, R11, R12, 0x4, 0x1f ;  /* 0x0c801f000c0b7f89 */ /* 0x00006400000e0000 */
.L_x_4268:
        /* <DEDUP_REMOVED lines=28> */
.L_x_4240:
        /* <DEDUP_REMOVED lines=11> */
.L_x_4239:
[----:B------:R-:W-:Y:S05]  /*0d90*/  BSYNC B1 ;  /* 0x0000000000017941 */ /* 0x000fea0003800000 */
.L_x_4238:
        /* <DEDUP_REMOVED lines=10> */
.L_x_4243:
        /* <DEDUP_REMOVED lines=100> */
.L_x_4242:
[----:B------:R-:W-:Y:S05]  /*1480*/  BSYNC B1 ;  /* 0x0000000000017941 */ /* 0x000fea0003800000 */
.L_x_4241:
        /* <DEDUP_REMOVED lines=55> */
.L_x_4245:
[----:B------:R-:W-:Y:S05]  /*1800*/  BSYNC B1 ;  /* 0x0000000000017941 */ /* 0x000fea0003800000 */
.L_x_4244:
        /* <DEDUP_REMOVED lines=26> */
.L_x_4237:
[----:B------:R-:W-:Y:S05]  /*19b0*/  BSYNC B0 ;  /* 0x0000000000007941 */ /* 0x000fea0003800000 */
.L_x_4236:
        /* <DEDUP_REMOVED lines=37> */
.L_x_4250:
        /* <DEDUP_REMOVED lines=8> */
.L_x_4249:
[----:B------:R-:W-:Y:S05]  /*1c90*/  BSYNC B1 ;  /* 0x0000000000017941 */ /* 0x000fea0003800000 */
.L_x_4248:
        /* <DEDUP_REMOVED lines=10> */
.L_x_4253:
        /* <DEDUP_REMOVED lines=52> */
.L_x_4252:
[----:B------:R-:W-:Y:S05]  /*2080*/  BSYNC B1 ;  /* 0x0000000000017941 */ /* 0x000fea0003800000 */
.L_x_4251:
        /* <DEDUP_REMOVED lines=31> */
.L_x_4255:
[----:B------:R-:W-:Y:S05]  /*2280*/  BSYNC B1 ;  /* 0x0000000000017941 */ /* 0x000fea0003800000 */
.L_x_4254:
        /* <DEDUP_REMOVED lines=14> */
.L_x_4247:
[----:B------:R-:W-:Y:S05]  /*2370*/  BSYNC B0 ;  /* 0x0000000000007941 */ /* 0x000fea0003800000 */
.L_x_4246:
        /* <DEDUP_REMOVED lines=25> */
.L_x_4258:
        /* <DEDUP_REMOVED lines=32> */
.L_x_4256:
        /* <DEDUP_REMOVED lines=20> */
.L_x_4260:
[----:B------:R-:W-:Y:S05]  /*2850*/  BSYNC B0 ;  /* 0x0000000000007941 */ /* 0x000fea0003800000 */
.L_x_4259:
        /* <DEDUP_REMOVED lines=10> */
.L_x_4262:
[----:B------:R-:W-:Y:S05]  /*2900*/  BSYNC B0 ;  /* 0x0000000000007941 */ /* 0x000fea0003800000 */
.L_x_4261:
[----:B------:R-:W-:Y:S06]  /*2910*/  BAR.SYNC.DEFER_BLOCKING 0x0 ;  /* 0x0000000000007b1d */ /* 0x000fec0000010000 */
[----:B------:R-:W-:Y:S01]  /*2920*/  BSSY B0, `(.L_x_4263) ;  /* 0x0000006000007945 */ /* 0x000fe20003800000 */
[----:B------:R-:W-:Y:S05]  /*2930*/  @P1 BRA `(.L_x_4264) ;  /* 0x0000004000001947 */ /* 0x000fea0003800000 */
[----:B------:R-:W-:Y:S01]  /*2940*/  ISETP.GT.AND P1, PT, R7, 0xf, PT ;  /* 0x0000000f0700780c */ /* 0x000fe20003f24270 */
[----:B------:R2:W-:Y:S04]  /*2950*/  STS [R5.X4+-0x120], R8 ;  /* 0xfffee00805007388 */ /* 0x0005e80000004800 */
[----:B------:R2:W-:Y:S08]  /*2960*/  STS [R5.X4+-0xa0], R6 ;  /* 0xffff600605007388 */ /* 0x0005f00000004800 */
[----:B------:R2:W-:Y:S02]  /*2970*/  @!P1 STS [R5.X4+-0x20], R2 ;  /* 0xffffe00205009388 */ /* 0x0005e40000004800 */
.L_x_4264:
[----:B------:R-:W-:Y:S05]  /*2980*/  BSYNC B0 ;  /* 0x0000000000007941 */ /* 0x000fea0003800000 */
.L_x_4263:
[----:B------:R-:W-:Y:S06]  /*2990*/  BAR.SYNC.DEFER_BLOCKING 0x0 ;  /* 0x0000000000007b1d */ /* 0x000fec0000010000 */
[----:B------:R-:W-:Y:S01]  /*29a0*/  BSSY B0, `(.L_x_4265) ;  /* 0x0000009000007945 */ /* 0x000fe20003800000 */
[----:B------:R-:W-:Y:S05]  /*29b0*/  @P0 BRA `(.L_x_4266) ;  /* 0x0000007000000947 */ /* 0x000fea0003800000 */
[----:B------:R-:W-:Y:S01]  /*29c0*/  ISETP.GT.AND P0, PT, R7, 0xf, PT ;  /* 0x0000000f0700780c */ /* 0x000fe20003f04270 */
[----:B------:R-:W3:Y:S04]  /*29d0*/  LDS R9, [R5.X4+0x20] ;  /* 0x0000200005097984 */ /* 0x000ee80000004800 */
[----:B0-----:R-:W0:Y:S08]  /*29e0*/  LDS R11, [R5.X4+0xa0] ;  /* 0x0000a000050b7984 */ /* 0x001e300000004800 */
[----:B------:R-:W4:Y:S01]  /*29f0*/  @!P0 LDS R13, [R5.X4+0x120] ;  /* 0x00012000050d8984 */ /* 0x000f220000004800 */
[----:B--23--:R-:W-:-:S02]  /*2a00*/  FADD.FTZ R8, R8, R9 ;  /* 0x0000000908087221 */ /* 0x00cfc40000010000 */
[----:B0-----:R-:W-:Y:S02]  /*2a10*/  FADD.FTZ R6, R6, R11 ;  /* 0x0000000b06067221 */ /* 0x001fe40000010000 */
[----:B----4-:R-:W-:Y:S02]  /*2a20*/  @!P0 FADD.FTZ R2, R2, R13 ;  /* 0x0000000d02028221 */ /* 0x010fe40000010000 */
.L_x_4266:
[----:B------:R-:W-:Y:S05]  /*2a30*/  BSYNC B0 ;  /* 0x0000000000007941 */ /* 0x000fea0003800000 */
.L_x_4265:
[----:B------:R-:W-:Y:S06]  /*2a40*/  BAR.SYNC.DEFER_BLOCKING 0x0 ;  /* 0x0000000000007b1d */ /* 0x000fec0000010000 */
[----:B------:R-:W-:Y:S05]  /*2a50*/  @P2 EXIT ;  /* 0x000000000000294d */ /* 0x000fea0003800000 */
[----:B------:R-:W3:Y:S01]  /*2a60*/  S2UR UR4, SR_CTAID.Z ;  /* 0x00000000000479c3 */ /* 0x000ee20000002700 */
[----:B------:R-:W-:Y:S01]  /*2a70*/  ULDC UR5, c[0x0][0x14] ;  /* 0x0000050000057ab9 */ /* 0x000fe20000000800 */
[----:B------:R-:W-:Y:S01]  /*2a80*/  IMAD R0, R0, c[0x0][0xc], RZ ;  /* 0x0000030000007a24 */ /* 0x000fe200078e02ff */
[----:B------:R-:W-:Y:S01]  /*2a90*/  UIMAD UR5, UR5, 0x50, URZ ;  /* 0x00000050050578a4 */ /* 0x000fe2000f8e023f */
[----:B--2---:R-:W-:-:S05]  /*2aa0*/  F2FP.PACK_AB R6, R6, R8 ;  /* 0x000000080606723e */ /* 0x004fca00000000ff */
[----:B------:R-:W-:Y:S02]  /*2ab0*/  IMAD R0, R0, UR5, RZ ;  /* 0x0000000500007c24 */ /* 0x000fe4000f8e02ff */
[----:B------:R-:W-:-:S03]  /*2ac0*/  IMAD R3, R3, UR5, RZ ;  /* 0x0000000503037c24 */ /* 0x000fc6000f8e02ff */
[----:B------:R-:W-:Y:S01]  /*2ad0*/  SHF.R.S32.HI R4, RZ, 0x1f, R0 ;  /* 0x0000001fff047819 */ /* 0x000fe20000011400 */
[----:B---3--:R-:W-:-:S04]  /*2ae0*/  UIMAD UR4, UR4, 0x50, URZ ;  /* 0x00000050040478a4 */ /* 0x008fc8000f8e023f */
[----:B------:R-:W-:Y:S02]  /*2af0*/  USHF.R.S32.HI UR5, URZ, 0x1f, UR4 ;  /* 0x0000001f3f057899 */ /* 0x000fe40008011404 */
[--C-:B0-----:R-:W-:Y:S02]  /*2b00*/  IADD3 R12, P0, P1, R0, UR4, R3.reuse ;  /* 0x00000004000c7c10 */ /* 0x101fe4000f91e003 */
[----:B------:R-:W-:Y:S02]  /*2b10*/  SHF.R.S32.HI R3, RZ, 0x1f, R3 ;  /* 0x0000001fff037819 */ /* 0x000fe40000011403 */
[C---:B------:R-:W-:Y:S02]  /*2b20*/  IADD3 R0, R7.reuse, 0x20, RZ ;  /* 0x0000002007007810 */ /* 0x040fe40007ffe0ff */
        /* <DEDUP_REMOVED lines=22> */
.L_x_4232:
        /* <DEDUP_REMOVED lines=19> */
.L_x_4257:
        /* <DEDUP_REMOVED lines=20> */
.L_x_4234:
[----:B------:R-:W-:Y:S01]  /*2f00*/  MOV R12, 0xff7fffff ;  /* 0xff7fffff000c7802 */ /* 0x000fe20000000f00 */
[----:B------:R-:W-:Y:S01]  /*2f10*/  IMAD.MOV.U32 R15, RZ, RZ, 0x10 ;  /* 0x00000010ff0f7424 */ /* 0x000fe200078e00ff */
[----:B------:R-:W-:Y:S01]  /*2f20*/  MOV R17, 0xffffffff ;  /* 0xffffffff00117802 */ /* 0x000fe20000000f00 */
[----:B------:R-:W-:Y:S01]  /*2f30*/  IMAD.MOV.U32 R14, RZ, RZ, 0x1f ;  /* 0x0000001fff0e7424 */ /* 0x000fe200078e00ff */
[----:B------:R-:W-:Y:S02]  /*2f40*/  MOV R10, 0x2f60 ;  /* 0x00002f60000a7802 */ /* 0x000fe40000000f00 */
[----:B------:R-:W-:Y:S05]  /*2f50*/  CALL.REL.NOINC `($__internal_105_$__cuda_sm70_shflsync_bfly_p) ;  /* 0x0000010000007944 */ /* 0x000fea0003c00000 */
[----:B-1----:R-:W-:Y:S01]  /*2f60*/  IMAD.MOV.U32 R10, RZ, RZ, R14 ;  /* 0x000000ffff0a7224 */ /* 0x002fe200078e000e */
[----:B0-----:R-:W-:Y:S05]  /*2f70*/  BRA `(.L_x_4267) ;  /* 0xffffdb4000007947 */ /* 0x001fea000383ffff */
.L_x_4235:
[----:B------:R-:W-:Y:S01]  /*2f80*/  HFMA2.MMA R15, -RZ, RZ, 0, 4.76837158203125e-07 ;  /* 0x00000008ff0f7435 */ /* 0x000fe200000001ff */
[----:B------:R-:W-:Y:S01]  /*2f90*/  IMAD.MOV.U32 R12, RZ, RZ, R19 ;  /* 0x000000ffff0c7224 */ /* 0x000fe200078e0013 */
[----:B------:R-:W-:Y:S01]  /*2fa0*/  MOV R10, 0x2fe0 ;  /* 0x00002fe0000a7802 */ /* 0x000fe20000000f00 */
[----:B------:R-:W-:Y:S02]  /*2fb0*/  IMAD.MOV.U32 R14, RZ, RZ, 0x1f ;  /* 0x0000001fff0e7424 */ /* 0x000fe400078e00ff */
[----:B------:R-:W-:-:S02]  /*2fc0*/  IMAD.MOV.U32 R17, RZ, RZ, -0x1 ;  /* 0xffffffffff117424 */ /* 0x000fc400078e00ff */
[----:B------:R-:W-:Y:S05]  /*2fd0*/  CALL.REL.NOINC `($__internal_105_$__cuda_sm70_shflsync_bfly_p) ;  /* 0x0000008000007944 */ /* 0x000fea0003c00000 */
[----:B01----:R-:W-:Y:S01]  /*2fe0*/  FMNMX.FTZ R12, R19, R14, !PT ;  /* 0x0000000e130c7209 */ /* 0x003fe20007810000 */
[----:B------:R-:W-:Y:S01]  /*2ff0*/  IMAD.MOV.U32 R14, RZ, RZ, 0x1f ;  /* 0x0000001fff0e7424 */ /* 0x000fe200078e00ff */
[----:B------:R-:W-:Y:S01]  /*3000*/  MOV R15, 0x4 ;  /* 0x00000004000f7802 */ /* 0x000fe20000000f00 */
[----:B------:R-:W-:Y:S01]  /*3010*/  IMAD.MOV.U32 R17, RZ, RZ, -0x1 ;  /* 0xffffffffff117424 */ /* 0x000fe200078e00ff */
[----:B------:R-:W-:-:S02]  /*3020*/  MOV R10, 0x3040 ;  /* 0x00003040000a7802 */ /* 0x000fc40000000f00 */
[----:B------:R-:W-:Y:S05]  /*3030*/  CALL.REL.NOINC `($__internal_105_$__cuda_sm70_shflsync_bfly_p) ;  /* 0x0000002000007944 */ /* 0x000fea0003c00000 */
[----:B-1----:R-:W-:Y:S01]  /*3040*/  MOV R11, R14 ;  /* 0x0000000e000b7202 */ /* 0x002fe20000000f00 */
[----:B0-----:R-:W-:Y:S05]  /*3050*/  BRA `(.L_x_4268) ;  /* 0xffffdac000007947 */ /* 0x001fea000383ffff */
        .weak           $__internal_105_$__cuda_sm70_shflsync_bfly_p
        .type           $__internal_105_$__cuda_sm70_shflsync_bfly_p,@function
        .size           $__internal_105_$__cuda_sm70_shflsync_bfly_p,(.L_x_23272 - $__internal_105_$__cuda_sm70_shflsync_bfly_p)
$__internal_105_$__cuda_sm70_shflsync_bfly_p:
[----:B------:R-:W-:Y:S01]  /*3060*/  IMAD.MOV.U32 R11, RZ, RZ, 0x0 ;  /* 0x00000000ff0b7424 */ /* 0x000fe200078e00ff */
[----:B------:R-:W-:Y:S04]  /*3070*/  WARPSYNC R17 ;  /* 0x0000001100007348 */ /* 0x000fe80003800000 */
[----:B------:R0:W1:Y:S01]  /*3080*/  SHFL.BFLY PT, R14, R12, R15, R14 ;  /* 0x0c00000f0c0e7389 */ /* 0x00006200000e000e */
[----:B------:R-:W-:Y:S05]  /*3090*/  RET.REL.NODEC R10 `(_ZN4vllm25paged_attention_v1_kernelIthLi80ELi8ELi128ELNS_18Fp8KVCacheDataTypeE2ELb1EEEvPT_PKS2_PKT0_S8_ifPKiSA_iPKfiiiSC_SC_iiiii) ;  /* 0xffffcf600a007950 */ /* 0x000fea0003c3ffff */
.L_x_4269:
        /* <DEDUP_REMOVED lines=14> */
.L_x_23272:


//--------------------- .text._ZN4vllm25paged_attention_v1_kernelIthLi64ELi8ELi128ELNS_18Fp8KVCacheDataTypeE2ELb1EEEvPT_PKS2_PKT0_S8_ifPKiSA_iPKfiiiSC_SC_iiiii --------------------------
	.section	.text._ZN4vllm25paged_attention_v1_kernelIthLi64ELi8ELi128ELNS_18Fp8KVCacheDataTypeE2ELb1EEEvPT_PKS2_PKT0_S8_ifPKiSA_iPKfiiiSC_SC_iiiii,"ax",@progbits
	.sectioninfo	@"SHI_REGISTERS=32"
	.align	128
        .global         _ZN4vllm25paged_attention_v1_kernelIthLi64ELi8ELi128ELNS_18Fp8KVCacheDataTypeE2ELb1EEEvPT_PKS2_PKT0_S8_ifPKiSA_iPKfiiiSC_SC_iiiii
        .type           _ZN4vllm25paged_attention_v1_kernelIthLi64ELi8ELi128ELNS_18Fp8KVCacheDataTypeE2ELb1EEEvPT_PKS2_PKT0_S8_ifPKiSA_iPKfiiiSC_SC_iiiii,@function
        .size           _ZN4vllm25paged_attention_v1_kernelIthLi64ELi8ELi128ELNS_18Fp8KVCacheDataTypeE2ELb1EEEvPT_PKS2_PKT0_S8_ifPKiSA_iPKfiiiSC_SC_iiiii,(.L_x_23273 - _ZN4vllm25paged_attention_v1_kernelIthLi64ELi8ELi128ELNS_18Fp8KVCacheDataTypeE2ELb1EEEvPT_PKS2_PKT0_S8_ifPKiSA_iPKfiiiSC_SC_iiiii)
        .other          _ZN4vllm25paged_attention_v1_kernelIthLi64ELi8ELi128ELNS_18Fp8KVCacheDataTypeE2ELb1EEEvPT_PKS2_PKT0_S8_ifPKiSA_iPKfiiiSC_SC_iiiii,@"STO_CUDA_ENTRY STV_DEFAULT"
_ZN4vllm25paged_attention_v1_kernelIthLi64ELi8ELi128ELNS_18Fp8KVCacheDataTypeE2ELb1EEEvPT_PKS2_PKT0_S8_ifPKiSA_iPKfiiiSC_SC_iiiii:
.text._ZN4vllm25paged_attention_v1_kernelIthLi64ELi8ELi128ELNS_18Fp8KVCacheDataTypeE2ELb1EEEvPT_PKS2_PKT0_S8_ifPKiSA_iPKfiiiSC_SC_iiiii:
        /* <DEDUP_REMOVED lines=36> */
[----:B------:R-:W-:Y:S01]  /*0240*/  LEA.HI R9, R7, R4, RZ, 0x3 ;  /* 0x0000000407097211 */ /* 0x000fe200078f18ff */
[----:B------:R-:W-:Y:S01]  /*0250*/  IMAD.MOV.U32 R4, RZ, RZ, R8 ;  /* 0x000000ffff047224 */ /* 0x000fe200078e0008 */
[----:B------:R-:W-:-:S02]  /*0260*/  LEA.HI R7, R15, R2, RZ, 0x5 ;  /* 0x000000020f077211 */ /* 0x000fc400078f28ff */
[----:B------:R-:W-:Y:S01]  /*0270*/  LOP3.LUT R6, R9, 0xfffffff8, RZ, 0xc0, !PT ;  /* 0xfffffff809067812 */ /* 0x000fe200078ec0ff */
[----:B------:R-:W-:Y:S01]  /*0280*/  @!P2 IMAD.MOV R4, RZ, RZ, -R4 ;  /* 0x000000ffff04a224 */ /* 0x000fe200078e0a04 */
[----:B------:R-:W-:Y:S02]  /*0290*/  LOP3.LUT R11, R7, 0xffffffe0, RZ, 0xc0, !PT ;  /* 0xffffffe0070b7812 */ /* 0x000fe400078ec0ff */
[----:B------:R-:W-:Y:S02]  /*02a0*/  IMNMX R5, R5, R6, PT ;  /* 0x0000000605057217 */ /* 0x000fe40003800200 */
[----:B------:R-:W-:Y:S02]  /*02b0*/  SHF.R.S32.HI R6, RZ, 0x5, R7 ;  /* 0x00000005ff067819 */ /* 0x000fe40000011407 */
[----:B------:R-:W-:Y:S02]  /*02c0*/  IADD3 R7, -R11, R2, RZ ;  /* 0x000000020b077210 */ /* 0x000fe40007ffe1ff */
        /* <DEDUP_REMOVED lines=51> */
[----:B------:R-:W-:Y:S02]  /*0600*/  ISETP.GE.AND P2, PT, R10, RZ, PT ;  /* 0x000000ff0a00720c */ /* 0x000fe40003f46270 */
[----:B------:R-:W-:-:S05]  /*0610*/  MOV R10, c[0x0][0x1c8] ;  /* 0x00007200000a7a02 */ /* 0x000fca0000000f00 */
[----:B------:R-:W-:-:S06]  /*0620*/  @P0 IADD3 R11, R11, 0x1, RZ ;  /* 0x000000010b0b0810 */ /* 0x000fcc0007ffe0ff */
[----:B------:R-:W-:Y:S01]  /*0630*/  @!P2 IMAD.MOV R11, RZ, RZ, -R11 ;  /* 0x000000ffff0ba224 */ /* 0x000fe200078e0a0b */
[----:B------:R-:W-:-:S05]  /*0640*/  @!P1 LOP3.LUT R11, RZ, R8, RZ, 0x33, !PT ;  /* 0x00000008ff0b9212 */ /* 0x000fca00078e33ff */
[----:B------:R-:W-:-:S04]  /*0650*/  IMAD R8, R10, c[0x0][0x180], R11 ;  /* 0x000060000a087a24 */ /* 0x000fc800078e020b */
[----:B------:R-:W-:Y:S01]  /*0660*/  IMAD R8, R8, UR4, RZ ;  /* 0x0000000408087c24 */ /* 0x000fe2000f8e02ff */
[----:B------:R-:W-:Y:S05]  /*0670*/  BRA `(.L_x_4271) ;  /* 0x0000003000007947 */ /* 0x000fea0003800000 */
.L_x_4270:
[----:B-1----:R-:W-:-:S04]  /*0680*/  IMAD.MOV.U32 R8, RZ, RZ, c[0x0][0xc] ;  /* 0x00000300ff087624 */ /* 0x002fc800078e00ff */
[----:B------:R-:W-:-:S04]  /*0690*/  IMAD R8, R8, c[0x0][0x1c8], R3 ;  /* 0x0000720008087a24 */ /* 0x000fc800078e0203 */
[----:B------:R-:W-:-:S03]  /*06a0*/  IMAD R8, R8, c[0x0][0x1d8], RZ ;  /* 0x0000760008087a24 */ /* 0x000fc600078e02ff */
.L_x_4271:
        /* <DEDUP_REMOVED lines=17> */
[----:B0-----:R-:W-:Y:S01]  /*07c0*/  IADD3 R11, R16, 0xffffffe, RZ ;  /* 0x0ffffffe100b7810 */ /* 0x001fe20007ffe0ff */
[----:B------:R-:W-:-:S05]  /*07d0*/  IMAD.MOV.U32 R16, RZ, RZ, R6 ;  /* 0x000000ffff107224 */ /* 0x000fca00078e0006 */
[----:B------:R-:W0:Y:S02]  /*07e0*/  F2I.FTZ.U32.TRUNC.NTZ R11, R11 ;  /* 0x0000000b000b7305 */ /* 0x000e24000021f000 */
[----:B0-----:R-:W-:-:S04]  /*07f0*/  IMAD.MOV R17, RZ, RZ, -R11 ;  /* 0x000000ffff117224 */ /* 0x001fc800078e0a0b */
[----:B------:R-:W-:-:S04]  /*0800*/  IMAD R17, R17, R14, RZ ;  /* 0x0000000e11117224 */ /* 0x000fc800078e02ff */
[----:B------:R-:W-:Y:S01]  /*0810*/  IMAD.HI.U32 R17, R11, R17, R10 ;  /* 0x000000110b117227 */ /* 0x000fe200078e000a */
[----:B------:R-:W-:Y:S02]  /*0820*/  IADD3 R11, R4, -c[0x0][0x1cc], RZ ;  /* 0x80007300040b7a10 */ /* 0x000fe40007ffe0ff */
[----:B------:R-:W-:Y:S02]  /*0830*/  MOV R10, R18 ;  /* 0x00000012000a7202 */ /* 0x000fe40000000f00 */
.L_x_4275:
        /* <DEDUP_REMOVED lines=37> */
.L_x_4273:
[----:B------:R-:W-:Y:S05]  /*0a90*/  BSYNC B7 ;  /* 0x0000000000077941 */ /* 0x000fea0003800000 */
.L_x_4272:
[----:B------:R-:W-:Y:S05]  /*0aa0*/  BRA.DIV ~URZ, `(.L_x_4276) ;  /* 0x000022627f007947 */ /* 0x000fea000b800000 */
[----:B------:R-:W-:-:S05]  /*0ab0*/  IMAD.MOV.U32 R10, RZ, RZ, -0x800001 ;  /* 0xff7fffffff0a7424 */ /* 0x000fca00078e00ff */
.L_x_4302:
[----:B------:R-:W-:Y:S01]  /*0ac0*/  FMNMX.FTZ R19, R10, -3.40282346638528859812e+38, !PT ;  /* 0xff7fffff0a137809 */ /* 0x000fe20007810000 */
[----:B------:R-:W-:Y:S01]  /*0ad0*/  IMAD.MOV.U32 R13, RZ, RZ, -0x800001 ;  /* 0xff7fffffff0d7424 */ /* 0x000fe200078e00ff */
[----:B------:R-:W-:Y:S05]  /*0ae0*/  BRA.DIV ~URZ, `(.L_x_4277) ;  /* 0x000022a27f007947 */ /* 0x000fea000b800000 */
[----:B------:R-:W0:Y:S02]  /*0af0*/  SHFL.BFLY PT, R10, R19, 0x8, 0x1f ;  /* 0x0d001f00130a7f89 */ /* 0x000e2400000e0000 */
[----:B0-----:R-:W-:-:S05]  /*0b00*/  FMNMX.FTZ R12, R19, R10, !PT ;  /* 0x0000000a130c7209 */ /* 0x001fca0007810000 */
[----:B------:R0:W1:Y:S02]  /*0b10*/  SHFL.BFLY PT, R11, R12, 0x4, 0x1f ;  /* 0x0c801f000c0b7f89 */ /* 0x00006400000e0000 */
.L_x_4303:
        /* <DEDUP_REMOVED lines=28> */
.L_x_4282:
        /* <DEDUP_REMOVED lines=11> */
.L_x_4281:
[----:B------:R-:W-:Y:S05]  /*0d90*/  BSYNC B1 ;  /* 0x0000000000017941 */ /* 0x000fea0003800000 */
.L_x_4280:
        /* <DEDUP_REMOVED lines=10> */
.L_x_4285:
        /* <DEDUP_REMOVED lines=100> */
.L_x_4284:
[----:B------:R-:W-:Y:S05]  /*1480*/  BSYNC B1 ;  /* 0x0000000000017941 */ /* 0x000fea0003800000 */
.L_x_4283:
        /* <DEDUP_REMOVED lines=55> */
.L_x_4287:
[----:B------:R-:W-:Y:S05]  /*1800*/  BSYNC B1 ;  /* 0x0000000000017941 */ /* 0x000fea0003800000 */
.L_x_4286:
        /* <DEDUP_REMOVED lines=26> */
.L_x_4279:
[----:B------:R-:W-:Y:S05]  /*19b0*/  BSYNC B0 ;  /* 0x0000000000007941 */ /* 0x000fea0003800000 */
.L_x_4278:
        /* <DEDUP_REMOVED lines=37> */
.L_x_4292:
        /* <DEDUP_REMOVED lines=8> */
.L_x_4291:
[----:B------:R-:W-:Y:S05]  /*1c90*/  BSYNC B1 ;  /* 0x0000000000017941 */ /* 0x000fea0003800000 */
.L_x_4290:
        /* <DEDUP_REMOVED lines=10> */
.L_x_4295:
        /* <DEDUP_REMOVED lines=52> */
.L_x_4294:
[----:B------:R-:W-:Y:S05]  /*2080*/  BSYNC B1 ;  /* 0x0000000000017941 */ /* 0x000fea0003800000 */
.L_x_4293:
        /* <DEDUP_REMOVED lines=31> */
.L_x_4297:
[----:B------:R-:W-:Y:S05]  /*2280*/  BSYNC B1 ;  /* 0x0000000000017941 */ /* 0x000fea0003800000 */
.L_x_4296:
        /* <DEDUP_REMOVED lines=14> */
.L_x_4289:
[----:B------:R-:W-:Y:S05]  /*2370*/  BSYNC B0 ;  /* 0x0000000000007941 */ /* 0x000fea0003800000 */
.L_x_4288:
        /* <DEDUP_REMOVED lines=26> */
.L_x_4301:
        /* <DEDUP_REMOVED lines=32> */
.L_x_4299:
[----:B------:R-:W-:Y:S05]  /*2720*/  BSYNC B6 ;  /* 0x0000000000067941 */ /* 0x000fea0003800000 */
.L_x_4298:
[----:B------:R-:W-:Y:S01]  /*2730*/  WARPSYNC 0xffffffff ;  /* 0xffffffff00007948 */ /* 0x000fe20003800000 */
[----:B------:R-:W-:Y:S01]  /*2740*/  BAR.SYNC.DEFER_BLOCKING 0x0 ;  /* 0x0000000000007b1d */ /* 0x000fe20000010000 */
[----:B------:R-:W-:Y:S01]  /*2750*/  LOP3.LUT R4, R2, 0xffffffc0, RZ, 0xc0, !PT ;  /* 0xffffffc002047812 */ /* 0x000fe200078ec0ff */
[----:B------:R-:W-:Y:S01]  /*2760*/  IMAD R6, R6, 0x40, R7 ;  /* 0x0000004006067824 */ /* 0x000fe200078e0207 */
[----:B------:R-:W-:Y:S02]  /*2770*/  ISETP.GT.AND P1, PT, R2, 0x3f, PT ;  /* 0x0000003f0200780c */ /* 0x000fe40003f24270 */
[----:B------:R-:W-:Y:S02]  /*2780*/  ISETP.NE.AND P0, PT, R4, 0x40, PT ;  /* 0x000000400400780c */ /* 0x000fe40003f05270 */
[----:B------:R-:W-:-:S04]  /*2790*/  LOP3.LUT R4, R2, 0xffffffe0, RZ, 0xc0, !PT ;  /* 0xffffffe002047812 */ /* 0x000fc800078ec0ff */
[----:B------:R-:W-:Y:S02]  /*27a0*/  ISETP.NE.AND P2, PT, R4, 0x20, PT ;  /* 0x000000200400780c */ /* 0x000fe40003f45270 */
[----:B------:R-:W-:-:S05]  /*27b0*/  CS2R R4, SRZ ;  /* 0x0000000000047805 */ /* 0x000fca000001ff00 */
[----:B------:R-:W-:Y:S04]  /*27c0*/  @!P0 STS [R6.X4+-0x1e0], RZ ;  /* 0xfffe20ff06008388 */ /* 0x000fe80000004800 */
[----:B------:R-:W-:Y:S04]  /*27d0*/  @!P0 STS [R6.X4+-0x160], RZ ;  /* 0xfffea0ff06008388 */ /* 0x000fe80000004800 */
[----:B------:R-:W-:Y:S01]  /*27e0*/  BAR.SYNC.DEFER_BLOCKING 0x0 ;  /* 0x0000000000007b1d */ /* 0x000fe20000010000 */
[C---:B------:R-:W-:Y:S02]  /*27f0*/  ISETP.GT.AND P0, PT, R2.reuse, 0x1f, PT ;  /* 0x0000001f0200780c */ /* 0x040fe40003f04270 */
[----:B------:R-:W-:-:S03]  /*2800*/  IADD3 R2, R2, 0x1f, RZ ;  /* 0x0000001f02027810 */ /* 0x000fc60007ffe0ff */
[----:B------:R-:W1:Y:S04]  /*2810*/  @!P1 LDS R8, [R6.X4+0x20] ;  /* 0x0000200006089984 */ /* 0x000e680000004800 */
[----:B------:R-:W2:Y:S01]  /*2820*/  @!P1 LDS R9, [R6.X4+0xa0] ;  /* 0x0000a00006099984 */ /* 0x000ea20000004800 */
[----:B-1----:R-:W-:-:S03]  /*2830*/  @!P1 FADD.FTZ R5, RZ, R8 ;  /* 0x00000008ff059221 */ /* 0x002fc60000010000 */
[----:B------:R-:W-:Y:S01]  /*2840*/  BAR.SYNC.DEFER_BLOCKING 0x0 ;  /* 0x0000000000007b1d */ /* 0x000fe20000010000 */
[----:B--2---:R-:W-:Y:S01]  /*2850*/  @!P1 FADD.FTZ R4, RZ, R9 ;  /* 0x00000009ff049221 */ /* 0x004fe20000010000 */
[----:B------:R-:W-:-:S04]  /*2860*/  ISETP.GT.U32.AND P1, PT, R2, 0x3e, PT ;  /* 0x0000003e0200780c */ /* 0x000fc80003f24070 */
[----:B------:R1:W-:Y:S04]  /*2870*/  @!P2 STS [R6.X4+-0xe0], R5 ;  /* 0xffff20050600a388 */ /* 0x0003e80000004800 */
[----:B------:R1:W-:Y:S04]  /*2880*/  @!P2 STS [R6.X4+-0x60], R4 ;  /* 0xffffa0040600a388 */ /* 0x0003e80000004800 */
[----:B------:R-:W-:Y:S06]  /*2890*/  BAR.SYNC.DEFER_BLOCKING 0x0 ;  /* 0x0000000000007b1d */ /* 0x000fec0000010000 */
[----:B------:R1:W2:Y:S04]  /*28a0*/  @!P0 LDS R2, [R6.X4+0x20] ;  /* 0x0000200006028984 */ /* 0x0002a80000004800 */
[----:B------:R1:W3:Y:S04]  /*28b0*/  @!P0 LDS R9, [R6.X4+0xa0] ;  /* 0x0000a00006098984 */ /* 0x0002e80000004800 */
[----:B------:R-:W-:Y:S06]  /*28c0*/  BAR.SYNC.DEFER_BLOCKING 0x0 ;  /* 0x0000000000007b1d */ /* 0x000fec0000010000 */
[----:B------:R-:W-:Y:S05]  /*28d0*/  @P1 EXIT ;  /* 0x000000000000194d */ /* 0x000fea0003800000 */
[----:B-1----:R-:W1:Y:S01]  /*28e0*/  S2UR UR4, SR_CTAID.Z ;  /* 0x00000000000479c3 */ /* 0x002e620000002700 */
[----:B------:R-:W-:-:S02]  /*28f0*/  IMAD R0, R0, c[0x0][0xc], RZ ;  /* 0x0000030000007a24 */ /* 0x000fc400078e02ff */
[----:B------:R-:W-:Y:S02]  /*2900*/  IMAD R3, R3, c[0x0][0x14], RZ ;  /* 0x0000050003037a24 */ /* 0x000fe400078e02ff */
[----:B------:R-:W-:Y:S02]  /*2910*/  IMAD R0, R0, c[0x0][0x14], RZ ;  /* 0x0000050000007a24 */ /* 0x000fe400078e02ff */
[----:B------:R-:W-:Y:S02]  /*2920*/  IMAD.SHL.U32 R3, R3, 0x40, RZ ;  /* 0x0000004003037824 */ /* 0x000fe400078e00ff */
[----:B--2---:R-:W-:Y:S01]  /*2930*/  @!P0 FADD.FTZ R5, R5, R2 ;  /* 0x0000000205058221 */ /* 0x004fe20000010000 */
[----:B------:R-:W-:Y:S01]  /*2940*/  SHF.L.U32 R0, R0, 0x6, RZ ;  /* 0x0000000600007819 */ /* 0x000fe200000006ff */
[----:B---3--:R-:W-:Y:S01]  /*2950*/  @!P0 FADD.FTZ R4, R4, R9 ;  /* 0x0000000904048221 */ /* 0x008fe20000010000 */
[----:B------:R-:W-:-:S04]  /*2960*/  SHF.R.S32.HI R6, RZ, 0x1f, R3 ;  /* 0x0000001fff067819 */ /* 0x000fc80000011403 */
[----:B------:R-:W-:Y:S01]  /*2970*/  F2FP.PACK_AB R4, R4, R5 ;  /* 0x000000050404723e */ /* 0x000fe200000000ff */
[----:B-1----:R-:W-:-:S04]  /*2980*/  USHF.L.U32 UR4, UR4, 0x6, URZ ;  /* 0x0000000604047899 */ /* 0x002fc8000800063f */
[----:B------:R-:W-:Y:S02]  /*2990*/  USHF.R.S32.HI UR5, URZ, 0x1f, UR4 ;  /* 0x0000001f3f057899 */ /* 0x000fe40008011404 */
[----:B------:R-:W-:Y:S02]  /*29a0*/  IADD3 R8, P1, P2, R0, UR4, R3 ;  /* 0x0000000400087c10 */ /* 0x000fe4000fa3e003 */
[----:B------:R-:W-:Y:S02]  /*29b0*/  SHF.R.S32.HI R3, RZ, 0x1f, R0 ;  /* 0x0000001fff037819 */ /* 0x000fe40000011400 */
[----:B------:R-:W-:Y:S02]  /*29c0*/  IADD3 R0, R7, 0x20, RZ ;  /* 0x0000002007007810 */ /* 0x000fe40007ffe0ff */
[----:B------:R-:W-:Y:S02]  /*29d0*/  IADD3.X R6, R3, UR5, R6, P1, P2 ;  /* 0x0000000503067c10 */ /* 0x000fe40008fe4406 */
[----:B------:R-:W-:-:S02]  /*29e0*/  IADD3 R3, P1, R7, R8, RZ ;  /* 0x0000000807037210 */ /* 0x000fc40007f3e0ff */
[C---:B------:R-:W-:Y:S02]  /*29f0*/  IADD3 R8, P2, R0.reuse, R8, RZ ;  /* 0x0000000800087210 */ /* 0x040fe40007f5e0ff */
[-C--:B0-----:R-:W-:Y:S02]  /*2a00*/  LEA.HI.X.SX32 R10, R7, R6.reuse, 0x1, P1 ;  /* 0x00000006070a7211 */ /* 0x081fe400008f0eff */
        /* <DEDUP_REMOVED lines=9> */
.L_x_4274:
        /* <DEDUP_REMOVED lines=19> */
.L_x_4300:
        /* <DEDUP_REMOVED lines=20> */
.L_x_4276:
[----:B------:R-:W-:Y:S01]  /*2d10*/  IMAD.MOV.U32 R12, RZ, RZ, -0x800001 ;  /* 0xff7fffffff0c7424 */ /* 0x000fe200078e00ff */
[----:B------:R-:W-:Y:S01]  /*2d20*/  MOV R14, 0x1f ;  /* 0x0000001f000e7802 */ /* 0x000fe20000000f00 */
[----:B------:R-:W-:Y:S01]  /*2d30*/  IMAD.MOV.U32 R15, RZ, RZ, 0x10 ;  /* 0x00000010ff0f7424 */ /* 0x000fe200078e00ff */
[----:B------:R-:W-:Y:S01]  /*2d40*/  MOV R10, 0x2d70 ;  /* 0x00002d70000a7802 */ /* 0x000fe20000000f00 */
[----:B------:R-:W-:Y:S02]  /*2d50*/  IMAD.MOV.U32 R17, RZ, RZ, -0x1 ;  /* 0xffffffffff117424 */ /* 0x000fe400078e00ff */
[----:B------:R-:W-:Y:S05]  /*2d60*/  CALL.REL.NOINC `($__internal_106_$__cuda_sm70_shflsync_bfly_p) ;  /* 0x0000010000007944 */ /* 0x000fea0003c00000 */
[----:B-1----:R-:W-:Y:S01]  /*2d70*/  IMAD.MOV.U32 R10, RZ, RZ, R14 ;  /* 0x000000ffff0a7224 */ /* 0x002fe200078e000e */
[----:B0-----:R-:W-:Y:S05]  /*2d80*/  BRA `(.L_x_4302) ;  /* 0xffffdd3000007947 */ /* 0x001fea000383ffff */
.L_x_4277:
[----:B------:R-:W-:Y:S01]  /*2d90*/  MOV R12, R19 ;  /* 0x00000013000c7202 */ /* 0x000fe20000000f00 */
[----:B------:R-:W-:Y:S01]  /*2da0*/  IMAD.MOV.U32 R15, RZ, RZ, 0x8 ;  /* 0x00000008ff0f7424 */ /* 0x000fe200078e00ff */
[----:B------:R-:W-:Y:S01]  /*2db0*/  MOV R17, 0xffffffff ;  /* 0xffffffff00117802 */ /* 0x000fe20000000f00 */
[----:B------:R-:W-:Y:S01]  /*2dc0*/  IMAD.MOV.U32 R14, RZ, RZ, 0x1f ;  /* 0x0000001fff0e7424 */ /* 0x000fe200078e00ff */
[----:B------:R-:W-:Y:S02]  /*2dd0*/  MOV R10, 0x2df0 ;  /* 0x00002df0000a7802 */ /* 0x000fe40000000f00 */
[----:B------:R-:W-:Y:S05]  /*2de0*/  CALL.REL.NOINC `($__internal_106_$__cuda_sm70_shflsync_bfly_p) ;  /* 0x0000008000007944 */ /* 0x000fea0003c00000 */
[----:B01----:R-:W-:Y:S01]  /*2df0*/  FMNMX.FTZ R12, R19, R14, !PT ;  /* 0x0000000e130c7209 */ /* 0x003fe20007810000 */
[----:B------:R-:W-:Y:S01]  /*2e00*/  IMAD.MOV.U32 R15, RZ, RZ, 0x4 ;  /* 0x00000004ff0f7424 */ /* 0x000fe200078e00ff */
[----:B------:R-:W-:Y:S01]  /*2e10*/  MOV R17, 0xffffffff ;  /* 0xffffffff00117802 */ /* 0x000fe20000000f00 */
[----:B------:R-:W-:Y:S01]  /*2e20*/  IMAD.MOV.U32 R14, RZ, RZ, 0x1f ;  /* 0x0000001fff0e7424 */ /* 0x000fe200078e00ff */
[----:B------:R-:W-:-:S02]  /*2e30*/  MOV R10, 0x2e50 ;  /* 0x00002e50000a7802 */ /* 0x000fc40000000f00 */
[----:B------:R-:W-:Y:S05]  /*2e40*/  CALL.REL.NOINC `($__internal_106_$__cuda_sm70_shflsync_bfly_p) ;  /* 0x0000002000007944 */ /* 0x000fea0003c00000 */
[----:B-1----:R-:W-:Y:S01]  /*2e50*/  IMAD.MOV.U32 R11, RZ, RZ, R14 ;  /* 0x000000ffff0b7224 */ /* 0x002fe200078e000e */
[----:B0-----:R-:W-:Y:S05]  /*2e60*/  BRA `(.L_x_4303) ;  /* 0xffffdcb000007947 */ /* 0x001fea000383ffff */
        .weak           $__internal_106_$__cuda_sm70_shflsync_bfly_p
        .type           $__internal_106_$__cuda_sm70_shflsync_bfly_p,@function
        .size           $__internal_106_$__cuda_sm70_shflsync_bfly_p,(.L_x_23273 - $__internal_106_$__cuda_sm70_shflsync_bfly_p)
$__internal_106_$__cuda_sm70_shflsync_bfly_p:
[----:B------:R-:W-:Y:S01]  /*2e70*/  HFMA2.MMA R11, -RZ, RZ, 0, 0 ;  /* 0x00000000ff0b7435 */ /* 0x000fe200000001ff */
[----:B------:R-:W-:Y:S04]  /*2e80*/  WARPSYNC R17 ;  /* 0x0000001100007348 */ /* 0x000fe80003800000 */
[----:B------:R0:W1:Y:S01]  /*2e90*/  SHFL.BFLY PT, R14, R12, R15, R14 ;  /* 0x0c00000f0c0e7389 */ /* 0x00006200000e000e */
[----:B------:R-:W-:Y:S05]  /*2ea0*/  RET.REL.NODEC R10 `(_ZN4vllm25paged_attention_v1_kernelIthLi64ELi8ELi128ELNS_18Fp8KVCacheDataTypeE2ELb1EEEvPT_PKS2_PKT0_S8_ifPKiSA_iPKfiiiSC_SC_iiiii) ;  /* 0xffffd1500a007950 */ /* 0x000fea0003c3ffff */
.L_x_4304:
        /* <DEDUP_REMOVED lines=13> */
.L_x_23273:


//--------------------- .text._ZN4vllm25paged_attention_v1_kernelIthLi32ELi8ELi128ELNS_18Fp8KVCacheDataTypeE2ELb1EEEvPT_PKS2_PKT0_S8_ifPKiSA_iPKfiiiSC_SC_iiiii --------------------------
	.section	.text._ZN4vllm25paged_attention_v1_kernelIthLi32ELi8ELi128ELNS_18Fp8KVCacheDataTypeE2ELb1EEEvPT_PKS2_PKT0_S8_ifPKiSA_iPKfiiiSC_SC_iiiii,"ax",@progbits
	.sectioninfo	@"SHI_REGISTERS=32"
	.align	128
        .global         _ZN4vllm25paged_attention_v1_kernelIthLi32ELi8ELi128ELNS_18Fp8KVCacheDataTypeE2ELb1EEEvPT_PKS2_PKT0_S8_ifPKiSA_iPKfiiiSC_SC_iiiii
        .type           _ZN4vllm25paged_attention_v1_kernelIthLi32ELi8ELi128ELNS_18Fp8KVCacheDataTypeE2ELb1EEEvPT_PKS2_PKT0_S8_ifPKiSA_iPKfiiiSC_SC_iiiii,@function
        .size           _ZN4vllm25paged_attention_v1_kernelIthLi32ELi8ELi128ELNS_18Fp8KVCacheDataTypeE2ELb1EEEvPT_PKS2_PKT0_S8_ifPKiSA_iPKfiiiSC_SC_iiiii,(.L_x_23274 - _ZN4vllm25paged_attention_v1_kernelIthLi32ELi8ELi128ELNS_18Fp8KVCacheDataTypeE2ELb1EEEvPT_PKS2_PKT0_S8_ifPKiSA_iPKfiiiSC_SC_iiiii)
        .other          _ZN4vllm25paged_attention_v1_kernelIthLi32ELi8ELi128ELNS_18Fp8KVCacheDataTypeE2ELb1EEEvPT_PKS2_PKT0_S8_ifPKiSA_iPKfiiiSC_SC_iiiii,@"STO_CUDA_ENTRY STV_DEFAULT"
_ZN4vllm25paged_attention_v1_kernelIthLi32ELi8ELi128ELNS_18Fp8KVCacheDataTypeE2ELb1EEEvPT_PKS2_PKT0_S8_ifPKiSA_iPKfiiiSC_SC_iiiii:
.text._ZN4vllm25paged_attention_v1_kernelIthLi32ELi8ELi128ELNS_18Fp8KVCacheDataTypeE2ELb1EEEvPT_PKS2_PKT0_S8_ifPKiSA_iPKfiiiSC_SC_iiiii:
        /* <DEDUP_REMOVED lines=35> */
[----:B------:R-:W-:Y:S02]  /*0230*/  ISETP.NE.AND P1, PT, RZ, c[0x0][0x1d4], PT ;  /* 0x00007500ff007a0c */ /* 0x000fe40003f25270 */
[----:B------:R-:W-:Y:S01]  /*0240*/  LEA.HI R9, R7, R4, RZ, 0x3 ;  /* 0x0000000407097211 */ /* 0x000fe200078f18ff */
[----:B------:R-:W-:Y:S01]  /*0250*/  IMAD.MOV.U32 R4, RZ, RZ, R8 ;  /* 0x000000ffff047224 */ /* 0x000fe200078e0008 */
[----:B------:R-:W-:-:S02]  /*0260*/  LEA.HI R7, R15, R2, RZ, 0x5 ;  /* 0x000000020f077211 */ /* 0x000fc400078f28ff */
[----:B------:R-:W-:Y:S02]  /*0270*/  LOP3.LUT R6, R9, 0xfffffff8, RZ, 0xc0, !PT ;  /* 0xfffffff809067812 */ /* 0x000fe400078ec0ff */
[----:B------:R-:W-:Y:S02]  /*0280*/  LOP3.LUT R11, R7, 0xffffffe0, RZ, 0xc0, !PT ;  /* 0xffffffe0070b7812 */ /* 0x000fe400078ec0ff */
[----:B------:R-:W-:Y:S02]  /*0290*/  IMNMX R5, R5, R6, PT ;  /* 0x0000000605057217 */ /* 0x000fe40003800200 */
        /* <DEDUP_REMOVED lines=57> */
[----:B------:R-:W-:Y:S02]  /*0630*/  @!P2 IADD3 R11, -R11, RZ, RZ ;  /* 0x000000ff0b0ba210 */ /* 0x000fe40007ffe1ff */
[----:B------:R-:W-:-:S05]  /*0640*/  @!P1 LOP3.LUT R11, RZ, R8, RZ, 0x33, !PT ;  /* 0x00000008ff0b9212 */ /* 0x000fca00078e33ff */
[----:B------:R-:W-:-:S04]  /*0650*/  IMAD R8, R10, c[0x0][0x180], R11 ;  /* 0x000060000a087a24 */ /* 0x000fc800078e020b */
[----:B------:R-:W-:Y:S01]  /*0660*/  IMAD R8, R8, UR4, RZ ;  /* 0x0000000408087c24 */ /* 0x000fe2000f8e02ff */
[----:B------:R-:W-:Y:S05]  /*0670*/  BRA `(.L_x_4306) ;  /* 0x0000003000007947 */ /* 0x000fea0003800000 */
.L_x_4305:
[----:B-1----:R-:W-:-:S04]  /*0680*/  IMAD.MOV.U32 R8, RZ, RZ, c[0x0][0xc] ;  /* 0x00000300ff087624 */ /* 0x002fc800078e00ff */
[----:B------:R-:W-:-:S04]  /*0690*/  IMAD R8, R8, c[0x0][0x1c8], R3 ;  /* 0x0000720008087a24 */ /* 0x000fc800078e0203 */
[----:B------:R-:W-:-:S03]  /*06a0*/  IMAD R8, R8, c[0x0][0x1d8], RZ ;  /* 0x0000760008087a24 */ /* 0x000fc600078e02ff */
.L_x_4306:
        /* <DEDUP_REMOVED lines=25> */
.L_x_4310:
        /* <DEDUP_REMOVED lines=37> */
.L_x_4308:
[----:B------:R-:W-:Y:S05]  /*0a90*/  BSYNC B7 ;  /* 0x0000000000077941 */ /* 0x000fea0003800000 */
.L_x_4307:
[----:B------:R-:W-:Y:S05]  /*0aa0*/  BRA.DIV ~URZ, `(.L_x_4311) ;  /* 0x000021927f007947 */ /* 0x000fea000b800000 */
[----:B------:R-:W-:-:S05]  /*0ab0*/  IMAD.MOV.U32 R10, RZ, RZ, -0x800001 ;  /* 0xff7fffffff0a7424 */ /* 0x000fca00078e00ff */
.L_x_4337:
[----:B------:R-:W-:Y:S02]  /*0ac0*/  FMNMX.FTZ R19, R10, -3.40282346638528859812e+38, !PT ;  /* 0xff7fffff0a137809 */ /* 0x000fe40007810000 */
[----:B------:R-:W-:Y:S01]  /*0ad0*/  MOV R13, 0xff7fffff ;  /* 0xff7fffff000d7802 */ /* 0x000fe20000000f00 */
[----:B------:R-:W-:Y:S05]  /*0ae0*/  BRA.DIV ~URZ, `(.L_x_4312) ;  /* 0x000021d27f007947 */ /* 0x000fea000b800000 */
[----:B------:R-:W0:Y:S02]  /*0af0*/  SHFL.BFLY PT, R10, R19, 0x8, 0x1f ;  /* 0x0d001f00130a7f89 */ /* 0x000e2400000e0000 */
[----:B0-----:R-:W-:-:S05]  /*0b00*/  FMNMX.FTZ R12, R19, R10, !PT ;  /* 0x0000000a130c7209 */ /* 0x001fca0007810000 */
[----:B------:R0:W1:Y:S02]  /*0b10*/  SHFL.BFLY PT, R11, R12, 0x4, 0x1f ;  /* 0x0c801f000c0b7f89 */ /* 0x00006400000e0000 */
.L_x_4338:
        /* <DEDUP_REMOVED lines=28> */
.L_x_4317:
        /* <DEDUP_REMOVED lines=11> */
.L_x_4316:
[----:B------:R-:W-:Y:S05]  /*0d90*/  BSYNC B1 ;  /* 0x0000000000017941 */ /* 0x000fea0003800000 */
.L_x_4315:
        /* <DEDUP_REMOVED lines=10> */
.L_x_4320:
        /* <DEDUP_REMOVED lines=100> */
.L_x_4319:
[----:B------:R-:W-:Y:S05]  /*1480*/  BSYNC B1 ;  /* 0x0000000000017941 */ /* 0x000fea0003800000 */
.L_x_4318:
        /* <DEDUP_REMOVED lines=55> */
.L_x_4322:
[----:B------:R-:W-:Y:S05]  /*1800*/  BSYNC B1 ;  /* 0x0000000000017941 */ /* 0x000fea0003800000 */
.L_x_4321:
        /* <DEDUP_REMOVED lines=26> */
.L_x_4314:
[----:B------:R-:W-:Y:S05]  /*19b0*/  BSYNC B0 ;  /* 0x0000000000007941 */ /* 0x000fea0003800000 */
.L_x_4313:
        /* <DEDUP_REMOVED lines=37> */
.L_x_4327:
        /* <DEDUP_REMOVED lines=8> */
.L_x_4326:
[----:B------:R-:W-:Y:S05]  /*1c90*/  BSYNC B1 ;  /* 0x0000000000017941 */ /* 0x000fea0003800000 */
.L_x_4325:
        /* <DEDUP_REMOVED lines=10> */
.L_x_4330:
        /* <DEDUP_REMOVED lines=52> */
.L_x_4329:
[----:B------:R-:W-:Y:S05]  /*2080*/  BSYNC B1 ;  /* 0x0000000000017941 */ /* 0x000fea0003800000 */
.L_x_4328:
        /* <DEDUP_REMOVED lines=31> */
.L_x_4332:
[----:B------:R-:W-:Y:S05]  /*2280*/  BSYNC B1 ;  /* 0x0000000000017941 */ /* 0x000fea0003800000 */
.L_x_4331:
        /* <DEDUP_REMOVED lines=14> */
.L_x_4324:
[----:B------:R-:W-:Y:S05]  /*2370*/  BSYNC B0 ;  /* 0x0000000000007941 */ /* 0x000fea0003800000 */
.L_x_4323:
        /* <DEDUP_REMOVED lines=26> */
.L_x_4336:
        /* <DEDUP_REMOVED lines=32> */
.L_x_4334:
[----:B------:R-:W-:Y:S05]  /*2720*/  BSYNC B6 ;  /* 0x0000000000067941 */ /* 0x000fea0003800000 */
.L_x_4333:
        /* <DEDUP_REMOVED lines=8> */
[----:B------:R-:W-:-:S05]  /*27b0*/  MOV R5, RZ ;  /* 0x000000ff00057202 */ /* 0x000fca0000000f00 */
        /* <DEDUP_REMOVED lines=21> */
[----:B------:R-:W-:Y:S01]  /*2910*/  F2FP.PACK_AB R5, RZ, R5 ;  /* 0x00000005ff05723e */ /* 0x000fe200000000ff */
[----:B-1----:R-:W-:-:S04]  /*2920*/  USHF.L.U32 UR4, UR4, 0x5, URZ ;  /* 0x0000000504047899 */ /* 0x002fc8000800063f */
        /* <DEDUP_REMOVED lines=10> */
.L_x_4309:
        /* <DEDUP_REMOVED lines=19> */
.L_x_4335:
        /* <DEDUP_REMOVED lines=20> */
.L_x_4311:
[----:B------:R-:W-:Y:S01]  /*2c40*/  MOV R12, 0xff7fffff ;  /* 0xff7fffff000c7802 */ /* 0x000fe20000000f00 */
[----:B------:R-:W-:Y:S01]  /*2c50*/  IMAD.MOV.U32 R15, RZ, RZ, 0x10 ;  /* 0x00000010ff0f7424 */ /* 0x000fe200078e00ff */
[----:B------:R-:W-:Y:S01]  /*2c60*/  MOV R17, 0xffffffff ;  /* 0xffffffff00117802 */ /* 0x000fe20000000f00 */
[----:B------:R-:W-:Y:S01]  /*2c70*/  IMAD.MOV.U32 R14, RZ, RZ, 0x1f ;  /* 0x0000001fff0e7424 */ /* 0x000fe200078e00ff */
[----:B------:R-:W-:Y:S02]  /*2c80*/  MOV R10, 0x2ca0 ;  /* 0x00002ca0000a7802 */ /* 0x000fe40000000f00 */
[----:B------:R-:W-:Y:S05]  /*2c90*/  CALL.REL.NOINC `($__internal_107_$__cuda_sm70_shflsync_bfly_p) ;  /* 0x0000010000007944 */ /* 0x000fea0003c00000 */
[----:B-1----:R-:W-:Y:S01]  /*2ca0*/  IMAD.MOV.U32 R10, RZ, RZ, R14 ;  /* 0x000000ffff0a7224 */ /* 0x002fe200078e000e */
[----:B0-----:R-:W-:Y:S05]  /*2cb0*/  BRA `(.L_x_4337) ;  /* 0xffffde0000007947 */ /* 0x001fea000383ffff */
.L_x_4312:
[----:B------:R-:W-:Y:S01]  /*2cc0*/  HFMA2.MMA R14, -RZ, RZ, 0, 1.847743988037109375e-06 ;  /* 0x0000001fff0e7435 */ /* 0x000fe200000001ff */
[----:B------:R-:W-:Y:S01]  /*2cd0*/  MOV R12, R19 ;  /* 0x00000013000c7202 */ /* 0x000fe20000000f00 */
[----:B------:R-:W-:Y:S01]  /*2ce0*/  IMAD.MOV.U32 R15, RZ, RZ, 0x8 ;  /* 0x00000008ff0f7424 */ /* 0x000fe200078e00ff */
[----:B------:R-:W-:Y:S01]  /*2cf0*/  MOV R10, 0x2d20 ;  /* 0x00002d20000a7802 */ /* 0x000fe20000000f00 */
[----:B------:R-:W-:Y:S02]  /*2d00*/  IMAD.MOV.U32 R17, RZ, RZ, -0x1 ;  /* 0xffffffffff117424 */ /* 0x000fe400078e00ff */
[----:B------:R-:W-:Y:S05]  /*2d10*/  CALL.REL.NOINC `($__internal_107_$__cuda_sm70_shflsync_bfly_p) ;  /* 0x0000008000007944 */ /* 0x000fea0003c00000 */
[----:B01----:R-:W-:Y:S01]  /*2d20*/  FMNMX.FTZ R12, R19, R14, !PT ;  /* 0x0000000e130c7209 */ /* 0x003fe20007810000 */
[----:B------:R-:W-:Y:S01]  /*2d30*/  IMAD.MOV.U32 R14, RZ, RZ, 0x1f ;  /* 0x0000001fff0e7424 */ /* 0x000fe200078e00ff */
[----:B------:R-:W-:-:S02]  /*2d40*/  MOV R15, 0x4 ;  /* 0x00000004000f7802 */ /* 0x000fc40000000f00 */
[----:B------:R-:W-:Y:S02]  /*2d50*/  MOV R17, 0xffffffff ;  /* 0xffffffff00117802 */ /* 0x000fe40000000f00 */
[----:B------:R-:W-:Y:S02]  /*2d60*/  MOV R10, 0x2d80 ;  /* 0x00002d80000a7802 */ /* 0x000fe40000000f00 */
[----:B------:R-:W-:Y:S05]  /*2d70*/  CALL.REL.NOINC `($__internal_107_$__cuda_sm70_shflsync_bfly_p) ;  /* 0x0000002000007944 */ /* 0x000fea0003c00000 */
[----:B-1----:R-:W-:Y:S01]  /*2d80*/  IMAD.MOV.U32 R11, RZ, RZ, R14 ;  /* 0x000000ffff0b7224 */ /* 0x002fe200078e000e */
[----:B0-----:R-:W-:Y:S05]  /*2d90*/  BRA `(.L_x_4338) ;  /* 0xffffdd8000007947 */ /* 0x001fea000383ffff */
        .weak           $__internal_107_$__cuda_sm70_shflsync_bfly_p
        .type           $__internal_107_$__cuda_sm70_shflsync_bfly_p,@function
        .size           $__internal_107_$__cuda_sm70_shflsync_bfly_p,(.L_x_23274 - $__internal_107_$__cuda_sm70_shflsync_bfly_p)
$__internal_107_$__cuda_sm70_shflsync_bfly_p:
[----:B------:R-:W-:Y:S01]  /*2da0*/  HFMA2.MMA R11, -RZ, RZ, 0, 0 ;  /* 0x00000000ff0b7435 */ /* 0x000fe200000001ff */
[----:B------:R-:W-:Y:S04]  /*2db0*/  WARPSYNC R17 ;  /* 0x0000001100007348 */ /* 0x000fe80003800000 */
[----:B------:R0:W1:Y:S01]  /*2dc0*/  SHFL.BFLY PT, R14, R12, R15, R14 ;  /* 0x0c00000f0c0e7389 */ /* 0x00006200000e000e */
[----:B------:R-:W-:Y:S05]  /*2dd0*/  RET.REL.NODEC R10 `(_ZN4vllm25paged_attention_v1_kernelIthLi32ELi8ELi128ELNS_18Fp8KVCacheDataTypeE2ELb1EEEvPT_PKS2_PKT0_S8_ifPKiSA_iPKfiiiSC_SC_iiiii) ;  /* 0xffffd2200a007950 */ /* 0x000fea0003c3ffff */
.L_x_4339:
        /* <DEDUP_REMOVED lines=10> */
.L_x_23274:


//--------------------- .text._ZN4vllm25paged_attention_v1_kernelIfhLi256ELi32ELi128ELNS_18Fp8KVCacheDataTypeE2ELb0EEEvPT_PKS2_PKT0_S8_ifPKiSA_iPKfiiiSC_SC_iiiii --------------------------
	.section	.text._ZN4vllm25paged_attention_v1_kernelIfhLi256ELi32ELi128ELNS_18Fp8KVCacheDataTypeE2ELb0EEEvPT_PKS2_PKT0_S8_ifPKiSA_iPKfiiiSC_SC_iiiii,"ax",@progbits
	.sectioninfo	@"SHI_REGISTERS=92"
	.align	128
        .global         _ZN4vllm25paged_attention_v1_kernelIfhLi256ELi32ELi128ELNS_18Fp8KVCacheDataTypeE2ELb0EEEvPT_PKS2_PKT0_S8_ifPKiSA_iPKfiiiSC_SC_iiiii
        .type           _ZN4vllm25paged_attention_v1_kernelIfhLi256ELi32ELi128ELNS_18Fp8KVCacheDataTypeE2ELb0EEEvPT_PKS2_PKT0_S8_ifPKiSA_iPKfiiiSC_SC_iiiii,@function
        .size           _ZN4vllm25paged_attention_v1_kernelIfhLi256ELi32ELi128ELNS_18Fp8KVCacheDataTypeE2ELb0EEEvPT_PKS2_PKT0_S8_ifPKiSA_iPKfiiiSC_SC_iiiii,(.L_x_23275 - _ZN4vllm25paged_attention_v1_kernelIfhLi256ELi32ELi128ELNS_18Fp8KVCacheDataTypeE2ELb0EEEvPT_PKS2_PKT0_S8_ifPKiSA_iPKfiiiSC_SC_iiiii)
        .other          _ZN4vllm25paged_attention_v1_kernelIfhLi256ELi32ELi128ELNS_18Fp8KVCacheDataTypeE2ELb0EEEvPT_PKS2_PKT0_S8_ifPKiSA_iPKfiiiSC_SC_iiiii,@"STO_CUDA_ENTRY STV_DEFAULT"
_ZN4vllm25paged_attention_v1_kernelIfhLi256ELi32ELi128ELNS_18Fp8KVCacheDataTypeE2ELb0EEEvPT_PKS2_PKT0_S8_ifPKiSA_iPKfiiiSC_SC_iiiii:
.text._ZN4vllm25paged_attention_v1_kernelIfhLi256ELi32ELi128ELNS_18Fp8KVCacheDataTypeE2ELb0EEEvPT_PKS2_PKT0_S8_ifPKiSA_iPKfiiiSC_SC_iiiii:
        /* <DEDUP_REMOVED lines=23> */
.L_x_4371:
        /* <DEDUP_REMOVED lines=10> */
.L_x_4372:
        /* <DEDUP_REMOVED lines=10> */
[----:B-12---:R-:W-:-:S05]  /*02b0*/  FMNMX.FTZ R6, R7, R8, !PT ;  /* 0x0000000807067209 */ /* 0x006fca0007810000 */
        /* <DEDUP_REMOVED lines=11> */
[----:B0-----:R-:W-:Y:S01]  /*0370*/  LOP3.LUT P0, R9, R7, 0x3, RZ, 0xc0, !PT ;  /* 0x0000000307097812 */ /* 0x001fe2000780c0ff */
[----:B------:R-:W-:-:S12]  /*0380*/  IMAD.MOV.U32 R7, RZ, RZ, RZ ;  /* 0x000000ffff077224 */ /* 0x000fd800078e00ff */
[----:B------:R-:W-:Y:S05]  /*0390*/  @!P0 BRA `(.L_x_4346) ;  /* 0x000000e000008947 */ /* 0x000fea0003800000 */
[----:B------:R-:W-:Y:S01]  /*03a0*/  LEA R6, R0, 0x20, 0x2 ;  /* 0x0000002000067811 */ /* 0x000fe200078e10ff */
[----:B------:R-:W-:Y:S02]  /*03b0*/  IMAD.MOV.U32 R7, RZ, RZ, RZ ;  /* 0x000000ffff077224 */ /* 0x000fe400078e00ff */
[----:B------:R-:W-:Y:S02]  /*03c0*/  IMAD.MOV.U32 R8, RZ, RZ, R0 ;  /* 0x000000ffff087224 */ /* 0x000fe400078e0000 */
.L_x_4347:
        /* <DEDUP_REMOVED lines=11> */
.L_x_4346:
[----:B------:R-:W-:Y:S05]  /*0480*/  BSYNC B1 ;  /* 0x0000000000017941 */ /* 0x000fea0003800000 */
.L_x_4345:
        /* <DEDUP_REMOVED lines=10> */
.L_x_4350:
        /* <DEDUP_REMOVED lines=38> */
[C---:B------:R-:W-:Y:S01]  /*0790*/  FADD.FTZ R27, -R4.reuse, R27 ;  /* 0x0000001b041b7221 */ /* 0x040fe20000010100 */
        /* <DEDUP_REMOVED lines=11> */
[C---:B-1----:R-:W-:Y:S01]  /*0850*/  FADD.FTZ R33, -R4.reuse, R33 ;  /* 0x0000002104217221 */ /* 0x042fe20000010100 */
        /* <DEDUP_REMOVED lines=11> */
[C---:B----4-:R-:W-:Y:S01]  /*0910*/  FADD.FTZ R39, -R4.reuse, R39 ;  /* 0x0000002704277221 */ /* 0x050fe20000010100 */
        /* <DEDUP_REMOVED lines=37> */
.L_x_4349:
[----:B------:R-:W-:Y:S05]  /*0b70*/  BSYNC B1 ;  /* 0x0000000000017941 */ /* 0x000fea0003800000 */
.L_x_4348:
        /* <DEDUP_REMOVED lines=55> */
.L_x_4352:
[----:B------:R-:W-:Y:S05]  /*0ef0*/  BSYNC B1 ;  /* 0x0000000000017941 */ /* 0x000fea0003800000 */
.L_x_4351:
        /* <DEDUP_REMOVED lines=26> */
.L_x_4344:
[----:B------:R-:W-:Y:S05]  /*10a0*/  BSYNC B0 ;  /* 0x0000000000007941 */ /* 0x000fea0003800000 */
.L_x_4343:
        /* <DEDUP_REMOVED lines=27> */
[----:B------:R-:W-:Y:S01]  /*1260*/  IMAD.IADD R6, R5, 0x1, R6 ;  /* 0x0000000105067824 */ /* 0x000fe200078e0206 */
[----:B------:R0:W1:Y:S04]  /*1270*/  MUFU.RCP R31, R4 ;  /* 0x00000004001f7308 */ /* 0x0000680000001000 */
[----:B------:R-:W-:-:S02]  /*1280*/  LEA.HI R7, R6, 0x1, RZ, 0x19 ;  /* 0x0000000106077811 */ /* 0x000fc400078fc8ff */
[----:B------:R-:W-:Y:S01]  /*1290*/  ISETP.GE.U32.AND P1, PT, R6, 0x180, PT ;  /* 0x000001800600780c */ /* 0x000fe20003f26070 */
[----:B------:R-:W-:Y:S01]  /*12a0*/  IMAD.MOV.U32 R6, RZ, RZ, R0 ;  /* 0x000000ffff067224 */ /* 0x000fe200078e0000 */
[----:B------:R-:W-:-:S13]  /*12b0*/  LOP3.LUT P0, R7, R7, 0x3, RZ, 0xc0, !PT ;  /* 0x0000000307077812 */ /* 0x000fda000780c0ff */
[----:B------:R-:W-:Y:S05]  /*12c0*/  @!P0 BRA `(.L_x_4356) ;  /* 0x000000b000008947 */ /* 0x000fea0003800000 */
[----:B01----:R-:W-:Y:S01]  /*12d0*/  IMAD.MOV.U32 R4, RZ, RZ, R7 ;  /* 0x000000ffff047224 */ /* 0x003fe200078e0007 */
[----:B------:R-:W-:Y:S01]  /*12e0*/  LEA R7, R0, 0x20, 0x2 ;  /* 0x0000002000077811 */ /* 0x000fe200078e10ff */
[----:B------:R-:W-:-:S04]  /*12f0*/  IMAD.MOV.U32 R6, RZ, RZ, R0 ;  /* 0x000000ffff067224 */ /* 0x000fc800078e0000 */
.L_x_4357:
        /* <DEDUP_REMOVED lines=8> */
.L_x_4356:
[----:B01----:R-:W-:Y:S05]  /*1380*/  BSYNC B1 ;  /* 0x0000000000017941 */ /* 0x003fea0003800000 */
.L_x_4355:
        /* <DEDUP_REMOVED lines=10> */
.L_x_4360:
        /* <DEDUP_REMOVED lines=52> */
.L_x_4359:
[----:B------:R-:W-:Y:S05]  /*1770*/  BSYNC B1 ;  /* 0x0000000000017941 */ /* 0x000fea0003800000 */
.L_x_4358:
        /* <DEDUP_REMOVED lines=31> */
.L_x_4362:
[----:B------:R-:W-:Y:S05]  /*1970*/  BSYNC B1 ;  /* 0x0000000000017941 */ /* 0x000fea0003800000 */
.L_x_4361:
        /* <DEDUP_REMOVED lines=14> */
.L_x_4354:
[----:B------:R-:W-:Y:S05]  /*1a60*/  BSYNC B0 ;  /* 0x0000000000007941 */ /* 0x000fea0003800000 */
.L_x_4353:
[----:B------:R-:W-:Y:S01]  /*1a70*/  BAR.SYNC.DEFER_BLOCKING 0x0 ;  /* 0x0000000000007b1d */ /* 0x000fe20000010000 */
[----:B------:R-:W-:Y:S01]  /*1a80*/  LOP3.LUT R33, R2, 0x7, RZ, 0xc0, !PT ;  /* 0x0000000702217812 */ /* 0x000fe200078ec0ff */
[----:B------:R-:W-:Y:S01]  /*1a90*/  IMAD.SHL.U32 R32, R3, 0x100, RZ ;  /* 0x0000010003207824 */ /* 0x000fe200078e00ff */
[----:B------:R-:W-:Y:S01]  /*1aa0*/  LOP3.LUT R0, R0, 0xffffffc0, RZ, 0xc0, !PT ;  /* 0xffffffc000007812 */ /* 0x000fe200078ec0ff */
[----:B------:R-:W-:Y:S01]  /*1ab0*/  IMAD.MOV.U32 R83, RZ, RZ, RZ ;  /* 0x000000ffff537224 */ /* 0x000fe200078e00ff */
[----:B------:R-:W-:Y:S01]  /*1ac0*/  ISETP.NE.AND P0, PT, R33, RZ, PT ;  /* 0x000000ff2100720c */ /* 0x000fe20003f05270 */
[----:B------:R-:W1:Y:S01]  /*1ad0*/  S2R R35, SR_TID.X ;  /* 0x0000000000237919 */ /* 0x000e620000002100 */
[----:B------:R-:W-:Y:S01]  /*1ae0*/  BSSY B0, `(.L_x_4363) ;  /* 0x000006e000007945 */ /* 0x000fe20003800000 */
[----:B------:R-:W-:Y:S01]  /*1af0*/  IMAD.MOV.U32 R39, RZ, RZ, RZ ;  /* 0x000000ffff277224 */ /* 0x000fe200078e00ff */
[----:B------:R-:W-:Y:S01]  /*1b00*/  ISETP.NE.OR P0, PT, R0, 0x40, P0 ;  /* 0x000000400000780c */ /* 0x000fe20000705670 */
[----:B------:R-:W-:Y:S01]  /*1b10*/  IMAD.MOV.U32 R45, RZ, RZ, RZ ;  /* 0x000000ffff2d7224 */ /* 0x000fe200078e00ff */
[----:B------:R-:W-:Y:S01]  /*1b20*/  CS2R R66, SRZ ;  /* 0x0000000000427805 */ /* 0x000fe2000001ff00 */
        /* <DEDUP_REMOVED lines=12> */
[----:B------:R-:W-:Y:S01]  /*1bf0*/  BAR.SYNC.DEFER_BLOCKING 0x0 ;  /* 0x0000000000007b1d */ /* 0x000fe20000010000 */
[----:B------:R-:W-:Y:S01]  /*1c00*/  IMAD.MOV.U32 R73, RZ, RZ, RZ ;  /* 0x000000ffff497224 */ /* 0x000fe200078e00ff */
[----:B------:R-:W-:Y:S01]  /*1c10*/  CS2R R30, SRZ ;  /* 0x00000000001e7805 */ /* 0x000fe2000001ff00 */
[----:B------:R-:W-:Y:S01]  /*1c20*/  IMAD.MOV.U32 R71, RZ, RZ, RZ ;  /* 0x000000ffff477224 */ /* 0x000fe200078e00ff */
[----:B------:R-:W-:Y:S01]  /*1c30*/  CS2R R62, SRZ ;  /* 0x00000000003e7805 */ /* 0x000fe2000001ff00 */
[----:B------:R-:W-:Y:S01]  /*1c40*/  IMAD.MOV.U32 R69, RZ, RZ, RZ ;  /* 0x000000ffff457224 */ /* 0x000fe200078e00ff */
        /* <DEDUP_REMOVED lines=16> */
[----:B------:R-:W-:-:S02]  /*1d50*/  IMAD.MOV.U32 R3, RZ, RZ, RZ ;  /* 0x000000ffff037224 */ /* 0x000fc400078e00ff */
[----:B------:R-:W-:Y:S01]  /*1d60*/  IMAD.MOV.U32 R0, RZ, RZ, RZ ;  /* 0x000000ffff007224 */ /* 0x000fe200078e00ff */
[----:B------:R-:W-:Y:S05]  /*1d70*/  @P0 BRA `(.L_x_4364) ;  /* 0x0000044000000947 */ /* 0x000fea0003800000 */
[----:B-1----:R-:W-:-:S04]  /*1d80*/  SHF.R.S32.HI R33, RZ, 0x1f, R2 ;  /* 0x0000001fff217819 */ /* 0x002fc80000011402 */
[----:B------:R-:W-:-:S04]  /*1d90*/  LEA.HI R33, R33, R2, RZ, 0x3 ;  /* 0x0000000221217211 */ /* 0x000fc800078f18ff */
[----:B------:R-:W-:Y:S01]  /*1da0*/  LEA.HI.SX32 R34, R33, R32, 0x1d ;  /* 0x0000002021227211 */ /* 0x000fe200078feaff */
[----:B------:R-:W-:-:S04]  /*1db0*/  IMAD.MOV.U32 R33, RZ, RZ, RZ ;  /* 0x000000ffff217224 */ /* 0x000fc800078e00ff */
        /* <DEDUP_REMOVED lines=64> */
.L_x_4364:
[----:B-1----:R-:W-:Y:S05]  /*21c0*/  BSYNC B0 ;  /* 0x0000000000007941 */ /* 0x002fea0003800000 */
.L_x_4363:
[----:B------:R-:W-:Y:S01]  /*21d0*/  BAR.SYNC.DEFER_BLOCKING 0x0 ;  /* 0x0000000000007b1d */ /* 0x000fe20000010000 */
[----:B------:R-:W-:-:S02]  /*21e0*/  ISETP.NE.AND P0, PT, R33, RZ, PT ;  /* 0x000000ff2100720c */ /* 0x000fc40003f05270 */
[C---:B0-----:R-:W-:Y:S02]  /*21f0*/  IADD3 R34, R35.reuse, 0x1f, RZ ;  /* 0x0000001f23227810 */ /* 0x041fe40007ffe0ff */
[C---:B------:R-:W-:Y:S01]  /*2200*/  ISETP.GT.OR P1, PT, R35.reuse, 0x3f, P0 ;  /* 0x0000003f2300780c */ /* 0x040fe20000724670 */
[----:B------:R-:W-:Y:S01]  /*2210*/  BSSY B0, `(.L_x_4365) ;  /* 0x0000089000007945 */ /* 0x000fe20003800000 */
[----:B------:R-:W-:Y:S02]  /*2220*/  LOP3.LUT R33, R35, 0xffffffe0, RZ, 0xc0, !PT ;  /* 0xffffffe023217812 */ /* 0x000fe400078ec0ff */
[----:B------:R-:W-:Y:S02]  /*2230*/  ISETP.GT.U32.AND P3, PT, R34, 0x3e, PT ;  /* 0x0000003e2200780c */ /* 0x000fe40003f64070 */
[----:B------:R-:W-:Y:S02]  /*2240*/  ISETP.NE.OR P4, PT, R33, 0x20, P0 ;  /* 0x000000202100780c */ /* 0x000fe40000785670 */
[----:B------:R-:W-:-:S05]  /*2250*/  ISETP.GT.OR P2, PT, R35, 0x1f, P0 ;  /* 0x0000001f2300780c */ /* 0x000fca0000744670 */
[----:B------:R-:W-:Y:S05]  /*2260*/  @P1 BRA `(.L_x_4366) ;  /* 0x0000083000001947 */ /* 0x000fea0003800000 */
[----:B------:R-:W-:-:S04]  /*2270*/  SHF.R.S32.HI R33, RZ, 0x1f, R2 ;  /* 0x0000001fff217819 */ /* 0x000fc80000011402 */
[----:B------:R-:W-:-:S04]  /*2280*/  LEA.HI R33, R33, R2, RZ, 0x3 ;  /* 0x0000000221217211 */ /* 0x000fc800078f18ff */
[----:B------:R-:W-:-:S05]  /*2290*/  LEA.HI.SX32 R33, R33, R32, 0x1d ;  /* 0x0000002021217211 */ /* 0x000fca00078feaff */
        /* <DEDUP_REMOVED lines=116> */
[----:B0-----:R-:W-:-:S03]  /*29e0*/  FADD.FTZ R25, R25, R34 ;  /* 0x0000002219197221 */ /* 0x001fc60000010000 */
[----:B------:R-:W0:Y:S01]  /*29f0*/  LDS R34, [R33.X4+0x350] ;  /* 0x0003500021227984 */ /* 0x000e220000004800 */
[----:B-1----:R-:W-:-:S03]  /*2a00*/  FADD.FTZ R23, R23, R36 ;  /* 0x0000002417177221 */ /* 0x002fc60000010000 */
[----:B------:R-:W1:Y:S01]  /*2a10*/  LDS R36, [R33.X4+0x3f0] ;  /* 0x0003f00021247984 */ /* 0x000e620000004800 */
[----:B--2---:R-:W-:-:S03]  /*2a20*/  FADD.FTZ R20, R20, R35 ;  /* 0x0000002314147221 */ /* 0x004fc60000010000 */
[----:B------:R-:W2:Y:S01]  /*2a30*/  LDS R35, [R33.X4+0x3c0] ;  /* 0x0003c00021237984 */ /* 0x000ea20000004800 */
[----:B---3--:R-:W-:Y:S02]  /*2a40*/  FADD.FTZ R3, R3, R38 ;  /* 0x0000002603037221 */ /* 0x008fe40000010000 */
[----:B0-----:R-:W-:Y:S02]  /*2a50*/  FADD.FTZ R21, R21, R34 ;  /* 0x0000002215157221 */ /* 0x001fe40000010000 */
[----:B------:R-:W0:Y:S01]  /*2a60*/  LDS R34, [R33.X4+0x3b0] ;  /* 0x0003b00021227984 */ /* 0x000e220000004800 */
[----:B-1----:R-:W-:Y:S02]  /*2a70*/  FADD.FTZ R5, R5, R36 ;  /* 0x0000002405057221 */ /* 0x002fe40000010000 */
[----:B--2---:R-:W-:Y:S02]  /*2a80*/  FADD.FTZ R10, R10, R35 ;  /* 0x000000230a0a7221 */ /* 0x004fe40000010000 */
[----:B0-----:R-:W-:-:S02]  /*2a90*/  FADD.FTZ R11, R11, R34 ;  /* 0x000000220b0b7221 */ /* 0x001fc40000010000 */
.L_x_4366:
[----:B------:R-:W-:Y:S05]  /*2aa0*/  BSYNC B0 ;  /* 0x0000000000007941 */ /* 0x000fea0003800000 */
.L_x_4365:
[----:B------:R-:W-:Y:S06]  /*2ab0*/  BAR.SYNC.DEFER_BLOCKING 0x0 ;  /* 0x0000000000007b1d */ /* 0x000fec0000010000 */
[----:B------:R-:W-:Y:S01]  /*2ac0*/  BSSY B0, `(.L_x_4367) ;  /* 0x0000045000007945 */ /* 0x000fe20003800000 */
[----:B------:R-:W-:Y:S05]  /*2ad0*/  @P4 BRA `(.L_x_4368) ;  /* 0x0000043000004947 */ /* 0x000fea0003800000 */
[----:B------:R-:W-:-:S04]  /*2ae0*/  SHF.R.S32.HI R33, RZ, 0x1f, R2 ;  /* 0x0000001fff217819 */ /* 0x000fc80000011402 */
[----:B------:R-:W-:-:S04]  /*2af0*/  LEA.HI R33, R33, R2, RZ, 0x3 ;  /* 0x0000000221217211 */ /* 0x000fc800078f18ff */
[----:B------:R-:W-:-:S05]  /*2b00*/  LEA.HI.SX32 R34, R33, R32, 0x1d ;  /* 0x0000002021227211 */ /* 0x000fca00078feaff */
        /* <DEDUP_REMOVED lines=63> */
[----:B------:R0:W-:Y:S02]  /*2f00*/  STS [R34.X4+0x10], R0 ;  /* 0x0000100022007388 */ /* 0x0001e40000004800 */
.L_x_4368:
[----:B------:R-:W-:Y:S05]  /*2f10*/  BSYNC B0 ;  /* 0x0000000000007941 */ /* 0x000fea0003800000 */
.L_x_4367:
[----:B------:R-:W-:Y:S06]  /*2f20*/  BAR.SYNC.DEFER_BLOCKING 0x0 ;  /* 0x0000000000007b1d */ /* 0x000fec0000010000 */
[----:B------:R-:W-:Y:S01]  /*2f30*/  BSSY B0, `(.L_x_4369) ;  /* 0x0000085000007945 */ /* 0x000fe20003800000 */
[----:B------:R-:W-:Y:S05]  /*2f40*/  @P2 BRA `(.L_x_4370) ;  /* 0x0000083000002947 */ /* 0x000fea0003800000 */
[----:B------:R-:W-:-:S04]  /*2f50*/  SHF.R.S32.HI R33, RZ, 0x1f, R2 ;  /* 0x0000001fff217819 */ /* 0x000fc80000011402 */
[----:B------:R-:W-:-:S04]  /*2f60*/  LEA.HI R33, R33, R2, RZ, 0x3 ;  /* 0x0000000221217211 */ /* 0x000fc800078f18ff */
[----:B------:R-:W-:-:S05]  /*2f70*/  LEA.HI.SX32 R32, R33, R32, 0x1d ;  /* 0x0000002021207211 */ /* 0x000fca00078feaff */
[----:B0-----:R-:W0:Y:S04]  /*2f80*/  LDS R34, [R32.X4+0x20] ;  /* 0x0000200020227984 */ /* 0x001e280000004800 */
        /* <DEDUP_REMOVED lines=27> */
[----:B------:R-:W-:-:S03]  /*3140*/  FADD.FTZ R26, R26, R87 ;  /* 0x000000571a1a7221 */ /* 0x000fc60000010000 */
[----:B------:R-:W5:Y:S04]  /*3150*/  LDS R85, [R32.X4+0x390] ;  /* 0x0003900020557984 */ /* 0x000f680000004800 */
[----:B------:R-:W5:Y:S01]  /*3160*/  LDS R68, [R32.X4+0x80] ;  /* 0x0000800020447984 */ /* 0x000f620000004800 */
[----:B0-----:R-:W-:Y:S02]  /*3170*/  FADD.FTZ R43, R43, R44 ;  /* 0x0000002c2b2b7221 */ /* 0x001fe40000010000 */
[----:B-1----:R-:W-:Y:S01]  /*3180*/  FADD.FTZ R75, R75, R34 ;  /* 0x000000224b4b7221 */ /* 0x002fe20000010000 */
        /* <DEDUP_REMOVED lines=19> */
[----:B0-----:R-:W-:Y:S02]  /*32c0*/  FADD.FTZ R0, R0, R87 ;  /* 0x0000005700007221 */ /* 0x001fe40000010000 */
[----:B-1----:R-:W-:Y:S02]  /*32d0*/  FADD.FTZ R69, R69, R34 ;  /* 0x0000002245457221 */ /* 0x002fe40000010000 */
        /* <DEDUP_REMOVED lines=69> */
[----:B--2---:R-:W-:Y:S02]  /*3730*/  FADD.FTZ R3, R3, R38 ;  /* 0x0000002603037221 */ /* 0x004fe40000010000 */
[----:B---3--:R-:W-:Y:S02]  /*3740*/  FADD.FTZ R12, R12, R33 ;  /* 0x000000210c0c7221 */ /* 0x008fe40000010000 */
[----:B----4-:R-:W-:Y:S02]  /*3750*/  FADD.FTZ R10, R10, R35 ;  /* 0x000000230a0a7221 */ /* 0x010fe40000010000 */
[----:B0-----:R-:W-:Y:S02]  /*3760*/  FADD.FTZ R11, R11, R34 ;  /* 0x000000220b0b7221 */ /* 0x001fe40000010000 */
[----:B-1----:R-:W-:Y:S02]  /*3770*/  FADD.FTZ R5, R5, R36 ;  /* 0x0000002405057221 */ /* 0x002fe40000010000 */
.L_x_4370:
[----:B------:R-:W-:Y:S05]  /*3780*/  BSYNC B0 ;  /* 0x0000000000007941 */ /* 0x000fea0003800000 */
.L_x_4369:
[----:B------:R-:W-:Y:S06]  /*3790*/  BAR.SYNC.DEFER_BLOCKING 0x0 ;  /* 0x0000000000007b1d */ /* 0x000fec0000010000 */
[----:B------:R-:W-:Y:S05]  /*37a0*/  @P3 EXIT ;  /* 0x000000000000394d */ /* 0x000fea0003800000 */
[----:B------:R-:W-:Y:S05]  /*37b0*/  @P0 EXIT ;  /* 0x000000000000094d */ /* 0x000fea0003800000 */
[----:B------:R-:W1:Y:S01]  /*37c0*/  S2UR UR6, SR_CTAID.Y ;  /* 0x00000000000679c3 */ /* 0x000e620000002600 */
[----:B------:R-:W-:Y:S01]  /*37d0*/  ULDC UR7, c[0x0][0xc] ;  /* 0x0000030000077ab9 */ /* 0x000fe20000000800 */
[----:B------:R-:W-:Y:S01]  /*37e0*/  SHF.R.S32.HI R33, RZ, 0x1f, R2 ;  /* 0x0000001fff217819 */ /* 0x000fe20000011402 */
[----:B------:R-:W-:-:S03]  /*37f0*/  ULDC UR8, c[0x0][0x14] ;  /* 0x0000050000087ab9 */ /* 0x000fc60000000800 */
[----:B------:R-:W-:Y:S02]  /*3800*/  LEA.HI R2, R33, R2, RZ, 0x3 ;  /* 0x0000000221027211 */ /* 0x000fe400078f18ff */
[----:B------:R-:W2:Y:S02]  /*3810*/  S2UR UR5, SR_CTAID.X ;  /* 0x00000000000579c3 */ /* 0x000ea40000002500 */
[----:B------:R-:W-:-:S04]  /*3820*/  SHF.R.S32.HI R2, RZ, 0x3, R2 ;  /* 0x00000003ff027819 */ /* 0x000fc80000011402 */
[C---:B0-----:R-:W-:Y:S02]  /*3830*/  IADD3 R34, R2.reuse, 0x4, RZ ;  /* 0x0000000402227810 */ /* 0x041fe40007ffe0ff */
[----:B------:R-:W0:Y:S01]  /*3840*/  S2UR UR4, SR_CTAID.Z ;  /* 0x00000000000479c3 */ /* 0x000e220000002700 */
[----:B------:R-:W-:Y:S01]  /*3850*/  IADD3 R70, R2, 0x38, RZ ;  /* 0x0000003802467810 */ /* 0x000fe20007ffe0ff */
[----:B-1----:R-:W-:-:S04]  /*3860*/  UIMAD UR6, UR6, UR7, URZ ;  /* 0x00000007060672a4 */ /* 0x002fc8000f8e023f */
[----:B------:R-:W-:Y:S02]  /*3870*/  UIMAD UR6, UR6, UR8, URZ ;  /* 0x00000008060672a4 */ /* 0x000fe4000f8e023f */
[----:B--2---:R-:W-:Y:S02]  /*3880*/  UIMAD UR5, UR5, UR8, URZ ;  /* 0x00000008050572a4 */ /* 0x004fe4000f8e023f */
[----:B------:R-:W-:Y:S02]  /*3890*/  USHF.L.U32 UR6, UR6, 0x8, URZ ;  /* 0x0000000806067899 */ /* 0x000fe4000800063f */
[----:B------:R-:W-:Y:S02]  /*38a0*/  USHF.L.U32 UR5, UR5, 0x8, URZ ;  /* 0x0000000805057899 */ /* 0x000fe4000800063f */
[----:B------:R-:W-:Y:S02]  /*38b0*/  USHF.R.S32.HI UR9, URZ, 0x1f, UR6 ;  /* 0x0000001f3f097899 */ /* 0x000fe40008011406 */
[----:B0-----:R-:W-:-:S02]  /*38c0*/  USHF.L.U32 UR4, UR4, 0x8, URZ ;  /* 0x0000000804047899 */ /* 0x001fc4000800063f */
[----:B------:R-:W-:Y:S02]  /*38d0*/  USHF.R.S32.HI UR8, URZ, 0x1f, UR5 ;  /* 0x0000001f3f087899 */ /* 0x000fe40008011405 */
[----:B------:R-:W-:Y:S02]  /*38e0*/  USHF.R.S32.HI UR7, URZ, 0x1f, UR4 ;  /* 0x0000001f3f077899 */ /* 0x000fe40008011404 */
[----:B------:R-:W-:-:S04]  /*38f0*/  UIADD3 UR4, UP0, UP1, UR6, UR5, UR4 ;  /* 0x0000000506047290 */ /* 0x000fc8000f91e004 */
[----:B------:R-:W-:Y:S02]  /*3900*/  UIADD3.X UR7, UR9, UR8, UR7, UP0, UP1 ;  /* 0x0000000809077290 */ /* 0x000fe400087e2407 */
[----:B------:R-:W-:-:S04]  /*3910*/  IADD3 R33, P0, R2, UR4, RZ ;  /* 0x0000000402217c10 */ /* 0x000fc8000ff1e0ff */
[----:B------:R-:W-:Y:S02]  /*3920*/  LEA.HI.X.SX32 R36, R2, UR7, 0x1, P0 ;  /* 0x0000000702247c11 */ /* 0x000fe400080f0eff */
[----:B------:R-:W-:-:S04]  /*3930*/  LEA R32, P0, R33, c[0x0][0x160], 0x2 ;  /* 0x0000580021207a11 */ /* 0x000fc800078010ff */
[----:B------:R-:W-:Y:S02]  /*3940*/  LEA.HI.X R33, R33, c[0x0][0x164], R36, 0x2, P0 ;  /* 0x0000590021217a11 */ /* 0x000fe400000f1424 */
[----:B------:R-:W-:-:S03]  /*3950*/  IADD3 R35, P0, R34, UR4, RZ ;  /* 0x0000000422237c10 */ /* 0x000fc6000ff1e0ff */
[----:B------:R0:W-:Y:S01]  /*3960*/  STG.E [R32.64], R83 ;  /* 0x0000005320007986 */ /* 0x0001e2000c101924 */
[----:B------:R-:W-:Y:S02]  /*3970*/  LEA.HI.X.SX32 R38, R34, UR7, 0x1, P0 ;  /* 0x0000000722267c11 */ /* 0x000fe400080f0eff */
[C---:B------:R-:W-:Y:S02]  /*3980*/  LEA R36, P0, R35.reuse, c[0x0][0x160], 0x2 ;  /* 0x0000580023247a11 */ /* 0x040fe400078010ff */
[C---:B------:R-:W-:Y:S02]  /*3990*/  IADD3 R34, R2.reuse, 0x8, RZ ;  /* 0x0000000802227810 */ /* 0x040fe40007ffe0ff */
[----:B------:R-:W-:Y:S02]  /*39a0*/  LEA.HI.X R37, R35, c[0x0][0x164], R38, 0x2, P0 ;  /* 0x0000590023257a11 */ /* 0x000fe400000f1426 */
[----:B------:R-:W-:Y:S02]  /*39b0*/  IADD3 R35, R2, 0xc, RZ ;  /* 0x0000000c02237810 */ /* 0x000fe40007ffe0ff */
[----:B------:R-:W-:Y:S01]  /*39c0*/  IADD3 R38, P0, R34, UR4, RZ ;  /* 0x0000000422267c10 */ /* 0x000fe2000ff1e0ff */
[----:B------:R1:W-:Y:S01]  /*39d0*/  STG.E [R36.64], R39 ;  /* 0x0000002724007986 */ /* 0x0003e2000c101924 */
[----:B------:R-:W-:-:S02]  /*39e0*/  IADD3 R40, P1, R35, UR4, RZ ;  /* 0x0000000423287c10 */ /* 0x000fc4000ff3e0ff */
[----:B------:R-:W-:Y:S02]  /*39f0*/  LEA.HI.X.SX32 R85, R34, UR7, 0x1, P0 ;  /* 0x0000000722557c11 */ /* 0x000fe400080f0eff */
[C---:B------:R-:W-:Y:S02]  /*3a00*/  LEA R34, P0, R38.reuse, c[0x0][0x160], 0x2 ;  /* 0x0000580026227a11 */ /* 0x040fe400078010ff */
[----:B0-----:R-:W-:Y:S02]  /*3a10*/  LEA.HI.X.SX32 R33, R35, UR7, 0x1, P1 ;  /* 0x0000000723217c11 */ /* 0x001fe400088f0eff */
[----:B------:R-:W-:Y:S02]  /*3a20*/  LEA.HI.X R35, R38, c[0x0][0x164], R85, 0x2, P0 ;  /* 0x0000590026237a11 */ /* 0x000fe400000f1455 */
[----:B------:R-:W-:Y:S02]  /*3a30*/  LEA R32, P0, R40, c[0x0][0x160], 0x2 ;  /* 0x0000580028207a11 */ /* 0x000fe400078010ff */
[----:B------:R-:W-:Y:S01]  /*3a40*/  IADD3 R38, R2, 0x10, RZ ;  /* 0x0000001002267810 */ /* 0x000fe20007ffe0ff */
[----:B------:R0:W-:Y:S01]  /*3a50*/  STG.E [R34.64], R45 ;  /* 0x0000002d22007986 */ /* 0x0001e2000c101924 */
[----:B------:R-:W-:-:S02]  /*3a60*/  LEA.HI.X R33, R40, c[0x0][0x164], R33, 0x2, P0 ;  /* 0x0000590028217a11 */ /* 0x000fc400000f1421 */
[----:B------:R-:W-:Y:S02]  /*3a70*/  IADD3 R42, P0, R38, UR4, RZ ;  /* 0x00000004262a7c10 */ /* 0x000fe4000ff1e0ff */
[----:B-1----:R-:W-:Y:S01]  /*3a80*/  IADD3 R36, R2, 0x14, RZ ;  /* 0x0000001402247810 */ /* 0x002fe20007ffe0ff */
[----:B------:R1:W-:Y:S01]  /*3a90*/  STG.E [R32.64], R81 ;  /* 0x0000005120007986 */ /* 0x0003e2000c101924 */
[----:B------:R-:W-:Y:S02]  /*3aa0*/  LEA.HI.X.SX32 R39, R38, UR7, 0x1, P0 ;  /* 0x0000000726277c11 */ /* 0x000fe400080f0eff */
[----:B------:R-:W-:Y:S02]  /*3ab0*/  LEA R38, P0, R42, c[0x0][0x160], 0x2 ;  /* 0x000058002a267a11 */ /* 0x000fe400078010ff */
[----:B------:R-:W-:Y:S02]  /*3ac0*/  IADD3 R37, P1, R36, UR4, RZ ;  /* 0x0000000424257c10 */ /* 0x000fe4000ff3e0ff */
[----:B------:R-:W-:-:S02]  /*3ad0*/  IADD3 R40, R2, 0x18, RZ ;  /* 0x0000001802287810 */ /* 0x000fc40007ffe0ff */
[----:B------:R-:W-:Y:S02]  /*3ae0*/  LEA.HI.X R39, R42, c[0x0][0x164], R39, 0x2, P0 ;  /* 0x000059002a277a11 */ /* 0x000fe400000f1427 */
[----:B------:R-:W-:Y:S02]  /*3af0*/  LEA.HI.X.SX32 R44, R36, UR7, 0x1, P1 ;  /* 0x00000007242c7c11 */ /* 0x000fe400088f0eff */
[C---:B------:R-:W-:Y:S01]  /*3b00*/  LEA R36, P0, R37.reuse, c[0x0][0x160], 0x2 ;  /* 0x0000580025247a11 */ /* 0x040fe200078010ff */
[----:B------:R2:W-:Y:S01]  /*3b10*/  STG.E [R38.64], R41 ;  /* 0x0000002926007986 */ /* 0x0005e2000c101924 */
[C---:B------:R-:W-:Y:S02]  /*3b20*/  IADD3 R42, P1, R40.reuse, UR4, RZ ;  /* 0x00000004282a7c10 */ /* 0x040fe4000ff3e0ff */
[----:B------:R-:W-:Y:S02]  /*3b30*/  LEA.HI.X R37, R37, c[0x0][0x164], R44, 0x2, P0 ;  /* 0x0000590025257a11 */ /* 0x000fe400000f142c */
[----:B0-----:R-:W-:-:S02]  /*3b40*/  LEA.HI.X.SX32 R45, R40, UR7, 0x1, P1 ;  /* 0x00000007282d7c11 */ /* 0x001fc400088f0eff */
[----:B-1----:R-:W-:Y:S01]  /*3b50*/  LEA R32, P0, R42, c[0x0][0x160], 0x2 ;  /* 0x000058002a207a11 */ /* 0x002fe200078010ff */
[----:B------:R0:W-:Y:S01]  /*3b60*/  STG.E [R36.64], R43 ;  /* 0x0000002b24007986 */ /* 0x0001e2000c101924 */
[----:B------:R-:W-:Y:S02]  /*3b70*/  IADD3 R34, R2, 0x1c, RZ ;  /* 0x0000001c02227810 */ /* 0x000fe40007ffe0ff */
[----:B------:R-:W-:Y:S02]  /*3b80*/  LEA.HI.X R33, R42, c[0x0][0x164], R45, 0x2, P0 ;  /* 0x000059002a217a11 */ /* 0x000fe400000f142d */
[----:B------:R-:W-:Y:S02]  /*3b90*/  IADD3 R35, R2, 0x20, RZ ;  /* 0x0000002002237810 */ /* 0x000fe40007ffe0ff */
[----:B------:R-:W-:Y:S01]  /*3ba0*/  IADD3 R44, P0, R34, UR4, RZ ;  /* 0x00000004222c7c10 */ /* 0x000fe2000ff1e0ff */
[----:B------:R1:W-:Y:S01]  /*3bb0*/  STG.E [R32.64], R79 ;  /* 0x0000004f20007986 */ /* 0x0003e2000c101924 */
[----:B------:R-:W-:-:S02]  /*3bc0*/  IADD3 R42, P1, R35, UR4, RZ ;  /* 0x00000004232a7c10 */ /* 0x000fc4000ff3e0ff */
[----:B------:R-:W-:Y:S02]  /*3bd0*/  LEA.HI.X.SX32 R81, R34, UR7, 0x1, P0 ;  /* 0x0000000722517c11 */ /* 0x000fe400080f0eff */
[----:B------:R-:W-:Y:S02]  /*3be0*/  LEA R34, P0, R44, c[0x0][0x160], 0x2 ;  /* 0x000058002c227a11 */ /* 0x000fe400078010ff */
[----:B--2---:R-:W-:Y:S02]  /*3bf0*/  IADD3 R38, R2, 0x24, RZ ;  /* 0x0000002402267810 */ /* 0x004fe40007ffe0ff */
[----:B------:R-:W-:Y:S02]  /*3c00*/  LEA.HI.X.SX32 R45, R35, UR7, 0x1, P1 ;  /* 0x00000007232d7c11 */ /* 0x000fe400088f0eff */
[----:B------:R-:W-:Y:S02]  /*3c10*/  LEA.HI.X R35, R44, c[0x0][0x164], R81, 0x2, P0 ;  /* 0x000059002c237a11 */ /* 0x000fe400000f1451 */
[----:B------:R-:W-:-:S02]  /*3c20*/  LEA R40, P1, R42, c[0x0][0x160], 0x2 ;  /* 0x000058002a287a11 */ /* 0x000fc400078210ff */
[----:B------:R-:W-:Y:S01]  /*3c30*/  IADD3 R44, P0, R38, UR4, RZ ;  /* 0x00000004262c7c10 */ /* 0x000fe2000ff1e0ff */
[----:B------:R2:W-:Y:S01]  /*3c40*/  STG.E [R34.64], R66 ;  /* 0x0000004222007986 */ /* 0x0005e2000c101924 */
[C---:B------:R-:W-:Y:S02]  /*3c50*/  IADD3 R39, R2.reuse, 0x28, RZ ;  /* 0x0000002802277810 */ /* 0x040fe40007ffe0ff */
[----:B0-----:R-:W-:Y:S02]  /*3c60*/  IADD3 R36, R2, 0x2c, RZ ;  /* 0x0000002c02247810 */ /* 0x001fe40007ffe0ff */
[----:B------:R-:W-:Y:S02]  /*3c70*/  LEA.HI.X R41, R42, c[0x0][0x164], R45, 0x2, P1 ;  /* 0x000059002a297a11 */ /* 0x000fe400008f142d */
[----:B------:R-:W-:Y:S02]  /*3c80*/  LEA.HI.X.SX32 R43, R38, UR7, 0x1, P0 ;  /* 0x00000007262b7c11 */ /* 0x000fe400080f0eff */
[----:B------:R-:W-:Y:S01]  /*3c90*/  IADD3 R38, P1, R39, UR4, RZ ;  /* 0x0000000427267c10 */ /* 0x000fe2000ff3e0ff */
[----:B------:R0:W-:Y:S01]  /*3ca0*/  STG.E [R40.64], R75 ;  /* 0x0000004b28007986 */ /* 0x0001e2000c101924 */
[----:B------:R-:W-:-:S02]  /*3cb0*/  IADD3 R37, P2, R36, UR4, RZ ;  /* 0x0000000424257c10 */ /* 0x000fc4000ff5e0ff */
[----:B------:R-:W-:Y:S02]  /*3cc0*/  LEA R42, P0, R44, c[0x0][0x160], 0x2 ;  /* 0x000058002c2a7a11 */ /* 0x000fe400078010ff */
[----:B------:R-:W-:Y:S02]  /*3cd0*/  LEA.HI.X.SX32 R39, R39, UR7, 0x1, P1 ;  /* 0x0000000727277c11 */ /* 0x000fe400088f0eff */
[----:B------:R-:W-:Y:S02]  /*3ce0*/  LEA.HI.X.SX32 R36, R36, UR7, 0x1, P2 ;  /* 0x0000000724247c11 */ /* 0x000fe400090f0eff */
[----:B-1----:R-:W-:Y:S02]  /*3cf0*/  LEA R32, P1, R37, c[0x0][0x160], 0x2 ;  /* 0x0000580025207a11 */ /* 0x002fe400078210ff */
[----:B------:R-:W-:Y:S02]  /*3d00*/  LEA.HI.X R43, R44, c[0x0][0x164], R43, 0x2, P0 ;  /* 0x000059002c2b7a11 */ /* 0x000fe400000f142b */
[----:B------:R-:W-:-:S02]  /*3d10*/  LEA R44, P0, R38, c[0x0][0x160], 0x2 ;  /* 0x00005800262c7a11 */ /* 0x000fc400078010ff */
[----:B------:R-:W-:Y:S01]  /*3d20*/  LEA.HI.X R33, R37, c[0x0][0x164], R36, 0x2, P1 ;  /* 0x0000590025217a11 */ /* 0x000fe200008f1424 */
[----:B------:R1:W-:Y:S01]  /*3d30*/  STG.E [R42.64], R77 ;  /* 0x0000004d2a007986 */ /* 0x0003e2000c101924 */
[----:B------:R-:W-:Y:S02]  /*3d40*/  IADD3 R36, R2, 0x30, RZ ;  /* 0x0000003002247810 */ /* 0x000fe40007ffe0ff */
[----:B------:R-:W-:Y:S02]  /*3d50*/  LEA.HI.X R45, R38, c[0x0][0x164], R39, 0x2, P0 ;  /* 0x00005900262d7a11 */ /* 0x000fe400000f1427 */
[----:B------:R-:W-:Y:S02]  /*3d60*/  IADD3 R39, P0, R36, UR4, RZ ;  /* 0x0000000424277c10 */ /* 0x000fe4000ff1e0ff */
[----:B------:R-:W-:Y:S01]  /*3d70*/  IADD3 R38, R2, 0x34, RZ ;  /* 0x0000003402267810 */ /* 0x000fe20007ffe0ff */
[----:B------:R3:W-:Y:S01]  /*3d80*/  STG.E [R44.64], R73 ;  /* 0x000000492c007986 */ /* 0x0007e2000c101924 */
[----:B------:R-:W-:-:S02]  /*3d90*/  LEA.HI.X.SX32 R74, R36, UR7, 0x1, P0 ;  /* 0x00000007244a7c11 */ /* 0x000fc400080f0eff */
[----:B------:R-:W-:Y:S01]  /*3da0*/  IADD3 R37, P1, R38, UR4, RZ ;  /* 0x0000000426257c10 */ /* 0x000fe2000ff3e0ff */
[----:B------:R-:W-:Y:S01]  /*3db0*/  STG.E [R32.64], R71 ;  /* 0x0000004720007986 */ /* 0x000fe2000c101924 */
[----:B------:R-:W-:Y:S02]  /*3dc0*/  IADD3 R68, P2, R70, UR4, RZ ;  /* 0x0000000446447c10 */ /* 0x000fe4000ff5e0ff */
[----:B--2---:R-:W-:Y:S02]  /*3dd0*/  LEA R34, P0, R39, c[0x0][0x160], 0x2 ;  /* 0x0000580027227a11 */ /* 0x004fe400078010ff */
[----:B0-----:R-:W-:Y:S02]  /*3de0*/  IADD3 R40, R2, 0x3c, RZ ;  /* 0x0000003c02287810 */ /* 0x001fe40007ffe0ff */
[----:B------:R-:W-:Y:S02]  /*3df0*/  LEA.HI.X.SX32 R72, R38, UR7, 0x1, P1 ;  /* 0x0000000726487c11 */ /* 0x000fe400088f0eff */
[----:B------:R-:W-:-:S02]  /*3e00*/  LEA.HI.X.SX32 R79, R70, UR7, 0x1, P2 ;  /* 0x00000007464f7c11 */ /* 0x000fc400090f0eff */
[----:B------:R-:W-:Y:S02]  /*3e10*/  LEA.HI.X R35, R39, c[0x0][0x164], R74, 0x2, P0 ;  /* 0x0000590027237a11 */ /* 0x000fe400000f144a */
[----:B------:R-:W-:Y:S02]  /*3e20*/  LEA R36, P1, R37, c[0x0][0x160], 0x2 ;  /* 0x0000580025247a11 */ /* 0x000fe400078210ff */
[----:B------:R-:W-:Y:S01]  /*3e30*/  LEA R38, P2, R68, c[0x0][0x160], 0x2 ;  /* 0x0000580044267a11 */ /* 0x000fe200078410ff */
[----:B------:R0:W-:Y:S01]  /*3e40*/  STG.E [R34.64], R24 ;  /* 0x0000001822007986 */ /* 0x0001e2000c101924 */
[----:B------:R-:W-:Y:S02]  /*3e50*/  IADD3 R41, P0, R40, UR4, RZ ;  /* 0x0000000428297c10 */ /* 0x000fe4000ff1e0ff */
[C---:B-1----:R-:W-:Y:S02]  /*3e60*/  IADD3 R42, R2.reuse, 0x40, RZ ;  /* 0x00000040022a7810 */ /* 0x042fe40007ffe0ff */
[----:B------:R-:W-:-:S02]  /*3e70*/  IADD3 R43, R2, 0x44, RZ ;  /* 0x00000044022b7810 */ /* 0x000fc40007ffe0ff */
[----:B------:R-:W-:Y:S02]  /*3e80*/  LEA.HI.X R37, R37, c[0x0][0x164], R72, 0x2, P1 ;  /* 0x0000590025257a11 */ /* 0x000fe400008f1448 */
[----:B------:R-:W-:Y:S02]  /*3e90*/  LEA.HI.X R39, R68, c[0x0][0x164], R79, 0x2, P2 ;  /* 0x0000590044277a11 */ /* 0x000fe400010f144f */
[----:B------:R-:W-:Y:S01]  /*3ea0*/  LEA.HI.X.SX32 R70, R40, UR7, 0x1, P0 ;  /* 0x0000000728467c11 */ /* 0x000fe200080f0eff */
[----:B------:R1:W-:Y:S01]  /*3eb0*/  STG.E [R36.64], R51 ;  /* 0x0000003324007986 */ /* 0x0003e2000c101924 */
[----:B------:R-:W-:Y:S02]  /*3ec0*/  LEA R40, P0, R41, c[0x0][0x160], 0x2 ;  /* 0x0000580029287a11 */ /* 0x000fe400078010ff */
[----:B------:R-:W-:Y:S01]  /*3ed0*/  IADD3 R68, P1, R42, UR4, RZ ;  /* 0x000000042a447c10 */ /* 0x000fe2000ff3e0ff */
[----:B------:R2:W-:Y:S01]  /*3ee0*/  STG.E [R38.64], R69 ;  /* 0x0000004526007986 */ /* 0x0005e2000c101924 */
[----:B------:R-:W-:-:S02]  /*3ef0*/  IADD3 R66, P2, R43, UR4, RZ ;  /* 0x000000042b427c10 */ /* 0x000fc4000ff5e0ff */
[----:B------:R-:W-:Y:S02]  /*3f00*/  LEA.HI.X R41, R41, c[0x0][0x164], R70, 0x2, P0 ;  /* 0x0000590029297a11 */ /* 0x000fe400000f1446 */
[----:B------:R-:W-:Y:S02]  /*3f10*/  LEA.HI.X.SX32 R77, R42, UR7, 0x1, P1 ;  /* 0x000000072a4d7c11 */ /* 0x000fe400088f0eff */
[----:B------:R-:W-:Y:S01]  /*3f20*/  LEA.HI.X.SX32 R75, R43, UR7, 0x1, P2 ;  /* 0x000000072b4b7c11 */ /* 0x000fe200090f0eff */
[----:B------:R-:W-:Y:S01]  /*3f30*/  STG.E [R40.64], R67 ;  /* 0x0000004328007986 */ /* 0x000fe2000c101924 */
[----:B------:R-:W-:Y:S02]  /*3f40*/  LEA R42, P0, R68, c[0x0][0x160], 0x2 ;  /* 0x00005800442a7a11 */ /* 0x000fe400078010ff */
[----:B---3--:R-:W-:Y:S02]  /*3f50*/  LEA R44, P1, R66, c[0x0][0x160], 0x2 ;  /* 0x00005800422c7a11 */ /* 0x008fe400078210ff */
[----:B------:R-:W-:-:S02]  /*3f60*/  IADD3 R70, R2, 0x48, RZ ;  /* 0x0000004802467810 */ /* 0x000fc40007ffe0ff */
[----:B------:R-:W-:Y:S02]  /*3f70*/  IADD3 R72, R2, 0x4c, RZ ;  /* 0x0000004c02487810 */ /* 0x000fe40007ffe0ff */
[----:B------:R-:W-:Y:S02]  /*3f80*/  LEA.HI.X R43, R68, c[0x0][0x164], R77, 0x2, P0 ;  /* 0x00005900442b7a11 */ /* 0x000fe400000f144d */
[----:B------:R-:W-:Y:S02]  /*3f90*/  LEA.HI.X R45, R66, c[0x0][0x164], R75, 0x2, P1 ;  /* 0x00005900422d7a11 */ /* 0x000fe400008f144b */
[----:B------:R-:W-:Y:S01]  /*3fa0*/  IADD3 R73, R2, 0x50, RZ ;  /* 0x0000005002497810 */ /* 0x000fe20007ffe0ff */
[----:B------:R3:W-:Y:S01]  /*3fb0*/  STG.E [R42.64], R49 ;  /* 0x000000312a007986 */ /* 0x0007e2000c101924 */
[----:B------:R-:W-:Y:S02]  /*3fc0*/  IADD3 R66, P0, R70, UR4, RZ ;  /* 0x0000000446427c10 */ /* 0x000fe4000ff1e0ff */
[----:B------:R-:W-:Y:S01]  /*3fd0*/  IADD3 R68, P1, R72, UR4, RZ ;  /* 0x0000000448447c10 */ /* 0x000fe2000ff3e0ff */
[----:B------:R4:W-:Y:S01]  /*3fe0*/  STG.E [R44.64], R13 ;  /* 0x0000000d2c007986 */ /* 0x0009e2000c101924 */
[----:B------:R-:W-:-:S02]  /*3ff0*/  IADD3 R74, P2, R73, UR4, RZ ;  /* 0x00000004494a7c10 */ /* 0x000fc4000ff5e0ff */
[----:B------:R-:W-:Y:S02]  /*4000*/  LEA.HI.X.SX32 R77, R70, UR7, 0x1, P0 ;  /* 0x00000007464d7c11 */ /* 0x000fe400080f0eff */
[----:B------:R-:W-:Y:S02]  /*4010*/  LEA.HI.X.SX32 R75, R72, UR7, 0x1, P1 ;  /* 0x00000007484b7c11 */ /* 0x000fe400088f0eff */
[----:B------:R-:W-:Y:S02]  /*4020*/  LEA R72, P0, R66, c[0x0][0x160], 0x2 ;  /* 0x0000580042487a11 */ /* 0x000fe400078010ff */
[----:B0-----:R-:W-:Y:S02]  /*4030*/  IADD3 R24, R2, 0x54, RZ ;  /* 0x0000005402187810 */ /* 0x001fe40007ffe0ff */
[----:B------:R-:W-:Y:S02]  /*4040*/  LEA.HI.X.SX32 R33, R73, UR7, 0x1, P2 ;  /* 0x0000000749217c11 */ /* 0x000fe400090f0eff */
[----:B------:R-:W-:-:S02]  /*4050*/  LEA.HI.X R73, R66, c[0x0][0x164], R77, 0x2, P0 ;  /* 0x0000590042497a11 */ /* 0x000fc400000f144d */
[----:B------:R-:W-:Y:S02]  /*4060*/  LEA R32, P2, R74, c[0x0][0x160], 0x2 ;  /* 0x000058004a207a11 */ /* 0x000fe400078410ff */
[----:B-1----:R-:W-:Y:S01]  /*4070*/  IADD3 R36, P0, R24, UR4, RZ ;  /* 0x0000000418247c10 */ /* 0x002fe2000ff1e0ff */
[----:B------:R0:W-:Y:S01]  /*4080*/  STG.E [R72.64], R65 ;  /* 0x0000004148007986 */ /* 0x0001e2000c101924 */
[----:B------:R-:W-:Y:S02]  /*4090*/  LEA R70, P1, R68, c[0x0][0x160], 0x2 ;  /* 0x0000580044467a11 */ /* 0x000fe400078210ff */
[----:B------:R-:W-:Y:S02]  /*40a0*/  IADD3 R34, R2, 0x58, RZ ;  /* 0x0000005802227810 */ /* 0x000fe40007ffe0ff */
[----:B------:R-:W-:Y:S02]  /*40b0*/  LEA.HI.X R33, R74, c[0x0][0x164], R33, 0x2, P2 ;  /* 0x000059004a217a11 */ /* 0x000fe400010f1421 */
[----:B------:R-:W-:-:S02]  /*40c0*/  LEA.HI.X.SX32 R51, R24, UR7, 0x1, P0 ;  /* 0x0000000718337c11 */ /* 0x000fc400080f0eff */
[----:B------:R-:W-:Y:S02]  /*40d0*/  LEA.HI.X R71, R68, c[0x0][0x164], R75, 0x2, P1 ;  /* 0x0000590044477a11 */ /* 0x000fe400008f144b */
[----:B------:R-:W-:Y:S02]  /*40e0*/  LEA R74, P0, R36, c[0x0][0x160], 0x2 ;  /* 0x00005800244a7a11 */ /* 0x000fe400078010ff */
[----:B------:R-:W-:Y:S01]  /*40f0*/  IADD3 R35, R2, 0x5c, RZ ;  /* 0x0000005c02237810 */ /* 0x000fe20007ffe0ff */
[----:B------:R-:W-:Y:S01]  /*4100*/  STG.E [R70.64], R64 ;  /* 0x0000004046007986 */ /* 0x000fe2000c101924 */
[----:B------:R-:W-:Y:S02]  /*4110*/  IADD3 R37, P1, R34, UR4, RZ ;  /* 0x0000000422257c10 */ /* 0x000fe4000ff3e0ff */
[----:B------:R-:W-:Y:S01]  /*4120*/  LEA.HI.X R75, R36, c[0x0][0x164], R51, 0x2, P0 ;  /* 0x00005900244b7a11 */ /* 0x000fe200000f1433 */
[----:B------:R1:W-:Y:S01]  /*4130*/  STG.E [R32.64], R22 ;  /* 0x0000001620007986 */ /* 0x0003e2000c101924 */
[----:B------:R-:W-:-:S02]  /*4140*/  IADD3 R24, P2, R35, UR4, RZ ;  /* 0x0000000423187c10 */ /* 0x000fc4000ff5e0ff */
[----:B------:R-:W-:Y:S01]  /*4150*/  LEA.HI.X.SX32 R66, R34, UR7, 0x1, P1 ;  /* 0x0000000722427c11 */ /* 0x000fe200088f0eff */
[----:B------:R5:W-:Y:S01]  /*4160*/  STG.E [R74.64], R31 ;  /* 0x0000001f4a007986 */ /* 0x000be2000c101924 */
[----:B------:R-:W-:Y:S02]  /*4170*/  LEA R36, P0, R37, c[0x0][0x160], 0x2 ;  /* 0x0000580025247a11 */ /* 0x000fe400078010ff */
[----:B------:R-:W-:Y:S02]  /*4180*/  LEA.HI.X.SX32 R35, R35, UR7, 0x1, P2 ;  /* 0x0000000723237c11 */ /* 0x000fe400090f0eff */
[----:B------:R-:W-:Y:S02]  /*4190*/  LEA R34, P1, R24, c[0x0][0x160], 0x2 ;  /* 0x0000580018227a11 */ /* 0x000fe400078210ff */
[----:B------:R-:W-:Y:S02]  /*41a0*/  LEA.HI.X R37, R37, c[0x0][0x164], R66, 0x2, P0 ;  /* 0x0000590025257a11 */ /* 0x000fe400000f1442 */
[----:B--2---:R-:W-:-:S02]  /*41b0*/  IADD3 R38, R2, 0x60, RZ ;  /* 0x0000006002267810 */ /* 0x004fc40007ffe0ff */
[----:B------:R-:W-:Y:S01]  /*41c0*/  IADD3 R66, R2, 0x64, RZ ;  /* 0x0000006402427810 */ /* 0x000fe20007ffe0ff */
[----:B------:R2:W-:Y:S01]  /*41d0*/  STG.E [R36.64], R63 ;  /* 0x0000003f24007986 */ /* 0x0005e2000c101924 */
[----:B------:R-:W-:Y:S02]  /*41e0*/  LEA.HI.X R35, R24, c[0x0][0x164], R35, 0x2, P1 ;  /* 0x0000590018237a11 */ /* 0x000fe400008f1423 */
[----:B------:R-:W-:Y:S02]  /*41f0*/  IADD3 R24, P0, R38, UR4, RZ ;  /* 0x0000000426187c10 */ /* 0x000fe4000ff1e0ff */
[----:B------:R-:W-:Y:S01]  /*4200*/  IADD3 R39, P1, R66, UR4, RZ ;  /* 0x0000000442277c10 */ /* 0x000fe2000ff3e0ff */
[----:B------:R0:W-:Y:S01]  /*4210*/  STG.E [R34.64], R62 ;  /* 0x0000003e22007986 */ /* 0x0001e2000c101924 */
[----:B------:R-:W-:Y:S02]  /*4220*/  IADD3 R68, R2, 0x68, RZ ;  /* 0x0000006802447810 */ /* 0x000fe40007ffe0ff */
[----:B------:R-:W-:-:S02]  /*4230*/  LEA.HI.X.SX32 R69, R38, UR7, 0x1, P0 ;  /* 0x0000000726457c11 */ /* 0x000fc400080f0eff */
[----:B------:R-:W-:Y:S02]  /*4240*/  LEA.HI.X.SX32 R76, R66, UR7, 0x1, P1 ;  /* 0x00000007424c7c11 */ /* 0x000fe400088f0eff */
[----:B------:R-:W-:Y:S02]  /*4250*/  IADD3 R51, P2, R68, UR4, RZ ;  /* 0x0000000444337c10 */ /* 0x000fe4000ff5e0ff */
[----:B------:R-:W-:Y:S02]  /*4260*/  LEA R66, P0, R24, c[0x0][0x160], 0x2 ;  /* 0x0000580018427a11 */ /* 0x000fe400078010ff */
[----:B---3--:R-:W-:Y:S02]  /*4270*/  IADD3 R42, R2, 0x6c, RZ ;  /* 0x0000006c022a7810 */ /* 0x008fe40007ffe0ff */
[----:B------:R-:W-:Y:S02]  /*4280*/  LEA.HI.X.SX32 R68, R68, UR7, 0x1, P2 ;  /* 0x0000000744447c11 */ /* 0x000fe400090f0eff */
[----:B------:R-:W-:-:S02]  /*4290*/  LEA R40, P1, R39, c[0x0][0x160], 0x2 ;  /* 0x0000580027287a11 */ /* 0x000fc400078210ff */
[----:B------:R-:W-:Y:S02]  /*42a0*/  LEA.HI.X R67, R24, c[0x0][0x164], R69, 0x2, P0 ;  /* 0x0000590018437a11 */ /* 0x000fe400000f1445 */
[----:B------:R-:W-:Y:S02]  /*42b0*/  LEA R38, P2, R51, c[0x0][0x160], 0x2 ;  /* 0x0000580033267a11 */ /* 0x000fe400078410ff */
[----:B----4-:R-:W-:Y:S01]  /*42c0*/  IADD3 R44, P0, R42, UR4, RZ ;  /* 0x000000042a2c7c10 */ /* 0x010fe2000ff1e0ff */
[----:B------:R-:W-:Y:S01]  /*42d0*/  STG.E [R66.64], R52 ;  /* 0x0000003442007986 */ /* 0x000fe2000c101924 */
[----:B------:R-:W-:Y:S02]  /*42e0*/  IADD3 R13, R2, 0x70, RZ ;  /* 0x00000070020d7810 */ /* 0x000fe40007ffe0ff */
[----:B------:R-:W-:Y:S02]  /*42f0*/  LEA.HI.X R41, R39, c[0x0][0x164], R76, 0x2, P1 ;  /* 0x0000590027297a11 */ /* 0x000fe400008f144c */
[----:B------:R-:W-:-:S02]  /*4300*/  LEA.HI.X R39, R51, c[0x0][0x164], R68, 0x2, P2 ;  /* 0x0000590033277a11 */ /* 0x000fc400010f1444 */
[----:B------:R-:W-:Y:S01]  /*4310*/  LEA.HI.X.SX32 R49, R42, UR7, 0x1, P0 ;  /* 0x000000072a317c11 */ /* 0x000fe200080f0eff */
[----:B------:R3:W-:Y:S01]  /*4320*/  STG.E [R40.64], R15 ;  /* 0x0000000f28007986 */ /* 0x0007e2000c101924 */
[----:B------:R-:W-:Y:S02]  /*4330*/  LEA R68, P0, R44, c[0x0][0x160], 0x2 ;  /* 0x000058002c447a11 */ /* 0x000fe400078010ff */
[----:B------:R-:W-:Y:S01]  /*4340*/  IADD3 R24, R2, 0x74, RZ ;  /* 0x0000007402187810 */ /* 0x000fe20007ffe0ff */
[----:B------:R4:W-:Y:S01]  /*4350*/  STG.E [R38.64], R61 ;  /* 0x0000003d26007986 */ /* 0x0009e2000c101924 */
[----:B------:R-:W-:Y:S02]  /*4360*/  IADD3 R45, P1, R13, UR4, RZ ;  /* 0x000000040d2d7c10 */ /* 0x000fe4000ff3e0ff */
[----:B------:R-:W-:Y:S02]  /*4370*/  LEA.HI.X R69, R44, c[0x0][0x164], R49, 0x2, P0 ;  /* 0x000059002c457a11 */ /* 0x000fe400000f1431 */
[----:B------:R-:W-:-:S02]  /*4380*/  IADD3 R43, P2, R24, UR4, RZ ;  /* 0x00000004182b7c10 */ /* 0x000fc4000ff5e0ff */
[----:B------:R-:W-:Y:S01]  /*4390*/  LEA.HI.X.SX32 R76, R13, UR7, 0x1, P1 ;  /* 0x000000070d4c7c11 */ /* 0x000fe200088f0eff */
[----:B------:R-:W-:Y:S01]  /*43a0*/  STG.E [R68.64], R60 ;  /* 0x0000003c44007986 */ /* 0x000fe2000c101924 */
[----:B------:R-:W-:Y:S02]  /*43b0*/  LEA R44, P0, R45, c[0x0][0x160], 0x2 ;  /* 0x000058002d2c7a11 */ /* 0x000fe400078010ff */
[C---:B------:R-:W-:Y:S02]  /*43c0*/  IADD3 R51, R2.reuse, 0x78, RZ ;  /* 0x0000007802337810 */ /* 0x040fe40007ffe0ff */
[----:B0-----:R-:W-:Y:S02]  /*43d0*/  IADD3 R72, R2, 0x80, RZ ;  /* 0x0000008002487810 */ /* 0x001fe40007ffe0ff */
[----:B------:R-:W-:Y:S02]  /*43e0*/  LEA.HI.X.SX32 R24, R24, UR7, 0x1, P2 ;  /* 0x0000000718187c11 */ /* 0x000fe400090f0eff */
[----:B------:R-:W-:-:S02]  /*43f0*/  LEA R42, P1, R43, c[0x0][0x160], 0x2 ;  /* 0x000058002b2a7a11 */ /* 0x000fc400078210ff */
[----:B------:R-:W-:Y:S02]  /*4400*/  LEA.HI.X R45, R45, c[0x0][0x164], R76, 0x2, P0 ;  /* 0x000059002d2d7a11 */ /* 0x000fe400000f144c */
[----:B------:R-:W-:Y:S02]  /*4410*/  IADD3 R65, R2, 0x7c, RZ ;  /* 0x0000007c02417810 */ /* 0x000fe40007ffe0ff */
[----:B------:R-:W-:Y:S01]  /*4420*/  IADD3 R13, P0, R51, UR4, RZ ;  /* 0x00000004330d7c10 */ /* 0x000fe2000ff1e0ff */
[----:B------:R0:W-:Y:S01]  /*4430*/  STG.E [R44.64], R29 ;  /* 0x0000001d2c007986 */ /* 0x0001e2000c101924 */
[----:B------:R-:W-:Y:S02]  /*4440*/  IADD3 R49, P2, R72, UR4, RZ ;  /* 0x0000000448317c10 */ /* 0x000fe4000ff5e0ff */
[----:B------:R-:W-:Y:S02]  /*4450*/  LEA.HI.X R43, R43, c[0x0][0x164], R24, 0x2, P1 ;  /* 0x000059002b2b7a11 */ /* 0x000fe400008f1418 */
[----:B------:R-:W-:-:S02]  /*4460*/  IADD3 R24, P1, R65, UR4, RZ ;  /* 0x0000000441187c10 */ /* 0x000fc4000ff3e0ff */
[----:B------:R-:W-:Y:S01]  /*4470*/  LEA.HI.X.SX32 R78, R51, UR7, 0x1, P0 ;  /* 0x00000007334e7c11 */ /* 0x000fe200080f0eff */
[----:B------:R0:W-:Y:S01]  /*4480*/  STG.E [R42.64], R4 ;  /* 0x000000042a007986 */ /* 0x0001e2000c101924 */
[----:B------:R-:W-:Y:S02]  /*4490*/  LEA.HI.X.SX32 R76, R72, UR7, 0x1, P2 ;  /* 0x00000007484c7c11 */ /* 0x000fe400090f0eff */
[----:B------:R-:W-:Y:S02]  /*44a0*/  LEA R72, P0, R13, c[0x0][0x160], 0x2 ;  /* 0x000058000d487a11 */ /* 0x000fe400078010ff */
[----:B-1----:R-:W-:Y:S02]  /*44b0*/  IADD3 R22, R2, 0x84, RZ ;  /* 0x0000008402167810 */ /* 0x002fe40007ffe0ff */
[----:B------:R-:W-:Y:S02]  /*44c0*/  LEA.HI.X.SX32 R65, R65, UR7, 0x1, P1 ;  /* 0x0000000741417c11 */ /* 0x000fe400088f0eff */
[----:B------:R-:W-:-:S02]  /*44d0*/  LEA R70, P1, R24, c[0x0][0x160], 0x2 ;  /* 0x0000580018467a11 */ /* 0x000fc400078210ff */
[----:B------:R-:W-:Y:S02]  /*44e0*/  LEA.HI.X R73, R13, c[0x0][0x164], R78, 0x2, P0 ;  /* 0x000059000d497a11 */ /* 0x000fe400000f144e */
[C---:B------:R-:W-:Y:S02]  /*44f0*/  LEA R64, P2, R49.reuse, c[0x0][0x160], 0x2 ;  /* 0x0000580031407a11 */ /* 0x040fe400078410ff */
[----:B------:R-:W-:Y:S01]  /*4500*/  IADD3 R32, P0, R22, UR4, RZ ;  /* 0x0000000416207c10 */ /* 0x000fe2000ff1e0ff */
[----:B------:R1:W-:Y:S01]  /*4510*/  STG.E [R72.64], R59 ;  /* 0x0000003b48007986 */ /* 0x0003e2000c101924 */
        /* <DEDUP_REMOVED lines=8> */
[----:B-----5:R-:W-:Y:S02]  /*45a0*/  IADD3 R31, P1, R13, UR4, RZ ;  /* 0x000000040d1f7c10 */ /* 0x020fe4000ff3e0ff */
[----:B------:R-:W-:Y:S02]  /*45b0*/  LEA.HI.X R77, R32, c[0x0][0x164], R33, 0x2, P0 ;  /* 0x00005900204d7a11 */ /* 0x000fe400000f1421 */
[----:B------:R-:W-:-:S02]  /*45c0*/  IADD3 R22, P2, R24, UR4, RZ ;  /* 0x0000000418167c10 */ /* 0x000fc4000ff5e0ff */
[----:B------:R-:W-:Y:S01]  /*45d0*/  LEA.HI.X.SX32 R78, R13, UR7, 0x1, P1 ;  /* 0x000000070d4e7c11 */ /* 0x000fe200088f0eff */
[----:B------:R5:W-:Y:S01]  /*45e0*/  STG.E [R76.64], R27 ;  /* 0x0000001b4c007986 */ /* 0x000be2000c101924 */
[C---:B------:R-:W-:Y:S02]  /*45f0*/  LEA R74, P0, R31.reuse, c[0x0][0x160], 0x2 ;  /* 0x000058001f4a7a11 */ /* 0x040fe400078010ff */
[----:B------:R-:W-:Y:S02]  /*4600*/  LEA.HI.X.SX32 R13, R24, UR7, 0x1, P2 ;  /* 0x00000007180d7c11 */ /* 0x000fe400090f0eff */
[----:B------:R-:W-:Y:S02]  /*4610*/  LEA R32, P1, R22, c[0x0][0x160], 0x2 ;  /* 0x0000580016207a11 */ /* 0x000fe400078210ff */
[----:B------:R-:W-:Y:S02]  /*4620*/  LEA.HI.X R75, R31, c[0x0][0x164], R78, 0x2, P0 ;  /* 0x000059001f4b7a11 */ /* 0x000fe400000f144e */
[----:B------:R-:W-:-:S02]  /*4630*/  IADD3 R31, R2, 0x90, RZ ;  /* 0x00000090021f7810 */ /* 0x000fc40007ffe0ff */
[----:B------:R-:W-:Y:S01]  /*4640*/  LEA.HI.X R33, R22, c[0x0][0x164], R13, 0x2, P1 ;  /* 0x0000590016217a11 */ /* 0x000fe200008f140d */
[----:B------:R0:W-:Y:S01]  /*4650*/  STG.E [R74.64], R57 ;  /* 0x000000394a007986 */ /* 0x0001e2000c101924 */
[C---:B------:R-:W-:Y:S02]  /*4660*/  IADD3 R13, P0, R31.reuse, UR4, RZ ;  /* 0x000000041f0d7c10 */ /* 0x040fe4000ff1e0ff */
[C---:B--2---:R-:W-:Y:S01]  /*4670*/  IADD3 R36, R2.reuse, 0x94, RZ ;  /* 0x0000009402247810 */ /* 0x044fe20007ffe0ff */
[----:B------:R-:W-:Y:S01]  /*4680*/  STG.E [R32.64], R56 ;  /* 0x0000003820007986 */ /* 0x000fe2000c101924 */
[----:B------:R-:W-:Y:S02]  /*4690*/  IADD3 R37, R2, 0x98, RZ ;  /* 0x0000009802257810 */ /* 0x000fe40007ffe0ff */
[----:B------:R-:W-:Y:S02]  /*46a0*/  LEA.HI.X.SX32 R78, R31, UR7, 0x1, P0 ;  /* 0x000000071f4e7c11 */ /* 0x000fe400080f0eff */
[----:B------:R-:W-:-:S02]  /*46b0*/  LEA R62, P0, R13, c[0x0][0x160], 0x2 ;  /* 0x000058000d3e7a11 */ /* 0x000fc400078010ff */
[----:B------:R-:W-:Y:S02]  /*46c0*/  IADD3 R22, P1, R36, UR4, RZ ;  /* 0x0000000424167c10 */ /* 0x000fe4000ff3e0ff */
[----:B------:R-:W-:Y:S02]  /*46d0*/  IADD3 R24, P2, R37, UR4, RZ ;  /* 0x0000000425187c10 */ /* 0x000fe4000ff5e0ff */
[----:B------:R-:W-:Y:S02]  /*46e0*/  IADD3 R31, R2, 0x9c, RZ ;  /* 0x0000009c021f7810 */ /* 0x000fe40007ffe0ff */
[----:B------:R-:W-:Y:S02]  /*46f0*/  LEA.HI.X R63, R13, c[0x0][0x164], R78, 0x2, P0 ;  /* 0x000059000d3f7a11 */ /* 0x000fe400000f144e */
[----:B------:R-:W-:Y:S02]  /*4700*/  LEA.HI.X.SX32 R49, R36, UR7, 0x1, P1 ;  /* 0x0000000724317c11 */ /* 0x000fe400088f0eff */
[----:B------:R-:W-:Y:S01]  /*4710*/  LEA.HI.X.SX32 R35, R37, UR7, 0x1, P2 ;  /* 0x0000000725237c11 */ /* 0x000fe200090f0eff */
[----:B------:R2:W-:Y:S01]  /*4720*/  STG.E [R62.64], R9 ;  /* 0x000000093e007986 */ /* 0x0005e2000c101924 */
[----:B---3--:R-:W-:-:S02]  /*4730*/  IADD3 R40, P0, R31, UR4, RZ ;  /* 0x000000041f287c10 */ /* 0x008fc4000ff1e0ff */
[----:B------:R-:W-:Y:S02]  /*4740*/  LEA R36, P1, R22, c[0x0][0x160], 0x2 ;  /* 0x0000580016247a11 */ /* 0x000fe400078210ff */
[----:B------:R-:W-:Y:S02]  /*4750*/  LEA R34, P2, R24, c[0x0][0x160], 0x2 ;  /* 0x0000580018227a11 */ /* 0x000fe400078410ff */
[----:B------:R-:W-:Y:S02]  /*4760*/  IADD3 R13, R2, 0xa0, RZ ;  /* 0x000000a0020d7810 */ /* 0x000fe40007ffe0ff */
[----:B------:R-:W-:Y:S02]  /*4770*/  LEA.HI.X.SX32 R31, R31, UR7, 0x1, P0 ;  /* 0x000000071f1f7c11 */ /* 0x000fe400080f0eff */
[----:B------:R-:W-:Y:S02]  /*4780*/  LEA.HI.X R37, R22, c[0x0][0x164], R49, 0x2, P1 ;  /* 0x0000590016257a11 */ /* 0x000fe400008f1431 */
[----:B------:R-:W-:-:S02]  /*4790*/  LEA.HI.X R35, R24, c[0x0][0x164], R35, 0x2, P2 ;  /* 0x0000590018237a11 */ /* 0x000fc400010f1423 */
[----:B------:R-:W-:Y:S01]  /*47a0*/  LEA R66, P0, R40, c[0x0][0x160], 0x2 ;  /* 0x0000580028427a11 */ /* 0x000fe200078010ff */
[----:B------:R3:W-:Y:S01]  /*47b0*/  STG.E [R36.64], R17 ;  /* 0x0000001124007986 */ /* 0x0007e2000c101924 */
[----:B------:R-:W-:Y:S02]  /*47c0*/  IADD3 R15, R2, 0xa4, RZ ;  /* 0x000000a4020f7810 */ /* 0x000fe40007ffe0ff */
[----:B------:R-:W-:Y:S01]  /*47d0*/  IADD3 R24, P1, R13, UR4, RZ ;  /* 0x000000040d187c10 */ /* 0x000fe2000ff3e0ff */
[----:B------:R0:W-:Y:S01]  /*47e0*/  STG.E [R34.64], R55 ;  /* 0x0000003722007986 */ /* 0x0001e2000c101924 */
[----:B------:R-:W-:Y:S02]  /*47f0*/  LEA.HI.X R67, R40, c[0x0][0x164], R31, 0x2, P0 ;  /* 0x0000590028437a11 */ /* 0x000fe400000f141f */
[----:B------:R-:W-:Y:S02]  /*4800*/  IADD3 R22, P2, R15, UR4, RZ ;  /* 0x000000040f167c10 */ /* 0x000fe4000ff5e0ff */
[----:B------:R-:W-:Y:S01]  /*4810*/  LEA.HI.X.SX32 R13, R13, UR7, 0x1, P1 ;  /* 0x000000070d0d7c11 */ /* 0x000fe200088f0eff */
[----:B------:R-:W-:Y:S01]  /*4820*/  STG.E [R66.64], R54 ;  /* 0x0000003642007986 */ /* 0x000fe2000c101924 */
[----:B------:R-:W-:-:S02]  /*4830*/  LEA R40, P0, R24, c[0x0][0x160], 0x2 ;  /* 0x0000580018287a11 */ /* 0x000fc400078010ff */
[----:B------:R-:W-:Y:S02]  /*4840*/  LEA.HI.X.SX32 R15, R15, UR7, 0x1, P2 ;  /* 0x000000070f0f7c11 */ /* 0x000fe400090f0eff */
[----:B----4-:R-:W-:Y:S02]  /*4850*/  LEA R38, P1, R22, c[0x0][0x160], 0x2 ;  /* 0x0000580016267a11 */ /* 0x010fe400078210ff */
[----:B------:R-:W-:Y:S02]  /*4860*/  LEA.HI.X R41, R24, c[0x0][0x164], R13, 0x2, P0 ;  /* 0x0000590018297a11 */ /* 0x000fe400000f140d */
[----:B------:R-:W-:Y:S02]  /*4870*/  IADD3 R24, R2, 0xa8, RZ ;  /* 0x000000a802187810 */ /* 0x000fe40007ffe0ff */
[----:B------:R-:W-:Y:S01]  /*4880*/  LEA.HI.X R39, R22, c[0x0][0x164], R15, 0x2, P1 ;  /* 0x0000590016277a11 */ /* 0x000fe200008f140f */
[----:B------:R-:W-:Y:S01]  /*4890*/  STG.E [R40.64], R53 ;  /* 0x0000003528007986 */ /* 0x000fe2000c101924 */
[----:B------:R-:W-:-:S02]  /*48a0*/  IADD3 R15, P0, R24, UR4, RZ ;  /* 0x00000004180f7c10 */ /* 0x000fc4000ff1e0ff */
[C---:B------:R-:W-:Y:S01]  /*48b0*/  IADD3 R31, R2.reuse, 0xac, RZ ;  /* 0x000000ac021f7810 */ /* 0x040fe20007ffe0ff */
[----:B------:R4:W-:Y:S01]  /*48c0*/  STG.E [R38.64], R50 ;  /* 0x0000003226007986 */ /* 0x0009e2000c101924 */
[----:B------:R-:W-:Y:S02]  /*48d0*/  IADD3 R49, R2, 0xb0, RZ ;  /* 0x000000b002317810 */ /* 0x000fe40007ffe0ff */
[----:B------:R-:W-:Y:S02]  /*48e0*/  LEA.HI.X.SX32 R78, R24, UR7, 0x1, P0 ;  /* 0x00000007184e7c11 */ /* 0x000fe400080f0eff */
[----:B0-----:R-:W-:Y:S02]  /*48f0*/  LEA R44, P0, R15, c[0x0][0x160], 0x2 ;  /* 0x000058000f2c7a11 */ /* 0x001fe400078010ff */
[----:B------:R-:W-:Y:S02]  /*4900*/  IADD3 R13, P1, R31, UR4, RZ ;  /* 0x000000041f0d7c10 */ /* 0x000fe4000ff3e0ff */
[----:B------:R-:W-:-:S02]  /*4910*/  IADD3 R22, P2, R49, UR4, RZ ;  /* 0x0000000431167c10 */ /* 0x000fc4000ff5e0ff */
[----:B------:R-:W-:Y:S02]  /*4920*/  IADD3 R24, R2, 0xb4, RZ ;  /* 0x000000b402187810 */ /* 0x000fe40007ffe0ff */
[----:B------:R-:W-:Y:S02]  /*4930*/  LEA.HI.X R45, R15, c[0x0][0x164], R78, 0x2, P0 ;  /* 0x000059000f2d7a11 */ /* 0x000fe400000f144e */
[----:B------:R-:W-:Y:S02]  /*4940*/  LEA.HI.X.SX32 R52, R31, UR7, 0x1, P1 ;  /* 0x000000071f347c11 */ /* 0x000fe400088f0eff */
[----:B------:R-:W-:Y:S01]  /*4950*/  LEA.HI.X.SX32 R49, R49, UR7, 0x1, P2 ;  /* 0x0000000731317c11 */ /* 0x000fe200090f0eff */
[----:B------:R-:W-:Y:S01]  /*4960*/  STG.E [R44.64], R7 ;  /* 0x000000072c007986 */ /* 0x000fe2000c101924 */
[----:B------:R-:W-:Y:S02]  /*4970*/  IADD3 R29, P0, R24, UR4, RZ ;  /* 0x00000004181d7c10 */ /* 0x000fe4000ff1e0ff */
[----:B------:R-:W-:-:S02]  /*4980*/  LEA R68, P1, R13, c[0x0][0x160], 0x2 ;  /* 0x000058000d447a11 */ /* 0x000fc400078210ff */
[----:B------:R-:W-:Y:S02]  /*4990*/  LEA R60, P2, R22, c[0x0][0x160], 0x2 ;  /* 0x00005800163c7a11 */ /* 0x000fe400078410ff */
[----:B------:R-:W-:Y:S02]  /*49a0*/  IADD3 R4, R2, 0xb8, RZ ;  /* 0x000000b802047810 */ /* 0x000fe40007ffe0ff */
[----:B------:R-:W-:Y:S02]  /*49b0*/  LEA.HI.X.SX32 R24, R24, UR7, 0x1, P0 ;  /* 0x0000000718187c11 */ /* 0x000fe400080f0eff */
[----:B------:R-:W-:Y:S02]  /*49c0*/  LEA.HI.X R69, R13, c[0x0][0x164], R52, 0x2, P1 ;  /* 0x000059000d457a11 */ /* 0x000fe400008f1434 */
[----:B------:R-:W-:Y:S02]  /*49d0*/  LEA.HI.X R61, R22, c[0x0][0x164], R49, 0x2, P2 ;  /* 0x00005900163d7a11 */ /* 0x000fe400010f1431 */
[----:B------:R-:W-:Y:S01]  /*49e0*/  LEA R78, P0, R29, c[0x0][0x160], 0x2 ;  /* 0x000058001d4e7a11 */ /* 0x000fe200078010ff */
[----:B------:R-:W-:Y:S01]  /*49f0*/  STG.E [R68.64], R48 ;  /* 0x0000003044007986 */ /* 0x000fe2000c101924 */
[----:B------:R-:W-:-:S02]  /*4a00*/  IADD3 R13, R2, 0xbc, RZ ;  /* 0x000000bc020d7810 */ /* 0x000fc40007ffe0ff */
[C---:B------:R-:W-:Y:S01]  /*4a10*/  IADD3 R22, P1, R4.reuse, UR4, RZ ;  /* 0x0000000404167c10 */ /* 0x040fe2000ff3e0ff */
[----:B------:R-:W-:Y:S01]  /*4a20*/  STG.E [R60.64], R47 ;  /* 0x0000002f3c007986 */ /* 0x000fe2000c101924 */
[----:B------:R-:W-:Y:S02]  /*4a30*/  LEA.HI.X R79, R29, c[0x0][0x164], R24, 0x2, P0 ;  /* 0x000059001d4f7a11 */ /* 0x000fe400000f1418 */
[C---:B------:R-:W-:Y:S02]  /*4a40*/  IADD3 R15, P2, R13.reuse, UR4, RZ ;  /* 0x000000040d0f7c10 */ /* 0x040fe4000ff5e0ff */
[----:B------:R-:W-:Y:S01]  /*4a50*/  LEA.HI.X.SX32 R29, R4, UR7, 0x1, P1 ;  /* 0x00000007041d7c11 */ /* 0x000fe200088f0eff */
[----:B------:R-:W-:Y:S01]  /*4a60*/  STG.E [R78.64], R46 ;  /* 0x0000002e4e007986 */ /* 0x000fe2000c101924 */
[----:B-1----:R-:W-:Y:S02]  /*4a70*/  LEA R72, P0, R22, c[0x0][0x160], 0x2 ;  /* 0x0000580016487a11 */ /* 0x002fe400078010ff */
[----:B------:R-:W-:-:S02]  /*4a80*/  LEA.HI.X.SX32 R4, R13, UR7, 0x1, P2 ;  /* 0x000000070d047c11 */ /* 0x000fc400090f0eff */
[C---:B------:R-:W-:Y:S02]  /*4a90*/  LEA R42, P1, R15.reuse, c[0x0][0x160], 0x2 ;  /* 0x000058000f2a7a11 */ /* 0x040fe400078210ff */
[----:B------:R-:W-:Y:S02]  /*4aa0*/  LEA.HI.X R73, R22, c[0x0][0x164], R29, 0x2, P0 ;  /* 0x0000590016497a11 */ /* 0x000fe400000f141d */
[C---:B------:R-:W-:Y:S02]  /*4ab0*/  IADD3 R22, R2.reuse, 0xc0, RZ ;  /* 0x000000c002167810 */ /* 0x040fe40007ffe0ff */
[----:B------:R-:W-:Y:S01]  /*4ac0*/  IADD3 R29, R2, 0xc8, RZ ;  /* 0x000000c8021d7810 */ /* 0x000fe20007ffe0ff */
[----:B------:R-:W-:Y:S01]  /*4ad0*/  STG.E [R72.64], R30 ;  /* 0x0000001e48007986 */ /* 0x000fe2000c101924 */
[----:B------:R-:W-:Y:S02]  /*4ae0*/  LEA.HI.X R43, R15, c[0x0][0x164], R4, 0x2, P1 ;  /* 0x000059000f2b7a11 */ /* 0x000fe400008f1404 */
[----:B------:R-:W-:-:S02]  /*4af0*/  IADD3 R4, P0, R22, UR4, RZ ;  /* 0x0000000416047c10 */ /* 0x000fc4000ff1e0ff */
[C---:B------:R-:W-:Y:S01]  /*4b00*/  IADD3 R15, P2, R29.reuse, UR4, RZ ;  /* 0x000000041d0f7c10 */ /* 0x040fe2000ff5e0ff */
[----:B------:R-:W-:Y:S01]  /*4b10*/  STG.E [R42.64], R28 ;  /* 0x0000001c2a007986 */ /* 0x000fe2000c101924 */
[----:B------:R-:W-:Y:S02]  /*4b20*/  IADD3 R24, R2, 0xc4, RZ ;  /* 0x000000c402187810 */ /* 0x000fe40007ffe0ff */
[----:B------:R-:W-:Y:S02]  /*4b30*/  LEA.HI.X.SX32 R31, R22, UR7, 0x1, P0 ;  /* 0x00000007161f7c11 */ /* 0x000fe400080f0eff */
[----:B------:R-:W-:Y:S02]  /*4b40*/  LEA.HI.X.SX32 R22, R29, UR7, 0x1, P2 ;  /* 0x000000071d167c11 */ /* 0x000fe400090f0eff */
[----:B------:R-:W-:Y:S02]  /*4b50*/  LEA R80, P0, R4, c[0x0][0x160], 0x2 ;  /* 0x0000580004507a11 */ /* 0x000fe400078010ff */
[----:B------:R-:W-:-:S02]  /*4b60*/  LEA R58, P2, R15, c[0x0][0x160], 0x2 ;  /* 0x000058000f3a7a11 */ /* 0x000fc400078410ff */
[----:B------:R-:W-:Y:S02]  /*4b70*/  IADD3 R13, P1, R24, UR4, RZ ;  /* 0x00000004180d7c10 */ /* 0x000fe4000ff3e0ff */
[----:B------:R-:W-:Y:S02]  /*4b80*/  IADD3 R19, R2, 0xcc, RZ ;  /* 0x000000cc02137810 */ /* 0x000fe40007ffe0ff */
[----:B------:R-:W-:Y:S02]  /*4b90*/  LEA.HI.X R81, R4, c[0x0][0x164], R31, 0x2, P0 ;  /* 0x0000590004517a11 */ /* 0x000fe400000f141f */
[----:B------:R-:W-:Y:S02]  /*4ba0*/  LEA.HI.X R59, R15, c[0x0][0x164], R22, 0x2, P2 ;  /* 0x000059000f3b7a11 */ /* 0x000fe400010f1416 */
[----:B------:R-:W-:Y:S01]  /*4bb0*/  LEA.HI.X.SX32 R24, R24, UR7, 0x1, P1 ;  /* 0x0000000718187c11 */ /* 0x000fe200088f0eff */
[----:B------:R-:W-:Y:S01]  /*4bc0*/  STG.E [R80.64], R26 ;  /* 0x0000001a50007986 */ /* 0x000fe2000c101924 */
[----:B------:R-:W-:-:S02]  /*4bd0*/  IADD3 R22, P0, R19, UR4, RZ ;  /* 0x0000000413167c10 */ /* 0x000fc4000ff1e0ff */
[----:B------:R-:W-:Y:S02]  /*4be0*/  LEA R70, P1, R13, c[0x0][0x160], 0x2 ;  /* 0x000058000d467a11 */ /* 0x000fe400078210ff */
[----:B------:R-:W-:Y:S02]  /*4bf0*/  IADD3 R4, R2, 0xd0, RZ ;  /* 0x000000d002047810 */ /* 0x000fe40007ffe0ff */
[----:B-----5:R-:W-:Y:S02]  /*4c00*/  LEA.HI.X.SX32 R27, R19, UR7, 0x1, P0 ;  /* 0x00000007131b7c11 */ /* 0x020fe400080f0eff */
[----:B------:R-:W-:Y:S02]  /*4c10*/  LEA.HI.X R71, R13, c[0x0][0x164], R24, 0x2, P1 ;  /* 0x000059000d477a11 */ /* 0x000fe400008f1418 */
[----:B------:R-:W-:Y:S02]  /*4c20*/  LEA R82, P0, R22, c[0x0][0x160], 0x2 ;  /* 0x0000580016527a11 */ /* 0x000fe400078010ff */
[----:B------:R-:W-:Y:S01]  /*4c30*/  IADD3 R13, R2, 0xd4, RZ ;  /* 0x000000d4020d7810 */ /* 0x000fe20007ffe0ff */
[----:B------:R-:W-:Y:S01]  /*4c40*/  STG.E [R70.64], R25 ;  /* 0x0000001946007986 */ /* 0x000fe2000c101924 */
[----:B------:R-:W-:-:S02]  /*4c50*/  IADD3 R19, P1, R4, UR4, RZ ;  /* 0x0000000404137c10 */ /* 0x000fc4000ff3e0ff */
[----:B------:R-:W-:Y:S01]  /*4c60*/  LEA.HI.X R83, R22, c[0x0][0x164], R27, 0x2, P0 ;  /* 0x0000590016537a11 */ /* 0x000fe200000f141b */
[----:B------:R-:W-:Y:S01]  /*4c70*/  STG.E [R58.64], R23 ;  /* 0x000000173a007986 */ /* 0x000fe2000c101924 */
[----:B------:R-:W-:Y:S02]  /*4c80*/  IADD3 R15, P2, R13, UR4, RZ ;  /* 0x000000040d0f7c10 */ /* 0x000fe4000ff5e0ff */
[----:B------:R-:W-:Y:S01]  /*4c90*/  LEA.HI.X.SX32 R22, R4, UR7, 0x1, P1 ;  /* 0x0000000704167c11 */ /* 0x000fe200088f0eff */
[----:B------:R-:W-:Y:S01]  /*4ca0*/  STG.E [R82.64], R21 ;  /* 0x0000001552007986 */ /* 0x000fe2000c101924 */
[----:B------:R-:W-:Y:S02]  /*4cb0*/  LEA R76, P0, R19, c[0x0][0x160], 0x2 ;  /* 0x00005800134c7a11 */ /* 0x000fe400078010ff */
[----:B------:R-:W-:Y:S02]  /*4cc0*/  LEA.HI.X.SX32 R4, R13, UR7, 0x1, P2 ;  /* 0x000000070d047c11 */ /* 0x000fe400090f0eff */
[----:B------:R-:W-:-:S02]  /*4cd0*/  LEA R64, P1, R15, c[0x0][0x160], 0x2 ;  /* 0x000058000f407a11 */ /* 0x000fc400078210ff */
[----:B------:R-:W-:Y:S02]  /*4ce0*/  LEA.HI.X R77, R19, c[0x0][0x164], R22, 0x2, P0 ;  /* 0x00005900134d7a11 */ /* 0x000fe400000f1416 */
[C---:B------:R-:W-:Y:S02]  /*4cf0*/  IADD3 R19, R2.reuse, 0xd8, RZ ;  /* 0x000000d802137810 */ /* 0x040fe40007ffe0ff */
[----:B------:R-:W-:Y:S01]  /*4d00*/  LEA.HI.X R65, R15, c[0x0][0x164], R4, 0x2, P1 ;  /* 0x000059000f417a11 */ /* 0x000fe200008f1404 */
[----:B------:R-:W-:Y:S01]  /*4d10*/  STG.E [R76.64], R20 ;  /* 0x000000144c007986 */ /* 0x000fe2000c101924 */
[C---:B------:R-:W-:Y:S02]  /*4d20*/  IADD3 R22, R2.reuse, 0xdc, RZ ;  /* 0x000000dc02167810 */ /* 0x040fe40007ffe0ff */
[----:B------:R-:W-:Y:S01]  /*4d30*/  IADD3 R4, P0, R19, UR4, RZ ;  /* 0x0000000413047c10 */ /* 0x000fe2000ff1e0ff */
[----:B------:R-:W-:Y:S01]  /*4d40*/  STG.E [R64.64], R18 ;  /* 0x0000001240007986 */ /* 0x000fe2000c101924 */
[----:B------:R-:W-:-:S02]  /*4d50*/  IADD3 R24, R2, 0xe0, RZ ;  /* 0x000000e002187810 */ /* 0x000fc40007ffe0ff */
[----:B------:R-:W-:Y:S02]  /*4d60*/  IADD3 R13, P1, R22, UR4, RZ ;  /* 0x00000004160d7c10 */ /* 0x000fe4000ff3e0ff */
[----:B------:R-:W-:Y:S02]  /*4d70*/  LEA.HI.X.SX32 R19, R19, UR7, 0x1, P0 ;  /* 0x0000000713137c11 */ /* 0x000fe400080f0eff */
[----:B------:R-:W-:Y:S02]  /*4d80*/  LEA R74, P0, R4, c[0x0][0x160], 0x2 ;  /* 0x00005800044a7a11 */ /* 0x000fe400078010ff */
[----:B------:R-:W-:Y:S02]  /*4d90*/  IADD3 R15, P2, R24, UR4, RZ ;  /* 0x00000004180f7c10 */ /* 0x000fe4000ff5e0ff */
[----:B--2---:R-:W-:Y:S02]  /*4da0*/  IADD3 R9, R2, 0xe4, RZ ;  /* 0x000000e402097810 */ /* 0x004fe40007ffe0ff */
[----:B------:R-:W-:-:S02]  /*4db0*/  LEA.HI.X.SX32 R22, R22, UR7, 0x1, P1 ;  /* 0x0000000716167c11 */ /* 0x000fc400088f0eff */
[----:B------:R-:W-:Y:S02]  /*4dc0*/  LEA R56, P1, R13, c[0x0][0x160], 0x2 ;  /* 0x000058000d387a11 */ /* 0x000fe400078210ff */
[----:B------:R-:W-:Y:S02]  /*4dd0*/  LEA.HI.X R75, R4, c[0x0][0x164], R19, 0x2, P0 ;  /* 0x00005900044b7a11 */ /* 0x000fe400000f1413 */
[----:B------:R-:W-:Y:S02]  /*4de0*/  LEA.HI.X.SX32 R24, R24, UR7, 0x1, P2 ;  /* 0x0000000718187c11 */ /* 0x000fe400090f0eff */
[----:B---3--:R-:W-:Y:S01]  /*4df0*/  IADD3 R17, P0, R9, UR4, RZ ;  /* 0x0000000409117c10 */ /* 0x008fe2000ff1e0ff */
[----:B------:R-:W-:Y:S01]  /*4e00*/  STG.E [R74.64], R16 ;  /* 0x000000104a007986 */ /* 0x000fe2000c101924 */
[----:B------:R-:W-:Y:S02]  /*4e10*/  LEA R32, P2, R15, c[0x0][0x160], 0x2 ;  /* 0x000058000f207a11 */ /* 0x000fe400078410ff */
[----:B------:R-:W-:-:S02]  /*4e20*/  LEA.HI.X R57, R13, c[0x0][0x164], R22, 0x2, P1 ;  /* 0x000059000d397a11 */ /* 0x000fc400008f1416 */
[C---:B------:R-:W-:Y:S02]  /*4e30*/  IADD3 R4, R2.reuse, 0xe8, RZ ;  /* 0x000000e802047810 */ /* 0x040fe40007ffe0ff */
[----:B------:R-:W-:Y:S01]  /*4e40*/  IADD3 R13, R2, 0xec, RZ ;  /* 0x000000ec020d7810 */ /* 0x000fe20007ffe0ff */
[----:B------:R-:W-:Y:S01]  /*4e50*/  STG.E [R56.64], R14 ;  /* 0x0000000e38007986 */ /* 0x000fe2000c101924 */
[----:B------:R-:W-:Y:S02]  /*4e60*/  LEA.HI.X.SX32 R22, R9, UR7, 0x1, P0 ;  /* 0x0000000709167c11 */ /* 0x000fe400080f0eff */
[----:B------:R-:W-:Y:S02]  /*4e70*/  LEA.HI.X R33, R15, c[0x0][0x164], R24, 0x2, P2 ;  /* 0x000059000f217a11 */ /* 0x000fe400010f1418 */
[----:B------:R-:W-:Y:S02]  /*4e80*/  LEA R62, P0, R17, c[0x0][0x160], 0x2 ;  /* 0x00005800113e7a11 */ /* 0x000fe400078010ff */
[----:B------:R-:W-:Y:S01]  /*4e90*/  IADD3 R15, P1, R4, UR4, RZ ;  /* 0x00000004040f7c10 */ /* 0x000fe2000ff3e0ff */
[----:B------:R-:W-:Y:S01]  /*4ea0*/  STG.E [R32.64], R12 ;  /* 0x0000000c20007986 */ /* 0x000fe2000c101924 */
[----:B------:R-:W-:-:S02]  /*4eb0*/  IADD3 R9, P2, R13, UR4, RZ ;  /* 0x000000040d097c10 */ /* 0x000fc4000ff5e0ff */
[----:B------:R-:W-:Y:S02]  /*4ec0*/  LEA.HI.X R63, R17, c[0x0][0x164], R22, 0x2, P0 ;  /* 0x00005900113f7a11 */ /* 0x000fe400000f1416 */
[----:B------:R-:W-:Y:S02]  /*4ed0*/  LEA.HI.X.SX32 R22, R4, UR7, 0x1, P1 ;  /* 0x0000000704167c11 */ /* 0x000fe400088f0eff */
[----:B------:R-:W-:Y:S01]  /*4ee0*/  LEA.HI.X.SX32 R4, R13, UR7, 0x1, P2 ;  /* 0x000000070d047c11 */ /* 0x000fe200090f0eff */
[----:B------:R-:W-:Y:S01]  /*4ef0*/  STG.E [R62.64], R11 ;  /* 0x0000000b3e007986 */ /* 0x000fe2000c101924 */
[----:B------:R-:W-:Y:S02]  /*4f00*/  LEA R34, P1, R9, c[0x0][0x160], 0x2 ;  /* 0x0000580009227a11 */ /* 0x000fe400078210ff */
[----:B------:R-:W-:Y:S02]  /*4f10*/  LEA R36, P0, R15, c[0x0][0x160], 0x2 ;  /* 0x000058000f247a11 */ /* 0x000fe400078010ff */
[----:B------:R-:W-:-:S02]  /*4f20*/  LEA.HI.X R35, R9, c[0x0][0x164], R4, 0x2, P1 ;  /* 0x0000590009237a11 */ /* 0x000fc400008f1404 */
[----:B------:R-:W-:Y:S02]  /*4f30*/  IADD3 R4, R2, 0xf0, RZ ;  /* 0x000000f002047810 */ /* 0x000fe40007ffe0ff */
[----:B------:R-:W-:Y:S02]  /*4f40*/  LEA.HI.X R37, R15, c[0x0][0x164], R22, 0x2, P0 ;  /* 0x000059000f257a11 */ /* 0x000fe400000f1416 */
[----:B------:R-:W-:Y:S02]  /*4f50*/  IADD3 R19, P0, R4, UR4, RZ ;  /* 0x0000000404137c10 */ /* 0x000fe4000ff1e0ff */
[C---:B------:R-:W-:Y:S01]  /*4f60*/  IADD3 R9, R2.reuse, 0xf4, RZ ;  /* 0x000000f402097810 */ /* 0x040fe20007ffe0ff */
[----:B------:R-:W-:Y:S01]  /*4f70*/  STG.E [R36.64], R10 ;  /* 0x0000000a24007986 */ /* 0x000fe2000c101924 */
[C---:B------:R-:W-:Y:S02]  /*4f80*/  IADD3 R13, R2.reuse, 0xf8, RZ ;  /* 0x000000f8020d7810 */ /* 0x040fe40007ffe0ff */
[----:B------:R-:W-:Y:S01]  /*4f90*/  IADD3 R2, R2, 0xfc, RZ ;  /* 0x000000fc02027810 */ /* 0x000fe20007ffe0ff */
[----:B------:R-:W-:Y:S01]  /*4fa0*/  STG.E [R34.64], R8 ;  /* 0x0000000822007986 */ /* 0x000fe2000c101924 */
[----:B------:R-:W-:-:S02]  /*4fb0*/  LEA.HI.X.SX32 R22, R4, UR7, 0x1, P0 ;  /* 0x0000000704167c11 */ /* 0x000fc400080f0eff */
[----:B------:R-:W-:Y:S02]  /*4fc0*/  LEA R84, P0, R19, c[0x0][0x160], 0x2 ;  /* 0x0000580013547a11 */ /* 0x000fe400078010ff */
[----:B------:R-:W-:Y:S02]  /*4fd0*/  IADD3 R17, P1, R9, UR4, RZ ;  /* 0x0000000409117c10 */ /* 0x000fe4000ff3e0ff */
[----:B------:R-:W-:Y:S02]  /*4fe0*/  IADD3 R15, P2, R13, UR4, RZ ;  /* 0x000000040d0f7c10 */ /* 0x000fe4000ff5e0ff */
[----:B------:R-:W-:Y:S02]  /*4ff0*/  IADD3 R4, P3, R2, UR4, RZ ;  /* 0x0000000402047c10 */ /* 0x000fe4000ff7e0ff */
[----:B------:R-:W-:Y:S02]  /*5000*/  LEA.HI.X R85, R19, c[0x0][0x164], R22, 0x2, P0 ;  /* 0x0000590013557a11 */ /* 0x000fe400000f1416 */
[----:B------:R-:W-:-:S02]  /*5010*/  LEA.HI.X.SX32 R24, R9, UR7, 0x1, P1 ;  /* 0x0000000709187c11 */ /* 0x000fc400088f0eff */
[----:B----4-:R-:W-:Y:S01]  /*5020*/  LEA R50, P0, R17, c[0x0][0x160], 0x2 ;  /* 0x0000580011327a11 */ /* 0x010fe200078010ff */
[----:B------:R-:W-:Y:S01]  /*5030*/  STG.E [R84.64], R6 ;  /* 0x0000000654007986 */ /* 0x000fe2000c101924 */
[----:B------:R-:W-:Y:S02]  /*5040*/  LEA.HI.X.SX32 R22, R13, UR7, 0x1, P2 ;  /* 0x000000070d167c11 */ /* 0x000fe400090f0eff */
[----:B------:R-:W-:Y:S02]  /*5050*/  LEA R40, P1, R15, c[0x0][0x160], 0x2 ;  /* 0x000058000f287a11 */ /* 0x000fe400078210ff */
[----:B------:R-:W-:Y:S02]  /*5060*/  LEA.HI.X.SX32 R9, R2, UR7, 0x1, P3 ;  /* 0x0000000702097c11 */ /* 0x000fe400098f0eff */
[----:B------:R-:W-:Y:S02]  /*5070*/  LEA R38, P2, R4, c[0x0][0x160], 0x2 ;  /* 0x0000580004267a11 */ /* 0x000fe400078410ff */
[----:B------:R-:W-:-:S02]  /*5080*/  LEA.HI.X R51, R17, c[0x0][0x164], R24, 0x2, P0 ;  /* 0x0000590011337a11 */ /* 0x000fc400000f1418 */
[----:B------:R-:W-:Y:S02]  /*5090*/  LEA.HI.X R41, R15, c[0x0][0x164], R22, 0x2, P1 ;  /* 0x000059000f297a11 */ /* 0x000fe400008f1416 */
[----:B------:R-:W-:Y:S01]  /*50a0*/  LEA.HI.X R39, R4, c[0x0][0x164], R9, 0x2, P2 ;  /* 0x0000590004277a11 */ /* 0x000fe200010f1409 */
[----:B------:R-:W-:Y:S04]  /*50b0*/  STG.E [R50.64], R5 ;  /* 0x0000000532007986 */ /* 0x000fe8000c101924 */
[----:B------:R-:W-:Y:S04]  /*50c0*/  STG.E [R40.64], R3 ;  /* 0x0000000328007986 */ /* 0x000fe8000c101924 */
[----:B------:R-:W-:Y:S01]  /*50d0*/  STG.E [R38.64], R0 ;  /* 0x0000000026007986 */ /* 0x000fe2000c101924 */
[----:B------:R-:W-:Y:S05]  /*50e0*/  EXIT ;  /* 0x000000000000794d */ /* 0x000fea0003800000 */
.L_x_4340:
        /* <DEDUP_REMOVED lines=20> */
.L_x_4341:
[----:B------:R-:W-:Y:S01]  /*5230*/  IMAD.MOV.U32 R9, RZ, RZ, -0x800001 ;  /* 0xff7fffffff097424 */ /* 0x000fe200078e00ff */
[----:B------:R-:W-:Y:S01]  /*5240*/  MOV R6, 0x5290 ;  /* 0x0000529000067802 */ /* 0x000fe20000000f00 */
[----:B------:R-:W-:Y:S02]  /*5250*/  IMAD.MOV.U32 R4, RZ, RZ, 0x10 ;  /* 0x00000010ff047424 */ /* 0x000fe400078e00ff */
[----:B------:R-:W-:Y:S02]  /*5260*/  IMAD.MOV.U32 R10, RZ, RZ, 0x1f ;  /* 0x0000001fff0a7424 */ /* 0x000fe400078e00ff */
[----:B------:R-:W-:Y:S02]  /*5270*/  IMAD.MOV.U32 R11, RZ, RZ, -0x1 ;  /* 0xffffffffff0b7424 */ /* 0x000fe400078e00ff */
[----:B------:R-:W-:Y:S05]  /*5280*/  CALL.REL.NOINC `($__internal_108_$__cuda_sm70_shflsync_bfly_p) ;  /* 0x000001a000007944 */ /* 0x000fea0003c00000 */
[----:B01----:R-:W-:Y:S05]  /*5290*/  BRA `(.L_x_4371) ;  /* 0xffffaed000007947 */ /* 0x003fea000383ffff */
.L_x_4342:
[----:B------:R-:W-:Y:S01]  /*52a0*/  IMAD.MOV.U32 R4, RZ, RZ, 0x8 ;  /* 0x00000008ff047424 */ /* 0x000fe200078e00ff */
[----:B------:R-:W-:Y:S01]  /*52b0*/  MOV R6, 0x52f0 ;  /* 0x000052f000067802 */ /* 0x000fe20000000f00 */
[----:B------:R-:W-:Y:S02]  /*52c0*/  IMAD.MOV.U32 R10, RZ, RZ, 0x1f ;  /* 0x0000001fff0a7424 */ /* 0x000fe400078e00ff */
[----:B------:R-:W-:-:S02]  /*52d0*/  IMAD.MOV.U32 R11, RZ, RZ, -0x1 ;  /* 0xffffffffff0b7424 */ /* 0x000fc400078e00ff */
[----:B------:R-:W-:Y:S05]  /*52e0*/  CALL.REL.NOINC `($__internal_108_$__cuda_sm70_shflsync_bfly_p) ;  /* 0x0000014000007944 */ /* 0x000fea0003c00000 */
[----:B01----:R-:W-:Y:S01]  /*52f0*/  FMNMX.FTZ R9, R9, R4, !PT ;  /* 0x0000000409097209 */ /* 0x003fe20007810000 */
[----:B------:R-:W-:Y:S01]  /*5300*/  IMAD.MOV.U32 R4, RZ, RZ, 0x4 ;  /* 0x00000004ff047424 */ /* 0x000fe200078e00ff */
[----:B------:R-:W-:Y:S01]  /*5310*/  MOV R6, 0x5350 ;  /* 0x0000535000067802 */ /* 0x000fe20000000f00 */
[----:B------:R-:W-:-:S02]  /*5320*/  IMAD.MOV.U32 R10, RZ, RZ, 0x1f ;  /* 0x0000001fff0a7424 */ /* 0x000fc400078e00ff */
[----:B------:R-:W-:Y:S02]  /*5330*/  IMAD.MOV.U32 R11, RZ, RZ, -0x1 ;  /* 0xffffffffff0b7424 */ /* 0x000fe400078e00ff */
[----:B------:R-:W-:Y:S05]  /*5340*/  CALL.REL.NOINC `($__internal_108_$__cuda_sm70_shflsync_bfly_p) ;  /* 0x000000e000007944 */ /* 0x000fea0003c00000 */
[----:B01----:R-:W-:Y:S01]  /*5350*/  FMNMX.FTZ R9, R9, R4, !PT ;  /* 0x0000000409097209 */ /* 0x003fe20007810000 */
[----:B------:R-:W-:Y:S01]  /*5360*/  IMAD.MOV.U32 R4, RZ, RZ, 0x2 ;  /* 0x00000002ff047424 */ /* 0x000fe200078e00ff */
[----:B------:R-:W-:Y:S01]  /*5370*/  MOV R6, 0x53b0 ;  /* 0x000053b000067802 */ /* 0x000fe20000000f00 */
[----:B------:R-:W-:Y:S02]  /*5380*/  IMAD.MOV.U32 R10, RZ, RZ, 0x1f ;  /* 0x0000001fff0a7424 */ /* 0x000fe400078e00ff */
[----:B------:R-:W-:Y:S02]  /*5390*/  IMAD.MOV.U32 R11, RZ, RZ, -0x1 ;  /* 0xffffffffff0b7424 */ /* 0x000fe400078e00ff */
[----:B------:R-:W-:Y:S05]  /*53a0*/  CALL.REL.NOINC `($__internal_108_$__cuda_sm70_shflsync_bfly_p) ;  /* 0x0000008000007944 */ /* 0x000fea0003c00000 */
[----:B01----:R-:W-:Y:S01]  /*53b0*/  FMNMX.FTZ R9, R9, R4, !PT ;  /* 0x0000000409097209 */ /* 0x003fe20007810000 */
[----:B------:R-:W-:Y:S01]  /*53c0*/  IMAD.MOV.U32 R4, RZ, RZ, 0x1 ;  /* 0x00000001ff047424 */ /* 0x000fe200078e00ff */
[----:B------:R-:W-:Y:S01]  /*53d0*/  MOV R6, 0x5410 ;  /* 0x0000541000067802 */ /* 0x000fe20000000f00 */
[----:B------:R-:W-:Y:S02]  /*53e0*/  IMAD.MOV.U32 R10, RZ, RZ, 0x1f ;  /* 0x0000001fff0a7424 */ /* 0x000fe400078e00ff */
[----:B------:R-:W-:-:S02]  /*53f0*/  IMAD.MOV.U32 R11, RZ, RZ, -0x1 ;  /* 0xffffffffff0b7424 */ /* 0x000fc400078e00ff */
[----:B------:R-:W-:Y:S05]  /*5400*/  CALL.REL.NOINC `($__internal_108_$__cuda_sm70_shflsync_bfly_p) ;  /* 0x0000002000007944 */ /* 0x000fea0003c00000 */
[----:B-1----:R-:W-:Y:S01]  /*5410*/  IMAD.MOV.U32 R6, RZ, RZ, R4 ;  /* 0x000000ffff067224 */ /* 0x002fe200078e0004 */
[----:B0-----:R-:W-:Y:S05]  /*5420*/  BRA `(.L_x_4372) ;  /* 0xffffade000007947 */ /* 0x001fea000383ffff */
        .weak           $__internal_108_$__cuda_sm70_shflsync_bfly_p
        .type           $__internal_108_$__cuda_sm70_shflsync_bfly_p,@function
        .size           $__internal_108_$__cuda_sm70_shflsync_bfly_p,(.L_x_23275 - $__internal_108_$__cuda_sm70_shflsync_bfly_p)
$__internal_108_$__cuda_sm70_shflsync_bfly_p:
[----:B------:R-:W-:Y:S01]  /*5430*/  IMAD.MOV.U32 R7, RZ, RZ, 0x0 ;  /* 0x00000000ff077424 */ /* 0x000fe200078e00ff */
[----:B------:R-:W-:Y:S04]  /*5440*/  WARPSYNC R11 ;  /* 0x0000000b00007348 */ /* 0x000fe80003800000 */
[----:B------:R0:W1:Y:S01]  /*5450*/  SHFL.BFLY PT, R4, R9, R4, R10 ;  /* 0x0c00000409047389 */ /* 0x00006200000e000a */
[----:B------:R-:W-:Y:S05]  /*5460*/  RET.REL.NODEC R6 `(_ZN4vllm25paged_attention_v1_kernelIfhLi256ELi32ELi128ELNS_18Fp8KVCacheDataTypeE2ELb0EEEvPT_PKS2_PKT0_S8_ifPKiSA_iPKfiiiSC_SC_iiiii) ;  /* 0xffffab9006007950 */ /* 0x000fea0003c3ffff */
.L_x_4373:
        /* <DEDUP_REMOVED lines=9> */
.L_x_23275:


//--------------------- .text._ZN4vllm25paged_attention_v1_kernelIfhLi192ELi32ELi128ELNS_18Fp8KVCacheDataTypeE2ELb0EEEvPT_PKS2_PKT0_S8_ifPKiSA_iPKfiiiSC_SC_iiiii --------------------------
	.section	.text._ZN4vllm25paged_attention_v1_kernelIfhLi192ELi32ELi128ELNS_18Fp8KVCacheDataTypeE2ELb0EEEvPT_PKS2_PKT0_S8_ifPKiSA_iPKfiiiSC_SC_iiiii,"ax",@progbits
	.sectioninfo	@"SHI_REGISTERS=72"
	.align	128
        .global         _ZN4vllm25paged_attention_v1_kernelIfhLi192ELi32ELi128ELNS_18Fp8KVCacheDataTypeE2ELb0EEEvPT_PKS2_PKT0_S8_ifPKiSA_iPKfiiiSC_SC_iiiii
        .type           _ZN4vllm25paged_attention_v1_kernelIfhLi192ELi32ELi128ELNS_18Fp8KVCacheDataTypeE2ELb0EEEvPT_PKS2_PKT0_S8_ifPKiSA_iPKfiiiSC_SC_iiiii,@function
        .size           _ZN4vllm25paged_attention_v1_kernelIfhLi192ELi32ELi128ELNS_18Fp8KVCacheDataTypeE2ELb0EEEvPT_PKS2_PKT0_S8_ifPKiSA_iPKfiiiSC_SC_iiiii,(.L_x_23276 - _ZN4vllm25paged_attention_v1_kernelIfhLi192ELi32ELi128ELNS_18Fp8KVCacheDataTypeE2ELb0EEEvPT_PKS2_PKT0_S8_ifPKiSA_iPKfiiiSC_SC_iiiii)
        .other          _ZN4vllm25paged_attention_v1_kernelIfhLi192ELi32ELi128ELNS_18Fp8KVCacheDataTypeE2ELb0EEEvPT_PKS2_PKT0_S8_ifPKiSA_iPKfiiiSC_SC_iiiii,@"STO_CUDA_ENTRY STV_DEFAULT"
_ZN4vllm25paged_attention_v1_kernelIfhLi192ELi32ELi128ELNS_18Fp8KVCacheDataTypeE2ELb0EEEvPT_PKS2_PKT0_S8_ifPKiSA_iPKfiiiSC_SC_iiiii:
.text._ZN4vllm25paged_attention_v1_kernelIfhLi192ELi32ELi128ELNS_18Fp8KVCacheDataTypeE2ELb0EEEvPT_PKS2_PKT0_S8_ifPKiSA_iPKfiiiSC_SC_iiiii:
        /* <DEDUP_REMOVED lines=23> */
.L_x_4405:
        /* <DEDUP_REMOVED lines=10> */
.L_x_4406:
        /* <DEDUP_REMOVED lines=28> */
.L_x_4381:
        /* <DEDUP_REMOVED lines=11> */
.L_x_4380:
[----:B------:R-:W-:Y:S05]  /*0480*/  BSYNC B1 ;  /* 0x0000000000017941 */ /* 0x000fea0003800000 */
.L_x_4379:
        /* <DEDUP_REMOVED lines=10> */
.L_x_4384:
        /* <DEDUP_REMOVED lines=100> */
.L_x_4383:
[----:B------:R-:W-:Y:S05]  /*0b70*/  BSYNC B1 ;  /* 0x0000000000017941 */ /* 0x000fea0003800000 */
.L_x_4382:
        /* <DEDUP_REMOVED lines=55> */
.L_x_4386:
[----:B------:R-:W-:Y:S05]  /*0ef0*/  BSYNC B1 ;  /* 0x0000000000017941 */ /* 0x000fea0003800000 */
.L_x_4385:
        /* <DEDUP_REMOVED lines=26> */
.L_x_4378:
[----:B------:R-:W-:Y:S05]  /*10a0*/  BSYNC B0 ;  /* 0x0000000000007941 */ /* 0x000fea0003800000 */
.L_x_4377:
        /* <DEDUP_REMOVED lines=36> */
.L_x_4391:
        /* <DEDUP_REMOVED lines=8> */
.L_x_4390:
[----:B------:R-:W-:Y:S05]  /*1370*/  BSYNC B1 ;  /* 0x0000000000017941 */ /* 0x000fea0003800000 */
.L_x_4389:
        /* <DEDUP_REMOVED lines=10> */
.L_x_4394:
        /* <DEDUP_REMOVED lines=52> */
.L_x_4393:
[----:B------:R-:W-:Y:S05]  /*1760*/  BSYNC B1 ;  /* 0x0000000000017941 */ /* 0x000fea0003800000 */
.L_x_4392:
        /* <DEDUP_REMOVED lines=31> */
.L_x_4396:
[----:B------:R-:W-:Y:S05]  /*1960*/  BSYNC B1 ;  /* 0x0000000000017941 */ /* 0x000fea0003800000 */
.L_x_4395:
        /* <DEDUP_REMOVED lines=14> */
.L_x_4388:
[----:B------:R-:W-:Y:S05]  /*1a50*/  BSYNC B0 ;  /* 0x0000000000007941 */ /* 0x000fea0003800000 */
.L_x_4387:
[----:B------:R-:W-:Y:S01]  /*1a60*/  BAR.SYNC.DEFER_BLOCKING 0x0 ;  /* 0x0000000000007b1d */ /* 0x000fe20000010000 */
[----:B------:R-:W-:Y:S01]  /*1a70*/  LOP3.LUT P0, RZ, R5, 0x7, RZ, 0xc0, !PT ;  /* 0x0000000705ff7812 */ /* 0x000fe2000780c0ff */
[----:B------:R-:W-:Y:S01]  /*1a80*/  IMAD R25, R0, 0xc0, RZ ;  /* 0x000000c000197824 */ /* 0x000fe200078e02ff */
[----:B0-----:R-:W-:Y:S01]  /*1a90*/  LOP3.LUT R2, R24, 0xffffffc0, RZ, 0xc0, !PT ;  /* 0xffffffc018027812 */ /* 0x001fe200078ec0ff */
[----:B------:R-:W-:Y:S01]  /*1aa0*/  IMAD.MOV.U32 R31, RZ, RZ, RZ ;  /* 0x000000ffff1f7224 */ /* 0x000fe200078e00ff */
[----:B------:R-:W-:Y:S01]  /*1ab0*/  CS2R R32, SRZ ;  /* 0x0000000000207805 */ /* 0x000fe2000001ff00 */
[----:B------:R-:W-:Y:S01]  /*1ac0*/  BSSY B0, `(.L_x_4397) ;  /* 0x0000054000007945 */ /* 0x000fe20003800000 */
        /* <DEDUP_REMOVED lines=31> */
[----:B------:R-:W-:Y:S02]  /*1cc0*/  SHF.R.S32.HI R26, RZ, 0x1f, R5 ;  /* 0x0000001fff1a7819 */ /* 0x000fe40000011405 */
[----:B------:R-:W-:Y:S02]  /*1cd0*/  PLOP3.LUT P0, PT, PT, PT, PT, 0x8, 0x0 ;  /* 0x000000000000781c */ /* 0x000fe40003f0e170 */
        /* <DEDUP_REMOVED lines=50> */
.L_x_4398:
[----:B------:R-:W-:Y:S05]  /*2000*/  BSYNC B0 ;  /* 0x0000000000007941 */ /* 0x000fea0003800000 */
.L_x_4397:
[----:B------:R-:W-:Y:S01]  /*2010*/  BAR.SYNC.DEFER_BLOCKING 0x0 ;  /* 0x0000000000007b1d */ /* 0x000fe20000010000 */
[----:B------:R-:W-:-:S05]  /*2020*/  ISETP.GT.OR P1, PT, R24, 0x3f, P0 ;  /* 0x0000003f1800780c */ /* 0x000fca0000724670 */
[----:B------:R-:W-:Y:S08]  /*2030*/  BSSY B0, `(.L_x_4399) ;  /* 0x0000065000007945 */ /* 0x000ff00003800000 */
[----:B------:R-:W-:Y:S05]  /*2040*/  @P1 BRA `(.L_x_4400) ;  /* 0x0000063000001947 */ /* 0x000fea0003800000 */
[----:B0-----:R-:W-:-:S04]  /*2050*/  SHF.R.S32.HI R26, RZ, 0x1f, R5 ;  /* 0x0000001fff1a7819 */ /* 0x001fc80000011405 */
        /* <DEDUP_REMOVED lines=89> */
[----:B---3--:R-:W-:Y:S02]  /*25f0*/  FADD.FTZ R12, R12, R27 ;  /* 0x0000001b0c0c7221 */ /* 0x008fe40000010000 */
[----:B----4-:R-:W-:Y:S02]  /*2600*/  FADD.FTZ R10, R10, R29 ;  /* 0x0000001d0a0a7221 */ /* 0x010fe40000010000 */
[----:B0-----:R-:W-:Y:S02]  /*2610*/  FADD.FTZ R23, R23, R28 ;  /* 0x0000001c17177221 */ /* 0x001fe40000010000 */
[----:B------:R-:W0:Y:S01]  /*2620*/  LDS R28, [R26.X4+0x2f0] ;  /* 0x0002f0001a1c7984 */ /* 0x000e220000004800 */
[----:B-1----:R-:W-:-:S03]  /*2630*/  FADD.FTZ R21, R21, R30 ;  /* 0x0000001e15157221 */ /* 0x002fc60000010000 */
[----:B------:R-:W1:Y:S01]  /*2640*/  LDS R30, [R26.X4+0x300] ;  /* 0x000300001a1e7984 */ /* 0x000e620000004800 */
[----:B--2---:R-:W-:Y:S02]  /*2650*/  FADD.FTZ R0, R0, R34 ;  /* 0x0000002200007221 */ /* 0x004fe40000010000 */
[----:B0-----:R-:W-:Y:S02]  /*2660*/  FADD.FTZ R4, R4, R28 ;  /* 0x0000001c04047221 */ /* 0x001fe40000010000 */
[----:B-1----:R-:W-:Y:S02]  /*2670*/  FADD.FTZ R3, R3, R30 ;  /* 0x0000001e03037221 */ /* 0x002fe40000010000 */
.L_x_4400:
[----:B------:R-:W-:Y:S05]  /*2680*/  BSYNC B0 ;  /* 0x0000000000007941 */ /* 0x000fea0003800000 */
.L_x_4399:
        /* <DEDUP_REMOVED lines=57> */
.L_x_4402:
[----:B------:R-:W-:Y:S05]  /*2a20*/  BSYNC B0 ;  /* 0x0000000000007941 */ /* 0x000fea0003800000 */
.L_x_4401:
[----:B------:R-:W-:Y:S01]  /*2a30*/  BAR.SYNC.DEFER_BLOCKING 0x0 ;  /* 0x0000000000007b1d */ /* 0x000fe20000010000 */
[----:B------:R-:W-:-:S02]  /*2a40*/  ISETP.GT.OR P1, PT, R24, 0x1f, P0 ;  /* 0x0000001f1800780c */ /* 0x000fc40000724670 */
[----:B------:R-:W-:-:S03]  /*2a50*/  ISETP.GT.U32.AND P2, PT, R27, 0x3e, PT ;  /* 0x0000003e1b00780c */ /* 0x000fc60003f44070 */
[----:B------:R-:W-:Y:S08]  /*2a60*/  BSSY B0, `(.L_x_4403) ;  /* 0x0000065000007945 */ /* 0x000ff00003800000 */
[----:B------:R-:W-:Y:S05]  /*2a70*/  @P1 BRA `(.L_x_4404) ;  /* 0x0000063000001947 */ /* 0x000fea0003800000 */
[----:B------:R-:W-:-:S04]  /*2a80*/  SHF.R.S32.HI R24, RZ, 0x1f, R5 ;  /* 0x0000001fff187819 */ /* 0x000fc80000011405 */
[----:B------:R-:W-:-:S04]  /*2a90*/  LEA.HI R24, R24, R5, RZ, 0x3 ;  /* 0x0000000518187211 */ /* 0x000fc800078f18ff */
[----:B------:R-:W-:-:S05]  /*2aa0*/  LEA.HI.SX32 R25, R24, R25, 0x1d ;  /* 0x0000001918197211 */ /* 0x000fca00078feaff */
[----:B------:R-:W1:Y:S04]  /*2ab0*/  LDS R24, [R25.X4+0x20] ;  /* 0x0000200019187984 */ /* 0x000e680000004800 */
[----:B0-----:R-:W0:Y:S04]  /*2ac0*/  LDS R26, [R25.X4+0x30] ;  /* 0x00003000191a7984 */ /* 0x001e280000004800 */
        /* <DEDUP_REMOVED lines=8> */
[----:B-1----:R-:W-:-:S03]  /*2b50*/  FADD.FTZ R31, R31, R24 ;  /* 0x000000181f1f7221 */ /* 0x002fc60000010000 */
[----:B------:R-:W1:Y:S01]  /*2b60*/  LDS R38, [R25.X4+0x100] ;  /* 0x0001000019267984 */ /* 0x000e620000004800 */
[----:B0-----:R-:W-:-:S03]  /*2b70*/  FADD.FTZ R65, R65, R26 ;  /* 0x0000001a41417221 */ /* 0x001fc60000010000 */
[----:B------:R-:W0:Y:S01]  /*2b80*/  LDS R24, [R25.X4+0x90] ;  /* 0x0000900019187984 */ /* 0x000e220000004800 */
        /* <DEDUP_REMOVED lines=17> */
[----:B-1----:R-:W-:Y:S02]  /*2ca0*/  FADD.FTZ R55, R55, R38 ;  /* 0x0000002637377221 */ /* 0x002fe40000010000 */
[----:B0-----:R-:W-:Y:S02]  /*2cb0*/  FADD.FTZ R33, R33, R24 ;  /* 0x0000001821217221 */ /* 0x001fe40000010000 */
        /* <DEDUP_REMOVED lines=63> */
.L_x_4404:
[----:B------:R-:W-:Y:S05]  /*30b0*/  BSYNC B0 ;  /* 0x0000000000007941 */ /* 0x000fea0003800000 */
.L_x_4403:
[----:B------:R-:W-:Y:S06]  /*30c0*/  BAR.SYNC.DEFER_BLOCKING 0x0 ;  /* 0x0000000000007b1d */ /* 0x000fec0000010000 */
[----:B------:R-:W-:Y:S05]  /*30d0*/  @P2 EXIT ;  /* 0x000000000000294d */ /* 0x000fea0003800000 */
[----:B------:R-:W-:Y:S05]  /*30e0*/  @P0 EXIT ;  /* 0x000000000000094d */ /* 0x000fea0003800000 */
[----:B------:R-:W1:Y:S01]  /*30f0*/  S2UR UR6, SR_CTAID.Y ;  /* 0x00000000000679c3 */ /* 0x000e620000002600 */
[----:B------:R-:W-:Y:S01]  /*3100*/  ULDC UR8, c[0x0][0x14] ;  /* 0x0000050000087ab9 */ /* 0x000fe20000000800 */
[----:B------:R-:W-:Y:S01]  /*3110*/  SHF.R.S32.HI R24, RZ, 0x1f, R5 ;  /* 0x0000001fff187819 */ /* 0x000fe20000011405 */
[----:B------:R-:W-:-:S02]  /*3120*/  ULDC UR7, c[0x0][0xc] ;  /* 0x0000030000077ab9 */ /* 0x000fc40000000800 */
[----:B------:R-:W-:Y:S01]  /*3130*/  UIMAD UR8, UR8, 0xc0, URZ ;  /* 0x000000c0080878a4 */ /* 0x000fe2000f8e023f */
[----:B------:R-:W-:Y:S02]  /*3140*/  LEA.HI R5, R24, R5, RZ, 0x3 ;  /* 0x0000000518057211 */ /* 0x000fe400078f18ff */
[----:B------:R-:W2:Y:S02]  /*3150*/  S2UR UR4, SR_CTAID.Z ;  /* 0x00000000000479c3 */ /* 0x000ea40000002700 */
[----:B------:R-:W-:-:S04]  /*3160*/  SHF.R.S32.HI R5, RZ, 0x3, R5 ;  /* 0x00000003ff057819 */ /* 0x000fc80000011405 */
[C---:B------:R-:W-:Y:S02]  /*3170*/  IADD3 R24, R5.reuse, 0x4, RZ ;  /* 0x0000000405187810 */ /* 0x040fe40007ffe0ff */
[----:B------:R-:W3:Y:S01]  /*3180*/  S2UR UR5, SR_CTAID.X ;  /* 0x00000000000579c3 */ /* 0x000ee20000002500 */
[C---:B------:R-:W-:Y:S02]  /*3190*/  IADD3 R30, R5.reuse, 0xc, RZ ;  /* 0x0000000c051e7810 */ /* 0x040fe40007ffe0ff */
[C---:B------:R-:W-:Y:S02]  /*31a0*/  IADD3 R38, R5.reuse, 0x14, RZ ;  /* 0x0000001405267810 */ /* 0x040fe40007ffe0ff */
[----:B------:R-:W-:Y:S01]  /*31b0*/  IADD3 R54, R5, 0x18, RZ ;  /* 0x0000001805367810 */ /* 0x000fe20007ffe0ff */
[----:B-1----:R-:W-:-:S04]  /*31c0*/  UIMAD UR6, UR6, UR7, URZ ;  /* 0x00000007060672a4 */ /* 0x002fc8000f8e023f */
[----:B------:R-:W-:Y:S02]  /*31d0*/  UIMAD UR6, UR6, UR8, URZ ;  /* 0x00000008060672a4 */ /* 0x000fe4000f8e023f */
[----:B--2---:R-:W-:Y:S02]  /*31e0*/  UIMAD UR4, UR4, 0xc0, URZ ;  /* 0x000000c0040478a4 */ /* 0x004fe4000f8e023f */
[----:B------:R-:W-:Y:S02]  /*31f0*/  USHF.R.S32.HI UR9, URZ, 0x1f, UR6 ;  /* 0x0000001f3f097899 */ /* 0x000fe40008011406 */
[----:B------:R-:W-:Y:S02]  /*3200*/  USHF.R.S32.HI UR7, URZ, 0x1f, UR4 ;  /* 0x0000001f3f077899 */ /* 0x000fe40008011404 */
[----:B---3--:R-:W-:-:S04]  /*3210*/  UIMAD UR5, UR5, UR8, URZ ;  /* 0x00000008050572a4 */ /* 0x008fc8000f8e023f */
[----:B------:R-:W-:Y:S02]  /*3220*/  USHF.R.S32.HI UR8, URZ, 0x1f, UR5 ;  /* 0x0000001f3f087899 */ /* 0x000fe40008011405 */
[----:B------:R-:W-:-:S04]  /*3230*/  UIADD3 UR4, UP0, UP1, UR6, UR5, UR4 ;  /* 0x0000000506047290 */ /* 0x000fc8000f91e004 */
[----:B------:R-:W-:Y:S02]  /*3240*/  UIADD3.X UR7, UR9, UR8, UR7, UP0, UP1 ;  /* 0x0000000809077290 */ /* 0x000fe400087e2407 */
[C---:B0-----:R-:W-:Y:S02]  /*3250*/  IADD3 R26, P0, R5.reuse, UR4, RZ ;  /* 0x00000004051a7c10 */ /* 0x041fe4000ff1e0ff */
[----:B------:R-:W-:Y:S02]  /*3260*/  IADD3 R25, P1, R24, UR4, RZ ;  /* 0x0000000418197c10 */ /* 0x000fe4000ff3e0ff */
[----:B------:R-:W-:Y:S02]  /*3270*/  LEA.HI.X.SX32 R27, R5, UR7, 0x1, P0 ;  /* 0x00000007051b7c11 */ /* 0x000fe400080f0eff */
[----:B------:R-:W-:Y:S02]  /*3280*/  LEA R28, P0, R26, c[0x0][0x160], 0x2 ;  /* 0x000058001a1c7a11 */ /* 0x000fe400078010ff */
[----:B------:R-:W-:-:S02]  /*3290*/  LEA.HI.X.SX32 R34, R24, UR7, 0x1, P1 ;  /* 0x0000000718227c11 */ /* 0x000fc400088f0eff */
[----:B------:R-:W-:Y:S02]  /*32a0*/  LEA.HI.X R29, R26, c[0x0][0x164], R27, 0x2, P0 ;  /* 0x000059001a1d7a11 */ /* 0x000fe400000f141b */
[----:B------:R-:W-:Y:S02]  /*32b0*/  IADD3 R26, R5, 0x8, RZ ;  /* 0x00000008051a7810 */ /* 0x000fe40007ffe0ff */
[C---:B------:R-:W-:Y:S01]  /*32c0*/  LEA R24, P0, R25.reuse, c[0x0][0x160], 0x2 ;  /* 0x0000580019187a11 */ /* 0x040fe200078010ff */
[----:B------:R0:W-:Y:S01]  /*32d0*/  STG.E [R28.64], R31 ;  /* 0x0000001f1c007986 */ /* 0x0001e2000c101924 */
[C---:B------:R-:W-:Y:S02]  /*32e0*/  IADD3 R27, P1, R26.reuse, UR4, RZ ;  /* 0x000000041a1b7c10 */ /* 0x040fe4000ff3e0ff */
[----:B------:R-:W-:Y:S02]  /*32f0*/  LEA.HI.X R25, R25, c[0x0][0x164], R34, 0x2, P0 ;  /* 0x0000590019197a11 */ /* 0x000fe400000f1422 */
[----:B------:R-:W-:-:S02]  /*3300*/  LEA.HI.X.SX32 R36, R26, UR7, 0x1, P1 ;  /* 0x000000071a247c11 */ /* 0x000fc400088f0eff */
[C---:B------:R-:W-:Y:S01]  /*3310*/  LEA R26, P0, R27.reuse, c[0x0][0x160], 0x2 ;  /* 0x000058001b1a7a11 */ /* 0x040fe200078010ff */
[----:B------:R1:W-:Y:S01]  /*3320*/  STG.E [R24.64], R65 ;  /* 0x0000004118007986 */ /* 0x0003e2000c101924 */
[C---:B------:R-:W-:Y:S02]  /*3330*/  IADD3 R34, P1, R30.reuse, UR4, RZ ;  /* 0x000000041e227c10 */ /* 0x040fe4000ff3e0ff */
[----:B------:R-:W-:Y:S02]  /*3340*/  LEA.HI.X R27, R27, c[0x0][0x164], R36, 0x2, P0 ;  /* 0x000059001b1b7a11 */ /* 0x000fe400000f1424 */
[----:B------:R-:W-:Y:S02]  /*3350*/  LEA.HI.X.SX32 R67, R30, UR7, 0x1, P1 ;  /* 0x000000071e437c11 */ /* 0x000fe400088f0eff */
[----:B0-----:R-:W-:Y:S01]  /*3360*/  LEA R28, P0, R34, c[0x0][0x160], 0x2 ;  /* 0x00005800221c7a11 */ /* 0x001fe200078010ff */
[----:B------:R0:W-:Y:S01]  /*3370*/  STG.E [R26.64], R37 ;  /* 0x000000251a007986 */ /* 0x0001e2000c101924 */
[----:B------:R-:W-:-:S02]  /*3380*/  IADD3 R30, R5, 0x10, RZ ;  /* 0x00000010051e7810 */ /* 0x000fc40007ffe0ff */
[----:B------:R-:W-:Y:S02]  /*3390*/  LEA.HI.X R29, R34, c[0x0][0x164], R67, 0x2, P0 ;  /* 0x00005900221d7a11 */ /* 0x000fe400000f1443 */
[----:B------:R-:W-:Y:S02]  /*33a0*/  IADD3 R31, P0, R30, UR4, RZ ;  /* 0x000000041e1f7c10 */ /* 0x000fe4000ff1e0ff */
[----:B------:R-:W-:Y:S01]  /*33b0*/  IADD3 R34, P1, R38, UR4, RZ ;  /* 0x0000000426227c10 */ /* 0x000fe2000ff3e0ff */
[----:B------:R2:W-:Y:S01]  /*33c0*/  STG.E [R28.64], R35 ;  /* 0x000000231c007986 */ /* 0x0005e2000c101924 */
[----:B------:R-:W-:Y:S02]  /*33d0*/  LEA.HI.X.SX32 R56, R30, UR7, 0x1, P0 ;  /* 0x000000071e387c11 */ /* 0x000fe400080f0eff */
[----:B------:R-:W-:Y:S02]  /*33e0*/  LEA R30, P0, R31, c[0x0][0x160], 0x2 ;  /* 0x000058001f1e7a11 */ /* 0x000fe400078010ff */
[----:B------:R-:W-:-:S02]  /*33f0*/  IADD3 R36, P2, R54, UR4, RZ ;  /* 0x0000000436247c10 */ /* 0x000fc4000ff5e0ff */
[----:B------:R-:W-:Y:S02]  /*3400*/  LEA.HI.X R31, R31, c[0x0][0x164], R56, 0x2, P0 ;  /* 0x000059001f1f7a11 */ /* 0x000fe400000f1438 */
[----:B-1----:R-:W-:Y:S02]  /*3410*/  LEA.HI.X.SX32 R25, R38, UR7, 0x1, P1 ;  /* 0x0000000726197c11 */ /* 0x002fe400088f0eff */
[----:B------:R-:W-:Y:S01]  /*3420*/  LEA R24, P0, R34, c[0x0][0x160], 0x2 ;  /* 0x0000580022187a11 */ /* 0x000fe200078010ff */
[----:B------:R1:W-:Y:S01]  /*3430*/  STG.E [R30.64], R39 ;  /* 0x000000271e007986 */ /* 0x0003e2000c101924 */
[----:B------:R-:W-:Y:S02]  /*3440*/  LEA.HI.X.SX32 R65, R54, UR7, 0x1, P2 ;  /* 0x0000000736417c11 */ /* 0x000fe400090f0eff */
[----:B0-----:R-:W-:Y:S02]  /*3450*/  LEA R26, P1, R36, c[0x0][0x160], 0x2 ;  /* 0x00005800241a7a11 */ /* 0x001fe400078210ff */
[----:B------:R-:W-:-:S02]  /*3460*/  LEA.HI.X R25, R34, c[0x0][0x164], R25, 0x2, P0 ;  /* 0x0000590022197a11 */ /* 0x000fc400000f1419 */
[C---:B------:R-:W-:Y:S02]  /*3470*/  IADD3 R34, R5.reuse, 0x1c, RZ ;  /* 0x0000001c05227810 */ /* 0x040fe40007ffe0ff */
[----:B------:R-:W-:Y:S01]  /*3480*/  LEA.HI.X R27, R36, c[0x0][0x164], R65, 0x2, P1 ;  /* 0x00005900241b7a11 */ /* 0x000fe200008f1441 */
[----:B------:R0:W-:Y:S01]  /*3490*/  STG.E [R24.64], R63 ;  /* 0x0000003f18007986 */ /* 0x0001e2000c101924 */
[C---:B------:R-:W-:Y:S02]  /*34a0*/  IADD3 R36, R5.reuse, 0x20, RZ ;  /* 0x0000002005247810 */ /* 0x040fe40007ffe0ff */
[----:B------:R-:W-:Y:S01]  /*34b0*/  IADD3 R56, R5, 0x24, RZ ;  /* 0x0000002405387810 */ /* 0x000fe20007ffe0ff */
[----:B------:R3:W-:Y:S01]  /*34c0*/  STG.E [R26.64], R32 ;  /* 0x000000201a007986 */ /* 0x0007e2000c101924 */
[----:B------:R-:W-:Y:S02]  /*34d0*/  IADD3 R37, P0, R34, UR4, RZ ;  /* 0x0000000422257c10 */ /* 0x000fe4000ff1e0ff */
[----:B------:R-:W-:-:S02]  /*34e0*/  IADD3 R38, P1, R36, UR4, RZ ;  /* 0x0000000424267c10 */ /* 0x000fc4000ff3e0ff */
[----:B------:R-:W-:Y:S02]  /*34f0*/  IADD3 R54, P2, R56, UR4, RZ ;  /* 0x0000000438367c10 */ /* 0x000fe4000ff5e0ff */
[----:B------:R-:W-:Y:S02]  /*3500*/  LEA.HI.X.SX32 R58, R34, UR7, 0x1, P0 ;  /* 0x00000007223a7c11 */ /* 0x000fe400080f0eff */
[----:B--2---:R-:W-:Y:S02]  /*3510*/  LEA R28, P0, R37, c[0x0][0x160], 0x2 ;  /* 0x00005800251c7a11 */ /* 0x004fe400078010ff */
[----:B-1----:R-:W-:Y:S02]  /*3520*/  IADD3 R30, R5, 0x28, RZ ;  /* 0x00000028051e7810 */ /* 0x002fe40007ffe0ff */
[----:B------:R-:W-:Y:S02]  /*3530*/  LEA.HI.X.SX32 R67, R36, UR7, 0x1, P1 ;  /* 0x0000000724437c11 */ /* 0x000fe400088f0eff */
[----:B------:R-:W-:-:S02]  /*3540*/  LEA.HI.X.SX32 R65, R56, UR7, 0x1, P2 ;  /* 0x0000000738417c11 */ /* 0x000fc400090f0eff */
[----:B------:R-:W-:Y:S02]  /*3550*/  LEA R36, P2, R54, c[0x0][0x160], 0x2 ;  /* 0x0000580036247a11 */ /* 0x000fe400078410ff */
[----:B------:R-:W-:Y:S02]  /*3560*/  LEA.HI.X R29, R37, c[0x0][0x164], R58, 0x2, P0 ;  /* 0x00005900251d7a11 */ /* 0x000fe400000f143a */
[----:B------:R-:W-:Y:S02]  /*3570*/  LEA R34, P1, R38, c[0x0][0x160], 0x2 ;  /* 0x0000580026227a11 */ /* 0x000fe400078210ff */
[----:B------:R-:W-:Y:S01]  /*3580*/  IADD3 R39, P0, R30, UR4, RZ ;  /* 0x000000041e277c10 */ /* 0x000fe2000ff1e0ff */
[----:B------:R1:W-:Y:S01]  /*3590*/  STG.E [R28.64], R33 ;  /* 0x000000211c007986 */ /* 0x0003e2000c101924 */
[----:B0-----:R-:W-:Y:S02]  /*35a0*/  IADD3 R24, R5, 0x2c, RZ ;  /* 0x0000002c05187810 */ /* 0x001fe40007ffe0ff */
[----:B------:R-:W-:-:S02]  /*35b0*/  LEA.HI.X R37, R54, c[0x0][0x164], R65, 0x2, P2 ;  /* 0x0000590036257a11 */ /* 0x000fc400010f1441 */
[----:B------:R-:W-:Y:S02]  /*35c0*/  IADD3 R31, R5, 0x30, RZ ;  /* 0x00000030051f7810 */ /* 0x000fe40007ffe0ff */
[----:B------:R-:W-:Y:S02]  /*35d0*/  LEA.HI.X R35, R38, c[0x0][0x164], R67, 0x2, P1 ;  /* 0x0000590026237a11 */ /* 0x000fe400008f1443 */
[----:B------:R-:W-:Y:S02]  /*35e0*/  LEA.HI.X.SX32 R54, R30, UR7, 0x1, P0 ;  /* 0x000000071e367c11 */ /* 0x000fe400080f0eff */
[----:B------:R-:W-:Y:S01]  /*35f0*/  LEA R38, P0, R39, c[0x0][0x160], 0x2 ;  /* 0x0000580027267a11 */ /* 0x000fe200078010ff */
[----:B------:R0:W-:Y:S01]  /*3600*/  STG.E [R34.64], R61 ;  /* 0x0000003d22007986 */ /* 0x0001e2000c101924 */
[----:B------:R-:W-:Y:S02]  /*3610*/  IADD3 R25, P1, R24, UR4, RZ ;  /* 0x0000000418197c10 */ /* 0x000fe4000ff3e0ff */
[----:B------:R-:W-:Y:S01]  /*3620*/  IADD3 R30, P2, R31, UR4, RZ ;  /* 0x000000041f1e7c10 */ /* 0x000fe2000ff5e0ff */
[----:B------:R2:W-:Y:S01]  /*3630*/  STG.E [R36.64], R52 ;  /* 0x0000003424007986 */ /* 0x0005e2000c101924 */
[----:B------:R-:W-:-:S02]  /*3640*/  LEA.HI.X R39, R39, c[0x0][0x164], R54, 0x2, P0 ;  /* 0x0000590027277a11 */ /* 0x000fc400000f1436 */
[----:B------:R-:W-:Y:S02]  /*3650*/  LEA.HI.X.SX32 R54, R24, UR7, 0x1, P1 ;  /* 0x0000000718367c11 */ /* 0x000fe400088f0eff */
[----:B------:R-:W-:Y:S01]  /*3660*/  LEA.HI.X.SX32 R31, R31, UR7, 0x1, P2 ;  /* 0x000000071f1f7c11 */ /* 0x000fe200090f0eff */
[----:B------:R4:W-:Y:S01]  /*3670*/  STG.E [R38.64], R59 ;  /* 0x0000003b26007986 */ /* 0x0009e2000c101924 */
[C---:B---3--:R-:W-:Y:S02]  /*3680*/  LEA R26, P1, R30.reuse, c[0x0][0x160], 0x2 ;  /* 0x000058001e1a7a11 */ /* 0x048fe400078210ff */
[----:B------:R-:W-:Y:S02]  /*3690*/  LEA R24, P0, R25, c[0x0][0x160], 0x2 ;  /* 0x0000580019187a11 */ /* 0x000fe400078010ff */
[----:B------:R-:W-:Y:S02]  /*36a0*/  LEA.HI.X R27, R30, c[0x0][0x164], R31, 0x2, P1 ;  /* 0x000059001e1b7a11 */ /* 0x000fe400008f141f */
[----:B------:R-:W-:-:S02]  /*36b0*/  IADD3 R30, R5, 0x34, RZ ;  /* 0x00000034051e7810 */ /* 0x000fc40007ffe0ff */
[----:B------:R-:W-:Y:S02]  /*36c0*/  LEA.HI.X R25, R25, c[0x0][0x164], R54, 0x2, P0 ;  /* 0x0000590019197a11 */ /* 0x000fe400000f1436 */
[C---:B------:R-:W-:Y:S02]  /*36d0*/  IADD3 R32, R5.reuse, 0x38, RZ ;  /* 0x0000003805207810 */ /* 0x040fe40007ffe0ff */
[----:B------:R-:W-:Y:S01]  /*36e0*/  IADD3 R58, R5, 0x3c, RZ ;  /* 0x0000003c053a7810 */ /* 0x000fe20007ffe0ff */
[----:B------:R-:W-:Y:S01]  /*36f0*/  STG.E [R24.64], R57 ;  /* 0x0000003918007986 */ /* 0x000fe2000c101924 */
[----:B------:R-:W-:Y:S02]  /*3700*/  IADD3 R31, P0, R30, UR4, RZ ;  /* 0x000000041e1f7c10 */ /* 0x000fe4000ff1e0ff */
[----:B------:R-:W-:Y:S01]  /*3710*/  IADD3 R54, P1, R32, UR4, RZ ;  /* 0x0000000420367c10 */ /* 0x000fe2000ff3e0ff */
[----:B------:R3:W-:Y:S01]  /*3720*/  STG.E [R26.64], R47 ;  /* 0x0000002f1a007986 */ /* 0x0007e2000c101924 */
[----:B------:R-:W-:-:S02]  /*3730*/  IADD3 R56, P2, R58, UR4, RZ ;  /* 0x000000043a387c10 */ /* 0x000fc4000ff5e0ff */
[----:B------:R-:W-:Y:S02]  /*3740*/  LEA.HI.X.SX32 R60, R30, UR7, 0x1, P0 ;  /* 0x000000071e3c7c11 */ /* 0x000fe400080f0eff */
[----:B-1----:R-:W-:Y:S02]  /*3750*/  LEA R28, P0, R31, c[0x0][0x160], 0x2 ;  /* 0x000058001f1c7a11 */ /* 0x002fe400078010ff */
[----:B0-----:R-:W-:Y:S02]  /*3760*/  IADD3 R34, R5, 0x40, RZ ;  /* 0x0000004005227810 */ /* 0x001fe40007ffe0ff */
[----:B------:R-:W-:Y:S02]  /*3770*/  LEA.HI.X.SX32 R63, R32, UR7, 0x1, P1 ;  /* 0x00000007203f7c11 */ /* 0x000fe400088f0eff */
[----:B------:R-:W-:Y:S02]  /*3780*/  LEA.HI.X.SX32 R33, R58, UR7, 0x1, P2 ;  /* 0x000000073a217c11 */ /* 0x000fe400090f0eff */
[----:B------:R-:W-:-:S02]  /*3790*/  LEA R32, P2, R56, c[0x0][0x160], 0x2 ;  /* 0x0000580038207a11 */ /* 0x000fc400078410ff */
[----:B------:R-:W-:Y:S02]  /*37a0*/  LEA.HI.X R29, R31, c[0x0][0x164], R60, 0x2, P0 ;  /* 0x000059001f1d7a11 */ /* 0x000fe400000f143c */
[----:B------:R-:W-:Y:S02]  /*37b0*/  IADD3 R35, P0, R34, UR4, RZ ;  /* 0x0000000422237c10 */ /* 0x000fe4000ff1e0ff */
[----:B------:R-:W-:Y:S01]  /*37c0*/  LEA R30, P1, R54, c[0x0][0x160], 0x2 ;  /* 0x00005800361e7a11 */ /* 0x000fe200078210ff */
[----:B------:R0:W-:Y:S01]  /*37d0*/  STG.E [R28.64], R9 ;  /* 0x000000091c007986 */ /* 0x0001e2000c101924 */
[----:B--2---:R-:W-:Y:S02]  /*37e0*/  IADD3 R36, R5, 0x44, RZ ;  /* 0x0000004405247810 */ /* 0x004fe40007ffe0ff */
[----:B------:R-:W-:Y:S02]  /*37f0*/  LEA.HI.X R33, R56, c[0x0][0x164], R33, 0x2, P2 ;  /* 0x0000590038217a11 */ /* 0x000fe400010f1421 */
[----:B------:R-:W-:-:S02]  /*3800*/  LEA.HI.X.SX32 R56, R34, UR7, 0x1, P0 ;  /* 0x0000000722387c11 */ /* 0x000fc400080f0eff */
[----:B------:R-:W-:Y:S02]  /*3810*/  LEA.HI.X R31, R54, c[0x0][0x164], R63, 0x2, P1 ;  /* 0x00005900361f7a11 */ /* 0x000fe400008f143f */
[----:B------:R-:W-:Y:S02]  /*3820*/  LEA R34, P0, R35, c[0x0][0x160], 0x2 ;  /* 0x0000580023227a11 */ /* 0x000fe400078010ff */
[C---:B------:R-:W-:Y:S01]  /*3830*/  IADD3 R37, P1, R36.reuse, UR4, RZ ;  /* 0x0000000424257c10 */ /* 0x040fe2000ff3e0ff */
[----:B------:R1:W-:Y:S01]  /*3840*/  STG.E [R30.64], R55 ;  /* 0x000000371e007986 */ /* 0x0003e2000c101924 */
[----:B------:R-:W-:Y:S02]  /*3850*/  IADD3 R54, R5, 0x48, RZ ;  /* 0x0000004805367810 */ /* 0x000fe40007ffe0ff */
[----:B------:R-:W-:Y:S01]  /*3860*/  LEA.HI.X R35, R35, c[0x0][0x164], R56, 0x2, P0 ;  /* 0x0000590023237a11 */ /* 0x000fe200000f1438 */
[----:B------:R-:W-:Y:S01]  /*3870*/  STG.E [R32.64], R53 ;  /* 0x0000003520007986 */ /* 0x000fe2000c101924 */
[----:B------:R-:W-:-:S02]  /*3880*/  LEA.HI.X.SX32 R56, R36, UR7, 0x1, P1 ;  /* 0x0000000724387c11 */ /* 0x000fc400088f0eff */
[C---:B------:R-:W-:Y:S01]  /*3890*/  IADD3 R52, P2, R54.reuse, UR4, RZ ;  /* 0x0000000436347c10 */ /* 0x040fe2000ff5e0ff */
[----:B------:R2:W-:Y:S01]  /*38a0*/  STG.E [R34.64], R13 ;  /* 0x0000000d22007986 */ /* 0x0005e2000c101924 */
[C---:B------:R-:W-:Y:S02]  /*38b0*/  LEA R36, P0, R37.reuse, c[0x0][0x160], 0x2 ;  /* 0x0000580025247a11 */ /* 0x040fe400078010ff */
[----:B------:R-:W-:Y:S02]  /*38c0*/  LEA.HI.X.SX32 R61, R54, UR7, 0x1, P2 ;  /* 0x00000007363d7c11 */ /* 0x000fe400090f0eff */
[----:B----4-:R-:W-:Y:S02]  /*38d0*/  LEA R38, P1, R52, c[0x0][0x160], 0x2 ;  /* 0x0000580034267a11 */ /* 0x010fe400078210ff */
[----:B------:R-:W-:Y:S02]  /*38e0*/  LEA.HI.X R37, R37, c[0x0][0x164], R56, 0x2, P0 ;  /* 0x0000590025257a11 */ /* 0x000fe400000f1438 */
[----:B------:R-:W-:-:S02]  /*38f0*/  IADD3 R56, R5, 0x4c, RZ ;  /* 0x0000004c05387810 */ /* 0x000fc40007ffe0ff */
[C---:B------:R-:W-:Y:S01]  /*3900*/  IADD3 R58, R5.reuse, 0x50, RZ ;  /* 0x00000050053a7810 */ /* 0x040fe20007ffe0ff */
[----:B------:R4:W-:Y:S01]  /*3910*/  STG.E [R36.64], R19 ;  /* 0x0000001324007986 */ /* 0x0009e2000c101924 */
[----:B------:R-:W-:Y:S02]  /*3920*/  LEA.HI.X R39, R52, c[0x0][0x164], R61, 0x2, P1 ;  /* 0x0000590034277a11 */ /* 0x000fe400008f143d */
[----:B------:R-:W-:Y:S02]  /*3930*/  IADD3 R59, R5, 0x54, RZ ;  /* 0x00000054053b7810 */ /* 0x000fe40007ffe0ff */
[----:B------:R-:W-:Y:S01]  /*3940*/  IADD3 R54, P0, R56, UR4, RZ ;  /* 0x0000000438367c10 */ /* 0x000fe2000ff1e0ff */
[----:B------:R5:W-:Y:S01]  /*3950*/  STG.E [R38.64], R51 ;  /* 0x0000003326007986 */ /* 0x000be2000c101924 */
[----:B------:R-:W-:Y:S02]  /*3960*/  IADD3 R52, P1, R58, UR4, RZ ;  /* 0x000000043a347c10 */ /* 0x000fe4000ff3e0ff */
[----:B------:R-:W-:-:S02]  /*3970*/  IADD3 R60, P2, R59, UR4, RZ ;  /* 0x000000043b3c7c10 */ /* 0x000fc4000ff5e0ff */
[----:B------:R-:W-:Y:S02]  /*3980*/  LEA.HI.X.SX32 R63, R56, UR7, 0x1, P0 ;  /* 0x00000007383f7c11 */ /* 0x000fe400080f0eff */
[----:B------:R-:W-:Y:S02]  /*3990*/  LEA.HI.X.SX32 R61, R58, UR7, 0x1, P1 ;  /* 0x000000073a3d7c11 */ /* 0x000fe400088f0eff */
[C---:B------:R-:W-:Y:S02]  /*39a0*/  LEA R58, P0, R54.reuse, c[0x0][0x160], 0x2 ;  /* 0x00005800363a7a11 */ /* 0x040fe400078010ff */
[----:B---3--:R-:W-:Y:S02]  /*39b0*/  IADD3 R26, R5, 0x58, RZ ;  /* 0x00000058051a7810 */ /* 0x008fe40007ffe0ff */
[----:B------:R-:W-:Y:S02]  /*39c0*/  LEA.HI.X.SX32 R25, R59, UR7, 0x1, P2 ;  /* 0x000000073b197c11 */ /* 0x000fe400090f0eff */
[----:B------:R-:W-:-:S02]  /*39d0*/  LEA.HI.X R59, R54, c[0x0][0x164], R63, 0x2, P0 ;  /* 0x00005900363b7a11 */ /* 0x000fc400000f143f */
[----:B------:R-:W-:Y:S02]  /*39e0*/  LEA R56, P1, R52, c[0x0][0x160], 0x2 ;  /* 0x0000580034387a11 */ /* 0x000fe400078210ff */
[----:B------:R-:W-:Y:S01]  /*39f0*/  LEA R24, P2, R60, c[0x0][0x160], 0x2 ;  /* 0x000058003c187a11 */ /* 0x000fe200078410ff */
[----:B------:R3:W-:Y:S01]  /*3a00*/  STG.E [R58.64], R50 ;  /* 0x000000323a007986 */ /* 0x0007e2000c101924 */
[----:B------:R-:W-:Y:S02]  /*3a10*/  IADD3 R47, P0, R26, UR4, RZ ;  /* 0x000000041a2f7c10 */ /* 0x000fe4000ff1e0ff */
[C---:B0-----:R-:W-:Y:S02]  /*3a20*/  IADD3 R28, R5.reuse, 0x5c, RZ ;  /* 0x0000005c051c7810 */ /* 0x041fe40007ffe0ff */
[----:B------:R-:W-:Y:S02]  /*3a30*/  IADD3 R29, R5, 0x60, RZ ;  /* 0x00000060051d7810 */ /* 0x000fe40007ffe0ff */
[----:B------:R-:W-:-:S02]  /*3a40*/  LEA.HI.X R57, R52, c[0x0][0x164], R61, 0x2, P1 ;  /* 0x0000590034397a11 */ /* 0x000fc400008f143d */
[----:B------:R-:W-:Y:S02]  /*3a50*/  LEA.HI.X R25, R60, c[0x0][0x164], R25, 0x2, P2 ;  /* 0x000059003c197a11 */ /* 0x000fe400010f1419 */
[----:B------:R-:W-:Y:S01]  /*3a60*/  LEA.HI.X.SX32 R26, R26, UR7, 0x1, P0 ;  /* 0x000000071a1a7c11 */ /* 0x000fe200080f0eff */
[----:B------:R0:W-:Y:S01]  /*3a70*/  STG.E [R56.64], R22 ;  /* 0x0000001638007986 */ /* 0x0001e2000c101924 */
[----:B------:R-:W-:Y:S02]  /*3a80*/  LEA R60, P0, R47, c[0x0][0x160], 0x2 ;  /* 0x000058002f3c7a11 */ /* 0x000fe400078010ff */
[----:B------:R-:W-:Y:S01]  /*3a90*/  IADD3 R9, P1, R28, UR4, RZ ;  /* 0x000000041c097c10 */ /* 0x000fe2000ff3e0ff */
[----:B------:R0:W-:Y:S01]  /*3aa0*/  STG.E [R24.64], R44 ;  /* 0x0000002c18007986 */ /* 0x0001e2000c101924 */
[----:B------:R-:W-:Y:S02]  /*3ab0*/  IADD3 R27, P2, R29, UR4, RZ ;  /* 0x000000041d1b7c10 */ /* 0x000fe4000ff5e0ff */
[----:B------:R-:W-:-:S02]  /*3ac0*/  LEA.HI.X R61, R47, c[0x0][0x164], R26, 0x2, P0 ;  /* 0x000059002f3d7a11 */ /* 0x000fc400000f141a */
[----:B------:R-:W-:Y:S02]  /*3ad0*/  LEA.HI.X.SX32 R54, R28, UR7, 0x1, P1 ;  /* 0x000000071c367c11 */ /* 0x000fe400088f0eff */
[----:B------:R-:W-:Y:S01]  /*3ae0*/  LEA.HI.X.SX32 R52, R29, UR7, 0x1, P2 ;  /* 0x000000071d347c11 */ /* 0x000fe200090f0eff */
[----:B------:R0:W-:Y:S01]  /*3af0*/  STG.E [R60.64], R49 ;  /* 0x000000313c007986 */ /* 0x0001e2000c101924 */
[----:B------:R-:W-:Y:S02]  /*3b00*/  LEA R26, P1, R27, c[0x0][0x160], 0x2 ;  /* 0x000058001b1a7a11 */ /* 0x000fe400078210ff */
[----:B------:R-:W-:Y:S02]  /*3b10*/  LEA R28, P0, R9, c[0x0][0x160], 0x2 ;  /* 0x00005800091c7a11 */ /* 0x000fe400078010ff */
[----:B------:R-:W-:Y:S02]  /*3b20*/  LEA.HI.X R27, R27, c[0x0][0x164], R52, 0x2, P1 ;  /* 0x000059001b1b7a11 */ /* 0x000fe400008f1434 */
[----:B-1----:R-:W-:-:S02]  /*3b30*/  IADD3 R30, R5, 0x64, RZ ;  /* 0x00000064051e7810 */ /* 0x002fc40007ffe0ff */
[----:B------:R-:W-:Y:S02]  /*3b40*/  IADD3 R52, R5, 0x68, RZ ;  /* 0x0000006805347810 */ /* 0x000fe40007ffe0ff */
[----:B------:R-:W-:Y:S02]  /*3b50*/  LEA.HI.X R29, R9, c[0x0][0x164], R54, 0x2, P0 ;  /* 0x00005900091d7a11 */ /* 0x000fe400000f1436 */
[----:B------:R-:W-:Y:S02]  /*3b60*/  IADD3 R31, P0, R30, UR4, RZ ;  /* 0x000000041e1f7c10 */ /* 0x000fe4000ff1e0ff */
[----:B------:R-:W-:Y:S01]  /*3b70*/  IADD3 R9, P1, R52, UR4, RZ ;  /* 0x0000000434097c10 */ /* 0x000fe2000ff3e0ff */
[----:B------:R1:W-:Y:S01]  /*3b80*/  STG.E [R28.64], R48 ;  /* 0x000000301c007986 */ /* 0x0003e2000c101924 */
[----:B------:R-:W-:Y:S02]  /*3b90*/  IADD3 R54, R5, 0x6c, RZ ;  /* 0x0000006c05367810 */ /* 0x000fe40007ffe0ff */
[----:B------:R-:W-:Y:S01]  /*3ba0*/  LEA.HI.X.SX32 R64, R30, UR7, 0x1, P0 ;  /* 0x000000071e407c11 */ /* 0x000fe200080f0eff */
[----:B------:R0:W-:Y:S01]  /*3bb0*/  STG.E [R26.64], R46 ;  /* 0x0000002e1a007986 */ /* 0x0001e2000c101924 */
[----:B------:R-:W-:-:S02]  /*3bc0*/  LEA.HI.X.SX32 R62, R52, UR7, 0x1, P1 ;  /* 0x00000007343e7c11 */ /* 0x000fc400088f0eff */
[C---:B------:R-:W-:Y:S02]  /*3bd0*/  IADD3 R47, P2, R54.reuse, UR4, RZ ;  /* 0x00000004362f7c10 */ /* 0x040fe4000ff5e0ff */
[----:B------:R-:W-:Y:S02]  /*3be0*/  LEA R52, P0, R31, c[0x0][0x160], 0x2 ;  /* 0x000058001f347a11 */ /* 0x000fe400078010ff */
[----:B--2---:R-:W-:Y:S02]  /*3bf0*/  IADD3 R13, R5, 0x70, RZ ;  /* 0x00000070050d7810 */ /* 0x004fe40007ffe0ff */
[----:B------:R-:W-:Y:S02]  /*3c00*/  LEA.HI.X.SX32 R54, R54, UR7, 0x1, P2 ;  /* 0x0000000736367c11 */ /* 0x000fe400090f0eff */
[----:B------:R-:W-:Y:S02]  /*3c10*/  LEA.HI.X R53, R31, c[0x0][0x164], R64, 0x2, P0 ;  /* 0x000059001f357a11 */ /* 0x000fe400000f1440 */
[----:B------:R-:W-:-:S02]  /*3c20*/  LEA R30, P2, R47, c[0x0][0x160], 0x2 ;  /* 0x000058002f1e7a11 */ /* 0x000fc400078410ff */
[----:B------:R-:W-:Y:S01]  /*3c30*/  IADD3 R35, P0, R13, UR4, RZ ;  /* 0x000000040d237c10 */ /* 0x000fe2000ff1e0ff */
[----:B------:R2:W-:Y:S01]  /*3c40*/  STG.E [R52.64], R15 ;  /* 0x0000000f34007986 */ /* 0x0005e2000c101924 */
[----:B------:R-:W-:Y:S02]  /*3c50*/  LEA R32, P1, R9, c[0x0][0x160], 0x2 ;  /* 0x0000580009207a11 */ /* 0x000fe400078210ff */
[----:B----4-:R-:W-:Y:S02]  /*3c60*/  IADD3 R19, R5, 0x74, RZ ;  /* 0x0000007405137810 */ /* 0x010fe40007ffe0ff */
[----:B------:R-:W-:Y:S02]  /*3c70*/  LEA.HI.X R31, R47, c[0x0][0x164], R54, 0x2, P2 ;  /* 0x000059002f1f7a11 */ /* 0x000fe400010f1436 */
[----:B------:R-:W-:Y:S02]  /*3c80*/  LEA.HI.X.SX32 R36, R13, UR7, 0x1, P0 ;  /* 0x000000070d247c11 */ /* 0x000fe400080f0eff */
[----:B------:R-:W-:-:S02]  /*3c90*/  LEA.HI.X R33, R9, c[0x0][0x164], R62, 0x2, P1 ;  /* 0x0000590009217a11 */ /* 0x000fc400008f143e */
[----:B------:R-:W-:Y:S02]  /*3ca0*/  LEA R54, P0, R35, c[0x0][0x160], 0x2 ;  /* 0x0000580023367a11 */ /* 0x000fe400078010ff */
[----:B------:R-:W-:Y:S01]  /*3cb0*/  IADD3 R9, P1, R19, UR4, RZ ;  /* 0x0000000413097c10 */ /* 0x000fe2000ff3e0ff */
[----:B------:R-:W-:Y:S01]  /*3cc0*/  STG.E [R32.64], R17 ;  /* 0x0000001120007986 */ /* 0x000fe2000c101924 */
[----:B------:R-:W-:Y:S02]  /*3cd0*/  IADD3 R34, R5, 0x78, RZ ;  /* 0x0000007805227810 */ /* 0x000fe40007ffe0ff */
[----:B------:R-:W-:Y:S01]  /*3ce0*/  LEA.HI.X R55, R35, c[0x0][0x164], R36, 0x2, P0 ;  /* 0x0000590023377a11 */ /* 0x000fe200000f1424 */
[----:B------:R-:W-:Y:S01]  /*3cf0*/  STG.E [R30.64], R45 ;  /* 0x0000002d1e007986 */ /* 0x000fe2000c101924 */
[----:B------:R-:W-:Y:S02]  /*3d00*/  LEA.HI.X.SX32 R64, R19, UR7, 0x1, P1 ;  /* 0x0000000713407c11 */ /* 0x000fe400088f0eff */
[----:B------:R-:W-:Y:S01]  /*3d10*/  LEA R36, P0, R9, c[0x0][0x160], 0x2 ;  /* 0x0000580009247a11 */ /* 0x000fe200078010ff */
[----:B------:R4:W-:Y:S01]  /*3d20*/  STG.E [R54.64], R2 ;  /* 0x0000000236007986 */ /* 0x0009e2000c101924 */
[----:B------:R-:W-:-:S02]  /*3d30*/  IADD3 R13, P2, R34, UR4, RZ ;  /* 0x00000004220d7c10 */ /* 0x000fc4000ff5e0ff */
[C---:B-----5:R-:W-:Y:S02]  /*3d40*/  IADD3 R38, R5.reuse, 0x7c, RZ ;  /* 0x0000007c05267810 */ /* 0x060fe40007ffe0ff */
[----:B------:R-:W-:Y:S02]  /*3d50*/  IADD3 R47, R5, 0x84, RZ ;  /* 0x00000084052f7810 */ /* 0x000fe40007ffe0ff */
[----:B------:R-:W-:Y:S02]  /*3d60*/  LEA.HI.X R37, R9, c[0x0][0x164], R64, 0x2, P0 ;  /* 0x0000590009257a11 */ /* 0x000fe400000f1440 */
[----:B------:R-:W-:Y:S02]  /*3d70*/  LEA.HI.X.SX32 R62, R34, UR7, 0x1, P2 ;  /* 0x00000007223e7c11 */ /* 0x000fe400090f0eff */
[----:B------:R-:W-:Y:S01]  /*3d80*/  IADD3 R9, P0, R38, UR4, RZ ;  /* 0x0000000426097c10 */ /* 0x000fe2000ff1e0ff */
[----:B------:R5:W-:Y:S01]  /*3d90*/  STG.E [R36.64], R11 ;  /* 0x0000000b24007986 */ /* 0x000be2000c101924 */
[----:B------:R-:W-:-:S02]  /*3da0*/  LEA R34, P1, R13, c[0x0][0x160], 0x2 ;  /* 0x000058000d227a11 */ /* 0x000fc400078210ff */
[----:B------:R-:W-:Y:S02]  /*3db0*/  IADD3 R39, R5, 0x80, RZ ;  /* 0x0000008005277810 */ /* 0x000fe40007ffe0ff */
[----:B------:R-:W-:Y:S02]  /*3dc0*/  IADD3 R19, P2, R47, UR4, RZ ;  /* 0x000000042f137c10 */ /* 0x000fe4000ff5e0ff */
[----:B------:R-:W-:Y:S02]  /*3dd0*/  LEA.HI.X.SX32 R66, R38, UR7, 0x1, P0 ;  /* 0x0000000726427c11 */ /* 0x000fe400080f0eff */
[----:B------:R-:W-:Y:S02]  /*3de0*/  LEA.HI.X R35, R13, c[0x0][0x164], R62, 0x2, P1 ;  /* 0x000059000d237a11 */ /* 0x000fe400008f143e */
[----:B---3--:R-:W-:Y:S02]  /*3df0*/  LEA R58, P0, R9, c[0x0][0x160], 0x2 ;  /* 0x00005800093a7a11 */ /* 0x008fe400078010ff */
[----:B------:R-:W-:Y:S01]  /*3e00*/  IADD3 R13, P1, R39, UR4, RZ ;  /* 0x00000004270d7c10 */ /* 0x000fe2000ff3e0ff */
[----:B------:R-:W-:Y:S01]  /*3e10*/  STG.E [R34.64], R7 ;  /* 0x0000000722007986 */ /* 0x000fe2000c101924 */
[----:B------:R-:W-:-:S02]  /*3e20*/  LEA.HI.X.SX32 R62, R47, UR7, 0x1, P2 ;  /* 0x000000072f3e7c11 */ /* 0x000fc400090f0eff */
[----:B0-----:R-:W-:Y:S02]  /*3e30*/  IADD3 R22, R5, 0x88, RZ ;  /* 0x0000008805167810 */ /* 0x001fe40007ffe0ff */
[----:B------:R-:W-:Y:S02]  /*3e40*/  LEA R38, P2, R19, c[0x0][0x160], 0x2 ;  /* 0x0000580013267a11 */ /* 0x000fe400078410ff */
[----:B------:R-:W-:Y:S02]  /*3e50*/  LEA.HI.X R59, R9, c[0x0][0x164], R66, 0x2, P0 ;  /* 0x00005900093b7a11 */ /* 0x000fe400000f1442 */
[----:B------:R-:W-:Y:S02]  /*3e60*/  LEA.HI.X.SX32 R64, R39, UR7, 0x1, P1 ;  /* 0x0000000727407c11 */ /* 0x000fe400088f0eff */
[----:B------:R-:W-:Y:S01]  /*3e70*/  IADD3 R25, P0, R22, UR4, RZ ;  /* 0x0000000416197c10 */ /* 0x000fe2000ff1e0ff */
[----:B------:R-:W-:Y:S01]  /*3e80*/  STG.E [R58.64], R43 ;  /* 0x0000002b3a007986 */ /* 0x000fe2000c101924 */
[----:B------:R-:W-:-:S02]  /*3e90*/  LEA R50, P1, R13, c[0x0][0x160], 0x2 ;  /* 0x000058000d327a11 */ /* 0x000fc400078210ff */
[----:B------:R-:W-:Y:S02]  /*3ea0*/  LEA.HI.X R39, R19, c[0x0][0x164], R62, 0x2, P2 ;  /* 0x0000590013277a11 */ /* 0x000fe400010f143e */
[C---:B------:R-:W-:Y:S02]  /*3eb0*/  IADD3 R19, R5.reuse, 0x8c, RZ ;  /* 0x0000008c05137810 */ /* 0x040fe40007ffe0ff */
[----:B------:R-:W-:Y:S02]  /*3ec0*/  IADD3 R24, R5, 0x90, RZ ;  /* 0x0000009005187810 */ /* 0x000fe40007ffe0ff */
[----:B------:R-:W-:Y:S02]  /*3ed0*/  LEA.HI.X.SX32 R22, R22, UR7, 0x1, P0 ;  /* 0x0000000716167c11 */ /* 0x000fe400080f0eff */
[----:B------:R-:W-:Y:S02]  /*3ee0*/  LEA.HI.X R51, R13, c[0x0][0x164], R64, 0x2, P1 ;  /* 0x000059000d337a11 */ /* 0x000fe400008f1440 */
[----:B------:R-:W-:-:S02]  /*3ef0*/  LEA R60, P0, R25, c[0x0][0x160], 0x2 ;  /* 0x00005800193c7a11 */ /* 0x000fc400078010ff */
[----:B------:R-:W-:Y:S01]  /*3f00*/  IADD3 R9, P1, R19, UR4, RZ ;  /* 0x0000000413097c10 */ /* 0x000fe2000ff3e0ff */
[----:B------:R-:W-:Y:S01]  /*3f10*/  STG.E [R50.64], R42 ;  /* 0x0000002a32007986 */ /* 0x000fe2000c101924 */
[C---:B------:R-:W-:Y:S02]  /*3f20*/  IADD3 R13, P2, R24.reuse, UR4, RZ ;  /* 0x00000004180d7c10 */ /* 0x040fe4000ff5e0ff */
[----:B------:R-:W-:Y:S01]  /*3f30*/  LEA.HI.X R61, R25, c[0x0][0x164], R22, 0x2, P0 ;  /* 0x00005900193d7a11 */ /* 0x000fe200000f1416 */
[----:B------:R-:W-:Y:S01]  /*3f40*/  STG.E [R38.64], R41 ;  /* 0x0000002926007986 */ /* 0x000fe2000c101924 */
[----:B------:R-:W-:Y:S02]  /*3f50*/  LEA.HI.X.SX32 R44, R19, UR7, 0x1, P1 ;  /* 0x00000007132c7c11 */ /* 0x000fe400088f0eff */
[----:B------:R-:W-:Y:S01]  /*3f60*/  LEA.HI.X.SX32 R22, R24, UR7, 0x1, P2 ;  /* 0x0000000718167c11 */ /* 0x000fe200090f0eff */
[----:B------:R-:W-:Y:S01]  /*3f70*/  STG.E [R60.64], R40 ;  /* 0x000000283c007986 */ /* 0x000fe2000c101924 */
[----:B------:R-:W-:-:S02]  /*3f80*/  LEA R56, P0, R9, c[0x0][0x160], 0x2 ;  /* 0x0000580009387a11 */ /* 0x000fc400078010ff */
[----:B------:R-:W-:Y:S02]  /*3f90*/  LEA R24, P1, R13, c[0x0][0x160], 0x2 ;  /* 0x000058000d187a11 */ /* 0x000fe400078210ff */
[----:B------:R-:W-:Y:S02]  /*3fa0*/  LEA.HI.X R57, R9, c[0x0][0x164], R44, 0x2, P0 ;  /* 0x0000590009397a11 */ /* 0x000fe400000f142c */
[----:B------:R-:W-:Y:S02]  /*3fb0*/  LEA.HI.X R25, R13, c[0x0][0x164], R22, 0x2, P1 ;  /* 0x000059000d197a11 */ /* 0x000fe400008f1416 */
[C---:B------:R-:W-:Y:S01]  /*3fc0*/  IADD3 R9, R5.reuse, 0x94, RZ ;  /* 0x0000009405097810 */ /* 0x040fe20007ffe0ff */
[----:B------:R-:W-:Y:S01]  /*3fd0*/  STG.E [R56.64], R23 ;  /* 0x0000001738007986 */ /* 0x000fe2000c101924 */
[----:B------:R-:W-:Y:S02]  /*3fe0*/  IADD3 R13, R5, 0x98, RZ ;  /* 0x00000098050d7810 */ /* 0x000fe40007ffe0ff */
[----:B------:R-:W-:Y:S01]  /*3ff0*/  IADD3 R49, P0, R9, UR4, RZ ;  /* 0x0000000409317c10 */ /* 0x000fe2000ff1e0ff */
[----:B------:R-:W-:Y:S01]  /*4000*/  STG.E [R24.64], R21 ;  /* 0x0000001518007986 */ /* 0x000fe2000c101924 */
[----:B------:R-:W-:-:S02]  /*4010*/  IADD3 R44, P1, R13, UR4, RZ ;  /* 0x000000040d2c7c10 */ /* 0x000fc4000ff3e0ff */
[----:B------:R-:W-:Y:S02]  /*4020*/  IADD3 R19, R5, 0x9c, RZ ;  /* 0x0000009c05137810 */ /* 0x000fe40007ffe0ff */
[----:B------:R-:W-:Y:S02]  /*4030*/  LEA.HI.X.SX32 R62, R9, UR7, 0x1, P0 ;  /* 0x00000007093e7c11 */ /* 0x000fe400080f0eff */
[----:B------:R-:W-:Y:S02]  /*4040*/  LEA.HI.X.SX32 R47, R13, UR7, 0x1, P1 ;  /* 0x000000070d2f7c11 */ /* 0x000fe400088f0eff */
[----:B------:R-:W-:Y:S02]  /*4050*/  IADD3 R22, R5, 0xa0, RZ ;  /* 0x000000a005167810 */ /* 0x000fe40007ffe0ff */
[----:B-1----:R-:W-:Y:S02]  /*4060*/  LEA R48, P0, R49, c[0x0][0x160], 0x2 ;  /* 0x0000580031307a11 */ /* 0x002fe400078010ff */
[----:B------:R-:W-:-:S02]  /*4070*/  LEA R46, P1, R44, c[0x0][0x160], 0x2 ;  /* 0x000058002c2e7a11 */ /* 0x000fc400078210ff */
[----:B------:R-:W-:Y:S02]  /*4080*/  IADD3 R9, P2, R19, UR4, RZ ;  /* 0x0000000413097c10 */ /* 0x000fe4000ff5e0ff */
[----:B------:R-:W-:Y:S02]  /*4090*/  IADD3 R13, P3, R22, UR4, RZ ;  /* 0x00000004160d7c10 */ /* 0x000fe4000ff7e0ff */
[----:B------:R-:W-:Y:S02]  /*40a0*/  LEA.HI.X R49, R49, c[0x0][0x164], R62, 0x2, P0 ;  /* 0x0000590031317a11 */ /* 0x000fe400000f143e */
[----:B------:R-:W-:Y:S02]  /*40b0*/  LEA.HI.X R47, R44, c[0x0][0x164], R47, 0x2, P1 ;  /* 0x000059002c2f7a11 */ /* 0x000fe400008f142f */
[----:B------:R-:W-:Y:S01]  /*40c0*/  LEA.HI.X.SX32 R44, R19, UR7, 0x1, P2 ;  /* 0x00000007132c7c11 */ /* 0x000fe200090f0eff */
[----:B------:R-:W-:Y:S01]  /*40d0*/  STG.E [R48.64], R20 ;  /* 0x0000001430007986 */ /* 0x000fe2000c101924 */
[----:B------:R-:W-:-:S02]  /*40e0*/  LEA R28, P0, R9, c[0x0][0x160], 0x2 ;  /* 0x00005800091c7a11 */ /* 0x000fc400078010ff */
[----:B------:R-:W-:Y:S01]  /*40f0*/  LEA.HI.X.SX32 R22, R22, UR7, 0x1, P3 ;  /* 0x0000000716167c11 */ /* 0x000fe200098f0eff */
[----:B------:R-:W-:Y:S01]  /*4100*/  STG.E [R46.64], R18 ;  /* 0x000000122e007986 */ /* 0x000fe2000c101924 */
[----:B------:R-:W-:Y:S02]  /*4110*/  LEA R26, P1, R13, c[0x0][0x160], 0x2 ;  /* 0x000058000d1a7a11 */ /* 0x000fe400078210ff */
[----:B------:R-:W-:Y:S02]  /*4120*/  LEA.HI.X R29, R9, c[0x0][0x164], R44, 0x2, P0 ;  /* 0x00005900091d7a11 */ /* 0x000fe400000f142c */
[----:B------:R-:W-:Y:S02]  /*4130*/  IADD3 R9, R5, 0xa4, RZ ;  /* 0x000000a405097810 */ /* 0x000fe40007ffe0ff */
[----:B------:R-:W-:Y:S01]  /*4140*/  LEA.HI.X R27, R13, c[0x0][0x164], R22, 0x2, P1 ;  /* 0x000059000d1b7a11 */ /* 0x000fe200008f1416 */
[----:B------:R-:W-:Y:S01]  /*4150*/  STG.E [R28.64], R16 ;  /* 0x000000101c007986 */ /* 0x000fe2000c101924 */
[----:B------:R-:W-:-:S02]  /*4160*/  IADD3 R13, R5, 0xa8, RZ ;  /* 0x000000a8050d7810 */ /* 0x000fc40007ffe0ff */
[----:B--2---:R-:W-:Y:S01]  /*4170*/  IADD3 R53, P0, R9, UR4, RZ ;  /* 0x0000000409357c10 */ /* 0x004fe2000ff1e0ff */
[----:B------:R-:W-:Y:S01]  /*4180*/  STG.E [R26.64], R14 ;  /* 0x0000000e1a007986 */ /* 0x000fe2000c101924 */
[----:B------:R-:W-:Y:S02]  /*4190*/  IADD3 R15, R5, 0xac, RZ ;  /* 0x000000ac050f7810 */ /* 0x000fe40007ffe0ff */
[----:B------:R-:W-:Y:S02]  /*41a0*/  IADD3 R22, P1, R13, UR4, RZ ;  /* 0x000000040d167c10 */ /* 0x000fe4000ff3e0ff */
[----:B------:R-:W-:Y:S02]  /*41b0*/  LEA.HI.X.SX32 R62, R9, UR7, 0x1, P0 ;  /* 0x00000007093e7c11 */ /* 0x000fe400080f0eff */
[----:B------:R-:W-:Y:S02]  /*41c0*/  IADD3 R19, R5, 0xb0, RZ ;  /* 0x000000b005137810 */ /* 0x000fe40007ffe0ff */
[----:B------:R-:W-:-:S02]  /*41d0*/  LEA R52, P0, R53, c[0x0][0x160], 0x2 ;  /* 0x0000580035347a11 */ /* 0x000fc400078010ff */
[----:B------:R-:W-:Y:S02]  /*41e0*/  IADD3 R9, P2, R15, UR4, RZ ;  /* 0x000000040f097c10 */ /* 0x000fe4000ff5e0ff */
[----:B------:R-:W-:Y:S02]  /*41f0*/  LEA.HI.X.SX32 R63, R13, UR7, 0x1, P1 ;  /* 0x000000070d3f7c11 */ /* 0x000fe400088f0eff */
[----:B------:R-:W-:Y:S02]  /*4200*/  LEA R44, P1, R22, c[0x0][0x160], 0x2 ;  /* 0x00005800162c7a11 */ /* 0x000fe400078210ff */
[----:B------:R-:W-:Y:S02]  /*4210*/  IADD3 R13, P3, R19, UR4, RZ ;  /* 0x00000004130d7c10 */ /* 0x000fe4000ff7e0ff */
[----:B------:R-:W-:Y:S02]  /*4220*/  LEA.HI.X R53, R53, c[0x0][0x164], R62, 0x2, P0 ;  /* 0x0000590035357a11 */ /* 0x000fe400000f143e */
[----:B----4-:R-:W-:-:S02]  /*4230*/  LEA.HI.X.SX32 R54, R15, UR7, 0x1, P2 ;  /* 0x000000070f367c11 */ /* 0x010fc400090f0eff */
[----:B------:R-:W-:Y:S01]  /*4240*/  LEA R32, P0, R9, c[0x0][0x160], 0x2 ;  /* 0x0000580009207a11 */ /* 0x000fe200078010ff */
[----:B------:R-:W-:Y:S01]  /*4250*/  STG.E [R52.64], R12 ;  /* 0x0000000c34007986 */ /* 0x000fe2000c101924 */
[----:B------:R-:W-:Y:S02]  /*4260*/  IADD3 R2, R5, 0xb4, RZ ;  /* 0x000000b405027810 */ /* 0x000fe40007ffe0ff */
[----:B------:R-:W-:Y:S02]  /*4270*/  LEA.HI.X R45, R22, c[0x0][0x164], R63, 0x2, P1 ;  /* 0x00005900162d7a11 */ /* 0x000fe400008f143f */
[----:B------:R-:W-:Y:S02]  /*4280*/  LEA.HI.X.SX32 R22, R19, UR7, 0x1, P3 ;  /* 0x0000000713167c11 */ /* 0x000fe400098f0eff */
[----:B------:R-:W-:Y:S01]  /*4290*/  LEA R30, P1, R13, c[0x0][0x160], 0x2 ;  /* 0x000058000d1e7a11 */ /* 0x000fe200078210ff */
[----:B------:R-:W-:Y:S01]  /*42a0*/  STG.E [R44.64], R10 ;  /* 0x0000000a2c007986 */ /* 0x000fe2000c101924 */
[----:B------:R-:W-:-:S02]  /*42b0*/  LEA.HI.X R33, R9, c[0x0][0x164], R54, 0x2, P0 ;  /* 0x0000590009217a11 */ /* 0x000fc400000f1436 */
[C---:B------:R-:W-:Y:S02]  /*42c0*/  IADD3 R15, P0, R2.reuse, UR4, RZ ;  /* 0x00000004020f7c10 */ /* 0x040fe4000ff1e0ff */
[----:B------:R-:W-:Y:S01]  /*42d0*/  LEA.HI.X R31, R13, c[0x0][0x164], R22, 0x2, P1 ;  /* 0x000059000d1f7a11 */ /* 0x000fe200008f1416 */
[----:B------:R-:W-:Y:S01]  /*42e0*/  STG.E [R32.64], R8 ;  /* 0x0000000820007986 */ /* 0x000fe2000c101924 */
[C---:B------:R-:W-:Y:S02]  /*42f0*/  IADD3 R9, R5.reuse, 0xb8, RZ ;  /* 0x000000b805097810 */ /* 0x040fe40007ffe0ff */
[----:B------:R-:W-:Y:S01]  /*4300*/  IADD3 R13, R5, 0xbc, RZ ;  /* 0x000000bc050d7810 */ /* 0x000fe20007ffe0ff */
[----:B------:R-:W-:Y:S01]  /*4310*/  STG.E [R30.64], R6 ;  /* 0x000000061e007986 */ /* 0x000fe2000c101924 */
[----:B------:R-:W-:Y:S02]  /*4320*/  LEA.HI.X.SX32 R22, R2, UR7, 0x1, P0 ;  /* 0x0000000702167c11 */ /* 0x000fe400080f0eff */
[----:B------:R-:W-:-:S02]  /*4330*/  LEA R62, P0, R15, c[0x0][0x160], 0x2 ;  /* 0x000058000f3e7a11 */ /* 0x000fc400078010ff */
[----:B------:R-:W-:Y:S02]  /*4340*/  IADD3 R2, P1, R9, UR4, RZ ;  /* 0x0000000409027c10 */ /* 0x000fe4000ff3e0ff */
[----:B------:R-:W-:Y:S02]  /*4350*/  IADD3 R5, P2, R13, UR4, RZ ;  /* 0x000000040d057c10 */ /* 0x000fe4000ff5e0ff */
[----:B------:R-:W-:Y:S02]  /*4360*/  LEA.HI.X R63, R15, c[0x0][0x164], R22, 0x2, P0 ;  /* 0x000059000f3f7a11 */ /* 0x000fe400000f1416 */
[----:B------:R-:W-:Y:S02]  /*4370*/  LEA.HI.X.SX32 R9, R9, UR7, 0x1, P1 ;  /* 0x0000000709097c11 */ /* 0x000fe400088f0eff */
[----:B------:R-:W-:Y:S01]  /*4380*/  LEA R54, P0, R2, c[0x0][0x160], 0x2 ;  /* 0x0000580002367a11 */ /* 0x000fe200078010ff */
[----:B------:R-:W-:Y:S01]  /*4390*/  STG.E [R62.64], R4 ;  /* 0x000000043e007986 */ /* 0x000fe2000c101924 */
[----:B------:R-:W-:-:S02]  /*43a0*/  LEA.HI.X.SX32 R22, R13, UR7, 0x1, P2 ;  /* 0x000000070d167c11 */ /* 0x000fc400090f0eff */
[C---:B-----5:R-:W-:Y:S02]  /*43b0*/  LEA R36, P1, R5.reuse, c[0x0][0x160], 0x2 ;  /* 0x0000580005247a11 */ /* 0x060fe400078210ff */
[----:B------:R-:W-:Y:S02]  /*43c0*/  LEA.HI.X R55, R2, c[0x0][0x164], R9, 0x2, P0 ;  /* 0x0000590002377a11 */ /* 0x000fe400000f1409 */
[----:B------:R-:W-:-:S03]  /*43d0*/  LEA.HI.X R37, R5, c[0x0][0x164], R22, 0x2, P1 ;  /* 0x0000590005257a11 */ /* 0x000fc600008f1416 */
[----:B------:R-:W-:Y:S04]  /*43e0*/  STG.E [R54.64], R3 ;  /* 0x0000000336007986 */ /* 0x000fe8000c101924 */
[----:B------:R-:W-:Y:S01]  /*43f0*/  STG.E [R36.64], R0 ;  /* 0x0000000024007986 */ /* 0x000fe2000c101924 */
[----:B------:R-:W-:Y:S05]  /*4400*/  EXIT ;  /* 0x000000000000794d */ /* 0x000fea0003800000 */
.L_x_4374:
[----:B------:R-:W-:Y:S01]  /*4410*/  MOV R0, 0x0 ;  /* 0x0000000000007802 */ /* 0x000fe20000000f00 */
[----:B------:R-:W-:Y:S02]  /*4420*/  IMAD.MOV.U32 R4, RZ, RZ, c[0x4][0x178] ;  /* 0x01005e00ff047624 */ /* 0x000fe400078e00ff */
[----:B------:R-:W-:Y:S01]  /*4430*/  IMAD.MOV.U32 R5, RZ, RZ, c[0x4][0x17c] ;  /* 0x01005f00ff057624 */ /* 0x000fe200078e00ff */
[----:B------:R0:W1:Y:S01]  /*4440*/  LDC.64 R2, c[0x4][R0] ;  /* 0x0100000000027b82 */ /* 0x0000620000000a00 */
[----:B------:R-:W-:-:S02]  /*4450*/  IMAD.MOV.U32 R6, RZ, RZ, c[0x4][0x180] ;  /* 0x01006000ff067624 */ /* 0x000fc400078e00ff */
[----:B------:R-:W-:Y:S02]  /*4460*/  IMAD.MOV.U32 R7, RZ, RZ, c[0x4][0x184] ;  /* 0x01006100ff077624 */ /* 0x000fe400078e00ff */
[----:B------:R-:W-:Y:S02]  /*4470*/  IMAD.MOV.U32 R8, RZ, RZ, 0x219 ;  /* 0x00000219ff087424 */ /* 0x000fe400078e00ff */
[----:B------:R-:W-:Y:S02]  /*4480*/  IMAD.MOV.U32 R10, RZ, RZ, c[0x4][0x58] ;  /* 0x01001600ff0a7624 */ /* 0x000fe400078e00ff */
[----:B------:R-:W-:Y:S02]  /*4490*/  IMAD.MOV.U32 R11, RZ, RZ, c[0x4][0x5c] ;  /* 0x01001700ff0b7624 */ /* 0x000fe400078e00ff */
[----:B------:R-:W-:Y:S02]  /*44a0*/  IMAD.MOV.U32 R12, RZ, RZ, 0x1 ;  /* 0x00000001ff0c7424 */ /* 0x000fe400078e00ff */
[----:B------:R-:W-:-:S02]  /*44b0*/  IMAD.MOV.U32 R13, RZ, RZ, RZ ;  /* 0x000000ffff0d7224 */ /* 0x000fc400078e00ff */
[----:B0-----:R-:W-:Y:S01]  /*44c0*/  LEPC R14 ;  /* 0x00000000000e734e */ /* 0x001fe20000000000 */
[----:B------:R-:W-:-:S02]  /*44d0*/  MOV R9, 0x4540 ;  /* 0x0000454000097802 */ /* 0x000fc40000000f00 */
[----:B------:R-:W-:Y:S02]  /*44e0*/  MOV R20, 0x44c0 ;  /* 0x000044c000147802 */ /* 0x000fe40000000f00 */
[----:B------:R-:W-:Y:S02]  /*44f0*/  MOV R21, 0x0 ;  /* 0x0000000000157802 */ /* 0x000fe40000000f00 */
[----:B------:R-:W-:Y:S02]  /*4500*/  MOV R0, 0x0 ;  /* 0x0000000000007802 */ /* 0x000fe40000000f00 */
[----:B------:R-:W-:-:S04]  /*4510*/  IADD3 R20, P0, P1, -R20, R9, R14 ;  /* 0x0000000914147210 */ /* 0x000fc8000791e10e */
[----:B------:R-:W-:-:S04]  /*4520*/  IADD3.X R21, ~R0, R21, R15, P0, P1 ;  /* 0x0000001500157210 */ /* 0x000fc800007e250f */
[----:B-1----:R-:W-:Y:S05]  /*4530*/  CALL.ABS.NOINC R2 ;  /* 0x0000000002007343 */ /* 0x002fea0003c00000 */
[----:B------:R-:W-:Y:S05]  /*4540*/  EXIT ;  /* 0x000000000000794d */ /* 0x000fea0003800000 */
.L_x_4375:
[----:B------:R-:W-:Y:S01]  /*4550*/  IMAD.MOV.U32 R4, RZ, RZ, -0x800001 ;  /* 0xff7fffffff047424 */ /* 0x000fe200078e00ff */
[----:B------:R-:W-:Y:S01]  /*4560*/  MOV R6, 0x45b0 ;  /* 0x000045b000067802 */ /* 0x000fe20000000f00 */
[----:B------:R-:W-:Y:S02]  /*4570*/  IMAD.MOV.U32 R9, RZ, RZ, 0x10 ;  /* 0x00000010ff097424 */ /* 0x000fe400078e00ff */
[----:B------:R-:W-:Y:S02]  /*4580*/  IMAD.MOV.U32 R2, RZ, RZ, 0x1f ;  /* 0x0000001fff027424 */ /* 0x000fe400078e00ff */
[----:B------:R-:W-:Y:S02]  /*4590*/  IMAD.MOV.U32 R11, RZ, RZ, -0x1 ;  /* 0xffffffffff0b7424 */ /* 0x000fe400078e00ff */
[----:B------:R-:W-:Y:S05]  /*45a0*/  CALL.REL.NOINC `($__internal_109_$__cuda_sm70_shflsync_bfly_p) ;  /* 0x000001b000007944 */ /* 0x000fea0003c00000 */
[----:B01----:R-:W-:Y:S05]  /*45b0*/  BRA `(.L_x_4405) ;  /* 0xffffbbb000007947 */ /* 0x003fea000383ffff */
.L_x_4376:
[----:B------:R-:W-:Y:S01]  /*45c0*/  IMAD.MOV.U32 R4, RZ, RZ, R13 ;  /* 0x000000ffff047224 */ /* 0x000fe200078e000d */
[----:B------:R-:W-:Y:S01]  /*45d0*/  MOV R6, 0x4620 ;  /* 0x0000462000067802 */ /* 0x000fe20000000f00 */
[----:B------:R-:W-:Y:S02]  /*45e0*/  IMAD.MOV.U32 R9, RZ, RZ, 0x8 ;  /* 0x00000008ff097424 */ /* 0x000fe400078e00ff */
[----:B------:R-:W-:-:S02]  /*45f0*/  IMAD.MOV.U32 R2, RZ, RZ, 0x1f ;  /* 0x0000001fff027424 */ /* 0x000fc400078e00ff */
[----:B------:R-:W-:Y:S02]  /*4600*/  IMAD.MOV.U32 R11, RZ, RZ, -0x1 ;  /* 0xffffffffff0b7424 */ /* 0x000fe400078e00ff */
[----:B------:R-:W-:Y:S05]  /*4610*/  CALL.REL.NOINC `($__internal_109_$__cuda_sm70_shflsync_bfly_p) ;  /* 0x0000014000007944 */ /* 0x000fea0003c00000 */
[----:B01----:R-:W-:Y:S01]  /*4620*/  FMNMX.FTZ R4, R13, R2, !PT ;  /* 0x000000020d047209 */ /* 0x003fe20007810000 */
[----:B------:R-:W-:Y:S01]  /*4630*/  IMAD.MOV.U32 R9, RZ, RZ, 0x4 ;  /* 0x00000004ff097424 */ /* 0x000fe200078e00ff */
[----:B------:R-:W-:Y:S01]  /*4640*/  MOV R6, 0x4680 ;  /* 0x0000468000067802 */ /* 0x000fe20000000f00 */
[----:B------:R-:W-:Y:S02]  /*4650*/  IMAD.MOV.U32 R2, RZ, RZ, 0x1f ;  /* 0x0000001fff027424 */ /* 0x000fe400078e00ff */
[----:B------:R-:W-:Y:S02]  /*4660*/  IMAD.MOV.U32 R11, RZ, RZ, -0x1 ;  /* 0xffffffffff0b7424 */ /* 0x000fe400078e00ff */
[----:B------:R-:W-:Y:S05]  /*4670*/  CALL.REL.NOINC `($__internal_109_$__cuda_sm70_shflsync_bfly_p) ;  /* 0x000000e000007944 */ /* 0x000fea0003c00000 */
[----:B01----:R-:W-:Y:S01]  /*4680*/  FMNMX.FTZ R4, R4, R2, !PT ;  /* 0x0000000204047209 */ /* 0x003fe20007810000 */
[----:B------:R-:W-:Y:S01]  /*4690*/  IMAD.MOV.U32 R9, RZ, RZ, 0x2 ;  /* 0x00000002ff097424 */ /* 0x000fe200078e00ff */
[----:B------:R-:W-:Y:S01]  /*46a0*/  MOV R6, 0x46e0 ;  /* 0x000046e000067802 */ /* 0x000fe20000000f00 */
[----:B------:R-:W-:Y:S02]  /*46b0*/  IMAD.MOV.U32 R2, RZ, RZ, 0x1f ;  /* 0x0000001fff027424 */ /* 0x000fe400078e00ff */
[----:B------:R-:W-:-:S02]  /*46c0*/  IMAD.MOV.U32 R11, RZ, RZ, -0x1 ;  /* 0xffffffffff0b7424 */ /* 0x000fc400078e00ff */
[----:B------:R-:W-:Y:S05]  /*46d0*/  CALL.REL.NOINC `($__internal_109_$__cuda_sm70_shflsync_bfly_p) ;  /* 0x0000008000007944 */ /* 0x000fea0003c00000 */
[----:B01----:R-:W-:Y:S01]  /*46e0*/  FMNMX.FTZ R4, R4, R2, !PT ;  /* 0x0000000204047209 */ /* 0x003fe20007810000 */
[----:B------:R-:W-:Y:S01]  /*46f0*/  IMAD.MOV.U32 R9, RZ, RZ, 0x1 ;  /* 0x00000001ff097424 */ /* 0x000fe200078e00ff */
[----:B------:R-:W-:Y:S01]  /*4700*/  MOV R6, 0x4740 ;  /* 0x0000474000067802 */ /* 0x000fe20000000f00 */
[----:B------:R-:W-:-:S02]  /*4710*/  IMAD.MOV.U32 R2, RZ, RZ, 0x1f ;  /* 0x0000001fff027424 */ /* 0x000fc400078e00ff */
[----:B------:R-:W-:Y:S02]  /*4720*/  IMAD.MOV.U32 R11, RZ, RZ, -0x1 ;  /* 0xffffffffff0b7424 */ /* 0x000fe400078e00ff */
[----:B------:R-:W-:Y:S05]  /*4730*/  CALL.REL.NOINC `($__internal_109_$__cuda_sm70_shflsync_bfly_p) ;  /* 0x0000002000007944 */ /* 0x000fea0003c00000 */
[----:B01----:R-:W-:Y:S01]  /*4740*/  IMAD.MOV.U32 R9, RZ, RZ, R2 ;  /* 0x000000ffff097224 */ /* 0x003fe200078e0002 */
[----:B------:R-:W-:Y:S05]  /*4750*/  BRA `(.L_x_4406) ;  /* 0xffffbab000007947 */ /* 0x000fea000383ffff */
        .weak           $__internal_109_$__cuda_sm70_shflsync_bfly_p
        .type           $__internal_109_$__cuda_sm70_shflsync_bfly_p,@function
        .size           $__internal_109_$__cuda_sm70_shflsync_bfly_p,(.L_x_23276 - $__internal_109_$__cuda_sm70_shflsync_bfly_p)
$__internal_109_$__cuda_sm70_shflsync_bfly_p:
[----:B------:R-:W-:Y:S01]  /*4760*/  IMAD.MOV.U32 R7, RZ, RZ, 0x0 ;  /* 0x00000000ff077424 */ /* 0x000fe200078e00ff */
[----:B------:R-:W-:Y:S04]  /*4770*/  WARPSYNC R11 ;  /* 0x0000000b00007348 */ /* 0x000fe80003800000 */
[----:B------:R0:W1:Y:S01]  /*4780*/  SHFL.BFLY PT, R2, R4, R9, R2 ;  /* 0x0c00000904027389 */ /* 0x00006200000e0002 */
[----:B------:R-:W-:Y:S05]  /*4790*/  RET.REL.NODEC R6 `(_ZN4vllm25paged_attention_v1_kernelIfhLi192ELi32ELi128ELNS_18Fp8KVCacheDataTypeE2ELb0EEEvPT_PKS2_PKT0_S8_ifPKiSA_iPKfiiiSC_SC_iiiii) ;  /* 0xffffb86006007950 */ /* 0x000fea0003c3ffff */
.L_x_4407:
        /* <DEDUP_REMOVED lines=14> */
.L_x_23276:


//--------------------- .text._ZN4vllm25paged_attention_v1_kernelIfhLi128ELi32ELi128ELNS_18Fp8KVCacheDataTypeE2ELb0EEEvPT_PKS2_PKT0_S8_ifPKiSA_iPKfiiiSC_SC_iiiii --------------------------
	.section	.text._ZN4vllm25paged_attention_v1_kernelIfhLi128ELi32ELi128ELNS_18Fp8KVCacheDataTypeE2ELb0EEEvPT_PKS2_PKT0_S8_ifPKiSA_iPKfiiiSC_SC_iiiii,"ax",@progbits
	.sectioninfo	@"SHI_REGISTERS=48"
	.align	128
        .global         _ZN4vllm25paged_attention_v1_kernelIfhLi128ELi32ELi128ELNS_18Fp8KVCacheDataTypeE2ELb0EEEvPT_PKS2_PKT0_S8_ifPKiSA_iPKfiiiSC_SC_iiiii
        .type           _ZN4vllm25paged_attention_v1_kernelIfhLi128ELi32ELi128ELNS_18Fp8KVCacheDataTypeE2ELb0EEEvPT_PKS2_PKT0_S8_ifPKiSA_iPKfiiiSC_SC_iiiii,@function
        .size           _ZN4vllm25paged_attention_v1_kernelIfhLi128ELi32ELi128ELNS_18Fp8KVCacheDataTypeE2ELb0EEEvPT_PKS2_PKT0_S8_ifPKiSA_iPKfiiiSC_SC_iiiii,(.L_x_23277 - _ZN4vllm25paged_attention_v1_kernelIfhLi128ELi32ELi128ELNS_18Fp8KVCacheDataTypeE2ELb0EEEvPT_PKS2_PKT0_S8_ifPKiSA_iPKfiiiSC_SC_iiiii)
        .other          _ZN4vllm25paged_attention_v1_kernelIfhLi128ELi32ELi128ELNS_18Fp8KVCacheDataTypeE2ELb0EEEvPT_PKS2_PKT0_S8_ifPKiSA_iPKfiiiSC_SC_iiiii,@"STO_CUDA_ENTRY STV_DEFAULT"
_ZN4vllm25paged_attention_v1_kernelIfhLi128ELi32ELi128ELNS_18Fp8KVCacheDataTypeE2ELb0EEEvPT_PKS2_PKT0_S8_ifPKiSA_iPKfiiiSC_SC_iiiii:
.text._ZN4vllm25paged_attention_v1_kernelIfhLi128ELi32ELi128ELNS_18Fp8KVCacheDataTypeE2ELb0EEEvPT_PKS2_PKT0_S8_ifPKiSA_iPKfiiiSC_SC_iiiii:
        /* <DEDUP_REMOVED lines=26> */
.L_x_4439:
        /* <DEDUP_REMOVED lines=10> */
.L_x_4440:
        /* <DEDUP_REMOVED lines=28> */
.L_x_4415:
        /* <DEDUP_REMOVED lines=11> */
.L_x_4414:
[----:B------:R-:W-:Y:S05]  /*04b0*/  BSYNC B1 ;  /* 0x0000000000017941 */ /* 0x000fea0003800000 */
.L_x_4413:
        /* <DEDUP_REMOVED lines=10> */
.L_x_4418:
        /* <DEDUP_REMOVED lines=100> */
.L_x_4417:
[----:B------:R-:W-:Y:S05]  /*0ba0*/  BSYNC B1 ;  /* 0x0000000000017941 */ /* 0x000fea0003800000 */
.L_x_4416:
        /* <DEDUP_REMOVED lines=55> */
.L_x_4420:
[----:B------:R-:W-:Y:S05]  /*0f20*/  BSYNC B1 ;  /* 0x0000000000017941 */ /* 0x000fea0003800000 */
.L_x_4419:
        /* <DEDUP_REMOVED lines=26> */
.L_x_4412:
[----:B------:R-:W-:Y:S05]  /*10d0*/  BSYNC B0 ;  /* 0x0000000000007941 */ /* 0x000fea0003800000 */
.L_x_4411:
        /* <DEDUP_REMOVED lines=36> */
.L_x_4425:
        /* <DEDUP_REMOVED lines=8> */
.L_x_4424:
[----:B------:R-:W-:Y:S05]  /*13a0*/  BSYNC B1 ;  /* 0x0000000000017941 */ /* 0x000fea0003800000 */
.L_x_4423:
        /* <DEDUP_REMOVED lines=10> */
.L_x_4428:
        /* <DEDUP_REMOVED lines=52> */
.L_x_4427:
[----:B------:R-:W-:Y:S05]  /*1790*/  BSYNC B1 ;  /* 0x0000000000017941 */ /* 0x000fea0003800000 */
.L_x_4426:
        /* <DEDUP_REMOVED lines=31> */
.L_x_4430:
[----:B------:R-:W-:Y:S05]  /*1990*/  BSYNC B1 ;  /* 0x0000000000017941 */ /* 0x000fea0003800000 */
.L_x_4429:
        /* <DEDUP_REMOVED lines=14> */
.L_x_4422:
[----:B------:R-:W-:Y:S05]  /*1a80*/  BSYNC B0 ;  /* 0x0000000000007941 */ /* 0x000fea0003800000 */
.L_x_4421:
        /* <DEDUP_REMOVED lines=12> */
[----:B------:R-:W-:Y:S01]  /*1b50*/  CS2R R22, SRZ ;  /* 0x0000000000167805 */ /* 0x000fe2000001ff00 */
[----:B------:R-:W-:Y:S01]  /*1b60*/  CS2R R38, SRZ ;  /* 0x0000000000267805 */ /* 0x000fe2000001ff00 */
        /* <DEDUP_REMOVED lines=10> */
[----:B------:R-:W-:Y:S01]  /*1c10*/  BAR.SYNC.DEFER_BLOCKING 0x0 ;  /* 0x0000000000007b1d */ /* 0x000fe20000010000 */
[----:B------:R-:W-:-:S05]  /*1c20*/  IMAD.MOV.U32 R0, RZ, RZ, RZ ;  /* 0x000000ffff007224 */ /* 0x000fca00078e00ff */
        /* <DEDUP_REMOVED lines=37> */
.L_x_4432:
[----:B------:R-:W-:Y:S05]  /*1e80*/  BSYNC B0 ;  /* 0x0000000000007941 */ /* 0x000fea0003800000 */
.L_x_4431:
        /* <DEDUP_REMOVED lines=71> */
.L_x_4434:
[----:B------:R-:W-:Y:S05]  /*2300*/  BSYNC B0 ;  /* 0x0000000000007941 */ /* 0x000fea0003800000 */
.L_x_4433:
        /* <DEDUP_REMOVED lines=41> */
.L_x_4436:
[----:B------:R-:W-:Y:S05]  /*25a0*/  BSYNC B0 ;  /* 0x0000000000007941 */ /* 0x000fea0003800000 */
.L_x_4435:
        /* <DEDUP_REMOVED lines=9> */
[----:B------:R-:W2:Y:S04]  /*2640*/  LDS R17, [R15.X4+0x30] ;  /* 0x000030000f117984 */ /* 0x000ea80000004800 */
[----:B0-----:R-:W0:Y:S04]  /*2650*/  LDS R16, [R15.X4+0x40] ;  /* 0x000040000f107984 */ /* 0x001e280000004800 */
[----:B------:R-:W3:Y:S04]  /*2660*/  LDS R18, [R15.X4+0x50] ;  /* 0x000050000f127984 */ /* 0x000ee80000004800 */
[----:B------:R-:W4:Y:S04]  /*2670*/  LDS R20, [R15.X4+0x60] ;  /* 0x000060000f147984 */ /* 0x000f280000004800 */
[----:B------:R-:W5:Y:S04]  /*2680*/  LDS R19, [R15.X4+0x70] ;  /* 0x000070000f137984 */ /* 0x000f680000004800 */
[----:B------:R-:W5:Y:S04]  /*2690*/  LDS R25, [R15.X4+0x80] ;  /* 0x000080000f197984 */ /* 0x000f680000004800 */
[----:B------:R-:W5:Y:S04]  /*26a0*/  LDS R24, [R15.X4+0x100] ;  /* 0x000100000f187984 */ /* 0x000f680000004800 */
[----:B------:R-:W5:Y:S01]  /*26b0*/  LDS R28, [R15.X4+0x210] ;  /* 0x000210000f1c7984 */ /* 0x000f620000004800 */
[----:B-1----:R-:W-:-:S03]  /*26c0*/  FADD.FTZ R21, R21, R14 ;  /* 0x0000000e15157221 */ /* 0x002fc60000010000 */
[----:B------:R-:W1:Y:S01]  /*26d0*/  LDS R14, [R15.X4+0xa0] ;  /* 0x0000a0000f0e7984 */ /* 0x000e620000004800 */
[----:B--2---:R-:W-:-:S03]  /*26e0*/  FADD.FTZ R26, R26, R17 ;  /* 0x000000111a1a7221 */ /* 0x004fc60000010000 */
[----:B------:R-:W2:Y:S01]  /*26f0*/  LDS R17, [R15.X4+0x90] ;  /* 0x000090000f117984 */ /* 0x000ea20000004800 */
[----:B0-----:R-:W-:-:S03]  /*2700*/  FADD.FTZ R31, R31, R16 ;  /* 0x000000101f1f7221 */ /* 0x001fc60000010000 */
[----:B------:R-:W0:Y:S01]  /*2710*/  LDS R16, [R15.X4+0xd0] ;  /* 0x0000d0000f107984 */ /* 0x000e220000004800 */
        /* <DEDUP_REMOVED lines=11> */
[----:B-1----:R-:W-:Y:S02]  /*27d0*/  FADD.FTZ R23, R23, R14 ;  /* 0x0000000e17177221 */ /* 0x002fe40000010000 */
        /* <DEDUP_REMOVED lines=30> */
[----:B-1----:R-:W-:Y:S02]  /*29c0*/  FADD.FTZ R11, R11, R14 ;  /* 0x0000000e0b0b7221 */ /* 0x002fe40000010000 */
[----:B--2---:R-:W-:Y:S02]  /*29d0*/  FADD.FTZ R32, R32, R17 ;  /* 0x0000001120207221 */ /* 0x004fe40000010000 */
[----:B0-----:R-:W-:Y:S02]  /*29e0*/  FADD.FTZ R9, R9, R16 ;  /* 0x0000001009097221 */ /* 0x001fe40000010000 */
[----:B---3--:R-:W-:Y:S02]  /*29f0*/  FADD.FTZ R6, R6, R18 ;  /* 0x0000001206067221 */ /* 0x008fe40000010000 */
[----:B----4-:R-:W-:-:S02]  /*2a00*/  FADD.FTZ R4, R4, R20 ;  /* 0x0000001404047221 */ /* 0x010fc40000010000 */
[----:B-----5:R-:W-:Y:S02]  /*2a10*/  FADD.FTZ R12, R12, R19 ;  /* 0x000000130c0c7221 */ /* 0x020fe40000010000 */
[----:B------:R-:W-:Y:S02]  /*2a20*/  FADD.FTZ R8, R8, R25 ;  /* 0x0000001908087221 */ /* 0x000fe40000010000 */
.L_x_4438:
[----:B------:R-:W-:Y:S05]  /*2a30*/  BSYNC B0 ;  /* 0x0000000000007941 */ /* 0x000fea0003800000 */
.L_x_4437:
[----:B------:R-:W-:Y:S06]  /*2a40*/  BAR.SYNC.DEFER_BLOCKING 0x0 ;  /* 0x0000000000007b1d */ /* 0x000fec0000010000 */
[----:B------:R-:W-:Y:S05]  /*2a50*/  @P2 EXIT ;  /* 0x000000000000294d */ /* 0x000fea0003800000 */
[----:B------:R-:W-:Y:S05]  /*2a60*/  @P0 EXIT ;  /* 0x000000000000094d */ /* 0x000fea0003800000 */
[----:B------:R-:W1:Y:S01]  /*2a70*/  S2UR UR5, SR_CTAID.X ;  /* 0x00000000000579c3 */ /* 0x000e620000002500 */
[----:B------:R-:W-:Y:S01]  /*2a80*/  ULDC UR6, c[0x0][0xc] ;  /* 0x0000030000067ab9 */ /* 0x000fe20000000800 */
[----:B------:R-:W-:Y:S01]  /*2a90*/  SHF.R.S32.HI R14, RZ, 0x1f, R5 ;  /* 0x0000001fff0e7819 */ /* 0x000fe20000011405 */
[----:B------:R-:W-:-:S02]  /*2aa0*/  UIMAD UR6, UR38, UR6, URZ ;  /* 0x00000006260672a4 */ /* 0x000fc4000f8e023f */
[----:B------:R-:W-:Y:S01]  /*2ab0*/  ULDC UR8, c[0x0][0x14] ;  /* 0x0000050000087ab9 */ /* 0x000fe20000000800 */
[----:B------:R-:W-:Y:S01]  /*2ac0*/  LEA.HI R5, R14, R5, RZ, 0x3 ;  /* 0x000000050e057211 */ /* 0x000fe200078f18ff */
[----:B------:R-:W-:Y:S01]  /*2ad0*/  UIMAD UR6, UR6, UR8, URZ ;  /* 0x00000008060672a4 */ /* 0x000fe2000f8e023f */
[----:B------:R-:W2:Y:S02]  /*2ae0*/  S2UR UR4, SR_CTAID.Z ;  /* 0x00000000000479c3 */ /* 0x000ea40000002700 */
[----:B------:R-:W-:Y:S01]  /*2af0*/  SHF.R.S32.HI R5, RZ, 0x3, R5 ;  /* 0x00000003ff057819 */ /* 0x000fe20000011405 */
[----:B------:R-:W-:-:S03]  /*2b00*/  USHF.L.U32 UR6, UR6, 0x7, URZ ;  /* 0x0000000706067899 */ /* 0x000fc6000800063f */
[C---:B------:R-:W-:Y:S01]  /*2b10*/  IADD3 R14, R5.reuse, 0x4, RZ ;  /* 0x00000004050e7810 */ /* 0x040fe20007ffe0ff */
[----:B------:R-:W-:Y:S01]  /*2b20*/  USHF.R.S32.HI UR9, URZ, 0x1f, UR6 ;  /* 0x0000001f3f097899 */ /* 0x000fe20008011406 */
[C---:B------:R-:W-:Y:S02]  /*2b30*/  IADD3 R20, R5.reuse, 0xc, RZ ;  /* 0x0000000c05147810 */ /* 0x040fe40007ffe0ff */
[----:B------:R-:W-:Y:S01]  /*2b40*/  IADD3 R25, R5, 0x14, RZ ;  /* 0x0000001405197810 */ /* 0x000fe20007ffe0ff */
[----:B-1----:R-:W-:-:S04]  /*2b50*/  UIMAD UR5, UR5, UR8, URZ ;  /* 0x00000008050572a4 */ /* 0x002fc8000f8e023f */
[----:B------:R-:W-:Y:S02]  /*2b60*/  USHF.L.U32 UR5, UR5, 0x7, URZ ;  /* 0x0000000705057899 */ /* 0x000fe4000800063f */
[----:B--2---:R-:W-:Y:S02]  /*2b70*/  USHF.L.U32 UR4, UR4, 0x7, URZ ;  /* 0x0000000704047899 */ /* 0x004fe4000800063f */
[----:B------:R-:W-:Y:S02]  /*2b80*/  USHF.R.S32.HI UR8, URZ, 0x1f, UR5 ;  /* 0x0000001f3f087899 */ /* 0x000fe40008011405 */
[----:B------:R-:W-:Y:S02]  /*2b90*/  USHF.R.S32.HI UR7, URZ, 0x1f, UR4 ;  /* 0x0000001f3f077899 */ /* 0x000fe40008011404 */
[----:B------:R-:W-:-:S04]  /*2ba0*/  UIADD3 UR4, UP0, UP1, UR6, UR5, UR4 ;  /* 0x0000000506047290 */ /* 0x000fc8000f91e004 */
[----:B------:R-:W-:Y:S02]  /*2bb0*/  UIADD3.X UR7, UR9, UR8, UR7, UP0, UP1 ;  /* 0x0000000809077290 */ /* 0x000fe400087e2407 */
[C---:B------:R-:W-:Y:S02]  /*2bc0*/  IADD3 R15, P0, R5.reuse, UR4, RZ ;  /* 0x00000004050f7c10 */ /* 0x040fe4000ff1e0ff */
[C---:B------:R-:W-:Y:S02]  /*2bd0*/  IADD3 R17, P1, R14.reuse, UR4, RZ ;  /* 0x000000040e117c10 */ /* 0x040fe4000ff3e0ff */
[----:B0-----:R-:W-:Y:S02]  /*2be0*/  LEA.HI.X.SX32 R16, R5, UR7, 0x1, P0 ;  /* 0x0000000705107c11 */ /* 0x001fe400080f0eff */
[----:B------:R-:W-:Y:S02]  /*2bf0*/  LEA R18, P0, R15, c[0x0][0x160], 0x2 ;  /* 0x000058000f127a11 */ /* 0x000fe400078010ff */
[----:B------:R-:W-:-:S02]  /*2c00*/  LEA.HI.X.SX32 R14, R14, UR7, 0x1, P1 ;  /* 0x000000070e0e7c11 */ /* 0x000fc400088f0eff */
[----:B------:R-:W-:Y:S02]  /*2c10*/  LEA.HI.X R19, R15, c[0x0][0x164], R16, 0x2, P0 ;  /* 0x000059000f137a11 */ /* 0x000fe400000f1410 */
[----:B------:R-:W-:Y:S02]  /*2c20*/  IADD3 R15, R5, 0x8, RZ ;  /* 0x00000008050f7810 */ /* 0x000fe40007ffe0ff */
[----:B------:R-:W-:Y:S01]  /*2c30*/  LEA R16, P0, R17, c[0x0][0x160], 0x2 ;  /* 0x0000580011107a11 */ /* 0x000fe200078010ff */
[----:B------:R0:W-:Y:S01]  /*2c40*/  STG.E [R18.64], R21 ;  /* 0x0000001512007986 */ /* 0x0001e2000c101924 */
[----:B------:R-:W-:Y:S02]  /*2c50*/  IADD3 R24, P1, R15, UR4, RZ ;  /* 0x000000040f187c10 */ /* 0x000fe4000ff3e0ff */
[----:B------:R-:W-:Y:S02]  /*2c60*/  LEA.HI.X R17, R17, c[0x0][0x164], R14, 0x2, P0 ;  /* 0x0000590011117a11 */ /* 0x000fe400000f140e */
[----:B------:R-:W-:-:S02]  /*2c70*/  LEA.HI.X.SX32 R15, R15, UR7, 0x1, P1 ;  /* 0x000000070f0f7c11 */ /* 0x000fc400088f0eff */
[----:B------:R-:W-:Y:S01]  /*2c80*/  LEA R14, P0, R24, c[0x0][0x160], 0x2 ;  /* 0x00005800180e7a11 */ /* 0x000fe200078010ff */
[----:B------:R1:W-:Y:S01]  /*2c90*/  STG.E [R16.64], R26 ;  /* 0x0000001a10007986 */ /* 0x0003e2000c101924 */
[----:B------:R-:W-:Y:S02]  /*2ca0*/  IADD3 R28, P1, R20, UR4, RZ ;  /* 0x00000004141c7c10 */ /* 0x000fe4000ff3e0ff */
[----:B------:R-:W-:Y:S02]  /*2cb0*/  LEA.HI.X R15, R24, c[0x0][0x164], R15, 0x2, P0 ;  /* 0x00005900180f7a11 */ /* 0x000fe400000f140f */
[----:B------:R-:W-:Y:S02]  /*2cc0*/  LEA.HI.X.SX32 R30, R20, UR7, 0x1, P1 ;  /* 0x00000007141e7c11 */ /* 0x000fe400088f0eff */
[----:B------:R-:W-:Y:S01]  /*2cd0*/  LEA R20, P0, R28, c[0x0][0x160], 0x2 ;  /* 0x000058001c147a11 */ /* 0x000fe200078010ff */
[----:B------:R2:W-:Y:S01]  /*2ce0*/  STG.E [R14.64], R31 ;  /* 0x0000001f0e007986 */ /* 0x0005e2000c101924 */
[----:B------:R-:W-:-:S02]  /*2cf0*/  IADD3 R24, R5, 0x10, RZ ;  /* 0x0000001005187810 */ /* 0x000fc40007ffe0ff */
[----:B0-----:R-:W-:Y:S02]  /*2d00*/  LEA.HI.X R21, R28, c[0x0][0x164], R30, 0x2, P0 ;  /* 0x000059001c157a11 */ /* 0x001fe400000f141e */
[C---:B------:R-:W-:Y:S02]  /*2d10*/  IADD3 R18, P0, R24.reuse, UR4, RZ ;  /* 0x0000000418127c10 */ /* 0x040fe4000ff1e0ff */
[----:B------:R-:W-:Y:S01]  /*2d20*/  IADD3 R19, P1, R25, UR4, RZ ;  /* 0x0000000419137c10 */ /* 0x000fe2000ff3e0ff */
[----:B------:R0:W-:Y:S01]  /*2d30*/  STG.E [R20.64], R29 ;  /* 0x0000001d14007986 */ /* 0x0001e2000c101924 */
[----:B------:R-:W-:Y:S02]  /*2d40*/  LEA.HI.X.SX32 R30, R24, UR7, 0x1, P0 ;  /* 0x00000007181e7c11 */ /* 0x000fe400080f0eff */
[----:B------:R-:W-:Y:S02]  /*2d50*/  LEA R24, P0, R18, c[0x0][0x160], 0x2 ;  /* 0x0000580012187a11 */ /* 0x000fe400078010ff */
[----:B-1----:R-:W-:-:S02]  /*2d60*/  IADD3 R26, R5, 0x18, RZ ;  /* 0x00000018051a7810 */ /* 0x002fc40007ffe0ff */
[----:B------:R-:W-:Y:S02]  /*2d70*/  LEA.HI.X.SX32 R28, R25, UR7, 0x1, P1 ;  /* 0x00000007191c7c11 */ /* 0x000fe400088f0eff */
[C---:B------:R-:W-:Y:S02]  /*2d80*/  LEA R16, P1, R19.reuse, c[0x0][0x160], 0x2 ;  /* 0x0000580013107a11 */ /* 0x040fe400078210ff */
[----:B------:R-:W-:Y:S02]  /*2d90*/  LEA.HI.X R25, R18, c[0x0][0x164], R30, 0x2, P0 ;  /* 0x0000590012197a11 */ /* 0x000fe400000f141e */
[----:B------:R-:W-:Y:S02]  /*2da0*/  IADD3 R30, P0, R26, UR4, RZ ;  /* 0x000000041a1e7c10 */ /* 0x000fe4000ff1e0ff */
[----:B------:R-:W-:Y:S01]  /*2db0*/  LEA.HI.X R17, R19, c[0x0][0x164], R28, 0x2, P1 ;  /* 0x0000590013117a11 */ /* 0x000fe200008f141c */
[----:B------:R1:W-:Y:S01]  /*2dc0*/  STG.E [R24.64], R27 ;  /* 0x0000001b18007986 */ /* 0x0003e2000c101924 */
[----:B------:R-:W-:-:S02]  /*2dd0*/  IADD3 R18, R5, 0x1c, RZ ;  /* 0x0000001c05127810 */ /* 0x000fc40007ffe0ff */
[----:B------:R-:W-:Y:S01]  /*2de0*/  IADD3 R28, R5, 0x20, RZ ;  /* 0x00000020051c7810 */ /* 0x000fe20007ffe0ff */
[----:B------:R-:W-:Y:S01]  /*2df0*/  STG.E [R16.64], R40 ;  /* 0x0000002810007986 */ /* 0x000fe2000c101924 */
[----:B--2---:R-:W-:Y:S02]  /*2e00*/  LEA.HI.X.SX32 R15, R26, UR7, 0x1, P0 ;  /* 0x000000071a0f7c11 */ /* 0x004fe400080f0eff */
[----:B------:R-:W-:Y:S02]  /*2e10*/  LEA R14, P0, R30, c[0x0][0x160], 0x2 ;  /* 0x000058001e0e7a11 */ /* 0x000fe400078010ff */
[----:B------:R-:W-:Y:S02]  /*2e20*/  IADD3 R19, P1, R18, UR4, RZ ;  /* 0x0000000412137c10 */ /* 0x000fe4000ff3e0ff */
[----:B------:R-:W-:Y:S02]  /*2e30*/  IADD3 R26, P2, R28, UR4, RZ ;  /* 0x000000041c1a7c10 */ /* 0x000fe4000ff5e0ff */
[----:B------:R-:W-:-:S02]  /*2e40*/  LEA.HI.X R15, R30, c[0x0][0x164], R15, 0x2, P0 ;  /* 0x000059001e0f7a11 */ /* 0x000fc400000f140f */
[----:B------:R-:W-:Y:S02]  /*2e50*/  LEA.HI.X.SX32 R30, R18, UR7, 0x1, P1 ;  /* 0x00000007121e7c11 */ /* 0x000fe400088f0eff */
[----:B------:R-:W-:Y:S01]  /*2e60*/  LEA.HI.X.SX32 R31, R28, UR7, 0x1, P2 ;  /* 0x000000071c1f7c11 */ /* 0x000fe200090f0eff */
[----:B------:R2:W-:Y:S01]  /*2e70*/  STG.E [R14.64], R42 ;  /* 0x0000002a0e007986 */ /* 0x0005e2000c101924 */
[C---:B0-----:R-:W-:Y:S02]  /*2e80*/  LEA R20, P1, R26.reuse, c[0x0][0x160], 0x2 ;  /* 0x000058001a147a11 */ /* 0x041fe400078210ff */
[----:B------:R-:W-:Y:S02]  /*2e90*/  LEA R18, P0, R19, c[0x0][0x160], 0x2 ;  /* 0x0000580013127a11 */ /* 0x000fe400078010ff */
[----:B------:R-:W-:Y:S02]  /*2ea0*/  LEA.HI.X R21, R26, c[0x0][0x164], R31, 0x2, P1 ;  /* 0x000059001a157a11 */ /* 0x000fe400008f141f */
[----:B------:R-:W-:-:S02]  /*2eb0*/  IADD3 R26, R5, 0x24, RZ ;  /* 0x00000024051a7810 */ /* 0x000fc40007ffe0ff */
[----:B------:R-:W-:Y:S02]  /*2ec0*/  LEA.HI.X R19, R19, c[0x0][0x164], R30, 0x2, P0 ;  /* 0x0000590013137a11 */ /* 0x000fe400000f141e */
[C---:B------:R-:W-:Y:S02]  /*2ed0*/  IADD3 R28, R5.reuse, 0x28, RZ ;  /* 0x00000028051c7810 */ /* 0x040fe40007ffe0ff */
[----:B------:R-:W-:Y:S01]  /*2ee0*/  IADD3 R30, R5, 0x2c, RZ ;  /* 0x0000002c051e7810 */ /* 0x000fe20007ffe0ff */
[----:B------:R0:W-:Y:S01]  /*2ef0*/  STG.E [R18.64], R22 ;  /* 0x0000001612007986 */ /* 0x0001e2000c101924 */
[----:B------:R-:W-:Y:S02]  /*2f00*/  IADD3 R29, P0, R26, UR4, RZ ;  /* 0x000000041a1d7c10 */ /* 0x000fe4000ff1e0ff */
[----:B------:R-:W-:Y:S01]  /*2f10*/  IADD3 R31, P1, R28, UR4, RZ ;  /* 0x000000041c1f7c10 */ /* 0x000fe2000ff3e0ff */
[----:B------:R-:W-:Y:S01]  /*2f20*/  STG.E [R20.64], R23 ;  /* 0x0000001714007986 */ /* 0x000fe2000c101924 */
[----:B------:R-:W-:-:S02]  /*2f30*/  IADD3 R44, P2, R30, UR4, RZ ;  /* 0x000000041e2c7c10 */ /* 0x000fc4000ff5e0ff */
[----:B-1----:R-:W-:Y:S02]  /*2f40*/  LEA.HI.X.SX32 R24, R26, UR7, 0x1, P0 ;  /* 0x000000071a187c11 */ /* 0x002fe400080f0eff */
[----:B--2---:R-:W-:Y:S02]  /*2f50*/  LEA.HI.X.SX32 R14, R28, UR7, 0x1, P1 ;  /* 0x000000071c0e7c11 */ /* 0x004fe400088f0eff */
[----:B------:R-:W-:Y:S02]  /*2f60*/  LEA R26, P0, R29, c[0x0][0x160], 0x2 ;  /* 0x000058001d1a7a11 */ /* 0x000fe400078010ff */
[----:B------:R-:W-:Y:S02]  /*2f70*/  LEA.HI.X.SX32 R25, R30, UR7, 0x1, P2 ;  /* 0x000000071e197c11 */ /* 0x000fe400090f0eff */
[----:B------:R-:W-:Y:S02]  /*2f80*/  LEA R28, P1, R31, c[0x0][0x160], 0x2 ;  /* 0x000058001f1c7a11 */ /* 0x000fe400078210ff */
[----:B------:R-:W-:-:S02]  /*2f90*/  LEA R30, P2, R44, c[0x0][0x160], 0x2 ;  /* 0x000058002c1e7a11 */ /* 0x000fc400078410ff */
[----:B------:R-:W-:Y:S02]  /*2fa0*/  IADD3 R16, R5, 0x30, RZ ;  /* 0x0000003005107810 */ /* 0x000fe40007ffe0ff */
[----:B------:R-:W-:Y:S02]  /*2fb0*/  LEA.HI.X R27, R29, c[0x0][0x164], R24, 0x2, P0 ;  /* 0x000059001d1b7a11 */ /* 0x000fe400000f1418 */
[----:B------:R-:W-:Y:S02]  /*2fc0*/  LEA.HI.X R29, R31, c[0x0][0x164], R14, 0x2, P1 ;  /* 0x000059001f1d7a11 */ /* 0x000fe400008f140e */
[----:B------:R-:W-:Y:S01]  /*2fd0*/  LEA.HI.X R31, R44, c[0x0][0x164], R25, 0x2, P2 ;  /* 0x000059002c1f7a11 */ /* 0x000fe200010f1419 */
[----:B------:R-:W-:Y:S01]  /*2fe0*/  STG.E [R26.64], R38 ;  /* 0x000000261a007986 */ /* 0x000fe2000c101924 */
[----:B------:R-:W-:Y:S02]  /*2ff0*/  IADD3 R15, P0, R16, UR4, RZ ;  /* 0x00000004100f7c10 */ /* 0x000fe4000ff1e0ff */
[C---:B------:R-:W-:Y:S01]  /*3000*/  IADD3 R25, R5.reuse, 0x34, RZ ;  /* 0x0000003405197810 */ /* 0x040fe20007ffe0ff */
[----:B------:R1:W-:Y:S01]  /*3010*/  STG.E [R28.64], R36 ;  /* 0x000000241c007986 */ /* 0x0003e2000c101924 */
[----:B------:R-:W-:-:S02]  /*3020*/  IADD3 R40, R5, 0x38, RZ ;  /* 0x0000003805287810 */ /* 0x000fc40007ffe0ff */
[----:B------:R-:W-:Y:S01]  /*3030*/  LEA.HI.X.SX32 R16, R16, UR7, 0x1, P0 ;  /* 0x0000000710107c11 */ /* 0x000fe200080f0eff */
[----:B------:R2:W-:Y:S01]  /*3040*/  STG.E [R30.64], R45 ;  /* 0x0000002d1e007986 */ /* 0x0005e2000c101924 */
[----:B------:R-:W-:Y:S02]  /*3050*/  LEA R14, P0, R15, c[0x0][0x160], 0x2 ;  /* 0x000058000f0e7a11 */ /* 0x000fe400078010ff */
[----:B------:R-:W-:Y:S02]  /*3060*/  IADD3 R17, P1, R25, UR4, RZ ;  /* 0x0000000419117c10 */ /* 0x000fe4000ff3e0ff */
[----:B------:R-:W-:Y:S02]  /*3070*/  IADD3 R24, P2, R40, UR4, RZ ;  /* 0x0000000428187c10 */ /* 0x000fe4000ff5e0ff */
[----:B------:R-:W-:Y:S02]  /*3080*/  LEA.HI.X R15, R15, c[0x0][0x164], R16, 0x2, P0 ;  /* 0x000059000f0f7a11 */ /* 0x000fe400000f1410 */
[----:B------:R-:W-:-:S02]  /*3090*/  LEA.HI.X.SX32 R42, R25, UR7, 0x1, P1 ;  /* 0x00000007192a7c11 */ /* 0x000fc400088f0eff */
[----:B------:R-:W-:Y:S01]  /*30a0*/  LEA.HI.X.SX32 R25, R40, UR7, 0x1, P2 ;  /* 0x0000000728197c11 */ /* 0x000fe200090f0eff */
[----:B------:R3:W-:Y:S01]  /*30b0*/  STG.E [R14.64], R43 ;  /* 0x0000002b0e007986 */ /* 0x0007e2000c101924 */
[----:B------:R-:W-:Y:S02]  /*30c0*/  LEA R16, P0, R17, c[0x0][0x160], 0x2 ;  /* 0x0000580011107a11 */ /* 0x000fe400078010ff */
[C---:B0-----:R-:W-:Y:S02]  /*30d0*/  LEA R18, P1, R24.reuse, c[0x0][0x160], 0x2 ;  /* 0x0000580018127a11 */ /* 0x041fe400078210ff */
[----:B------:R-:W-:Y:S02]  /*30e0*/  IADD3 R22, R5, 0x3c, RZ ;  /* 0x0000003c05167810 */ /* 0x000fe40007ffe0ff */
[----:B------:R-:W-:Y:S02]  /*30f0*/  LEA.HI.X R17, R17, c[0x0][0x164], R42, 0x2, P0 ;  /* 0x0000590011117a11 */ /* 0x000fe400000f142a */
[----:B------:R-:W-:-:S02]  /*3100*/  LEA.HI.X R19, R24, c[0x0][0x164], R25, 0x2, P1 ;  /* 0x0000590018137a11 */ /* 0x000fc400008f1419 */
[C---:B------:R-:W-:Y:S01]  /*3110*/  IADD3 R24, R5.reuse, 0x40, RZ ;  /* 0x0000004005187810 */ /* 0x040fe20007ffe0ff */
[----:B------:R-:W-:Y:S01]  /*3120*/  STG.E [R16.64], R41 ;  /* 0x0000002910007986 */ /* 0x000fe2000c101924 */
[----:B------:R-:W-:Y:S02]  /*3130*/  IADD3 R25, P0, R22, UR4, RZ ;  /* 0x0000000416197c10 */ /* 0x000fe4000ff1e0ff */
[----:B------:R-:W-:Y:S01]  /*3140*/  IADD3 R44, R5, 0x44, RZ ;  /* 0x00000044052c7810 */ /* 0x000fe20007ffe0ff */
[----:B------:R0:W-:Y:S01]  /*3150*/  STG.E [R18.64], R13 ;  /* 0x0000000d12007986 */ /* 0x0001e2000c101924 */
[----:B------:R-:W-:Y:S02]  /*3160*/  IADD3 R40, P1, R24, UR4, RZ ;  /* 0x0000000418287c10 */ /* 0x000fe4000ff3e0ff */
[----:B-1----:R-:W-:Y:S02]  /*3170*/  LEA.HI.X.SX32 R28, R22, UR7, 0x1, P0 ;  /* 0x00000007161c7c11 */ /* 0x002fe400080f0eff */
[----:B------:R-:W-:-:S02]  /*3180*/  LEA R20, P0, R25, c[0x0][0x160], 0x2 ;  /* 0x0000580019147a11 */ /* 0x000fc400078010ff */
[----:B------:R-:W-:Y:S02]  /*3190*/  IADD3 R26, R5, 0x48, RZ ;  /* 0x00000048051a7810 */ /* 0x000fe40007ffe0ff */
[----:B------:R-:W-:Y:S02]  /*31a0*/  IADD3 R42, P2, R44, UR4, RZ ;  /* 0x000000042c2a7c10 */ /* 0x000fe4000ff5e0ff */
[----:B------:R-:W-:Y:S02]  /*31b0*/  LEA.HI.X.SX32 R23, R24, UR7, 0x1, P1 ;  /* 0x0000000718177c11 */ /* 0x000fe400088f0eff */
[----:B------:R-:W-:Y:S02]  /*31c0*/  LEA R22, P1, R40, c[0x0][0x160], 0x2 ;  /* 0x0000580028167a11 */ /* 0x000fe400078210ff */
[----:B------:R-:W-:Y:S02]  /*31d0*/  LEA.HI.X R21, R25, c[0x0][0x164], R28, 0x2, P0 ;  /* 0x0000590019157a11 */ /* 0x000fe400000f141c */
[----:B------:R-:W-:-:S02]  /*31e0*/  IADD3 R27, P0, R26, UR4, RZ ;  /* 0x000000041a1b7c10 */ /* 0x000fc4000ff1e0ff */
[----:B------:R-:W-:Y:S01]  /*31f0*/  LEA.HI.X.SX32 R44, R44, UR7, 0x1, P2 ;  /* 0x000000072c2c7c11 */ /* 0x000fe200090f0eff */
[----:B------:R-:W-:Y:S01]  /*3200*/  STG.E [R20.64], R33 ;  /* 0x0000002114007986 */ /* 0x000fe2000c101924 */
[----:B------:R-:W-:Y:S02]  /*3210*/  LEA R24, P2, R42, c[0x0][0x160], 0x2 ;  /* 0x000058002a187a11 */ /* 0x000fe400078410ff */
[C---:B------:R-:W-:Y:S02]  /*3220*/  IADD3 R28, R5.reuse, 0x4c, RZ ;  /* 0x0000004c051c7810 */ /* 0x040fe40007ffe0ff */
[----:B------:R-:W-:Y:S02]  /*3230*/  LEA.HI.X R23, R40, c[0x0][0x164], R23, 0x2, P1 ;  /* 0x0000590028177a11 */ /* 0x000fe400008f1417 */
[----:B------:R-:W-:Y:S02]  /*3240*/  IADD3 R38, R5, 0x50, RZ ;  /* 0x0000005005267810 */ /* 0x000fe40007ffe0ff */
[----:B------:R-:W-:Y:S01]  /*3250*/  LEA.HI.X.SX32 R40, R26, UR7, 0x1, P0 ;  /* 0x000000071a287c11 */ /* 0x000fe200080f0eff */
[----:B------:R-:W-:Y:S01]  /*3260*/  STG.E [R22.64], R39 ;  /* 0x0000002716007986 */ /* 0x000fe2000c101924 */
[----:B------:R-:W-:-:S02]  /*3270*/  LEA R26, P0, R27, c[0x0][0x160], 0x2 ;  /* 0x000058001b1a7a11 */ /* 0x000fc400078010ff */
[----:B------:R-:W-:Y:S02]  /*3280*/  LEA.HI.X R25, R42, c[0x0][0x164], R44, 0x2, P2 ;  /* 0x000059002a197a11 */ /* 0x000fe400010f142c */
[----:B------:R-:W-:Y:S02]  /*3290*/  IADD3 R29, P1, R28, UR4, RZ ;  /* 0x000000041c1d7c10 */ /* 0x000fe4000ff3e0ff */
[----:B------:R-:W-:Y:S01]  /*32a0*/  IADD3 R36, P2, R38, UR4, RZ ;  /* 0x0000000426247c10 */ /* 0x000fe2000ff5e0ff */
[----:B------:R1:W-:Y:S01]  /*32b0*/  STG.E [R24.64], R2 ;  /* 0x0000000218007986 */ /* 0x0003e2000c101924 */
[----:B------:R-:W-:Y:S02]  /*32c0*/  LEA.HI.X R27, R27, c[0x0][0x164], R40, 0x2, P0 ;  /* 0x000059001b1b7a11 */ /* 0x000fe400000f1428 */
[----:B------:R-:W-:Y:S02]  /*32d0*/  LEA.HI.X.SX32 R40, R28, UR7, 0x1, P1 ;  /* 0x000000071c287c11 */ /* 0x000fe400088f0eff */
[----:B------:R-:W-:Y:S01]  /*32e0*/  LEA.HI.X.SX32 R38, R38, UR7, 0x1, P2 ;  /* 0x0000000726267c11 */ /* 0x000fe200090f0eff */
[----:B------:R4:W-:Y:S01]  /*32f0*/  STG.E [R26.64], R10 ;  /* 0x0000000a1a007986 */ /* 0x0009e2000c101924 */
[----:B--2---:R-:W-:-:S02]  /*3300*/  LEA R30, P1, R36, c[0x0][0x160], 0x2 ;  /* 0x00005800241e7a11 */ /* 0x004fc400078210ff */
[----:B------:R-:W-:Y:S02]  /*3310*/  LEA R28, P0, R29, c[0x0][0x160], 0x2 ;  /* 0x000058001d1c7a11 */ /* 0x000fe400078010ff */
[----:B------:R-:W-:Y:S02]  /*3320*/  LEA.HI.X R31, R36, c[0x0][0x164], R38, 0x2, P1 ;  /* 0x00005900241f7a11 */ /* 0x000fe400008f1426 */
[C---:B------:R-:W-:Y:S02]  /*3330*/  IADD3 R36, R5.reuse, 0x54, RZ ;  /* 0x0000005405247810 */ /* 0x040fe40007ffe0ff */
[----:B------:R-:W-:Y:S02]  /*3340*/  IADD3 R38, R5, 0x58, RZ ;  /* 0x0000005805267810 */ /* 0x000fe40007ffe0ff */
[----:B------:R-:W-:Y:S02]  /*3350*/  LEA.HI.X R29, R29, c[0x0][0x164], R40, 0x2, P0 ;  /* 0x000059001d1d7a11 */ /* 0x000fe400000f1428 */
[----:B---3--:R-:W-:-:S02]  /*3360*/  IADD3 R14, P0, R36, UR4, RZ ;  /* 0x00000004240e7c10 */ /* 0x008fc4000ff1e0ff */
[----:B0-----:R-:W-:Y:S01]  /*3370*/  IADD3 R13, P1, R38, UR4, RZ ;  /* 0x00000004260d7c10 */ /* 0x001fe2000ff3e0ff */
[----:B------:R-:W-:Y:S01]  /*3380*/  STG.E [R28.64], R7 ;  /* 0x000000071c007986 */ /* 0x000fe2000c101924 */
[C---:B------:R-:W-:Y:S02]  /*3390*/  IADD3 R44, R5.reuse, 0x5c, RZ ;  /* 0x0000005c052c7810 */ /* 0x040fe40007ffe0ff */
[----:B------:R-:W-:Y:S01]  /*33a0*/  IADD3 R45, R5, 0x60, RZ ;  /* 0x00000060052d7810 */ /* 0x000fe20007ffe0ff */
[----:B------:R-:W-:Y:S01]  /*33b0*/  STG.E [R30.64], R37 ;  /* 0x000000251e007986 */ /* 0x000fe2000c101924 */
[----:B------:R-:W-:Y:S02]  /*33c0*/  LEA.HI.X.SX32 R17, R36, UR7, 0x1, P0 ;  /* 0x0000000724117c11 */ /* 0x000fe400080f0eff */
[----:B------:R-:W-:Y:S02]  /*33d0*/  LEA.HI.X.SX32 R38, R38, UR7, 0x1, P1 ;  /* 0x0000000726267c11 */ /* 0x000fe400088f0eff */
[----:B------:R-:W-:-:S02]  /*33e0*/  LEA R42, P0, R14, c[0x0][0x160], 0x2 ;  /* 0x000058000e2a7a11 */ /* 0x000fc400078010ff */
[----:B------:R-:W-:Y:S02]  /*33f0*/  LEA R40, P1, R13, c[0x0][0x160], 0x2 ;  /* 0x000058000d287a11 */ /* 0x000fe400078210ff */
        /* <DEDUP_REMOVED lines=9> */
[C---:B------:R-:W-:Y:S02]  /*3490*/  LEA R14, P1, R36.reuse, c[0x0][0x160], 0x2 ;  /* 0x00005800240e7a11 */ /* 0x040fe400078210ff */
[C---:B------:R-:W-:Y:S02]  /*34a0*/  IADD3 R13, R5.reuse, 0x64, RZ ;  /* 0x00000064050d7810 */ /* 0x040fe40007ffe0ff */
[----:B------:R-:W-:Y:S02]  /*34b0*/  IADD3 R18, R5, 0x68, RZ ;  /* 0x0000006805127810 */ /* 0x000fe40007ffe0ff */
[----:B------:R-:W-:Y:S02]  /*34c0*/  LEA.HI.X R17, R15, c[0x0][0x164], R44, 0x2, P0 ;  /* 0x000059000f117a11 */ /* 0x000fe400000f142c */
[----:B------:R-:W-:-:S02]  /*34d0*/  LEA.HI.X R15, R36, c[0x0][0x164], R45, 0x2, P1 ;  /* 0x00005900240f7a11 */ /* 0x000fc400008f142d */
[----:B------:R-:W-:Y:S01]  /*34e0*/  IADD3 R45, P0, R13, UR4, RZ ;  /* 0x000000040d2d7c10 */ /* 0x000fe2000ff1e0ff */
[----:B------:R-:W-:Y:S01]  /*34f0*/  STG.E [R16.64], R32 ;  /* 0x0000002010007986 */ /* 0x000fe2000c101924 */
[C---:B-1----:R-:W-:Y:S02]  /*3500*/  IADD3 R2, P1, R18.reuse, UR4, RZ ;  /* 0x0000000412027c10 */ /* 0x042fe4000ff3e0ff */
[----:B------:R-:W-:Y:S01]  /*3510*/  IADD3 R36, R5, 0x6c, RZ ;  /* 0x0000006c05247810 */ /* 0x000fe20007ffe0ff */
[----:B------:R-:W-:Y:S01]  /*3520*/  STG.E [R14.64], R12 ;  /* 0x0000000c0e007986 */ /* 0x000fe2000c101924 */
[----:B------:R-:W-:Y:S02]  /*3530*/  LEA.HI.X.SX32 R20, R13, UR7, 0x1, P0 ;  /* 0x000000070d147c11 */ /* 0x000fe400080f0eff */
[----:B------:R-:W-:Y:S02]  /*3540*/  LEA.HI.X.SX32 R18, R18, UR7, 0x1, P1 ;  /* 0x0000000712127c11 */ /* 0x000fe400088f0eff */
[----:B------:R-:W-:-:S02]  /*3550*/  LEA R44, P0, R45, c[0x0][0x160], 0x2 ;  /* 0x000058002d2c7a11 */ /* 0x000fc400078010ff */
[----:B------:R-:W-:Y:S02]  /*3560*/  LEA R22, P1, R2, c[0x0][0x160], 0x2 ;  /* 0x0000580002167a11 */ /* 0x000fe400078210ff */
[----:B------:R-:W-:Y:S02]  /*3570*/  IADD3 R13, P2, R36, UR4, RZ ;  /* 0x00000004240d7c10 */ /* 0x000fe4000ff5e0ff */
[----:B------:R-:W-:Y:S02]  /*3580*/  IADD3 R38, R5, 0x70, RZ ;  /* 0x0000007005267810 */ /* 0x000fe40007ffe0ff */
[----:B------:R-:W-:Y:S02]  /*3590*/  LEA.HI.X R45, R45, c[0x0][0x164], R20, 0x2, P0 ;  /* 0x000059002d2d7a11 */ /* 0x000fe400000f1414 */
[----:B------:R-:W-:Y:S02]  /*35a0*/  LEA.HI.X R23, R2, c[0x0][0x164], R18, 0x2, P1 ;  /* 0x0000590002177a11 */ /* 0x000fe400008f1412 */
[----:B------:R-:W-:Y:S01]  /*35b0*/  LEA.HI.X.SX32 R36, R36, UR7, 0x1, P2 ;  /* 0x0000000724247c11 */ /* 0x000fe200090f0eff */
[----:B------:R-:W-:Y:S01]  /*35c0*/  STG.E [R44.64], R11 ;  /* 0x0000000b2c007986 */ /* 0x000fe2000c101924 */
[----:B------:R-:W-:-:S02]  /*35d0*/  LEA R20, P0, R13, c[0x0][0x160], 0x2 ;  /* 0x000058000d147a11 */ /* 0x000fc400078010ff */
[----:B------:R-:W-:Y:S01]  /*35e0*/  IADD3 R2, R5, 0x74, RZ ;  /* 0x0000007405027810 */ /* 0x000fe20007ffe0ff */
[----:B------:R-:W-:Y:S01]  /*35f0*/  STG.E [R22.64], R9 ;  /* 0x0000000916007986 */ /* 0x000fe2000c101924 */
[----:B------:R-:W-:Y:S02]  /*3600*/  IADD3 R19, P3, R38, UR4, RZ ;  /* 0x0000000426137c10 */ /* 0x000fe4000ff7e0ff */
[----:B------:R-:W-:Y:S02]  /*3610*/  LEA.HI.X R21, R13, c[0x0][0x164], R36, 0x2, P0 ;  /* 0x000059000d157a11 */ /* 0x000fe400000f1424 */
[----:B------:R-:W-:Y:S02]  /*3620*/  IADD3 R13, P0, R2, UR4, RZ ;  /* 0x00000004020d7c10 */ /* 0x000fe4000ff1e0ff */
[----:B------:R-:W-:Y:S01]  /*3630*/  LEA.HI.X.SX32 R38, R38, UR7, 0x1, P3 ;  /* 0x0000000726267c11 */ /* 0x000fe200098f0eff */
[----:B------:R-:W-:Y:S01]  /*3640*/  STG.E [R20.64], R8 ;  /* 0x0000000814007986 */ /* 0x000fe2000c101924 */
[----:B------:R-:W-:-:S02]  /*3650*/  LEA R18, P1, R19, c[0x0][0x160], 0x2 ;  /* 0x0000580013127a11 */ /* 0x000fc400078210ff */
[C---:B------:R-:W-:Y:S02]  /*3660*/  IADD3 R24, R5.reuse, 0x78, RZ ;  /* 0x0000007805187810 */ /* 0x040fe40007ffe0ff */
[----:B------:R-:W-:Y:S02]  /*3670*/  IADD3 R25, R5, 0x7c, RZ ;  /* 0x0000007c05197810 */ /* 0x000fe40007ffe0ff */
[----:B------:R-:W-:Y:S02]  /*3680*/  LEA.HI.X.SX32 R36, R2, UR7, 0x1, P0 ;  /* 0x0000000702247c11 */ /* 0x000fe400080f0eff */
[----:B------:R-:W-:Y:S02]  /*3690*/  LEA.HI.X R19, R19, c[0x0][0x164], R38, 0x2, P1 ;  /* 0x0000590013137a11 */ /* 0x000fe400008f1426 */
[----:B----4-:R-:W-:Y:S02]  /*36a0*/  LEA R26, P0, R13, c[0x0][0x160], 0x2 ;  /* 0x000058000d1a7a11 */ /* 0x010fe400078010ff */
[----:B------:R-:W-:Y:S01]  /*36b0*/  IADD3 R2, P1, R24, UR4, RZ ;  /* 0x0000000418027c10 */ /* 0x000fe2000ff3e0ff */
[----:B------:R-:W-:Y:S01]  /*36c0*/  STG.E [R18.64], R6 ;  /* 0x0000000612007986 */ /* 0x000fe2000c101924 */
[----:B------:R-:W-:-:S02]  /*36d0*/  IADD3 R5, P2, R25, UR4, RZ ;  /* 0x0000000419057c10 */ /* 0x000fc4000ff5e0ff */
[----:B------:R-:W-:Y:S02]  /*36e0*/  LEA.HI.X R27, R13, c[0x0][0x164], R36, 0x2, P0 ;  /* 0x000059000d1b7a11 */ /* 0x000fe400000f1424 */
[----:B------:R-:W-:Y:S02]  /*36f0*/  LEA.HI.X.SX32 R13, R24, UR7, 0x1, P1 ;  /* 0x00000007180d7c11 */ /* 0x000fe400088f0eff */
[C---:B------:R-:W-:Y:S01]  /*3700*/  LEA R38, P0, R2.reuse, c[0x0][0x160], 0x2 ;  /* 0x0000580002267a11 */ /* 0x040fe200078010ff */
[----:B------:R-:W-:Y:S01]  /*3710*/  STG.E [R26.64], R4 ;  /* 0x000000041a007986 */ /* 0x000fe2000c101924 */
[----:B------:R-:W-:Y:S02]  /*3720*/  LEA.HI.X.SX32 R36, R25, UR7, 0x1, P2 ;  /* 0x0000000719247c11 */ /* 0x000fe400090f0eff */
[----:B------:R-:W-:Y:S02]  /*3730*/  LEA R24, P1, R5, c[0x0][0x160], 0x2 ;  /* 0x0000580005187a11 */ /* 0x000fe400078210ff */
[----:B------:R-:W-:-:S02]  /*3740*/  LEA.HI.X R39, R2, c[0x0][0x164], R13, 0x2, P0 ;  /* 0x0000590002277a11 */ /* 0x000fc400000f140d */
[----:B------:R-:W-:-:S03]  /*3750*/  LEA.HI.X R25, R5, c[0x0][0x164], R36, 0x2, P1 ;  /* 0x0000590005197a11 */ /* 0x000fc600008f1424 */
[----:B------:R-:W-:Y:S04]  /*3760*/  STG.E [R38.64], R3 ;  /* 0x0000000326007986 */ /* 0x000fe8000c101924 */
[----:B------:R-:W-:Y:S01]  /*3770*/  STG.E [R24.64], R0 ;  /* 0x0000000018007986 */ /* 0x000fe2000c101924 */
[----:B------:R-:W-:Y:S05]  /*3780*/  EXIT ;  /* 0x000000000000794d */ /* 0x000fea0003800000 */
.L_x_4408:
        /* <DEDUP_REMOVED lines=20> */
.L_x_4409:
[----:B------:R-:W-:Y:S01]  /*38d0*/  IMAD.MOV.U32 R4, RZ, RZ, -0x800001 ;  /* 0xff7fffffff047424 */ /* 0x000fe200078e00ff */
[----:B------:R-:W-:Y:S01]  /*38e0*/  MOV R6, 0x3930 ;  /* 0x0000393000067802 */ /* 0x000fe20000000f00 */
[----:B------:R-:W-:Y:S02]  /*38f0*/  IMAD.MOV.U32 R9, RZ, RZ, 0x10 ;  /* 0x00000010ff097424 */ /* 0x000fe400078e00ff */
[----:B------:R-:W-:Y:S02]  /*3900*/  IMAD.MOV.U32 R2, RZ, RZ, 0x1f ;  /* 0x0000001fff027424 */ /* 0x000fe400078e00ff */
[----:B------:R-:W-:Y:S02]  /*3910*/  IMAD.MOV.U32 R11, RZ, RZ, -0x1 ;  /* 0xffffffffff0b7424 */ /* 0x000fe400078e00ff */
[----:B------:R-:W-:Y:S05]  /*3920*/  CALL.REL.NOINC `($__internal_110_$__cuda_sm70_shflsync_bfly_p) ;  /* 0x000001b000007944 */ /* 0x000fea0003c00000 */
[----:B01----:R-:W-:Y:S05]  /*3930*/  BRA `(.L_x_4439) ;  /* 0xffffc86000007947 */ /* 0x003fea000383ffff */
.L_x_4410:
[----:B------:R-:W-:Y:S01]  /*3940*/  IMAD.MOV.U32 R4, RZ, RZ, R13 ;  /* 0x000000ffff047224 */ /* 0x000fe200078e000d */
[----:B------:R-:W-:Y:S01]  /*3950*/  MOV R6, 0x39a0 ;  /* 0x000039a000067802 */ /* 0x000fe20000000f00 */
[----:B------:R-:W-:Y:S02]  /*3960*/  IMAD.MOV.U32 R9, RZ, RZ, 0x8 ;  /* 0x00000008ff097424 */ /* 0x000fe400078e00ff */
[----:B------:R-:W-:-:S02]  /*3970*/  IMAD.MOV.U32 R2, RZ, RZ, 0x1f ;  /* 0x0000001fff027424 */ /* 0x000fc400078e00ff */
[----:B------:R-:W-:Y:S02]  /*3980*/  IMAD.MOV.U32 R11, RZ, RZ, -0x1 ;  /* 0xffffffffff0b7424 */ /* 0x000fe400078e00ff */
[----:B------:R-:W-:Y:S05]  /*3990*/  CALL.REL.NOINC `($__internal_110_$__cuda_sm70_shflsync_bfly_p) ;  /* 0x0000014000007944 */ /* 0x000fea0003c00000 */
[----:B01----:R-:W-:Y:S01]  /*39a0*/  FMNMX.FTZ R4, R13, R2, !PT ;  /* 0x000000020d047209 */ /* 0x003fe20007810000 */
[----:B------:R-:W-:Y:S01]  /*39b0*/  IMAD.MOV.U32 R9, RZ, RZ, 0x4 ;  /* 0x00000004ff097424 */ /* 0x000fe200078e00ff */
[----:B------:R-:W-:Y:S01]  /*39c0*/  MOV R6, 0x3a00 ;  /* 0x00003a0000067802 */ /* 0x000fe20000000f00 */
[----:B------:R-:W-:Y:S02]  /*39d0*/  IMAD.MOV.U32 R2, RZ, RZ, 0x1f ;  /* 0x0000001fff027424 */ /* 0x000fe400078e00ff */
[----:B------:R-:W-:Y:S02]  /*39e0*/  IMAD.MOV.U32 R11, RZ, RZ, -0x1 ;  /* 0xffffffffff0b7424 */ /* 0x000fe400078e00ff */
[----:B------:R-:W-:Y:S05]  /*39f0*/  CALL.REL.NOINC `($__internal_110_$__cuda_sm70_shflsync_bfly_p) ;  /* 0x000000e000007944 */ /* 0x000fea0003c00000 */
[----:B01----:R-:W-:Y:S01]  /*3a00*/  FMNMX.FTZ R4, R4, R2, !PT ;  /* 0x0000000204047209 */ /* 0x003fe20007810000 */
[----:B------:R-:W-:Y:S01]  /*3a10*/  IMAD.MOV.U32 R9, RZ, RZ, 0x2 ;  /* 0x00000002ff097424 */ /* 0x000fe200078e00ff */
[----:B------:R-:W-:Y:S01]  /*3a20*/  MOV R6, 0x3a60 ;  /* 0x00003a6000067802 */ /* 0x000fe20000000f00 */
[----:B------:R-:W-:Y:S02]  /*3a30*/  IMAD.MOV.U32 R2, RZ, RZ, 0x1f ;  /* 0x0000001fff027424 */ /* 0x000fe400078e00ff */
[----:B------:R-:W-:-:S02]  /*3a40*/  IMAD.MOV.U32 R11, RZ, RZ, -0x1 ;  /* 0xffffffffff0b7424 */ /* 0x000fc400078e00ff */
[----:B------:R-:W-:Y:S05]  /*3a50*/  CALL.REL.NOINC `($__internal_110_$__cuda_sm70_shflsync_bfly_p) ;  /* 0x0000008000007944 */ /* 0x000fea0003c00000 */
[----:B01----:R-:W-:Y:S01]  /*3a60*/  FMNMX.FTZ R4, R4, R2, !PT ;  /* 0x0000000204047209 */ /* 0x003fe20007810000 */
[----:B------:R-:W-:Y:S01]  /*3a70*/  IMAD.MOV.U32 R9, RZ, RZ, 0x1 ;  /* 0x00000001ff097424 */ /* 0x000fe200078e00ff */
[----:B------:R-:W-:Y:S01]  /*3a80*/  MOV R6, 0x3ac0 ;  /* 0x00003ac000067802 */ /* 0x000fe20000000f00 */
[----:B------:R-:W-:-:S02]  /*3a90*/  IMAD.MOV.U32 R2, RZ, RZ, 0x1f ;  /* 0x0000001fff027424 */ /* 0x000fc400078e00ff */
[----:B------:R-:W-:Y:S02]  /*3aa0*/  IMAD.MOV.U32 R11, RZ, RZ, -0x1 ;  /* 0xffffffffff0b7424 */ /* 0x000fe400078e00ff */
[----:B------:R-:W-:Y:S05]  /*3ab0*/  CALL.REL.NOINC `($__internal_110_$__cuda_sm70_shflsync_bfly_p) ;  /* 0x0000002000007944 */ /* 0x000fea0003c00000 */
[----:B01----:R-:W-:Y:S01]  /*3ac0*/  IMAD.MOV.U32 R9, RZ, RZ, R2 ;  /* 0x000000ffff097224 */ /* 0x003fe200078e0002 */
[----:B------:R-:W-:Y:S05]  /*3ad0*/  BRA `(.L_x_4440) ;  /* 0xffffc76000007947 */ /* 0x000fea000383ffff */
        .weak           $__internal_110_$__cuda_sm70_shflsync_bfly_p
        .type           $__internal_110_$__cuda_sm70_shflsync_bfly_p,@function
        .size           $__internal_110_$__cuda_sm70_shflsync_bfly_p,(.L_x_23277 - $__internal_110_$__cuda_sm70_shflsync_bfly_p)
$__internal_110_$__cuda_sm70_shflsync_bfly_p:
[----:B------:R-:W-:Y:S01]  /*3ae0*/  IMAD.MOV.U32 R7, RZ, RZ, 0x0 ;  /* 0x00000000ff077424 */ /* 0x000fe200078e00ff */
[----:B------:R-:W-:Y:S04]  /*3af0*/  WARPSYNC R11 ;  /* 0x0000000b00007348 */ /* 0x000fe80003800000 */
[----:B------:R0:W1:Y:S01]  /*3b00*/  SHFL.BFLY PT, R2, R4, R9, R2 ;  /* 0x0c00000904027389 */ /* 0x00006200000e0002 */
[----:B------:R-:W-:Y:S05]  /*3b10*/  RET.REL.NODEC R6 `(_ZN4vllm25paged_attention_v1_kernelIfhLi128ELi32ELi128ELNS_18Fp8KVCacheDataTypeE2ELb0EEEvPT_PKS2_PKT0_S8_ifPKiSA_iPKfiiiSC_SC_iiiii) ;  /* 0xffffc4e006007950 */ /* 0x000fea0003c3ffff */
.L_x_4441:
        /* <DEDUP_REMOVED lines=14> */
.L_x_23277:


//--------------------- .text._ZN4vllm25paged_attention_v1_kernelIfhLi120ELi32ELi128ELNS_18Fp8KVCacheDataTypeE2ELb0EEEvPT_PKS2_PKT0_S8_ifPKiSA_iPKfiiiSC_SC_iiiii --------------------------
	.section	.text._ZN4vllm25paged_attention_v1_kernelIfhLi120ELi32ELi128ELNS_18Fp8KVCacheDataTypeE2ELb0EEEvPT_PKS2_PKT0_S8_ifPKiSA_iPKfiiiSC_SC_iiiii,"ax",@progbits
	.sectioninfo	@"SHI_REGISTERS=48"
	.align	128
        .global         _ZN4vllm25paged_attention_v1_kernelIfhLi120ELi32ELi128ELNS_18Fp8KVCacheDataTypeE2ELb0EEEvPT_PKS2_PKT0_S8_ifPKiSA_iPKfiiiSC_SC_iiiii
        .type           _ZN4vllm25paged_attention_v1_kernelIfhLi120ELi32ELi128ELNS_18Fp8KVCacheDataTypeE2ELb0EEEvPT_PKS2_PKT0_S8_ifPKiSA_iPKfiiiSC_SC_iiiii,@function
        .size           _ZN4vllm25paged_attention_v1_kernelIfhLi120ELi32ELi128ELNS_18Fp8KVCacheDataTypeE2ELb0EEEvPT_PKS2_PKT0_S8_ifPKiSA_iPKfiiiSC_SC_iiiii,(.L_x_23278 - _ZN4vllm25paged_attention_v1_kernelIfhLi120ELi32ELi128ELNS_18Fp8KVCacheDataTypeE2ELb0EEEvPT_PKS2_PKT0_S8_ifPKiSA_iPKfiiiSC_SC_iiiii)
        .other          _ZN4vllm25paged_attention_v1_kernelIfhLi120ELi32ELi128ELNS_18Fp8KVCacheDataTypeE2ELb0EEEvPT_PKS2_PKT0_S8_ifPKiSA_iPKfiiiSC_SC_iiiii,@"STO_CUDA_ENTRY STV_DEFAULT"
_ZN4vllm25paged_attention_v1_kernelIfhLi120ELi32ELi128ELNS_18Fp8KVCacheDataTypeE2ELb0EEEvPT_PKS2_PKT0_S8_ifPKiSA_iPKfiiiSC_SC_iiiii:
.text._ZN4vllm25paged_attention_v1_kernelIfhLi120ELi32ELi128ELNS_18Fp8KVCacheDataTypeE2ELb0EEEvPT_PKS2_PKT0_S8_ifPKiSA_iPKfiiiSC_SC_iiiii:
        /* <DEDUP_REMOVED lines=26> */
.L_x_4473:
        /* <DEDUP_REMOVED lines=10> */
.L_x_4474:
        /* <DEDUP_REMOVED lines=28> */
.L_x_4449:
        /* <DEDUP_REMOVED lines=11> */
.L_x_4448:
[----:B------:R-:W-:Y:S05]  /*04b0*/  BSYNC B1 ;  /* 0x0000000000017941 */ /* 0x000fea0003800000 */
.L_x_4447:
        /* <DEDUP_REMOVED lines=10> */
.L_x_4452:
        /* <DEDUP_REMOVED lines=100> */
.L_x_4451:
[----:B------:R-:W-:Y:S05]  /*0ba0*/  BSYNC B1 ;  /* 0x0000000000017941 */ /* 0x000fea0003800000 */
.L_x_4450:
        /* <DEDUP_REMOVED lines=55> */
.L_x_4454:
[----:B------:R-:W-:Y:S05]  /*0f20*/  BSYNC B1 ;  /* 0x0000000000017941 */ /* 0x000fea0003800000 */
.L_x_4453:
        /* <DEDUP_REMOVED lines=26> */
.L_x_4446:
[----:B------:R-:W-:Y:S05]  /*10d0*/  BSYNC B0 ;  /* 0x0000000000007941 */ /* 0x000fea0003800000 */
.L_x_4445:
        /* <DEDUP_REMOVED lines=36> */
.L_x_4459:
        /* <DEDUP_REMOVED lines=8> */
.L_x_4458:
[----:B------:R-:W-:Y:S05]  /*13a0*/  BSYNC B1 ;  /* 0x0000000000017941 */ /* 0x000fea0003800000 */
.L_x_4457:
        /* <DEDUP_REMOVED lines=10> */
.L_x_4462:
        /* <DEDUP_REMOVED lines=52> */
.L_x_4461:
[----:B------:R-:W-:Y:S05]  /*1790*/  BSYNC B1 ;  /* 0x0000000000017941 */ /* 0x000fea0003800000 */
.L_x_4460:
        /* <DEDUP_REMOVED lines=31> */
.L_x_4464:
[----:B------:R-:W-:Y:S05]  /*1990*/  BSYNC B1 ;  /* 0x0000000000017941 */ /* 0x000fea0003800000 */
.L_x_4463:
        /* <DEDUP_REMOVED lines=14> */
.L_x_4456:
[----:B------:R-:W-:Y:S05]  /*1a80*/  BSYNC B0 ;  /* 0x0000000000007941 */ /* 0x000fea0003800000 */
.L_x_4455:
        /* <DEDUP_REMOVED lines=60> */
.L_x_4466:
[----:B------:R-:W-:Y:S05]  /*1e50*/  BSYNC B0 ;  /* 0x0000000000007941 */ /* 0x000fea0003800000 */
.L_x_4465:
[----:B------:R-:W-:Y:S01]  /*1e60*/  BAR.SYNC.DEFER_BLOCKING 0x0 ;  /* 0x0000000000007b1d */ /* 0x000fe20000010000 */
[----:B------:R-:W-:-:S02]  /*1e70*/  ISETP.GT.OR P1, PT, R14, 0x3f, P0 ;  /* 0x0000003f0e00780c */ /* 0x000fc40000724670 */
[----:B------:R-:W-:-:S03]  /*1e80*/  LOP3.LUT R26, R14, 0xffffffe0, RZ, 0xc0, !PT ;  /* 0xffffffe00e1a7812 */ /* 0x000fc600078ec0ff */
        /* <DEDUP_REMOVED lines=58> */
[----:B------:R-:W-:Y:S02]  /*2230*/  FADD.FTZ R4, R4, R31 ;  /* 0x0000001f04047221 */ /* 0x000fe40000010000 */
[----:B0-----:R-:W-:Y:S02]  /*2240*/  FADD.FTZ R7, R7, R18 ;  /* 0x0000001207077221 */ /* 0x001fe40000010000 */
[----:B------:R-:W0:Y:S01]  /*2250*/  LDS R18, [R16.X4+0x190] ;  /* 0x0001900010127984 */ /* 0x000e220000004800 */
[----:B-1----:R-:W-:-:S02]  /*2260*/  FADD.FTZ R9, R9, R20 ;  /* 0x0000001409097221 */ /* 0x002fc40000010000 */
[----:B--2---:R-:W-:Y:S02]  /*2270*/  FADD.FTZ R3, R3, R24 ;  /* 0x0000001803037221 */ /* 0x004fe40000010000 */
[----:B---3--:R-:W-:Y:S02]  /*2280*/  FADD.FTZ R12, R12, R17 ;  /* 0x000000110c0c7221 */ /* 0x008fe40000010000 */
[----:B0-----:R-:W-:Y:S02]  /*2290*/  FADD.FTZ R11, R11, R18 ;  /* 0x000000120b0b7221 */ /* 0x001fe40000010000 */
.L_x_4468:
[----:B------:R-:W-:Y:S05]  /*22a0*/  BSYNC B0 ;  /* 0x0000000000007941 */ /* 0x000fea0003800000 */
.L_x_4467:
[----:B------:R-:W-:Y:S01]  /*22b0*/  BAR.SYNC.DEFER_BLOCKING 0x0 ;  /* 0x0000000000007b1d */ /* 0x000fe20000010000 */
[----:B------:R-:W-:Y:S02]  /*22c0*/  ISETP.NE.OR P1, PT, R26, 0x20, P0 ;  /* 0x000000201a00780c */ /* 0x000fe40000725670 */
[----:B------:R-:W-:-:S03]  /*22d0*/  IADD3 R17, R14, 0x1f, RZ ;  /* 0x0000001f0e117810 */ /* 0x000fc60007ffe0ff */
[----:B------:R-:W-:Y:S08]  /*22e0*/  BSSY B0, `(.L_x_4469) ;  /* 0x0000023000007945 */ /* 0x000ff00003800000 */
[----:B------:R-:W-:Y:S05]  /*22f0*/  @P1 BRA `(.L_x_4470) ;  /* 0x0000021000001947 */ /* 0x000fea0003800000 */
[----:B0-----:R-:W-:-:S04]  /*2300*/  SHF.R.S32.HI R16, RZ, 0x1f, R5 ;  /* 0x0000001fff107819 */ /* 0x001fc80000011405 */
        /* <DEDUP_REMOVED lines=32> */
.L_x_4470:
[----:B------:R-:W-:Y:S05]  /*2510*/  BSYNC B0 ;  /* 0x0000000000007941 */ /* 0x000fea0003800000 */
.L_x_4469:
        /* <DEDUP_REMOVED lines=58> */
[----:B-1----:R-:W-:Y:S02]  /*28c0*/  FADD.FTZ R8, R8, R31 ;  /* 0x0000001f08087221 */ /* 0x002fe40000010000 */
[----:B0-----:R-:W-:Y:S02]  /*28d0*/  FADD.FTZ R3, R3, R26 ;  /* 0x0000001a03037221 */ /* 0x001fe40000010000 */
[----:B--2---:R-:W-:Y:S02]  /*28e0*/  FADD.FTZ R35, R35, R14 ;  /* 0x0000000e23237221 */ /* 0x004fe40000010000 */
[----:B---3--:R-:W-:Y:S02]  /*28f0*/  FADD.FTZ R11, R11, R16 ;  /* 0x000000100b0b7221 */ /* 0x008fe40000010000 */
[----:B----4-:R-:W-:Y:S02]  /*2900*/  FADD.FTZ R9, R9, R18 ;  /* 0x0000001209097221 */ /* 0x010fe40000010000 */
[----:B-----5:R-:W-:-:S02]  /*2910*/  FADD.FTZ R34, R34, R17 ;  /* 0x0000001122227221 */ /* 0x020fc40000010000 */
[----:B------:R-:W-:Y:S02]  /*2920*/  FADD.FTZ R32, R32, R21 ;  /* 0x0000001520207221 */ /* 0x000fe40000010000 */
[----:B------:R-:W-:Y:S02]  /*2930*/  FADD.FTZ R6, R6, R20 ;  /* 0x0000001406067221 */ /* 0x000fe40000010000 */
[----:B------:R-:W-:Y:S02]  /*2940*/  FADD.FTZ R4, R4, R24 ;  /* 0x0000001804047221 */ /* 0x000fe40000010000 */
[----:B------:R-:W-:Y:S02]  /*2950*/  FADD.FTZ R0, R0, R28 ;  /* 0x0000001c00007221 */ /* 0x000fe40000010000 */
.L_x_4472:
[----:B------:R-:W-:Y:S05]  /*2960*/  BSYNC B0 ;  /* 0x0000000000007941 */ /* 0x000fea0003800000 */
.L_x_4471:
[----:B------:R-:W-:Y:S06]  /*2970*/  BAR.SYNC.DEFER_BLOCKING 0x0 ;  /* 0x0000000000007b1d */ /* 0x000fec0000010000 */
[----:B------:R-:W-:Y:S05]  /*2980*/  @P2 EXIT ;  /* 0x000000000000294d */ /* 0x000fea0003800000 */
[----:B------:R-:W-:Y:S05]  /*2990*/  @P0 EXIT ;  /* 0x000000000000094d */ /* 0x000fea0003800000 */
[----:B------:R-:W1:Y:S01]  /*29a0*/  S2UR UR4, SR_CTAID.Z ;  /* 0x00000000000479c3 */ /* 0x000e620000002700 */
[----:B------:R-:W-:Y:S01]  /*29b0*/  ULDC UR7, c[0x0][0x14] ;  /* 0x0000050000077ab9 */ /* 0x000fe20000000800 */
[----:B------:R-:W-:Y:S01]  /*29c0*/  SHF.R.S32.HI R14, RZ, 0x1f, R5 ;  /* 0x0000001fff0e7819 */ /* 0x000fe20000011405 */
[----:B------:R-:W-:-:S02]  /*29d0*/  ULDC UR6, c[0x0][0xc] ;  /* 0x0000030000067ab9 */ /* 0x000fc40000000800 */
[----:B------:R-:W-:Y:S01]  /*29e0*/  UIMAD UR7, UR7, 0x78, URZ ;  /* 0x00000078070778a4 */ /* 0x000fe2000f8e023f */
[----:B------:R-:W-:Y:S01]  /*29f0*/  LEA.HI R5, R14, R5, RZ, 0x3 ;  /* 0x000000050e057211 */ /* 0x000fe200078f18ff */
[----:B------:R-:W-:Y:S01]  /*2a00*/  UIMAD UR6, UR38, UR6, URZ ;  /* 0x00000006260672a4 */ /* 0x000fe2000f8e023f */
[----:B------:R-:W2:Y:S02]  /*2a10*/  S2UR UR5, SR_CTAID.X ;  /* 0x00000000000579c3 */ /* 0x000ea40000002500 */
[----:B------:R-:W-:Y:S01]  /*2a20*/  SHF.R.S32.HI R5, RZ, 0x3, R5 ;  /* 0x00000003ff057819 */ /* 0x000fe20000011405 */
[----:B------:R-:W-:-:S03]  /*2a30*/  UIMAD UR6, UR6, UR7, URZ ;  /* 0x00000007060672a4 */ /* 0x000fc6000f8e023f */
[C---:B------:R-:W-:Y:S01]  /*2a40*/  IADD3 R15, R5.reuse, 0x4, RZ ;  /* 0x00000004050f7810 */ /* 0x040fe20007ffe0ff */
[----:B------:R-:W-:Y:S01]  /*2a50*/  USHF.R.S32.HI UR9, URZ, 0x1f, UR6 ;  /* 0x0000001f3f097899 */ /* 0x000fe20008011406 */
[C---:B------:R-:W-:Y:S02]  /*2a60*/  IADD3 R24, R5.reuse, 0xc, RZ ;  /* 0x0000000c05187810 */ /* 0x040fe40007ffe0ff */
[----:B------:R-:W-:Y:S01]  /*2a70*/  IADD3 R26, R5, 0x10, RZ ;  /* 0x00000010051a7810 */ /* 0x000fe20007ffe0ff */
[----:B-1----:R-:W-:Y:S02]  /*2a80*/  UIMAD UR4, UR4, 0x78, URZ ;  /* 0x00000078040478a4 */ /* 0x002fe4000f8e023f */
[----:B--2---:R-:W-:Y:S02]  /*2a90*/  UIMAD UR5, UR5, UR7, URZ ;  /* 0x00000007050572a4 */ /* 0x004fe4000f8e023f */
[----:B------:R-:W-:Y:S02]  /*2aa0*/  USHF.R.S32.HI UR7, URZ, 0x1f, UR4 ;  /* 0x0000001f3f077899 */ /* 0x000fe40008011404 */
[----:B------:R-:W-:-:S02]  /*2ab0*/  USHF.R.S32.HI UR8, URZ, 0x1f, UR5 ;  /* 0x0000001f3f087899 */ /* 0x000fc40008011405 */
[----:B------:R-:W-:-:S04]  /*2ac0*/  UIADD3 UR4, UP0, UP1, UR6, UR5, UR4 ;  /* 0x0000000506047290 */ /* 0x000fc8000f91e004 */
[----:B------:R-:W-:Y:S02]  /*2ad0*/  UIADD3.X UR7, UR9, UR8, UR7, UP0, UP1 ;  /* 0x0000000809077290 */ /* 0x000fe400087e2407 */
[----:B0-----:R-:W-:Y:S02]  /*2ae0*/  IADD3 R16, P0, R5, UR4, RZ ;  /* 0x0000000405107c10 */ /* 0x001fe4000ff1e0ff */
[----:B------:R-:W-:Y:S02]  /*2af0*/  IADD3 R17, P1, R15, UR4, RZ ;  /* 0x000000040f117c10 */ /* 0x000fe4000ff3e0ff */
[----:B------:R-:W-:Y:S02]  /*2b00*/  LEA.HI.X.SX32 R21, R5, UR7, 0x1, P0 ;  /* 0x0000000705157c11 */ /* 0x000fe400080f0eff */
[----:B------:R-:W-:Y:S02]  /*2b10*/  LEA R14, P0, R16, c[0x0][0x160], 0x2 ;  /* 0x00005800100e7a11 */ /* 0x000fe400078010ff */
[----:B------:R-:W-:-:S02]  /*2b20*/  LEA.HI.X.SX32 R18, R15, UR7, 0x1, P1 ;  /* 0x000000070f127c11 */ /* 0x000fc400088f0eff */
[----:B------:R-:W-:Y:S02]  /*2b30*/  LEA R20, P1, R17, c[0x0][0x160], 0x2 ;  /* 0x0000580011147a11 */ /* 0x000fe400078210ff */
[----:B------:R-:W-:Y:S02]  /*2b40*/  LEA.HI.X R15, R16, c[0x0][0x164], R21, 0x2, P0 ;  /* 0x00005900100f7a11 */ /* 0x000fe400000f1415 */
[----:B------:R-:W-:Y:S02]  /*2b50*/  IADD3 R16, R5, 0x8, RZ ;  /* 0x0000000805107810 */ /* 0x000fe40007ffe0ff */
[----:B------:R-:W-:Y:S01]  /*2b60*/  LEA.HI.X R21, R17, c[0x0][0x164], R18, 0x2, P1 ;  /* 0x0000590011157a11 */ /* 0x000fe200008f1412 */
[----:B------:R0:W-:Y:S01]  /*2b70*/  STG.E [R14.64], R19 ;  /* 0x000000130e007986 */ /* 0x0001e2000c101924 */
[----:B------:R-:W-:Y:S02]  /*2b80*/  IADD3 R17, P0, R16, UR4, RZ ;  /* 0x0000000410117c10 */ /* 0x000fe4000ff1e0ff */
[----:B------:R-:W-:Y:S01]  /*2b90*/  IADD3 R18, P1, R24, UR4, RZ ;  /* 0x0000000418127c10 */ /* 0x000fe2000ff3e0ff */
[----:B------:R1:W-:Y:S01]  /*2ba0*/  STG.E [R20.64], R29 ;  /* 0x0000001d14007986 */ /* 0x0003e2000c101924 */
[----:B------:R-:W-:-:S02]  /*2bb0*/  LEA.HI.X.SX32 R28, R16, UR7, 0x1, P0 ;  /* 0x00000007101c7c11 */ /* 0x000fc400080f0eff */
[----:B------:R-:W-:Y:S02]  /*2bc0*/  LEA.HI.X.SX32 R31, R24, UR7, 0x1, P1 ;  /* 0x00000007181f7c11 */ /* 0x000fe400088f0eff */
[C---:B------:R-:W-:Y:S02]  /*2bd0*/  LEA R24, P0, R17.reuse, c[0x0][0x160], 0x2 ;  /* 0x0000580011187a11 */ /* 0x040fe400078010ff */
[----:B------:R-:W-:Y:S02]  /*2be0*/  LEA R16, P1, R18, c[0x0][0x160], 0x2 ;  /* 0x0000580012107a11 */ /* 0x000fe400078210ff */
[----:B------:R-:W-:Y:S02]  /*2bf0*/  LEA.HI.X R25, R17, c[0x0][0x164], R28, 0x2, P0 ;  /* 0x0000590011197a11 */ /* 0x000fe400000f141c */
[----:B------:R-:W-:Y:S02]  /*2c00*/  IADD3 R30, P0, R26, UR4, RZ ;  /* 0x000000041a1e7c10 */ /* 0x000fe4000ff1e0ff */
[----:B------:R-:W-:Y:S01]  /*2c10*/  LEA.HI.X R17, R18, c[0x0][0x164], R31, 0x2, P1 ;  /* 0x0000590012117a11 */ /* 0x000fe200008f141f */
[----:B------:R2:W-:Y:S01]  /*2c20*/  STG.E [R24.64], R27 ;  /* 0x0000001b18007986 */ /* 0x0005e2000c101924 */
[----:B------:R-:W-:-:S02]  /*2c30*/  IADD3 R18, R5, 0x14, RZ ;  /* 0x0000001405127810 */ /* 0x000fc40007ffe0ff */
[----:B------:R-:W-:Y:S01]  /*2c40*/  IADD3 R28, R5, 0x18, RZ ;  /* 0x00000018051c7810 */ /* 0x000fe20007ffe0ff */
[----:B------:R-:W-:Y:S01]  /*2c50*/  STG.E [R16.64], R40 ;  /* 0x0000002810007986 */ /* 0x000fe2000c101924 */
[----:B0-----:R-:W-:Y:S02]  /*2c60*/  LEA.HI.X.SX32 R15, R26, UR7, 0x1, P0 ;  /* 0x000000071a0f7c11 */ /* 0x001fe400080f0eff */
[----:B------:R-:W-:Y:S02]  /*2c70*/  LEA R14, P0, R30, c[0x0][0x160], 0x2 ;  /* 0x000058001e0e7a11 */ /* 0x000fe400078010ff */
[----:B------:R-:W-:Y:S02]  /*2c80*/  IADD3 R19, P1, R18, UR4, RZ ;  /* 0x0000000412137c10 */ /* 0x000fe4000ff3e0ff */
[----:B------:R-:W-:Y:S02]  /*2c90*/  IADD3 R26, P2, R28, UR4, RZ ;  /* 0x000000041c1a7c10 */ /* 0x000fe4000ff5e0ff */
[----:B------:R-:W-:-:S02]  /*2ca0*/  LEA.HI.X R15, R30, c[0x0][0x164], R15, 0x2, P0 ;  /* 0x000059001e0f7a11 */ /* 0x000fc400000f140f */
[----:B------:R-:W-:Y:S02]  /*2cb0*/  LEA.HI.X.SX32 R30, R18, UR7, 0x1, P1 ;  /* 0x00000007121e7c11 */ /* 0x000fe400088f0eff */
[----:B------:R-:W-:Y:S01]  /*2cc0*/  LEA.HI.X.SX32 R31, R28, UR7, 0x1, P2 ;  /* 0x000000071c1f7c11 */ /* 0x000fe200090f0eff */
[----:B------:R0:W-:Y:S01]  /*2cd0*/  STG.E [R14.64], R42 ;  /* 0x0000002a0e007986 */ /* 0x0001e2000c101924 */
[C---:B-1----:R-:W-:Y:S02]  /*2ce0*/  LEA R20, P1, R26.reuse, c[0x0][0x160], 0x2 ;  /* 0x000058001a147a11 */ /* 0x042fe400078210ff */
        /* <DEDUP_REMOVED lines=11> */
[----:B--2---:R-:W-:Y:S02]  /*2da0*/  LEA.HI.X.SX32 R24, R26, UR7, 0x1, P0 ;  /* 0x000000071a187c11 */ /* 0x004fe400080f0eff */
[----:B0-----:R-:W-:Y:S02]  /*2db0*/  LEA.HI.X.SX32 R14, R28, UR7, 0x1, P1 ;  /* 0x000000071c0e7c11 */ /* 0x001fe400088f0eff */
        /* <DEDUP_REMOVED lines=23> */
[C---:B-1----:R-:W-:Y:S02]  /*2f30*/  LEA R18, P1, R24.reuse, c[0x0][0x160], 0x2 ;  /* 0x0000580018127a11 */ /* 0x042fe400078210ff */
        /* <DEDUP_REMOVED lines=9> */
[----:B0-----:R-:W-:Y:S02]  /*2fd0*/  LEA.HI.X.SX32 R28, R22, UR7, 0x1, P0 ;  /* 0x00000007161c7c11 */ /* 0x001fe400080f0eff */
        /* <DEDUP_REMOVED lines=31> */
[----:B-1----:R-:W-:Y:S01]  /*31d0*/  IADD3 R13, P1, R38, UR4, RZ ;  /* 0x00000004260d7c10 */ /* 0x002fe2000ff3e0ff */
        /* <DEDUP_REMOVED lines=24> */
[C---:B0-----:R-:W-:Y:S02]  /*3360*/  IADD3 R2, P1, R18.reuse, UR4, RZ ;  /* 0x0000000412027c10 */ /* 0x041fe4000ff3e0ff */
        /* <DEDUP_REMOVED lines=40> */
.L_x_4442:
        /* <DEDUP_REMOVED lines=20> */
.L_x_4443:
[----:B------:R-:W-:Y:S01]  /*3730*/  IMAD.MOV.U32 R4, RZ, RZ, -0x800001 ;  /* 0xff7fffffff047424 */ /* 0x000fe200078e00ff */
[----:B------:R-:W-:Y:S01]  /*3740*/  MOV R6, 0x3790 ;  /* 0x0000379000067802 */ /* 0x000fe20000000f00 */
[----:B------:R-:W-:Y:S02]  /*3750*/  IMAD.MOV.U32 R9, RZ, RZ, 0x10 ;  /* 0x00000010ff097424 */ /* 0x000fe400078e00ff */
[----:B------:R-:W-:Y:S02]  /*3760*/  IMAD.MOV.U32 R2, RZ, RZ, 0x1f ;  /* 0x0000001fff027424 */ /* 0x000fe400078e00ff */
[----:B------:R-:W-:Y:S02]  /*3770*/  IMAD.MOV.U32 R11, RZ, RZ, -0x1 ;  /* 0xffffffffff0b7424 */ /* 0x000fe400078e00ff */
[----:B------:R-:W-:Y:S05]  /*3780*/  CALL.REL.NOINC `($__internal_111_$__cuda_sm70_shflsync_bfly_p) ;  /* 0x000001b000007944 */ /* 0x000fea0003c00000 */
[----:B01----:R-:W-:Y:S05]  /*3790*/  BRA `(.L_x_4473) ;  /* 0xffffca0000007947 */ /* 0x003fea000383ffff */
.L_x_4444:
[----:B------:R-:W-:Y:S01]  /*37a0*/  IMAD.MOV.U32 R4, RZ, RZ, R13 ;  /* 0x000000ffff047224 */ /* 0x000fe200078e000d */
[----:B------:R-:W-:Y:S01]  /*37b0*/  MOV R6, 0x3800 ;  /* 0x0000380000067802 */ /* 0x000fe20000000f00 */
[----:B------:R-:W-:Y:S02]  /*37c0*/  IMAD.MOV.U32 R9, RZ, RZ, 0x8 ;  /* 0x00000008ff097424 */ /* 0x000fe400078e00ff */
[----:B------:R-:W-:-:S02]  /*37d0*/  IMAD.MOV.U32 R2, RZ, RZ, 0x1f ;  /* 0x0000001fff027424 */ /* 0x000fc400078e00ff */
[----:B------:R-:W-:Y:S02]  /*37e0*/  IMAD.MOV.U32 R11, RZ, RZ, -0x1 ;  /* 0xffffffffff0b7424 */ /* 0x000fe400078e00ff */
[----:B------:R-:W-:Y:S05]  /*37f0*/  CALL.REL.NOINC `($__internal_111_$__cuda_sm70_shflsync_bfly_p) ;  /* 0x0000014000007944 */ /* 0x000fea0003c00000 */
[----:B01----:R-:W-:Y:S01]  /*3800*/  FMNMX.FTZ R4, R13, R2, !PT ;  /* 0x000000020d047209 */ /* 0x003fe20007810000 */
[----:B------:R-:W-:Y:S01]  /*3810*/  IMAD.MOV.U32 R9, RZ, RZ, 0x4 ;  /* 0x00000004ff097424 */ /* 0x000fe200078e00ff */
[----:B------:R-:W-:Y:S01]  /*3820*/  MOV R6, 0x3860 ;  /* 0x0000386000067802 */ /* 0x000fe20000000f00 */
[----:B------:R-:W-:Y:S02]  /*3830*/  IMAD.MOV.U32 R2, RZ, RZ, 0x1f ;  /* 0x0000001fff027424 */ /* 0x000fe400078e00ff */
[----:B------:R-:W-:Y:S02]  /*3840*/  IMAD.MOV.U32 R11, RZ, RZ, -0x1 ;  /* 0xffffffffff0b7424 */ /* 0x000fe400078e00ff */
[----:B------:R-:W-:Y:S05]  /*3850*/  CALL.REL.NOINC `($__internal_111_$__cuda_sm70_shflsync_bfly_p) ;  /* 0x000000e000007944 */ /* 0x000fea0003c00000 */
[----:B01----:R-:W-:Y:S01]  /*3860*/  FMNMX.FTZ R4, R4, R2, !PT ;  /* 0x0000000204047209 */ /* 0x003fe20007810000 */
[----:B------:R-:W-:Y:S01]  /*3870*/  IMAD.MOV.U32 R9, RZ, RZ, 0x2 ;  /* 0x00000002ff097424 */ /* 0x000fe200078e00ff */
[----:B------:R-:W-:Y:S01]  /*3880*/  MOV R6, 0x38c0 ;  /* 0x000038c000067802 */ /* 0x000fe20000000f00 */
[----:B------:R-:W-:Y:S02]  /*3890*/  IMAD.MOV.U32 R2, RZ, RZ, 0x1f ;  /* 0x0000001fff027424 */ /* 0x000fe400078e00ff */
[----:B------:R-:W-:-:S02]  /*38a0*/  IMAD.MOV.U32 R11, RZ, RZ, -0x1 ;  /* 0xffffffffff0b7424 */ /* 0x000fc400078e00ff */
[----:B------:R-:W-:Y:S05]  /*38b0*/  CALL.REL.NOINC `($__internal_111_$__cuda_sm70_shflsync_bfly_p) ;  /* 0x0000008000007944 */ /* 0x000fea0003c00000 */
[----:B01----:R-:W-:Y:S01]  /*38c0*/  FMNMX.FTZ R4, R4, R2, !PT ;  /* 0x0000000204047209 */ /* 0x003fe20007810000 */
[----:B------:R-:W-:Y:S01]  /*38d0*/  IMAD.MOV.U32 R9, RZ, RZ, 0x1 ;  /* 0x00000001ff097424 */ /* 0x000fe200078e00ff */
[----:B------:R-:W-:Y:S01]  /*38e0*/  MOV R6, 0x3920 ;  /* 0x0000392000067802 */ /* 0x000fe20000000f00 */
[----:B------:R-:W-:-:S02]  /*38f0*/  IMAD.MOV.U32 R2, RZ, RZ, 0x1f ;  /* 0x0000001fff027424 */ /* 0x000fc400078e00ff */
[----:B------:R-:W-:Y:S02]  /*3900*/  IMAD.MOV.U32 R11, RZ, RZ, -0x1 ;  /* 0xffffffffff0b7424 */ /* 0x000fe400078e00ff */
[----:B------:R-:W-:Y:S05]  /*3910*/  CALL.REL.NOINC `($__internal_111_$__cuda_sm70_shflsync_bfly_p) ;  /* 0x0000002000007944 */ /* 0x000fea0003c00000 */
[----:B01----:R-:W-:Y:S01]  /*3920*/  IMAD.MOV.U32 R9, RZ, RZ, R2 ;  /* 0x000000ffff097224 */ /* 0x003fe200078e0002 */
[----:B------:R-:W-:Y:S05]  /*3930*/  BRA `(.L_x_4474) ;  /* 0xffffc90000007947 */ /* 0x000fea000383ffff */
        .weak           $__internal_111_$__cuda_sm70_shflsync_bfly_p
        .type           $__internal_111_$__cuda_sm70_shflsync_bfly_p,@function
        .size           $__internal_111_$__cuda_sm70_shflsync_bfly_p,(.L_x_23278 - $__internal_111_$__cuda_sm70_shflsync_bfly_p)
$__internal_111_$__cuda_sm70_shflsync_bfly_p:
[----:B------:R-:W-:Y:S01]  /*3940*/  IMAD.MOV.U32 R7, RZ, RZ, 0x0 ;  /* 0x00000000ff077424 */ /* 0x000fe200078e00ff */
[----:B------:R-:W-:Y:S04]  /*3950*/  WARPSYNC R11 ;  /* 0x0000000b00007348 */ /* 0x000fe80003800000 */
[----:B------:R0:W1:Y:S01]  /*3960*/  SHFL.BFLY PT, R2, R4, R9, R2 ;  /* 0x0c00000904027389 */ /* 0x00006200000e0002 */
[----:B------:R-:W-:Y:S05]  /*3970*/  RET.REL.NODEC R6 `(_ZN4vllm25paged_attention_v1_kernelIfhLi120ELi32ELi128ELNS_18Fp8KVCacheDataTypeE2ELb0EEEvPT_PKS2_PKT0_S8_ifPKiSA_iPKfiiiSC_SC_iiiii) ;  /* 0xffffc68006007950 */ /* 0x000fea0003c3ffff */
.L_x_4475:
        /* <DEDUP_REMOVED lines=16> */
.L_x_23278:


//--------------------- .text._ZN4vllm25paged_attention_v1_kernelIfhLi112ELi32ELi128ELNS_18Fp8KVCacheDataTypeE2ELb0EEEvPT_PKS2_PKT0_S8_ifPKiSA_iPKfiiiSC_SC_iiiii --------------------------
	.section	.text._ZN4vllm25paged_attention_v1_kernelIfhLi112ELi32ELi128ELNS_18Fp8KVCacheDataTypeE2ELb0EEEvPT_PKS2_PKT0_S8_ifPKiSA_iPKfiiiSC_SC_iiiii,"ax",@progbits
	.sectioninfo	@"SHI_REGISTERS=40"
	.align	128
        .global         _ZN4vllm25paged_attention_v1_kernelIfhLi112ELi32ELi128ELNS_18Fp8KVCacheDataTypeE2ELb0EEEvPT_PKS2_PKT0_S8_ifPKiSA_iPKfiiiSC_SC_iiiii
        .type           _ZN4vllm25paged_attention_v1_kernelIfhLi112ELi32ELi128ELNS_18Fp8KVCacheDataTypeE2ELb0EEEvPT_PKS2_PKT0_S8_ifPKiSA_iPKfiiiSC_SC_iiiii,@function
        .size           _ZN4vllm25paged_attention_v1_kernelIfhLi112ELi32ELi128ELNS_18Fp8KVCacheDataTypeE2ELb0EEEvPT_PKS2_PKT0_S8_ifPKiSA_iPKfiiiSC_SC_iiiii,(.L_x_23279 - _ZN4vllm25paged_attention_v1_kernelIfhLi112ELi32ELi128ELNS_18Fp8KVCacheDataTypeE2ELb0EEEvPT_PKS2_PKT0_S8_ifPKiSA_iPKfiiiSC_SC_iiiii)
        .other          _ZN4vllm25paged_attention_v1_kernelIfhLi112ELi32ELi128ELNS_18Fp8KVCacheDataTypeE2ELb0EEEvPT_PKS2_PKT0_S8_ifPKiSA_iPKfiiiSC_SC_iiiii,@"STO_CUDA_ENTRY STV_DEFAULT"
_ZN4vllm25paged_attention_v1_kernelIfhLi112ELi32ELi128ELNS_18Fp8KVCacheDataTypeE2ELb0EEEvPT_PKS2_PKT0_S8_ifPKiSA_iPKfiiiSC_SC_iiiii:
.text._ZN4vllm25paged_attention_v1_kernelIfhLi112ELi32ELi128ELNS_18Fp8KVCacheDataTypeE2ELb0EEEvPT_PKS2_PKT0_S8_ifPKiSA_iPKfiiiSC_SC_iiiii:
        /* <DEDUP_REMOVED lines=26> */
.L_x_4507:
        /* <DEDUP_REMOVED lines=10> */
.L_x_4508:
        /* <DEDUP_REMOVED lines=10> */
[----:B--2---:R-:W-:-:S05]  /*02e0*/  FMNMX.FTZ R4, R2, R7, !PT ;  /* 0x0000000702047209 */ /* 0x004fca0007810000 */
[----:B------:R-:W2:Y:S02]  /*02f0*/  SHFL.BFLY PT, R5, R4, 0x1, 0x1f ;  /* 0x0c201f0004057f89 */ /* 0x000ea400000e0000 */
[----:B--2---:R-:W-:Y:S01]  /*0300*/  FMNMX.FTZ R2, R4, R5, !PT ;  /* 0x0000000504027209 */ /* 0x004fe20007810000 */
[----:B------:R-:W-:-:S05]  /*0310*/  IMAD.MOV.U32 R5, RZ, RZ, RZ ;  /* 0x000000ffff057224 */ /* 0x000fca00078e00ff */
[----:B------:R-:W2:Y:S01]  /*0320*/  SHFL.IDX PT, R2, R2, RZ, 0x1f ;  /* 0x00001fff02027589 */ /* 0x000ea200000e0000 */
        /* <DEDUP_REMOVED lines=13> */
.L_x_4483:
[----:B-1----:R-:W0:Y:S01]  /*0400*/  LDS R9, [R8] ;  /* 0x0000000008097984 */ /* 0x002e220000000800 */
        /* <DEDUP_REMOVED lines=10> */
.L_x_4482:
[----:B------:R-:W-:Y:S05]  /*04b0*/  BSYNC B1 ;  /* 0x0000000000017941 */ /* 0x000fea0003800000 */
.L_x_4481:
        /* <DEDUP_REMOVED lines=9> */
[----:B-1----:R-:W-:Y:S02]  /*0550*/  IADD3 R9, R3, -0x600, RZ ;  /* 0xfffffa0003097810 */ /* 0x002fe40007ffe0ff */
.L_x_4486:
[----:B------:R-:W1:Y:S01]  /*0560*/  LDS R11, [R7+-0x400] ;  /* 0xfffc0000070b7984 */ /* 0x000e620000000800 */
[----:B------:R-:W-:-:S03]  /*0570*/  IADD3 R4, R4, 0x800, RZ ;  /* 0x0000080004047810 */ /* 0x000fc60007ffe0ff */
[----:B------:R-:W3:Y:S01]  /*0580*/  LDS R15, [R7+-0x200] ;  /* 0xfffe0000070f7984 */ /* 0x000ee20000000800 */
[----:B------:R-:W-:-:S03]  /*0590*/  ISETP.GE.AND P2, PT, R4, R9, PT ;  /* 0x000000090400720c */ /* 0x000fc60003f46270 */
[----:B------:R-:W4:Y:S04]  /*05a0*/  LDS R17, [R7] ;  /* 0x0000000007117984 */ /* 0x000f280000000800 */
[----:B------:R-:W5:Y:S04]  /*05b0*/  LDS R19, [R7+0x200] ;  /* 0x0002000007137984 */ /* 0x000f680000000800 */
[----:B------:R-:W0:Y:S04]  /*05c0*/  LDS R21, [R7+0x400] ;  /* 0x0004000007157984 */ /* 0x000e280000000800 */
[----:B------:R-:W2:Y:S04]  /*05d0*/  LDS R23, [R7+0x600] ;  /* 0x0006000007177984 */ /* 0x000ea80000000800 */
[----:B------:R-:W2:Y:S02]  /*05e0*/  LDS R13, [R7+0x800] ;  /* 0x00080000070d7984 */ /* 0x000ea40000000800 */
        /* <DEDUP_REMOVED lines=91> */
.L_x_4485:
[----:B------:R-:W-:Y:S05]  /*0ba0*/  BSYNC B1 ;  /* 0x0000000000017941 */ /* 0x000fea0003800000 */
.L_x_4484:
[----:B0-----:R-:W-:Y:S01]  /*0bb0*/  IMAD.IADD R8, R3, 0x1, -R4 ;  /* 0x0000000103087824 */ /* 0x001fe200078e0a04 */
[----:B------:R-:W-:Y:S04]  /*0bc0*/  BSSY B1, `(.L_x_4487) ;  /* 0x0000036000017945 */ /* 0x000fe80003800000 */
[----:B------:R-:W-:-:S13]  /*0bd0*/  ISETP.GT.AND P2, PT, R8, 0x200, PT ;  /* 0x000002000800780c */ /* 0x000fda0003f44270 */
[----:B------:R-:W-:Y:S05]  /*0be0*/  @!P2 BRA `(.L_x_4488) ;  /* 0x000003300000a947 */ /* 0x000fea0003800000 */
[----:B-1----:R-:W0:Y:S01]  /*0bf0*/  LDS R9, [R7+-0x400] ;  /* 0xfffc000007097984 */ /* 0x002e220000000800 */
        /* <DEDUP_REMOVED lines=50> */
.L_x_4488:
[----:B------:R-:W-:Y:S05]  /*0f20*/  BSYNC B1 ;  /* 0x0000000000017941 */ /* 0x000fea0003800000 */
.L_x_4487:
[----:B------:R-:W-:-:S13]  /*0f30*/  ISETP.LT.OR P0, PT, R4, R3, P0 ;  /* 0x000000030400720c */ /* 0x000fda0000701670 */
[----:B------:R-:W-:Y:S05]  /*0f40*/  @!P0 BRA `(.L_x_4480) ;  /* 0x0000018000008947 */ /* 0x000fea0003800000 */
[----:B-1----:R-:W0:Y:S04]  /*0f50*/  LDS R9, [R7+-0x400] ;  /* 0xfffc000007097984 */ /* 0x002e280000000800 */
        /* <DEDUP_REMOVED lines=23> */
.L_x_4480:
[----:B------:R-:W-:Y:S05]  /*10d0*/  BSYNC B0 ;  /* 0x0000000000007941 */ /* 0x000fea0003800000 */
.L_x_4479:
        /* <DEDUP_REMOVED lines=37> */
.L_x_4493:
        /* <DEDUP_REMOVED lines=8> */
.L_x_4492:
[----:B0-----:R-:W-:Y:S05]  /*13b0*/  BSYNC B1 ;  /* 0x0000000000017941 */ /* 0x001fea0003800000 */
.L_x_4491:
        /* <DEDUP_REMOVED lines=10> */
.L_x_4496:
        /* <DEDUP_REMOVED lines=52> */
.L_x_4495:
[----:B------:R-:W-:Y:S05]  /*17a0*/  BSYNC B1 ;  /* 0x0000000000017941 */ /* 0x000fea0003800000 */
.L_x_4494:
        /* <DEDUP_REMOVED lines=31> */
.L_x_4498:
[----:B------:R-:W-:Y:S05]  /*19a0*/  BSYNC B1 ;  /* 0x0000000000017941 */ /* 0x000fea0003800000 */
.L_x_4497:
        /* <DEDUP_REMOVED lines=14> */
.L_x_4490:
[----:B------:R-:W-:Y:S05]  /*1a90*/  BSYNC B0 ;  /* 0x0000000000007941 */ /* 0x000fea0003800000 */
.L_x_4489:
[----:B------:R-:W-:Y:S01]  /*1aa0*/  BAR.SYNC.DEFER_BLOCKING 0x0 ;  /* 0x0000000000007b1d */ /* 0x000fe20000010000 */
[----:B------:R-:W-:Y:S01]  /*1ab0*/  LOP3.LUT P0, RZ, R14, 0x7, RZ, 0xc0, !PT ;  /* 0x000000070eff7812 */ /* 0x000fe2000780c0ff */
[----:B------:R-:W-:Y:S01]  /*1ac0*/  IMAD R15, R0, 0x70, RZ ;  /* 0x00000070000f7824 */ /* 0x000fe200078e02ff */
[----:B0-----:R-:W-:Y:S01]  /*1ad0*/  LOP3.LUT R2, R6, 0xffffffc0, RZ, 0xc0, !PT ;  /* 0xffffffc006027812 */ /* 0x001fe200078ec0ff */
[----:B------:R-:W-:Y:S01]  /*1ae0*/  CS2R R24, SRZ ;  /* 0x0000000000187805 */ /* 0x000fe2000001ff00 */
[----:B------:R-:W-:Y:S01]  /*1af0*/  CS2R R22, SRZ ;  /* 0x0000000000167805 */ /* 0x000fe2000001ff00 */
[----:B------:R-:W-:Y:S01]  /*1b00*/  BSSY B0, `(.L_x_4499) ;  /* 0x0000032000007945 */ /* 0x000fe20003800000 */
[----:B------:R-:W-:Y:S01]  /*1b10*/  ISETP.NE.OR P1, PT, R2, 0x40, P0 ;  /* 0x000000400200780c */ /* 0x000fe20000725670 */
        /* <DEDUP_REMOVED lines=11> */
[----:B------:R-:W-:Y:S01]  /*1bd0*/  CS2R R8, SRZ ;  /* 0x0000000000087805 */ /* 0x000fe2000001ff00 */
[----:B------:R-:W-:-:S02]  /*1be0*/  IMAD.MOV.U32 R7, RZ, RZ, RZ ;  /* 0x000000ffff077224 */ /* 0x000fc400078e00ff */
[----:B------:R-:W-:Y:S01]  /*1bf0*/  IMAD.MOV.U32 R0, RZ, RZ, RZ ;  /* 0x000000ffff007224 */ /* 0x000fe200078e00ff */
[----:B------:R-:W-:Y:S06]  /*1c00*/  BAR.SYNC.DEFER_BLOCKING 0x0 ;  /* 0x0000000000007b1d */ /* 0x000fec0000010000 */
        /* <DEDUP_REMOVED lines=33> */
.L_x_4500:
[----:B------:R-:W-:Y:S05]  /*1e20*/  BSYNC B0 ;  /* 0x0000000000007941 */ /* 0x000fea0003800000 */
.L_x_4499:
[----:B------:R-:W-:Y:S01]  /*1e30*/  BAR.SYNC.DEFER_BLOCKING 0x0 ;  /* 0x0000000000007b1d */ /* 0x000fe20000010000 */
[----:B------:R-:W-:-:S05]  /*1e40*/  ISETP.GT.OR P1, PT, R6, 0x3f, P0 ;  /* 0x0000003f0600780c */ /* 0x000fca0000724670 */
[----:B------:R-:W-:Y:S08]  /*1e50*/  BSSY B0, `(.L_x_4501) ;  /* 0x000003d000007945 */ /* 0x000ff00003800000 */
[----:B------:R-:W-:Y:S05]  /*1e60*/  @P1 BRA `(.L_x_4502) ;  /* 0x000003b000001947 */ /* 0x000fea0003800000 */
[----:B------:R-:W-:-:S04]  /*1e70*/  SHF.R.S32.HI R17, RZ, 0x1f, R14 ;  /* 0x0000001fff117819 */ /* 0x000fc8000001140e */
[----:B0-----:R-:W-:-:S04]  /*1e80*/  LEA.HI R16, R17, R14, RZ, 0x3 ;  /* 0x0000000e11107211 */ /* 0x001fc800078f18ff */
[----:B------:R-:W-:-:S05]  /*1e90*/  LEA.HI.SX32 R16, R16, R15, 0x1d ;  /* 0x0000000f10107211 */ /* 0x000fca00078feaff */
[----:B------:R-:W0:Y:S04]  /*1ea0*/  LDS R17, [R16.X4+0x20] ;  /* 0x0000200010117984 */ /* 0x000e280000004800 */
[----:B------:R-:W1:Y:S04]  /*1eb0*/  LDS R18, [R16.X4+0x50] ;  /* 0x0000500010127984 */ /* 0x000e680000004800 */
[----:B------:R-:W2:Y:S04]  /*1ec0*/  LDS R34, [R16.X4+0x60] ;  /* 0x0000600010227984 */ /* 0x000ea80000004800 */
[----:B------:R-:W3:Y:S01]  /*1ed0*/  LDS R19, [R16.X4+0x40] ;  /* 0x0000400010137984 */ /* 0x000ee20000004800 */
        /* <DEDUP_REMOVED lines=25> */
[----:B-1----:R-:W-:-:S03]  /*2070*/  FADD.FTZ R33, R33, R18 ;  /* 0x0000001221217221 */ /* 0x002fc60000010000 */
[----:B------:R-:W1:Y:S01]  /*2080*/  LDS R18, [R16.X4+0x100] ;  /* 0x0001000010127984 */ /* 0x000e620000004800 */
[----:B--2---:R-:W-:-:S03]  /*2090*/  FADD.FTZ R9, R9, R34 ;  /* 0x0000002209097221 */ /* 0x004fc60000010000 */
[----:B------:R-:W2:Y:S01]  /*20a0*/  LDS R34, [R16.X4+0x1c0] ;  /* 0x0001c00010227984 */ /* 0x000ea20000004800 */
[----:B0-----:R-:W-:-:S03]  /*20b0*/  FADD.FTZ R4, R4, R17 ;  /* 0x0000001104047221 */ /* 0x001fc60000010000 */
[----:B------:R-:W0:Y:S01]  /*20c0*/  LDS R17, [R16.X4+0x120] ;  /* 0x0001200010117984 */ /* 0x000e220000004800 */
[----:B-1----:R-:W-:-:S03]  /*20d0*/  FADD.FTZ R31, R31, R18 ;  /* 0x000000121f1f7221 */ /* 0x002fc60000010000 */
[----:B------:R-:W1:Y:S01]  /*20e0*/  LDS R18, [R16.X4+0x110] ;  /* 0x0001100010127984 */ /* 0x000e620000004800 */
[----:B--2---:R-:W-:Y:S02]  /*20f0*/  FADD.FTZ R3, R3, R34 ;  /* 0x0000002203037221 */ /* 0x004fe40000010000 */
[----:B0-----:R-:W-:Y:S02]  /*2100*/  FADD.FTZ R10, R10, R17 ;  /* 0x000000110a0a7221 */ /* 0x001fe40000010000 */
        /* <DEDUP_REMOVED lines=17> */
.L_x_4502:
[----:B------:R-:W-:Y:S05]  /*2220*/  BSYNC B0 ;  /* 0x0000000000007941 */ /* 0x000fea0003800000 */
.L_x_4501:
        /* <DEDUP_REMOVED lines=37> */
.L_x_4504:
[----:B------:R-:W-:Y:S05]  /*2480*/  BSYNC B0 ;  /* 0x0000000000007941 */ /* 0x000fea0003800000 */
.L_x_4503:
        /* <DEDUP_REMOVED lines=12> */
[----:B------:R-:W4:Y:S01]  /*2550*/  LDS R18, [R15.X4+0x70] ;  /* 0x000070000f127984 */ /* 0x000f220000004800 */
        /* <DEDUP_REMOVED lines=28> */
[----:B----4-:R-:W-:Y:S02]  /*2720*/  FADD.FTZ R3, R3, R18 ;  /* 0x0000001203037221 */ /* 0x010fe40000010000 */
        /* <DEDUP_REMOVED lines=8> */
[----:B-1----:R-:W-:-:S03]  /*27b0*/  FADD.FTZ R10, R10, R17 ;  /* 0x000000110a0a7221 */ /* 0x002fc60000010000 */
[----:B------:R-:W1:Y:S01]  /*27c0*/  LDS R17, [R15.X4+0x150] ;  /* 0x000150000f117984 */ /* 0x000e620000004800 */
[----:B--2---:R-:W-:-:S03]  /*27d0*/  FADD.FTZ R29, R29, R6 ;  /* 0x000000061d1d7221 */ /* 0x004fc60000010000 */
[----:B------:R-:W2:Y:S01]  /*27e0*/  LDS R6, [R15.X4+0x170] ;  /* 0x000170000f067984 */ /* 0x000ea20000004800 */
[----:B0-----:R-:W-:-:S03]  /*27f0*/  FADD.FTZ R9, R9, R16 ;  /* 0x0000001009097221 */ /* 0x001fc60000010000 */
[----:B------:R-:W0:Y:S01]  /*2800*/  LDS R16, [R15.X4+0x1b0] ;  /* 0x0001b0000f107984 */ /* 0x000e220000004800 */
[----:B---3--:R-:W-:Y:S02]  /*2810*/  FADD.FTZ R0, R0, R19 ;  /* 0x0000001300007221 */ /* 0x008fe40000010000 */
[----:B-1----:R-:W-:Y:S02]  /*2820*/  FADD.FTZ R26, R26, R17 ;  /* 0x000000111a1a7221 */ /* 0x002fe40000010000 */
[----:B------:R-:W1:Y:S01]  /*2830*/  LDS R17, [R15.X4+0x190] ;  /* 0x000190000f117984 */ /* 0x000e620000004800 */
[----:B--2---:R-:W-:-:S03]  /*2840*/  FADD.FTZ R11, R11, R6 ;  /* 0x000000060b0b7221 */ /* 0x004fc60000010000 */
[----:B------:R-:W2:Y:S01]  /*2850*/  LDS R6, [R15.X4+0x1a0] ;  /* 0x0001a0000f067984 */ /* 0x000ea20000004800 */
[----:B0-----:R-:W-:Y:S02]  /*2860*/  FADD.FTZ R5, R5, R16 ;  /* 0x0000001005057221 */ /* 0x001fe40000010000 */
[----:B-1----:R-:W-:Y:S02]  /*2870*/  FADD.FTZ R8, R8, R17 ;  /* 0x0000001108087221 */ /* 0x002fe40000010000 */
[----:B--2---:R-:W-:Y:S02]  /*2880*/  FADD.FTZ R7, R7, R6 ;  /* 0x0000000607077221 */ /* 0x004fe40000010000 */
.L_x_4506:
[----:B------:R-:W-:Y:S05]  /*2890*/  BSYNC B0 ;  /* 0x0000000000007941 */ /* 0x000fea0003800000 */
.L_x_4505:
        /* <DEDUP_REMOVED lines=12> */
[----:B------:R-:W-:-:S04]  /*2960*/  UIMAD UR6, UR6, UR8, URZ ;  /* 0x00000008060672a4 */ /* 0x000fc8000f8e023f */
[----:B------:R-:W-:Y:S02]  /*2970*/  USHF.R.S32.HI UR9, URZ, 0x1f, UR6 ;  /* 0x0000001f3f097899 */ /* 0x000fe40008011406 */
[----:B-1----:R-:W-:-:S04]  /*2980*/  UIMAD UR4, UR4, 0x70, URZ ;  /* 0x00000070040478a4 */ /* 0x002fc8000f8e023f */
[----:B------:R-:W-:Y:S02]  /*2990*/  USHF.R.S32.HI UR7, URZ, 0x1f, UR4 ;  /* 0x0000001f3f077899 */ /* 0x000fe40008011404 */
[----:B--2---:R-:W-:-:S04]  /*29a0*/  UIMAD UR5, UR5, UR8, URZ ;  /* 0x00000008050572a4 */ /* 0x004fc8000f8e023f */
[----:B------:R-:W-:Y:S02]  /*29b0*/  USHF.R.S32.HI UR8, URZ, 0x1f, UR5 ;  /* 0x0000001f3f087899 */ /* 0x000fe40008011405 */
[----:B------:R-:W-:-:S04]  /*29c0*/  UIADD3 UR4, UP0, UP1, UR6, UR5, UR4 ;  /* 0x0000000506047290 */ /* 0x000fc8000f91e004 */
[----:B------:R-:W-:Y:S02]  /*29d0*/  UIADD3.X UR7, UR9, UR8, UR7, UP0, UP1 ;  /* 0x0000000809077290 */ /* 0x000fe400087e2407 */
[----:B------:R-:W-:-:S04]  /*29e0*/  IADD3 R15, P0, R6, UR4, RZ ;  /* 0x00000004060f7c10 */ /* 0x000fc8000ff1e0ff */
[----:B0-----:R-:W-:Y:S02]  /*29f0*/  LEA.HI.X.SX32 R16, R6, UR7, 0x1, P0 ;  /* 0x0000000706107c11 */ /* 0x001fe400080f0eff */
[----:B------:R-:W-:-:S04]  /*2a00*/  LEA R14, P0, R15, c[0x0][0x160], 0x2 ;  /* 0x000058000f0e7a11 */ /* 0x000fc800078010ff */
[----:B------:R-:W-:Y:S02]  /*2a10*/  LEA.HI.X R15, R15, c[0x0][0x164], R16, 0x2, P0 ;  /* 0x000059000f0f7a11 */ /* 0x000fe400000f1410 */
[----:B------:R-:W-:-:S03]  /*2a20*/  IADD3 R16, R6, 0x4, RZ ;  /* 0x0000000406107810 */ /* 0x000fc60007ffe0ff */
[----:B------:R0:W-:Y:S01]  /*2a30*/  STG.E [R14.64], R24 ;  /* 0x000000180e007986 */ /* 0x0001e2000c101924 */
[----:B------:R-:W-:-:S04]  /*2a40*/  IADD3 R17, P0, R16, UR4, RZ ;  /* 0x0000000410117c10 */ /* 0x000fc8000ff1e0ff */
[----:B------:R-:W-:Y:S02]  /*2a50*/  LEA.HI.X.SX32 R34, R16, UR7, 0x1, P0 ;  /* 0x0000000710227c11 */ /* 0x000fe400080f0eff */
[C---:B------:R-:W-:Y:S02]  /*2a60*/  LEA R18, P0, R17.reuse, c[0x0][0x160], 0x2 ;  /* 0x0000580011127a11 */ /* 0x040fe400078010ff */
[----:B------:R-:W-:Y:S02]  /*2a70*/  IADD3 R16, R6, 0x8, RZ ;  /* 0x0000000806107810 */ /* 0x000fe40007ffe0ff */
[----:B------:R-:W-:Y:S02]  /*2a80*/  LEA.HI.X R19, R17, c[0x0][0x164], R34, 0x2, P0 ;  /* 0x0000590011137a11 */ /* 0x000fe400000f1422 */
[----:B------:R-:W-:Y:S02]  /*2a90*/  IADD3 R17, P0, R16, UR4, RZ ;  /* 0x0000000410117c10 */ /* 0x000fe4000ff1e0ff */
[----:B------:R-:W-:Y:S01]  /*2aa0*/  IADD3 R34, R6, 0xc, RZ ;  /* 0x0000000c06227810 */ /* 0x000fe20007ffe0ff */
[----:B------:R1:W-:Y:S01]  /*2ab0*/  STG.E [R18.64], R22 ;  /* 0x0000001612007986 */ /* 0x0003e2000c101924 */
[----:B------:R-:W-:-:S02]  /*2ac0*/  LEA.HI.X.SX32 R36, R16, UR7, 0x1, P0 ;  /* 0x0000000710247c11 */ /* 0x000fc400080f0eff */
[----:B------:R-:W-:-:S04]  /*2ad0*/  LEA R16, P0, R17, c[0x0][0x160], 0x2 ;  /* 0x0000580011107a11 */ /* 0x000fc800078010ff */
[----:B------:R-:W-:Y:S02]  /*2ae0*/  LEA.HI.X R17, R17, c[0x0][0x164], R36, 0x2, P0 ;  /* 0x0000590011117a11 */ /* 0x000fe400000f1424 */
[----:B0-----:R-:W-:Y:S02]  /*2af0*/  IADD3 R15, P0, R34, UR4, RZ ;  /* 0x00000004220f7c10 */ /* 0x001fe4000ff1e0ff */
[----:B------:R-:W-:Y:S01]  /*2b00*/  IADD3 R36, R6, 0x10, RZ ;  /* 0x0000001006247810 */ /* 0x000fe20007ffe0ff */
[----:B------:R0:W-:Y:S01]  /*2b10*/  STG.E [R16.64], R20 ;  /* 0x0000001410007986 */ /* 0x0001e2000c101924 */
[----:B------:R-:W-:Y:S02]  /*2b20*/  LEA.HI.X.SX32 R34, R34, UR7, 0x1, P0 ;  /* 0x0000000722227c11 */ /* 0x000fe400080f0eff */
[----:B------:R-:W-:Y:S02]  /*2b30*/  LEA R14, P0, R15, c[0x0][0x160], 0x2 ;  /* 0x000058000f0e7a11 */ /* 0x000fe400078010ff */
[----:B------:R-:W-:-:S02]  /*2b40*/  IADD3 R24, P1, R36, UR4, RZ ;  /* 0x0000000424187c10 */ /* 0x000fc4000ff3e0ff */
[----:B-1----:R-:W-:Y:S02]  /*2b50*/  IADD3 R22, R6, 0x14, RZ ;  /* 0x0000001406167810 */ /* 0x002fe40007ffe0ff */
[----:B------:R-:W-:Y:S02]  /*2b60*/  LEA.HI.X R15, R15, c[0x0][0x164], R34, 0x2, P0 ;  /* 0x000059000f0f7a11 */ /* 0x000fe400000f1422 */
[----:B------:R-:W-:Y:S02]  /*2b70*/  LEA.HI.X.SX32 R19, R36, UR7, 0x1, P1 ;  /* 0x0000000724137c11 */ /* 0x000fe400088f0eff */
[----:B------:R-:W-:Y:S01]  /*2b80*/  LEA R18, P0, R24, c[0x0][0x160], 0x2 ;  /* 0x0000580018127a11 */ /* 0x000fe200078010ff */
[----:B------:R1:W-:Y:S01]  /*2b90*/  STG.E [R14.64], R21 ;  /* 0x000000150e007986 */ /* 0x0003e2000c101924 */
[----:B------:R-:W-:Y:S02]  /*2ba0*/  IADD3 R34, P1, R22, UR4, RZ ;  /* 0x0000000416227c10 */ /* 0x000fe4000ff3e0ff */
[----:B0-----:R-:W-:-:S02]  /*2bb0*/  IADD3 R20, R6, 0x18, RZ ;  /* 0x0000001806147810 */ /* 0x001fc40007ffe0ff */
[----:B------:R-:W-:Y:S02]  /*2bc0*/  LEA.HI.X R19, R24, c[0x0][0x164], R19, 0x2, P0 ;  /* 0x0000590018137a11 */ /* 0x000fe400000f1413 */
[----:B------:R-:W-:Y:S02]  /*2bd0*/  LEA.HI.X.SX32 R17, R22, UR7, 0x1, P1 ;  /* 0x0000000716117c11 */ /* 0x000fe400088f0eff */
[----:B------:R-:W-:Y:S01]  /*2be0*/  LEA R16, P0, R34, c[0x0][0x160], 0x2 ;  /* 0x0000580022107a11 */ /* 0x000fe200078010ff */
[----:B------:R0:W-:Y:S01]  /*2bf0*/  STG.E [R18.64], R23 ;  /* 0x0000001712007986 */ /* 0x0001e2000c101924 */
[----:B------:R-:W-:Y:S02]  /*2c00*/  IADD3 R22, P1, R20, UR4, RZ ;  /* 0x0000000414167c10 */ /* 0x000fe4000ff3e0ff */
[----:B------:R-:W-:Y:S02]  /*2c10*/  LEA.HI.X R17, R34, c[0x0][0x164], R17, 0x2, P0 ;  /* 0x0000590022117a11 */ /* 0x000fe400000f1411 */
[----:B------:R-:W-:-:S02]  /*2c20*/  LEA.HI.X.SX32 R24, R20, UR7, 0x1, P1 ;  /* 0x0000000714187c11 */ /* 0x000fc400088f0eff */
[----:B-1----:R-:W-:Y:S01]  /*2c30*/  LEA R14, P0, R22, c[0x0][0x160], 0x2 ;  /* 0x00005800160e7a11 */ /* 0x002fe200078010ff */
[----:B------:R1:W-:Y:S01]  /*2c40*/  STG.E [R16.64], R25 ;  /* 0x0000001910007986 */ /* 0x0003e2000c101924 */
[----:B------:R-:W-:Y:S02]  /*2c50*/  IADD3 R20, R6, 0x1c, RZ ;  /* 0x0000001c06147810 */ /* 0x000fe40007ffe0ff */
[----:B------:R-:W-:Y:S02]  /*2c60*/  LEA.HI.X R15, R22, c[0x0][0x164], R24, 0x2, P0 ;  /* 0x00005900160f7a11 */ /* 0x000fe400000f1418 */
[----:B------:R-:W-:Y:S02]  /*2c70*/  IADD3 R21, P0, R20, UR4, RZ ;  /* 0x0000000414157c10 */ /* 0x000fe4000ff1e0ff */
[C---:B------:R-:W-:Y:S01]  /*2c80*/  IADD3 R22, R6.reuse, 0x20, RZ ;  /* 0x0000002006167810 */ /* 0x040fe20007ffe0ff */
[----:B------:R-:W-:Y:S01]  /*2c90*/  STG.E [R14.64], R32 ;  /* 0x000000200e007986 */ /* 0x000fe2000c101924 */
[----:B------:R-:W-:-:S02]  /*2ca0*/  IADD3 R24, R6, 0x24, RZ ;  /* 0x0000002406187810 */ /* 0x000fc40007ffe0ff */
[----:B------:R-:W-:Y:S02]  /*2cb0*/  LEA.HI.X.SX32 R36, R20, UR7, 0x1, P0 ;  /* 0x0000000714247c11 */ /* 0x000fe400080f0eff */
[----:B------:R-:W-:Y:S02]  /*2cc0*/  IADD3 R34, P1, R22, UR4, RZ ;  /* 0x0000000416227c10 */ /* 0x000fe4000ff3e0ff */
[----:B0-----:R-:W-:Y:S02]  /*2cd0*/  IADD3 R18, P2, R24, UR4, RZ ;  /* 0x0000000418127c10 */ /* 0x001fe4000ff5e0ff */
[----:B------:R-:W-:Y:S02]  /*2ce0*/  LEA R20, P0, R21, c[0x0][0x160], 0x2 ;  /* 0x0000580015147a11 */ /* 0x000fe400078010ff */
[----:B------:R-:W-:Y:S02]  /*2cf0*/  LEA.HI.X.SX32 R23, R22, UR7, 0x1, P1 ;  /* 0x0000000716177c11 */ /* 0x000fe400088f0eff */
[----:B------:R-:W-:-:S02]  /*2d00*/  LEA.HI.X.SX32 R19, R24, UR7, 0x1, P2 ;  /* 0x0000000718137c11 */ /* 0x000fc400090f0eff */
[----:B------:R-:W-:Y:S02]  /*2d10*/  LEA.HI.X R21, R21, c[0x0][0x164], R36, 0x2, P0 ;  /* 0x0000590015157a11 */ /* 0x000fe400000f1424 */
[----:B------:R-:W-:Y:S02]  /*2d20*/  LEA R24, P1, R18, c[0x0][0x160], 0x2 ;  /* 0x0000580012187a11 */ /* 0x000fe400078210ff */
[----:B------:R-:W-:Y:S01]  /*2d30*/  LEA R22, P0, R34, c[0x0][0x160], 0x2 ;  /* 0x0000580022167a11 */ /* 0x000fe200078010ff */
[----:B------:R0:W-:Y:S01]  /*2d40*/  STG.E [R20.64], R30 ;  /* 0x0000001e14007986 */ /* 0x0001e2000c101924 */
[----:B-1----:R-:W-:Y:S02]  /*2d50*/  IADD3 R16, R6, 0x28, RZ ;  /* 0x0000002806107810 */ /* 0x002fe40007ffe0ff */
[----:B------:R-:W-:Y:S02]  /*2d60*/  LEA.HI.X R25, R18, c[0x0][0x164], R19, 0x2, P1 ;  /* 0x0000590012197a11 */ /* 0x000fe400008f1413 */
[----:B------:R-:W-:-:S02]  /*2d70*/  LEA.HI.X R23, R34, c[0x0][0x164], R23, 0x2, P0 ;  /* 0x0000590022177a11 */ /* 0x000fc400000f1417 */
[----:B------:R-:W-:Y:S02]  /*2d80*/  IADD3 R18, R6, 0x2c, RZ ;  /* 0x0000002c06127810 */ /* 0x000fe40007ffe0ff */
[----:B------:R-:W-:Y:S01]  /*2d90*/  IADD3 R17, P0, R16, UR4, RZ ;  /* 0x0000000410117c10 */ /* 0x000fe2000ff1e0ff */
[----:B------:R1:W-:Y:S01]  /*2da0*/  STG.E [R22.64], R28 ;  /* 0x0000001c16007986 */ /* 0x0003e2000c101924 */
[----:B------:R-:W-:Y:S02]  /*2db0*/  IADD3 R19, P1, R18, UR4, RZ ;  /* 0x0000000412137c10 */ /* 0x000fe4000ff3e0ff */
[C---:B------:R-:W-:Y:S01]  /*2dc0*/  IADD3 R36, R6.reuse, 0x30, RZ ;  /* 0x0000003006247810 */ /* 0x040fe20007ffe0ff */
[----:B------:R2:W-:Y:S01]  /*2dd0*/  STG.E [R24.64], R37 ;  /* 0x0000002518007986 */ /* 0x0005e2000c101924 */
[----:B0-----:R-:W-:Y:S02]  /*2de0*/  IADD3 R20, R6, 0x34, RZ ;  /* 0x0000003406147810 */ /* 0x001fe40007ffe0ff */
[----:B------:R-:W-:-:S02]  /*2df0*/  IADD3 R34, P2, R36, UR4, RZ ;  /* 0x0000000424227c10 */ /* 0x000fc4000ff5e0ff */
[----:B------:R-:W-:Y:S02]  /*2e00*/  IADD3 R30, R6, 0x3c, RZ ;  /* 0x0000003c061e7810 */ /* 0x000fe40007ffe0ff */
[----:B------:R-:W-:Y:S02]  /*2e10*/  LEA.HI.X.SX32 R36, R36, UR7, 0x1, P2 ;  /* 0x0000000724247c11 */ /* 0x000fe400090f0eff */
[----:B-1----:R-:W-:Y:S02]  /*2e20*/  LEA.HI.X.SX32 R28, R16, UR7, 0x1, P0 ;  /* 0x00000007101c7c11 */ /* 0x002fe400080f0eff */
[----:B------:R-:W-:Y:S02]  /*2e30*/  LEA R14, P0, R17, c[0x0][0x160], 0x2 ;  /* 0x00005800110e7a11 */ /* 0x000fe400078010ff */
[----:B------:R-:W-:Y:S02]  /*2e40*/  LEA.HI.X.SX32 R22, R18, UR7, 0x1, P1 ;  /* 0x0000000712167c11 */ /* 0x000fe400088f0eff */
[----:B------:R-:W-:-:S02]  /*2e50*/  LEA R16, P1, R19, c[0x0][0x160], 0x2 ;  /* 0x0000580013107a11 */ /* 0x000fc400078210ff */
[----:B------:R-:W-:Y:S02]  /*2e60*/  LEA.HI.X R15, R17, c[0x0][0x164], R28, 0x2, P0 ;  /* 0x00005900110f7a11 */ /* 0x000fe400000f141c */
[----:B------:R-:W-:Y:S02]  /*2e70*/  IADD3 R21, P0, R20, UR4, RZ ;  /* 0x0000000414157c10 */ /* 0x000fe4000ff1e0ff */
[----:B------:R-:W-:Y:S01]  /*2e80*/  LEA.HI.X R17, R19, c[0x0][0x164], R22, 0x2, P1 ;  /* 0x0000590013117a11 */ /* 0x000fe200008f1416 */
[----:B------:R-:W-:Y:S01]  /*2e90*/  STG.E [R14.64], R35 ;  /* 0x000000230e007986 */ /* 0x000fe2000c101924 */
[----:B------:R-:W-:Y:S02]  /*2ea0*/  LEA R18, P2, R34, c[0x0][0x160], 0x2 ;  /* 0x0000580022127a11 */ /* 0x000fe400078410ff */
[----:B------:R-:W-:Y:S01]  /*2eb0*/  IADD3 R22, R6, 0x38, RZ ;  /* 0x0000003806167810 */ /* 0x000fe20007ffe0ff */
[----:B------:R0:W-:Y:S01]  /*2ec0*/  STG.E [R16.64], R33 ;  /* 0x0000002110007986 */ /* 0x0001e2000c101924 */
[----:B------:R-:W-:-:S02]  /*2ed0*/  LEA.HI.X.SX32 R32, R20, UR7, 0x1, P0 ;  /* 0x0000000714207c11 */ /* 0x000fc400080f0eff */
[C---:B------:R-:W-:Y:S02]  /*2ee0*/  LEA R20, P0, R21.reuse, c[0x0][0x160], 0x2 ;  /* 0x0000580015147a11 */ /* 0x040fe400078010ff */
[----:B------:R-:W-:Y:S02]  /*2ef0*/  LEA.HI.X R19, R34, c[0x0][0x164], R36, 0x2, P2 ;  /* 0x0000590022137a11 */ /* 0x000fe400010f1424 */
[----:B------:R-:W-:Y:S02]  /*2f00*/  IADD3 R23, P1, R22, UR4, RZ ;  /* 0x0000000416177c10 */ /* 0x000fe4000ff3e0ff */
[----:B------:R-:W-:Y:S01]  /*2f10*/  IADD3 R28, P2, R30, UR4, RZ ;  /* 0x000000041e1c7c10 */ /* 0x000fe2000ff5e0ff */
[----:B------:R1:W-:Y:S01]  /*2f20*/  STG.E [R18.64], R27 ;  /* 0x0000001b12007986 */ /* 0x0003e2000c101924 */
[----:B------:R-:W-:Y:S02]  /*2f30*/  LEA.HI.X R21, R21, c[0x0][0x164], R32, 0x2, P0 ;  /* 0x0000590015157a11 */ /* 0x000fe400000f1420 */
[----:B------:R-:W-:-:S02]  /*2f40*/  LEA.HI.X.SX32 R32, R22, UR7, 0x1, P1 ;  /* 0x0000000716207c11 */ /* 0x000fc400088f0eff */
[----:B------:R-:W-:Y:S01]  /*2f50*/  LEA.HI.X.SX32 R30, R30, UR7, 0x1, P2 ;  /* 0x000000071e1e7c11 */ /* 0x000fe200090f0eff */
[----:B------:R3:W-:Y:S01]  /*2f60*/  STG.E [R20.64], R4 ;  /* 0x0000000414007986 */ /* 0x0007e2000c101924 */
[C---:B--2---:R-:W-:Y:S02]  /*2f70*/  LEA R24, P1, R28.reuse, c[0x0][0x160], 0x2 ;  /* 0x000058001c187a11 */ /* 0x044fe400078210ff */
[----:B------:R-:W-:Y:S02]  /*2f80*/  LEA R22, P0, R23, c[0x0][0x160], 0x2 ;  /* 0x0000580017167a11 */ /* 0x000fe400078010ff */
[----:B------:R-:W-:Y:S02]  /*2f90*/  LEA.HI.X R25, R28, c[0x0][0x164], R30, 0x2, P1 ;  /* 0x000059001c197a11 */ /* 0x000fe400008f141e */
[C---:B------:R-:W-:Y:S02]  /*2fa0*/  IADD3 R28, R6.reuse, 0x40, RZ ;  /* 0x00000040061c7810 */ /* 0x040fe40007ffe0ff */
[----:B------:R-:W-:-:S02]  /*2fb0*/  IADD3 R30, R6, 0x44, RZ ;  /* 0x00000044061e7810 */ /* 0x000fc40007ffe0ff */
[----:B------:R-:W-:Y:S02]  /*2fc0*/  LEA.HI.X R23, R23, c[0x0][0x164], R32, 0x2, P0 ;  /* 0x0000590017177a11 */ /* 0x000fe400000f1420 */
[----:B0-----:R-:W-:Y:S02]  /*2fd0*/  IADD3 R16, P0, R28, UR4, RZ ;  /* 0x000000041c107c10 */ /* 0x001fe4000ff1e0ff */
[----:B------:R-:W-:Y:S01]  /*2fe0*/  IADD3 R14, P1, R30, UR4, RZ ;  /* 0x000000041e0e7c10 */ /* 0x000fe2000ff3e0ff */
[----:B------:R-:W-:Y:S01]  /*2ff0*/  STG.E [R22.64], R31 ;  /* 0x0000001f16007986 */ /* 0x000fe2000c101924 */
[C---:B------:R-:W-:Y:S02]  /*3000*/  IADD3 R36, R6.reuse, 0x48, RZ ;  /* 0x0000004806247810 */ /* 0x040fe40007ffe0ff */
[----:B------:R-:W-:Y:S01]  /*3010*/  IADD3 R37, R6, 0x4c, RZ ;  /* 0x0000004c06257810 */ /* 0x000fe20007ffe0ff */
[----:B------:R0:W-:Y:S01]  /*3020*/  STG.E [R24.64], R29 ;  /* 0x0000001d18007986 */ /* 0x0001e2000c101924 */
[----:B------:R-:W-:-:S02]  /*3030*/  LEA.HI.X.SX32 R17, R28, UR7, 0x1, P0 ;  /* 0x000000071c117c11 */ /* 0x000fc400080f0eff */
[----:B------:R-:W-:Y:S02]  /*3040*/  LEA.HI.X.SX32 R30, R30, UR7, 0x1, P1 ;  /* 0x000000071e1e7c11 */ /* 0x000fe400088f0eff */
[----:B------:R-:W-:Y:S02]  /*3050*/  LEA R34, P0, R16, c[0x0][0x160], 0x2 ;  /* 0x0000580010227a11 */ /* 0x000fe400078010ff */
[----:B------:R-:W-:Y:S02]  /*3060*/  LEA R32, P1, R14, c[0x0][0x160], 0x2 ;  /* 0x000058000e207a11 */ /* 0x000fe400078210ff */
[----:B------:R-:W-:Y:S02]  /*3070*/  IADD3 R15, P2, R36, UR4, RZ ;  /* 0x00000004240f7c10 */ /* 0x000fe4000ff5e0ff */
[----:B------:R-:W-:Y:S02]  /*3080*/  IADD3 R28, P3, R37, UR4, RZ ;  /* 0x00000004251c7c10 */ /* 0x000fe4000ff7e0ff */
[----:B------:R-:W-:-:S02]  /*3090*/  LEA.HI.X R35, R16, c[0x0][0x164], R17, 0x2, P0 ;  /* 0x0000590010237a11 */ /* 0x000fc400000f1411 */
[----:B------:R-:W-:Y:S02]  /*30a0*/  LEA.HI.X R33, R14, c[0x0][0x164], R30, 0x2, P1 ;  /* 0x000059000e217a11 */ /* 0x000fe400008f141e */
[----:B------:R-:W-:Y:S01]  /*30b0*/  LEA.HI.X.SX32 R36, R36, UR7, 0x1, P2 ;  /* 0x0000000724247c11 */ /* 0x000fe200090f0eff */
[----:B------:R-:W-:Y:S01]  /*30c0*/  STG.E [R34.64], R10 ;  /* 0x0000000a22007986 */ /* 0x000fe2000c101924 */
[----:B------:R-:W-:Y:S02]  /*30d0*/  LEA R16, P0, R15, c[0x0][0x160], 0x2 ;  /* 0x000058000f107a11 */ /* 0x000fe400078010ff */
[----:B------:R-:W-:Y:S01]  /*30e0*/  LEA.HI.X.SX32 R37, R37, UR7, 0x1, P3 ;  /* 0x0000000725257c11 */ /* 0x000fe200098f0eff */
[----:B------:R2:W-:Y:S01]  /*30f0*/  STG.E [R32.64], R2 ;  /* 0x0000000220007986 */ /* 0x0005e2000c101924 */
[----:B------:R-:W-:Y:S02]  /*3100*/  LEA R14, P1, R28, c[0x0][0x160], 0x2 ;  /* 0x000058001c0e7a11 */ /* 0x000fe400078210ff */
[----:B-1----:R-:W-:-:S02]  /*3110*/  IADD3 R18, R6, 0x50, RZ ;  /* 0x0000005006127810 */ /* 0x002fc40007ffe0ff */
[----:B------:R-:W-:Y:S02]  /*3120*/  LEA.HI.X R17, R15, c[0x0][0x164], R36, 0x2, P0 ;  /* 0x000059000f117a11 */ /* 0x000fe400000f1424 */
[----:B------:R-:W-:Y:S02]  /*3130*/  LEA.HI.X R15, R28, c[0x0][0x164], R37, 0x2, P1 ;  /* 0x000059001c0f7a11 */ /* 0x000fe400008f1425 */
[----:B------:R-:W-:Y:S01]  /*3140*/  IADD3 R37, P0, R18, UR4, RZ ;  /* 0x0000000412257c10 */ /* 0x000fe2000ff1e0ff */
[----:B------:R-:W-:Y:S01]  /*3150*/  STG.E [R16.64], R13 ;  /* 0x0000000d10007986 */ /* 0x000fe2000c101924 */
[C---:B------:R-:W-:Y:S02]  /*3160*/  IADD3 R27, R6.reuse, 0x54, RZ ;  /* 0x00000054061b7810 */ /* 0x040fe40007ffe0ff */
[C---:B------:R-:W-:Y:S01]  /*3170*/  IADD3 R28, R6.reuse, 0x58, RZ ;  /* 0x00000058061c7810 */ /* 0x040fe20007ffe0ff */
[----:B------:R-:W-:Y:S01]  /*3180*/  STG.E [R14.64], R26 ;  /* 0x0000001a0e007986 */ /* 0x000fe2000c101924 */
[----:B------:R-:W-:-:S02]  /*3190*/  IADD3 R30, R6, 0x5c, RZ ;  /* 0x0000005c061e7810 */ /* 0x000fc40007ffe0ff */
[----:B------:R-:W-:Y:S02]  /*31a0*/  LEA.HI.X.SX32 R18, R18, UR7, 0x1, P0 ;  /* 0x0000000712127c11 */ /* 0x000fe400080f0eff */
[----:B------:R-:W-:Y:S02]  /*31b0*/  LEA R36, P0, R37, c[0x0][0x160], 0x2 ;  /* 0x0000580025247a11 */ /* 0x000fe400078010ff */
[----:B------:R-:W-:Y:S02]  /*31c0*/  IADD3 R19, P1, R27, UR4, RZ ;  /* 0x000000041b137c10 */ /* 0x000fe4000ff3e0ff */
[----:B---3--:R-:W-:Y:S02]  /*31d0*/  IADD3 R21, P2, R28, UR4, RZ ;  /* 0x000000041c157c10 */ /* 0x008fe4000ff5e0ff */
[----:B------:R-:W-:Y:S02]  /*31e0*/  IADD3 R4, P3, R30, UR4, RZ ;  /* 0x000000041e047c10 */ /* 0x000fe4000ff7e0ff */
[----:B------:R-:W-:-:S02]  /*31f0*/  LEA.HI.X R37, R37, c[0x0][0x164], R18, 0x2, P0 ;  /* 0x0000590025257a11 */ /* 0x000fc400000f1412 */
[----:B0-----:R-:W-:Y:S02]  /*3200*/  LEA.HI.X.SX32 R24, R27, UR7, 0x1, P1 ;  /* 0x000000071b187c11 */ /* 0x001fe400088f0eff */
[----:B------:R-:W-:Y:S01]  /*3210*/  LEA.HI.X.SX32 R28, R28, UR7, 0x1, P2 ;  /* 0x000000071c1c7c11 */ /* 0x000fe200090f0eff */
[----:B------:R-:W-:Y:S01]  /*3220*/  STG.E [R36.64], R12 ;  /* 0x0000000c24007986 */ /* 0x000fe2000c101924 */
[C---:B------:R-:W-:Y:S02]  /*3230*/  LEA R22, P0, R19.reuse, c[0x0][0x160], 0x2 ;  /* 0x0000580013167a11 */ /* 0x040fe400078010ff */
[----:B------:R-:W-:Y:S02]  /*3240*/  LEA.HI.X.SX32 R25, R30, UR7, 0x1, P3 ;  /* 0x000000071e197c11 */ /* 0x000fe400098f0eff */
[----:B------:R-:W-:Y:S02]  /*3250*/  LEA R18, P2, R4, c[0x0][0x160], 0x2 ;  /* 0x0000580004127a11 */ /* 0x000fe400078410ff */
[----:B------:R-:W-:-:S02]  /*3260*/  LEA.HI.X R23, R19, c[0x0][0x164], R24, 0x2, P0 ;  /* 0x0000590013177a11 */ /* 0x000fc400000f1418 */
[----:B------:R-:W-:Y:S02]  /*3270*/  LEA.HI.X R19, R4, c[0x0][0x164], R25, 0x2, P2 ;  /* 0x0000590004137a11 */ /* 0x000fe400010f1419 */
[C---:B------:R-:W-:Y:S01]  /*3280*/  LEA R20, P1, R21.reuse, c[0x0][0x160], 0x2 ;  /* 0x0000580015147a11 */ /* 0x040fe200078210ff */
[----:B------:R-:W-:Y:S01]  /*3290*/  STG.E [R22.64], R11 ;  /* 0x0000000b16007986 */ /* 0x000fe2000c101924 */
[C---:B------:R-:W-:Y:S02]  /*32a0*/  IADD3 R4, R6.reuse, 0x60, RZ ;  /* 0x0000006006047810 */ /* 0x040fe40007ffe0ff */
[----:B------:R-:W-:Y:S02]  /*32b0*/  IADD3 R24, R6, 0x64, RZ ;  /* 0x0000006406187810 */ /* 0x000fe40007ffe0ff */
[----:B------:R-:W-:Y:S02]  /*32c0*/  LEA.HI.X R21, R21, c[0x0][0x164], R28, 0x2, P1 ;  /* 0x0000590015157a11 */ /* 0x000fe400008f141c */
[----:B------:R-:W-:-:S02]  /*32d0*/  IADD3 R31, P0, R4, UR4, RZ ;  /* 0x00000004041f7c10 */ /* 0x000fc4000ff1e0ff */
[----:B------:R-:W-:Y:S01]  /*32e0*/  IADD3 R28, P1, R24, UR4, RZ ;  /* 0x00000004181c7c10 */ /* 0x000fe2000ff3e0ff */
[----:B------:R-:W-:Y:S01]  /*32f0*/  STG.E [R20.64], R9 ;  /* 0x0000000914007986 */ /* 0x000fe2000c101924 */
[C---:B------:R-:W-:Y:S02]  /*3300*/  IADD3 R25, R6.reuse, 0x68, RZ ;  /* 0x0000006806197810 */ /* 0x040fe40007ffe0ff */
[----:B------:R-:W-:Y:S01]  /*3310*/  IADD3 R27, R6, 0x6c, RZ ;  /* 0x0000006c061b7810 */ /* 0x000fe20007ffe0ff */
[----:B------:R-:W-:Y:S01]  /*3320*/  STG.E [R18.64], R8 ;  /* 0x0000000812007986 */ /* 0x000fe2000c101924 */
[----:B--2---:R-:W-:Y:S02]  /*3330*/  LEA.HI.X.SX32 R2, R4, UR7, 0x1, P0 ;  /* 0x0000000704027c11 */ /* 0x004fe400080f0eff */
[----:B------:R-:W-:Y:S02]  /*3340*/  LEA.HI.X.SX32 R29, R24, UR7, 0x1, P1 ;  /* 0x00000007181d7c11 */ /* 0x000fe400088f0eff */
[----:B------:R-:W-:-:S02]  /*3350*/  LEA R32, P0, R31, c[0x0][0x160], 0x2 ;  /* 0x000058001f207a11 */ /* 0x000fc400078010ff */
[C---:B------:R-:W-:Y:S02]  /*3360*/  LEA R30, P1, R28.reuse, c[0x0][0x160], 0x2 ;  /* 0x000058001c1e7a11 */ /* 0x040fe400078210ff */
        /* <DEDUP_REMOVED lines=11> */
[----:B------:R-:W-:-:S03]  /*3420*/  LEA.HI.X R29, R6, c[0x0][0x164], R27, 0x2, P1 ;  /* 0x00005900061d7a11 */ /* 0x000fc600008f141b */
[----:B------:R-:W-:Y:S04]  /*3430*/  STG.E [R24.64], R3 ;  /* 0x0000000318007986 */ /* 0x000fe8000c101924 */
[----:B------:R-:W-:Y:S01]  /*3440*/  STG.E [R28.64], R0 ;  /* 0x000000001c007986 */ /* 0x000fe2000c101924 */
[----:B------:R-:W-:Y:S05]  /*3450*/  EXIT ;  /* 0x000000000000794d */ /* 0x000fea0003800000 */
.L_x_4476:
        /* <DEDUP_REMOVED lines=20> */
.L_x_4477:
[----:B------:R-:W-:Y:S01]  /*35a0*/  IMAD.MOV.U32 R8, RZ, RZ, -0x800001 ;  /* 0xff7fffffff087424 */ /* 0x000fe200078e00ff */
[----:B------:R-:W-:Y:S01]  /*35b0*/  MOV R4, 0x3600 ;  /* 0x0000360000047802 */ /* 0x000fe20000000f00 */
[----:B------:R-:W-:Y:S02]  /*35c0*/  IMAD.MOV.U32 R9, RZ, RZ, 0x10 ;  /* 0x00000010ff097424 */ /* 0x000fe400078e00ff */
[----:B------:R-:W-:Y:S02]  /*35d0*/  IMAD.MOV.U32 R2, RZ, RZ, 0x1f ;  /* 0x0000001fff027424 */ /* 0x000fe400078e00ff */
[----:B------:R-:W-:Y:S02]  /*35e0*/  IMAD.MOV.U32 R11, RZ, RZ, -0x1 ;  /* 0xffffffffff0b7424 */ /* 0x000fe400078e00ff */
[----:B------:R-:W-:Y:S05]  /*35f0*/  CALL.REL.NOINC `($__internal_112_$__cuda_sm70_shflsync_bfly_p) ;  /* 0x000001b000007944 */ /* 0x000fea0003c00000 */
[----:B01----:R-:W-:Y:S05]  /*3600*/  BRA `(.L_x_4507) ;  /* 0xffffcb9000007947 */ /* 0x003fea000383ffff */
.L_x_4478:
[----:B------:R-:W-:Y:S01]  /*3610*/  IMAD.MOV.U32 R8, RZ, RZ, R13 ;  /* 0x000000ffff087224 */ /* 0x000fe200078e000d */
[----:B------:R-:W-:Y:S01]  /*3620*/  MOV R4, 0x3670 ;  /* 0x0000367000047802 */ /* 0x000fe20000000f00 */
[----:B------:R-:W-:Y:S02]  /*3630*/  IMAD.MOV.U32 R9, RZ, RZ, 0x8 ;  /* 0x00000008ff097424 */ /* 0x000fe400078e00ff */
[----:B------:R-:W-:-:S02]  /*3640*/  IMAD.MOV.U32 R2, RZ, RZ, 0x1f ;  /* 0x0000001fff027424 */ /* 0x000fc400078e00ff */
[----:B------:R-:W-:Y:S02]  /*3650*/  IMAD.MOV.U32 R11, RZ, RZ, -0x1 ;  /* 0xffffffffff0b7424 */ /* 0x000fe400078e00ff */
[----:B------:R-:W-:Y:S05]  /*3660*/  CALL.REL.NOINC `($__internal_112_$__cuda_sm70_shflsync_bfly_p) ;  /* 0x0000014000007944 */ /* 0x000fea0003c00000 */
[----:B01----:R-:W-:Y:S01]  /*3670*/  FMNMX.FTZ R8, R13, R2, !PT ;  /* 0x000000020d087209 */ /* 0x003fe20007810000 */
[----:B------:R-:W-:Y:S01]  /*3680*/  IMAD.MOV.U32 R9, RZ, RZ, 0x4 ;  /* 0x00000004ff097424 */ /* 0x000fe200078e00ff */
[----:B------:R-:W-:Y:S01]  /*3690*/  MOV R4, 0x36d0 ;  /* 0x000036d000047802 */ /* 0x000fe20000000f00 */
[----:B------:R-:W-:Y:S02]  /*36a0*/  IMAD.MOV.U32 R2, RZ, RZ, 0x1f ;  /* 0x0000001fff027424 */ /* 0x000fe400078e00ff */
[----:B------:R-:W-:Y:S02]  /*36b0*/  IMAD.MOV.U32 R11, RZ, RZ, -0x1 ;  /* 0xffffffffff0b7424 */ /* 0x000fe400078e00ff */
[----:B------:R-:W-:Y:S05]  /*36c0*/  CALL.REL.NOINC `($__internal_112_$__cuda_sm70_shflsync_bfly_p) ;  /* 0x000000e000007944 */ /* 0x000fea0003c00000 */
[----:B01----:R-:W-:Y:S01]  /*36d0*/  FMNMX.FTZ R8, R8, R2, !PT ;  /* 0x0000000208087209 */ /* 0x003fe20007810000 */
[----:B------:R-:W-:Y:S01]  /*36e0*/  IMAD.MOV.U32 R9, RZ, RZ, 0x2 ;  /* 0x00000002ff097424 */ /* 0x000fe200078e00ff */
[----:B------:R-:W-:Y:S01]  /*36f0*/  MOV R4, 0x3730 ;  /* 0x0000373000047802 */ /* 0x000fe20000000f00 */
[----:B------:R-:W-:Y:S02]  /*3700*/  IMAD.MOV.U32 R2, RZ, RZ, 0x1f ;  /* 0x0000001fff027424 */ /* 0x000fe400078e00ff */
[----:B------:R-:W-:-:S02]  /*3710*/  IMAD.MOV.U32 R11, RZ, RZ, -0x1 ;  /* 0xffffffffff0b7424 */ /* 0x000fc400078e00ff */
[----:B------:R-:W-:Y:S05]  /*3720*/  CALL.REL.NOINC `($__internal_112_$__cuda_sm70_shflsync_bfly_p) ;  /* 0x0000008000007944 */ /* 0x000fea0003c00000 */
[----:B01----:R-:W-:Y:S01]  /*3730*/  FMNMX.FTZ R8, R8, R2, !PT ;  /* 0x0000000208087209 */ /* 0x003fe20007810000 */
[----:B------:R-:W-:Y:S01]  /*3740*/  IMAD.MOV.U32 R9, RZ, RZ, 0x1 ;  /* 0x00000001ff097424 */ /* 0x000fe200078e00ff */
[----:B------:R-:W-:Y:S01]  /*3750*/  MOV R4, 0x3790 ;  /* 0x0000379000047802 */ /* 0x000fe20000000f00 */
[----:B------:R-:W-:-:S02]  /*3760*/  IMAD.MOV.U32 R2, RZ, RZ, 0x1f ;  /* 0x0000001fff027424 */ /* 0x000fc400078e00ff */
[----:B------:R-:W-:Y:S02]  /*3770*/  IMAD.MOV.U32 R11, RZ, RZ, -0x1 ;  /* 0xffffffffff0b7424 */ /* 0x000fe400078e00ff */
[----:B------:R-:W-:Y:S05]  /*3780*/  CALL.REL.NOINC `($__internal_112_$__cuda_sm70_shflsync_bfly_p) ;  /* 0x0000002000007944 */ /* 0x000fea0003c00000 */
[----:B01----:R-:W-:Y:S01]  /*3790*/  IMAD.MOV.U32 R9, RZ, RZ, R2 ;  /* 0x000000ffff097224 */ /* 0x003fe200078e0002 */
[----:B------:R-:W-:Y:S05]  /*37a0*/  BRA `(.L_x_4508) ;  /* 0xffffca9000007947 */ /* 0x000fea000383ffff */
        .weak           $__internal_112_$__cuda_sm70_shflsync_bfly_p
        .type           $__internal_112_$__cuda_sm70_shflsync_bfly_p,@function
        .size           $__internal_112_$__cuda_sm70_shflsync_bfly_p,(.L_x_23279 - $__internal_112_$__cuda_sm70_shflsync_bfly_p)
$__internal_112_$__cuda_sm70_shflsync_bfly_p:
[----:B------:R-:W-:Y:S01]  /*37b0*/  IMAD.MOV.U32 R5, RZ, RZ, 0x0 ;  /* 0x00000000ff057424 */ /* 0x000fe200078e00ff */
[----:B------:R-:W-:Y:S04]  /*37c0*/  WARPSYNC R11 ;  /* 0x0000000b00007348 */ /* 0x000fe80003800000 */
[----:B------:R0:W1:Y:S01]  /*37d0*/  SHFL.BFLY PT, R2, R8, R9, R2 ;  /* 0x0c00000908027389 */ /* 0x00006200000e0002 */
[----:B------:R-:W-:Y:S05]  /*37e0*/  RET.REL.NODEC R4 `(_ZN4vllm25paged_attention_v1_kernelIfhLi112ELi32ELi128ELNS_18Fp8KVCacheDataTypeE2ELb0EEEvPT_PKS2_PKT0_S8_ifPKiSA_iPKfiiiSC_SC_iiiii) ;  /* 0xffffc81004007950 */ /* 0x000fea0003c3ffff */
.L_x_4509:
        /* <DEDUP_REMOVED lines=9> */
.L_x_23279:


//--------------------- .text._ZN4vllm25paged_attention_v1_kernelIfhLi96ELi32ELi128ELNS_18Fp8KVCacheDataTypeE2ELb0EEEvPT_PKS2_PKT0_S8_ifPKiSA_iPKfiiiSC_SC_iiiii --------------------------
	.section	.text._ZN4vllm25paged_attention_v1_kernelIfhLi96ELi32ELi128ELNS_18Fp8KVCacheDataTypeE2ELb0EEEvPT_PKS2_PKT0_S8_ifPKiSA_iPKfiiiSC_SC_iiiii,"ax",@progbits
	.sectioninfo	@"SHI_REGISTERS=40"
	.align	128
        .global         _ZN4vllm25paged_attention_v1_kernelIfhLi96ELi32ELi128ELNS_18Fp8KVCacheDataTypeE2ELb0EEEvPT_PKS2_PKT0_S8_ifPKiSA_iPKfiiiSC_SC_iiiii
        .type           _ZN4vllm25paged_attention_v1_kernelIfhLi96ELi32ELi128ELNS_18Fp8KVCacheDataTypeE2ELb0EEEvPT_PKS2_PKT0_S8_ifPKiSA_iPKfiiiSC_SC_iiiii,@function
        .size           _ZN4vllm25paged_attention_v1_kernelIfhLi96ELi32ELi128ELNS_18Fp8KVCacheDataTypeE2ELb0EEEvPT_PKS2_PKT0_S8_ifPKiSA_iPKfiiiSC_SC_iiiii,(.L_x_23280 - _ZN4vllm25paged_attention_v1_kernelIfhLi96ELi32ELi128ELNS_18Fp8KVCacheDataTypeE2ELb0EEEvPT_PKS2_PKT0_S8_ifPKiSA_iPKfiiiSC_SC_iiiii)
        .other          _ZN4vllm25paged_attention_v1_kernelIfhLi96ELi32ELi128ELNS_18Fp8KVCacheDataTypeE2ELb0EEEvPT_PKS2_PKT0_S8_ifPKiSA_iPKfiiiSC_SC_iiiii,@"STO_CUDA_ENTRY STV_DEFAULT"
_ZN4vllm25paged_attention_v1_kernelIfhLi96ELi32ELi128ELNS_18Fp8KVCacheDataTypeE2ELb0EEEvPT_PKS2_PKT0_S8_ifPKiSA_iPKfiiiSC_SC_iiiii:
.text._ZN4vllm25paged_attention_v1_kernelIfhLi96ELi32ELi128ELNS_18Fp8KVCacheDataTypeE2ELb0EEEvPT_PKS2_PKT0_S8_ifPKiSA_iPKfiiiSC_SC_iiiii:
        /* <DEDUP_REMOVED lines=26> */
.L_x_4541:
        /* <DEDUP_REMOVED lines=10> */
.L_x_4542:
        /* <DEDUP_REMOVED lines=25> */
[----:B------:R-:W-:Y:S01]  /*03d0*/  HFMA2.MMA R5, -RZ, RZ, 0, 0 ;  /* 0x00000000ff057435 */ /* 0x000fe200000001ff */
[----:B0-----:R-:W-:Y:S01]  /*03e0*/  LEA R8, R0, 0x20, 0x2 ;  /* 0x0000002000087811 */ /* 0x001fe200078e10ff */
[----:B------:R-:W-:-:S04]  /*03f0*/  IMAD.MOV.U32 R6, RZ, RZ, R0 ;  /* 0x000000ffff067224 */ /* 0x000fc800078e0000 */
.L_x_4517:
        /* <DEDUP_REMOVED lines=11> */
.L_x_4516:
[----:B------:R-:W-:Y:S05]  /*04b0*/  BSYNC B1 ;  /* 0x0000000000017941 */ /* 0x000fea0003800000 */
.L_x_4515:
        /* <DEDUP_REMOVED lines=10> */
.L_x_4520:
        /* <DEDUP_REMOVED lines=100> */
.L_x_4519:
[----:B------:R-:W-:Y:S05]  /*0ba0*/  BSYNC B1 ;  /* 0x0000000000017941 */ /* 0x000fea0003800000 */
.L_x_4518:
        /* <DEDUP_REMOVED lines=55> */
.L_x_4522:
[----:B------:R-:W-:Y:S05]  /*0f20*/  BSYNC B1 ;  /* 0x0000000000017941 */ /* 0x000fea0003800000 */
.L_x_4521:
        /* <DEDUP_REMOVED lines=26> */
.L_x_4514:
[----:B------:R-:W-:Y:S05]  /*10d0*/  BSYNC B0 ;  /* 0x0000000000007941 */ /* 0x000fea0003800000 */
.L_x_4513:
        /* <DEDUP_REMOVED lines=36> */
.L_x_4527:
        /* <DEDUP_REMOVED lines=8> */
.L_x_4526:
[----:B0-----:R-:W-:Y:S05]  /*13a0*/  BSYNC B1 ;  /* 0x0000000000017941 */ /* 0x001fea0003800000 */
.L_x_4525:
        /* <DEDUP_REMOVED lines=10> */
.L_x_4530:
        /* <DEDUP_REMOVED lines=52> */
.L_x_4529:
[----:B------:R-:W-:Y:S05]  /*1790*/  BSYNC B1 ;  /* 0x0000000000017941 */ /* 0x000fea0003800000 */
.L_x_4528:
        /* <DEDUP_REMOVED lines=31> */
.L_x_4532:
[----:B------:R-:W-:Y:S05]  /*1990*/  BSYNC B1 ;  /* 0x0000000000017941 */ /* 0x000fea0003800000 */
.L_x_4531:
        /* <DEDUP_REMOVED lines=14> */
.L_x_4524:
[----:B------:R-:W-:Y:S05]  /*1a80*/  BSYNC B0 ;  /* 0x0000000000007941 */ /* 0x000fea0003800000 */
.L_x_4523:
        /* <DEDUP_REMOVED lines=8> */
[----:B------:R-:W-:Y:S01]  /*1b10*/  CS2R R28, SRZ ;  /* 0x00000000001c7805 */ /* 0x000fe2000001ff00 */
[----:B------:R-:W-:Y:S01]  /*1b20*/  IADD3 R6, R0, 0x1f, RZ ;  /* 0x0000001f00067810 */ /* 0x000fe20007ffe0ff */
[----:B------:R-:W-:Y:S01]  /*1b30*/  CS2R R30, SRZ ;  /* 0x00000000001e7805 */ /* 0x000fe2000001ff00 */
[----:B------:R-:W-:Y:S01]  /*1b40*/  ISETP.NE.OR P5, PT, R4, 0x40, P2 ;  /* 0x000000400400780c */ /* 0x000fe200017a5670 */
[----:B------:R-:W-:Y:S01]  /*1b50*/  CS2R R24, SRZ ;  /* 0x0000000000187805 */ /* 0x000fe2000001ff00 */
[----:B------:R-:W-:Y:S01]  /*1b60*/  LEA.HI R3, R3, R2, RZ, 0x3 ;  /* 0x0000000203037211 */ /* 0x000fe200078f18ff */
[----:B------:R-:W-:Y:S01]  /*1b70*/  IMAD.MOV.U32 R37, RZ, RZ, RZ ;  /* 0x000000ffff257224 */ /* 0x000fe200078e00ff */
[----:B------:R-:W-:Y:S01]  /*1b80*/  ISETP.GT.U32.AND P3, PT, R6, 0x3e, PT ;  /* 0x0000003e0600780c */ /* 0x000fe20003f64070 */
[----:B------:R-:W-:Y:S01]  /*1b90*/  IMAD.MOV.U32 R35, RZ, RZ, RZ ;  /* 0x000000ffff237224 */ /* 0x000fe200078e00ff */
[C---:B------:R-:W-:Y:S01]  /*1ba0*/  LOP3.LUT R5, R0.reuse, 0xffffffe0, RZ, 0xc0, !PT ;  /* 0xffffffe000057812 */ /* 0x040fe200078ec0ff */
[----:B------:R-:W-:Y:S01]  /*1bb0*/  IMAD.MOV.U32 R33, RZ, RZ, RZ ;  /* 0x000000ffff217224 */ /* 0x000fe200078e00ff */
[----:B------:R-:W-:Y:S01]  /*1bc0*/  SHF.R.S32.HI R6, RZ, 0x3, R3 ;  /* 0x00000003ff067819 */ /* 0x000fe20000011403 */
[----:B------:R-:W-:Y:S01]  /*1bd0*/  CS2R R10, SRZ ;  /* 0x00000000000a7805 */ /* 0x000fe2000001ff00 */
[----:B------:R-:W-:Y:S01]  /*1be0*/  ISETP.NE.OR P4, PT, R5, 0x20, P2 ;  /* 0x000000200500780c */ /* 0x000fe20001785670 */
[----:B------:R-:W-:Y:S01]  /*1bf0*/  CS2R R26, SRZ ;  /* 0x00000000001a7805 */ /* 0x000fe2000001ff00 */
[----:B------:R-:W-:Y:S01]  /*1c00*/  BAR.SYNC.DEFER_BLOCKING 0x0 ;  /* 0x0000000000007b1d */ /* 0x000fe20000010000 */
[C---:B------:R-:W-:Y:S01]  /*1c10*/  ISETP.GT.OR P0, PT, R0.reuse, 0x3f, P2 ;  /* 0x0000003f0000780c */ /* 0x040fe20001704670 */
[----:B------:R-:W-:Y:S01]  /*1c20*/  CS2R R4, SRZ ;  /* 0x0000000000047805 */ /* 0x000fe2000001ff00 */
[----:B------:R-:W-:Y:S01]  /*1c30*/  ISETP.GT.OR P1, PT, R0, 0x1f, P2 ;  /* 0x0000001f0000780c */ /* 0x000fe20001724670 */
[----:B------:R-:W-:Y:S01]  /*1c40*/  CS2R R8, SRZ ;  /* 0x0000000000087805 */ /* 0x000fe2000001ff00 */
        /* <DEDUP_REMOVED lines=29> */
.L_x_4534:
[----:B------:R-:W-:Y:S05]  /*1e20*/  BSYNC B0 ;  /* 0x0000000000007941 */ /* 0x000fea0003800000 */
.L_x_4533:
        /* <DEDUP_REMOVED lines=51> */
.L_x_4536:
[----:B------:R-:W-:Y:S05]  /*2160*/  BSYNC B0 ;  /* 0x0000000000007941 */ /* 0x000fea0003800000 */
.L_x_4535:
        /* <DEDUP_REMOVED lines=27> */
.L_x_4538:
[----:B------:R-:W-:Y:S05]  /*2320*/  BSYNC B0 ;  /* 0x0000000000007941 */ /* 0x000fea0003800000 */
.L_x_4537:
        /* <DEDUP_REMOVED lines=46> */
[----:B0-----:R-:W-:Y:S02]  /*2610*/  FADD.FTZ R11, R11, R18 ;  /* 0x000000120b0b7221 */ /* 0x001fe40000010000 */
[----:B-1----:R-:W-:Y:S02]  /*2620*/  FADD.FTZ R26, R26, R13 ;  /* 0x0000000d1a1a7221 */ /* 0x002fe40000010000 */
[----:B--2---:R-:W-:-:S02]  /*2630*/  FADD.FTZ R27, R27, R14 ;  /* 0x0000000e1b1b7221 */ /* 0x004fc40000010000 */
[----:B---3--:R-:W-:Y:S02]  /*2640*/  FADD.FTZ R29, R29, R16 ;  /* 0x000000101d1d7221 */ /* 0x008fe40000010000 */
[----:B----4-:R-:W-:Y:S02]  /*2650*/  FADD.FTZ R8, R8, R15 ;  /* 0x0000000f08087221 */ /* 0x010fe40000010000 */
.L_x_4540:
[----:B------:R-:W-:Y:S05]  /*2660*/  BSYNC B0 ;  /* 0x0000000000007941 */ /* 0x000fea0003800000 */
.L_x_4539:
[----:B------:R-:W-:Y:S06]  /*2670*/  BAR.SYNC.DEFER_BLOCKING 0x0 ;  /* 0x0000000000007b1d */ /* 0x000fec0000010000 */
[----:B------:R-:W-:Y:S05]  /*2680*/  @P3 EXIT ;  /* 0x000000000000394d */ /* 0x000fea0003800000 */
[----:B------:R-:W-:Y:S05]  /*2690*/  @P2 EXIT ;  /* 0x000000000000294d */ /* 0x000fea0003800000 */
[----:B------:R-:W2:Y:S01]  /*26a0*/  S2UR UR4, SR_CTAID.Z ;  /* 0x00000000000479c3 */ /* 0x000ea20000002700 */
[----:B------:R-:W-:Y:S01]  /*26b0*/  ULDC UR7, c[0x0][0x14] ;  /* 0x0000050000077ab9 */ /* 0x000fe20000000800 */
[C---:B------:R-:W-:Y:S01]  /*26c0*/  IADD3 R13, R6.reuse, 0x4, RZ ;  /* 0x00000004060d7810 */ /* 0x040fe20007ffe0ff */
[----:B------:R-:W-:Y:S01]  /*26d0*/  ULDC UR6, c[0x0][0xc] ;  /* 0x0000030000067ab9 */ /* 0x000fe20000000800 */
[C---:B------:R-:W-:Y:S01]  /*26e0*/  IADD3 R14, R6.reuse, 0x8, RZ ;  /* 0x00000008060e7810 */ /* 0x040fe20007ffe0ff */
[----:B------:R-:W-:Y:S01]  /*26f0*/  UIMAD UR7, UR7, 0x60, URZ ;  /* 0x00000060070778a4 */ /* 0x000fe2000f8e023f */
[C---:B------:R-:W-:Y:S01]  /*2700*/  IADD3 R32, R6.reuse, 0x10, RZ ;  /* 0x0000001006207810 */ /* 0x040fe20007ffe0ff */
[----:B------:R-:W-:Y:S01]  /*2710*/  UIMAD UR6, UR38, UR6, URZ ;  /* 0x00000006260672a4 */ /* 0x000fe2000f8e023f */
[----:B------:R-:W3:Y:S01]  /*2720*/  S2UR UR5, SR_CTAID.X ;  /* 0x00000000000579c3 */ /* 0x000ee20000002500 */
[----:B------:R-:W-:-:S02]  /*2730*/  IADD3 R34, R6, 0x14, RZ ;  /* 0x0000001406227810 */ /* 0x000fc40007ffe0ff */
[----:B------:R-:W-:-:S04]  /*2740*/  UIMAD UR6, UR6, UR7, URZ ;  /* 0x00000007060672a4 */ /* 0x000fc8000f8e023f */
[----:B------:R-:W-:Y:S02]  /*2750*/  USHF.R.S32.HI UR9, URZ, 0x1f, UR6 ;  /* 0x0000001f3f097899 */ /* 0x000fe40008011406 */
[----:B--2---:R-:W-:Y:S02]  /*2760*/  UIMAD UR4, UR4, 0x60, URZ ;  /* 0x00000060040478a4 */ /* 0x004fe4000f8e023f */
[----:B---3--:R-:W-:Y:S02]  /*2770*/  UIMAD UR5, UR5, UR7, URZ ;  /* 0x00000007050572a4 */ /* 0x008fe4000f8e023f */
[----:B------:R-:W-:Y:S02]  /*2780*/  USHF.R.S32.HI UR7, URZ, 0x1f, UR4 ;  /* 0x0000001f3f077899 */ /* 0x000fe40008011404 */
[----:B------:R-:W-:Y:S02]  /*2790*/  USHF.R.S32.HI UR8, URZ, 0x1f, UR5 ;  /* 0x0000001f3f087899 */ /* 0x000fe40008011405 */
[----:B------:R-:W-:-:S04]  /*27a0*/  UIADD3 UR4, UP0, UP1, UR6, UR5, UR4 ;  /* 0x0000000506047290 */ /* 0x000fc8000f91e004 */
[----:B------:R-:W-:Y:S02]  /*27b0*/  UIADD3.X UR7, UR9, UR8, UR7, UP0, UP1 ;  /* 0x0000000809077290 */ /* 0x000fe400087e2407 */
[C---:B------:R-:W-:Y:S02]  /*27c0*/  IADD3 R15, P0, R6.reuse, UR4, RZ ;  /* 0x00000004060f7c10 */ /* 0x040fe4000ff1e0ff */
[----:B------:R-:W-:Y:S02]  /*27d0*/  IADD3 R17, P1, R13, UR4, RZ ;  /* 0x000000040d117c10 */ /* 0x000fe4000ff3e0ff */
[----:B------:R-:W-:Y:S02]  /*27e0*/  LEA.HI.X.SX32 R16, R6, UR7, 0x1, P0 ;  /* 0x0000000706107c11 */ /* 0x000fe400080f0eff */
[----:B01----:R-:W-:Y:S02]  /*27f0*/  LEA R12, P0, R15, c[0x0][0x160], 0x2 ;  /* 0x000058000f0c7a11 */ /* 0x003fe400078010ff */
[----:B------:R-:W-:-:S02]  /*2800*/  LEA.HI.X.SX32 R18, R13, UR7, 0x1, P1 ;  /* 0x000000070d127c11 */ /* 0x000fc400088f0eff */
[----:B------:R-:W-:Y:S02]  /*2810*/  LEA.HI.X R13, R15, c[0x0][0x164], R16, 0x2, P0 ;  /* 0x000059000f0d7a11 */ /* 0x000fe400000f1410 */
[C---:B------:R-:W-:Y:S02]  /*2820*/  LEA R16, P0, R17.reuse, c[0x0][0x160], 0x2 ;  /* 0x0000580011107a11 */ /* 0x040fe400078010ff */
[C---:B------:R-:W-:Y:S01]  /*2830*/  IADD3 R15, P1, R14.reuse, UR4, RZ ;  /* 0x000000040e0f7c10 */ /* 0x040fe2000ff3e0ff */
[----:B------:R0:W-:Y:S01]  /*2840*/  STG.E [R12.64], R20 ;  /* 0x000000140c007986 */ /* 0x0001e2000c101924 */
[----:B------:R-:W-:Y:S02]  /*2850*/  LEA.HI.X R17, R17, c[0x0][0x164], R18, 0x2, P0 ;  /* 0x0000590011117a11 */ /* 0x000fe400000f1412 */
[----:B------:R-:W-:Y:S02]  /*2860*/  LEA.HI.X.SX32 R22, R14, UR7, 0x1, P1 ;  /* 0x000000070e167c11 */ /* 0x000fe400088f0eff */
[----:B------:R-:W-:Y:S01]  /*2870*/  LEA R18, P0, R15, c[0x0][0x160], 0x2 ;  /* 0x000058000f127a11 */ /* 0x000fe200078010ff */
[----:B------:R1:W-:Y:S01]  /*2880*/  STG.E [R16.64], R23 ;  /* 0x0000001710007986 */ /* 0x0003e2000c101924 */
[----:B------:R-:W-:-:S02]  /*2890*/  IADD3 R14, R6, 0xc, RZ ;  /* 0x0000000c060e7810 */ /* 0x000fc40007ffe0ff */
[----:B------:R-:W-:Y:S02]  /*28a0*/  LEA.HI.X R19, R15, c[0x0][0x164], R22, 0x2, P0 ;  /* 0x000059000f137a11 */ /* 0x000fe400000f1416 */
[----:B------:R-:W-:Y:S02]  /*28b0*/  IADD3 R15, P0, R14, UR4, RZ ;  /* 0x000000040e0f7c10 */ /* 0x000fe4000ff1e0ff */
[----:B------:R-:W-:Y:S01]  /*28c0*/  IADD3 R22, P1, R32, UR4, RZ ;  /* 0x0000000420167c10 */ /* 0x000fe2000ff3e0ff */
[----:B------:R-:W-:Y:S01]  /*28d0*/  STG.E [R18.64], R21 ;  /* 0x0000001512007986 */ /* 0x000fe2000c101924 */
[----:B------:R-:W-:Y:S02]  /*28e0*/  LEA.HI.X.SX32 R36, R14, UR7, 0x1, P0 ;  /* 0x000000070e247c11 */ /* 0x000fe400080f0eff */
[----:B------:R-:W-:Y:S02]  /*28f0*/  LEA R14, P0, R15, c[0x0][0x160], 0x2 ;  /* 0x000058000f0e7a11 */ /* 0x000fe400078010ff */
[----:B0-----:R-:W-:-:S02]  /*2900*/  IADD3 R20, P2, R34, UR4, RZ ;  /* 0x0000000422147c10 */ /* 0x001fc4000ff5e0ff */
[----:B------:R-:W-:Y:S02]  /*2910*/  LEA.HI.X R15, R15, c[0x0][0x164], R36, 0x2, P0 ;  /* 0x000059000f0f7a11 */ /* 0x000fe400000f1424 */
[----:B------:R-:W-:Y:S02]  /*2920*/  LEA.HI.X.SX32 R13, R32, UR7, 0x1, P1 ;  /* 0x00000007200d7c11 */ /* 0x000fe400088f0eff */
[----:B------:R-:W-:Y:S01]  /*2930*/  LEA.HI.X.SX32 R34, R34, UR7, 0x1, P2 ;  /* 0x0000000722227c11 */ /* 0x000fe200090f0eff */
[----:B------:R0:W-:Y:S01]  /*2940*/  STG.E [R14.64], R28 ;  /* 0x0000001c0e007986 */ /* 0x0001e2000c101924 */
[----:B------:R-:W-:Y:S02]  /*2950*/  LEA R12, P0, R22, c[0x0][0x160], 0x2 ;  /* 0x00005800160c7a11 */ /* 0x000fe400078010ff */
[----:B-1----:R-:W-:Y:S02]  /*2960*/  LEA R16, P1, R20, c[0x0][0x160], 0x2 ;  /* 0x0000580014107a11 */ /* 0x002fe400078210ff */
[----:B------:R-:W-:-:S02]  /*2970*/  LEA.HI.X R13, R22, c[0x0][0x164], R13, 0x2, P0 ;  /* 0x00005900160d7a11 */ /* 0x000fc400000f140d */
[----:B------:R-:W-:Y:S02]  /*2980*/  LEA.HI.X R17, R20, c[0x0][0x164], R34, 0x2, P1 ;  /* 0x0000590014117a11 */ /* 0x000fe400008f1422 */
[C---:B------:R-:W-:Y:S01]  /*2990*/  IADD3 R20, R6.reuse, 0x18, RZ ;  /* 0x0000001806147810 */ /* 0x040fe20007ffe0ff */
[----:B------:R1:W-:Y:S01]  /*29a0*/  STG.E [R12.64], R30 ;  /* 0x0000001e0c007986 */ /* 0x0003e2000c101924 */
[C---:B------:R-:W-:Y:S02]  /*29b0*/  IADD3 R22, R6.reuse, 0x1c, RZ ;  /* 0x0000001c06167810 */ /* 0x040fe40007ffe0ff */
[----:B------:R-:W-:Y:S01]  /*29c0*/  IADD3 R36, R6, 0x20, RZ ;  /* 0x0000002006247810 */ /* 0x000fe20007ffe0ff */
[----:B------:R2:W-:Y:S01]  /*29d0*/  STG.E [R16.64], R24 ;  /* 0x0000001810007986 */ /* 0x0005e2000c101924 */
[----:B------:R-:W-:Y:S02]  /*29e0*/  IADD3 R23, P0, R20, UR4, RZ ;  /* 0x0000000414177c10 */ /* 0x000fe4000ff1e0ff */
[----:B------:R-:W-:-:S02]  /*29f0*/  IADD3 R32, P1, R22, UR4, RZ ;  /* 0x0000000416207c10 */ /* 0x000fc4000ff3e0ff */
[----:B------:R-:W-:Y:S02]  /*2a00*/  IADD3 R34, P2, R36, UR4, RZ ;  /* 0x0000000424227c10 */ /* 0x000fe4000ff5e0ff */
[----:B0-----:R-:W-:Y:S02]  /*2a10*/  IADD3 R14, R6, 0x24, RZ ;  /* 0x00000024060e7810 */ /* 0x001fe40007ffe0ff */
[----:B-1----:R-:W-:Y:S02]  /*2a20*/  LEA.HI.X.SX32 R12, R20, UR7, 0x1, P0 ;  /* 0x00000007140c7c11 */ /* 0x002fe400080f0eff */
[----:B------:R-:W-:Y:S02]  /*2a30*/  LEA.HI.X.SX32 R13, R22, UR7, 0x1, P1 ;  /* 0x00000007160d7c11 */ /* 0x000fe400088f0eff */
[----:B------:R-:W-:Y:S02]  /*2a40*/  LEA R20, P1, R32, c[0x0][0x160], 0x2 ;  /* 0x0000580020147a11 */ /* 0x000fe400078210ff */
[----:B------:R-:W-:-:S02]  /*2a50*/  LEA R18, P0, R23, c[0x0][0x160], 0x2 ;  /* 0x0000580017127a11 */ /* 0x000fc400078010ff */
[----:B------:R-:W-:Y:S02]  /*2a60*/  LEA.HI.X.SX32 R36, R36, UR7, 0x1, P2 ;  /* 0x0000000724247c11 */ /* 0x000fe400090f0eff */
[----:B------:R-:W-:Y:S02]  /*2a70*/  LEA R22, P2, R34, c[0x0][0x160], 0x2 ;  /* 0x0000580022167a11 */ /* 0x000fe400078410ff */
[----:B------:R-:W-:Y:S02]  /*2a80*/  LEA.HI.X R21, R32, c[0x0][0x164], R13, 0x2, P1 ;  /* 0x0000590020157a11 */ /* 0x000fe400008f140d */
[C---:B------:R-:W-:Y:S02]  /*2a90*/  IADD3 R30, R6.reuse, 0x28, RZ ;  /* 0x00000028061e7810 */ /* 0x040fe40007ffe0ff */
[----:B------:R-:W-:Y:S02]  /*2aa0*/  LEA.HI.X R19, R23, c[0x0][0x164], R12, 0x2, P0 ;  /* 0x0000590017137a11 */ /* 0x000fe400000f140c */
[----:B------:R-:W-:-:S02]  /*2ab0*/  IADD3 R32, R6, 0x2c, RZ ;  /* 0x0000002c06207810 */ /* 0x000fc40007ffe0ff */
[----:B------:R-:W-:Y:S01]  /*2ac0*/  IADD3 R13, P0, R14, UR4, RZ ;  /* 0x000000040e0d7c10 */ /* 0x000fe2000ff1e0ff */
[----:B------:R0:W-:Y:S01]  /*2ad0*/  STG.E [R18.64], R37 ;  /* 0x0000002512007986 */ /* 0x0001e2000c101924 */
[----:B------:R-:W-:Y:S02]  /*2ae0*/  LEA.HI.X R23, R34, c[0x0][0x164], R36, 0x2, P2 ;  /* 0x0000590022177a11 */ /* 0x000fe400010f1424 */
[----:B------:R-:W-:Y:S01]  /*2af0*/  IADD3 R15, P1, R30, UR4, RZ ;  /* 0x000000041e0f7c10 */ /* 0x000fe2000ff3e0ff */
[----:B------:R-:W-:Y:S01]  /*2b00*/  STG.E [R20.64], R35 ;  /* 0x0000002314007986 */ /* 0x000fe2000c101924 */
[----:B------:R-:W-:Y:S02]  /*2b10*/  IADD3 R28, P2, R32, UR4, RZ ;  /* 0x00000004201c7c10 */ /* 0x000fe4000ff5e0ff */
[----:B------:R-:W-:Y:S01]  /*2b20*/  LEA.HI.X.SX32 R14, R14, UR7, 0x1, P0 ;  /* 0x000000070e0e7c11 */ /* 0x000fe200080f0eff */
[----:B------:R1:W-:Y:S01]  /*2b30*/  STG.E [R22.64], R25 ;  /* 0x0000001916007986 */ /* 0x0003e2000c101924 */
[----:B------:R-:W-:-:S02]  /*2b40*/  LEA R12, P0, R13, c[0x0][0x160], 0x2 ;  /* 0x000058000d0c7a11 */ /* 0x000fc400078010ff */
[----:B------:R-:W-:Y:S02]  /*2b50*/  LEA.HI.X.SX32 R30, R30, UR7, 0x1, P1 ;  /* 0x000000071e1e7c11 */ /* 0x000fe400088f0eff */
[----:B------:R-:W-:Y:S02]  /*2b60*/  LEA.HI.X.SX32 R32, R32, UR7, 0x1, P2 ;  /* 0x0000000720207c11 */ /* 0x000fe400090f0eff */
[C---:B--2---:R-:W-:Y:S02]  /*2b70*/  LEA R16, P1, R28.reuse, c[0x0][0x160], 0x2 ;  /* 0x000058001c107a11 */ /* 0x044fe400078210ff */
[----:B------:R-:W-:Y:S02]  /*2b80*/  LEA.HI.X R13, R13, c[0x0][0x164], R14, 0x2, P0 ;  /* 0x000059000d0d7a11 */ /* 0x000fe400000f140e */
[----:B------:R-:W-:Y:S02]  /*2b90*/  LEA R14, P0, R15, c[0x0][0x160], 0x2 ;  /* 0x000058000f0e7a11 */ /* 0x000fe400078010ff */
[----:B------:R-:W-:Y:S01]  /*2ba0*/  LEA.HI.X R17, R28, c[0x0][0x164], R32, 0x2, P1 ;  /* 0x000059001c117a11 */ /* 0x000fe200008f1420 */
[----:B------:R2:W-:Y:S01]  /*2bb0*/  STG.E [R12.64], R4 ;  /* 0x000000040c007986 */ /* 0x0005e2000c101924 */
[----:B------:R-:W-:-:S02]  /*2bc0*/  IADD3 R24, R6, 0x30, RZ ;  /* 0x0000003006187810 */ /* 0x000fc40007ffe0ff */
[----:B------:R-:W-:Y:S02]  /*2bd0*/  IADD3 R28, R6, 0x34, RZ ;  /* 0x00000034061c7810 */ /* 0x000fe40007ffe0ff */
[----:B------:R-:W-:Y:S02]  /*2be0*/  LEA.HI.X R15, R15, c[0x0][0x164], R30, 0x2, P0 ;  /* 0x000059000f0f7a11 */ /* 0x000fe400000f141e */
[----:B0-----:R-:W-:Y:S02]  /*2bf0*/  IADD3 R19, P0, R24, UR4, RZ ;  /* 0x0000000418137c10 */ /* 0x001fe4000ff1e0ff */
[----:B------:R-:W-:Y:S01]  /*2c00*/  IADD3 R36, P1, R28, UR4, RZ ;  /* 0x000000041c247c10 */ /* 0x000fe2000ff3e0ff */
[----:B------:R0:W-:Y:S01]  /*2c10*/  STG.E [R14.64], R33 ;  /* 0x000000210e007986 */ /* 0x0001e2000c101924 */
[----:B------:R-:W-:Y:S02]  /*2c20*/  IADD3 R32, R6, 0x38, RZ ;  /* 0x0000003806207810 */ /* 0x000fe40007ffe0ff */
[----:B-1----:R-:W-:Y:S01]  /*2c30*/  LEA.HI.X.SX32 R22, R24, UR7, 0x1, P0 ;  /* 0x0000000718167c11 */ /* 0x002fe200080f0eff */
[----:B------:R1:W-:Y:S01]  /*2c40*/  STG.E [R16.64], R31 ;  /* 0x0000001f10007986 */ /* 0x0003e2000c101924 */
[----:B------:R-:W-:-:S02]  /*2c50*/  LEA.HI.X.SX32 R24, R28, UR7, 0x1, P1 ;  /* 0x000000071c187c11 */ /* 0x000fc400088f0eff */
[C---:B------:R-:W-:Y:S02]  /*2c60*/  LEA R18, P0, R19.reuse, c[0x0][0x160], 0x2 ;  /* 0x0000580013127a11 */ /* 0x040fe400078010ff */
[----:B------:R-:W-:Y:S02]  /*2c70*/  IADD3 R28, P2, R32, UR4, RZ ;  /* 0x00000004201c7c10 */ /* 0x000fe4000ff5e0ff */
[----:B------:R-:W-:Y:S02]  /*2c80*/  IADD3 R34, R6, 0x3c, RZ ;  /* 0x0000003c06227810 */ /* 0x000fe40007ffe0ff */
[----:B------:R-:W-:Y:S02]  /*2c90*/  LEA.HI.X R19, R19, c[0x0][0x164], R22, 0x2, P0 ;  /* 0x0000590013137a11 */ /* 0x000fe400000f1416 */
[----:B------:R-:W-:Y:S02]  /*2ca0*/  LEA.HI.X.SX32 R23, R32, UR7, 0x1, P2 ;  /* 0x0000000720177c11 */ /* 0x000fe400090f0eff */
[----:B------:R-:W-:Y:S01]  /*2cb0*/  LEA R22, P0, R28, c[0x0][0x160], 0x2 ;  /* 0x000058001c167a11 */ /* 0x000fe200078010ff */
[----:B------:R-:W-:Y:S01]  /*2cc0*/  STG.E [R18.64], R10 ;  /* 0x0000000a12007986 */ /* 0x000fe2000c101924 */
[----:B------:R-:W-:-:S02]  /*2cd0*/  LEA R20, P1, R36, c[0x0][0x160], 0x2 ;  /* 0x0000580024147a11 */ /* 0x000fc400078210ff */
[----:B------:R-:W-:Y:S02]  /*2ce0*/  IADD3 R30, P3, R34, UR4, RZ ;  /* 0x00000004221e7c10 */ /* 0x000fe4000ff7e0ff */
[----:B------:R-:W-:Y:S02]  /*2cf0*/  LEA.HI.X R23, R28, c[0x0][0x164], R23, 0x2, P0 ;  /* 0x000059001c177a11 */ /* 0x000fe400000f1417 */
[----:B------:R-:W-:Y:S02]  /*2d00*/  LEA.HI.X R21, R36, c[0x0][0x164], R24, 0x2, P1 ;  /* 0x0000590024157a11 */ /* 0x000fe400008f1418 */
[----:B------:R-:W-:Y:S02]  /*2d10*/  IADD3 R28, R6, 0x40, RZ ;  /* 0x00000040061c7810 */ /* 0x000fe40007ffe0ff */
[----:B------:R-:W-:Y:S01]  /*2d20*/  LEA.HI.X.SX32 R25, R34, UR7, 0x1, P3 ;  /* 0x0000000722197c11 */ /* 0x000fe200098f0eff */
[----:B------:R3:W-:Y:S01]  /*2d30*/  STG.E [R20.64], R2 ;  /* 0x0000000214007986 */ /* 0x0007e2000c101924 */
[----:B------:R-:W-:-:S02]  /*2d40*/  LEA R24, P1, R30, c[0x0][0x160], 0x2 ;  /* 0x000058001e187a11 */ /* 0x000fc400078210ff */
[----:B------:R-:W-:Y:S01]  /*2d50*/  IADD3 R35, P0, R28, UR4, RZ ;  /* 0x000000041c237c10 */ /* 0x000fe2000ff1e0ff */
[----:B------:R-:W-:Y:S01]  /*2d60*/  STG.E [R22.64], R27 ;  /* 0x0000001b16007986 */ /* 0x000fe2000c101924 */
[----:B------:R-:W-:Y:S02]  /*2d70*/  LEA.HI.X R25, R30, c[0x0][0x164], R25, 0x2, P1 ;  /* 0x000059001e197a11 */ /* 0x000fe400008f1419 */
[C---:B------:R-:W-:Y:S02]  /*2d80*/  IADD3 R30, R6.reuse, 0x44, RZ ;  /* 0x00000044061e7810 */ /* 0x040fe40007ffe0ff */
[C---:B------:R-:W-:Y:S01]  /*2d90*/  IADD3 R32, R6.reuse, 0x48, RZ ;  /* 0x0000004806207810 */ /* 0x040fe20007ffe0ff */
[----:B------:R-:W-:Y:S01]  /*2da0*/  STG.E [R24.64], R29 ;  /* 0x0000001d18007986 */ /* 0x000fe2000c101924 */
[----:B------:R-:W-:Y:S02]  /*2db0*/  IADD3 R36, R6, 0x4c, RZ ;  /* 0x0000004c06247810 */ /* 0x000fe40007ffe0ff */
[----:B------:R-:W-:-:S02]  /*2dc0*/  LEA.HI.X.SX32 R37, R28, UR7, 0x1, P0 ;  /* 0x000000071c257c11 */ /* 0x000fc400080f0eff */
[C---:B------:R-:W-:Y:S02]  /*2dd0*/  LEA R34, P0, R35.reuse, c[0x0][0x160], 0x2 ;  /* 0x0000580023227a11 */ /* 0x040fe400078010ff */
[----:B------:R-:W-:Y:S02]  /*2de0*/  IADD3 R28, P1, R30, UR4, RZ ;  /* 0x000000041e1c7c10 */ /* 0x000fe4000ff3e0ff */
[----:B--2---:R-:W-:Y:S02]  /*2df0*/  IADD3 R13, P2, R32, UR4, RZ ;  /* 0x00000004200d7c10 */ /* 0x004fe4000ff5e0ff */
[----:B------:R-:W-:Y:S02]  /*2e00*/  IADD3 R4, P3, R36, UR4, RZ ;  /* 0x0000000424047c10 */ /* 0x000fe4000ff7e0ff */
[----:B------:R-:W-:Y:S02]  /*2e10*/  LEA.HI.X R35, R35, c[0x0][0x164], R37, 0x2, P0 ;  /* 0x0000590023237a11 */ /* 0x000fe400000f1425 */
[----:B0-----:R-:W-:-:S02]  /*2e20*/  LEA.HI.X.SX32 R15, R30, UR7, 0x1, P1 ;  /* 0x000000071e0f7c11 */ /* 0x001fc400088f0eff */
[----:B-1----:R-:W-:Y:S01]  /*2e30*/  LEA R16, P0, R28, c[0x0][0x160], 0x2 ;  /* 0x000058001c107a11 */ /* 0x002fe200078010ff */
        /* <DEDUP_REMOVED lines=8> */
[----:B------:R-:W-:Y:S01]  /*2ec0*/  STG.E [R16.64], R11 ;  /* 0x0000000b10007986 */ /* 0x000fe2000c101924 */
[C---:B------:R-:W-:Y:S02]  /*2ed0*/  IADD3 R4, R6.reuse, 0x50, RZ ;  /* 0x0000005006047810 */ /* 0x040fe40007ffe0ff */
[----:B------:R-:W-:Y:S01]  /*2ee0*/  IADD3 R28, R6, 0x54, RZ ;  /* 0x00000054061c7810 */ /* 0x000fe20007ffe0ff */
[----:B------:R-:W-:Y:S01]  /*2ef0*/  STG.E [R14.64], R9 ;  /* 0x000000090e007986 */ /* 0x000fe2000c101924 */
[----:B------:R-:W-:Y:S02]  /*2f00*/  IADD3 R33, P0, R4, UR4, RZ ;  /* 0x0000000404217c10 */ /* 0x000fe4000ff1e0ff */
[----:B------:R-:W-:Y:S01]  /*2f10*/  IADD3 R31, P1, R28, UR4, RZ ;  /* 0x000000041c1f7c10 */ /* 0x000fe2000ff3e0ff */
[----:B------:R-:W-:Y:S01]  /*2f20*/  STG.E [R12.64], R8 ;  /* 0x000000080c007986 */ /* 0x000fe2000c101924 */
[----:B------:R-:W-:-:S02]  /*2f30*/  IADD3 R36, R6, 0x58, RZ ;  /* 0x0000005806247810 */ /* 0x000fc40007ffe0ff */
[----:B------:R-:W-:Y:S02]  /*2f40*/  IADD3 R37, R6, 0x5c, RZ ;  /* 0x0000005c06257810 */ /* 0x000fe40007ffe0ff */
[----:B---3--:R-:W-:Y:S02]  /*2f50*/  LEA.HI.X.SX32 R2, R4, UR7, 0x1, P0 ;  /* 0x0000000704027c11 */ /* 0x008fe400080f0eff */
[----:B------:R-:W-:Y:S02]  /*2f60*/  LEA.HI.X.SX32 R28, R28, UR7, 0x1, P1 ;  /* 0x000000071c1c7c11 */ /* 0x000fe400088f0eff */
[----:B------:R-:W-:Y:S02]  /*2f70*/  LEA R32, P0, R33, c[0x0][0x160], 0x2 ;  /* 0x0000580021207a11 */ /* 0x000fe400078010ff */
[----:B------:R-:W-:Y:S02]  /*2f80*/  LEA R30, P1, R31, c[0x0][0x160], 0x2 ;  /* 0x000058001f1e7a11 */ /* 0x000fe400078210ff */
[----:B------:R-:W-:-:S02]  /*2f90*/  IADD3 R4, P2, R36, UR4, RZ ;  /* 0x0000000424047c10 */ /* 0x000fc4000ff5e0ff */
[----:B------:R-:W-:Y:S02]  /*2fa0*/  IADD3 R6, P3, R37, UR4, RZ ;  /* 0x0000000425067c10 */ /* 0x000fe4000ff7e0ff */
[----:B------:R-:W-:Y:S02]  /*2fb0*/  LEA.HI.X R33, R33, c[0x0][0x164], R2, 0x2, P0 ;  /* 0x0000590021217a11 */ /* 0x000fe400000f1402 */
[----:B------:R-:W-:Y:S02]  /*2fc0*/  LEA.HI.X R31, R31, c[0x0][0x164], R28, 0x2, P1 ;  /* 0x000059001f1f7a11 */ /* 0x000fe400008f141c */
[----:B------:R-:W-:Y:S01]  /*2fd0*/  LEA.HI.X.SX32 R19, R36, UR7, 0x1, P2 ;  /* 0x0000000724137c11 */ /* 0x000fe200090f0eff */
[----:B------:R-:W-:Y:S01]  /*2fe0*/  STG.E [R32.64], R7 ;  /* 0x0000000720007986 */ /* 0x000fe2000c101924 */
[----:B------:R-:W-:Y:S02]  /*2ff0*/  LEA R18, P0, R4, c[0x0][0x160], 0x2 ;  /* 0x0000580004127a11 */ /* 0x000fe400078010ff */
[----:B------:R-:W-:Y:S01]  /*3000*/  LEA.HI.X.SX32 R37, R37, UR7, 0x1, P3 ;  /* 0x0000000725257c11 */ /* 0x000fe200098f0eff */
[----:B------:R-:W-:Y:S01]  /*3010*/  STG.E [R30.64], R5 ;  /* 0x000000051e007986 */ /* 0x000fe2000c101924 */
[----:B------:R-:W-:-:S02]  /*3020*/  LEA R20, P1, R6, c[0x0][0x160], 0x2 ;  /* 0x0000580006147a11 */ /* 0x000fc400078210ff */
[----:B------:R-:W-:Y:S02]  /*3030*/  LEA.HI.X R19, R4, c[0x0][0x164], R19, 0x2, P0 ;  /* 0x0000590004137a11 */ /* 0x000fe400000f1413 */
[----:B------:R-:W-:-:S03]  /*3040*/  LEA.HI.X R21, R6, c[0x0][0x164], R37, 0x2, P1 ;  /* 0x0000590006157a11 */ /* 0x000fc600008f1425 */
[----:B------:R-:W-:Y:S04]  /*3050*/  STG.E [R18.64], R3 ;  /* 0x0000000312007986 */ /* 0x000fe8000c101924 */
[----:B------:R-:W-:Y:S01]  /*3060*/  STG.E [R20.64], R0 ;  /* 0x0000000014007986 */ /* 0x000fe2000c101924 */
[----:B------:R-:W-:Y:S05]  /*3070*/  EXIT ;  /* 0x000000000000794d */ /* 0x000fea0003800000 */
.L_x_4510:
[----:B------:R-:W-:Y:S01]  /*3080*/  MOV R0, 0x0 ;  /* 0x0000000000007802 */ /* 0x000fe20000000f00 */
[----:B------:R-:W-:Y:S01]  /*3090*/  IMAD.MOV.U32 R4, RZ, RZ, c[0x4][0x178] ;  /* 0x01005e00ff047624 */ /* 0x000fe200078e00ff */
[----:B------:R-:W-:Y:S01]  /*30a0*/  MOV R7, c[0x4][0x184] ;  /* 0x0100610000077a02 */ /* 0x000fe20000000f00 */
[----:B------:R-:W-:Y:S01]  /*30b0*/  IMAD.MOV.U32 R5, RZ, RZ, c[0x4][0x17c] ;  /* 0x01005f00ff057624 */ /* 0x000fe200078e00ff */
[----:B------:R0:W1:Y:S01]  /*30c0*/  LDC.64 R2, c[0x4][R0] ;  /* 0x0100000000027b82 */ /* 0x0000620000000a00 */
[----:B------:R-:W-:-:S02]  /*30d0*/  IMAD.MOV.U32 R6, RZ, RZ, c[0x4][0x180] ;  /* 0x01006000ff067624 */ /* 0x000fc400078e00ff */
[----:B------:R-:W-:Y:S02]  /*30e0*/  IMAD.MOV.U32 R8, RZ, RZ, 0x219 ;  /* 0x00000219ff087424 */ /* 0x000fe400078e00ff */
[----:B------:R-:W-:Y:S02]  /*30f0*/  IMAD.MOV.U32 R10, RZ, RZ, c[0x4][0x58] ;  /* 0x01001600ff0a7624 */ /* 0x000fe400078e00ff */
[----:B------:R-:W-:Y:S02]  /*3100*/  IMAD.MOV.U32 R11, RZ, RZ, c[0x4][0x5c] ;  /* 0x01001700ff0b7624 */ /* 0x000fe400078e00ff */
[----:B------:R-:W-:Y:S02]  /*3110*/  IMAD.MOV.U32 R12, RZ, RZ, 0x1 ;  /* 0x00000001ff0c7424 */ /* 0x000fe400078e00ff */
        /* <DEDUP_REMOVED lines=9> */
[----:B------:R-:W-:Y:S05]  /*31b0*/  EXIT ;  /* 0x000000000000794d */ /* 0x000fea0003800000 */
.L_x_4511:
[----:B------:R-:W-:Y:S01]  /*31c0*/  IMAD.MOV.U32 R8, RZ, RZ, -0x800001 ;  /* 0xff7fffffff087424 */ /* 0x000fe200078e00ff */
[----:B------:R-:W-:Y:S01]  /*31d0*/  MOV R10, 0xffffffff ;  /* 0xffffffff000a7802 */ /* 0x000fe20000000f00 */
[----:B------:R-:W-:Y:S01]  /*31e0*/  IMAD.MOV.U32 R7, RZ, RZ, 0x10 ;  /* 0x00000010ff077424 */ /* 0x000fe200078e00ff */
[----:B------:R-:W-:Y:S01]  /*31f0*/  MOV R4, 0x3220 ;  /* 0x0000322000047802 */ /* 0x000fe20000000f00 */
[----:B------:R-:W-:Y:S02]  /*3200*/  IMAD.MOV.U32 R9, RZ, RZ, 0x1f ;  /* 0x0000001fff097424 */ /* 0x000fe400078e00ff */
[----:B------:R-:W-:Y:S05]  /*3210*/  CALL.REL.NOINC `($__internal_113_$__cuda_sm70_shflsync_bfly_p) ;  /* 0x000001b000007944 */ /* 0x000fea0003c00000 */
[----:B-1----:R-:W-:Y:S01]  /*3220*/  IMAD.MOV.U32 R4, RZ, RZ, R7 ;  /* 0x000000ffff047224 */ /* 0x002fe200078e0007 */
[----:B0-----:R-:W-:Y:S05]  /*3230*/  BRA `(.L_x_4541) ;  /* 0xffffcf6000007947 */ /* 0x001fea000383ffff */
.L_x_4512:
[----:B------:R-:W-:Y:S01]  /*3240*/  IMAD.MOV.U32 R8, RZ, RZ, R11 ;  /* 0x000000ffff087224 */ /* 0x000fe200078e000b */
[----:B------:R-:W-:Y:S01]  /*3250*/  MOV R4, 0x32a0 ;  /* 0x000032a000047802 */ /* 0x000fe20000000f00 */
[----:B------:R-:W-:Y:S02]  /*3260*/  IMAD.MOV.U32 R7, RZ, RZ, 0x8 ;  /* 0x00000008ff077424 */ /* 0x000fe400078e00ff */
[----:B------:R-:W-:Y:S02]  /*3270*/  IMAD.MOV.U32 R9, RZ, RZ, 0x1f ;  /* 0x0000001fff097424 */ /* 0x000fe400078e00ff */
[----:B------:R-:W-:-:S02]  /*3280*/  IMAD.MOV.U32 R10, RZ, RZ, -0x1 ;  /* 0xffffffffff0a7424 */ /* 0x000fc400078e00ff */
[----:B------:R-:W-:Y:S05]  /*3290*/  CALL.REL.NOINC `($__internal_113_$__cuda_sm70_shflsync_bfly_p) ;  /* 0x0000013000007944 */ /* 0x000fea0003c00000 */
[----:B01----:R-:W-:Y:S01]  /*32a0*/  FMNMX.FTZ R8, R11, R7, !PT ;  /* 0x000000070b087209 */ /* 0x003fe20007810000 */
[----:B------:R-:W-:Y:S01]  /*32b0*/  IMAD.MOV.U32 R7, RZ, RZ, 0x4 ;  /* 0x00000004ff077424 */ /* 0x000fe200078e00ff */
[----:B------:R-:W-:Y:S01]  /*32c0*/  MOV R4, 0x3300 ;  /* 0x0000330000047802 */ /* 0x000fe20000000f00 */
[----:B------:R-:W-:-:S02]  /*32d0*/  IMAD.MOV.U32 R9, RZ, RZ, 0x1f ;  /* 0x0000001fff097424 */ /* 0x000fc400078e00ff */
[----:B------:R-:W-:Y:S02]  /*32e0*/  IMAD.MOV.U32 R10, RZ, RZ, -0x1 ;  /* 0xffffffffff0a7424 */ /* 0x000fe400078e00ff */
[----:B------:R-:W-:Y:S05]  /*32f0*/  CALL.REL.NOINC `($__internal_113_$__cuda_sm70_shflsync_bfly_p) ;  /* 0x000000d000007944 */ /* 0x000fea0003c00000 */
[----:B01----:R-:W-:Y:S01]  /*3300*/  FMNMX.FTZ R8, R8, R7, !PT ;  /* 0x0000000708087209 */ /* 0x003fe20007810000 */
[----:B------:R-:W-:Y:S01]  /*3310*/  HFMA2.MMA R7, -RZ, RZ, 0, 1.1920928955078125e-07 ;  /* 0x00000002ff077435 */ /* 0x000fe200000001ff */
[----:B------:R-:W-:Y:S01]  /*3320*/  IMAD.MOV.U32 R9, RZ, RZ, 0x1f ;  /* 0x0000001fff097424 */ /* 0x000fe200078e00ff */
[----:B------:R-:W-:Y:S01]  /*3330*/  MOV R4, 0x3360 ;  /* 0x0000336000047802 */ /* 0x000fe20000000f00 */
[----:B------:R-:W-:-:S03]  /*3340*/  IMAD.MOV.U32 R10, RZ, RZ, -0x1 ;  /* 0xffffffffff0a7424 */ /* 0x000fc600078e00ff */
[----:B------:R-:W-:Y:S05]  /*3350*/  CALL.REL.NOINC `($__internal_113_$__cuda_sm70_shflsync_bfly_p) ;  /* 0x0000007000007944 */ /* 0x000fea0003c00000 */
[----:B01----:R-:W-:Y:S01]  /*3360*/  FMNMX.FTZ R8, R8, R7, !PT ;  /* 0x0000000708087209 */ /* 0x003fe20007810000 */
[----:B------:R-:W-:Y:S01]  /*3370*/  IMAD.MOV.U32 R7, RZ, RZ, 0x1 ;  /* 0x00000001ff077424 */ /* 0x000fe200078e00ff */
[----:B------:R-:W-:Y:S01]  /*3380*/  MOV R4, 0x33c0 ;  /* 0x000033c000047802 */ /* 0x000fe20000000f00 */
[----:B------:R-:W-:Y:S02]  /*3390*/  IMAD.MOV.U32 R9, RZ, RZ, 0x1f ;  /* 0x0000001fff097424 */ /* 0x000fe400078e00ff */
[----:B------:R-:W-:Y:S02]  /*33a0*/  IMAD.MOV.U32 R10, RZ, RZ, -0x1 ;  /* 0xffffffffff0a7424 */ /* 0x000fe400078e00ff */
[----:B------:R-:W-:Y:S05]  /*33b0*/  CALL.REL.NOINC `($__internal_113_$__cuda_sm70_shflsync_bfly_p) ;  /* 0x0000001000007944 */ /* 0x000fea0003c00000 */
[----:B01----:R-:W-:Y:S05]  /*33c0*/  BRA `(.L_x_4542) ;  /* 0xffffce7000007947 */ /* 0x003fea000383ffff */
        .weak           $__internal_113_$__cuda_sm70_shflsync_bfly_p
        .type           $__internal_113_$__cuda_sm70_shflsync_bfly_p,@function
        .size           $__internal_113_$__cuda_sm70_shflsync_bfly_p,(.L_x_23280 - $__internal_113_$__cuda_sm70_shflsync_bfly_p)
$__internal_113_$__cuda_sm70_shflsync_bfly_p:
[----:B------:R-:W-:Y:S01]  /*33d0*/  IMAD.MOV.U32 R5, RZ, RZ, 0x0 ;  /* 0x00000000ff057424 */ /* 0x000fe200078e00ff */
[----:B------:R-:W-:Y:S04]  /*33e0*/  WARPSYNC R10 ;  /* 0x0000000a00007348 */ /* 0x000fe80003800000 */
[----:B------:R0:W1:Y:S01]  /*33f0*/  SHFL.BFLY PT, R7, R8, R7, R9 ;  /* 0x0c00000708077389 */ /* 0x00006200000e0009 */
[----:B------:R-:W-:Y:S05]  /*3400*/  RET.REL.NODEC R4 `(_ZN4vllm25paged_attention_v1_kernelIfhLi96ELi32ELi128ELNS_18Fp8KVCacheDataTypeE2ELb0EEEvPT_PKS2_PKT0_S8_ifPKiSA_iPKfiiiSC_SC_iiiii) ;  /* 0xffffcbf004007950 */ /* 0x000fea0003c3ffff */
.L_x_4543:
        /* <DEDUP_REMOVED lines=15> */
.L_x_23280:


//--------------------- .text._ZN4vllm25paged_attention_v1_kernelIfhLi80ELi32ELi128ELNS_18Fp8KVCacheDataTypeE2ELb0EEEvPT_PKS2_PKT0_S8_ifPKiSA_iPKfiiiSC_SC_iiiii --------------------------
	.section	.text._ZN4vllm25paged_attention_v1_kernelIfhLi80ELi32ELi128ELNS_18Fp8KVCacheDataTypeE2ELb0EEEvPT_PKS2_PKT0_S8_ifPKiSA_iPKfiiiSC_SC_iiiii,"ax",@progbits
	.sectioninfo	@"SHI_REGISTERS=32"
	.align	128
        .global         _ZN4vllm25paged_attention_v1_kernelIfhLi80ELi32ELi128ELNS_18Fp8KVCacheDataTypeE2ELb0EEEvPT_PKS2_PKT0_S8_ifPKiSA_iPKfiiiSC_SC_iiiii
        .type           _ZN4vllm25paged_attention_v1_kernelIfhLi80ELi32ELi128ELNS_18Fp8KVCacheDataTypeE2ELb0EEEvPT_PKS2_PKT0_S8_ifPKiSA_iPKfiiiSC_SC_iiiii,@function
        .size           _ZN4vllm25paged_attention_v1_kernelIfhLi80ELi32ELi128ELNS_18Fp8KVCacheDataTypeE2ELb0EEEvPT_PKS2_PKT0_S8_ifPKiSA_iPKfiiiSC_SC_iiiii,(.L_x_23281 - _ZN4vllm25paged_attention_v1_kernelIfhLi80ELi32ELi128ELNS_18Fp8KVCacheDataTypeE2ELb0EEEvPT_PKS2_PKT0_S8_ifPKiSA_iPKfiiiSC_SC_iiiii)
        .other          _ZN4vllm25paged_attention_v1_kernelIfhLi80ELi32ELi128ELNS_18Fp8KVCacheDataTypeE2ELb0EEEvPT_PKS2_PKT0_S8_ifPKiSA_iPKfiiiSC_SC_iiiii,@"STO_CUDA_ENTRY STV_DEFAULT"
_ZN4vllm25paged_attention_v1_kernelIfhLi80ELi32ELi128ELNS_18Fp8KVCacheDataTypeE2ELb0EEEvPT_PKS2_PKT0_S8_ifPKiSA_iPKfiiiSC_SC_iiiii:
.text._ZN4vllm25paged_attention_v1_kernelIfhLi80ELi32ELi128ELNS_18Fp8KVCacheDataTypeE2ELb0EEEvPT_PKS2_PKT0_S8_ifPKiSA_iPKfiiiSC_SC_iiiii:
        /* <DEDUP_REMOVED lines=23> */
.L_x_4575:
        /* <DEDUP_REMOVED lines=10> */
.L_x_4576:
        /* <DEDUP_REMOVED lines=28> */
.L_x_4551:
        /* <DEDUP_REMOVED lines=11> */
.L_x_4550:
[----:B------:R-:W-:Y:S05]  /*0480*/  BSYNC B1 ;  /* 0x0000000000017941 */ /* 0x000fea0003800000 */
.L_x_4549:
        /* <DEDUP_REMOVED lines=10> */
.L_x_4554:
[----:B------:R-:W0:Y:S01]  /*0530*/  LDS R22, [R9+0x200] ;  /* 0x0002000009167984 */ /* 0x000e220000000800 */
[----:B------:R-:W-:-:S03]  /*0540*/  IADD3 R10, R10, 0x800, RZ ;  /* 0x000008000a0a7810 */ /* 0x000fc60007ffe0ff */
[----:B------:R-:W1:Y:S01]  /*0550*/  LDS R8, [R9+-0x400] ;  /* 0xfffc000009087984 */ /* 0x000e620000000800 */
[----:B------:R-:W-:-:S03]  /*0560*/  ISETP.GE.AND P2, PT, R10, R7, PT ;  /* 0x000000070a00720c */ /* 0x000fc60003f46270 */
[----:B------:R-:W3:Y:S04]  /*0570*/  LDS R12, [R9+-0x200] ;  /* 0xfffe0000090c7984 */ /* 0x000ee80000000800 */
[----:B------:R-:W4:Y:S04]  /*0580*/  LDS R20, [R9+0x800] ;  /* 0x0008000009147984 */ /* 0x000f280000000800 */
[----:B------:R-:W5:Y:S04]  /*0590*/  LDS R14, [R9] ;  /* 0x00000000090e7984 */ /* 0x000f680000000800 */
[----:B------:R-:W2:Y:S04]  /*05a0*/  LDS R16, [R9+0x400] ;  /* 0x0004000009107984 */ /* 0x000ea80000000800 */
[----:B------:R-:W2:Y:S04]  /*05b0*/  LDS R18, [R9+0x600] ;  /* 0x0006000009127984 */ /* 0x000ea80000000800 */
[----:B------:R-:W2:Y:S04]  /*05c0*/  LDS R28, [R9+0xa00] ;  /* 0x000a0000091c7984 */ /* 0x000ea80000000800 */
[----:B------:R-:W2:Y:S04]  /*05d0*/  LDS R15, [R9+0xc00] ;  /* 0x000c0000090f7984 */ /* 0x000ea80000000800 */
[----:B------:R-:W-:Y:S01]  /*05e0*/  LDS R24, [R9+0x1200] ;  /* 0x0012000009187984 */ /* 0x000fe20000000800 */
[----:B0-2---:R-:W-:-:S03]  /*05f0*/  FADD.FTZ R22, -R5, R22 ;  /* 0x0000001605167221 */ /* 0x005fc60000010100 */
[----:B------:R-:W-:Y:S01]  /*0600*/  LDS R26, [R9+0x1400] ;  /* 0x00140000091a7984 */ /* 0x000fe20000000800 */
[----:B------:R-:W-:-:S03]  /*0610*/  FMUL.FTZ R13, R22, 1.4426950216293334961 ;  /* 0x3fb8aa3b160d7820 */ /* 0x000fc60000410000 */
[----:B------:R-:W0:Y:S01]  /*0620*/  LDS R19, [R9+0xe00] ;  /* 0x000e000009137984 */ /* 0x000e220000000800 */
[C---:B-1----:R-:W-:Y:S02]  /*0630*/  FADD.FTZ R8, -R5.reuse, R8 ;  /* 0x0000000805087221 */ /* 0x042fe40000010100 */
[C---:B---3--:R-:W-:Y:S01]  /*0640*/  FADD.FTZ R12, -R5.reuse, R12 ;  /* 0x0000000c050c7221 */ /* 0x048fe20000010100 */
[----:B------:R-:W1:Y:S01]  /*0650*/  LDS R22, [R9+0x1000] ;  /* 0x0010000009167984 */ /* 0x000e620000000800 */
[----:B------:R-:W-:Y:S02]  /*0660*/  FMUL.FTZ R8, R8, 1.4426950216293334961 ;  /* 0x3fb8aa3b08087820 */ /* 0x000fe40000410000 */
[C---:B----4-:R-:W-:Y:S02]  /*0670*/  FADD.FTZ R23, -R5.reuse, R20 ;  /* 0x0000001405177221 */ /* 0x050fe40000010100 */
[----:B------:R-:W-:Y:S02]  /*0680*/  FMUL.FTZ R12, R12, 1.4426950216293334961 ;  /* 0x3fb8aa3b0c0c7820 */ /* 0x000fe40000410000 */
[----:B-----5:R-:W-:Y:S01]  /*0690*/  FADD.FTZ R14, -R5, R14 ;  /* 0x0000000e050e7221 */ /* 0x020fe20000010100 */
[----:B------:R-:W2:Y:S01]  /*06a0*/  MUFU.EX2 R8, R8 ;  /* 0x0000000800087308 */ /* 0x000ea20000000800 */
[----:B------:R-:W-:-:S02]  /*06b0*/  FMUL.FTZ R23, R23, 1.4426950216293334961 ;  /* 0x3fb8aa3b17177820 */ /* 0x000fc40000410000 */
[C---:B------:R-:W-:Y:S02]  /*06c0*/  FADD.FTZ R17, -R5.reuse, R16 ;  /* 0x0000001005117221 */ /* 0x040fe40000010100 */
[----:B------:R-:W-:Y:S02]  /*06d0*/  FMUL.FTZ R14, R14, 1.4426950216293334961 ;  /* 0x3fb8aa3b0e0e7820 */ /* 0x000fe40000410000 */
[----:B------:R-:W-:Y:S01]  /*06e0*/  FADD.FTZ R21, -R5, R18 ;  /* 0x0000001205157221 */ /* 0x000fe20000010100 */
[----:B------:R3:W4:Y:S01]  /*06f0*/  MUFU.EX2 R16, R13 ;  /* 0x0000000d00107308 */ /* 0x0007220000000800 */
[----:B------:R-:W-:Y:S02]  /*0700*/  FMUL.FTZ R17, R17, 1.4426950216293334961 ;  /* 0x3fb8aa3b11117820 */ /* 0x000fe40000410000 */
[----:B------:R-:W-:Y:S02]  /*0710*/  FADD.FTZ R25, -R5, R28 ;  /* 0x0000001c05197221 */ /* 0x000fe40000010100 */
[----:B------:R-:W-:-:S02]  /*0720*/  FMUL.FTZ R21, R21, 1.4426950216293334961 ;  /* 0x3fb8aa3b15157820 */ /* 0x000fc40000410000 */
[----:B------:R-:W-:Y:S01]  /*0730*/  FMUL.FTZ R25, R25, 1.4426950216293334961 ;  /* 0x3fb8aa3b19197820 */ /* 0x000fe20000410000 */
[----:B------:R-:W5:Y:S01]  /*0740*/  MUFU.EX2 R12, R12 ;  /* 0x0000000c000c7308 */ /* 0x000f620000000800 */
[----:B---3--:R-:W3:Y:S01]  /*0750*/  LDS R13, [R9+0x1600] ;  /* 0x00160000090d7984 */ /* 0x008ee20000000800 */
[----:B------:R-:W-:Y:S02]  /*0760*/  FADD.FTZ R27, -R5, R15 ;  /* 0x0000000f051b7221 */ /* 0x000fe40000010100 */
[----:B--2---:R-:W-:Y:S01]  /*0770*/  FADD.FTZ R11, R8, R11 ;  /* 0x0000000b080b7221 */ /* 0x004fe20000010000 */
[----:B------:R-:W2:Y:S01]  /*0780*/  LDS R15, [R9+0x1800] ;  /* 0x00180000090f7984 */ /* 0x000ea20000000800 */
[----:B------:R-:W-:Y:S02]  /*0790*/  FMUL.FTZ R27, R27, 1.4426950216293334961 ;  /* 0x3fb8aa3b1b1b7820 */ /* 0x000fe40000410000 */
[----:B------:R1:W5:Y:S01]  /*07a0*/  MUFU.EX2 R28, R23 ;  /* 0x00000017001c7308 */ /* 0x0003620000000800 */
[----:B------:R2:W-:Y:S01]  /*07b0*/  STS [R9+-0x400], R8 ;  /* 0xfffc000809007388 */ /* 0x0005e20000000800 */
[----:B0-----:R-:W-:-:S03]  /*07c0*/  FADD.FTZ R29, -R5, R19 ;  /* 0x00000013051d7221 */ /* 0x001fc60000010100 */
[----:B----4-:R-:W-:Y:S03]  /*07d0*/  STS [R9+0x200], R16 ;  /* 0x0002001009007388 */ /* 0x010fe60000000800 */
[----:B------:R-:W0:Y:S01]  /*07e0*/  MUFU.EX2 R18, R17 ;  /* 0x0000001100127308 */ /* 0x000e220000000800 */
[----:B-1----:R-:W-:Y:S01]  /*07f0*/  FADD.FTZ R23, -R5, R22 ;  /* 0x0000001605177221 */ /* 0x002fe20000010100 */
[----:B-----5:R-:W-:Y:S01]  /*0800*/  STS [R9+-0x200], R12 ;  /* 0xfffe000c09007388 */ /* 0x020fe20000000800 */
[----:B------:R-:W-:-:S05]  /*0810*/  FMUL.FTZ R29, R29, 1.4426950216293334961 ;  /* 0x3fb8aa3b1d1d7820 */ /* 0x000fca0000410000 */
[----:B------:R-:W1:Y:S01]  /*0820*/  MUFU.EX2 R14, R14 ;  /* 0x0000000e000e7308 */ /* 0x000e620000000800 */
[----:B------:R-:W-:Y:S07]  /*0830*/  STS [R9+0x800], R28 ;  /* 0x0008001c09007388 */ /* 0x000fee0000000800 */
[----:B------:R4:W5:Y:S01]  /*0840*/  MUFU.EX2 R20, R21 ;  /* 0x0000001500147308 */ /* 0x0009620000000800 */
[----:B0-----:R-:W-:Y:S07]  /*0850*/  STS [R9+0x400], R18 ;  /* 0x0004001209007388 */ /* 0x001fee0000000800 */
[----:B------:R0:W5:Y:S01]  /*0860*/  MUFU.EX2 R17, R25 ;  /* 0x0000001900117308 */ /* 0x0001620000000800 */
[----:B----4-:R-:W4:Y:S01]  /*0870*/  LDS R21, [R9+0x1a00] ;  /* 0x001a000009157984 */ /* 0x010f220000000800 */
[----:B---3--:R-:W-:-:S02]  /*0880*/  FADD.FTZ R13, -R5, R13 ;  /* 0x0000000d050d7221 */ /* 0x008fc40000010100 */
[----:B--2---:R-:W-:Y:S01]  /*0890*/  FADD.FTZ R15, -R5, R15 ;  /* 0x0000000f050f7221 */ /* 0x004fe20000010100 */
[----:B-1----:R-:W-:Y:S01]  /*08a0*/  STS [R9], R14 ;  /* 0x0000000e09007388 */ /* 0x002fe20000000800 */
[----:B------:R-:W-:Y:S02]  /*08b0*/  FMUL.FTZ R13, R13, 1.4426950216293334961 ;  /* 0x3fb8aa3b0d0d7820 */ /* 0x000fe40000410000 */
[----:B------:R-:W1:Y:S01]  /*08c0*/  MUFU.EX2 R19, R27 ;  /* 0x0000001b00137308 */ /* 0x000e620000000800 */
[----:B0-----:R-:W-:Y:S01]  /*08d0*/  FMUL.FTZ R25, R23, 1.4426950216293334961 ;  /* 0x3fb8aa3b17197820 */ /* 0x001fe20000410000 */
[----:B-----5:R-:W-:Y:S01]  /*08e0*/  STS [R9+0x600], R20 ;  /* 0x0006001409007388 */ /* 0x020fe20000000800 */
[----:B------:R-:W-:Y:S02]  /*08f0*/  FADD.FTZ R23, -R5, R24 ;  /* 0x0000001805177221 */ /* 0x000fe40000010100 */
[----:B------:R-:W-:-:S03]  /*0900*/  FMUL.FTZ R8, R15, 1.4426950216293334961 ;  /* 0x3fb8aa3b0f087820 */ /* 0x000fc60000410000 */
[----:B------:R0:W2:Y:S01]  /*0910*/  MUFU.EX2 R24, R25 ;  /* 0x0000001900187308 */ /* 0x0000a20000000800 */
[----:B------:R3:W-:Y:S07]  /*0920*/  STS [R9+0xa00], R17 ;  /* 0x000a001109007388 */ /* 0x0007ee0000000800 */
[----:B------:R-:W5:Y:S01]  /*0930*/  MUFU.EX2 R22, R29 ;  /* 0x0000001d00167308 */ /* 0x000f620000000800 */
[----:B0-----:R-:W-:Y:S01]  /*0940*/  FMUL.FTZ R25, R23, 1.4426950216293334961 ;  /* 0x3fb8aa3b17197820 */ /* 0x001fe20000410000 */
[----:B-1----:R-:W-:Y:S01]  /*0950*/  STS [R9+0xc00], R19 ;  /* 0x000c001309007388 */ /* 0x002fe20000000800 */
[----:B------:R-:W-:-:S04]  /*0960*/  FADD.FTZ R23, -R5, R26 ;  /* 0x0000001a05177221 */ /* 0x000fc80000010100 */
[----:B------:R-:W-:Y:S01]  /*0970*/  FMUL.FTZ R27, R23, 1.4426950216293334961 ;  /* 0x3fb8aa3b171b7820 */ /* 0x000fe20000410000 */
[----:B------:R-:W0:Y:S01]  /*0980*/  MUFU.EX2 R26, R25 ;  /* 0x00000019001a7308 */ /* 0x000e220000000800 */
[----:B------:R-:W-:Y:S01]  /*0990*/  FADD.FTZ R23, R11, R12 ;  /* 0x0000000c0b177221 */ /* 0x000fe20000010000 */
[----:B--2---:R-:W-:Y:S03]  /*09a0*/  STS [R9+0x1000], R24 ;  /* 0x0010001809007388 */ /* 0x004fe60000000800 */
[----:B------:R-:W-:-:S03]  /*09b0*/  FADD.FTZ R23, R23, R14 ;  /* 0x0000000e17177221 */ /* 0x000fc60000010000 */
[----:B------:R-:W1:Y:S01]  /*09c0*/  MUFU.EX2 R11, R27 ;  /* 0x0000001b000b7308 */ /* 0x000e620000000800 */
[----:B------:R-:W-:Y:S01]  /*09d0*/  FADD.FTZ R23, R23, R16 ;  /* 0x0000001017177221 */ /* 0x000fe20000010000 */
[----:B-----5:R-:W-:Y:S01]  /*09e0*/  STS [R9+0xe00], R22 ;  /* 0x000e001609007388 */ /* 0x020fe20000000800 */
[----:B----4-:R-:W-:Y:S02]  /*09f0*/  FADD.FTZ R21, -R5, R21 ;  /* 0x0000001505157221 */ /* 0x010fe40000010100 */
[----:B------:R-:W-:Y:S02]  /*0a00*/  FADD.FTZ R23, R23, R18 ;  /* 0x0000001217177221 */ /* 0x000fe40000010000 */
[----:B------:R-:W-:Y:S01]  /*0a10*/  FMUL.FTZ R15, R21, 1.4426950216293334961 ;  /* 0x3fb8aa3b150f7820 */ /* 0x000fe20000410000 */
[----:B------:R-:W2:Y:S01]  /*0a20*/  MUFU.EX2 R13, R13 ;  /* 0x0000000d000d7308 */ /* 0x000ea20000000800 */
[----:B------:R-:W-:Y:S01]  /*0a30*/  FADD.FTZ R23, R23, R20 ;  /* 0x0000001417177221 */ /* 0x000fe20000010000 */
[----:B0-----:R-:W-:Y:S03]  /*0a40*/  STS [R9+0x1200], R26 ;  /* 0x0012001a09007388 */ /* 0x001fe60000000800 */
[----:B------:R-:W-:-:S03]  /*0a50*/  FADD.FTZ R23, R23, R28 ;  /* 0x0000001c17177221 */ /* 0x000fc60000010000 */
[----:B------:R-:W0:Y:S01]  /*0a60*/  MUFU.EX2 R8, R8 ;  /* 0x0000000800087308 */ /* 0x000e220000000800 */
[----:B------:R-:W-:Y:S01]  /*0a70*/  FADD.FTZ R23, R23, R17 ;  /* 0x0000001117177221 */ /* 0x000fe20000010000 */
[----:B-1----:R1:W-:Y:S03]  /*0a80*/  STS [R9+0x1400], R11 ;  /* 0x0014000b09007388 */ /* 0x0023e60000000800 */
[----:B------:R-:W-:-:S03]  /*0a90*/  FADD.FTZ R23, R23, R19 ;  /* 0x0000001317177221 */ /* 0x000fc60000010000 */
[----:B------:R-:W4:Y:S01]  /*0aa0*/  MUFU.EX2 R15, R15 ;  /* 0x0000000f000f7308 */ /* 0x000f220000000800 */
[----:B------:R-:W-:Y:S01]  /*0ab0*/  FADD.FTZ R23, R23, R22 ;  /* 0x0000001617177221 */ /* 0x000fe20000010000 */
[----:B--2---:R-:W-:Y:S03]  /*0ac0*/  STS [R9+0x1600], R13 ;  /* 0x0016000d09007388 */ /* 0x004fe60000000800 */
[----:B------:R-:W-:Y:S01]  /*0ad0*/  FADD.FTZ R23, R23, R24 ;  /* 0x0000001817177221 */ /* 0x000fe20000010000 */
[----:B0-----:R-:W-:Y:S03]  /*0ae0*/  STS [R9+0x1800], R8 ;  /* 0x0018000809007388 */ /* 0x001fe60000000800 */
[----:B------:R-:W-:-:S04]  /*0af0*/  FADD.FTZ R12, R23, R26 ;  /* 0x0000001a170c7221 */ /* 0x000fc80000010000 */
[----:B------:R-:W-:Y:S01]  /*0b00*/  FADD.FTZ R12, R12, R11 ;  /* 0x0000000b0c0c7221 */ /* 0x000fe20000010000 */
[----:B----4-:R0:W-:Y:S03]  /*0b10*/  STS [R9+0x1a00], R15 ;  /* 0x001a000f09007388 */ /* 0x0101e60000000800 */
[----:B---3--:R-:W-:-:S04]  /*0b20*/  FADD.FTZ R17, R12, R13 ;  /* 0x0000000d0c117221 */ /* 0x008fc80000010000 */
[----:B------:R-:W-:-:S04]  /*0b30*/  FADD.FTZ R12, R17, R8 ;  /* 0x00000008110c7221 */ /* 0x000fc80000010000 */
[----:B-1----:R-:W-:Y:S01]  /*0b40*/  FADD.FTZ R11, R12, R15 ;  /* 0x0000000f0c0b7221 */ /* 0x002fe20000010000 */
[----:B0-----:R-:W-:Y:S01]  /*0b50*/  IADD3 R9, R9, 0x2000, RZ ;  /* 0x0000200009097810 */ /* 0x001fe20007ffe0ff */
[----:B------:R-:W-:Y:S05]  /*0b60*/  @!P2 BRA `(.L_x_4554) ;  /* 0xfffff9c00000a947 */ /* 0x000fea000383ffff */
.L_x_4553:
[----:B------:R-:W-:Y:S05]  /*0b70*/  BSYNC B1 ;  /* 0x0000000000017941 */ /* 0x000fea0003800000 */
.L_x_4552:
        /* <DEDUP_REMOVED lines=55> */
.L_x_4556:
[----:B------:R-:W-:Y:S05]  /*0ef0*/  BSYNC B1 ;  /* 0x0000000000017941 */ /* 0x000fea0003800000 */
.L_x_4555:
        /* <DEDUP_REMOVED lines=26> */
.L_x_4548:
[----:B------:R-:W-:Y:S05]  /*10a0*/  BSYNC B0 ;  /* 0x0000000000007941 */ /* 0x000fea0003800000 */
.L_x_4547:
[----:B0-----:R-:W0:Y:S01]  /*10b0*/  SHFL.BFLY PT, R8, R11, 0x10, 0x1f ;  /* 0x0e001f000b087f89 */ /* 0x001e2200000e0000 */
[----:B-1----:R-:W-:Y:S01]  /*10c0*/  LOP3.LUT P0, R9, R6, 0x1f, RZ, 0xc0, !PT ;  /* 0x0000001f06097812 */ /* 0x002fe2000780c0ff */
[----:B------:R-:W-:Y:S03]  /*10d0*/  BSSY B0, `(.L_x_4557) ;  /* 0x0000098000007945 */ /* 0x000fe60003800000 */
[----:B------:R-:W-:Y:S01]  /*10e0*/  ISETP.GT.U32.AND P2, PT, R9, 0x3, PT ;  /* 0x000000030900780c */ /* 0x000fe20003f44070 */
[----:B0-----:R-:W-:-:S08]  /*10f0*/  FADD.FTZ R8, R8, R11 ;  /* 0x0000000b08087221 */ /* 0x001fd00000010000 */
[----:B------:R-:W-:Y:S01]  /*1100*/  @!P0 SHF.R.U32.HI R11, RZ, 0x3, R6 ;  /* 0x00000003ff0b8819 */ /* 0x000fe20000011606 */
[----:B--2---:R-:W0:Y:S03]  /*1110*/  SHFL.BFLY PT, R5, R8, 0x8, 0x1f ;  /* 0x0d001f0008057f89 */ /* 0x004e2600000e0000 */
        /* <DEDUP_REMOVED lines=27> */
[----:B------:R-:W-:Y:S02]  /*12d0*/  LEA R9, R6, 0x20, 0x2 ;  /* 0x0000002006097811 */ /* 0x000fe400078e10ff */
[----:B------:R-:W-:-:S03]  /*12e0*/  MOV R8, R6 ;  /* 0x0000000600087202 */ /* 0x000fc60000000f00 */
.L_x_4561:
        /* <DEDUP_REMOVED lines=8> */
.L_x_4560:
[----:B------:R-:W-:Y:S05]  /*1370*/  BSYNC B1 ;  /* 0x0000000000017941 */ /* 0x000fea0003800000 */
.L_x_4559:
        /* <DEDUP_REMOVED lines=10> */
.L_x_4564:
        /* <DEDUP_REMOVED lines=52> */
.L_x_4563:
[----:B------:R-:W-:Y:S05]  /*1760*/  BSYNC B1 ;  /* 0x0000000000017941 */ /* 0x000fea0003800000 */
.L_x_4562:
        /* <DEDUP_REMOVED lines=31> */
.L_x_4566:
[----:B------:R-:W-:Y:S05]  /*1960*/  BSYNC B1 ;  /* 0x0000000000017941 */ /* 0x000fea0003800000 */
.L_x_4565:
        /* <DEDUP_REMOVED lines=14> */
.L_x_4558:
[----:B------:R-:W-:Y:S05]  /*1a50*/  BSYNC B0 ;  /* 0x0000000000007941 */ /* 0x000fea0003800000 */
.L_x_4557:
[----:B------:R-:W-:Y:S01]  /*1a60*/  BAR.SYNC.DEFER_BLOCKING 0x0 ;  /* 0x0000000000007b1d */ /* 0x000fe20000010000 */
[----:B0-----:R-:W-:Y:S01]  /*1a70*/  LOP3.LUT R5, R0, 0x7, RZ, 0xc0, !PT ;  /* 0x0000000700057812 */ /* 0x001fe200078ec0ff */
[----:B------:R-:W-:Y:S01]  /*1a80*/  CS2R R20, SRZ ;  /* 0x0000000000147805 */ /* 0x000fe2000001ff00 */
[----:B------:R-:W-:Y:S01]  /*1a90*/  SHF.R.S32.HI R3, RZ, 0x1f, R0 ;  /* 0x0000001fff037819 */ /* 0x000fe20000011400 */
[----:B------:R-:W-:Y:S01]  /*1aa0*/  CS2R R28, SRZ ;  /* 0x00000000001c7805 */ /* 0x000fe2000001ff00 */
[----:B------:R-:W-:Y:S01]  /*1ab0*/  ISETP.NE.AND P2, PT, R5, RZ, PT ;  /* 0x000000ff0500720c */ /* 0x000fe20003f45270 */
[----:B------:R-:W-:Y:S01]  /*1ac0*/  BSSY B0, `(.L_x_4567) ;  /* 0x000002c000007945 */ /* 0x000fe20003800000 */
[C---:B------:R-:W-:Y:S01]  /*1ad0*/  LOP3.LUT R5, R6.reuse, 0xffffffc0, RZ, 0xc0, !PT ;  /* 0xffffffc006057812 */ /* 0x040fe200078ec0ff */
[----:B------:R-:W-:Y:S01]  /*1ae0*/  CS2R R26, SRZ ;  /* 0x00000000001a7805 */ /* 0x000fe2000001ff00 */
[C---:B------:R-:W-:Y:S01]  /*1af0*/  LOP3.LUT R7, R6.reuse, 0xffffffe0, RZ, 0xc0, !PT ;  /* 0xffffffe006077812 */ /* 0x040fe200078ec0ff */
[----:B------:R-:W-:Y:S01]  /*1b00*/  CS2R R10, SRZ ;  /* 0x00000000000a7805 */ /* 0x000fe2000001ff00 */
[----:B------:R-:W-:Y:S01]  /*1b10*/  ISETP.NE.OR P5, PT, R5, 0x40, P2 ;  /* 0x000000400500780c */ /* 0x000fe200017a5670 */
[----:B------:R-:W-:Y:S01]  /*1b20*/  CS2R R24, SRZ ;  /* 0x0000000000187805 */ /* 0x000fe2000001ff00 */
[----:B------:R-:W-:Y:S01]  /*1b30*/  LEA.HI R3, R3, R0, RZ, 0x3 ;  /* 0x0000000003037211 */ /* 0x000fe200078f18ff */
[----:B------:R-:W-:Y:S01]  /*1b40*/  CS2R R22, SRZ ;  /* 0x0000000000167805 */ /* 0x000fe2000001ff00 */
[----:B------:R-:W-:Y:S01]  /*1b50*/  BAR.SYNC.DEFER_BLOCKING 0x0 ;  /* 0x0000000000007b1d */ /* 0x000fe20000010000 */
[----:B------:R-:W-:Y:S01]  /*1b60*/  ISETP.NE.OR P4, PT, R7, 0x20, P2 ;  /* 0x000000200700780c */ /* 0x000fe20001785670 */
[----:B------:R-:W-:Y:S01]  /*1b70*/  CS2R R18, SRZ ;  /* 0x0000000000127805 */ /* 0x000fe2000001ff00 */
[----:B------:R-:W-:Y:S01]  /*1b80*/  IADD3 R8, R6, 0x1f, RZ ;  /* 0x0000001f06087810 */ /* 0x000fe20007ffe0ff */
[----:B------:R-:W-:Y:S01]  /*1b90*/  IMAD.MOV.U32 R5, RZ, RZ, RZ ;  /* 0x000000ffff057224 */ /* 0x000fe200078e00ff */
[----:B------:R-:W-:Y:S01]  /*1ba0*/  SHF.R.S32.HI R7, RZ, 0x3, R3 ;  /* 0x00000003ff077819 */ /* 0x000fe20000011403 */
[----:B------:R-:W-:Y:S01]  /*1bb0*/  HFMA2.MMA R3, -RZ, RZ, 0, 0 ;  /* 0x00000000ff037435 */ /* 0x000fe200000001ff */
[----:B------:R-:W-:Y:S01]  /*1bc0*/  ISETP.GT.U32.AND P3, PT, R8, 0x3e, PT ;  /* 0x0000003e0800780c */ /* 0x000fe20003f64070 */
[----:B------:R-:W-:Y:S01]  /*1bd0*/  IMAD.MOV.U32 R0, RZ, RZ, RZ ;  /* 0x000000ffff007224 */ /* 0x000fe200078e00ff */
[C---:B------:R-:W-:Y:S01]  /*1be0*/  ISETP.GT.OR P0, PT, R6.reuse, 0x3f, P2 ;  /* 0x0000003f0600780c */ /* 0x040fe20001704670 */
[----:B------:R-:W-:Y:S01]  /*1bf0*/  CS2R R8, SRZ ;  /* 0x0000000000087805 */ /* 0x000fe2000001ff00 */
[----:B------:R-:W-:Y:S01]  /*1c00*/  ISETP.GT.OR P1, PT, R6, 0x1f, P2 ;  /* 0x0000001f0600780c */ /* 0x000fe20001724670 */
        /* <DEDUP_REMOVED lines=23> */
.L_x_4568:
[----:B------:R-:W-:Y:S05]  /*1d80*/  BSYNC B0 ;  /* 0x0000000000007941 */ /* 0x000fea0003800000 */
.L_x_4567:
[----:B------:R-:W-:Y:S06]  /*1d90*/  BAR.SYNC.DEFER_BLOCKING 0x0 ;  /* 0x0000000000007b1d */ /* 0x000fec0000010000 */
[----:B------:R-:W-:Y:S01]  /*1da0*/  BSSY B0, `(.L_x_4569) ;  /* 0x000002a000007945 */ /* 0x000fe20003800000 */
[----:B------:R-:W-:Y:S05]  /*1db0*/  @P0 BRA `(.L_x_4570) ;  /* 0x0000028000000947 */ /* 0x000fea0003800000 */
[----:B------:R-:W1:Y:S04]  /*1dc0*/  LDS R13, [R2.X4+0x20] ;  /* 0x00002000020d7984 */ /* 0x000e680000004800 */
[----:B------:R-:W2:Y:S04]  /*1dd0*/  LDS R12, [R2.X4+0x30] ;  /* 0x00003000020c7984 */ /* 0x000ea80000004800 */
[----:B------:R-:W3:Y:S04]  /*1de0*/  LDS R15, [R2.X4+0x60] ;  /* 0x00006000020f7984 */ /* 0x000ee80000004800 */
[----:B------:R-:W4:Y:S01]  /*1df0*/  LDS R14, [R2.X4+0xc0] ;  /* 0x0000c000020e7984 */ /* 0x000f220000004800 */
[----:B01----:R-:W-:-:S03]  /*1e00*/  FADD.FTZ R20, R20, R13 ;  /* 0x0000000d14147221 */ /* 0x003fc60000010000 */
[----:B------:R-:W0:Y:S01]  /*1e10*/  LDS R13, [R2.X4+0x40] ;  /* 0x00004000020d7984 */ /* 0x000e220000004800 */
[----:B--2---:R-:W-:-:S03]  /*1e20*/  FADD.FTZ R21, R21, R12 ;  /* 0x0000000c15157221 */ /* 0x004fc60000010000 */
[----:B------:R-:W1:Y:S01]  /*1e30*/  LDS R12, [R2.X4+0x50] ;  /* 0x00005000020c7984 */ /* 0x000e620000004800 */
[----:B---3--:R-:W-:-:S03]  /*1e40*/  FADD.FTZ R26, R26, R15 ;  /* 0x0000000f1a1a7221 */ /* 0x008fc60000010000 */
[----:B------:R-:W2:Y:S01]  /*1e50*/  LDS R15, [R2.X4+0x90] ;  /* 0x00009000020f7984 */ /* 0x000ea20000004800 */
[----:B----4-:R-:W-:-:S03]  /*1e60*/  FADD.FTZ R23, R23, R14 ;  /* 0x0000000e17177221 */ /* 0x010fc60000010000 */
        /* <DEDUP_REMOVED lines=13> */
[----:B--2---:R-:W-:Y:S02]  /*1f40*/  FADD.FTZ R18, R18, R15 ;  /* 0x0000000f12127221 */ /* 0x004fe40000010000 */
[----:B---3--:R-:W-:Y:S02]  /*1f50*/  FADD.FTZ R3, R3, R14 ;  /* 0x0000000e03037221 */ /* 0x008fe40000010000 */
        /* <DEDUP_REMOVED lines=14> */
.L_x_4570:
[----:B------:R-:W-:Y:S05]  /*2040*/  BSYNC B0 ;  /* 0x0000000000007941 */ /* 0x000fea0003800000 */
.L_x_4569:
        /* <DEDUP_REMOVED lines=23> */
.L_x_4572:
[----:B------:R-:W-:Y:S05]  /*21c0*/  BSYNC B0 ;  /* 0x0000000000007941 */ /* 0x000fea0003800000 */
.L_x_4571:
[----:B------:R-:W-:Y:S06]  /*21d0*/  BAR.SYNC.DEFER_BLOCKING 0x0 ;  /* 0x0000000000007b1d */ /* 0x000fec0000010000 */
[----:B------:R-:W-:Y:S01]  /*21e0*/  BSSY B0, `(.L_x_4573) ;  /* 0x000002a000007945 */ /* 0x000fe20003800000 */
[----:B------:R-:W-:Y:S05]  /*21f0*/  @P1 BRA `(.L_x_4574) ;  /* 0x0000028000001947 */ /* 0x000fea0003800000 */
[----:B------:R-:W2:Y:S04]  /*2200*/  @!P2 LDS R13, [R2.X4+0x150] ;  /* 0x00015000020da984 */ /* 0x000ea80000004800 */
[----:B------:R-:W3:Y:S04]  /*2210*/  LDS R12, [R2.X4+0x30] ;  /* 0x00003000020c7984 */ /* 0x000ee80000004800 */
[----:B------:R-:W4:Y:S04]  /*2220*/  LDS R15, [R2.X4+0x40] ;  /* 0x00004000020f7984 */ /* 0x000f280000004800 */
[----:B------:R-:W5:Y:S04]  /*2230*/  LDS R14, [R2.X4+0x70] ;  /* 0x00007000020e7984 */ /* 0x000f680000004800 */
[----:B------:R-:W0:Y:S02]  /*2240*/  @!P2 LDS R16, [R2.X4+0x140] ;  /* 0x000140000210a984 */ /* 0x000e240000004800 */
[----:B012---:R-:W-:-:S02]  /*2250*/  @!P2 FADD.FTZ R0, R0, R13 ;  /* 0x0000000d0000a221 */ /* 0x007fc40000010000 */
[----:B------:R-:W0:Y:S01]  /*2260*/  LDS R13, [R2.X4+0x20] ;  /* 0x00002000020d7984 */ /* 0x000e220000004800 */
[----:B---3--:R-:W-:-:S03]  /*2270*/  FADD.FTZ R21, R21, R12 ;  /* 0x0000000c15157221 */ /* 0x008fc60000010000 */
[----:B------:R-:W1:Y:S01]  /*2280*/  LDS R12, [R2.X4+0x50] ;  /* 0x00005000020c7984 */ /* 0x000e620000004800 */
[----:B----4-:R-:W-:-:S03]  /*2290*/  FADD.FTZ R28, R28, R15 ;  /* 0x0000000f1c1c7221 */ /* 0x010fc60000010000 */
[----:B------:R-:W2:Y:S01]  /*22a0*/  LDS R15, [R2.X4+0x90] ;  /* 0x00009000020f7984 */ /* 0x000ea20000004800 */
[----:B-----5:R-:W-:-:S03]  /*22b0*/  FADD.FTZ R27, R27, R14 ;  /* 0x0000000e1b1b7221 */ /* 0x020fc60000010000 */
[----:B------:R-:W3:Y:S01]  /*22c0*/  LDS R14, [R2.X4+0x100] ;  /* 0x00010000020e7984 */ /* 0x000ee20000004800 */
[----:B------:R-:W-:Y:S02]  /*22d0*/  @!P2 FADD.FTZ R3, R3, R16 ;  /* 0x000000100303a221 */ /* 0x000fe40000010000 */
[----:B0-----:R-:W-:Y:S02]  /*22e0*/  FADD.FTZ R20, R20, R13 ;  /* 0x0000000d14147221 */ /* 0x001fe40000010000 */
[----:B------:R-:W0:Y:S01]  /*22f0*/  LDS R13, [R2.X4+0x60] ;  /* 0x00006000020d7984 */ /* 0x000e220000004800 */
[----:B-1----:R-:W-:-:S03]  /*2300*/  FADD.FTZ R29, R29, R12 ;  /* 0x0000000c1d1d7221 */ /* 0x002fc60000010000 */
[----:B------:R-:W1:Y:S01]  /*2310*/  LDS R12, [R2.X4+0xa0] ;  /* 0x0000a000020c7984 */ /* 0x000e620000004800 */
[----:B--2---:R-:W-:-:S03]  /*2320*/  FADD.FTZ R10, R10, R15 ;  /* 0x0000000f0a0a7221 */ /* 0x004fc60000010000 */
[----:B------:R-:W2:Y:S01]  /*2330*/  LDS R15, [R2.X4+0xd0] ;  /* 0x0000d000020f7984 */ /* 0x000ea20000004800 */
[----:B---3--:R-:W-:-:S03]  /*2340*/  FADD.FTZ R11, R11, R14 ;  /* 0x0000000e0b0b7221 */ /* 0x008fc60000010000 */
[----:B------:R-:W3:Y:S01]  /*2350*/  @!P2 LDS R14, [R2.X4+0x130] ;  /* 0x00013000020ea984 */ /* 0x000ee20000004800 */
[----:B0-----:R-:W-:-:S03]  /*2360*/  FADD.FTZ R26, R26, R13 ;  /* 0x0000000d1a1a7221 */ /* 0x001fc60000010000 */
[----:B------:R-:W0:Y:S01]  /*2370*/  LDS R13, [R2.X4+0x80] ;  /* 0x00008000020d7984 */ /* 0x000e220000004800 */
[----:B-1----:R-:W-:-:S03]  /*2380*/  FADD.FTZ R25, R25, R12 ;  /* 0x0000000c19197221 */ /* 0x002fc60000010000 */
[----:B------:R-:W1:Y:S01]  /*2390*/  LDS R12, [R2.X4+0xc0] ;  /* 0x0000c000020c7984 */ /* 0x000e620000004800 */
[----:B--2---:R-:W-:Y:S02]  /*23a0*/  FADD.FTZ R22, R22, R15 ;  /* 0x0000000f16167221 */ /* 0x004fe40000010000 */
[----:B---3--:R-:W-:Y:S02]  /*23b0*/  @!P2 FADD.FTZ R5, R5, R14 ;  /* 0x0000000e0505a221 */ /* 0x008fe40000010000 */
        /* <DEDUP_REMOVED lines=9> */
[----:B------:R-:W0:Y:S01]  /*2450*/  @!P2 LDS R13, [R2.X4+0x120] ;  /* 0x00012000020da984 */ /* 0x000e220000004800 */
[----:B-1----:R-:W-:Y:S02]  /*2460*/  FADD.FTZ R9, R9, R12 ;  /* 0x0000000c09097221 */ /* 0x002fe40000010000 */
[----:B0-----:R-:W-:Y:S02]  /*2470*/  @!P2 FADD.FTZ R6, R6, R13 ;  /* 0x0000000d0606a221 */ /* 0x001fe40000010000 */
.L_x_4574:
[----:B------:R-:W-:Y:S05]  /*2480*/  BSYNC B0 ;  /* 0x0000000000007941 */ /* 0x000fea0003800000 */
.L_x_4573:
[----:B------:R-:W-:Y:S06]  /*2490*/  BAR.SYNC.DEFER_BLOCKING 0x0 ;  /* 0x0000000000007b1d */ /* 0x000fec0000010000 */
[----:B------:R-:W-:Y:S05]  /*24a0*/  @P3 EXIT ;  /* 0x000000000000394d */ /* 0x000fea0003800000 */
[----:B------:R-:W-:Y:S05]  /*24b0*/  @P2 EXIT ;  /* 0x000000000000294d */ /* 0x000fea0003800000 */
[----:B------:R-:W2:Y:S01]  /*24c0*/  S2UR UR4, SR_CTAID.Z ;  /* 0x00000000000479c3 */ /* 0x000ea20000002700 */
[----:B------:R-:W-:-:S02]  /*24d0*/  IMAD.MOV.U32 R13, RZ, RZ, c[0x0][0x14] ;  /* 0x00000500ff0d7624 */ /* 0x000fc400078e00ff */
[----:B01----:R-:W-:Y:S02]  /*24e0*/  IMAD R2, R4, c[0x0][0xc], RZ ;  /* 0x0000030004027a24 */ /* 0x003fe400078e02ff */
[----:B------:R-:W-:-:S03]  /*24f0*/  IMAD R13, R13, 0x50, RZ ;  /* 0x000000500d0d7824 */ /* 0x000fc600078e02ff */
[----:B------:R-:W0:Y:S01]  /*2500*/  S2UR UR5, SR_CTAID.X ;  /* 0x00000000000579c3 */ /* 0x000e220000002500 */
[----:B--2---:R-:W-:Y:S01]  /*2510*/  UIMAD UR4, UR4, 0x50, URZ ;  /* 0x00000050040478a4 */ /* 0x004fe2000f8e023f */
[----:B0-----:R-:W-:-:S03]  /*2520*/  IMAD R4, R13, UR5, RZ ;  /* 0x000000050d047c24 */ /* 0x001fc6000f8e02ff */
[----:B------:R-:W-:Y:S01]  /*2530*/  USHF.R.S32.HI UR5, URZ, 0x1f, UR4 ;  /* 0x0000001f3f057899 */ /* 0x000fe20008011404 */
[----:B------:R-:W-:Y:S01]  /*2540*/  IMAD R13, R2, R13, RZ ;  /* 0x0000000d020d7224 */ /* 0x000fe200078e02ff */
[----:B------:R-:W-:-:S04]  /*2550*/  SHF.R.S32.HI R2, RZ, 0x1f, R4 ;  /* 0x0000001fff027819 */ /* 0x000fc80000011404 */
[----:B------:R-:W-:Y:S02]  /*2560*/  IADD3 R4, P0, P1, R13, UR4, R4 ;  /* 0x000000040d047c10 */ /* 0x000fe4000f91e004 */
[----:B------:R-:W-:-:S04]  /*2570*/  SHF.R.S32.HI R13, RZ, 0x1f, R13 ;  /* 0x0000001fff0d7819 */ /* 0x000fc8000001140d */
[----:B------:R-:W-:Y:S02]  /*2580*/  IADD3.X R2, R13, UR5, R2, P0, P1 ;  /* 0x000000050d027c10 */ /* 0x000fe400087e2402 */
[----:B------:R-:W-:-:S04]  /*2590*/  IADD3 R12, P0, R7, R4, RZ ;  /* 0x00000004070c7210 */ /* 0x000fc80007f1e0ff */
[----:B------:R-:W-:Y:S02]  /*25a0*/  LEA.HI.X.SX32 R13, R7, R2, 0x1, P0 ;  /* 0x00000002070d7211 */ /* 0x000fe400000f0eff */
[----:B------:R-:W-:-:S04]  /*25b0*/  LEA R14, P0, R12, c[0x0][0x160], 0x2 ;  /* 0x000058000c0e7a11 */ /* 0x000fc800078010ff */
[----:B------:R-:W-:Y:S02]  /*25c0*/  LEA.HI.X R15, R12, c[0x0][0x164], R13, 0x2, P0 ;  /* 0x000059000c0f7a11 */ /* 0x000fe400000f140d */
[----:B------:R-:W-:-:S03]  /*25d0*/  IADD3 R13, R7, 0x4, RZ ;  /* 0x00000004070d7810 */ /* 0x000fc60007ffe0ff */
[----:B------:R0:W-:Y:S01]  /*25e0*/  STG.E [R14.64], R20 ;  /* 0x000000140e007986 */ /* 0x0001e2000c101924 */
[----:B------:R-:W-:-:S04]  /*25f0*/  IADD3 R12, P0, R13, R4, RZ ;  /* 0x000000040d0c7210 */ /* 0x000fc80007f1e0ff */
[----:B------:R-:W-:Y:S02]  /*2600*/  LEA.HI.X.SX32 R13, R13, R2, 0x1, P0 ;  /* 0x000000020d0d7211 */ /* 0x000fe400000f0eff */
[----:B------:R-:W-:-:S04]  /*2610*/  LEA R16, P0, R12, c[0x0][0x160], 0x2 ;  /* 0x000058000c107a11 */ /* 0x000fc800078010ff */
[----:B------:R-:W-:Y:S02]  /*2620*/  LEA.HI.X R17, R12, c[0x0][0x164], R13, 0x2, P0 ;  /* 0x000059000c117a11 */ /* 0x000fe400000f140d */
[C---:B------:R-:W-:Y:S02]  /*2630*/  IADD3 R13, R7.reuse, 0x8, RZ ;  /* 0x00000008070d7810 */ /* 0x040fe40007ffe0ff */
[----:B0-----:R-:W-:Y:S01]  /*2640*/  IADD3 R15, R7, 0xc, RZ ;  /* 0x0000000c070f7810 */ /* 0x001fe20007ffe0ff */
[----:B------:R0:W-:Y:S01]  /*2650*/  STG.E [R16.64], R21 ;  /* 0x0000001510007986 */ /* 0x0001e2000c101924 */
[----:B------:R-:W-:Y:S02]  /*2660*/  IADD3 R14, P0, R13, R4, RZ ;  /* 0x000000040d0e7210 */ /* 0x000fe40007f1e0ff */
[----:B------:R-:W-:Y:S02]  /*2670*/  IADD3 R20, R7, 0x10, RZ ;  /* 0x0000001007147810 */ /* 0x000fe40007ffe0ff */
[----:B------:R-:W-:-:S02]  /*2680*/  LEA.HI.X.SX32 R13, R13, R2, 0x1, P0 ;  /* 0x000000020d0d7211 */ /* 0x000fc400000f0eff */
[----:B------:R-:W-:-:S04]  /*2690*/  LEA R12, P0, R14, c[0x0][0x160], 0x2 ;  /* 0x000058000e0c7a11 */ /* 0x000fc800078010ff */
[----:B------:R-:W-:Y:S02]  /*26a0*/  LEA.HI.X R13, R14, c[0x0][0x164], R13, 0x2, P0 ;  /* 0x000059000e0d7a11 */ /* 0x000fe400000f140d */
[----:B0-----:R-:W-:-:S03]  /*26b0*/  IADD3 R16, P1, R20, R4, RZ ;  /* 0x0000000414107210 */ /* 0x001fc60007f3e0ff */
[----:B------:R0:W-:Y:S01]  /*26c0*/  STG.E [R12.64], R28 ;  /* 0x0000001c0c007986 */ /* 0x0001e2000c101924 */
[----:B------:R-:W-:Y:S02]  /*26d0*/  LEA.HI.X.SX32 R17, R20, R2, 0x1, P1 ;  /* 0x0000000214117211 */ /* 0x000fe400008f0eff */
[----:B0-----:R-:W-:-:S04]  /*26e0*/  IADD3 R12, P0, R15, R4, RZ ;  /* 0x000000040f0c7210 */ /* 0x001fc80007f1e0ff */
[----:B------:R-:W-:Y:S02]  /*26f0*/  LEA.HI.X.SX32 R15, R15, R2, 0x1, P0 ;  /* 0x000000020f0f7211 */ /* 0x000fe400000f0eff */
[----:B------:R-:W-:-:S04]  /*2700*/  LEA R14, P0, R12, c[0x0][0x160], 0x2 ;  /* 0x000058000c0e7a11 */ /* 0x000fc800078010ff */
[----:B------:R-:W-:Y:S02]  /*2710*/  LEA.HI.X R15, R12, c[0x0][0x164], R15, 0x2, P0 ;  /* 0x000059000c0f7a11 */ /* 0x000fe400000f140f */
[----:B------:R-:W-:-:S03]  /*2720*/  LEA R20, P0, R16, c[0x0][0x160], 0x2 ;  /* 0x0000580010147a11 */ /* 0x000fc600078010ff */
[----:B------:R0:W-:Y:S01]  /*2730*/  STG.E [R14.64], R29 ;  /* 0x0000001d0e007986 */ /* 0x0001e2000c101924 */
[----:B------:R-:W-:Y:S02]  /*2740*/  LEA.HI.X R21, R16, c[0x0][0x164], R17, 0x2, P0 ;  /* 0x0000590010157a11 */ /* 0x000fe400000f1411 */
[C---:B------:R-:W-:Y:S02]  /*2750*/  IADD3 R17, R7.reuse, 0x14, RZ ;  /* 0x0000001407117810 */ /* 0x040fe40007ffe0ff */
[----:B------:R-:W-:Y:S01]  /*2760*/  IADD3 R16, R7, 0x18, RZ ;  /* 0x0000001807107810 */ /* 0x000fe20007ffe0ff */
[----:B------:R1:W-:Y:S01]  /*2770*/  STG.E [R20.64], R26 ;  /* 0x0000001a14007986 */ /* 0x0003e2000c101924 */
[----:B------:R-:W-:-:S04]  /*2780*/  IADD3 R13, P0, R17, R4, RZ ;  /* 0x00000004110d7210 */ /* 0x000fc80007f1e0ff */
[----:B0-----:R-:W-:Y:S02]  /*2790*/  LEA.HI.X.SX32 R14, R17, R2, 0x1, P0 ;  /* 0x00000002110e7211 */ /* 0x001fe400000f0eff */
[----:B------:R-:W-:Y:S02]  /*27a0*/  IADD3 R15, R7, 0x1c, RZ ;  /* 0x0000001c070f7810 */ /* 0x000fe40007ffe0ff */
[----:B------:R-:W-:Y:S02]  /*27b0*/  LEA R12, P0, R13, c[0x0][0x160], 0x2 ;  /* 0x000058000d0c7a11 */ /* 0x000fe400078010ff */
[-C--:B------:R-:W-:Y:S02]  /*27c0*/  IADD3 R17, P1, R16, R4.reuse, RZ ;  /* 0x0000000410117210 */ /* 0x080fe40007f3e0ff */
[----:B------:R-:W-:Y:S02]  /*27d0*/  IADD3 R28, P2, R15, R4, RZ ;  /* 0x000000040f1c7210 */ /* 0x000fe40007f5e0ff */
[----:B------:R-:W-:-:S02]  /*27e0*/  LEA.HI.X R13, R13, c[0x0][0x164], R14, 0x2, P0 ;  /* 0x000059000d0d7a11 */ /* 0x000fc400000f140e */
[-C--:B-1----:R-:W-:Y:S02]  /*27f0*/  LEA.HI.X.SX32 R20, R16, R2.reuse, 0x1, P1 ;  /* 0x0000000210147211 */ /* 0x082fe400008f0eff */
[----:B------:R-:W-:Y:S01]  /*2800*/  LEA R14, P0, R17, c[0x0][0x160], 0x2 ;  /* 0x00005800110e7a11 */ /* 0x000fe200078010ff */
[----:B------:R-:W-:Y:S01]  /*2810*/  STG.E [R12.64], R27 ;  /* 0x0000001b0c007986 */ /* 0x000fe2000c101924 */
[----:B------:R-:W-:Y:S02]  /*2820*/  LEA.HI.X.SX32 R29, R15, R2, 0x1, P2 ;  /* 0x000000020f1d7211 */ /* 0x000fe400010f0eff */
[----:B------:R-:W-:Y:S02]  /*2830*/  LEA R16, P1, R28, c[0x0][0x160], 0x2 ;  /* 0x000058001c107a11 */ /* 0x000fe400078210ff */
[----:B------:R-:W-:Y:S02]  /*2840*/  LEA.HI.X R15, R17, c[0x0][0x164], R20, 0x2, P0 ;  /* 0x00005900110f7a11 */ /* 0x000fe400000f1414 */
[----:B------:R-:W-:-:S02]  /*2850*/  IADD3 R20, R7, 0x20, RZ ;  /* 0x0000002007147810 */ /* 0x000fc40007ffe0ff */
[C---:B------:R-:W-:Y:S01]  /*2860*/  IADD3 R26, R7.reuse, 0x24, RZ ;  /* 0x00000024071a7810 */ /* 0x040fe20007ffe0ff */
[----:B------:R0:W-:Y:S01]  /*2870*/  STG.E [R14.64], R8 ;  /* 0x000000080e007986 */ /* 0x0001e2000c101924 */
[----:B------:R-:W-:Y:S02]  /*2880*/  LEA.HI.X R17, R28, c[0x0][0x164], R29, 0x2, P1 ;  /* 0x000059001c117a11 */ /* 0x000fe400008f141d */
[-C--:B------:R-:W-:Y:S02]  /*2890*/  IADD3 R21, P0, R20, R4.reuse, RZ ;  /* 0x0000000414157210 */ /* 0x080fe40007f1e0ff */
[----:B------:R-:W-:Y:S01]  /*28a0*/  IADD3 R28, P1, R26, R4, RZ ;  /* 0x000000041a1c7210 */ /* 0x000fe20007f3e0ff */
[----:B------:R1:W-:Y:S01]  /*28b0*/  STG.E [R16.64], R10 ;  /* 0x0000000a10007986 */ /* 0x0003e2000c101924 */
[C---:B------:R-:W-:Y:S02]  /*28c0*/  IADD3 R29, R7.reuse, 0x2c, RZ ;  /* 0x0000002c071d7810 */ /* 0x040fe40007ffe0ff */
[----:B0-----:R-:W-:-:S02]  /*28d0*/  IADD3 R15, R7, 0x28, RZ ;  /* 0x00000028070f7810 */ /* 0x001fc40007ffe0ff */
[-C--:B------:R-:W-:Y:S02]  /*28e0*/  IADD3 R8, P3, R29, R4.reuse, RZ ;  /* 0x000000041d087210 */ /* 0x080fe40007f7e0ff */
[----:B------:R-:W-:Y:S02]  /*28f0*/  IADD3 R13, P2, R15, R4, RZ ;  /* 0x000000040f0d7210 */ /* 0x000fe40007f5e0ff */
[-C--:B-1----:R-:W-:Y:S02]  /*2900*/  LEA.HI.X.SX32 R10, R20, R2.reuse, 0x1, P0 ;  /* 0x00000002140a7211 */ /* 0x082fe400000f0eff */
[----:B------:R-:W-:Y:S02]  /*2910*/  LEA.HI.X.SX32 R17, R26, R2, 0x1, P1 ;  /* 0x000000021a117211 */ /* 0x000fe400008f0eff */
[----:B------:R-:W-:Y:S02]  /*2920*/  LEA R26, P0, R21, c[0x0][0x160], 0x2 ;  /* 0x00005800151a7a11 */ /* 0x000fe400078010ff */
[----:B------:R-:W-:-:S02]  /*2930*/  LEA R20, P1, R28, c[0x0][0x160], 0x2 ;  /* 0x000058001c147a11 */ /* 0x000fc400078210ff */
[----:B------:R-:W-:Y:S02]  /*2940*/  LEA.HI.X R27, R21, c[0x0][0x164], R10, 0x2, P0 ;  /* 0x00005900151b7a11 */ /* 0x000fe400000f140a */
[----:B------:R-:W-:Y:S02]  /*2950*/  LEA.HI.X R21, R28, c[0x0][0x164], R17, 0x2, P1 ;  /* 0x000059001c157a11 */ /* 0x000fe400008f1411 */
[-C--:B------:R-:W-:Y:S01]  /*2960*/  LEA.HI.X.SX32 R10, R15, R2.reuse, 0x1, P2 ;  /* 0x000000020f0a7211 */ /* 0x080fe200010f0eff */
[----:B------:R0:W-:Y:S01]  /*2970*/  STG.E [R26.64], R25 ;  /* 0x000000191a007986 */ /* 0x0001e2000c101924 */
[----:B------:R-:W-:Y:S02]  /*2980*/  LEA R14, P0, R13, c[0x0][0x160], 0x2 ;  /* 0x000058000d0e7a11 */ /* 0x000fe400078010ff */
[----:B------:R-:W-:Y:S01]  /*2990*/  LEA.HI.X.SX32 R29, R29, R2, 0x1, P3 ;  /* 0x000000021d1d7211 */ /* 0x000fe200018f0eff */
[----:B------:R1:W-:Y:S01]  /*29a0*/  STG.E [R20.64], R24 ;  /* 0x0000001814007986 */ /* 0x0003e2000c101924 */
[----:B------:R-:W-:-:S02]  /*29b0*/  LEA R12, P1, R8, c[0x0][0x160], 0x2 ;  /* 0x00005800080c7a11 */ /* 0x000fc400078210ff */
[----:B------:R-:W-:Y:S02]  /*29c0*/  LEA.HI.X R15, R13, c[0x0][0x164], R10, 0x2, P0 ;  /* 0x000059000d0f7a11 */ /* 0x000fe400000f140a */
[----:B------:R-:W-:Y:S02]  /*29d0*/  LEA.HI.X R13, R8, c[0x0][0x164], R29, 0x2, P1 ;  /* 0x00005900080d7a11 */ /* 0x000fe400008f141d */
[C---:B------:R-:W-:Y:S01]  /*29e0*/  IADD3 R28, R7.reuse, 0x30, RZ ;  /* 0x00000030071c7810 */ /* 0x040fe20007ffe0ff */
[----:B------:R-:W-:Y:S01]  /*29f0*/  STG.E [R14.64], R23 ;  /* 0x000000170e007986 */ /* 0x000fe2000c101924 */
[C---:B------:R-:W-:Y:S02]  /*2a00*/  IADD3 R8, R7.reuse, 0x44, RZ ;  /* 0x0000004407087810 */ /* 0x040fe40007ffe0ff */
[----:B0-----:R-:W-:Y:S01]  /*2a10*/  IADD3 R26, P5, R28, R4, RZ ;  /* 0x000000041c1a7210 */ /* 0x001fe20007fbe0ff */
[----:B------:R0:W-:Y:S01]  /*2a20*/  STG.E [R12.64], R22 ;  /* 0x000000160c007986 */ /* 0x0001e2000c101924 */
[----:B-1----:R-:W-:-:S02]  /*2a30*/  IADD3 R21, R7, 0x40, RZ ;  /* 0x0000004007157810 */ /* 0x002fc40007ffe0ff */
[----:B------:R-:W-:Y:S02]  /*2a40*/  IADD3 R29, R7, 0x48, RZ ;  /* 0x00000048071d7810 */ /* 0x000fe40007ffe0ff */
[-C--:B------:R-:W-:Y:S02]  /*2a50*/  IADD3 R17, P1, R21, R4.reuse, RZ ;  /* 0x0000000415117210 */ /* 0x080fe40007f3e0ff */
[----:B------:R-:W-:Y:S02]  /*2a60*/  IADD3 R10, P0, R8, R4, RZ ;  /* 0x00000004080a7210 */ /* 0x000fe40007f1e0ff */
[C---:B------:R-:W-:Y:S02]  /*2a70*/  IADD3 R16, R7.reuse, 0x34, RZ ;  /* 0x0000003407107810 */ /* 0x040fe40007ffe0ff */
[C---:B------:R-:W-:Y:S02]  /*2a80*/  IADD3 R25, R7.reuse, 0x4c, RZ ;  /* 0x0000004c07197810 */ /* 0x040fe40007ffe0ff */
[----:B0-----:R-:W-:-:S02]  /*2a90*/  IADD3 R13, R7, 0x38, RZ ;  /* 0x00000038070d7810 */ /* 0x001fc40007ffe0ff */
[----:B------:R-:W-:Y:S02]  /*2aa0*/  IADD3 R12, R7, 0x3c, RZ ;  /* 0x0000003c070c7810 */ /* 0x000fe40007ffe0ff */
[-C--:B------:R-:W-:Y:S02]  /*2ab0*/  LEA.HI.X.SX32 R27, R28, R2.reuse, 0x1, P5 ;  /* 0x000000021c1b7211 */ /* 0x080fe400028f0eff */
[----:B------:R-:W-:Y:S02]  /*2ac0*/  LEA.HI.X.SX32 R20, R21, R2, 0x1, P1 ;  /* 0x0000000215147211 */ /* 0x000fe400008f0eff */
[----:B------:R-:W-:Y:S02]  /*2ad0*/  IADD3 R7, P5, R29, R4, RZ ;  /* 0x000000041d077210 */ /* 0x000fe40007fbe0ff */
[----:B------:R-:W-:Y:S02]  /*2ae0*/  LEA.HI.X.SX32 R21, R8, R2, 0x1, P0 ;  /* 0x0000000208157211 */ /* 0x000fe400000f0eff */
[----:B------:R-:W-:-:S02]  /*2af0*/  LEA R28, P0, R26, c[0x0][0x160], 0x2 ;  /* 0x000058001a1c7a11 */ /* 0x000fc400078010ff */
[----:B------:R-:W-:Y:S02]  /*2b00*/  IADD3 R24, P4, R16, R4, RZ ;  /* 0x0000000410187210 */ /* 0x000fe40007f9e0ff */
[----:B------:R-:W-:Y:S02]  /*2b10*/  LEA.HI.X.SX32 R8, R29, R2, 0x1, P5 ;  /* 0x000000021d087211 */ /* 0x000fe400028f0eff */
[----:B------:R-:W-:Y:S02]  /*2b20*/  LEA.HI.X R29, R26, c[0x0][0x164], R27, 0x2, P0 ;  /* 0x000059001a1d7a11 */ /* 0x000fe400000f141b */
[----:B------:R-:W-:Y:S02]  /*2b30*/  IADD3 R15, P2, R12, R4, RZ ;  /* 0x000000040c0f7210 */ /* 0x000fe40007f5e0ff */
[----:B------:R-:W-:Y:S01]  /*2b40*/  LEA.HI.X.SX32 R23, R16, R2, 0x1, P4 ;  /* 0x0000000210177211 */ /* 0x000fe200020f0eff */
[----:B------:R-:W-:Y:S01]  /*2b50*/  STG.E [R28.64], R18 ;  /* 0x000000121c007986 */ /* 0x000fe2000c101924 */
[----:B------:R-:W-:-:S02]  /*2b60*/  LEA R26, P0, R24, c[0x0][0x160], 0x2 ;  /* 0x00005800181a7a11 */ /* 0x000fc400078010ff */
[C---:B------:R-:W-:Y:S02]  /*2b70*/  IADD3 R14, P3, R13.reuse, R4, RZ ;  /* 0x000000040d0e7210 */ /* 0x040fe40007f7e0ff */
[-C--:B------:R-:W-:Y:S02]  /*2b80*/  LEA.HI.X.SX32 R16, R12, R2.reuse, 0x1, P2 ;  /* 0x000000020c107211 */ /* 0x080fe400010f0eff */
[----:B------:R-:W-:Y:S02]  /*2b90*/  LEA.HI.X R27, R24, c[0x0][0x164], R23, 0x2, P0 ;  /* 0x00005900181b7a11 */ /* 0x000fe400000f1417 */
[----:B------:R-:W-:Y:S02]  /*2ba0*/  LEA.HI.X.SX32 R13, R13, R2, 0x1, P3 ;  /* 0x000000020d0d7211 */ /* 0x000fe400018f0eff */
[----:B------:R-:W-:Y:S01]  /*2bb0*/  LEA R12, P0, R14, c[0x0][0x160], 0x2 ;  /* 0x000058000e0c7a11 */ /* 0x000fe200078010ff */
[----:B------:R-:W-:Y:S01]  /*2bc0*/  STG.E [R26.64], R19 ;  /* 0x000000131a007986 */ /* 0x000fe2000c101924 */
[----:B------:R-:W-:-:S02]  /*2bd0*/  IADD3 R4, P6, R25, R4, RZ ;  /* 0x0000000419047210 */ /* 0x000fc40007fde0ff */
[----:B------:R-:W-:Y:S02]  /*2be0*/  LEA.HI.X R13, R14, c[0x0][0x164], R13, 0x2, P0 ;  /* 0x000059000e0d7a11 */ /* 0x000fe400000f140d */
[----:B------:R-:W-:Y:S02]  /*2bf0*/  LEA R14, P0, R15, c[0x0][0x160], 0x2 ;  /* 0x000058000f0e7a11 */ /* 0x000fe400078010ff */
[----:B------:R-:W-:Y:S01]  /*2c00*/  LEA.HI.X.SX32 R25, R25, R2, 0x1, P6 ;  /* 0x0000000219197211 */ /* 0x000fe200030f0eff */
[----:B------:R-:W-:Y:S01]  /*2c10*/  STG.E [R12.64], R11 ;  /* 0x0000000b0c007986 */ /* 0x000fe2000c101924 */
[----:B------:R-:W-:Y:S02]  /*2c20*/  LEA.HI.X R15, R15, c[0x0][0x164], R16, 0x2, P0 ;  /* 0x000059000f0f7a11 */ /* 0x000fe400000f1410 */
[C---:B------:R-:W-:Y:S02]  /*2c30*/  LEA R16, P0, R17.reuse, c[0x0][0x160], 0x2 ;  /* 0x0000580011107a11 */ /* 0x040fe400078010ff */
[----:B------:R-:W-:Y:S01]  /*2c40*/  LEA R24, P1, R4, c[0x0][0x160], 0x2 ;  /* 0x0000580004187a11 */ /* 0x000fe200078210ff */
[----:B------:R-:W-:Y:S01]  /*2c50*/  STG.E [R14.64], R9 ;  /* 0x000000090e007986 */ /* 0x000fe2000c101924 */
[----:B------:R-:W-:-:S02]  /*2c60*/  LEA.HI.X R17, R17, c[0x0][0x164], R20, 0x2, P0 ;  /* 0x0000590011117a11 */ /* 0x000fc400000f1414 */
[----:B------:R-:W-:Y:S02]  /*2c70*/  LEA R20, P0, R10, c[0x0][0x160], 0x2 ;  /* 0x000058000a147a11 */ /* 0x000fe400078010ff */
[----:B------:R-:W-:Y:S01]  /*2c80*/  LEA.HI.X R25, R4, c[0x0][0x164], R25, 0x2, P1 ;  /* 0x0000590004197a11 */ /* 0x000fe200008f1419 */
[----:B------:R-:W-:Y:S01]  /*2c90*/  STG.E [R16.64], R6 ;  /* 0x0000000610007986 */ /* 0x000fe2000c101924 */
[----:B------:R-:W-:Y:S02]  /*2ca0*/  LEA.HI.X R21, R10, c[0x0][0x164], R21, 0x2, P0 ;  /* 0x000059000a157a11 */ /* 0x000fe400000f1415 */
[----:B------:R-:W-:-:S03]  /*2cb0*/  LEA R22, P0, R7, c[0x0][0x160], 0x2 ;  /* 0x0000580007167a11 */ /* 0x000fc600078010ff */
[----:B------:R-:W-:Y:S01]  /*2cc0*/  STG.E [R20.64], R5 ;  /* 0x0000000514007986 */ /* 0x000fe2000c101924 */
[----:B------:R-:W-:-:S05]  /*2cd0*/  LEA.HI.X R23, R7, c[0x0][0x164], R8, 0x2, P0 ;  /* 0x0000590007177a11 */ /* 0x000fca00000f1408 */
[----:B------:R-:W-:Y:S04]  /*2ce0*/  STG.E [R22.64], R3 ;  /* 0x0000000316007986 */ /* 0x000fe8000c101924 */
[----:B------:R-:W-:Y:S01]  /*2cf0*/  STG.E [R24.64], R0 ;  /* 0x0000000018007986 */ /* 0x000fe2000c101924 */
[----:B------:R-:W-:Y:S05]  /*2d00*/  EXIT ;  /* 0x000000000000794d */ /* 0x000fea0003800000 */
.L_x_4544:
        /* <DEDUP_REMOVED lines=20> */
.L_x_4545:
[----:B------:R-:W-:Y:S01]  /*2e50*/  IMAD.MOV.U32 R10, RZ, RZ, -0x800001 ;  /* 0xff7fffffff0a7424 */ /* 0x000fe200078e00ff */
[----:B------:R-:W-:Y:S01]  /*2e60*/  MOV R12, 0xffffffff ;  /* 0xffffffff000c7802 */ /* 0x000fe20000000f00 */
[----:B------:R-:W-:Y:S01]  /*2e70*/  IMAD.MOV.U32 R5, RZ, RZ, 0x10 ;  /* 0x00000010ff057424 */ /* 0x000fe200078e00ff */
[----:B------:R-:W-:Y:S01]  /*2e80*/  MOV R8, 0x2eb0 ;  /* 0x00002eb000087802 */ /* 0x000fe20000000f00 */
[----:B------:R-:W-:Y:S02]  /*2e90*/  IMAD.MOV.U32 R11, RZ, RZ, 0x1f ;  /* 0x0000001fff0b7424 */ /* 0x000fe400078e00ff */
[----:B------:R-:W-:Y:S05]  /*2ea0*/  CALL.REL.NOINC `($__internal_114_$__cuda_sm70_shflsync_bfly_p) ;  /* 0x000001a000007944 */ /* 0x000fea0003c00000 */
[----:B01----:R-:W-:Y:S05]  /*2eb0*/  BRA `(.L_x_4575) ;  /* 0xffffd2b000007947 */ /* 0x003fea000383ffff */
.L_x_4546:
[----:B------:R-:W-:Y:S01]  /*2ec0*/  IMAD.MOV.U32 R5, RZ, RZ, 0x8 ;  /* 0x00000008ff057424 */ /* 0x000fe200078e00ff */
[----:B------:R-:W-:Y:S01]  /*2ed0*/  MOV R8, 0x2f10 ;  /* 0x00002f1000087802 */ /* 0x000fe20000000f00 */
[----:B------:R-:W-:Y:S02]  /*2ee0*/  IMAD.MOV.U32 R11, RZ, RZ, 0x1f ;  /* 0x0000001fff0b7424 */ /* 0x000fe400078e00ff */
[----:B------:R-:W-:Y:S02]  /*2ef0*/  IMAD.MOV.U32 R12, RZ, RZ, -0x1 ;  /* 0xffffffffff0c7424 */ /* 0x000fe400078e00ff */
[----:B------:R-:W-:Y:S05]  /*2f00*/  CALL.REL.NOINC `($__internal_114_$__cuda_sm70_shflsync_bfly_p) ;  /* 0x0000014000007944 */ /* 0x000fea0003c00000 */
[----:B01----:R-:W-:Y:S01]  /*2f10*/  FMNMX.FTZ R10, R10, R5, !PT ;  /* 0x000000050a0a7209 */ /* 0x003fe20007810000 */
[----:B------:R-:W-:Y:S01]  /*2f20*/  HFMA2.MMA R5, -RZ, RZ, 0, 2.384185791015625e-07 ;  /* 0x00000004ff057435 */ /* 0x000fe200000001ff */
[----:B------:R-:W-:Y:S01]  /*2f30*/  IMAD.MOV.U32 R11, RZ, RZ, 0x1f ;  /* 0x0000001fff0b7424 */ /* 0x000fe200078e00ff */
[----:B------:R-:W-:Y:S01]  /*2f40*/  MOV R8, 0x2f70 ;  /* 0x00002f7000087802 */ /* 0x000fe20000000f00 */
[----:B------:R-:W-:-:S03]  /*2f50*/  IMAD.MOV.U32 R12, RZ, RZ, -0x1 ;  /* 0xffffffffff0c7424 */ /* 0x000fc600078e00ff */
[----:B------:R-:W-:Y:S05]  /*2f60*/  CALL.REL.NOINC `($__internal_114_$__cuda_sm70_shflsync_bfly_p) ;  /* 0x000000e000007944 */ /* 0x000fea0003c00000 */
[----:B01----:R-:W-:Y:S01]  /*2f70*/  FMNMX.FTZ R10, R10, R5, !PT ;  /* 0x000000050a0a7209 */ /* 0x003fe20007810000 */
[----:B------:R-:W-:Y:S01]  /*2f80*/  IMAD.MOV.U32 R5, RZ, RZ, 0x2 ;  /* 0x00000002ff057424 */ /* 0x000fe200078e00ff */
[----:B------:R-:W-:Y:S01]  /*2f90*/  MOV R11, 0x1f ;  /* 0x0000001f000b7802 */ /* 0x000fe20000000f00 */
[----:B------:R-:W-:Y:S01]  /*2fa0*/  IMAD.MOV.U32 R12, RZ, RZ, -0x1 ;  /* 0xffffffffff0c7424 */ /* 0x000fe200078e00ff */
[----:B------:R-:W-:-:S02]  /*2fb0*/  MOV R8, 0x2fd0 ;  /* 0x00002fd000087802 */ /* 0x000fc40000000f00 */
[----:B------:R-:W-:Y:S05]  /*2fc0*/  CALL.REL.NOINC `($__internal_114_$__cuda_sm70_shflsync_bfly_p) ;  /* 0x0000008000007944 */ /* 0x000fea0003c00000 */
[----:B01----:R-:W-:Y:S01]  /*2fd0*/  FMNMX.FTZ R10, R10, R5, !PT ;  /* 0x000000050a0a7209 */ /* 0x003fe20007810000 */
[----:B------:R-:W-:Y:S01]  /*2fe0*/  IMAD.MOV.U32 R5, RZ, RZ, 0x1 ;  /* 0x00000001ff057424 */ /* 0x000fe200078e00ff */
[----:B------:R-:W-:Y:S01]  /*2ff0*/  MOV R12, 0xffffffff ;  /* 0xffffffff000c7802 */ /* 0x000fe20000000f00 */
[----:B------:R-:W-:Y:S01]  /*3000*/  IMAD.MOV.U32 R11, RZ, RZ, 0x1f ;  /* 0x0000001fff0b7424 */ /* 0x000fe200078e00ff */
[----:B------:R-:W-:-:S02]  /*3010*/  MOV R8, 0x3030 ;  /* 0x0000303000087802 */ /* 0x000fc40000000f00 */
[----:B------:R-:W-:Y:S05]  /*3020*/  CALL.REL.NOINC `($__internal_114_$__cuda_sm70_shflsync_bfly_p) ;  /* 0x0000002000007944 */ /* 0x000fea0003c00000 */
[----:B-1----:R-:W-:Y:S01]  /*3030*/  IMAD.MOV.U32 R9, RZ, RZ, R5 ;  /* 0x000000ffff097224 */ /* 0x002fe200078e0005 */
[----:B0-----:R-:W-:Y:S05]  /*3040*/  BRA `(.L_x_4576) ;  /* 0xffffd1c000007947 */ /* 0x001fea000383ffff */
        .weak           $__internal_114_$__cuda_sm70_shflsync_bfly_p
        .type           $__internal_114_$__cuda_sm70_shflsync_bfly_p,@function
        .size           $__internal_114_$__cuda_sm70_shflsync_bfly_p,(.L_x_23281 - $__internal_114_$__cuda_sm70_shflsync_bfly_p)
$__internal_114_$__cuda_sm70_shflsync_bfly_p:
[----:B------:R-:W-:Y:S01]  /*3050*/  IMAD.MOV.U32 R9, RZ, RZ, 0x0 ;  /* 0x00000000ff097424 */ /* 0x000fe200078e00ff */
[----:B------:R-:W-:Y:S04]  /*3060*/  WARPSYNC R12 ;  /* 0x0000000c00007348 */ /* 0x000fe80003800000 */
[----:B------:R0:W1:Y:S01]  /*3070*/  SHFL.BFLY PT, R5, R10, R5, R11 ;  /* 0x0c0000050a057389 */ /* 0x00006200000e000b */
[----:B------:R-:W-:Y:S05]  /*3080*/  RET.REL.NODEC R8 `(_ZN4vllm25paged_attention_v1_kernelIfhLi80ELi32ELi128ELNS_18Fp8KVCacheDataTypeE2ELb0EEEvPT_PKS2_PKT0_S8_ifPKiSA_iPKfiiiSC_SC_iiiii) ;  /* 0xffffcf7008007950 */ /* 0x000fea0003c3ffff */
.L_x_4577:
        /* <DEDUP_REMOVED lines=15> */
.L_x_23281:


//--------------------- .text._ZN4vllm25paged_attention_v1_kernelIfhLi64ELi32ELi128ELNS_18Fp8KVCacheDataTypeE2ELb0EEEvPT_PKS2_PKT0_S8_ifPKiSA_iPKfiiiSC_SC_iiiii --------------------------
	.section	.text._ZN4vllm25paged_attention_v1_kernelIfhLi64ELi32ELi128ELNS_18Fp8KVCacheDataTypeE2ELb0EEEvPT_PKS2_PKT0_S8_ifPKiSA_iPKfiiiSC_SC_iiiii,"ax",@progbits
	.sectioninfo	@"SHI_REGISTERS=32"
	.align	128
        .global         _ZN4vllm25paged_attention_v1_kernelIfhLi64ELi32ELi128ELNS_18Fp8KVCacheDataTypeE2ELb0EEEvPT_PKS2_PKT0_S8_ifPKiSA_iPKfiiiSC_SC_iiiii
        .type           _ZN4vllm25paged_attention_v1_kernelIfhLi64ELi32ELi128ELNS_18Fp8KVCacheDataTypeE2ELb0EEEvPT_PKS2_PKT0_S8_ifPKiSA_iPKfiiiSC_SC_iiiii,@function
        .size           _ZN4vllm25paged_attention_v1_kernelIfhLi64ELi32ELi128ELNS_18Fp8KVCacheDataTypeE2ELb0EEEvPT_PKS2_PKT0_S8_ifPKiSA_iPKfiiiSC_SC_iiiii,(.L_x_23282 - _ZN4vllm25paged_attention_v1_kernelIfhLi64ELi32ELi128ELNS_18Fp8KVCacheDataTypeE2ELb0EEEvPT_PKS2_PKT0_S8_ifPKiSA_iPKfiiiSC_SC_iiiii)
        .other          _ZN4vllm25paged_attention_v1_kernelIfhLi64ELi32ELi128ELNS_18Fp8KVCacheDataTypeE2ELb0EEEvPT_PKS2_PKT0_S8_ifPKiSA_iPKfiiiSC_SC_iiiii,@"STO_CUDA_ENTRY STV_DEFAULT"
_ZN4vllm25paged_attention_v1_kernelIfhLi64ELi32ELi128ELNS_18Fp8KVCacheDataTypeE2ELb0EEEvPT_PKS2_PKT0_S8_ifPKiSA_iPKfiiiSC_SC_iiiii:
.text._ZN4vllm25paged_attention_v1_kernelIfhLi64ELi32ELi128ELNS_18Fp8KVCacheDataTypeE2ELb0EEEvPT_PKS2_PKT0_S8_ifPKiSA_iPKfiiiSC_SC_iiiii:
        /* <DEDUP_REMOVED lines=23> */
.L_x_4609:
        /* <DEDUP_REMOVED lines=10> */
.L_x_4610:
        /* <DEDUP_REMOVED lines=28> */
.L_x_4585:
        /* <DEDUP_REMOVED lines=11> */
.L_x_4584:
[----:B------:R-:W-:Y:S05]  /*0480*/  BSYNC B1 ;  /* 0x0000000000017941 */ /* 0x000fea0003800000 */
.L_x_4583:
        /* <DEDUP_REMOVED lines=10> */
.L_x_4588:
        /* <DEDUP_REMOVED lines=100> */
.L_x_4587:
[----:B------:R-:W-:Y:S05]  /*0b70*/  BSYNC B1 ;  /* 0x0000000000017941 */ /* 0x000fea0003800000 */
.L_x_4586:
        /* <DEDUP_REMOVED lines=55> */
.L_x_4590:
[----:B------:R-:W-:Y:S05]  /*0ef0*/  BSYNC B1 ;  /* 0x0000000000017941 */ /* 0x000fea0003800000 */
.L_x_4589:
        /* <DEDUP_REMOVED lines=26> */
.L_x_4582:
[----:B------:R-:W-:Y:S05]  /*10a0*/  BSYNC B0 ;  /* 0x0000000000007941 */ /* 0x000fea0003800000 */
.L_x_4581:
        /* <DEDUP_REMOVED lines=37> */
.L_x_4595:
        /* <DEDUP_REMOVED lines=8> */
.L_x_4594:
[----:B0-----:R-:W-:Y:S05]  /*1380*/  BSYNC B1 ;  /* 0x0000000000017941 */ /* 0x001fea0003800000 */
.L_x_4593:
        /* <DEDUP_REMOVED lines=10> */
.L_x_4598:
        /* <DEDUP_REMOVED lines=52> */
.L_x_4597:
[----:B------:R-:W-:Y:S05]  /*1770*/  BSYNC B1 ;  /* 0x0000000000017941 */ /* 0x000fea0003800000 */
.L_x_4596:
        /* <DEDUP_REMOVED lines=31> */
.L_x_4600:
[----:B------:R-:W-:Y:S05]  /*1970*/  BSYNC B1 ;  /* 0x0000000000017941 */ /* 0x000fea0003800000 */
.L_x_4599:
        /* <DEDUP_REMOVED lines=14> */
.L_x_4592:
[----:B------:R-:W-:Y:S05]  /*1a60*/  BSYNC B0 ;  /* 0x0000000000007941 */ /* 0x000fea0003800000 */
.L_x_4591:
        /* <DEDUP_REMOVED lines=9> */
[----:B------:R-:W-:Y:S01]  /*1b00*/  LEA.HI R3, R4, R3, RZ, 0x3 ;  /* 0x0000000304037211 */ /* 0x000fe200078f18ff */
[----:B------:R-:W-:Y:S01]  /*1b10*/  CS2R R16, SRZ ;  /* 0x0000000000107805 */ /* 0x000fe2000001ff00 */
[----:B------:R-:W-:Y:S01]  /*1b20*/  ISETP.NE.OR P5, PT, R6, 0x40, P2 ;  /* 0x000000400600780c */ /* 0x000fe200017a5670 */
[----:B------:R-:W-:Y:S01]  /*1b30*/  CS2R R14, SRZ ;  /* 0x00000000000e7805 */ /* 0x000fe2000001ff00 */
[----:B------:R-:W-:Y:S01]  /*1b40*/  SHF.R.S32.HI R3, RZ, 0x3, R3 ;  /* 0x00000003ff037819 */ /* 0x000fe20000011403 */
[----:B------:R-:W-:Y:S01]  /*1b50*/  CS2R R12, SRZ ;  /* 0x00000000000c7805 */ /* 0x000fe2000001ff00 */
[C---:B------:R-:W-:Y:S01]  /*1b60*/  IADD3 R8, R5.reuse, 0x1f, RZ ;  /* 0x0000001f05087810 */ /* 0x040fe20007ffe0ff */
[----:B------:R-:W-:Y:S01]  /*1b70*/  CS2R R18, SRZ ;  /* 0x0000000000127805 */ /* 0x000fe2000001ff00 */
[----:B------:R-:W-:Y:S01]  /*1b80*/  LOP3.LUT R7, R5, 0xffffffe0, RZ, 0xc0, !PT ;  /* 0xffffffe005077812 */ /* 0x000fe200078ec0ff */
[----:B------:R-:W-:Y:S01]  /*1b90*/  CS2R R20, SRZ ;  /* 0x0000000000147805 */ /* 0x000fe2000001ff00 */
[----:B------:R-:W-:Y:S01]  /*1ba0*/  BAR.SYNC.DEFER_BLOCKING 0x0 ;  /* 0x0000000000007b1d */ /* 0x000fe20000010000 */
[----:B------:R-:W-:Y:S01]  /*1bb0*/  ISETP.GT.U32.AND P3, PT, R8, 0x3e, PT ;  /* 0x0000003e0800780c */ /* 0x000fe20003f64070 */
[----:B------:R-:W-:Y:S01]  /*1bc0*/  IMAD.MOV.U32 R29, RZ, RZ, RZ ;  /* 0x000000ffff1d7224 */ /* 0x000fe200078e00ff */
        /* <DEDUP_REMOVED lines=21> */
.L_x_4602:
[----:B------:R-:W-:Y:S05]  /*1d20*/  BSYNC B0 ;  /* 0x0000000000007941 */ /* 0x000fea0003800000 */
.L_x_4601:
        /* <DEDUP_REMOVED lines=27> */
[----:B------:R-:W-:Y:S02]  /*1ee0*/  FADD.FTZ R19, R19, R28 ;  /* 0x0000001c13137221 */ /* 0x000fe40000010000 */
[----:B0-----:R-:W-:-:S02]  /*1ef0*/  FADD.FTZ R14, R14, R5 ;  /* 0x000000050e0e7221 */ /* 0x001fc40000010000 */
[----:B------:R-:W0:Y:S01]  /*1f00*/  LDS R5, [R2.X4+0xb0] ;  /* 0x0000b00002057984 */ /* 0x000e220000004800 */
[----:B-1----:R-:W-:Y:S02]  /*1f10*/  FADD.FTZ R12, R12, R7 ;  /* 0x000000070c0c7221 */ /* 0x002fe40000010000 */
[----:B--2---:R-:W-:Y:S02]  /*1f20*/  FADD.FTZ R29, R29, R4 ;  /* 0x000000041d1d7221 */ /* 0x004fe40000010000 */
[----:B---3--:R-:W-:Y:S02]  /*1f30*/  FADD.FTZ R27, R27, R6 ;  /* 0x000000061b1b7221 */ /* 0x008fe40000010000 */
[----:B----4-:R-:W-:Y:S02]  /*1f40*/  FADD.FTZ R25, R25, R8 ;  /* 0x0000000819197221 */ /* 0x010fe40000010000 */
[----:B0-----:R-:W-:Y:S02]  /*1f50*/  FADD.FTZ R20, R20, R5 ;  /* 0x0000000514147221 */ /* 0x001fe40000010000 */
.L_x_4604:
[----:B------:R-:W-:Y:S05]  /*1f60*/  BSYNC B0 ;  /* 0x0000000000007941 */ /* 0x000fea0003800000 */
.L_x_4603:
        /* <DEDUP_REMOVED lines=19> */
.L_x_4606:
[----:B------:R-:W-:Y:S05]  /*20a0*/  BSYNC B0 ;  /* 0x0000000000007941 */ /* 0x000fea0003800000 */
.L_x_4605:
        /* <DEDUP_REMOVED lines=36> */
.L_x_4608:
[----:B------:R-:W-:Y:S05]  /*22f0*/  BSYNC B0 ;  /* 0x0000000000007941 */ /* 0x000fea0003800000 */
.L_x_4607:
[----:B------:R-:W-:Y:S06]  /*2300*/  BAR.SYNC.DEFER_BLOCKING 0x0 ;  /* 0x0000000000007b1d */ /* 0x000fec0000010000 */
[----:B------:R-:W-:Y:S05]  /*2310*/  @P3 EXIT ;  /* 0x000000000000394d */ /* 0x000fea0003800000 */
[----:B------:R-:W-:Y:S05]  /*2320*/  @P2 EXIT ;  /* 0x000000000000294d */ /* 0x000fea0003800000 */
[----:B------:R-:W2:Y:S01]  /*2330*/  S2R R4, SR_CTAID.X ;  /* 0x0000000000047919 */ /* 0x000ea20000002500 */
[----:B------:R-:W3:Y:S01]  /*2340*/  S2UR UR4, SR_CTAID.Z ;  /* 0x00000000000479c3 */ /* 0x000ee20000002700 */
[----:B------:R-:W-:Y:S01]  /*2350*/  IMAD R0, R0, c[0x0][0xc], RZ ;  /* 0x0000030000007a24 */ /* 0x000fe200078e02ff */
[C---:B------:R-:W-:Y:S02]  /*2360*/  IADD3 R9, R3.reuse, 0x4, RZ ;  /* 0x0000000403097810 */ /* 0x040fe40007ffe0ff */
[C---:B------:R-:W-:Y:S01]  /*2370*/  IADD3 R8, R3.reuse, 0x8, RZ ;  /* 0x0000000803087810 */ /* 0x040fe20007ffe0ff */
[----:B01----:R-:W-:Y:S01]  /*2380*/  IMAD R2, R0, c[0x0][0x14], RZ ;  /* 0x0000050000027a24 */ /* 0x003fe200078e02ff */
[----:B------:R-:W-:-:S03]  /*2390*/  IADD3 R10, R3, 0xc, RZ ;  /* 0x0000000c030a7810 */ /* 0x000fc60007ffe0ff */
[----:B------:R-:W-:-:S05]  /*23a0*/  IMAD.SHL.U32 R5, R2, 0x40, RZ ;  /* 0x0000004002057824 */ /* 0x000fca00078e00ff */
[----:B------:R-:W-:Y:S01]  /*23b0*/  SHF.R.S32.HI R7, RZ, 0x1f, R5 ;  /* 0x0000001fff077819 */ /* 0x000fe20000011405 */
[----:B--2---:R-:W-:Y:S01]  /*23c0*/  IMAD R0, R4, c[0x0][0x14], RZ ;  /* 0x0000050004007a24 */ /* 0x004fe200078e02ff */
[----:B---3--:R-:W-:-:S04]  /*23d0*/  USHF.L.U32 UR4, UR4, 0x6, URZ ;  /* 0x0000000604047899 */ /* 0x008fc8000800063f */
[----:B------:R-:W-:Y:S01]  /*23e0*/  SHF.L.U32 R0, R0, 0x6, RZ ;  /* 0x0000000600007819 */ /* 0x000fe200000006ff */
[----:B------:R-:W-:-:S03]  /*23f0*/  USHF.R.S32.HI UR5, URZ, 0x1f, UR4 ;  /* 0x0000001f3f057899 */ /* 0x000fc60008011404 */
[--C-:B------:R-:W-:Y:S02]  /*2400*/  IADD3 R2, P0, P1, R5, UR4, R0.reuse ;  /* 0x0000000405027c10 */ /* 0x100fe4000f91e000 */
[----:B------:R-:W-:Y:S02]  /*2410*/  SHF.R.S32.HI R0, RZ, 0x1f, R0 ;  /* 0x0000001fff007819 */ /* 0x000fe40000011400 */
[-C--:B------:R-:W-:Y:S02]  /*2420*/  IADD3 R11, P2, R10, R2.reuse, RZ ;  /* 0x000000020a0b7210 */ /* 0x080fe40007f5e0ff */
[----:B------:R-:W-:Y:S02]  /*2430*/  IADD3.X R0, R7, UR5, R0, P0, P1 ;  /* 0x0000000507007c10 */ /* 0x000fe400087e2400 */
[----:B------:R-:W-:-:S04]  /*2440*/  IADD3 R4, P0, R3, R2, RZ ;  /* 0x0000000203047210 */ /* 0x000fc80007f1e0ff */
[----:B------:R-:W-:Y:S02]  /*2450*/  LEA.HI.X.SX32 R5, R3, R0, 0x1, P0 ;  /* 0x0000000003057211 */ /* 0x000fe400000f0eff */
[----:B------:R-:W-:-:S04]  /*2460*/  LEA R6, P0, R4, c[0x0][0x160], 0x2 ;  /* 0x0000580004067a11 */ /* 0x000fc800078010ff */
[----:B------:R-:W-:Y:S02]  /*2470*/  LEA.HI.X R7, R4, c[0x0][0x164], R5, 0x2, P0 ;  /* 0x0000590004077a11 */ /* 0x000fe400000f1405 */
[----:B------:R-:W-:-:S03]  /*2480*/  IADD3 R5, P0, R9, R2, RZ ;  /* 0x0000000209057210 */ /* 0x000fc60007f1e0ff */
[----:B------:R0:W-:Y:S01]  /*2490*/  STG.E [R6.64], R24 ;  /* 0x0000001806007986 */ /* 0x0001e2000c101924 */
[----:B------:R-:W-:Y:S02]  /*24a0*/  LEA.HI.X.SX32 R26, R9, R0, 0x1, P0 ;  /* 0x00000000091a7211 */ /* 0x000fe400000f0eff */
[C---:B------:R-:W-:Y:S02]  /*24b0*/  LEA R4, P0, R5.reuse, c[0x0][0x160], 0x2 ;  /* 0x0000580005047a11 */ /* 0x040fe400078010ff */
[C---:B------:R-:W-:Y:S02]  /*24c0*/  IADD3 R9, P1, R8.reuse, R2, RZ ;  /* 0x0000000208097210 */ /* 0x040fe40007f3e0ff */
[----:B------:R-:W-:Y:S02]  /*24d0*/  LEA.HI.X R5, R5, c[0x0][0x164], R26, 0x2, P0 ;  /* 0x0000590005057a11 */ /* 0x000fe400000f141a */
[-C--:B------:R-:W-:Y:S02]  /*24e0*/  LEA.HI.X.SX32 R28, R8, R0.reuse, 0x1, P1 ;  /* 0x00000000081c7211 */ /* 0x080fe400008f0eff */
[----:B------:R-:W-:Y:S01]  /*24f0*/  LEA R8, P0, R9, c[0x0][0x160], 0x2 ;  /* 0x0000580009087a11 */ /* 0x000fe200078010ff */
[----:B------:R-:W-:Y:S01]  /*2500*/  STG.E [R4.64], R22 ;  /* 0x0000001604007986 */ /* 0x000fe2000c101924 */
[----:B------:R-:W-:-:S02]  /*2510*/  LEA.HI.X.SX32 R26, R10, R0, 0x1, P2 ;  /* 0x000000000a1a7211 */ /* 0x000fc400010f0eff */
[----:B------:R-:W-:Y:S02]  /*2520*/  LEA R10, P1, R11, c[0x0][0x160], 0x2 ;  /* 0x000058000b0a7a11 */ /* 0x000fe400078210ff */
[----:B------:R-:W-:Y:S02]  /*2530*/  LEA.HI.X R9, R9, c[0x0][0x164], R28, 0x2, P0 ;  /* 0x0000590009097a11 */ /* 0x000fe400000f141c */
[C---:B0-----:R-:W-:Y:S02]  /*2540*/  IADD3 R6, R3.reuse, 0x10, RZ ;  /* 0x0000001003067810 */ /* 0x041fe40007ffe0ff */
[----:B------:R-:W-:Y:S01]  /*2550*/  IADD3 R28, R3, 0x14, RZ ;  /* 0x00000014031c7810 */ /* 0x000fe20007ffe0ff */
[----:B------:R0:W-:Y:S01]  /*2560*/  STG.E [R8.64], R16 ;  /* 0x0000001008007986 */ /* 0x0001e2000c101924 */
[----:B------:R-:W-:Y:S02]  /*2570*/  LEA.HI.X R11, R11, c[0x0][0x164], R26, 0x2, P1 ;  /* 0x000059000b0b7a11 */ /* 0x000fe400008f141a */
[----:B------:R-:W-:-:S02]  /*2580*/  IADD3 R7, P0, R6, R2, RZ ;  /* 0x0000000206077210 */ /* 0x000fc40007f1e0ff */
[C---:B------:R-:W-:Y:S01]  /*2590*/  IADD3 R24, P1, R28.reuse, R2, RZ ;  /* 0x000000021c187210 */ /* 0x040fe20007f3e0ff */
[----:B------:R1:W-:Y:S01]  /*25a0*/  STG.E [R10.64], R14 ;  /* 0x0000000e0a007986 */ /* 0x0003e2000c101924 */
[C---:B------:R-:W-:Y:S02]  /*25b0*/  IADD3 R26, R3.reuse, 0x1c, RZ ;  /* 0x0000001c031a7810 */ /* 0x040fe40007ffe0ff */
[-C--:B------:R-:W-:Y:S02]  /*25c0*/  LEA.HI.X.SX32 R28, R28, R0.reuse, 0x1, P1 ;  /* 0x000000001c1c7211 */ /* 0x080fe400008f0eff */
[----:B0-----:R-:W-:Y:S02]  /*25d0*/  IADD3 R9, R3, 0x18, RZ ;  /* 0x0000001803097810 */ /* 0x001fe40007ffe0ff */
[----:B------:R-:W-:Y:S02]  /*25e0*/  LEA.HI.X.SX32 R8, R6, R0, 0x1, P0 ;  /* 0x0000000006087211 */ /* 0x000fe400000f0eff */
[----:B------:R-:W-:-:S02]  /*25f0*/  LEA R4, P0, R7, c[0x0][0x160], 0x2 ;  /* 0x0000580007047a11 */ /* 0x000fc400078010ff */
[----:B------:R-:W-:Y:S02]  /*2600*/  LEA R6, P1, R24, c[0x0][0x160], 0x2 ;  /* 0x0000580018067a11 */ /* 0x000fe400078210ff */
[-C--:B------:R-:W-:Y:S02]  /*2610*/  IADD3 R22, P2, R9, R2.reuse, RZ ;  /* 0x0000000209167210 */ /* 0x080fe40007f5e0ff */
[----:B------:R-:W-:Y:S02]  /*2620*/  IADD3 R16, P3, R26, R2, RZ ;  /* 0x000000021a107210 */ /* 0x000fe40007f7e0ff */
[----:B------:R-:W-:Y:S02]  /*2630*/  LEA.HI.X R5, R7, c[0x0][0x164], R8, 0x2, P0 ;  /* 0x0000590007057a11 */ /* 0x000fe400000f1408 */
[----:B------:R-:W-:Y:S02]  /*2640*/  LEA.HI.X R7, R24, c[0x0][0x164], R28, 0x2, P1 ;  /* 0x0000590018077a11 */ /* 0x000fe400008f141c */
[----:B------:R-:W-:Y:S01]  /*2650*/  LEA.HI.X.SX32 R9, R9, R0, 0x1, P2 ;  /* 0x0000000009097211 */ /* 0x000fe200010f0eff */
[----:B------:R0:W-:Y:S01]  /*2660*/  STG.E [R4.64], R12 ;  /* 0x0000000c04007986 */ /* 0x0001e2000c101924 */
[----:B------:R-:W-:-:S02]  /*2670*/  LEA R8, P0, R22, c[0x0][0x160], 0x2 ;  /* 0x0000580016087a11 */ /* 0x000fc400078010ff */
[----:B-1----:R-:W-:Y:S01]  /*2680*/  LEA.HI.X.SX32 R11, R26, R0, 0x1, P3 ;  /* 0x000000001a0b7211 */ /* 0x002fe200018f0eff */
[----:B------:R-:W-:Y:S01]  /*2690*/  STG.E [R6.64], R17 ;  /* 0x0000001106007986 */ /* 0x000fe2000c101924 */
[----:B------:R-:W-:Y:S02]  /*26a0*/  LEA R10, P1, R16, c[0x0][0x160], 0x2 ;  /* 0x00005800100a7a11 */ /* 0x000fe400078210ff */
[----:B------:R-:W-:Y:S02]  /*26b0*/  LEA.HI.X R9, R22, c[0x0][0x164], R9, 0x2, P0 ;  /* 0x0000590016097a11 */ /* 0x000fe400000f1409 */
[----:B------:R-:W-:Y:S02]  /*26c0*/  LEA.HI.X R11, R16, c[0x0][0x164], R11, 0x2, P1 ;  /* 0x00005900100b7a11 */ /* 0x000fe400008f140b */
[C---:B------:R-:W-:Y:S01]  /*26d0*/  IADD3 R26, R3.reuse, 0x20, RZ ;  /* 0x00000020031a7810 */ /* 0x040fe20007ffe0ff */
[----:B------:R1:W-:Y:S01]  /*26e0*/  STG.E [R8.64], R15 ;  /* 0x0000000f08007986 */ /* 0x0003e2000c101924 */
[----:B------:R-:W-:-:S02]  /*26f0*/  IADD3 R14, R3, 0x34, RZ ;  /* 0x00000034030e7810 */ /* 0x000fc40007ffe0ff */
[C---:B------:R-:W-:Y:S01]  /*2700*/  IADD3 R24, R3.reuse, 0x24, RZ ;  /* 0x0000002403187810 */ /* 0x040fe20007ffe0ff */
[----:B------:R2:W-:Y:S01]  /*2710*/  STG.E [R10.64], R13 ;  /* 0x0000000d0a007986 */ /* 0x0005e2000c101924 */
[C---:B------:R-:W-:Y:S02]  /*2720*/  IADD3 R28, R3.reuse, 0x30, RZ ;  /* 0x00000030031c7810 */ /* 0x040fe40007ffe0ff */
[C---:B------:R-:W-:Y:S02]  /*2730*/  IADD3 R22, R3.reuse, 0x38, RZ ;  /* 0x0000003803167810 */ /* 0x040fe40007ffe0ff */
[C---:B------:R-:W-:Y:S02]  /*2740*/  IADD3 R16, R3.reuse, 0x3c, RZ ;  /* 0x0000003c03107810 */ /* 0x040fe40007ffe0ff */
[----:B0-----:R-:W-:Y:S02]  /*2750*/  IADD3 R5, P4, R24, R2, RZ ;  /* 0x0000000218057210 */ /* 0x001fe40007f9e0ff */
[----:B-1----:R-:W-:-:S02]  /*2760*/  IADD3 R8, R3, 0x28, RZ ;  /* 0x0000002803087810 */ /* 0x002fc40007ffe0ff */
[-C--:B------:R-:W-:Y:S02]  /*2770*/  IADD3 R17, P6, R16, R2.reuse, RZ ;  /* 0x0000000210117210 */ /* 0x080fe40007fde0ff */
[----:B--2---:R-:W-:Y:S02]  /*2780*/  IADD3 R10, R3, 0x2c, RZ ;  /* 0x0000002c030a7810 */ /* 0x004fe40007ffe0ff */
[-C--:B------:R-:W-:Y:S02]  /*2790*/  IADD3 R3, P5, R26, R2.reuse, RZ ;  /* 0x000000021a037210 */ /* 0x080fe40007fbe0ff */
[----:B------:R-:W-:Y:S02]  /*27a0*/  IADD3 R13, P0, R14, R2, RZ ;  /* 0x000000020e0d7210 */ /* 0x000fe40007f1e0ff */
[----:B------:R-:W-:Y:S02]  /*27b0*/  LEA.HI.X.SX32 R4, R26, R0, 0x1, P5 ;  /* 0x000000001a047211 */ /* 0x000fe400028f0eff */
[----:B------:R-:W-:-:S02]  /*27c0*/  IADD3 R7, P3, R8, R2, RZ ;  /* 0x0000000208077210 */ /* 0x000fc40007f7e0ff */
[-C--:B------:R-:W-:Y:S02]  /*27d0*/  IADD3 R9, P2, R10, R2.reuse, RZ ;  /* 0x000000020a097210 */ /* 0x080fe40007f5e0ff */
[-C--:B------:R-:W-:Y:S02]  /*27e0*/  IADD3 R11, P1, R28, R2.reuse, RZ ;  /* 0x000000021c0b7210 */ /* 0x080fe40007f3e0ff */
[----:B------:R-:W-:Y:S02]  /*27f0*/  IADD3 R15, P5, R22, R2, RZ ;  /* 0x00000002160f7210 */ /* 0x000fe40007fbe0ff */
[-C--:B------:R-:W-:Y:S02]  /*2800*/  LEA.HI.X.SX32 R14, R14, R0.reuse, 0x1, P0 ;  /* 0x000000000e0e7211 */ /* 0x080fe400000f0eff */
[----:B------:R-:W-:Y:S02]  /*2810*/  LEA R2, P0, R3, c[0x0][0x160], 0x2 ;  /* 0x0000580003027a11 */ /* 0x000fe400078010ff */
[----:B------:R-:W-:-:S02]  /*2820*/  LEA.HI.X.SX32 R6, R24, R0, 0x1, P4 ;  /* 0x0000000018067211 */ /* 0x000fc400020f0eff */
[----:B------:R-:W-:Y:S02]  /*2830*/  LEA.HI.X R3, R3, c[0x0][0x164], R4, 0x2, P0 ;  /* 0x0000590003037a11 */ /* 0x000fe400000f1404 */
[C---:B------:R-:W-:Y:S02]  /*2840*/  LEA R4, P0, R5.reuse, c[0x0][0x160], 0x2 ;  /* 0x0000580005047a11 */ /* 0x040fe400078010ff */
[-C--:B------:R-:W-:Y:S01]  /*2850*/  LEA.HI.X.SX32 R8, R8, R0.reuse, 0x1, P3 ;  /* 0x0000000008087211 */ /* 0x080fe200018f0eff */
[----:B------:R-:W-:Y:S01]  /*2860*/  STG.E [R2.64], R18 ;  /* 0x0000001202007986 */ /* 0x000fe2000c101924 */
[----:B------:R-:W-:Y:S02]  /*2870*/  LEA.HI.X R5, R5, c[0x0][0x164], R6, 0x2, P0 ;  /* 0x0000590005057a11 */ /* 0x000fe400000f1406 */
[C---:B------:R-:W-:Y:S02]  /*2880*/  LEA R6, P0, R7.reuse, c[0x0][0x160], 0x2 ;  /* 0x0000580007067a11 */ /* 0x040fe400078010ff */
[----:B------:R-:W-:Y:S01]  /*2890*/  LEA.HI.X.SX32 R10, R10, R0, 0x1, P2 ;  /* 0x000000000a0a7211 */ /* 0x000fe200010f0eff */
[----:B------:R-:W-:Y:S01]  /*28a0*/  STG.E [R4.64], R20 ;  /* 0x0000001404007986 */ /* 0x000fe2000c101924 */
[----:B------:R-:W-:-:S02]  /*28b0*/  LEA.HI.X R7, R7, c[0x0][0x164], R8, 0x2, P0 ;  /* 0x0000590007077a11 */ /* 0x000fc400000f1408 */
        /* <DEDUP_REMOVED lines=9> */
[----:B------:R-:W-:Y:S01]  /*2950*/  LEA.HI.X.SX32 R0, R16, R0, 0x1, P6 ;  /* 0x0000000010007211 */ /* 0x000fe200030f0eff */
[----:B------:R-:W-:Y:S01]  /*2960*/  STG.E [R10.64], R25 ;  /* 0x000000190a007986 */ /* 0x000fe2000c101924 */
[----:B------:R-:W-:Y:S02]  /*2970*/  LEA.HI.X R13, R13, c[0x0][0x164], R14, 0x2, P0 ;  /* 0x000059000d0d7a11 */ /* 0x000fe400000f140e */
[----:B------:R-:W-:Y:S02]  /*2980*/  LEA R14, P0, R15, c[0x0][0x160], 0x2 ;  /* 0x000058000f0e7a11 */ /* 0x000fe400078010ff */
[----:B------:R-:W-:Y:S01]  /*2990*/  LEA R16, P1, R17, c[0x0][0x160], 0x2 ;  /* 0x0000580011107a11 */ /* 0x000fe200078210ff */
[----:B------:R-:W-:Y:S01]  /*29a0*/  STG.E [R12.64], R23 ;  /* 0x000000170c007986 */ /* 0x000fe2000c101924 */
[----:B------:R-:W-:-:S02]  /*29b0*/  LEA.HI.X R15, R15, c[0x0][0x164], R22, 0x2, P0 ;  /* 0x000059000f0f7a11 */ /* 0x000fc400000f1416 */
[----:B------:R-:W-:-:S03]  /*29c0*/  LEA.HI.X R17, R17, c[0x0][0x164], R0, 0x2, P1 ;  /* 0x0000590011117a11 */ /* 0x000fc600008f1400 */
[----:B------:R-:W-:Y:S04]  /*29d0*/  STG.E [R14.64], R21 ;  /* 0x000000150e007986 */ /* 0x000fe8000c101924 */
[----:B------:R-:W-:Y:S01]  /*29e0*/  STG.E [R16.64], R19 ;  /* 0x0000001310007986 */ /* 0x000fe2000c101924 */
[----:B------:R-:W-:Y:S05]  /*29f0*/  EXIT ;  /* 0x000000000000794d */ /* 0x000fea0003800000 */
.L_x_4578:
        /* <DEDUP_REMOVED lines=20> */
.L_x_4579:
[----:B------:R-:W-:Y:S01]  /*2b40*/  IMAD.MOV.U32 R10, RZ, RZ, -0x800001 ;  /* 0xff7fffffff0a7424 */ /* 0x000fe200078e00ff */
[----:B------:R-:W-:Y:S01]  /*2b50*/  MOV R11, 0x1f ;  /* 0x0000001f000b7802 */ /* 0x000fe20000000f00 */
[----:B------:R-:W-:Y:S01]  /*2b60*/  IMAD.MOV.U32 R9, RZ, RZ, 0x10 ;  /* 0x00000010ff097424 */ /* 0x000fe200078e00ff */
[----:B------:R-:W-:Y:S01]  /*2b70*/  MOV R6, 0x2ba0 ;  /* 0x00002ba000067802 */ /* 0x000fe20000000f00 */
[----:B------:R-:W-:Y:S02]  /*2b80*/  IMAD.MOV.U32 R12, RZ, RZ, -0x1 ;  /* 0xffffffffff0c7424 */ /* 0x000fe400078e00ff */
[----:B------:R-:W-:Y:S05]  /*2b90*/  CALL.REL.NOINC `($__internal_115_$__cuda_sm70_shflsync_bfly_p) ;  /* 0x000001b000007944 */ /* 0x000fea0003c00000 */
[----:B-1----:R-:W-:Y:S01]  /*2ba0*/  IMAD.MOV.U32 R6, RZ, RZ, R9 ;  /* 0x000000ffff067224 */ /* 0x002fe200078e0009 */
[----:B0-----:R-:W-:Y:S05]  /*2bb0*/  BRA `(.L_x_4609) ;  /* 0xffffd5b000007947 */ /* 0x001fea000383ffff */
.L_x_4580:
[----:B------:R-:W-:Y:S01]  /*2bc0*/  MOV R10, R13 ;  /* 0x0000000d000a7202 */ /* 0x000fe20000000f00 */
[----:B------:R-:W-:Y:S01]  /*2bd0*/  IMAD.MOV.U32 R9, RZ, RZ, 0x8 ;  /* 0x00000008ff097424 */ /* 0x000fe200078e00ff */
[----:B------:R-:W-:Y:S01]  /*2be0*/  MOV R12, 0xffffffff ;  /* 0xffffffff000c7802 */ /* 0x000fe20000000f00 */
[----:B------:R-:W-:Y:S01]  /*2bf0*/  IMAD.MOV.U32 R11, RZ, RZ, 0x1f ;  /* 0x0000001fff0b7424 */ /* 0x000fe200078e00ff */
[----:B------:R-:W-:Y:S02]  /*2c00*/  MOV R6, 0x2c20 ;  /* 0x00002c2000067802 */ /* 0x000fe40000000f00 */
[----:B------:R-:W-:Y:S05]  /*2c10*/  CALL.REL.NOINC `($__internal_115_$__cuda_sm70_shflsync_bfly_p) ;  /* 0x0000013000007944 */ /* 0x000fea0003c00000 */
[----:B01----:R-:W-:Y:S01]  /*2c20*/  FMNMX.FTZ R10, R13, R9, !PT ;  /* 0x000000090d0a7209 */ /* 0x003fe20007810000 */
[----:B------:R-:W-:Y:S01]  /*2c30*/  IMAD.MOV.U32 R9, RZ, RZ, 0x4 ;  /* 0x00000004ff097424 */ /* 0x000fe200078e00ff */
[----:B------:R-:W-:Y:S01]  /*2c40*/  MOV R12, 0xffffffff ;  /* 0xffffffff000c7802 */ /* 0x000fe20000000f00 */
[----:B------:R-:W-:Y:S01]  /*2c50*/  IMAD.MOV.U32 R11, RZ, RZ, 0x1f ;  /* 0x0000001fff0b7424 */ /* 0x000fe200078e00ff */
[----:B------:R-:W-:-:S02]  /*2c60*/  MOV R6, 0x2c80 ;  /* 0x00002c8000067802 */ /* 0x000fc40000000f00 */
        /* <DEDUP_REMOVED lines=13> */
[----:B01----:R-:W-:Y:S05]  /*2d40*/  BRA `(.L_x_4610) ;  /* 0xffffd4c000007947 */ /* 0x003fea000383ffff */
        .weak           $__internal_115_$__cuda_sm70_shflsync_bfly_p
        .type           $__internal_115_$__cuda_sm70_shflsync_bfly_p,@function
        .size           $__internal_115_$__cuda_sm70_shflsync_bfly_p,(.L_x_23282 - $__internal_115_$__cuda_sm70_shflsync_bfly_p)
$__internal_115_$__cuda_sm70_shflsync_bfly_p:
[----:B------:R-:W-:Y:S01]  /*2d50*/  IMAD.MOV.U32 R7, RZ, RZ, 0x0 ;  /* 0x00000000ff077424 */ /* 0x000fe200078e00ff */
[----:B------:R-:W-:Y:S04]  /*2d60*/  WARPSYNC R12 ;  /* 0x0000000c00007348 */ /* 0x000fe80003800000 */
[----:B------:R0:W1:Y:S01]  /*2d70*/  SHFL.BFLY PT, R9, R10, R9, R11 ;  /* 0x0c0000090a097389 */ /* 0x00006200000e000b */
[----:B------:R-:W-:Y:S05]  /*2d80*/  RET.REL.NODEC R6 `(_ZN4vllm25paged_attention_v1_kernelIfhLi64ELi32ELi128ELNS_18Fp8KVCacheDataTypeE2ELb0EEEvPT_PKS2_PKT0_S8_ifPKiSA_iPKfiiiSC_SC_iiiii) ;  /* 0xffffd27006007950 */ /* 0x000fea0003c3ffff */
.L_x_4611:
        /* <DEDUP_REMOVED lines=15> */
.L_x_23282:


//--------------------- .text._ZN4vllm25paged_attention_v1_kernelIfhLi32ELi32ELi128ELNS_18Fp8KVCacheDataTypeE2ELb0EEEvPT_PKS2_PKT0_S8_ifPKiSA_iPKfiiiSC_SC_iiiii --------------------------
	.section	.text._ZN4vllm25paged_attention_v1_kernelIfhLi32ELi32ELi128ELNS_18Fp8KVCacheDataTypeE2ELb0EEEvPT_PKS2_PKT0_S8_ifPKiSA_iPKfiiiSC_SC_iiiii,"ax",@progbits
	.sectioninfo	@"SHI_REGISTERS=32"
	.align	128
        .global         _ZN4vllm25paged_attention_v1_kernelIfhLi32ELi32ELi128ELNS_18Fp8KVCacheDataTypeE2ELb0EEEvPT_PKS2_PKT0_S8_ifPKiSA_iPKfiiiSC_SC_iiiii
        .type           _ZN4vllm25paged_attention_v1_kernelIfhLi32ELi32ELi128ELNS_18Fp8KVCacheDataTypeE2ELb0EEEvPT_PKS2_PKT0_S8_ifPKiSA_iPKfiiiSC_SC_iiiii,@function
        .size           _ZN4vllm25paged_attention_v1_kernelIfhLi32ELi32ELi128ELNS_18Fp8KVCacheDataTypeE2ELb0EEEvPT_PKS2_PKT0_S8_ifPKiSA_iPKfiiiSC_SC_iiiii,(.L_x_23283 - _ZN4vllm25paged_attention_v1_kernelIfhLi32ELi32ELi128ELNS_18Fp8KVCacheDataTypeE2ELb0EEEvPT_PKS2_PKT0_S8_ifPKiSA_iPKfiiiSC_SC_iiiii)
        .other          _ZN4vllm25paged_attention_v1_kernelIfhLi32ELi32ELi128ELNS_18Fp8KVCacheDataTypeE2ELb0EEEvPT_PKS2_PKT0_S8_ifPKiSA_iPKfiiiSC_SC_iiiii,@"STO_CUDA_ENTRY STV_DEFAULT"
_ZN4vllm25paged_attention_v1_kernelIfhLi32ELi32ELi128ELNS_18Fp8KVCacheDataTypeE2ELb0EEEvPT_PKS2_PKT0_S8_ifPKiSA_iPKfiiiSC_SC_iiiii:
.text._ZN4vllm25paged_attention_v1_kernelIfhLi32ELi32ELi128ELNS_18Fp8KVCacheDataTypeE2ELb0EEEvPT_PKS2_PKT0_S8_ifPKiSA_iPKfiiiSC_SC_iiiii:
        /* <DEDUP_REMOVED lines=23> */
.L_x_4639:
        /* <DEDUP_REMOVED lines=10> */
.L_x_4640:
        /* <DEDUP_REMOVED lines=28> */
.L_x_4619:
        /* <DEDUP_REMOVED lines=11> */
.L_x_4618:
[----:B------:R-:W-:Y:S05]  /*0480*/  BSYNC B1 ;  /* 0x0000000000017941 */ /* 0x000fea0003800000 */
.L_x_4617:
        /* <DEDUP_REMOVED lines=10> */
.L_x_4622:
        /* <DEDUP_REMOVED lines=100> */
.L_x_4621:
[----:B------:R-:W-:Y:S05]  /*0b70*/  BSYNC B1 ;  /* 0x0000000000017941 */ /* 0x000fea0003800000 */
.L_x_4620:
[----:B------:R-:W-:Y:S01]  /*0b80*/  IADD3 R7, R4, -R11, RZ ;  /* 0x8000000b04077210 */ /* 0x000fe20007ffe0ff */
[----:B------:R-:W-:Y:S03]  /*0b90*/  BSSY B1, `(.L_x_4623) ;  /* 0x0000036000017945 */ /* 0x000fe60003800000 */
        /* <DEDUP_REMOVED lines=53> */
.L_x_4624:
[----:B------:R-:W-:Y:S05]  /*0ef0*/  BSYNC B1 ;  /* 0x0000000000017941 */ /* 0x000fea0003800000 */
.L_x_4623:
        /* <DEDUP_REMOVED lines=26> */
.L_x_4616:
[----:B------:R-:W-:Y:S05]  /*10a0*/  BSYNC B0 ;  /* 0x0000000000007941 */ /* 0x000fea0003800000 */
.L_x_4615:
        /* <DEDUP_REMOVED lines=37> */
.L_x_4629:
        /* <DEDUP_REMOVED lines=8> */
.L_x_4628:
[----:B0-----:R-:W-:Y:S05]  /*1380*/  BSYNC B1 ;  /* 0x0000000000017941 */ /* 0x001fea0003800000 */
.L_x_4627:
        /* <DEDUP_REMOVED lines=10> */
.L_x_4632:
        /* <DEDUP_REMOVED lines=52> */
.L_x_4631:
[----:B------:R-:W-:Y:S05]  /*1770*/  BSYNC B1 ;  /* 0x0000000000017941 */ /* 0x000fea0003800000 */
.L_x_4630:
        /* <DEDUP_REMOVED lines=31> */
.L_x_4634:
[----:B------:R-:W-:Y:S05]  /*1970*/  BSYNC B1 ;  /* 0x0000000000017941 */ /* 0x000fea0003800000 */
.L_x_4633:
        /* <DEDUP_REMOVED lines=14> */
.L_x_4626:
[----:B------:R-:W-:Y:S05]  /*1a60*/  BSYNC B0 ;  /* 0x0000000000007941 */ /* 0x000fea0003800000 */
.L_x_4625:
[----:B------:R-:W-:Y:S01]  /*1a70*/  BAR.SYNC.DEFER_BLOCKING 0x0 ;  /* 0x0000000000007b1d */ /* 0x000fe20000010000 */
[----:B0-----:R-:W-:Y:S01]  /*1a80*/  LOP3.LUT R6, R3, 0x7, RZ, 0xc0, !PT ;  /* 0x0000000703067812 */ /* 0x001fe200078ec0ff */
[----:B------:R-:W-:Y:S01]  /*1a90*/  HFMA2.MMA R27, -RZ, RZ, 0, 0 ;  /* 0x00000000ff1b7435 */ /* 0x000fe200000001ff */
[----:B------:R-:W-:Y:S01]  /*1aa0*/  SHF.R.S32.HI R4, RZ, 0x1f, R3 ;  /* 0x0000001fff047819 */ /* 0x000fe20000011403 */
[----:B------:R-:W-:Y:S01]  /*1ab0*/  CS2R R20, SRZ ;  /* 0x0000000000147805 */ /* 0x000fe2000001ff00 */
[----:B------:R-:W-:Y:S01]  /*1ac0*/  ISETP.NE.AND P2, PT, R6, RZ, PT ;  /* 0x000000ff0600720c */ /* 0x000fe20003f45270 */
[----:B------:R-:W-:Y:S01]  /*1ad0*/  CS2R R18, SRZ ;  /* 0x0000000000127805 */ /* 0x000fe2000001ff00 */
[C---:B------:R-:W-:Y:S01]  /*1ae0*/  LOP3.LUT R6, R5.reuse, 0xffffffc0, RZ, 0xc0, !PT ;  /* 0xffffffc005067812 */ /* 0x040fe200078ec0ff */
[----:B------:R-:W-:Y:S01]  /*1af0*/  IMAD.MOV.U32 R29, RZ, RZ, RZ ;  /* 0x000000ffff1d7224 */ /* 0x000fe200078e00ff */
[----:B------:R-:W-:Y:S01]  /*1b00*/  LEA.HI R4, R4, R3, RZ, 0x3 ;  /* 0x0000000304047211 */ /* 0x000fe200078f18ff */
[----:B------:R-:W-:Y:S01]  /*1b10*/  IMAD.MOV.U32 R25, RZ, RZ, RZ ;  /* 0x000000ffff197224 */ /* 0x000fe200078e00ff */
[----:B------:R-:W-:Y:S01]  /*1b20*/  ISETP.NE.OR P5, PT, R6, 0x40, P2 ;  /* 0x000000400600780c */ /* 0x000fe200017a5670 */
[----:B------:R-:W-:Y:S01]  /*1b30*/  IMAD.MOV.U32 R23, RZ, RZ, RZ ;  /* 0x000000ffff177224 */ /* 0x000fe200078e00ff */
[----:B------:R-:W-:Y:S01]  /*1b40*/  BAR.SYNC.DEFER_BLOCKING 0x0 ;  /* 0x0000000000007b1d */ /* 0x000fe20000010000 */
[----:B------:R-:W-:-:S02]  /*1b50*/  ISETP.GT.OR P0, PT, R5, 0x3f, P2 ;  /* 0x0000003f0500780c */ /* 0x000fc40001704670 */
[----:B------:R-:W-:Y:S02]  /*1b60*/  SHF.R.S32.HI R15, RZ, 0x3, R4 ;  /* 0x00000003ff0f7819 */ /* 0x000fe40000011404 */
[C---:B------:R-:W-:Y:S01]  /*1b70*/  IADD3 R7, R5.reuse, 0x1f, RZ ;  /* 0x0000001f05077810 */ /* 0x040fe20007ffe0ff */
[----:B------:R-:W-:Y:S01]  /*1b80*/  BSSY B0, `(.L_x_4635) ;  /* 0x0000020000007945 */ /* 0x000fe20003800000 */
[----:B------:R-:W-:Y:S02]  /*1b90*/  LEA R2, R2, R15, 0x5 ;  /* 0x0000000f02027211 */ /* 0x000fe400078e28ff */
[----:B------:R-:W-:Y:S02]  /*1ba0*/  LOP3.LUT R3, R5, 0xffffffe0, RZ, 0xc0, !PT ;  /* 0xffffffe005037812 */ /* 0x000fe400078ec0ff */
[----:B------:R-:W-:Y:S02]  /*1bb0*/  ISETP.GT.U32.AND P3, PT, R7, 0x3e, PT ;  /* 0x0000003e0700780c */ /* 0x000fe40003f64070 */
        /* <DEDUP_REMOVED lines=28> */
.L_x_4636:
[----:B0-----:R-:W-:Y:S05]  /*1d80*/  BSYNC B0 ;  /* 0x0000000000007941 */ /* 0x001fea0003800000 */
.L_x_4635:
        /* <DEDUP_REMOVED lines=8> */
[----:B------:R0:W-:Y:S04]  /*1e10*/  @!P4 STS [R2.X4], R21 ;  /* 0x000000150200c388 */ /* 0x0001e80000004800 */
        /* <DEDUP_REMOVED lines=19> */
.L_x_4638:
[----:B0-----:R-:W-:Y:S05]  /*1f50*/  BSYNC B0 ;  /* 0x0000000000007941 */ /* 0x001fea0003800000 */
.L_x_4637:
        /* <DEDUP_REMOVED lines=10> */
[C---:B------:R-:W-:Y:S02]  /*2000*/  IADD3 R12, R15.reuse, 0x10, RZ ;  /* 0x000000100f0c7810 */ /* 0x040fe40007ffe0ff */
[C---:B------:R-:W-:Y:S02]  /*2010*/  IADD3 R14, R15.reuse, 0x14, RZ ;  /* 0x000000140f0e7810 */ /* 0x040fe40007ffe0ff */
[----:B------:R-:W-:Y:S01]  /*2020*/  IADD3 R16, R15, 0x18, RZ ;  /* 0x000000180f107810 */ /* 0x000fe20007ffe0ff */
[----:B0-----:R-:W-:Y:S01]  /*2030*/  IMAD R0, R3, c[0x0][0x14], RZ ;  /* 0x0000050003007a24 */ /* 0x001fe200078e02ff */
[----:B-1----:R-:W-:Y:S01]  /*2040*/  USHF.L.U32 UR4, UR4, 0x5, URZ ;  /* 0x0000000504047899 */ /* 0x002fe2000800063f */
[----:B------:R-:W-:Y:S02]  /*2050*/  SHF.L.U32 R3, R2, 0x5, RZ ;  /* 0x0000000502037819 */ /* 0x000fe400000006ff */
[----:B------:R-:W-:Y:S01]  /*2060*/  IMAD.SHL.U32 R0, R0, 0x20, RZ ;  /* 0x0000002000007824 */ /* 0x000fe200078e00ff */
[----:B------:R-:W-:Y:S01]  /*2070*/  USHF.R.S32.HI UR5, URZ, 0x1f, UR4 ;  /* 0x0000001f3f057899 */ /* 0x000fe20008011404 */
[----:B------:R-:W-:-:S02]  /*2080*/  SHF.R.S32.HI R5, RZ, 0x1f, R3 ;  /* 0x0000001fff057819 */ /* 0x000fc40000011403 */
[----:B------:R-:W-:Y:S02]  /*2090*/  IADD3 R2, R15, 0x1c, RZ ;  /* 0x0000001c0f027810 */ /* 0x000fe40007ffe0ff */
        /* <DEDUP_REMOVED lines=17> */
[-C--:B------:R-:W-:Y:S02]  /*21b0*/  LEA.HI.X.SX32 R15, R16, R22.reuse, 0x1, P5 ;  /* 0x00000016100f7211 */ /* 0x080fe400028f0eff */
[----:B------:R-:W-:Y:S02]  /*21c0*/  LEA.HI.X.SX32 R22, R2, R22, 0x1, P6 ;  /* 0x0000001602167211 */ /* 0x000fe400030f0eff */
[----:B------:R-:W-:Y:S02]  /*21d0*/  LEA R2, P0, R3, c[0x0][0x160], 0x2 ;  /* 0x0000580003027a11 */ /* 0x000fe400078010ff */
[----:B------:R-:W-:Y:S02]  /*21e0*/  LEA R16, P1, R17, c[0x0][0x160], 0x2 ;  /* 0x0000580011107a11 */ /* 0x000fe400078210ff */
[----:B------:R-:W-:Y:S02]  /*21f0*/  LEA.HI.X R3, R3, c[0x0][0x164], R4, 0x2, P0 ;  /* 0x0000590003037a11 */ /* 0x000fe400000f1404 */
[----:B------:R-:W-:-:S02]  /*2200*/  LEA R4, P0, R5, c[0x0][0x160], 0x2 ;  /* 0x0000580005047a11 */ /* 0x000fc400078010ff */
[----:B------:R-:W-:Y:S01]  /*2210*/  LEA.HI.X R17, R17, c[0x0][0x164], R22, 0x2, P1 ;  /* 0x0000590011117a11 */ /* 0x000fe200008f1416 */
[----:B------:R-:W-:Y:S01]  /*2220*/  STG.E [R2.64], R20 ;  /* 0x0000001402007986 */ /* 0x000fe2000c101924 */
[----:B------:R-:W-:Y:S02]  /*2230*/  LEA.HI.X R5, R5, c[0x0][0x164], R6, 0x2, P0 ;  /* 0x0000590005057a11 */ /* 0x000fe400000f1406 */
[----:B------:R-:W-:-:S03]  /*2240*/  LEA R6, P0, R7, c[0x0][0x160], 0x2 ;  /* 0x0000580007067a11 */ /* 0x000fc600078010ff */
        /* <DEDUP_REMOVED lines=17> */
.L_x_4612:
        /* <DEDUP_REMOVED lines=20> */
.L_x_4613:
[----:B------:R-:W-:Y:S01]  /*24a0*/  IMAD.MOV.U32 R10, RZ, RZ, -0x800001 ;  /* 0xff7fffffff0a7424 */ /* 0x000fe200078e00ff */
[----:B------:R-:W-:Y:S01]  /*24b0*/  MOV R9, 0x10 ;  /* 0x0000001000097802 */ /* 0x000fe20000000f00 */
[----:B------:R-:W-:Y:S01]  /*24c0*/  IMAD.MOV.U32 R11, RZ, RZ, 0x1f ;  /* 0x0000001fff0b7424 */ /* 0x000fe200078e00ff */
[----:B------:R-:W-:Y:S02]  /*24d0*/  MOV R12, 0xffffffff ;  /* 0xffffffff000c7802 */ /* 0x000fe40000000f00 */
[----:B------:R-:W-:Y:S02]  /*24e0*/  MOV R6, 0x2500 ;  /* 0x0000250000067802 */ /* 0x000fe40000000f00 */
[----:B------:R-:W-:Y:S05]  /*24f0*/  CALL.REL.NOINC `($__internal_116_$__cuda_sm70_shflsync_bfly_p) ;  /* 0x000001b000007944 */ /* 0x000fea0003c00000 */
[----:B-1----:R-:W-:Y:S01]  /*2500*/  IMAD.MOV.U32 R6, RZ, RZ, R9 ;  /* 0x000000ffff067224 */ /* 0x002fe200078e0009 */
[----:B0-----:R-:W-:Y:S05]  /*2510*/  BRA `(.L_x_4639) ;  /* 0xffffdc5000007947 */ /* 0x001fea000383ffff */
.L_x_4614:
[----:B------:R-:W-:Y:S01]  /*2520*/  HFMA2.MMA R11, -RZ, RZ, 0, 1.847743988037109375e-06 ;  /* 0x0000001fff0b7435 */ /* 0x000fe200000001ff */
[----:B------:R-:W-:Y:S01]  /*2530*/  MOV R10, R13 ;  /* 0x0000000d000a7202 */ /* 0x000fe20000000f00 */
[----:B------:R-:W-:Y:S01]  /*2540*/  IMAD.MOV.U32 R9, RZ, RZ, 0x8 ;  /* 0x00000008ff097424 */ /* 0x000fe200078e00ff */
[----:B------:R-:W-:Y:S01]  /*2550*/  MOV R6, 0x2580 ;  /* 0x0000258000067802 */ /* 0x000fe20000000f00 */
[----:B------:R-:W-:-:S02]  /*2560*/  IMAD.MOV.U32 R12, RZ, RZ, -0x1 ;  /* 0xffffffffff0c7424 */ /* 0x000fc400078e00ff */
[----:B------:R-:W-:Y:S05]  /*2570*/  CALL.REL.NOINC `($__internal_116_$__cuda_sm70_shflsync_bfly_p) ;  /* 0x0000013000007944 */ /* 0x000fea0003c00000 */
[----:B01----:R-:W-:Y:S01]  /*2580*/  FMNMX.FTZ R10, R13, R9, !PT ;  /* 0x000000090d0a7209 */ /* 0x003fe20007810000 */
[----:B------:R-:W-:Y:S01]  /*2590*/  IMAD.MOV.U32 R11, RZ, RZ, 0x1f ;  /* 0x0000001fff0b7424 */ /* 0x000fe200078e00ff */
[----:B------:R-:W-:-:S02]  /*25a0*/  MOV R9, 0x4 ;  /* 0x0000000400097802 */ /* 0x000fc40000000f00 */
[----:B------:R-:W-:Y:S02]  /*25b0*/  MOV R12, 0xffffffff ;  /* 0xffffffff000c7802 */ /* 0x000fe40000000f00 */
[----:B------:R-:W-:Y:S02]  /*25c0*/  MOV R6, 0x25e0 ;  /* 0x000025e000067802 */ /* 0x000fe40000000f00 */
[----:B------:R-:W-:Y:S05]  /*25d0*/  CALL.REL.NOINC `($__internal_116_$__cuda_sm70_shflsync_bfly_p) ;  /* 0x000000d000007944 */ /* 0x000fea0003c00000 */
[----:B0-----:R-:W-:Y:S01]  /*25e0*/  HFMA2.MMA R11, -RZ, RZ, 0, 1.847743988037109375e-06 ;  /* 0x0000001fff0b7435 */ /* 0x001fe200000001ff */
[----:B-1----:R-:W-:Y:S01]  /*25f0*/  FMNMX.FTZ R10, R10, R9, !PT ;  /* 0x000000090a0a7209 */ /* 0x002fe20007810000 */
[----:B------:R-:W-:Y:S01]  /*2600*/  IMAD.MOV.U32 R9, RZ, RZ, 0x2 ;  /* 0x00000002ff097424 */ /* 0x000fe200078e00ff */
[----:B------:R-:W-:Y:S01]  /*2610*/  MOV R6, 0x2640 ;  /* 0x0000264000067802 */ /* 0x000fe20000000f00 */
[----:B------:R-:W-:Y:S02]  /*2620*/  IMAD.MOV.U32 R12, RZ, RZ, -0x1 ;  /* 0xffffffffff0c7424 */ /* 0x000fe400078e00ff */
[----:B------:R-:W-:Y:S05]  /*2630*/  CALL.REL.NOINC `($__internal_116_$__cuda_sm70_shflsync_bfly_p) ;  /* 0x0000007000007944 */ /* 0x000fea0003c00000 */
[----:B01----:R-:W-:Y:S01]  /*2640*/  FMNMX.FTZ R10, R10, R9, !PT ;  /* 0x000000090a0a7209 */ /* 0x003fe20007810000 */
[----:B------:R-:W-:Y:S01]  /*2650*/  IMAD.MOV.U32 R11, RZ, RZ, 0x1f ;  /* 0x0000001fff0b7424 */ /* 0x000fe200078e00ff */
[----:B------:R-:W-:Y:S02]  /*2660*/  MOV R9, 0x1 ;  /* 0x0000000100097802 */ /* 0x000fe40000000f00 */
[----:B------:R-:W-:-:S02]  /*2670*/  MOV R12, 0xffffffff ;  /* 0xffffffff000c7802 */ /* 0x000fc40000000f00 */
[----:B------:R-:W-:Y:S02]  /*2680*/  MOV R6, 0x26a0 ;  /* 0x000026a000067802 */ /* 0x000fe40000000f00 */
[----:B------:R-:W-:Y:S05]  /*2690*/  CALL.REL.NOINC `($__internal_116_$__cuda_sm70_shflsync_bfly_p) ;  /* 0x0000001000007944 */ /* 0x000fea0003c00000 */
[----:B01----:R-:W-:Y:S05]  /*26a0*/  BRA `(.L_x_4640) ;  /* 0xffffdb6000007947 */ /* 0x003fea000383ffff */
        .weak           $__internal_116_$__cuda_sm70_shflsync_bfly_p
        .type           $__internal_116_$__cuda_sm70_shflsync_bfly_p,@function
        .size           $__internal_116_$__cuda_sm70_shflsync_bfly_p,(.L_x_23283 - $__internal_116_$__cuda_sm70_shflsync_bfly_p)
$__internal_116_$__cuda_sm70_shflsync_bfly_p:
[----:B------:R-:W-:Y:S01]  /*26b0*/  HFMA2.MMA R7, -RZ, RZ, 0, 0 ;  /* 0x00000000ff077435 */ /* 0x000fe200000001ff */
[----:B------:R-:W-:Y:S04]  /*26c0*/  WARPSYNC R12 ;  /* 0x0000000c00007348 */ /* 0x000fe80003800000 */
[----:B------:R0:W1:Y:S01]  /*26d0*/  SHFL.BFLY PT, R9, R10, R9, R11 ;  /* 0x0c0000090a097389 */ /* 0x00006200000e000b */
[----:B------:R-:W-:Y:S05]  /*26e0*/  RET.REL.NODEC R6 `(_ZN4vllm25paged_attention_v1_kernelIfhLi32ELi32ELi128ELNS_18Fp8KVCacheDataTypeE2ELb0EEEvPT_PKS2_PKT0_S8_ifPKiSA_iPKfiiiSC_SC_iiiii) ;  /* 0xffffd91006007950 */ /* 0x000fea0003c3ffff */
.L_x_4641:
        /* <DEDUP_REMOVED lines=9> */
.L_x_23283:


//--------------------- .text._ZN4vllm25paged_attention_v1_kernelIfhLi256ELi32ELi128ELNS_18Fp8KVCacheDataTypeE2ELb1EEEvPT_PKS2_PKT0_S8_ifPKiSA_iPKfiiiSC_SC_iiiii --------------------------
	.section	.text._ZN4vllm25paged_attention_v1_kernelIfhLi256ELi32ELi128ELNS_18Fp8KVCacheDataTypeE2ELb1EEEvPT_PKS2_PKT0_S8_ifPKiSA_iPKfiiiSC_SC_iiiii,"ax",@progbits
	.sectioninfo	@"SHI_REGISTERS=83"
	.align	128
        .global         _ZN4vllm25paged_attention_v1_kernelIfhLi256ELi32ELi128ELNS_18Fp8KVCacheDataTypeE2ELb1EEEvPT_PKS2_PKT0_S8_ifPKiSA_iPKfiiiSC_SC_iiiii
        .type           _ZN4vllm25paged_attention_v1_kernelIfhLi256ELi32ELi128ELNS_18Fp8KVCacheDataTypeE2ELb1EEEvPT_PKS2_PKT0_S8_ifPKiSA_iPKfiiiSC_SC_iiiii,@function
        .size           _ZN4vllm25paged_attention_v1_kernelIfhLi256ELi32ELi128ELNS_18Fp8KVCacheDataTypeE2ELb1EEEvPT_PKS2_PKT0_S8_ifPKiSA_iPKfiiiSC_SC_iiiii,(.L_x_23284 - _ZN4vllm25paged_attention_v1_kernelIfhLi256ELi32ELi128ELNS_18Fp8KVCacheDataTypeE2ELb1EEEvPT_PKS2_PKT0_S8_ifPKiSA_iPKfiiiSC_SC_iiiii)
        .other          _ZN4vllm25paged_attention_v1_kernelIfhLi256ELi32ELi128ELNS_18Fp8KVCacheDataTypeE2ELb1EEEvPT_PKS2_PKT0_S8_ifPKiSA_iPKfiiiSC_SC_iiiii,@"STO_CUDA_ENTRY STV_DEFAULT"
_ZN4vllm25paged_attention_v1_kernelIfhLi256ELi32ELi128ELNS_18Fp8KVCacheDataTypeE2ELb1EEEvPT_PKS2_PKT0_S8_ifPKiSA_iPKfiiiSC_SC_iiiii:
.text._ZN4vllm25paged_attention_v1_kernelIfhLi256ELi32ELi128ELNS_18Fp8KVCacheDataTypeE2ELb1EEEvPT_PKS2_PKT0_S8_ifPKiSA_iPKfiiiSC_SC_iiiii:
        /* <DEDUP_REMOVED lines=13> */
[----:B------:R0:W4:Y:S02]  /*00d0*/  F2I.FTZ.U32.TRUNC.NTZ R5, R4 ;  /* 0x0000000400057305 */ /* 0x000124000021f000 */
[----:B0-----:R-:W-:Y:S01]  /*00e0*/  IMAD.MOV.U32 R4, RZ, RZ, RZ ;  /* 0x000000ffff047224 */ /* 0x001fe200078e00ff */
[----:B----4-:R-:W-:-:S05]  /*00f0*/  IADD3 R7, RZ, -R5, RZ ;  /* 0x80000005ff077210 */ /* 0x010fca0007ffe0ff */
[----:B------:R-:W-:-:S04]  /*0100*/  IMAD R7, R7, R12, RZ ;  /* 0x0000000c07077224 */ /* 0x000fc800078e02ff */
[----:B------:R-:W-:-:S04]  /*0110*/  IMAD.HI.U32 R8, R5, R7, R4 ;  /* 0x0000000705087227 */ /* 0x000fc800078e0004 */
[----:B------:R-:W-:Y:S01]  /*0120*/  IMAD.MOV.U32 R4, RZ, RZ, c[0x0][0x1d8] ;  /* 0x00007600ff047624 */ /* 0x000fe200078e00ff */
[----:B--2---:R-:W-:-:S04]  /*0130*/  IADD3 R0, R2, -0x1, RZ ;  /* 0xffffffff02007810 */ /* 0x004fc80007ffe0ff */
[----:B------:R-:W-:-:S05]  /*0140*/  IABS R3, R0 ;  /* 0x0000000000037213 */ /* 0x000fca0000000000 */
[----:B------:R-:W-:-:S04]  /*0150*/  IMAD.HI.U32 R6, R8, R3, RZ ;  /* 0x0000000308067227 */ /* 0x000fc800078e00ff */
[----:B------:R-:W-:-:S04]  /*0160*/  IMAD.MOV R5, RZ, RZ, -R6 ;  /* 0x000000ffff057224 */ /* 0x000fc800078e0a06 */
[----:B------:R-:W-:-:S05]  /*0170*/  IMAD R3, R12, R5, R3 ;  /* 0x000000050c037224 */ /* 0x000fca00078e0203 */
[----:B------:R-:W-:-:S13]  /*0180*/  ISETP.GT.U32.AND P1, PT, R12, R3, PT ;  /* 0x000000030c00720c */ /* 0x000fda0003f24070 */
[-C--:B------:R-:W-:Y:S02]  /*0190*/  @!P1 IADD3 R3, R3, -R12.reuse, RZ ;  /* 0x8000000c03039210 */ /* 0x080fe40007ffe0ff */
[----:B------:R-:W-:Y:S02]  /*01a0*/  @!P1 IADD3 R6, R6, 0x1, RZ ;  /* 0x0000000106069810 */ /* 0x000fe40007ffe0ff */
[----:B------:R-:W-:Y:S02]  /*01b0*/  ISETP.GE.U32.AND P0, PT, R3, R12, PT ;  /* 0x0000000c0300720c */ /* 0x000fe40003f06070 */
[----:B------:R-:W-:Y:S02]  /*01c0*/  LOP3.LUT R3, R0, c[0x0][0x1d4], RZ, 0x3c, !PT ;  /* 0x0000750000037a12 */ /* 0x000fe400078e3cff */
[----:B------:R-:W-:Y:S02]  /*01d0*/  IADD3 R0, R2, 0x1f, RZ ;  /* 0x0000001f02007810 */ /* 0x000fe40007ffe0ff */
[----:B------:R-:W-:-:S02]  /*01e0*/  ISETP.GE.AND P2, PT, R3, RZ, PT ;  /* 0x000000ff0300720c */ /* 0x000fc40003f46270 */
[----:B------:R-:W-:Y:S02]  /*01f0*/  SHF.R.S32.HI R3, RZ, 0x1f, R0 ;  /* 0x0000001fff037819 */ /* 0x000fe40000011400 */
[----:B------:R-:W-:Y:S02]  /*0200*/  ISETP.NE.AND P1, PT, RZ, c[0x0][0x1d4], PT ;  /* 0x00007500ff007a0c */ /* 0x000fe40003f25270 */
[----:B------:R-:W-:Y:S02]  /*0210*/  LEA.HI R5, R3, R0, RZ, 0x5 ;  /* 0x0000000003057211 */ /* 0x000fe400078f28ff */
[----:B------:R-:W-:Y:S02]  /*0220*/  @P0 IADD3 R6, R6, 0x1, RZ ;  /* 0x0000000106060810 */ /* 0x000fe40007ffe0ff */
[----:B------:R-:W-:Y:S02]  /*0230*/  ISETP.GT.AND P0, PT, R4, -0x1, PT ;  /* 0xffffffff0400780c */ /* 0x000fe40003f04270 */
[----:B-1----:R-:W-:Y:S01]  /*0240*/  SHF.R.S32.HI R0, RZ, 0x1f, R23 ;  /* 0x0000001fff007819 */ /* 0x002fe20000011417 */
[----:B------:R-:W-:Y:S01]  /*0250*/  IMAD.MOV.U32 R3, RZ, RZ, R6 ;  /* 0x000000ffff037224 */ /* 0x000fe200078e0006 */
[----:B------:R-:W-:-:S02]  /*0260*/  LOP3.LUT R7, R5, 0xffffffe0, RZ, 0xc0, !PT ;  /* 0xffffffe005077812 */ /* 0x000fc400078ec0ff */
        /* <DEDUP_REMOVED lines=66> */
.L_x_4642:
[----:B---3--:R-:W-:-:S05]  /*0690*/  MOV R6, c[0x0][0xc] ;  /* 0x0000030000067a02 */ /* 0x008fca0000000f00 */
[----:B------:R-:W-:-:S04]  /*06a0*/  IMAD R5, R6, c[0x0][0x1c8], R9 ;  /* 0x0000720006057a24 */ /* 0x000fc800078e0209 */
[----:B------:R-:W-:-:S03]  /*06b0*/  IMAD R5, R5, c[0x0][0x1d8], RZ ;  /* 0x0000760005057a24 */ /* 0x000fc600078e02ff */
.L_x_4643:
        /* <DEDUP_REMOVED lines=14> */
[----:B------:R-:W-:-:S04]  /*07a0*/  IMAD R13, R10, R11, RZ ;  /* 0x0000000b0a0d7224 */ /* 0x000fc800078e02ff */
[----:B------:R-:W-:Y:S01]  /*07b0*/  IMAD.HI.U32 R10, R7, R13, R6 ;  /* 0x0000000d070a7227 */ /* 0x000fe200078e0006 */
[----:B------:R-:W-:Y:S02]  /*07c0*/  IADD3 R13, R3, -c[0x0][0x1cc], RZ ;  /* 0x80007300030d7a10 */ /* 0x000fe40007ffe0ff */
[----:B------:R-:W-:-:S05]  /*07d0*/  MOV R7, R55 ;  /* 0x0000003700077202 */ /* 0x000fca0000000f00 */
.L_x_4647:
        /* <DEDUP_REMOVED lines=36> */
.L_x_4645:
[----:B------:R-:W-:Y:S05]  /*0a20*/  BSYNC B7 ;  /* 0x0000000000077941 */ /* 0x000fea0003800000 */
.L_x_4644:
[----:B------:R-:W-:Y:S05]  /*0a30*/  BRA.DIV ~URZ, `(.L_x_4648) ;  /* 0x000056027f007947 */ /* 0x000fea000b800000 */
[----:B------:R-:W-:-:S05]  /*0a40*/  IMAD.MOV.U32 R6, RZ, RZ, -0x800001 ;  /* 0xff7fffffff067424 */ /* 0x000fca00078e00ff */
.L_x_4684:
        /* <DEDUP_REMOVED lines=10> */
.L_x_4685:
        /* <DEDUP_REMOVED lines=13> */
[----:B0-----:R-:W-:-:S05]  /*0bc0*/  FMNMX.FTZ R8, R7, R8, !PT ;  /* 0x0000000807087209 */ /* 0x001fca0007810000 */
[----:B------:R0:W2:Y:S01]  /*0bd0*/  SHFL.IDX PT, R27, R8, RZ, 0x1f ;  /* 0x00001fff081b7589 */ /* 0x0000a200000e0000 */
        /* <DEDUP_REMOVED lines=13> */
.L_x_4654:
        /* <DEDUP_REMOVED lines=11> */
.L_x_4653:
[----:B------:R-:W-:Y:S05]  /*0d60*/  BSYNC B1 ;  /* 0x0000000000017941 */ /* 0x000fea0003800000 */
.L_x_4652:
        /* <DEDUP_REMOVED lines=10> */
.L_x_4657:
[----:B0-----:R-:W0:Y:S01]  /*0e10*/  LDS R8, [R6+-0x400] ;  /* 0xfffc000006087984 */ /* 0x001e220000000800 */
        /* <DEDUP_REMOVED lines=9> */
[----:B------:R-:W2:Y:S04]  /*0eb0*/  LDS R17, [R6+0xc00] ;  /* 0x000c000006117984 */ /* 0x000ea80000000800 */
[----:B------:R-:W2:Y:S02]  /*0ec0*/  LDS R18, [R6+0xe00] ;  /* 0x000e000006127984 */ /* 0x000ea40000000800 */
[----:B0-2---:R-:W-:-:S02]  /*0ed0*/  FADD.FTZ R8, -R27, R8 ;  /* 0x000000081b087221 */ /* 0x005fc40000010100 */
[----:B------:R-:W0:Y:S02]  /*0ee0*/  LDS R19, [R6+0x1000] ;  /* 0x0010000006137984 */ /* 0x000e240000000800 */
[----:B------:R-:W-:Y:S02]  /*0ef0*/  FMUL.FTZ R8, R8, 1.4426950216293334961 ;  /* 0x3fb8aa3b08087820 */ /* 0x000fe40000410000 */
[----:B------:R-:W2:Y:S01]  /*0f00*/  LDS R20, [R6+0x1200] ;  /* 0x0012000006147984 */ /* 0x000ea20000000800 */
[C---:B-1----:R-:W-:Y:S02]  /*0f10*/  FADD.FTZ R10, -R27.reuse, R10 ;  /* 0x0000000a1b0a7221 */ /* 0x042fe40000010100 */
[----:B---3--:R-:W-:Y:S01]  /*0f20*/  FADD.FTZ R11, -R27, R11 ;  /* 0x0000000b1b0b7221 */ /* 0x008fe20000010100 */
[----:B------:R-:W1:Y:S01]  /*0f30*/  LDS R21, [R6+0x1400] ;  /* 0x0014000006157984 */ /* 0x000e620000000800 */
[----:B------:R-:W-:Y:S01]  /*0f40*/  FMUL.FTZ R10, R10, 1.4426950216293334961 ;  /* 0x3fb8aa3b0a0a7820 */ /* 0x000fe20000410000 */
[----:B------:R-:W3:Y:S01]  /*0f50*/  MUFU.EX2 R8, R8 ;  /* 0x0000000800087308 */ /* 0x000ee20000000800 */
[----:B------:R-:W-:Y:S01]  /*0f60*/  FMUL.FTZ R11, R11, 1.4426950216293334961 ;  /* 0x3fb8aa3b0b0b7820 */ /* 0x000fe20000410000 */
[----:B------:R-:W1:Y:S01]  /*0f70*/  LDS R22, [R6+0x1600] ;  /* 0x0016000006167984 */ /* 0x000e620000000800 */
[----:B----4-:R-:W-:-:S02]  /*0f80*/  FADD.FTZ R12, -R27, R12 ;  /* 0x0000000c1b0c7221 */ /* 0x010fc40000010100 */
[----:B-----5:R-:W-:Y:S01]  /*0f90*/  FADD.FTZ R13, -R27, R13 ;  /* 0x0000000d1b0d7221 */ /* 0x020fe20000010100 */
        /* <DEDUP_REMOVED lines=25> */
[----:B--2---:R-:W-:Y:S01]  /*1130*/  FADD.FTZ R20, -R27, R20 ;  /* 0x000000141b147221 */ /* 0x004fe20000010100 */
[----:B------:R-:W0:Y:S01]  /*1140*/  MUFU.EX2 R14, R14 ;  /* 0x0000000e000e7308 */ /* 0x000e220000000800 */
[----:B---3--:R-:W-:Y:S01]  /*1150*/  FADD.FTZ R9, R9, R12 ;  /* 0x0000000c09097221 */ /* 0x008fe20000010000 */
[----:B------:R-:W-:Y:S01]  /*1160*/  STS [R6+0x200], R12 ;  /* 0x0002000c06007388 */ /* 0x000fe20000000800 */
[----:B------:R-:W-:Y:S02]  /*1170*/  FMUL.FTZ R19, R19, 1.4426950216293334961 ;  /* 0x3fb8aa3b13137820 */ /* 0x000fe40000410000 */
[----:B------:R-:W-:Y:S02]  /*1180*/  FMUL.FTZ R20, R20, 1.4426950216293334961 ;  /* 0x3fb8aa3b14147820 */ /* 0x000fe40000410000 */
[----:B-1----:R-:W-:Y:S01]  /*1190*/  FADD.FTZ R21, -R27, R21 ;  /* 0x000000151b157221 */ /* 0x002fe20000010100 */
        /* <DEDUP_REMOVED lines=43> */
.L_x_4656:
[----:B------:R-:W-:Y:S05]  /*1450*/  BSYNC B1 ;  /* 0x0000000000017941 */ /* 0x000fea0003800000 */
.L_x_4655:
[----:B0-----:R-:W-:Y:S01]  /*1460*/  IMAD.IADD R8, R4, 0x1, -R7 ;  /* 0x0000000104087824 */ /* 0x001fe200078e0a07 */
[----:B------:R-:W-:Y:S04]  /*1470*/  BSSY B1, `(.L_x_4658) ;  /* 0x0000036000017945 */ /* 0x000fe80003800000 */
[----:B------:R-:W-:-:S13]  /*1480*/  ISETP.GT.AND P3, PT, R8, 0x200, PT ;  /* 0x000002000800780c */ /* 0x000fda0003f64270 */
[----:B------:R-:W-:Y:S05]  /*1490*/  @!P3 BRA `(.L_x_4659) ;  /* 0x000003300000b947 */ /* 0x000fea0003800000 */
[----:B------:R-:W0:Y:S01]  /*14a0*/  LDS R8, [R6+-0x400] ;  /* 0xfffc000006087984 */ /* 0x000e220000000800 */
[----:B------:R-:W-:Y:S02]  /*14b0*/  PLOP3.LUT P0, PT, PT, PT, PT, 0x8, 0x0 ;  /* 0x000000000000781c */ /* 0x000fe40003f0e170 */
[----:B------:R-:W-:Y:S01]  /*14c0*/  IADD3 R7, R7, 0x400, RZ ;  /* 0x0000040007077810 */ /* 0x000fe20007ffe0ff */
[----:B-1----:R-:W1:Y:S04]  /*14d0*/  LDS R10, [R6+-0x200] ;  /* 0xfffe0000060a7984 */ /* 0x002e680000000800 */
        /* <DEDUP_REMOVED lines=9> */
[----:B---3--:R-:W-:Y:S02]  /*1570*/  FADD.FTZ R11, -R27, R11 ;  /* 0x0000000b1b0b7221 */ /* 0x008fe40000010100 */
        /* <DEDUP_REMOVED lines=37> */
.L_x_4659:
[----:B------:R-:W-:Y:S05]  /*17d0*/  BSYNC B1 ;  /* 0x0000000000017941 */ /* 0x000fea0003800000 */
.L_x_4658:
[----:B------:R-:W-:-:S13]  /*17e0*/  ISETP.LT.OR P0, PT, R7, R4, P0 ;  /* 0x000000040700720c */ /* 0x000fda0000701670 */
[----:B------:R-:W-:Y:S05]  /*17f0*/  @!P0 BRA `(.L_x_4651) ;  /* 0x0000018000008947 */ /* 0x000fea0003800000 */
[----:B------:R-:W0:Y:S04]  /*1800*/  LDS R7, [R6+-0x400] ;  /* 0xfffc000006077984 */ /* 0x000e280000000800 */
[----:B------:R-:W3:Y:S04]  /*1810*/  LDS R8, [R6+-0x200] ;  /* 0xfffe000006087984 */ /* 0x000ee80000000800 */
[----:B-1----:R-:W1:Y:S04]  /*1820*/  LDS R10, [R6] ;  /* 0x00000000060a7984 */ /* 0x002e680000000800 */
[----:B------:R-:W4:Y:S01]  /*1830*/  LDS R11, [R6+0x200] ;  /* 0x00020000060b7984 */ /* 0x000f220000000800 */
[----:B0-2---:R-:W-:-:S02]  /*1840*/  FADD.FTZ R7, -R27, R7 ;  /* 0x000000071b077221 */ /* 0x005fc40000010100 */
[----:B---3--:R-:W-:Y:S02]  /*1850*/  FADD.FTZ R8, -R27, R8 ;  /* 0x000000081b087221 */ /* 0x008fe40000010100 */
        /* <DEDUP_REMOVED lines=18> */
.L_x_4651:
[----:B------:R-:W-:Y:S05]  /*1980*/  BSYNC B0 ;  /* 0x0000000000007941 */ /* 0x000fea0003800000 */
.L_x_4650:
        /* <DEDUP_REMOVED lines=30> */
[----:B------:R-:W-:Y:S02]  /*1b70*/  ISETP.GE.U32.AND P2, PT, R7, 0x180, PT ;  /* 0x000001800700780c */ /* 0x000fe40003f46070 */
[----:B------:R-:W-:Y:S02]  /*1b80*/  LOP3.LUT P0, R8, R8, 0x3, RZ, 0xc0, !PT ;  /* 0x0000000308087812 */ /* 0x000fe4000780c0ff */
[----:B------:R-:W-:-:S11]  /*1b90*/  MOV R7, R23 ;  /* 0x0000001700077202 */ /* 0x000fd60000000f00 */
[----:B------:R-:W-:Y:S05]  /*1ba0*/  @!P0 BRA `(.L_x_4663) ;  /* 0x000000b000008947 */ /* 0x000fea0003800000 */
[----:B01----:R-:W-:Y:S01]  /*1bb0*/  IMAD.MOV.U32 R6, RZ, RZ, R8 ;  /* 0x000000ffff067224 */ /* 0x003fe200078e0008 */
[----:B------:R-:W-:Y:S01]  /*1bc0*/  LEA R8, R23, 0x20, 0x2 ;  /* 0x0000002017087811 */ /* 0x000fe200078e10ff */
[----:B------:R-:W-:-:S04]  /*1bd0*/  IMAD.MOV.U32 R7, RZ, RZ, R23 ;  /* 0x000000ffff077224 */ /* 0x000fc800078e0017 */
.L_x_4664:
        /* <DEDUP_REMOVED lines=8> */
.L_x_4663:
[----:B01----:R-:W-:Y:S05]  /*1c60*/  BSYNC B1 ;  /* 0x0000000000017941 */ /* 0x003fea0003800000 */
.L_x_4662:
        /* <DEDUP_REMOVED lines=10> */
.L_x_4667:
        /* <DEDUP_REMOVED lines=8> */
[----:B------:R-:W-:Y:S04]  /*1d90*/  LDS R20, [R6+0x800] ;  /* 0x0008000006147984 */ /* 0x000fe80000000800 */
[----:B------:R-:W2:Y:S04]  /*1da0*/  LDS R21, [R6+0xa00] ;  /* 0x000a000006157984 */ /* 0x000ea80000000800 */
[----:B------:R-:W2:Y:S04]  /*1db0*/  LDS R22, [R6+0xc00] ;  /* 0x000c000006167984 */ /* 0x000ea80000000800 */
[----:B------:R-:W2:Y:S04]  /*1dc0*/  LDS R24, [R6+0xe00] ;  /* 0x000e000006187984 */ /* 0x000ea80000000800 */
[----:B------:R-:W2:Y:S01]  /*1dd0*/  LDS R26, [R6+0x1000] ;  /* 0x00100000061a7984 */ /* 0x000ea20000000800 */
[----:B0-----:R-:W-:-:S03]  /*1de0*/  FMUL.FTZ R9, R35, R8 ;  /* 0x0000000823097220 */ /* 0x001fc60000410000 */
[----:B------:R-:W0:Y:S01]  /*1df0*/  LDS R28, [R6+0x1200] ;  /* 0x00120000061c7984 */ /* 0x000e220000000800 */
[----:B-1----:R-:W-:-:S03]  /*1e00*/  FMUL.FTZ R11, R35, R10 ;  /* 0x0000000a230b7220 */ /* 0x002fc60000410000 */
[----:B------:R-:W1:Y:S01]  /*1e10*/  LDS R30, [R6+0x1400] ;  /* 0x00140000061e7984 */ /* 0x000e620000000800 */
[----:B---3--:R-:W-:-:S03]  /*1e20*/  FMUL.FTZ R13, R35, R12 ;  /* 0x0000000c230d7220 */ /* 0x008fc60000410000 */
[----:B------:R-:W3:Y:S01]  /*1e30*/  LDS R31, [R6+0x1600] ;  /* 0x00160000061f7984 */ /* 0x000ee20000000800 */
[----:B----4-:R-:W-:-:S03]  /*1e40*/  FMUL.FTZ R15, R35, R14 ;  /* 0x0000000e230f7220 */ /* 0x010fc60000410000 */
[----:B------:R-:W4:Y:S01]  /*1e50*/  LDS R32, [R6+0x1800] ;  /* 0x0018000006207984 */ /* 0x000f220000000800 */
[----:B-----5:R-:W-:-:S03]  /*1e60*/  FMUL.FTZ R17, R35, R16 ;  /* 0x0000001023117220 */ /* 0x020fc60000410000 */
[----:B------:R-:W5:Y:S01]  /*1e70*/  LDS R33, [R6+0x1a00] ;  /* 0x001a000006217984 */ /* 0x000f620000000800 */
[----:B--2---:R-:W-:-:S03]  /*1e80*/  FMUL.FTZ R19, R35, R18 ;  /* 0x0000001223137220 */ /* 0x004fc60000410000 */
[----:B------:R2:W-:Y:S04]  /*1e90*/  STS [R6+-0x400], R9 ;  /* 0xfffc000906007388 */ /* 0x0005e80000000800 */
[----:B------:R0:W-:Y:S01]  /*1ea0*/  STS [R6+-0x200], R11 ;  /* 0xfffe000b06007388 */ /* 0x0001e20000000800 */
[----:B------:R-:W-:-:S03]  /*1eb0*/  FMUL.FTZ R21, R35, R21 ;  /* 0x0000001523157220 */ /* 0x000fc60000410000 */
[----:B------:R1:W-:Y:S01]  /*1ec0*/  STS [R6], R13 ;  /* 0x0000000d06007388 */ /* 0x0003e20000000800 */
[C---:B------:R-:W-:Y:S02]  /*1ed0*/  FMUL.FTZ R25, R35.reuse, R22 ;  /* 0x0000001623197220 */ /* 0x040fe40000410000 */
[C---:B--2---:R-:W-:Y:S01]  /*1ee0*/  FMUL.FTZ R9, R35.reuse, R20 ;  /* 0x0000001423097220 */ /* 0x044fe20000410000 */
        /* <DEDUP_REMOVED lines=22> */
.L_x_4666:
[----:B------:R-:W-:Y:S05]  /*2050*/  BSYNC B1 ;  /* 0x0000000000017941 */ /* 0x000fea0003800000 */
.L_x_4665:
        /* <DEDUP_REMOVED lines=13> */
[----:B------:R-:W2:Y:S01]  /*2130*/  LDS R22, [R6+0xa00] ;  /* 0x000a000006167984 */ /* 0x000ea20000000800 */
[----:B0-----:R-:W-:-:S02]  /*2140*/  FMUL.FTZ R9, R35, R8 ;  /* 0x0000000823097220 */ /* 0x001fc40000410000 */
[----:B-1----:R-:W-:-:S03]  /*2150*/  FMUL.FTZ R11, R35, R10 ;  /* 0x0000000a230b7220 */ /* 0x002fc60000410000 */
[----:B------:R-:W-:Y:S01]  /*2160*/  STS [R6+-0x400], R9 ;  /* 0xfffc000906007388 */ /* 0x000fe20000000800 */
[----:B---3--:R-:W-:-:S03]  /*2170*/  FMUL.FTZ R13, R35, R12 ;  /* 0x0000000c230d7220 */ /* 0x008fc60000410000 */
[----:B------:R-:W-:Y:S01]  /*2180*/  STS [R6+-0x200], R11 ;  /* 0xfffe000b06007388 */ /* 0x000fe20000000800 */
[----:B----4-:R-:W-:-:S03]  /*2190*/  FMUL.FTZ R15, R35, R14 ;  /* 0x0000000e230f7220 */ /* 0x010fc60000410000 */
[----:B------:R-:W-:Y:S01]  /*21a0*/  STS [R6], R13 ;  /* 0x0000000d06007388 */ /* 0x000fe20000000800 */
[----:B-----5:R-:W-:-:S03]  /*21b0*/  FMUL.FTZ R17, R35, R16 ;  /* 0x0000001023117220 */ /* 0x020fc60000410000 */
[----:B------:R-:W-:Y:S01]  /*21c0*/  STS [R6+0x200], R15 ;  /* 0x0002000f06007388 */ /* 0x000fe20000000800 */
[----:B--2---:R-:W-:-:S03]  /*21d0*/  FMUL.FTZ R19, R35, R18 ;  /* 0x0000001223137220 */ /* 0x004fc60000410000 */
[----:B------:R-:W-:Y:S01]  /*21e0*/  STS [R6+0x400], R17 ;  /* 0x0004001106007388 */ /* 0x000fe20000000800 */
[----:B------:R-:W-:-:S03]  /*21f0*/  FMUL.FTZ R21, R35, R20 ;  /* 0x0000001423157220 */ /* 0x000fc60000410000 */
[----:B------:R-:W-:Y:S01]  /*2200*/  STS [R6+0x600], R19 ;  /* 0x0006001306007388 */ /* 0x000fe20000000800 */
[----:B------:R-:W-:-:S03]  /*2210*/  FMUL.FTZ R25, R35, R22 ;  /* 0x0000001623197220 */ /* 0x000fc60000410000 */
[----:B------:R-:W-:Y:S04]  /*2220*/  STS [R6+0x800], R21 ;  /* 0x0008001506007388 */ /* 0x000fe80000000800 */
[----:B------:R0:W-:Y:S02]  /*2230*/  STS [R6+0xa00], R25 ;  /* 0x000a001906007388 */ /* 0x0001e40000000800 */
[----:B0-----:R-:W-:Y:S02]  /*2240*/  IADD3 R6, R6, 0x1000, RZ ;  /* 0x0000100006067810 */ /* 0x001fe40007ffe0ff */
.L_x_4669:
[----:B------:R-:W-:Y:S05]  /*2250*/  BSYNC B1 ;  /* 0x0000000000017941 */ /* 0x000fea0003800000 */
.L_x_4668:
[----:B------:R-:W-:-:S13]  /*2260*/  ISETP.LT.OR P0, PT, R7, R4, P0 ;  /* 0x000000040700720c */ /* 0x000fda0000701670 */
[----:B------:R-:W-:Y:S05]  /*2270*/  @!P0 BRA `(.L_x_4661) ;  /* 0x000000c000008947 */ /* 0x000fea0003800000 */
[----:B------:R-:W0:Y:S04]  /*2280*/  LDS R4, [R6+-0x400] ;  /* 0xfffc000006047984 */ /* 0x000e280000000800 */
[----:B------:R-:W1:Y:S04]  /*2290*/  LDS R8, [R6+-0x200] ;  /* 0xfffe000006087984 */ /* 0x000e680000000800 */
[----:B------:R-:W3:Y:S04]  /*22a0*/  LDS R10, [R6] ;  /* 0x00000000060a7984 */ /* 0x000ee80000000800 */
[----:B------:R-:W4:Y:S01]  /*22b0*/  LDS R12, [R6+0x200] ;  /* 0x00020000060c7984 */ /* 0x000f220000000800 */
[----:B0-----:R-:W-:-:S02]  /*22c0*/  FMUL.FTZ R7, R4, R35 ;  /* 0x0000002304077220 */ /* 0x001fc40000410000 */
[----:B-1----:R-:W-:-:S03]  /*22d0*/  FMUL.FTZ R9, R8, R35 ;  /* 0x0000002308097220 */ /* 0x002fc60000410000 */
[----:B------:R0:W-:Y:S01]  /*22e0*/  STS [R6+-0x400], R7 ;  /* 0xfffc000706007388 */ /* 0x0001e20000000800 */
[----:B---3--:R-:W-:-:S03]  /*22f0*/  FMUL.FTZ R11, R10, R35 ;  /* 0x000000230a0b7220 */ /* 0x008fc60000410000 */
[----:B------:R0:W-:Y:S01]  /*2300*/  STS [R6+-0x200], R9 ;  /* 0xfffe000906007388 */ /* 0x0001e20000000800 */
[----:B----4-:R-:W-:-:S03]  /*2310*/  FMUL.FTZ R13, R12, R35 ;  /* 0x000000230c0d7220 */ /* 0x010fc60000410000 */
[----:B------:R0:W-:Y:S04]  /*2320*/  STS [R6], R11 ;  /* 0x0000000b06007388 */ /* 0x0001e80000000800 */
[----:B------:R0:W-:Y:S02]  /*2330*/  STS [R6+0x200], R13 ;  /* 0x0002000d06007388 */ /* 0x0001e40000000800 */
.L_x_4661:
[----:B------:R-:W-:Y:S05]  /*2340*/  BSYNC B0 ;  /* 0x0000000000007941 */ /* 0x000fea0003800000 */
.L_x_4660:
        /* <DEDUP_REMOVED lines=12> */
[----:B------:R0:W3:Y:S01]  /*2410*/  F2I.FTZ.U32.TRUNC.NTZ R9, R8 ;  /* 0x0000000800097305 */ /* 0x0000e2000021f000 */
[----:B-1----:R-:W-:-:S07]  /*2420*/  IADD3 R6, R4, 0xffffffe, RZ ;  /* 0x0ffffffe04067810 */ /* 0x002fce0007ffe0ff */
[----:B------:R1:W4:Y:S01]  /*2430*/  F2I.FTZ.U32.TRUNC.NTZ R7, R6 ;  /* 0x0000000600077305 */ /* 0x000322000021f000 */
[----:B0-----:R-:W-:Y:S01]  /*2440*/  IMAD.MOV.U32 R8, RZ, RZ, RZ ;  /* 0x000000ffff087224 */ /* 0x001fe200078e00ff */
[----:B---3--:R-:W-:Y:S01]  /*2450*/  IADD3 R14, RZ, -R9, RZ ;  /* 0x80000009ff0e7210 */ /* 0x008fe20007ffe0ff */
[----:B-1----:R-:W-:-:S04]  /*2460*/  IMAD.MOV.U32 R6, RZ, RZ, RZ ;  /* 0x000000ffff067224 */ /* 0x002fc800078e00ff */
[----:B------:R-:W-:Y:S01]  /*2470*/  IMAD R15, R14, R13, RZ ;  /* 0x0000000d0e0f7224 */ /* 0x000fe200078e02ff */
[----:B------:R-:W-:Y:S01]  /*2480*/  IABS R14, c[0x0][0x1d4] ;  /* 0x00007500000e7a13 */ /* 0x000fe20000000000 */
[----:B----4-:R-:W-:Y:S02]  /*2490*/  IMAD.MOV R11, RZ, RZ, -R7 ;  /* 0x000000ffff0b7224 */ /* 0x010fe400078e0a07 */
[----:B------:R-:W-:Y:S01]  /*24a0*/  IMAD.HI.U32 R15, R9, R15, R8 ;  /* 0x0000000f090f7227 */ /* 0x000fe200078e0008 */
[----:B------:R-:W-:Y:S02]  /*24b0*/  IADD3 R9, R3, -c[0x0][0x1cc], RZ ;  /* 0x8000730003097a10 */ /* 0x000fe40007ffe0ff */
[----:B------:R-:W-:Y:S01]  /*24c0*/  MOV R3, R55 ;  /* 0x0000003700037202 */ /* 0x000fe20000000f00 */
[----:B------:R-:W-:-:S04]  /*24d0*/  IMAD R11, R11, R10, RZ ;  /* 0x0000000a0b0b7224 */ /* 0x000fc800078e02ff */
[----:B------:R-:W-:-:S04]  /*24e0*/  IMAD.HI.U32 R12, R7, R11, R6 ;  /* 0x0000000b070c7227 */ /* 0x000fc800078e0006 */
.L_x_4673:
        /* <DEDUP_REMOVED lines=33> */
.L_x_4671:
[----:B------:R-:W-:Y:S05]  /*2700*/  BSYNC B6 ;  /* 0x0000000000067941 */ /* 0x000fea0003800000 */
.L_x_4670:
[----:B------:R-:W-:Y:S05]  /*2710*/  BRA.DIV ~URZ, `(.L_x_4674) ;  /* 0x00003b427f007947 */ /* 0x000fea000b800000 */
[----:B------:R-:W-:-:S04]  /*2720*/  IMAD.MOV.U32 R2, RZ, RZ, RZ ;  /* 0x000000ffff027224 */ /* 0x000fc800078e00ff */
.L_x_4686:
[----:B------:R-:W-:Y:S01]  /*2730*/  FADD.FTZ R67, RZ, R2 ;  /* 0x00000002ff437221 */ /* 0x000fe20000010000 */
[----:B------:R-:W-:Y:S05]  /*2740*/  BRA.DIV ~URZ, `(.L_x_4675) ;  /* 0x00003b927f007947 */ /* 0x000fea000b800000 */
[----:B------:R-:W1:Y:S01]  /*2750*/  SHFL.BFLY PT, R2, R67, 0x2, 0x1f ;  /* 0x0c401f0043027f89 */ /* 0x000e6200000e0000 */
[----:B------:R-:W-:Y:S01]  /*2760*/  HFMA2.MMA R54, -RZ, RZ, 0, 0 ;  /* 0x00000000ff367435 */ /* 0x000fe200000001ff */
        /* <DEDUP_REMOVED lines=18> */
[----:B--2---:R-:W-:Y:S01]  /*2890*/  CS2R R26, SRZ ;  /* 0x00000000001a7805 */ /* 0x004fe2000001ff00 */
[----:B------:R-:W-:Y:S01]  /*28a0*/  CS2R R24, SRZ ;  /* 0x0000000000187805 */ /* 0x000fe2000001ff00 */
[----:B------:R-:W-:Y:S01]  /*28b0*/  CS2R R4, SRZ ;  /* 0x0000000000047805 */ /* 0x000fe2000001ff00 */
[----:B0-----:R-:W-:Y:S01]  /*28c0*/  CS2R R6, SRZ ;  /* 0x0000000000067805 */ /* 0x001fe2000001ff00 */
[----:B-1----:R-:W-:Y:S01]  /*28d0*/  FADD.FTZ R2, R67, R2 ;  /* 0x0000000243027221 */ /* 0x002fe20000010000 */
[----:B------:R-:W-:Y:S01]  /*28e0*/  CS2R R20, SRZ ;  /* 0x0000000000147805 */ /* 0x000fe2000001ff00 */
[----:B------:R-:W-:Y:S01]  /*28f0*/  IMAD.MOV.U32 R22, RZ, RZ, RZ ;  /* 0x000000ffff167224 */ /* 0x000fe200078e00ff */
[----:B------:R-:W-:Y:S01]  /*2900*/  CS2R R12, SRZ ;  /* 0x00000000000c7805 */ /* 0x000fe2000001ff00 */
[----:B------:R-:W-:Y:S01]  /*2910*/  CS2R R10, SRZ ;  /* 0x00000000000a7805 */ /* 0x000fe2000001ff00 */
[----:B------:R-:W0:Y:S01]  /*2920*/  SHFL.BFLY PT, R3, R2, 0x1, 0x1f ;  /* 0x0c201f0002037f89 */ /* 0x000e2200000e0000 */
[----:B------:R-:W-:Y:S01]  /*2930*/  CS2R R8, SRZ ;  /* 0x0000000000087805 */ /* 0x000fe2000001ff00 */
[----:B------:R-:W-:Y:S01]  /*2940*/  CS2R R18, SRZ ;  /* 0x0000000000127805 */ /* 0x000fe2000001ff00 */
[----:B------:R-:W-:Y:S01]  /*2950*/  CS2R R16, SRZ ;  /* 0x0000000000107805 */ /* 0x000fe2000001ff00 */
[----:B------:R-:W-:Y:S01]  /*2960*/  CS2R R14, SRZ ;  /* 0x00000000000e7805 */ /* 0x000fe2000001ff00 */
[----:B------:R-:W-:Y:S01]  /*2970*/  IMAD.MOV.U32 R67, RZ, RZ, RZ ;  /* 0x000000ffff437224 */ /* 0x000fe200078e00ff */
[----:B------:R-:W-:Y:S01]  /*2980*/  MOV R68, RZ ;  /* 0x000000ff00447202 */ /* 0x000fe20000000f00 */
[----:B0-----:R-:W-:-:S02]  /*2990*/  FADD.FTZ R66, R2, R3 ;  /* 0x0000000302427221 */ /* 0x001fc40000010000 */
[----:B------:R-:W-:Y:S02]  /*29a0*/  CS2R R2, SRZ ;  /* 0x0000000000027805 */ /* 0x000fe4000001ff00 */
.L_x_4687:
[----:B------:R-:W-:Y:S01]  /*29b0*/  LOP3.LUT R69, R0, 0x7, RZ, 0xc0, !PT ;  /* 0x0000000700457812 */ /* 0x000fe200078ec0ff */
[----:B------:R-:W0:Y:S01]  /*29c0*/  S2R R70, SR_TID.X ;  /* 0x0000000000467919 */ /* 0x000e220000002100 */
[----:B------:R-:W-:Y:S01]  /*29d0*/  LOP3.LUT R23, R23, 0xffffffc0, RZ, 0xc0, !PT ;  /* 0xffffffc017177812 */ /* 0x000fe200078ec0ff */
[----:B------:R-:W-:Y:S02]  /*29e0*/  WARPSYNC 0xffffffff ;  /* 0xffffffff00007948 */ /* 0x000fe40003800000 */
[----:B------:R-:W-:Y:S01]  /*29f0*/  BAR.SYNC.DEFER_BLOCKING 0x0 ;  /* 0x0000000000007b1d */ /* 0x000fe20000010000 */
[----:B------:R-:W-:Y:S01]  /*2a00*/  ISETP.NE.AND P0, PT, R69, RZ, PT ;  /* 0x000000ff4500720c */ /* 0x000fe20003f05270 */
[----:B------:R-:W-:-:S03]  /*2a10*/  IMAD.SHL.U32 R55, R55, 0x100, RZ ;  /* 0x0000010037377824 */ /* 0x000fc600078e00ff */
[----:B------:R-:W-:Y:S01]  /*2a20*/  ISETP.NE.OR P0, PT, R23, 0x40, P0 ;  /* 0x000000401700780c */ /* 0x000fe20000705670 */
[----:B------:R-:W-:Y:S01]  /*2a30*/  BSSY B0, `(.L_x_4676) ;  /* 0x0000047000007945 */ /* 0x000fe20003800000 */
[----:B------:R-:W-:-:S11]  /*2a40*/  FADD.FTZ R23, R68, R67 ;  /* 0x0000004344177221 */ /* 0x000fd60000010000 */
[----:B------:R-:W-:Y:S05]  /*2a50*/  @P0 BRA `(.L_x_4677) ;  /* 0x0000044000000947 */ /* 0x000fea0003800000 */
[----:B------:R-:W-:Y:S01]  /*2a60*/  SHF.R.S32.HI R67, RZ, 0x1f, R0 ;  /* 0x0000001fff437819 */ /* 0x000fe20000011400 */
[----:B------:R-:W-:-:S03]  /*2a70*/  IMAD.MOV.U32 R69, RZ, RZ, RZ ;  /* 0x000000ffff457224 */ /* 0x000fc600078e00ff */
        /* <DEDUP_REMOVED lines=66> */
.L_x_4677:
[----:B------:R-:W-:Y:S05]  /*2ea0*/  BSYNC B0 ;  /* 0x0000000000007941 */ /* 0x000fea0003800000 */
.L_x_4676:
[----:B------:R-:W-:Y:S01]  /*2eb0*/  BAR.SYNC.DEFER_BLOCKING 0x0 ;  /* 0x0000000000007b1d */ /* 0x000fe20000010000 */
[----:B------:R-:W-:-:S02]  /*2ec0*/  ISETP.NE.AND P0, PT, R69, RZ, PT ;  /* 0x000000ff4500720c */ /* 0x000fc40003f05270 */
[C---:B0-----:R-:W-:Y:S02]  /*2ed0*/  IADD3 R68, R70.reuse, 0x1f, RZ ;  /* 0x0000001f46447810 */ /* 0x041fe40007ffe0ff */
[C---:B------:R-:W-:Y:S01]  /*2ee0*/  ISETP.GT.OR P1, PT, R70.reuse, 0x3f, P0 ;  /* 0x0000003f4600780c */ /* 0x040fe20000724670 */
[----:B------:R-:W-:Y:S01]  /*2ef0*/  BSSY B0, `(.L_x_4678) ;  /* 0x0000089000007945 */ /* 0x000fe20003800000 */
[----:B-1----:R-:W-:Y:S02]  /*2f00*/  LOP3.LUT R67, R70, 0xffffffe0, RZ, 0xc0, !PT ;  /* 0xffffffe046437812 */ /* 0x002fe400078ec0ff */
        /* <DEDUP_REMOVED lines=133> */
[----:B-1----:R-:W-:Y:S02]  /*3760*/  FADD.FTZ R17, R17, R68 ;  /* 0x0000004411117221 */ /* 0x002fe40000010000 */
[----:B--2---:R-:W-:Y:S02]  /*3770*/  FADD.FTZ R15, R15, R70 ;  /* 0x000000460f0f7221 */ /* 0x004fe40000010000 */
.L_x_4679:
[----:B------:R-:W-:Y:S05]  /*3780*/  BSYNC B0 ;  /* 0x0000000000007941 */ /* 0x000fea0003800000 */
.L_x_4678:
        /* <DEDUP_REMOVED lines=70> */
.L_x_4681:
[----:B------:R-:W-:Y:S05]  /*3bf0*/  BSYNC B0 ;  /* 0x0000000000007941 */ /* 0x000fea0003800000 */
.L_x_4680:
[----:B------:R-:W-:Y:S06]  /*3c00*/  BAR.SYNC.DEFER_BLOCKING 0x0 ;  /* 0x0000000000007b1d */ /* 0x000fec0000010000 */
[----:B------:R-:W-:Y:S01]  /*3c10*/  BSSY B0, `(.L_x_4682) ;  /* 0x0000085000007945 */ /* 0x000fe20003800000 */
        /* <DEDUP_REMOVED lines=132> */
.L_x_4683:
[----:B------:R-:W-:Y:S05]  /*4460*/  BSYNC B0 ;  /* 0x0000000000007941 */ /* 0x000fea0003800000 */
.L_x_4682:
        /* <DEDUP_REMOVED lines=10> */
[----:B------:R-:W-:Y:S02]  /*4510*/  IADD3 R55, R0, 0x4, RZ ;  /* 0x0000000400377810 */ /* 0x000fe40007ffe0ff */
[----:B------:R-:W3:Y:S01]  /*4520*/  S2UR UR6, SR_CTAID.Z ;  /* 0x00000000000679c3 */ /* 0x000ee20000002700 */
[----:B-1----:R-:W-:-:S04]  /*4530*/  UIMAD UR4, UR4, UR7, URZ ;  /* 0x00000007040472a4 */ /* 0x002fc8000f8e023f */
[----:B------:R-:W-:Y:S02]  /*4540*/  UIMAD UR4, UR4, UR8, URZ ;  /* 0x00000008040472a4 */ /* 0x000fe4000f8e023f */
[----:B--2---:R-:W-:Y:S02]  /*4550*/  UIMAD UR5, UR5, UR8, URZ ;  /* 0x00000008050572a4 */ /* 0x004fe4000f8e023f */
[----:B------:R-:W-:Y:S02]  /*4560*/  USHF.L.U32 UR4, UR4, 0x8, URZ ;  /* 0x0000000804047899 */ /* 0x000fe4000800063f */
[----:B------:R-:W-:Y:S02]  /*4570*/  USHF.L.U32 UR5, UR5, 0x8, URZ ;  /* 0x0000000805057899 */ /* 0x000fe4000800063f */
[----:B------:R-:W-:Y:S02]  /*4580*/  USHF.R.S32.HI UR9, URZ, 0x1f, UR4 ;  /* 0x0000001f3f097899 */ /* 0x000fe40008011404 */
[----:B---3--:R-:W-:-:S02]  /*4590*/  USHF.L.U32 UR6, UR6, 0x8, URZ ;  /* 0x0000000806067899 */ /* 0x008fc4000800063f */
[----:B------:R-:W-:Y:S02]  /*45a0*/  USHF.R.S32.HI UR8, URZ, 0x1f, UR5 ;  /* 0x0000001f3f087899 */ /* 0x000fe40008011405 */
[----:B------:R-:W-:Y:S02]  /*45b0*/  USHF.R.S32.HI UR7, URZ, 0x1f, UR6 ;  /* 0x0000001f3f077899 */ /* 0x000fe40008011406 */
[----:B------:R-:W-:-:S04]  /*45c0*/  UIADD3 UR4, UP0, UP1, UR4, UR5, UR6 ;  /* 0x0000000504047290 */ /* 0x000fc8000f91e006 */
[----:B------:R-:W-:Y:S02]  /*45d0*/  UIADD3.X UR7, UR9, UR8, UR7, UP0, UP1 ;  /* 0x0000000809077290 */ /* 0x000fe400087e2407 */
[----:B0-----:R-:W-:-:S04]  /*45e0*/  IADD3 R67, P0, R0, UR4, RZ ;  /* 0x0000000400437c10 */ /* 0x001fc8000ff1e0ff */
        /* <DEDUP_REMOVED lines=9> */
[C---:B------:R-:W-:Y:S02]  /*4680*/  IADD3 R73, P0, R55.reuse, UR4, RZ ;  /* 0x0000000437497c10 */ /* 0x040fe4000ff1e0ff */
[----:B------:R-:W-:Y:S01]  /*4690*/  IADD3 R67, R0, 0xc, RZ ;  /* 0x0000000c00437810 */ /* 0x000fe20007ffe0ff */
[----:B------:R1:W-:Y:S01]  /*46a0*/  STG.E [R70.64], R65 ;  /* 0x0000004146007986 */ /* 0x0003e2000c101924 */
[----:B------:R-:W-:-:S02]  /*46b0*/  LEA.HI.X.SX32 R76, R55, UR7, 0x1, P0 ;  /* 0x00000007374c7c11 */ /* 0x000fc400080f0eff */
[----:B------:R-:W-:Y:S02]  /*46c0*/  LEA R72, P0, R73, c[0x0][0x160], 0x2 ;  /* 0x0000580049487a11 */ /* 0x000fe400078010ff */
[----:B------:R-:W-:Y:S02]  /*46d0*/  IADD3 R74, P1, R67, UR4, RZ ;  /* 0x00000004434a7c10 */ /* 0x000fe4000ff3e0ff */
[----:B------:R-:W-:Y:S02]  /*46e0*/  LEA.HI.X R73, R73, c[0x0][0x164], R76, 0x2, P0 ;  /* 0x0000590049497a11 */ /* 0x000fe400000f144c */
[----:B------:R-:W-:Y:S02]  /*46f0*/  LEA.HI.X.SX32 R67, R67, UR7, 0x1, P1 ;  /* 0x0000000743437c11 */ /* 0x000fe400088f0eff */
[----:B0-----:R-:W-:Y:S01]  /*4700*/  LEA R66, P0, R74, c[0x0][0x160], 0x2 ;  /* 0x000058004a427a11 */ /* 0x001fe200078010ff */
[----:B------:R0:W-:Y:S01]  /*4710*/  STG.E [R72.64], R63 ;  /* 0x0000003f48007986 */ /* 0x0001e2000c101924 */
[----:B------:R-:W-:-:S02]  /*4720*/  IADD3 R55, R0, 0x10, RZ ;  /* 0x0000001000377810 */ /* 0x000fc40007ffe0ff */
[----:B------:R-:W-:Y:S02]  /*4730*/  LEA.HI.X R67, R74, c[0x0][0x164], R67, 0x2, P0 ;  /* 0x000059004a437a11 */ /* 0x000fe400000f1443 */
[C---:B------:R-:W-:Y:S02]  /*4740*/  IADD3 R69, P0, R55.reuse, UR4, RZ ;  /* 0x0000000437457c10 */ /* 0x040fe4000ff1e0ff */
[----:B-1----:R-:W-:Y:S01]  /*4750*/  IADD3 R65, R0, 0x14, RZ ;  /* 0x0000001400417810 */ /* 0x002fe20007ffe0ff */
[----:B------:R1:W-:Y:S01]  /*4760*/  STG.E [R66.64], R64 ;  /* 0x0000004042007986 */ /* 0x0003e2000c101924 */
[----:B------:R-:W-:Y:S02]  /*4770*/  LEA.HI.X.SX32 R70, R55, UR7, 0x1, P0 ;  /* 0x0000000737467c11 */ /* 0x000fe400080f0eff */
[----:B------:R-:W-:Y:S02]  /*4780*/  LEA R68, P0, R69, c[0x0][0x160], 0x2 ;  /* 0x0000580045447a11 */ /* 0x000fe400078010ff */
[----:B------:R-:W-:-:S02]  /*4790*/  IADD3 R71, P1, R65, UR4, RZ ;  /* 0x0000000441477c10 */ /* 0x000fc4000ff3e0ff */
[----:B------:R-:W-:Y:S02]  /*47a0*/  IADD3 R55, R0, 0x18, RZ ;  /* 0x0000001800377810 */ /* 0x000fe40007ffe0ff */
[----:B------:R-:W-:Y:S02]  /*47b0*/  LEA.HI.X R69, R69, c[0x0][0x164], R70, 0x2, P0 ;  /* 0x0000590045457a11 */ /* 0x000fe400000f1446 */
[----:B------:R-:W-:Y:S02]  /*47c0*/  LEA.HI.X.SX32 R74, R65, UR7, 0x1, P1 ;  /* 0x00000007414a7c11 */ /* 0x000fe400088f0eff */
[----:B------:R-:W-:Y:S01]  /*47d0*/  LEA R70, P0, R71, c[0x0][0x160], 0x2 ;  /* 0x0000580047467a11 */ /* 0x000fe200078010ff */
[----:B------:R2:W-:Y:S01]  /*47e0*/  STG.E [R68.64], R62 ;  /* 0x0000003e44007986 */ /* 0x0005e2000c101924 */
[----:B------:R-:W-:Y:S02]  /*47f0*/  IADD3 R65, P1, R55, UR4, RZ ;  /* 0x0000000437417c10 */ /* 0x000fe4000ff3e0ff */
[----:B------:R-:W-:-:S02]  /*4800*/  LEA.HI.X R71, R71, c[0x0][0x164], R74, 0x2, P0 ;  /* 0x0000590047477a11 */ /* 0x000fc400000f144a */
[----:B0-----:R-:W-:Y:S02]  /*4810*/  LEA.HI.X.SX32 R72, R55, UR7, 0x1, P1 ;  /* 0x0000000737487c11 */ /* 0x001fe400088f0eff */
[C---:B-1----:R-:W-:Y:S01]  /*4820*/  LEA R64, P0, R65.reuse, c[0x0][0x160], 0x2 ;  /* 0x0000580041407a11 */ /* 0x042fe200078010ff */
[----:B------:R0:W-:Y:S01]  /*4830*/  STG.E [R70.64], R61 ;  /* 0x0000003d46007986 */ /* 0x0001e2000c101924 */
[C---:B------:R-:W-:Y:S02]  /*4840*/  IADD3 R55, R0.reuse, 0x1c, RZ ;  /* 0x0000001c00377810 */ /* 0x040fe40007ffe0ff */
[----:B------:R-:W-:Y:S02]  /*4850*/  IADD3 R63, R0, 0x20, RZ ;  /* 0x00000020003f7810 */ /* 0x000fe40007ffe0ff */
[----:B------:R-:W-:Y:S02]  /*4860*/  LEA.HI.X R65, R65, c[0x0][0x164], R72, 0x2, P0 ;  /* 0x0000590041417a11 */ /* 0x000fe400000f1448 */
[----:B------:R-:W-:-:S02]  /*4870*/  IADD3 R67, P0, R55, UR4, RZ ;  /* 0x0000000437437c10 */ /* 0x000fc4000ff1e0ff */
[----:B------:R-:W-:Y:S01]  /*4880*/  IADD3 R72, P1, R63, UR4, RZ ;  /* 0x000000043f487c10 */ /* 0x000fe2000ff3e0ff */
[----:B------:R1:W-:Y:S01]  /*4890*/  STG.E [R64.64], R60 ;  /* 0x0000003c40007986 */ /* 0x0003e2000c101924 */
[----:B------:R-:W-:Y:S02]  /*48a0*/  LEA.HI.X.SX32 R74, R55, UR7, 0x1, P0 ;  /* 0x00000007374a7c11 */ /* 0x000fe400080f0eff */
[----:B------:R-:W-:Y:S02]  /*48b0*/  LEA.HI.X.SX32 R63, R63, UR7, 0x1, P1 ;  /* 0x000000073f3f7c11 */ /* 0x000fe400088f0eff */
[----:B------:R-:W-:Y:S02]  /*48c0*/  LEA R66, P0, R67, c[0x0][0x160], 0x2 ;  /* 0x0000580043427a11 */ /* 0x000fe400078010ff */
[----:B--2---:R-:W-:Y:S02]  /*48d0*/  LEA R62, P1, R72, c[0x0][0x160], 0x2 ;  /* 0x00005800483e7a11 */ /* 0x004fe400078210ff */
[----:B------:R-:W-:-:S02]  /*48e0*/  IADD3 R55, R0, 0x24, RZ ;  /* 0x0000002400377810 */ /* 0x000fc40007ffe0ff */
[----:B------:R-:W-:Y:S02]  /*48f0*/  LEA.HI.X R67, R67, c[0x0][0x164], R74, 0x2, P0 ;  /* 0x0000590043437a11 */ /* 0x000fe400000f144a */
[----:B------:R-:W-:Y:S02]  /*4900*/  LEA.HI.X R63, R72, c[0x0][0x164], R63, 0x2, P1 ;  /* 0x00005900483f7a11 */ /* 0x000fe400008f143f */
[C---:B------:R-:W-:Y:S01]  /*4910*/  IADD3 R69, P0, R55.reuse, UR4, RZ ;  /* 0x0000000437457c10 */ /* 0x040fe2000ff1e0ff */
[----:B------:R2:W-:Y:S01]  /*4920*/  STG.E [R66.64], R59 ;  /* 0x0000003b42007986 */ /* 0x0005e2000c101924 */
[C---:B------:R-:W-:Y:S02]  /*4930*/  IADD3 R72, R0.reuse, 0x28, RZ ;  /* 0x0000002800487810 */ /* 0x040fe40007ffe0ff */
[----:B0-----:R-:W-:Y:S01]  /*4940*/  IADD3 R61, R0, 0x2c, RZ ;  /* 0x0000002c003d7810 */ /* 0x001fe20007ffe0ff */
[----:B------:R-:W-:Y:S01]  /*4950*/  STG.E [R62.64], R58 ;  /* 0x0000003a3e007986 */ /* 0x000fe2000c101924 */
[----:B------:R-:W-:-:S02]  /*4960*/  LEA.HI.X.SX32 R70, R55, UR7, 0x1, P0 ;  /* 0x0000000737467c11 */ /* 0x000fc400080f0eff */
[C---:B------:R-:W-:Y:S02]  /*4970*/  IADD3 R71, P1, R72.reuse, UR4, RZ ;  /* 0x0000000448477c10 */ /* 0x040fe4000ff3e0ff */
[----:B------:R-:W-:Y:S02]  /*4980*/  IADD3 R55, P2, R61, UR4, RZ ;  /* 0x000000043d377c10 */ /* 0x000fe4000ff5e0ff */
[----:B------:R-:W-:Y:S02]  /*4990*/  LEA R68, P0, R69, c[0x0][0x160], 0x2 ;  /* 0x0000580045447a11 */ /* 0x000fe400078010ff */
[----:B------:R-:W-:Y:S02]  /*49a0*/  LEA.HI.X.SX32 R74, R72, UR7, 0x1, P1 ;  /* 0x00000007484a7c11 */ /* 0x000fe400088f0eff */
[----:B------:R-:W-:Y:S02]  /*49b0*/  LEA.HI.X.SX32 R72, R61, UR7, 0x1, P2 ;  /* 0x000000073d487c11 */ /* 0x000fe400090f0eff */
[----:B-1----:R-:W-:-:S02]  /*49c0*/  LEA R60, P1, R55, c[0x0][0x160], 0x2 ;  /* 0x00005800373c7a11 */ /* 0x002fc400078210ff */
[----:B------:R-:W-:Y:S02]  /*49d0*/  LEA.HI.X R69, R69, c[0x0][0x164], R70, 0x2, P0 ;  /* 0x0000590045457a11 */ /* 0x000fe400000f1446 */
[----:B------:R-:W-:Y:S02]  /*49e0*/  LEA R70, P0, R71, c[0x0][0x160], 0x2 ;  /* 0x0000580047467a11 */ /* 0x000fe400078010ff */
[----:B------:R-:W-:Y:S01]  /*49f0*/  LEA.HI.X R61, R55, c[0x0][0x164], R72, 0x2, P1 ;  /* 0x00005900373d7a11 */ /* 0x000fe200008f1448 */
[----:B------:R0:W-:Y:S01]  /*4a00*/  STG.E [R68.64], R57 ;  /* 0x0000003944007986 */ /* 0x0001e2000c101924 */
[C---:B------:R-:W-:Y:S02]  /*4a10*/  IADD3 R55, R0.reuse, 0x30, RZ ;  /* 0x0000003000377810 */ /* 0x040fe40007ffe0ff */
[----:B------:R-:W-:Y:S02]  /*4a20*/  IADD3 R64, R0, 0x34, RZ ;  /* 0x0000003400407810 */ /* 0x000fe40007ffe0ff */
[----:B------:R-:W-:-:S02]  /*4a30*/  LEA.HI.X R71, R71, c[0x0][0x164], R74, 0x2, P0 ;  /* 0x0000590047477a11 */ /* 0x000fc400000f144a */
[----:B------:R-:W-:Y:S02]  /*4a40*/  IADD3 R65, R0, 0x38, RZ ;  /* 0x0000003800417810 */ /* 0x000fe40007ffe0ff */
[----:B------:R-:W-:Y:S01]  /*4a50*/  IADD3 R77, P0, R55, UR4, RZ ;  /* 0x00000004374d7c10 */ /* 0x000fe2000ff1e0ff */
[----:B------:R1:W-:Y:S01]  /*4a60*/  STG.E [R70.64], R56 ;  /* 0x0000003846007986 */ /* 0x0003e2000c101924 */
[C---:B------:R-:W-:Y:S02]  /*4a70*/  IADD3 R75, P1, R64.reuse, UR4, RZ ;  /* 0x00000004404b7c10 */ /* 0x040fe4000ff3e0ff */
[----:B------:R-:W-:Y:S01]  /*4a80*/  IADD3 R73, P2, R65, UR4, RZ ;  /* 0x0000000441497c10 */ /* 0x000fe2000ff5e0ff */
[----:B------:R3:W-:Y:S01]  /*4a90*/  STG.E [R60.64], R54 ;  /* 0x000000363c007986 */ /* 0x0007e2000c101924 */
[----:B------:R-:W-:Y:S02]  /*4aa0*/  LEA.HI.X.SX32 R78, R55, UR7, 0x1, P0 ;  /* 0x00000007374e7c11 */ /* 0x000fe400080f0eff */
[----:B------:R-:W-:-:S02]  /*4ab0*/  LEA.HI.X.SX32 R76, R64, UR7, 0x1, P1 ;  /* 0x00000007404c7c11 */ /* 0x000fc400088f0eff */
[----:B------:R-:W-:Y:S02]  /*4ac0*/  LEA R64, P0, R77, c[0x0][0x160], 0x2 ;  /* 0x000058004d407a11 */ /* 0x000fe400078010ff */
[----:B------:R-:W-:Y:S02]  /*4ad0*/  IADD3 R55, R0, 0x3c, RZ ;  /* 0x0000003c00377810 */ /* 0x000fe40007ffe0ff */
[----:B------:R-:W-:Y:S02]  /*4ae0*/  LEA.HI.X.SX32 R74, R65, UR7, 0x1, P2 ;  /* 0x00000007414a7c11 */ /* 0x000fe400090f0eff */
[----:B------:R-:W-:Y:S02]  /*4af0*/  LEA.HI.X R65, R77, c[0x0][0x164], R78, 0x2, P0 ;  /* 0x000059004d417a11 */ /* 0x000fe400000f144e */
[----:B--2---:R-:W-:Y:S02]  /*4b00*/  LEA R66, P1, R75, c[0x0][0x160], 0x2 ;  /* 0x000058004b427a11 */ /* 0x004fe400078210ff */
[----:B------:R-:W-:Y:S01]  /*4b10*/  IADD3 R59, P0, R55, UR4, RZ ;  /* 0x00000004373b7c10 */ /* 0x000fe2000ff1e0ff */
[----:B------:R2:W-:Y:S01]  /*4b20*/  STG.E [R64.64], R52 ;  /* 0x0000003440007986 */ /* 0x0005e2000c101924 */
[----:B------:R-:W-:-:S02]  /*4b30*/  LEA R72, P2, R73, c[0x0][0x160], 0x2 ;  /* 0x0000580049487a11 */ /* 0x000fc400078410ff */
[C---:B0-----:R-:W-:Y:S02]  /*4b40*/  IADD3 R57, R0.reuse, 0x40, RZ ;  /* 0x0000004000397810 */ /* 0x041fe40007ffe0ff */
[----:B------:R-:W-:Y:S02]  /*4b50*/  IADD3 R62, R0, 0x44, RZ ;  /* 0x00000044003e7810 */ /* 0x000fe40007ffe0ff */
[----:B------:R-:W-:Y:S02]  /*4b60*/  LEA.HI.X R67, R75, c[0x0][0x164], R76, 0x2, P1 ;  /* 0x000059004b437a11 */ /* 0x000fe400008f144c */
[----:B------:R-:W-:Y:S02]  /*4b70*/  LEA.HI.X.SX32 R68, R55, UR7, 0x1, P0 ;  /* 0x0000000737447c11 */ /* 0x000fe400080f0eff */
[----:B------:R-:W-:Y:S01]  /*4b80*/  LEA.HI.X R73, R73, c[0x0][0x164], R74, 0x2, P2 ;  /* 0x0000590049497a11 */ /* 0x000fe200010f144a */
[----:B------:R0:W-:Y:S01]  /*4b90*/  STG.E [R66.64], R53 ;  /* 0x0000003542007986 */ /* 0x0001e2000c101924 */
[----:B------:R-:W-:-:S02]  /*4ba0*/  LEA R58, P0, R59, c[0x0][0x160], 0x2 ;  /* 0x000058003b3a7a11 */ /* 0x000fc400078010ff */
[----:B------:R-:W-:Y:S01]  /*4bb0*/  IADD3 R63, P1, R57, UR4, RZ ;  /* 0x00000004393f7c10 */ /* 0x000fe2000ff3e0ff */
[----:B------:R4:W-:Y:S01]  /*4bc0*/  STG.E [R72.64], R51 ;  /* 0x0000003348007986 */ /* 0x0009e2000c101924 */
[C---:B------:R-:W-:Y:S02]  /*4bd0*/  IADD3 R55, P2, R62.reuse, UR4, RZ ;  /* 0x000000043e377c10 */ /* 0x040fe4000ff5e0ff */
[----:B------:R-:W-:Y:S02]  /*4be0*/  LEA.HI.X R59, R59, c[0x0][0x164], R68, 0x2, P0 ;  /* 0x000059003b3b7a11 */ /* 0x000fe400000f1444 */
[----:B------:R-:W-:Y:S02]  /*4bf0*/  LEA.HI.X.SX32 R74, R57, UR7, 0x1, P1 ;  /* 0x00000007394a7c11 */ /* 0x000fe400088f0eff */
[----:B------:R-:W-:Y:S01]  /*4c00*/  LEA.HI.X.SX32 R68, R62, UR7, 0x1, P2 ;  /* 0x000000073e447c11 */ /* 0x000fe200090f0eff */
[----:B------:R5:W-:Y:S01]  /*4c10*/  STG.E [R58.64], R48 ;  /* 0x000000303a007986 */ /* 0x000be2000c101924 */
[----:B-1----:R-:W-:-:S02]  /*4c20*/  LEA R56, P1, R55, c[0x0][0x160], 0x2 ;  /* 0x0000580037387a11 */ /* 0x002fc400078210ff */
[----:B------:R-:W-:Y:S02]  /*4c30*/  LEA R62, P0, R63, c[0x0][0x160], 0x2 ;  /* 0x000058003f3e7a11 */ /* 0x000fe400078010ff */
[----:B------:R-:W-:Y:S02]  /*4c40*/  LEA.HI.X R57, R55, c[0x0][0x164], R68, 0x2, P1 ;  /* 0x0000590037397a11 */ /* 0x000fe400008f1444 */
[C---:B------:R-:W-:Y:S02]  /*4c50*/  IADD3 R55, R0.reuse, 0x48, RZ ;  /* 0x0000004800377810 */ /* 0x040fe40007ffe0ff */
[----:B------:R-:W-:Y:S02]  /*4c60*/  LEA.HI.X R63, R63, c[0x0][0x164], R74, 0x2, P0 ;  /* 0x000059003f3f7a11 */ /* 0x000fe400000f144a */
[----:B------:R-:W-:Y:S02]  /*4c70*/  IADD3 R75, P0, R55, UR4, RZ ;  /* 0x00000004374b7c10 */ /* 0x000fe4000ff1e0ff */
[C---:B------:R-:W-:Y:S01]  /*4c80*/  IADD3 R68, R0.reuse, 0x4c, RZ ;  /* 0x0000004c00447810 */ /* 0x040fe20007ffe0ff */
[----:B------:R-:W-:Y:S01]  /*4c90*/  STG.E [R62.64], R49 ;  /* 0x000000313e007986 */ /* 0x000fe2000c101924 */
[----:B------:R-:W-:-:S02]  /*4ca0*/  IADD3 R69, R0, 0x50, RZ ;  /* 0x0000005000457810 */ /* 0x000fc40007ffe0ff */
[----:B------:R-:W-:Y:S01]  /*4cb0*/  LEA.HI.X.SX32 R76, R55, UR7, 0x1, P0 ;  /* 0x00000007374c7c11 */ /* 0x000fe200080f0eff */
[----:B------:R1:W-:Y:S01]  /*4cc0*/  STG.E [R56.64], R50 ;  /* 0x0000003238007986 */ /* 0x0003e2000c101924 */
[----:B------:R-:W-:Y:S02]  /*4cd0*/  IADD3 R71, P1, R68, UR4, RZ ;  /* 0x0000000444477c10 */ /* 0x000fe4000ff3e0ff */
[----:B---3--:R-:W-:Y:S02]  /*4ce0*/  LEA R54, P0, R75, c[0x0][0x160], 0x2 ;  /* 0x000058004b367a11 */ /* 0x008fe400078010ff */
[----:B------:R-:W-:Y:S02]  /*4cf0*/  IADD3 R70, P2, R69, UR4, RZ ;  /* 0x0000000445467c10 */ /* 0x000fe4000ff5e0ff */
[----:B--2---:R-:W-:Y:S02]  /*4d00*/  IADD3 R52, R0, 0x54, RZ ;  /* 0x0000005400347810 */ /* 0x004fe40007ffe0ff */
[----:B------:R-:W-:-:S02]  /*4d10*/  LEA.HI.X.SX32 R74, R68, UR7, 0x1, P1 ;  /* 0x00000007444a7c11 */ /* 0x000fc400088f0eff */
[----:B------:R-:W-:Y:S02]  /*4d20*/  LEA.HI.X R55, R75, c[0x0][0x164], R76, 0x2, P0 ;  /* 0x000059004b377a11 */ /* 0x000fe400000f144c */
[----:B------:R-:W-:Y:S02]  /*4d30*/  LEA.HI.X.SX32 R69, R69, UR7, 0x1, P2 ;  /* 0x0000000745457c11 */ /* 0x000fe400090f0eff */
[----:B------:R-:W-:Y:S01]  /*4d40*/  LEA R60, P1, R71, c[0x0][0x160], 0x2 ;  /* 0x00005800473c7a11 */ /* 0x000fe200078210ff */
[----:B------:R2:W-:Y:S01]  /*4d50*/  STG.E [R54.64], R47 ;  /* 0x0000002f36007986 */ /* 0x0005e2000c101924 */
[----:B0-----:R-:W-:Y:S02]  /*4d60*/  IADD3 R53, P0, R52, UR4, RZ ;  /* 0x0000000434357c10 */ /* 0x001fe4000ff1e0ff */
[----:B------:R-:W-:Y:S02]  /*4d70*/  LEA R68, P2, R70, c[0x0][0x160], 0x2 ;  /* 0x0000580046447a11 */ /* 0x000fe400078410ff */
[----:B------:R-:W-:-:S02]  /*4d80*/  IADD3 R64, R0, 0x58, RZ ;  /* 0x0000005800407810 */ /* 0x000fc40007ffe0ff */
[----:B------:R-:W-:Y:S02]  /*4d90*/  IADD3 R65, R0, 0x5c, RZ ;  /* 0x0000005c00417810 */ /* 0x000fe40007ffe0ff */
[----:B------:R-:W-:Y:S02]  /*4da0*/  LEA.HI.X R61, R71, c[0x0][0x164], R74, 0x2, P1 ;  /* 0x00005900473d7a11 */ /* 0x000fe400008f144a */
[----:B------:R-:W-:Y:S02]  /*4db0*/  LEA.HI.X.SX32 R66, R52, UR7, 0x1, P0 ;  /* 0x0000000734427c11 */ /* 0x000fe400080f0eff */
[----:B------:R-:W-:Y:S01]  /*4dc0*/  LEA.HI.X R69, R70, c[0x0][0x164], R69, 0x2, P2 ;  /* 0x0000590046457a11 */ /* 0x000fe200010f1445 */
        /* <DEDUP_REMOVED lines=8> */
[----:B------:R0:W-:Y:S01]  /*4e50*/  STG.E [R52.64], R46 ;  /* 0x0000002e34007986 */ /* 0x0001e2000c101924 */
[----:B------:R-:W-:Y:S02]  /*4e60*/  LEA R64, P0, R71, c[0x0][0x160], 0x2 ;  /* 0x0000580047407a11 */ /* 0x000fe400078010ff */
[----:B------:R-:W-:Y:S02]  /*4e70*/  LEA R66, P1, R67, c[0x0][0x160], 0x2 ;  /* 0x0000580043427a11 */ /* 0x000fe400078210ff */
[----:B----4-:R-:W-:-:S02]  /*4e80*/  IADD3 R51, R0, 0x60, RZ ;  /* 0x0000006000337810 */ /* 0x010fc40007ffe0ff */
[----:B------:R-:W-:Y:S02]  /*4e90*/  LEA.HI.X R65, R71, c[0x0][0x164], R74, 0x2, P0 ;  /* 0x0000590047417a11 */ /* 0x000fe400000f144a */
[----:B------:R-:W-:Y:S02]  /*4ea0*/  LEA.HI.X R67, R67, c[0x0][0x164], R70, 0x2, P1 ;  /* 0x0000590043437a11 */ /* 0x000fe400008f1446 */
[C---:B------:R-:W-:Y:S01]  /*4eb0*/  IADD3 R70, R0.reuse, 0x64, RZ ;  /* 0x0000006400467810 */ /* 0x040fe20007ffe0ff */
[----:B------:R4:W-:Y:S01]  /*4ec0*/  STG.E [R64.64], R43 ;  /* 0x0000002b40007986 */ /* 0x0009e2000c101924 */
[----:B------:R-:W-:Y:S02]  /*4ed0*/  IADD3 R77, P0, R51, UR4, RZ ;  /* 0x00000004334d7c10 */ /* 0x000fe4000ff1e0ff */
[----:B------:R-:W-:Y:S01]  /*4ee0*/  IADD3 R71, R0, 0x68, RZ ;  /* 0x0000006800477810 */ /* 0x000fe20007ffe0ff */
[----:B------:R0:W-:Y:S01]  /*4ef0*/  STG.E [R66.64], R40 ;  /* 0x0000002842007986 */ /* 0x0001e2000c101924 */
[----:B------:R-:W-:-:S02]  /*4f00*/  IADD3 R75, P1, R70, UR4, RZ ;  /* 0x00000004464b7c10 */ /* 0x000fc4000ff3e0ff */
[----:B------:R-:W-:Y:S02]  /*4f10*/  LEA.HI.X.SX32 R78, R51, UR7, 0x1, P0 ;  /* 0x00000007334e7c11 */ /* 0x000fe400080f0eff */
[----:B------:R-:W-:Y:S02]  /*4f20*/  IADD3 R73, P2, R71, UR4, RZ ;  /* 0x0000000447497c10 */ /* 0x000fe4000ff5e0ff */
[----:B-----5:R-:W-:Y:S02]  /*4f30*/  LEA R58, P0, R77, c[0x0][0x160], 0x2 ;  /* 0x000058004d3a7a11 */ /* 0x020fe400078010ff */
[----:B------:R-:W-:Y:S02]  /*4f40*/  IADD3 R48, R0, 0x6c, RZ ;  /* 0x0000006c00307810 */ /* 0x000fe40007ffe0ff */
[----:B------:R-:W-:Y:S02]  /*4f50*/  LEA.HI.X.SX32 R76, R70, UR7, 0x1, P1 ;  /* 0x00000007464c7c11 */ /* 0x000fe400088f0eff */
[----:B------:R-:W-:-:S02]  /*4f60*/  LEA.HI.X.SX32 R74, R71, UR7, 0x1, P2 ;  /* 0x00000007474a7c11 */ /* 0x000fc400090f0eff */
[----:B------:R-:W-:Y:S02]  /*4f70*/  LEA R70, P1, R75, c[0x0][0x160], 0x2 ;  /* 0x000058004b467a11 */ /* 0x000fe400078210ff */
[----:B------:R-:W-:Y:S02]  /*4f80*/  LEA.HI.X R59, R77, c[0x0][0x164], R78, 0x2, P0 ;  /* 0x000059004d3b7a11 */ /* 0x000fe400000f144e */
[----:B------:R-:W-:Y:S02]  /*4f90*/  LEA R72, P2, R73, c[0x0][0x160], 0x2 ;  /* 0x0000580049487a11 */ /* 0x000fe400078410ff */
[----:B-1----:R-:W-:Y:S01]  /*4fa0*/  IADD3 R57, P0, R48, UR4, RZ ;  /* 0x0000000430397c10 */ /* 0x002fe2000ff1e0ff */
[----:B------:R1:W-:Y:S01]  /*4fb0*/  STG.E [R58.64], R41 ;  /* 0x000000293a007986 */ /* 0x0003e2000c101924 */
[C---:B------:R-:W-:Y:S02]  /*4fc0*/  IADD3 R49, R0.reuse, 0x70, RZ ;  /* 0x0000007000317810 */ /* 0x040fe40007ffe0ff */
[----:B------:R-:W-:-:S02]  /*4fd0*/  IADD3 R50, R0, 0x74, RZ ;  /* 0x0000007400327810 */ /* 0x000fc40007ffe0ff */
[----:B------:R-:W-:Y:S02]  /*4fe0*/  LEA.HI.X R71, R75, c[0x0][0x164], R76, 0x2, P1 ;  /* 0x000059004b477a11 */ /* 0x000fe400008f144c */
[----:B------:R-:W-:Y:S02]  /*4ff0*/  LEA.HI.X R73, R73, c[0x0][0x164], R74, 0x2, P2 ;  /* 0x0000590049497a11 */ /* 0x000fe400010f144a */
[----:B------:R-:W-:Y:S01]  /*5000*/  LEA.HI.X.SX32 R62, R48, UR7, 0x1, P0 ;  /* 0x00000007303e7c11 */ /* 0x000fe200080f0eff */
[----:B------:R5:W-:Y:S01]  /*5010*/  STG.E [R70.64], R42 ;  /* 0x0000002a46007986 */ /* 0x000be2000c101924 */
[----:B------:R-:W-:Y:S02]  /*5020*/  IADD3 R51, P1, R49, UR4, RZ ;  /* 0x0000000431337c10 */ /* 0x000fe4000ff3e0ff */
[----:B------:R-:W-:Y:S01]  /*5030*/  IADD3 R48, P2, R50, UR4, RZ ;  /* 0x0000000432307c10 */ /* 0x000fe2000ff5e0ff */
        /* <DEDUP_REMOVED lines=10> */
[C---:B------:R-:W-:Y:S02]  /*50e0*/  IADD3 R48, R0.reuse, 0x7c, RZ ;  /* 0x0000007c00307810 */ /* 0x040fe40007ffe0ff */
[----:B------:R-:W-:Y:S02]  /*50f0*/  LEA.HI.X R63, R51, c[0x0][0x164], R74, 0x2, P0 ;  /* 0x00005900333f7a11 */ /* 0x000fe400000f144a */
[C---:B------:R-:W-:Y:S02]  /*5100*/  IADD3 R75, P0, R47.reuse, UR4, RZ ;  /* 0x000000042f4b7c10 */ /* 0x040fe4000ff1e0ff */
[----:B------:R-:W-:Y:S01]  /*5110*/  IADD3 R49, R0, 0x80, RZ ;  /* 0x0000008000317810 */ /* 0x000fe20007ffe0ff */
[----:B------:R1:W-:Y:S01]  /*5120*/  STG.E [R62.64], R37 ;  /* 0x000000253e007986 */ /* 0x0003e2000c101924 */
[----:B------:R-:W-:Y:S02]  /*5130*/  IADD3 R51, P1, R48, UR4, RZ ;  /* 0x0000000430337c10 */ /* 0x000fe4000ff3e0ff */
[----:B------:R-:W-:Y:S01]  /*5140*/  LEA.HI.X.SX32 R78, R47, UR7, 0x1, P0 ;  /* 0x000000072f4e7c11 */ /* 0x000fe200080f0eff */
[----:B------:R1:W-:Y:S01]  /*5150*/  STG.E [R54.64], R36 ;  /* 0x0000002436007986 */ /* 0x0003e2000c101924 */
[----:B------:R-:W-:-:S02]  /*5160*/  IADD3 R50, P2, R49, UR4, RZ ;  /* 0x0000000431327c10 */ /* 0x000fc4000ff5e0ff */
[----:B------:R-:W-:Y:S02]  /*5170*/  LEA.HI.X.SX32 R48, R48, UR7, 0x1, P1 ;  /* 0x0000000730307c11 */ /* 0x000fe400088f0eff */
[----:B0-----:R-:W-:Y:S02]  /*5180*/  LEA R60, P0, R75, c[0x0][0x160], 0x2 ;  /* 0x000058004b3c7a11 */ /* 0x001fe400078010ff */
[----:B------:R-:W-:Y:S02]  /*5190*/  LEA R74, P1, R51, c[0x0][0x160], 0x2 ;  /* 0x00005800334a7a11 */ /* 0x000fe400078210ff */
[----:B------:R-:W-:Y:S02]  /*51a0*/  IADD3 R44, R0, 0x84, RZ ;  /* 0x00000084002c7810 */ /* 0x000fe40007ffe0ff */
[----:B------:R-:W-:Y:S02]  /*51b0*/  LEA.HI.X.SX32 R49, R49, UR7, 0x1, P2 ;  /* 0x0000000731317c11 */ /* 0x000fe400090f0eff */
[----:B------:R-:W-:-:S02]  /*51c0*/  LEA.HI.X R61, R75, c[0x0][0x164], R78, 0x2, P0 ;  /* 0x000059004b3d7a11 */ /* 0x000fc400000f144e */
[----:B------:R-:W-:Y:S02]  /*51d0*/  LEA R76, P2, R50, c[0x0][0x160], 0x2 ;  /* 0x00005800324c7a11 */ /* 0x000fe400078410ff */
[----:B------:R-:W-:Y:S01]  /*51e0*/  LEA.HI.X R75, R51, c[0x0][0x164], R48, 0x2, P1 ;  /* 0x00005900334b7a11 */ /* 0x000fe200008f1430 */
[----:B------:R0:W-:Y:S01]  /*51f0*/  STG.E [R60.64], R35 ;  /* 0x000000233c007986 */ /* 0x0001e2000c101924 */
[----:B------:R-:W-:Y:S02]  /*5200*/  IADD3 R48, P0, R44, UR4, RZ ;  /* 0x000000042c307c10 */ /* 0x000fe4000ff1e0ff */
[----:B---3--:R-:W-:Y:S01]  /*5210*/  IADD3 R45, R0, 0x88, RZ ;  /* 0x00000088002d7810 */ /* 0x008fe20007ffe0ff */
[----:B------:R-:W-:Y:S01]  /*5220*/  STG.E [R74.64], R33 ;  /* 0x000000214a007986 */ /* 0x000fe2000c101924 */
[----:B------:R-:W-:Y:S02]  /*5230*/  LEA.HI.X R77, R50, c[0x0][0x164], R49, 0x2, P2 ;  /* 0x00005900324d7a11 */ /* 0x000fe400010f1431 */
[----:B------:R-:W-:-:S02]  /*5240*/  IADD3 R46, R0, 0x8c, RZ ;  /* 0x0000008c002e7810 */ /* 0x000fc40007ffe0ff */
[----:B------:R-:W-:Y:S01]  /*5250*/  LEA.HI.X.SX32 R49, R44, UR7, 0x1, P0 ;  /* 0x000000072c317c11 */ /* 0x000fe200080f0eff */
[----:B------:R3:W-:Y:S01]  /*5260*/  STG.E [R76.64], R32 ;  /* 0x000000204c007986 */ /* 0x0007e2000c101924 */
[----:B------:R-:W-:Y:S02]  /*5270*/  LEA R68, P0, R48, c[0x0][0x160], 0x2 ;  /* 0x0000580030447a11 */ /* 0x000fe400078010ff */
[C---:B------:R-:W-:Y:S02]  /*5280*/  IADD3 R47, P1, R45.reuse, UR4, RZ ;  /* 0x000000042d2f7c10 */ /* 0x040fe4000ff3e0ff */
[----:B------:R-:W-:Y:S02]  /*5290*/  IADD3 R44, P2, R46, UR4, RZ ;  /* 0x000000042e2c7c10 */ /* 0x000fe4000ff5e0ff */
[----:B------:R-:W-:Y:S02]  /*52a0*/  LEA.HI.X R69, R48, c[0x0][0x164], R49, 0x2, P0 ;  /* 0x0000590030457a11 */ /* 0x000fe400000f1431 */
[----:B------:R-:W-:-:S02]  /*52b0*/  LEA.HI.X.SX32 R48, R45, UR7, 0x1, P1 ;  /* 0x000000072d307c11 */ /* 0x000fc400088f0eff */
[----:B------:R-:W-:Y:S01]  /*52c0*/  LEA.HI.X.SX32 R45, R46, UR7, 0x1, P2 ;  /* 0x000000072e2d7c11 */ /* 0x000fe200090f0eff */
[----:B------:R0:W-:Y:S01]  /*52d0*/  STG.E [R68.64], R34 ;  /* 0x0000002244007986 */ /* 0x0001e2000c101924 */
[C---:B------:R-:W-:Y:S02]  /*52e0*/  LEA R52, P1, R44.reuse, c[0x0][0x160], 0x2 ;  /* 0x000058002c347a11 */ /* 0x040fe400078210ff */
[----:B------:R-:W-:Y:S02]  /*52f0*/  LEA R78, P0, R47, c[0x0][0x160], 0x2 ;  /* 0x000058002f4e7a11 */ /* 0x000fe400078010ff */
[----:B------:R-:W-:Y:S02]  /*5300*/  LEA.HI.X R53, R44, c[0x0][0x164], R45, 0x2, P1 ;  /* 0x000059002c357a11 */ /* 0x000fe400008f142d */
[C---:B----4-:R-:W-:Y:S02]  /*5310*/  IADD3 R43, R0.reuse, 0x90, RZ ;  /* 0x00000090002b7810 */ /* 0x050fe40007ffe0ff */
[----:B------:R-:W-:-:S02]  /*5320*/  IADD3 R45, R0, 0x98, RZ ;  /* 0x00000098002d7810 */ /* 0x000fc40007ffe0ff */
        /* <DEDUP_REMOVED lines=8> */
[----:B------:R-:W-:Y:S02]  /*53b0*/  IADD3 R47, P1, R44, UR4, RZ ;  /* 0x000000042c2f7c10 */ /* 0x000fe4000ff3e0ff */
[----:B------:R-:W-:Y:S02]  /*53c0*/  LEA R64, P0, R48, c[0x0][0x160], 0x2 ;  /* 0x0000580030407a11 */ /* 0x000fe400078010ff */
[----:B------:R-:W-:Y:S02]  /*53d0*/  LEA R50, P2, R46, c[0x0][0x160], 0x2 ;  /* 0x000058002e327a11 */ /* 0x000fe400078410ff */
[----:B------:R-:W-:Y:S02]  /*53e0*/  IADD3 R40, R0, 0x9c, RZ ;  /* 0x0000009c00287810 */ /* 0x000fe40007ffe0ff */
[----:B------:R-:W-:Y:S02]  /*53f0*/  LEA.HI.X.SX32 R44, R44, UR7, 0x1, P1 ;  /* 0x000000072c2c7c11 */ /* 0x000fe400088f0eff */
[----:B------:R-:W-:-:S02]  /*5400*/  LEA.HI.X R65, R48, c[0x0][0x164], R43, 0x2, P0 ;  /* 0x0000590030417a11 */ /* 0x000fc400000f142b */
[----:B------:R-:W-:Y:S02]  /*5410*/  LEA.HI.X R51, R46, c[0x0][0x164], R45, 0x2, P2 ;  /* 0x000059002e337a11 */ /* 0x000fe400010f142d */
[C---:B------:R-:W-:Y:S01]  /*5420*/  LEA R66, P1, R47.reuse, c[0x0][0x160], 0x2 ;  /* 0x000058002f427a11 */ /* 0x040fe200078210ff */
[----:B------:R0:W-:Y:S01]  /*5430*/  STG.E [R64.64], R29 ;  /* 0x0000001d40007986 */ /* 0x0001e2000c101924 */
[----:B------:R-:W-:Y:S02]  /*5440*/  IADD3 R45, P0, R40, UR4, RZ ;  /* 0x00000004282d7c10 */ /* 0x000fe4000ff1e0ff */
[C---:B-1----:R-:W-:Y:S02]  /*5450*/  IADD3 R41, R0.reuse, 0xa0, RZ ;  /* 0x000000a000297810 */ /* 0x042fe40007ffe0ff */
[----:B-----5:R-:W-:Y:S02]  /*5460*/  IADD3 R42, R0, 0xa4, RZ ;  /* 0x000000a4002a7810 */ /* 0x020fe40007ffe0ff */
[----:B------:R-:W-:-:S02]  /*5470*/  LEA.HI.X R67, R47, c[0x0][0x164], R44, 0x2, P1 ;  /* 0x000059002f437a11 */ /* 0x000fc400008f142c */
[----:B------:R-:W-:Y:S02]  /*5480*/  LEA.HI.X.SX32 R46, R40, UR7, 0x1, P0 ;  /* 0x00000007282e7c11 */ /* 0x000fe400080f0eff */
[----:B------:R-:W-:Y:S01]  /*5490*/  LEA R44, P0, R45, c[0x0][0x160], 0x2 ;  /* 0x000058002d2c7a11 */ /* 0x000fe200078010ff */
[----:B------:R1:W-:Y:S01]  /*54a0*/  STG.E [R66.64], R28 ;  /* 0x0000001c42007986 */ /* 0x0003e2000c101924 */
[----:B------:R-:W-:Y:S02]  /*54b0*/  IADD3 R43, P1, R41, UR4, RZ ;  /* 0x00000004292b7c10 */ /* 0x000fe4000ff3e0ff */
[----:B------:R-:W-:Y:S01]  /*54c0*/  IADD3 R40, P2, R42, UR4, RZ ;  /* 0x000000042a287c10 */ /* 0x000fe2000ff5e0ff */
[----:B------:R5:W-:Y:S01]  /*54d0*/  STG.E [R50.64], R27 ;  /* 0x0000001b32007986 */ /* 0x000be2000c101924 */
[----:B------:R-:W-:Y:S02]  /*54e0*/  LEA.HI.X R45, R45, c[0x0][0x164], R46, 0x2, P0 ;  /* 0x000059002d2d7a11 */ /* 0x000fe400000f142e */
[----:B------:R-:W-:-:S02]  /*54f0*/  LEA.HI.X.SX32 R58, R41, UR7, 0x1, P1 ;  /* 0x00000007293a7c11 */ /* 0x000fc400088f0eff */
[C---:B------:R-:W-:Y:S01]  /*5500*/  LEA R46, P0, R43.reuse, c[0x0][0x160], 0x2 ;  /* 0x000058002b2e7a11 */ /* 0x040fe200078010ff */
[----:B------:R0:W-:Y:S01]  /*5510*/  STG.E [R44.64], R24 ;  /* 0x000000182c007986 */ /* 0x0001e2000c101924 */
[----:B------:R-:W-:Y:S02]  /*5520*/  LEA.HI.X.SX32 R41, R42, UR7, 0x1, P2 ;  /* 0x000000072a297c11 */ /* 0x000fe400090f0eff */
[----:B------:R-:W-:Y:S02]  /*5530*/  LEA R48, P1, R40, c[0x0][0x160], 0x2 ;  /* 0x0000580028307a11 */ /* 0x000fe400078210ff */
[----:B------:R-:W-:Y:S02]  /*5540*/  IADD3 R39, R0, 0xa8, RZ ;  /* 0x000000a800277810 */ /* 0x000fe40007ffe0ff */
[----:B------:R-:W-:Y:S02]  /*5550*/  LEA.HI.X R47, R43, c[0x0][0x164], R58, 0x2, P0 ;  /* 0x000059002b2f7a11 */ /* 0x000fe400000f143a */
[----:B------:R-:W-:-:S02]  /*5560*/  LEA.HI.X R49, R40, c[0x0][0x164], R41, 0x2, P1 ;  /* 0x0000590028317a11 */ /* 0x000fc400008f1429 */
[C---:B------:R-:W-:Y:S01]  /*5570*/  IADD3 R59, P0, R39.reuse, UR4, RZ ;  /* 0x00000004273b7c10 */ /* 0x040fe2000ff1e0ff */
[----:B------:R0:W-:Y:S01]  /*5580*/  STG.E [R46.64], R25 ;  /* 0x000000192e007986 */ /* 0x0001e2000c101924 */
[C---:B------:R-:W-:Y:S02]  /*5590*/  IADD3 R40, R0.reuse, 0xac, RZ ;  /* 0x000000ac00287810 */ /* 0x040fe40007ffe0ff */
[----:B------:R-:W-:Y:S01]  /*55a0*/  IADD3 R41, R0, 0xb0, RZ ;  /* 0x000000b000297810 */ /* 0x000fe20007ffe0ff */
[----:B------:R0:W-:Y:S01]  /*55b0*/  STG.E [R48.64], R26 ;  /* 0x0000001a30007986 */ /* 0x0001e2000c101924 */
[----:B------:R-:W-:Y:S02]  /*55c0*/  LEA.HI.X.SX32 R72, R39, UR7, 0x1, P0 ;  /* 0x0000000727487c11 */ /* 0x000fe400080f0eff */
[----:B------:R-:W-:Y:S02]  /*55d0*/  IADD3 R43, P1, R40, UR4, RZ ;  /* 0x00000004282b7c10 */ /* 0x000fe4000ff3e0ff */
[----:B--2---:R-:W-:-:S02]  /*55e0*/  LEA R38, P0, R59, c[0x0][0x160], 0x2 ;  /* 0x000058003b267a11 */ /* 0x004fc400078010ff */
[----:B------:R-:W-:Y:S02]  /*55f0*/  IADD3 R58, P2, R41, UR4, RZ ;  /* 0x00000004293a7c10 */ /* 0x000fe4000ff5e0ff */
[----:B------:R-:W-:Y:S02]  /*5600*/  IADD3 R37, R0, 0xb4, RZ ;  /* 0x000000b400257810 */ /* 0x000fe40007ffe0ff */
[----:B------:R-:W-:Y:S02]  /*5610*/  LEA.HI.X.SX32 R70, R40, UR7, 0x1, P1 ;  /* 0x0000000728467c11 */ /* 0x000fe400088f0eff */
[----:B------:R-:W-:Y:S02]  /*5620*/  LEA.HI.X R39, R59, c[0x0][0x164], R72, 0x2, P0 ;  /* 0x000059003b277a11 */ /* 0x000fe400000f1448 */
[----:B------:R-:W-:Y:S02]  /*5630*/  LEA.HI.X.SX32 R41, R41, UR7, 0x1, P2 ;  /* 0x0000000729297c11 */ /* 0x000fe400090f0eff */
[----:B------:R-:W-:Y:S01]  /*5640*/  LEA R42, P1, R43, c[0x0][0x160], 0x2 ;  /* 0x000058002b2a7a11 */ /* 0x000fe200078210ff */
[----:B------:R-:W-:Y:S01]  /*5650*/  STG.E [R38.64], R3 ;  /* 0x0000000326007986 */ /* 0x000fe2000c101924 */
[----:B------:R-:W-:-:S02]  /*5660*/  IADD3 R56, P0, R37, UR4, RZ ;  /* 0x0000000425387c10 */ /* 0x000fc4000ff1e0ff */
[----:B------:R-:W-:Y:S02]  /*5670*/  LEA R40, P2, R58, c[0x0][0x160], 0x2 ;  /* 0x000058003a287a11 */ /* 0x000fe400078410ff */
[C---:B------:R-:W-:Y:S02]  /*5680*/  IADD3 R54, R0.reuse, 0xb8, RZ ;  /* 0x000000b800367810 */ /* 0x040fe40007ffe0ff */
[----:B------:R-:W-:Y:S02]  /*5690*/  IADD3 R55, R0, 0xbc, RZ ;  /* 0x000000bc00377810 */ /* 0x000fe40007ffe0ff */
[----:B------:R-:W-:Y:S02]  /*56a0*/  LEA.HI.X R43, R43, c[0x0][0x164], R70, 0x2, P1 ;  /* 0x000059002b2b7a11 */ /* 0x000fe400008f1446 */
[----:B------:R-:W-:Y:S02]  /*56b0*/  LEA.HI.X.SX32 R37, R37, UR7, 0x1, P0 ;  /* 0x0000000725257c11 */ /* 0x000fe400080f0eff */
[----:B------:R-:W-:Y:S01]  /*56c0*/  LEA.HI.X R41, R58, c[0x0][0x164], R41, 0x2, P2 ;  /* 0x000059003a297a11 */ /* 0x000fe200010f1429 */
[----:B------:R-:W-:Y:S01]  /*56d0*/  STG.E [R42.64], R4 ;  /* 0x000000042a007986 */ /* 0x000fe2000c101924 */
[----:B------:R-:W-:-:S02]  /*56e0*/  LEA R36, P0, R56, c[0x0][0x160], 0x2 ;  /* 0x0000580038247a11 */ /* 0x000fc400078010ff */
[----:B------:R-:W-:Y:S01]  /*56f0*/  IADD3 R59, P1, R54, UR4, RZ ;  /* 0x00000004363b7c10 */ /* 0x000fe2000ff3e0ff */
[----:B------:R-:W-:Y:S01]  /*5700*/  STG.E [R40.64], R5 ;  /* 0x0000000528007986 */ /* 0x000fe2000c101924 */
[C---:B------:R-:W-:Y:S02]  /*5710*/  IADD3 R57, P2, R55.reuse, UR4, RZ ;  /* 0x0000000437397c10 */ /* 0x040fe4000ff5e0ff */
[----:B------:R-:W-:Y:S02]  /*5720*/  LEA.HI.X R37, R56, c[0x0][0x164], R37, 0x2, P0 ;  /* 0x0000590038257a11 */ /* 0x000fe400000f1425 */
[----:B------:R-:W-:Y:S02]  /*5730*/  LEA.HI.X.SX32 R62, R54, UR7, 0x1, P1 ;  /* 0x00000007363e7c11 */ /* 0x000fe400088f0eff */
[----:B------:R-:W-:Y:S01]  /*5740*/  LEA.HI.X.SX32 R58, R55, UR7, 0x1, P2 ;  /* 0x00000007373a7c11 */ /* 0x000fe200090f0eff */
[----:B------:R-:W-:Y:S01]  /*5750*/  STG.E [R36.64], R2 ;  /* 0x0000000224007986 */ /* 0x000fe2000c101924 */
[----:B------:R-:W-:-:S02]  /*5760*/  LEA R56, P1, R57, c[0x0][0x160], 0x2 ;  /* 0x0000580039387a11 */ /* 0x000fc400078210ff */
[----:B------:R-:W-:Y:S02]  /*5770*/  LEA R54, P0, R59, c[0x0][0x160], 0x2 ;  /* 0x000058003b367a11 */ /* 0x000fe400078010ff */
[----:B------:R-:W-:Y:S02]  /*5780*/  LEA.HI.X R57, R57, c[0x0][0x164], R58, 0x2, P1 ;  /* 0x0000590039397a11 */ /* 0x000fe400008f143a */
[C---:B0-----:R-:W-:Y:S02]  /*5790*/  IADD3 R35, R0.reuse, 0xc0, RZ ;  /* 0x000000c000237810 */ /* 0x041fe40007ffe0ff */
[C---:B------:R-:W-:Y:S02]  /*57a0*/  IADD3 R58, R0.reuse, 0xc4, RZ ;  /* 0x000000c4003a7810 */ /* 0x040fe40007ffe0ff */
[----:B------:R-:W-:Y:S02]  /*57b0*/  LEA.HI.X R55, R59, c[0x0][0x164], R62, 0x2, P0 ;  /* 0x000059003b377a11 */ /* 0x000fe400000f143e */
[----:B------:R-:W-:-:S02]  /*57c0*/  IADD3 R59, R0, 0xc8, RZ ;  /* 0x000000c8003b7810 */ /* 0x000fc40007ffe0ff */
[----:B------:R-:W-:Y:S01]  /*57d0*/  IADD3 R71, P0, R35, UR4, RZ ;  /* 0x0000000423477c10 */ /* 0x000fe2000ff1e0ff */
[----:B------:R-:W-:Y:S01]  /*57e0*/  STG.E [R54.64], R7 ;  /* 0x0000000736007986 */ /* 0x000fe2000c101924 */
[C---:B------:R-:W-:Y:S02]  /*57f0*/  IADD3 R61, P1, R58.reuse, UR4, RZ ;  /* 0x000000043a3d7c10 */ /* 0x040fe4000ff3e0ff */
[----:B------:R-:W-:Y:S01]  /*5800*/  IADD3 R63, P2, R59, UR4, RZ ;  /* 0x000000043b3f7c10 */ /* 0x000fe2000ff5e0ff */
[----:B------:R-:W-:Y:S01]  /*5810*/  STG.E [R56.64], R6 ;  /* 0x0000000638007986 */ /* 0x000fe2000c101924 */
[----:B------:R-:W-:Y:S02]  /*5820*/  LEA.HI.X.SX32 R80, R35, UR7, 0x1, P0 ;  /* 0x0000000723507c11 */ /* 0x000fe400080f0eff */
[----:B------:R-:W-:Y:S02]  /*5830*/  LEA.HI.X.SX32 R72, R58, UR7, 0x1, P1 ;  /* 0x000000073a487c11 */ /* 0x000fe400088f0eff */
[----:B------:R-:W-:-:S02]  /*5840*/  LEA R58, P0, R71, c[0x0][0x160], 0x2 ;  /* 0x00005800473a7a11 */ /* 0x000fc400078010ff */
[----:B---3--:R-:W-:Y:S02]  /*5850*/  IADD3 R32, R0, 0xcc, RZ ;  /* 0x000000cc00207810 */ /* 0x008fe40007ffe0ff */
[----:B------:R-:W-:Y:S02]  /*5860*/  LEA.HI.X.SX32 R70, R59, UR7, 0x1, P2 ;  /* 0x000000073b467c11 */ /* 0x000fe400090f0eff */
[----:B------:R-:W-:Y:S02]  /*5870*/  LEA.HI.X R59, R71, c[0x0][0x164], R80, 0x2, P0 ;  /* 0x00005900473b7a11 */ /* 0x000fe400000f1450 */
[----:B------:R-:W-:Y:S02]  /*5880*/  LEA R60, P1, R61, c[0x0][0x160], 0x2 ;  /* 0x000058003d3c7a11 */ /* 0x000fe400078210ff */
[----:B------:R-:W-:Y:S01]  /*5890*/  IADD3 R33, P0, R32, UR4, RZ ;  /* 0x0000000420217c10 */ /* 0x000fe2000ff1e0ff */
[----:B------:R-:W-:Y:S01]  /*58a0*/  STG.E [R58.64], R22 ;  /* 0x000000163a007986 */ /* 0x000fe2000c101924 */
[----:B------:R-:W-:-:S02]  /*58b0*/  LEA R62, P2, R63, c[0x0][0x160], 0x2 ;  /* 0x000058003f3e7a11 */ /* 0x000fc400078410ff */
[C---:B------:R-:W-:Y:S02]  /*58c0*/  IADD3 R34, R0.reuse, 0xd0, RZ ;  /* 0x000000d000227810 */ /* 0x040fe40007ffe0ff */
[----:B------:R-:W-:Y:S02]  /*58d0*/  IADD3 R35, R0, 0xd4, RZ ;  /* 0x000000d400237810 */ /* 0x000fe40007ffe0ff */
[----:B------:R-:W-:Y:S02]  /*58e0*/  LEA.HI.X R61, R61, c[0x0][0x164], R72, 0x2, P1 ;  /* 0x000059003d3d7a11 */ /* 0x000fe400008f1448 */
[----:B------:R-:W-:Y:S02]  /*58f0*/  LEA.HI.X.SX32 R68, R32, UR7, 0x1, P0 ;  /* 0x0000000720447c11 */ /* 0x000fe400080f0eff */
[----:B------:R-:W-:Y:S01]  /*5900*/  LEA.HI.X R63, R63, c[0x0][0x164], R70, 0x2, P2 ;  /* 0x000059003f3f7a11 */ /* 0x000fe200010f1446 */
[----:B------:R-:W-:Y:S01]  /*5910*/  STG.E [R60.64], R21 ;  /* 0x000000153c007986 */ /* 0x000fe2000c101924 */
[----:B------:R-:W-:-:S02]  /*5920*/  LEA R32, P0, R33, c[0x0][0x160], 0x2 ;  /* 0x0000580021207a11 */ /* 0x000fc400078010ff */
[C---:B------:R-:W-:Y:S01]  /*5930*/  IADD3 R71, P1, R34.reuse, UR4, RZ ;  /* 0x0000000422477c10 */ /* 0x040fe2000ff3e0ff */
[----:B------:R-:W-:Y:S01]  /*5940*/  STG.E [R62.64], R20 ;  /* 0x000000143e007986 */ /* 0x000fe2000c101924 */
[----:B------:R-:W-:Y:S02]  /*5950*/  IADD3 R69, P2, R35, UR4, RZ ;  /* 0x0000000423457c10 */ /* 0x000fe4000ff5e0ff */
[----:B------:R-:W-:Y:S02]  /*5960*/  LEA.HI.X R33, R33, c[0x0][0x164], R68, 0x2, P0 ;  /* 0x0000590021217a11 */ /* 0x000fe400000f1444 */
[----:B------:R-:W-:Y:S02]  /*5970*/  LEA.HI.X.SX32 R72, R34, UR7, 0x1, P1 ;  /* 0x0000000722487c11 */ /* 0x000fe400088f0eff */
[----:B------:R-:W-:Y:S01]  /*5980*/  LEA.HI.X.SX32 R70, R35, UR7, 0x1, P2 ;  /* 0x0000000723467c11 */ /* 0x000fe200090f0eff */
[----:B------:R-:W-:Y:S01]  /*5990*/  STG.E [R32.64], R12 ;  /* 0x0000000c20007986 */ /* 0x000fe2000c101924 */
[----:B------:R-:W-:-:S02]  /*59a0*/  LEA R34, P0, R71, c[0x0][0x160], 0x2 ;  /* 0x0000580047227a11 */ /* 0x000fc400078010ff */
[----:B------:R-:W-:Y:S02]  /*59b0*/  LEA R68, P1, R69, c[0x0][0x160], 0x2 ;  /* 0x0000580045447a11 */ /* 0x000fe400078210ff */
[C---:B----4-:R-:W-:Y:S02]  /*59c0*/  IADD3 R31, R0.reuse, 0xd8, RZ ;  /* 0x000000d8001f7810 */ /* 0x050fe40007ffe0ff */
[----:B------:R-:W-:Y:S02]  /*59d0*/  LEA.HI.X R35, R71, c[0x0][0x164], R72, 0x2, P0 ;  /* 0x0000590047237a11 */ /* 0x000fe400000f1448 */
[----:B------:R-:W-:Y:S02]  /*59e0*/  LEA.HI.X R69, R69, c[0x0][0x164], R70, 0x2, P1 ;  /* 0x0000590045457a11 */ /* 0x000fe400008f1446 */
[----:B------:R-:W-:Y:S01]  /*59f0*/  IADD3 R70, R0, 0xdc, RZ ;  /* 0x000000dc00467810 */ /* 0x000fe20007ffe0ff */
[----:B------:R-:W-:Y:S01]  /*5a00*/  STG.E [R34.64], R11 ;  /* 0x0000000b22007986 */ /* 0x000fe2000c101924 */
[----:B------:R-:W-:-:S02]  /*5a10*/  IADD3 R75, P0, R31, UR4, RZ ;  /* 0x000000041f4b7c10 */ /* 0x000fc4000ff1e0ff */
[----:B------:R-:W-:Y:S01]  /*5a20*/  IADD3 R71, R0, 0xe0, RZ ;  /* 0x000000e000477810 */ /* 0x000fe20007ffe0ff */
[----:B------:R-:W-:Y:S01]  /*5a30*/  STG.E [R68.64], R10 ;  /* 0x0000000a44007986 */ /* 0x000fe2000c101924 */
[----:B------:R-:W-:Y:S02]  /*5a40*/  IADD3 R73, P1, R70, UR4, RZ ;  /* 0x0000000446497c10 */ /* 0x000fe4000ff3e0ff */
[----:B------:R-:W-:Y:S02]  /*5a50*/  LEA.HI.X.SX32 R76, R31, UR7, 0x1, P0 ;  /* 0x000000071f4c7c11 */ /* 0x000fe400080f0eff */
[----:B------:R-:W-:Y:S02]  /*5a60*/  IADD3 R72, P2, R71, UR4, RZ ;  /* 0x0000000447487c10 */ /* 0x000fe4000ff5e0ff */
[----:B------:R-:W-:Y:S02]  /*5a70*/  LEA R30, P0, R75, c[0x0][0x160], 0x2 ;  /* 0x000058004b1e7a11 */ /* 0x000fe400078010ff */
[----:B------:R-:W-:-:S02]  /*5a80*/  IADD3 R29, R0, 0xe4, RZ ;  /* 0x000000e4001d7810 */ /* 0x000fc40007ffe0ff */
[----:B------:R-:W-:Y:S02]  /*5a90*/  LEA.HI.X.SX32 R74, R70, UR7, 0x1, P1 ;  /* 0x00000007464a7c11 */ /* 0x000fe400088f0eff */
[----:B------:R-:W-:Y:S02]  /*5aa0*/  LEA.HI.X.SX32 R71, R71, UR7, 0x1, P2 ;  /* 0x0000000747477c11 */ /* 0x000fe400090f0eff */
[----:B------:R-:W-:Y:S02]  /*5ab0*/  LEA R52, P1, R73, c[0x0][0x160], 0x2 ;  /* 0x0000580049347a11 */ /* 0x000fe400078210ff */
[----:B------:R-:W-:Y:S02]  /*5ac0*/  LEA.HI.X R31, R75, c[0x0][0x164], R76, 0x2, P0 ;  /* 0x000059004b1f7a11 */ /* 0x000fe400000f144c */
[----:B------:R-:W-:Y:S02]  /*5ad0*/  LEA R70, P2, R72, c[0x0][0x160], 0x2 ;  /* 0x0000580048467a11 */ /* 0x000fe400078410ff */
[----:B-1----:R-:W-:Y:S01]  /*5ae0*/  IADD3 R67, P0, R29, UR4, RZ ;  /* 0x000000041d437c10 */ /* 0x002fe2000ff1e0ff */
[----:B------:R-:W-:Y:S01]  /*5af0*/  STG.E [R30.64], R9 ;  /* 0x000000091e007986 */ /* 0x000fe2000c101924 */
[----:B------:R-:W-:-:S02]  /*5b00*/  IADD3 R64, R0, 0xe8, RZ ;  /* 0x000000e800407810 */ /* 0x000fc40007ffe0ff */
[----:B------:R-:W-:Y:S02]  /*5b10*/  IADD3 R65, R0, 0xec, RZ ;  /* 0x000000ec00417810 */ /* 0x000fe40007ffe0ff */
[----:B------:R-:W-:Y:S02]  /*5b20*/  LEA.HI.X R53, R73, c[0x0][0x164], R74, 0x2, P1 ;  /* 0x0000590049357a11 */ /* 0x000fe400008f144a */
[----:B------:R-:W-:Y:S02]  /*5b30*/  LEA.HI.X R71, R72, c[0x0][0x164], R71, 0x2, P2 ;  /* 0x0000590048477a11 */ /* 0x000fe400010f1447 */
[----:B------:R-:W-:Y:S01]  /*5b40*/  LEA.HI.X.SX32 R74, R29, UR7, 0x1, P0 ;  /* 0x000000071d4a7c11 */ /* 0x000fe200080f0eff */
[----:B------:R-:W-:Y:S01]  /*5b50*/  STG.E [R52.64], R13 ;  /* 0x0000000d34007986 */ /* 0x000fe2000c101924 */
        /* <DEDUP_REMOVED lines=9> */
[----:B-----5:R-:W-:Y:S02]  /*5bf0*/  LEA R50, P1, R66, c[0x0][0x160], 0x2 ;  /* 0x0000580042327a11 */ /* 0x020fe400078210ff */
[----:B------:R-:W-:-:S02]  /*5c00*/  IADD3 R27, R0, 0xf0, RZ ;  /* 0x000000f0001b7810 */ /* 0x000fc40007ffe0ff */
        /* <DEDUP_REMOVED lines=11> */
[----:B------:R-:W-:Y:S02]  /*5cc0*/  IADD3 R27, P2, R73, UR4, RZ ;  /* 0x00000004491b7c10 */ /* 0x000fe4000ff5e0ff */
[----:B------:R-:W-:Y:S02]  /*5cd0*/  IADD3 R45, P3, R0, UR4, RZ ;  /* 0x00000004002d7c10 */ /* 0x000fe4000ff7e0ff */
[----:B------:R-:W-:-:S02]  /*5ce0*/  LEA.HI.X R67, R67, c[0x0][0x164], R76, 0x2, P0 ;  /* 0x0000590043437a11 */ /* 0x000fc400000f144c */
[----:B------:R-:W-:Y:S02]  /*5cf0*/  LEA.HI.X.SX32 R25, R72, UR7, 0x1, P1 ;  /* 0x0000000748197c11 */ /* 0x000fe400088f0eff */
[----:B------:R-:W-:Y:S01]  /*5d00*/  LEA R24, P0, R74, c[0x0][0x160], 0x2 ;  /* 0x000058004a187a11 */ /* 0x000fe200078010ff */
[----:B------:R-:W-:Y:S01]  /*5d10*/  STG.E [R66.64], R15 ;  /* 0x0000000f42007986 */ /* 0x000fe2000c101924 */
[----:B------:R-:W-:Y:S02]  /*5d20*/  LEA.HI.X.SX32 R46, R73, UR7, 0x1, P2 ;  /* 0x00000007492e7c11 */ /* 0x000fe400090f0eff */
[----:B------:R-:W-:Y:S02]  /*5d30*/  LEA R26, P1, R27, c[0x0][0x160], 0x2 ;  /* 0x000058001b1a7a11 */ /* 0x000fe400078210ff */
[----:B------:R-:W-:Y:S02]  /*5d40*/  LEA.HI.X.SX32 R0, R0, UR7, 0x1, P3 ;  /* 0x0000000700007c11 */ /* 0x000fe400098f0eff */
[----:B------:R-:W-:-:S02]  /*5d50*/  LEA R44, P2, R45, c[0x0][0x160], 0x2 ;  /* 0x000058002d2c7a11 */ /* 0x000fc400078410ff */
[----:B------:R-:W-:Y:S02]  /*5d60*/  LEA.HI.X R25, R74, c[0x0][0x164], R25, 0x2, P0 ;  /* 0x000059004a197a11 */ /* 0x000fe400000f1419 */
[----:B------:R-:W-:Y:S02]  /*5d70*/  LEA.HI.X R27, R27, c[0x0][0x164], R46, 0x2, P1 ;  /* 0x000059001b1b7a11 */ /* 0x000fe400008f142e */
[----:B------:R-:W-:Y:S01]  /*5d80*/  LEA.HI.X R45, R45, c[0x0][0x164], R0, 0x2, P2 ;  /* 0x000059002d2d7a11 */ /* 0x000fe200010f1400 */
[----:B------:R-:W-:Y:S04]  /*5d90*/  STG.E [R24.64], R19 ;  /* 0x0000001318007986 */ /* 0x000fe8000c101924 */
[----:B------:R-:W-:Y:S04]  /*5da0*/  STG.E [R26.64], R14 ;  /* 0x0000000e1a007986 */ /* 0x000fe8000c101924 */
[----:B------:R-:W-:Y:S01]  /*5db0*/  STG.E [R44.64], R23 ;  /* 0x000000172c007986 */ /* 0x000fe2000c101924 */
[----:B------:R-:W-:Y:S05]  /*5dc0*/  EXIT ;  /* 0x000000000000794d */ /* 0x000fea0003800000 */
.L_x_4646:
        /* <DEDUP_REMOVED lines=19> */
.L_x_4672:
        /* <DEDUP_REMOVED lines=18> */
[----:B-12---:R-:W-:Y:S05]  /*6020*/  CALL.ABS.NOINC R2 ;  /* 0x0000000002007343 */ /* 0x006fea0003c00000 */
[----:B------:R-:W-:Y:S05]  /*6030*/  EXIT ;  /* 0x000000000000794d */ /* 0x000fea0003800000 */
.L_x_4648:
[----:B------:R-:W-:Y:S01]  /*6040*/  MOV R67, 0xff7fffff ;  /* 0xff7fffff00437802 */ /* 0x000fe20000000f00 */
[----:B------:R-:W-:Y:S01]  /*6050*/  IMAD.MOV.U32 R70, RZ, RZ, 0x10 ;  /* 0x00000010ff467424 */ /* 0x000fe200078e00ff */
[----:B------:R-:W-:Y:S01]  /*6060*/  MOV R72, 0xffffffff ;  /* 0xffffffff00487802 */ /* 0x000fe20000000f00 */
[----:B------:R-:W-:Y:S01]  /*6070*/  IMAD.MOV.U32 R71, RZ, RZ, 0x1f ;  /* 0x0000001fff477424 */ /* 0x000fe200078e00ff */
[----:B------:R-:W-:Y:S02]  /*6080*/  MOV R68, 0x60a0 ;  /* 0x000060a000447802 */ /* 0x000fe40000000f00 */
[----:B------:R-:W-:Y:S05]  /*6090*/  CALL.REL.NOINC `($__internal_117_$__cuda_sm70_shflsync_bfly_p) ;  /* 0x00004de000007944 */ /* 0x000fea0003c00000 */
[----:B-1----:R-:W-:Y:S01]  /*60a0*/  IMAD.MOV.U32 R6, RZ, RZ, R70 ;  /* 0x000000ffff067224 */ /* 0x002fe200078e0046 */
[----:B0-----:R-:W-:Y:S05]  /*60b0*/  BRA `(.L_x_4684) ;  /* 0xffffa99000007947 */ /* 0x001fea000383ffff */
.L_x_4649:
[----:B------:R-:W-:Y:S01]  /*60c0*/  HFMA2.MMA R71, -RZ, RZ, 0, 1.847743988037109375e-06 ;  /* 0x0000001fff477435 */ /* 0x000fe200000001ff */
[----:B------:R-:W-:Y:S01]  /*60d0*/  IMAD.MOV.U32 R70, RZ, RZ, 0x8 ;  /* 0x00000008ff467424 */ /* 0x000fe200078e00ff */
[----:B------:R-:W-:Y:S01]  /*60e0*/  MOV R68, 0x6110 ;  /* 0x0000611000447802 */ /* 0x000fe20000000f00 */
[----:B------:R-:W-:-:S03]  /*60f0*/  IMAD.MOV.U32 R72, RZ, RZ, -0x1 ;  /* 0xffffffffff487424 */ /* 0x000fc600078e00ff */
[----:B------:R-:W-:Y:S05]  /*6100*/  CALL.REL.NOINC `($__internal_117_$__cuda_sm70_shflsync_bfly_p) ;  /* 0x00004d7000007944 */ /* 0x000fea0003c00000 */
[----:B01----:R-:W-:Y:S01]  /*6110*/  FMNMX.FTZ R67, R67, R70, !PT ;  /* 0x0000004643437209 */ /* 0x003fe20007810000 */
[----:B------:R-:W-:Y:S01]  /*6120*/  IMAD.MOV.U32 R70, RZ, RZ, 0x4 ;  /* 0x00000004ff467424 */ /* 0x000fe200078e00ff */
[----:B------:R-:W-:Y:S01]  /*6130*/  MOV R71, 0x1f ;  /* 0x0000001f00477802 */ /* 0x000fe20000000f00 */
[----:B------:R-:W-:Y:S01]  /*6140*/  IMAD.MOV.U32 R72, RZ, RZ, -0x1 ;  /* 0xffffffffff487424 */ /* 0x000fe200078e00ff */
[----:B------:R-:W-:-:S02]  /*6150*/  MOV R68, 0x6170 ;  /* 0x0000617000447802 */ /* 0x000fc40000000f00 */
[----:B------:R-:W-:Y:S05]  /*6160*/  CALL.REL.NOINC `($__internal_117_$__cuda_sm70_shflsync_bfly_p) ;  /* 0x00004d1000007944 */ /* 0x000fea0003c00000 */
[----:B0-----:R-:W-:Y:S01]  /*6170*/  HFMA2.MMA R71, -RZ, RZ, 0, 1.847743988037109375e-06 ;  /* 0x0000001fff477435 */ /* 0x001fe200000001ff */
[----:B-1----:R-:W-:Y:S01]  /*6180*/  FMNMX.FTZ R67, R67, R70, !PT ;  /* 0x0000004643437209 */ /* 0x002fe20007810000 */
[----:B------:R-:W-:Y:S01]  /*6190*/  IMAD.MOV.U32 R70, RZ, RZ, 0x2 ;  /* 0x00000002ff467424 */ /* 0x000fe200078e00ff */
[----:B------:R-:W-:Y:S01]  /*61a0*/  MOV R68, 0x61d0 ;  /* 0x000061d000447802 */ /* 0x000fe20000000f00 */
[----:B------:R-:W-:-:S02]  /*61b0*/  IMAD.MOV.U32 R72, RZ, RZ, -0x1 ;  /* 0xffffffffff487424 */ /* 0x000fc400078e00ff */
[----:B------:R-:W-:Y:S05]  /*61c0*/  CALL.REL.NOINC `($__internal_117_$__cuda_sm70_shflsync_bfly_p) ;  /* 0x00004cb000007944 */ /* 0x000fea0003c00000 */
[----:B-1----:R-:W-:Y:S01]  /*61d0*/  FMNMX.FTZ R9, R67, R70, !PT ;  /* 0x0000004643097209 */ /* 0x002fe20007810000 */
[----:B------:R-:W-:Y:S01]  /*61e0*/  IMAD.MOV.U32 R70, RZ, RZ, 0x1 ;  /* 0x00000001ff467424 */ /* 0x000fe200078e00ff */
[----:B0-----:R-:W-:Y:S01]  /*61f0*/  MOV R71, 0x1f ;  /* 0x0000001f00477802 */ /* 0x001fe20000000f00 */
[----:B------:R-:W-:Y:S01]  /*6200*/  IMAD.MOV.U32 R72, RZ, RZ, -0x1 ;  /* 0xffffffffff487424 */ /* 0x000fe200078e00ff */
[----:B------:R-:W-:Y:S01]  /*6210*/  MOV R68, 0x6240 ;  /* 0x0000624000447802 */ /* 0x000fe20000000f00 */
[----:B------:R-:W-:-:S02]  /*6220*/  IMAD.MOV.U32 R67, RZ, RZ, R9 ;  /* 0x000000ffff437224 */ /* 0x000fc400078e0009 */
[----:B------:R-:W-:Y:S05]  /*6230*/  CALL.REL.NOINC `($__internal_117_$__cuda_sm70_shflsync_bfly_p) ;  /* 0x00004c4000007944 */ /* 0x000fea0003c00000 */
[----:B-1----:R-:W-:Y:S01]  /*6240*/  MOV R10, R70 ;  /* 0x00000046000a7202 */ /* 0x002fe20000000f00 */
[----:B0-----:R-:W-:Y:S05]  /*6250*/  BRA `(.L_x_4685) ;  /* 0xffffa89000007947 */ /* 0x001fea000383ffff */
.L_x_4674:
[----:B------:R-:W-:Y:S01]  /*6260*/  HFMA2.MMA R71, -RZ, RZ, 0, 1.847743988037109375e-06 ;  /* 0x0000001fff477435 */ /* 0x000fe200000001ff */
[----:B------:R-:W-:Y:S01]  /*6270*/  IMAD.MOV.U32 R67, RZ, RZ, RZ ;  /* 0x000000ffff437224 */ /* 0x000fe200078e00ff */
[----:B------:R-:W-:Y:S01]  /*6280*/  MOV R68, 0x62c0 ;  /* 0x000062c000447802 */ /* 0x000fe20000000f00 */
[----:B------:R-:W-:-:S02]  /*6290*/  IMAD.MOV.U32 R70, RZ, RZ, 0x4 ;  /* 0x00000004ff467424 */ /* 0x000fc400078e00ff */
[----:B------:R-:W-:Y:S02]  /*62a0*/  IMAD.MOV.U32 R72, RZ, RZ, -0x1 ;  /* 0xffffffffff487424 */ /* 0x000fe400078e00ff */
[----:B0-2---:R-:W-:Y:S05]  /*62b0*/  CALL.REL.NOINC `($__internal_117_$__cuda_sm70_shflsync_bfly_p) ;  /* 0x00004bc000007944 */ /* 0x005fea0003c00000 */
[----:B-1----:R-:W-:Y:S01]  /*62c0*/  IMAD.MOV.U32 R2, RZ, RZ, R70 ;  /* 0x000000ffff027224 */ /* 0x002fe200078e0046 */
[----:B0-----:R-:W-:Y:S05]  /*62d0*/  BRA `(.L_x_4686) ;  /* 0xffffc45000007947 */ /* 0x001fea000383ffff */
.L_x_4675:
[----:B------:R-:W-:Y:S01]  /*62e0*/  MOV R70, 0x2 ;  /* 0x0000000200467802 */ /* 0x000fe20000000f00 */
[----:B------:R-:W-:Y:S01]  /*62f0*/  IMAD.MOV.U32 R71, RZ, RZ, 0x1f ;  /* 0x0000001fff477424 */ /* 0x000fe200078e00ff */
[----:B------:R-:W-:Y:S01]  /*6300*/  MOV R68, 0x6330 ;  /* 0x0000633000447802 */ /* 0x000fe20000000f00 */
[----:B------:R-:W-:Y:S02]  /*6310*/  IMAD.MOV.U32 R72, RZ, RZ, -0x1 ;  /* 0xffffffffff487424 */ /* 0x000fe400078e00ff */
[----:B0-2---:R-:W-:Y:S05]  /*6320*/  CALL.REL.NOINC `($__internal_117_$__cuda_sm70_shflsync_bfly_p) ;  /* 0x00004b5000007944 */ /* 0x005fea0003c00000 */
[----:B01----:R-:W-:Y:S01]  /*6330*/  FADD.FTZ R67, R67, R70 ;  /* 0x0000004643437221 */ /* 0x003fe20000010000 */
[----:B------:R-:W-:Y:S01]  /*6340*/  HFMA2.MMA R70, -RZ, RZ, 0, 5.9604644775390625e-08 ;  /* 0x00000001ff467435 */ /* 0x000fe200000001ff */
[----:B------:R-:W-:Y:S01]  /*6350*/  IMAD.MOV.U32 R71, RZ, RZ, 0x1f ;  /* 0x0000001fff477424 */ /* 0x000fe200078e00ff */
[----:B------:R-:W-:Y:S01]  /*6360*/  MOV R68, 0x6390 ;  /* 0x0000639000447802 */ /* 0x000fe20000000f00 */
[----:B------:R-:W-:-:S03]  /*6370*/  IMAD.MOV.U32 R72, RZ, RZ, -0x1 ;  /* 0xffffffffff487424 */ /* 0x000fc600078e00ff */
[----:B------:R-:W-:Y:S05]  /*6380*/  CALL.REL.NOINC `($__internal_117_$__cuda_sm70_shflsync_bfly_p) ;  /* 0x00004af000007944 */ /* 0x000fea0003c00000 */
[----:B-1----:R-:W-:Y:S01]  /*6390*/  FADD.FTZ R66, R67, R70 ;  /* 0x0000004643427221 */ /* 0x002fe20000010000 */
[----:B0-----:R-:W-:Y:S01]  /*63a0*/  MOV R67, RZ ;  /* 0x000000ff00437202 */ /* 0x001fe20000000f00 */
[----:B------:R-:W-:Y:S01]  /*63b0*/  IMAD.MOV.U32 R70, RZ, RZ, 0x4 ;  /* 0x00000004ff467424 */ /* 0x000fe200078e00ff */
[----:B------:R-:W-:Y:S01]  /*63c0*/  MOV R72, 0xffffffff ;  /* 0xffffffff00487802 */ /* 0x000fe20000000f00 */
[----:B------:R-:W-:Y:S01]  /*63d0*/  IMAD.MOV.U32 R71, RZ, RZ, 0x1f ;  /* 0x0000001fff477424 */ /* 0x000fe200078e00ff */
[----:B------:R-:W-:-:S02]  /*63e0*/  MOV R68, 0x6400 ;  /* 0x0000640000447802 */ /* 0x000fc40000000f00 */
[----:B------:R-:W-:Y:S05]  /*63f0*/  CALL.REL.NOINC `($__internal_117_$__cuda_sm70_shflsync_bfly_p) ;  /* 0x00004a8000007944 */ /* 0x000fea0003c00000 */
[----:B01----:R-:W-:Y:S01]  /*6400*/  FADD.FTZ R67, RZ, R70 ;  /* 0x00000046ff437221 */ /* 0x003fe20000010000 */
[----:B------:R-:W-:Y:S01]  /*6410*/  MOV R72, 0xffffffff ;  /* 0xffffffff00487802 */ /* 0x000fe20000000f00 */
[----:B------:R-:W-:Y:S01]  /*6420*/  IMAD.MOV.U32 R70, RZ, RZ, 0x2 ;  /* 0x00000002ff467424 */ /* 0x000fe200078e00ff */
[----:B------:R-:W-:Y:S01]  /*6430*/  MOV R68, 0x6460 ;  /* 0x0000646000447802 */ /* 0x000fe20000000f00 */
[----:B------:R-:W-:-:S02]  /*6440*/  IMAD.MOV.U32 R71, RZ, RZ, 0x1f ;  /* 0x0000001fff477424 */ /* 0x000fc400078e00ff */
[----:B------:R-:W-:Y:S05]  /*6450*/  CALL.REL.NOINC `($__internal_117_$__cuda_sm70_shflsync_bfly_p) ;  /* 0x00004a2000007944 */ /* 0x000fea0003c00000 */
[----:B01----:R-:W-:Y:S01]  /*6460*/  FADD.FTZ R67, R67, R70 ;  /* 0x0000004643437221 */ /* 0x003fe20000010000 */
[----:B------:R-:W-:Y:S01]  /*6470*/  MOV R72, 0xffffffff ;  /* 0xffffffff00487802 */ /* 0x000fe20000000f00 */
[----:B------:R-:W-:Y:S01]  /*6480*/  IMAD.MOV.U32 R70, RZ, RZ, 0x1 ;  /* 0x00000001ff467424 */ /* 0x000fe200078e00ff */
[----:B------:R-:W-:Y:S01]  /*6490*/  MOV R68, 0x64c0 ;  /* 0x000064c000447802 */ /* 0x000fe20000000f00 */
[----:B------:R-:W-:-:S02]  /*64a0*/  IMAD.MOV.U32 R71, RZ, RZ, 0x1f ;  /* 0x0000001fff477424 */ /* 0x000fc400078e00ff */
[----:B------:R-:W-:Y:S05]  /*64b0*/  CALL.REL.NOINC `($__internal_117_$__cuda_sm70_shflsync_bfly_p) ;  /* 0x000049c000007944 */ /* 0x000fea0003c00000 */
[----:B0-----:R-:W-:Y:S01]  /*64c0*/  HFMA2.MMA R71, -RZ, RZ, 0, 1.847743988037109375e-06 ;  /* 0x0000001fff477435 */ /* 0x001fe200000001ff */
[----:B-1----:R-:W-:Y:S01]  /*64d0*/  FADD.FTZ R65, R67, R70 ;  /* 0x0000004643417221 */ /* 0x002fe20000010000 */
[----:B------:R-:W-:Y:S01]  /*64e0*/  MOV R68, 0x6530 ;  /* 0x0000653000447802 */ /* 0x000fe20000000f00 */
[----:B------:R-:W-:-:S02]  /*64f0*/  IMAD.MOV.U32 R67, RZ, RZ, RZ ;  /* 0x000000ffff437224 */ /* 0x000fc400078e00ff */
[----:B------:R-:W-:Y:S02]  /*6500*/  IMAD.MOV.U32 R70, RZ, RZ, 0x4 ;  /* 0x00000004ff467424 */ /* 0x000fe400078e00ff */
[----:B------:R-:W-:Y:S02]  /*6510*/  IMAD.MOV.U32 R72, RZ, RZ, -0x1 ;  /* 0xffffffffff487424 */ /* 0x000fe400078e00ff */
[----:B------:R-:W-:Y:S05]  /*6520*/  CALL.REL.NOINC `($__internal_117_$__cuda_sm70_shflsync_bfly_p) ;  /* 0x0000495000007944 */ /* 0x000fea0003c00000 */
[----:B01----:R-:W-:Y:S01]  /*6530*/  FADD.FTZ R67, RZ, R70 ;  /* 0x00000046ff437221 */ /* 0x003fe20000010000 */
[----:B------:R-:W-:Y:S01]  /*6540*/  MOV R71, 0x1f ;  /* 0x0000001f00477802 */ /* 0x000fe20000000f00 */
[----:B------:R-:W-:Y:S01]  /*6550*/  IMAD.MOV.U32 R70, RZ, RZ, 0x2 ;  /* 0x00000002ff467424 */ /* 0x000fe200078e00ff */
[----:B------:R-:W-:Y:S01]  /*6560*/  MOV R68, 0x6590 ;  /* 0x0000659000447802 */ /* 0x000fe20000000f00 */
[----:B------:R-:W-:Y:S02]  /*6570*/  IMAD.MOV.U32 R72, RZ, RZ, -0x1 ;  /* 0xffffffffff487424 */ /* 0x000fe400078e00ff */
[----:B------:R-:W-:Y:S05]  /*6580*/  CALL.REL.NOINC `($__internal_117_$__cuda_sm70_shflsync_bfly_p) ;  /* 0x000048f000007944 */ /* 0x000fea0003c00000 */
[----:B0-----:R-:W-:Y:S01]  /*6590*/  HFMA2.MMA R71, -RZ, RZ, 0, 1.847743988037109375e-06 ;  /* 0x0000001fff477435 */ /* 0x001fe200000001ff */
[----:B-1----:R-:W-:Y:S01]  /*65a0*/  FADD.FTZ R67, R67, R70 ;  /* 0x0000004643437221 */ /* 0x002fe20000010000 */
[----:B------:R-:W-:Y:S01]  /*65b0*/  MOV R68, 0x65f0 ;  /* 0x000065f000447802 */ /* 0x000fe20000000f00 */
[----:B------:R-:W-:Y:S02]  /*65c0*/  IMAD.MOV.U32 R70, RZ, RZ, 0x1 ;  /* 0x00000001ff467424 */ /* 0x000fe400078e00ff */
[----:B------:R-:W-:-:S02]  /*65d0*/  IMAD.MOV.U32 R72, RZ, RZ, -0x1 ;  /* 0xffffffffff487424 */ /* 0x000fc400078e00ff */
[----:B------:R-:W-:Y:S05]  /*65e0*/  CALL.REL.NOINC `($__internal_117_$__cuda_sm70_shflsync_bfly_p) ;  /* 0x0000489000007944 */ /* 0x000fea0003c00000 */
[----:B-1----:R-:W-:Y:S01]  /*65f0*/  FADD.FTZ R63, R67, R70 ;  /* 0x00000046433f7221 */ /* 0x002fe20000010000 */
[----:B------:R-:W-:Y:S01]  /*6600*/  MOV R70, 0x4 ;  /* 0x0000000400467802 */ /* 0x000fe20000000f00 */
[----:B0-----:R-:W-:Y:S01]  /*6610*/  IMAD.MOV.U32 R67, RZ, RZ, RZ ;  /* 0x000000ffff437224 */ /* 0x001fe200078e00ff */
[----:B------:R-:W-:Y:S01]  /*6620*/  MOV R68, 0x6660 ;  /* 0x0000666000447802 */ /* 0x000fe20000000f00 */
[----:B------:R-:W-:-:S02]  /*6630*/  IMAD.MOV.U32 R71, RZ, RZ, 0x1f ;  /* 0x0000001fff477424 */ /* 0x000fc400078e00ff */
[----:B------:R-:W-:Y:S02]  /*6640*/  IMAD.MOV.U32 R72, RZ, RZ, -0x1 ;  /* 0xffffffffff487424 */ /* 0x000fe400078e00ff */
[----:B------:R-:W-:Y:S05]  /*6650*/  CALL.REL.NOINC `($__internal_117_$__cuda_sm70_shflsync_bfly_p) ;  /* 0x0000482000007944 */ /* 0x000fea0003c00000 */
[----:B01----:R-:W-:Y:S01]  /*6660*/  FADD.FTZ R67, RZ, R70 ;  /* 0x00000046ff437221 */ /* 0x003fe20000010000 */
[----:B------:R-:W-:Y:S01]  /*6670*/  HFMA2.MMA R70, -RZ, RZ, 0, 1.1920928955078125e-07 ;  /* 0x00000002ff467435 */ /* 0x000fe200000001ff */
[----:B------:R-:W-:Y:S01]  /*6680*/  IMAD.MOV.U32 R71, RZ, RZ, 0x1f ;  /* 0x0000001fff477424 */ /* 0x000fe200078e00ff */
[----:B------:R-:W-:Y:S01]  /*6690*/  MOV R68, 0x66c0 ;  /* 0x000066c000447802 */ /* 0x000fe20000000f00 */
[----:B------:R-:W-:-:S03]  /*66a0*/  IMAD.MOV.U32 R72, RZ, RZ, -0x1 ;  /* 0xffffffffff487424 */ /* 0x000fc600078e00ff */
[----:B------:R-:W-:Y:S05]  /*66b0*/  CALL.REL.NOINC `($__internal_117_$__cuda_sm70_shflsync_bfly_p) ;  /* 0x000047c000007944 */ /* 0x000fea0003c00000 */
[----:B01----:R-:W-:Y:S01]  /*66c0*/  FADD.FTZ R67, R67, R70 ;  /* 0x0000004643437221 */ /* 0x003fe20000010000 */
[----:B------:R-:W-:Y:S01]  /*66d0*/  MOV R70, 0x1 ;  /* 0x0000000100467802 */ /* 0x000fe20000000f00 */
[----:B------:R-:W-:Y:S01]  /*66e0*/  IMAD.MOV.U32 R71, RZ, RZ, 0x1f ;  /* 0x0000001fff477424 */ /* 0x000fe200078e00ff */
[----:B------:R-:W-:Y:S01]  /*66f0*/  MOV R68, 0x6720 ;  /* 0x0000672000447802 */ /* 0x000fe20000000f00 */
[----:B------:R-:W-:Y:S02]  /*6700*/  IMAD.MOV.U32 R72, RZ, RZ, -0x1 ;  /* 0xffffffffff487424 */ /* 0x000fe400078e00ff */
[----:B------:R-:W-:Y:S05]  /*6710*/  CALL.REL.NOINC `($__internal_117_$__cuda_sm70_shflsync_bfly_p) ;  /* 0x0000476000007944 */ /* 0x000fea0003c00000 */
[----:B-1----:R-:W-:Y:S01]  /*6720*/  FADD.FTZ R64, R67, R70 ;  /* 0x0000004643407221 */ /* 0x002fe20000010000 */
[----:B0-----:R-:W-:Y:S01]  /*6730*/  HFMA2.MMA R67, -RZ, RZ, 0, 0 ;  /* 0x00000000ff437435 */ /* 0x001fe200000001ff */
        /* <DEDUP_REMOVED lines=1043> */
[----:B-1----:R-:W-:Y:S01]  /*a870*/  FADD.FTZ R17, R67, R70 ;  /* 0x0000004643117221 */ /* 0x002fe20000010000 */
[----:B------:R-:W-:Y:S01]  /*a880*/  HFMA2.MMA R70, -RZ, RZ, 0, 2.384185791015625e-07 ;  /* 0x00000004ff467435 */ /* 0x000fe200000001ff */
[----:B0-----:R-:W-:Y:S01]  /*a890*/  IMAD.MOV.U32 R67, RZ, RZ, RZ ;  /* 0x000000ffff437224 */ /* 0x001fe200078e00ff */
[----:B------:R-:W-:Y:S01]  /*a8a0*/  MOV R72, 0xffffffff ;  /* 0xffffffff00487802 */ /* 0x000fe20000000f00 */
[----:B------:R-:W-:Y:S01]  /*a8b0*/  IMAD.MOV.U32 R71, RZ, RZ, 0x1f ;  /* 0x0000001fff477424 */ /* 0x000fe200078e00ff */
[----:B------:R-:W-:-:S02]  /*a8c0*/  MOV R68, 0xa8e0 ;  /* 0x0000a8e000447802 */ /* 0x000fc40000000f00 */
[----:B------:R-:W-:Y:S05]  /*a8d0*/  CALL.REL.NOINC `($__internal_117_$__cuda_sm70_shflsync_bfly_p) ;  /* 0x000005a000007944 */ /* 0x000fea0003c00000 */
[----:B0-----:R-:W-:Y:S01]  /*a8e0*/  HFMA2.MMA R71, -RZ, RZ, 0, 1.847743988037109375e-06 ;  /* 0x0000001fff477435 */ /* 0x001fe200000001ff */
[----:B-1----:R-:W-:Y:S01]  /*a8f0*/  FADD.FTZ R67, RZ, R70 ;  /* 0x00000046ff437221 */ /* 0x002fe20000010000 */
[----:B------:R-:W-:Y:S01]  /*a900*/  MOV R68, 0xa940 ;  /* 0x0000a94000447802 */ /* 0x000fe20000000f00 */
[----:B------:R-:W-:-:S02]  /*a910*/  IMAD.MOV.U32 R70, RZ, RZ, 0x2 ;  /* 0x00000002ff467424 */ /* 0x000fc400078e00ff */
[----:B------:R-:W-:Y:S02]  /*a920*/  IMAD.MOV.U32 R72, RZ, RZ, -0x1 ;  /* 0xffffffffff487424 */ /* 0x000fe400078e00ff */
[----:B------:R-:W-:Y:S05]  /*a930*/  CALL.REL.NOINC `($__internal_117_$__cuda_sm70_shflsync_bfly_p) ;  /* 0x0000054000007944 */ /* 0x000fea0003c00000 */
[----:B01----:R-:W-:Y:S01]  /*a940*/  FADD.FTZ R67, R67, R70 ;  /* 0x0000004643437221 */ /* 0x003fe20000010000 */
[----:B------:R-:W-:Y:S01]  /*a950*/  MOV R70, 0x1 ;  /* 0x0000000100467802 */ /* 0x000fe20000000f00 */
[----:B------:R-:W-:Y:S01]  /*a960*/  IMAD.MOV.U32 R71, RZ, RZ, 0x1f ;  /* 0x0000001fff477424 */ /* 0x000fe200078e00ff */
[----:B------:R-:W-:Y:S02]  /*a970*/  MOV R72, 0xffffffff ;  /* 0xffffffff00487802 */ /* 0x000fe40000000f00 */
[----:B------:R-:W-:Y:S02]  /*a980*/  MOV R68, 0xa9a0 ;  /* 0x0000a9a000447802 */ /* 0x000fe40000000f00 */
        /* <DEDUP_REMOVED lines=77> */
[----:B-1----:R-:W-:Y:S01]  /*ae60*/  IMAD.MOV.U32 R68, RZ, RZ, R70 ;  /* 0x000000ffff447224 */ /* 0x002fe200078e0046 */
[----:B0-----:R-:W-:Y:S05]  /*ae70*/  BRA `(.L_x_4687) ;  /* 0xffff7b3000007947 */ /* 0x001fea000383ffff */
        .weak           $__internal_117_$__cuda_sm70_shflsync_bfly_p
        .type           $__internal_117_$__cuda_sm70_shflsync_bfly_p,@function
        .size           $__internal_117_$__cuda_sm70_shflsync_bfly_p,(.L_x_23284 - $__internal_117_$__cuda_sm70_shflsync_bfly_p)
$__internal_117_$__cuda_sm70_shflsync_bfly_p:
[----:B------:R-:W-:Y:S01]  /*ae80*/  HFMA2.MMA R69, -RZ, RZ, 0, 0 ;  /* 0x00000000ff457435 */ /* 0x000fe200000001ff */
[----:B------:R-:W-:Y:S04]  /*ae90*/  WARPSYNC R72 ;  /* 0x0000004800007348 */ /* 0x000fe80003800000 */
[----:B------:R0:W1:Y:S01]  /*aea0*/  SHFL.BFLY PT, R70, R67, R70, R71 ;  /* 0x0c00004643467389 */ /* 0x00006200000e0047 */
[----:B------:R-:W-:Y:S05]  /*aeb0*/  RET.REL.NODEC R68 `(_ZN4vllm25paged_attention_v1_kernelIfhLi256ELi32ELi128ELNS_18Fp8KVCacheDataTypeE2ELb1EEEvPT_PKS2_PKT0_S8_ifPKiSA_iPKfiiiSC_SC_iiiii) ;  /* 0xffff514044007950 */ /* 0x000fea0003c3ffff */
.L_x_4688:
        /* <DEDUP_REMOVED lines=12> */
.L_x_23284:


//--------------------- .text._ZN4vllm25paged_attention_v1_kernelIfhLi192ELi32ELi128ELNS_18Fp8KVCacheDataTypeE2ELb1EEEvPT_PKS2_PKT0_S8_ifPKiSA_iPKfiiiSC_SC_iiiii --------------------------
	.section	.text._ZN4vllm25paged_attention_v1_kernelIfhLi192ELi32ELi128ELNS_18Fp8KVCacheDataTypeE2ELb1EEEvPT_PKS2_PKT0_S8_ifPKiSA_iPKfiiiSC_SC_iiiii,"ax",@progbits
	.sectioninfo	@"SHI_REGISTERS=70"
	.align	128
        .global         _ZN4vllm25paged_attention_v1_kernelIfhLi192ELi32ELi128ELNS_18Fp8KVCacheDataTypeE2ELb1EEEvPT_PKS2_PKT0_S8_ifPKiSA_iPKfiiiSC_SC_iiiii
        .type           _ZN4vllm25paged_attention_v1_kernelIfhLi192ELi32ELi128ELNS_18Fp8KVCacheDataTypeE2ELb1EEEvPT_PKS2_PKT0_S8_ifPKiSA_iPKfiiiSC_SC_iiiii,@function
        .size           _ZN4vllm25paged_attention_v1_kernelIfhLi192ELi32ELi128ELNS_18Fp8KVCacheDataTypeE2ELb1EEEvPT_PKS2_PKT0_S8_ifPKiSA_iPKfiiiSC_SC_iiiii,(.L_x_23285 - _ZN4vllm25paged_attention_v1_kernelIfhLi192ELi32ELi128ELNS_18Fp8KVCacheDataTypeE2ELb1EEEvPT_PKS2_PKT0_S8_ifPKiSA_iPKfiiiSC_SC_iiiii)
        .other          _ZN4vllm25paged_attention_v1_kernelIfhLi192ELi32ELi128ELNS_18Fp8KVCacheDataTypeE2ELb1EEEvPT_PKS2_PKT0_S8_ifPKiSA_iPKfiiiSC_SC_iiiii,@"STO_CUDA_ENTRY STV_DEFAULT"
_ZN4vllm25paged_attention_v1_kernelIfhLi192ELi32ELi128ELNS_18Fp8KVCacheDataTypeE2ELb1EEEvPT_PKS2_PKT0_S8_ifPKiSA_iPKfiiiSC_SC_iiiii:
.text._ZN4vllm25paged_attention_v1_kernelIfhLi192ELi32ELi128ELNS_18Fp8KVCacheDataTypeE2ELb1EEEvPT_PKS2_PKT0_S8_ifPKiSA_iPKfiiiSC_SC_iiiii:
        /* <DEDUP_REMOVED lines=8> */
[----:B------:R-:W0:Y:S03]  /*0080*/  I2F.RP R0, R14 ;  /* 0x0000000e00007306 */ /* 0x000e260000209400 */
[----:B------:R-:W1:Y:S05]  /*0090*/  S2R R11, SR_CTAID.X ;  /* 0x00000000000b7919 */ /* 0x000e6a0000002500 */
[----:B0-----:R-:W0:Y:S02]  /*00a0*/  MUFU.RCP R0, R0 ;  /* 0x0000000000007308 */ /* 0x001e240000001000 */
[----:B0-----:R-:W-:-:S06]  /*00b0*/  IADD3 R4, R0, 0xffffffe, RZ ;  /* 0x0ffffffe00047810 */ /* 0x001fcc0007ffe0ff */
[----:B------:R0:W3:Y:S02]  /*00c0*/  F2I.FTZ.U32.TRUNC.NTZ R5, R4 ;  /* 0x0000000400057305 */ /* 0x0000e4000021f000 */
[----:B0-----:R-:W-:Y:S01]  /*00d0*/  IMAD.MOV.U32 R4, RZ, RZ, RZ ;  /* 0x000000ffff047224 */ /* 0x001fe200078e00ff */
[----:B---3--:R-:W-:-:S05]  /*00e0*/  IADD3 R7, RZ, -R5, RZ ;  /* 0x80000005ff077210 */ /* 0x008fca0007ffe0ff */
[----:B------:R-:W-:-:S04]  /*00f0*/  IMAD R7, R7, R14, RZ ;  /* 0x0000000e07077224 */ /* 0x000fc800078e02ff */
[----:B------:R-:W-:Y:S01]  /*0100*/  IMAD.HI.U32 R10, R5, R7, R4 ;  /* 0x00000007050a7227 */ /* 0x000fe200078e0004 */
[----:B--2---:R-:W-:-:S04]  /*0110*/  IADD3 R6, R2, -0x1, RZ ;  /* 0xffffffff02067810 */ /* 0x004fc80007ffe0ff */
[----:B------:R-:W-:Y:S02]  /*0120*/  IABS R3, R6 ;  /* 0x0000000600037213 */ /* 0x000fe40000000000 */
[----:B------:R-:W-:-:S03]  /*0130*/  LOP3.LUT R6, R6, c[0x0][0x1d4], RZ, 0x3c, !PT ;  /* 0x0000750006067a12 */ /* 0x000fc600078e3cff */
[----:B------:R-:W-:Y:S01]  /*0140*/  IMAD.HI.U32 R8, R10, R3, RZ ;  /* 0x000000030a087227 */ /* 0x000fe200078e00ff */
[----:B------:R-:W-:-:S03]  /*0150*/  ISETP.GE.AND P2, PT, R6, RZ, PT ;  /* 0x000000ff0600720c */ /* 0x000fc60003f46270 */
[----:B------:R-:W-:Y:S02]  /*0160*/  IMAD.MOV R0, RZ, RZ, -R8 ;  /* 0x000000ffff007224 */ /* 0x000fe400078e0a08 */
[----:B------:R-:W-:Y:S02]  /*0170*/  IMAD.MOV.U32 R6, RZ, RZ, c[0x0][0x1d8] ;  /* 0x00007600ff067624 */ /* 0x000fe400078e00ff */
[C---:B------:R-:W-:Y:S02]  /*0180*/  IMAD R3, R14.reuse, R0, R3 ;  /* 0x000000000e037224 */ /* 0x040fe400078e0203 */
[----:B------:R-:W0:Y:S03]  /*0190*/  S2R R0, SR_TID.X ;  /* 0x0000000000007919 */ /* 0x000e260000002100 */
[----:B------:R-:W-:-:S13]  /*01a0*/  ISETP.GT.U32.AND P1, PT, R14, R3, PT ;  /* 0x000000030e00720c */ /* 0x000fda0003f24070 */
[-C--:B------:R-:W-:Y:S02]  /*01b0*/  @!P1 IADD3 R3, R3, -R14.reuse, RZ ;  /* 0x8000000e03039210 */ /* 0x080fe40007ffe0ff */
[----:B------:R-:W-:Y:S02]  /*01c0*/  @!P1 IADD3 R8, R8, 0x1, RZ ;  /* 0x0000000108089810 */ /* 0x000fe40007ffe0ff */
[----:B------:R-:W-:Y:S02]  /*01d0*/  ISETP.GE.U32.AND P0, PT, R3, R14, PT ;  /* 0x0000000e0300720c */ /* 0x000fe40003f06070 */
[----:B------:R-:W-:Y:S02]  /*01e0*/  IADD3 R3, R2, 0x1f, RZ ;  /* 0x0000001f02037810 */ /* 0x000fe40007ffe0ff */
[----:B------:R-:W-:Y:S02]  /*01f0*/  ISETP.NE.AND P1, PT, RZ, c[0x0][0x1d4], PT ;  /* 0x00007500ff007a0c */ /* 0x000fe40003f25270 */
        /* <DEDUP_REMOVED lines=8> */
[----:B------:R-:W-:Y:S02]  /*0280*/  LOP3.LUT R9, R3, 0xffffffe0, RZ, 0xc0, !PT ;  /* 0xffffffe003097812 */ /* 0x000fe400078ec0ff */
[----:B------:R-:W-:Y:S02]  /*0290*/  IMNMX R7, R2, R7, PT ;  /* 0x0000000702077217 */ /* 0x000fe40003800200 */
[----:B------:R-:W-:Y:S02]  /*02a0*/  @!P2 IADD3 R4, -R4, RZ, RZ ;  /* 0x000000ff0404a210 */ /* 0x000fe40007ffe1ff */
[----:B------:R-:W-:Y:S01]  /*02b0*/  SHF.R.S32.HI R2, RZ, 0x5, R3 ;  /* 0x00000005ff027819 */ /* 0x000fe20000011403 */
[----:B------:R-:W-:Y:S01]  /*02c0*/  IMAD.IADD R3, R0, 0x1, -R9 ;  /* 0x0000000100037824 */ /* 0x000fe200078e0a09 */
[----:B------:R-:W-:Y:S02]  /*02d0*/  SHF.R.S32.HI R5, RZ, 0x5, R5 ;  /* 0x00000005ff057819 */ /* 0x000fe40000011405 */
[----:B------:R-:W-:Y:S01]  /*02e0*/  @!P1 LOP3.LUT R4, RZ, c[0x0][0x1d4], RZ, 0x33, !PT ;  /* 0x00007500ff049a12 */ /* 0x000fe200078e33ff */
        /* <DEDUP_REMOVED lines=58> */
.L_x_4689:
[----:B-1----:R-:W-:-:S05]  /*0690*/  MOV R6, c[0x0][0xc] ;  /* 0x0000030000067a02 */ /* 0x002fca0000000f00 */
[----:B------:R-:W-:-:S04]  /*06a0*/  IMAD R6, R6, c[0x0][0x1c8], R11 ;  /* 0x0000720006067a24 */ /* 0x000fc800078e020b */
[----:B------:R-:W-:-:S03]  /*06b0*/  IMAD R6, R6, c[0x0][0x1d8], RZ ;  /* 0x0000760006067a24 */ /* 0x000fc600078e02ff */
.L_x_4690:
        /* <DEDUP_REMOVED lines=9> */
[----:B------:R-:W-:-:S05]  /*0750*/  IABS R22, c[0x0][0x1d4] ;  /* 0x0000750000167a13 */ /* 0x000fca0000000000 */
[----:B0-----:R-:W0:Y:S02]  /*0760*/  MUFU.RCP R11, R11 ;  /* 0x0000000b000b7308 */ /* 0x001e240000001000 */
[----:B0-----:R-:W-:-:S06]  /*0770*/  IADD3 R9, R11, 0xffffffe, RZ ;  /* 0x0ffffffe0b097810 */ /* 0x001fcc0007ffe0ff */
[----:B------:R-:W0:Y:S02]  /*0780*/  F2I.FTZ.U32.TRUNC.NTZ R9, R9 ;  /* 0x0000000900097305 */ /* 0x000e24000021f000 */
[----:B0-----:R-:W-:-:S04]  /*0790*/  IMAD.MOV R13, RZ, RZ, -R9 ;  /* 0x000000ffff0d7224 */ /* 0x001fc800078e0a09 */
[----:B------:R-:W-:-:S04]  /*07a0*/  IMAD R13, R13, R18, RZ ;  /* 0x000000120d0d7224 */ /* 0x000fc800078e02ff */
[----:B------:R-:W-:Y:S01]  /*07b0*/  IMAD.HI.U32 R12, R9, R13, R8 ;  /* 0x0000000d090c7227 */ /* 0x000fe200078e0008 */
[----:B------:R-:W-:Y:S02]  /*07c0*/  IADD3 R13, R4, -c[0x0][0x1cc], RZ ;  /* 0x80007300040d7a10 */ /* 0x000fe40007ffe0ff */
[----:B------:R-:W-:-:S05]  /*07d0*/  MOV R8, R2 ;  /* 0x0000000200087202 */ /* 0x000fca0000000f00 */
.L_x_4694:
        /* <DEDUP_REMOVED lines=36> */
.L_x_4692:
[----:B------:R-:W-:Y:S05]  /*0a20*/  BSYNC B7 ;  /* 0x0000000000077941 */ /* 0x000fea0003800000 */
.L_x_4691:
[----:B------:R-:W-:Y:S05]  /*0a30*/  BRA.DIV ~URZ, `(.L_x_4695) ;  /* 0x000049327f007947 */ /* 0x000fea000b800000 */
[----:B------:R-:W-:-:S05]  /*0a40*/  IMAD.MOV.U32 R8, RZ, RZ, -0x800001 ;  /* 0xff7fffffff087424 */ /* 0x000fca00078e00ff */
.L_x_4731:
        /* <DEDUP_REMOVED lines=10> */
.L_x_4732:
        /* <DEDUP_REMOVED lines=14> */
[----:B------:R0:W1:Y:S01]  /*0bd0*/  SHFL.IDX PT, R37, R10, RZ, 0x1f ;  /* 0x00001fff0a257589 */ /* 0x00006200000e0000 */
        /* <DEDUP_REMOVED lines=13> */
.L_x_4701:
        /* <DEDUP_REMOVED lines=11> */
.L_x_4700:
[----:B------:R-:W-:Y:S05]  /*0d60*/  BSYNC B1 ;  /* 0x0000000000017941 */ /* 0x000fea0003800000 */
.L_x_4699:
        /* <DEDUP_REMOVED lines=10> */
.L_x_4704:
[----:B0-----:R-:W0:Y:S01]  /*0e10*/  LDS R10, [R9+-0x400] ;  /* 0xfffc0000090a7984 */ /* 0x001e220000000800 */
[----:B------:R-:W-:-:S03]  /*0e20*/  IADD3 R8, R8, 0x800, RZ ;  /* 0x0000080008087810 */ /* 0x000fc60007ffe0ff */
[----:B------:R-:W2:Y:S01]  /*0e30*/  LDS R12, [R9+-0x200] ;  /* 0xfffe0000090c7984 */ /* 0x000ea20000000800 */
[----:B------:R-:W-:-:S03]  /*0e40*/  ISETP.GE.AND P3, PT, R8, R35, PT ;  /* 0x000000230800720c */ /* 0x000fc60003f66270 */
[----:B------:R-:W3:Y:S04]  /*0e50*/  LDS R14, [R9+0x200] ;  /* 0x00020000090e7984 */ /* 0x000ee80000000800 */
[----:B------:R-:W4:Y:S04]  /*0e60*/  LDS R13, [R9] ;  /* 0x00000000090d7984 */ /* 0x000f280000000800 */
[----:B------:R-:W5:Y:S04]  /*0e70*/  LDS R16, [R9+0x400] ;  /* 0x0004000009107984 */ /* 0x000f680000000800 */
[----:B------:R-:W1:Y:S04]  /*0e80*/  LDS R18, [R9+0x600] ;  /* 0x0006000009127984 */ /* 0x000e680000000800 */
[----:B------:R-:W-:Y:S04]  /*0e90*/  LDS R20, [R9+0x800] ;  /* 0x0008000009147984 */ /* 0x000fe80000000800 */
        /* <DEDUP_REMOVED lines=12> */
[----:B----4-:R-:W-:Y:S01]  /*0f60*/  FADD.FTZ R13, -R37, R13 ;  /* 0x0000000d250d7221 */ /* 0x010fe20000010100 */
[----:B------:R-:W4:Y:S01]  /*0f70*/  LDS R33, [R9+0x1600] ;  /* 0x0016000009217984 */ /* 0x000f220000000800 */
[----:B------:R-:W-:-:S02]  /*0f80*/  FMUL.FTZ R15, R15, 1.4426950216293334961 ;  /* 0x3fb8aa3b0f0f7820 */ /* 0x000fc40000410000 */
[----:B-----5:R-:W-:Y:S02]  /*0f90*/  FADD.FTZ R17, -R37, R16 ;  /* 0x0000001025117221 */ /* 0x020fe40000010100 */
[----:B------:R-:W-:Y:S01]  /*0fa0*/  FMUL.FTZ R13, R13, 1.4426950216293334961 ;  /* 0x3fb8aa3b0d0d7820 */ /* 0x000fe20000410000 */
[----:B------:R-:W5:Y:S01]  /*0fb0*/  MUFU.EX2 R12, R12 ;  /* 0x0000000c000c7308 */ /* 0x000f620000000800 */
[----:B------:R-:W-:Y:S02]  /*0fc0*/  FMUL.FTZ R17, R17, 1.4426950216293334961 ;  /* 0x3fb8aa3b11117820 */ /* 0x000fe40000410000 */
[----:B------:R-:W-:-:S04]  /*0fd0*/  FADD.FTZ R19, -R37, R18 ;  /* 0x0000001225137221 */ /* 0x000fc80000010100 */
[----:B------:R-:W-:Y:S01]  /*0fe0*/  FMUL.FTZ R19, R19, 1.4426950216293334961 ;  /* 0x3fb8aa3b13137820 */ /* 0x000fe20000410000 */
[----:B------:R5:W0:Y:S01]  /*0ff0*/  MUFU.EX2 R16, R15 ;  /* 0x0000000f00107308 */ /* 0x000a220000000800 */
[----:B---3--:R-:W-:Y:S01]  /*1000*/  FADD.FTZ R11, R10, R11 ;  /* 0x0000000b0a0b7221 */ /* 0x008fe20000010000 */
[----:B------:R-:W-:Y:S01]  /*1010*/  STS [R9+-0x400], R10 ;  /* 0xfffc000a09007388 */ /* 0x000fe20000000800 */
[C---:B------:R-:W-:Y:S02]  /*1020*/  FADD.FTZ R21, -R37.reuse, R21 ;  /* 0x0000001525157221 */ /* 0x040fe40000010100 */
[----:B------:R-:W-:Y:S02]  /*1030*/  FADD.FTZ R23, -R37, R23 ;  /* 0x0000001725177221 */ /* 0x000fe40000010100 */
[----:B------:R-:W-:Y:S01]  /*1040*/  FMUL.FTZ R21, R21, 1.4426950216293334961 ;  /* 0x3fb8aa3b15157820 */ /* 0x000fe20000410000 */
[----:B------:R3:W1:Y:S01]  /*1050*/  MUFU.EX2 R14, R13 ;  /* 0x0000000d000e7308 */ /* 0x0006620000000800 */
[----:B-----5:R-:W5:Y:S01]  /*1060*/  LDS R15, [R9+0x1800] ;  /* 0x00180000090f7984 */ /* 0x020f620000000800 */
[----:B------:R-:W-:-:S02]  /*1070*/  FADD.FTZ R11, R11, R12 ;  /* 0x0000000c0b0b7221 */ /* 0x000fc40000010000 */
[----:B------:R-:W-:Y:S01]  /*1080*/  FMUL.FTZ R23, R23, 1.4426950216293334961 ;  /* 0x3fb8aa3b17177820 */ /* 0x000fe20000410000 */
[----:B------:R-:W-:Y:S01]  /*1090*/  STS [R9+-0x200], R12 ;  /* 0xfffe000c09007388 */ /* 0x000fe20000000800 */
[C---:B------:R-:W-:Y:S02]  /*10a0*/  FADD.FTZ R25, -R37.reuse, R25 ;  /* 0x0000001925197221 */ /* 0x040fe40000010100 */
[----:B------:R1:W2:Y:S01]  /*10b0*/  MUFU.EX2 R18, R17 ;  /* 0x0000001100127308 */ /* 0x0002a20000000800 */
[----:B---3--:R-:W-:Y:S01]  /*10c0*/  FADD.FTZ R13, -R37, R20 ;  /* 0x00000014250d7221 */ /* 0x008fe20000010100 */
[----:B0-----:R-:W-:Y:S01]  /*10d0*/  STS [R9+0x200], R16 ;  /* 0x0002001009007388 */ /* 0x001fe20000000800 */
[----:B------:R-:W-:Y:S02]  /*10e0*/  FMUL.FTZ R25, R25, 1.4426950216293334961 ;  /* 0x3fb8aa3b19197820 */ /* 0x000fe40000410000 */
[----:B------:R-:W-:Y:S02]  /*10f0*/  FMUL.FTZ R13, R13, 1.4426950216293334961 ;  /* 0x3fb8aa3b0d0d7820 */ /* 0x000fe40000410000 */
[----:B------:R-:W-:Y:S01]  /*1100*/  FADD.FTZ R27, -R37, R27 ;  /* 0x0000001b251b7221 */ /* 0x000fe20000010100 */
[----:B------:R-:W0:Y:S01]  /*1110*/  MUFU.EX2 R20, R19 ;  /* 0x0000001300147308 */ /* 0x000e220000000800 */
[----:B-1----:R-:W1:Y:S01]  /*1120*/  LDS R17, [R9+0x1a00] ;  /* 0x001a000009117984 */ /* 0x002e620000000800 */
[----:B------:R-:W-:-:S02]  /*1130*/  FADD.FTZ R11, R11, R14 ;  /* 0x0000000e0b0b7221 */ /* 0x000fc40000010000 */
[----:B------:R-:W-:Y:S01]  /*1140*/  FMUL.FTZ R27, R27, 1.4426950216293334961 ;  /* 0x3fb8aa3b1b1b7820 */ /* 0x000fe20000410000 */
[----:B------:R-:W-:Y:S01]  /*1150*/  STS [R9], R14 ;  /* 0x0000000e09007388 */ /* 0x000fe20000000800 */
[----:B------:R-:W-:Y:S02]  /*1160*/  FADD.FTZ R11, R11, R16 ;  /* 0x000000100b0b7221 */ /* 0x000fe40000010000 */
[----:B------:R-:W3:Y:S01]  /*1170*/  MUFU.EX2 R22, R13 ;  /* 0x0000000d00167308 */ /* 0x000ee20000000800 */
[----:B------:R-:W-:Y:S01]  /*1180*/  FADD.FTZ R29, -R37, R29 ;  /* 0x0000001d251d7221 */ /* 0x000fe20000010100 */
[----:B--2---:R-:W-:Y:S01]  /*1190*/  STS [R9+0x400], R18 ;  /* 0x0004001209007388 */ /* 0x004fe20000000800 */
[----:B------:R-:W-:Y:S02]  /*11a0*/  FADD.FTZ R11, R11, R18 ;  /* 0x000000120b0b7221 */ /* 0x000fe40000010000 */
[----:B------:R-:W-:Y:S02]  /*11b0*/  FMUL.FTZ R29, R29, 1.4426950216293334961 ;  /* 0x3fb8aa3b1d1d7820 */ /* 0x000fe40000410000 */
[----:B------:R-:W-:Y:S01]  /*11c0*/  FADD.FTZ R31, -R37, R31 ;  /* 0x0000001f251f7221 */ /* 0x000fe20000010100 */
[----:B------:R-:W2:Y:S01]  /*11d0*/  MUFU.EX2 R24, R21 ;  /* 0x0000001500187308 */ /* 0x000ea20000000800 */
[----:B0-----:R-:W-:Y:S01]  /*11e0*/  FADD.FTZ R11, R11, R20 ;  /* 0x000000140b0b7221 */ /* 0x001fe20000010000 */
[----:B------:R-:W-:Y:S01]  /*11f0*/  STS [R9+0x600], R20 ;  /* 0x0006001409007388 */ /* 0x000fe20000000800 */
[----:B------:R-:W-:-:S02]  /*1200*/  FMUL.FTZ R31, R31, 1.4426950216293334961 ;  /* 0x3fb8aa3b1f1f7820 */ /* 0x000fc40000410000 */
[----:B----4-:R-:W-:-:S03]  /*1210*/  FADD.FTZ R33, -R37, R33 ;  /* 0x0000002125217221 */ /* 0x010fc60000010100 */
[----:B------:R-:W0:Y:S01]  /*1220*/  MUFU.EX2 R26, R23 ;  /* 0x00000017001a7308 */ /* 0x000e220000000800 */
[----:B---3--:R-:W-:Y:S01]  /*1230*/  FADD.FTZ R11, R11, R22 ;  /* 0x000000160b0b7221 */ /* 0x008fe20000010000 */
[----:B------:R-:W-:Y:S01]  /*1240*/  STS [R9+0x800], R22 ;  /* 0x0008001609007388 */ /* 0x000fe20000000800 */
[----:B------:R-:W-:Y:S02]  /*1250*/  FMUL.FTZ R33, R33, 1.4426950216293334961 ;  /* 0x3fb8aa3b21217820 */ /* 0x000fe40000410000 */
[----:B-----5:R-:W-:-:S03]  /*1260*/  FADD.FTZ R15, -R37, R15 ;  /* 0x0000000f250f7221 */ /* 0x020fc60000010100 */
[----:B------:R-:W3:Y:S01]  /*1270*/  MUFU.EX2 R28, R25 ;  /* 0x00000019001c7308 */ /* 0x000ee20000000800 */
[----:B--2---:R-:W-:Y:S01]  /*1280*/  FADD.FTZ R11, R11, R24 ;  /* 0x000000180b0b7221 */ /* 0x004fe20000010000 */
[----:B------:R-:W-:Y:S01]  /*1290*/  STS [R9+0xa00], R24 ;  /* 0x000a001809007388 */ /* 0x000fe20000000800 */
[----:B------:R-:W-:-:S05]  /*12a0*/  FMUL.FTZ R15, R15, 1.4426950216293334961 ;  /* 0x3fb8aa3b0f0f7820 */ /* 0x000fca0000410000 */
[----:B------:R-:W2:Y:S01]  /*12b0*/  MUFU.EX2 R30, R27 ;  /* 0x0000001b001e7308 */ /* 0x000ea20000000800 */
[----:B0-----:R-:W-:Y:S01]  /*12c0*/  FADD.FTZ R11, R11, R26 ;  /* 0x0000001a0b0b7221 */ /* 0x001fe20000010000 */
[----:B------:R-:W-:Y:S01]  /*12d0*/  STS [R9+0xc00], R26 ;  /* 0x000c001a09007388 */ /* 0x000fe20000000800 */
[----:B-1----:R-:W-:-:S04]  /*12e0*/  FADD.FTZ R17, -R37, R17 ;  /* 0x0000001125117221 */ /* 0x002fc80000010100 */
[----:B------:R-:W-:Y:S01]  /*12f0*/  FMUL.FTZ R17, R17, 1.4426950216293334961 ;  /* 0x3fb8aa3b11117820 */ /* 0x000fe20000410000 */
[----:B------:R-:W0:Y:S01]  /*1300*/  MUFU.EX2 R32, R29 ;  /* 0x0000001d00207308 */ /* 0x000e220000000800 */
[----:B---3--:R-:W-:Y:S01]  /*1310*/  FADD.FTZ R11, R11, R28 ;  /* 0x0000001c0b0b7221 */ /* 0x008fe20000010000 */
        /* <DEDUP_REMOVED lines=19> */
.L_x_4703:
[----:B------:R-:W-:Y:S05]  /*1450*/  BSYNC B1 ;  /* 0x0000000000017941 */ /* 0x000fea0003800000 */
.L_x_4702:
        /* <DEDUP_REMOVED lines=29> */
[----:B------:R2:W3:Y:S01]  /*1630*/  MUFU.EX2 R14, R13 ;  /* 0x0000000d000e7308 */ /* 0x0004e20000000800 */
[----:B0-----:R-:W-:Y:S01]  /*1640*/  FADD.FTZ R11, R11, R10 ;  /* 0x0000000a0b0b7221 */ /* 0x001fe20000010000 */
[----:B------:R-:W-:Y:S01]  /*1650*/  STS [R9+-0x400], R10 ;  /* 0xfffc000a09007388 */ /* 0x000fe20000000800 */
[----:B------:R-:W-:-:S05]  /*1660*/  FMUL.FTZ R21, R21, 1.4426950216293334961 ;  /* 0x3fb8aa3b15157820 */ /* 0x000fca0000410000 */
[----:B------:R-:W0:Y:S01]  /*1670*/  MUFU.EX2 R16, R15 ;  /* 0x0000000f00107308 */ /* 0x000e220000000800 */
[----:B--2---:R-:W-:Y:S01]  /*1680*/  FADD.FTZ R13, -R37, R22 ;  /* 0x00000016250d7221 */ /* 0x004fe20000010100 */
[----:B-1----:R-:W-:Y:S01]  /*1690*/  STS [R9+-0x200], R12 ;  /* 0xfffe000c09007388 */ /* 0x002fe20000000800 */
[----:B------:R-:W-:Y:S02]  /*16a0*/  FADD.FTZ R11, R11, R12 ;  /* 0x0000000c0b0b7221 */ /* 0x000fe40000010000 */
[----:B------:R-:W-:-:S03]  /*16b0*/  FMUL.FTZ R13, R13, 1.4426950216293334961 ;  /* 0x3fb8aa3b0d0d7820 */ /* 0x000fc60000410000 */
        /* <DEDUP_REMOVED lines=17> */
.L_x_4706:
[----:B------:R-:W-:Y:S05]  /*17d0*/  BSYNC B1 ;  /* 0x0000000000017941 */ /* 0x000fea0003800000 */
.L_x_4705:
        /* <DEDUP_REMOVED lines=26> */
.L_x_4698:
[----:B------:R-:W-:Y:S05]  /*1980*/  BSYNC B0 ;  /* 0x0000000000007941 */ /* 0x000fea0003800000 */
.L_x_4697:
        /* <DEDUP_REMOVED lines=28> */
[----:B------:R0:W2:Y:S04]  /*1b50*/  MUFU.RCP R33, R8 ;  /* 0x0000000800217308 */ /* 0x0000a80000001000 */
[----:B------:R-:W-:-:S02]  /*1b60*/  LEA.HI R9, R10, 0x1, RZ, 0x19 ;  /* 0x000000010a097811 */ /* 0x000fc400078fc8ff */
[----:B------:R-:W-:Y:S02]  /*1b70*/  ISETP.GE.U32.AND P2, PT, R10, 0x180, PT ;  /* 0x000001800a00780c */ /* 0x000fe40003f46070 */
[----:B------:R-:W-:Y:S02]  /*1b80*/  LOP3.LUT P0, R9, R9, 0x3, RZ, 0xc0, !PT ;  /* 0x0000000309097812 */ /* 0x000fe4000780c0ff */
[----:B------:R-:W-:-:S11]  /*1b90*/  MOV R10, R0 ;  /* 0x00000000000a7202 */ /* 0x000fd60000000f00 */
[----:B------:R-:W-:Y:S05]  /*1ba0*/  @!P0 BRA `(.L_x_4710) ;  /* 0x000000b000008947 */ /* 0x000fea0003800000 */
[----:B0-2---:R-:W-:Y:S01]  /*1bb0*/  IMAD.MOV.U32 R8, RZ, RZ, R9 ;  /* 0x000000ffff087224 */ /* 0x005fe200078e0009 */
[----:B------:R-:W-:Y:S01]  /*1bc0*/  LEA R9, R0, 0x20, 0x2 ;  /* 0x0000002000097811 */ /* 0x000fe200078e10ff */
[----:B------:R-:W-:-:S04]  /*1bd0*/  IMAD.MOV.U32 R10, RZ, RZ, R0 ;  /* 0x000000ffff0a7224 */ /* 0x000fc800078e0000 */
.L_x_4711:
        /* <DEDUP_REMOVED lines=8> */
.L_x_4710:
[----:B0-2---:R-:W-:Y:S05]  /*1c60*/  BSYNC B1 ;  /* 0x0000000000017941 */ /* 0x005fea0003800000 */
.L_x_4709:
        /* <DEDUP_REMOVED lines=10> */
.L_x_4714:
        /* <DEDUP_REMOVED lines=9> */
[----:B------:R-:W1:Y:S04]  /*1da0*/  LDS R21, [R8+0xa00] ;  /* 0x000a000008157984 */ /* 0x000e680000000800 */
[----:B------:R-:W1:Y:S04]  /*1db0*/  LDS R22, [R8+0xc00] ;  /* 0x000c000008167984 */ /* 0x000e680000000800 */
[----:B------:R-:W1:Y:S04]  /*1dc0*/  LDS R24, [R8+0xe00] ;  /* 0x000e000008187984 */ /* 0x000e680000000800 */
[----:B------:R-:W1:Y:S01]  /*1dd0*/  LDS R26, [R8+0x1000] ;  /* 0x00100000081a7984 */ /* 0x000e620000000800 */
[----:B0-----:R-:W-:-:S03]  /*1de0*/  FMUL.FTZ R9, R33, R9 ;  /* 0x0000000921097220 */ /* 0x001fc60000410000 */
[----:B------:R-:W0:Y:S01]  /*1df0*/  LDS R28, [R8+0x1200] ;  /* 0x00120000081c7984 */ /* 0x000e220000000800 */
[----:B--2---:R-:W-:-:S03]  /*1e00*/  FMUL.FTZ R11, R33, R11 ;  /* 0x0000000b210b7220 */ /* 0x004fc60000410000 */
[----:B------:R-:W2:Y:S01]  /*1e10*/  LDS R29, [R8+0x1400] ;  /* 0x00140000081d7984 */ /* 0x000ea20000000800 */
[----:B---3--:R-:W-:-:S03]  /*1e20*/  FMUL.FTZ R13, R33, R12 ;  /* 0x0000000c210d7220 */ /* 0x008fc60000410000 */
[----:B------:R-:W3:Y:S01]  /*1e30*/  LDS R30, [R8+0x1600] ;  /* 0x00160000081e7984 */ /* 0x000ee20000000800 */
[----:B----4-:R-:W-:-:S03]  /*1e40*/  FMUL.FTZ R15, R33, R14 ;  /* 0x0000000e210f7220 */ /* 0x010fc60000410000 */
[----:B------:R-:W4:Y:S01]  /*1e50*/  LDS R31, [R8+0x1800] ;  /* 0x00180000081f7984 */ /* 0x000f220000000800 */
[----:B-----5:R-:W-:-:S03]  /*1e60*/  FMUL.FTZ R17, R33, R16 ;  /* 0x0000001021117220 */ /* 0x020fc60000410000 */
[----:B------:R-:W5:Y:S01]  /*1e70*/  LDS R32, [R8+0x1a00] ;  /* 0x001a000008207984 */ /* 0x000f620000000800 */
[----:B-1----:R-:W-:-:S03]  /*1e80*/  FMUL.FTZ R19, R33, R18 ;  /* 0x0000001221137220 */ /* 0x002fc60000410000 */
[----:B------:R1:W-:Y:S04]  /*1e90*/  STS [R8+-0x400], R9 ;  /* 0xfffc000908007388 */ /* 0x0003e80000000800 */
[----:B------:R0:W-:Y:S01]  /*1ea0*/  STS [R8+-0x200], R11 ;  /* 0xfffe000b08007388 */ /* 0x0001e20000000800 */
[----:B------:R-:W-:-:S03]  /*1eb0*/  FMUL.FTZ R21, R33, R21 ;  /* 0x0000001521157220 */ /* 0x000fc60000410000 */
[----:B------:R3:W-:Y:S01]  /*1ec0*/  STS [R8], R13 ;  /* 0x0000000d08007388 */ /* 0x0007e20000000800 */
[C---:B------:R-:W-:Y:S02]  /*1ed0*/  FMUL.FTZ R23, R33.reuse, R22 ;  /* 0x0000001621177220 */ /* 0x040fe40000410000 */
[C---:B-1----:R-:W-:Y:S01]  /*1ee0*/  FMUL.FTZ R9, R33.reuse, R20 ;  /* 0x0000001421097220 */ /* 0x042fe20000410000 */
[----:B------:R5:W-:Y:S01]  /*1ef0*/  STS [R8+0x200], R15 ;  /* 0x0002000f08007388 */ /* 0x000be20000000800 */
[C---:B------:R-:W-:Y:S02]  /*1f00*/  FMUL.FTZ R25, R33.reuse, R24 ;  /* 0x0000001821197220 */ /* 0x040fe40000410000 */
[C---:B------:R-:W-:Y:S01]  /*1f10*/  FMUL.FTZ R27, R33.reuse, R26 ;  /* 0x0000001a211b7220 */ /* 0x040fe20000410000 */
[----:B------:R-:W-:Y:S01]  /*1f20*/  STS [R8+0x400], R17 ;  /* 0x0004001108007388 */ /* 0x000fe20000000800 */
[----:B0-----:R-:W-:-:S03]  /*1f30*/  FMUL.FTZ R11, R33, R28 ;  /* 0x0000001c210b7220 */ /* 0x001fc60000410000 */
        /* <DEDUP_REMOVED lines=17> */
.L_x_4713:
[----:B------:R-:W-:Y:S05]  /*2050*/  BSYNC B1 ;  /* 0x0000000000017941 */ /* 0x000fea0003800000 */
.L_x_4712:
        /* <DEDUP_REMOVED lines=13> */
[----:B------:R-:W1:Y:S01]  /*2130*/  LDS R22, [R8+0xa00] ;  /* 0x000a000008167984 */ /* 0x000e620000000800 */
[----:B0-----:R-:W-:-:S02]  /*2140*/  FMUL.FTZ R9, R33, R9 ;  /* 0x0000000921097220 */ /* 0x001fc40000410000 */
        /* <DEDUP_REMOVED lines=8> */
[----:B-1----:R-:W-:-:S03]  /*21d0*/  FMUL.FTZ R19, R33, R18 ;  /* 0x0000001221137220 */ /* 0x002fc60000410000 */
[----:B------:R-:W-:Y:S01]  /*21e0*/  STS [R8+0x400], R17 ;  /* 0x0004001108007388 */ /* 0x000fe20000000800 */
[----:B------:R-:W-:-:S03]  /*21f0*/  FMUL.FTZ R21, R33, R20 ;  /* 0x0000001421157220 */ /* 0x000fc60000410000 */
[----:B------:R-:W-:Y:S01]  /*2200*/  STS [R8+0x600], R19 ;  /* 0x0006001308007388 */ /* 0x000fe20000000800 */
[----:B------:R-:W-:-:S03]  /*2210*/  FMUL.FTZ R23, R33, R22 ;  /* 0x0000001621177220 */ /* 0x000fc60000410000 */
[----:B------:R-:W-:Y:S04]  /*2220*/  STS [R8+0x800], R21 ;  /* 0x0008001508007388 */ /* 0x000fe80000000800 */
[----:B------:R0:W-:Y:S02]  /*2230*/  STS [R8+0xa00], R23 ;  /* 0x000a001708007388 */ /* 0x0001e40000000800 */
[----:B0-----:R-:W-:Y:S02]  /*2240*/  IADD3 R8, R8, 0x1000, RZ ;  /* 0x0000100008087810 */ /* 0x001fe40007ffe0ff */
.L_x_4716:
[----:B------:R-:W-:Y:S05]  /*2250*/  BSYNC B1 ;  /* 0x0000000000017941 */ /* 0x000fea0003800000 */
.L_x_4715:
[----:B------:R-:W-:-:S13]  /*2260*/  ISETP.LT.OR P0, PT, R10, R7, P0 ;  /* 0x000000070a00720c */ /* 0x000fda0000701670 */
[----:B------:R-:W-:Y:S05]  /*2270*/  @!P0 BRA `(.L_x_4708) ;  /* 0x000000c000008947 */ /* 0x000fea0003800000 */
[----:B------:R-:W0:Y:S04]  /*2280*/  LDS R7, [R8+-0x400] ;  /* 0xfffc000008077984 */ /* 0x000e280000000800 */
[----:B------:R-:W2:Y:S04]  /*2290*/  LDS R9, [R8+-0x200] ;  /* 0xfffe000008097984 */ /* 0x000ea80000000800 */
[----:B------:R-:W3:Y:S04]  /*22a0*/  LDS R10, [R8] ;  /* 0x00000000080a7984 */ /* 0x000ee80000000800 */
[----:B------:R-:W4:Y:S01]  /*22b0*/  LDS R12, [R8+0x200] ;  /* 0x00020000080c7984 */ /* 0x000f220000000800 */
[----:B0-----:R-:W-:-:S02]  /*22c0*/  FMUL.FTZ R7, R7, R33 ;  /* 0x0000002107077220 */ /* 0x001fc40000410000 */
[----:B--2---:R-:W-:-:S03]  /*22d0*/  FMUL.FTZ R9, R9, R33 ;  /* 0x0000002109097220 */ /* 0x004fc60000410000 */
[----:B------:R0:W-:Y:S01]  /*22e0*/  STS [R8+-0x400], R7 ;  /* 0xfffc000708007388 */ /* 0x0001e20000000800 */
[----:B---3--:R-:W-:-:S03]  /*22f0*/  FMUL.FTZ R11, R10, R33 ;  /* 0x000000210a0b7220 */ /* 0x008fc60000410000 */
[----:B------:R0:W-:Y:S01]  /*2300*/  STS [R8+-0x200], R9 ;  /* 0xfffe000908007388 */ /* 0x0001e20000000800 */
[----:B----4-:R-:W-:-:S03]  /*2310*/  FMUL.FTZ R13, R12, R33 ;  /* 0x000000210c0d7220 */ /* 0x010fc60000410000 */
[----:B------:R0:W-:Y:S04]  /*2320*/  STS [R8], R11 ;  /* 0x0000000b08007388 */ /* 0x0001e80000000800 */
[----:B------:R0:W-:Y:S02]  /*2330*/  STS [R8+0x200], R13 ;  /* 0x0002000d08007388 */ /* 0x0001e40000000800 */
.L_x_4708:
[----:B------:R-:W-:Y:S05]  /*2340*/  BSYNC B0 ;  /* 0x0000000000007941 */ /* 0x000fea0003800000 */
.L_x_4707:
[----:B------:R-:W-:Y:S06]  /*2350*/  BAR.SYNC.DEFER_BLOCKING 0x0 ;  /* 0x0000000000007b1d */ /* 0x000fec0000010000 */
[----:B------:R-:W-:Y:S01]  /*2360*/  BSSY B6, `(.L_x_4717) ;  /* 0x000003a000067945 */ /* 0x000fe20003800000 */
[----:B------:R-:W-:Y:S05]  /*2370*/  @P1 BRA `(.L_x_4718) ;  /* 0x0000038000001947 */ /* 0x000fea0003800000 */
[----:B------:R-:W-:Y:S02]  /*2380*/  IABS R20, c[0x0][0x1d0] ;  /* 0x0000740000147a13 */ /* 0x000fe40000000000 */
[----:B------:R-:W-:-:S02]  /*2390*/  IABS R14, c[0x0][0x1d4] ;  /* 0x00007500000e7a13 */ /* 0x000fc40000000000 */
[----:B------:R-:W2:Y:S01]  /*23a0*/  I2F.RP R12, R20 ;  /* 0x00000014000c7306 */ /* 0x000ea20000209400 */
[----:B------:R-:W-:Y:S02]  /*23b0*/  ISETP.NE.AND P1, PT, RZ, c[0x0][0x1d4], PT ;  /* 0x00007500ff007a0c */ /* 0x000fe40003f25270 */
[----:B------:R-:W-:Y:S02]  /*23c0*/  ISETP.NE.AND P2, PT, RZ, c[0x0][0x1d0], PT ;  /* 0x00007400ff007a0c */ /* 0x000fe40003f45270 */
[----:B------:R-:W-:-:S03]  /*23d0*/  IABS R18, c[0x0][0x1d4] ;  /* 0x0000750000127a13 */ /* 0x000fc60000000000 */
[----:B0-----:R-:W0:Y:S08]  /*23e0*/  I2F.RP R7, R14 ;  /* 0x0000000e00077306 */ /* 0x001e300000209400 */
[----:B--2---:R-:W2:Y:S08]  /*23f0*/  MUFU.RCP R12, R12 ;  /* 0x0000000c000c7308 */ /* 0x004eb00000001000 */
[----:B0-----:R-:W0:Y:S01]  /*2400*/  MUFU.RCP R7, R7 ;  /* 0x0000000700077308 */ /* 0x001e220000001000 */
[----:B--2---:R-:W-:-:S02]  /*2410*/  IADD3 R10, R12, 0xffffffe, RZ ;  /* 0x0ffffffe0c0a7810 */ /* 0x004fc40007ffe0ff */
[----:B------:R-:W-:-:S05]  /*2420*/  IADD3 R12, R4, -c[0x0][0x1cc], RZ ;  /* 0x80007300040c7a10 */ /* 0x000fca0007ffe0ff */
[----:B------:R2:W3:Y:S01]  /*2430*/  F2I.FTZ.U32.TRUNC.NTZ R11, R10 ;  /* 0x0000000a000b7305 */ /* 0x0004e2000021f000 */
[----:B------:R-:W-:Y:S02]  /*2440*/  MOV R4, R2 ;  /* 0x0000000200047202 */ /* 0x000fe40000000f00 */
[----:B0-----:R-:W-:-:S05]  /*2450*/  IADD3 R8, R7, 0xffffffe, RZ ;  /* 0x0ffffffe07087810 */ /* 0x001fca0007ffe0ff */
[----:B------:R0:W4:Y:S01]  /*2460*/  F2I.FTZ.U32.TRUNC.NTZ R9, R8 ;  /* 0x0000000800097305 */ /* 0x000122000021f000 */
[----:B--2---:R-:W-:Y:S01]  /*2470*/  IMAD.MOV.U32 R10, RZ, RZ, RZ ;  /* 0x000000ffff0a7224 */ /* 0x004fe200078e00ff */
[----:B---3--:R-:W-:Y:S01]  /*2480*/  IADD3 R15, RZ, -R11, RZ ;  /* 0x8000000bff0f7210 */ /* 0x008fe20007ffe0ff */
[----:B0-----:R-:W-:-:S04]  /*2490*/  IMAD.MOV.U32 R8, RZ, RZ, RZ ;  /* 0x000000ffff087224 */ /* 0x001fc800078e00ff */
[----:B------:R-:W-:Y:S02]  /*24a0*/  IMAD R7, R15, R20, RZ ;  /* 0x000000140f077224 */ /* 0x000fe400078e02ff */
[----:B----4-:R-:W-:Y:S02]  /*24b0*/  IMAD.MOV R13, RZ, RZ, -R9 ;  /* 0x000000ffff0d7224 */ /* 0x010fe400078e0a09 */
[----:B------:R-:W-:-:S04]  /*24c0*/  IMAD.HI.U32 R11, R11, R7, R10 ;  /* 0x000000070b0b7227 */ /* 0x000fc800078e000a */
[----:B------:R-:W-:-:S04]  /*24d0*/  IMAD R13, R13, R14, RZ ;  /* 0x0000000e0d0d7224 */ /* 0x000fc800078e02ff */
[----:B------:R-:W-:-:S04]  /*24e0*/  IMAD.HI.U32 R16, R9, R13, R8 ;  /* 0x0000000d09107227 */ /* 0x000fc800078e0008 */
.L_x_4720:
        /* <DEDUP_REMOVED lines=33> */
.L_x_4718:
[----:B------:R-:W-:Y:S05]  /*2700*/  BSYNC B6 ;  /* 0x0000000000067941 */ /* 0x000fea0003800000 */
.L_x_4717:
[----:B------:R-:W-:Y:S05]  /*2710*/  BRA.DIV ~URZ, `(.L_x_4721) ;  /* 0x00002e727f007947 */ /* 0x000fea000b800000 */
[----:B------:R-:W-:-:S04]  /*2720*/  IMAD.MOV.U32 R4, RZ, RZ, RZ ;  /* 0x000000ffff047224 */ /* 0x000fc800078e00ff */
.L_x_4733:
[----:B------:R-:W-:Y:S01]  /*2730*/  FADD.FTZ R21, RZ, R4 ;  /* 0x00000004ff157221 */ /* 0x000fe20000010000 */
[----:B------:R-:W-:Y:S05]  /*2740*/  BRA.DIV ~URZ, `(.L_x_4722) ;  /* 0x00002ec27f007947 */ /* 0x000fea000b800000 */
[----:B------:R-:W2:Y:S01]  /*2750*/  SHFL.BFLY PT, R4, R21, 0x2, 0x1f ;  /* 0x0c401f0015047f89 */ /* 0x000ea200000e0000 */
[----:B------:R-:W-:Y:S01]  /*2760*/  HFMA2.MMA R50, -RZ, RZ, 0, 0 ;  /* 0x00000000ff327435 */ /* 0x000fe200000001ff */
[----:B------:R-:W-:Y:S01]  /*2770*/  CS2R R48, SRZ ;  /* 0x0000000000307805 */ /* 0x000fe2000001ff00 */
[----:B------:R-:W-:Y:S01]  /*2780*/  CS2R R46, SRZ ;  /* 0x00000000002e7805 */ /* 0x000fe2000001ff00 */
[----:B------:R-:W-:Y:S01]  /*2790*/  CS2R R44, SRZ ;  /* 0x00000000002c7805 */ /* 0x000fe2000001ff00 */
[----:B------:R-:W-:Y:S01]  /*27a0*/  CS2R R42, SRZ ;  /* 0x00000000002a7805 */ /* 0x000fe2000001ff00 */
[----:B------:R-:W-:Y:S01]  /*27b0*/  CS2R R40, SRZ ;  /* 0x0000000000287805 */ /* 0x000fe2000001ff00 */
[----:B------:R-:W-:Y:S01]  /*27c0*/  CS2R R38, SRZ ;  /* 0x0000000000267805 */ /* 0x000fe2000001ff00 */
[----:B-1----:R-:W-:Y:S01]  /*27d0*/  CS2R R36, SRZ ;  /* 0x0000000000247805 */ /* 0x002fe2000001ff00 */
        /* <DEDUP_REMOVED lines=14> */
[----:B------:R-:W-:-:S02]  /*28c0*/  IMAD.MOV.U32 R52, RZ, RZ, RZ ;  /* 0x000000ffff347224 */ /* 0x000fc400078e00ff */
[----:B--2---:R-:W-:Y:S02]  /*28d0*/  FADD.FTZ R4, R21, R4 ;  /* 0x0000000415047221 */ /* 0x004fe40000010000 */
[----:B------:R-:W-:-:S03]  /*28e0*/  CS2R R20, SRZ ;  /* 0x0000000000147805 */ /* 0x000fc6000001ff00 */
[----:B------:R-:W0:Y:S02]  /*28f0*/  SHFL.BFLY PT, R51, R4, 0x1, 0x1f ;  /* 0x0c201f0004337f89 */ /* 0x000e2400000e0000 */
[----:B0-----:R-:W-:Y:S02]  /*2900*/  FADD.FTZ R51, R4, R51 ;  /* 0x0000003304337221 */ /* 0x001fe40000010000 */
[----:B------:R-:W-:Y:S02]  /*2910*/  CS2R R4, SRZ ;  /* 0x0000000000047805 */ /* 0x000fe4000001ff00 */
.L_x_4734:
[----:B------:R-:W-:Y:S01]  /*2920*/  LOP3.LUT P0, RZ, R3, 0x7, RZ, 0xc0, !PT ;  /* 0x0000000703ff7812 */ /* 0x000fe2000780c0ff */
[----:B------:R-:W-:Y:S01]  /*2930*/  WARPSYNC 0xffffffff ;  /* 0xffffffff00007948 */ /* 0x000fe20003800000 */
[----:B------:R-:W-:Y:S01]  /*2940*/  LOP3.LUT R53, R0, 0xffffffc0, RZ, 0xc0, !PT ;  /* 0xffffffc000357812 */ /* 0x000fe200078ec0ff */
[----:B------:R-:W-:Y:S01]  /*2950*/  BAR.SYNC.DEFER_BLOCKING 0x0 ;  /* 0x0000000000007b1d */ /* 0x000fe20000010000 */
[----:B------:R-:W-:Y:S02]  /*2960*/  FADD.FTZ R21, R52, R21 ;  /* 0x0000001534157221 */ /* 0x000fe40000010000 */
[----:B------:R-:W-:Y:S01]  /*2970*/  ISETP.NE.OR P1, PT, R53, 0x40, P0 ;  /* 0x000000403500780c */ /* 0x000fe20000725670 */
[----:B------:R-:W-:-:S02]  /*2980*/  IMAD R2, R2, 0xc0, RZ ;  /* 0x000000c002027824 */ /* 0x000fc400078e02ff */
[----:B------:R-:W-:Y:S10]  /*2990*/  BSSY B0, `(.L_x_4723) ;  /* 0x0000036000007945 */ /* 0x000ff40003800000 */
[----:B------:R-:W-:Y:S05]  /*29a0*/  @P1 BRA `(.L_x_4724) ;  /* 0x0000034000001947 */ /* 0x000fea0003800000 */
[----:B------:R-:W-:Y:S02]  /*29b0*/  SHF.R.S32.HI R52, RZ, 0x1f, R3 ;  /* 0x0000001fff347819 */ /* 0x000fe40000011403 */
[----:B------:R-:W-:-:S02]  /*29c0*/  PLOP3.LUT P0, PT, PT, PT, PT, 0x8, 0x0 ;  /* 0x000000000000781c */ /* 0x000fc40003f0e170 */
        /* <DEDUP_REMOVED lines=50> */
.L_x_4724:
[----:B------:R-:W-:Y:S05]  /*2cf0*/  BSYNC B0 ;  /* 0x0000000000007941 */ /* 0x000fea0003800000 */
.L_x_4723:
        /* <DEDUP_REMOVED lines=103> */
.L_x_4726:
[----:B------:R-:W-:Y:S05]  /*3370*/  BSYNC B0 ;  /* 0x0000000000007941 */ /* 0x000fea0003800000 */
.L_x_4725:
[C---:B------:R-:W-:Y:S01]  /*3380*/  LOP3.LUT R52, R0.reuse, 0xffffffe0, RZ, 0xc0, !PT ;  /* 0xffffffe000347812 */ /* 0x040fe200078ec0ff */
[----:B------:R-:W-:Y:S01]  /*3390*/  BAR.SYNC.DEFER_BLOCKING 0x0 ;  /* 0x0000000000007b1d */ /* 0x000fe20000010000 */
[----:B------:R-:W-:-:S02]  /*33a0*/  IADD3 R54, R0, 0x1f, RZ ;  /* 0x0000001f00367810 */ /* 0x000fc40007ffe0ff */
[----:B------:R-:W-:-:S03]  /*33b0*/  ISETP.NE.OR P1, PT, R52, 0x20, P0 ;  /* 0x000000203400780c */ /* 0x000fc60000725670 */
[----:B------:R-:W-:Y:S10]  /*33c0*/  BSSY B0, `(.L_x_4727) ;  /* 0x0000035000007945 */ /* 0x000ff40003800000 */
[----:B------:R-:W-:Y:S05]  /*33d0*/  @P1 BRA `(.L_x_4728) ;  /* 0x0000033000001947 */ /* 0x000fea0003800000 */
[----:B------:R-:W-:-:S04]  /*33e0*/  SHF.R.S32.HI R52, RZ, 0x1f, R3 ;  /* 0x0000001fff347819 */ /* 0x000fc80000011403 */
[----:B0-----:R-:W-:-:S04]  /*33f0*/  LEA.HI R53, R52, R3, RZ, 0x3 ;  /* 0x0000000334357211 */ /* 0x001fc800078f18ff */
        /* <DEDUP_REMOVED lines=49> */
.L_x_4728:
[----:B------:R-:W-:Y:S05]  /*3710*/  BSYNC B0 ;  /* 0x0000000000007941 */ /* 0x000fea0003800000 */
.L_x_4727:
[----:B------:R-:W-:Y:S01]  /*3720*/  BAR.SYNC.DEFER_BLOCKING 0x0 ;  /* 0x0000000000007b1d */ /* 0x000fe20000010000 */
[----:B------:R-:W-:-:S02]  /*3730*/  ISETP.GT.OR P1, PT, R0, 0x1f, P0 ;  /* 0x0000001f0000780c */ /* 0x000fc40000724670 */
[----:B------:R-:W-:-:S03]  /*3740*/  ISETP.GT.U32.AND P2, PT, R54, 0x3e, PT ;  /* 0x0000003e3600780c */ /* 0x000fc60003f44070 */
        /* <DEDUP_REMOVED lines=101> */
.L_x_4730:
[----:B------:R-:W-:Y:S05]  /*3da0*/  BSYNC B0 ;  /* 0x0000000000007941 */ /* 0x000fea0003800000 */
.L_x_4729:
[----:B------:R-:W-:Y:S06]  /*3db0*/  BAR.SYNC.DEFER_BLOCKING 0x0 ;  /* 0x0000000000007b1d */ /* 0x000fec0000010000 */
[----:B------:R-:W-:Y:S05]  /*3dc0*/  @P2 EXIT ;  /* 0x000000000000294d */ /* 0x000fea0003800000 */
[----:B------:R-:W1:Y:S01]  /*3dd0*/  S2UR UR4, SR_CTAID.Y ;  /* 0x00000000000479c3 */ /* 0x000e620000002600 */
[----:B------:R-:W-:Y:S02]  /*3de0*/  ULDC UR6, c[0x0][0xc] ;  /* 0x0000030000067ab9 */ /* 0x000fe40000000800 */
[----:B------:R-:W-:-:S05]  /*3df0*/  ULDC UR7, c[0x0][0x14] ;  /* 0x0000050000077ab9 */ /* 0x000fca0000000800 */
[----:B------:R-:W2:Y:S01]  /*3e00*/  S2UR UR5, SR_CTAID.X ;  /* 0x00000000000579c3 */ /* 0x000ea20000002500 */
[----:B-1----:R-:W-:Y:S02]  /*3e10*/  UIMAD UR4, UR4, UR6, URZ ;  /* 0x00000006040472a4 */ /* 0x002fe4000f8e023f */
[----:B------:R-:W-:-:S04]  /*3e20*/  UIMAD UR6, UR7, 0xc0, URZ ;  /* 0x000000c0070678a4 */ /* 0x000fc8000f8e023f */
[----:B------:R-:W-:Y:S02]  /*3e30*/  UIMAD UR4, UR4, UR6, URZ ;  /* 0x00000006040472a4 */ /* 0x000fe4000f8e023f */
[----:B--2---:R-:W-:Y:S01]  /*3e40*/  UIMAD UR5, UR5, UR6, URZ ;  /* 0x00000006050572a4 */ /* 0x004fe2000f8e023f */
[----:B------:R-:W-:Y:S11]  /*3e50*/  @P0 EXIT ;  /* 0x000000000000094d */ /* 0x000ff60003800000 */
[----:B------:R-:W1:Y:S01]  /*3e60*/  S2UR UR6, SR_CTAID.Z ;  /* 0x00000000000679c3 */ /* 0x000e620000002700 */
[----:B------:R-:W-:Y:S01]  /*3e70*/  SHF.R.S32.HI R0, RZ, 0x1f, R3 ;  /* 0x0000001fff007819 */ /* 0x000fe20000011403 */
[----:B------:R-:W-:Y:S02]  /*3e80*/  USHF.R.S32.HI UR8, URZ, 0x1f, UR5 ;  /* 0x0000001f3f087899 */ /* 0x000fe40008011405 */
[----:B------:R-:W-:Y:S01]  /*3e90*/  USHF.R.S32.HI UR9, URZ, 0x1f, UR4 ;  /* 0x0000001f3f097899 */ /* 0x000fe20008011404 */
[----:B------:R-:W-:-:S04]  /*3ea0*/  LEA.HI R0, R0, R3, RZ, 0x3 ;  /* 0x0000000300007211 */ /* 0x000fc800078f18ff */
[----:B------:R-:W-:-:S04]  /*3eb0*/  SHF.R.S32.HI R0, RZ, 0x3, R0 ;  /* 0x00000003ff007819 */ /* 0x000fc80000011400 */
[C---:B------:R-:W-:Y:S02]  /*3ec0*/  IADD3 R52, R0.reuse, 0x4, RZ ;  /* 0x0000000400347810 */ /* 0x040fe40007ffe0ff */
[C---:B------:R-:W-:Y:S02]  /*3ed0*/  IADD3 R56, R0.reuse, 0xc, RZ ;  /* 0x0000000c00387810 */ /* 0x040fe40007ffe0ff */
[----:B------:R-:W-:Y:S01]  /*3ee0*/  IADD3 R59, R0, 0x18, RZ ;  /* 0x00000018003b7810 */ /* 0x000fe20007ffe0ff */
[----:B-1----:R-:W-:-:S04]  /*3ef0*/  UIMAD UR6, UR6, 0xc0, URZ ;  /* 0x000000c0060678a4 */ /* 0x002fc8000f8e023f */
[----:B------:R-:W-:Y:S02]  /*3f00*/  USHF.R.S32.HI UR7, URZ, 0x1f, UR6 ;  /* 0x0000001f3f077899 */ /* 0x000fe40008011406 */
[----:B------:R-:W-:-:S04]  /*3f10*/  UIADD3 UR6, UP0, UP1, UR4, UR5, UR6 ;  /* 0x0000000504067290 */ /* 0x000fc8000f91e006 */
[----:B------:R-:W-:Y:S02]  /*3f20*/  UIADD3.X UR7, UR9, UR8, UR7, UP0, UP1 ;  /* 0x0000000809077290 */ /* 0x000fe400087e2407 */
[----:B------:R-:W-:Y:S02]  /*3f30*/  IADD3 R3, P0, R0, UR6, RZ ;  /* 0x0000000600037c10 */ /* 0x000fe4000ff1e0ff */
[----:B0-----:R-:W-:Y:S02]  /*3f40*/  IADD3 R53, P1, R52, UR6, RZ ;  /* 0x0000000634357c10 */ /* 0x001fe4000ff3e0ff */
        /* <DEDUP_REMOVED lines=19> */
[C---:B------:R-:W-:Y:S02]  /*4080*/  IADD3 R57, P0, R51.reuse, UR6, RZ ;  /* 0x0000000633397c10 */ /* 0x040fe4000ff1e0ff */
[----:B------:R-:W-:Y:S01]  /*4090*/  IADD3 R58, R0, 0x14, RZ ;  /* 0x00000014003a7810 */ /* 0x000fe20007ffe0ff */
[----:B------:R2:W-:Y:S01]  /*40a0*/  STG.E [R2.64], R46 ;  /* 0x0000002e02007986 */ /* 0x0005e2000c101924 */
[----:B------:R-:W-:Y:S02]  /*40b0*/  LEA.HI.X.SX32 R60, R51, UR7, 0x1, P0 ;  /* 0x00000007333c7c11 */ /* 0x000fe400080f0eff */
[----:B------:R-:W-:Y:S02]  /*40c0*/  LEA R56, P0, R57, c[0x0][0x160], 0x2 ;  /* 0x0000580039387a11 */ /* 0x000fe400078010ff */
[----:B------:R-:W-:-:S02]  /*40d0*/  IADD3 R51, P1, R58, UR6, RZ ;  /* 0x000000063a337c10 */ /* 0x000fc4000ff3e0ff */
[----:B------:R-:W-:Y:S02]  /*40e0*/  LEA.HI.X R57, R57, c[0x0][0x164], R60, 0x2, P0 ;  /* 0x0000590039397a11 */ /* 0x000fe400000f143c */
[----:B------:R-:W-:Y:S02]  /*40f0*/  LEA.HI.X.SX32 R60, R58, UR7, 0x1, P1 ;  /* 0x000000073a3c7c11 */ /* 0x000fe400088f0eff */
[----:B-1----:R-:W-:Y:S01]  /*4100*/  LEA R50, P0, R51, c[0x0][0x160], 0x2 ;  /* 0x0000580033327a11 */ /* 0x002fe200078010ff */
[----:B------:R1:W-:Y:S01]  /*4110*/  STG.E [R56.64], R47 ;  /* 0x0000002f38007986 */ /* 0x0003e2000c101924 */
[----:B0-----:R-:W-:Y:S02]  /*4120*/  IADD3 R49, R0, 0x1c, RZ ;  /* 0x0000001c00317810 */ /* 0x001fe40007ffe0ff */
[----:B------:R-:W-:Y:S02]  /*4130*/  IADD3 R53, P2, R59, UR6, RZ ;  /* 0x000000063b357c10 */ /* 0x000fe4000ff5e0ff */
[----:B------:R-:W-:-:S02]  /*4140*/  LEA.HI.X R51, R51, c[0x0][0x164], R60, 0x2, P0 ;  /* 0x0000590033337a11 */ /* 0x000fc400000f143c */
[----:B------:R-:W-:Y:S02]  /*4150*/  IADD3 R63, P0, R49, UR6, RZ ;  /* 0x00000006313f7c10 */ /* 0x000fe4000ff1e0ff */
[----:B------:R-:W-:Y:S01]  /*4160*/  LEA.HI.X.SX32 R58, R59, UR7, 0x1, P2 ;  /* 0x000000073b3a7c11 */ /* 0x000fe200090f0eff */
[----:B------:R0:W-:Y:S01]  /*4170*/  STG.E [R50.64], R48 ;  /* 0x0000003032007986 */ /* 0x0001e2000c101924 */
[----:B------:R-:W-:Y:S02]  /*4180*/  LEA R52, P1, R53, c[0x0][0x160], 0x2 ;  /* 0x0000580035347a11 */ /* 0x000fe400078210ff */
[C---:B------:R-:W-:Y:S02]  /*4190*/  IADD3 R54, R0.reuse, 0x20, RZ ;  /* 0x0000002000367810 */ /* 0x040fe40007ffe0ff */
[----:B------:R-:W-:Y:S02]  /*41a0*/  IADD3 R55, R0, 0x24, RZ ;  /* 0x0000002400377810 */ /* 0x000fe40007ffe0ff */
[----:B------:R-:W-:-:S02]  /*41b0*/  LEA.HI.X.SX32 R64, R49, UR7, 0x1, P0 ;  /* 0x0000000731407c11 */ /* 0x000fc400080f0eff */
[----:B------:R-:W-:Y:S02]  /*41c0*/  LEA.HI.X R53, R53, c[0x0][0x164], R58, 0x2, P1 ;  /* 0x0000590035357a11 */ /* 0x000fe400008f143a */
[----:B--2---:R-:W-:Y:S02]  /*41d0*/  LEA R2, P0, R63, c[0x0][0x160], 0x2 ;  /* 0x000058003f027a11 */ /* 0x004fe400078010ff */
[----:B------:R-:W-:Y:S01]  /*41e0*/  IADD3 R61, P1, R54, UR6, RZ ;  /* 0x00000006363d7c10 */ /* 0x000fe2000ff3e0ff */
[----:B------:R2:W-:Y:S01]  /*41f0*/  STG.E [R52.64], R45 ;  /* 0x0000002d34007986 */ /* 0x0005e2000c101924 */
[----:B------:R-:W-:Y:S02]  /*4200*/  IADD3 R46, R0, 0x28, RZ ;  /* 0x00000028002e7810 */ /* 0x000fe40007ffe0ff */
[----:B------:R-:W-:Y:S02]  /*4210*/  IADD3 R59, P2, R55, UR6, RZ ;  /* 0x00000006373b7c10 */ /* 0x000fe4000ff5e0ff */
[----:B------:R-:W-:-:S02]  /*4220*/  LEA.HI.X R3, R63, c[0x0][0x164], R64, 0x2, P0 ;  /* 0x000059003f037a11 */ /* 0x000fc400000f1440 */
[----:B------:R-:W-:Y:S02]  /*4230*/  LEA.HI.X.SX32 R62, R54, UR7, 0x1, P1 ;  /* 0x00000007363e7c11 */ /* 0x000fe400088f0eff */
[----:B------:R-:W-:Y:S01]  /*4240*/  IADD3 R49, P0, R46, UR6, RZ ;  /* 0x000000062e317c10 */ /* 0x000fe2000ff1e0ff */
[----:B------:R3:W-:Y:S01]  /*4250*/  STG.E [R2.64], R42 ;  /* 0x0000002a02007986 */ /* 0x0007e2000c101924 */
[----:B------:R-:W-:Y:S02]  /*4260*/  LEA.HI.X.SX32 R60, R55, UR7, 0x1, P2 ;  /* 0x00000007373c7c11 */ /* 0x000fe400090f0eff */
[----:B------:R-:W-:Y:S02]  /*4270*/  LEA R54, P1, R61, c[0x0][0x160], 0x2 ;  /* 0x000058003d367a11 */ /* 0x000fe400078210ff */
[----:B------:R-:W-:Y:S02]  /*4280*/  LEA R58, P2, R59, c[0x0][0x160], 0x2 ;  /* 0x000058003b3a7a11 */ /* 0x000fe400078410ff */
[----:B-1----:R-:W-:-:S02]  /*4290*/  IADD3 R47, R0, 0x2c, RZ ;  /* 0x0000002c002f7810 */ /* 0x002fc40007ffe0ff */
[----:B0-----:R-:W-:Y:S02]  /*42a0*/  IADD3 R50, R0, 0x30, RZ ;  /* 0x0000003000327810 */ /* 0x001fe40007ffe0ff */
[----:B------:R-:W-:Y:S02]  /*42b0*/  LEA.HI.X.SX32 R56, R46, UR7, 0x1, P0 ;  /* 0x000000072e387c11 */ /* 0x000fe400080f0eff */
[----:B------:R-:W-:Y:S02]  /*42c0*/  LEA.HI.X R55, R61, c[0x0][0x164], R62, 0x2, P1 ;  /* 0x000059003d377a11 */ /* 0x000fe400008f143e */
[----:B------:R-:W-:Y:S02]  /*42d0*/  LEA R48, P0, R49, c[0x0][0x160], 0x2 ;  /* 0x0000580031307a11 */ /* 0x000fe400078010ff */
[----:B------:R-:W-:Y:S01]  /*42e0*/  LEA.HI.X R59, R59, c[0x0][0x164], R60, 0x2, P2 ;  /* 0x000059003b3b7a11 */ /* 0x000fe200010f143c */
[----:B------:R-:W-:Y:S01]  /*42f0*/  STG.E [R54.64], R43 ;  /* 0x0000002b36007986 */ /* 0x000fe2000c101924 */
[----:B------:R-:W-:-:S02]  /*4300*/  IADD3 R51, P1, R47, UR6, RZ ;  /* 0x000000062f337c10 */ /* 0x000fc4000ff3e0ff */
[C---:B------:R-:W-:Y:S01]  /*4310*/  IADD3 R46, P2, R50.reuse, UR6, RZ ;  /* 0x00000006322e7c10 */ /* 0x040fe2000ff5e0ff */
[----:B------:R0:W-:Y:S01]  /*4320*/  STG.E [R58.64], R44 ;  /* 0x0000002c3a007986 */ /* 0x0001e2000c101924 */
[----:B------:R-:W-:Y:S02]  /*4330*/  LEA.HI.X R49, R49, c[0x0][0x164], R56, 0x2, P0 ;  /* 0x0000590031317a11 */ /* 0x000fe400000f1438 */
[----:B------:R-:W-:Y:S02]  /*4340*/  LEA.HI.X.SX32 R56, R47, UR7, 0x1, P1 ;  /* 0x000000072f387c11 */ /* 0x000fe400088f0eff */
[----:B------:R-:W-:Y:S01]  /*4350*/  LEA.HI.X.SX32 R47, R50, UR7, 0x1, P2 ;  /* 0x00000007322f7c11 */ /* 0x000fe200090f0eff */
[----:B------:R1:W-:Y:S01]  /*4360*/  STG.E [R48.64], R41 ;  /* 0x0000002930007986 */ /* 0x0003e2000c101924 */
[----:B------:R-:W-:Y:S02]  /*4370*/  LEA R50, P0, R51, c[0x0][0x160], 0x2 ;  /* 0x0000580033327a11 */ /* 0x000fe400078010ff */
[----:B--2---:R-:W-:-:S02]  /*4380*/  LEA R52, P1, R46, c[0x0][0x160], 0x2 ;  /* 0x000058002e347a11 */ /* 0x004fc400078210ff */
[----:B------:R-:W-:Y:S02]  /*4390*/  IADD3 R45, R0, 0x34, RZ ;  /* 0x00000034002d7810 */ /* 0x000fe40007ffe0ff */
[----:B------:R-:W-:Y:S02]  /*43a0*/  LEA.HI.X R51, R51, c[0x0][0x164], R56, 0x2, P0 ;  /* 0x0000590033337a11 */ /* 0x000fe400000f1438 */
[----:B------:R-:W-:Y:S02]  /*43b0*/  LEA.HI.X R53, R46, c[0x0][0x164], R47, 0x2, P1 ;  /* 0x000059002e357a11 */ /* 0x000fe400008f142f */
[C---:B------:R-:W-:Y:S01]  /*43c0*/  IADD3 R57, P0, R45.reuse, UR6, RZ ;  /* 0x000000062d397c10 */ /* 0x040fe2000ff1e0ff */
[----:B------:R2:W-:Y:S01]  /*43d0*/  STG.E [R50.64], R38 ;  /* 0x0000002632007986 */ /* 0x0005e2000c101924 */
[C---:B------:R-:W-:Y:S02]  /*43e0*/  IADD3 R46, R0.reuse, 0x38, RZ ;  /* 0x00000038002e7810 */ /* 0x040fe40007ffe0ff */
[----:B------:R-:W-:Y:S01]  /*43f0*/  IADD3 R47, R0, 0x3c, RZ ;  /* 0x0000003c002f7810 */ /* 0x000fe20007ffe0ff */
[----:B------:R4:W-:Y:S01]  /*4400*/  STG.E [R52.64], R39 ;  /* 0x0000002734007986 */ /* 0x0009e2000c101924 */
[----:B------:R-:W-:-:S02]  /*4410*/  LEA.HI.X.SX32 R66, R45, UR7, 0x1, P0 ;  /* 0x000000072d427c11 */ /* 0x000fc400080f0eff */
[----:B------:R-:W-:Y:S02]  /*4420*/  IADD3 R61, P1, R46, UR6, RZ ;  /* 0x000000062e3d7c10 */ /* 0x000fe4000ff3e0ff */
[----:B------:R-:W-:Y:S02]  /*4430*/  LEA R56, P0, R57, c[0x0][0x160], 0x2 ;  /* 0x0000580039387a11 */ /* 0x000fe400078010ff */
[----:B---3--:R-:W-:Y:S02]  /*4440*/  IADD3 R2, R0, 0x40, RZ ;  /* 0x0000004000027810 */ /* 0x008fe40007ffe0ff */
[----:B------:R-:W-:Y:S02]  /*4450*/  IADD3 R60, P2, R47, UR6, RZ ;  /* 0x000000062f3c7c10 */ /* 0x000fe4000ff5e0ff */
[----:B------:R-:W-:Y:S02]  /*4460*/  LEA.HI.X.SX32 R64, R46, UR7, 0x1, P1 ;  /* 0x000000072e407c11 */ /* 0x000fe400088f0eff */
[----:B------:R-:W-:-:S02]  /*4470*/  LEA.HI.X R57, R57, c[0x0][0x164], R66, 0x2, P0 ;  /* 0x0000590039397a11 */ /* 0x000fc400000f1442 */
[----:B------:R-:W-:Y:S02]  /*4480*/  LEA R62, P1, R61, c[0x0][0x160], 0x2 ;  /* 0x000058003d3e7a11 */ /* 0x000fe400078210ff */
[----:B------:R-:W-:Y:S01]  /*4490*/  IADD3 R45, P0, R2, UR6, RZ ;  /* 0x00000006022d7c10 */ /* 0x000fe2000ff1e0ff */
[----:B------:R3:W-:Y:S01]  /*44a0*/  STG.E [R56.64], R40 ;  /* 0x0000002838007986 */ /* 0x0007e2000c101924 */
[----:B------:R-:W-:Y:S02]  /*44b0*/  LEA.HI.X.SX32 R47, R47, UR7, 0x1, P2 ;  /* 0x000000072f2f7c11 */ /* 0x000fe400090f0eff */
[----:B------:R-:W-:Y:S02]  /*44c0*/  LEA R46, P2, R60, c[0x0][0x160], 0x2 ;  /* 0x000058003c2e7a11 */ /* 0x000fe400078410ff */
[C---:B------:R-:W-:Y:S02]  /*44d0*/  IADD3 R3, R0.reuse, 0x44, RZ ;  /* 0x0000004400037810 */ /* 0x040fe40007ffe0ff */
[----:B------:R-:W-:-:S02]  /*44e0*/  IADD3 R42, R0, 0x48, RZ ;  /* 0x00000048002a7810 */ /* 0x000fc40007ffe0ff */
[----:B------:R-:W-:Y:S02]  /*44f0*/  LEA.HI.X R63, R61, c[0x0][0x164], R64, 0x2, P1 ;  /* 0x000059003d3f7a11 */ /* 0x000fe400008f1440 */
[----:B------:R-:W-:Y:S02]  /*4500*/  LEA.HI.X.SX32 R2, R2, UR7, 0x1, P0 ;  /* 0x0000000702027c11 */ /* 0x000fe400080f0eff */
[----:B------:R-:W-:Y:S01]  /*4510*/  LEA R64, P0, R45, c[0x0][0x160], 0x2 ;  /* 0x000058002d407a11 */ /* 0x000fe200078010ff */
[----:B------:R5:W-:Y:S01]  /*4520*/  STG.E [R62.64], R37 ;  /* 0x000000253e007986 */ /* 0x000be2000c101924 */
[----:B------:R-:W-:Y:S02]  /*4530*/  LEA.HI.X R47, R60, c[0x0][0x164], R47, 0x2, P2 ;  /* 0x000059003c2f7a11 */ /* 0x000fe400010f142f */
[----:B0-----:R-:W-:Y:S02]  /*4540*/  IADD3 R44, P1, R3, UR6, RZ ;  /* 0x00000006032c7c10 */ /* 0x001fe4000ff3e0ff */
[----:B------:R-:W-:Y:S01]  /*4550*/  IADD3 R43, P2, R42, UR6, RZ ;  /* 0x000000062a2b7c10 */ /* 0x000fe2000ff5e0ff */
[----:B------:R-:W-:Y:S01]  /*4560*/  STG.E [R46.64], R36 ;  /* 0x000000242e007986 */ /* 0x000fe2000c101924 */
[----:B------:R-:W-:-:S02]  /*4570*/  LEA.HI.X R65, R45, c[0x0][0x164], R2, 0x2, P0 ;  /* 0x000059002d417a11 */ /* 0x000fc400000f1402 */
[----:B------:R-:W-:Y:S02]  /*4580*/  LEA.HI.X.SX32 R3, R3, UR7, 0x1, P1 ;  /* 0x0000000703037c11 */ /* 0x000fe400088f0eff */
[----:B------:R-:W-:Y:S01]  /*4590*/  LEA R66, P0, R44, c[0x0][0x160], 0x2 ;  /* 0x000058002c427a11 */ /* 0x000fe200078010ff */
[----:B------:R0:W-:Y:S01]  /*45a0*/  STG.E [R64.64], R35 ;  /* 0x0000002340007986 */ /* 0x0001e2000c101924 */
[----:B------:R-:W-:Y:S02]  /*45b0*/  LEA.HI.X.SX32 R42, R42, UR7, 0x1, P2 ;  /* 0x000000072a2a7c11 */ /* 0x000fe400090f0eff */
[C---:B------:R-:W-:Y:S02]  /*45c0*/  LEA R2, P1, R43.reuse, c[0x0][0x160], 0x2 ;  /* 0x000058002b027a11 */ /* 0x040fe400078210ff */
[----:B------:R-:W-:Y:S02]  /*45d0*/  LEA.HI.X R67, R44, c[0x0][0x164], R3, 0x2, P0 ;  /* 0x000059002c437a11 */ /* 0x000fe400000f1403 */
[----:B------:R-:W-:-:S02]  /*45e0*/  LEA.HI.X R3, R43, c[0x0][0x164], R42, 0x2, P1 ;  /* 0x000059002b037a11 */ /* 0x000fc400008f142a */
[C---:B-1----:R-:W-:Y:S01]  /*45f0*/  IADD3 R41, R0.reuse, 0x4c, RZ ;  /* 0x0000004c00297810 */ /* 0x042fe20007ffe0ff */
[----:B------:R1:W-:Y:S01]  /*4600*/  STG.E [R66.64], R34 ;  /* 0x0000002242007986 */ /* 0x0003e2000c101924 */
[C---:B------:R-:W-:Y:S02]  /*4610*/  IADD3 R42, R0.reuse, 0x50, RZ ;  /* 0x00000050002a7810 */ /* 0x040fe40007ffe0ff */
[----:B------:R-:W-:Y:S01]  /*4620*/  IADD3 R43, R0, 0x54, RZ ;  /* 0x00000054002b7810 */ /* 0x000fe20007ffe0ff */
[----:B------:R0:W-:Y:S01]  /*4630*/  STG.E [R2.64], R33 ;  /* 0x0000002102007986 */ /* 0x0001e2000c101924 */
[----:B------:R-:W-:Y:S02]  /*4640*/  IADD3 R49, P0, R41, UR6, RZ ;  /* 0x0000000629317c10 */ /* 0x000fe4000ff1e0ff */
[----:B------:R-:W-:Y:S02]  /*4650*/  IADD3 R45, P1, R42, UR6, RZ ;  /* 0x000000062a2d7c10 */ /* 0x000fe4000ff3e0ff */
[----:B------:R-:W-:-:S02]  /*4660*/  IADD3 R44, P2, R43, UR6, RZ ;  /* 0x000000062b2c7c10 */ /* 0x000fc4000ff5e0ff */
[----:B------:R-:W-:Y:S02]  /*4670*/  LEA.HI.X.SX32 R54, R41, UR7, 0x1, P0 ;  /* 0x0000000729367c11 */ /* 0x000fe400080f0eff */
[----:B------:R-:W-:Y:S02]  /*4680*/  LEA.HI.X.SX32 R48, R42, UR7, 0x1, P1 ;  /* 0x000000072a307c11 */ /* 0x000fe400088f0eff */
[----:B------:R-:W-:Y:S02]  /*4690*/  LEA.HI.X.SX32 R43, R43, UR7, 0x1, P2 ;  /* 0x000000072b2b7c11 */ /* 0x000fe400090f0eff */
[----:B------:R-:W-:Y:S02]  /*46a0*/  LEA R60, P0, R49, c[0x0][0x160], 0x2 ;  /* 0x00005800313c7a11 */ /* 0x000fe400078010ff */
[----:B------:R-:W-:Y:S02]  /*46b0*/  LEA R42, P2, R44, c[0x0][0x160], 0x2 ;  /* 0x000058002c2a7a11 */ /* 0x000fe400078410ff */
[----:B--2---:R-:W-:-:S02]  /*46c0*/  IADD3 R38, R0, 0x58, RZ ;  /* 0x0000005800267810 */ /* 0x004fc40007ffe0ff */
[----:B------:R-:W-:Y:S02]  /*46d0*/  LEA R58, P1, R45, c[0x0][0x160], 0x2 ;  /* 0x000058002d3a7a11 */ /* 0x000fe400078210ff */
[----:B------:R-:W-:Y:S02]  /*46e0*/  LEA.HI.X R61, R49, c[0x0][0x164], R54, 0x2, P0 ;  /* 0x00005900313d7a11 */ /* 0x000fe400000f1436 */
[----:B------:R-:W-:Y:S02]  /*46f0*/  LEA.HI.X R43, R44, c[0x0][0x164], R43, 0x2, P2 ;  /* 0x000059002c2b7a11 */ /* 0x000fe400010f142b */
[----:B------:R-:W-:Y:S01]  /*4700*/  IADD3 R44, P0, R38, UR6, RZ ;  /* 0x00000006262c7c10 */ /* 0x000fe2000ff1e0ff */
[----:B------:R2:W-:Y:S01]  /*4710*/  STG.E [R60.64], R30 ;  /* 0x0000001e3c007986 */ /* 0x0005e2000c101924 */
[----:B----4-:R-:W-:Y:S02]  /*4720*/  IADD3 R39, R0, 0x5c, RZ ;  /* 0x0000005c00277810 */ /* 0x010fe40007ffe0ff */
[----:B------:R-:W-:-:S02]  /*4730*/  LEA.HI.X R59, R45, c[0x0][0x164], R48, 0x2, P1 ;  /* 0x000059002d3b7a11 */ /* 0x000fc400008f1430 */
[----:B---3--:R-:W-:Y:S02]  /*4740*/  IADD3 R40, R0, 0x60, RZ ;  /* 0x0000006000287810 */ /* 0x008fe40007ffe0ff */
        /* <DEDUP_REMOVED lines=10> */
[C---:B------:R-:W-:Y:S02]  /*47f0*/  LEA R52, P1, R38.reuse, c[0x0][0x160], 0x2 ;  /* 0x0000580026347a11 */ /* 0x040fe400078210ff */
[----:B------:R-:W-:Y:S02]  /*4800*/  LEA R50, P0, R41, c[0x0][0x160], 0x2 ;  /* 0x0000580029327a11 */ /* 0x000fe400078010ff */
[----:B------:R-:W-:Y:S02]  /*4810*/  LEA.HI.X R53, R38, c[0x0][0x164], R39, 0x2, P1 ;  /* 0x0000590026357a11 */ /* 0x000fe400008f1427 */
[----:B-----5:R-:W-:-:S02]  /*4820*/  IADD3 R37, R0, 0x64, RZ ;  /* 0x0000006400257810 */ /* 0x020fc40007ffe0ff */
[C---:B------:R-:W-:Y:S02]  /*4830*/  IADD3 R38, R0.reuse, 0x68, RZ ;  /* 0x0000006800267810 */ /* 0x040fe40007ffe0ff */
[----:B------:R-:W-:Y:S02]  /*4840*/  LEA.HI.X R51, R41, c[0x0][0x164], R44, 0x2, P0 ;  /* 0x0000590029337a11 */ /* 0x000fe400000f142c */
[C---:B------:R-:W-:Y:S02]  /*4850*/  IADD3 R45, P0, R37.reuse, UR6, RZ ;  /* 0x00000006252d7c10 */ /* 0x040fe4000ff1e0ff */
[----:B------:R-:W-:Y:S01]  /*4860*/  IADD3 R39, R0, 0x6c, RZ ;  /* 0x0000006c00277810 */ /* 0x000fe20007ffe0ff */
[----:B------:R5:W-:Y:S01]  /*4870*/  STG.E [R50.64], R26 ;  /* 0x0000001a32007986 */ /* 0x000be2000c101924 */
[----:B------:R-:W-:Y:S02]  /*4880*/  IADD3 R41, P1, R38, UR6, RZ ;  /* 0x0000000626297c10 */ /* 0x000fe4000ff3e0ff */
[----:B------:R-:W-:Y:S01]  /*4890*/  LEA.HI.X.SX32 R48, R37, UR7, 0x1, P0 ;  /* 0x0000000725307c11 */ /* 0x000fe200080f0eff */
[----:B------:R-:W-:Y:S01]  /*48a0*/  STG.E [R52.64], R27 ;  /* 0x0000001b34007986 */ /* 0x000fe2000c101924 */
[----:B------:R-:W-:-:S02]  /*48b0*/  IADD3 R40, P2, R39, UR6, RZ ;  /* 0x0000000627287c10 */ /* 0x000fc4000ff5e0ff */
[----:B------:R-:W-:Y:S02]  /*48c0*/  LEA.HI.X.SX32 R38, R38, UR7, 0x1, P1 ;  /* 0x0000000726267c11 */ /* 0x000fe400088f0eff */
[----:B------:R-:W-:Y:S02]  /*48d0*/  LEA R54, P0, R45, c[0x0][0x160], 0x2 ;  /* 0x000058002d367a11 */ /* 0x000fe400078010ff */
[----:B------:R-:W-:Y:S02]  /*48e0*/  LEA R44, P1, R41, c[0x0][0x160], 0x2 ;  /* 0x00005800292c7a11 */ /* 0x000fe400078210ff */
[----:B0-----:R-:W-:Y:S02]  /*48f0*/  IADD3 R35, R0, 0x70, RZ ;  /* 0x0000007000237810 */ /* 0x001fe40007ffe0ff */
[----:B------:R-:W-:Y:S02]  /*4900*/  LEA.HI.X.SX32 R39, R39, UR7, 0x1, P2 ;  /* 0x0000000727277c11 */ /* 0x000fe400090f0eff */
[----:B------:R-:W-:-:S02]  /*4910*/  LEA.HI.X R55, R45, c[0x0][0x164], R48, 0x2, P0 ;  /* 0x000059002d377a11 */ /* 0x000fc400000f1430 */
[----:B------:R-:W-:Y:S02]  /*4920*/  LEA R46, P2, R40, c[0x0][0x160], 0x2 ;  /* 0x00005800282e7a11 */ /* 0x000fe400078410ff */
[----:B------:R-:W-:Y:S01]  /*4930*/  LEA.HI.X R45, R41, c[0x0][0x164], R38, 0x2, P1 ;  /* 0x00005900292d7a11 */ /* 0x000fe200008f1426 */
[----:B------:R0:W-:Y:S01]  /*4940*/  STG.E [R54.64], R28 ;  /* 0x0000001c36007986 */ /* 0x0001e2000c101924 */
[C---:B------:R-:W-:Y:S02]  /*4950*/  IADD3 R38, P0, R35.reuse, UR6, RZ ;  /* 0x0000000623267c10 */ /* 0x040fe4000ff1e0ff */
[----:B-1----:R-:W-:Y:S01]  /*4960*/  IADD3 R34, R0, 0x74, RZ ;  /* 0x0000007400227810 */ /* 0x002fe20007ffe0ff */
[----:B------:R1:W-:Y:S01]  /*4970*/  STG.E [R44.64], R23 ;  /* 0x000000172c007986 */ /* 0x0003e2000c101924 */
[----:B------:R-:W-:Y:S02]  /*4980*/  LEA.HI.X R47, R40, c[0x0][0x164], R39, 0x2, P2 ;  /* 0x00005900282f7a11 */ /* 0x000fe400010f1427 */
[----:B------:R-:W-:-:S02]  /*4990*/  LEA.HI.X.SX32 R39, R35, UR7, 0x1, P0 ;  /* 0x0000000723277c11 */ /* 0x000fc400080f0eff */
[----:B------:R-:W-:Y:S01]  /*49a0*/  LEA R48, P0, R38, c[0x0][0x160], 0x2 ;  /* 0x0000580026307a11 */ /* 0x000fe200078010ff */
[----:B------:R0:W-:Y:S01]  /*49b0*/  STG.E [R46.64], R25 ;  /* 0x000000192e007986 */ /* 0x0001e2000c101924 */
[----:B------:R-:W-:Y:S02]  /*49c0*/  IADD3 R37, P1, R34, UR6, RZ ;  /* 0x0000000622257c10 */ /* 0x000fe4000ff3e0ff */
[----:B------:R-:W-:Y:S02]  /*49d0*/  IADD3 R36, R0, 0x78, RZ ;  /* 0x0000007800247810 */ /* 0x000fe40007ffe0ff */
[----:B------:R-:W-:Y:S02]  /*49e0*/  LEA.HI.X R49, R38, c[0x0][0x164], R39, 0x2, P0 ;  /* 0x0000590026317a11 */ /* 0x000fe400000f1427 */
[----:B------:R-:W-:Y:S02]  /*49f0*/  LEA.HI.X.SX32 R34, R34, UR7, 0x1, P1 ;  /* 0x0000000722227c11 */ /* 0x000fe400088f0eff */
[----:B------:R-:W-:Y:S01]  /*4a00*/  LEA R40, P0, R37, c[0x0][0x160], 0x2 ;  /* 0x0000580025287a11 */ /* 0x000fe200078010ff */
[----:B------:R0:W-:Y:S01]  /*4a10*/  STG.E [R48.64], R24 ;  /* 0x0000001830007986 */ /* 0x0001e2000c101924 */
[----:B------:R-:W-:-:S02]  /*4a20*/  IADD3 R33, R0, 0x7c, RZ ;  /* 0x0000007c00217810 */ /* 0x000fc40007ffe0ff */
[C---:B------:R-:W-:Y:S02]  /*4a30*/  IADD3 R35, P2, R36.reuse, UR6, RZ ;  /* 0x0000000624237c10 */ /* 0x040fe4000ff5e0ff */
[----:B------:R-:W-:Y:S02]  /*4a40*/  LEA.HI.X R41, R37, c[0x0][0x164], R34, 0x2, P0 ;  /* 0x0000590025297a11 */ /* 0x000fe400000f1422 */
[----:B------:R-:W-:Y:S02]  /*4a50*/  IADD3 R39, P0, R33, UR6, RZ ;  /* 0x0000000621277c10 */ /* 0x000fe4000ff1e0ff */
[----:B------:R-:W-:Y:S01]  /*4a60*/  LEA.HI.X.SX32 R36, R36, UR7, 0x1, P2 ;  /* 0x0000000724247c11 */ /* 0x000fe200090f0eff */
[----:B------:R0:W-:Y:S01]  /*4a70*/  STG.E [R40.64], R22 ;  /* 0x0000001628007986 */ /* 0x0001e2000c101924 */
[----:B------:R-:W-:Y:S02]  /*4a80*/  LEA R2, P1, R35, c[0x0][0x160], 0x2 ;  /* 0x0000580023027a11 */ /* 0x000fe400078210ff */
[----:B------:R-:W-:-:S02]  /*4a90*/  IADD3 R34, R0, 0x80, RZ ;  /* 0x0000008000227810 */ /* 0x000fc40007ffe0ff */
[----:B------:R-:W-:Y:S02]  /*4aa0*/  LEA.HI.X.SX32 R66, R33, UR7, 0x1, P0 ;  /* 0x0000000721427c11 */ /* 0x000fe400080f0eff */
[----:B------:R-:W-:Y:S02]  /*4ab0*/  LEA.HI.X R3, R35, c[0x0][0x164], R36, 0x2, P1 ;  /* 0x0000590023037a11 */ /* 0x000fe400008f1424 */
[C---:B------:R-:W-:Y:S02]  /*4ac0*/  LEA R38, P0, R39.reuse, c[0x0][0x160], 0x2 ;  /* 0x0000580027267a11 */ /* 0x040fe400078010ff */
[----:B------:R-:W-:Y:S01]  /*4ad0*/  IADD3 R37, P1, R34, UR6, RZ ;  /* 0x0000000622257c10 */ /* 0x000fe2000ff3e0ff */
[----:B------:R-:W-:Y:S01]  /*4ae0*/  STG.E [R2.64], R7 ;  /* 0x0000000702007986 */ /* 0x000fe2000c101924 */
[----:B--2---:R-:W-:Y:S02]  /*4af0*/  IADD3 R30, R0, 0x88, RZ ;  /* 0x00000088001e7810 */ /* 0x004fe40007ffe0ff */
[----:B------:R-:W-:-:S02]  /*4b00*/  LEA.HI.X R39, R39, c[0x0][0x164], R66, 0x2, P0 ;  /* 0x0000590027277a11 */ /* 0x000fc400000f1442 */
[----:B------:R-:W-:Y:S02]  /*4b10*/  LEA.HI.X.SX32 R64, R34, UR7, 0x1, P1 ;  /* 0x0000000722407c11 */ /* 0x000fe400088f0eff */
[----:B---3--:R-:W-:Y:S01]  /*4b20*/  IADD3 R31, P0, R30, UR6, RZ ;  /* 0x000000061e1f7c10 */ /* 0x008fe2000ff1e0ff */
[----:B------:R-:W-:Y:S01]  /*4b30*/  STG.E [R38.64], R6 ;  /* 0x0000000626007986 */ /* 0x000fe2000c101924 */
[C---:B------:R-:W-:Y:S02]  /*4b40*/  IADD3 R35, R0.reuse, 0x84, RZ ;  /* 0x0000008400237810 */ /* 0x040fe40007ffe0ff */
[----:B------:R-:W-:Y:S02]  /*4b50*/  LEA R36, P1, R37, c[0x0][0x160], 0x2 ;  /* 0x0000580025247a11 */ /* 0x000fe400078210ff */
[----:B----4-:R-:W-:Y:S02]  /*4b60*/  IADD3 R32, R0, 0x8c, RZ ;  /* 0x0000008c00207810 */ /* 0x010fe40007ffe0ff */
[----:B------:R-:W-:-:S02]  /*4b70*/  LEA.HI.X.SX32 R42, R30, UR7, 0x1, P0 ;  /* 0x000000071e2a7c11 */ /* 0x000fc400080f0eff */
[----:B------:R-:W-:Y:S02]  /*4b80*/  IADD3 R62, P2, R35, UR6, RZ ;  /* 0x00000006233e7c10 */ /* 0x000fe4000ff5e0ff */
[----:B------:R-:W-:Y:S02]  /*4b90*/  LEA.HI.X R37, R37, c[0x0][0x164], R64, 0x2, P1 ;  /* 0x0000590025257a11 */ /* 0x000fe400008f1440 */
[----:B------:R-:W-:Y:S02]  /*4ba0*/  LEA R30, P0, R31, c[0x0][0x160], 0x2 ;  /* 0x000058001f1e7a11 */ /* 0x000fe400078010ff */
[----:B------:R-:W-:Y:S01]  /*4bb0*/  IADD3 R43, P1, R32, UR6, RZ ;  /* 0x00000006202b7c10 */ /* 0x000fe2000ff3e0ff */
[----:B------:R-:W-:Y:S01]  /*4bc0*/  STG.E [R36.64], R5 ;  /* 0x0000000524007986 */ /* 0x000fe2000c101924 */
[----:B------:R-:W-:Y:S02]  /*4bd0*/  LEA.HI.X.SX32 R35, R35, UR7, 0x1, P2 ;  /* 0x0000000723237c11 */ /* 0x000fe400090f0eff */
[----:B------:R-:W-:-:S02]  /*4be0*/  LEA.HI.X R31, R31, c[0x0][0x164], R42, 0x2, P0 ;  /* 0x000059001f1f7a11 */ /* 0x000fc400000f142a */
[----:B------:R-:W-:Y:S02]  /*4bf0*/  LEA R34, P2, R62, c[0x0][0x160], 0x2 ;  /* 0x000058003e227a11 */ /* 0x000fe400078410ff */
[----:B------:R-:W-:Y:S02]  /*4c00*/  LEA.HI.X.SX32 R60, R32, UR7, 0x1, P1 ;  /* 0x00000007203c7c11 */ /* 0x000fe400088f0eff */
[----:B------:R-:W-:Y:S02]  /*4c10*/  LEA R42, P0, R43, c[0x0][0x160], 0x2 ;  /* 0x000058002b2a7a11 */ /* 0x000fe400078010ff */
[C---:B------:R-:W-:Y:S02]  /*4c20*/  IADD3 R33, R0.reuse, 0x90, RZ ;  /* 0x0000009000217810 */ /* 0x040fe40007ffe0ff */
[----:B------:R-:W-:Y:S02]  /*4c30*/  IADD3 R29, R0, 0x94, RZ ;  /* 0x00000094001d7810 */ /* 0x000fe40007ffe0ff */
[----:B------:R-:W-:-:S02]  /*4c40*/  LEA.HI.X R35, R62, c[0x0][0x164], R35, 0x2, P2 ;  /* 0x000059003e237a11 */ /* 0x000fc400010f1423 */
[----:B------:R-:W-:Y:S02]  /*4c50*/  LEA.HI.X R43, R43, c[0x0][0x164], R60, 0x2, P0 ;  /* 0x000059002b2b7a11 */ /* 0x000fe400000f143c */
[----:B------:R-:W-:Y:S01]  /*4c60*/  IADD3 R58, P2, R33, UR6, RZ ;  /* 0x00000006213a7c10 */ /* 0x000fe2000ff5e0ff */
[----:B------:R-:W-:Y:S01]  /*4c70*/  STG.E [R34.64], R8 ;  /* 0x0000000822007986 */ /* 0x000fe2000c101924 */
[----:B------:R-:W-:Y:S02]  /*4c80*/  IADD3 R60, P0, R29, UR6, RZ ;  /* 0x000000061d3c7c10 */ /* 0x000fe4000ff1e0ff */
[----:B------:R-:W-:Y:S01]  /*4c90*/  IADD3 R57, R0, 0x9c, RZ ;  /* 0x0000009c00397810 */ /* 0x000fe20007ffe0ff */
[----:B------:R-:W-:Y:S01]  /*4ca0*/  STG.E [R30.64], R4 ;  /* 0x000000041e007986 */ /* 0x000fe2000c101924 */
[----:B------:R-:W-:Y:S02]  /*4cb0*/  LEA.HI.X.SX32 R33, R33, UR7, 0x1, P2 ;  /* 0x0000000721217c11 */ /* 0x000fe400090f0eff */
[----:B------:R-:W-:Y:S01]  /*4cc0*/  LEA R32, P1, R58, c[0x0][0x160], 0x2 ;  /* 0x000058003a207a11 */ /* 0x000fe200078210ff */
[----:B------:R-:W-:Y:S01]  /*4cd0*/  STG.E [R42.64], R13 ;  /* 0x0000000d2a007986 */ /* 0x000fe2000c101924 */
[----:B------:R-:W-:-:S02]  /*4ce0*/  LEA.HI.X.SX32 R61, R29, UR7, 0x1, P0 ;  /* 0x000000071d3d7c11 */ /* 0x000fc400080f0eff */
[----:B------:R-:W-:Y:S02]  /*4cf0*/  IADD3 R56, R0, 0x98, RZ ;  /* 0x0000009800387810 */ /* 0x000fe40007ffe0ff */
[----:B-----5:R-:W-:Y:S02]  /*4d00*/  LEA R50, P0, R60, c[0x0][0x160], 0x2 ;  /* 0x000058003c327a11 */ /* 0x020fe400078010ff */
[C---:B------:R-:W-:Y:S02]  /*4d10*/  IADD3 R29, P2, R57.reuse, UR6, RZ ;  /* 0x00000006391d7c10 */ /* 0x040fe4000ff5e0ff */
[----:B------:R-:W-:Y:S02]  /*4d20*/  LEA.HI.X R33, R58, c[0x0][0x164], R33, 0x2, P1 ;  /* 0x000059003a217a11 */ /* 0x000fe400008f1421 */
[----:B------:R-:W-:Y:S02]  /*4d30*/  IADD3 R59, P1, R56, UR6, RZ ;  /* 0x00000006383b7c10 */ /* 0x000fe4000ff3e0ff */
[----:B------:R-:W-:Y:S01]  /*4d40*/  LEA.HI.X R51, R60, c[0x0][0x164], R61, 0x2, P0 ;  /* 0x000059003c337a11 */ /* 0x000fe200000f143d */
[----:B------:R-:W-:Y:S01]  /*4d50*/  STG.E [R32.64], R12 ;  /* 0x0000000c20007986 */ /* 0x000fe2000c101924 */
[----:B0-----:R-:W-:-:S02]  /*4d60*/  LEA.HI.X.SX32 R54, R57, UR7, 0x1, P2 ;  /* 0x0000000739367c11 */ /* 0x001fc400090f0eff */
[----:B------:R-:W-:Y:S01]  /*4d70*/  LEA R28, P0, R29, c[0x0][0x160], 0x2 ;  /* 0x000058001d1c7a11 */ /* 0x000fe200078010ff */
[----:B------:R-:W-:Y:S01]  /*4d80*/  STG.E [R50.64], R11 ;  /* 0x0000000b32007986 */ /* 0x000fe2000c101924 */
[----:B------:R-:W-:Y:S02]  /*4d90*/  IADD3 R58, R0, 0xa0, RZ ;  /* 0x000000a0003a7810 */ /* 0x000fe40007ffe0ff */
[----:B------:R-:W-:Y:S02]  /*4da0*/  LEA.HI.X.SX32 R56, R56, UR7, 0x1, P1 ;  /* 0x0000000738387c11 */ /* 0x000fe400088f0eff */
[----:B------:R-:W-:Y:S02]  /*4db0*/  LEA R26, P1, R59, c[0x0][0x160], 0x2 ;  /* 0x000058003b1a7a11 */ /* 0x000fe400078210ff */
[----:B------:R-:W-:Y:S02]  /*4dc0*/  LEA.HI.X R29, R29, c[0x0][0x164], R54, 0x2, P0 ;  /* 0x000059001d1d7a11 */ /* 0x000fe400000f1436 */
[----:B------:R-:W-:-:S02]  /*4dd0*/  IADD3 R53, P3, R58, UR6, RZ ;  /* 0x000000063a357c10 */ /* 0x000fc4000ff7e0ff */
[----:B------:R-:W-:Y:S02]  /*4de0*/  IADD3 R54, R0, 0xa4, RZ ;  /* 0x000000a400367810 */ /* 0x000fe40007ffe0ff */
[----:B------:R-:W-:Y:S02]  /*4df0*/  LEA.HI.X R27, R59, c[0x0][0x164], R56, 0x2, P1 ;  /* 0x000059003b1b7a11 */ /* 0x000fe400008f1438 */
[----:B------:R-:W-:Y:S02]  /*4e00*/  LEA.HI.X.SX32 R58, R58, UR7, 0x1, P3 ;  /* 0x000000073a3a7c11 */ /* 0x000fe400098f0eff */
[----:B------:R-:W-:Y:S01]  /*4e10*/  LEA R52, P1, R53, c[0x0][0x160], 0x2 ;  /* 0x0000580035347a11 */ /* 0x000fe200078210ff */
[----:B------:R-:W-:Y:S01]  /*4e20*/  STG.E [R26.64], R10 ;  /* 0x0000000a1a007986 */ /* 0x000fe2000c101924 */
[----:B------:R-:W-:Y:S02]  /*4e30*/  IADD3 R59, P0, R54, UR6, RZ ;  /* 0x00000006363b7c10 */ /* 0x000fe4000ff1e0ff */
[C---:B------:R-:W-:Y:S01]  /*4e40*/  IADD3 R55, R0.reuse, 0xa8, RZ ;  /* 0x000000a800377810 */ /* 0x040fe20007ffe0ff */
[----:B------:R-:W-:Y:S01]  /*4e50*/  STG.E [R28.64], R14 ;  /* 0x0000000e1c007986 */ /* 0x000fe2000c101924 */
[----:B------:R-:W-:-:S02]  /*4e60*/  IADD3 R56, R0, 0xac, RZ ;  /* 0x000000ac00387810 */ /* 0x000fc40007ffe0ff */
[----:B------:R-:W-:Y:S02]  /*4e70*/  LEA.HI.X R53, R53, c[0x0][0x164], R58, 0x2, P1 ;  /* 0x0000590035357a11 */ /* 0x000fe400008f143a */
[----:B------:R-:W-:Y:S02]  /*4e80*/  LEA.HI.X.SX32 R60, R54, UR7, 0x1, P0 ;  /* 0x00000007363c7c11 */ /* 0x000fe400080f0eff */
[----:B------:R-:W-:Y:S01]  /*4e90*/  IADD3 R58, P1, R55, UR6, RZ ;  /* 0x00000006373a7c10 */ /* 0x000fe2000ff3e0ff */
[----:B------:R-:W-:Y:S01]  /*4ea0*/  STG.E [R52.64], R9 ;  /* 0x0000000934007986 */ /* 0x000fe2000c101924 */
[----:B-1----:R-:W-:Y:S02]  /*4eb0*/  LEA R44, P0, R59, c[0x0][0x160], 0x2 ;  /* 0x000058003b2c7a11 */ /* 0x002fe400078010ff */
[----:B------:R-:W-:Y:S02]  /*4ec0*/  IADD3 R25, P2, R56, UR6, RZ ;  /* 0x0000000638197c10 */ /* 0x000fe4000ff5e0ff */
[----:B------:R-:W-:-:S02]  /*4ed0*/  IADD3 R57, R0, 0xb0, RZ ;  /* 0x000000b000397810 */ /* 0x000fc40007ffe0ff */
[----:B------:R-:W-:Y:S02]  /*4ee0*/  LEA.HI.X.SX32 R55, R55, UR7, 0x1, P1 ;  /* 0x0000000737377c11 */ /* 0x000fe400088f0eff */
[----:B------:R-:W-:Y:S02]  /*4ef0*/  LEA.HI.X R45, R59, c[0x0][0x164], R60, 0x2, P0 ;  /* 0x000059003b2d7a11 */ /* 0x000fe400000f143c */
[----:B------:R-:W-:Y:S02]  /*4f00*/  LEA R46, P1, R58, c[0x0][0x160], 0x2 ;  /* 0x000058003a2e7a11 */ /* 0x000fe400078210ff */
[----:B------:R-:W-:Y:S01]  /*4f10*/  LEA.HI.X.SX32 R56, R56, UR7, 0x1, P2 ;  /* 0x0000000738387c11 */ /* 0x000fe200090f0eff */
[----:B------:R-:W-:Y:S01]  /*4f20*/  STG.E [R44.64], R19 ;  /* 0x000000132c007986 */ /* 0x000fe2000c101924 */
[----:B------:R-:W-:Y:S02]  /*4f30*/  LEA R24, P0, R25, c[0x0][0x160], 0x2 ;  /* 0x0000580019187a11 */ /* 0x000fe400078010ff */
[----:B------:R-:W-:-:S02]  /*4f40*/  IADD3 R54, P3, R57, UR6, RZ ;  /* 0x0000000639367c10 */ /* 0x000fc4000ff7e0ff */
        /* <DEDUP_REMOVED lines=8> */
[----:B------:R-:W-:-:S02]  /*4fd0*/  IADD3 R56, R0, 0xb8, RZ ;  /* 0x000000b800387810 */ /* 0x000fc40007ffe0ff */
[----:B------:R-:W-:Y:S02]  /*4fe0*/  LEA.HI.X R49, R54, c[0x0][0x164], R57, 0x2, P1 ;  /* 0x0000590036317a11 */ /* 0x000fe400008f1439 */
[----:B------:R-:W-:Y:S02]  /*4ff0*/  IADD3 R0, R0, 0xbc, RZ ;  /* 0x000000bc00007810 */ /* 0x000fe40007ffe0ff */
[----:B------:R-:W-:Y:S01]  /*5000*/  LEA.HI.X.SX32 R58, R23, UR7, 0x1, P0 ;  /* 0x00000007173a7c11 */ /* 0x000fe200080f0eff */
[----:B------:R-:W-:Y:S01]  /*5010*/  STG.E [R48.64], R16 ;  /* 0x0000001030007986 */ /* 0x000fe2000c101924 */
[----:B------:R-:W-:Y:S02]  /*5020*/  LEA R54, P0, R55, c[0x0][0x160], 0x2 ;  /* 0x0000580037367a11 */ /* 0x000fe400078010ff */
[----:B------:R-:W-:Y:S02]  /*5030*/  IADD3 R57, P1, R56, UR6, RZ ;  /* 0x0000000638397c10 */ /* 0x000fe4000ff3e0ff */
[----:B------:R-:W-:-:S02]  /*5040*/  IADD3 R23, P2, R0, UR6, RZ ;  /* 0x0000000600177c10 */ /* 0x000fc4000ff5e0ff */
[----:B------:R-:W-:Y:S02]  /*5050*/  LEA.HI.X R55, R55, c[0x0][0x164], R58, 0x2, P0 ;  /* 0x0000590037377a11 */ /* 0x000fe400000f143a */
[----:B------:R-:W-:Y:S02]  /*5060*/  LEA.HI.X.SX32 R58, R56, UR7, 0x1, P1 ;  /* 0x00000007383a7c11 */ /* 0x000fe400088f0eff */
[----:B------:R-:W-:Y:S01]  /*5070*/  LEA R56, P0, R57, c[0x0][0x160], 0x2 ;  /* 0x0000580039387a11 */ /* 0x000fe200078010ff */
        /* <DEDUP_REMOVED lines=8> */
.L_x_4693:
[----:B------:R-:W-:Y:S01]  /*5100*/  MOV R0, 0x0 ;  /* 0x0000000000007802 */ /* 0x000fe20000000f00 */
[----:B------:R-:W-:Y:S01]  /*5110*/  HFMA2.MMA R8, -RZ, RZ, 0, 3.2007694244384765625e-05 ;  /* 0x00000219ff087435 */ /* 0x000fe200000001ff */
[----:B------:R-:W-:Y:S01]  /*5120*/  IMAD.MOV.U32 R4, RZ, RZ, c[0x4][0x178] ;  /* 0x01005e00ff047624 */ /* 0x000fe200078e00ff */
[----:B------:R-:W-:Y:S01]  /*5130*/  MOV R5, c[0x4][0x17c] ;  /* 0x01005f0000057a02 */ /* 0x000fe20000000f00 */
[----:B------:R0:W1:Y:S01]  /*5140*/  LDC.64 R2, c[0x4][R0] ;  /* 0x0100000000027b82 */ /* 0x0000620000000a00 */
[----:B------:R-:W-:Y:S01]  /*5150*/  IMAD.MOV.U32 R6, RZ, RZ, c[0x4][0x180] ;  /* 0x01006000ff067624 */ /* 0x000fe200078e00ff */
[----:B------:R-:W-:Y:S01]  /*5160*/  MOV R12, 0x1 ;  /* 0x00000001000c7802 */ /* 0x000fe20000000f00 */
[----:B------:R-:W-:-:S02]  /*5170*/  IMAD.MOV.U32 R7, RZ, RZ, c[0x4][0x184] ;  /* 0x01006100ff077624 */ /* 0x000fc400078e00ff */
        /* <DEDUP_REMOVED lines=11> */
.L_x_4719:
[----:B------:R-:W-:Y:S01]  /*5230*/  MOV R0, 0x0 ;  /* 0x0000000000007802 */ /* 0x000fe20000000f00 */
[----:B------:R-:W-:Y:S01]  /*5240*/  HFMA2.MMA R8, -RZ, RZ, 0, 3.2007694244384765625e-05 ;  /* 0x00000219ff087435 */ /* 0x000fe200000001ff */
[----:B------:R-:W-:Y:S01]  /*5250*/  IMAD.MOV.U32 R4, RZ, RZ, c[0x4][0x178] ;  /* 0x01005e00ff047624 */ /* 0x000fe200078e00ff */
[----:B------:R-:W-:Y:S01]  /*5260*/  MOV R5, c[0x4][0x17c] ;  /* 0x01005f0000057a02 */ /* 0x000fe20000000f00 */
[----:B------:R0:W2:Y:S01]  /*5270*/  LDC.64 R2, c[0x4][R0] ;  /* 0x0100000000027b82 */ /* 0x0000a20000000a00 */
[----:B------:R-:W-:Y:S01]  /*5280*/  IMAD.MOV.U32 R6, RZ, RZ, c[0x4][0x180] ;  /* 0x01006000ff067624 */ /* 0x000fe200078e00ff */
[----:B------:R-:W-:Y:S01]  /*5290*/  MOV R12, 0x1 ;  /* 0x00000001000c7802 */ /* 0x000fe20000000f00 */
[----:B------:R-:W-:Y:S02]  /*52a0*/  IMAD.MOV.U32 R7, RZ, RZ, c[0x4][0x184] ;  /* 0x01006100ff077624 */ /* 0x000fe400078e00ff */
[----:B------:R-:W-:Y:S02]  /*52b0*/  IMAD.MOV.U32 R10, RZ, RZ, c[0x4][0x58] ;  /* 0x01001600ff0a7624 */ /* 0x000fe400078e00ff */
[----:B------:R-:W-:-:S02]  /*52c0*/  IMAD.MOV.U32 R11, RZ, RZ, c[0x4][0x5c] ;  /* 0x01001700ff0b7624 */ /* 0x000fc400078e00ff */
        /* <DEDUP_REMOVED lines=10> */
.L_x_4695:
[----:B------:R-:W-:Y:S01]  /*5370*/  HFMA2.MMA R54, -RZ, RZ, 0, 9.5367431640625e-07 ;  /* 0x00000010ff367435 */ /* 0x000fe200000001ff */
[----:B------:R-:W-:Y:S01]  /*5380*/  IMAD.MOV.U32 R21, RZ, RZ, -0x800001 ;  /* 0xff7fffffff157424 */ /* 0x000fe200078e00ff */
[----:B------:R-:W-:Y:S01]  /*5390*/  MOV R52, 0x53d0 ;  /* 0x000053d000347802 */ /* 0x000fe20000000f00 */
[----:B------:R-:W-:Y:S02]  /*53a0*/  IMAD.MOV.U32 R55, RZ, RZ, 0x1f ;  /* 0x0000001fff377424 */ /* 0x000fe400078e00ff */
[----:B------:R-:W-:Y:S02]  /*53b0*/  IMAD.MOV.U32 R56, RZ, RZ, -0x1 ;  /* 0xffffffffff387424 */ /* 0x000fe400078e00ff */
[----:B------:R-:W-:Y:S05]  /*53c0*/  CALL.REL.NOINC `($__internal_118_$__cuda_sm70_shflsync_bfly_p) ;  /* 0x00003ae000007944 */ /* 0x000fea0003c00000 */
[----:B-1----:R-:W-:Y:S01]  /*53d0*/  MOV R8, R54 ;  /* 0x0000003600087202 */ /* 0x002fe20000000f00 */
[----:B0-----:R-:W-:Y:S05]  /*53e0*/  BRA `(.L_x_4731) ;  /* 0xffffb66000007947 */ /* 0x001fea000383ffff */
.L_x_4696:
[----:B------:R-:W-:Y:S01]  /*53f0*/  IMAD.MOV.U32 R54, RZ, RZ, 0x8 ;  /* 0x00000008ff367424 */ /* 0x000fe200078e00ff */
[----:B------:R-:W-:Y:S01]  /*5400*/  MOV R56, 0xffffffff ;  /* 0xffffffff00387802 */ /* 0x000fe20000000f00 */
[----:B------:R-:W-:Y:S01]  /*5410*/  IMAD.MOV.U32 R55, RZ, RZ, 0x1f ;  /* 0x0000001fff377424 */ /* 0x000fe200078e00ff */
[----:B------:R-:W-:Y:S02]  /*5420*/  MOV R52, 0x5440 ;  /* 0x0000544000347802 */ /* 0x000fe40000000f00 */
[----:B------:R-:W-:Y:S05]  /*5430*/  CALL.REL.NOINC `($__internal_118_$__cuda_sm70_shflsync_bfly_p) ;  /* 0x00003a7000007944 */ /* 0x000fea0003c00000 */
[----:B01----:R-:W-:Y:S01]  /*5440*/  FMNMX.FTZ R21, R21, R54, !PT ;  /* 0x0000003615157209 */ /* 0x003fe20007810000 */
[----:B------:R-:W-:Y:S01]  /*5450*/  IMAD.MOV.U32 R54, RZ, RZ, 0x4 ;  /* 0x00000004ff367424 */ /* 0x000fe200078e00ff */
[----:B------:R-:W-:Y:S01]  /*5460*/  MOV R56, 0xffffffff ;  /* 0xffffffff00387802 */ /* 0x000fe20000000f00 */
[----:B------:R-:W-:Y:S01]  /*5470*/  IMAD.MOV.U32 R55, RZ, RZ, 0x1f ;  /* 0x0000001fff377424 */ /* 0x000fe200078e00ff */
[----:B------:R-:W-:-:S02]  /*5480*/  MOV R52, 0x54a0 ;  /* 0x000054a000347802 */ /* 0x000fc40000000f00 */
[----:B------:R-:W-:Y:S05]  /*5490*/  CALL.REL.NOINC `($__internal_118_$__cuda_sm70_shflsync_bfly_p) ;  /* 0x00003a1000007944 */ /* 0x000fea0003c00000 */
[----:B01----:R-:W-:Y:S01]  /*54a0*/  FMNMX.FTZ R21, R21, R54, !PT ;  /* 0x0000003615157209 */ /* 0x003fe20007810000 */
[----:B------:R-:W-:Y:S01]  /*54b0*/  IMAD.MOV.U32 R54, RZ, RZ, 0x2 ;  /* 0x00000002ff367424 */ /* 0x000fe200078e00ff */
[----:B------:R-:W-:Y:S01]  /*54c0*/  MOV R56, 0xffffffff ;  /* 0xffffffff00387802 */ /* 0x000fe20000000f00 */
[----:B------:R-:W-:Y:S01]  /*54d0*/  IMAD.MOV.U32 R55, RZ, RZ, 0x1f ;  /* 0x0000001fff377424 */ /* 0x000fe200078e00ff */
[----:B------:R-:W-:-:S02]  /*54e0*/  MOV R52, 0x5500 ;  /* 0x0000550000347802 */ /* 0x000fc40000000f00 */
[----:B------:R-:W-:Y:S05]  /*54f0*/  CALL.REL.NOINC `($__internal_118_$__cuda_sm70_shflsync_bfly_p) ;  /* 0x000039b000007944 */ /* 0x000fea0003c00000 */
[----:B-1----:R-:W-:Y:S01]  /*5500*/  FMNMX.FTZ R11, R21, R54, !PT ;  /* 0x00000036150b7209 */ /* 0x002fe20007810000 */
[----:B------:R-:W-:Y:S01]  /*5510*/  IMAD.MOV.U32 R54, RZ, RZ, 0x1 ;  /* 0x00000001ff367424 */ /* 0x000fe200078e00ff */
[----:B0-----:R-:W-:Y:S01]  /*5520*/  MOV R56, 0xffffffff ;  /* 0xffffffff00387802 */ /* 0x001fe20000000f00 */
[----:B------:R-:W-:Y:S01]  /*5530*/  IMAD.MOV.U32 R55, RZ, RZ, 0x1f ;  /* 0x0000001fff377424 */ /* 0x000fe200078e00ff */
[----:B------:R-:W-:Y:S01]  /*5540*/  MOV R52, 0x5570 ;  /* 0x0000557000347802 */ /* 0x000fe20000000f00 */
[----:B------:R-:W-:-:S02]  /*5550*/  IMAD.MOV.U32 R21, RZ, RZ, R11 ;  /* 0x000000ffff157224 */ /* 0x000fc400078e000b */
[----:B------:R-:W-:Y:S05]  /*5560*/  CALL.REL.NOINC `($__internal_118_$__cuda_sm70_shflsync_bfly_p) ;  /* 0x0000394000007944 */ /* 0x000fea0003c00000 */
[----:B-1----:R-:W-:Y:S01]  /*5570*/  IMAD.MOV.U32 R12, RZ, RZ, R54 ;  /* 0x000000ffff0c7224 */ /* 0x002fe200078e0036 */
[----:B0-----:R-:W-:Y:S05]  /*5580*/  BRA `(.L_x_4732) ;  /* 0xffffb56000007947 */ /* 0x001fea000383ffff */
.L_x_4721:
[----:B------:R-:W-:Y:S01]  /*5590*/  HFMA2.MMA R21, -RZ, RZ, 0, 0 ;  /* 0x00000000ff157435 */ /* 0x000fe200000001ff */
[----:B------:R-:W-:Y:S01]  /*55a0*/  IMAD.MOV.U32 R54, RZ, RZ, 0x4 ;  /* 0x00000004ff367424 */ /* 0x000fe200078e00ff */
[----:B------:R-:W-:Y:S01]  /*55b0*/  MOV R56, 0xffffffff ;  /* 0xffffffff00387802 */ /* 0x000fe20000000f00 */
[----:B------:R-:W-:Y:S01]  /*55c0*/  IMAD.MOV.U32 R55, RZ, RZ, 0x1f ;  /* 0x0000001fff377424 */ /* 0x000fe200078e00ff */
[----:B------:R-:W-:-:S02]  /*55d0*/  MOV R52, 0x55f0 ;  /* 0x000055f000347802 */ /* 0x000fc40000000f00 */
[----:B01----:R-:W-:Y:S05]  /*55e0*/  CALL.REL.NOINC `($__internal_118_$__cuda_sm70_shflsync_bfly_p) ;  /* 0x000038c000007944 */ /* 0x003fea0003c00000 */
[----:B-1----:R-:W-:Y:S01]  /*55f0*/  IMAD.MOV.U32 R4, RZ, RZ, R54 ;  /* 0x000000ffff047224 */ /* 0x002fe200078e0036 */
[----:B0-----:R-:W-:Y:S05]  /*5600*/  BRA `(.L_x_4733) ;  /* 0xffffd12000007947 */ /* 0x001fea000383ffff */
.L_x_4722:
[----:B------:R-:W-:Y:S01]  /*5610*/  HFMA2.MMA R55, -RZ, RZ, 0, 1.847743988037109375e-06 ;  /* 0x0000001fff377435 */ /* 0x000fe200000001ff */
[----:B------:R-:W-:Y:S01]  /*5620*/  IMAD.MOV.U32 R54, RZ, RZ, 0x2 ;  /* 0x00000002ff367424 */ /* 0x000fe200078e00ff */
[----:B------:R-:W-:Y:S01]  /*5630*/  MOV R52, 0x5660 ;  /* 0x0000566000347802 */ /* 0x000fe20000000f00 */
[----:B------:R-:W-:-:S03]  /*5640*/  IMAD.MOV.U32 R56, RZ, RZ, -0x1 ;  /* 0xffffffffff387424 */ /* 0x000fc600078e00ff */
[----:B01----:R-:W-:Y:S05]  /*5650*/  CALL.REL.NOINC `($__internal_118_$__cuda_sm70_shflsync_bfly_p) ;  /* 0x0000385000007944 */ /* 0x003fea0003c00000 */
[----:B01----:R-:W-:Y:S01]  /*5660*/  FADD.FTZ R21, R21, R54 ;  /* 0x0000003615157221 */ /* 0x003fe20000010000 */
[----:B------:R-:W-:Y:S01]  /*5670*/  MOV R55, 0x1f ;  /* 0x0000001f00377802 */ /* 0x000fe20000000f00 */
[----:B------:R-:W-:Y:S01]  /*5680*/  IMAD.MOV.U32 R54, RZ, RZ, 0x1 ;  /* 0x00000001ff367424 */ /* 0x000fe200078e00ff */
[----:B------:R-:W-:Y:S01]  /*5690*/  MOV R52, 0x56c0 ;  /* 0x000056c000347802 */ /* 0x000fe20000000f00 */
[----:B------:R-:W-:-:S02]  /*56a0*/  IMAD.MOV.U32 R56, RZ, RZ, -0x1 ;  /* 0xffffffffff387424 */ /* 0x000fc400078e00ff */
[----:B------:R-:W-:Y:S05]  /*56b0*/  CALL.REL.NOINC `($__internal_118_$__cuda_sm70_shflsync_bfly_p) ;  /* 0x000037f000007944 */ /* 0x000fea0003c00000 */
[----:B-1----:R-:W-:Y:S01]  /*56c0*/  FADD.FTZ R51, R21, R54 ;  /* 0x0000003615337221 */ /* 0x002fe20000010000 */
[----:B------:R-:W-:Y:S01]  /*56d0*/  HFMA2.MMA R54, -RZ, RZ, 0, 2.384185791015625e-07 ;  /* 0x00000004ff367435 */ /* 0x000fe200000001ff */
[----:B0-----:R-:W-:Y:S01]  /*56e0*/  IMAD.MOV.U32 R21, RZ, RZ, RZ ;  /* 0x000000ffff157224 */ /* 0x001fe200078e00ff */
[----:B------:R-:W-:Y:S01]  /*56f0*/  MOV R52, 0x5730 ;  /* 0x0000573000347802 */ /* 0x000fe20000000f00 */
[----:B------:R-:W-:-:S02]  /*5700*/  IMAD.MOV.U32 R55, RZ, RZ, 0x1f ;  /* 0x0000001fff377424 */ /* 0x000fc400078e00ff */
[----:B------:R-:W-:Y:S02]  /*5710*/  IMAD.MOV.U32 R56, RZ, RZ, -0x1 ;  /* 0xffffffffff387424 */ /* 0x000fe400078e00ff */
[----:B------:R-:W-:Y:S05]  /*5720*/  CALL.REL.NOINC `($__internal_118_$__cuda_sm70_shflsync_bfly_p) ;  /* 0x0000378000007944 */ /* 0x000fea0003c00000 */
[----:B01----:R-:W-:Y:S01]  /*5730*/  FADD.FTZ R21, RZ, R54 ;  /* 0x00000036ff157221 */ /* 0x003fe20000010000 */
[----:B------:R-:W-:Y:S01]  /*5740*/  MOV R54, 0x2 ;  /* 0x0000000200367802 */ /* 0x000fe20000000f00 */
[----:B------:R-:W-:Y:S01]  /*5750*/  IMAD.MOV.U32 R55, RZ, RZ, 0x1f ;  /* 0x0000001fff377424 */ /* 0x000fe200078e00ff */
[----:B------:R-:W-:Y:S01]  /*5760*/  MOV R52, 0x5790 ;  /* 0x0000579000347802 */ /* 0x000fe20000000f00 */
[----:B------:R-:W-:Y:S02]  /*5770*/  IMAD.MOV.U32 R56, RZ, RZ, -0x1 ;  /* 0xffffffffff387424 */ /* 0x000fe400078e00ff */
[----:B------:R-:W-:Y:S05]  /*5780*/  CALL.REL.NOINC `($__internal_118_$__cuda_sm70_shflsync_bfly_p) ;  /* 0x0000372000007944 */ /* 0x000fea0003c00000 */
[----:B01----:R-:W-:Y:S01]  /*5790*/  FADD.FTZ R21, R21, R54 ;  /* 0x0000003615157221 */ /* 0x003fe20000010000 */
[----:B------:R-:W-:Y:S01]  /*57a0*/  HFMA2.MMA R54, -RZ, RZ, 0, 5.9604644775390625e-08 ;  /* 0x00000001ff367435 */ /* 0x000fe200000001ff */
[----:B------:R-:W-:Y:S01]  /*57b0*/  IMAD.MOV.U32 R55, RZ, RZ, 0x1f ;  /* 0x0000001fff377424 */ /* 0x000fe200078e00ff */
[----:B------:R-:W-:Y:S01]  /*57c0*/  MOV R52, 0x57f0 ;  /* 0x000057f000347802 */ /* 0x000fe20000000f00 */
[----:B------:R-:W-:-:S03]  /*57d0*/  IMAD.MOV.U32 R56, RZ, RZ, -0x1 ;  /* 0xffffffffff387424 */ /* 0x000fc600078e00ff */
[----:B------:R-:W-:Y:S05]  /*57e0*/  CALL.REL.NOINC `($__internal_118_$__cuda_sm70_shflsync_bfly_p) ;  /* 0x000036c000007944 */ /* 0x000fea0003c00000 */
[----:B-1----:R-:W-:Y:S01]  /*57f0*/  FADD.FTZ R50, R21, R54 ;  /* 0x0000003615327221 */ /* 0x002fe20000010000 */
[----:B0-----:R-:W-:Y:S01]  /*5800*/  MOV R21, RZ ;  /* 0x000000ff00157202 */ /* 0x001fe20000000f00 */
[----:B------:R-:W-:Y:S01]  /*5810*/  IMAD.MOV.U32 R54, RZ, RZ, 0x4 ;  /* 0x00000004ff367424 */ /* 0x000fe200078e00ff */
[----:B------:R-:W-:Y:S01]  /*5820*/  MOV R56, 0xffffffff ;  /* 0xffffffff00387802 */ /* 0x000fe20000000f00 */
[----:B------:R-:W-:Y:S01]  /*5830*/  IMAD.MOV.U32 R55, RZ, RZ, 0x1f ;  /* 0x0000001fff377424 */ /* 0x000fe200078e00ff */
[----:B------:R-:W-:-:S02]  /*5840*/  MOV R52, 0x5860 ;  /* 0x0000586000347802 */ /* 0x000fc40000000f00 */
[----:B------:R-:W-:Y:S05]  /*5850*/  CALL.REL.NOINC `($__internal_118_$__cuda_sm70_shflsync_bfly_p) ;  /* 0x0000365000007944 */ /* 0x000fea0003c00000 */
[----:B01----:R-:W-:Y:S01]  /*5860*/  FADD.FTZ R21, RZ, R54 ;  /* 0x00000036ff157221 */ /* 0x003fe20000010000 */
[----:B------:R-:W-:Y:S01]  /*5870*/  MOV R56, 0xffffffff ;  /* 0xffffffff00387802 */ /* 0x000fe20000000f00 */
[----:B------:R-:W-:Y:S01]  /*5880*/  IMAD.MOV.U32 R54, RZ, RZ, 0x2 ;  /* 0x00000002ff367424 */ /* 0x000fe200078e00ff */
[----:B------:R-:W-:Y:S01]  /*5890*/  MOV R52, 0x58c0 ;  /* 0x000058c000347802 */ /* 0x000fe20000000f00 */
[----:B------:R-:W-:-:S02]  /*58a0*/  IMAD.MOV.U32 R55, RZ, RZ, 0x1f ;  /* 0x0000001fff377424 */ /* 0x000fc400078e00ff */
[----:B------:R-:W-:Y:S05]  /*58b0*/  CALL.REL.NOINC `($__internal_118_$__cuda_sm70_shflsync_bfly_p) ;  /* 0x000035f000007944 */ /* 0x000fea0003c00000 */
[----:B01----:R-:W-:Y:S01]  /*58c0*/  FADD.FTZ R21, R21, R54 ;  /* 0x0000003615157221 */ /* 0x003fe20000010000 */
[----:B------:R-:W-:Y:S01]  /*58d0*/  MOV R56, 0xffffffff ;  /* 0xffffffff00387802 */ /* 0x000fe20000000f00 */
[----:B------:R-:W-:Y:S01]  /*58e0*/  IMAD.MOV.U32 R54, RZ, RZ, 0x1 ;  /* 0x00000001ff367424 */ /* 0x000fe200078e00ff */
[----:B------:R-:W-:Y:S01]  /*58f0*/  MOV R52, 0x5920 ;  /* 0x0000592000347802 */ /* 0x000fe20000000f00 */
[----:B------:R-:W-:-:S02]  /*5900*/  IMAD.MOV.U32 R55, RZ, RZ, 0x1f ;  /* 0x0000001fff377424 */ /* 0x000fc400078e00ff */
[----:B------:R-:W-:Y:S05]  /*5910*/  CALL.REL.NOINC `($__internal_118_$__cuda_sm70_shflsync_bfly_p) ;  /* 0x0000359000007944 */ /* 0x000fea0003c00000 */
[----:B0-----:R-:W-:Y:S01]  /*5920*/  HFMA2.MMA R55, -RZ, RZ, 0, 1.847743988037109375e-06 ;  /* 0x0000001fff377435 */ /* 0x001fe200000001ff */
[----:B-1----:R-:W-:Y:S01]  /*5930*/  FADD.FTZ R49, R21, R54 ;  /* 0x0000003615317221 */ /* 0x002fe20000010000 */
[----:B------:R-:W-:Y:S01]  /*5940*/  MOV R52, 0x5990 ;  /* 0x0000599000347802 */ /* 0x000fe20000000f00 */
[----:B------:R-:W-:-:S02]  /*5950*/  IMAD.MOV.U32 R21, RZ, RZ, RZ ;  /* 0x000000ffff157224 */ /* 0x000fc400078e00ff */
[----:B------:R-:W-:Y:S02]  /*5960*/  IMAD.MOV.U32 R54, RZ, RZ, 0x4 ;  /* 0x00000004ff367424 */ /* 0x000fe400078e00ff */
        /* <DEDUP_REMOVED lines=8> */
[----:B0-----:R-:W-:Y:S01]  /*59f0*/  HFMA2.MMA R55, -RZ, RZ, 0, 1.847743988037109375e-06 ;  /* 0x0000001fff377435 */ /* 0x001fe200000001ff */
[----:B-1----:R-:W-:Y:S01]  /*5a00*/  FADD.FTZ R21, R21, R54 ;  /* 0x0000003615157221 */ /* 0x002fe20000010000 */
[----:B------:R-:W-:Y:S01]  /*5a10*/  MOV R52, 0x5a50 ;  /* 0x00005a5000347802 */ /* 0x000fe20000000f00 */
[----:B------:R-:W-:Y:S02]  /*5a20*/  IMAD.MOV.U32 R54, RZ, RZ, 0x1 ;  /* 0x00000001ff367424 */ /* 0x000fe400078e00ff */
[----:B------:R-:W-:-:S02]  /*5a30*/  IMAD.MOV.U32 R56, RZ, RZ, -0x1 ;  /* 0xffffffffff387424 */ /* 0x000fc400078e00ff */
[----:B------:R-:W-:Y:S05]  /*5a40*/  CALL.REL.NOINC `($__internal_118_$__cuda_sm70_shflsync_bfly_p) ;  /* 0x0000346000007944 */ /* 0x000fea0003c00000 */
[----:B-1----:R-:W-:Y:S01]  /*5a50*/  FADD.FTZ R46, R21, R54 ;  /* 0x00000036152e7221 */ /* 0x002fe20000010000 */
[----:B------:R-:W-:Y:S01]  /*5a60*/  MOV R54, 0x4 ;  /* 0x0000000400367802 */ /* 0x000fe20000000f00 */
[----:B0-----:R-:W-:Y:S01]  /*5a70*/  IMAD.MOV.U32 R21, RZ, RZ, RZ ;  /* 0x000000ffff157224 */ /* 0x001fe200078e00ff */
[----:B------:R-:W-:Y:S01]  /*5a80*/  MOV R52, 0x5ac0 ;  /* 0x00005ac000347802 */ /* 0x000fe20000000f00 */
[----:B------:R-:W-:-:S02]  /*5a90*/  IMAD.MOV.U32 R55, RZ, RZ, 0x1f ;  /* 0x0000001fff377424 */ /* 0x000fc400078e00ff */
[----:B------:R-:W-:Y:S02]  /*5aa0*/  IMAD.MOV.U32 R56, RZ, RZ, -0x1 ;  /* 0xffffffffff387424 */ /* 0x000fe400078e00ff */
[----:B------:R-:W-:Y:S05]  /*5ab0*/  CALL.REL.NOINC `($__internal_118_$__cuda_sm70_shflsync_bfly_p) ;  /* 0x000033f000007944 */ /* 0x000fea0003c00000 */
[----:B01----:R-:W-:Y:S01]  /*5ac0*/  FADD.FTZ R21, RZ, R54 ;  /* 0x00000036ff157221 */ /* 0x003fe20000010000 */
[----:B------:R-:W-:Y:S01]  /*5ad0*/  HFMA2.MMA R54, -RZ, RZ, 0, 1.1920928955078125e-07 ;  /* 0x00000002ff367435 */ /* 0x000fe200000001ff */
[----:B------:R-:W-:Y:S01]  /*5ae0*/  IMAD.MOV.U32 R55, RZ, RZ, 0x1f ;  /* 0x0000001fff377424 */ /* 0x000fe200078e00ff */
[----:B------:R-:W-:Y:S01]  /*5af0*/  MOV R52, 0x5b20 ;  /* 0x00005b2000347802 */ /* 0x000fe20000000f00 */
[----:B------:R-:W-:-:S03]  /*5b00*/  IMAD.MOV.U32 R56, RZ, RZ, -0x1 ;  /* 0xffffffffff387424 */ /* 0x000fc600078e00ff */
[----:B------:R-:W-:Y:S05]  /*5b10*/  CALL.REL.NOINC `($__internal_118_$__cuda_sm70_shflsync_bfly_p) ;  /* 0x0000339000007944 */ /* 0x000fea0003c00000 */
[----:B01----:R-:W-:Y:S01]  /*5b20*/  FADD.FTZ R21, R21, R54 ;  /* 0x0000003615157221 */ /* 0x003fe20000010000 */
[----:B------:R-:W-:Y:S01]  /*5b30*/  MOV R54, 0x1 ;  /* 0x0000000100367802 */ /* 0x000fe20000000f00 */
[----:B------:R-:W-:Y:S01]  /*5b40*/  IMAD.MOV.U32 R55, RZ, RZ, 0x1f ;  /* 0x0000001fff377424 */ /* 0x000fe200078e00ff */
[----:B------:R-:W-:Y:S01]  /*5b50*/  MOV R52, 0x5b80 ;  /* 0x00005b8000347802 */ /* 0x000fe20000000f00 */
[----:B------:R-:W-:Y:S02]  /*5b60*/  IMAD.MOV.U32 R56, RZ, RZ, -0x1 ;  /* 0xffffffffff387424 */ /* 0x000fe400078e00ff */
[----:B------:R-:W-:Y:S05]  /*5b70*/  CALL.REL.NOINC `($__internal_118_$__cuda_sm70_shflsync_bfly_p) ;  /* 0x0000333000007944 */ /* 0x000fea0003c00000 */
[----:B-1----:R-:W-:Y:S01]  /*5b80*/  FADD.FTZ R47, R21, R54 ;  /* 0x00000036152f7221 */ /* 0x002fe20000010000 */
[----:B0-----:R-:W-:Y:S01]  /*5b90*/  HFMA2.MMA R21, -RZ, RZ, 0, 0 ;  /* 0x00000000ff157435 */ /* 0x001fe200000001ff */
        /* <DEDUP_REMOVED lines=746> */
[----:B0-----:R-:W-:Y:S01]  /*8a40*/  HFMA2.MMA R55, -RZ, RZ, 0, 1.847743988037109375e-06 ;  /* 0x0000001fff377435 */ /* 0x001fe200000001ff */
[----:B-1----:R-:W-:Y:S01]  /*8a50*/  FADD.FTZ R21, RZ, R54 ;  /* 0x00000036ff157221 */ /* 0x002fe20000010000 */
[----:B------:R-:W-:Y:S01]  /*8a60*/  MOV R52, 0x8aa0 ;  /* 0x00008aa000347802 */ /* 0x000fe20000000f00 */
[----:B------:R-:W-:-:S02]  /*8a70*/  IMAD.MOV.U32 R54, RZ, RZ, 0x2 ;  /* 0x00000002ff367424 */ /* 0x000fc400078e00ff */
[----:B------:R-:W-:Y:S02]  /*8a80*/  IMAD.MOV.U32 R56, RZ, RZ, -0x1 ;  /* 0xffffffffff387424 */ /* 0x000fe400078e00ff */
[----:B------:R-:W-:Y:S05]  /*8a90*/  CALL.REL.NOINC `($__internal_118_$__cuda_sm70_shflsync_bfly_p) ;  /* 0x0000041000007944 */ /* 0x000fea0003c00000 */
[----:B01----:R-:W-:Y:S01]  /*8aa0*/  FADD.FTZ R21, R21, R54 ;  /* 0x0000003615157221 */ /* 0x003fe20000010000 */
[----:B------:R-:W-:Y:S01]  /*8ab0*/  MOV R54, 0x1 ;  /* 0x0000000100367802 */ /* 0x000fe20000000f00 */
[----:B------:R-:W-:Y:S01]  /*8ac0*/  IMAD.MOV.U32 R55, RZ, RZ, 0x1f ;  /* 0x0000001fff377424 */ /* 0x000fe200078e00ff */
[----:B------:R-:W-:Y:S02]  /*8ad0*/  MOV R56, 0xffffffff ;  /* 0xffffffff00387802 */ /* 0x000fe40000000f00 */
[----:B------:R-:W-:Y:S02]  /*8ae0*/  MOV R52, 0x8b00 ;  /* 0x00008b0000347802 */ /* 0x000fe40000000f00 */
[----:B------:R-:W-:Y:S05]  /*8af0*/  CALL.REL.NOINC `($__internal_118_$__cuda_sm70_shflsync_bfly_p) ;  /* 0x000003b000007944 */ /* 0x000fea0003c00000 */
[----:B-1----:R-:W-:Y:S01]  /*8b00*/  FADD.FTZ R16, R21, R54 ;  /* 0x0000003615107221 */ /* 0x002fe20000010000 */
[----:B------:R-:W-:Y:S01]  /*8b10*/  HFMA2.MMA R54, -RZ, RZ, 0, 2.384185791015625e-07 ;  /* 0x00000004ff367435 */ /* 0x000fe200000001ff */
[----:B0-----:R-:W-:Y:S01]  /*8b20*/  IMAD.MOV.U32 R21, RZ, RZ, RZ ;  /* 0x000000ffff157224 */ /* 0x001fe200078e00ff */
        /* <DEDUP_REMOVED lines=54> */
[----:B-1----:R-:W-:Y:S01]  /*8e90*/  IMAD.MOV.U32 R52, RZ, RZ, R54 ;  /* 0x000000ffff347224 */ /* 0x002fe200078e0036 */
[----:B0-----:R-:W-:Y:S05]  /*8ea0*/  BRA `(.L_x_4734) ;  /* 0xffff9a7000007947 */ /* 0x001fea000383ffff */
        .weak           $__internal_118_$__cuda_sm70_shflsync_bfly_p
        .type           $__internal_118_$__cuda_sm70_shflsync_bfly_p,@function
        .size           $__internal_118_$__cuda_sm70_shflsync_bfly_p,(.L_x_23285 - $__internal_118_$__cuda_sm70_shflsync_bfly_p)
$__internal_118_$__cuda_sm70_shflsync_bfly_p:
[----:B------:R-:W-:Y:S01]  /*8eb0*/  HFMA2.MMA R53, -RZ, RZ, 0, 0 ;  /* 0x00000000ff357435 */ /* 0x000fe200000001ff */
[----:B------:R-:W-:Y:S04]  /*8ec0*/  WARPSYNC R56 ;  /* 0x0000003800007348 */ /* 0x000fe80003800000 */
[----:B------:R0:W1:Y:S01]  /*8ed0*/  SHFL.BFLY PT, R54, R21, R54, R55 ;  /* 0x0c00003615367389 */ /* 0x00006200000e0037 */
[----:B------:R-:W-:Y:S05]  /*8ee0*/  RET.REL.NODEC R52 `(_ZN4vllm25paged_attention_v1_kernelIfhLi192ELi32ELi128ELNS_18Fp8KVCacheDataTypeE2ELb1EEEvPT_PKS2_PKT0_S8_ifPKiSA_iPKfiiiSC_SC_iiiii) ;  /* 0xffff711034007950 */ /* 0x000fea0003c3ffff */
.L_x_4735:
        /* <DEDUP_REMOVED lines=9> */
.L_x_23285:


//--------------------- .text._ZN4vllm25paged_attention_v1_kernelIfhLi128ELi32ELi128ELNS_18Fp8KVCacheDataTypeE2ELb1EEEvPT_PKS2_PKT0_S8_ifPKiSA_iPKfiiiSC_SC_iiiii --------------------------
	.section	.text._ZN4vllm25paged_attention_v1_kernelIfhLi128ELi32ELi128ELNS_18Fp8KVCacheDataTypeE2ELb1EEEvPT_PKS2_PKT0_S8_ifPKiSA_iPKfiiiSC_SC_iiiii,"ax",@progbits
	.sectioninfo	@"SHI_REGISTERS=51"
	.align	128
        .global         _ZN4vllm25paged_attention_v1_kernelIfhLi128ELi32ELi128ELNS_18Fp8KVCacheDataTypeE2ELb1EEEvPT_PKS2_PKT0_S8_ifPKiSA_iPKfiiiSC_SC_iiiii
        .type           _ZN4vllm25paged_attention_v1_kernelIfhLi128ELi32ELi128ELNS_18Fp8KVCacheDataTypeE2ELb1EEEvPT_PKS2_PKT0_S8_ifPKiSA_iPKfiiiSC_SC_iiiii,@function
        .size           _ZN4vllm25paged_attention_v1_kernelIfhLi128ELi32ELi128ELNS_18Fp8KVCacheDataTypeE2ELb1EEEvPT_PKS2_PKT0_S8_ifPKiSA_iPKfiiiSC_SC_iiiii,(.L_x_23286 - _ZN4vllm25paged_attention_v1_kernelIfhLi128ELi32ELi128ELNS_18Fp8KVCacheDataTypeE2ELb1EEEvPT_PKS2_PKT0_S8_ifPKiSA_iPKfiiiSC_SC_iiiii)
        .other          _ZN4vllm25paged_attention_v1_kernelIfhLi128ELi32ELi128ELNS_18Fp8KVCacheDataTypeE2ELb1EEEvPT_PKS2_PKT0_S8_ifPKiSA_iPKfiiiSC_SC_iiiii,@"STO_CUDA_ENTRY STV_DEFAULT"
_ZN4vllm25paged_attention_v1_kernelIfhLi128ELi32ELi128ELNS_18Fp8KVCacheDataTypeE2ELb1EEEvPT_PKS2_PKT0_S8_ifPKiSA_iPKfiiiSC_SC_iiiii:
.text._ZN4vllm25paged_attention_v1_kernelIfhLi128ELi32ELi128ELNS_18Fp8KVCacheDataTypeE2ELb1EEEvPT_PKS2_PKT0_S8_ifPKiSA_iPKfiiiSC_SC_iiiii:
[----:B------:R-:W-:Y:S02]  /*0000*/  IMAD.MOV.U32 R1, RZ, RZ, c[0x0][0x28] ;  /* 0x00000a00ff017624 */ /* 0x000fe400078e00ff */
[----:B------:R-:W0:Y:S01]  /*0010*/  S2UR UR40, SR_CTAID.Y ;  /* 0x00000000002879c3 */ /* 0x000e220000002600 */
[----:B------:R-:W-:Y:S02]  /*0020*/  UMOV UR6, 0x4 ;  /* 0x0000000400067882 */ /* 0x000fe40000000000 */
[----:B------:R-:W-:Y:S02]  /*0030*/  ULDC.64 UR4, c[0x0][0x190] ;  /* 0x0000640000047ab9 */ /* 0x000fe40000000a00 */
[----:B------:R-:W-:Y:S01]  /*0040*/  ULDC.64 UR36, c[0x0][0x118] ;  /* 0x0000460000247ab9 */ /* 0x000fe20000000a00 */
[----:B------:R-:W-:Y:S01]  /*0050*/  IABS R11, c[0x0][0x1d4] ;  /* 0x00007500000b7a13 */ /* 0x000fe20000000000 */
[----:B------:R-:W-:Y:S01]  /*0060*/  ULDC UR7, c[0x0][0x1d4] ;  /* 0x0000750000077ab9 */ /* 0x000fe20000000800 */
[----:B------:R-:W1:Y:S01]  /*0070*/  S2UR UR41, SR_CTAID.X ;  /* 0x00000000002979c3 */ /* 0x000e620000002500 */
[----:B------:R-:W-:Y:S01]  /*0080*/  BAR.SYNC.DEFER_BLOCKING 0x0 ;  /* 0x0000000000007b1d */ /* 0x000fe20000010000 */
[----:B0-----:R-:W-:-:S06]  /*0090*/  UIMAD.WIDE UR4, UR40, UR6, UR4 ;  /* 0x00000006280472a5 */ /* 0x001fcc000f8e0204 */
[----:B------:R-:W-:Y:S01]  /*00a0*/  IMAD.U32 R2, RZ, RZ, UR4 ;  /* 0x00000004ff027e24 */ /* 0x000fe2000f8e00ff */
[----:B------:R-:W-:-:S05]  /*00b0*/  MOV R3, UR5 ;  /* 0x0000000500037c02 */ /* 0x000fca0008000f00 */
[----:B------:R0:W2:Y:S01]  /*00c0*/  LDG.E.CONSTANT R6, [R2.64] ;  /* 0x0000002402067981 */ /* 0x0000a2000c1e9900 */
[----:B------:R-:W3:Y:S01]  /*00d0*/  I2F.RP R0, R11 ;  /* 0x0000000b00007306 */ /* 0x000ee20000209400 */
[----:B------:R-:W-:-:S07]  /*00e0*/  ISETP.NE.AND P1, PT, RZ, c[0x0][0x1d4], PT ;  /* 0x00007500ff007a0c */ /* 0x000fce0003f25270 */
[----:B---3--:R-:W3:Y:S02]  /*00f0*/  MUFU.RCP R0, R0 ;  /* 0x0000000000007308 */ /* 0x008ee40000001000 */
[----:B---3--:R-:W-:-:S06]  /*0100*/  IADD3 R4, R0, 0xffffffe, RZ ;  /* 0x0ffffffe00047810 */ /* 0x008fcc0007ffe0ff */
[----:B------:R3:W4:Y:S02]  /*0110*/  F2I.FTZ.U32.TRUNC.NTZ R5, R4 ;  /* 0x0000000400057305 */ /* 0x000724000021f000 */
[----:B---3--:R-:W-:Y:S01]  /*0120*/  HFMA2.MMA R4, -RZ, RZ, 0, 0 ;  /* 0x00000000ff047435 */ /* 0x008fe200000001ff */
[----:B----4-:R-:W-:-:S04]  /*0130*/  IMAD.MOV R8, RZ, RZ, -R5 ;  /* 0x000000ffff087224 */ /* 0x010fc800078e0a05 */
[----:B0-----:R-:W-:-:S05]  /*0140*/  IMAD R3, R8, R11, RZ ;  /* 0x0000000b08037224 */ /* 0x001fca00078e02ff */
[----:B------:R-:W-:Y:S01]  /*0150*/  IMAD.HI.U32 R8, R5, R3, R4 ;  /* 0x0000000305087227 */ /* 0x000fe200078e0004 */
[----:B--2---:R-:W0:Y:S02]  /*0160*/  R2UR UR4, R6 ;  /* 0x00000000060473c2 */ /* 0x004e2400000e0000 */
[----:B0-----:R-:W-:Y:S02]  /*0170*/  UIADD3 UR6, UR4, -0x1, URZ ;  /* 0xffffffff04067890 */ /* 0x001fe4000fffe03f */
[----:B------:R-:W-:Y:S02]  /*0180*/  UIADD3 UR5, UR4, 0x1f, URZ ;  /* 0x0000001f04057890 */ /* 0x000fe4000fffe03f */
[----:B------:R-:W-:Y:S02]  /*0190*/  ULOP3.LUT UR7, UR6, UR7, URZ, 0x3c, !UPT ;  /* 0x0000000706077292 */ /* 0x000fe4000f8e3c3f */
[----:B------:R-:W-:Y:S01]  /*01a0*/  IMAD.U32 R2, RZ, RZ, UR6 ;  /* 0x00000006ff027e24 */ /* 0x000fe2000f8e00ff */
[----:B------:R-:W-:-:S03]  /*01b0*/  USHF.R.S32.HI UR6, URZ, 0x1f, UR5 ;  /* 0x0000001f3f067899 */ /* 0x000fc60008011405 */
[----:B------:R-:W-:Y:S01]  /*01c0*/  ISETP.LE.AND P3, PT, RZ, UR7, PT ;  /* 0x00000007ff007c0c */ /* 0x000fe2000bf63270 */
[----:B------:R-:W-:Y:S01]  /*01d0*/  ULEA.HI UR6, UR6, UR5, URZ, 0x5 ;  /* 0x0000000506067291 */ /* 0x000fe2000f8f283f */
[----:B------:R-:W-:-:S03]  /*01e0*/  IABS R2, R2 ;  /* 0x0000000200027213 */ /* 0x000fc60000000000 */
[----:B------:R-:W-:Y:S02]  /*01f0*/  ULOP3.LUT UR5, UR6, 0xffffffe0, URZ, 0xc0, !UPT ;  /* 0xffffffe006057892 */ /* 0x000fe4000f8ec03f */
[----:B------:R-:W-:Y:S01]  /*0200*/  IMAD.HI.U32 R4, R8, R2, RZ ;  /* 0x0000000208047227 */ /* 0x000fe200078e00ff */
[----:B------:R-:W-:Y:S02]  /*0210*/  USHF.R.S32.HI UR38, URZ, 0x5, UR6 ;  /* 0x000000053f267899 */ /* 0x000fe40008011406 */
[----:B------:R-:W-:Y:S01]  /*0220*/  UISETP.LT.AND UP0, UPT, UR4, UR5, UPT ;  /* 0x000000050400728c */ /* 0x000fe2000bf01270 */
[----:B------:R-:W-:-:S03]  /*0230*/  IMAD.MOV R0, RZ, RZ, -R4 ;  /* 0x000000ffff007224 */ /* 0x000fc600078e0a04 */
[----:B------:R-:W-:Y:S01]  /*0240*/  USEL UR39, UR4, UR5, UP0 ;  /* 0x0000000504277287 */ /* 0x000fe20008000000 */
[C---:B------:R-:W-:Y:S02]  /*0250*/  IMAD R2, R11.reuse, R0, R2 ;  /* 0x000000000b027224 */ /* 0x040fe400078e0202 */
[----:B------:R-:W0:Y:S03]  /*0260*/  S2R R0, SR_TID.X ;  /* 0x0000000000007919 */ /* 0x000e260000002100 */
[----:B------:R-:W-:-:S13]  /*0270*/  ISETP.GT.U32.AND P2, PT, R11, R2, PT ;  /* 0x000000020b00720c */ /* 0x000fda0003f44070 */
[----:B------:R-:W-:Y:S01]  /*0280*/  @!P2 IMAD.IADD R2, R2, 0x1, -R11 ;  /* 0x000000010202a824 */ /* 0x000fe200078e0a0b */
[----:B------:R-:W-:-:S04]  /*0290*/  @!P2 IADD3 R4, R4, 0x1, RZ ;  /* 0x000000010404a810 */ /* 0x000fc80007ffe0ff */
[----:B------:R-:W-:Y:S02]  /*02a0*/  ISETP.GE.U32.AND P0, PT, R2, R11, PT ;  /* 0x0000000b0200720c */ /* 0x000fe40003f06070 */
[----:B------:R-:W-:Y:S02]  /*02b0*/  MOV R2, c[0x0][0x1d8] ;  /* 0x0000760000027a02 */ /* 0x000fe40000000f00 */
[----:B0-----:R-:W-:-:S04]  /*02c0*/  SHF.R.S32.HI R3, RZ, 0x1f, R0 ;  /* 0x0000001fff037819 */ /* 0x001fc80000011400 */
[----:B------:R-:W-:-:S04]  /*02d0*/  LEA.HI R3, R3, R0, RZ, 0x5 ;  /* 0x0000000003037211 */ /* 0x000fc800078f28ff */
[----:B------:R-:W-:Y:S02]  /*02e0*/  LOP3.LUT R5, R3, 0xffffffe0, RZ, 0xc0, !PT ;  /* 0xffffffe003057812 */ /* 0x000fe400078ec0ff */
[----:B------:R-:W-:Y:S02]  /*02f0*/  @P0 IADD3 R4, R4, 0x1, RZ ;  /* 0x0000000104040810 */ /* 0x000fe40007ffe0ff */
[----:B------:R-:W-:Y:S02]  /*0300*/  ISETP.GT.AND P0, PT, R2, -0x1, PT ;  /* 0xffffffff0200780c */ /* 0x000fe40003f04270 */
[----:B------:R-:W-:Y:S01]  /*0310*/  SHF.R.S32.HI R2, RZ, 0x5, R3 ;  /* 0x00000005ff027819 */ /* 0x000fe20000011403 */
[----:B------:R-:W-:Y:S01]  /*0320*/  @!P3 IMAD.MOV R4, RZ, RZ, -R4 ;  /* 0x000000ffff04b224 */ /* 0x000fe200078e0a04 */
[----:B------:R-:W-:Y:S01]  /*0330*/  @!P1 LOP3.LUT R4, RZ, c[0x0][0x1d4], RZ, 0x33, !PT ;  /* 0x00007500ff049a12 */ /* 0x000fe200078e33ff */
[----:B------:R-:W-:-:S08]  /*0340*/  IMAD.IADD R3, R0, 0x1, -R5 ;  /* 0x0000000100037824 */ /* 0x000fd000078e0a05 */
        /* <DEDUP_REMOVED lines=18> */
[----:B------:R-:W-:-:S03]  /*0470*/  IABS R12, UR41 ;  /* 0x00000029000c7c13 */ /* 0x000fc60008000000 */
        /* <DEDUP_REMOVED lines=32> */
[----:B------:R-:W-:-:S07]  /*0680*/  ISETP.GE.AND P2, PT, R5, RZ, PT ;  /* 0x000000ff0500720c */ /* 0x000fce0003f46270 */
[----:B------:R-:W-:-:S06]  /*0690*/  @P0 IADD3 R7, R7, 0x1, RZ ;  /* 0x0000000107070810 */ /* 0x000fcc0007ffe0ff */
[----:B------:R-:W-:Y:S01]  /*06a0*/  @!P2 IMAD.MOV R7, RZ, RZ, -R7 ;  /* 0x000000ffff07a224 */ /* 0x000fe200078e0a07 */
[----:B------:R-:W-:-:S05]  /*06b0*/  @!P1 LOP3.LUT R7, RZ, R13, RZ, 0x33, !PT ;  /* 0x0000000dff079212 */ /* 0x000fca00078e33ff */
[----:B------:R-:W-:-:S04]  /*06c0*/  IMAD R5, R6, c[0x0][0x180], R7 ;  /* 0x0000600006057a24 */ /* 0x000fc800078e0207 */
[----:B------:R-:W-:Y:S01]  /*06d0*/  IMAD R5, R5, UR4, RZ ;  /* 0x0000000405057c24 */ /* 0x000fe2000f8e02ff */
[----:B------:R-:W-:Y:S05]  /*06e0*/  BRA `(.L_x_4737) ;  /* 0x0000006000007947 */ /* 0x000fea0003800000 */
.L_x_4736:
[----:B-1----:R-:W-:Y:S02]  /*06f0*/  ULDC UR4, c[0x0][0xc] ;  /* 0x0000030000047ab9 */ /* 0x002fe40000000800 */
[----:B------:R-:W-:Y:S02]  /*0700*/  ULDC UR5, c[0x0][0x1c8] ;  /* 0x0000720000057ab9 */ /* 0x000fe40000000800 */
[----:B------:R-:W-:-:S03]  /*0710*/  UIMAD UR4, UR4, UR5, UR41 ;  /* 0x00000005040472a4 */ /* 0x000fc6000f8e0229 */
[----:B------:R-:W-:Y:S02]  /*0720*/  ULDC UR5, c[0x0][0x1d8] ;  /* 0x0000760000057ab9 */ /* 0x000fe40000000800 */
[----:B------:R-:W-:-:S06]  /*0730*/  UIMAD UR4, UR4, UR5, URZ ;  /* 0x00000005040472a4 */ /* 0x000fcc000f8e023f */
[----:B------:R-:W-:-:S03]  /*0740*/  IMAD.U32 R5, RZ, RZ, UR4 ;  /* 0x00000004ff057e24 */ /* 0x000fc6000f8e00ff */
.L_x_4737:
[----:B------:R-:W-:Y:S01]  /*0750*/  ISETP.GE.AND P1, PT, R2, UR38, PT ;  /* 0x0000002602007c0c */ /* 0x000fe2000bf26270 */
[----:B------:R-:W-:Y:S01]  /*0760*/  BSSY B7, `(.L_x_4738) ;  /* 0x0000035000077945 */ /* 0x000fe20003800000 */
[----:B------:R-:W-:-:S11]  /*0770*/  IADD3 R5, R5, 0x1, RZ ;  /* 0x0000000105057810 */ /* 0x000fd60007ffe0ff */
[----:B------:R-:W-:Y:S05]  /*0780*/  @P1 BRA `(.L_x_4739) ;  /* 0x0000032000001947 */ /* 0x000fea0003800000 */
[----:B------:R-:W-:Y:S01]  /*0790*/  IABS R14, c[0x0][0x1d0] ;  /* 0x00007400000e7a13 */ /* 0x000fe20000000000 */
[----:B------:R-:W-:Y:S01]  /*07a0*/  HFMA2.MMA R6, -RZ, RZ, 0, 0 ;  /* 0x00000000ff067435 */ /* 0x000fe200000001ff */
        /* <DEDUP_REMOVED lines=10> */
[----:B------:R-:W-:-:S03]  /*0850*/  IADD3 R13, R4, -c[0x0][0x1cc], RZ ;  /* 0x80007300040d7a10 */ /* 0x000fc60007ffe0ff */
[----:B------:R-:W-:-:S04]  /*0860*/  IMAD.MOV.U32 R6, RZ, RZ, R2 ;  /* 0x000000ffff067224 */ /* 0x000fc800078e0002 */
.L_x_4741:
        /* <DEDUP_REMOVED lines=34> */
[----:B------:R-:W-:-:S13]  /*0a90*/  ISETP.GE.AND P0, PT, R6, UR38, PT ;  /* 0x0000002606007c0c */ /* 0x000fda000bf06270 */
[----:B0-----:R-:W-:Y:S05]  /*0aa0*/  @!P0 BRA `(.L_x_4741) ;  /* 0xfffffdc000008947 */ /* 0x001fea000383ffff */
.L_x_4739:
[----:B------:R-:W-:Y:S05]  /*0ab0*/  BSYNC B7 ;  /* 0x0000000000077941 */ /* 0x000fea0003800000 */
.L_x_4738:
[----:B------:R-:W-:Y:S05]  /*0ac0*/  BRA.DIV ~URZ, `(.L_x_4742) ;  /* 0x00003cd27f007947 */ /* 0x000fea000b800000 */
[----:B------:R-:W-:-:S05]  /*0ad0*/  IMAD.MOV.U32 R6, RZ, RZ, -0x800001 ;  /* 0xff7fffffff067424 */ /* 0x000fca00078e00ff */
.L_x_4778:
        /* <DEDUP_REMOVED lines=10> */
.L_x_4779:
[----:B------:R-:W-:Y:S01]  /*0b80*/  ISETP.NE.AND P0, PT, R3, RZ, PT ;  /* 0x000000ff0300720c */ /* 0x000fe20003f05270 */
[----:B------:R-:W-:-:S12]  /*0b90*/  WARPSYNC 0xffffffff ;  /* 0xffffffff00007948 */ /* 0x000fd80003800000 */
[----:B-1----:R-:W-:-:S05]  /*0ba0*/  @!P0 FMNMX.FTZ R11, R11, R8, !PT ;  /* 0x000000080b0b8209 */ /* 0x002fca0007810000 */
[----:B------:R1:W-:Y:S02]  /*0bb0*/  @!P0 STS [R2.X4], R11 ;  /* 0x0000000b02008388 */ /* 0x0003e40000004800 */
[----:B------:R-:W-:Y:S01]  /*0bc0*/  BAR.SYNC.DEFER_BLOCKING 0x0 ;  /* 0x0000000000007b1d */ /* 0x000fe20000010000 */
[----:B------:R-:W-:Y:S02]  /*0bd0*/  ISETP.GT.AND P0, PT, R3, 0x3, PT ;  /* 0x000000030300780c */ /* 0x000fe40003f04270 */
[----:B------:R-:W-:-:S03]  /*0be0*/  ISETP.GE.AND P2, PT, R0, UR39, PT ;  /* 0x0000002700007c0c */ /* 0x000fc6000bf46270 */
[----:B------:R-:W-:Y:S08]  /*0bf0*/  BSSY B0, `(.L_x_4744) ;  /* 0x00000e3000007945 */ /* 0x000ff00003800000 */
[----:B------:R-:W2:Y:S04]  /*0c00*/  @!P0 LDS R7, [R3.X4] ;  /* 0x0000000003078984 */ /* 0x000ea80000004800 */
[----:B--2---:R-:W2:Y:S02]  /*0c10*/  SHFL.BFLY PT, R6, R7, 0x2, 0x1f ;  /* 0x0c401f0007067f89 */ /* 0x004ea400000e0000 */
[----:B0-2---:R-:W-:-:S05]  /*0c20*/  FMNMX.FTZ R8, R6, R7, !PT ;  /* 0x0000000706087209 */ /* 0x005fca0007810000 */
        /* <DEDUP_REMOVED lines=17> */
.L_x_4748:
[----:B-1----:R-:W1:Y:S01]  /*0d40*/  LDS R11, [R7] ;  /* 0x00000000070b7984 */ /* 0x002e620000000800 */
        /* <DEDUP_REMOVED lines=10> */
.L_x_4747:
[----:B------:R-:W-:Y:S05]  /*0df0*/  BSYNC B1 ;  /* 0x0000000000017941 */ /* 0x000fea0003800000 */
.L_x_4746:
        /* <DEDUP_REMOVED lines=8> */
[----:B------:R-:W-:Y:S02]  /*0e80*/  MOV R33, UR39 ;  /* 0x0000002700217c02 */ /* 0x000fe40008000f00 */
[----:B------:R-:W-:Y:S02]  /*0e90*/  PLOP3.LUT P0, PT, PT, PT, PT, 0x8, 0x0 ;  /* 0x000000000000781c */ /* 0x000fe40003f0e170 */
[----:B------:R-:W-:Y:S02]  /*0ea0*/  IADD3 R33, R33, -0x600, RZ ;  /* 0xfffffa0021217810 */ /* 0x000fe40007ffe0ff */
.L_x_4751:
        /* <DEDUP_REMOVED lines=100> */
.L_x_4750:
[----:B------:R-:W-:Y:S05]  /*14f0*/  BSYNC B1 ;  /* 0x0000000000017941 */ /* 0x000fea0003800000 */
.L_x_4749:
[----:B------:R-:W-:Y:S01]  /*1500*/  IADD3 R10, -R8, UR39, RZ ;  /* 0x00000027080a7c10 */ /* 0x000fe2000fffe1ff */
[----:B------:R-:W-:Y:S03]  /*1510*/  BSSY B1, `(.L_x_4752) ;  /* 0x0000036000017945 */ /* 0x000fe60003800000 */
[----:B------:R-:W-:-:S13]  /*1520*/  ISETP.GT.AND P3, PT, R10, 0x200, PT ;  /* 0x000002000a00780c */ /* 0x000fda0003f64270 */
[----:B------:R-:W-:Y:S05]  /*1530*/  @!P3 BRA `(.L_x_4753) ;  /* 0x000003300000b947 */ /* 0x000fea0003800000 */
[----:B-1----:R-:W1:Y:S01]  /*1540*/  LDS R11, [R7+-0x400] ;  /* 0xfffc0000070b7984 */ /* 0x002e620000000800 */
        /* <DEDUP_REMOVED lines=50> */
.L_x_4753:
[----:B------:R-:W-:Y:S05]  /*1870*/  BSYNC B1 ;  /* 0x0000000000017941 */ /* 0x000fea0003800000 */
.L_x_4752:
[----:B------:R-:W-:-:S13]  /*1880*/  ISETP.LT.OR P0, PT, R8, UR39, P0 ;  /* 0x0000002708007c0c */ /* 0x000fda0008701670 */
[----:B------:R-:W-:Y:S05]  /*1890*/  @!P0 BRA `(.L_x_4745) ;  /* 0x0000018000008947 */ /* 0x000fea0003800000 */
[----:B-1----:R-:W1:Y:S04]  /*18a0*/  LDS R11, [R7+-0x400] ;  /* 0xfffc0000070b7984 */ /* 0x002e680000000800 */
        /* <DEDUP_REMOVED lines=23> */
.L_x_4745:
[----:B------:R-:W-:Y:S05]  /*1a20*/  BSYNC B0 ;  /* 0x0000000000007941 */ /* 0x000fea0003800000 */
.L_x_4744:
        /* <DEDUP_REMOVED lines=34> */
[----:B01----:R-:W-:Y:S01]  /*1c50*/  IMAD.MOV.U32 R6, RZ, RZ, R8 ;  /* 0x000000ffff067224 */ /* 0x003fe200078e0008 */
[----:B------:R-:W-:Y:S02]  /*1c60*/  LEA R8, R0, 0x20, 0x2 ;  /* 0x0000002000087811 */ /* 0x000fe400078e10ff */
[----:B------:R-:W-:-:S03]  /*1c70*/  MOV R7, R0 ;  /* 0x0000000000077202 */ /* 0x000fc60000000f00 */
.L_x_4758:
        /* <DEDUP_REMOVED lines=8> */
.L_x_4757:
[----:B01----:R-:W-:Y:S05]  /*1d00*/  BSYNC B1 ;  /* 0x0000000000017941 */ /* 0x003fea0003800000 */
.L_x_4756:
        /* <DEDUP_REMOVED lines=11> */
.L_x_4761:
        /* <DEDUP_REMOVED lines=52> */
.L_x_4760:
[----:B------:R-:W-:Y:S05]  /*2100*/  BSYNC B1 ;  /* 0x0000000000017941 */ /* 0x000fea0003800000 */
.L_x_4759:
        /* <DEDUP_REMOVED lines=31> */
.L_x_4763:
[----:B------:R-:W-:Y:S05]  /*2300*/  BSYNC B1 ;  /* 0x0000000000017941 */ /* 0x000fea0003800000 */
.L_x_4762:
        /* <DEDUP_REMOVED lines=14> */
.L_x_4755:
[----:B------:R-:W-:Y:S05]  /*23f0*/  BSYNC B0 ;  /* 0x0000000000007941 */ /* 0x000fea0003800000 */
.L_x_4754:
        /* <DEDUP_REMOVED lines=23> */
[----:B------:R-:W-:Y:S01]  /*2570*/  IMAD R17, R16, R19, RZ ;  /* 0x0000001310117224 */ /* 0x000fe200078e02ff */
[----:B------:R-:W-:-:S03]  /*2580*/  MOV R4, R2 ;  /* 0x0000000200047202 */ /* 0x000fc60000000f00 */
[----:B------:R-:W-:-:S04]  /*2590*/  IMAD.HI.U32 R10, R9, R17, R8 ;  /* 0x00000011090a7227 */ /* 0x000fc800078e0008 */
[----:B------:R-:W-:Y:S02]  /*25a0*/  IMAD.MOV.U32 R17, RZ, RZ, R6 ;  /* 0x000000ffff117224 */ /* 0x000fe400078e0006 */
.L_x_4767:
        /* <DEDUP_REMOVED lines=33> */
.L_x_4765:
[----:B------:R-:W-:Y:S05]  /*27c0*/  BSYNC B6 ;  /* 0x0000000000067941 */ /* 0x000fea0003800000 */
.L_x_4764:
[----:B------:R-:W-:Y:S05]  /*27d0*/  BRA.DIV ~URZ, `(.L_x_4768) ;  /* 0x000021e27f007947 */ /* 0x000fea000b800000 */
[----:B------:R-:W-:-:S10]  /*27e0*/  HFMA2.MMA R4, -RZ, RZ, 0, 0 ;  /* 0x00000000ff047435 */ /* 0x000fd400000001ff */
.L_x_4780:
[----:B------:R-:W-:Y:S01]  /*27f0*/  FADD.FTZ R16, RZ, R4 ;  /* 0x00000004ff107221 */ /* 0x000fe20000010000 */
[----:B------:R-:W-:Y:S05]  /*2800*/  BRA.DIV ~URZ, `(.L_x_4769) ;  /* 0x000022327f007947 */ /* 0x000fea000b800000 */
[----:B------:R-:W1:Y:S01]  /*2810*/  SHFL.BFLY PT, R4, R16, 0x2, 0x1f ;  /* 0x0c401f0010047f89 */ /* 0x000e6200000e0000 */
        /* <DEDUP_REMOVED lines=14> */
[----:B------:R-:W-:-:S02]  /*2900*/  IMAD.MOV.U32 R37, RZ, RZ, RZ ;  /* 0x000000ffff257224 */ /* 0x000fc400078e00ff */
[----:B-1----:R-:W-:Y:S02]  /*2910*/  FADD.FTZ R4, R16, R4 ;  /* 0x0000000410047221 */ /* 0x002fe40000010000 */
[----:B------:R-:W-:-:S03]  /*2920*/  CS2R R16, SRZ ;  /* 0x0000000000107805 */ /* 0x000fc6000001ff00 */
[----:B------:R-:W0:Y:S02]  /*2930*/  SHFL.BFLY PT, R35, R4, 0x1, 0x1f ;  /* 0x0c201f0004237f89 */ /* 0x000e2400000e0000 */
[----:B0-----:R-:W-:Y:S02]  /*2940*/  FADD.FTZ R35, R4, R35 ;  /* 0x0000002304237221 */ /* 0x001fe40000010000 */
[----:B------:R-:W-:Y:S02]  /*2950*/  CS2R R4, SRZ ;  /* 0x0000000000047805 */ /* 0x000fe4000001ff00 */
.L_x_4781:
[----:B------:R-:W-:Y:S01]  /*2960*/  LOP3.LUT P0, RZ, R3, 0x7, RZ, 0xc0, !PT ;  /* 0x0000000703ff7812 */ /* 0x000fe2000780c0ff */
[----:B------:R-:W-:Y:S01]  /*2970*/  WARPSYNC 0xffffffff ;  /* 0xffffffff00007948 */ /* 0x000fe20003800000 */
[----:B------:R-:W-:Y:S01]  /*2980*/  LOP3.LUT R36, R0, 0xffffffc0, RZ, 0xc0, !PT ;  /* 0xffffffc000247812 */ /* 0x000fe200078ec0ff */
[----:B------:R-:W-:Y:S01]  /*2990*/  BAR.SYNC.DEFER_BLOCKING 0x0 ;  /* 0x0000000000007b1d */ /* 0x000fe20000010000 */
[----:B------:R-:W-:Y:S01]  /*29a0*/  FADD.FTZ R16, R37, R16 ;  /* 0x0000001025107221 */ /* 0x000fe20000010000 */
[----:B------:R-:W-:Y:S02]  /*29b0*/  SHF.L.U32 R2, R2, 0x7, RZ ;  /* 0x0000000702027819 */ /* 0x000fe400000006ff */
[----:B------:R-:W-:-:S02]  /*29c0*/  ISETP.NE.OR P1, PT, R36, 0x40, P0 ;  /* 0x000000402400780c */ /* 0x000fc40000725670 */
[----:B------:R-:W-:Y:S11]  /*29d0*/  BSSY B0, `(.L_x_4770) ;  /* 0x0000026000007945 */ /* 0x000ff60003800000 */
        /* <DEDUP_REMOVED lines=37> */
.L_x_4771:
[----:B------:R-:W-:Y:S05]  /*2c30*/  BSYNC B0 ;  /* 0x0000000000007941 */ /* 0x000fea0003800000 */
.L_x_4770:
        /* <DEDUP_REMOVED lines=70> */
[----:B0-----:R-:W-:-:S02]  /*30a0*/  FADD.FTZ R13, R13, R36 ;  /* 0x000000240d0d7221 */ /* 0x001fc40000010000 */
.L_x_4773:
[----:B------:R-:W-:Y:S05]  /*30b0*/  BSYNC B0 ;  /* 0x0000000000007941 */ /* 0x000fea0003800000 */
.L_x_4772:
        /* <DEDUP_REMOVED lines=41> */
.L_x_4775:
[----:B------:R-:W-:Y:S05]  /*3350*/  BSYNC B0 ;  /* 0x0000000000007941 */ /* 0x000fea0003800000 */
.L_x_4774:
        /* <DEDUP_REMOVED lines=72> */
.L_x_4777:
[----:B------:R-:W-:Y:S05]  /*37e0*/  BSYNC B0 ;  /* 0x0000000000007941 */ /* 0x000fea0003800000 */
.L_x_4776:
[----:B------:R-:W-:Y:S06]  /*37f0*/  BAR.SYNC.DEFER_BLOCKING 0x0 ;  /* 0x0000000000007b1d */ /* 0x000fec0000010000 */
[----:B------:R-:W-:Y:S05]  /*3800*/  @P2 EXIT ;  /* 0x000000000000294d */ /* 0x000fea0003800000 */
[----:B------:R-:W-:Y:S05]  /*3810*/  @P0 EXIT ;  /* 0x000000000000094d */ /* 0x000fea0003800000 */
[----:B------:R-:W1:Y:S01]  /*3820*/  S2UR UR6, SR_CTAID.Z ;  /* 0x00000000000679c3 */ /* 0x000e620000002700 */
[----:B------:R-:W-:Y:S01]  /*3830*/  ULDC UR4, c[0x0][0xc] ;  /* 0x0000030000047ab9 */ /* 0x000fe20000000800 */
[----:B------:R-:W-:Y:S01]  /*3840*/  SHF.R.S32.HI R0, RZ, 0x1f, R3 ;  /* 0x0000001fff007819 */ /* 0x000fe20000011403 */
[----:B------:R-:W-:-:S02]  /*3850*/  UIMAD UR4, UR40, UR4, URZ ;  /* 0x00000004280472a4 */ /* 0x000fc4000f8e023f */
[----:B------:R-:W-:Y:S01]  /*3860*/  ULDC UR7, c[0x0][0x14] ;  /* 0x0000050000077ab9 */ /* 0x000fe20000000800 */
[----:B------:R-:W-:Y:S01]  /*3870*/  LEA.HI R0, R0, R3, RZ, 0x3 ;  /* 0x0000000300007211 */ /* 0x000fe200078f18ff */
[----:B------:R-:W-:Y:S02]  /*3880*/  UIMAD UR4, UR4, UR7, URZ ;  /* 0x00000007040472a4 */ /* 0x000fe4000f8e023f */
[----:B------:R-:W-:Y:S01]  /*3890*/  UIMAD UR5, UR41, UR7, URZ ;  /* 0x00000007290572a4 */ /* 0x000fe2000f8e023f */
[----:B------:R-:W-:Y:S01]  /*38a0*/  SHF.R.S32.HI R0, RZ, 0x3, R0 ;  /* 0x00000003ff007819 */ /* 0x000fe20000011400 */
[----:B------:R-:W-:Y:S02]  /*38b0*/  USHF.L.U32 UR4, UR4, 0x7, URZ ;  /* 0x0000000704047899 */ /* 0x000fe4000800063f */
[----:B------:R-:W-:Y:S01]  /*38c0*/  USHF.L.U32 UR5, UR5, 0x7, URZ ;  /* 0x0000000705057899 */ /* 0x000fe2000800063f */
[C---:B------:R-:W-:Y:S01]  /*38d0*/  IADD3 R36, R0.reuse, 0x4, RZ ;  /* 0x0000000400247810 */ /* 0x040fe20007ffe0ff */
[----:B------:R-:W-:Y:S01]  /*38e0*/  USHF.R.S32.HI UR9, URZ, 0x1f, UR4 ;  /* 0x0000001f3f097899 */ /* 0x000fe20008011404 */
[----:B------:R-:W-:Y:S01]  /*38f0*/  IADD3 R40, R0, 0xc, RZ ;  /* 0x0000000c00287810 */ /* 0x000fe20007ffe0ff */
[----:B------:R-:W-:-:S02]  /*3900*/  USHF.R.S32.HI UR8, URZ, 0x1f, UR5 ;  /* 0x0000001f3f087899 */ /* 0x000fc40008011405 */
[----:B-1----:R-:W-:-:S04]  /*3910*/  USHF.L.U32 UR6, UR6, 0x7, URZ ;  /* 0x0000000706067899 */ /* 0x002fc8000800063f */
        /* <DEDUP_REMOVED lines=23> */
[----:B------:R-:W-:Y:S02]  /*3a90*/  IADD3 R40, R0, 0x14, RZ ;  /* 0x0000001400287810 */ /* 0x000fe40007ffe0ff */
[----:B------:R-:W-:Y:S02]  /*3aa0*/  LEA.HI.X R3, R41, c[0x0][0x164], R42, 0x2, P0 ;  /* 0x0000590029037a11 */ /* 0x000fe400000f142a */
[C---:B------:R-:W-:Y:S02]  /*3ab0*/  IADD3 R41, P0, R35.reuse, UR4, RZ ;  /* 0x0000000423297c10 */ /* 0x040fe4000ff1e0ff */
[C---:B------:R-:W-:Y:S01]  /*3ac0*/  IADD3 R42, P1, R40.reuse, UR4, RZ ;  /* 0x00000004282a7c10 */ /* 0x040fe2000ff3e0ff */
[----:B------:R2:W-:Y:S01]  /*3ad0*/  STG.E [R2.64], R32 ;  /* 0x0000002002007986 */ /* 0x0005e2000c101924 */
[----:B------:R-:W-:Y:S02]  /*3ae0*/  LEA.HI.X.SX32 R44, R35, UR7, 0x1, P0 ;  /* 0x00000007232c7c11 */ /* 0x000fe400080f0eff */
[----:B------:R-:W-:-:S02]  /*3af0*/  LEA.HI.X.SX32 R35, R40, UR7, 0x1, P1 ;  /* 0x0000000728237c11 */ /* 0x000fc400088f0eff */
[C---:B------:R-:W-:Y:S02]  /*3b00*/  LEA R40, P0, R41.reuse, c[0x0][0x160], 0x2 ;  /* 0x0000580029287a11 */ /* 0x040fe400078010ff */
[----:B-1----:R-:W-:Y:S02]  /*3b10*/  LEA R34, P1, R42, c[0x0][0x160], 0x2 ;  /* 0x000058002a227a11 */ /* 0x002fe400078210ff */
[----:B------:R-:W-:Y:S02]  /*3b20*/  IADD3 R36, R0, 0x18, RZ ;  /* 0x0000001800247810 */ /* 0x000fe40007ffe0ff */
[----:B------:R-:W-:Y:S02]  /*3b30*/  LEA.HI.X R41, R41, c[0x0][0x164], R44, 0x2, P0 ;  /* 0x0000590029297a11 */ /* 0x000fe400000f142c */
[----:B------:R-:W-:Y:S02]  /*3b40*/  LEA.HI.X R35, R42, c[0x0][0x164], R35, 0x2, P1 ;  /* 0x000059002a237a11 */ /* 0x000fe400008f1423 */
[----:B------:R-:W-:Y:S01]  /*3b50*/  IADD3 R37, P0, R36, UR4, RZ ;  /* 0x0000000424257c10 */ /* 0x000fe2000ff1e0ff */
[----:B------:R1:W-:Y:S01]  /*3b60*/  STG.E [R40.64], R29 ;  /* 0x0000001d28007986 */ /* 0x0003e2000c101924 */
[----:B------:R-:W-:-:S02]  /*3b70*/  IADD3 R42, R0, 0x1c, RZ ;  /* 0x0000001c002a7810 */ /* 0x000fc40007ffe0ff */
[----:B0-----:R-:W-:Y:S01]  /*3b80*/  IADD3 R33, R0, 0x20, RZ ;  /* 0x0000002000217810 */ /* 0x001fe20007ffe0ff */
[----:B------:R-:W-:Y:S01]  /*3b90*/  STG.E [R34.64], R30 ;  /* 0x0000001e22007986 */ /* 0x000fe2000c101924 */
[----:B------:R-:W-:Y:S02]  /*3ba0*/  LEA.HI.X.SX32 R38, R36, UR7, 0x1, P0 ;  /* 0x0000000724267c11 */ /* 0x000fe400080f0eff */
[----:B------:R-:W-:Y:S02]  /*3bb0*/  LEA R36, P0, R37, c[0x0][0x160], 0x2 ;  /* 0x0000580025247a11 */ /* 0x000fe400078010ff */
[----:B------:R-:W-:Y:S02]  /*3bc0*/  IADD3 R39, P1, R42, UR4, RZ ;  /* 0x000000042a277c10 */ /* 0x000fe4000ff3e0ff */
[----:B------:R-:W-:Y:S02]  /*3bd0*/  IADD3 R43, P2, R33, UR4, RZ ;  /* 0x00000004212b7c10 */ /* 0x000fe4000ff5e0ff */
[----:B------:R-:W-:-:S02]  /*3be0*/  LEA.HI.X R37, R37, c[0x0][0x164], R38, 0x2, P0 ;  /* 0x0000590025257a11 */ /* 0x000fc400000f1426 */
[----:B------:R-:W-:Y:S02]  /*3bf0*/  LEA.HI.X.SX32 R44, R42, UR7, 0x1, P1 ;  /* 0x000000072a2c7c11 */ /* 0x000fe400088f0eff */
[----:B------:R-:W-:Y:S01]  /*3c00*/  LEA.HI.X.SX32 R42, R33, UR7, 0x1, P2 ;  /* 0x00000007212a7c11 */ /* 0x000fe200090f0eff */
[----:B------:R0:W-:Y:S01]  /*3c10*/  STG.E [R36.64], R31 ;  /* 0x0000001f24007986 */ /* 0x0001e2000c101924 */
[----:B------:R-:W-:Y:S02]  /*3c20*/  LEA R38, P0, R39, c[0x0][0x160], 0x2 ;  /* 0x0000580027267a11 */ /* 0x000fe400078010ff */
[----:B--2---:R-:W-:Y:S02]  /*3c30*/  LEA R32, P1, R43, c[0x0][0x160], 0x2 ;  /* 0x000058002b207a11 */ /* 0x004fe400078210ff */
[----:B------:R-:W-:Y:S02]  /*3c40*/  IADD3 R2, R0, 0x24, RZ ;  /* 0x0000002400027810 */ /* 0x000fe40007ffe0ff */
[----:B------:R-:W-:-:S02]  /*3c50*/  LEA.HI.X R39, R39, c[0x0][0x164], R44, 0x2, P0 ;  /* 0x0000590027277a11 */ /* 0x000fc400000f142c */
[----:B------:R-:W-:Y:S02]  /*3c60*/  LEA.HI.X R33, R43, c[0x0][0x164], R42, 0x2, P1 ;  /* 0x000059002b217a11 */ /* 0x000fe400008f142a */
[C---:B------:R-:W-:Y:S01]  /*3c70*/  IADD3 R3, R0.reuse, 0x28, RZ ;  /* 0x0000002800037810 */ /* 0x040fe20007ffe0ff */
[----:B------:R2:W-:Y:S01]  /*3c80*/  STG.E [R38.64], R28 ;  /* 0x0000001c26007986 */ /* 0x0005e2000c101924 */
[----:B------:R-:W-:Y:S02]  /*3c90*/  IADD3 R42, R0, 0x2c, RZ ;  /* 0x0000002c002a7810 */ /* 0x000fe40007ffe0ff */
[----:B------:R-:W-:Y:S01]  /*3ca0*/  IADD3 R45, P0, R2, UR4, RZ ;  /* 0x00000004022d7c10 */ /* 0x000fe2000ff1e0ff */
[----:B------:R3:W-:Y:S01]  /*3cb0*/  STG.E [R32.64], R25 ;  /* 0x0000001920007986 */ /* 0x0007e2000c101924 */
[----:B------:R-:W-:Y:S02]  /*3cc0*/  IADD3 R43, P1, R3, UR4, RZ ;  /* 0x00000004032b7c10 */ /* 0x000fe4000ff3e0ff */
[----:B------:R-:W-:-:S02]  /*3cd0*/  IADD3 R44, P2, R42, UR4, RZ ;  /* 0x000000042a2c7c10 */ /* 0x000fc4000ff5e0ff */
[----:B------:R-:W-:Y:S02]  /*3ce0*/  LEA.HI.X.SX32 R48, R2, UR7, 0x1, P0 ;  /* 0x0000000702307c11 */ /* 0x000fe400080f0eff */
[----:B-1----:R-:W-:Y:S02]  /*3cf0*/  LEA R40, P0, R45, c[0x0][0x160], 0x2 ;  /* 0x000058002d287a11 */ /* 0x002fe400078010ff */
[----:B------:R-:W-:Y:S02]  /*3d00*/  IADD3 R29, R0, 0x30, RZ ;  /* 0x00000030001d7810 */ /* 0x000fe40007ffe0ff */
[----:B------:R-:W-:Y:S02]  /*3d10*/  LEA.HI.X.SX32 R46, R3, UR7, 0x1, P1 ;  /* 0x00000007032e7c11 */ /* 0x000fe400088f0eff */
[----:B------:R-:W-:Y:S02]  /*3d20*/  LEA.HI.X.SX32 R3, R42, UR7, 0x1, P2 ;  /* 0x000000072a037c11 */ /* 0x000fe400090f0eff */
[----:B------:R-:W-:-:S02]  /*3d30*/  LEA R42, P1, R43, c[0x0][0x160], 0x2 ;  /* 0x000058002b2a7a11 */ /* 0x000fc400078210ff */
[----:B------:R-:W-:Y:S02]  /*3d40*/  LEA R2, P2, R44, c[0x0][0x160], 0x2 ;  /* 0x000058002c027a11 */ /* 0x000fe400078410ff */
[----:B------:R-:W-:Y:S02]  /*3d50*/  LEA.HI.X R41, R45, c[0x0][0x164], R48, 0x2, P0 ;  /* 0x000059002d297a11 */ /* 0x000fe400000f1430 */
[----:B0-----:R-:W-:Y:S02]  /*3d60*/  IADD3 R31, P0, R29, UR4, RZ ;  /* 0x000000041d1f7c10 */ /* 0x001fe4000ff1e0ff */
[C---:B------:R-:W-:Y:S01]  /*3d70*/  IADD3 R34, R0.reuse, 0x34, RZ ;  /* 0x0000003400227810 */ /* 0x040fe20007ffe0ff */
[----:B------:R0:W-:Y:S01]  /*3d80*/  STG.E [R40.64], R26 ;  /* 0x0000001a28007986 */ /* 0x0001e2000c101924 */
[----:B------:R-:W-:Y:S02]  /*3d90*/  IADD3 R35, R0, 0x38, RZ ;  /* 0x0000003800237810 */ /* 0x000fe40007ffe0ff */
[----:B------:R-:W-:-:S02]  /*3da0*/  LEA.HI.X R43, R43, c[0x0][0x164], R46, 0x2, P1 ;  /* 0x000059002b2b7a11 */ /* 0x000fc400008f142e */
[----:B------:R-:W-:Y:S02]  /*3db0*/  LEA.HI.X R3, R44, c[0x0][0x164], R3, 0x2, P2 ;  /* 0x000059002c037a11 */ /* 0x000fe400010f1403 */
[----:B------:R-:W-:Y:S01]  /*3dc0*/  LEA.HI.X.SX32 R44, R29, UR7, 0x1, P0 ;  /* 0x000000071d2c7c11 */ /* 0x000fe200080f0eff */
[----:B------:R1:W-:Y:S01]  /*3dd0*/  STG.E [R42.64], R27 ;  /* 0x0000001b2a007986 */ /* 0x0003e2000c101924 */
[C---:B------:R-:W-:Y:S02]  /*3de0*/  IADD3 R36, P1, R34.reuse, UR4, RZ ;  /* 0x0000000422247c10 */ /* 0x040fe4000ff3e0ff */
[----:B------:R-:W-:Y:S01]  /*3df0*/  IADD3 R29, P2, R35, UR4, RZ ;  /* 0x00000004231d7c10 */ /* 0x000fe2000ff5e0ff */
[----:B------:R4:W-:Y:S01]  /*3e00*/  STG.E [R2.64], R24 ;  /* 0x0000001802007986 */ /* 0x0009e2000c101924 */
[----:B------:R-:W-:Y:S02]  /*3e10*/  LEA R30, P0, R31, c[0x0][0x160], 0x2 ;  /* 0x000058001f1e7a11 */ /* 0x000fe400078010ff */
[----:B------:R-:W-:-:S02]  /*3e20*/  LEA.HI.X.SX32 R37, R34, UR7, 0x1, P1 ;  /* 0x0000000722257c11 */ /* 0x000fc400088f0eff */
[----:B------:R-:W-:Y:S02]  /*3e30*/  LEA.HI.X.SX32 R34, R35, UR7, 0x1, P2 ;  /* 0x0000000723227c11 */ /* 0x000fe400090f0eff */
[----:B--2---:R-:W-:Y:S02]  /*3e40*/  LEA R38, P1, R29, c[0x0][0x160], 0x2 ;  /* 0x000058001d267a11 */ /* 0x004fe400078210ff */
[----:B------:R-:W-:Y:S02]  /*3e50*/  LEA.HI.X R31, R31, c[0x0][0x164], R44, 0x2, P0 ;  /* 0x000059001f1f7a11 */ /* 0x000fe400000f142c */
[----:B------:R-:W-:Y:S02]  /*3e60*/  LEA R44, P0, R36, c[0x0][0x160], 0x2 ;  /* 0x00005800242c7a11 */ /* 0x000fe400078010ff */
[----:B------:R-:W-:Y:S01]  /*3e70*/  LEA.HI.X R39, R29, c[0x0][0x164], R34, 0x2, P1 ;  /* 0x000059001d277a11 */ /* 0x000fe200008f1422 */
[----:B------:R2:W-:Y:S01]  /*3e80*/  STG.E [R30.64], R21 ;  /* 0x000000151e007986 */ /* 0x0005e2000c101924 */
[----:B------:R-:W-:-:S02]  /*3e90*/  IADD3 R28, R0, 0x3c, RZ ;  /* 0x0000003c001c7810 */ /* 0x000fc40007ffe0ff */
[C---:B------:R-:W-:Y:S02]  /*3ea0*/  IADD3 R29, R0.reuse, 0x40, RZ ;  /* 0x00000040001d7810 */ /* 0x040fe40007ffe0ff */
[----:B------:R-:W-:Y:S02]  /*3eb0*/  IADD3 R34, R0, 0x44, RZ ;  /* 0x0000004400227810 */ /* 0x000fe40007ffe0ff */
[----:B------:R-:W-:Y:S02]  /*3ec0*/  LEA.HI.X R45, R36, c[0x0][0x164], R37, 0x2, P0 ;  /* 0x00005900242d7a11 */ /* 0x000fe400000f1425 */
[----:B------:R-:W-:Y:S02]  /*3ed0*/  IADD3 R35, P0, R28, UR4, RZ ;  /* 0x000000041c237c10 */ /* 0x000fe4000ff1e0ff */
[----:B------:R-:W-:Y:S01]  /*3ee0*/  IADD3 R37, P1, R29, UR4, RZ ;  /* 0x000000041d257c10 */ /* 0x000fe2000ff3e0ff */
[----:B------:R5:W-:Y:S01]  /*3ef0*/  STG.E [R44.64], R23 ;  /* 0x000000172c007986 */ /* 0x000be2000c101924 */
[----:B------:R-:W-:-:S02]  /*3f00*/  IADD3 R46, P2, R34, UR4, RZ ;  /* 0x00000004222e7c10 */ /* 0x000fc4000ff5e0ff */
[----:B------:R-:W-:Y:S01]  /*3f10*/  LEA.HI.X.SX32 R48, R28, UR7, 0x1, P0 ;  /* 0x000000071c307c11 */ /* 0x000fe200080f0eff */
[----:B------:R0:W-:Y:S01]  /*3f20*/  STG.E [R38.64], R22 ;  /* 0x0000001626007986 */ /* 0x0001e2000c101924 */
[----:B------:R-:W-:Y:S02]  /*3f30*/  LEA.HI.X.SX32 R28, R29, UR7, 0x1, P1 ;  /* 0x000000071d1c7c11 */ /* 0x000fe400088f0eff */
[----:B------:R-:W-:Y:S02]  /*3f40*/  LEA.HI.X.SX32 R29, R34, UR7, 0x1, P2 ;  /* 0x00000007221d7c11 */ /* 0x000fe400090f0eff */
[----:B------:R-:W-:Y:S02]  /*3f50*/  LEA R34, P0, R35, c[0x0][0x160], 0x2 ;  /* 0x0000580023227a11 */ /* 0x000fe400078010ff */
[----:B---3--:R-:W-:Y:S02]  /*3f60*/  LEA R32, P2, R46, c[0x0][0x160], 0x2 ;  /* 0x000058002e207a11 */ /* 0x008fe400078410ff */
[----:B------:R-:W-:-:S02]  /*3f70*/  IADD3 R25, R0, 0x48, RZ ;  /* 0x0000004800197810 */ /* 0x000fc40007ffe0ff */
[----:B------:R-:W-:Y:S02]  /*3f80*/  LEA.HI.X R35, R35, c[0x0][0x164], R48, 0x2, P0 ;  /* 0x0000590023237a11 */ /* 0x000fe400000f1430 */
[----:B------:R-:W-:Y:S02]  /*3f90*/  LEA.HI.X R33, R46, c[0x0][0x164], R29, 0x2, P2 ;  /* 0x000059002e217a11 */ /* 0x000fe400010f141d */
[----:B------:R-:W-:Y:S01]  /*3fa0*/  LEA R36, P1, R37, c[0x0][0x160], 0x2 ;  /* 0x0000580025247a11 */ /* 0x000fe200078210ff */
[----:B------:R3:W-:Y:S01]  /*3fb0*/  STG.E [R34.64], R18 ;  /* 0x0000001222007986 */ /* 0x0007e2000c101924 */
[----:B------:R-:W-:Y:S02]  /*3fc0*/  IADD3 R29, P0, R25, UR4, RZ ;  /* 0x00000004191d7c10 */ /* 0x000fe4000ff1e0ff */
[C---:B0-----:R-:W-:Y:S02]  /*3fd0*/  IADD3 R26, R0.reuse, 0x4c, RZ ;  /* 0x0000004c001a7810 */ /* 0x041fe40007ffe0ff */
[----:B-1----:R-:W-:-:S02]  /*3fe0*/  IADD3 R27, R0, 0x50, RZ ;  /* 0x00000050001b7810 */ /* 0x002fc40007ffe0ff */
        /* <DEDUP_REMOVED lines=11> */
[----:B----4-:R-:W-:Y:S02]  /*40a0*/  LEA R2, P1, R25, c[0x0][0x160], 0x2 ;  /* 0x0000580019027a11 */ /* 0x010fe400078210ff */
[----:B------:R-:W-:Y:S02]  /*40b0*/  LEA R26, P0, R41, c[0x0][0x160], 0x2 ;  /* 0x00005800291a7a11 */ /* 0x000fe400078010ff */
[----:B------:R-:W-:Y:S02]  /*40c0*/  LEA.HI.X R3, R25, c[0x0][0x164], R40, 0x2, P1 ;  /* 0x0000590019037a11 */ /* 0x000fe400008f1428 */
[----:B------:R-:W-:-:S02]  /*40d0*/  IADD3 R25, R0, 0x58, RZ ;  /* 0x0000005800197810 */ /* 0x000fc40007ffe0ff */
[----:B------:R-:W-:Y:S02]  /*40e0*/  LEA.HI.X R27, R41, c[0x0][0x164], R42, 0x2, P0 ;  /* 0x00005900291b7a11 */ /* 0x000fe400000f142a */
[C---:B------:R-:W-:Y:S02]  /*40f0*/  IADD3 R42, P1, R25.reuse, UR4, RZ ;  /* 0x00000004192a7c10 */ /* 0x040fe4000ff3e0ff */
[C---:B------:R-:W-:Y:S01]  /*4100*/  IADD3 R24, R0.reuse, 0x54, RZ ;  /* 0x0000005400187810 */ /* 0x040fe20007ffe0ff */
[----:B------:R-:W-:Y:S01]  /*4110*/  STG.E [R26.64], R8 ;  /* 0x000000081a007986 */ /* 0x000fe2000c101924 */
[C---:B------:R-:W-:Y:S02]  /*4120*/  IADD3 R40, R0.reuse, 0x5c, RZ ;  /* 0x0000005c00287810 */ /* 0x040fe40007ffe0ff */
[----:B------:R-:W-:Y:S01]  /*4130*/  IADD3 R41, R0, 0x60, RZ ;  /* 0x0000006000297810 */ /* 0x000fe20007ffe0ff */
[----:B------:R-:W-:Y:S01]  /*4140*/  STG.E [R2.64], R7 ;  /* 0x0000000702007986 */ /* 0x000fe2000c101924 */
[----:B------:R-:W-:-:S02]  /*4150*/  LEA.HI.X.SX32 R43, R25, UR7, 0x1, P1 ;  /* 0x00000007192b7c11 */ /* 0x000fc400088f0eff */
[----:B------:R-:W-:Y:S02]  /*4160*/  IADD3 R46, P0, R24, UR4, RZ ;  /* 0x00000004182e7c10 */ /* 0x000fe4000ff1e0ff */
[----:B--2---:R-:W-:Y:S02]  /*4170*/  LEA R30, P1, R42, c[0x0][0x160], 0x2 ;  /* 0x000058002a1e7a11 */ /* 0x004fe400078210ff */
[----:B-----5:R-:W-:Y:S02]  /*4180*/  IADD3 R23, P2, R40, UR4, RZ ;  /* 0x0000000428177c10 */ /* 0x020fe4000ff5e0ff */
[----:B------:R-:W-:Y:S02]  /*4190*/  IADD3 R21, P3, R41, UR4, RZ ;  /* 0x0000000429157c10 */ /* 0x000fe4000ff7e0ff */
[----:B------:R-:W-:Y:S02]  /*41a0*/  LEA.HI.X.SX32 R47, R24, UR7, 0x1, P0 ;  /* 0x00000007182f7c11 */ /* 0x000fe400080f0eff */
[----:B------:R-:W-:-:S02]  /*41b0*/  LEA.HI.X R31, R42, c[0x0][0x164], R43, 0x2, P1 ;  /* 0x000059002a1f7a11 */ /* 0x000fc400008f142b */
[----:B------:R-:W-:Y:S02]  /*41c0*/  LEA R24, P0, R46, c[0x0][0x160], 0x2 ;  /* 0x000058002e187a11 */ /* 0x000fe400078010ff */
[----:B------:R-:W-:Y:S02]  /*41d0*/  LEA.HI.X.SX32 R42, R40, UR7, 0x1, P2 ;  /* 0x00000007282a7c11 */ /* 0x000fe400090f0eff */
[----:B------:R-:W-:Y:S02]  /*41e0*/  LEA.HI.X.SX32 R40, R41, UR7, 0x1, P3 ;  /* 0x0000000729287c11 */ /* 0x000fe400098f0eff */
[----:B------:R-:W-:Y:S02]  /*41f0*/  LEA R38, P1, R21, c[0x0][0x160], 0x2 ;  /* 0x0000580015267a11 */ /* 0x000fe400078210ff */
[----:B------:R-:W-:Y:S02]  /*4200*/  LEA.HI.X R25, R46, c[0x0][0x164], R47, 0x2, P0 ;  /* 0x000059002e197a11 */ /* 0x000fe400000f142f */
[----:B------:R-:W-:-:S02]  /*4210*/  LEA R22, P0, R23, c[0x0][0x160], 0x2 ;  /* 0x0000580017167a11 */ /* 0x000fc400078010ff */
[----:B------:R-:W-:Y:S01]  /*4220*/  LEA.HI.X R39, R21, c[0x0][0x164], R40, 0x2, P1 ;  /* 0x0000590015277a11 */ /* 0x000fe200008f1428 */
[----:B------:R-:W-:Y:S01]  /*4230*/  STG.E [R24.64], R6 ;  /* 0x0000000618007986 */ /* 0x000fe2000c101924 */
[C---:B------:R-:W-:Y:S02]  /*4240*/  IADD3 R21, R0.reuse, 0x64, RZ ;  /* 0x0000006400157810 */ /* 0x040fe40007ffe0ff */
[----:B------:R-:W-:Y:S01]  /*4250*/  IADD3 R40, R0, 0x68, RZ ;  /* 0x0000006800287810 */ /* 0x000fe20007ffe0ff */
[----:B------:R-:W-:Y:S01]  /*4260*/  STG.E [R30.64], R5 ;  /* 0x000000051e007986 */ /* 0x000fe2000c101924 */
[----:B------:R-:W-:Y:S02]  /*4270*/  LEA.HI.X R23, R23, c[0x0][0x164], R42, 0x2, P0 ;  /* 0x0000590017177a11 */ /* 0x000fe400000f142a */
[----:B------:R-:W-:Y:S02]  /*4280*/  IADD3 R44, P0, R21, UR4, RZ ;  /* 0x00000004152c7c10 */ /* 0x000fe4000ff1e0ff */
[----:B------:R-:W-:Y:S01]  /*4290*/  IADD3 R43, P1, R40, UR4, RZ ;  /* 0x00000004282b7c10 */ /* 0x000fe2000ff3e0ff */
[----:B------:R-:W-:Y:S01]  /*42a0*/  STG.E [R22.64], R9 ;  /* 0x0000000916007986 */ /* 0x000fe2000c101924 */
[----:B------:R-:W-:-:S02]  /*42b0*/  IADD3 R41, R0, 0x6c, RZ ;  /* 0x0000006c00297810 */ /* 0x000fc40007ffe0ff */
[----:B------:R-:W-:Y:S01]  /*42c0*/  IADD3 R42, R0, 0x70, RZ ;  /* 0x00000070002a7810 */ /* 0x000fe20007ffe0ff */
[----:B------:R-:W-:Y:S01]  /*42d0*/  STG.E [R38.64], R4 ;  /* 0x0000000426007986 */ /* 0x000fe2000c101924 */
[----:B------:R-:W-:Y:S02]  /*42e0*/  LEA.HI.X.SX32 R45, R21, UR7, 0x1, P0 ;  /* 0x00000007152d7c11 */ /* 0x000fe400080f0eff */
[----:B------:R-:W-:Y:S02]  /*42f0*/  LEA.HI.X.SX32 R40, R40, UR7, 0x1, P1 ;  /* 0x0000000728287c11 */ /* 0x000fe400088f0eff */
[----:B---3--:R-:W-:Y:S02]  /*4300*/  LEA R34, P0, R44, c[0x0][0x160], 0x2 ;  /* 0x000058002c227a11 */ /* 0x008fe400078010ff */
[----:B------:R-:W-:Y:S02]  /*4310*/  LEA R18, P1, R43, c[0x0][0x160], 0x2 ;  /* 0x000058002b127a11 */ /* 0x000fe400078210ff */
[----:B------:R-:W-:-:S02]  /*4320*/  IADD3 R21, P2, R41, UR4, RZ ;  /* 0x0000000429157c10 */ /* 0x000fc4000ff5e0ff */
[----:B0-----:R-:W-:Y:S02]  /*4330*/  IADD3 R37, P3, R42, UR4, RZ ;  /* 0x000000042a257c10 */ /* 0x001fe4000ff7e0ff */
[----:B------:R-:W-:Y:S02]  /*4340*/  LEA.HI.X R35, R44, c[0x0][0x164], R45, 0x2, P0 ;  /* 0x000059002c237a11 */ /* 0x000fe400000f142d */
[----:B------:R-:W-:Y:S02]  /*4350*/  LEA.HI.X R19, R43, c[0x0][0x164], R40, 0x2, P1 ;  /* 0x000059002b137a11 */ /* 0x000fe400008f1428 */
[----:B------:R-:W-:Y:S01]  /*4360*/  LEA.HI.X.SX32 R40, R41, UR7, 0x1, P2 ;  /* 0x0000000729287c11 */ /* 0x000fe200090f0eff */
[----:B------:R-:W-:Y:S01]  /*4370*/  STG.E [R34.64], R14 ;  /* 0x0000000e22007986 */ /* 0x000fe2000c101924 */
[----:B------:R-:W-:Y:S02]  /*4380*/  LEA.HI.X.SX32 R42, R42, UR7, 0x1, P3 ;  /* 0x000000072a2a7c11 */ /* 0x000fe400098f0eff */
[----:B-1----:R-:W-:Y:S01]  /*4390*/  LEA R20, P0, R21, c[0x0][0x160], 0x2 ;  /* 0x0000580015147a11 */ /* 0x002fe200078010ff */
[----:B------:R-:W-:Y:S01]  /*43a0*/  STG.E [R18.64], R13 ;  /* 0x0000000d12007986 */ /* 0x000fe2000c101924 */
[----:B------:R-:W-:-:S02]  /*43b0*/  LEA R32, P1, R37, c[0x0][0x160], 0x2 ;  /* 0x0000580025207a11 */ /* 0x000fc400078210ff */
[----:B------:R-:W-:Y:S02]  /*43c0*/  IADD3 R36, R0, 0x74, RZ ;  /* 0x0000007400247810 */ /* 0x000fe40007ffe0ff */
[----:B------:R-:W-:Y:S02]  /*43d0*/  LEA.HI.X R21, R21, c[0x0][0x164], R40, 0x2, P0 ;  /* 0x0000590015157a11 */ /* 0x000fe400000f1428 */
[----:B------:R-:W-:Y:S02]  /*43e0*/  LEA.HI.X R33, R37, c[0x0][0x164], R42, 0x2, P1 ;  /* 0x0000590025217a11 */ /* 0x000fe400008f142a */
[----:B------:R-:W-:Y:S01]  /*43f0*/  IADD3 R37, P0, R36, UR4, RZ ;  /* 0x0000000424257c10 */ /* 0x000fe2000ff1e0ff */
[----:B------:R-:W-:Y:S01]  /*4400*/  STG.E [R20.64], R12 ;  /* 0x0000000c14007986 */ /* 0x000fe2000c101924 */
[C---:B------:R-:W-:Y:S02]  /*4410*/  IADD3 R40, R0.reuse, 0x78, RZ ;  /* 0x0000007800287810 */ /* 0x040fe40007ffe0ff */
[----:B------:R-:W-:Y:S01]  /*4420*/  IADD3 R0, R0, 0x7c, RZ ;  /* 0x0000007c00007810 */ /* 0x000fe20007ffe0ff */
[----:B------:R-:W-:Y:S01]  /*4430*/  STG.E [R32.64], R11 ;  /* 0x0000000b20007986 */ /* 0x000fe2000c101924 */
[----:B------:R-:W-:-:S02]  /*4440*/  LEA.HI.X.SX32 R44, R36, UR7, 0x1, P0 ;  /* 0x00000007242c7c11 */ /* 0x000fc400080f0eff */
[C---:B------:R-:W-:Y:S02]  /*4450*/  LEA R36, P0, R37.reuse, c[0x0][0x160], 0x2 ;  /* 0x0000580025247a11 */ /* 0x040fe400078010ff */
[----:B------:R-:W-:Y:S02]  /*4460*/  IADD3 R41, P1, R40, UR4, RZ ;  /* 0x0000000428297c10 */ /* 0x000fe4000ff3e0ff */
[----:B------:R-:W-:Y:S02]  /*4470*/  IADD3 R42, P2, R0, UR4, RZ ;  /* 0x00000004002a7c10 */ /* 0x000fe4000ff5e0ff */
[----:B------:R-:W-:Y:S02]  /*4480*/  LEA.HI.X R37, R37, c[0x0][0x164], R44, 0x2, P0 ;  /* 0x0000590025257a11 */ /* 0x000fe400000f142c */
[----:B------:R-:W-:Y:S02]  /*4490*/  LEA.HI.X.SX32 R44, R40, UR7, 0x1, P1 ;  /* 0x00000007282c7c11 */ /* 0x000fe400088f0eff */
[----:B------:R-:W-:Y:S01]  /*44a0*/  LEA R40, P0, R41, c[0x0][0x160], 0x2 ;  /* 0x0000580029287a11 */ /* 0x000fe200078010ff */
[----:B------:R-:W-:Y:S01]  /*44b0*/  STG.E [R36.64], R15 ;  /* 0x0000000f24007986 */ /* 0x000fe2000c101924 */
[----:B------:R-:W-:-:S02]  /*44c0*/  LEA.HI.X.SX32 R43, R0, UR7, 0x1, P2 ;  /* 0x00000007002b7c11 */ /* 0x000fc400090f0eff */
[C---:B------:R-:W-:Y:S02]  /*44d0*/  LEA R28, P1, R42.reuse, c[0x0][0x160], 0x2 ;  /* 0x000058002a1c7a11 */ /* 0x040fe400078210ff */
[----:B------:R-:W-:Y:S02]  /*44e0*/  LEA.HI.X R41, R41, c[0x0][0x164], R44, 0x2, P0 ;  /* 0x0000590029297a11 */ /* 0x000fe400000f142c */
[----:B------:R-:W-:-:S03]  /*44f0*/  LEA.HI.X R29, R42, c[0x0][0x164], R43, 0x2, P1 ;  /* 0x000059002a1d7a11 */ /* 0x000fc600008f142b */
[----:B------:R-:W-:Y:S04]  /*4500*/  STG.E [R40.64], R10 ;  /* 0x0000000a28007986 */ /* 0x000fe8000c101924 */
[----:B------:R-:W-:Y:S01]  /*4510*/  STG.E [R28.64], R16 ;  /* 0x000000101c007986 */ /* 0x000fe2000c101924 */
[----:B------:R-:W-:Y:S05]  /*4520*/  EXIT ;  /* 0x000000000000794d */ /* 0x000fea0003800000 */
.L_x_4740:
[----:B------:R-:W-:Y:S01]  /*4530*/  MOV R0, 0x0 ;  /* 0x0000000000007802 */ /* 0x000fe20000000f00 */
[----:B------:R-:W-:Y:S01]  /*4540*/  HFMA2.MMA R13, -RZ, RZ, 0, 0 ;  /* 0x00000000ff0d7435 */ /* 0x000fe200000001ff */
[----:B------:R-:W-:Y:S01]  /*4550*/  IMAD.MOV.U32 R4, RZ, RZ, c[0x4][0x178] ;  /* 0x01005e00ff047624 */ /* 0x000fe200078e00ff */
[----:B------:R-:W-:Y:S01]  /*4560*/  MOV R6, c[0x4][0x180] ;  /* 0x0100600000067a02 */ /* 0x000fe20000000f00 */
[----:B------:R0:W1:Y:S01]  /*4570*/  LDC.64 R2, c[0x4][R0] ;  /* 0x0100000000027b82 */ /* 0x0000620000000a00 */
[----:B------:R-:W-:Y:S01]  /*4580*/  IMAD.MOV.U32 R5, RZ, RZ, c[0x4][0x17c] ;  /* 0x01005f00ff057624 */ /* 0x000fe200078e00ff */
[----:B------:R-:W-:Y:S01]  /*4590*/  MOV R10, c[0x4][0x58] ;  /* 0x01001600000a7a02 */ /* 0x000fe20000000f00 */
[----:B------:R-:W-:-:S02]  /*45a0*/  IMAD.MOV.U32 R7, RZ, RZ, c[0x4][0x184] ;  /* 0x01006100ff077624 */ /* 0x000fc400078e00ff */
[----:B------:R-:W-:Y:S02]  /*45b0*/  IMAD.MOV.U32 R8, RZ, RZ, 0x219 ;  /* 0x00000219ff087424 */ /* 0x000fe400078e00ff */
        /* <DEDUP_REMOVED lines=10> */
.L_x_4766:
        /* <DEDUP_REMOVED lines=20> */
.L_x_4742:
[----:B------:R-:W-:Y:S01]  /*47a0*/  IMAD.MOV.U32 R16, RZ, RZ, -0x800001 ;  /* 0xff7fffffff107424 */ /* 0x000fe200078e00ff */
[----:B------:R-:W-:Y:S01]  /*47b0*/  MOV R38, 0x1f ;  /* 0x0000001f00267802 */ /* 0x000fe20000000f00 */
[----:B------:R-:W-:Y:S01]  /*47c0*/  IMAD.MOV.U32 R39, RZ, RZ, 0x10 ;  /* 0x00000010ff277424 */ /* 0x000fe200078e00ff */
[----:B------:R-:W-:Y:S01]  /*47d0*/  MOV R36, 0x4800 ;  /* 0x0000480000247802 */ /* 0x000fe20000000f00 */
[----:B------:R-:W-:Y:S02]  /*47e0*/  IMAD.MOV.U32 R41, RZ, RZ, -0x1 ;  /* 0xffffffffff297424 */ /* 0x000fe400078e00ff */
[----:B------:R-:W-:Y:S05]  /*47f0*/  CALL.REL.NOINC `($__internal_119_$__cuda_sm70_shflsync_bfly_p) ;  /* 0x000027e000007944 */ /* 0x000fea0003c00000 */
[----:B-1----:R-:W-:Y:S01]  /*4800*/  IMAD.MOV.U32 R6, RZ, RZ, R38 ;  /* 0x000000ffff067224 */ /* 0x002fe200078e0026 */
[----:B0-----:R-:W-:Y:S05]  /*4810*/  BRA `(.L_x_4778) ;  /* 0xffffc2c000007947 */ /* 0x001fea000383ffff */
.L_x_4743:
[----:B------:R-:W-:Y:S01]  /*4820*/  HFMA2.MMA R39, -RZ, RZ, 0, 4.76837158203125e-07 ;  /* 0x00000008ff277435 */ /* 0x000fe200000001ff */
[----:B------:R-:W-:Y:S01]  /*4830*/  IMAD.MOV.U32 R38, RZ, RZ, 0x1f ;  /* 0x0000001fff267424 */ /* 0x000fe200078e00ff */
[----:B------:R-:W-:Y:S01]  /*4840*/  MOV R36, 0x4870 ;  /* 0x0000487000247802 */ /* 0x000fe20000000f00 */
[----:B------:R-:W-:-:S03]  /*4850*/  IMAD.MOV.U32 R41, RZ, RZ, -0x1 ;  /* 0xffffffffff297424 */ /* 0x000fc600078e00ff */
[----:B------:R-:W-:Y:S05]  /*4860*/  CALL.REL.NOINC `($__internal_119_$__cuda_sm70_shflsync_bfly_p) ;  /* 0x0000277000007944 */ /* 0x000fea0003c00000 */
[----:B01----:R-:W-:Y:S01]  /*4870*/  FMNMX.FTZ R16, R16, R38, !PT ;  /* 0x0000002610107209 */ /* 0x003fe20007810000 */
[----:B------:R-:W-:Y:S01]  /*4880*/  IMAD.MOV.U32 R38, RZ, RZ, 0x1f ;  /* 0x0000001fff267424 */ /* 0x000fe200078e00ff */
[----:B------:R-:W-:Y:S01]  /*4890*/  MOV R39, 0x4 ;  /* 0x0000000400277802 */ /* 0x000fe20000000f00 */
[----:B------:R-:W-:Y:S01]  /*48a0*/  IMAD.MOV.U32 R41, RZ, RZ, -0x1 ;  /* 0xffffffffff297424 */ /* 0x000fe200078e00ff */
[----:B------:R-:W-:-:S02]  /*48b0*/  MOV R36, 0x48d0 ;  /* 0x000048d000247802 */ /* 0x000fc40000000f00 */
[----:B------:R-:W-:Y:S05]  /*48c0*/  CALL.REL.NOINC `($__internal_119_$__cuda_sm70_shflsync_bfly_p) ;  /* 0x0000271000007944 */ /* 0x000fea0003c00000 */
[----:B0-----:R-:W-:Y:S01]  /*48d0*/  HFMA2.MMA R39, -RZ, RZ, 0, 1.1920928955078125e-07 ;  /* 0x00000002ff277435 */ /* 0x001fe200000001ff */
[----:B-1----:R-:W-:Y:S01]  /*48e0*/  FMNMX.FTZ R16, R16, R38, !PT ;  /* 0x0000002610107209 */ /* 0x002fe20007810000 */
[----:B------:R-:W-:Y:S01]  /*48f0*/  IMAD.MOV.U32 R38, RZ, RZ, 0x1f ;  /* 0x0000001fff267424 */ /* 0x000fe200078e00ff */
[----:B------:R-:W-:Y:S01]  /*4900*/  MOV R36, 0x4930 ;  /* 0x0000493000247802 */ /* 0x000fe20000000f00 */
[----:B------:R-:W-:-:S02]  /*4910*/  IMAD.MOV.U32 R41, RZ, RZ, -0x1 ;  /* 0xffffffffff297424 */ /* 0x000fc400078e00ff */
[----:B------:R-:W-:Y:S05]  /*4920*/  CALL.REL.NOINC `($__internal_119_$__cuda_sm70_shflsync_bfly_p) ;  /* 0x000026b000007944 */ /* 0x000fea0003c00000 */
[----:B-1----:R-:W-:Y:S01]  /*4930*/  FMNMX.FTZ R8, R16, R38, !PT ;  /* 0x0000002610087209 */ /* 0x002fe20007810000 */
[----:B------:R-:W-:Y:S01]  /*4940*/  IMAD.MOV.U32 R38, RZ, RZ, 0x1f ;  /* 0x0000001fff267424 */ /* 0x000fe200078e00ff */
[----:B0-----:R-:W-:Y:S01]  /*4950*/  MOV R39, 0x1 ;  /* 0x0000000100277802 */ /* 0x001fe20000000f00 */
[----:B------:R-:W-:Y:S01]  /*4960*/  IMAD.MOV.U32 R41, RZ, RZ, -0x1 ;  /* 0xffffffffff297424 */ /* 0x000fe200078e00ff */
[----:B------:R-:W-:-:S02]  /*4970*/  MOV R16, R8 ;  /* 0x0000000800107202 */ /* 0x000fc40000000f00 */
[----:B------:R-:W-:Y:S02]  /*4980*/  MOV R36, 0x49a0 ;  /* 0x000049a000247802 */ /* 0x000fe40000000f00 */
[----:B------:R-:W-:Y:S05]  /*4990*/  CALL.REL.NOINC `($__internal_119_$__cuda_sm70_shflsync_bfly_p) ;  /* 0x0000264000007944 */ /* 0x000fea0003c00000 */
[----:B-1----:R-:W-:Y:S01]  /*49a0*/  IMAD.MOV.U32 R11, RZ, RZ, R38 ;  /* 0x000000ffff0b7224 */ /* 0x002fe200078e0026 */
[----:B0-----:R-:W-:Y:S05]  /*49b0*/  BRA `(.L_x_4779) ;  /* 0xffffc1c000007947 */ /* 0x001fea000383ffff */
.L_x_4768:
[----:B------:R-:W-:Y:S01]  /*49c0*/  HFMA2.MMA R39, -RZ, RZ, 0, 2.384185791015625e-07 ;  /* 0x00000004ff277435 */ /* 0x000fe200000001ff */
[----:B------:R-:W-:Y:S01]  /*49d0*/  IMAD.MOV.U32 R16, RZ, RZ, RZ ;  /* 0x000000ffff107224 */ /* 0x000fe200078e00ff */
[----:B------:R-:W-:Y:S01]  /*49e0*/  MOV R36, 0x4a20 ;  /* 0x00004a2000247802 */ /* 0x000fe20000000f00 */
[----:B------:R-:W-:Y:S02]  /*49f0*/  IMAD.MOV.U32 R38, RZ, RZ, 0x1f ;  /* 0x0000001fff267424 */ /* 0x000fe400078e00ff */
[----:B------:R-:W-:Y:S02]  /*4a00*/  IMAD.MOV.U32 R41, RZ, RZ, -0x1 ;  /* 0xffffffffff297424 */ /* 0x000fe400078e00ff */
[----:B0-----:R-:W-:Y:S05]  /*4a10*/  CALL.REL.NOINC `($__internal_119_$__cuda_sm70_shflsync_bfly_p) ;  /* 0x000025c000007944 */ /* 0x001fea0003c00000 */
[----:B-1----:R-:W-:Y:S01]  /*4a20*/  MOV R4, R38 ;  /* 0x0000002600047202 */ /* 0x002fe20000000f00 */
[----:B0-----:R-:W-:Y:S05]  /*4a30*/  BRA `(.L_x_4780) ;  /* 0xffffddb000007947 */ /* 0x001fea000383ffff */
.L_x_4769:
[----:B------:R-:W-:Y:S01]  /*4a40*/  IMAD.MOV.U32 R39, RZ, RZ, 0x2 ;  /* 0x00000002ff277424 */ /* 0x000fe200078e00ff */
[----:B------:R-:W-:Y:S01]  /*4a50*/  MOV R41, 0xffffffff ;  /* 0xffffffff00297802 */ /* 0x000fe20000000f00 */
[----:B------:R-:W-:Y:S01]  /*4a60*/  IMAD.MOV.U32 R38, RZ, RZ, 0x1f ;  /* 0x0000001fff267424 */ /* 0x000fe200078e00ff */
[----:B------:R-:W-:-:S02]  /*4a70*/  MOV R36, 0x4a90 ;  /* 0x00004a9000247802 */ /* 0x000fc40000000f00 */
[----:B0-----:R-:W-:Y:S05]  /*4a80*/  CALL.REL.NOINC `($__internal_119_$__cuda_sm70_shflsync_bfly_p) ;  /* 0x0000255000007944 */ /* 0x001fea0003c00000 */
[----:B01----:R-:W-:Y:S01]  /*4a90*/  FADD.FTZ R16, R16, R38 ;  /* 0x0000002610107221 */ /* 0x003fe20000010000 */
[----:B------:R-:W-:Y:S01]  /*4aa0*/  MOV R41, 0xffffffff ;  /* 0xffffffff00297802 */ /* 0x000fe20000000f00 */
[----:B------:R-:W-:Y:S01]  /*4ab0*/  IMAD.MOV.U32 R39, RZ, RZ, 0x1 ;  /* 0x00000001ff277424 */ /* 0x000fe200078e00ff */
[----:B------:R-:W-:Y:S01]  /*4ac0*/  MOV R36, 0x4af0 ;  /* 0x00004af000247802 */ /* 0x000fe20000000f00 */
[----:B------:R-:W-:-:S02]  /*4ad0*/  IMAD.MOV.U32 R38, RZ, RZ, 0x1f ;  /* 0x0000001fff267424 */ /* 0x000fc400078e00ff */
[----:B------:R-:W-:Y:S05]  /*4ae0*/  CALL.REL.NOINC `($__internal_119_$__cuda_sm70_shflsync_bfly_p) ;  /* 0x000024f000007944 */ /* 0x000fea0003c00000 */
[----:B-1----:R-:W-:Y:S01]  /*4af0*/  FADD.FTZ R35, R16, R38 ;  /* 0x0000002610237221 */ /* 0x002fe20000010000 */
[----:B------:R-:W-:Y:S01]  /*4b00*/  HFMA2.MMA R38, -RZ, RZ, 0, 1.847743988037109375e-06 ;  /* 0x0000001fff267435 */ /* 0x000fe200000001ff */
[----:B0-----:R-:W-:Y:S01]  /*4b10*/  IMAD.MOV.U32 R16, RZ, RZ, RZ ;  /* 0x000000ffff107224 */ /* 0x001fe200078e00ff */
[----:B------:R-:W-:Y:S01]  /*4b20*/  MOV R36, 0x4b60 ;  /* 0x00004b6000247802 */ /* 0x000fe20000000f00 */
[----:B------:R-:W-:-:S02]  /*4b30*/  IMAD.MOV.U32 R39, RZ, RZ, 0x4 ;  /* 0x00000004ff277424 */ /* 0x000fc400078e00ff */
[----:B------:R-:W-:Y:S02]  /*4b40*/  IMAD.MOV.U32 R41, RZ, RZ, -0x1 ;  /* 0xffffffffff297424 */ /* 0x000fe400078e00ff */
[----:B------:R-:W-:Y:S05]  /*4b50*/  CALL.REL.NOINC `($__internal_119_$__cuda_sm70_shflsync_bfly_p) ;  /* 0x0000248000007944 */ /* 0x000fea0003c00000 */
[----:B01----:R-:W-:Y:S01]  /*4b60*/  FADD.FTZ R16, RZ, R38 ;  /* 0x00000026ff107221 */ /* 0x003fe20000010000 */
[----:B------:R-:W-:Y:S01]  /*4b70*/  MOV R38, 0x1f ;  /* 0x0000001f00267802 */ /* 0x000fe20000000f00 */
[----:B------:R-:W-:Y:S01]  /*4b80*/  IMAD.MOV.U32 R39, RZ, RZ, 0x2 ;  /* 0x00000002ff277424 */ /* 0x000fe200078e00ff */
[----:B------:R-:W-:Y:S01]  /*4b90*/  MOV R36, 0x4bc0 ;  /* 0x00004bc000247802 */ /* 0x000fe20000000f00 */
[----:B------:R-:W-:Y:S02]  /*4ba0*/  IMAD.MOV.U32 R41, RZ, RZ, -0x1 ;  /* 0xffffffffff297424 */ /* 0x000fe400078e00ff */
[----:B------:R-:W-:Y:S05]  /*4bb0*/  CALL.REL.NOINC `($__internal_119_$__cuda_sm70_shflsync_bfly_p) ;  /* 0x0000242000007944 */ /* 0x000fea0003c00000 */
[----:B01----:R-:W-:Y:S01]  /*4bc0*/  FADD.FTZ R16, R16, R38 ;  /* 0x0000002610107221 */ /* 0x003fe20000010000 */
[----:B------:R-:W-:Y:S01]  /*4bd0*/  HFMA2.MMA R38, -RZ, RZ, 0, 1.847743988037109375e-06 ;  /* 0x0000001fff267435 */ /* 0x000fe200000001ff */
[----:B------:R-:W-:Y:S01]  /*4be0*/  IMAD.MOV.U32 R39, RZ, RZ, 0x1 ;  /* 0x00000001ff277424 */ /* 0x000fe200078e00ff */
[----:B------:R-:W-:Y:S01]  /*4bf0*/  MOV R36, 0x4c20 ;  /* 0x00004c2000247802 */ /* 0x000fe20000000f00 */
[----:B------:R-:W-:-:S03]  /*4c00*/  IMAD.MOV.U32 R41, RZ, RZ, -0x1 ;  /* 0xffffffffff297424 */ /* 0x000fc600078e00ff */
[----:B------:R-:W-:Y:S05]  /*4c10*/  CALL.REL.NOINC `($__internal_119_$__cuda_sm70_shflsync_bfly_p) ;  /* 0x000023c000007944 */ /* 0x000fea0003c00000 */
[----:B-1----:R-:W-:Y:S01]  /*4c20*/  FADD.FTZ R34, R16, R38 ;  /* 0x0000002610227221 */ /* 0x002fe20000010000 */
[----:B0-----:R-:W-:Y:S01]  /*4c30*/  MOV R39, 0x4 ;  /* 0x0000000400277802 */ /* 0x001fe20000000f00 */
[----:B------:R-:W-:Y:S01]  /*4c40*/  IMAD.MOV.U32 R16, RZ, RZ, RZ ;  /* 0x000000ffff107224 */ /* 0x000fe200078e00ff */
[----:B------:R-:W-:Y:S01]  /*4c50*/  MOV R36, 0x4c90 ;  /* 0x00004c9000247802 */ /* 0x000fe20000000f00 */
[----:B------:R-:W-:-:S02]  /*4c60*/  IMAD.MOV.U32 R38, RZ, RZ, 0x1f ;  /* 0x0000001fff267424 */ /* 0x000fc400078e00ff */
[----:B------:R-:W-:Y:S02]  /*4c70*/  IMAD.MOV.U32 R41, RZ, RZ, -0x1 ;  /* 0xffffffffff297424 */ /* 0x000fe400078e00ff */
[----:B------:R-:W-:Y:S05]  /*4c80*/  CALL.REL.NOINC `($__internal_119_$__cuda_sm70_shflsync_bfly_p) ;  /* 0x0000235000007944 */ /* 0x000fea0003c00000 */
[----:B0-----:R-:W-:Y:S01]  /*4c90*/  HFMA2.MMA R39, -RZ, RZ, 0, 1.1920928955078125e-07 ;  /* 0x00000002ff277435 */ /* 0x001fe200000001ff */
[----:B-1----:R-:W-:Y:S01]  /*4ca0*/  FADD.FTZ R16, RZ, R38 ;  /* 0x00000026ff107221 */ /* 0x002fe20000010000 */
[----:B------:R-:W-:Y:S01]  /*4cb0*/  MOV R36, 0x4cf0 ;  /* 0x00004cf000247802 */ /* 0x000fe20000000f00 */
[----:B------:R-:W-:Y:S02]  /*4cc0*/  IMAD.MOV.U32 R38, RZ, RZ, 0x1f ;  /* 0x0000001fff267424 */ /* 0x000fe400078e00ff */
[----:B------:R-:W-:Y:S02]  /*4cd0*/  IMAD.MOV.U32 R41, RZ, RZ, -0x1 ;  /* 0xffffffffff297424 */ /* 0x000fe400078e00ff */
[----:B------:R-:W-:Y:S05]  /*4ce0*/  CALL.REL.NOINC `($__internal_119_$__cuda_sm70_shflsync_bfly_p) ;  /* 0x000022f000007944 */ /* 0x000fea0003c00000 */
[----:B01----:R-:W-:Y:S01]  /*4cf0*/  FADD.FTZ R16, R16, R38 ;  /* 0x0000002610107221 */ /* 0x003fe20000010000 */
[----:B------:R-:W-:Y:S01]  /*4d00*/  MOV R39, 0x1 ;  /* 0x0000000100277802 */ /* 0x000fe20000000f00 */
[----:B------:R-:W-:Y:S01]  /*4d10*/  IMAD.MOV.U32 R38, RZ, RZ, 0x1f ;  /* 0x0000001fff267424 */ /* 0x000fe200078e00ff */
[----:B------:R-:W-:Y:S01]  /*4d20*/  MOV R36, 0x4d50 ;  /* 0x00004d5000247802 */ /* 0x000fe20000000f00 */
[----:B------:R-:W-:Y:S02]  /*4d30*/  IMAD.MOV.U32 R41, RZ, RZ, -0x1 ;  /* 0xffffffffff297424 */ /* 0x000fe400078e00ff */
[----:B------:R-:W-:Y:S05]  /*4d40*/  CALL.REL.NOINC `($__internal_119_$__cuda_sm70_shflsync_bfly_p) ;  /* 0x0000229000007944 */ /* 0x000fea0003c00000 */
[----:B-1----:R-:W-:Y:S01]  /*4d50*/  FADD.FTZ R33, R16, R38 ;  /* 0x0000002610217221 */ /* 0x002fe20000010000 */
[----:B0-----:R-:W-:Y:S01]  /*4d60*/  HFMA2.MMA R16, -RZ, RZ, 0, 0 ;  /* 0x00000000ff107435 */ /* 0x001fe200000001ff */
[----:B------:R-:W-:Y:S01]  /*4d70*/  IMAD.MOV.U32 R39, RZ, RZ, 0x4 ;  /* 0x00000004ff277424 */ /* 0x000fe200078e00ff */
[----:B------:R-:W-:Y:S01]  /*4d80*/  MOV R41, 0xffffffff ;  /* 0xffffffff00297802 */ /* 0x000fe20000000f00 */
[----:B------:R-:W-:Y:S01]  /*4d90*/  IMAD.MOV.U32 R38, RZ, RZ, 0x1f ;  /* 0x0000001fff267424 */ /* 0x000fe200078e00ff */
[----:B------:R-:W-:-:S02]  /*4da0*/  MOV R36, 0x4dc0 ;  /* 0x00004dc000247802 */ /* 0x000fc40000000f00 */
[----:B------:R-:W-:Y:S05]  /*4db0*/  CALL.REL.NOINC `($__internal_119_$__cuda_sm70_shflsync_bfly_p) ;  /* 0x0000222000007944 */ /* 0x000fea0003c00000 */
[----:B01----:R-:W-:Y:S01]  /*4dc0*/  FADD.FTZ R16, RZ, R38 ;  /* 0x00000026ff107221 */ /* 0x003fe20000010000 */
[----:B------:R-:W-:Y:S01]  /*4dd0*/  MOV R41, 0xffffffff ;  /* 0xffffffff00297802 */ /* 0x000fe20000000f00 */
[----:B------:R-:W-:Y:S01]  /*4de0*/  IMAD.MOV.U32 R39, RZ, RZ, 0x2 ;  /* 0x00000002ff277424 */ /* 0x000fe200078e00ff */
[----:B------:R-:W-:Y:S01]  /*4df0*/  MOV R36, 0x4e20 ;  /* 0x00004e2000247802 */ /* 0x000fe20000000f00 */
[----:B------:R-:W-:-:S02]  /*4e00*/  IMAD.MOV.U32 R38, RZ, RZ, 0x1f ;  /* 0x0000001fff267424 */ /* 0x000fc400078e00ff */
[----:B------:R-:W-:Y:S05]  /*4e10*/  CALL.REL.NOINC `($__internal_119_$__cuda_sm70_shflsync_bfly_p) ;  /* 0x000021c000007944 */ /* 0x000fea0003c00000 */
        /* <DEDUP_REMOVED lines=508> */
[----:B------:R-:W-:Y:S01]  /*6de0*/  HFMA2.MMA R38, -RZ, RZ, 0, 1.847743988037109375e-06 ;  /* 0x0000001fff267435 */ /* 0x000fe200000001ff */
[----:B------:R-:W-:Y:S01]  /*6df0*/  IMAD.MOV.U32 R39, RZ, RZ, 0x2 ;  /* 0x00000002ff277424 */ /* 0x000fe200078e00ff */
[----:B------:R-:W-:Y:S01]  /*6e00*/  MOV R36, 0x6e30 ;  /* 0x00006e3000247802 */ /* 0x000fe20000000f00 */
[----:B------:R-:W-:-:S03]  /*6e10*/  IMAD.MOV.U32 R41, RZ, RZ, -0x1 ;  /* 0xffffffffff297424 */ /* 0x000fc600078e00ff */
[----:B------:R-:W-:Y:S05]  /*6e20*/  CALL.REL.NOINC `($__internal_119_$__cuda_sm70_shflsync_bfly_p) ;  /* 0x000001b000007944 */ /* 0x000fea0003c00000 */
[----:B01----:R-:W-:Y:S01]  /*6e30*/  FADD.FTZ R16, R16, R38 ;  /* 0x0000002610107221 */ /* 0x003fe20000010000 */
[----:B------:R-:W-:Y:S01]  /*6e40*/  MOV R39, 0x1 ;  /* 0x0000000100277802 */ /* 0x000fe20000000f00 */
[----:B------:R-:W-:Y:S01]  /*6e50*/  IMAD.MOV.U32 R38, RZ, RZ, 0x1f ;  /* 0x0000001fff267424 */ /* 0x000fe200078e00ff */
[----:B------:R-:W-:-:S02]  /*6e60*/  MOV R41, 0xffffffff ;  /* 0xffffffff00297802 */ /* 0x000fc40000000f00 */
[----:B------:R-:W-:Y:S02]  /*6e70*/  MOV R36, 0x6e90 ;  /* 0x00006e9000247802 */ /* 0x000fe40000000f00 */
[----:B------:R-:W-:Y:S05]  /*6e80*/  CALL.REL.NOINC `($__internal_119_$__cuda_sm70_shflsync_bfly_p) ;  /* 0x0000015000007944 */ /* 0x000fea0003c00000 */
[----:B0-----:R-:W-:Y:S01]  /*6e90*/  HFMA2.MMA R39, -RZ, RZ, 0, 2.384185791015625e-07 ;  /* 0x00000004ff277435 */ /* 0x001fe200000001ff */
[----:B-1----:R-:W-:Y:S01]  /*6ea0*/  FADD.FTZ R10, R16, R38 ;  /* 0x00000026100a7221 */ /* 0x002fe20000010000 */
[----:B------:R-:W-:Y:S01]  /*6eb0*/  MOV R41, 0xffffffff ;  /* 0xffffffff00297802 */ /* 0x000fe20000000f00 */
[----:B------:R-:W-:Y:S01]  /*6ec0*/  IMAD.MOV.U32 R16, RZ, RZ, RZ ;  /* 0x000000ffff107224 */ /* 0x000fe200078e00ff */
[----:B------:R-:W-:Y:S01]  /*6ed0*/  MOV R36, 0x6f00 ;  /* 0x00006f0000247802 */ /* 0x000fe20000000f00 */
[----:B------:R-:W-:Y:S02]  /*6ee0*/  IMAD.MOV.U32 R38, RZ, RZ, 0x1f ;  /* 0x0000001fff267424 */ /* 0x000fe400078e00ff */
        /* <DEDUP_REMOVED lines=13> */
[----:B-1----:R-:W-:Y:S01]  /*6fc0*/  IMAD.MOV.U32 R37, RZ, RZ, R38 ;  /* 0x000000ffff257224 */ /* 0x002fe200078e0026 */
[----:B0-----:R-:W-:Y:S05]  /*6fd0*/  BRA `(.L_x_4781) ;  /* 0xffffb98000007947 */ /* 0x001fea000383ffff */
        .weak           $__internal_119_$__cuda_sm70_shflsync_bfly_p
        .type           $__internal_119_$__cuda_sm70_shflsync_bfly_p,@function
        .size           $__internal_119_$__cuda_sm70_shflsync_bfly_p,(.L_x_23286 - $__internal_119_$__cuda_sm70_shflsync_bfly_p)
$__internal_119_$__cuda_sm70_shflsync_bfly_p:
[----:B------:R-:W-:Y:S01]  /*6fe0*/  HFMA2.MMA R37, -RZ, RZ, 0, 0 ;  /* 0x00000000ff257435 */ /* 0x000fe200000001ff */
[----:B------:R-:W-:Y:S04]  /*6ff0*/  WARPSYNC R41 ;  /* 0x0000002900007348 */ /* 0x000fe80003800000 */
[----:B------:R0:W1:Y:S01]  /*7000*/  SHFL.BFLY PT, R38, R16, R39, R38 ;  /* 0x0c00002710267389 */ /* 0x00006200000e0026 */
[----:B------:R-:W-:Y:S05]  /*7010*/  RET.REL.NODEC R36 `(_ZN4vllm25paged_attention_v1_kernelIfhLi128ELi32ELi128ELNS_18Fp8KVCacheDataTypeE2ELb1EEEvPT_PKS2_PKT0_S8_ifPKiSA_iPKfiiiSC_SC_iiiii) ;  /* 0xffff8fe024007950 */ /* 0x000fea0003c3ffff */
.L_x_4782:
        /* <DEDUP_REMOVED lines=14> */
.L_x_23286:


//--------------------- .text._ZN4vllm25paged_attention_v1_kernelIfhLi120ELi32ELi128ELNS_18Fp8KVCacheDataTypeE2ELb1EEEvPT_PKS2_PKT0_S8_ifPKiSA_iPKfiiiSC_SC_iiiii --------------------------
	.section	.text._ZN4vllm25paged_attention_v1_kernelIfhLi120ELi32ELi128ELNS_18Fp8KVCacheDataTypeE2ELb1EEEvPT_PKS2_PKT0_S8_ifPKiSA_iPKfiiiSC_SC_iiiii,"ax",@progbits
	.sectioninfo	@"SHI_REGISTERS=53"
	.align	128
        .global         _ZN4vllm25paged_attention_v1_kernelIfhLi120ELi32ELi128ELNS_18Fp8KVCacheDataTypeE2ELb1EEEvPT_PKS2_PKT0_S8_ifPKiSA_iPKfiiiSC_SC_iiiii
        .type           _ZN4vllm25paged_attention_v1_kernelIfhLi120ELi32ELi128ELNS_18Fp8KVCacheDataTypeE2ELb1EEEvPT_PKS2_PKT0_S8_ifPKiSA_iPKfiiiSC_SC_iiiii,@function
        .size           _ZN4vllm25paged_attention_v1_kernelIfhLi120ELi32ELi128ELNS_18Fp8KVCacheDataTypeE2ELb1EEEvPT_PKS2_PKT0_S8_ifPKiSA_iPKfiiiSC_SC_iiiii,(.L_x_23287 - _ZN4vllm25paged_attention_v1_kernelIfhLi120ELi32ELi128ELNS_18Fp8KVCacheDataTypeE2ELb1EEEvPT_PKS2_PKT0_S8_ifPKiSA_iPKfiiiSC_SC_iiiii)
        .other          _ZN4vllm25paged_attention_v1_kernelIfhLi120ELi32ELi128ELNS_18Fp8KVCacheDataTypeE2ELb1EEEvPT_PKS2_PKT0_S8_ifPKiSA_iPKfiiiSC_SC_iiiii,@"STO_CUDA_ENTRY STV_DEFAULT"
_ZN4vllm25paged_attention_v1_kernelIfhLi120ELi32ELi128ELNS_18Fp8KVCacheDataTypeE2ELb1EEEvPT_PKS2_PKT0_S8_ifPKiSA_iPKfiiiSC_SC_iiiii:
.text._ZN4vllm25paged_attention_v1_kernelIfhLi120ELi32ELi128ELNS_18Fp8KVCacheDataTypeE2ELb1EEEvPT_PKS2_PKT0_S8_ifPKiSA_iPKfiiiSC_SC_iiiii:
        /* <DEDUP_REMOVED lines=111> */
.L_x_4783:
[----:B-1----:R-:W-:Y:S02]  /*06f0*/  ULDC UR4, c[0x0][0xc] ;  /* 0x0000030000047ab9 */ /* 0x002fe40000000800 */
[----:B------:R-:W-:Y:S02]  /*0700*/  ULDC UR5, c[0x0][0x1c8] ;  /* 0x0000720000057ab9 */ /* 0x000fe40000000800 */
[----:B------:R-:W-:-:S03]  /*0710*/  UIMAD UR4, UR4, UR5, UR41 ;  /* 0x00000005040472a4 */ /* 0x000fc6000f8e0229 */
[----:B------:R-:W-:Y:S02]  /*0720*/  ULDC UR5, c[0x0][0x1d8] ;  /* 0x0000760000057ab9 */ /* 0x000fe40000000800 */
[----:B------:R-:W-:-:S06]  /*0730*/  UIMAD UR4, UR4, UR5, URZ ;  /* 0x00000005040472a4 */ /* 0x000fcc000f8e023f */
[----:B------:R-:W-:-:S03]  /*0740*/  IMAD.U32 R5, RZ, RZ, UR4 ;  /* 0x00000004ff057e24 */ /* 0x000fc6000f8e00ff */
.L_x_4784:
        /* <DEDUP_REMOVED lines=18> */
.L_x_4788:
        /* <DEDUP_REMOVED lines=36> */
.L_x_4786:
[----:B------:R-:W-:Y:S05]  /*0ab0*/  BSYNC B7 ;  /* 0x0000000000077941 */ /* 0x000fea0003800000 */
.L_x_4785:
[----:B------:R-:W-:Y:S05]  /*0ac0*/  BRA.DIV ~URZ, `(.L_x_4789) ;  /* 0x00003b327f007947 */ /* 0x000fea000b800000 */
[----:B------:R-:W-:-:S05]  /*0ad0*/  IMAD.MOV.U32 R6, RZ, RZ, -0x800001 ;  /* 0xff7fffffff067424 */ /* 0x000fca00078e00ff */
.L_x_4825:
        /* <DEDUP_REMOVED lines=10> */
.L_x_4826:
        /* <DEDUP_REMOVED lines=28> */
.L_x_4795:
        /* <DEDUP_REMOVED lines=11> */
.L_x_4794:
[----:B------:R-:W-:Y:S05]  /*0df0*/  BSYNC B1 ;  /* 0x0000000000017941 */ /* 0x000fea0003800000 */
.L_x_4793:
        /* <DEDUP_REMOVED lines=11> */
.L_x_4798:
        /* <DEDUP_REMOVED lines=100> */
.L_x_4797:
[----:B------:R-:W-:Y:S05]  /*14f0*/  BSYNC B1 ;  /* 0x0000000000017941 */ /* 0x000fea0003800000 */
.L_x_4796:
        /* <DEDUP_REMOVED lines=55> */
.L_x_4800:
[----:B------:R-:W-:Y:S05]  /*1870*/  BSYNC B1 ;  /* 0x0000000000017941 */ /* 0x000fea0003800000 */
.L_x_4799:
        /* <DEDUP_REMOVED lines=26> */
.L_x_4792:
[----:B------:R-:W-:Y:S05]  /*1a20*/  BSYNC B0 ;  /* 0x0000000000007941 */ /* 0x000fea0003800000 */
.L_x_4791:
        /* <DEDUP_REMOVED lines=37> */
.L_x_4805:
        /* <DEDUP_REMOVED lines=8> */
.L_x_4804:
[----:B01----:R-:W-:Y:S05]  /*1d00*/  BSYNC B1 ;  /* 0x0000000000017941 */ /* 0x003fea0003800000 */
.L_x_4803:
        /* <DEDUP_REMOVED lines=11> */
.L_x_4808:
        /* <DEDUP_REMOVED lines=52> */
.L_x_4807:
[----:B------:R-:W-:Y:S05]  /*2100*/  BSYNC B1 ;  /* 0x0000000000017941 */ /* 0x000fea0003800000 */
.L_x_4806:
        /* <DEDUP_REMOVED lines=31> */
.L_x_4810:
[----:B------:R-:W-:Y:S05]  /*2300*/  BSYNC B1 ;  /* 0x0000000000017941 */ /* 0x000fea0003800000 */
.L_x_4809:
        /* <DEDUP_REMOVED lines=14> */
.L_x_4802:
[----:B------:R-:W-:Y:S05]  /*23f0*/  BSYNC B0 ;  /* 0x0000000000007941 */ /* 0x000fea0003800000 */
.L_x_4801:
        /* <DEDUP_REMOVED lines=27> */
.L_x_4814:
        /* <DEDUP_REMOVED lines=33> */
.L_x_4812:
[----:B------:R-:W-:Y:S05]  /*27c0*/  BSYNC B6 ;  /* 0x0000000000067941 */ /* 0x000fea0003800000 */
.L_x_4811:
[----:B------:R-:W-:Y:S05]  /*27d0*/  BRA.DIV ~URZ, `(.L_x_4815) ;  /* 0x000020427f007947 */ /* 0x000fea000b800000 */
[----:B------:R-:W-:-:S10]  /*27e0*/  HFMA2.MMA R4, -RZ, RZ, 0, 0 ;  /* 0x00000000ff047435 */ /* 0x000fd400000001ff */
.L_x_4827:
        /* <DEDUP_REMOVED lines=22> */
.L_x_4828:
        /* <DEDUP_REMOVED lines=43> */
.L_x_4818:
[----:B------:R-:W-:Y:S05]  /*2c00*/  BSYNC B0 ;  /* 0x0000000000007941 */ /* 0x000fea0003800000 */
.L_x_4817:
[----:B------:R-:W-:Y:S01]  /*2c10*/  BAR.SYNC.DEFER_BLOCKING 0x0 ;  /* 0x0000000000007b1d */ /* 0x000fe20000010000 */
[----:B------:R-:W-:-:S02]  /*2c20*/  ISETP.GT.OR P1, PT, R0, 0x3f, P0 ;  /* 0x0000003f0000780c */ /* 0x000fc40000724670 */
[----:B------:R-:W-:-:S03]  /*2c30*/  LOP3.LUT R44, R0, 0xffffffe0, RZ, 0xc0, !PT ;  /* 0xffffffe0002c7812 */ /* 0x000fc600078ec0ff */
        /* <DEDUP_REMOVED lines=65> */
.L_x_4820:
[----:B------:R-:W-:Y:S05]  /*3050*/  BSYNC B0 ;  /* 0x0000000000007941 */ /* 0x000fea0003800000 */
.L_x_4819:
[----:B------:R-:W-:Y:S01]  /*3060*/  BAR.SYNC.DEFER_BLOCKING 0x0 ;  /* 0x0000000000007b1d */ /* 0x000fe20000010000 */
[----:B------:R-:W-:-:S02]  /*3070*/  ISETP.NE.OR P1, PT, R44, 0x20, P0 ;  /* 0x000000202c00780c */ /* 0x000fc40000725670 */
[----:B------:R-:W-:-:S03]  /*3080*/  IADD3 R36, R0, 0x1f, RZ ;  /* 0x0000001f00247810 */ /* 0x000fc60007ffe0ff */
[----:B------:R-:W-:Y:S08]  /*3090*/  BSSY B0, `(.L_x_4821) ;  /* 0x0000023000007945 */ /* 0x000ff00003800000 */
        /* <DEDUP_REMOVED lines=34> */
.L_x_4822:
[----:B------:R-:W-:Y:S05]  /*32c0*/  BSYNC B0 ;  /* 0x0000000000007941 */ /* 0x000fea0003800000 */
.L_x_4821:
        /* <DEDUP_REMOVED lines=66> */
[----:B------:R-:W-:Y:S02]  /*36f0*/  FADD.FTZ R10, R10, R41 ;  /* 0x000000290a0a7221 */ /* 0x000fe40000010000 */
[----:B------:R-:W-:Y:S02]  /*3700*/  FADD.FTZ R13, R13, R38 ;  /* 0x000000260d0d7221 */ /* 0x000fe40000010000 */
.L_x_4824:
[----:B------:R-:W-:Y:S05]  /*3710*/  BSYNC B0 ;  /* 0x0000000000007941 */ /* 0x000fea0003800000 */
.L_x_4823:
[----:B------:R-:W-:Y:S06]  /*3720*/  BAR.SYNC.DEFER_BLOCKING 0x0 ;  /* 0x0000000000007b1d */ /* 0x000fec0000010000 */
[----:B------:R-:W-:Y:S05]  /*3730*/  @P2 EXIT ;  /* 0x000000000000294d */ /* 0x000fea0003800000 */
[----:B------:R-:W-:Y:S02]  /*3740*/  ULDC UR4, c[0x0][0xc] ;  /* 0x0000030000047ab9 */ /* 0x000fe40000000800 */
[----:B------:R-:W-:-:S02]  /*3750*/  ULDC UR5, c[0x0][0x14] ;  /* 0x0000050000057ab9 */ /* 0x000fc40000000800 */
[----:B------:R-:W-:Y:S02]  /*3760*/  UIMAD UR4, UR40, UR4, URZ ;  /* 0x00000004280472a4 */ /* 0x000fe4000f8e023f */
[----:B------:R-:W-:-:S04]  /*3770*/  UIMAD UR5, UR5, 0x78, URZ ;  /* 0x00000078050578a4 */ /* 0x000fc8000f8e023f */
[----:B------:R-:W-:Y:S02]  /*3780*/  UIMAD UR4, UR4, UR5, URZ ;  /* 0x00000005040472a4 */ /* 0x000fe4000f8e023f */
[----:B------:R-:W-:Y:S01]  /*3790*/  UIMAD UR5, UR41, UR5, URZ ;  /* 0x00000005290572a4 */ /* 0x000fe2000f8e023f */
        /* <DEDUP_REMOVED lines=20> */
[C---:B------:R-:W-:Y:S02]  /*38e0*/  LEA R34, P0, R35.reuse, c[0x0][0x160], 0x2 ;  /* 0x0000580023227a11 */ /* 0x040fe400078010ff */
[----:B------:R-:W-:Y:S01]  /*38f0*/  IADD3 R36, R0, 0x8, RZ ;  /* 0x0000000800247810 */ /* 0x000fe20007ffe0ff */
[----:B------:R0:W-:Y:S01]  /*3900*/  STG.E [R2.64], R33 ;  /* 0x0000002102007986 */ /* 0x0001e2000c101924 */
[----:B------:R-:W-:Y:S02]  /*3910*/  LEA.HI.X R35, R35, c[0x0][0x164], R38, 0x2, P0 ;  /* 0x0000590023237a11 */ /* 0x000fe400000f1426 */
[C---:B------:R-:W-:Y:S02]  /*3920*/  IADD3 R41, P0, R36.reuse, UR6, RZ ;  /* 0x0000000624297c10 */ /* 0x040fe4000ff1e0ff */
[----:B------:R-:W-:Y:S01]  /*3930*/  IADD3 R39, P1, R37, UR6, RZ ;  /* 0x0000000625277c10 */ /* 0x000fe2000ff3e0ff */
[----:B------:R1:W-:Y:S01]  /*3940*/  STG.E [R34.64], R32 ;  /* 0x0000002022007986 */ /* 0x0003e2000c101924 */
[----:B------:R-:W-:-:S02]  /*3950*/  LEA.HI.X.SX32 R44, R36, UR7, 0x1, P0 ;  /* 0x00000007242c7c11 */ /* 0x000fc400080f0eff */
[----:B------:R-:W-:Y:S02]  /*3960*/  LEA R36, P0, R41, c[0x0][0x160], 0x2 ;  /* 0x0000580029247a11 */ /* 0x000fe400078010ff */
[----:B------:R-:W-:Y:S02]  /*3970*/  LEA.HI.X.SX32 R42, R37, UR7, 0x1, P1 ;  /* 0x00000007252a7c11 */ /* 0x000fe400088f0eff */
[----:B------:R-:W-:Y:S02]  /*3980*/  LEA R38, P1, R39, c[0x0][0x160], 0x2 ;  /* 0x0000580027267a11 */ /* 0x000fe400078210ff */
[----:B------:R-:W-:Y:S02]  /*3990*/  LEA.HI.X R37, R41, c[0x0][0x164], R44, 0x2, P0 ;  /* 0x0000590029257a11 */ /* 0x000fe400000f142c */
[----:B------:R-:W-:Y:S02]  /*39a0*/  IADD3 R41, P0, R40, UR6, RZ ;  /* 0x0000000628297c10 */ /* 0x000fe4000ff1e0ff */
[----:B------:R-:W-:Y:S01]  /*39b0*/  LEA.HI.X R39, R39, c[0x0][0x164], R42, 0x2, P1 ;  /* 0x0000590027277a11 */ /* 0x000fe200008f142a */
[----:B------:R-:W-:Y:S01]  /*39c0*/  STG.E [R36.64], R31 ;  /* 0x0000001f24007986 */ /* 0x000fe2000c101924 */
[----:B------:R-:W-:-:S02]  /*39d0*/  IADD3 R42, R0, 0x14, RZ ;  /* 0x00000014002a7810 */ /* 0x000fc40007ffe0ff */
[----:B0-----:R-:W-:Y:S01]  /*39e0*/  IADD3 R2, R0, 0x18, RZ ;  /* 0x0000001800027810 */ /* 0x001fe20007ffe0ff */
[----:B------:R0:W-:Y:S01]  /*39f0*/  STG.E [R38.64], R29 ;  /* 0x0000001d26007986 */ /* 0x0001e2000c101924 */
[----:B------:R-:W-:Y:S02]  /*3a00*/  LEA.HI.X.SX32 R44, R40, UR7, 0x1, P0 ;  /* 0x00000007282c7c11 */ /* 0x000fe400080f0eff */
[C---:B------:R-:W-:Y:S02]  /*3a10*/  LEA R40, P0, R41.reuse, c[0x0][0x160], 0x2 ;  /* 0x0000580029287a11 */ /* 0x040fe400078010ff */
[----:B------:R-:W-:Y:S02]  /*3a20*/  IADD3 R33, P1, R42, UR6, RZ ;  /* 0x000000062a217c10 */ /* 0x000fe4000ff3e0ff */
[----:B------:R-:W-:Y:S02]  /*3a30*/  IADD3 R3, P2, R2, UR6, RZ ;  /* 0x0000000602037c10 */ /* 0x000fe4000ff5e0ff */
[----:B------:R-:W-:-:S02]  /*3a40*/  LEA.HI.X R41, R41, c[0x0][0x164], R44, 0x2, P0 ;  /* 0x0000590029297a11 */ /* 0x000fc400000f142c */
[----:B------:R-:W-:Y:S02]  /*3a50*/  LEA.HI.X.SX32 R44, R42, UR7, 0x1, P1 ;  /* 0x000000072a2c7c11 */ /* 0x000fe400088f0eff */
[----:B------:R-:W-:Y:S01]  /*3a60*/  LEA R42, P0, R33, c[0x0][0x160], 0x2 ;  /* 0x00005800212a7a11 */ /* 0x000fe200078010ff */
[----:B------:R2:W-:Y:S01]  /*3a70*/  STG.E [R40.64], R30 ;  /* 0x0000001e28007986 */ /* 0x0005e2000c101924 */
[----:B------:R-:W-:Y:S02]  /*3a80*/  LEA.HI.X.SX32 R2, R2, UR7, 0x1, P2 ;  /* 0x0000000702027c11 */ /* 0x000fe400090f0eff */
[----:B-1----:R-:W-:Y:S02]  /*3a90*/  LEA R32, P1, R3, c[0x0][0x160], 0x2 ;  /* 0x0000580003207a11 */ /* 0x002fe400078210ff */
[----:B------:R-:W-:Y:S02]  /*3aa0*/  LEA.HI.X R43, R33, c[0x0][0x164], R44, 0x2, P0 ;  /* 0x00005900212b7a11 */ /* 0x000fe400000f142c */
[----:B------:R-:W-:-:S02]  /*3ab0*/  LEA.HI.X R33, R3, c[0x0][0x164], R2, 0x2, P1 ;  /* 0x0000590003217a11 */ /* 0x000fc400008f1402 */
[C---:B------:R-:W-:Y:S01]  /*3ac0*/  IADD3 R2, R0.reuse, 0x1c, RZ ;  /* 0x0000001c00027810 */ /* 0x040fe20007ffe0ff */
        /* <DEDUP_REMOVED lines=9> */
[----:B------:R-:W-:Y:S02]  /*3b60*/  LEA R44, P0, R45, c[0x0][0x160], 0x2 ;  /* 0x000058002d2c7a11 */ /* 0x000fe400078010ff */
[----:B------:R-:W-:Y:S02]  /*3b70*/  LEA R2, P2, R35, c[0x0][0x160], 0x2 ;  /* 0x0000580023027a11 */ /* 0x000fe400078410ff */
[----:B0-----:R-:W-:Y:S02]  /*3b80*/  IADD3 R29, R0, 0x28, RZ ;  /* 0x00000028001d7810 */ /* 0x001fe40007ffe0ff */
[----:B------:R-:W-:-:S02]  /*3b90*/  LEA.HI.X.SX32 R48, R3, UR7, 0x1, P1 ;  /* 0x0000000703307c11 */ /* 0x000fc400088f0eff */
[----:B------:R-:W-:Y:S02]  /*3ba0*/  LEA.HI.X R45, R45, c[0x0][0x164], R50, 0x2, P0 ;  /* 0x000059002d2d7a11 */ /* 0x000fe400000f1432 */
[----:B------:R-:W-:Y:S02]  /*3bb0*/  LEA.HI.X R3, R35, c[0x0][0x164], R34, 0x2, P2 ;  /* 0x0000590023037a11 */ /* 0x000fe400010f1422 */
[----:B------:R-:W-:Y:S01]  /*3bc0*/  IADD3 R35, P0, R29, UR6, RZ ;  /* 0x000000061d237c10 */ /* 0x000fe2000ff1e0ff */
[----:B------:R0:W-:Y:S01]  /*3bd0*/  STG.E [R44.64], R26 ;  /* 0x0000001a2c007986 */ /* 0x0001e2000c101924 */
[----:B------:R-:W-:Y:S02]  /*3be0*/  LEA R46, P1, R47, c[0x0][0x160], 0x2 ;  /* 0x000058002f2e7a11 */ /* 0x000fe400078210ff */
[C---:B--2---:R-:W-:Y:S02]  /*3bf0*/  IADD3 R30, R0.reuse, 0x2c, RZ ;  /* 0x0000002c001e7810 */ /* 0x044fe40007ffe0ff */
[----:B------:R-:W-:-:S02]  /*3c00*/  IADD3 R31, R0, 0x30, RZ ;  /* 0x00000030001f7810 */ /* 0x000fc40007ffe0ff */
[----:B------:R-:W-:Y:S02]  /*3c10*/  LEA.HI.X.SX32 R38, R29, UR7, 0x1, P0 ;  /* 0x000000071d267c11 */ /* 0x000fe400080f0eff */
[----:B------:R-:W-:Y:S02]  /*3c20*/  LEA.HI.X R47, R47, c[0x0][0x164], R48, 0x2, P1 ;  /* 0x000059002f2f7a11 */ /* 0x000fe400008f1430 */
[----:B------:R-:W-:Y:S02]  /*3c30*/  LEA R36, P0, R35, c[0x0][0x160], 0x2 ;  /* 0x0000580023247a11 */ /* 0x000fe400078010ff */
[C---:B------:R-:W-:Y:S01]  /*3c40*/  IADD3 R34, P1, R30.reuse, UR6, RZ ;  /* 0x000000061e227c10 */ /* 0x040fe2000ff3e0ff */
[----:B------:R2:W-:Y:S01]  /*3c50*/  STG.E [R46.64], R27 ;  /* 0x0000001b2e007986 */ /* 0x0005e2000c101924 */
[----:B------:R-:W-:Y:S02]  /*3c60*/  IADD3 R29, P2, R31, UR6, RZ ;  /* 0x000000061f1d7c10 */ /* 0x000fe4000ff5e0ff */
[----:B------:R-:W-:Y:S01]  /*3c70*/  LEA.HI.X R37, R35, c[0x0][0x164], R38, 0x2, P0 ;  /* 0x0000590023257a11 */ /* 0x000fe200000f1426 */
[----:B------:R4:W-:Y:S01]  /*3c80*/  STG.E [R2.64], R24 ;  /* 0x0000001802007986 */ /* 0x0009e2000c101924 */
[----:B------:R-:W-:-:S02]  /*3c90*/  LEA.HI.X.SX32 R35, R30, UR7, 0x1, P1 ;  /* 0x000000071e237c11 */ /* 0x000fc400088f0eff */
[----:B------:R-:W-:Y:S01]  /*3ca0*/  LEA.HI.X.SX32 R30, R31, UR7, 0x1, P2 ;  /* 0x000000071f1e7c11 */ /* 0x000fe200090f0eff */
[----:B------:R-:W-:Y:S01]  /*3cb0*/  STG.E [R36.64], R23 ;  /* 0x0000001724007986 */ /* 0x000fe2000c101924 */
[----:B------:R-:W-:Y:S02]  /*3cc0*/  LEA R38, P0, R34, c[0x0][0x160], 0x2 ;  /* 0x0000580022267a11 */ /* 0x000fe400078010ff */
[C---:B------:R-:W-:Y:S02]  /*3cd0*/  LEA R40, P1, R29.reuse, c[0x0][0x160], 0x2 ;  /* 0x000058001d287a11 */ /* 0x040fe400078210ff */
[----:B-1----:R-:W-:Y:S02]  /*3ce0*/  IADD3 R28, R0, 0x34, RZ ;  /* 0x00000034001c7810 */ /* 0x002fe40007ffe0ff */
[----:B------:R-:W-:Y:S02]  /*3cf0*/  LEA.HI.X R39, R34, c[0x0][0x164], R35, 0x2, P0 ;  /* 0x0000590022277a11 */ /* 0x000fe400000f1423 */
[----:B------:R-:W-:-:S02]  /*3d00*/  LEA.HI.X R41, R29, c[0x0][0x164], R30, 0x2, P1 ;  /* 0x000059001d297a11 */ /* 0x000fc400008f141e */
[----:B------:R-:W-:Y:S01]  /*3d10*/  IADD3 R29, R0, 0x38, RZ ;  /* 0x00000038001d7810 */ /* 0x000fe20007ffe0ff */
[----:B------:R1:W-:Y:S01]  /*3d20*/  STG.E [R38.64], R22 ;  /* 0x0000001626007986 */ /* 0x0003e2000c101924 */
[----:B------:R-:W-:Y:S02]  /*3d30*/  IADD3 R43, P0, R28, UR6, RZ ;  /* 0x000000061c2b7c10 */ /* 0x000fe4000ff1e0ff */
[----:B------:R-:W-:Y:S01]  /*3d40*/  IADD3 R30, R0, 0x3c, RZ ;  /* 0x0000003c001e7810 */ /* 0x000fe20007ffe0ff */
[----:B------:R5:W-:Y:S01]  /*3d50*/  STG.E [R40.64], R21 ;  /* 0x0000001528007986 */ /* 0x000be2000c101924 */
[----:B------:R-:W-:Y:S02]  /*3d60*/  IADD3 R35, P1, R29, UR6, RZ ;  /* 0x000000061d237c10 */ /* 0x000fe4000ff3e0ff */
[----:B------:R-:W-:Y:S02]  /*3d70*/  LEA.HI.X.SX32 R48, R28, UR7, 0x1, P0 ;  /* 0x000000071c307c11 */ /* 0x000fe400080f0eff */
[----:B------:R-:W-:-:S02]  /*3d80*/  IADD3 R31, P2, R30, UR6, RZ ;  /* 0x000000061e1f7c10 */ /* 0x000fc4000ff5e0ff */
[----:B---3--:R-:W-:Y:S02]  /*3d90*/  LEA R32, P0, R43, c[0x0][0x160], 0x2 ;  /* 0x000058002b207a11 */ /* 0x008fe400078010ff */
[----:B------:R-:W-:Y:S02]  /*3da0*/  IADD3 R25, R0, 0x40, RZ ;  /* 0x0000004000197810 */ /* 0x000fe40007ffe0ff */
[----:B------:R-:W-:Y:S02]  /*3db0*/  LEA.HI.X.SX32 R42, R29, UR7, 0x1, P1 ;  /* 0x000000071d2a7c11 */ /* 0x000fe400088f0eff */
[----:B------:R-:W-:Y:S02]  /*3dc0*/  LEA.HI.X.SX32 R28, R30, UR7, 0x1, P2 ;  /* 0x000000071e1c7c11 */ /* 0x000fe400090f0eff */
[----:B------:R-:W-:Y:S02]  /*3dd0*/  LEA R34, P1, R35, c[0x0][0x160], 0x2 ;  /* 0x0000580023227a11 */ /* 0x000fe400078210ff */
[----:B------:R-:W-:-:S02]  /*3de0*/  LEA.HI.X R33, R43, c[0x0][0x164], R48, 0x2, P0 ;  /* 0x000059002b217a11 */ /* 0x000fc400000f1430 */
[----:B------:R-:W-:Y:S02]  /*3df0*/  LEA R30, P2, R31, c[0x0][0x160], 0x2 ;  /* 0x000058001f1e7a11 */ /* 0x000fe400078410ff */
[----:B------:R-:W-:Y:S01]  /*3e00*/  IADD3 R29, P0, R25, UR6, RZ ;  /* 0x00000006191d7c10 */ /* 0x000fe2000ff1e0ff */
[----:B------:R3:W-:Y:S01]  /*3e10*/  STG.E [R32.64], R20 ;  /* 0x0000001420007986 */ /* 0x0007e2000c101924 */
[C---:B0-----:R-:W-:Y:S02]  /*3e20*/  IADD3 R26, R0.reuse, 0x44, RZ ;  /* 0x00000044001a7810 */ /* 0x041fe40007ffe0ff */
[----:B--2---:R-:W-:Y:S02]  /*3e30*/  IADD3 R27, R0, 0x48, RZ ;  /* 0x00000048001b7810 */ /* 0x004fe40007ffe0ff */
[----:B------:R-:W-:Y:S02]  /*3e40*/  LEA.HI.X R35, R35, c[0x0][0x164], R42, 0x2, P1 ;  /* 0x0000590023237a11 */ /* 0x000fe400008f142a */
[----:B------:R-:W-:-:S02]  /*3e50*/  LEA.HI.X R31, R31, c[0x0][0x164], R28, 0x2, P2 ;  /* 0x000059001f1f7a11 */ /* 0x000fc400010f141c */
[----:B------:R-:W-:Y:S01]  /*3e60*/  LEA.HI.X.SX32 R42, R25, UR7, 0x1, P0 ;  /* 0x00000007192a7c11 */ /* 0x000fe200080f0eff */
[----:B------:R0:W-:Y:S01]  /*3e70*/  STG.E [R34.64], R19 ;  /* 0x0000001322007986 */ /* 0x0001e2000c101924 */
[----:B------:R-:W-:Y:S02]  /*3e80*/  LEA R28, P0, R29, c[0x0][0x160], 0x2 ;  /* 0x000058001d1c7a11 */ /* 0x000fe400078010ff */
[C---:B------:R-:W-:Y:S01]  /*3e90*/  IADD3 R43, P1, R26.reuse, UR6, RZ ;  /* 0x000000061a2b7c10 */ /* 0x040fe2000ff3e0ff */
[----:B------:R2:W-:Y:S01]  /*3ea0*/  STG.E [R30.64], R18 ;  /* 0x000000121e007986 */ /* 0x0005e2000c101924 */
[----:B------:R-:W-:Y:S02]  /*3eb0*/  IADD3 R25, P2, R27, UR6, RZ ;  /* 0x000000061b197c10 */ /* 0x000fe4000ff5e0ff */
[----:B------:R-:W-:Y:S02]  /*3ec0*/  LEA.HI.X R29, R29, c[0x0][0x164], R42, 0x2, P0 ;  /* 0x000059001d1d7a11 */ /* 0x000fe400000f142a */
[----:B------:R-:W-:-:S02]  /*3ed0*/  LEA.HI.X.SX32 R44, R26, UR7, 0x1, P1 ;  /* 0x000000071a2c7c11 */ /* 0x000fc400088f0eff */
[----:B------:R-:W-:Y:S01]  /*3ee0*/  LEA.HI.X.SX32 R42, R27, UR7, 0x1, P2 ;  /* 0x000000071b2a7c11 */ /* 0x000fe200090f0eff */
[----:B------:R0:W-:Y:S01]  /*3ef0*/  STG.E [R28.64], R17 ;  /* 0x000000111c007986 */ /* 0x0001e2000c101924 */
[----:B----4-:R-:W-:Y:S02]  /*3f00*/  LEA R2, P1, R25, c[0x0][0x160], 0x2 ;  /* 0x0000580019027a11 */ /* 0x010fe400078210ff */
[----:B------:R-:W-:Y:S02]  /*3f10*/  LEA R26, P0, R43, c[0x0][0x160], 0x2 ;  /* 0x000058002b1a7a11 */ /* 0x000fe400078010ff */
[----:B------:R-:W-:Y:S02]  /*3f20*/  LEA.HI.X R3, R25, c[0x0][0x164], R42, 0x2, P1 ;  /* 0x0000590019037a11 */ /* 0x000fe400008f142a */
[----:B------:R-:W-:Y:S02]  /*3f30*/  IADD3 R25, R0, 0x50, RZ ;  /* 0x0000005000197810 */ /* 0x000fe40007ffe0ff */
[----:B------:R-:W-:-:S02]  /*3f40*/  LEA.HI.X R27, R43, c[0x0][0x164], R44, 0x2, P0 ;  /* 0x000059002b1b7a11 */ /* 0x000fc400000f142c */
[C---:B------:R-:W-:Y:S02]  /*3f50*/  IADD3 R24, R0.reuse, 0x4c, RZ ;  /* 0x0000004c00187810 */ /* 0x040fe40007ffe0ff */
[C---:B------:R-:W-:Y:S01]  /*3f60*/  IADD3 R44, P1, R25.reuse, UR6, RZ ;  /* 0x00000006192c7c10 */ /* 0x040fe2000ff3e0ff */
[----:B------:R-:W-:Y:S01]  /*3f70*/  STG.E [R26.64], R5 ;  /* 0x000000051a007986 */ /* 0x000fe2000c101924 */
[----:B------:R-:W-:Y:S02]  /*3f80*/  IADD3 R43, R0, 0x58, RZ ;  /* 0x00000058002b7810 */ /* 0x000fe40007ffe0ff */
[----:B------:R-:W-:Y:S01]  /*3f90*/  IADD3 R46, P0, R24, UR6, RZ ;  /* 0x00000006182e7c10 */ /* 0x000fe2000ff1e0ff */
[----:B------:R-:W-:Y:S01]  /*3fa0*/  STG.E [R2.64], R6 ;  /* 0x0000000602007986 */ /* 0x000fe2000c101924 */
[----:B------:R-:W-:Y:S02]  /*3fb0*/  LEA.HI.X.SX32 R45, R25, UR7, 0x1, P1 ;  /* 0x00000007192d7c11 */ /* 0x000fe400088f0eff */
[----:B-1----:R-:W-:-:S02]  /*3fc0*/  LEA R22, P1, R44, c[0x0][0x160], 0x2 ;  /* 0x000058002c167a11 */ /* 0x002fc400078210ff */
[----:B------:R-:W-:Y:S02]  /*3fd0*/  IADD3 R42, R0, 0x54, RZ ;  /* 0x00000054002a7810 */ /* 0x000fe40007ffe0ff */
[----:B------:R-:W-:Y:S02]  /*3fe0*/  IADD3 R39, P3, R43, UR6, RZ ;  /* 0x000000062b277c10 */ /* 0x000fe4000ff7e0ff */
[----:B------:R-:W-:Y:S02]  /*3ff0*/  LEA.HI.X.SX32 R47, R24, UR7, 0x1, P0 ;  /* 0x00000007182f7c11 */ /* 0x000fe400080f0eff */
[----:B------:R-:W-:Y:S02]  /*4000*/  LEA R24, P0, R46, c[0x0][0x160], 0x2 ;  /* 0x000058002e187a11 */ /* 0x000fe400078010ff */
[----:B------:R-:W-:Y:S02]  /*4010*/  LEA.HI.X R23, R44, c[0x0][0x164], R45, 0x2, P1 ;  /* 0x000059002c177a11 */ /* 0x000fe400008f142d */
[----:B------:R-:W-:-:S02]  /*4020*/  IADD3 R37, P2, R42, UR6, RZ ;  /* 0x000000062a257c10 */ /* 0x000fc4000ff5e0ff */
[----:B-----5:R-:W-:Y:S02]  /*4030*/  LEA.HI.X.SX32 R40, R43, UR7, 0x1, P3 ;  /* 0x000000072b287c11 */ /* 0x020fe400098f0eff */
[----:B------:R-:W-:Y:S02]  /*4040*/  LEA R38, P1, R39, c[0x0][0x160], 0x2 ;  /* 0x0000580027267a11 */ /* 0x000fe400078210ff */
[----:B------:R-:W-:Y:S02]  /*4050*/  LEA.HI.X R25, R46, c[0x0][0x164], R47, 0x2, P0 ;  /* 0x000059002e197a11 */ /* 0x000fe400000f142f */
[----:B------:R-:W-:Y:S02]  /*4060*/  LEA.HI.X.SX32 R42, R42, UR7, 0x1, P2 ;  /* 0x000000072a2a7c11 */ /* 0x000fe400090f0eff */
[----:B------:R-:W-:Y:S01]  /*4070*/  LEA R36, P0, R37, c[0x0][0x160], 0x2 ;  /* 0x0000580025247a11 */ /* 0x000fe200078010ff */
[----:B------:R-:W-:Y:S01]  /*4080*/  STG.E [R24.64], R7 ;  /* 0x0000000718007986 */ /* 0x000fe2000c101924 */
[----:B------:R-:W-:-:S02]  /*4090*/  LEA.HI.X R39, R39, c[0x0][0x164], R40, 0x2, P1 ;  /* 0x0000590027277a11 */ /* 0x000fc400008f1428 */
[C---:B------:R-:W-:Y:S01]  /*40a0*/  IADD3 R21, R0.reuse, 0x5c, RZ ;  /* 0x0000005c00157810 */ /* 0x040fe20007ffe0ff */
[----:B------:R-:W-:Y:S01]  /*40b0*/  STG.E [R22.64], R8 ;  /* 0x0000000816007986 */ /* 0x000fe2000c101924 */
[----:B------:R-:W-:Y:S02]  /*40c0*/  IADD3 R40, R0, 0x60, RZ ;  /* 0x0000006000287810 */ /* 0x000fe40007ffe0ff */
        /* <DEDUP_REMOVED lines=11> */
[----:B0-----:R-:W-:-:S02]  /*4180*/  IADD3 R19, P2, R41, UR6, RZ ;  /* 0x0000000629137c10 */ /* 0x001fc4000ff5e0ff */
[----:B------:R-:W-:Y:S02]  /*4190*/  IADD3 R35, P3, R42, UR6, RZ ;  /* 0x000000062a237c10 */ /* 0x000fe4000ff7e0ff */
[----:B------:R-:W-:Y:S02]  /*41a0*/  LEA.HI.X R21, R44, c[0x0][0x164], R21, 0x2, P0 ;  /* 0x000059002c157a11 */ /* 0x000fe400000f1415 */
[----:B------:R-:W-:Y:S02]  /*41b0*/  LEA.HI.X R33, R43, c[0x0][0x164], R40, 0x2, P1 ;  /* 0x000059002b217a11 */ /* 0x000fe400008f1428 */
[----:B------:R-:W-:Y:S01]  /*41c0*/  LEA.HI.X.SX32 R40, R41, UR7, 0x1, P2 ;  /* 0x0000000729287c11 */ /* 0x000fe200090f0eff */
[----:B------:R-:W-:Y:S01]  /*41d0*/  STG.E [R20.64], R12 ;  /* 0x0000000c14007986 */ /* 0x000fe2000c101924 */
[----:B------:R-:W-:Y:S02]  /*41e0*/  LEA.HI.X.SX32 R42, R42, UR7, 0x1, P3 ;  /* 0x000000072a2a7c11 */ /* 0x000fe400098f0eff */
[----:B--2---:R-:W-:Y:S01]  /*41f0*/  LEA R18, P0, R19, c[0x0][0x160], 0x2 ;  /* 0x0000580013127a11 */ /* 0x004fe200078010ff */
        /* <DEDUP_REMOVED lines=25> */
.L_x_4787:
        /* <DEDUP_REMOVED lines=19> */
.L_x_4813:
        /* <DEDUP_REMOVED lines=20> */
.L_x_4789:
[----:B------:R-:W-:Y:S01]  /*4600*/  MOV R16, 0xff7fffff ;  /* 0xff7fffff00107802 */ /* 0x000fe20000000f00 */
[----:B------:R-:W-:Y:S01]  /*4610*/  IMAD.MOV.U32 R37, RZ, RZ, 0x10 ;  /* 0x00000010ff257424 */ /* 0x000fe200078e00ff */
[----:B------:R-:W-:Y:S01]  /*4620*/  MOV R39, 0xffffffff ;  /* 0xffffffff00277802 */ /* 0x000fe20000000f00 */
[----:B------:R-:W-:Y:S01]  /*4630*/  IMAD.MOV.U32 R36, RZ, RZ, 0x1f ;  /* 0x0000001fff247424 */ /* 0x000fe200078e00ff */
[----:B------:R-:W-:Y:S02]  /*4640*/  MOV R34, 0x4660 ;  /* 0x0000466000227802 */ /* 0x000fe40000000f00 */
[----:B------:R-:W-:Y:S05]  /*4650*/  CALL.REL.NOINC `($__internal_120_$__cuda_sm70_shflsync_bfly_p) ;  /* 0x0000258000007944 */ /* 0x000fea0003c00000 */
[----:B-1----:R-:W-:Y:S01]  /*4660*/  IMAD.MOV.U32 R6, RZ, RZ, R36 ;  /* 0x000000ffff067224 */ /* 0x002fe200078e0024 */
[----:B0-----:R-:W-:Y:S05]  /*4670*/  BRA `(.L_x_4825) ;  /* 0xffffc46000007947 */ /* 0x001fea000383ffff */
.L_x_4790:
[----:B------:R-:W-:Y:S01]  /*4680*/  HFMA2.MMA R36, -RZ, RZ, 0, 1.847743988037109375e-06 ;  /* 0x0000001fff247435 */ /* 0x000fe200000001ff */
[----:B------:R-:W-:Y:S01]  /*4690*/  IMAD.MOV.U32 R37, RZ, RZ, 0x8 ;  /* 0x00000008ff257424 */ /* 0x000fe200078e00ff */
[----:B------:R-:W-:Y:S01]  /*46a0*/  MOV R34, 0x46d0 ;  /* 0x000046d000227802 */ /* 0x000fe20000000f00 */
[----:B------:R-:W-:-:S03]  /*46b0*/  IMAD.MOV.U32 R39, RZ, RZ, -0x1 ;  /* 0xffffffffff277424 */ /* 0x000fc600078e00ff */
[----:B------:R-:W-:Y:S05]  /*46c0*/  CALL.REL.NOINC `($__internal_120_$__cuda_sm70_shflsync_bfly_p) ;  /* 0x0000251000007944 */ /* 0x000fea0003c00000 */
[----:B01----:R-:W-:Y:S01]  /*46d0*/  FMNMX.FTZ R16, R16, R36, !PT ;  /* 0x0000002410107209 */ /* 0x003fe20007810000 */
[----:B------:R-:W-:Y:S01]  /*46e0*/  IMAD.MOV.U32 R37, RZ, RZ, 0x4 ;  /* 0x00000004ff257424 */ /* 0x000fe200078e00ff */
[----:B------:R-:W-:Y:S01]  /*46f0*/  MOV R36, 0x1f ;  /* 0x0000001f00247802 */ /* 0x000fe20000000f00 */
[----:B------:R-:W-:Y:S01]  /*4700*/  IMAD.MOV.U32 R39, RZ, RZ, -0x1 ;  /* 0xffffffffff277424 */ /* 0x000fe200078e00ff */
[----:B------:R-:W-:-:S02]  /*4710*/  MOV R34, 0x4730 ;  /* 0x0000473000227802 */ /* 0x000fc40000000f00 */
[----:B------:R-:W-:Y:S05]  /*4720*/  CALL.REL.NOINC `($__internal_120_$__cuda_sm70_shflsync_bfly_p) ;  /* 0x000024b000007944 */ /* 0x000fea0003c00000 */
[----:B01----:R-:W-:Y:S01]  /*4730*/  FMNMX.FTZ R16, R16, R36, !PT ;  /* 0x0000002410107209 */ /* 0x003fe20007810000 */
[----:B------:R-:W-:Y:S01]  /*4740*/  HFMA2.MMA R36, -RZ, RZ, 0, 1.847743988037109375e-06 ;  /* 0x0000001fff247435 */ /* 0x000fe200000001ff */
[----:B------:R-:W-:Y:S01]  /*4750*/  IMAD.MOV.U32 R37, RZ, RZ, 0x2 ;  /* 0x00000002ff257424 */ /* 0x000fe200078e00ff */
[----:B------:R-:W-:Y:S01]  /*4760*/  MOV R34, 0x4790 ;  /* 0x0000479000227802 */ /* 0x000fe20000000f00 */
[----:B------:R-:W-:-:S03]  /*4770*/  IMAD.MOV.U32 R39, RZ, RZ, -0x1 ;  /* 0xffffffffff277424 */ /* 0x000fc600078e00ff */
[----:B------:R-:W-:Y:S05]  /*4780*/  CALL.REL.NOINC `($__internal_120_$__cuda_sm70_shflsync_bfly_p) ;  /* 0x0000245000007944 */ /* 0x000fea0003c00000 */
[----:B-1----:R-:W-:Y:S01]  /*4790*/  FMNMX.FTZ R8, R16, R36, !PT ;  /* 0x0000002410087209 */ /* 0x002fe20007810000 */
[----:B0-----:R-:W-:Y:S01]  /*47a0*/  IMAD.MOV.U32 R37, RZ, RZ, 0x1 ;  /* 0x00000001ff257424 */ /* 0x001fe200078e00ff */
[----:B------:R-:W-:Y:S01]  /*47b0*/  MOV R36, 0x1f ;  /* 0x0000001f00247802 */ /* 0x000fe20000000f00 */
[----:B------:R-:W-:Y:S01]  /*47c0*/  IMAD.MOV.U32 R39, RZ, RZ, -0x1 ;  /* 0xffffffffff277424 */ /* 0x000fe200078e00ff */
[----:B------:R-:W-:Y:S01]  /*47d0*/  MOV R34, 0x4800 ;  /* 0x0000480000227802 */ /* 0x000fe20000000f00 */
[----:B------:R-:W-:-:S02]  /*47e0*/  IMAD.MOV.U32 R16, RZ, RZ, R8 ;  /* 0x000000ffff107224 */ /* 0x000fc400078e0008 */
[----:B------:R-:W-:Y:S05]  /*47f0*/  CALL.REL.NOINC `($__internal_120_$__cuda_sm70_shflsync_bfly_p) ;  /* 0x000023e000007944 */ /* 0x000fea0003c00000 */
[----:B-1----:R-:W-:Y:S01]  /*4800*/  MOV R11, R36 ;  /* 0x00000024000b7202 */ /* 0x002fe20000000f00 */
[----:B0-----:R-:W-:Y:S05]  /*4810*/  BRA `(.L_x_4826) ;  /* 0xffffc36000007947 */ /* 0x001fea000383ffff */
.L_x_4815:
[----:B------:R-:W-:Y:S01]  /*4820*/  HFMA2.MMA R36, -RZ, RZ, 0, 1.847743988037109375e-06 ;  /* 0x0000001fff247435 */ /* 0x000fe200000001ff */
[----:B------:R-:W-:Y:S01]  /*4830*/  IMAD.MOV.U32 R16, RZ, RZ, RZ ;  /* 0x000000ffff107224 */ /* 0x000fe200078e00ff */
[----:B------:R-:W-:Y:S01]  /*4840*/  MOV R34, 0x4880 ;  /* 0x0000488000227802 */ /* 0x000fe20000000f00 */
[----:B------:R-:W-:-:S02]  /*4850*/  IMAD.MOV.U32 R37, RZ, RZ, 0x4 ;  /* 0x00000004ff257424 */ /* 0x000fc400078e00ff */
[----:B------:R-:W-:Y:S02]  /*4860*/  IMAD.MOV.U32 R39, RZ, RZ, -0x1 ;  /* 0xffffffffff277424 */ /* 0x000fe400078e00ff */
[----:B0-----:R-:W-:Y:S05]  /*4870*/  CALL.REL.NOINC `($__internal_120_$__cuda_sm70_shflsync_bfly_p) ;  /* 0x0000236000007944 */ /* 0x001fea0003c00000 */
[----:B-1----:R-:W-:Y:S01]  /*4880*/  IMAD.MOV.U32 R4, RZ, RZ, R36 ;  /* 0x000000ffff047224 */ /* 0x002fe200078e0024 */
[----:B0-----:R-:W-:Y:S05]  /*4890*/  BRA `(.L_x_4827) ;  /* 0xffffdf5000007947 */ /* 0x001fea000383ffff */
.L_x_4816:
[----:B------:R-:W-:Y:S01]  /*48a0*/  MOV R37, 0x2 ;  /* 0x0000000200257802 */ /* 0x000fe20000000f00 */
[----:B------:R-:W-:Y:S01]  /*48b0*/  IMAD.MOV.U32 R36, RZ, RZ, 0x1f ;  /* 0x0000001fff247424 */ /* 0x000fe200078e00ff */
[----:B------:R-:W-:Y:S01]  /*48c0*/  MOV R34, 0x48f0 ;  /* 0x000048f000227802 */ /* 0x000fe20000000f00 */
[----:B------:R-:W-:Y:S02]  /*48d0*/  IMAD.MOV.U32 R39, RZ, RZ, -0x1 ;  /* 0xffffffffff277424 */ /* 0x000fe400078e00ff */
[----:B0-----:R-:W-:Y:S05]  /*48e0*/  CALL.REL.NOINC `($__internal_120_$__cuda_sm70_shflsync_bfly_p) ;  /* 0x000022f000007944 */ /* 0x001fea0003c00000 */
[----:B0-----:R-:W-:Y:S01]  /*48f0*/  HFMA2.MMA R37, -RZ, RZ, 0, 5.9604644775390625e-08 ;  /* 0x00000001ff257435 */ /* 0x001fe200000001ff */
[----:B-1----:R-:W-:Y:S01]  /*4900*/  FADD.FTZ R16, R16, R36 ;  /* 0x0000002410107221 */ /* 0x002fe20000010000 */
[----:B------:R-:W-:Y:S01]  /*4910*/  MOV R34, 0x4950 ;  /* 0x0000495000227802 */ /* 0x000fe20000000f00 */
[----:B------:R-:W-:Y:S02]  /*4920*/  IMAD.MOV.U32 R36, RZ, RZ, 0x1f ;  /* 0x0000001fff247424 */ /* 0x000fe400078e00ff */
[----:B------:R-:W-:Y:S02]  /*4930*/  IMAD.MOV.U32 R39, RZ, RZ, -0x1 ;  /* 0xffffffffff277424 */ /* 0x000fe400078e00ff */
[----:B------:R-:W-:Y:S05]  /*4940*/  CALL.REL.NOINC `($__internal_120_$__cuda_sm70_shflsync_bfly_p) ;  /* 0x0000229000007944 */ /* 0x000fea0003c00000 */
[----:B-1----:R-:W-:Y:S01]  /*4950*/  FADD.FTZ R33, R16, R36 ;  /* 0x0000002410217221 */ /* 0x002fe20000010000 */
[----:B0-----:R-:W-:Y:S01]  /*4960*/  MOV R16, RZ ;  /* 0x000000ff00107202 */ /* 0x001fe20000000f00 */
[----:B------:R-:W-:Y:S01]  /*4970*/  IMAD.MOV.U32 R37, RZ, RZ, 0x4 ;  /* 0x00000004ff257424 */ /* 0x000fe200078e00ff */
[----:B------:R-:W-:Y:S01]  /*4980*/  MOV R39, 0xffffffff ;  /* 0xffffffff00277802 */ /* 0x000fe20000000f00 */
[----:B------:R-:W-:Y:S01]  /*4990*/  IMAD.MOV.U32 R36, RZ, RZ, 0x1f ;  /* 0x0000001fff247424 */ /* 0x000fe200078e00ff */
[----:B------:R-:W-:-:S02]  /*49a0*/  MOV R34, 0x49c0 ;  /* 0x000049c000227802 */ /* 0x000fc40000000f00 */
[----:B------:R-:W-:Y:S05]  /*49b0*/  CALL.REL.NOINC `($__internal_120_$__cuda_sm70_shflsync_bfly_p) ;  /* 0x0000222000007944 */ /* 0x000fea0003c00000 */
[----:B01----:R-:W-:Y:S01]  /*49c0*/  FADD.FTZ R16, RZ, R36 ;  /* 0x00000024ff107221 */ /* 0x003fe20000010000 */
[----:B------:R-:W-:Y:S01]  /*49d0*/  MOV R39, 0xffffffff ;  /* 0xffffffff00277802 */ /* 0x000fe20000000f00 */
[----:B------:R-:W-:Y:S01]  /*49e0*/  IMAD.MOV.U32 R37, RZ, RZ, 0x2 ;  /* 0x00000002ff257424 */ /* 0x000fe200078e00ff */
[----:B------:R-:W-:Y:S01]  /*49f0*/  MOV R34, 0x4a20 ;  /* 0x00004a2000227802 */ /* 0x000fe20000000f00 */
[----:B------:R-:W-:-:S02]  /*4a00*/  IMAD.MOV.U32 R36, RZ, RZ, 0x1f ;  /* 0x0000001fff247424 */ /* 0x000fc400078e00ff */
[----:B------:R-:W-:Y:S05]  /*4a10*/  CALL.REL.NOINC `($__internal_120_$__cuda_sm70_shflsync_bfly_p) ;  /* 0x000021c000007944 */ /* 0x000fea0003c00000 */
[----:B01----:R-:W-:Y:S01]  /*4a20*/  FADD.FTZ R16, R16, R36 ;  /* 0x0000002410107221 */ /* 0x003fe20000010000 */
[----:B------:R-:W-:Y:S01]  /*4a30*/  MOV R39, 0xffffffff ;  /* 0xffffffff00277802 */ /* 0x000fe20000000f00 */
[----:B------:R-:W-:Y:S01]  /*4a40*/  IMAD.MOV.U32 R37, RZ, RZ, 0x1 ;  /* 0x00000001ff257424 */ /* 0x000fe200078e00ff */
[----:B------:R-:W-:Y:S01]  /*4a50*/  MOV R34, 0x4a80 ;  /* 0x00004a8000227802 */ /* 0x000fe20000000f00 */
[----:B------:R-:W-:-:S02]  /*4a60*/  IMAD.MOV.U32 R36, RZ, RZ, 0x1f ;  /* 0x0000001fff247424 */ /* 0x000fc400078e00ff */
[----:B------:R-:W-:Y:S05]  /*4a70*/  CALL.REL.NOINC `($__internal_120_$__cuda_sm70_shflsync_bfly_p) ;  /* 0x0000216000007944 */ /* 0x000fea0003c00000 */
[----:B-1----:R-:W-:Y:S01]  /*4a80*/  FADD.FTZ R32, R16, R36 ;  /* 0x0000002410207221 */ /* 0x002fe20000010000 */
[----:B------:R-:W-:Y:S01]  /*4a90*/  HFMA2.MMA R36, -RZ, RZ, 0, 1.847743988037109375e-06 ;  /* 0x0000001fff247435 */ /* 0x000fe200000001ff */
[----:B0-----:R-:W-:Y:S01]  /*4aa0*/  IMAD.MOV.U32 R16, RZ, RZ, RZ ;  /* 0x000000ffff107224 */ /* 0x001fe200078e00ff */
[----:B------:R-:W-:Y:S01]  /*4ab0*/  MOV R34, 0x4af0 ;  /* 0x00004af000227802 */ /* 0x000fe20000000f00 */
[----:B------:R-:W-:-:S02]  /*4ac0*/  IMAD.MOV.U32 R37, RZ, RZ, 0x4 ;  /* 0x00000004ff257424 */ /* 0x000fc400078e00ff */
[----:B------:R-:W-:Y:S02]  /*4ad0*/  IMAD.MOV.U32 R39, RZ, RZ, -0x1 ;  /* 0xffffffffff277424 */ /* 0x000fe400078e00ff */
[----:B------:R-:W-:Y:S05]  /*4ae0*/  CALL.REL.NOINC `($__internal_120_$__cuda_sm70_shflsync_bfly_p) ;  /* 0x000020f000007944 */ /* 0x000fea0003c00000 */
[----:B01----:R-:W-:Y:S01]  /*4af0*/  FADD.FTZ R16, RZ, R36 ;  /* 0x00000024ff107221 */ /* 0x003fe20000010000 */
[----:B------:R-:W-:Y:S01]  /*4b00*/  MOV R36, 0x1f ;  /* 0x0000001f00247802 */ /* 0x000fe20000000f00 */
[----:B------:R-:W-:Y:S01]  /*4b10*/  IMAD.MOV.U32 R37, RZ, RZ, 0x2 ;  /* 0x00000002ff257424 */ /* 0x000fe200078e00ff */
[----:B------:R-:W-:Y:S01]  /*4b20*/  MOV R34, 0x4b50 ;  /* 0x00004b5000227802 */ /* 0x000fe20000000f00 */
[----:B------:R-:W-:Y:S02]  /*4b30*/  IMAD.MOV.U32 R39, RZ, RZ, -0x1 ;  /* 0xffffffffff277424 */ /* 0x000fe400078e00ff */
[----:B------:R-:W-:Y:S05]  /*4b40*/  CALL.REL.NOINC `($__internal_120_$__cuda_sm70_shflsync_bfly_p) ;  /* 0x0000209000007944 */ /* 0x000fea0003c00000 */
[----:B01----:R-:W-:Y:S01]  /*4b50*/  FADD.FTZ R16, R16, R36 ;  /* 0x0000002410107221 */ /* 0x003fe20000010000 */
[----:B------:R-:W-:Y:S01]  /*4b60*/  HFMA2.MMA R36, -RZ, RZ, 0, 1.847743988037109375e-06 ;  /* 0x0000001fff247435 */ /* 0x000fe200000001ff */
[----:B------:R-:W-:Y:S01]  /*4b70*/  IMAD.MOV.U32 R37, RZ, RZ, 0x1 ;  /* 0x00000001ff257424 */ /* 0x000fe200078e00ff */
[----:B------:R-:W-:Y:S01]  /*4b80*/  MOV R34, 0x4bb0 ;  /* 0x00004bb000227802 */ /* 0x000fe20000000f00 */
[----:B------:R-:W-:-:S03]  /*4b90*/  IMAD.MOV.U32 R39, RZ, RZ, -0x1 ;  /* 0xffffffffff277424 */ /* 0x000fc600078e00ff */
[----:B------:R-:W-:Y:S05]  /*4ba0*/  CALL.REL.NOINC `($__internal_120_$__cuda_sm70_shflsync_bfly_p) ;  /* 0x0000203000007944 */ /* 0x000fea0003c00000 */
[----:B-1----:R-:W-:Y:S01]  /*4bb0*/  FADD.FTZ R31, R16, R36 ;  /* 0x00000024101f7221 */ /* 0x002fe20000010000 */
[----:B0-----:R-:W-:Y:S01]  /*4bc0*/  MOV R37, 0x4 ;  /* 0x0000000400257802 */ /* 0x001fe20000000f00 */
[----:B------:R-:W-:Y:S01]  /*4bd0*/  IMAD.MOV.U32 R16, RZ, RZ, RZ ;  /* 0x000000ffff107224 */ /* 0x000fe200078e00ff */
[----:B------:R-:W-:Y:S01]  /*4be0*/  MOV R34, 0x4c20 ;  /* 0x00004c2000227802 */ /* 0x000fe20000000f00 */
[----:B------:R-:W-:-:S02]  /*4bf0*/  IMAD.MOV.U32 R36, RZ, RZ, 0x1f ;  /* 0x0000001fff247424 */ /* 0x000fc400078e00ff */
[----:B------:R-:W-:Y:S02]  /*4c00*/  IMAD.MOV.U32 R39, RZ, RZ, -0x1 ;  /* 0xffffffffff277424 */ /* 0x000fe400078e00ff */
[----:B------:R-:W-:Y:S05]  /*4c10*/  CALL.REL.NOINC `($__internal_120_$__cuda_sm70_shflsync_bfly_p) ;  /* 0x00001fc000007944 */ /* 0x000fea0003c00000 */
[----:B0-----:R-:W-:Y:S01]  /*4c20*/  HFMA2.MMA R37, -RZ, RZ, 0, 1.1920928955078125e-07 ;  /* 0x00000002ff257435 */ /* 0x001fe200000001ff */
[----:B-1----:R-:W-:Y:S01]  /*4c30*/  FADD.FTZ R16, RZ, R36 ;  /* 0x00000024ff107221 */ /* 0x002fe20000010000 */
[----:B------:R-:W-:Y:S01]  /*4c40*/  MOV R34, 0x4c80 ;  /* 0x00004c8000227802 */ /* 0x000fe20000000f00 */
[----:B------:R-:W-:Y:S02]  /*4c50*/  IMAD.MOV.U32 R36, RZ, RZ, 0x1f ;  /* 0x0000001fff247424 */ /* 0x000fe400078e00ff */
[----:B------:R-:W-:Y:S02]  /*4c60*/  IMAD.MOV.U32 R39, RZ, RZ, -0x1 ;  /* 0xffffffffff277424 */ /* 0x000fe400078e00ff */
[----:B------:R-:W-:Y:S05]  /*4c70*/  CALL.REL.NOINC `($__internal_120_$__cuda_sm70_shflsync_bfly_p) ;  /* 0x00001f6000007944 */ /* 0x000fea0003c00000 */
[----:B01----:R-:W-:Y:S01]  /*4c80*/  FADD.FTZ R16, R16, R36 ;  /* 0x0000002410107221 */ /* 0x003fe20000010000 */
[----:B------:R-:W-:Y:S01]  /*4c90*/  MOV R37, 0x1 ;  /* 0x0000000100257802 */ /* 0x000fe20000000f00 */
[----:B------:R-:W-:Y:S01]  /*4ca0*/  IMAD.MOV.U32 R36, RZ, RZ, 0x1f ;  /* 0x0000001fff247424 */ /* 0x000fe200078e00ff */
[----:B------:R-:W-:Y:S01]  /*4cb0*/  MOV R34, 0x4ce0 ;  /* 0x00004ce000227802 */ /* 0x000fe20000000f00 */
[----:B------:R-:W-:Y:S02]  /*4cc0*/  IMAD.MOV.U32 R39, RZ, RZ, -0x1 ;  /* 0xffffffffff277424 */ /* 0x000fe400078e00ff */
[----:B------:R-:W-:Y:S05]  /*4cd0*/  CALL.REL.NOINC `($__internal_120_$__cuda_sm70_shflsync_bfly_p) ;  /* 0x00001f0000007944 */ /* 0x000fea0003c00000 */
[----:B-1----:R-:W-:Y:S01]  /*4ce0*/  FADD.FTZ R29, R16, R36 ;  /* 0x00000024101d7221 */ /* 0x002fe20000010000 */
[----:B0-----:R-:W-:Y:S01]  /*4cf0*/  HFMA2.MMA R16, -RZ, RZ, 0, 0 ;  /* 0x00000000ff107435 */ /* 0x001fe200000001ff */
        /* <DEDUP_REMOVED lines=462> */
[----:B------:R-:W-:Y:S01]  /*69e0*/  HFMA2.MMA R36, -RZ, RZ, 0, 1.847743988037109375e-06 ;  /* 0x0000001fff247435 */ /* 0x000fe200000001ff */
[----:B------:R-:W-:Y:S01]  /*69f0*/  IMAD.MOV.U32 R37, RZ, RZ, 0x2 ;  /* 0x00000002ff257424 */ /* 0x000fe200078e00ff */
[----:B------:R-:W-:Y:S01]  /*6a00*/  MOV R34, 0x6a30 ;  /* 0x00006a3000227802 */ /* 0x000fe20000000f00 */
[----:B------:R-:W-:-:S03]  /*6a10*/  IMAD.MOV.U32 R39, RZ, RZ, -0x1 ;  /* 0xffffffffff277424 */ /* 0x000fc600078e00ff */
[----:B------:R-:W-:Y:S05]  /*6a20*/  CALL.REL.NOINC `($__internal_120_$__cuda_sm70_shflsync_bfly_p) ;  /* 0x000001b000007944 */ /* 0x000fea0003c00000 */
[----:B01----:R-:W-:Y:S01]  /*6a30*/  FADD.FTZ R16, R16, R36 ;  /* 0x0000002410107221 */ /* 0x003fe20000010000 */
[----:B------:R-:W-:Y:S01]  /*6a40*/  MOV R37, 0x1 ;  /* 0x0000000100257802 */ /* 0x000fe20000000f00 */
[----:B------:R-:W-:Y:S01]  /*6a50*/  IMAD.MOV.U32 R36, RZ, RZ, 0x1f ;  /* 0x0000001fff247424 */ /* 0x000fe200078e00ff */
[----:B------:R-:W-:-:S02]  /*6a60*/  MOV R39, 0xffffffff ;  /* 0xffffffff00277802 */ /* 0x000fc40000000f00 */
[----:B------:R-:W-:Y:S02]  /*6a70*/  MOV R34, 0x6a90 ;  /* 0x00006a9000227802 */ /* 0x000fe40000000f00 */
[----:B------:R-:W-:Y:S05]  /*6a80*/  CALL.REL.NOINC `($__internal_120_$__cuda_sm70_shflsync_bfly_p) ;  /* 0x0000015000007944 */ /* 0x000fea0003c00000 */
[----:B0-----:R-:W-:Y:S01]  /*6a90*/  HFMA2.MMA R37, -RZ, RZ, 0, 2.384185791015625e-07 ;  /* 0x00000004ff257435 */ /* 0x001fe200000001ff */
[----:B-1----:R-:W-:Y:S01]  /*6aa0*/  FADD.FTZ R13, R16, R36 ;  /* 0x00000024100d7221 */ /* 0x002fe20000010000 */
[----:B------:R-:W-:Y:S01]  /*6ab0*/  MOV R39, 0xffffffff ;  /* 0xffffffff00277802 */ /* 0x000fe20000000f00 */
[----:B------:R-:W-:Y:S01]  /*6ac0*/  IMAD.MOV.U32 R16, RZ, RZ, RZ ;  /* 0x000000ffff107224 */ /* 0x000fe200078e00ff */
[----:B------:R-:W-:Y:S01]  /*6ad0*/  MOV R34, 0x6b00 ;  /* 0x00006b0000227802 */ /* 0x000fe20000000f00 */
[----:B------:R-:W-:Y:S02]  /*6ae0*/  IMAD.MOV.U32 R36, RZ, RZ, 0x1f ;  /* 0x0000001fff247424 */ /* 0x000fe400078e00ff */
        /* <DEDUP_REMOVED lines=13> */
[----:B-1----:R-:W-:Y:S01]  /*6bc0*/  IMAD.MOV.U32 R35, RZ, RZ, R36 ;  /* 0x000000ffff237224 */ /* 0x002fe200078e0024 */
[----:B0-----:R-:W-:Y:S05]  /*6bd0*/  BRA `(.L_x_4828) ;  /* 0xffffbd7000007947 */ /* 0x001fea000383ffff */
        .weak           $__internal_120_$__cuda_sm70_shflsync_bfly_p
        .type           $__internal_120_$__cuda_sm70_shflsync_bfly_p,@function
        .size           $__internal_120_$__cuda_sm70_shflsync_bfly_p,(.L_x_23287 - $__internal_120_$__cuda_sm70_shflsync_bfly_p)
$__internal_120_$__cuda_sm70_shflsync_bfly_p:
[----:B------:R-:W-:Y:S01]  /*6be0*/  HFMA2.MMA R35, -RZ, RZ, 0, 0 ;  /* 0x00000000ff237435 */ /* 0x000fe200000001ff */
[----:B------:R-:W-:Y:S04]  /*6bf0*/  WARPSYNC R39 ;  /* 0x0000002700007348 */ /* 0x000fe80003800000 */
[----:B------:R0:W1:Y:S01]  /*6c00*/  SHFL.BFLY PT, R36, R16, R37, R36 ;  /* 0x0c00002510247389 */ /* 0x00006200000e0024 */
[----:B------:R-:W-:Y:S05]  /*6c10*/  RET.REL.NODEC R34 `(_ZN4vllm25paged_attention_v1_kernelIfhLi120ELi32ELi128ELNS_18Fp8KVCacheDataTypeE2ELb1EEEvPT_PKS2_PKT0_S8_ifPKiSA_iPKfiiiSC_SC_iiiii) ;  /* 0xffff93e022007950 */ /* 0x000fea0003c3ffff */
.L_x_4829:
        /* <DEDUP_REMOVED lines=14> */
.L_x_23287:


//--------------------- .text._ZN4vllm25paged_attention_v1_kernelIfhLi112ELi32ELi128ELNS_18Fp8KVCacheDataTypeE2ELb1EEEvPT_PKS2_PKT0_S8_ifPKiSA_iPKfiiiSC_SC_iiiii --------------------------
	.section	.text._ZN4vllm25paged_attention_v1_kernelIfhLi112ELi32ELi128ELNS_18Fp8KVCacheDataTypeE2ELb1EEEvPT_PKS2_PKT0_S8_ifPKiSA_iPKfiiiSC_SC_iiiii,"ax",@progbits
	.sectioninfo	@"SHI_REGISTERS=56"
	.align	128
        .global         _ZN4vllm25paged_attention_v1_kernelIfhLi112ELi32ELi128ELNS_18Fp8KVCacheDataTypeE2ELb1EEEvPT_PKS2_PKT0_S8_ifPKiSA_iPKfiiiSC_SC_iiiii
        .type           _ZN4vllm25paged_attention_v1_kernelIfhLi112ELi32ELi128ELNS_18Fp8KVCacheDataTypeE2ELb1EEEvPT_PKS2_PKT0_S8_ifPKiSA_iPKfiiiSC_SC_iiiii,@function
        .size           _ZN4vllm25paged_attention_v1_kernelIfhLi112ELi32ELi128ELNS_18Fp8KVCacheDataTypeE2ELb1EEEvPT_PKS2_PKT0_S8_ifPKiSA_iPKfiiiSC_SC_iiiii,(.L_x_23288 - _ZN4vllm25paged_attention_v1_kernelIfhLi112ELi32ELi128ELNS_18Fp8KVCacheDataTypeE2ELb1EEEvPT_PKS2_PKT0_S8_ifPKiSA_iPKfiiiSC_SC_iiiii)
        .other          _ZN4vllm25paged_attention_v1_kernelIfhLi112ELi32ELi128ELNS_18Fp8KVCacheDataTypeE2ELb1EEEvPT_PKS2_PKT0_S8_ifPKiSA_iPKfiiiSC_SC_iiiii,@"STO_CUDA_ENTRY STV_DEFAULT"
_ZN4vllm25paged_attention_v1_kernelIfhLi112ELi32ELi128ELNS_18Fp8KVCacheDataTypeE2ELb1EEEvPT_PKS2_PKT0_S8_ifPKiSA_iPKfiiiSC_SC_iiiii:
.text._ZN4vllm25paged_attention_v1_kernelIfhLi112ELi32ELi128ELNS_18Fp8KVCacheDataTypeE2ELb1EEEvPT_PKS2_PKT0_S8_ifPKiSA_iPKfiiiSC_SC_iiiii:
        /* <DEDUP_REMOVED lines=17> */
[C---:B--2---:R-:W-:Y:S02]  /*0110*/  IADD3 R6, R9.reuse, -0x1, RZ ;  /* 0xffffffff09067810 */ /* 0x044fe40007ffe0ff */
[----:B------:R-:W-:Y:S02]  /*0120*/  IADD3 R4, R9, 0x1f, RZ ;  /* 0x0000001f09047810 */ /* 0x000fe40007ffe0ff */
[----:B------:R-:W-:Y:S02]  /*0130*/  IABS R3, R6 ;  /* 0x0000000600037213 */ /* 0x000fe40000000000 */
[----:B------:R-:W-:Y:S02]  /*0140*/  LOP3.LUT R6, R6, c[0x0][0x1d4], RZ, 0x3c, !PT ;  /* 0x0000750006067a12 */ /* 0x000fe400078e3cff */
[----:B------:R-:W-:Y:S01]  /*0150*/  SHF.R.S32.HI R5, RZ, 0x1f, R4 ;  /* 0x0000001fff057819 */ /* 0x000fe20000011404 */
[----:B------:R-:W-:Y:S01]  /*0160*/  IMAD.HI.U32 R8, R12, R3, RZ ;  /* 0x000000030c087227 */ /* 0x000fe200078e00ff */
[----:B------:R-:W-:-:S02]  /*0170*/  ISETP.GE.AND P2, PT, R6, RZ, PT ;  /* 0x000000ff0600720c */ /* 0x000fc40003f46270 */
[----:B------:R-:W-:Y:S01]  /*0180*/  LEA.HI R7, R5, R4, RZ, 0x5 ;  /* 0x0000000405077211 */ /* 0x000fe200078f28ff */
[----:B------:R-:W-:-:S03]  /*0190*/  IMAD.MOV R2, RZ, RZ, -R8 ;  /* 0x000000ffff027224 */ /* 0x000fc600078e0a08 */
[----:B------:R-:W-:Y:S01]  /*01a0*/  LOP3.LUT R4, R7, 0xffffffe0, RZ, 0xc0, !PT ;  /* 0xffffffe007047812 */ /* 0x000fe200078ec0ff */
[C---:B------:R-:W-:Y:S01]  /*01b0*/  IMAD R3, R16.reuse, R2, R3 ;  /* 0x0000000210037224 */ /* 0x040fe200078e0203 */
[----:B------:R-:W-:Y:S01]  /*01c0*/  SHF.R.S32.HI R7, RZ, 0x5, R7 ;  /* 0x00000005ff077819 */ /* 0x000fe20000011407 */
[----:B------:R-:W0:Y:S01]  /*01d0*/  S2R R2, SR_TID.X ;  /* 0x0000000000027919 */ /* 0x000e220000002100 */
[----:B------:R-:W-:Y:S02]  /*01e0*/  IMNMX R9, R9, R4, PT ;  /* 0x0000000409097217 */ /* 0x000fe40003800200 */
[----:B------:R-:W-:-:S13]  /*01f0*/  ISETP.GT.U32.AND P1, PT, R16, R3, PT ;  /* 0x000000031000720c */ /* 0x000fda0003f24070 */
[-C--:B------:R-:W-:Y:S02]  /*0200*/  @!P1 IADD3 R3, R3, -R16.reuse, RZ ;  /* 0x8000001003039210 */ /* 0x080fe40007ffe0ff */
[----:B------:R-:W-:Y:S02]  /*0210*/  @!P1 IADD3 R8, R8, 0x1, RZ ;  /* 0x0000000108089810 */ /* 0x000fe40007ffe0ff */
[----:B------:R-:W-:Y:S02]  /*0220*/  ISETP.GE.U32.AND P0, PT, R3, R16, PT ;  /* 0x000000100300720c */ /* 0x000fe40003f06070 */
[----:B------:R-:W1:Y:S01]  /*0230*/  S2R R3, SR_CTAID.X ;  /* 0x0000000000037919 */ /* 0x000e620000002500 */
[----:B------:R-:W-:Y:S02]  /*0240*/  ISETP.NE.AND P1, PT, RZ, c[0x0][0x1d4], PT ;  /* 0x00007500ff007a0c */ /* 0x000fe40003f25270 */
[----:B0-----:R-:W-:-:S04]  /*0250*/  SHF.R.S32.HI R5, RZ, 0x1f, R2 ;  /* 0x0000001fff057819 */ /* 0x001fc80000011402 */
[----:B------:R-:W-:-:S04]  /*0260*/  LEA.HI R5, R5, R2, RZ, 0x5 ;  /* 0x0000000205057211 */ /* 0x000fc800078f28ff */
[----:B------:R-:W-:Y:S02]  /*0270*/  @P0 IADD3 R8, R8, 0x1, RZ ;  /* 0x0000000108080810 */ /* 0x000fe40007ffe0ff */
[----:B------:R-:W-:Y:S02]  /*0280*/  ISETP.GT.AND P0, PT, R10, -0x1, PT ;  /* 0xffffffff0a00780c */ /* 0x000fe40003f04270 */
[----:B------:R-:W-:Y:S01]  /*0290*/  LOP3.LUT R11, R5, 0xffffffe0, RZ, 0xc0, !PT ;  /* 0xffffffe0050b7812 */ /* 0x000fe200078ec0ff */
[----:B------:R-:W-:Y:S01]  /*02a0*/  IMAD.MOV.U32 R6, RZ, RZ, R8 ;  /* 0x000000ffff067224 */ /* 0x000fe200078e0008 */
[----:B------:R-:W-:-:S03]  /*02b0*/  SHF.R.S32.HI R4, RZ, 0x5, R5 ;  /* 0x00000005ff047819 */ /* 0x000fc60000011405 */
[----:B------:R-:W-:Y:S01]  /*02c0*/  IMAD.IADD R5, R2, 0x1, -R11 ;  /* 0x0000000102057824 */ /* 0x000fe200078e0a0b */
[----:B------:R-:W-:Y:S02]  /*02d0*/  @!P2 IADD3 R6, -R6, RZ, RZ ;  /* 0x000000ff0606a210 */ /* 0x000fe40007ffe1ff */
        /* <DEDUP_REMOVED lines=59> */
.L_x_4830:
[----:B-1----:R-:W-:-:S05]  /*0690*/  MOV R8, c[0x0][0xc] ;  /* 0x0000030000087a02 */ /* 0x002fca0000000f00 */
[----:B------:R-:W-:-:S04]  /*06a0*/  IMAD R8, R8, c[0x0][0x1c8], R3 ;  /* 0x0000720008087a24 */ /* 0x000fc800078e0203 */
[----:B------:R-:W-:-:S03]  /*06b0*/  IMAD R8, R8, c[0x0][0x1d8], RZ ;  /* 0x0000760008087a24 */ /* 0x000fc600078e02ff */
.L_x_4831:
        /* <DEDUP_REMOVED lines=18> */
.L_x_4835:
        /* <DEDUP_REMOVED lines=36> */
.L_x_4833:
[----:B------:R-:W-:Y:S05]  /*0a20*/  BSYNC B7 ;  /* 0x0000000000077941 */ /* 0x000fea0003800000 */
.L_x_4832:
[----:B------:R-:W-:Y:S05]  /*0a30*/  BRA.DIV ~URZ, `(.L_x_4836) ;  /* 0x000039627f007947 */ /* 0x000fea000b800000 */
[----:B------:R-:W-:-:S05]  /*0a40*/  IMAD.MOV.U32 R10, RZ, RZ, -0x800001 ;  /* 0xff7fffffff0a7424 */ /* 0x000fca00078e00ff */
.L_x_4872:
        /* <DEDUP_REMOVED lines=10> */
.L_x_4873:
        /* <DEDUP_REMOVED lines=10> */
[----:B0-2---:R-:W-:-:S05]  /*0b90*/  FMNMX.FTZ R12, R10, R11, !PT ;  /* 0x0000000b0a0c7209 */ /* 0x005fca0007810000 */
[----:B------:R-:W0:Y:S02]  /*0ba0*/  SHFL.BFLY PT, R13, R12, 0x1, 0x1f ;  /* 0x0c201f000c0d7f89 */ /* 0x000e2400000e0000 */
[----:B0-----:R-:W-:Y:S01]  /*0bb0*/  FMNMX.FTZ R10, R12, R13, !PT ;  /* 0x0000000d0c0a7209 */ /* 0x001fe20007810000 */
[----:B------:R-:W-:-:S05]  /*0bc0*/  HFMA2.MMA R13, -RZ, RZ, 0, 0 ;  /* 0x00000000ff0d7435 */ /* 0x000fca00000001ff */
[----:B------:R-:W0:Y:S01]  /*0bd0*/  SHFL.IDX PT, R10, R10, RZ, 0x1f ;  /* 0x00001fff0a0a7589 */ /* 0x000e2200000e0000 */
        /* <DEDUP_REMOVED lines=13> */
.L_x_4842:
        /* <DEDUP_REMOVED lines=11> */
.L_x_4841:
[----:B------:R-:W-:Y:S05]  /*0d60*/  BSYNC B1 ;  /* 0x0000000000017941 */ /* 0x000fea0003800000 */
.L_x_4840:
        /* <DEDUP_REMOVED lines=10> */
.L_x_4845:
        /* <DEDUP_REMOVED lines=100> */
.L_x_4844:
[----:B------:R-:W-:Y:S05]  /*1450*/  BSYNC B1 ;  /* 0x0000000000017941 */ /* 0x000fea0003800000 */
.L_x_4843:
[----:B------:R-:W-:Y:S01]  /*1460*/  IMAD.IADD R14, R9, 0x1, -R12 ;  /* 0x00000001090e7824 */ /* 0x000fe200078e0a0c */
[----:B------:R-:W-:Y:S04]  /*1470*/  BSSY B1, `(.L_x_4846) ;  /* 0x0000036000017945 */ /* 0x000fe80003800000 */
        /* <DEDUP_REMOVED lines=53> */
.L_x_4847:
[----:B------:R-:W-:Y:S05]  /*17d0*/  BSYNC B1 ;  /* 0x0000000000017941 */ /* 0x000fea0003800000 */
.L_x_4846:
[----:B------:R-:W-:-:S13]  /*17e0*/  ISETP.LT.OR P0, PT, R12, R9, P0 ;  /* 0x000000090c00720c */ /* 0x000fda0000701670 */
        /* <DEDUP_REMOVED lines=25> */
.L_x_4839:
[----:B------:R-:W-:Y:S05]  /*1980*/  BSYNC B0 ;  /* 0x0000000000007941 */ /* 0x000fea0003800000 */
.L_x_4838:
        /* <DEDUP_REMOVED lines=37> */
.L_x_4852:
        /* <DEDUP_REMOVED lines=8> */
.L_x_4851:
[----:B01----:R-:W-:Y:S05]  /*1c60*/  BSYNC B1 ;  /* 0x0000000000017941 */ /* 0x003fea0003800000 */
.L_x_4850:
        /* <DEDUP_REMOVED lines=10> */
.L_x_4855:
        /* <DEDUP_REMOVED lines=52> */
.L_x_4854:
[----:B------:R-:W-:Y:S05]  /*2050*/  BSYNC B1 ;  /* 0x0000000000017941 */ /* 0x000fea0003800000 */
.L_x_4853:
        /* <DEDUP_REMOVED lines=31> */
.L_x_4857:
[----:B------:R-:W-:Y:S05]  /*2250*/  BSYNC B1 ;  /* 0x0000000000017941 */ /* 0x000fea0003800000 */
.L_x_4856:
        /* <DEDUP_REMOVED lines=14> */
.L_x_4849:
[----:B------:R-:W-:Y:S05]  /*2340*/  BSYNC B0 ;  /* 0x0000000000007941 */ /* 0x000fea0003800000 */
.L_x_4848:
[----:B------:R-:W-:Y:S06]  /*2350*/  BAR.SYNC.DEFER_BLOCKING 0x0 ;  /* 0x0000000000007b1d */ /* 0x000fec0000010000 */
[----:B------:R-:W-:Y:S01]  /*2360*/  BSSY B6, `(.L_x_4858) ;  /* 0x000003a000067945 */ /* 0x000fe20003800000 */
[----:B------:R-:W-:Y:S05]  /*2370*/  @P1 BRA `(.L_x_4859) ;  /* 0x0000038000001947 */ /* 0x000fea0003800000 */
[----:B------:R-:W-:Y:S02]  /*2380*/  IABS R22, c[0x0][0x1d0] ;  /* 0x0000740000167a13 */ /* 0x000fe40000000000 */
[----:B------:R-:W-:-:S02]  /*2390*/  IABS R16, c[0x0][0x1d4] ;  /* 0x0000750000107a13 */ /* 0x000fc40000000000 */
[----:B------:R-:W1:Y:S01]  /*23a0*/  I2F.RP R14, R22 ;  /* 0x00000016000e7306 */ /* 0x000e620000209400 */
[----:B------:R-:W-:Y:S02]  /*23b0*/  ISETP.NE.AND P1, PT, RZ, c[0x0][0x1d4], PT ;  /* 0x00007500ff007a0c */ /* 0x000fe40003f25270 */
[----:B------:R-:W-:Y:S02]  /*23c0*/  ISETP.NE.AND P2, PT, RZ, c[0x0][0x1d0], PT ;  /* 0x00007400ff007a0c */ /* 0x000fe40003f45270 */
[----:B------:R-:W-:-:S03]  /*23d0*/  IABS R20, c[0x0][0x1d4] ;  /* 0x0000750000147a13 */ /* 0x000fc60000000000 */
[----:B0-----:R-:W0:Y:S08]  /*23e0*/  I2F.RP R9, R16 ;  /* 0x0000001000097306 */ /* 0x001e300000209400 */
[----:B-1----:R-:W1:Y:S08]  /*23f0*/  MUFU.RCP R14, R14 ;  /* 0x0000000e000e7308 */ /* 0x002e700000001000 */
[----:B0-----:R-:W0:Y:S01]  /*2400*/  MUFU.RCP R9, R9 ;  /* 0x0000000900097308 */ /* 0x001e220000001000 */
[----:B-1----:R-:W-:-:S02]  /*2410*/  IADD3 R12, R14, 0xffffffe, RZ ;  /* 0x0ffffffe0e0c7810 */ /* 0x002fc40007ffe0ff */
[----:B------:R-:W-:-:S05]  /*2420*/  IADD3 R14, R6, -c[0x0][0x1cc], RZ ;  /* 0x80007300060e7a10 */ /* 0x000fca0007ffe0ff */
[----:B------:R1:W2:Y:S01]  /*2430*/  F2I.FTZ.U32.TRUNC.NTZ R13, R12 ;  /* 0x0000000c000d7305 */ /* 0x0002a2000021f000 */
[----:B------:R-:W-:Y:S02]  /*2440*/  MOV R6, R4 ;  /* 0x0000000400067202 */ /* 0x000fe40000000f00 */
[----:B0-----:R-:W-:-:S05]  /*2450*/  IADD3 R10, R9, 0xffffffe, RZ ;  /* 0x0ffffffe090a7810 */ /* 0x001fca0007ffe0ff */
[----:B------:R0:W3:Y:S01]  /*2460*/  F2I.FTZ.U32.TRUNC.NTZ R11, R10 ;  /* 0x0000000a000b7305 */ /* 0x0000e2000021f000 */
[----:B-1----:R-:W-:Y:S01]  /*2470*/  IMAD.MOV.U32 R12, RZ, RZ, RZ ;  /* 0x000000ffff0c7224 */ /* 0x002fe200078e00ff */
[----:B--2---:R-:W-:Y:S01]  /*2480*/  IADD3 R17, RZ, -R13, RZ ;  /* 0x8000000dff117210 */ /* 0x004fe20007ffe0ff */
[----:B0-----:R-:W-:-:S04]  /*2490*/  IMAD.MOV.U32 R10, RZ, RZ, RZ ;  /* 0x000000ffff0a7224 */ /* 0x001fc800078e00ff */
[----:B------:R-:W-:Y:S02]  /*24a0*/  IMAD R9, R17, R22, RZ ;  /* 0x0000001611097224 */ /* 0x000fe400078e02ff */
[----:B---3--:R-:W-:Y:S02]  /*24b0*/  IMAD.MOV R15, RZ, RZ, -R11 ;  /* 0x000000ffff0f7224 */ /* 0x008fe400078e0a0b */
[----:B------:R-:W-:-:S04]  /*24c0*/  IMAD.HI.U32 R13, R13, R9, R12 ;  /* 0x000000090d0d7227 */ /* 0x000fc800078e000c */
[----:B------:R-:W-:-:S04]  /*24d0*/  IMAD R15, R15, R16, RZ ;  /* 0x000000100f0f7224 */ /* 0x000fc800078e02ff */
[----:B------:R-:W-:-:S04]  /*24e0*/  IMAD.HI.U32 R18, R11, R15, R10 ;  /* 0x0000000f0b127227 */ /* 0x000fc800078e000a */
.L_x_4861:
        /* <DEDUP_REMOVED lines=33> */
.L_x_4859:
[----:B------:R-:W-:Y:S05]  /*2700*/  BSYNC B6 ;  /* 0x0000000000067941 */ /* 0x000fea0003800000 */
.L_x_4858:
[----:B------:R-:W-:Y:S05]  /*2710*/  BRA.DIV ~URZ, `(.L_x_4862) ;  /* 0x00001ea27f007947 */ /* 0x000fea000b800000 */
[----:B------:R-:W-:-:S04]  /*2720*/  IMAD.MOV.U32 R6, RZ, RZ, RZ ;  /* 0x000000ffff067224 */ /* 0x000fc800078e00ff */
.L_x_4874:
        /* <DEDUP_REMOVED lines=21> */
.L_x_4875:
        /* <DEDUP_REMOVED lines=41> */
.L_x_4865:
[----:B------:R-:W-:Y:S05]  /*2b10*/  BSYNC B0 ;  /* 0x0000000000007941 */ /* 0x000fea0003800000 */
.L_x_4864:
        /* <DEDUP_REMOVED lines=64> */
.L_x_4867:
[----:B------:R-:W-:Y:S05]  /*2f20*/  BSYNC B0 ;  /* 0x0000000000007941 */ /* 0x000fea0003800000 */
.L_x_4866:
        /* <DEDUP_REMOVED lines=36> */
.L_x_4869:
[----:B------:R-:W-:Y:S05]  /*3170*/  BSYNC B0 ;  /* 0x0000000000007941 */ /* 0x000fea0003800000 */
.L_x_4868:
        /* <DEDUP_REMOVED lines=62> */
[----:B-----5:R-:W-:Y:S02]  /*3560*/  FADD.FTZ R10, R10, R39 ;  /* 0x000000270a0a7221 */ /* 0x020fe40000010000 */
[----:B------:R-:W-:Y:S02]  /*3570*/  FADD.FTZ R8, R8, R41 ;  /* 0x0000002908087221 */ /* 0x000fe40000010000 */
.L_x_4871:
[----:B------:R-:W-:Y:S05]  /*3580*/  BSYNC B0 ;  /* 0x0000000000007941 */ /* 0x000fea0003800000 */
.L_x_4870:
[----:B------:R-:W-:Y:S06]  /*3590*/  BAR.SYNC.DEFER_BLOCKING 0x0 ;  /* 0x0000000000007b1d */ /* 0x000fec0000010000 */
[----:B------:R-:W-:Y:S05]  /*35a0*/  @P2 EXIT ;  /* 0x000000000000294d */ /* 0x000fea0003800000 */
[----:B------:R-:W-:Y:S01]  /*35b0*/  ULDC UR4, c[0x0][0x14] ;  /* 0x0000050000047ab9 */ /* 0x000fe20000000800 */
[----:B------:R-:W-:Y:S01]  /*35c0*/  IMAD R0, R0, c[0x0][0xc], RZ ;  /* 0x0000030000007a24 */ /* 0x000fe200078e02ff */
[----:B------:R-:W-:-:S06]  /*35d0*/  UIMAD UR4, UR4, 0x70, URZ ;  /* 0x00000070040478a4 */ /* 0x000fcc000f8e023f */
[----:B------:R-:W-:Y:S02]  /*35e0*/  IMAD R0, R0, UR4, RZ ;  /* 0x0000000400007c24 */ /* 0x000fe4000f8e02ff */
[----:B------:R-:W-:Y:S01]  /*35f0*/  IMAD R3, R3, UR4, RZ ;  /* 0x0000000403037c24 */ /* 0x000fe2000f8e02ff */
[----:B------:R-:W-:Y:S06]  /*3600*/  @P0 EXIT ;  /* 0x000000000000094d */ /* 0x000fec0003800000 */
[----:B------:R-:W1:Y:S01]  /*3610*/  S2UR UR4, SR_CTAID.Z ;  /* 0x00000000000479c3 */ /* 0x000e620000002700 */
[----:B------:R-:W-:Y:S02]  /*3620*/  SHF.R.S32.HI R2, RZ, 0x1f, R5 ;  /* 0x0000001fff027819 */ /* 0x000fe40000011405 */
[----:B------:R-:W-:Y:S02]  /*3630*/  SHF.R.S32.HI R4, RZ, 0x1f, R3 ;  /* 0x0000001fff047819 */ /* 0x000fe40000011403 */
[----:B------:R-:W-:Y:S02]  /*3640*/  LEA.HI R34, R2, R5, RZ, 0x3 ;  /* 0x0000000502227211 */ /* 0x000fe400078f18ff */
[----:B------:R-:W-:Y:S01]  /*3650*/  SHF.R.S32.HI R5, RZ, 0x1f, R0 ;  /* 0x0000001fff057819 */ /* 0x000fe20000011400 */
[----:B-1----:R-:W-:-:S04]  /*3660*/  UIMAD UR4, UR4, 0x70, URZ ;  /* 0x00000070040478a4 */ /* 0x002fc8000f8e023f */
[----:B------:R-:W-:Y:S02]  /*3670*/  USHF.R.S32.HI UR5, URZ, 0x1f, UR4 ;  /* 0x0000001f3f057899 */ /* 0x000fe40008011404 */
[----:B------:R-:W-:Y:S02]  /*3680*/  IADD3 R2, P0, P1, R0, UR4, R3 ;  /* 0x0000000400027c10 */ /* 0x000fe4000f91e003 */
[----:B------:R-:W-:Y:S02]  /*3690*/  SHF.R.S32.HI R3, RZ, 0x3, R34 ;  /* 0x00000003ff037819 */ /* 0x000fe40000011422 */
[----:B------:R-:W-:Y:S02]  /*36a0*/  IADD3.X R0, R5, UR5, R4, P0, P1 ;  /* 0x0000000505007c10 */ /* 0x000fe400087e2404 */
[C---:B------:R-:W-:Y:S02]  /*36b0*/  IADD3 R5, P0, R3.reuse, R2, RZ ;  /* 0x0000000203057210 */ /* 0x040fe40007f1e0ff */
[----:B0-----:R-:W-:-:S02]  /*36c0*/  IADD3 R35, R3, 0x4, RZ ;  /* 0x0000000403237810 */ /* 0x001fc40007ffe0ff */
[----:B------:R-:W-:Y:S02]  /*36d0*/  LEA.HI.X.SX32 R34, R3, R0, 0x1, P0 ;  /* 0x0000000003227211 */ /* 0x000fe400000f0eff */
[----:B------:R-:W-:Y:S02]  /*36e0*/  LEA R4, P0, R5, c[0x0][0x160], 0x2 ;  /* 0x0000580005047a11 */ /* 0x000fe400078010ff */
[----:B------:R-:W-:Y:S02]  /*36f0*/  IADD3 R36, P1, R35, R2, RZ ;  /* 0x0000000223247210 */ /* 0x000fe40007f3e0ff */
[----:B------:R-:W-:Y:S02]  /*3700*/  LEA.HI.X R5, R5, c[0x0][0x164], R34, 0x2, P0 ;  /* 0x0000590005057a11 */ /* 0x000fe400000f1422 */
[----:B------:R-:W-:Y:S02]  /*3710*/  LEA.HI.X.SX32 R35, R35, R0, 0x1, P1 ;  /* 0x0000000023237211 */ /* 0x000fe400008f0eff */
[----:B------:R-:W-:Y:S01]  /*3720*/  LEA R34, P0, R36, c[0x0][0x160], 0x2 ;  /* 0x0000580024227a11 */ /* 0x000fe200078010ff */
[----:B------:R0:W-:Y:S01]  /*3730*/  STG.E [R4.64], R33 ;  /* 0x0000002104007986 */ /* 0x0001e2000c101924 */
[----:B------:R-:W-:-:S02]  /*3740*/  IADD3 R37, R3, 0x8, RZ ;  /* 0x0000000803257810 */ /* 0x000fc40007ffe0ff */
[----:B------:R-:W-:Y:S02]  /*3750*/  IADD3 R39, R3, 0xc, RZ ;  /* 0x0000000c03277810 */ /* 0x000fe40007ffe0ff */
[----:B------:R-:W-:Y:S02]  /*3760*/  LEA.HI.X R35, R36, c[0x0][0x164], R35, 0x2, P0 ;  /* 0x0000590024237a11 */ /* 0x000fe400000f1423 */
[-C--:B------:R-:W-:Y:S02]  /*3770*/  IADD3 R42, P0, R37, R2.reuse, RZ ;  /* 0x00000002252a7210 */ /* 0x080fe40007f1e0ff */
[----:B------:R-:W-:Y:S01]  /*3780*/  IADD3 R40, P1, R39, R2, RZ ;  /* 0x0000000227287210 */ /* 0x000fe20007f3e0ff */
[----:B------:R1:W-:Y:S01]  /*3790*/  STG.E [R34.64], R32 ;  /* 0x0000002022007986 */ /* 0x0003e2000c101924 */
[-C--:B------:R-:W-:Y:S02]  /*37a0*/  LEA.HI.X.SX32 R37, R37, R0.reuse, 0x1, P0 ;  /* 0x0000000025257211 */ /* 0x080fe400000f0eff */
[----:B------:R-:W-:-:S02]  /*37b0*/  LEA.HI.X.SX32 R39, R39, R0, 0x1, P1 ;  /* 0x0000000027277211 */ /* 0x000fc400008f0eff */
[----:B------:R-:W-:Y:S02]  /*37c0*/  LEA R36, P0, R42, c[0x0][0x160], 0x2 ;  /* 0x000058002a247a11 */ /* 0x000fe400078010ff */
[----:B------:R-:W-:Y:S02]  /*37d0*/  LEA R38, P1, R40, c[0x0][0x160], 0x2 ;  /* 0x0000580028267a11 */ /* 0x000fe400078210ff */
[----:B------:R-:W-:Y:S02]  /*37e0*/  IADD3 R41, R3, 0x10, RZ ;  /* 0x0000001003297810 */ /* 0x000fe40007ffe0ff */
[----:B------:R-:W-:Y:S02]  /*37f0*/  LEA.HI.X R37, R42, c[0x0][0x164], R37, 0x2, P0 ;  /* 0x000059002a257a11 */ /* 0x000fe400000f1425 */
[----:B------:R-:W-:Y:S02]  /*3800*/  LEA.HI.X R39, R40, c[0x0][0x164], R39, 0x2, P1 ;  /* 0x0000590028277a11 */ /* 0x000fe400008f1427 */
[----:B------:R-:W-:Y:S01]  /*3810*/  IADD3 R40, P0, R41, R2, RZ ;  /* 0x0000000229287210 */ /* 0x000fe20007f1e0ff */
[----:B------:R2:W-:Y:S01]  /*3820*/  STG.E [R36.64], R29 ;  /* 0x0000001d24007986 */ /* 0x0005e2000c101924 */
[----:B------:R-:W-:-:S02]  /*3830*/  IADD3 R43, R3, 0x14, RZ ;  /* 0x00000014032b7810 */ /* 0x000fc40007ffe0ff */
[----:B0-----:R-:W-:Y:S01]  /*3840*/  IADD3 R33, R3, 0x18, RZ ;  /* 0x0000001803217810 */ /* 0x001fe20007ffe0ff */
[----:B------:R0:W-:Y:S01]  /*3850*/  STG.E [R38.64], R31 ;  /* 0x0000001f26007986 */ /* 0x0001e2000c101924 */
[----:B------:R-:W-:Y:S02]  /*3860*/  LEA.HI.X.SX32 R5, R41, R0, 0x1, P0 ;  /* 0x0000000029057211 */ /* 0x000fe400000f0eff */
[C---:B------:R-:W-:Y:S02]  /*3870*/  LEA R4, P0, R40.reuse, c[0x0][0x160], 0x2 ;  /* 0x0000580028047a11 */ /* 0x040fe400078010ff */
[-C--:B------:R-:W-:Y:S02]  /*3880*/  IADD3 R41, P1, R43, R2.reuse, RZ ;  /* 0x000000022b297210 */ /* 0x080fe40007f3e0ff */
[----:B------:R-:W-:Y:S02]  /*3890*/  IADD3 R42, P2, R33, R2, RZ ;  /* 0x00000002212a7210 */ /* 0x000fe40007f5e0ff */
[----:B------:R-:W-:-:S02]  /*38a0*/  LEA.HI.X R5, R40, c[0x0][0x164], R5, 0x2, P0 ;  /* 0x0000590028057a11 */ /* 0x000fc400000f1405 */
[-C--:B------:R-:W-:Y:S02]  /*38b0*/  LEA.HI.X.SX32 R44, R43, R0.reuse, 0x1, P1 ;  /* 0x000000002b2c7211 */ /* 0x080fe400008f0eff */
[----:B------:R-:W-:Y:S01]  /*38c0*/  LEA.HI.X.SX32 R33, R33, R0, 0x1, P2 ;  /* 0x0000000021217211 */ /* 0x000fe200010f0eff */
[----:B------:R3:W-:Y:S01]  /*38d0*/  STG.E [R4.64], R30 ;  /* 0x0000001e04007986 */ /* 0x0007e2000c101924 */
[----:B------:R-:W-:Y:S02]  /*38e0*/  LEA R40, P0, R41, c[0x0][0x160], 0x2 ;  /* 0x0000580029287a11 */ /* 0x000fe400078010ff */
[----:B-1----:R-:W-:Y:S02]  /*38f0*/  LEA R32, P1, R42, c[0x0][0x160], 0x2 ;  /* 0x000058002a207a11 */ /* 0x002fe400078210ff */
[C---:B------:R-:W-:Y:S02]  /*3900*/  IADD3 R35, R3.reuse, 0x1c, RZ ;  /* 0x0000001c03237810 */ /* 0x040fe40007ffe0ff */
[----:B------:R-:W-:-:S02]  /*3910*/  IADD3 R43, R3, 0x20, RZ ;  /* 0x00000020032b7810 */ /* 0x000fc40007ffe0ff */
[----:B------:R-:W-:Y:S02]  /*3920*/  LEA.HI.X R41, R41, c[0x0][0x164], R44, 0x2, P0 ;  /* 0x0000590029297a11 */ /* 0x000fe400000f142c */
[----:B------:R-:W-:Y:S02]  /*3930*/  LEA.HI.X R33, R42, c[0x0][0x164], R33, 0x2, P1 ;  /* 0x000059002a217a11 */ /* 0x000fe400008f1421 */
[-C--:B------:R-:W-:Y:S01]  /*3940*/  IADD3 R44, P0, R35, R2.reuse, RZ ;  /* 0x00000002232c7210 */ /* 0x080fe20007f1e0ff */
[----:B------:R1:W-:Y:S01]  /*3950*/  STG.E [R40.64], R26 ;  /* 0x0000001a28007986 */ /* 0x0003e2000c101924 */
[----:B------:R-:W-:Y:S02]  /*3960*/  IADD3 R42, P1, R43, R2, RZ ;  /* 0x000000022b2a7210 */ /* 0x000fe40007f3e0ff */
[C---:B------:R-:W-:Y:S01]  /*3970*/  IADD3 R45, R3.reuse, 0x24, RZ ;  /* 0x00000024032d7810 */ /* 0x040fe20007ffe0ff */
[----:B------:R-:W-:Y:S01]  /*3980*/  STG.E [R32.64], R28 ;  /* 0x0000001c20007986 */ /* 0x000fe2000c101924 */
[----:B------:R-:W-:-:S02]  /*3990*/  IADD3 R47, R3, 0x28, RZ ;  /* 0x00000028032f7810 */ /* 0x000fc40007ffe0ff */
[-C--:B------:R-:W-:Y:S02]  /*39a0*/  LEA.HI.X.SX32 R35, R35, R0.reuse, 0x1, P0 ;  /* 0x0000000023237211 */ /* 0x080fe400000f0eff */
[----:B------:R-:W-:Y:S02]  /*39b0*/  LEA.HI.X.SX32 R43, R43, R0, 0x1, P1 ;  /* 0x000000002b2b7211 */ /* 0x000fe400008f0eff */
[----:B------:R-:W-:Y:S02]  /*39c0*/  LEA R34, P0, R44, c[0x0][0x160], 0x2 ;  /* 0x000058002c227a11 */ /* 0x000fe400078010ff */
[----:B--2---:R-:W-:Y:S02]  /*39d0*/  LEA R36, P1, R42, c[0x0][0x160], 0x2 ;  /* 0x000058002a247a11 */ /* 0x004fe400078210ff */
[-C--:B0-----:R-:W-:Y:S02]  /*39e0*/  IADD3 R31, P2, R45, R2.reuse, RZ ;  /* 0x000000022d1f7210 */ /* 0x081fe40007f5e0ff */
[----:B------:R-:W-:-:S02]  /*39f0*/  IADD3 R29, P3, R47, R2, RZ ;  /* 0x000000022f1d7210 */ /* 0x000fc40007f7e0ff */
[----:B------:R-:W-:Y:S02]  /*3a00*/  LEA.HI.X R35, R44, c[0x0][0x164], R35, 0x2, P0 ;  /* 0x000059002c237a11 */ /* 0x000fe400000f1423 */
[----:B------:R-:W-:Y:S02]  /*3a10*/  LEA.HI.X R37, R42, c[0x0][0x164], R43, 0x2, P1 ;  /* 0x000059002a257a11 */ /* 0x000fe400008f142b */
[-C--:B------:R-:W-:Y:S01]  /*3a20*/  LEA.HI.X.SX32 R42, R45, R0.reuse, 0x1, P2 ;  /* 0x000000002d2a7211 */ /* 0x080fe200010f0eff */
[----:B------:R0:W-:Y:S01]  /*3a30*/  STG.E [R34.64], R27 ;  /* 0x0000001b22007986 */ /* 0x0001e2000c101924 */
[----:B---3--:R-:W-:Y:S02]  /*3a40*/  LEA R4, P0, R31, c[0x0][0x160], 0x2 ;  /* 0x000058001f047a11 */ /* 0x008fe400078010ff */
[----:B------:R-:W-:Y:S01]  /*3a50*/  LEA.HI.X.SX32 R38, R47, R0, 0x1, P3 ;  /* 0x000000002f267211 */ /* 0x000fe200018f0eff */
[----:B------:R2:W-:Y:S01]  /*3a60*/  STG.E [R36.64], R19 ;  /* 0x0000001324007986 */ /* 0x0005e2000c101924 */
[----:B------:R-:W-:-:S02]  /*3a70*/  LEA R30, P1, R29, c[0x0][0x160], 0x2 ;  /* 0x000058001d1e7a11 */ /* 0x000fc400078210ff */
[----:B------:R-:W-:Y:S02]  /*3a80*/  LEA.HI.X R5, R31, c[0x0][0x164], R42, 0x2, P0 ;  /* 0x000059001f057a11 */ /* 0x000fe400000f142a */
[----:B------:R-:W-:Y:S02]  /*3a90*/  LEA.HI.X R31, R29, c[0x0][0x164], R38, 0x2, P1 ;  /* 0x000059001d1f7a11 */ /* 0x000fe400008f1426 */
[C---:B------:R-:W-:Y:S01]  /*3aa0*/  IADD3 R29, R3.reuse, 0x2c, RZ ;  /* 0x0000002c031d7810 */ /* 0x040fe20007ffe0ff */
[----:B------:R3:W-:Y:S01]  /*3ab0*/  STG.E [R4.64], R20 ;  /* 0x0000001404007986 */ /* 0x0007e2000c101924 */
[----:B------:R-:W-:Y:S02]  /*3ac0*/  IADD3 R43, R3, 0x30, RZ ;  /* 0x00000030032b7810 */ /* 0x000fe40007ffe0ff */
[----:B------:R-:W-:Y:S01]  /*3ad0*/  IADD3 R39, P0, R29, R2, RZ ;  /* 0x000000021d277210 */ /* 0x000fe20007f1e0ff */
[----:B------:R4:W-:Y:S01]  /*3ae0*/  STG.E [R30.64], R21 ;  /* 0x000000151e007986 */ /* 0x0009e2000c101924 */
[----:B------:R-:W-:-:S02]  /*3af0*/  IADD3 R45, R3, 0x34, RZ ;  /* 0x00000034032d7810 */ /* 0x000fc40007ffe0ff */
[----:B------:R-:W-:Y:S02]  /*3b00*/  IADD3 R47, R3, 0x38, RZ ;  /* 0x00000038032f7810 */ /* 0x000fe40007ffe0ff */
[----:B------:R-:W-:Y:S02]  /*3b10*/  LEA.HI.X.SX32 R44, R29, R0, 0x1, P0 ;  /* 0x000000001d2c7211 */ /* 0x000fe400000f0eff */
[----:B------:R-:W-:Y:S02]  /*3b20*/  LEA R38, P0, R39, c[0x0][0x160], 0x2 ;  /* 0x0000580027267a11 */ /* 0x000fe400078010ff */
[-C--:B------:R-:W-:Y:S02]  /*3b30*/  IADD3 R42, P1, R43, R2.reuse, RZ ;  /* 0x000000022b2a7210 */ /* 0x080fe40007f3e0ff */
[-C--:B------:R-:W-:Y:S02]  /*3b40*/  IADD3 R29, P2, R45, R2.reuse, RZ ;  /* 0x000000022d1d7210 */ /* 0x080fe40007f5e0ff */
[----:B-1----:R-:W-:-:S02]  /*3b50*/  IADD3 R40, P3, R47, R2, RZ ;  /* 0x000000022f287210 */ /* 0x002fc40007f7e0ff */
[----:B------:R-:W-:Y:S02]  /*3b60*/  LEA.HI.X R39, R39, c[0x0][0x164], R44, 0x2, P0 ;  /* 0x0000590027277a11 */ /* 0x000fe400000f142c */
[-C--:B------:R-:W-:Y:S02]  /*3b70*/  LEA.HI.X.SX32 R43, R43, R0.reuse, 0x1, P1 ;  /* 0x000000002b2b7211 */ /* 0x080fe400008f0eff */
[----:B------:R-:W-:Y:S01]  /*3b80*/  LEA R26, P0, R42, c[0x0][0x160], 0x2 ;  /* 0x000058002a1a7a11 */ /* 0x000fe200078010ff */
[----:B------:R-:W-:Y:S01]  /*3b90*/  STG.E [R38.64], R22 ;  /* 0x0000001626007986 */ /* 0x000fe2000c101924 */
[-C--:B0-----:R-:W-:Y:S02]  /*3ba0*/  LEA.HI.X.SX32 R34, R45, R0.reuse, 0x1, P2 ;  /* 0x000000002d227211 */ /* 0x081fe400010f0eff */
[----:B------:R-:W-:Y:S02]  /*3bb0*/  LEA R28, P1, R29, c[0x0][0x160], 0x2 ;  /* 0x000058001d1c7a11 */ /* 0x000fe400078210ff */
[----:B------:R-:W-:-:S02]  /*3bc0*/  LEA.HI.X.SX32 R47, R47, R0, 0x1, P3 ;  /* 0x000000002f2f7211 */ /* 0x000fc400018f0eff */
[----:B------:R-:W-:Y:S02]  /*3bd0*/  LEA R32, P2, R40, c[0x0][0x160], 0x2 ;  /* 0x0000580028207a11 */ /* 0x000fe400078410ff */
[----:B------:R-:W-:Y:S02]  /*3be0*/  LEA.HI.X R27, R42, c[0x0][0x164], R43, 0x2, P0 ;  /* 0x000059002a1b7a11 */ /* 0x000fe400000f142b */
[----:B------:R-:W-:Y:S02]  /*3bf0*/  LEA.HI.X R29, R29, c[0x0][0x164], R34, 0x2, P1 ;  /* 0x000059001d1d7a11 */ /* 0x000fe400008f1422 */
[----:B------:R-:W-:Y:S01]  /*3c00*/  LEA.HI.X R33, R40, c[0x0][0x164], R47, 0x2, P2 ;  /* 0x0000590028217a11 */ /* 0x000fe200010f142f */
[----:B------:R-:W-:Y:S01]  /*3c10*/  STG.E [R26.64], R23 ;  /* 0x000000171a007986 */ /* 0x000fe2000c101924 */
[C---:B------:R-:W-:Y:S02]  /*3c20*/  IADD3 R35, R3.reuse, 0x3c, RZ ;  /* 0x0000003c03237810 */ /* 0x040fe40007ffe0ff */
[C---:B------:R-:W-:Y:S01]  /*3c30*/  IADD3 R41, R3.reuse, 0x40, RZ ;  /* 0x0000004003297810 */ /* 0x040fe20007ffe0ff */
[----:B------:R0:W-:Y:S01]  /*3c40*/  STG.E [R28.64], R24 ;  /* 0x000000181c007986 */ /* 0x0001e2000c101924 */
[----:B------:R-:W-:-:S02]  /*3c50*/  IADD3 R43, R3, 0x44, RZ ;  /* 0x00000044032b7810 */ /* 0x000fc40007ffe0ff */
[C---:B------:R-:W-:Y:S01]  /*3c60*/  IADD3 R45, R3.reuse, 0x48, RZ ;  /* 0x00000048032d7810 */ /* 0x040fe20007ffe0ff */
[----:B------:R1:W-:Y:S01]  /*3c70*/  STG.E [R32.64], R25 ;  /* 0x0000001920007986 */ /* 0x0003e2000c101924 */
[C---:B--2---:R-:W-:Y:S02]  /*3c80*/  IADD3 R19, R3.reuse, 0x4c, RZ ;  /* 0x0000004c03137810 */ /* 0x044fe40007ffe0ff */
[C---:B---3--:R-:W-:Y:S02]  /*3c90*/  IADD3 R5, R3.reuse, 0x50, RZ ;  /* 0x0000005003057810 */ /* 0x048fe40007ffe0ff */
[----:B----4-:R-:W-:Y:S02]  /*3ca0*/  IADD3 R21, R3, 0x54, RZ ;  /* 0x0000005403157810 */ /* 0x010fe40007ffe0ff */
[-C--:B------:R-:W-:Y:S02]  /*3cb0*/  IADD3 R4, P1, R35, R2.reuse, RZ ;  /* 0x0000000223047210 */ /* 0x080fe40007f3e0ff */
[----:B0-----:R-:W-:-:S02]  /*3cc0*/  IADD3 R24, P3, R41, R2, RZ ;  /* 0x0000000229187210 */ /* 0x001fc40007f7e0ff */
[-C--:B------:R-:W-:Y:S02]  /*3cd0*/  IADD3 R22, P6, R43, R2.reuse, RZ ;  /* 0x000000022b167210 */ /* 0x080fe40007fde0ff */
[-C--:B------:R-:W-:Y:S02]  /*3ce0*/  IADD3 R28, P5, R45, R2.reuse, RZ ;  /* 0x000000022d1c7210 */ /* 0x080fe40007fbe0ff */
[----:B-1----:R-:W-:Y:S02]  /*3cf0*/  IADD3 R25, P2, R19, R2, RZ ;  /* 0x0000000213197210 */ /* 0x002fe40007f5e0ff */
[C---:B------:R-:W-:Y:S02]  /*3d00*/  IADD3 R31, R3.reuse, 0x58, RZ ;  /* 0x00000058031f7810 */ /* 0x040fe40007ffe0ff */
[C---:B------:R-:W-:Y:S02]  /*3d10*/  IADD3 R23, R3.reuse, 0x5c, RZ ;  /* 0x0000005c03177810 */ /* 0x040fe40007ffe0ff */
[----:B------:R-:W-:-:S02]  /*3d20*/  IADD3 R27, R3, 0x60, RZ ;  /* 0x00000060031b7810 */ /* 0x000fc40007ffe0ff */
[C---:B------:R-:W-:Y:S02]  /*3d30*/  IADD3 R29, R3.reuse, 0x64, RZ ;  /* 0x00000064031d7810 */ /* 0x040fe40007ffe0ff */
[----:B------:R-:W-:Y:S02]  /*3d40*/  IADD3 R37, R3, 0x68, RZ ;  /* 0x0000006803257810 */ /* 0x000fe40007ffe0ff */
[-C--:B------:R-:W-:Y:S02]  /*3d50*/  IADD3 R32, P4, R5, R2.reuse, RZ ;  /* 0x0000000205207210 */ /* 0x080fe40007f9e0ff */
[----:B------:R-:W-:Y:S02]  /*3d60*/  IADD3 R3, R3, 0x6c, RZ ;  /* 0x0000006c03037810 */ /* 0x000fe40007ffe0ff */
[----:B------:R-:W-:Y:S02]  /*3d70*/  IADD3 R30, P0, R21, R2, RZ ;  /* 0x00000002151e7210 */ /* 0x000fe40007f1e0ff */
[----:B------:R-:W-:-:S02]  /*3d80*/  LEA.HI.X.SX32 R53, R35, R0, 0x1, P1 ;  /* 0x0000000023357211 */ /* 0x000fc400008f0eff */
[-C--:B------:R-:W-:Y:S02]  /*3d90*/  LEA.HI.X.SX32 R51, R41, R0.reuse, 0x1, P3 ;  /* 0x0000000029337211 */ /* 0x080fe400018f0eff */
[-C--:B------:R-:W-:Y:S02]  /*3da0*/  LEA.HI.X.SX32 R49, R43, R0.reuse, 0x1, P6 ;  /* 0x000000002b317211 */ /* 0x080fe400030f0eff */
[-C--:B------:R-:W-:Y:S02]  /*3db0*/  LEA.HI.X.SX32 R47, R45, R0.reuse, 0x1, P5 ;  /* 0x000000002d2f7211 */ /* 0x080fe400028f0eff */
[----:B------:R-:W-:Y:S02]  /*3dc0*/  LEA.HI.X.SX32 R26, R19, R0, 0x1, P2 ;  /* 0x00000000131a7211 */ /* 0x000fe400010f0eff */
[-C--:B------:R-:W-:Y:S02]  /*3dd0*/  IADD3 R36, P1, R31, R2.reuse, RZ ;  /* 0x000000021f247210 */ /* 0x080fe40007f3e0ff */
[----:B------:R-:W-:-:S02]  /*3de0*/  IADD3 R33, P3, R23, R2, RZ ;  /* 0x0000000217217210 */ /* 0x000fc40007f7e0ff */
[-C--:B------:R-:W-:Y:S02]  /*3df0*/  IADD3 R35, P6, R27, R2.reuse, RZ ;  /* 0x000000021b237210 */ /* 0x080fe40007fde0ff */
[----:B------:R-:W-:Y:S02]  /*3e00*/  IADD3 R38, P5, R29, R2, RZ ;  /* 0x000000021d267210 */ /* 0x000fe40007fbe0ff */
[----:B------:R-:W-:Y:S02]  /*3e10*/  LEA.HI.X.SX32 R45, R5, R0, 0x1, P4 ;  /* 0x00000000052d7211 */ /* 0x000fe400020f0eff */
[-C--:B------:R-:W-:Y:S02]  /*3e20*/  IADD3 R39, P2, R37, R2.reuse, RZ ;  /* 0x0000000225277210 */ /* 0x080fe40007f5e0ff */
[----:B------:R-:W-:Y:S02]  /*3e30*/  IADD3 R19, P4, R3, R2, RZ ;  /* 0x0000000203137210 */ /* 0x000fe40007f9e0ff */
[----:B------:R-:W-:-:S02]  /*3e40*/  LEA.HI.X.SX32 R43, R21, R0, 0x1, P0 ;  /* 0x00000000152b7211 */ /* 0x000fc400000f0eff */
[----:B------:R-:W-:Y:S02]  /*3e50*/  LEA R2, P0, R4, c[0x0][0x160], 0x2 ;  /* 0x0000580004027a11 */ /* 0x000fe400078010ff */
[-C--:B------:R-:W-:Y:S02]  /*3e60*/  LEA.HI.X.SX32 R31, R31, R0.reuse, 0x1, P1 ;  /* 0x000000001f1f7211 */ /* 0x080fe400008f0eff */
[-C--:B------:R-:W-:Y:S02]  /*3e70*/  LEA.HI.X.SX32 R34, R23, R0.reuse, 0x1, P3 ;  /* 0x0000000017227211 */ /* 0x080fe400018f0eff */
[-C--:B------:R-:W-:Y:S02]  /*3e80*/  LEA.HI.X.SX32 R40, R27, R0.reuse, 0x1, P6 ;  /* 0x000000001b287211 */ /* 0x080fe400030f0eff */
[-C--:B------:R-:W-:Y:S02]  /*3e90*/  LEA.HI.X.SX32 R41, R29, R0.reuse, 0x1, P5 ;  /* 0x000000001d297211 */ /* 0x080fe400028f0eff */
[----:B------:R-:W-:-:S02]  /*3ea0*/  LEA.HI.X.SX32 R42, R37, R0, 0x1, P2 ;  /* 0x00000000252a7211 */ /* 0x000fc400010f0eff */
[----:B------:R-:W-:Y:S02]  /*3eb0*/  LEA.HI.X.SX32 R0, R3, R0, 0x1, P4 ;  /* 0x0000000003007211 */ /* 0x000fe400020f0eff */
[----:B------:R-:W-:Y:S02]  /*3ec0*/  LEA.HI.X R3, R4, c[0x0][0x164], R53, 0x2, P0 ;  /* 0x0000590004037a11 */ /* 0x000fe400000f1435 */
[----:B------:R-:W-:Y:S02]  /*3ed0*/  LEA R4, P0, R24, c[0x0][0x160], 0x2 ;  /* 0x0000580018047a11 */ /* 0x000fe400078010ff */
[----:B------:R-:W-:Y:S01]  /*3ee0*/  LEA R20, P1, R22, c[0x0][0x160], 0x2 ;  /* 0x0000580016147a11 */ /* 0x000fe200078210ff */
[----:B------:R-:W-:Y:S01]  /*3ef0*/  STG.E [R2.64], R12 ;  /* 0x0000000c02007986 */ /* 0x000fe2000c101924 */
[----:B------:R-:W-:Y:S02]  /*3f00*/  LEA.HI.X R5, R24, c[0x0][0x164], R51, 0x2, P0 ;  /* 0x0000590018057a11 */ /* 0x000fe400000f1433 */
[----:B------:R-:W-:-:S02]  /*3f10*/  LEA.HI.X R21, R22, c[0x0][0x164], R49, 0x2, P1 ;  /* 0x0000590016157a11 */ /* 0x000fc400008f1431 */
[C---:B------:R-:W-:Y:S01]  /*3f20*/  LEA R22, P0, R28.reuse, c[0x0][0x160], 0x2 ;  /* 0x000058001c167a11 */ /* 0x040fe200078010ff */
[----:B------:R-:W-:Y:S01]  /*3f30*/  STG.E [R4.64], R13 ;  /* 0x0000000d04007986 */ /* 0x000fe2000c101924 */
[C---:B------:R-:W-:Y:S02]  /*3f40*/  LEA R24, P1, R25.reuse, c[0x0][0x160], 0x2 ;  /* 0x0000580019187a11 */ /* 0x040fe400078210ff */
[----:B------:R-:W-:Y:S01]  /*3f50*/  LEA.HI.X R23, R28, c[0x0][0x164], R47, 0x2, P0 ;  /* 0x000059001c177a11 */ /* 0x000fe200000f142f */
[----:B------:R-:W-:Y:S01]  /*3f60*/  STG.E [R20.64], R14 ;  /* 0x0000000e14007986 */ /* 0x000fe2000c101924 */
[----:B------:R-:W-:Y:S02]  /*3f70*/  LEA.HI.X R25, R25, c[0x0][0x164], R26, 0x2, P1 ;  /* 0x0000590019197a11 */ /* 0x000fe400008f141a */
[----:B------:R-:W-:Y:S01]  /*3f80*/  LEA R26, P0, R32, c[0x0][0x160], 0x2 ;  /* 0x00005800201a7a11 */ /* 0x000fe200078010ff */
[----:B------:R-:W-:Y:S01]  /*3f90*/  STG.E [R22.64], R15 ;  /* 0x0000000f16007986 */ /* 0x000fe2000c101924 */
[----:B------:R-:W-:-:S02]  /*3fa0*/  LEA R28, P1, R30, c[0x0][0x160], 0x2 ;  /* 0x000058001e1c7a11 */ /* 0x000fc400078210ff */
[----:B------:R-:W-:Y:S01]  /*3fb0*/  LEA.HI.X R27, R32, c[0x0][0x164], R45, 0x2, P0 ;  /* 0x00005900201b7a11 */ /* 0x000fe200000f142d */
[----:B------:R-:W-:Y:S01]  /*3fc0*/  STG.E [R24.64], R16 ;  /* 0x0000001018007986 */ /* 0x000fe2000c101924 */
[----:B------:R-:W-:Y:S02]  /*3fd0*/  LEA.HI.X R29, R30, c[0x0][0x164], R43, 0x2, P1 ;  /* 0x000059001e1d7a11 */ /* 0x000fe400008f142b */
[C---:B------:R-:W-:Y:S01]  /*3fe0*/  LEA R30, P0, R36.reuse, c[0x0][0x160], 0x2 ;  /* 0x00005800241e7a11 */ /* 0x040fe200078010ff */
[----:B------:R-:W-:Y:S01]  /*3ff0*/  STG.E [R26.64], R11 ;  /* 0x0000000b1a007986 */ /* 0x000fe2000c101924 */
[C---:B------:R-:W-:Y:S02]  /*4000*/  LEA R32, P1, R33.reuse, c[0x0][0x160], 0x2 ;  /* 0x0000580021207a11 */ /* 0x040fe400078210ff */
[----:B------:R-:W-:Y:S01]  /*4010*/  LEA.HI.X R31, R36, c[0x0][0x164], R31, 0x2, P0 ;  /* 0x00005900241f7a11 */ /* 0x000fe200000f141f */
[----:B------:R-:W-:Y:S01]  /*4020*/  STG.E [R28.64], R10 ;  /* 0x0000000a1c007986 */ /* 0x000fe2000c101924 */
        /* <DEDUP_REMOVED lines=12> */
[----:B------:R-:W-:-:S03]  /*40f0*/  LEA.HI.X R41, R19, c[0x0][0x164], R0, 0x2, P1 ;  /* 0x0000590013297a11 */ /* 0x000fc600008f1400 */
[----:B------:R-:W-:Y:S04]  /*4100*/  STG.E [R38.64], R17 ;  /* 0x0000001126007986 */ /* 0x000fe8000c101924 */
[----:B------:R-:W-:Y:S01]  /*4110*/  STG.E [R40.64], R18 ;  /* 0x0000001228007986 */ /* 0x000fe2000c101924 */
[----:B------:R-:W-:Y:S05]  /*4120*/  EXIT ;  /* 0x000000000000794d */ /* 0x000fea0003800000 */
.L_x_4834:
        /* <DEDUP_REMOVED lines=19> */
.L_x_4860:
[----:B------:R-:W-:Y:S01]  /*4260*/  MOV R0, 0x0 ;  /* 0x0000000000007802 */ /* 0x000fe20000000f00 */
[----:B------:R-:W-:Y:S01]  /*4270*/  HFMA2.MMA R8, -RZ, RZ, 0, 3.2007694244384765625e-05 ;  /* 0x00000219ff087435 */ /* 0x000fe200000001ff */
[----:B------:R-:W-:Y:S01]  /*4280*/  IMAD.MOV.U32 R4, RZ, RZ, c[0x4][0x178] ;  /* 0x01005e00ff047624 */ /* 0x000fe200078e00ff */
[----:B------:R-:W-:Y:S01]  /*4290*/  MOV R5, c[0x4][0x17c] ;  /* 0x01005f0000057a02 */ /* 0x000fe20000000f00 */
[----:B------:R0:W1:Y:S01]  /*42a0*/  LDC.64 R2, c[0x4][R0] ;  /* 0x0100000000027b82 */ /* 0x0000620000000a00 */
        /* <DEDUP_REMOVED lines=15> */
.L_x_4836:
[----:B------:R-:W-:Y:S01]  /*43a0*/  HFMA2.MMA R37, -RZ, RZ, 0, 9.5367431640625e-07 ;  /* 0x00000010ff257435 */ /* 0x000fe200000001ff */
[----:B------:R-:W-:Y:S01]  /*43b0*/  IMAD.MOV.U32 R18, RZ, RZ, -0x800001 ;  /* 0xff7fffffff127424 */ /* 0x000fe200078e00ff */
[----:B------:R-:W-:Y:S01]  /*43c0*/  MOV R34, 0x4400 ;  /* 0x0000440000227802 */ /* 0x000fe20000000f00 */
[----:B------:R-:W-:Y:S02]  /*43d0*/  IMAD.MOV.U32 R36, RZ, RZ, 0x1f ;  /* 0x0000001fff247424 */ /* 0x000fe400078e00ff */
[----:B------:R-:W-:Y:S02]  /*43e0*/  IMAD.MOV.U32 R39, RZ, RZ, -0x1 ;  /* 0xffffffffff277424 */ /* 0x000fe400078e00ff */
[----:B------:R-:W-:Y:S05]  /*43f0*/  CALL.REL.NOINC `($__internal_121_$__cuda_sm70_shflsync_bfly_p) ;  /* 0x0000232000007944 */ /* 0x000fea0003c00000 */
[----:B-1----:R-:W-:Y:S01]  /*4400*/  MOV R10, R36 ;  /* 0x00000024000a7202 */ /* 0x002fe20000000f00 */
[----:B0-----:R-:W-:Y:S05]  /*4410*/  BRA `(.L_x_4872) ;  /* 0xffffc63000007947 */ /* 0x001fea000383ffff */
.L_x_4837:
[----:B------:R-:W-:Y:S01]  /*4420*/  IMAD.MOV.U32 R37, RZ, RZ, 0x8 ;  /* 0x00000008ff257424 */ /* 0x000fe200078e00ff */
[----:B------:R-:W-:Y:S01]  /*4430*/  MOV R39, 0xffffffff ;  /* 0xffffffff00277802 */ /* 0x000fe20000000f00 */
[----:B------:R-:W-:Y:S01]  /*4440*/  IMAD.MOV.U32 R36, RZ, RZ, 0x1f ;  /* 0x0000001fff247424 */ /* 0x000fe200078e00ff */
[----:B------:R-:W-:Y:S02]  /*4450*/  MOV R34, 0x4470 ;  /* 0x0000447000227802 */ /* 0x000fe40000000f00 */
[----:B------:R-:W-:Y:S05]  /*4460*/  CALL.REL.NOINC `($__internal_121_$__cuda_sm70_shflsync_bfly_p) ;  /* 0x000022b000007944 */ /* 0x000fea0003c00000 */
[----:B01----:R-:W-:Y:S01]  /*4470*/  FMNMX.FTZ R18, R18, R36, !PT ;  /* 0x0000002412127209 */ /* 0x003fe20007810000 */
[----:B------:R-:W-:Y:S01]  /*4480*/  IMAD.MOV.U32 R37, RZ, RZ, 0x4 ;  /* 0x00000004ff257424 */ /* 0x000fe200078e00ff */
[----:B------:R-:W-:Y:S01]  /*4490*/  MOV R39, 0xffffffff ;  /* 0xffffffff00277802 */ /* 0x000fe20000000f00 */
[----:B------:R-:W-:Y:S01]  /*44a0*/  IMAD.MOV.U32 R36, RZ, RZ, 0x1f ;  /* 0x0000001fff247424 */ /* 0x000fe200078e00ff */
[----:B------:R-:W-:-:S02]  /*44b0*/  MOV R34, 0x44d0 ;  /* 0x000044d000227802 */ /* 0x000fc40000000f00 */
[----:B------:R-:W-:Y:S05]  /*44c0*/  CALL.REL.NOINC `($__internal_121_$__cuda_sm70_shflsync_bfly_p) ;  /* 0x0000225000007944 */ /* 0x000fea0003c00000 */
[----:B01----:R-:W-:Y:S01]  /*44d0*/  FMNMX.FTZ R18, R18, R36, !PT ;  /* 0x0000002412127209 */ /* 0x003fe20007810000 */
[----:B------:R-:W-:Y:S01]  /*44e0*/  IMAD.MOV.U32 R37, RZ, RZ, 0x2 ;  /* 0x00000002ff257424 */ /* 0x000fe200078e00ff */
[----:B------:R-:W-:Y:S01]  /*44f0*/  MOV R39, 0xffffffff ;  /* 0xffffffff00277802 */ /* 0x000fe20000000f00 */
[----:B------:R-:W-:Y:S01]  /*4500*/  IMAD.MOV.U32 R36, RZ, RZ, 0x1f ;  /* 0x0000001fff247424 */ /* 0x000fe200078e00ff */
[----:B------:R-:W-:-:S02]  /*4510*/  MOV R34, 0x4530 ;  /* 0x0000453000227802 */ /* 0x000fc40000000f00 */
[----:B------:R-:W-:Y:S05]  /*4520*/  CALL.REL.NOINC `($__internal_121_$__cuda_sm70_shflsync_bfly_p) ;  /* 0x000021f000007944 */ /* 0x000fea0003c00000 */
[----:B-1----:R-:W-:Y:S01]  /*4530*/  FMNMX.FTZ R12, R18, R36, !PT ;  /* 0x00000024120c7209 */ /* 0x002fe20007810000 */
[----:B0-----:R-:W-:Y:S01]  /*4540*/  IMAD.MOV.U32 R37, RZ, RZ, 0x1 ;  /* 0x00000001ff257424 */ /* 0x001fe200078e00ff */
[----:B------:R-:W-:Y:S01]  /*4550*/  MOV R39, 0xffffffff ;  /* 0xffffffff00277802 */ /* 0x000fe20000000f00 */
[----:B------:R-:W-:Y:S01]  /*4560*/  IMAD.MOV.U32 R36, RZ, RZ, 0x1f ;  /* 0x0000001fff247424 */ /* 0x000fe200078e00ff */
[----:B------:R-:W-:Y:S01]  /*4570*/  MOV R34, 0x45a0 ;  /* 0x000045a000227802 */ /* 0x000fe20000000f00 */
[----:B------:R-:W-:-:S02]  /*4580*/  IMAD.MOV.U32 R18, RZ, RZ, R12 ;  /* 0x000000ffff127224 */ /* 0x000fc400078e000c */
[----:B------:R-:W-:Y:S05]  /*4590*/  CALL.REL.NOINC `($__internal_121_$__cuda_sm70_shflsync_bfly_p) ;  /* 0x0000218000007944 */ /* 0x000fea0003c00000 */
[----:B-1----:R-:W-:Y:S01]  /*45a0*/  IMAD.MOV.U32 R15, RZ, RZ, R36 ;  /* 0x000000ffff0f7224 */ /* 0x002fe200078e0024 */
[----:B0-----:R-:W-:Y:S05]  /*45b0*/  BRA `(.L_x_4873) ;  /* 0xffffc53000007947 */ /* 0x001fea000383ffff */
.L_x_4862:
[----:B------:R-:W-:Y:S01]  /*45c0*/  HFMA2.MMA R18, -RZ, RZ, 0, 0 ;  /* 0x00000000ff127435 */ /* 0x000fe200000001ff */
[----:B------:R-:W-:Y:S01]  /*45d0*/  IMAD.MOV.U32 R37, RZ, RZ, 0x4 ;  /* 0x00000004ff257424 */ /* 0x000fe200078e00ff */
[----:B------:R-:W-:Y:S01]  /*45e0*/  MOV R39, 0xffffffff ;  /* 0xffffffff00277802 */ /* 0x000fe20000000f00 */
[----:B------:R-:W-:Y:S01]  /*45f0*/  IMAD.MOV.U32 R36, RZ, RZ, 0x1f ;  /* 0x0000001fff247424 */ /* 0x000fe200078e00ff */
[----:B------:R-:W-:-:S02]  /*4600*/  MOV R34, 0x4620 ;  /* 0x0000462000227802 */ /* 0x000fc40000000f00 */
[----:B0-----:R-:W-:Y:S05]  /*4610*/  CALL.REL.NOINC `($__internal_121_$__cuda_sm70_shflsync_bfly_p) ;  /* 0x0000210000007944 */ /* 0x001fea0003c00000 */
[----:B-1----:R-:W-:Y:S01]  /*4620*/  IMAD.MOV.U32 R6, RZ, RZ, R36 ;  /* 0x000000ffff067224 */ /* 0x002fe200078e0024 */
[----:B0-----:R-:W-:Y:S05]  /*4630*/  BRA `(.L_x_4874) ;  /* 0xffffe0f000007947 */ /* 0x001fea000383ffff */
.L_x_4863:
[----:B------:R-:W-:Y:S01]  /*4640*/  HFMA2.MMA R36, -RZ, RZ, 0, 1.847743988037109375e-06 ;  /* 0x0000001fff247435 */ /* 0x000fe200000001ff */
[----:B------:R-:W-:Y:S01]  /*4650*/  IMAD.MOV.U32 R37, RZ, RZ, 0x2 ;  /* 0x00000002ff257424 */ /* 0x000fe200078e00ff */
[----:B------:R-:W-:Y:S01]  /*4660*/  MOV R34, 0x4690 ;  /* 0x0000469000227802 */ /* 0x000fe20000000f00 */
[----:B------:R-:W-:-:S03]  /*4670*/  IMAD.MOV.U32 R39, RZ, RZ, -0x1 ;  /* 0xffffffffff277424 */ /* 0x000fc600078e00ff */
[----:B0-----:R-:W-:Y:S05]  /*4680*/  CALL.REL.NOINC `($__internal_121_$__cuda_sm70_shflsync_bfly_p) ;  /* 0x0000209000007944 */ /* 0x001fea0003c00000 */
[----:B01----:R-:W-:Y:S01]  /*4690*/  FADD.FTZ R18, R18, R36 ;  /* 0x0000002412127221 */ /* 0x003fe20000010000 */
[----:B------:R-:W-:Y:S01]  /*46a0*/  MOV R36, 0x1f ;  /* 0x0000001f00247802 */ /* 0x000fe20000000f00 */
[----:B------:R-:W-:Y:S01]  /*46b0*/  IMAD.MOV.U32 R37, RZ, RZ, 0x1 ;  /* 0x00000001ff257424 */ /* 0x000fe200078e00ff */
[----:B------:R-:W-:Y:S01]  /*46c0*/  MOV R34, 0x46f0 ;  /* 0x000046f000227802 */ /* 0x000fe20000000f00 */
[----:B------:R-:W-:-:S02]  /*46d0*/  IMAD.MOV.U32 R39, RZ, RZ, -0x1 ;  /* 0xffffffffff277424 */ /* 0x000fc400078e00ff */
[----:B------:R-:W-:Y:S05]  /*46e0*/  CALL.REL.NOINC `($__internal_121_$__cuda_sm70_shflsync_bfly_p) ;  /* 0x0000203000007944 */ /* 0x000fea0003c00000 */
[----:B0-----:R-:W-:Y:S01]  /*46f0*/  HFMA2.MMA R37, -RZ, RZ, 0, 2.384185791015625e-07 ;  /* 0x00000004ff257435 */ /* 0x001fe200000001ff */
[----:B-1----:R-:W-:Y:S01]  /*4700*/  FADD.FTZ R33, R18, R36 ;  /* 0x0000002412217221 */ /* 0x002fe20000010000 */
[----:B------:R-:W-:Y:S01]  /*4710*/  MOV R34, 0x4760 ;  /* 0x0000476000227802 */ /* 0x000fe20000000f00 */
[----:B------:R-:W-:-:S02]  /*4720*/  IMAD.MOV.U32 R18, RZ, RZ, RZ ;  /* 0x000000ffff127224 */ /* 0x000fc400078e00ff */
[----:B------:R-:W-:Y:S02]  /*4730*/  IMAD.MOV.U32 R36, RZ, RZ, 0x1f ;  /* 0x0000001fff247424 */ /* 0x000fe400078e00ff */
[----:B------:R-:W-:Y:S02]  /*4740*/  IMAD.MOV.U32 R39, RZ, RZ, -0x1 ;  /* 0xffffffffff277424 */ /* 0x000fe400078e00ff */
[----:B------:R-:W-:Y:S05]  /*4750*/  CALL.REL.NOINC `($__internal_121_$__cuda_sm70_shflsync_bfly_p) ;  /* 0x00001fc000007944 */ /* 0x000fea0003c00000 */
[----:B01----:R-:W-:Y:S01]  /*4760*/  FADD.FTZ R18, RZ, R36 ;  /* 0x00000024ff127221 */ /* 0x003fe20000010000 */
[----:B------:R-:W-:Y:S01]  /*4770*/  MOV R37, 0x2 ;  /* 0x0000000200257802 */ /* 0x000fe20000000f00 */
[----:B------:R-:W-:Y:S01]  /*4780*/  IMAD.MOV.U32 R36, RZ, RZ, 0x1f ;  /* 0x0000001fff247424 */ /* 0x000fe200078e00ff */
[----:B------:R-:W-:Y:S01]  /*4790*/  MOV R34, 0x47c0 ;  /* 0x000047c000227802 */ /* 0x000fe20000000f00 */
[----:B------:R-:W-:Y:S02]  /*47a0*/  IMAD.MOV.U32 R39, RZ, RZ, -0x1 ;  /* 0xffffffffff277424 */ /* 0x000fe400078e00ff */
[----:B------:R-:W-:Y:S05]  /*47b0*/  CALL.REL.NOINC `($__internal_121_$__cuda_sm70_shflsync_bfly_p) ;  /* 0x00001f6000007944 */ /* 0x000fea0003c00000 */
[----:B0-----:R-:W-:Y:S01]  /*47c0*/  HFMA2.MMA R37, -RZ, RZ, 0, 5.9604644775390625e-08 ;  /* 0x00000001ff257435 */ /* 0x001fe200000001ff */
[----:B-1----:R-:W-:Y:S01]  /*47d0*/  FADD.FTZ R18, R18, R36 ;  /* 0x0000002412127221 */ /* 0x002fe20000010000 */
[----:B------:R-:W-:Y:S01]  /*47e0*/  MOV R34, 0x4820 ;  /* 0x0000482000227802 */ /* 0x000fe20000000f00 */
[----:B------:R-:W-:Y:S02]  /*47f0*/  IMAD.MOV.U32 R36, RZ, RZ, 0x1f ;  /* 0x0000001fff247424 */ /* 0x000fe400078e00ff */
[----:B------:R-:W-:-:S02]  /*4800*/  IMAD.MOV.U32 R39, RZ, RZ, -0x1 ;  /* 0xffffffffff277424 */ /* 0x000fc400078e00ff */
[----:B------:R-:W-:Y:S05]  /*4810*/  CALL.REL.NOINC `($__internal_121_$__cuda_sm70_shflsync_bfly_p) ;  /* 0x00001f0000007944 */ /* 0x000fea0003c00000 */
[----:B-1----:R-:W-:Y:S01]  /*4820*/  FADD.FTZ R32, R18, R36 ;  /* 0x0000002412207221 */ /* 0x002fe20000010000 */
[----:B0-----:R-:W-:Y:S01]  /*4830*/  MOV R18, RZ ;  /* 0x000000ff00127202 */ /* 0x001fe20000000f00 */
[----:B------:R-:W-:Y:S01]  /*4840*/  IMAD.MOV.U32 R37, RZ, RZ, 0x4 ;  /* 0x00000004ff257424 */ /* 0x000fe200078e00ff */
[----:B------:R-:W-:Y:S01]  /*4850*/  MOV R39, 0xffffffff ;  /* 0xffffffff00277802 */ /* 0x000fe20000000f00 */
[----:B------:R-:W-:Y:S01]  /*4860*/  IMAD.MOV.U32 R36, RZ, RZ, 0x1f ;  /* 0x0000001fff247424 */ /* 0x000fe200078e00ff */
[----:B------:R-:W-:-:S02]  /*4870*/  MOV R34, 0x4890 ;  /* 0x0000489000227802 */ /* 0x000fc40000000f00 */
[----:B------:R-:W-:Y:S05]  /*4880*/  CALL.REL.NOINC `($__internal_121_$__cuda_sm70_shflsync_bfly_p) ;  /* 0x00001e9000007944 */ /* 0x000fea0003c00000 */
[----:B01----:R-:W-:Y:S01]  /*4890*/  FADD.FTZ R18, RZ, R36 ;  /* 0x00000024ff127221 */ /* 0x003fe20000010000 */
[----:B------:R-:W-:Y:S01]  /*48a0*/  MOV R39, 0xffffffff ;  /* 0xffffffff00277802 */ /* 0x000fe20000000f00 */
[----:B------:R-:W-:Y:S01]  /*48b0*/  IMAD.MOV.U32 R37, RZ, RZ, 0x2 ;  /* 0x00000002ff257424 */ /* 0x000fe200078e00ff */
[----:B------:R-:W-:Y:S01]  /*48c0*/  MOV R34, 0x48f0 ;  /* 0x000048f000227802 */ /* 0x000fe20000000f00 */
[----:B------:R-:W-:-:S02]  /*48d0*/  IMAD.MOV.U32 R36, RZ, RZ, 0x1f ;  /* 0x0000001fff247424 */ /* 0x000fc400078e00ff */
[----:B------:R-:W-:Y:S05]  /*48e0*/  CALL.REL.NOINC `($__internal_121_$__cuda_sm70_shflsync_bfly_p) ;  /* 0x00001e3000007944 */ /* 0x000fea0003c00000 */
[----:B01----:R-:W-:Y:S01]  /*48f0*/  FADD.FTZ R18, R18, R36 ;  /* 0x0000002412127221 */ /* 0x003fe20000010000 */
[----:B------:R-:W-:Y:S01]  /*4900*/  MOV R39, 0xffffffff ;  /* 0xffffffff00277802 */ /* 0x000fe20000000f00 */
[----:B------:R-:W-:Y:S01]  /*4910*/  IMAD.MOV.U32 R37, RZ, RZ, 0x1 ;  /* 0x00000001ff257424 */ /* 0x000fe200078e00ff */
[----:B------:R-:W-:Y:S01]  /*4920*/  MOV R34, 0x4950 ;  /* 0x0000495000227802 */ /* 0x000fe20000000f00 */
[----:B------:R-:W-:-:S02]  /*4930*/  IMAD.MOV.U32 R36, RZ, RZ, 0x1f ;  /* 0x0000001fff247424 */ /* 0x000fc400078e00ff */
[----:B------:R-:W-:Y:S05]  /*4940*/  CALL.REL.NOINC `($__internal_121_$__cuda_sm70_shflsync_bfly_p) ;  /* 0x00001dd000007944 */ /* 0x000fea0003c00000 */
[----:B-1----:R-:W-:Y:S01]  /*4950*/  FADD.FTZ R29, R18, R36 ;  /* 0x00000024121d7221 */ /* 0x002fe20000010000 */
[----:B------:R-:W-:Y:S01]  /*4960*/  HFMA2.MMA R36, -RZ, RZ, 0, 1.847743988037109375e-06 ;  /* 0x0000001fff247435 */ /* 0x000fe200000001ff */
[----:B0-----:R-:W-:Y:S01]  /*4970*/  IMAD.MOV.U32 R18, RZ, RZ, RZ ;  /* 0x000000ffff127224 */ /* 0x001fe200078e00ff */
[----:B------:R-:W-:Y:S01]  /*4980*/  MOV R34, 0x49c0 ;  /* 0x000049c000227802 */ /* 0x000fe20000000f00 */
[----:B------:R-:W-:-:S02]  /*4990*/  IMAD.MOV.U32 R37, RZ, RZ, 0x4 ;  /* 0x00000004ff257424 */ /* 0x000fc400078e00ff */
        /* <DEDUP_REMOVED lines=8> */
[----:B01----:R-:W-:Y:S01]  /*4a20*/  FADD.FTZ R18, R18, R36 ;  /* 0x0000002412127221 */ /* 0x003fe20000010000 */
[----:B------:R-:W-:Y:S01]  /*4a30*/  HFMA2.MMA R36, -RZ, RZ, 0, 1.847743988037109375e-06 ;  /* 0x0000001fff247435 */ /* 0x000fe200000001ff */
[----:B------:R-:W-:Y:S01]  /*4a40*/  IMAD.MOV.U32 R37, RZ, RZ, 0x1 ;  /* 0x00000001ff257424 */ /* 0x000fe200078e00ff */
[----:B------:R-:W-:Y:S01]  /*4a50*/  MOV R34, 0x4a80 ;  /* 0x00004a8000227802 */ /* 0x000fe20000000f00 */
[----:B------:R-:W-:-:S03]  /*4a60*/  IMAD.MOV.U32 R39, RZ, RZ, -0x1 ;  /* 0xffffffffff277424 */ /* 0x000fc600078e00ff */
[----:B------:R-:W-:Y:S05]  /*4a70*/  CALL.REL.NOINC `($__internal_121_$__cuda_sm70_shflsync_bfly_p) ;  /* 0x00001ca000007944 */ /* 0x000fea0003c00000 */
[----:B-1----:R-:W-:Y:S01]  /*4a80*/  FADD.FTZ R31, R18, R36 ;  /* 0x00000024121f7221 */ /* 0x002fe20000010000 */
[----:B0-----:R-:W-:Y:S01]  /*4a90*/  MOV R37, 0x4 ;  /* 0x0000000400257802 */ /* 0x001fe20000000f00 */
[----:B------:R-:W-:Y:S01]  /*4aa0*/  IMAD.MOV.U32 R18, RZ, RZ, RZ ;  /* 0x000000ffff127224 */ /* 0x000fe200078e00ff */
[----:B------:R-:W-:Y:S01]  /*4ab0*/  MOV R34, 0x4af0 ;  /* 0x00004af000227802 */ /* 0x000fe20000000f00 */
[----:B------:R-:W-:-:S02]  /*4ac0*/  IMAD.MOV.U32 R36, RZ, RZ, 0x1f ;  /* 0x0000001fff247424 */ /* 0x000fc400078e00ff */
[----:B------:R-:W-:Y:S02]  /*4ad0*/  IMAD.MOV.U32 R39, RZ, RZ, -0x1 ;  /* 0xffffffffff277424 */ /* 0x000fe400078e00ff */
[----:B------:R-:W-:Y:S05]  /*4ae0*/  CALL.REL.NOINC `($__internal_121_$__cuda_sm70_shflsync_bfly_p) ;  /* 0x00001c3000007944 */ /* 0x000fea0003c00000 */
[----:B0-----:R-:W-:Y:S01]  /*4af0*/  HFMA2.MMA R37, -RZ, RZ, 0, 1.1920928955078125e-07 ;  /* 0x00000002ff257435 */ /* 0x001fe200000001ff */
[----:B-1----:R-:W-:Y:S01]  /*4b00*/  FADD.FTZ R18, RZ, R36 ;  /* 0x00000024ff127221 */ /* 0x002fe20000010000 */
[----:B------:R-:W-:Y:S01]  /*4b10*/  MOV R34, 0x4b50 ;  /* 0x00004b5000227802 */ /* 0x000fe20000000f00 */
[----:B------:R-:W-:Y:S02]  /*4b20*/  IMAD.MOV.U32 R36, RZ, RZ, 0x1f ;  /* 0x0000001fff247424 */ /* 0x000fe400078e00ff */
[----:B------:R-:W-:Y:S02]  /*4b30*/  IMAD.MOV.U32 R39, RZ, RZ, -0x1 ;  /* 0xffffffffff277424 */ /* 0x000fe400078e00ff */
[----:B------:R-:W-:Y:S05]  /*4b40*/  CALL.REL.NOINC `($__internal_121_$__cuda_sm70_shflsync_bfly_p) ;  /* 0x00001bd000007944 */ /* 0x000fea0003c00000 */
[----:B01----:R-:W-:Y:S01]  /*4b50*/  FADD.FTZ R18, R18, R36 ;  /* 0x0000002412127221 */ /* 0x003fe20000010000 */
[----:B------:R-:W-:Y:S01]  /*4b60*/  MOV R37, 0x1 ;  /* 0x0000000100257802 */ /* 0x000fe20000000f00 */
[----:B------:R-:W-:Y:S01]  /*4b70*/  IMAD.MOV.U32 R36, RZ, RZ, 0x1f ;  /* 0x0000001fff247424 */ /* 0x000fe200078e00ff */
[----:B------:R-:W-:Y:S01]  /*4b80*/  MOV R34, 0x4bb0 ;  /* 0x00004bb000227802 */ /* 0x000fe20000000f00 */
[----:B------:R-:W-:Y:S02]  /*4b90*/  IMAD.MOV.U32 R39, RZ, RZ, -0x1 ;  /* 0xffffffffff277424 */ /* 0x000fe400078e00ff */
[----:B------:R-:W-:Y:S05]  /*4ba0*/  CALL.REL.NOINC `($__internal_121_$__cuda_sm70_shflsync_bfly_p) ;  /* 0x00001b7000007944 */ /* 0x000fea0003c00000 */
[----:B-1----:R-:W-:Y:S01]  /*4bb0*/  FADD.FTZ R30, R18, R36 ;  /* 0x00000024121e7221 */ /* 0x002fe20000010000 */
[----:B0-----:R-:W-:Y:S01]  /*4bc0*/  HFMA2.MMA R18, -RZ, RZ, 0, 0 ;  /* 0x00000000ff127435 */ /* 0x001fe200000001ff */
        /* <DEDUP_REMOVED lines=405> */
[----:B------:R-:W-:Y:S01]  /*6520*/  HFMA2.MMA R36, -RZ, RZ, 0, 1.847743988037109375e-06 ;  /* 0x0000001fff247435 */ /* 0x000fe200000001ff */
[----:B------:R-:W-:Y:S01]  /*6530*/  IMAD.MOV.U32 R37, RZ, RZ, 0x2 ;  /* 0x00000002ff257424 */ /* 0x000fe200078e00ff */
[----:B------:R-:W-:Y:S01]  /*6540*/  MOV R34, 0x6570 ;  /* 0x0000657000227802 */ /* 0x000fe20000000f00 */
[----:B------:R-:W-:-:S03]  /*6550*/  IMAD.MOV.U32 R39, RZ, RZ, -0x1 ;  /* 0xffffffffff277424 */ /* 0x000fc600078e00ff */
[----:B------:R-:W-:Y:S05]  /*6560*/  CALL.REL.NOINC `($__internal_121_$__cuda_sm70_shflsync_bfly_p) ;  /* 0x000001b000007944 */ /* 0x000fea0003c00000 */
[----:B01----:R-:W-:Y:S01]  /*6570*/  FADD.FTZ R18, R18, R36 ;  /* 0x0000002412127221 */ /* 0x003fe20000010000 */
[----:B------:R-:W-:Y:S01]  /*6580*/  MOV R37, 0x1 ;  /* 0x0000000100257802 */ /* 0x000fe20000000f00 */
[----:B------:R-:W-:Y:S01]  /*6590*/  IMAD.MOV.U32 R36, RZ, RZ, 0x1f ;  /* 0x0000001fff247424 */ /* 0x000fe200078e00ff */
[----:B------:R-:W-:-:S02]  /*65a0*/  MOV R39, 0xffffffff ;  /* 0xffffffff00277802 */ /* 0x000fc40000000f00 */
[----:B------:R-:W-:Y:S02]  /*65b0*/  MOV R34, 0x65d0 ;  /* 0x000065d000227802 */ /* 0x000fe40000000f00 */
[----:B------:R-:W-:Y:S05]  /*65c0*/  CALL.REL.NOINC `($__internal_121_$__cuda_sm70_shflsync_bfly_p) ;  /* 0x0000015000007944 */ /* 0x000fea0003c00000 */
[----:B0-----:R-:W-:Y:S01]  /*65d0*/  HFMA2.MMA R37, -RZ, RZ, 0, 2.384185791015625e-07 ;  /* 0x00000004ff257435 */ /* 0x001fe200000001ff */
[----:B-1----:R-:W-:Y:S01]  /*65e0*/  FADD.FTZ R17, R18, R36 ;  /* 0x0000002412117221 */ /* 0x002fe20000010000 */
[----:B------:R-:W-:Y:S01]  /*65f0*/  MOV R39, 0xffffffff ;  /* 0xffffffff00277802 */ /* 0x000fe20000000f00 */
[----:B------:R-:W-:Y:S01]  /*6600*/  IMAD.MOV.U32 R18, RZ, RZ, RZ ;  /* 0x000000ffff127224 */ /* 0x000fe200078e00ff */
[----:B------:R-:W-:Y:S01]  /*6610*/  MOV R34, 0x6640 ;  /* 0x0000664000227802 */ /* 0x000fe20000000f00 */
[----:B------:R-:W-:Y:S02]  /*6620*/  IMAD.MOV.U32 R36, RZ, RZ, 0x1f ;  /* 0x0000001fff247424 */ /* 0x000fe400078e00ff */
        /* <DEDUP_REMOVED lines=13> */
[----:B-1----:R-:W-:Y:S01]  /*6700*/  IMAD.MOV.U32 R35, RZ, RZ, R36 ;  /* 0x000000ffff237224 */ /* 0x002fe200078e0024 */
[----:B0-----:R-:W-:Y:S05]  /*6710*/  BRA `(.L_x_4875) ;  /* 0xffffc16000007947 */ /* 0x001fea000383ffff */
        .weak           $__internal_121_$__cuda_sm70_shflsync_bfly_p
        .type           $__internal_121_$__cuda_sm70_shflsync_bfly_p,@function
        .size           $__internal_121_$__cuda_sm70_shflsync_bfly_p,(.L_x_23288 - $__internal_121_$__cuda_sm70_shflsync_bfly_p)
$__internal_121_$__cuda_sm70_shflsync_bfly_p:
[----:B------:R-:W-:Y:S01]  /*6720*/  HFMA2.MMA R35, -RZ, RZ, 0, 0 ;  /* 0x00000000ff237435 */ /* 0x000fe200000001ff */
[----:B------:R-:W-:Y:S04]  /*6730*/  WARPSYNC R39 ;  /* 0x0000002700007348 */ /* 0x000fe80003800000 */
[----:B------:R0:W1:Y:S01]  /*6740*/  SHFL.BFLY PT, R36, R18, R37, R36 ;  /* 0x0c00002512247389 */ /* 0x00006200000e0024 */
[----:B------:R-:W-:Y:S05]  /*6750*/  RET.REL.NODEC R34 `(_ZN4vllm25paged_attention_v1_kernelIfhLi112ELi32ELi128ELNS_18Fp8KVCacheDataTypeE2ELb1EEEvPT_PKS2_PKT0_S8_ifPKiSA_iPKfiiiSC_SC_iiiii) ;  /* 0xffff98a022007950 */ /* 0x000fea0003c3ffff */
.L_x_4876:
        /* <DEDUP_REMOVED lines=10> */
.L_x_23288:


//--------------------- .text._ZN4vllm25paged_attention_v1_kernelIfhLi96ELi32ELi128ELNS_18Fp8KVCacheDataTypeE2ELb1EEEvPT_PKS2_PKT0_S8_ifPKiSA_iPKfiiiSC_SC_iiiii --------------------------
	.section	.text._ZN4vllm25paged_attention_v1_kernelIfhLi96ELi32ELi128ELNS_18Fp8KVCacheDataTypeE2ELb1EEEvPT_PKS2_PKT0_S8_ifPKiSA_iPKfiiiSC_SC_iiiii,"ax",@progbits
	.sectioninfo	@"SHI_REGISTERS=47"
	.align	128
        .global         _ZN4vllm25paged_attention_v1_kernelIfhLi96ELi32ELi128ELNS_18Fp8KVCacheDataTypeE2ELb1EEEvPT_PKS2_PKT0_S8_ifPKiSA_iPKfiiiSC_SC_iiiii
        .type           _ZN4vllm25paged_attention_v1_kernelIfhLi96ELi32ELi128ELNS_18Fp8KVCacheDataTypeE2ELb1EEEvPT_PKS2_PKT0_S8_ifPKiSA_iPKfiiiSC_SC_iiiii,@function
        .size           _ZN4vllm25paged_attention_v1_kernelIfhLi96ELi32ELi128ELNS_18Fp8KVCacheDataTypeE2ELb1EEEvPT_PKS2_PKT0_S8_ifPKiSA_iPKfiiiSC_SC_iiiii,(.L_x_23289 - _ZN4vllm25paged_attention_v1_kernelIfhLi96ELi32ELi128ELNS_18Fp8KVCacheDataTypeE2ELb1EEEvPT_PKS2_PKT0_S8_ifPKiSA_iPKfiiiSC_SC_iiiii)
        .other          _ZN4vllm25paged_attention_v1_kernelIfhLi96ELi32ELi128ELNS_18Fp8KVCacheDataTypeE2ELb1EEEvPT_PKS2_PKT0_S8_ifPKiSA_iPKfiiiSC_SC_iiiii,@"STO_CUDA_ENTRY STV_DEFAULT"
_ZN4vllm25paged_attention_v1_kernelIfhLi96ELi32ELi128ELNS_18Fp8KVCacheDataTypeE2ELb1EEEvPT_PKS2_PKT0_S8_ifPKiSA_iPKfiiiSC_SC_iiiii:
.text._ZN4vllm25paged_attention_v1_kernelIfhLi96ELi32ELi128ELNS_18Fp8KVCacheDataTypeE2ELb1EEEvPT_PKS2_PKT0_S8_ifPKiSA_iPKfiiiSC_SC_iiiii:
        /* <DEDUP_REMOVED lines=105> */
.L_x_4877:
[----:B-1----:R-:W-:-:S05]  /*0690*/  MOV R8, c[0x0][0xc] ;  /* 0x0000030000087a02 */ /* 0x002fca0000000f00 */
[----:B------:R-:W-:-:S04]  /*06a0*/  IMAD R8, R8, c[0x0][0x1c8], R3 ;  /* 0x0000720008087a24 */ /* 0x000fc800078e0203 */
[----:B------:R-:W-:-:S03]  /*06b0*/  IMAD R8, R8, c[0x0][0x1d8], RZ ;  /* 0x0000760008087a24 */ /* 0x000fc600078e02ff */
.L_x_4878:
        /* <DEDUP_REMOVED lines=18> */
.L_x_4882:
        /* <DEDUP_REMOVED lines=36> */
.L_x_4880:
[----:B------:R-:W-:Y:S05]  /*0a20*/  BSYNC B7 ;  /* 0x0000000000077941 */ /* 0x000fea0003800000 */
.L_x_4879:
[----:B------:R-:W-:Y:S05]  /*0a30*/  BRA.DIV ~URZ, `(.L_x_4883) ;  /* 0x000035827f007947 */ /* 0x000fea000b800000 */
[----:B------:R-:W-:-:S05]  /*0a40*/  IMAD.MOV.U32 R10, RZ, RZ, -0x800001 ;  /* 0xff7fffffff0a7424 */ /* 0x000fca00078e00ff */
.L_x_4919:
        /* <DEDUP_REMOVED lines=10> */
.L_x_4920:
        /* <DEDUP_REMOVED lines=28> */
.L_x_4889:
        /* <DEDUP_REMOVED lines=11> */
.L_x_4888:
[----:B------:R-:W-:Y:S05]  /*0d60*/  BSYNC B1 ;  /* 0x0000000000017941 */ /* 0x000fea0003800000 */
.L_x_4887:
        /* <DEDUP_REMOVED lines=10> */
.L_x_4892:
        /* <DEDUP_REMOVED lines=100> */
.L_x_4891:
[----:B------:R-:W-:Y:S05]  /*1450*/  BSYNC B1 ;  /* 0x0000000000017941 */ /* 0x000fea0003800000 */
.L_x_4890:
        /* <DEDUP_REMOVED lines=55> */
.L_x_4894:
[----:B------:R-:W-:Y:S05]  /*17d0*/  BSYNC B1 ;  /* 0x0000000000017941 */ /* 0x000fea0003800000 */
.L_x_4893:
        /* <DEDUP_REMOVED lines=26> */
.L_x_4886:
[----:B------:R-:W-:Y:S05]  /*1980*/  BSYNC B0 ;  /* 0x0000000000007941 */ /* 0x000fea0003800000 */
.L_x_4885:
        /* <DEDUP_REMOVED lines=37> */
.L_x_4899:
        /* <DEDUP_REMOVED lines=8> */
.L_x_4898:
[----:B01----:R-:W-:Y:S05]  /*1c60*/  BSYNC B1 ;  /* 0x0000000000017941 */ /* 0x003fea0003800000 */
.L_x_4897:
        /* <DEDUP_REMOVED lines=10> */
.L_x_4902:
        /* <DEDUP_REMOVED lines=52> */
.L_x_4901:
[----:B------:R-:W-:Y:S05]  /*2050*/  BSYNC B1 ;  /* 0x0000000000017941 */ /* 0x000fea0003800000 */
.L_x_4900:
        /* <DEDUP_REMOVED lines=31> */
.L_x_4904:
[----:B------:R-:W-:Y:S05]  /*2250*/  BSYNC B1 ;  /* 0x0000000000017941 */ /* 0x000fea0003800000 */
.L_x_4903:
        /* <DEDUP_REMOVED lines=14> */
.L_x_4896:
[----:B------:R-:W-:Y:S05]  /*2340*/  BSYNC B0 ;  /* 0x0000000000007941 */ /* 0x000fea0003800000 */
.L_x_4895:
        /* <DEDUP_REMOVED lines=26> */
.L_x_4908:
        /* <DEDUP_REMOVED lines=33> */
.L_x_4906:
[----:B------:R-:W-:Y:S05]  /*2700*/  BSYNC B6 ;  /* 0x0000000000067941 */ /* 0x000fea0003800000 */
.L_x_4905:
[----:B------:R-:W-:Y:S05]  /*2710*/  BRA.DIV ~URZ, `(.L_x_4909) ;  /* 0x00001ac27f007947 */ /* 0x000fea000b800000 */
[----:B------:R-:W-:-:S04]  /*2720*/  IMAD.MOV.U32 R6, RZ, RZ, RZ ;  /* 0x000000ffff067224 */ /* 0x000fc800078e00ff */
.L_x_4921:
        /* <DEDUP_REMOVED lines=14> */
[----:B-1----:R-:W-:Y:S01]  /*2810*/  FADD.FTZ R6, R29, R6 ;  /* 0x000000061d067221 */ /* 0x002fe20000010000 */
[----:B------:R-:W-:-:S04]  /*2820*/  HFMA2.MMA R29, -RZ, RZ, 0, 0 ;  /* 0x00000000ff1d7435 */ /* 0x000fc800000001ff */
[----:B------:R-:W0:Y:S02]  /*2830*/  SHFL.BFLY PT, R7, R6, 0x1, 0x1f ;  /* 0x0c201f0006077f89 */ /* 0x000e2400000e0000 */
[----:B0-----:R-:W-:Y:S02]  /*2840*/  FADD.FTZ R28, R6, R7 ;  /* 0x00000007061c7221 */ /* 0x001fe40000010000 */
[----:B------:R-:W-:Y:S02]  /*2850*/  CS2R R6, SRZ ;  /* 0x0000000000067805 */ /* 0x000fe4000001ff00 */
.L_x_4922:
[----:B------:R-:W-:Y:S01]  /*2860*/  LOP3.LUT R31, R5, 0x7, RZ, 0xc0, !PT ;  /* 0x00000007051f7812 */ /* 0x000fe200078ec0ff */
[----:B------:R-:W-:Y:S01]  /*2870*/  WARPSYNC 0xffffffff ;  /* 0xffffffff00007948 */ /* 0x000fe20003800000 */
[----:B------:R-:W-:Y:S01]  /*2880*/  SHF.R.S32.HI R32, RZ, 0x1f, R5 ;  /* 0x0000001fff207819 */ /* 0x000fe20000011405 */
[----:B------:R-:W-:Y:S01]  /*2890*/  BAR.SYNC.DEFER_BLOCKING 0x0 ;  /* 0x0000000000007b1d */ /* 0x000fe20000010000 */
[----:B------:R-:W-:Y:S02]  /*28a0*/  ISETP.NE.AND P2, PT, R31, RZ, PT ;  /* 0x000000ff1f00720c */ /* 0x000fe40003f45270 */
[----:B------:R-:W-:-:S02]  /*28b0*/  IADD3 R31, R2, 0x1f, RZ ;  /* 0x0000001f021f7810 */ /* 0x000fc40007ffe0ff */
[----:B------:R-:W-:Y:S01]  /*28c0*/  LEA.HI R5, R32, R5, RZ, 0x3 ;  /* 0x0000000520057211 */ /* 0x000fe200078f18ff */
[----:B------:R-:W-:Y:S01]  /*28d0*/  BSSY B0, `(.L_x_4911) ;  /* 0x0000024000007945 */ /* 0x000fe20003800000 */
[----:B------:R-:W-:Y:S02]  /*28e0*/  ISETP.GT.U32.AND P3, PT, R31, 0x3e, PT ;  /* 0x0000003e1f00780c */ /* 0x000fe40003f64070 */
[C---:B------:R-:W-:Y:S02]  /*28f0*/  LOP3.LUT R31, R2.reuse, 0xffffffc0, RZ, 0xc0, !PT ;  /* 0xffffffc0021f7812 */ /* 0x040fe400078ec0ff */
[----:B------:R-:W-:Y:S02]  /*2900*/  SHF.R.S32.HI R5, RZ, 0x3, R5 ;  /* 0x00000003ff057819 */ /* 0x000fe40000011405 */
[----:B------:R-:W-:Y:S02]  /*2910*/  ISETP.NE.OR P5, PT, R31, 0x40, P2 ;  /* 0x000000401f00780c */ /* 0x000fe400017a5670 */
[----:B------:R-:W-:-:S02]  /*2920*/  LOP3.LUT R32, R2, 0xffffffe0, RZ, 0xc0, !PT ;  /* 0xffffffe002207812 */ /* 0x000fc400078ec0ff */
[C---:B------:R-:W-:Y:S02]  /*2930*/  ISETP.GT.OR P0, PT, R2.reuse, 0x3f, P2 ;  /* 0x0000003f0200780c */ /* 0x040fe40001704670 */
[----:B------:R-:W-:Y:S01]  /*2940*/  ISETP.GT.OR P1, PT, R2, 0x1f, P2 ;  /* 0x0000001f0200780c */ /* 0x000fe20001724670 */
[----:B------:R-:W-:Y:S01]  /*2950*/  FADD.FTZ R2, R30, R29 ;  /* 0x0000001d1e027221 */ /* 0x000fe20000010000 */
[----:B------:R-:W-:Y:S01]  /*2960*/  ISETP.NE.OR P4, PT, R32, 0x20, P2 ;  /* 0x000000202000780c */ /* 0x000fe20001785670 */
[----:B------:R-:W-:-:S04]  /*2970*/  IMAD R29, R4, 0x60, R5 ;  /* 0x00000060041d7824 */ /* 0x000fc800078e0205 */
        /* <DEDUP_REMOVED lines=25> */
.L_x_4912:
[----:B------:R-:W-:Y:S05]  /*2b10*/  BSYNC B0 ;  /* 0x0000000000007941 */ /* 0x000fea0003800000 */
.L_x_4911:
        /* <DEDUP_REMOVED lines=51> */
.L_x_4914:
[----:B------:R-:W-:Y:S05]  /*2e50*/  BSYNC B0 ;  /* 0x0000000000007941 */ /* 0x000fea0003800000 */
.L_x_4913:
        /* <DEDUP_REMOVED lines=27> */
.L_x_4916:
[----:B------:R-:W-:Y:S05]  /*3010*/  BSYNC B0 ;  /* 0x0000000000007941 */ /* 0x000fea0003800000 */
.L_x_4915:
        /* <DEDUP_REMOVED lines=51> */
.L_x_4918:
[----:B------:R-:W-:Y:S05]  /*3350*/  BSYNC B0 ;  /* 0x0000000000007941 */ /* 0x000fea0003800000 */
.L_x_4917:
        /* <DEDUP_REMOVED lines=8> */
[----:B------:R-:W2:Y:S01]  /*33e0*/  S2UR UR4, SR_CTAID.Z ;  /* 0x00000000000479c3 */ /* 0x000ea20000002700 */
[----:B01----:R-:W-:Y:S02]  /*33f0*/  SHF.R.S32.HI R29, RZ, 0x1f, R3 ;  /* 0x0000001fff1d7819 */ /* 0x003fe40000011403 */
[----:B------:R-:W-:Y:S01]  /*3400*/  IADD3 R37, R5, 0x1c, RZ ;  /* 0x0000001c05257810 */ /* 0x000fe20007ffe0ff */
[----:B--2---:R-:W-:-:S04]  /*3410*/  UIMAD UR4, UR4, 0x60, URZ ;  /* 0x00000060040478a4 */ /* 0x004fc8000f8e023f */
[----:B------:R-:W-:Y:S02]  /*3420*/  USHF.R.S32.HI UR5, URZ, 0x1f, UR4 ;  /* 0x0000001f3f057899 */ /* 0x000fe40008011404 */
[----:B------:R-:W-:Y:S02]  /*3430*/  IADD3 R4, P0, P1, R0, UR4, R3 ;  /* 0x0000000400047c10 */ /* 0x000fe4000f91e003 */
[----:B------:R-:W-:Y:S02]  /*3440*/  SHF.R.S32.HI R0, RZ, 0x1f, R0 ;  /* 0x0000001fff007819 */ /* 0x000fe40000011400 */
[C---:B------:R-:W-:Y:S02]  /*3450*/  IADD3 R3, R5.reuse, 0x4, RZ ;  /* 0x0000000405037810 */ /* 0x040fe40007ffe0ff */
[----:B------:R-:W-:Y:S02]  /*3460*/  IADD3.X R0, R0, UR5, R29, P0, P1 ;  /* 0x0000000500007c10 */ /* 0x000fe400087e241d */
[----:B------:R-:W-:-:S04]  /*3470*/  IADD3 R29, P0, R5, R4, RZ ;  /* 0x00000004051d7210 */ /* 0x000fc80007f1e0ff */
[----:B------:R-:W-:Y:S02]  /*3480*/  LEA.HI.X.SX32 R32, R5, R0, 0x1, P0 ;  /* 0x0000000005207211 */ /* 0x000fe400000f0eff */
[----:B------:R-:W-:-:S04]  /*3490*/  LEA R30, P0, R29, c[0x0][0x160], 0x2 ;  /* 0x000058001d1e7a11 */ /* 0x000fc800078010ff */
[----:B------:R-:W-:Y:S02]  /*34a0*/  LEA.HI.X R31, R29, c[0x0][0x164], R32, 0x2, P0 ;  /* 0x000059001d1f7a11 */ /* 0x000fe400000f1420 */
[----:B------:R-:W-:Y:S02]  /*34b0*/  IADD3 R33, P0, R3, R4, RZ ;  /* 0x0000000403217210 */ /* 0x000fe40007f1e0ff */
[----:B------:R-:W-:Y:S01]  /*34c0*/  IADD3 R29, R5, 0x8, RZ ;  /* 0x00000008051d7810 */ /* 0x000fe20007ffe0ff */
[----:B------:R0:W-:Y:S01]  /*34d0*/  STG.E [R30.64], R28 ;  /* 0x0000001c1e007986 */ /* 0x0001e2000c101924 */
[----:B------:R-:W-:Y:S02]  /*34e0*/  LEA.HI.X.SX32 R34, R3, R0, 0x1, P0 ;  /* 0x0000000003227211 */ /* 0x000fe400000f0eff */
[----:B------:R-:W-:Y:S02]  /*34f0*/  LEA R32, P0, R33, c[0x0][0x160], 0x2 ;  /* 0x0000580021207a11 */ /* 0x000fe400078010ff */
[----:B------:R-:W-:-:S02]  /*3500*/  IADD3 R35, P1, R29, R4, RZ ;  /* 0x000000041d237210 */ /* 0x000fc40007f3e0ff */
[----:B------:R-:W-:Y:S02]  /*3510*/  IADD3 R3, R5, 0xc, RZ ;  /* 0x0000000c05037810 */ /* 0x000fe40007ffe0ff */
[----:B------:R-:W-:Y:S02]  /*3520*/  LEA.HI.X R33, R33, c[0x0][0x164], R34, 0x2, P0 ;  /* 0x0000590021217a11 */ /* 0x000fe400000f1422 */
[----:B------:R-:W-:Y:S02]  /*3530*/  LEA.HI.X.SX32 R36, R29, R0, 0x1, P1 ;  /* 0x000000001d247211 */ /* 0x000fe400008f0eff */
[----:B------:R-:W-:Y:S01]  /*3540*/  LEA R34, P0, R35, c[0x0][0x160], 0x2 ;  /* 0x0000580023227a11 */ /* 0x000fe200078010ff */
[----:B------:R1:W-:Y:S01]  /*3550*/  STG.E [R32.64], R27 ;  /* 0x0000001b20007986 */ /* 0x0003e2000c101924 */
[----:B------:R-:W-:Y:S02]  /*3560*/  IADD3 R29, P1, R3, R4, RZ ;  /* 0x00000004031d7210 */ /* 0x000fe40007f3e0ff */
[----:B0-----:R-:W-:-:S02]  /*3570*/  IADD3 R31, R5, 0x10, RZ ;  /* 0x00000010051f7810 */ /* 0x001fc40007ffe0ff */
[----:B------:R-:W-:Y:S02]  /*3580*/  LEA.HI.X R35, R35, c[0x0][0x164], R36, 0x2, P0 ;  /* 0x0000590023237a11 */ /* 0x000fe400000f1424 */
[----:B------:R-:W-:Y:S02]  /*3590*/  LEA.HI.X.SX32 R30, R3, R0, 0x1, P1 ;  /* 0x00000000031e7211 */ /* 0x000fe400008f0eff */
[----:B------:R-:W-:Y:S01]  /*35a0*/  LEA R28, P0, R29, c[0x0][0x160], 0x2 ;  /* 0x000058001d1c7a11 */ /* 0x000fe200078010ff */
[----:B------:R0:W-:Y:S01]  /*35b0*/  STG.E [R34.64], R25 ;  /* 0x0000001922007986 */ /* 0x0001e2000c101924 */
[----:B------:R-:W-:Y:S02]  /*35c0*/  IADD3 R36, P1, R31, R4, RZ ;  /* 0x000000041f247210 */ /* 0x000fe40007f3e0ff */
[----:B------:R-:W-:Y:S02]  /*35d0*/  LEA.HI.X R29, R29, c[0x0][0x164], R30, 0x2, P0 ;  /* 0x000059001d1d7a11 */ /* 0x000fe400000f141e */
[----:B------:R-:W-:-:S02]  /*35e0*/  LEA.HI.X.SX32 R31, R31, R0, 0x1, P1 ;  /* 0x000000001f1f7211 */ /* 0x000fc400008f0eff */
[C---:B------:R-:W-:Y:S01]  /*35f0*/  LEA R30, P0, R36.reuse, c[0x0][0x160], 0x2 ;  /* 0x00005800241e7a11 */ /* 0x040fe200078010ff */
[----:B------:R2:W-:Y:S01]  /*3600*/  STG.E [R28.64], R26 ;  /* 0x0000001a1c007986 */ /* 0x0005e2000c101924 */
[----:B------:R-:W-:Y:S02]  /*3610*/  IADD3 R3, R5, 0x14, RZ ;  /* 0x0000001405037810 */ /* 0x000fe40007ffe0ff */
[----:B------:R-:W-:Y:S02]  /*3620*/  LEA.HI.X R31, R36, c[0x0][0x164], R31, 0x2, P0 ;  /* 0x00005900241f7a11 */ /* 0x000fe400000f141f */
[----:B-1----:R-:W-:Y:S02]  /*3630*/  IADD3 R33, P0, R3, R4, RZ ;  /* 0x0000000403217210 */ /* 0x002fe40007f1e0ff */
[----:B------:R-:W-:Y:S01]  /*3640*/  IADD3 R27, R5, 0x18, RZ ;  /* 0x00000018051b7810 */ /* 0x000fe20007ffe0ff */
[----:B------:R1:W-:Y:S01]  /*3650*/  STG.E [R30.64], R22 ;  /* 0x000000161e007986 */ /* 0x0003e2000c101924 */
[----:B------:R-:W-:-:S02]  /*3660*/  LEA.HI.X.SX32 R36, R3, R0, 0x1, P0 ;  /* 0x0000000003247211 */ /* 0x000fc400000f0eff */
[----:B------:R-:W-:Y:S02]  /*3670*/  LEA R32, P0, R33, c[0x0][0x160], 0x2 ;  /* 0x0000580021207a11 */ /* 0x000fe400078010ff */
[-C--:B------:R-:W-:Y:S02]  /*3680*/  IADD3 R38, P1, R27, R4.reuse, RZ ;  /* 0x000000041b267210 */ /* 0x080fe40007f3e0ff */
[----:B------:R-:W-:Y:S02]  /*3690*/  IADD3 R3, P2, R37, R4, RZ ;  /* 0x0000000425037210 */ /* 0x000fe40007f5e0ff */
[----:B------:R-:W-:Y:S02]  /*36a0*/  LEA.HI.X R33, R33, c[0x0][0x164], R36, 0x2, P0 ;  /* 0x0000590021217a11 */ /* 0x000fe400000f1424 */
[-C--:B------:R-:W-:Y:S02]  /*36b0*/  LEA.HI.X.SX32 R27, R27, R0.reuse, 0x1, P1 ;  /* 0x000000001b1b7211 */ /* 0x080fe400008f0eff */
[----:B0-----:R-:W-:Y:S01]  /*36c0*/  LEA R34, P0, R38, c[0x0][0x160], 0x2 ;  /* 0x0000580026227a11 */ /* 0x001fe200078010ff */
[----:B------:R0:W-:Y:S01]  /*36d0*/  STG.E [R32.64], R23 ;  /* 0x0000001720007986 */ /* 0x0001e2000c101924 */
[----:B------:R-:W-:-:S02]  /*36e0*/  LEA.HI.X.SX32 R36, R37, R0, 0x1, P2 ;  /* 0x0000000025247211 */ /* 0x000fc400010f0eff */
[C---:B--2---:R-:W-:Y:S02]  /*36f0*/  LEA R26, P1, R3.reuse, c[0x0][0x160], 0x2 ;  /* 0x00005800031a7a11 */ /* 0x044fe400078210ff */
[----:B------:R-:W-:Y:S02]  /*3700*/  LEA.HI.X R35, R38, c[0x0][0x164], R27, 0x2, P0 ;  /* 0x0000590026237a11 */ /* 0x000fe400000f141b */
[----:B------:R-:W-:Y:S02]  /*3710*/  LEA.HI.X R27, R3, c[0x0][0x164], R36, 0x2, P1 ;  /* 0x00005900031b7a11 */ /* 0x000fe400008f1424 */
[C---:B------:R-:W-:Y:S01]  /*3720*/  IADD3 R3, R5.reuse, 0x20, RZ ;  /* 0x0000002005037810 */ /* 0x040fe20007ffe0ff */
[----:B------:R2:W-:Y:S01]  /*3730*/  STG.E [R34.64], R24 ;  /* 0x0000001822007986 */ /* 0x0005e2000c101924 */
[C---:B------:R-:W-:Y:S02]  /*3740*/  IADD3 R25, R5.reuse, 0x24, RZ ;  /* 0x0000002405197810 */ /* 0x040fe40007ffe0ff */
[----:B------:R-:W-:Y:S01]  /*3750*/  IADD3 R29, R5, 0x28, RZ ;  /* 0x00000028051d7810 */ /* 0x000fe20007ffe0ff */
[----:B------:R3:W-:Y:S01]  /*3760*/  STG.E [R26.64], R21 ;  /* 0x000000151a007986 */ /* 0x0007e2000c101924 */
[----:B------:R-:W-:-:S02]  /*3770*/  IADD3 R39, P0, R3, R4, RZ ;  /* 0x0000000403277210 */ /* 0x000fc40007f1e0ff */
[-C--:B------:R-:W-:Y:S02]  /*3780*/  IADD3 R38, P1, R25, R4.reuse, RZ ;  /* 0x0000000419267210 */ /* 0x080fe40007f3e0ff */
[----:B------:R-:W-:Y:S02]  /*3790*/  IADD3 R37, P2, R29, R4, RZ ;  /* 0x000000041d257210 */ /* 0x000fe40007f5e0ff */
[-C--:B------:R-:W-:Y:S02]  /*37a0*/  LEA.HI.X.SX32 R40, R3, R0.reuse, 0x1, P0 ;  /* 0x0000000003287211 */ /* 0x080fe400000f0eff */
[----:B------:R-:W-:Y:S02]  /*37b0*/  LEA.HI.X.SX32 R25, R25, R0, 0x1, P1 ;  /* 0x0000000019197211 */ /* 0x000fe400008f0eff */
[----:B------:R-:W-:Y:S02]  /*37c0*/  LEA R28, P0, R39, c[0x0][0x160], 0x2 ;  /* 0x00005800271c7a11 */ /* 0x000fe400078010ff */
[----:B-1----:R-:W-:-:S02]  /*37d0*/  LEA R30, P1, R38, c[0x0][0x160], 0x2 ;  /* 0x00005800261e7a11 */ /* 0x002fc400078210ff */
[----:B------:R-:W-:Y:S02]  /*37e0*/  IADD3 R3, R5, 0x2c, RZ ;  /* 0x0000002c05037810 */ /* 0x000fe40007ffe0ff */
[----:B------:R-:W-:Y:S02]  /*37f0*/  LEA.HI.X.SX32 R22, R29, R0, 0x1, P2 ;  /* 0x000000001d167211 */ /* 0x000fe400010f0eff */
[----:B------:R-:W-:Y:S02]  /*3800*/  LEA.HI.X R29, R39, c[0x0][0x164], R40, 0x2, P0 ;  /* 0x00005900271d7a11 */ /* 0x000fe400000f1428 */
[----:B------:R-:W-:Y:S02]  /*3810*/  LEA.HI.X R31, R38, c[0x0][0x164], R25, 0x2, P1 ;  /* 0x00005900261f7a11 */ /* 0x000fe400008f1419 */
[----:B------:R-:W-:Y:S01]  /*3820*/  LEA R36, P2, R37, c[0x0][0x160], 0x2 ;  /* 0x0000580025247a11 */ /* 0x000fe200078410ff */
[----:B------:R-:W-:Y:S01]  /*3830*/  STG.E [R28.64], R16 ;  /* 0x000000101c007986 */ /* 0x000fe2000c101924 */
[----:B0-----:R-:W-:-:S02]  /*3840*/  IADD3 R23, P0, R3, R4, RZ ;  /* 0x0000000403177210 */ /* 0x001fc40007f1e0ff */
[C---:B------:R-:W-:Y:S01]  /*3850*/  IADD3 R25, R5.reuse, 0x30, RZ ;  /* 0x0000003005197810 */ /* 0x040fe20007ffe0ff */
[----:B------:R-:W-:Y:S01]  /*3860*/  STG.E [R30.64], R15 ;  /* 0x0000000f1e007986 */ /* 0x000fe2000c101924 */
[----:B------:R-:W-:Y:S02]  /*3870*/  IADD3 R33, R5, 0x34, RZ ;  /* 0x0000003405217810 */ /* 0x000fe40007ffe0ff */
[----:B------:R-:W-:Y:S02]  /*3880*/  LEA.HI.X R37, R37, c[0x0][0x164], R22, 0x2, P2 ;  /* 0x0000590025257a11 */ /* 0x000fe400010f1416 */
[----:B--2---:R-:W-:Y:S02]  /*3890*/  LEA.HI.X.SX32 R24, R3, R0, 0x1, P0 ;  /* 0x0000000003187211 */ /* 0x004fe400000f0eff */
[----:B------:R-:W-:Y:S01]  /*38a0*/  IADD3 R34, P1, R25, R4, RZ ;  /* 0x0000000419227210 */ /* 0x000fe20007f3e0ff */
[----:B------:R0:W-:Y:S01]  /*38b0*/  STG.E [R36.64], R20 ;  /* 0x0000001424007986 */ /* 0x0001e2000c101924 */
[----:B------:R-:W-:-:S02]  /*38c0*/  LEA R22, P0, R23, c[0x0][0x160], 0x2 ;  /* 0x0000580017167a11 */ /* 0x000fc400078010ff */
[----:B------:R-:W-:Y:S02]  /*38d0*/  IADD3 R3, P2, R33, R4, RZ ;  /* 0x0000000421037210 */ /* 0x000fe40007f5e0ff */
[-C--:B------:R-:W-:Y:S02]  /*38e0*/  LEA.HI.X.SX32 R25, R25, R0.reuse, 0x1, P1 ;  /* 0x0000000019197211 */ /* 0x080fe400008f0eff */
[----:B------:R-:W-:Y:S02]  /*38f0*/  LEA.HI.X R23, R23, c[0x0][0x164], R24, 0x2, P0 ;  /* 0x0000590017177a11 */ /* 0x000fe400000f1418 */
[----:B------:R-:W-:Y:S02]  /*3900*/  LEA.HI.X.SX32 R32, R33, R0, 0x1, P2 ;  /* 0x0000000021207211 */ /* 0x000fe400010f0eff */
[----:B---3--:R-:W-:Y:S01]  /*3910*/  LEA R26, P1, R3, c[0x0][0x160], 0x2 ;  /* 0x00005800031a7a11 */ /* 0x008fe200078210ff */
[----:B------:R-:W-:Y:S01]  /*3920*/  STG.E [R22.64], R19 ;  /* 0x0000001316007986 */ /* 0x000fe2000c101924 */
[----:B------:R-:W-:-:S02]  /*3930*/  LEA R24, P0, R34, c[0x0][0x160], 0x2 ;  /* 0x0000580022187a11 */ /* 0x000fc400078010ff */
[----:B------:R-:W-:Y:S02]  /*3940*/  LEA.HI.X R27, R3, c[0x0][0x164], R32, 0x2, P1 ;  /* 0x00005900031b7a11 */ /* 0x000fe400008f1420 */
[----:B------:R-:W-:Y:S02]  /*3950*/  LEA.HI.X R25, R34, c[0x0][0x164], R25, 0x2, P0 ;  /* 0x0000590022197a11 */ /* 0x000fe400000f1419 */
[C---:B------:R-:W-:Y:S02]  /*3960*/  IADD3 R3, R5.reuse, 0x38, RZ ;  /* 0x0000003805037810 */ /* 0x040fe40007ffe0ff */
[C---:B------:R-:W-:Y:S01]  /*3970*/  IADD3 R21, R5.reuse, 0x3c, RZ ;  /* 0x0000003c05157810 */ /* 0x040fe20007ffe0ff */
[----:B------:R1:W-:Y:S01]  /*3980*/  STG.E [R24.64], R18 ;  /* 0x0000001218007986 */ /* 0x0003e2000c101924 */
[C---:B------:R-:W-:Y:S02]  /*3990*/  IADD3 R33, R5.reuse, 0x40, RZ ;  /* 0x0000004005217810 */ /* 0x040fe40007ffe0ff */
[----:B------:R-:W-:Y:S01]  /*39a0*/  IADD3 R35, R5, 0x44, RZ ;  /* 0x0000004405237810 */ /* 0x000fe20007ffe0ff */
[----:B------:R2:W-:Y:S01]  /*39b0*/  STG.E [R26.64], R17 ;  /* 0x000000111a007986 */ /* 0x0005e2000c101924 */
[----:B0-----:R-:W-:-:S02]  /*39c0*/  IADD3 R20, P1, R3, R4, RZ ;  /* 0x0000000403147210 */ /* 0x001fc40007f3e0ff */
[C---:B------:R-:W-:Y:S02]  /*39d0*/  IADD3 R31, R5.reuse, 0x54, RZ ;  /* 0x00000054051f7810 */ /* 0x040fe40007ffe0ff */
[C---:B------:R-:W-:Y:S02]  /*39e0*/  IADD3 R15, R5.reuse, 0x50, RZ ;  /* 0x00000050050f7810 */ /* 0x040fe40007ffe0ff */
[----:B------:R-:W-:Y:S02]  /*39f0*/  IADD3 R39, R5, 0x48, RZ ;  /* 0x0000004805277810 */ /* 0x000fe40007ffe0ff */
[----:B-1----:R-:W-:Y:S02]  /*3a00*/  IADD3 R18, P6, R21, R4, RZ ;  /* 0x0000000415127210 */ /* 0x002fe40007fde0ff */
[C---:B------:R-:W-:Y:S02]  /*3a10*/  IADD3 R29, R5.reuse, 0x4c, RZ ;  /* 0x0000004c051d7810 */ /* 0x040fe40007ffe0ff */
[----:B------:R-:W-:-:S02]  /*3a20*/  IADD3 R19, R5, 0x58, RZ ;  /* 0x0000005805137810 */ /* 0x000fc40007ffe0ff */
[-C--:B------:R-:W-:Y:S02]  /*3a30*/  IADD3 R24, P5, R33, R4.reuse, RZ ;  /* 0x0000000421187210 */ /* 0x080fe40007fbe0ff */
[----:B------:R-:W-:Y:S02]  /*3a40*/  IADD3 R5, R5, 0x5c, RZ ;  /* 0x0000005c05057810 */ /* 0x000fe40007ffe0ff */
[----:B------:R-:W-:Y:S02]  /*3a50*/  IADD3 R22, P0, R35, R4, RZ ;  /* 0x0000000423167210 */ /* 0x000fe40007f1e0ff */
[----:B--2---:R-:W-:Y:S02]  /*3a60*/  LEA.HI.X.SX32 R17, R3, R0, 0x1, P1 ;  /* 0x0000000003117211 */ /* 0x004fe400008f0eff */
[-C--:B------:R-:W-:Y:S02]  /*3a70*/  IADD3 R30, P1, R31, R4.reuse, RZ ;  /* 0x000000041f1e7210 */ /* 0x080fe40007f3e0ff */
[----:B------:R-:W-:-:S02]  /*3a80*/  IADD3 R27, P2, R15, R4, RZ ;  /* 0x000000040f1b7210 */ /* 0x000fc40007f5e0ff */
[----:B------:R-:W-:Y:S02]  /*3a90*/  LEA.HI.X.SX32 R21, R21, R0, 0x1, P6 ;  /* 0x0000000015157211 */ /* 0x000fe400030f0eff */
[-C--:B------:R-:W-:Y:S02]  /*3aa0*/  IADD3 R23, P4, R39, R4.reuse, RZ ;  /* 0x0000000427177210 */ /* 0x080fe40007f9e0ff */
[-C--:B------:R-:W-:Y:S02]  /*3ab0*/  IADD3 R25, P3, R29, R4.reuse, RZ ;  /* 0x000000041d197210 */ /* 0x080fe40007f7e0ff */
[----:B------:R-:W-:Y:S02]  /*3ac0*/  IADD3 R34, P6, R19, R4, RZ ;  /* 0x0000000413227210 */ /* 0x000fe40007fde0ff */
[----:B------:R-:W-:Y:S02]  /*3ad0*/  LEA.HI.X.SX32 R33, R33, R0, 0x1, P5 ;  /* 0x0000000021217211 */ /* 0x000fe400028f0eff */
[----:B------:R-:W-:-:S02]  /*3ae0*/  IADD3 R3, P5, R5, R4, RZ ;  /* 0x0000000405037210 */ /* 0x000fc40007fbe0ff */
[-C--:B------:R-:W-:Y:S02]  /*3af0*/  LEA.HI.X.SX32 R35, R35, R0.reuse, 0x1, P0 ;  /* 0x0000000023237211 */ /* 0x080fe400000f0eff */
[-C--:B------:R-:W-:Y:S02]  /*3b00*/  LEA.HI.X.SX32 R31, R31, R0.reuse, 0x1, P1 ;  /* 0x000000001f1f7211 */ /* 0x080fe400008f0eff */
[----:B------:R-:W-:Y:S02]  /*3b10*/  LEA R4, P0, R20, c[0x0][0x160], 0x2 ;  /* 0x0000580014047a11 */ /* 0x000fe400078010ff */
[-C--:B------:R-:W-:Y:S02]  /*3b20*/  LEA.HI.X.SX32 R32, R15, R0.reuse, 0x1, P2 ;  /* 0x000000000f207211 */ /* 0x080fe400010f0eff */
[----:B------:R-:W-:Y:S02]  /*3b30*/  LEA R16, P1, R18, c[0x0][0x160], 0x2 ;  /* 0x0000580012107a11 */ /* 0x000fe400078210ff */
[----:B------:R-:W-:-:S02]  /*3b40*/  LEA.HI.X.SX32 R28, R39, R0, 0x1, P4 ;  /* 0x00000000271c7211 */ /* 0x000fc400020f0eff */
[-C--:B------:R-:W-:Y:S02]  /*3b50*/  LEA.HI.X.SX32 R26, R29, R0.reuse, 0x1, P3 ;  /* 0x000000001d1a7211 */ /* 0x080fe400018f0eff */
[-C--:B------:R-:W-:Y:S02]  /*3b60*/  LEA.HI.X.SX32 R15, R19, R0.reuse, 0x1, P6 ;  /* 0x00000000130f7211 */ /* 0x080fe400030f0eff */
[----:B------:R-:W-:Y:S02]  /*3b70*/  LEA.HI.X.SX32 R0, R5, R0, 0x1, P5 ;  /* 0x0000000005007211 */ /* 0x000fe400028f0eff */
[----:B------:R-:W-:Y:S02]  /*3b80*/  LEA.HI.X R5, R20, c[0x0][0x164], R17, 0x2, P0 ;  /* 0x0000590014057a11 */ /* 0x000fe400000f1411 */
[----:B------:R-:W-:Y:S02]  /*3b90*/  LEA.HI.X R17, R18, c[0x0][0x164], R21, 0x2, P1 ;  /* 0x0000590012117a11 */ /* 0x000fe400008f1415 */
[----:B------:R-:W-:Y:S01]  /*3ba0*/  LEA R18, P0, R24, c[0x0][0x160], 0x2 ;  /* 0x0000580018127a11 */ /* 0x000fe200078010ff */
[----:B------:R-:W-:Y:S01]  /*3bb0*/  STG.E [R4.64], R8 ;  /* 0x0000000804007986 */ /* 0x000fe2000c101924 */
[----:B------:R-:W-:-:S02]  /*3bc0*/  LEA R20, P1, R22, c[0x0][0x160], 0x2 ;  /* 0x0000580016147a11 */ /* 0x000fc400078210ff */
[----:B------:R-:W-:Y:S01]  /*3bd0*/  LEA.HI.X R19, R24, c[0x0][0x164], R33, 0x2, P0 ;  /* 0x0000590018137a11 */ /* 0x000fe200000f1421 */
[----:B------:R-:W-:Y:S01]  /*3be0*/  STG.E [R16.64], R7 ;  /* 0x0000000710007986 */ /* 0x000fe2000c101924 */
[----:B------:R-:W-:Y:S02]  /*3bf0*/  LEA.HI.X R21, R22, c[0x0][0x164], R35, 0x2, P1 ;  /* 0x0000590016157a11 */ /* 0x000fe400008f1423 */
[----:B------:R-:W-:Y:S01]  /*3c00*/  LEA R22, P0, R23, c[0x0][0x160], 0x2 ;  /* 0x0000580017167a11 */ /* 0x000fe200078010ff */
[----:B------:R-:W-:Y:S01]  /*3c10*/  STG.E [R18.64], R9 ;  /* 0x0000000912007986 */ /* 0x000fe2000c101924 */
[----:B------:R-:W-:Y:S02]  /*3c20*/  LEA R24, P1, R25, c[0x0][0x160], 0x2 ;  /* 0x0000580019187a11 */ /* 0x000fe400078210ff */
        /* <DEDUP_REMOVED lines=18> */
.L_x_4881:
        /* <DEDUP_REMOVED lines=19> */
.L_x_4907:
        /* <DEDUP_REMOVED lines=20> */
.L_x_4883:
[----:B------:R-:W-:Y:S01]  /*3fc0*/  HFMA2.MMA R32, -RZ, RZ, 0, 9.5367431640625e-07 ;  /* 0x00000010ff207435 */ /* 0x000fe200000001ff */
[----:B------:R-:W-:Y:S01]  /*3fd0*/  IMAD.MOV.U32 R29, RZ, RZ, -0x800001 ;  /* 0xff7fffffff1d7424 */ /* 0x000fe200078e00ff */
[----:B------:R-:W-:Y:S01]  /*3fe0*/  MOV R30, 0x4020 ;  /* 0x00004020001e7802 */ /* 0x000fe20000000f00 */
[----:B------:R-:W-:Y:S02]  /*3ff0*/  IMAD.MOV.U32 R33, RZ, RZ, 0x1f ;  /* 0x0000001fff217424 */ /* 0x000fe400078e00ff */
[----:B------:R-:W-:Y:S02]  /*4000*/  IMAD.MOV.U32 R34, RZ, RZ, -0x1 ;  /* 0xffffffffff227424 */ /* 0x000fe400078e00ff */
[----:B------:R-:W-:Y:S05]  /*4010*/  CALL.REL.NOINC `($__internal_122_$__cuda_sm70_shflsync_bfly_p) ;  /* 0x00001e6000007944 */ /* 0x000fea0003c00000 */
[----:B-1----:R-:W-:Y:S01]  /*4020*/  MOV R10, R32 ;  /* 0x00000020000a7202 */ /* 0x002fe20000000f00 */
[----:B0-----:R-:W-:Y:S05]  /*4030*/  BRA `(.L_x_4919) ;  /* 0xffffca1000007947 */ /* 0x001fea000383ffff */
.L_x_4884:
[----:B------:R-:W-:Y:S01]  /*4040*/  IMAD.MOV.U32 R32, RZ, RZ, 0x8 ;  /* 0x00000008ff207424 */ /* 0x000fe200078e00ff */
[----:B------:R-:W-:Y:S01]  /*4050*/  MOV R34, 0xffffffff ;  /* 0xffffffff00227802 */ /* 0x000fe20000000f00 */
[----:B------:R-:W-:Y:S01]  /*4060*/  IMAD.MOV.U32 R33, RZ, RZ, 0x1f ;  /* 0x0000001fff217424 */ /* 0x000fe200078e00ff */
[----:B------:R-:W-:Y:S02]  /*4070*/  MOV R30, 0x4090 ;  /* 0x00004090001e7802 */ /* 0x000fe40000000f00 */
[----:B------:R-:W-:Y:S05]  /*4080*/  CALL.REL.NOINC `($__internal_122_$__cuda_sm70_shflsync_bfly_p) ;  /* 0x00001df000007944 */ /* 0x000fea0003c00000 */
[----:B01----:R-:W-:Y:S01]  /*4090*/  FMNMX.FTZ R29, R29, R32, !PT ;  /* 0x000000201d1d7209 */ /* 0x003fe20007810000 */
[----:B------:R-:W-:Y:S01]  /*40a0*/  IMAD.MOV.U32 R32, RZ, RZ, 0x4 ;  /* 0x00000004ff207424 */ /* 0x000fe200078e00ff */
[----:B------:R-:W-:Y:S01]  /*40b0*/  MOV R34, 0xffffffff ;  /* 0xffffffff00227802 */ /* 0x000fe20000000f00 */
[----:B------:R-:W-:Y:S01]  /*40c0*/  IMAD.MOV.U32 R33, RZ, RZ, 0x1f ;  /* 0x0000001fff217424 */ /* 0x000fe200078e00ff */
[----:B------:R-:W-:-:S02]  /*40d0*/  MOV R30, 0x40f0 ;  /* 0x000040f0001e7802 */ /* 0x000fc40000000f00 */
[----:B------:R-:W-:Y:S05]  /*40e0*/  CALL.REL.NOINC `($__internal_122_$__cuda_sm70_shflsync_bfly_p) ;  /* 0x00001d9000007944 */ /* 0x000fea0003c00000 */
[----:B01----:R-:W-:Y:S01]  /*40f0*/  FMNMX.FTZ R29, R29, R32, !PT ;  /* 0x000000201d1d7209 */ /* 0x003fe20007810000 */
[----:B------:R-:W-:Y:S01]  /*4100*/  IMAD.MOV.U32 R32, RZ, RZ, 0x2 ;  /* 0x00000002ff207424 */ /* 0x000fe200078e00ff */
[----:B------:R-:W-:Y:S01]  /*4110*/  MOV R34, 0xffffffff ;  /* 0xffffffff00227802 */ /* 0x000fe20000000f00 */
[----:B------:R-:W-:Y:S01]  /*4120*/  IMAD.MOV.U32 R33, RZ, RZ, 0x1f ;  /* 0x0000001fff217424 */ /* 0x000fe200078e00ff */
[----:B------:R-:W-:-:S02]  /*4130*/  MOV R30, 0x4150 ;  /* 0x00004150001e7802 */ /* 0x000fc40000000f00 */
[----:B------:R-:W-:Y:S05]  /*4140*/  CALL.REL.NOINC `($__internal_122_$__cuda_sm70_shflsync_bfly_p) ;  /* 0x00001d3000007944 */ /* 0x000fea0003c00000 */
[----:B-1----:R-:W-:Y:S01]  /*4150*/  FMNMX.FTZ R12, R29, R32, !PT ;  /* 0x000000201d0c7209 */ /* 0x002fe20007810000 */
[----:B------:R-:W-:Y:S01]  /*4160*/  IMAD.MOV.U32 R32, RZ, RZ, 0x1 ;  /* 0x00000001ff207424 */ /* 0x000fe200078e00ff */
[----:B0-----:R-:W-:Y:S01]  /*4170*/  MOV R34, 0xffffffff ;  /* 0xffffffff00227802 */ /* 0x001fe20000000f00 */
[----:B------:R-:W-:Y:S01]  /*4180*/  IMAD.MOV.U32 R33, RZ, RZ, 0x1f ;  /* 0x0000001fff217424 */ /* 0x000fe200078e00ff */
[----:B------:R-:W-:Y:S01]  /*4190*/  MOV R30, 0x41c0 ;  /* 0x000041c0001e7802 */ /* 0x000fe20000000f00 */
[----:B------:R-:W-:-:S02]  /*41a0*/  IMAD.MOV.U32 R29, RZ, RZ, R12 ;  /* 0x000000ffff1d7224 */ /* 0x000fc400078e000c */
[----:B------:R-:W-:Y:S05]  /*41b0*/  CALL.REL.NOINC `($__internal_122_$__cuda_sm70_shflsync_bfly_p) ;  /* 0x00001cc000007944 */ /* 0x000fea0003c00000 */
[----:B-1----:R-:W-:Y:S01]  /*41c0*/  IMAD.MOV.U32 R15, RZ, RZ, R32 ;  /* 0x000000ffff0f7224 */ /* 0x002fe200078e0020 */
[----:B0-----:R-:W-:Y:S05]  /*41d0*/  BRA `(.L_x_4920) ;  /* 0xffffc91000007947 */ /* 0x001fea000383ffff */
.L_x_4909:
[----:B------:R-:W-:Y:S01]  /*41e0*/  HFMA2.MMA R29, -RZ, RZ, 0, 0 ;  /* 0x00000000ff1d7435 */ /* 0x000fe200000001ff */
[----:B------:R-:W-:Y:S01]  /*41f0*/  IMAD.MOV.U32 R32, RZ, RZ, 0x4 ;  /* 0x00000004ff207424 */ /* 0x000fe200078e00ff */
[----:B------:R-:W-:Y:S01]  /*4200*/  MOV R34, 0xffffffff ;  /* 0xffffffff00227802 */ /* 0x000fe20000000f00 */
[----:B------:R-:W-:Y:S01]  /*4210*/  IMAD.MOV.U32 R33, RZ, RZ, 0x1f ;  /* 0x0000001fff217424 */ /* 0x000fe200078e00ff */
[----:B------:R-:W-:-:S02]  /*4220*/  MOV R30, 0x4240 ;  /* 0x00004240001e7802 */ /* 0x000fc40000000f00 */
[----:B0-----:R-:W-:Y:S05]  /*4230*/  CALL.REL.NOINC `($__internal_122_$__cuda_sm70_shflsync_bfly_p) ;  /* 0x00001c4000007944 */ /* 0x001fea0003c00000 */
[----:B-1----:R-:W-:Y:S01]  /*4240*/  IMAD.MOV.U32 R6, RZ, RZ, R32 ;  /* 0x000000ffff067224 */ /* 0x002fe200078e0020 */
[----:B0-----:R-:W-:Y:S05]  /*4250*/  BRA `(.L_x_4921) ;  /* 0xffffe4d000007947 */ /* 0x001fea000383ffff */
.L_x_4910:
[----:B------:R-:W-:Y:S01]  /*4260*/  HFMA2.MMA R33, -RZ, RZ, 0, 1.847743988037109375e-06 ;  /* 0x0000001fff217435 */ /* 0x000fe200000001ff */
[----:B------:R-:W-:Y:S01]  /*4270*/  IMAD.MOV.U32 R32, RZ, RZ, 0x2 ;  /* 0x00000002ff207424 */ /* 0x000fe200078e00ff */
[----:B------:R-:W-:Y:S01]  /*4280*/  MOV R30, 0x42b0 ;  /* 0x000042b0001e7802 */ /* 0x000fe20000000f00 */
[----:B------:R-:W-:-:S03]  /*4290*/  IMAD.MOV.U32 R34, RZ, RZ, -0x1 ;  /* 0xffffffffff227424 */ /* 0x000fc600078e00ff */
[----:B0-----:R-:W-:Y:S05]  /*42a0*/  CALL.REL.NOINC `($__internal_122_$__cuda_sm70_shflsync_bfly_p) ;  /* 0x00001bd000007944 */ /* 0x001fea0003c00000 */
[----:B01----:R-:W-:Y:S01]  /*42b0*/  FADD.FTZ R29, R29, R32 ;  /* 0x000000201d1d7221 */ /* 0x003fe20000010000 */
[----:B------:R-:W-:Y:S01]  /*42c0*/  MOV R33, 0x1f ;  /* 0x0000001f00217802 */ /* 0x000fe20000000f00 */
[----:B------:R-:W-:Y:S01]  /*42d0*/  IMAD.MOV.U32 R32, RZ, RZ, 0x1 ;  /* 0x00000001ff207424 */ /* 0x000fe200078e00ff */
[----:B------:R-:W-:Y:S01]  /*42e0*/  MOV R30, 0x4310 ;  /* 0x00004310001e7802 */ /* 0x000fe20000000f00 */
[----:B------:R-:W-:-:S02]  /*42f0*/  IMAD.MOV.U32 R34, RZ, RZ, -0x1 ;  /* 0xffffffffff227424 */ /* 0x000fc400078e00ff */
[----:B------:R-:W-:Y:S05]  /*4300*/  CALL.REL.NOINC `($__internal_122_$__cuda_sm70_shflsync_bfly_p) ;  /* 0x00001b7000007944 */ /* 0x000fea0003c00000 */
[----:B-1----:R-:W-:Y:S01]  /*4310*/  FADD.FTZ R28, R29, R32 ;  /* 0x000000201d1c7221 */ /* 0x002fe20000010000 */
[----:B------:R-:W-:Y:S01]  /*4320*/  HFMA2.MMA R32, -RZ, RZ, 0, 2.384185791015625e-07 ;  /* 0x00000004ff207435 */ /* 0x000fe200000001ff */
[----:B0-----:R-:W-:Y:S01]  /*4330*/  IMAD.MOV.U32 R29, RZ, RZ, RZ ;  /* 0x000000ffff1d7224 */ /* 0x001fe200078e00ff */
[----:B------:R-:W-:Y:S01]  /*4340*/  MOV R30, 0x4380 ;  /* 0x00004380001e7802 */ /* 0x000fe20000000f00 */
[----:B------:R-:W-:-:S02]  /*4350*/  IMAD.MOV.U32 R33, RZ, RZ, 0x1f ;  /* 0x0000001fff217424 */ /* 0x000fc400078e00ff */
[----:B------:R-:W-:Y:S02]  /*4360*/  IMAD.MOV.U32 R34, RZ, RZ, -0x1 ;  /* 0xffffffffff227424 */ /* 0x000fe400078e00ff */
[----:B------:R-:W-:Y:S05]  /*4370*/  CALL.REL.NOINC `($__internal_122_$__cuda_sm70_shflsync_bfly_p) ;  /* 0x00001b0000007944 */ /* 0x000fea0003c00000 */
[----:B01----:R-:W-:Y:S01]  /*4380*/  FADD.FTZ R29, RZ, R32 ;  /* 0x00000020ff1d7221 */ /* 0x003fe20000010000 */
[----:B------:R-:W-:Y:S01]  /*4390*/  MOV R32, 0x2 ;  /* 0x0000000200207802 */ /* 0x000fe20000000f00 */
[----:B------:R-:W-:Y:S01]  /*43a0*/  IMAD.MOV.U32 R33, RZ, RZ, 0x1f ;  /* 0x0000001fff217424 */ /* 0x000fe200078e00ff */
[----:B------:R-:W-:Y:S01]  /*43b0*/  MOV R30, 0x43e0 ;  /* 0x000043e0001e7802 */ /* 0x000fe20000000f00 */
[----:B------:R-:W-:Y:S02]  /*43c0*/  IMAD.MOV.U32 R34, RZ, RZ, -0x1 ;  /* 0xffffffffff227424 */ /* 0x000fe400078e00ff */
[----:B------:R-:W-:Y:S05]  /*43d0*/  CALL.REL.NOINC `($__internal_122_$__cuda_sm70_shflsync_bfly_p) ;  /* 0x00001aa000007944 */ /* 0x000fea0003c00000 */
[----:B01----:R-:W-:Y:S01]  /*43e0*/  FADD.FTZ R29, R29, R32 ;  /* 0x000000201d1d7221 */ /* 0x003fe20000010000 */
[----:B------:R-:W-:Y:S01]  /*43f0*/  HFMA2.MMA R32, -RZ, RZ, 0, 5.9604644775390625e-08 ;  /* 0x00000001ff207435 */ /* 0x000fe200000001ff */
[----:B------:R-:W-:Y:S01]  /*4400*/  IMAD.MOV.U32 R33, RZ, RZ, 0x1f ;  /* 0x0000001fff217424 */ /* 0x000fe200078e00ff */
[----:B------:R-:W-:Y:S01]  /*4410*/  MOV R30, 0x4440 ;  /* 0x00004440001e7802 */ /* 0x000fe20000000f00 */
[----:B------:R-:W-:-:S03]  /*4420*/  IMAD.MOV.U32 R34, RZ, RZ, -0x1 ;  /* 0xffffffffff227424 */ /* 0x000fc600078e00ff */
[----:B------:R-:W-:Y:S05]  /*4430*/  CALL.REL.NOINC `($__internal_122_$__cuda_sm70_shflsync_bfly_p) ;  /* 0x00001a4000007944 */ /* 0x000fea0003c00000 */
[----:B-1----:R-:W-:Y:S01]  /*4440*/  FADD.FTZ R27, R29, R32 ;  /* 0x000000201d1b7221 */ /* 0x002fe20000010000 */
[----:B0-----:R-:W-:Y:S01]  /*4450*/  MOV R29, RZ ;  /* 0x000000ff001d7202 */ /* 0x001fe20000000f00 */
[----:B------:R-:W-:Y:S01]  /*4460*/  IMAD.MOV.U32 R32, RZ, RZ, 0x4 ;  /* 0x00000004ff207424 */ /* 0x000fe200078e00ff */
[----:B------:R-:W-:Y:S01]  /*4470*/  MOV R34, 0xffffffff ;  /* 0xffffffff00227802 */ /* 0x000fe20000000f00 */
[----:B------:R-:W-:Y:S01]  /*4480*/  IMAD.MOV.U32 R33, RZ, RZ, 0x1f ;  /* 0x0000001fff217424 */ /* 0x000fe200078e00ff */
[----:B------:R-:W-:-:S02]  /*4490*/  MOV R30, 0x44b0 ;  /* 0x000044b0001e7802 */ /* 0x000fc40000000f00 */
[----:B------:R-:W-:Y:S05]  /*44a0*/  CALL.REL.NOINC `($__internal_122_$__cuda_sm70_shflsync_bfly_p) ;  /* 0x000019d000007944 */ /* 0x000fea0003c00000 */
[----:B01----:R-:W-:Y:S01]  /*44b0*/  FADD.FTZ R29, RZ, R32 ;  /* 0x00000020ff1d7221 */ /* 0x003fe20000010000 */
[----:B------:R-:W-:Y:S01]  /*44c0*/  MOV R34, 0xffffffff ;  /* 0xffffffff00227802 */ /* 0x000fe20000000f00 */
[----:B------:R-:W-:Y:S01]  /*44d0*/  IMAD.MOV.U32 R32, RZ, RZ, 0x2 ;  /* 0x00000002ff207424 */ /* 0x000fe200078e00ff */
[----:B------:R-:W-:Y:S01]  /*44e0*/  MOV R30, 0x4510 ;  /* 0x00004510001e7802 */ /* 0x000fe20000000f00 */
[----:B------:R-:W-:-:S02]  /*44f0*/  IMAD.MOV.U32 R33, RZ, RZ, 0x1f ;  /* 0x0000001fff217424 */ /* 0x000fc400078e00ff */
[----:B------:R-:W-:Y:S05]  /*4500*/  CALL.REL.NOINC `($__internal_122_$__cuda_sm70_shflsync_bfly_p) ;  /* 0x0000197000007944 */ /* 0x000fea0003c00000 */
[----:B01----:R-:W-:Y:S01]  /*4510*/  FADD.FTZ R29, R29, R32 ;  /* 0x000000201d1d7221 */ /* 0x003fe20000010000 */
[----:B------:R-:W-:Y:S01]  /*4520*/  MOV R34, 0xffffffff ;  /* 0xffffffff00227802 */ /* 0x000fe20000000f00 */
[----:B------:R-:W-:Y:S01]  /*4530*/  IMAD.MOV.U32 R32, RZ, RZ, 0x1 ;  /* 0x00000001ff207424 */ /* 0x000fe200078e00ff */
[----:B------:R-:W-:Y:S01]  /*4540*/  MOV R30, 0x4570 ;  /* 0x00004570001e7802 */ /* 0x000fe20000000f00 */
[----:B------:R-:W-:-:S02]  /*4550*/  IMAD.MOV.U32 R33, RZ, RZ, 0x1f ;  /* 0x0000001fff217424 */ /* 0x000fc400078e00ff */
[----:B------:R-:W-:Y:S05]  /*4560*/  CALL.REL.NOINC `($__internal_122_$__cuda_sm70_shflsync_bfly_p) ;  /* 0x0000191000007944 */ /* 0x000fea0003c00000 */
[----:B0-----:R-:W-:Y:S01]  /*4570*/  HFMA2.MMA R33, -RZ, RZ, 0, 1.847743988037109375e-06 ;  /* 0x0000001fff217435 */ /* 0x001fe200000001ff */
[----:B-1----:R-:W-:Y:S01]  /*4580*/  FADD.FTZ R25, R29, R32 ;  /* 0x000000201d197221 */ /* 0x002fe20000010000 */
[----:B------:R-:W-:Y:S01]  /*4590*/  MOV R30, 0x45e0 ;  /* 0x000045e0001e7802 */ /* 0x000fe20000000f00 */
[----:B------:R-:W-:-:S02]  /*45a0*/  IMAD.MOV.U32 R29, RZ, RZ, RZ ;  /* 0x000000ffff1d7224 */ /* 0x000fc400078e00ff */
[----:B------:R-:W-:Y:S02]  /*45b0*/  IMAD.MOV.U32 R32, RZ, RZ, 0x4 ;  /* 0x00000004ff207424 */ /* 0x000fe400078e00ff */
        /* <DEDUP_REMOVED lines=8> */
[----:B0-----:R-:W-:Y:S01]  /*4640*/  HFMA2.MMA R33, -RZ, RZ, 0, 1.847743988037109375e-06 ;  /* 0x0000001fff217435 */ /* 0x001fe200000001ff */
[----:B-1----:R-:W-:Y:S01]  /*4650*/  FADD.FTZ R29, R29, R32 ;  /* 0x000000201d1d7221 */ /* 0x002fe20000010000 */
[----:B------:R-:W-:Y:S01]  /*4660*/  MOV R30, 0x46a0 ;  /* 0x000046a0001e7802 */ /* 0x000fe20000000f00 */
[----:B------:R-:W-:Y:S02]  /*4670*/  IMAD.MOV.U32 R32, RZ, RZ, 0x1 ;  /* 0x00000001ff207424 */ /* 0x000fe400078e00ff */
[----:B------:R-:W-:-:S02]  /*4680*/  IMAD.MOV.U32 R34, RZ, RZ, -0x1 ;  /* 0xffffffffff227424 */ /* 0x000fc400078e00ff */
[----:B------:R-:W-:Y:S05]  /*4690*/  CALL.REL.NOINC `($__internal_122_$__cuda_sm70_shflsync_bfly_p) ;  /* 0x000017e000007944 */ /* 0x000fea0003c00000 */
[----:B-1----:R-:W-:Y:S01]  /*46a0*/  FADD.FTZ R26, R29, R32 ;  /* 0x000000201d1a7221 */ /* 0x002fe20000010000 */
[----:B------:R-:W-:Y:S01]  /*46b0*/  MOV R32, 0x4 ;  /* 0x0000000400207802 */ /* 0x000fe20000000f00 */
[----:B0-----:R-:W-:Y:S01]  /*46c0*/  IMAD.MOV.U32 R29, RZ, RZ, RZ ;  /* 0x000000ffff1d7224 */ /* 0x001fe200078e00ff */
[----:B------:R-:W-:Y:S01]  /*46d0*/  MOV R30, 0x4710 ;  /* 0x00004710001e7802 */ /* 0x000fe20000000f00 */
[----:B------:R-:W-:-:S02]  /*46e0*/  IMAD.MOV.U32 R33, RZ, RZ, 0x1f ;  /* 0x0000001fff217424 */ /* 0x000fc400078e00ff */
[----:B------:R-:W-:Y:S02]  /*46f0*/  IMAD.MOV.U32 R34, RZ, RZ, -0x1 ;  /* 0xffffffffff227424 */ /* 0x000fe400078e00ff */
[----:B------:R-:W-:Y:S05]  /*4700*/  CALL.REL.NOINC `($__internal_122_$__cuda_sm70_shflsync_bfly_p) ;  /* 0x0000177000007944 */ /* 0x000fea0003c00000 */
[----:B01----:R-:W-:Y:S01]  /*4710*/  FADD.FTZ R29, RZ, R32 ;  /* 0x00000020ff1d7221 */ /* 0x003fe20000010000 */
[----:B------:R-:W-:Y:S01]  /*4720*/  HFMA2.MMA R32, -RZ, RZ, 0, 1.1920928955078125e-07 ;  /* 0x00000002ff207435 */ /* 0x000fe200000001ff */
[----:B------:R-:W-:Y:S01]  /*4730*/  IMAD.MOV.U32 R33, RZ, RZ, 0x1f ;  /* 0x0000001fff217424 */ /* 0x000fe200078e00ff */
[----:B------:R-:W-:Y:S01]  /*4740*/  MOV R30, 0x4770 ;  /* 0x00004770001e7802 */ /* 0x000fe20000000f00 */
[----:B------:R-:W-:-:S03]  /*4750*/  IMAD.MOV.U32 R34, RZ, RZ, -0x1 ;  /* 0xffffffffff227424 */ /* 0x000fc600078e00ff */
[----:B------:R-:W-:Y:S05]  /*4760*/  CALL.REL.NOINC `($__internal_122_$__cuda_sm70_shflsync_bfly_p) ;  /* 0x0000171000007944 */ /* 0x000fea0003c00000 */
[----:B01----:R-:W-:Y:S01]  /*4770*/  FADD.FTZ R29, R29, R32 ;  /* 0x000000201d1d7221 */ /* 0x003fe20000010000 */
[----:B------:R-:W-:Y:S01]  /*4780*/  MOV R32, 0x1 ;  /* 0x0000000100207802 */ /* 0x000fe20000000f00 */
[----:B------:R-:W-:Y:S01]  /*4790*/  IMAD.MOV.U32 R33, RZ, RZ, 0x1f ;  /* 0x0000001fff217424 */ /* 0x000fe200078e00ff */
[----:B------:R-:W-:Y:S01]  /*47a0*/  MOV R30, 0x47d0 ;  /* 0x000047d0001e7802 */ /* 0x000fe20000000f00 */
[----:B------:R-:W-:Y:S02]  /*47b0*/  IMAD.MOV.U32 R34, RZ, RZ, -0x1 ;  /* 0xffffffffff227424 */ /* 0x000fe400078e00ff */
[----:B------:R-:W-:Y:S05]  /*47c0*/  CALL.REL.NOINC `($__internal_122_$__cuda_sm70_shflsync_bfly_p) ;  /* 0x000016b000007944 */ /* 0x000fea0003c00000 */
[----:B-1----:R-:W-:Y:S01]  /*47d0*/  FADD.FTZ R22, R29, R32 ;  /* 0x000000201d167221 */ /* 0x002fe20000010000 */
[----:B0-----:R-:W-:Y:S01]  /*47e0*/  HFMA2.MMA R29, -RZ, RZ, 0, 0 ;  /* 0x00000000ff1d7435 */ /* 0x001fe200000001ff */
        /* <DEDUP_REMOVED lines=268> */
[----:B------:R-:W-:Y:S01]  /*58b0*/  IMAD.MOV.U32 R33, RZ, RZ, 0x1f ;  /* 0x0000001fff217424 */ /* 0x000fe200078e00ff */
[----:B------:R-:W-:-:S02]  /*58c0*/  MOV R30, 0x58e0 ;  /* 0x000058e0001e7802 */ /* 0x000fc40000000f00 */
[----:B------:R-:W-:Y:S05]  /*58d0*/  CALL.REL.NOINC `($__internal_122_$__cuda_sm70_shflsync_bfly_p) ;  /* 0x000005a000007944 */ /* 0x000fea0003c00000 */
[----:B0-----:R-:W-:Y:S01]  /*58e0*/  HFMA2.MMA R33, -RZ, RZ, 0, 1.847743988037109375e-06 ;  /* 0x0000001fff217435 */ /* 0x001fe200000001ff */
[----:B-1----:R-:W-:Y:S01]  /*58f0*/  FADD.FTZ R29, RZ, R32 ;  /* 0x00000020ff1d7221 */ /* 0x002fe20000010000 */
[----:B------:R-:W-:Y:S01]  /*5900*/  MOV R30, 0x5940 ;  /* 0x00005940001e7802 */ /* 0x000fe20000000f00 */
[----:B------:R-:W-:-:S02]  /*5910*/  IMAD.MOV.U32 R32, RZ, RZ, 0x2 ;  /* 0x00000002ff207424 */ /* 0x000fc400078e00ff */
[----:B------:R-:W-:Y:S02]  /*5920*/  IMAD.MOV.U32 R34, RZ, RZ, -0x1 ;  /* 0xffffffffff227424 */ /* 0x000fe400078e00ff */
[----:B------:R-:W-:Y:S05]  /*5930*/  CALL.REL.NOINC `($__internal_122_$__cuda_sm70_shflsync_bfly_p) ;  /* 0x0000054000007944 */ /* 0x000fea0003c00000 */
[----:B01----:R-:W-:Y:S01]  /*5940*/  FADD.FTZ R29, R29, R32 ;  /* 0x000000201d1d7221 */ /* 0x003fe20000010000 */
[----:B------:R-:W-:Y:S01]  /*5950*/  MOV R32, 0x1 ;  /* 0x0000000100207802 */ /* 0x000fe20000000f00 */
[----:B------:R-:W-:Y:S01]  /*5960*/  IMAD.MOV.U32 R33, RZ, RZ, 0x1f ;  /* 0x0000001fff217424 */ /* 0x000fe200078e00ff */
[----:B------:R-:W-:Y:S02]  /*5970*/  MOV R34, 0xffffffff ;  /* 0xffffffff00227802 */ /* 0x000fe40000000f00 */
[----:B------:R-:W-:Y:S02]  /*5980*/  MOV R30, 0x59a0 ;  /* 0x000059a0001e7802 */ /* 0x000fe40000000f00 */
[----:B------:R-:W-:Y:S05]  /*5990*/  CALL.REL.NOINC `($__internal_122_$__cuda_sm70_shflsync_bfly_p) ;  /* 0x000004e000007944 */ /* 0x000fea0003c00000 */
[----:B-1----:R-:W-:Y:S01]  /*59a0*/  FADD.FTZ R12, R29, R32 ;  /* 0x000000201d0c7221 */ /* 0x002fe20000010000 */
[----:B------:R-:W-:Y:S01]  /*59b0*/  HFMA2.MMA R32, -RZ, RZ, 0, 2.384185791015625e-07 ;  /* 0x00000004ff207435 */ /* 0x000fe200000001ff */
        /* <DEDUP_REMOVED lines=74> */
[----:B-1----:R-:W-:Y:S01]  /*5e60*/  IMAD.MOV.U32 R30, RZ, RZ, R32 ;  /* 0x000000ffff1e7224 */ /* 0x002fe200078e0020 */
[----:B0-----:R-:W-:Y:S05]  /*5e70*/  BRA `(.L_x_4922) ;  /* 0xffffc9e000007947 */ /* 0x001fea000383ffff */
        .weak           $__internal_122_$__cuda_sm70_shflsync_bfly_p
        .type           $__internal_122_$__cuda_sm70_shflsync_bfly_p,@function
        .size           $__internal_122_$__cuda_sm70_shflsync_bfly_p,(.L_x_23289 - $__internal_122_$__cuda_sm70_shflsync_bfly_p)
$__internal_122_$__cuda_sm70_shflsync_bfly_p:
[----:B------:R-:W-:Y:S01]  /*5e80*/  HFMA2.MMA R31, -RZ, RZ, 0, 0 ;  /* 0x00000000ff1f7435 */ /* 0x000fe200000001ff */
[----:B------:R-:W-:Y:S04]  /*5e90*/  WARPSYNC R34 ;  /* 0x0000002200007348 */ /* 0x000fe80003800000 */
[----:B------:R0:W1:Y:S01]  /*5ea0*/  SHFL.BFLY PT, R32, R29, R32, R33 ;  /* 0x0c0000201d207389 */ /* 0x00006200000e0021 */
[----:B------:R-:W-:Y:S05]  /*5eb0*/  RET.REL.NODEC R30 `(_ZN4vllm25paged_attention_v1_kernelIfhLi96ELi32ELi128ELNS_18Fp8KVCacheDataTypeE2ELb1EEEvPT_PKS2_PKT0_S8_ifPKiSA_iPKfiiiSC_SC_iiiii) ;  /* 0xffffa1401e007950 */ /* 0x000fea0003c3ffff */
.L_x_4923:
        /* <DEDUP_REMOVED lines=12> */
.L_x_23289:


//--------------------- .text._ZN4vllm25paged_attention_v1_kernelIfhLi80ELi32ELi128ELNS_18Fp8KVCacheDataTypeE2ELb1EEEvPT_PKS2_PKT0_S8_ifPKiSA_iPKfiiiSC_SC_iiiii --------------------------
	.section	.text._ZN4vllm25paged_attention_v1_kernelIfhLi80ELi32ELi128ELNS_18Fp8KVCacheDataTypeE2ELb1EEEvPT_PKS2_PKT0_S8_ifPKiSA_iPKfiiiSC_SC_iiiii,"ax",@progbits
	.sectioninfo	@"SHI_REGISTERS=40"
	.align	128
        .global         _ZN4vllm25paged_attention_v1_kernelIfhLi80ELi32ELi128ELNS_18Fp8KVCacheDataTypeE2ELb1EEEvPT_PKS2_PKT0_S8_ifPKiSA_iPKfiiiSC_SC_iiiii
        .type           _ZN4vllm25paged_attention_v1_kernelIfhLi80ELi32ELi128ELNS_18Fp8KVCacheDataTypeE2ELb1EEEvPT_PKS2_PKT0_S8_ifPKiSA_iPKfiiiSC_SC_iiiii,@function
        .size           _ZN4vllm25paged_attention_v1_kernelIfhLi80ELi32ELi128ELNS_18Fp8KVCacheDataTypeE2ELb1EEEvPT_PKS2_PKT0_S8_ifPKiSA_iPKfiiiSC_SC_iiiii,(.L_x_23290 - _ZN4vllm25paged_attention_v1_kernelIfhLi80ELi32ELi128ELNS_18Fp8KVCacheDataTypeE2ELb1EEEvPT_PKS2_PKT0_S8_ifPKiSA_iPKfiiiSC_SC_iiiii)
        .other          _ZN4vllm25paged_attention_v1_kernelIfhLi80ELi32ELi128ELNS_18Fp8KVCacheDataTypeE2ELb1EEEvPT_PKS2_PKT0_S8_ifPKiSA_iPKfiiiSC_SC_iiiii,@"STO_CUDA_ENTRY STV_DEFAULT"
_ZN4vllm25paged_attention_v1_kernelIfhLi80ELi32ELi128ELNS_18Fp8KVCacheDataTypeE2ELb1EEEvPT_PKS2_PKT0_S8_ifPKiSA_iPKfiiiSC_SC_iiiii:
.text._ZN4vllm25paged_attention_v1_kernelIfhLi80ELi32ELi128ELNS_18Fp8KVCacheDataTypeE2ELb1EEEvPT_PKS2_PKT0_S8_ifPKiSA_iPKfiiiSC_SC_iiiii:
        /* <DEDUP_REMOVED lines=105> */
.L_x_4924:
[----:B-1----:R-:W-:-:S05]  /*0690*/  MOV R8, c[0x0][0xc] ;  /* 0x0000030000087a02 */ /* 0x002fca0000000f00 */
[----:B------:R-:W-:-:S04]  /*06a0*/  IMAD R8, R8, c[0x0][0x1c8], R3 ;  /* 0x0000720008087a24 */ /* 0x000fc800078e0203 */
[----:B------:R-:W-:-:S03]  /*06b0*/  IMAD R8, R8, c[0x0][0x1d8], RZ ;  /* 0x0000760008087a24 */ /* 0x000fc600078e02ff */
.L_x_4925:
        /* <DEDUP_REMOVED lines=18> */
.L_x_4929:
        /* <DEDUP_REMOVED lines=36> */
.L_x_4927:
[----:B------:R-:W-:Y:S05]  /*0a20*/  BSYNC B7 ;  /* 0x0000000000077941 */ /* 0x000fea0003800000 */
.L_x_4926:
[----:B------:R-:W-:Y:S05]  /*0a30*/  BRA.DIV ~URZ, `(.L_x_4930) ;  /* 0x000032627f007947 */ /* 0x000fea000b800000 */
[----:B------:R-:W-:-:S05]  /*0a40*/  IMAD.MOV.U32 R10, RZ, RZ, -0x800001 ;  /* 0xff7fffffff0a7424 */ /* 0x000fca00078e00ff */
.L_x_4966:
        /* <DEDUP_REMOVED lines=10> */
.L_x_4967:
        /* <DEDUP_REMOVED lines=28> */
.L_x_4936:
        /* <DEDUP_REMOVED lines=11> */
.L_x_4935:
[----:B------:R-:W-:Y:S05]  /*0d60*/  BSYNC B1 ;  /* 0x0000000000017941 */ /* 0x000fea0003800000 */
.L_x_4934:
        /* <DEDUP_REMOVED lines=10> */
.L_x_4939:
        /* <DEDUP_REMOVED lines=30> */
[----:B------:R1:W-:Y:S01]  /*0ff0*/  STS [R11+-0x400], R14 ;  /* 0xfffc000e0b007388 */ /* 0x0003e20000000800 */
[C---:B------:R-:W-:Y:S02]  /*1000*/  FADD.FTZ R27, -R10.reuse, R27 ;  /* 0x0000001b0a1b7221 */ /* 0x040fe40000010100 */
[----:B------:R1:W5:Y:S01]  /*1010*/  MUFU.EX2 R20, R21 ;  /* 0x0000001500147308 */ /* 0x0003620000000800 */
[----:B----4-:R-:W4:Y:S01]  /*1020*/  LDS R19, [R11+0x1400] ;  /* 0x001400000b137984 */ /* 0x010f220000000800 */
[----:B---3--:R-:W-:Y:S02]  /*1030*/  FADD.FTZ R13, R13, R16 ;  /* 0x000000100d0d7221 */ /* 0x008fe40000010000 */
[----:B------:R-:W-:Y:S01]  /*1040*/  FMUL.FTZ R27, R27, 1.4426950216293334961 ;  /* 0x3fb8aa3b1b1b7820 */ /* 0x000fe20000410000 */
[----:B------:R3:W-:Y:S01]  /*1050*/  STS [R11+-0x200], R16 ;  /* 0xfffe00100b007388 */ /* 0x0007e20000000800 */
[----:B------:R-:W-:-:S02]  /*1060*/  FADD.FTZ R29, -R10, R29 ;  /* 0x0000001d0a1d7221 */ /* 0x000fc40000010100 */
[----:B------:R3:W0:Y:S01]  /*1070*/  MUFU.EX2 R22, R23 ;  /* 0x0000001700167308 */ /* 0x0006220000000800 */
[----:B-1----:R-:W1:Y:S01]  /*1080*/  LDS R21, [R11+0x1600] ;  /* 0x001600000b157984 */ /* 0x002e620000000800 */
[----:B-----5:R-:W-:Y:S02]  /*1090*/  FADD.FTZ R13, R13, R18 ;  /* 0x000000120d0d7221 */ /* 0x020fe40000010000 */
[----:B------:R-:W-:Y:S01]  /*10a0*/  FMUL.FTZ R29, R29, 1.4426950216293334961 ;  /* 0x3fb8aa3b1d1d7820 */ /* 0x000fe20000410000 */
[----:B------:R5:W-:Y:S01]  /*10b0*/  STS [R11], R18 ;  /* 0x000000120b007388 */ /* 0x000be20000000800 */
[----:B------:R-:W-:Y:S02]  /*10c0*/  FADD.FTZ R31, -R10, R31 ;  /* 0x0000001f0a1f7221 */ /* 0x000fe40000010100 */
[----:B------:R0:W2:Y:S01]  /*10d0*/  MUFU.EX2 R14, R25 ;  /* 0x00000019000e7308 */ /* 0x0000a20000000800 */
[----:B---3--:R-:W3:Y:S01]  /*10e0*/  LDS R23, [R11+0x1800] ;  /* 0x001800000b177984 */ /* 0x008ee20000000800 */
[----:B------:R-:W-:-:S02]  /*10f0*/  FADD.FTZ R13, R13, R20 ;  /* 0x000000140d0d7221 */ /* 0x000fc40000010000 */
[----:B------:R-:W-:Y:S01]  /*1100*/  FMUL.FTZ R31, R31, 1.4426950216293334961 ;  /* 0x3fb8aa3b1f1f7820 */ /* 0x000fe20000410000 */
[----:B------:R2:W-:Y:S01]  /*1110*/  STS [R11+0x200], R20 ;  /* 0x000200140b007388 */ /* 0x0005e20000000800 */
[C---:B------:R-:W-:Y:S02]  /*1120*/  FADD.FTZ R33, -R10.reuse, R33 ;  /* 0x000000210a217221 */ /* 0x040fe40000010100 */
[----:B------:R-:W4:Y:S01]  /*1130*/  MUFU.EX2 R16, R27 ;  /* 0x0000001b00107308 */ /* 0x000f220000000800 */
[----:B0-----:R-:W0:Y:S01]  /*1140*/  LDS R25, [R11+0x1a00] ;  /* 0x001a00000b197984 */ /* 0x001e220000000800 */
[----:B------:R-:W-:Y:S02]  /*1150*/  FMUL.FTZ R33, R33, 1.4426950216293334961 ;  /* 0x3fb8aa3b21217820 */ /* 0x000fe40000410000 */
[----:B------:R-:W-:Y:S01]  /*1160*/  FADD.FTZ R15, -R10, R15 ;  /* 0x0000000f0a0f7221 */ /* 0x000fe20000010100 */
[----:B------:R-:W-:Y:S01]  /*1170*/  STS [R11+0x400], R22 ;  /* 0x000400160b007388 */ /* 0x000fe20000000800 */
[----:B------:R-:W-:-:S02]  /*1180*/  FADD.FTZ R13, R13, R22 ;  /* 0x000000160d0d7221 */ /* 0x000fc40000010000 */
[----:B-----5:R-:W5:Y:S01]  /*1190*/  MUFU.EX2 R18, R29 ;  /* 0x0000001d00127308 */ /* 0x020f620000000800 */
[----:B------:R-:W-:Y:S01]  /*11a0*/  FMUL.FTZ R15, R15, 1.4426950216293334961 ;  /* 0x3fb8aa3b0f0f7820 */ /* 0x000fe20000410000 */
[----:B--2---:R-:W-:Y:S01]  /*11b0*/  STS [R11+0x600], R14 ;  /* 0x0006000e0b007388 */ /* 0x004fe20000000800 */
[C---:B------:R-:W-:Y:S02]  /*11c0*/  FADD.FTZ R17, -R10.reuse, R17 ;  /* 0x000000110a117221 */ /* 0x040fe40000010100 */
[----:B------:R-:W-:Y:S02]  /*11d0*/  FADD.FTZ R13, R13, R14 ;  /* 0x0000000e0d0d7221 */ /* 0x000fe40000010000 */
[----:B------:R-:W-:Y:S01]  /*11e0*/  FMUL.FTZ R17, R17, 1.4426950216293334961 ;  /* 0x3fb8aa3b11117820 */ /* 0x000fe20000410000 */
[----:B------:R-:W2:Y:S01]  /*11f0*/  MUFU.EX2 R20, R31 ;  /* 0x0000001f00147308 */ /* 0x000ea20000000800 */
[----:B----4-:R-:W-:Y:S01]  /*1200*/  FADD.FTZ R19, -R10, R19 ;  /* 0x000000130a137221 */ /* 0x010fe20000010100 */
[----:B------:R-:W-:Y:S01]  /*1210*/  STS [R11+0x800], R16 ;  /* 0x000800100b007388 */ /* 0x000fe20000000800 */
[----:B------:R-:W-:-:S02]  /*1220*/  FADD.FTZ R13, R13, R16 ;  /* 0x000000100d0d7221 */ /* 0x000fc40000010000 */
[----:B------:R-:W-:-:S03]  /*1230*/  FMUL.FTZ R19, R19, 1.4426950216293334961 ;  /* 0x3fb8aa3b13137820 */ /* 0x000fc60000410000 */
[----:B------:R-:W4:Y:S01]  /*1240*/  MUFU.EX2 R24, R33 ;  /* 0x0000002100187308 */ /* 0x000f220000000800 */
[----:B-1----:R-:W-:Y:S01]  /*1250*/  FADD.FTZ R21, -R10, R21 ;  /* 0x000000150a157221 */ /* 0x002fe20000010100 */
[----:B-----5:R-:W-:Y:S01]  /*1260*/  STS [R11+0xa00], R18 ;  /* 0x000a00120b007388 */ /* 0x020fe20000000800 */
[----:B------:R-:W-:Y:S02]  /*1270*/  FADD.FTZ R13, R13, R18 ;  /* 0x000000120d0d7221 */ /* 0x000fe40000010000 */
[----:B------:R-:W-:-:S03]  /*1280*/  FMUL.FTZ R21, R21, 1.4426950216293334961 ;  /* 0x3fb8aa3b15157820 */ /* 0x000fc60000410000 */
[----:B------:R-:W1:Y:S01]  /*1290*/  MUFU.EX2 R26, R15 ;  /* 0x0000000f001a7308 */ /* 0x000e620000000800 */
[----:B---3--:R-:W-:Y:S01]  /*12a0*/  FADD.FTZ R23, -R10, R23 ;  /* 0x000000170a177221 */ /* 0x008fe20000010100 */
[----:B--2---:R-:W-:Y:S01]  /*12b0*/  STS [R11+0xc00], R20 ;  /* 0x000c00140b007388 */ /* 0x004fe20000000800 */
[----:B------:R-:W-:Y:S02]  /*12c0*/  FADD.FTZ R13, R13, R20 ;  /* 0x000000140d0d7221 */ /* 0x000fe40000010000 */
[----:B------:R-:W-:-:S03]  /*12d0*/  FMUL.FTZ R23, R23, 1.4426950216293334961 ;  /* 0x3fb8aa3b17177820 */ /* 0x000fc60000410000 */
[----:B------:R-:W2:Y:S01]  /*12e0*/  MUFU.EX2 R28, R17 ;  /* 0x00000011001c7308 */ /* 0x000ea20000000800 */
[----:B0-----:R-:W-:Y:S01]  /*12f0*/  FADD.FTZ R25, -R10, R25 ;  /* 0x000000190a197221 */ /* 0x001fe20000010100 */
[----:B----4-:R-:W-:Y:S01]  /*1300*/  STS [R11+0xe00], R24 ;  /* 0x000e00180b007388 */ /* 0x010fe20000000800 */
[----:B------:R-:W-:Y:S02]  /*1310*/  FADD.FTZ R13, R13, R24 ;  /* 0x000000180d0d7221 */ /* 0x000fe40000010000 */
[----:B------:R-:W-:-:S03]  /*1320*/  FMUL.FTZ R25, R25, 1.4426950216293334961 ;  /* 0x3fb8aa3b19197820 */ /* 0x000fc60000410000 */
        /* <DEDUP_REMOVED lines=18> */
.L_x_4938:
[----:B------:R-:W-:Y:S05]  /*1450*/  BSYNC B1 ;  /* 0x0000000000017941 */ /* 0x000fea0003800000 */
.L_x_4937:
        /* <DEDUP_REMOVED lines=55> */
.L_x_4941:
[----:B------:R-:W-:Y:S05]  /*17d0*/  BSYNC B1 ;  /* 0x0000000000017941 */ /* 0x000fea0003800000 */
.L_x_4940:
        /* <DEDUP_REMOVED lines=26> */
.L_x_4933:
[----:B------:R-:W-:Y:S05]  /*1980*/  BSYNC B0 ;  /* 0x0000000000007941 */ /* 0x000fea0003800000 */
.L_x_4932:
        /* <DEDUP_REMOVED lines=37> */
.L_x_4946:
        /* <DEDUP_REMOVED lines=8> */
.L_x_4945:
[----:B01----:R-:W-:Y:S05]  /*1c60*/  BSYNC B1 ;  /* 0x0000000000017941 */ /* 0x003fea0003800000 */
.L_x_4944:
        /* <DEDUP_REMOVED lines=10> */
.L_x_4949:
[----:B------:R-:W0:Y:S01]  /*1d10*/  LDS R14, [R10] ;  /* 0x000000000a0e7984 */ /* 0x000e220000000800 */
[----:B------:R-:W-:-:S03]  /*1d20*/  IADD3 R12, R12, 0x800, RZ ;  /* 0x000008000c0c7810 */ /* 0x000fc60007ffe0ff */
[----:B------:R-:W1:Y:S01]  /*1d30*/  LDS R11, [R10+-0x400] ;  /* 0xfffc00000a0b7984 */ /* 0x000e620000000800 */
[----:B------:R-:W-:-:S03]  /*1d40*/  ISETP.GE.AND P2, PT, R12, R33, PT ;  /* 0x000000210c00720c */ /* 0x000fc60003f46270 */
[----:B------:R-:W2:Y:S04]  /*1d50*/  LDS R13, [R10+-0x200] ;  /* 0xfffe00000a0d7984 */ /* 0x000ea80000000800 */
[----:B------:R-:W3:Y:S04]  /*1d60*/  LDS R16, [R10+0x200] ;  /* 0x000200000a107984 */ /* 0x000ee80000000800 */
[----:B------:R-:W4:Y:S04]  /*1d70*/  LDS R18, [R10+0x400] ;  /* 0x000400000a127984 */ /* 0x000f280000000800 */
[----:B------:R-:W5:Y:S04]  /*1d80*/  LDS R20, [R10+0x600] ;  /* 0x000600000a147984 */ /* 0x000f680000000800 */
[----:B------:R-:W-:Y:S04]  /*1d90*/  LDS R22, [R10+0x800] ;  /* 0x000800000a167984 */ /* 0x000fe80000000800 */
[----:B------:R-:W5:Y:S04]  /*1da0*/  LDS R23, [R10+0xa00] ;  /* 0x000a00000a177984 */ /* 0x000f680000000800 */
        /* <DEDUP_REMOVED lines=14> */
[----:B------:R0:W-:Y:S01]  /*1e90*/  STS [R10+-0x400], R11 ;  /* 0xfffc000b0a007388 */ /* 0x0001e20000000800 */
[----:B------:R-:W-:-:S03]  /*1ea0*/  FMUL.FTZ R23, R31, R23 ;  /* 0x000000171f177220 */ /* 0x000fc60000410000 */
[----:B------:R0:W-:Y:S04]  /*1eb0*/  STS [R10+-0x200], R13 ;  /* 0xfffe000d0a007388 */ /* 0x0001e80000000800 */
[----:B------:R0:W-:Y:S02]  /*1ec0*/  STS [R10], R15 ;  /* 0x0000000f0a007388 */ /* 0x0001e40000000800 */
[C---:B0-----:R-:W-:Y:S02]  /*1ed0*/  FMUL.FTZ R11, R31.reuse, R22 ;  /* 0x000000161f0b7220 */ /* 0x041fe40000410000 */
[----:B------:R1:W-:Y:S01]  /*1ee0*/  STS [R10+0x200], R17 ;  /* 0x000200110a007388 */ /* 0x0003e20000000800 */
[C---:B------:R-:W-:Y:S02]  /*1ef0*/  FMUL.FTZ R25, R31.reuse, R25 ;  /* 0x000000191f197220 */ /* 0x040fe40000410000 */
[C---:B------:R-:W-:Y:S01]  /*1f00*/  FMUL.FTZ R13, R31.reuse, R24 ;  /* 0x000000181f0d7220 */ /* 0x040fe20000410000 */
[----:B------:R3:W-:Y:S01]  /*1f10*/  STS [R10+0x400], R19 ;  /* 0x000400130a007388 */ /* 0x0007e20000000800 */
[----:B------:R-:W-:-:S03]  /*1f20*/  FMUL.FTZ R15, R31, R26 ;  /* 0x0000001a1f0f7220 */ /* 0x000fc60000410000 */
[----:B------:R5:W-:Y:S01]  /*1f30*/  STS [R10+0x600], R21 ;  /* 0x000600150a007388 */ /* 0x000be20000000800 */
[C---:B-1----:R-:W-:Y:S02]  /*1f40*/  FMUL.FTZ R17, R31.reuse, R14 ;  /* 0x0000000e1f117220 */ /* 0x042fe40000410000 */
[C---:B--2---:R-:W-:Y:S01]  /*1f50*/  FMUL.FTZ R27, R31.reuse, R27 ;  /* 0x0000001b1f1b7220 */ /* 0x044fe20000410000 */
        /* <DEDUP_REMOVED lines=15> */
.L_x_4948:
[----:B------:R-:W-:Y:S05]  /*2050*/  BSYNC B1 ;  /* 0x0000000000017941 */ /* 0x000fea0003800000 */
.L_x_4947:
        /* <DEDUP_REMOVED lines=31> */
.L_x_4951:
[----:B------:R-:W-:Y:S05]  /*2250*/  BSYNC B1 ;  /* 0x0000000000017941 */ /* 0x000fea0003800000 */
.L_x_4950:
        /* <DEDUP_REMOVED lines=14> */
.L_x_4943:
[----:B------:R-:W-:Y:S05]  /*2340*/  BSYNC B0 ;  /* 0x0000000000007941 */ /* 0x000fea0003800000 */
.L_x_4942:
        /* <DEDUP_REMOVED lines=26> */
.L_x_4955:
        /* <DEDUP_REMOVED lines=33> */
.L_x_4953:
[----:B------:R-:W-:Y:S05]  /*2700*/  BSYNC B6 ;  /* 0x0000000000067941 */ /* 0x000fea0003800000 */
.L_x_4952:
[----:B------:R-:W-:Y:S05]  /*2710*/  BRA.DIV ~URZ, `(.L_x_4956) ;  /* 0x000017b27f007947 */ /* 0x000fea000b800000 */
[----:B------:R-:W-:-:S04]  /*2720*/  IMAD.MOV.U32 R6, RZ, RZ, RZ ;  /* 0x000000ffff067224 */ /* 0x000fc800078e00ff */
.L_x_4968:
[----:B0-----:R-:W-:Y:S01]  /*2730*/  FADD.FTZ R13, RZ, R6 ;  /* 0x00000006ff0d7221 */ /* 0x001fe20000010000 */
[----:B------:R-:W-:Y:S05]  /*2740*/  BRA.DIV ~URZ, `(.L_x_4957) ;  /* 0x000018027f007947 */ /* 0x000fea000b800000 */
[----:B------:R-:W0:Y:S01]  /*2750*/  SHFL.BFLY PT, R6, R13, 0x2, 0x1f ;  /* 0x0c401f000d067f89 */ /* 0x000e2200000e0000 */
        /* <DEDUP_REMOVED lines=9> */
[----:B0-----:R-:W-:Y:S02]  /*27f0*/  FADD.FTZ R6, R13, R6 ;  /* 0x000000060d067221 */ /* 0x001fe40000010000 */
[----:B------:R-:W-:-:S03]  /*2800*/  CS2R R12, SRZ ;  /* 0x00000000000c7805 */ /* 0x000fc6000001ff00 */
[----:B------:R-:W0:Y:S02]  /*2810*/  SHFL.BFLY PT, R25, R6, 0x1, 0x1f ;  /* 0x0c201f0006197f89 */ /* 0x000e2400000e0000 */
[----:B0-----:R-:W-:Y:S02]  /*2820*/  FADD.FTZ R25, R6, R25 ;  /* 0x0000001906197221 */ /* 0x001fe40000010000 */
[----:B------:R-:W-:Y:S02]  /*2830*/  CS2R R6, SRZ ;  /* 0x0000000000067805 */ /* 0x000fe4000001ff00 */
.L_x_4969:
[----:B------:R-:W-:Y:S01]  /*2840*/  FADD.FTZ R13, R26, R13 ;  /* 0x0000000d1a0d7221 */ /* 0x000fe20000010000 */
[----:B------:R-:W-:Y:S01]  /*2850*/  LOP3.LUT R26, R5, 0x7, RZ, 0xc0, !PT ;  /* 0x00000007051a7812 */ /* 0x000fe200078ec0ff */
[----:B------:R-:W-:Y:S01]  /*2860*/  WARPSYNC 0xffffffff ;  /* 0xffffffff00007948 */ /* 0x000fe20003800000 */
[----:B------:R-:W-:Y:S02]  /*2870*/  BAR.SYNC.DEFER_BLOCKING 0x0 ;  /* 0x0000000000007b1d */ /* 0x000fe40000010000 */
[----:B------:R-:W-:Y:S02]  /*2880*/  ISETP.NE.AND P0, PT, R26, RZ, PT ;  /* 0x000000ff1a00720c */ /* 0x000fe40003f05270 */
[----:B------:R-:W-:-:S02]  /*2890*/  LOP3.LUT R26, R2, 0xffffffc0, RZ, 0xc0, !PT ;  /* 0xffffffc0021a7812 */ /* 0x000fc400078ec0ff */
[----:B------:R-:W-:Y:S01]  /*28a0*/  BSSY B0, `(.L_x_4958) ;  /* 0x0000021000007945 */ /* 0x000fe20003800000 */
[----:B------:R-:W-:Y:S02]  /*28b0*/  ISETP.GT.OR P1, PT, R2, 0x3f, P0 ;  /* 0x0000003f0200780c */ /* 0x000fe40000724670 */
[----:B------:R-:W-:Y:S02]  /*28c0*/  ISETP.NE.OR P5, PT, R26, 0x40, P0 ;  /* 0x000000401a00780c */ /* 0x000fe400007a5670 */
[----:B------:R-:W-:Y:S02]  /*28d0*/  SHF.R.S32.HI R26, RZ, 0x1f, R5 ;  /* 0x0000001fff1a7819 */ /* 0x000fe40000011405 */
[----:B------:R-:W-:Y:S02]  /*28e0*/  ISETP.GT.OR P2, PT, R2, 0x1f, P0 ;  /* 0x0000001f0200780c */ /* 0x000fe40000744670 */
[----:B------:R-:W-:Y:S02]  /*28f0*/  LEA.HI R5, R26, R5, RZ, 0x3 ;  /* 0x000000051a057211 */ /* 0x000fe400078f18ff */
[----:B------:R-:W-:-:S02]  /*2900*/  IADD3 R26, R2, 0x1f, RZ ;  /* 0x0000001f021a7810 */ /* 0x000fc40007ffe0ff */
[----:B------:R-:W-:Y:S02]  /*2910*/  SHF.R.S32.HI R5, RZ, 0x3, R5 ;  /* 0x00000003ff057819 */ /* 0x000fe40000011405 */
[----:B------:R-:W-:Y:S02]  /*2920*/  ISETP.GT.U32.AND P3, PT, R26, 0x3e, PT ;  /* 0x0000003e1a00780c */ /* 0x000fe40003f64070 */
[----:B------:R-:W-:Y:S01]  /*2930*/  LOP3.LUT R26, R2, 0xffffffe0, RZ, 0xc0, !PT ;  /* 0xffffffe0021a7812 */ /* 0x000fe200078ec0ff */
[----:B------:R-:W-:-:S03]  /*2940*/  IMAD R4, R4, 0x50, R5 ;  /* 0x0000005004047824 */ /* 0x000fc600078e0205 */
        /* <DEDUP_REMOVED lines=22> */
.L_x_4959:
[----:B------:R-:W-:Y:S05]  /*2ab0*/  BSYNC B0 ;  /* 0x0000000000007941 */ /* 0x000fea0003800000 */
.L_x_4958:
        /* <DEDUP_REMOVED lines=43> */
.L_x_4961:
[----:B------:R-:W-:Y:S05]  /*2d70*/  BSYNC B0 ;  /* 0x0000000000007941 */ /* 0x000fea0003800000 */
.L_x_4960:
        /* <DEDUP_REMOVED lines=23> */
.L_x_4963:
[----:B------:R-:W-:Y:S05]  /*2ef0*/  BSYNC B0 ;  /* 0x0000000000007941 */ /* 0x000fea0003800000 */
.L_x_4962:
[----:B------:R-:W-:Y:S06]  /*2f00*/  BAR.SYNC.DEFER_BLOCKING 0x0 ;  /* 0x0000000000007b1d */ /* 0x000fec0000010000 */
[----:B------:R-:W-:Y:S01]  /*2f10*/  BSSY B0, `(.L_x_4964) ;  /* 0x000002a000007945 */ /* 0x000fe20003800000 */
[----:B------:R-:W-:Y:S05]  /*2f20*/  @P2 BRA `(.L_x_4965) ;  /* 0x0000028000002947 */ /* 0x000fea0003800000 */
[----:B------:R-:W2:Y:S04]  /*2f30*/  @!P0 LDS R2, [R4.X4+0x150] ;  /* 0x0001500004028984 */ /* 0x000ea80000004800 */
[----:B------:R-:W3:Y:S04]  /*2f40*/  LDS R27, [R4.X4+0x30] ;  /* 0x00003000041b7984 */ /* 0x000ee80000004800 */
[----:B------:R-:W4:Y:S01]  /*2f50*/  @!P0 LDS R29, [R4.X4+0x140] ;  /* 0x00014000041d8984 */ /* 0x000f220000004800 */
[----:B012---:R-:W-:-:S03]  /*2f60*/  @!P0 FADD.FTZ R13, R13, R2 ;  /* 0x000000020d0d8221 */ /* 0x007fc60000010000 */
[----:B------:R-:W0:Y:S01]  /*2f70*/  LDS R2, [R4.X4+0x20] ;  /* 0x0000200004027984 */ /* 0x000e220000004800 */
[----:B---3--:R-:W-:-:S03]  /*2f80*/  FADD.FTZ R24, R24, R27 ;  /* 0x0000001b18187221 */ /* 0x008fc60000010000 */
[----:B------:R-:W1:Y:S01]  /*2f90*/  LDS R27, [R4.X4+0x50] ;  /* 0x00005000041b7984 */ /* 0x000e620000004800 */
[----:B----4-:R-:W-:Y:S02]  /*2fa0*/  @!P0 FADD.FTZ R12, R12, R29 ;  /* 0x0000001d0c0c8221 */ /* 0x010fe40000010000 */
        /* <DEDUP_REMOVED lines=27> */
[----:B------:R-:W1:Y:S01]  /*3160*/  @!P0 LDS R27, [R4.X4+0x120] ;  /* 0x00012000041b8984 */ /* 0x000e620000004800 */
[----:B0-----:R-:W-:-:S03]  /*3170*/  FADD.FTZ R9, R9, R2 ;  /* 0x0000000209097221 */ /* 0x001fc60000010000 */
[----:B------:R-:W0:Y:S01]  /*3180*/  @!P0 LDS R2, [R4.X4+0x130] ;  /* 0x0001300004028984 */ /* 0x000e220000004800 */
[----:B-1----:R-:W-:Y:S02]  /*3190*/  @!P0 FADD.FTZ R10, R10, R27 ;  /* 0x0000001b0a0a8221 */ /* 0x002fe40000010000 */
[----:B0-----:R-:W-:Y:S02]  /*31a0*/  @!P0 FADD.FTZ R11, R11, R2 ;  /* 0x000000020b0b8221 */ /* 0x001fe40000010000 */
.L_x_4965:
[----:B------:R-:W-:Y:S05]  /*31b0*/  BSYNC B0 ;  /* 0x0000000000007941 */ /* 0x000fea0003800000 */
.L_x_4964:
        /* <DEDUP_REMOVED lines=38> */
[C---:B------:R-:W-:Y:S02]  /*3420*/  LEA R26, P0, R4.reuse, c[0x0][0x160], 0x2 ;  /* 0x00005800041a7a11 */ /* 0x040fe400078010ff */
[C---:B------:R-:W-:Y:S02]  /*3430*/  IADD3 R3, P1, R25.reuse, R2, RZ ;  /* 0x0000000219037210 */ /* 0x040fe40007f3e0ff */
[----:B------:R-:W-:Y:S02]  /*3440*/  LEA.HI.X R27, R4, c[0x0][0x164], R27, 0x2, P0 ;  /* 0x00005900041b7a11 */ /* 0x000fe400000f141b */
[----:B------:R-:W-:Y:S02]  /*3450*/  LEA.HI.X.SX32 R4, R25, R0, 0x1, P1 ;  /* 0x0000000019047211 */ /* 0x000fe400008f0eff */
[----:B0-----:R-:W-:Y:S01]  /*3460*/  LEA R24, P0, R3, c[0x0][0x160], 0x2 ;  /* 0x0000580003187a11 */ /* 0x001fe200078010ff */
[----:B------:R0:W-:Y:S01]  /*3470*/  STG.E [R26.64], R22 ;  /* 0x000000161a007986 */ /* 0x0001e2000c101924 */
[----:B-1----:R-:W-:-:S02]  /*3480*/  IADD3 R23, R5, 0x18, RZ ;  /* 0x0000001805177810 */ /* 0x002fc40007ffe0ff */
[----:B------:R-:W-:Y:S02]  /*3490*/  LEA.HI.X R25, R3, c[0x0][0x164], R4, 0x2, P0 ;  /* 0x0000590003197a11 */ /* 0x000fe400000f1404 */
[C---:B------:R-:W-:Y:S02]  /*34a0*/  IADD3 R3, R5.reuse, 0x14, RZ ;  /* 0x0000001405037810 */ /* 0x040fe40007ffe0ff */
[----:B------:R-:W-:Y:S01]  /*34b0*/  IADD3 R31, R5, 0x1c, RZ ;  /* 0x0000001c051f7810 */ /* 0x000fe20007ffe0ff */
[----:B------:R1:W-:Y:S01]  /*34c0*/  STG.E [R24.64], R21 ;  /* 0x0000001518007986 */ /* 0x0003e2000c101924 */
[-C--:B------:R-:W-:Y:S02]  /*34d0*/  IADD3 R4, P0, R3, R2.reuse, RZ ;  /* 0x0000000203047210 */ /* 0x080fe40007f1e0ff */
[----:B------:R-:W-:Y:S02]  /*34e0*/  IADD3 R30, P1, R23, R2, RZ ;  /* 0x00000002171e7210 */ /* 0x000fe40007f3e0ff */
[----:B------:R-:W-:-:S02]  /*34f0*/  LEA.HI.X.SX32 R29, R3, R0, 0x1, P0 ;  /* 0x00000000031d7211 */ /* 0x000fc400000f0eff */
[C---:B------:R-:W-:Y:S02]  /*3500*/  LEA R28, P0, R4.reuse, c[0x0][0x160], 0x2 ;  /* 0x00005800041c7a11 */ /* 0x040fe400078010ff */
[----:B------:R-:W-:Y:S02]  /*3510*/  IADD3 R3, P2, R31, R2, RZ ;  /* 0x000000021f037210 */ /* 0x000fe40007f5e0ff */
[----:B------:R-:W-:Y:S02]  /*3520*/  LEA.HI.X R29, R4, c[0x0][0x164], R29, 0x2, P0 ;  /* 0x00005900041d7a11 */ /* 0x000fe400000f141d */
[-C--:B------:R-:W-:Y:S02]  /*3530*/  LEA.HI.X.SX32 R23, R23, R0.reuse, 0x1, P1 ;  /* 0x0000000017177211 */ /* 0x080fe400008f0eff */
[----:B------:R-:W-:Y:S01]  /*3540*/  LEA.HI.X.SX32 R4, R31, R0, 0x1, P2 ;  /* 0x000000001f047211 */ /* 0x000fe200010f0eff */
[----:B------:R2:W-:Y:S01]  /*3550*/  STG.E [R28.64], R18 ;  /* 0x000000121c007986 */ /* 0x0005e2000c101924 */
[----:B0-----:R-:W-:-:S02]  /*3560*/  LEA R26, P1, R3, c[0x0][0x160], 0x2 ;  /* 0x00005800031a7a11 */ /* 0x001fc400078210ff */
[C---:B------:R-:W-:Y:S02]  /*3570*/  LEA R22, P0, R30.reuse, c[0x0][0x160], 0x2 ;  /* 0x000058001e167a11 */ /* 0x040fe400078010ff */
[----:B------:R-:W-:Y:S02]  /*3580*/  LEA.HI.X R27, R3, c[0x0][0x164], R4, 0x2, P1 ;  /* 0x00005900031b7a11 */ /* 0x000fe400008f1404 */
[C---:B------:R-:W-:Y:S02]  /*3590*/  IADD3 R3, R5.reuse, 0x20, RZ ;  /* 0x0000002005037810 */ /* 0x040fe40007ffe0ff */
[----:B-1----:R-:W-:Y:S02]  /*35a0*/  IADD3 R21, R5, 0x24, RZ ;  /* 0x0000002405157810 */ /* 0x002fe40007ffe0ff */
[----:B------:R-:W-:Y:S02]  /*35b0*/  LEA.HI.X R23, R30, c[0x0][0x164], R23, 0x2, P0 ;  /* 0x000059001e177a11 */ /* 0x000fe400000f1417 */
[----:B------:R-:W-:-:S02]  /*35c0*/  IADD3 R25, P0, R3, R2, RZ ;  /* 0x0000000203197210 */ /* 0x000fc40007f1e0ff */
[----:B------:R-:W-:Y:S01]  /*35d0*/  IADD3 R4, P1, R21, R2, RZ ;  /* 0x0000000215047210 */ /* 0x000fe20007f3e0ff */
[----:B------:R0:W-:Y:S01]  /*35e0*/  STG.E [R22.64], R19 ;  /* 0x0000001316007986 */ /* 0x0001e2000c101924 */
[----:B------:R-:W-:Y:S02]  /*35f0*/  IADD3 R31, R5, 0x28, RZ ;  /* 0x00000028051f7810 */ /* 0x000fe40007ffe0ff */
[-C--:B------:R-:W-:Y:S01]  /*3600*/  LEA.HI.X.SX32 R30, R3, R0.reuse, 0x1, P0 ;  /* 0x00000000031e7211 */ /* 0x080fe200000f0eff */
[----:B------:R1:W-:Y:S01]  /*3610*/  STG.E [R26.64], R20 ;  /* 0x000000141a007986 */ /* 0x0003e2000c101924 */
[----:B------:R-:W-:Y:S02]  /*3620*/  LEA.HI.X.SX32 R35, R21, R0, 0x1, P1 ;  /* 0x0000000015237211 */ /* 0x000fe400008f0eff */
[----:B------:R-:W-:Y:S02]  /*3630*/  LEA R24, P0, R25, c[0x0][0x160], 0x2 ;  /* 0x0000580019187a11 */ /* 0x000fe400078010ff */
[----:B--2---:R-:W-:-:S02]  /*3640*/  LEA R28, P1, R4, c[0x0][0x160], 0x2 ;  /* 0x00005800041c7a11 */ /* 0x004fc400078210ff */
[-C--:B------:R-:W-:Y:S02]  /*3650*/  IADD3 R21, P2, R31, R2.reuse, RZ ;  /* 0x000000021f157210 */ /* 0x080fe40007f5e0ff */
[----:B------:R-:W-:Y:S02]  /*3660*/  IADD3 R3, P3, R33, R2, RZ ;  /* 0x0000000221037210 */ /* 0x000fe40007f7e0ff */
[----:B------:R-:W-:Y:S02]  /*3670*/  LEA.HI.X R25, R25, c[0x0][0x164], R30, 0x2, P0 ;  /* 0x0000590019197a11 */ /* 0x000fe400000f141e */
[----:B------:R-:W-:Y:S02]  /*3680*/  LEA.HI.X R29, R4, c[0x0][0x164], R35, 0x2, P1 ;  /* 0x00005900041d7a11 */ /* 0x000fe400008f1423 */
[----:B0-----:R-:W-:Y:S01]  /*3690*/  LEA.HI.X.SX32 R22, R31, R0, 0x1, P2 ;  /* 0x000000001f167211 */ /* 0x001fe200010f0eff */
[----:B------:R-:W-:Y:S01]  /*36a0*/  STG.E [R24.64], R14 ;  /* 0x0000000e18007986 */ /* 0x000fe2000c101924 */
[----:B------:R-:W-:-:S02]  /*36b0*/  LEA R18, P0, R21, c[0x0][0x160], 0x2 ;  /* 0x0000580015127a11 */ /* 0x000fc400078010ff */
[----:B------:R-:W-:Y:S01]  /*36c0*/  LEA.HI.X.SX32 R4, R33, R0, 0x1, P3 ;  /* 0x0000000021047211 */ /* 0x000fe200018f0eff */
[----:B------:R-:W-:Y:S01]  /*36d0*/  STG.E [R28.64], R15 ;  /* 0x0000000f1c007986 */ /* 0x000fe2000c101924 */
[----:B-1----:R-:W-:Y:S02]  /*36e0*/  LEA R20, P1, R3, c[0x0][0x160], 0x2 ;  /* 0x0000580003147a11 */ /* 0x002fe400078210ff */
[----:B------:R-:W-:Y:S02]  /*36f0*/  LEA.HI.X R19, R21, c[0x0][0x164], R22, 0x2, P0 ;  /* 0x0000590015137a11 */ /* 0x000fe400000f1416 */
[----:B------:R-:W-:Y:S02]  /*3700*/  LEA.HI.X R21, R3, c[0x0][0x164], R4, 0x2, P1 ;  /* 0x0000590003157a11 */ /* 0x000fe400008f1404 */
[C---:B------:R-:W-:Y:S01]  /*3710*/  IADD3 R3, R5.reuse, 0x30, RZ ;  /* 0x0000003005037810 */ /* 0x040fe20007ffe0ff */
[----:B------:R-:W-:Y:S01]  /*3720*/  STG.E [R18.64], R16 ;  /* 0x0000001012007986 */ /* 0x000fe2000c101924 */
[----:B------:R-:W-:-:S02]  /*3730*/  IADD3 R35, R5, 0x44, RZ ;  /* 0x0000004405237810 */ /* 0x000fc40007ffe0ff */
[C---:B------:R-:W-:Y:S01]  /*3740*/  IADD3 R23, R5.reuse, 0x34, RZ ;  /* 0x0000003405177810 */ /* 0x040fe20007ffe0ff */
[----:B------:R0:W-:Y:S01]  /*3750*/  STG.E [R20.64], R17 ;  /* 0x0000001114007986 */ /* 0x0001e2000c101924 */
[C---:B------:R-:W-:Y:S02]  /*3760*/  IADD3 R27, R5.reuse, 0x38, RZ ;  /* 0x00000038051b7810 */ /* 0x040fe40007ffe0ff */
[C---:B------:R-:W-:Y:S02]  /*3770*/  IADD3 R31, R5.reuse, 0x3c, RZ ;  /* 0x0000003c051f7810 */ /* 0x040fe40007ffe0ff */
[----:B------:R-:W-:Y:S02]  /*3780*/  IADD3 R33, R5, 0x40, RZ ;  /* 0x0000004005217810 */ /* 0x000fe40007ffe0ff */
[----:B------:R-:W-:Y:S02]  /*3790*/  IADD3 R4, P5, R3, R2, RZ ;  /* 0x0000000203047210 */ /* 0x000fe40007fbe0ff */
[----:B------:R-:W-:-:S02]  /*37a0*/  IADD3 R5, R5, 0x4c, RZ ;  /* 0x0000004c05057810 */ /* 0x000fc40007ffe0ff */
[----:B------:R-:W-:Y:S02]  /*37b0*/  LEA.HI.X.SX32 R3, R3, R0, 0x1, P5 ;  /* 0x0000000003037211 */ /* 0x000fe400028f0eff */
[-C--:B0-----:R-:W-:Y:S02]  /*37c0*/  IADD3 R21, P0, R35, R2.reuse, RZ ;  /* 0x0000000223157210 */ /* 0x081fe40007f1e0ff */
[-C--:B------:R-:W-:Y:S02]  /*37d0*/  IADD3 R14, P4, R23, R2.reuse, RZ ;  /* 0x00000002170e7210 */ /* 0x080fe40007f9e0ff */
[-C--:B------:R-:W-:Y:S02]  /*37e0*/  IADD3 R15, P3, R27, R2.reuse, RZ ;  /* 0x000000021b0f7210 */ /* 0x080fe40007f7e0ff */
[-C--:B------:R-:W-:Y:S02]  /*37f0*/  IADD3 R18, P2, R31, R2.reuse, RZ ;  /* 0x000000021f127210 */ /* 0x080fe40007f5e0ff */
[----:B------:R-:W-:-:S02]  /*3800*/  IADD3 R19, P1, R33, R2, RZ ;  /* 0x0000000221137210 */ /* 0x000fc40007f3e0ff */
[-C--:B------:R-:W-:Y:S02]  /*3810*/  IADD3 R26, P5, R37, R2.reuse, RZ ;  /* 0x00000002251a7210 */ /* 0x080fe40007fbe0ff */
[----:B------:R-:W-:Y:S02]  /*3820*/  IADD3 R25, P6, R5, R2, RZ ;  /* 0x0000000205197210 */ /* 0x000fe40007fde0ff */
[-C--:B------:R-:W-:Y:S02]  /*3830*/  LEA.HI.X.SX32 R22, R35, R0.reuse, 0x1, P0 ;  /* 0x0000000023167211 */ /* 0x080fe400000f0eff */
[C---:B------:R-:W-:Y:S02]  /*3840*/  LEA R2, P0, R4.reuse, c[0x0][0x160], 0x2 ;  /* 0x0000580004027a11 */ /* 0x040fe400078010ff */
[----:B------:R-:W-:Y:S02]  /*3850*/  LEA.HI.X.SX32 R23, R23, R0, 0x1, P4 ;  /* 0x0000000017177211 */ /* 0x000fe400020f0eff */
[----:B------:R-:W-:-:S02]  /*3860*/  LEA.HI.X R3, R4, c[0x0][0x164], R3, 0x2, P0 ;  /* 0x0000590004037a11 */ /* 0x000fc400000f1403 */
[----:B------:R-:W-:Y:S02]  /*3870*/  LEA R4, P0, R14, c[0x0][0x160], 0x2 ;  /* 0x000058000e047a11 */ /* 0x000fe400078010ff */
[-C--:B------:R-:W-:Y:S01]  /*3880*/  LEA.HI.X.SX32 R16, R27, R0.reuse, 0x1, P3 ;  /* 0x000000001b107211 */ /* 0x080fe200018f0eff */
[----:B------:R-:W-:Y:S01]  /*3890*/  STG.E [R2.64], R6 ;  /* 0x0000000602007986 */ /* 0x000fe2000c101924 */
[-C--:B------:R-:W-:Y:S02]  /*38a0*/  LEA.HI.X.SX32 R31, R31, R0.reuse, 0x1, P2 ;  /* 0x000000001f1f7211 */ /* 0x080fe400010f0eff */
[-C--:B------:R-:W-:Y:S02]  /*38b0*/  LEA.HI.X.SX32 R20, R33, R0.reuse, 0x1, P1 ;  /* 0x0000000021147211 */ /* 0x080fe400008f0eff */
[-C--:B------:R-:W-:Y:S02]  /*38c0*/  LEA.HI.X.SX32 R37, R37, R0.reuse, 0x1, P5 ;  /* 0x0000000025257211 */ /* 0x080fe400028f0eff */
[----:B------:R-:W-:-:S02]  /*38d0*/  LEA.HI.X.SX32 R0, R5, R0, 0x1, P6 ;  /* 0x0000000005007211 */ /* 0x000fc400030f0eff */
[----:B------:R-:W-:Y:S02]  /*38e0*/  LEA.HI.X R5, R14, c[0x0][0x164], R23, 0x2, P0 ;  /* 0x000059000e057a11 */ /* 0x000fe400000f1417 */
[----:B------:R-:W-:Y:S02]  /*38f0*/  LEA R14, P0, R15, c[0x0][0x160], 0x2 ;  /* 0x000058000f0e7a11 */ /* 0x000fe400078010ff */
[----:B------:R-:W-:Y:S01]  /*3900*/  LEA R24, P1, R25, c[0x0][0x160], 0x2 ;  /* 0x0000580019187a11 */ /* 0x000fe200078210ff */
[----:B------:R-:W-:Y:S01]  /*3910*/  STG.E [R4.64], R7 ;  /* 0x0000000704007986 */ /* 0x000fe2000c101924 */
[----:B------:R-:W-:Y:S02]  /*3920*/  LEA.HI.X R15, R15, c[0x0][0x164], R16, 0x2, P0 ;  /* 0x000059000f0f7a11 */ /* 0x000fe400000f1410 */
[C---:B------:R-:W-:Y:S02]  /*3930*/  LEA R16, P0, R18.reuse, c[0x0][0x160], 0x2 ;  /* 0x0000580012107a11 */ /* 0x040fe400078010ff */
[----:B------:R-:W-:Y:S01]  /*3940*/  LEA.HI.X R25, R25, c[0x0][0x164], R0, 0x2, P1 ;  /* 0x0000590019197a11 */ /* 0x000fe200008f1400 */
[----:B------:R-:W-:Y:S01]  /*3950*/  STG.E [R14.64], R8 ;  /* 0x000000080e007986 */ /* 0x000fe2000c101924 */
[----:B------:R-:W-:-:S02]  /*3960*/  LEA.HI.X R17, R18, c[0x0][0x164], R31, 0x2, P0 ;  /* 0x0000590012117a11 */ /* 0x000fc400000f141f */
        /* <DEDUP_REMOVED lines=12> */
.L_x_4928:
        /* <DEDUP_REMOVED lines=19> */
.L_x_4954:
        /* <DEDUP_REMOVED lines=20> */
.L_x_4930:
[----:B------:R-:W-:Y:S01]  /*3ca0*/  HFMA2.MMA R28, -RZ, RZ, 0, 9.5367431640625e-07 ;  /* 0x00000010ff1c7435 */ /* 0x000fe200000001ff */
[----:B------:R-:W-:Y:S01]  /*3cb0*/  IMAD.MOV.U32 R13, RZ, RZ, -0x800001 ;  /* 0xff7fffffff0d7424 */ /* 0x000fe200078e00ff */
[----:B------:R-:W-:Y:S01]  /*3cc0*/  MOV R26, 0x3d00 ;  /* 0x00003d00001a7802 */ /* 0x000fe20000000f00 */
[----:B------:R-:W-:Y:S02]  /*3cd0*/  IMAD.MOV.U32 R29, RZ, RZ, 0x1f ;  /* 0x0000001fff1d7424 */ /* 0x000fe400078e00ff */
[----:B------:R-:W-:Y:S02]  /*3ce0*/  IMAD.MOV.U32 R30, RZ, RZ, -0x1 ;  /* 0xffffffffff1e7424 */ /* 0x000fe400078e00ff */
[----:B------:R-:W-:Y:S05]  /*3cf0*/  CALL.REL.NOINC `($__internal_123_$__cuda_sm70_shflsync_bfly_p) ;  /* 0x000019b000007944 */ /* 0x000fea0003c00000 */
[----:B-1----:R-:W-:Y:S01]  /*3d00*/  MOV R10, R28 ;  /* 0x0000001c000a7202 */ /* 0x002fe20000000f00 */
[----:B0-----:R-:W-:Y:S05]  /*3d10*/  BRA `(.L_x_4966) ;  /* 0xffffcd3000007947 */ /* 0x001fea000383ffff */
.L_x_4931:
[----:B------:R-:W-:Y:S01]  /*3d20*/  HFMA2.MMA R29, -RZ, RZ, 0, 1.847743988037109375e-06 ;  /* 0x0000001fff1d7435 */ /* 0x000fe200000001ff */
[----:B------:R-:W-:Y:S01]  /*3d30*/  IMAD.MOV.U32 R13, RZ, RZ, R17 ;  /* 0x000000ffff0d7224 */ /* 0x000fe200078e0011 */
[----:B------:R-:W-:Y:S01]  /*3d40*/  MOV R26, 0x3d80 ;  /* 0x00003d80001a7802 */ /* 0x000fe20000000f00 */
[----:B------:R-:W-:Y:S02]  /*3d50*/  IMAD.MOV.U32 R28, RZ, RZ, 0x8 ;  /* 0x00000008ff1c7424 */ /* 0x000fe400078e00ff */
[----:B------:R-:W-:-:S02]  /*3d60*/  IMAD.MOV.U32 R30, RZ, RZ, -0x1 ;  /* 0xffffffffff1e7424 */ /* 0x000fc400078e00ff */
[----:B------:R-:W-:Y:S05]  /*3d70*/  CALL.REL.NOINC `($__internal_123_$__cuda_sm70_shflsync_bfly_p) ;  /* 0x0000193000007944 */ /* 0x000fea0003c00000 */
[----:B01----:R-:W-:Y:S01]  /*3d80*/  FMNMX.FTZ R13, R17, R28, !PT ;  /* 0x0000001c110d7209 */ /* 0x003fe20007810000 */
[----:B------:R-:W-:Y:S01]  /*3d90*/  IMAD.MOV.U32 R28, RZ, RZ, 0x4 ;  /* 0x00000004ff1c7424 */ /* 0x000fe200078e00ff */
[----:B------:R-:W-:Y:S01]  /*3da0*/  MOV R29, 0x1f ;  /* 0x0000001f001d7802 */ /* 0x000fe20000000f00 */
[----:B------:R-:W-:Y:S01]  /*3db0*/  IMAD.MOV.U32 R30, RZ, RZ, -0x1 ;  /* 0xffffffffff1e7424 */ /* 0x000fe200078e00ff */
[----:B------:R-:W-:-:S02]  /*3dc0*/  MOV R26, 0x3de0 ;  /* 0x00003de0001a7802 */ /* 0x000fc40000000f00 */
[----:B------:R-:W-:Y:S05]  /*3dd0*/  CALL.REL.NOINC `($__internal_123_$__cuda_sm70_shflsync_bfly_p) ;  /* 0x000018d000007944 */ /* 0x000fea0003c00000 */
[----:B0-----:R-:W-:Y:S01]  /*3de0*/  HFMA2.MMA R29, -RZ, RZ, 0, 1.847743988037109375e-06 ;  /* 0x0000001fff1d7435 */ /* 0x001fe200000001ff */
[----:B-1----:R-:W-:Y:S01]  /*3df0*/  FMNMX.FTZ R13, R13, R28, !PT ;  /* 0x0000001c0d0d7209 */ /* 0x002fe20007810000 */
[----:B------:R-:W-:Y:S01]  /*3e00*/  IMAD.MOV.U32 R28, RZ, RZ, 0x2 ;  /* 0x00000002ff1c7424 */ /* 0x000fe200078e00ff */
[----:B------:R-:W-:Y:S01]  /*3e10*/  MOV R26, 0x3e40 ;  /* 0x00003e40001a7802 */ /* 0x000fe20000000f00 */
[----:B------:R-:W-:-:S02]  /*3e20*/  IMAD.MOV.U32 R30, RZ, RZ, -0x1 ;  /* 0xffffffffff1e7424 */ /* 0x000fc400078e00ff */
[----:B------:R-:W-:Y:S05]  /*3e30*/  CALL.REL.NOINC `($__internal_123_$__cuda_sm70_shflsync_bfly_p) ;  /* 0x0000187000007944 */ /* 0x000fea0003c00000 */
[----:B-1----:R-:W-:Y:S01]  /*3e40*/  FMNMX.FTZ R12, R13, R28, !PT ;  /* 0x0000001c0d0c7209 */ /* 0x002fe20007810000 */
[----:B------:R-:W-:Y:S01]  /*3e50*/  IMAD.MOV.U32 R28, RZ, RZ, 0x1 ;  /* 0x00000001ff1c7424 */ /* 0x000fe200078e00ff */
[----:B0-----:R-:W-:Y:S01]  /*3e60*/  MOV R29, 0x1f ;  /* 0x0000001f001d7802 */ /* 0x001fe20000000f00 */
[----:B------:R-:W-:Y:S01]  /*3e70*/  IMAD.MOV.U32 R30, RZ, RZ, -0x1 ;  /* 0xffffffffff1e7424 */ /* 0x000fe200078e00ff */
[----:B------:R-:W-:Y:S01]  /*3e80*/  MOV R26, 0x3eb0 ;  /* 0x00003eb0001a7802 */ /* 0x000fe20000000f00 */
[----:B------:R-:W-:-:S02]  /*3e90*/  IMAD.MOV.U32 R13, RZ, RZ, R12 ;  /* 0x000000ffff0d7224 */ /* 0x000fc400078e000c */
[----:B------:R-:W-:Y:S05]  /*3ea0*/  CALL.REL.NOINC `($__internal_123_$__cuda_sm70_shflsync_bfly_p) ;  /* 0x0000180000007944 */ /* 0x000fea0003c00000 */
[----:B-1----:R-:W-:Y:S01]  /*3eb0*/  MOV R15, R28 ;  /* 0x0000001c000f7202 */ /* 0x002fe20000000f00 */
[----:B0-----:R-:W-:Y:S05]  /*3ec0*/  BRA `(.L_x_4967) ;  /* 0xffffcc2000007947 */ /* 0x001fea000383ffff */
.L_x_4956:
[----:B------:R-:W-:Y:S01]  /*3ed0*/  HFMA2.MMA R29, -RZ, RZ, 0, 1.847743988037109375e-06 ;  /* 0x0000001fff1d7435 */ /* 0x000fe200000001ff */
[----:B0-----:R-:W-:Y:S01]  /*3ee0*/  IMAD.MOV.U32 R13, RZ, RZ, RZ ;  /* 0x000000ffff0d7224 */ /* 0x001fe200078e00ff */
[----:B------:R-:W-:Y:S01]  /*3ef0*/  MOV R26, 0x3f30 ;  /* 0x00003f30001a7802 */ /* 0x000fe20000000f00 */
[----:B------:R-:W-:-:S02]  /*3f00*/  IMAD.MOV.U32 R28, RZ, RZ, 0x4 ;  /* 0x00000004ff1c7424 */ /* 0x000fc400078e00ff */
[----:B------:R-:W-:Y:S02]  /*3f10*/  IMAD.MOV.U32 R30, RZ, RZ, -0x1 ;  /* 0xffffffffff1e7424 */ /* 0x000fe400078e00ff */
[----:B------:R-:W-:Y:S05]  /*3f20*/  CALL.REL.NOINC `($__internal_123_$__cuda_sm70_shflsync_bfly_p) ;  /* 0x0000178000007944 */ /* 0x000fea0003c00000 */
[----:B-1----:R-:W-:Y:S01]  /*3f30*/  IMAD.MOV.U32 R6, RZ, RZ, R28 ;  /* 0x000000ffff067224 */ /* 0x002fe200078e001c */
[----:B0-----:R-:W-:Y:S05]  /*3f40*/  BRA `(.L_x_4968) ;  /* 0xffffe7e000007947 */ /* 0x001fea000383ffff */
.L_x_4957:
[----:B------:R-:W-:Y:S01]  /*3f50*/  MOV R28, 0x2 ;  /* 0x00000002001c7802 */ /* 0x000fe20000000f00 */
[----:B------:R-:W-:Y:S01]  /*3f60*/  IMAD.MOV.U32 R29, RZ, RZ, 0x1f ;  /* 0x0000001fff1d7424 */ /* 0x000fe200078e00ff */
[----:B------:R-:W-:Y:S01]  /*3f70*/  MOV R26, 0x3fa0 ;  /* 0x00003fa0001a7802 */ /* 0x000fe20000000f00 */
[----:B------:R-:W-:Y:S02]  /*3f80*/  IMAD.MOV.U32 R30, RZ, RZ, -0x1 ;  /* 0xffffffffff1e7424 */ /* 0x000fe400078e00ff */
[----:B------:R-:W-:Y:S05]  /*3f90*/  CALL.REL.NOINC `($__internal_123_$__cuda_sm70_shflsync_bfly_p) ;  /* 0x0000171000007944 */ /* 0x000fea0003c00000 */
[----:B01----:R-:W-:Y:S01]  /*3fa0*/  FADD.FTZ R13, R13, R28 ;  /* 0x0000001c0d0d7221 */ /* 0x003fe20000010000 */
[----:B------:R-:W-:Y:S01]  /*3fb0*/  HFMA2.MMA R28, -RZ, RZ, 0, 5.9604644775390625e-08 ;  /* 0x00000001ff1c7435 */ /* 0x000fe200000001ff */
[----:B------:R-:W-:Y:S01]  /*3fc0*/  IMAD.MOV.U32 R29, RZ, RZ, 0x1f ;  /* 0x0000001fff1d7424 */ /* 0x000fe200078e00ff */
[----:B------:R-:W-:Y:S01]  /*3fd0*/  MOV R26, 0x4000 ;  /* 0x00004000001a7802 */ /* 0x000fe20000000f00 */
[----:B------:R-:W-:-:S03]  /*3fe0*/  IMAD.MOV.U32 R30, RZ, RZ, -0x1 ;  /* 0xffffffffff1e7424 */ /* 0x000fc600078e00ff */
[----:B------:R-:W-:Y:S05]  /*3ff0*/  CALL.REL.NOINC `($__internal_123_$__cuda_sm70_shflsync_bfly_p) ;  /* 0x000016b000007944 */ /* 0x000fea0003c00000 */
[----:B-1----:R-:W-:Y:S01]  /*4000*/  FADD.FTZ R25, R13, R28 ;  /* 0x0000001c0d197221 */ /* 0x002fe20000010000 */
[----:B0-----:R-:W-:Y:S01]  /*4010*/  MOV R13, RZ ;  /* 0x000000ff000d7202 */ /* 0x001fe20000000f00 */
[----:B------:R-:W-:Y:S01]  /*4020*/  IMAD.MOV.U32 R28, RZ, RZ, 0x4 ;  /* 0x00000004ff1c7424 */ /* 0x000fe200078e00ff */
[----:B------:R-:W-:Y:S01]  /*4030*/  MOV R30, 0xffffffff ;  /* 0xffffffff001e7802 */ /* 0x000fe20000000f00 */
[----:B------:R-:W-:Y:S01]  /*4040*/  IMAD.MOV.U32 R29, RZ, RZ, 0x1f ;  /* 0x0000001fff1d7424 */ /* 0x000fe200078e00ff */
[----:B------:R-:W-:-:S02]  /*4050*/  MOV R26, 0x4070 ;  /* 0x00004070001a7802 */ /* 0x000fc40000000f00 */
[----:B------:R-:W-:Y:S05]  /*4060*/  CALL.REL.NOINC `($__internal_123_$__cuda_sm70_shflsync_bfly_p) ;  /* 0x0000164000007944 */ /* 0x000fea0003c00000 */
[----:B01----:R-:W-:Y:S01]  /*4070*/  FADD.FTZ R13, RZ, R28 ;  /* 0x0000001cff0d7221 */ /* 0x003fe20000010000 */
[----:B------:R-:W-:Y:S01]  /*4080*/  MOV R30, 0xffffffff ;  /* 0xffffffff001e7802 */ /* 0x000fe20000000f00 */
[----:B------:R-:W-:Y:S01]  /*4090*/  IMAD.MOV.U32 R28, RZ, RZ, 0x2 ;  /* 0x00000002ff1c7424 */ /* 0x000fe200078e00ff */
[----:B------:R-:W-:Y:S01]  /*40a0*/  MOV R26, 0x40d0 ;  /* 0x000040d0001a7802 */ /* 0x000fe20000000f00 */
[----:B------:R-:W-:-:S02]  /*40b0*/  IMAD.MOV.U32 R29, RZ, RZ, 0x1f ;  /* 0x0000001fff1d7424 */ /* 0x000fc400078e00ff */
[----:B------:R-:W-:Y:S05]  /*40c0*/  CALL.REL.NOINC `($__internal_123_$__cuda_sm70_shflsync_bfly_p) ;  /* 0x000015e000007944 */ /* 0x000fea0003c00000 */
[----:B01----:R-:W-:Y:S01]  /*40d0*/  FADD.FTZ R13, R13, R28 ;  /* 0x0000001c0d0d7221 */ /* 0x003fe20000010000 */
[----:B------:R-:W-:Y:S01]  /*40e0*/  MOV R30, 0xffffffff ;  /* 0xffffffff001e7802 */ /* 0x000fe20000000f00 */
[----:B------:R-:W-:Y:S01]  /*40f0*/  IMAD.MOV.U32 R28, RZ, RZ, 0x1 ;  /* 0x00000001ff1c7424 */ /* 0x000fe200078e00ff */
[----:B------:R-:W-:Y:S01]  /*4100*/  MOV R26, 0x4130 ;  /* 0x00004130001a7802 */ /* 0x000fe20000000f00 */
[----:B------:R-:W-:-:S02]  /*4110*/  IMAD.MOV.U32 R29, RZ, RZ, 0x1f ;  /* 0x0000001fff1d7424 */ /* 0x000fc400078e00ff */
[----:B------:R-:W-:Y:S05]  /*4120*/  CALL.REL.NOINC `($__internal_123_$__cuda_sm70_shflsync_bfly_p) ;  /* 0x0000158000007944 */ /* 0x000fea0003c00000 */
[----:B0-----:R-:W-:Y:S01]  /*4130*/  HFMA2.MMA R29, -RZ, RZ, 0, 1.847743988037109375e-06 ;  /* 0x0000001fff1d7435 */ /* 0x001fe200000001ff */
[----:B-1----:R-:W-:Y:S01]  /*4140*/  FADD.FTZ R24, R13, R28 ;  /* 0x0000001c0d187221 */ /* 0x002fe20000010000 */
[----:B------:R-:W-:Y:S01]  /*4150*/  MOV R26, 0x41a0 ;  /* 0x000041a0001a7802 */ /* 0x000fe20000000f00 */
[----:B------:R-:W-:-:S02]  /*4160*/  IMAD.MOV.U32 R13, RZ, RZ, RZ ;  /* 0x000000ffff0d7224 */ /* 0x000fc400078e00ff */
[----:B------:R-:W-:Y:S02]  /*4170*/  IMAD.MOV.U32 R28, RZ, RZ, 0x4 ;  /* 0x00000004ff1c7424 */ /* 0x000fe400078e00ff */
[----:B------:R-:W-:Y:S02]  /*4180*/  IMAD.MOV.U32 R30, RZ, RZ, -0x1 ;  /* 0xffffffffff1e7424 */ /* 0x000fe400078e00ff */
[----:B------:R-:W-:Y:S05]  /*4190*/  CALL.REL.NOINC `($__internal_123_$__cuda_sm70_shflsync_bfly_p) ;  /* 0x0000151000007944 */ /* 0x000fea0003c00000 */
[----:B01----:R-:W-:Y:S01]  /*41a0*/  FADD.FTZ R13, RZ, R28 ;  /* 0x0000001cff0d7221 */ /* 0x003fe20000010000 */
[----:B------:R-:W-:Y:S01]  /*41b0*/  MOV R29, 0x1f ;  /* 0x0000001f001d7802 */ /* 0x000fe20000000f00 */
[----:B------:R-:W-:Y:S01]  /*41c0*/  IMAD.MOV.U32 R28, RZ, RZ, 0x2 ;  /* 0x00000002ff1c7424 */ /* 0x000fe200078e00ff */
[----:B------:R-:W-:Y:S01]  /*41d0*/  MOV R26, 0x4200 ;  /* 0x00004200001a7802 */ /* 0x000fe20000000f00 */
[----:B------:R-:W-:Y:S02]  /*41e0*/  IMAD.MOV.U32 R30, RZ, RZ, -0x1 ;  /* 0xffffffffff1e7424 */ /* 0x000fe400078e00ff */
[----:B------:R-:W-:Y:S05]  /*41f0*/  CALL.REL.NOINC `($__internal_123_$__cuda_sm70_shflsync_bfly_p) ;  /* 0x000014b000007944 */ /* 0x000fea0003c00000 */
[----:B0-----:R-:W-:Y:S01]  /*4200*/  HFMA2.MMA R29, -RZ, RZ, 0, 1.847743988037109375e-06 ;  /* 0x0000001fff1d7435 */ /* 0x001fe200000001ff */
[----:B-1----:R-:W-:Y:S01]  /*4210*/  FADD.FTZ R13, R13, R28 ;  /* 0x0000001c0d0d7221 */ /* 0x002fe20000010000 */
[----:B------:R-:W-:Y:S01]  /*4220*/  MOV R26, 0x4260 ;  /* 0x00004260001a7802 */ /* 0x000fe20000000f00 */
[----:B------:R-:W-:Y:S02]  /*4230*/  IMAD.MOV.U32 R28, RZ, RZ, 0x1 ;  /* 0x00000001ff1c7424 */ /* 0x000fe400078e00ff */
[----:B------:R-:W-:-:S02]  /*4240*/  IMAD.MOV.U32 R30, RZ, RZ, -0x1 ;  /* 0xffffffffff1e7424 */ /* 0x000fc400078e00ff */
[----:B------:R-:W-:Y:S05]  /*4250*/  CALL.REL.NOINC `($__internal_123_$__cuda_sm70_shflsync_bfly_p) ;  /* 0x0000145000007944 */ /* 0x000fea0003c00000 */
[----:B-1----:R-:W-:Y:S01]  /*4260*/  FADD.FTZ R23, R13, R28 ;  /* 0x0000001c0d177221 */ /* 0x002fe20000010000 */
[----:B------:R-:W-:Y:S01]  /*4270*/  MOV R28, 0x4 ;  /* 0x00000004001c7802 */ /* 0x000fe20000000f00 */
[----:B0-----:R-:W-:Y:S01]  /*4280*/  IMAD.MOV.U32 R13, RZ, RZ, RZ ;  /* 0x000000ffff0d7224 */ /* 0x001fe200078e00ff */
[----:B------:R-:W-:Y:S01]  /*4290*/  MOV R26, 0x42d0 ;  /* 0x000042d0001a7802 */ /* 0x000fe20000000f00 */
[----:B------:R-:W-:-:S02]  /*42a0*/  IMAD.MOV.U32 R29, RZ, RZ, 0x1f ;  /* 0x0000001fff1d7424 */ /* 0x000fc400078e00ff */
[----:B------:R-:W-:Y:S02]  /*42b0*/  IMAD.MOV.U32 R30, RZ, RZ, -0x1 ;  /* 0xffffffffff1e7424 */ /* 0x000fe400078e00ff */
[----:B------:R-:W-:Y:S05]  /*42c0*/  CALL.REL.NOINC `($__internal_123_$__cuda_sm70_shflsync_bfly_p) ;  /* 0x000013e000007944 */ /* 0x000fea0003c00000 */
[----:B01----:R-:W-:Y:S01]  /*42d0*/  FADD.FTZ R13, RZ, R28 ;  /* 0x0000001cff0d7221 */ /* 0x003fe20000010000 */
[----:B------:R-:W-:Y:S01]  /*42e0*/  HFMA2.MMA R28, -RZ, RZ, 0, 1.1920928955078125e-07 ;  /* 0x00000002ff1c7435 */ /* 0x000fe200000001ff */
[----:B------:R-:W-:Y:S01]  /*42f0*/  IMAD.MOV.U32 R29, RZ, RZ, 0x1f ;  /* 0x0000001fff1d7424 */ /* 0x000fe200078e00ff */
[----:B------:R-:W-:Y:S01]  /*4300*/  MOV R26, 0x4330 ;  /* 0x00004330001a7802 */ /* 0x000fe20000000f00 */
[----:B------:R-:W-:-:S03]  /*4310*/  IMAD.MOV.U32 R30, RZ, RZ, -0x1 ;  /* 0xffffffffff1e7424 */ /* 0x000fc600078e00ff */
[----:B------:R-:W-:Y:S05]  /*4320*/  CALL.REL.NOINC `($__internal_123_$__cuda_sm70_shflsync_bfly_p) ;  /* 0x0000138000007944 */ /* 0x000fea0003c00000 */
[----:B01----:R-:W-:Y:S01]  /*4330*/  FADD.FTZ R13, R13, R28 ;  /* 0x0000001c0d0d7221 */ /* 0x003fe20000010000 */
[----:B------:R-:W-:Y:S01]  /*4340*/  MOV R28, 0x1 ;  /* 0x00000001001c7802 */ /* 0x000fe20000000f00 */
[----:B------:R-:W-:Y:S01]  /*4350*/  IMAD.MOV.U32 R29, RZ, RZ, 0x1f ;  /* 0x0000001fff1d7424 */ /* 0x000fe200078e00ff */
[----:B------:R-:W-:Y:S01]  /*4360*/  MOV R26, 0x4390 ;  /* 0x00004390001a7802 */ /* 0x000fe20000000f00 */
[----:B------:R-:W-:Y:S02]  /*4370*/  IMAD.MOV.U32 R30, RZ, RZ, -0x1 ;  /* 0xffffffffff1e7424 */ /* 0x000fe400078e00ff */
[----:B------:R-:W-:Y:S05]  /*4380*/  CALL.REL.NOINC `($__internal_123_$__cuda_sm70_shflsync_bfly_p) ;  /* 0x0000132000007944 */ /* 0x000fea0003c00000 */
[----:B-1----:R-:W-:Y:S01]  /*4390*/  FADD.FTZ R22, R13, R28 ;  /* 0x0000001c0d167221 */ /* 0x002fe20000010000 */
[----:B0-----:R-:W-:Y:S01]  /*43a0*/  HFMA2.MMA R13, -RZ, RZ, 0, 0 ;  /* 0x00000000ff0d7435 */ /* 0x001fe200000001ff */
        /* <DEDUP_REMOVED lines=223> */
[----:B------:R-:W-:Y:S02]  /*51a0*/  MOV R30, 0xffffffff ;  /* 0xffffffff001e7802 */ /* 0x000fe40000000f00 */
[----:B------:R-:W-:Y:S02]  /*51b0*/  MOV R26, 0x51d0 ;  /* 0x000051d0001a7802 */ /* 0x000fe40000000f00 */
[----:B------:R-:W-:Y:S05]  /*51c0*/  CALL.REL.NOINC `($__internal_123_$__cuda_sm70_shflsync_bfly_p) ;  /* 0x000004e000007944 */ /* 0x000fea0003c00000 */
[----:B-1----:R-:W-:Y:S01]  /*51d0*/  FADD.FTZ R9, R13, R28 ;  /* 0x0000001c0d097221 */ /* 0x002fe20000010000 */
[----:B------:R-:W-:Y:S01]  /*51e0*/  HFMA2.MMA R28, -RZ, RZ, 0, 2.384185791015625e-07 ;  /* 0x00000004ff1c7435 */ /* 0x000fe200000001ff */
[----:B0-----:R-:W-:Y:S01]  /*51f0*/  IMAD.MOV.U32 R13, RZ, RZ, RZ ;  /* 0x000000ffff0d7224 */ /* 0x001fe200078e00ff */
[----:B------:R-:W-:Y:S01]  /*5200*/  MOV R30, 0xffffffff ;  /* 0xffffffff001e7802 */ /* 0x000fe20000000f00 */
[----:B------:R-:W-:Y:S01]  /*5210*/  IMAD.MOV.U32 R29, RZ, RZ, 0x1f ;  /* 0x0000001fff1d7424 */ /* 0x000fe200078e00ff */
[----:B------:R-:W-:-:S02]  /*5220*/  MOV R26, 0x5240 ;  /* 0x00005240001a7802 */ /* 0x000fc40000000f00 */
[----:B------:R-:W-:Y:S05]  /*5230*/  CALL.REL.NOINC `($__internal_123_$__cuda_sm70_shflsync_bfly_p) ;  /* 0x0000047000007944 */ /* 0x000fea0003c00000 */
[----:B0-----:R-:W-:Y:S01]  /*5240*/  HFMA2.MMA R29, -RZ, RZ, 0, 1.847743988037109375e-06 ;  /* 0x0000001fff1d7435 */ /* 0x001fe200000001ff */
[----:B-1----:R-:W-:Y:S01]  /*5250*/  FADD.FTZ R13, RZ, R28 ;  /* 0x0000001cff0d7221 */ /* 0x002fe20000010000 */
[----:B------:R-:W-:Y:S01]  /*5260*/  MOV R26, 0x52a0 ;  /* 0x000052a0001a7802 */ /* 0x000fe20000000f00 */
[----:B------:R-:W-:-:S02]  /*5270*/  IMAD.MOV.U32 R28, RZ, RZ, 0x2 ;  /* 0x00000002ff1c7424 */ /* 0x000fc400078e00ff */
[----:B------:R-:W-:Y:S02]  /*5280*/  IMAD.MOV.U32 R30, RZ, RZ, -0x1 ;  /* 0xffffffffff1e7424 */ /* 0x000fe400078e00ff */
        /* <DEDUP_REMOVED lines=64> */
[----:B-1----:R-:W-:Y:S01]  /*5690*/  IMAD.MOV.U32 R26, RZ, RZ, R28 ;  /* 0x000000ffff1a7224 */ /* 0x002fe200078e001c */
[----:B0-----:R-:W-:Y:S05]  /*56a0*/  BRA `(.L_x_4969) ;  /* 0xffffd19000007947 */ /* 0x001fea000383ffff */
        .weak           $__internal_123_$__cuda_sm70_shflsync_bfly_p
        .type           $__internal_123_$__cuda_sm70_shflsync_bfly_p,@function
        .size           $__internal_123_$__cuda_sm70_shflsync_bfly_p,(.L_x_23290 - $__internal_123_$__cuda_sm70_shflsync_bfly_p)
$__internal_123_$__cuda_sm70_shflsync_bfly_p:
[----:B------:R-:W-:Y:S01]  /*56b0*/  HFMA2.MMA R27, -RZ, RZ, 0, 0 ;  /* 0x00000000ff1b7435 */ /* 0x000fe200000001ff */
[----:B------:R-:W-:Y:S04]  /*56c0*/  WARPSYNC R30 ;  /* 0x0000001e00007348 */ /* 0x000fe80003800000 */
[----:B------:R0:W1:Y:S01]  /*56d0*/  SHFL.BFLY PT, R28, R13, R28, R29 ;  /* 0x0c00001c0d1c7389 */ /* 0x00006200000e001d */
[----:B------:R-:W-:Y:S05]  /*56e0*/  RET.REL.NODEC R26 `(_ZN4vllm25paged_attention_v1_kernelIfhLi80ELi32ELi128ELNS_18Fp8KVCacheDataTypeE2ELb1EEEvPT_PKS2_PKT0_S8_ifPKiSA_iPKfiiiSC_SC_iiiii) ;  /* 0xffffa9101a007950 */ /* 0x000fea0003c3ffff */
.L_x_4970:
        /* <DEDUP_REMOVED lines=9> */
.L_x_23290:


//--------------------- .text._ZN4vllm25paged_attention_v1_kernelIfhLi64ELi32ELi128ELNS_18Fp8KVCacheDataTypeE2ELb1EEEvPT_PKS2_PKT0_S8_ifPKiSA_iPKfiiiSC_SC_iiiii --------------------------
	.section	.text._ZN4vllm25paged_attention_v1_kernelIfhLi64ELi32ELi128ELNS_18Fp8KVCacheDataTypeE2ELb1EEEvPT_PKS2_PKT0_S8_ifPKiSA_iPKfiiiSC_SC_iiiii,"ax",@progbits
	.sectioninfo	@"SHI_REGISTERS=42"
	.align	128
        .global         _ZN4vllm25paged_attention_v1_kernelIfhLi64ELi32ELi128ELNS_18Fp8KVCacheDataTypeE2ELb1EEEvPT_PKS2_PKT0_S8_ifPKiSA_iPKfiiiSC_SC_iiiii
        .type           _ZN4vllm25paged_attention_v1_kernelIfhLi64ELi32ELi128ELNS_18Fp8KVCacheDataTypeE2ELb1EEEvPT_PKS2_PKT0_S8_ifPKiSA_iPKfiiiSC_SC_iiiii,@function
        .size           _ZN4vllm25paged_attention_v1_kernelIfhLi64ELi32ELi128ELNS_18Fp8KVCacheDataTypeE2ELb1EEEvPT_PKS2_PKT0_S8_ifPKiSA_iPKfiiiSC_SC_iiiii,(.L_x_23291 - _ZN4vllm25paged_attention_v1_kernelIfhLi64ELi32ELi128ELNS_18Fp8KVCacheDataTypeE2ELb1EEEvPT_PKS2_PKT0_S8_ifPKiSA_iPKfiiiSC_SC_iiiii)
        .other          _ZN4vllm25paged_attention_v1_kernelIfhLi64ELi32ELi128ELNS_18Fp8KVCacheDataTypeE2ELb1EEEvPT_PKS2_PKT0_S8_ifPKiSA_iPKfiiiSC_SC_iiiii,@"STO_CUDA_ENTRY STV_DEFAULT"
_ZN4vllm25paged_attention_v1_kernelIfhLi64ELi32ELi128ELNS_18Fp8KVCacheDataTypeE2ELb1EEEvPT_PKS2_PKT0_S8_ifPKiSA_iPKfiiiSC_SC_iiiii:
.text._ZN4vllm25paged_attention_v1_kernelIfhLi64ELi32ELi128ELNS_18Fp8KVCacheDataTypeE2ELb1EEEvPT_PKS2_PKT0_S8_ifPKiSA_iPKfiiiSC_SC_iiiii:
        /* <DEDUP_REMOVED lines=105> */
.L_x_4971:
[----:B-1----:R-:W-:-:S05]  /*0690*/  MOV R8, c[0x0][0xc] ;  /* 0x0000030000087a02 */ /* 0x002fca0000000f00 */
[----:B------:R-:W-:-:S04]  /*06a0*/  IMAD R8, R8, c[0x0][0x1c8], R3 ;  /* 0x0000720008087a24 */ /* 0x000fc800078e0203 */
[----:B------:R-:W-:-:S03]  /*06b0*/  IMAD R8, R8, c[0x0][0x1d8], RZ ;  /* 0x0000760008087a24 */ /* 0x000fc600078e02ff */
.L_x_4972:
        /* <DEDUP_REMOVED lines=18> */
.L_x_4976:
        /* <DEDUP_REMOVED lines=36> */
.L_x_4974:
[----:B------:R-:W-:Y:S05]  /*0a20*/  BSYNC B7 ;  /* 0x0000000000077941 */ /* 0x000fea0003800000 */
.L_x_4973:
[----:B------:R-:W-:Y:S05]  /*0a30*/  BRA.DIV ~URZ, `(.L_x_4977) ;  /* 0x00002f527f007947 */ /* 0x000fea000b800000 */
[----:B------:R-:W-:-:S05]  /*0a40*/  IMAD.MOV.U32 R10, RZ, RZ, -0x800001 ;  /* 0xff7fffffff0a7424 */ /* 0x000fca00078e00ff */
.L_x_5013:
        /* <DEDUP_REMOVED lines=10> */
.L_x_5014:
        /* <DEDUP_REMOVED lines=11> */
[----:B0-2---:R-:W-:-:S05]  /*0ba0*/  FMNMX.FTZ R12, R10, R11, !PT ;  /* 0x0000000b0a0c7209 */ /* 0x005fca0007810000 */
        /* <DEDUP_REMOVED lines=16> */
.L_x_4983:
        /* <DEDUP_REMOVED lines=11> */
.L_x_4982:
[----:B------:R-:W-:Y:S05]  /*0d60*/  BSYNC B1 ;  /* 0x0000000000017941 */ /* 0x000fea0003800000 */
.L_x_4981:
        /* <DEDUP_REMOVED lines=10> */
.L_x_4986:
        /* <DEDUP_REMOVED lines=18> */
[----:B------:R-:W2:Y:S01]  /*0f30*/  LDS R39, [R11+0x1400] ;  /* 0x001400000b277984 */ /* 0x000ea20000000800 */
[----:B------:R-:W-:Y:S01]  /*0f40*/  FMUL.FTZ R17, R17, 1.4426950216293334961 ;  /* 0x3fb8aa3b11117820 */ /* 0x000fe20000410000 */
[----:B------:R-:W3:Y:S01]  /*0f50*/  MUFU.EX2 R15, R15 ;  /* 0x0000000f000f7308 */ /* 0x000ee20000000800 */
[----:B------:R-:W-:-:S02]  /*0f60*/  FMUL.FTZ R19, R19, 1.4426950216293334961 ;  /* 0x3fb8aa3b13137820 */ /* 0x000fc40000410000 */
[C---:B----4-:R-:W-:Y:S02]  /*0f70*/  FADD.FTZ R21, -R10.reuse, R21 ;  /* 0x000000150a157221 */ /* 0x050fe40000010100 */
[C---:B-----5:R-:W-:Y:S02]  /*0f80*/  FADD.FTZ R23, -R10.reuse, R23 ;  /* 0x000000170a177221 */ /* 0x060fe40000010100 */
[----:B------:R-:W-:Y:S01]  /*0f90*/  FMUL.FTZ R21, R21, 1.4426950216293334961 ;  /* 0x3fb8aa3b15157820 */ /* 0x000fe20000410000 */
[----:B------:R-:W4:Y:S01]  /*0fa0*/  MUFU.EX2 R17, R17 ;  /* 0x0000001100117308 */ /* 0x000f220000000800 */
[----:B------:R-:W-:Y:S02]  /*0fb0*/  FMUL.FTZ R23, R23, 1.4426950216293334961 ;  /* 0x3fb8aa3b17177820 */ /* 0x000fe40000410000 */
[C---:B------:R-:W-:Y:S02]  /*0fc0*/  FADD.FTZ R25, -R10.reuse, R25 ;  /* 0x000000190a197221 */ /* 0x040fe40000010100 */
[----:B------:R-:W-:-:S02]  /*0fd0*/  FADD.FTZ R27, -R10, R27 ;  /* 0x0000001b0a1b7221 */ /* 0x000fc40000010100 */
[----:B------:R-:W-:Y:S01]  /*0fe0*/  FMUL.FTZ R25, R25, 1.4426950216293334961 ;  /* 0x3fb8aa3b19197820 */ /* 0x000fe20000410000 */
[----:B------:R-:W5:Y:S01]  /*0ff0*/  MUFU.EX2 R19, R19 ;  /* 0x0000001300137308 */ /* 0x000f620000000800 */
[----:B---3--:R-:W-:Y:S01]  /*1000*/  FADD.FTZ R14, R15, R14 ;  /* 0x0000000e0f0e7221 */ /* 0x008fe20000010000 */
[----:B------:R-:W-:Y:S01]  /*1010*/  STS [R11+-0x400], R15 ;  /* 0xfffc000f0b007388 */ /* 0x000fe20000000800 */
[----:B------:R-:W-:Y:S02]  /*1020*/  FMUL.FTZ R27, R27, 1.4426950216293334961 ;  /* 0x3fb8aa3b1b1b7820 */ /* 0x000fe40000410000 */
[C---:B------:R-:W-:Y:S01]  /*1030*/  FADD.FTZ R29, -R10.reuse, R29 ;  /* 0x0000001d0a1d7221 */ /* 0x040fe20000010100 */
[----:B------:R-:W3:Y:S01]  /*1040*/  LDS R15, [R11+0x1600] ;  /* 0x001600000b0f7984 */ /* 0x000ee20000000800 */
[----:B------:R-:W-:Y:S01]  /*1050*/  FADD.FTZ R31, -R10, R31 ;  /* 0x0000001f0a1f7221 */ /* 0x000fe20000010100 */
[----:B------:R-:W2:Y:S01]  /*1060*/  MUFU.EX2 R21, R21 ;  /* 0x0000001500157308 */ /* 0x000ea20000000800 */
[----:B----4-:R-:W-:Y:S01]  /*1070*/  FADD.FTZ R14, R14, R17 ;  /* 0x000000110e0e7221 */ /* 0x010fe20000010000 */
[----:B------:R-:W-:Y:S01]  /*1080*/  STS [R11+-0x200], R17 ;  /* 0xfffe00110b007388 */ /* 0x000fe20000000800 */
[----:B------:R-:W-:-:S02]  /*1090*/  FMUL.FTZ R29, R29, 1.4426950216293334961 ;  /* 0x3fb8aa3b1d1d7820 */ /* 0x000fc40000410000 */
[----:B------:R-:W-:Y:S01]  /*10a0*/  FMUL.FTZ R31, R31, 1.4426950216293334961 ;  /* 0x3fb8aa3b1f1f7820 */ /* 0x000fe20000410000 */
[----:B------:R-:W4:Y:S01]  /*10b0*/  LDS R17, [R11+0x1800] ;  /* 0x001800000b117984 */ /* 0x000f220000000800 */
[----:B------:R-:W-:Y:S01]  /*10c0*/  FADD.FTZ R33, -R10, R33 ;  /* 0x000000210a217221 */ /* 0x000fe20000010100 */
[----:B------:R-:W2:Y:S01]  /*10d0*/  MUFU.EX2 R23, R23 ;  /* 0x0000001700177308 */ /* 0x000ea20000000800 */
[----:B-----5:R-:W-:Y:S01]  /*10e0*/  FADD.FTZ R14, R14, R19 ;  /* 0x000000130e0e7221 */ /* 0x020fe20000010000 */
[----:B------:R-:W-:Y:S01]  /*10f0*/  STS [R11], R19 ;  /* 0x000000130b007388 */ /* 0x000fe20000000800 */
[----:B------:R-:W-:Y:S02]  /*1100*/  FMUL.FTZ R33, R33, 1.4426950216293334961 ;  /* 0x3fb8aa3b21217820 */ /* 0x000fe40000410000 */
[C---:B0-----:R-:W-:Y:S01]  /*1110*/  FADD.FTZ R35, -R10.reuse, R35 ;  /* 0x000000230a237221 */ /* 0x041fe20000010100 */
[----:B------:R-:W0:Y:S01]  /*1120*/  LDS R19, [R11+0x1a00] ;  /* 0x001a00000b137984 */ /* 0x000e220000000800 */
[----:B-1----:R-:W-:Y:S01]  /*1130*/  FADD.FTZ R37, -R10, R37 ;  /* 0x000000250a257221 */ /* 0x002fe20000010100 */
[----:B------:R-:W1:Y:S01]  /*1140*/  MUFU.EX2 R25, R25 ;  /* 0x0000001900197308 */ /* 0x000e620000000800 */
[----:B--2---:R-:W-:Y:S01]  /*1150*/  FADD.FTZ R14, R14, R21 ;  /* 0x000000150e0e7221 */ /* 0x004fe20000010000 */
[----:B------:R-:W-:Y:S01]  /*1160*/  STS [R11+0x200], R21 ;  /* 0x000200150b007388 */ /* 0x000fe20000000800 */
[----:B------:R-:W-:-:S02]  /*1170*/  FMUL.FTZ R35, R35, 1.4426950216293334961 ;  /* 0x3fb8aa3b23237820 */ /* 0x000fc40000410000 */
[----:B------:R-:W-:Y:S02]  /*1180*/  FMUL.FTZ R37, R37, 1.4426950216293334961 ;  /* 0x3fb8aa3b25257820 */ /* 0x000fe40000410000 */
[----:B------:R-:W-:Y:S01]  /*1190*/  FADD.FTZ R39, -R10, R39 ;  /* 0x000000270a277221 */ /* 0x000fe20000010100 */
[----:B------:R-:W2:Y:S01]  /*11a0*/  MUFU.EX2 R27, R27 ;  /* 0x0000001b001b7308 */ /* 0x000ea20000000800 */
[----:B------:R-:W-:Y:S01]  /*11b0*/  FADD.FTZ R14, R14, R23 ;  /* 0x000000170e0e7221 */ /* 0x000fe20000010000 */
[----:B------:R-:W-:Y:S01]  /*11c0*/  STS [R11+0x400], R23 ;  /* 0x000400170b007388 */ /* 0x000fe20000000800 */
[----:B------:R-:W-:-:S05]  /*11d0*/  FMUL.FTZ R39, R39, 1.4426950216293334961 ;  /* 0x3fb8aa3b27277820 */ /* 0x000fca0000410000 */
[----:B------:R-:W5:Y:S01]  /*11e0*/  MUFU.EX2 R29, R29 ;  /* 0x0000001d001d7308 */ /* 0x000f620000000800 */
[----:B-1----:R-:W-:Y:S01]  /*11f0*/  FADD.FTZ R14, R14, R25 ;  /* 0x000000190e0e7221 */ /* 0x002fe20000010000 */
[----:B------:R-:W-:Y:S01]  /*1200*/  STS [R11+0x600], R25 ;  /* 0x000600190b007388 */ /* 0x000fe20000000800 */
[----:B---3--:R-:W-:-:S05]  /*1210*/  FADD.FTZ R15, -R10, R15 ;  /* 0x0000000f0a0f7221 */ /* 0x008fca0000010100 */
[----:B------:R-:W1:Y:S01]  /*1220*/  MUFU.EX2 R31, R31 ;  /* 0x0000001f001f7308 */ /* 0x000e620000000800 */
[----:B--2---:R-:W-:Y:S01]  /*1230*/  FADD.FTZ R14, R14, R27 ;  /* 0x0000001b0e0e7221 */ /* 0x004fe20000010000 */
[----:B------:R-:W-:Y:S01]  /*1240*/  STS [R11+0x800], R27 ;  /* 0x0008001b0b007388 */ /* 0x000fe20000000800 */
[----:B------:R-:W-:Y:S02]  /*1250*/  FMUL.FTZ R15, R15, 1.4426950216293334961 ;  /* 0x3fb8aa3b0f0f7820 */ /* 0x000fe40000410000 */
[----:B----4-:R-:W-:-:S03]  /*1260*/  FADD.FTZ R17, -R10, R17 ;  /* 0x000000110a117221 */ /* 0x010fc60000010100 */
[----:B------:R-:W2:Y:S01]  /*1270*/  MUFU.EX2 R33, R33 ;  /* 0x0000002100217308 */ /* 0x000ea20000000800 */
[----:B-----5:R-:W-:Y:S01]  /*1280*/  FADD.FTZ R14, R14, R29 ;  /* 0x0000001d0e0e7221 */ /* 0x020fe20000010000 */
[----:B------:R-:W-:Y:S01]  /*1290*/  STS [R11+0xa00], R29 ;  /* 0x000a001d0b007388 */ /* 0x000fe20000000800 */
[----:B------:R-:W-:Y:S02]  /*12a0*/  FMUL.FTZ R17, R17, 1.4426950216293334961 ;  /* 0x3fb8aa3b11117820 */ /* 0x000fe40000410000 */
[----:B0-----:R-:W-:-:S03]  /*12b0*/  FADD.FTZ R19, -R10, R19 ;  /* 0x000000130a137221 */ /* 0x001fc60000010100 */
        /* <DEDUP_REMOVED lines=25> */
.L_x_4985:
[----:B------:R-:W-:Y:S05]  /*1450*/  BSYNC B1 ;  /* 0x0000000000017941 */ /* 0x000fea0003800000 */
.L_x_4984:
        /* <DEDUP_REMOVED lines=55> */
.L_x_4988:
[----:B------:R-:W-:Y:S05]  /*17d0*/  BSYNC B1 ;  /* 0x0000000000017941 */ /* 0x000fea0003800000 */
.L_x_4987:
        /* <DEDUP_REMOVED lines=26> */
.L_x_4980:
[----:B------:R-:W-:Y:S05]  /*1980*/  BSYNC B0 ;  /* 0x0000000000007941 */ /* 0x000fea0003800000 */
.L_x_4979:
        /* <DEDUP_REMOVED lines=37> */
.L_x_4993:
        /* <DEDUP_REMOVED lines=8> */
.L_x_4992:
[----:B------:R-:W-:Y:S05]  /*1c60*/  BSYNC B1 ;  /* 0x0000000000017941 */ /* 0x000fea0003800000 */
.L_x_4991:
        /* <DEDUP_REMOVED lines=10> */
.L_x_4996:
        /* <DEDUP_REMOVED lines=52> */
.L_x_4995:
[----:B------:R-:W-:Y:S05]  /*2050*/  BSYNC B1 ;  /* 0x0000000000017941 */ /* 0x000fea0003800000 */
.L_x_4994:
        /* <DEDUP_REMOVED lines=31> */
.L_x_4998:
[----:B------:R-:W-:Y:S05]  /*2250*/  BSYNC B1 ;  /* 0x0000000000017941 */ /* 0x000fea0003800000 */
.L_x_4997:
        /* <DEDUP_REMOVED lines=14> */
.L_x_4990:
[----:B------:R-:W-:Y:S05]  /*2340*/  BSYNC B0 ;  /* 0x0000000000007941 */ /* 0x000fea0003800000 */
.L_x_4989:
        /* <DEDUP_REMOVED lines=26> */
.L_x_5002:
        /* <DEDUP_REMOVED lines=33> */
.L_x_5000:
[----:B------:R-:W-:Y:S05]  /*2700*/  BSYNC B6 ;  /* 0x0000000000067941 */ /* 0x000fea0003800000 */
.L_x_4999:
[----:B------:R-:W-:Y:S05]  /*2710*/  BRA.DIV ~URZ, `(.L_x_5003) ;  /* 0x000014927f007947 */ /* 0x000fea000b800000 */
[----:B------:R-:W-:-:S04]  /*2720*/  IMAD.MOV.U32 R6, RZ, RZ, RZ ;  /* 0x000000ffff067224 */ /* 0x000fc800078e00ff */
.L_x_5015:
        /* <DEDUP_REMOVED lines=8> */
[----:B------:R-:W-:Y:S01]  /*27b0*/  CS2R R8, SRZ ;  /* 0x0000000000087805 */ /* 0x000fe2000001ff00 */
[----:B------:R-:W-:Y:S02]  /*27c0*/  IMAD.MOV.U32 R22, RZ, RZ, RZ ;  /* 0x000000ffff167224 */ /* 0x000fe400078e00ff */
[----:B-1----:R-:W-:Y:S01]  /*27d0*/  FADD.FTZ R6, R21, R6 ;  /* 0x0000000615067221 */ /* 0x002fe20000010000 */
[----:B------:R-:W-:-:S04]  /*27e0*/  HFMA2.MMA R21, -RZ, RZ, 0, 0 ;  /* 0x00000000ff157435 */ /* 0x000fc800000001ff */
[----:B------:R-:W0:Y:S02]  /*27f0*/  SHFL.BFLY PT, R7, R6, 0x1, 0x1f ;  /* 0x0c201f0006077f89 */ /* 0x000e2400000e0000 */
[----:B0-----:R-:W-:Y:S02]  /*2800*/  FADD.FTZ R20, R6, R7 ;  /* 0x0000000706147221 */ /* 0x001fe40000010000 */
[----:B------:R-:W-:Y:S02]  /*2810*/  CS2R R6, SRZ ;  /* 0x0000000000067805 */ /* 0x000fe4000001ff00 */
.L_x_5016:
[----:B------:R-:W-:Y:S01]  /*2820*/  LOP3.LUT R23, R5, 0x7, RZ, 0xc0, !PT ;  /* 0x0000000705177812 */ /* 0x000fe200078ec0ff */
[----:B------:R-:W-:Y:S01]  /*2830*/  WARPSYNC 0xffffffff ;  /* 0xffffffff00007948 */ /* 0x000fe20003800000 */
[----:B------:R-:W-:Y:S01]  /*2840*/  SHF.R.S32.HI R24, RZ, 0x1f, R5 ;  /* 0x0000001fff187819 */ /* 0x000fe20000011405 */
[----:B------:R-:W-:Y:S01]  /*2850*/  BAR.SYNC.DEFER_BLOCKING 0x0 ;  /* 0x0000000000007b1d */ /* 0x000fe20000010000 */
[----:B------:R-:W-:Y:S02]  /*2860*/  ISETP.NE.AND P0, PT, R23, RZ, PT ;  /* 0x000000ff1700720c */ /* 0x000fe40003f05270 */
[----:B------:R-:W-:-:S02]  /*2870*/  LOP3.LUT R23, R2, 0xffffffc0, RZ, 0xc0, !PT ;  /* 0xffffffc002177812 */ /* 0x000fc400078ec0ff */
[----:B------:R-:W-:Y:S01]  /*2880*/  LEA.HI R5, R24, R5, RZ, 0x3 ;  /* 0x0000000518057211 */ /* 0x000fe200078f18ff */
[----:B------:R-:W-:Y:S01]  /*2890*/  BSSY B0, `(.L_x_5005) ;  /* 0x000001c000007945 */ /* 0x000fe20003800000 */
[----:B------:R-:W-:Y:S02]  /*28a0*/  ISETP.NE.OR P5, PT, R23, 0x40, P0 ;  /* 0x000000401700780c */ /* 0x000fe400007a5670 */
[----:B------:R-:W-:Y:S02]  /*28b0*/  SHF.R.S32.HI R5, RZ, 0x3, R5 ;  /* 0x00000003ff057819 */ /* 0x000fe40000011405 */
[C---:B------:R-:W-:Y:S02]  /*28c0*/  IADD3 R25, R2.reuse, 0x1f, RZ ;  /* 0x0000001f02197810 */ /* 0x040fe40007ffe0ff */
[C---:B------:R-:W-:Y:S02]  /*28d0*/  LOP3.LUT R24, R2.reuse, 0xffffffe0, RZ, 0xc0, !PT ;  /* 0xffffffe002187812 */ /* 0x040fe400078ec0ff */
[----:B------:R-:W-:-:S02]  /*28e0*/  ISETP.GT.OR P1, PT, R2, 0x3f, P0 ;  /* 0x0000003f0200780c */ /* 0x000fc40000724670 */
        /* <DEDUP_REMOVED lines=22> */
.L_x_5006:
[----:B------:R-:W-:Y:S05]  /*2a50*/  BSYNC B0 ;  /* 0x0000000000007941 */ /* 0x000fea0003800000 */
.L_x_5005:
        /* <DEDUP_REMOVED lines=35> */
.L_x_5008:
[----:B------:R-:W-:Y:S05]  /*2c90*/  BSYNC B0 ;  /* 0x0000000000007941 */ /* 0x000fea0003800000 */
.L_x_5007:
        /* <DEDUP_REMOVED lines=19> */
.L_x_5010:
[----:B------:R-:W-:Y:S05]  /*2dd0*/  BSYNC B0 ;  /* 0x0000000000007941 */ /* 0x000fea0003800000 */
.L_x_5009:
        /* <DEDUP_REMOVED lines=36> */
.L_x_5012:
[----:B------:R-:W-:Y:S05]  /*3020*/  BSYNC B0 ;  /* 0x0000000000007941 */ /* 0x000fea0003800000 */
.L_x_5011:
        /* <DEDUP_REMOVED lines=8> */
[----:B01----:R-:W-:Y:S01]  /*30b0*/  SHF.R.S32.HI R21, RZ, 0x1f, R3 ;  /* 0x0000001fff157819 */ /* 0x003fe20000011403 */
[----:B--2---:R-:W-:-:S04]  /*30c0*/  USHF.L.U32 UR4, UR4, 0x6, URZ ;  /* 0x0000000604047899 */ /* 0x004fc8000800063f */
        /* <DEDUP_REMOVED lines=11> */
[----:B------:R-:W-:Y:S02]  /*3180*/  IADD3 R25, P0, R3, R4, RZ ;  /* 0x0000000403197210 */ /* 0x000fe40007f1e0ff */
[----:B------:R-:W-:Y:S01]  /*3190*/  IADD3 R21, R5, 0x8, RZ ;  /* 0x0000000805157810 */ /* 0x000fe20007ffe0ff */
[----:B------:R0:W-:Y:S01]  /*31a0*/  STG.E [R22.64], R20 ;  /* 0x0000001416007986 */ /* 0x0001e2000c101924 */
[----:B------:R-:W-:Y:S02]  /*31b0*/  LEA.HI.X.SX32 R26, R3, R0, 0x1, P0 ;  /* 0x00000000031a7211 */ /* 0x000fe400000f0eff */
[----:B------:R-:W-:Y:S02]  /*31c0*/  LEA R24, P0, R25, c[0x0][0x160], 0x2 ;  /* 0x0000580019187a11 */ /* 0x000fe400078010ff */
[-C--:B------:R-:W-:Y:S02]  /*31d0*/  IADD3 R29, P1, R21, R4.reuse, RZ ;  /* 0x00000004151d7210 */ /* 0x080fe40007f3e0ff */
[----:B------:R-:W-:-:S02]  /*31e0*/  IADD3 R3, P2, R27, R4, RZ ;  /* 0x000000041b037210 */ /* 0x000fc40007f5e0ff */
[----:B------:R-:W-:Y:S02]  /*31f0*/  LEA.HI.X R25, R25, c[0x0][0x164], R26, 0x2, P0 ;  /* 0x0000590019197a11 */ /* 0x000fe400000f141a */
[-C--:B------:R-:W-:Y:S02]  /*3200*/  LEA.HI.X.SX32 R32, R21, R0.reuse, 0x1, P1 ;  /* 0x0000000015207211 */ /* 0x080fe400008f0eff */
[----:B------:R-:W-:Y:S01]  /*3210*/  LEA R26, P0, R29, c[0x0][0x160], 0x2 ;  /* 0x000058001d1a7a11 */ /* 0x000fe200078010ff */
[----:B------:R1:W-:Y:S01]  /*3220*/  STG.E [R24.64], R17 ;  /* 0x0000001118007986 */ /* 0x0003e2000c101924 */
[----:B------:R-:W-:Y:S02]  /*3230*/  LEA.HI.X.SX32 R30, R27, R0, 0x1, P2 ;  /* 0x000000001b1e7211 */ /* 0x000fe400010f0eff */
[----:B------:R-:W-:Y:S02]  /*3240*/  LEA R28, P1, R3, c[0x0][0x160], 0x2 ;  /* 0x00005800031c7a11 */ /* 0x000fe400078210ff */
[----:B------:R-:W-:-:S02]  /*3250*/  LEA.HI.X R27, R29, c[0x0][0x164], R32, 0x2, P0 ;  /* 0x000059001d1b7a11 */ /* 0x000fc400000f1420 */
[----:B------:R-:W-:Y:S02]  /*3260*/  LEA.HI.X R29, R3, c[0x0][0x164], R30, 0x2, P1 ;  /* 0x00005900031d7a11 */ /* 0x000fe400008f141e */
[C---:B------:R-:W-:Y:S01]  /*3270*/  IADD3 R21, R5.reuse, 0x14, RZ ;  /* 0x0000001405157810 */ /* 0x040fe20007ffe0ff */
[----:B------:R2:W-:Y:S01]  /*3280*/  STG.E [R26.64], R18 ;  /* 0x000000121a007986 */ /* 0x0005e2000c101924 */
[----:B------:R-:W-:Y:S02]  /*3290*/  IADD3 R3, R5, 0x10, RZ ;  /* 0x0000001005037810 */ /* 0x000fe40007ffe0ff */
[-C--:B0-----:R-:W-:Y:S01]  /*32a0*/  IADD3 R23, P1, R21, R4.reuse, RZ ;  /* 0x0000000415177210 */ /* 0x081fe20007f3e0ff */
[----:B------:R0:W-:Y:S01]  /*32b0*/  STG.E [R28.64], R19 ;  /* 0x000000131c007986 */ /* 0x0001e2000c101924 */
[----:B------:R-:W-:Y:S02]  /*32c0*/  IADD3 R32, P0, R3, R4, RZ ;  /* 0x0000000403207210 */ /* 0x000fe40007f1e0ff */
[----:B------:R-:W-:-:S02]  /*32d0*/  IADD3 R33, R5, 0x1c, RZ ;  /* 0x0000001c05217810 */ /* 0x000fc40007ffe0ff */
[----:B------:R-:W-:Y:S02]  /*32e0*/  IADD3 R31, R5, 0x18, RZ ;  /* 0x00000018051f7810 */ /* 0x000fe40007ffe0ff */
[-C--:B------:R-:W-:Y:S02]  /*32f0*/  LEA.HI.X.SX32 R30, R21, R0.reuse, 0x1, P1 ;  /* 0x00000000151e7211 */ /* 0x080fe400008f0eff */
[----:B------:R-:W-:Y:S02]  /*3300*/  LEA.HI.X.SX32 R35, R3, R0, 0x1, P0 ;  /* 0x0000000003237211 */ /* 0x000fe400000f0eff */
[----:B------:R-:W-:Y:S02]  /*3310*/  LEA R22, P1, R23, c[0x0][0x160], 0x2 ;  /* 0x0000580017167a11 */ /* 0x000fe400078210ff */
[----:B------:R-:W-:Y:S02]  /*3320*/  IADD3 R3, P3, R33, R4, RZ ;  /* 0x0000000421037210 */ /* 0x000fe40007f7e0ff */
[----:B------:R-:W-:-:S02]  /*3330*/  LEA R20, P0, R32, c[0x0][0x160], 0x2 ;  /* 0x0000580020147a11 */ /* 0x000fc400078010ff */
[----:B-1----:R-:W-:Y:S02]  /*3340*/  IADD3 R17, P2, R31, R4, RZ ;  /* 0x000000041f117210 */ /* 0x002fe40007f5e0ff */
[----:B------:R-:W-:Y:S02]  /*3350*/  LEA.HI.X R23, R23, c[0x0][0x164], R30, 0x2, P1 ;  /* 0x0000590017177a11 */ /* 0x000fe400008f141e */
[-C--:B--2---:R-:W-:Y:S02]  /*3360*/  LEA.HI.X.SX32 R26, R33, R0.reuse, 0x1, P3 ;  /* 0x00000000211a7211 */ /* 0x084fe400018f0eff */
[----:B------:R-:W-:Y:S02]  /*3370*/  LEA R24, P1, R3, c[0x0][0x160], 0x2 ;  /* 0x0000580003187a11 */ /* 0x000fe400078210ff */
[----:B------:R-:W-:Y:S02]  /*3380*/  LEA.HI.X R21, R32, c[0x0][0x164], R35, 0x2, P0 ;  /* 0x0000590020157a11 */ /* 0x000fe400000f1423 */
[----:B0-----:R-:W-:-:S02]  /*3390*/  LEA.HI.X.SX32 R28, R31, R0, 0x1, P2 ;  /* 0x000000001f1c7211 */ /* 0x001fc400010f0eff */
[----:B------:R-:W-:Y:S01]  /*33a0*/  LEA R18, P0, R17, c[0x0][0x160], 0x2 ;  /* 0x0000580011127a11 */ /* 0x000fe200078010ff */
[----:B------:R0:W-:Y:S01]  /*33b0*/  STG.E [R20.64], R14 ;  /* 0x0000000e14007986 */ /* 0x0001e2000c101924 */
[----:B------:R-:W-:Y:S02]  /*33c0*/  LEA.HI.X R25, R3, c[0x0][0x164], R26, 0x2, P1 ;  /* 0x0000590003197a11 */ /* 0x000fe400008f141a */
[----:B------:R-:W-:Y:S01]  /*33d0*/  IADD3 R3, R5, 0x20, RZ ;  /* 0x0000002005037810 */ /* 0x000fe20007ffe0ff */
[----:B------:R1:W-:Y:S01]  /*33e0*/  STG.E [R22.64], R13 ;  /* 0x0000000d16007986 */ /* 0x0003e2000c101924 */
[----:B------:R-:W-:Y:S02]  /*33f0*/  LEA.HI.X R19, R17, c[0x0][0x164], R28, 0x2, P0 ;  /* 0x0000590011137a11 */ /* 0x000fe400000f141c */
[C---:B------:R-:W-:Y:S02]  /*3400*/  IADD3 R33, R5.reuse, 0x34, RZ ;  /* 0x0000003405217810 */ /* 0x040fe40007ffe0ff */
[C---:B------:R-:W-:Y:S01]  /*3410*/  IADD3 R17, R5.reuse, 0x24, RZ ;  /* 0x0000002405117810 */ /* 0x040fe20007ffe0ff */
[----:B------:R-:W-:Y:S01]  /*3420*/  STG.E [R18.64], R16 ;  /* 0x0000001012007986 */ /* 0x000fe2000c101924 */
[----:B------:R-:W-:-:S02]  /*3430*/  IADD3 R27, R5, 0x28, RZ ;  /* 0x00000028051b7810 */ /* 0x000fc40007ffe0ff */
[-C--:B0-----:R-:W-:Y:S01]  /*3440*/  IADD3 R14, P5, R3, R4.reuse, RZ ;  /* 0x00000004030e7210 */ /* 0x081fe20007fbe0ff */
[----:B------:R0:W-:Y:S01]  /*3450*/  STG.E [R24.64], R15 ;  /* 0x0000000f18007986 */ /* 0x0001e2000c101924 */
[C---:B------:R-:W-:Y:S02]  /*3460*/  IADD3 R29, R5.reuse, 0x2c, RZ ;  /* 0x0000002c051d7810 */ /* 0x040fe40007ffe0ff */
[C---:B------:R-:W-:Y:S02]  /*3470*/  IADD3 R31, R5.reuse, 0x30, RZ ;  /* 0x00000030051f7810 */ /* 0x040fe40007ffe0ff */
[C---:B------:R-:W-:Y:S02]  /*3480*/  IADD3 R35, R5.reuse, 0x38, RZ ;  /* 0x0000003805237810 */ /* 0x040fe40007ffe0ff */
[----:B------:R-:W-:Y:S02]  /*3490*/  IADD3 R5, R5, 0x3c, RZ ;  /* 0x0000003c05057810 */ /* 0x000fe40007ffe0ff */
[----:B-1----:R-:W-:-:S02]  /*34a0*/  IADD3 R23, P0, R33, R4, RZ ;  /* 0x0000000421177210 */ /* 0x002fc40007f1e0ff */
[----:B------:R-:W-:Y:S02]  /*34b0*/  IADD3 R26, P4, R17, R4, RZ ;  /* 0x00000004111a7210 */ /* 0x000fe40007f9e0ff */
[----:B0-----:R-:W-:Y:S02]  /*34c0*/  LEA.HI.X.SX32 R15, R3, R0, 0x1, P5 ;  /* 0x00000000030f7211 */ /* 0x001fe400028f0eff */
[-C--:B------:R-:W-:Y:S02]  /*34d0*/  IADD3 R18, P3, R27, R4.reuse, RZ ;  /* 0x000000041b127210 */ /* 0x080fe40007f7e0ff */
[-C--:B------:R-:W-:Y:S02]  /*34e0*/  IADD3 R19, P2, R29, R4.reuse, RZ ;  /* 0x000000041d137210 */ /* 0x080fe40007f5e0ff */
[-C--:B------:R-:W-:Y:S02]  /*34f0*/  IADD3 R21, P1, R31, R4.reuse, RZ ;  /* 0x000000041f157210 */ /* 0x080fe40007f3e0ff */
[----:B------:R-:W-:-:S02]  /*3500*/  IADD3 R13, P5, R35, R4, RZ ;  /* 0x00000004230d7210 */ /* 0x000fc40007fbe0ff */
[----:B------:R-:W-:Y:S02]  /*3510*/  IADD3 R3, P6, R5, R4, RZ ;  /* 0x0000000405037210 */ /* 0x000fe40007fde0ff */
[-C--:B------:R-:W-:Y:S02]  /*3520*/  LEA.HI.X.SX32 R24, R33, R0.reuse, 0x1, P0 ;  /* 0x0000000021187211 */ /* 0x080fe400000f0eff */
[----:B------:R-:W-:Y:S02]  /*3530*/  LEA R4, P0, R14, c[0x0][0x160], 0x2 ;  /* 0x000058000e047a11 */ /* 0x000fe400078010ff */
[-C--:B------:R-:W-:Y:S02]  /*3540*/  LEA.HI.X.SX32 R17, R17, R0.reuse, 0x1, P4 ;  /* 0x0000000011117211 */ /* 0x080fe400020f0eff */
[-C--:B------:R-:W-:Y:S02]  /*3550*/  LEA.HI.X.SX32 R27, R27, R0.reuse, 0x1, P3 ;  /* 0x000000001b1b7211 */ /* 0x080fe400018f0eff */
[----:B------:R-:W-:-:S02]  /*3560*/  LEA.HI.X.SX32 R20, R29, R0, 0x1, P2 ;  /* 0x000000001d147211 */ /* 0x000fc400010f0eff */
[-C--:B------:R-:W-:Y:S02]  /*3570*/  LEA.HI.X.SX32 R22, R31, R0.reuse, 0x1, P1 ;  /* 0x000000001f167211 */ /* 0x080fe400008f0eff */
[-C--:B------:R-:W-:Y:S02]  /*3580*/  LEA.HI.X.SX32 R28, R35, R0.reuse, 0x1, P5 ;  /* 0x00000000231c7211 */ /* 0x080fe400028f0eff */
[----:B------:R-:W-:Y:S02]  /*3590*/  LEA.HI.X.SX32 R0, R5, R0, 0x1, P6 ;  /* 0x0000000005007211 */ /* 0x000fe400030f0eff */
[----:B------:R-:W-:Y:S02]  /*35a0*/  LEA.HI.X R5, R14, c[0x0][0x164], R15, 0x2, P0 ;  /* 0x000059000e057a11 */ /* 0x000fe400000f140f */
[----:B------:R-:W-:-:S03]  /*35b0*/  LEA R14, P0, R26, c[0x0][0x160], 0x2 ;  /* 0x000058001a0e7a11 */ /* 0x000fc600078010ff */
[----:B------:R-:W-:Y:S01]  /*35c0*/  STG.E [R4.64], R12 ;  /* 0x0000000c04007986 */ /* 0x000fe2000c101924 */
[----:B------:R-:W-:Y:S02]  /*35d0*/  LEA.HI.X R15, R26, c[0x0][0x164], R17, 0x2, P0 ;  /* 0x000059001a0f7a11 */ /* 0x000fe400000f1411 */
[C---:B------:R-:W-:Y:S02]  /*35e0*/  LEA R16, P0, R18.reuse, c[0x0][0x160], 0x2 ;  /* 0x0000580012107a11 */ /* 0x040fe400078010ff */
[----:B------:R-:W-:Y:S01]  /*35f0*/  LEA R26, P1, R3, c[0x0][0x160], 0x2 ;  /* 0x00005800031a7a11 */ /* 0x000fe200078210ff */
[----:B------:R-:W-:Y:S01]  /*3600*/  STG.E [R14.64], R11 ;  /* 0x0000000b0e007986 */ /* 0x000fe2000c101924 */
[----:B------:R-:W-:Y:S02]  /*3610*/  LEA.HI.X R17, R18, c[0x0][0x164], R27, 0x2, P0 ;  /* 0x0000590012117a11 */ /* 0x000fe400000f141b */
[----:B------:R-:W-:Y:S02]  /*3620*/  LEA R18, P0, R19, c[0x0][0x160], 0x2 ;  /* 0x0000580013127a11 */ /* 0x000fe400078010ff */
        /* <DEDUP_REMOVED lines=15> */
.L_x_4975:
        /* <DEDUP_REMOVED lines=19> */
.L_x_5001:
        /* <DEDUP_REMOVED lines=20> */
.L_x_4977:
[----:B------:R-:W-:Y:S01]  /*3990*/  HFMA2.MMA R24, -RZ, RZ, 0, 9.5367431640625e-07 ;  /* 0x00000010ff187435 */ /* 0x000fe200000001ff */
[----:B------:R-:W-:Y:S01]  /*39a0*/  IMAD.MOV.U32 R21, RZ, RZ, -0x800001 ;  /* 0xff7fffffff157424 */ /* 0x000fe200078e00ff */
[----:B------:R-:W-:Y:S01]  /*39b0*/  MOV R22, 0x39f0 ;  /* 0x000039f000167802 */ /* 0x000fe20000000f00 */
[----:B------:R-:W-:Y:S02]  /*39c0*/  IMAD.MOV.U32 R25, RZ, RZ, 0x1f ;  /* 0x0000001fff197424 */ /* 0x000fe400078e00ff */
[----:B------:R-:W-:Y:S02]  /*39d0*/  IMAD.MOV.U32 R26, RZ, RZ, -0x1 ;  /* 0xffffffffff1a7424 */ /* 0x000fe400078e00ff */
[----:B------:R-:W-:Y:S05]  /*39e0*/  CALL.REL.NOINC `($__internal_124_$__cuda_sm70_shflsync_bfly_p) ;  /* 0x000014e000007944 */ /* 0x000fea0003c00000 */
[----:B-1----:R-:W-:Y:S01]  /*39f0*/  MOV R10, R24 ;  /* 0x00000018000a7202 */ /* 0x002fe20000000f00 */
[----:B0-----:R-:W-:Y:S05]  /*3a00*/  BRA `(.L_x_5013) ;  /* 0xffffd04000007947 */ /* 0x001fea000383ffff */
.L_x_4978:
[----:B------:R-:W-:Y:S01]  /*3a10*/  IMAD.MOV.U32 R24, RZ, RZ, 0x8 ;  /* 0x00000008ff187424 */ /* 0x000fe200078e00ff */
[----:B------:R-:W-:Y:S01]  /*3a20*/  MOV R26, 0xffffffff ;  /* 0xffffffff001a7802 */ /* 0x000fe20000000f00 */
[----:B------:R-:W-:Y:S01]  /*3a30*/  IMAD.MOV.U32 R25, RZ, RZ, 0x1f ;  /* 0x0000001fff197424 */ /* 0x000fe200078e00ff */
[----:B------:R-:W-:Y:S02]  /*3a40*/  MOV R22, 0x3a60 ;  /* 0x00003a6000167802 */ /* 0x000fe40000000f00 */
[----:B------:R-:W-:Y:S05]  /*3a50*/  CALL.REL.NOINC `($__internal_124_$__cuda_sm70_shflsync_bfly_p) ;  /* 0x0000147000007944 */ /* 0x000fea0003c00000 */
[----:B01----:R-:W-:Y:S01]  /*3a60*/  FMNMX.FTZ R21, R21, R24, !PT ;  /* 0x0000001815157209 */ /* 0x003fe20007810000 */
[----:B------:R-:W-:Y:S01]  /*3a70*/  IMAD.MOV.U32 R24, RZ, RZ, 0x4 ;  /* 0x00000004ff187424 */ /* 0x000fe200078e00ff */
[----:B------:R-:W-:Y:S01]  /*3a80*/  MOV R26, 0xffffffff ;  /* 0xffffffff001a7802 */ /* 0x000fe20000000f00 */
[----:B------:R-:W-:Y:S01]  /*3a90*/  IMAD.MOV.U32 R25, RZ, RZ, 0x1f ;  /* 0x0000001fff197424 */ /* 0x000fe200078e00ff */
[----:B------:R-:W-:-:S02]  /*3aa0*/  MOV R22, 0x3ac0 ;  /* 0x00003ac000167802 */ /* 0x000fc40000000f00 */
[----:B------:R-:W-:Y:S05]  /*3ab0*/  CALL.REL.NOINC `($__internal_124_$__cuda_sm70_shflsync_bfly_p) ;  /* 0x0000141000007944 */ /* 0x000fea0003c00000 */
[----:B01----:R-:W-:Y:S01]  /*3ac0*/  FMNMX.FTZ R21, R21, R24, !PT ;  /* 0x0000001815157209 */ /* 0x003fe20007810000 */
[----:B------:R-:W-:Y:S01]  /*3ad0*/  IMAD.MOV.U32 R24, RZ, RZ, 0x2 ;  /* 0x00000002ff187424 */ /* 0x000fe200078e00ff */
[----:B------:R-:W-:Y:S01]  /*3ae0*/  MOV R26, 0xffffffff ;  /* 0xffffffff001a7802 */ /* 0x000fe20000000f00 */
[----:B------:R-:W-:Y:S01]  /*3af0*/  IMAD.MOV.U32 R25, RZ, RZ, 0x1f ;  /* 0x0000001fff197424 */ /* 0x000fe200078e00ff */
[----:B------:R-:W-:-:S02]  /*3b00*/  MOV R22, 0x3b20 ;  /* 0x00003b2000167802 */ /* 0x000fc40000000f00 */
[----:B------:R-:W-:Y:S05]  /*3b10*/  CALL.REL.NOINC `($__internal_124_$__cuda_sm70_shflsync_bfly_p) ;  /* 0x000013b000007944 */ /* 0x000fea0003c00000 */
[----:B-1----:R-:W-:Y:S01]  /*3b20*/  FMNMX.FTZ R12, R21, R24, !PT ;  /* 0x00000018150c7209 */ /* 0x002fe20007810000 */
[----:B------:R-:W-:Y:S01]  /*3b30*/  IMAD.MOV.U32 R24, RZ, RZ, 0x1 ;  /* 0x00000001ff187424 */ /* 0x000fe200078e00ff */
[----:B0-----:R-:W-:Y:S01]  /*3b40*/  MOV R26, 0xffffffff ;  /* 0xffffffff001a7802 */ /* 0x001fe20000000f00 */
[----:B------:R-:W-:Y:S01]  /*3b50*/  IMAD.MOV.U32 R25, RZ, RZ, 0x1f ;  /* 0x0000001fff197424 */ /* 0x000fe200078e00ff */
[----:B------:R-:W-:Y:S01]  /*3b60*/  MOV R22, 0x3b90 ;  /* 0x00003b9000167802 */ /* 0x000fe20000000f00 */
[----:B------:R-:W-:-:S02]  /*3b70*/  IMAD.MOV.U32 R21, RZ, RZ, R12 ;  /* 0x000000ffff157224 */ /* 0x000fc400078e000c */
[----:B------:R-:W-:Y:S05]  /*3b80*/  CALL.REL.NOINC `($__internal_124_$__cuda_sm70_shflsync_bfly_p) ;  /* 0x0000134000007944 */ /* 0x000fea0003c00000 */
[----:B-1----:R-:W-:Y:S01]  /*3b90*/  IMAD.MOV.U32 R15, RZ, RZ, R24 ;  /* 0x000000ffff0f7224 */ /* 0x002fe200078e0018 */
[----:B0-----:R-:W-:Y:S05]  /*3ba0*/  BRA `(.L_x_5014) ;  /* 0xffffcf4000007947 */ /* 0x001fea000383ffff */
.L_x_5003:
[----:B------:R-:W-:Y:S01]  /*3bb0*/  HFMA2.MMA R21, -RZ, RZ, 0, 0 ;  /* 0x00000000ff157435 */ /* 0x000fe200000001ff */
[----:B------:R-:W-:Y:S01]  /*3bc0*/  IMAD.MOV.U32 R24, RZ, RZ, 0x4 ;  /* 0x00000004ff187424 */ /* 0x000fe200078e00ff */
[----:B------:R-:W-:Y:S01]  /*3bd0*/  MOV R26, 0xffffffff ;  /* 0xffffffff001a7802 */ /* 0x000fe20000000f00 */
[----:B------:R-:W-:Y:S01]  /*3be0*/  IMAD.MOV.U32 R25, RZ, RZ, 0x1f ;  /* 0x0000001fff197424 */ /* 0x000fe200078e00ff */
[----:B------:R-:W-:-:S02]  /*3bf0*/  MOV R22, 0x3c10 ;  /* 0x00003c1000167802 */ /* 0x000fc40000000f00 */
[----:B0-----:R-:W-:Y:S05]  /*3c00*/  CALL.REL.NOINC `($__internal_124_$__cuda_sm70_shflsync_bfly_p) ;  /* 0x000012c000007944 */ /* 0x001fea0003c00000 */
[----:B-1----:R-:W-:Y:S01]  /*3c10*/  IMAD.MOV.U32 R6, RZ, RZ, R24 ;  /* 0x000000ffff067224 */ /* 0x002fe200078e0018 */
[----:B0-----:R-:W-:Y:S05]  /*3c20*/  BRA `(.L_x_5015) ;  /* 0xffffeb0000007947 */ /* 0x001fea000383ffff */
.L_x_5004:
[----:B------:R-:W-:Y:S01]  /*3c30*/  HFMA2.MMA R25, -RZ, RZ, 0, 1.847743988037109375e-06 ;  /* 0x0000001fff197435 */ /* 0x000fe200000001ff */
[----:B------:R-:W-:Y:S01]  /*3c40*/  IMAD.MOV.U32 R24, RZ, RZ, 0x2 ;  /* 0x00000002ff187424 */ /* 0x000fe200078e00ff */
[----:B------:R-:W-:Y:S01]  /*3c50*/  MOV R22, 0x3c80 ;  /* 0x00003c8000167802 */ /* 0x000fe20000000f00 */
[----:B------:R-:W-:-:S03]  /*3c60*/  IMAD.MOV.U32 R26, RZ, RZ, -0x1 ;  /* 0xffffffffff1a7424 */ /* 0x000fc600078e00ff */
[----:B0-----:R-:W-:Y:S05]  /*3c70*/  CALL.REL.NOINC `($__internal_124_$__cuda_sm70_shflsync_bfly_p) ;  /* 0x0000125000007944 */ /* 0x001fea0003c00000 */
[----:B01----:R-:W-:Y:S01]  /*3c80*/  FADD.FTZ R21, R21, R24 ;  /* 0x0000001815157221 */ /* 0x003fe20000010000 */
[----:B------:R-:W-:Y:S01]  /*3c90*/  MOV R25, 0x1f ;  /* 0x0000001f00197802 */ /* 0x000fe20000000f00 */
[----:B------:R-:W-:Y:S01]  /*3ca0*/  IMAD.MOV.U32 R24, RZ, RZ, 0x1 ;  /* 0x00000001ff187424 */ /* 0x000fe200078e00ff */
[----:B------:R-:W-:Y:S01]  /*3cb0*/  MOV R22, 0x3ce0 ;  /* 0x00003ce000167802 */ /* 0x000fe20000000f00 */
[----:B------:R-:W-:-:S02]  /*3cc0*/  IMAD.MOV.U32 R26, RZ, RZ, -0x1 ;  /* 0xffffffffff1a7424 */ /* 0x000fc400078e00ff */
[----:B------:R-:W-:Y:S05]  /*3cd0*/  CALL.REL.NOINC `($__internal_124_$__cuda_sm70_shflsync_bfly_p) ;  /* 0x000011f000007944 */ /* 0x000fea0003c00000 */
[----:B-1----:R-:W-:Y:S01]  /*3ce0*/  FADD.FTZ R20, R21, R24 ;  /* 0x0000001815147221 */ /* 0x002fe20000010000 */
[----:B------:R-:W-:Y:S01]  /*3cf0*/  HFMA2.MMA R24, -RZ, RZ, 0, 2.384185791015625e-07 ;  /* 0x00000004ff187435 */ /* 0x000fe200000001ff */
[----:B0-----:R-:W-:Y:S01]  /*3d00*/  IMAD.MOV.U32 R21, RZ, RZ, RZ ;  /* 0x000000ffff157224 */ /* 0x001fe200078e00ff */
[----:B------:R-:W-:Y:S01]  /*3d10*/  MOV R22, 0x3d50 ;  /* 0x00003d5000167802 */ /* 0x000fe20000000f00 */
[----:B------:R-:W-:-:S02]  /*3d20*/  IMAD.MOV.U32 R25, RZ, RZ, 0x1f ;  /* 0x0000001fff197424 */ /* 0x000fc400078e00ff */
[----:B------:R-:W-:Y:S02]  /*3d30*/  IMAD.MOV.U32 R26, RZ, RZ, -0x1 ;  /* 0xffffffffff1a7424 */ /* 0x000fe400078e00ff */
[----:B------:R-:W-:Y:S05]  /*3d40*/  CALL.REL.NOINC `($__internal_124_$__cuda_sm70_shflsync_bfly_p) ;  /* 0x0000118000007944 */ /* 0x000fea0003c00000 */
[----:B01----:R-:W-:Y:S01]  /*3d50*/  FADD.FTZ R21, RZ, R24 ;  /* 0x00000018ff157221 */ /* 0x003fe20000010000 */
[----:B------:R-:W-:Y:S01]  /*3d60*/  MOV R24, 0x2 ;  /* 0x0000000200187802 */ /* 0x000fe20000000f00 */
[----:B------:R-:W-:Y:S01]  /*3d70*/  IMAD.MOV.U32 R25, RZ, RZ, 0x1f ;  /* 0x0000001fff197424 */ /* 0x000fe200078e00ff */
[----:B------:R-:W-:Y:S01]  /*3d80*/  MOV R22, 0x3db0 ;  /* 0x00003db000167802 */ /* 0x000fe20000000f00 */
[----:B------:R-:W-:Y:S02]  /*3d90*/  IMAD.MOV.U32 R26, RZ, RZ, -0x1 ;  /* 0xffffffffff1a7424 */ /* 0x000fe400078e00ff */
[----:B------:R-:W-:Y:S05]  /*3da0*/  CALL.REL.NOINC `($__internal_124_$__cuda_sm70_shflsync_bfly_p) ;  /* 0x0000112000007944 */ /* 0x000fea0003c00000 */
[----:B01----:R-:W-:Y:S01]  /*3db0*/  FADD.FTZ R21, R21, R24 ;  /* 0x0000001815157221 */ /* 0x003fe20000010000 */
[----:B------:R-:W-:Y:S01]  /*3dc0*/  HFMA2.MMA R24, -RZ, RZ, 0, 5.9604644775390625e-08 ;  /* 0x00000001ff187435 */ /* 0x000fe200000001ff */
[----:B------:R-:W-:Y:S01]  /*3dd0*/  IMAD.MOV.U32 R25, RZ, RZ, 0x1f ;  /* 0x0000001fff197424 */ /* 0x000fe200078e00ff */
[----:B------:R-:W-:Y:S01]  /*3de0*/  MOV R22, 0x3e10 ;  /* 0x00003e1000167802 */ /* 0x000fe20000000f00 */
[----:B------:R-:W-:-:S03]  /*3df0*/  IMAD.MOV.U32 R26, RZ, RZ, -0x1 ;  /* 0xffffffffff1a7424 */ /* 0x000fc600078e00ff */
[----:B------:R-:W-:Y:S05]  /*3e00*/  CALL.REL.NOINC `($__internal_124_$__cuda_sm70_shflsync_bfly_p) ;  /* 0x000010c000007944 */ /* 0x000fea0003c00000 */
[----:B-1----:R-:W-:Y:S01]  /*3e10*/  FADD.FTZ R17, R21, R24 ;  /* 0x0000001815117221 */ /* 0x002fe20000010000 */
[----:B0-----:R-:W-:Y:S01]  /*3e20*/  MOV R21, RZ ;  /* 0x000000ff00157202 */ /* 0x001fe20000000f00 */
[----:B------:R-:W-:Y:S01]  /*3e30*/  IMAD.MOV.U32 R24, RZ, RZ, 0x4 ;  /* 0x00000004ff187424 */ /* 0x000fe200078e00ff */
[----:B------:R-:W-:Y:S01]  /*3e40*/  MOV R26, 0xffffffff ;  /* 0xffffffff001a7802 */ /* 0x000fe20000000f00 */
[----:B------:R-:W-:Y:S01]  /*3e50*/  IMAD.MOV.U32 R25, RZ, RZ, 0x1f ;  /* 0x0000001fff197424 */ /* 0x000fe200078e00ff */
[----:B------:R-:W-:-:S02]  /*3e60*/  MOV R22, 0x3e80 ;  /* 0x00003e8000167802 */ /* 0x000fc40000000f00 */
[----:B------:R-:W-:Y:S05]  /*3e70*/  CALL.REL.NOINC `($__internal_124_$__cuda_sm70_shflsync_bfly_p) ;  /* 0x0000105000007944 */ /* 0x000fea0003c00000 */
[----:B01----:R-:W-:Y:S01]  /*3e80*/  FADD.FTZ R21, RZ, R24 ;  /* 0x00000018ff157221 */ /* 0x003fe20000010000 */
[----:B------:R-:W-:Y:S01]  /*3e90*/  MOV R26, 0xffffffff ;  /* 0xffffffff001a7802 */ /* 0x000fe20000000f00 */
[----:B------:R-:W-:Y:S01]  /*3ea0*/  IMAD.MOV.U32 R24, RZ, RZ, 0x2 ;  /* 0x00000002ff187424 */ /* 0x000fe200078e00ff */
[----:B------:R-:W-:Y:S01]  /*3eb0*/  MOV R22, 0x3ee0 ;  /* 0x00003ee000167802 */ /* 0x000fe20000000f00 */
[----:B------:R-:W-:-:S02]  /*3ec0*/  IMAD.MOV.U32 R25, RZ, RZ, 0x1f ;  /* 0x0000001fff197424 */ /* 0x000fc400078e00ff */
[----:B------:R-:W-:Y:S05]  /*3ed0*/  CALL.REL.NOINC `($__internal_124_$__cuda_sm70_shflsync_bfly_p) ;  /* 0x00000ff000007944 */ /* 0x000fea0003c00000 */
[----:B01----:R-:W-:Y:S01]  /*3ee0*/  FADD.FTZ R21, R21, R24 ;  /* 0x0000001815157221 */ /* 0x003fe20000010000 */
[----:B------:R-:W-:Y:S01]  /*3ef0*/  MOV R26, 0xffffffff ;  /* 0xffffffff001a7802 */ /* 0x000fe20000000f00 */
[----:B------:R-:W-:Y:S01]  /*3f00*/  IMAD.MOV.U32 R24, RZ, RZ, 0x1 ;  /* 0x00000001ff187424 */ /* 0x000fe200078e00ff */
[----:B------:R-:W-:Y:S01]  /*3f10*/  MOV R22, 0x3f40 ;  /* 0x00003f4000167802 */ /* 0x000fe20000000f00 */
[----:B------:R-:W-:-:S02]  /*3f20*/  IMAD.MOV.U32 R25, RZ, RZ, 0x1f ;  /* 0x0000001fff197424 */ /* 0x000fc400078e00ff */
[----:B------:R-:W-:Y:S05]  /*3f30*/  CALL.REL.NOINC `($__internal_124_$__cuda_sm70_shflsync_bfly_p) ;  /* 0x00000f9000007944 */ /* 0x000fea0003c00000 */
[----:B0-----:R-:W-:Y:S01]  /*3f40*/  HFMA2.MMA R25, -RZ, RZ, 0, 1.847743988037109375e-06 ;  /* 0x0000001fff197435 */ /* 0x001fe200000001ff */
[----:B-1----:R-:W-:Y:S01]  /*3f50*/  FADD.FTZ R18, R21, R24 ;  /* 0x0000001815127221 */ /* 0x002fe20000010000 */
[----:B------:R-:W-:Y:S01]  /*3f60*/  MOV R22, 0x3fb0 ;  /* 0x00003fb000167802 */ /* 0x000fe20000000f00 */
[----:B------:R-:W-:-:S02]  /*3f70*/  IMAD.MOV.U32 R21, RZ, RZ, RZ ;  /* 0x000000ffff157224 */ /* 0x000fc400078e00ff */
[----:B------:R-:W-:Y:S02]  /*3f80*/  IMAD.MOV.U32 R24, RZ, RZ, 0x4 ;  /* 0x00000004ff187424 */ /* 0x000fe400078e00ff */
        /* <DEDUP_REMOVED lines=8> */
[----:B0-----:R-:W-:Y:S01]  /*4010*/  HFMA2.MMA R25, -RZ, RZ, 0, 1.847743988037109375e-06 ;  /* 0x0000001fff197435 */ /* 0x001fe200000001ff */
[----:B-1----:R-:W-:Y:S01]  /*4020*/  FADD.FTZ R21, R21, R24 ;  /* 0x0000001815157221 */ /* 0x002fe20000010000 */
[----:B------:R-:W-:Y:S01]  /*4030*/  MOV R22, 0x4070 ;  /* 0x0000407000167802 */ /* 0x000fe20000000f00 */
[----:B------:R-:W-:Y:S02]  /*4040*/  IMAD.MOV.U32 R24, RZ, RZ, 0x1 ;  /* 0x00000001ff187424 */ /* 0x000fe400078e00ff */
[----:B------:R-:W-:-:S02]  /*4050*/  IMAD.MOV.U32 R26, RZ, RZ, -0x1 ;  /* 0xffffffffff1a7424 */ /* 0x000fc400078e00ff */
[----:B------:R-:W-:Y:S05]  /*4060*/  CALL.REL.NOINC `($__internal_124_$__cuda_sm70_shflsync_bfly_p) ;  /* 0x00000e6000007944 */ /* 0x000fea0003c00000 */
[----:B-1----:R-:W-:Y:S01]  /*4070*/  FADD.FTZ R19, R21, R24 ;  /* 0x0000001815137221 */ /* 0x002fe20000010000 */
[----:B------:R-:W-:Y:S01]  /*4080*/  MOV R24, 0x4 ;  /* 0x0000000400187802 */ /* 0x000fe20000000f00 */
[----:B0-----:R-:W-:Y:S01]  /*4090*/  IMAD.MOV.U32 R21, RZ, RZ, RZ ;  /* 0x000000ffff157224 */ /* 0x001fe200078e00ff */
[----:B------:R-:W-:Y:S01]  /*40a0*/  MOV R22, 0x40e0 ;  /* 0x000040e000167802 */ /* 0x000fe20000000f00 */
[----:B------:R-:W-:-:S02]  /*40b0*/  IMAD.MOV.U32 R25, RZ, RZ, 0x1f ;  /* 0x0000001fff197424 */ /* 0x000fc400078e00ff */
[----:B------:R-:W-:Y:S02]  /*40c0*/  IMAD.MOV.U32 R26, RZ, RZ, -0x1 ;  /* 0xffffffffff1a7424 */ /* 0x000fe400078e00ff */
[----:B------:R-:W-:Y:S05]  /*40d0*/  CALL.REL.NOINC `($__internal_124_$__cuda_sm70_shflsync_bfly_p) ;  /* 0x00000df000007944 */ /* 0x000fea0003c00000 */
[----:B01----:R-:W-:Y:S01]  /*40e0*/  FADD.FTZ R21, RZ, R24 ;  /* 0x00000018ff157221 */ /* 0x003fe20000010000 */
[----:B------:R-:W-:Y:S01]  /*40f0*/  HFMA2.MMA R24, -RZ, RZ, 0, 1.1920928955078125e-07 ;  /* 0x00000002ff187435 */ /* 0x000fe200000001ff */
[----:B------:R-:W-:Y:S01]  /*4100*/  IMAD.MOV.U32 R25, RZ, RZ, 0x1f ;  /* 0x0000001fff197424 */ /* 0x000fe200078e00ff */
[----:B------:R-:W-:Y:S01]  /*4110*/  MOV R22, 0x4140 ;  /* 0x0000414000167802 */ /* 0x000fe20000000f00 */
[----:B------:R-:W-:-:S03]  /*4120*/  IMAD.MOV.U32 R26, RZ, RZ, -0x1 ;  /* 0xffffffffff1a7424 */ /* 0x000fc600078e00ff */
[----:B------:R-:W-:Y:S05]  /*4130*/  CALL.REL.NOINC `($__internal_124_$__cuda_sm70_shflsync_bfly_p) ;  /* 0x00000d9000007944 */ /* 0x000fea0003c00000 */
[----:B01----:R-:W-:Y:S01]  /*4140*/  FADD.FTZ R21, R21, R24 ;  /* 0x0000001815157221 */ /* 0x003fe20000010000 */
[----:B------:R-:W-:Y:S01]  /*4150*/  MOV R24, 0x1 ;  /* 0x0000000100187802 */ /* 0x000fe20000000f00 */
[----:B------:R-:W-:Y:S01]  /*4160*/  IMAD.MOV.U32 R25, RZ, RZ, 0x1f ;  /* 0x0000001fff197424 */ /* 0x000fe200078e00ff */
[----:B------:R-:W-:Y:S01]  /*4170*/  MOV R22, 0x41a0 ;  /* 0x000041a000167802 */ /* 0x000fe20000000f00 */
[----:B------:R-:W-:Y:S02]  /*4180*/  IMAD.MOV.U32 R26, RZ, RZ, -0x1 ;  /* 0xffffffffff1a7424 */ /* 0x000fe400078e00ff */
[----:B------:R-:W-:Y:S05]  /*4190*/  CALL.REL.NOINC `($__internal_124_$__cuda_sm70_shflsync_bfly_p) ;  /* 0x00000d3000007944 */ /* 0x000fea0003c00000 */
[----:B-1----:R-:W-:Y:S01]  /*41a0*/  FADD.FTZ R14, R21, R24 ;  /* 0x00000018150e7221 */ /* 0x002fe20000010000 */
[----:B0-----:R-:W-:Y:S01]  /*41b0*/  HFMA2.MMA R21, -RZ, RZ, 0, 0 ;  /* 0x00000000ff157435 */ /* 0x001fe200000001ff */
        /* <DEDUP_REMOVED lines=131> */
[----:B-1----:R-:W-:Y:S01]  /*49f0*/  FADD.FTZ R8, R21, R24 ;  /* 0x0000001815087221 */ /* 0x002fe20000010000 */
[----:B------:R-:W-:Y:S01]  /*4a00*/  HFMA2.MMA R24, -RZ, RZ, 0, 2.384185791015625e-07 ;  /* 0x00000004ff187435 */ /* 0x000fe200000001ff */
[----:B0-----:R-:W-:Y:S01]  /*4a10*/  IMAD.MOV.U32 R21, RZ, RZ, RZ ;  /* 0x000000ffff157224 */ /* 0x001fe200078e00ff */
[----:B------:R-:W-:Y:S01]  /*4a20*/  MOV R26, 0xffffffff ;  /* 0xffffffff001a7802 */ /* 0x000fe20000000f00 */
[----:B------:R-:W-:Y:S01]  /*4a30*/  IMAD.MOV.U32 R25, RZ, RZ, 0x1f ;  /* 0x0000001fff197424 */ /* 0x000fe200078e00ff */
[----:B------:R-:W-:-:S02]  /*4a40*/  MOV R22, 0x4a60 ;  /* 0x00004a6000167802 */ /* 0x000fc40000000f00 */
[----:B------:R-:W-:Y:S05]  /*4a50*/  CALL.REL.NOINC `($__internal_124_$__cuda_sm70_shflsync_bfly_p) ;  /* 0x0000047000007944 */ /* 0x000fea0003c00000 */
[----:B0-----:R-:W-:Y:S01]  /*4a60*/  HFMA2.MMA R25, -RZ, RZ, 0, 1.847743988037109375e-06 ;  /* 0x0000001fff197435 */ /* 0x001fe200000001ff */
[----:B-1----:R-:W-:Y:S01]  /*4a70*/  FADD.FTZ R21, RZ, R24 ;  /* 0x00000018ff157221 */ /* 0x002fe20000010000 */
[----:B------:R-:W-:Y:S01]  /*4a80*/  MOV R22, 0x4ac0 ;  /* 0x00004ac000167802 */ /* 0x000fe20000000f00 */
[----:B------:R-:W-:-:S02]  /*4a90*/  IMAD.MOV.U32 R24, RZ, RZ, 0x2 ;  /* 0x00000002ff187424 */ /* 0x000fc400078e00ff */
[----:B------:R-:W-:Y:S02]  /*4aa0*/  IMAD.MOV.U32 R26, RZ, RZ, -0x1 ;  /* 0xffffffffff1a7424 */ /* 0x000fe400078e00ff */
[----:B------:R-:W-:Y:S05]  /*4ab0*/  CALL.REL.NOINC `($__internal_124_$__cuda_sm70_shflsync_bfly_p) ;  /* 0x0000041000007944 */ /* 0x000fea0003c00000 */
[----:B01----:R-:W-:Y:S01]  /*4ac0*/  FADD.FTZ R21, R21, R24 ;  /* 0x0000001815157221 */ /* 0x003fe20000010000 */
[----:B------:R-:W-:Y:S01]  /*4ad0*/  MOV R24, 0x1 ;  /* 0x0000000100187802 */ /* 0x000fe20000000f00 */
[----:B------:R-:W-:Y:S01]  /*4ae0*/  IMAD.MOV.U32 R25, RZ, RZ, 0x1f ;  /* 0x0000001fff197424 */ /* 0x000fe200078e00ff */
[----:B------:R-:W-:Y:S02]  /*4af0*/  MOV R26, 0xffffffff ;  /* 0xffffffff001a7802 */ /* 0x000fe40000000f00 */
[----:B------:R-:W-:Y:S02]  /*4b00*/  MOV R22, 0x4b20 ;  /* 0x00004b2000167802 */ /* 0x000fe40000000f00 */
        /* <DEDUP_REMOVED lines=58> */
[----:B-1----:R-:W-:Y:S01]  /*4eb0*/  IMAD.MOV.U32 R22, RZ, RZ, R24 ;  /* 0x000000ffff167224 */ /* 0x002fe200078e0018 */
[----:B0-----:R-:W-:Y:S05]  /*4ec0*/  BRA `(.L_x_5016) ;  /* 0xffffd95000007947 */ /* 0x001fea000383ffff */
        .weak           $__internal_124_$__cuda_sm70_shflsync_bfly_p
        .type           $__internal_124_$__cuda_sm70_shflsync_bfly_p,@function
        .size           $__internal_124_$__cuda_sm70_shflsync_bfly_p,(.L_x_23291 - $__internal_124_$__cuda_sm70_shflsync_bfly_p)
$__internal_124_$__cuda_sm70_shflsync_bfly_p:
[----:B------:R-:W-:Y:S01]  /*4ed0*/  HFMA2.MMA R23, -RZ, RZ, 0, 0 ;  /* 0x00000000ff177435 */ /* 0x000fe200000001ff */
[----:B------:R-:W-:Y:S04]  /*4ee0*/  WARPSYNC R26 ;  /* 0x0000001a00007348 */ /* 0x000fe80003800000 */
[----:B------:R0:W1:Y:S01]  /*4ef0*/  SHFL.BFLY PT, R24, R21, R24, R25 ;  /* 0x0c00001815187389 */ /* 0x00006200000e0019 */
[----:B------:R-:W-:Y:S05]  /*4f00*/  RET.REL.NODEC R22 `(_ZN4vllm25paged_attention_v1_kernelIfhLi64ELi32ELi128ELNS_18Fp8KVCacheDataTypeE2ELb1EEEvPT_PKS2_PKT0_S8_ifPKiSA_iPKfiiiSC_SC_iiiii) ;  /* 0xffffb0f016007950 */ /* 0x000fea0003c3ffff */
.L_x_5017:
        /* <DEDUP_REMOVED lines=15> */
.L_x_23291:


//--------------------- .text._ZN4vllm25paged_attention_v1_kernelIfhLi32ELi32ELi128ELNS_18Fp8KVCacheDataTypeE2ELb1EEEvPT_PKS2_PKT0_S8_ifPKiSA_iPKfiiiSC_SC_iiiii --------------------------
	.section	.text._ZN4vllm25paged_attention_v1_kernelIfhLi32ELi32ELi128ELNS_18Fp8KVCacheDataTypeE2ELb1EEEvPT_PKS2_PKT0_S8_ifPKiSA_iPKfiiiSC_SC_iiiii,"ax",@progbits
	.sectioninfo	@"SHI_REGISTERS=42"
	.align	128
        .global         _ZN4vllm25paged_attention_v1_kernelIfhLi32ELi32ELi128ELNS_18Fp8KVCacheDataTypeE2ELb1EEEvPT_PKS2_PKT0_S8_ifPKiSA_iPKfiiiSC_SC_iiiii
        .type           _ZN4vllm25paged_attention_v1_kernelIfhLi32ELi32ELi128ELNS_18Fp8KVCacheDataTypeE2ELb1EEEvPT_PKS2_PKT0_S8_ifPKiSA_iPKfiiiSC_SC_iiiii,@function
        .size           _ZN4vllm25paged_attention_v1_kernelIfhLi32ELi32ELi128ELNS_18Fp8KVCacheDataTypeE2ELb1EEEvPT_PKS2_PKT0_S8_ifPKiSA_iPKfiiiSC_SC_iiiii,(.L_x_23292 - _ZN4vllm25paged_attention_v1_kernelIfhLi32ELi32ELi128ELNS_18Fp8KVCacheDataTypeE2ELb1EEEvPT_PKS2_PKT0_S8_ifPKiSA_iPKfiiiSC_SC_iiiii)
        .other          _ZN4vllm25paged_attention_v1_kernelIfhLi32ELi32ELi128ELNS_18Fp8KVCacheDataTypeE2ELb1EEEvPT_PKS2_PKT0_S8_ifPKiSA_iPKfiiiSC_SC_iiiii,@"STO_CUDA_ENTRY STV_DEFAULT"
_ZN4vllm25paged_attention_v1_kernelIfhLi32ELi32ELi128ELNS_18Fp8KVCacheDataTypeE2ELb1EEEvPT_PKS2_PKT0_S8_ifPKiSA_iPKfiiiSC_SC_iiiii:
.text._ZN4vllm25paged_attention_v1_kernelIfhLi32ELi32ELi128ELNS_18Fp8KVCacheDataTypeE2ELb1EEEvPT_PKS2_PKT0_S8_ifPKiSA_iPKfiiiSC_SC_iiiii:
        /* <DEDUP_REMOVED lines=105> */
.L_x_5018:
[----:B-1----:R-:W-:-:S05]  /*0690*/  MOV R8, c[0x0][0xc] ;  /* 0x0000030000087a02 */ /* 0x002fca0000000f00 */
[----:B------:R-:W-:-:S04]  /*06a0*/  IMAD R8, R8, c[0x0][0x1c8], R3 ;  /* 0x0000720008087a24 */ /* 0x000fc800078e0203 */
[----:B------:R-:W-:-:S03]  /*06b0*/  IMAD R8, R8, c[0x0][0x1d8], RZ ;  /* 0x0000760008087a24 */ /* 0x000fc600078e02ff */
.L_x_5019:
        /* <DEDUP_REMOVED lines=18> */
.L_x_5023:
        /* <DEDUP_REMOVED lines=36> */
.L_x_5021:
[----:B------:R-:W-:Y:S05]  /*0a20*/  BSYNC B7 ;  /* 0x0000000000077941 */ /* 0x000fea0003800000 */
.L_x_5020:
[----:B------:R-:W-:Y:S05]  /*0a30*/  BRA.DIV ~URZ, `(.L_x_5024) ;  /* 0x000028a27f007947 */ /* 0x000fea000b800000 */
[----:B------:R-:W-:-:S05]  /*0a40*/  IMAD.MOV.U32 R10, RZ, RZ, -0x800001 ;  /* 0xff7fffffff0a7424 */ /* 0x000fca00078e00ff */
.L_x_5056:
        /* <DEDUP_REMOVED lines=10> */
.L_x_5057:
        /* <DEDUP_REMOVED lines=28> */
.L_x_5030:
        /* <DEDUP_REMOVED lines=11> */
.L_x_5029:
[----:B------:R-:W-:Y:S05]  /*0d60*/  BSYNC B1 ;  /* 0x0000000000017941 */ /* 0x000fea0003800000 */
.L_x_5028:
        /* <DEDUP_REMOVED lines=10> */
.L_x_5033:
        /* <DEDUP_REMOVED lines=100> */
.L_x_5032:
[----:B------:R-:W-:Y:S05]  /*1450*/  BSYNC B1 ;  /* 0x0000000000017941 */ /* 0x000fea0003800000 */
.L_x_5031:
        /* <DEDUP_REMOVED lines=55> */
.L_x_5035:
[----:B------:R-:W-:Y:S05]  /*17d0*/  BSYNC B1 ;  /* 0x0000000000017941 */ /* 0x000fea0003800000 */
.L_x_5034:
        /* <DEDUP_REMOVED lines=26> */
.L_x_5027:
[----:B------:R-:W-:Y:S05]  /*1980*/  BSYNC B0 ;  /* 0x0000000000007941 */ /* 0x000fea0003800000 */
.L_x_5026:
        /* <DEDUP_REMOVED lines=37> */
.L_x_5040:
        /* <DEDUP_REMOVED lines=8> */
.L_x_5039:
[----:B------:R-:W-:Y:S05]  /*1c60*/  BSYNC B1 ;  /* 0x0000000000017941 */ /* 0x000fea0003800000 */
.L_x_5038:
        /* <DEDUP_REMOVED lines=10> */
.L_x_5043:
        /* <DEDUP_REMOVED lines=52> */
.L_x_5042:
[----:B------:R-:W-:Y:S05]  /*2050*/  BSYNC B1 ;  /* 0x0000000000017941 */ /* 0x000fea0003800000 */
.L_x_5041:
        /* <DEDUP_REMOVED lines=31> */
.L_x_5045:
[----:B------:R-:W-:Y:S05]  /*2250*/  BSYNC B1 ;  /* 0x0000000000017941 */ /* 0x000fea0003800000 */
.L_x_5044:
        /* <DEDUP_REMOVED lines=14> */
.L_x_5037:
[----:B------:R-:W-:Y:S05]  /*2340*/  BSYNC B0 ;  /* 0x0000000000007941 */ /* 0x000fea0003800000 */
.L_x_5036:
        /* <DEDUP_REMOVED lines=22> */
[----:B------:R-:W-:Y:S02]  /*24b0*/  IADD3 R15, R6, -c[0x0][0x1cc], RZ ;  /* 0x80007300060f7a10 */ /* 0x000fe40007ffe0ff */
[----:B------:R-:W-:Y:S01]  /*24c0*/  MOV R6, R4 ;  /* 0x0000000400067202 */ /* 0x000fe20000000f00 */
[----:B------:R-:W-:-:S04]  /*24d0*/  IMAD R17, R18, R9, RZ ;  /* 0x0000000912117224 */ /* 0x000fc800078e02ff */
[----:B------:R-:W-:-:S04]  /*24e0*/  IMAD.HI.U32 R17, R13, R17, R12 ;  /* 0x000000110d117227 */ /* 0x000fc800078e000c */
.L_x_5049:
        /* <DEDUP_REMOVED lines=32> */
.L_x_5047:
[----:B------:R-:W-:Y:S05]  /*26f0*/  BSYNC B6 ;  /* 0x0000000000067941 */ /* 0x000fea0003800000 */
.L_x_5046:
[----:B------:R-:W-:Y:S05]  /*2700*/  BRA.DIV ~URZ, `(.L_x_5050) ;  /* 0x00000df27f007947 */ /* 0x000fea000b800000 */
[----:B------:R-:W-:-:S04]  /*2710*/  IMAD.MOV.U32 R6, RZ, RZ, RZ ;  /* 0x000000ffff067224 */ /* 0x000fc800078e00ff */
.L_x_5058:
[----:B0-----:R-:W-:Y:S01]  /*2720*/  FADD.FTZ R16, RZ, R6 ;  /* 0x00000006ff107221 */ /* 0x001fe20000010000 */
[----:B------:R-:W-:Y:S05]  /*2730*/  BRA.DIV ~URZ, `(.L_x_5051) ;  /* 0x00000e427f007947 */ /* 0x000fea000b800000 */
[----:B------:R-:W0:Y:S01]  /*2740*/  SHFL.BFLY PT, R6, R16, 0x2, 0x1f ;  /* 0x0c401f0010067f89 */ /* 0x000e2200000e0000 */
[----:B------:R-:W-:Y:S01]  /*2750*/  HFMA2.MMA R12, -RZ, RZ, 0, 0 ;  /* 0x00000000ff0c7435 */ /* 0x000fe200000001ff */
[----:B------:R-:W-:Y:S02]  /*2760*/  IMAD.MOV.U32 R10, RZ, RZ, RZ ;  /* 0x000000ffff0a7224 */ /* 0x000fe400078e00ff */
[----:B------:R-:W-:Y:S02]  /*2770*/  IMAD.MOV.U32 R15, RZ, RZ, RZ ;  /* 0x000000ffff0f7224 */ /* 0x000fe400078e00ff */
[----:B0-----:R-:W-:Y:S02]  /*2780*/  FADD.FTZ R13, R16, R6 ;  /* 0x00000006100d7221 */ /* 0x001fe40000010000 */
[----:B------:R-:W-:Y:S01]  /*2790*/  CS2R R6, SRZ ;  /* 0x0000000000067805 */ /* 0x000fe2000001ff00 */
[----:B------:R-:W-:-:S02]  /*27a0*/  IMAD.MOV.U32 R16, RZ, RZ, RZ ;  /* 0x000000ffff107224 */ /* 0x000fc400078e00ff */
[----:B------:R-:W0:Y:S02]  /*27b0*/  SHFL.BFLY PT, R8, R13, 0x1, 0x1f ;  /* 0x0c201f000d087f89 */ /* 0x000e2400000e0000 */
[----:B0-----:R-:W-:Y:S02]  /*27c0*/  FADD.FTZ R11, R13, R8 ;  /* 0x000000080d0b7221 */ /* 0x001fe40000010000 */
[----:B------:R-:W-:Y:S02]  /*27d0*/  CS2R R8, SRZ ;  /* 0x0000000000087805 */ /* 0x000fe4000001ff00 */
.L_x_5059:
[----:B------:R-:W-:Y:S01]  /*27e0*/  WARPSYNC 0xffffffff ;  /* 0xffffffff00007948 */ /* 0x000fe20003800000 */
[----:B------:R-:W-:Y:S01]  /*27f0*/  BAR.SYNC.DEFER_BLOCKING 0x0 ;  /* 0x0000000000007b1d */ /* 0x000fe20000010000 */
[----:B------:R-:W-:Y:S02]  /*2800*/  LOP3.LUT R13, R5, 0x7, RZ, 0xc0, !PT ;  /* 0x00000007050d7812 */ /* 0x000fe400078ec0ff */
[----:B------:R-:W-:Y:S02]  /*2810*/  LOP3.LUT R17, R2, 0xffffffc0, RZ, 0xc0, !PT ;  /* 0xffffffc002117812 */ /* 0x000fe400078ec0ff */
[----:B------:R-:W-:Y:S01]  /*2820*/  SHF.R.S32.HI R14, RZ, 0x1f, R5 ;  /* 0x0000001fff0e7819 */ /* 0x000fe20000011405 */
[----:B------:R-:W-:Y:S01]  /*2830*/  BSSY B0, `(.L_x_5052) ;  /* 0x0000027000007945 */ /* 0x000fe20003800000 */
[----:B------:R-:W-:-:S02]  /*2840*/  ISETP.NE.AND P0, PT, R13, RZ, PT ;  /* 0x000000ff0d00720c */ /* 0x000fc40003f05270 */
[----:B------:R-:W-:Y:S01]  /*2850*/  LEA.HI R13, R14, R5, RZ, 0x3 ;  /* 0x000000050e0d7211 */ /* 0x000fe200078f18ff */
[----:B------:R-:W-:Y:S01]  /*2860*/  FADD.FTZ R5, R15, R16 ;  /* 0x000000100f057221 */ /* 0x000fe20000010000 */
[----:B------:R-:W-:Y:S02]  /*2870*/  ISETP.NE.OR P5, PT, R17, 0x40, P0 ;  /* 0x000000401100780c */ /* 0x000fe400007a5670 */
[C---:B------:R-:W-:Y:S02]  /*2880*/  ISETP.GT.OR P1, PT, R2.reuse, 0x3f, P0 ;  /* 0x0000003f0200780c */ /* 0x040fe40000724670 */
[----:B------:R-:W-:Y:S02]  /*2890*/  SHF.R.S32.HI R13, RZ, 0x3, R13 ;  /* 0x00000003ff0d7819 */ /* 0x000fe4000001140d */
[----:B------:R-:W-:Y:S02]  /*28a0*/  IADD3 R14, R2, 0x1f, RZ ;  /* 0x0000001f020e7810 */ /* 0x000fe40007ffe0ff */
[----:B------:R-:W-:-:S02]  /*28b0*/  LEA R4, R4, R13, 0x5 ;  /* 0x0000000d04047211 */ /* 0x000fc400078e28ff */
        /* <DEDUP_REMOVED lines=30> */
.L_x_5053:
[----:B0-----:R-:W-:Y:S05]  /*2aa0*/  BSYNC B0 ;  /* 0x0000000000007941 */ /* 0x001fea0003800000 */
.L_x_5052:
        /* <DEDUP_REMOVED lines=28> */
.L_x_5055:
[----:B0-----:R-:W-:Y:S05]  /*2c70*/  BSYNC B0 ;  /* 0x0000000000007941 */ /* 0x001fea0003800000 */
.L_x_5054:
        /* <DEDUP_REMOVED lines=18> */
[C---:B------:R-:W-:Y:S02]  /*2da0*/  IADD3 R3, R13.reuse, 0x8, RZ ;  /* 0x000000080d037810 */ /* 0x040fe40007ffe0ff */
[----:B------:R-:W-:Y:S02]  /*2db0*/  IADD3 R28, P0, R2, R4, RZ ;  /* 0x00000004021c7210 */ /* 0x000fe40007f1e0ff */
[----:B------:R-:W-:-:S02]  /*2dc0*/  IADD3 R14, R13, 0xc, RZ ;  /* 0x0000000c0d0e7810 */ /* 0x000fc40007ffe0ff */
[----:B------:R-:W-:Y:S02]  /*2dd0*/  IADD3 R26, P1, R3, R4, RZ ;  /* 0x00000004031a7210 */ /* 0x000fe40007f3e0ff */
[----:B------:R-:W-:Y:S02]  /*2de0*/  LEA.HI.X.SX32 R29, R2, R32, 0x1, P0 ;  /* 0x00000020021d7211 */ /* 0x000fe400000f0eff */
[C---:B------:R-:W-:Y:S02]  /*2df0*/  IADD3 R15, R13.reuse, 0x10, RZ ;  /* 0x000000100d0f7810 */ /* 0x040fe40007ffe0ff */
[----:B------:R-:W-:Y:S02]  /*2e00*/  IADD3 R19, P2, R14, R4, RZ ;  /* 0x000000040e137210 */ /* 0x000fe40007f5e0ff */
[----:B------:R-:W-:Y:S02]  /*2e10*/  LEA R2, P0, R30, c[0x0][0x160], 0x2 ;  /* 0x000058001e027a11 */ /* 0x000fe400078010ff */
[----:B------:R-:W-:-:S02]  /*2e20*/  IADD3 R16, R13, 0x14, RZ ;  /* 0x000000140d107810 */ /* 0x000fc40007ffe0ff */
[----:B------:R-:W-:Y:S02]  /*2e30*/  LEA.HI.X.SX32 R27, R3, R32, 0x1, P1 ;  /* 0x00000020031b7211 */ /* 0x000fe400008f0eff */
[----:B------:R-:W-:Y:S02]  /*2e40*/  IADD3 R21, P3, R15, R4, RZ ;  /* 0x000000040f157210 */ /* 0x000fe40007f7e0ff */
[----:B------:R-:W-:Y:S02]  /*2e50*/  LEA.HI.X.SX32 R20, R14, R32, 0x1, P2 ;  /* 0x000000200e147211 */ /* 0x000fe400010f0eff */
[----:B------:R-:W-:Y:S02]  /*2e60*/  LEA.HI.X R3, R30, c[0x0][0x164], R31, 0x2, P0 ;  /* 0x000059001e037a11 */ /* 0x000fe400000f141f */
[----:B------:R-:W-:Y:S02]  /*2e70*/  IADD3 R17, R13, 0x18, RZ ;  /* 0x000000180d117810 */ /* 0x000fe40007ffe0ff */
[----:B------:R-:W-:Y:S01]  /*2e80*/  IADD3 R23, P4, R16, R4, RZ ;  /* 0x0000000410177210 */ /* 0x000fe20007f9e0ff */
[----:B------:R-:W-:Y:S01]  /*2e90*/  STG.E [R2.64], R11 ;  /* 0x0000000b02007986 */ /* 0x000fe2000c101924 */
[----:B------:R-:W-:-:S02]  /*2ea0*/  LEA R14, P0, R28, c[0x0][0x160], 0x2 ;  /* 0x000058001c0e7a11 */ /* 0x000fc400078010ff */
[----:B------:R-:W-:Y:S02]  /*2eb0*/  IADD3 R18, R13, 0x1c, RZ ;  /* 0x0000001c0d127810 */ /* 0x000fe40007ffe0ff */
[----:B------:R-:W-:Y:S02]  /*2ec0*/  LEA.HI.X.SX32 R22, R15, R32, 0x1, P3 ;  /* 0x000000200f167211 */ /* 0x000fe400018f0eff */
[----:B------:R-:W-:Y:S02]  /*2ed0*/  IADD3 R0, P5, R17, R4, RZ ;  /* 0x0000000411007210 */ /* 0x000fe40007fbe0ff */
[----:B------:R-:W-:Y:S02]  /*2ee0*/  LEA.HI.X.SX32 R24, R16, R32, 0x1, P4 ;  /* 0x0000002010187211 */ /* 0x000fe400020f0eff */
[----:B------:R-:W-:Y:S02]  /*2ef0*/  LEA.HI.X R15, R28, c[0x0][0x164], R29, 0x2, P0 ;  /* 0x000059001c0f7a11 */ /* 0x000fe400000f141d */
[----:B------:R-:W-:-:S02]  /*2f00*/  IADD3 R4, P6, R18, R4, RZ ;  /* 0x0000000412047210 */ /* 0x000fc40007fde0ff */
[----:B------:R-:W-:Y:S01]  /*2f10*/  LEA R16, P0, R26, c[0x0][0x160], 0x2 ;  /* 0x000058001a107a11 */ /* 0x000fe200078010ff */
[----:B------:R-:W-:Y:S01]  /*2f20*/  STG.E [R14.64], R7 ;  /* 0x000000070e007986 */ /* 0x000fe2000c101924 */
[-C--:B------:R-:W-:Y:S02]  /*2f30*/  LEA.HI.X.SX32 R25, R17, R32.reuse, 0x1, P5 ;  /* 0x0000002011197211 */ /* 0x080fe400028f0eff */
[----:B------:R-:W-:Y:S02]  /*2f40*/  LEA.HI.X.SX32 R13, R18, R32, 0x1, P6 ;  /* 0x00000020120d7211 */ /* 0x000fe400030f0eff */
[----:B------:R-:W-:Y:S02]  /*2f50*/  LEA.HI.X R17, R26, c[0x0][0x164], R27, 0x2, P0 ;  /* 0x000059001a117a11 */ /* 0x000fe400000f141b */
[C---:B------:R-:W-:Y:S02]  /*2f60*/  LEA R18, P0, R19.reuse, c[0x0][0x160], 0x2 ;  /* 0x0000580013127a11 */ /* 0x040fe400078010ff */
[----:B------:R-:W-:Y:S01]  /*2f70*/  LEA R26, P1, R4, c[0x0][0x160], 0x2 ;  /* 0x00005800041a7a11 */ /* 0x000fe200078210ff */
[----:B------:R-:W-:Y:S01]  /*2f80*/  STG.E [R16.64], R6 ;  /* 0x0000000610007986 */ /* 0x000fe2000c101924 */
[----:B------:R-:W-:-:S02]  /*2f90*/  LEA.HI.X R19, R19, c[0x0][0x164], R20, 0x2, P0 ;  /* 0x0000590013137a11 */ /* 0x000fc400000f1414 */
[C---:B------:R-:W-:Y:S02]  /*2fa0*/  LEA R20, P0, R21.reuse, c[0x0][0x160], 0x2 ;  /* 0x0000580015147a11 */ /* 0x040fe400078010ff */
        /* <DEDUP_REMOVED lines=12> */
.L_x_5022:
        /* <DEDUP_REMOVED lines=19> */
.L_x_5048:
        /* <DEDUP_REMOVED lines=20> */
.L_x_5024:
[----:B------:R-:W-:Y:S01]  /*32e0*/  MOV R16, 0xff7fffff ;  /* 0xff7fffff00107802 */ /* 0x000fe20000000f00 */
[----:B------:R-:W-:Y:S01]  /*32f0*/  IMAD.MOV.U32 R13, RZ, RZ, 0x10 ;  /* 0x00000010ff0d7424 */ /* 0x000fe200078e00ff */
[----:B------:R-:W-:Y:S01]  /*3300*/  MOV R18, 0xffffffff ;  /* 0xffffffff00127802 */ /* 0x000fe20000000f00 */
[----:B------:R-:W-:Y:S01]  /*3310*/  IMAD.MOV.U32 R17, RZ, RZ, 0x1f ;  /* 0x0000001fff117424 */ /* 0x000fe200078e00ff */
[----:B------:R-:W-:Y:S02]  /*3320*/  MOV R14, 0x3340 ;  /* 0x00003340000e7802 */ /* 0x000fe40000000f00 */
[----:B------:R-:W-:Y:S05]  /*3330*/  CALL.REL.NOINC `($__internal_125_$__cuda_sm70_shflsync_bfly_p) ;  /* 0x00000b6000007944 */ /* 0x000fea0003c00000 */
[----:B-1----:R-:W-:Y:S01]  /*3340*/  IMAD.MOV.U32 R10, RZ, RZ, R13 ;  /* 0x000000ffff0a7224 */ /* 0x002fe200078e000d */
[----:B0-----:R-:W-:Y:S05]  /*3350*/  BRA `(.L_x_5056) ;  /* 0xffffd6f000007947 */ /* 0x001fea000383ffff */
.L_x_5025:
[----:B------:R-:W-:Y:S01]  /*3360*/  HFMA2.MMA R17, -RZ, RZ, 0, 1.847743988037109375e-06 ;  /* 0x0000001fff117435 */ /* 0x000fe200000001ff */
[----:B------:R-:W-:Y:S01]  /*3370*/  IMAD.MOV.U32 R13, RZ, RZ, 0x8 ;  /* 0x00000008ff0d7424 */ /* 0x000fe200078e00ff */
[----:B------:R-:W-:Y:S01]  /*3380*/  MOV R14, 0x33b0 ;  /* 0x000033b0000e7802 */ /* 0x000fe20000000f00 */
[----:B------:R-:W-:-:S03]  /*3390*/  IMAD.MOV.U32 R18, RZ, RZ, -0x1 ;  /* 0xffffffffff127424 */ /* 0x000fc600078e00ff */
[----:B------:R-:W-:Y:S05]  /*33a0*/  CALL.REL.NOINC `($__internal_125_$__cuda_sm70_shflsync_bfly_p) ;  /* 0x00000af000007944 */ /* 0x000fea0003c00000 */
[----:B01----:R-:W-:Y:S01]  /*33b0*/  FMNMX.FTZ R16, R16, R13, !PT ;  /* 0x0000000d10107209 */ /* 0x003fe20007810000 */
[----:B------:R-:W-:Y:S01]  /*33c0*/  IMAD.MOV.U32 R13, RZ, RZ, 0x4 ;  /* 0x00000004ff0d7424 */ /* 0x000fe200078e00ff */
[----:B------:R-:W-:Y:S01]  /*33d0*/  MOV R17, 0x1f ;  /* 0x0000001f00117802 */ /* 0x000fe20000000f00 */
[----:B------:R-:W-:Y:S01]  /*33e0*/  IMAD.MOV.U32 R18, RZ, RZ, -0x1 ;  /* 0xffffffffff127424 */ /* 0x000fe200078e00ff */
[----:B------:R-:W-:-:S02]  /*33f0*/  MOV R14, 0x3410 ;  /* 0x00003410000e7802 */ /* 0x000fc40000000f00 */
[----:B------:R-:W-:Y:S05]  /*3400*/  CALL.REL.NOINC `($__internal_125_$__cuda_sm70_shflsync_bfly_p) ;  /* 0x00000a9000007944 */ /* 0x000fea0003c00000 */
[----:B0-----:R-:W-:Y:S01]  /*3410*/  HFMA2.MMA R17, -RZ, RZ, 0, 1.847743988037109375e-06 ;  /* 0x0000001fff117435 */ /* 0x001fe200000001ff */
[----:B-1----:R-:W-:Y:S01]  /*3420*/  FMNMX.FTZ R16, R16, R13, !PT ;  /* 0x0000000d10107209 */ /* 0x002fe20007810000 */
[----:B------:R-:W-:Y:S01]  /*3430*/  IMAD.MOV.U32 R13, RZ, RZ, 0x2 ;  /* 0x00000002ff0d7424 */ /* 0x000fe200078e00ff */
[----:B------:R-:W-:Y:S01]  /*3440*/  MOV R14, 0x3470 ;  /* 0x00003470000e7802 */ /* 0x000fe20000000f00 */
[----:B------:R-:W-:-:S02]  /*3450*/  IMAD.MOV.U32 R18, RZ, RZ, -0x1 ;  /* 0xffffffffff127424 */ /* 0x000fc400078e00ff */
[----:B------:R-:W-:Y:S05]  /*3460*/  CALL.REL.NOINC `($__internal_125_$__cuda_sm70_shflsync_bfly_p) ;  /* 0x00000a3000007944 */ /* 0x000fea0003c00000 */
[----:B-1----:R-:W-:Y:S01]  /*3470*/  FMNMX.FTZ R12, R16, R13, !PT ;  /* 0x0000000d100c7209 */ /* 0x002fe20007810000 */
[----:B------:R-:W-:Y:S01]  /*3480*/  IMAD.MOV.U32 R13, RZ, RZ, 0x1 ;  /* 0x00000001ff0d7424 */ /* 0x000fe200078e00ff */
[----:B0-----:R-:W-:Y:S01]  /*3490*/  MOV R17, 0x1f ;  /* 0x0000001f00117802 */ /* 0x001fe20000000f00 */
[----:B------:R-:W-:Y:S01]  /*34a0*/  IMAD.MOV.U32 R18, RZ, RZ, -0x1 ;  /* 0xffffffffff127424 */ /* 0x000fe200078e00ff */
[----:B------:R-:W-:Y:S01]  /*34b0*/  MOV R14, 0x34e0 ;  /* 0x000034e0000e7802 */ /* 0x000fe20000000f00 */
[----:B------:R-:W-:-:S02]  /*34c0*/  IMAD.MOV.U32 R16, RZ, RZ, R12 ;  /* 0x000000ffff107224 */ /* 0x000fc400078e000c */
[----:B------:R-:W-:Y:S05]  /*34d0*/  CALL.REL.NOINC `($__internal_125_$__cuda_sm70_shflsync_bfly_p) ;  /* 0x000009c000007944 */ /* 0x000fea0003c00000 */
[----:B-1----:R-:W-:Y:S01]  /*34e0*/  MOV R15, R13 ;  /* 0x0000000d000f7202 */ /* 0x002fe20000000f00 */
[----:B0-----:R-:W-:Y:S05]  /*34f0*/  BRA `(.L_x_5057) ;  /* 0xffffd5f000007947 */ /* 0x001fea000383ffff */
.L_x_5050:
[----:B------:R-:W-:Y:S01]  /*3500*/  HFMA2.MMA R17, -RZ, RZ, 0, 1.847743988037109375e-06 ;  /* 0x0000001fff117435 */ /* 0x000fe200000001ff */
[----:B0-----:R-:W-:Y:S01]  /*3510*/  IMAD.MOV.U32 R16, RZ, RZ, RZ ;  /* 0x000000ffff107224 */ /* 0x001fe200078e00ff */
[----:B------:R-:W-:Y:S01]  /*3520*/  MOV R14, 0x3560 ;  /* 0x00003560000e7802 */ /* 0x000fe20000000f00 */
[----:B------:R-:W-:-:S02]  /*3530*/  IMAD.MOV.U32 R13, RZ, RZ, 0x4 ;  /* 0x00000004ff0d7424 */ /* 0x000fc400078e00ff */
[----:B------:R-:W-:Y:S02]  /*3540*/  IMAD.MOV.U32 R18, RZ, RZ, -0x1 ;  /* 0xffffffffff127424 */ /* 0x000fe400078e00ff */
[----:B------:R-:W-:Y:S05]  /*3550*/  CALL.REL.NOINC `($__internal_125_$__cuda_sm70_shflsync_bfly_p) ;  /* 0x0000094000007944 */ /* 0x000fea0003c00000 */
[----:B-1----:R-:W-:Y:S01]  /*3560*/  IMAD.MOV.U32 R6, RZ, RZ, R13 ;  /* 0x000000ffff067224 */ /* 0x002fe200078e000d */
[----:B0-----:R-:W-:Y:S05]  /*3570*/  BRA `(.L_x_5058) ;  /* 0xfffff1a000007947 */ /* 0x001fea000383ffff */
.L_x_5051:
[----:B------:R-:W-:Y:S01]  /*3580*/  MOV R13, 0x2 ;  /* 0x00000002000d7802 */ /* 0x000fe20000000f00 */
[----:B------:R-:W-:Y:S01]  /*3590*/  IMAD.MOV.U32 R17, RZ, RZ, 0x1f ;  /* 0x0000001fff117424 */ /* 0x000fe200078e00ff */
[----:B------:R-:W-:Y:S01]  /*35a0*/  MOV R14, 0x35d0 ;  /* 0x000035d0000e7802 */ /* 0x000fe20000000f00 */
[----:B------:R-:W-:Y:S02]  /*35b0*/  IMAD.MOV.U32 R18, RZ, RZ, -0x1 ;  /* 0xffffffffff127424 */ /* 0x000fe400078e00ff */
[----:B------:R-:W-:Y:S05]  /*35c0*/  CALL.REL.NOINC `($__internal_125_$__cuda_sm70_shflsync_bfly_p) ;  /* 0x000008d000007944 */ /* 0x000fea0003c00000 */
[----:B01----:R-:W-:Y:S01]  /*35d0*/  FADD.FTZ R16, R16, R13 ;  /* 0x0000000d10107221 */ /* 0x003fe20000010000 */
[----:B------:R-:W-:Y:S01]  /*35e0*/  HFMA2.MMA R13, -RZ, RZ, 0, 5.9604644775390625e-08 ;  /* 0x00000001ff0d7435 */ /* 0x000fe200000001ff */
[----:B------:R-:W-:Y:S01]  /*35f0*/  IMAD.MOV.U32 R17, RZ, RZ, 0x1f ;  /* 0x0000001fff117424 */ /* 0x000fe200078e00ff */
[----:B------:R-:W-:Y:S01]  /*3600*/  MOV R14, 0x3630 ;  /* 0x00003630000e7802 */ /* 0x000fe20000000f00 */
[----:B------:R-:W-:-:S03]  /*3610*/  IMAD.MOV.U32 R18, RZ, RZ, -0x1 ;  /* 0xffffffffff127424 */ /* 0x000fc600078e00ff */
[----:B------:R-:W-:Y:S05]  /*3620*/  CALL.REL.NOINC `($__internal_125_$__cuda_sm70_shflsync_bfly_p) ;  /* 0x0000087000007944 */ /* 0x000fea0003c00000 */
[----:B-1----:R-:W-:Y:S01]  /*3630*/  FADD.FTZ R11, R16, R13 ;  /* 0x0000000d100b7221 */ /* 0x002fe20000010000 */
[----:B0-----:R-:W-:Y:S01]  /*3640*/  MOV R16, RZ ;  /* 0x000000ff00107202 */ /* 0x001fe20000000f00 */
[----:B------:R-:W-:Y:S01]  /*3650*/  IMAD.MOV.U32 R13, RZ, RZ, 0x4 ;  /* 0x00000004ff0d7424 */ /* 0x000fe200078e00ff */
[----:B------:R-:W-:Y:S01]  /*3660*/  MOV R18, 0xffffffff ;  /* 0xffffffff00127802 */ /* 0x000fe20000000f00 */
[----:B------:R-:W-:Y:S01]  /*3670*/  IMAD.MOV.U32 R17, RZ, RZ, 0x1f ;  /* 0x0000001fff117424 */ /* 0x000fe200078e00ff */
[----:B------:R-:W-:-:S02]  /*3680*/  MOV R14, 0x36a0 ;  /* 0x000036a0000e7802 */ /* 0x000fc40000000f00 */
[----:B------:R-:W-:Y:S05]  /*3690*/  CALL.REL.NOINC `($__internal_125_$__cuda_sm70_shflsync_bfly_p) ;  /* 0x0000080000007944 */ /* 0x000fea0003c00000 */
[----:B01----:R-:W-:Y:S01]  /*36a0*/  FADD.FTZ R16, RZ, R13 ;  /* 0x0000000dff107221 */ /* 0x003fe20000010000 */
[----:B------:R-:W-:Y:S01]  /*36b0*/  MOV R18, 0xffffffff ;  /* 0xffffffff00127802 */ /* 0x000fe20000000f00 */
[----:B------:R-:W-:Y:S01]  /*36c0*/  IMAD.MOV.U32 R13, RZ, RZ, 0x2 ;  /* 0x00000002ff0d7424 */ /* 0x000fe200078e00ff */
[----:B------:R-:W-:Y:S01]  /*36d0*/  MOV R14, 0x3700 ;  /* 0x00003700000e7802 */ /* 0x000fe20000000f00 */
[----:B------:R-:W-:-:S02]  /*36e0*/  IMAD.MOV.U32 R17, RZ, RZ, 0x1f ;  /* 0x0000001fff117424 */ /* 0x000fc400078e00ff */
[----:B------:R-:W-:Y:S05]  /*36f0*/  CALL.REL.NOINC `($__internal_125_$__cuda_sm70_shflsync_bfly_p) ;  /* 0x000007a000007944 */ /* 0x000fea0003c00000 */
[----:B01----:R-:W-:Y:S01]  /*3700*/  FADD.FTZ R16, R16, R13 ;  /* 0x0000000d10107221 */ /* 0x003fe20000010000 */
[----:B------:R-:W-:Y:S01]  /*3710*/  MOV R18, 0xffffffff ;  /* 0xffffffff00127802 */ /* 0x000fe20000000f00 */
[----:B------:R-:W-:Y:S01]  /*3720*/  IMAD.MOV.U32 R13, RZ, RZ, 0x1 ;  /* 0x00000001ff0d7424 */ /* 0x000fe200078e00ff */
[----:B------:R-:W-:Y:S01]  /*3730*/  MOV R14, 0x3760 ;  /* 0x00003760000e7802 */ /* 0x000fe20000000f00 */
[----:B------:R-:W-:-:S02]  /*3740*/  IMAD.MOV.U32 R17, RZ, RZ, 0x1f ;  /* 0x0000001fff117424 */ /* 0x000fc400078e00ff */
[----:B------:R-:W-:Y:S05]  /*3750*/  CALL.REL.NOINC `($__internal_125_$__cuda_sm70_shflsync_bfly_p) ;  /* 0x0000074000007944 */ /* 0x000fea0003c00000 */
[----:B0-----:R-:W-:Y:S01]  /*3760*/  HFMA2.MMA R17, -RZ, RZ, 0, 1.847743988037109375e-06 ;  /* 0x0000001fff117435 */ /* 0x001fe200000001ff */
[----:B-1----:R-:W-:Y:S01]  /*3770*/  FADD.FTZ R7, R16, R13 ;  /* 0x0000000d10077221 */ /* 0x002fe20000010000 */
[----:B------:R-:W-:Y:S01]  /*3780*/  MOV R14, 0x37d0 ;  /* 0x000037d0000e7802 */ /* 0x000fe20000000f00 */
[----:B------:R-:W-:-:S02]  /*3790*/  IMAD.MOV.U32 R16, RZ, RZ, RZ ;  /* 0x000000ffff107224 */ /* 0x000fc400078e00ff */
[----:B------:R-:W-:Y:S02]  /*37a0*/  IMAD.MOV.U32 R13, RZ, RZ, 0x4 ;  /* 0x00000004ff0d7424 */ /* 0x000fe400078e00ff */
[----:B------:R-:W-:Y:S02]  /*37b0*/  IMAD.MOV.U32 R18, RZ, RZ, -0x1 ;  /* 0xffffffffff127424 */ /* 0x000fe400078e00ff */
[----:B------:R-:W-:Y:S05]  /*37c0*/  CALL.REL.NOINC `($__internal_125_$__cuda_sm70_shflsync_bfly_p) ;  /* 0x000006d000007944 */ /* 0x000fea0003c00000 */
[----:B01----:R-:W-:Y:S01]  /*37d0*/  FADD.FTZ R16, RZ, R13 ;  /* 0x0000000dff107221 */ /* 0x003fe20000010000 */
[----:B------:R-:W-:Y:S01]  /*37e0*/  MOV R17, 0x1f ;  /* 0x0000001f00117802 */ /* 0x000fe20000000f00 */
[----:B------:R-:W-:Y:S01]  /*37f0*/  IMAD.MOV.U32 R13, RZ, RZ, 0x2 ;  /* 0x00000002ff0d7424 */ /* 0x000fe200078e00ff */
[----:B------:R-:W-:Y:S01]  /*3800*/  MOV R14, 0x3830 ;  /* 0x00003830000e7802 */ /* 0x000fe20000000f00 */
[----:B------:R-:W-:Y:S02]  /*3810*/  IMAD.MOV.U32 R18, RZ, RZ, -0x1 ;  /* 0xffffffffff127424 */ /* 0x000fe400078e00ff */
[----:B------:R-:W-:Y:S05]  /*3820*/  CALL.REL.NOINC `($__internal_125_$__cuda_sm70_shflsync_bfly_p) ;  /* 0x0000067000007944 */ /* 0x000fea0003c00000 */
[----:B0-----:R-:W-:Y:S01]  /*3830*/  HFMA2.MMA R17, -RZ, RZ, 0, 1.847743988037109375e-06 ;  /* 0x0000001fff117435 */ /* 0x001fe200000001ff */
[----:B-1----:R-:W-:Y:S01]  /*3840*/  FADD.FTZ R16, R16, R13 ;  /* 0x0000000d10107221 */ /* 0x002fe20000010000 */
[----:B------:R-:W-:Y:S01]  /*3850*/  MOV R14, 0x3890 ;  /* 0x00003890000e7802 */ /* 0x000fe20000000f00 */
[----:B------:R-:W-:Y:S02]  /*3860*/  IMAD.MOV.U32 R13, RZ, RZ, 0x1 ;  /* 0x00000001ff0d7424 */ /* 0x000fe400078e00ff */
[----:B------:R-:W-:-:S02]  /*3870*/  IMAD.MOV.U32 R18, RZ, RZ, -0x1 ;  /* 0xffffffffff127424 */ /* 0x000fc400078e00ff */
[----:B------:R-:W-:Y:S05]  /*3880*/  CALL.REL.NOINC `($__internal_125_$__cuda_sm70_shflsync_bfly_p) ;  /* 0x0000061000007944 */ /* 0x000fea0003c00000 */
[----:B-1----:R-:W-:Y:S01]  /*3890*/  FADD.FTZ R6, R16, R13 ;  /* 0x0000000d10067221 */ /* 0x002fe20000010000 */
[----:B------:R-:W-:Y:S01]  /*38a0*/  MOV R13, 0x4 ;  /* 0x00000004000d7802 */ /* 0x000fe20000000f00 */
[----:B0-----:R-:W-:Y:S01]  /*38b0*/  IMAD.MOV.U32 R16, RZ, RZ, RZ ;  /* 0x000000ffff107224 */ /* 0x001fe200078e00ff */
[----:B------:R-:W-:Y:S01]  /*38c0*/  MOV R14, 0x3900 ;  /* 0x00003900000e7802 */ /* 0x000fe20000000f00 */
[----:B------:R-:W-:-:S02]  /*38d0*/  IMAD.MOV.U32 R17, RZ, RZ, 0x1f ;  /* 0x0000001fff117424 */ /* 0x000fc400078e00ff */
[----:B------:R-:W-:Y:S02]  /*38e0*/  IMAD.MOV.U32 R18, RZ, RZ, -0x1 ;  /* 0xffffffffff127424 */ /* 0x000fe400078e00ff */
[----:B------:R-:W-:Y:S05]  /*38f0*/  CALL.REL.NOINC `($__internal_125_$__cuda_sm70_shflsync_bfly_p) ;  /* 0x000005a000007944 */ /* 0x000fea0003c00000 */
[----:B01----:R-:W-:Y:S01]  /*3900*/  FADD.FTZ R16, RZ, R13 ;  /* 0x0000000dff107221 */ /* 0x003fe20000010000 */
[----:B------:R-:W-:Y:S01]  /*3910*/  HFMA2.MMA R13, -RZ, RZ, 0, 1.1920928955078125e-07 ;  /* 0x00000002ff0d7435 */ /* 0x000fe200000001ff */
[----:B------:R-:W-:Y:S01]  /*3920*/  IMAD.MOV.U32 R17, RZ, RZ, 0x1f ;  /* 0x0000001fff117424 */ /* 0x000fe200078e00ff */
[----:B------:R-:W-:Y:S01]  /*3930*/  MOV R14, 0x3960 ;  /* 0x00003960000e7802 */ /* 0x000fe20000000f00 */
[----:B------:R-:W-:-:S03]  /*3940*/  IMAD.MOV.U32 R18, RZ, RZ, -0x1 ;  /* 0xffffffffff127424 */ /* 0x000fc600078e00ff */
[----:B------:R-:W-:Y:S05]  /*3950*/  CALL.REL.NOINC `($__internal_125_$__cuda_sm70_shflsync_bfly_p) ;  /* 0x0000054000007944 */ /* 0x000fea0003c00000 */
[----:B01----:R-:W-:Y:S01]  /*3960*/  FADD.FTZ R16, R16, R13 ;  /* 0x0000000d10107221 */ /* 0x003fe20000010000 */
[----:B------:R-:W-:Y:S01]  /*3970*/  MOV R13, 0x1 ;  /* 0x00000001000d7802 */ /* 0x000fe20000000f00 */
[----:B------:R-:W-:Y:S01]  /*3980*/  IMAD.MOV.U32 R17, RZ, RZ, 0x1f ;  /* 0x0000001fff117424 */ /* 0x000fe200078e00ff */
[----:B------:R-:W-:Y:S01]  /*3990*/  MOV R14, 0x39c0 ;  /* 0x000039c0000e7802 */ /* 0x000fe20000000f00 */
[----:B------:R-:W-:Y:S02]  /*39a0*/  IMAD.MOV.U32 R18, RZ, RZ, -0x1 ;  /* 0xffffffffff127424 */ /* 0x000fe400078e00ff */
[----:B------:R-:W-:Y:S05]  /*39b0*/  CALL.REL.NOINC `($__internal_125_$__cuda_sm70_shflsync_bfly_p) ;  /* 0x000004e000007944 */ /* 0x000fea0003c00000 */
[----:B-1----:R-:W-:Y:S01]  /*39c0*/  FADD.FTZ R10, R16, R13 ;  /* 0x0000000d100a7221 */ /* 0x002fe20000010000 */
[----:B0-----:R-:W-:Y:S01]  /*39d0*/  HFMA2.MMA R16, -RZ, RZ, 0, 0 ;  /* 0x00000000ff107435 */ /* 0x001fe200000001ff */
        /* <DEDUP_REMOVED lines=17> */
[----:B-1----:R-:W-:Y:S01]  /*3af0*/  FADD.FTZ R9, R16, R13 ;  /* 0x0000000d10097221 */ /* 0x002fe20000010000 */
[----:B------:R-:W-:Y:S01]  /*3b00*/  HFMA2.MMA R13, -RZ, RZ, 0, 2.384185791015625e-07 ;  /* 0x00000004ff0d7435 */ /* 0x000fe200000001ff */
[----:B0-----:R-:W-:Y:S01]  /*3b10*/  IMAD.MOV.U32 R16, RZ, RZ, RZ ;  /* 0x000000ffff107224 */ /* 0x001fe200078e00ff */
[----:B------:R-:W-:Y:S01]  /*3b20*/  MOV R18, 0xffffffff ;  /* 0xffffffff00127802 */ /* 0x000fe20000000f00 */
[----:B------:R-:W-:Y:S01]  /*3b30*/  IMAD.MOV.U32 R17, RZ, RZ, 0x1f ;  /* 0x0000001fff117424 */ /* 0x000fe200078e00ff */
[----:B------:R-:W-:-:S02]  /*3b40*/  MOV R14, 0x3b60 ;  /* 0x00003b60000e7802 */ /* 0x000fc40000000f00 */
[----:B------:R-:W-:Y:S05]  /*3b50*/  CALL.REL.NOINC `($__internal_125_$__cuda_sm70_shflsync_bfly_p) ;  /* 0x0000034000007944 */ /* 0x000fea0003c00000 */
[----:B0-----:R-:W-:Y:S01]  /*3b60*/  HFMA2.MMA R17, -RZ, RZ, 0, 1.847743988037109375e-06 ;  /* 0x0000001fff117435 */ /* 0x001fe200000001ff */
[----:B-1----:R-:W-:Y:S01]  /*3b70*/  FADD.FTZ R16, RZ, R13 ;  /* 0x0000000dff107221 */ /* 0x002fe20000010000 */
[----:B------:R-:W-:Y:S01]  /*3b80*/  MOV R14, 0x3bc0 ;  /* 0x00003bc0000e7802 */ /* 0x000fe20000000f00 */
[----:B------:R-:W-:-:S02]  /*3b90*/  IMAD.MOV.U32 R13, RZ, RZ, 0x2 ;  /* 0x00000002ff0d7424 */ /* 0x000fc400078e00ff */
[----:B------:R-:W-:Y:S02]  /*3ba0*/  IMAD.MOV.U32 R18, RZ, RZ, -0x1 ;  /* 0xffffffffff127424 */ /* 0x000fe400078e00ff */
[----:B------:R-:W-:Y:S05]  /*3bb0*/  CALL.REL.NOINC `($__internal_125_$__cuda_sm70_shflsync_bfly_p) ;  /* 0x000002e000007944 */ /* 0x000fea0003c00000 */
[----:B01----:R-:W-:Y:S01]  /*3bc0*/  FADD.FTZ R16, R16, R13 ;  /* 0x0000000d10107221 */ /* 0x003fe20000010000 */
[----:B------:R-:W-:Y:S01]  /*3bd0*/  MOV R13, 0x1 ;  /* 0x00000001000d7802 */ /* 0x000fe20000000f00 */
[----:B------:R-:W-:Y:S01]  /*3be0*/  IMAD.MOV.U32 R17, RZ, RZ, 0x1f ;  /* 0x0000001fff117424 */ /* 0x000fe200078e00ff */
[----:B------:R-:W-:Y:S02]  /*3bf0*/  MOV R18, 0xffffffff ;  /* 0xffffffff00127802 */ /* 0x000fe40000000f00 */
[----:B------:R-:W-:Y:S02]  /*3c00*/  MOV R14, 0x3c20 ;  /* 0x00003c20000e7802 */ /* 0x000fe40000000f00 */
        /* <DEDUP_REMOVED lines=39> */
[----:B-1----:R-:W-:Y:S01]  /*3e80*/  IMAD.MOV.U32 R15, RZ, RZ, R13 ;  /* 0x000000ffff0f7224 */ /* 0x002fe200078e000d */
[----:B0-----:R-:W-:Y:S05]  /*3e90*/  BRA `(.L_x_5059) ;  /* 0xffffe94000007947 */ /* 0x001fea000383ffff */
        .weak           $__internal_125_$__cuda_sm70_shflsync_bfly_p
        .type           $__internal_125_$__cuda_sm70_shflsync_bfly_p,@function
        .size           $__internal_125_$__cuda_sm70_shflsync_bfly_p,(.L_x_23292 - $__internal_125_$__cuda_sm70_shflsync_bfly_p)
$__internal_125_$__cuda_sm70_shflsync_bfly_p:
[----:B------:R-:W-:Y:S01]  /*3ea0*/  HFMA2.MMA R15, -RZ, RZ, 0, 0 ;  /* 0x00000000ff0f7435 */ /* 0x000fe200000001ff */
[----:B------:R-:W-:Y:S04]  /*3eb0*/  WARPSYNC R18 ;  /* 0x0000001200007348 */ /* 0x000fe80003800000 */
[----:B------:R0:W1:Y:S01]  /*3ec0*/  SHFL.BFLY PT, R13, R16, R13, R17 ;  /* 0x0c00000d100d7389 */ /* 0x00006200000e0011 */
[----:B------:R-:W-:Y:S05]  /*3ed0*/  RET.REL.NODEC R14 `(_ZN4vllm25paged_attention_v1_kernelIfhLi32ELi32ELi128ELNS_18Fp8KVCacheDataTypeE2ELb1EEEvPT_PKS2_PKT0_S8_ifPKiSA_iPKfiiiSC_SC_iiiii) ;  /* 0xffffc1200e007950 */ /* 0x000fea0003c3ffff */
.L_x_5060:
        /* <DEDUP_REMOVED lines=10> */
.L_x_23292:


//--------------------- .text._ZN4vllm25paged_attention_v1_kernelIfhLi256ELi16ELi128ELNS_18Fp8KVCacheDataTypeE2ELb0EEEvPT_PKS2_PKT0_S8_ifPKiSA_iPKfiiiSC_SC_iiiii --------------------------
	.section	.text._ZN4vllm25paged_attention_v1_kernelIfhLi256ELi16ELi128ELNS_18Fp8KVCacheDataTypeE2ELb0EEEvPT_PKS2_PKT0_S8_ifPKiSA_iPKfiiiSC_SC_iiiii,"ax",@progbits
	.sectioninfo	@"SHI_REGISTERS=48"
	.align	128
        .global         _ZN4vllm25paged_attention_v1_kernelIfhLi256ELi16ELi128ELNS_18Fp8KVCacheDataTypeE2ELb0EEEvPT_PKS2_PKT0_S8_ifPKiSA_iPKfiiiSC_SC_iiiii
        .type           _ZN4vllm25paged_attention_v1_kernelIfhLi256ELi16ELi128ELNS_18Fp8KVCacheDataTypeE2ELb0EEEvPT_PKS2_PKT0_S8_ifPKiSA_iPKfiiiSC_SC_iiiii,@function
        .size           _ZN4vllm25paged_attention_v1_kernelIfhLi256ELi16ELi128ELNS_18Fp8KVCacheDataTypeE2ELb0EEEvPT_PKS2_PKT0_S8_ifPKiSA_iPKfiiiSC_SC_iiiii,(.L_x_23293 - _ZN4vllm25paged_attention_v1_kernelIfhLi256ELi16ELi128ELNS_18Fp8KVCacheDataTypeE2ELb0EEEvPT_PKS2_PKT0_S8_ifPKiSA_iPKfiiiSC_SC_iiiii)
        .other          _ZN4vllm25paged_attention_v1_kernelIfhLi256ELi16ELi128ELNS_18Fp8KVCacheDataTypeE2ELb0EEEvPT_PKS2_PKT0_S8_ifPKiSA_iPKfiiiSC_SC_iiiii,@"STO_CUDA_ENTRY STV_DEFAULT"
_ZN4vllm25paged_attention_v1_kernelIfhLi256ELi16ELi128ELNS_18Fp8KVCacheDataTypeE2ELb0EEEvPT_PKS2_PKT0_S8_ifPKiSA_iPKfiiiSC_SC_iiiii:
.text._ZN4vllm25paged_attention_v1_kernelIfhLi256ELi16ELi128ELNS_18Fp8KVCacheDataTypeE2ELb0EEEvPT_PKS2_PKT0_S8_ifPKiSA_iPKfiiiSC_SC_iiiii:
        /* <DEDUP_REMOVED lines=26> */
.L_x_5092:
        /* <DEDUP_REMOVED lines=8> */
.L_x_5093:
        /* <DEDUP_REMOVED lines=10> */
[----:B01----:R-:W0:Y:S02]  /*02c0*/  SHFL.BFLY PT, R7, R8, 0x2, 0x1f ;  /* 0x0c401f0008077f89 */ /* 0x003e2400000e0000 */
        /* <DEDUP_REMOVED lines=17> */
.L_x_5068:
        /* <DEDUP_REMOVED lines=11> */
.L_x_5067:
[----:B------:R-:W-:Y:S05]  /*0490*/  BSYNC B1 ;  /* 0x0000000000017941 */ /* 0x000fea0003800000 */
.L_x_5066:
        /* <DEDUP_REMOVED lines=10> */
.L_x_5071:
        /* <DEDUP_REMOVED lines=100> */
.L_x_5070:
[----:B------:R-:W-:Y:S05]  /*0b80*/  BSYNC B1 ;  /* 0x0000000000017941 */ /* 0x000fea0003800000 */
.L_x_5069:
        /* <DEDUP_REMOVED lines=55> */
.L_x_5073:
[----:B------:R-:W-:Y:S05]  /*0f00*/  BSYNC B1 ;  /* 0x0000000000017941 */ /* 0x000fea0003800000 */
.L_x_5072:
        /* <DEDUP_REMOVED lines=26> */
.L_x_5065:
[----:B------:R-:W-:Y:S05]  /*10b0*/  BSYNC B0 ;  /* 0x0000000000007941 */ /* 0x000fea0003800000 */
.L_x_5064:
        /* <DEDUP_REMOVED lines=36> */
.L_x_5078:
        /* <DEDUP_REMOVED lines=8> */
.L_x_5077:
[----:B------:R-:W-:Y:S05]  /*1380*/  BSYNC B1 ;  /* 0x0000000000017941 */ /* 0x000fea0003800000 */
.L_x_5076:
        /* <DEDUP_REMOVED lines=10> */
.L_x_5081:
        /* <DEDUP_REMOVED lines=52> */
.L_x_5080:
[----:B------:R-:W-:Y:S05]  /*1770*/  BSYNC B1 ;  /* 0x0000000000017941 */ /* 0x000fea0003800000 */
.L_x_5079:
        /* <DEDUP_REMOVED lines=31> */
.L_x_5083:
[----:B------:R-:W-:Y:S05]  /*1970*/  BSYNC B1 ;  /* 0x0000000000017941 */ /* 0x000fea0003800000 */
.L_x_5082:
        /* <DEDUP_REMOVED lines=14> */
.L_x_5075:
[----:B------:R-:W-:Y:S05]  /*1a60*/  BSYNC B0 ;  /* 0x0000000000007941 */ /* 0x000fea0003800000 */
.L_x_5074:
        /* <DEDUP_REMOVED lines=63> */
.L_x_5085:
[----:B------:R-:W-:Y:S05]  /*1e60*/  BSYNC B0 ;  /* 0x0000000000007941 */ /* 0x000fea0003800000 */
.L_x_5084:
        /* <DEDUP_REMOVED lines=71> */
.L_x_5087:
[----:B------:R-:W-:Y:S05]  /*22e0*/  BSYNC B0 ;  /* 0x0000000000007941 */ /* 0x000fea0003800000 */
.L_x_5086:
        /* <DEDUP_REMOVED lines=41> */
.L_x_5089:
[----:B------:R-:W-:Y:S05]  /*2580*/  BSYNC B0 ;  /* 0x0000000000007941 */ /* 0x000fea0003800000 */
.L_x_5088:
[----:B------:R-:W-:Y:S01]  /*2590*/  BAR.SYNC.DEFER_BLOCKING 0x0 ;  /* 0x0000000000007b1d */ /* 0x000fe20000010000 */
[----:B------:R-:W-:-:S02]  /*25a0*/  ISETP.GT.OR P1, PT, R14, 0x1f, P0 ;  /* 0x0000001f0e00780c */ /* 0x000fc40000724670 */
[----:B------:R-:W-:-:S03]  /*25b0*/  ISETP.GT.U32.AND P2, PT, R17, 0x3e, PT ;  /* 0x0000003e1100780c */ /* 0x000fc60003f44070 */
[----:B------:R-:W-:Y:S08]  /*25c0*/  BSSY B0, `(.L_x_5090) ;  /* 0x0000045000007945 */ /* 0x000ff00003800000 */
[----:B------:R-:W-:Y:S05]  /*25d0*/  @P1 BRA `(.L_x_5091) ;  /* 0x0000043000001947 */ /* 0x000fea0003800000 */
[----:B------:R-:W-:-:S04]  /*25e0*/  SHF.R.S32.HI R14, RZ, 0x1f, R5 ;  /* 0x0000001fff0e7819 */ /* 0x000fc80000011405 */
[----:B------:R-:W-:-:S04]  /*25f0*/  LEA.HI R14, R14, R5, RZ, 0x2 ;  /* 0x000000050e0e7211 */ /* 0x000fc800078f10ff */
[----:B------:R-:W-:-:S05]  /*2600*/  LEA.HI R15, R14, R15, RZ, 0x1e ;  /* 0x0000000f0e0f7211 */ /* 0x000fca00078ff0ff */
        /* <DEDUP_REMOVED lines=64> */
.L_x_5091:
[----:B------:R-:W-:Y:S05]  /*2a10*/  BSYNC B0 ;  /* 0x0000000000007941 */ /* 0x000fea0003800000 */
.L_x_5090:
        /* <DEDUP_REMOVED lines=213> */
.L_x_5061:
        /* <DEDUP_REMOVED lines=20> */
.L_x_5062:
[----:B------:R-:W-:Y:S01]  /*38b0*/  IMAD.MOV.U32 R4, RZ, RZ, -0x800001 ;  /* 0xff7fffffff047424 */ /* 0x000fe200078e00ff */
[----:B------:R-:W-:Y:S01]  /*38c0*/  MOV R6, 0x3910 ;  /* 0x0000391000067802 */ /* 0x000fe20000000f00 */
[----:B------:R-:W-:Y:S02]  /*38d0*/  IMAD.MOV.U32 R9, RZ, RZ, 0x10 ;  /* 0x00000010ff097424 */ /* 0x000fe400078e00ff */
[----:B------:R-:W-:Y:S02]  /*38e0*/  IMAD.MOV.U32 R2, RZ, RZ, 0x1f ;  /* 0x0000001fff027424 */ /* 0x000fe400078e00ff */
[----:B------:R-:W-:Y:S02]  /*38f0*/  IMAD.MOV.U32 R11, RZ, RZ, -0x1 ;  /* 0xffffffffff0b7424 */ /* 0x000fe400078e00ff */
[----:B------:R-:W-:Y:S05]  /*3900*/  CALL.REL.NOINC `($__internal_126_$__cuda_sm70_shflsync_bfly_p) ;  /* 0x0000015000007944 */ /* 0x000fea0003c00000 */
[----:B01----:R-:W-:Y:S05]  /*3910*/  BRA `(.L_x_5092) ;  /* 0xffffc88000007947 */ /* 0x003fea000383ffff */
.L_x_5063:
[----:B------:R-:W-:Y:S01]  /*3920*/  IMAD.MOV.U32 R4, RZ, RZ, R13 ;  /* 0x000000ffff047224 */ /* 0x000fe200078e000d */
[----:B------:R-:W-:Y:S01]  /*3930*/  MOV R6, 0x3980 ;  /* 0x0000398000067802 */ /* 0x000fe20000000f00 */
[----:B------:R-:W-:Y:S02]  /*3940*/  IMAD.MOV.U32 R9, RZ, RZ, 0x8 ;  /* 0x00000008ff097424 */ /* 0x000fe400078e00ff */
[----:B------:R-:W-:-:S02]  /*3950*/  IMAD.MOV.U32 R2, RZ, RZ, 0x1f ;  /* 0x0000001fff027424 */ /* 0x000fc400078e00ff */
[----:B------:R-:W-:Y:S02]  /*3960*/  IMAD.MOV.U32 R11, RZ, RZ, -0x1 ;  /* 0xffffffffff0b7424 */ /* 0x000fe400078e00ff */
[----:B------:R-:W-:Y:S05]  /*3970*/  CALL.REL.NOINC `($__internal_126_$__cuda_sm70_shflsync_bfly_p) ;  /* 0x000000e000007944 */ /* 0x000fea0003c00000 */
[----:B01----:R-:W-:Y:S01]  /*3980*/  FMNMX.FTZ R4, R13, R2, !PT ;  /* 0x000000020d047209 */ /* 0x003fe20007810000 */
[----:B------:R-:W-:Y:S01]  /*3990*/  IMAD.MOV.U32 R9, RZ, RZ, 0x4 ;  /* 0x00000004ff097424 */ /* 0x000fe200078e00ff */
[----:B------:R-:W-:Y:S01]  /*39a0*/  MOV R6, 0x39e0 ;  /* 0x000039e000067802 */ /* 0x000fe20000000f00 */
[----:B------:R-:W-:Y:S02]  /*39b0*/  IMAD.MOV.U32 R2, RZ, RZ, 0x1f ;  /* 0x0000001fff027424 */ /* 0x000fe400078e00ff */
[----:B------:R-:W-:Y:S02]  /*39c0*/  IMAD.MOV.U32 R11, RZ, RZ, -0x1 ;  /* 0xffffffffff0b7424 */ /* 0x000fe400078e00ff */
[----:B------:R-:W-:Y:S05]  /*39d0*/  CALL.REL.NOINC `($__internal_126_$__cuda_sm70_shflsync_bfly_p) ;  /* 0x0000008000007944 */ /* 0x000fea0003c00000 */
[----:B01----:R-:W-:Y:S01]  /*39e0*/  FMNMX.FTZ R4, R4, R2, !PT ;  /* 0x0000000204047209 */ /* 0x003fe20007810000 */
[----:B------:R-:W-:Y:S01]  /*39f0*/  IMAD.MOV.U32 R9, RZ, RZ, 0x2 ;  /* 0x00000002ff097424 */ /* 0x000fe200078e00ff */
[----:B------:R-:W-:Y:S01]  /*3a00*/  MOV R6, 0x3a40 ;  /* 0x00003a4000067802 */ /* 0x000fe20000000f00 */
[----:B------:R-:W-:Y:S02]  /*3a10*/  IMAD.MOV.U32 R2, RZ, RZ, 0x1f ;  /* 0x0000001fff027424 */ /* 0x000fe400078e00ff */
[----:B------:R-:W-:-:S02]  /*3a20*/  IMAD.MOV.U32 R11, RZ, RZ, -0x1 ;  /* 0xffffffffff0b7424 */ /* 0x000fc400078e00ff */
[----:B------:R-:W-:Y:S05]  /*3a30*/  CALL.REL.NOINC `($__internal_126_$__cuda_sm70_shflsync_bfly_p) ;  /* 0x0000002000007944 */ /* 0x000fea0003c00000 */
[----:B-1----:R-:W-:Y:S01]  /*3a40*/  IMAD.MOV.U32 R7, RZ, RZ, R2 ;  /* 0x000000ffff077224 */ /* 0x002fe200078e0002 */
[----:B0-----:R-:W-:Y:S05]  /*3a50*/  BRA `(.L_x_5093) ;  /* 0xffffc7c000007947 */ /* 0x001fea000383ffff */
        .weak           $__internal_126_$__cuda_sm70_shflsync_bfly_p
        .type           $__internal_126_$__cuda_sm70_shflsync_bfly_p,@function
        .size           $__internal_126_$__cuda_sm70_shflsync_bfly_p,(.L_x_23293 - $__internal_126_$__cuda_sm70_shflsync_bfly_p)
$__internal_126_$__cuda_sm70_shflsync_bfly_p:
[----:B------:R-:W-:Y:S01]  /*3a60*/  IMAD.MOV.U32 R7, RZ, RZ, 0x0 ;  /* 0x00000000ff077424 */ /* 0x000fe200078e00ff */
[----:B------:R-:W-:Y:S04]  /*3a70*/  WARPSYNC R11 ;  /* 0x0000000b00007348 */ /* 0x000fe80003800000 */
[----:B------:R0:W1:Y:S01]  /*3a80*/  SHFL.BFLY PT, R2, R4, R9, R2 ;  /* 0x0c00000904027389 */ /* 0x00006200000e0002 */
[----:B------:R-:W-:Y:S05]  /*3a90*/  RET.REL.NODEC R6 `(_ZN4vllm25paged_attention_v1_kernelIfhLi256ELi16ELi128ELNS_18Fp8KVCacheDataTypeE2ELb0EEEvPT_PKS2_PKT0_S8_ifPKiSA_iPKfiiiSC_SC_iiiii) ;  /* 0xffffc56006007950 */ /* 0x000fea0003c3ffff */
.L_x_5094:
        /* <DEDUP_REMOVED lines=14> */
.L_x_23293:


//--------------------- .text._ZN4vllm25paged_attention_v1_kernelIfhLi192ELi16ELi128ELNS_18Fp8KVCacheDataTypeE2ELb0EEEvPT_PKS2_PKT0_S8_ifPKiSA_iPKfiiiSC_SC_iiiii --------------------------
	.section	.text._ZN4vllm25paged_attention_v1_kernelIfhLi192ELi16ELi128ELNS_18Fp8KVCacheDataTypeE2ELb0EEEvPT_PKS2_PKT0_S8_ifPKiSA_iPKfiiiSC_SC_iiiii,"ax",@progbits
	.sectioninfo	@"SHI_REGISTERS=40"
	.align	128
        .global         _ZN4vllm25paged_attention_v1_kernelIfhLi192ELi16ELi128ELNS_18Fp8KVCacheDataTypeE2ELb0EEEvPT_PKS2_PKT0_S8_ifPKiSA_iPKfiiiSC_SC_iiiii
        .type           _ZN4vllm25paged_attention_v1_kernelIfhLi192ELi16ELi128ELNS_18Fp8KVCacheDataTypeE2ELb0EEEvPT_PKS2_PKT0_S8_ifPKiSA_iPKfiiiSC_SC_iiiii,@function
        .size           _ZN4vllm25paged_attention_v1_kernelIfhLi192ELi16ELi128ELNS_18Fp8KVCacheDataTypeE2ELb0EEEvPT_PKS2_PKT0_S8_ifPKiSA_iPKfiiiSC_SC_iiiii,(.L_x_23294 - _ZN4vllm25paged_attention_v1_kernelIfhLi192ELi16ELi128ELNS_18Fp8KVCacheDataTypeE2ELb0EEEvPT_PKS2_PKT0_S8_ifPKiSA_iPKfiiiSC_SC_iiiii)
        .other          _ZN4vllm25paged_attention_v1_kernelIfhLi192ELi16ELi128ELNS_18Fp8KVCacheDataTypeE2ELb0EEEvPT_PKS2_PKT0_S8_ifPKiSA_iPKfiiiSC_SC_iiiii,@"STO_CUDA_ENTRY STV_DEFAULT"
_ZN4vllm25paged_attention_v1_kernelIfhLi192ELi16ELi128ELNS_18Fp8KVCacheDataTypeE2ELb0EEEvPT_PKS2_PKT0_S8_ifPKiSA_iPKfiiiSC_SC_iiiii:
.text._ZN4vllm25paged_attention_v1_kernelIfhLi192ELi16ELi128ELNS_18Fp8KVCacheDataTypeE2ELb0EEEvPT_PKS2_PKT0_S8_ifPKiSA_iPKfiiiSC_SC_iiiii:
        /* <DEDUP_REMOVED lines=26> */
.L_x_5126:
        /* <DEDUP_REMOVED lines=8> */
.L_x_5127:
        /* <DEDUP_REMOVED lines=10> */
[----:B0-2---:R-:W-:Y:S01]  /*02c0*/  FMNMX.FTZ R7, R5, R6, !PT ;  /* 0x0000000605077209 */ /* 0x005fe20007810000 */
[----:B------:R-:W-:-:S04]  /*02d0*/  IMAD.MOV.U32 R5, RZ, RZ, RZ ;  /* 0x000000ffff057224 */ /* 0x000fc800078e00ff */
[----:B------:R-:W0:Y:S02]  /*02e0*/  SHFL.BFLY PT, R4, R7, 0x1, 0x1f ;  /* 0x0c201f0007047f89 */ /* 0x000e2400000e0000 */
[----:B0-----:R-:W-:-:S06]  /*02f0*/  FMNMX.FTZ R4, R7, R4, !PT ;  /* 0x0000000407047209 */ /* 0x001fcc0007810000 */
        /* <DEDUP_REMOVED lines=8> */
[----:B------:R-:W-:Y:S01]  /*0380*/  IMAD.MOV.U32 R5, RZ, RZ, RZ ;  /* 0x000000ffff057224 */ /* 0x000fe200078e00ff */
[----:B------:R-:W-:-:S11]  /*0390*/  MOV R6, R0 ;  /* 0x0000000000067202 */ /* 0x000fd60000000f00 */
[----:B------:R-:W-:Y:S05]  /*03a0*/  @!P0 BRA `(.L_x_5101) ;  /* 0x000000e000008947 */ /* 0x000fea0003800000 */
[----:B-1----:R-:W-:Y:S01]  /*03b0*/  LEA R8, R0, 0x20, 0x2 ;  /* 0x0000002000087811 */ /* 0x002fe200078e10ff */
[----:B------:R-:W-:Y:S02]  /*03c0*/  IMAD.MOV.U32 R5, RZ, RZ, RZ ;  /* 0x000000ffff057224 */ /* 0x000fe400078e00ff */
[----:B------:R-:W-:Y:S02]  /*03d0*/  IMAD.MOV.U32 R6, RZ, RZ, R0 ;  /* 0x000000ffff067224 */ /* 0x000fe400078e0000 */
.L_x_5102:
        /* <DEDUP_REMOVED lines=11> */
.L_x_5101:
[----:B------:R-:W-:Y:S05]  /*0490*/  BSYNC B1 ;  /* 0x0000000000017941 */ /* 0x000fea0003800000 */
.L_x_5100:
        /* <DEDUP_REMOVED lines=10> */
.L_x_5105:
[----:B------:R-:W2:Y:S01]  /*0540*/  LDS R11, [R7+-0x400] ;  /* 0xfffc0000070b7984 */ /* 0x000ea20000000800 */
[----:B------:R-:W-:-:S03]  /*0550*/  IADD3 R6, R6, 0x800, RZ ;  /* 0x0000080006067810 */ /* 0x000fc60007ffe0ff */
[----:B------:R-:W3:Y:S01]  /*0560*/  LDS R17, [R7+-0x200] ;  /* 0xfffe000007117984 */ /* 0x000ee20000000800 */
[----:B------:R-:W-:-:S03]  /*0570*/  ISETP.GE.AND P2, PT, R6, R9, PT ;  /* 0x000000090600720c */ /* 0x000fc60003f46270 */
[----:B------:R-:W4:Y:S04]  /*0580*/  LDS R19, [R7] ;  /* 0x0000000007137984 */ /* 0x000f280000000800 */
[----:B------:R-:W5:Y:S04]  /*0590*/  LDS R21, [R7+0x200] ;  /* 0x0002000007157984 */ /* 0x000f680000000800 */
[----:B------:R-:W1:Y:S04]  /*05a0*/  LDS R23, [R7+0x400] ;  /* 0x0004000007177984 */ /* 0x000e680000000800 */
[----:B------:R-:W0:Y:S04]  /*05b0*/  LDS R25, [R7+0x600] ;  /* 0x0006000007197984 */ /* 0x000e280000000800 */
[----:B------:R-:W0:Y:S02]  /*05c0*/  LDS R15, [R7+0x800] ;  /* 0x00080000070f7984 */ /* 0x000e240000000800 */
[----:B0-2---:R-:W-:-:S04]  /*05d0*/  FADD.FTZ R11, -R4, R11 ;  /* 0x0000000b040b7221 */ /* 0x005fc80000010100 */
[----:B-1----:R-:W-:Y:S02]  /*05e0*/  FMUL.FTZ R8, R11, 1.4426950216293334961 ;  /* 0x3fb8aa3b0b087820 */ /* 0x002fe40000410000 */
        /* <DEDUP_REMOVED lines=89> */
.L_x_5104:
[----:B------:R-:W-:Y:S05]  /*0b80*/  BSYNC B1 ;  /* 0x0000000000017941 */ /* 0x000fea0003800000 */
.L_x_5103:
[----:B-1----:R-:W-:Y:S01]  /*0b90*/  IMAD.IADD R8, R3, 0x1, -R6 ;  /* 0x0000000103087824 */ /* 0x002fe200078e0a06 */
        /* <DEDUP_REMOVED lines=54> */
.L_x_5107:
[----:B------:R-:W-:Y:S05]  /*0f00*/  BSYNC B1 ;  /* 0x0000000000017941 */ /* 0x000fea0003800000 */
.L_x_5106:
        /* <DEDUP_REMOVED lines=26> */
.L_x_5099:
[----:B------:R-:W-:Y:S05]  /*10b0*/  BSYNC B0 ;  /* 0x0000000000007941 */ /* 0x000fea0003800000 */
.L_x_5098:
        /* <DEDUP_REMOVED lines=36> */
.L_x_5112:
        /* <DEDUP_REMOVED lines=8> */
.L_x_5111:
[----:B0-----:R-:W-:Y:S05]  /*1380*/  BSYNC B1 ;  /* 0x0000000000017941 */ /* 0x001fea0003800000 */
.L_x_5110:
        /* <DEDUP_REMOVED lines=10> */
.L_x_5115:
        /* <DEDUP_REMOVED lines=52> */
.L_x_5114:
[----:B------:R-:W-:Y:S05]  /*1770*/  BSYNC B1 ;  /* 0x0000000000017941 */ /* 0x000fea0003800000 */
.L_x_5113:
        /* <DEDUP_REMOVED lines=31> */
.L_x_5117:
[----:B------:R-:W-:Y:S05]  /*1970*/  BSYNC B1 ;  /* 0x0000000000017941 */ /* 0x000fea0003800000 */
.L_x_5116:
        /* <DEDUP_REMOVED lines=14> */
.L_x_5109:
[----:B------:R-:W-:Y:S05]  /*1a60*/  BSYNC B0 ;  /* 0x0000000000007941 */ /* 0x000fea0003800000 */
.L_x_5108:
[----:B------:R-:W-:Y:S01]  /*1a70*/  BAR.SYNC.DEFER_BLOCKING 0x0 ;  /* 0x0000000000007b1d */ /* 0x000fe20000010000 */
[----:B0-----:R-:W-:Y:S01]  /*1a80*/  LOP3.LUT R4, R2, 0x3, RZ, 0xc0, !PT ;  /* 0x0000000302047812 */ /* 0x001fe200078ec0ff */
[----:B------:R-:W-:Y:S01]  /*1a90*/  CS2R R20, SRZ ;  /* 0x0000000000147805 */ /* 0x000fe2000001ff00 */
[----:B------:R-:W-:Y:S01]  /*1aa0*/  SHF.R.S32.HI R3, RZ, 0x1f, R2 ;  /* 0x0000001fff037819 */ /* 0x000fe20000011402 */
[----:B------:R-:W-:Y:S01]  /*1ab0*/  IMAD.MOV.U32 R23, RZ, RZ, RZ ;  /* 0x000000ffff177224 */ /* 0x000fe200078e00ff */
        /* <DEDUP_REMOVED lines=52> */
.L_x_5119:
[----:B------:R-:W-:Y:S05]  /*1e00*/  BSYNC B0 ;  /* 0x0000000000007941 */ /* 0x000fea0003800000 */
.L_x_5118:
        /* <DEDUP_REMOVED lines=51> */
.L_x_5121:
[----:B------:R-:W-:Y:S05]  /*2140*/  BSYNC B0 ;  /* 0x0000000000007941 */ /* 0x000fea0003800000 */
.L_x_5120:
        /* <DEDUP_REMOVED lines=27> */
.L_x_5123:
[----:B------:R-:W-:Y:S05]  /*2300*/  BSYNC B0 ;  /* 0x0000000000007941 */ /* 0x000fea0003800000 */
.L_x_5122:
        /* <DEDUP_REMOVED lines=51> */
.L_x_5125:
[----:B------:R-:W-:Y:S05]  /*2640*/  BSYNC B0 ;  /* 0x0000000000007941 */ /* 0x000fea0003800000 */
.L_x_5124:
        /* <DEDUP_REMOVED lines=161> */
.L_x_5095:
        /* <DEDUP_REMOVED lines=20> */
.L_x_5096:
[----:B------:R-:W-:Y:S01]  /*31a0*/  MOV R7, 0xff7fffff ;  /* 0xff7fffff00077802 */ /* 0x000fe20000000f00 */
[----:B------:R-:W-:Y:S01]  /*31b0*/  IMAD.MOV.U32 R8, RZ, RZ, 0x10 ;  /* 0x00000010ff087424 */ /* 0x000fe200078e00ff */
[----:B------:R-:W-:Y:S01]  /*31c0*/  MOV R4, 0x3200 ;  /* 0x0000320000047802 */ /* 0x000fe20000000f00 */
[----:B------:R-:W-:Y:S02]  /*31d0*/  IMAD.MOV.U32 R9, RZ, RZ, 0x1f ;  /* 0x0000001fff097424 */ /* 0x000fe400078e00ff */
[----:B------:R-:W-:Y:S02]  /*31e0*/  IMAD.MOV.U32 R10, RZ, RZ, -0x1 ;  /* 0xffffffffff0a7424 */ /* 0x000fe400078e00ff */
[----:B------:R-:W-:Y:S05]  /*31f0*/  CALL.REL.NOINC `($__internal_127_$__cuda_sm70_shflsync_bfly_p) ;  /* 0x0000014000007944 */ /* 0x000fea0003c00000 */
[----:B-1----:R-:W-:Y:S01]  /*3200*/  IMAD.MOV.U32 R4, RZ, RZ, R8 ;  /* 0x000000ffff047224 */ /* 0x002fe200078e0008 */
[----:B0-----:R-:W-:Y:S05]  /*3210*/  BRA `(.L_x_5126) ;  /* 0xffffcf8000007947 */ /* 0x001fea000383ffff */
.L_x_5097:
[----:B------:R-:W-:Y:S01]  /*3220*/  IMAD.MOV.U32 R8, RZ, RZ, 0x8 ;  /* 0x00000008ff087424 */ /* 0x000fe200078e00ff */
[----:B------:R-:W-:Y:S01]  /*3230*/  MOV R4, 0x3270 ;  /* 0x0000327000047802 */ /* 0x000fe20000000f00 */
[----:B------:R-:W-:Y:S02]  /*3240*/  IMAD.MOV.U32 R9, RZ, RZ, 0x1f ;  /* 0x0000001fff097424 */ /* 0x000fe400078e00ff */
[----:B------:R-:W-:-:S02]  /*3250*/  IMAD.MOV.U32 R10, RZ, RZ, -0x1 ;  /* 0xffffffffff0a7424 */ /* 0x000fc400078e00ff */
[----:B------:R-:W-:Y:S05]  /*3260*/  CALL.REL.NOINC `($__internal_127_$__cuda_sm70_shflsync_bfly_p) ;  /* 0x000000d000007944 */ /* 0x000fea0003c00000 */
[----:B01----:R-:W-:Y:S01]  /*3270*/  FMNMX.FTZ R7, R7, R8, !PT ;  /* 0x0000000807077209 */ /* 0x003fe20007810000 */
[----:B------:R-:W-:Y:S01]  /*3280*/  HFMA2.MMA R8, -RZ, RZ, 0, 2.384185791015625e-07 ;  /* 0x00000004ff087435 */ /* 0x000fe200000001ff */
[----:B------:R-:W-:Y:S01]  /*3290*/  IMAD.MOV.U32 R9, RZ, RZ, 0x1f ;  /* 0x0000001fff097424 */ /* 0x000fe200078e00ff */
[----:B------:R-:W-:Y:S01]  /*32a0*/  MOV R4, 0x32d0 ;  /* 0x000032d000047802 */ /* 0x000fe20000000f00 */
[----:B------:R-:W-:-:S03]  /*32b0*/  IMAD.MOV.U32 R10, RZ, RZ, -0x1 ;  /* 0xffffffffff0a7424 */ /* 0x000fc600078e00ff */
[----:B------:R-:W-:Y:S05]  /*32c0*/  CALL.REL.NOINC `($__internal_127_$__cuda_sm70_shflsync_bfly_p) ;  /* 0x0000007000007944 */ /* 0x000fea0003c00000 */
[----:B01----:R-:W-:Y:S01]  /*32d0*/  FMNMX.FTZ R7, R7, R8, !PT ;  /* 0x0000000807077209 */ /* 0x003fe20007810000 */
[----:B------:R-:W-:Y:S01]  /*32e0*/  IMAD.MOV.U32 R8, RZ, RZ, 0x2 ;  /* 0x00000002ff087424 */ /* 0x000fe200078e00ff */
[----:B------:R-:W-:Y:S01]  /*32f0*/  MOV R4, 0x3330 ;  /* 0x0000333000047802 */ /* 0x000fe20000000f00 */
[----:B------:R-:W-:-:S02]  /*3300*/  IMAD.MOV.U32 R9, RZ, RZ, 0x1f ;  /* 0x0000001fff097424 */ /* 0x000fc400078e00ff */
[----:B------:R-:W-:Y:S02]  /*3310*/  IMAD.MOV.U32 R10, RZ, RZ, -0x1 ;  /* 0xffffffffff0a7424 */ /* 0x000fe400078e00ff */
[----:B------:R-:W-:Y:S05]  /*3320*/  CALL.REL.NOINC `($__internal_127_$__cuda_sm70_shflsync_bfly_p) ;  /* 0x0000001000007944 */ /* 0x000fea0003c00000 */
[----:B01----:R-:W-:Y:S05]  /*3330*/  BRA `(.L_x_5127) ;  /* 0xffffcee000007947 */ /* 0x003fea000383ffff */
        .weak           $__internal_127_$__cuda_sm70_shflsync_bfly_p
        .type           $__internal_127_$__cuda_sm70_shflsync_bfly_p,@function
        .size           $__internal_127_$__cuda_sm70_shflsync_bfly_p,(.L_x_23294 - $__internal_127_$__cuda_sm70_shflsync_bfly_p)
$__internal_127_$__cuda_sm70_shflsync_bfly_p:
[----:B------:R-:W-:Y:S01]  /*3340*/  IMAD.MOV.U32 R5, RZ, RZ, 0x0 ;  /* 0x00000000ff057424 */ /* 0x000fe200078e00ff */
[----:B------:R-:W-:Y:S04]  /*3350*/  WARPSYNC R10 ;  /* 0x0000000a00007348 */ /* 0x000fe80003800000 */
[----:B------:R0:W1:Y:S01]  /*3360*/  SHFL.BFLY PT, R8, R7, R8, R9 ;  /* 0x0c00000807087389 */ /* 0x00006200000e0009 */
[----:B------:R-:W-:Y:S05]  /*3370*/  RET.REL.NODEC R4 `(_ZN4vllm25paged_attention_v1_kernelIfhLi192ELi16ELi128ELNS_18Fp8KVCacheDataTypeE2ELb0EEEvPT_PKS2_PKT0_S8_ifPKiSA_iPKfiiiSC_SC_iiiii) ;  /* 0xffffcc8004007950 */ /* 0x000fea0003c3ffff */
.L_x_5128:
        /* <DEDUP_REMOVED lines=16> */
.L_x_23294:


//--------------------- .text._ZN4vllm25paged_attention_v1_kernelIfhLi128ELi16ELi128ELNS_18Fp8KVCacheDataTypeE2ELb0EEEvPT_PKS2_PKT0_S8_ifPKiSA_iPKfiiiSC_SC_iiiii --------------------------
	.section	.text._ZN4vllm25paged_attention_v1_kernelIfhLi128ELi16ELi128ELNS_18Fp8KVCacheDataTypeE2ELb0EEEvPT_PKS2_PKT0_S8_ifPKiSA_iPKfiiiSC_SC_iiiii,"ax",@progbits
	.sectioninfo	@"SHI_REGISTERS=32"
	.align	128
        .global         _ZN4vllm25paged_attention_v1_kernelIfhLi128ELi16ELi128ELNS_18Fp8KVCacheDataTypeE2ELb0EEEvPT_PKS2_PKT0_S8_ifPKiSA_iPKfiiiSC_SC_iiiii
        .type           _ZN4vllm25paged_attention_v1_kernelIfhLi128ELi16ELi128ELNS_18Fp8KVCacheDataTypeE2ELb0EEEvPT_PKS2_PKT0_S8_ifPKiSA_iPKfiiiSC_SC_iiiii,@function
        .size           _ZN4vllm25paged_attention_v1_kernelIfhLi128ELi16ELi128ELNS_18Fp8KVCacheDataTypeE2ELb0EEEvPT_PKS2_PKT0_S8_ifPKiSA_iPKfiiiSC_SC_iiiii,(.L_x_23295 - _ZN4vllm25paged_attention_v1_kernelIfhLi128ELi16ELi128ELNS_18Fp8KVCacheDataTypeE2ELb0EEEvPT_PKS2_PKT0_S8_ifPKiSA_iPKfiiiSC_SC_iiiii)
        .other          _ZN4vllm25paged_attention_v1_kernelIfhLi128ELi16ELi128ELNS_18Fp8KVCacheDataTypeE2ELb0EEEvPT_PKS2_PKT0_S8_ifPKiSA_iPKfiiiSC_SC_iiiii,@"STO_CUDA_ENTRY STV_DEFAULT"
_ZN4vllm25paged_attention_v1_kernelIfhLi128ELi16ELi128ELNS_18Fp8KVCacheDataTypeE2ELb0EEEvPT_PKS2_PKT0_S8_ifPKiSA_iPKfiiiSC_SC_iiiii:
.text._ZN4vllm25paged_attention_v1_kernelIfhLi128ELi16ELi128ELNS_18Fp8KVCacheDataTypeE2ELb0EEEvPT_PKS2_PKT0_S8_ifPKiSA_iPKfiiiSC_SC_iiiii:
        /* <DEDUP_REMOVED lines=23> */
.L_x_5160:
        /* <DEDUP_REMOVED lines=8> */
.L_x_5161:
        /* <DEDUP_REMOVED lines=28> */
.L_x_5136:
        /* <DEDUP_REMOVED lines=11> */
.L_x_5135:
[----:B------:R-:W-:Y:S05]  /*0460*/  BSYNC B1 ;  /* 0x0000000000017941 */ /* 0x000fea0003800000 */
.L_x_5134:
        /* <DEDUP_REMOVED lines=10> */
.L_x_5139:
        /* <DEDUP_REMOVED lines=100> */
.L_x_5138:
[----:B------:R-:W-:Y:S05]  /*0b50*/  BSYNC B1 ;  /* 0x0000000000017941 */ /* 0x000fea0003800000 */
.L_x_5137:
        /* <DEDUP_REMOVED lines=55> */
.L_x_5141:
[----:B------:R-:W-:Y:S05]  /*0ed0*/  BSYNC B1 ;  /* 0x0000000000017941 */ /* 0x000fea0003800000 */
.L_x_5140:
        /* <DEDUP_REMOVED lines=26> */
.L_x_5133:
[----:B------:R-:W-:Y:S05]  /*1080*/  BSYNC B0 ;  /* 0x0000000000007941 */ /* 0x000fea0003800000 */
.L_x_5132:
        /* <DEDUP_REMOVED lines=37> */
.L_x_5146:
        /* <DEDUP_REMOVED lines=8> */
.L_x_5145:
[----:B0-----:R-:W-:Y:S05]  /*1360*/  BSYNC B1 ;  /* 0x0000000000017941 */ /* 0x001fea0003800000 */
.L_x_5144:
        /* <DEDUP_REMOVED lines=10> */
.L_x_5149:
        /* <DEDUP_REMOVED lines=52> */
.L_x_5148:
[----:B------:R-:W-:Y:S05]  /*1750*/  BSYNC B1 ;  /* 0x0000000000017941 */ /* 0x000fea0003800000 */
.L_x_5147:
        /* <DEDUP_REMOVED lines=31> */
.L_x_5151:
[----:B------:R-:W-:Y:S05]  /*1950*/  BSYNC B1 ;  /* 0x0000000000017941 */ /* 0x000fea0003800000 */
.L_x_5150:
        /* <DEDUP_REMOVED lines=14> */
.L_x_5143:
[----:B------:R-:W-:Y:S05]  /*1a40*/  BSYNC B0 ;  /* 0x0000000000007941 */ /* 0x000fea0003800000 */
.L_x_5142:
        /* <DEDUP_REMOVED lines=18> */
[----:B------:R-:W-:Y:S01]  /*1b70*/  IMAD.MOV.U32 R29, RZ, RZ, RZ ;  /* 0x000000ffff1d7224 */ /* 0x000fe200078e00ff */
[----:B------:R-:W-:Y:S01]  /*1b80*/  BAR.SYNC.DEFER_BLOCKING 0x0 ;  /* 0x0000000000007b1d */ /* 0x000fe20000010000 */
[----:B------:R-:W-:Y:S01]  /*1b90*/  ISETP.GT.U32.AND P3, PT, R8, 0x3e, PT ;  /* 0x0000003e0800780c */ /* 0x000fe20003f64070 */
[----:B------:R-:W-:Y:S01]  /*1ba0*/  IMAD.MOV.U32 R27, RZ, RZ, RZ ;  /* 0x000000ffff1b7224 */ /* 0x000fe200078e00ff */
[----:B------:R-:W-:-:S02]  /*1bb0*/  ISETP.NE.OR P4, PT, R7, 0x20, P2 ;  /* 0x000000200700780c */ /* 0x000fc40001785670 */
[C---:B------:R-:W-:Y:S02]  /*1bc0*/  ISETP.GT.OR P0, PT, R5.reuse, 0x3f, P2 ;  /* 0x0000003f0500780c */ /* 0x040fe40001704670 */
[----:B------:R-:W-:Y:S02]  /*1bd0*/  ISETP.GT.OR P1, PT, R5, 0x1f, P2 ;  /* 0x0000001f0500780c */ /* 0x000fe40001724670 */
[----:B------:R-:W-:Y:S01]  /*1be0*/  LEA R2, R2, R3, 0x7 ;  /* 0x0000000302027211 */ /* 0x000fe200078e38ff */
        /* <DEDUP_REMOVED lines=17> */
.L_x_5153:
[----:B------:R-:W-:Y:S05]  /*1d00*/  BSYNC B0 ;  /* 0x0000000000007941 */ /* 0x000fea0003800000 */
.L_x_5152:
        /* <DEDUP_REMOVED lines=35> */
.L_x_5155:
[----:B------:R-:W-:Y:S05]  /*1f40*/  BSYNC B0 ;  /* 0x0000000000007941 */ /* 0x000fea0003800000 */
.L_x_5154:
        /* <DEDUP_REMOVED lines=19> */
.L_x_5157:
[----:B------:R-:W-:Y:S05]  /*2080*/  BSYNC B0 ;  /* 0x0000000000007941 */ /* 0x000fea0003800000 */
.L_x_5156:
        /* <DEDUP_REMOVED lines=36> */
.L_x_5159:
[----:B------:R-:W-:Y:S05]  /*22d0*/  BSYNC B0 ;  /* 0x0000000000007941 */ /* 0x000fea0003800000 */
.L_x_5158:
        /* <DEDUP_REMOVED lines=13> */
[----:B---3--:R-:W-:-:S03]  /*23b0*/  USHF.L.U32 UR4, UR4, 0x7, URZ ;  /* 0x0000000704047899 */ /* 0x008fc6000800063f */
[----:B------:R-:W-:Y:S01]  /*23c0*/  IMAD.SHL.U32 R0, R0, 0x80, RZ ;  /* 0x0000008000007824 */ /* 0x000fe200078e00ff */
[----:B------:R-:W-:-:S04]  /*23d0*/  USHF.R.S32.HI UR5, URZ, 0x1f, UR4 ;  /* 0x0000001f3f057899 */ /* 0x000fc80008011404 */
        /* <DEDUP_REMOVED lines=96> */
.L_x_5129:
        /* <DEDUP_REMOVED lines=20> */
.L_x_5130:
[----:B------:R-:W-:Y:S01]  /*2b20*/  MOV R9, 0xff7fffff ;  /* 0xff7fffff00097802 */ /* 0x000fe20000000f00 */
[----:B------:R-:W-:Y:S01]  /*2b30*/  IMAD.MOV.U32 R10, RZ, RZ, 0x10 ;  /* 0x00000010ff0a7424 */ /* 0x000fe200078e00ff */
[----:B------:R-:W-:Y:S01]  /*2b40*/  MOV R12, 0xffffffff ;  /* 0xffffffff000c7802 */ /* 0x000fe20000000f00 */
[----:B------:R-:W-:Y:S01]  /*2b50*/  IMAD.MOV.U32 R11, RZ, RZ, 0x1f ;  /* 0x0000001fff0b7424 */ /* 0x000fe200078e00ff */
[----:B------:R-:W-:Y:S02]  /*2b60*/  MOV R6, 0x2b80 ;  /* 0x00002b8000067802 */ /* 0x000fe40000000f00 */
[----:B------:R-:W-:Y:S05]  /*2b70*/  CALL.REL.NOINC `($__internal_128_$__cuda_sm70_shflsync_bfly_p) ;  /* 0x0000014000007944 */ /* 0x000fea0003c00000 */
[----:B-1----:R-:W-:Y:S01]  /*2b80*/  IMAD.MOV.U32 R6, RZ, RZ, R10 ;  /* 0x000000ffff067224 */ /* 0x002fe200078e000a */
[----:B0-----:R-:W-:Y:S05]  /*2b90*/  BRA `(.L_x_5160) ;  /* 0xffffd5d000007947 */ /* 0x001fea000383ffff */
.L_x_5131:
[----:B------:R-:W-:Y:S01]  /*2ba0*/  HFMA2.MMA R11, -RZ, RZ, 0, 1.847743988037109375e-06 ;  /* 0x0000001fff0b7435 */ /* 0x000fe200000001ff */
[----:B------:R-:W-:Y:S01]  /*2bb0*/  IMAD.MOV.U32 R10, RZ, RZ, 0x8 ;  /* 0x00000008ff0a7424 */ /* 0x000fe200078e00ff */
[----:B------:R-:W-:Y:S01]  /*2bc0*/  MOV R6, 0x2bf0 ;  /* 0x00002bf000067802 */ /* 0x000fe20000000f00 */
[----:B------:R-:W-:-:S03]  /*2bd0*/  IMAD.MOV.U32 R12, RZ, RZ, -0x1 ;  /* 0xffffffffff0c7424 */ /* 0x000fc600078e00ff */
[----:B------:R-:W-:Y:S05]  /*2be0*/  CALL.REL.NOINC `($__internal_128_$__cuda_sm70_shflsync_bfly_p) ;  /* 0x000000d000007944 */ /* 0x000fea0003c00000 */
[----:B01----:R-:W-:Y:S01]  /*2bf0*/  FMNMX.FTZ R9, R9, R10, !PT ;  /* 0x0000000a09097209 */ /* 0x003fe20007810000 */
[----:B------:R-:W-:Y:S01]  /*2c00*/  IMAD.MOV.U32 R10, RZ, RZ, 0x4 ;  /* 0x00000004ff0a7424 */ /* 0x000fe200078e00ff */
[----:B------:R-:W-:Y:S01]  /*2c10*/  MOV R11, 0x1f ;  /* 0x0000001f000b7802 */ /* 0x000fe20000000f00 */
[----:B------:R-:W-:Y:S01]  /*2c20*/  IMAD.MOV.U32 R12, RZ, RZ, -0x1 ;  /* 0xffffffffff0c7424 */ /* 0x000fe200078e00ff */
[----:B------:R-:W-:-:S02]  /*2c30*/  MOV R6, 0x2c50 ;  /* 0x00002c5000067802 */ /* 0x000fc40000000f00 */
[----:B------:R-:W-:Y:S05]  /*2c40*/  CALL.REL.NOINC `($__internal_128_$__cuda_sm70_shflsync_bfly_p) ;  /* 0x0000007000007944 */ /* 0x000fea0003c00000 */
[----:B0-----:R-:W-:Y:S01]  /*2c50*/  HFMA2.MMA R11, -RZ, RZ, 0, 1.847743988037109375e-06 ;  /* 0x0000001fff0b7435 */ /* 0x001fe200000001ff */
[----:B-1----:R-:W-:Y:S01]  /*2c60*/  FMNMX.FTZ R9, R9, R10, !PT ;  /* 0x0000000a09097209 */ /* 0x002fe20007810000 */
[----:B------:R-:W-:Y:S01]  /*2c70*/  IMAD.MOV.U32 R10, RZ, RZ, 0x2 ;  /* 0x00000002ff0a7424 */ /* 0x000fe200078e00ff */
[----:B------:R-:W-:Y:S01]  /*2c80*/  MOV R6, 0x2cb0 ;  /* 0x00002cb000067802 */ /* 0x000fe20000000f00 */
[----:B------:R-:W-:-:S02]  /*2c90*/  IMAD.MOV.U32 R12, RZ, RZ, -0x1 ;  /* 0xffffffffff0c7424 */ /* 0x000fc400078e00ff */
[----:B------:R-:W-:Y:S05]  /*2ca0*/  CALL.REL.NOINC `($__internal_128_$__cuda_sm70_shflsync_bfly_p) ;  /* 0x0000001000007944 */ /* 0x000fea0003c00000 */
[----:B01----:R-:W-:Y:S05]  /*2cb0*/  BRA `(.L_x_5161) ;  /* 0xffffd53000007947 */ /* 0x003fea000383ffff */
        .weak           $__internal_128_$__cuda_sm70_shflsync_bfly_p
        .type           $__internal_128_$__cuda_sm70_shflsync_bfly_p,@function
        .size           $__internal_128_$__cuda_sm70_shflsync_bfly_p,(.L_x_23295 - $__internal_128_$__cuda_sm70_shflsync_bfly_p)
$__internal_128_$__cuda_sm70_shflsync_bfly_p:
[----:B------:R-:W-:Y:S01]  /*2cc0*/  MOV R7, 0x0 ;  /* 0x0000000000077802 */ /* 0x000fe20000000f00 */
[----:B------:R-:W-:Y:S04]  /*2cd0*/  WARPSYNC R12 ;  /* 0x0000000c00007348 */ /* 0x000fe80003800000 */
[----:B------:R0:W1:Y:S01]  /*2ce0*/  SHFL.BFLY PT, R10, R9, R10, R11 ;  /* 0x0c00000a090a7389 */ /* 0x00006200000e000b */
[----:B------:R-:W-:Y:S05]  /*2cf0*/  RET.REL.NODEC R6 `(_ZN4vllm25paged_attention_v1_kernelIfhLi128ELi16ELi128ELNS_18Fp8KVCacheDataTypeE2ELb0EEEvPT_PKS2_PKT0_S8_ifPKiSA_iPKfiiiSC_SC_iiiii) ;  /* 0xffffd30006007950 */ /* 0x000fea0003c3ffff */
.L_x_5162:
        /* <DEDUP_REMOVED lines=16> */
.L_x_23295:


//--------------------- .text._ZN4vllm25paged_attention_v1_kernelIfhLi120ELi16ELi128ELNS_18Fp8KVCacheDataTypeE2ELb0EEEvPT_PKS2_PKT0_S8_ifPKiSA_iPKfiiiSC_SC_iiiii --------------------------
	.section	.text._ZN4vllm25paged_attention_v1_kernelIfhLi120ELi16ELi128ELNS_18Fp8KVCacheDataTypeE2ELb0EEEvPT_PKS2_PKT0_S8_ifPKiSA_iPKfiiiSC_SC_iiiii,"ax",@progbits
	.sectioninfo	@"SHI_REGISTERS=32"
	.align	128
        .global         _ZN4vllm25paged_attention_v1_kernelIfhLi120ELi16ELi128ELNS_18Fp8KVCacheDataTypeE2ELb0EEEvPT_PKS2_PKT0_S8_ifPKiSA_iPKfiiiSC_SC_iiiii
        .type           _ZN4vllm25paged_attention_v1_kernelIfhLi120ELi16ELi128ELNS_18Fp8KVCacheDataTypeE2ELb0EEEvPT_PKS2_PKT0_S8_ifPKiSA_iPKfiiiSC_SC_iiiii,@function
        .size           _ZN4vllm25paged_attention_v1_kernelIfhLi120ELi16ELi128ELNS_18Fp8KVCacheDataTypeE2ELb0EEEvPT_PKS2_PKT0_S8_ifPKiSA_iPKfiiiSC_SC_iiiii,(.L_x_23296 - _ZN4vllm25paged_attention_v1_kernelIfhLi120ELi16ELi128ELNS_18Fp8KVCacheDataTypeE2ELb0EEEvPT_PKS2_PKT0_S8_ifPKiSA_iPKfiiiSC_SC_iiiii)
        .other          _ZN4vllm25paged_attention_v1_kernelIfhLi120ELi16ELi128ELNS_18Fp8KVCacheDataTypeE2ELb0EEEvPT_PKS2_PKT0_S8_ifPKiSA_iPKfiiiSC_SC_iiiii,@"STO_CUDA_ENTRY STV_DEFAULT"
_ZN4vllm25paged_attention_v1_kernelIfhLi120ELi16ELi128ELNS_18Fp8KVCacheDataTypeE2ELb0EEEvPT_PKS2_PKT0_S8_ifPKiSA_iPKfiiiSC_SC_iiiii:
.text._ZN4vllm25paged_attention_v1_kernelIfhLi120ELi16ELi128ELNS_18Fp8KVCacheDataTypeE2ELb0EEEvPT_PKS2_PKT0_S8_ifPKiSA_iPKfiiiSC_SC_iiiii:
        /* <DEDUP_REMOVED lines=23> */
.L_x_5194:
        /* <DEDUP_REMOVED lines=8> */
.L_x_5195:
        /* <DEDUP_REMOVED lines=28> */
.L_x_5170:
        /* <DEDUP_REMOVED lines=11> */
.L_x_5169:
[----:B------:R-:W-:Y:S05]  /*0460*/  BSYNC B1 ;  /* 0x0000000000017941 */ /* 0x000fea0003800000 */
.L_x_5168:
        /* <DEDUP_REMOVED lines=10> */
.L_x_5173:
        /* <DEDUP_REMOVED lines=100> */
.L_x_5172:
[----:B------:R-:W-:Y:S05]  /*0b50*/  BSYNC B1 ;  /* 0x0000000000017941 */ /* 0x000fea0003800000 */
.L_x_5171:
        /* <DEDUP_REMOVED lines=55> */
.L_x_5175:
[----:B------:R-:W-:Y:S05]  /*0ed0*/  BSYNC B1 ;  /* 0x0000000000017941 */ /* 0x000fea0003800000 */
.L_x_5174:
        /* <DEDUP_REMOVED lines=26> */
.L_x_5167:
[----:B------:R-:W-:Y:S05]  /*1080*/  BSYNC B0 ;  /* 0x0000000000007941 */ /* 0x000fea0003800000 */
.L_x_5166:
        /* <DEDUP_REMOVED lines=37> */
.L_x_5180:
        /* <DEDUP_REMOVED lines=8> */
.L_x_5179:
[----:B0-----:R-:W-:Y:S05]  /*1360*/  BSYNC B1 ;  /* 0x0000000000017941 */ /* 0x001fea0003800000 */
.L_x_5178:
        /* <DEDUP_REMOVED lines=10> */
.L_x_5183:
        /* <DEDUP_REMOVED lines=52> */
.L_x_5182:
[----:B------:R-:W-:Y:S05]  /*1750*/  BSYNC B1 ;  /* 0x0000000000017941 */ /* 0x000fea0003800000 */
.L_x_5181:
        /* <DEDUP_REMOVED lines=31> */
.L_x_5185:
[----:B------:R-:W-:Y:S05]  /*1950*/  BSYNC B1 ;  /* 0x0000000000017941 */ /* 0x000fea0003800000 */
.L_x_5184:
        /* <DEDUP_REMOVED lines=14> */
.L_x_5177:
[----:B------:R-:W-:Y:S05]  /*1a40*/  BSYNC B0 ;  /* 0x0000000000007941 */ /* 0x000fea0003800000 */
.L_x_5176:
[----:B------:R-:W-:Y:S01]  /*1a50*/  BAR.SYNC.DEFER_BLOCKING 0x0 ;  /* 0x0000000000007b1d */ /* 0x000fe20000010000 */
[----:B0-----:R-:W-:Y:S01]  /*1a60*/  LOP3.LUT R4, R0, 0x3, RZ, 0xc0, !PT ;  /* 0x0000000300047812 */ /* 0x001fe200078ec0ff */
[----:B------:R-:W-:Y:S01]  /*1a70*/  HFMA2.MMA R29, -RZ, RZ, 0, 0 ;  /* 0x00000000ff1d7435 */ /* 0x000fe200000001ff */
[----:B------:R-:W-:Y:S01]  /*1a80*/  SHF.R.S32.HI R7, RZ, 0x1f, R0 ;  /* 0x0000001fff077819 */ /* 0x000fe20000011400 */
[----:B------:R-:W-:Y:S01]  /*1a90*/  CS2R R10, SRZ ;  /* 0x00000000000a7805 */ /* 0x000fe2000001ff00 */
        /* <DEDUP_REMOVED lines=11> */
[----:B------:R-:W-:Y:S01]  /*1b50*/  IMAD.MOV.U32 R27, RZ, RZ, RZ ;  /* 0x000000ffff1b7224 */ /* 0x000fe200078e00ff */
[C---:B------:R-:W-:Y:S01]  /*1b60*/  LOP3.LUT R6, R5.reuse, 0xffffffe0, RZ, 0xc0, !PT ;  /* 0xffffffe005067812 */ /* 0x040fe200078ec0ff */
[----:B------:R-:W-:Y:S01]  /*1b70*/  IMAD.MOV.U32 R25, RZ, RZ, RZ ;  /* 0x000000ffff197224 */ /* 0x000fe200078e00ff */
[----:B------:R-:W-:Y:S01]  /*1b80*/  BAR.SYNC.DEFER_BLOCKING 0x0 ;  /* 0x0000000000007b1d */ /* 0x000fe20000010000 */
[----:B------:R-:W-:Y:S01]  /*1b90*/  ISETP.GT.OR P0, PT, R5, 0x3f, P2 ;  /* 0x0000003f0500780c */ /* 0x000fe20001704670 */
[----:B------:R-:W-:Y:S01]  /*1ba0*/  IMAD R4, R3, 0x78, R0 ;  /* 0x0000007803047824 */ /* 0x000fe200078e0200 */
[----:B------:R-:W-:Y:S01]  /*1bb0*/  ISETP.GT.OR P1, PT, R5, 0x1f, P2 ;  /* 0x0000001f0500780c */ /* 0x000fe20001724670 */
[----:B------:R-:W-:Y:S01]  /*1bc0*/  IMAD.MOV.U32 R5, RZ, RZ, RZ ;  /* 0x000000ffff057224 */ /* 0x000fe200078e00ff */
[----:B------:R-:W-:-:S02]  /*1bd0*/  ISETP.GT.U32.AND P3, PT, R8, 0x3e, PT ;  /* 0x0000003e0800780c */ /* 0x000fc40003f64070 */
[----:B------:R-:W-:Y:S02]  /*1be0*/  ISETP.NE.OR P4, PT, R6, 0x20, P2 ;  /* 0x000000200600780c */ /* 0x000fe40001785670 */
        /* <DEDUP_REMOVED lines=17> */
.L_x_5187:
[----:B------:R-:W-:Y:S05]  /*1d00*/  BSYNC B0 ;  /* 0x0000000000007941 */ /* 0x000fea0003800000 */
.L_x_5186:
        /* <DEDUP_REMOVED lines=33> */
.L_x_5189:
[----:B------:R-:W-:Y:S05]  /*1f20*/  BSYNC B0 ;  /* 0x0000000000007941 */ /* 0x000fea0003800000 */
.L_x_5188:
        /* <DEDUP_REMOVED lines=18> */
.L_x_5191:
[----:B------:R-:W-:Y:S05]  /*2050*/  BSYNC B0 ;  /* 0x0000000000007941 */ /* 0x000fea0003800000 */
.L_x_5190:
        /* <DEDUP_REMOVED lines=34> */
.L_x_5193:
[----:B------:R-:W-:Y:S05]  /*2280*/  BSYNC B0 ;  /* 0x0000000000007941 */ /* 0x000fea0003800000 */
.L_x_5192:
[----:B------:R-:W-:Y:S06]  /*2290*/  BAR.SYNC.DEFER_BLOCKING 0x0 ;  /* 0x0000000000007b1d */ /* 0x000fec0000010000 */
[----:B------:R-:W-:Y:S05]  /*22a0*/  @P3 EXIT ;  /* 0x000000000000394d */ /* 0x000fea0003800000 */
[----:B------:R-:W-:Y:S05]  /*22b0*/  @P2 EXIT ;  /* 0x000000000000294d */ /* 0x000fea0003800000 */
[----:B------:R-:W2:Y:S01]  /*22c0*/  S2UR UR4, SR_CTAID.Z ;  /* 0x00000000000479c3 */ /* 0x000ea20000002700 */
[----:B------:R-:W-:Y:S01]  /*22d0*/  IMAD.MOV.U32 R3, RZ, RZ, c[0x0][0x14] ;  /* 0x00000500ff037624 */ /* 0x000fe200078e00ff */
[----:B------:R-:W-:Y:S01]  /*22e0*/  IADD3 R6, R0, 0x8, RZ ;  /* 0x0000000800067810 */ /* 0x000fe20007ffe0ff */
[----:B------:R-:W-:Y:S01]  /*22f0*/  IMAD R2, R2, c[0x0][0xc], RZ ;  /* 0x0000030002027a24 */ /* 0x000fe200078e02ff */
[C---:B------:R-:W-:Y:S01]  /*2300*/  IADD3 R7, R0.reuse, 0x10, RZ ;  /* 0x0000001000077810 */ /* 0x040fe20007ffe0ff */
[----:B------:R-:W-:Y:S01]  /*2310*/  IMAD R3, R3, 0x78, RZ ;  /* 0x0000007803037824 */ /* 0x000fe200078e02ff */
[----:B------:R-:W-:-:S02]  /*2320*/  IADD3 R26, R0, 0x20, RZ ;  /* 0x00000020001a7810 */ /* 0x000fc40007ffe0ff */
[----:B------:R-:W3:Y:S01]  /*2330*/  S2UR UR5, SR_CTAID.X ;  /* 0x00000000000579c3 */ /* 0x000ee20000002500 */
[----:B------:R-:W-:Y:S01]  /*2340*/  IMAD R2, R2, R3, RZ ;  /* 0x0000000302027224 */ /* 0x000fe200078e02ff */
[----:B--2---:R-:W-:Y:S01]  /*2350*/  UIMAD UR4, UR4, 0x78, URZ ;  /* 0x00000078040478a4 */ /* 0x004fe2000f8e023f */
[----:B---3--:R-:W-:-:S03]  /*2360*/  IMAD R17, R3, UR5, RZ ;  /* 0x0000000503117c24 */ /* 0x008fc6000f8e02ff */
[----:B------:R-:W-:Y:S01]  /*2370*/  USHF.R.S32.HI UR5, URZ, 0x1f, UR4 ;  /* 0x0000001f3f057899 */ /* 0x000fe20008011404 */
[----:B------:R-:W-:Y:S02]  /*2380*/  SHF.R.S32.HI R3, RZ, 0x1f, R2 ;  /* 0x0000001fff037819 */ /* 0x000fe40000011402 */
[--C-:B------:R-:W-:Y:S02]  /*2390*/  SHF.R.S32.HI R22, RZ, 0x1f, R17.reuse ;  /* 0x0000001fff167819 */ /* 0x100fe40000011411 */
[----:B------:R-:W-:-:S04]  /*23a0*/  IADD3 R17, P0, P1, R2, UR4, R17 ;  /* 0x0000000402117c10 */ /* 0x000fc8000f91e011 */
[----:B------:R-:W-:Y:S02]  /*23b0*/  IADD3.X R22, R3, UR5, R22, P0, P1 ;  /* 0x0000000503167c10 */ /* 0x000fe400087e2416 */
[-C--:B------:R-:W-:Y:S02]  /*23c0*/  IADD3 R3, P0, R0, R17.reuse, RZ ;  /* 0x0000001100037210 */ /* 0x080fe40007f1e0ff */
[-C--:B01----:R-:W-:Y:S02]  /*23d0*/  IADD3 R4, P1, R6, R17.reuse, RZ ;  /* 0x0000001106047210 */ /* 0x083fe40007f3e0ff */
[----:B------:R-:W-:Y:S02]  /*23e0*/  LEA.HI.X.SX32 R8, R0, R22, 0x1, P0 ;  /* 0x0000001600087211 */ /* 0x000fe400000f0eff */
[----:B------:R-:W-:Y:S02]  /*23f0*/  LEA R2, P0, R3, c[0x0][0x160], 0x2 ;  /* 0x0000580003027a11 */ /* 0x000fe400078010ff */
[----:B------:R-:W-:-:S02]  /*2400*/  IADD3 R9, P2, R7, R17, RZ ;  /* 0x0000001107097210 */ /* 0x000fc40007f5e0ff */
[----:B------:R-:W-:Y:S02]  /*2410*/  LEA.HI.X R3, R3, c[0x0][0x164], R8, 0x2, P0 ;  /* 0x0000590003037a11 */ /* 0x000fe400000f1408 */
[-C--:B------:R-:W-:Y:S02]  /*2420*/  LEA.HI.X.SX32 R24, R6, R22.reuse, 0x1, P1 ;  /* 0x0000001606187211 */ /* 0x080fe400008f0eff */
[C---:B------:R-:W-:Y:S01]  /*2430*/  LEA R6, P0, R4.reuse, c[0x0][0x160], 0x2 ;  /* 0x0000580004067a11 */ /* 0x040fe200078010ff */
[----:B------:R0:W-:Y:S01]  /*2440*/  STG.E [R2.64], R5 ;  /* 0x0000000502007986 */ /* 0x0001e2000c101924 */
[----:B------:R-:W-:Y:S02]  /*2450*/  LEA.HI.X.SX32 R16, R7, R22, 0x1, P2 ;  /* 0x0000001607107211 */ /* 0x000fe400010f0eff */
[----:B------:R-:W-:Y:S02]  /*2460*/  LEA R8, P1, R9, c[0x0][0x160], 0x2 ;  /* 0x0000580009087a11 */ /* 0x000fe400078210ff */
[----:B------:R-:W-:-:S02]  /*2470*/  LEA.HI.X R7, R4, c[0x0][0x164], R24, 0x2, P0 ;  /* 0x0000590004077a11 */ /* 0x000fc400000f1418 */
[----:B------:R-:W-:Y:S02]  /*2480*/  IADD3 R4, R0, 0x18, RZ ;  /* 0x0000001800047810 */ /* 0x000fe40007ffe0ff */
[----:B------:R-:W-:Y:S01]  /*2490*/  LEA.HI.X R9, R9, c[0x0][0x164], R16, 0x2, P1 ;  /* 0x0000590009097a11 */ /* 0x000fe200008f1410 */
[----:B------:R1:W-:Y:S01]  /*24a0*/  STG.E [R6.64], R10 ;  /* 0x0000000a06007986 */ /* 0x0003e2000c101924 */
[-C--:B------:R-:W-:Y:S02]  /*24b0*/  IADD3 R16, P0, R4, R17.reuse, RZ ;  /* 0x0000001104107210 */ /* 0x080fe40007f1e0ff */
[----:B------:R-:W-:Y:S01]  /*24c0*/  IADD3 R24, P1, R26, R17, RZ ;  /* 0x000000111a187210 */ /* 0x000fe20007f3e0ff */
[----:B------:R2:W-:Y:S01]  /*24d0*/  STG.E [R8.64], R11 ;  /* 0x0000000b08007986 */ /* 0x0005e2000c101924 */
[-C--:B0-----:R-:W-:Y:S02]  /*24e0*/  LEA.HI.X.SX32 R3, R4, R22.reuse, 0x1, P0 ;  /* 0x0000001604037211 */ /* 0x081fe400000f0eff */
[----:B------:R-:W-:-:S02]  /*24f0*/  LEA.HI.X.SX32 R5, R26, R22, 0x1, P1 ;  /* 0x000000161a057211 */ /* 0x000fc400008f0eff */
[----:B------:R-:W-:Y:S02]  /*2500*/  LEA R2, P0, R16, c[0x0][0x160], 0x2 ;  /* 0x0000580010027a11 */ /* 0x000fe400078010ff */
[----:B------:R-:W-:Y:S02]  /*2510*/  LEA R4, P1, R24, c[0x0][0x160], 0x2 ;  /* 0x0000580018047a11 */ /* 0x000fe400078210ff */
[C---:B-1----:R-:W-:Y:S02]  /*2520*/  IADD3 R6, R0.reuse, 0x30, RZ ;  /* 0x0000003000067810 */ /* 0x042fe40007ffe0ff */
[----:B------:R-:W-:Y:S02]  /*2530*/  IADD3 R7, R0, 0x28, RZ ;  /* 0x0000002800077810 */ /* 0x000fe40007ffe0ff */
[-C--:B------:R-:W-:Y:S02]  /*2540*/  IADD3 R28, P3, R6, R17.reuse, RZ ;  /* 0x00000011061c7210 */ /* 0x080fe40007f7e0ff */
[----:B------:R-:W-:-:S02]  /*2550*/  IADD3 R26, P2, R7, R17, RZ ;  /* 0x00000011071a7210 */ /* 0x000fc40007f5e0ff */
[----:B------:R-:W-:Y:S02]  /*2560*/  LEA.HI.X R3, R16, c[0x0][0x164], R3, 0x2, P0 ;  /* 0x0000590010037a11 */ /* 0x000fe400000f1403 */
[-C--:B--2---:R-:W-:Y:S02]  /*2570*/  LEA.HI.X.SX32 R9, R6, R22.reuse, 0x1, P3 ;  /* 0x0000001606097211 */ /* 0x084fe400018f0eff */
[----:B------:R-:W-:Y:S01]  /*2580*/  LEA.HI.X R5, R24, c[0x0][0x164], R5, 0x2, P1 ;  /* 0x0000590018057a11 */ /* 0x000fe200008f1405 */
[----:B------:R0:W-:Y:S01]  /*2590*/  STG.E [R2.64], R13 ;  /* 0x0000000d02007986 */ /* 0x0001e2000c101924 */
[----:B------:R-:W-:Y:S02]  /*25a0*/  LEA.HI.X.SX32 R7, R7, R22, 0x1, P2 ;  /* 0x0000001607077211 */ /* 0x000fe400010f0eff */
[----:B------:R-:W-:Y:S01]  /*25b0*/  LEA R6, P0, R26, c[0x0][0x160], 0x2 ;  /* 0x000058001a067a11 */ /* 0x000fe200078010ff */
[----:B------:R-:W-:Y:S01]  /*25c0*/  STG.E [R4.64], R15 ;  /* 0x0000000f04007986 */ /* 0x000fe2000c101924 */
[----:B------:R-:W-:-:S02]  /*25d0*/  LEA R10, P1, R28, c[0x0][0x160], 0x2 ;  /* 0x000058001c0a7a11 */ /* 0x000fc400078210ff */
[----:B------:R-:W-:Y:S02]  /*25e0*/  LEA.HI.X R7, R26, c[0x0][0x164], R7, 0x2, P0 ;  /* 0x000059001a077a11 */ /* 0x000fe400000f1407 */
[----:B------:R-:W-:Y:S02]  /*25f0*/  LEA.HI.X R11, R28, c[0x0][0x164], R9, 0x2, P1 ;  /* 0x000059001c0b7a11 */ /* 0x000fe400008f1409 */
[C---:B------:R-:W-:Y:S01]  /*2600*/  IADD3 R26, R0.reuse, 0x38, RZ ;  /* 0x00000038001a7810 */ /* 0x040fe20007ffe0ff */
[----:B------:R1:W-:Y:S01]  /*2610*/  STG.E [R6.64], R12 ;  /* 0x0000000c06007986 */ /* 0x0003e2000c101924 */
[----:B------:R-:W-:Y:S02]  /*2620*/  IADD3 R8, R0, 0x40, RZ ;  /* 0x0000004000087810 */ /* 0x000fe40007ffe0ff */
[----:B0-----:R-:W-:Y:S01]  /*2630*/  IADD3 R3, P5, R26, R17, RZ ;  /* 0x000000111a037210 */ /* 0x001fe20007fbe0ff */
[----:B------:R0:W-:Y:S01]  /*2640*/  STG.E [R10.64], R14 ;  /* 0x0000000e0a007986 */ /* 0x0001e2000c101924 */
[----:B------:R-:W-:-:S02]  /*2650*/  IADD3 R28, R0, 0x58, RZ ;  /* 0x00000058001c7810 */ /* 0x000fc40007ffe0ff */
[C---:B------:R-:W-:Y:S02]  /*2660*/  IADD3 R24, R0.reuse, 0x60, RZ ;  /* 0x0000006000187810 */ /* 0x040fe40007ffe0ff */
[C---:B------:R-:W-:Y:S02]  /*2670*/  IADD3 R16, R0.reuse, 0x68, RZ ;  /* 0x0000006800107810 */ /* 0x040fe40007ffe0ff */
[C---:B------:R-:W-:Y:S02]  /*2680*/  IADD3 R2, R0.reuse, 0x70, RZ ;  /* 0x0000007000027810 */ /* 0x040fe40007ffe0ff */
[----:B-1----:R-:W-:Y:S02]  /*2690*/  IADD3 R12, R0, 0x48, RZ ;  /* 0x00000048000c7810 */ /* 0x002fe40007ffe0ff */
[----:B------:R-:W-:Y:S02]  /*26a0*/  IADD3 R5, P4, R8, R17, RZ ;  /* 0x0000001108057210 */ /* 0x000fe40007f9e0ff */
[----:B0-----:R-:W-:-:S02]  /*26b0*/  IADD3 R10, R0, 0x50, RZ ;  /* 0x00000050000a7810 */ /* 0x001fc40007ffe0ff */
[-C--:B------:R-:W-:Y:S02]  /*26c0*/  IADD3 R7, P3, R12, R17.reuse, RZ ;  /* 0x000000110c077210 */ /* 0x080fe40007f7e0ff */
[----:B------:R-:W-:Y:S02]  /*26d0*/  LEA.HI.X.SX32 R4, R26, R22, 0x1, P5 ;  /* 0x000000161a047211 */ /* 0x000fe400028f0eff */
        /* <DEDUP_REMOVED lines=37> */
.L_x_5163:
        /* <DEDUP_REMOVED lines=20> */
.L_x_5164:
[----:B------:R-:W-:Y:S01]  /*2a70*/  HFMA2.MMA R11, -RZ, RZ, 0, 1.847743988037109375e-06 ;  /* 0x0000001fff0b7435 */ /* 0x000fe200000001ff */
[----:B------:R-:W-:Y:S01]  /*2a80*/  MOV R9, 0xff7fffff ;  /* 0xff7fffff00097802 */ /* 0x000fe20000000f00 */
[----:B------:R-:W-:Y:S01]  /*2a90*/  IMAD.MOV.U32 R10, RZ, RZ, 0x10 ;  /* 0x00000010ff0a7424 */ /* 0x000fe200078e00ff */
[----:B------:R-:W-:Y:S01]  /*2aa0*/  MOV R6, 0x2ad0 ;  /* 0x00002ad000067802 */ /* 0x000fe20000000f00 */
[----:B------:R-:W-:Y:S02]  /*2ab0*/  IMAD.MOV.U32 R12, RZ, RZ, -0x1 ;  /* 0xffffffffff0c7424 */ /* 0x000fe400078e00ff */
[----:B------:R-:W-:Y:S05]  /*2ac0*/  CALL.REL.NOINC `($__internal_129_$__cuda_sm70_shflsync_bfly_p) ;  /* 0x0000014000007944 */ /* 0x000fea0003c00000 */
[----:B-1----:R-:W-:Y:S01]  /*2ad0*/  MOV R6, R10 ;  /* 0x0000000a00067202 */ /* 0x002fe20000000f00 */
[----:B0-----:R-:W-:Y:S05]  /*2ae0*/  BRA `(.L_x_5194) ;  /* 0xffffd68000007947 */ /* 0x001fea000383ffff */
.L_x_5165:
[----:B------:R-:W-:Y:S01]  /*2af0*/  HFMA2.MMA R11, -RZ, RZ, 0, 1.847743988037109375e-06 ;  /* 0x0000001fff0b7435 */ /* 0x000fe200000001ff */
[----:B------:R-:W-:Y:S01]  /*2b00*/  IMAD.MOV.U32 R10, RZ, RZ, 0x8 ;  /* 0x00000008ff0a7424 */ /* 0x000fe200078e00ff */
[----:B------:R-:W-:Y:S01]  /*2b10*/  MOV R6, 0x2b40 ;  /* 0x00002b4000067802 */ /* 0x000fe20000000f00 */
[----:B------:R-:W-:-:S03]  /*2b20*/  IMAD.MOV.U32 R12, RZ, RZ, -0x1 ;  /* 0xffffffffff0c7424 */ /* 0x000fc600078e00ff */
[----:B------:R-:W-:Y:S05]  /*2b30*/  CALL.REL.NOINC `($__internal_129_$__cuda_sm70_shflsync_bfly_p) ;  /* 0x000000d000007944 */ /* 0x000fea0003c00000 */
[----:B01----:R-:W-:Y:S01]  /*2b40*/  FMNMX.FTZ R9, R9, R10, !PT ;  /* 0x0000000a09097209 */ /* 0x003fe20007810000 */
[----:B------:R-:W-:Y:S01]  /*2b50*/  IMAD.MOV.U32 R11, RZ, RZ, 0x1f ;  /* 0x0000001fff0b7424 */ /* 0x000fe200078e00ff */
[----:B------:R-:W-:-:S02]  /*2b60*/  MOV R10, 0x4 ;  /* 0x00000004000a7802 */ /* 0x000fc40000000f00 */
[----:B------:R-:W-:Y:S02]  /*2b70*/  MOV R12, 0xffffffff ;  /* 0xffffffff000c7802 */ /* 0x000fe40000000f00 */
[----:B------:R-:W-:Y:S02]  /*2b80*/  MOV R6, 0x2ba0 ;  /* 0x00002ba000067802 */ /* 0x000fe40000000f00 */
[----:B------:R-:W-:Y:S05]  /*2b90*/  CALL.REL.NOINC `($__internal_129_$__cuda_sm70_shflsync_bfly_p) ;  /* 0x0000007000007944 */ /* 0x000fea0003c00000 */
[----:B0-----:R-:W-:Y:S01]  /*2ba0*/  HFMA2.MMA R11, -RZ, RZ, 0, 1.847743988037109375e-06 ;  /* 0x0000001fff0b7435 */ /* 0x001fe200000001ff */
[----:B-1----:R-:W-:Y:S01]  /*2bb0*/  FMNMX.FTZ R9, R9, R10, !PT ;  /* 0x0000000a09097209 */ /* 0x002fe20007810000 */
[----:B------:R-:W-:Y:S01]  /*2bc0*/  IMAD.MOV.U32 R10, RZ, RZ, 0x2 ;  /* 0x00000002ff0a7424 */ /* 0x000fe200078e00ff */
[----:B------:R-:W-:Y:S01]  /*2bd0*/  MOV R6, 0x2c00 ;  /* 0x00002c0000067802 */ /* 0x000fe20000000f00 */
[----:B------:R-:W-:Y:S02]  /*2be0*/  IMAD.MOV.U32 R12, RZ, RZ, -0x1 ;  /* 0xffffffffff0c7424 */ /* 0x000fe400078e00ff */
[----:B------:R-:W-:Y:S05]  /*2bf0*/  CALL.REL.NOINC `($__internal_129_$__cuda_sm70_shflsync_bfly_p) ;  /* 0x0000001000007944 */ /* 0x000fea0003c00000 */
[----:B01----:R-:W-:Y:S05]  /*2c00*/  BRA `(.L_x_5195) ;  /* 0xffffd5e000007947 */ /* 0x003fea000383ffff */
        .weak           $__internal_129_$__cuda_sm70_shflsync_bfly_p
        .type           $__internal_129_$__cuda_sm70_shflsync_bfly_p,@function
        .size           $__internal_129_$__cuda_sm70_shflsync_bfly_p,(.L_x_23296 - $__internal_129_$__cuda_sm70_shflsync_bfly_p)
$__internal_129_$__cuda_sm70_shflsync_bfly_p:
[----:B------:R-:W-:Y:S01]  /*2c10*/  MOV R7, 0x0 ;  /* 0x0000000000077802 */ /* 0x000fe20000000f00 */
[----:B------:R-:W-:Y:S04]  /*2c20*/  WARPSYNC R12 ;  /* 0x0000000c00007348 */ /* 0x000fe80003800000 */
[----:B------:R0:W1:Y:S01]  /*2c30*/  SHFL.BFLY PT, R10, R9, R10, R11 ;  /* 0x0c00000a090a7389 */ /* 0x00006200000e000b */
[----:B------:R-:W-:Y:S05]  /*2c40*/  RET.REL.NODEC R6 `(_ZN4vllm25paged_attention_v1_kernelIfhLi120ELi16ELi128ELNS_18Fp8KVCacheDataTypeE2ELb0EEEvPT_PKS2_PKT0_S8_ifPKiSA_iPKfiiiSC_SC_iiiii) ;  /* 0xffffd3b006007950 */ /* 0x000fea0003c3ffff */
.L_x_5196:
        /* <DEDUP_REMOVED lines=11> */
.L_x_23296:


//--------------------- .text._ZN4vllm25paged_attention_v1_kernelIfhLi112ELi16ELi128ELNS_18Fp8KVCacheDataTypeE2ELb0EEEvPT_PKS2_PKT0_S8_ifPKiSA_iPKfiiiSC_SC_iiiii --------------------------
	.section	.text._ZN4vllm25paged_attention_v1_kernelIfhLi112ELi16ELi128ELNS_18Fp8KVCacheDataTypeE2ELb0EEEvPT_PKS2_PKT0_S8_ifPKiSA_iPKfiiiSC_SC_iiiii,"ax",@progbits
	.sectioninfo	@"SHI_REGISTERS=32"
	.align	128
        .global         _ZN4vllm25paged_attention_v1_kernelIfhLi112ELi16ELi128ELNS_18Fp8KVCacheDataTypeE2ELb0EEEvPT_PKS2_PKT0_S8_ifPKiSA_iPKfiiiSC_SC_iiiii
        .type           _ZN4vllm25paged_attention_v1_kernelIfhLi112ELi16ELi128ELNS_18Fp8KVCacheDataTypeE2ELb0EEEvPT_PKS2_PKT0_S8_ifPKiSA_iPKfiiiSC_SC_iiiii,@function
        .size           _ZN4vllm25paged_attention_v1_kernelIfhLi112ELi16ELi128ELNS_18Fp8KVCacheDataTypeE2ELb0EEEvPT_PKS2_PKT0_S8_ifPKiSA_iPKfiiiSC_SC_iiiii,(.L_x_23297 - _ZN4vllm25paged_attention_v1_kernelIfhLi112ELi16ELi128ELNS_18Fp8KVCacheDataTypeE2ELb0EEEvPT_PKS2_PKT0_S8_ifPKiSA_iPKfiiiSC_SC_iiiii)
        .other          _ZN4vllm25paged_attention_v1_kernelIfhLi112ELi16ELi128ELNS_18Fp8KVCacheDataTypeE2ELb0EEEvPT_PKS2_PKT0_S8_ifPKiSA_iPKfiiiSC_SC_iiiii,@"STO_CUDA_ENTRY STV_DEFAULT"
_ZN4vllm25paged_attention_v1_kernelIfhLi112ELi16ELi128ELNS_18Fp8KVCacheDataTypeE2ELb0EEEvPT_PKS2_PKT0_S8_ifPKiSA_iPKfiiiSC_SC_iiiii:
.text._ZN4vllm25paged_attention_v1_kernelIfhLi112ELi16ELi128ELNS_18Fp8KVCacheDataTypeE2ELb0EEEvPT_PKS2_PKT0_S8_ifPKiSA_iPKfiiiSC_SC_iiiii:
        /* <DEDUP_REMOVED lines=23> */
.L_x_5228:
        /* <DEDUP_REMOVED lines=8> */
.L_x_5229:
        /* <DEDUP_REMOVED lines=28> */
.L_x_5204:
        /* <DEDUP_REMOVED lines=11> */
.L_x_5203:
[----:B------:R-:W-:Y:S05]  /*0460*/  BSYNC B1 ;  /* 0x0000000000017941 */ /* 0x000fea0003800000 */
.L_x_5202:
        /* <DEDUP_REMOVED lines=10> */
.L_x_5207:
        /* <DEDUP_REMOVED lines=100> */
.L_x_5206:
[----:B------:R-:W-:Y:S05]  /*0b50*/  BSYNC B1 ;  /* 0x0000000000017941 */ /* 0x000fea0003800000 */
.L_x_5205:
        /* <DEDUP_REMOVED lines=55> */
.L_x_5209:
[----:B------:R-:W-:Y:S05]  /*0ed0*/  BSYNC B1 ;  /* 0x0000000000017941 */ /* 0x000fea0003800000 */
.L_x_5208:
        /* <DEDUP_REMOVED lines=26> */
.L_x_5201:
[----:B------:R-:W-:Y:S05]  /*1080*/  BSYNC B0 ;  /* 0x0000000000007941 */ /* 0x000fea0003800000 */
.L_x_5200:
        /* <DEDUP_REMOVED lines=37> */
.L_x_5214:
        /* <DEDUP_REMOVED lines=8> */
.L_x_5213:
[----:B0-----:R-:W-:Y:S05]  /*1360*/  BSYNC B1 ;  /* 0x0000000000017941 */ /* 0x001fea0003800000 */
.L_x_5212:
        /* <DEDUP_REMOVED lines=10> */
.L_x_5217:
        /* <DEDUP_REMOVED lines=52> */
.L_x_5216:
[----:B------:R-:W-:Y:S05]  /*1750*/  BSYNC B1 ;  /* 0x0000000000017941 */ /* 0x000fea0003800000 */
.L_x_5215:
        /* <DEDUP_REMOVED lines=31> */
.L_x_5219:
[----:B------:R-:W-:Y:S05]  /*1950*/  BSYNC B1 ;  /* 0x0000000000017941 */ /* 0x000fea0003800000 */
.L_x_5218:
        /* <DEDUP_REMOVED lines=14> */
.L_x_5211:
[----:B------:R-:W-:Y:S05]  /*1a40*/  BSYNC B0 ;  /* 0x0000000000007941 */ /* 0x000fea0003800000 */
.L_x_5210:
        /* <DEDUP_REMOVED lines=12> */
[----:B------:R-:W-:Y:S01]  /*1b10*/  IMAD.MOV.U32 R15, RZ, RZ, RZ ;  /* 0x000000ffff0f7224 */ /* 0x000fe200078e00ff */
[----:B------:R-:W-:Y:S01]  /*1b20*/  SHF.R.S32.HI R0, RZ, 0x2, R0 ;  /* 0x00000002ff007819 */ /* 0x000fe20000011400 */
[----:B------:R-:W-:Y:S01]  /*1b30*/  CS2R R20, SRZ ;  /* 0x0000000000147805 */ /* 0x000fe2000001ff00 */
[C---:B------:R-:W-:Y:S01]  /*1b40*/  IADD3 R8, R5.reuse, 0x1f, RZ ;  /* 0x0000001f05087810 */ /* 0x040fe20007ffe0ff */
[----:B------:R-:W-:Y:S01]  /*1b50*/  CS2R R18, SRZ ;  /* 0x0000000000127805 */ /* 0x000fe2000001ff00 */
[----:B------:R-:W-:Y:S01]  /*1b60*/  LOP3.LUT R6, R5, 0xffffffe0, RZ, 0xc0, !PT ;  /* 0xffffffe005067812 */ /* 0x000fe200078ec0ff */
[----:B------:R-:W-:Y:S01]  /*1b70*/  IMAD.MOV.U32 R27, RZ, RZ, RZ ;  /* 0x000000ffff1b7224 */ /* 0x000fe200078e00ff */
        /* <DEDUP_REMOVED lines=22> */
.L_x_5221:
[----:B------:R-:W-:Y:S05]  /*1ce0*/  BSYNC B0 ;  /* 0x0000000000007941 */ /* 0x000fea0003800000 */
.L_x_5220:
        /* <DEDUP_REMOVED lines=21> */
[----:B-----5:R-:W-:Y:S02]  /*1e40*/  FADD.FTZ R24, R24, R7 ;  /* 0x0000000718187221 */ /* 0x020fe40000010000 */
[----:B------:R-:W-:Y:S02]  /*1e50*/  FADD.FTZ R27, R27, R14 ;  /* 0x0000000e1b1b7221 */ /* 0x000fe40000010000 */
[----:B------:R-:W-:Y:S02]  /*1e60*/  FADD.FTZ R25, R25, R16 ;  /* 0x0000001019197221 */ /* 0x000fe40000010000 */
[----:B------:R-:W-:Y:S02]  /*1e70*/  FADD.FTZ R23, R23, R22 ;  /* 0x0000001617177221 */ /* 0x000fe40000010000 */
[----:B------:R-:W-:Y:S02]  /*1e80*/  FADD.FTZ R21, R21, R26 ;  /* 0x0000001a15157221 */ /* 0x000fe40000010000 */
[----:B------:R-:W-:-:S02]  /*1e90*/  FADD.FTZ R19, R19, R28 ;  /* 0x0000001c13137221 */ /* 0x000fc40000010000 */
[----:B0-----:R-:W-:Y:S02]  /*1ea0*/  FADD.FTZ R20, R20, R3 ;  /* 0x0000000314147221 */ /* 0x001fe40000010000 */
[----:B-1----:R-:W-:Y:S02]  /*1eb0*/  FADD.FTZ R13, R13, R6 ;  /* 0x000000060d0d7221 */ /* 0x002fe40000010000 */
[----:B--2---:R-:W-:Y:S02]  /*1ec0*/  FADD.FTZ R18, R18, R5 ;  /* 0x0000000512127221 */ /* 0x004fe40000010000 */
[----:B---3--:R-:W-:Y:S02]  /*1ed0*/  FADD.FTZ R29, R29, R8 ;  /* 0x000000081d1d7221 */ /* 0x008fe40000010000 */
.L_x_5223:
[----:B------:R-:W-:Y:S05]  /*1ee0*/  BSYNC B0 ;  /* 0x0000000000007941 */ /* 0x000fea0003800000 */
.L_x_5222:
        /* <DEDUP_REMOVED lines=17> */
.L_x_5225:
[----:B------:R-:W-:Y:S05]  /*2000*/  BSYNC B0 ;  /* 0x0000000000007941 */ /* 0x000fea0003800000 */
.L_x_5224:
        /* <DEDUP_REMOVED lines=32> */
.L_x_5227:
[----:B------:R-:W-:Y:S05]  /*2210*/  BSYNC B0 ;  /* 0x0000000000007941 */ /* 0x000fea0003800000 */
.L_x_5226:
[----:B------:R-:W-:Y:S06]  /*2220*/  BAR.SYNC.DEFER_BLOCKING 0x0 ;  /* 0x0000000000007b1d */ /* 0x000fec0000010000 */
[----:B------:R-:W-:Y:S05]  /*2230*/  @P3 EXIT ;  /* 0x000000000000394d */ /* 0x000fea0003800000 */
[----:B------:R-:W-:Y:S05]  /*2240*/  @P2 EXIT ;  /* 0x000000000000294d */ /* 0x000fea0003800000 */
[----:B------:R-:W2:Y:S01]  /*2250*/  S2UR UR4, SR_CTAID.Z ;  /* 0x00000000000479c3 */ /* 0x000ea20000002700 */
[----:B------:R-:W-:Y:S01]  /*2260*/  MOV R3, c[0x0][0x14] ;  /* 0x0000050000037a02 */ /* 0x000fe20000000f00 */
[----:B------:R-:W-:Y:S01]  /*2270*/  IMAD R2, R2, c[0x0][0xc], RZ ;  /* 0x0000030002027a24 */ /* 0x000fe200078e02ff */
[----:B------:R-:W-:-:S02]  /*2280*/  IADD3 R28, R0, 0x20, RZ ;  /* 0x00000020001c7810 */ /* 0x000fc40007ffe0ff */
[----:B------:R-:W-:Y:S01]  /*2290*/  IADD3 R26, R0, 0x28, RZ ;  /* 0x00000028001a7810 */ /* 0x000fe20007ffe0ff */
[----:B------:R-:W-:Y:S02]  /*22a0*/  IMAD R3, R3, 0x70, RZ ;  /* 0x0000007003037824 */ /* 0x000fe400078e02ff */
[----:B------:R-:W3:Y:S02]  /*22b0*/  S2UR UR5, SR_CTAID.X ;  /* 0x00000000000579c3 */ /* 0x000ee40000002500 */
[----:B------:R-:W-:Y:S01]  /*22c0*/  IMAD R2, R2, R3, RZ ;  /* 0x0000000302027224 */ /* 0x000fe200078e02ff */
[----:B--2---:R-:W-:Y:S01]  /*22d0*/  UIMAD UR4, UR4, 0x70, URZ ;  /* 0x00000070040478a4 */ /* 0x004fe2000f8e023f */
[----:B---3--:R-:W-:-:S03]  /*22e0*/  IMAD R17, R3, UR5, RZ ;  /* 0x0000000503117c24 */ /* 0x008fc6000f8e02ff */
[----:B------:R-:W-:Y:S01]  /*22f0*/  USHF.R.S32.HI UR5, URZ, 0x1f, UR4 ;  /* 0x0000001f3f057899 */ /* 0x000fe20008011404 */
[----:B------:R-:W-:Y:S02]  /*2300*/  SHF.R.S32.HI R3, RZ, 0x1f, R2 ;  /* 0x0000001fff037819 */ /* 0x000fe40000011402 */
[--C-:B------:R-:W-:Y:S02]  /*2310*/  SHF.R.S32.HI R22, RZ, 0x1f, R17.reuse ;  /* 0x0000001fff167819 */ /* 0x100fe40000011411 */
[----:B------:R-:W-:Y:S02]  /*2320*/  IADD3 R17, P0, P1, R2, UR4, R17 ;  /* 0x0000000402117c10 */ /* 0x000fe4000f91e011 */
[----:B------:R-:W-:Y:S02]  /*2330*/  IADD3 R2, R0, 0x8, RZ ;  /* 0x0000000800027810 */ /* 0x000fe40007ffe0ff */
[----:B------:R-:W-:Y:S02]  /*2340*/  IADD3.X R22, R3, UR5, R22, P0, P1 ;  /* 0x0000000503167c10 */ /* 0x000fe400087e2416 */
[----:B------:R-:W-:-:S02]  /*2350*/  IADD3 R3, P1, R2, R17, RZ ;  /* 0x0000001102037210 */ /* 0x000fc40007f3e0ff */
[----:B------:R-:W-:Y:S02]  /*2360*/  IADD3 R5, P0, R0, R17, RZ ;  /* 0x0000001100057210 */ /* 0x000fe40007f1e0ff */
[-C--:B01----:R-:W-:Y:S02]  /*2370*/  LEA.HI.X.SX32 R4, R2, R22.reuse, 0x1, P1 ;  /* 0x0000001602047211 */ /* 0x083fe400008f0eff */
[----:B------:R-:W-:Y:S02]  /*2380*/  LEA R8, P1, R3, c[0x0][0x160], 0x2 ;  /* 0x0000580003087a11 */ /* 0x000fe400078210ff */
[----:B------:R-:W-:Y:S02]  /*2390*/  LEA.HI.X.SX32 R14, R0, R22, 0x1, P0 ;  /* 0x00000016000e7211 */ /* 0x000fe400000f0eff */
[----:B------:R-:W-:Y:S02]  /*23a0*/  LEA R6, P0, R5, c[0x0][0x160], 0x2 ;  /* 0x0000580005067a11 */ /* 0x000fe400078010ff */
[----:B------:R-:W-:-:S02]  /*23b0*/  LEA.HI.X R9, R3, c[0x0][0x164], R4, 0x2, P1 ;  /* 0x0000590003097a11 */ /* 0x000fc400008f1404 */
[C---:B------:R-:W-:Y:S02]  /*23c0*/  IADD3 R2, R0.reuse, 0x10, RZ ;  /* 0x0000001000027810 */ /* 0x040fe40007ffe0ff */
[----:B------:R-:W-:Y:S02]  /*23d0*/  IADD3 R4, R0, 0x18, RZ ;  /* 0x0000001800047810 */ /* 0x000fe40007ffe0ff */
[----:B------:R-:W-:Y:S02]  /*23e0*/  LEA.HI.X R7, R5, c[0x0][0x164], R14, 0x2, P0 ;  /* 0x0000590005077a11 */ /* 0x000fe400000f140e */
[-C--:B------:R-:W-:Y:S02]  /*23f0*/  IADD3 R3, P0, R2, R17.reuse, RZ ;  /* 0x0000001102037210 */ /* 0x080fe40007f1e0ff */
[-C--:B------:R-:W-:Y:S01]  /*2400*/  IADD3 R5, P1, R4, R17.reuse, RZ ;  /* 0x0000001104057210 */ /* 0x080fe20007f3e0ff */
[----:B------:R0:W-:Y:S01]  /*2410*/  STG.E [R6.64], R10 ;  /* 0x0000000a06007986 */ /* 0x0001e2000c101924 */
[----:B------:R-:W-:-:S02]  /*2420*/  IADD3 R14, P2, R28, R17, RZ ;  /* 0x000000111c0e7210 */ /* 0x000fc40007f5e0ff */
[----:B------:R-:W-:Y:S01]  /*2430*/  IADD3 R16, P3, R26, R17, RZ ;  /* 0x000000111a107210 */ /* 0x000fe20007f7e0ff */
[----:B------:R1:W-:Y:S01]  /*2440*/  STG.E [R8.64], R11 ;  /* 0x0000000b08007986 */ /* 0x0003e2000c101924 */
[-C--:B0-----:R-:W-:Y:S02]  /*2450*/  LEA.HI.X.SX32 R6, R4, R22.reuse, 0x1, P1 ;  /* 0x0000001604067211 */ /* 0x081fe400008f0eff */
[----:B------:R-:W-:Y:S02]  /*2460*/  LEA R4, P1, R5, c[0x0][0x160], 0x2 ;  /* 0x0000580005047a11 */ /* 0x000fe400078210ff */
[----:B-1----:R-:W-:Y:S02]  /*2470*/  LEA.HI.X.SX32 R8, R2, R22, 0x1, P0 ;  /* 0x0000001602087211 */ /* 0x002fe400000f0eff */
[----:B------:R-:W-:Y:S02]  /*2480*/  LEA R2, P0, R3, c[0x0][0x160], 0x2 ;  /* 0x0000580003027a11 */ /* 0x000fe400078010ff */
[----:B------:R-:W-:-:S02]  /*2490*/  LEA.HI.X R5, R5, c[0x0][0x164], R6, 0x2, P1 ;  /* 0x0000590005057a11 */ /* 0x000fc400008f1406 */
[----:B------:R-:W-:Y:S02]  /*24a0*/  LEA.HI.X R3, R3, c[0x0][0x164], R8, 0x2, P0 ;  /* 0x0000590003037a11 */ /* 0x000fe400000f1408 */
[-C--:B------:R-:W-:Y:S02]  /*24b0*/  LEA.HI.X.SX32 R7, R28, R22.reuse, 0x1, P2 ;  /* 0x000000161c077211 */ /* 0x080fe400010f0eff */
[----:B------:R-:W-:Y:S01]  /*24c0*/  LEA R6, P0, R14, c[0x0][0x160], 0x2 ;  /* 0x000058000e067a11 */ /* 0x000fe200078010ff */
[----:B------:R0:W-:Y:S01]  /*24d0*/  STG.E [R2.64], R12 ;  /* 0x0000000c02007986 */ /* 0x0001e2000c101924 */
[----:B------:R-:W-:Y:S02]  /*24e0*/  LEA.HI.X.SX32 R9, R26, R22, 0x1, P3 ;  /* 0x000000161a097211 */ /* 0x000fe400018f0eff */
[----:B------:R-:W-:Y:S01]  /*24f0*/  LEA R10, P1, R16, c[0x0][0x160], 0x2 ;  /* 0x00005800100a7a11 */ /* 0x000fe200078210ff */
[----:B------:R1:W-:Y:S01]  /*2500*/  STG.E [R4.64], R24 ;  /* 0x0000001804007986 */ /* 0x0003e2000c101924 */
[----:B------:R-:W-:-:S02]  /*2510*/  LEA.HI.X R7, R14, c[0x0][0x164], R7, 0x2, P0 ;  /* 0x000059000e077a11 */ /* 0x000fc400000f1407 */
[----:B------:R-:W-:Y:S02]  /*2520*/  LEA.HI.X R11, R16, c[0x0][0x164], R9, 0x2, P1 ;  /* 0x00005900100b7a11 */ /* 0x000fe400008f1409 */
[C---:B------:R-:W-:Y:S01]  /*2530*/  IADD3 R26, R0.reuse, 0x30, RZ ;  /* 0x00000030001a7810 */ /* 0x040fe20007ffe0ff */
[----:B------:R-:W-:Y:S01]  /*2540*/  STG.E [R6.64], R15 ;  /* 0x0000000f06007986 */ /* 0x000fe2000c101924 */
[C---:B------:R-:W-:Y:S02]  /*2550*/  IADD3 R8, R0.reuse, 0x38, RZ ;  /* 0x0000003800087810 */ /* 0x040fe40007ffe0ff */
[----:B0-----:R-:W-:Y:S01]  /*2560*/  IADD3 R12, R0, 0x40, RZ ;  /* 0x00000040000c7810 */ /* 0x001fe20007ffe0ff */
[----:B------:R0:W-:Y:S01]  /*2570*/  STG.E [R10.64], R13 ;  /* 0x0000000d0a007986 */ /* 0x0001e2000c101924 */
[----:B------:R-:W-:Y:S02]  /*2580*/  IADD3 R3, P5, R26, R17, RZ ;  /* 0x000000111a037210 */ /* 0x000fe40007fbe0ff */
[----:B------:R-:W-:-:S02]  /*2590*/  IADD3 R28, R0, 0x50, RZ ;  /* 0x00000050001c7810 */ /* 0x000fc40007ffe0ff */
[C---:B------:R-:W-:Y:S02]  /*25a0*/  IADD3 R14, R0.reuse, 0x58, RZ ;  /* 0x00000058000e7810 */ /* 0x040fe40007ffe0ff */
[C---:B------:R-:W-:Y:S02]  /*25b0*/  IADD3 R16, R0.reuse, 0x60, RZ ;  /* 0x0000006000107810 */ /* 0x040fe40007ffe0ff */
[----:B------:R-:W-:Y:S02]  /*25c0*/  IADD3 R2, R0, 0x68, RZ ;  /* 0x0000006800027810 */ /* 0x000fe40007ffe0ff */
[-C--:B-1----:R-:W-:Y:S02]  /*25d0*/  IADD3 R5, P4, R8, R17.reuse, RZ ;  /* 0x0000001108057210 */ /* 0x082fe40007f9e0ff */
[----:B0-----:R-:W-:Y:S02]  /*25e0*/  IADD3 R10, R0, 0x48, RZ ;  /* 0x00000048000a7810 */ /* 0x001fe40007ffe0ff */
[----:B------:R-:W-:-:S02]  /*25f0*/  IADD3 R7, P3, R12, R17, RZ ;  /* 0x000000110c077210 */ /* 0x000fc40007f7e0ff */
[----:B------:R-:W-:Y:S02]  /*2600*/  LEA.HI.X.SX32 R4, R26, R22, 0x1, P5 ;  /* 0x000000161a047211 */ /* 0x000fe400028f0eff */
[-C--:B------:R-:W-:Y:S02]  /*2610*/  IADD3 R9, P2, R10, R17.reuse, RZ ;  /* 0x000000110a097210 */ /* 0x080fe40007f5e0ff */
[-C--:B------:R-:W-:Y:S02]  /*2620*/  IADD3 R11, P1, R28, R17.reuse, RZ ;  /* 0x000000111c0b7210 */ /* 0x080fe40007f3e0ff */
[-C--:B------:R-:W-:Y:S02]  /*2630*/  IADD3 R13, P0, R14, R17.reuse, RZ ;  /* 0x000000110e0d7210 */ /* 0x080fe40007f1e0ff */
[-C--:B------:R-:W-:Y:S02]  /*2640*/  IADD3 R0, P5, R16, R17.reuse, RZ ;  /* 0x0000001110007210 */ /* 0x080fe40007fbe0ff */
[----:B------:R-:W-:-:S02]  /*2650*/  IADD3 R17, P6, R2, R17, RZ ;  /* 0x0000001102117210 */ /* 0x000fc40007fde0ff */
[-C--:B------:R-:W-:Y:S02]  /*2660*/  LEA.HI.X.SX32 R6, R8, R22.reuse, 0x1, P4 ;  /* 0x0000001608067211 */ /* 0x080fe400020f0eff */
[-C--:B------:R-:W-:Y:S02]  /*2670*/  LEA.HI.X.SX32 R8, R12, R22.reuse, 0x1, P3 ;  /* 0x000000160c087211 */ /* 0x080fe400018f0eff */
[-C--:B------:R-:W-:Y:S02]  /*2680*/  LEA.HI.X.SX32 R10, R10, R22.reuse, 0x1, P2 ;  /* 0x000000160a0a7211 */ /* 0x080fe400010f0eff */
[-C--:B------:R-:W-:Y:S02]  /*2690*/  LEA.HI.X.SX32 R12, R28, R22.reuse, 0x1, P1 ;  /* 0x000000161c0c7211 */ /* 0x080fe400008f0eff */
[-C--:B------:R-:W-:Y:S02]  /*26a0*/  LEA.HI.X.SX32 R14, R14, R22.reuse, 0x1, P0 ;  /* 0x000000160e0e7211 */ /* 0x080fe400000f0eff */
[----:B------:R-:W-:-:S02]  /*26b0*/  LEA.HI.X.SX32 R15, R16, R22, 0x1, P5 ;  /* 0x00000016100f7211 */ /* 0x000fc400028f0eff */
[----:B------:R-:W-:Y:S02]  /*26c0*/  LEA.HI.X.SX32 R22, R2, R22, 0x1, P6 ;  /* 0x0000001602167211 */ /* 0x000fe400030f0eff */
[----:B------:R-:W-:Y:S02]  /*26d0*/  LEA R2, P0, R3, c[0x0][0x160], 0x2 ;  /* 0x0000580003027a11 */ /* 0x000fe400078010ff */
[----:B------:R-:W-:Y:S02]  /*26e0*/  LEA R16, P1, R17, c[0x0][0x160], 0x2 ;  /* 0x0000580011107a11 */ /* 0x000fe400078210ff */
        /* <DEDUP_REMOVED lines=23> */
.L_x_5197:
        /* <DEDUP_REMOVED lines=20> */
.L_x_5198:
[----:B------:R-:W-:Y:S01]  /*29a0*/  HFMA2.MMA R11, -RZ, RZ, 0, 1.847743988037109375e-06 ;  /* 0x0000001fff0b7435 */ /* 0x000fe200000001ff */
[----:B------:R-:W-:Y:S01]  /*29b0*/  MOV R9, 0xff7fffff ;  /* 0xff7fffff00097802 */ /* 0x000fe20000000f00 */
[----:B------:R-:W-:Y:S01]  /*29c0*/  IMAD.MOV.U32 R10, RZ, RZ, 0x10 ;  /* 0x00000010ff0a7424 */ /* 0x000fe200078e00ff */
[----:B------:R-:W-:Y:S01]  /*29d0*/  MOV R6, 0x2a00 ;  /* 0x00002a0000067802 */ /* 0x000fe20000000f00 */
[----:B------:R-:W-:Y:S02]  /*29e0*/  IMAD.MOV.U32 R12, RZ, RZ, -0x1 ;  /* 0xffffffffff0c7424 */ /* 0x000fe400078e00ff */
[----:B------:R-:W-:Y:S05]  /*29f0*/  CALL.REL.NOINC `($__internal_130_$__cuda_sm70_shflsync_bfly_p) ;  /* 0x0000014000007944 */ /* 0x000fea0003c00000 */
[----:B-1----:R-:W-:Y:S01]  /*2a00*/  MOV R6, R10 ;  /* 0x0000000a00067202 */ /* 0x002fe20000000f00 */
[----:B0-----:R-:W-:Y:S05]  /*2a10*/  BRA `(.L_x_5228) ;  /* 0xffffd75000007947 */ /* 0x001fea000383ffff */
.L_x_5199:
[----:B------:R-:W-:Y:S01]  /*2a20*/  HFMA2.MMA R11, -RZ, RZ, 0, 1.847743988037109375e-06 ;  /* 0x0000001fff0b7435 */ /* 0x000fe200000001ff */
[----:B------:R-:W-:Y:S01]  /*2a30*/  IMAD.MOV.U32 R10, RZ, RZ, 0x8 ;  /* 0x00000008ff0a7424 */ /* 0x000fe200078e00ff */
[----:B------:R-:W-:Y:S01]  /*2a40*/  MOV R6, 0x2a70 ;  /* 0x00002a7000067802 */ /* 0x000fe20000000f00 */
[----:B------:R-:W-:-:S03]  /*2a50*/  IMAD.MOV.U32 R12, RZ, RZ, -0x1 ;  /* 0xffffffffff0c7424 */ /* 0x000fc600078e00ff */
[----:B------:R-:W-:Y:S05]  /*2a60*/  CALL.REL.NOINC `($__internal_130_$__cuda_sm70_shflsync_bfly_p) ;  /* 0x000000d000007944 */ /* 0x000fea0003c00000 */
[----:B01----:R-:W-:Y:S01]  /*2a70*/  FMNMX.FTZ R9, R9, R10, !PT ;  /* 0x0000000a09097209 */ /* 0x003fe20007810000 */
[----:B------:R-:W-:Y:S01]  /*2a80*/  IMAD.MOV.U32 R11, RZ, RZ, 0x1f ;  /* 0x0000001fff0b7424 */ /* 0x000fe200078e00ff */
[----:B------:R-:W-:-:S02]  /*2a90*/  MOV R10, 0x4 ;  /* 0x00000004000a7802 */ /* 0x000fc40000000f00 */
[----:B------:R-:W-:Y:S02]  /*2aa0*/  MOV R12, 0xffffffff ;  /* 0xffffffff000c7802 */ /* 0x000fe40000000f00 */
[----:B------:R-:W-:Y:S02]  /*2ab0*/  MOV R6, 0x2ad0 ;  /* 0x00002ad000067802 */ /* 0x000fe40000000f00 */
[----:B------:R-:W-:Y:S05]  /*2ac0*/  CALL.REL.NOINC `($__internal_130_$__cuda_sm70_shflsync_bfly_p) ;  /* 0x0000007000007944 */ /* 0x000fea0003c00000 */
[----:B0-----:R-:W-:Y:S01]  /*2ad0*/  HFMA2.MMA R11, -RZ, RZ, 0, 1.847743988037109375e-06 ;  /* 0x0000001fff0b7435 */ /* 0x001fe200000001ff */
[----:B-1----:R-:W-:Y:S01]  /*2ae0*/  FMNMX.FTZ R9, R9, R10, !PT ;  /* 0x0000000a09097209 */ /* 0x002fe20007810000 */
[----:B------:R-:W-:Y:S01]  /*2af0*/  IMAD.MOV.U32 R10, RZ, RZ, 0x2 ;  /* 0x00000002ff0a7424 */ /* 0x000fe200078e00ff */
[----:B------:R-:W-:Y:S01]  /*2b00*/  MOV R6, 0x2b30 ;  /* 0x00002b3000067802 */ /* 0x000fe20000000f00 */
[----:B------:R-:W-:Y:S02]  /*2b10*/  IMAD.MOV.U32 R12, RZ, RZ, -0x1 ;  /* 0xffffffffff0c7424 */ /* 0x000fe400078e00ff */
[----:B------:R-:W-:Y:S05]  /*2b20*/  CALL.REL.NOINC `($__internal_130_$__cuda_sm70_shflsync_bfly_p) ;  /* 0x0000001000007944 */ /* 0x000fea0003c00000 */
[----:B01----:R-:W-:Y:S05]  /*2b30*/  BRA `(.L_x_5229) ;  /* 0xffffd6b000007947 */ /* 0x003fea000383ffff */
        .weak           $__internal_130_$__cuda_sm70_shflsync_bfly_p
        .type           $__internal_130_$__cuda_sm70_shflsync_bfly_p,@function
        .size           $__internal_130_$__cuda_sm70_shflsync_bfly_p,(.L_x_23297 - $__internal_130_$__cuda_sm70_shflsync_bfly_p)
$__internal_130_$__cuda_sm70_shflsync_bfly_p:
[----:B------:R-:W-:Y:S01]  /*2b40*/  MOV R7, 0x0 ;  /* 0x0000000000077802 */ /* 0x000fe20000000f00 */
[----:B------:R-:W-:Y:S04]  /*2b50*/  WARPSYNC R12 ;  /* 0x0000000c00007348 */ /* 0x000fe80003800000 */
[----:B------:R0:W1:Y:S01]  /*2b60*/  SHFL.BFLY PT, R10, R9, R10, R11 ;  /* 0x0c00000a090a7389 */ /* 0x00006200000e000b */
[----:B------:R-:W-:Y:S05]  /*2b70*/  RET.REL.NODEC R6 `(_ZN4vllm25paged_attention_v1_kernelIfhLi112ELi16ELi128ELNS_18Fp8KVCacheDataTypeE2ELb0EEEvPT_PKS2_PKT0_S8_ifPKiSA_iPKfiiiSC_SC_iiiii) ;  /* 0xffffd48006007950 */ /* 0x000fea0003c3ffff */
.L_x_5230:
        /* <DEDUP_REMOVED lines=16> */
.L_x_23297:


//--------------------- .text._ZN4vllm25paged_attention_v1_kernelIfhLi96ELi16ELi128ELNS_18Fp8KVCacheDataTypeE2ELb0EEEvPT_PKS2_PKT0_S8_ifPKiSA_iPKfiiiSC_SC_iiiii --------------------------
	.section	.text._ZN4vllm25paged_attention_v1_kernelIfhLi96ELi16ELi128ELNS_18Fp8KVCacheDataTypeE2ELb0EEEvPT_PKS2_PKT0_S8_ifPKiSA_iPKfiiiSC_SC_iiiii,"ax",@progbits
	.sectioninfo	@"SHI_REGISTERS=32"
	.align	128
        .global         _ZN4vllm25paged_attention_v1_kernelIfhLi96ELi16ELi128ELNS_18Fp8KVCacheDataTypeE2ELb0EEEvPT_PKS2_PKT0_S8_ifPKiSA_iPKfiiiSC_SC_iiiii
        .type           _ZN4vllm25paged_attention_v1_kernelIfhLi96ELi16ELi128ELNS_18Fp8KVCacheDataTypeE2ELb0EEEvPT_PKS2_PKT0_S8_ifPKiSA_iPKfiiiSC_SC_iiiii,@function
        .size           _ZN4vllm25paged_attention_v1_kernelIfhLi96ELi16ELi128ELNS_18Fp8KVCacheDataTypeE2ELb0EEEvPT_PKS2_PKT0_S8_ifPKiSA_iPKfiiiSC_SC_iiiii,(.L_x_23298 - _ZN4vllm25paged_attention_v1_kernelIfhLi96ELi16ELi128ELNS_18Fp8KVCacheDataTypeE2ELb0EEEvPT_PKS2_PKT0_S8_ifPKiSA_iPKfiiiSC_SC_iiiii)
        .other          _ZN4vllm25paged_attention_v1_kernelIfhLi96ELi16ELi128ELNS_18Fp8KVCacheDataTypeE2ELb0EEEvPT_PKS2_PKT0_S8_ifPKiSA_iPKfiiiSC_SC_iiiii,@"STO_CUDA_ENTRY STV_DEFAULT"
_ZN4vllm25paged_attention_v1_kernelIfhLi96ELi16ELi128ELNS_18Fp8KVCacheDataTypeE2ELb0EEEvPT_PKS2_PKT0_S8_ifPKiSA_iPKfiiiSC_SC_iiiii:
.text._ZN4vllm25paged_attention_v1_kernelIfhLi96ELi16ELi128ELNS_18Fp8KVCacheDataTypeE2ELb0EEEvPT_PKS2_PKT0_S8_ifPKiSA_iPKfiiiSC_SC_iiiii:
        /* <DEDUP_REMOVED lines=23> */
.L_x_5262:
        /* <DEDUP_REMOVED lines=8> */
.L_x_5263:
        /* <DEDUP_REMOVED lines=28> */
.L_x_5238:
        /* <DEDUP_REMOVED lines=11> */
.L_x_5237:
[----:B------:R-:W-:Y:S05]  /*0460*/  BSYNC B1 ;  /* 0x0000000000017941 */ /* 0x000fea0003800000 */
.L_x_5236:
        /* <DEDUP_REMOVED lines=10> */
.L_x_5241:
        /* <DEDUP_REMOVED lines=100> */
.L_x_5240:
[----:B------:R-:W-:Y:S05]  /*0b50*/  BSYNC B1 ;  /* 0x0000000000017941 */ /* 0x000fea0003800000 */
.L_x_5239:
        /* <DEDUP_REMOVED lines=55> */
.L_x_5243:
[----:B------:R-:W-:Y:S05]  /*0ed0*/  BSYNC B1 ;  /* 0x0000000000017941 */ /* 0x000fea0003800000 */
.L_x_5242:
        /* <DEDUP_REMOVED lines=26> */
.L_x_5235:
[----:B------:R-:W-:Y:S05]  /*1080*/  BSYNC B0 ;  /* 0x0000000000007941 */ /* 0x000fea0003800000 */
.L_x_5234:
        /* <DEDUP_REMOVED lines=37> */
.L_x_5248:
        /* <DEDUP_REMOVED lines=8> */
.L_x_5247:
[----:B0-----:R-:W-:Y:S05]  /*1360*/  BSYNC B1 ;  /* 0x0000000000017941 */ /* 0x001fea0003800000 */
.L_x_5246:
        /* <DEDUP_REMOVED lines=10> */
.L_x_5251:
        /* <DEDUP_REMOVED lines=52> */
.L_x_5250:
[----:B------:R-:W-:Y:S05]  /*1750*/  BSYNC B1 ;  /* 0x0000000000017941 */ /* 0x000fea0003800000 */
.L_x_5249:
        /* <DEDUP_REMOVED lines=31> */
.L_x_5253:
[----:B------:R-:W-:Y:S05]  /*1950*/  BSYNC B1 ;  /* 0x0000000000017941 */ /* 0x000fea0003800000 */
.L_x_5252:
        /* <DEDUP_REMOVED lines=14> */
.L_x_5245:
[----:B------:R-:W-:Y:S05]  /*1a40*/  BSYNC B0 ;  /* 0x0000000000007941 */ /* 0x000fea0003800000 */
.L_x_5244:
        /* <DEDUP_REMOVED lines=12> */
[----:B------:R-:W-:Y:S01]  /*1b10*/  CS2R R20, SRZ ;  /* 0x0000000000147805 */ /* 0x000fe2000001ff00 */
[----:B------:R-:W-:Y:S01]  /*1b20*/  SHF.R.S32.HI R9, RZ, 0x2, R4 ;  /* 0x00000002ff097819 */ /* 0x000fe20000011404 */
[----:B------:R-:W-:Y:S01]  /*1b30*/  CS2R R18, SRZ ;  /* 0x0000000000127805 */ /* 0x000fe2000001ff00 */
[C---:B------:R-:W-:Y:S01]  /*1b40*/  IADD3 R8, R5.reuse, 0x1f, RZ ;  /* 0x0000001f05087810 */ /* 0x040fe20007ffe0ff */
[----:B------:R-:W-:Y:S01]  /*1b50*/  IMAD.MOV.U32 R23, RZ, RZ, RZ ;  /* 0x000000ffff177224 */ /* 0x000fe200078e00ff */
[----:B------:R-:W-:Y:S01]  /*1b60*/  LOP3.LUT R7, R5, 0xffffffe0, RZ, 0xc0, !PT ;  /* 0xffffffe005077812 */ /* 0x000fe200078ec0ff */
[----:B------:R-:W-:Y:S01]  /*1b70*/  IMAD R2, R2, 0x60, R9 ;  /* 0x0000006002027824 */ /* 0x000fe200078e0209 */
[----:B------:R-:W-:Y:S01]  /*1b80*/  BAR.SYNC.DEFER_BLOCKING 0x0 ;  /* 0x0000000000007b1d */ /* 0x000fe20000010000 */
[----:B------:R-:W-:-:S02]  /*1b90*/  ISETP.GT.U32.AND P3, PT, R8, 0x3e, PT ;  /* 0x0000003e0800780c */ /* 0x000fc40003f64070 */
[----:B------:R-:W-:Y:S02]  /*1ba0*/  ISETP.NE.OR P4, PT, R7, 0x20, P2 ;  /* 0x000000200700780c */ /* 0x000fe40001785670 */
[C---:B------:R-:W-:Y:S02]  /*1bb0*/  ISETP.GT.OR P0, PT, R5.reuse, 0x3f, P2 ;  /* 0x0000003f0500780c */ /* 0x040fe40001704670 */
        /* <DEDUP_REMOVED lines=15> */
.L_x_5255:
[----:B------:R-:W-:Y:S05]  /*1cb0*/  BSYNC B0 ;  /* 0x0000000000007941 */ /* 0x000fea0003800000 */
.L_x_5254:
        /* <DEDUP_REMOVED lines=27> */
.L_x_5257:
[----:B------:R-:W-:Y:S05]  /*1e70*/  BSYNC B0 ;  /* 0x0000000000007941 */ /* 0x000fea0003800000 */
.L_x_5256:
        /* <DEDUP_REMOVED lines=15> */
.L_x_5259:
[----:B------:R-:W-:Y:S05]  /*1f70*/  BSYNC B0 ;  /* 0x0000000000007941 */ /* 0x000fea0003800000 */
.L_x_5258:
        /* <DEDUP_REMOVED lines=27> */
.L_x_5261:
[----:B------:R-:W-:Y:S05]  /*2130*/  BSYNC B0 ;  /* 0x0000000000007941 */ /* 0x000fea0003800000 */
.L_x_5260:
        /* <DEDUP_REMOVED lines=8> */
[----:B------:R-:W-:Y:S01]  /*21c0*/  IMAD R3, R3, 0x60, RZ ;  /* 0x0000006003037824 */ /* 0x000fe200078e02ff */
[C---:B------:R-:W-:Y:S01]  /*21d0*/  IADD3 R28, R9.reuse, 0x38, RZ ;  /* 0x00000038091c7810 */ /* 0x040fe20007ffe0ff */
[----:B------:R-:W3:Y:S01]  /*21e0*/  S2UR UR5, SR_CTAID.X ;  /* 0x00000000000579c3 */ /* 0x000ee20000002500 */
[----:B------:R-:W-:Y:S01]  /*21f0*/  IADD3 R14, R9, 0x48, RZ ;  /* 0x00000048090e7810 */ /* 0x000fe20007ffe0ff */
        /* <DEDUP_REMOVED lines=10> */
[CC--:B------:R-:W-:Y:S02]  /*22a0*/  IADD3 R3, P0, R9.reuse, R17.reuse, RZ ;  /* 0x0000001109037210 */ /* 0x0c0fe40007f1e0ff */
[-C--:B------:R-:W-:Y:S02]  /*22b0*/  LEA.HI.X.SX32 R10, R0, R22.reuse, 0x1, P1 ;  /* 0x00000016000a7211 */ /* 0x080fe400008f0eff */
[----:B------:R-:W-:Y:S02]  /*22c0*/  LEA.HI.X.SX32 R12, R9, R22, 0x1, P0 ;  /* 0x00000016090c7211 */ /* 0x000fe400000f0eff */
[----:B01----:R-:W-:Y:S02]  /*22d0*/  LEA R2, P0, R3, c[0x0][0x160], 0x2 ;  /* 0x0000580003027a11 */ /* 0x003fe400078010ff */
[----:B------:R-:W-:Y:S02]  /*22e0*/  IADD3 R0, P2, R6, R17, RZ ;  /* 0x0000001106007210 */ /* 0x000fe40007f5e0ff */
[----:B------:R-:W-:-:S02]  /*22f0*/  LEA R4, P1, R5, c[0x0][0x160], 0x2 ;  /* 0x0000580005047a11 */ /* 0x000fc400078210ff */
[----:B------:R-:W-:Y:S02]  /*2300*/  IADD3 R8, P3, R7, R17, RZ ;  /* 0x0000001107087210 */ /* 0x000fe40007f7e0ff */
[----:B------:R-:W-:Y:S02]  /*2310*/  LEA.HI.X R3, R3, c[0x0][0x164], R12, 0x2, P0 ;  /* 0x0000590003037a11 */ /* 0x000fe400000f140c */
[-C--:B------:R-:W-:Y:S02]  /*2320*/  LEA.HI.X.SX32 R15, R6, R22.reuse, 0x1, P2 ;  /* 0x00000016060f7211 */ /* 0x080fe400010f0eff */
[----:B------:R-:W-:Y:S01]  /*2330*/  LEA.HI.X R5, R5, c[0x0][0x164], R10, 0x2, P1 ;  /* 0x0000590005057a11 */ /* 0x000fe200008f140a */
        /* <DEDUP_REMOVED lines=12> */
[----:B------:R-:W-:-:S02]  /*2400*/  IADD3 R12, R9, 0x40, RZ ;  /* 0x00000040090c7810 */ /* 0x000fc40007ffe0ff */
[C---:B------:R-:W-:Y:S02]  /*2410*/  IADD3 R15, R9.reuse, 0x50, RZ ;  /* 0x00000050090f7810 */ /* 0x040fe40007ffe0ff */
[----:B------:R-:W-:Y:S02]  /*2420*/  IADD3 R2, R9, 0x58, RZ ;  /* 0x0000005809027810 */ /* 0x000fe40007ffe0ff */
[-C--:B-1----:R-:W-:Y:S02]  /*2430*/  IADD3 R5, P4, R8, R17.reuse, RZ ;  /* 0x0000001108057210 */ /* 0x082fe40007f9e0ff */
[----:B------:R-:W-:Y:S02]  /*2440*/  LEA.HI.X.SX32 R4, R0, R22, 0x1, P5 ;  /* 0x0000001600047211 */ /* 0x000fe400028f0eff */
[----:B------:R-:W-:Y:S02]  /*2450*/  IADD3 R0, P5, R15, R17, RZ ;  /* 0x000000110f007210 */ /* 0x000fe40007fbe0ff */
[----:B0-----:R-:W-:-:S02]  /*2460*/  IADD3 R10, R9, 0x30, RZ ;  /* 0x00000030090a7810 */ /* 0x001fc40007ffe0ff */
[-C--:B------:R-:W-:Y:S02]  /*2470*/  IADD3 R9, P2, R28, R17.reuse, RZ ;  /* 0x000000111c097210 */ /* 0x080fe40007f5e0ff */
[-C--:B------:R-:W-:Y:S02]  /*2480*/  IADD3 R7, P3, R10, R17.reuse, RZ ;  /* 0x000000110a077210 */ /* 0x080fe40007f7e0ff */
[-C--:B------:R-:W-:Y:S02]  /*2490*/  IADD3 R11, P1, R12, R17.reuse, RZ ;  /* 0x000000110c0b7210 */ /* 0x080fe40007f3e0ff */
[-C--:B------:R-:W-:Y:S02]  /*24a0*/  IADD3 R13, P0, R14, R17.reuse, RZ ;  /* 0x000000110e0d7210 */ /* 0x080fe40007f1e0ff */
[----:B------:R-:W-:Y:S02]  /*24b0*/  IADD3 R17, P6, R2, R17, RZ ;  /* 0x0000001102117210 */ /* 0x000fe40007fde0ff */
[----:B------:R-:W-:-:S02]  /*24c0*/  LEA.HI.X.SX32 R6, R8, R22, 0x1, P4 ;  /* 0x0000001608067211 */ /* 0x000fc400020f0eff */
[-C--:B------:R-:W-:Y:S02]  /*24d0*/  LEA.HI.X.SX32 R8, R10, R22.reuse, 0x1, P3 ;  /* 0x000000160a087211 */ /* 0x080fe400018f0eff */
[-C--:B------:R-:W-:Y:S02]  /*24e0*/  LEA.HI.X.SX32 R10, R28, R22.reuse, 0x1, P2 ;  /* 0x000000161c0a7211 */ /* 0x080fe400010f0eff */
[-C--:B------:R-:W-:Y:S02]  /*24f0*/  LEA.HI.X.SX32 R12, R12, R22.reuse, 0x1, P1 ;  /* 0x000000160c0c7211 */ /* 0x080fe400008f0eff */
[-C--:B------:R-:W-:Y:S02]  /*2500*/  LEA.HI.X.SX32 R14, R14, R22.reuse, 0x1, P0 ;  /* 0x000000160e0e7211 */ /* 0x080fe400000f0eff */
[-C--:B------:R-:W-:Y:S02]  /*2510*/  LEA.HI.X.SX32 R15, R15, R22.reuse, 0x1, P5 ;  /* 0x000000160f0f7211 */ /* 0x080fe400028f0eff */
[----:B------:R-:W-:-:S02]  /*2520*/  LEA.HI.X.SX32 R22, R2, R22, 0x1, P6 ;  /* 0x0000001602167211 */ /* 0x000fc400030f0eff */
        /* <DEDUP_REMOVED lines=25> */
.L_x_5231:
        /* <DEDUP_REMOVED lines=20> */
.L_x_5232:
[----:B------:R-:W-:Y:S01]  /*2800*/  HFMA2.MMA R11, -RZ, RZ, 0, 1.847743988037109375e-06 ;  /* 0x0000001fff0b7435 */ /* 0x000fe200000001ff */
[----:B------:R-:W-:Y:S01]  /*2810*/  MOV R9, 0xff7fffff ;  /* 0xff7fffff00097802 */ /* 0x000fe20000000f00 */
[----:B------:R-:W-:Y:S01]  /*2820*/  IMAD.MOV.U32 R10, RZ, RZ, 0x10 ;  /* 0x00000010ff0a7424 */ /* 0x000fe200078e00ff */
[----:B------:R-:W-:Y:S01]  /*2830*/  MOV R6, 0x2860 ;  /* 0x0000286000067802 */ /* 0x000fe20000000f00 */
[----:B------:R-:W-:Y:S02]  /*2840*/  IMAD.MOV.U32 R12, RZ, RZ, -0x1 ;  /* 0xffffffffff0c7424 */ /* 0x000fe400078e00ff */
[----:B------:R-:W-:Y:S05]  /*2850*/  CALL.REL.NOINC `($__internal_131_$__cuda_sm70_shflsync_bfly_p) ;  /* 0x0000014000007944 */ /* 0x000fea0003c00000 */
[----:B-1----:R-:W-:Y:S01]  /*2860*/  MOV R6, R10 ;  /* 0x0000000a00067202 */ /* 0x002fe20000000f00 */
[----:B0-----:R-:W-:Y:S05]  /*2870*/  BRA `(.L_x_5262) ;  /* 0xffffd8f000007947 */ /* 0x001fea000383ffff */
.L_x_5233:
[----:B------:R-:W-:Y:S01]  /*2880*/  HFMA2.MMA R11, -RZ, RZ, 0, 1.847743988037109375e-06 ;  /* 0x0000001fff0b7435 */ /* 0x000fe200000001ff */
[----:B------:R-:W-:Y:S01]  /*2890*/  IMAD.MOV.U32 R10, RZ, RZ, 0x8 ;  /* 0x00000008ff0a7424 */ /* 0x000fe200078e00ff */
[----:B------:R-:W-:Y:S01]  /*28a0*/  MOV R6, 0x28d0 ;  /* 0x000028d000067802 */ /* 0x000fe20000000f00 */
[----:B------:R-:W-:-:S03]  /*28b0*/  IMAD.MOV.U32 R12, RZ, RZ, -0x1 ;  /* 0xffffffffff0c7424 */ /* 0x000fc600078e00ff */
[----:B------:R-:W-:Y:S05]  /*28c0*/  CALL.REL.NOINC `($__internal_131_$__cuda_sm70_shflsync_bfly_p) ;  /* 0x000000d000007944 */ /* 0x000fea0003c00000 */
[----:B01----:R-:W-:Y:S01]  /*28d0*/  FMNMX.FTZ R9, R9, R10, !PT ;  /* 0x0000000a09097209 */ /* 0x003fe20007810000 */
[----:B------:R-:W-:Y:S01]  /*28e0*/  IMAD.MOV.U32 R11, RZ, RZ, 0x1f ;  /* 0x0000001fff0b7424 */ /* 0x000fe200078e00ff */
[----:B------:R-:W-:-:S02]  /*28f0*/  MOV R10, 0x4 ;  /* 0x00000004000a7802 */ /* 0x000fc40000000f00 */
[----:B------:R-:W-:Y:S02]  /*2900*/  MOV R12, 0xffffffff ;  /* 0xffffffff000c7802 */ /* 0x000fe40000000f00 */
[----:B------:R-:W-:Y:S02]  /*2910*/  MOV R6, 0x2930 ;  /* 0x0000293000067802 */ /* 0x000fe40000000f00 */
[----:B------:R-:W-:Y:S05]  /*2920*/  CALL.REL.NOINC `($__internal_131_$__cuda_sm70_shflsync_bfly_p) ;  /* 0x0000007000007944 */ /* 0x000fea0003c00000 */
[----:B0-----:R-:W-:Y:S01]  /*2930*/  HFMA2.MMA R11, -RZ, RZ, 0, 1.847743988037109375e-06 ;  /* 0x0000001fff0b7435 */ /* 0x001fe200000001ff */
[----:B-1----:R-:W-:Y:S01]  /*2940*/  FMNMX.FTZ R9, R9, R10, !PT ;  /* 0x0000000a09097209 */ /* 0x002fe20007810000 */
[----:B------:R-:W-:Y:S01]  /*2950*/  IMAD.MOV.U32 R10, RZ, RZ, 0x2 ;  /* 0x00000002ff0a7424 */ /* 0x000fe200078e00ff */
[----:B------:R-:W-:Y:S01]  /*2960*/  MOV R6, 0x2990 ;  /* 0x0000299000067802 */ /* 0x000fe20000000f00 */
[----:B------:R-:W-:Y:S02]  /*2970*/  IMAD.MOV.U32 R12, RZ, RZ, -0x1 ;  /* 0xffffffffff0c7424 */ /* 0x000fe400078e00ff */
[----:B------:R-:W-:Y:S05]  /*2980*/  CALL.REL.NOINC `($__internal_131_$__cuda_sm70_shflsync_bfly_p) ;  /* 0x0000001000007944 */ /* 0x000fea0003c00000 */
[----:B01----:R-:W-:Y:S05]  /*2990*/  BRA `(.L_x_5263) ;  /* 0xffffd85000007947 */ /* 0x003fea000383ffff */
        .weak           $__internal_131_$__cuda_sm70_shflsync_bfly_p
        .type           $__internal_131_$__cuda_sm70_shflsync_bfly_p,@function
        .size           $__internal_131_$__cuda_sm70_shflsync_bfly_p,(.L_x_23298 - $__internal_131_$__cuda_sm70_shflsync_bfly_p)
$__internal_131_$__cuda_sm70_shflsync_bfly_p:
[----:B------:R-:W-:Y:S01]  /*29a0*/  MOV R7, 0x0 ;  /* 0x0000000000077802 */ /* 0x000fe20000000f00 */
[----:B------:R-:W-:Y:S04]  /*29b0*/  WARPSYNC R12 ;  /* 0x0000000c00007348 */ /* 0x000fe80003800000 */
[----:B------:R0:W1:Y:S01]  /*29c0*/  SHFL.BFLY PT, R10, R9, R10, R11 ;  /* 0x0c00000a090a7389 */ /* 0x00006200000e000b */
[----:B------:R-:W-:Y:S05]  /*29d0*/  RET.REL.NODEC R6 `(_ZN4vllm25paged_attention_v1_kernelIfhLi96ELi16ELi128ELNS_18Fp8KVCacheDataTypeE2ELb0EEEvPT_PKS2_PKT0_S8_ifPKiSA_iPKfiiiSC_SC_iiiii) ;  /* 0xffffd62006007950 */ /* 0x000fea0003c3ffff */
.L_x_5264:
        /* <DEDUP_REMOVED lines=10> */
.L_x_23298:


//--------------------- .text._ZN4vllm25paged_attention_v1_kernelIfhLi80ELi16ELi128ELNS_18Fp8KVCacheDataTypeE2ELb0EEEvPT_PKS2_PKT0_S8_ifPKiSA_iPKfiiiSC_SC_iiiii --------------------------
	.section	.text._ZN4vllm25paged_attention_v1_kernelIfhLi80ELi16ELi128ELNS_18Fp8KVCacheDataTypeE2ELb0EEEvPT_PKS2_PKT0_S8_ifPKiSA_iPKfiiiSC_SC_iiiii,"ax",@progbits
	.sectioninfo	@"SHI_REGISTERS=32"
	.align	128
        .global         _ZN4vllm25paged_attention_v1_kernelIfhLi80ELi16ELi128ELNS_18Fp8KVCacheDataTypeE2ELb0EEEvPT_PKS2_PKT0_S8_ifPKiSA_iPKfiiiSC_SC_iiiii
        .type           _ZN4vllm25paged_attention_v1_kernelIfhLi80ELi16ELi128ELNS_18Fp8KVCacheDataTypeE2ELb0EEEvPT_PKS2_PKT0_S8_ifPKiSA_iPKfiiiSC_SC_iiiii,@function
        .size           _ZN4vllm25paged_attention_v1_kernelIfhLi80ELi16ELi128ELNS_18Fp8KVCacheDataTypeE2ELb0EEEvPT_PKS2_PKT0_S8_ifPKiSA_iPKfiiiSC_SC_iiiii,(.L_x_23299 - _ZN4vllm25paged_attention_v1_kernelIfhLi80ELi16ELi128ELNS_18Fp8KVCacheDataTypeE2ELb0EEEvPT_PKS2_PKT0_S8_ifPKiSA_iPKfiiiSC_SC_iiiii)
        .other          _ZN4vllm25paged_attention_v1_kernelIfhLi80ELi16ELi128ELNS_18Fp8KVCacheDataTypeE2ELb0EEEvPT_PKS2_PKT0_S8_ifPKiSA_iPKfiiiSC_SC_iiiii,@"STO_CUDA_ENTRY STV_DEFAULT"
_ZN4vllm25paged_attention_v1_kernelIfhLi80ELi16ELi128ELNS_18Fp8KVCacheDataTypeE2ELb0EEEvPT_PKS2_PKT0_S8_ifPKiSA_iPKfiiiSC_SC_iiiii:
.text._ZN4vllm25paged_attention_v1_kernelIfhLi80ELi16ELi128ELNS_18Fp8KVCacheDataTypeE2ELb0EEEvPT_PKS2_PKT0_S8_ifPKiSA_iPKfiiiSC_SC_iiiii:
        /* <DEDUP_REMOVED lines=23> */
.L_x_5296:
        /* <DEDUP_REMOVED lines=8> */
.L_x_5297:
        /* <DEDUP_REMOVED lines=28> */
.L_x_5272:
        /* <DEDUP_REMOVED lines=11> */
.L_x_5271:
[----:B------:R-:W-:Y:S05]  /*0460*/  BSYNC B1 ;  /* 0x0000000000017941 */ /* 0x000fea0003800000 */
.L_x_5270:
        /* <DEDUP_REMOVED lines=10> */
.L_x_5275:
        /* <DEDUP_REMOVED lines=100> */
.L_x_5274:
[----:B------:R-:W-:Y:S05]  /*0b50*/  BSYNC B1 ;  /* 0x0000000000017941 */ /* 0x000fea0003800000 */
.L_x_5273:
        /* <DEDUP_REMOVED lines=55> */
.L_x_5277:
[----:B------:R-:W-:Y:S05]  /*0ed0*/  BSYNC B1 ;  /* 0x0000000000017941 */ /* 0x000fea0003800000 */
.L_x_5276:
        /* <DEDUP_REMOVED lines=26> */
.L_x_5269:
[----:B------:R-:W-:Y:S05]  /*1080*/  BSYNC B0 ;  /* 0x0000000000007941 */ /* 0x000fea0003800000 */
.L_x_5268:
        /* <DEDUP_REMOVED lines=37> */
.L_x_5282:
        /* <DEDUP_REMOVED lines=8> */
.L_x_5281:
[----:B0-----:R-:W-:Y:S05]  /*1360*/  BSYNC B1 ;  /* 0x0000000000017941 */ /* 0x001fea0003800000 */
.L_x_5280:
        /* <DEDUP_REMOVED lines=10> */
.L_x_5285:
        /* <DEDUP_REMOVED lines=52> */
.L_x_5284:
[----:B------:R-:W-:Y:S05]  /*1750*/  BSYNC B1 ;  /* 0x0000000000017941 */ /* 0x000fea0003800000 */
.L_x_5283:
        /* <DEDUP_REMOVED lines=31> */
.L_x_5287:
[----:B------:R-:W-:Y:S05]  /*1950*/  BSYNC B1 ;  /* 0x0000000000017941 */ /* 0x000fea0003800000 */
.L_x_5286:
        /* <DEDUP_REMOVED lines=14> */
.L_x_5279:
[----:B------:R-:W-:Y:S05]  /*1a40*/  BSYNC B0 ;  /* 0x0000000000007941 */ /* 0x000fea0003800000 */
.L_x_5278:
[----:B------:R-:W-:Y:S01]  /*1a50*/  BAR.SYNC.DEFER_BLOCKING 0x0 ;  /* 0x0000000000007b1d */ /* 0x000fe20000010000 */
[----:B0-----:R-:W-:Y:S01]  /*1a60*/  LOP3.LUT R6, R3, 0x3, RZ, 0xc0, !PT ;  /* 0x0000000303067812 */ /* 0x001fe200078ec0ff */
[----:B------:R-:W-:Y:S01]  /*1a70*/  HFMA2.MMA R13, -RZ, RZ, 0, 0 ;  /* 0x00000000ff0d7435 */ /* 0x000fe200000001ff */
[----:B------:R-:W-:Y:S01]  /*1a80*/  SHF.R.S32.HI R4, RZ, 0x1f, R3 ;  /* 0x0000001fff047819 */ /* 0x000fe20000011403 */
[----:B------:R-:W-:Y:S01]  /*1a90*/  HFMA2.MMA R23, -RZ, RZ, 0, 0 ;  /* 0x00000000ff177435 */ /* 0x000fe200000001ff */
[----:B------:R-:W-:Y:S01]  /*1aa0*/  ISETP.NE.AND P2, PT, R6, RZ, PT ;  /* 0x000000ff0600720c */ /* 0x000fe20003f45270 */
[----:B------:R-:W-:Y:S01]  /*1ab0*/  BSSY B0, `(.L_x_5288) ;  /* 0x000001e000007945 */ /* 0x000fe20003800000 */
[C---:B------:R-:W-:Y:S01]  /*1ac0*/  LOP3.LUT R6, R5.reuse, 0xffffffc0, RZ, 0xc0, !PT ;  /* 0xffffffc005067812 */ /* 0x040fe200078ec0ff */
[----:B------:R-:W-:Y:S01]  /*1ad0*/  IMAD.MOV.U32 R9, RZ, RZ, RZ ;  /* 0x000000ffff097224 */ /* 0x000fe200078e00ff */
[----:B------:R-:W-:Y:S01]  /*1ae0*/  LEA.HI R3, R4, R3, RZ, 0x2 ;  /* 0x0000000304037211 */ /* 0x000fe200078f10ff */
[----:B------:R-:W-:Y:S01]  /*1af0*/  CS2R R20, SRZ ;  /* 0x0000000000147805 */ /* 0x000fe2000001ff00 */
[----:B------:R-:W-:Y:S01]  /*1b00*/  ISETP.NE.OR P5, PT, R6, 0x40, P2 ;  /* 0x000000400600780c */ /* 0x000fe200017a5670 */
[----:B------:R-:W-:Y:S01]  /*1b10*/  CS2R R18, SRZ ;  /* 0x0000000000127805 */ /* 0x000fe2000001ff00 */
[----:B------:R-:W-:Y:S01]  /*1b20*/  SHF.R.S32.HI R3, RZ, 0x2, R3 ;  /* 0x00000002ff037819 */ /* 0x000fe20000011403 */
[----:B------:R-:W-:Y:S01]  /*1b30*/  IMAD.MOV.U32 R29, RZ, RZ, RZ ;  /* 0x000000ffff1d7224 */ /* 0x000fe200078e00ff */
        /* <DEDUP_REMOVED lines=21> */
.L_x_5289:
[----:B------:R-:W-:Y:S05]  /*1c90*/  BSYNC B0 ;  /* 0x0000000000007941 */ /* 0x000fea0003800000 */
.L_x_5288:
        /* <DEDUP_REMOVED lines=23> */
.L_x_5291:
[----:B------:R-:W-:Y:S05]  /*1e10*/  BSYNC B0 ;  /* 0x0000000000007941 */ /* 0x000fea0003800000 */
.L_x_5290:
        /* <DEDUP_REMOVED lines=13> */
.L_x_5293:
[----:B------:R-:W-:Y:S05]  /*1ef0*/  BSYNC B0 ;  /* 0x0000000000007941 */ /* 0x000fea0003800000 */
.L_x_5292:
        /* <DEDUP_REMOVED lines=23> */
.L_x_5295:
[----:B------:R-:W-:Y:S05]  /*2070*/  BSYNC B0 ;  /* 0x0000000000007941 */ /* 0x000fea0003800000 */
.L_x_5294:
[----:B------:R-:W-:Y:S06]  /*2080*/  BAR.SYNC.DEFER_BLOCKING 0x0 ;  /* 0x0000000000007b1d */ /* 0x000fec0000010000 */
[----:B------:R-:W-:Y:S05]  /*2090*/  @P3 EXIT ;  /* 0x000000000000394d */ /* 0x000fea0003800000 */
[----:B------:R-:W-:Y:S05]  /*20a0*/  @P2 EXIT ;  /* 0x000000000000294d */ /* 0x000fea0003800000 */
[----:B------:R-:W2:Y:S01]  /*20b0*/  S2UR UR4, SR_CTAID.Z ;  /* 0x00000000000479c3 */ /* 0x000ea20000002700 */
[----:B------:R-:W-:Y:S01]  /*20c0*/  IMAD.MOV.U32 R5, RZ, RZ, c[0x0][0x14] ;  /* 0x00000500ff057624 */ /* 0x000fe200078e00ff */
[C---:B------:R-:W-:Y:S01]  /*20d0*/  IADD3 R8, R3.reuse, 0x18, RZ ;  /* 0x0000001803087810 */ /* 0x040fe20007ffe0ff */
[----:B------:R-:W-:Y:S01]  /*20e0*/  IMAD R0, R0, c[0x0][0xc], RZ ;  /* 0x0000030000007a24 */ /* 0x000fe200078e02ff */
[----:B------:R-:W-:Y:S01]  /*20f0*/  IADD3 R24, R3, 0x20, RZ ;  /* 0x0000002003187810 */ /* 0x000fe20007ffe0ff */
[----:B------:R-:W-:Y:S01]  /*2100*/  IMAD R5, R5, 0x50, RZ ;  /* 0x0000005005057824 */ /* 0x000fe200078e02ff */
[----:B------:R-:W-:-:S02]  /*2110*/  IADD3 R16, R3, 0x28, RZ ;  /* 0x0000002803107810 */ /* 0x000fc40007ffe0ff */
[----:B------:R-:W3:Y:S01]  /*2120*/  S2UR UR5, SR_CTAID.X ;  /* 0x00000000000579c3 */ /* 0x000ee20000002500 */
[----:B------:R-:W-:Y:S01]  /*2130*/  IMAD R0, R0, R5, RZ ;  /* 0x0000000500007224 */ /* 0x000fe200078e02ff */
[C---:B------:R-:W-:Y:S02]  /*2140*/  IADD3 R12, R3.reuse, 0x30, RZ ;  /* 0x00000030030c7810 */ /* 0x040fe40007ffe0ff */
[C---:B------:R-:W-:Y:S02]  /*2150*/  IADD3 R14, R3.reuse, 0x38, RZ ;  /* 0x00000038030e7810 */ /* 0x040fe40007ffe0ff */
[----:B------:R-:W-:Y:S01]  /*2160*/  IADD3 R15, R3, 0x40, RZ ;  /* 0x00000040030f7810 */ /* 0x000fe20007ffe0ff */
        /* <DEDUP_REMOVED lines=9> */
[----:B01----:R-:W-:Y:S02]  /*2200*/  IADD3 R2, P1, R0, R17, RZ ;  /* 0x0000001100027210 */ /* 0x003fe40007f3e0ff */
[-C--:B------:R-:W-:Y:S02]  /*2210*/  LEA.HI.X.SX32 R7, R3, R22.reuse, 0x1, P0 ;  /* 0x0000001603077211 */ /* 0x080fe400000f0eff */
[----:B------:R-:W-:Y:S02]  /*2220*/  LEA R6, P0, R4, c[0x0][0x160], 0x2 ;  /* 0x0000580004067a11 */ /* 0x000fe400078010ff */
[----:B------:R-:W-:Y:S02]  /*2230*/  LEA.HI.X.SX32 R5, R0, R22, 0x1, P1 ;  /* 0x0000001600057211 */ /* 0x000fe400008f0eff */
[----:B------:R-:W-:Y:S02]  /*2240*/  LEA R10, P1, R2, c[0x0][0x160], 0x2 ;  /* 0x00005800020a7a11 */ /* 0x000fe400078210ff */
[----:B------:R-:W-:-:S02]  /*2250*/  LEA.HI.X R7, R4, c[0x0][0x164], R7, 0x2, P0 ;  /* 0x0000590004077a11 */ /* 0x000fc400000f1407 */
[C---:B------:R-:W-:Y:S02]  /*2260*/  IADD3 R4, R3.reuse, 0x10, RZ ;  /* 0x0000001003047810 */ /* 0x040fe40007ffe0ff */
[----:B------:R-:W-:Y:S01]  /*2270*/  LEA.HI.X R11, R2, c[0x0][0x164], R5, 0x2, P1 ;  /* 0x00005900020b7a11 */ /* 0x000fe200008f1405 */
[----:B------:R0:W-:Y:S01]  /*2280*/  STG.E [R6.64], R9 ;  /* 0x0000000906007986 */ /* 0x0001e2000c101924 */
[----:B------:R-:W-:Y:S02]  /*2290*/  IADD3 R2, R3, 0x48, RZ ;  /* 0x0000004803027810 */ /* 0x000fe40007ffe0ff */
[-C--:B------:R-:W-:Y:S01]  /*22a0*/  IADD3 R3, P5, R4, R17.reuse, RZ ;  /* 0x0000001104037210 */ /* 0x080fe20007fbe0ff */
[----:B------:R1:W-:Y:S01]  /*22b0*/  STG.E [R10.64], R13 ;  /* 0x0000000d0a007986 */ /* 0x0003e2000c101924 */
[----:B------:R-:W-:Y:S02]  /*22c0*/  IADD3 R5, P4, R8, R17, RZ ;  /* 0x0000001108057210 */ /* 0x000fe40007f9e0ff */
[----:B------:R-:W-:-:S02]  /*22d0*/  LEA.HI.X.SX32 R4, R4, R22, 0x1, P5 ;  /* 0x0000001604047211 */ /* 0x000fc400028f0eff */
[-C--:B------:R-:W-:Y:S02]  /*22e0*/  IADD3 R0, P5, R15, R17.reuse, RZ ;  /* 0x000000110f007210 */ /* 0x080fe40007fbe0ff */
[-C--:B0-----:R-:W-:Y:S02]  /*22f0*/  IADD3 R7, P3, R24, R17.reuse, RZ ;  /* 0x0000001118077210 */ /* 0x081fe40007f7e0ff */
[-C--:B------:R-:W-:Y:S02]  /*2300*/  IADD3 R9, P2, R16, R17.reuse, RZ ;  /* 0x0000001110097210 */ /* 0x080fe40007f5e0ff */
[-C--:B-1----:R-:W-:Y:S02]  /*2310*/  IADD3 R11, P1, R12, R17.reuse, RZ ;  /* 0x000000110c0b7210 */ /* 0x082fe40007f3e0ff */
        /* <DEDUP_REMOVED lines=34> */
.L_x_5265:
        /* <DEDUP_REMOVED lines=20> */
.L_x_5266:
[----:B------:R-:W-:Y:S01]  /*2680*/  IMAD.MOV.U32 R9, RZ, RZ, -0x800001 ;  /* 0xff7fffffff097424 */ /* 0x000fe200078e00ff */
[----:B------:R-:W-:Y:S01]  /*2690*/  MOV R10, 0x10 ;  /* 0x00000010000a7802 */ /* 0x000fe20000000f00 */
[----:B------:R-:W-:Y:S01]  /*26a0*/  IMAD.MOV.U32 R11, RZ, RZ, 0x1f ;  /* 0x0000001fff0b7424 */ /* 0x000fe200078e00ff */
[----:B------:R-:W-:Y:S02]  /*26b0*/  MOV R12, 0xffffffff ;  /* 0xffffffff000c7802 */ /* 0x000fe40000000f00 */
[----:B------:R-:W-:Y:S02]  /*26c0*/  MOV R6, 0x26e0 ;  /* 0x000026e000067802 */ /* 0x000fe40000000f00 */
[----:B------:R-:W-:Y:S05]  /*26d0*/  CALL.REL.NOINC `($__internal_132_$__cuda_sm70_shflsync_bfly_p) ;  /* 0x0000014000007944 */ /* 0x000fea0003c00000 */
[----:B-1----:R-:W-:Y:S01]  /*26e0*/  IMAD.MOV.U32 R6, RZ, RZ, R10 ;  /* 0x000000ffff067224 */ /* 0x002fe200078e000a */
[----:B0-----:R-:W-:Y:S05]  /*26f0*/  BRA `(.L_x_5296) ;  /* 0xffffda7000007947 */ /* 0x001fea000383ffff */
.L_x_5267:
[----:B------:R-:W-:Y:S01]  /*2700*/  HFMA2.MMA R10, -RZ, RZ, 0, 4.76837158203125e-07 ;  /* 0x00000008ff0a7435 */ /* 0x000fe200000001ff */
[----:B------:R-:W-:Y:S01]  /*2710*/  IMAD.MOV.U32 R11, RZ, RZ, 0x1f ;  /* 0x0000001fff0b7424 */ /* 0x000fe200078e00ff */
[----:B------:R-:W-:Y:S02]  /*2720*/  MOV R12, 0xffffffff ;  /* 0xffffffff000c7802 */ /* 0x000fe40000000f00 */
[----:B------:R-:W-:-:S02]  /*2730*/  MOV R6, 0x2750 ;  /* 0x0000275000067802 */ /* 0x000fc40000000f00 */
[----:B------:R-:W-:Y:S05]  /*2740*/  CALL.REL.NOINC `($__internal_132_$__cuda_sm70_shflsync_bfly_p) ;  /* 0x000000d000007944 */ /* 0x000fea0003c00000 */
[----:B0-----:R-:W-:Y:S01]  /*2750*/  HFMA2.MMA R11, -RZ, RZ, 0, 1.847743988037109375e-06 ;  /* 0x0000001fff0b7435 */ /* 0x001fe200000001ff */
[----:B-1----:R-:W-:Y:S01]  /*2760*/  FMNMX.FTZ R9, R9, R10, !PT ;  /* 0x0000000a09097209 */ /* 0x002fe20007810000 */
[----:B------:R-:W-:Y:S01]  /*2770*/  IMAD.MOV.U32 R10, RZ, RZ, 0x4 ;  /* 0x00000004ff0a7424 */ /* 0x000fe200078e00ff */
[----:B------:R-:W-:Y:S01]  /*2780*/  MOV R6, 0x27b0 ;  /* 0x000027b000067802 */ /* 0x000fe20000000f00 */
[----:B------:R-:W-:-:S02]  /*2790*/  IMAD.MOV.U32 R12, RZ, RZ, -0x1 ;  /* 0xffffffffff0c7424 */ /* 0x000fc400078e00ff */
[----:B------:R-:W-:Y:S05]  /*27a0*/  CALL.REL.NOINC `($__internal_132_$__cuda_sm70_shflsync_bfly_p) ;  /* 0x0000007000007944 */ /* 0x000fea0003c00000 */
[----:B01----:R-:W-:Y:S01]  /*27b0*/  FMNMX.FTZ R9, R9, R10, !PT ;  /* 0x0000000a09097209 */ /* 0x003fe20007810000 */
[----:B------:R-:W-:Y:S01]  /*27c0*/  IMAD.MOV.U32 R11, RZ, RZ, 0x1f ;  /* 0x0000001fff0b7424 */ /* 0x000fe200078e00ff */
[----:B------:R-:W-:-:S02]  /*27d0*/  MOV R10, 0x2 ;  /* 0x00000002000a7802 */ /* 0x000fc40000000f00 */
[----:B------:R-:W-:Y:S02]  /*27e0*/  MOV R12, 0xffffffff ;  /* 0xffffffff000c7802 */ /* 0x000fe40000000f00 */
[----:B------:R-:W-:Y:S02]  /*27f0*/  MOV R6, 0x2810 ;  /* 0x0000281000067802 */ /* 0x000fe40000000f00 */
[----:B------:R-:W-:Y:S05]  /*2800*/  CALL.REL.NOINC `($__internal_132_$__cuda_sm70_shflsync_bfly_p) ;  /* 0x0000001000007944 */ /* 0x000fea0003c00000 */
[----:B01----:R-:W-:Y:S05]  /*2810*/  BRA `(.L_x_5297) ;  /* 0xffffd9d000007947 */ /* 0x003fea000383ffff */
        .weak           $__internal_132_$__cuda_sm70_shflsync_bfly_p
        .type           $__internal_132_$__cuda_sm70_shflsync_bfly_p,@function
        .size           $__internal_132_$__cuda_sm70_shflsync_bfly_p,(.L_x_23299 - $__internal_132_$__cuda_sm70_shflsync_bfly_p)
$__internal_132_$__cuda_sm70_shflsync_bfly_p:
[----:B------:R-:W-:Y:S01]  /*2820*/  HFMA2.MMA R7, -RZ, RZ, 0, 0 ;  /* 0x00000000ff077435 */ /* 0x000fe200000001ff */
[----:B------:R-:W-:Y:S04]  /*2830*/  WARPSYNC R12 ;  /* 0x0000000c00007348 */ /* 0x000fe80003800000 */
[----:B------:R0:W1:Y:S01]  /*2840*/  SHFL.BFLY PT, R10, R9, R10, R11 ;  /* 0x0c00000a090a7389 */ /* 0x00006200000e000b */
[----:B------:R-:W-:Y:S05]  /*2850*/  RET.REL.NODEC R6 `(_ZN4vllm25paged_attention_v1_kernelIfhLi80ELi16ELi128ELNS_18Fp8KVCacheDataTypeE2ELb0EEEvPT_PKS2_PKT0_S8_ifPKiSA_iPKfiiiSC_SC_iiiii) ;  /* 0xffffd7a006007950 */ /* 0x000fea0003c3ffff */
.L_x_5298:
        /* <DEDUP_REMOVED lines=10> */
.L_x_23299:


//--------------------- .text._ZN4vllm25paged_attention_v1_kernelIfhLi64ELi16ELi128ELNS_18Fp8KVCacheDataTypeE2ELb0EEEvPT_PKS2_PKT0_S8_ifPKiSA_iPKfiiiSC_SC_iiiii --------------------------
	.section	.text._ZN4vllm25paged_attention_v1_kernelIfhLi64ELi16ELi128ELNS_18Fp8KVCacheDataTypeE2ELb0EEEvPT_PKS2_PKT0_S8_ifPKiSA_iPKfiiiSC_SC_iiiii,"ax",@progbits
	.sectioninfo	@"SHI_REGISTERS=32"
	.align	128
        .global         _ZN4vllm25paged_attention_v1_kernelIfhLi64ELi16ELi128ELNS_18Fp8KVCacheDataTypeE2ELb0EEEvPT_PKS2_PKT0_S8_ifPKiSA_iPKfiiiSC_SC_iiiii
        .type           _ZN4vllm25paged_attention_v1_kernelIfhLi64ELi16ELi128ELNS_18Fp8KVCacheDataTypeE2ELb0EEEvPT_PKS2_PKT0_S8_ifPKiSA_iPKfiiiSC_SC_iiiii,@function
        .size           _ZN4vllm25paged_attention_v1_kernelIfhLi64ELi16ELi128ELNS_18Fp8KVCacheDataTypeE2ELb0EEEvPT_PKS2_PKT0_S8_ifPKiSA_iPKfiiiSC_SC_iiiii,(.L_x_23300 - _ZN4vllm25paged_attention_v1_kernelIfhLi64ELi16ELi128ELNS_18Fp8KVCacheDataTypeE2ELb0EEEvPT_PKS2_PKT0_S8_ifPKiSA_iPKfiiiSC_SC_iiiii)
        .other          _ZN4vllm25paged_attention_v1_kernelIfhLi64ELi16ELi128ELNS_18Fp8KVCacheDataTypeE2ELb0EEEvPT_PKS2_PKT0_S8_ifPKiSA_iPKfiiiSC_SC_iiiii,@"STO_CUDA_ENTRY STV_DEFAULT"
_ZN4vllm25paged_attention_v1_kernelIfhLi64ELi16ELi128ELNS_18Fp8KVCacheDataTypeE2ELb0EEEvPT_PKS2_PKT0_S8_ifPKiSA_iPKfiiiSC_SC_iiiii:
.text._ZN4vllm25paged_attention_v1_kernelIfhLi64ELi16ELi128ELNS_18Fp8KVCacheDataTypeE2ELb0EEEvPT_PKS2_PKT0_S8_ifPKiSA_iPKfiiiSC_SC_iiiii:
        /* <DEDUP_REMOVED lines=23> */
.L_x_5326:
        /* <DEDUP_REMOVED lines=8> */
.L_x_5327:
        /* <DEDUP_REMOVED lines=28> */
.L_x_5306:
        /* <DEDUP_REMOVED lines=11> */
.L_x_5305:
[----:B------:R-:W-:Y:S05]  /*0460*/  BSYNC B1 ;  /* 0x0000000000017941 */ /* 0x000fea0003800000 */
.L_x_5304:
        /* <DEDUP_REMOVED lines=10> */
.L_x_5309:
        /* <DEDUP_REMOVED lines=100> */
.L_x_5308:
[----:B------:R-:W-:Y:S05]  /*0b50*/  BSYNC B1 ;  /* 0x0000000000017941 */ /* 0x000fea0003800000 */
.L_x_5307:
        /* <DEDUP_REMOVED lines=55> */
.L_x_5311:
[----:B------:R-:W-:Y:S05]  /*0ed0*/  BSYNC B1 ;  /* 0x0000000000017941 */ /* 0x000fea0003800000 */
.L_x_5310:
        /* <DEDUP_REMOVED lines=26> */
.L_x_5303:
[----:B------:R-:W-:Y:S05]  /*1080*/  BSYNC B0 ;  /* 0x0000000000007941 */ /* 0x000fea0003800000 */
.L_x_5302:
        /* <DEDUP_REMOVED lines=37> */
.L_x_5316:
        /* <DEDUP_REMOVED lines=8> */
.L_x_5315:
[----:B0-----:R-:W-:Y:S05]  /*1360*/  BSYNC B1 ;  /* 0x0000000000017941 */ /* 0x001fea0003800000 */
.L_x_5314:
        /* <DEDUP_REMOVED lines=10> */
.L_x_5319:
        /* <DEDUP_REMOVED lines=52> */
.L_x_5318:
[----:B------:R-:W-:Y:S05]  /*1750*/  BSYNC B1 ;  /* 0x0000000000017941 */ /* 0x000fea0003800000 */
.L_x_5317:
        /* <DEDUP_REMOVED lines=31> */
.L_x_5321:
[----:B------:R-:W-:Y:S05]  /*1950*/  BSYNC B1 ;  /* 0x0000000000017941 */ /* 0x000fea0003800000 */
.L_x_5320:
        /* <DEDUP_REMOVED lines=14> */
.L_x_5313:
[----:B------:R-:W-:Y:S05]  /*1a40*/  BSYNC B0 ;  /* 0x0000000000007941 */ /* 0x000fea0003800000 */
.L_x_5312:
        /* <DEDUP_REMOVED lines=49> */
.L_x_5323:
[----:B0-----:R-:W-:Y:S05]  /*1d60*/  BSYNC B0 ;  /* 0x0000000000007941 */ /* 0x001fea0003800000 */
.L_x_5322:
        /* <DEDUP_REMOVED lines=28> */
.L_x_5325:
[----:B0-----:R-:W-:Y:S05]  /*1f30*/  BSYNC B0 ;  /* 0x0000000000007941 */ /* 0x001fea0003800000 */
.L_x_5324:
        /* <DEDUP_REMOVED lines=64> */
.L_x_5299:
        /* <DEDUP_REMOVED lines=20> */
.L_x_5300:
[----:B------:R-:W-:Y:S01]  /*2480*/  HFMA2.MMA R11, -RZ, RZ, 0, 1.847743988037109375e-06 ;  /* 0x0000001fff0b7435 */ /* 0x000fe200000001ff */
[----:B------:R-:W-:Y:S01]  /*2490*/  IMAD.MOV.U32 R9, RZ, RZ, -0x800001 ;  /* 0xff7fffffff097424 */ /* 0x000fe200078e00ff */
[----:B------:R-:W-:Y:S01]  /*24a0*/  MOV R10, 0x10 ;  /* 0x00000010000a7802 */ /* 0x000fe20000000f00 */
[----:B------:R-:W-:Y:S01]  /*24b0*/  IMAD.MOV.U32 R12, RZ, RZ, -0x1 ;  /* 0xffffffffff0c7424 */ /* 0x000fe200078e00ff */
[----:B------:R-:W-:Y:S02]  /*24c0*/  MOV R6, 0x24e0 ;  /* 0x000024e000067802 */ /* 0x000fe40000000f00 */
[----:B------:R-:W-:Y:S05]  /*24d0*/  CALL.REL.NOINC `($__internal_133_$__cuda_sm70_shflsync_bfly_p) ;  /* 0x0000014000007944 */ /* 0x000fea0003c00000 */
[----:B-1----:R-:W-:Y:S01]  /*24e0*/  MOV R6, R10 ;  /* 0x0000000a00067202 */ /* 0x002fe20000000f00 */
[----:B0-----:R-:W-:Y:S05]  /*24f0*/  BRA `(.L_x_5326) ;  /* 0xffffdc7000007947 */ /* 0x001fea000383ffff */
.L_x_5301:
[----:B------:R-:W-:Y:S01]  /*2500*/  HFMA2.MMA R10, -RZ, RZ, 0, 4.76837158203125e-07 ;  /* 0x00000008ff0a7435 */ /* 0x000fe200000001ff */
[----:B------:R-:W-:Y:S01]  /*2510*/  IMAD.MOV.U32 R11, RZ, RZ, 0x1f ;  /* 0x0000001fff0b7424 */ /* 0x000fe200078e00ff */
[----:B------:R-:W-:Y:S02]  /*2520*/  MOV R12, 0xffffffff ;  /* 0xffffffff000c7802 */ /* 0x000fe40000000f00 */
[----:B------:R-:W-:Y:S02]  /*2530*/  MOV R6, 0x2550 ;  /* 0x0000255000067802 */ /* 0x000fe40000000f00 */
[----:B------:R-:W-:Y:S05]  /*2540*/  CALL.REL.NOINC `($__internal_133_$__cuda_sm70_shflsync_bfly_p) ;  /* 0x000000d000007944 */ /* 0x000fea0003c00000 */
[----:B01----:R-:W-:Y:S01]  /*2550*/  FMNMX.FTZ R9, R9, R10, !PT ;  /* 0x0000000a09097209 */ /* 0x003fe20007810000 */
[----:B------:R-:W-:Y:S01]  /*2560*/  HFMA2.MMA R10, -RZ, RZ, 0, 2.384185791015625e-07 ;  /* 0x00000004ff0a7435 */ /* 0x000fe200000001ff */
[----:B------:R-:W-:Y:S01]  /*2570*/  IMAD.MOV.U32 R11, RZ, RZ, 0x1f ;  /* 0x0000001fff0b7424 */ /* 0x000fe200078e00ff */
[----:B------:R-:W-:-:S02]  /*2580*/  MOV R12, 0xffffffff ;  /* 0xffffffff000c7802 */ /* 0x000fc40000000f00 */
[----:B------:R-:W-:Y:S02]  /*2590*/  MOV R6, 0x25b0 ;  /* 0x000025b000067802 */ /* 0x000fe40000000f00 */
[----:B------:R-:W-:Y:S05]  /*25a0*/  CALL.REL.NOINC `($__internal_133_$__cuda_sm70_shflsync_bfly_p) ;  /* 0x0000007000007944 */ /* 0x000fea0003c00000 */
[----:B01----:R-:W-:Y:S01]  /*25b0*/  FMNMX.FTZ R9, R9, R10, !PT ;  /* 0x0000000a09097209 */ /* 0x003fe20007810000 */
[----:B------:R-:W-:Y:S01]  /*25c0*/  HFMA2.MMA R10, -RZ, RZ, 0, 1.1920928955078125e-07 ;  /* 0x00000002ff0a7435 */ /* 0x000fe200000001ff */
[----:B------:R-:W-:Y:S01]  /*25d0*/  IMAD.MOV.U32 R11, RZ, RZ, 0x1f ;  /* 0x0000001fff0b7424 */ /* 0x000fe200078e00ff */
[----:B------:R-:W-:Y:S02]  /*25e0*/  MOV R12, 0xffffffff ;  /* 0xffffffff000c7802 */ /* 0x000fe40000000f00 */
[----:B------:R-:W-:Y:S02]  /*25f0*/  MOV R6, 0x2610 ;  /* 0x0000261000067802 */ /* 0x000fe40000000f00 */
[----:B------:R-:W-:Y:S05]  /*2600*/  CALL.REL.NOINC `($__internal_133_$__cuda_sm70_shflsync_bfly_p) ;  /* 0x0000001000007944 */ /* 0x000fea0003c00000 */
[----:B01----:R-:W-:Y:S05]  /*2610*/  BRA `(.L_x_5327) ;  /* 0xffffdbd000007947 */ /* 0x003fea000383ffff */
        .weak           $__internal_133_$__cuda_sm70_shflsync_bfly_p
        .type           $__internal_133_$__cuda_sm70_shflsync_bfly_p,@function
        .size           $__internal_133_$__cuda_sm70_shflsync_bfly_p,(.L_x_23300 - $__internal_133_$__cuda_sm70_shflsync_bfly_p)
$__internal_133_$__cuda_sm70_shflsync_bfly_p:
[----:B------:R-:W-:Y:S01]  /*2620*/  HFMA2.MMA R7, -RZ, RZ, 0, 0 ;  /* 0x00000000ff077435 */ /* 0x000fe200000001ff */
[----:B------:R-:W-:Y:S04]  /*2630*/  WARPSYNC R12 ;  /* 0x0000000c00007348 */ /* 0x000fe80003800000 */
[----:B------:R0:W1:Y:S01]  /*2640*/  SHFL.BFLY PT, R10, R9, R10, R11 ;  /* 0x0c00000a090a7389 */ /* 0x00006200000e000b */
[----:B------:R-:W-:Y:S05]  /*2650*/  RET.REL.NODEC R6 `(_ZN4vllm25paged_attention_v1_kernelIfhLi64ELi16ELi128ELNS_18Fp8KVCacheDataTypeE2ELb0EEEvPT_PKS2_PKT0_S8_ifPKiSA_iPKfiiiSC_SC_iiiii) ;  /* 0xffffd9a006007950 */ /* 0x000fea0003c3ffff */
.L_x_5328:
        /* <DEDUP_REMOVED lines=10> */
.L_x_23300:


//--------------------- .text._ZN4vllm25paged_attention_v1_kernelIfhLi32ELi16ELi128ELNS_18Fp8KVCacheDataTypeE2ELb0EEEvPT_PKS2_PKT0_S8_ifPKiSA_iPKfiiiSC_SC_iiiii --------------------------
	.section	.text._ZN4vllm25paged_attention_v1_kernelIfhLi32ELi16ELi128ELNS_18Fp8KVCacheDataTypeE2ELb0EEEvPT_PKS2_PKT0_S8_ifPKiSA_iPKfiiiSC_SC_iiiii,"ax",@progbits
	.sectioninfo	@"SHI_REGISTERS=32"
	.align	128
        .global         _ZN4vllm25paged_attention_v1_kernelIfhLi32ELi16ELi128ELNS_18Fp8KVCacheDataTypeE2ELb0EEEvPT_PKS2_PKT0_S8_ifPKiSA_iPKfiiiSC_SC_iiiii
        .type           _ZN4vllm25paged_attention_v1_kernelIfhLi32ELi16ELi128ELNS_18Fp8KVCacheDataTypeE2ELb0EEEvPT_PKS2_PKT0_S8_ifPKiSA_iPKfiiiSC_SC_iiiii,@function
        .size           _ZN4vllm25paged_attention_v1_kernelIfhLi32ELi16ELi128ELNS_18Fp8KVCacheDataTypeE2ELb0EEEvPT_PKS2_PKT0_S8_ifPKiSA_iPKfiiiSC_SC_iiiii,(.L_x_23301 - _ZN4vllm25paged_attention_v1_kernelIfhLi32ELi16ELi128ELNS_18Fp8KVCacheDataTypeE2ELb0EEEvPT_PKS2_PKT0_S8_ifPKiSA_iPKfiiiSC_SC_iiiii)
        .other          _ZN4vllm25paged_attention_v1_kernelIfhLi32ELi16ELi128ELNS_18Fp8KVCacheDataTypeE2ELb0EEEvPT_PKS2_PKT0_S8_ifPKiSA_iPKfiiiSC_SC_iiiii,@"STO_CUDA_ENTRY STV_DEFAULT"
_ZN4vllm25paged_attention_v1_kernelIfhLi32ELi16ELi128ELNS_18Fp8KVCacheDataTypeE2ELb0EEEvPT_PKS2_PKT0_S8_ifPKiSA_iPKfiiiSC_SC_iiiii:
.text._ZN4vllm25paged_attention_v1_kernelIfhLi32ELi16ELi128ELNS_18Fp8KVCacheDataTypeE2ELb0EEEvPT_PKS2_PKT0_S8_ifPKiSA_iPKfiiiSC_SC_iiiii:
        /* <DEDUP_REMOVED lines=23> */
.L_x_5354:
        /* <DEDUP_REMOVED lines=8> */
.L_x_5355:
        /* <DEDUP_REMOVED lines=28> */
.L_x_5336:
        /* <DEDUP_REMOVED lines=11> */
.L_x_5335:
[----:B------:R-:W-:Y:S05]  /*0460*/  BSYNC B1 ;  /* 0x0000000000017941 */ /* 0x000fea0003800000 */
.L_x_5334:
        /* <DEDUP_REMOVED lines=10> */
.L_x_5339:
        /* <DEDUP_REMOVED lines=100> */
.L_x_5338:
[----:B------:R-:W-:Y:S05]  /*0b50*/  BSYNC B1 ;  /* 0x0000000000017941 */ /* 0x000fea0003800000 */
.L_x_5337:
        /* <DEDUP_REMOVED lines=55> */
.L_x_5341:
[----:B------:R-:W-:Y:S05]  /*0ed0*/  BSYNC B1 ;  /* 0x0000000000017941 */ /* 0x000fea0003800000 */
.L_x_5340:
        /* <DEDUP_REMOVED lines=26> */
.L_x_5333:
[----:B------:R-:W-:Y:S05]  /*1080*/  BSYNC B0 ;  /* 0x0000000000007941 */ /* 0x000fea0003800000 */
.L_x_5332:
        /* <DEDUP_REMOVED lines=36> */
.L_x_5346:
        /* <DEDUP_REMOVED lines=8> */
.L_x_5345:
[----:B0-----:R-:W-:Y:S05]  /*1350*/  BSYNC B1 ;  /* 0x0000000000017941 */ /* 0x001fea0003800000 */
.L_x_5344:
        /* <DEDUP_REMOVED lines=10> */
.L_x_5349:
        /* <DEDUP_REMOVED lines=52> */
.L_x_5348:
[----:B------:R-:W-:Y:S05]  /*1740*/  BSYNC B1 ;  /* 0x0000000000017941 */ /* 0x000fea0003800000 */
.L_x_5347:
        /* <DEDUP_REMOVED lines=31> */
.L_x_5351:
[----:B------:R-:W-:Y:S05]  /*1940*/  BSYNC B1 ;  /* 0x0000000000017941 */ /* 0x000fea0003800000 */
.L_x_5350:
        /* <DEDUP_REMOVED lines=14> */
.L_x_5343:
[----:B------:R-:W-:Y:S05]  /*1a30*/  BSYNC B0 ;  /* 0x0000000000007941 */ /* 0x000fea0003800000 */
.L_x_5342:
[----:B------:R-:W-:Y:S01]  /*1a40*/  BAR.SYNC.DEFER_BLOCKING 0x0 ;  /* 0x0000000000007b1d */ /* 0x000fe20000010000 */
[----:B0-----:R-:W-:Y:S02]  /*1a50*/  LOP3.LUT R6, R4, 0x3, RZ, 0xc0, !PT ;  /* 0x0000000304067812 */ /* 0x001fe400078ec0ff */
[----:B------:R-:W-:Y:S02]  /*1a60*/  SHF.R.S32.HI R5, RZ, 0x1f, R4 ;  /* 0x0000001fff057819 */ /* 0x000fe40000011404 */
[----:B------:R-:W-:Y:S01]  /*1a70*/  LOP3.LUT R7, R0, 0xffffffc0, RZ, 0xc0, !PT ;  /* 0xffffffc000077812 */ /* 0x000fe200078ec0ff */
[----:B------:R-:W-:Y:S01]  /*1a80*/  BSSY B0, `(.L_x_5352) ;  /* 0x000002c000007945 */ /* 0x000fe20003800000 */
[----:B------:R-:W-:Y:S01]  /*1a90*/  BAR.SYNC.DEFER_BLOCKING 0x0 ;  /* 0x0000000000007b1d */ /* 0x000fe20000010000 */
[----:B------:R-:W-:Y:S01]  /*1aa0*/  ISETP.NE.AND P0, PT, R6, RZ, PT ;  /* 0x000000ff0600720c */ /* 0x000fe20003f05270 */
[----:B------:R-:W-:Y:S01]  /*1ab0*/  HFMA2.MMA R6, -RZ, RZ, 0, 0 ;  /* 0x00000000ff067435 */ /* 0x000fe200000001ff */
[----:B------:R-:W-:-:S02]  /*1ac0*/  LEA.HI R5, R5, R4, RZ, 0x2 ;  /* 0x0000000405057211 */ /* 0x000fc400078f10ff */
[----:B------:R-:W-:Y:S02]  /*1ad0*/  ISETP.NE.OR P2, PT, R7, 0x40, P0 ;  /* 0x000000400700780c */ /* 0x000fe40000745670 */
[----:B------:R-:W-:Y:S02]  /*1ae0*/  SHF.R.S32.HI R8, RZ, 0x2, R5 ;  /* 0x00000002ff087819 */ /* 0x000fe40000011405 */
[----:B------:R-:W-:Y:S01]  /*1af0*/  CS2R R4, SRZ ;  /* 0x0000000000047805 */ /* 0x000fe2000001ff00 */
[C---:B------:R-:W-:Y:S02]  /*1b00*/  ISETP.GT.OR P1, PT, R0.reuse, 0x3f, P0 ;  /* 0x0000003f0000780c */ /* 0x040fe40000724670 */
[----:B------:R-:W-:Y:S01]  /*1b10*/  LEA R7, R3, R8, 0x5 ;  /* 0x0000000803077211 */ /* 0x000fe200078e28ff */
[----:B------:R-:W-:Y:S01]  /*1b20*/  IMAD.MOV.U32 R3, RZ, RZ, RZ ;  /* 0x000000ffff037224 */ /* 0x000fe200078e00ff */
        /* <DEDUP_REMOVED lines=33> */
.L_x_5353:
[----:B0-----:R-:W-:Y:S05]  /*1d40*/  BSYNC B0 ;  /* 0x0000000000007941 */ /* 0x001fea0003800000 */
.L_x_5352:
[----:B------:R-:W-:Y:S06]  /*1d50*/  BAR.SYNC.DEFER_BLOCKING 0x0 ;  /* 0x0000000000007b1d */ /* 0x000fec0000010000 */
[----:B------:R-:W-:Y:S05]  /*1d60*/  @P3 EXIT ;  /* 0x000000000000394d */ /* 0x000fea0003800000 */
[----:B------:R-:W-:Y:S05]  /*1d70*/  @P0 EXIT ;  /* 0x000000000000094d */ /* 0x000fea0003800000 */
[----:B------:R-:W0:Y:S01]  /*1d80*/  S2R R0, SR_CTAID.X ;  /* 0x0000000000007919 */ /* 0x000e220000002500 */
[----:B------:R-:W1:Y:S01]  /*1d90*/  S2UR UR4, SR_CTAID.Z ;  /* 0x00000000000479c3 */ /* 0x000e620000002700 */
[----:B------:R-:W-:-:S04]  /*1da0*/  IMAD R2, R2, c[0x0][0xc], RZ ;  /* 0x0000030002027a24 */ /* 0x000fc800078e02ff */
        /* <DEDUP_REMOVED lines=22> */
[----:B------:R-:W-:Y:S01]  /*1f10*/  STG.E [R8.64], R4 ;  /* 0x0000000408007986 */ /* 0x000fe2000c101924 */
[-C--:B------:R-:W-:Y:S02]  /*1f20*/  LEA.HI.X.SX32 R2, R2, R17.reuse, 0x1, P2 ;  /* 0x0000001102027211 */ /* 0x080fe400010f0eff */
[----:B------:R-:W-:Y:S02]  /*1f30*/  LEA R12, P1, R13, c[0x0][0x160], 0x2 ;  /* 0x000058000d0c7a11 */ /* 0x000fe400078210ff */
[----:B------:R-:W-:Y:S02]  /*1f40*/  LEA.HI.X.SX32 R0, R7, R17, 0x1, P3 ;  /* 0x0000001107007211 */ /* 0x000fe400018f0eff */
        /* <DEDUP_REMOVED lines=8> */
.L_x_5329:
[----:B------:R-:W-:Y:S01]  /*1fd0*/  MOV R2, 0x0 ;  /* 0x0000000000027802 */ /* 0x000fe20000000f00 */
[----:B------:R-:W-:Y:S01]  /*1fe0*/  IMAD.MOV.U32 R4, RZ, RZ, c[0x4][0x178] ;  /* 0x01005e00ff047624 */ /* 0x000fe200078e00ff */
[----:B------:R-:W-:Y:S01]  /*1ff0*/  MOV R5, c[0x4][0x17c] ;  /* 0x01005f0000057a02 */ /* 0x000fe20000000f00 */
[----:B------:R-:W-:Y:S01]  /*2000*/  IMAD.MOV.U32 R7, RZ, RZ, c[0x4][0x184] ;  /* 0x01006100ff077624 */ /* 0x000fe200078e00ff */
[----:B------:R-:W-:Y:S01]  /*2010*/  MOV R6, c[0x4][0x180] ;  /* 0x0100600000067a02 */ /* 0x000fe20000000f00 */
[----:B------:R-:W-:Y:S01]  /*2020*/  IMAD.MOV.U32 R11, RZ, RZ, c[0x4][0x64] ;  /* 0x01001900ff0b7624 */ /* 0x000fe200078e00ff */
[----:B------:R-:W0:Y:S01]  /*2030*/  LDC.64 R2, c[0x4][R2] ;  /* 0x0100000002027b82 */ /* 0x000e220000000a00 */
        /* <DEDUP_REMOVED lines=13> */
.L_x_5330:
[----:B------:R-:W-:Y:S01]  /*2110*/  HFMA2.MMA R11, -RZ, RZ, 0, 1.847743988037109375e-06 ;  /* 0x0000001fff0b7435 */ /* 0x000fe200000001ff */
[----:B------:R-:W-:Y:S01]  /*2120*/  IMAD.MOV.U32 R9, RZ, RZ, -0x800001 ;  /* 0xff7fffffff097424 */ /* 0x000fe200078e00ff */
[----:B------:R-:W-:Y:S01]  /*2130*/  MOV R10, 0x10 ;  /* 0x00000010000a7802 */ /* 0x000fe20000000f00 */
[----:B------:R-:W-:Y:S01]  /*2140*/  IMAD.MOV.U32 R12, RZ, RZ, -0x1 ;  /* 0xffffffffff0c7424 */ /* 0x000fe200078e00ff */
[----:B------:R-:W-:Y:S02]  /*2150*/  MOV R6, 0x2170 ;  /* 0x0000217000067802 */ /* 0x000fe40000000f00 */
[----:B------:R-:W-:Y:S05]  /*2160*/  CALL.REL.NOINC `($__internal_134_$__cuda_sm70_shflsync_bfly_p) ;  /* 0x0000014000007944 */ /* 0x000fea0003c00000 */
[----:B-1----:R-:W-:Y:S01]  /*2170*/  MOV R6, R10 ;  /* 0x0000000a00067202 */ /* 0x002fe20000000f00 */
[----:B0-----:R-:W-:Y:S05]  /*2180*/  BRA `(.L_x_5354) ;  /* 0xffffdfe000007947 */ /* 0x001fea000383ffff */
.L_x_5331:
[----:B------:R-:W-:Y:S01]  /*2190*/  HFMA2.MMA R10, -RZ, RZ, 0, 4.76837158203125e-07 ;  /* 0x00000008ff0a7435 */ /* 0x000fe200000001ff */
[----:B------:R-:W-:Y:S01]  /*21a0*/  IMAD.MOV.U32 R11, RZ, RZ, 0x1f ;  /* 0x0000001fff0b7424 */ /* 0x000fe200078e00ff */
[----:B------:R-:W-:Y:S02]  /*21b0*/  MOV R12, 0xffffffff ;  /* 0xffffffff000c7802 */ /* 0x000fe40000000f00 */
[----:B------:R-:W-:Y:S02]  /*21c0*/  MOV R6, 0x21e0 ;  /* 0x000021e000067802 */ /* 0x000fe40000000f00 */
[----:B------:R-:W-:Y:S05]  /*21d0*/  CALL.REL.NOINC `($__internal_134_$__cuda_sm70_shflsync_bfly_p) ;  /* 0x000000d000007944 */ /* 0x000fea0003c00000 */
[----:B01----:R-:W-:Y:S01]  /*21e0*/  FMNMX.FTZ R9, R9, R10, !PT ;  /* 0x0000000a09097209 */ /* 0x003fe20007810000 */
[----:B------:R-:W-:Y:S01]  /*21f0*/  HFMA2.MMA R10, -RZ, RZ, 0, 2.384185791015625e-07 ;  /* 0x00000004ff0a7435 */ /* 0x000fe200000001ff */
[----:B------:R-:W-:Y:S01]  /*2200*/  IMAD.MOV.U32 R11, RZ, RZ, 0x1f ;  /* 0x0000001fff0b7424 */ /* 0x000fe200078e00ff */
[----:B------:R-:W-:-:S02]  /*2210*/  MOV R12, 0xffffffff ;  /* 0xffffffff000c7802 */ /* 0x000fc40000000f00 */
[----:B------:R-:W-:Y:S02]  /*2220*/  MOV R6, 0x2240 ;  /* 0x0000224000067802 */ /* 0x000fe40000000f00 */
[----:B------:R-:W-:Y:S05]  /*2230*/  CALL.REL.NOINC `($__internal_134_$__cuda_sm70_shflsync_bfly_p) ;  /* 0x0000007000007944 */ /* 0x000fea0003c00000 */
[----:B01----:R-:W-:Y:S01]  /*2240*/  FMNMX.FTZ R9, R9, R10, !PT ;  /* 0x0000000a09097209 */ /* 0x003fe20007810000 */
[----:B------:R-:W-:Y:S01]  /*2250*/  HFMA2.MMA R10, -RZ, RZ, 0, 1.1920928955078125e-07 ;  /* 0x00000002ff0a7435 */ /* 0x000fe200000001ff */
[----:B------:R-:W-:Y:S01]  /*2260*/  IMAD.MOV.U32 R11, RZ, RZ, 0x1f ;  /* 0x0000001fff0b7424 */ /* 0x000fe200078e00ff */
[----:B------:R-:W-:Y:S02]  /*2270*/  MOV R12, 0xffffffff ;  /* 0xffffffff000c7802 */ /* 0x000fe40000000f00 */
[----:B------:R-:W-:Y:S02]  /*2280*/  MOV R6, 0x22a0 ;  /* 0x000022a000067802 */ /* 0x000fe40000000f00 */
[----:B------:R-:W-:Y:S05]  /*2290*/  CALL.REL.NOINC `($__internal_134_$__cuda_sm70_shflsync_bfly_p) ;  /* 0x0000001000007944 */ /* 0x000fea0003c00000 */
[----:B01----:R-:W-:Y:S05]  /*22a0*/  BRA `(.L_x_5355) ;  /* 0xffffdf4000007947 */ /* 0x003fea000383ffff */
        .weak           $__internal_134_$__cuda_sm70_shflsync_bfly_p
        .type           $__internal_134_$__cuda_sm70_shflsync_bfly_p,@function
        .size           $__internal_134_$__cuda_sm70_shflsync_bfly_p,(.L_x_23301 - $__internal_134_$__cuda_sm70_shflsync_bfly_p)
$__internal_134_$__cuda_sm70_shflsync_bfly_p:
[----:B------:R-:W-:Y:S01]  /*22b0*/  HFMA2.MMA R7, -RZ, RZ, 0, 0 ;  /* 0x00000000ff077435 */ /* 0x000fe200000001ff */
[----:B------:R-:W-:Y:S04]  /*22c0*/  WARPSYNC R12 ;  /* 0x0000000c00007348 */ /* 0x000fe80003800000 */
[----:B------:R0:W1:Y:S01]  /*22d0*/  SHFL.BFLY PT, R10, R9, R10, R11 ;  /* 0x0c00000a090a7389 */ /* 0x00006200000e000b */
[----:B------:R-:W-:Y:S05]  /*22e0*/  RET.REL.NODEC R6 `(_ZN4vllm25paged_attention_v1_kernelIfhLi32ELi16ELi128ELNS_18Fp8KVCacheDataTypeE2ELb0EEEvPT_PKS2_PKT0_S8_ifPKiSA_iPKfiiiSC_SC_iiiii) ;  /* 0xffffdd1006007950 */ /* 0x000fea0003c3ffff */
.L_x_5356:
        /* <DEDUP_REMOVED lines=9> */
.L_x_23301:


//--------------------- .text._ZN4vllm25paged_attention_v1_kernelIfhLi256ELi16ELi128ELNS_18Fp8KVCacheDataTypeE2ELb1EEEvPT_PKS2_PKT0_S8_ifPKiSA_iPKfiiiSC_SC_iiiii --------------------------
	.section	.text._ZN4vllm25paged_attention_v1_kernelIfhLi256ELi16ELi128ELNS_18Fp8KVCacheDataTypeE2ELb1EEEvPT_PKS2_PKT0_S8_ifPKiSA_iPKfiiiSC_SC_iiiii,"ax",@progbits
	.sectioninfo	@"SHI_REGISTERS=53"
	.align	128
        .global         _ZN4vllm25paged_attention_v1_kernelIfhLi256ELi16ELi128ELNS_18Fp8KVCacheDataTypeE2ELb1EEEvPT_PKS2_PKT0_S8_ifPKiSA_iPKfiiiSC_SC_iiiii
        .type           _ZN4vllm25paged_attention_v1_kernelIfhLi256ELi16ELi128ELNS_18Fp8KVCacheDataTypeE2ELb1EEEvPT_PKS2_PKT0_S8_ifPKiSA_iPKfiiiSC_SC_iiiii,@function
        .size           _ZN4vllm25paged_attention_v1_kernelIfhLi256ELi16ELi128ELNS_18Fp8KVCacheDataTypeE2ELb1EEEvPT_PKS2_PKT0_S8_ifPKiSA_iPKfiiiSC_SC_iiiii,(.L_x_23302 - _ZN4vllm25paged_attention_v1_kernelIfhLi256ELi16ELi128ELNS_18Fp8KVCacheDataTypeE2ELb1EEEvPT_PKS2_PKT0_S8_ifPKiSA_iPKfiiiSC_SC_iiiii)
        .other          _ZN4vllm25paged_attention_v1_kernelIfhLi256ELi16ELi128ELNS_18Fp8KVCacheDataTypeE2ELb1EEEvPT_PKS2_PKT0_S8_ifPKiSA_iPKfiiiSC_SC_iiiii,@"STO_CUDA_ENTRY STV_DEFAULT"
_ZN4vllm25paged_attention_v1_kernelIfhLi256ELi16ELi128ELNS_18Fp8KVCacheDataTypeE2ELb1EEEvPT_PKS2_PKT0_S8_ifPKiSA_iPKfiiiSC_SC_iiiii:
.text._ZN4vllm25paged_attention_v1_kernelIfhLi256ELi16ELi128ELNS_18Fp8KVCacheDataTypeE2ELb1EEEvPT_PKS2_PKT0_S8_ifPKiSA_iPKfiiiSC_SC_iiiii:
        /* <DEDUP_REMOVED lines=10> */
[----:B------:R-:W-:Y:S02]  /*00a0*/  IMAD.U32 R2, RZ, RZ, UR4 ;  /* 0x00000004ff027e24 */ /* 0x000fe4000f8e00ff */
[----:B------:R-:W-:-:S05]  /*00b0*/  IMAD.U32 R3, RZ, RZ, UR5 ;  /* 0x00000005ff037e24 */ /* 0x000fca000f8e00ff */
[----:B------:R0:W2:Y:S01]  /*00c0*/  LDG.E.CONSTANT R4, [R2.64] ;  /* 0x0000002402047981 */ /* 0x0000a2000c1e9900 */
[----:B------:R-:W3:Y:S01]  /*00d0*/  I2F.RP R0, R5 ;  /* 0x0000000500007306 */ /* 0x000ee20000209400 */
[----:B------:R-:W-:-:S07]  /*00e0*/  ISETP.NE.AND P1, PT, RZ, c[0x0][0x1d4], PT ;  /* 0x00007500ff007a0c */ /* 0x000fce0003f25270 */
[----:B---3--:R-:W3:Y:S02]  /*00f0*/  MUFU.RCP R0, R0 ;  /* 0x0000000000007308 */ /* 0x008ee40000001000 */
[----:B---3--:R-:W-:-:S06]  /*0100*/  IADD3 R7, R0, 0xffffffe, RZ ;  /* 0x0ffffffe00077810 */ /* 0x008fcc0007ffe0ff */
[----:B------:R-:W3:Y:S02]  /*0110*/  F2I.FTZ.U32.TRUNC.NTZ R7, R7 ;  /* 0x0000000700077305 */ /* 0x000ee4000021f000 */
[----:B---3--:R-:W-:-:S05]  /*0120*/  IADD3 R6, RZ, -R7, RZ ;  /* 0x80000007ff067210 */ /* 0x008fca0007ffe0ff */
[----:B0-----:R-:W-:Y:S02]  /*0130*/  IMAD R3, R6, R5, RZ ;  /* 0x0000000506037224 */ /* 0x001fe400078e02ff */
[----:B------:R-:W-:-:S04]  /*0140*/  IMAD.MOV.U32 R6, RZ, RZ, RZ ;  /* 0x000000ffff067224 */ /* 0x000fc800078e00ff */
        /* <DEDUP_REMOVED lines=11> */
[----:B------:R-:W-:Y:S01]  /*0200*/  IMAD.MOV.U32 R4, RZ, RZ, R2 ;  /* 0x000000ffff047224 */ /* 0x000fe200078e0002 */
[----:B------:R-:W-:Y:S02]  /*0210*/  USHF.R.S32.HI UR38, URZ, 0x4, UR6 ;  /* 0x000000043f267899 */ /* 0x000fe40008011406 */
[----:B------:R-:W-:Y:S01]  /*0220*/  UISETP.LT.AND UP0, UPT, UR4, UR5, UPT ;  /* 0x000000050400728c */ /* 0x000fe2000bf01270 */
[----:B------:R-:W-:-:S03]  /*0230*/  IMAD.HI.U32 R0, R6, R4, RZ ;  /* 0x0000000406007227 */ /* 0x000fc600078e00ff */
[----:B------:R-:W-:Y:S02]  /*0240*/  USEL UR39, UR4, UR5, UP0 ;  /* 0x0000000504277287 */ /* 0x000fe40008000000 */
[----:B------:R-:W-:-:S05]  /*0250*/  IADD3 R2, -R0, RZ, RZ ;  /* 0x000000ff00027210 */ /* 0x000fca0007ffe1ff */
[C---:B------:R-:W-:Y:S02]  /*0260*/  IMAD R4, R5.reuse, R2, R4 ;  /* 0x0000000205047224 */ /* 0x040fe400078e0204 */
[----:B------:R-:W0:Y:S03]  /*0270*/  S2R R2, SR_TID.X ;  /* 0x0000000000027919 */ /* 0x000e260000002100 */
[----:B------:R-:W-:-:S13]  /*0280*/  ISETP.GT.U32.AND P2, PT, R5, R4, PT ;  /* 0x000000040500720c */ /* 0x000fda0003f44070 */
[----:B------:R-:W-:Y:S01]  /*0290*/  @!P2 IMAD.IADD R4, R4, 0x1, -R5 ;  /* 0x000000010404a824 */ /* 0x000fe200078e0a05 */
[----:B------:R-:W-:-:S04]  /*02a0*/  @!P2 IADD3 R0, R0, 0x1, RZ ;  /* 0x000000010000a810 */ /* 0x000fc80007ffe0ff */
[----:B------:R-:W-:Y:S01]  /*02b0*/  ISETP.GE.U32.AND P0, PT, R4, R5, PT ;  /* 0x000000050400720c */ /* 0x000fe20003f06070 */
[----:B------:R-:W-:Y:S01]  /*02c0*/  IMAD.MOV.U32 R4, RZ, RZ, c[0x0][0x1d8] ;  /* 0x00007600ff047624 */ /* 0x000fe200078e00ff */
[----:B0-----:R-:W-:-:S04]  /*02d0*/  SHF.R.S32.HI R3, RZ, 0x1f, R2 ;  /* 0x0000001fff037819 */ /* 0x001fc80000011402 */
[----:B------:R-:W-:-:S04]  /*02e0*/  LEA.HI R3, R3, R2, RZ, 0x5 ;  /* 0x0000000203037211 */ /* 0x000fc800078f28ff */
[----:B------:R-:W-:-:S03]  /*02f0*/  LOP3.LUT R7, R3, 0xffffffe0, RZ, 0xc0, !PT ;  /* 0xffffffe003077812 */ /* 0x000fc600078ec0ff */
[----:B------:R-:W-:Y:S02]  /*0300*/  @P0 IADD3 R0, R0, 0x1, RZ ;  /* 0x0000000100000810 */ /* 0x000fe40007ffe0ff */
[----:B------:R-:W-:Y:S02]  /*0310*/  ISETP.GT.AND P0, PT, R4, -0x1, PT ;  /* 0xffffffff0400780c */ /* 0x000fe40003f04270 */
[----:B------:R-:W-:Y:S01]  /*0320*/  SHF.R.S32.HI R3, RZ, 0x5, R3 ;  /* 0x00000005ff037819 */ /* 0x000fe20000011403 */
[----:B------:R-:W-:Y:S01]  /*0330*/  @!P3 IMAD.MOV R0, RZ, RZ, -R0 ;  /* 0x000000ffff00b224 */ /* 0x000fe200078e0a00 */
[----:B------:R-:W-:Y:S02]  /*0340*/  IADD3 R20, -R7, R2, RZ ;  /* 0x0000000207147210 */ /* 0x000fe40007ffe1ff */
[----:B------:R-:W-:-:S07]  /*0350*/  @!P1 LOP3.LUT R0, RZ, c[0x0][0x1d4], RZ, 0x33, !PT ;  /* 0x00007500ff009a12 */ /* 0x000fce00078e33ff */
[----:B------:R-:W-:Y:S05]  /*0360*/  @P0 BRA `(.L_x_5357) ;  /* 0x0000039000000947 */ /* 0x000fea0003800000 */
[----:B-1----:R-:W-:Y:S01]  /*0370*/  IABS R7, c[0x0][0x180] ;  /* 0x0000600000077a13 */ /* 0x002fe20000000000 */
        /* <DEDUP_REMOVED lines=56> */
.L_x_5357:
[----:B-1----:R-:W-:Y:S02]  /*0700*/  ULDC UR4, c[0x0][0xc] ;  /* 0x0000030000047ab9 */ /* 0x002fe40000000800 */
[----:B------:R-:W-:Y:S02]  /*0710*/  ULDC UR5, c[0x0][0x1c8] ;  /* 0x0000720000057ab9 */ /* 0x000fe40000000800 */
[----:B------:R-:W-:-:S03]  /*0720*/  UIMAD UR4, UR4, UR5, UR41 ;  /* 0x00000005040472a4 */ /* 0x000fc6000f8e0229 */
[----:B------:R-:W-:Y:S02]  /*0730*/  ULDC UR5, c[0x0][0x1d8] ;  /* 0x0000760000057ab9 */ /* 0x000fe40000000800 */
[----:B------:R-:W-:-:S06]  /*0740*/  UIMAD UR4, UR4, UR5, URZ ;  /* 0x00000005040472a4 */ /* 0x000fcc000f8e023f */
[----:B------:R-:W-:-:S03]  /*0750*/  IMAD.U32 R4, RZ, RZ, UR4 ;  /* 0x00000004ff047e24 */ /* 0x000fc6000f8e00ff */
.L_x_5358:
[----:B------:R-:W-:Y:S01]  /*0760*/  ISETP.GE.AND P1, PT, R3, UR38, PT ;  /* 0x0000002603007c0c */ /* 0x000fe2000bf26270 */
        /* <DEDUP_REMOVED lines=14> */
[----:B0-----:R-:W0:Y:S01]  /*0850*/  MUFU.RCP R10, R10 ;  /* 0x0000000a000a7308 */ /* 0x001e220000001000 */
[----:B------:R-:W-:Y:S01]  /*0860*/  IADD3 R7, R8, -R7, RZ ;  /* 0x8000000708077210 */ /* 0x000fe20007ffe0ff */
[----:B------:R-:W-:Y:S01]  /*0870*/  IMAD.MOV.U32 R8, RZ, RZ, RZ ;  /* 0x000000ffff087224 */ /* 0x000fe200078e00ff */
[----:B0-----:R-:W-:-:S06]  /*0880*/  IADD3 R9, R10, 0xffffffe, RZ ;  /* 0x0ffffffe0a097810 */ /* 0x001fcc0007ffe0ff */
[----:B------:R-:W0:Y:S02]  /*0890*/  F2I.FTZ.U32.TRUNC.NTZ R9, R9 ;  /* 0x0000000900097305 */ /* 0x000e24000021f000 */
[----:B0-----:R-:W-:-:S04]  /*08a0*/  IMAD.MOV R11, RZ, RZ, -R9 ;  /* 0x000000ffff0b7224 */ /* 0x001fc800078e0a09 */
[----:B------:R-:W-:-:S04]  /*08b0*/  IMAD R11, R11, R12, RZ ;  /* 0x0000000c0b0b7224 */ /* 0x000fc800078e02ff */
[----:B------:R-:W-:-:S04]  /*08c0*/  IMAD.HI.U32 R11, R9, R11, R8 ;  /* 0x0000000b090b7227 */ /* 0x000fc800078e0008 */
[----:B------:R-:W-:-:S04]  /*08d0*/  IMAD.MOV.U32 R8, RZ, RZ, R3 ;  /* 0x000000ffff087224 */ /* 0x000fc800078e0003 */
.L_x_5362:
        /* <DEDUP_REMOVED lines=35> */
[----:B------:R-:W-:-:S13]  /*0b10*/  ISETP.GE.AND P0, PT, R8, UR38, PT ;  /* 0x0000002608007c0c */ /* 0x000fda000bf06270 */
[----:B0-----:R-:W-:Y:S05]  /*0b20*/  @!P0 BRA `(.L_x_5362) ;  /* 0xfffffdb000008947 */ /* 0x001fea000383ffff */
.L_x_5360:
[----:B------:R-:W-:Y:S05]  /*0b30*/  BSYNC B7 ;  /* 0x0000000000077941 */ /* 0x000fea0003800000 */
.L_x_5359:
[----:B------:R-:W-:Y:S05]  /*0b40*/  BRA.DIV ~URZ, `(.L_x_5363) ;  /* 0x00003c927f007947 */ /* 0x000fea000b800000 */
[----:B------:R-:W-:-:S05]  /*0b50*/  IMAD.MOV.U32 R5, RZ, RZ, -0x800001 ;  /* 0xff7fffffff057424 */ /* 0x000fca00078e00ff */
.L_x_5399:
        /* <DEDUP_REMOVED lines=8> */
.L_x_5400:
[----:B------:R-:W-:Y:S01]  /*0be0*/  ISETP.NE.AND P0, PT, R20, RZ, PT ;  /* 0x000000ff1400720c */ /* 0x000fe20003f05270 */
[----:B------:R-:W-:-:S12]  /*0bf0*/  WARPSYNC 0xffffffff ;  /* 0xffffffff00007948 */ /* 0x000fd80003800000 */
[----:B01----:R-:W-:-:S05]  /*0c00*/  @!P0 FMNMX.FTZ R8, R7, R8, !PT ;  /* 0x0000000807088209 */ /* 0x003fca0007810000 */
[----:B------:R0:W-:Y:S02]  /*0c10*/  @!P0 STS [R3.X4], R8 ;  /* 0x0000000803008388 */ /* 0x0001e40000004800 */
[----:B------:R-:W-:Y:S01]  /*0c20*/  BAR.SYNC.DEFER_BLOCKING 0x0 ;  /* 0x0000000000007b1d */ /* 0x000fe20000010000 */
[----:B------:R-:W-:Y:S01]  /*0c30*/  ISETP.GT.AND P0, PT, R20, 0x3, PT ;  /* 0x000000031400780c */ /* 0x000fe20003f04270 */
[----:B------:R-:W-:Y:S01]  /*0c40*/  IMAD.MOV.U32 R7, RZ, RZ, RZ ;  /* 0x000000ffff077224 */ /* 0x000fe200078e00ff */
[----:B------:R-:W-:-:S03]  /*0c50*/  ISETP.GE.AND P2, PT, R2, UR39, PT ;  /* 0x0000002702007c0c */ /* 0x000fc6000bf46270 */
[----:B------:R-:W-:Y:S08]  /*0c60*/  BSSY B0, `(.L_x_5365) ;  /* 0x00000e2000007945 */ /* 0x000ff00003800000 */
[----:B------:R-:W1:Y:S04]  /*0c70*/  @!P0 LDS R6, [R20.X4] ;  /* 0x0000000014068984 */ /* 0x000e680000004800 */
[----:B-1----:R-:W1:Y:S02]  /*0c80*/  SHFL.BFLY PT, R5, R6, 0x2, 0x1f ;  /* 0x0c401f0006057f89 */ /* 0x002e6400000e0000 */
        /* <DEDUP_REMOVED lines=8> */
[----:B------:R-:W-:-:S04]  /*0d10*/  IADD3 R6, R6, UR39, RZ ;  /* 0x0000002706067c10 */ /* 0x000fc8000fffe0ff */
        /* <DEDUP_REMOVED lines=8> */
.L_x_5369:
        /* <DEDUP_REMOVED lines=11> */
.L_x_5368:
[----:B------:R-:W-:Y:S05]  /*0e50*/  BSYNC B1 ;  /* 0x0000000000017941 */ /* 0x000fea0003800000 */
.L_x_5367:
[----:B------:R-:W-:Y:S05]  /*0e60*/  @!P3 BRA `(.L_x_5366) ;  /* 0x00000c100000b947 */ /* 0x000fea0003800000 */
[----:B------:R-:W-:Y:S01]  /*0e70*/  IADD3 R6, -R8, UR39, RZ ;  /* 0x0000002708067c10 */ /* 0x000fe2000fffe1ff */
        /* <DEDUP_REMOVED lines=9> */
.L_x_5372:
        /* <DEDUP_REMOVED lines=100> */
.L_x_5371:
[----:B------:R-:W-:Y:S05]  /*1550*/  BSYNC B1 ;  /* 0x0000000000017941 */ /* 0x000fea0003800000 */
.L_x_5370:
        /* <DEDUP_REMOVED lines=55> */
.L_x_5374:
[----:B------:R-:W-:Y:S05]  /*18d0*/  BSYNC B1 ;  /* 0x0000000000017941 */ /* 0x000fea0003800000 */
.L_x_5373:
        /* <DEDUP_REMOVED lines=26> */
.L_x_5366:
[----:B------:R-:W-:Y:S05]  /*1a80*/  BSYNC B0 ;  /* 0x0000000000007941 */ /* 0x000fea0003800000 */
.L_x_5365:
        /* <DEDUP_REMOVED lines=30> */
[----:B------:R-:W-:-:S02]  /*1c70*/  ISETP.GE.U32.AND P2, PT, R5, 0x180, PT ;  /* 0x000001800500780c */ /* 0x000fc40003f46070 */
[----:B------:R-:W-:Y:S01]  /*1c80*/  LOP3.LUT P0, R8, R7, 0x3, RZ, 0xc0, !PT ;  /* 0x0000000307087812 */ /* 0x000fe2000780c0ff */
[----:B------:R-:W-:-:S12]  /*1c90*/  IMAD.MOV.U32 R7, RZ, RZ, R2 ;  /* 0x000000ffff077224 */ /* 0x000fd800078e0002 */
[----:B------:R-:W-:Y:S05]  /*1ca0*/  @!P0 BRA `(.L_x_5378) ;  /* 0x000000b000008947 */ /* 0x000fea0003800000 */
[----:B01----:R-:W-:Y:S01]  /*1cb0*/  MOV R5, R8 ;  /* 0x0000000800057202 */ /* 0x003fe20000000f00 */
[----:B------:R-:W-:Y:S01]  /*1cc0*/  IMAD.MOV.U32 R7, RZ, RZ, R2 ;  /* 0x000000ffff077224 */ /* 0x000fe200078e0002 */
[----:B------:R-:W-:-:S05]  /*1cd0*/  LEA R6, R2, 0x20, 0x2 ;  /* 0x0000002002067811 */ /* 0x000fca00078e10ff */
.L_x_5379:
        /* <DEDUP_REMOVED lines=8> */
.L_x_5378:
[----:B01----:R-:W-:Y:S05]  /*1d60*/  BSYNC B1 ;  /* 0x0000000000017941 */ /* 0x003fea0003800000 */
.L_x_5377:
        /* <DEDUP_REMOVED lines=11> */
.L_x_5382:
        /* <DEDUP_REMOVED lines=52> */
.L_x_5381:
[----:B------:R-:W-:Y:S05]  /*2160*/  BSYNC B1 ;  /* 0x0000000000017941 */ /* 0x000fea0003800000 */
.L_x_5380:
        /* <DEDUP_REMOVED lines=31> */
.L_x_5384:
[----:B------:R-:W-:Y:S05]  /*2360*/  BSYNC B1 ;  /* 0x0000000000017941 */ /* 0x000fea0003800000 */
.L_x_5383:
        /* <DEDUP_REMOVED lines=14> */
.L_x_5376:
[----:B------:R-:W-:Y:S05]  /*2450*/  BSYNC B0 ;  /* 0x0000000000007941 */ /* 0x000fea0003800000 */
.L_x_5375:
        /* <DEDUP_REMOVED lines=26> */
.L_x_5388:
        /* <DEDUP_REMOVED lines=33> */
.L_x_5386:
[----:B------:R-:W-:Y:S05]  /*2810*/  BSYNC B6 ;  /* 0x0000000000067941 */ /* 0x000fea0003800000 */
.L_x_5385:
[----:B------:R-:W-:Y:S05]  /*2820*/  BRA.DIV ~URZ, `(.L_x_5389) ;  /* 0x000021727f007947 */ /* 0x000fea000b800000 */
[----:B------:R-:W-:-:S04]  /*2830*/  IMAD.MOV.U32 R0, RZ, RZ, RZ ;  /* 0x000000ffff007224 */ /* 0x000fc800078e00ff */
.L_x_5401:
[----:B------:R-:W-:Y:S01]  /*2840*/  FADD.FTZ R19, RZ, R0 ;  /* 0x00000000ff137221 */ /* 0x000fe20000010000 */
[----:B------:R-:W-:Y:S05]  /*2850*/  BRA.DIV ~URZ, `(.L_x_5390) ;  /* 0x000021c27f007947 */ /* 0x000fea000b800000 */
[----:B------:R-:W1:Y:S01]  /*2860*/  SHFL.BFLY PT, R37, R19, 0x1, 0x1f ;  /* 0x0c201f0013257f89 */ /* 0x000e6200000e0000 */
[----:B------:R-:W-:Y:S01]  /*2870*/  HFMA2.MMA R21, -RZ, RZ, 0, 0 ;  /* 0x00000000ff157435 */ /* 0x000fe200000001ff */
        /* <DEDUP_REMOVED lines=9> */
[----:B0-----:R-:W-:Y:S01]  /*2910*/  CS2R R10, SRZ ;  /* 0x00000000000a7805 */ /* 0x001fe2000001ff00 */
[----:B------:R-:W-:Y:S01]  /*2920*/  CS2R R6, SRZ ;  /* 0x0000000000067805 */ /* 0x000fe2000001ff00 */
[----:B------:R-:W-:Y:S01]  /*2930*/  CS2R R14, SRZ ;  /* 0x00000000000e7805 */ /* 0x000fe2000001ff00 */
[----:B------:R-:W-:Y:S01]  /*2940*/  CS2R R12, SRZ ;  /* 0x00000000000c7805 */ /* 0x000fe2000001ff00 */
[----:B------:R-:W-:Y:S01]  /*2950*/  CS2R R8, SRZ ;  /* 0x0000000000087805 */ /* 0x000fe2000001ff00 */
[----:B------:R-:W-:Y:S01]  /*2960*/  CS2R R4, SRZ ;  /* 0x0000000000047805 */ /* 0x000fe2000001ff00 */
[----:B------:R-:W-:-:S02]  /*2970*/  IMAD.MOV.U32 R24, RZ, RZ, RZ ;  /* 0x000000ffff187224 */ /* 0x000fc400078e00ff */
[----:B-1----:R-:W-:Y:S02]  /*2980*/  FADD.FTZ R37, R19, R37 ;  /* 0x0000002513257221 */ /* 0x002fe40000010000 */
[----:B------:R-:W-:Y:S02]  /*2990*/  CS2R R18, SRZ ;  /* 0x0000000000127805 */ /* 0x000fe4000001ff00 */
.L_x_5402:
        /* <DEDUP_REMOVED lines=45> */
.L_x_5392:
[----:B------:R-:W-:Y:S05]  /*2c70*/  BSYNC B0 ;  /* 0x0000000000007941 */ /* 0x000fea0003800000 */
.L_x_5391:
        /* <DEDUP_REMOVED lines=71> */
.L_x_5394:
[----:B------:R-:W-:Y:S05]  /*30f0*/  BSYNC B0 ;  /* 0x0000000000007941 */ /* 0x000fea0003800000 */
.L_x_5393:
        /* <DEDUP_REMOVED lines=41> */
.L_x_5396:
[----:B------:R-:W-:Y:S05]  /*3390*/  BSYNC B0 ;  /* 0x0000000000007941 */ /* 0x000fea0003800000 */
.L_x_5395:
        /* <DEDUP_REMOVED lines=66> */
[----:B-1----:R-:W-:Y:S02]  /*37c0*/  FADD.FTZ R13, R13, R2 ;  /* 0x000000020d0d7221 */ /* 0x002fe40000010000 */
[----:B--2---:R-:W-:Y:S02]  /*37d0*/  FADD.FTZ R12, R12, R3 ;  /* 0x000000030c0c7221 */ /* 0x004fe40000010000 */
[----:B0-----:R-:W-:Y:S02]  /*37e0*/  FADD.FTZ R11, R11, R24 ;  /* 0x000000180b0b7221 */ /* 0x001fe40000010000 */
[----:B---3--:R-:W-:-:S02]  /*37f0*/  FADD.FTZ R8, R8, R25 ;  /* 0x0000001908087221 */ /* 0x008fc40000010000 */
[----:B----4-:R-:W-:Y:S02]  /*3800*/  FADD.FTZ R9, R9, R38 ;  /* 0x0000002609097221 */ /* 0x010fe40000010000 */
[----:B-----5:R-:W-:Y:S02]  /*3810*/  FADD.FTZ R6, R6, R39 ;  /* 0x0000002706067221 */ /* 0x020fe40000010000 */
.L_x_5398:
[----:B------:R-:W-:Y:S05]  /*3820*/  BSYNC B0 ;  /* 0x0000000000007941 */ /* 0x000fea0003800000 */
.L_x_5397:
        /* <DEDUP_REMOVED lines=14> */
[C---:B0-----:R-:W-:Y:S01]  /*3910*/  IADD3 R24, R20.reuse, 0x8, RZ ;  /* 0x0000000814187810 */ /* 0x041fe20007ffe0ff */
        /* <DEDUP_REMOVED lines=19> */
[----:B------:R-:W-:Y:S01]  /*3a50*/  LEA R40, P0, R41, c[0x0][0x160], 0x2 ;  /* 0x0000580029287a11 */ /* 0x000fe200078010ff */
[----:B------:R1:W-:Y:S01]  /*3a60*/  STG.E [R24.64], R36 ;  /* 0x0000002418007986 */ /* 0x0003e2000c101924 */
[----:B------:R-:W-:Y:S02]  /*3a70*/  IADD3 R42, P1, R39, UR4, RZ ;  /* 0x00000004272a7c10 */ /* 0x000fe4000ff3e0ff */
        /* <DEDUP_REMOVED lines=13> */
[----:B-1----:R-:W-:Y:S02]  /*3b50*/  IADD3 R36, R20, 0x30, RZ ;  /* 0x0000003014247810 */ /* 0x002fe40007ffe0ff */
[----:B------:R-:W-:Y:S02]  /*3b60*/  LEA R24, P1, R42, c[0x0][0x160], 0x2 ;  /* 0x000058002a187a11 */ /* 0x000fe400078210ff */
[----:B------:R-:W-:Y:S02]  /*3b70*/  LEA.HI.X R39, R39, c[0x0][0x164], R44, 0x2, P0 ;  /* 0x0000590027277a11 */ /* 0x000fe400000f142c */
[----:B------:R-:W-:Y:S02]  /*3b80*/  IADD3 R44, P0, R36, UR4, RZ ;  /* 0x00000004242c7c10 */ /* 0x000fe4000ff1e0ff */
[----:B------:R-:W-:Y:S01]  /*3b90*/  LEA.HI.X R25, R42, c[0x0][0x164], R37, 0x2, P1 ;  /* 0x000059002a197a11 */ /* 0x000fe200008f1425 */
[----:B------:R1:W-:Y:S01]  /*3ba0*/  STG.E [R38.64], R31 ;  /* 0x0000001f26007986 */ /* 0x0003e2000c101924 */
        /* <DEDUP_REMOVED lines=9> */
[----:B------:R-:W-:Y:S01]  /*3c40*/  LEA.HI.X.SX32 R35, R35, UR7, 0x1, P2 ;  /* 0x0000000723237c11 */ /* 0x000fe200090f0eff */
[----:B------:R3:W-:Y:S01]  /*3c50*/  STG.E [R40.64], R33 ;  /* 0x0000002128007986 */ /* 0x0007e2000c101924 */
[C---:B--2---:R-:W-:Y:S02]  /*3c60*/  LEA R2, P1, R42.reuse, c[0x0][0x160], 0x2 ;  /* 0x000058002a027a11 */ /* 0x044fe400078210ff */
[----:B------:R-:W-:Y:S02]  /*3c70*/  LEA R36, P0, R43, c[0x0][0x160], 0x2 ;  /* 0x000058002b247a11 */ /* 0x000fe400078010ff */
[----:B------:R-:W-:Y:S02]  /*3c80*/  LEA.HI.X R3, R42, c[0x0][0x164], R35, 0x2, P1 ;  /* 0x000059002a037a11 */ /* 0x000fe400008f1423 */
[----:B------:R-:W-:-:S02]  /*3c90*/  IADD3 R34, R20, 0x48, RZ ;  /* 0x0000004814227810 */ /* 0x000fc40007ffe0ff */
[C---:B------:R-:W-:Y:S02]  /*3ca0*/  IADD3 R42, R20.reuse, 0x58, RZ ;  /* 0x00000058142a7810 */ /* 0x040fe40007ffe0ff */
[----:B------:R-:W-:Y:S02]  /*3cb0*/  LEA.HI.X R37, R43, c[0x0][0x164], R44, 0x2, P0 ;  /* 0x000059002b257a11 */ /* 0x000fe400000f142c */
[----:B------:R-:W-:Y:S02]  /*3cc0*/  IADD3 R35, R20, 0x50, RZ ;  /* 0x0000005014237810 */ /* 0x000fe40007ffe0ff */
[----:B------:R-:W-:Y:S01]  /*3cd0*/  IADD3 R43, P0, R34, UR4, RZ ;  /* 0x00000004222b7c10 */ /* 0x000fe2000ff1e0ff */
[----:B------:R2:W-:Y:S01]  /*3ce0*/  STG.E [R36.64], R30 ;  /* 0x0000001e24007986 */ /* 0x0005e2000c101924 */
[----:B------:R-:W-:Y:S02]  /*3cf0*/  IADD3 R46, P2, R42, UR4, RZ ;  /* 0x000000042a2e7c10 */ /* 0x000fe4000ff5e0ff */
[----:B------:R-:W-:Y:S01]  /*3d00*/  IADD3 R45, P1, R35, UR4, RZ ;  /* 0x00000004232d7c10 */ /* 0x000fe2000ff3e0ff */
[----:B------:R4:W-:Y:S01]  /*3d10*/  STG.E [R2.64], R29 ;  /* 0x0000001d02007986 */ /* 0x0009e2000c101924 */
[----:B------:R-:W-:-:S02]  /*3d20*/  LEA.HI.X.SX32 R50, R34, UR7, 0x1, P0 ;  /* 0x0000000722327c11 */ /* 0x000fc400080f0eff */
[----:B-1----:R-:W-:Y:S02]  /*3d30*/  LEA.HI.X.SX32 R31, R42, UR7, 0x1, P2 ;  /* 0x000000072a1f7c11 */ /* 0x002fe400090f0eff */
[----:B------:R-:W-:Y:S02]  /*3d40*/  LEA R42, P0, R43, c[0x0][0x160], 0x2 ;  /* 0x000058002b2a7a11 */ /* 0x000fe400078010ff */
[----:B------:R-:W-:Y:S02]  /*3d50*/  LEA R34, P2, R46, c[0x0][0x160], 0x2 ;  /* 0x000058002e227a11 */ /* 0x000fe400078410ff */
[----:B0-----:R-:W-:Y:S02]  /*3d60*/  IADD3 R24, R20, 0x60, RZ ;  /* 0x0000006014187810 */ /* 0x001fe40007ffe0ff */
[----:B------:R-:W-:Y:S02]  /*3d70*/  LEA.HI.X.SX32 R48, R35, UR7, 0x1, P1 ;  /* 0x0000000723307c11 */ /* 0x000fe400088f0eff */
[----:B------:R-:W-:-:S02]  /*3d80*/  LEA R44, P1, R45, c[0x0][0x160], 0x2 ;  /* 0x000058002d2c7a11 */ /* 0x000fc400078210ff */
[----:B------:R-:W-:Y:S02]  /*3d90*/  LEA.HI.X R43, R43, c[0x0][0x164], R50, 0x2, P0 ;  /* 0x000059002b2b7a11 */ /* 0x000fe400000f1432 */
[----:B------:R-:W-:Y:S02]  /*3da0*/  LEA.HI.X R35, R46, c[0x0][0x164], R31, 0x2, P2 ;  /* 0x000059002e237a11 */ /* 0x000fe400010f141f */
[----:B---3--:R-:W-:Y:S01]  /*3db0*/  IADD3 R33, P0, R24, UR4, RZ ;  /* 0x0000000418217c10 */ /* 0x008fe2000ff1e0ff */
[----:B------:R0:W-:Y:S01]  /*3dc0*/  STG.E [R42.64], R28 ;  /* 0x0000001c2a007986 */ /* 0x0001e2000c101924 */
[C---:B------:R-:W-:Y:S02]  /*3dd0*/  IADD3 R25, R20.reuse, 0x68, RZ ;  /* 0x0000006814197810 */ /* 0x040fe40007ffe0ff */
[----:B------:R-:W-:Y:S02]  /*3de0*/  IADD3 R31, R20, 0x70, RZ ;  /* 0x00000070141f7810 */ /* 0x000fe40007ffe0ff */
[----:B------:R-:W-:-:S02]  /*3df0*/  LEA.HI.X R45, R45, c[0x0][0x164], R48, 0x2, P1 ;  /* 0x000059002d2d7a11 */ /* 0x000fc400008f1430 */
[----:B------:R-:W-:Y:S02]  /*3e00*/  LEA.HI.X.SX32 R38, R24, UR7, 0x1, P0 ;  /* 0x0000000718267c11 */ /* 0x000fe400080f0eff */
[----:B------:R-:W-:Y:S01]  /*3e10*/  IADD3 R39, P1, R25, UR4, RZ ;  /* 0x0000000419277c10 */ /* 0x000fe2000ff3e0ff */
[----:B------:R1:W-:Y:S01]  /*3e20*/  STG.E [R44.64], R27 ;  /* 0x0000001b2c007986 */ /* 0x0003e2000c101924 */
[----:B------:R-:W-:Y:S02]  /*3e30*/  IADD3 R24, P2, R31, UR4, RZ ;  /* 0x000000041f187c10 */ /* 0x000fe4000ff5e0ff */
[----:B------:R-:W-:Y:S01]  /*3e40*/  LEA R32, P0, R33, c[0x0][0x160], 0x2 ;  /* 0x0000580021207a11 */ /* 0x000fe200078010ff */
[----:B------:R3:W-:Y:S01]  /*3e50*/  STG.E [R34.64], R26 ;  /* 0x0000001a22007986 */ /* 0x0007e2000c101924 */
[----:B------:R-:W-:Y:S02]  /*3e60*/  LEA.HI.X.SX32 R40, R25, UR7, 0x1, P1 ;  /* 0x0000000719287c11 */ /* 0x000fe400088f0eff */
[----:B------:R-:W-:-:S02]  /*3e70*/  LEA.HI.X.SX32 R31, R31, UR7, 0x1, P2 ;  /* 0x000000071f1f7c11 */ /* 0x000fc400090f0eff */
[C---:B--2---:R-:W-:Y:S02]  /*3e80*/  LEA R30, P1, R24.reuse, c[0x0][0x160], 0x2 ;  /* 0x00005800181e7a11 */ /* 0x044fe400078210ff */
[----:B------:R-:W-:Y:S02]  /*3e90*/  LEA.HI.X R33, R33, c[0x0][0x164], R38, 0x2, P0 ;  /* 0x0000590021217a11 */ /* 0x000fe400000f1426 */
[----:B------:R-:W-:Y:S02]  /*3ea0*/  LEA R38, P0, R39, c[0x0][0x160], 0x2 ;  /* 0x0000580027267a11 */ /* 0x000fe400078010ff */
[----:B------:R-:W-:Y:S01]  /*3eb0*/  LEA.HI.X R31, R24, c[0x0][0x164], R31, 0x2, P1 ;  /* 0x00005900181f7a11 */ /* 0x000fe200008f141f */
[----:B------:R2:W-:Y:S01]  /*3ec0*/  STG.E [R32.64], R23 ;  /* 0x0000001720007986 */ /* 0x0005e2000c101924 */
[C---:B------:R-:W-:Y:S02]  /*3ed0*/  IADD3 R24, R20.reuse, 0x78, RZ ;  /* 0x0000007814187810 */ /* 0x040fe40007ffe0ff */
[----:B------:R-:W-:-:S02]  /*3ee0*/  IADD3 R36, R20, 0x88, RZ ;  /* 0x0000008814247810 */ /* 0x000fc40007ffe0ff */
[----:B------:R-:W-:Y:S02]  /*3ef0*/  LEA.HI.X R39, R39, c[0x0][0x164], R40, 0x2, P0 ;  /* 0x0000590027277a11 */ /* 0x000fe400000f1428 */
[----:B------:R-:W-:Y:S02]  /*3f00*/  IADD3 R41, P0, R24, UR4, RZ ;  /* 0x0000000418297c10 */ /* 0x000fe4000ff1e0ff */
[----:B------:R-:W-:Y:S01]  /*3f10*/  IADD3 R25, R20, 0x80, RZ ;  /* 0x0000008014197810 */ /* 0x000fe20007ffe0ff */
[----:B------:R5:W-:Y:S01]  /*3f20*/  STG.E [R38.64], R22 ;  /* 0x0000001626007986 */ /* 0x000be2000c101924 */
[----:B------:R-:W-:Y:S02]  /*3f30*/  IADD3 R37, P2, R36, UR4, RZ ;  /* 0x0000000424257c10 */ /* 0x000fe4000ff5e0ff */
[----:B------:R-:W-:Y:S01]  /*3f40*/  LEA.HI.X.SX32 R50, R24, UR7, 0x1, P0 ;  /* 0x0000000718327c11 */ /* 0x000fe200080f0eff */
[----:B------:R0:W-:Y:S01]  /*3f50*/  STG.E [R30.64], R21 ;  /* 0x000000151e007986 */ /* 0x0001e2000c101924 */
[----:B------:R-:W-:-:S02]  /*3f60*/  IADD3 R47, P1, R25, UR4, RZ ;  /* 0x00000004192f7c10 */ /* 0x000fc4000ff3e0ff */
[----:B------:R-:W-:Y:S02]  /*3f70*/  LEA.HI.X.SX32 R24, R36, UR7, 0x1, P2 ;  /* 0x0000000724187c11 */ /* 0x000fe400090f0eff */
[----:B------:R-:W-:Y:S02]  /*3f80*/  LEA R40, P0, R41, c[0x0][0x160], 0x2 ;  /* 0x0000580029287a11 */ /* 0x000fe400078010ff */
[----:B------:R-:W-:Y:S02]  /*3f90*/  LEA R36, P2, R37, c[0x0][0x160], 0x2 ;  /* 0x0000580025247a11 */ /* 0x000fe400078410ff */
[----:B----4-:R-:W-:Y:S02]  /*3fa0*/  IADD3 R2, R20, 0x90, RZ ;  /* 0x0000009014027810 */ /* 0x010fe40007ffe0ff */
[----:B------:R-:W-:Y:S02]  /*3fb0*/  LEA.HI.X.SX32 R48, R25, UR7, 0x1, P1 ;  /* 0x0000000719307c11 */ /* 0x000fe400088f0eff */
[----:B------:R-:W-:-:S02]  /*3fc0*/  LEA.HI.X R41, R41, c[0x0][0x164], R50, 0x2, P0 ;  /* 0x0000590029297a11 */ /* 0x000fc400000f1432 */
[----:B------:R-:W-:Y:S02]  /*3fd0*/  LEA R46, P1, R47, c[0x0][0x160], 0x2 ;  /* 0x000058002f2e7a11 */ /* 0x000fe400078210ff */
[----:B------:R-:W-:Y:S01]  /*3fe0*/  LEA.HI.X R37, R37, c[0x0][0x164], R24, 0x2, P2 ;  /* 0x0000590025257a11 */ /* 0x000fe200010f1418 */
[----:B------:R-:W-:Y:S01]  /*3ff0*/  STG.E [R40.64], R18 ;  /* 0x0000001228007986 */ /* 0x000fe2000c101924 */
[----:B------:R-:W-:Y:S02]  /*4000*/  IADD3 R29, P0, R2, UR4, RZ ;  /* 0x00000004021d7c10 */ /* 0x000fe4000ff1e0ff */
[C---:B------:R-:W-:Y:S02]  /*4010*/  IADD3 R3, R20.reuse, 0x98, RZ ;  /* 0x0000009814037810 */ /* 0x040fe40007ffe0ff */
[----:B------:R-:W-:Y:S02]  /*4020*/  IADD3 R24, R20, 0xa0, RZ ;  /* 0x000000a014187810 */ /* 0x000fe40007ffe0ff */
[----:B------:R-:W-:-:S02]  /*4030*/  LEA.HI.X R47, R47, c[0x0][0x164], R48, 0x2, P1 ;  /* 0x000059002f2f7a11 */ /* 0x000fc400008f1430 */
[----:B------:R-:W-:Y:S02]  /*4040*/  LEA.HI.X.SX32 R2, R2, UR7, 0x1, P0 ;  /* 0x0000000702027c11 */ /* 0x000fe400080f0eff */
[----:B0-----:R-:W-:Y:S01]  /*4050*/  LEA R28, P0, R29, c[0x0][0x160], 0x2 ;  /* 0x000058001d1c7a11 */ /* 0x001fe200078010ff */
[----:B------:R0:W-:Y:S01]  /*4060*/  STG.E [R46.64], R17 ;  /* 0x000000112e007986 */ /* 0x0001e2000c101924 */
[----:B------:R-:W-:Y:S02]  /*4070*/  IADD3 R25, P1, R3, UR4, RZ ;  /* 0x0000000403197c10 */ /* 0x000fe4000ff3e0ff */
[----:B-1----:R-:W-:Y:S01]  /*4080*/  IADD3 R27, P2, R24, UR4, RZ ;  /* 0x00000004181b7c10 */ /* 0x002fe2000ff5e0ff */
[----:B------:R1:W-:Y:S01]  /*4090*/  STG.E [R36.64], R0 ;  /* 0x0000000024007986 */ /* 0x0003e2000c101924 */
[----:B------:R-:W-:Y:S02]  /*40a0*/  LEA.HI.X R29, R29, c[0x0][0x164], R2, 0x2, P0 ;  /* 0x000059001d1d7a11 */ /* 0x000fe400000f1402 */
[----:B------:R-:W-:-:S02]  /*40b0*/  LEA.HI.X.SX32 R44, R3, UR7, 0x1, P1 ;  /* 0x00000007032c7c11 */ /* 0x000fc400088f0eff */
[----:B------:R-:W-:Y:S01]  /*40c0*/  LEA.HI.X.SX32 R42, R24, UR7, 0x1, P2 ;  /* 0x00000007182a7c11 */ /* 0x000fe200090f0eff */
[----:B------:R4:W-:Y:S01]  /*40d0*/  STG.E [R28.64], R10 ;  /* 0x0000000a1c007986 */ /* 0x0009e2000c101924 */
[----:B------:R-:W-:Y:S02]  /*40e0*/  LEA R24, P0, R25, c[0x0][0x160], 0x2 ;  /* 0x0000580019187a11 */ /* 0x000fe400078010ff */
[----:B------:R-:W-:Y:S02]  /*40f0*/  LEA R2, P1, R27, c[0x0][0x160], 0x2 ;  /* 0x000058001b027a11 */ /* 0x000fe400078210ff */
[----:B---3--:R-:W-:Y:S02]  /*4100*/  IADD3 R26, R20, 0xa8, RZ ;  /* 0x000000a8141a7810 */ /* 0x008fe40007ffe0ff */
[----:B------:R-:W-:Y:S02]  /*4110*/  LEA.HI.X R25, R25, c[0x0][0x164], R44, 0x2, P0 ;  /* 0x0000590019197a11 */ /* 0x000fe400000f142c */
[----:B------:R-:W-:-:S02]  /*4120*/  LEA.HI.X R3, R27, c[0x0][0x164], R42, 0x2, P1 ;  /* 0x000059001b037a11 */ /* 0x000fc400008f142a */
[----:B------:R-:W-:Y:S01]  /*4130*/  IADD3 R27, R20, 0xb0, RZ ;  /* 0x000000b0141b7810 */ /* 0x000fe20007ffe0ff */
[----:B------:R-:W-:Y:S01]  /*4140*/  STG.E [R24.64], R7 ;  /* 0x0000000718007986 */ /* 0x000fe2000c101924 */
[----:B------:R-:W-:Y:S02]  /*4150*/  IADD3 R44, P0, R26, UR4, RZ ;  /* 0x000000041a2c7c10 */ /* 0x000fe4000ff1e0ff */
[----:B------:R-:W-:Y:S01]  /*4160*/  IADD3 R34, R20, 0xb8, RZ ;  /* 0x000000b814227810 */ /* 0x000fe20007ffe0ff */
[----:B------:R-:W-:Y:S01]  /*4170*/  STG.E [R2.64], R16 ;  /* 0x0000001002007986 */ /* 0x000fe2000c101924 */
[----:B------:R-:W-:Y:S02]  /*4180*/  IADD3 R42, P1, R27, UR4, RZ ;  /* 0x000000041b2a7c10 */ /* 0x000fe4000ff3e0ff */
[----:B------:R-:W-:Y:S02]  /*4190*/  LEA.HI.X.SX32 R45, R26, UR7, 0x1, P0 ;  /* 0x000000071a2d7c11 */ /* 0x000fe400080f0eff */
[----:B------:R-:W-:-:S02]  /*41a0*/  LEA R26, P0, R44, c[0x0][0x160], 0x2 ;  /* 0x000058002c1a7a11 */ /* 0x000fc400078010ff */
[----:B------:R-:W-:Y:S02]  /*41b0*/  IADD3 R35, R20, 0xc0, RZ ;  /* 0x000000c014237810 */ /* 0x000fe40007ffe0ff */
[----:B--2---:R-:W-:Y:S02]  /*41c0*/  IADD3 R33, P2, R34, UR4, RZ ;  /* 0x0000000422217c10 */ /* 0x004fe4000ff5e0ff */
[----:B------:R-:W-:Y:S02]  /*41d0*/  LEA.HI.X.SX32 R43, R27, UR7, 0x1, P1 ;  /* 0x000000071b2b7c11 */ /* 0x000fe400088f0eff */
[----:B-----5:R-:W-:Y:S02]  /*41e0*/  LEA R22, P1, R42, c[0x0][0x160], 0x2 ;  /* 0x000058002a167a11 */ /* 0x020fe400078210ff */
[----:B------:R-:W-:Y:S02]  /*41f0*/  LEA.HI.X R27, R44, c[0x0][0x164], R45, 0x2, P0 ;  /* 0x000059002c1b7a11 */ /* 0x000fe400000f142d */
[----:B------:R-:W-:-:S02]  /*4200*/  IADD3 R38, P3, R35, UR4, RZ ;  /* 0x0000000423267c10 */ /* 0x000fc4000ff7e0ff */
[----:B------:R-:W-:Y:S01]  /*4210*/  LEA.HI.X.SX32 R34, R34, UR7, 0x1, P2 ;  /* 0x0000000722227c11 */ /* 0x000fe200090f0eff */
[----:B------:R-:W-:Y:S01]  /*4220*/  STG.E [R26.64], R15 ;  /* 0x0000000f1a007986 */ /* 0x000fe2000c101924 */
[----:B------:R-:W-:Y:S02]  /*4230*/  LEA R32, P0, R33, c[0x0][0x160], 0x2 ;  /* 0x0000580021207a11 */ /* 0x000fe400078010ff */
[----:B------:R-:W-:Y:S02]  /*4240*/  LEA.HI.X R23, R42, c[0x0][0x164], R43, 0x2, P1 ;  /* 0x000059002a177a11 */ /* 0x000fe400008f142b */
[----:B------:R-:W-:Y:S02]  /*4250*/  IADD3 R21, R20, 0xc8, RZ ;  /* 0x000000c814157810 */ /* 0x000fe40007ffe0ff */
[----:B------:R-:W-:Y:S01]  /*4260*/  LEA.HI.X.SX32 R35, R35, UR7, 0x1, P3 ;  /* 0x0000000723237c11 */ /* 0x000fe200098f0eff */
[----:B------:R-:W-:Y:S01]  /*4270*/  STG.E [R22.64], R14 ;  /* 0x0000000e16007986 */ /* 0x000fe2000c101924 */
[----:B------:R-:W-:-:S02]  /*4280*/  LEA R30, P1, R38, c[0x0][0x160], 0x2 ;  /* 0x00005800261e7a11 */ /* 0x000fc400078210ff */
[----:B------:R-:W-:Y:S02]  /*4290*/  LEA.HI.X R33, R33, c[0x0][0x164], R34, 0x2, P0 ;  /* 0x0000590021217a11 */ /* 0x000fe400000f1422 */
[----:B------:R-:W-:Y:S02]  /*42a0*/  IADD3 R34, R20, 0xd0, RZ ;  /* 0x000000d014227810 */ /* 0x000fe40007ffe0ff */
[----:B------:R-:W-:Y:S01]  /*42b0*/  IADD3 R39, P0, R21, UR4, RZ ;  /* 0x0000000415277c10 */ /* 0x000fe2000ff1e0ff */
[----:B------:R-:W-:Y:S01]  /*42c0*/  STG.E [R32.64], R13 ;  /* 0x0000000d20007986 */ /* 0x000fe2000c101924 */
[----:B------:R-:W-:Y:S02]  /*42d0*/  LEA.HI.X R31, R38, c[0x0][0x164], R35, 0x2, P1 ;  /* 0x00005900261f7a11 */ /* 0x000fe400008f1423 */
[----:B------:R-:W-:Y:S02]  /*42e0*/  IADD3 R35, P1, R34, UR4, RZ ;  /* 0x0000000422237c10 */ /* 0x000fe4000ff3e0ff */
[C---:B------:R-:W-:Y:S01]  /*42f0*/  IADD3 R42, R20.reuse, 0xd8, RZ ;  /* 0x000000d8142a7810 */ /* 0x040fe20007ffe0ff */
[----:B------:R-:W-:Y:S01]  /*4300*/  STG.E [R30.64], R12 ;  /* 0x0000000c1e007986 */ /* 0x000fe2000c101924 */
[----:B------:R-:W-:-:S02]  /*4310*/  IADD3 R43, R20, 0xe0, RZ ;  /* 0x000000e0142b7810 */ /* 0x000fc40007ffe0ff */
[----:B------:R-:W-:Y:S02]  /*4320*/  LEA.HI.X.SX32 R48, R21, UR7, 0x1, P0 ;  /* 0x0000000715307c11 */ /* 0x000fe400080f0eff */
[----:B------:R-:W-:Y:S02]  /*4330*/  LEA R38, P0, R39, c[0x0][0x160], 0x2 ;  /* 0x0000580027267a11 */ /* 0x000fe400078010ff */
[----:B------:R-:W-:Y:S02]  /*4340*/  LEA.HI.X.SX32 R44, R34, UR7, 0x1, P1 ;  /* 0x00000007222c7c11 */ /* 0x000fe400088f0eff */
[----:B------:R-:W-:Y:S02]  /*4350*/  IADD3 R21, P2, R42, UR4, RZ ;  /* 0x000000042a157c10 */ /* 0x000fe4000ff5e0ff */
[----:B------:R-:W-:Y:S02]  /*4360*/  LEA R34, P1, R35, c[0x0][0x160], 0x2 ;  /* 0x0000580023227a11 */ /* 0x000fe400078210ff */
[----:B0-----:R-:W-:-:S02]  /*4370*/  IADD3 R17, P3, R43, UR4, RZ ;  /* 0x000000042b117c10 */ /* 0x001fc4000ff7e0ff */
[----:B------:R-:W-:Y:S02]  /*4380*/  LEA.HI.X R39, R39, c[0x0][0x164], R48, 0x2, P0 ;  /* 0x0000590027277a11 */ /* 0x000fe400000f1430 */
[----:B------:R-:W-:Y:S02]  /*4390*/  LEA.HI.X.SX32 R42, R42, UR7, 0x1, P2 ;  /* 0x000000072a2a7c11 */ /* 0x000fe400090f0eff */
[----:B-1----:R-:W-:Y:S01]  /*43a0*/  LEA R36, P0, R21, c[0x0][0x160], 0x2 ;  /* 0x0000580015247a11 */ /* 0x002fe200078010ff */
[----:B------:R-:W-:Y:S01]  /*43b0*/  STG.E [R38.64], R11 ;  /* 0x0000000b26007986 */ /* 0x000fe2000c101924 */
[----:B------:R-:W-:Y:S02]  /*43c0*/  LEA.HI.X R35, R35, c[0x0][0x164], R44, 0x2, P1 ;  /* 0x0000590023237a11 */ /* 0x000fe400008f142c */
[----:B------:R-:W-:Y:S02]  /*43d0*/  IADD3 R0, R20, 0xe8, RZ ;  /* 0x000000e814007810 */ /* 0x000fe40007ffe0ff */
[----:B------:R-:W-:Y:S01]  /*43e0*/  LEA.HI.X.SX32 R18, R43, UR7, 0x1, P3 ;  /* 0x000000072b127c11 */ /* 0x000fe200098f0eff */
[----:B------:R-:W-:Y:S01]  /*43f0*/  STG.E [R34.64], R9 ;  /* 0x0000000922007986 */ /* 0x000fe2000c101924 */
[----:B------:R-:W-:-:S02]  /*4400*/  LEA R40, P1, R17, c[0x0][0x160], 0x2 ;  /* 0x0000580011287a11 */ /* 0x000fc400078210ff */
[----:B------:R-:W-:Y:S02]  /*4410*/  LEA.HI.X R37, R21, c[0x0][0x164], R42, 0x2, P0 ;  /* 0x0000590015257a11 */ /* 0x000fe400000f142a */
[----:B------:R-:W-:Y:S02]  /*4420*/  IADD3 R21, P0, R0, UR4, RZ ;  /* 0x0000000400157c10 */ /* 0x000fe4000ff1e0ff */
[----:B------:R-:W-:Y:S01]  /*4430*/  LEA.HI.X R41, R17, c[0x0][0x164], R18, 0x2, P1 ;  /* 0x0000590011297a11 */ /* 0x000fe200008f1412 */
[----:B------:R-:W-:Y:S01]  /*4440*/  STG.E [R36.64], R8 ;  /* 0x0000000824007986 */ /* 0x000fe2000c101924 */
[C---:B------:R-:W-:Y:S02]  /*4450*/  IADD3 R17, R20.reuse, 0xf0, RZ ;  /* 0x000000f014117810 */ /* 0x040fe40007ffe0ff */
[----:B------:R-:W-:Y:S01]  /*4460*/  IADD3 R18, R20, 0xf8, RZ ;  /* 0x000000f814127810 */ /* 0x000fe20007ffe0ff */
[----:B------:R-:W-:Y:S01]  /*4470*/  STG.E [R40.64], R6 ;  /* 0x0000000628007986 */ /* 0x000fe2000c101924 */
[----:B------:R-:W-:-:S02]  /*4480*/  LEA.HI.X.SX32 R42, R0, UR7, 0x1, P0 ;  /* 0x00000007002a7c11 */ /* 0x000fc400080f0eff */
[----:B------:R-:W-:Y:S02]  /*4490*/  LEA R20, P0, R21, c[0x0][0x160], 0x2 ;  /* 0x0000580015147a11 */ /* 0x000fe400078010ff */
[----:B------:R-:W-:Y:S02]  /*44a0*/  IADD3 R43, P1, R17, UR4, RZ ;  /* 0x00000004112b7c10 */ /* 0x000fe4000ff3e0ff */
[C---:B------:R-:W-:Y:S02]  /*44b0*/  IADD3 R0, P2, R18.reuse, UR4, RZ ;  /* 0x0000000412007c10 */ /* 0x040fe4000ff5e0ff */
[----:B------:R-:W-:Y:S02]  /*44c0*/  LEA.HI.X R21, R21, c[0x0][0x164], R42, 0x2, P0 ;  /* 0x0000590015157a11 */ /* 0x000fe400000f142a */
[----:B------:R-:W-:Y:S02]  /*44d0*/  LEA.HI.X.SX32 R44, R17, UR7, 0x1, P1 ;  /* 0x00000007112c7c11 */ /* 0x000fe400088f0eff */
[----:B------:R-:W-:Y:S01]  /*44e0*/  LEA R42, P0, R43, c[0x0][0x160], 0x2 ;  /* 0x000058002b2a7a11 */ /* 0x000fe200078010ff */
[----:B------:R-:W-:Y:S01]  /*44f0*/  STG.E [R20.64], R5 ;  /* 0x0000000514007986 */ /* 0x000fe2000c101924 */
[----:B------:R-:W-:-:S02]  /*4500*/  LEA.HI.X.SX32 R17, R18, UR7, 0x1, P2 ;  /* 0x0000000712117c11 */ /* 0x000fc400090f0eff */
[C---:B----4-:R-:W-:Y:S02]  /*4510*/  LEA R28, P1, R0.reuse, c[0x0][0x160], 0x2 ;  /* 0x00005800001c7a11 */ /* 0x050fe400078210ff */
[----:B------:R-:W-:Y:S02]  /*4520*/  LEA.HI.X R43, R43, c[0x0][0x164], R44, 0x2, P0 ;  /* 0x000059002b2b7a11 */ /* 0x000fe400000f142c */
[----:B------:R-:W-:-:S03]  /*4530*/  LEA.HI.X R29, R0, c[0x0][0x164], R17, 0x2, P1 ;  /* 0x00005900001d7a11 */ /* 0x000fc600008f1411 */
[----:B------:R-:W-:Y:S04]  /*4540*/  STG.E [R42.64], R4 ;  /* 0x000000042a007986 */ /* 0x000fe8000c101924 */
[----:B------:R-:W-:Y:S01]  /*4550*/  STG.E [R28.64], R19 ;  /* 0x000000131c007986 */ /* 0x000fe2000c101924 */
[----:B------:R-:W-:Y:S05]  /*4560*/  EXIT ;  /* 0x000000000000794d */ /* 0x000fea0003800000 */
.L_x_5361:
        /* <DEDUP_REMOVED lines=19> */
.L_x_5387:
        /* <DEDUP_REMOVED lines=20> */
.L_x_5363:
[----:B------:R-:W-:Y:S01]  /*47e0*/  IMAD.MOV.U32 R19, RZ, RZ, -0x800001 ;  /* 0xff7fffffff137424 */ /* 0x000fe200078e00ff */
[----:B------:R-:W-:Y:S01]  /*47f0*/  MOV R39, 0x1f ;  /* 0x0000001f00277802 */ /* 0x000fe20000000f00 */
[----:B------:R-:W-:Y:S01]  /*4800*/  IMAD.MOV.U32 R38, RZ, RZ, 0x10 ;  /* 0x00000010ff267424 */ /* 0x000fe200078e00ff */
[----:B------:R-:W-:Y:S01]  /*4810*/  MOV R24, 0x4840 ;  /* 0x0000484000187802 */ /* 0x000fe20000000f00 */
[----:B------:R-:W-:Y:S02]  /*4820*/  IMAD.MOV.U32 R40, RZ, RZ, -0x1 ;  /* 0xffffffffff287424 */ /* 0x000fe400078e00ff */
[----:B------:R-:W-:Y:S05]  /*4830*/  CALL.REL.NOINC `($__internal_135_$__cuda_sm70_shflsync_bfly_p) ;  /* 0x00001b8000007944 */ /* 0x000fea0003c00000 */
[----:B-1----:R-:W-:Y:S01]  /*4840*/  IMAD.MOV.U32 R5, RZ, RZ, R38 ;  /* 0x000000ffff057224 */ /* 0x002fe200078e0026 */
[----:B0-----:R-:W-:Y:S05]  /*4850*/  BRA `(.L_x_5399) ;  /* 0xffffc30000007947 */ /* 0x001fea000383ffff */
.L_x_5364:
[----:B------:R-:W-:Y:S01]  /*4860*/  HFMA2.MMA R39, -RZ, RZ, 0, 1.847743988037109375e-06 ;  /* 0x0000001fff277435 */ /* 0x000fe200000001ff */
[----:B------:R-:W-:Y:S01]  /*4870*/  IMAD.MOV.U32 R38, RZ, RZ, 0x8 ;  /* 0x00000008ff267424 */ /* 0x000fe200078e00ff */
[----:B------:R-:W-:Y:S01]  /*4880*/  MOV R24, 0x48b0 ;  /* 0x000048b000187802 */ /* 0x000fe20000000f00 */
[----:B------:R-:W-:-:S03]  /*4890*/  IMAD.MOV.U32 R40, RZ, RZ, -0x1 ;  /* 0xffffffffff287424 */ /* 0x000fc600078e00ff */
[----:B------:R-:W-:Y:S05]  /*48a0*/  CALL.REL.NOINC `($__internal_135_$__cuda_sm70_shflsync_bfly_p) ;  /* 0x00001b1000007944 */ /* 0x000fea0003c00000 */
[----:B01----:R-:W-:Y:S01]  /*48b0*/  FMNMX.FTZ R19, R19, R38, !PT ;  /* 0x0000002613137209 */ /* 0x003fe20007810000 */
[----:B------:R-:W-:Y:S01]  /*48c0*/  IMAD.MOV.U32 R38, RZ, RZ, 0x4 ;  /* 0x00000004ff267424 */ /* 0x000fe200078e00ff */
[----:B------:R-:W-:Y:S01]  /*48d0*/  MOV R40, 0xffffffff ;  /* 0xffffffff00287802 */ /* 0x000fe20000000f00 */
[----:B------:R-:W-:Y:S01]  /*48e0*/  IMAD.MOV.U32 R39, RZ, RZ, 0x1f ;  /* 0x0000001fff277424 */ /* 0x000fe200078e00ff */
[----:B------:R-:W-:-:S02]  /*48f0*/  MOV R24, 0x4910 ;  /* 0x0000491000187802 */ /* 0x000fc40000000f00 */
[----:B------:R-:W-:Y:S05]  /*4900*/  CALL.REL.NOINC `($__internal_135_$__cuda_sm70_shflsync_bfly_p) ;  /* 0x00001ab000007944 */ /* 0x000fea0003c00000 */
[----:B-1----:R-:W-:Y:S01]  /*4910*/  FMNMX.FTZ R8, R19, R38, !PT ;  /* 0x0000002613087209 */ /* 0x002fe20007810000 */
[----:B------:R-:W-:Y:S01]  /*4920*/  IMAD.MOV.U32 R38, RZ, RZ, 0x2 ;  /* 0x00000002ff267424 */ /* 0x000fe200078e00ff */
[----:B------:R-:W-:Y:S01]  /*4930*/  MOV R24, 0x4980 ;  /* 0x0000498000187802 */ /* 0x000fe20000000f00 */
[----:B0-----:R-:W-:Y:S01]  /*4940*/  IMAD.MOV.U32 R39, RZ, RZ, 0x1f ;  /* 0x0000001fff277424 */ /* 0x001fe200078e00ff */
[----:B------:R-:W-:Y:S01]  /*4950*/  MOV R19, R8 ;  /* 0x0000000800137202 */ /* 0x000fe20000000f00 */
[----:B------:R-:W-:-:S02]  /*4960*/  IMAD.MOV.U32 R40, RZ, RZ, -0x1 ;  /* 0xffffffffff287424 */ /* 0x000fc400078e00ff */
[----:B------:R-:W-:Y:S05]  /*4970*/  CALL.REL.NOINC `($__internal_135_$__cuda_sm70_shflsync_bfly_p) ;  /* 0x00001a4000007944 */ /* 0x000fea0003c00000 */
[----:B-1----:R-:W-:Y:S01]  /*4980*/  IMAD.MOV.U32 R7, RZ, RZ, R38 ;  /* 0x000000ffff077224 */ /* 0x002fe200078e0026 */
[----:B0-----:R-:W-:Y:S05]  /*4990*/  BRA `(.L_x_5400) ;  /* 0xffffc24000007947 */ /* 0x001fea000383ffff */
.L_x_5389:
[----:B------:R-:W-:Y:S01]  /*49a0*/  HFMA2.MMA R39, -RZ, RZ, 0, 1.847743988037109375e-06 ;  /* 0x0000001fff277435 */ /* 0x000fe200000001ff */
[----:B------:R-:W-:Y:S01]  /*49b0*/  IMAD.MOV.U32 R19, RZ, RZ, RZ ;  /* 0x000000ffff137224 */ /* 0x000fe200078e00ff */
[----:B------:R-:W-:Y:S01]  /*49c0*/  MOV R24, 0x4a00 ;  /* 0x00004a0000187802 */ /* 0x000fe20000000f00 */
[----:B------:R-:W-:-:S02]  /*49d0*/  IMAD.MOV.U32 R38, RZ, RZ, 0x2 ;  /* 0x00000002ff267424 */ /* 0x000fc400078e00ff */
[----:B------:R-:W-:Y:S02]  /*49e0*/  IMAD.MOV.U32 R40, RZ, RZ, -0x1 ;  /* 0xffffffffff287424 */ /* 0x000fe400078e00ff */
[----:B0-----:R-:W-:Y:S05]  /*49f0*/  CALL.REL.NOINC `($__internal_135_$__cuda_sm70_shflsync_bfly_p) ;  /* 0x000019c000007944 */ /* 0x001fea0003c00000 */
[----:B-1----:R-:W-:Y:S01]  /*4a00*/  IMAD.MOV.U32 R0, RZ, RZ, R38 ;  /* 0x000000ffff007224 */ /* 0x002fe200078e0026 */
[----:B0-----:R-:W-:Y:S05]  /*4a10*/  BRA `(.L_x_5401) ;  /* 0xffffde2000007947 */ /* 0x001fea000383ffff */
.L_x_5390:
[----:B------:R-:W-:Y:S01]  /*4a20*/  IMAD.MOV.U32 R38, RZ, RZ, 0x1 ;  /* 0x00000001ff267424 */ /* 0x000fe200078e00ff */
[----:B------:R-:W-:Y:S01]  /*4a30*/  MOV R39, 0x1f ;  /* 0x0000001f00277802 */ /* 0x000fe20000000f00 */
[----:B------:R-:W-:Y:S01]  /*4a40*/  IMAD.MOV.U32 R40, RZ, RZ, -0x1 ;  /* 0xffffffffff287424 */ /* 0x000fe200078e00ff */
[----:B------:R-:W-:Y:S02]  /*4a50*/  MOV R24, 0x4a70 ;  /* 0x00004a7000187802 */ /* 0x000fe40000000f00 */
[----:B0-----:R-:W-:Y:S05]  /*4a60*/  CALL.REL.NOINC `($__internal_135_$__cuda_sm70_shflsync_bfly_p) ;  /* 0x0000195000007944 */ /* 0x001fea0003c00000 */
[----:B0-----:R-:W-:Y:S01]  /*4a70*/  HFMA2.MMA R39, -RZ, RZ, 0, 1.847743988037109375e-06 ;  /* 0x0000001fff277435 */ /* 0x001fe200000001ff */
[----:B-1----:R-:W-:Y:S01]  /*4a80*/  FADD.FTZ R37, R19, R38 ;  /* 0x0000002613257221 */ /* 0x002fe20000010000 */
[----:B------:R-:W-:Y:S01]  /*4a90*/  MOV R24, 0x4ae0 ;  /* 0x00004ae000187802 */ /* 0x000fe20000000f00 */
[----:B------:R-:W-:Y:S02]  /*4aa0*/  IMAD.MOV.U32 R19, RZ, RZ, RZ ;  /* 0x000000ffff137224 */ /* 0x000fe400078e00ff */
[----:B------:R-:W-:Y:S02]  /*4ab0*/  IMAD.MOV.U32 R38, RZ, RZ, 0x2 ;  /* 0x00000002ff267424 */ /* 0x000fe400078e00ff */
[----:B------:R-:W-:-:S02]  /*4ac0*/  IMAD.MOV.U32 R40, RZ, RZ, -0x1 ;  /* 0xffffffffff287424 */ /* 0x000fc400078e00ff */
[----:B------:R-:W-:Y:S05]  /*4ad0*/  CALL.REL.NOINC `($__internal_135_$__cuda_sm70_shflsync_bfly_p) ;  /* 0x000018e000007944 */ /* 0x000fea0003c00000 */
[----:B01----:R-:W-:Y:S01]  /*4ae0*/  FADD.FTZ R19, RZ, R38 ;  /* 0x00000026ff137221 */ /* 0x003fe20000010000 */
[----:B------:R-:W-:Y:S01]  /*4af0*/  MOV R40, 0xffffffff ;  /* 0xffffffff00287802 */ /* 0x000fe20000000f00 */
[----:B------:R-:W-:Y:S01]  /*4b00*/  IMAD.MOV.U32 R38, RZ, RZ, 0x1 ;  /* 0x00000001ff267424 */ /* 0x000fe200078e00ff */
[----:B------:R-:W-:Y:S01]  /*4b10*/  MOV R24, 0x4b40 ;  /* 0x00004b4000187802 */ /* 0x000fe20000000f00 */
[----:B------:R-:W-:-:S02]  /*4b20*/  IMAD.MOV.U32 R39, RZ, RZ, 0x1f ;  /* 0x0000001fff277424 */ /* 0x000fc400078e00ff */
[----:B------:R-:W-:Y:S05]  /*4b30*/  CALL.REL.NOINC `($__internal_135_$__cuda_sm70_shflsync_bfly_p) ;  /* 0x0000188000007944 */ /* 0x000fea0003c00000 */
[----:B-1----:R-:W-:Y:S01]  /*4b40*/  FADD.FTZ R36, R19, R38 ;  /* 0x0000002613247221 */ /* 0x002fe20000010000 */
[----:B0-----:R-:W-:Y:S01]  /*4b50*/  MOV R40, 0xffffffff ;  /* 0xffffffff00287802 */ /* 0x001fe20000000f00 */
[----:B------:R-:W-:Y:S01]  /*4b60*/  IMAD.MOV.U32 R19, RZ, RZ, RZ ;  /* 0x000000ffff137224 */ /* 0x000fe200078e00ff */
[----:B------:R-:W-:Y:S01]  /*4b70*/  MOV R24, 0x4bb0 ;  /* 0x00004bb000187802 */ /* 0x000fe20000000f00 */
[----:B------:R-:W-:-:S02]  /*4b80*/  IMAD.MOV.U32 R38, RZ, RZ, 0x2 ;  /* 0x00000002ff267424 */ /* 0x000fc400078e00ff */
[----:B------:R-:W-:Y:S02]  /*4b90*/  IMAD.MOV.U32 R39, RZ, RZ, 0x1f ;  /* 0x0000001fff277424 */ /* 0x000fe400078e00ff */
[----:B------:R-:W-:Y:S05]  /*4ba0*/  CALL.REL.NOINC `($__internal_135_$__cuda_sm70_shflsync_bfly_p) ;  /* 0x0000181000007944 */ /* 0x000fea0003c00000 */
[----:B01----:R-:W-:Y:S01]  /*4bb0*/  FADD.FTZ R19, RZ, R38 ;  /* 0x00000026ff137221 */ /* 0x003fe20000010000 */
[----:B------:R-:W-:Y:S01]  /*4bc0*/  MOV R24, 0x4c10 ;  /* 0x00004c1000187802 */ /* 0x000fe20000000f00 */
[----:B------:R-:W-:Y:S02]  /*4bd0*/  IMAD.MOV.U32 R38, RZ, RZ, 0x1 ;  /* 0x00000001ff267424 */ /* 0x000fe400078e00ff */
[----:B------:R-:W-:Y:S02]  /*4be0*/  IMAD.MOV.U32 R39, RZ, RZ, 0x1f ;  /* 0x0000001fff277424 */ /* 0x000fe400078e00ff */
[----:B------:R-:W-:Y:S02]  /*4bf0*/  IMAD.MOV.U32 R40, RZ, RZ, -0x1 ;  /* 0xffffffffff287424 */ /* 0x000fe400078e00ff */
[----:B------:R-:W-:Y:S05]  /*4c00*/  CALL.REL.NOINC `($__internal_135_$__cuda_sm70_shflsync_bfly_p) ;  /* 0x000017b000007944 */ /* 0x000fea0003c00000 */
[----:B-1----:R-:W-:Y:S01]  /*4c10*/  FADD.FTZ R35, R19, R38 ;  /* 0x0000002613237221 */ /* 0x002fe20000010000 */
[----:B0-----:R-:W-:Y:S01]  /*4c20*/  HFMA2.MMA R19, -RZ, RZ, 0, 0 ;  /* 0x00000000ff137435 */ /* 0x001fe200000001ff */
[----:B------:R-:W-:Y:S01]  /*4c30*/  IMAD.MOV.U32 R38, RZ, RZ, 0x2 ;  /* 0x00000002ff267424 */ /* 0x000fe200078e00ff */
[----:B------:R-:W-:Y:S01]  /*4c40*/  MOV R24, 0x4c80 ;  /* 0x00004c8000187802 */ /* 0x000fe20000000f00 */
[----:B------:R-:W-:-:S02]  /*4c50*/  IMAD.MOV.U32 R39, RZ, RZ, 0x1f ;  /* 0x0000001fff277424 */ /* 0x000fc400078e00ff */
[----:B------:R-:W-:Y:S02]  /*4c60*/  IMAD.MOV.U32 R40, RZ, RZ, -0x1 ;  /* 0xffffffffff287424 */ /* 0x000fe400078e00ff */
[----:B------:R-:W-:Y:S05]  /*4c70*/  CALL.REL.NOINC `($__internal_135_$__cuda_sm70_shflsync_bfly_p) ;  /* 0x0000174000007944 */ /* 0x000fea0003c00000 */
[----:B01----:R-:W-:Y:S01]  /*4c80*/  FADD.FTZ R19, RZ, R38 ;  /* 0x00000026ff137221 */ /* 0x003fe20000010000 */
[----:B------:R-:W-:Y:S01]  /*4c90*/  MOV R38, 0x1 ;  /* 0x0000000100267802 */ /* 0x000fe20000000f00 */
[----:B------:R-:W-:Y:S01]  /*4ca0*/  IMAD.MOV.U32 R39, RZ, RZ, 0x1f ;  /* 0x0000001fff277424 */ /* 0x000fe200078e00ff */
[----:B------:R-:W-:Y:S01]  /*4cb0*/  MOV R24, 0x4ce0 ;  /* 0x00004ce000187802 */ /* 0x000fe20000000f00 */
[----:B------:R-:W-:Y:S02]  /*4cc0*/  IMAD.MOV.U32 R40, RZ, RZ, -0x1 ;  /* 0xffffffffff287424 */ /* 0x000fe400078e00ff */
[----:B------:R-:W-:Y:S05]  /*4cd0*/  CALL.REL.NOINC `($__internal_135_$__cuda_sm70_shflsync_bfly_p) ;  /* 0x000016e000007944 */ /* 0x000fea0003c00000 */
[----:B-1----:R-:W-:Y:S01]  /*4ce0*/  FADD.FTZ R34, R19, R38 ;  /* 0x0000002613227221 */ /* 0x002fe20000010000 */
[----:B------:R-:W-:Y:S01]  /*4cf0*/  HFMA2.MMA R38, -RZ, RZ, 0, 1.1920928955078125e-07 ;  /* 0x00000002ff267435 */ /* 0x000fe200000001ff */
[----:B0-----:R-:W-:Y:S01]  /*4d00*/  IMAD.MOV.U32 R19, RZ, RZ, RZ ;  /* 0x000000ffff137224 */ /* 0x001fe200078e00ff */
[----:B------:R-:W-:Y:S01]  /*4d10*/  MOV R24, 0x4d50 ;  /* 0x00004d5000187802 */ /* 0x000fe20000000f00 */
[----:B------:R-:W-:Y:S02]  /*4d20*/  IMAD.MOV.U32 R39, RZ, RZ, 0x1f ;  /* 0x0000001fff277424 */ /* 0x000fe400078e00ff */
[----:B------:R-:W-:-:S02]  /*4d30*/  IMAD.MOV.U32 R40, RZ, RZ, -0x1 ;  /* 0xffffffffff287424 */ /* 0x000fc400078e00ff */
[----:B------:R-:W-:Y:S05]  /*4d40*/  CALL.REL.NOINC `($__internal_135_$__cuda_sm70_shflsync_bfly_p) ;  /* 0x0000167000007944 */ /* 0x000fea0003c00000 */
[----:B01----:R-:W-:Y:S01]  /*4d50*/  FADD.FTZ R19, RZ, R38 ;  /* 0x00000026ff137221 */ /* 0x003fe20000010000 */
[----:B------:R-:W-:Y:S01]  /*4d60*/  MOV R39, 0x1f ;  /* 0x0000001f00277802 */ /* 0x000fe20000000f00 */
[----:B------:R-:W-:Y:S01]  /*4d70*/  IMAD.MOV.U32 R38, RZ, RZ, 0x1 ;  /* 0x00000001ff267424 */ /* 0x000fe200078e00ff */
[----:B------:R-:W-:Y:S01]  /*4d80*/  MOV R24, 0x4db0 ;  /* 0x00004db000187802 */ /* 0x000fe20000000f00 */
[----:B------:R-:W-:-:S02]  /*4d90*/  IMAD.MOV.U32 R40, RZ, RZ, -0x1 ;  /* 0xffffffffff287424 */ /* 0x000fc400078e00ff */
[----:B------:R-:W-:Y:S05]  /*4da0*/  CALL.REL.NOINC `($__internal_135_$__cuda_sm70_shflsync_bfly_p) ;  /* 0x0000161000007944 */ /* 0x000fea0003c00000 */
[----:B0-----:R-:W-:Y:S01]  /*4db0*/  HFMA2.MMA R39, -RZ, RZ, 0, 1.847743988037109375e-06 ;  /* 0x0000001fff277435 */ /* 0x001fe200000001ff */
[----:B-1----:R-:W-:Y:S01]  /*4dc0*/  FADD.FTZ R31, R19, R38 ;  /* 0x00000026131f7221 */ /* 0x002fe20000010000 */
[----:B------:R-:W-:Y:S01]  /*4dd0*/  MOV R24, 0x4e20 ;  /* 0x00004e2000187802 */ /* 0x000fe20000000f00 */
[----:B------:R-:W-:-:S02]  /*4de0*/  IMAD.MOV.U32 R19, RZ, RZ, RZ ;  /* 0x000000ffff137224 */ /* 0x000fc400078e00ff */
[----:B------:R-:W-:Y:S02]  /*4df0*/  IMAD.MOV.U32 R38, RZ, RZ, 0x2 ;  /* 0x00000002ff267424 */ /* 0x000fe400078e00ff */
[----:B------:R-:W-:Y:S02]  /*4e00*/  IMAD.MOV.U32 R40, RZ, RZ, -0x1 ;  /* 0xffffffffff287424 */ /* 0x000fe400078e00ff */
[----:B------:R-:W-:Y:S05]  /*4e10*/  CALL.REL.NOINC `($__internal_135_$__cuda_sm70_shflsync_bfly_p) ;  /* 0x000015a000007944 */ /* 0x000fea0003c00000 */
[----:B01----:R-:W-:Y:S01]  /*4e20*/  FADD.FTZ R19, RZ, R38 ;  /* 0x00000026ff137221 */ /* 0x003fe20000010000 */
[----:B------:R-:W-:Y:S01]  /*4e30*/  MOV R40, 0xffffffff ;  /* 0xffffffff00287802 */ /* 0x000fe20000000f00 */
[----:B------:R-:W-:Y:S01]  /*4e40*/  IMAD.MOV.U32 R38, RZ, RZ, 0x1 ;  /* 0x00000001ff267424 */ /* 0x000fe200078e00ff */
[----:B------:R-:W-:Y:S01]  /*4e50*/  MOV R24, 0x4e80 ;  /* 0x00004e8000187802 */ /* 0x000fe20000000f00 */
[----:B------:R-:W-:Y:S02]  /*4e60*/  IMAD.MOV.U32 R39, RZ, RZ, 0x1f ;  /* 0x0000001fff277424 */ /* 0x000fe400078e00ff */
        /* <DEDUP_REMOVED lines=67> */
[----:B0-----:R-:W-:Y:S01]  /*52a0*/  HFMA2.MMA R19, -RZ, RZ, 0, 0 ;  /* 0x00000000ff137435 */ /* 0x001fe200000001ff */
[----:B------:R-:W-:Y:S01]  /*52b0*/  IMAD.MOV.U32 R38, RZ, RZ, 0x2 ;  /* 0x00000002ff267424 */ /* 0x000fe200078e00ff */
[----:B------:R-:W-:Y:S01]  /*52c0*/  MOV R40, 0xffffffff ;  /* 0xffffffff00287802 */ /* 0x000fe20000000f00 */
[----:B------:R-:W-:Y:S01]  /*52d0*/  IMAD.MOV.U32 R39, RZ, RZ, 0x1f ;  /* 0x0000001fff277424 */ /* 0x000fe200078e00ff */
[----:B------:R-:W-:Y:S02]  /*52e0*/  MOV R24, 0x5300 ;  /* 0x0000530000187802 */ /* 0x000fe40000000f00 */
[----:B------:R-:W-:Y:S05]  /*52f0*/  CALL.REL.NOINC `($__internal_135_$__cuda_sm70_shflsync_bfly_p) ;  /* 0x000010c000007944 */ /* 0x000fea0003c00000 */
[----:B01----:R-:W-:Y:S01]  /*5300*/  FADD.FTZ R19, RZ, R38 ;  /* 0x00000026ff137221 */ /* 0x003fe20000010000 */
[----:B------:R-:W-:Y:S01]  /*5310*/  MOV R40, 0xffffffff ;  /* 0xffffffff00287802 */ /* 0x000fe20000000f00 */
[----:B------:R-:W-:Y:S01]  /*5320*/  IMAD.MOV.U32 R38, RZ, RZ, 0x1 ;  /* 0x00000001ff267424 */ /* 0x000fe200078e00ff */
[----:B------:R-:W-:Y:S01]  /*5330*/  MOV R24, 0x5360 ;  /* 0x0000536000187802 */ /* 0x000fe20000000f00 */
[----:B------:R-:W-:-:S02]  /*5340*/  IMAD.MOV.U32 R39, RZ, RZ, 0x1f ;  /* 0x0000001fff277424 */ /* 0x000fc400078e00ff */
        /* <DEDUP_REMOVED lines=261> */
[----:B-1----:R-:W-:Y:S01]  /*63a0*/  MOV R24, R38 ;  /* 0x0000002600187202 */ /* 0x002fe20000000f00 */
[----:B0-----:R-:W-:Y:S05]  /*63b0*/  BRA `(.L_x_5402) ;  /* 0xffffc5e000007947 */ /* 0x001fea000383ffff */
        .weak           $__internal_135_$__cuda_sm70_shflsync_bfly_p
        .type           $__internal_135_$__cuda_sm70_shflsync_bfly_p,@function
        .size           $__internal_135_$__cuda_sm70_shflsync_bfly_p,(.L_x_23302 - $__internal_135_$__cuda_sm70_shflsync_bfly_p)
$__internal_135_$__cuda_sm70_shflsync_bfly_p:
[----:B------:R-:W-:Y:S01]  /*63c0*/  IMAD.MOV.U32 R25, RZ, RZ, 0x0 ;  /* 0x00000000ff197424 */ /* 0x000fe200078e00ff */
[----:B------:R-:W-:Y:S04]  /*63d0*/  WARPSYNC R40 ;  /* 0x0000002800007348 */ /* 0x000fe80003800000 */
[----:B------:R0:W1:Y:S01]  /*63e0*/  SHFL.BFLY PT, R38, R19, R38, R39 ;  /* 0x0c00002613267389 */ /* 0x00006200000e0027 */
[----:B------:R-:W-:Y:S05]  /*63f0*/  RET.REL.NODEC R24 `(_ZN4vllm25paged_attention_v1_kernelIfhLi256ELi16ELi128ELNS_18Fp8KVCacheDataTypeE2ELb1EEEvPT_PKS2_PKT0_S8_ifPKiSA_iPKfiiiSC_SC_iiiii) ;  /* 0xffff9c0018007950 */ /* 0x000fea0003c3ffff */
.L_x_5403:
        /* <DEDUP_REMOVED lines=16> */
.L_x_23302:


//--------------------- .text._ZN4vllm25paged_attention_v1_kernelIfhLi192ELi16ELi128ELNS_18Fp8KVCacheDataTypeE2ELb1EEEvPT_PKS2_PKT0_S8_ifPKiSA_iPKfiiiSC_SC_iiiii --------------------------
	.section	.text._ZN4vllm25paged_attention_v1_kernelIfhLi192ELi16ELi128ELNS_18Fp8KVCacheDataTypeE2ELb1EEEvPT_PKS2_PKT0_S8_ifPKiSA_iPKfiiiSC_SC_iiiii,"ax",@progbits
	.sectioninfo	@"SHI_REGISTERS=49"
	.align	128
        .global         _ZN4vllm25paged_attention_v1_kernelIfhLi192ELi16ELi128ELNS_18Fp8KVCacheDataTypeE2ELb1EEEvPT_PKS2_PKT0_S8_ifPKiSA_iPKfiiiSC_SC_iiiii
        .type           _ZN4vllm25paged_attention_v1_kernelIfhLi192ELi16ELi128ELNS_18Fp8KVCacheDataTypeE2ELb1EEEvPT_PKS2_PKT0_S8_ifPKiSA_iPKfiiiSC_SC_iiiii,@function
        .size           _ZN4vllm25paged_attention_v1_kernelIfhLi192ELi16ELi128ELNS_18Fp8KVCacheDataTypeE2ELb1EEEvPT_PKS2_PKT0_S8_ifPKiSA_iPKfiiiSC_SC_iiiii,(.L_x_23303 - _ZN4vllm25paged_attention_v1_kernelIfhLi192ELi16ELi128ELNS_18Fp8KVCacheDataTypeE2ELb1EEEvPT_PKS2_PKT0_S8_ifPKiSA_iPKfiiiSC_SC_iiiii)
        .other          _ZN4vllm25paged_attention_v1_kernelIfhLi192ELi16ELi128ELNS_18Fp8KVCacheDataTypeE2ELb1EEEvPT_PKS2_PKT0_S8_ifPKiSA_iPKfiiiSC_SC_iiiii,@"STO_CUDA_ENTRY STV_DEFAULT"
_ZN4vllm25paged_attention_v1_kernelIfhLi192ELi16ELi128ELNS_18Fp8KVCacheDataTypeE2ELb1EEEvPT_PKS2_PKT0_S8_ifPKiSA_iPKfiiiSC_SC_iiiii:
.text._ZN4vllm25paged_attention_v1_kernelIfhLi192ELi16ELi128ELNS_18Fp8KVCacheDataTypeE2ELb1EEEvPT_PKS2_PKT0_S8_ifPKiSA_iPKfiiiSC_SC_iiiii:
        /* <DEDUP_REMOVED lines=18> */
[----:B-1----:R-:W-:-:S04]  /*0120*/  SHF.R.S32.HI R9, RZ, 0x1f, R10 ;  /* 0x0000001fff097819 */ /* 0x002fc8000001140a */
[----:B------:R-:W-:-:S04]  /*0130*/  LEA.HI R9, R9, R10, RZ, 0x5 ;  /* 0x0000000a09097211 */ /* 0x000fc800078f28ff */
[----:B------:R-:W-:Y:S02]  /*0140*/  LOP3.LUT R15, R9, 0xffffffe0, RZ, 0xc0, !PT ;  /* 0xffffffe0090f7812 */ /* 0x000fe400078ec0ff */
[----:B------:R-:W-:-:S03]  /*0150*/  SHF.R.S32.HI R13, RZ, 0x5, R9 ;  /* 0x00000005ff0d7819 */ /* 0x000fc60000011409 */
[----:B------:R-:W-:Y:S01]  /*0160*/  IMAD.IADD R14, R10, 0x1, -R15 ;  /* 0x000000010a0e7824 */ /* 0x000fe200078e0a0f */
[----:B--2---:R-:W-:-:S04]  /*0170*/  IADD3 R0, R3, -0x1, RZ ;  /* 0xffffffff03007810 */ /* 0x004fc80007ffe0ff */
[----:B------:R-:W-:-:S05]  /*0180*/  IABS R2, R0 ;  /* 0x0000000000027213 */ /* 0x000fca0000000000 */
        /* <DEDUP_REMOVED lines=16> */
[----:B------:R-:W-:Y:S02]  /*0290*/  MOV R0, R4 ;  /* 0x0000000400007202 */ /* 0x000fe40000000f00 */
[----:B------:R-:W-:-:S03]  /*02a0*/  LOP3.LUT R2, R7, 0xfffffff0, RZ, 0xc0, !PT ;  /* 0xfffffff007027812 */ /* 0x000fc600078ec0ff */
[----:B------:R-:W-:Y:S01]  /*02b0*/  @!P2 IMAD.MOV R0, RZ, RZ, -R0 ;  /* 0x000000ffff00a224 */ /* 0x000fe200078e0a00 */
[----:B------:R-:W-:Y:S02]  /*02c0*/  IMNMX R3, R3, R2, PT ;  /* 0x0000000203037217 */ /* 0x000fe40003800200 */
[----:B------:R-:W-:Y:S02]  /*02d0*/  SHF.R.S32.HI R2, RZ, 0x4, R7 ;  /* 0x00000004ff027819 */ /* 0x000fe40000011407 */
[----:B------:R-:W-:Y:S01]  /*02e0*/  @!P1 LOP3.LUT R0, RZ, c[0x0][0x1d4], RZ, 0x33, !PT ;  /* 0x00007500ff009a12 */ /* 0x000fe200078e33ff */
        /* <DEDUP_REMOVED lines=58> */
.L_x_5404:
[----:B---3--:R-:W-:-:S05]  /*0690*/  MOV R7, c[0x0][0xc] ;  /* 0x0000030000077a02 */ /* 0x008fca0000000f00 */
[----:B------:R-:W-:-:S04]  /*06a0*/  IMAD R4, R7, c[0x0][0x1c8], R12 ;  /* 0x0000720007047a24 */ /* 0x000fc800078e020c */
[----:B------:R-:W-:-:S03]  /*06b0*/  IMAD R4, R4, c[0x0][0x1d8], RZ ;  /* 0x0000760004047a24 */ /* 0x000fc600078e02ff */
.L_x_5405:
        /* <DEDUP_REMOVED lines=16> */
[----:B------:R-:W-:Y:S02]  /*07c0*/  IMAD.IADD R7, R8, 0x1, -R7 ;  /* 0x0000000108077824 */ /* 0x000fe400078e0a07 */
[----:B------:R-:W-:Y:S01]  /*07d0*/  IMAD.MOV.U32 R8, RZ, RZ, RZ ;  /* 0x000000ffff087224 */ /* 0x000fe200078e00ff */
[----:B0-----:R-:W-:-:S06]  /*07e0*/  IADD3 R9, R15, 0xffffffe, RZ ;  /* 0x0ffffffe0f097810 */ /* 0x001fcc0007ffe0ff */
[----:B------:R-:W0:Y:S02]  /*07f0*/  F2I.FTZ.U32.TRUNC.NTZ R9, R9 ;  /* 0x0000000900097305 */ /* 0x000e24000021f000 */
[----:B0-----:R-:W-:-:S04]  /*0800*/  IMAD.MOV R16, RZ, RZ, -R9 ;  /* 0x000000ffff107224 */ /* 0x001fc800078e0a09 */
[----:B------:R-:W-:-:S04]  /*0810*/  IMAD R15, R16, R19, RZ ;  /* 0x00000013100f7224 */ /* 0x000fc800078e02ff */
[----:B------:R-:W-:Y:S01]  /*0820*/  IMAD.HI.U32 R15, R9, R15, R8 ;  /* 0x0000000f090f7227 */ /* 0x000fe200078e0008 */
[----:B------:R-:W-:-:S05]  /*0830*/  MOV R9, R13 ;  /* 0x0000000d00097202 */ /* 0x000fca0000000f00 */
.L_x_5409:
        /* <DEDUP_REMOVED lines=37> */
.L_x_5407:
[----:B------:R-:W-:Y:S05]  /*0a90*/  BSYNC B7 ;  /* 0x0000000000077941 */ /* 0x000fea0003800000 */
.L_x_5406:
[----:B------:R-:W-:Y:S05]  /*0aa0*/  BRA.DIV ~URZ, `(.L_x_5410) ;  /* 0x000035627f007947 */ /* 0x000fea000b800000 */
[----:B------:R-:W-:-:S05]  /*0ab0*/  IMAD.MOV.U32 R5, RZ, RZ, -0x800001 ;  /* 0xff7fffffff057424 */ /* 0x000fca00078e00ff */
.L_x_5446:
        /* <DEDUP_REMOVED lines=8> */
.L_x_5447:
        /* <DEDUP_REMOVED lines=9> */
[----:B01----:R-:W0:Y:S02]  /*0bd0*/  SHFL.BFLY PT, R6, R7, 0x2, 0x1f ;  /* 0x0c401f0007067f89 */ /* 0x003e2400000e0000 */
        /* <DEDUP_REMOVED lines=18> */
.L_x_5416:
        /* <DEDUP_REMOVED lines=11> */
.L_x_5415:
[----:B------:R-:W-:Y:S05]  /*0db0*/  BSYNC B1 ;  /* 0x0000000000017941 */ /* 0x000fea0003800000 */
.L_x_5414:
        /* <DEDUP_REMOVED lines=10> */
.L_x_5419:
        /* <DEDUP_REMOVED lines=100> */
.L_x_5418:
[----:B------:R-:W-:Y:S05]  /*14a0*/  BSYNC B1 ;  /* 0x0000000000017941 */ /* 0x000fea0003800000 */
.L_x_5417:
        /* <DEDUP_REMOVED lines=55> */
.L_x_5421:
[----:B------:R-:W-:Y:S05]  /*1820*/  BSYNC B1 ;  /* 0x0000000000017941 */ /* 0x000fea0003800000 */
.L_x_5420:
        /* <DEDUP_REMOVED lines=26> */
.L_x_5413:
[----:B------:R-:W-:Y:S05]  /*19d0*/  BSYNC B0 ;  /* 0x0000000000007941 */ /* 0x000fea0003800000 */
.L_x_5412:
        /* <DEDUP_REMOVED lines=37> */
.L_x_5426:
        /* <DEDUP_REMOVED lines=8> */
.L_x_5425:
[----:B0-----:R-:W-:Y:S05]  /*1cb0*/  BSYNC B1 ;  /* 0x0000000000017941 */ /* 0x001fea0003800000 */
.L_x_5424:
        /* <DEDUP_REMOVED lines=10> */
.L_x_5429:
        /* <DEDUP_REMOVED lines=52> */
.L_x_5428:
[----:B------:R-:W-:Y:S05]  /*20a0*/  BSYNC B1 ;  /* 0x0000000000017941 */ /* 0x000fea0003800000 */
.L_x_5427:
        /* <DEDUP_REMOVED lines=31> */
.L_x_5431:
[----:B------:R-:W-:Y:S05]  /*22a0*/  BSYNC B1 ;  /* 0x0000000000017941 */ /* 0x000fea0003800000 */
.L_x_5430:
        /* <DEDUP_REMOVED lines=14> */
.L_x_5423:
[----:B------:R-:W-:Y:S05]  /*2390*/  BSYNC B0 ;  /* 0x0000000000007941 */ /* 0x000fea0003800000 */
.L_x_5422:
        /* <DEDUP_REMOVED lines=23> */
[----:B------:R-:W-:Y:S01]  /*2510*/  IMAD.HI.U32 R16, R9, R3, R8 ;  /* 0x0000000309107227 */ /* 0x000fe200078e0008 */
[----:B------:R-:W-:-:S03]  /*2520*/  IADD3 R8, R0, -c[0x0][0x1cc], RZ ;  /* 0x8000730000087a10 */ /* 0x000fc60007ffe0ff */
[----:B------:R-:W-:Y:S02]  /*2530*/  IMAD.MOV.U32 R3, RZ, RZ, R13 ;  /* 0x000000ffff037224 */ /* 0x000fe400078e000d */
[----:B------:R-:W-:Y:S02]  /*2540*/  IMAD.MOV.U32 R9, RZ, RZ, R5 ;  /* 0x000000ffff097224 */ /* 0x000fe400078e0005 */
.L_x_5435:
        /* <DEDUP_REMOVED lines=33> */
.L_x_5433:
[----:B------:R-:W-:Y:S05]  /*2760*/  BSYNC B6 ;  /* 0x0000000000067941 */ /* 0x000fea0003800000 */
.L_x_5432:
[----:B------:R-:W-:Y:S05]  /*2770*/  BRA.DIV ~URZ, `(.L_x_5436) ;  /* 0x00001a527f007947 */ /* 0x000fea000b800000 */
[----:B------:R-:W-:-:S04]  /*2780*/  IMAD.MOV.U32 R0, RZ, RZ, RZ ;  /* 0x000000ffff007224 */ /* 0x000fc800078e00ff */
.L_x_5448:
        /* <DEDUP_REMOVED lines=10> */
[----:B------:R-:W-:Y:S01]  /*2830*/  MOV R15, RZ ;  /* 0x000000ff000f7202 */ /* 0x000fe20000000f00 */
[----:B0-----:R-:W-:Y:S01]  /*2840*/  CS2R R6, SRZ ;  /* 0x0000000000067805 */ /* 0x001fe2000001ff00 */
[----:B------:R-:W-:Y:S01]  /*2850*/  CS2R R2, SRZ ;  /* 0x0000000000027805 */ /* 0x000fe2000001ff00 */
[----:B------:R-:W-:Y:S01]  /*2860*/  CS2R R8, SRZ ;  /* 0x0000000000087805 */ /* 0x000fe2000001ff00 */
[----:B------:R-:W-:Y:S01]  /*2870*/  CS2R R4, SRZ ;  /* 0x0000000000047805 */ /* 0x000fe2000001ff00 */
[----:B------:R-:W-:-:S02]  /*2880*/  IMAD.MOV.U32 R0, RZ, RZ, RZ ;  /* 0x000000ffff007224 */ /* 0x000fc400078e00ff */
[----:B-1----:R-:W-:Y:S02]  /*2890*/  FADD.FTZ R30, R31, R30 ;  /* 0x0000001e1f1e7221 */ /* 0x002fe40000010000 */
[----:B------:R-:W-:Y:S02]  /*28a0*/  IMAD.MOV.U32 R31, RZ, RZ, RZ ;  /* 0x000000ffff1f7224 */ /* 0x000fe400078e00ff */
.L_x_5449:
        /* <DEDUP_REMOVED lines=9> */
[C---:B------:R-:W-:Y:S02]  /*2940*/  LOP3.LUT R17, R10.reuse, 0xffffffc0, RZ, 0xc0, !PT ;  /* 0xffffffc00a117812 */ /* 0x040fe400078ec0ff */
[----:B------:R-:W-:Y:S02]  /*2950*/  SHF.R.S32.HI R14, RZ, 0x2, R14 ;  /* 0x00000002ff0e7819 */ /* 0x000fe4000001140e */
[----:B------:R-:W-:Y:S02]  /*2960*/  ISETP.NE.OR P5, PT, R17, 0x40, P2 ;  /* 0x000000401100780c */ /* 0x000fe400017a5670 */
[C---:B------:R-:W-:Y:S01]  /*2970*/  LOP3.LUT R32, R10.reuse, 0xffffffe0, RZ, 0xc0, !PT ;  /* 0xffffffe00a207812 */ /* 0x040fe200078ec0ff */
        /* <DEDUP_REMOVED lines=30> */
.L_x_5439:
[----:B------:R-:W-:Y:S05]  /*2b60*/  BSYNC B0 ;  /* 0x0000000000007941 */ /* 0x000fea0003800000 */
.L_x_5438:
        /* <DEDUP_REMOVED lines=51> */
.L_x_5441:
[----:B------:R-:W-:Y:S05]  /*2ea0*/  BSYNC B0 ;  /* 0x0000000000007941 */ /* 0x000fea0003800000 */
.L_x_5440:
        /* <DEDUP_REMOVED lines=27> */
.L_x_5443:
[----:B------:R-:W-:Y:S05]  /*3060*/  BSYNC B0 ;  /* 0x0000000000007941 */ /* 0x000fea0003800000 */
.L_x_5442:
        /* <DEDUP_REMOVED lines=51> */
.L_x_5445:
[----:B------:R-:W-:Y:S05]  /*33a0*/  BSYNC B0 ;  /* 0x0000000000007941 */ /* 0x000fea0003800000 */
.L_x_5444:
[----:B------:R-:W-:Y:S06]  /*33b0*/  BAR.SYNC.DEFER_BLOCKING 0x0 ;  /* 0x0000000000007b1d */ /* 0x000fec0000010000 */
[----:B------:R-:W-:Y:S05]  /*33c0*/  @P3 EXIT ;  /* 0x000000000000394d */ /* 0x000fea0003800000 */
[----:B------:R-:W-:Y:S01]  /*33d0*/  ULDC UR4, c[0x0][0x14] ;  /* 0x0000050000047ab9 */ /* 0x000fe20000000800 */
[----:B------:R-:W-:Y:S01]  /*33e0*/  IMAD R11, R11, c[0x0][0xc], RZ ;  /* 0x000003000b0b7a24 */ /* 0x000fe200078e02ff */
[----:B------:R-:W-:-:S06]  /*33f0*/  UIMAD UR4, UR4, 0xc0, URZ ;  /* 0x000000c0040478a4 */ /* 0x000fcc000f8e023f */
[----:B01----:R-:W-:Y:S02]  /*3400*/  IMAD R13, R11, UR4, RZ ;  /* 0x000000040b0d7c24 */ /* 0x003fe4000f8e02ff */
[----:B------:R-:W-:Y:S01]  /*3410*/  IMAD R12, R12, UR4, RZ ;  /* 0x000000040c0c7c24 */ /* 0x000fe2000f8e02ff */
[----:B------:R-:W-:Y:S06]  /*3420*/  @P2 EXIT ;  /* 0x000000000000294d */ /* 0x000fec0003800000 */
[----:B------:R-:W0:Y:S01]  /*3430*/  S2UR UR4, SR_CTAID.Z ;  /* 0x00000000000479c3 */ /* 0x000e220000002700 */
[----:B------:R-:W-:Y:S02]  /*3440*/  SHF.R.S32.HI R16, RZ, 0x1f, R12 ;  /* 0x0000001fff107819 */ /* 0x000fe4000001140c */
[----:B------:R-:W-:Y:S01]  /*3450*/  IADD3 R38, R14, 0x38, RZ ;  /* 0x000000380e267810 */ /* 0x000fe20007ffe0ff */
[----:B0-----:R-:W-:-:S04]  /*3460*/  UIMAD UR4, UR4, 0xc0, URZ ;  /* 0x000000c0040478a4 */ /* 0x001fc8000f8e023f */
        /* <DEDUP_REMOVED lines=15> */
[----:B------:R-:W-:Y:S02]  /*3560*/  LEA.HI.X R35, R31, c[0x0][0x164], R12, 0x2, P0 ;  /* 0x000059001f237a11 */ /* 0x000fe400000f140c */
[----:B------:R-:W-:Y:S02]  /*3570*/  IADD3 R12, R14, 0x18, RZ ;  /* 0x000000180e0c7810 */ /* 0x000fe40007ffe0ff */
[----:B------:R-:W-:Y:S01]  /*3580*/  LEA.HI.X.SX32 R36, R32, R13, 0x1, P1 ;  /* 0x0000000d20247211 */ /* 0x000fe200008f0eff */
[----:B------:R1:W-:Y:S01]  /*3590*/  STG.E [R34.64], R29 ;  /* 0x0000001d22007986 */ /* 0x0003e2000c101924 */
[----:B------:R-:W-:Y:S02]  /*35a0*/  LEA R32, P0, R33, c[0x0][0x160], 0x2 ;  /* 0x0000580021207a11 */ /* 0x000fe400078010ff */
[----:B------:R-:W-:Y:S02]  /*35b0*/  IADD3 R31, P1, R12, R11, RZ ;  /* 0x0000000b0c1f7210 */ /* 0x000fe40007f3e0ff */
[----:B0-----:R-:W-:-:S02]  /*35c0*/  IADD3 R16, R14, 0x20, RZ ;  /* 0x000000200e107810 */ /* 0x001fc40007ffe0ff */
[----:B------:R-:W-:Y:S02]  /*35d0*/  LEA.HI.X R33, R33, c[0x0][0x164], R36, 0x2, P0 ;  /* 0x0000590021217a11 */ /* 0x000fe400000f1424 */
[----:B------:R-:W-:Y:S02]  /*35e0*/  LEA.HI.X.SX32 R12, R12, R13, 0x1, P1 ;  /* 0x0000000d0c0c7211 */ /* 0x000fe400008f0eff */
[C---:B------:R-:W-:Y:S01]  /*35f0*/  LEA R30, P0, R31.reuse, c[0x0][0x160], 0x2 ;  /* 0x000058001f1e7a11 */ /* 0x040fe200078010ff */
[----:B------:R0:W-:Y:S01]  /*3600*/  STG.E [R32.64], R28 ;  /* 0x0000001c20007986 */ /* 0x0001e2000c101924 */
[C---:B------:R-:W-:Y:S02]  /*3610*/  IADD3 R17, P1, R16.reuse, R11, RZ ;  /* 0x0000000b10117210 */ /* 0x040fe40007f3e0ff */
        /* <DEDUP_REMOVED lines=10> */
[C---:B------:R-:W-:Y:S02]  /*36c0*/  LEA R36, P0, R29.reuse, c[0x0][0x160], 0x2 ;  /* 0x000058001d247a11 */ /* 0x040fe400078010ff */
[-C--:B------:R-:W-:Y:S02]  /*36d0*/  IADD3 R35, P1, R34, R11.reuse, RZ ;  /* 0x0000000b22237210 */ /* 0x080fe40007f3e0ff */
[----:B------:R-:W-:Y:S02]  /*36e0*/  IADD3 R12, P2, R38, R11, RZ ;  /* 0x0000000b260c7210 */ /* 0x000fe40007f5e0ff */
[----:B------:R-:W-:Y:S02]  /*36f0*/  LEA.HI.X R37, R29, c[0x0][0x164], R40, 0x2, P0 ;  /* 0x000059001d257a11 */ /* 0x000fe400000f1428 */
[-C--:B0-----:R-:W-:Y:S02]  /*3700*/  LEA.HI.X.SX32 R28, R34, R13.reuse, 0x1, P1 ;  /* 0x0000000d221c7211 */ /* 0x081fe400008f0eff */
[----:B------:R-:W-:Y:S01]  /*3710*/  LEA.HI.X.SX32 R29, R38, R13, 0x1, P2 ;  /* 0x0000000d261d7211 */ /* 0x000fe200010f0eff */
[----:B------:R0:W-:Y:S01]  /*3720*/  STG.E [R36.64], R25 ;  /* 0x0000001924007986 */ /* 0x0001e2000c101924 */
[----:B------:R-:W-:-:S02]  /*3730*/  LEA R32, P1, R12, c[0x0][0x160], 0x2 ;  /* 0x000058000c207a11 */ /* 0x000fc400078210ff */
[C---:B------:R-:W-:Y:S02]  /*3740*/  LEA R34, P0, R35.reuse, c[0x0][0x160], 0x2 ;  /* 0x0000580023227a11 */ /* 0x040fe400078010ff */
[----:B------:R-:W-:Y:S02]  /*3750*/  LEA.HI.X R33, R12, c[0x0][0x164], R29, 0x2, P1 ;  /* 0x000059000c217a11 */ /* 0x000fe400008f141d */
[C---:B------:R-:W-:Y:S02]  /*3760*/  IADD3 R12, R14.reuse, 0x40, RZ ;  /* 0x000000400e0c7810 */ /* 0x040fe40007ffe0ff */
[----:B------:R-:W-:Y:S02]  /*3770*/  LEA.HI.X R35, R35, c[0x0][0x164], R28, 0x2, P0 ;  /* 0x0000590023237a11 */ /* 0x000fe400000f141c */
[C---:B------:R-:W-:Y:S02]  /*3780*/  IADD3 R28, R14.reuse, 0x48, RZ ;  /* 0x000000480e1c7810 */ /* 0x040fe40007ffe0ff */
[----:B--2---:R-:W-:Y:S01]  /*3790*/  IADD3 R30, R14, 0x50, RZ ;  /* 0x000000500e1e7810 */ /* 0x004fe20007ffe0ff */
[----:B------:R2:W-:Y:S01]  /*37a0*/  STG.E [R34.64], R26 ;  /* 0x0000001a22007986 */ /* 0x0005e2000c101924 */
[----:B------:R-:W-:-:S02]  /*37b0*/  IADD3 R31, P0, R12, R11, RZ ;  /* 0x0000000b0c1f7210 */ /* 0x000fc40007f1e0ff */
[-C--:B------:R-:W-:Y:S01]  /*37c0*/  IADD3 R29, P1, R28, R11.reuse, RZ ;  /* 0x0000000b1c1d7210 */ /* 0x080fe20007f3e0ff */
[----:B------:R3:W-:Y:S01]  /*37d0*/  STG.E [R32.64], R23 ;  /* 0x0000001720007986 */ /* 0x0007e2000c101924 */
[----:B------:R-:W-:Y:S02]  /*37e0*/  IADD3 R27, P2, R30, R11, RZ ;  /* 0x0000000b1e1b7210 */ /* 0x000fe40007f5e0ff */
[-C--:B------:R-:W-:Y:S02]  /*37f0*/  LEA.HI.X.SX32 R40, R12, R13.reuse, 0x1, P0 ;  /* 0x0000000d0c287211 */ /* 0x080fe400000f0eff */
[----:B-1----:R-:W-:Y:S02]  /*3800*/  LEA R16, P0, R31, c[0x0][0x160], 0x2 ;  /* 0x000058001f107a11 */ /* 0x002fe400078010ff */
[----:B------:R-:W-:Y:S02]  /*3810*/  IADD3 R12, R14, 0x58, RZ ;  /* 0x000000580e0c7810 */ /* 0x000fe40007ffe0ff */
[----:B------:R-:W-:-:S02]  /*3820*/  LEA.HI.X.SX32 R38, R28, R13, 0x1, P1 ;  /* 0x0000000d1c267211 */ /* 0x000fc400008f0eff */
[----:B------:R-:W-:Y:S02]  /*3830*/  LEA.HI.X.SX32 R24, R30, R13, 0x1, P2 ;  /* 0x0000000d1e187211 */ /* 0x000fe400010f0eff */
[----:B------:R-:W-:Y:S02]  /*3840*/  LEA R30, P1, R29, c[0x0][0x160], 0x2 ;  /* 0x000058001d1e7a11 */ /* 0x000fe400078210ff */
[----:B------:R-:W-:Y:S02]  /*3850*/  LEA.HI.X R17, R31, c[0x0][0x164], R40, 0x2, P0 ;  /* 0x000059001f117a11 */ /* 0x000fe400000f1428 */
[----:B------:R-:W-:Y:S02]  /*3860*/  LEA R28, P2, R27, c[0x0][0x160], 0x2 ;  /* 0x000058001b1c7a11 */ /* 0x000fe400078410ff */
[----:B0-----:R-:W-:Y:S01]  /*3870*/  IADD3 R25, P0, R12, R11, RZ ;  /* 0x0000000b0c197210 */ /* 0x001fe20007f1e0ff */
[----:B------:R-:W-:Y:S01]  /*3880*/  STG.E [R16.64], R19 ;  /* 0x0000001310007986 */ /* 0x000fe2000c101924 */
[----:B--2---:R-:W-:-:S02]  /*3890*/  IADD3 R26, R14, 0x60, RZ ;  /* 0x000000600e1a7810 */ /* 0x004fc40007ffe0ff */
[----:B------:R-:W-:Y:S02]  /*38a0*/  LEA.HI.X R31, R29, c[0x0][0x164], R38, 0x2, P1 ;  /* 0x000059001d1f7a11 */ /* 0x000fe400008f1426 */
[----:B------:R-:W-:Y:S02]  /*38b0*/  IADD3 R34, R14, 0x68, RZ ;  /* 0x000000680e227810 */ /* 0x000fe40007ffe0ff */
[----:B------:R-:W-:Y:S01]  /*38c0*/  LEA.HI.X R29, R27, c[0x0][0x164], R24, 0x2, P2 ;  /* 0x000059001b1d7a11 */ /* 0x000fe200010f1418 */
[----:B------:R0:W-:Y:S01]  /*38d0*/  STG.E [R30.64], R18 ;  /* 0x000000121e007986 */ /* 0x0001e2000c101924 */
[----:B------:R-:W-:Y:S02]  /*38e0*/  LEA.HI.X.SX32 R36, R12, R13, 0x1, P0 ;  /* 0x0000000d0c247211 */ /* 0x000fe400000f0eff */
[----:B------:R-:W-:Y:S01]  /*38f0*/  LEA R24, P0, R25, c[0x0][0x160], 0x2 ;  /* 0x0000580019187a11 */ /* 0x000fe200078010ff */
[----:B------:R-:W-:Y:S01]  /*3900*/  STG.E [R28.64], R20 ;  /* 0x000000141c007986 */ /* 0x000fe2000c101924 */
[----:B------:R-:W-:-:S02]  /*3910*/  IADD3 R27, P1, R26, R11, RZ ;  /* 0x0000000b1a1b7210 */ /* 0x000fc40007f3e0ff */
[----:B------:R-:W-:Y:S02]  /*3920*/  IADD3 R12, P2, R34, R11, RZ ;  /* 0x0000000b220c7210 */ /* 0x000fe40007f5e0ff */
[----:B------:R-:W-:Y:S02]  /*3930*/  LEA.HI.X R25, R25, c[0x0][0x164], R36, 0x2, P0 ;  /* 0x0000590019197a11 */ /* 0x000fe400000f1424 */
[-C--:B------:R-:W-:Y:S02]  /*3940*/  LEA.HI.X.SX32 R36, R26, R13.reuse, 0x1, P1 ;  /* 0x0000000d1a247211 */ /* 0x080fe400008f0eff */
[----:B------:R-:W-:Y:S01]  /*3950*/  LEA.HI.X.SX32 R35, R34, R13, 0x1, P2 ;  /* 0x0000000d22237211 */ /* 0x000fe200010f0eff */
[----:B------:R1:W-:Y:S01]  /*3960*/  STG.E [R24.64], R15 ;  /* 0x0000000f18007986 */ /* 0x0003e2000c101924 */
[----:B---3--:R-:W-:Y:S02]  /*3970*/  LEA R32, P1, R12, c[0x0][0x160], 0x2 ;  /* 0x000058000c207a11 */ /* 0x008fe400078210ff */
[----:B------:R-:W-:-:S02]  /*3980*/  LEA R26, P0, R27, c[0x0][0x160], 0x2 ;  /* 0x000058001b1a7a11 */ /* 0x000fc400078010ff */
[----:B------:R-:W-:Y:S02]  /*3990*/  LEA.HI.X R33, R12, c[0x0][0x164], R35, 0x2, P1 ;  /* 0x000059000c217a11 */ /* 0x000fe400008f1423 */
[----:B------:R-:W-:Y:S02]  /*39a0*/  LEA.HI.X R27, R27, c[0x0][0x164], R36, 0x2, P0 ;  /* 0x000059001b1b7a11 */ /* 0x000fe400000f1424 */
[C---:B------:R-:W-:Y:S02]  /*39b0*/  IADD3 R12, R14.reuse, 0x70, RZ ;  /* 0x000000700e0c7810 */ /* 0x040fe40007ffe0ff */
[C---:B------:R-:W-:Y:S01]  /*39c0*/  IADD3 R34, R14.reuse, 0x78, RZ ;  /* 0x000000780e227810 */ /* 0x040fe20007ffe0ff */
[----:B------:R2:W-:Y:S01]  /*39d0*/  STG.E [R26.64], R22 ;  /* 0x000000161a007986 */ /* 0x0005e2000c101924 */
[----:B------:R-:W-:Y:S02]  /*39e0*/  IADD3 R36, R14, 0x80, RZ ;  /* 0x000000800e247810 */ /* 0x000fe40007ffe0ff */
[-C--:B0-----:R-:W-:Y:S01]  /*39f0*/  IADD3 R31, P1, R12, R11.reuse, RZ ;  /* 0x0000000b0c1f7210 */ /* 0x081fe20007f3e0ff */
[----:B------:R0:W-:Y:S01]  /*3a00*/  STG.E [R32.64], R21 ;  /* 0x0000001520007986 */ /* 0x0001e2000c101924 */
[----:B-1----:R-:W-:-:S02]  /*3a10*/  IADD3 R15, P6, R34, R11, RZ ;  /* 0x0000000b220f7210 */ /* 0x002fc40007fde0ff */
[C---:B------:R-:W-:Y:S02]  /*3a20*/  IADD3 R38, R14.reuse, 0x88, RZ ;  /* 0x000000880e267810 */ /* 0x040fe40007ffe0ff */
[C---:B------:R-:W-:Y:S02]  /*3a30*/  IADD3 R40, R14.reuse, 0x90, RZ ;  /* 0x000000900e287810 */ /* 0x040fe40007ffe0ff */
[C---:B------:R-:W-:Y:S02]  /*3a40*/  IADD3 R16, R14.reuse, 0x98, RZ ;  /* 0x000000980e107810 */ /* 0x040fe40007ffe0ff */
[C---:B------:R-:W-:Y:S02]  /*3a50*/  IADD3 R18, R14.reuse, 0xa0, RZ ;  /* 0x000000a00e127810 */ /* 0x040fe40007ffe0ff */
[C---:B------:R-:W-:Y:S02]  /*3a60*/  IADD3 R20, R14.reuse, 0xa8, RZ ;  /* 0x000000a80e147810 */ /* 0x040fe40007ffe0ff */
[----:B------:R-:W-:-:S02]  /*3a70*/  IADD3 R24, R14, 0xb0, RZ ;  /* 0x000000b00e187810 */ /* 0x000fc40007ffe0ff */
[----:B------:R-:W-:Y:S02]  /*3a80*/  IADD3 R17, P5, R36, R11, RZ ;  /* 0x0000000b24117210 */ /* 0x000fe40007fbe0ff */
[----:B------:R-:W-:Y:S02]  /*3a90*/  IADD3 R14, R14, 0xb8, RZ ;  /* 0x000000b80e0e7810 */ /* 0x000fe40007ffe0ff */
[-C--:B------:R-:W-:Y:S02]  /*3aa0*/  LEA.HI.X.SX32 R42, R12, R13.reuse, 0x1, P1 ;  /* 0x0000000d0c2a7211 */ /* 0x080fe400008f0eff */
[----:B--2---:R-:W-:Y:S02]  /*3ab0*/  LEA.HI.X.SX32 R22, R34, R13, 0x1, P6 ;  /* 0x0000000d22167211 */ /* 0x004fe400030f0eff */
[-C--:B------:R-:W-:Y:S02]  /*3ac0*/  IADD3 R19, P0, R38, R11.reuse, RZ ;  /* 0x0000000b26137210 */ /* 0x080fe40007f1e0ff */
[----:B0-----:R-:W-:-:S02]  /*3ad0*/  IADD3 R21, P4, R40, R11, RZ ;  /* 0x0000000b28157210 */ /* 0x001fc40007f9e0ff */
[-C--:B------:R-:W-:Y:S02]  /*3ae0*/  IADD3 R23, P3, R16, R11.reuse, RZ ;  /* 0x0000000b10177210 */ /* 0x080fe40007f7e0ff */
[-C--:B------:R-:W-:Y:S02]  /*3af0*/  IADD3 R25, P2, R18, R11.reuse, RZ ;  /* 0x0000000b12197210 */ /* 0x080fe40007f5e0ff */
[-C--:B------:R-:W-:Y:S02]  /*3b00*/  IADD3 R27, P1, R20, R11.reuse, RZ ;  /* 0x0000000b141b7210 */ /* 0x080fe40007f3e0ff */
[----:B------:R-:W-:Y:S02]  /*3b10*/  IADD3 R29, P6, R24, R11, RZ ;  /* 0x0000000b181d7210 */ /* 0x000fe40007fde0ff */
[----:B------:R-:W-:Y:S02]  /*3b20*/  LEA.HI.X.SX32 R36, R36, R13, 0x1, P5 ;  /* 0x0000000d24247211 */ /* 0x000fe400028f0eff */
[----:B------:R-:W-:-:S02]  /*3b30*/  IADD3 R11, P5, R14, R11, RZ ;  /* 0x0000000b0e0b7210 */ /* 0x000fc40007fbe0ff */
[-C--:B------:R-:W-:Y:S02]  /*3b40*/  LEA.HI.X.SX32 R38, R38, R13.reuse, 0x1, P0 ;  /* 0x0000000d26267211 */ /* 0x080fe400000f0eff */
[-C--:B------:R-:W-:Y:S02]  /*3b50*/  LEA.HI.X.SX32 R28, R20, R13.reuse, 0x1, P1 ;  /* 0x0000000d141c7211 */ /* 0x080fe400008f0eff */
[-C--:B------:R-:W-:Y:S02]  /*3b60*/  LEA.HI.X.SX32 R32, R14, R13.reuse, 0x1, P5 ;  /* 0x0000000d0e207211 */ /* 0x080fe400028f0eff */
[----:B------:R-:W-:Y:S02]  /*3b70*/  LEA R12, P0, R31, c[0x0][0x160], 0x2 ;  /* 0x000058001f0c7a11 */ /* 0x000fe400078010ff */
        /* <DEDUP_REMOVED lines=19> */
[----:B------:R-:W-:Y:S01]  /*3cb0*/  LEA R24, P0, R25, c[0x0][0x160], 0x2 ;  /* 0x0000580019187a11 */ /* 0x000fe200078010ff */
[----:B------:R-:W-:Y:S01]  /*3cc0*/  STG.E [R20.64], R7 ;  /* 0x0000000714007986 */ /* 0x000fe2000c101924 */
[----:B------:R-:W-:Y:S02]  /*3cd0*/  LEA R26, P1, R27, c[0x0][0x160], 0x2 ;  /* 0x000058001b1a7a11 */ /* 0x000fe400078210ff */
        /* <DEDUP_REMOVED lines=12> */
.L_x_5408:
        /* <DEDUP_REMOVED lines=19> */
.L_x_5434:
        /* <DEDUP_REMOVED lines=20> */
.L_x_5410:
[----:B------:R-:W-:Y:S01]  /*4010*/  IMAD.MOV.U32 R31, RZ, RZ, -0x800001 ;  /* 0xff7fffffff1f7424 */ /* 0x000fe200078e00ff */
[----:B------:R-:W-:Y:S01]  /*4020*/  MOV R33, 0x1f ;  /* 0x0000001f00217802 */ /* 0x000fe20000000f00 */
[----:B------:R-:W-:Y:S01]  /*4030*/  IMAD.MOV.U32 R32, RZ, RZ, 0x10 ;  /* 0x00000010ff207424 */ /* 0x000fe200078e00ff */
[----:B------:R-:W-:Y:S01]  /*4040*/  MOV R16, 0x4070 ;  /* 0x0000407000107802 */ /* 0x000fe20000000f00 */
[----:B------:R-:W-:Y:S02]  /*4050*/  IMAD.MOV.U32 R34, RZ, RZ, -0x1 ;  /* 0xffffffffff227424 */ /* 0x000fe400078e00ff */
[----:B------:R-:W-:Y:S05]  /*4060*/  CALL.REL.NOINC `($__internal_136_$__cuda_sm70_shflsync_bfly_p) ;  /* 0x0000150000007944 */ /* 0x000fea0003c00000 */
[----:B-1----:R-:W-:Y:S01]  /*4070*/  IMAD.MOV.U32 R5, RZ, RZ, R32 ;  /* 0x000000ffff057224 */ /* 0x002fe200078e0020 */
[----:B0-----:R-:W-:Y:S05]  /*4080*/  BRA `(.L_x_5446) ;  /* 0xffffca3000007947 */ /* 0x001fea000383ffff */
.L_x_5411:
[----:B------:R-:W-:Y:S01]  /*4090*/  HFMA2.MMA R32, -RZ, RZ, 0, 4.76837158203125e-07 ;  /* 0x00000008ff207435 */ /* 0x000fe200000001ff */
[----:B------:R-:W-:Y:S01]  /*40a0*/  IMAD.MOV.U32 R33, RZ, RZ, 0x1f ;  /* 0x0000001fff217424 */ /* 0x000fe200078e00ff */
[----:B------:R-:W-:Y:S01]  /*40b0*/  MOV R16, 0x40e0 ;  /* 0x000040e000107802 */ /* 0x000fe20000000f00 */
[----:B------:R-:W-:-:S03]  /*40c0*/  IMAD.MOV.U32 R34, RZ, RZ, -0x1 ;  /* 0xffffffffff227424 */ /* 0x000fc600078e00ff */
[----:B------:R-:W-:Y:S05]  /*40d0*/  CALL.REL.NOINC `($__internal_136_$__cuda_sm70_shflsync_bfly_p) ;  /* 0x0000149000007944 */ /* 0x000fea0003c00000 */
[----:B01----:R-:W-:Y:S01]  /*40e0*/  FMNMX.FTZ R31, R31, R32, !PT ;  /* 0x000000201f1f7209 */ /* 0x003fe20007810000 */
[----:B------:R-:W-:Y:S01]  /*40f0*/  IMAD.MOV.U32 R33, RZ, RZ, 0x1f ;  /* 0x0000001fff217424 */ /* 0x000fe200078e00ff */
[----:B------:R-:W-:Y:S01]  /*4100*/  MOV R32, 0x4 ;  /* 0x0000000400207802 */ /* 0x000fe20000000f00 */
[----:B------:R-:W-:Y:S01]  /*4110*/  IMAD.MOV.U32 R34, RZ, RZ, -0x1 ;  /* 0xffffffffff227424 */ /* 0x000fe200078e00ff */
[----:B------:R-:W-:-:S02]  /*4120*/  MOV R16, 0x4140 ;  /* 0x0000414000107802 */ /* 0x000fc40000000f00 */
[----:B------:R-:W-:Y:S05]  /*4130*/  CALL.REL.NOINC `($__internal_136_$__cuda_sm70_shflsync_bfly_p) ;  /* 0x0000143000007944 */ /* 0x000fea0003c00000 */
[----:B-1----:R-:W-:Y:S01]  /*4140*/  FMNMX.FTZ R6, R31, R32, !PT ;  /* 0x000000201f067209 */ /* 0x002fe20007810000 */
[----:B------:R-:W-:Y:S01]  /*4150*/  HFMA2.MMA R32, -RZ, RZ, 0, 1.1920928955078125e-07 ;  /* 0x00000002ff207435 */ /* 0x000fe200000001ff */
[----:B0-----:R-:W-:Y:S01]  /*4160*/  IMAD.MOV.U32 R33, RZ, RZ, 0x1f ;  /* 0x0000001fff217424 */ /* 0x001fe200078e00ff */
[----:B------:R-:W-:Y:S01]  /*4170*/  MOV R16, 0x41b0 ;  /* 0x000041b000107802 */ /* 0x000fe20000000f00 */
[----:B------:R-:W-:Y:S01]  /*4180*/  IMAD.MOV.U32 R34, RZ, RZ, -0x1 ;  /* 0xffffffffff227424 */ /* 0x000fe200078e00ff */
[----:B------:R-:W-:-:S02]  /*4190*/  MOV R31, R6 ;  /* 0x00000006001f7202 */ /* 0x000fc40000000f00 */
[----:B------:R-:W-:Y:S05]  /*41a0*/  CALL.REL.NOINC `($__internal_136_$__cuda_sm70_shflsync_bfly_p) ;  /* 0x000013c000007944 */ /* 0x000fea0003c00000 */
[----:B-1----:R-:W-:Y:S01]  /*41b0*/  IMAD.MOV.U32 R9, RZ, RZ, R32 ;  /* 0x000000ffff097224 */ /* 0x002fe200078e0020 */
[----:B0-----:R-:W-:Y:S05]  /*41c0*/  BRA `(.L_x_5447) ;  /* 0xffffc97000007947 */ /* 0x001fea000383ffff */
.L_x_5436:
[----:B------:R-:W-:Y:S01]  /*41d0*/  HFMA2.MMA R32, -RZ, RZ, 0, 1.1920928955078125e-07 ;  /* 0x00000002ff207435 */ /* 0x000fe200000001ff */
[----:B------:R-:W-:Y:S01]  /*41e0*/  IMAD.MOV.U32 R31, RZ, RZ, RZ ;  /* 0x000000ffff1f7224 */ /* 0x000fe200078e00ff */
[----:B------:R-:W-:Y:S01]  /*41f0*/  MOV R16, 0x4230 ;  /* 0x0000423000107802 */ /* 0x000fe20000000f00 */
[----:B------:R-:W-:-:S02]  /*4200*/  IMAD.MOV.U32 R33, RZ, RZ, 0x1f ;  /* 0x0000001fff217424 */ /* 0x000fc400078e00ff */
[----:B------:R-:W-:Y:S02]  /*4210*/  IMAD.MOV.U32 R34, RZ, RZ, -0x1 ;  /* 0xffffffffff227424 */ /* 0x000fe400078e00ff */
[----:B0-----:R-:W-:Y:S05]  /*4220*/  CALL.REL.NOINC `($__internal_136_$__cuda_sm70_shflsync_bfly_p) ;  /* 0x0000134000007944 */ /* 0x001fea0003c00000 */
[----:B-1----:R-:W-:Y:S01]  /*4230*/  MOV R0, R32 ;  /* 0x0000002000007202 */ /* 0x002fe20000000f00 */
[----:B0-----:R-:W-:Y:S05]  /*4240*/  BRA `(.L_x_5448) ;  /* 0xffffe54000007947 */ /* 0x001fea000383ffff */
.L_x_5437:
[----:B------:R-:W-:Y:S01]  /*4250*/  IMAD.MOV.U32 R32, RZ, RZ, 0x1 ;  /* 0x00000001ff207424 */ /* 0x000fe200078e00ff */
[----:B------:R-:W-:Y:S01]  /*4260*/  MOV R34, 0xffffffff ;  /* 0xffffffff00227802 */ /* 0x000fe20000000f00 */
[----:B------:R-:W-:Y:S01]  /*4270*/  IMAD.MOV.U32 R33, RZ, RZ, 0x1f ;  /* 0x0000001fff217424 */ /* 0x000fe200078e00ff */
[----:B------:R-:W-:Y:S02]  /*4280*/  MOV R16, 0x42a0 ;  /* 0x000042a000107802 */ /* 0x000fe40000000f00 */
[----:B0-----:R-:W-:Y:S05]  /*4290*/  CALL.REL.NOINC `($__internal_136_$__cuda_sm70_shflsync_bfly_p) ;  /* 0x000012d000007944 */ /* 0x001fea0003c00000 */
[----:B0-----:R-:W-:Y:S01]  /*42a0*/  HFMA2.MMA R33, -RZ, RZ, 0, 1.847743988037109375e-06 ;  /* 0x0000001fff217435 */ /* 0x001fe200000001ff */
[----:B-1----:R-:W-:Y:S01]  /*42b0*/  FADD.FTZ R30, R31, R32 ;  /* 0x000000201f1e7221 */ /* 0x002fe20000010000 */
[----:B------:R-:W-:Y:S01]  /*42c0*/  MOV R16, 0x4310 ;  /* 0x0000431000107802 */ /* 0x000fe20000000f00 */
[----:B------:R-:W-:Y:S02]  /*42d0*/  IMAD.MOV.U32 R31, RZ, RZ, RZ ;  /* 0x000000ffff1f7224 */ /* 0x000fe400078e00ff */
[----:B------:R-:W-:Y:S02]  /*42e0*/  IMAD.MOV.U32 R32, RZ, RZ, 0x2 ;  /* 0x00000002ff207424 */ /* 0x000fe400078e00ff */
[----:B------:R-:W-:-:S02]  /*42f0*/  IMAD.MOV.U32 R34, RZ, RZ, -0x1 ;  /* 0xffffffffff227424 */ /* 0x000fc400078e00ff */
[----:B------:R-:W-:Y:S05]  /*4300*/  CALL.REL.NOINC `($__internal_136_$__cuda_sm70_shflsync_bfly_p) ;  /* 0x0000126000007944 */ /* 0x000fea0003c00000 */
[----:B01----:R-:W-:Y:S01]  /*4310*/  FADD.FTZ R31, RZ, R32 ;  /* 0x00000020ff1f7221 */ /* 0x003fe20000010000 */
[----:B------:R-:W-:Y:S01]  /*4320*/  MOV R33, 0x1f ;  /* 0x0000001f00217802 */ /* 0x000fe20000000f00 */
[----:B------:R-:W-:Y:S01]  /*4330*/  IMAD.MOV.U32 R32, RZ, RZ, 0x1 ;  /* 0x00000001ff207424 */ /* 0x000fe200078e00ff */
[----:B------:R-:W-:Y:S01]  /*4340*/  MOV R16, 0x4370 ;  /* 0x0000437000107802 */ /* 0x000fe20000000f00 */
[----:B------:R-:W-:-:S02]  /*4350*/  IMAD.MOV.U32 R34, RZ, RZ, -0x1 ;  /* 0xffffffffff227424 */ /* 0x000fc400078e00ff */
[----:B------:R-:W-:Y:S05]  /*4360*/  CALL.REL.NOINC `($__internal_136_$__cuda_sm70_shflsync_bfly_p) ;  /* 0x0000120000007944 */ /* 0x000fea0003c00000 */
[----:B-1----:R-:W-:Y:S01]  /*4370*/  FADD.FTZ R29, R31, R32 ;  /* 0x000000201f1d7221 */ /* 0x002fe20000010000 */
[----:B------:R-:W-:Y:S01]  /*4380*/  HFMA2.MMA R32, -RZ, RZ, 0, 1.1920928955078125e-07 ;  /* 0x00000002ff207435 */ /* 0x000fe200000001ff */
[----:B0-----:R-:W-:Y:S01]  /*4390*/  IMAD.MOV.U32 R31, RZ, RZ, RZ ;  /* 0x000000ffff1f7224 */ /* 0x001fe200078e00ff */
[----:B------:R-:W-:Y:S01]  /*43a0*/  MOV R16, 0x43e0 ;  /* 0x000043e000107802 */ /* 0x000fe20000000f00 */
[----:B------:R-:W-:-:S02]  /*43b0*/  IMAD.MOV.U32 R33, RZ, RZ, 0x1f ;  /* 0x0000001fff217424 */ /* 0x000fc400078e00ff */
[----:B------:R-:W-:Y:S02]  /*43c0*/  IMAD.MOV.U32 R34, RZ, RZ, -0x1 ;  /* 0xffffffffff227424 */ /* 0x000fe400078e00ff */
[----:B------:R-:W-:Y:S05]  /*43d0*/  CALL.REL.NOINC `($__internal_136_$__cuda_sm70_shflsync_bfly_p) ;  /* 0x0000119000007944 */ /* 0x000fea0003c00000 */
[----:B01----:R-:W-:Y:S01]  /*43e0*/  FADD.FTZ R31, RZ, R32 ;  /* 0x00000020ff1f7221 */ /* 0x003fe20000010000 */
[----:B------:R-:W-:Y:S01]  /*43f0*/  MOV R32, 0x1 ;  /* 0x0000000100207802 */ /* 0x000fe20000000f00 */
[----:B------:R-:W-:Y:S01]  /*4400*/  IMAD.MOV.U32 R33, RZ, RZ, 0x1f ;  /* 0x0000001fff217424 */ /* 0x000fe200078e00ff */
[----:B------:R-:W-:Y:S01]  /*4410*/  MOV R16, 0x4440 ;  /* 0x0000444000107802 */ /* 0x000fe20000000f00 */
[----:B------:R-:W-:Y:S02]  /*4420*/  IMAD.MOV.U32 R34, RZ, RZ, -0x1 ;  /* 0xffffffffff227424 */ /* 0x000fe400078e00ff */
[----:B------:R-:W-:Y:S05]  /*4430*/  CALL.REL.NOINC `($__internal_136_$__cuda_sm70_shflsync_bfly_p) ;  /* 0x0000113000007944 */ /* 0x000fea0003c00000 */
[----:B-1----:R-:W-:Y:S01]  /*4440*/  FADD.FTZ R28, R31, R32 ;  /* 0x000000201f1c7221 */ /* 0x002fe20000010000 */
[----:B0-----:R-:W-:Y:S01]  /*4450*/  HFMA2.MMA R31, -RZ, RZ, 0, 0 ;  /* 0x00000000ff1f7435 */ /* 0x001fe200000001ff */
[----:B------:R-:W-:Y:S01]  /*4460*/  IMAD.MOV.U32 R32, RZ, RZ, 0x2 ;  /* 0x00000002ff207424 */ /* 0x000fe200078e00ff */
[----:B------:R-:W-:Y:S01]  /*4470*/  MOV R34, 0xffffffff ;  /* 0xffffffff00227802 */ /* 0x000fe20000000f00 */
[----:B------:R-:W-:Y:S01]  /*4480*/  IMAD.MOV.U32 R33, RZ, RZ, 0x1f ;  /* 0x0000001fff217424 */ /* 0x000fe200078e00ff */
[----:B------:R-:W-:Y:S02]  /*4490*/  MOV R16, 0x44b0 ;  /* 0x000044b000107802 */ /* 0x000fe40000000f00 */
[----:B------:R-:W-:Y:S05]  /*44a0*/  CALL.REL.NOINC `($__internal_136_$__cuda_sm70_shflsync_bfly_p) ;  /* 0x000010c000007944 */ /* 0x000fea0003c00000 */
[----:B01----:R-:W-:Y:S01]  /*44b0*/  FADD.FTZ R31, RZ, R32 ;  /* 0x00000020ff1f7221 */ /* 0x003fe20000010000 */
[----:B------:R-:W-:Y:S01]  /*44c0*/  MOV R34, 0xffffffff ;  /* 0xffffffff00227802 */ /* 0x000fe20000000f00 */
[----:B------:R-:W-:Y:S01]  /*44d0*/  IMAD.MOV.U32 R32, RZ, RZ, 0x1 ;  /* 0x00000001ff207424 */ /* 0x000fe200078e00ff */
[----:B------:R-:W-:Y:S01]  /*44e0*/  MOV R16, 0x4510 ;  /* 0x0000451000107802 */ /* 0x000fe20000000f00 */
[----:B------:R-:W-:-:S02]  /*44f0*/  IMAD.MOV.U32 R33, RZ, RZ, 0x1f ;  /* 0x0000001fff217424 */ /* 0x000fc400078e00ff */
[----:B------:R-:W-:Y:S05]  /*4500*/  CALL.REL.NOINC `($__internal_136_$__cuda_sm70_shflsync_bfly_p) ;  /* 0x0000106000007944 */ /* 0x000fea0003c00000 */
[----:B0-----:R-:W-:Y:S01]  /*4510*/  HFMA2.MMA R33, -RZ, RZ, 0, 1.847743988037109375e-06 ;  /* 0x0000001fff217435 */ /* 0x001fe200000001ff */
[----:B-1----:R-:W-:Y:S01]  /*4520*/  FADD.FTZ R27, R31, R32 ;  /* 0x000000201f1b7221 */ /* 0x002fe20000010000 */
[----:B------:R-:W-:Y:S01]  /*4530*/  MOV R16, 0x4580 ;  /* 0x0000458000107802 */ /* 0x000fe20000000f00 */
[----:B------:R-:W-:-:S02]  /*4540*/  IMAD.MOV.U32 R31, RZ, RZ, RZ ;  /* 0x000000ffff1f7224 */ /* 0x000fc400078e00ff */
[----:B------:R-:W-:Y:S02]  /*4550*/  IMAD.MOV.U32 R32, RZ, RZ, 0x2 ;  /* 0x00000002ff207424 */ /* 0x000fe400078e00ff */
        /* <DEDUP_REMOVED lines=255> */
[----:B-1----:R-:W-:Y:S01]  /*5550*/  MOV R16, R32 ;  /* 0x0000002000107202 */ /* 0x002fe20000000f00 */
[----:B0-----:R-:W-:Y:S05]  /*5560*/  BRA `(.L_x_5449) ;  /* 0xffffd34000007947 */ /* 0x001fea000383ffff */
        .weak           $__internal_136_$__cuda_sm70_shflsync_bfly_p
        .type           $__internal_136_$__cuda_sm70_shflsync_bfly_p,@function
        .size           $__internal_136_$__cuda_sm70_shflsync_bfly_p,(.L_x_23303 - $__internal_136_$__cuda_sm70_shflsync_bfly_p)
$__internal_136_$__cuda_sm70_shflsync_bfly_p:
[----:B------:R-:W-:Y:S01]  /*5570*/  IMAD.MOV.U32 R17, RZ, RZ, 0x0 ;  /* 0x00000000ff117424 */ /* 0x000fe200078e00ff */
[----:B------:R-:W-:Y:S04]  /*5580*/  WARPSYNC R34 ;  /* 0x0000002200007348 */ /* 0x000fe80003800000 */
[----:B------:R0:W1:Y:S01]  /*5590*/  SHFL.BFLY PT, R32, R31, R32, R33 ;  /* 0x0c0000201f207389 */ /* 0x00006200000e0021 */
[----:B------:R-:W-:Y:S05]  /*55a0*/  RET.REL.NODEC R16 `(_ZN4vllm25paged_attention_v1_kernelIfhLi192ELi16ELi128ELNS_18Fp8KVCacheDataTypeE2ELb1EEEvPT_PKS2_PKT0_S8_ifPKiSA_iPKfiiiSC_SC_iiiii) ;  /* 0xffffaa5010007950 */ /* 0x000fea0003c3ffff */
.L_x_5450:
        /* <DEDUP_REMOVED lines=13> */
.L_x_23303:


//--------------------- .text._ZN4vllm25paged_attention_v1_kernelIfhLi128ELi16ELi128ELNS_18Fp8KVCacheDataTypeE2ELb1EEEvPT_PKS2_PKT0_S8_ifPKiSA_iPKfiiiSC_SC_iiiii --------------------------
	.section	.text._ZN4vllm25paged_attention_v1_kernelIfhLi128ELi16ELi128ELNS_18Fp8KVCacheDataTypeE2ELb1EEEvPT_PKS2_PKT0_S8_ifPKiSA_iPKfiiiSC_SC_iiiii,"ax",@progbits
	.sectioninfo	@"SHI_REGISTERS=45"
	.align	128
        .global         _ZN4vllm25paged_attention_v1_kernelIfhLi128ELi16ELi128ELNS_18Fp8KVCacheDataTypeE2ELb1EEEvPT_PKS2_PKT0_S8_ifPKiSA_iPKfiiiSC_SC_iiiii
        .type           _ZN4vllm25paged_attention_v1_kernelIfhLi128ELi16ELi128ELNS_18Fp8KVCacheDataTypeE2ELb1EEEvPT_PKS2_PKT0_S8_ifPKiSA_iPKfiiiSC_SC_iiiii,@function
        .size           _ZN4vllm25paged_attention_v1_kernelIfhLi128ELi16ELi128ELNS_18Fp8KVCacheDataTypeE2ELb1EEEvPT_PKS2_PKT0_S8_ifPKiSA_iPKfiiiSC_SC_iiiii,(.L_x_23304 - _ZN4vllm25paged_attention_v1_kernelIfhLi128ELi16ELi128ELNS_18Fp8KVCacheDataTypeE2ELb1EEEvPT_PKS2_PKT0_S8_ifPKiSA_iPKfiiiSC_SC_iiiii)
        .other          _ZN4vllm25paged_attention_v1_kernelIfhLi128ELi16ELi128ELNS_18Fp8KVCacheDataTypeE2ELb1EEEvPT_PKS2_PKT0_S8_ifPKiSA_iPKfiiiSC_SC_iiiii,@"STO_CUDA_ENTRY STV_DEFAULT"
_ZN4vllm25paged_attention_v1_kernelIfhLi128ELi16ELi128ELNS_18Fp8KVCacheDataTypeE2ELb1EEEvPT_PKS2_PKT0_S8_ifPKiSA_iPKfiiiSC_SC_iiiii:
.text._ZN4vllm25paged_attention_v1_kernelIfhLi128ELi16ELi128ELNS_18Fp8KVCacheDataTypeE2ELb1EEEvPT_PKS2_PKT0_S8_ifPKiSA_iPKfiiiSC_SC_iiiii:
        /* <DEDUP_REMOVED lines=8> */
[----:B------:R-:W1:Y:S03]  /*0080*/  I2F.RP R2, R3 ;  /* 0x0000000300027306 */ /* 0x000e660000209400 */
[----:B------:R-:W3:Y:S05]  /*0090*/  S2R R10, SR_CTAID.X ;  /* 0x00000000000a7919 */ /* 0x000eea0000002500 */
[----:B-1----:R-:W1:Y:S02]  /*00a0*/  MUFU.RCP R2, R2 ;  /* 0x0000000200027308 */ /* 0x002e640000001000 */
[----:B-1----:R-:W-:-:S06]  /*00b0*/  IADD3 R6, R2, 0xffffffe, RZ ;  /* 0x0ffffffe02067810 */ /* 0x002fcc0007ffe0ff */
[----:B------:R1:W4:Y:S02]  /*00c0*/  F2I.FTZ.U32.TRUNC.NTZ R7, R6 ;  /* 0x0000000600077305 */ /* 0x000324000021f000 */
[----:B-1----:R-:W-:Y:S01]  /*00d0*/  HFMA2.MMA R6, -RZ, RZ, 0, 0 ;  /* 0x00000000ff067435 */ /* 0x002fe200000001ff */
[----:B----4-:R-:W-:-:S04]  /*00e0*/  IMAD.MOV R8, RZ, RZ, -R7 ;  /* 0x000000ffff087224 */ /* 0x010fc800078e0a07 */
[----:B------:R-:W-:-:S05]  /*00f0*/  IMAD R11, R8, R3, RZ ;  /* 0x00000003080b7224 */ /* 0x000fca00078e02ff */
[----:B0-----:R-:W-:Y:S01]  /*0100*/  IMAD.HI.U32 R4, R7, R11, R6 ;  /* 0x0000000b07047227 */ /* 0x001fe200078e0006 */
[----:B------:R-:W-:Y:S02]  /*0110*/  MOV R6, c[0x0][0x1d8] ;  /* 0x0000760000067a02 */ /* 0x000fe40000000f00 */
[----:B--2---:R-:W-:-:S04]  /*0120*/  IADD3 R0, R5, -0x1, RZ ;  /* 0xffffffff05007810 */ /* 0x004fc80007ffe0ff */
[----:B------:R-:W-:-:S05]  /*0130*/  IABS R8, R0 ;  /* 0x0000000000087213 */ /* 0x000fca0000000000 */
[----:B------:R-:W-:Y:S02]  /*0140*/  IMAD.MOV.U32 R7, RZ, RZ, R8 ;  /* 0x000000ffff077224 */ /* 0x000fe400078e0008 */
[----:B------:R-:W0:Y:S02]  /*0150*/  S2R R8, SR_TID.X ;  /* 0x0000000000087919 */ /* 0x000e240000002100 */
[----:B------:R-:W-:-:S04]  /*0160*/  IMAD.HI.U32 R12, R4, R7, RZ ;  /* 0x00000007040c7227 */ /* 0x000fc800078e00ff */
[----:B------:R-:W-:-:S04]  /*0170*/  IMAD.MOV R2, RZ, RZ, -R12 ;  /* 0x000000ffff027224 */ /* 0x000fc800078e0a0c */
[----:B------:R-:W-:-:S05]  /*0180*/  IMAD R2, R3, R2, R7 ;  /* 0x0000000203027224 */ /* 0x000fca00078e0207 */
[----:B------:R-:W-:Y:S02]  /*0190*/  ISETP.GT.U32.AND P1, PT, R3, R2, PT ;  /* 0x000000020300720c */ /* 0x000fe40003f24070 */
[----:B0-----:R-:W-:-:S11]  /*01a0*/  SHF.R.S32.HI R11, RZ, 0x1f, R8 ;  /* 0x0000001fff0b7819 */ /* 0x001fd60000011408 */
[----:B------:R-:W-:Y:S01]  /*01b0*/  @!P1 IMAD.IADD R2, R2, 0x1, -R3 ;  /* 0x0000000102029824 */ /* 0x000fe200078e0a03 */
[----:B------:R-:W-:Y:S02]  /*01c0*/  @!P1 IADD3 R12, R12, 0x1, RZ ;  /* 0x000000010c0c9810 */ /* 0x000fe40007ffe0ff */
[----:B------:R-:W-:Y:S02]  /*01d0*/  ISETP.NE.AND P1, PT, RZ, c[0x0][0x1d4], PT ;  /* 0x00007500ff007a0c */ /* 0x000fe40003f25270 */
[----:B------:R-:W-:Y:S02]  /*01e0*/  ISETP.GE.U32.AND P0, PT, R2, R3, PT ;  /* 0x000000030200720c */ /* 0x000fe40003f06070 */
[----:B------:R-:W-:Y:S02]  /*01f0*/  LOP3.LUT R2, R0, c[0x0][0x1d4], RZ, 0x3c, !PT ;  /* 0x0000750000027a12 */ /* 0x000fe400078e3cff */
[----:B------:R-:W-:Y:S02]  /*0200*/  IADD3 R0, R5, 0xf, RZ ;  /* 0x0000000f05007810 */ /* 0x000fe40007ffe0ff */
[----:B------:R-:W-:-:S02]  /*0210*/  ISETP.GE.AND P2, PT, R2, RZ, PT ;  /* 0x000000ff0200720c */ /* 0x000fc40003f46270 */
[----:B------:R-:W-:Y:S02]  /*0220*/  SHF.R.S32.HI R7, RZ, 0x1f, R0 ;  /* 0x0000001fff077819 */ /* 0x000fe40000011400 */
[----:B------:R-:W-:Y:S02]  /*0230*/  LEA.HI R11, R11, R8, RZ, 0x5 ;  /* 0x000000080b0b7211 */ /* 0x000fe400078f28ff */
[----:B------:R-:W-:Y:S02]  /*0240*/  LEA.HI R7, R7, R0, RZ, 0x4 ;  /* 0x0000000007077211 */ /* 0x000fe400078f20ff */
[----:B------:R-:W-:Y:S02]  /*0250*/  @P0 IADD3 R12, R12, 0x1, RZ ;  /* 0x000000010c0c0810 */ /* 0x000fe40007ffe0ff */
[----:B------:R-:W-:Y:S02]  /*0260*/  ISETP.GT.AND P0, PT, R6, -0x1, PT ;  /* 0xffffffff0600780c */ /* 0x000fe40003f04270 */
[----:B------:R-:W-:Y:S01]  /*0270*/  LOP3.LUT R2, R7, 0xfffffff0, RZ, 0xc0, !PT ;  /* 0xfffffff007027812 */ /* 0x000fe200078ec0ff */
[----:B------:R-:W-:Y:S01]  /*0280*/  IMAD.MOV.U32 R0, RZ, RZ, R12 ;  /* 0x000000ffff007224 */ /* 0x000fe200078e000c */
[----:B------:R-:W-:-:S02]  /*0290*/  LOP3.LUT R13, R11, 0xffffffe0, RZ, 0xc0, !PT ;  /* 0xffffffe00b0d7812 */ /* 0x000fc400078ec0ff */
[----:B------:R-:W-:Y:S01]  /*02a0*/  IMNMX R5, R5, R2, PT ;  /* 0x0000000205057217 */ /* 0x000fe20003800200 */
[----:B------:R-:W-:Y:S01]  /*02b0*/  @!P2 IMAD.MOV R0, RZ, RZ, -R0 ;  /* 0x000000ffff00a224 */ /* 0x000fe200078e0a00 */
[----:B------:R-:W-:Y:S01]  /*02c0*/  SHF.R.S32.HI R11, RZ, 0x5, R11 ;  /* 0x00000005ff0b7819 */ /* 0x000fe2000001140b */
[----:B------:R-:W-:Y:S01]  /*02d0*/  IMAD.IADD R12, R8, 0x1, -R13 ;  /* 0x00000001080c7824 */ /* 0x000fe200078e0a0d */
[----:B------:R-:W-:Y:S02]  /*02e0*/  SHF.R.S32.HI R2, RZ, 0x4, R7 ;  /* 0x00000004ff027819 */ /* 0x000fe40000011407 */
[----:B------:R-:W-:Y:S01]  /*02f0*/  @!P1 LOP3.LUT R0, RZ, c[0x0][0x1d4], RZ, 0x33, !PT ;  /* 0x00007500ff009a12 */ /* 0x000fe200078e33ff */
[----:B------:R-:W-:Y:S05]  /*0300*/  @P0 BRA `(.L_x_5451) ;  /* 0x000003a000000947 */ /* 0x000fea0003800000 */
[----:B---3--:R-:W-:Y:S01]  /*0310*/  IABS R14, c[0x0][0x180] ;  /* 0x00006000000e7a13 */ /* 0x008fe20000000000 */
        /* <DEDUP_REMOVED lines=57> */
.L_x_5451:
[----:B---3--:R-:W-:-:S04]  /*06b0*/  IMAD.MOV.U32 R7, RZ, RZ, c[0x0][0xc] ;  /* 0x00000300ff077624 */ /* 0x008fc800078e00ff */
[----:B------:R-:W-:-:S04]  /*06c0*/  IMAD R6, R7, c[0x0][0x1c8], R10 ;  /* 0x0000720007067a24 */ /* 0x000fc800078e020a */
[----:B------:R-:W-:-:S03]  /*06d0*/  IMAD R6, R6, c[0x0][0x1d8], RZ ;  /* 0x0000760006067a24 */ /* 0x000fc600078e02ff */
.L_x_5452:
        /* <DEDUP_REMOVED lines=13> */
[----:B------:R-:W-:Y:S01]  /*07b0*/  LOP3.LUT R14, R14, 0xfffffff0, RZ, 0xc0, !PT ;  /* 0xfffffff00e0e7812 */ /* 0x000fe200078ec0ff */
[----:B0-----:R-:W0:Y:S03]  /*07c0*/  MUFU.RCP R16, R16 ;  /* 0x0000001000107308 */ /* 0x001e260000001000 */
[----:B------:R-:W-:Y:S01]  /*07d0*/  IADD3 R13, R13, -R14, RZ ;  /* 0x8000000e0d0d7210 */ /* 0x000fe20007ffe0ff */
[----:B------:R-:W-:Y:S01]  /*07e0*/  IMAD.MOV.U32 R14, RZ, RZ, RZ ;  /* 0x000000ffff0e7224 */ /* 0x000fe200078e00ff */
[----:B0-----:R-:W-:-:S06]  /*07f0*/  IADD3 R15, R16, 0xffffffe, RZ ;  /* 0x0ffffffe100f7810 */ /* 0x001fcc0007ffe0ff */
[----:B------:R-:W0:Y:S02]  /*0800*/  F2I.FTZ.U32.TRUNC.NTZ R15, R15 ;  /* 0x0000000f000f7305 */ /* 0x000e24000021f000 */
[----:B0-----:R-:W-:-:S04]  /*0810*/  IMAD.MOV R18, RZ, RZ, -R15 ;  /* 0x000000ffff127224 */ /* 0x001fc800078e0a0f */
[----:B------:R-:W-:Y:S01]  /*0820*/  IMAD R7, R18, R19, RZ ;  /* 0x0000001312077224 */ /* 0x000fe200078e02ff */
[----:B------:R-:W-:-:S03]  /*0830*/  IADD3 R18, R0, -c[0x0][0x1cc], RZ ;  /* 0x8000730000127a10 */ /* 0x000fc60007ffe0ff */
[----:B------:R-:W-:-:S04]  /*0840*/  IMAD.HI.U32 R15, R15, R7, R14 ;  /* 0x000000070f0f7227 */ /* 0x000fc800078e000e */
[----:B------:R-:W-:-:S05]  /*0850*/  IMAD.MOV.U32 R7, RZ, RZ, R11 ;  /* 0x000000ffff077224 */ /* 0x000fca00078e000b */
.L_x_5456:
        /* <DEDUP_REMOVED lines=37> */
.L_x_5454:
[----:B------:R-:W-:Y:S05]  /*0ab0*/  BSYNC B7 ;  /* 0x0000000000077941 */ /* 0x000fea0003800000 */
.L_x_5453:
[----:B------:R-:W-:Y:S05]  /*0ac0*/  BRA.DIV ~URZ, `(.L_x_5457) ;  /* 0x00002f227f007947 */ /* 0x000fea000b800000 */
[----:B------:R-:W-:-:S04]  /*0ad0*/  MOV R3, 0xff7fffff ;  /* 0xff7fffff00037802 */ /* 0x000fc80000000f00 */
.L_x_5493:
        /* <DEDUP_REMOVED lines=8> */
.L_x_5494:
        /* <DEDUP_REMOVED lines=10> */
[----:B0-----:R-:W-:-:S05]  /*0c00*/  FMNMX.FTZ R13, R4, R7, !PT ;  /* 0x00000007040d7209 */ /* 0x001fca0007810000 */
[----:B------:R-:W0:Y:S02]  /*0c10*/  SHFL.BFLY PT, R4, R13, 0x1, 0x1f ;  /* 0x0c201f000d047f89 */ /* 0x000e2400000e0000 */
[----:B0-----:R-:W-:Y:S01]  /*0c20*/  FMNMX.FTZ R3, R13, R4, !PT ;  /* 0x000000040d037209 */ /* 0x001fe20007810000 */
[----:B------:R-:W-:-:S05]  /*0c30*/  IMAD.MOV.U32 R4, RZ, RZ, RZ ;  /* 0x000000ffff047224 */ /* 0x000fca00078e00ff */
        /* <DEDUP_REMOVED lines=14> */
.L_x_5463:
        /* <DEDUP_REMOVED lines=11> */
.L_x_5462:
[----:B------:R-:W-:Y:S05]  /*0dd0*/  BSYNC B1 ;  /* 0x0000000000017941 */ /* 0x000fea0003800000 */
.L_x_5461:
        /* <DEDUP_REMOVED lines=10> */
.L_x_5466:
[----:B------:R-:W1:Y:S01]  /*0e80*/  LDS R16, [R7+-0x400] ;  /* 0xfffc000007107984 */ /* 0x000e620000000800 */
[----:B------:R-:W-:-:S03]  /*0e90*/  IADD3 R14, R14, 0x800, RZ ;  /* 0x000008000e0e7810 */ /* 0x000fc60007ffe0ff */
[----:B------:R-:W2:Y:S01]  /*0ea0*/  LDS R24, [R7+0x400] ;  /* 0x0004000007187984 */ /* 0x000ea20000000800 */
[----:B------:R-:W-:-:S03]  /*0eb0*/  ISETP.GE.AND P3, PT, R14, R13, PT ;  /* 0x0000000d0e00720c */ /* 0x000fc60003f66270 */
[----:B------:R-:W3:Y:S04]  /*0ec0*/  LDS R18, [R7+-0x200] ;  /* 0xfffe000007127984 */ /* 0x000ee80000000800 */
[----:B------:R-:W4:Y:S04]  /*0ed0*/  LDS R20, [R7] ;  /* 0x0000000007147984 */ /* 0x000f280000000800 */
        /* <DEDUP_REMOVED lines=94> */
.L_x_5465:
[----:B------:R-:W-:Y:S05]  /*14c0*/  BSYNC B1 ;  /* 0x0000000000017941 */ /* 0x000fea0003800000 */
.L_x_5464:
        /* <DEDUP_REMOVED lines=55> */
.L_x_5468:
[----:B------:R-:W-:Y:S05]  /*1840*/  BSYNC B1 ;  /* 0x0000000000017941 */ /* 0x000fea0003800000 */
.L_x_5467:
        /* <DEDUP_REMOVED lines=26> */
.L_x_5460:
[----:B------:R-:W-:Y:S05]  /*19f0*/  BSYNC B0 ;  /* 0x0000000000007941 */ /* 0x000fea0003800000 */
.L_x_5459:
        /* <DEDUP_REMOVED lines=37> */
.L_x_5473:
        /* <DEDUP_REMOVED lines=8> */
.L_x_5472:
[----:B0-----:R-:W-:Y:S05]  /*1cd0*/  BSYNC B1 ;  /* 0x0000000000017941 */ /* 0x001fea0003800000 */
.L_x_5471:
        /* <DEDUP_REMOVED lines=10> */
.L_x_5476:
        /* <DEDUP_REMOVED lines=52> */
.L_x_5475:
[----:B------:R-:W-:Y:S05]  /*20c0*/  BSYNC B1 ;  /* 0x0000000000017941 */ /* 0x000fea0003800000 */
.L_x_5474:
        /* <DEDUP_REMOVED lines=31> */
.L_x_5478:
[----:B------:R-:W-:Y:S05]  /*22c0*/  BSYNC B1 ;  /* 0x0000000000017941 */ /* 0x000fea0003800000 */
.L_x_5477:
        /* <DEDUP_REMOVED lines=14> */
.L_x_5470:
[----:B------:R-:W-:Y:S05]  /*23b0*/  BSYNC B0 ;  /* 0x0000000000007941 */ /* 0x000fea0003800000 */
.L_x_5469:
        /* <DEDUP_REMOVED lines=23> */
[----:B------:R-:W-:Y:S02]  /*2530*/  IMAD R7, R7, R18, RZ ;  /* 0x0000001207077224 */ /* 0x000fe400078e02ff */
[----:B------:R-:W-:Y:S02]  /*2540*/  IMAD.MOV.U32 R3, RZ, RZ, R11 ;  /* 0x000000ffff037224 */ /* 0x000fe400078e000b */
[----:B------:R-:W-:-:S04]  /*2550*/  IMAD.HI.U32 R20, R5, R7, R4 ;  /* 0x0000000705147227 */ /* 0x000fc800078e0004 */
.L_x_5482:
        /* <DEDUP_REMOVED lines=33> */
.L_x_5480:
[----:B------:R-:W-:Y:S05]  /*2770*/  BSYNC B6 ;  /* 0x0000000000067941 */ /* 0x000fea0003800000 */
.L_x_5479:
[----:B------:R-:W-:Y:S05]  /*2780*/  BRA.DIV ~URZ, `(.L_x_5483) ;  /* 0x000014227f007947 */ /* 0x000fea000b800000 */
[----:B------:R-:W-:-:S04]  /*2790*/  IMAD.MOV.U32 R0, RZ, RZ, RZ ;  /* 0x000000ffff007224 */ /* 0x000fc800078e00ff */
.L_x_5495:
[----:B------:R-:W-:Y:S01]  /*27a0*/  FADD.FTZ R23, RZ, R0 ;  /* 0x00000000ff177221 */ /* 0x000fe20000010000 */
[----:B------:R-:W-:Y:S05]  /*27b0*/  BRA.DIV ~URZ, `(.L_x_5484) ;  /* 0x000014727f007947 */ /* 0x000fea000b800000 */
[----:B------:R-:W1:Y:S01]  /*27c0*/  SHFL.BFLY PT, R22, R23, 0x1, 0x1f ;  /* 0x0c201f0017167f89 */ /* 0x000e6200000e0000 */
[----:B------:R-:W-:Y:S01]  /*27d0*/  CS2R R18, SRZ ;  /* 0x0000000000127805 */ /* 0x000fe2000001ff00 */
[----:B------:R-:W-:Y:S01]  /*27e0*/  CS2R R20, SRZ ;  /* 0x0000000000147805 */ /* 0x000fe2000001ff00 */
[----:B------:R-:W-:Y:S01]  /*27f0*/  CS2R R16, SRZ ;  /* 0x0000000000107805 */ /* 0x000fe2000001ff00 */
[----:B0-----:R-:W-:Y:S01]  /*2800*/  IMAD.MOV.U32 R13, RZ, RZ, RZ ;  /* 0x000000ffff0d7224 */ /* 0x001fe200078e00ff */
[----:B------:R-:W-:Y:S01]  /*2810*/  CS2R R6, SRZ ;  /* 0x0000000000067805 */ /* 0x000fe2000001ff00 */
[----:B------:R-:W-:Y:S01]  /*2820*/  CS2R R4, SRZ ;  /* 0x0000000000047805 */ /* 0x000fe2000001ff00 */
[----:B------:R-:W-:Y:S01]  /*2830*/  CS2R R2, SRZ ;  /* 0x0000000000027805 */ /* 0x000fe2000001ff00 */
[----:B------:R-:W-:Y:S01]  /*2840*/  MOV R0, RZ ;  /* 0x000000ff00007202 */ /* 0x000fe20000000f00 */
[----:B------:R-:W-:-:S02]  /*2850*/  IMAD.MOV.U32 R14, RZ, RZ, RZ ;  /* 0x000000ffff0e7224 */ /* 0x000fc400078e00ff */
[----:B-1----:R-:W-:Y:S02]  /*2860*/  FADD.FTZ R22, R23, R22 ;  /* 0x0000001617167221 */ /* 0x002fe40000010000 */
[----:B------:R-:W-:Y:S02]  /*2870*/  IMAD.MOV.U32 R23, RZ, RZ, RZ ;  /* 0x000000ffff177224 */ /* 0x000fe400078e00ff */
.L_x_5496:
[----:B------:R-:W-:Y:S01]  /*2880*/  SHF.R.S32.HI R15, RZ, 0x1f, R12 ;  /* 0x0000001fff0f7819 */ /* 0x000fe2000001140c */
[----:B------:R-:W-:Y:S01]  /*2890*/  WARPSYNC 0xffffffff ;  /* 0xffffffff00007948 */ /* 0x000fe20003800000 */
[----:B------:R-:W-:Y:S01]  /*28a0*/  LOP3.LUT R24, R12, 0x3, RZ, 0xc0, !PT ;  /* 0x000000030c187812 */ /* 0x000fe200078ec0ff */
[----:B------:R-:W-:Y:S01]  /*28b0*/  BAR.SYNC.DEFER_BLOCKING 0x0 ;  /* 0x0000000000007b1d */ /* 0x000fe20000010000 */
[----:B------:R-:W-:Y:S02]  /*28c0*/  LEA.HI R12, R15, R12, RZ, 0x2 ;  /* 0x0000000c0f0c7211 */ /* 0x000fe400078f10ff */
[----:B------:R-:W-:Y:S02]  /*28d0*/  ISETP.NE.AND P0, PT, R24, RZ, PT ;  /* 0x000000ff1800720c */ /* 0x000fe40003f05270 */
[C---:B------:R-:W-:Y:S01]  /*28e0*/  LOP3.LUT R15, R8.reuse, 0xffffffc0, RZ, 0xc0, !PT ;  /* 0xffffffc0080f7812 */ /* 0x040fe200078ec0ff */
[----:B------:R-:W-:Y:S01]  /*28f0*/  BSSY B0, `(.L_x_5485) ;  /* 0x000001c000007945 */ /* 0x000fe20003800000 */
[----:B------:R-:W-:-:S02]  /*2900*/  IADD3 R25, R8, 0x1f, RZ ;  /* 0x0000001f08197810 */ /* 0x000fc40007ffe0ff */
[----:B------:R-:W-:Y:S02]  /*2910*/  ISETP.NE.OR P5, PT, R15, 0x40, P0 ;  /* 0x000000400f00780c */ /* 0x000fe400007a5670 */
[C---:B------:R-:W-:Y:S02]  /*2920*/  LOP3.LUT R24, R8.reuse, 0xffffffe0, RZ, 0xc0, !PT ;  /* 0xffffffe008187812 */ /* 0x040fe400078ec0ff */
[----:B------:R-:W-:Y:S02]  /*2930*/  SHF.R.S32.HI R12, RZ, 0x2, R12 ;  /* 0x00000002ff0c7819 */ /* 0x000fe4000001140c */
[C---:B------:R-:W-:Y:S02]  /*2940*/  ISETP.GT.OR P1, PT, R8.reuse, 0x3f, P0 ;  /* 0x0000003f0800780c */ /* 0x040fe40000724670 */
[----:B------:R-:W-:Y:S01]  /*2950*/  ISETP.GT.OR P2, PT, R8, 0x1f, P0 ;  /* 0x0000001f0800780c */ /* 0x000fe20000744670 */
[----:B------:R-:W-:Y:S01]  /*2960*/  FADD.FTZ R8, R14, R23 ;  /* 0x000000170e087221 */ /* 0x000fe20000010000 */
[----:B------:R-:W-:-:S02]  /*2970*/  ISETP.GT.U32.AND P3, PT, R25, 0x3e, PT ;  /* 0x0000003e1900780c */ /* 0x000fc40003f64070 */
[----:B------:R-:W-:Y:S02]  /*2980*/  ISETP.NE.OR P4, PT, R24, 0x20, P0 ;  /* 0x000000201800780c */ /* 0x000fe40000785670 */
        /* <DEDUP_REMOVED lines=18> */
.L_x_5486:
[----:B------:R-:W-:Y:S05]  /*2ab0*/  BSYNC B0 ;  /* 0x0000000000007941 */ /* 0x000fea0003800000 */
.L_x_5485:
        /* <DEDUP_REMOVED lines=35> */
.L_x_5488:
[----:B------:R-:W-:Y:S05]  /*2cf0*/  BSYNC B0 ;  /* 0x0000000000007941 */ /* 0x000fea0003800000 */
.L_x_5487:
        /* <DEDUP_REMOVED lines=19> */
.L_x_5490:
[----:B------:R-:W-:Y:S05]  /*2e30*/  BSYNC B0 ;  /* 0x0000000000007941 */ /* 0x000fea0003800000 */
.L_x_5489:
        /* <DEDUP_REMOVED lines=36> */
.L_x_5492:
[----:B------:R-:W-:Y:S05]  /*3080*/  BSYNC B0 ;  /* 0x0000000000007941 */ /* 0x000fea0003800000 */
.L_x_5491:
[----:B------:R-:W-:Y:S06]  /*3090*/  BAR.SYNC.DEFER_BLOCKING 0x0 ;  /* 0x0000000000007b1d */ /* 0x000fec0000010000 */
[----:B------:R-:W-:Y:S05]  /*30a0*/  @P3 EXIT ;  /* 0x000000000000394d */ /* 0x000fea0003800000 */
[----:B------:R-:W2:Y:S01]  /*30b0*/  S2UR UR4, SR_CTAID.Z ;  /* 0x00000000000479c3 */ /* 0x000ea20000002700 */
[----:B------:R-:W-:Y:S02]  /*30c0*/  IMAD R9, R9, c[0x0][0xc], RZ ;  /* 0x0000030009097a24 */ /* 0x000fe400078e02ff */
[----:B------:R-:W-:Y:S02]  /*30d0*/  IMAD R10, R10, c[0x0][0x14], RZ ;  /* 0x000005000a0a7a24 */ /* 0x000fe400078e02ff */
[----:B------:R-:W-:-:S02]  /*30e0*/  IMAD R9, R9, c[0x0][0x14], RZ ;  /* 0x0000050009097a24 */ /* 0x000fc400078e02ff */
[----:B01----:R-:W-:Y:S02]  /*30f0*/  IMAD.SHL.U32 R11, R10, 0x80, RZ ;  /* 0x000000800a0b7824 */ /* 0x003fe400078e00ff */
[----:B------:R-:W-:-:S03]  /*3100*/  IMAD.SHL.U32 R10, R9, 0x80, RZ ;  /* 0x00000080090a7824 */ /* 0x000fc600078e00ff */
[----:B------:R-:W-:Y:S01]  /*3110*/  SHF.R.S32.HI R14, RZ, 0x1f, R11 ;  /* 0x0000001fff0e7819 */ /* 0x000fe2000001140b */
        /* <DEDUP_REMOVED lines=21> */
[----:B------:R-:W-:Y:S01]  /*3270*/  LEA.HI.X.SX32 R30, R24, R11, 0x1, P1 ;  /* 0x0000000b181e7211 */ /* 0x000fe200008f0eff */
[----:B------:R1:W-:Y:S01]  /*3280*/  STG.E [R14.64], R19 ;  /* 0x000000130e007986 */ /* 0x0003e2000c101924 */
[C---:B------:R-:W-:Y:S02]  /*3290*/  LEA R26, P0, R25.reuse, c[0x0][0x160], 0x2 ;  /* 0x00005800191a7a11 */ /* 0x040fe400078010ff */
[----:B------:R-:W-:Y:S02]  /*32a0*/  LEA R24, P1, R10, c[0x0][0x160], 0x2 ;  /* 0x000058000a187a11 */ /* 0x000fe400078210ff */
[----:B------:R-:W-:-:S02]  /*32b0*/  LEA.HI.X R27, R25, c[0x0][0x164], R30, 0x2, P0 ;  /* 0x00005900191b7a11 */ /* 0x000fc400000f141e */
[----:B------:R-:W-:Y:S02]  /*32c0*/  LEA.HI.X R25, R10, c[0x0][0x164], R23, 0x2, P1 ;  /* 0x000059000a197a11 */ /* 0x000fe400008f1417 */
[C---:B0-----:R-:W-:Y:S01]  /*32d0*/  IADD3 R22, R12.reuse, 0x28, RZ ;  /* 0x000000280c167810 */ /* 0x041fe20007ffe0ff */
[----:B------:R-:W-:Y:S01]  /*32e0*/  STG.E [R26.64], R20 ;  /* 0x000000141a007986 */ /* 0x000fe2000c101924 */
[----:B------:R-:W-:Y:S02]  /*32f0*/  IADD3 R10, R12, 0x20, RZ ;  /* 0x000000200c0a7810 */ /* 0x000fe40007ffe0ff */
[-C--:B------:R-:W-:Y:S01]  /*3300*/  IADD3 R23, P1, R22, R9.reuse, RZ ;  /* 0x0000000916177210 */ /* 0x080fe20007f3e0ff */
[----:B------:R0:W-:Y:S01]  /*3310*/  STG.E [R24.64], R21 ;  /* 0x0000001518007986 */ /* 0x0001e2000c101924 */
[----:B------:R-:W-:Y:S02]  /*3320*/  IADD3 R31, P0, R10, R9, RZ ;  /* 0x000000090a1f7210 */ /* 0x000fe40007f1e0ff */
[----:B------:R-:W-:-:S02]  /*3330*/  IADD3 R30, R12, 0x38, RZ ;  /* 0x000000380c1e7810 */ /* 0x000fc40007ffe0ff */
[----:B------:R-:W-:Y:S02]  /*3340*/  IADD3 R28, R12, 0x30, RZ ;  /* 0x000000300c1c7810 */ /* 0x000fe40007ffe0ff */
[-C--:B------:R-:W-:Y:S02]  /*3350*/  LEA.HI.X.SX32 R32, R22, R11.reuse, 0x1, P1 ;  /* 0x0000000b16207211 */ /* 0x080fe400008f0eff */
[----:B------:R-:W-:Y:S02]  /*3360*/  LEA.HI.X.SX32 R34, R10, R11, 0x1, P0 ;  /* 0x0000000b0a227211 */ /* 0x000fe400000f0eff */
[----:B------:R-:W-:Y:S02]  /*3370*/  LEA R22, P1, R23, c[0x0][0x160], 0x2 ;  /* 0x0000580017167a11 */ /* 0x000fe400078210ff */
[----:B-1----:R-:W-:Y:S02]  /*3380*/  LEA R14, P0, R31, c[0x0][0x160], 0x2 ;  /* 0x000058001f0e7a11 */ /* 0x002fe400078010ff */
[----:B------:R-:W-:-:S02]  /*3390*/  IADD3 R10, P3, R30, R9, RZ ;  /* 0x000000091e0a7210 */ /* 0x000fc40007f7e0ff */
[----:B------:R-:W-:Y:S02]  /*33a0*/  IADD3 R29, P2, R28, R9, RZ ;  /* 0x000000091c1d7210 */ /* 0x000fe40007f5e0ff */
[----:B------:R-:W-:Y:S02]  /*33b0*/  LEA.HI.X R23, R23, c[0x0][0x164], R32, 0x2, P1 ;  /* 0x0000590017177a11 */ /* 0x000fe400008f1420 */
[----:B------:R-:W-:Y:S02]  /*33c0*/  LEA.HI.X R15, R31, c[0x0][0x164], R34, 0x2, P0 ;  /* 0x000059001f0f7a11 */ /* 0x000fe400000f1422 */
[-C--:B------:R-:W-:Y:S02]  /*33d0*/  LEA.HI.X.SX32 R19, R30, R11.reuse, 0x1, P3 ;  /* 0x0000000b1e137211 */ /* 0x080fe400018f0eff */
[----:B0-----:R-:W-:Y:S01]  /*33e0*/  LEA R24, P1, R10, c[0x0][0x160], 0x2 ;  /* 0x000058000a187a11 */ /* 0x001fe200078210ff */
[----:B------:R0:W-:Y:S01]  /*33f0*/  STG.E [R14.64], R16 ;  /* 0x000000100e007986 */ /* 0x0001e2000c101924 */
[----:B------:R-:W-:-:S02]  /*3400*/  LEA.HI.X.SX32 R28, R28, R11, 0x1, P2 ;  /* 0x0000000b1c1c7211 */ /* 0x000fc400010f0eff */
[C---:B------:R-:W-:Y:S01]  /*3410*/  LEA R20, P0, R29.reuse, c[0x0][0x160], 0x2 ;  /* 0x000058001d147a11 */ /* 0x040fe200078010ff */
[----:B------:R-:W-:Y:S01]  /*3420*/  STG.E [R22.64], R13 ;  /* 0x0000000d16007986 */ /* 0x000fe2000c101924 */
[----:B------:R-:W-:Y:S02]  /*3430*/  LEA.HI.X R25, R10, c[0x0][0x164], R19, 0x2, P1 ;  /* 0x000059000a197a11 */ /* 0x000fe400008f1413 */
[----:B------:R-:W-:Y:S02]  /*3440*/  LEA.HI.X R21, R29, c[0x0][0x164], R28, 0x2, P0 ;  /* 0x000059001d157a11 */ /* 0x000fe400000f141c */
[C---:B------:R-:W-:Y:S02]  /*3450*/  IADD3 R10, R12.reuse, 0x40, RZ ;  /* 0x000000400c0a7810 */ /* 0x040fe40007ffe0ff */
[----:B------:R-:W-:Y:S01]  /*3460*/  IADD3 R34, R12, 0x68, RZ ;  /* 0x000000680c227810 */ /* 0x000fe20007ffe0ff */
[----:B------:R1:W-:Y:S01]  /*3470*/  STG.E [R20.64], R18 ;  /* 0x0000001214007986 */ /* 0x0003e2000c101924 */
[----:B0-----:R-:W-:-:S02]  /*3480*/  IADD3 R16, P5, R10, R9, RZ ;  /* 0x000000090a107210 */ /* 0x001fc40007fbe0ff */
[C---:B------:R-:W-:Y:S01]  /*3490*/  IADD3 R26, R12.reuse, 0x48, RZ ;  /* 0x000000480c1a7810 */ /* 0x040fe20007ffe0ff */
[----:B------:R0:W-:Y:S01]  /*34a0*/  STG.E [R24.64], R17 ;  /* 0x0000001118007986 */ /* 0x0001e2000c101924 */
[C---:B------:R-:W-:Y:S02]  /*34b0*/  IADD3 R28, R12.reuse, 0x50, RZ ;  /* 0x000000500c1c7810 */ /* 0x040fe40007ffe0ff */
[C---:B------:R-:W-:Y:S02]  /*34c0*/  IADD3 R30, R12.reuse, 0x58, RZ ;  /* 0x000000580c1e7810 */ /* 0x040fe40007ffe0ff */
[C---:B------:R-:W-:Y:S02]  /*34d0*/  IADD3 R32, R12.reuse, 0x60, RZ ;  /* 0x000000600c207810 */ /* 0x040fe40007ffe0ff */
[C---:B------:R-:W-:Y:S02]  /*34e0*/  IADD3 R36, R12.reuse, 0x70, RZ ;  /* 0x000000700c247810 */ /* 0x040fe40007ffe0ff */
[----:B------:R-:W-:-:S02]  /*34f0*/  IADD3 R12, R12, 0x78, RZ ;  /* 0x000000780c0c7810 */ /* 0x000fc40007ffe0ff */
[----:B-1----:R-:W-:Y:S02]  /*3500*/  IADD3 R21, P0, R34, R9, RZ ;  /* 0x0000000922157210 */ /* 0x002fe40007f1e0ff */
[----:B0-----:R-:W-:Y:S02]  /*3510*/  LEA.HI.X.SX32 R25, R10, R11, 0x1, P5 ;  /* 0x0000000b0a197211 */ /* 0x001fe400028f0eff */
[-C--:B------:R-:W-:Y:S02]  /*3520*/  IADD3 R13, P4, R26, R9.reuse, RZ ;  /* 0x000000091a0d7210 */ /* 0x080fe40007f9e0ff */
[-C--:B------:R-:W-:Y:S02]  /*3530*/  IADD3 R15, P3, R28, R9.reuse, RZ ;  /* 0x000000091c0f7210 */ /* 0x080fe40007f7e0ff */
[-C--:B------:R-:W-:Y:S02]  /*3540*/  IADD3 R18, P2, R30, R9.reuse, RZ ;  /* 0x000000091e127210 */ /* 0x080fe40007f5e0ff */
[----:B------:R-:W-:-:S02]  /*3550*/  IADD3 R19, P1, R32, R9, RZ ;  /* 0x0000000920137210 */ /* 0x000fc40007f3e0ff */
[-C--:B------:R-:W-:Y:S02]  /*3560*/  IADD3 R23, P5, R36, R9.reuse, RZ ;  /* 0x0000000924177210 */ /* 0x080fe40007fbe0ff */
[----:B------:R-:W-:Y:S02]  /*3570*/  IADD3 R9, P6, R12, R9, RZ ;  /* 0x000000090c097210 */ /* 0x000fe40007fde0ff */
[-C--:B------:R-:W-:Y:S02]  /*3580*/  LEA.HI.X.SX32 R34, R34, R11.reuse, 0x1, P0 ;  /* 0x0000000b22227211 */ /* 0x080fe400000f0eff */
[----:B------:R-:W-:Y:S02]  /*3590*/  LEA R10, P0, R16, c[0x0][0x160], 0x2 ;  /* 0x00005800100a7a11 */ /* 0x000fe400078010ff */
[-C--:B------:R-:W-:Y:S02]  /*35a0*/  LEA.HI.X.SX32 R14, R26, R11.reuse, 0x1, P4 ;  /* 0x0000000b1a0e7211 */ /* 0x080fe400020f0eff */
[----:B------:R-:W-:-:S02]  /*35b0*/  LEA.HI.X.SX32 R28, R28, R11, 0x1, P3 ;  /* 0x0000000b1c1c7211 */ /* 0x000fc400018f0eff */
[-C--:B------:R-:W-:Y:S02]  /*35c0*/  LEA.HI.X.SX32 R17, R30, R11.reuse, 0x1, P2 ;  /* 0x0000000b1e117211 */ /* 0x080fe400010f0eff */
[-C--:B------:R-:W-:Y:S02]  /*35d0*/  LEA.HI.X.SX32 R32, R32, R11.reuse, 0x1, P1 ;  /* 0x0000000b20207211 */ /* 0x080fe400008f0eff */
[-C--:B------:R-:W-:Y:S02]  /*35e0*/  LEA.HI.X.SX32 R36, R36, R11.reuse, 0x1, P5 ;  /* 0x0000000b24247211 */ /* 0x080fe400028f0eff */
[----:B------:R-:W-:Y:S02]  /*35f0*/  LEA.HI.X.SX32 R26, R12, R11, 0x1, P6 ;  /* 0x0000000b0c1a7211 */ /* 0x000fe400030f0eff */
[----:B------:R-:W-:Y:S02]  /*3600*/  LEA.HI.X R11, R16, c[0x0][0x164], R25, 0x2, P0 ;  /* 0x00005900100b7a11 */ /* 0x000fe400000f1419 */
[----:B------:R-:W-:-:S02]  /*3610*/  LEA R12, P0, R13, c[0x0][0x160], 0x2 ;  /* 0x000058000d0c7a11 */ /* 0x000fc400078010ff */
[----:B------:R-:W-:Y:S01]  /*3620*/  LEA R24, P1, R9, c[0x0][0x160], 0x2 ;  /* 0x0000580009187a11 */ /* 0x000fe200078210ff */
[----:B------:R-:W-:Y:S01]  /*3630*/  STG.E [R10.64], R7 ;  /* 0x000000070a007986 */ /* 0x000fe2000c101924 */
[----:B------:R-:W-:Y:S02]  /*3640*/  LEA.HI.X R13, R13, c[0x0][0x164], R14, 0x2, P0 ;  /* 0x000059000d0d7a11 */ /* 0x000fe400000f140e */
[----:B------:R-:W-:Y:S02]  /*3650*/  LEA R14, P0, R15, c[0x0][0x160], 0x2 ;  /* 0x000058000f0e7a11 */ /* 0x000fe400078010ff */
        /* <DEDUP_REMOVED lines=18> */
.L_x_5455:
        /* <DEDUP_REMOVED lines=19> */
.L_x_5481:
        /* <DEDUP_REMOVED lines=20> */
.L_x_5457:
[----:B------:R-:W-:Y:S01]  /*39f0*/  MOV R23, 0xff7fffff ;  /* 0xff7fffff00177802 */ /* 0x000fe20000000f00 */
[----:B------:R-:W-:Y:S01]  /*3a00*/  IMAD.MOV.U32 R24, RZ, RZ, 0x10 ;  /* 0x00000010ff187424 */ /* 0x000fe200078e00ff */
[----:B------:R-:W-:Y:S01]  /*3a10*/  MOV R26, 0xffffffff ;  /* 0xffffffff001a7802 */ /* 0x000fe20000000f00 */
[----:B------:R-:W-:Y:S01]  /*3a20*/  IMAD.MOV.U32 R25, RZ, RZ, 0x1f ;  /* 0x0000001fff197424 */ /* 0x000fe200078e00ff */
[----:B------:R-:W-:Y:S02]  /*3a30*/  MOV R14, 0x3a50 ;  /* 0x00003a50000e7802 */ /* 0x000fe40000000f00 */
[----:B------:R-:W-:Y:S05]  /*3a40*/  CALL.REL.NOINC `($__internal_137_$__cuda_sm70_shflsync_bfly_p) ;  /* 0x00000e8000007944 */ /* 0x000fea0003c00000 */
[----:B-1----:R-:W-:Y:S01]  /*3a50*/  IMAD.MOV.U32 R3, RZ, RZ, R24 ;  /* 0x000000ffff037224 */ /* 0x002fe200078e0018 */
[----:B0-----:R-:W-:Y:S05]  /*3a60*/  BRA `(.L_x_5493) ;  /* 0xffffd07000007947 */ /* 0x001fea000383ffff */
.L_x_5458:
[----:B------:R-:W-:Y:S01]  /*3a70*/  HFMA2.MMA R25, -RZ, RZ, 0, 1.847743988037109375e-06 ;  /* 0x0000001fff197435 */ /* 0x000fe200000001ff */
[----:B------:R-:W-:Y:S01]  /*3a80*/  IMAD.MOV.U32 R24, RZ, RZ, 0x8 ;  /* 0x00000008ff187424 */ /* 0x000fe200078e00ff */
[----:B------:R-:W-:Y:S01]  /*3a90*/  MOV R14, 0x3ac0 ;  /* 0x00003ac0000e7802 */ /* 0x000fe20000000f00 */
[----:B------:R-:W-:-:S03]  /*3aa0*/  IMAD.MOV.U32 R26, RZ, RZ, -0x1 ;  /* 0xffffffffff1a7424 */ /* 0x000fc600078e00ff */
[----:B------:R-:W-:Y:S05]  /*3ab0*/  CALL.REL.NOINC `($__internal_137_$__cuda_sm70_shflsync_bfly_p) ;  /* 0x00000e1000007944 */ /* 0x000fea0003c00000 */
[----:B01----:R-:W-:Y:S01]  /*3ac0*/  FMNMX.FTZ R23, R23, R24, !PT ;  /* 0x0000001817177209 */ /* 0x003fe20007810000 */
[----:B------:R-:W-:Y:S01]  /*3ad0*/  IMAD.MOV.U32 R24, RZ, RZ, 0x4 ;  /* 0x00000004ff187424 */ /* 0x000fe200078e00ff */
[----:B------:R-:W-:Y:S01]  /*3ae0*/  MOV R25, 0x1f ;  /* 0x0000001f00197802 */ /* 0x000fe20000000f00 */
[----:B------:R-:W-:Y:S01]  /*3af0*/  IMAD.MOV.U32 R26, RZ, RZ, -0x1 ;  /* 0xffffffffff1a7424 */ /* 0x000fe200078e00ff */
[----:B------:R-:W-:-:S02]  /*3b00*/  MOV R14, 0x3b20 ;  /* 0x00003b20000e7802 */ /* 0x000fc40000000f00 */
[----:B------:R-:W-:Y:S05]  /*3b10*/  CALL.REL.NOINC `($__internal_137_$__cuda_sm70_shflsync_bfly_p) ;  /* 0x00000db000007944 */ /* 0x000fea0003c00000 */
[----:B-1----:R-:W-:Y:S01]  /*3b20*/  FMNMX.FTZ R4, R23, R24, !PT ;  /* 0x0000001817047209 */ /* 0x002fe20007810000 */
[----:B0-----:R-:W-:Y:S01]  /*3b30*/  HFMA2.MMA R25, -RZ, RZ, 0, 1.847743988037109375e-06 ;  /* 0x0000001fff197435 */ /* 0x001fe200000001ff */
[----:B------:R-:W-:Y:S01]  /*3b40*/  IMAD.MOV.U32 R24, RZ, RZ, 0x2 ;  /* 0x00000002ff187424 */ /* 0x000fe200078e00ff */
[----:B------:R-:W-:Y:S01]  /*3b50*/  MOV R14, 0x3b90 ;  /* 0x00003b90000e7802 */ /* 0x000fe20000000f00 */
[----:B------:R-:W-:-:S02]  /*3b60*/  IMAD.MOV.U32 R26, RZ, RZ, -0x1 ;  /* 0xffffffffff1a7424 */ /* 0x000fc400078e00ff */
[----:B------:R-:W-:Y:S02]  /*3b70*/  IMAD.MOV.U32 R23, RZ, RZ, R4 ;  /* 0x000000ffff177224 */ /* 0x000fe400078e0004 */
[----:B------:R-:W-:Y:S05]  /*3b80*/  CALL.REL.NOINC `($__internal_137_$__cuda_sm70_shflsync_bfly_p) ;  /* 0x00000d4000007944 */ /* 0x000fea0003c00000 */
[----:B-1----:R-:W-:Y:S01]  /*3b90*/  MOV R13, R24 ;  /* 0x00000018000d7202 */ /* 0x002fe20000000f00 */
[----:B0-----:R-:W-:Y:S05]  /*3ba0*/  BRA `(.L_x_5494) ;  /* 0xffffcfb000007947 */ /* 0x001fea000383ffff */
.L_x_5483:
[----:B------:R-:W-:Y:S01]  /*3bb0*/  HFMA2.MMA R25, -RZ, RZ, 0, 1.847743988037109375e-06 ;  /* 0x0000001fff197435 */ /* 0x000fe200000001ff */
[----:B------:R-:W-:Y:S01]  /*3bc0*/  IMAD.MOV.U32 R23, RZ, RZ, RZ ;  /* 0x000000ffff177224 */ /* 0x000fe200078e00ff */
[----:B------:R-:W-:Y:S01]  /*3bd0*/  MOV R14, 0x3c10 ;  /* 0x00003c10000e7802 */ /* 0x000fe20000000f00 */
[----:B------:R-:W-:Y:S02]  /*3be0*/  IMAD.MOV.U32 R24, RZ, RZ, 0x2 ;  /* 0x00000002ff187424 */ /* 0x000fe400078e00ff */
[----:B------:R-:W-:Y:S02]  /*3bf0*/  IMAD.MOV.U32 R26, RZ, RZ, -0x1 ;  /* 0xffffffffff1a7424 */ /* 0x000fe400078e00ff */
[----:B0-----:R-:W-:Y:S05]  /*3c00*/  CALL.REL.NOINC `($__internal_137_$__cuda_sm70_shflsync_bfly_p) ;  /* 0x00000cc000007944 */ /* 0x001fea0003c00000 */
[----:B-1----:R-:W-:Y:S01]  /*3c10*/  IMAD.MOV.U32 R0, RZ, RZ, R24 ;  /* 0x000000ffff007224 */ /* 0x002fe200078e0018 */
[----:B0-----:R-:W-:Y:S05]  /*3c20*/  BRA `(.L_x_5495) ;  /* 0xffffeb7000007947 */ /* 0x001fea000383ffff */
.L_x_5484:
[----:B------:R-:W-:Y:S01]  /*3c30*/  MOV R24, 0x1 ;  /* 0x0000000100187802 */ /* 0x000fe20000000f00 */
[----:B------:R-:W-:Y:S01]  /*3c40*/  IMAD.MOV.U32 R25, RZ, RZ, 0x1f ;  /* 0x0000001fff197424 */ /* 0x000fe200078e00ff */
[----:B------:R-:W-:Y:S01]  /*3c50*/  MOV R14, 0x3c80 ;  /* 0x00003c80000e7802 */ /* 0x000fe20000000f00 */
[----:B------:R-:W-:-:S02]  /*3c60*/  IMAD.MOV.U32 R26, RZ, RZ, -0x1 ;  /* 0xffffffffff1a7424 */ /* 0x000fc400078e00ff */
[----:B0-----:R-:W-:Y:S05]  /*3c70*/  CALL.REL.NOINC `($__internal_137_$__cuda_sm70_shflsync_bfly_p) ;  /* 0x00000c5000007944 */ /* 0x001fea0003c00000 */
[----:B-1----:R-:W-:Y:S01]  /*3c80*/  FADD.FTZ R22, R23, R24 ;  /* 0x0000001817167221 */ /* 0x002fe20000010000 */
[----:B0-----:R-:W-:Y:S01]  /*3c90*/  HFMA2.MMA R23, -RZ, RZ, 0, 0 ;  /* 0x00000000ff177435 */ /* 0x001fe200000001ff */
[----:B------:R-:W-:Y:S01]  /*3ca0*/  IMAD.MOV.U32 R24, RZ, RZ, 0x2 ;  /* 0x00000002ff187424 */ /* 0x000fe200078e00ff */
[----:B------:R-:W-:Y:S01]  /*3cb0*/  MOV R26, 0xffffffff ;  /* 0xffffffff001a7802 */ /* 0x000fe20000000f00 */
[----:B------:R-:W-:Y:S01]  /*3cc0*/  IMAD.MOV.U32 R25, RZ, RZ, 0x1f ;  /* 0x0000001fff197424 */ /* 0x000fe200078e00ff */
[----:B------:R-:W-:-:S02]  /*3cd0*/  MOV R14, 0x3cf0 ;  /* 0x00003cf0000e7802 */ /* 0x000fc40000000f00 */
[----:B------:R-:W-:Y:S05]  /*3ce0*/  CALL.REL.NOINC `($__internal_137_$__cuda_sm70_shflsync_bfly_p) ;  /* 0x00000be000007944 */ /* 0x000fea0003c00000 */
[----:B01----:R-:W-:Y:S01]  /*3cf0*/  FADD.FTZ R23, RZ, R24 ;  /* 0x00000018ff177221 */ /* 0x003fe20000010000 */
[----:B------:R-:W-:Y:S01]  /*3d00*/  MOV R26, 0xffffffff ;  /* 0xffffffff001a7802 */ /* 0x000fe20000000f00 */
[----:B------:R-:W-:Y:S01]  /*3d10*/  IMAD.MOV.U32 R24, RZ, RZ, 0x1 ;  /* 0x00000001ff187424 */ /* 0x000fe200078e00ff */
[----:B------:R-:W-:Y:S01]  /*3d20*/  MOV R14, 0x3d50 ;  /* 0x00003d50000e7802 */ /* 0x000fe20000000f00 */
[----:B------:R-:W-:-:S02]  /*3d30*/  IMAD.MOV.U32 R25, RZ, RZ, 0x1f ;  /* 0x0000001fff197424 */ /* 0x000fc400078e00ff */
[----:B------:R-:W-:Y:S05]  /*3d40*/  CALL.REL.NOINC `($__internal_137_$__cuda_sm70_shflsync_bfly_p) ;  /* 0x00000b8000007944 */ /* 0x000fea0003c00000 */
[----:B0-----:R-:W-:Y:S01]  /*3d50*/  HFMA2.MMA R25, -RZ, RZ, 0, 1.847743988037109375e-06 ;  /* 0x0000001fff197435 */ /* 0x001fe200000001ff */
[----:B-1----:R-:W-:Y:S01]  /*3d60*/  FADD.FTZ R19, R23, R24 ;  /* 0x0000001817137221 */ /* 0x002fe20000010000 */
[----:B------:R-:W-:Y:S01]  /*3d70*/  MOV R14, 0x3dc0 ;  /* 0x00003dc0000e7802 */ /* 0x000fe20000000f00 */
[----:B------:R-:W-:-:S02]  /*3d80*/  IMAD.MOV.U32 R23, RZ, RZ, RZ ;  /* 0x000000ffff177224 */ /* 0x000fc400078e00ff */
[----:B------:R-:W-:Y:S02]  /*3d90*/  IMAD.MOV.U32 R24, RZ, RZ, 0x2 ;  /* 0x00000002ff187424 */ /* 0x000fe400078e00ff */
[----:B------:R-:W-:Y:S02]  /*3da0*/  IMAD.MOV.U32 R26, RZ, RZ, -0x1 ;  /* 0xffffffffff1a7424 */ /* 0x000fe400078e00ff */
[----:B------:R-:W-:Y:S05]  /*3db0*/  CALL.REL.NOINC `($__internal_137_$__cuda_sm70_shflsync_bfly_p) ;  /* 0x00000b1000007944 */ /* 0x000fea0003c00000 */
[----:B01----:R-:W-:Y:S01]  /*3dc0*/  FADD.FTZ R23, RZ, R24 ;  /* 0x00000018ff177221 */ /* 0x003fe20000010000 */
[----:B------:R-:W-:Y:S01]  /*3dd0*/  MOV R25, 0x1f ;  /* 0x0000001f00197802 */ /* 0x000fe20000000f00 */
[----:B------:R-:W-:Y:S01]  /*3de0*/  IMAD.MOV.U32 R24, RZ, RZ, 0x1 ;  /* 0x00000001ff187424 */ /* 0x000fe200078e00ff */
[----:B------:R-:W-:Y:S01]  /*3df0*/  MOV R14, 0x3e20 ;  /* 0x00003e20000e7802 */ /* 0x000fe20000000f00 */
[----:B------:R-:W-:Y:S02]  /*3e00*/  IMAD.MOV.U32 R26, RZ, RZ, -0x1 ;  /* 0xffffffffff1a7424 */ /* 0x000fe400078e00ff */
[----:B------:R-:W-:Y:S05]  /*3e10*/  CALL.REL.NOINC `($__internal_137_$__cuda_sm70_shflsync_bfly_p) ;  /* 0x00000ab000007944 */ /* 0x000fea0003c00000 */
[----:B-1----:R-:W-:Y:S01]  /*3e20*/  FADD.FTZ R20, R23, R24 ;  /* 0x0000001817147221 */ /* 0x002fe20000010000 */
[----:B------:R-:W-:Y:S01]  /*3e30*/  HFMA2.MMA R24, -RZ, RZ, 0, 1.1920928955078125e-07 ;  /* 0x00000002ff187435 */ /* 0x000fe200000001ff */
[----:B0-----:R-:W-:Y:S01]  /*3e40*/  IMAD.MOV.U32 R23, RZ, RZ, RZ ;  /* 0x000000ffff177224 */ /* 0x001fe200078e00ff */
[----:B------:R-:W-:Y:S01]  /*3e50*/  MOV R14, 0x3e90 ;  /* 0x00003e90000e7802 */ /* 0x000fe20000000f00 */
[----:B------:R-:W-:-:S02]  /*3e60*/  IMAD.MOV.U32 R25, RZ, RZ, 0x1f ;  /* 0x0000001fff197424 */ /* 0x000fc400078e00ff */
        /* <DEDUP_REMOVED lines=9> */
[----:B0-----:R-:W-:Y:S01]  /*3f00*/  HFMA2.MMA R23, -RZ, RZ, 0, 0 ;  /* 0x00000000ff177435 */ /* 0x001fe200000001ff */
[----:B------:R-:W-:Y:S01]  /*3f10*/  IMAD.MOV.U32 R24, RZ, RZ, 0x2 ;  /* 0x00000002ff187424 */ /* 0x000fe200078e00ff */
[----:B------:R-:W-:Y:S01]  /*3f20*/  MOV R26, 0xffffffff ;  /* 0xffffffff001a7802 */ /* 0x000fe20000000f00 */
[----:B------:R-:W-:Y:S01]  /*3f30*/  IMAD.MOV.U32 R25, RZ, RZ, 0x1f ;  /* 0x0000001fff197424 */ /* 0x000fe200078e00ff */
[----:B------:R-:W-:Y:S02]  /*3f40*/  MOV R14, 0x3f60 ;  /* 0x00003f60000e7802 */ /* 0x000fe40000000f00 */
        /* <DEDUP_REMOVED lines=150> */
[----:B-1----:R-:W-:Y:S01]  /*48b0*/  MOV R14, R24 ;  /* 0x00000018000e7202 */ /* 0x002fe20000000f00 */
[----:B0-----:R-:W-:Y:S05]  /*48c0*/  BRA `(.L_x_5496) ;  /* 0xffffdfb000007947 */ /* 0x001fea000383ffff */
        .weak           $__internal_137_$__cuda_sm70_shflsync_bfly_p
        .type           $__internal_137_$__cuda_sm70_shflsync_bfly_p,@function
        .size           $__internal_137_$__cuda_sm70_shflsync_bfly_p,(.L_x_23304 - $__internal_137_$__cuda_sm70_shflsync_bfly_p)
$__internal_137_$__cuda_sm70_shflsync_bfly_p:
[----:B------:R-:W-:Y:S01]  /*48d0*/  IMAD.MOV.U32 R15, RZ, RZ, 0x0 ;  /* 0x00000000ff0f7424 */ /* 0x000fe200078e00ff */
[----:B------:R-:W-:Y:S04]  /*48e0*/  WARPSYNC R26 ;  /* 0x0000001a00007348 */ /* 0x000fe80003800000 */
[----:B------:R0:W1:Y:S01]  /*48f0*/  SHFL.BFLY PT, R24, R23, R24, R25 ;  /* 0x0c00001817187389 */ /* 0x00006200000e0019 */
[----:B------:R-:W-:Y:S05]  /*4900*/  RET.REL.NODEC R14 `(_ZN4vllm25paged_attention_v1_kernelIfhLi128ELi16ELi128ELNS_18Fp8KVCacheDataTypeE2ELb1EEEvPT_PKS2_PKT0_S8_ifPKiSA_iPKfiiiSC_SC_iiiii) ;  /* 0xffffb6f00e007950 */ /* 0x000fea0003c3ffff */
.L_x_5497:
        /* <DEDUP_REMOVED lines=15> */
.L_x_23304:


//--------------------- .text._ZN4vllm25paged_attention_v1_kernelIfhLi120ELi16ELi128ELNS_18Fp8KVCacheDataTypeE2ELb1EEEvPT_PKS2_PKT0_S8_ifPKiSA_iPKfiiiSC_SC_iiiii --------------------------
	.section	.text._ZN4vllm25paged_attention_v1_kernelIfhLi120ELi16ELi128ELNS_18Fp8KVCacheDataTypeE2ELb1EEEvPT_PKS2_PKT0_S8_ifPKiSA_iPKfiiiSC_SC_iiiii,"ax",@progbits
	.sectioninfo	@"SHI_REGISTERS=45"
	.align	128
        .global         _ZN4vllm25paged_attention_v1_kernelIfhLi120ELi16ELi128ELNS_18Fp8KVCacheDataTypeE2ELb1EEEvPT_PKS2_PKT0_S8_ifPKiSA_iPKfiiiSC_SC_iiiii
        .type           _ZN4vllm25paged_attention_v1_kernelIfhLi120ELi16ELi128ELNS_18Fp8KVCacheDataTypeE2ELb1EEEvPT_PKS2_PKT0_S8_ifPKiSA_iPKfiiiSC_SC_iiiii,@function
        .size           _ZN4vllm25paged_attention_v1_kernelIfhLi120ELi16ELi128ELNS_18Fp8KVCacheDataTypeE2ELb1EEEvPT_PKS2_PKT0_S8_ifPKiSA_iPKfiiiSC_SC_iiiii,(.L_x_23305 - _ZN4vllm25paged_attention_v1_kernelIfhLi120ELi16ELi128ELNS_18Fp8KVCacheDataTypeE2ELb1EEEvPT_PKS2_PKT0_S8_ifPKiSA_iPKfiiiSC_SC_iiiii)
        .other          _ZN4vllm25paged_attention_v1_kernelIfhLi120ELi16ELi128ELNS_18Fp8KVCacheDataTypeE2ELb1EEEvPT_PKS2_PKT0_S8_ifPKiSA_iPKfiiiSC_SC_iiiii,@"STO_CUDA_ENTRY STV_DEFAULT"
_ZN4vllm25paged_attention_v1_kernelIfhLi120ELi16ELi128ELNS_18Fp8KVCacheDataTypeE2ELb1EEEvPT_PKS2_PKT0_S8_ifPKiSA_iPKfiiiSC_SC_iiiii:
.text._ZN4vllm25paged_attention_v1_kernelIfhLi120ELi16ELi128ELNS_18Fp8KVCacheDataTypeE2ELb1EEEvPT_PKS2_PKT0_S8_ifPKiSA_iPKfiiiSC_SC_iiiii:
        /* <DEDUP_REMOVED lines=8> */
[----:B------:R-:W1:Y:S08]  /*0080*/  I2F.RP R2, R3 ;  /* 0x0000000300027306 */ /* 0x000e700000209400 */
[----:B-1----:R-:W1:Y:S02]  /*0090*/  MUFU.RCP R2, R2 ;  /* 0x0000000200027308 */ /* 0x002e640000001000 */
[----:B-1----:R-:W-:-:S06]  /*00a0*/  IADD3 R6, R2, 0xffffffe, RZ ;  /* 0x0ffffffe02067810 */ /* 0x002fcc0007ffe0ff */
[----:B------:R1:W3:Y:S02]  /*00b0*/  F2I.FTZ.U32.TRUNC.NTZ R7, R6 ;  /* 0x0000000600077305 */ /* 0x0002e4000021f000 */
[----:B-1----:R-:W-:Y:S01]  /*00c0*/  HFMA2.MMA R6, -RZ, RZ, 0, 0 ;  /* 0x00000000ff067435 */ /* 0x002fe200000001ff */
[----:B---3--:R-:W-:-:S04]  /*00d0*/  IMAD.MOV R10, RZ, RZ, -R7 ;  /* 0x000000ffff0a7224 */ /* 0x008fc800078e0a07 */
[----:B------:R-:W-:-:S05]  /*00e0*/  IMAD R9, R10, R3, RZ ;  /* 0x000000030a097224 */ /* 0x000fca00078e02ff */
[----:B0-----:R-:W-:Y:S01]  /*00f0*/  IMAD.HI.U32 R4, R7, R9, R6 ;  /* 0x0000000907047227 */ /* 0x001fe200078e0006 */
[----:B------:R-:W-:Y:S01]  /*0100*/  MOV R6, c[0x0][0x1d8] ;  /* 0x0000760000067a02 */ /* 0x000fe20000000f00 */
[----:B------:R-:W0:Y:S01]  /*0110*/  S2R R9, SR_CTAID.X ;  /* 0x0000000000097919 */ /* 0x000e220000002500 */
[----:B--2---:R-:W-:-:S04]  /*0120*/  IADD3 R0, R5, -0x1, RZ ;  /* 0xffffffff05007810 */ /* 0x004fc80007ffe0ff */
[----:B------:R-:W-:-:S05]  /*0130*/  IABS R10, R0 ;  /* 0x00000000000a7213 */ /* 0x000fca0000000000 */
[----:B------:R-:W-:Y:S02]  /*0140*/  IMAD.MOV.U32 R7, RZ, RZ, R10 ;  /* 0x000000ffff077224 */ /* 0x000fe400078e000a */
[----:B------:R-:W1:Y:S02]  /*0150*/  S2R R10, SR_TID.X ;  /* 0x00000000000a7919 */ /* 0x000e640000002100 */
[----:B------:R-:W-:-:S04]  /*0160*/  IMAD.HI.U32 R12, R4, R7, RZ ;  /* 0x00000007040c7227 */ /* 0x000fc800078e00ff */
[----:B------:R-:W-:-:S04]  /*0170*/  IMAD.MOV R2, RZ, RZ, -R12 ;  /* 0x000000ffff027224 */ /* 0x000fc800078e0a0c */
[----:B------:R-:W-:-:S05]  /*0180*/  IMAD R2, R3, R2, R7 ;  /* 0x0000000203027224 */ /* 0x000fca00078e0207 */
[----:B------:R-:W-:Y:S02]  /*0190*/  ISETP.GT.U32.AND P1, PT, R3, R2, PT ;  /* 0x000000020300720c */ /* 0x000fe40003f24070 */
[----:B-1----:R-:W-:-:S11]  /*01a0*/  SHF.R.S32.HI R11, RZ, 0x1f, R10 ;  /* 0x0000001fff0b7819 */ /* 0x002fd6000001140a */
        /* <DEDUP_REMOVED lines=80> */
.L_x_5498:
[----:B0-----:R-:W-:-:S04]  /*06b0*/  IMAD.MOV.U32 R6, RZ, RZ, c[0x0][0xc] ;  /* 0x00000300ff067624 */ /* 0x001fc800078e00ff */
[----:B------:R-:W-:-:S04]  /*06c0*/  IMAD R6, R6, c[0x0][0x1c8], R9 ;  /* 0x0000720006067a24 */ /* 0x000fc800078e0209 */
[----:B------:R-:W-:-:S03]  /*06d0*/  IMAD R6, R6, c[0x0][0x1d8], RZ ;  /* 0x0000760006067a24 */ /* 0x000fc600078e02ff */
.L_x_5499:
        /* <DEDUP_REMOVED lines=24> */
.L_x_5503:
        /* <DEDUP_REMOVED lines=37> */
.L_x_5501:
[----:B------:R-:W-:Y:S05]  /*0ab0*/  BSYNC B7 ;  /* 0x0000000000077941 */ /* 0x000fea0003800000 */
.L_x_5500:
[----:B------:R-:W-:Y:S05]  /*0ac0*/  BRA.DIV ~URZ, `(.L_x_5504) ;  /* 0x00002e627f007947 */ /* 0x000fea000b800000 */
[----:B------:R-:W-:-:S04]  /*0ad0*/  MOV R3, 0xff7fffff ;  /* 0xff7fffff00037802 */ /* 0x000fc80000000f00 */
.L_x_5540:
        /* <DEDUP_REMOVED lines=8> */
.L_x_5541:
        /* <DEDUP_REMOVED lines=28> */
.L_x_5510:
        /* <DEDUP_REMOVED lines=11> */
.L_x_5509:
[----:B------:R-:W-:Y:S05]  /*0dd0*/  BSYNC B1 ;  /* 0x0000000000017941 */ /* 0x000fea0003800000 */
.L_x_5508:
        /* <DEDUP_REMOVED lines=10> */
.L_x_5513:
        /* <DEDUP_REMOVED lines=100> */
.L_x_5512:
[----:B------:R-:W-:Y:S05]  /*14c0*/  BSYNC B1 ;  /* 0x0000000000017941 */ /* 0x000fea0003800000 */
.L_x_5511:
        /* <DEDUP_REMOVED lines=55> */
.L_x_5515:
[----:B------:R-:W-:Y:S05]  /*1840*/  BSYNC B1 ;  /* 0x0000000000017941 */ /* 0x000fea0003800000 */
.L_x_5514:
        /* <DEDUP_REMOVED lines=26> */
.L_x_5507:
[----:B------:R-:W-:Y:S05]  /*19f0*/  BSYNC B0 ;  /* 0x0000000000007941 */ /* 0x000fea0003800000 */
.L_x_5506:
        /* <DEDUP_REMOVED lines=37> */
.L_x_5520:
        /* <DEDUP_REMOVED lines=8> */
.L_x_5519:
[----:B0-----:R-:W-:Y:S05]  /*1cd0*/  BSYNC B1 ;  /* 0x0000000000017941 */ /* 0x001fea0003800000 */
.L_x_5518:
        /* <DEDUP_REMOVED lines=10> */
.L_x_5523:
        /* <DEDUP_REMOVED lines=52> */
.L_x_5522:
[----:B------:R-:W-:Y:S05]  /*20c0*/  BSYNC B1 ;  /* 0x0000000000017941 */ /* 0x000fea0003800000 */
.L_x_5521:
        /* <DEDUP_REMOVED lines=31> */
.L_x_5525:
[----:B------:R-:W-:Y:S05]  /*22c0*/  BSYNC B1 ;  /* 0x0000000000017941 */ /* 0x000fea0003800000 */
.L_x_5524:
        /* <DEDUP_REMOVED lines=14> */
.L_x_5517:
[----:B------:R-:W-:Y:S05]  /*23b0*/  BSYNC B0 ;  /* 0x0000000000007941 */ /* 0x000fea0003800000 */
.L_x_5516:
        /* <DEDUP_REMOVED lines=26> */
.L_x_5529:
        /* <DEDUP_REMOVED lines=33> */
.L_x_5527:
[----:B------:R-:W-:Y:S05]  /*2770*/  BSYNC B6 ;  /* 0x0000000000067941 */ /* 0x000fea0003800000 */
.L_x_5526:
[----:B------:R-:W-:Y:S05]  /*2780*/  BRA.DIV ~URZ, `(.L_x_5530) ;  /* 0x000013627f007947 */ /* 0x000fea000b800000 */
[----:B------:R-:W-:-:S04]  /*2790*/  IMAD.MOV.U32 R0, RZ, RZ, RZ ;  /* 0x000000ffff007224 */ /* 0x000fc800078e00ff */
.L_x_5542:
[----:B------:R-:W-:Y:S01]  /*27a0*/  FADD.FTZ R22, RZ, R0 ;  /* 0x00000000ff167221 */ /* 0x000fe20000010000 */
[----:B------:R-:W-:Y:S05]  /*27b0*/  BRA.DIV ~URZ, `(.L_x_5531) ;  /* 0x000013b27f007947 */ /* 0x000fea000b800000 */
[----:B------:R-:W1:Y:S01]  /*27c0*/  SHFL.BFLY PT, R21, R22, 0x1, 0x1f ;  /* 0x0c201f0016157f89 */ /* 0x000e6200000e0000 */
[----:B------:R-:W-:Y:S01]  /*27d0*/  HFMA2.MMA R15, -RZ, RZ, 0, 0 ;  /* 0x00000000ff0f7435 */ /* 0x000fe200000001ff */
[----:B------:R-:W-:Y:S01]  /*27e0*/  IMAD.MOV.U32 R20, RZ, RZ, RZ ;  /* 0x000000ffff147224 */ /* 0x000fe200078e00ff */
[----:B------:R-:W-:Y:S01]  /*27f0*/  CS2R R18, SRZ ;  /* 0x0000000000127805 */ /* 0x000fe2000001ff00 */
[----:B0-----:R-:W-:Y:S01]  /*2800*/  MOV R13, RZ ;  /* 0x000000ff000d7202 */ /* 0x001fe20000000f00 */
[----:B------:R-:W-:Y:S01]  /*2810*/  CS2R R16, SRZ ;  /* 0x0000000000107805 */ /* 0x000fe2000001ff00 */
[----:B------:R-:W-:Y:S01]  /*2820*/  CS2R R6, SRZ ;  /* 0x0000000000067805 */ /* 0x000fe2000001ff00 */
[----:B------:R-:W-:Y:S01]  /*2830*/  CS2R R4, SRZ ;  /* 0x0000000000047805 */ /* 0x000fe2000001ff00 */
[----:B------:R-:W-:Y:S01]  /*2840*/  CS2R R2, SRZ ;  /* 0x0000000000027805 */ /* 0x000fe2000001ff00 */
[----:B------:R-:W-:-:S02]  /*2850*/  IMAD.MOV.U32 R0, RZ, RZ, RZ ;  /* 0x000000ffff007224 */ /* 0x000fc400078e00ff */
[----:B-1----:R-:W-:Y:S02]  /*2860*/  FADD.FTZ R21, R22, R21 ;  /* 0x0000001516157221 */ /* 0x002fe40000010000 */
[----:B------:R-:W-:Y:S02]  /*2870*/  IMAD.MOV.U32 R22, RZ, RZ, RZ ;  /* 0x000000ffff167224 */ /* 0x000fe400078e00ff */
.L_x_5543:
        /* <DEDUP_REMOVED lines=34> */
.L_x_5533:
[----:B------:R-:W-:Y:S05]  /*2aa0*/  BSYNC B0 ;  /* 0x0000000000007941 */ /* 0x000fea0003800000 */
.L_x_5532:
        /* <DEDUP_REMOVED lines=27> */
[----:B------:R-:W0:Y:S01]  /*2c60*/  LDS R14, [R11.X4+0x140] ;  /* 0x000140000b0e7984 */ /* 0x000e220000004800 */
[----:B-1----:R-:W-:-:S02]  /*2c70*/  FADD.FTZ R6, R6, R15 ;  /* 0x0000000f06067221 */ /* 0x002fc40000010000 */
[----:B--2---:R-:W-:Y:S02]  /*2c80*/  FADD.FTZ R3, R3, R22 ;  /* 0x0000001603037221 */ /* 0x004fe40000010000 */
[----:B---3--:R-:W-:Y:S02]  /*2c90*/  FADD.FTZ R4, R4, R23 ;  /* 0x0000001704047221 */ /* 0x008fe40000010000 */
[----:B----4-:R-:W-:Y:S02]  /*2ca0*/  FADD.FTZ R2, R2, R25 ;  /* 0x0000001902027221 */ /* 0x010fe40000010000 */
[----:B0-----:R-:W-:Y:S02]  /*2cb0*/  FADD.FTZ R5, R5, R14 ;  /* 0x0000000e05057221 */ /* 0x001fe40000010000 */
.L_x_5535:
[----:B------:R-:W-:Y:S05]  /*2cc0*/  BSYNC B0 ;  /* 0x0000000000007941 */ /* 0x000fea0003800000 */
.L_x_5534:
        /* <DEDUP_REMOVED lines=18> */
.L_x_5537:
[----:B------:R-:W-:Y:S05]  /*2df0*/  BSYNC B0 ;  /* 0x0000000000007941 */ /* 0x000fea0003800000 */
.L_x_5536:
        /* <DEDUP_REMOVED lines=34> */
.L_x_5539:
[----:B------:R-:W-:Y:S05]  /*3020*/  BSYNC B0 ;  /* 0x0000000000007941 */ /* 0x000fea0003800000 */
.L_x_5538:
        /* <DEDUP_REMOVED lines=11> */
[--C-:B01----:R-:W-:Y:S02]  /*30e0*/  IADD3 R11, P1, P2, R8, UR4, R9.reuse ;  /* 0x00000004080b7c10 */ /* 0x103fe4000fa3e009 */
[----:B------:R-:W-:-:S04]  /*30f0*/  SHF.R.S32.HI R9, RZ, 0x1f, R9 ;  /* 0x0000001fff097819 */ /* 0x000fc80000011409 */
[----:B------:R-:W-:Y:S01]  /*3100*/  IADD3.X R9, R14, UR5, R9, P1, P2 ;  /* 0x000000050e097c10 */ /* 0x000fe20008fe4409 */
[----:B------:R-:W-:Y:S06]  /*3110*/  @P0 EXIT ;  /* 0x000000000000094d */ /* 0x000fec0003800000 */
[C---:B------:R-:W-:Y:S02]  /*3120*/  IADD3 R15, P0, R12.reuse, R11, RZ ;  /* 0x0000000b0c0f7210 */ /* 0x040fe40007f1e0ff */
[C---:B------:R-:W-:Y:S02]  /*3130*/  IADD3 R8, R12.reuse, 0x8, RZ ;  /* 0x000000080c087810 */ /* 0x040fe40007ffe0ff */
[C---:B------:R-:W-:Y:S02]  /*3140*/  IADD3 R22, R12.reuse, 0x10, RZ ;  /* 0x000000100c167810 */ /* 0x040fe40007ffe0ff */
[----:B------:R-:W-:Y:S02]  /*3150*/  LEA.HI.X.SX32 R24, R12, R9, 0x1, P0 ;  /* 0x000000090c187211 */ /* 0x000fe400000f0eff */
[----:B------:R-:W-:Y:S02]  /*3160*/  LEA R14, P0, R15, c[0x0][0x160], 0x2 ;  /* 0x000058000f0e7a11 */ /* 0x000fe400078010ff */
[----:B------:R-:W-:-:S02]  /*3170*/  IADD3 R25, P1, R8, R11, RZ ;  /* 0x0000000b08197210 */ /* 0x000fc40007f3e0ff */
[----:B------:R-:W-:Y:S02]  /*3180*/  IADD3 R23, P2, R22, R11, RZ ;  /* 0x0000000b16177210 */ /* 0x000fe40007f5e0ff */
[----:B------:R-:W-:Y:S02]  /*3190*/  LEA.HI.X R15, R15, c[0x0][0x164], R24, 0x2, P0 ;  /* 0x000059000f0f7a11 */ /* 0x000fe400000f1418 */
[-C--:B------:R-:W-:Y:S02]  /*31a0*/  LEA.HI.X.SX32 R8, R8, R9.reuse, 0x1, P1 ;  /* 0x0000000908087211 */ /* 0x080fe400008f0eff */
[----:B------:R-:W-:Y:S01]  /*31b0*/  LEA R26, P0, R25, c[0x0][0x160], 0x2 ;  /* 0x00005800191a7a11 */ /* 0x000fe200078010ff */
[----:B------:R0:W-:Y:S01]  /*31c0*/  STG.E [R14.64], R21 ;  /* 0x000000150e007986 */ /* 0x0001e2000c101924 */
[----:B------:R-:W-:Y:S02]  /*31d0*/  LEA.HI.X.SX32 R22, R22, R9, 0x1, P2 ;  /* 0x0000000916167211 */ /* 0x000fe400010f0eff */
[----:B------:R-:W-:-:S02]  /*31e0*/  LEA R24, P1, R23, c[0x0][0x160], 0x2 ;  /* 0x0000580017187a11 */ /* 0x000fc400078210ff */
[----:B------:R-:W-:Y:S02]  /*31f0*/  LEA.HI.X R27, R25, c[0x0][0x164], R8, 0x2, P0 ;  /* 0x00005900191b7a11 */ /* 0x000fe400000f1408 */
[----:B------:R-:W-:Y:S02]  /*3200*/  LEA.HI.X R25, R23, c[0x0][0x164], R22, 0x2, P1 ;  /* 0x0000590017197a11 */ /* 0x000fe400008f1416 */
[C---:B------:R-:W-:Y:S01]  /*3210*/  IADD3 R22, R12.reuse, 0x20, RZ ;  /* 0x000000200c167810 */ /* 0x040fe20007ffe0ff */
[----:B------:R-:W-:Y:S01]  /*3220*/  STG.E [R26.64], R20 ;  /* 0x000000141a007986 */ /* 0x000fe2000c101924 */
[----:B------:R-:W-:Y:S02]  /*3230*/  IADD3 R8, R12, 0x18, RZ ;  /* 0x000000180c087810 */ /* 0x000fe40007ffe0ff */
[-C--:B------:R-:W-:Y:S01]  /*3240*/  IADD3 R23, P1, R22, R11.reuse, RZ ;  /* 0x0000000b16177210 */ /* 0x080fe20007f3e0ff */
[----:B------:R1:W-:Y:S01]  /*3250*/  STG.E [R24.64], R19 ;  /* 0x0000001318007986 */ /* 0x0003e2000c101924 */
[----:B------:R-:W-:-:S02]  /*3260*/  IADD3 R29, P0, R8, R11, RZ ;  /* 0x0000000b081d7210 */ /* 0x000fc40007f1e0ff */
[C---:B------:R-:W-:Y:S02]  /*3270*/  IADD3 R30, R12.reuse, 0x30, RZ ;  /* 0x000000300c1e7810 */ /* 0x040fe40007ffe0ff */
[----:B------:R-:W-:Y:S02]  /*3280*/  IADD3 R28, R12, 0x28, RZ ;  /* 0x000000280c1c7810 */ /* 0x000fe40007ffe0ff */
[-C--:B------:R-:W-:Y:S02]  /*3290*/  LEA.HI.X.SX32 R32, R22, R9.reuse, 0x1, P1 ;  /* 0x0000000916207211 */ /* 0x080fe400008f0eff */
[----:B------:R-:W-:Y:S02]  /*32a0*/  LEA.HI.X.SX32 R34, R8, R9, 0x1, P0 ;  /* 0x0000000908227211 */ /* 0x000fe400000f0eff */
[----:B------:R-:W-:Y:S02]  /*32b0*/  LEA R22, P1, R23, c[0x0][0x160], 0x2 ;  /* 0x0000580017167a11 */ /* 0x000fe400078210ff */
[----:B0-----:R-:W-:-:S02]  /*32c0*/  LEA R14, P0, R29, c[0x0][0x160], 0x2 ;  /* 0x000058001d0e7a11 */ /* 0x001fc400078010ff */
[-C--:B------:R-:W-:Y:S02]  /*32d0*/  IADD3 R8, P3, R30, R11.reuse, RZ ;  /* 0x0000000b1e087210 */ /* 0x080fe40007f7e0ff */
[----:B------:R-:W-:Y:S02]  /*32e0*/  IADD3 R21, P2, R28, R11, RZ ;  /* 0x0000000b1c157210 */ /* 0x000fe40007f5e0ff */
[----:B------:R-:W-:Y:S02]  /*32f0*/  LEA.HI.X R23, R23, c[0x0][0x164], R32, 0x2, P1 ;  /* 0x0000590017177a11 */ /* 0x000fe400008f1420 */
[----:B------:R-:W-:Y:S02]  /*3300*/  LEA.HI.X R15, R29, c[0x0][0x164], R34, 0x2, P0 ;  /* 0x000059001d0f7a11 */ /* 0x000fe400000f1422 */
[-C--:B-1----:R-:W-:Y:S02]  /*3310*/  LEA.HI.X.SX32 R19, R30, R9.reuse, 0x1, P3 ;  /* 0x000000091e137211 */ /* 0x082fe400018f0eff */
[----:B------:R-:W-:Y:S01]  /*3320*/  LEA R24, P1, R8, c[0x0][0x160], 0x2 ;  /* 0x0000580008187a11 */ /* 0x000fe200078210ff */
[----:B------:R-:W-:Y:S01]  /*3330*/  STG.E [R14.64], R13 ;  /* 0x0000000d0e007986 */ /* 0x000fe2000c101924 */
[----:B------:R-:W-:-:S02]  /*3340*/  LEA.HI.X.SX32 R28, R28, R9, 0x1, P2 ;  /* 0x000000091c1c7211 */ /* 0x000fc400010f0eff */
[C---:B------:R-:W-:Y:S01]  /*3350*/  LEA R20, P0, R21.reuse, c[0x0][0x160], 0x2 ;  /* 0x0000580015147a11 */ /* 0x040fe200078010ff */
[----:B------:R0:W-:Y:S01]  /*3360*/  STG.E [R22.64], R16 ;  /* 0x0000001016007986 */ /* 0x0001e2000c101924 */
[----:B------:R-:W-:Y:S02]  /*3370*/  LEA.HI.X R25, R8, c[0x0][0x164], R19, 0x2, P1 ;  /* 0x0000590008197a11 */ /* 0x000fe400008f1413 */
[----:B------:R-:W-:Y:S02]  /*3380*/  LEA.HI.X R21, R21, c[0x0][0x164], R28, 0x2, P0 ;  /* 0x0000590015157a11 */ /* 0x000fe400000f141c */
[C---:B------:R-:W-:Y:S02]  /*3390*/  IADD3 R8, R12.reuse, 0x38, RZ ;  /* 0x000000380c087810 */ /* 0x040fe40007ffe0ff */
[C---:B------:R-:W-:Y:S01]  /*33a0*/  IADD3 R34, R12.reuse, 0x60, RZ ;  /* 0x000000600c227810 */ /* 0x040fe20007ffe0ff */
[----:B------:R1:W-:Y:S01]  /*33b0*/  STG.E [R20.64], R17 ;  /* 0x0000001114007986 */ /* 0x0003e2000c101924 */
[----:B------:R-:W-:-:S02]  /*33c0*/  IADD3 R26, R12, 0x40, RZ ;  /* 0x000000400c1a7810 */ /* 0x000fc40007ffe0ff */
[----:B------:R-:W-:Y:S01]  /*33d0*/  IADD3 R28, R12, 0x48, RZ ;  /* 0x000000480c1c7810 */ /* 0x000fe20007ffe0ff */
[----:B------:R2:W-:Y:S01]  /*33e0*/  STG.E [R24.64], R18 ;  /* 0x0000001218007986 */ /* 0x0005e2000c101924 */
[----:B0-----:R-:W-:Y:S02]  /*33f0*/  IADD3 R16, P5, R8, R11, RZ ;  /* 0x0000000b08107210 */ /* 0x001fe40007fbe0ff */
[C---:B------:R-:W-:Y:S02]  /*3400*/  IADD3 R30, R12.reuse, 0x50, RZ ;  /* 0x000000500c1e7810 */ /* 0x040fe40007ffe0ff */
[C---:B------:R-:W-:Y:S02]  /*3410*/  IADD3 R32, R12.reuse, 0x58, RZ ;  /* 0x000000580c207810 */ /* 0x040fe40007ffe0ff */
[C---:B------:R-:W-:Y:S02]  /*3420*/  IADD3 R36, R12.reuse, 0x68, RZ ;  /* 0x000000680c247810 */ /* 0x040fe40007ffe0ff */
[----:B------:R-:W-:-:S02]  /*3430*/  IADD3 R12, R12, 0x70, RZ ;  /* 0x000000700c0c7810 */ /* 0x000fc40007ffe0ff */
[----:B-1----:R-:W-:Y:S02]  /*3440*/  IADD3 R21, P0, R34, R11, RZ ;  /* 0x0000000b22157210 */ /* 0x002fe40007f1e0ff */
[----:B--2---:R-:W-:Y:S02]  /*3450*/  LEA.HI.X.SX32 R25, R8, R9, 0x1, P5 ;  /* 0x0000000908197211 */ /* 0x004fe400028f0eff */
        /* <DEDUP_REMOVED lines=38> */
.L_x_5502:
        /* <DEDUP_REMOVED lines=19> */
.L_x_5528:
        /* <DEDUP_REMOVED lines=20> */
.L_x_5504:
[----:B------:R-:W-:Y:S01]  /*3930*/  IMAD.MOV.U32 R22, RZ, RZ, -0x800001 ;  /* 0xff7fffffff167424 */ /* 0x000fe200078e00ff */
[----:B------:R-:W-:Y:S01]  /*3940*/  MOV R24, 0x1f ;  /* 0x0000001f00187802 */ /* 0x000fe20000000f00 */
[----:B------:R-:W-:Y:S01]  /*3950*/  IMAD.MOV.U32 R23, RZ, RZ, 0x10 ;  /* 0x00000010ff177424 */ /* 0x000fe200078e00ff */
[----:B------:R-:W-:Y:S01]  /*3960*/  MOV R14, 0x3990 ;  /* 0x00003990000e7802 */ /* 0x000fe20000000f00 */
[----:B------:R-:W-:Y:S02]  /*3970*/  IMAD.MOV.U32 R25, RZ, RZ, -0x1 ;  /* 0xffffffffff197424 */ /* 0x000fe400078e00ff */
[----:B------:R-:W-:Y:S05]  /*3980*/  CALL.REL.NOINC `($__internal_138_$__cuda_sm70_shflsync_bfly_p) ;  /* 0x00000db000007944 */ /* 0x000fea0003c00000 */
[----:B-1----:R-:W-:Y:S01]  /*3990*/  IMAD.MOV.U32 R3, RZ, RZ, R23 ;  /* 0x000000ffff037224 */ /* 0x002fe200078e0017 */
[----:B0-----:R-:W-:Y:S05]  /*39a0*/  BRA `(.L_x_5540) ;  /* 0xffffd13000007947 */ /* 0x001fea000383ffff */
.L_x_5505:
[----:B------:R-:W-:Y:S01]  /*39b0*/  HFMA2.MMA R23, -RZ, RZ, 0, 4.76837158203125e-07 ;  /* 0x00000008ff177435 */ /* 0x000fe200000001ff */
[----:B------:R-:W-:Y:S01]  /*39c0*/  IMAD.MOV.U32 R24, RZ, RZ, 0x1f ;  /* 0x0000001fff187424 */ /* 0x000fe200078e00ff */
[----:B------:R-:W-:Y:S01]  /*39d0*/  MOV R14, 0x3a00 ;  /* 0x00003a00000e7802 */ /* 0x000fe20000000f00 */
[----:B------:R-:W-:-:S03]  /*39e0*/  IMAD.MOV.U32 R25, RZ, RZ, -0x1 ;  /* 0xffffffffff197424 */ /* 0x000fc600078e00ff */
[----:B------:R-:W-:Y:S05]  /*39f0*/  CALL.REL.NOINC `($__internal_138_$__cuda_sm70_shflsync_bfly_p) ;  /* 0x00000d4000007944 */ /* 0x000fea0003c00000 */
[----:B01----:R-:W-:Y:S01]  /*3a00*/  FMNMX.FTZ R22, R22, R23, !PT ;  /* 0x0000001716167209 */ /* 0x003fe20007810000 */
[----:B------:R-:W-:Y:S01]  /*3a10*/  IMAD.MOV.U32 R24, RZ, RZ, 0x1f ;  /* 0x0000001fff187424 */ /* 0x000fe200078e00ff */
[----:B------:R-:W-:Y:S01]  /*3a20*/  MOV R23, 0x4 ;  /* 0x0000000400177802 */ /* 0x000fe20000000f00 */
[----:B------:R-:W-:Y:S01]  /*3a30*/  IMAD.MOV.U32 R25, RZ, RZ, -0x1 ;  /* 0xffffffffff197424 */ /* 0x000fe200078e00ff */
[----:B------:R-:W-:-:S02]  /*3a40*/  MOV R14, 0x3a60 ;  /* 0x00003a60000e7802 */ /* 0x000fc40000000f00 */
[----:B------:R-:W-:Y:S05]  /*3a50*/  CALL.REL.NOINC `($__internal_138_$__cuda_sm70_shflsync_bfly_p) ;  /* 0x00000ce000007944 */ /* 0x000fea0003c00000 */
[----:B-1----:R-:W-:Y:S01]  /*3a60*/  FMNMX.FTZ R4, R22, R23, !PT ;  /* 0x0000001716047209 */ /* 0x002fe20007810000 */
[----:B------:R-:W-:Y:S01]  /*3a70*/  HFMA2.MMA R23, -RZ, RZ, 0, 1.1920928955078125e-07 ;  /* 0x00000002ff177435 */ /* 0x000fe200000001ff */
[----:B0-----:R-:W-:Y:S01]  /*3a80*/  IMAD.MOV.U32 R24, RZ, RZ, 0x1f ;  /* 0x0000001fff187424 */ /* 0x001fe200078e00ff */
[----:B------:R-:W-:Y:S01]  /*3a90*/  MOV R14, 0x3ad0 ;  /* 0x00003ad0000e7802 */ /* 0x000fe20000000f00 */
[----:B------:R-:W-:Y:S01]  /*3aa0*/  IMAD.MOV.U32 R25, RZ, RZ, -0x1 ;  /* 0xffffffffff197424 */ /* 0x000fe200078e00ff */
[----:B------:R-:W-:-:S02]  /*3ab0*/  MOV R22, R4 ;  /* 0x0000000400167202 */ /* 0x000fc40000000f00 */
[----:B------:R-:W-:Y:S05]  /*3ac0*/  CALL.REL.NOINC `($__internal_138_$__cuda_sm70_shflsync_bfly_p) ;  /* 0x00000c7000007944 */ /* 0x000fea0003c00000 */
[----:B-1----:R-:W-:Y:S01]  /*3ad0*/  IMAD.MOV.U32 R13, RZ, RZ, R23 ;  /* 0x000000ffff0d7224 */ /* 0x002fe200078e0017 */
[----:B0-----:R-:W-:Y:S05]  /*3ae0*/  BRA `(.L_x_5541) ;  /* 0xffffd07000007947 */ /* 0x001fea000383ffff */
.L_x_5530:
[----:B------:R-:W-:Y:S01]  /*3af0*/  HFMA2.MMA R23, -RZ, RZ, 0, 1.1920928955078125e-07 ;  /* 0x00000002ff177435 */ /* 0x000fe200000001ff */
[----:B------:R-:W-:Y:S01]  /*3b00*/  IMAD.MOV.U32 R22, RZ, RZ, RZ ;  /* 0x000000ffff167224 */ /* 0x000fe200078e00ff */
[----:B------:R-:W-:Y:S01]  /*3b10*/  MOV R14, 0x3b50 ;  /* 0x00003b50000e7802 */ /* 0x000fe20000000f00 */
[----:B------:R-:W-:-:S02]  /*3b20*/  IMAD.MOV.U32 R24, RZ, RZ, 0x1f ;  /* 0x0000001fff187424 */ /* 0x000fc400078e00ff */
[----:B------:R-:W-:Y:S02]  /*3b30*/  IMAD.MOV.U32 R25, RZ, RZ, -0x1 ;  /* 0xffffffffff197424 */ /* 0x000fe400078e00ff */
[----:B0-----:R-:W-:Y:S05]  /*3b40*/  CALL.REL.NOINC `($__internal_138_$__cuda_sm70_shflsync_bfly_p) ;  /* 0x00000bf000007944 */ /* 0x001fea0003c00000 */
[----:B-1----:R-:W-:Y:S01]  /*3b50*/  MOV R0, R23 ;  /* 0x0000001700007202 */ /* 0x002fe20000000f00 */
[----:B0-----:R-:W-:Y:S05]  /*3b60*/  BRA `(.L_x_5542) ;  /* 0xffffec3000007947 */ /* 0x001fea000383ffff */
.L_x_5531:
[----:B------:R-:W-:Y:S01]  /*3b70*/  IMAD.MOV.U32 R23, RZ, RZ, 0x1 ;  /* 0x00000001ff177424 */ /* 0x000fe200078e00ff */
[----:B------:R-:W-:Y:S01]  /*3b80*/  MOV R25, 0xffffffff ;  /* 0xffffffff00197802 */ /* 0x000fe20000000f00 */
[----:B------:R-:W-:Y:S01]  /*3b90*/  IMAD.MOV.U32 R24, RZ, RZ, 0x1f ;  /* 0x0000001fff187424 */ /* 0x000fe200078e00ff */
[----:B------:R-:W-:Y:S02]  /*3ba0*/  MOV R14, 0x3bc0 ;  /* 0x00003bc0000e7802 */ /* 0x000fe40000000f00 */
[----:B0-----:R-:W-:Y:S05]  /*3bb0*/  CALL.REL.NOINC `($__internal_138_$__cuda_sm70_shflsync_bfly_p) ;  /* 0x00000b8000007944 */ /* 0x001fea0003c00000 */
[----:B0-----:R-:W-:Y:S01]  /*3bc0*/  HFMA2.MMA R24, -RZ, RZ, 0, 1.847743988037109375e-06 ;  /* 0x0000001fff187435 */ /* 0x001fe200000001ff */
[----:B-1----:R-:W-:Y:S01]  /*3bd0*/  FADD.FTZ R21, R22, R23 ;  /* 0x0000001716157221 */ /* 0x002fe20000010000 */
[----:B------:R-:W-:Y:S01]  /*3be0*/  MOV R14, 0x3c30 ;  /* 0x00003c30000e7802 */ /* 0x000fe20000000f00 */
[----:B------:R-:W-:Y:S02]  /*3bf0*/  IMAD.MOV.U32 R22, RZ, RZ, RZ ;  /* 0x000000ffff167224 */ /* 0x000fe400078e00ff */
[----:B------:R-:W-:Y:S02]  /*3c00*/  IMAD.MOV.U32 R23, RZ, RZ, 0x2 ;  /* 0x00000002ff177424 */ /* 0x000fe400078e00ff */
[----:B------:R-:W-:-:S02]  /*3c10*/  IMAD.MOV.U32 R25, RZ, RZ, -0x1 ;  /* 0xffffffffff197424 */ /* 0x000fc400078e00ff */
[----:B------:R-:W-:Y:S05]  /*3c20*/  CALL.REL.NOINC `($__internal_138_$__cuda_sm70_shflsync_bfly_p) ;  /* 0x00000b1000007944 */ /* 0x000fea0003c00000 */
[----:B01----:R-:W-:Y:S01]  /*3c30*/  FADD.FTZ R22, RZ, R23 ;  /* 0x00000017ff167221 */ /* 0x003fe20000010000 */
[----:B------:R-:W-:Y:S01]  /*3c40*/  MOV R24, 0x1f ;  /* 0x0000001f00187802 */ /* 0x000fe20000000f00 */
[----:B------:R-:W-:Y:S01]  /*3c50*/  IMAD.MOV.U32 R23, RZ, RZ, 0x1 ;  /* 0x00000001ff177424 */ /* 0x000fe200078e00ff */
[----:B------:R-:W-:Y:S01]  /*3c60*/  MOV R14, 0x3c90 ;  /* 0x00003c90000e7802 */ /* 0x000fe20000000f00 */
[----:B------:R-:W-:-:S02]  /*3c70*/  IMAD.MOV.U32 R25, RZ, RZ, -0x1 ;  /* 0xffffffffff197424 */ /* 0x000fc400078e00ff */
[----:B------:R-:W-:Y:S05]  /*3c80*/  CALL.REL.NOINC `($__internal_138_$__cuda_sm70_shflsync_bfly_p) ;  /* 0x00000ab000007944 */ /* 0x000fea0003c00000 */
[----:B-1----:R-:W-:Y:S01]  /*3c90*/  FADD.FTZ R20, R22, R23 ;  /* 0x0000001716147221 */ /* 0x002fe20000010000 */
[----:B------:R-:W-:Y:S01]  /*3ca0*/  HFMA2.MMA R23, -RZ, RZ, 0, 1.1920928955078125e-07 ;  /* 0x00000002ff177435 */ /* 0x000fe200000001ff */
[----:B0-----:R-:W-:Y:S01]  /*3cb0*/  IMAD.MOV.U32 R22, RZ, RZ, RZ ;  /* 0x000000ffff167224 */ /* 0x001fe200078e00ff */
[----:B------:R-:W-:Y:S01]  /*3cc0*/  MOV R14, 0x3d00 ;  /* 0x00003d00000e7802 */ /* 0x000fe20000000f00 */
[----:B------:R-:W-:-:S02]  /*3cd0*/  IMAD.MOV.U32 R24, RZ, RZ, 0x1f ;  /* 0x0000001fff187424 */ /* 0x000fc400078e00ff */
[----:B------:R-:W-:Y:S02]  /*3ce0*/  IMAD.MOV.U32 R25, RZ, RZ, -0x1 ;  /* 0xffffffffff197424 */ /* 0x000fe400078e00ff */
[----:B------:R-:W-:Y:S05]  /*3cf0*/  CALL.REL.NOINC `($__internal_138_$__cuda_sm70_shflsync_bfly_p) ;  /* 0x00000a4000007944 */ /* 0x000fea0003c00000 */
[----:B01----:R-:W-:Y:S01]  /*3d00*/  FADD.FTZ R22, RZ, R23 ;  /* 0x00000017ff167221 */ /* 0x003fe20000010000 */
[----:B------:R-:W-:Y:S01]  /*3d10*/  MOV R23, 0x1 ;  /* 0x0000000100177802 */ /* 0x000fe20000000f00 */
[----:B------:R-:W-:Y:S01]  /*3d20*/  IMAD.MOV.U32 R24, RZ, RZ, 0x1f ;  /* 0x0000001fff187424 */ /* 0x000fe200078e00ff */
[----:B------:R-:W-:Y:S01]  /*3d30*/  MOV R14, 0x3d60 ;  /* 0x00003d60000e7802 */ /* 0x000fe20000000f00 */
[----:B------:R-:W-:Y:S02]  /*3d40*/  IMAD.MOV.U32 R25, RZ, RZ, -0x1 ;  /* 0xffffffffff197424 */ /* 0x000fe400078e00ff */
[----:B------:R-:W-:Y:S05]  /*3d50*/  CALL.REL.NOINC `($__internal_138_$__cuda_sm70_shflsync_bfly_p) ;  /* 0x000009e000007944 */ /* 0x000fea0003c00000 */
[----:B-1----:R-:W-:Y:S01]  /*3d60*/  FADD.FTZ R19, R22, R23 ;  /* 0x0000001716137221 */ /* 0x002fe20000010000 */
[----:B0-----:R-:W-:Y:S01]  /*3d70*/  HFMA2.MMA R22, -RZ, RZ, 0, 0 ;  /* 0x00000000ff167435 */ /* 0x001fe200000001ff */
[----:B------:R-:W-:Y:S01]  /*3d80*/  IMAD.MOV.U32 R23, RZ, RZ, 0x2 ;  /* 0x00000002ff177424 */ /* 0x000fe200078e00ff */
[----:B------:R-:W-:Y:S01]  /*3d90*/  MOV R25, 0xffffffff ;  /* 0xffffffff00197802 */ /* 0x000fe20000000f00 */
[----:B------:R-:W-:Y:S01]  /*3da0*/  IMAD.MOV.U32 R24, RZ, RZ, 0x1f ;  /* 0x0000001fff187424 */ /* 0x000fe200078e00ff */
[----:B------:R-:W-:Y:S02]  /*3db0*/  MOV R14, 0x3dd0 ;  /* 0x00003dd0000e7802 */ /* 0x000fe40000000f00 */
[----:B------:R-:W-:Y:S05]  /*3dc0*/  CALL.REL.NOINC `($__internal_138_$__cuda_sm70_shflsync_bfly_p) ;  /* 0x0000097000007944 */ /* 0x000fea0003c00000 */
[----:B01----:R-:W-:Y:S01]  /*3dd0*/  FADD.FTZ R22, RZ, R23 ;  /* 0x00000017ff167221 */ /* 0x003fe20000010000 */
[----:B------:R-:W-:Y:S01]  /*3de0*/  MOV R25, 0xffffffff ;  /* 0xffffffff00197802 */ /* 0x000fe20000000f00 */
[----:B------:R-:W-:Y:S01]  /*3df0*/  IMAD.MOV.U32 R23, RZ, RZ, 0x1 ;  /* 0x00000001ff177424 */ /* 0x000fe200078e00ff */
[----:B------:R-:W-:Y:S01]  /*3e00*/  MOV R14, 0x3e30 ;  /* 0x00003e30000e7802 */ /* 0x000fe20000000f00 */
[----:B------:R-:W-:-:S02]  /*3e10*/  IMAD.MOV.U32 R24, RZ, RZ, 0x1f ;  /* 0x0000001fff187424 */ /* 0x000fc400078e00ff */
[----:B------:R-:W-:Y:S05]  /*3e20*/  CALL.REL.NOINC `($__internal_138_$__cuda_sm70_shflsync_bfly_p) ;  /* 0x0000091000007944 */ /* 0x000fea0003c00000 */
[----:B0-----:R-:W-:Y:S01]  /*3e30*/  HFMA2.MMA R24, -RZ, RZ, 0, 1.847743988037109375e-06 ;  /* 0x0000001fff187435 */ /* 0x001fe200000001ff */
[----:B-1----:R-:W-:Y:S01]  /*3e40*/  FADD.FTZ R13, R22, R23 ;  /* 0x00000017160d7221 */ /* 0x002fe20000010000 */
[----:B------:R-:W-:Y:S01]  /*3e50*/  MOV R14, 0x3ea0 ;  /* 0x00003ea0000e7802 */ /* 0x000fe20000000f00 */
[----:B------:R-:W-:-:S02]  /*3e60*/  IMAD.MOV.U32 R22, RZ, RZ, RZ ;  /* 0x000000ffff167224 */ /* 0x000fc400078e00ff */
[----:B------:R-:W-:Y:S02]  /*3e70*/  IMAD.MOV.U32 R23, RZ, RZ, 0x2 ;  /* 0x00000002ff177424 */ /* 0x000fe400078e00ff */
        /* <DEDUP_REMOVED lines=138> */
[----:B-1----:R-:W-:Y:S01]  /*4720*/  MOV R15, R23 ;  /* 0x00000017000f7202 */ /* 0x002fe20000000f00 */
[----:B0-----:R-:W-:Y:S05]  /*4730*/  BRA `(.L_x_5543) ;  /* 0xffffe14000007947 */ /* 0x001fea000383ffff */
        .weak           $__internal_138_$__cuda_sm70_shflsync_bfly_p
        .type           $__internal_138_$__cuda_sm70_shflsync_bfly_p,@function
        .size           $__internal_138_$__cuda_sm70_shflsync_bfly_p,(.L_x_23305 - $__internal_138_$__cuda_sm70_shflsync_bfly_p)
$__internal_138_$__cuda_sm70_shflsync_bfly_p:
[----:B------:R-:W-:Y:S01]  /*4740*/  IMAD.MOV.U32 R15, RZ, RZ, 0x0 ;  /* 0x00000000ff0f7424 */ /* 0x000fe200078e00ff */
[----:B------:R-:W-:Y:S04]  /*4750*/  WARPSYNC R25 ;  /* 0x0000001900007348 */ /* 0x000fe80003800000 */
[----:B------:R0:W1:Y:S01]  /*4760*/  SHFL.BFLY PT, R23, R22, R23, R24 ;  /* 0x0c00001716177389 */ /* 0x00006200000e0018 */
[----:B------:R-:W-:Y:S05]  /*4770*/  RET.REL.NODEC R14 `(_ZN4vllm25paged_attention_v1_kernelIfhLi120ELi16ELi128ELNS_18Fp8KVCacheDataTypeE2ELb1EEEvPT_PKS2_PKT0_S8_ifPKiSA_iPKfiiiSC_SC_iiiii) ;  /* 0xffffb8800e007950 */ /* 0x000fea0003c3ffff */
.L_x_5544:
        /* <DEDUP_REMOVED lines=16> */
.L_x_23305:


//--------------------- .text._ZN4vllm25paged_attention_v1_kernelIfhLi112ELi16ELi128ELNS_18Fp8KVCacheDataTypeE2ELb1EEEvPT_PKS2_PKT0_S8_ifPKiSA_iPKfiiiSC_SC_iiiii --------------------------
	.section	.text._ZN4vllm25paged_attention_v1_kernelIfhLi112ELi16ELi128ELNS_18Fp8KVCacheDataTypeE2ELb1EEEvPT_PKS2_PKT0_S8_ifPKiSA_iPKfiiiSC_SC_iiiii,"ax",@progbits
	.sectioninfo	@"SHI_REGISTERS=42"
	.align	128
        .global         _ZN4vllm25paged_attention_v1_kernelIfhLi112ELi16ELi128ELNS_18Fp8KVCacheDataTypeE2ELb1EEEvPT_PKS2_PKT0_S8_ifPKiSA_iPKfiiiSC_SC_iiiii
        .type           _ZN4vllm25paged_attention_v1_kernelIfhLi112ELi16ELi128ELNS_18Fp8KVCacheDataTypeE2ELb1EEEvPT_PKS2_PKT0_S8_ifPKiSA_iPKfiiiSC_SC_iiiii,@function
        .size           _ZN4vllm25paged_attention_v1_kernelIfhLi112ELi16ELi128ELNS_18Fp8KVCacheDataTypeE2ELb1EEEvPT_PKS2_PKT0_S8_ifPKiSA_iPKfiiiSC_SC_iiiii,(.L_x_23306 - _ZN4vllm25paged_attention_v1_kernelIfhLi112ELi16ELi128ELNS_18Fp8KVCacheDataTypeE2ELb1EEEvPT_PKS2_PKT0_S8_ifPKiSA_iPKfiiiSC_SC_iiiii)
        .other          _ZN4vllm25paged_attention_v1_kernelIfhLi112ELi16ELi128ELNS_18Fp8KVCacheDataTypeE2ELb1EEEvPT_PKS2_PKT0_S8_ifPKiSA_iPKfiiiSC_SC_iiiii,@"STO_CUDA_ENTRY STV_DEFAULT"
_ZN4vllm25paged_attention_v1_kernelIfhLi112ELi16ELi128ELNS_18Fp8KVCacheDataTypeE2ELb1EEEvPT_PKS2_PKT0_S8_ifPKiSA_iPKfiiiSC_SC_iiiii:
.text._ZN4vllm25paged_attention_v1_kernelIfhLi112ELi16ELi128ELNS_18Fp8KVCacheDataTypeE2ELb1EEEvPT_PKS2_PKT0_S8_ifPKiSA_iPKfiiiSC_SC_iiiii:
        /* <DEDUP_REMOVED lines=106> */
.L_x_5545:
[----:B-1----:R-:W-:-:S04]  /*06a0*/  IMAD.MOV.U32 R11, RZ, RZ, c[0x0][0xc] ;  /* 0x00000300ff0b7624 */ /* 0x002fc800078e00ff */
[----:B------:R-:W-:-:S04]  /*06b0*/  IMAD R11, R11, c[0x0][0x1c8], R4 ;  /* 0x000072000b0b7a24 */ /* 0x000fc800078e0204 */
[----:B------:R-:W-:-:S03]  /*06c0*/  IMAD R11, R11, c[0x0][0x1d8], RZ ;  /* 0x000076000b0b7a24 */ /* 0x000fc600078e02ff */
.L_x_5546:
        /* <DEDUP_REMOVED lines=17> */
[----:B------:R-:W-:Y:S01]  /*07e0*/  HFMA2.MMA R12, -RZ, RZ, 0, 0 ;  /* 0x00000000ff0c7435 */ /* 0x000fe200000001ff */
[----:B0-----:R-:W-:-:S06]  /*07f0*/  IADD3 R13, R16, 0xffffffe, RZ ;  /* 0x0ffffffe100d7810 */ /* 0x001fcc0007ffe0ff */
[----:B------:R-:W0:Y:S02]  /*0800*/  F2I.FTZ.U32.TRUNC.NTZ R13, R13 ;  /* 0x0000000d000d7305 */ /* 0x000e24000021f000 */
[----:B0-----:R-:W-:-:S04]  /*0810*/  IMAD.MOV R17, RZ, RZ, -R13 ;  /* 0x000000ffff117224 */ /* 0x001fc800078e0a0d */
[----:B------:R-:W-:-:S04]  /*0820*/  IMAD R17, R17, R14, RZ ;  /* 0x0000000e11117224 */ /* 0x000fc800078e02ff */
[----:B------:R-:W-:-:S04]  /*0830*/  IMAD.HI.U32 R16, R13, R17, R12 ;  /* 0x000000110d107227 */ /* 0x000fc800078e000c */
[----:B------:R-:W-:-:S04]  /*0840*/  IMAD.MOV.U32 R13, RZ, RZ, R5 ;  /* 0x000000ffff0d7224 */ /* 0x000fc800078e0005 */
.L_x_5550:
        /* <DEDUP_REMOVED lines=37> */
.L_x_5548:
[----:B------:R-:W-:Y:S05]  /*0aa0*/  BSYNC B7 ;  /* 0x0000000000077941 */ /* 0x000fea0003800000 */
.L_x_5547:
[----:B------:R-:W-:Y:S05]  /*0ab0*/  BRA.DIV ~URZ, `(.L_x_5551) ;  /* 0x00002d827f007947 */ /* 0x000fea000b800000 */
[----:B------:R-:W-:-:S05]  /*0ac0*/  IMAD.MOV.U32 R2, RZ, RZ, -0x800001 ;  /* 0xff7fffffff027424 */ /* 0x000fca00078e00ff */
.L_x_5587:
        /* <DEDUP_REMOVED lines=8> */
.L_x_5588:
        /* <DEDUP_REMOVED lines=28> */
.L_x_5557:
        /* <DEDUP_REMOVED lines=11> */
.L_x_5556:
[----:B------:R-:W-:Y:S05]  /*0dc0*/  BSYNC B1 ;  /* 0x0000000000017941 */ /* 0x000fea0003800000 */
.L_x_5555:
        /* <DEDUP_REMOVED lines=10> */
.L_x_5560:
        /* <DEDUP_REMOVED lines=100> */
.L_x_5559:
[----:B------:R-:W-:Y:S05]  /*14b0*/  BSYNC B1 ;  /* 0x0000000000017941 */ /* 0x000fea0003800000 */
.L_x_5558:
        /* <DEDUP_REMOVED lines=55> */
.L_x_5562:
[----:B------:R-:W-:Y:S05]  /*1830*/  BSYNC B1 ;  /* 0x0000000000017941 */ /* 0x000fea0003800000 */
.L_x_5561:
        /* <DEDUP_REMOVED lines=26> */
.L_x_5554:
[----:B------:R-:W-:Y:S05]  /*19e0*/  BSYNC B0 ;  /* 0x0000000000007941 */ /* 0x000fea0003800000 */
.L_x_5553:
        /* <DEDUP_REMOVED lines=37> */
.L_x_5567:
        /* <DEDUP_REMOVED lines=8> */
.L_x_5566:
[----:B------:R-:W-:Y:S05]  /*1cc0*/  BSYNC B1 ;  /* 0x0000000000017941 */ /* 0x000fea0003800000 */
.L_x_5565:
        /* <DEDUP_REMOVED lines=10> */
.L_x_5570:
        /* <DEDUP_REMOVED lines=52> */
.L_x_5569:
[----:B------:R-:W-:Y:S05]  /*20b0*/  BSYNC B1 ;  /* 0x0000000000017941 */ /* 0x000fea0003800000 */
.L_x_5568:
        /* <DEDUP_REMOVED lines=31> */
.L_x_5572:
[----:B------:R-:W-:Y:S05]  /*22b0*/  BSYNC B1 ;  /* 0x0000000000017941 */ /* 0x000fea0003800000 */
.L_x_5571:
        /* <DEDUP_REMOVED lines=14> */
.L_x_5564:
[----:B------:R-:W-:Y:S05]  /*23a0*/  BSYNC B0 ;  /* 0x0000000000007941 */ /* 0x000fea0003800000 */
.L_x_5563:
        /* <DEDUP_REMOVED lines=24> */
[----:B------:R-:W-:Y:S02]  /*2530*/  IADD3 R15, R8, -c[0x0][0x1cc], RZ ;  /* 0x80007300080f7a10 */ /* 0x000fe40007ffe0ff */
[----:B------:R-:W-:-:S05]  /*2540*/  MOV R9, R5 ;  /* 0x0000000500097202 */ /* 0x000fca0000000f00 */
.L_x_5576:
        /* <DEDUP_REMOVED lines=33> */
.L_x_5574:
[----:B------:R-:W-:Y:S05]  /*2760*/  BSYNC B6 ;  /* 0x0000000000067941 */ /* 0x000fea0003800000 */
.L_x_5573:
[----:B------:R-:W-:Y:S05]  /*2770*/  BRA.DIV ~URZ, `(.L_x_5577) ;  /* 0x000012827f007947 */ /* 0x000fea000b800000 */
[----:B0-----:R-:W-:-:S04]  /*2780*/  IMAD.MOV.U32 R2, RZ, RZ, RZ ;  /* 0x000000ffff027224 */ /* 0x001fc800078e00ff */
.L_x_5589:
        /* <DEDUP_REMOVED lines=11> */
[----:B------:R-:W-:-:S05]  /*2840*/  HFMA2.MMA R21, -RZ, RZ, 0, 0 ;  /* 0x00000000ff157435 */ /* 0x000fca00000001ff */
.L_x_5590:
[----:B------:R-:W-:Y:S01]  /*2850*/  LOP3.LUT R3, R7, 0x3, RZ, 0xc0, !PT ;  /* 0x0000000307037812 */ /* 0x000fe200078ec0ff */
[----:B------:R-:W-:Y:S01]  /*2860*/  WARPSYNC 0xffffffff ;  /* 0xffffffff00007948 */ /* 0x000fe20003800000 */
[----:B------:R-:W-:Y:S01]  /*2870*/  SHF.R.S32.HI R22, RZ, 0x1f, R7 ;  /* 0x0000001fff167819 */ /* 0x000fe20000011407 */
[----:B------:R-:W-:Y:S01]  /*2880*/  BAR.SYNC.DEFER_BLOCKING 0x0 ;  /* 0x0000000000007b1d */ /* 0x000fe20000010000 */
[----:B------:R-:W-:Y:S01]  /*2890*/  ISETP.NE.AND P0, PT, R3, RZ, PT ;  /* 0x000000ff0300720c */ /* 0x000fe20003f05270 */
[----:B------:R-:W-:Y:S01]  /*28a0*/  FADD.FTZ R2, R2, R21 ;  /* 0x0000001502027221 */ /* 0x000fe20000010000 */
[----:B------:R-:W-:-:S02]  /*28b0*/  LOP3.LUT R3, R6, 0xffffffc0, RZ, 0xc0, !PT ;  /* 0xffffffc006037812 */ /* 0x000fc400078ec0ff */
[----:B------:R-:W-:Y:S01]  /*28c0*/  LEA.HI R22, R22, R7, RZ, 0x2 ;  /* 0x0000000716167211 */ /* 0x000fe200078f10ff */
[----:B------:R-:W-:Y:S01]  /*28d0*/  BSSY B0, `(.L_x_5579) ;  /* 0x0000019000007945 */ /* 0x000fe20003800000 */
[----:B------:R-:W-:Y:S02]  /*28e0*/  ISETP.NE.OR P5, PT, R3, 0x40, P0 ;  /* 0x000000400300780c */ /* 0x000fe400007a5670 */
[C---:B------:R-:W-:Y:S02]  /*28f0*/  IADD3 R24, R6.reuse, 0x1f, RZ ;  /* 0x0000001f06187810 */ /* 0x040fe40007ffe0ff */
[C---:B------:R-:W-:Y:S02]  /*2900*/  LOP3.LUT R23, R6.reuse, 0xffffffe0, RZ, 0xc0, !PT ;  /* 0xffffffe006177812 */ /* 0x040fe400078ec0ff */
[C---:B------:R-:W-:Y:S02]  /*2910*/  ISETP.GT.OR P1, PT, R6.reuse, 0x3f, P0 ;  /* 0x0000003f0600780c */ /* 0x040fe40000724670 */
[----:B------:R-:W-:-:S02]  /*2920*/  ISETP.GT.OR P2, PT, R6, 0x1f, P0 ;  /* 0x0000001f0600780c */ /* 0x000fc40000744670 */
        /* <DEDUP_REMOVED lines=19> */
.L_x_5580:
[----:B------:R-:W-:Y:S05]  /*2a60*/  BSYNC B0 ;  /* 0x0000000000007941 */ /* 0x000fea0003800000 */
.L_x_5579:
        /* <DEDUP_REMOVED lines=31> */
.L_x_5582:
[----:B------:R-:W-:Y:S05]  /*2c60*/  BSYNC B0 ;  /* 0x0000000000007941 */ /* 0x000fea0003800000 */
.L_x_5581:
        /* <DEDUP_REMOVED lines=17> */
.L_x_5584:
[----:B------:R-:W-:Y:S05]  /*2d80*/  BSYNC B0 ;  /* 0x0000000000007941 */ /* 0x000fea0003800000 */
.L_x_5583:
        /* <DEDUP_REMOVED lines=32> */
.L_x_5586:
[----:B------:R-:W-:Y:S05]  /*2f90*/  BSYNC B0 ;  /* 0x0000000000007941 */ /* 0x000fea0003800000 */
.L_x_5585:
        /* <DEDUP_REMOVED lines=19> */
[----:B------:R-:W-:Y:S02]  /*30d0*/  LEA.HI.X.SX32 R7, R0, R5, 0x1, P1 ;  /* 0x0000000500077211 */ /* 0x000fe400008f0eff */
[----:B------:R-:W-:-:S02]  /*30e0*/  LEA R26, P1, R4, c[0x0][0x160], 0x2 ;  /* 0x00005800041a7a11 */ /* 0x000fc400078210ff */
[C---:B------:R-:W-:Y:S02]  /*30f0*/  LEA R28, P0, R21.reuse, c[0x0][0x160], 0x2 ;  /* 0x00005800151c7a11 */ /* 0x040fe400078010ff */
[----:B------:R-:W-:Y:S02]  /*3100*/  LEA.HI.X R27, R4, c[0x0][0x164], R7, 0x2, P1 ;  /* 0x00005900041b7a11 */ /* 0x000fe400008f1407 */
[C---:B------:R-:W-:Y:S02]  /*3110*/  IADD3 R4, R6.reuse, 0x18, RZ ;  /* 0x0000001806047810 */ /* 0x040fe40007ffe0ff */
[----:B------:R-:W-:Y:S02]  /*3120*/  IADD3 R0, R6, 0x10, RZ ;  /* 0x0000001006007810 */ /* 0x000fe40007ffe0ff */
[----:B------:R-:W-:Y:S02]  /*3130*/  LEA.HI.X R29, R21, c[0x0][0x164], R22, 0x2, P0 ;  /* 0x00005900151d7a11 */ /* 0x000fe400000f1416 */
[----:B------:R-:W-:-:S02]  /*3140*/  IADD3 R7, P1, R4, R3, RZ ;  /* 0x0000000304077210 */ /* 0x000fc40007f3e0ff */
[----:B------:R-:W-:Y:S01]  /*3150*/  IADD3 R21, P0, R0, R3, RZ ;  /* 0x0000000300157210 */ /* 0x000fe20007f1e0ff */
[----:B------:R0:W-:Y:S01]  /*3160*/  STG.E [R28.64], R20 ;  /* 0x000000141c007986 */ /* 0x0001e2000c101924 */
[C---:B------:R-:W-:Y:S02]  /*3170*/  IADD3 R32, R6.reuse, 0x28, RZ ;  /* 0x0000002806207810 */ /* 0x040fe40007ffe0ff */
[----:B------:R-:W-:Y:S01]  /*3180*/  IADD3 R30, R6, 0x20, RZ ;  /* 0x00000020061e7810 */ /* 0x000fe20007ffe0ff */
[----:B------:R1:W-:Y:S01]  /*3190*/  STG.E [R26.64], R19 ;  /* 0x000000131a007986 */ /* 0x0003e2000c101924 */
[-C--:B------:R-:W-:Y:S02]  /*31a0*/  LEA.HI.X.SX32 R34, R4, R5.reuse, 0x1, P1 ;  /* 0x0000000504227211 */ /* 0x080fe400008f0eff */
[----:B------:R-:W-:Y:S02]  /*31b0*/  LEA.HI.X.SX32 R36, R0, R5, 0x1, P0 ;  /* 0x0000000500247211 */ /* 0x000fe400000f0eff */
[----:B------:R-:W-:-:S02]  /*31c0*/  LEA R22, P1, R7, c[0x0][0x160], 0x2 ;  /* 0x0000580007167a11 */ /* 0x000fc400078210ff */
[-C--:B------:R-:W-:Y:S02]  /*31d0*/  IADD3 R0, P3, R32, R3.reuse, RZ ;  /* 0x0000000320007210 */ /* 0x080fe40007f7e0ff */
[----:B------:R-:W-:Y:S02]  /*31e0*/  LEA R24, P0, R21, c[0x0][0x160], 0x2 ;  /* 0x0000580015187a11 */ /* 0x000fe400078010ff */
[----:B------:R-:W-:Y:S02]  /*31f0*/  IADD3 R4, P2, R30, R3, RZ ;  /* 0x000000031e047210 */ /* 0x000fe40007f5e0ff */
[----:B------:R-:W-:Y:S02]  /*3200*/  LEA.HI.X R23, R7, c[0x0][0x164], R34, 0x2, P1 ;  /* 0x0000590007177a11 */ /* 0x000fe400008f1422 */
[----:B------:R-:W-:Y:S02]  /*3210*/  LEA.HI.X.SX32 R7, R32, R5, 0x1, P3 ;  /* 0x0000000520077211 */ /* 0x000fe400018f0eff */
[----:B0-----:R-:W-:-:S02]  /*3220*/  LEA R20, P1, R0, c[0x0][0x160], 0x2 ;  /* 0x0000580000147a11 */ /* 0x001fc400078210ff */
[----:B------:R-:W-:Y:S02]  /*3230*/  LEA.HI.X R25, R21, c[0x0][0x164], R36, 0x2, P0 ;  /* 0x0000590015197a11 */ /* 0x000fe400000f1424 */
[----:B-1----:R-:W-:Y:S02]  /*3240*/  LEA.HI.X.SX32 R19, R30, R5, 0x1, P2 ;  /* 0x000000051e137211 */ /* 0x002fe400010f0eff */
[----:B------:R-:W-:Y:S01]  /*3250*/  LEA R26, P0, R4, c[0x0][0x160], 0x2 ;  /* 0x00005800041a7a11 */ /* 0x000fe200078010ff */
[----:B------:R-:W-:Y:S01]  /*3260*/  STG.E [R24.64], R15 ;  /* 0x0000000f18007986 */ /* 0x000fe2000c101924 */
[----:B------:R-:W-:Y:S02]  /*3270*/  LEA.HI.X R21, R0, c[0x0][0x164], R7, 0x2, P1 ;  /* 0x0000590000157a11 */ /* 0x000fe400008f1407 */
[----:B------:R-:W-:Y:S01]  /*3280*/  IADD3 R0, R6, 0x30, RZ ;  /* 0x0000003006007810 */ /* 0x000fe20007ffe0ff */
[----:B------:R0:W-:Y:S01]  /*3290*/  STG.E [R22.64], R18 ;  /* 0x0000001216007986 */ /* 0x0001e2000c101924 */
[----:B------:R-:W-:-:S02]  /*32a0*/  LEA.HI.X R27, R4, c[0x0][0x164], R19, 0x2, P0 ;  /* 0x00005900041b7a11 */ /* 0x000fc400000f1413 */
[C---:B------:R-:W-:Y:S02]  /*32b0*/  IADD3 R4, R6.reuse, 0x38, RZ ;  /* 0x0000003806047810 */ /* 0x040fe40007ffe0ff */
[C---:B------:R-:W-:Y:S01]  /*32c0*/  IADD3 R34, R6.reuse, 0x58, RZ ;  /* 0x0000005806227810 */ /* 0x040fe20007ffe0ff */
[----:B------:R1:W-:Y:S01]  /*32d0*/  STG.E [R26.64], R17 ;  /* 0x000000111a007986 */ /* 0x0003e2000c101924 */
[C---:B------:R-:W-:Y:S02]  /*32e0*/  IADD3 R28, R6.reuse, 0x40, RZ ;  /* 0x00000040061c7810 */ /* 0x040fe40007ffe0ff */
[C---:B------:R-:W-:Y:S01]  /*32f0*/  IADD3 R30, R6.reuse, 0x48, RZ ;  /* 0x00000048061e7810 */ /* 0x040fe20007ffe0ff */
[----:B------:R2:W-:Y:S01]  /*3300*/  STG.E [R20.64], R16 ;  /* 0x0000001014007986 */ /* 0x0005e2000c101924 */
[----:B------:R-:W-:Y:S02]  /*3310*/  IADD3 R32, R6, 0x50, RZ ;  /* 0x0000005006207810 */ /* 0x000fe40007ffe0ff */
[----:B0-----:R-:W-:-:S02]  /*3320*/  IADD3 R22, P5, R0, R3, RZ ;  /* 0x0000000300167210 */ /* 0x001fc40007fbe0ff */
[C---:B------:R-:W-:Y:S02]  /*3330*/  IADD3 R36, R6.reuse, 0x60, RZ ;  /* 0x0000006006247810 */ /* 0x040fe40007ffe0ff */
[----:B------:R-:W-:Y:S02]  /*3340*/  IADD3 R6, R6, 0x68, RZ ;  /* 0x0000006806067810 */ /* 0x000fe40007ffe0ff */
[-C--:B------:R-:W-:Y:S02]  /*3350*/  IADD3 R7, P4, R4, R3.reuse, RZ ;  /* 0x0000000304077210 */ /* 0x080fe40007f9e0ff */
[----:B------:R-:W-:Y:S02]  /*3360*/  IADD3 R15, P0, R34, R3, RZ ;  /* 0x00000003220f7210 */ /* 0x000fe40007f1e0ff */
[----:B------:R-:W-:Y:S02]  /*3370*/  LEA.HI.X.SX32 R23, R0, R5, 0x1, P5 ;  /* 0x0000000500177211 */ /* 0x000fe400028f0eff */
[----:B-1----:R-:W-:-:S02]  /*3380*/  IADD3 R17, P3, R28, R3, RZ ;  /* 0x000000031c117210 */ /* 0x002fc40007f7e0ff */
[-C--:B------:R-:W-:Y:S02]  /*3390*/  IADD3 R19, P2, R30, R3.reuse, RZ ;  /* 0x000000031e137210 */ /* 0x080fe40007f5e0ff */
[-C--:B--2---:R-:W-:Y:S02]  /*33a0*/  IADD3 R21, P1, R32, R3.reuse, RZ ;  /* 0x0000000320157210 */ /* 0x084fe40007f3e0ff */
[-C--:B------:R-:W-:Y:S02]  /*33b0*/  IADD3 R0, P5, R36, R3.reuse, RZ ;  /* 0x0000000324007210 */ /* 0x080fe40007fbe0ff */
[----:B------:R-:W-:Y:S02]  /*33c0*/  IADD3 R3, P6, R6, R3, RZ ;  /* 0x0000000306037210 */ /* 0x000fe40007fde0ff */
[-C--:B------:R-:W-:Y:S02]  /*33d0*/  LEA.HI.X.SX32 R16, R4, R5.reuse, 0x1, P4 ;  /* 0x0000000504107211 */ /* 0x080fe400020f0eff */
[----:B------:R-:W-:-:S02]  /*33e0*/  LEA.HI.X.SX32 R34, R34, R5, 0x1, P0 ;  /* 0x0000000522227211 */ /* 0x000fc400000f0eff */
[----:B------:R-:W-:Y:S02]  /*33f0*/  LEA R4, P0, R22, c[0x0][0x160], 0x2 ;  /* 0x0000580016047a11 */ /* 0x000fe400078010ff */
[-C--:B------:R-:W-:Y:S02]  /*3400*/  LEA.HI.X.SX32 R18, R28, R5.reuse, 0x1, P3 ;  /* 0x000000051c127211 */ /* 0x080fe400018f0eff */
        /* <DEDUP_REMOVED lines=28> */
.L_x_5549:
        /* <DEDUP_REMOVED lines=19> */
.L_x_5575:
        /* <DEDUP_REMOVED lines=20> */
.L_x_5551:
[----:B------:R-:W-:Y:S01]  /*3840*/  HFMA2.MMA R22, -RZ, RZ, 0, 9.5367431640625e-07 ;  /* 0x00000010ff167435 */ /* 0x000fe200000001ff */
[----:B------:R-:W-:Y:S01]  /*3850*/  IMAD.MOV.U32 R21, RZ, RZ, -0x800001 ;  /* 0xff7fffffff157424 */ /* 0x000fe200078e00ff */
[----:B------:R-:W-:Y:S01]  /*3860*/  MOV R2, 0x38a0 ;  /* 0x000038a000027802 */ /* 0x000fe20000000f00 */
[----:B------:R-:W-:Y:S02]  /*3870*/  IMAD.MOV.U32 R23, RZ, RZ, 0x1f ;  /* 0x0000001fff177424 */ /* 0x000fe400078e00ff */
[----:B------:R-:W-:Y:S02]  /*3880*/  IMAD.MOV.U32 R24, RZ, RZ, -0x1 ;  /* 0xffffffffff187424 */ /* 0x000fe400078e00ff */
[----:B------:R-:W-:Y:S05]  /*3890*/  CALL.REL.NOINC `($__internal_139_$__cuda_sm70_shflsync_bfly_p) ;  /* 0x00000ce000007944 */ /* 0x000fea0003c00000 */
[----:B-1----:R-:W-:Y:S01]  /*38a0*/  MOV R2, R22 ;  /* 0x0000001600027202 */ /* 0x002fe20000000f00 */
[----:B0-----:R-:W-:Y:S05]  /*38b0*/  BRA `(.L_x_5587) ;  /* 0xffffd21000007947 */ /* 0x001fea000383ffff */
.L_x_5552:
[----:B------:R-:W-:Y:S01]  /*38c0*/  IMAD.MOV.U32 R22, RZ, RZ, 0x8 ;  /* 0x00000008ff167424 */ /* 0x000fe200078e00ff */
[----:B------:R-:W-:Y:S01]  /*38d0*/  MOV R24, 0xffffffff ;  /* 0xffffffff00187802 */ /* 0x000fe20000000f00 */
[----:B------:R-:W-:Y:S01]  /*38e0*/  IMAD.MOV.U32 R23, RZ, RZ, 0x1f ;  /* 0x0000001fff177424 */ /* 0x000fe200078e00ff */
[----:B------:R-:W-:Y:S02]  /*38f0*/  MOV R2, 0x3910 ;  /* 0x0000391000027802 */ /* 0x000fe40000000f00 */
[----:B------:R-:W-:Y:S05]  /*3900*/  CALL.REL.NOINC `($__internal_139_$__cuda_sm70_shflsync_bfly_p) ;  /* 0x00000c7000007944 */ /* 0x000fea0003c00000 */
[----:B01----:R-:W-:Y:S01]  /*3910*/  FMNMX.FTZ R21, R21, R22, !PT ;  /* 0x0000001615157209 */ /* 0x003fe20007810000 */
[----:B------:R-:W-:Y:S01]  /*3920*/  IMAD.MOV.U32 R22, RZ, RZ, 0x4 ;  /* 0x00000004ff167424 */ /* 0x000fe200078e00ff */
[----:B------:R-:W-:Y:S01]  /*3930*/  MOV R24, 0xffffffff ;  /* 0xffffffff00187802 */ /* 0x000fe20000000f00 */
[----:B------:R-:W-:Y:S01]  /*3940*/  IMAD.MOV.U32 R23, RZ, RZ, 0x1f ;  /* 0x0000001fff177424 */ /* 0x000fe200078e00ff */
[----:B------:R-:W-:-:S02]  /*3950*/  MOV R2, 0x3970 ;  /* 0x0000397000027802 */ /* 0x000fc40000000f00 */
[----:B------:R-:W-:Y:S05]  /*3960*/  CALL.REL.NOINC `($__internal_139_$__cuda_sm70_shflsync_bfly_p) ;  /* 0x00000c1000007944 */ /* 0x000fea0003c00000 */
[----:B-1----:R-:W-:Y:S01]  /*3970*/  FMNMX.FTZ R12, R21, R22, !PT ;  /* 0x00000016150c7209 */ /* 0x002fe20007810000 */
[----:B------:R-:W-:Y:S01]  /*3980*/  IMAD.MOV.U32 R22, RZ, RZ, 0x2 ;  /* 0x00000002ff167424 */ /* 0x000fe200078e00ff */
[----:B0-----:R-:W-:Y:S01]  /*3990*/  MOV R24, 0xffffffff ;  /* 0xffffffff00187802 */ /* 0x001fe20000000f00 */
[----:B------:R-:W-:Y:S01]  /*39a0*/  IMAD.MOV.U32 R23, RZ, RZ, 0x1f ;  /* 0x0000001fff177424 */ /* 0x000fe200078e00ff */
[----:B------:R-:W-:Y:S01]  /*39b0*/  MOV R2, 0x39e0 ;  /* 0x000039e000027802 */ /* 0x000fe20000000f00 */
[----:B------:R-:W-:-:S02]  /*39c0*/  IMAD.MOV.U32 R21, RZ, RZ, R12 ;  /* 0x000000ffff157224 */ /* 0x000fc400078e000c */
[----:B------:R-:W-:Y:S05]  /*39d0*/  CALL.REL.NOINC `($__internal_139_$__cuda_sm70_shflsync_bfly_p) ;  /* 0x00000ba000007944 */ /* 0x000fea0003c00000 */
[----:B-1----:R-:W-:Y:S01]  /*39e0*/  IMAD.MOV.U32 R3, RZ, RZ, R22 ;  /* 0x000000ffff037224 */ /* 0x002fe200078e0016 */
[----:B0-----:R-:W-:Y:S05]  /*39f0*/  BRA `(.L_x_5588) ;  /* 0xffffd15000007947 */ /* 0x001fea000383ffff */
.L_x_5577:
[----:B------:R-:W-:Y:S01]  /*3a00*/  HFMA2.MMA R21, -RZ, RZ, 0, 0 ;  /* 0x00000000ff157435 */ /* 0x000fe200000001ff */
[----:B------:R-:W-:Y:S01]  /*3a10*/  IMAD.MOV.U32 R22, RZ, RZ, 0x2 ;  /* 0x00000002ff167424 */ /* 0x000fe200078e00ff */
[----:B------:R-:W-:Y:S01]  /*3a20*/  MOV R24, 0xffffffff ;  /* 0xffffffff00187802 */ /* 0x000fe20000000f00 */
[----:B------:R-:W-:Y:S01]  /*3a30*/  IMAD.MOV.U32 R23, RZ, RZ, 0x1f ;  /* 0x0000001fff177424 */ /* 0x000fe200078e00ff */
[----:B0-----:R-:W-:-:S02]  /*3a40*/  MOV R2, 0x3a60 ;  /* 0x00003a6000027802 */ /* 0x001fc40000000f00 */
[----:B------:R-:W-:Y:S05]  /*3a50*/  CALL.REL.NOINC `($__internal_139_$__cuda_sm70_shflsync_bfly_p) ;  /* 0x00000b2000007944 */ /* 0x000fea0003c00000 */
[----:B-1----:R-:W-:Y:S01]  /*3a60*/  IMAD.MOV.U32 R2, RZ, RZ, R22 ;  /* 0x000000ffff027224 */ /* 0x002fe200078e0016 */
[----:B0-----:R-:W-:Y:S05]  /*3a70*/  BRA `(.L_x_5589) ;  /* 0xffffed1000007947 */ /* 0x001fea000383ffff */
.L_x_5578:
[----:B------:R-:W-:Y:S01]  /*3a80*/  HFMA2.MMA R23, -RZ, RZ, 0, 1.847743988037109375e-06 ;  /* 0x0000001fff177435 */ /* 0x000fe200000001ff */
[----:B------:R-:W-:Y:S01]  /*3a90*/  IMAD.MOV.U32 R22, RZ, RZ, 0x1 ;  /* 0x00000001ff167424 */ /* 0x000fe200078e00ff */
[----:B------:R-:W-:Y:S01]  /*3aa0*/  MOV R2, 0x3ad0 ;  /* 0x00003ad000027802 */ /* 0x000fe20000000f00 */
[----:B------:R-:W-:-:S03]  /*3ab0*/  IMAD.MOV.U32 R24, RZ, RZ, -0x1 ;  /* 0xffffffffff187424 */ /* 0x000fc600078e00ff */
[----:B------:R-:W-:Y:S05]  /*3ac0*/  CALL.REL.NOINC `($__internal_139_$__cuda_sm70_shflsync_bfly_p) ;  /* 0x00000ab000007944 */ /* 0x000fea0003c00000 */
[----:B-1----:R-:W-:Y:S01]  /*3ad0*/  FADD.FTZ R20, R21, R22 ;  /* 0x0000001615147221 */ /* 0x002fe20000010000 */
[----:B------:R-:W-:Y:S01]  /*3ae0*/  MOV R22, 0x2 ;  /* 0x0000000200167802 */ /* 0x000fe20000000f00 */
[----:B0-----:R-:W-:Y:S01]  /*3af0*/  IMAD.MOV.U32 R21, RZ, RZ, RZ ;  /* 0x000000ffff157224 */ /* 0x001fe200078e00ff */
[----:B------:R-:W-:Y:S01]  /*3b00*/  MOV R2, 0x3b40 ;  /* 0x00003b4000027802 */ /* 0x000fe20000000f00 */
[----:B------:R-:W-:-:S02]  /*3b10*/  IMAD.MOV.U32 R23, RZ, RZ, 0x1f ;  /* 0x0000001fff177424 */ /* 0x000fc400078e00ff */
[----:B------:R-:W-:Y:S02]  /*3b20*/  IMAD.MOV.U32 R24, RZ, RZ, -0x1 ;  /* 0xffffffffff187424 */ /* 0x000fe400078e00ff */
[----:B------:R-:W-:Y:S05]  /*3b30*/  CALL.REL.NOINC `($__internal_139_$__cuda_sm70_shflsync_bfly_p) ;  /* 0x00000a4000007944 */ /* 0x000fea0003c00000 */
[----:B01----:R-:W-:Y:S01]  /*3b40*/  FADD.FTZ R21, RZ, R22 ;  /* 0x00000016ff157221 */ /* 0x003fe20000010000 */
[----:B------:R-:W-:Y:S01]  /*3b50*/  HFMA2.MMA R22, -RZ, RZ, 0, 5.9604644775390625e-08 ;  /* 0x00000001ff167435 */ /* 0x000fe200000001ff */
[----:B------:R-:W-:Y:S01]  /*3b60*/  IMAD.MOV.U32 R23, RZ, RZ, 0x1f ;  /* 0x0000001fff177424 */ /* 0x000fe200078e00ff */
[----:B------:R-:W-:Y:S01]  /*3b70*/  MOV R2, 0x3ba0 ;  /* 0x00003ba000027802 */ /* 0x000fe20000000f00 */
[----:B------:R-:W-:-:S03]  /*3b80*/  IMAD.MOV.U32 R24, RZ, RZ, -0x1 ;  /* 0xffffffffff187424 */ /* 0x000fc600078e00ff */
[----:B------:R-:W-:Y:S05]  /*3b90*/  CALL.REL.NOINC `($__internal_139_$__cuda_sm70_shflsync_bfly_p) ;  /* 0x000009e000007944 */ /* 0x000fea0003c00000 */
[----:B-1----:R-:W-:Y:S01]  /*3ba0*/  FADD.FTZ R19, R21, R22 ;  /* 0x0000001615137221 */ /* 0x002fe20000010000 */
[----:B0-----:R-:W-:Y:S01]  /*3bb0*/  MOV R21, RZ ;  /* 0x000000ff00157202 */ /* 0x001fe20000000f00 */
[----:B------:R-:W-:Y:S01]  /*3bc0*/  IMAD.MOV.U32 R22, RZ, RZ, 0x2 ;  /* 0x00000002ff167424 */ /* 0x000fe200078e00ff */
[----:B------:R-:W-:Y:S01]  /*3bd0*/  MOV R24, 0xffffffff ;  /* 0xffffffff00187802 */ /* 0x000fe20000000f00 */
[----:B------:R-:W-:Y:S01]  /*3be0*/  IMAD.MOV.U32 R23, RZ, RZ, 0x1f ;  /* 0x0000001fff177424 */ /* 0x000fe200078e00ff */
[----:B------:R-:W-:Y:S02]  /*3bf0*/  MOV R2, 0x3c10 ;  /* 0x00003c1000027802 */ /* 0x000fe40000000f00 */
[----:B------:R-:W-:Y:S05]  /*3c00*/  CALL.REL.NOINC `($__internal_139_$__cuda_sm70_shflsync_bfly_p) ;  /* 0x0000097000007944 */ /* 0x000fea0003c00000 */
[----:B01----:R-:W-:Y:S01]  /*3c10*/  FADD.FTZ R21, RZ, R22 ;  /* 0x00000016ff157221 */ /* 0x003fe20000010000 */
[----:B------:R-:W-:Y:S01]  /*3c20*/  MOV R24, 0xffffffff ;  /* 0xffffffff00187802 */ /* 0x000fe20000000f00 */
[----:B------:R-:W-:Y:S01]  /*3c30*/  IMAD.MOV.U32 R22, RZ, RZ, 0x1 ;  /* 0x00000001ff167424 */ /* 0x000fe200078e00ff */
[----:B------:R-:W-:Y:S01]  /*3c40*/  MOV R2, 0x3c70 ;  /* 0x00003c7000027802 */ /* 0x000fe20000000f00 */
[----:B------:R-:W-:-:S02]  /*3c50*/  IMAD.MOV.U32 R23, RZ, RZ, 0x1f ;  /* 0x0000001fff177424 */ /* 0x000fc400078e00ff */
[----:B------:R-:W-:Y:S05]  /*3c60*/  CALL.REL.NOINC `($__internal_139_$__cuda_sm70_shflsync_bfly_p) ;  /* 0x0000091000007944 */ /* 0x000fea0003c00000 */
[----:B0-----:R-:W-:Y:S01]  /*3c70*/  HFMA2.MMA R23, -RZ, RZ, 0, 1.847743988037109375e-06 ;  /* 0x0000001fff177435 */ /* 0x001fe200000001ff */
[----:B-1----:R-:W-:Y:S01]  /*3c80*/  FADD.FTZ R15, R21, R22 ;  /* 0x00000016150f7221 */ /* 0x002fe20000010000 */
[----:B------:R-:W-:Y:S01]  /*3c90*/  MOV R2, 0x3ce0 ;  /* 0x00003ce000027802 */ /* 0x000fe20000000f00 */
[----:B------:R-:W-:-:S02]  /*3ca0*/  IMAD.MOV.U32 R21, RZ, RZ, RZ ;  /* 0x000000ffff157224 */ /* 0x000fc400078e00ff */
[----:B------:R-:W-:Y:S02]  /*3cb0*/  IMAD.MOV.U32 R22, RZ, RZ, 0x2 ;  /* 0x00000002ff167424 */ /* 0x000fe400078e00ff */
[----:B------:R-:W-:Y:S02]  /*3cc0*/  IMAD.MOV.U32 R24, RZ, RZ, -0x1 ;  /* 0xffffffffff187424 */ /* 0x000fe400078e00ff */
[----:B------:R-:W-:Y:S05]  /*3cd0*/  CALL.REL.NOINC `($__internal_139_$__cuda_sm70_shflsync_bfly_p) ;  /* 0x000008a000007944 */ /* 0x000fea0003c00000 */
[----:B01----:R-:W-:Y:S01]  /*3ce0*/  FADD.FTZ R21, RZ, R22 ;  /* 0x00000016ff157221 */ /* 0x003fe20000010000 */
[----:B------:R-:W-:Y:S01]  /*3cf0*/  MOV R23, 0x1f ;  /* 0x0000001f00177802 */ /* 0x000fe20000000f00 */
[----:B------:R-:W-:Y:S01]  /*3d00*/  IMAD.MOV.U32 R22, RZ, RZ, 0x1 ;  /* 0x00000001ff167424 */ /* 0x000fe200078e00ff */
[----:B------:R-:W-:Y:S01]  /*3d10*/  MOV R2, 0x3d40 ;  /* 0x00003d4000027802 */ /* 0x000fe20000000f00 */
[----:B------:R-:W-:Y:S02]  /*3d20*/  IMAD.MOV.U32 R24, RZ, RZ, -0x1 ;  /* 0xffffffffff187424 */ /* 0x000fe400078e00ff */
[----:B------:R-:W-:Y:S05]  /*3d30*/  CALL.REL.NOINC `($__internal_139_$__cuda_sm70_shflsync_bfly_p) ;  /* 0x0000084000007944 */ /* 0x000fea0003c00000 */
[----:B-1----:R-:W-:Y:S01]  /*3d40*/  FADD.FTZ R18, R21, R22 ;  /* 0x0000001615127221 */ /* 0x002fe20000010000 */
[----:B------:R-:W-:Y:S01]  /*3d50*/  HFMA2.MMA R22, -RZ, RZ, 0, 1.1920928955078125e-07 ;  /* 0x00000002ff167435 */ /* 0x000fe200000001ff */
[----:B0-----:R-:W-:Y:S01]  /*3d60*/  IMAD.MOV.U32 R21, RZ, RZ, RZ ;  /* 0x000000ffff157224 */ /* 0x001fe200078e00ff */
[----:B------:R-:W-:Y:S01]  /*3d70*/  MOV R2, 0x3db0 ;  /* 0x00003db000027802 */ /* 0x000fe20000000f00 */
[----:B------:R-:W-:-:S02]  /*3d80*/  IMAD.MOV.U32 R23, RZ, RZ, 0x1f ;  /* 0x0000001fff177424 */ /* 0x000fc400078e00ff */
        /* <DEDUP_REMOVED lines=9> */
[----:B0-----:R-:W-:Y:S01]  /*3e20*/  HFMA2.MMA R21, -RZ, RZ, 0, 0 ;  /* 0x00000000ff157435 */ /* 0x001fe200000001ff */
        /* <DEDUP_REMOVED lines=115> */
[----:B-1----:R-:W-:Y:S01]  /*4560*/  MOV R2, R22 ;  /* 0x0000001600027202 */ /* 0x002fe20000000f00 */
[----:B0-----:R-:W-:Y:S05]  /*4570*/  BRA `(.L_x_5590) ;  /* 0xffffe2d000007947 */ /* 0x001fea000383ffff */
        .weak           $__internal_139_$__cuda_sm70_shflsync_bfly_p
        .type           $__internal_139_$__cuda_sm70_shflsync_bfly_p,@function
        .size           $__internal_139_$__cuda_sm70_shflsync_bfly_p,(.L_x_23306 - $__internal_139_$__cuda_sm70_shflsync_bfly_p)
$__internal_139_$__cuda_sm70_shflsync_bfly_p:
[----:B------:R-:W-:Y:S01]  /*4580*/  IMAD.MOV.U32 R3, RZ, RZ, 0x0 ;  /* 0x00000000ff037424 */ /* 0x000fe200078e00ff */
[----:B------:R-:W-:Y:S04]  /*4590*/  WARPSYNC R24 ;  /* 0x0000001800007348 */ /* 0x000fe80003800000 */
[----:B------:R0:W1:Y:S01]  /*45a0*/  SHFL.BFLY PT, R22, R21, R22, R23 ;  /* 0x0c00001615167389 */ /* 0x00006200000e0017 */
[----:B------:R-:W-:Y:S05]  /*45b0*/  RET.REL.NODEC R2 `(_ZN4vllm25paged_attention_v1_kernelIfhLi112ELi16ELi128ELNS_18Fp8KVCacheDataTypeE2ELb1EEEvPT_PKS2_PKT0_S8_ifPKiSA_iPKfiiiSC_SC_iiiii) ;  /* 0xffffba4002007950 */ /* 0x000fea0003c3ffff */
.L_x_5591:
        /* <DEDUP_REMOVED lines=12> */
.L_x_23306:


//--------------------- .text._ZN4vllm25paged_attention_v1_kernelIfhLi96ELi16ELi128ELNS_18Fp8KVCacheDataTypeE2ELb1EEEvPT_PKS2_PKT0_S8_ifPKiSA_iPKfiiiSC_SC_iiiii --------------------------
	.section	.text._ZN4vllm25paged_attention_v1_kernelIfhLi96ELi16ELi128ELNS_18Fp8KVCacheDataTypeE2ELb1EEEvPT_PKS2_PKT0_S8_ifPKiSA_iPKfiiiSC_SC_iiiii,"ax",@progbits
	.sectioninfo	@"SHI_REGISTERS=42"
	.align	128
        .global         _ZN4vllm25paged_attention_v1_kernelIfhLi96ELi16ELi128ELNS_18Fp8KVCacheDataTypeE2ELb1EEEvPT_PKS2_PKT0_S8_ifPKiSA_iPKfiiiSC_SC_iiiii
        .type           _ZN4vllm25paged_attention_v1_kernelIfhLi96ELi16ELi128ELNS_18Fp8KVCacheDataTypeE2ELb1EEEvPT_PKS2_PKT0_S8_ifPKiSA_iPKfiiiSC_SC_iiiii,@function
        .size           _ZN4vllm25paged_attention_v1_kernelIfhLi96ELi16ELi128ELNS_18Fp8KVCacheDataTypeE2ELb1EEEvPT_PKS2_PKT0_S8_ifPKiSA_iPKfiiiSC_SC_iiiii,(.L_x_23307 - _ZN4vllm25paged_attention_v1_kernelIfhLi96ELi16ELi128ELNS_18Fp8KVCacheDataTypeE2ELb1EEEvPT_PKS2_PKT0_S8_ifPKiSA_iPKfiiiSC_SC_iiiii)
        .other          _ZN4vllm25paged_attention_v1_kernelIfhLi96ELi16ELi128ELNS_18Fp8KVCacheDataTypeE2ELb1EEEvPT_PKS2_PKT0_S8_ifPKiSA_iPKfiiiSC_SC_iiiii,@"STO_CUDA_ENTRY STV_DEFAULT"
_ZN4vllm25paged_attention_v1_kernelIfhLi96ELi16ELi128ELNS_18Fp8KVCacheDataTypeE2ELb1EEEvPT_PKS2_PKT0_S8_ifPKiSA_iPKfiiiSC_SC_iiiii:
.text._ZN4vllm25paged_attention_v1_kernelIfhLi96ELi16ELi128ELNS_18Fp8KVCacheDataTypeE2ELb1EEEvPT_PKS2_PKT0_S8_ifPKiSA_iPKfiiiSC_SC_iiiii:
        /* <DEDUP_REMOVED lines=106> */
.L_x_5592:
[----:B-1----:R-:W-:-:S04]  /*06a0*/  IMAD.MOV.U32 R7, RZ, RZ, c[0x0][0xc] ;  /* 0x00000300ff077624 */ /* 0x002fc800078e00ff */
[----:B------:R-:W-:-:S04]  /*06b0*/  IMAD R7, R7, c[0x0][0x1c8], R2 ;  /* 0x0000720007077a24 */ /* 0x000fc800078e0202 */
[----:B------:R-:W-:-:S03]  /*06c0*/  IMAD R7, R7, c[0x0][0x1d8], RZ ;  /* 0x0000760007077a24 */ /* 0x000fc600078e02ff */
.L_x_5593:
        /* <DEDUP_REMOVED lines=24> */
.L_x_5597:
        /* <DEDUP_REMOVED lines=37> */
.L_x_5595:
[----:B------:R-:W-:Y:S05]  /*0aa0*/  BSYNC B7 ;  /* 0x0000000000077941 */ /* 0x000fea0003800000 */
.L_x_5594:
[----:B------:R-:W-:Y:S05]  /*0ab0*/  BRA.DIV ~URZ, `(.L_x_5598) ;  /* 0x00002bd27f007947 */ /* 0x000fea000b800000 */
[----:B------:R-:W-:-:S05]  /*0ac0*/  IMAD.MOV.U32 R10, RZ, RZ, -0x800001 ;  /* 0xff7fffffff0a7424 */ /* 0x000fca00078e00ff */
.L_x_5634:
        /* <DEDUP_REMOVED lines=8> */
.L_x_5635:
[----:B------:R-:W-:Y:S01]  /*0b50*/  ISETP.NE.AND P0, PT, R5, RZ, PT ;  /* 0x000000ff0500720c */ /* 0x000fe20003f05270 */
[----:B------:R-:W-:-:S12]  /*0b60*/  WARPSYNC 0xffffffff ;  /* 0xffffffff00007948 */ /* 0x000fd80003800000 */
[----:B-1----:R-:W-:-:S05]  /*0b70*/  @!P0 FMNMX.FTZ R12, R12, R13, !PT ;  /* 0x0000000d0c0c8209 */ /* 0x002fca0007810000 */
[----:B------:R1:W-:Y:S02]  /*0b80*/  @!P0 STS [R3.X4], R12 ;  /* 0x0000000c03008388 */ /* 0x0003e40000004800 */
[----:B------:R-:W-:Y:S01]  /*0b90*/  BAR.SYNC.DEFER_BLOCKING 0x0 ;  /* 0x0000000000007b1d */ /* 0x000fe20000010000 */
[----:B------:R-:W-:Y:S01]  /*0ba0*/  ISETP.GT.AND P0, PT, R5, 0x3, PT ;  /* 0x000000030500780c */ /* 0x000fe20003f04270 */
[----:B-1----:R-:W-:Y:S01]  /*0bb0*/  IMAD.MOV.U32 R12, RZ, RZ, RZ ;  /* 0x000000ffff0c7224 */ /* 0x002fe200078e00ff */
[----:B------:R-:W-:-:S03]  /*0bc0*/  ISETP.GE.AND P2, PT, R4, R9, PT ;  /* 0x000000090400720c */ /* 0x000fc60003f46270 */
        /* <DEDUP_REMOVED lines=20> */
.L_x_5604:
        /* <DEDUP_REMOVED lines=11> */
.L_x_5603:
[----:B------:R-:W-:Y:S05]  /*0dc0*/  BSYNC B1 ;  /* 0x0000000000017941 */ /* 0x000fea0003800000 */
.L_x_5602:
        /* <DEDUP_REMOVED lines=10> */
.L_x_5607:
        /* <DEDUP_REMOVED lines=100> */
.L_x_5606:
[----:B------:R-:W-:Y:S05]  /*14b0*/  BSYNC B1 ;  /* 0x0000000000017941 */ /* 0x000fea0003800000 */
.L_x_5605:
        /* <DEDUP_REMOVED lines=55> */
.L_x_5609:
[----:B------:R-:W-:Y:S05]  /*1830*/  BSYNC B1 ;  /* 0x0000000000017941 */ /* 0x000fea0003800000 */
.L_x_5608:
        /* <DEDUP_REMOVED lines=26> */
.L_x_5601:
[----:B------:R-:W-:Y:S05]  /*19e0*/  BSYNC B0 ;  /* 0x0000000000007941 */ /* 0x000fea0003800000 */
.L_x_5600:
        /* <DEDUP_REMOVED lines=37> */
.L_x_5614:
        /* <DEDUP_REMOVED lines=8> */
.L_x_5613:
[----:B------:R-:W-:Y:S05]  /*1cc0*/  BSYNC B1 ;  /* 0x0000000000017941 */ /* 0x000fea0003800000 */
.L_x_5612:
        /* <DEDUP_REMOVED lines=10> */
.L_x_5617:
        /* <DEDUP_REMOVED lines=52> */
.L_x_5616:
[----:B------:R-:W-:Y:S05]  /*20b0*/  BSYNC B1 ;  /* 0x0000000000017941 */ /* 0x000fea0003800000 */
.L_x_5615:
        /* <DEDUP_REMOVED lines=31> */
.L_x_5619:
[----:B------:R-:W-:Y:S05]  /*22b0*/  BSYNC B1 ;  /* 0x0000000000017941 */ /* 0x000fea0003800000 */
.L_x_5618:
        /* <DEDUP_REMOVED lines=14> */
.L_x_5611:
[----:B------:R-:W-:Y:S05]  /*23a0*/  BSYNC B0 ;  /* 0x0000000000007941 */ /* 0x000fea0003800000 */
.L_x_5610:
        /* <DEDUP_REMOVED lines=17> */
[----:B-1----:R-:W-:-:S04]  /*24c0*/  HFMA2.MMA R14, -RZ, RZ, 0, 0 ;  /* 0x00000000ff0e7435 */ /* 0x002fc800000001ff */
[----:B------:R-:W-:Y:S02]  /*24d0*/  IMAD R17, R18, R9, RZ ;  /* 0x0000000912117224 */ /* 0x000fe400078e02ff */
[----:B---3--:R-:W-:Y:S02]  /*24e0*/  IMAD.MOV R19, RZ, RZ, -R15 ;  /* 0x000000ffff137224 */ /* 0x008fe400078e0a0f */
[----:B------:R-:W-:-:S04]  /*24f0*/  IMAD.HI.U32 R17, R13, R17, R12 ;  /* 0x000000110d117227 */ /* 0x000fc800078e000c */
[----:B------:R-:W-:Y:S01]  /*2500*/  IMAD R11, R19, R10, RZ ;  /* 0x0000000a130b7224 */ /* 0x000fe200078e02ff */
[----:B------:R-:W-:-:S03]  /*2510*/  IABS R19, c[0x0][0x1d4] ;  /* 0x0000750000137a13 */ /* 0x000fc60000000000 */
[----:B------:R-:W-:Y:S01]  /*2520*/  IMAD.HI.U32 R16, R15, R11, R14 ;  /* 0x0000000b0f107227 */ /* 0x000fe200078e000e */
[----:B------:R-:W-:-:S03]  /*2530*/  IADD3 R15, R6, -c[0x0][0x1cc], RZ ;  /* 0x80007300060f7a10 */ /* 0x000fc60007ffe0ff */
[----:B------:R-:W-:-:S04]  /*2540*/  IMAD.MOV.U32 R11, RZ, RZ, R3 ;  /* 0x000000ffff0b7224 */ /* 0x000fc800078e0003 */
.L_x_5623:
        /* <DEDUP_REMOVED lines=32> */
.L_x_5621:
[----:B------:R-:W-:Y:S05]  /*2750*/  BSYNC B6 ;  /* 0x0000000000067941 */ /* 0x000fea0003800000 */
.L_x_5620:
[----:B------:R-:W-:Y:S05]  /*2760*/  BRA.DIV ~URZ, `(.L_x_5624) ;  /* 0x000010e27f007947 */ /* 0x000fea000b800000 */
[----:B------:R-:W-:-:S04]  /*2770*/  IMAD.MOV.U32 R6, RZ, RZ, RZ ;  /* 0x000000ffff067224 */ /* 0x000fc800078e00ff */
.L_x_5636:
        /* <DEDUP_REMOVED lines=11> */
.L_x_5637:
        /* <DEDUP_REMOVED lines=31> */
.L_x_5627:
[----:B------:R-:W-:Y:S05]  /*2a20*/  BSYNC B0 ;  /* 0x0000000000007941 */ /* 0x000fea0003800000 */
.L_x_5626:
        /* <DEDUP_REMOVED lines=27> */
.L_x_5629:
[----:B------:R-:W-:Y:S05]  /*2be0*/  BSYNC B0 ;  /* 0x0000000000007941 */ /* 0x000fea0003800000 */
.L_x_5628:
        /* <DEDUP_REMOVED lines=15> */
.L_x_5631:
[----:B------:R-:W-:Y:S05]  /*2ce0*/  BSYNC B0 ;  /* 0x0000000000007941 */ /* 0x000fea0003800000 */
.L_x_5630:
        /* <DEDUP_REMOVED lines=27> */
.L_x_5633:
[----:B------:R-:W-:Y:S05]  /*2ea0*/  BSYNC B0 ;  /* 0x0000000000007941 */ /* 0x000fea0003800000 */
.L_x_5632:
        /* <DEDUP_REMOVED lines=18> */
[C---:B------:R-:W-:Y:S02]  /*2fd0*/  IADD3 R24, R14.reuse, 0x18, RZ ;  /* 0x000000180e187810 */ /* 0x040fe40007ffe0ff */
[----:B------:R-:W-:Y:S02]  /*2fe0*/  IADD3 R2, R14, 0x10, RZ ;  /* 0x000000100e027810 */ /* 0x000fe40007ffe0ff */
[----:B------:R-:W-:-:S02]  /*2ff0*/  LEA.HI.X.SX32 R26, R0, R3, 0x1, P1 ;  /* 0x00000003001a7211 */ /* 0x000fc400008f0eff */
[----:B------:R-:W-:Y:S02]  /*3000*/  LEA R22, P1, R15, c[0x0][0x160], 0x2 ;  /* 0x000058000f167a11 */ /* 0x000fe400078210ff */
[----:B------:R-:W-:Y:S02]  /*3010*/  LEA.HI.X.SX32 R28, R14, R3, 0x1, P0 ;  /* 0x000000030e1c7211 */ /* 0x000fe400000f0eff */
[-C--:B------:R-:W-:Y:S02]  /*3020*/  IADD3 R0, P3, R24, R5.reuse, RZ ;  /* 0x0000000518007210 */ /* 0x080fe40007f7e0ff */
[----:B------:R-:W-:Y:S02]  /*3030*/  LEA R20, P0, R21, c[0x0][0x160], 0x2 ;  /* 0x0000580015147a11 */ /* 0x000fe400078010ff */
[----:B------:R-:W-:Y:S02]  /*3040*/  IADD3 R19, P2, R2, R5, RZ ;  /* 0x0000000502137210 */ /* 0x000fe40007f5e0ff */
[----:B------:R-:W-:-:S02]  /*3050*/  LEA.HI.X R23, R15, c[0x0][0x164], R26, 0x2, P1 ;  /* 0x000059000f177a11 */ /* 0x000fc400008f141a */
[-C--:B------:R-:W-:Y:S02]  /*3060*/  LEA.HI.X.SX32 R15, R24, R3.reuse, 0x1, P3 ;  /* 0x00000003180f7211 */ /* 0x080fe400018f0eff */
[----:B------:R-:W-:Y:S02]  /*3070*/  LEA.HI.X R21, R21, c[0x0][0x164], R28, 0x2, P0 ;  /* 0x0000590015157a11 */ /* 0x000fe400000f141c */
[----:B------:R-:W-:Y:S02]  /*3080*/  LEA R24, P1, R0, c[0x0][0x160], 0x2 ;  /* 0x0000580000187a11 */ /* 0x000fe400078210ff */
[----:B------:R-:W-:Y:S01]  /*3090*/  LEA.HI.X.SX32 R2, R2, R3, 0x1, P2 ;  /* 0x0000000302027211 */ /* 0x000fe200010f0eff */
[----:B------:R0:W-:Y:S01]  /*30a0*/  STG.E [R20.64], R18 ;  /* 0x0000001214007986 */ /* 0x0001e2000c101924 */
[C---:B------:R-:W-:Y:S02]  /*30b0*/  LEA R26, P0, R19.reuse, c[0x0][0x160], 0x2 ;  /* 0x00005800131a7a11 */ /* 0x040fe400078010ff */
[----:B------:R-:W-:Y:S01]  /*30c0*/  LEA.HI.X R25, R0, c[0x0][0x164], R15, 0x2, P1 ;  /* 0x0000590000197a11 */ /* 0x000fe200008f140f */
[----:B------:R-:W-:Y:S01]  /*30d0*/  STG.E [R22.64], R16 ;  /* 0x0000001016007986 */ /* 0x000fe2000c101924 */
[----:B------:R-:W-:-:S02]  /*30e0*/  LEA.HI.X R27, R19, c[0x0][0x164], R2, 0x2, P0 ;  /* 0x00005900131b7a11 */ /* 0x000fc400000f1402 */
[C---:B------:R-:W-:Y:S02]  /*30f0*/  IADD3 R0, R14.reuse, 0x20, RZ ;  /* 0x000000200e007810 */ /* 0x040fe40007ffe0ff */
[C---:B------:R-:W-:Y:S01]  /*3100*/  IADD3 R2, R14.reuse, 0x28, RZ ;  /* 0x000000280e027810 */ /* 0x040fe20007ffe0ff */
[----:B------:R1:W-:Y:S01]  /*3110*/  STG.E [R26.64], R13 ;  /* 0x0000000d1a007986 */ /* 0x0003e2000c101924 */
[----:B------:R-:W-:Y:S02]  /*3120*/  IADD3 R34, R14, 0x48, RZ ;  /* 0x000000480e227810 */ /* 0x000fe40007ffe0ff */
[----:B0-----:R-:W-:Y:S01]  /*3130*/  IADD3 R20, P5, R0, R5, RZ ;  /* 0x0000000500147210 */ /* 0x001fe20007fbe0ff */
[----:B------:R0:W-:Y:S01]  /*3140*/  STG.E [R24.64], R17 ;  /* 0x0000001118007986 */ /* 0x0001e2000c101924 */
[C---:B------:R-:W-:Y:S02]  /*3150*/  IADD3 R28, R14.reuse, 0x30, RZ ;  /* 0x000000300e1c7810 */ /* 0x040fe40007ffe0ff */
[----:B------:R-:W-:-:S02]  /*3160*/  IADD3 R30, R14, 0x38, RZ ;  /* 0x000000380e1e7810 */ /* 0x000fc40007ffe0ff */
[C---:B------:R-:W-:Y:S02]  /*3170*/  IADD3 R32, R14.reuse, 0x40, RZ ;  /* 0x000000400e207810 */ /* 0x040fe40007ffe0ff */
[C---:B------:R-:W-:Y:S02]  /*3180*/  IADD3 R36, R14.reuse, 0x50, RZ ;  /* 0x000000500e247810 */ /* 0x040fe40007ffe0ff */
[----:B------:R-:W-:Y:S02]  /*3190*/  IADD3 R14, R14, 0x58, RZ ;  /* 0x000000580e0e7810 */ /* 0x000fe40007ffe0ff */
[-C--:B------:R-:W-:Y:S02]  /*31a0*/  IADD3 R15, P4, R2, R5.reuse, RZ ;  /* 0x00000005020f7210 */ /* 0x080fe40007f9e0ff */
[----:B-1----:R-:W-:Y:S02]  /*31b0*/  IADD3 R13, P0, R34, R5, RZ ;  /* 0x00000005220d7210 */ /* 0x002fe40007f1e0ff */
[----:B------:R-:W-:-:S02]  /*31c0*/  LEA.HI.X.SX32 R23, R0, R3, 0x1, P5 ;  /* 0x0000000300177211 */ /* 0x000fc400028f0eff */
[-C--:B------:R-:W-:Y:S02]  /*31d0*/  IADD3 R18, P3, R28, R5.reuse, RZ ;  /* 0x000000051c127210 */ /* 0x080fe40007f7e0ff */
[-C--:B------:R-:W-:Y:S02]  /*31e0*/  IADD3 R19, P2, R30, R5.reuse, RZ ;  /* 0x000000051e137210 */ /* 0x080fe40007f5e0ff */
[-C--:B------:R-:W-:Y:S02]  /*31f0*/  IADD3 R21, P1, R32, R5.reuse, RZ ;  /* 0x0000000520157210 */ /* 0x080fe40007f3e0ff */
[-C--:B------:R-:W-:Y:S02]  /*3200*/  IADD3 R0, P5, R36, R5.reuse, RZ ;  /* 0x0000000524007210 */ /* 0x080fe40007fbe0ff */
[----:B------:R-:W-:Y:S02]  /*3210*/  IADD3 R5, P6, R14, R5, RZ ;  /* 0x000000050e057210 */ /* 0x000fe40007fde0ff */
[----:B------:R-:W-:-:S02]  /*3220*/  LEA.HI.X.SX32 R16, R2, R3, 0x1, P4 ;  /* 0x0000000302107211 */ /* 0x000fc400020f0eff */
[-C--:B------:R-:W-:Y:S02]  /*3230*/  LEA.HI.X.SX32 R34, R34, R3.reuse, 0x1, P0 ;  /* 0x0000000322227211 */ /* 0x080fe400000f0eff */
[----:B------:R-:W-:Y:S02]  /*3240*/  LEA R2, P0, R20, c[0x0][0x160], 0x2 ;  /* 0x0000580014027a11 */ /* 0x000fe400078010ff */
[-C--:B0-----:R-:W-:Y:S02]  /*3250*/  LEA.HI.X.SX32 R17, R28, R3.reuse, 0x1, P3 ;  /* 0x000000031c117211 */ /* 0x081fe400018f0eff */
        /* <DEDUP_REMOVED lines=28> */
.L_x_5596:
        /* <DEDUP_REMOVED lines=19> */
.L_x_5622:
        /* <DEDUP_REMOVED lines=20> */
.L_x_5598:
[----:B------:R-:W-:Y:S01]  /*3690*/  HFMA2.MMA R20, -RZ, RZ, 0, 9.5367431640625e-07 ;  /* 0x00000010ff147435 */ /* 0x000fe200000001ff */
[----:B------:R-:W-:Y:S01]  /*36a0*/  IMAD.MOV.U32 R19, RZ, RZ, -0x800001 ;  /* 0xff7fffffff137424 */ /* 0x000fe200078e00ff */
[----:B------:R-:W-:Y:S01]  /*36b0*/  MOV R14, 0x36f0 ;  /* 0x000036f0000e7802 */ /* 0x000fe20000000f00 */
[----:B------:R-:W-:Y:S02]  /*36c0*/  IMAD.MOV.U32 R21, RZ, RZ, 0x1f ;  /* 0x0000001fff157424 */ /* 0x000fe400078e00ff */
[----:B------:R-:W-:Y:S02]  /*36d0*/  IMAD.MOV.U32 R22, RZ, RZ, -0x1 ;  /* 0xffffffffff167424 */ /* 0x000fe400078e00ff */
[----:B------:R-:W-:Y:S05]  /*36e0*/  CALL.REL.NOINC `($__internal_140_$__cuda_sm70_shflsync_bfly_p) ;  /* 0x00000b3000007944 */ /* 0x000fea0003c00000 */
[----:B-1----:R-:W-:Y:S01]  /*36f0*/  MOV R10, R20 ;  /* 0x00000014000a7202 */ /* 0x002fe20000000f00 */
[----:B0-----:R-:W-:Y:S05]  /*3700*/  BRA `(.L_x_5634) ;  /* 0xffffd3c000007947 */ /* 0x001fea000383ffff */
.L_x_5599:
[----:B------:R-:W-:Y:S01]  /*3710*/  IMAD.MOV.U32 R20, RZ, RZ, 0x8 ;  /* 0x00000008ff147424 */ /* 0x000fe200078e00ff */
[----:B------:R-:W-:Y:S01]  /*3720*/  MOV R22, 0xffffffff ;  /* 0xffffffff00167802 */ /* 0x000fe20000000f00 */
[----:B------:R-:W-:Y:S01]  /*3730*/  IMAD.MOV.U32 R21, RZ, RZ, 0x1f ;  /* 0x0000001fff157424 */ /* 0x000fe200078e00ff */
[----:B------:R-:W-:Y:S02]  /*3740*/  MOV R14, 0x3760 ;  /* 0x00003760000e7802 */ /* 0x000fe40000000f00 */
[----:B------:R-:W-:Y:S05]  /*3750*/  CALL.REL.NOINC `($__internal_140_$__cuda_sm70_shflsync_bfly_p) ;  /* 0x00000ac000007944 */ /* 0x000fea0003c00000 */
[----:B01----:R-:W-:Y:S01]  /*3760*/  FMNMX.FTZ R19, R19, R20, !PT ;  /* 0x0000001413137209 */ /* 0x003fe20007810000 */
[----:B------:R-:W-:Y:S01]  /*3770*/  IMAD.MOV.U32 R20, RZ, RZ, 0x4 ;  /* 0x00000004ff147424 */ /* 0x000fe200078e00ff */
[----:B------:R-:W-:Y:S01]  /*3780*/  MOV R22, 0xffffffff ;  /* 0xffffffff00167802 */ /* 0x000fe20000000f00 */
[----:B------:R-:W-:Y:S01]  /*3790*/  IMAD.MOV.U32 R21, RZ, RZ, 0x1f ;  /* 0x0000001fff157424 */ /* 0x000fe200078e00ff */
[----:B------:R-:W-:-:S02]  /*37a0*/  MOV R14, 0x37c0 ;  /* 0x000037c0000e7802 */ /* 0x000fc40000000f00 */
[----:B------:R-:W-:Y:S05]  /*37b0*/  CALL.REL.NOINC `($__internal_140_$__cuda_sm70_shflsync_bfly_p) ;  /* 0x00000a6000007944 */ /* 0x000fea0003c00000 */
[----:B-1----:R-:W-:Y:S01]  /*37c0*/  FMNMX.FTZ R13, R19, R20, !PT ;  /* 0x00000014130d7209 */ /* 0x002fe20007810000 */
[----:B------:R-:W-:Y:S01]  /*37d0*/  IMAD.MOV.U32 R20, RZ, RZ, 0x2 ;  /* 0x00000002ff147424 */ /* 0x000fe200078e00ff */
[----:B0-----:R-:W-:Y:S01]  /*37e0*/  MOV R22, 0xffffffff ;  /* 0xffffffff00167802 */ /* 0x001fe20000000f00 */
[----:B------:R-:W-:Y:S01]  /*37f0*/  IMAD.MOV.U32 R21, RZ, RZ, 0x1f ;  /* 0x0000001fff157424 */ /* 0x000fe200078e00ff */
[----:B------:R-:W-:Y:S01]  /*3800*/  MOV R14, 0x3830 ;  /* 0x00003830000e7802 */ /* 0x000fe20000000f00 */
[----:B------:R-:W-:-:S02]  /*3810*/  IMAD.MOV.U32 R19, RZ, RZ, R13 ;  /* 0x000000ffff137224 */ /* 0x000fc400078e000d */
[----:B------:R-:W-:Y:S05]  /*3820*/  CALL.REL.NOINC `($__internal_140_$__cuda_sm70_shflsync_bfly_p) ;  /* 0x000009f000007944 */ /* 0x000fea0003c00000 */
[----:B-1----:R-:W-:Y:S01]  /*3830*/  IMAD.MOV.U32 R12, RZ, RZ, R20 ;  /* 0x000000ffff0c7224 */ /* 0x002fe200078e0014 */
[----:B0-----:R-:W-:Y:S05]  /*3840*/  BRA `(.L_x_5635) ;  /* 0xffffd30000007947 */ /* 0x001fea000383ffff */
.L_x_5624:
[----:B------:R-:W-:Y:S01]  /*3850*/  HFMA2.MMA R19, -RZ, RZ, 0, 0 ;  /* 0x00000000ff137435 */ /* 0x000fe200000001ff */
[----:B------:R-:W-:Y:S01]  /*3860*/  IMAD.MOV.U32 R20, RZ, RZ, 0x2 ;  /* 0x00000002ff147424 */ /* 0x000fe200078e00ff */
[----:B------:R-:W-:Y:S01]  /*3870*/  MOV R22, 0xffffffff ;  /* 0xffffffff00167802 */ /* 0x000fe20000000f00 */
[----:B------:R-:W-:Y:S01]  /*3880*/  IMAD.MOV.U32 R21, RZ, RZ, 0x1f ;  /* 0x0000001fff157424 */ /* 0x000fe200078e00ff */
[----:B0-----:R-:W-:-:S02]  /*3890*/  MOV R14, 0x38b0 ;  /* 0x000038b0000e7802 */ /* 0x001fc40000000f00 */
[----:B------:R-:W-:Y:S05]  /*38a0*/  CALL.REL.NOINC `($__internal_140_$__cuda_sm70_shflsync_bfly_p) ;  /* 0x0000097000007944 */ /* 0x000fea0003c00000 */
[----:B-1----:R-:W-:Y:S01]  /*38b0*/  IMAD.MOV.U32 R6, RZ, RZ, R20 ;  /* 0x000000ffff067224 */ /* 0x002fe200078e0014 */
[----:B0-----:R-:W-:Y:S05]  /*38c0*/  BRA `(.L_x_5636) ;  /* 0xffffeeb000007947 */ /* 0x001fea000383ffff */
.L_x_5625:
[----:B------:R-:W-:Y:S01]  /*38d0*/  HFMA2.MMA R21, -RZ, RZ, 0, 1.847743988037109375e-06 ;  /* 0x0000001fff157435 */ /* 0x000fe200000001ff */
[----:B------:R-:W-:Y:S01]  /*38e0*/  IMAD.MOV.U32 R20, RZ, RZ, 0x1 ;  /* 0x00000001ff147424 */ /* 0x000fe200078e00ff */
[----:B0-----:R-:W-:Y:S01]  /*38f0*/  MOV R14, 0x3920 ;  /* 0x00003920000e7802 */ /* 0x001fe20000000f00 */
[----:B------:R-:W-:-:S03]  /*3900*/  IMAD.MOV.U32 R22, RZ, RZ, -0x1 ;  /* 0xffffffffff167424 */ /* 0x000fc600078e00ff */
[----:B------:R-:W-:Y:S05]  /*3910*/  CALL.REL.NOINC `($__internal_140_$__cuda_sm70_shflsync_bfly_p) ;  /* 0x0000090000007944 */ /* 0x000fea0003c00000 */
[----:B-1----:R-:W-:Y:S01]  /*3920*/  FADD.FTZ R18, R19, R20 ;  /* 0x0000001413127221 */ /* 0x002fe20000010000 */
[----:B------:R-:W-:Y:S01]  /*3930*/  MOV R20, 0x2 ;  /* 0x0000000200147802 */ /* 0x000fe20000000f00 */
[----:B0-----:R-:W-:Y:S01]  /*3940*/  IMAD.MOV.U32 R19, RZ, RZ, RZ ;  /* 0x000000ffff137224 */ /* 0x001fe200078e00ff */
[----:B------:R-:W-:Y:S01]  /*3950*/  MOV R14, 0x3990 ;  /* 0x00003990000e7802 */ /* 0x000fe20000000f00 */
[----:B------:R-:W-:-:S02]  /*3960*/  IMAD.MOV.U32 R21, RZ, RZ, 0x1f ;  /* 0x0000001fff157424 */ /* 0x000fc400078e00ff */
[----:B------:R-:W-:Y:S02]  /*3970*/  IMAD.MOV.U32 R22, RZ, RZ, -0x1 ;  /* 0xffffffffff167424 */ /* 0x000fe400078e00ff */
[----:B------:R-:W-:Y:S05]  /*3980*/  CALL.REL.NOINC `($__internal_140_$__cuda_sm70_shflsync_bfly_p) ;  /* 0x0000089000007944 */ /* 0x000fea0003c00000 */
[----:B01----:R-:W-:Y:S01]  /*3990*/  FADD.FTZ R19, RZ, R20 ;  /* 0x00000014ff137221 */ /* 0x003fe20000010000 */
[----:B------:R-:W-:Y:S01]  /*39a0*/  HFMA2.MMA R20, -RZ, RZ, 0, 5.9604644775390625e-08 ;  /* 0x00000001ff147435 */ /* 0x000fe200000001ff */
[----:B------:R-:W-:Y:S01]  /*39b0*/  IMAD.MOV.U32 R21, RZ, RZ, 0x1f ;  /* 0x0000001fff157424 */ /* 0x000fe200078e00ff */
[----:B------:R-:W-:Y:S01]  /*39c0*/  MOV R14, 0x39f0 ;  /* 0x000039f0000e7802 */ /* 0x000fe20000000f00 */
[----:B------:R-:W-:-:S03]  /*39d0*/  IMAD.MOV.U32 R22, RZ, RZ, -0x1 ;  /* 0xffffffffff167424 */ /* 0x000fc600078e00ff */
[----:B------:R-:W-:Y:S05]  /*39e0*/  CALL.REL.NOINC `($__internal_140_$__cuda_sm70_shflsync_bfly_p) ;  /* 0x0000083000007944 */ /* 0x000fea0003c00000 */
[----:B-1----:R-:W-:Y:S01]  /*39f0*/  FADD.FTZ R16, R19, R20 ;  /* 0x0000001413107221 */ /* 0x002fe20000010000 */
[----:B0-----:R-:W-:Y:S01]  /*3a00*/  MOV R19, RZ ;  /* 0x000000ff00137202 */ /* 0x001fe20000000f00 */
[----:B------:R-:W-:Y:S01]  /*3a10*/  IMAD.MOV.U32 R20, RZ, RZ, 0x2 ;  /* 0x00000002ff147424 */ /* 0x000fe200078e00ff */
[----:B------:R-:W-:Y:S01]  /*3a20*/  MOV R22, 0xffffffff ;  /* 0xffffffff00167802 */ /* 0x000fe20000000f00 */
[----:B------:R-:W-:Y:S01]  /*3a30*/  IMAD.MOV.U32 R21, RZ, RZ, 0x1f ;  /* 0x0000001fff157424 */ /* 0x000fe200078e00ff */
[----:B------:R-:W-:Y:S02]  /*3a40*/  MOV R14, 0x3a60 ;  /* 0x00003a60000e7802 */ /* 0x000fe40000000f00 */
[----:B------:R-:W-:Y:S05]  /*3a50*/  CALL.REL.NOINC `($__internal_140_$__cuda_sm70_shflsync_bfly_p) ;  /* 0x000007c000007944 */ /* 0x000fea0003c00000 */
[----:B01----:R-:W-:Y:S01]  /*3a60*/  FADD.FTZ R19, RZ, R20 ;  /* 0x00000014ff137221 */ /* 0x003fe20000010000 */
[----:B------:R-:W-:Y:S01]  /*3a70*/  MOV R22, 0xffffffff ;  /* 0xffffffff00167802 */ /* 0x000fe20000000f00 */
[----:B------:R-:W-:Y:S01]  /*3a80*/  IMAD.MOV.U32 R20, RZ, RZ, 0x1 ;  /* 0x00000001ff147424 */ /* 0x000fe200078e00ff */
[----:B------:R-:W-:Y:S01]  /*3a90*/  MOV R14, 0x3ac0 ;  /* 0x00003ac0000e7802 */ /* 0x000fe20000000f00 */
[----:B------:R-:W-:-:S02]  /*3aa0*/  IMAD.MOV.U32 R21, RZ, RZ, 0x1f ;  /* 0x0000001fff157424 */ /* 0x000fc400078e00ff */
[----:B------:R-:W-:Y:S05]  /*3ab0*/  CALL.REL.NOINC `($__internal_140_$__cuda_sm70_shflsync_bfly_p) ;  /* 0x0000076000007944 */ /* 0x000fea0003c00000 */
[----:B0-----:R-:W-:Y:S01]  /*3ac0*/  HFMA2.MMA R21, -RZ, RZ, 0, 1.847743988037109375e-06 ;  /* 0x0000001fff157435 */ /* 0x001fe200000001ff */
[----:B-1----:R-:W-:Y:S01]  /*3ad0*/  FADD.FTZ R13, R19, R20 ;  /* 0x00000014130d7221 */ /* 0x002fe20000010000 */
[----:B------:R-:W-:Y:S01]  /*3ae0*/  MOV R14, 0x3b30 ;  /* 0x00003b30000e7802 */ /* 0x000fe20000000f00 */
[----:B------:R-:W-:-:S02]  /*3af0*/  IMAD.MOV.U32 R19, RZ, RZ, RZ ;  /* 0x000000ffff137224 */ /* 0x000fc400078e00ff */
[----:B------:R-:W-:Y:S02]  /*3b00*/  IMAD.MOV.U32 R20, RZ, RZ, 0x2 ;  /* 0x00000002ff147424 */ /* 0x000fe400078e00ff */
[----:B------:R-:W-:Y:S02]  /*3b10*/  IMAD.MOV.U32 R22, RZ, RZ, -0x1 ;  /* 0xffffffffff167424 */ /* 0x000fe400078e00ff */
[----:B------:R-:W-:Y:S05]  /*3b20*/  CALL.REL.NOINC `($__internal_140_$__cuda_sm70_shflsync_bfly_p) ;  /* 0x000006f000007944 */ /* 0x000fea0003c00000 */
[----:B01----:R-:W-:Y:S01]  /*3b30*/  FADD.FTZ R19, RZ, R20 ;  /* 0x00000014ff137221 */ /* 0x003fe20000010000 */
[----:B------:R-:W-:Y:S01]  /*3b40*/  MOV R21, 0x1f ;  /* 0x0000001f00157802 */ /* 0x000fe20000000f00 */
[----:B------:R-:W-:Y:S01]  /*3b50*/  IMAD.MOV.U32 R20, RZ, RZ, 0x1 ;  /* 0x00000001ff147424 */ /* 0x000fe200078e00ff */
[----:B------:R-:W-:Y:S01]  /*3b60*/  MOV R14, 0x3b90 ;  /* 0x00003b90000e7802 */ /* 0x000fe20000000f00 */
[----:B------:R-:W-:Y:S02]  /*3b70*/  IMAD.MOV.U32 R22, RZ, RZ, -0x1 ;  /* 0xffffffffff167424 */ /* 0x000fe400078e00ff */
[----:B------:R-:W-:Y:S05]  /*3b80*/  CALL.REL.NOINC `($__internal_140_$__cuda_sm70_shflsync_bfly_p) ;  /* 0x0000069000007944 */ /* 0x000fea0003c00000 */
[----:B-1----:R-:W-:Y:S01]  /*3b90*/  FADD.FTZ R17, R19, R20 ;  /* 0x0000001413117221 */ /* 0x002fe20000010000 */
[----:B------:R-:W-:Y:S01]  /*3ba0*/  HFMA2.MMA R20, -RZ, RZ, 0, 1.1920928955078125e-07 ;  /* 0x00000002ff147435 */ /* 0x000fe200000001ff */
[----:B0-----:R-:W-:Y:S01]  /*3bb0*/  IMAD.MOV.U32 R19, RZ, RZ, RZ ;  /* 0x000000ffff137224 */ /* 0x001fe200078e00ff */
[----:B------:R-:W-:Y:S01]  /*3bc0*/  MOV R14, 0x3c00 ;  /* 0x00003c00000e7802 */ /* 0x000fe20000000f00 */
[----:B------:R-:W-:-:S02]  /*3bd0*/  IMAD.MOV.U32 R21, RZ, RZ, 0x1f ;  /* 0x0000001fff157424 */ /* 0x000fc400078e00ff */
        /* <DEDUP_REMOVED lines=9> */
[----:B0-----:R-:W-:Y:S01]  /*3c70*/  HFMA2.MMA R19, -RZ, RZ, 0, 0 ;  /* 0x00000000ff137435 */ /* 0x001fe200000001ff */
        /* <DEDUP_REMOVED lines=89> */
[----:B01----:R-:W-:Y:S05]  /*4210*/  BRA `(.L_x_5637) ;  /* 0xffffe61000007947 */ /* 0x003fea000383ffff */
        .weak           $__internal_140_$__cuda_sm70_shflsync_bfly_p
        .type           $__internal_140_$__cuda_sm70_shflsync_bfly_p,@function
        .size           $__internal_140_$__cuda_sm70_shflsync_bfly_p,(.L_x_23307 - $__internal_140_$__cuda_sm70_shflsync_bfly_p)
$__internal_140_$__cuda_sm70_shflsync_bfly_p:
[----:B------:R-:W-:Y:S01]  /*4220*/  IMAD.MOV.U32 R15, RZ, RZ, 0x0 ;  /* 0x00000000ff0f7424 */ /* 0x000fe200078e00ff */
[----:B------:R-:W-:Y:S04]  /*4230*/  WARPSYNC R22 ;  /* 0x0000001600007348 */ /* 0x000fe80003800000 */
[----:B------:R0:W1:Y:S01]  /*4240*/  SHFL.BFLY PT, R20, R19, R20, R21 ;  /* 0x0c00001413147389 */ /* 0x00006200000e0015 */
[----:B------:R-:W-:Y:S05]  /*4250*/  RET.REL.NODEC R14 `(_ZN4vllm25paged_attention_v1_kernelIfhLi96ELi16ELi128ELNS_18Fp8KVCacheDataTypeE2ELb1EEEvPT_PKS2_PKT0_S8_ifPKiSA_iPKfiiiSC_SC_iiiii) ;  /* 0xffffbda00e007950 */ /* 0x000fea0003c3ffff */
.L_x_5638:
        /* <DEDUP_REMOVED lines=10> */
.L_x_23307:


//--------------------- .text._ZN4vllm25paged_attention_v1_kernelIfhLi80ELi16ELi128ELNS_18Fp8KVCacheDataTypeE2ELb1EEEvPT_PKS2_PKT0_S8_ifPKiSA_iPKfiiiSC_SC_iiiii --------------------------
	.section	.text._ZN4vllm25paged_attention_v1_kernelIfhLi80ELi16ELi128ELNS_18Fp8KVCacheDataTypeE2ELb1EEEvPT_PKS2_PKT0_S8_ifPKiSA_iPKfiiiSC_SC_iiiii,"ax",@progbits
	.sectioninfo	@"SHI_REGISTERS=40"
	.align	128
        .global         _ZN4vllm25paged_attention_v1_kernelIfhLi80ELi16ELi128ELNS_18Fp8KVCacheDataTypeE2ELb1EEEvPT_PKS2_PKT0_S8_ifPKiSA_iPKfiiiSC_SC_iiiii
        .type           _ZN4vllm25paged_attention_v1_kernelIfhLi80ELi16ELi128ELNS_18Fp8KVCacheDataTypeE2ELb1EEEvPT_PKS2_PKT0_S8_ifPKiSA_iPKfiiiSC_SC_iiiii,@function
        .size           _ZN4vllm25paged_attention_v1_kernelIfhLi80ELi16ELi128ELNS_18Fp8KVCacheDataTypeE2ELb1EEEvPT_PKS2_PKT0_S8_ifPKiSA_iPKfiiiSC_SC_iiiii,(.L_x_23308 - _ZN4vllm25paged_attention_v1_kernelIfhLi80ELi16ELi128ELNS_18Fp8KVCacheDataTypeE2ELb1EEEvPT_PKS2_PKT0_S8_ifPKiSA_iPKfiiiSC_SC_iiiii)
        .other          _ZN4vllm25paged_attention_v1_kernelIfhLi80ELi16ELi128ELNS_18Fp8KVCacheDataTypeE2ELb1EEEvPT_PKS2_PKT0_S8_ifPKiSA_iPKfiiiSC_SC_iiiii,@"STO_CUDA_ENTRY STV_DEFAULT"
_ZN4vllm25paged_attention_v1_kernelIfhLi80ELi16ELi128ELNS_18Fp8KVCacheDataTypeE2ELb1EEEvPT_PKS2_PKT0_S8_ifPKiSA_iPKfiiiSC_SC_iiiii:
.text._ZN4vllm25paged_attention_v1_kernelIfhLi80ELi16ELi128ELNS_18Fp8KVCacheDataTypeE2ELb1EEEvPT_PKS2_PKT0_S8_ifPKiSA_iPKfiiiSC_SC_iiiii:
        /* <DEDUP_REMOVED lines=38> */
[----:B------:R-:W-:Y:S01]  /*0260*/  LEA.HI R8, R0, R7, RZ, 0x5 ;  /* 0x0000000700087211 */ /* 0x000fe200078f28ff */
[----:B------:R-:W-:Y:S01]  /*0270*/  IMAD.MOV.U32 R0, RZ, RZ, R10 ;  /* 0x000000ffff007224 */ /* 0x000fe200078e000a */
[----:B------:R-:W-:-:S02]  /*0280*/  IMNMX R10, R4, R11, PT ;  /* 0x0000000b040a7217 */ /* 0x000fc40003800200 */
[----:B------:R-:W-:Y:S01]  /*0290*/  LOP3.LUT R12, R8, 0xffffffe0, RZ, 0xc0, !PT ;  /* 0xffffffe0080c7812 */ /* 0x000fe200078ec0ff */
[----:B------:R-:W-:Y:S01]  /*02a0*/  @!P2 IMAD.MOV R0, RZ, RZ, -R0 ;  /* 0x000000ffff00a224 */ /* 0x000fe200078e0a00 */
[----:B------:R-:W-:Y:S02]  /*02b0*/  SHF.R.S32.HI R4, RZ, 0x5, R8 ;  /* 0x00000005ff047819 */ /* 0x000fe40000011408 */
[----:B------:R-:W-:Y:S02]  /*02c0*/  IADD3 R8, -R12, R7, RZ ;  /* 0x000000070c087210 */ /* 0x000fe40007ffe1ff */
        /* <DEDUP_REMOVED lines=19> */
[----:B------:R-:W-:Y:S02]  /*0400*/  MOV R15, R16 ;  /* 0x00000010000f7202 */ /* 0x000fe40000000f00 */
        /* <DEDUP_REMOVED lines=40> */
.L_x_5639:
[----:B-1----:R-:W-:-:S04]  /*0690*/  IMAD.MOV.U32 R12, RZ, RZ, c[0x0][0xc] ;  /* 0x00000300ff0c7624 */ /* 0x002fc800078e00ff */
[----:B------:R-:W-:-:S04]  /*06a0*/  IMAD R11, R12, c[0x0][0x1c8], R5 ;  /* 0x000072000c0b7a24 */ /* 0x000fc800078e0205 */
[----:B------:R-:W-:-:S03]  /*06b0*/  IMAD R11, R11, c[0x0][0x1d8], RZ ;  /* 0x000076000b0b7a24 */ /* 0x000fc600078e02ff */
.L_x_5640:
        /* <DEDUP_REMOVED lines=20> */
[----:B0-----:R-:W-:-:S05]  /*0800*/  IADD3 R17, RZ, -R13, RZ ;  /* 0x8000000dff117210 */ /* 0x001fca0007ffe0ff */
[----:B------:R-:W-:-:S04]  /*0810*/  IMAD R17, R17, R14, RZ ;  /* 0x0000000e11117224 */ /* 0x000fc800078e02ff */
[----:B------:R-:W-:Y:S01]  /*0820*/  IMAD.HI.U32 R16, R13, R17, R12 ;  /* 0x000000110d107227 */ /* 0x000fe200078e000c */
[----:B------:R-:W-:-:S05]  /*0830*/  MOV R12, R4 ;  /* 0x00000004000c7202 */ /* 0x000fca0000000f00 */
.L_x_5644:
        /* <DEDUP_REMOVED lines=37> */
.L_x_5642:
[----:B------:R-:W-:Y:S05]  /*0a90*/  BSYNC B7 ;  /* 0x0000000000077941 */ /* 0x000fea0003800000 */
.L_x_5641:
[----:B------:R-:W-:Y:S05]  /*0aa0*/  BRA.DIV ~URZ, `(.L_x_5645) ;  /* 0x00002a927f007947 */ /* 0x000fea000b800000 */
[----:B------:R-:W-:-:S05]  /*0ab0*/  IMAD.MOV.U32 R2, RZ, RZ, -0x800001 ;  /* 0xff7fffffff027424 */ /* 0x000fca00078e00ff */
.L_x_5681:
        /* <DEDUP_REMOVED lines=8> */
.L_x_5682:
        /* <DEDUP_REMOVED lines=28> */
.L_x_5651:
        /* <DEDUP_REMOVED lines=11> */
.L_x_5650:
[----:B------:R-:W-:Y:S05]  /*0db0*/  BSYNC B1 ;  /* 0x0000000000017941 */ /* 0x000fea0003800000 */
.L_x_5649:
        /* <DEDUP_REMOVED lines=10> */
.L_x_5654:
        /* <DEDUP_REMOVED lines=9> */
[----:B------:R-:W0:Y:S04]  /*0ef0*/  LDS R31, [R12+0x1600] ;  /* 0x001600000c1f7984 */ /* 0x000e280000000800 */
[----:B------:R-:W0:Y:S02]  /*0f00*/  LDS R35, [R12+0x1800] ;  /* 0x001800000c237984 */ /* 0x000e240000000800 */
[----:B01----:R-:W-:-:S04]  /*0f10*/  FADD.FTZ R15, -R2, R15 ;  /* 0x0000000f020f7221 */ /* 0x003fc80000010100 */
[----:B------:R-:W-:Y:S02]  /*0f20*/  FMUL.FTZ R16, R15, 1.4426950216293334961 ;  /* 0x3fb8aa3b0f107820 */ /* 0x000fe40000410000 */
[C---:B--2---:R-:W-:Y:S01]  /*0f30*/  FADD.FTZ R19, -R2.reuse, R19 ;  /* 0x0000001302137221 */ /* 0x044fe20000010100 */
[----:B------:R-:W0:Y:S01]  /*0f40*/  LDS R15, [R12+0xa00] ;  /* 0x000a00000c0f7984 */ /* 0x000e220000000800 */
[C---:B---3--:R-:W-:Y:S02]  /*0f50*/  FADD.FTZ R21, -R2.reuse, R21 ;  /* 0x0000001502157221 */ /* 0x048fe40000010100 */
[----:B------:R-:W1:Y:S01]  /*0f60*/  MUFU.EX2 R16, R16 ;  /* 0x0000001000107308 */ /* 0x000e620000000800 */
[----:B------:R-:W-:Y:S02]  /*0f70*/  FMUL.FTZ R20, R19, 1.4426950216293334961 ;  /* 0x3fb8aa3b13147820 */ /* 0x000fe40000410000 */
[----:B------:R-:W2:Y:S01]  /*0f80*/  LDS R19, [R12+0xc00] ;  /* 0x000c00000c137984 */ /* 0x000ea20000000800 */
[----:B----4-:R-:W-:-:S02]  /*0f90*/  FADD.FTZ R25, -R2, R25 ;  /* 0x0000001902197221 */ /* 0x010fc40000010100 */
[----:B------:R-:W-:Y:S02]  /*0fa0*/  FMUL.FTZ R22, R21, 1.4426950216293334961 ;  /* 0x3fb8aa3b15167820 */ /* 0x000fe40000410000 */
[----:B------:R-:W3:Y:S01]  /*0fb0*/  LDS R21, [R12+0xe00] ;  /* 0x000e00000c157984 */ /* 0x000ee20000000800 */
[----:B------:R-:W-:Y:S01]  /*0fc0*/  FMUL.FTZ R29, R25, 1.4426950216293334961 ;  /* 0x3fb8aa3b191d7820 */ /* 0x000fe20000410000 */
[----:B------:R4:W4:Y:S01]  /*0fd0*/  MUFU.EX2 R33, R20 ;  /* 0x0000001400217308 */ /* 0x0009220000000800 */
[----:B-----5:R-:W-:Y:S01]  /*0fe0*/  FADD.FTZ R27, -R2, R27 ;  /* 0x0000001b021b7221 */ /* 0x020fe20000010100 */
[----:B------:R-:W5:Y:S01]  /*0ff0*/  LDS R25, [R12+0x1000] ;  /* 0x001000000c197984 */ /* 0x000f620000000800 */
[----:B-1----:R-:W-:-:S03]  /*1000*/  FADD.FTZ R18, R16, R13 ;  /* 0x0000000d10127221 */ /* 0x002fc60000010000 */
[----:B------:R1:W-:Y:S02]  /*1010*/  STS [R12+-0x400], R16 ;  /* 0xfffc00100c007388 */ /* 0x0003e40000000800 */
[----:B------:R-:W1:Y:S01]  /*1020*/  MUFU.EX2 R37, R22 ;  /* 0x0000001600257308 */ /* 0x000e620000000800 */
[----:B----4-:R-:W-:Y:S02]  /*1030*/  FADD.FTZ R20, -R2, R23 ;  /* 0x0000001702147221 */ /* 0x010fe40000010100 */
[----:B------:R-:W4:Y:S01]  /*1040*/  LDS R23, [R12+0x1200] ;  /* 0x001200000c177984 */ /* 0x000f220000000800 */
[----:B------:R-:W-:Y:S02]  /*1050*/  FMUL.FTZ R13, R27, 1.4426950216293334961 ;  /* 0x3fb8aa3b1b0d7820 */ /* 0x000fe40000410000 */
[----:B------:R-:W-:Y:S01]  /*1060*/  FMUL.FTZ R20, R20, 1.4426950216293334961 ;  /* 0x3fb8aa3b14147820 */ /* 0x000fe20000410000 */
[----:B------:R-:W4:Y:S01]  /*1070*/  LDS R27, [R12+0x1400] ;  /* 0x001400000c1b7984 */ /* 0x000f220000000800 */
[----:B------:R-:W-:Y:S01]  /*1080*/  FADD.FTZ R18, R18, R33 ;  /* 0x0000002112127221 */ /* 0x000fe20000010000 */
[----:B------:R-:W2:Y:S01]  /*1090*/  MUFU.EX2 R29, R29 ;  /* 0x0000001d001d7308 */ /* 0x000ea20000000800 */
[C---:B------:R-:W-:Y:S01]  /*10a0*/  FADD.FTZ R31, -R2.reuse, R31 ;  /* 0x0000001f021f7221 */ /* 0x040fe20000010100 */
[----:B------:R-:W-:Y:S01]  /*10b0*/  STS [R12+-0x200], R33 ;  /* 0xfffe00210c007388 */ /* 0x000fe20000000800 */
[----:B------:R-:W-:-:S02]  /*10c0*/  FADD.FTZ R35, -R2, R35 ;  /* 0x0000002302237221 */ /* 0x000fc40000010100 */
[----:B------:R-:W-:Y:S01]  /*10d0*/  FMUL.FTZ R31, R31, 1.4426950216293334961 ;  /* 0x3fb8aa3b1f1f7820 */ /* 0x000fe20000410000 */
[----:B------:R-:W4:Y:S01]  /*10e0*/  LDS R33, [R12+0x1a00] ;  /* 0x001a00000c217984 */ /* 0x000f220000000800 */
[----:B-1----:R-:W-:Y:S01]  /*10f0*/  FADD.FTZ R16, R18, R37 ;  /* 0x0000002512107221 */ /* 0x002fe20000010000 */
[----:B------:R-:W1:Y:S01]  /*1100*/  MUFU.EX2 R13, R13 ;  /* 0x0000000d000d7308 */ /* 0x000e620000000800 */
[C---:B------:R-:W-:Y:S01]  /*1110*/  FADD.FTZ R18, -R2.reuse, R17 ;  /* 0x0000001102127221 */ /* 0x040fe20000010100 */
[----:B------:R-:W-:Y:S01]  /*1120*/  STS [R12], R37 ;  /* 0x000000250c007388 */ /* 0x000fe20000000800 */
[----:B0-----:R-:W-:Y:S02]  /*1130*/  FADD.FTZ R22, -R2, R15 ;  /* 0x0000000f02167221 */ /* 0x001fe40000010100 */
[----:B------:R-:W-:Y:S02]  /*1140*/  FMUL.FTZ R18, R18, 1.4426950216293334961 ;  /* 0x3fb8aa3b12127820 */ /* 0x000fe40000410000 */
[----:B------:R-:W-:Y:S01]  /*1150*/  FMUL.FTZ R22, R22, 1.4426950216293334961 ;  /* 0x3fb8aa3b16167820 */ /* 0x000fe20000410000 */
[----:B------:R3:W0:Y:S01]  /*1160*/  MUFU.EX2 R17, R20 ;  /* 0x0000001400117308 */ /* 0x0006220000000800 */
[----:B--2---:R-:W-:Y:S01]  /*1170*/  FADD.FTZ R24, -R2, R19 ;  /* 0x0000001302187221 */ /* 0x004fe20000010100 */
[----:B------:R2:W-:Y:S01]  /*1180*/  STS [R12+0x200], R29 ;  /* 0x0002001d0c007388 */ /* 0x0005e20000000800 */
[----:B------:R-:W-:-:S02]  /*1190*/  FADD.FTZ R16, R16, R29 ;  /* 0x0000001d10107221 */ /* 0x000fc40000010000 */
[----:B------:R-:W-:Y:S02]  /*11a0*/  FMUL.FTZ R24, R24, 1.4426950216293334961 ;  /* 0x3fb8aa3b18187820 */ /* 0x000fe40000410000 */
[----:B------:R-:W-:Y:S01]  /*11b0*/  FMUL.FTZ R35, R35, 1.4426950216293334961 ;  /* 0x3fb8aa3b23237820 */ /* 0x000fe20000410000 */
[----:B------:R4:W2:Y:S01]  /*11c0*/  MUFU.EX2 R15, R18 ;  /* 0x00000012000f7308 */ /* 0x0008a20000000800 */
[C---:B---3--:R-:W-:Y:S01]  /*11d0*/  FADD.FTZ R20, -R2.reuse, R21 ;  /* 0x0000001502147221 */ /* 0x048fe20000010100 */
[----:B-1----:R1:W-:Y:S01]  /*11e0*/  STS [R12+0x400], R13 ;  /* 0x0004000d0c007388 */ /* 0x0023e20000000800 */
[----:B-----5:R-:W-:Y:S02]  /*11f0*/  FADD.FTZ R26, -R2, R25 ;  /* 0x00000019021a7221 */ /* 0x020fe40000010100 */
[----:B------:R-:W-:Y:S02]  /*1200*/  FMUL.FTZ R20, R20, 1.4426950216293334961 ;  /* 0x3fb8aa3b14147820 */ /* 0x000fe40000410000 */
[----:B------:R-:W-:Y:S01]  /*1210*/  FADD.FTZ R16, R16, R13 ;  /* 0x0000000d10107221 */ /* 0x000fe20000010000 */
[----:B------:R3:W5:Y:S01]  /*1220*/  MUFU.EX2 R19, R22 ;  /* 0x0000001600137308 */ /* 0x0007620000000800 */
[----:B------:R-:W-:Y:S01]  /*1230*/  FMUL.FTZ R26, R26, 1.4426950216293334961 ;  /* 0x3fb8aa3b1a1a7820 */ /* 0x000fe20000410000 */
[----:B0-----:R-:W-:Y:S01]  /*1240*/  STS [R12+0x600], R17 ;  /* 0x000600110c007388 */ /* 0x001fe20000000800 */
[----:B----4-:R-:W-:-:S02]  /*1250*/  FADD.FTZ R18, -R2, R23 ;  /* 0x0000001702127221 */ /* 0x010fc40000010100 */
[----:B------:R-:W-:Y:S02]  /*1260*/  FADD.FTZ R16, R16, R17 ;  /* 0x0000001110107221 */ /* 0x000fe40000010000 */
[----:B------:R-:W-:Y:S01]  /*1270*/  FMUL.FTZ R18, R18, 1.4426950216293334961 ;  /* 0x3fb8aa3b12127820 */ /* 0x000fe20000410000 */
[----:B------:R-:W0:Y:S01]  /*1280*/  MUFU.EX2 R21, R24 ;  /* 0x0000001800157308 */ /* 0x000e220000000800 */
[----:B---3--:R-:W-:Y:S01]  /*1290*/  FADD.FTZ R22, -R2, R27 ;  /* 0x0000001b02167221 */ /* 0x008fe20000010100 */
[----:B--2---:R-:W-:Y:S01]  /*12a0*/  STS [R12+0x800], R15 ;  /* 0x0008000f0c007388 */ /* 0x004fe20000000800 */
[----:B------:R-:W-:Y:S02]  /*12b0*/  FADD.FTZ R16, R16, R15 ;  /* 0x0000000f10107221 */ /* 0x000fe40000010000 */
[----:B------:R-:W-:Y:S02]  /*12c0*/  FMUL.FTZ R22, R22, 1.4426950216293334961 ;  /* 0x3fb8aa3b16167820 */ /* 0x000fe40000410000 */
[----:B------:R-:W-:Y:S01]  /*12d0*/  FADD.FTZ R33, -R2, R33 ;  /* 0x0000002102217221 */ /* 0x000fe20000010100 */
[----:B------:R-:W2:Y:S01]  /*12e0*/  MUFU.EX2 R25, R20 ;  /* 0x0000001400197308 */ /* 0x000ea20000000800 */
[----:B-----5:R-:W-:Y:S01]  /*12f0*/  FADD.FTZ R16, R16, R19 ;  /* 0x0000001310107221 */ /* 0x020fe20000010000 */
[----:B------:R-:W-:Y:S01]  /*1300*/  STS [R12+0xa00], R19 ;  /* 0x000a00130c007388 */ /* 0x000fe20000000800 */
[----:B------:R-:W-:-:S05]  /*1310*/  FMUL.FTZ R33, R33, 1.4426950216293334961 ;  /* 0x3fb8aa3b21217820 */ /* 0x000fca0000410000 */
[----:B------:R-:W3:Y:S01]  /*1320*/  MUFU.EX2 R23, R26 ;  /* 0x0000001a00177308 */ /* 0x000ee20000000800 */
[----:B0-----:R-:W-:Y:S01]  /*1330*/  FADD.FTZ R16, R16, R21 ;  /* 0x0000001510107221 */ /* 0x001fe20000010000 */
[----:B------:R-:W-:Y:S06]  /*1340*/  STS [R12+0xc00], R21 ;  /* 0x000c00150c007388 */ /* 0x000fec0000000800 */
[----:B------:R-:W0:Y:S01]  /*1350*/  MUFU.EX2 R27, R18 ;  /* 0x00000012001b7308 */ /* 0x000e220000000800 */
[----:B--2---:R-:W-:Y:S01]  /*1360*/  FADD.FTZ R16, R16, R25 ;  /* 0x0000001910107221 */ /* 0x004fe20000010000 */
[----:B------:R-:W-:Y:S06]  /*1370*/  STS [R12+0xe00], R25 ;  /* 0x000e00190c007388 */ /* 0x000fec0000000800 */
[----:B------:R-:W2:Y:S01]  /*1380*/  MUFU.EX2 R29, R22 ;  /* 0x00000016001d7308 */ /* 0x000ea20000000800 */
[----:B---3--:R-:W-:Y:S01]  /*1390*/  FADD.FTZ R16, R16, R23 ;  /* 0x0000001710107221 */ /* 0x008fe20000010000 */
[----:B------:R-:W-:Y:S06]  /*13a0*/  STS [R12+0x1000], R23 ;  /* 0x001000170c007388 */ /* 0x000fec0000000800 */
        /* <DEDUP_REMOVED lines=8> */
[----:B------:R-:W-:Y:S03]  /*1430*/  STS [R12+0x1600], R31 ;  /* 0x0016001f0c007388 */ /* 0x000fe60000000800 */
[----:B0-----:R-:W-:Y:S01]  /*1440*/  FADD.FTZ R16, R16, R35 ;  /* 0x0000002310107221 */ /* 0x001fe20000010000 */
[----:B------:R-:W-:Y:S04]  /*1450*/  STS [R12+0x1800], R35 ;  /* 0x001800230c007388 */ /* 0x000fe80000000800 */
[----:B--2---:R0:W-:Y:S01]  /*1460*/  STS [R12+0x1a00], R33 ;  /* 0x001a00210c007388 */ /* 0x0041e20000000800 */
[----:B-1----:R-:W-:Y:S01]  /*1470*/  FADD.FTZ R13, R16, R33 ;  /* 0x00000021100d7221 */ /* 0x002fe20000010000 */
[----:B0-----:R-:W-:Y:S01]  /*1480*/  IADD3 R12, R12, 0x2000, RZ ;  /* 0x000020000c0c7810 */ /* 0x001fe20007ffe0ff */
[----:B------:R-:W-:Y:S05]  /*1490*/  @!P3 BRA `(.L_x_5654) ;  /* 0xfffff9c00000b947 */ /* 0x000fea000383ffff */
.L_x_5653:
[----:B------:R-:W-:Y:S05]  /*14a0*/  BSYNC B1 ;  /* 0x0000000000017941 */ /* 0x000fea0003800000 */
.L_x_5652:
        /* <DEDUP_REMOVED lines=55> */
.L_x_5656:
[----:B------:R-:W-:Y:S05]  /*1820*/  BSYNC B1 ;  /* 0x0000000000017941 */ /* 0x000fea0003800000 */
.L_x_5655:
        /* <DEDUP_REMOVED lines=26> */
.L_x_5648:
[----:B------:R-:W-:Y:S05]  /*19d0*/  BSYNC B0 ;  /* 0x0000000000007941 */ /* 0x000fea0003800000 */
.L_x_5647:
        /* <DEDUP_REMOVED lines=37> */
.L_x_5661:
        /* <DEDUP_REMOVED lines=8> */
.L_x_5660:
[----:B0-----:R-:W-:Y:S05]  /*1cb0*/  BSYNC B1 ;  /* 0x0000000000017941 */ /* 0x001fea0003800000 */
.L_x_5659:
        /* <DEDUP_REMOVED lines=10> */
.L_x_5664:
        /* <DEDUP_REMOVED lines=15> */
[----:B------:R-:W-:Y:S01]  /*1e50*/  LDS R37, [R3+0x1600] ;  /* 0x0016000003257984 */ /* 0x000fe20000000800 */
[----:B--2---:R-:W-:-:S03]  /*1e60*/  FMUL.FTZ R18, R2, R23 ;  /* 0x0000001702127220 */ /* 0x004fc60000410000 */
[----:B------:R-:W1:Y:S01]  /*1e70*/  LDS R21, [R3+0x1200] ;  /* 0x0012000003157984 */ /* 0x000e620000000800 */
[----:B---3--:R-:W-:-:S03]  /*1e80*/  FMUL.FTZ R20, R2, R25 ;  /* 0x0000001902147220 */ /* 0x008fc60000410000 */
[----:B------:R-:W2:Y:S01]  /*1e90*/  LDS R23, [R3+0x1400] ;  /* 0x0014000003177984 */ /* 0x000ea20000000800 */
[----:B----4-:R-:W-:-:S03]  /*1ea0*/  FMUL.FTZ R22, R2, R27 ;  /* 0x0000001b02167220 */ /* 0x010fc60000410000 */
[----:B------:R-:W3:Y:S01]  /*1eb0*/  LDS R30, [R3+0x1800] ;  /* 0x00180000031e7984 */ /* 0x000ee20000000800 */
[----:B-----5:R-:W-:-:S03]  /*1ec0*/  FMUL.FTZ R24, R2, R29 ;  /* 0x0000001d02187220 */ /* 0x020fc60000410000 */
[----:B------:R-:W4:Y:S04]  /*1ed0*/  LDS R19, [R3+0x1a00] ;  /* 0x001a000003137984 */ /* 0x000f280000000800 */
[----:B------:R5:W-:Y:S04]  /*1ee0*/  STS [R3+-0x400], R14 ;  /* 0xfffc000e03007388 */ /* 0x000be80000000800 */
[----:B------:R0:W-:Y:S04]  /*1ef0*/  STS [R3+-0x200], R16 ;  /* 0xfffe001003007388 */ /* 0x0001e80000000800 */
[----:B------:R0:W-:Y:S01]  /*1f00*/  STS [R3], R18 ;  /* 0x0000001203007388 */ /* 0x0001e20000000800 */
[----:B-----5:R-:W-:-:S03]  /*1f10*/  FMUL.FTZ R14, R2, R31 ;  /* 0x0000001f020e7220 */ /* 0x020fc60000410000 */
[----:B------:R1:W-:Y:S01]  /*1f20*/  STS [R3+0x200], R20 ;  /* 0x0002001403007388 */ /* 0x0003e20000000800 */
[C---:B------:R-:W-:Y:S02]  /*1f30*/  FMUL.FTZ R26, R2.reuse, R17 ;  /* 0x00000011021a7220 */ /* 0x040fe40000410000 */
[C---:B0-----:R-:W-:Y:S01]  /*1f40*/  FMUL.FTZ R16, R2.reuse, R33 ;  /* 0x0000002102107220 */ /* 0x041fe20000410000 */
[----:B------:R2:W-:Y:S01]  /*1f50*/  STS [R3+0x400], R22 ;  /* 0x0004001603007388 */ /* 0x0005e20000000800 */
[C---:B------:R-:W-:Y:S02]  /*1f60*/  FMUL.FTZ R28, R2.reuse, R15 ;  /* 0x0000000f021c7220 */ /* 0x040fe40000410000 */
[C---:B------:R-:W-:Y:S01]  /*1f70*/  FMUL.FTZ R18, R2.reuse, R35 ;  /* 0x0000002302127220 */ /* 0x040fe20000410000 */
[----:B------:R0:W-:Y:S01]  /*1f80*/  STS [R3+0x600], R24 ;  /* 0x0006001803007388 */ /* 0x0001e20000000800 */
[----:B-1----:R-:W-:-:S03]  /*1f90*/  FMUL.FTZ R20, R2, R21 ;  /* 0x0000001502147220 */ /* 0x002fc60000410000 */
[----:B------:R-:W-:Y:S01]  /*1fa0*/  STS [R3+0x800], R14 ;  /* 0x0008000e03007388 */ /* 0x000fe20000000800 */
[----:B--2---:R-:W-:-:S03]  /*1fb0*/  FMUL.FTZ R22, R2, R23 ;  /* 0x0000001702167220 */ /* 0x004fc60000410000 */
[----:B------:R-:W-:Y:S01]  /*1fc0*/  STS [R3+0xa00], R16 ;  /* 0x000a001003007388 */ /* 0x000fe20000000800 */
[C---:B0-----:R-:W-:Y:S02]  /*1fd0*/  FMUL.FTZ R24, R2.reuse, R37 ;  /* 0x0000002502187220 */ /* 0x041fe40000410000 */
[C---:B---3--:R-:W-:Y:S01]  /*1fe0*/  FMUL.FTZ R30, R2.reuse, R30 ;  /* 0x0000001e021e7220 */ /* 0x048fe20000410000 */
        /* <DEDUP_REMOVED lines=11> */
.L_x_5663:
[----:B------:R-:W-:Y:S05]  /*20a0*/  BSYNC B1 ;  /* 0x0000000000017941 */ /* 0x000fea0003800000 */
.L_x_5662:
        /* <DEDUP_REMOVED lines=31> */
.L_x_5666:
[----:B------:R-:W-:Y:S05]  /*22a0*/  BSYNC B1 ;  /* 0x0000000000017941 */ /* 0x000fea0003800000 */
.L_x_5665:
        /* <DEDUP_REMOVED lines=14> */
.L_x_5658:
[----:B------:R-:W-:Y:S05]  /*2390*/  BSYNC B0 ;  /* 0x0000000000007941 */ /* 0x000fea0003800000 */
.L_x_5657:
        /* <DEDUP_REMOVED lines=26> */
.L_x_5670:
        /* <DEDUP_REMOVED lines=33> */
.L_x_5668:
[----:B------:R-:W-:Y:S05]  /*2750*/  BSYNC B6 ;  /* 0x0000000000067941 */ /* 0x000fea0003800000 */
.L_x_5667:
[----:B------:R-:W-:Y:S05]  /*2760*/  BRA.DIV ~URZ, `(.L_x_5671) ;  /* 0x00000f727f007947 */ /* 0x000fea000b800000 */
[----:B------:R-:W-:-:S04]  /*2770*/  IMAD.MOV.U32 R0, RZ, RZ, RZ ;  /* 0x000000ffff007224 */ /* 0x000fc800078e00ff */
.L_x_5683:
[----:B------:R-:W-:Y:S01]  /*2780*/  FADD.FTZ R13, RZ, R0 ;  /* 0x00000000ff0d7221 */ /* 0x000fe20000010000 */
[----:B------:R-:W-:Y:S05]  /*2790*/  BRA.DIV ~URZ, `(.L_x_5672) ;  /* 0x00000fc27f007947 */ /* 0x000fea000b800000 */
[----:B0-----:R-:W0:Y:S01]  /*27a0*/  SHFL.BFLY PT, R10, R13, 0x1, 0x1f ;  /* 0x0c201f000d0a7f89 */ /* 0x001e2200000e0000 */
[----:B------:R-:W-:Y:S01]  /*27b0*/  HFMA2.MMA R9, -RZ, RZ, 0, 0 ;  /* 0x00000000ff097435 */ /* 0x000fe200000001ff */
[----:B------:R-:W-:Y:S01]  /*27c0*/  IMAD.MOV.U32 R25, RZ, RZ, RZ ;  /* 0x000000ffff197224 */ /* 0x000fe200078e00ff */
[----:B------:R-:W-:Y:S01]  /*27d0*/  HFMA2.MMA R15, -RZ, RZ, 0, 0 ;  /* 0x00000000ff0f7435 */ /* 0x000fe200000001ff */
[----:B------:R-:W-:Y:S01]  /*27e0*/  IMAD.MOV.U32 R23, RZ, RZ, RZ ;  /* 0x000000ffff177224 */ /* 0x000fe200078e00ff */
[----:B------:R-:W-:Y:S01]  /*27f0*/  MOV R21, RZ ;  /* 0x000000ff00157202 */ /* 0x000fe20000000f00 */
[----:B------:R-:W-:Y:S01]  /*2800*/  IMAD.MOV.U32 R19, RZ, RZ, RZ ;  /* 0x000000ffff137224 */ /* 0x000fe200078e00ff */
[----:B------:R-:W-:Y:S01]  /*2810*/  MOV R2, RZ ;  /* 0x000000ff00027202 */ /* 0x000fe20000000f00 */
[----:B------:R-:W-:Y:S02]  /*2820*/  IMAD.MOV.U32 R17, RZ, RZ, RZ ;  /* 0x000000ffff117224 */ /* 0x000fe400078e00ff */
[----:B------:R-:W-:-:S02]  /*2830*/  IMAD.MOV.U32 R0, RZ, RZ, RZ ;  /* 0x000000ffff007224 */ /* 0x000fc400078e00ff */
[----:B------:R-:W-:Y:S02]  /*2840*/  IMAD.MOV.U32 R31, RZ, RZ, RZ ;  /* 0x000000ffff1f7224 */ /* 0x000fe400078e00ff */
[----:B0-----:R-:W-:Y:S02]  /*2850*/  FADD.FTZ R10, R13, R10 ;  /* 0x0000000a0d0a7221 */ /* 0x001fe40000010000 */
.L_x_5684:
[----:B------:R-:W-:Y:S01]  /*2860*/  LOP3.LUT R11, R8, 0x3, RZ, 0xc0, !PT ;  /* 0x00000003080b7812 */ /* 0x000fe200078ec0ff */
[----:B------:R-:W-:Y:S01]  /*2870*/  WARPSYNC 0xffffffff ;  /* 0xffffffff00007948 */ /* 0x000fe20003800000 */
[----:B------:R-:W-:Y:S01]  /*2880*/  SHF.R.S32.HI R3, RZ, 0x1f, R8 ;  /* 0x0000001fff037819 */ /* 0x000fe20000011408 */
[----:B------:R-:W-:Y:S01]  /*2890*/  BAR.SYNC.DEFER_BLOCKING 0x0 ;  /* 0x0000000000007b1d */ /* 0x000fe20000010000 */
[----:B------:R-:W-:Y:S01]  /*28a0*/  ISETP.NE.AND P0, PT, R11, RZ, PT ;  /* 0x000000ff0b00720c */ /* 0x000fe20003f05270 */
[----:B------:R-:W-:Y:S01]  /*28b0*/  FADD.FTZ R31, R2, R31 ;  /* 0x0000001f021f7221 */ /* 0x000fe20000010000 */
[----:B------:R-:W-:Y:S02]  /*28c0*/  LOP3.LUT R11, R7, 0xffffffc0, RZ, 0xc0, !PT ;  /* 0xffffffc0070b7812 */ /* 0x000fe400078ec0ff */
[----:B------:R-:W-:Y:S01]  /*28d0*/  LEA.HI R3, R3, R8, RZ, 0x2 ;  /* 0x0000000803037211 */ /* 0x000fe200078f10ff */
[----:B------:R-:W-:Y:S01]  /*28e0*/  BSSY B0, `(.L_x_5673) ;  /* 0x0000015000007945 */ /* 0x000fe20003800000 */
[----:B------:R-:W-:-:S02]  /*28f0*/  ISETP.NE.OR P5, PT, R11, 0x40, P0 ;  /* 0x000000400b00780c */ /* 0x000fc400007a5670 */
[----:B------:R-:W-:Y:S02]  /*2900*/  SHF.R.S32.HI R3, RZ, 0x2, R3 ;  /* 0x00000002ff037819 */ /* 0x000fe40000011403 */
[C---:B------:R-:W-:Y:S02]  /*2910*/  IADD3 R13, R7.reuse, 0x1f, RZ ;  /* 0x0000001f070d7810 */ /* 0x040fe40007ffe0ff */
[----:B------:R-:W-:Y:S01]  /*2920*/  LOP3.LUT R12, R7, 0xffffffe0, RZ, 0xc0, !PT ;  /* 0xffffffe0070c7812 */ /* 0x000fe200078ec0ff */
[----:B------:R-:W-:Y:S01]  /*2930*/  IMAD R4, R4, 0x50, R3 ;  /* 0x0000005004047824 */ /* 0x000fe200078e0203 */
        /* <DEDUP_REMOVED lines=15> */
.L_x_5674:
[----:B------:R-:W-:Y:S05]  /*2a30*/  BSYNC B0 ;  /* 0x0000000000007941 */ /* 0x000fea0003800000 */
.L_x_5673:
        /* <DEDUP_REMOVED lines=23> */
.L_x_5676:
[----:B------:R-:W-:Y:S05]  /*2bb0*/  BSYNC B0 ;  /* 0x0000000000007941 */ /* 0x000fea0003800000 */
.L_x_5675:
        /* <DEDUP_REMOVED lines=13> */
.L_x_5678:
[----:B------:R-:W-:Y:S05]  /*2c90*/  BSYNC B0 ;  /* 0x0000000000007941 */ /* 0x000fea0003800000 */
.L_x_5677:
        /* <DEDUP_REMOVED lines=23> */
.L_x_5680:
[----:B------:R-:W-:Y:S05]  /*2e10*/  BSYNC B0 ;  /* 0x0000000000007941 */ /* 0x000fea0003800000 */
.L_x_5679:
        /* <DEDUP_REMOVED lines=21> */
[C---:B------:R-:W-:Y:S02]  /*2f70*/  LEA R12, P1, R4.reuse, c[0x0][0x160], 0x2 ;  /* 0x00005800040c7a11 */ /* 0x040fe400078210ff */
[----:B------:R-:W-:Y:S02]  /*2f80*/  IADD3 R27, R3, 0x10, RZ ;  /* 0x00000010031b7810 */ /* 0x000fe40007ffe0ff */
[----:B------:R-:W-:Y:S02]  /*2f90*/  LEA.HI.X R7, R7, c[0x0][0x164], R8, 0x2, P0 ;  /* 0x0000590007077a11 */ /* 0x000fe400000f1408 */
[----:B------:R-:W-:Y:S02]  /*2fa0*/  LEA.HI.X R13, R4, c[0x0][0x164], R5, 0x2, P1 ;  /* 0x00005900040d7a11 */ /* 0x000fe400008f1405 */
[----:B------:R-:W-:Y:S01]  /*2fb0*/  IADD3 R20, P5, R27, R16, RZ ;  /* 0x000000101b147210 */ /* 0x000fe20007fbe0ff */
[----:B------:R-:W-:Y:S01]  /*2fc0*/  STG.E [R6.64], R10 ;  /* 0x0000000a06007986 */ /* 0x000fe2000c101924 */
[----:B------:R-:W-:-:S02]  /*2fd0*/  IADD3 R29, R3, 0x18, RZ ;  /* 0x00000018031d7810 */ /* 0x000fc40007ffe0ff */
[C---:B------:R-:W-:Y:S01]  /*2fe0*/  IADD3 R33, R3.reuse, 0x20, RZ ;  /* 0x0000002003217810 */ /* 0x040fe20007ffe0ff */
[----:B------:R0:W-:Y:S01]  /*2ff0*/  STG.E [R12.64], R9 ;  /* 0x000000090c007986 */ /* 0x0001e2000c101924 */
[C---:B------:R-:W-:Y:S02]  /*3000*/  IADD3 R35, R3.reuse, 0x28, RZ ;  /* 0x0000002803237810 */ /* 0x040fe40007ffe0ff */
[C---:B------:R-:W-:Y:S02]  /*3010*/  IADD3 R37, R3.reuse, 0x30, RZ ;  /* 0x0000003003257810 */ /* 0x040fe40007ffe0ff */
[C---:B------:R-:W-:Y:S02]  /*3020*/  IADD3 R18, R3.reuse, 0x38, RZ ;  /* 0x0000003803127810 */ /* 0x040fe40007ffe0ff */
[C---:B------:R-:W-:Y:S02]  /*3030*/  IADD3 R4, R3.reuse, 0x40, RZ ;  /* 0x0000004003047810 */ /* 0x040fe40007ffe0ff */
[----:B------:R-:W-:-:S02]  /*3040*/  IADD3 R3, R3, 0x48, RZ ;  /* 0x0000004803037810 */ /* 0x000fc40007ffe0ff */
[----:B------:R-:W-:Y:S02]  /*3050*/  IADD3 R5, P4, R29, R16, RZ ;  /* 0x000000101d057210 */ /* 0x000fe40007f9e0ff */
        /* <DEDUP_REMOVED lines=11> */
[-C--:B------:R-:W-:Y:S02]  /*3110*/  LEA.HI.X.SX32 R18, R18, R2.reuse, 0x1, P0 ;  /* 0x0000000212127211 */ /* 0x080fe400000f0eff */
[-C--:B------:R-:W-:Y:S02]  /*3120*/  LEA.HI.X.SX32 R27, R4, R2.reuse, 0x1, P5 ;  /* 0x00000002041b7211 */ /* 0x080fe400028f0eff */
[----:B------:R-:W-:Y:S02]  /*3130*/  LEA.HI.X.SX32 R29, R3, R2, 0x1, P6 ;  /* 0x00000002031d7211 */ /* 0x000fe400030f0eff */
[----:B------:R-:W-:Y:S02]  /*3140*/  LEA R2, P0, R20, c[0x0][0x160], 0x2 ;  /* 0x0000580014027a11 */ /* 0x000fe400078010ff */
[----:B------:R-:W-:Y:S02]  /*3150*/  LEA R28, P1, R16, c[0x0][0x160], 0x2 ;  /* 0x00005800101c7a11 */ /* 0x000fe400078210ff */
        /* <DEDUP_REMOVED lines=23> */
.L_x_5643:
        /* <DEDUP_REMOVED lines=19> */
.L_x_5669:
        /* <DEDUP_REMOVED lines=20> */
.L_x_5645:
[----:B------:R-:W-:Y:S01]  /*3540*/  IMAD.MOV.U32 R13, RZ, RZ, -0x800001 ;  /* 0xff7fffffff0d7424 */ /* 0x000fe200078e00ff */
[----:B------:R-:W-:Y:S01]  /*3550*/  MOV R16, 0x1f ;  /* 0x0000001f00107802 */ /* 0x000fe20000000f00 */
[----:B------:R-:W-:Y:S01]  /*3560*/  IMAD.MOV.U32 R14, RZ, RZ, 0x10 ;  /* 0x00000010ff0e7424 */ /* 0x000fe200078e00ff */
[----:B------:R-:W-:Y:S01]  /*3570*/  MOV R2, 0x35a0 ;  /* 0x000035a000027802 */ /* 0x000fe20000000f00 */
[----:B------:R-:W-:Y:S02]  /*3580*/  IMAD.MOV.U32 R27, RZ, RZ, -0x1 ;  /* 0xffffffffff1b7424 */ /* 0x000fe400078e00ff */
[----:B------:R-:W-:Y:S05]  /*3590*/  CALL.REL.NOINC `($__internal_141_$__cuda_sm70_shflsync_bfly_p) ;  /* 0x0000099000007944 */ /* 0x000fea0003c00000 */
[----:B-1----:R-:W-:Y:S01]  /*35a0*/  IMAD.MOV.U32 R2, RZ, RZ, R14 ;  /* 0x000000ffff027224 */ /* 0x002fe200078e000e */
[----:B0-----:R-:W-:Y:S05]  /*35b0*/  BRA `(.L_x_5681) ;  /* 0xffffd50000007947 */ /* 0x001fea000383ffff */
.L_x_5646:
[----:B------:R-:W-:Y:S01]  /*35c0*/  HFMA2.MMA R14, -RZ, RZ, 0, 4.76837158203125e-07 ;  /* 0x00000008ff0e7435 */ /* 0x000fe200000001ff */
[----:B------:R-:W-:Y:S01]  /*35d0*/  IMAD.MOV.U32 R16, RZ, RZ, 0x1f ;  /* 0x0000001fff107424 */ /* 0x000fe200078e00ff */
[----:B------:R-:W-:Y:S01]  /*35e0*/  MOV R2, 0x3610 ;  /* 0x0000361000027802 */ /* 0x000fe20000000f00 */
[----:B------:R-:W-:-:S03]  /*35f0*/  IMAD.MOV.U32 R27, RZ, RZ, -0x1 ;  /* 0xffffffffff1b7424 */ /* 0x000fc600078e00ff */
[----:B------:R-:W-:Y:S05]  /*3600*/  CALL.REL.NOINC `($__internal_141_$__cuda_sm70_shflsync_bfly_p) ;  /* 0x0000092000007944 */ /* 0x000fea0003c00000 */
[----:B01----:R-:W-:Y:S01]  /*3610*/  FMNMX.FTZ R13, R13, R14, !PT ;  /* 0x0000000e0d0d7209 */ /* 0x003fe20007810000 */
[----:B------:R-:W-:Y:S01]  /*3620*/  IMAD.MOV.U32 R16, RZ, RZ, 0x1f ;  /* 0x0000001fff107424 */ /* 0x000fe200078e00ff */
[----:B------:R-:W-:Y:S01]  /*3630*/  MOV R14, 0x4 ;  /* 0x00000004000e7802 */ /* 0x000fe20000000f00 */
[----:B------:R-:W-:Y:S01]  /*3640*/  IMAD.MOV.U32 R27, RZ, RZ, -0x1 ;  /* 0xffffffffff1b7424 */ /* 0x000fe200078e00ff */
[----:B------:R-:W-:-:S02]  /*3650*/  MOV R2, 0x3670 ;  /* 0x0000367000027802 */ /* 0x000fc40000000f00 */
[----:B------:R-:W-:Y:S05]  /*3660*/  CALL.REL.NOINC `($__internal_141_$__cuda_sm70_shflsync_bfly_p) ;  /* 0x000008c000007944 */ /* 0x000fea0003c00000 */
[----:B01----:R-:W-:Y:S01]  /*3670*/  FMNMX.FTZ R13, R13, R14, !PT ;  /* 0x0000000e0d0d7209 */ /* 0x003fe20007810000 */
[----:B------:R-:W-:Y:S01]  /*3680*/  HFMA2.MMA R14, -RZ, RZ, 0, 1.1920928955078125e-07 ;  /* 0x00000002ff0e7435 */ /* 0x000fe200000001ff */
[----:B------:R-:W-:Y:S01]  /*3690*/  IMAD.MOV.U32 R16, RZ, RZ, 0x1f ;  /* 0x0000001fff107424 */ /* 0x000fe200078e00ff */
[----:B------:R-:W-:Y:S01]  /*36a0*/  MOV R2, 0x36d0 ;  /* 0x000036d000027802 */ /* 0x000fe20000000f00 */
[----:B------:R-:W-:-:S03]  /*36b0*/  IMAD.MOV.U32 R27, RZ, RZ, -0x1 ;  /* 0xffffffffff1b7424 */ /* 0x000fc600078e00ff */
[----:B------:R-:W-:Y:S05]  /*36c0*/  CALL.REL.NOINC `($__internal_141_$__cuda_sm70_shflsync_bfly_p) ;  /* 0x0000086000007944 */ /* 0x000fea0003c00000 */
[----:B01----:R-:W-:Y:S05]  /*36d0*/  BRA `(.L_x_5682) ;  /* 0xffffd46000007947 */ /* 0x003fea000383ffff */
.L_x_5671:
[----:B------:R-:W-:Y:S01]  /*36e0*/  MOV R13, RZ ;  /* 0x000000ff000d7202 */ /* 0x000fe20000000f00 */
[----:B0-----:R-:W-:Y:S01]  /*36f0*/  IMAD.MOV.U32 R14, RZ, RZ, 0x2 ;  /* 0x00000002ff0e7424 */ /* 0x001fe200078e00ff */
[----:B------:R-:W-:Y:S01]  /*3700*/  MOV R27, 0xffffffff ;  /* 0xffffffff001b7802 */ /* 0x000fe20000000f00 */
[----:B------:R-:W-:Y:S01]  /*3710*/  IMAD.MOV.U32 R16, RZ, RZ, 0x1f ;  /* 0x0000001fff107424 */ /* 0x000fe200078e00ff */
[----:B------:R-:W-:-:S02]  /*3720*/  MOV R2, 0x3740 ;  /* 0x0000374000027802 */ /* 0x000fc40000000f00 */
[----:B------:R-:W-:Y:S05]  /*3730*/  CALL.REL.NOINC `($__internal_141_$__cuda_sm70_shflsync_bfly_p) ;  /* 0x000007f000007944 */ /* 0x000fea0003c00000 */
[----:B-1----:R-:W-:Y:S01]  /*3740*/  IMAD.MOV.U32 R0, RZ, RZ, R14 ;  /* 0x000000ffff007224 */ /* 0x002fe200078e000e */
[----:B0-----:R-:W-:Y:S05]  /*3750*/  BRA `(.L_x_5683) ;  /* 0xfffff02000007947 */ /* 0x001fea000383ffff */
.L_x_5672:
[----:B------:R-:W-:Y:S01]  /*3760*/  HFMA2.MMA R16, -RZ, RZ, 0, 1.847743988037109375e-06 ;  /* 0x0000001fff107435 */ /* 0x000fe200000001ff */
[----:B0-----:R-:W-:Y:S01]  /*3770*/  IMAD.MOV.U32 R14, RZ, RZ, 0x1 ;  /* 0x00000001ff0e7424 */ /* 0x001fe200078e00ff */
[----:B------:R-:W-:Y:S01]  /*3780*/  MOV R2, 0x37b0 ;  /* 0x000037b000027802 */ /* 0x000fe20000000f00 */
[----:B------:R-:W-:-:S03]  /*3790*/  IMAD.MOV.U32 R27, RZ, RZ, -0x1 ;  /* 0xffffffffff1b7424 */ /* 0x000fc600078e00ff */
[----:B------:R-:W-:Y:S05]  /*37a0*/  CALL.REL.NOINC `($__internal_141_$__cuda_sm70_shflsync_bfly_p) ;  /* 0x0000078000007944 */ /* 0x000fea0003c00000 */
[----:B-1----:R-:W-:Y:S01]  /*37b0*/  FADD.FTZ R10, R13, R14 ;  /* 0x0000000e0d0a7221 */ /* 0x002fe20000010000 */
[----:B------:R-:W-:Y:S01]  /*37c0*/  MOV R14, 0x2 ;  /* 0x00000002000e7802 */ /* 0x000fe20000000f00 */
[----:B0-----:R-:W-:Y:S01]  /*37d0*/  IMAD.MOV.U32 R13, RZ, RZ, RZ ;  /* 0x000000ffff0d7224 */ /* 0x001fe200078e00ff */
[----:B------:R-:W-:Y:S01]  /*37e0*/  MOV R2, 0x3820 ;  /* 0x0000382000027802 */ /* 0x000fe20000000f00 */
[----:B------:R-:W-:-:S02]  /*37f0*/  IMAD.MOV.U32 R16, RZ, RZ, 0x1f ;  /* 0x0000001fff107424 */ /* 0x000fc400078e00ff */
[----:B------:R-:W-:Y:S02]  /*3800*/  IMAD.MOV.U32 R27, RZ, RZ, -0x1 ;  /* 0xffffffffff1b7424 */ /* 0x000fe400078e00ff */
[----:B------:R-:W-:Y:S05]  /*3810*/  CALL.REL.NOINC `($__internal_141_$__cuda_sm70_shflsync_bfly_p) ;  /* 0x0000071000007944 */ /* 0x000fea0003c00000 */
[----:B01----:R-:W-:Y:S01]  /*3820*/  FADD.FTZ R13, RZ, R14 ;  /* 0x0000000eff0d7221 */ /* 0x003fe20000010000 */
[----:B------:R-:W-:Y:S01]  /*3830*/  HFMA2.MMA R14, -RZ, RZ, 0, 5.9604644775390625e-08 ;  /* 0x00000001ff0e7435 */ /* 0x000fe200000001ff */
[----:B------:R-:W-:Y:S01]  /*3840*/  IMAD.MOV.U32 R16, RZ, RZ, 0x1f ;  /* 0x0000001fff107424 */ /* 0x000fe200078e00ff */
[----:B------:R-:W-:Y:S01]  /*3850*/  MOV R2, 0x3880 ;  /* 0x0000388000027802 */ /* 0x000fe20000000f00 */
[----:B------:R-:W-:-:S03]  /*3860*/  IMAD.MOV.U32 R27, RZ, RZ, -0x1 ;  /* 0xffffffffff1b7424 */ /* 0x000fc600078e00ff */
[----:B------:R-:W-:Y:S05]  /*3870*/  CALL.REL.NOINC `($__internal_141_$__cuda_sm70_shflsync_bfly_p) ;  /* 0x000006b000007944 */ /* 0x000fea0003c00000 */
[----:B-1----:R-:W-:Y:S01]  /*3880*/  FADD.FTZ R9, R13, R14 ;  /* 0x0000000e0d097221 */ /* 0x002fe20000010000 */
[----:B0-----:R-:W-:Y:S01]  /*3890*/  MOV R13, RZ ;  /* 0x000000ff000d7202 */ /* 0x001fe20000000f00 */
[----:B------:R-:W-:Y:S01]  /*38a0*/  IMAD.MOV.U32 R14, RZ, RZ, 0x2 ;  /* 0x00000002ff0e7424 */ /* 0x000fe200078e00ff */
[----:B------:R-:W-:Y:S01]  /*38b0*/  MOV R27, 0xffffffff ;  /* 0xffffffff001b7802 */ /* 0x000fe20000000f00 */
[----:B------:R-:W-:Y:S01]  /*38c0*/  IMAD.MOV.U32 R16, RZ, RZ, 0x1f ;  /* 0x0000001fff107424 */ /* 0x000fe200078e00ff */
[----:B------:R-:W-:Y:S02]  /*38d0*/  MOV R2, 0x38f0 ;  /* 0x000038f000027802 */ /* 0x000fe40000000f00 */
[----:B------:R-:W-:Y:S05]  /*38e0*/  CALL.REL.NOINC `($__internal_141_$__cuda_sm70_shflsync_bfly_p) ;  /* 0x0000064000007944 */ /* 0x000fea0003c00000 */
[----:B01----:R-:W-:Y:S01]  /*38f0*/  FADD.FTZ R13, RZ, R14 ;  /* 0x0000000eff0d7221 */ /* 0x003fe20000010000 */
[----:B------:R-:W-:Y:S01]  /*3900*/  MOV R27, 0xffffffff ;  /* 0xffffffff001b7802 */ /* 0x000fe20000000f00 */
[----:B------:R-:W-:Y:S01]  /*3910*/  IMAD.MOV.U32 R14, RZ, RZ, 0x1 ;  /* 0x00000001ff0e7424 */ /* 0x000fe200078e00ff */
[----:B------:R-:W-:Y:S01]  /*3920*/  MOV R2, 0x3950 ;  /* 0x0000395000027802 */ /* 0x000fe20000000f00 */
[----:B------:R-:W-:-:S02]  /*3930*/  IMAD.MOV.U32 R16, RZ, RZ, 0x1f ;  /* 0x0000001fff107424 */ /* 0x000fc400078e00ff */
[----:B------:R-:W-:Y:S05]  /*3940*/  CALL.REL.NOINC `($__internal_141_$__cuda_sm70_shflsync_bfly_p) ;  /* 0x000005e000007944 */ /* 0x000fea0003c00000 */
[----:B0-----:R-:W-:Y:S01]  /*3950*/  HFMA2.MMA R16, -RZ, RZ, 0, 1.847743988037109375e-06 ;  /* 0x0000001fff107435 */ /* 0x001fe200000001ff */
[----:B-1----:R-:W-:Y:S01]  /*3960*/  FADD.FTZ R25, R13, R14 ;  /* 0x0000000e0d197221 */ /* 0x002fe20000010000 */
[----:B------:R-:W-:Y:S01]  /*3970*/  MOV R2, 0x39c0 ;  /* 0x000039c000027802 */ /* 0x000fe20000000f00 */
[----:B------:R-:W-:-:S02]  /*3980*/  IMAD.MOV.U32 R13, RZ, RZ, RZ ;  /* 0x000000ffff0d7224 */ /* 0x000fc400078e00ff */
[----:B------:R-:W-:Y:S02]  /*3990*/  IMAD.MOV.U32 R14, RZ, RZ, 0x2 ;  /* 0x00000002ff0e7424 */ /* 0x000fe400078e00ff */
[----:B------:R-:W-:Y:S02]  /*39a0*/  IMAD.MOV.U32 R27, RZ, RZ, -0x1 ;  /* 0xffffffffff1b7424 */ /* 0x000fe400078e00ff */
[----:B------:R-:W-:Y:S05]  /*39b0*/  CALL.REL.NOINC `($__internal_141_$__cuda_sm70_shflsync_bfly_p) ;  /* 0x0000057000007944 */ /* 0x000fea0003c00000 */
[----:B01----:R-:W-:Y:S01]  /*39c0*/  FADD.FTZ R13, RZ, R14 ;  /* 0x0000000eff0d7221 */ /* 0x003fe20000010000 */
[----:B------:R-:W-:Y:S01]  /*39d0*/  MOV R16, 0x1f ;  /* 0x0000001f00107802 */ /* 0x000fe20000000f00 */
[----:B------:R-:W-:Y:S01]  /*39e0*/  IMAD.MOV.U32 R14, RZ, RZ, 0x1 ;  /* 0x00000001ff0e7424 */ /* 0x000fe200078e00ff */
[----:B------:R-:W-:Y:S01]  /*39f0*/  MOV R2, 0x3a20 ;  /* 0x00003a2000027802 */ /* 0x000fe20000000f00 */
[----:B------:R-:W-:Y:S02]  /*3a00*/  IMAD.MOV.U32 R27, RZ, RZ, -0x1 ;  /* 0xffffffffff1b7424 */ /* 0x000fe400078e00ff */
[----:B------:R-:W-:Y:S05]  /*3a10*/  CALL.REL.NOINC `($__internal_141_$__cuda_sm70_shflsync_bfly_p) ;  /* 0x0000051000007944 */ /* 0x000fea0003c00000 */
[----:B-1----:R-:W-:Y:S01]  /*3a20*/  FADD.FTZ R23, R13, R14 ;  /* 0x0000000e0d177221 */ /* 0x002fe20000010000 */
[----:B------:R-:W-:Y:S01]  /*3a30*/  HFMA2.MMA R14, -RZ, RZ, 0, 1.1920928955078125e-07 ;  /* 0x00000002ff0e7435 */ /* 0x000fe200000001ff */
[----:B0-----:R-:W-:Y:S01]  /*3a40*/  IMAD.MOV.U32 R13, RZ, RZ, RZ ;  /* 0x000000ffff0d7224 */ /* 0x001fe200078e00ff */
[----:B------:R-:W-:Y:S01]  /*3a50*/  MOV R2, 0x3a90 ;  /* 0x00003a9000027802 */ /* 0x000fe20000000f00 */
[----:B------:R-:W-:-:S02]  /*3a60*/  IMAD.MOV.U32 R16, RZ, RZ, 0x1f ;  /* 0x0000001fff107424 */ /* 0x000fc400078e00ff */
        /* <DEDUP_REMOVED lines=9> */
[----:B0-----:R-:W-:Y:S01]  /*3b00*/  HFMA2.MMA R13, -RZ, RZ, 0, 0 ;  /* 0x00000000ff0d7435 */ /* 0x001fe200000001ff */
        /* <DEDUP_REMOVED lines=57> */
[----:B-1----:R-:W-:Y:S01]  /*3ea0*/  FADD.FTZ R31, RZ, R14 ;  /* 0x0000000eff1f7221 */ /* 0x002fe20000010000 */
[----:B0-----:R-:W-:Y:S01]  /*3eb0*/  MOV R16, 0x1f ;  /* 0x0000001f00107802 */ /* 0x001fe20000000f00 */
[----:B------:R-:W-:Y:S01]  /*3ec0*/  IMAD.MOV.U32 R14, RZ, RZ, 0x1 ;  /* 0x00000001ff0e7424 */ /* 0x000fe200078e00ff */
[----:B------:R-:W-:Y:S01]  /*3ed0*/  MOV R2, 0x3f10 ;  /* 0x00003f1000027802 */ /* 0x000fe20000000f00 */
[----:B------:R-:W-:Y:S02]  /*3ee0*/  IMAD.MOV.U32 R27, RZ, RZ, -0x1 ;  /* 0xffffffffff1b7424 */ /* 0x000fe400078e00ff */
[----:B------:R-:W-:Y:S02]  /*3ef0*/  IMAD.MOV.U32 R13, RZ, RZ, R31 ;  /* 0x000000ffff0d7224 */ /* 0x000fe400078e001f */
[----:B------:R-:W-:Y:S05]  /*3f00*/  CALL.REL.NOINC `($__internal_141_$__cuda_sm70_shflsync_bfly_p) ;  /* 0x0000002000007944 */ /* 0x000fea0003c00000 */
[----:B-1----:R-:W-:Y:S01]  /*3f10*/  MOV R2, R14 ;  /* 0x0000000e00027202 */ /* 0x002fe20000000f00 */
[----:B0-----:R-:W-:Y:S05]  /*3f20*/  BRA `(.L_x_5684) ;  /* 0xffffe93000007947 */ /* 0x001fea000383ffff */
        .weak           $__internal_141_$__cuda_sm70_shflsync_bfly_p
        .type           $__internal_141_$__cuda_sm70_shflsync_bfly_p,@function
        .size           $__internal_141_$__cuda_sm70_shflsync_bfly_p,(.L_x_23308 - $__internal_141_$__cuda_sm70_shflsync_bfly_p)
$__internal_141_$__cuda_sm70_shflsync_bfly_p:
[----:B------:R-:W-:Y:S01]  /*3f30*/  IMAD.MOV.U32 R3, RZ, RZ, 0x0 ;  /* 0x00000000ff037424 */ /* 0x000fe200078e00ff */
[----:B------:R-:W-:Y:S04]  /*3f40*/  WARPSYNC R27 ;  /* 0x0000001b00007348 */ /* 0x000fe80003800000 */
[----:B------:R0:W1:Y:S01]  /*3f50*/  SHFL.BFLY PT, R14, R13, R14, R16 ;  /* 0x0c00000e0d0e7389 */ /* 0x00006200000e0010 */
[----:B------:R-:W-:Y:S05]  /*3f60*/  RET.REL.NODEC R2 `(_ZN4vllm25paged_attention_v1_kernelIfhLi80ELi16ELi128ELNS_18Fp8KVCacheDataTypeE2ELb1EEEvPT_PKS2_PKT0_S8_ifPKiSA_iPKfiiiSC_SC_iiiii) ;  /* 0xffffc09002007950 */ /* 0x000fea0003c3ffff */
.L_x_5685:
        /* <DEDUP_REMOVED lines=9> */
.L_x_23308:


//--------------------- .text._ZN4vllm25paged_attention_v1_kernelIfhLi64ELi16ELi128ELNS_18Fp8KVCacheDataTypeE2ELb1EEEvPT_PKS2_PKT0_S8_ifPKiSA_iPKfiiiSC_SC_iiiii --------------------------
	.section	.text._ZN4vllm25paged_attention_v1_kernelIfhLi64ELi16ELi128ELNS_18Fp8KVCacheDataTypeE2ELb1EEEvPT_PKS2_PKT0_S8_ifPKiSA_iPKfiiiSC_SC_iiiii,"ax",@progbits
	.sectioninfo	@"SHI_REGISTERS=40"
	.align	128
        .global         _ZN4vllm25paged_attention_v1_kernelIfhLi64ELi16ELi128ELNS_18Fp8KVCacheDataTypeE2ELb1EEEvPT_PKS2_PKT0_S8_ifPKiSA_iPKfiiiSC_SC_iiiii
        .type           _ZN4vllm25paged_attention_v1_kernelIfhLi64ELi16ELi128ELNS_18Fp8KVCacheDataTypeE2ELb1EEEvPT_PKS2_PKT0_S8_ifPKiSA_iPKfiiiSC_SC_iiiii,@function
        .size           _ZN4vllm25paged_attention_v1_kernelIfhLi64ELi16ELi128ELNS_18Fp8KVCacheDataTypeE2ELb1EEEvPT_PKS2_PKT0_S8_ifPKiSA_iPKfiiiSC_SC_iiiii,(.L_x_23309 - _ZN4vllm25paged_attention_v1_kernelIfhLi64ELi16ELi128ELNS_18Fp8KVCacheDataTypeE2ELb1EEEvPT_PKS2_PKT0_S8_ifPKiSA_iPKfiiiSC_SC_iiiii)
        .other          _ZN4vllm25paged_attention_v1_kernelIfhLi64ELi16ELi128ELNS_18Fp8KVCacheDataTypeE2ELb1EEEvPT_PKS2_PKT0_S8_ifPKiSA_iPKfiiiSC_SC_iiiii,@"STO_CUDA_ENTRY STV_DEFAULT"
_ZN4vllm25paged_attention_v1_kernelIfhLi64ELi16ELi128ELNS_18Fp8KVCacheDataTypeE2ELb1EEEvPT_PKS2_PKT0_S8_ifPKiSA_iPKfiiiSC_SC_iiiii:
.text._ZN4vllm25paged_attention_v1_kernelIfhLi64ELi16ELi128ELNS_18Fp8KVCacheDataTypeE2ELb1EEEvPT_PKS2_PKT0_S8_ifPKiSA_iPKfiiiSC_SC_iiiii:
        /* <DEDUP_REMOVED lines=32> */
[----:B------:R-:W-:Y:S01]  /*0200*/  @!P1 IMAD.IADD R3, R3, 0x1, -R10 ;  /* 0x0000000103039824 */ /* 0x000fe200078e0a0a */
[----:B------:R-:W-:Y:S02]  /*0210*/  @!P1 IADD3 R8, R8, 0x1, RZ ;  /* 0x0000000108089810 */ /* 0x000fe40007ffe0ff */
[----:B------:R-:W-:Y:S02]  /*0220*/  ISETP.NE.AND P1, PT, RZ, c[0x0][0x1d4], PT ;  /* 0x00007500ff007a0c */ /* 0x000fe40003f25270 */
[----:B------:R-:W-:Y:S02]  /*0230*/  ISETP.GE.U32.AND P0, PT, R3, R10, PT ;  /* 0x0000000a0300720c */ /* 0x000fe40003f06070 */
[----:B------:R-:W1:Y:S01]  /*0240*/  S2R R3, SR_CTAID.X ;  /* 0x0000000000037919 */ /* 0x000e620000002500 */
[----:B0-----:R-:W-:-:S04]  /*0250*/  SHF.R.S32.HI R5, RZ, 0x1f, R2 ;  /* 0x0000001fff057819 */ /* 0x001fc80000011402 */
[----:B------:R-:W-:-:S04]  /*0260*/  LEA.HI R5, R5, R2, RZ, 0x5 ;  /* 0x0000000205057211 */ /* 0x000fc800078f28ff */
[----:B------:R-:W-:Y:S02]  /*0270*/  LOP3.LUT R13, R5, 0xffffffe0, RZ, 0xc0, !PT ;  /* 0xffffffe0050d7812 */ /* 0x000fe400078ec0ff */
[----:B------:R-:W-:Y:S02]  /*0280*/  @P0 IADD3 R8, R8, 0x1, RZ ;  /* 0x0000000108080810 */ /* 0x000fe40007ffe0ff */
[----:B------:R-:W-:Y:S02]  /*0290*/  ISETP.GT.AND P0, PT, R12, -0x1, PT ;  /* 0xffffffff0c00780c */ /* 0x000fe40003f04270 */
[----:B------:R-:W-:Y:S01]  /*02a0*/  SHF.R.S32.HI R4, RZ, 0x5, R5 ;  /* 0x00000005ff047819 */ /* 0x000fe20000011405 */
[----:B------:R-:W-:Y:S01]  /*02b0*/  IMAD.MOV.U32 R6, RZ, RZ, R8 ;  /* 0x000000ffff067224 */ /* 0x000fe200078e0008 */
[----:B------:R-:W-:-:S03]  /*02c0*/  IADD3 R5, -R13, R2, RZ ;  /* 0x000000020d057210 */ /* 0x000fc60007ffe1ff */
[----:B------:R-:W-:Y:S01]  /*02d0*/  @!P2 IMAD.MOV R6, RZ, RZ, -R6 ;  /* 0x000000ffff06a224 */ /* 0x000fe200078e0a06 */
[----:B------:R-:W-:-:S05]  /*02e0*/  @!P1 LOP3.LUT R6, RZ, c[0x0][0x1d4], RZ, 0x33, !PT ;  /* 0x00007500ff069a12 */ /* 0x000fca00078e33ff */
        /* <DEDUP_REMOVED lines=58> */
.L_x_5686:
[----:B-1----:R-:W-:-:S04]  /*0690*/  IMAD.MOV.U32 R8, RZ, RZ, c[0x0][0xc] ;  /* 0x00000300ff087624 */ /* 0x002fc800078e00ff */
[----:B------:R-:W-:-:S04]  /*06a0*/  IMAD R8, R8, c[0x0][0x1c8], R3 ;  /* 0x0000720008087a24 */ /* 0x000fc800078e0203 */
[----:B------:R-:W-:-:S03]  /*06b0*/  IMAD R8, R8, c[0x0][0x1d8], RZ ;  /* 0x0000760008087a24 */ /* 0x000fc600078e02ff */
.L_x_5687:
        /* <DEDUP_REMOVED lines=24> */
.L_x_5691:
        /* <DEDUP_REMOVED lines=37> */
.L_x_5689:
[----:B------:R-:W-:Y:S05]  /*0a90*/  BSYNC B7 ;  /* 0x0000000000077941 */ /* 0x000fea0003800000 */
.L_x_5688:
[----:B------:R-:W-:Y:S05]  /*0aa0*/  BRA.DIV ~URZ, `(.L_x_5692) ;  /* 0x000028727f007947 */ /* 0x000fea000b800000 */
[----:B------:R-:W-:-:S05]  /*0ab0*/  IMAD.MOV.U32 R10, RZ, RZ, -0x800001 ;  /* 0xff7fffffff0a7424 */ /* 0x000fca00078e00ff */
.L_x_5724:
        /* <DEDUP_REMOVED lines=8> */
.L_x_5725:
        /* <DEDUP_REMOVED lines=28> */
.L_x_5698:
        /* <DEDUP_REMOVED lines=11> */
.L_x_5697:
[----:B------:R-:W-:Y:S05]  /*0db0*/  BSYNC B1 ;  /* 0x0000000000017941 */ /* 0x000fea0003800000 */
.L_x_5696:
        /* <DEDUP_REMOVED lines=10> */
.L_x_5701:
        /* <DEDUP_REMOVED lines=13> */
[C---:B--2---:R-:W-:Y:S01]  /*0f30*/  FADD.FTZ R21, -R10.reuse, R21 ;  /* 0x000000150a157221 */ /* 0x044fe20000010100 */
[----:B------:R-:W1:Y:S01]  /*0f40*/  MUFU.EX2 R16, R14 ;  /* 0x0000000e00107308 */ /* 0x000e620000000800 */
[C---:B---3--:R-:W-:Y:S02]  /*0f50*/  FADD.FTZ R23, -R10.reuse, R23 ;  /* 0x000000170a177221 */ /* 0x048fe40000010100 */
[----:B------:R-:W-:Y:S02]  /*0f60*/  FMUL.FTZ R22, R21, 1.4426950216293334961 ;  /* 0x3fb8aa3b15167820 */ /* 0x000fe40000410000 */
[----:B------:R-:W-:Y:S01]  /*0f70*/  FMUL.FTZ R24, R23, 1.4426950216293334961 ;  /* 0x3fb8aa3b17187820 */ /* 0x000fe20000410000 */
[----:B------:R-:W2:Y:S01]  /*0f80*/  LDS R21, [R11+0xc00] ;  /* 0x000c00000b157984 */ /* 0x000ea20000000800 */
[----:B----4-:R-:W-:-:S02]  /*0f90*/  FADD.FTZ R27, -R10, R27 ;  /* 0x0000001b0a1b7221 */ /* 0x010fc40000010100 */
[----:B------:R-:W3:Y:S01]  /*0fa0*/  MUFU.EX2 R22, R22 ;  /* 0x0000001600167308 */ /* 0x000ee20000000800 */
[----:B------:R-:W4:Y:S01]  /*0fb0*/  LDS R23, [R11+0xe00] ;  /* 0x000e00000b177984 */ /* 0x000f220000000800 */
[C---:B-----5:R-:W-:Y:S02]  /*0fc0*/  FADD.FTZ R26, -R10.reuse, R25 ;  /* 0x000000190a1a7221 */ /* 0x060fe40000010100 */
[----:B------:R-:W-:Y:S01]  /*0fd0*/  FADD.FTZ R29, -R10, R29 ;  /* 0x0000001d0a1d7221 */ /* 0x000fe20000010100 */
[----:B------:R-:W5:Y:S01]  /*0fe0*/  LDS R25, [R11+0x1200] ;  /* 0x001200000b197984 */ /* 0x000f620000000800 */
[----:B------:R-:W-:Y:S02]  /*0ff0*/  FMUL.FTZ R18, R27, 1.4426950216293334961 ;  /* 0x3fb8aa3b1b127820 */ /* 0x000fe40000410000 */
[----:B------:R-:W0:Y:S01]  /*1000*/  MUFU.EX2 R24, R24 ;  /* 0x0000001800187308 */ /* 0x000e220000000800 */
[----:B-1----:R-:W-:Y:S01]  /*1010*/  FADD.FTZ R20, R16, R13 ;  /* 0x0000000d10147221 */ /* 0x002fe20000010000 */
[----:B------:R-:W-:Y:S01]  /*1020*/  LDS R27, [R11+0x1400] ;  /* 0x001400000b1b7984 */ /* 0x000fe20000000800 */
[----:B------:R-:W-:-:S02]  /*1030*/  FMUL.FTZ R14, R29, 1.4426950216293334961 ;  /* 0x3fb8aa3b1d0e7820 */ /* 0x000fc40000410000 */
[----:B------:R-:W-:Y:S01]  /*1040*/  FMUL.FTZ R26, R26, 1.4426950216293334961 ;  /* 0x3fb8aa3b1a1a7820 */ /* 0x000fe20000410000 */
[----:B------:R-:W1:Y:S01]  /*1050*/  LDS R13, [R11+0x1000] ;  /* 0x001000000b0d7984 */ /* 0x000e620000000800 */
[----:B------:R-:W-:Y:S01]  /*1060*/  FADD.FTZ R31, -R10, R31 ;  /* 0x0000001f0a1f7221 */ /* 0x000fe20000010100 */
[----:B------:R-:W2:Y:S01]  /*1070*/  MUFU.EX2 R18, R18 ;  /* 0x0000001200127308 */ /* 0x000ea20000000800 */
[----:B---3--:R-:W-:Y:S01]  /*1080*/  FADD.FTZ R20, R20, R22 ;  /* 0x0000001614147221 */ /* 0x008fe20000010000 */
[----:B------:R-:W-:Y:S01]  /*1090*/  STS [R11+-0x200], R22 ;  /* 0xfffe00160b007388 */ /* 0x000fe20000000800 */
[----:B------:R-:W-:-:S03]  /*10a0*/  FMUL.FTZ R31, R31, 1.4426950216293334961 ;  /* 0x3fb8aa3b1f1f7820 */ /* 0x000fc60000410000 */
[----:B------:R3:W-:Y:S01]  /*10b0*/  STS [R11+-0x400], R16 ;  /* 0xfffc00100b007388 */ /* 0x0007e20000000800 */
[----:B0-----:R-:W-:Y:S01]  /*10c0*/  FADD.FTZ R29, R20, R24 ;  /* 0x00000018141d7221 */ /* 0x001fe20000010000 */
[----:B------:R-:W0:Y:S01]  /*10d0*/  MUFU.EX2 R14, R14 ;  /* 0x0000000e000e7308 */ /* 0x000e220000000800 */
[C---:B------:R-:W-:Y:S01]  /*10e0*/  FADD.FTZ R20, -R10.reuse, R19 ;  /* 0x000000130a147221 */ /* 0x040fe20000010100 */
[----:B------:R-:W-:Y:S01]  /*10f0*/  STS [R11], R24 ;  /* 0x000000180b007388 */ /* 0x000fe20000000800 */
[----:B------:R-:W-:-:S03]  /*1100*/  FADD.FTZ R17, -R10, R17 ;  /* 0x000000110a117221 */ /* 0x000fc60000010100 */
[----:B------:R-:W1:Y:S01]  /*1110*/  LDS R19, [R11+0x1600] ;  /* 0x001600000b137984 */ /* 0x000e620000000800 */
[----:B------:R-:W-:Y:S01]  /*1120*/  FMUL.FTZ R20, R20, 1.4426950216293334961 ;  /* 0x3fb8aa3b14147820 */ /* 0x000fe20000410000 */
[----:B---3--:R-:W3:Y:S01]  /*1130*/  MUFU.EX2 R16, R26 ;  /* 0x0000001a00107308 */ /* 0x008ee20000000800 */
[----:B------:R-:W-:Y:S01]  /*1140*/  FMUL.FTZ R22, R17, 1.4426950216293334961 ;  /* 0x3fb8aa3b11167820 */ /* 0x000fe20000410000 */
[----:B--2---:R2:W-:Y:S01]  /*1150*/  STS [R11+0x200], R18 ;  /* 0x000200120b007388 */ /* 0x0045e20000000800 */
[----:B------:R-:W-:Y:S02]  /*1160*/  FADD.FTZ R29, R29, R18 ;  /* 0x000000121d1d7221 */ /* 0x000fe40000010000 */
[C---:B------:R-:W-:Y:S01]  /*1170*/  FADD.FTZ R21, -R10.reuse, R21 ;  /* 0x000000150a157221 */ /* 0x040fe20000010100 */
[----:B------:R-:W1:Y:S02]  /*1180*/  LDS R17, [R11+0x1a00] ;  /* 0x001a00000b117984 */ /* 0x000e640000000800 */
[----:B------:R-:W1:Y:S01]  /*1190*/  MUFU.EX2 R20, R20 ;  /* 0x0000001400147308 */ /* 0x000e620000000800 */
[----:B------:R-:W-:Y:S01]  /*11a0*/  FMUL.FTZ R21, R21, 1.4426950216293334961 ;  /* 0x3fb8aa3b15157820 */ /* 0x000fe20000410000 */
[----:B0-----:R-:W-:Y:S01]  /*11b0*/  STS [R11+0x400], R14 ;  /* 0x0004000e0b007388 */ /* 0x001fe20000000800 */
[----:B----4-:R-:W-:-:S02]  /*11c0*/  FADD.FTZ R23, -R10, R23 ;  /* 0x000000170a177221 */ /* 0x010fc40000010100 */
[----:B------:R-:W-:Y:S02]  /*11d0*/  FADD.FTZ R29, R29, R14 ;  /* 0x0000000e1d1d7221 */ /* 0x000fe40000010000 */
[----:B------:R-:W-:Y:S01]  /*11e0*/  FMUL.FTZ R23, R23, 1.4426950216293334961 ;  /* 0x3fb8aa3b17177820 */ /* 0x000fe20000410000 */
[----:B------:R-:W0:Y:S01]  /*11f0*/  MUFU.EX2 R22, R22 ;  /* 0x0000001600167308 */ /* 0x000e220000000800 */
[C---:B-----5:R-:W-:Y:S01]  /*1200*/  FADD.FTZ R25, -R10.reuse, R25 ;  /* 0x000000190a197221 */ /* 0x060fe20000010100 */
[----:B---3--:R-:W-:Y:S01]  /*1210*/  STS [R11+0x600], R16 ;  /* 0x000600100b007388 */ /* 0x008fe20000000800 */
[----:B------:R-:W-:Y:S02]  /*1220*/  FADD.FTZ R29, R29, R16 ;  /* 0x000000101d1d7221 */ /* 0x000fe40000010000 */
[C---:B-1----:R-:W-:Y:S02]  /*1230*/  FADD.FTZ R13, -R10.reuse, R13 ;  /* 0x0000000d0a0d7221 */ /* 0x042fe40000010100 */
[----:B------:R-:W-:Y:S01]  /*1240*/  FMUL.FTZ R25, R25, 1.4426950216293334961 ;  /* 0x3fb8aa3b19197820 */ /* 0x000fe20000410000 */
[----:B--2---:R-:W1:Y:S01]  /*1250*/  MUFU.EX2 R18, R21 ;  /* 0x0000001500127308 */ /* 0x004e620000000800 */
[----:B------:R-:W-:Y:S01]  /*1260*/  FMUL.FTZ R13, R13, 1.4426950216293334961 ;  /* 0x3fb8aa3b0d0d7820 */ /* 0x000fe20000410000 */
[----:B------:R-:W-:Y:S01]  /*1270*/  STS [R11+0x800], R20 ;  /* 0x000800140b007388 */ /* 0x000fe20000000800 */
[----:B------:R-:W-:-:S02]  /*1280*/  FADD.FTZ R27, -R10, R27 ;  /* 0x0000001b0a1b7221 */ /* 0x000fc40000010100 */
[----:B------:R-:W-:Y:S02]  /*1290*/  FADD.FTZ R29, R29, R20 ;  /* 0x000000141d1d7221 */ /* 0x000fe40000010000 */
[----:B------:R-:W-:Y:S01]  /*12a0*/  FMUL.FTZ R27, R27, 1.4426950216293334961 ;  /* 0x3fb8aa3b1b1b7820 */ /* 0x000fe20000410000 */
[----:B------:R-:W2:Y:S01]  /*12b0*/  MUFU.EX2 R24, R23 ;  /* 0x0000001700187308 */ /* 0x000ea20000000800 */
[----:B0-----:R-:W-:Y:S01]  /*12c0*/  FADD.FTZ R29, R29, R22 ;  /* 0x000000161d1d7221 */ /* 0x001fe20000010000 */
[----:B------:R-:W-:Y:S01]  /*12d0*/  STS [R11+0xa00], R22 ;  /* 0x000a00160b007388 */ /* 0x000fe20000000800 */
[----:B------:R-:W-:-:S05]  /*12e0*/  FADD.FTZ R19, -R10, R19 ;  /* 0x000000130a137221 */ /* 0x000fca0000010100 */
[----:B------:R-:W0:Y:S01]  /*12f0*/  MUFU.EX2 R26, R13 ;  /* 0x0000000d001a7308 */ /* 0x000e220000000800 */
[----:B-1----:R-:W-:Y:S01]  /*1300*/  FADD.FTZ R29, R29, R18 ;  /* 0x000000121d1d7221 */ /* 0x002fe20000010000 */
[----:B------:R-:W-:Y:S01]  /*1310*/  STS [R11+0xc00], R18 ;  /* 0x000c00120b007388 */ /* 0x000fe20000000800 */
[----:B------:R-:W-:Y:S02]  /*1320*/  FMUL.FTZ R19, R19, 1.4426950216293334961 ;  /* 0x3fb8aa3b13137820 */ /* 0x000fe40000410000 */
[----:B------:R-:W-:-:S03]  /*1330*/  FADD.FTZ R17, -R10, R17 ;  /* 0x000000110a117221 */ /* 0x000fc60000010100 */
[----:B------:R-:W1:Y:S01]  /*1340*/  MUFU.EX2 R28, R25 ;  /* 0x00000019001c7308 */ /* 0x000e620000000800 */
[----:B--2---:R-:W-:Y:S01]  /*1350*/  FADD.FTZ R29, R29, R24 ;  /* 0x000000181d1d7221 */ /* 0x004fe20000010000 */
[----:B------:R-:W-:Y:S01]  /*1360*/  STS [R11+0xe00], R24 ;  /* 0x000e00180b007388 */ /* 0x000fe20000000800 */
[----:B------:R-:W-:-:S05]  /*1370*/  FMUL.FTZ R17, R17, 1.4426950216293334961 ;  /* 0x3fb8aa3b11117820 */ /* 0x000fca0000410000 */
        /* <DEDUP_REMOVED lines=18> */
.L_x_5700:
[----:B------:R-:W-:Y:S05]  /*14a0*/  BSYNC B1 ;  /* 0x0000000000017941 */ /* 0x000fea0003800000 */
.L_x_5699:
        /* <DEDUP_REMOVED lines=55> */
.L_x_5703:
[----:B------:R-:W-:Y:S05]  /*1820*/  BSYNC B1 ;  /* 0x0000000000017941 */ /* 0x000fea0003800000 */
.L_x_5702:
        /* <DEDUP_REMOVED lines=26> */
.L_x_5695:
[----:B------:R-:W-:Y:S05]  /*19d0*/  BSYNC B0 ;  /* 0x0000000000007941 */ /* 0x000fea0003800000 */
.L_x_5694:
        /* <DEDUP_REMOVED lines=36> */
.L_x_5708:
        /* <DEDUP_REMOVED lines=8> */
.L_x_5707:
[----:B0-----:R-:W-:Y:S05]  /*1ca0*/  BSYNC B1 ;  /* 0x0000000000017941 */ /* 0x001fea0003800000 */
.L_x_5706:
        /* <DEDUP_REMOVED lines=10> */
.L_x_5711:
        /* <DEDUP_REMOVED lines=52> */
.L_x_5710:
[----:B------:R-:W-:Y:S05]  /*2090*/  BSYNC B1 ;  /* 0x0000000000017941 */ /* 0x000fea0003800000 */
.L_x_5709:
        /* <DEDUP_REMOVED lines=31> */
.L_x_5713:
[----:B------:R-:W-:Y:S05]  /*2290*/  BSYNC B1 ;  /* 0x0000000000017941 */ /* 0x000fea0003800000 */
.L_x_5712:
        /* <DEDUP_REMOVED lines=14> */
.L_x_5705:
[----:B------:R-:W-:Y:S05]  /*2380*/  BSYNC B0 ;  /* 0x0000000000007941 */ /* 0x000fea0003800000 */
.L_x_5704:
        /* <DEDUP_REMOVED lines=26> */
.L_x_5717:
        /* <DEDUP_REMOVED lines=32> */
.L_x_5715:
[----:B------:R-:W-:Y:S05]  /*2730*/  BSYNC B6 ;  /* 0x0000000000067941 */ /* 0x000fea0003800000 */
.L_x_5714:
[----:B------:R-:W-:Y:S05]  /*2740*/  BRA.DIV ~URZ, `(.L_x_5718) ;  /* 0x00000d727f007947 */ /* 0x000fea000b800000 */
[----:B------:R-:W-:-:S05]  /*2750*/  MOV R6, RZ ;  /* 0x000000ff00067202 */ /* 0x000fca0000000f00 */
.L_x_5726:
[----:B------:R-:W-:Y:S01]  /*2760*/  FADD.FTZ R13, RZ, R6 ;  /* 0x00000006ff0d7221 */ /* 0x000fe20000010000 */
[----:B------:R-:W-:Y:S05]  /*2770*/  BRA.DIV ~URZ, `(.L_x_5719) ;  /* 0x00000dc27f007947 */ /* 0x000fea000b800000 */
[----:B------:R-:W1:Y:S01]  /*2780*/  SHFL.BFLY PT, R31, R13, 0x1, 0x1f ;  /* 0x0c201f000d1f7f89 */ /* 0x000e6200000e0000 */
[----:B------:R-:W-:Y:S01]  /*2790*/  HFMA2.MMA R25, -RZ, RZ, 0, 0 ;  /* 0x00000000ff197435 */ /* 0x000fe200000001ff */
[----:B------:R-:W-:Y:S01]  /*27a0*/  IMAD.MOV.U32 R29, RZ, RZ, RZ ;  /* 0x000000ffff1d7224 */ /* 0x000fe200078e00ff */
[----:B------:R-:W-:Y:S01]  /*27b0*/  MOV R19, RZ ;  /* 0x000000ff00137202 */ /* 0x000fe20000000f00 */
[----:B------:R-:W-:Y:S02]  /*27c0*/  IMAD.MOV.U32 R27, RZ, RZ, RZ ;  /* 0x000000ffff1b7224 */ /* 0x000fe400078e00ff */
[----:B------:R-:W-:Y:S02]  /*27d0*/  IMAD.MOV.U32 R23, RZ, RZ, RZ ;  /* 0x000000ffff177224 */ /* 0x000fe400078e00ff */
[----:B------:R-:W-:Y:S02]  /*27e0*/  IMAD.MOV.U32 R21, RZ, RZ, RZ ;  /* 0x000000ffff157224 */ /* 0x000fe400078e00ff */
[----:B------:R-:W-:-:S02]  /*27f0*/  IMAD.MOV.U32 R33, RZ, RZ, RZ ;  /* 0x000000ffff217224 */ /* 0x000fc400078e00ff */
[----:B------:R-:W-:Y:S02]  /*2800*/  IMAD.MOV.U32 R6, RZ, RZ, RZ ;  /* 0x000000ffff067224 */ /* 0x000fe400078e00ff */
[----:B-1----:R-:W-:Y:S02]  /*2810*/  FADD.FTZ R31, R13, R31 ;  /* 0x0000001f0d1f7221 */ /* 0x002fe40000010000 */
.L_x_5727:
[----:B------:R-:W-:Y:S01]  /*2820*/  WARPSYNC 0xffffffff ;  /* 0xffffffff00007948 */ /* 0x000fe20003800000 */
[----:B------:R-:W-:Y:S01]  /*2830*/  BAR.SYNC.DEFER_BLOCKING 0x0 ;  /* 0x0000000000007b1d */ /* 0x000fe20000010000 */
[----:B------:R-:W-:Y:S01]  /*2840*/  LOP3.LUT R7, R5, 0x3, RZ, 0xc0, !PT ;  /* 0x0000000305077812 */ /* 0x000fe200078ec0ff */
[----:B------:R-:W-:Y:S01]  /*2850*/  FADD.FTZ R33, R6, R33 ;  /* 0x0000002106217221 */ /* 0x000fe20000010000 */
[----:B------:R-:W-:Y:S02]  /*2860*/  LOP3.LUT R9, R2, 0xffffffc0, RZ, 0xc0, !PT ;  /* 0xffffffc002097812 */ /* 0x000fe400078ec0ff */
[----:B------:R-:W-:Y:S01]  /*2870*/  SHF.R.S32.HI R8, RZ, 0x1f, R5 ;  /* 0x0000001fff087819 */ /* 0x000fe20000011405 */
[----:B------:R-:W-:Y:S01]  /*2880*/  BSSY B0, `(.L_x_5720) ;  /* 0x0000026000007945 */ /* 0x000fe20003800000 */
[----:B------:R-:W-:-:S02]  /*2890*/  ISETP.NE.AND P0, PT, R7, RZ, PT ;  /* 0x000000ff0700720c */ /* 0x000fc40003f05270 */
[----:B------:R-:W-:Y:S02]  /*28a0*/  LEA.HI R5, R8, R5, RZ, 0x2 ;  /* 0x0000000508057211 */ /* 0x000fe400078f10ff */
[----:B------:R-:W-:Y:S02]  /*28b0*/  ISETP.NE.OR P5, PT, R9, 0x40, P0 ;  /* 0x000000400900780c */ /* 0x000fe400007a5670 */
[C---:B------:R-:W-:Y:S02]  /*28c0*/  ISETP.GT.OR P1, PT, R2.reuse, 0x3f, P0 ;  /* 0x0000003f0200780c */ /* 0x040fe40000724670 */
[----:B------:R-:W-:Y:S02]  /*28d0*/  SHF.R.S32.HI R5, RZ, 0x2, R5 ;  /* 0x00000002ff057819 */ /* 0x000fe40000011405 */
[----:B------:R-:W-:Y:S02]  /*28e0*/  IADD3 R7, R2, 0x1f, RZ ;  /* 0x0000001f02077810 */ /* 0x000fe40007ffe0ff */
[----:B------:R-:W-:-:S02]  /*28f0*/  LEA R4, R4, R5, 0x6 ;  /* 0x0000000504047211 */ /* 0x000fc400078e30ff */
[C---:B------:R-:W-:Y:S02]  /*2900*/  LOP3.LUT R6, R2.reuse, 0xffffffe0, RZ, 0xc0, !PT ;  /* 0xffffffe002067812 */ /* 0x040fe400078ec0ff */
[----:B------:R-:W-:Y:S01]  /*2910*/  ISETP.GT.U32.AND P3, PT, R7, 0x3e, PT ;  /* 0x0000003e0700780c */ /* 0x000fe20003f64070 */
        /* <DEDUP_REMOVED lines=15> */
[----:B0-----:R-:W0:Y:S04]  /*2a10*/  LDS R10, [R4.X4+0x80] ;  /* 0x00008000040a7984 */ /* 0x001e280000004800 */
[----:B------:R-:W4:Y:S04]  /*2a20*/  LDS R12, [R4.X4+0xa0] ;  /* 0x0000a000040c7984 */ /* 0x000f280000004800 */
[----:B------:R-:W5:Y:S04]  /*2a30*/  LDS R14, [R4.X4+0xc0] ;  /* 0x0000c000040e7984 */ /* 0x000f680000004800 */
[----:B------:R-:W5:Y:S04]  /*2a40*/  LDS R16, [R4.X4+0xe0] ;  /* 0x0000e00004107984 */ /* 0x000f680000004800 */
[----:B------:R-:W5:Y:S01]  /*2a50*/  LDS R18, [R4.X4+0x100] ;  /* 0x0001000004127984 */ /* 0x000f620000004800 */
[----:B-1----:R-:W-:-:S02]  /*2a60*/  FADD.FTZ R31, R31, R2 ;  /* 0x000000021f1f7221 */ /* 0x002fc40000010000 */
[----:B--2---:R-:W-:Y:S02]  /*2a70*/  FADD.FTZ R29, R29, R6 ;  /* 0x000000061d1d7221 */ /* 0x004fe40000010000 */
[----:B---3--:R-:W-:Y:S02]  /*2a80*/  FADD.FTZ R27, R27, R8 ;  /* 0x000000081b1b7221 */ /* 0x008fe40000010000 */
[----:B0-----:R-:W-:Y:S02]  /*2a90*/  FADD.FTZ R25, R25, R10 ;  /* 0x0000000a19197221 */ /* 0x001fe40000010000 */
[----:B----4-:R-:W-:Y:S02]  /*2aa0*/  FADD.FTZ R23, R23, R12 ;  /* 0x0000000c17177221 */ /* 0x010fe40000010000 */
[----:B-----5:R-:W-:Y:S02]  /*2ab0*/  FADD.FTZ R21, R21, R14 ;  /* 0x0000000e15157221 */ /* 0x020fe40000010000 */
[----:B------:R-:W-:-:S02]  /*2ac0*/  FADD.FTZ R19, R19, R16 ;  /* 0x0000001013137221 */ /* 0x000fc40000010000 */
[----:B------:R-:W-:Y:S02]  /*2ad0*/  FADD.FTZ R33, R33, R18 ;  /* 0x0000001221217221 */ /* 0x000fe40000010000 */
.L_x_5721:
[----:B-1----:R-:W-:Y:S05]  /*2ae0*/  BSYNC B0 ;  /* 0x0000000000007941 */ /* 0x002fea0003800000 */
.L_x_5720:
        /* <DEDUP_REMOVED lines=12> */
[----:B-1----:R-:W1:Y:S04]  /*2bb0*/  LDS R2, [R4.X4+0x20] ;  /* 0x0000200004027984 */ /* 0x002e680000004800 */
[----:B------:R-:W2:Y:S04]  /*2bc0*/  LDS R6, [R4.X4+0x40] ;  /* 0x0000400004067984 */ /* 0x000ea80000004800 */
[----:B------:R-:W3:Y:S04]  /*2bd0*/  LDS R8, [R4.X4+0x60] ;  /* 0x0000600004087984 */ /* 0x000ee80000004800 */
[----:B0-----:R-:W0:Y:S04]  /*2be0*/  LDS R10, [R4.X4+0x80] ;  /* 0x00008000040a7984 */ /* 0x001e280000004800 */
[----:B------:R-:W4:Y:S04]  /*2bf0*/  @!P0 LDS R12, [R4.X4+0xa0] ;  /* 0x0000a000040c8984 */ /* 0x000f280000004800 */
[----:B------:R-:W5:Y:S04]  /*2c00*/  @!P0 LDS R14, [R4.X4+0xc0] ;  /* 0x0000c000040e8984 */ /* 0x000f680000004800 */
[----:B------:R-:W5:Y:S04]  /*2c10*/  @!P0 LDS R16, [R4.X4+0xe0] ;  /* 0x0000e00004108984 */ /* 0x000f680000004800 */
[----:B------:R-:W5:Y:S01]  /*2c20*/  @!P0 LDS R18, [R4.X4+0x100] ;  /* 0x0001000004128984 */ /* 0x000f620000004800 */
[----:B-1----:R-:W-:-:S02]  /*2c30*/  FADD.FTZ R31, R31, R2 ;  /* 0x000000021f1f7221 */ /* 0x002fc40000010000 */
[----:B--2---:R-:W-:Y:S02]  /*2c40*/  FADD.FTZ R29, R29, R6 ;  /* 0x000000061d1d7221 */ /* 0x004fe40000010000 */
[----:B---3--:R-:W-:Y:S02]  /*2c50*/  FADD.FTZ R27, R27, R8 ;  /* 0x000000081b1b7221 */ /* 0x008fe40000010000 */
[----:B0-----:R-:W-:Y:S02]  /*2c60*/  FADD.FTZ R25, R25, R10 ;  /* 0x0000000a19197221 */ /* 0x001fe40000010000 */
[----:B----4-:R-:W-:Y:S02]  /*2c70*/  @!P0 FADD.FTZ R23, R23, R12 ;  /* 0x0000000c17178221 */ /* 0x010fe40000010000 */
[----:B-----5:R-:W-:Y:S02]  /*2c80*/  @!P0 FADD.FTZ R21, R21, R14 ;  /* 0x0000000e15158221 */ /* 0x020fe40000010000 */
[----:B------:R-:W-:-:S02]  /*2c90*/  @!P0 FADD.FTZ R19, R19, R16 ;  /* 0x0000001013138221 */ /* 0x000fc40000010000 */
[----:B------:R-:W-:Y:S02]  /*2ca0*/  @!P0 FADD.FTZ R33, R33, R18 ;  /* 0x0000001221218221 */ /* 0x000fe40000010000 */
.L_x_5723:
[----:B-1----:R-:W-:Y:S05]  /*2cb0*/  BSYNC B0 ;  /* 0x0000000000007941 */ /* 0x002fea0003800000 */
.L_x_5722:
[----:B------:R-:W-:Y:S06]  /*2cc0*/  BAR.SYNC.DEFER_BLOCKING 0x0 ;  /* 0x0000000000007b1d */ /* 0x000fec0000010000 */
[----:B------:R-:W-:Y:S05]  /*2cd0*/  @P3 EXIT ;  /* 0x000000000000394d */ /* 0x000fea0003800000 */
[----:B------:R-:W1:Y:S01]  /*2ce0*/  S2UR UR4, SR_CTAID.Z ;  /* 0x00000000000479c3 */ /* 0x000e620000002700 */
[----:B------:R-:W-:Y:S02]  /*2cf0*/  IMAD R0, R0, c[0x0][0xc], RZ ;  /* 0x0000030000007a24 */ /* 0x000fe400078e02ff */
[----:B------:R-:W-:Y:S02]  /*2d00*/  IMAD R3, R3, c[0x0][0x14], RZ ;  /* 0x0000050003037a24 */ /* 0x000fe400078e02ff */
[----:B------:R-:W-:-:S02]  /*2d10*/  IMAD R0, R0, c[0x0][0x14], RZ ;  /* 0x0000050000007a24 */ /* 0x000fc400078e02ff */
[----:B------:R-:W-:Y:S02]  /*2d20*/  IMAD.SHL.U32 R3, R3, 0x40, RZ ;  /* 0x0000004003037824 */ /* 0x000fe400078e00ff */
        /* <DEDUP_REMOVED lines=8> */
[C---:B0-----:R-:W-:Y:S02]  /*2db0*/  IADD3 R16, P0, R5.reuse, R17, RZ ;  /* 0x0000001105107210 */ /* 0x041fe40007f1e0ff */
        /* <DEDUP_REMOVED lines=8> */
[CC--:B------:R-:W-:Y:S02]  /*2e40*/  IADD3 R5, P0, R2.reuse, R17.reuse, RZ ;  /* 0x0000001102057210 */ /* 0x0c0fe40007f1e0ff */
[----:B------:R-:W-:Y:S02]  /*2e50*/  IADD3 R7, P1, R3, R17, RZ ;  /* 0x0000001103077210 */ /* 0x000fe40007f3e0ff */
[----:B------:R-:W-:-:S02]  /*2e60*/  LEA.HI.X.SX32 R6, R2, R37, 0x1, P0 ;  /* 0x0000002502067211 */ /* 0x000fc400000f0eff */
[----:B------:R-:W-:Y:S02]  /*2e70*/  IADD3 R9, P2, R4, R17, RZ ;  /* 0x0000001104097210 */ /* 0x000fe40007f5e0ff */
[----:B------:R-:W-:Y:S02]  /*2e80*/  LEA R2, P0, R16, c[0x0][0x160], 0x2 ;  /* 0x0000580010027a11 */ /* 0x000fe400078010ff */
[-C--:B------:R-:W-:Y:S02]  /*2e90*/  LEA.HI.X.SX32 R8, R3, R37.reuse, 0x1, P1 ;  /* 0x0000002503087211 */ /* 0x080fe400008f0eff */
[----:B------:R-:W-:Y:S02]  /*2ea0*/  LEA.HI.X.SX32 R10, R4, R37, 0x1, P2 ;  /* 0x00000025040a7211 */ /* 0x000fe400010f0eff */
[----:B------:R-:W-:Y:S02]  /*2eb0*/  LEA.HI.X R3, R16, c[0x0][0x164], R35, 0x2, P0 ;  /* 0x0000590010037a11 */ /* 0x000fe400000f1423 */
[----:B------:R-:W-:-:S02]  /*2ec0*/  LEA R4, P0, R5, c[0x0][0x160], 0x2 ;  /* 0x0000580005047a11 */ /* 0x000fc400078010ff */
[C---:B------:R-:W-:Y:S01]  /*2ed0*/  IADD3 R11, P3, R12.reuse, R17, RZ ;  /* 0x000000110c0b7210 */ /* 0x040fe20007f7e0ff */
[----:B------:R-:W-:Y:S01]  /*2ee0*/  STG.E [R2.64], R31 ;  /* 0x0000001f02007986 */ /* 0x000fe2000c101924 */
[----:B------:R-:W-:Y:S02]  /*2ef0*/  LEA.HI.X R5, R5, c[0x0][0x164], R6, 0x2, P0 ;  /* 0x0000590005057a11 */ /* 0x000fe400000f1406 */
[C---:B------:R-:W-:Y:S02]  /*2f00*/  LEA R6, P0, R7.reuse, c[0x0][0x160], 0x2 ;  /* 0x0000580007067a11 */ /* 0x040fe400078010ff */
[----:B------:R-:W-:Y:S01]  /*2f10*/  LEA.HI.X.SX32 R12, R12, R37, 0x1, P3 ;  /* 0x000000250c0c7211 */ /* 0x000fe200018f0eff */
[----:B------:R-:W-:Y:S01]  /*2f20*/  STG.E [R4.64], R29 ;  /* 0x0000001d04007986 */ /* 0x000fe2000c101924 */
        /* <DEDUP_REMOVED lines=10> */
[-C--:B------:R-:W-:Y:S01]  /*2fd0*/  IADD3 R0, P5, R15, R17.reuse, RZ ;  /* 0x000000110f007210 */ /* 0x080fe20007fbe0ff */
[----:B------:R-:W-:Y:S01]  /*2fe0*/  STG.E [R10.64], R23 ;  /* 0x000000170a007986 */ /* 0x000fe2000c101924 */
[----:B------:R-:W-:Y:S02]  /*2ff0*/  IADD3 R17, P6, R18, R17, RZ ;  /* 0x0000001112117210 */ /* 0x000fe40007fde0ff */
[----:B------:R-:W-:Y:S02]  /*3000*/  LEA.HI.X R13, R13, c[0x0][0x164], R14, 0x2, P0 ;  /* 0x000059000d0d7a11 */ /* 0x000fe400000f140e */
[-C--:B------:R-:W-:Y:S02]  /*3010*/  LEA.HI.X.SX32 R15, R15, R37.reuse, 0x1, P5 ;  /* 0x000000250f0f7211 */ /* 0x080fe400028f0eff */
[----:B------:R-:W-:Y:S01]  /*3020*/  LEA R14, P0, R0, c[0x0][0x160], 0x2 ;  /* 0x00005800000e7a11 */ /* 0x000fe200078010ff */
[----:B------:R-:W-:Y:S01]  /*3030*/  STG.E [R12.64], R21 ;  /* 0x000000150c007986 */ /* 0x000fe2000c101924 */
[----:B------:R-:W-:-:S02]  /*3040*/  LEA.HI.X.SX32 R18, R18, R37, 0x1, P6 ;  /* 0x0000002512127211 */ /* 0x000fc400030f0eff */
[C---:B------:R-:W-:Y:S02]  /*3050*/  LEA R16, P1, R17.reuse, c[0x0][0x160], 0x2 ;  /* 0x0000580011107a11 */ /* 0x040fe400078210ff */
[----:B------:R-:W-:Y:S02]  /*3060*/  LEA.HI.X R15, R0, c[0x0][0x164], R15, 0x2, P0 ;  /* 0x00005900000f7a11 */ /* 0x000fe400000f140f */
[----:B------:R-:W-:-:S03]  /*3070*/  LEA.HI.X R17, R17, c[0x0][0x164], R18, 0x2, P1 ;  /* 0x0000590011117a11 */ /* 0x000fc600008f1412 */
[----:B------:R-:W-:Y:S04]  /*3080*/  STG.E [R14.64], R19 ;  /* 0x000000130e007986 */ /* 0x000fe8000c101924 */
[----:B------:R-:W-:Y:S01]  /*3090*/  STG.E [R16.64], R33 ;  /* 0x0000002110007986 */ /* 0x000fe2000c101924 */
[----:B------:R-:W-:Y:S05]  /*30a0*/  EXIT ;  /* 0x000000000000794d */ /* 0x000fea0003800000 */
.L_x_5690:
        /* <DEDUP_REMOVED lines=19> */
.L_x_5716:
        /* <DEDUP_REMOVED lines=20> */
.L_x_5692:
[----:B------:R-:W-:Y:S01]  /*3320*/  MOV R13, 0xff7fffff ;  /* 0xff7fffff000d7802 */ /* 0x000fe20000000f00 */
[----:B------:R-:W-:Y:S01]  /*3330*/  IMAD.MOV.U32 R14, RZ, RZ, 0x10 ;  /* 0x00000010ff0e7424 */ /* 0x000fe200078e00ff */
[----:B------:R-:W-:Y:S01]  /*3340*/  MOV R16, 0xffffffff ;  /* 0xffffffff00107802 */ /* 0x000fe20000000f00 */
[----:B------:R-:W-:Y:S01]  /*3350*/  IMAD.MOV.U32 R15, RZ, RZ, 0x1f ;  /* 0x0000001fff0f7424 */ /* 0x000fe200078e00ff */
[----:B------:R-:W-:Y:S02]  /*3360*/  MOV R10, 0x3380 ;  /* 0x00003380000a7802 */ /* 0x000fe40000000f00 */
[----:B------:R-:W-:Y:S05]  /*3370*/  CALL.REL.NOINC `($__internal_142_$__cuda_sm70_shflsync_bfly_p) ;  /* 0x000007f000007944 */ /* 0x000fea0003c00000 */
[----:B-1----:R-:W-:Y:S01]  /*3380*/  IMAD.MOV.U32 R10, RZ, RZ, R14 ;  /* 0x000000ffff0a7224 */ /* 0x002fe200078e000e */
[----:B0-----:R-:W-:Y:S05]  /*3390*/  BRA `(.L_x_5724) ;  /* 0xffffd72000007947 */ /* 0x001fea000383ffff */
.L_x_5693:
[----:B------:R-:W-:Y:S01]  /*33a0*/  HFMA2.MMA R15, -RZ, RZ, 0, 1.847743988037109375e-06 ;  /* 0x0000001fff0f7435 */ /* 0x000fe200000001ff */
[----:B------:R-:W-:Y:S01]  /*33b0*/  IMAD.MOV.U32 R14, RZ, RZ, 0x8 ;  /* 0x00000008ff0e7424 */ /* 0x000fe200078e00ff */
[----:B------:R-:W-:Y:S01]  /*33c0*/  MOV R10, 0x33f0 ;  /* 0x000033f0000a7802 */ /* 0x000fe20000000f00 */
[----:B------:R-:W-:-:S03]  /*33d0*/  IMAD.MOV.U32 R16, RZ, RZ, -0x1 ;  /* 0xffffffffff107424 */ /* 0x000fc600078e00ff */
[----:B------:R-:W-:Y:S05]  /*33e0*/  CALL.REL.NOINC `($__internal_142_$__cuda_sm70_shflsync_bfly_p) ;  /* 0x0000078000007944 */ /* 0x000fea0003c00000 */
[----:B01----:R-:W-:Y:S01]  /*33f0*/  FMNMX.FTZ R13, R13, R14, !PT ;  /* 0x0000000e0d0d7209 */ /* 0x003fe20007810000 */
[----:B------:R-:W-:Y:S01]  /*3400*/  IMAD.MOV.U32 R14, RZ, RZ, 0x4 ;  /* 0x00000004ff0e7424 */ /* 0x000fe200078e00ff */
[----:B------:R-:W-:Y:S01]  /*3410*/  MOV R15, 0x1f ;  /* 0x0000001f000f7802 */ /* 0x000fe20000000f00 */
[----:B------:R-:W-:Y:S01]  /*3420*/  IMAD.MOV.U32 R16, RZ, RZ, -0x1 ;  /* 0xffffffffff107424 */ /* 0x000fe200078e00ff */
[----:B------:R-:W-:-:S02]  /*3430*/  MOV R10, 0x3450 ;  /* 0x00003450000a7802 */ /* 0x000fc40000000f00 */
[----:B------:R-:W-:Y:S05]  /*3440*/  CALL.REL.NOINC `($__internal_142_$__cuda_sm70_shflsync_bfly_p) ;  /* 0x0000072000007944 */ /* 0x000fea0003c00000 */
[----:B0-----:R-:W-:Y:S01]  /*3450*/  HFMA2.MMA R15, -RZ, RZ, 0, 1.847743988037109375e-06 ;  /* 0x0000001fff0f7435 */ /* 0x001fe200000001ff */
[----:B-1----:R-:W-:Y:S01]  /*3460*/  FMNMX.FTZ R13, R13, R14, !PT ;  /* 0x0000000e0d0d7209 */ /* 0x002fe20007810000 */
[----:B------:R-:W-:Y:S01]  /*3470*/  IMAD.MOV.U32 R14, RZ, RZ, 0x2 ;  /* 0x00000002ff0e7424 */ /* 0x000fe200078e00ff */
[----:B------:R-:W-:Y:S01]  /*3480*/  MOV R10, 0x34b0 ;  /* 0x000034b0000a7802 */ /* 0x000fe20000000f00 */
[----:B------:R-:W-:-:S02]  /*3490*/  IMAD.MOV.U32 R16, RZ, RZ, -0x1 ;  /* 0xffffffffff107424 */ /* 0x000fc400078e00ff */
[----:B------:R-:W-:Y:S05]  /*34a0*/  CALL.REL.NOINC `($__internal_142_$__cuda_sm70_shflsync_bfly_p) ;  /* 0x000006c000007944 */ /* 0x000fea0003c00000 */
[----:B01----:R-:W-:Y:S05]  /*34b0*/  BRA `(.L_x_5725) ;  /* 0xffffd68000007947 */ /* 0x003fea000383ffff */
.L_x_5718:
[----:B------:R-:W-:Y:S01]  /*34c0*/  IMAD.MOV.U32 R13, RZ, RZ, RZ ;  /* 0x000000ffff0d7224 */ /* 0x000fe200078e00ff */
[----:B0-----:R-:W-:Y:S01]  /*34d0*/  MOV R14, 0x2 ;  /* 0x00000002000e7802 */ /* 0x001fe20000000f00 */
[----:B------:R-:W-:Y:S01]  /*34e0*/  IMAD.MOV.U32 R15, RZ, RZ, 0x1f ;  /* 0x0000001fff0f7424 */ /* 0x000fe200078e00ff */
[----:B------:R-:W-:Y:S01]  /*34f0*/  MOV R10, 0x3520 ;  /* 0x00003520000a7802 */ /* 0x000fe20000000f00 */
[----:B------:R-:W-:-:S02]  /*3500*/  IMAD.MOV.U32 R16, RZ, RZ, -0x1 ;  /* 0xffffffffff107424 */ /* 0x000fc400078e00ff */
[----:B------:R-:W-:Y:S05]  /*3510*/  CALL.REL.NOINC `($__internal_142_$__cuda_sm70_shflsync_bfly_p) ;  /* 0x0000065000007944 */ /* 0x000fea0003c00000 */
[----:B-1----:R-:W-:Y:S01]  /*3520*/  MOV R6, R14 ;  /* 0x0000000e00067202 */ /* 0x002fe20000000f00 */
[----:B0-----:R-:W-:Y:S05]  /*3530*/  BRA `(.L_x_5726) ;  /* 0xfffff22000007947 */ /* 0x001fea000383ffff */
.L_x_5719:
[----:B0-----:R-:W-:Y:S01]  /*3540*/  IMAD.MOV.U32 R14, RZ, RZ, 0x1 ;  /* 0x00000001ff0e7424 */ /* 0x001fe200078e00ff */
[----:B------:R-:W-:Y:S01]  /*3550*/  MOV R16, 0xffffffff ;  /* 0xffffffff00107802 */ /* 0x000fe20000000f00 */
[----:B------:R-:W-:Y:S01]  /*3560*/  IMAD.MOV.U32 R15, RZ, RZ, 0x1f ;  /* 0x0000001fff0f7424 */ /* 0x000fe200078e00ff */
[----:B------:R-:W-:-:S02]  /*3570*/  MOV R10, 0x3590 ;  /* 0x00003590000a7802 */ /* 0x000fc40000000f00 */
[----:B------:R-:W-:Y:S05]  /*3580*/  CALL.REL.NOINC `($__internal_142_$__cuda_sm70_shflsync_bfly_p) ;  /* 0x000005e000007944 */ /* 0x000fea0003c00000 */
[----:B0-----:R-:W-:Y:S01]  /*3590*/  HFMA2.MMA R15, -RZ, RZ, 0, 1.847743988037109375e-06 ;  /* 0x0000001fff0f7435 */ /* 0x001fe200000001ff */
[----:B-1----:R-:W-:Y:S01]  /*35a0*/  FADD.FTZ R31, R13, R14 ;  /* 0x0000000e0d1f7221 */ /* 0x002fe20000010000 */
[----:B------:R-:W-:Y:S01]  /*35b0*/  MOV R10, 0x3600 ;  /* 0x00003600000a7802 */ /* 0x000fe20000000f00 */
[----:B------:R-:W-:-:S02]  /*35c0*/  IMAD.MOV.U32 R13, RZ, RZ, RZ ;  /* 0x000000ffff0d7224 */ /* 0x000fc400078e00ff */
[----:B------:R-:W-:Y:S02]  /*35d0*/  IMAD.MOV.U32 R14, RZ, RZ, 0x2 ;  /* 0x00000002ff0e7424 */ /* 0x000fe400078e00ff */
[----:B------:R-:W-:Y:S02]  /*35e0*/  IMAD.MOV.U32 R16, RZ, RZ, -0x1 ;  /* 0xffffffffff107424 */ /* 0x000fe400078e00ff */
[----:B------:R-:W-:Y:S05]  /*35f0*/  CALL.REL.NOINC `($__internal_142_$__cuda_sm70_shflsync_bfly_p) ;  /* 0x0000057000007944 */ /* 0x000fea0003c00000 */
[----:B01----:R-:W-:Y:S01]  /*3600*/  FADD.FTZ R13, RZ, R14 ;  /* 0x0000000eff0d7221 */ /* 0x003fe20000010000 */
[----:B------:R-:W-:Y:S01]  /*3610*/  MOV R15, 0x1f ;  /* 0x0000001f000f7802 */ /* 0x000fe20000000f00 */
[----:B------:R-:W-:Y:S01]  /*3620*/  IMAD.MOV.U32 R14, RZ, RZ, 0x1 ;  /* 0x00000001ff0e7424 */ /* 0x000fe200078e00ff */
[----:B------:R-:W-:Y:S01]  /*3630*/  MOV R10, 0x3660 ;  /* 0x00003660000a7802 */ /* 0x000fe20000000f00 */
[----:B------:R-:W-:Y:S02]  /*3640*/  IMAD.MOV.U32 R16, RZ, RZ, -0x1 ;  /* 0xffffffffff107424 */ /* 0x000fe400078e00ff */
[----:B------:R-:W-:Y:S05]  /*3650*/  CALL.REL.NOINC `($__internal_142_$__cuda_sm70_shflsync_bfly_p) ;  /* 0x0000051000007944 */ /* 0x000fea0003c00000 */
[----:B-1----:R-:W-:Y:S01]  /*3660*/  FADD.FTZ R29, R13, R14 ;  /* 0x0000000e0d1d7221 */ /* 0x002fe20000010000 */
[----:B------:R-:W-:Y:S01]  /*3670*/  HFMA2.MMA R14, -RZ, RZ, 0, 1.1920928955078125e-07 ;  /* 0x00000002ff0e7435 */ /* 0x000fe200000001ff */
[----:B0-----:R-:W-:Y:S01]  /*3680*/  IMAD.MOV.U32 R13, RZ, RZ, RZ ;  /* 0x000000ffff0d7224 */ /* 0x001fe200078e00ff */
[----:B------:R-:W-:Y:S01]  /*3690*/  MOV R10, 0x36d0 ;  /* 0x000036d0000a7802 */ /* 0x000fe20000000f00 */
[----:B------:R-:W-:-:S02]  /*36a0*/  IMAD.MOV.U32 R15, RZ, RZ, 0x1f ;  /* 0x0000001fff0f7424 */ /* 0x000fc400078e00ff */
        /* <DEDUP_REMOVED lines=9> */
[----:B0-----:R-:W-:Y:S01]  /*3740*/  HFMA2.MMA R13, -RZ, RZ, 0, 0 ;  /* 0x00000000ff0d7435 */ /* 0x001fe200000001ff */
[----:B------:R-:W-:Y:S01]  /*3750*/  IMAD.MOV.U32 R14, RZ, RZ, 0x2 ;  /* 0x00000002ff0e7424 */ /* 0x000fe200078e00ff */
[----:B------:R-:W-:Y:S01]  /*3760*/  MOV R16, 0xffffffff ;  /* 0xffffffff00107802 */ /* 0x000fe20000000f00 */
[----:B------:R-:W-:Y:S01]  /*3770*/  IMAD.MOV.U32 R15, RZ, RZ, 0x1f ;  /* 0x0000001fff0f7424 */ /* 0x000fe200078e00ff */
[----:B------:R-:W-:Y:S02]  /*3780*/  MOV R10, 0x37a0 ;  /* 0x000037a0000a7802 */ /* 0x000fe40000000f00 */
[----:B------:R-:W-:Y:S05]  /*3790*/  CALL.REL.NOINC `($__internal_142_$__cuda_sm70_shflsync_bfly_p) ;  /* 0x000003d000007944 */ /* 0x000fea0003c00000 */
[----:B01----:R-:W-:Y:S01]  /*37a0*/  FADD.FTZ R13, RZ, R14 ;  /* 0x0000000eff0d7221 */ /* 0x003fe20000010000 */
[----:B------:R-:W-:Y:S01]  /*37b0*/  MOV R16, 0xffffffff ;  /* 0xffffffff00107802 */ /* 0x000fe20000000f00 */
[----:B------:R-:W-:Y:S01]  /*37c0*/  IMAD.MOV.U32 R14, RZ, RZ, 0x1 ;  /* 0x00000001ff0e7424 */ /* 0x000fe200078e00ff */
[----:B------:R-:W-:Y:S01]  /*37d0*/  MOV R10, 0x3800 ;  /* 0x00003800000a7802 */ /* 0x000fe20000000f00 */
[----:B------:R-:W-:-:S02]  /*37e0*/  IMAD.MOV.U32 R15, RZ, RZ, 0x1f ;  /* 0x0000001fff0f7424 */ /* 0x000fc400078e00ff */
        /* <DEDUP_REMOVED lines=47> */
[----:B-1----:R-:W-:Y:S01]  /*3ae0*/  FADD.FTZ R33, RZ, R14 ;  /* 0x0000000eff217221 */ /* 0x002fe20000010000 */
[----:B0-----:R-:W-:Y:S01]  /*3af0*/  MOV R15, 0x1f ;  /* 0x0000001f000f7802 */ /* 0x001fe20000000f00 */
[----:B------:R-:W-:Y:S01]  /*3b00*/  IMAD.MOV.U32 R14, RZ, RZ, 0x1 ;  /* 0x00000001ff0e7424 */ /* 0x000fe200078e00ff */
[----:B------:R-:W-:Y:S01]  /*3b10*/  MOV R10, 0x3b50 ;  /* 0x00003b50000a7802 */ /* 0x000fe20000000f00 */
[----:B------:R-:W-:Y:S02]  /*3b20*/  IMAD.MOV.U32 R16, RZ, RZ, -0x1 ;  /* 0xffffffffff107424 */ /* 0x000fe400078e00ff */
[----:B------:R-:W-:Y:S02]  /*3b30*/  IMAD.MOV.U32 R13, RZ, RZ, R33 ;  /* 0x000000ffff0d7224 */ /* 0x000fe400078e0021 */
[----:B------:R-:W-:Y:S05]  /*3b40*/  CALL.REL.NOINC `($__internal_142_$__cuda_sm70_shflsync_bfly_p) ;  /* 0x0000002000007944 */ /* 0x000fea0003c00000 */
[----:B-1----:R-:W-:Y:S01]  /*3b50*/  MOV R6, R14 ;  /* 0x0000000e00067202 */ /* 0x002fe20000000f00 */
[----:B0-----:R-:W-:Y:S05]  /*3b60*/  BRA `(.L_x_5727) ;  /* 0xffffecb000007947 */ /* 0x001fea000383ffff */
        .weak           $__internal_142_$__cuda_sm70_shflsync_bfly_p
        .type           $__internal_142_$__cuda_sm70_shflsync_bfly_p,@function
        .size           $__internal_142_$__cuda_sm70_shflsync_bfly_p,(.L_x_23309 - $__internal_142_$__cuda_sm70_shflsync_bfly_p)
$__internal_142_$__cuda_sm70_shflsync_bfly_p:
[----:B------:R-:W-:Y:S01]  /*3b70*/  IMAD.MOV.U32 R11, RZ, RZ, 0x0 ;  /* 0x00000000ff0b7424 */ /* 0x000fe200078e00ff */
[----:B------:R-:W-:Y:S04]  /*3b80*/  WARPSYNC R16 ;  /* 0x0000001000007348 */ /* 0x000fe80003800000 */
[----:B------:R0:W1:Y:S01]  /*3b90*/  SHFL.BFLY PT, R14, R13, R14, R15 ;  /* 0x0c00000e0d0e7389 */ /* 0x00006200000e000f */
[----:B------:R-:W-:Y:S05]  /*3ba0*/  RET.REL.NODEC R10 `(_ZN4vllm25paged_attention_v1_kernelIfhLi64ELi16ELi128ELNS_18Fp8KVCacheDataTypeE2ELb1EEEvPT_PKS2_PKT0_S8_ifPKiSA_iPKfiiiSC_SC_iiiii) ;  /* 0xffffc4500a007950 */ /* 0x000fea0003c3ffff */
.L_x_5728:
        /* <DEDUP_REMOVED lines=13> */
.L_x_23309:


//--------------------- .text._ZN4vllm25paged_attention_v1_kernelIfhLi32ELi16ELi128ELNS_18Fp8KVCacheDataTypeE2ELb1EEEvPT_PKS2_PKT0_S8_ifPKiSA_iPKfiiiSC_SC_iiiii --------------------------
	.section	.text._ZN4vllm25paged_attention_v1_kernelIfhLi32ELi16ELi128ELNS_18Fp8KVCacheDataTypeE2ELb1EEEvPT_PKS2_PKT0_S8_ifPKiSA_iPKfiiiSC_SC_iiiii,"ax",@progbits
	.sectioninfo	@"SHI_REGISTERS=32"
	.align	128
        .global         _ZN4vllm25paged_attention_v1_kernelIfhLi32ELi16ELi128ELNS_18Fp8KVCacheDataTypeE2ELb1EEEvPT_PKS2_PKT0_S8_ifPKiSA_iPKfiiiSC_SC_iiiii
        .type           _ZN4vllm25paged_attention_v1_kernelIfhLi32ELi16ELi128ELNS_18Fp8KVCacheDataTypeE2ELb1EEEvPT_PKS2_PKT0_S8_ifPKiSA_iPKfiiiSC_SC_iiiii,@function
        .size           _ZN4vllm25paged_attention_v1_kernelIfhLi32ELi16ELi128ELNS_18Fp8KVCacheDataTypeE2ELb1EEEvPT_PKS2_PKT0_S8_ifPKiSA_iPKfiiiSC_SC_iiiii,(.L_x_23310 - _ZN4vllm25paged_attention_v1_kernelIfhLi32ELi16ELi128ELNS_18Fp8KVCacheDataTypeE2ELb1EEEvPT_PKS2_PKT0_S8_ifPKiSA_iPKfiiiSC_SC_iiiii)
        .other          _ZN4vllm25paged_attention_v1_kernelIfhLi32ELi16ELi128ELNS_18Fp8KVCacheDataTypeE2ELb1EEEvPT_PKS2_PKT0_S8_ifPKiSA_iPKfiiiSC_SC_iiiii,@"STO_CUDA_ENTRY STV_DEFAULT"
_ZN4vllm25paged_attention_v1_kernelIfhLi32ELi16ELi128ELNS_18Fp8KVCacheDataTypeE2ELb1EEEvPT_PKS2_PKT0_S8_ifPKiSA_iPKfiiiSC_SC_iiiii:
.text._ZN4vllm25paged_attention_v1_kernelIfhLi32ELi16ELi128ELNS_18Fp8KVCacheDataTypeE2ELb1EEEvPT_PKS2_PKT0_S8_ifPKiSA_iPKfiiiSC_SC_iiiii:
        /* <DEDUP_REMOVED lines=105> */
.L_x_5729:
[----:B-1----:R-:W-:-:S05]  /*0690*/  MOV R8, c[0x0][0xc] ;  /* 0x0000030000087a02 */ /* 0x002fca0000000f00 */
[----:B------:R-:W-:-:S04]  /*06a0*/  IMAD R8, R8, c[0x0][0x1c8], R3 ;  /* 0x0000720008087a24 */ /* 0x000fc800078e0203 */
[----:B------:R-:W-:-:S03]  /*06b0*/  IMAD R8, R8, c[0x0][0x1d8], RZ ;  /* 0x0000760008087a24 */ /* 0x000fc600078e02ff */
.L_x_5730:
        /* <DEDUP_REMOVED lines=25> */
.L_x_5734:
        /* <DEDUP_REMOVED lines=37> */
.L_x_5732:
[----:B------:R-:W-:Y:S05]  /*0aa0*/  BSYNC B7 ;  /* 0x0000000000077941 */ /* 0x000fea0003800000 */
.L_x_5731:
[----:B------:R-:W-:Y:S05]  /*0ab0*/  BRA.DIV ~URZ, `(.L_x_5735) ;  /* 0x000025027f007947 */ /* 0x000fea000b800000 */
[----:B------:R-:W-:-:S04]  /*0ac0*/  MOV R10, 0xff7fffff ;  /* 0xff7fffff000a7802 */ /* 0x000fc80000000f00 */
.L_x_5765:
        /* <DEDUP_REMOVED lines=8> */
.L_x_5766:
        /* <DEDUP_REMOVED lines=28> */
.L_x_5741:
        /* <DEDUP_REMOVED lines=11> */
.L_x_5740:
[----:B------:R-:W-:Y:S05]  /*0dc0*/  BSYNC B1 ;  /* 0x0000000000017941 */ /* 0x000fea0003800000 */
.L_x_5739:
        /* <DEDUP_REMOVED lines=10> */
.L_x_5744:
        /* <DEDUP_REMOVED lines=100> */
.L_x_5743:
[----:B------:R-:W-:Y:S05]  /*14b0*/  BSYNC B1 ;  /* 0x0000000000017941 */ /* 0x000fea0003800000 */
.L_x_5742:
        /* <DEDUP_REMOVED lines=55> */
.L_x_5746:
[----:B------:R-:W-:Y:S05]  /*1830*/  BSYNC B1 ;  /* 0x0000000000017941 */ /* 0x000fea0003800000 */
.L_x_5745:
        /* <DEDUP_REMOVED lines=26> */
.L_x_5738:
[----:B------:R-:W-:Y:S05]  /*19e0*/  BSYNC B0 ;  /* 0x0000000000007941 */ /* 0x000fea0003800000 */
.L_x_5737:
        /* <DEDUP_REMOVED lines=37> */
.L_x_5751:
        /* <DEDUP_REMOVED lines=8> */
.L_x_5750:
[----:B------:R-:W-:Y:S05]  /*1cc0*/  BSYNC B1 ;  /* 0x0000000000017941 */ /* 0x000fea0003800000 */
.L_x_5749:
        /* <DEDUP_REMOVED lines=10> */
.L_x_5754:
        /* <DEDUP_REMOVED lines=52> */
.L_x_5753:
[----:B------:R-:W-:Y:S05]  /*20b0*/  BSYNC B1 ;  /* 0x0000000000017941 */ /* 0x000fea0003800000 */
.L_x_5752:
        /* <DEDUP_REMOVED lines=31> */
.L_x_5756:
[----:B------:R-:W-:Y:S05]  /*22b0*/  BSYNC B1 ;  /* 0x0000000000017941 */ /* 0x000fea0003800000 */
.L_x_5755:
        /* <DEDUP_REMOVED lines=14> */
.L_x_5748:
[----:B------:R-:W-:Y:S05]  /*23a0*/  BSYNC B0 ;  /* 0x0000000000007941 */ /* 0x000fea0003800000 */
.L_x_5747:
        /* <DEDUP_REMOVED lines=26> */
.L_x_5760:
        /* <DEDUP_REMOVED lines=32> */
.L_x_5758:
[----:B------:R-:W-:Y:S05]  /*2750*/  BSYNC B6 ;  /* 0x0000000000067941 */ /* 0x000fea0003800000 */
.L_x_5757:
[----:B------:R-:W-:Y:S05]  /*2760*/  BRA.DIV ~URZ, `(.L_x_5761) ;  /* 0x00000a127f007947 */ /* 0x000fea000b800000 */
[----:B------:R-:W-:-:S05]  /*2770*/  MOV R4, RZ ;  /* 0x000000ff00047202 */ /* 0x000fca0000000f00 */
.L_x_5767:
[----:B0-----:R-:W-:Y:S01]  /*2780*/  FADD.FTZ R12, RZ, R4 ;  /* 0x00000004ff0c7221 */ /* 0x001fe20000010000 */
[----:B------:R-:W-:Y:S05]  /*2790*/  BRA.DIV ~URZ, `(.L_x_5762) ;  /* 0x00000a627f007947 */ /* 0x000fea000b800000 */
[----:B------:R-:W0:Y:S01]  /*27a0*/  SHFL.BFLY PT, R8, R12, 0x1, 0x1f ;  /* 0x0c201f000c087f89 */ /* 0x000e2200000e0000 */
[----:B------:R-:W-:Y:S01]  /*27b0*/  CS2R R4, SRZ ;  /* 0x0000000000047805 */ /* 0x000fe2000001ff00 */
[----:B------:R-:W-:Y:S02]  /*27c0*/  IMAD.MOV.U32 R9, RZ, RZ, RZ ;  /* 0x000000ffff097224 */ /* 0x000fe400078e00ff */
[----:B------:R-:W-:Y:S02]  /*27d0*/  IMAD.MOV.U32 R10, RZ, RZ, RZ ;  /* 0x000000ffff0a7224 */ /* 0x000fe400078e00ff */
[----:B0-----:R-:W-:Y:S02]  /*27e0*/  FADD.FTZ R8, R12, R8 ;  /* 0x000000080c087221 */ /* 0x001fe40000010000 */
.L_x_5768:
[----:B------:R-:W-:Y:S01]  /*27f0*/  WARPSYNC 0xffffffff ;  /* 0xffffffff00007948 */ /* 0x000fe20003800000 */
[----:B------:R-:W-:Y:S01]  /*2800*/  BAR.SYNC.DEFER_BLOCKING 0x0 ;  /* 0x0000000000007b1d */ /* 0x000fe20000010000 */
[----:B------:R-:W-:Y:S02]  /*2810*/  LOP3.LUT R11, R7, 0x3, RZ, 0xc0, !PT ;  /* 0x00000003070b7812 */ /* 0x000fe400078ec0ff */
[----:B------:R-:W-:-:S02]  /*2820*/  SHF.R.S32.HI R12, RZ, 0x1f, R7 ;  /* 0x0000001fff0c7819 */ /* 0x000fc40000011407 */
[----:B------:R-:W-:Y:S01]  /*2830*/  LOP3.LUT R13, R2, 0xffffffc0, RZ, 0xc0, !PT ;  /* 0xffffffc0020d7812 */ /* 0x000fe200078ec0ff */
[----:B------:R-:W-:Y:S01]  /*2840*/  BSSY B0, `(.L_x_5763) ;  /* 0x0000029000007945 */ /* 0x000fe20003800000 */
[----:B------:R-:W-:Y:S02]  /*2850*/  ISETP.NE.AND P0, PT, R11, RZ, PT ;  /* 0x000000ff0b00720c */ /* 0x000fe40003f05270 */
[----:B------:R-:W-:Y:S02]  /*2860*/  LEA.HI R7, R12, R7, RZ, 0x2 ;  /* 0x000000070c077211 */ /* 0x000fe400078f10ff */
[----:B------:R-:W-:Y:S02]  /*2870*/  ISETP.NE.OR P2, PT, R13, 0x40, P0 ;  /* 0x000000400d00780c */ /* 0x000fe40000745670 */
[----:B------:R-:W-:Y:S02]  /*2880*/  SHF.R.S32.HI R7, RZ, 0x2, R7 ;  /* 0x00000002ff077819 */ /* 0x000fe40000011407 */
[----:B------:R-:W-:-:S02]  /*2890*/  ISETP.GT.OR P1, PT, R2, 0x3f, P0 ;  /* 0x0000003f0200780c */ /* 0x000fc40000724670 */
[----:B------:R-:W-:Y:S01]  /*28a0*/  LEA R11, R6, R7, 0x5 ;  /* 0x00000007060b7211 */ /* 0x000fe200078e28ff */
[----:B------:R-:W-:Y:S01]  /*28b0*/  FADD.FTZ R6, R10, R9 ;  /* 0x000000090a067221 */ /* 0x000fe20000010000 */
        /* <DEDUP_REMOVED lines=33> */
.L_x_5764:
[----:B0-----:R-:W-:Y:S05]  /*2ad0*/  BSYNC B0 ;  /* 0x0000000000007941 */ /* 0x001fea0003800000 */
.L_x_5763:
        /* <DEDUP_REMOVED lines=15> */
[CC--:B------:R-:W-:Y:S02]  /*2bd0*/  IADD3 R3, P0, R7.reuse, R14.reuse, RZ ;  /* 0x0000000e07037210 */ /* 0x0c0fe40007f1e0ff */
[C---:B------:R-:W-:Y:S02]  /*2be0*/  IADD3 R0, R7.reuse, 0x8, RZ ;  /* 0x0000000807007810 */ /* 0x040fe40007ffe0ff */
[C---:B------:R-:W-:Y:S02]  /*2bf0*/  IADD3 R10, R7.reuse, 0x18, RZ ;  /* 0x00000018070a7810 */ /* 0x040fe40007ffe0ff */
[C---:B------:R-:W-:Y:S02]  /*2c00*/  IADD3 R9, R7.reuse, 0x10, RZ ;  /* 0x0000001007097810 */ /* 0x040fe40007ffe0ff */
[----:B------:R-:W-:Y:S02]  /*2c10*/  LEA.HI.X.SX32 R12, R7, R15, 0x1, P0 ;  /* 0x0000000f070c7211 */ /* 0x000fe400000f0eff */
[----:B------:R-:W-:-:S02]  /*2c20*/  IADD3 R11, P1, R0, R14, RZ ;  /* 0x0000000e000b7210 */ /* 0x000fc40007f3e0ff */
[----:B------:R-:W-:Y:S02]  /*2c30*/  LEA R2, P0, R3, c[0x0][0x160], 0x2 ;  /* 0x0000580003027a11 */ /* 0x000fe400078010ff */
[-C--:B------:R-:W-:Y:S02]  /*2c40*/  IADD3 R7, P3, R10, R14.reuse, RZ ;  /* 0x0000000e0a077210 */ /* 0x080fe40007f7e0ff */
[----:B------:R-:W-:Y:S02]  /*2c50*/  IADD3 R13, P2, R9, R14, RZ ;  /* 0x0000000e090d7210 */ /* 0x000fe40007f5e0ff */
[-C--:B------:R-:W-:Y:S02]  /*2c60*/  LEA.HI.X.SX32 R18, R0, R15.reuse, 0x1, P1 ;  /* 0x0000000f00127211 */ /* 0x080fe400008f0eff */
[----:B------:R-:W-:Y:S02]  /*2c70*/  LEA.HI.X R3, R3, c[0x0][0x164], R12, 0x2, P0 ;  /* 0x0000590003037a11 */ /* 0x000fe400000f140c */
[----:B------:R-:W-:-:S02]  /*2c80*/  LEA.HI.X.SX32 R0, R10, R15, 0x1, P3 ;  /* 0x0000000f0a007211 */ /* 0x000fc400018f0eff */
[----:B------:R-:W-:Y:S01]  /*2c90*/  LEA R10, P0, R11, c[0x0][0x160], 0x2 ;  /* 0x000058000b0a7a11 */ /* 0x000fe200078010ff */
[----:B------:R-:W-:Y:S01]  /*2ca0*/  STG.E [R2.64], R8 ;  /* 0x0000000802007986 */ /* 0x000fe2000c101924 */
[----:B------:R-:W-:Y:S02]  /*2cb0*/  LEA.HI.X.SX32 R16, R9, R15, 0x1, P2 ;  /* 0x0000000f09107211 */ /* 0x000fe400010f0eff */
[----:B------:R-:W-:Y:S02]  /*2cc0*/  LEA R12, P1, R13, c[0x0][0x160], 0x2 ;  /* 0x000058000d0c7a11 */ /* 0x000fe400078210ff */
[----:B------:R-:W-:Y:S02]  /*2cd0*/  LEA R14, P2, R7, c[0x0][0x160], 0x2 ;  /* 0x00005800070e7a11 */ /* 0x000fe400078410ff */
[----:B------:R-:W-:Y:S02]  /*2ce0*/  LEA.HI.X R11, R11, c[0x0][0x164], R18, 0x2, P0 ;  /* 0x000059000b0b7a11 */ /* 0x000fe400000f1412 */
[----:B------:R-:W-:-:S02]  /*2cf0*/  LEA.HI.X R13, R13, c[0x0][0x164], R16, 0x2, P1 ;  /* 0x000059000d0d7a11 */ /* 0x000fc400008f1410 */
[----:B------:R-:W-:Y:S01]  /*2d00*/  LEA.HI.X R15, R7, c[0x0][0x164], R0, 0x2, P2 ;  /* 0x00005900070f7a11 */ /* 0x000fe200010f1400 */
[----:B------:R-:W-:Y:S04]  /*2d10*/  STG.E [R10.64], R5 ;  /* 0x000000050a007986 */ /* 0x000fe8000c101924 */
[----:B------:R-:W-:Y:S04]  /*2d20*/  STG.E [R12.64], R4 ;  /* 0x000000040c007986 */ /* 0x000fe8000c101924 */
[----:B------:R-:W-:Y:S01]  /*2d30*/  STG.E [R14.64], R6 ;  /* 0x000000060e007986 */ /* 0x000fe2000c101924 */
[----:B------:R-:W-:Y:S05]  /*2d40*/  EXIT ;  /* 0x000000000000794d */ /* 0x000fea0003800000 */
.L_x_5733:
        /* <DEDUP_REMOVED lines=19> */
.L_x_5759:
        /* <DEDUP_REMOVED lines=20> */
.L_x_5735:
[----:B------:R-:W-:Y:S01]  /*2fc0*/  MOV R12, 0xff7fffff ;  /* 0xff7fffff000c7802 */ /* 0x000fe20000000f00 */
[----:B------:R-:W-:Y:S01]  /*2fd0*/  IMAD.MOV.U32 R15, RZ, RZ, 0x10 ;  /* 0x00000010ff0f7424 */ /* 0x000fe200078e00ff */
[----:B------:R-:W-:Y:S01]  /*2fe0*/  MOV R17, 0xffffffff ;  /* 0xffffffff00117802 */ /* 0x000fe20000000f00 */
[----:B------:R-:W-:Y:S01]  /*2ff0*/  IMAD.MOV.U32 R14, RZ, RZ, 0x1f ;  /* 0x0000001fff0e7424 */ /* 0x000fe200078e00ff */
[----:B------:R-:W-:Y:S02]  /*3000*/  MOV R10, 0x3020 ;  /* 0x00003020000a7802 */ /* 0x000fe40000000f00 */
[----:B------:R-:W-:Y:S05]  /*3010*/  CALL.REL.NOINC `($__internal_143_$__cuda_sm70_shflsync_bfly_p) ;  /* 0x000004d000007944 */ /* 0x000fea0003c00000 */
[----:B-1----:R-:W-:Y:S01]  /*3020*/  IMAD.MOV.U32 R10, RZ, RZ, R14 ;  /* 0x000000ffff0a7224 */ /* 0x002fe200078e000e */
[----:B0-----:R-:W-:Y:S05]  /*3030*/  BRA `(.L_x_5765) ;  /* 0xffffda9000007947 */ /* 0x001fea000383ffff */
.L_x_5736:
[----:B------:R-:W-:Y:S01]  /*3040*/  HFMA2.MMA R15, -RZ, RZ, 0, 4.76837158203125e-07 ;  /* 0x00000008ff0f7435 */ /* 0x000fe200000001ff */
[----:B------:R-:W-:Y:S01]  /*3050*/  IMAD.MOV.U32 R12, RZ, RZ, R19 ;  /* 0x000000ffff0c7224 */ /* 0x000fe200078e0013 */
[----:B------:R-:W-:Y:S01]  /*3060*/  MOV R10, 0x30a0 ;  /* 0x000030a0000a7802 */ /* 0x000fe20000000f00 */
[----:B------:R-:W-:Y:S02]  /*3070*/  IMAD.MOV.U32 R14, RZ, RZ, 0x1f ;  /* 0x0000001fff0e7424 */ /* 0x000fe400078e00ff */
[----:B------:R-:W-:-:S02]  /*3080*/  IMAD.MOV.U32 R17, RZ, RZ, -0x1 ;  /* 0xffffffffff117424 */ /* 0x000fc400078e00ff */
[----:B------:R-:W-:Y:S05]  /*3090*/  CALL.REL.NOINC `($__internal_143_$__cuda_sm70_shflsync_bfly_p) ;  /* 0x0000045000007944 */ /* 0x000fea0003c00000 */
[----:B01----:R-:W-:Y:S01]  /*30a0*/  FMNMX.FTZ R12, R19, R14, !PT ;  /* 0x0000000e130c7209 */ /* 0x003fe20007810000 */
[----:B------:R-:W-:Y:S01]  /*30b0*/  IMAD.MOV.U32 R14, RZ, RZ, 0x1f ;  /* 0x0000001fff0e7424 */ /* 0x000fe200078e00ff */
[----:B------:R-:W-:Y:S01]  /*30c0*/  MOV R15, 0x4 ;  /* 0x00000004000f7802 */ /* 0x000fe20000000f00 */
[----:B------:R-:W-:Y:S01]  /*30d0*/  IMAD.MOV.U32 R17, RZ, RZ, -0x1 ;  /* 0xffffffffff117424 */ /* 0x000fe200078e00ff */
[----:B------:R-:W-:-:S02]  /*30e0*/  MOV R10, 0x3100 ;  /* 0x00003100000a7802 */ /* 0x000fc40000000f00 */
[----:B------:R-:W-:Y:S05]  /*30f0*/  CALL.REL.NOINC `($__internal_143_$__cuda_sm70_shflsync_bfly_p) ;  /* 0x000003f000007944 */ /* 0x000fea0003c00000 */
[----:B0-----:R-:W-:Y:S01]  /*3100*/  HFMA2.MMA R15, -RZ, RZ, 0, 1.1920928955078125e-07 ;  /* 0x00000002ff0f7435 */ /* 0x001fe200000001ff */
[----:B-1----:R-:W-:Y:S01]  /*3110*/  FMNMX.FTZ R12, R12, R14, !PT ;  /* 0x0000000e0c0c7209 */ /* 0x002fe20007810000 */
[----:B------:R-:W-:Y:S01]  /*3120*/  IMAD.MOV.U32 R14, RZ, RZ, 0x1f ;  /* 0x0000001fff0e7424 */ /* 0x000fe200078e00ff */
[----:B------:R-:W-:Y:S01]  /*3130*/  MOV R10, 0x3160 ;  /* 0x00003160000a7802 */ /* 0x000fe20000000f00 */
[----:B------:R-:W-:-:S02]  /*3140*/  IMAD.MOV.U32 R17, RZ, RZ, -0x1 ;  /* 0xffffffffff117424 */ /* 0x000fc400078e00ff */
[----:B------:R-:W-:Y:S05]  /*3150*/  CALL.REL.NOINC `($__internal_143_$__cuda_sm70_shflsync_bfly_p) ;  /* 0x0000039000007944 */ /* 0x000fea0003c00000 */
[----:B-1----:R-:W-:Y:S01]  /*3160*/  MOV R11, R14 ;  /* 0x0000000e000b7202 */ /* 0x002fe20000000f00 */
[----:B0-----:R-:W-:Y:S05]  /*3170*/  BRA `(.L_x_5766) ;  /* 0xffffd9d000007947 */ /* 0x001fea000383ffff */
.L_x_5761:
[----:B0-----:R-:W-:Y:S01]  /*3180*/  HFMA2.MMA R14, -RZ, RZ, 0, 1.847743988037109375e-06 ;  /* 0x0000001fff0e7435 */ /* 0x001fe200000001ff */
[----:B------:R-:W-:Y:S01]  /*3190*/  IMAD.MOV.U32 R12, RZ, RZ, RZ ;  /* 0x000000ffff0c7224 */ /* 0x000fe200078e00ff */
[----:B------:R-:W-:Y:S01]  /*31a0*/  MOV R10, 0x31e0 ;  /* 0x000031e0000a7802 */ /* 0x000fe20000000f00 */
[----:B------:R-:W-:-:S02]  /*31b0*/  IMAD.MOV.U32 R15, RZ, RZ, 0x2 ;  /* 0x00000002ff0f7424 */ /* 0x000fc400078e00ff */
[----:B------:R-:W-:Y:S02]  /*31c0*/  IMAD.MOV.U32 R17, RZ, RZ, -0x1 ;  /* 0xffffffffff117424 */ /* 0x000fe400078e00ff */
[----:B------:R-:W-:Y:S05]  /*31d0*/  CALL.REL.NOINC `($__internal_143_$__cuda_sm70_shflsync_bfly_p) ;  /* 0x0000031000007944 */ /* 0x000fea0003c00000 */
[----:B-1----:R-:W-:Y:S01]  /*31e0*/  IMAD.MOV.U32 R4, RZ, RZ, R14 ;  /* 0x000000ffff047224 */ /* 0x002fe200078e000e */
[----:B0-----:R-:W-:Y:S05]  /*31f0*/  BRA `(.L_x_5767) ;  /* 0xfffff58000007947 */ /* 0x001fea000383ffff */
.L_x_5762:
[----:B------:R-:W-:Y:S01]  /*3200*/  MOV R15, 0x1 ;  /* 0x00000001000f7802 */ /* 0x000fe20000000f00 */
[----:B------:R-:W-:Y:S01]  /*3210*/  IMAD.MOV.U32 R14, RZ, RZ, 0x1f ;  /* 0x0000001fff0e7424 */ /* 0x000fe200078e00ff */
[----:B------:R-:W-:Y:S01]  /*3220*/  MOV R10, 0x3250 ;  /* 0x00003250000a7802 */ /* 0x000fe20000000f00 */
[----:B------:R-:W-:Y:S02]  /*3230*/  IMAD.MOV.U32 R17, RZ, RZ, -0x1 ;  /* 0xffffffffff117424 */ /* 0x000fe400078e00ff */
[----:B------:R-:W-:Y:S05]  /*3240*/  CALL.REL.NOINC `($__internal_143_$__cuda_sm70_shflsync_bfly_p) ;  /* 0x000002a000007944 */ /* 0x000fea0003c00000 */
[----:B-1----:R-:W-:Y:S01]  /*3250*/  FADD.FTZ R8, R12, R14 ;  /* 0x0000000e0c087221 */ /* 0x002fe20000010000 */
[----:B0-----:R-:W-:Y:S01]  /*3260*/  HFMA2.MMA R12, -RZ, RZ, 0, 0 ;  /* 0x00000000ff0c7435 */ /* 0x001fe200000001ff */
[----:B------:R-:W-:Y:S01]  /*3270*/  IMAD.MOV.U32 R15, RZ, RZ, 0x2 ;  /* 0x00000002ff0f7424 */ /* 0x000fe200078e00ff */
[----:B------:R-:W-:Y:S01]  /*3280*/  MOV R17, 0xffffffff ;  /* 0xffffffff00117802 */ /* 0x000fe20000000f00 */
[----:B------:R-:W-:Y:S01]  /*3290*/  IMAD.MOV.U32 R14, RZ, RZ, 0x1f ;  /* 0x0000001fff0e7424 */ /* 0x000fe200078e00ff */
[----:B------:R-:W-:Y:S02]  /*32a0*/  MOV R10, 0x32c0 ;  /* 0x000032c0000a7802 */ /* 0x000fe40000000f00 */
[----:B------:R-:W-:Y:S05]  /*32b0*/  CALL.REL.NOINC `($__internal_143_$__cuda_sm70_shflsync_bfly_p) ;  /* 0x0000023000007944 */ /* 0x000fea0003c00000 */
[----:B01----:R-:W-:Y:S01]  /*32c0*/  FADD.FTZ R12, RZ, R14 ;  /* 0x0000000eff0c7221 */ /* 0x003fe20000010000 */
[----:B------:R-:W-:Y:S01]  /*32d0*/  MOV R17, 0xffffffff ;  /* 0xffffffff00117802 */ /* 0x000fe20000000f00 */
[----:B------:R-:W-:Y:S01]  /*32e0*/  IMAD.MOV.U32 R15, RZ, RZ, 0x1 ;  /* 0x00000001ff0f7424 */ /* 0x000fe200078e00ff */
[----:B------:R-:W-:Y:S01]  /*32f0*/  MOV R10, 0x3320 ;  /* 0x00003320000a7802 */ /* 0x000fe20000000f00 */
[----:B------:R-:W-:-:S02]  /*3300*/  IMAD.MOV.U32 R14, RZ, RZ, 0x1f ;  /* 0x0000001fff0e7424 */ /* 0x000fc400078e00ff */
[----:B------:R-:W-:Y:S05]  /*3310*/  CALL.REL.NOINC `($__internal_143_$__cuda_sm70_shflsync_bfly_p) ;  /* 0x000001d000007944 */ /* 0x000fea0003c00000 */
[----:B-1----:R-:W-:Y:S01]  /*3320*/  FADD.FTZ R5, R12, R14 ;  /* 0x0000000e0c057221 */ /* 0x002fe20000010000 */
[----:B------:R-:W-:Y:S01]  /*3330*/  HFMA2.MMA R14, -RZ, RZ, 0, 1.847743988037109375e-06 ;  /* 0x0000001fff0e7435 */ /* 0x000fe200000001ff */
[----:B0-----:R-:W-:Y:S01]  /*3340*/  IMAD.MOV.U32 R12, RZ, RZ, RZ ;  /* 0x000000ffff0c7224 */ /* 0x001fe200078e00ff */
[----:B------:R-:W-:Y:S01]  /*3350*/  MOV R10, 0x3390 ;  /* 0x00003390000a7802 */ /* 0x000fe20000000f00 */
[----:B------:R-:W-:-:S02]  /*3360*/  IMAD.MOV.U32 R15, RZ, RZ, 0x2 ;  /* 0x00000002ff0f7424 */ /* 0x000fc400078e00ff */
[----:B------:R-:W-:Y:S02]  /*3370*/  IMAD.MOV.U32 R17, RZ, RZ, -0x1 ;  /* 0xffffffffff117424 */ /* 0x000fe400078e00ff */
[----:B------:R-:W-:Y:S05]  /*3380*/  CALL.REL.NOINC `($__internal_143_$__cuda_sm70_shflsync_bfly_p) ;  /* 0x0000016000007944 */ /* 0x000fea0003c00000 */
[----:B01----:R-:W-:Y:S01]  /*3390*/  FADD.FTZ R12, RZ, R14 ;  /* 0x0000000eff0c7221 */ /* 0x003fe20000010000 */
[----:B------:R-:W-:Y:S01]  /*33a0*/  MOV R14, 0x1f ;  /* 0x0000001f000e7802 */ /* 0x000fe20000000f00 */
[----:B------:R-:W-:Y:S01]  /*33b0*/  IMAD.MOV.U32 R15, RZ, RZ, 0x1 ;  /* 0x00000001ff0f7424 */ /* 0x000fe200078e00ff */
[----:B------:R-:W-:Y:S01]  /*33c0*/  MOV R10, 0x33f0 ;  /* 0x000033f0000a7802 */ /* 0x000fe20000000f00 */
[----:B------:R-:W-:Y:S02]  /*33d0*/  IMAD.MOV.U32 R17, RZ, RZ, -0x1 ;  /* 0xffffffffff117424 */ /* 0x000fe400078e00ff */
[----:B------:R-:W-:Y:S05]  /*33e0*/  CALL.REL.NOINC `($__internal_143_$__cuda_sm70_shflsync_bfly_p) ;  /* 0x0000010000007944 */ /* 0x000fea0003c00000 */
[----:B0-----:R-:W-:Y:S01]  /*33f0*/  HFMA2.MMA R15, -RZ, RZ, 0, 1.1920928955078125e-07 ;  /* 0x00000002ff0f7435 */ /* 0x001fe200000001ff */
[----:B-1----:R-:W-:Y:S01]  /*3400*/  FADD.FTZ R4, R12, R14 ;  /* 0x0000000e0c047221 */ /* 0x002fe20000010000 */
[----:B------:R-:W-:Y:S01]  /*3410*/  MOV R10, 0x3460 ;  /* 0x00003460000a7802 */ /* 0x000fe20000000f00 */
[----:B------:R-:W-:Y:S02]  /*3420*/  IMAD.MOV.U32 R12, RZ, RZ, RZ ;  /* 0x000000ffff0c7224 */ /* 0x000fe400078e00ff */
[----:B------:R-:W-:Y:S02]  /*3430*/  IMAD.MOV.U32 R14, RZ, RZ, 0x1f ;  /* 0x0000001fff0e7424 */ /* 0x000fe400078e00ff */
[----:B------:R-:W-:-:S02]  /*3440*/  IMAD.MOV.U32 R17, RZ, RZ, -0x1 ;  /* 0xffffffffff117424 */ /* 0x000fc400078e00ff */
[----:B------:R-:W-:Y:S05]  /*3450*/  CALL.REL.NOINC `($__internal_143_$__cuda_sm70_shflsync_bfly_p) ;  /* 0x0000009000007944 */ /* 0x000fea0003c00000 */
[----:B-1----:R-:W-:Y:S01]  /*3460*/  FADD.FTZ R9, RZ, R14 ;  /* 0x0000000eff097221 */ /* 0x002fe20000010000 */
[----:B0-----:R-:W-:Y:S01]  /*3470*/  MOV R15, 0x1 ;  /* 0x00000001000f7802 */ /* 0x001fe20000000f00 */
[----:B------:R-:W-:Y:S01]  /*3480*/  IMAD.MOV.U32 R14, RZ, RZ, 0x1f ;  /* 0x0000001fff0e7424 */ /* 0x000fe200078e00ff */
[----:B------:R-:W-:Y:S01]  /*3490*/  MOV R10, 0x34d0 ;  /* 0x000034d0000a7802 */ /* 0x000fe20000000f00 */
[----:B------:R-:W-:Y:S01]  /*34a0*/  IMAD.MOV.U32 R17, RZ, RZ, -0x1 ;  /* 0xffffffffff117424 */ /* 0x000fe200078e00ff */
[----:B------:R-:W-:-:S02]  /*34b0*/  MOV R12, R9 ;  /* 0x00000009000c7202 */ /* 0x000fc40000000f00 */
[----:B------:R-:W-:Y:S05]  /*34c0*/  CALL.REL.NOINC `($__internal_143_$__cuda_sm70_shflsync_bfly_p) ;  /* 0x0000002000007944 */ /* 0x000fea0003c00000 */
[----:B-1----:R-:W-:Y:S01]  /*34d0*/  IMAD.MOV.U32 R10, RZ, RZ, R14 ;  /* 0x000000ffff0a7224 */ /* 0x002fe200078e000e */
[----:B0-----:R-:W-:Y:S05]  /*34e0*/  BRA `(.L_x_5768) ;  /* 0xfffff30000007947 */ /* 0x001fea000383ffff */
        .weak           $__internal_143_$__cuda_sm70_shflsync_bfly_p
        .type           $__internal_143_$__cuda_sm70_shflsync_bfly_p,@function
        .size           $__internal_143_$__cuda_sm70_shflsync_bfly_p,(.L_x_23310 - $__internal_143_$__cuda_sm70_shflsync_bfly_p)
$__internal_143_$__cuda_sm70_shflsync_bfly_p:
[----:B------:R-:W-:Y:S01]  /*34f0*/  HFMA2.MMA R11, -RZ, RZ, 0, 0 ;  /* 0x00000000ff0b7435 */ /* 0x000fe200000001ff */
[----:B------:R-:W-:Y:S04]  /*3500*/  WARPSYNC R17 ;  /* 0x0000001100007348 */ /* 0x000fe80003800000 */
[----:B------:R0:W1:Y:S01]  /*3510*/  SHFL.BFLY PT, R14, R12, R15, R14 ;  /* 0x0c00000f0c0e7389 */ /* 0x00006200000e000e */
[----:B------:R-:W-:Y:S05]  /*3520*/  RET.REL.NODEC R10 `(_ZN4vllm25paged_attention_v1_kernelIfhLi32ELi16ELi128ELNS_18Fp8KVCacheDataTypeE2ELb1EEEvPT_PKS2_PKT0_S8_ifPKiSA_iPKfiiiSC_SC_iiiii) ;  /* 0xffffcad00a007950 */ /* 0x000fea0003c3ffff */
.L_x_5769:
        /* <DEDUP_REMOVED lines=13> */
.L_x_23310:


//--------------------- .text._ZN4vllm25paged_attention_v1_kernelIfhLi256ELi8ELi128ELNS_18Fp8KVCacheDataTypeE2ELb0EEEvPT_PKS2_PKT0_S8_ifPKiSA_iPKfiiiSC_SC_iiiii --------------------------
	.section	.text._ZN4vllm25paged_attention_v1_kernelIfhLi256ELi8ELi128ELNS_18Fp8KVCacheDataTypeE2ELb0EEEvPT_PKS2_PKT0_S8_ifPKiSA_iPKfiiiSC_SC_iiiii,"ax",@progbits
	.sectioninfo	@"SHI_REGISTERS=32"
	.align	128
        .global         _ZN4vllm25paged_attention_v1_kernelIfhLi256ELi8ELi128ELNS_18Fp8KVCacheDataTypeE2ELb0EEEvPT_PKS2_PKT0_S8_ifPKiSA_iPKfiiiSC_SC_iiiii
        .type           _ZN4vllm25paged_attention_v1_kernelIfhLi256ELi8ELi128ELNS_18Fp8KVCacheDataTypeE2ELb0EEEvPT_PKS2_PKT0_S8_ifPKiSA_iPKfiiiSC_SC_iiiii,@function
        .size           _ZN4vllm25paged_attention_v1_kernelIfhLi256ELi8ELi128ELNS_18Fp8KVCacheDataTypeE2ELb0EEEvPT_PKS2_PKT0_S8_ifPKiSA_iPKfiiiSC_SC_iiiii,(.L_x_23311 - _ZN4vllm25paged_attention_v1_kernelIfhLi256ELi8ELi128ELNS_18Fp8KVCacheDataTypeE2ELb0EEEvPT_PKS2_PKT0_S8_ifPKiSA_iPKfiiiSC_SC_iiiii)
        .other          _ZN4vllm25paged_attention_v1_kernelIfhLi256ELi8ELi128ELNS_18Fp8KVCacheDataTypeE2ELb0EEEvPT_PKS2_PKT0_S8_ifPKiSA_iPKfiiiSC_SC_iiiii,@"STO_CUDA_ENTRY STV_DEFAULT"
_ZN4vllm25paged_attention_v1_kernelIfhLi256ELi8ELi128ELNS_18Fp8KVCacheDataTypeE2ELb0EEEvPT_PKS2_PKT0_S8_ifPKiSA_iPKfiiiSC_SC_iiiii:
.text._ZN4vllm25paged_attention_v1_kernelIfhLi256ELi8ELi128ELNS_18Fp8KVCacheDataTypeE2ELb0EEEvPT_PKS2_PKT0_S8_ifPKiSA_iPKfiiiSC_SC_iiiii:
        /* <DEDUP_REMOVED lines=23> */
.L_x_5801:
[----:B------:R-:W-:Y:S01]  /*0170*/  FMNMX.FTZ R9, R6, -3.40282346638528859812e+38, !PT ;  /* 0xff7fffff06097809 */ /* 0x000fe20007810000 */
[----:B------:R-:W-:Y:S01]  /*0180*/  IMAD.MOV.U32 R8, RZ, RZ, -0x800001 ;  /* 0xff7fffffff087424 */ /* 0x000fe200078e00ff */
[----:B------:R-:W-:Y:S05]  /*0190*/  BRA.DIV ~URZ, `(.L_x_5772) ;  /* 0x000029d27f007947 */ /* 0x000fea000b800000 */
[----:B------:R-:W0:Y:S02]  /*01a0*/  SHFL.BFLY PT, R6, R9, 0x8, 0x1f ;  /* 0x0d001f0009067f89 */ /* 0x000e2400000e0000 */
[----:B0-----:R-:W-:-:S05]  /*01b0*/  FMNMX.FTZ R9, R9, R6, !PT ;  /* 0x0000000609097209 */ /* 0x001fca0007810000 */
[----:B------:R0:W1:Y:S02]  /*01c0*/  SHFL.BFLY PT, R6, R9, 0x4, 0x1f ;  /* 0x0c801f0009067f89 */ /* 0x00006400000e0000 */
.L_x_5802:
        /* <DEDUP_REMOVED lines=28> */
.L_x_5777:
        /* <DEDUP_REMOVED lines=11> */
.L_x_5776:
[----:B------:R-:W-:Y:S05]  /*0440*/  BSYNC B1 ;  /* 0x0000000000017941 */ /* 0x000fea0003800000 */
.L_x_5775:
        /* <DEDUP_REMOVED lines=10> */
.L_x_5780:
        /* <DEDUP_REMOVED lines=100> */
.L_x_5779:
[----:B------:R-:W-:Y:S05]  /*0b30*/  BSYNC B1 ;  /* 0x0000000000017941 */ /* 0x000fea0003800000 */
.L_x_5778:
        /* <DEDUP_REMOVED lines=55> */
.L_x_5782:
[----:B------:R-:W-:Y:S05]  /*0eb0*/  BSYNC B1 ;  /* 0x0000000000017941 */ /* 0x000fea0003800000 */
.L_x_5781:
        /* <DEDUP_REMOVED lines=26> */
.L_x_5774:
[----:B------:R-:W-:Y:S05]  /*1060*/  BSYNC B0 ;  /* 0x0000000000007941 */ /* 0x000fea0003800000 */
.L_x_5773:
        /* <DEDUP_REMOVED lines=37> */
.L_x_5787:
        /* <DEDUP_REMOVED lines=8> */
.L_x_5786:
[----:B0-----:R-:W-:Y:S05]  /*1340*/  BSYNC B1 ;  /* 0x0000000000017941 */ /* 0x001fea0003800000 */
.L_x_5785:
        /* <DEDUP_REMOVED lines=10> */
.L_x_5790:
        /* <DEDUP_REMOVED lines=52> */
.L_x_5789:
[----:B------:R-:W-:Y:S05]  /*1730*/  BSYNC B1 ;  /* 0x0000000000017941 */ /* 0x000fea0003800000 */
.L_x_5788:
        /* <DEDUP_REMOVED lines=31> */
.L_x_5792:
[----:B------:R-:W-:Y:S05]  /*1930*/  BSYNC B1 ;  /* 0x0000000000017941 */ /* 0x000fea0003800000 */
.L_x_5791:
        /* <DEDUP_REMOVED lines=14> */
.L_x_5784:
[----:B------:R-:W-:Y:S05]  /*1a20*/  BSYNC B0 ;  /* 0x0000000000007941 */ /* 0x000fea0003800000 */
.L_x_5783:
[----:B------:R-:W-:Y:S01]  /*1a30*/  BAR.SYNC.DEFER_BLOCKING 0x0 ;  /* 0x0000000000007b1d */ /* 0x000fe20000010000 */
[----:B0-----:R-:W-:Y:S01]  /*1a40*/  LOP3.LUT R4, R3, 0x1, RZ, 0xc0, !PT ;  /* 0x0000000103047812 */ /* 0x001fe200078ec0ff */
[----:B------:R-:W-:Y:S01]  /*1a50*/  HFMA2.MMA R27, -RZ, RZ, 0, 0 ;  /* 0x00000000ff1b7435 */ /* 0x000fe200000001ff */
[----:B------:R-:W-:Y:S01]  /*1a60*/  LOP3.LUT R6, R5, 0xffffffc0, RZ, 0xc0, !PT ;  /* 0xffffffc005067812 */ /* 0x000fe200078ec0ff */
[----:B------:R-:W-:Y:S01]  /*1a70*/  CS2R R24, SRZ ;  /* 0x0000000000187805 */ /* 0x000fe2000001ff00 */
[----:B------:R-:W-:Y:S01]  /*1a80*/  ISETP.NE.AND P2, PT, R4, RZ, PT ;  /* 0x000000ff0400720c */ /* 0x000fe20003f45270 */
[----:B------:R-:W-:Y:S01]  /*1a90*/  BSSY B0, `(.L_x_5793) ;  /* 0x0000024000007945 */ /* 0x000fe20003800000 */
        /* <DEDUP_REMOVED lines=12> */
[----:B------:R-:W-:Y:S01]  /*1b60*/  CS2R R20, SRZ ;  /* 0x0000000000147805 */ /* 0x000fe2000001ff00 */
[----:B------:R-:W-:Y:S01]  /*1b70*/  ISETP.NE.OR P4, PT, R4, 0x20, P2 ;  /* 0x000000200400780c */ /* 0x000fe20001785670 */
[----:B------:R-:W-:Y:S01]  /*1b80*/  IMAD.MOV.U32 R29, RZ, RZ, RZ ;  /* 0x000000ffff1d7224 */ /* 0x000fe200078e00ff */
        /* <DEDUP_REMOVED lines=20> */
.L_x_5794:
[----:B------:R-:W-:Y:S05]  /*1cd0*/  BSYNC B0 ;  /* 0x0000000000007941 */ /* 0x000fea0003800000 */
.L_x_5793:
        /* <DEDUP_REMOVED lines=35> */
.L_x_5796:
[----:B------:R-:W-:Y:S05]  /*1f10*/  BSYNC B0 ;  /* 0x0000000000007941 */ /* 0x000fea0003800000 */
.L_x_5795:
        /* <DEDUP_REMOVED lines=19> */
.L_x_5798:
[----:B------:R-:W-:Y:S05]  /*2050*/  BSYNC B0 ;  /* 0x0000000000007941 */ /* 0x000fea0003800000 */
.L_x_5797:
        /* <DEDUP_REMOVED lines=36> */
.L_x_5800:
[----:B------:R-:W-:Y:S05]  /*22a0*/  BSYNC B0 ;  /* 0x0000000000007941 */ /* 0x000fea0003800000 */
.L_x_5799:
        /* <DEDUP_REMOVED lines=112> */
.L_x_5770:
        /* <DEDUP_REMOVED lines=20> */
.L_x_5771:
[----:B------:R-:W-:Y:S01]  /*2af0*/  IMAD.MOV.U32 R9, RZ, RZ, -0x800001 ;  /* 0xff7fffffff097424 */ /* 0x000fe200078e00ff */
[----:B------:R-:W-:Y:S01]  /*2b00*/  MOV R11, 0x1f ;  /* 0x0000001f000b7802 */ /* 0x000fe20000000f00 */
[----:B------:R-:W-:Y:S01]  /*2b10*/  IMAD.MOV.U32 R10, RZ, RZ, 0x10 ;  /* 0x00000010ff0a7424 */ /* 0x000fe200078e00ff */
[----:B------:R-:W-:Y:S01]  /*2b20*/  MOV R6, 0x2b50 ;  /* 0x00002b5000067802 */ /* 0x000fe20000000f00 */
[----:B------:R-:W-:Y:S02]  /*2b30*/  IMAD.MOV.U32 R12, RZ, RZ, -0x1 ;  /* 0xffffffffff0c7424 */ /* 0x000fe400078e00ff */
[----:B------:R-:W-:Y:S05]  /*2b40*/  CALL.REL.NOINC `($__internal_144_$__cuda_sm70_shflsync_bfly_p) ;  /* 0x000000f000007944 */ /* 0x000fea0003c00000 */
[----:B-1----:R-:W-:Y:S01]  /*2b50*/  MOV R6, R10 ;  /* 0x0000000a00067202 */ /* 0x002fe20000000f00 */
[----:B0-----:R-:W-:Y:S05]  /*2b60*/  BRA `(.L_x_5801) ;  /* 0xffffd60000007947 */ /* 0x001fea000383ffff */
.L_x_5772:
[----:B------:R-:W-:Y:S01]  /*2b70*/  HFMA2.MMA R11, -RZ, RZ, 0, 1.847743988037109375e-06 ;  /* 0x0000001fff0b7435 */ /* 0x000fe200000001ff */
[----:B------:R-:W-:Y:S01]  /*2b80*/  IMAD.MOV.U32 R10, RZ, RZ, 0x8 ;  /* 0x00000008ff0a7424 */ /* 0x000fe200078e00ff */
[----:B------:R-:W-:Y:S01]  /*2b90*/  MOV R6, 0x2bc0 ;  /* 0x00002bc000067802 */ /* 0x000fe20000000f00 */
[----:B------:R-:W-:-:S03]  /*2ba0*/  IMAD.MOV.U32 R12, RZ, RZ, -0x1 ;  /* 0xffffffffff0c7424 */ /* 0x000fc600078e00ff */
[----:B------:R-:W-:Y:S05]  /*2bb0*/  CALL.REL.NOINC `($__internal_144_$__cuda_sm70_shflsync_bfly_p) ;  /* 0x0000008000007944 */ /* 0x000fea0003c00000 */
[----:B01----:R-:W-:Y:S01]  /*2bc0*/  FMNMX.FTZ R9, R9, R10, !PT ;  /* 0x0000000a09097209 */ /* 0x003fe20007810000 */
[----:B------:R-:W-:Y:S01]  /*2bd0*/  IMAD.MOV.U32 R11, RZ, RZ, 0x1f ;  /* 0x0000001fff0b7424 */ /* 0x000fe200078e00ff */
[----:B------:R-:W-:-:S02]  /*2be0*/  MOV R10, 0x4 ;  /* 0x00000004000a7802 */ /* 0x000fc40000000f00 */
[----:B------:R-:W-:Y:S02]  /*2bf0*/  MOV R12, 0xffffffff ;  /* 0xffffffff000c7802 */ /* 0x000fe40000000f00 */
[----:B------:R-:W-:Y:S02]  /*2c00*/  MOV R6, 0x2c20 ;  /* 0x00002c2000067802 */ /* 0x000fe40000000f00 */
[----:B------:R-:W-:Y:S05]  /*2c10*/  CALL.REL.NOINC `($__internal_144_$__cuda_sm70_shflsync_bfly_p) ;  /* 0x0000002000007944 */ /* 0x000fea0003c00000 */
[----:B-1----:R-:W-:Y:S01]  /*2c20*/  IMAD.MOV.U32 R6, RZ, RZ, R10 ;  /* 0x000000ffff067224 */ /* 0x002fe200078e000a */
[----:B0-----:R-:W-:Y:S05]  /*2c30*/  BRA `(.L_x_5802) ;  /* 0xffffd59000007947 */ /* 0x001fea000383ffff */
        .weak           $__internal_144_$__cuda_sm70_shflsync_bfly_p
        .type           $__internal_144_$__cuda_sm70_shflsync_bfly_p,@function
        .size           $__internal_144_$__cuda_sm70_shflsync_bfly_p,(.L_x_23311 - $__internal_144_$__cuda_sm70_shflsync_bfly_p)
$__internal_144_$__cuda_sm70_shflsync_bfly_p:
[----:B------:R-:W-:Y:S01]  /*2c40*/  HFMA2.MMA R7, -RZ, RZ, 0, 0 ;  /* 0x00000000ff077435 */ /* 0x000fe200000001ff */
[----:B------:R-:W-:Y:S04]  /*2c50*/  WARPSYNC R12 ;  /* 0x0000000c00007348 */ /* 0x000fe80003800000 */
[----:B------:R0:W1:Y:S01]  /*2c60*/  SHFL.BFLY PT, R10, R9, R10, R11 ;  /* 0x0c00000a090a7389 */ /* 0x00006200000e000b */
[----:B------:R-:W-:Y:S05]  /*2c70*/  RET.REL.NODEC R6 `(_ZN4vllm25paged_attention_v1_kernelIfhLi256ELi8ELi128ELNS_18Fp8KVCacheDataTypeE2ELb0EEEvPT_PKS2_PKT0_S8_ifPKiSA_iPKfiiiSC_SC_iiiii) ;  /* 0xffffd38006007950 */ /* 0x000fea0003c3ffff */
.L_x_5803:
        /* <DEDUP_REMOVED lines=16> */
.L_x_23311:


//--------------------- .text._ZN4vllm25paged_attention_v1_kernelIfhLi192ELi8ELi128ELNS_18Fp8KVCacheDataTypeE2ELb0EEEvPT_PKS2_PKT0_S8_ifPKiSA_iPKfiiiSC_SC_iiiii --------------------------
	.section	.text._ZN4vllm25paged_attention_v1_kernelIfhLi192ELi8ELi128ELNS_18Fp8KVCacheDataTypeE2ELb0EEEvPT_PKS2_PKT0_S8_ifPKiSA_iPKfiiiSC_SC_iiiii,"ax",@progbits
	.sectioninfo	@"SHI_REGISTERS=32"
	.align	128
        .global         _ZN4vllm25paged_attention_v1_kernelIfhLi192ELi8ELi128ELNS_18Fp8KVCacheDataTypeE2ELb0EEEvPT_PKS2_PKT0_S8_ifPKiSA_iPKfiiiSC_SC_iiiii
        .type           _ZN4vllm25paged_attention_v1_kernelIfhLi192ELi8ELi128ELNS_18Fp8KVCacheDataTypeE2ELb0EEEvPT_PKS2_PKT0_S8_ifPKiSA_iPKfiiiSC_SC_iiiii,@function
        .size           _ZN4vllm25paged_attention_v1_kernelIfhLi192ELi8ELi128ELNS_18Fp8KVCacheDataTypeE2ELb0EEEvPT_PKS2_PKT0_S8_ifPKiSA_iPKfiiiSC_SC_iiiii,(.L_x_23312 - _ZN4vllm25paged_attention_v1_kernelIfhLi192ELi8ELi128ELNS_18Fp8KVCacheDataTypeE2ELb0EEEvPT_PKS2_PKT0_S8_ifPKiSA_iPKfiiiSC_SC_iiiii)
        .other          _ZN4vllm25paged_attention_v1_kernelIfhLi192ELi8ELi128ELNS_18Fp8KVCacheDataTypeE2ELb0EEEvPT_PKS2_PKT0_S8_ifPKiSA_iPKfiiiSC_SC_iiiii,@"STO_CUDA_ENTRY STV_DEFAULT"
_ZN4vllm25paged_attention_v1_kernelIfhLi192ELi8ELi128ELNS_18Fp8KVCacheDataTypeE2ELb0EEEvPT_PKS2_PKT0_S8_ifPKiSA_iPKfiiiSC_SC_iiiii:
.text._ZN4vllm25paged_attention_v1_kernelIfhLi192ELi8ELi128ELNS_18Fp8KVCacheDataTypeE2ELb0EEEvPT_PKS2_PKT0_S8_ifPKiSA_iPKfiiiSC_SC_iiiii:
        /* <DEDUP_REMOVED lines=23> */
.L_x_5835:
[----:B------:R-:W-:Y:S02]  /*0170*/  FMNMX.FTZ R9, R6, -3.40282346638528859812e+38, !PT ;  /* 0xff7fffff06097809 */ /* 0x000fe40007810000 */
[----:B------:R-:W-:Y:S01]  /*0180*/  MOV R8, 0xff7fffff ;  /* 0xff7fffff00087802 */ /* 0x000fe20000000f00 */
[----:B------:R-:W-:Y:S05]  /*0190*/  BRA.DIV ~URZ, `(.L_x_5806) ;  /* 0x000026b27f007947 */ /* 0x000fea000b800000 */
[----:B------:R-:W0:Y:S02]  /*01a0*/  SHFL.BFLY PT, R6, R9, 0x8, 0x1f ;  /* 0x0d001f0009067f89 */ /* 0x000e2400000e0000 */
[----:B0-----:R-:W-:-:S05]  /*01b0*/  FMNMX.FTZ R9, R9, R6, !PT ;  /* 0x0000000609097209 */ /* 0x001fca0007810000 */
[----:B------:R0:W1:Y:S02]  /*01c0*/  SHFL.BFLY PT, R6, R9, 0x4, 0x1f ;  /* 0x0c801f0009067f89 */ /* 0x00006400000e0000 */
.L_x_5836:
        /* <DEDUP_REMOVED lines=28> */
.L_x_5811:
        /* <DEDUP_REMOVED lines=11> */
.L_x_5810:
[----:B------:R-:W-:Y:S05]  /*0440*/  BSYNC B1 ;  /* 0x0000000000017941 */ /* 0x000fea0003800000 */
.L_x_5809:
        /* <DEDUP_REMOVED lines=10> */
.L_x_5814:
        /* <DEDUP_REMOVED lines=100> */
.L_x_5813:
[----:B------:R-:W-:Y:S05]  /*0b30*/  BSYNC B1 ;  /* 0x0000000000017941 */ /* 0x000fea0003800000 */
.L_x_5812:
        /* <DEDUP_REMOVED lines=55> */
.L_x_5816:
[----:B------:R-:W-:Y:S05]  /*0eb0*/  BSYNC B1 ;  /* 0x0000000000017941 */ /* 0x000fea0003800000 */
.L_x_5815:
        /* <DEDUP_REMOVED lines=26> */
.L_x_5808:
[----:B------:R-:W-:Y:S05]  /*1060*/  BSYNC B0 ;  /* 0x0000000000007941 */ /* 0x000fea0003800000 */
.L_x_5807:
        /* <DEDUP_REMOVED lines=37> */
.L_x_5821:
        /* <DEDUP_REMOVED lines=8> */
.L_x_5820:
[----:B0-----:R-:W-:Y:S05]  /*1340*/  BSYNC B1 ;  /* 0x0000000000017941 */ /* 0x001fea0003800000 */
.L_x_5819:
        /* <DEDUP_REMOVED lines=10> */
.L_x_5824:
        /* <DEDUP_REMOVED lines=52> */
.L_x_5823:
[----:B------:R-:W-:Y:S05]  /*1730*/  BSYNC B1 ;  /* 0x0000000000017941 */ /* 0x000fea0003800000 */
.L_x_5822:
        /* <DEDUP_REMOVED lines=31> */
.L_x_5826:
[----:B------:R-:W-:Y:S05]  /*1930*/  BSYNC B1 ;  /* 0x0000000000017941 */ /* 0x000fea0003800000 */
.L_x_5825:
        /* <DEDUP_REMOVED lines=14> */
.L_x_5818:
[----:B------:R-:W-:Y:S05]  /*1a20*/  BSYNC B0 ;  /* 0x0000000000007941 */ /* 0x000fea0003800000 */
.L_x_5817:
        /* <DEDUP_REMOVED lines=19> */
[----:B------:R-:W-:Y:S01]  /*1b60*/  IMAD R2, R2, 0xc0, R9 ;  /* 0x000000c002027824 */ /* 0x000fe200078e0209 */
[----:B------:R-:W-:-:S02]  /*1b70*/  ISETP.NE.OR P4, PT, R4, 0x20, P2 ;  /* 0x000000200400780c */ /* 0x000fc40001785670 */
        /* <DEDUP_REMOVED lines=16> */
.L_x_5828:
[----:B------:R-:W-:Y:S05]  /*1c80*/  BSYNC B0 ;  /* 0x0000000000007941 */ /* 0x000fea0003800000 */
.L_x_5827:
        /* <DEDUP_REMOVED lines=27> */
.L_x_5830:
[----:B------:R-:W-:Y:S05]  /*1e40*/  BSYNC B0 ;  /* 0x0000000000007941 */ /* 0x000fea0003800000 */
.L_x_5829:
        /* <DEDUP_REMOVED lines=15> */
.L_x_5832:
[----:B------:R-:W-:Y:S05]  /*1f40*/  BSYNC B0 ;  /* 0x0000000000007941 */ /* 0x000fea0003800000 */
.L_x_5831:
        /* <DEDUP_REMOVED lines=27> */
.L_x_5834:
[----:B------:R-:W-:Y:S05]  /*2100*/  BSYNC B0 ;  /* 0x0000000000007941 */ /* 0x000fea0003800000 */
.L_x_5833:
        /* <DEDUP_REMOVED lines=88> */
.L_x_5804:
        /* <DEDUP_REMOVED lines=20> */
.L_x_5805:
[----:B------:R-:W-:Y:S01]  /*27d0*/  IMAD.MOV.U32 R9, RZ, RZ, -0x800001 ;  /* 0xff7fffffff097424 */ /* 0x000fe200078e00ff */
[----:B------:R-:W-:Y:S01]  /*27e0*/  MOV R10, 0x10 ;  /* 0x00000010000a7802 */ /* 0x000fe20000000f00 */
[----:B------:R-:W-:Y:S01]  /*27f0*/  IMAD.MOV.U32 R11, RZ, RZ, 0x1f ;  /* 0x0000001fff0b7424 */ /* 0x000fe200078e00ff */
[----:B------:R-:W-:Y:S02]  /*2800*/  MOV R12, 0xffffffff ;  /* 0xffffffff000c7802 */ /* 0x000fe40000000f00 */
[----:B------:R-:W-:Y:S02]  /*2810*/  MOV R6, 0x2830 ;  /* 0x0000283000067802 */ /* 0x000fe40000000f00 */
[----:B------:R-:W-:Y:S05]  /*2820*/  CALL.REL.NOINC `($__internal_145_$__cuda_sm70_shflsync_bfly_p) ;  /* 0x000000f000007944 */ /* 0x000fea0003c00000 */
[----:B-1----:R-:W-:Y:S01]  /*2830*/  IMAD.MOV.U32 R6, RZ, RZ, R10 ;  /* 0x000000ffff067224 */ /* 0x002fe200078e000a */
[----:B0-----:R-:W-:Y:S05]  /*2840*/  BRA `(.L_x_5835) ;  /* 0xffffd92000007947 */ /* 0x001fea000383ffff */
.L_x_5806:
[----:B------:R-:W-:Y:S01]  /*2850*/  HFMA2.MMA R10, -RZ, RZ, 0, 4.76837158203125e-07 ;  /* 0x00000008ff0a7435 */ /* 0x000fe200000001ff */
[----:B------:R-:W-:Y:S01]  /*2860*/  IMAD.MOV.U32 R11, RZ, RZ, 0x1f ;  /* 0x0000001fff0b7424 */ /* 0x000fe200078e00ff */
[----:B------:R-:W-:Y:S02]  /*2870*/  MOV R12, 0xffffffff ;  /* 0xffffffff000c7802 */ /* 0x000fe40000000f00 */
[----:B------:R-:W-:-:S02]  /*2880*/  MOV R6, 0x28a0 ;  /* 0x000028a000067802 */ /* 0x000fc40000000f00 */
[----:B------:R-:W-:Y:S05]  /*2890*/  CALL.REL.NOINC `($__internal_145_$__cuda_sm70_shflsync_bfly_p) ;  /* 0x0000008000007944 */ /* 0x000fea0003c00000 */
[----:B0-----:R-:W-:Y:S01]  /*28a0*/  HFMA2.MMA R11, -RZ, RZ, 0, 1.847743988037109375e-06 ;  /* 0x0000001fff0b7435 */ /* 0x001fe200000001ff */
[----:B-1----:R-:W-:Y:S01]  /*28b0*/  FMNMX.FTZ R9, R9, R10, !PT ;  /* 0x0000000a09097209 */ /* 0x002fe20007810000 */
[----:B------:R-:W-:Y:S01]  /*28c0*/  IMAD.MOV.U32 R10, RZ, RZ, 0x4 ;  /* 0x00000004ff0a7424 */ /* 0x000fe200078e00ff */
[----:B------:R-:W-:Y:S01]  /*28d0*/  MOV R6, 0x2900 ;  /* 0x0000290000067802 */ /* 0x000fe20000000f00 */
[----:B------:R-:W-:-:S02]  /*28e0*/  IMAD.MOV.U32 R12, RZ, RZ, -0x1 ;  /* 0xffffffffff0c7424 */ /* 0x000fc400078e00ff */
[----:B------:R-:W-:Y:S05]  /*28f0*/  CALL.REL.NOINC `($__internal_145_$__cuda_sm70_shflsync_bfly_p) ;  /* 0x0000002000007944 */ /* 0x000fea0003c00000 */
[----:B-1----:R-:W-:Y:S01]  /*2900*/  MOV R6, R10 ;  /* 0x0000000a00067202 */ /* 0x002fe20000000f00 */
[----:B0-----:R-:W-:Y:S05]  /*2910*/  BRA `(.L_x_5836) ;  /* 0xffffd8b000007947 */ /* 0x001fea000383ffff */
        .weak           $__internal_145_$__cuda_sm70_shflsync_bfly_p
        .type           $__internal_145_$__cuda_sm70_shflsync_bfly_p,@function
        .size           $__internal_145_$__cuda_sm70_shflsync_bfly_p,(.L_x_23312 - $__internal_145_$__cuda_sm70_shflsync_bfly_p)
$__internal_145_$__cuda_sm70_shflsync_bfly_p:
[----:B------:R-:W-:Y:S01]  /*2920*/  HFMA2.MMA R7, -RZ, RZ, 0, 0 ;  /* 0x00000000ff077435 */ /* 0x000fe200000001ff */
[----:B------:R-:W-:Y:S04]  /*2930*/  WARPSYNC R12 ;  /* 0x0000000c00007348 */ /* 0x000fe80003800000 */
[----:B------:R0:W1:Y:S01]  /*2940*/  SHFL.BFLY PT, R10, R9, R10, R11 ;  /* 0x0c00000a090a7389 */ /* 0x00006200000e000b */
[----:B------:R-:W-:Y:S05]  /*2950*/  RET.REL.NODEC R6 `(_ZN4vllm25paged_attention_v1_kernelIfhLi192ELi8ELi128ELNS_18Fp8KVCacheDataTypeE2ELb0EEEvPT_PKS2_PKT0_S8_ifPKiSA_iPKfiiiSC_SC_iiiii) ;  /* 0xffffd6a006007950 */ /* 0x000fea0003c3ffff */
.L_x_5837:
        /* <DEDUP_REMOVED lines=10> */
.L_x_23312:


//--------------------- .text._ZN4vllm25paged_attention_v1_kernelIfhLi128ELi8ELi128ELNS_18Fp8KVCacheDataTypeE2ELb0EEEvPT_PKS2_PKT0_S8_ifPKiSA_iPKfiiiSC_SC_iiiii --------------------------
	.section	.text._ZN4vllm25paged_attention_v1_kernelIfhLi128ELi8ELi128ELNS_18Fp8KVCacheDataTypeE2ELb0EEEvPT_PKS2_PKT0_S8_ifPKiSA_iPKfiiiSC_SC_iiiii,"ax",@progbits
	.sectioninfo	@"SHI_REGISTERS=32"
	.align	128
        .global         _ZN4vllm25paged_attention_v1_kernelIfhLi128ELi8ELi128ELNS_18Fp8KVCacheDataTypeE2ELb0EEEvPT_PKS2_PKT0_S8_ifPKiSA_iPKfiiiSC_SC_iiiii
        .type           _ZN4vllm25paged_attention_v1_kernelIfhLi128ELi8ELi128ELNS_18Fp8KVCacheDataTypeE2ELb0EEEvPT_PKS2_PKT0_S8_ifPKiSA_iPKfiiiSC_SC_iiiii,@function
        .size           _ZN4vllm25paged_attention_v1_kernelIfhLi128ELi8ELi128ELNS_18Fp8KVCacheDataTypeE2ELb0EEEvPT_PKS2_PKT0_S8_ifPKiSA_iPKfiiiSC_SC_iiiii,(.L_x_23313 - _ZN4vllm25paged_attention_v1_kernelIfhLi128ELi8ELi128ELNS_18Fp8KVCacheDataTypeE2ELb0EEEvPT_PKS2_PKT0_S8_ifPKiSA_iPKfiiiSC_SC_iiiii)
        .other          _ZN4vllm25paged_attention_v1_kernelIfhLi128ELi8ELi128ELNS_18Fp8KVCacheDataTypeE2ELb0EEEvPT_PKS2_PKT0_S8_ifPKiSA_iPKfiiiSC_SC_iiiii,@"STO_CUDA_ENTRY STV_DEFAULT"
_ZN4vllm25paged_attention_v1_kernelIfhLi128ELi8ELi128ELNS_18Fp8KVCacheDataTypeE2ELb0EEEvPT_PKS2_PKT0_S8_ifPKiSA_iPKfiiiSC_SC_iiiii:
.text._ZN4vllm25paged_attention_v1_kernelIfhLi128ELi8ELi128ELNS_18Fp8KVCacheDataTypeE2ELb0EEEvPT_PKS2_PKT0_S8_ifPKiSA_iPKfiiiSC_SC_iiiii:
        /* <DEDUP_REMOVED lines=23> */
.L_x_5865:
[----:B------:R-:W-:Y:S02]  /*0170*/  FMNMX.FTZ R9, R6, -3.40282346638528859812e+38, !PT ;  /* 0xff7fffff06097809 */ /* 0x000fe40007810000 */
[----:B------:R-:W-:Y:S01]  /*0180*/  MOV R8, 0xff7fffff ;  /* 0xff7fffff00087802 */ /* 0x000fe20000000f00 */
[----:B------:R-:W-:Y:S05]  /*0190*/  BRA.DIV ~URZ, `(.L_x_5840) ;  /* 0x000023327f007947 */ /* 0x000fea000b800000 */
[----:B------:R-:W0:Y:S02]  /*01a0*/  SHFL.BFLY PT, R6, R9, 0x8, 0x1f ;  /* 0x0d001f0009067f89 */ /* 0x000e2400000e0000 */
[----:B0-----:R-:W-:-:S05]  /*01b0*/  FMNMX.FTZ R9, R9, R6, !PT ;  /* 0x0000000609097209 */ /* 0x001fca0007810000 */
[----:B------:R0:W1:Y:S02]  /*01c0*/  SHFL.BFLY PT, R6, R9, 0x4, 0x1f ;  /* 0x0c801f0009067f89 */ /* 0x00006400000e0000 */
.L_x_5866:
        /* <DEDUP_REMOVED lines=28> */
.L_x_5845:
        /* <DEDUP_REMOVED lines=11> */
.L_x_5844:
[----:B------:R-:W-:Y:S05]  /*0440*/  BSYNC B1 ;  /* 0x0000000000017941 */ /* 0x000fea0003800000 */
.L_x_5843:
        /* <DEDUP_REMOVED lines=10> */
.L_x_5848:
        /* <DEDUP_REMOVED lines=100> */
.L_x_5847:
[----:B------:R-:W-:Y:S05]  /*0b30*/  BSYNC B1 ;  /* 0x0000000000017941 */ /* 0x000fea0003800000 */
.L_x_5846:
        /* <DEDUP_REMOVED lines=55> */
.L_x_5850:
[----:B------:R-:W-:Y:S05]  /*0eb0*/  BSYNC B1 ;  /* 0x0000000000017941 */ /* 0x000fea0003800000 */
.L_x_5849:
        /* <DEDUP_REMOVED lines=26> */
.L_x_5842:
[----:B------:R-:W-:Y:S05]  /*1060*/  BSYNC B0 ;  /* 0x0000000000007941 */ /* 0x000fea0003800000 */
.L_x_5841:
        /* <DEDUP_REMOVED lines=37> */
.L_x_5855:
        /* <DEDUP_REMOVED lines=8> */
.L_x_5854:
[----:B0-----:R-:W-:Y:S05]  /*1340*/  BSYNC B1 ;  /* 0x0000000000017941 */ /* 0x001fea0003800000 */
.L_x_5853:
        /* <DEDUP_REMOVED lines=10> */
.L_x_5858:
        /* <DEDUP_REMOVED lines=52> */
.L_x_5857:
[----:B------:R-:W-:Y:S05]  /*1730*/  BSYNC B1 ;  /* 0x0000000000017941 */ /* 0x000fea0003800000 */
.L_x_5856:
        /* <DEDUP_REMOVED lines=31> */
.L_x_5860:
[----:B------:R-:W-:Y:S05]  /*1930*/  BSYNC B1 ;  /* 0x0000000000017941 */ /* 0x000fea0003800000 */
.L_x_5859:
        /* <DEDUP_REMOVED lines=14> */
.L_x_5852:
[----:B------:R-:W-:Y:S05]  /*1a20*/  BSYNC B0 ;  /* 0x0000000000007941 */ /* 0x000fea0003800000 */
.L_x_5851:
[----:B------:R-:W-:Y:S01]  /*1a30*/  BAR.SYNC.DEFER_BLOCKING 0x0 ;  /* 0x0000000000007b1d */ /* 0x000fe20000010000 */
[----:B0-----:R-:W-:Y:S01]  /*1a40*/  LOP3.LUT R4, R3, 0x1, RZ, 0xc0, !PT ;  /* 0x0000000103047812 */ /* 0x001fe200078ec0ff */
[----:B------:R-:W-:Y:S01]  /*1a50*/  HFMA2.MMA R27, -RZ, RZ, 0, 0 ;  /* 0x00000000ff1b7435 */ /* 0x000fe200000001ff */
[----:B------:R-:W-:Y:S01]  /*1a60*/  LOP3.LUT R6, R5, 0xffffffc0, RZ, 0xc0, !PT ;  /* 0xffffffc005067812 */ /* 0x000fe200078ec0ff */
[----:B------:R-:W-:Y:S01]  /*1a70*/  CS2R R20, SRZ ;  /* 0x0000000000147805 */ /* 0x000fe2000001ff00 */
[----:B------:R-:W-:Y:S01]  /*1a80*/  ISETP.NE.AND P2, PT, R4, RZ, PT ;  /* 0x000000ff0400720c */ /* 0x000fe20003f45270 */
[----:B------:R-:W-:Y:S01]  /*1a90*/  CS2R R18, SRZ ;  /* 0x0000000000127805 */ /* 0x000fe2000001ff00 */
[----:B------:R-:W-:Y:S01]  /*1aa0*/  LEA.HI R15, R3, R3, RZ, 0x1 ;  /* 0x00000003030f7211 */ /* 0x000fe200078f08ff */
[----:B------:R-:W-:Y:S01]  /*1ab0*/  IMAD.MOV.U32 R29, RZ, RZ, RZ ;  /* 0x000000ffff1d7224 */ /* 0x000fe200078e00ff */
[----:B------:R-:W-:Y:S01]  /*1ac0*/  ISETP.NE.OR P5, PT, R6, 0x40, P2 ;  /* 0x000000400600780c */ /* 0x000fe200017a5670 */
[----:B------:R-:W-:Y:S01]  /*1ad0*/  IMAD.MOV.U32 R25, RZ, RZ, RZ ;  /* 0x000000ffff197224 */ /* 0x000fe200078e00ff */
[----:B------:R-:W-:Y:S01]  /*1ae0*/  BAR.SYNC.DEFER_BLOCKING 0x0 ;  /* 0x0000000000007b1d */ /* 0x000fe20000010000 */
[----:B------:R-:W-:-:S02]  /*1af0*/  ISETP.GT.OR P0, PT, R5, 0x3f, P2 ;  /* 0x0000003f0500780c */ /* 0x000fc40001704670 */
[----:B------:R-:W-:Y:S02]  /*1b00*/  SHF.R.S32.HI R15, RZ, 0x1, R15 ;  /* 0x00000001ff0f7819 */ /* 0x000fe4000001140f */
[----:B------:R-:W-:Y:S01]  /*1b10*/  MOV R23, RZ ;  /* 0x000000ff00177202 */ /* 0x000fe20000000f00 */
[----:B------:R-:W-:Y:S01]  /*1b20*/  BSSY B0, `(.L_x_5861) ;  /* 0x0000021000007945 */ /* 0x000fe20003800000 */
[----:B------:R-:W-:Y:S02]  /*1b30*/  LEA R2, R2, R15, 0x7 ;  /* 0x0000000f02027211 */ /* 0x000fe400078e38ff */
[C---:B------:R-:W-:Y:S02]  /*1b40*/  IADD3 R7, R5.reuse, 0x1f, RZ ;  /* 0x0000001f05077810 */ /* 0x040fe40007ffe0ff */
[----:B------:R-:W-:Y:S02]  /*1b50*/  LOP3.LUT R4, R5, 0xffffffe0, RZ, 0xc0, !PT ;  /* 0xffffffe005047812 */ /* 0x000fe400078ec0ff */
        /* <DEDUP_REMOVED lines=29> */
.L_x_5862:
[----:B0-----:R-:W-:Y:S05]  /*1d30*/  BSYNC B0 ;  /* 0x0000000000007941 */ /* 0x001fea0003800000 */
.L_x_5861:
        /* <DEDUP_REMOVED lines=28> */
.L_x_5864:
[----:B0-----:R-:W-:Y:S05]  /*1f00*/  BSYNC B0 ;  /* 0x0000000000007941 */ /* 0x001fea0003800000 */
.L_x_5863:
        /* <DEDUP_REMOVED lines=15> */
[----:B------:R-:W-:Y:S01]  /*2000*/  IMAD.SHL.U32 R3, R2, 0x80, RZ ;  /* 0x0000008002037824 */ /* 0x000fe200078e00ff */
[----:B------:R-:W-:Y:S02]  /*2010*/  IADD3 R2, R15, 0x70, RZ ;  /* 0x000000700f027810 */ /* 0x000fe40007ffe0ff */
[----:B------:R-:W-:Y:S01]  /*2020*/  SHF.L.U32 R0, R0, 0x7, RZ ;  /* 0x0000000700007819 */ /* 0x000fe200000006ff */
[----:B------:R-:W-:Y:S01]  /*2030*/  USHF.R.S32.HI UR5, URZ, 0x1f, UR4 ;  /* 0x0000001f3f057899 */ /* 0x000fe20008011404 */
[----:B------:R-:W-:-:S02]  /*2040*/  SHF.R.S32.HI R5, RZ, 0x1f, R3 ;  /* 0x0000001fff057819 */ /* 0x000fc40000011403 */
[--C-:B------:R-:W-:Y:S02]  /*2050*/  IADD3 R17, P0, P1, R3, UR4, R0.reuse ;  /* 0x0000000403117c10 */ /* 0x100fe4000f91e000 */
[----:B------:R-:W-:Y:S02]  /*2060*/  SHF.R.S32.HI R22, RZ, 0x1f, R0 ;  /* 0x0000001fff167819 */ /* 0x000fe40000011400 */
[-C--:B------:R-:W-:Y:S02]  /*2070*/  IADD3 R3, P5, R15, R17.reuse, RZ ;  /* 0x000000110f037210 */ /* 0x080fe40007fbe0ff */
[----:B------:R-:W-:Y:S02]  /*2080*/  IADD3.X R22, R5, UR5, R22, P0, P1 ;  /* 0x0000000505167c10 */ /* 0x000fe400087e2416 */
[----:B------:R-:W-:Y:S02]  /*2090*/  IADD3 R5, P4, R6, R17, RZ ;  /* 0x0000001106057210 */ /* 0x000fe40007f9e0ff */
[----:B------:R-:W-:-:S02]  /*20a0*/  LEA.HI.X.SX32 R4, R15, R22, 0x1, P5 ;  /* 0x000000160f047211 */ /* 0x000fc400028f0eff */
[-C--:B------:R-:W-:Y:S02]  /*20b0*/  IADD3 R7, P3, R8, R17.reuse, RZ ;  /* 0x0000001108077210 */ /* 0x080fe40007f7e0ff */
        /* <DEDUP_REMOVED lines=37> */
.L_x_5838:
        /* <DEDUP_REMOVED lines=20> */
.L_x_5839:
[----:B------:R-:W-:Y:S01]  /*2450*/  HFMA2.MMA R11, -RZ, RZ, 0, 1.847743988037109375e-06 ;  /* 0x0000001fff0b7435 */ /* 0x000fe200000001ff */
[----:B------:R-:W-:Y:S01]  /*2460*/  MOV R9, 0xff7fffff ;  /* 0xff7fffff00097802 */ /* 0x000fe20000000f00 */
[----:B------:R-:W-:Y:S01]  /*2470*/  IMAD.MOV.U32 R10, RZ, RZ, 0x10 ;  /* 0x00000010ff0a7424 */ /* 0x000fe200078e00ff */
[----:B------:R-:W-:Y:S02]  /*2480*/  MOV R12, 0xffffffff ;  /* 0xffffffff000c7802 */ /* 0x000fe40000000f00 */
[----:B------:R-:W-:Y:S02]  /*2490*/  MOV R6, 0x24b0 ;  /* 0x000024b000067802 */ /* 0x000fe40000000f00 */
[----:B------:R-:W-:Y:S05]  /*24a0*/  CALL.REL.NOINC `($__internal_146_$__cuda_sm70_shflsync_bfly_p) ;  /* 0x000000f000007944 */ /* 0x000fea0003c00000 */
[----:B-1----:R-:W-:Y:S01]  /*24b0*/  IMAD.MOV.U32 R6, RZ, RZ, R10 ;  /* 0x000000ffff067224 */ /* 0x002fe200078e000a */
[----:B0-----:R-:W-:Y:S05]  /*24c0*/  BRA `(.L_x_5865) ;  /* 0xffffdca000007947 */ /* 0x001fea000383ffff */
.L_x_5840:
[----:B------:R-:W-:Y:S01]  /*24d0*/  HFMA2.MMA R10, -RZ, RZ, 0, 4.76837158203125e-07 ;  /* 0x00000008ff0a7435 */ /* 0x000fe200000001ff */
[----:B------:R-:W-:Y:S01]  /*24e0*/  MOV R11, 0x1f ;  /* 0x0000001f000b7802 */ /* 0x000fe20000000f00 */
[----:B------:R-:W-:Y:S01]  /*24f0*/  IMAD.MOV.U32 R12, RZ, RZ, -0x1 ;  /* 0xffffffffff0c7424 */ /* 0x000fe200078e00ff */
[----:B------:R-:W-:-:S03]  /*2500*/  MOV R6, 0x2520 ;  /* 0x0000252000067802 */ /* 0x000fc60000000f00 */
[----:B------:R-:W-:Y:S05]  /*2510*/  CALL.REL.NOINC `($__internal_146_$__cuda_sm70_shflsync_bfly_p) ;  /* 0x0000008000007944 */ /* 0x000fea0003c00000 */
[----:B01----:R-:W-:Y:S01]  /*2520*/  FMNMX.FTZ R9, R9, R10, !PT ;  /* 0x0000000a09097209 */ /* 0x003fe20007810000 */
[----:B------:R-:W-:Y:S01]  /*2530*/  HFMA2.MMA R10, -RZ, RZ, 0, 2.384185791015625e-07 ;  /* 0x00000004ff0a7435 */ /* 0x000fe200000001ff */
[----:B------:R-:W-:Y:S01]  /*2540*/  MOV R11, 0x1f ;  /* 0x0000001f000b7802 */ /* 0x000fe20000000f00 */
[----:B------:R-:W-:Y:S01]  /*2550*/  IMAD.MOV.U32 R12, RZ, RZ, -0x1 ;  /* 0xffffffffff0c7424 */ /* 0x000fe200078e00ff */
[----:B------:R-:W-:-:S03]  /*2560*/  MOV R6, 0x2580 ;  /* 0x0000258000067802 */ /* 0x000fc60000000f00 */
[----:B------:R-:W-:Y:S05]  /*2570*/  CALL.REL.NOINC `($__internal_146_$__cuda_sm70_shflsync_bfly_p) ;  /* 0x0000002000007944 */ /* 0x000fea0003c00000 */
[----:B-1----:R-:W-:Y:S01]  /*2580*/  MOV R6, R10 ;  /* 0x0000000a00067202 */ /* 0x002fe20000000f00 */
[----:B0-----:R-:W-:Y:S05]  /*2590*/  BRA `(.L_x_5866) ;  /* 0xffffdc3000007947 */ /* 0x001fea000383ffff */
        .weak           $__internal_146_$__cuda_sm70_shflsync_bfly_p
        .type           $__internal_146_$__cuda_sm70_shflsync_bfly_p,@function
        .size           $__internal_146_$__cuda_sm70_shflsync_bfly_p,(.L_x_23313 - $__internal_146_$__cuda_sm70_shflsync_bfly_p)
$__internal_146_$__cuda_sm70_shflsync_bfly_p:
[----:B------:R-:W-:Y:S01]  /*25a0*/  HFMA2.MMA R7, -RZ, RZ, 0, 0 ;  /* 0x00000000ff077435 */ /* 0x000fe200000001ff */
[----:B------:R-:W-:Y:S04]  /*25b0*/  WARPSYNC R12 ;  /* 0x0000000c00007348 */ /* 0x000fe80003800000 */
[----:B------:R0:W1:Y:S01]  /*25c0*/  SHFL.BFLY PT, R10, R9, R10, R11 ;  /* 0x0c00000a090a7389 */ /* 0x00006200000e000b */
[----:B------:R-:W-:Y:S05]  /*25d0*/  RET.REL.NODEC R6 `(_ZN4vllm25paged_attention_v1_kernelIfhLi128ELi8ELi128ELNS_18Fp8KVCacheDataTypeE2ELb0EEEvPT_PKS2_PKT0_S8_ifPKiSA_iPKfiiiSC_SC_iiiii) ;  /* 0xffffda2006007950 */ /* 0x000fea0003c3ffff */
.L_x_5867:
        /* <DEDUP_REMOVED lines=10> */
.L_x_23313:


//--------------------- .text._ZN4vllm25paged_attention_v1_kernelIfhLi120ELi8ELi128ELNS_18Fp8KVCacheDataTypeE2ELb0EEEvPT_PKS2_PKT0_S8_ifPKiSA_iPKfiiiSC_SC_iiiii --------------------------
	.section	.text._ZN4vllm25paged_attention_v1_kernelIfhLi120ELi8ELi128ELNS_18Fp8KVCacheDataTypeE2ELb0EEEvPT_PKS2_PKT0_S8_ifPKiSA_iPKfiiiSC_SC_iiiii,"ax",@progbits
	.sectioninfo	@"SHI_REGISTERS=32"
	.align	128
        .global         _ZN4vllm25paged_attention_v1_kernelIfhLi120ELi8ELi128ELNS_18Fp8KVCacheDataTypeE2ELb0EEEvPT_PKS2_PKT0_S8_ifPKiSA_iPKfiiiSC_SC_iiiii
        .type           _ZN4vllm25paged_attention_v1_kernelIfhLi120ELi8ELi128ELNS_18Fp8KVCacheDataTypeE2ELb0EEEvPT_PKS2_PKT0_S8_ifPKiSA_iPKfiiiSC_SC_iiiii,@function
        .size           _ZN4vllm25paged_attention_v1_kernelIfhLi120ELi8ELi128ELNS_18Fp8KVCacheDataTypeE2ELb0EEEvPT_PKS2_PKT0_S8_ifPKiSA_iPKfiiiSC_SC_iiiii,(.L_x_23314 - _ZN4vllm25paged_attention_v1_kernelIfhLi120ELi8ELi128ELNS_18Fp8KVCacheDataTypeE2ELb0EEEvPT_PKS2_PKT0_S8_ifPKiSA_iPKfiiiSC_SC_iiiii)
        .other          _ZN4vllm25paged_attention_v1_kernelIfhLi120ELi8ELi128ELNS_18Fp8KVCacheDataTypeE2ELb0EEEvPT_PKS2_PKT0_S8_ifPKiSA_iPKfiiiSC_SC_iiiii,@"STO_CUDA_ENTRY STV_DEFAULT"
_ZN4vllm25paged_attention_v1_kernelIfhLi120ELi8ELi128ELNS_18Fp8KVCacheDataTypeE2ELb0EEEvPT_PKS2_PKT0_S8_ifPKiSA_iPKfiiiSC_SC_iiiii:
.text._ZN4vllm25paged_attention_v1_kernelIfhLi120ELi8ELi128ELNS_18Fp8KVCacheDataTypeE2ELb0EEEvPT_PKS2_PKT0_S8_ifPKiSA_iPKfiiiSC_SC_iiiii:
        /* <DEDUP_REMOVED lines=23> */
.L_x_5905:
[----:B------:R-:W-:Y:S02]  /*0170*/  FMNMX.FTZ R13, R5, -3.40282346638528859812e+38, !PT ;  /* 0xff7fffff050d7809 */ /* 0x000fe40007810000 */
[----:B------:R-:W-:Y:S01]  /*0180*/  MOV R7, 0xff7fffff ;  /* 0xff7fffff00077802 */ /* 0x000fe20000000f00 */
[----:B------:R-:W-:Y:S05]  /*0190*/  BRA.DIV ~URZ, `(.L_x_5870) ;  /* 0x000025127f007947 */ /* 0x000fea000b800000 */
[----:B------:R-:W0:Y:S02]  /*01a0*/  SHFL.BFLY PT, R5, R13, 0x8, 0x1f ;  /* 0x0d001f000d057f89 */ /* 0x000e2400000e0000 */
[----:B0-----:R-:W-:-:S05]  /*01b0*/  FMNMX.FTZ R5, R13, R5, !PT ;  /* 0x000000050d057209 */ /* 0x001fca0007810000 */
[----:B------:R0:W1:Y:S02]  /*01c0*/  SHFL.BFLY PT, R8, R5, 0x4, 0x1f ;  /* 0x0c801f0005087f89 */ /* 0x00006400000e0000 */
.L_x_5906:
        /* <DEDUP_REMOVED lines=28> */
.L_x_5875:
        /* <DEDUP_REMOVED lines=11> */
.L_x_5874:
[----:B------:R-:W-:Y:S05]  /*0440*/  BSYNC B1 ;  /* 0x0000000000017941 */ /* 0x000fea0003800000 */
.L_x_5873:
        /* <DEDUP_REMOVED lines=10> */
.L_x_5878:
[----:B------:R-:W1:Y:S01]  /*04f0*/  LDS R20, [R9+0x200] ;  /* 0x0002000009147984 */ /* 0x000e620000000800 */
[----:B------:R-:W-:-:S03]  /*0500*/  IADD3 R11, R11, 0x800, RZ ;  /* 0x000008000b0b7810 */ /* 0x000fc60007ffe0ff */
[----:B------:R-:W2:Y:S01]  /*0510*/  LDS R8, [R9+-0x400] ;  /* 0xfffc000009087984 */ /* 0x000ea20000000800 */
[----:B------:R-:W-:-:S03]  /*0520*/  ISETP.GE.AND P2, PT, R11, R7, PT ;  /* 0x000000070b00720c */ /* 0x000fc60003f46270 */
[----:B------:R-:W3:Y:S04]  /*0530*/  LDS R10, [R9+-0x200] ;  /* 0xfffe0000090a7984 */ /* 0x000ee80000000800 */
[----:B------:R-:W4:Y:S04]  /*0540*/  LDS R14, [R9+0x400] ;  /* 0x00040000090e7984 */ /* 0x000f280000000800 */
[----:B------:R-:W5:Y:S04]  /*0550*/  LDS R12, [R9] ;  /* 0x00000000090c7984 */ /* 0x000f680000000800 */
[----:B------:R-:W0:Y:S04]  /*0560*/  LDS R16, [R9+0x600] ;  /* 0x0006000009107984 */ /* 0x000e280000000800 */
[----:B------:R-:W-:Y:S04]  /*0570*/  LDS R15, [R9+0xc00] ;  /* 0x000c0000090f7984 */ /* 0x000fe80000000800 */
[----:B------:R-:W0:Y:S04]  /*0580*/  LDS R18, [R9+0x800] ;  /* 0x0008000009127984 */ /* 0x000e280000000800 */
[----:B------:R-:W-:Y:S04]  /*0590*/  LDS R26, [R9+0xa00] ;  /* 0x000a0000091a7984 */ /* 0x000fe80000000800 */
[----:B------:R-:W-:Y:S01]  /*05a0*/  LDS R19, [R9+0xe00] ;  /* 0x000e000009137984 */ /* 0x000fe20000000800 */
[----:B01----:R-:W-:-:S03]  /*05b0*/  FADD.FTZ R20, -R5, R20 ;  /* 0x0000001405147221 */ /* 0x003fc60000010100 */
[----:B------:R-:W0:Y:S01]  /*05c0*/  LDS R22, [R9+0x1200] ;  /* 0x0012000009167984 */ /* 0x000e220000000800 */
[----:B--2---:R-:W-:-:S03]  /*05d0*/  FADD.FTZ R8, -R5, R8 ;  /* 0x0000000805087221 */ /* 0x004fc60000010100 */
[----:B------:R-:W-:Y:S01]  /*05e0*/  LDS R24, [R9+0x1400] ;  /* 0x0014000009187984 */ /* 0x000fe20000000800 */
[----:B------:R-:W-:Y:S02]  /*05f0*/  FMUL.FTZ R17, R20, 1.4426950216293334961 ;  /* 0x3fb8aa3b14117820 */ /* 0x000fe40000410000 */
[----:B------:R-:W-:Y:S01]  /*0600*/  FMUL.FTZ R8, R8, 1.4426950216293334961 ;  /* 0x3fb8aa3b08087820 */ /* 0x000fe20000410000 */
[----:B------:R-:W1:Y:S01]  /*0610*/  LDS R20, [R9+0x1000] ;  /* 0x0010000009147984 */ /* 0x000e620000000800 */
[C---:B---3--:R-:W-:Y:S02]  /*0620*/  FADD.FTZ R10, -R5.reuse, R10 ;  /* 0x0000000a050a7221 */ /* 0x048fe40000010100 */
[C---:B----4-:R-:W-:Y:S01]  /*0630*/  FADD.FTZ R21, -R5.reuse, R14 ;  /* 0x0000000e05157221 */ /* 0x050fe20000010100 */
[----:B------:R-:W-:Y:S01]  /*0640*/  LDS R28, [R9+0x1600] ;  /* 0x00160000091c7984 */ /* 0x000fe20000000800 */
[----:B------:R-:W-:Y:S01]  /*0650*/  FMUL.FTZ R10, R10, 1.4426950216293334961 ;  /* 0x3fb8aa3b0a0a7820 */ /* 0x000fe20000410000 */
[----:B------:R-:W2:Y:S01]  /*0660*/  MUFU.EX2 R8, R8 ;  /* 0x0000000800087308 */ /* 0x000ea20000000800 */
        /* <DEDUP_REMOVED lines=9> */
[----:B--2---:R-:W-:Y:S01]  /*0700*/  STS [R9+-0x400], R8 ;  /* 0xfffc000809007388 */ /* 0x004fe20000000800 */
[----:B------:R-:W-:Y:S02]  /*0710*/  FADD.FTZ R13, R8, R13 ;  /* 0x0000000d080d7221 */ /* 0x000fe40000010000 */
[----:B------:R-:W-:Y:S01]  /*0720*/  FMUL.FTZ R27, R21, 1.4426950216293334961 ;  /* 0x3fb8aa3b151b7820 */ /* 0x000fe20000410000 */
[----:B------:R-:W-:Y:S01]  /*0730*/  LDS R15, [R9+0x1800] ;  /* 0x00180000090f7984 */ /* 0x000fe20000000800 */
[----:B------:R-:W-:Y:S01]  /*0740*/  FMUL.FTZ R25, R25, 1.4426950216293334961 ;  /* 0x3fb8aa3b19197820 */ /* 0x000fe20000410000 */
[----:B------:R-:W2:Y:S02]  /*0750*/  MUFU.EX2 R12, R12 ;  /* 0x0000000c000c7308 */ /* 0x000ea40000000800 */
[----:B------:R-:W3:Y:S01]  /*0760*/  LDS R21, [R9+0x1a00] ;  /* 0x001a000009157984 */ /* 0x000ee20000000800 */
[----:B0-----:R-:W-:-:S03]  /*0770*/  FADD.FTZ R29, -R5, R22 ;  /* 0x00000016051d7221 */ /* 0x001fc60000010100 */
[----:B----4-:R-:W-:Y:S01]  /*0780*/  STS [R9+0x400], R16 ;  /* 0x0004001009007388 */ /* 0x010fe20000000800 */
[----:B------:R-:W-:Y:S01]  /*0790*/  FMUL.FTZ R29, R29, 1.4426950216293334961 ;  /* 0x3fb8aa3b1d1d7820 */ /* 0x000fe20000410000 */
[----:B------:R0:W4:Y:S01]  /*07a0*/  MUFU.EX2 R14, R17 ;  /* 0x00000011000e7308 */ /* 0x0001220000000800 */
[----:B-----5:R-:W-:Y:S01]  /*07b0*/  FADD.FTZ R13, R13, R10 ;  /* 0x0000000a0d0d7221 */ /* 0x020fe20000010000 */
[----:B------:R5:W-:Y:S06]  /*07c0*/  STS [R9+-0x200], R10 ;  /* 0xfffe000a09007388 */ /* 0x000bec0000000800 */
[----:B------:R1:W5:Y:S01]  /*07d0*/  MUFU.EX2 R18, R23 ;  /* 0x0000001700127308 */ /* 0x0003620000000800 */
[----:B0-----:R-:W-:Y:S01]  /*07e0*/  FADD.FTZ R17, -R5, R26 ;  /* 0x0000001a05117221 */ /* 0x001fe20000010100 */
[----:B--2---:R-:W-:Y:S01]  /*07f0*/  STS [R9], R12 ;  /* 0x0000000c09007388 */ /* 0x004fe20000000800 */
[----:B------:R-:W-:-:S02]  /*0800*/  FADD.FTZ R13, R13, R12 ;  /* 0x0000000c0d0d7221 */ /* 0x000fc40000010000 */
[----:B------:R-:W-:-:S03]  /*0810*/  FMUL.FTZ R17, R17, 1.4426950216293334961 ;  /* 0x3fb8aa3b11117820 */ /* 0x000fc60000410000 */
[----:B------:R0:W2:Y:S01]  /*0820*/  MUFU.EX2 R26, R25 ;  /* 0x00000019001a7308 */ /* 0x0000a20000000800 */
[----:B-1----:R-:W-:Y:S01]  /*0830*/  FADD.FTZ R23, -R5, R19 ;  /* 0x0000001305177221 */ /* 0x002fe20000010100 */
[----:B----4-:R-:W-:Y:S01]  /*0840*/  STS [R9+0x200], R14 ;  /* 0x0002000e09007388 */ /* 0x010fe20000000800 */
[----:B------:R-:W-:Y:S02]  /*0850*/  FADD.FTZ R13, R13, R14 ;  /* 0x0000000e0d0d7221 */ /* 0x000fe40000010000 */
[----:B------:R-:W-:Y:S02]  /*0860*/  FMUL.FTZ R23, R23, 1.4426950216293334961 ;  /* 0x3fb8aa3b17177820 */ /* 0x000fe40000410000 */
[----:B------:R-:W-:Y:S01]  /*0870*/  FADD.FTZ R13, R13, R16 ;  /* 0x000000100d0d7221 */ /* 0x000fe20000010000 */
[----:B------:R-:W1:Y:S01]  /*0880*/  MUFU.EX2 R17, R17 ;  /* 0x0000001100117308 */ /* 0x000e620000000800 */
[----:B0-----:R-:W-:Y:S01]  /*0890*/  FADD.FTZ R25, -R5, R20 ;  /* 0x0000001405197221 */ /* 0x001fe20000010100 */
[----:B-----5:R-:W-:Y:S01]  /*08a0*/  STS [R9+0x600], R18 ;  /* 0x0006001209007388 */ /* 0x020fe20000000800 */
[----:B------:R-:W-:-:S02]  /*08b0*/  FADD.FTZ R13, R13, R18 ;  /* 0x000000120d0d7221 */ /* 0x000fc40000010000 */
[----:B------:R-:W-:-:S03]  /*08c0*/  FMUL.FTZ R25, R25, 1.4426950216293334961 ;  /* 0x3fb8aa3b19197820 */ /* 0x000fc60000410000 */
[----:B------:R-:W0:Y:S01]  /*08d0*/  MUFU.EX2 R19, R27 ;  /* 0x0000001b00137308 */ /* 0x000e220000000800 */
[----:B--2---:R-:W-:Y:S01]  /*08e0*/  FADD.FTZ R13, R13, R26 ;  /* 0x0000001a0d0d7221 */ /* 0x004fe20000010000 */
[----:B------:R-:W-:Y:S01]  /*08f0*/  STS [R9+0x800], R26 ;  /* 0x0008001a09007388 */ /* 0x000fe20000000800 */
[----:B---3--:R-:W-:-:S04]  /*0900*/  FADD.FTZ R21, -R5, R21 ;  /* 0x0000001505157221 */ /* 0x008fc80000010100 */
[----:B------:R-:W-:Y:S01]  /*0910*/  FMUL.FTZ R21, R21, 1.4426950216293334961 ;  /* 0x3fb8aa3b15157820 */ /* 0x000fe20000410000 */
[----:B------:R2:W3:Y:S01]  /*0920*/  MUFU.EX2 R20, R23 ;  /* 0x0000001700147308 */ /* 0x0004e20000000800 */
[----:B-1----:R-:W-:Y:S01]  /*0930*/  FADD.FTZ R13, R13, R17 ;  /* 0x000000110d0d7221 */ /* 0x002fe20000010000 */
[----:B------:R-:W-:Y:S06]  /*0940*/  STS [R9+0xa00], R17 ;  /* 0x000a001109007388 */ /* 0x000fec0000000800 */
[----:B------:R1:W4:Y:S01]  /*0950*/  MUFU.EX2 R22, R25 ;  /* 0x0000001900167308 */ /* 0x0003220000000800 */
[----:B--2---:R-:W-:Y:S01]  /*0960*/  FADD.FTZ R23, -R5, R24 ;  /* 0x0000001805177221 */ /* 0x004fe20000010100 */
[----:B0-----:R-:W-:Y:S01]  /*0970*/  STS [R9+0xc00], R19 ;  /* 0x000c001309007388 */ /* 0x001fe20000000800 */
[----:B------:R-:W-:-:S02]  /*0980*/  FADD.FTZ R13, R13, R19 ;  /* 0x000000130d0d7221 */ /* 0x000fc40000010000 */
[----:B------:R-:W-:Y:S02]  /*0990*/  FMUL.FTZ R27, R23, 1.4426950216293334961 ;  /* 0x3fb8aa3b171b7820 */ /* 0x000fe40000410000 */
[C---:B------:R-:W-:Y:S01]  /*09a0*/  FADD.FTZ R23, -R5.reuse, R28 ;  /* 0x0000001c05177221 */ /* 0x040fe20000010100 */
[----:B------:R-:W0:Y:S01]  /*09b0*/  MUFU.EX2 R24, R29 ;  /* 0x0000001d00187308 */ /* 0x000e220000000800 */
[----:B-1----:R-:W-:Y:S01]  /*09c0*/  FADD.FTZ R25, -R5, R15 ;  /* 0x0000000f05197221 */ /* 0x002fe20000010100 */
        /* <DEDUP_REMOVED lines=22> */
.L_x_5877:
[----:B------:R-:W-:Y:S05]  /*0b30*/  BSYNC B1 ;  /* 0x0000000000017941 */ /* 0x000fea0003800000 */
.L_x_5876:
        /* <DEDUP_REMOVED lines=55> */
.L_x_5880:
[----:B------:R-:W-:Y:S05]  /*0eb0*/  BSYNC B1 ;  /* 0x0000000000017941 */ /* 0x000fea0003800000 */
.L_x_5879:
        /* <DEDUP_REMOVED lines=26> */
.L_x_5872:
[----:B------:R-:W-:Y:S05]  /*1060*/  BSYNC B0 ;  /* 0x0000000000007941 */ /* 0x000fea0003800000 */
.L_x_5871:
        /* <DEDUP_REMOVED lines=36> */
.L_x_5885:
        /* <DEDUP_REMOVED lines=8> */
.L_x_5884:
[----:B------:R-:W-:Y:S05]  /*1330*/  BSYNC B1 ;  /* 0x0000000000017941 */ /* 0x000fea0003800000 */
.L_x_5883:
        /* <DEDUP_REMOVED lines=10> */
.L_x_5888:
        /* <DEDUP_REMOVED lines=52> */
.L_x_5887:
[----:B------:R-:W-:Y:S05]  /*1720*/  BSYNC B1 ;  /* 0x0000000000017941 */ /* 0x000fea0003800000 */
.L_x_5886:
        /* <DEDUP_REMOVED lines=31> */
.L_x_5890:
[----:B------:R-:W-:Y:S05]  /*1920*/  BSYNC B1 ;  /* 0x0000000000017941 */ /* 0x000fea0003800000 */
.L_x_5889:
        /* <DEDUP_REMOVED lines=14> */
.L_x_5882:
[----:B------:R-:W-:Y:S05]  /*1a10*/  BSYNC B0 ;  /* 0x0000000000007941 */ /* 0x000fea0003800000 */
.L_x_5881:
[----:B------:R-:W-:Y:S01]  /*1a20*/  BAR.SYNC.DEFER_BLOCKING 0x0 ;  /* 0x0000000000007b1d */ /* 0x000fe20000010000 */
[----:B0-----:R-:W-:Y:S01]  /*1a30*/  LOP3.LUT R5, R3, 0xffffffc0, RZ, 0xc0, !PT ;  /* 0xffffffc003057812 */ /* 0x001fe200078ec0ff */
[----:B------:R-:W-:Y:S01]  /*1a40*/  HFMA2.MMA R8, -RZ, RZ, 0, 0 ;  /* 0x00000000ff087435 */ /* 0x000fe200000001ff */
[C---:B------:R-:W-:Y:S01]  /*1a50*/  LEA.HI R15, R0.reuse, R0, RZ, 0x1 ;  /* 0x00000000000f7211 */ /* 0x040fe200078f08ff */
[----:B------:R-:W-:Y:S01]  /*1a60*/  HFMA2.MMA R21, -RZ, RZ, 0, 0 ;  /* 0x00000000ff157435 */ /* 0x000fe200000001ff */
[----:B------:R-:W-:Y:S01]  /*1a70*/  ISETP.NE.AND P0, PT, R5, 0x40, PT ;  /* 0x000000400500780c */ /* 0x000fe20003f05270 */
[----:B------:R-:W-:Y:S01]  /*1a80*/  BSSY B0, `(.L_x_5891) ;  /* 0x0000017000007945 */ /* 0x000fe20003800000 */
[----:B------:R-:W-:Y:S01]  /*1a90*/  SHF.R.S32.HI R15, RZ, 0x1, R15 ;  /* 0x00000001ff0f7819 */ /* 0x000fe2000001140f */
[----:B------:R-:W-:Y:S01]  /*1aa0*/  IMAD.MOV.U32 R27, RZ, RZ, RZ ;  /* 0x000000ffff1b7224 */ /* 0x000fe200078e00ff */
[----:B------:R-:W-:Y:S01]  /*1ab0*/  MOV R25, RZ ;  /* 0x000000ff00197202 */ /* 0x000fe20000000f00 */
[----:B------:R-:W-:Y:S01]  /*1ac0*/  IMAD.MOV.U32 R23, RZ, RZ, RZ ;  /* 0x000000ffff177224 */ /* 0x000fe200078e00ff */
[----:B------:R-:W-:Y:S01]  /*1ad0*/  MOV R17, RZ ;  /* 0x000000ff00117202 */ /* 0x000fe20000000f00 */
[----:B------:R-:W-:Y:S01]  /*1ae0*/  IMAD.MOV.U32 R19, RZ, RZ, RZ ;  /* 0x000000ffff137224 */ /* 0x000fe200078e00ff */
[----:B------:R-:W-:Y:S01]  /*1af0*/  LOP3.LUT R9, R0, 0x1, RZ, 0xc0, !PT ;  /* 0x0000000100097812 */ /* 0x000fe200078ec0ff */
[----:B------:R-:W-:-:S02]  /*1b00*/  IMAD.MOV.U32 R14, RZ, RZ, RZ ;  /* 0x000000ffff0e7224 */ /* 0x000fc400078e00ff */
[----:B------:R-:W-:Y:S01]  /*1b10*/  IMAD R2, R2, 0x78, R15 ;  /* 0x0000007802027824 */ /* 0x000fe200078e020f */
[----:B------:R-:W-:Y:S06]  /*1b20*/  BAR.SYNC.DEFER_BLOCKING 0x0 ;  /* 0x0000000000007b1d */ /* 0x000fec0000010000 */
        /* <DEDUP_REMOVED lines=12> */
.L_x_5892:
[----:B------:R-:W-:Y:S05]  /*1bf0*/  BSYNC B0 ;  /* 0x0000000000007941 */ /* 0x000fea0003800000 */
.L_x_5891:
        /* <DEDUP_REMOVED lines=24> */
.L_x_5896:
[----:B------:R-:W-:Y:S05]  /*1d80*/  BSYNC B1 ;  /* 0x0000000000017941 */ /* 0x000fea0003800000 */
.L_x_5895:
[----:B0-2---:R-:W-:Y:S02]  /*1d90*/  @!P0 FADD.FTZ R14, R14, R7 ;  /* 0x000000070e0e8221 */ /* 0x005fe40000010000 */
.L_x_5894:
[----:B------:R-:W-:Y:S05]  /*1da0*/  BSYNC B0 ;  /* 0x0000000000007941 */ /* 0x000fea0003800000 */
.L_x_5893:
        /* <DEDUP_REMOVED lines=16> */
.L_x_5898:
[----:B------:R-:W-:Y:S05]  /*1eb0*/  BSYNC B0 ;  /* 0x0000000000007941 */ /* 0x000fea0003800000 */
.L_x_5897:
        /* <DEDUP_REMOVED lines=24> */
.L_x_5902:
[----:B------:R-:W-:Y:S05]  /*2040*/  BSYNC B1 ;  /* 0x0000000000017941 */ /* 0x000fea0003800000 */
.L_x_5901:
[----:B0-2-4-:R-:W-:Y:S02]  /*2050*/  @!P0 FADD.FTZ R14, R14, R7 ;  /* 0x000000070e0e8221 */ /* 0x015fe40000010000 */
.L_x_5900:
[----:B------:R-:W-:Y:S05]  /*2060*/  BSYNC B0 ;  /* 0x0000000000007941 */ /* 0x000fea0003800000 */
.L_x_5899:
[----:B------:R-:W-:Y:S01]  /*2070*/  BAR.SYNC.DEFER_BLOCKING 0x0 ;  /* 0x0000000000007b1d */ /* 0x000fe20000010000 */
[----:B------:R-:W-:-:S04]  /*2080*/  IADD3 R3, R3, 0x1f, RZ ;  /* 0x0000001f03037810 */ /* 0x000fc80007ffe0ff */
[----:B------:R-:W-:-:S13]  /*2090*/  ISETP.GT.U32.AND P0, PT, R3, 0x3e, PT ;  /* 0x0000003e0300780c */ /* 0x000fda0003f04070 */
[----:B------:R-:W-:Y:S05]  /*20a0*/  @P0 EXIT ;  /* 0x000000000000094d */ /* 0x000fea0003800000 */
[----:B------:R-:W4:Y:S01]  /*20b0*/  S2UR UR4, SR_CTAID.X ;  /* 0x00000000000479c3 */ /* 0x000f220000002500 */
[----:B------:R-:W5:Y:S01]  /*20c0*/  S2R R3, SR_CTAID.Z ;  /* 0x0000000000037919 */ /* 0x000f620000002700 */
        /* <DEDUP_REMOVED lines=9> */
[----:B----4-:R-:W-:Y:S01]  /*2160*/  UIMAD UR4, UR4, UR5, URZ ;  /* 0x00000005040472a4 */ /* 0x010fe2000f8e023f */
[----:B-----5:R-:W-:-:S03]  /*2170*/  IMAD R3, R3, 0x78, RZ ;  /* 0x0000007803037824 */ /* 0x020fc600078e02ff */
[----:B------:R-:W-:Y:S02]  /*2180*/  USHF.R.S32.HI UR5, URZ, 0x1f, UR4 ;  /* 0x0000001f3f057899 */ /* 0x000fe40008011404 */
[--C-:B------:R-:W-:Y:S02]  /*2190*/  SHF.R.S32.HI R5, RZ, 0x1f, R3.reuse ;  /* 0x0000001fff057819 */ /* 0x100fe40000011403 */
[----:B------:R-:W-:-:S04]  /*21a0*/  IADD3 R0, P1, P2, R4, UR4, R3 ;  /* 0x0000000404007c10 */ /* 0x000fc8000fa3e003 */
[----:B------:R-:W-:Y:S01]  /*21b0*/  IADD3.X R16, R16, UR5, R5, P1, P2 ;  /* 0x0000000510107c10 */ /* 0x000fe20008fe4405 */
[----:B------:R-:W-:Y:S05]  /*21c0*/  @P3 BRA `(.L_x_5904) ;  /* 0x0000029000003947 */ /* 0x000fea0003800000 */
[C---:B0123--:R-:W-:Y:S02]  /*21d0*/  IADD3 R2, P1, R15.reuse, R0, RZ ;  /* 0x000000000f027210 */ /* 0x04ffe40007f3e0ff */
[C---:B------:R-:W-:Y:S02]  /*21e0*/  IADD3 R3, R15.reuse, 0x10, RZ ;  /* 0x000000100f037810 */ /* 0x040fe40007ffe0ff */
[----:B------:R-:W-:Y:S02]  /*21f0*/  LEA.HI.X.SX32 R9, R15, R16, 0x1, P1 ;  /* 0x000000100f097211 */ /* 0x000fe400008f0eff */
[C---:B------:R-:W-:Y:S02]  /*2200*/  LEA R10, P1, R2.reuse, c[0x0][0x160], 0x2 ;  /* 0x00005800020a7a11 */ /* 0x040fe400078210ff */
[----:B------:R-:W-:Y:S02]  /*2210*/  IADD3 R7, P2, R3, R0, RZ ;  /* 0x0000000003077210 */ /* 0x000fe40007f5e0ff */
[----:B------:R-:W-:-:S02]  /*2220*/  LEA.HI.X R11, R2, c[0x0][0x164], R9, 0x2, P1 ;  /* 0x00005900020b7a11 */ /* 0x000fc400008f1409 */
[----:B------:R-:W-:Y:S02]  /*2230*/  LEA.HI.X.SX32 R12, R3, R16, 0x1, P2 ;  /* 0x00000010030c7211 */ /* 0x000fe400010f0eff */
[----:B------:R-:W-:Y:S01]  /*2240*/  LEA R2, P1, R7, c[0x0][0x160], 0x2 ;  /* 0x0000580007027a11 */ /* 0x000fe200078210ff */
[----:B------:R0:W-:Y:S01]  /*2250*/  STG.E [R10.64], R8 ;  /* 0x000000080a007986 */ /* 0x0001e2000c101924 */
[----:B------:R-:W-:Y:S02]  /*2260*/  IADD3 R5, R15, 0x20, RZ ;  /* 0x000000200f057810 */ /* 0x000fe40007ffe0ff */
[----:B------:R-:W-:Y:S02]  /*2270*/  LEA.HI.X R3, R7, c[0x0][0x164], R12, 0x2, P1 ;  /* 0x0000590007037a11 */ /* 0x000fe400008f140c */
[----:B------:R-:W-:Y:S02]  /*2280*/  IADD3 R6, P3, R5, R0, RZ ;  /* 0x0000000005067210 */ /* 0x000fe40007f7e0ff */
[----:B------:R-:W-:Y:S01]  /*2290*/  IADD3 R7, R15, 0x30, RZ ;  /* 0x000000300f077810 */ /* 0x000fe20007ffe0ff */
[----:B------:R1:W-:Y:S01]  /*22a0*/  STG.E [R2.64], R27 ;  /* 0x0000001b02007986 */ /* 0x0003e2000c101924 */
[----:B------:R-:W-:-:S02]  /*22b0*/  LEA.HI.X.SX32 R5, R5, R16, 0x1, P3 ;  /* 0x0000001005057211 */ /* 0x000fc400018f0eff */
[C---:B------:R-:W-:Y:S02]  /*22c0*/  LEA R4, P2, R6.reuse, c[0x0][0x160], 0x2 ;  /* 0x0000580006047a11 */ /* 0x040fe400078410ff */
[----:B------:R-:W-:Y:S02]  /*22d0*/  IADD3 R20, P1, R7, R0, RZ ;  /* 0x0000000007147210 */ /* 0x000fe40007f3e0ff */
[C---:B------:R-:W-:Y:S02]  /*22e0*/  IADD3 R29, R15.reuse, 0x40, RZ ;  /* 0x000000400f1d7810 */ /* 0x040fe40007ffe0ff */
[C---:B------:R-:W-:Y:S02]  /*22f0*/  IADD3 R12, R15.reuse, 0x50, RZ ;  /* 0x000000500f0c7810 */ /* 0x040fe40007ffe0ff */
[----:B------:R-:W-:Y:S02]  /*2300*/  LEA.HI.X R5, R6, c[0x0][0x164], R5, 0x2, P2 ;  /* 0x0000590006057a11 */ /* 0x000fe400010f1405 */
[----:B------:R-:W-:-:S02]  /*2310*/  IADD3 R22, R15, 0x60, RZ ;  /* 0x000000600f167810 */ /* 0x000fc40007ffe0ff */
[----:B------:R-:W-:Y:S01]  /*2320*/  LEA.HI.X.SX32 R7, R7, R16, 0x1, P1 ;  /* 0x0000001007077211 */ /* 0x000fe200008f0eff */
[----:B------:R1:W-:Y:S01]  /*2330*/  STG.E [R4.64], R25 ;  /* 0x0000001904007986 */ /* 0x0003e2000c101924 */
[----:B------:R-:W-:Y:S02]  /*2340*/  LEA R6, P1, R20, c[0x0][0x160], 0x2 ;  /* 0x0000580014067a11 */ /* 0x000fe400078210ff */
[-C--:B------:R-:W-:Y:S02]  /*2350*/  IADD3 R9, P2, R29, R0.reuse, RZ ;  /* 0x000000001d097210 */ /* 0x080fe40007f5e0ff */
[-C--:B------:R-:W-:Y:S02]  /*2360*/  IADD3 R18, P3, R12, R0.reuse, RZ ;  /* 0x000000000c127210 */ /* 0x080fe40007f7e0ff */
[----:B------:R-:W-:Y:S02]  /*2370*/  IADD3 R13, P4, R22, R0, RZ ;  /* 0x00000000160d7210 */ /* 0x000fe40007f9e0ff */
[----:B------:R-:W-:-:S02]  /*2380*/  LEA.HI.X R7, R20, c[0x0][0x164], R7, 0x2, P1 ;  /* 0x0000590014077a11 */ /* 0x000fc400008f1407 */
[-C--:B------:R-:W-:Y:S02]  /*2390*/  LEA.HI.X.SX32 R20, R29, R16.reuse, 0x1, P2 ;  /* 0x000000101d147211 */ /* 0x080fe400010f0eff */
[----:B0-----:R-:W-:Y:S01]  /*23a0*/  LEA R8, P1, R9, c[0x0][0x160], 0x2 ;  /* 0x0000580009087a11 */ /* 0x001fe200078210ff */
[----:B------:R1:W-:Y:S01]  /*23b0*/  STG.E [R6.64], R23 ;  /* 0x0000001706007986 */ /* 0x0003e2000c101924 */
[-C--:B------:R-:W-:Y:S02]  /*23c0*/  LEA.HI.X.SX32 R11, R12, R16.reuse, 0x1, P3 ;  /* 0x000000100c0b7211 */ /* 0x080fe400018f0eff */
[----:B------:R-:W-:Y:S02]  /*23d0*/  LEA R10, P2, R18, c[0x0][0x160], 0x2 ;  /* 0x00005800120a7a11 */ /* 0x000fe400078410ff */
[----:B------:R-:W-:Y:S02]  /*23e0*/  LEA.HI.X.SX32 R22, R22, R16, 0x1, P4 ;  /* 0x0000001016167211 */ /* 0x000fe400020f0eff */
[----:B------:R-:W-:-:S02]  /*23f0*/  LEA R12, P3, R13, c[0x0][0x160], 0x2 ;  /* 0x000058000d0c7a11 */ /* 0x000fc400078610ff */
[----:B------:R-:W-:Y:S02]  /*2400*/  LEA.HI.X R9, R9, c[0x0][0x164], R20, 0x2, P1 ;  /* 0x0000590009097a11 */ /* 0x000fe400008f1414 */
[----:B------:R-:W-:Y:S02]  /*2410*/  LEA.HI.X R11, R18, c[0x0][0x164], R11, 0x2, P2 ;  /* 0x00005900120b7a11 */ /* 0x000fe400010f140b */
[----:B------:R-:W-:Y:S01]  /*2420*/  LEA.HI.X R13, R13, c[0x0][0x164], R22, 0x2, P3 ;  /* 0x000059000d0d7a11 */ /* 0x000fe200018f1416 */
[----:B------:R1:W-:Y:S04]  /*2430*/  STG.E [R8.64], R21 ;  /* 0x0000001508007986 */ /* 0x0003e8000c101924 */
[----:B------:R1:W-:Y:S04]  /*2440*/  STG.E [R10.64], R19 ;  /* 0x000000130a007986 */ /* 0x0003e8000c101924 */
[----:B------:R1:W-:Y:S02]  /*2450*/  STG.E [R12.64], R17 ;  /* 0x000000110c007986 */ /* 0x0003e4000c101924 */
.L_x_5904:
[----:B------:R-:W-:Y:S05]  /*2460*/  BSYNC B0 ;  /* 0x0000000000007941 */ /* 0x000fea0003800000 */
.L_x_5903:
[----:B------:R-:W-:Y:S05]  /*2470*/  @P0 EXIT ;  /* 0x000000000000094d */ /* 0x000fea0003800000 */
[----:B------:R-:W-:-:S04]  /*2480*/  IADD3 R15, R15, 0x70, RZ ;  /* 0x000000700f0f7810 */ /* 0x000fc80007ffe0ff */
[----:B------:R-:W-:-:S04]  /*2490*/  IADD3 R0, P0, R15, R0, RZ ;  /* 0x000000000f007210 */ /* 0x000fc80007f1e0ff */
[----:B------:R-:W-:Y:S02]  /*24a0*/  LEA.HI.X.SX32 R15, R15, R16, 0x1, P0 ;  /* 0x000000100f0f7211 */ /* 0x000fe400000f0eff */
[----:B0123--:R-:W-:-:S04]  /*24b0*/  LEA R2, P0, R0, c[0x0][0x160], 0x2 ;  /* 0x0000580000027a11 */ /* 0x00ffc800078010ff */
[----:B------:R-:W-:-:S05]  /*24c0*/  LEA.HI.X R3, R0, c[0x0][0x164], R15, 0x2, P0 ;  /* 0x0000590000037a11 */ /* 0x000fca00000f140f */
[----:B------:R-:W-:Y:S01]  /*24d0*/  STG.E [R2.64], R14 ;  /* 0x0000000e02007986 */ /* 0x000fe2000c101924 */
[----:B------:R-:W-:Y:S05]  /*24e0*/  EXIT ;  /* 0x000000000000794d */ /* 0x000fea0003800000 */
.L_x_5868:
        /* <DEDUP_REMOVED lines=20> */
.L_x_5869:
[----:B------:R-:W-:Y:S01]  /*2630*/  IMAD.MOV.U32 R5, RZ, RZ, -0x800001 ;  /* 0xff7fffffff057424 */ /* 0x000fe200078e00ff */
[----:B------:R-:W-:Y:S01]  /*2640*/  MOV R10, 0x10 ;  /* 0x00000010000a7802 */ /* 0x000fe20000000f00 */
[----:B------:R-:W-:Y:S01]  /*2650*/  IMAD.MOV.U32 R11, RZ, RZ, 0x1f ;  /* 0x0000001fff0b7424 */ /* 0x000fe200078e00ff */
[----:B------:R-:W-:Y:S02]  /*2660*/  MOV R12, 0xffffffff ;  /* 0xffffffff000c7802 */ /* 0x000fe40000000f00 */
[----:B------:R-:W-:Y:S02]  /*2670*/  MOV R8, 0x2690 ;  /* 0x0000269000087802 */ /* 0x000fe40000000f00 */
[----:B------:R-:W-:Y:S05]  /*2680*/  CALL.REL.NOINC `($__internal_147_$__cuda_sm70_shflsync_bfly_p) ;  /* 0x0000010000007944 */ /* 0x000fea0003c00000 */
[----:B01----:R-:W-:Y:S01]  /*2690*/  IMAD.MOV.U32 R5, RZ, RZ, R10 ;  /* 0x000000ffff057224 */ /* 0x003fe200078e000a */
[----:B------:R-:W-:Y:S05]  /*26a0*/  BRA `(.L_x_5905) ;  /* 0xffffdac000007947 */ /* 0x000fea000383ffff */
.L_x_5870:
[----:B------:R-:W-:Y:S01]  /*26b0*/  HFMA2.MMA R11, -RZ, RZ, 0, 1.847743988037109375e-06 ;  /* 0x0000001fff0b7435 */ /* 0x000fe200000001ff */
[----:B------:R-:W-:Y:S01]  /*26c0*/  MOV R5, R13 ;  /* 0x0000000d00057202 */ /* 0x000fe20000000f00 */
[----:B------:R-:W-:Y:S01]  /*26d0*/  IMAD.MOV.U32 R10, RZ, RZ, 0x8 ;  /* 0x00000008ff0a7424 */ /* 0x000fe200078e00ff */
[----:B------:R-:W-:Y:S01]  /*26e0*/  MOV R8, 0x2710 ;  /* 0x0000271000087802 */ /* 0x000fe20000000f00 */
[----:B------:R-:W-:-:S02]  /*26f0*/  IMAD.MOV.U32 R12, RZ, RZ, -0x1 ;  /* 0xffffffffff0c7424 */ /* 0x000fc400078e00ff */
[----:B------:R-:W-:Y:S05]  /*2700*/  CALL.REL.NOINC `($__internal_147_$__cuda_sm70_shflsync_bfly_p) ;  /* 0x0000008000007944 */ /* 0x000fea0003c00000 */
[----:B01----:R-:W-:Y:S01]  /*2710*/  FMNMX.FTZ R5, R13, R10, !PT ;  /* 0x0000000a0d057209 */ /* 0x003fe20007810000 */
[----:B------:R-:W-:Y:S01]  /*2720*/  IMAD.MOV.U32 R11, RZ, RZ, 0x1f ;  /* 0x0000001fff0b7424 */ /* 0x000fe200078e00ff */
[----:B------:R-:W-:-:S02]  /*2730*/  MOV R10, 0x4 ;  /* 0x00000004000a7802 */ /* 0x000fc40000000f00 */
[----:B------:R-:W-:Y:S02]  /*2740*/  MOV R12, 0xffffffff ;  /* 0xffffffff000c7802 */ /* 0x000fe40000000f00 */
[----:B------:R-:W-:Y:S02]  /*2750*/  MOV R8, 0x2770 ;  /* 0x0000277000087802 */ /* 0x000fe40000000f00 */
[----:B------:R-:W-:Y:S05]  /*2760*/  CALL.REL.NOINC `($__internal_147_$__cuda_sm70_shflsync_bfly_p) ;  /* 0x0000002000007944 */ /* 0x000fea0003c00000 */
[----:B-1----:R-:W-:Y:S01]  /*2770*/  IMAD.MOV.U32 R8, RZ, RZ, R10 ;  /* 0x000000ffff087224 */ /* 0x002fe200078e000a */
[----:B0-----:R-:W-:Y:S05]  /*2780*/  BRA `(.L_x_5906) ;  /* 0xffffda4000007947 */ /* 0x001fea000383ffff */
        .weak           $__internal_147_$__cuda_sm70_shflsync_bfly_p
        .type           $__internal_147_$__cuda_sm70_shflsync_bfly_p,@function
        .size           $__internal_147_$__cuda_sm70_shflsync_bfly_p,(.L_x_23314 - $__internal_147_$__cuda_sm70_shflsync_bfly_p)
$__internal_147_$__cuda_sm70_shflsync_bfly_p:
[----:B------:R-:W-:Y:S01]  /*2790*/  HFMA2.MMA R9, -RZ, RZ, 0, 0 ;  /* 0x00000000ff097435 */ /* 0x000fe200000001ff */
[----:B------:R-:W-:Y:S04]  /*27a0*/  WARPSYNC R12 ;  /* 0x0000000c00007348 */ /* 0x000fe80003800000 */
[----:B------:R0:W1:Y:S01]  /*27b0*/  SHFL.BFLY PT, R10, R5, R10, R11 ;  /* 0x0c00000a050a7389 */ /* 0x00006200000e000b */
[----:B------:R-:W-:Y:S05]  /*27c0*/  RET.REL.NODEC R8 `(_ZN4vllm25paged_attention_v1_kernelIfhLi120ELi8ELi128ELNS_18Fp8KVCacheDataTypeE2ELb0EEEvPT_PKS2_PKT0_S8_ifPKiSA_iPKfiiiSC_SC_iiiii) ;  /* 0xffffd83008007950 */ /* 0x000fea0003c3ffff */
.L_x_5907:
        /* <DEDUP_REMOVED lines=11> */
.L_x_23314:


//--------------------- .text._ZN4vllm25paged_attention_v1_kernelIfhLi112ELi8ELi128ELNS_18Fp8KVCacheDataTypeE2ELb0EEEvPT_PKS2_PKT0_S8_ifPKiSA_iPKfiiiSC_SC_iiiii --------------------------
	.section	.text._ZN4vllm25paged_attention_v1_kernelIfhLi112ELi8ELi128ELNS_18Fp8KVCacheDataTypeE2ELb0EEEvPT_PKS2_PKT0_S8_ifPKiSA_iPKfiiiSC_SC_iiiii,"ax",@progbits
	.sectioninfo	@"SHI_REGISTERS=32"
	.align	128
        .global         _ZN4vllm25paged_attention_v1_kernelIfhLi112ELi8ELi128ELNS_18Fp8KVCacheDataTypeE2ELb0EEEvPT_PKS2_PKT0_S8_ifPKiSA_iPKfiiiSC_SC_iiiii
        .type           _ZN4vllm25paged_attention_v1_kernelIfhLi112ELi8ELi128ELNS_18Fp8KVCacheDataTypeE2ELb0EEEvPT_PKS2_PKT0_S8_ifPKiSA_iPKfiiiSC_SC_iiiii,@function
        .size           _ZN4vllm25paged_attention_v1_kernelIfhLi112ELi8ELi128ELNS_18Fp8KVCacheDataTypeE2ELb0EEEvPT_PKS2_PKT0_S8_ifPKiSA_iPKfiiiSC_SC_iiiii,(.L_x_23315 - _ZN4vllm25paged_attention_v1_kernelIfhLi112ELi8ELi128ELNS_18Fp8KVCacheDataTypeE2ELb0EEEvPT_PKS2_PKT0_S8_ifPKiSA_iPKfiiiSC_SC_iiiii)
        .other          _ZN4vllm25paged_attention_v1_kernelIfhLi112ELi8ELi128ELNS_18Fp8KVCacheDataTypeE2ELb0EEEvPT_PKS2_PKT0_S8_ifPKiSA_iPKfiiiSC_SC_iiiii,@"STO_CUDA_ENTRY STV_DEFAULT"
_ZN4vllm25paged_attention_v1_kernelIfhLi112ELi8ELi128ELNS_18Fp8KVCacheDataTypeE2ELb0EEEvPT_PKS2_PKT0_S8_ifPKiSA_iPKfiiiSC_SC_iiiii:
.text._ZN4vllm25paged_attention_v1_kernelIfhLi112ELi8ELi128ELNS_18Fp8KVCacheDataTypeE2ELb0EEEvPT_PKS2_PKT0_S8_ifPKiSA_iPKfiiiSC_SC_iiiii:
        /* <DEDUP_REMOVED lines=23> */
.L_x_5935:
[----:B------:R-:W-:Y:S02]  /*0170*/  FMNMX.FTZ R9, R6, -3.40282346638528859812e+38, !PT ;  /* 0xff7fffff06097809 */ /* 0x000fe40007810000 */
[----:B------:R-:W-:Y:S01]  /*0180*/  MOV R8, 0xff7fffff ;  /* 0xff7fffff00087802 */ /* 0x000fe20000000f00 */
[----:B------:R-:W-:Y:S05]  /*0190*/  BRA.DIV ~URZ, `(.L_x_5910) ;  /* 0x000022827f007947 */ /* 0x000fea000b800000 */
[----:B------:R-:W0:Y:S02]  /*01a0*/  SHFL.BFLY PT, R6, R9, 0x8, 0x1f ;  /* 0x0d001f0009067f89 */ /* 0x000e2400000e0000 */
[----:B0-----:R-:W-:-:S05]  /*01b0*/  FMNMX.FTZ R9, R9, R6, !PT ;  /* 0x0000000609097209 */ /* 0x001fca0007810000 */
[----:B------:R0:W1:Y:S02]  /*01c0*/  SHFL.BFLY PT, R6, R9, 0x4, 0x1f ;  /* 0x0c801f0009067f89 */ /* 0x00006400000e0000 */
.L_x_5936:
        /* <DEDUP_REMOVED lines=25> */
[----:B------:R-:W-:Y:S01]  /*0360*/  HFMA2.MMA R13, -RZ, RZ, 0, 0 ;  /* 0x00000000ff0d7435 */ /* 0x000fe200000001ff */
[----:B------:R-:W-:Y:S01]  /*0370*/  LEA R7, R5, 0x20, 0x2 ;  /* 0x0000002005077811 */ /* 0x000fe200078e10ff */
[----:B------:R-:W-:-:S04]  /*0380*/  IMAD.MOV.U32 R11, RZ, RZ, R5 ;  /* 0x000000ffff0b7224 */ /* 0x000fc800078e0005 */
.L_x_5915:
        /* <DEDUP_REMOVED lines=11> */
.L_x_5914:
[----:B------:R-:W-:Y:S05]  /*0440*/  BSYNC B1 ;  /* 0x0000000000017941 */ /* 0x000fea0003800000 */
.L_x_5913:
        /* <DEDUP_REMOVED lines=10> */
.L_x_5918:
        /* <DEDUP_REMOVED lines=100> */
.L_x_5917:
[----:B------:R-:W-:Y:S05]  /*0b30*/  BSYNC B1 ;  /* 0x0000000000017941 */ /* 0x000fea0003800000 */
.L_x_5916:
        /* <DEDUP_REMOVED lines=55> */
.L_x_5920:
[----:B------:R-:W-:Y:S05]  /*0eb0*/  BSYNC B1 ;  /* 0x0000000000017941 */ /* 0x000fea0003800000 */
.L_x_5919:
        /* <DEDUP_REMOVED lines=26> */
.L_x_5912:
[----:B------:R-:W-:Y:S05]  /*1060*/  BSYNC B0 ;  /* 0x0000000000007941 */ /* 0x000fea0003800000 */
.L_x_5911:
        /* <DEDUP_REMOVED lines=37> */
.L_x_5925:
        /* <DEDUP_REMOVED lines=8> */
.L_x_5924:
[----:B0-----:R-:W-:Y:S05]  /*1340*/  BSYNC B1 ;  /* 0x0000000000017941 */ /* 0x001fea0003800000 */
.L_x_5923:
        /* <DEDUP_REMOVED lines=10> */
.L_x_5928:
        /* <DEDUP_REMOVED lines=52> */
.L_x_5927:
[----:B------:R-:W-:Y:S05]  /*1730*/  BSYNC B1 ;  /* 0x0000000000017941 */ /* 0x000fea0003800000 */
.L_x_5926:
        /* <DEDUP_REMOVED lines=31> */
.L_x_5930:
[----:B------:R-:W-:Y:S05]  /*1930*/  BSYNC B1 ;  /* 0x0000000000017941 */ /* 0x000fea0003800000 */
.L_x_5929:
        /* <DEDUP_REMOVED lines=14> */
.L_x_5922:
[----:B------:R-:W-:Y:S05]  /*1a20*/  BSYNC B0 ;  /* 0x0000000000007941 */ /* 0x000fea0003800000 */
.L_x_5921:
[----:B------:R-:W-:Y:S01]  /*1a30*/  BAR.SYNC.DEFER_BLOCKING 0x0 ;  /* 0x0000000000007b1d */ /* 0x000fe20000010000 */
[----:B0-----:R-:W-:Y:S01]  /*1a40*/  LOP3.LUT R4, R3, 0x1, RZ, 0xc0, !PT ;  /* 0x0000000103047812 */ /* 0x001fe200078ec0ff */
[----:B------:R-:W-:Y:S01]  /*1a50*/  HFMA2.MMA R21, -RZ, RZ, 0, 0 ;  /* 0x00000000ff157435 */ /* 0x000fe200000001ff */
[----:B------:R-:W-:Y:S01]  /*1a60*/  LOP3.LUT R6, R5, 0xffffffc0, RZ, 0xc0, !PT ;  /* 0xffffffc005067812 */ /* 0x000fe200078ec0ff */
[----:B------:R-:W-:Y:S01]  /*1a70*/  HFMA2.MMA R29, -RZ, RZ, 0, 0 ;  /* 0x00000000ff1d7435 */ /* 0x000fe200000001ff */
[----:B------:R-:W-:Y:S01]  /*1a80*/  ISETP.NE.AND P2, PT, R4, RZ, PT ;  /* 0x000000ff0400720c */ /* 0x000fe20003f45270 */
[----:B------:R-:W-:Y:S01]  /*1a90*/  IMAD.MOV.U32 R23, RZ, RZ, RZ ;  /* 0x000000ffff177224 */ /* 0x000fe200078e00ff */
[----:B------:R-:W-:Y:S01]  /*1aa0*/  LEA.HI R3, R3, R3, RZ, 0x1 ;  /* 0x0000000303037211 */ /* 0x000fe200078f08ff */
[----:B------:R-:W-:Y:S01]  /*1ab0*/  IMAD.MOV.U32 R17, RZ, RZ, RZ ;  /* 0x000000ffff117224 */ /* 0x000fe200078e00ff */
[----:B------:R-:W-:Y:S01]  /*1ac0*/  ISETP.NE.OR P5, PT, R6, 0x40, P2 ;  /* 0x000000400600780c */ /* 0x000fe200017a5670 */
[----:B------:R-:W-:Y:S01]  /*1ad0*/  IMAD.MOV.U32 R25, RZ, RZ, RZ ;  /* 0x000000ffff197224 */ /* 0x000fe200078e00ff */
[----:B------:R-:W-:Y:S01]  /*1ae0*/  ISETP.GT.OR P0, PT, R5, 0x3f, P2 ;  /* 0x0000003f0500780c */ /* 0x000fe20001704670 */
[----:B------:R-:W-:Y:S01]  /*1af0*/  BSSY B0, `(.L_x_5931) ;  /* 0x0000022000007945 */ /* 0x000fe20003800000 */
[----:B------:R-:W-:-:S02]  /*1b00*/  SHF.R.S32.HI R3, RZ, 0x1, R3 ;  /* 0x00000001ff037819 */ /* 0x000fc40000011403 */
[----:B------:R-:W-:Y:S02]  /*1b10*/  MOV R19, RZ ;  /* 0x000000ff00137202 */ /* 0x000fe40000000f00 */
[----:B------:R-:W-:Y:S01]  /*1b20*/  MOV R27, RZ ;  /* 0x000000ff001b7202 */ /* 0x000fe20000000f00 */
[----:B------:R-:W-:Y:S01]  /*1b30*/  IMAD R2, R2, 0x70, R3 ;  /* 0x0000007002027824 */ /* 0x000fe200078e0203 */
[C---:B------:R-:W-:Y:S02]  /*1b40*/  IADD3 R7, R5.reuse, 0x1f, RZ ;  /* 0x0000001f05077810 */ /* 0x040fe40007ffe0ff */
[----:B------:R-:W-:Y:S01]  /*1b50*/  LOP3.LUT R4, R5, 0xffffffe0, RZ, 0xc0, !PT ;  /* 0xffffffe005047812 */ /* 0x000fe200078ec0ff */
[----:B------:R-:W-:Y:S01]  /*1b60*/  BAR.SYNC.DEFER_BLOCKING 0x0 ;  /* 0x0000000000007b1d */ /* 0x000fe20000010000 */
        /* <DEDUP_REMOVED lines=26> */
.L_x_5932:
[----:B0-----:R-:W-:Y:S05]  /*1d10*/  BSYNC B0 ;  /* 0x0000000000007941 */ /* 0x001fea0003800000 */
.L_x_5931:
        /* <DEDUP_REMOVED lines=25> */
.L_x_5934:
[----:B0-----:R-:W-:Y:S05]  /*1eb0*/  BSYNC B0 ;  /* 0x0000000000007941 */ /* 0x001fea0003800000 */
.L_x_5933:
        /* <DEDUP_REMOVED lines=11> */
[C---:B------:R-:W-:Y:S02]  /*1f70*/  IADD3 R16, R3.reuse, 0x40, RZ ;  /* 0x0000004003107810 */ /* 0x040fe40007ffe0ff */
[C---:B------:R-:W-:Y:S02]  /*1f80*/  IADD3 R18, R3.reuse, 0x50, RZ ;  /* 0x0000005003127810 */ /* 0x040fe40007ffe0ff */
[----:B------:R-:W-:Y:S01]  /*1f90*/  IADD3 R20, R3, 0x60, RZ ;  /* 0x0000006003147810 */ /* 0x000fe20007ffe0ff */
        /* <DEDUP_REMOVED lines=21> */
[----:B------:R-:W-:Y:S02]  /*20f0*/  LEA.HI.X.SX32 R20, R20, R2, 0x1, P6 ;  /* 0x0000000214147211 */ /* 0x000fe400030f0eff */
[----:B------:R-:W-:-:S02]  /*2100*/  LEA R2, P0, R5, c[0x0][0x160], 0x2 ;  /* 0x0000580005027a11 */ /* 0x000fc400078010ff */
[----:B------:R-:W-:Y:S02]  /*2110*/  LEA R4, P1, R7, c[0x0][0x160], 0x2 ;  /* 0x0000580007047a11 */ /* 0x000fe400078210ff */
[C---:B------:R-:W-:Y:S02]  /*2120*/  LEA R6, P2, R8.reuse, c[0x0][0x160], 0x2 ;  /* 0x0000580008067a11 */ /* 0x040fe400078410ff */
[----:B------:R-:W-:Y:S02]  /*2130*/  LEA.HI.X R3, R5, c[0x0][0x164], R10, 0x2, P0 ;  /* 0x0000590005037a11 */ /* 0x000fe400000f140a */
[----:B------:R-:W-:Y:S02]  /*2140*/  LEA.HI.X R5, R7, c[0x0][0x164], R12, 0x2, P1 ;  /* 0x0000590007057a11 */ /* 0x000fe400008f140c */
[----:B------:R-:W-:Y:S01]  /*2150*/  LEA.HI.X R7, R8, c[0x0][0x164], R14, 0x2, P2 ;  /* 0x0000590008077a11 */ /* 0x000fe200010f140e */
[----:B------:R-:W-:Y:S01]  /*2160*/  STG.E [R2.64], R23 ;  /* 0x0000001702007986 */ /* 0x000fe2000c101924 */
[----:B------:R-:W-:-:S02]  /*2170*/  LEA R8, P0, R0, c[0x0][0x160], 0x2 ;  /* 0x0000580000087a11 */ /* 0x000fc400078010ff */
[----:B------:R-:W-:Y:S01]  /*2180*/  LEA R10, P1, R11, c[0x0][0x160], 0x2 ;  /* 0x000058000b0a7a11 */ /* 0x000fe200078210ff */
[----:B------:R-:W-:Y:S01]  /*2190*/  STG.E [R4.64], R21 ;  /* 0x0000001504007986 */ /* 0x000fe2000c101924 */
[----:B------:R-:W-:Y:S02]  /*21a0*/  LEA R12, P2, R13, c[0x0][0x160], 0x2 ;  /* 0x000058000d0c7a11 */ /* 0x000fe400078410ff */
[----:B------:R-:W-:Y:S01]  /*21b0*/  LEA R14, P3, R15, c[0x0][0x160], 0x2 ;  /* 0x000058000f0e7a11 */ /* 0x000fe200078610ff */
[----:B------:R-:W-:Y:S01]  /*21c0*/  STG.E [R6.64], R19 ;  /* 0x0000001306007986 */ /* 0x000fe2000c101924 */
[----:B------:R-:W-:Y:S02]  /*21d0*/  LEA.HI.X R9, R0, c[0x0][0x164], R9, 0x2, P0 ;  /* 0x0000590000097a11 */ /* 0x000fe400000f1409 */
[----:B------:R-:W-:Y:S02]  /*21e0*/  LEA.HI.X R11, R11, c[0x0][0x164], R16, 0x2, P1 ;  /* 0x000059000b0b7a11 */ /* 0x000fe400008f1410 */
[----:B------:R-:W-:Y:S01]  /*21f0*/  LEA.HI.X R13, R13, c[0x0][0x164], R18, 0x2, P2 ;  /* 0x000059000d0d7a11 */ /* 0x000fe200010f1412 */
[----:B------:R-:W-:Y:S01]  /*2200*/  STG.E [R8.64], R17 ;  /* 0x0000001108007986 */ /* 0x000fe2000c101924 */
[----:B------:R-:W-:-:S03]  /*2210*/  LEA.HI.X R15, R15, c[0x0][0x164], R20, 0x2, P3 ;  /* 0x000059000f0f7a11 */ /* 0x000fc600018f1414 */
[----:B------:R-:W-:Y:S04]  /*2220*/  STG.E [R10.64], R29 ;  /* 0x0000001d0a007986 */ /* 0x000fe8000c101924 */
[----:B------:R-:W-:Y:S04]  /*2230*/  STG.E [R12.64], R27 ;  /* 0x0000001b0c007986 */ /* 0x000fe8000c101924 */
[----:B------:R-:W-:Y:S01]  /*2240*/  STG.E [R14.64], R25 ;  /* 0x000000190e007986 */ /* 0x000fe2000c101924 */
[----:B------:R-:W-:Y:S05]  /*2250*/  EXIT ;  /* 0x000000000000794d */ /* 0x000fea0003800000 */
.L_x_5908:
        /* <DEDUP_REMOVED lines=20> */
.L_x_5909:
[----:B------:R-:W-:Y:S01]  /*23a0*/  HFMA2.MMA R11, -RZ, RZ, 0, 1.847743988037109375e-06 ;  /* 0x0000001fff0b7435 */ /* 0x000fe200000001ff */
[----:B------:R-:W-:Y:S01]  /*23b0*/  MOV R9, 0xff7fffff ;  /* 0xff7fffff00097802 */ /* 0x000fe20000000f00 */
[----:B------:R-:W-:Y:S01]  /*23c0*/  IMAD.MOV.U32 R10, RZ, RZ, 0x10 ;  /* 0x00000010ff0a7424 */ /* 0x000fe200078e00ff */
[----:B------:R-:W-:Y:S02]  /*23d0*/  MOV R12, 0xffffffff ;  /* 0xffffffff000c7802 */ /* 0x000fe40000000f00 */
[----:B------:R-:W-:Y:S02]  /*23e0*/  MOV R6, 0x2400 ;  /* 0x0000240000067802 */ /* 0x000fe40000000f00 */
[----:B------:R-:W-:Y:S05]  /*23f0*/  CALL.REL.NOINC `($__internal_148_$__cuda_sm70_shflsync_bfly_p) ;  /* 0x000000f000007944 */ /* 0x000fea0003c00000 */
[----:B-1----:R-:W-:Y:S01]  /*2400*/  IMAD.MOV.U32 R6, RZ, RZ, R10 ;  /* 0x000000ffff067224 */ /* 0x002fe200078e000a */
[----:B0-----:R-:W-:Y:S05]  /*2410*/  BRA `(.L_x_5935) ;  /* 0xffffdd5000007947 */ /* 0x001fea000383ffff */
.L_x_5910:
[----:B------:R-:W-:Y:S01]  /*2420*/  HFMA2.MMA R10, -RZ, RZ, 0, 4.76837158203125e-07 ;  /* 0x00000008ff0a7435 */ /* 0x000fe200000001ff */
[----:B------:R-:W-:Y:S01]  /*2430*/  MOV R11, 0x1f ;  /* 0x0000001f000b7802 */ /* 0x000fe20000000f00 */
[----:B------:R-:W-:Y:S01]  /*2440*/  IMAD.MOV.U32 R12, RZ, RZ, -0x1 ;  /* 0xffffffffff0c7424 */ /* 0x000fe200078e00ff */
[----:B------:R-:W-:-:S03]  /*2450*/  MOV R6, 0x2470 ;  /* 0x0000247000067802 */ /* 0x000fc60000000f00 */
[----:B------:R-:W-:Y:S05]  /*2460*/  CALL.REL.NOINC `($__internal_148_$__cuda_sm70_shflsync_bfly_p) ;  /* 0x0000008000007944 */ /* 0x000fea0003c00000 */
[----:B01----:R-:W-:Y:S01]  /*2470*/  FMNMX.FTZ R9, R9, R10, !PT ;  /* 0x0000000a09097209 */ /* 0x003fe20007810000 */
[----:B------:R-:W-:Y:S01]  /*2480*/  HFMA2.MMA R10, -RZ, RZ, 0, 2.384185791015625e-07 ;  /* 0x00000004ff0a7435 */ /* 0x000fe200000001ff */
[----:B------:R-:W-:Y:S01]  /*2490*/  MOV R11, 0x1f ;  /* 0x0000001f000b7802 */ /* 0x000fe20000000f00 */
[----:B------:R-:W-:Y:S01]  /*24a0*/  IMAD.MOV.U32 R12, RZ, RZ, -0x1 ;  /* 0xffffffffff0c7424 */ /* 0x000fe200078e00ff */
[----:B------:R-:W-:-:S03]  /*24b0*/  MOV R6, 0x24d0 ;  /* 0x000024d000067802 */ /* 0x000fc60000000f00 */
[----:B------:R-:W-:Y:S05]  /*24c0*/  CALL.REL.NOINC `($__internal_148_$__cuda_sm70_shflsync_bfly_p) ;  /* 0x0000002000007944 */ /* 0x000fea0003c00000 */
[----:B-1----:R-:W-:Y:S01]  /*24d0*/  MOV R6, R10 ;  /* 0x0000000a00067202 */ /* 0x002fe20000000f00 */
[----:B0-----:R-:W-:Y:S05]  /*24e0*/  BRA `(.L_x_5936) ;  /* 0xffffdce000007947 */ /* 0x001fea000383ffff */
        .weak           $__internal_148_$__cuda_sm70_shflsync_bfly_p
        .type           $__internal_148_$__cuda_sm70_shflsync_bfly_p,@function
        .size           $__internal_148_$__cuda_sm70_shflsync_bfly_p,(.L_x_23315 - $__internal_148_$__cuda_sm70_shflsync_bfly_p)
$__internal_148_$__cuda_sm70_shflsync_bfly_p:
[----:B------:R-:W-:Y:S01]  /*24f0*/  HFMA2.MMA R7, -RZ, RZ, 0, 0 ;  /* 0x00000000ff077435 */ /* 0x000fe200000001ff */
[----:B------:R-:W-:Y:S04]  /*2500*/  WARPSYNC R12 ;  /* 0x0000000c00007348 */ /* 0x000fe80003800000 */
[----:B------:R0:W1:Y:S01]  /*2510*/  SHFL.BFLY PT, R10, R9, R10, R11 ;  /* 0x0c00000a090a7389 */ /* 0x00006200000e000b */
[----:B------:R-:W-:Y:S05]  /*2520*/  RET.REL.NODEC R6 `(_ZN4vllm25paged_attention_v1_kernelIfhLi112ELi8ELi128ELNS_18Fp8KVCacheDataTypeE2ELb0EEEvPT_PKS2_PKT0_S8_ifPKiSA_iPKfiiiSC_SC_iiiii) ;  /* 0xffffdad006007950 */ /* 0x000fea0003c3ffff */
.L_x_5937:
        /* <DEDUP_REMOVED lines=13> */
.L_x_23315:


//--------------------- .text._ZN4vllm25paged_attention_v1_kernelIfhLi96ELi8ELi128ELNS_18Fp8KVCacheDataTypeE2ELb0EEEvPT_PKS2_PKT0_S8_ifPKiSA_iPKfiiiSC_SC_iiiii --------------------------
	.section	.text._ZN4vllm25paged_attention_v1_kernelIfhLi96ELi8ELi128ELNS_18Fp8KVCacheDataTypeE2ELb0EEEvPT_PKS2_PKT0_S8_ifPKiSA_iPKfiiiSC_SC_iiiii,"ax",@progbits
	.sectioninfo	@"SHI_REGISTERS=32"
	.align	128
        .global         _ZN4vllm25paged_attention_v1_kernelIfhLi96ELi8ELi128ELNS_18Fp8KVCacheDataTypeE2ELb0EEEvPT_PKS2_PKT0_S8_ifPKiSA_iPKfiiiSC_SC_iiiii
        .type           _ZN4vllm25paged_attention_v1_kernelIfhLi96ELi8ELi128ELNS_18Fp8KVCacheDataTypeE2ELb0EEEvPT_PKS2_PKT0_S8_ifPKiSA_iPKfiiiSC_SC_iiiii,@function
        .size           _ZN4vllm25paged_attention_v1_kernelIfhLi96ELi8ELi128ELNS_18Fp8KVCacheDataTypeE2ELb0EEEvPT_PKS2_PKT0_S8_ifPKiSA_iPKfiiiSC_SC_iiiii,(.L_x_23316 - _ZN4vllm25paged_attention_v1_kernelIfhLi96ELi8ELi128ELNS_18Fp8KVCacheDataTypeE2ELb0EEEvPT_PKS2_PKT0_S8_ifPKiSA_iPKfiiiSC_SC_iiiii)
        .other          _ZN4vllm25paged_attention_v1_kernelIfhLi96ELi8ELi128ELNS_18Fp8KVCacheDataTypeE2ELb0EEEvPT_PKS2_PKT0_S8_ifPKiSA_iPKfiiiSC_SC_iiiii,@"STO_CUDA_ENTRY STV_DEFAULT"
_ZN4vllm25paged_attention_v1_kernelIfhLi96ELi8ELi128ELNS_18Fp8KVCacheDataTypeE2ELb0EEEvPT_PKS2_PKT0_S8_ifPKiSA_iPKfiiiSC_SC_iiiii:
.text._ZN4vllm25paged_attention_v1_kernelIfhLi96ELi8ELi128ELNS_18Fp8KVCacheDataTypeE2ELb0EEEvPT_PKS2_PKT0_S8_ifPKiSA_iPKfiiiSC_SC_iiiii:
        /* <DEDUP_REMOVED lines=23> */
.L_x_5965:
[----:B------:R-:W-:Y:S02]  /*0170*/  FMNMX.FTZ R9, R6, -3.40282346638528859812e+38, !PT ;  /* 0xff7fffff06097809 */ /* 0x000fe40007810000 */
[----:B------:R-:W-:Y:S01]  /*0180*/  MOV R8, 0xff7fffff ;  /* 0xff7fffff00087802 */ /* 0x000fe20000000f00 */
[----:B------:R-:W-:Y:S05]  /*0190*/  BRA.DIV ~URZ, `(.L_x_5940) ;  /* 0x000021b27f007947 */ /* 0x000fea000b800000 */
[----:B------:R-:W0:Y:S02]  /*01a0*/  SHFL.BFLY PT, R6, R9, 0x8, 0x1f ;  /* 0x0d001f0009067f89 */ /* 0x000e2400000e0000 */
[----:B0-----:R-:W-:-:S05]  /*01b0*/  FMNMX.FTZ R9, R9, R6, !PT ;  /* 0x0000000609097209 */ /* 0x001fca0007810000 */
[----:B------:R0:W1:Y:S02]  /*01c0*/  SHFL.BFLY PT, R6, R9, 0x4, 0x1f ;  /* 0x0c801f0009067f89 */ /* 0x00006400000e0000 */
.L_x_5966:
        /* <DEDUP_REMOVED lines=28> */
.L_x_5945:
        /* <DEDUP_REMOVED lines=11> */
.L_x_5944:
[----:B------:R-:W-:Y:S05]  /*0440*/  BSYNC B1 ;  /* 0x0000000000017941 */ /* 0x000fea0003800000 */
.L_x_5943:
        /* <DEDUP_REMOVED lines=10> */
.L_x_5948:
        /* <DEDUP_REMOVED lines=100> */
.L_x_5947:
[----:B------:R-:W-:Y:S05]  /*0b30*/  BSYNC B1 ;  /* 0x0000000000017941 */ /* 0x000fea0003800000 */
.L_x_5946:
        /* <DEDUP_REMOVED lines=55> */
.L_x_5950:
[----:B------:R-:W-:Y:S05]  /*0eb0*/  BSYNC B1 ;  /* 0x0000000000017941 */ /* 0x000fea0003800000 */
.L_x_5949:
        /* <DEDUP_REMOVED lines=26> */
.L_x_5942:
[----:B------:R-:W-:Y:S05]  /*1060*/  BSYNC B0 ;  /* 0x0000000000007941 */ /* 0x000fea0003800000 */
.L_x_5941:
        /* <DEDUP_REMOVED lines=37> */
.L_x_5955:
        /* <DEDUP_REMOVED lines=8> */
.L_x_5954:
[----:B0-----:R-:W-:Y:S05]  /*1340*/  BSYNC B1 ;  /* 0x0000000000017941 */ /* 0x001fea0003800000 */
.L_x_5953:
        /* <DEDUP_REMOVED lines=10> */
.L_x_5958:
        /* <DEDUP_REMOVED lines=52> */
.L_x_5957:
[----:B------:R-:W-:Y:S05]  /*1730*/  BSYNC B1 ;  /* 0x0000000000017941 */ /* 0x000fea0003800000 */
.L_x_5956:
        /* <DEDUP_REMOVED lines=31> */
.L_x_5960:
[----:B------:R-:W-:Y:S05]  /*1930*/  BSYNC B1 ;  /* 0x0000000000017941 */ /* 0x000fea0003800000 */
.L_x_5959:
        /* <DEDUP_REMOVED lines=14> */
.L_x_5952:
[----:B------:R-:W-:Y:S05]  /*1a20*/  BSYNC B0 ;  /* 0x0000000000007941 */ /* 0x000fea0003800000 */
.L_x_5951:
        /* <DEDUP_REMOVED lines=10> */
[----:B------:R-:W-:Y:S01]  /*1ad0*/  BSSY B0, `(.L_x_5961) ;  /* 0x0000020000007945 */ /* 0x000fe20003800000 */
[----:B------:R-:W-:Y:S01]  /*1ae0*/  BAR.SYNC.DEFER_BLOCKING 0x0 ;  /* 0x0000000000007b1d */ /* 0x000fe20000010000 */
[----:B------:R-:W-:-:S02]  /*1af0*/  ISETP.GT.OR P0, PT, R5, 0x3f, P2 ;  /* 0x0000003f0500780c */ /* 0x000fc40001704670 */
[----:B------:R-:W-:Y:S02]  /*1b00*/  SHF.R.S32.HI R3, RZ, 0x1, R3 ;  /* 0x00000001ff037819 */ /* 0x000fe40000011403 */
[----:B------:R-:W-:Y:S02]  /*1b10*/  MOV R15, RZ ;  /* 0x000000ff000f7202 */ /* 0x000fe40000000f00 */
[----:B------:R-:W-:Y:S01]  /*1b20*/  MOV R21, RZ ;  /* 0x000000ff00157202 */ /* 0x000fe20000000f00 */
[----:B------:R-:W-:Y:S01]  /*1b30*/  IMAD R0, R0, 0x60, R3 ;  /* 0x0000006000007824 */ /* 0x000fe200078e0203 */
        /* <DEDUP_REMOVED lines=25> */
.L_x_5962:
[----:B0-----:R-:W-:Y:S05]  /*1cd0*/  BSYNC B0 ;  /* 0x0000000000007941 */ /* 0x001fea0003800000 */
.L_x_5961:
        /* <DEDUP_REMOVED lines=22> */
.L_x_5964:
[----:B0-----:R-:W-:Y:S05]  /*1e40*/  BSYNC B0 ;  /* 0x0000000000007941 */ /* 0x001fea0003800000 */
.L_x_5963:
        /* <DEDUP_REMOVED lines=11> */
[----:B------:R-:W-:Y:S01]  /*1f00*/  IADD3 R18, R3, 0x50, RZ ;  /* 0x0000005003127810 */ /* 0x000fe20007ffe0ff */
        /* <DEDUP_REMOVED lines=10> */
[C---:B------:R-:W-:Y:S02]  /*1fb0*/  IADD3 R5, P2, R3.reuse, R13, RZ ;  /* 0x0000000d03057210 */ /* 0x040fe40007f5e0ff */
[-C--:B------:R-:W-:Y:S02]  /*1fc0*/  LEA.HI.X.SX32 R27, R2, R29.reuse, 0x1, P3 ;  /* 0x0000001d021b7211 */ /* 0x080fe400018f0eff */
[----:B------:R-:W-:Y:S02]  /*1fd0*/  LEA.HI.X.SX32 R8, R3, R29, 0x1, P2 ;  /* 0x0000001d03087211 */ /* 0x000fe400010f0eff */
[----:B------:R-:W-:Y:S02]  /*1fe0*/  LEA R2, P2, R5, c[0x0][0x160], 0x2 ;  /* 0x0000580005027a11 */ /* 0x000fe400078410ff */
[----:B------:R-:W-:-:S02]  /*1ff0*/  IADD3 R0, P4, R7, R13, RZ ;  /* 0x0000000d07007210 */ /* 0x000fc40007f9e0ff */
[-C--:B------:R-:W-:Y:S02]  /*2000*/  IADD3 R9, P5, R14, R13.reuse, RZ ;  /* 0x0000000d0e097210 */ /* 0x080fe40007fbe0ff */
[-C--:B------:R-:W-:Y:S02]  /*2010*/  IADD3 R11, P0, R16, R13.reuse, RZ ;  /* 0x0000000d100b7210 */ /* 0x080fe40007f1e0ff */
[----:B------:R-:W-:Y:S02]  /*2020*/  LEA R4, P3, R6, c[0x0][0x160], 0x2 ;  /* 0x0000580006047a11 */ /* 0x000fe400078610ff */
[----:B------:R-:W-:Y:S02]  /*2030*/  IADD3 R13, P1, R18, R13, RZ ;  /* 0x0000000d120d7210 */ /* 0x000fe40007f3e0ff */
[----:B------:R-:W-:Y:S02]  /*2040*/  LEA.HI.X R3, R5, c[0x0][0x164], R8, 0x2, P2 ;  /* 0x0000590005037a11 */ /* 0x000fe400010f1408 */
[----:B------:R-:W-:-:S02]  /*2050*/  LEA.HI.X.SX32 R16, R16, R29, 0x1, P0 ;  /* 0x0000001d10107211 */ /* 0x000fc400000f0eff */
[----:B------:R-:W-:Y:S01]  /*2060*/  LEA.HI.X R5, R6, c[0x0][0x164], R27, 0x2, P3 ;  /* 0x0000590006057a11 */ /* 0x000fe200018f141b */
[----:B------:R-:W-:Y:S01]  /*2070*/  STG.E [R2.64], R19 ;  /* 0x0000001302007986 */ /* 0x000fe2000c101924 */
[-C--:B------:R-:W-:Y:S02]  /*2080*/  LEA.HI.X.SX32 R7, R7, R29.reuse, 0x1, P4 ;  /* 0x0000001d07077211 */ /* 0x080fe400020f0eff */
[-C--:B------:R-:W-:Y:S01]  /*2090*/  LEA.HI.X.SX32 R18, R18, R29.reuse, 0x1, P1 ;  /* 0x0000001d12127211 */ /* 0x080fe200008f0eff */
[----:B------:R-:W-:Y:S01]  /*20a0*/  STG.E [R4.64], R17 ;  /* 0x0000001104007986 */ /* 0x000fe2000c101924 */
[----:B------:R-:W-:Y:S02]  /*20b0*/  LEA R6, P0, R0, c[0x0][0x160], 0x2 ;  /* 0x0000580000067a11 */ /* 0x000fe400078010ff */
[----:B------:R-:W-:Y:S02]  /*20c0*/  LEA.HI.X.SX32 R14, R14, R29, 0x1, P5 ;  /* 0x0000001d0e0e7211 */ /* 0x000fe400028f0eff */
[----:B------:R-:W-:-:S02]  /*20d0*/  LEA R8, P1, R9, c[0x0][0x160], 0x2 ;  /* 0x0000580009087a11 */ /* 0x000fc400078210ff */
[----:B------:R-:W-:Y:S02]  /*20e0*/  LEA R10, P2, R11, c[0x0][0x160], 0x2 ;  /* 0x000058000b0a7a11 */ /* 0x000fe400078410ff */
[----:B------:R-:W-:Y:S02]  /*20f0*/  LEA R12, P3, R13, c[0x0][0x160], 0x2 ;  /* 0x000058000d0c7a11 */ /* 0x000fe400078610ff */
        /* <DEDUP_REMOVED lines=9> */
.L_x_5938:
        /* <DEDUP_REMOVED lines=20> */
.L_x_5939:
[----:B------:R-:W-:Y:S01]  /*22d0*/  HFMA2.MMA R10, -RZ, RZ, 0, 9.5367431640625e-07 ;  /* 0x00000010ff0a7435 */ /* 0x000fe200000001ff */
[----:B------:R-:W-:Y:S01]  /*22e0*/  IMAD.MOV.U32 R9, RZ, RZ, -0x800001 ;  /* 0xff7fffffff097424 */ /* 0x000fe200078e00ff */
[----:B------:R-:W-:Y:S01]  /*22f0*/  MOV R11, 0x1f ;  /* 0x0000001f000b7802 */ /* 0x000fe20000000f00 */
[----:B------:R-:W-:Y:S01]  /*2300*/  IMAD.MOV.U32 R12, RZ, RZ, -0x1 ;  /* 0xffffffffff0c7424 */ /* 0x000fe200078e00ff */
[----:B------:R-:W-:Y:S02]  /*2310*/  MOV R6, 0x2330 ;  /* 0x0000233000067802 */ /* 0x000fe40000000f00 */
[----:B------:R-:W-:Y:S05]  /*2320*/  CALL.REL.NOINC `($__internal_149_$__cuda_sm70_shflsync_bfly_p) ;  /* 0x000000f000007944 */ /* 0x000fea0003c00000 */
[----:B-1----:R-:W-:Y:S01]  /*2330*/  MOV R6, R10 ;  /* 0x0000000a00067202 */ /* 0x002fe20000000f00 */
[----:B0-----:R-:W-:Y:S05]  /*2340*/  BRA `(.L_x_5965) ;  /* 0xffffde2000007947 */ /* 0x001fea000383ffff */
.L_x_5940:
[----:B------:R-:W-:Y:S01]  /*2350*/  HFMA2.MMA R10, -RZ, RZ, 0, 4.76837158203125e-07 ;  /* 0x00000008ff0a7435 */ /* 0x000fe200000001ff */
[----:B------:R-:W-:Y:S01]  /*2360*/  IMAD.MOV.U32 R11, RZ, RZ, 0x1f ;  /* 0x0000001fff0b7424 */ /* 0x000fe200078e00ff */
[----:B------:R-:W-:Y:S02]  /*2370*/  MOV R12, 0xffffffff ;  /* 0xffffffff000c7802 */ /* 0x000fe40000000f00 */
[----:B------:R-:W-:Y:S02]  /*2380*/  MOV R6, 0x23a0 ;  /* 0x000023a000067802 */ /* 0x000fe40000000f00 */
[----:B------:R-:W-:Y:S05]  /*2390*/  CALL.REL.NOINC `($__internal_149_$__cuda_sm70_shflsync_bfly_p) ;  /* 0x0000008000007944 */ /* 0x000fea0003c00000 */
[----:B01----:R-:W-:Y:S01]  /*23a0*/  FMNMX.FTZ R9, R9, R10, !PT ;  /* 0x0000000a09097209 */ /* 0x003fe20007810000 */
[----:B------:R-:W-:Y:S01]  /*23b0*/  HFMA2.MMA R10, -RZ, RZ, 0, 2.384185791015625e-07 ;  /* 0x00000004ff0a7435 */ /* 0x000fe200000001ff */
[----:B------:R-:W-:Y:S01]  /*23c0*/  IMAD.MOV.U32 R11, RZ, RZ, 0x1f ;  /* 0x0000001fff0b7424 */ /* 0x000fe200078e00ff */
[----:B------:R-:W-:-:S02]  /*23d0*/  MOV R12, 0xffffffff ;  /* 0xffffffff000c7802 */ /* 0x000fc40000000f00 */
[----:B------:R-:W-:Y:S02]  /*23e0*/  MOV R6, 0x2400 ;  /* 0x0000240000067802 */ /* 0x000fe40000000f00 */
[----:B------:R-:W-:Y:S05]  /*23f0*/  CALL.REL.NOINC `($__internal_149_$__cuda_sm70_shflsync_bfly_p) ;  /* 0x0000002000007944 */ /* 0x000fea0003c00000 */
[----:B-1----:R-:W-:Y:S01]  /*2400*/  MOV R6, R10 ;  /* 0x0000000a00067202 */ /* 0x002fe20000000f00 */
[----:B0-----:R-:W-:Y:S05]  /*2410*/  BRA `(.L_x_5966) ;  /* 0xffffddb000007947 */ /* 0x001fea000383ffff */
        .weak           $__internal_149_$__cuda_sm70_shflsync_bfly_p
        .type           $__internal_149_$__cuda_sm70_shflsync_bfly_p,@function
        .size           $__internal_149_$__cuda_sm70_shflsync_bfly_p,(.L_x_23316 - $__internal_149_$__cuda_sm70_shflsync_bfly_p)
$__internal_149_$__cuda_sm70_shflsync_bfly_p:
[----:B------:R-:W-:Y:S01]  /*2420*/  HFMA2.MMA R7, -RZ, RZ, 0, 0 ;  /* 0x00000000ff077435 */ /* 0x000fe200000001ff */
[----:B------:R-:W-:Y:S04]  /*2430*/  WARPSYNC R12 ;  /* 0x0000000c00007348 */ /* 0x000fe80003800000 */
[----:B------:R0:W1:Y:S01]  /*2440*/  SHFL.BFLY PT, R10, R9, R10, R11 ;  /* 0x0c00000a090a7389 */ /* 0x00006200000e000b */
[----:B------:R-:W-:Y:S05]  /*2450*/  RET.REL.NODEC R6 `(_ZN4vllm25paged_attention_v1_kernelIfhLi96ELi8ELi128ELNS_18Fp8KVCacheDataTypeE2ELb0EEEvPT_PKS2_PKT0_S8_ifPKiSA_iPKfiiiSC_SC_iiiii) ;  /* 0xffffdba006007950 */ /* 0x000fea0003c3ffff */
.L_x_5967:
        /* <DEDUP_REMOVED lines=10> */
.L_x_23316:


//--------------------- .text._ZN4vllm25paged_attention_v1_kernelIfhLi80ELi8ELi128ELNS_18Fp8KVCacheDataTypeE2ELb0EEEvPT_PKS2_PKT0_S8_ifPKiSA_iPKfiiiSC_SC_iiiii --------------------------
	.section	.text._ZN4vllm25paged_attention_v1_kernelIfhLi80ELi8ELi128ELNS_18Fp8KVCacheDataTypeE2ELb0EEEvPT_PKS2_PKT0_S8_ifPKiSA_iPKfiiiSC_SC_iiiii,"ax",@progbits
	.sectioninfo	@"SHI_REGISTERS=32"
	.align	128
        .global         _ZN4vllm25paged_attention_v1_kernelIfhLi80ELi8ELi128ELNS_18Fp8KVCacheDataTypeE2ELb0EEEvPT_PKS2_PKT0_S8_ifPKiSA_iPKfiiiSC_SC_iiiii
        .type           _ZN4vllm25paged_attention_v1_kernelIfhLi80ELi8ELi128ELNS_18Fp8KVCacheDataTypeE2ELb0EEEvPT_PKS2_PKT0_S8_ifPKiSA_iPKfiiiSC_SC_iiiii,@function
        .size           _ZN4vllm25paged_attention_v1_kernelIfhLi80ELi8ELi128ELNS_18Fp8KVCacheDataTypeE2ELb0EEEvPT_PKS2_PKT0_S8_ifPKiSA_iPKfiiiSC_SC_iiiii,(.L_x_23317 - _ZN4vllm25paged_attention_v1_kernelIfhLi80ELi8ELi128ELNS_18Fp8KVCacheDataTypeE2ELb0EEEvPT_PKS2_PKT0_S8_ifPKiSA_iPKfiiiSC_SC_iiiii)
        .other          _ZN4vllm25paged_attention_v1_kernelIfhLi80ELi8ELi128ELNS_18Fp8KVCacheDataTypeE2ELb0EEEvPT_PKS2_PKT0_S8_ifPKiSA_iPKfiiiSC_SC_iiiii,@"STO_CUDA_ENTRY STV_DEFAULT"
_ZN4vllm25paged_attention_v1_kernelIfhLi80ELi8ELi128ELNS_18Fp8KVCacheDataTypeE2ELb0EEEvPT_PKS2_PKT0_S8_ifPKiSA_iPKfiiiSC_SC_iiiii:
.text._ZN4vllm25paged_attention_v1_kernelIfhLi80ELi8ELi128ELNS_18Fp8KVCacheDataTypeE2ELb0EEEvPT_PKS2_PKT0_S8_ifPKiSA_iPKfiiiSC_SC_iiiii:
        /* <DEDUP_REMOVED lines=23> */
.L_x_5995:
[----:B------:R-:W-:Y:S02]  /*0170*/  FMNMX.FTZ R9, R6, -3.40282346638528859812e+38, !PT ;  /* 0xff7fffff06097809 */ /* 0x000fe40007810000 */
[----:B------:R-:W-:Y:S01]  /*0180*/  MOV R8, 0xff7fffff ;  /* 0xff7fffff00087802 */ /* 0x000fe20000000f00 */
[----:B------:R-:W-:Y:S05]  /*0190*/  BRA.DIV ~URZ, `(.L_x_5970) ;  /* 0x000020d27f007947 */ /* 0x000fea000b800000 */
[----:B------:R-:W0:Y:S02]  /*01a0*/  SHFL.BFLY PT, R6, R9, 0x8, 0x1f ;  /* 0x0d001f0009067f89 */ /* 0x000e2400000e0000 */
[----:B0-----:R-:W-:-:S05]  /*01b0*/  FMNMX.FTZ R9, R9, R6, !PT ;  /* 0x0000000609097209 */ /* 0x001fca0007810000 */
[----:B------:R0:W1:Y:S02]  /*01c0*/  SHFL.BFLY PT, R6, R9, 0x4, 0x1f ;  /* 0x0c801f0009067f89 */ /* 0x00006400000e0000 */
.L_x_5996:
        /* <DEDUP_REMOVED lines=28> */
.L_x_5975:
        /* <DEDUP_REMOVED lines=11> */
.L_x_5974:
[----:B------:R-:W-:Y:S05]  /*0440*/  BSYNC B1 ;  /* 0x0000000000017941 */ /* 0x000fea0003800000 */
.L_x_5973:
        /* <DEDUP_REMOVED lines=10> */
.L_x_5978:
        /* <DEDUP_REMOVED lines=100> */
.L_x_5977:
[----:B------:R-:W-:Y:S05]  /*0b30*/  BSYNC B1 ;  /* 0x0000000000017941 */ /* 0x000fea0003800000 */
.L_x_5976:
        /* <DEDUP_REMOVED lines=55> */
.L_x_5980:
[----:B------:R-:W-:Y:S05]  /*0eb0*/  BSYNC B1 ;  /* 0x0000000000017941 */ /* 0x000fea0003800000 */
.L_x_5979:
        /* <DEDUP_REMOVED lines=26> */
.L_x_5972:
[----:B------:R-:W-:Y:S05]  /*1060*/  BSYNC B0 ;  /* 0x0000000000007941 */ /* 0x000fea0003800000 */
.L_x_5971:
        /* <DEDUP_REMOVED lines=37> */
.L_x_5985:
        /* <DEDUP_REMOVED lines=8> */
.L_x_5984:
[----:B0-----:R-:W-:Y:S05]  /*1340*/  BSYNC B1 ;  /* 0x0000000000017941 */ /* 0x001fea0003800000 */
.L_x_5983:
        /* <DEDUP_REMOVED lines=10> */
.L_x_5988:
        /* <DEDUP_REMOVED lines=52> */
.L_x_5987:
[----:B------:R-:W-:Y:S05]  /*1730*/  BSYNC B1 ;  /* 0x0000000000017941 */ /* 0x000fea0003800000 */
.L_x_5986:
        /* <DEDUP_REMOVED lines=31> */
.L_x_5990:
[----:B------:R-:W-:Y:S05]  /*1930*/  BSYNC B1 ;  /* 0x0000000000017941 */ /* 0x000fea0003800000 */
.L_x_5989:
        /* <DEDUP_REMOVED lines=14> */
.L_x_5982:
[----:B------:R-:W-:Y:S05]  /*1a20*/  BSYNC B0 ;  /* 0x0000000000007941 */ /* 0x000fea0003800000 */
.L_x_5981:
[----:B------:R-:W-:Y:S01]  /*1a30*/  BAR.SYNC.DEFER_BLOCKING 0x0 ;  /* 0x0000000000007b1d */ /* 0x000fe20000010000 */
[----:B0-----:R-:W-:Y:S02]  /*1a40*/  LOP3.LUT R4, R3, 0x1, RZ, 0xc0, !PT ;  /* 0x0000000103047812 */ /* 0x001fe400078ec0ff */
[C---:B------:R-:W-:Y:S02]  /*1a50*/  IADD3 R7, R5.reuse, 0x1f, RZ ;  /* 0x0000001f05077810 */ /* 0x040fe40007ffe0ff */
[----:B------:R-:W-:Y:S01]  /*1a60*/  LOP3.LUT R6, R5, 0xffffffc0, RZ, 0xc0, !PT ;  /* 0xffffffc005067812 */ /* 0x000fe200078ec0ff */
[----:B------:R-:W-:Y:S01]  /*1a70*/  BSSY B0, `(.L_x_5991) ;  /* 0x0000021000007945 */ /* 0x000fe20003800000 */
[----:B------:R-:W-:Y:S01]  /*1a80*/  BAR.SYNC.DEFER_BLOCKING 0x0 ;  /* 0x0000000000007b1d */ /* 0x000fe20000010000 */
[----:B------:R-:W-:-:S02]  /*1a90*/  ISETP.NE.AND P2, PT, R4, RZ, PT ;  /* 0x000000ff0400720c */ /* 0x000fc40003f45270 */
[----:B------:R-:W-:Y:S02]  /*1aa0*/  ISETP.GT.U32.AND P3, PT, R7, 0x3e, PT ;  /* 0x0000003e0700780c */ /* 0x000fe40003f64070 */
[----:B------:R-:W-:Y:S02]  /*1ab0*/  LEA.HI R7, R3, R3, RZ, 0x1 ;  /* 0x0000000303077211 */ /* 0x000fe400078f08ff */
[----:B------:R-:W-:Y:S02]  /*1ac0*/  ISETP.NE.OR P5, PT, R6, 0x40, P2 ;  /* 0x000000400600780c */ /* 0x000fe400017a5670 */
[C---:B------:R-:W-:Y:S02]  /*1ad0*/  LOP3.LUT R3, R5.reuse, 0xffffffe0, RZ, 0xc0, !PT ;  /* 0xffffffe005037812 */ /* 0x040fe400078ec0ff */
[----:B------:R-:W-:Y:S02]  /*1ae0*/  ISETP.GT.OR P0, PT, R5, 0x3f, P2 ;  /* 0x0000003f0500780c */ /* 0x000fe40001704670 */
[----:B------:R-:W-:-:S02]  /*1af0*/  SHF.R.S32.HI R7, RZ, 0x1, R7 ;  /* 0x00000001ff077819 */ /* 0x000fc40000011407 */
[----:B------:R-:W-:Y:S01]  /*1b00*/  ISETP.NE.OR P4, PT, R3, 0x20, P2 ;  /* 0x000000200300780c */ /* 0x000fe20001785670 */
[----:B------:R-:W-:Y:S01]  /*1b10*/  HFMA2.MMA R3, -RZ, RZ, 0, 0 ;  /* 0x00000000ff037435 */ /* 0x000fe200000001ff */
[----:B------:R-:W-:Y:S01]  /*1b20*/  ISETP.GT.OR P1, PT, R5, 0x1f, P2 ;  /* 0x0000001f0500780c */ /* 0x000fe20001724670 */
[----:B------:R-:W-:Y:S01]  /*1b30*/  IMAD R9, R0, 0x50, R7 ;  /* 0x0000005000097824 */ /* 0x000fe200078e0207 */
[----:B------:R-:W-:Y:S01]  /*1b40*/  CS2R R4, SRZ ;  /* 0x0000000000047805 */ /* 0x000fe2000001ff00 */
[----:B------:R-:W-:Y:S01]  /*1b50*/  MOV R6, RZ ;  /* 0x000000ff00067202 */ /* 0x000fe20000000f00 */
[----:B------:R-:W-:Y:S02]  /*1b60*/  IMAD.MOV.U32 R0, RZ, RZ, RZ ;  /* 0x000000ffff007224 */ /* 0x000fe400078e00ff */
        /* <DEDUP_REMOVED lines=17> */
.L_x_5992:
[----:B0-----:R-:W-:Y:S05]  /*1c80*/  BSYNC B0 ;  /* 0x0000000000007941 */ /* 0x001fea0003800000 */
.L_x_5991:
        /* <DEDUP_REMOVED lines=19> */
.L_x_5994:
[----:B0-----:R-:W-:Y:S05]  /*1dc0*/  BSYNC B0 ;  /* 0x0000000000007941 */ /* 0x001fea0003800000 */
.L_x_5993:
[----:B------:R-:W-:Y:S06]  /*1dd0*/  BAR.SYNC.DEFER_BLOCKING 0x0 ;  /* 0x0000000000007b1d */ /* 0x000fec0000010000 */
[----:B------:R-:W-:Y:S05]  /*1de0*/  @P3 EXIT ;  /* 0x000000000000394d */ /* 0x000fea0003800000 */
[----:B------:R-:W-:Y:S05]  /*1df0*/  @P2 EXIT ;  /* 0x000000000000294d */ /* 0x000fea0003800000 */
[----:B------:R-:W0:Y:S01]  /*1e00*/  S2UR UR4, SR_CTAID.Z ;  /* 0x00000000000479c3 */ /* 0x000e220000002700 */
[----:B------:R-:W-:Y:S01]  /*1e10*/  MOV R9, c[0x0][0x14] ;  /* 0x0000050000097a02 */ /* 0x000fe20000000f00 */
[----:B------:R-:W-:-:S04]  /*1e20*/  IMAD R8, R2, c[0x0][0xc], RZ ;  /* 0x0000030002087a24 */ /* 0x000fc800078e02ff */
[----:B------:R-:W-:Y:S02]  /*1e30*/  IMAD R9, R9, 0x50, RZ ;  /* 0x0000005009097824 */ /* 0x000fe400078e02ff */
[----:B------:R-:W1:Y:S01]  /*1e40*/  S2UR UR5, SR_CTAID.X ;  /* 0x00000000000579c3 */ /* 0x000e620000002500 */
        /* <DEDUP_REMOVED lines=8> */
[----:B------:R-:W-:-:S02]  /*1ed0*/  IADD3 R9, R7, 0x20, RZ ;  /* 0x0000002007097810 */ /* 0x000fc40007ffe0ff */
[----:B------:R-:W-:Y:S02]  /*1ee0*/  IADD3.X R18, R11, UR5, R10, P0, P1 ;  /* 0x000000050b127c10 */ /* 0x000fe400087e240a */
[CC--:B------:R-:W-:Y:S02]  /*1ef0*/  IADD3 R12, P0, R7.reuse, R14.reuse, RZ ;  /* 0x0000000e070c7210 */ /* 0x0c0fe40007f1e0ff */
[----:B------:R-:W-:Y:S02]  /*1f00*/  IADD3 R2, P1, R8, R14, RZ ;  /* 0x0000000e08027210 */ /* 0x000fe40007f3e0ff */
[C---:B------:R-:W-:Y:S02]  /*1f10*/  IADD3 R10, R7.reuse, 0x30, RZ ;  /* 0x00000030070a7810 */ /* 0x040fe40007ffe0ff */
[C---:B------:R-:W-:Y:S02]  /*1f20*/  IADD3 R11, R7.reuse, 0x40, RZ ;  /* 0x00000040070b7810 */ /* 0x040fe40007ffe0ff */
[----:B------:R-:W-:-:S02]  /*1f30*/  LEA.HI.X.SX32 R19, R7, R18, 0x1, P0 ;  /* 0x0000001207137211 */ /* 0x000fc400000f0eff */
[C---:B------:R-:W-:Y:S02]  /*1f40*/  IADD3 R13, P2, R9.reuse, R14, RZ ;  /* 0x0000000e090d7210 */ /* 0x040fe40007f5e0ff */
[----:B------:R-:W-:Y:S02]  /*1f50*/  LEA.HI.X.SX32 R7, R8, R18, 0x1, P1 ;  /* 0x0000001208077211 */ /* 0x000fe400008f0eff */
[----:B------:R-:W-:Y:S02]  /*1f60*/  IADD3 R15, P3, R10, R14, RZ ;  /* 0x0000000e0a0f7210 */ /* 0x000fe40007f7e0ff */
[----:B------:R-:W-:Y:S02]  /*1f70*/  LEA R8, P0, R12, c[0x0][0x160], 0x2 ;  /* 0x000058000c087a11 */ /* 0x000fe400078010ff */
[----:B------:R-:W-:Y:S02]  /*1f80*/  LEA.HI.X.SX32 R22, R9, R18, 0x1, P2 ;  /* 0x0000001209167211 */ /* 0x000fe400010f0eff */
[----:B------:R-:W-:-:S02]  /*1f90*/  IADD3 R17, P4, R11, R14, RZ ;  /* 0x0000000e0b117210 */ /* 0x000fc40007f9e0ff */
[-C--:B------:R-:W-:Y:S02]  /*1fa0*/  LEA.HI.X.SX32 R20, R10, R18.reuse, 0x1, P3 ;  /* 0x000000120a147211 */ /* 0x080fe400018f0eff */
[----:B------:R-:W-:Y:S02]  /*1fb0*/  LEA.HI.X R9, R12, c[0x0][0x164], R19, 0x2, P0 ;  /* 0x000059000c097a11 */ /* 0x000fe400000f1413 */
[----:B------:R-:W-:Y:S02]  /*1fc0*/  LEA R10, P0, R2, c[0x0][0x160], 0x2 ;  /* 0x00005800020a7a11 */ /* 0x000fe400078010ff */
[----:B------:R-:W-:Y:S01]  /*1fd0*/  LEA R12, P1, R13, c[0x0][0x160], 0x2 ;  /* 0x000058000d0c7a11 */ /* 0x000fe200078210ff */
[----:B------:R-:W-:Y:S01]  /*1fe0*/  STG.E [R8.64], R3 ;  /* 0x0000000308007986 */ /* 0x000fe2000c101924 */
[----:B------:R-:W-:Y:S02]  /*1ff0*/  LEA R14, P2, R15, c[0x0][0x160], 0x2 ;  /* 0x000058000f0e7a11 */ /* 0x000fe400078410ff */
[----:B------:R-:W-:-:S02]  /*2000*/  LEA.HI.X.SX32 R18, R11, R18, 0x1, P4 ;  /* 0x000000120b127211 */ /* 0x000fc400020f0eff */
        /* <DEDUP_REMOVED lines=10> */
.L_x_5968:
        /* <DEDUP_REMOVED lines=20> */
.L_x_5969:
[----:B------:R-:W-:Y:S01]  /*21f0*/  HFMA2.MMA R11, -RZ, RZ, 0, 1.847743988037109375e-06 ;  /* 0x0000001fff0b7435 */ /* 0x000fe200000001ff */
[----:B------:R-:W-:Y:S01]  /*2200*/  MOV R9, 0xff7fffff ;  /* 0xff7fffff00097802 */ /* 0x000fe20000000f00 */
[----:B------:R-:W-:Y:S01]  /*2210*/  IMAD.MOV.U32 R10, RZ, RZ, 0x10 ;  /* 0x00000010ff0a7424 */ /* 0x000fe200078e00ff */
[----:B------:R-:W-:Y:S02]  /*2220*/  MOV R12, 0xffffffff ;  /* 0xffffffff000c7802 */ /* 0x000fe40000000f00 */
[----:B------:R-:W-:Y:S02]  /*2230*/  MOV R6, 0x2250 ;  /* 0x0000225000067802 */ /* 0x000fe40000000f00 */
[----:B------:R-:W-:Y:S05]  /*2240*/  CALL.REL.NOINC `($__internal_150_$__cuda_sm70_shflsync_bfly_p) ;  /* 0x000000f000007944 */ /* 0x000fea0003c00000 */
[----:B-1----:R-:W-:Y:S01]  /*2250*/  MOV R6, R10 ;  /* 0x0000000a00067202 */ /* 0x002fe20000000f00 */
[----:B0-----:R-:W-:Y:S05]  /*2260*/  BRA `(.L_x_5995) ;  /* 0xffffdf0000007947 */ /* 0x001fea000383ffff */
.L_x_5970:
[----:B------:R-:W-:Y:S01]  /*2270*/  HFMA2.MMA R11, -RZ, RZ, 0, 1.847743988037109375e-06 ;  /* 0x0000001fff0b7435 */ /* 0x000fe200000001ff */
[----:B------:R-:W-:Y:S01]  /*2280*/  IMAD.MOV.U32 R10, RZ, RZ, 0x8 ;  /* 0x00000008ff0a7424 */ /* 0x000fe200078e00ff */
[----:B------:R-:W-:Y:S02]  /*2290*/  MOV R12, 0xffffffff ;  /* 0xffffffff000c7802 */ /* 0x000fe40000000f00 */
[----:B------:R-:W-:-:S02]  /*22a0*/  MOV R6, 0x22c0 ;  /* 0x000022c000067802 */ /* 0x000fc40000000f00 */
[----:B------:R-:W-:Y:S05]  /*22b0*/  CALL.REL.NOINC `($__internal_150_$__cuda_sm70_shflsync_bfly_p) ;  /* 0x0000008000007944 */ /* 0x000fea0003c00000 */
[----:B01----:R-:W-:Y:S01]  /*22c0*/  FMNMX.FTZ R9, R9, R10, !PT ;  /* 0x0000000a09097209 */ /* 0x003fe20007810000 */
[----:B------:R-:W-:Y:S01]  /*22d0*/  HFMA2.MMA R10, -RZ, RZ, 0, 2.384185791015625e-07 ;  /* 0x00000004ff0a7435 */ /* 0x000fe200000001ff */
[----:B------:R-:W-:Y:S01]  /*22e0*/  IMAD.MOV.U32 R11, RZ, RZ, 0x1f ;  /* 0x0000001fff0b7424 */ /* 0x000fe200078e00ff */
[----:B------:R-:W-:-:S02]  /*22f0*/  MOV R12, 0xffffffff ;  /* 0xffffffff000c7802 */ /* 0x000fc40000000f00 */
[----:B------:R-:W-:Y:S02]  /*2300*/  MOV R6, 0x2320 ;  /* 0x0000232000067802 */ /* 0x000fe40000000f00 */
[----:B------:R-:W-:Y:S05]  /*2310*/  CALL.REL.NOINC `($__internal_150_$__cuda_sm70_shflsync_bfly_p) ;  /* 0x0000002000007944 */ /* 0x000fea0003c00000 */
[----:B-1----:R-:W-:Y:S01]  /*2320*/  MOV R6, R10 ;  /* 0x0000000a00067202 */ /* 0x002fe20000000f00 */
[----:B0-----:R-:W-:Y:S05]  /*2330*/  BRA `(.L_x_5996) ;  /* 0xffffde9000007947 */ /* 0x001fea000383ffff */
        .weak           $__internal_150_$__cuda_sm70_shflsync_bfly_p
        .type           $__internal_150_$__cuda_sm70_shflsync_bfly_p,@function
        .size           $__internal_150_$__cuda_sm70_shflsync_bfly_p,(.L_x_23317 - $__internal_150_$__cuda_sm70_shflsync_bfly_p)
$__internal_150_$__cuda_sm70_shflsync_bfly_p:
[----:B------:R-:W-:Y:S01]  /*2340*/  HFMA2.MMA R7, -RZ, RZ, 0, 0 ;  /* 0x00000000ff077435 */ /* 0x000fe200000001ff */
[----:B------:R-:W-:Y:S04]  /*2350*/  WARPSYNC R12 ;  /* 0x0000000c00007348 */ /* 0x000fe80003800000 */
[----:B------:R0:W1:Y:S01]  /*2360*/  SHFL.BFLY PT, R10, R9, R10, R11 ;  /* 0x0c00000a090a7389 */ /* 0x00006200000e000b */
[----:B------:R-:W-:Y:S05]  /*2370*/  RET.REL.NODEC R6 `(_ZN4vllm25paged_attention_v1_kernelIfhLi80ELi8ELi128ELNS_18Fp8KVCacheDataTypeE2ELb0EEEvPT_PKS2_PKT0_S8_ifPKiSA_iPKfiiiSC_SC_iiiii) ;  /* 0xffffdc8006007950 */ /* 0x000fea0003c3ffff */
.L_x_5997:
        /* <DEDUP_REMOVED lines=16> */
.L_x_23317:


//--------------------- .text._ZN4vllm25paged_attention_v1_kernelIfhLi64ELi8ELi128ELNS_18Fp8KVCacheDataTypeE2ELb0EEEvPT_PKS2_PKT0_S8_ifPKiSA_iPKfiiiSC_SC_iiiii --------------------------
	.section	.text._ZN4vllm25paged_attention_v1_kernelIfhLi64ELi8ELi128ELNS_18Fp8KVCacheDataTypeE2ELb0EEEvPT_PKS2_PKT0_S8_ifPKiSA_iPKfiiiSC_SC_iiiii,"ax",@progbits
	.sectioninfo	@"SHI_REGISTERS=32"
	.align	128
        .global         _ZN4vllm25paged_attention_v1_kernelIfhLi64ELi8ELi128ELNS_18Fp8KVCacheDataTypeE2ELb0EEEvPT_PKS2_PKT0_S8_ifPKiSA_iPKfiiiSC_SC_iiiii
        .type           _ZN4vllm25paged_attention_v1_kernelIfhLi64ELi8ELi128ELNS_18Fp8KVCacheDataTypeE2ELb0EEEvPT_PKS2_PKT0_S8_ifPKiSA_iPKfiiiSC_SC_iiiii,@function
        .size           _ZN4vllm25paged_attention_v1_kernelIfhLi64ELi8ELi128ELNS_18Fp8KVCacheDataTypeE2ELb0EEEvPT_PKS2_PKT0_S8_ifPKiSA_iPKfiiiSC_SC_iiiii,(.L_x_23318 - _ZN4vllm25paged_attention_v1_kernelIfhLi64ELi8ELi128ELNS_18Fp8KVCacheDataTypeE2ELb0EEEvPT_PKS2_PKT0_S8_ifPKiSA_iPKfiiiSC_SC_iiiii)
        .other          _ZN4vllm25paged_attention_v1_kernelIfhLi64ELi8ELi128ELNS_18Fp8KVCacheDataTypeE2ELb0EEEvPT_PKS2_PKT0_S8_ifPKiSA_iPKfiiiSC_SC_iiiii,@"STO_CUDA_ENTRY STV_DEFAULT"
_ZN4vllm25paged_attention_v1_kernelIfhLi64ELi8ELi128ELNS_18Fp8KVCacheDataTypeE2ELb0EEEvPT_PKS2_PKT0_S8_ifPKiSA_iPKfiiiSC_SC_iiiii:
.text._ZN4vllm25paged_attention_v1_kernelIfhLi64ELi8ELi128ELNS_18Fp8KVCacheDataTypeE2ELb0EEEvPT_PKS2_PKT0_S8_ifPKiSA_iPKfiiiSC_SC_iiiii:
        /* <DEDUP_REMOVED lines=23> */
.L_x_6023:
[----:B------:R-:W-:Y:S02]  /*0170*/  FMNMX.FTZ R9, R6, -3.40282346638528859812e+38, !PT ;  /* 0xff7fffff06097809 */ /* 0x000fe40007810000 */
[----:B------:R-:W-:Y:S01]  /*0180*/  MOV R8, 0xff7fffff ;  /* 0xff7fffff00087802 */ /* 0x000fe20000000f00 */
[----:B------:R-:W-:Y:S05]  /*0190*/  BRA.DIV ~URZ, `(.L_x_6000) ;  /* 0x00001fc27f007947 */ /* 0x000fea000b800000 */
[----:B------:R-:W0:Y:S02]  /*01a0*/  SHFL.BFLY PT, R6, R9, 0x8, 0x1f ;  /* 0x0d001f0009067f89 */ /* 0x000e2400000e0000 */
[----:B0-----:R-:W-:-:S05]  /*01b0*/  FMNMX.FTZ R9, R9, R6, !PT ;  /* 0x0000000609097209 */ /* 0x001fca0007810000 */
[----:B------:R0:W1:Y:S02]  /*01c0*/  SHFL.BFLY PT, R6, R9, 0x4, 0x1f ;  /* 0x0c801f0009067f89 */ /* 0x00006400000e0000 */
.L_x_6024:
        /* <DEDUP_REMOVED lines=28> */
.L_x_6005:
        /* <DEDUP_REMOVED lines=11> */
.L_x_6004:
[----:B------:R-:W-:Y:S05]  /*0440*/  BSYNC B1 ;  /* 0x0000000000017941 */ /* 0x000fea0003800000 */
.L_x_6003:
        /* <DEDUP_REMOVED lines=10> */
.L_x_6008:
        /* <DEDUP_REMOVED lines=100> */
.L_x_6007:
[----:B------:R-:W-:Y:S05]  /*0b30*/  BSYNC B1 ;  /* 0x0000000000017941 */ /* 0x000fea0003800000 */
.L_x_6006:
        /* <DEDUP_REMOVED lines=55> */
.L_x_6010:
[----:B------:R-:W-:Y:S05]  /*0eb0*/  BSYNC B1 ;  /* 0x0000000000017941 */ /* 0x000fea0003800000 */
.L_x_6009:
        /* <DEDUP_REMOVED lines=26> */
.L_x_6002:
[----:B------:R-:W-:Y:S05]  /*1060*/  BSYNC B0 ;  /* 0x0000000000007941 */ /* 0x000fea0003800000 */
.L_x_6001:
        /* <DEDUP_REMOVED lines=36> */
.L_x_6015:
        /* <DEDUP_REMOVED lines=8> */
.L_x_6014:
[----:B0-----:R-:W-:Y:S05]  /*1330*/  BSYNC B1 ;  /* 0x0000000000017941 */ /* 0x001fea0003800000 */
.L_x_6013:
        /* <DEDUP_REMOVED lines=10> */
.L_x_6018:
        /* <DEDUP_REMOVED lines=52> */
.L_x_6017:
[----:B------:R-:W-:Y:S05]  /*1720*/  BSYNC B1 ;  /* 0x0000000000017941 */ /* 0x000fea0003800000 */
.L_x_6016:
        /* <DEDUP_REMOVED lines=31> */
.L_x_6020:
[----:B------:R-:W-:Y:S05]  /*1920*/  BSYNC B1 ;  /* 0x0000000000017941 */ /* 0x000fea0003800000 */
.L_x_6019:
        /* <DEDUP_REMOVED lines=14> */
.L_x_6012:
[----:B------:R-:W-:Y:S05]  /*1a10*/  BSYNC B0 ;  /* 0x0000000000007941 */ /* 0x000fea0003800000 */
.L_x_6011:
        /* <DEDUP_REMOVED lines=10> */
[----:B------:R-:W-:Y:S01]  /*1ac0*/  ISETP.GT.OR P1, PT, R0, 0x3f, P0 ;  /* 0x0000003f0000780c */ /* 0x000fe20000724670 */
[----:B------:R-:W-:Y:S01]  /*1ad0*/  BSSY B0, `(.L_x_6021) ;  /* 0x0000024000007945 */ /* 0x000fe20003800000 */
[----:B------:R-:W-:-:S02]  /*1ae0*/  LEA R7, R3, R8, 0x6 ;  /* 0x0000000803077211 */ /* 0x000fc400078e30ff */
[----:B------:R-:W-:Y:S02]  /*1af0*/  MOV R3, RZ ;  /* 0x000000ff00037202 */ /* 0x000fe40000000f00 */
        /* <DEDUP_REMOVED lines=33> */
.L_x_6022:
[----:B0-----:R-:W-:Y:S05]  /*1d10*/  BSYNC B0 ;  /* 0x0000000000007941 */ /* 0x001fea0003800000 */
.L_x_6021:
[----:B------:R-:W-:Y:S06]  /*1d20*/  BAR.SYNC.DEFER_BLOCKING 0x0 ;  /* 0x0000000000007b1d */ /* 0x000fec0000010000 */
[----:B------:R-:W-:Y:S05]  /*1d30*/  @P3 EXIT ;  /* 0x000000000000394d */ /* 0x000fea0003800000 */
[----:B------:R-:W-:Y:S05]  /*1d40*/  @P0 EXIT ;  /* 0x000000000000094d */ /* 0x000fea0003800000 */
[----:B------:R-:W0:Y:S01]  /*1d50*/  S2R R0, SR_CTAID.X ;  /* 0x0000000000007919 */ /* 0x000e220000002500 */
[----:B------:R-:W1:Y:S01]  /*1d60*/  S2UR UR4, SR_CTAID.Z ;  /* 0x00000000000479c3 */ /* 0x000e620000002700 */
[----:B------:R-:W-:-:S04]  /*1d70*/  IMAD R2, R2, c[0x0][0xc], RZ ;  /* 0x0000030002027a24 */ /* 0x000fc800078e02ff */
        /* <DEDUP_REMOVED lines=34> */
.L_x_5998:
        /* <DEDUP_REMOVED lines=20> */
.L_x_5999:
[----:B------:R-:W-:Y:S01]  /*20e0*/  HFMA2.MMA R11, -RZ, RZ, 0, 1.847743988037109375e-06 ;  /* 0x0000001fff0b7435 */ /* 0x000fe200000001ff */
[----:B------:R-:W-:Y:S01]  /*20f0*/  MOV R9, 0xff7fffff ;  /* 0xff7fffff00097802 */ /* 0x000fe20000000f00 */
[----:B------:R-:W-:Y:S01]  /*2100*/  IMAD.MOV.U32 R10, RZ, RZ, 0x10 ;  /* 0x00000010ff0a7424 */ /* 0x000fe200078e00ff */
[----:B------:R-:W-:Y:S02]  /*2110*/  MOV R12, 0xffffffff ;  /* 0xffffffff000c7802 */ /* 0x000fe40000000f00 */
[----:B------:R-:W-:Y:S02]  /*2120*/  MOV R6, 0x2140 ;  /* 0x0000214000067802 */ /* 0x000fe40000000f00 */
[----:B------:R-:W-:Y:S05]  /*2130*/  CALL.REL.NOINC `($__internal_151_$__cuda_sm70_shflsync_bfly_p) ;  /* 0x000000f000007944 */ /* 0x000fea0003c00000 */
[----:B-1----:R-:W-:Y:S01]  /*2140*/  MOV R6, R10 ;  /* 0x0000000a00067202 */ /* 0x002fe20000000f00 */
[----:B0-----:R-:W-:Y:S05]  /*2150*/  BRA `(.L_x_6023) ;  /* 0xffffe01000007947 */ /* 0x001fea000383ffff */
.L_x_6000:
[----:B------:R-:W-:Y:S01]  /*2160*/  HFMA2.MMA R11, -RZ, RZ, 0, 1.847743988037109375e-06 ;  /* 0x0000001fff0b7435 */ /* 0x000fe200000001ff */
[----:B------:R-:W-:Y:S01]  /*2170*/  IMAD.MOV.U32 R10, RZ, RZ, 0x8 ;  /* 0x00000008ff0a7424 */ /* 0x000fe200078e00ff */
[----:B------:R-:W-:Y:S02]  /*2180*/  MOV R12, 0xffffffff ;  /* 0xffffffff000c7802 */ /* 0x000fe40000000f00 */
[----:B------:R-:W-:-:S02]  /*2190*/  MOV R6, 0x21b0 ;  /* 0x000021b000067802 */ /* 0x000fc40000000f00 */
[----:B------:R-:W-:Y:S05]  /*21a0*/  CALL.REL.NOINC `($__internal_151_$__cuda_sm70_shflsync_bfly_p) ;  /* 0x0000008000007944 */ /* 0x000fea0003c00000 */
[----:B01----:R-:W-:Y:S01]  /*21b0*/  FMNMX.FTZ R9, R9, R10, !PT ;  /* 0x0000000a09097209 */ /* 0x003fe20007810000 */
[----:B------:R-:W-:Y:S01]  /*21c0*/  HFMA2.MMA R10, -RZ, RZ, 0, 2.384185791015625e-07 ;  /* 0x00000004ff0a7435 */ /* 0x000fe200000001ff */
[----:B------:R-:W-:Y:S01]  /*21d0*/  IMAD.MOV.U32 R11, RZ, RZ, 0x1f ;  /* 0x0000001fff0b7424 */ /* 0x000fe200078e00ff */
[----:B------:R-:W-:-:S02]  /*21e0*/  MOV R12, 0xffffffff ;  /* 0xffffffff000c7802 */ /* 0x000fc40000000f00 */
[----:B------:R-:W-:Y:S02]  /*21f0*/  MOV R6, 0x2210 ;  /* 0x0000221000067802 */ /* 0x000fe40000000f00 */
[----:B------:R-:W-:Y:S05]  /*2200*/  CALL.REL.NOINC `($__internal_151_$__cuda_sm70_shflsync_bfly_p) ;  /* 0x0000002000007944 */ /* 0x000fea0003c00000 */
[----:B-1----:R-:W-:Y:S01]  /*2210*/  MOV R6, R10 ;  /* 0x0000000a00067202 */ /* 0x002fe20000000f00 */
[----:B0-----:R-:W-:Y:S05]  /*2220*/  BRA `(.L_x_6024) ;  /* 0xffffdfa000007947 */ /* 0x001fea000383ffff */
        .weak           $__internal_151_$__cuda_sm70_shflsync_bfly_p
        .type           $__internal_151_$__cuda_sm70_shflsync_bfly_p,@function
        .size           $__internal_151_$__cuda_sm70_shflsync_bfly_p,(.L_x_23318 - $__internal_151_$__cuda_sm70_shflsync_bfly_p)
$__internal_151_$__cuda_sm70_shflsync_bfly_p:
[----:B------:R-:W-:Y:S01]  /*2230*/  HFMA2.MMA R7, -RZ, RZ, 0, 0 ;  /* 0x00000000ff077435 */ /* 0x000fe200000001ff */
[----:B------:R-:W-:Y:S04]  /*2240*/  WARPSYNC R12 ;  /* 0x0000000c00007348 */ /* 0x000fe80003800000 */
[----:B------:R0:W1:Y:S01]  /*2250*/  SHFL.BFLY PT, R10, R9, R10, R11 ;  /* 0x0c00000a090a7389 */ /* 0x00006200000e000b */
[----:B------:R-:W-:Y:S05]  /*2260*/  RET.REL.NODEC R6 `(_ZN4vllm25paged_attention_v1_kernelIfhLi64ELi8ELi128ELNS_18Fp8KVCacheDataTypeE2ELb0EEEvPT_PKS2_PKT0_S8_ifPKiSA_iPKfiiiSC_SC_iiiii) ;  /* 0xffffdd9006007950 */ /* 0x000fea0003c3ffff */
.L_x_6025:
        /* <DEDUP_REMOVED lines=9> */
.L_x_23318:


//--------------------- .text._ZN4vllm25paged_attention_v1_kernelIfhLi32ELi8ELi128ELNS_18Fp8KVCacheDataTypeE2ELb0EEEvPT_PKS2_PKT0_S8_ifPKiSA_iPKfiiiSC_SC_iiiii --------------------------
	.section	.text._ZN4vllm25paged_attention_v1_kernelIfhLi32ELi8ELi128ELNS_18Fp8KVCacheDataTypeE2ELb0EEEvPT_PKS2_PKT0_S8_ifPKiSA_iPKfiiiSC_SC_iiiii,"ax",@progbits
	.sectioninfo	@"SHI_REGISTERS=32"
	.align	128
        .global         _ZN4vllm25paged_attention_v1_kernelIfhLi32ELi8ELi128ELNS_18Fp8KVCacheDataTypeE2ELb0EEEvPT_PKS2_PKT0_S8_ifPKiSA_iPKfiiiSC_SC_iiiii
        .type           _ZN4vllm25paged_attention_v1_kernelIfhLi32ELi8ELi128ELNS_18Fp8KVCacheDataTypeE2ELb0EEEvPT_PKS2_PKT0_S8_ifPKiSA_iPKfiiiSC_SC_iiiii,@function
        .size           _ZN4vllm25paged_attention_v1_kernelIfhLi32ELi8ELi128ELNS_18Fp8KVCacheDataTypeE2ELb0EEEvPT_PKS2_PKT0_S8_ifPKiSA_iPKfiiiSC_SC_iiiii,(.L_x_23319 - _ZN4vllm25paged_attention_v1_kernelIfhLi32ELi8ELi128ELNS_18Fp8KVCacheDataTypeE2ELb0EEEvPT_PKS2_PKT0_S8_ifPKiSA_iPKfiiiSC_SC_iiiii)
        .other          _ZN4vllm25paged_attention_v1_kernelIfhLi32ELi8ELi128ELNS_18Fp8KVCacheDataTypeE2ELb0EEEvPT_PKS2_PKT0_S8_ifPKiSA_iPKfiiiSC_SC_iiiii,@"STO_CUDA_ENTRY STV_DEFAULT"
_ZN4vllm25paged_attention_v1_kernelIfhLi32ELi8ELi128ELNS_18Fp8KVCacheDataTypeE2ELb0EEEvPT_PKS2_PKT0_S8_ifPKiSA_iPKfiiiSC_SC_iiiii:
.text._ZN4vllm25paged_attention_v1_kernelIfhLi32ELi8ELi128ELNS_18Fp8KVCacheDataTypeE2ELb0EEEvPT_PKS2_PKT0_S8_ifPKiSA_iPKfiiiSC_SC_iiiii:
        /* <DEDUP_REMOVED lines=23> */
.L_x_6053:
[----:B------:R-:W-:Y:S01]  /*0170*/  FMNMX.FTZ R9, R6, -3.40282346638528859812e+38, !PT ;  /* 0xff7fffff06097809 */ /* 0x000fe20007810000 */
[----:B------:R-:W-:Y:S01]  /*0180*/  IMAD.MOV.U32 R8, RZ, RZ, -0x800001 ;  /* 0xff7fffffff087424 */ /* 0x000fe200078e00ff */
[----:B------:R-:W-:Y:S05]  /*0190*/  BRA.DIV ~URZ, `(.L_x_6028) ;  /* 0x00001e727f007947 */ /* 0x000fea000b800000 */
[----:B------:R-:W0:Y:S02]  /*01a0*/  SHFL.BFLY PT, R6, R9, 0x8, 0x1f ;  /* 0x0d001f0009067f89 */ /* 0x000e2400000e0000 */
[----:B0-----:R-:W-:-:S05]  /*01b0*/  FMNMX.FTZ R9, R9, R6, !PT ;  /* 0x0000000609097209 */ /* 0x001fca0007810000 */
[----:B------:R0:W1:Y:S02]  /*01c0*/  SHFL.BFLY PT, R6, R9, 0x4, 0x1f ;  /* 0x0c801f0009067f89 */ /* 0x00006400000e0000 */
.L_x_6054:
        /* <DEDUP_REMOVED lines=28> */
.L_x_6033:
        /* <DEDUP_REMOVED lines=11> */
.L_x_6032:
[----:B------:R-:W-:Y:S05]  /*0440*/  BSYNC B1 ;  /* 0x0000000000017941 */ /* 0x000fea0003800000 */
.L_x_6031:
        /* <DEDUP_REMOVED lines=10> */
.L_x_6036:
        /* <DEDUP_REMOVED lines=100> */
.L_x_6035:
[----:B------:R-:W-:Y:S05]  /*0b30*/  BSYNC B1 ;  /* 0x0000000000017941 */ /* 0x000fea0003800000 */
.L_x_6034:
        /* <DEDUP_REMOVED lines=55> */
.L_x_6038:
[----:B------:R-:W-:Y:S05]  /*0eb0*/  BSYNC B1 ;  /* 0x0000000000017941 */ /* 0x000fea0003800000 */
.L_x_6037:
        /* <DEDUP_REMOVED lines=26> */
.L_x_6030:
[----:B------:R-:W-:Y:S05]  /*1060*/  BSYNC B0 ;  /* 0x0000000000007941 */ /* 0x000fea0003800000 */
.L_x_6029:
        /* <DEDUP_REMOVED lines=37> */
.L_x_6043:
        /* <DEDUP_REMOVED lines=8> */
.L_x_6042:
[----:B0-----:R-:W-:Y:S05]  /*1340*/  BSYNC B1 ;  /* 0x0000000000017941 */ /* 0x001fea0003800000 */
.L_x_6041:
        /* <DEDUP_REMOVED lines=10> */
.L_x_6046:
        /* <DEDUP_REMOVED lines=52> */
.L_x_6045:
[----:B------:R-:W-:Y:S05]  /*1730*/  BSYNC B1 ;  /* 0x0000000000017941 */ /* 0x000fea0003800000 */
.L_x_6044:
        /* <DEDUP_REMOVED lines=31> */
.L_x_6048:
[----:B------:R-:W-:Y:S05]  /*1930*/  BSYNC B1 ;  /* 0x0000000000017941 */ /* 0x000fea0003800000 */
.L_x_6047:
        /* <DEDUP_REMOVED lines=14> */
.L_x_6040:
[----:B------:R-:W-:Y:S05]  /*1a20*/  BSYNC B0 ;  /* 0x0000000000007941 */ /* 0x000fea0003800000 */
.L_x_6039:
[----:B------:R-:W-:Y:S01]  /*1a30*/  BAR.SYNC.DEFER_BLOCKING 0x0 ;  /* 0x0000000000007b1d */ /* 0x000fe20000010000 */
[----:B0-----:R-:W-:Y:S01]  /*1a40*/  LOP3.LUT R2, R0, 0x1, RZ, 0xc0, !PT ;  /* 0x0000000100027812 */ /* 0x001fe200078ec0ff */
[----:B------:R-:W-:Y:S01]  /*1a50*/  HFMA2.MMA R7, -RZ, RZ, 0, 0 ;  /* 0x00000000ff077435 */ /* 0x000fe200000001ff */
[----:B------:R-:W-:Y:S01]  /*1a60*/  LOP3.LUT R6, R5, 0xffffffc0, RZ, 0xc0, !PT ;  /* 0xffffffc005067812 */ /* 0x000fe200078ec0ff */
[----:B------:R-:W-:Y:S02]  /*1a70*/  IMAD.MOV.U32 R9, RZ, RZ, RZ ;  /* 0x000000ffff097224 */ /* 0x000fe400078e00ff */
[----:B------:R-:W-:Y:S01]  /*1a80*/  BAR.SYNC.DEFER_BLOCKING 0x0 ;  /* 0x0000000000007b1d */ /* 0x000fe20000010000 */
[----:B------:R-:W-:-:S02]  /*1a90*/  ISETP.NE.AND P2, PT, R2, RZ, PT ;  /* 0x000000ff0200720c */ /* 0x000fc40003f45270 */
[C---:B------:R-:W-:Y:S02]  /*1aa0*/  IADD3 R2, R5.reuse, 0x1f, RZ ;  /* 0x0000001f05027810 */ /* 0x040fe40007ffe0ff */
[----:B------:R-:W-:Y:S01]  /*1ab0*/  LEA.HI R0, R0, R0, RZ, 0x1 ;  /* 0x0000000000007211 */ /* 0x000fe200078f08ff */
[----:B------:R-:W-:Y:S01]  /*1ac0*/  BSSY B0, `(.L_x_6049) ;  /* 0x0000011000007945 */ /* 0x000fe20003800000 */
[----:B------:R-:W-:Y:S02]  /*1ad0*/  ISETP.NE.OR P5, PT, R6, 0x40, P2 ;  /* 0x000000400600780c */ /* 0x000fe400017a5670 */
[----:B------:R-:W-:Y:S02]  /*1ae0*/  ISETP.GT.U32.AND P3, PT, R2, 0x3e, PT ;  /* 0x0000003e0200780c */ /* 0x000fe40003f64070 */
[C---:B------:R-:W-:Y:S02]  /*1af0*/  ISETP.GT.OR P0, PT, R5.reuse, 0x3f, P2 ;  /* 0x0000003f0500780c */ /* 0x040fe40001704670 */
[----:B------:R-:W-:-:S02]  /*1b00*/  LOP3.LUT R2, R5, 0xffffffe0, RZ, 0xc0, !PT ;  /* 0xffffffe005027812 */ /* 0x000fc400078ec0ff */
[----:B------:R-:W-:Y:S02]  /*1b10*/  SHF.R.S32.HI R0, RZ, 0x1, R0 ;  /* 0x00000001ff007819 */ /* 0x000fe40000011400 */
[----:B------:R-:W-:Y:S02]  /*1b20*/  ISETP.NE.OR P4, PT, R2, 0x20, P2 ;  /* 0x000000200200780c */ /* 0x000fe40001785670 */
        /* <DEDUP_REMOVED lines=10> */
.L_x_6050:
[----:B0-----:R-:W-:Y:S05]  /*1bd0*/  BSYNC B0 ;  /* 0x0000000000007941 */ /* 0x001fea0003800000 */
.L_x_6049:
        /* <DEDUP_REMOVED lines=10> */
.L_x_6052:
[----:B0-----:R-:W-:Y:S05]  /*1c80*/  BSYNC B0 ;  /* 0x0000000000007941 */ /* 0x001fea0003800000 */
.L_x_6051:
[----:B------:R-:W-:Y:S06]  /*1c90*/  BAR.SYNC.DEFER_BLOCKING 0x0 ;  /* 0x0000000000007b1d */ /* 0x000fec0000010000 */
[----:B------:R-:W-:Y:S05]  /*1ca0*/  @P3 EXIT ;  /* 0x000000000000394d */ /* 0x000fea0003800000 */
[----:B------:R-:W-:Y:S05]  /*1cb0*/  @P2 EXIT ;  /* 0x000000000000294d */ /* 0x000fea0003800000 */
[----:B------:R-:W0:Y:S01]  /*1cc0*/  S2R R2, SR_CTAID.X ;  /* 0x0000000000027919 */ /* 0x000e220000002500 */
[----:B------:R-:W1:Y:S01]  /*1cd0*/  S2UR UR4, SR_CTAID.Z ;  /* 0x00000000000479c3 */ /* 0x000e620000002700 */
[----:B------:R-:W-:-:S04]  /*1ce0*/  IMAD R4, R4, c[0x0][0xc], RZ ;  /* 0x0000030004047a24 */ /* 0x000fc800078e02ff */
[----:B------:R-:W-:-:S05]  /*1cf0*/  IMAD R4, R4, c[0x0][0x14], RZ ;  /* 0x0000050004047a24 */ /* 0x000fca00078e02ff */
[----:B------:R-:W-:-:S04]  /*1d00*/  SHF.L.U32 R3, R4, 0x5, RZ ;  /* 0x0000000504037819 */ /* 0x000fc800000006ff */
        /* <DEDUP_REMOVED lines=16> */
[----:B------:R-:W-:-:S03]  /*1e10*/  LEA.HI.X R5, R5, c[0x0][0x164], R0, 0x2, P1 ;  /* 0x0000590005057a11 */ /* 0x000fc600008f1400 */
[----:B------:R-:W-:Y:S04]  /*1e20*/  STG.E [R2.64], R7 ;  /* 0x0000000702007986 */ /* 0x000fe8000c101924 */
[----:B------:R-:W-:Y:S01]  /*1e30*/  STG.E [R4.64], R9 ;  /* 0x0000000904007986 */ /* 0x000fe2000c101924 */
[----:B------:R-:W-:Y:S05]  /*1e40*/  EXIT ;  /* 0x000000000000794d */ /* 0x000fea0003800000 */
.L_x_6026:
        /* <DEDUP_REMOVED lines=20> */
.L_x_6027:
[----:B------:R-:W-:Y:S01]  /*1f90*/  HFMA2.MMA R10, -RZ, RZ, 0, 9.5367431640625e-07 ;  /* 0x00000010ff0a7435 */ /* 0x000fe200000001ff */
[----:B------:R-:W-:Y:S01]  /*1fa0*/  MOV R9, 0xff7fffff ;  /* 0xff7fffff00097802 */ /* 0x000fe20000000f00 */
[----:B------:R-:W-:Y:S01]  /*1fb0*/  IMAD.MOV.U32 R12, RZ, RZ, -0x1 ;  /* 0xffffffffff0c7424 */ /* 0x000fe200078e00ff */
[----:B------:R-:W-:Y:S02]  /*1fc0*/  MOV R11, 0x1f ;  /* 0x0000001f000b7802 */ /* 0x000fe40000000f00 */
[----:B------:R-:W-:Y:S02]  /*1fd0*/  MOV R6, 0x1ff0 ;  /* 0x00001ff000067802 */ /* 0x000fe40000000f00 */
[----:B------:R-:W-:Y:S05]  /*1fe0*/  CALL.REL.NOINC `($__internal_152_$__cuda_sm70_shflsync_bfly_p) ;  /* 0x000000f000007944 */ /* 0x000fea0003c00000 */
[----:B-1----:R-:W-:Y:S01]  /*1ff0*/  MOV R6, R10 ;  /* 0x0000000a00067202 */ /* 0x002fe20000000f00 */
[----:B0-----:R-:W-:Y:S05]  /*2000*/  BRA `(.L_x_6053) ;  /* 0xffffe16000007947 */ /* 0x001fea000383ffff */
.L_x_6028:
[----:B------:R-:W-:Y:S01]  /*2010*/  HFMA2.MMA R10, -RZ, RZ, 0, 4.76837158203125e-07 ;  /* 0x00000008ff0a7435 */ /* 0x000fe200000001ff */
[----:B------:R-:W-:Y:S02]  /*2020*/  MOV R11, 0x1f ;  /* 0x0000001f000b7802 */ /* 0x000fe40000000f00 */
[----:B------:R-:W-:Y:S02]  /*2030*/  MOV R12, 0xffffffff ;  /* 0xffffffff000c7802 */ /* 0x000fe40000000f00 */
[----:B------:R-:W-:-:S02]  /*2040*/  MOV R6, 0x2060 ;  /* 0x0000206000067802 */ /* 0x000fc40000000f00 */
[----:B------:R-:W-:Y:S05]  /*2050*/  CALL.REL.NOINC `($__internal_152_$__cuda_sm70_shflsync_bfly_p) ;  /* 0x0000008000007944 */ /* 0x000fea0003c00000 */
[----:B0-----:R-:W-:Y:S01]  /*2060*/  HFMA2.MMA R11, -RZ, RZ, 0, 1.847743988037109375e-06 ;  /* 0x0000001fff0b7435 */ /* 0x001fe200000001ff */
[----:B-1----:R-:W-:Y:S01]  /*2070*/  FMNMX.FTZ R9, R9, R10, !PT ;  /* 0x0000000a09097209 */ /* 0x002fe20007810000 */
[----:B------:R-:W-:Y:S01]  /*2080*/  IMAD.MOV.U32 R10, RZ, RZ, 0x4 ;  /* 0x00000004ff0a7424 */ /* 0x000fe200078e00ff */
[----:B------:R-:W-:-:S02]  /*2090*/  MOV R12, 0xffffffff ;  /* 0xffffffff000c7802 */ /* 0x000fc40000000f00 */
[----:B------:R-:W-:Y:S02]  /*20a0*/  MOV R6, 0x20c0 ;  /* 0x000020c000067802 */ /* 0x000fe40000000f00 */
[----:B------:R-:W-:Y:S05]  /*20b0*/  CALL.REL.NOINC `($__internal_152_$__cuda_sm70_shflsync_bfly_p) ;  /* 0x0000002000007944 */ /* 0x000fea0003c00000 */
[----:B-1----:R-:W-:Y:S01]  /*20c0*/  MOV R6, R10 ;  /* 0x0000000a00067202 */ /* 0x002fe20000000f00 */
[----:B0-----:R-:W-:Y:S05]  /*20d0*/  BRA `(.L_x_6054) ;  /* 0xffffe0f000007947 */ /* 0x001fea000383ffff */
        .weak           $__internal_152_$__cuda_sm70_shflsync_bfly_p
        .type           $__internal_152_$__cuda_sm70_shflsync_bfly_p,@function
        .size           $__internal_152_$__cuda_sm70_shflsync_bfly_p,(.L_x_23319 - $__internal_152_$__cuda_sm70_shflsync_bfly_p)
$__internal_152_$__cuda_sm70_shflsync_bfly_p:
[----:B------:R-:W-:Y:S01]  /*20e0*/  HFMA2.MMA R7, -RZ, RZ, 0, 0 ;  /* 0x00000000ff077435 */ /* 0x000fe200000001ff */
[----:B------:R-:W-:Y:S04]  /*20f0*/  WARPSYNC R12 ;  /* 0x0000000c00007348 */ /* 0x000fe80003800000 */
[----:B------:R0:W1:Y:S01]  /*2100*/  SHFL.BFLY PT, R10, R9, R10, R11 ;  /* 0x0c00000a090a7389 */ /* 0x00006200000e000b */
[----:B------:R-:W-:Y:S05]  /*2110*/  RET.REL.NODEC R6 `(_ZN4vllm25paged_attention_v1_kernelIfhLi32ELi8ELi128ELNS_18Fp8KVCacheDataTypeE2ELb0EEEvPT_PKS2_PKT0_S8_ifPKiSA_iPKfiiiSC_SC_iiiii) ;  /* 0xffffdee006007950 */ /* 0x000fea0003c3ffff */
.L_x_6055:
        /* <DEDUP_REMOVED lines=14> */
.L_x_23319:


//--------------------- .text._ZN4vllm25paged_attention_v1_kernelIfhLi256ELi8ELi128ELNS_18Fp8KVCacheDataTypeE2ELb1EEEvPT_PKS2_PKT0_S8_ifPKiSA_iPKfiiiSC_SC_iiiii --------------------------
	.section	.text._ZN4vllm25paged_attention_v1_kernelIfhLi256ELi8ELi128ELNS_18Fp8KVCacheDataTypeE2ELb1EEEvPT_PKS2_PKT0_S8_ifPKiSA_iPKfiiiSC_SC_iiiii,"ax",@progbits
	.sectioninfo	@"SHI_REGISTERS=39"
	.align	128
        .global         _ZN4vllm25paged_attention_v1_kernelIfhLi256ELi8ELi128ELNS_18Fp8KVCacheDataTypeE2ELb1EEEvPT_PKS2_PKT0_S8_ifPKiSA_iPKfiiiSC_SC_iiiii
        .type           _ZN4vllm25paged_attention_v1_kernelIfhLi256ELi8ELi128ELNS_18Fp8KVCacheDataTypeE2ELb1EEEvPT_PKS2_PKT0_S8_ifPKiSA_iPKfiiiSC_SC_iiiii,@function
        .size           _ZN4vllm25paged_attention_v1_kernelIfhLi256ELi8ELi128ELNS_18Fp8KVCacheDataTypeE2ELb1EEEvPT_PKS2_PKT0_S8_ifPKiSA_iPKfiiiSC_SC_iiiii,(.L_x_23320 - _ZN4vllm25paged_attention_v1_kernelIfhLi256ELi8ELi128ELNS_18Fp8KVCacheDataTypeE2ELb1EEEvPT_PKS2_PKT0_S8_ifPKiSA_iPKfiiiSC_SC_iiiii)
        .other          _ZN4vllm25paged_attention_v1_kernelIfhLi256ELi8ELi128ELNS_18Fp8KVCacheDataTypeE2ELb1EEEvPT_PKS2_PKT0_S8_ifPKiSA_iPKfiiiSC_SC_iiiii,@"STO_CUDA_ENTRY STV_DEFAULT"
_ZN4vllm25paged_attention_v1_kernelIfhLi256ELi8ELi128ELNS_18Fp8KVCacheDataTypeE2ELb1EEEvPT_PKS2_PKT0_S8_ifPKiSA_iPKfiiiSC_SC_iiiii:
.text._ZN4vllm25paged_attention_v1_kernelIfhLi256ELi8ELi128ELNS_18Fp8KVCacheDataTypeE2ELb1EEEvPT_PKS2_PKT0_S8_ifPKiSA_iPKfiiiSC_SC_iiiii:
        /* <DEDUP_REMOVED lines=36> */
[----:B-1----:R-:W-:Y:S02]  /*0240*/  SHF.R.S32.HI R7, RZ, 0x1f, R14 ;  /* 0x0000001fff077819 */ /* 0x002fe4000001140e */
        /* <DEDUP_REMOVED lines=68> */
.L_x_6056:
[----:B---3--:R-:W-:-:S05]  /*0690*/  MOV R9, c[0x0][0xc] ;  /* 0x0000030000097a02 */ /* 0x008fca0000000f00 */
[----:B------:R-:W-:-:S04]  /*06a0*/  IMAD R4, R9, c[0x0][0x1c8], R12 ;  /* 0x0000720009047a24 */ /* 0x000fc800078e020c */
[----:B------:R-:W-:-:S03]  /*06b0*/  IMAD R4, R4, c[0x0][0x1d8], RZ ;  /* 0x0000760004047a24 */ /* 0x000fc600078e02ff */
.L_x_6057:
        /* <DEDUP_REMOVED lines=14> */
[----:B0-----:R-:W0:Y:S04]  /*07a0*/  MUFU.RCP R16, R16 ;  /* 0x0000001000107308 */ /* 0x001e280000001000 */
[----:B------:R-:W-:Y:S02]  /*07b0*/  IMAD.IADD R7, R10, 0x1, -R7 ;  /* 0x000000010a077824 */ /* 0x000fe400078e0a07 */
[----:B------:R-:W-:Y:S01]  /*07c0*/  IMAD.MOV.U32 R10, RZ, RZ, RZ ;  /* 0x000000ffff0a7224 */ /* 0x000fe200078e00ff */
[----:B0-----:R-:W-:-:S06]  /*07d0*/  IADD3 R11, R16, 0xffffffe, RZ ;  /* 0x0ffffffe100b7810 */ /* 0x001fcc0007ffe0ff */
[----:B------:R-:W0:Y:S02]  /*07e0*/  F2I.FTZ.U32.TRUNC.NTZ R11, R11 ;  /* 0x0000000b000b7305 */ /* 0x000e24000021f000 */
[----:B0-----:R-:W-:-:S04]  /*07f0*/  IMAD.MOV R18, RZ, RZ, -R11 ;  /* 0x000000ffff127224 */ /* 0x001fc800078e0a0b */
[----:B------:R-:W-:Y:S01]  /*0800*/  IMAD R17, R18, R9, RZ ;  /* 0x0000000912117224 */ /* 0x000fe200078e02ff */
[----:B------:R-:W-:-:S03]  /*0810*/  IADD3 R18, R0, -c[0x0][0x1cc], RZ ;  /* 0x8000730000127a10 */ /* 0x000fc60007ffe0ff */
[----:B------:R-:W-:Y:S01]  /*0820*/  IMAD.HI.U32 R17, R11, R17, R10 ;  /* 0x000000110b117227 */ /* 0x000fe200078e000a */
[----:B------:R-:W-:-:S05]  /*0830*/  MOV R11, R15 ;  /* 0x0000000f000b7202 */ /* 0x000fca0000000f00 */
.L_x_6061:
        /* <DEDUP_REMOVED lines=37> */
.L_x_6059:
[----:B------:R-:W-:Y:S05]  /*0a90*/  BSYNC B7 ;  /* 0x0000000000077941 */ /* 0x000fea0003800000 */
.L_x_6058:
[----:B------:R-:W-:Y:S05]  /*0aa0*/  BRA.DIV ~URZ, `(.L_x_6062) ;  /* 0x00002f027f007947 */ /* 0x000fea000b800000 */
[----:B------:R-:W-:-:S05]  /*0ab0*/  IMAD.MOV.U32 R5, RZ, RZ, -0x800001 ;  /* 0xff7fffffff057424 */ /* 0x000fca00078e00ff */
.L_x_6098:
[----:B------:R-:W-:Y:S01]  /*0ac0*/  FMNMX.FTZ R7, R5, -3.40282346638528859812e+38, !PT ;  /* 0xff7fffff05077809 */ /* 0x000fe20007810000 */
[----:B------:R-:W-:Y:S01]  /*0ad0*/  IMAD.MOV.U32 R6, RZ, RZ, -0x800001 ;  /* 0xff7fffffff067424 */ /* 0x000fe200078e00ff */
[----:B------:R-:W-:Y:S05]  /*0ae0*/  BRA.DIV ~URZ, `(.L_x_6063) ;  /* 0x00002f427f007947 */ /* 0x000fea000b800000 */
[----:B------:R-:W0:Y:S02]  /*0af0*/  SHFL.BFLY PT, R5, R7, 0x8, 0x1f ;  /* 0x0d001f0007057f89 */ /* 0x000e2400000e0000 */
[----:B0-----:R-:W-:-:S05]  /*0b00*/  FMNMX.FTZ R5, R7, R5, !PT ;  /* 0x0000000507057209 */ /* 0x001fca0007810000 */
[----:B------:R0:W1:Y:S02]  /*0b10*/  SHFL.BFLY PT, R10, R5, 0x4, 0x1f ;  /* 0x0c801f00050a7f89 */ /* 0x00006400000e0000 */
.L_x_6099:
        /* <DEDUP_REMOVED lines=10> */
[----:B0-2---:R-:W0:Y:S02]  /*0bc0*/  SHFL.BFLY PT, R5, R6, 0x2, 0x1f ;  /* 0x0c401f0006057f89 */ /* 0x005e2400000e0000 */
        /* <DEDUP_REMOVED lines=17> */
.L_x_6068:
        /* <DEDUP_REMOVED lines=11> */
.L_x_6067:
[----:B------:R-:W-:Y:S05]  /*0d90*/  BSYNC B1 ;  /* 0x0000000000017941 */ /* 0x000fea0003800000 */
.L_x_6066:
        /* <DEDUP_REMOVED lines=10> */
.L_x_6071:
        /* <DEDUP_REMOVED lines=10> */
[----:B------:R-:W0:Y:S02]  /*0ee0*/  LDS R36, [R7+0x1800] ;  /* 0x0018000007247984 */ /* 0x000e240000000800 */
[----:B01----:R-:W-:-:S02]  /*0ef0*/  FADD.FTZ R16, -R5, R16 ;  /* 0x0000001005107221 */ /* 0x003fc40000010100 */
[C---:B--2---:R-:W-:Y:S02]  /*0f00*/  FADD.FTZ R20, -R5.reuse, R20 ;  /* 0x0000001405147221 */ /* 0x044fe40000010100 */
[----:B------:R-:W-:Y:S02]  /*0f10*/  FMUL.FTZ R17, R16, 1.4426950216293334961 ;  /* 0x3fb8aa3b10117820 */ /* 0x000fe40000410000 */
[----:B------:R-:W0:Y:S01]  /*0f20*/  LDS R16, [R7+0xa00] ;  /* 0x000a000007107984 */ /* 0x000e220000000800 */
[C---:B---3--:R-:W-:Y:S01]  /*0f30*/  FADD.FTZ R22, -R5.reuse, R22 ;  /* 0x0000001605167221 */ /* 0x048fe20000010100 */
[----:B------:R1:W2:Y:S01]  /*0f40*/  MUFU.EX2 R32, R17 ;  /* 0x0000001100207308 */ /* 0x0002a20000000800 */
[----:B------:R-:W-:Y:S02]  /*0f50*/  FMUL.FTZ R19, R20, 1.4426950216293334961 ;  /* 0x3fb8aa3b14137820 */ /* 0x000fe40000410000 */
[----:B------:R-:W3:Y:S01]  /*0f60*/  LDS R20, [R7+0xc00] ;  /* 0x000c000007147984 */ /* 0x000ee20000000800 */
[----:B----4-:R-:W-:-:S02]  /*0f70*/  FADD.FTZ R24, -R5, R24 ;  /* 0x0000001805187221 */ /* 0x010fc40000010100 */
[----:B------:R-:W-:Y:S02]  /*0f80*/  FMUL.FTZ R21, R22, 1.4426950216293334961 ;  /* 0x3fb8aa3b16157820 */ /* 0x000fe40000410000 */
[----:B------:R-:W4:Y:S01]  /*0f90*/  LDS R22, [R7+0xe00] ;  /* 0x000e000007167984 */ /* 0x000f220000000800 */
[C---:B-----5:R-:W-:Y:S01]  /*0fa0*/  FADD.FTZ R26, -R5.reuse, R26 ;  /* 0x0000001a051a7221 */ /* 0x060fe20000010100 */
[----:B------:R5:W5:Y:S01]  /*0fb0*/  MUFU.EX2 R34, R19 ;  /* 0x0000001300227308 */ /* 0x000b620000000800 */
[----:B------:R-:W-:Y:S02]  /*0fc0*/  FMUL.FTZ R30, R24, 1.4426950216293334961 ;  /* 0x3fb8aa3b181e7820 */ /* 0x000fe40000410000 */
[----:B------:R-:W4:Y:S01]  /*0fd0*/  LDS R24, [R7+0x1000] ;  /* 0x0010000007187984 */ /* 0x000f220000000800 */
[----:B-1----:R-:W-:Y:S02]  /*0fe0*/  FMUL.FTZ R17, R26, 1.4426950216293334961 ;  /* 0x3fb8aa3b1a117820 */ /* 0x002fe40000410000 */
[----:B--2---:R-:W-:Y:S01]  /*0ff0*/  FADD.FTZ R9, R32, R9 ;  /* 0x0000000920097221 */ /* 0x004fe20000010000 */
[----:B------:R-:W1:Y:S01]  /*1000*/  LDS R26, [R7+0x1200] ;  /* 0x00120000071a7984 */ /* 0x000e620000000800 */
[----:B------:R-:W2:Y:S01]  /*1010*/  MUFU.EX2 R21, R21 ;  /* 0x0000001500157308 */ /* 0x000ea20000000800 */
[----:B-----5:R-:W-:-:S02]  /*1020*/  FADD.FTZ R19, -R5, R10 ;  /* 0x0000000a05137221 */ /* 0x020fc40000010100 */
[----:B------:R-:W-:Y:S01]  /*1030*/  STS [R7+-0x400], R32 ;  /* 0xfffc002007007388 */ /* 0x000fe20000000800 */
[----:B------:R-:W-:Y:S02]  /*1040*/  FADD.FTZ R23, -R5, R18 ;  /* 0x0000001205177221 */ /* 0x000fe40000010100 */
[----:B------:R-:W-:Y:S01]  /*1050*/  FMUL.FTZ R19, R19, 1.4426950216293334961 ;  /* 0x3fb8aa3b13137820 */ /* 0x000fe20000410000 */
[----:B------:R-:W5:Y:S01]  /*1060*/  LDS R32, [R7+0x1600] ;  /* 0x0016000007207984 */ /* 0x000f620000000800 */
[----:B------:R-:W-:Y:S01]  /*1070*/  FADD.FTZ R9, R9, R34 ;  /* 0x0000002209097221 */ /* 0x000fe20000010000 */
[----:B------:R-:W0:Y:S01]  /*1080*/  MUFU.EX2 R30, R30 ;  /* 0x0000001e001e7308 */ /* 0x000e220000000800 */
[----:B------:R-:W-:Y:S01]  /*1090*/  FMUL.FTZ R23, R23, 1.4426950216293334961 ;  /* 0x3fb8aa3b17177820 */ /* 0x000fe20000410000 */
[----:B------:R-:W-:Y:S01]  /*10a0*/  STS [R7+-0x200], R34 ;  /* 0xfffe002207007388 */ /* 0x000fe20000000800 */
[----:B------:R-:W-:-:S03]  /*10b0*/  FADD.FTZ R36, -R5, R36 ;  /* 0x0000002405247221 */ /* 0x000fc60000010100 */
[----:B------:R-:W5:Y:S01]  /*10c0*/  LDS R34, [R7+0x1a00] ;  /* 0x001a000007227984 */ /* 0x000f620000000800 */
[----:B--2---:R-:W-:Y:S01]  /*10d0*/  FADD.FTZ R9, R9, R21 ;  /* 0x0000001509097221 */ /* 0x004fe20000010000 */
[----:B------:R0:W2:Y:S01]  /*10e0*/  MUFU.EX2 R10, R17 ;  /* 0x00000011000a7308 */ /* 0x0000a20000000800 */
[----:B------:R-:W-:Y:S01]  /*10f0*/  FMUL.FTZ R36, R36, 1.4426950216293334961 ;  /* 0x3fb8aa3b24247820 */ /* 0x000fe20000410000 */
[----:B------:R3:W-:Y:S06]  /*1100*/  STS [R7], R21 ;  /* 0x0000001507007388 */ /* 0x0007ec0000000800 */
[----:B------:R4:W1:Y:S01]  /*1110*/  MUFU.EX2 R18, R19 ;  /* 0x0000001300127308 */ /* 0x0008620000000800 */
[----:B0-----:R-:W-:Y:S01]  /*1120*/  FADD.FTZ R17, -R5, R16 ;  /* 0x0000001005117221 */ /* 0x001fe20000010100 */
[----:B------:R0:W-:Y:S01]  /*1130*/  STS [R7+0x200], R30 ;  /* 0x0002001e07007388 */ /* 0x0001e20000000800 */
[----:B------:R-:W-:-:S02]  /*1140*/  FADD.FTZ R9, R9, R30 ;  /* 0x0000001e09097221 */ /* 0x000fc40000010000 */
[----:B------:R-:W-:Y:S02]  /*1150*/  FMUL.FTZ R17, R17, 1.4426950216293334961 ;  /* 0x3fb8aa3b11117820 */ /* 0x000fe40000410000 */
[C---:B---3--:R-:W-:Y:S01]  /*1160*/  FADD.FTZ R21, -R5.reuse, R20 ;  /* 0x0000001405157221 */ /* 0x048fe20000010100 */
[----:B------:R3:W0:Y:S01]  /*1170*/  MUFU.EX2 R16, R23 ;  /* 0x0000001700107308 */ /* 0x0006220000000800 */
[----:B----4-:R-:W-:Y:S01]  /*1180*/  FADD.FTZ R19, -R5, R22 ;  /* 0x0000001605137221 */ /* 0x010fe20000010100 */
[----:B--2---:R-:W-:Y:S01]  /*1190*/  STS [R7+0x400], R10 ;  /* 0x0004000a07007388 */ /* 0x004fe20000000800 */
[----:B------:R-:W-:Y:S02]  /*11a0*/  FMUL.FTZ R21, R21, 1.4426950216293334961 ;  /* 0x3fb8aa3b15157820 */ /* 0x000fe40000410000 */
[----:B------:R-:W-:Y:S02]  /*11b0*/  FMUL.FTZ R19, R19, 1.4426950216293334961 ;  /* 0x3fb8aa3b13137820 */ /* 0x000fe40000410000 */
[----:B------:R-:W-:Y:S01]  /*11c0*/  FADD.FTZ R25, -R5, R24 ;  /* 0x0000001805197221 */ /* 0x000fe20000010100 */
[----:B------:R2:W4:Y:S01]  /*11d0*/  MUFU.EX2 R20, R17 ;  /* 0x0000001100147308 */ /* 0x0005220000000800 */
[----:B------:R-:W-:Y:S01]  /*11e0*/  FADD.FTZ R9, R9, R10 ;  /* 0x0000000a09097221 */ /* 0x000fe20000010000 */
[----:B-1----:R-:W-:Y:S01]  /*11f0*/  STS [R7+0x600], R18 ;  /* 0x0006001207007388 */ /* 0x002fe20000000800 */
[----:B------:R-:W-:-:S02]  /*1200*/  FMUL.FTZ R25, R25, 1.4426950216293334961 ;  /* 0x3fb8aa3b19197820 */ /* 0x000fc40000410000 */
[----:B---3--:R-:W-:Y:S02]  /*1210*/  FADD.FTZ R23, -R5, R26 ;  /* 0x0000001a05177221 */ /* 0x008fe40000010100 */
[----:B------:R-:W-:Y:S01]  /*1220*/  FADD.FTZ R9, R9, R18 ;  /* 0x0000001209097221 */ /* 0x000fe20000010000 */
[----:B------:R-:W1:Y:S01]  /*1230*/  MUFU.EX2 R22, R21 ;  /* 0x0000001500167308 */ /* 0x000e620000000800 */
[----:B------:R-:W-:Y:S01]  /*1240*/  FMUL.FTZ R23, R23, 1.4426950216293334961 ;  /* 0x3fb8aa3b17177820 */ /* 0x000fe20000410000 */
[----:B0-----:R-:W-:Y:S01]  /*1250*/  STS [R7+0x800], R16 ;  /* 0x0008001007007388 */ /* 0x001fe20000000800 */
[----:B--2---:R-:W-:Y:S02]  /*1260*/  FADD.FTZ R17, -R5, R28 ;  /* 0x0000001c05117221 */ /* 0x004fe40000010100 */
[----:B------:R-:W-:Y:S02]  /*1270*/  FADD.FTZ R9, R9, R16 ;  /* 0x0000001009097221 */ /* 0x000fe40000010000 */
[----:B-----5:R-:W-:Y:S01]  /*1280*/  FADD.FTZ R32, -R5, R32 ;  /* 0x0000002005207221 */ /* 0x020fe20000010100 */
[----:B------:R-:W0:Y:S01]  /*1290*/  MUFU.EX2 R24, R19 ;  /* 0x0000001300187308 */ /* 0x000e220000000800 */
[----:B------:R-:W-:Y:S01]  /*12a0*/  FMUL.FTZ R17, R17, 1.4426950216293334961 ;  /* 0x3fb8aa3b11117820 */ /* 0x000fe20000410000 */
[----:B----4-:R-:W-:Y:S01]  /*12b0*/  STS [R7+0xa00], R20 ;  /* 0x000a001407007388 */ /* 0x010fe20000000800 */
[----:B------:R-:W-:-:S02]  /*12c0*/  FADD.FTZ R9, R9, R20 ;  /* 0x0000001409097221 */ /* 0x000fc40000010000 */
[----:B------:R-:W-:Y:S02]  /*12d0*/  FMUL.FTZ R32, R32, 1.4426950216293334961 ;  /* 0x3fb8aa3b20207820 */ /* 0x000fe40000410000 */
[----:B------:R-:W-:Y:S01]  /*12e0*/  FADD.FTZ R34, -R5, R34 ;  /* 0x0000002205227221 */ /* 0x000fe20000010100 */
[----:B------:R-:W2:Y:S01]  /*12f0*/  MUFU.EX2 R26, R25 ;  /* 0x00000019001a7308 */ /* 0x000ea20000000800 */
[----:B-1----:R-:W-:Y:S01]  /*1300*/  FADD.FTZ R9, R9, R22 ;  /* 0x0000001609097221 */ /* 0x002fe20000010000 */
[----:B------:R-:W-:Y:S01]  /*1310*/  STS [R7+0xc00], R22 ;  /* 0x000c001607007388 */ /* 0x000fe20000000800 */
[----:B------:R-:W-:-:S05]  /*1320*/  FMUL.FTZ R34, R34, 1.4426950216293334961 ;  /* 0x3fb8aa3b22227820 */ /* 0x000fca0000410000 */
        /* <DEDUP_REMOVED lines=21> */
.L_x_6070:
[----:B------:R-:W-:Y:S05]  /*1480*/  BSYNC B1 ;  /* 0x0000000000017941 */ /* 0x000fea0003800000 */
.L_x_6069:
        /* <DEDUP_REMOVED lines=55> */
.L_x_6073:
[----:B------:R-:W-:Y:S05]  /*1800*/  BSYNC B1 ;  /* 0x0000000000017941 */ /* 0x000fea0003800000 */
.L_x_6072:
        /* <DEDUP_REMOVED lines=26> */
.L_x_6065:
[----:B------:R-:W-:Y:S05]  /*19b0*/  BSYNC B0 ;  /* 0x0000000000007941 */ /* 0x000fea0003800000 */
.L_x_6064:
        /* <DEDUP_REMOVED lines=35> */
[----:B------:R-:W-:Y:S01]  /*1bf0*/  LEA R7, R14, 0x20, 0x2 ;  /* 0x000000200e077811 */ /* 0x000fe200078e10ff */
[----:B------:R-:W-:-:S04]  /*1c00*/  IMAD.MOV.U32 R10, RZ, RZ, R14 ;  /* 0x000000ffff0a7224 */ /* 0x000fc800078e000e */
.L_x_6078:
        /* <DEDUP_REMOVED lines=8> */
.L_x_6077:
[----:B------:R-:W-:Y:S05]  /*1c90*/  BSYNC B1 ;  /* 0x0000000000017941 */ /* 0x000fea0003800000 */
.L_x_6076:
        /* <DEDUP_REMOVED lines=10> */
.L_x_6081:
        /* <DEDUP_REMOVED lines=35> */
[C---:B------:R-:W-:Y:S02]  /*1f70*/  FMUL.FTZ R29, R5.reuse, R29 ;  /* 0x0000001d051d7220 */ /* 0x040fe40000410000 */
        /* <DEDUP_REMOVED lines=16> */
.L_x_6080:
[----:B------:R-:W-:Y:S05]  /*2080*/  BSYNC B1 ;  /* 0x0000000000017941 */ /* 0x000fea0003800000 */
.L_x_6079:
        /* <DEDUP_REMOVED lines=31> */
.L_x_6083:
[----:B------:R-:W-:Y:S05]  /*2280*/  BSYNC B1 ;  /* 0x0000000000017941 */ /* 0x000fea0003800000 */
.L_x_6082:
        /* <DEDUP_REMOVED lines=14> */
.L_x_6075:
[----:B------:R-:W-:Y:S05]  /*2370*/  BSYNC B0 ;  /* 0x0000000000007941 */ /* 0x000fea0003800000 */
.L_x_6074:
        /* <DEDUP_REMOVED lines=14> */
[----:B------:R-:W-:-:S05]  /*2460*/  IADD3 R16, R0, -c[0x0][0x1cc], RZ ;  /* 0x8000730000107a10 */ /* 0x000fca0007ffe0ff */
        /* <DEDUP_REMOVED lines=8> */
[----:B------:R-:W-:Y:S02]  /*24f0*/  IMAD R9, R20, R5, RZ ;  /* 0x0000000514097224 */ /* 0x000fe400078e02ff */
[----:B------:R-:W-:Y:S02]  /*2500*/  IMAD.MOV.U32 R7, RZ, RZ, R15 ;  /* 0x000000ffff077224 */ /* 0x000fe400078e000f */
[----:B------:R-:W-:-:S04]  /*2510*/  IMAD.HI.U32 R19, R11, R9, R10 ;  /* 0x000000090b137227 */ /* 0x000fc800078e000a */
[----:B------:R-:W-:Y:S02]  /*2520*/  IMAD.MOV.U32 R11, RZ, RZ, R6 ;  /* 0x000000ffff0b7224 */ /* 0x000fe400078e0006 */
.L_x_6087:
        /* <DEDUP_REMOVED lines=33> */
.L_x_6085:
[----:B------:R-:W-:Y:S05]  /*2740*/  BSYNC B6 ;  /* 0x0000000000067941 */ /* 0x000fea0003800000 */
.L_x_6084:
[----:B------:R-:W-:Y:S05]  /*2750*/  BRA.DIV ~URZ, `(.L_x_6088) ;  /* 0x000013c27f007947 */ /* 0x000fea000b800000 */
[----:B------:R-:W-:-:S04]  /*2760*/  IMAD.MOV.U32 R35, RZ, RZ, RZ ;  /* 0x000000ffff237224 */ /* 0x000fc800078e00ff */
.L_x_6100:
[----:B------:R-:W-:Y:S01]  /*2770*/  FADD.FTZ R35, RZ, R35 ;  /* 0x00000023ff237221 */ /* 0x000fe20000010000 */
[----:B------:R-:W-:Y:S05]  /*2780*/  BRA.DIV ~URZ, `(.L_x_6089) ;  /* 0x000014127f007947 */ /* 0x000fea000b800000 */
[----:B------:R-:W-:Y:S01]  /*2790*/  HFMA2.MMA R23, -RZ, RZ, 0, 0 ;  /* 0x00000000ff177435 */ /* 0x000fe200000001ff */
[----:B------:R-:W-:Y:S01]  /*27a0*/  IMAD.MOV.U32 R29, RZ, RZ, RZ ;  /* 0x000000ffff1d7224 */ /* 0x000fe200078e00ff */
[----:B------:R-:W-:Y:S01]  /*27b0*/  MOV R31, RZ ;  /* 0x000000ff001f7202 */ /* 0x000fe20000000f00 */
[----:B------:R-:W-:Y:S01]  /*27c0*/  IMAD.MOV.U32 R33, RZ, RZ, RZ ;  /* 0x000000ffff217224 */ /* 0x000fe200078e00ff */
[----:B0-----:R-:W-:Y:S01]  /*27d0*/  CS2R R6, SRZ ;  /* 0x0000000000067805 */ /* 0x001fe2000001ff00 */
[----:B------:R-:W-:Y:S01]  /*27e0*/  IMAD.MOV.U32 R9, RZ, RZ, RZ ;  /* 0x000000ffff097224 */ /* 0x000fe200078e00ff */
[----:B------:R-:W-:Y:S01]  /*27f0*/  CS2R R4, SRZ ;  /* 0x0000000000047805 */ /* 0x000fe2000001ff00 */
[----:B------:R-:W-:Y:S01]  /*2800*/  IMAD.MOV.U32 R19, RZ, RZ, RZ ;  /* 0x000000ffff137224 */ /* 0x000fe200078e00ff */
[----:B------:R-:W-:Y:S01]  /*2810*/  CS2R R2, SRZ ;  /* 0x0000000000027805 */ /* 0x000fe2000001ff00 */
[----:B------:R-:W-:-:S02]  /*2820*/  IMAD.MOV.U32 R21, RZ, RZ, RZ ;  /* 0x000000ffff157224 */ /* 0x000fc400078e00ff */
[----:B------:R-:W-:Y:S02]  /*2830*/  IMAD.MOV.U32 R0, RZ, RZ, RZ ;  /* 0x000000ffff007224 */ /* 0x000fe400078e00ff */
[----:B------:R-:W-:Y:S02]  /*2840*/  IMAD.MOV.U32 R10, RZ, RZ, RZ ;  /* 0x000000ffff0a7224 */ /* 0x000fe400078e00ff */
.L_x_6101:
[----:B------:R-:W-:Y:S01]  /*2850*/  LOP3.LUT R11, R8, 0x1, RZ, 0xc0, !PT ;  /* 0x00000001080b7812 */ /* 0x000fe200078ec0ff */
[----:B------:R-:W-:Y:S01]  /*2860*/  WARPSYNC 0xffffffff ;  /* 0xffffffff00007948 */ /* 0x000fe20003800000 */
[----:B------:R-:W-:Y:S01]  /*2870*/  LOP3.LUT R16, R14, 0xffffffc0, RZ, 0xc0, !PT ;  /* 0xffffffc00e107812 */ /* 0x000fe200078ec0ff */
[----:B------:R-:W-:Y:S01]  /*2880*/  BAR.SYNC.DEFER_BLOCKING 0x0 ;  /* 0x0000000000007b1d */ /* 0x000fe20000010000 */
[----:B------:R-:W-:Y:S02]  /*2890*/  ISETP.NE.AND P0, PT, R11, RZ, PT ;  /* 0x000000ff0b00720c */ /* 0x000fe40003f05270 */
[----:B------:R-:W-:Y:S01]  /*28a0*/  LEA.HI R18, R8, R8, RZ, 0x1 ;  /* 0x0000000808127211 */ /* 0x000fe200078f08ff */
[----:B------:R-:W-:Y:S01]  /*28b0*/  FADD.FTZ R8, RZ, R10 ;  /* 0x0000000aff087221 */ /* 0x000fe20000010000 */
[----:B------:R-:W-:Y:S01]  /*28c0*/  ISETP.NE.OR P5, PT, R16, 0x40, P0 ;  /* 0x000000401000780c */ /* 0x000fe200007a5670 */
[----:B------:R-:W-:Y:S01]  /*28d0*/  BSSY B0, `(.L_x_6090) ;  /* 0x000001a000007945 */ /* 0x000fe20003800000 */
[----:B------:R-:W-:-:S02]  /*28e0*/  SHF.R.S32.HI R18, RZ, 0x1, R18 ;  /* 0x00000001ff127819 */ /* 0x000fc40000011412 */
[C---:B------:R-:W-:Y:S02]  /*28f0*/  IADD3 R17, R14.reuse, 0x1f, RZ ;  /* 0x0000001f0e117810 */ /* 0x040fe40007ffe0ff */
[C---:B------:R-:W-:Y:S01]  /*2900*/  LOP3.LUT R11, R14.reuse, 0xffffffe0, RZ, 0xc0, !PT ;  /* 0xffffffe00e0b7812 */ /* 0x040fe200078ec0ff */
[----:B------:R-:W-:Y:S01]  /*2910*/  IMAD R10, R15, 0x100, R18 ;  /* 0x000001000f0a7824 */ /* 0x000fe200078e0212 */
[----:B------:R-:W-:Y:S02]  /*2920*/  ISETP.GT.U32.AND P3, PT, R17, 0x3e, PT ;  /* 0x0000003e1100780c */ /* 0x000fe40003f64070 */
[----:B------:R-:W-:Y:S02]  /*2930*/  ISETP.NE.OR P4, PT, R11, 0x20, P0 ;  /* 0x000000200b00780c */ /* 0x000fe40000785670 */
[C---:B------:R-:W-:Y:S02]  /*2940*/  ISETP.GT.OR P1, PT, R14.reuse, 0x3f, P0 ;  /* 0x0000003f0e00780c */ /* 0x040fe40000724670 */
        /* <DEDUP_REMOVED lines=18> */
.L_x_6091:
[----:B------:R-:W-:Y:S05]  /*2a70*/  BSYNC B0 ;  /* 0x0000000000007941 */ /* 0x000fea0003800000 */
.L_x_6090:
        /* <DEDUP_REMOVED lines=35> */
.L_x_6093:
[----:B------:R-:W-:Y:S05]  /*2cb0*/  BSYNC B0 ;  /* 0x0000000000007941 */ /* 0x000fea0003800000 */
.L_x_6092:
        /* <DEDUP_REMOVED lines=19> */
.L_x_6095:
[----:B------:R-:W-:Y:S05]  /*2df0*/  BSYNC B0 ;  /* 0x0000000000007941 */ /* 0x000fea0003800000 */
.L_x_6094:
        /* <DEDUP_REMOVED lines=36> */
.L_x_6097:
[----:B------:R-:W-:Y:S05]  /*3040*/  BSYNC B0 ;  /* 0x0000000000007941 */ /* 0x000fea0003800000 */
.L_x_6096:
        /* <DEDUP_REMOVED lines=32> */
[----:B------:R-:W-:Y:S02]  /*3250*/  LEA R16, P1, R17, c[0x0][0x160], 0x2 ;  /* 0x0000580011107a11 */ /* 0x000fe400078210ff */
[----:B------:R-:W-:Y:S02]  /*3260*/  LEA R14, P0, R15, c[0x0][0x160], 0x2 ;  /* 0x000058000f0e7a11 */ /* 0x000fe400078010ff */
[----:B------:R-:W-:-:S02]  /*3270*/  LEA.HI.X R17, R17, c[0x0][0x164], R20, 0x2, P1 ;  /* 0x0000590011117a11 */ /* 0x000fc400008f1414 */
[C---:B0-----:R-:W-:Y:S02]  /*3280*/  IADD3 R12, R18.reuse, 0x40, RZ ;  /* 0x00000040120c7810 */ /* 0x041fe40007ffe0ff */
[----:B------:R-:W-:Y:S02]  /*3290*/  IADD3 R20, R18, 0x50, RZ ;  /* 0x0000005012147810 */ /* 0x000fe40007ffe0ff */
[----:B------:R-:W-:Y:S02]  /*32a0*/  LEA.HI.X R15, R15, c[0x0][0x164], R22, 0x2, P0 ;  /* 0x000059000f0f7a11 */ /* 0x000fe400000f1416 */
[-C--:B------:R-:W-:Y:S02]  /*32b0*/  IADD3 R30, P0, R12, R27.reuse, RZ ;  /* 0x0000001b0c1e7210 */ /* 0x080fe40007f1e0ff */
[----:B------:R-:W-:Y:S01]  /*32c0*/  IADD3 R13, P1, R20, R27, RZ ;  /* 0x0000001b140d7210 */ /* 0x000fe20007f3e0ff */
[----:B------:R-:W-:Y:S01]  /*32d0*/  STG.E [R14.64], R33 ;  /* 0x000000210e007986 */ /* 0x000fe2000c101924 */
[----:B------:R-:W-:-:S02]  /*32e0*/  IADD3 R24, R18, 0x70, RZ ;  /* 0x0000007012187810 */ /* 0x000fc40007ffe0ff */
[-C--:B------:R-:W-:Y:S01]  /*32f0*/  LEA.HI.X.SX32 R35, R12, R25.reuse, 0x1, P0 ;  /* 0x000000190c237211 */ /* 0x080fe200000f0eff */
[----:B------:R0:W-:Y:S01]  /*3300*/  STG.E [R16.64], R31 ;  /* 0x0000001f10007986 */ /* 0x0001e2000c101924 */
[----:B------:R-:W-:Y:S02]  /*3310*/  LEA.HI.X.SX32 R28, R20, R25, 0x1, P1 ;  /* 0x00000019141c7211 */ /* 0x000fe400008f0eff */
[----:B------:R-:W-:Y:S02]  /*3320*/  LEA R12, P1, R13, c[0x0][0x160], 0x2 ;  /* 0x000058000d0c7a11 */ /* 0x000fe400078210ff */
[----:B------:R-:W-:Y:S02]  /*3330*/  IADD3 R22, R18, 0x60, RZ ;  /* 0x0000006012167810 */ /* 0x000fe40007ffe0ff */
[----:B------:R-:W-:Y:S02]  /*3340*/  IADD3 R20, P3, R24, R27, RZ ;  /* 0x0000001b18147210 */ /* 0x000fe40007f7e0ff */
[----:B-1----:R-:W-:-:S02]  /*3350*/  LEA R10, P0, R30, c[0x0][0x160], 0x2 ;  /* 0x000058001e0a7a11 */ /* 0x002fc400078010ff */
[----:B------:R-:W-:Y:S02]  /*3360*/  LEA.HI.X R13, R13, c[0x0][0x164], R28, 0x2, P1 ;  /* 0x000059000d0d7a11 */ /* 0x000fe400008f141c */
[----:B------:R-:W-:Y:S02]  /*3370*/  IADD3 R26, P2, R22, R27, RZ ;  /* 0x0000001b161a7210 */ /* 0x000fe40007f5e0ff */
[-C--:B0-----:R-:W-:Y:S02]  /*3380*/  LEA.HI.X.SX32 R17, R24, R25.reuse, 0x1, P3 ;  /* 0x0000001918117211 */ /* 0x081fe400018f0eff */
[----:B------:R-:W-:Y:S02]  /*3390*/  LEA R16, P1, R20, c[0x0][0x160], 0x2 ;  /* 0x0000580014107a11 */ /* 0x000fe400078210ff */
[----:B------:R-:W-:Y:S02]  /*33a0*/  LEA.HI.X R11, R30, c[0x0][0x164], R35, 0x2, P0 ;  /* 0x000059001e0b7a11 */ /* 0x000fe400000f1423 */
[----:B------:R-:W-:-:S02]  /*33b0*/  LEA.HI.X.SX32 R15, R22, R25, 0x1, P2 ;  /* 0x00000019160f7211 */ /* 0x000fc400010f0eff */
        /* <DEDUP_REMOVED lines=8> */
[----:B------:R2:W-:Y:S01]  /*3440*/  STG.E [R14.64], R21 ;  /* 0x000000150e007986 */ /* 0x0005e2000c101924 */
[----:B------:R-:W-:-:S02]  /*3450*/  IADD3 R26, R18, 0xb0, RZ ;  /* 0x000000b0121a7810 */ /* 0x000fc40007ffe0ff */
[----:B0-----:R-:W-:Y:S01]  /*3460*/  IADD3 R11, P5, R20, R27, RZ ;  /* 0x0000001b140b7210 */ /* 0x001fe20007fbe0ff */
[----:B------:R0:W-:Y:S01]  /*3470*/  STG.E [R16.64], R23 ;  /* 0x0000001710007986 */ /* 0x0001e2000c101924 */
[C---:B------:R-:W-:Y:S02]  /*3480*/  IADD3 R28, R18.reuse, 0xc0, RZ ;  /* 0x000000c0121c7810 */ /* 0x040fe40007ffe0ff */
[C---:B------:R-:W-:Y:S02]  /*3490*/  IADD3 R30, R18.reuse, 0xd0, RZ ;  /* 0x000000d0121e7810 */ /* 0x040fe40007ffe0ff */
[C---:B------:R-:W-:Y:S02]  /*34a0*/  IADD3 R32, R18.reuse, 0xe0, RZ ;  /* 0x000000e012207810 */ /* 0x040fe40007ffe0ff */
[----:B------:R-:W-:Y:S02]  /*34b0*/  IADD3 R10, R18, 0xf0, RZ ;  /* 0x000000f0120a7810 */ /* 0x000fe40007ffe0ff */
[----:B-1----:R-:W-:-:S02]  /*34c0*/  LEA.HI.X.SX32 R12, R20, R25, 0x1, P5 ;  /* 0x00000019140c7211 */ /* 0x002fc400028f0eff */
[-C--:B------:R-:W-:Y:S02]  /*34d0*/  IADD3 R13, P4, R22, R27.reuse, RZ ;  /* 0x0000001b160d7210 */ /* 0x080fe40007f9e0ff */
[-C--:B--2---:R-:W-:Y:S02]  /*34e0*/  IADD3 R15, P3, R24, R27.reuse, RZ ;  /* 0x0000001b180f7210 */ /* 0x084fe40007f7e0ff */
        /* <DEDUP_REMOVED lines=8> */
[----:B------:R-:W-:Y:S02]  /*3570*/  LEA.HI.X.SX32 R28, R10, R25, 0x1, P6 ;  /* 0x000000190a1c7211 */ /* 0x000fe400030f0eff */
[----:B------:R-:W-:-:S02]  /*3580*/  LEA R10, P0, R11, c[0x0][0x160], 0x2 ;  /* 0x000058000b0a7a11 */ /* 0x000fc400078010ff */
[-C--:B------:R-:W-:Y:S02]  /*3590*/  LEA.HI.X.SX32 R24, R24, R25.reuse, 0x1, P3 ;  /* 0x0000001918187211 */ /* 0x080fe400018f0eff */
[----:B------:R-:W-:Y:S02]  /*35a0*/  LEA.HI.X R11, R11, c[0x0][0x164], R12, 0x2, P0 ;  /* 0x000059000b0b7a11 */ /* 0x000fe400000f140c */
[C---:B------:R-:W-:Y:S02]  /*35b0*/  LEA R12, P0, R13.reuse, c[0x0][0x160], 0x2 ;  /* 0x000058000d0c7a11 */ /* 0x040fe400078010ff */
[----:B0-----:R-:W-:Y:S01]  /*35c0*/  LEA.HI.X.SX32 R17, R26, R25, 0x1, P2 ;  /* 0x000000191a117211 */ /* 0x001fe200010f0eff */
[----:B------:R-:W-:Y:S01]  /*35d0*/  STG.E [R10.64], R7 ;  /* 0x000000070a007986 */ /* 0x000fe2000c101924 */
[----:B------:R-:W-:Y:S02]  /*35e0*/  LEA.HI.X R13, R13, c[0x0][0x164], R14, 0x2, P0 ;  /* 0x000059000d0d7a11 */ /* 0x000fe400000f140e */
[----:B------:R-:W-:-:S02]  /*35f0*/  LEA R14, P0, R15, c[0x0][0x160], 0x2 ;  /* 0x000058000f0e7a11 */ /* 0x000fc400078010ff */
[----:B------:R-:W-:Y:S01]  /*3600*/  LEA.HI.X.SX32 R26, R32, R25, 0x1, P5 ;  /* 0x00000019201a7211 */ /* 0x000fe200028f0eff */
[----:B------:R-:W-:Y:S01]  /*3610*/  STG.E [R12.64], R6 ;  /* 0x000000060c007986 */ /* 0x000fe2000c101924 */
[----:B------:R-:W-:Y:S02]  /*3620*/  LEA.HI.X R15, R15, c[0x0][0x164], R24, 0x2, P0 ;  /* 0x000059000f0f7a11 */ /* 0x000fe400000f1418 */
[C---:B------:R-:W-:Y:S02]  /*3630*/  LEA R16, P0, R18.reuse, c[0x0][0x160], 0x2 ;  /* 0x0000580012107a11 */ /* 0x040fe400078010ff */
        /* <DEDUP_REMOVED lines=16> */
.L_x_6060:
        /* <DEDUP_REMOVED lines=19> */
.L_x_6086:
        /* <DEDUP_REMOVED lines=20> */
.L_x_6062:
[----:B------:R-:W-:Y:S01]  /*39b0*/  MOV R16, 0xff7fffff ;  /* 0xff7fffff00107802 */ /* 0x000fe20000000f00 */
[----:B------:R-:W-:Y:S01]  /*39c0*/  IMAD.MOV.U32 R17, RZ, RZ, 0x10 ;  /* 0x00000010ff117424 */ /* 0x000fe200078e00ff */
[----:B------:R-:W-:Y:S01]  /*39d0*/  MOV R10, 0x3a10 ;  /* 0x00003a10000a7802 */ /* 0x000fe20000000f00 */
[----:B------:R-:W-:Y:S02]  /*39e0*/  IMAD.MOV.U32 R18, RZ, RZ, 0x1f ;  /* 0x0000001fff127424 */ /* 0x000fe400078e00ff */
[----:B------:R-:W-:Y:S02]  /*39f0*/  IMAD.MOV.U32 R25, RZ, RZ, -0x1 ;  /* 0xffffffffff197424 */ /* 0x000fe400078e00ff */
[----:B------:R-:W-:Y:S05]  /*3a00*/  CALL.REL.NOINC `($__internal_153_$__cuda_sm70_shflsync_bfly_p) ;  /* 0x0000083000007944 */ /* 0x000fea0003c00000 */
[----:B-1----:R-:W-:Y:S01]  /*3a10*/  MOV R5, R16 ;  /* 0x0000001000057202 */ /* 0x002fe20000000f00 */
[----:B0-----:R-:W-:Y:S05]  /*3a20*/  BRA `(.L_x_6098) ;  /* 0xffffd09000007947 */ /* 0x001fea000383ffff */
.L_x_6063:
[----:B------:R-:W-:Y:S01]  /*3a30*/  HFMA2.MMA R18, -RZ, RZ, 0, 1.847743988037109375e-06 ;  /* 0x0000001fff127435 */ /* 0x000fe200000001ff */
[----:B------:R-:W-:Y:S01]  /*3a40*/  IMAD.MOV.U32 R16, RZ, RZ, R7 ;  /* 0x000000ffff107224 */ /* 0x000fe200078e0007 */
[----:B------:R-:W-:Y:S01]  /*3a50*/  MOV R10, 0x3a90 ;  /* 0x00003a90000a7802 */ /* 0x000fe20000000f00 */
[----:B------:R-:W-:Y:S02]  /*3a60*/  IMAD.MOV.U32 R17, RZ, RZ, 0x8 ;  /* 0x00000008ff117424 */ /* 0x000fe400078e00ff */
[----:B------:R-:W-:-:S02]  /*3a70*/  IMAD.MOV.U32 R25, RZ, RZ, -0x1 ;  /* 0xffffffffff197424 */ /* 0x000fc400078e00ff */
[----:B------:R-:W-:Y:S05]  /*3a80*/  CALL.REL.NOINC `($__internal_153_$__cuda_sm70_shflsync_bfly_p) ;  /* 0x000007b000007944 */ /* 0x000fea0003c00000 */
[----:B-1----:R-:W-:Y:S01]  /*3a90*/  FMNMX.FTZ R5, R7, R16, !PT ;  /* 0x0000001007057209 */ /* 0x002fe20007810000 */
[----:B0-----:R-:W-:Y:S01]  /*3aa0*/  IMAD.MOV.U32 R17, RZ, RZ, 0x4 ;  /* 0x00000004ff117424 */ /* 0x001fe200078e00ff */
[----:B------:R-:W-:Y:S01]  /*3ab0*/  MOV R18, 0x1f ;  /* 0x0000001f00127802 */ /* 0x000fe20000000f00 */
[----:B------:R-:W-:Y:S01]  /*3ac0*/  IMAD.MOV.U32 R25, RZ, RZ, -0x1 ;  /* 0xffffffffff197424 */ /* 0x000fe200078e00ff */
[----:B------:R-:W-:Y:S01]  /*3ad0*/  MOV R10, 0x3b00 ;  /* 0x00003b00000a7802 */ /* 0x000fe20000000f00 */
[----:B------:R-:W-:-:S02]  /*3ae0*/  IMAD.MOV.U32 R16, RZ, RZ, R5 ;  /* 0x000000ffff107224 */ /* 0x000fc400078e0005 */
[----:B------:R-:W-:Y:S05]  /*3af0*/  CALL.REL.NOINC `($__internal_153_$__cuda_sm70_shflsync_bfly_p) ;  /* 0x0000074000007944 */ /* 0x000fea0003c00000 */
[----:B-1----:R-:W-:Y:S01]  /*3b00*/  MOV R10, R16 ;  /* 0x00000010000a7202 */ /* 0x002fe20000000f00 */
[----:B0-----:R-:W-:Y:S05]  /*3b10*/  BRA `(.L_x_6099) ;  /* 0xffffd00000007947 */ /* 0x001fea000383ffff */
.L_x_6088:
[----:B------:R-:W-:Y:S01]  /*3b20*/  HFMA2.MMA R18, -RZ, RZ, 0, 1.847743988037109375e-06 ;  /* 0x0000001fff127435 */ /* 0x000fe200000001ff */
[----:B------:R-:W-:Y:S01]  /*3b30*/  IMAD.MOV.U32 R16, RZ, RZ, RZ ;  /* 0x000000ffff107224 */ /* 0x000fe200078e00ff */
[----:B------:R-:W-:Y:S01]  /*3b40*/  MOV R10, 0x3b80 ;  /* 0x00003b80000a7802 */ /* 0x000fe20000000f00 */
[----:B------:R-:W-:-:S02]  /*3b50*/  IMAD.MOV.U32 R17, RZ, RZ, 0x1 ;  /* 0x00000001ff117424 */ /* 0x000fc400078e00ff */
[----:B------:R-:W-:Y:S02]  /*3b60*/  IMAD.MOV.U32 R25, RZ, RZ, -0x1 ;  /* 0xffffffffff197424 */ /* 0x000fe400078e00ff */
[----:B0-----:R-:W-:Y:S05]  /*3b70*/  CALL.REL.NOINC `($__internal_153_$__cuda_sm70_shflsync_bfly_p) ;  /* 0x000006c000007944 */ /* 0x001fea0003c00000 */
[----:B-1----:R-:W-:Y:S01]  /*3b80*/  IMAD.MOV.U32 R35, RZ, RZ, R16 ;  /* 0x000000ffff237224 */ /* 0x002fe200078e0010 */
[----:B0-----:R-:W-:Y:S05]  /*3b90*/  BRA `(.L_x_6100) ;  /* 0xffffebd000007947 */ /* 0x001fea000383ffff */
.L_x_6089:
[----:B------:R-:W-:Y:S01]  /*3ba0*/  MOV R16, RZ ;  /* 0x000000ff00107202 */ /* 0x000fe20000000f00 */
[----:B------:R-:W-:Y:S01]  /*3bb0*/  IMAD.MOV.U32 R17, RZ, RZ, 0x1 ;  /* 0x00000001ff117424 */ /* 0x000fe200078e00ff */
[----:B------:R-:W-:Y:S01]  /*3bc0*/  MOV R25, 0xffffffff ;  /* 0xffffffff00197802 */ /* 0x000fe20000000f00 */
[----:B------:R-:W-:Y:S01]  /*3bd0*/  IMAD.MOV.U32 R18, RZ, RZ, 0x1f ;  /* 0x0000001fff127424 */ /* 0x000fe200078e00ff */
[----:B------:R-:W-:Y:S02]  /*3be0*/  MOV R10, 0x3c00 ;  /* 0x00003c00000a7802 */ /* 0x000fe40000000f00 */
[----:B0-----:R-:W-:Y:S05]  /*3bf0*/  CALL.REL.NOINC `($__internal_153_$__cuda_sm70_shflsync_bfly_p) ;  /* 0x0000064000007944 */ /* 0x001fea0003c00000 */
[----:B0-----:R-:W-:Y:S01]  /*3c00*/  HFMA2.MMA R18, -RZ, RZ, 0, 1.847743988037109375e-06 ;  /* 0x0000001fff127435 */ /* 0x001fe200000001ff */
[----:B-1----:R-:W-:Y:S01]  /*3c10*/  FADD.FTZ R29, RZ, R16 ;  /* 0x00000010ff1d7221 */ /* 0x002fe20000010000 */
[----:B------:R-:W-:Y:S01]  /*3c20*/  MOV R10, 0x3c70 ;  /* 0x00003c70000a7802 */ /* 0x000fe20000000f00 */
[----:B------:R-:W-:Y:S02]  /*3c30*/  IMAD.MOV.U32 R16, RZ, RZ, RZ ;  /* 0x000000ffff107224 */ /* 0x000fe400078e00ff */
[----:B------:R-:W-:-:S02]  /*3c40*/  IMAD.MOV.U32 R17, RZ, RZ, 0x1 ;  /* 0x00000001ff117424 */ /* 0x000fc400078e00ff */
[----:B------:R-:W-:Y:S02]  /*3c50*/  IMAD.MOV.U32 R25, RZ, RZ, -0x1 ;  /* 0xffffffffff197424 */ /* 0x000fe400078e00ff */
[----:B------:R-:W-:Y:S05]  /*3c60*/  CALL.REL.NOINC `($__internal_153_$__cuda_sm70_shflsync_bfly_p) ;  /* 0x000005d000007944 */ /* 0x000fea0003c00000 */
[----:B-1----:R-:W-:Y:S01]  /*3c70*/  FADD.FTZ R33, RZ, R16 ;  /* 0x00000010ff217221 */ /* 0x002fe20000010000 */
[----:B0-----:R-:W-:Y:S01]  /*3c80*/  MOV R17, 0x1 ;  /* 0x0000000100117802 */ /* 0x001fe20000000f00 */
[----:B------:R-:W-:Y:S01]  /*3c90*/  IMAD.MOV.U32 R16, RZ, RZ, RZ ;  /* 0x000000ffff107224 */ /* 0x000fe200078e00ff */
[----:B------:R-:W-:Y:S01]  /*3ca0*/  MOV R10, 0x3ce0 ;  /* 0x00003ce0000a7802 */ /* 0x000fe20000000f00 */
[----:B------:R-:W-:Y:S02]  /*3cb0*/  IMAD.MOV.U32 R18, RZ, RZ, 0x1f ;  /* 0x0000001fff127424 */ /* 0x000fe400078e00ff */
[----:B------:R-:W-:Y:S02]  /*3cc0*/  IMAD.MOV.U32 R25, RZ, RZ, -0x1 ;  /* 0xffffffffff197424 */ /* 0x000fe400078e00ff */
[----:B------:R-:W-:Y:S05]  /*3cd0*/  CALL.REL.NOINC `($__internal_153_$__cuda_sm70_shflsync_bfly_p) ;  /* 0x0000056000007944 */ /* 0x000fea0003c00000 */
[----:B-1----:R-:W-:Y:S01]  /*3ce0*/  FADD.FTZ R31, RZ, R16 ;  /* 0x00000010ff1f7221 */ /* 0x002fe20000010000 */
[----:B------:R-:W-:Y:S01]  /*3cf0*/  HFMA2.MMA R16, -RZ, RZ, 0, 0 ;  /* 0x00000000ff107435 */ /* 0x000fe200000001ff */
[----:B0-----:R-:W-:Y:S01]  /*3d00*/  IMAD.MOV.U32 R17, RZ, RZ, 0x1 ;  /* 0x00000001ff117424 */ /* 0x001fe200078e00ff */
[----:B------:R-:W-:Y:S01]  /*3d10*/  MOV R25, 0xffffffff ;  /* 0xffffffff00197802 */ /* 0x000fe20000000f00 */
[----:B------:R-:W-:Y:S01]  /*3d20*/  IMAD.MOV.U32 R18, RZ, RZ, 0x1f ;  /* 0x0000001fff127424 */ /* 0x000fe200078e00ff */
[----:B------:R-:W-:-:S02]  /*3d30*/  MOV R10, 0x3d50 ;  /* 0x00003d50000a7802 */ /* 0x000fc40000000f00 */
[----:B------:R-:W-:Y:S05]  /*3d40*/  CALL.REL.NOINC `($__internal_153_$__cuda_sm70_shflsync_bfly_p) ;  /* 0x000004f000007944 */ /* 0x000fea0003c00000 */
[----:B0-----:R-:W-:Y:S01]  /*3d50*/  HFMA2.MMA R18, -RZ, RZ, 0, 1.847743988037109375e-06 ;  /* 0x0000001fff127435 */ /* 0x001fe200000001ff */
[----:B-1----:R-:W-:Y:S01]  /*3d60*/  FADD.FTZ R9, RZ, R16 ;  /* 0x00000010ff097221 */ /* 0x002fe20000010000 */
[----:B------:R-:W-:Y:S01]  /*3d70*/  MOV R10, 0x3dc0 ;  /* 0x00003dc0000a7802 */ /* 0x000fe20000000f00 */
[----:B------:R-:W-:-:S02]  /*3d80*/  IMAD.MOV.U32 R16, RZ, RZ, RZ ;  /* 0x000000ffff107224 */ /* 0x000fc400078e00ff */
[----:B------:R-:W-:Y:S02]  /*3d90*/  IMAD.MOV.U32 R17, RZ, RZ, 0x1 ;  /* 0x00000001ff117424 */ /* 0x000fe400078e00ff */
        /* <DEDUP_REMOVED lines=72> */
[----:B-1----:R-:W-:Y:S01]  /*4220*/  MOV R10, R16 ;  /* 0x00000010000a7202 */ /* 0x002fe20000000f00 */
[----:B0-----:R-:W-:Y:S05]  /*4230*/  BRA `(.L_x_6101) ;  /* 0xffffe61000007947 */ /* 0x001fea000383ffff */
        .weak           $__internal_153_$__cuda_sm70_shflsync_bfly_p
        .type           $__internal_153_$__cuda_sm70_shflsync_bfly_p,@function
        .size           $__internal_153_$__cuda_sm70_shflsync_bfly_p,(.L_x_23320 - $__internal_153_$__cuda_sm70_shflsync_bfly_p)
$__internal_153_$__cuda_sm70_shflsync_bfly_p:
[----:B------:R-:W-:Y:S01]  /*4240*/  IMAD.MOV.U32 R11, RZ, RZ, 0x0 ;  /* 0x00000000ff0b7424 */ /* 0x000fe200078e00ff */
[----:B------:R-:W-:Y:S04]  /*4250*/  WARPSYNC R25 ;  /* 0x0000001900007348 */ /* 0x000fe80003800000 */
[----:B------:R0:W1:Y:S01]  /*4260*/  SHFL.BFLY PT, R16, R16, R17, R18 ;  /* 0x0c00001110107389 */ /* 0x00006200000e0012 */
[----:B------:R-:W-:Y:S05]  /*4270*/  RET.REL.NODEC R10 `(_ZN4vllm25paged_attention_v1_kernelIfhLi256ELi8ELi128ELNS_18Fp8KVCacheDataTypeE2ELb1EEEvPT_PKS2_PKT0_S8_ifPKiSA_iPKfiiiSC_SC_iiiii) ;  /* 0xffffbd800a007950 */ /* 0x000fea0003c3ffff */
.L_x_6102:
        /* <DEDUP_REMOVED lines=16> */
.L_x_23320:


//--------------------- .text._ZN4vllm25paged_attention_v1_kernelIfhLi192ELi8ELi128ELNS_18Fp8KVCacheDataTypeE2ELb1EEEvPT_PKS2_PKT0_S8_ifPKiSA_iPKfiiiSC_SC_iiiii --------------------------
	.section	.text._ZN4vllm25paged_attention_v1_kernelIfhLi192ELi8ELi128ELNS_18Fp8KVCacheDataTypeE2ELb1EEEvPT_PKS2_PKT0_S8_ifPKiSA_iPKfiiiSC_SC_iiiii,"ax",@progbits
	.sectioninfo	@"SHI_REGISTERS=32"
	.align	128
        .global         _ZN4vllm25paged_attention_v1_kernelIfhLi192ELi8ELi128ELNS_18Fp8KVCacheDataTypeE2ELb1EEEvPT_PKS2_PKT0_S8_ifPKiSA_iPKfiiiSC_SC_iiiii
        .type           _ZN4vllm25paged_attention_v1_kernelIfhLi192ELi8ELi128ELNS_18Fp8KVCacheDataTypeE2ELb1EEEvPT_PKS2_PKT0_S8_ifPKiSA_iPKfiiiSC_SC_iiiii,@function
        .size           _ZN4vllm25paged_attention_v1_kernelIfhLi192ELi8ELi128ELNS_18Fp8KVCacheDataTypeE2ELb1EEEvPT_PKS2_PKT0_S8_ifPKiSA_iPKfiiiSC_SC_iiiii,(.L_x_23321 - _ZN4vllm25paged_attention_v1_kernelIfhLi192ELi8ELi128ELNS_18Fp8KVCacheDataTypeE2ELb1EEEvPT_PKS2_PKT0_S8_ifPKiSA_iPKfiiiSC_SC_iiiii)
        .other          _ZN4vllm25paged_attention_v1_kernelIfhLi192ELi8ELi128ELNS_18Fp8KVCacheDataTypeE2ELb1EEEvPT_PKS2_PKT0_S8_ifPKiSA_iPKfiiiSC_SC_iiiii,@"STO_CUDA_ENTRY STV_DEFAULT"
_ZN4vllm25paged_attention_v1_kernelIfhLi192ELi8ELi128ELNS_18Fp8KVCacheDataTypeE2ELb1EEEvPT_PKS2_PKT0_S8_ifPKiSA_iPKfiiiSC_SC_iiiii:
.text._ZN4vllm25paged_attention_v1_kernelIfhLi192ELi8ELi128ELNS_18Fp8KVCacheDataTypeE2ELb1EEEvPT_PKS2_PKT0_S8_ifPKiSA_iPKfiiiSC_SC_iiiii:
        /* <DEDUP_REMOVED lines=8> */
[----:B------:R0:W2:Y:S01]  /*0080*/  LDG.E.CONSTANT R10, [R10.64] ;  /* 0x000000240a0a7981 */ /* 0x0000a2000c1e9900 */
[----:B------:R-:W3:Y:S01]  /*0090*/  I2F.RP R4, R12 ;  /* 0x0000000c00047306 */ /* 0x000ee20000209400 */
[----:B0-----:R-:W-:-:S07]  /*00a0*/  MOV R11, c[0x0][0x1d8] ;  /* 0x00007600000b7a02 */ /* 0x001fce0000000f00 */
[----:B---3--:R-:W0:Y:S02]  /*00b0*/  MUFU.RCP R4, R4 ;  /* 0x0000000400047308 */ /* 0x008e240000001000 */
[----:B0-----:R-:W-:-:S06]  /*00c0*/  IADD3 R2, R4, 0xffffffe, RZ ;  /* 0x0ffffffe04027810 */ /* 0x001fcc0007ffe0ff */
[----:B------:R0:W3:Y:S02]  /*00d0*/  F2I.FTZ.U32.TRUNC.NTZ R3, R2 ;  /* 0x0000000200037305 */ /* 0x0000e4000021f000 */
[----:B0-----:R-:W-:Y:S01]  /*00e0*/  HFMA2.MMA R2, -RZ, RZ, 0, 0 ;  /* 0x00000000ff027435 */ /* 0x001fe200000001ff */
[----:B---3--:R-:W-:-:S04]  /*00f0*/  IMAD.MOV R13, RZ, RZ, -R3 ;  /* 0x000000ffff0d7224 */ /* 0x008fc800078e0a03 */
[----:B------:R-:W-:-:S05]  /*0100*/  IMAD R13, R13, R12, RZ ;  /* 0x0000000c0d0d7224 */ /* 0x000fca00078e02ff */
[----:B------:R-:W-:Y:S01]  /*0110*/  IMAD.HI.U32 R13, R3, R13, R2 ;  /* 0x0000000d030d7227 */ /* 0x000fe200078e0002 */
[----:B--2---:R-:W-:-:S04]  /*0120*/  IADD3 R0, R10, -0x1, RZ ;  /* 0xffffffff0a007810 */ /* 0x004fc80007ffe0ff */
[----:B------:R-:W-:Y:S02]  /*0130*/  IABS R5, R0 ;  /* 0x0000000000057213 */ /* 0x000fe40000000000 */
[----:B------:R-:W-:Y:S02]  /*0140*/  LOP3.LUT R2, R0, c[0x0][0x1d4], RZ, 0x3c, !PT ;  /* 0x0000750000027a12 */ /* 0x000fe400078e3cff */
[----:B------:R-:W-:Y:S01]  /*0150*/  IADD3 R0, R10, 0x7, RZ ;  /* 0x000000070a007810 */ /* 0x000fe20007ffe0ff */
[----:B------:R-:W-:Y:S01]  /*0160*/  IMAD.MOV.U32 R3, RZ, RZ, R5 ;  /* 0x000000ffff037224 */ /* 0x000fe200078e0005 */
[----:B------:R-:W-:Y:S01]  /*0170*/  ISETP.GE.AND P2, PT, R2, RZ, PT ;  /* 0x000000ff0200720c */ /* 0x000fe20003f46270 */
[----:B------:R-:W0:Y:S01]  /*0180*/  S2R R5, SR_CTAID.X ;  /* 0x0000000000057919 */ /* 0x000e220000002500 */
[----:B-1----:R-:W-:Y:S01]  /*0190*/  SHF.R.S32.HI R2, RZ, 0x1f, R7 ;  /* 0x0000001fff027819 */ /* 0x002fe20000011407 */
[----:B------:R-:W-:-:S04]  /*01a0*/  IMAD.HI.U32 R8, R13, R3, RZ ;  /* 0x000000030d087227 */ /* 0x000fc800078e00ff */
[----:B------:R-:W-:-:S04]  /*01b0*/  IMAD.MOV R4, RZ, RZ, -R8 ;  /* 0x000000ffff047224 */ /* 0x000fc800078e0a08 */
[----:B------:R-:W-:Y:S01]  /*01c0*/  IMAD R3, R12, R4, R3 ;  /* 0x000000040c037224 */ /* 0x000fe200078e0203 */
[----:B------:R-:W-:-:S04]  /*01d0*/  LEA.HI R4, R2, R7, RZ, 0x5 ;  /* 0x0000000702047211 */ /* 0x000fc800078f28ff */
[----:B------:R-:W-:-:S13]  /*01e0*/  ISETP.GT.U32.AND P1, PT, R12, R3, PT ;  /* 0x000000030c00720c */ /* 0x000fda0003f24070 */
[----:B------:R-:W-:Y:S01]  /*01f0*/  @!P1 IMAD.IADD R3, R3, 0x1, -R12 ;  /* 0x0000000103039824 */ /* 0x000fe200078e0a0c */
[----:B------:R-:W-:Y:S02]  /*0200*/  @!P1 IADD3 R8, R8, 0x1, RZ ;  /* 0x0000000108089810 */ /* 0x000fe40007ffe0ff */
[----:B------:R-:W-:Y:S02]  /*0210*/  ISETP.NE.AND P1, PT, RZ, c[0x0][0x1d4], PT ;  /* 0x00007500ff007a0c */ /* 0x000fe40003f25270 */
[----:B------:R-:W-:Y:S02]  /*0220*/  ISETP.GE.U32.AND P0, PT, R3, R12, PT ;  /* 0x0000000c0300720c */ /* 0x000fe40003f06070 */
[----:B------:R-:W-:-:S04]  /*0230*/  SHF.R.S32.HI R3, RZ, 0x1f, R0 ;  /* 0x0000001fff037819 */ /* 0x000fc80000011400 */
[----:B------:R-:W-:-:S04]  /*0240*/  LEA.HI R3, R3, R0, RZ, 0x3 ;  /* 0x0000000003037211 */ /* 0x000fc800078f18ff */
[----:B------:R-:W-:-:S03]  /*0250*/  LOP3.LUT R9, R3, 0xfffffff8, RZ, 0xc0, !PT ;  /* 0xfffffff803097812 */ /* 0x000fc600078ec0ff */
[----:B------:R-:W-:Y:S02]  /*0260*/  @P0 IADD3 R8, R8, 0x1, RZ ;  /* 0x0000000108080810 */ /* 0x000fe40007ffe0ff */
[----:B------:R-:W-:Y:S02]  /*0270*/  ISETP.GT.AND P0, PT, R11, -0x1, PT ;  /* 0xffffffff0b00780c */ /* 0x000fe40003f04270 */
        /* <DEDUP_REMOVED lines=65> */
.L_x_6103:
[----:B0-----:R-:W-:-:S05]  /*0690*/  MOV R14, c[0x0][0xc] ;  /* 0x00000300000e7a02 */ /* 0x001fca0000000f00 */
[----:B------:R-:W-:-:S04]  /*06a0*/  IMAD R3, R14, c[0x0][0x1c8], R5 ;  /* 0x000072000e037a24 */ /* 0x000fc800078e0205 */
[----:B------:R-:W-:-:S03]  /*06b0*/  IMAD R11, R3, c[0x0][0x1d8], RZ ;  /* 0x00007600030b7a24 */ /* 0x000fc600078e02ff */
.L_x_6104:
        /* <DEDUP_REMOVED lines=25> */
.L_x_6108:
        /* <DEDUP_REMOVED lines=37> */
.L_x_6106:
[----:B------:R-:W-:Y:S05]  /*0aa0*/  BSYNC B7 ;  /* 0x0000000000077941 */ /* 0x000fea0003800000 */
.L_x_6105:
[----:B------:R-:W-:Y:S05]  /*0ab0*/  BRA.DIV ~URZ, `(.L_x_6109) ;  /* 0x00002bb27f007947 */ /* 0x000fea000b800000 */
[----:B------:R-:W-:-:S05]  /*0ac0*/  IMAD.MOV.U32 R2, RZ, RZ, -0x800001 ;  /* 0xff7fffffff027424 */ /* 0x000fca00078e00ff */
.L_x_6145:
[----:B------:R-:W-:Y:S01]  /*0ad0*/  FMNMX.FTZ R12, R2, -3.40282346638528859812e+38, !PT ;  /* 0xff7fffff020c7809 */ /* 0x000fe20007810000 */
[----:B------:R-:W-:Y:S01]  /*0ae0*/  IMAD.MOV.U32 R13, RZ, RZ, -0x800001 ;  /* 0xff7fffffff0d7424 */ /* 0x000fe200078e00ff */
[----:B------:R-:W-:Y:S05]  /*0af0*/  BRA.DIV ~URZ, `(.L_x_6110) ;  /* 0x00002bf27f007947 */ /* 0x000fea000b800000 */
[----:B------:R-:W0:Y:S02]  /*0b00*/  SHFL.BFLY PT, R2, R12, 0x8, 0x1f ;  /* 0x0d001f000c027f89 */ /* 0x000e2400000e0000 */
[----:B0-----:R-:W-:-:S05]  /*0b10*/  FMNMX.FTZ R12, R12, R2, !PT ;  /* 0x000000020c0c7209 */ /* 0x001fca0007810000 */
[----:B------:R0:W1:Y:S02]  /*0b20*/  SHFL.BFLY PT, R3, R12, 0x4, 0x1f ;  /* 0x0c801f000c037f89 */ /* 0x00006400000e0000 */
.L_x_6146:
        /* <DEDUP_REMOVED lines=28> */
.L_x_6115:
        /* <DEDUP_REMOVED lines=11> */
.L_x_6114:
[----:B------:R-:W-:Y:S05]  /*0da0*/  BSYNC B1 ;  /* 0x0000000000017941 */ /* 0x000fea0003800000 */
.L_x_6113:
        /* <DEDUP_REMOVED lines=10> */
.L_x_6118:
        /* <DEDUP_REMOVED lines=100> */
.L_x_6117:
[----:B------:R-:W-:Y:S05]  /*1490*/  BSYNC B1 ;  /* 0x0000000000017941 */ /* 0x000fea0003800000 */
.L_x_6116:
        /* <DEDUP_REMOVED lines=55> */
.L_x_6120:
[----:B------:R-:W-:Y:S05]  /*1810*/  BSYNC B1 ;  /* 0x0000000000017941 */ /* 0x000fea0003800000 */
.L_x_6119:
        /* <DEDUP_REMOVED lines=26> */
.L_x_6112:
[----:B------:R-:W-:Y:S05]  /*19c0*/  BSYNC B0 ;  /* 0x0000000000007941 */ /* 0x000fea0003800000 */
.L_x_6111:
        /* <DEDUP_REMOVED lines=36> */
.L_x_6125:
        /* <DEDUP_REMOVED lines=8> */
.L_x_6124:
[----:B------:R-:W-:Y:S05]  /*1c90*/  BSYNC B1 ;  /* 0x0000000000017941 */ /* 0x000fea0003800000 */
.L_x_6123:
        /* <DEDUP_REMOVED lines=10> */
.L_x_6128:
        /* <DEDUP_REMOVED lines=52> */
.L_x_6127:
[----:B------:R-:W-:Y:S05]  /*2080*/  BSYNC B1 ;  /* 0x0000000000017941 */ /* 0x000fea0003800000 */
.L_x_6126:
        /* <DEDUP_REMOVED lines=31> */
.L_x_6130:
[----:B------:R-:W-:Y:S05]  /*2280*/  BSYNC B1 ;  /* 0x0000000000017941 */ /* 0x000fea0003800000 */
.L_x_6129:
        /* <DEDUP_REMOVED lines=14> */
.L_x_6122:
[----:B------:R-:W-:Y:S05]  /*2370*/  BSYNC B0 ;  /* 0x0000000000007941 */ /* 0x000fea0003800000 */
.L_x_6121:
        /* <DEDUP_REMOVED lines=27> */
.L_x_6134:
        /* <DEDUP_REMOVED lines=33> */
.L_x_6132:
[----:B------:R-:W-:Y:S05]  /*2740*/  BSYNC B6 ;  /* 0x0000000000067941 */ /* 0x000fea0003800000 */
.L_x_6131:
[----:B------:R-:W-:Y:S05]  /*2750*/  BRA.DIV ~URZ, `(.L_x_6135) ;  /* 0x000010627f007947 */ /* 0x000fea000b800000 */
[----:B------:R-:W-:-:S04]  /*2760*/  IMAD.MOV.U32 R0, RZ, RZ, RZ ;  /* 0x000000ffff007224 */ /* 0x000fc800078e00ff */
.L_x_6147:
[----:B------:R-:W-:Y:S01]  /*2770*/  FADD.FTZ R0, RZ, R0 ;  /* 0x00000000ff007221 */ /* 0x000fe20000010000 */
[----:B------:R-:W-:Y:S05]  /*2780*/  BRA.DIV ~URZ, `(.L_x_6136) ;  /* 0x000010b27f007947 */ /* 0x000fea000b800000 */
[----:B------:R-:W-:Y:S01]  /*2790*/  HFMA2.MMA R27, -RZ, RZ, 0, 0 ;  /* 0x00000000ff1b7435 */ /* 0x000fe200000001ff */
[----:B0-----:R-:W-:Y:S01]  /*27a0*/  IMAD.MOV.U32 R15, RZ, RZ, RZ ;  /* 0x000000ffff0f7224 */ /* 0x001fe200078e00ff */
[----:B------:R-:W-:Y:S01]  /*27b0*/  MOV R9, RZ ;  /* 0x000000ff00097202 */ /* 0x000fe20000000f00 */
[----:B------:R-:W-:Y:S01]  /*27c0*/  IMAD.MOV.U32 R13, RZ, RZ, RZ ;  /* 0x000000ffff0d7224 */ /* 0x000fe200078e00ff */
[----:B------:R-:W-:Y:S01]  /*27d0*/  CS2R R20, SRZ ;  /* 0x0000000000147805 */ /* 0x000fe2000001ff00 */
[----:B------:R-:W-:Y:S01]  /*27e0*/  CS2R R18, SRZ ;  /* 0x0000000000127805 */ /* 0x000fe2000001ff00 */
[----:B------:R-:W-:Y:S02]  /*27f0*/  IMAD.MOV.U32 R29, RZ, RZ, RZ ;  /* 0x000000ffff1d7224 */ /* 0x000fe400078e00ff */
[----:B------:R-:W-:Y:S02]  /*2800*/  IMAD.MOV.U32 R25, RZ, RZ, RZ ;  /* 0x000000ffff197224 */ /* 0x000fe400078e00ff */
[----:B------:R-:W-:-:S02]  /*2810*/  IMAD.MOV.U32 R23, RZ, RZ, RZ ;  /* 0x000000ffff177224 */ /* 0x000fc400078e00ff */
.L_x_6148:
[----:B------:R-:W-:Y:S01]  /*2820*/  LOP3.LUT R2, R8, 0x1, RZ, 0xc0, !PT ;  /* 0x0000000108027812 */ /* 0x000fe200078ec0ff */
[----:B------:R-:W-:Y:S01]  /*2830*/  WARPSYNC 0xffffffff ;  /* 0xffffffff00007948 */ /* 0x000fe20003800000 */
[----:B------:R-:W-:Y:S01]  /*2840*/  LOP3.LUT R3, R7, 0xffffffc0, RZ, 0xc0, !PT ;  /* 0xffffffc007037812 */ /* 0x000fe200078ec0ff */
[----:B------:R-:W-:Y:S01]  /*2850*/  BAR.SYNC.DEFER_BLOCKING 0x0 ;  /* 0x0000000000007b1d */ /* 0x000fe20000010000 */
[----:B------:R-:W-:Y:S01]  /*2860*/  ISETP.NE.AND P0, PT, R2, RZ, PT ;  /* 0x000000ff0200720c */ /* 0x000fe20003f05270 */
[----:B------:R-:W-:Y:S01]  /*2870*/  FADD.FTZ R19, RZ, R19 ;  /* 0x00000013ff137221 */ /* 0x000fe20000010000 */
[----:B------:R-:W-:-:S02]  /*2880*/  LEA.HI R8, R8, R8, RZ, 0x1 ;  /* 0x0000000808087211 */ /* 0x000fc400078f08ff */
[----:B------:R-:W-:Y:S01]  /*2890*/  ISETP.NE.OR P5, PT, R3, 0x40, P0 ;  /* 0x000000400300780c */ /* 0x000fe200007a5670 */
[----:B------:R-:W-:Y:S01]  /*28a0*/  BSSY B0, `(.L_x_6137) ;  /* 0x0000016000007945 */ /* 0x000fe20003800000 */
[----:B------:R-:W-:Y:S02]  /*28b0*/  SHF.R.S32.HI R8, RZ, 0x1, R8 ;  /* 0x00000001ff087819 */ /* 0x000fe40000011408 */
[C---:B------:R-:W-:Y:S02]  /*28c0*/  IADD3 R10, R7.reuse, 0x1f, RZ ;  /* 0x0000001f070a7810 */ /* 0x040fe40007ffe0ff */
[----:B------:R-:W-:Y:S01]  /*28d0*/  LOP3.LUT R2, R7, 0xffffffe0, RZ, 0xc0, !PT ;  /* 0xffffffe007027812 */ /* 0x000fe200078ec0ff */
[----:B------:R-:W-:Y:S01]  /*28e0*/  IMAD R4, R4, 0xc0, R8 ;  /* 0x000000c004047824 */ /* 0x000fe200078e0208 */
[----:B------:R-:W-:Y:S02]  /*28f0*/  ISETP.GT.U32.AND P3, PT, R10, 0x3e, PT ;  /* 0x0000003e0a00780c */ /* 0x000fe40003f64070 */
[----:B------:R-:W-:-:S02]  /*2900*/  ISETP.NE.OR P4, PT, R2, 0x20, P0 ;  /* 0x000000200200780c */ /* 0x000fc40000785670 */
        /* <DEDUP_REMOVED lines=15> */
.L_x_6138:
[----:B------:R-:W-:Y:S05]  /*2a00*/  BSYNC B0 ;  /* 0x0000000000007941 */ /* 0x000fea0003800000 */
.L_x_6137:
        /* <DEDUP_REMOVED lines=27> */
.L_x_6140:
[----:B------:R-:W-:Y:S05]  /*2bc0*/  BSYNC B0 ;  /* 0x0000000000007941 */ /* 0x000fea0003800000 */
.L_x_6139:
        /* <DEDUP_REMOVED lines=15> */
.L_x_6142:
[----:B------:R-:W-:Y:S05]  /*2cc0*/  BSYNC B0 ;  /* 0x0000000000007941 */ /* 0x000fea0003800000 */
.L_x_6141:
        /* <DEDUP_REMOVED lines=27> */
.L_x_6144:
[----:B------:R-:W-:Y:S05]  /*2e80*/  BSYNC B0 ;  /* 0x0000000000007941 */ /* 0x000fea0003800000 */
.L_x_6143:
        /* <DEDUP_REMOVED lines=16> */
[CC--:B------:R-:W-:Y:S02]  /*2f90*/  IADD3 R14, P0, R8.reuse, R17.reuse, RZ ;  /* 0x00000011080e7210 */ /* 0x0c0fe40007f1e0ff */
[----:B------:R-:W-:Y:S02]  /*2fa0*/  IADD3 R5, P1, R3, R17, RZ ;  /* 0x0000001103057210 */ /* 0x000fe40007f3e0ff */
[C---:B------:R-:W-:Y:S02]  /*2fb0*/  IADD3 R6, R8.reuse, 0x20, RZ ;  /* 0x0000002008067810 */ /* 0x040fe40007ffe0ff */
[C---:B------:R-:W-:Y:S02]  /*2fc0*/  IADD3 R10, R8.reuse, 0x30, RZ ;  /* 0x00000030080a7810 */ /* 0x040fe40007ffe0ff */
[----:B------:R-:W-:-:S02]  /*2fd0*/  LEA.HI.X.SX32 R16, R8, R22, 0x1, P0 ;  /* 0x0000001608107211 */ /* 0x000fc400000f0eff */
[----:B------:R-:W-:Y:S02]  /*2fe0*/  LEA R2, P0, R14, c[0x0][0x160], 0x2 ;  /* 0x000058000e027a11 */ /* 0x000fe400078010ff */
[----:B------:R-:W-:Y:S02]  /*2ff0*/  LEA.HI.X.SX32 R12, R3, R22, 0x1, P1 ;  /* 0x00000016030c7211 */ /* 0x000fe400008f0eff */
[----:B01----:R-:W-:Y:S02]  /*3000*/  LEA R4, P1, R5, c[0x0][0x160], 0x2 ;  /* 0x0000580005047a11 */ /* 0x003fe400078210ff */
[-C--:B------:R-:W-:Y:S02]  /*3010*/  IADD3 R7, P2, R6, R17.reuse, RZ ;  /* 0x0000001106077210 */ /* 0x080fe40007f5e0ff */
[----:B------:R-:W-:Y:S02]  /*3020*/  IADD3 R11, P3, R10, R17, RZ ;  /* 0x000000110a0b7210 */ /* 0x000fe40007f7e0ff */
[----:B------:R-:W-:-:S02]  /*3030*/  LEA.HI.X R3, R14, c[0x0][0x164], R16, 0x2, P0 ;  /* 0x000059000e037a11 */ /* 0x000fc400000f1410 */
[----:B------:R-:W-:Y:S02]  /*3040*/  LEA.HI.X R5, R5, c[0x0][0x164], R12, 0x2, P1 ;  /* 0x0000590005057a11 */ /* 0x000fe400008f140c */
[-C--:B------:R-:W-:Y:S01]  /*3050*/  LEA.HI.X.SX32 R14, R6, R22.reuse, 0x1, P2 ;  /* 0x00000016060e7211 */ /* 0x080fe200010f0eff */
[----:B------:R0:W-:Y:S01]  /*3060*/  STG.E [R2.64], R0 ;  /* 0x0000000002007986 */ /* 0x0001e2000c101924 */
[----:B------:R-:W-:Y:S02]  /*3070*/  LEA.HI.X.SX32 R12, R10, R22, 0x1, P3 ;  /* 0x000000160a0c7211 */ /* 0x000fe400018f0eff */
[----:B------:R-:W-:Y:S01]  /*3080*/  LEA R6, P0, R7, c[0x0][0x160], 0x2 ;  /* 0x0000580007067a11 */ /* 0x000fe200078010ff */
[----:B------:R1:W-:Y:S01]  /*3090*/  STG.E [R4.64], R15 ;  /* 0x0000000f04007986 */ /* 0x0003e2000c101924 */
[----:B------:R-:W-:Y:S02]  /*30a0*/  LEA R10, P1, R11, c[0x0][0x160], 0x2 ;  /* 0x000058000b0a7a11 */ /* 0x000fe400078210ff */
[----:B------:R-:W-:-:S02]  /*30b0*/  LEA.HI.X R7, R7, c[0x0][0x164], R14, 0x2, P0 ;  /* 0x0000590007077a11 */ /* 0x000fc400000f140e */
[----:B------:R-:W-:Y:S02]  /*30c0*/  LEA.HI.X R11, R11, c[0x0][0x164], R12, 0x2, P1 ;  /* 0x000059000b0b7a11 */ /* 0x000fe400008f140c */
[C---:B------:R-:W-:Y:S01]  /*30d0*/  IADD3 R24, R8.reuse, 0x40, RZ ;  /* 0x0000004008187810 */ /* 0x040fe20007ffe0ff */
[----:B------:R-:W-:Y:S01]  /*30e0*/  STG.E [R6.64], R9 ;  /* 0x0000000906007986 */ /* 0x000fe2000c101924 */
        /* <DEDUP_REMOVED lines=8> */
[----:B-1----:R-:W-:Y:S02]  /*3170*/  IADD3 R5, P4, R12, R17, RZ ;  /* 0x000000110c057210 */ /* 0x002fe40007f9e0ff */
[----:B0-----:R-:W-:Y:S02]  /*3180*/  IADD3 R10, R8, 0x60, RZ ;  /* 0x00000060080a7810 */ /* 0x001fe40007ffe0ff */
        /* <DEDUP_REMOVED lines=39> */
.L_x_6107:
        /* <DEDUP_REMOVED lines=19> */
.L_x_6133:
        /* <DEDUP_REMOVED lines=20> */
.L_x_6109:
[----:B------:R-:W-:Y:S01]  /*3670*/  MOV R12, 0xff7fffff ;  /* 0xff7fffff000c7802 */ /* 0x000fe20000000f00 */
[----:B------:R-:W-:Y:S01]  /*3680*/  IMAD.MOV.U32 R19, RZ, RZ, 0x10 ;  /* 0x00000010ff137424 */ /* 0x000fe200078e00ff */
[----:B------:R-:W-:Y:S01]  /*3690*/  MOV R17, 0xffffffff ;  /* 0xffffffff00117802 */ /* 0x000fe20000000f00 */
[----:B------:R-:W-:Y:S01]  /*36a0*/  IMAD.MOV.U32 R14, RZ, RZ, 0x1f ;  /* 0x0000001fff0e7424 */ /* 0x000fe200078e00ff */
[----:B------:R-:W-:Y:S02]  /*36b0*/  MOV R2, 0x36d0 ;  /* 0x000036d000027802 */ /* 0x000fe40000000f00 */
[----:B------:R-:W-:Y:S05]  /*36c0*/  CALL.REL.NOINC `($__internal_154_$__cuda_sm70_shflsync_bfly_p) ;  /* 0x0000064000007944 */ /* 0x000fea0003c00000 */
[----:B-1----:R-:W-:Y:S01]  /*36d0*/  IMAD.MOV.U32 R2, RZ, RZ, R19 ;  /* 0x000000ffff027224 */ /* 0x002fe200078e0013 */
[----:B0-----:R-:W-:Y:S05]  /*36e0*/  BRA `(.L_x_6145) ;  /* 0xffffd3e000007947 */ /* 0x001fea000383ffff */
.L_x_6110:
[----:B------:R-:W-:Y:S01]  /*36f0*/  HFMA2.MMA R14, -RZ, RZ, 0, 1.847743988037109375e-06 ;  /* 0x0000001fff0e7435 */ /* 0x000fe200000001ff */
[----:B------:R-:W-:Y:S01]  /*3700*/  IMAD.MOV.U32 R19, RZ, RZ, 0x8 ;  /* 0x00000008ff137424 */ /* 0x000fe200078e00ff */
[----:B------:R-:W-:Y:S01]  /*3710*/  MOV R2, 0x3740 ;  /* 0x0000374000027802 */ /* 0x000fe20000000f00 */
[----:B------:R-:W-:-:S03]  /*3720*/  IMAD.MOV.U32 R17, RZ, RZ, -0x1 ;  /* 0xffffffffff117424 */ /* 0x000fc600078e00ff */
[----:B------:R-:W-:Y:S05]  /*3730*/  CALL.REL.NOINC `($__internal_154_$__cuda_sm70_shflsync_bfly_p) ;  /* 0x000005d000007944 */ /* 0x000fea0003c00000 */
[----:B01----:R-:W-:Y:S01]  /*3740*/  FMNMX.FTZ R12, R12, R19, !PT ;  /* 0x000000130c0c7209 */ /* 0x003fe20007810000 */
[----:B------:R-:W-:Y:S01]  /*3750*/  IMAD.MOV.U32 R19, RZ, RZ, 0x4 ;  /* 0x00000004ff137424 */ /* 0x000fe200078e00ff */
[----:B------:R-:W-:Y:S01]  /*3760*/  MOV R14, 0x1f ;  /* 0x0000001f000e7802 */ /* 0x000fe20000000f00 */
[----:B------:R-:W-:Y:S01]  /*3770*/  IMAD.MOV.U32 R17, RZ, RZ, -0x1 ;  /* 0xffffffffff117424 */ /* 0x000fe200078e00ff */
[----:B------:R-:W-:-:S02]  /*3780*/  MOV R2, 0x37a0 ;  /* 0x000037a000027802 */ /* 0x000fc40000000f00 */
[----:B------:R-:W-:Y:S05]  /*3790*/  CALL.REL.NOINC `($__internal_154_$__cuda_sm70_shflsync_bfly_p) ;  /* 0x0000057000007944 */ /* 0x000fea0003c00000 */
[----:B-1----:R-:W-:Y:S01]  /*37a0*/  IMAD.MOV.U32 R3, RZ, RZ, R19 ;  /* 0x000000ffff037224 */ /* 0x002fe200078e0013 */
[----:B0-----:R-:W-:Y:S05]  /*37b0*/  BRA `(.L_x_6146) ;  /* 0xffffd37000007947 */ /* 0x001fea000383ffff */
.L_x_6135:
[----:B0-----:R-:W-:Y:S01]  /*37c0*/  HFMA2.MMA R12, -RZ, RZ, 0, 0 ;  /* 0x00000000ff0c7435 */ /* 0x001fe200000001ff */
[----:B------:R-:W-:Y:S01]  /*37d0*/  IMAD.MOV.U32 R19, RZ, RZ, 0x1 ;  /* 0x00000001ff137424 */ /* 0x000fe200078e00ff */
[----:B------:R-:W-:Y:S01]  /*37e0*/  MOV R17, 0xffffffff ;  /* 0xffffffff00117802 */ /* 0x000fe20000000f00 */
[----:B------:R-:W-:Y:S01]  /*37f0*/  IMAD.MOV.U32 R14, RZ, RZ, 0x1f ;  /* 0x0000001fff0e7424 */ /* 0x000fe200078e00ff */
[----:B------:R-:W-:-:S02]  /*3800*/  MOV R2, 0x3820 ;  /* 0x0000382000027802 */ /* 0x000fc40000000f00 */
[----:B------:R-:W-:Y:S05]  /*3810*/  CALL.REL.NOINC `($__internal_154_$__cuda_sm70_shflsync_bfly_p) ;  /* 0x000004f000007944 */ /* 0x000fea0003c00000 */
[----:B-1----:R-:W-:Y:S01]  /*3820*/  IMAD.MOV.U32 R0, RZ, RZ, R19 ;  /* 0x000000ffff007224 */ /* 0x002fe200078e0013 */
[----:B0-----:R-:W-:Y:S05]  /*3830*/  BRA `(.L_x_6147) ;  /* 0xffffef3000007947 */ /* 0x001fea000383ffff */
.L_x_6136:
[----:B------:R-:W-:Y:S01]  /*3840*/  HFMA2.MMA R19, -RZ, RZ, 0, 5.9604644775390625e-08 ;  /* 0x00000001ff137435 */ /* 0x000fe200000001ff */
[----:B0-----:R-:W-:Y:S01]  /*3850*/  IMAD.MOV.U32 R12, RZ, RZ, RZ ;  /* 0x000000ffff0c7224 */ /* 0x001fe200078e00ff */
[----:B------:R-:W-:Y:S01]  /*3860*/  MOV R2, 0x38a0 ;  /* 0x000038a000027802 */ /* 0x000fe20000000f00 */
[----:B------:R-:W-:-:S02]  /*3870*/  IMAD.MOV.U32 R14, RZ, RZ, 0x1f ;  /* 0x0000001fff0e7424 */ /* 0x000fc400078e00ff */
[----:B------:R-:W-:Y:S02]  /*3880*/  IMAD.MOV.U32 R17, RZ, RZ, -0x1 ;  /* 0xffffffffff117424 */ /* 0x000fe400078e00ff */
[----:B------:R-:W-:Y:S05]  /*3890*/  CALL.REL.NOINC `($__internal_154_$__cuda_sm70_shflsync_bfly_p) ;  /* 0x0000047000007944 */ /* 0x000fea0003c00000 */
[----:B-1----:R-:W-:Y:S01]  /*38a0*/  FADD.FTZ R15, RZ, R19 ;  /* 0x00000013ff0f7221 */ /* 0x002fe20000010000 */
[----:B0-----:R-:W-:Y:S01]  /*38b0*/  MOV R12, RZ ;  /* 0x000000ff000c7202 */ /* 0x001fe20000000f00 */
[----:B------:R-:W-:Y:S01]  /*38c0*/  IMAD.MOV.U32 R19, RZ, RZ, 0x1 ;  /* 0x00000001ff137424 */ /* 0x000fe200078e00ff */
[----:B------:R-:W-:Y:S01]  /*38d0*/  MOV R17, 0xffffffff ;  /* 0xffffffff00117802 */ /* 0x000fe20000000f00 */
[----:B------:R-:W-:Y:S01]  /*38e0*/  IMAD.MOV.U32 R14, RZ, RZ, 0x1f ;  /* 0x0000001fff0e7424 */ /* 0x000fe200078e00ff */
[----:B------:R-:W-:Y:S02]  /*38f0*/  MOV R2, 0x3910 ;  /* 0x0000391000027802 */ /* 0x000fe40000000f00 */
[----:B------:R-:W-:Y:S05]  /*3900*/  CALL.REL.NOINC `($__internal_154_$__cuda_sm70_shflsync_bfly_p) ;  /* 0x0000040000007944 */ /* 0x000fea0003c00000 */
[----:B0-----:R-:W-:Y:S01]  /*3910*/  HFMA2.MMA R14, -RZ, RZ, 0, 1.847743988037109375e-06 ;  /* 0x0000001fff0e7435 */ /* 0x001fe200000001ff */
[----:B-1----:R-:W-:Y:S01]  /*3920*/  FADD.FTZ R9, RZ, R19 ;  /* 0x00000013ff097221 */ /* 0x002fe20000010000 */
[----:B------:R-:W-:Y:S01]  /*3930*/  MOV R2, 0x3980 ;  /* 0x0000398000027802 */ /* 0x000fe20000000f00 */
[----:B------:R-:W-:Y:S02]  /*3940*/  IMAD.MOV.U32 R12, RZ, RZ, RZ ;  /* 0x000000ffff0c7224 */ /* 0x000fe400078e00ff */
[----:B------:R-:W-:-:S02]  /*3950*/  IMAD.MOV.U32 R19, RZ, RZ, 0x1 ;  /* 0x00000001ff137424 */ /* 0x000fc400078e00ff */
[----:B------:R-:W-:Y:S02]  /*3960*/  IMAD.MOV.U32 R17, RZ, RZ, -0x1 ;  /* 0xffffffffff117424 */ /* 0x000fe400078e00ff */
[----:B------:R-:W-:Y:S05]  /*3970*/  CALL.REL.NOINC `($__internal_154_$__cuda_sm70_shflsync_bfly_p) ;  /* 0x0000039000007944 */ /* 0x000fea0003c00000 */
[----:B-1----:R-:W-:Y:S01]  /*3980*/  FADD.FTZ R13, RZ, R19 ;  /* 0x00000013ff0d7221 */ /* 0x002fe20000010000 */
[----:B------:R-:W-:Y:S01]  /*3990*/  MOV R19, 0x1 ;  /* 0x0000000100137802 */ /* 0x000fe20000000f00 */
[----:B0-----:R-:W-:Y:S01]  /*39a0*/  IMAD.MOV.U32 R12, RZ, RZ, RZ ;  /* 0x000000ffff0c7224 */ /* 0x001fe200078e00ff */
[----:B------:R-:W-:Y:S01]  /*39b0*/  MOV R2, 0x39f0 ;  /* 0x000039f000027802 */ /* 0x000fe20000000f00 */
[----:B------:R-:W-:Y:S02]  /*39c0*/  IMAD.MOV.U32 R14, RZ, RZ, 0x1f ;  /* 0x0000001fff0e7424 */ /* 0x000fe400078e00ff */
[----:B------:R-:W-:Y:S02]  /*39d0*/  IMAD.MOV.U32 R17, RZ, RZ, -0x1 ;  /* 0xffffffffff117424 */ /* 0x000fe400078e00ff */
[----:B------:R-:W-:Y:S05]  /*39e0*/  CALL.REL.NOINC `($__internal_154_$__cuda_sm70_shflsync_bfly_p) ;  /* 0x0000032000007944 */ /* 0x000fea0003c00000 */
[----:B0-----:R-:W-:Y:S01]  /*39f0*/  HFMA2.MMA R12, -RZ, RZ, 0, 0 ;  /* 0x00000000ff0c7435 */ /* 0x001fe200000001ff */
[----:B-1----:R-:W-:Y:S01]  /*3a00*/  FADD.FTZ R20, RZ, R19 ;  /* 0x00000013ff147221 */ /* 0x002fe20000010000 */
[----:B------:R-:W-:Y:S01]  /*3a10*/  MOV R17, 0xffffffff ;  /* 0xffffffff00117802 */ /* 0x000fe20000000f00 */
[----:B------:R-:W-:Y:S01]  /*3a20*/  IMAD.MOV.U32 R19, RZ, RZ, 0x1 ;  /* 0x00000001ff137424 */ /* 0x000fe200078e00ff */
[----:B------:R-:W-:Y:S01]  /*3a30*/  MOV R2, 0x3a60 ;  /* 0x00003a6000027802 */ /* 0x000fe20000000f00 */
[----:B------:R-:W-:-:S02]  /*3a40*/  IMAD.MOV.U32 R14, RZ, RZ, 0x1f ;  /* 0x0000001fff0e7424 */ /* 0x000fc400078e00ff */
[----:B------:R-:W-:Y:S05]  /*3a50*/  CALL.REL.NOINC `($__internal_154_$__cuda_sm70_shflsync_bfly_p) ;  /* 0x000002b000007944 */ /* 0x000fea0003c00000 */
[----:B0-----:R-:W-:Y:S01]  /*3a60*/  HFMA2.MMA R14, -RZ, RZ, 0, 1.847743988037109375e-06 ;  /* 0x0000001fff0e7435 */ /* 0x001fe200000001ff */
[----:B-1----:R-:W-:Y:S01]  /*3a70*/  FADD.FTZ R18, RZ, R19 ;  /* 0x00000013ff127221 */ /* 0x002fe20000010000 */
[----:B------:R-:W-:Y:S01]  /*3a80*/  MOV R2, 0x3ad0 ;  /* 0x00003ad000027802 */ /* 0x000fe20000000f00 */
[----:B------:R-:W-:-:S02]  /*3a90*/  IMAD.MOV.U32 R12, RZ, RZ, RZ ;  /* 0x000000ffff0c7224 */ /* 0x000fc400078e00ff */
[----:B------:R-:W-:Y:S02]  /*3aa0*/  IMAD.MOV.U32 R19, RZ, RZ, 0x1 ;  /* 0x00000001ff137424 */ /* 0x000fe400078e00ff */
        /* <DEDUP_REMOVED lines=37> */
[----:B01----:R-:W-:Y:S05]  /*3d00*/  BRA `(.L_x_6148) ;  /* 0xffffeb1000007947 */ /* 0x003fea000383ffff */
        .weak           $__internal_154_$__cuda_sm70_shflsync_bfly_p
        .type           $__internal_154_$__cuda_sm70_shflsync_bfly_p,@function
        .size           $__internal_154_$__cuda_sm70_shflsync_bfly_p,(.L_x_23321 - $__internal_154_$__cuda_sm70_shflsync_bfly_p)
$__internal_154_$__cuda_sm70_shflsync_bfly_p:
[----:B------:R-:W-:Y:S01]  /*3d10*/  IMAD.MOV.U32 R3, RZ, RZ, 0x0 ;  /* 0x00000000ff037424 */ /* 0x000fe200078e00ff */
[----:B------:R-:W-:Y:S04]  /*3d20*/  WARPSYNC R17 ;  /* 0x0000001100007348 */ /* 0x000fe80003800000 */
[----:B------:R0:W1:Y:S01]  /*3d30*/  SHFL.BFLY PT, R19, R12, R19, R14 ;  /* 0x0c0000130c137389 */ /* 0x00006200000e000e */
[----:B------:R-:W-:Y:S05]  /*3d40*/  RET.REL.NODEC R2 `(_ZN4vllm25paged_attention_v1_kernelIfhLi192ELi8ELi128ELNS_18Fp8KVCacheDataTypeE2ELb1EEEvPT_PKS2_PKT0_S8_ifPKiSA_iPKfiiiSC_SC_iiiii) ;  /* 0xffffc2b002007950 */ /* 0x000fea0003c3ffff */
.L_x_6149:
        /* <DEDUP_REMOVED lines=11> */
.L_x_23321:


//--------------------- .text._ZN4vllm25paged_attention_v1_kernelIfhLi128ELi8ELi128ELNS_18Fp8KVCacheDataTypeE2ELb1EEEvPT_PKS2_PKT0_S8_ifPKiSA_iPKfiiiSC_SC_iiiii --------------------------
	.section	.text._ZN4vllm25paged_attention_v1_kernelIfhLi128ELi8ELi128ELNS_18Fp8KVCacheDataTypeE2ELb1EEEvPT_PKS2_PKT0_S8_ifPKiSA_iPKfiiiSC_SC_iiiii,"ax",@progbits
	.sectioninfo	@"SHI_REGISTERS=32"
	.align	128
        .global         _ZN4vllm25paged_attention_v1_kernelIfhLi128ELi8ELi128ELNS_18Fp8KVCacheDataTypeE2ELb1EEEvPT_PKS2_PKT0_S8_ifPKiSA_iPKfiiiSC_SC_iiiii
        .type           _ZN4vllm25paged_attention_v1_kernelIfhLi128ELi8ELi128ELNS_18Fp8KVCacheDataTypeE2ELb1EEEvPT_PKS2_PKT0_S8_ifPKiSA_iPKfiiiSC_SC_iiiii,@function
        .size           _ZN4vllm25paged_attention_v1_kernelIfhLi128ELi8ELi128ELNS_18Fp8KVCacheDataTypeE2ELb1EEEvPT_PKS2_PKT0_S8_ifPKiSA_iPKfiiiSC_SC_iiiii,(.L_x_23322 - _ZN4vllm25paged_attention_v1_kernelIfhLi128ELi8ELi128ELNS_18Fp8KVCacheDataTypeE2ELb1EEEvPT_PKS2_PKT0_S8_ifPKiSA_iPKfiiiSC_SC_iiiii)
        .other          _ZN4vllm25paged_attention_v1_kernelIfhLi128ELi8ELi128ELNS_18Fp8KVCacheDataTypeE2ELb1EEEvPT_PKS2_PKT0_S8_ifPKiSA_iPKfiiiSC_SC_iiiii,@"STO_CUDA_ENTRY STV_DEFAULT"
_ZN4vllm25paged_attention_v1_kernelIfhLi128ELi8ELi128ELNS_18Fp8KVCacheDataTypeE2ELb1EEEvPT_PKS2_PKT0_S8_ifPKiSA_iPKfiiiSC_SC_iiiii:
.text._ZN4vllm25paged_attention_v1_kernelIfhLi128ELi8ELi128ELNS_18Fp8KVCacheDataTypeE2ELb1EEEvPT_PKS2_PKT0_S8_ifPKiSA_iPKfiiiSC_SC_iiiii:
        /* <DEDUP_REMOVED lines=20> */
[----:B------:R-:W-:-:S03]  /*0140*/  LOP3.LUT R4, R4, c[0x0][0x1d4], RZ, 0x3c, !PT ;  /* 0x0000750004047a12 */ /* 0x000fc600078e3cff */
[----:B------:R-:W-:Y:S01]  /*0150*/  IMAD.MOV.U32 R3, RZ, RZ, R6 ;  /* 0x000000ffff037224 */ /* 0x000fe200078e0006 */
[----:B------:R-:W-:Y:S02]  /*0160*/  ISETP.GE.AND P2, PT, R4, RZ, PT ;  /* 0x000000ff0400720c */ /* 0x000fe40003f46270 */
[----:B------:R-:W0:Y:S01]  /*0170*/  S2R R4, SR_CTAID.X ;  /* 0x0000000000047919 */ /* 0x000e220000002500 */
[----:B------:R-:W-:-:S04]  /*0180*/  IMAD.HI.U32 R8, R13, R3, RZ ;  /* 0x000000030d087227 */ /* 0x000fc800078e00ff */
        /* <DEDUP_REMOVED lines=16> */
[----:B------:R-:W-:Y:S01]  /*0290*/  @!P2 IMAD.MOV R8, RZ, RZ, -R8 ;  /* 0x000000ffff08a224 */ /* 0x000fe200078e0a08 */
[----:B------:R-:W-:Y:S02]  /*02a0*/  IMNMX R10, R10, R7, PT ;  /* 0x000000070a0a7217 */ /* 0x000fe40003800200 */
[----:B------:R-:W-:Y:S01]  /*02b0*/  SHF.R.S32.HI R6, RZ, 0x5, R6 ;  /* 0x00000005ff067819 */ /* 0x000fe20000011406 */
[----:B------:R-:W-:Y:S01]  /*02c0*/  IMAD.IADD R7, R5, 0x1, -R14 ;  /* 0x0000000105077824 */ /* 0x000fe200078e0a0e */
[----:B------:R-:W-:Y:S02]  /*02d0*/  SHF.R.S32.HI R9, RZ, 0x3, R3 ;  /* 0x00000003ff097819 */ /* 0x000fe40000011403 */
        /* <DEDUP_REMOVED lines=58> */
.L_x_6150:
[----:B0-----:R-:W-:-:S04]  /*0680*/  IMAD.MOV.U32 R3, RZ, RZ, c[0x0][0xc] ;  /* 0x00000300ff037624 */ /* 0x001fc800078e00ff */
[----:B------:R-:W-:-:S04]  /*0690*/  IMAD R3, R3, c[0x0][0x1c8], R4 ;  /* 0x0000720003037a24 */ /* 0x000fc800078e0204 */
[----:B------:R-:W-:-:S03]  /*06a0*/  IMAD R11, R3, c[0x0][0x1d8], RZ ;  /* 0x00007600030b7a24 */ /* 0x000fc600078e02ff */
.L_x_6151:
        /* <DEDUP_REMOVED lines=25> */
.L_x_6155:
        /* <DEDUP_REMOVED lines=37> */
.L_x_6153:
[----:B------:R-:W-:Y:S05]  /*0a90*/  BSYNC B7 ;  /* 0x0000000000077941 */ /* 0x000fea0003800000 */
.L_x_6152:
[----:B------:R-:W-:Y:S05]  /*0aa0*/  BRA.DIV ~URZ, `(.L_x_6156) ;  /* 0x000028227f007947 */ /* 0x000fea000b800000 */
[----:B------:R-:W-:-:S05]  /*0ab0*/  IMAD.MOV.U32 R2, RZ, RZ, -0x800001 ;  /* 0xff7fffffff027424 */ /* 0x000fca00078e00ff */
.L_x_6188:
[----:B------:R-:W-:Y:S01]  /*0ac0*/  FMNMX.FTZ R12, R2, -3.40282346638528859812e+38, !PT ;  /* 0xff7fffff020c7809 */ /* 0x000fe20007810000 */
[----:B------:R-:W-:Y:S01]  /*0ad0*/  IMAD.MOV.U32 R13, RZ, RZ, -0x800001 ;  /* 0xff7fffffff0d7424 */ /* 0x000fe200078e00ff */
[----:B------:R-:W-:Y:S05]  /*0ae0*/  BRA.DIV ~URZ, `(.L_x_6157) ;  /* 0x000028627f007947 */ /* 0x000fea000b800000 */
[----:B------:R-:W0:Y:S02]  /*0af0*/  SHFL.BFLY PT, R2, R12, 0x8, 0x1f ;  /* 0x0d001f000c027f89 */ /* 0x000e2400000e0000 */
[----:B0-----:R-:W-:-:S05]  /*0b00*/  FMNMX.FTZ R12, R12, R2, !PT ;  /* 0x000000020c0c7209 */ /* 0x001fca0007810000 */
[----:B------:R0:W1:Y:S02]  /*0b10*/  SHFL.BFLY PT, R3, R12, 0x4, 0x1f ;  /* 0x0c801f000c037f89 */ /* 0x00006400000e0000 */
.L_x_6189:
        /* <DEDUP_REMOVED lines=28> */
.L_x_6162:
        /* <DEDUP_REMOVED lines=11> */
.L_x_6161:
[----:B------:R-:W-:Y:S05]  /*0d90*/  BSYNC B1 ;  /* 0x0000000000017941 */ /* 0x000fea0003800000 */
.L_x_6160:
        /* <DEDUP_REMOVED lines=10> */
.L_x_6165:
        /* <DEDUP_REMOVED lines=100> */
.L_x_6164:
[----:B------:R-:W-:Y:S05]  /*1480*/  BSYNC B1 ;  /* 0x0000000000017941 */ /* 0x000fea0003800000 */
.L_x_6163:
        /* <DEDUP_REMOVED lines=55> */
.L_x_6167:
[----:B------:R-:W-:Y:S05]  /*1800*/  BSYNC B1 ;  /* 0x0000000000017941 */ /* 0x000fea0003800000 */
.L_x_6166:
        /* <DEDUP_REMOVED lines=26> */
.L_x_6159:
[----:B------:R-:W-:Y:S05]  /*19b0*/  BSYNC B0 ;  /* 0x0000000000007941 */ /* 0x000fea0003800000 */
.L_x_6158:
        /* <DEDUP_REMOVED lines=36> */
.L_x_6172:
        /* <DEDUP_REMOVED lines=8> */
.L_x_6171:
[----:B------:R-:W-:Y:S05]  /*1c80*/  BSYNC B1 ;  /* 0x0000000000017941 */ /* 0x000fea0003800000 */
.L_x_6170:
        /* <DEDUP_REMOVED lines=10> */
.L_x_6175:
        /* <DEDUP_REMOVED lines=52> */
.L_x_6174:
[----:B------:R-:W-:Y:S05]  /*2070*/  BSYNC B1 ;  /* 0x0000000000017941 */ /* 0x000fea0003800000 */
.L_x_6173:
        /* <DEDUP_REMOVED lines=31> */
.L_x_6177:
[----:B------:R-:W-:Y:S05]  /*2270*/  BSYNC B1 ;  /* 0x0000000000017941 */ /* 0x000fea0003800000 */
.L_x_6176:
        /* <DEDUP_REMOVED lines=14> */
.L_x_6169:
[----:B------:R-:W-:Y:S05]  /*2360*/  BSYNC B0 ;  /* 0x0000000000007941 */ /* 0x000fea0003800000 */
.L_x_6168:
        /* <DEDUP_REMOVED lines=22> */
[----:B------:R-:W-:Y:S01]  /*24d0*/  IMAD.HI.U32 R12, R13, R17, R12 ;  /* 0x000000110d0c7227 */ /* 0x000fe200078e000c */
[----:B------:R-:W-:-:S03]  /*24e0*/  IABS R13, c[0x0][0x1d4] ;  /* 0x00007500000d7a13 */ /* 0x000fc60000000000 */
[----:B------:R-:W-:-:S04]  /*24f0*/  IMAD R19, R19, R2, RZ ;  /* 0x0000000213137224 */ /* 0x000fc800078e02ff */
[----:B------:R-:W-:-:S04]  /*2500*/  IMAD.HI.U32 R14, R15, R19, R14 ;  /* 0x000000130f0e7227 */ /* 0x000fc800078e000e */
[----:B------:R-:W-:Y:S02]  /*2510*/  IMAD.MOV.U32 R19, RZ, RZ, R13 ;  /* 0x000000ffff137224 */ /* 0x000fe400078e000d */
.L_x_6181:
        /* <DEDUP_REMOVED lines=33> */
.L_x_6179:
[----:B------:R-:W-:Y:S05]  /*2730*/  BSYNC B6 ;  /* 0x0000000000067941 */ /* 0x000fea0003800000 */
.L_x_6178:
[----:B------:R-:W-:Y:S05]  /*2740*/  BRA.DIV ~URZ, `(.L_x_6182) ;  /* 0x00000cd27f007947 */ /* 0x000fea000b800000 */
[----:B------:R-:W-:-:S04]  /*2750*/  IMAD.MOV.U32 R20, RZ, RZ, RZ ;  /* 0x000000ffff147224 */ /* 0x000fc800078e00ff */
.L_x_6190:
[----:B------:R-:W-:Y:S01]  /*2760*/  FADD.FTZ R20, RZ, R20 ;  /* 0x00000014ff147221 */ /* 0x000fe20000010000 */
[----:B------:R-:W-:Y:S05]  /*2770*/  BRA.DIV ~URZ, `(.L_x_6183) ;  /* 0x00000d227f007947 */ /* 0x000fea000b800000 */
[----:B------:R-:W-:Y:S01]  /*2780*/  HFMA2.MMA R21, -RZ, RZ, 0, 0 ;  /* 0x00000000ff157435 */ /* 0x000fe200000001ff */
[----:B------:R-:W-:Y:S01]  /*2790*/  CS2R R18, SRZ ;  /* 0x0000000000127805 */ /* 0x000fe2000001ff00 */
[----:B------:R-:W-:Y:S01]  /*27a0*/  IMAD.MOV.U32 R29, RZ, RZ, RZ ;  /* 0x000000ffff1d7224 */ /* 0x000fe200078e00ff */
[----:B------:R-:W-:Y:S01]  /*27b0*/  MOV R27, RZ ;  /* 0x000000ff001b7202 */ /* 0x000fe20000000f00 */
[----:B------:R-:W-:Y:S02]  /*27c0*/  IMAD.MOV.U32 R25, RZ, RZ, RZ ;  /* 0x000000ffff197224 */ /* 0x000fe400078e00ff */
[----:B------:R-:W-:Y:S02]  /*27d0*/  IMAD.MOV.U32 R23, RZ, RZ, RZ ;  /* 0x000000ffff177224 */ /* 0x000fe400078e00ff */
.L_x_6191:
[----:B------:R-:W-:Y:S01]  /*27e0*/  WARPSYNC 0xffffffff ;  /* 0xffffffff00007948 */ /* 0x000fe20003800000 */
[----:B------:R-:W-:Y:S01]  /*27f0*/  BAR.SYNC.DEFER_BLOCKING 0x0 ;  /* 0x0000000000007b1d */ /* 0x000fe20000010000 */
[----:B0-----:R-:W-:Y:S01]  /*2800*/  LOP3.LUT R2, R7, 0x1, RZ, 0xc0, !PT ;  /* 0x0000000107027812 */ /* 0x001fe200078ec0ff */
[----:B------:R-:W-:Y:S01]  /*2810*/  FADD.FTZ R19, RZ, R19 ;  /* 0x00000013ff137221 */ /* 0x000fe20000010000 */
[----:B------:R-:W-:-:S02]  /*2820*/  LOP3.LUT R3, R5, 0xffffffc0, RZ, 0xc0, !PT ;  /* 0xffffffc005037812 */ /* 0x000fc400078ec0ff */
[----:B------:R-:W-:Y:S01]  /*2830*/  ISETP.NE.AND P0, PT, R2, RZ, PT ;  /* 0x000000ff0200720c */ /* 0x000fe20003f05270 */
[----:B------:R-:W-:Y:S01]  /*2840*/  BSSY B0, `(.L_x_6184) ;  /* 0x0000025000007945 */ /* 0x000fe20003800000 */
[----:B------:R-:W-:Y:S02]  /*2850*/  LEA.HI R7, R7, R7, RZ, 0x1 ;  /* 0x0000000707077211 */ /* 0x000fe400078f08ff */
[----:B------:R-:W-:Y:S02]  /*2860*/  ISETP.NE.OR P5, PT, R3, 0x40, P0 ;  /* 0x000000400300780c */ /* 0x000fe400007a5670 */
[C---:B------:R-:W-:Y:S02]  /*2870*/  ISETP.GT.OR P1, PT, R5.reuse, 0x3f, P0 ;  /* 0x0000003f0500780c */ /* 0x040fe40000724670 */
[----:B------:R-:W-:Y:S02]  /*2880*/  SHF.R.S32.HI R7, RZ, 0x1, R7 ;  /* 0x00000001ff077819 */ /* 0x000fe40000011407 */
[----:B------:R-:W-:-:S02]  /*2890*/  IADD3 R2, R5, 0x1f, RZ ;  /* 0x0000001f05027810 */ /* 0x000fc40007ffe0ff */
[C---:B------:R-:W-:Y:S01]  /*28a0*/  ISETP.GT.OR P2, PT, R5.reuse, 0x1f, P0 ;  /* 0x0000001f0500780c */ /* 0x040fe20000744670 */
[----:B------:R-:W-:Y:S01]  /*28b0*/  IMAD R6, R6, 0x80, R7 ;  /* 0x0000008006067824 */ /* 0x000fe200078e0207 */
[----:B------:R-:W-:Y:S02]  /*28c0*/  ISETP.GT.U32.AND P3, PT, R2, 0x3e, PT ;  /* 0x0000003e0200780c */ /* 0x000fe40003f64070 */
        /* <DEDUP_REMOVED lines=28> */
.L_x_6185:
[----:B0-----:R-:W-:Y:S05]  /*2a90*/  BSYNC B0 ;  /* 0x0000000000007941 */ /* 0x001fea0003800000 */
.L_x_6184:
        /* <DEDUP_REMOVED lines=28> */
.L_x_6187:
[----:B0-----:R-:W-:Y:S05]  /*2c60*/  BSYNC B0 ;  /* 0x0000000000007941 */ /* 0x001fea0003800000 */
.L_x_6186:
        /* <DEDUP_REMOVED lines=63> */
.L_x_6154:
        /* <DEDUP_REMOVED lines=19> */
.L_x_6180:
        /* <DEDUP_REMOVED lines=20> */
.L_x_6156:
[----:B------:R-:W-:Y:S01]  /*32d0*/  IMAD.MOV.U32 R12, RZ, RZ, -0x800001 ;  /* 0xff7fffffff0c7424 */ /* 0x000fe200078e00ff */
[----:B------:R-:W-:Y:S01]  /*32e0*/  MOV R14, 0x1f ;  /* 0x0000001f000e7802 */ /* 0x000fe20000000f00 */
[----:B------:R-:W-:Y:S01]  /*32f0*/  IMAD.MOV.U32 R19, RZ, RZ, 0x10 ;  /* 0x00000010ff137424 */ /* 0x000fe200078e00ff */
[----:B------:R-:W-:Y:S01]  /*3300*/  MOV R2, 0x3330 ;  /* 0x0000333000027802 */ /* 0x000fe20000000f00 */
[----:B------:R-:W-:Y:S02]  /*3310*/  IMAD.MOV.U32 R15, RZ, RZ, -0x1 ;  /* 0xffffffffff0f7424 */ /* 0x000fe400078e00ff */
[----:B------:R-:W-:Y:S05]  /*3320*/  CALL.REL.NOINC `($__internal_155_$__cuda_sm70_shflsync_bfly_p) ;  /* 0x0000048000007944 */ /* 0x000fea0003c00000 */
[----:B-1----:R-:W-:Y:S01]  /*3330*/  IMAD.MOV.U32 R2, RZ, RZ, R19 ;  /* 0x000000ffff027224 */ /* 0x002fe200078e0013 */
[----:B0-----:R-:W-:Y:S05]  /*3340*/  BRA `(.L_x_6188) ;  /* 0xffffd77000007947 */ /* 0x001fea000383ffff */
.L_x_6157:
[----:B------:R-:W-:Y:S01]  /*3350*/  HFMA2.MMA R19, -RZ, RZ, 0, 4.76837158203125e-07 ;  /* 0x00000008ff137435 */ /* 0x000fe200000001ff */
[----:B------:R-:W-:Y:S01]  /*3360*/  IMAD.MOV.U32 R14, RZ, RZ, 0x1f ;  /* 0x0000001fff0e7424 */ /* 0x000fe200078e00ff */
[----:B------:R-:W-:Y:S01]  /*3370*/  MOV R2, 0x33a0 ;  /* 0x000033a000027802 */ /* 0x000fe20000000f00 */
[----:B------:R-:W-:-:S03]  /*3380*/  IMAD.MOV.U32 R15, RZ, RZ, -0x1 ;  /* 0xffffffffff0f7424 */ /* 0x000fc600078e00ff */
[----:B------:R-:W-:Y:S05]  /*3390*/  CALL.REL.NOINC `($__internal_155_$__cuda_sm70_shflsync_bfly_p) ;  /* 0x0000041000007944 */ /* 0x000fea0003c00000 */
[----:B01----:R-:W-:Y:S01]  /*33a0*/  FMNMX.FTZ R12, R12, R19, !PT ;  /* 0x000000130c0c7209 */ /* 0x003fe20007810000 */
[----:B------:R-:W-:Y:S01]  /*33b0*/  IMAD.MOV.U32 R14, RZ, RZ, 0x1f ;  /* 0x0000001fff0e7424 */ /* 0x000fe200078e00ff */
[----:B------:R-:W-:Y:S01]  /*33c0*/  MOV R19, 0x4 ;  /* 0x0000000400137802 */ /* 0x000fe20000000f00 */
[----:B------:R-:W-:Y:S01]  /*33d0*/  IMAD.MOV.U32 R15, RZ, RZ, -0x1 ;  /* 0xffffffffff0f7424 */ /* 0x000fe200078e00ff */
[----:B------:R-:W-:-:S02]  /*33e0*/  MOV R2, 0x3400 ;  /* 0x0000340000027802 */ /* 0x000fc40000000f00 */
[----:B------:R-:W-:Y:S05]  /*33f0*/  CALL.REL.NOINC `($__internal_155_$__cuda_sm70_shflsync_bfly_p) ;  /* 0x000003b000007944 */ /* 0x000fea0003c00000 */
[----:B-1----:R-:W-:Y:S01]  /*3400*/  MOV R3, R19 ;  /* 0x0000001300037202 */ /* 0x002fe20000000f00 */
[----:B0-----:R-:W-:Y:S05]  /*3410*/  BRA `(.L_x_6189) ;  /* 0xffffd70000007947 */ /* 0x001fea000383ffff */
.L_x_6182:
[----:B------:R-:W-:Y:S01]  /*3420*/  HFMA2.MMA R14, -RZ, RZ, 0, 1.847743988037109375e-06 ;  /* 0x0000001fff0e7435 */ /* 0x000fe200000001ff */
[----:B0-----:R-:W-:Y:S01]  /*3430*/  IMAD.MOV.U32 R12, RZ, RZ, RZ ;  /* 0x000000ffff0c7224 */ /* 0x001fe200078e00ff */
[----:B------:R-:W-:Y:S01]  /*3440*/  MOV R2, 0x3480 ;  /* 0x0000348000027802 */ /* 0x000fe20000000f00 */
[----:B------:R-:W-:-:S02]  /*3450*/  IMAD.MOV.U32 R19, RZ, RZ, 0x1 ;  /* 0x00000001ff137424 */ /* 0x000fc400078e00ff */
[----:B------:R-:W-:Y:S02]  /*3460*/  IMAD.MOV.U32 R15, RZ, RZ, -0x1 ;  /* 0xffffffffff0f7424 */ /* 0x000fe400078e00ff */
[----:B------:R-:W-:Y:S05]  /*3470*/  CALL.REL.NOINC `($__internal_155_$__cuda_sm70_shflsync_bfly_p) ;  /* 0x0000033000007944 */ /* 0x000fea0003c00000 */
[----:B-1----:R-:W-:Y:S01]  /*3480*/  IMAD.MOV.U32 R20, RZ, RZ, R19 ;  /* 0x000000ffff147224 */ /* 0x002fe200078e0013 */
[----:B0-----:R-:W-:Y:S05]  /*3490*/  BRA `(.L_x_6190) ;  /* 0xfffff2c000007947 */ /* 0x001fea000383ffff */
.L_x_6183:
[----:B0-----:R-:W-:Y:S01]  /*34a0*/  MOV R12, RZ ;  /* 0x000000ff000c7202 */ /* 0x001fe20000000f00 */
[----:B------:R-:W-:Y:S01]  /*34b0*/  IMAD.MOV.U32 R19, RZ, RZ, 0x1 ;  /* 0x00000001ff137424 */ /* 0x000fe200078e00ff */
[----:B------:R-:W-:Y:S01]  /*34c0*/  MOV R15, 0xffffffff ;  /* 0xffffffff000f7802 */ /* 0x000fe20000000f00 */
[----:B------:R-:W-:Y:S01]  /*34d0*/  IMAD.MOV.U32 R14, RZ, RZ, 0x1f ;  /* 0x0000001fff0e7424 */ /* 0x000fe200078e00ff */
[----:B------:R-:W-:Y:S02]  /*34e0*/  MOV R2, 0x3500 ;  /* 0x0000350000027802 */ /* 0x000fe40000000f00 */
[----:B------:R-:W-:Y:S05]  /*34f0*/  CALL.REL.NOINC `($__internal_155_$__cuda_sm70_shflsync_bfly_p) ;  /* 0x000002b000007944 */ /* 0x000fea0003c00000 */
[----:B0-----:R-:W-:Y:S01]  /*3500*/  HFMA2.MMA R14, -RZ, RZ, 0, 1.847743988037109375e-06 ;  /* 0x0000001fff0e7435 */ /* 0x001fe200000001ff */
[----:B-1----:R-:W-:Y:S01]  /*3510*/  FADD.FTZ R18, RZ, R19 ;  /* 0x00000013ff127221 */ /* 0x002fe20000010000 */
[----:B------:R-:W-:Y:S01]  /*3520*/  MOV R2, 0x3570 ;  /* 0x0000357000027802 */ /* 0x000fe20000000f00 */
[----:B------:R-:W-:Y:S02]  /*3530*/  IMAD.MOV.U32 R12, RZ, RZ, RZ ;  /* 0x000000ffff0c7224 */ /* 0x000fe400078e00ff */
[----:B------:R-:W-:-:S02]  /*3540*/  IMAD.MOV.U32 R19, RZ, RZ, 0x1 ;  /* 0x00000001ff137424 */ /* 0x000fc400078e00ff */
[----:B------:R-:W-:Y:S02]  /*3550*/  IMAD.MOV.U32 R15, RZ, RZ, -0x1 ;  /* 0xffffffffff0f7424 */ /* 0x000fe400078e00ff */
[----:B------:R-:W-:Y:S05]  /*3560*/  CALL.REL.NOINC `($__internal_155_$__cuda_sm70_shflsync_bfly_p) ;  /* 0x0000024000007944 */ /* 0x000fea0003c00000 */
[----:B-1----:R-:W-:Y:S01]  /*3570*/  FADD.FTZ R29, RZ, R19 ;  /* 0x00000013ff1d7221 */ /* 0x002fe20000010000 */
[----:B------:R-:W-:Y:S01]  /*3580*/  MOV R19, 0x1 ;  /* 0x0000000100137802 */ /* 0x000fe20000000f00 */
[----:B0-----:R-:W-:Y:S01]  /*3590*/  IMAD.MOV.U32 R12, RZ, RZ, RZ ;  /* 0x000000ffff0c7224 */ /* 0x001fe200078e00ff */
[----:B------:R-:W-:Y:S01]  /*35a0*/  MOV R2, 0x35e0 ;  /* 0x000035e000027802 */ /* 0x000fe20000000f00 */
[----:B------:R-:W-:Y:S02]  /*35b0*/  IMAD.MOV.U32 R14, RZ, RZ, 0x1f ;  /* 0x0000001fff0e7424 */ /* 0x000fe400078e00ff */
[----:B------:R-:W-:Y:S02]  /*35c0*/  IMAD.MOV.U32 R15, RZ, RZ, -0x1 ;  /* 0xffffffffff0f7424 */ /* 0x000fe400078e00ff */
[----:B------:R-:W-:Y:S05]  /*35d0*/  CALL.REL.NOINC `($__internal_155_$__cuda_sm70_shflsync_bfly_p) ;  /* 0x000001d000007944 */ /* 0x000fea0003c00000 */
[----:B0-----:R-:W-:Y:S01]  /*35e0*/  HFMA2.MMA R12, -RZ, RZ, 0, 0 ;  /* 0x00000000ff0c7435 */ /* 0x001fe200000001ff */
[----:B-1----:R-:W-:Y:S01]  /*35f0*/  FADD.FTZ R27, RZ, R19 ;  /* 0x00000013ff1b7221 */ /* 0x002fe20000010000 */
[----:B------:R-:W-:Y:S01]  /*3600*/  MOV R15, 0xffffffff ;  /* 0xffffffff000f7802 */ /* 0x000fe20000000f00 */
[----:B------:R-:W-:Y:S01]  /*3610*/  IMAD.MOV.U32 R19, RZ, RZ, 0x1 ;  /* 0x00000001ff137424 */ /* 0x000fe200078e00ff */
[----:B------:R-:W-:Y:S01]  /*3620*/  MOV R2, 0x3650 ;  /* 0x0000365000027802 */ /* 0x000fe20000000f00 */
[----:B------:R-:W-:-:S02]  /*3630*/  IMAD.MOV.U32 R14, RZ, RZ, 0x1f ;  /* 0x0000001fff0e7424 */ /* 0x000fc400078e00ff */
[----:B------:R-:W-:Y:S05]  /*3640*/  CALL.REL.NOINC `($__internal_155_$__cuda_sm70_shflsync_bfly_p) ;  /* 0x0000016000007944 */ /* 0x000fea0003c00000 */
[----:B0-----:R-:W-:Y:S01]  /*3650*/  HFMA2.MMA R14, -RZ, RZ, 0, 1.847743988037109375e-06 ;  /* 0x0000001fff0e7435 */ /* 0x001fe200000001ff */
[----:B-1----:R-:W-:Y:S01]  /*3660*/  FADD.FTZ R25, RZ, R19 ;  /* 0x00000013ff197221 */ /* 0x002fe20000010000 */
[----:B------:R-:W-:Y:S01]  /*3670*/  MOV R2, 0x36c0 ;  /* 0x000036c000027802 */ /* 0x000fe20000000f00 */
[----:B------:R-:W-:-:S02]  /*3680*/  IMAD.MOV.U32 R12, RZ, RZ, RZ ;  /* 0x000000ffff0c7224 */ /* 0x000fc400078e00ff */
[----:B------:R-:W-:Y:S02]  /*3690*/  IMAD.MOV.U32 R19, RZ, RZ, 0x1 ;  /* 0x00000001ff137424 */ /* 0x000fe400078e00ff */
        /* <DEDUP_REMOVED lines=16> */
[----:B01----:R-:W-:Y:S05]  /*37a0*/  BRA `(.L_x_6191) ;  /* 0xfffff03000007947 */ /* 0x003fea000383ffff */
        .weak           $__internal_155_$__cuda_sm70_shflsync_bfly_p
        .type           $__internal_155_$__cuda_sm70_shflsync_bfly_p,@function
        .size           $__internal_155_$__cuda_sm70_shflsync_bfly_p,(.L_x_23322 - $__internal_155_$__cuda_sm70_shflsync_bfly_p)
$__internal_155_$__cuda_sm70_shflsync_bfly_p:
[----:B------:R-:W-:Y:S01]  /*37b0*/  IMAD.MOV.U32 R3, RZ, RZ, 0x0 ;  /* 0x00000000ff037424 */ /* 0x000fe200078e00ff */
[----:B------:R-:W-:Y:S04]  /*37c0*/  WARPSYNC R15 ;  /* 0x0000000f00007348 */ /* 0x000fe80003800000 */
[----:B------:R0:W1:Y:S01]  /*37d0*/  SHFL.BFLY PT, R19, R12, R19, R14 ;  /* 0x0c0000130c137389 */ /* 0x00006200000e000e */
[----:B------:R-:W-:Y:S05]  /*37e0*/  RET.REL.NODEC R2 `(_ZN4vllm25paged_attention_v1_kernelIfhLi128ELi8ELi128ELNS_18Fp8KVCacheDataTypeE2ELb1EEEvPT_PKS2_PKT0_S8_ifPKiSA_iPKfiiiSC_SC_iiiii) ;  /* 0xffffc81002007950 */ /* 0x000fea0003c3ffff */
.L_x_6192:
        /* <DEDUP_REMOVED lines=9> */
.L_x_23322:


//--------------------- .text._ZN4vllm25paged_attention_v1_kernelIfhLi120ELi8ELi128ELNS_18Fp8KVCacheDataTypeE2ELb1EEEvPT_PKS2_PKT0_S8_ifPKiSA_iPKfiiiSC_SC_iiiii --------------------------
	.section	.text._ZN4vllm25paged_attention_v1_kernelIfhLi120ELi8ELi128ELNS_18Fp8KVCacheDataTypeE2ELb1EEEvPT_PKS2_PKT0_S8_ifPKiSA_iPKfiiiSC_SC_iiiii,"ax",@progbits
	.sectioninfo	@"SHI_REGISTERS=32"
	.align	128
        .global         _ZN4vllm25paged_attention_v1_kernelIfhLi120ELi8ELi128ELNS_18Fp8KVCacheDataTypeE2ELb1EEEvPT_PKS2_PKT0_S8_ifPKiSA_iPKfiiiSC_SC_iiiii
        .type           _ZN4vllm25paged_attention_v1_kernelIfhLi120ELi8ELi128ELNS_18Fp8KVCacheDataTypeE2ELb1EEEvPT_PKS2_PKT0_S8_ifPKiSA_iPKfiiiSC_SC_iiiii,@function
        .size           _ZN4vllm25paged_attention_v1_kernelIfhLi120ELi8ELi128ELNS_18Fp8KVCacheDataTypeE2ELb1EEEvPT_PKS2_PKT0_S8_ifPKiSA_iPKfiiiSC_SC_iiiii,(.L_x_23323 - _ZN4vllm25paged_attention_v1_kernelIfhLi120ELi8ELi128ELNS_18Fp8KVCacheDataTypeE2ELb1EEEvPT_PKS2_PKT0_S8_ifPKiSA_iPKfiiiSC_SC_iiiii)
        .other          _ZN4vllm25paged_attention_v1_kernelIfhLi120ELi8ELi128ELNS_18Fp8KVCacheDataTypeE2ELb1EEEvPT_PKS2_PKT0_S8_ifPKiSA_iPKfiiiSC_SC_iiiii,@"STO_CUDA_ENTRY STV_DEFAULT"
_ZN4vllm25paged_attention_v1_kernelIfhLi120ELi8ELi128ELNS_18Fp8KVCacheDataTypeE2ELb1EEEvPT_PKS2_PKT0_S8_ifPKiSA_iPKfiiiSC_SC_iiiii:
.text._ZN4vllm25paged_attention_v1_kernelIfhLi120ELi8ELi128ELNS_18Fp8KVCacheDataTypeE2ELb1EEEvPT_PKS2_PKT0_S8_ifPKiSA_iPKfiiiSC_SC_iiiii:
        /* <DEDUP_REMOVED lines=10> */
[----:B0-----:R-:W-:Y:S01]  /*00a0*/  IADD3 R4, R7, 0xffffffe, RZ ;  /* 0x0ffffffe07047810 */ /* 0x001fe20007ffe0ff */
[----:B------:R-:W-:-:S05]  /*00b0*/  IMAD.MOV.U32 R7, RZ, RZ, c[0x0][0x1d8] ;  /* 0x00007600ff077624 */ /* 0x000fca00078e00ff */
[----:B------:R0:W1:Y:S02]  /*00c0*/  F2I.FTZ.U32.TRUNC.NTZ R5, R4 ;  /* 0x0000000400057305 */ /* 0x000064000021f000 */
[----:B0-----:R-:W-:Y:S01]  /*00d0*/  HFMA2.MMA R4, -RZ, RZ, 0, 0 ;  /* 0x00000000ff047435 */ /* 0x001fe200000001ff */
[----:B-1----:R-:W-:-:S04]  /*00e0*/  IMAD.MOV R13, RZ, RZ, -R5 ;  /* 0x000000ffff0d7224 */ /* 0x002fc800078e0a05 */
[----:B------:R-:W-:-:S05]  /*00f0*/  IMAD R13, R13, R12, RZ ;  /* 0x0000000c0d0d7224 */ /* 0x000fca00078e02ff */
[----:B------:R-:W-:Y:S02]  /*0100*/  IMAD.HI.U32 R13, R5, R13, R4 ;  /* 0x0000000d050d7227 */ /* 0x000fe400078e0004 */
[----:B------:R-:W0:Y:S04]  /*0110*/  S2R R4, SR_TID.X ;  /* 0x0000000000047919 */ /* 0x000e280000002100 */
[----:B------:R-:W1:Y:S01]  /*0120*/  S2R R5, SR_CTAID.X ;  /* 0x0000000000057919 */ /* 0x000e620000002500 */
[----:B0-----:R-:W-:Y:S02]  /*0130*/  SHF.R.S32.HI R15, RZ, 0x1f, R4 ;  /* 0x0000001fff0f7819 */ /* 0x001fe40000011404 */
[----:B--2---:R-:W-:-:S04]  /*0140*/  IADD3 R6, R9, -0x1, RZ ;  /* 0xffffffff09067810 */ /* 0x004fc80007ffe0ff */
[----:B------:R-:W-:Y:S02]  /*0150*/  IABS R3, R6 ;  /* 0x0000000600037213 */ /* 0x000fe40000000000 */
[----:B------:R-:W-:-:S03]  /*0160*/  LOP3.LUT R6, R6, c[0x0][0x1d4], RZ, 0x3c, !PT ;  /* 0x0000750006067a12 */ /* 0x000fc600078e3cff */
[----:B------:R-:W-:Y:S01]  /*0170*/  IMAD.HI.U32 R8, R13, R3, RZ ;  /* 0x000000030d087227 */ /* 0x000fe200078e00ff */
[----:B------:R-:W-:Y:S02]  /*0180*/  ISETP.GE.AND P2, PT, R6, RZ, PT ;  /* 0x000000ff0600720c */ /* 0x000fe40003f46270 */
[----:B------:R-:W-:Y:S01]  /*0190*/  LEA.HI R6, R15, R4, RZ, 0x5 ;  /* 0x000000040f067211 */ /* 0x000fe200078f28ff */
        /* <DEDUP_REMOVED lines=14> */
[----:B------:R-:W-:Y:S02]  /*0280*/  LOP3.LUT R7, R6, 0xffffffe0, RZ, 0xc0, !PT ;  /* 0xffffffe006077812 */ /* 0x000fe400078ec0ff */
[----:B------:R-:W-:-:S02]  /*0290*/  @!P2 IADD3 R8, -R8, RZ, RZ ;  /* 0x000000ff0808a210 */ /* 0x000fc40007ffe1ff */
[----:B------:R-:W-:Y:S01]  /*02a0*/  IMNMX R9, R9, R2, PT ;  /* 0x0000000209097217 */ /* 0x000fe20003800200 */
[----:B------:R-:W-:Y:S01]  /*02b0*/  IMAD.IADD R7, R4, 0x1, -R7 ;  /* 0x0000000104077824 */ /* 0x000fe200078e0a07 */
[----:B------:R-:W-:Y:S02]  /*02c0*/  SHF.R.S32.HI R6, RZ, 0x5, R6 ;  /* 0x00000005ff067819 */ /* 0x000fe40000011406 */
        /* <DEDUP_REMOVED lines=59> */
.L_x_6193:
[----:B-1----:R-:W-:-:S04]  /*0680*/  IMAD.MOV.U32 R2, RZ, RZ, c[0x0][0xc] ;  /* 0x00000300ff027624 */ /* 0x002fc800078e00ff */
[----:B------:R-:W-:-:S04]  /*0690*/  IMAD R2, R2, c[0x0][0x1c8], R5 ;  /* 0x0000720002027a24 */ /* 0x000fc800078e0205 */
[----:B------:R-:W-:-:S03]  /*06a0*/  IMAD R10, R2, c[0x0][0x1d8], RZ ;  /* 0x00007600020a7a24 */ /* 0x000fc600078e02ff */
.L_x_6194:
        /* <DEDUP_REMOVED lines=25> */
.L_x_6198:
        /* <DEDUP_REMOVED lines=37> */
.L_x_6196:
[----:B------:R-:W-:Y:S05]  /*0a90*/  BSYNC B7 ;  /* 0x0000000000077941 */ /* 0x000fea0003800000 */
.L_x_6195:
[----:B------:R-:W-:Y:S05]  /*0aa0*/  BRA.DIV ~URZ, `(.L_x_6199) ;  /* 0x000029d27f007947 */ /* 0x000fea000b800000 */
[----:B------:R-:W-:-:S05]  /*0ab0*/  IMAD.MOV.U32 R2, RZ, RZ, -0x800001 ;  /* 0xff7fffffff027424 */ /* 0x000fca00078e00ff */
.L_x_6241:
[----:B------:R-:W-:Y:S01]  /*0ac0*/  FMNMX.FTZ R15, R2, -3.40282346638528859812e+38, !PT ;  /* 0xff7fffff020f7809 */ /* 0x000fe20007810000 */
[----:B------:R-:W-:Y:S01]  /*0ad0*/  IMAD.MOV.U32 R13, RZ, RZ, -0x800001 ;  /* 0xff7fffffff0d7424 */ /* 0x000fe200078e00ff */
[----:B------:R-:W-:Y:S05]  /*0ae0*/  BRA.DIV ~URZ, `(.L_x_6200) ;  /* 0x00002a127f007947 */ /* 0x000fea000b800000 */
[----:B------:R-:W0:Y:S02]  /*0af0*/  SHFL.BFLY PT, R2, R15, 0x8, 0x1f ;  /* 0x0d001f000f027f89 */ /* 0x000e2400000e0000 */
[----:B0-----:R-:W-:-:S05]  /*0b00*/  FMNMX.FTZ R12, R15, R2, !PT ;  /* 0x000000020f0c7209 */ /* 0x001fca0007810000 */
[----:B------:R0:W1:Y:S02]  /*0b10*/  SHFL.BFLY PT, R3, R12, 0x4, 0x1f ;  /* 0x0c801f000c037f89 */ /* 0x00006400000e0000 */
.L_x_6242:
        /* <DEDUP_REMOVED lines=28> */
.L_x_6205:
        /* <DEDUP_REMOVED lines=11> */
.L_x_6204:
[----:B------:R-:W-:Y:S05]  /*0d90*/  BSYNC B1 ;  /* 0x0000000000017941 */ /* 0x000fea0003800000 */
.L_x_6203:
        /* <DEDUP_REMOVED lines=10> */
.L_x_6208:
        /* <DEDUP_REMOVED lines=100> */
.L_x_6207:
[----:B------:R-:W-:Y:S05]  /*1480*/  BSYNC B1 ;  /* 0x0000000000017941 */ /* 0x000fea0003800000 */
.L_x_6206:
        /* <DEDUP_REMOVED lines=55> */
.L_x_6210:
[----:B------:R-:W-:Y:S05]  /*1800*/  BSYNC B1 ;  /* 0x0000000000017941 */ /* 0x000fea0003800000 */
.L_x_6209:
        /* <DEDUP_REMOVED lines=26> */
.L_x_6202:
[----:B------:R-:W-:Y:S05]  /*19b0*/  BSYNC B0 ;  /* 0x0000000000007941 */ /* 0x000fea0003800000 */
.L_x_6201:
        /* <DEDUP_REMOVED lines=37> */
.L_x_6215:
        /* <DEDUP_REMOVED lines=8> */
.L_x_6214:
[----:B------:R-:W-:Y:S05]  /*1c90*/  BSYNC B1 ;  /* 0x0000000000017941 */ /* 0x000fea0003800000 */
.L_x_6213:
        /* <DEDUP_REMOVED lines=10> */
.L_x_6218:
        /* <DEDUP_REMOVED lines=52> */
.L_x_6217:
[----:B------:R-:W-:Y:S05]  /*2080*/  BSYNC B1 ;  /* 0x0000000000017941 */ /* 0x000fea0003800000 */
.L_x_6216:
        /* <DEDUP_REMOVED lines=31> */
.L_x_6220:
[----:B------:R-:W-:Y:S05]  /*2280*/  BSYNC B1 ;  /* 0x0000000000017941 */ /* 0x000fea0003800000 */
.L_x_6219:
        /* <DEDUP_REMOVED lines=14> */
.L_x_6212:
[----:B------:R-:W-:Y:S05]  /*2370*/  BSYNC B0 ;  /* 0x0000000000007941 */ /* 0x000fea0003800000 */
.L_x_6211:
        /* <DEDUP_REMOVED lines=26> */
.L_x_6224:
        /* <DEDUP_REMOVED lines=33> */
.L_x_6222:
[----:B------:R-:W-:Y:S05]  /*2730*/  BSYNC B6 ;  /* 0x0000000000067941 */ /* 0x000fea0003800000 */
.L_x_6221:
[----:B------:R-:W-:Y:S05]  /*2740*/  BRA.DIV ~URZ, `(.L_x_6225) ;  /* 0x00000e927f007947 */ /* 0x000fea000b800000 */
[----:B0-----:R-:W-:-:S05]  /*2750*/  MOV R14, RZ ;  /* 0x000000ff000e7202 */ /* 0x001fca0000000f00 */
.L_x_6243:
[----:B------:R-:W-:Y:S01]  /*2760*/  FADD.FTZ R14, RZ, R14 ;  /* 0x0000000eff0e7221 */ /* 0x000fe20000010000 */
[----:B------:R-:W-:Y:S05]  /*2770*/  BRA.DIV ~URZ, `(.L_x_6226) ;  /* 0x00000ee27f007947 */ /* 0x000fea000b800000 */
[----:B------:R-:W-:Y:S01]  /*2780*/  IMAD.MOV.U32 R15, RZ, RZ, RZ ;  /* 0x000000ffff0f7224 */ /* 0x000fe200078e00ff */
[----:B------:R-:W-:Y:S01]  /*2790*/  CS2R R12, SRZ ;  /* 0x00000000000c7805 */ /* 0x000fe2000001ff00 */
[----:B------:R-:W-:Y:S01]  /*27a0*/  CS2R R10, SRZ ;  /* 0x00000000000a7805 */ /* 0x000fe2000001ff00 */
[----:B------:R-:W-:Y:S02]  /*27b0*/  CS2R R8, SRZ ;  /* 0x0000000000087805 */ /* 0x000fe4000001ff00 */
.L_x_6244:
        /* <DEDUP_REMOVED lines=22> */
.L_x_6228:
[----:B------:R-:W-:Y:S05]  /*2920*/  BSYNC B0 ;  /* 0x0000000000007941 */ /* 0x000fea0003800000 */
.L_x_6227:
        /* <DEDUP_REMOVED lines=24> */
.L_x_6232:
[----:B------:R-:W-:Y:S05]  /*2ab0*/  BSYNC B1 ;  /* 0x0000000000017941 */ /* 0x000fea0003800000 */
.L_x_6231:
[----:B0-2---:R-:W-:Y:S02]  /*2ac0*/  @!P0 FADD.FTZ R12, R12, R21 ;  /* 0x000000150c0c8221 */ /* 0x005fe40000010000 */
.L_x_6230:
[----:B------:R-:W-:Y:S05]  /*2ad0*/  BSYNC B0 ;  /* 0x0000000000007941 */ /* 0x000fea0003800000 */
.L_x_6229:
        /* <DEDUP_REMOVED lines=16> */
.L_x_6234:
[----:B------:R-:W-:Y:S05]  /*2be0*/  BSYNC B0 ;  /* 0x0000000000007941 */ /* 0x000fea0003800000 */
.L_x_6233:
        /* <DEDUP_REMOVED lines=24> */
.L_x_6238:
[----:B------:R-:W-:Y:S05]  /*2d70*/  BSYNC B1 ;  /* 0x0000000000017941 */ /* 0x000fea0003800000 */
.L_x_6237:
[----:B0-2-4-:R-:W-:Y:S02]  /*2d80*/  @!P0 FADD.FTZ R12, R12, R21 ;  /* 0x000000150c0c8221 */ /* 0x015fe40000010000 */
.L_x_6236:
[----:B------:R-:W-:Y:S05]  /*2d90*/  BSYNC B0 ;  /* 0x0000000000007941 */ /* 0x000fea0003800000 */
.L_x_6235:
        /* <DEDUP_REMOVED lines=14> */
[----:B------:R-:W-:Y:S01]  /*2e80*/  SHF.R.S32.HI R22, RZ, 0x1f, R0 ;  /* 0x0000001fff167819 */ /* 0x000fe20000011400 */
[----:B----4-:R-:W-:-:S04]  /*2e90*/  UIMAD UR4, UR4, 0x78, URZ ;  /* 0x00000078040478a4 */ /* 0x010fc8000f8e023f */
[----:B------:R-:W-:Y:S02]  /*2ea0*/  USHF.R.S32.HI UR5, URZ, 0x1f, UR4 ;  /* 0x0000001f3f057899 */ /* 0x000fe40008011404 */
[--C-:B------:R-:W-:Y:S02]  /*2eb0*/  IADD3 R0, P1, P2, R0, UR4, R5.reuse ;  /* 0x0000000400007c10 */ /* 0x100fe4000fa3e005 */
[----:B------:R-:W-:-:S04]  /*2ec0*/  SHF.R.S32.HI R5, RZ, 0x1f, R5 ;  /* 0x0000001fff057819 */ /* 0x000fc80000011405 */
[----:B------:R-:W-:Y:S01]  /*2ed0*/  IADD3.X R22, R22, UR5, R5, P1, P2 ;  /* 0x0000000516167c10 */ /* 0x000fe20008fe4405 */
[----:B------:R-:W-:Y:S05]  /*2ee0*/  @P3 BRA `(.L_x_6240) ;  /* 0x0000029000003947 */ /* 0x000fea0003800000 */
[C---:B------:R-:W-:Y:S02]  /*2ef0*/  IADD3 R2, P1, R23.reuse, R0, RZ ;  /* 0x0000000017027210 */ /* 0x040fe40007f3e0ff */
        /* <DEDUP_REMOVED lines=10> */
[----:B0123--:R-:W-:Y:S02]  /*2fa0*/  IADD3 R6, P3, R5, R0, RZ ;  /* 0x0000000005067210 */ /* 0x00ffe40007f7e0ff */
        /* <DEDUP_REMOVED lines=11> */
[C---:B------:R-:W-:Y:S02]  /*3060*/  LEA R6, P1, R18.reuse, c[0x0][0x160], 0x2 ;  /* 0x0000580012067a11 */ /* 0x040fe400078210ff */
[-C--:B------:R-:W-:Y:S02]  /*3070*/  IADD3 R19, P2, R25, R0.reuse, RZ ;  /* 0x0000000019137210 */ /* 0x080fe40007f5e0ff */
[-C--:B------:R-:W-:Y:S02]  /*3080*/  IADD3 R24, P3, R27, R0.reuse, RZ ;  /* 0x000000001b187210 */ /* 0x080fe40007f7e0ff */
[----:B------:R-:W-:Y:S02]  /*3090*/  IADD3 R21, P4, R29, R0, RZ ;  /* 0x000000001d157210 */ /* 0x000fe40007f9e0ff */
[----:B------:R-:W-:-:S02]  /*30a0*/  LEA.HI.X R7, R18, c[0x0][0x164], R7, 0x2, P1 ;  /* 0x0000590012077a11 */ /* 0x000fc400008f1407 */
[-C--:B----4-:R-:W-:Y:S02]  /*30b0*/  LEA.HI.X.SX32 R14, R25, R22.reuse, 0x1, P2 ;  /* 0x00000016190e7211 */ /* 0x090fe400010f0eff */
[----:B------:R-:W-:Y:S01]  /*30c0*/  LEA R16, P1, R19, c[0x0][0x160], 0x2 ;  /* 0x0000580013107a11 */ /* 0x000fe200078210ff */
        /* <DEDUP_REMOVED lines=11> */
.L_x_6240:
[----:B------:R-:W-:Y:S05]  /*3180*/  BSYNC B0 ;  /* 0x0000000000007941 */ /* 0x000fea0003800000 */
.L_x_6239:
[----:B------:R-:W-:Y:S05]  /*3190*/  @P0 EXIT ;  /* 0x000000000000094d */ /* 0x000fea0003800000 */
[----:B------:R-:W-:-:S04]  /*31a0*/  IADD3 R23, R23, 0x70, RZ ;  /* 0x0000007017177810 */ /* 0x000fc80007ffe0ff */
[----:B------:R-:W-:-:S04]  /*31b0*/  IADD3 R0, P0, R23, R0, RZ ;  /* 0x0000000017007210 */ /* 0x000fc80007f1e0ff */
[----:B------:R-:W-:Y:S02]  /*31c0*/  LEA.HI.X.SX32 R23, R23, R22, 0x1, P0 ;  /* 0x0000001617177211 */ /* 0x000fe400000f0eff */
[----:B0-----:R-:W-:-:S04]  /*31d0*/  LEA R2, P0, R0, c[0x0][0x160], 0x2 ;  /* 0x0000580000027a11 */ /* 0x001fc800078010ff */
[----:B------:R-:W-:-:S05]  /*31e0*/  LEA.HI.X R3, R0, c[0x0][0x164], R23, 0x2, P0 ;  /* 0x0000590000037a11 */ /* 0x000fca00000f1417 */
[----:B------:R-:W-:Y:S01]  /*31f0*/  STG.E [R2.64], R12 ;  /* 0x0000000c02007986 */ /* 0x000fe2000c101924 */
[----:B------:R-:W-:Y:S05]  /*3200*/  EXIT ;  /* 0x000000000000794d */ /* 0x000fea0003800000 */
.L_x_6197:
        /* <DEDUP_REMOVED lines=19> */
.L_x_6223:
        /* <DEDUP_REMOVED lines=20> */
.L_x_6199:
[----:B------:R-:W-:Y:S01]  /*3480*/  MOV R12, 0xff7fffff ;  /* 0xff7fffff000c7802 */ /* 0x000fe20000000f00 */
[----:B------:R-:W-:Y:S01]  /*3490*/  IMAD.MOV.U32 R17, RZ, RZ, 0x10 ;  /* 0x00000010ff117424 */ /* 0x000fe200078e00ff */
[----:B------:R-:W-:Y:S01]  /*34a0*/  MOV R2, 0x34e0 ;  /* 0x000034e000027802 */ /* 0x000fe20000000f00 */
[----:B------:R-:W-:Y:S02]  /*34b0*/  IMAD.MOV.U32 R16, RZ, RZ, 0x1f ;  /* 0x0000001fff107424 */ /* 0x000fe400078e00ff */
[----:B------:R-:W-:Y:S02]  /*34c0*/  IMAD.MOV.U32 R19, RZ, RZ, -0x1 ;  /* 0xffffffffff137424 */ /* 0x000fe400078e00ff */
[----:B------:R-:W-:Y:S05]  /*34d0*/  CALL.REL.NOINC `($__internal_156_$__cuda_sm70_shflsync_bfly_p) ;  /* 0x000004a000007944 */ /* 0x000fea0003c00000 */
[----:B-1----:R-:W-:Y:S01]  /*34e0*/  MOV R2, R16 ;  /* 0x0000001000027202 */ /* 0x002fe20000000f00 */
[----:B0-----:R-:W-:Y:S05]  /*34f0*/  BRA `(.L_x_6241) ;  /* 0xffffd5c000007947 */ /* 0x001fea000383ffff */
.L_x_6200:
[----:B------:R-:W-:Y:S01]  /*3500*/  IMAD.MOV.U32 R12, RZ, RZ, R15 ;  /* 0x000000ffff0c7224 */ /* 0x000fe200078e000f */
[----:B------:R-:W-:Y:S01]  /*3510*/  MOV R19, 0xffffffff ;  /* 0xffffffff00137802 */ /* 0x000fe20000000f00 */
[----:B------:R-:W-:Y:S01]  /*3520*/  IMAD.MOV.U32 R17, RZ, RZ, 0x8 ;  /* 0x00000008ff117424 */ /* 0x000fe200078e00ff */
[----:B------:R-:W-:Y:S01]  /*3530*/  MOV R2, 0x3560 ;  /* 0x0000356000027802 */ /* 0x000fe20000000f00 */
[----:B------:R-:W-:-:S02]  /*3540*/  IMAD.MOV.U32 R16, RZ, RZ, 0x1f ;  /* 0x0000001fff107424 */ /* 0x000fc400078e00ff */
[----:B------:R-:W-:Y:S05]  /*3550*/  CALL.REL.NOINC `($__internal_156_$__cuda_sm70_shflsync_bfly_p) ;  /* 0x0000042000007944 */ /* 0x000fea0003c00000 */
[----:B01----:R-:W-:Y:S01]  /*3560*/  FMNMX.FTZ R12, R15, R16, !PT ;  /* 0x000000100f0c7209 */ /* 0x003fe20007810000 */
[----:B------:R-:W-:Y:S01]  /*3570*/  IMAD.MOV.U32 R17, RZ, RZ, 0x4 ;  /* 0x00000004ff117424 */ /* 0x000fe200078e00ff */
[----:B------:R-:W-:Y:S01]  /*3580*/  MOV R2, 0x35c0 ;  /* 0x000035c000027802 */ /* 0x000fe20000000f00 */
[----:B------:R-:W-:-:S02]  /*3590*/  IMAD.MOV.U32 R16, RZ, RZ, 0x1f ;  /* 0x0000001fff107424 */ /* 0x000fc400078e00ff */
[----:B------:R-:W-:Y:S02]  /*35a0*/  IMAD.MOV.U32 R19, RZ, RZ, -0x1 ;  /* 0xffffffffff137424 */ /* 0x000fe400078e00ff */
[----:B------:R-:W-:Y:S05]  /*35b0*/  CALL.REL.NOINC `($__internal_156_$__cuda_sm70_shflsync_bfly_p) ;  /* 0x000003c000007944 */ /* 0x000fea0003c00000 */
[----:B-1----:R-:W-:Y:S01]  /*35c0*/  MOV R3, R16 ;  /* 0x0000001000037202 */ /* 0x002fe20000000f00 */
[----:B0-----:R-:W-:Y:S05]  /*35d0*/  BRA `(.L_x_6242) ;  /* 0xffffd54000007947 */ /* 0x001fea000383ffff */
.L_x_6225:
[----:B0-----:R-:W-:Y:S01]  /*35e0*/  IMAD.MOV.U32 R12, RZ, RZ, RZ ;  /* 0x000000ffff0c7224 */ /* 0x001fe200078e00ff */
[----:B------:R-:W-:Y:S01]  /*35f0*/  MOV R19, 0xffffffff ;  /* 0xffffffff00137802 */ /* 0x000fe20000000f00 */
[----:B------:R-:W-:Y:S01]  /*3600*/  IMAD.MOV.U32 R17, RZ, RZ, 0x1 ;  /* 0x00000001ff117424 */ /* 0x000fe200078e00ff */
[----:B------:R-:W-:Y:S01]  /*3610*/  MOV R2, 0x3640 ;  /* 0x0000364000027802 */ /* 0x000fe20000000f00 */
[----:B------:R-:W-:Y:S02]  /*3620*/  IMAD.MOV.U32 R16, RZ, RZ, 0x1f ;  /* 0x0000001fff107424 */ /* 0x000fe400078e00ff */
[----:B------:R-:W-:Y:S05]  /*3630*/  CALL.REL.NOINC `($__internal_156_$__cuda_sm70_shflsync_bfly_p) ;  /* 0x0000034000007944 */ /* 0x000fea0003c00000 */
[----:B-1----:R-:W-:Y:S01]  /*3640*/  IMAD.MOV.U32 R14, RZ, RZ, R16 ;  /* 0x000000ffff0e7224 */ /* 0x002fe200078e0010 */
[----:B0-----:R-:W-:Y:S05]  /*3650*/  BRA `(.L_x_6243) ;  /* 0xfffff10000007947 */ /* 0x001fea000383ffff */
.L_x_6226:
[----:B------:R-:W-:Y:S01]  /*3660*/  HFMA2.MMA R16, -RZ, RZ, 0, 1.847743988037109375e-06 ;  /* 0x0000001fff107435 */ /* 0x000fe200000001ff */
[----:B------:R-:W-:Y:S01]  /*3670*/  IMAD.MOV.U32 R12, RZ, RZ, RZ ;  /* 0x000000ffff0c7224 */ /* 0x000fe200078e00ff */
[----:B------:R-:W-:Y:S01]  /*3680*/  MOV R2, 0x36c0 ;  /* 0x000036c000027802 */ /* 0x000fe20000000f00 */
[----:B------:R-:W-:Y:S02]  /*3690*/  IMAD.MOV.U32 R17, RZ, RZ, 0x1 ;  /* 0x00000001ff117424 */ /* 0x000fe400078e00ff */
[----:B------:R-:W-:-:S02]  /*36a0*/  IMAD.MOV.U32 R19, RZ, RZ, -0x1 ;  /* 0xffffffffff137424 */ /* 0x000fc400078e00ff */
[----:B------:R-:W-:Y:S05]  /*36b0*/  CALL.REL.NOINC `($__internal_156_$__cuda_sm70_shflsync_bfly_p) ;  /* 0x000002c000007944 */ /* 0x000fea0003c00000 */
[----:B-1----:R-:W-:Y:S01]  /*36c0*/  FADD.FTZ R15, RZ, R16 ;  /* 0x00000010ff0f7221 */ /* 0x002fe20000010000 */
[----:B------:R-:W-:Y:S01]  /*36d0*/  MOV R16, 0x1f ;  /* 0x0000001f00107802 */ /* 0x000fe20000000f00 */
[----:B0-----:R-:W-:Y:S01]  /*36e0*/  IMAD.MOV.U32 R12, RZ, RZ, RZ ;  /* 0x000000ffff0c7224 */ /* 0x001fe200078e00ff */
[----:B------:R-:W-:Y:S01]  /*36f0*/  MOV R2, 0x3730 ;  /* 0x0000373000027802 */ /* 0x000fe20000000f00 */
[----:B------:R-:W-:-:S02]  /*3700*/  IMAD.MOV.U32 R17, RZ, RZ, 0x1 ;  /* 0x00000001ff117424 */ /* 0x000fc400078e00ff */
[----:B------:R-:W-:Y:S02]  /*3710*/  IMAD.MOV.U32 R19, RZ, RZ, -0x1 ;  /* 0xffffffffff137424 */ /* 0x000fe400078e00ff */
[----:B------:R-:W-:Y:S05]  /*3720*/  CALL.REL.NOINC `($__internal_156_$__cuda_sm70_shflsync_bfly_p) ;  /* 0x0000025000007944 */ /* 0x000fea0003c00000 */
[----:B-1----:R-:W-:Y:S01]  /*3730*/  FADD.FTZ R13, RZ, R16 ;  /* 0x00000010ff0d7221 */ /* 0x002fe20000010000 */
[----:B------:R-:W-:Y:S01]  /*3740*/  HFMA2.MMA R16, -RZ, RZ, 0, 1.847743988037109375e-06 ;  /* 0x0000001fff107435 */ /* 0x000fe200000001ff */
[----:B0-----:R-:W-:Y:S01]  /*3750*/  IMAD.MOV.U32 R12, RZ, RZ, RZ ;  /* 0x000000ffff0c7224 */ /* 0x001fe200078e00ff */
[----:B------:R-:W-:Y:S01]  /*3760*/  MOV R2, 0x37a0 ;  /* 0x000037a000027802 */ /* 0x000fe20000000f00 */
[----:B------:R-:W-:Y:S02]  /*3770*/  IMAD.MOV.U32 R17, RZ, RZ, 0x1 ;  /* 0x00000001ff117424 */ /* 0x000fe400078e00ff */
[----:B------:R-:W-:Y:S02]  /*3780*/  IMAD.MOV.U32 R19, RZ, RZ, -0x1 ;  /* 0xffffffffff137424 */ /* 0x000fe400078e00ff */
        /* <DEDUP_REMOVED lines=22> */
[----:B0-----:R-:W-:Y:S01]  /*38f0*/  HFMA2.MMA R17, -RZ, RZ, 0, 5.9604644775390625e-08 ;  /* 0x00000001ff117435 */ /* 0x001fe200000001ff */
[----:B-1----:R-:W-:Y:S01]  /*3900*/  FADD.FTZ R8, RZ, R16 ;  /* 0x00000010ff087221 */ /* 0x002fe20000010000 */
[----:B------:R-:W-:Y:S01]  /*3910*/  MOV R2, 0x3960 ;  /* 0x0000396000027802 */ /* 0x000fe20000000f00 */
[----:B------:R-:W-:Y:S02]  /*3920*/  IMAD.MOV.U32 R12, RZ, RZ, RZ ;  /* 0x000000ffff0c7224 */ /* 0x000fe400078e00ff */
[----:B------:R-:W-:Y:S02]  /*3930*/  IMAD.MOV.U32 R16, RZ, RZ, 0x1f ;  /* 0x0000001fff107424 */ /* 0x000fe400078e00ff */
[----:B------:R-:W-:Y:S02]  /*3940*/  IMAD.MOV.U32 R19, RZ, RZ, -0x1 ;  /* 0xffffffffff137424 */ /* 0x000fe400078e00ff */
[----:B------:R-:W-:Y:S05]  /*3950*/  CALL.REL.NOINC `($__internal_156_$__cuda_sm70_shflsync_bfly_p) ;  /* 0x0000002000007944 */ /* 0x000fea0003c00000 */
[----:B01----:R-:W-:Y:S01]  /*3960*/  MOV R12, R16 ;  /* 0x00000010000c7202 */ /* 0x003fe20000000f00 */
[----:B------:R-:W-:Y:S05]  /*3970*/  BRA `(.L_x_6244) ;  /* 0xffffee4000007947 */ /* 0x000fea000383ffff */
        .weak           $__internal_156_$__cuda_sm70_shflsync_bfly_p
        .type           $__internal_156_$__cuda_sm70_shflsync_bfly_p,@function
        .size           $__internal_156_$__cuda_sm70_shflsync_bfly_p,(.L_x_23323 - $__internal_156_$__cuda_sm70_shflsync_bfly_p)
$__internal_156_$__cuda_sm70_shflsync_bfly_p:
[----:B------:R-:W-:Y:S01]  /*3980*/  IMAD.MOV.U32 R3, RZ, RZ, 0x0 ;  /* 0x00000000ff037424 */ /* 0x000fe200078e00ff */
[----:B------:R-:W-:Y:S04]  /*3990*/  WARPSYNC R19 ;  /* 0x0000001300007348 */ /* 0x000fe80003800000 */
[----:B------:R0:W1:Y:S01]  /*39a0*/  SHFL.BFLY PT, R16, R12, R17, R16 ;  /* 0x0c0000110c107389 */ /* 0x00006200000e0010 */
[----:B------:R-:W-:Y:S05]  /*39b0*/  RET.REL.NODEC R2 `(_ZN4vllm25paged_attention_v1_kernelIfhLi120ELi8ELi128ELNS_18Fp8KVCacheDataTypeE2ELb1EEEvPT_PKS2_PKT0_S8_ifPKiSA_iPKfiiiSC_SC_iiiii) ;  /* 0xffffc64002007950 */ /* 0x000fea0003c3ffff */
.L_x_6245:
        /* <DEDUP_REMOVED lines=12> */
.L_x_23323:


//--------------------- .text._ZN4vllm25paged_attention_v1_kernelIfhLi112ELi8ELi128ELNS_18Fp8KVCacheDataTypeE2ELb1EEEvPT_PKS2_PKT0_S8_ifPKiSA_iPKfiiiSC_SC_iiiii --------------------------
	.section	.text._ZN4vllm25paged_attention_v1_kernelIfhLi112ELi8ELi128ELNS_18Fp8KVCacheDataTypeE2ELb1EEEvPT_PKS2_PKT0_S8_ifPKiSA_iPKfiiiSC_SC_iiiii,"ax",@progbits
	.sectioninfo	@"SHI_REGISTERS=32"
	.align	128
        .global         _ZN4vllm25paged_attention_v1_kernelIfhLi112ELi8ELi128ELNS_18Fp8KVCacheDataTypeE2ELb1EEEvPT_PKS2_PKT0_S8_ifPKiSA_iPKfiiiSC_SC_iiiii
        .type           _ZN4vllm25paged_attention_v1_kernelIfhLi112ELi8ELi128ELNS_18Fp8KVCacheDataTypeE2ELb1EEEvPT_PKS2_PKT0_S8_ifPKiSA_iPKfiiiSC_SC_iiiii,@function
        .size           _ZN4vllm25paged_attention_v1_kernelIfhLi112ELi8ELi128ELNS_18Fp8KVCacheDataTypeE2ELb1EEEvPT_PKS2_PKT0_S8_ifPKiSA_iPKfiiiSC_SC_iiiii,(.L_x_23324 - _ZN4vllm25paged_attention_v1_kernelIfhLi112ELi8ELi128ELNS_18Fp8KVCacheDataTypeE2ELb1EEEvPT_PKS2_PKT0_S8_ifPKiSA_iPKfiiiSC_SC_iiiii)
        .other          _ZN4vllm25paged_attention_v1_kernelIfhLi112ELi8ELi128ELNS_18Fp8KVCacheDataTypeE2ELb1EEEvPT_PKS2_PKT0_S8_ifPKiSA_iPKfiiiSC_SC_iiiii,@"STO_CUDA_ENTRY STV_DEFAULT"
_ZN4vllm25paged_attention_v1_kernelIfhLi112ELi8ELi128ELNS_18Fp8KVCacheDataTypeE2ELb1EEEvPT_PKS2_PKT0_S8_ifPKiSA_iPKfiiiSC_SC_iiiii:
.text._ZN4vllm25paged_attention_v1_kernelIfhLi112ELi8ELi128ELNS_18Fp8KVCacheDataTypeE2ELb1EEEvPT_PKS2_PKT0_S8_ifPKiSA_iPKfiiiSC_SC_iiiii:
        /* <DEDUP_REMOVED lines=104> */
.L_x_6246:
[----:B0-----:R-:W-:-:S04]  /*0680*/  IMAD.MOV.U32 R3, RZ, RZ, c[0x0][0xc] ;  /* 0x00000300ff037624 */ /* 0x001fc800078e00ff */
[----:B------:R-:W-:-:S04]  /*0690*/  IMAD R3, R3, c[0x0][0x1c8], R4 ;  /* 0x0000720003037a24 */ /* 0x000fc800078e0204 */
[----:B------:R-:W-:-:S03]  /*06a0*/  IMAD R11, R3, c[0x0][0x1d8], RZ ;  /* 0x00007600030b7a24 */ /* 0x000fc600078e02ff */
.L_x_6247:
        /* <DEDUP_REMOVED lines=25> */
.L_x_6251:
        /* <DEDUP_REMOVED lines=37> */
.L_x_6249:
[----:B------:R-:W-:Y:S05]  /*0a90*/  BSYNC B7 ;  /* 0x0000000000077941 */ /* 0x000fea0003800000 */
.L_x_6248:
[----:B------:R-:W-:Y:S05]  /*0aa0*/  BRA.DIV ~URZ, `(.L_x_6252) ;  /* 0x000027627f007947 */ /* 0x000fea000b800000 */
[----:B------:R-:W-:-:S04]  /*0ab0*/  MOV R2, 0xff7fffff ;  /* 0xff7fffff00027802 */ /* 0x000fc80000000f00 */
.L_x_6284:
[----:B------:R-:W-:Y:S01]  /*0ac0*/  FMNMX.FTZ R12, R2, -3.40282346638528859812e+38, !PT ;  /* 0xff7fffff020c7809 */ /* 0x000fe20007810000 */
[----:B------:R-:W-:Y:S01]  /*0ad0*/  IMAD.MOV.U32 R13, RZ, RZ, -0x800001 ;  /* 0xff7fffffff0d7424 */ /* 0x000fe200078e00ff */
[----:B------:R-:W-:Y:S05]  /*0ae0*/  BRA.DIV ~URZ, `(.L_x_6253) ;  /* 0x000027a27f007947 */ /* 0x000fea000b800000 */
[----:B------:R-:W0:Y:S02]  /*0af0*/  SHFL.BFLY PT, R2, R12, 0x8, 0x1f ;  /* 0x0d001f000c027f89 */ /* 0x000e2400000e0000 */
[----:B0-----:R-:W-:-:S05]  /*0b00*/  FMNMX.FTZ R12, R12, R2, !PT ;  /* 0x000000020c0c7209 */ /* 0x001fca0007810000 */
[----:B------:R0:W1:Y:S02]  /*0b10*/  SHFL.BFLY PT, R3, R12, 0x4, 0x1f ;  /* 0x0c801f000c037f89 */ /* 0x00006400000e0000 */
.L_x_6285:
        /* <DEDUP_REMOVED lines=28> */
.L_x_6258:
        /* <DEDUP_REMOVED lines=11> */
.L_x_6257:
[----:B------:R-:W-:Y:S05]  /*0d90*/  BSYNC B1 ;  /* 0x0000000000017941 */ /* 0x000fea0003800000 */
.L_x_6256:
        /* <DEDUP_REMOVED lines=10> */
.L_x_6261:
        /* <DEDUP_REMOVED lines=100> */
.L_x_6260:
[----:B------:R-:W-:Y:S05]  /*1480*/  BSYNC B1 ;  /* 0x0000000000017941 */ /* 0x000fea0003800000 */
.L_x_6259:
        /* <DEDUP_REMOVED lines=55> */
.L_x_6263:
[----:B------:R-:W-:Y:S05]  /*1800*/  BSYNC B1 ;  /* 0x0000000000017941 */ /* 0x000fea0003800000 */
.L_x_6262:
        /* <DEDUP_REMOVED lines=26> */
.L_x_6255:
[----:B------:R-:W-:Y:S05]  /*19b0*/  BSYNC B0 ;  /* 0x0000000000007941 */ /* 0x000fea0003800000 */
.L_x_6254:
        /* <DEDUP_REMOVED lines=36> */
.L_x_6268:
        /* <DEDUP_REMOVED lines=8> */
.L_x_6267:
[----:B------:R-:W-:Y:S05]  /*1c80*/  BSYNC B1 ;  /* 0x0000000000017941 */ /* 0x000fea0003800000 */
.L_x_6266:
        /* <DEDUP_REMOVED lines=10> */
.L_x_6271:
        /* <DEDUP_REMOVED lines=52> */
.L_x_6270:
[----:B------:R-:W-:Y:S05]  /*2070*/  BSYNC B1 ;  /* 0x0000000000017941 */ /* 0x000fea0003800000 */
.L_x_6269:
        /* <DEDUP_REMOVED lines=31> */
.L_x_6273:
[----:B------:R-:W-:Y:S05]  /*2270*/  BSYNC B1 ;  /* 0x0000000000017941 */ /* 0x000fea0003800000 */
.L_x_6272:
        /* <DEDUP_REMOVED lines=14> */
.L_x_6265:
[----:B------:R-:W-:Y:S05]  /*2360*/  BSYNC B0 ;  /* 0x0000000000007941 */ /* 0x000fea0003800000 */
.L_x_6264:
        /* <DEDUP_REMOVED lines=27> */
.L_x_6277:
        /* <DEDUP_REMOVED lines=33> */
.L_x_6275:
[----:B------:R-:W-:Y:S05]  /*2730*/  BSYNC B6 ;  /* 0x0000000000067941 */ /* 0x000fea0003800000 */
.L_x_6274:
[----:B------:R-:W-:Y:S05]  /*2740*/  BRA.DIV ~URZ, `(.L_x_6278) ;  /* 0x00000c127f007947 */ /* 0x000fea000b800000 */
[----:B------:R-:W-:-:S04]  /*2750*/  IMAD.MOV.U32 R27, RZ, RZ, RZ ;  /* 0x000000ffff1b7224 */ /* 0x000fc800078e00ff */
.L_x_6286:
[----:B------:R-:W-:Y:S01]  /*2760*/  FADD.FTZ R27, RZ, R27 ;  /* 0x0000001bff1b7221 */ /* 0x000fe20000010000 */
[----:B------:R-:W-:Y:S05]  /*2770*/  BRA.DIV ~URZ, `(.L_x_6279) ;  /* 0x00000c627f007947 */ /* 0x000fea000b800000 */
[----:B0-----:R-:W-:Y:S01]  /*2780*/  HFMA2.MMA R17, -RZ, RZ, 0, 0 ;  /* 0x00000000ff117435 */ /* 0x001fe200000001ff */
[----:B------:R-:W-:Y:S01]  /*2790*/  IMAD.MOV.U32 R25, RZ, RZ, RZ ;  /* 0x000000ffff197224 */ /* 0x000fe200078e00ff */
[----:B------:R-:W-:Y:S01]  /*27a0*/  MOV R23, RZ ;  /* 0x000000ff00177202 */ /* 0x000fe20000000f00 */
[----:B------:R-:W-:Y:S02]  /*27b0*/  IMAD.MOV.U32 R21, RZ, RZ, RZ ;  /* 0x000000ffff157224 */ /* 0x000fe400078e00ff */
[----:B------:R-:W-:Y:S02]  /*27c0*/  IMAD.MOV.U32 R19, RZ, RZ, RZ ;  /* 0x000000ffff137224 */ /* 0x000fe400078e00ff */
[----:B------:R-:W-:Y:S02]  /*27d0*/  IMAD.MOV.U32 R29, RZ, RZ, RZ ;  /* 0x000000ffff1d7224 */ /* 0x000fe400078e00ff */
.L_x_6287:
[----:B------:R-:W-:Y:S01]  /*27e0*/  WARPSYNC 0xffffffff ;  /* 0xffffffff00007948 */ /* 0x000fe20003800000 */
[----:B------:R-:W-:Y:S01]  /*27f0*/  BAR.SYNC.DEFER_BLOCKING 0x0 ;  /* 0x0000000000007b1d */ /* 0x000fe20000010000 */
[----:B------:R-:W-:Y:S01]  /*2800*/  LOP3.LUT R2, R7, 0x1, RZ, 0xc0, !PT ;  /* 0x0000000107027812 */ /* 0x000fe200078ec0ff */
        /* <DEDUP_REMOVED lines=37> */
.L_x_6281:
[----:B0-----:R-:W-:Y:S05]  /*2a60*/  BSYNC B0 ;  /* 0x0000000000007941 */ /* 0x001fea0003800000 */
.L_x_6280:
        /* <DEDUP_REMOVED lines=25> */
.L_x_6283:
[----:B0-----:R-:W-:Y:S05]  /*2c00*/  BSYNC B0 ;  /* 0x0000000000007941 */ /* 0x001fea0003800000 */
.L_x_6282:
        /* <DEDUP_REMOVED lines=21> */
[----:B------:R-:W-:Y:S02]  /*2d60*/  LEA.HI.X R3, R0, c[0x0][0x164], R3, 0x2, P0 ;  /* 0x0000590000037a11 */ /* 0x000fe400000f1403 */
[C---:B------:R-:W-:Y:S02]  /*2d70*/  IADD3 R16, R7.reuse, 0x40, RZ ;  /* 0x0000004007107810 */ /* 0x040fe40007ffe0ff */
[----:B------:R-:W-:Y:S01]  /*2d80*/  IADD3 R18, R7, 0x50, RZ ;  /* 0x0000005007127810 */ /* 0x000fe20007ffe0ff */
[----:B------:R-:W-:Y:S01]  /*2d90*/  STG.E [R2.64], R27 ;  /* 0x0000001b02007986 */ /* 0x000fe2000c101924 */
[-C--:B------:R-:W-:Y:S02]  /*2da0*/  IADD3 R5, P2, R9, R15.reuse, RZ ;  /* 0x0000000f09057210 */ /* 0x080fe40007f5e0ff */
[----:B------:R-:W-:Y:S02]  /*2db0*/  IADD3 R8, R7, 0x60, RZ ;  /* 0x0000006007087810 */ /* 0x000fe40007ffe0ff */
[----:B------:R-:W-:-:S02]  /*2dc0*/  IADD3 R0, P4, R4, R15, RZ ;  /* 0x0000000f04007210 */ /* 0x000fc40007f9e0ff */
[-C--:B------:R-:W-:Y:S02]  /*2dd0*/  IADD3 R7, P3, R12, R15.reuse, RZ ;  /* 0x0000000f0c077210 */ /* 0x080fe40007f7e0ff */
[-C--:B------:R-:W-:Y:S02]  /*2de0*/  IADD3 R11, P5, R16, R15.reuse, RZ ;  /* 0x0000000f100b7210 */ /* 0x080fe40007fbe0ff */
[-C--:B------:R-:W-:Y:S02]  /*2df0*/  IADD3 R13, P0, R18, R15.reuse, RZ ;  /* 0x0000000f120d7210 */ /* 0x080fe40007f1e0ff */
[-C--:B------:R-:W-:Y:S02]  /*2e00*/  LEA.HI.X.SX32 R10, R9, R20.reuse, 0x1, P2 ;  /* 0x00000014090a7211 */ /* 0x080fe400010f0eff */
[----:B------:R-:W-:Y:S02]  /*2e10*/  IADD3 R15, P1, R8, R15, RZ ;  /* 0x0000000f080f7210 */ /* 0x000fe40007f3e0ff */
[----:B------:R-:W-:-:S02]  /*2e20*/  LEA.HI.X.SX32 R9, R4, R20, 0x1, P4 ;  /* 0x0000001404097211 */ /* 0x000fc400020f0eff */
[-C--:B------:R-:W-:Y:S02]  /*2e30*/  LEA.HI.X.SX32 R12, R12, R20.reuse, 0x1, P3 ;  /* 0x000000140c0c7211 */ /* 0x080fe400018f0eff */
[----:B------:R-:W-:Y:S02]  /*2e40*/  LEA R4, P2, R5, c[0x0][0x160], 0x2 ;  /* 0x0000580005047a11 */ /* 0x000fe400078410ff */
[----:B------:R-:W-:Y:S02]  /*2e50*/  LEA R6, P3, R7, c[0x0][0x160], 0x2 ;  /* 0x0000580007067a11 */ /* 0x000fe400078610ff */
[-C--:B------:R-:W-:Y:S02]  /*2e60*/  LEA.HI.X.SX32 R16, R16, R20.reuse, 0x1, P5 ;  /* 0x0000001410107211 */ /* 0x080fe400028f0eff */
[-C--:B------:R-:W-:Y:S02]  /*2e70*/  LEA.HI.X.SX32 R18, R18, R20.reuse, 0x1, P0 ;  /* 0x0000001412127211 */ /* 0x080fe400000f0eff */
[----:B------:R-:W-:-:S02]  /*2e80*/  LEA.HI.X.SX32 R20, R8, R20, 0x1, P1 ;  /* 0x0000001408147211 */ /* 0x000fc400008f0eff */
[----:B------:R-:W-:Y:S02]  /*2e90*/  LEA.HI.X R5, R5, c[0x0][0x164], R10, 0x2, P2 ;  /* 0x0000590005057a11 */ /* 0x000fe400010f140a */
[----:B------:R-:W-:Y:S02]  /*2ea0*/  LEA R8, P0, R0, c[0x0][0x160], 0x2 ;  /* 0x0000580000087a11 */ /* 0x000fe400078010ff */
[----:B------:R-:W-:Y:S01]  /*2eb0*/  LEA.HI.X R7, R7, c[0x0][0x164], R12, 0x2, P3 ;  /* 0x0000590007077a11 */ /* 0x000fe200018f140c */
[----:B------:R-:W-:Y:S01]  /*2ec0*/  STG.E [R4.64], R25 ;  /* 0x0000001904007986 */ /* 0x000fe2000c101924 */
[----:B------:R-:W-:Y:S02]  /*2ed0*/  LEA R10, P1, R11, c[0x0][0x160], 0x2 ;  /* 0x000058000b0a7a11 */ /* 0x000fe400078210ff */
[----:B------:R-:W-:Y:S01]  /*2ee0*/  LEA R12, P2, R13, c[0x0][0x160], 0x2 ;  /* 0x000058000d0c7a11 */ /* 0x000fe200078410ff */
[----:B------:R-:W-:Y:S01]  /*2ef0*/  STG.E [R6.64], R23 ;  /* 0x0000001706007986 */ /* 0x000fe2000c101924 */
[----:B------:R-:W-:-:S02]  /*2f00*/  LEA R14, P3, R15, c[0x0][0x160], 0x2 ;  /* 0x000058000f0e7a11 */ /* 0x000fc400078610ff */
        /* <DEDUP_REMOVED lines=9> */
.L_x_6250:
        /* <DEDUP_REMOVED lines=19> */
.L_x_6276:
        /* <DEDUP_REMOVED lines=20> */
.L_x_6252:
[----:B------:R-:W-:Y:S01]  /*3210*/  HFMA2.MMA R29, -RZ, RZ, 0, 9.5367431640625e-07 ;  /* 0x00000010ff1d7435 */ /* 0x000fe200000001ff */
[----:B------:R-:W-:Y:S01]  /*3220*/  IMAD.MOV.U32 R12, RZ, RZ, -0x800001 ;  /* 0xff7fffffff0c7424 */ /* 0x000fe200078e00ff */
[----:B------:R-:W-:Y:S01]  /*3230*/  MOV R2, 0x3270 ;  /* 0x0000327000027802 */ /* 0x000fe20000000f00 */
[----:B------:R-:W-:Y:S02]  /*3240*/  IMAD.MOV.U32 R14, RZ, RZ, 0x1f ;  /* 0x0000001fff0e7424 */ /* 0x000fe400078e00ff */
[----:B------:R-:W-:Y:S02]  /*3250*/  IMAD.MOV.U32 R15, RZ, RZ, -0x1 ;  /* 0xffffffffff0f7424 */ /* 0x000fe400078e00ff */
[----:B------:R-:W-:Y:S05]  /*3260*/  CALL.REL.NOINC `($__internal_157_$__cuda_sm70_shflsync_bfly_p) ;  /* 0x0000041000007944 */ /* 0x000fea0003c00000 */
[----:B-1----:R-:W-:Y:S01]  /*3270*/  MOV R2, R29 ;  /* 0x0000001d00027202 */ /* 0x002fe20000000f00 */
[----:B0-----:R-:W-:Y:S05]  /*3280*/  BRA `(.L_x_6284) ;  /* 0xffffd83000007947 */ /* 0x001fea000383ffff */
.L_x_6253:
[----:B------:R-:W-:Y:S01]  /*3290*/  IMAD.MOV.U32 R29, RZ, RZ, 0x8 ;  /* 0x00000008ff1d7424 */ /* 0x000fe200078e00ff */
[----:B------:R-:W-:Y:S01]  /*32a0*/  MOV R15, 0xffffffff ;  /* 0xffffffff000f7802 */ /* 0x000fe20000000f00 */
[----:B------:R-:W-:Y:S01]  /*32b0*/  IMAD.MOV.U32 R14, RZ, RZ, 0x1f ;  /* 0x0000001fff0e7424 */ /* 0x000fe200078e00ff */
[----:B------:R-:W-:Y:S02]  /*32c0*/  MOV R2, 0x32e0 ;  /* 0x000032e000027802 */ /* 0x000fe40000000f00 */
[----:B------:R-:W-:Y:S05]  /*32d0*/  CALL.REL.NOINC `($__internal_157_$__cuda_sm70_shflsync_bfly_p) ;  /* 0x000003a000007944 */ /* 0x000fea0003c00000 */
[----:B01----:R-:W-:Y:S01]  /*32e0*/  FMNMX.FTZ R12, R12, R29, !PT ;  /* 0x0000001d0c0c7209 */ /* 0x003fe20007810000 */
[----:B------:R-:W-:Y:S01]  /*32f0*/  IMAD.MOV.U32 R29, RZ, RZ, 0x4 ;  /* 0x00000004ff1d7424 */ /* 0x000fe200078e00ff */
[----:B------:R-:W-:Y:S01]  /*3300*/  MOV R15, 0xffffffff ;  /* 0xffffffff000f7802 */ /* 0x000fe20000000f00 */
[----:B------:R-:W-:Y:S01]  /*3310*/  IMAD.MOV.U32 R14, RZ, RZ, 0x1f ;  /* 0x0000001fff0e7424 */ /* 0x000fe200078e00ff */
[----:B------:R-:W-:-:S02]  /*3320*/  MOV R2, 0x3340 ;  /* 0x0000334000027802 */ /* 0x000fc40000000f00 */
[----:B------:R-:W-:Y:S05]  /*3330*/  CALL.REL.NOINC `($__internal_157_$__cuda_sm70_shflsync_bfly_p) ;  /* 0x0000034000007944 */ /* 0x000fea0003c00000 */
[----:B-1----:R-:W-:Y:S01]  /*3340*/  IMAD.MOV.U32 R3, RZ, RZ, R29 ;  /* 0x000000ffff037224 */ /* 0x002fe200078e001d */
[----:B0-----:R-:W-:Y:S05]  /*3350*/  BRA `(.L_x_6285) ;  /* 0xffffd7c000007947 */ /* 0x001fea000383ffff */
.L_x_6278:
[----:B------:R-:W-:Y:S01]  /*3360*/  HFMA2.MMA R29, -RZ, RZ, 0, 5.9604644775390625e-08 ;  /* 0x00000001ff1d7435 */ /* 0x000fe200000001ff */
[----:B0-----:R-:W-:Y:S01]  /*3370*/  IMAD.MOV.U32 R12, RZ, RZ, RZ ;  /* 0x000000ffff0c7224 */ /* 0x001fe200078e00ff */
[----:B------:R-:W-:Y:S01]  /*3380*/  MOV R2, 0x33c0 ;  /* 0x000033c000027802 */ /* 0x000fe20000000f00 */
[----:B------:R-:W-:-:S02]  /*3390*/  IMAD.MOV.U32 R14, RZ, RZ, 0x1f ;  /* 0x0000001fff0e7424 */ /* 0x000fc400078e00ff */
[----:B------:R-:W-:Y:S02]  /*33a0*/  IMAD.MOV.U32 R15, RZ, RZ, -0x1 ;  /* 0xffffffffff0f7424 */ /* 0x000fe400078e00ff */
[----:B------:R-:W-:Y:S05]  /*33b0*/  CALL.REL.NOINC `($__internal_157_$__cuda_sm70_shflsync_bfly_p) ;  /* 0x000002c000007944 */ /* 0x000fea0003c00000 */
[----:B-1----:R-:W-:Y:S01]  /*33c0*/  MOV R27, R29 ;  /* 0x0000001d001b7202 */ /* 0x002fe20000000f00 */
[----:B0-----:R-:W-:Y:S05]  /*33d0*/  BRA `(.L_x_6286) ;  /* 0xfffff38000007947 */ /* 0x001fea000383ffff */
.L_x_6279:
[----:B------:R-:W-:Y:S01]  /*33e0*/  HFMA2.MMA R14, -RZ, RZ, 0, 1.847743988037109375e-06 ;  /* 0x0000001fff0e7435 */ /* 0x000fe200000001ff */
[----:B0-----:R-:W-:Y:S01]  /*33f0*/  IMAD.MOV.U32 R12, RZ, RZ, RZ ;  /* 0x000000ffff0c7224 */ /* 0x001fe200078e00ff */
[----:B------:R-:W-:Y:S01]  /*3400*/  MOV R2, 0x3440 ;  /* 0x0000344000027802 */ /* 0x000fe20000000f00 */
[----:B------:R-:W-:Y:S02]  /*3410*/  IMAD.MOV.U32 R29, RZ, RZ, 0x1 ;  /* 0x00000001ff1d7424 */ /* 0x000fe400078e00ff */
[----:B------:R-:W-:Y:S02]  /*3420*/  IMAD.MOV.U32 R15, RZ, RZ, -0x1 ;  /* 0xffffffffff0f7424 */ /* 0x000fe400078e00ff */
[----:B------:R-:W-:Y:S05]  /*3430*/  CALL.REL.NOINC `($__internal_157_$__cuda_sm70_shflsync_bfly_p) ;  /* 0x0000024000007944 */ /* 0x000fea0003c00000 */
[----:B-1----:R-:W-:Y:S01]  /*3440*/  FADD.FTZ R25, RZ, R29 ;  /* 0x0000001dff197221 */ /* 0x002fe20000010000 */
[----:B------:R-:W-:Y:S01]  /*3450*/  MOV R29, 0x1 ;  /* 0x00000001001d7802 */ /* 0x000fe20000000f00 */
[----:B0-----:R-:W-:Y:S01]  /*3460*/  IMAD.MOV.U32 R12, RZ, RZ, RZ ;  /* 0x000000ffff0c7224 */ /* 0x001fe200078e00ff */
[----:B------:R-:W-:Y:S01]  /*3470*/  MOV R2, 0x34b0 ;  /* 0x000034b000027802 */ /* 0x000fe20000000f00 */
[----:B------:R-:W-:-:S02]  /*3480*/  IMAD.MOV.U32 R14, RZ, RZ, 0x1f ;  /* 0x0000001fff0e7424 */ /* 0x000fc400078e00ff */
[----:B------:R-:W-:Y:S02]  /*3490*/  IMAD.MOV.U32 R15, RZ, RZ, -0x1 ;  /* 0xffffffffff0f7424 */ /* 0x000fe400078e00ff */
[----:B------:R-:W-:Y:S05]  /*34a0*/  CALL.REL.NOINC `($__internal_157_$__cuda_sm70_shflsync_bfly_p) ;  /* 0x000001d000007944 */ /* 0x000fea0003c00000 */
[----:B0-----:R-:W-:Y:S01]  /*34b0*/  HFMA2.MMA R12, -RZ, RZ, 0, 0 ;  /* 0x00000000ff0c7435 */ /* 0x001fe200000001ff */
[----:B-1----:R-:W-:Y:S01]  /*34c0*/  FADD.FTZ R23, RZ, R29 ;  /* 0x0000001dff177221 */ /* 0x002fe20000010000 */
[----:B------:R-:W-:Y:S01]  /*34d0*/  MOV R15, 0xffffffff ;  /* 0xffffffff000f7802 */ /* 0x000fe20000000f00 */
[----:B------:R-:W-:Y:S01]  /*34e0*/  IMAD.MOV.U32 R29, RZ, RZ, 0x1 ;  /* 0x00000001ff1d7424 */ /* 0x000fe200078e00ff */
[----:B------:R-:W-:Y:S01]  /*34f0*/  MOV R2, 0x3520 ;  /* 0x0000352000027802 */ /* 0x000fe20000000f00 */
[----:B------:R-:W-:Y:S02]  /*3500*/  IMAD.MOV.U32 R14, RZ, RZ, 0x1f ;  /* 0x0000001fff0e7424 */ /* 0x000fe400078e00ff */
[----:B------:R-:W-:Y:S05]  /*3510*/  CALL.REL.NOINC `($__internal_157_$__cuda_sm70_shflsync_bfly_p) ;  /* 0x0000016000007944 */ /* 0x000fea0003c00000 */
[----:B0-----:R-:W-:Y:S01]  /*3520*/  HFMA2.MMA R14, -RZ, RZ, 0, 1.847743988037109375e-06 ;  /* 0x0000001fff0e7435 */ /* 0x001fe200000001ff */
[----:B-1----:R-:W-:Y:S01]  /*3530*/  FADD.FTZ R21, RZ, R29 ;  /* 0x0000001dff157221 */ /* 0x002fe20000010000 */
[----:B------:R-:W-:Y:S01]  /*3540*/  MOV R2, 0x3590 ;  /* 0x0000359000027802 */ /* 0x000fe20000000f00 */
[----:B------:R-:W-:Y:S02]  /*3550*/  IMAD.MOV.U32 R12, RZ, RZ, RZ ;  /* 0x000000ffff0c7224 */ /* 0x000fe400078e00ff */
[----:B------:R-:W-:-:S02]  /*3560*/  IMAD.MOV.U32 R29, RZ, RZ, 0x1 ;  /* 0x00000001ff1d7424 */ /* 0x000fc400078e00ff */
[----:B------:R-:W-:Y:S02]  /*3570*/  IMAD.MOV.U32 R15, RZ, RZ, -0x1 ;  /* 0xffffffffff0f7424 */ /* 0x000fe400078e00ff */
[----:B------:R-:W-:Y:S05]  /*3580*/  CALL.REL.NOINC `($__internal_157_$__cuda_sm70_shflsync_bfly_p) ;  /* 0x000000f000007944 */ /* 0x000fea0003c00000 */
[----:B-1----:R-:W-:Y:S01]  /*3590*/  FADD.FTZ R19, RZ, R29 ;  /* 0x0000001dff137221 */ /* 0x002fe20000010000 */
[----:B------:R-:W-:Y:S01]  /*35a0*/  MOV R29, 0x1 ;  /* 0x00000001001d7802 */ /* 0x000fe20000000f00 */
[----:B0-----:R-:W-:Y:S01]  /*35b0*/  IMAD.MOV.U32 R12, RZ, RZ, RZ ;  /* 0x000000ffff0c7224 */ /* 0x001fe200078e00ff */
[----:B------:R-:W-:Y:S01]  /*35c0*/  MOV R2, 0x3600 ;  /* 0x0000360000027802 */ /* 0x000fe20000000f00 */
[----:B------:R-:W-:Y:S02]  /*35d0*/  IMAD.MOV.U32 R14, RZ, RZ, 0x1f ;  /* 0x0000001fff0e7424 */ /* 0x000fe400078e00ff */
[----:B------:R-:W-:Y:S02]  /*35e0*/  IMAD.MOV.U32 R15, RZ, RZ, -0x1 ;  /* 0xffffffffff0f7424 */ /* 0x000fe400078e00ff */
[----:B------:R-:W-:Y:S05]  /*35f0*/  CALL.REL.NOINC `($__internal_157_$__cuda_sm70_shflsync_bfly_p) ;  /* 0x0000008000007944 */ /* 0x000fea0003c00000 */
[----:B0-----:R-:W-:Y:S01]  /*3600*/  HFMA2.MMA R12, -RZ, RZ, 0, 0 ;  /* 0x00000000ff0c7435 */ /* 0x001fe200000001ff */
[----:B-1----:R-:W-:Y:S01]  /*3610*/  FADD.FTZ R17, RZ, R29 ;  /* 0x0000001dff117221 */ /* 0x002fe20000010000 */
[----:B------:R-:W-:Y:S01]  /*3620*/  MOV R15, 0xffffffff ;  /* 0xffffffff000f7802 */ /* 0x000fe20000000f00 */
[----:B------:R-:W-:Y:S01]  /*3630*/  IMAD.MOV.U32 R29, RZ, RZ, 0x1 ;  /* 0x00000001ff1d7424 */ /* 0x000fe200078e00ff */
[----:B------:R-:W-:Y:S01]  /*3640*/  MOV R2, 0x3670 ;  /* 0x0000367000027802 */ /* 0x000fe20000000f00 */
[----:B------:R-:W-:-:S02]  /*3650*/  IMAD.MOV.U32 R14, RZ, RZ, 0x1f ;  /* 0x0000001fff0e7424 */ /* 0x000fc400078e00ff */
[----:B------:R-:W-:Y:S05]  /*3660*/  CALL.REL.NOINC `($__internal_157_$__cuda_sm70_shflsync_bfly_p) ;  /* 0x0000001000007944 */ /* 0x000fea0003c00000 */
[----:B01----:R-:W-:Y:S05]  /*3670*/  BRA `(.L_x_6287) ;  /* 0xfffff16000007947 */ /* 0x003fea000383ffff */
        .weak           $__internal_157_$__cuda_sm70_shflsync_bfly_p
        .type           $__internal_157_$__cuda_sm70_shflsync_bfly_p,@function
        .size           $__internal_157_$__cuda_sm70_shflsync_bfly_p,(.L_x_23324 - $__internal_157_$__cuda_sm70_shflsync_bfly_p)
$__internal_157_$__cuda_sm70_shflsync_bfly_p:
[----:B------:R-:W-:Y:S01]  /*3680*/  IMAD.MOV.U32 R3, RZ, RZ, 0x0 ;  /* 0x00000000ff037424 */ /* 0x000fe200078e00ff */
[----:B------:R-:W-:Y:S04]  /*3690*/  WARPSYNC R15 ;  /* 0x0000000f00007348 */ /* 0x000fe80003800000 */
[----:B------:R0:W1:Y:S01]  /*36a0*/  SHFL.BFLY PT, R29, R12, R29, R14 ;  /* 0x0c00001d0c1d7389 */ /* 0x00006200000e000e */
[----:B------:R-:W-:Y:S05]  /*36b0*/  RET.REL.NODEC R2 `(_ZN4vllm25paged_attention_v1_kernelIfhLi112ELi8ELi128ELNS_18Fp8KVCacheDataTypeE2ELb1EEEvPT_PKS2_PKT0_S8_ifPKiSA_iPKfiiiSC_SC_iiiii) ;  /* 0xffffc94002007950 */ /* 0x000fea0003c3ffff */
.L_x_6288:
        /* <DEDUP_REMOVED lines=12> */
.L_x_23324:


//--------------------- .text._ZN4vllm25paged_attention_v1_kernelIfhLi96ELi8ELi128ELNS_18Fp8KVCacheDataTypeE2ELb1EEEvPT_PKS2_PKT0_S8_ifPKiSA_iPKfiiiSC_SC_iiiii --------------------------
	.section	.text._ZN4vllm25paged_attention_v1_kernelIfhLi96ELi8ELi128ELNS_18Fp8KVCacheDataTypeE2ELb1EEEvPT_PKS2_PKT0_S8_ifPKiSA_iPKfiiiSC_SC_iiiii,"ax",@progbits
	.sectioninfo	@"SHI_REGISTERS=32"
	.align	128
        .global         _ZN4vllm25paged_attention_v1_kernelIfhLi96ELi8ELi128ELNS_18Fp8KVCacheDataTypeE2ELb1EEEvPT_PKS2_PKT0_S8_ifPKiSA_iPKfiiiSC_SC_iiiii
        .type           _ZN4vllm25paged_attention_v1_kernelIfhLi96ELi8ELi128ELNS_18Fp8KVCacheDataTypeE2ELb1EEEvPT_PKS2_PKT0_S8_ifPKiSA_iPKfiiiSC_SC_iiiii,@function
        .size           _ZN4vllm25paged_attention_v1_kernelIfhLi96ELi8ELi128ELNS_18Fp8KVCacheDataTypeE2ELb1EEEvPT_PKS2_PKT0_S8_ifPKiSA_iPKfiiiSC_SC_iiiii,(.L_x_23325 - _ZN4vllm25paged_attention_v1_kernelIfhLi96ELi8ELi128ELNS_18Fp8KVCacheDataTypeE2ELb1EEEvPT_PKS2_PKT0_S8_ifPKiSA_iPKfiiiSC_SC_iiiii)
        .other          _ZN4vllm25paged_attention_v1_kernelIfhLi96ELi8ELi128ELNS_18Fp8KVCacheDataTypeE2ELb1EEEvPT_PKS2_PKT0_S8_ifPKiSA_iPKfiiiSC_SC_iiiii,@"STO_CUDA_ENTRY STV_DEFAULT"
_ZN4vllm25paged_attention_v1_kernelIfhLi96ELi8ELi128ELNS_18Fp8KVCacheDataTypeE2ELb1EEEvPT_PKS2_PKT0_S8_ifPKiSA_iPKfiiiSC_SC_iiiii:
.text._ZN4vllm25paged_attention_v1_kernelIfhLi96ELi8ELi128ELNS_18Fp8KVCacheDataTypeE2ELb1EEEvPT_PKS2_PKT0_S8_ifPKiSA_iPKfiiiSC_SC_iiiii:
        /* <DEDUP_REMOVED lines=104> */
.L_x_6289:
[----:B-1----:R-:W-:-:S04]  /*0680*/  IMAD.MOV.U32 R2, RZ, RZ, c[0x0][0xc] ;  /* 0x00000300ff027624 */ /* 0x002fc800078e00ff */
[----:B------:R-:W-:-:S04]  /*0690*/  IMAD R2, R2, c[0x0][0x1c8], R5 ;  /* 0x0000720002027a24 */ /* 0x000fc800078e0205 */
[----:B------:R-:W-:-:S03]  /*06a0*/  IMAD R10, R2, c[0x0][0x1d8], RZ ;  /* 0x00007600020a7a24 */ /* 0x000fc600078e02ff */
.L_x_6290:
        /* <DEDUP_REMOVED lines=25> */
.L_x_6294:
        /* <DEDUP_REMOVED lines=37> */
.L_x_6292:
[----:B------:R-:W-:Y:S05]  /*0a90*/  BSYNC B7 ;  /* 0x0000000000077941 */ /* 0x000fea0003800000 */
.L_x_6291:
[----:B------:R-:W-:Y:S05]  /*0aa0*/  BRA.DIV ~URZ, `(.L_x_6295) ;  /* 0x000026927f007947 */ /* 0x000fea000b800000 */
[----:B------:R-:W-:-:S05]  /*0ab0*/  IMAD.MOV.U32 R2, RZ, RZ, -0x800001 ;  /* 0xff7fffffff027424 */ /* 0x000fca00078e00ff */
.L_x_6327:
[----:B------:R-:W-:Y:S02]  /*0ac0*/  FMNMX.FTZ R12, R2, -3.40282346638528859812e+38, !PT ;  /* 0xff7fffff020c7809 */ /* 0x000fe40007810000 */
[----:B------:R-:W-:Y:S01]  /*0ad0*/  MOV R13, 0xff7fffff ;  /* 0xff7fffff000d7802 */ /* 0x000fe20000000f00 */
[----:B------:R-:W-:Y:S05]  /*0ae0*/  BRA.DIV ~URZ, `(.L_x_6296) ;  /* 0x000026d27f007947 */ /* 0x000fea000b800000 */
[----:B------:R-:W0:Y:S02]  /*0af0*/  SHFL.BFLY PT, R2, R12, 0x8, 0x1f ;  /* 0x0d001f000c027f89 */ /* 0x000e2400000e0000 */
[----:B0-----:R-:W-:-:S05]  /*0b00*/  FMNMX.FTZ R12, R12, R2, !PT ;  /* 0x000000020c0c7209 */ /* 0x001fca0007810000 */
[----:B------:R0:W1:Y:S02]  /*0b10*/  SHFL.BFLY PT, R3, R12, 0x4, 0x1f ;  /* 0x0c801f000c037f89 */ /* 0x00006400000e0000 */
.L_x_6328:
        /* <DEDUP_REMOVED lines=28> */
.L_x_6301:
        /* <DEDUP_REMOVED lines=11> */
.L_x_6300:
[----:B------:R-:W-:Y:S05]  /*0d90*/  BSYNC B1 ;  /* 0x0000000000017941 */ /* 0x000fea0003800000 */
.L_x_6299:
        /* <DEDUP_REMOVED lines=10> */
.L_x_6304:
        /* <DEDUP_REMOVED lines=100> */
.L_x_6303:
[----:B------:R-:W-:Y:S05]  /*1480*/  BSYNC B1 ;  /* 0x0000000000017941 */ /* 0x000fea0003800000 */
.L_x_6302:
        /* <DEDUP_REMOVED lines=55> */
.L_x_6306:
[----:B------:R-:W-:Y:S05]  /*1800*/  BSYNC B1 ;  /* 0x0000000000017941 */ /* 0x000fea0003800000 */
.L_x_6305:
        /* <DEDUP_REMOVED lines=26> */
.L_x_6298:
[----:B------:R-:W-:Y:S05]  /*19b0*/  BSYNC B0 ;  /* 0x0000000000007941 */ /* 0x000fea0003800000 */
.L_x_6297:
        /* <DEDUP_REMOVED lines=37> */
.L_x_6311:
        /* <DEDUP_REMOVED lines=8> */
.L_x_6310:
[----:B------:R-:W-:Y:S05]  /*1c90*/  BSYNC B1 ;  /* 0x0000000000017941 */ /* 0x000fea0003800000 */
.L_x_6309:
        /* <DEDUP_REMOVED lines=10> */
.L_x_6314:
        /* <DEDUP_REMOVED lines=52> */
.L_x_6313:
[----:B------:R-:W-:Y:S05]  /*2080*/  BSYNC B1 ;  /* 0x0000000000017941 */ /* 0x000fea0003800000 */
.L_x_6312:
        /* <DEDUP_REMOVED lines=31> */
.L_x_6316:
[----:B------:R-:W-:Y:S05]  /*2280*/  BSYNC B1 ;  /* 0x0000000000017941 */ /* 0x000fea0003800000 */
.L_x_6315:
        /* <DEDUP_REMOVED lines=14> */
.L_x_6308:
[----:B------:R-:W-:Y:S05]  /*2370*/  BSYNC B0 ;  /* 0x0000000000007941 */ /* 0x000fea0003800000 */
.L_x_6307:
        /* <DEDUP_REMOVED lines=26> */
.L_x_6320:
        /* <DEDUP_REMOVED lines=33> */
.L_x_6318:
[----:B------:R-:W-:Y:S05]  /*2730*/  BSYNC B6 ;  /* 0x0000000000067941 */ /* 0x000fea0003800000 */
.L_x_6317:
[----:B------:R-:W-:Y:S05]  /*2740*/  BRA.DIV ~URZ, `(.L_x_6321) ;  /* 0x00000b427f007947 */ /* 0x000fea000b800000 */
[----:B------:R-:W-:-:S05]  /*2750*/  MOV R23, RZ ;  /* 0x000000ff00177202 */ /* 0x000fca0000000f00 */
.L_x_6329:
[----:B------:R-:W-:Y:S01]  /*2760*/  FADD.FTZ R23, RZ, R23 ;  /* 0x00000017ff177221 */ /* 0x000fe20000010000 */
[----:B------:R-:W-:Y:S05]  /*2770*/  BRA.DIV ~URZ, `(.L_x_6322) ;  /* 0x00000b927f007947 */ /* 0x000fea000b800000 */
[----:B------:R-:W-:Y:S01]  /*2780*/  HFMA2.MMA R17, -RZ, RZ, 0, 0 ;  /* 0x00000000ff117435 */ /* 0x000fe200000001ff */
[----:B------:R-:W-:Y:S02]  /*2790*/  IMAD.MOV.U32 R21, RZ, RZ, RZ ;  /* 0x000000ffff157224 */ /* 0x000fe400078e00ff */
[----:B------:R-:W-:Y:S02]  /*27a0*/  IMAD.MOV.U32 R19, RZ, RZ, RZ ;  /* 0x000000ffff137224 */ /* 0x000fe400078e00ff */
[----:B------:R-:W-:Y:S02]  /*27b0*/  IMAD.MOV.U32 R15, RZ, RZ, RZ ;  /* 0x000000ffff0f7224 */ /* 0x000fe400078e00ff */
[----:B------:R-:W-:Y:S02]  /*27c0*/  IMAD.MOV.U32 R25, RZ, RZ, RZ ;  /* 0x000000ffff197224 */ /* 0x000fe400078e00ff */
.L_x_6330:
        /* <DEDUP_REMOVED lines=12> */
[----:B------:R-:W-:Y:S01]  /*2890*/  ISETP.GT.OR P2, PT, R4, 0x1f, P0 ;  /* 0x0000001f0400780c */ /* 0x000fe20000744670 */
        /* <DEDUP_REMOVED lines=24> */
.L_x_6324:
[----:B0-----:R-:W-:Y:S05]  /*2a20*/  BSYNC B0 ;  /* 0x0000000000007941 */ /* 0x001fea0003800000 */
.L_x_6323:
        /* <DEDUP_REMOVED lines=22> */
.L_x_6326:
[----:B0-----:R-:W-:Y:S05]  /*2b90*/  BSYNC B0 ;  /* 0x0000000000007941 */ /* 0x001fea0003800000 */
.L_x_6325:
        /* <DEDUP_REMOVED lines=22> */
[C---:B------:R-:W-:Y:S01]  /*2d00*/  IADD3 R16, R7.reuse, 0x40, RZ ;  /* 0x0000004007107810 */ /* 0x040fe20007ffe0ff */
[----:B------:R-:W-:Y:S01]  /*2d10*/  STG.E [R2.64], R23 ;  /* 0x0000001702007986 */ /* 0x000fe2000c101924 */
[-C--:B------:R-:W-:Y:S02]  /*2d20*/  IADD3 R8, P0, R4, R13.reuse, RZ ;  /* 0x0000000d04087210 */ /* 0x080fe40007f1e0ff */
[----:B------:R-:W-:Y:S02]  /*2d30*/  IADD3 R6, R7, 0x50, RZ ;  /* 0x0000005007067810 */ /* 0x000fe40007ffe0ff */
[-C--:B------:R-:W-:Y:S02]  /*2d40*/  IADD3 R0, P1, R5, R13.reuse, RZ ;  /* 0x0000000d05007210 */ /* 0x080fe40007f3e0ff */
[----:B------:R-:W-:-:S02]  /*2d50*/  IADD3 R9, P2, R14, R13, RZ ;  /* 0x0000000d0e097210 */ /* 0x000fc40007f5e0ff */
[----:B------:R-:W-:Y:S02]  /*2d60*/  IADD3 R11, P3, R16, R13, RZ ;  /* 0x0000000d100b7210 */ /* 0x000fe40007f7e0ff */
[----:B------:R-:W-:Y:S02]  /*2d70*/  LEA.HI.X.SX32 R27, R4, R29, 0x1, P0 ;  /* 0x0000001d041b7211 */ /* 0x000fe400000f0eff */
[----:B------:R-:W-:Y:S02]  /*2d80*/  IADD3 R13, P4, R6, R13, RZ ;  /* 0x0000000d060d7210 */ /* 0x000fe40007f9e0ff */
[----:B------:R-:W-:Y:S02]  /*2d90*/  LEA R4, P0, R8, c[0x0][0x160], 0x2 ;  /* 0x0000580008047a11 */ /* 0x000fe400078010ff */
[-C--:B------:R-:W-:Y:S02]  /*2da0*/  LEA.HI.X.SX32 R7, R5, R29.reuse, 0x1, P1 ;  /* 0x0000001d05077211 */ /* 0x080fe400008f0eff */
[----:B------:R-:W-:-:S02]  /*2db0*/  LEA.HI.X.SX32 R18, R6, R29, 0x1, P4 ;  /* 0x0000001d06127211 */ /* 0x000fc400020f0eff */
[----:B------:R-:W-:Y:S02]  /*2dc0*/  LEA.HI.X R5, R8, c[0x0][0x164], R27, 0x2, P0 ;  /* 0x0000590008057a11 */ /* 0x000fe400000f141b */
[----:B------:R-:W-:Y:S02]  /*2dd0*/  LEA R6, P0, R0, c[0x0][0x160], 0x2 ;  /* 0x0000580000067a11 */ /* 0x000fe400078010ff */
[-C--:B------:R-:W-:Y:S01]  /*2de0*/  LEA.HI.X.SX32 R14, R14, R29.reuse, 0x1, P2 ;  /* 0x0000001d0e0e7211 */ /* 0x080fe200010f0eff */
[----:B------:R-:W-:Y:S01]  /*2df0*/  STG.E [R4.64], R21 ;  /* 0x0000001504007986 */ /* 0x000fe2000c101924 */
[----:B------:R-:W-:Y:S02]  /*2e00*/  LEA R8, P1, R9, c[0x0][0x160], 0x2 ;  /* 0x0000580009087a11 */ /* 0x000fe400078210ff */
[----:B------:R-:W-:Y:S02]  /*2e10*/  LEA.HI.X.SX32 R16, R16, R29, 0x1, P3 ;  /* 0x0000001d10107211 */ /* 0x000fe400018f0eff */
[----:B------:R-:W-:-:S02]  /*2e20*/  LEA R10, P2, R11, c[0x0][0x160], 0x2 ;  /* 0x000058000b0a7a11 */ /* 0x000fc400078410ff */
        /* <DEDUP_REMOVED lines=10> */
.L_x_6293:
        /* <DEDUP_REMOVED lines=19> */
.L_x_6319:
        /* <DEDUP_REMOVED lines=20> */
.L_x_6295:
[----:B------:R-:W-:Y:S01]  /*3140*/  MOV R12, 0xff7fffff ;  /* 0xff7fffff000c7802 */ /* 0x000fe20000000f00 */
[----:B------:R-:W-:Y:S01]  /*3150*/  IMAD.MOV.U32 R25, RZ, RZ, 0x10 ;  /* 0x00000010ff197424 */ /* 0x000fe200078e00ff */
[----:B------:R-:W-:Y:S01]  /*3160*/  MOV R27, 0xffffffff ;  /* 0xffffffff001b7802 */ /* 0x000fe20000000f00 */
[----:B------:R-:W-:Y:S01]  /*3170*/  IMAD.MOV.U32 R14, RZ, RZ, 0x1f ;  /* 0x0000001fff0e7424 */ /* 0x000fe200078e00ff */
[----:B------:R-:W-:Y:S02]  /*3180*/  MOV R2, 0x31a0 ;  /* 0x000031a000027802 */ /* 0x000fe40000000f00 */
[----:B------:R-:W-:Y:S05]  /*3190*/  CALL.REL.NOINC `($__internal_158_$__cuda_sm70_shflsync_bfly_p) ;  /* 0x000003a000007944 */ /* 0x000fea0003c00000 */
[----:B-1----:R-:W-:Y:S01]  /*31a0*/  IMAD.MOV.U32 R2, RZ, RZ, R25 ;  /* 0x000000ffff027224 */ /* 0x002fe200078e0019 */
[----:B0-----:R-:W-:Y:S05]  /*31b0*/  BRA `(.L_x_6327) ;  /* 0xffffd90000007947 */ /* 0x001fea000383ffff */
.L_x_6296:
[----:B------:R-:W-:Y:S01]  /*31c0*/  HFMA2.MMA R14, -RZ, RZ, 0, 1.847743988037109375e-06 ;  /* 0x0000001fff0e7435 */ /* 0x000fe200000001ff */
[----:B------:R-:W-:Y:S01]  /*31d0*/  IMAD.MOV.U32 R25, RZ, RZ, 0x8 ;  /* 0x00000008ff197424 */ /* 0x000fe200078e00ff */
[----:B------:R-:W-:Y:S01]  /*31e0*/  MOV R2, 0x3210 ;  /* 0x0000321000027802 */ /* 0x000fe20000000f00 */
[----:B------:R-:W-:-:S03]  /*31f0*/  IMAD.MOV.U32 R27, RZ, RZ, -0x1 ;  /* 0xffffffffff1b7424 */ /* 0x000fc600078e00ff */
[----:B------:R-:W-:Y:S05]  /*3200*/  CALL.REL.NOINC `($__internal_158_$__cuda_sm70_shflsync_bfly_p) ;  /* 0x0000033000007944 */ /* 0x000fea0003c00000 */
[----:B01----:R-:W-:Y:S01]  /*3210*/  FMNMX.FTZ R12, R12, R25, !PT ;  /* 0x000000190c0c7209 */ /* 0x003fe20007810000 */
[----:B------:R-:W-:Y:S01]  /*3220*/  IMAD.MOV.U32 R25, RZ, RZ, 0x4 ;  /* 0x00000004ff197424 */ /* 0x000fe200078e00ff */
[----:B------:R-:W-:Y:S01]  /*3230*/  MOV R14, 0x1f ;  /* 0x0000001f000e7802 */ /* 0x000fe20000000f00 */
[----:B------:R-:W-:Y:S01]  /*3240*/  IMAD.MOV.U32 R27, RZ, RZ, -0x1 ;  /* 0xffffffffff1b7424 */ /* 0x000fe200078e00ff */
[----:B------:R-:W-:-:S02]  /*3250*/  MOV R2, 0x3270 ;  /* 0x0000327000027802 */ /* 0x000fc40000000f00 */
[----:B------:R-:W-:Y:S05]  /*3260*/  CALL.REL.NOINC `($__internal_158_$__cuda_sm70_shflsync_bfly_p) ;  /* 0x000002d000007944 */ /* 0x000fea0003c00000 */
[----:B-1----:R-:W-:Y:S01]  /*3270*/  IMAD.MOV.U32 R3, RZ, RZ, R25 ;  /* 0x000000ffff037224 */ /* 0x002fe200078e0019 */
[----:B0-----:R-:W-:Y:S05]  /*3280*/  BRA `(.L_x_6328) ;  /* 0xffffd89000007947 */ /* 0x001fea000383ffff */
.L_x_6321:
[----:B0-----:R-:W-:Y:S01]  /*3290*/  HFMA2.MMA R12, -RZ, RZ, 0, 0 ;  /* 0x00000000ff0c7435 */ /* 0x001fe200000001ff */
[----:B------:R-:W-:Y:S01]  /*32a0*/  IMAD.MOV.U32 R25, RZ, RZ, 0x1 ;  /* 0x00000001ff197424 */ /* 0x000fe200078e00ff */
[----:B------:R-:W-:Y:S01]  /*32b0*/  MOV R27, 0xffffffff ;  /* 0xffffffff001b7802 */ /* 0x000fe20000000f00 */
[----:B------:R-:W-:Y:S01]  /*32c0*/  IMAD.MOV.U32 R14, RZ, RZ, 0x1f ;  /* 0x0000001fff0e7424 */ /* 0x000fe200078e00ff */
[----:B------:R-:W-:-:S02]  /*32d0*/  MOV R2, 0x32f0 ;  /* 0x000032f000027802 */ /* 0x000fc40000000f00 */
[----:B------:R-:W-:Y:S05]  /*32e0*/  CALL.REL.NOINC `($__internal_158_$__cuda_sm70_shflsync_bfly_p) ;  /* 0x0000025000007944 */ /* 0x000fea0003c00000 */
[----:B-1----:R-:W-:Y:S01]  /*32f0*/  IMAD.MOV.U32 R23, RZ, RZ, R25 ;  /* 0x000000ffff177224 */ /* 0x002fe200078e0019 */
[----:B0-----:R-:W-:Y:S05]  /*3300*/  BRA `(.L_x_6329) ;  /* 0xfffff45000007947 */ /* 0x001fea000383ffff */
.L_x_6322:
[----:B------:R-:W-:Y:S01]  /*3310*/  HFMA2.MMA R25, -RZ, RZ, 0, 5.9604644775390625e-08 ;  /* 0x00000001ff197435 */ /* 0x000fe200000001ff */
[----:B0-----:R-:W-:Y:S01]  /*3320*/  IMAD.MOV.U32 R12, RZ, RZ, RZ ;  /* 0x000000ffff0c7224 */ /* 0x001fe200078e00ff */
[----:B------:R-:W-:Y:S01]  /*3330*/  MOV R2, 0x3370 ;  /* 0x0000337000027802 */ /* 0x000fe20000000f00 */
[----:B------:R-:W-:-:S02]  /*3340*/  IMAD.MOV.U32 R14, RZ, RZ, 0x1f ;  /* 0x0000001fff0e7424 */ /* 0x000fc400078e00ff */
[----:B------:R-:W-:Y:S02]  /*3350*/  IMAD.MOV.U32 R27, RZ, RZ, -0x1 ;  /* 0xffffffffff1b7424 */ /* 0x000fe400078e00ff */
[----:B------:R-:W-:Y:S05]  /*3360*/  CALL.REL.NOINC `($__internal_158_$__cuda_sm70_shflsync_bfly_p) ;  /* 0x000001d000007944 */ /* 0x000fea0003c00000 */
[----:B-1----:R-:W-:Y:S01]  /*3370*/  FADD.FTZ R21, RZ, R25 ;  /* 0x00000019ff157221 */ /* 0x002fe20000010000 */
[----:B0-----:R-:W-:Y:S01]  /*3380*/  MOV R12, RZ ;  /* 0x000000ff000c7202 */ /* 0x001fe20000000f00 */
[----:B------:R-:W-:Y:S01]  /*3390*/  IMAD.MOV.U32 R25, RZ, RZ, 0x1 ;  /* 0x00000001ff197424 */ /* 0x000fe200078e00ff */
[----:B------:R-:W-:Y:S01]  /*33a0*/  MOV R27, 0xffffffff ;  /* 0xffffffff001b7802 */ /* 0x000fe20000000f00 */
[----:B------:R-:W-:Y:S01]  /*33b0*/  IMAD.MOV.U32 R14, RZ, RZ, 0x1f ;  /* 0x0000001fff0e7424 */ /* 0x000fe200078e00ff */
[----:B------:R-:W-:Y:S02]  /*33c0*/  MOV R2, 0x33e0 ;  /* 0x000033e000027802 */ /* 0x000fe40000000f00 */
[----:B------:R-:W-:Y:S05]  /*33d0*/  CALL.REL.NOINC `($__internal_158_$__cuda_sm70_shflsync_bfly_p) ;  /* 0x0000016000007944 */ /* 0x000fea0003c00000 */
[----:B0-----:R-:W-:Y:S01]  /*33e0*/  HFMA2.MMA R14, -RZ, RZ, 0, 1.847743988037109375e-06 ;  /* 0x0000001fff0e7435 */ /* 0x001fe200000001ff */
[----:B-1----:R-:W-:Y:S01]  /*33f0*/  FADD.FTZ R19, RZ, R25 ;  /* 0x00000019ff137221 */ /* 0x002fe20000010000 */
[----:B------:R-:W-:Y:S01]  /*3400*/  MOV R2, 0x3450 ;  /* 0x0000345000027802 */ /* 0x000fe20000000f00 */
[----:B------:R-:W-:Y:S02]  /*3410*/  IMAD.MOV.U32 R12, RZ, RZ, RZ ;  /* 0x000000ffff0c7224 */ /* 0x000fe400078e00ff */
[----:B------:R-:W-:-:S02]  /*3420*/  IMAD.MOV.U32 R25, RZ, RZ, 0x1 ;  /* 0x00000001ff197424 */ /* 0x000fc400078e00ff */
[----:B------:R-:W-:Y:S02]  /*3430*/  IMAD.MOV.U32 R27, RZ, RZ, -0x1 ;  /* 0xffffffffff1b7424 */ /* 0x000fe400078e00ff */
[----:B------:R-:W-:Y:S05]  /*3440*/  CALL.REL.NOINC `($__internal_158_$__cuda_sm70_shflsync_bfly_p) ;  /* 0x000000f000007944 */ /* 0x000fea0003c00000 */
[----:B-1----:R-:W-:Y:S01]  /*3450*/  FADD.FTZ R17, RZ, R25 ;  /* 0x00000019ff117221 */ /* 0x002fe20000010000 */
[----:B------:R-:W-:Y:S01]  /*3460*/  MOV R25, 0x1 ;  /* 0x0000000100197802 */ /* 0x000fe20000000f00 */
[----:B0-----:R-:W-:Y:S01]  /*3470*/  IMAD.MOV.U32 R12, RZ, RZ, RZ ;  /* 0x000000ffff0c7224 */ /* 0x001fe200078e00ff */
[----:B------:R-:W-:Y:S01]  /*3480*/  MOV R2, 0x34c0 ;  /* 0x000034c000027802 */ /* 0x000fe20000000f00 */
[----:B------:R-:W-:Y:S02]  /*3490*/  IMAD.MOV.U32 R14, RZ, RZ, 0x1f ;  /* 0x0000001fff0e7424 */ /* 0x000fe400078e00ff */
[----:B------:R-:W-:Y:S02]  /*34a0*/  IMAD.MOV.U32 R27, RZ, RZ, -0x1 ;  /* 0xffffffffff1b7424 */ /* 0x000fe400078e00ff */
[----:B------:R-:W-:Y:S05]  /*34b0*/  CALL.REL.NOINC `($__internal_158_$__cuda_sm70_shflsync_bfly_p) ;  /* 0x0000008000007944 */ /* 0x000fea0003c00000 */
[----:B0-----:R-:W-:Y:S01]  /*34c0*/  HFMA2.MMA R12, -RZ, RZ, 0, 0 ;  /* 0x00000000ff0c7435 */ /* 0x001fe200000001ff */
[----:B-1----:R-:W-:Y:S01]  /*34d0*/  FADD.FTZ R15, RZ, R25 ;  /* 0x00000019ff0f7221 */ /* 0x002fe20000010000 */
[----:B------:R-:W-:Y:S01]  /*34e0*/  MOV R27, 0xffffffff ;  /* 0xffffffff001b7802 */ /* 0x000fe20000000f00 */
[----:B------:R-:W-:Y:S01]  /*34f0*/  IMAD.MOV.U32 R25, RZ, RZ, 0x1 ;  /* 0x00000001ff197424 */ /* 0x000fe200078e00ff */
[----:B------:R-:W-:Y:S01]  /*3500*/  MOV R2, 0x3530 ;  /* 0x0000353000027802 */ /* 0x000fe20000000f00 */
[----:B------:R-:W-:-:S02]  /*3510*/  IMAD.MOV.U32 R14, RZ, RZ, 0x1f ;  /* 0x0000001fff0e7424 */ /* 0x000fc400078e00ff */
[----:B------:R-:W-:Y:S05]  /*3520*/  CALL.REL.NOINC `($__internal_158_$__cuda_sm70_shflsync_bfly_p) ;  /* 0x0000001000007944 */ /* 0x000fea0003c00000 */
[----:B01----:R-:W-:Y:S05]  /*3530*/  BRA `(.L_x_6330) ;  /* 0xfffff29000007947 */ /* 0x003fea000383ffff */
        .weak           $__internal_158_$__cuda_sm70_shflsync_bfly_p
        .type           $__internal_158_$__cuda_sm70_shflsync_bfly_p,@function
        .size           $__internal_158_$__cuda_sm70_shflsync_bfly_p,(.L_x_23325 - $__internal_158_$__cuda_sm70_shflsync_bfly_p)
$__internal_158_$__cuda_sm70_shflsync_bfly_p:
[----:B------:R-:W-:Y:S01]  /*3540*/  IMAD.MOV.U32 R3, RZ, RZ, 0x0 ;  /* 0x00000000ff037424 */ /* 0x000fe200078e00ff */
[----:B------:R-:W-:Y:S04]  /*3550*/  WARPSYNC R27 ;  /* 0x0000001b00007348 */ /* 0x000fe80003800000 */
[----:B------:R0:W1:Y:S01]  /*3560*/  SHFL.BFLY PT, R25, R12, R25, R14 ;  /* 0x0c0000190c197389 */ /* 0x00006200000e000e */
[----:B------:R-:W-:Y:S05]  /*3570*/  RET.REL.NODEC R2 `(_ZN4vllm25paged_attention_v1_kernelIfhLi96ELi8ELi128ELNS_18Fp8KVCacheDataTypeE2ELb1EEEvPT_PKS2_PKT0_S8_ifPKiSA_iPKfiiiSC_SC_iiiii) ;  /* 0xffffca8002007950 */ /* 0x000fea0003c3ffff */
.L_x_6331:
        /* <DEDUP_REMOVED lines=16> */
.L_x_23325:


//--------------------- .text._ZN4vllm25paged_attention_v1_kernelIfhLi80ELi8ELi128ELNS_18Fp8KVCacheDataTypeE2ELb1EEEvPT_PKS2_PKT0_S8_ifPKiSA_iPKfiiiSC_SC_iiiii --------------------------
	.section	.text._ZN4vllm25paged_attention_v1_kernelIfhLi80ELi8ELi128ELNS_18Fp8KVCacheDataTypeE2ELb1EEEvPT_PKS2_PKT0_S8_ifPKiSA_iPKfiiiSC_SC_iiiii,"ax",@progbits
	.sectioninfo	@"SHI_REGISTERS=32"
	.align	128
        .global         _ZN4vllm25paged_attention_v1_kernelIfhLi80ELi8ELi128ELNS_18Fp8KVCacheDataTypeE2ELb1EEEvPT_PKS2_PKT0_S8_ifPKiSA_iPKfiiiSC_SC_iiiii
        .type           _ZN4vllm25paged_attention_v1_kernelIfhLi80ELi8ELi128ELNS_18Fp8KVCacheDataTypeE2ELb1EEEvPT_PKS2_PKT0_S8_ifPKiSA_iPKfiiiSC_SC_iiiii,@function
        .size           _ZN4vllm25paged_attention_v1_kernelIfhLi80ELi8ELi128ELNS_18Fp8KVCacheDataTypeE2ELb1EEEvPT_PKS2_PKT0_S8_ifPKiSA_iPKfiiiSC_SC_iiiii,(.L_x_23326 - _ZN4vllm25paged_attention_v1_kernelIfhLi80ELi8ELi128ELNS_18Fp8KVCacheDataTypeE2ELb1EEEvPT_PKS2_PKT0_S8_ifPKiSA_iPKfiiiSC_SC_iiiii)
        .other          _ZN4vllm25paged_attention_v1_kernelIfhLi80ELi8ELi128ELNS_18Fp8KVCacheDataTypeE2ELb1EEEvPT_PKS2_PKT0_S8_ifPKiSA_iPKfiiiSC_SC_iiiii,@"STO_CUDA_ENTRY STV_DEFAULT"
_ZN4vllm25paged_attention_v1_kernelIfhLi80ELi8ELi128ELNS_18Fp8KVCacheDataTypeE2ELb1EEEvPT_PKS2_PKT0_S8_ifPKiSA_iPKfiiiSC_SC_iiiii:
.text._ZN4vllm25paged_attention_v1_kernelIfhLi80ELi8ELi128ELNS_18Fp8KVCacheDataTypeE2ELb1EEEvPT_PKS2_PKT0_S8_ifPKiSA_iPKfiiiSC_SC_iiiii:
        /* <DEDUP_REMOVED lines=104> */
.L_x_6332:
[----:B-1----:R-:W-:-:S04]  /*0680*/  IMAD.MOV.U32 R8, RZ, RZ, c[0x0][0xc] ;  /* 0x00000300ff087624 */ /* 0x002fc800078e00ff */
[----:B------:R-:W-:-:S04]  /*0690*/  IMAD R8, R8, c[0x0][0x1c8], R3 ;  /* 0x0000720008087a24 */ /* 0x000fc800078e0203 */
[----:B------:R-:W-:-:S03]  /*06a0*/  IMAD R8, R8, c[0x0][0x1d8], RZ ;  /* 0x0000760008087a24 */ /* 0x000fc600078e02ff */
.L_x_6333:
        /* <DEDUP_REMOVED lines=25> */
.L_x_6337:
        /* <DEDUP_REMOVED lines=37> */
.L_x_6335:
[----:B------:R-:W-:Y:S05]  /*0a90*/  BSYNC B7 ;  /* 0x0000000000077941 */ /* 0x000fea0003800000 */
.L_x_6334:
[----:B------:R-:W-:Y:S05]  /*0aa0*/  BRA.DIV ~URZ, `(.L_x_6338) ;  /* 0x000025a27f007947 */ /* 0x000fea000b800000 */
[----:B------:R-:W-:-:S05]  /*0ab0*/  IMAD.MOV.U32 R10, RZ, RZ, -0x800001 ;  /* 0xff7fffffff0a7424 */ /* 0x000fca00078e00ff */
.L_x_6370:
[----:B------:R-:W-:Y:S02]  /*0ac0*/  FMNMX.FTZ R19, R10, -3.40282346638528859812e+38, !PT ;  /* 0xff7fffff0a137809 */ /* 0x000fe40007810000 */
[----:B------:R-:W-:Y:S01]  /*0ad0*/  MOV R13, 0xff7fffff ;  /* 0xff7fffff000d7802 */ /* 0x000fe20000000f00 */
[----:B------:R-:W-:Y:S05]  /*0ae0*/  BRA.DIV ~URZ, `(.L_x_6339) ;  /* 0x000025e27f007947 */ /* 0x000fea000b800000 */
[----:B------:R-:W0:Y:S02]  /*0af0*/  SHFL.BFLY PT, R10, R19, 0x8, 0x1f ;  /* 0x0d001f00130a7f89 */ /* 0x000e2400000e0000 */
[----:B0-----:R-:W-:-:S05]  /*0b00*/  FMNMX.FTZ R12, R19, R10, !PT ;  /* 0x0000000a130c7209 */ /* 0x001fca0007810000 */
[----:B------:R0:W1:Y:S02]  /*0b10*/  SHFL.BFLY PT, R11, R12, 0x4, 0x1f ;  /* 0x0c801f000c0b7f89 */ /* 0x00006400000e0000 */
.L_x_6371:
        /* <DEDUP_REMOVED lines=28> */
.L_x_6344:
        /* <DEDUP_REMOVED lines=11> */
.L_x_6343:
[----:B------:R-:W-:Y:S05]  /*0d90*/  BSYNC B1 ;  /* 0x0000000000017941 */ /* 0x000fea0003800000 */
.L_x_6342:
        /* <DEDUP_REMOVED lines=10> */
.L_x_6347:
        /* <DEDUP_REMOVED lines=100> */
.L_x_6346:
[----:B------:R-:W-:Y:S05]  /*1480*/  BSYNC B1 ;  /* 0x0000000000017941 */ /* 0x000fea0003800000 */
.L_x_6345:
        /* <DEDUP_REMOVED lines=55> */
.L_x_6349:
[----:B------:R-:W-:Y:S05]  /*1800*/  BSYNC B1 ;  /* 0x0000000000017941 */ /* 0x000fea0003800000 */
.L_x_6348:
        /* <DEDUP_REMOVED lines=26> */
.L_x_6341:
[----:B------:R-:W-:Y:S05]  /*19b0*/  BSYNC B0 ;  /* 0x0000000000007941 */ /* 0x000fea0003800000 */
.L_x_6340:
        /* <DEDUP_REMOVED lines=37> */
.L_x_6354:
        /* <DEDUP_REMOVED lines=8> */
.L_x_6353:
[----:B------:R-:W-:Y:S05]  /*1c90*/  BSYNC B1 ;  /* 0x0000000000017941 */ /* 0x000fea0003800000 */
.L_x_6352:
        /* <DEDUP_REMOVED lines=10> */
.L_x_6357:
        /* <DEDUP_REMOVED lines=52> */
.L_x_6356:
[----:B------:R-:W-:Y:S05]  /*2080*/  BSYNC B1 ;  /* 0x0000000000017941 */ /* 0x000fea0003800000 */
.L_x_6355:
        /* <DEDUP_REMOVED lines=31> */
.L_x_6359:
[----:B------:R-:W-:Y:S05]  /*2280*/  BSYNC B1 ;  /* 0x0000000000017941 */ /* 0x000fea0003800000 */
.L_x_6358:
        /* <DEDUP_REMOVED lines=14> */
.L_x_6351:
[----:B------:R-:W-:Y:S05]  /*2370*/  BSYNC B0 ;  /* 0x0000000000007941 */ /* 0x000fea0003800000 */
.L_x_6350:
        /* <DEDUP_REMOVED lines=26> */
.L_x_6363:
        /* <DEDUP_REMOVED lines=32> */
.L_x_6361:
[----:B------:R-:W-:Y:S05]  /*2720*/  BSYNC B6 ;  /* 0x0000000000067941 */ /* 0x000fea0003800000 */
.L_x_6360:
[----:B------:R-:W-:Y:S05]  /*2730*/  BRA.DIV ~URZ, `(.L_x_6364) ;  /* 0x00000a727f007947 */ /* 0x000fea000b800000 */
[----:B------:R-:W-:-:S04]  /*2740*/  IMAD.MOV.U32 R8, RZ, RZ, RZ ;  /* 0x000000ffff087224 */ /* 0x000fc800078e00ff */
.L_x_6372:
[----:B------:R-:W-:Y:S01]  /*2750*/  FADD.FTZ R8, RZ, R8 ;  /* 0x00000008ff087221 */ /* 0x000fe20000010000 */
[----:B------:R-:W-:Y:S05]  /*2760*/  BRA.DIV ~URZ, `(.L_x_6365) ;  /* 0x00000ac27f007947 */ /* 0x000fea000b800000 */
[----:B------:R-:W-:Y:S01]  /*2770*/  CS2R R4, SRZ ;  /* 0x0000000000047805 */ /* 0x000fe2000001ff00 */
[----:B------:R-:W-:Y:S01]  /*2780*/  MOV R9, RZ ;  /* 0x000000ff00097202 */ /* 0x000fe20000000f00 */
[----:B0-----:R-:W-:Y:S02]  /*2790*/  IMAD.MOV.U32 R10, RZ, RZ, RZ ;  /* 0x000000ffff0a7224 */ /* 0x001fe400078e00ff */
.L_x_6373:
        /* <DEDUP_REMOVED lines=34> */
.L_x_6367:
[----:B0-----:R-:W-:Y:S05]  /*29c0*/  BSYNC B0 ;  /* 0x0000000000007941 */ /* 0x001fea0003800000 */
.L_x_6366:
        /* <DEDUP_REMOVED lines=19> */
.L_x_6369:
[----:B0-----:R-:W-:Y:S05]  /*2b00*/  BSYNC B0 ;  /* 0x0000000000007941 */ /* 0x001fea0003800000 */
.L_x_6368:
        /* <DEDUP_REMOVED lines=22> */
[----:B------:R-:W-:Y:S01]  /*2c70*/  IADD3 R7, R7, 0x40, RZ ;  /* 0x0000004007077810 */ /* 0x000fe20007ffe0ff */
[----:B------:R-:W-:Y:S01]  /*2c80*/  STG.E [R10.64], R8 ;  /* 0x000000080a007986 */ /* 0x000fe2000c101924 */
[-C--:B------:R-:W-:Y:S02]  /*2c90*/  IADD3 R19, P0, R0, R12.reuse, RZ ;  /* 0x0000000c00137210 */ /* 0x080fe40007f1e0ff */
[-C--:B------:R-:W-:Y:S02]  /*2ca0*/  IADD3 R15, P2, R6, R12.reuse, RZ ;  /* 0x0000000c060f7210 */ /* 0x080fe40007f5e0ff */
[-C--:B------:R-:W-:Y:S02]  /*2cb0*/  IADD3 R13, P1, R3, R12.reuse, RZ ;  /* 0x0000000c030d7210 */ /* 0x080fe40007f3e0ff */
[----:B------:R-:W-:-:S02]  /*2cc0*/  IADD3 R17, P3, R7, R12, RZ ;  /* 0x0000000c07117210 */ /* 0x000fc40007f7e0ff */
[-C--:B------:R-:W-:Y:S02]  /*2cd0*/  LEA.HI.X.SX32 R22, R0, R14.reuse, 0x1, P0 ;  /* 0x0000000e00167211 */ /* 0x080fe400000f0eff */
[-C--:B------:R-:W-:Y:S02]  /*2ce0*/  LEA.HI.X.SX32 R18, R6, R14.reuse, 0x1, P2 ;  /* 0x0000000e06127211 */ /* 0x080fe400010f0eff */
[-C--:B------:R-:W-:Y:S02]  /*2cf0*/  LEA.HI.X.SX32 R20, R3, R14.reuse, 0x1, P1 ;  /* 0x0000000e03147211 */ /* 0x080fe400008f0eff */
        /* <DEDUP_REMOVED lines=14> */
.L_x_6336:
        /* <DEDUP_REMOVED lines=19> */
.L_x_6362:
        /* <DEDUP_REMOVED lines=20> */
.L_x_6338:
[----:B------:R-:W-:Y:S01]  /*3050*/  HFMA2.MMA R15, -RZ, RZ, 0, 9.5367431640625e-07 ;  /* 0x00000010ff0f7435 */ /* 0x000fe200000001ff */
[----:B------:R-:W-:Y:S01]  /*3060*/  IMAD.MOV.U32 R12, RZ, RZ, -0x800001 ;  /* 0xff7fffffff0c7424 */ /* 0x000fe200078e00ff */
[----:B------:R-:W-:Y:S01]  /*3070*/  MOV R10, 0x30b0 ;  /* 0x000030b0000a7802 */ /* 0x000fe20000000f00 */
[----:B------:R-:W-:Y:S02]  /*3080*/  IMAD.MOV.U32 R14, RZ, RZ, 0x1f ;  /* 0x0000001fff0e7424 */ /* 0x000fe400078e00ff */
[----:B------:R-:W-:Y:S02]  /*3090*/  IMAD.MOV.U32 R17, RZ, RZ, -0x1 ;  /* 0xffffffffff117424 */ /* 0x000fe400078e00ff */
[----:B------:R-:W-:Y:S05]  /*30a0*/  CALL.REL.NOINC `($__internal_159_$__cuda_sm70_shflsync_bfly_p) ;  /* 0x0000035000007944 */ /* 0x000fea0003c00000 */
[----:B-1----:R-:W-:Y:S01]  /*30b0*/  MOV R10, R14 ;  /* 0x0000000e000a7202 */ /* 0x002fe20000000f00 */
[----:B0-----:R-:W-:Y:S05]  /*30c0*/  BRA `(.L_x_6370) ;  /* 0xffffd9f000007947 */ /* 0x001fea000383ffff */
.L_x_6339:
[----:B------:R-:W-:Y:S01]  /*30d0*/  HFMA2.MMA R14, -RZ, RZ, 0, 1.847743988037109375e-06 ;  /* 0x0000001fff0e7435 */ /* 0x000fe200000001ff */
[----:B------:R-:W-:Y:S01]  /*30e0*/  IMAD.MOV.U32 R12, RZ, RZ, R19 ;  /* 0x000000ffff0c7224 */ /* 0x000fe200078e0013 */
[----:B------:R-:W-:Y:S01]  /*30f0*/  MOV R10, 0x3130 ;  /* 0x00003130000a7802 */ /* 0x000fe20000000f00 */
[----:B------:R-:W-:Y:S02]  /*3100*/  IMAD.MOV.U32 R15, RZ, RZ, 0x8 ;  /* 0x00000008ff0f7424 */ /* 0x000fe400078e00ff */
[----:B------:R-:W-:-:S02]  /*3110*/  IMAD.MOV.U32 R17, RZ, RZ, -0x1 ;  /* 0xffffffffff117424 */ /* 0x000fc400078e00ff */
[----:B------:R-:W-:Y:S05]  /*3120*/  CALL.REL.NOINC `($__internal_159_$__cuda_sm70_shflsync_bfly_p) ;  /* 0x000002d000007944 */ /* 0x000fea0003c00000 */
[----:B01----:R-:W-:Y:S01]  /*3130*/  FMNMX.FTZ R12, R19, R14, !PT ;  /* 0x0000000e130c7209 */ /* 0x003fe20007810000 */
[----:B------:R-:W-:Y:S01]  /*3140*/  IMAD.MOV.U32 R15, RZ, RZ, 0x4 ;  /* 0x00000004ff0f7424 */ /* 0x000fe200078e00ff */
[----:B------:R-:W-:Y:S01]  /*3150*/  MOV R14, 0x1f ;  /* 0x0000001f000e7802 */ /* 0x000fe20000000f00 */
[----:B------:R-:W-:Y:S01]  /*3160*/  IMAD.MOV.U32 R17, RZ, RZ, -0x1 ;  /* 0xffffffffff117424 */ /* 0x000fe200078e00ff */
[----:B------:R-:W-:-:S02]  /*3170*/  MOV R10, 0x3190 ;  /* 0x00003190000a7802 */ /* 0x000fc40000000f00 */
[----:B------:R-:W-:Y:S05]  /*3180*/  CALL.REL.NOINC `($__internal_159_$__cuda_sm70_shflsync_bfly_p) ;  /* 0x0000027000007944 */ /* 0x000fea0003c00000 */
[----:B-1----:R-:W-:Y:S01]  /*3190*/  IMAD.MOV.U32 R11, RZ, RZ, R14 ;  /* 0x000000ffff0b7224 */ /* 0x002fe200078e000e */
[----:B0-----:R-:W-:Y:S05]  /*31a0*/  BRA `(.L_x_6371) ;  /* 0xffffd97000007947 */ /* 0x001fea000383ffff */
.L_x_6364:
[----:B0-----:R-:W-:Y:S01]  /*31b0*/  HFMA2.MMA R12, -RZ, RZ, 0, 0 ;  /* 0x00000000ff0c7435 */ /* 0x001fe200000001ff */
[----:B------:R-:W-:Y:S01]  /*31c0*/  IMAD.MOV.U32 R15, RZ, RZ, 0x1 ;  /* 0x00000001ff0f7424 */ /* 0x000fe200078e00ff */
[----:B------:R-:W-:Y:S01]  /*31d0*/  MOV R17, 0xffffffff ;  /* 0xffffffff00117802 */ /* 0x000fe20000000f00 */
[----:B------:R-:W-:Y:S01]  /*31e0*/  IMAD.MOV.U32 R14, RZ, RZ, 0x1f ;  /* 0x0000001fff0e7424 */ /* 0x000fe200078e00ff */
[----:B------:R-:W-:-:S02]  /*31f0*/  MOV R10, 0x3210 ;  /* 0x00003210000a7802 */ /* 0x000fc40000000f00 */
[----:B------:R-:W-:Y:S05]  /*3200*/  CALL.REL.NOINC `($__internal_159_$__cuda_sm70_shflsync_bfly_p) ;  /* 0x000001f000007944 */ /* 0x000fea0003c00000 */
[----:B-1----:R-:W-:Y:S01]  /*3210*/  IMAD.MOV.U32 R8, RZ, RZ, R14 ;  /* 0x000000ffff087224 */ /* 0x002fe200078e000e */
[----:B0-----:R-:W-:Y:S05]  /*3220*/  BRA `(.L_x_6372) ;  /* 0xfffff52000007947 */ /* 0x001fea000383ffff */
.L_x_6365:
[----:B------:R-:W-:Y:S01]  /*3230*/  HFMA2.MMA R15, -RZ, RZ, 0, 5.9604644775390625e-08 ;  /* 0x00000001ff0f7435 */ /* 0x000fe200000001ff */
[----:B0-----:R-:W-:Y:S01]  /*3240*/  IMAD.MOV.U32 R12, RZ, RZ, RZ ;  /* 0x000000ffff0c7224 */ /* 0x001fe200078e00ff */
[----:B------:R-:W-:Y:S01]  /*3250*/  MOV R10, 0x3290 ;  /* 0x00003290000a7802 */ /* 0x000fe20000000f00 */
[----:B------:R-:W-:-:S02]  /*3260*/  IMAD.MOV.U32 R14, RZ, RZ, 0x1f ;  /* 0x0000001fff0e7424 */ /* 0x000fc400078e00ff */
[----:B------:R-:W-:Y:S02]  /*3270*/  IMAD.MOV.U32 R17, RZ, RZ, -0x1 ;  /* 0xffffffffff117424 */ /* 0x000fe400078e00ff */
[----:B------:R-:W-:Y:S05]  /*3280*/  CALL.REL.NOINC `($__internal_159_$__cuda_sm70_shflsync_bfly_p) ;  /* 0x0000017000007944 */ /* 0x000fea0003c00000 */
[----:B-1----:R-:W-:Y:S01]  /*3290*/  FADD.FTZ R5, RZ, R14 ;  /* 0x0000000eff057221 */ /* 0x002fe20000010000 */
[----:B0-----:R-:W-:Y:S01]  /*32a0*/  MOV R12, RZ ;  /* 0x000000ff000c7202 */ /* 0x001fe20000000f00 */
[----:B------:R-:W-:Y:S01]  /*32b0*/  IMAD.MOV.U32 R15, RZ, RZ, 0x1 ;  /* 0x00000001ff0f7424 */ /* 0x000fe200078e00ff */
[----:B------:R-:W-:Y:S01]  /*32c0*/  MOV R17, 0xffffffff ;  /* 0xffffffff00117802 */ /* 0x000fe20000000f00 */
[----:B------:R-:W-:Y:S01]  /*32d0*/  IMAD.MOV.U32 R14, RZ, RZ, 0x1f ;  /* 0x0000001fff0e7424 */ /* 0x000fe200078e00ff */
[----:B------:R-:W-:Y:S02]  /*32e0*/  MOV R10, 0x3300 ;  /* 0x00003300000a7802 */ /* 0x000fe40000000f00 */
[----:B------:R-:W-:Y:S05]  /*32f0*/  CALL.REL.NOINC `($__internal_159_$__cuda_sm70_shflsync_bfly_p) ;  /* 0x0000010000007944 */ /* 0x000fea0003c00000 */
[----:B-1----:R-:W-:Y:S01]  /*3300*/  FADD.FTZ R4, RZ, R14 ;  /* 0x0000000eff047221 */ /* 0x002fe20000010000 */
[----:B------:R-:W-:Y:S01]  /*3310*/  HFMA2.MMA R14, -RZ, RZ, 0, 1.847743988037109375e-06 ;  /* 0x0000001fff0e7435 */ /* 0x000fe200000001ff */
[----:B0-----:R-:W-:Y:S01]  /*3320*/  IMAD.MOV.U32 R12, RZ, RZ, RZ ;  /* 0x000000ffff0c7224 */ /* 0x001fe200078e00ff */
[----:B------:R-:W-:Y:S01]  /*3330*/  MOV R10, 0x3370 ;  /* 0x00003370000a7802 */ /* 0x000fe20000000f00 */
[----:B------:R-:W-:Y:S02]  /*3340*/  IMAD.MOV.U32 R15, RZ, RZ, 0x1 ;  /* 0x00000001ff0f7424 */ /* 0x000fe400078e00ff */
[----:B------:R-:W-:-:S02]  /*3350*/  IMAD.MOV.U32 R17, RZ, RZ, -0x1 ;  /* 0xffffffffff117424 */ /* 0x000fc400078e00ff */
[----:B------:R-:W-:Y:S05]  /*3360*/  CALL.REL.NOINC `($__internal_159_$__cuda_sm70_shflsync_bfly_p) ;  /* 0x0000009000007944 */ /* 0x000fea0003c00000 */
[----:B-1----:R-:W-:Y:S01]  /*3370*/  FADD.FTZ R9, RZ, R14 ;  /* 0x0000000eff097221 */ /* 0x002fe20000010000 */
[----:B0-----:R-:W-:Y:S01]  /*3380*/  MOV R15, 0x1 ;  /* 0x00000001000f7802 */ /* 0x001fe20000000f00 */
[----:B------:R-:W-:Y:S01]  /*3390*/  IMAD.MOV.U32 R12, RZ, RZ, RZ ;  /* 0x000000ffff0c7224 */ /* 0x000fe200078e00ff */
[----:B------:R-:W-:Y:S01]  /*33a0*/  MOV R10, 0x33e0 ;  /* 0x000033e0000a7802 */ /* 0x000fe20000000f00 */
[----:B------:R-:W-:-:S02]  /*33b0*/  IMAD.MOV.U32 R14, RZ, RZ, 0x1f ;  /* 0x0000001fff0e7424 */ /* 0x000fc400078e00ff */
[----:B------:R-:W-:Y:S02]  /*33c0*/  IMAD.MOV.U32 R17, RZ, RZ, -0x1 ;  /* 0xffffffffff117424 */ /* 0x000fe400078e00ff */
[----:B------:R-:W-:Y:S05]  /*33d0*/  CALL.REL.NOINC `($__internal_159_$__cuda_sm70_shflsync_bfly_p) ;  /* 0x0000002000007944 */ /* 0x000fea0003c00000 */
[----:B-1----:R-:W-:Y:S01]  /*33e0*/  MOV R10, R14 ;  /* 0x0000000e000a7202 */ /* 0x002fe20000000f00 */
[----:B0-----:R-:W-:Y:S05]  /*33f0*/  BRA `(.L_x_6373) ;  /* 0xfffff3a000007947 */ /* 0x001fea000383ffff */
        .weak           $__internal_159_$__cuda_sm70_shflsync_bfly_p
        .type           $__internal_159_$__cuda_sm70_shflsync_bfly_p,@function
        .size           $__internal_159_$__cuda_sm70_shflsync_bfly_p,(.L_x_23326 - $__internal_159_$__cuda_sm70_shflsync_bfly_p)
$__internal_159_$__cuda_sm70_shflsync_bfly_p:
[----:B------:R-:W-:Y:S01]  /*3400*/  IMAD.MOV.U32 R11, RZ, RZ, 0x0 ;  /* 0x00000000ff0b7424 */ /* 0x000fe200078e00ff */
[----:B------:R-:W-:Y:S04]  /*3410*/  WARPSYNC R17 ;  /* 0x0000001100007348 */ /* 0x000fe80003800000 */
[----:B------:R0:W1:Y:S01]  /*3420*/  SHFL.BFLY PT, R14, R12, R15, R14 ;  /* 0x0c00000f0c0e7389 */ /* 0x00006200000e000e */
[----:B------:R-:W-:Y:S05]  /*3430*/  RET.REL.NODEC R10 `(_ZN4vllm25paged_attention_v1_kernelIfhLi80ELi8ELi128ELNS_18Fp8KVCacheDataTypeE2ELb1EEEvPT_PKS2_PKT0_S8_ifPKiSA_iPKfiiiSC_SC_iiiii) ;  /* 0xffffcbc00a007950 */ /* 0x000fea0003c3ffff */
.L_x_6374:
        /* <DEDUP_REMOVED lines=12> */
.L_x_23326:


//--------------------- .text._ZN4vllm25paged_attention_v1_kernelIfhLi64ELi8ELi128ELNS_18Fp8KVCacheDataTypeE2ELb1EEEvPT_PKS2_PKT0_S8_ifPKiSA_iPKfiiiSC_SC_iiiii --------------------------
	.section	.text._ZN4vllm25paged_attention_v1_kernelIfhLi64ELi8ELi128ELNS_18Fp8KVCacheDataTypeE2ELb1EEEvPT_PKS2_PKT0_S8_ifPKiSA_iPKfiiiSC_SC_iiiii,"ax",@progbits
	.sectioninfo	@"SHI_REGISTERS=32"
	.align	128
        .global         _ZN4vllm25paged_attention_v1_kernelIfhLi64ELi8ELi128ELNS_18Fp8KVCacheDataTypeE2ELb1EEEvPT_PKS2_PKT0_S8_ifPKiSA_iPKfiiiSC_SC_iiiii
        .type           _ZN4vllm25paged_attention_v1_kernelIfhLi64ELi8ELi128ELNS_18Fp8KVCacheDataTypeE2ELb1EEEvPT_PKS2_PKT0_S8_ifPKiSA_iPKfiiiSC_SC_iiiii,@function
        .size           _ZN4vllm25paged_attention_v1_kernelIfhLi64ELi8ELi128ELNS_18Fp8KVCacheDataTypeE2ELb1EEEvPT_PKS2_PKT0_S8_ifPKiSA_iPKfiiiSC_SC_iiiii,(.L_x_23327 - _ZN4vllm25paged_attention_v1_kernelIfhLi64ELi8ELi128ELNS_18Fp8KVCacheDataTypeE2ELb1EEEvPT_PKS2_PKT0_S8_ifPKiSA_iPKfiiiSC_SC_iiiii)
        .other          _ZN4vllm25paged_attention_v1_kernelIfhLi64ELi8ELi128ELNS_18Fp8KVCacheDataTypeE2ELb1EEEvPT_PKS2_PKT0_S8_ifPKiSA_iPKfiiiSC_SC_iiiii,@"STO_CUDA_ENTRY STV_DEFAULT"
_ZN4vllm25paged_attention_v1_kernelIfhLi64ELi8ELi128ELNS_18Fp8KVCacheDataTypeE2ELb1EEEvPT_PKS2_PKT0_S8_ifPKiSA_iPKfiiiSC_SC_iiiii:
.text._ZN4vllm25paged_attention_v1_kernelIfhLi64ELi8ELi128ELNS_18Fp8KVCacheDataTypeE2ELb1EEEvPT_PKS2_PKT0_S8_ifPKiSA_iPKfiiiSC_SC_iiiii:
        /* <DEDUP_REMOVED lines=104> */
.L_x_6375:
[----:B-1----:R-:W-:-:S04]  /*0680*/  IMAD.MOV.U32 R8, RZ, RZ, c[0x0][0xc] ;  /* 0x00000300ff087624 */ /* 0x002fc800078e00ff */
[----:B------:R-:W-:-:S04]  /*0690*/  IMAD R8, R8, c[0x0][0x1c8], R3 ;  /* 0x0000720008087a24 */ /* 0x000fc800078e0203 */
[----:B------:R-:W-:-:S03]  /*06a0*/  IMAD R8, R8, c[0x0][0x1d8], RZ ;  /* 0x0000760008087a24 */ /* 0x000fc600078e02ff */
.L_x_6376:
        /* <DEDUP_REMOVED lines=25> */
.L_x_6380:
        /* <DEDUP_REMOVED lines=37> */
.L_x_6378:
[----:B------:R-:W-:Y:S05]  /*0a90*/  BSYNC B7 ;  /* 0x0000000000077941 */ /* 0x000fea0003800000 */
.L_x_6377:
[----:B------:R-:W-:Y:S05]  /*0aa0*/  BRA.DIV ~URZ, `(.L_x_6381) ;  /* 0x000024a27f007947 */ /* 0x000fea000b800000 */
[----:B------:R-:W-:-:S05]  /*0ab0*/  IMAD.MOV.U32 R10, RZ, RZ, -0x800001 ;  /* 0xff7fffffff0a7424 */ /* 0x000fca00078e00ff */
.L_x_6411:
[----:B------:R-:W-:Y:S01]  /*0ac0*/  FMNMX.FTZ R19, R10, -3.40282346638528859812e+38, !PT ;  /* 0xff7fffff0a137809 */ /* 0x000fe20007810000 */
[----:B------:R-:W-:Y:S01]  /*0ad0*/  IMAD.MOV.U32 R13, RZ, RZ, -0x800001 ;  /* 0xff7fffffff0d7424 */ /* 0x000fe200078e00ff */
[----:B------:R-:W-:Y:S05]  /*0ae0*/  BRA.DIV ~URZ, `(.L_x_6382) ;  /* 0x000024e27f007947 */ /* 0x000fea000b800000 */
[----:B------:R-:W0:Y:S02]  /*0af0*/  SHFL.BFLY PT, R10, R19, 0x8, 0x1f ;  /* 0x0d001f00130a7f89 */ /* 0x000e2400000e0000 */
[----:B0-----:R-:W-:-:S05]  /*0b00*/  FMNMX.FTZ R12, R19, R10, !PT ;  /* 0x0000000a130c7209 */ /* 0x001fca0007810000 */
[----:B------:R0:W1:Y:S02]  /*0b10*/  SHFL.BFLY PT, R11, R12, 0x4, 0x1f ;  /* 0x0c801f000c0b7f89 */ /* 0x00006400000e0000 */
.L_x_6412:
        /* <DEDUP_REMOVED lines=28> */
.L_x_6387:
        /* <DEDUP_REMOVED lines=11> */
.L_x_6386:
[----:B------:R-:W-:Y:S05]  /*0d90*/  BSYNC B1 ;  /* 0x0000000000017941 */ /* 0x000fea0003800000 */
.L_x_6385:
        /* <DEDUP_REMOVED lines=10> */
.L_x_6390:
        /* <DEDUP_REMOVED lines=100> */
.L_x_6389:
[----:B------:R-:W-:Y:S05]  /*1480*/  BSYNC B1 ;  /* 0x0000000000017941 */ /* 0x000fea0003800000 */
.L_x_6388:
        /* <DEDUP_REMOVED lines=55> */
.L_x_6392:
[----:B------:R-:W-:Y:S05]  /*1800*/  BSYNC B1 ;  /* 0x0000000000017941 */ /* 0x000fea0003800000 */
.L_x_6391:
        /* <DEDUP_REMOVED lines=26> */
.L_x_6384:
[----:B------:R-:W-:Y:S05]  /*19b0*/  BSYNC B0 ;  /* 0x0000000000007941 */ /* 0x000fea0003800000 */
.L_x_6383:
        /* <DEDUP_REMOVED lines=37> */
.L_x_6397:
        /* <DEDUP_REMOVED lines=8> */
.L_x_6396:
[----:B------:R-:W-:Y:S05]  /*1c90*/  BSYNC B1 ;  /* 0x0000000000017941 */ /* 0x000fea0003800000 */
.L_x_6395:
        /* <DEDUP_REMOVED lines=10> */
.L_x_6400:
        /* <DEDUP_REMOVED lines=52> */
.L_x_6399:
[----:B------:R-:W-:Y:S05]  /*2080*/  BSYNC B1 ;  /* 0x0000000000017941 */ /* 0x000fea0003800000 */
.L_x_6398:
        /* <DEDUP_REMOVED lines=31> */
.L_x_6402:
[----:B------:R-:W-:Y:S05]  /*2280*/  BSYNC B1 ;  /* 0x0000000000017941 */ /* 0x000fea0003800000 */
.L_x_6401:
        /* <DEDUP_REMOVED lines=14> */
.L_x_6394:
[----:B------:R-:W-:Y:S05]  /*2370*/  BSYNC B0 ;  /* 0x0000000000007941 */ /* 0x000fea0003800000 */
.L_x_6393:
        /* <DEDUP_REMOVED lines=26> */
.L_x_6406:
        /* <DEDUP_REMOVED lines=32> */
.L_x_6404:
[----:B------:R-:W-:Y:S05]  /*2720*/  BSYNC B6 ;  /* 0x0000000000067941 */ /* 0x000fea0003800000 */
.L_x_6403:
[----:B------:R-:W-:Y:S05]  /*2730*/  BRA.DIV ~URZ, `(.L_x_6407) ;  /* 0x000009727f007947 */ /* 0x000fea000b800000 */
[----:B------:R-:W-:-:S04]  /*2740*/  IMAD.MOV.U32 R4, RZ, RZ, RZ ;  /* 0x000000ffff047224 */ /* 0x000fc800078e00ff */
.L_x_6413:
[----:B------:R-:W-:Y:S01]  /*2750*/  FADD.FTZ R4, RZ, R4 ;  /* 0x00000004ff047221 */ /* 0x000fe20000010000 */
[----:B------:R-:W-:Y:S05]  /*2760*/  BRA.DIV ~URZ, `(.L_x_6408) ;  /* 0x000009c27f007947 */ /* 0x000fea000b800000 */
[----:B------:R-:W-:Y:S01]  /*2770*/  CS2R R8, SRZ ;  /* 0x0000000000087805 */ /* 0x000fe2000001ff00 */
[----:B------:R-:W-:Y:S02]  /*2780*/  IMAD.MOV.U32 R5, RZ, RZ, RZ ;  /* 0x000000ffff057224 */ /* 0x000fe400078e00ff */
.L_x_6414:
[----:B------:R-:W-:Y:S01]  /*2790*/  WARPSYNC 0xffffffff ;  /* 0xffffffff00007948 */ /* 0x000fe20003800000 */
[----:B------:R-:W-:Y:S01]  /*27a0*/  BAR.SYNC.DEFER_BLOCKING 0x0 ;  /* 0x0000000000007b1d */ /* 0x000fe20000010000 */
[C---:B0-----:R-:W-:Y:S02]  /*27b0*/  LOP3.LUT R10, R7.reuse, 0x1, RZ, 0xc0, !PT ;  /* 0x00000001070a7812 */ /* 0x041fe400078ec0ff */
[----:B------:R-:W-:Y:S02]  /*27c0*/  LOP3.LUT R11, R2, 0xffffffc0, RZ, 0xc0, !PT ;  /* 0xffffffc0020b7812 */ /* 0x000fe400078ec0ff */
[----:B------:R-:W-:Y:S01]  /*27d0*/  ISETP.NE.AND P0, PT, R10, RZ, PT ;  /* 0x000000ff0a00720c */ /* 0x000fe20003f05270 */
[----:B------:R-:W-:Y:S01]  /*27e0*/  BSSY B0, `(.L_x_6409) ;  /* 0x0000028000007945 */ /* 0x000fe20003800000 */
[----:B------:R-:W-:-:S02]  /*27f0*/  LEA.HI R7, R7, R7, RZ, 0x1 ;  /* 0x0000000707077211 */ /* 0x000fc400078f08ff */
[----:B------:R-:W-:Y:S02]  /*2800*/  ISETP.NE.OR P2, PT, R11, 0x40, P0 ;  /* 0x000000400b00780c */ /* 0x000fe40000745670 */
[----:B------:R-:W-:Y:S02]  /*2810*/  SHF.R.S32.HI R7, RZ, 0x1, R7 ;  /* 0x00000001ff077819 */ /* 0x000fe40000011407 */
[----:B------:R-:W-:Y:S02]  /*2820*/  ISETP.GT.OR P1, PT, R2, 0x3f, P0 ;  /* 0x0000003f0200780c */ /* 0x000fe40000724670 */
[----:B------:R-:W-:Y:S01]  /*2830*/  LEA R11, R6, R7, 0x6 ;  /* 0x00000007060b7211 */ /* 0x000fe200078e30ff */
[----:B------:R-:W-:Y:S01]  /*2840*/  FADD.FTZ R6, RZ, R9 ;  /* 0x00000009ff067221 */ /* 0x000fe20000010000 */
        /* <DEDUP_REMOVED lines=33> */
.L_x_6410:
[----:B0-----:R-:W-:Y:S05]  /*2a60*/  BSYNC B0 ;  /* 0x0000000000007941 */ /* 0x001fea0003800000 */
.L_x_6409:
        /* <DEDUP_REMOVED lines=39> */
.L_x_6379:
        /* <DEDUP_REMOVED lines=19> */
.L_x_6405:
        /* <DEDUP_REMOVED lines=20> */
.L_x_6381:
[----:B------:R-:W-:Y:S01]  /*2f50*/  MOV R12, 0xff7fffff ;  /* 0xff7fffff000c7802 */ /* 0x000fe20000000f00 */
[----:B------:R-:W-:Y:S01]  /*2f60*/  IMAD.MOV.U32 R15, RZ, RZ, 0x10 ;  /* 0x00000010ff0f7424 */ /* 0x000fe200078e00ff */
[----:B------:R-:W-:Y:S01]  /*2f70*/  MOV R17, 0xffffffff ;  /* 0xffffffff00117802 */ /* 0x000fe20000000f00 */
[----:B------:R-:W-:Y:S01]  /*2f80*/  IMAD.MOV.U32 R14, RZ, RZ, 0x1f ;  /* 0x0000001fff0e7424 */ /* 0x000fe200078e00ff */
[----:B------:R-:W-:Y:S02]  /*2f90*/  MOV R10, 0x2fb0 ;  /* 0x00002fb0000a7802 */ /* 0x000fe40000000f00 */
[----:B------:R-:W-:Y:S05]  /*2fa0*/  CALL.REL.NOINC `($__internal_160_$__cuda_sm70_shflsync_bfly_p) ;  /* 0x000002e000007944 */ /* 0x000fea0003c00000 */
[----:B-1----:R-:W-:Y:S01]  /*2fb0*/  IMAD.MOV.U32 R10, RZ, RZ, R14 ;  /* 0x000000ffff0a7224 */ /* 0x002fe200078e000e */
[----:B0-----:R-:W-:Y:S05]  /*2fc0*/  BRA `(.L_x_6411) ;  /* 0xffffdaf000007947 */ /* 0x001fea000383ffff */
.L_x_6382:
[----:B------:R-:W-:Y:S01]  /*2fd0*/  HFMA2.MMA R15, -RZ, RZ, 0, 4.76837158203125e-07 ;  /* 0x00000008ff0f7435 */ /* 0x000fe200000001ff */
[----:B------:R-:W-:Y:S01]  /*2fe0*/  IMAD.MOV.U32 R12, RZ, RZ, R19 ;  /* 0x000000ffff0c7224 */ /* 0x000fe200078e0013 */
[----:B------:R-:W-:Y:S01]  /*2ff0*/  MOV R10, 0x3030 ;  /* 0x00003030000a7802 */ /* 0x000fe20000000f00 */
[----:B------:R-:W-:Y:S02]  /*3000*/  IMAD.MOV.U32 R14, RZ, RZ, 0x1f ;  /* 0x0000001fff0e7424 */ /* 0x000fe400078e00ff */
[----:B------:R-:W-:-:S02]  /*3010*/  IMAD.MOV.U32 R17, RZ, RZ, -0x1 ;  /* 0xffffffffff117424 */ /* 0x000fc400078e00ff */
[----:B------:R-:W-:Y:S05]  /*3020*/  CALL.REL.NOINC `($__internal_160_$__cuda_sm70_shflsync_bfly_p) ;  /* 0x0000026000007944 */ /* 0x000fea0003c00000 */
[----:B01----:R-:W-:Y:S01]  /*3030*/  FMNMX.FTZ R12, R19, R14, !PT ;  /* 0x0000000e130c7209 */ /* 0x003fe20007810000 */
[----:B------:R-:W-:Y:S01]  /*3040*/  IMAD.MOV.U32 R14, RZ, RZ, 0x1f ;  /* 0x0000001fff0e7424 */ /* 0x000fe200078e00ff */
[----:B------:R-:W-:Y:S01]  /*3050*/  MOV R15, 0x4 ;  /* 0x00000004000f7802 */ /* 0x000fe20000000f00 */
[----:B------:R-:W-:Y:S01]  /*3060*/  IMAD.MOV.U32 R17, RZ, RZ, -0x1 ;  /* 0xffffffffff117424 */ /* 0x000fe200078e00ff */
[----:B------:R-:W-:-:S02]  /*3070*/  MOV R10, 0x3090 ;  /* 0x00003090000a7802 */ /* 0x000fc40000000f00 */
[----:B------:R-:W-:Y:S05]  /*3080*/  CALL.REL.NOINC `($__internal_160_$__cuda_sm70_shflsync_bfly_p) ;  /* 0x0000020000007944 */ /* 0x000fea0003c00000 */
[----:B-1----:R-:W-:Y:S01]  /*3090*/  MOV R11, R14 ;  /* 0x0000000e000b7202 */ /* 0x002fe20000000f00 */
[----:B0-----:R-:W-:Y:S05]  /*30a0*/  BRA `(.L_x_6412) ;  /* 0xffffda7000007947 */ /* 0x001fea000383ffff */
.L_x_6407:
[----:B0-----:R-:W-:Y:S01]  /*30b0*/  HFMA2.MMA R14, -RZ, RZ, 0, 1.847743988037109375e-06 ;  /* 0x0000001fff0e7435 */ /* 0x001fe200000001ff */
[----:B------:R-:W-:Y:S01]  /*30c0*/  IMAD.MOV.U32 R12, RZ, RZ, RZ ;  /* 0x000000ffff0c7224 */ /* 0x000fe200078e00ff */
[----:B------:R-:W-:Y:S01]  /*30d0*/  MOV R10, 0x3110 ;  /* 0x00003110000a7802 */ /* 0x000fe20000000f00 */
[----:B------:R-:W-:-:S02]  /*30e0*/  IMAD.MOV.U32 R15, RZ, RZ, 0x1 ;  /* 0x00000001ff0f7424 */ /* 0x000fc400078e00ff */
[----:B------:R-:W-:Y:S02]  /*30f0*/  IMAD.MOV.U32 R17, RZ, RZ, -0x1 ;  /* 0xffffffffff117424 */ /* 0x000fe400078e00ff */
[----:B------:R-:W-:Y:S05]  /*3100*/  CALL.REL.NOINC `($__internal_160_$__cuda_sm70_shflsync_bfly_p) ;  /* 0x0000018000007944 */ /* 0x000fea0003c00000 */
[----:B-1----:R-:W-:Y:S01]  /*3110*/  IMAD.MOV.U32 R4, RZ, RZ, R14 ;  /* 0x000000ffff047224 */ /* 0x002fe200078e000e */
[----:B0-----:R-:W-:Y:S05]  /*3120*/  BRA `(.L_x_6413) ;  /* 0xfffff62000007947 */ /* 0x001fea000383ffff */
.L_x_6408:
[----:B0-----:R-:W-:Y:S01]  /*3130*/  MOV R12, RZ ;  /* 0x000000ff000c7202 */ /* 0x001fe20000000f00 */
[----:B------:R-:W-:Y:S01]  /*3140*/  IMAD.MOV.U32 R15, RZ, RZ, 0x1 ;  /* 0x00000001ff0f7424 */ /* 0x000fe200078e00ff */
[----:B------:R-:W-:Y:S01]  /*3150*/  MOV R17, 0xffffffff ;  /* 0xffffffff00117802 */ /* 0x000fe20000000f00 */
[----:B------:R-:W-:Y:S01]  /*3160*/  IMAD.MOV.U32 R14, RZ, RZ, 0x1f ;  /* 0x0000001fff0e7424 */ /* 0x000fe200078e00ff */
[----:B------:R-:W-:Y:S02]  /*3170*/  MOV R10, 0x3190 ;  /* 0x00003190000a7802 */ /* 0x000fe40000000f00 */
[----:B------:R-:W-:Y:S05]  /*3180*/  CALL.REL.NOINC `($__internal_160_$__cuda_sm70_shflsync_bfly_p) ;  /* 0x0000010000007944 */ /* 0x000fea0003c00000 */
[----:B-1----:R-:W-:Y:S01]  /*3190*/  FADD.FTZ R8, RZ, R14 ;  /* 0x0000000eff087221 */ /* 0x002fe20000010000 */
[----:B------:R-:W-:Y:S01]  /*31a0*/  HFMA2.MMA R14, -RZ, RZ, 0, 1.847743988037109375e-06 ;  /* 0x0000001fff0e7435 */ /* 0x000fe200000001ff */
[----:B0-----:R-:W-:Y:S01]  /*31b0*/  IMAD.MOV.U32 R12, RZ, RZ, RZ ;  /* 0x000000ffff0c7224 */ /* 0x001fe200078e00ff */
[----:B------:R-:W-:Y:S01]  /*31c0*/  MOV R10, 0x3200 ;  /* 0x00003200000a7802 */ /* 0x000fe20000000f00 */
[----:B------:R-:W-:Y:S02]  /*31d0*/  IMAD.MOV.U32 R15, RZ, RZ, 0x1 ;  /* 0x00000001ff0f7424 */ /* 0x000fe400078e00ff */
[----:B------:R-:W-:-:S02]  /*31e0*/  IMAD.MOV.U32 R17, RZ, RZ, -0x1 ;  /* 0xffffffffff117424 */ /* 0x000fc400078e00ff */
[----:B------:R-:W-:Y:S05]  /*31f0*/  CALL.REL.NOINC `($__internal_160_$__cuda_sm70_shflsync_bfly_p) ;  /* 0x0000009000007944 */ /* 0x000fea0003c00000 */
[----:B-1----:R-:W-:Y:S01]  /*3200*/  FADD.FTZ R5, RZ, R14 ;  /* 0x0000000eff057221 */ /* 0x002fe20000010000 */
[----:B0-----:R-:W-:Y:S01]  /*3210*/  MOV R15, 0x1 ;  /* 0x00000001000f7802 */ /* 0x001fe20000000f00 */
[----:B------:R-:W-:Y:S01]  /*3220*/  IMAD.MOV.U32 R12, RZ, RZ, RZ ;  /* 0x000000ffff0c7224 */ /* 0x000fe200078e00ff */
[----:B------:R-:W-:Y:S01]  /*3230*/  MOV R10, 0x3270 ;  /* 0x00003270000a7802 */ /* 0x000fe20000000f00 */
[----:B------:R-:W-:-:S02]  /*3240*/  IMAD.MOV.U32 R14, RZ, RZ, 0x1f ;  /* 0x0000001fff0e7424 */ /* 0x000fc400078e00ff */
[----:B------:R-:W-:Y:S02]  /*3250*/  IMAD.MOV.U32 R17, RZ, RZ, -0x1 ;  /* 0xffffffffff117424 */ /* 0x000fe400078e00ff */
[----:B------:R-:W-:Y:S05]  /*3260*/  CALL.REL.NOINC `($__internal_160_$__cuda_sm70_shflsync_bfly_p) ;  /* 0x0000002000007944 */ /* 0x000fea0003c00000 */
[----:B-1----:R-:W-:Y:S01]  /*3270*/  MOV R9, R14 ;  /* 0x0000000e00097202 */ /* 0x002fe20000000f00 */
[----:B0-----:R-:W-:Y:S05]  /*3280*/  BRA `(.L_x_6414) ;  /* 0xfffff50000007947 */ /* 0x001fea000383ffff */
        .weak           $__internal_160_$__cuda_sm70_shflsync_bfly_p
        .type           $__internal_160_$__cuda_sm70_shflsync_bfly_p,@function
        .size           $__internal_160_$__cuda_sm70_shflsync_bfly_p,(.L_x_23327 - $__internal_160_$__cuda_sm70_shflsync_bfly_p)
$__internal_160_$__cuda_sm70_shflsync_bfly_p:
[----:B------:R-:W-:Y:S01]  /*3290*/  IMAD.MOV.U32 R11, RZ, RZ, 0x0 ;  /* 0x00000000ff0b7424 */ /* 0x000fe200078e00ff */
[----:B------:R-:W-:Y:S04]  /*32a0*/  WARPSYNC R17 ;  /* 0x0000001100007348 */ /* 0x000fe80003800000 */
[----:B------:R0:W1:Y:S01]  /*32b0*/  SHFL.BFLY PT, R14, R12, R15, R14 ;  /* 0x0c00000f0c0e7389 */ /* 0x00006200000e000e */
[----:B------:R-:W-:Y:S05]  /*32c0*/  RET.REL.NODEC R10 `(_ZN4vllm25paged_attention_v1_kernelIfhLi64ELi8ELi128ELNS_18Fp8KVCacheDataTypeE2ELb1EEEvPT_PKS2_PKT0_S8_ifPKiSA_iPKfiiiSC_SC_iiiii) ;  /* 0xffffcd300a007950 */ /* 0x000fea0003c3ffff */
.L_x_6415:
        /* <DEDUP_REMOVED lines=11> */
.L_x_23327:


//--------------------- .text._ZN4vllm25paged_attention_v1_kernelIfhLi32ELi8ELi128ELNS_18Fp8KVCacheDataTypeE2ELb1EEEvPT_PKS2_PKT0_S8_ifPKiSA_iPKfiiiSC_SC_iiiii --------------------------
	.section	.text._ZN4vllm25paged_attention_v1_kernelIfhLi32ELi8ELi128ELNS_18Fp8KVCacheDataTypeE2ELb1EEEvPT_PKS2_PKT0_S8_ifPKiSA_iPKfiiiSC_SC_iiiii,"ax",@progbits
	.sectioninfo	@"SHI_REGISTERS=32"
	.align	128
        .global         _ZN4vllm25paged_attention_v1_kernelIfhLi32ELi8ELi128ELNS_18Fp8KVCacheDataTypeE2ELb1EEEvPT_PKS2_PKT0_S8_ifPKiSA_iPKfiiiSC_SC_iiiii
        .type           _ZN4vllm25paged_attention_v1_kernelIfhLi32ELi8ELi128ELNS_18Fp8KVCacheDataTypeE2ELb1EEEvPT_PKS2_PKT0_S8_ifPKiSA_iPKfiiiSC_SC_iiiii,@function
        .size           _ZN4vllm25paged_attention_v1_kernelIfhLi32ELi8ELi128ELNS_18Fp8KVCacheDataTypeE2ELb1EEEvPT_PKS2_PKT0_S8_ifPKiSA_iPKfiiiSC_SC_iiiii,(.L_x_23328 - _ZN4vllm25paged_attention_v1_kernelIfhLi32ELi8ELi128ELNS_18Fp8KVCacheDataTypeE2ELb1EEEvPT_PKS2_PKT0_S8_ifPKiSA_iPKfiiiSC_SC_iiiii)
        .other          _ZN4vllm25paged_attention_v1_kernelIfhLi32ELi8ELi128ELNS_18Fp8KVCacheDataTypeE2ELb1EEEvPT_PKS2_PKT0_S8_ifPKiSA_iPKfiiiSC_SC_iiiii,@"STO_CUDA_ENTRY STV_DEFAULT"
_ZN4vllm25paged_attention_v1_kernelIfhLi32ELi8ELi128ELNS_18Fp8KVCacheDataTypeE2ELb1EEEvPT_PKS2_PKT0_S8_ifPKiSA_iPKfiiiSC_SC_iiiii:
.text._ZN4vllm25paged_attention_v1_kernelIfhLi32ELi8ELi128ELNS_18Fp8KVCacheDataTypeE2ELb1EEEvPT_PKS2_PKT0_S8_ifPKiSA_iPKfiiiSC_SC_iiiii:
        /* <DEDUP_REMOVED lines=104> */
.L_x_6416:
[----:B-1----:R-:W-:-:S04]  /*0680*/  IMAD.MOV.U32 R8, RZ, RZ, c[0x0][0xc] ;  /* 0x00000300ff087624 */ /* 0x002fc800078e00ff */
[----:B------:R-:W-:-:S04]  /*0690*/  IMAD R8, R8, c[0x0][0x1c8], R3 ;  /* 0x0000720008087a24 */ /* 0x000fc800078e0203 */
[----:B------:R-:W-:-:S03]  /*06a0*/  IMAD R8, R8, c[0x0][0x1d8], RZ ;  /* 0x0000760008087a24 */ /* 0x000fc600078e02ff */
.L_x_6417:
        /* <DEDUP_REMOVED lines=25> */
.L_x_6421:
        /* <DEDUP_REMOVED lines=37> */
.L_x_6419:
[----:B------:R-:W-:Y:S05]  /*0a90*/  BSYNC B7 ;  /* 0x0000000000077941 */ /* 0x000fea0003800000 */
.L_x_6418:
[----:B------:R-:W-:Y:S05]  /*0aa0*/  BRA.DIV ~URZ, `(.L_x_6422) ;  /* 0x000023427f007947 */ /* 0x000fea000b800000 */
[----:B------:R-:W-:-:S05]  /*0ab0*/  IMAD.MOV.U32 R10, RZ, RZ, -0x800001 ;  /* 0xff7fffffff0a7424 */ /* 0x000fca00078e00ff */
.L_x_6454:
[----:B------:R-:W-:Y:S02]  /*0ac0*/  FMNMX.FTZ R19, R10, -3.40282346638528859812e+38, !PT ;  /* 0xff7fffff0a137809 */ /* 0x000fe40007810000 */
[----:B------:R-:W-:Y:S01]  /*0ad0*/  MOV R13, 0xff7fffff ;  /* 0xff7fffff000d7802 */ /* 0x000fe20000000f00 */
[----:B------:R-:W-:Y:S05]  /*0ae0*/  BRA.DIV ~URZ, `(.L_x_6423) ;  /* 0x000023827f007947 */ /* 0x000fea000b800000 */
[----:B------:R-:W0:Y:S02]  /*0af0*/  SHFL.BFLY PT, R10, R19, 0x8, 0x1f ;  /* 0x0d001f00130a7f89 */ /* 0x000e2400000e0000 */
[----:B0-----:R-:W-:-:S05]  /*0b00*/  FMNMX.FTZ R12, R19, R10, !PT ;  /* 0x0000000a130c7209 */ /* 0x001fca0007810000 */
[----:B------:R0:W1:Y:S02]  /*0b10*/  SHFL.BFLY PT, R11, R12, 0x4, 0x1f ;  /* 0x0c801f000c0b7f89 */ /* 0x00006400000e0000 */
.L_x_6455:
        /* <DEDUP_REMOVED lines=28> */
.L_x_6428:
        /* <DEDUP_REMOVED lines=11> */
.L_x_6427:
[----:B------:R-:W-:Y:S05]  /*0d90*/  BSYNC B1 ;  /* 0x0000000000017941 */ /* 0x000fea0003800000 */
.L_x_6426:
        /* <DEDUP_REMOVED lines=10> */
.L_x_6431:
        /* <DEDUP_REMOVED lines=100> */
.L_x_6430:
[----:B------:R-:W-:Y:S05]  /*1480*/  BSYNC B1 ;  /* 0x0000000000017941 */ /* 0x000fea0003800000 */
.L_x_6429:
        /* <DEDUP_REMOVED lines=55> */
.L_x_6433:
[----:B------:R-:W-:Y:S05]  /*1800*/  BSYNC B1 ;  /* 0x0000000000017941 */ /* 0x000fea0003800000 */
.L_x_6432:
        /* <DEDUP_REMOVED lines=26> */
.L_x_6425:
[----:B------:R-:W-:Y:S05]  /*19b0*/  BSYNC B0 ;  /* 0x0000000000007941 */ /* 0x000fea0003800000 */
.L_x_6424:
        /* <DEDUP_REMOVED lines=37> */
.L_x_6438:
        /* <DEDUP_REMOVED lines=8> */
.L_x_6437:
[----:B------:R-:W-:Y:S05]  /*1c90*/  BSYNC B1 ;  /* 0x0000000000017941 */ /* 0x000fea0003800000 */
.L_x_6436:
        /* <DEDUP_REMOVED lines=10> */
.L_x_6441:
        /* <DEDUP_REMOVED lines=52> */
.L_x_6440:
[----:B------:R-:W-:Y:S05]  /*2080*/  BSYNC B1 ;  /* 0x0000000000017941 */ /* 0x000fea0003800000 */
.L_x_6439:
        /* <DEDUP_REMOVED lines=31> */
.L_x_6443:
[----:B------:R-:W-:Y:S05]  /*2280*/  BSYNC B1 ;  /* 0x0000000000017941 */ /* 0x000fea0003800000 */
.L_x_6442:
        /* <DEDUP_REMOVED lines=14> */
.L_x_6435:
[----:B------:R-:W-:Y:S05]  /*2370*/  BSYNC B0 ;  /* 0x0000000000007941 */ /* 0x000fea0003800000 */
.L_x_6434:
        /* <DEDUP_REMOVED lines=26> */
.L_x_6447:
        /* <DEDUP_REMOVED lines=32> */
.L_x_6445:
[----:B------:R-:W-:Y:S05]  /*2720*/  BSYNC B6 ;  /* 0x0000000000067941 */ /* 0x000fea0003800000 */
.L_x_6444:
[----:B------:R-:W-:Y:S05]  /*2730*/  BRA.DIV ~URZ, `(.L_x_6448) ;  /* 0x000008127f007947 */ /* 0x000fea000b800000 */
[----:B------:R-:W-:-:S04]  /*2740*/  IMAD.MOV.U32 R4, RZ, RZ, RZ ;  /* 0x000000ffff047224 */ /* 0x000fc800078e00ff */
.L_x_6456:
[----:B------:R-:W-:Y:S01]  /*2750*/  FADD.FTZ R4, RZ, R4 ;  /* 0x00000004ff047221 */ /* 0x000fe20000010000 */
[----:B------:R-:W-:Y:S05]  /*2760*/  BRA.DIV ~URZ, `(.L_x_6449) ;  /* 0x000008627f007947 */ /* 0x000fea000b800000 */
[----:B------:R-:W-:Y:S02]  /*2770*/  MOV R5, RZ ;  /* 0x000000ff00057202 */ /* 0x000fe40000000f00 */
.L_x_6457:
        /* <DEDUP_REMOVED lines=25> */
.L_x_6451:
[----:B-1----:R-:W-:Y:S05]  /*2910*/  BSYNC B0 ;  /* 0x0000000000007941 */ /* 0x002fea0003800000 */
.L_x_6450:
        /* <DEDUP_REMOVED lines=10> */
.L_x_6453:
[----:B-1----:R-:W-:Y:S05]  /*29c0*/  BSYNC B0 ;  /* 0x0000000000007941 */ /* 0x002fea0003800000 */
.L_x_6452:
[----:B------:R-:W-:Y:S06]  /*29d0*/  BAR.SYNC.DEFER_BLOCKING 0x0 ;  /* 0x0000000000007b1d */ /* 0x000fec0000010000 */
[----:B------:R-:W-:Y:S05]  /*29e0*/  @P3 EXIT ;  /* 0x000000000000394d */ /* 0x000fea0003800000 */
[----:B------:R-:W1:Y:S01]  /*29f0*/  S2UR UR4, SR_CTAID.Z ;  /* 0x00000000000479c3 */ /* 0x000e620000002700 */
[----:B------:R-:W-:Y:S02]  /*2a00*/  IMAD R0, R0, c[0x0][0xc], RZ ;  /* 0x0000030000007a24 */ /* 0x000fe400078e02ff */
[----:B------:R-:W-:Y:S02]  /*2a10*/  IMAD R3, R3, c[0x0][0x14], RZ ;  /* 0x0000050003037a24 */ /* 0x000fe400078e02ff */
[----:B------:R-:W-:-:S02]  /*2a20*/  IMAD R0, R0, c[0x0][0x14], RZ ;  /* 0x0000050000007a24 */ /* 0x000fc400078e02ff */
[----:B------:R-:W-:-:S03]  /*2a30*/  IMAD.SHL.U32 R3, R3, 0x20, RZ ;  /* 0x0000002003037824 */ /* 0x000fc600078e00ff */
[----:B------:R-:W-:Y:S02]  /*2a40*/  SHF.L.U32 R0, R0, 0x5, RZ ;  /* 0x0000000500007819 */ /* 0x000fe400000006ff */
        /* <DEDUP_REMOVED lines=10> */
[-C--:B0-----:R-:W-:Y:S02]  /*2af0*/  LEA.HI.X.SX32 R10, R7, R9.reuse, 0x1, P0 ;  /* 0x00000009070a7211 */ /* 0x081fe400000f0eff */
[----:B------:R-:W-:Y:S02]  /*2b00*/  LEA R2, P0, R3, c[0x0][0x160], 0x2 ;  /* 0x0000580003027a11 */ /* 0x000fe400078010ff */
[----:B------:R-:W-:-:S02]  /*2b10*/  LEA.HI.X.SX32 R7, R0, R9, 0x1, P1 ;  /* 0x0000000900077211 */ /* 0x000fc400008f0eff */
[C---:B------:R-:W-:Y:S02]  /*2b20*/  LEA R6, P1, R8.reuse, c[0x0][0x160], 0x2 ;  /* 0x0000580008067a11 */ /* 0x040fe400078210ff */
[----:B------:R-:W-:Y:S02]  /*2b30*/  LEA.HI.X R3, R3, c[0x0][0x164], R10, 0x2, P0 ;  /* 0x0000590003037a11 */ /* 0x000fe400000f140a */
[----:B------:R-:W-:-:S03]  /*2b40*/  LEA.HI.X R7, R8, c[0x0][0x164], R7, 0x2, P1 ;  /* 0x0000590008077a11 */ /* 0x000fc600008f1407 */
[----:B------:R-:W-:Y:S04]  /*2b50*/  STG.E [R2.64], R4 ;  /* 0x0000000402007986 */ /* 0x000fe8000c101924 */
[----:B------:R-:W-:Y:S01]  /*2b60*/  STG.E [R6.64], R5 ;  /* 0x0000000506007986 */ /* 0x000fe2000c101924 */
[----:B------:R-:W-:Y:S05]  /*2b70*/  EXIT ;  /* 0x000000000000794d */ /* 0x000fea0003800000 */
.L_x_6420:
        /* <DEDUP_REMOVED lines=19> */
.L_x_6446:
        /* <DEDUP_REMOVED lines=20> */
.L_x_6422:
[----:B------:R-:W-:Y:S01]  /*2df0*/  IMAD.MOV.U32 R12, RZ, RZ, -0x800001 ;  /* 0xff7fffffff0c7424 */ /* 0x000fe200078e00ff */
[----:B------:R-:W-:Y:S01]  /*2e00*/  MOV R14, 0x1f ;  /* 0x0000001f000e7802 */ /* 0x000fe20000000f00 */
[----:B------:R-:W-:Y:S01]  /*2e10*/  IMAD.MOV.U32 R15, RZ, RZ, 0x10 ;  /* 0x00000010ff0f7424 */ /* 0x000fe200078e00ff */
[----:B------:R-:W-:Y:S01]  /*2e20*/  MOV R10, 0x2e50 ;  /* 0x00002e50000a7802 */ /* 0x000fe20000000f00 */
[----:B------:R-:W-:Y:S02]  /*2e30*/  IMAD.MOV.U32 R17, RZ, RZ, -0x1 ;  /* 0xffffffffff117424 */ /* 0x000fe400078e00ff */
[----:B------:R-:W-:Y:S05]  /*2e40*/  CALL.REL.NOINC `($__internal_161_$__cuda_sm70_shflsync_bfly_p) ;  /* 0x0000020000007944 */ /* 0x000fea0003c00000 */
[----:B-1----:R-:W-:Y:S01]  /*2e50*/  IMAD.MOV.U32 R10, RZ, RZ, R14 ;  /* 0x000000ffff0a7224 */ /* 0x002fe200078e000e */
[----:B0-----:R-:W-:Y:S05]  /*2e60*/  BRA `(.L_x_6454) ;  /* 0xffffdc5000007947 */ /* 0x001fea000383ffff */
.L_x_6423:
[----:B------:R-:W-:Y:S01]  /*2e70*/  MOV R12, R19 ;  /* 0x00000013000c7202 */ /* 0x000fe20000000f00 */
[----:B------:R-:W-:Y:S01]  /*2e80*/  IMAD.MOV.U32 R15, RZ, RZ, 0x8 ;  /* 0x00000008ff0f7424 */ /* 0x000fe200078e00ff */
[----:B------:R-:W-:Y:S01]  /*2e90*/  MOV R17, 0xffffffff ;  /* 0xffffffff00117802 */ /* 0x000fe20000000f00 */
[----:B------:R-:W-:Y:S01]  /*2ea0*/  IMAD.MOV.U32 R14, RZ, RZ, 0x1f ;  /* 0x0000001fff0e7424 */ /* 0x000fe200078e00ff */
[----:B------:R-:W-:Y:S02]  /*2eb0*/  MOV R10, 0x2ed0 ;  /* 0x00002ed0000a7802 */ /* 0x000fe40000000f00 */
[----:B------:R-:W-:Y:S05]  /*2ec0*/  CALL.REL.NOINC `($__internal_161_$__cuda_sm70_shflsync_bfly_p) ;  /* 0x0000018000007944 */ /* 0x000fea0003c00000 */
[----:B01----:R-:W-:Y:S01]  /*2ed0*/  FMNMX.FTZ R12, R19, R14, !PT ;  /* 0x0000000e130c7209 */ /* 0x003fe20007810000 */
[----:B------:R-:W-:Y:S01]  /*2ee0*/  IMAD.MOV.U32 R15, RZ, RZ, 0x4 ;  /* 0x00000004ff0f7424 */ /* 0x000fe200078e00ff */
[----:B------:R-:W-:Y:S01]  /*2ef0*/  MOV R17, 0xffffffff ;  /* 0xffffffff00117802 */ /* 0x000fe20000000f00 */
[----:B------:R-:W-:Y:S01]  /*2f00*/  IMAD.MOV.U32 R14, RZ, RZ, 0x1f ;  /* 0x0000001fff0e7424 */ /* 0x000fe200078e00ff */
[----:B------:R-:W-:-:S02]  /*2f10*/  MOV R10, 0x2f30 ;  /* 0x00002f30000a7802 */ /* 0x000fc40000000f00 */
[----:B------:R-:W-:Y:S05]  /*2f20*/  CALL.REL.NOINC `($__internal_161_$__cuda_sm70_shflsync_bfly_p) ;  /* 0x0000012000007944 */ /* 0x000fea0003c00000 */
[----:B-1----:R-:W-:Y:S01]  /*2f30*/  IMAD.MOV.U32 R11, RZ, RZ, R14 ;  /* 0x000000ffff0b7224 */ /* 0x002fe200078e000e */
[----:B0-----:R-:W-:Y:S05]  /*2f40*/  BRA `(.L_x_6455) ;  /* 0xffffdbd000007947 */ /* 0x001fea000383ffff */
.L_x_6448:
[----:B------:R-:W-:Y:S01]  /*2f50*/  HFMA2.MMA R15, -RZ, RZ, 0, 5.9604644775390625e-08 ;  /* 0x00000001ff0f7435 */ /* 0x000fe200000001ff */
[----:B0-----:R-:W-:Y:S01]  /*2f60*/  IMAD.MOV.U32 R12, RZ, RZ, RZ ;  /* 0x000000ffff0c7224 */ /* 0x001fe200078e00ff */
[----:B------:R-:W-:Y:S01]  /*2f70*/  MOV R10, 0x2fb0 ;  /* 0x00002fb0000a7802 */ /* 0x000fe20000000f00 */
[----:B------:R-:W-:-:S02]  /*2f80*/  IMAD.MOV.U32 R14, RZ, RZ, 0x1f ;  /* 0x0000001fff0e7424 */ /* 0x000fc400078e00ff */
[----:B------:R-:W-:Y:S02]  /*2f90*/  IMAD.MOV.U32 R17, RZ, RZ, -0x1 ;  /* 0xffffffffff117424 */ /* 0x000fe400078e00ff */
[----:B------:R-:W-:Y:S05]  /*2fa0*/  CALL.REL.NOINC `($__internal_161_$__cuda_sm70_shflsync_bfly_p) ;  /* 0x000000a000007944 */ /* 0x000fea0003c00000 */
[----:B-1----:R-:W-:Y:S01]  /*2fb0*/  MOV R4, R14 ;  /* 0x0000000e00047202 */ /* 0x002fe20000000f00 */
[----:B0-----:R-:W-:Y:S05]  /*2fc0*/  BRA `(.L_x_6456) ;  /* 0xfffff78000007947 */ /* 0x001fea000383ffff */
.L_x_6449:
[----:B------:R-:W-:Y:S01]  /*2fd0*/  HFMA2.MMA R15, -RZ, RZ, 0, 5.9604644775390625e-08 ;  /* 0x00000001ff0f7435 */ /* 0x000fe200000001ff */
[----:B0-----:R-:W-:Y:S01]  /*2fe0*/  IMAD.MOV.U32 R12, RZ, RZ, RZ ;  /* 0x000000ffff0c7224 */ /* 0x001fe200078e00ff */
[----:B------:R-:W-:Y:S01]  /*2ff0*/  MOV R17, 0xffffffff ;  /* 0xffffffff00117802 */ /* 0x000fe20000000f00 */
[----:B------:R-:W-:Y:S01]  /*3000*/  IMAD.MOV.U32 R14, RZ, RZ, 0x1f ;  /* 0x0000001fff0e7424 */ /* 0x000fe200078e00ff */
[----:B------:R-:W-:Y:S02]  /*3010*/  MOV R10, 0x3030 ;  /* 0x00003030000a7802 */ /* 0x000fe40000000f00 */
[----:B------:R-:W-:Y:S05]  /*3020*/  CALL.REL.NOINC `($__internal_161_$__cuda_sm70_shflsync_bfly_p) ;  /* 0x0000002000007944 */ /* 0x000fea0003c00000 */
[----:B-1----:R-:W-:Y:S01]  /*3030*/  IMAD.MOV.U32 R5, RZ, RZ, R14 ;  /* 0x000000ffff057224 */ /* 0x002fe200078e000e */
[----:B0-----:R-:W-:Y:S05]  /*3040*/  BRA `(.L_x_6457) ;  /* 0xfffff73000007947 */ /* 0x001fea000383ffff */
        .weak           $__internal_161_$__cuda_sm70_shflsync_bfly_p
        .type           $__internal_161_$__cuda_sm70_shflsync_bfly_p,@function
        .size           $__internal_161_$__cuda_sm70_shflsync_bfly_p,(.L_x_23328 - $__internal_161_$__cuda_sm70_shflsync_bfly_p)
$__internal_161_$__cuda_sm70_shflsync_bfly_p:
[----:B------:R-:W-:Y:S01]  /*3050*/  HFMA2.MMA R11, -RZ, RZ, 0, 0 ;  /* 0x00000000ff0b7435 */ /* 0x000fe200000001ff */
[----:B------:R-:W-:Y:S04]  /*3060*/  WARPSYNC R17 ;  /* 0x0000001100007348 */ /* 0x000fe80003800000 */
[----:B------:R0:W1:Y:S01]  /*3070*/  SHFL.BFLY PT, R14, R12, R15, R14 ;  /* 0x0c00000f0c0e7389 */ /* 0x00006200000e000e */
[----:B------:R-:W-:Y:S05]  /*3080*/  RET.REL.NODEC R10 `(_ZN4vllm25paged_attention_v1_kernelIfhLi32ELi8ELi128ELNS_18Fp8KVCacheDataTypeE2ELb1EEEvPT_PKS2_PKT0_S8_ifPKiSA_iPKfiiiSC_SC_iiiii) ;  /* 0xffffcf700a007950 */ /* 0x000fea0003c3ffff */
.L_x_6458:
        /* <DEDUP_REMOVED lines=15> */
.L_x_23328:


//--------------------- .text._ZN4vllm25paged_attention_v1_kernelI13__nv_bfloat16hLi256ELi32ELi128ELNS_18Fp8KVCacheDataTypeE1ELb0EEEvPT_PKS3_PKT0_S9_ifPKiSB_iPKfiiiSD_SD_iiiii --------------------------
	.section	.text._ZN4vllm25paged_attention_v1_kernelI13__nv_bfloat16hLi256ELi32ELi128ELNS_18Fp8KVCacheDataTypeE1ELb0EEEvPT_PKS3_PKT0_S9_ifPKiSB_iPKfiiiSD_SD_iiiii,"ax",@progbits
	.sectioninfo	@"SHI_REGISTERS=48"
	.align	128
        .global         _ZN4vllm25paged_attention_v1_kernelI13__nv_bfloat16hLi256ELi32ELi128ELNS_18Fp8KVCacheDataTypeE1ELb0EEEvPT_PKS3_PKT0_S9_ifPKiSB_iPKfiiiSD_SD_iiiii
        .type           _ZN4vllm25paged_attention_v1_kernelI13__nv_bfloat16hLi256ELi32ELi128ELNS_18Fp8KVCacheDataTypeE1ELb0EEEvPT_PKS3_PKT0_S9_ifPKiSB_iPKfiiiSD_SD_iiiii,@function
        .size           _ZN4vllm25paged_attention_v1_kernelI13__nv_bfloat16hLi256ELi32ELi128ELNS_18Fp8KVCacheDataTypeE1ELb0EEEvPT_PKS3_PKT0_S9_ifPKiSB_iPKfiiiSD_SD_iiiii,(.L_x_23329 - _ZN4vllm25paged_attention_v1_kernelI13__nv_bfloat16hLi256ELi32ELi128ELNS_18Fp8KVCacheDataTypeE1ELb0EEEvPT_PKS3_PKT0_S9_ifPKiSB_iPKfiiiSD_SD_iiiii)
        .other          _ZN4vllm25paged_attention_v1_kernelI13__nv_bfloat16hLi256ELi32ELi128ELNS_18Fp8KVCacheDataTypeE1ELb0EEEvPT_PKS3_PKT0_S9_ifPKiSB_iPKfiiiSD_SD_iiiii,@"STO_CUDA_ENTRY STV_DEFAULT"
_ZN4vllm25paged_attention_v1_kernelI13__nv_bfloat16hLi256ELi32ELi128ELNS_18Fp8KVCacheDataTypeE1ELb0EEEvPT_PKS3_PKT0_S9_ifPKiSB_iPKfiiiSD_SD_iiiii:
.text._ZN4vllm25paged_attention_v1_kernelI13__nv_bfloat16hLi256ELi32ELi128ELNS_18Fp8KVCacheDataTypeE1ELb0EEEvPT_PKS3_PKT0_S9_ifPKiSB_iPKfiiiSD_SD_iiiii:
        /* <DEDUP_REMOVED lines=50> */
.L_x_6463:
        /* <DEDUP_REMOVED lines=15> */
.L_x_6462:
[----:B------:R-:W-:Y:S05]  /*0410*/  BSYNC B1 ;  /* 0x0000000000017941 */ /* 0x000fea0003800000 */
.L_x_6461:
        /* <DEDUP_REMOVED lines=10> */
.L_x_6464:
        /* <DEDUP_REMOVED lines=28> */
.L_x_6460:
[----:B0-----:R-:W-:Y:S05]  /*0680*/  BSYNC B0 ;  /* 0x0000000000007941 */ /* 0x001fea0003800000 */
.L_x_6459:
[----:B------:R-:W-:Y:S01]  /*0690*/  BAR.SYNC.DEFER_BLOCKING 0x0 ;  /* 0x0000000000007b1d */ /* 0x000fe20000010000 */
[----:B------:R-:W-:-:S13]  /*06a0*/  ISETP.GE.AND P0, PT, R0, R5, PT ;  /* 0x000000050000720c */ /* 0x000fda0003f06270 */
[----:B------:R-:W-:Y:S05]  /*06b0*/  @!P0 BRA `(.L_x_6465) ;  /* 0x0000388000008947 */ /* 0x000fea0003800000 */
[----:B------:R-:W-:Y:S05]  /*06c0*/  BRA.DIV ~URZ, `(.L_x_6466) ;  /* 0x000039b27f007947 */ /* 0x000fea000b800000 */
[----:B------:R-:W-:-:S05]  /*06d0*/  IMAD.MOV.U32 R2, RZ, RZ, -0x800001 ;  /* 0xff7fffffff027424 */ /* 0x000fca00078e00ff */
.L_x_6496:
        /* <DEDUP_REMOVED lines=10> */
.L_x_6497:
        /* <DEDUP_REMOVED lines=28> */
.L_x_6472:
        /* <DEDUP_REMOVED lines=11> */
.L_x_6471:
[----:B------:R-:W-:Y:S05]  /*09f0*/  BSYNC B1 ;  /* 0x0000000000017941 */ /* 0x000fea0003800000 */
.L_x_6470:
        /* <DEDUP_REMOVED lines=10> */
.L_x_6475:
        /* <DEDUP_REMOVED lines=100> */
.L_x_6474:
[----:B------:R-:W-:Y:S05]  /*10e0*/  BSYNC B1 ;  /* 0x0000000000017941 */ /* 0x000fea0003800000 */
.L_x_6473:
        /* <DEDUP_REMOVED lines=55> */
.L_x_6477:
[----:B------:R-:W-:Y:S05]  /*1460*/  BSYNC B1 ;  /* 0x0000000000017941 */ /* 0x000fea0003800000 */
.L_x_6476:
        /* <DEDUP_REMOVED lines=26> */
.L_x_6469:
[----:B------:R-:W-:Y:S05]  /*1610*/  BSYNC B0 ;  /* 0x0000000000007941 */ /* 0x000fea0003800000 */
.L_x_6468:
        /* <DEDUP_REMOVED lines=36> */
.L_x_6482:
        /* <DEDUP_REMOVED lines=8> */
.L_x_6481:
[----:B0-----:R-:W-:Y:S05]  /*18e0*/  BSYNC B1 ;  /* 0x0000000000017941 */ /* 0x001fea0003800000 */
.L_x_6480:
        /* <DEDUP_REMOVED lines=10> */
.L_x_6485:
        /* <DEDUP_REMOVED lines=52> */
.L_x_6484:
[----:B------:R-:W-:Y:S05]  /*1cd0*/  BSYNC B1 ;  /* 0x0000000000017941 */ /* 0x000fea0003800000 */
.L_x_6483:
        /* <DEDUP_REMOVED lines=31> */
.L_x_6487:
[----:B------:R-:W-:Y:S05]  /*1ed0*/  BSYNC B1 ;  /* 0x0000000000017941 */ /* 0x000fea0003800000 */
.L_x_6486:
        /* <DEDUP_REMOVED lines=14> */
.L_x_6479:
[----:B------:R-:W-:Y:S05]  /*1fc0*/  BSYNC B0 ;  /* 0x0000000000007941 */ /* 0x000fea0003800000 */
.L_x_6478:
        /* <DEDUP_REMOVED lines=62> */
.L_x_6489:
[----:B------:R-:W-:Y:S05]  /*23b0*/  BSYNC B0 ;  /* 0x0000000000007941 */ /* 0x000fea0003800000 */
.L_x_6488:
        /* <DEDUP_REMOVED lines=71> */
.L_x_6491:
[----:B------:R-:W-:Y:S05]  /*2830*/  BSYNC B0 ;  /* 0x0000000000007941 */ /* 0x000fea0003800000 */
.L_x_6490:
        /* <DEDUP_REMOVED lines=41> */
.L_x_6493:
[----:B------:R-:W-:Y:S05]  /*2ad0*/  BSYNC B0 ;  /* 0x0000000000007941 */ /* 0x000fea0003800000 */
.L_x_6492:
        /* <DEDUP_REMOVED lines=72> */
.L_x_6495:
[----:B------:R-:W-:Y:S05]  /*2f60*/  BSYNC B0 ;  /* 0x0000000000007941 */ /* 0x000fea0003800000 */
.L_x_6494:
        /* <DEDUP_REMOVED lines=253> */
.L_x_6465:
        /* <DEDUP_REMOVED lines=20> */
.L_x_6466:
[----:B------:R-:W-:Y:S01]  /*4080*/  IMAD.MOV.U32 R9, RZ, RZ, -0x800001 ;  /* 0xff7fffffff097424 */ /* 0x000fe200078e00ff */
[----:B------:R-:W-:Y:S01]  /*4090*/  MOV R6, 0x40e0 ;  /* 0x000040e000067802 */ /* 0x000fe20000000f00 */
[----:B------:R-:W-:Y:S02]  /*40a0*/  IMAD.MOV.U32 R2, RZ, RZ, 0x10 ;  /* 0x00000010ff027424 */ /* 0x000fe400078e00ff */
[----:B------:R-:W-:Y:S02]  /*40b0*/  IMAD.MOV.U32 R5, RZ, RZ, 0x1f ;  /* 0x0000001fff057424 */ /* 0x000fe400078e00ff */
[----:B------:R-:W-:Y:S02]  /*40c0*/  IMAD.MOV.U32 R10, RZ, RZ, -0x1 ;  /* 0xffffffffff0a7424 */ /* 0x000fe400078e00ff */
[----:B------:R-:W-:Y:S05]  /*40d0*/  CALL.REL.NOINC `($__internal_162_$__cuda_sm70_shflsync_bfly_p) ;  /* 0x000001a000007944 */ /* 0x000fea0003c00000 */
[----:B01----:R-:W-:Y:S05]  /*40e0*/  BRA `(.L_x_6496) ;  /* 0xffffc5f000007947 */ /* 0x003fea000383ffff */
.L_x_6467:
[----:B------:R-:W-:Y:S01]  /*40f0*/  IMAD.MOV.U32 R2, RZ, RZ, 0x8 ;  /* 0x00000008ff027424 */ /* 0x000fe200078e00ff */
[----:B------:R-:W-:Y:S01]  /*4100*/  MOV R6, 0x4140 ;  /* 0x0000414000067802 */ /* 0x000fe20000000f00 */
[----:B------:R-:W-:Y:S02]  /*4110*/  IMAD.MOV.U32 R5, RZ, RZ, 0x1f ;  /* 0x0000001fff057424 */ /* 0x000fe400078e00ff */
[----:B------:R-:W-:-:S02]  /*4120*/  IMAD.MOV.U32 R10, RZ, RZ, -0x1 ;  /* 0xffffffffff0a7424 */ /* 0x000fc400078e00ff */
[----:B------:R-:W-:Y:S05]  /*4130*/  CALL.REL.NOINC `($__internal_162_$__cuda_sm70_shflsync_bfly_p) ;  /* 0x0000014000007944 */ /* 0x000fea0003c00000 */
[----:B01----:R-:W-:Y:S01]  /*4140*/  FMNMX.FTZ R9, R9, R2, !PT ;  /* 0x0000000209097209 */ /* 0x003fe20007810000 */
[----:B------:R-:W-:Y:S01]  /*4150*/  IMAD.MOV.U32 R2, RZ, RZ, 0x4 ;  /* 0x00000004ff027424 */ /* 0x000fe200078e00ff */
[----:B------:R-:W-:Y:S01]  /*4160*/  MOV R6, 0x41a0 ;  /* 0x000041a000067802 */ /* 0x000fe20000000f00 */
[----:B------:R-:W-:-:S02]  /*4170*/  IMAD.MOV.U32 R5, RZ, RZ, 0x1f ;  /* 0x0000001fff057424 */ /* 0x000fc400078e00ff */
[----:B------:R-:W-:Y:S02]  /*4180*/  IMAD.MOV.U32 R10, RZ, RZ, -0x1 ;  /* 0xffffffffff0a7424 */ /* 0x000fe400078e00ff */
[----:B------:R-:W-:Y:S05]  /*4190*/  CALL.REL.NOINC `($__internal_162_$__cuda_sm70_shflsync_bfly_p) ;  /* 0x000000e000007944 */ /* 0x000fea0003c00000 */
[----:B01----:R-:W-:Y:S01]  /*41a0*/  FMNMX.FTZ R9, R9, R2, !PT ;  /* 0x0000000209097209 */ /* 0x003fe20007810000 */
[----:B------:R-:W-:Y:S01]  /*41b0*/  IMAD.MOV.U32 R2, RZ, RZ, 0x2 ;  /* 0x00000002ff027424 */ /* 0x000fe200078e00ff */
[----:B------:R-:W-:Y:S01]  /*41c0*/  MOV R6, 0x4200 ;  /* 0x0000420000067802 */ /* 0x000fe20000000f00 */
[----:B------:R-:W-:Y:S02]  /*41d0*/  IMAD.MOV.U32 R5, RZ, RZ, 0x1f ;  /* 0x0000001fff057424 */ /* 0x000fe400078e00ff */
[----:B------:R-:W-:Y:S02]  /*41e0*/  IMAD.MOV.U32 R10, RZ, RZ, -0x1 ;  /* 0xffffffffff0a7424 */ /* 0x000fe400078e00ff */
[----:B------:R-:W-:Y:S05]  /*41f0*/  CALL.REL.NOINC `($__internal_162_$__cuda_sm70_shflsync_bfly_p) ;  /* 0x0000008000007944 */ /* 0x000fea0003c00000 */
[----:B01----:R-:W-:Y:S01]  /*4200*/  FMNMX.FTZ R9, R9, R2, !PT ;  /* 0x0000000209097209 */ /* 0x003fe20007810000 */
[----:B------:R-:W-:Y:S01]  /*4210*/  IMAD.MOV.U32 R2, RZ, RZ, 0x1 ;  /* 0x00000001ff027424 */ /* 0x000fe200078e00ff */
[----:B------:R-:W-:Y:S01]  /*4220*/  MOV R6, 0x4260 ;  /* 0x0000426000067802 */ /* 0x000fe20000000f00 */
[----:B------:R-:W-:Y:S02]  /*4230*/  IMAD.MOV.U32 R5, RZ, RZ, 0x1f ;  /* 0x0000001fff057424 */ /* 0x000fe400078e00ff */
[----:B------:R-:W-:-:S02]  /*4240*/  IMAD.MOV.U32 R10, RZ, RZ, -0x1 ;  /* 0xffffffffff0a7424 */ /* 0x000fc400078e00ff */
[----:B------:R-:W-:Y:S05]  /*4250*/  CALL.REL.NOINC `($__internal_162_$__cuda_sm70_shflsync_bfly_p) ;  /* 0x0000002000007944 */ /* 0x000fea0003c00000 */
[----:B-1----:R-:W-:Y:S01]  /*4260*/  IMAD.MOV.U32 R6, RZ, RZ, R2 ;  /* 0x000000ffff067224 */ /* 0x002fe200078e0002 */
[----:B0-----:R-:W-:Y:S05]  /*4270*/  BRA `(.L_x_6497) ;  /* 0xffffc50000007947 */ /* 0x001fea000383ffff */
        .weak           $__internal_162_$__cuda_sm70_shflsync_bfly_p
        .type           $__internal_162_$__cuda_sm70_shflsync_bfly_p,@function
        .size           $__internal_162_$__cuda_sm70_shflsync_bfly_p,(.L_x_23329 - $__internal_162_$__cuda_sm70_shflsync_bfly_p)
$__internal_162_$__cuda_sm70_shflsync_bfly_p:
[----:B------:R-:W-:Y:S01]  /*4280*/  IMAD.MOV.U32 R7, RZ, RZ, 0x0 ;  /* 0x00000000ff077424 */ /* 0x000fe200078e00ff */
[----:B------:R-:W-:Y:S04]  /*4290*/  WARPSYNC R10 ;  /* 0x0000000a00007348 */ /* 0x000fe80003800000 */
[----:B------:R0:W1:Y:S01]  /*42a0*/  SHFL.BFLY PT, R2, R9, R2, R5 ;  /* 0x0c00000209027389 */ /* 0x00006200000e0005 */
[----:B------:R-:W-:Y:S05]  /*42b0*/  RET.REL.NODEC R6 `(_ZN4vllm25paged_attention_v1_kernelI13__nv_bfloat16hLi256ELi32ELi128ELNS_18Fp8KVCacheDataTypeE1ELb0EEEvPT_PKS3_PKT0_S9_ifPKiSB_iPKfiiiSD_SD_iiiii) ;  /* 0xffffbd4006007950 */ /* 0x000fea0003c3ffff */
.L_x_6498:
        /* <DEDUP_REMOVED lines=12> */
.L_x_23329:


//--------------------- .text._ZN4vllm25paged_attention_v1_kernelI13__nv_bfloat16hLi192ELi32ELi128ELNS_18Fp8KVCacheDataTypeE1ELb0EEEvPT_PKS3_PKT0_S9_ifPKiSB_iPKfiiiSD_SD_iiiii --------------------------
	.section	.text._ZN4vllm25paged_attention_v1_kernelI13__nv_bfloat16hLi192ELi32ELi128ELNS_18Fp8KVCacheDataTypeE1ELb0EEEvPT_PKS3_PKT0_S9_ifPKiSB_iPKfiiiSD_SD_iiiii,"ax",@progbits
	.sectioninfo	@"SHI_REGISTERS=32"
	.align	128
        .global         _ZN4vllm25paged_attention_v1_kernelI13__nv_bfloat16hLi192ELi32ELi128ELNS_18Fp8KVCacheDataTypeE1ELb0EEEvPT_PKS3_PKT0_S9_ifPKiSB_iPKfiiiSD_SD_iiiii
        .type           _ZN4vllm25paged_attention_v1_kernelI13__nv_bfloat16hLi192ELi32ELi128ELNS_18Fp8KVCacheDataTypeE1ELb0EEEvPT_PKS3_PKT0_S9_ifPKiSB_iPKfiiiSD_SD_iiiii,@function
        .size           _ZN4vllm25paged_attention_v1_kernelI13__nv_bfloat16hLi192ELi32ELi128ELNS_18Fp8KVCacheDataTypeE1ELb0EEEvPT_PKS3_PKT0_S9_ifPKiSB_iPKfiiiSD_SD_iiiii,(.L_x_23330 - _ZN4vllm25paged_attention_v1_kernelI13__nv_bfloat16hLi192ELi32ELi128ELNS_18Fp8KVCacheDataTypeE1ELb0EEEvPT_PKS3_PKT0_S9_ifPKiSB_iPKfiiiSD_SD_iiiii)
        .other          _ZN4vllm25paged_attention_v1_kernelI13__nv_bfloat16hLi192ELi32ELi128ELNS_18Fp8KVCacheDataTypeE1ELb0EEEvPT_PKS3_PKT0_S9_ifPKiSB_iPKfiiiSD_SD_iiiii,@"STO_CUDA_ENTRY STV_DEFAULT"
_ZN4vllm25paged_attention_v1_kernelI13__nv_bfloat16hLi192ELi32ELi128ELNS_18Fp8KVCacheDataTypeE1ELb0EEEvPT_PKS3_PKT0_S9_ifPKiSB_iPKfiiiSD_SD_iiiii:
.text._ZN4vllm25paged_attention_v1_kernelI13__nv_bfloat16hLi192ELi32ELi128ELNS_18Fp8KVCacheDataTypeE1ELb0EEEvPT_PKS3_PKT0_S9_ifPKiSB_iPKfiiiSD_SD_iiiii:
        /* <DEDUP_REMOVED lines=50> */
.L_x_6503:
        /* <DEDUP_REMOVED lines=15> */
.L_x_6502:
[----:B------:R-:W-:Y:S05]  /*0410*/  BSYNC B1 ;  /* 0x0000000000017941 */ /* 0x000fea0003800000 */
.L_x_6501:
        /* <DEDUP_REMOVED lines=10> */
.L_x_6504:
        /* <DEDUP_REMOVED lines=28> */
.L_x_6500:
[----:B------:R-:W-:Y:S05]  /*0680*/  BSYNC B0 ;  /* 0x0000000000007941 */ /* 0x000fea0003800000 */
.L_x_6499:
[----:B------:R-:W-:Y:S01]  /*0690*/  BAR.SYNC.DEFER_BLOCKING 0x0 ;  /* 0x0000000000007b1d */ /* 0x000fe20000010000 */
[----:B------:R-:W-:-:S13]  /*06a0*/  ISETP.GE.AND P0, PT, R7, R3, PT ;  /* 0x000000030700720c */ /* 0x000fda0003f06270 */
[----:B------:R-:W-:Y:S05]  /*06b0*/  @!P0 BRA `(.L_x_6505) ;  /* 0x000030c000008947 */ /* 0x000fea0003800000 */
[----:B------:R-:W-:Y:S05]  /*06c0*/  BRA.DIV ~URZ, `(.L_x_6506) ;  /* 0x000031f27f007947 */ /* 0x000fea000b800000 */
[----:B------:R-:W-:-:S05]  /*06d0*/  IMAD.MOV.U32 R3, RZ, RZ, -0x800001 ;  /* 0xff7fffffff037424 */ /* 0x000fca00078e00ff */
.L_x_6536:
        /* <DEDUP_REMOVED lines=10> */
.L_x_6537:
        /* <DEDUP_REMOVED lines=28> */
.L_x_6512:
        /* <DEDUP_REMOVED lines=11> */
.L_x_6511:
[----:B------:R-:W-:Y:S05]  /*09f0*/  BSYNC B1 ;  /* 0x0000000000017941 */ /* 0x000fea0003800000 */
.L_x_6510:
        /* <DEDUP_REMOVED lines=10> */
.L_x_6515:
        /* <DEDUP_REMOVED lines=100> */
.L_x_6514:
[----:B------:R-:W-:Y:S05]  /*10e0*/  BSYNC B1 ;  /* 0x0000000000017941 */ /* 0x000fea0003800000 */
.L_x_6513:
        /* <DEDUP_REMOVED lines=55> */
.L_x_6517:
[----:B------:R-:W-:Y:S05]  /*1460*/  BSYNC B1 ;  /* 0x0000000000017941 */ /* 0x000fea0003800000 */
.L_x_6516:
        /* <DEDUP_REMOVED lines=26> */
.L_x_6509:
[----:B------:R-:W-:Y:S05]  /*1610*/  BSYNC B0 ;  /* 0x0000000000007941 */ /* 0x000fea0003800000 */
.L_x_6508:
        /* <DEDUP_REMOVED lines=36> */
.L_x_6522:
        /* <DEDUP_REMOVED lines=8> */
.L_x_6521:
[----:B0-----:R-:W-:Y:S05]  /*18e0*/  BSYNC B1 ;  /* 0x0000000000017941 */ /* 0x001fea0003800000 */
.L_x_6520:
        /* <DEDUP_REMOVED lines=10> */
.L_x_6525:
        /* <DEDUP_REMOVED lines=52> */
.L_x_6524:
[----:B------:R-:W-:Y:S05]  /*1cd0*/  BSYNC B1 ;  /* 0x0000000000017941 */ /* 0x000fea0003800000 */
.L_x_6523:
        /* <DEDUP_REMOVED lines=31> */
.L_x_6527:
[----:B------:R-:W-:Y:S05]  /*1ed0*/  BSYNC B1 ;  /* 0x0000000000017941 */ /* 0x000fea0003800000 */
.L_x_6526:
        /* <DEDUP_REMOVED lines=14> */
.L_x_6519:
[----:B------:R-:W-:Y:S05]  /*1fc0*/  BSYNC B0 ;  /* 0x0000000000007941 */ /* 0x000fea0003800000 */
.L_x_6518:
        /* <DEDUP_REMOVED lines=53> */
.L_x_6529:
[----:B------:R-:W-:Y:S05]  /*2320*/  BSYNC B0 ;  /* 0x0000000000007941 */ /* 0x000fea0003800000 */
.L_x_6528:
        /* <DEDUP_REMOVED lines=51> */
.L_x_6531:
[----:B------:R-:W-:Y:S05]  /*2660*/  BSYNC B0 ;  /* 0x0000000000007941 */ /* 0x000fea0003800000 */
.L_x_6530:
        /* <DEDUP_REMOVED lines=27> */
.L_x_6533:
[----:B------:R-:W-:Y:S05]  /*2820*/  BSYNC B0 ;  /* 0x0000000000007941 */ /* 0x000fea0003800000 */
.L_x_6532:
        /* <DEDUP_REMOVED lines=51> */
.L_x_6535:
[----:B------:R-:W-:Y:S05]  /*2b60*/  BSYNC B0 ;  /* 0x0000000000007941 */ /* 0x000fea0003800000 */
.L_x_6534:
        /* <DEDUP_REMOVED lines=193> */
.L_x_6505:
        /* <DEDUP_REMOVED lines=20> */
.L_x_6506:
[----:B------:R-:W-:Y:S01]  /*38c0*/  IMAD.MOV.U32 R6, RZ, RZ, -0x800001 ;  /* 0xff7fffffff067424 */ /* 0x000fe200078e00ff */
[----:B------:R-:W-:Y:S01]  /*38d0*/  MOV R4, 0x3920 ;  /* 0x0000392000047802 */ /* 0x000fe20000000f00 */
[----:B------:R-:W-:Y:S02]  /*38e0*/  IMAD.MOV.U32 R3, RZ, RZ, 0x10 ;  /* 0x00000010ff037424 */ /* 0x000fe400078e00ff */
[----:B------:R-:W-:Y:S02]  /*38f0*/  IMAD.MOV.U32 R9, RZ, RZ, 0x1f ;  /* 0x0000001fff097424 */ /* 0x000fe400078e00ff */
[----:B------:R-:W-:Y:S02]  /*3900*/  IMAD.MOV.U32 R10, RZ, RZ, -0x1 ;  /* 0xffffffffff0a7424 */ /* 0x000fe400078e00ff */
[----:B------:R-:W-:Y:S05]  /*3910*/  CALL.REL.NOINC `($__internal_163_$__cuda_sm70_shflsync_bfly_p) ;  /* 0x000001a000007944 */ /* 0x000fea0003c00000 */
[----:B01----:R-:W-:Y:S05]  /*3920*/  BRA `(.L_x_6536) ;  /* 0xffffcdb000007947 */ /* 0x003fea000383ffff */
.L_x_6507:
[----:B------:R-:W-:Y:S01]  /*3930*/  IMAD.MOV.U32 R3, RZ, RZ, 0x8 ;  /* 0x00000008ff037424 */ /* 0x000fe200078e00ff */
[----:B------:R-:W-:Y:S01]  /*3940*/  MOV R4, 0x3980 ;  /* 0x0000398000047802 */ /* 0x000fe20000000f00 */
[----:B------:R-:W-:Y:S02]  /*3950*/  IMAD.MOV.U32 R9, RZ, RZ, 0x1f ;  /* 0x0000001fff097424 */ /* 0x000fe400078e00ff */
[----:B------:R-:W-:-:S02]  /*3960*/  IMAD.MOV.U32 R10, RZ, RZ, -0x1 ;  /* 0xffffffffff0a7424 */ /* 0x000fc400078e00ff */
[----:B------:R-:W-:Y:S05]  /*3970*/  CALL.REL.NOINC `($__internal_163_$__cuda_sm70_shflsync_bfly_p) ;  /* 0x0000014000007944 */ /* 0x000fea0003c00000 */
[----:B01----:R-:W-:Y:S01]  /*3980*/  FMNMX.FTZ R6, R6, R3, !PT ;  /* 0x0000000306067209 */ /* 0x003fe20007810000 */
[----:B------:R-:W-:Y:S01]  /*3990*/  IMAD.MOV.U32 R3, RZ, RZ, 0x4 ;  /* 0x00000004ff037424 */ /* 0x000fe200078e00ff */
[----:B------:R-:W-:Y:S01]  /*39a0*/  MOV R4, 0x39e0 ;  /* 0x000039e000047802 */ /* 0x000fe20000000f00 */
[----:B------:R-:W-:-:S02]  /*39b0*/  IMAD.MOV.U32 R9, RZ, RZ, 0x1f ;  /* 0x0000001fff097424 */ /* 0x000fc400078e00ff */
[----:B------:R-:W-:Y:S02]  /*39c0*/  IMAD.MOV.U32 R10, RZ, RZ, -0x1 ;  /* 0xffffffffff0a7424 */ /* 0x000fe400078e00ff */
[----:B------:R-:W-:Y:S05]  /*39d0*/  CALL.REL.NOINC `($__internal_163_$__cuda_sm70_shflsync_bfly_p) ;  /* 0x000000e000007944 */ /* 0x000fea0003c00000 */
[----:B01----:R-:W-:Y:S01]  /*39e0*/  FMNMX.FTZ R6, R6, R3, !PT ;  /* 0x0000000306067209 */ /* 0x003fe20007810000 */
[----:B------:R-:W-:Y:S01]  /*39f0*/  IMAD.MOV.U32 R3, RZ, RZ, 0x2 ;  /* 0x00000002ff037424 */ /* 0x000fe200078e00ff */
[----:B------:R-:W-:Y:S01]  /*3a00*/  MOV R4, 0x3a40 ;  /* 0x00003a4000047802 */ /* 0x000fe20000000f00 */
[----:B------:R-:W-:Y:S02]  /*3a10*/  IMAD.MOV.U32 R9, RZ, RZ, 0x1f ;  /* 0x0000001fff097424 */ /* 0x000fe400078e00ff */
[----:B------:R-:W-:Y:S02]  /*3a20*/  IMAD.MOV.U32 R10, RZ, RZ, -0x1 ;  /* 0xffffffffff0a7424 */ /* 0x000fe400078e00ff */
[----:B------:R-:W-:Y:S05]  /*3a30*/  CALL.REL.NOINC `($__internal_163_$__cuda_sm70_shflsync_bfly_p) ;  /* 0x0000008000007944 */ /* 0x000fea0003c00000 */
[----:B01----:R-:W-:Y:S01]  /*3a40*/  FMNMX.FTZ R6, R6, R3, !PT ;  /* 0x0000000306067209 */ /* 0x003fe20007810000 */
[----:B------:R-:W-:Y:S01]  /*3a50*/  IMAD.MOV.U32 R3, RZ, RZ, 0x1 ;  /* 0x00000001ff037424 */ /* 0x000fe200078e00ff */
[----:B------:R-:W-:Y:S01]  /*3a60*/  MOV R4, 0x3aa0 ;  /* 0x00003aa000047802 */ /* 0x000fe20000000f00 */
[----:B------:R-:W-:Y:S02]  /*3a70*/  IMAD.MOV.U32 R9, RZ, RZ, 0x1f ;  /* 0x0000001fff097424 */ /* 0x000fe400078e00ff */
[----:B------:R-:W-:-:S02]  /*3a80*/  IMAD.MOV.U32 R10, RZ, RZ, -0x1 ;  /* 0xffffffffff0a7424 */ /* 0x000fc400078e00ff */
[----:B------:R-:W-:Y:S05]  /*3a90*/  CALL.REL.NOINC `($__internal_163_$__cuda_sm70_shflsync_bfly_p) ;  /* 0x0000002000007944 */ /* 0x000fea0003c00000 */
[----:B-1----:R-:W-:Y:S01]  /*3aa0*/  IMAD.MOV.U32 R5, RZ, RZ, R3 ;  /* 0x000000ffff057224 */ /* 0x002fe200078e0003 */
[----:B0-----:R-:W-:Y:S05]  /*3ab0*/  BRA `(.L_x_6537) ;  /* 0xffffccc000007947 */ /* 0x001fea000383ffff */
        .weak           $__internal_163_$__cuda_sm70_shflsync_bfly_p
        .type           $__internal_163_$__cuda_sm70_shflsync_bfly_p,@function
        .size           $__internal_163_$__cuda_sm70_shflsync_bfly_p,(.L_x_23330 - $__internal_163_$__cuda_sm70_shflsync_bfly_p)
$__internal_163_$__cuda_sm70_shflsync_bfly_p:
[----:B------:R-:W-:Y:S01]  /*3ac0*/  IMAD.MOV.U32 R5, RZ, RZ, 0x0 ;  /* 0x00000000ff057424 */ /* 0x000fe200078e00ff */
[----:B------:R-:W-:Y:S04]  /*3ad0*/  WARPSYNC R10 ;  /* 0x0000000a00007348 */ /* 0x000fe80003800000 */
[----:B------:R0:W1:Y:S01]  /*3ae0*/  SHFL.BFLY PT, R3, R6, R3, R9 ;  /* 0x0c00000306037389 */ /* 0x00006200000e0009 */
[----:B------:R-:W-:Y:S05]  /*3af0*/  RET.REL.NODEC R4 `(_ZN4vllm25paged_attention_v1_kernelI13__nv_bfloat16hLi192ELi32ELi128ELNS_18Fp8KVCacheDataTypeE1ELb0EEEvPT_PKS3_PKT0_S9_ifPKiSB_iPKfiiiSD_SD_iiiii) ;  /* 0xffffc50004007950 */ /* 0x000fea0003c3ffff */
.L_x_6538:
        /* <DEDUP_REMOVED lines=16> */
.L_x_23330:


//--------------------- .text._ZN4vllm25paged_attention_v1_kernelI13__nv_bfloat16hLi128ELi32ELi128ELNS_18Fp8KVCacheDataTypeE1ELb0EEEvPT_PKS3_PKT0_S9_ifPKiSB_iPKfiiiSD_SD_iiiii --------------------------
	.section	.text._ZN4vllm25paged_attention_v1_kernelI13__nv_bfloat16hLi128ELi32ELi128ELNS_18Fp8KVCacheDataTypeE1ELb0EEEvPT_PKS3_PKT0_S9_ifPKiSB_iPKfiiiSD_SD_iiiii,"ax",@progbits
	.sectioninfo	@"SHI_REGISTERS=32"
	.align	128
        .global         _ZN4vllm25paged_attention_v1_kernelI13__nv_bfloat16hLi128ELi32ELi128ELNS_18Fp8KVCacheDataTypeE1ELb0EEEvPT_PKS3_PKT0_S9_ifPKiSB_iPKfiiiSD_SD_iiiii
        .type           _ZN4vllm25paged_attention_v1_kernelI13__nv_bfloat16hLi128ELi32ELi128ELNS_18Fp8KVCacheDataTypeE1ELb0EEEvPT_PKS3_PKT0_S9_ifPKiSB_iPKfiiiSD_SD_iiiii,@function
        .size           _ZN4vllm25paged_attention_v1_kernelI13__nv_bfloat16hLi128ELi32ELi128ELNS_18Fp8KVCacheDataTypeE1ELb0EEEvPT_PKS3_PKT0_S9_ifPKiSB_iPKfiiiSD_SD_iiiii,(.L_x_23331 - _ZN4vllm25paged_attention_v1_kernelI13__nv_bfloat16hLi128ELi32ELi128ELNS_18Fp8KVCacheDataTypeE1ELb0EEEvPT_PKS3_PKT0_S9_ifPKiSB_iPKfiiiSD_SD_iiiii)
        .other          _ZN4vllm25paged_attention_v1_kernelI13__nv_bfloat16hLi128ELi32ELi128ELNS_18Fp8KVCacheDataTypeE1ELb0EEEvPT_PKS3_PKT0_S9_ifPKiSB_iPKfiiiSD_SD_iiiii,@"STO_CUDA_ENTRY STV_DEFAULT"
_ZN4vllm25paged_attention_v1_kernelI13__nv_bfloat16hLi128ELi32ELi128ELNS_18Fp8KVCacheDataTypeE1ELb0EEEvPT_PKS3_PKT0_S9_ifPKiSB_iPKfiiiSD_SD_iiiii:
.text._ZN4vllm25paged_attention_v1_kernelI13__nv_bfloat16hLi128ELi32ELi128ELNS_18Fp8KVCacheDataTypeE1ELb0EEEvPT_PKS3_PKT0_S9_ifPKiSB_iPKfiiiSD_SD_iiiii:
        /* <DEDUP_REMOVED lines=45> */
.L_x_6543:
        /* <DEDUP_REMOVED lines=15> */
.L_x_6542:
[----:B------:R-:W-:Y:S05]  /*03c0*/  BSYNC B1 ;  /* 0x0000000000017941 */ /* 0x000fea0003800000 */
.L_x_6541:
        /* <DEDUP_REMOVED lines=10> */
.L_x_6544:
        /* <DEDUP_REMOVED lines=28> */
.L_x_6540:
[----:B---3--:R-:W-:Y:S05]  /*0630*/  BSYNC B0 ;  /* 0x0000000000007941 */ /* 0x008fea0003800000 */
.L_x_6539:
[----:B------:R-:W-:Y:S01]  /*0640*/  BAR.SYNC.DEFER_BLOCKING 0x0 ;  /* 0x0000000000007b1d */ /* 0x000fe20000010000 */
[----:B------:R-:W-:-:S13]  /*0650*/  ISETP.GE.AND P0, PT, R4, R2, PT ;  /* 0x000000020400720c */ /* 0x000fda0003f06270 */
[----:B------:R-:W-:Y:S05]  /*0660*/  @!P0 BRA `(.L_x_6545) ;  /* 0x000029e000008947 */ /* 0x000fea0003800000 */
[----:B------:R-:W-:Y:S05]  /*0670*/  BRA.DIV ~URZ, `(.L_x_6546) ;  /* 0x00002b127f007947 */ /* 0x000fea000b800000 */
[----:B------:R-:W-:-:S05]  /*0680*/  IMAD.MOV.U32 R0, RZ, RZ, -0x800001 ;  /* 0xff7fffffff007424 */ /* 0x000fca00078e00ff */
.L_x_6576:
        /* <DEDUP_REMOVED lines=10> */
.L_x_6577:
        /* <DEDUP_REMOVED lines=28> */
.L_x_6552:
        /* <DEDUP_REMOVED lines=11> */
.L_x_6551:
[----:B------:R-:W-:Y:S05]  /*09a0*/  BSYNC B1 ;  /* 0x0000000000017941 */ /* 0x000fea0003800000 */
.L_x_6550:
        /* <DEDUP_REMOVED lines=10> */
.L_x_6555:
        /* <DEDUP_REMOVED lines=100> */
.L_x_6554:
[----:B------:R-:W-:Y:S05]  /*1090*/  BSYNC B1 ;  /* 0x0000000000017941 */ /* 0x000fea0003800000 */
.L_x_6553:
        /* <DEDUP_REMOVED lines=55> */
.L_x_6557:
[----:B------:R-:W-:Y:S05]  /*1410*/  BSYNC B1 ;  /* 0x0000000000017941 */ /* 0x000fea0003800000 */
.L_x_6556:
        /* <DEDUP_REMOVED lines=26> */
.L_x_6549:
[----:B------:R-:W-:Y:S05]  /*15c0*/  BSYNC B0 ;  /* 0x0000000000007941 */ /* 0x000fea0003800000 */
.L_x_6548:
        /* <DEDUP_REMOVED lines=36> */
.L_x_6562:
        /* <DEDUP_REMOVED lines=8> */
.L_x_6561:
[----:B------:R-:W-:Y:S05]  /*1890*/  BSYNC B1 ;  /* 0x0000000000017941 */ /* 0x000fea0003800000 */
.L_x_6560:
        /* <DEDUP_REMOVED lines=10> */
.L_x_6565:
        /* <DEDUP_REMOVED lines=52> */
.L_x_6564:
[----:B------:R-:W-:Y:S05]  /*1c80*/  BSYNC B1 ;  /* 0x0000000000017941 */ /* 0x000fea0003800000 */
.L_x_6563:
        /* <DEDUP_REMOVED lines=31> */
.L_x_6567:
[----:B------:R-:W-:Y:S05]  /*1e80*/  BSYNC B1 ;  /* 0x0000000000017941 */ /* 0x000fea0003800000 */
.L_x_6566:
        /* <DEDUP_REMOVED lines=14> */
.L_x_6559:
[----:B------:R-:W-:Y:S05]  /*1f70*/  BSYNC B0 ;  /* 0x0000000000007941 */ /* 0x000fea0003800000 */
.L_x_6558:
        /* <DEDUP_REMOVED lines=45> */
.L_x_6569:
[----:B------:R-:W-:Y:S05]  /*2250*/  BSYNC B0 ;  /* 0x0000000000007941 */ /* 0x000fea0003800000 */
.L_x_6568:
        /* <DEDUP_REMOVED lines=35> */
.L_x_6571:
[----:B------:R-:W-:Y:S05]  /*2490*/  BSYNC B0 ;  /* 0x0000000000007941 */ /* 0x000fea0003800000 */
.L_x_6570:
        /* <DEDUP_REMOVED lines=19> */
.L_x_6573:
[----:B------:R-:W-:Y:S05]  /*25d0*/  BSYNC B0 ;  /* 0x0000000000007941 */ /* 0x000fea0003800000 */
.L_x_6572:
        /* <DEDUP_REMOVED lines=36> */
.L_x_6575:
[----:B------:R-:W-:Y:S05]  /*2820*/  BSYNC B0 ;  /* 0x0000000000007941 */ /* 0x000fea0003800000 */
.L_x_6574:
        /* <DEDUP_REMOVED lines=130> */
.L_x_6545:
        /* <DEDUP_REMOVED lines=20> */
.L_x_6546:
[----:B------:R-:W-:Y:S01]  /*3190*/  IMAD.MOV.U32 R10, RZ, RZ, -0x800001 ;  /* 0xff7fffffff0a7424 */ /* 0x000fe200078e00ff */
[----:B------:R-:W-:Y:S01]  /*31a0*/  MOV R8, 0x31f0 ;  /* 0x000031f000087802 */ /* 0x000fe20000000f00 */
[----:B------:R-:W-:Y:S02]  /*31b0*/  IMAD.MOV.U32 R11, RZ, RZ, 0x10 ;  /* 0x00000010ff0b7424 */ /* 0x000fe400078e00ff */
[----:B------:R-:W-:Y:S02]  /*31c0*/  IMAD.MOV.U32 R0, RZ, RZ, 0x1f ;  /* 0x0000001fff007424 */ /* 0x000fe400078e00ff */
[----:B------:R-:W-:Y:S02]  /*31d0*/  IMAD.MOV.U32 R13, RZ, RZ, -0x1 ;  /* 0xffffffffff0d7424 */ /* 0x000fe400078e00ff */
[----:B------:R-:W-:Y:S05]  /*31e0*/  CALL.REL.NOINC `($__internal_164_$__cuda_sm70_shflsync_bfly_p) ;  /* 0x000001b000007944 */ /* 0x000fea0003c00000 */
[----:B01----:R-:W-:Y:S05]  /*31f0*/  BRA `(.L_x_6576) ;  /* 0xffffd49000007947 */ /* 0x003fea000383ffff */
.L_x_6547:
[----:B------:R-:W-:Y:S01]  /*3200*/  IMAD.MOV.U32 R10, RZ, RZ, R15 ;  /* 0x000000ffff0a7224 */ /* 0x000fe200078e000f */
[----:B------:R-:W-:Y:S01]  /*3210*/  MOV R8, 0x3260 ;  /* 0x0000326000087802 */ /* 0x000fe20000000f00 */
[----:B------:R-:W-:Y:S02]  /*3220*/  IMAD.MOV.U32 R11, RZ, RZ, 0x8 ;  /* 0x00000008ff0b7424 */ /* 0x000fe400078e00ff */
[----:B------:R-:W-:-:S02]  /*3230*/  IMAD.MOV.U32 R0, RZ, RZ, 0x1f ;  /* 0x0000001fff007424 */ /* 0x000fc400078e00ff */
[----:B------:R-:W-:Y:S02]  /*3240*/  IMAD.MOV.U32 R13, RZ, RZ, -0x1 ;  /* 0xffffffffff0d7424 */ /* 0x000fe400078e00ff */
[----:B------:R-:W-:Y:S05]  /*3250*/  CALL.REL.NOINC `($__internal_164_$__cuda_sm70_shflsync_bfly_p) ;  /* 0x0000014000007944 */ /* 0x000fea0003c00000 */
[----:B01----:R-:W-:Y:S01]  /*3260*/  FMNMX.FTZ R10, R15, R0, !PT ;  /* 0x000000000f0a7209 */ /* 0x003fe20007810000 */
[----:B------:R-:W-:Y:S01]  /*3270*/  IMAD.MOV.U32 R11, RZ, RZ, 0x4 ;  /* 0x00000004ff0b7424 */ /* 0x000fe200078e00ff */
[----:B------:R-:W-:Y:S01]  /*3280*/  MOV R8, 0x32c0 ;  /* 0x000032c000087802 */ /* 0x000fe20000000f00 */
[----:B------:R-:W-:Y:S02]  /*3290*/  IMAD.MOV.U32 R0, RZ, RZ, 0x1f ;  /* 0x0000001fff007424 */ /* 0x000fe400078e00ff */
[----:B------:R-:W-:Y:S02]  /*32a0*/  IMAD.MOV.U32 R13, RZ, RZ, -0x1 ;  /* 0xffffffffff0d7424 */ /* 0x000fe400078e00ff */
[----:B------:R-:W-:Y:S05]  /*32b0*/  CALL.REL.NOINC `($__internal_164_$__cuda_sm70_shflsync_bfly_p) ;  /* 0x000000e000007944 */ /* 0x000fea0003c00000 */
[----:B01----:R-:W-:Y:S01]  /*32c0*/  FMNMX.FTZ R10, R10, R0, !PT ;  /* 0x000000000a0a7209 */ /* 0x003fe20007810000 */
[----:B------:R-:W-:Y:S01]  /*32d0*/  IMAD.MOV.U32 R11, RZ, RZ, 0x2 ;  /* 0x00000002ff0b7424 */ /* 0x000fe200078e00ff */
[----:B------:R-:W-:Y:S01]  /*32e0*/  MOV R8, 0x3320 ;  /* 0x0000332000087802 */ /* 0x000fe20000000f00 */
[----:B------:R-:W-:Y:S02]  /*32f0*/  IMAD.MOV.U32 R0, RZ, RZ, 0x1f ;  /* 0x0000001fff007424 */ /* 0x000fe400078e00ff */
[----:B------:R-:W-:-:S02]  /*3300*/  IMAD.MOV.U32 R13, RZ, RZ, -0x1 ;  /* 0xffffffffff0d7424 */ /* 0x000fc400078e00ff */
[----:B------:R-:W-:Y:S05]  /*3310*/  CALL.REL.NOINC `($__internal_164_$__cuda_sm70_shflsync_bfly_p) ;  /* 0x0000008000007944 */ /* 0x000fea0003c00000 */
[----:B01----:R-:W-:Y:S01]  /*3320*/  FMNMX.FTZ R10, R10, R0, !PT ;  /* 0x000000000a0a7209 */ /* 0x003fe20007810000 */
[----:B------:R-:W-:Y:S01]  /*3330*/  IMAD.MOV.U32 R11, RZ, RZ, 0x1 ;  /* 0x00000001ff0b7424 */ /* 0x000fe200078e00ff */
[----:B------:R-:W-:Y:S01]  /*3340*/  MOV R8, 0x3380 ;  /* 0x0000338000087802 */ /* 0x000fe20000000f00 */
[----:B------:R-:W-:-:S02]  /*3350*/  IMAD.MOV.U32 R0, RZ, RZ, 0x1f ;  /* 0x0000001fff007424 */ /* 0x000fc400078e00ff */
[----:B------:R-:W-:Y:S02]  /*3360*/  IMAD.MOV.U32 R13, RZ, RZ, -0x1 ;  /* 0xffffffffff0d7424 */ /* 0x000fe400078e00ff */
[----:B------:R-:W-:Y:S05]  /*3370*/  CALL.REL.NOINC `($__internal_164_$__cuda_sm70_shflsync_bfly_p) ;  /* 0x0000002000007944 */ /* 0x000fea0003c00000 */
[----:B01----:R-:W-:Y:S01]  /*3380*/  IMAD.MOV.U32 R11, RZ, RZ, R0 ;  /* 0x000000ffff0b7224 */ /* 0x003fe200078e0000 */
[----:B------:R-:W-:Y:S05]  /*3390*/  BRA `(.L_x_6577) ;  /* 0xffffd39000007947 */ /* 0x000fea000383ffff */
        .weak           $__internal_164_$__cuda_sm70_shflsync_bfly_p
        .type           $__internal_164_$__cuda_sm70_shflsync_bfly_p,@function
        .size           $__internal_164_$__cuda_sm70_shflsync_bfly_p,(.L_x_23331 - $__internal_164_$__cuda_sm70_shflsync_bfly_p)
$__internal_164_$__cuda_sm70_shflsync_bfly_p:
[----:B------:R-:W-:Y:S01]  /*33a0*/  IMAD.MOV.U32 R9, RZ, RZ, 0x0 ;  /* 0x00000000ff097424 */ /* 0x000fe200078e00ff */
[----:B------:R-:W-:Y:S04]  /*33b0*/  WARPSYNC R13 ;  /* 0x0000000d00007348 */ /* 0x000fe80003800000 */
[----:B------:R0:W1:Y:S01]  /*33c0*/  SHFL.BFLY PT, R0, R10, R11, R0 ;  /* 0x0c00000b0a007389 */ /* 0x00006200000e0000 */
[----:B------:R-:W-:Y:S05]  /*33d0*/  RET.REL.NODEC R8 `(_ZN4vllm25paged_attention_v1_kernelI13__nv_bfloat16hLi128ELi32ELi128ELNS_18Fp8KVCacheDataTypeE1ELb0EEEvPT_PKS3_PKT0_S9_ifPKiSB_iPKfiiiSD_SD_iiiii) ;  /* 0xffffcc2008007950 */ /* 0x000fea0003c3ffff */
.L_x_6578:
        /* <DEDUP_REMOVED lines=10> */
.L_x_23331:


//--------------------- .text._ZN4vllm25paged_attention_v1_kernelI13__nv_bfloat16hLi120ELi32ELi128ELNS_18Fp8KVCacheDataTypeE1ELb0EEEvPT_PKS3_PKT0_S9_ifPKiSB_iPKfiiiSD_SD_iiiii --------------------------
	.section	.text._ZN4vllm25paged_attention_v1_kernelI13__nv_bfloat16hLi120ELi32ELi128ELNS_18Fp8KVCacheDataTypeE1ELb0EEEvPT_PKS3_PKT0_S9_ifPKiSB_iPKfiiiSD_SD_iiiii,"ax",@progbits
	.sectioninfo	@"SHI_REGISTERS=32"
	.align	128
        .global         _ZN4vllm25paged_attention_v1_kernelI13__nv_bfloat16hLi120ELi32ELi128ELNS_18Fp8KVCacheDataTypeE1ELb0EEEvPT_PKS3_PKT0_S9_ifPKiSB_iPKfiiiSD_SD_iiiii
        .type           _ZN4vllm25paged_attention_v1_kernelI13__nv_bfloat16hLi120ELi32ELi128ELNS_18Fp8KVCacheDataTypeE1ELb0EEEvPT_PKS3_PKT0_S9_ifPKiSB_iPKfiiiSD_SD_iiiii,@function
        .size           _ZN4vllm25paged_attention_v1_kernelI13__nv_bfloat16hLi120ELi32ELi128ELNS_18Fp8KVCacheDataTypeE1ELb0EEEvPT_PKS3_PKT0_S9_ifPKiSB_iPKfiiiSD_SD_iiiii,(.L_x_23332 - _ZN4vllm25paged_attention_v1_kernelI13__nv_bfloat16hLi120ELi32ELi128ELNS_18Fp8KVCacheDataTypeE1ELb0EEEvPT_PKS3_PKT0_S9_ifPKiSB_iPKfiiiSD_SD_iiiii)
        .other          _ZN4vllm25paged_attention_v1_kernelI13__nv_bfloat16hLi120ELi32ELi128ELNS_18Fp8KVCacheDataTypeE1ELb0EEEvPT_PKS3_PKT0_S9_ifPKiSB_iPKfiiiSD_SD_iiiii,@"STO_CUDA_ENTRY STV_DEFAULT"
_ZN4vllm25paged_attention_v1_kernelI13__nv_bfloat16hLi120ELi32ELi128ELNS_18Fp8KVCacheDataTypeE1ELb0EEEvPT_PKS3_PKT0_S9_ifPKiSB_iPKfiiiSD_SD_iiiii:
.text._ZN4vllm25paged_attention_v1_kernelI13__nv_bfloat16hLi120ELi32ELi128ELNS_18Fp8KVCacheDataTypeE1ELb0EEEvPT_PKS3_PKT0_S9_ifPKiSB_iPKfiiiSD_SD_iiiii:
        /* <DEDUP_REMOVED lines=45> */
.L_x_6583:
        /* <DEDUP_REMOVED lines=15> */
.L_x_6582:
[----:B------:R-:W-:Y:S05]  /*03c0*/  BSYNC B1 ;  /* 0x0000000000017941 */ /* 0x000fea0003800000 */
.L_x_6581:
        /* <DEDUP_REMOVED lines=10> */
.L_x_6584:
        /* <DEDUP_REMOVED lines=28> */
.L_x_6580:
[----:B------:R-:W-:Y:S05]  /*0630*/  BSYNC B0 ;  /* 0x0000000000007941 */ /* 0x000fea0003800000 */
.L_x_6579:
[----:B------:R-:W-:Y:S01]  /*0640*/  BAR.SYNC.DEFER_BLOCKING 0x0 ;  /* 0x0000000000007b1d */ /* 0x000fe20000010000 */
[----:B------:R-:W-:-:S13]  /*0650*/  ISETP.GE.AND P0, PT, R4, R2, PT ;  /* 0x000000020400720c */ /* 0x000fda0003f06270 */
[----:B------:R-:W-:Y:S05]  /*0660*/  @!P0 BRA `(.L_x_6585) ;  /* 0x000028d000008947 */ /* 0x000fea0003800000 */
[----:B------:R-:W-:Y:S05]  /*0670*/  BRA.DIV ~URZ, `(.L_x_6586) ;  /* 0x00002a027f007947 */ /* 0x000fea000b800000 */
[----:B------:R-:W-:-:S05]  /*0680*/  IMAD.MOV.U32 R0, RZ, RZ, -0x800001 ;  /* 0xff7fffffff007424 */ /* 0x000fca00078e00ff */
.L_x_6616:
        /* <DEDUP_REMOVED lines=10> */
.L_x_6617:
        /* <DEDUP_REMOVED lines=28> */
.L_x_6592:
        /* <DEDUP_REMOVED lines=11> */
.L_x_6591:
[----:B------:R-:W-:Y:S05]  /*09a0*/  BSYNC B1 ;  /* 0x0000000000017941 */ /* 0x000fea0003800000 */
.L_x_6590:
        /* <DEDUP_REMOVED lines=10> */
.L_x_6595:
        /* <DEDUP_REMOVED lines=100> */
.L_x_6594:
[----:B------:R-:W-:Y:S05]  /*1090*/  BSYNC B1 ;  /* 0x0000000000017941 */ /* 0x000fea0003800000 */
.L_x_6593:
        /* <DEDUP_REMOVED lines=55> */
.L_x_6597:
[----:B------:R-:W-:Y:S05]  /*1410*/  BSYNC B1 ;  /* 0x0000000000017941 */ /* 0x000fea0003800000 */
.L_x_6596:
        /* <DEDUP_REMOVED lines=26> */
.L_x_6589:
[----:B------:R-:W-:Y:S05]  /*15c0*/  BSYNC B0 ;  /* 0x0000000000007941 */ /* 0x000fea0003800000 */
.L_x_6588:
        /* <DEDUP_REMOVED lines=36> */
.L_x_6602:
        /* <DEDUP_REMOVED lines=8> */
.L_x_6601:
[----:B------:R-:W-:Y:S05]  /*1890*/  BSYNC B1 ;  /* 0x0000000000017941 */ /* 0x000fea0003800000 */
.L_x_6600:
        /* <DEDUP_REMOVED lines=10> */
.L_x_6605:
        /* <DEDUP_REMOVED lines=52> */
.L_x_6604:
[----:B------:R-:W-:Y:S05]  /*1c80*/  BSYNC B1 ;  /* 0x0000000000017941 */ /* 0x000fea0003800000 */
.L_x_6603:
        /* <DEDUP_REMOVED lines=31> */
.L_x_6607:
[----:B------:R-:W-:Y:S05]  /*1e80*/  BSYNC B1 ;  /* 0x0000000000017941 */ /* 0x000fea0003800000 */
.L_x_6606:
        /* <DEDUP_REMOVED lines=14> */
.L_x_6599:
[----:B------:R-:W-:Y:S05]  /*1f70*/  BSYNC B0 ;  /* 0x0000000000007941 */ /* 0x000fea0003800000 */
.L_x_6598:
        /* <DEDUP_REMOVED lines=42> */
.L_x_6609:
[----:B------:R-:W-:Y:S05]  /*2220*/  BSYNC B0 ;  /* 0x0000000000007941 */ /* 0x000fea0003800000 */
.L_x_6608:
        /* <DEDUP_REMOVED lines=33> */
.L_x_6611:
[----:B------:R-:W-:Y:S05]  /*2440*/  BSYNC B0 ;  /* 0x0000000000007941 */ /* 0x000fea0003800000 */
.L_x_6610:
        /* <DEDUP_REMOVED lines=18> */
.L_x_6613:
[----:B------:R-:W-:Y:S05]  /*2570*/  BSYNC B0 ;  /* 0x0000000000007941 */ /* 0x000fea0003800000 */
.L_x_6612:
        /* <DEDUP_REMOVED lines=34> */
.L_x_6615:
[----:B------:R-:W-:Y:S05]  /*27a0*/  BSYNC B0 ;  /* 0x0000000000007941 */ /* 0x000fea0003800000 */
.L_x_6614:
        /* <DEDUP_REMOVED lines=121> */
.L_x_6585:
        /* <DEDUP_REMOVED lines=20> */
.L_x_6586:
[----:B------:R-:W-:Y:S01]  /*3080*/  IMAD.MOV.U32 R10, RZ, RZ, -0x800001 ;  /* 0xff7fffffff0a7424 */ /* 0x000fe200078e00ff */
[----:B------:R-:W-:Y:S01]  /*3090*/  MOV R8, 0x30e0 ;  /* 0x000030e000087802 */ /* 0x000fe20000000f00 */
[----:B------:R-:W-:Y:S02]  /*30a0*/  IMAD.MOV.U32 R11, RZ, RZ, 0x10 ;  /* 0x00000010ff0b7424 */ /* 0x000fe400078e00ff */
[----:B------:R-:W-:Y:S02]  /*30b0*/  IMAD.MOV.U32 R0, RZ, RZ, 0x1f ;  /* 0x0000001fff007424 */ /* 0x000fe400078e00ff */
[----:B------:R-:W-:Y:S02]  /*30c0*/  IMAD.MOV.U32 R13, RZ, RZ, -0x1 ;  /* 0xffffffffff0d7424 */ /* 0x000fe400078e00ff */
[----:B------:R-:W-:Y:S05]  /*30d0*/  CALL.REL.NOINC `($__internal_165_$__cuda_sm70_shflsync_bfly_p) ;  /* 0x000001b000007944 */ /* 0x000fea0003c00000 */
[----:B01----:R-:W-:Y:S05]  /*30e0*/  BRA `(.L_x_6616) ;  /* 0xffffd5a000007947 */ /* 0x003fea000383ffff */
.L_x_6587:
[----:B------:R-:W-:Y:S01]  /*30f0*/  IMAD.MOV.U32 R10, RZ, RZ, R15 ;  /* 0x000000ffff0a7224 */ /* 0x000fe200078e000f */
[----:B------:R-:W-:Y:S01]  /*3100*/  MOV R8, 0x3150 ;  /* 0x0000315000087802 */ /* 0x000fe20000000f00 */
[----:B------:R-:W-:Y:S02]  /*3110*/  IMAD.MOV.U32 R11, RZ, RZ, 0x8 ;  /* 0x00000008ff0b7424 */ /* 0x000fe400078e00ff */
[----:B------:R-:W-:-:S02]  /*3120*/  IMAD.MOV.U32 R0, RZ, RZ, 0x1f ;  /* 0x0000001fff007424 */ /* 0x000fc400078e00ff */
[----:B------:R-:W-:Y:S02]  /*3130*/  IMAD.MOV.U32 R13, RZ, RZ, -0x1 ;  /* 0xffffffffff0d7424 */ /* 0x000fe400078e00ff */
[----:B------:R-:W-:Y:S05]  /*3140*/  CALL.REL.NOINC `($__internal_165_$__cuda_sm70_shflsync_bfly_p) ;  /* 0x0000014000007944 */ /* 0x000fea0003c00000 */
[----:B01----:R-:W-:Y:S01]  /*3150*/  FMNMX.FTZ R10, R15, R0, !PT ;  /* 0x000000000f0a7209 */ /* 0x003fe20007810000 */
[----:B------:R-:W-:Y:S01]  /*3160*/  IMAD.MOV.U32 R11, RZ, RZ, 0x4 ;  /* 0x00000004ff0b7424 */ /* 0x000fe200078e00ff */
[----:B------:R-:W-:Y:S01]  /*3170*/  MOV R8, 0x31b0 ;  /* 0x000031b000087802 */ /* 0x000fe20000000f00 */
[----:B------:R-:W-:Y:S02]  /*3180*/  IMAD.MOV.U32 R0, RZ, RZ, 0x1f ;  /* 0x0000001fff007424 */ /* 0x000fe400078e00ff */
[----:B------:R-:W-:Y:S02]  /*3190*/  IMAD.MOV.U32 R13, RZ, RZ, -0x1 ;  /* 0xffffffffff0d7424 */ /* 0x000fe400078e00ff */
[----:B------:R-:W-:Y:S05]  /*31a0*/  CALL.REL.NOINC `($__internal_165_$__cuda_sm70_shflsync_bfly_p) ;  /* 0x000000e000007944 */ /* 0x000fea0003c00000 */
[----:B01----:R-:W-:Y:S01]  /*31b0*/  FMNMX.FTZ R10, R10, R0, !PT ;  /* 0x000000000a0a7209 */ /* 0x003fe20007810000 */
[----:B------:R-:W-:Y:S01]  /*31c0*/  IMAD.MOV.U32 R11, RZ, RZ, 0x2 ;  /* 0x00000002ff0b7424 */ /* 0x000fe200078e00ff */
[----:B------:R-:W-:Y:S01]  /*31d0*/  MOV R8, 0x3210 ;  /* 0x0000321000087802 */ /* 0x000fe20000000f00 */
[----:B------:R-:W-:Y:S02]  /*31e0*/  IMAD.MOV.U32 R0, RZ, RZ, 0x1f ;  /* 0x0000001fff007424 */ /* 0x000fe400078e00ff */
[----:B------:R-:W-:-:S02]  /*31f0*/  IMAD.MOV.U32 R13, RZ, RZ, -0x1 ;  /* 0xffffffffff0d7424 */ /* 0x000fc400078e00ff */
[----:B------:R-:W-:Y:S05]  /*3200*/  CALL.REL.NOINC `($__internal_165_$__cuda_sm70_shflsync_bfly_p) ;  /* 0x0000008000007944 */ /* 0x000fea0003c00000 */
[----:B01----:R-:W-:Y:S01]  /*3210*/  FMNMX.FTZ R10, R10, R0, !PT ;  /* 0x000000000a0a7209 */ /* 0x003fe20007810000 */
[----:B------:R-:W-:Y:S01]  /*3220*/  IMAD.MOV.U32 R11, RZ, RZ, 0x1 ;  /* 0x00000001ff0b7424 */ /* 0x000fe200078e00ff */
[----:B------:R-:W-:Y:S01]  /*3230*/  MOV R8, 0x3270 ;  /* 0x0000327000087802 */ /* 0x000fe20000000f00 */
[----:B------:R-:W-:-:S02]  /*3240*/  IMAD.MOV.U32 R0, RZ, RZ, 0x1f ;  /* 0x0000001fff007424 */ /* 0x000fc400078e00ff */
[----:B------:R-:W-:Y:S02]  /*3250*/  IMAD.MOV.U32 R13, RZ, RZ, -0x1 ;  /* 0xffffffffff0d7424 */ /* 0x000fe400078e00ff */
[----:B------:R-:W-:Y:S05]  /*3260*/  CALL.REL.NOINC `($__internal_165_$__cuda_sm70_shflsync_bfly_p) ;  /* 0x0000002000007944 */ /* 0x000fea0003c00000 */
[----:B01----:R-:W-:Y:S01]  /*3270*/  IMAD.MOV.U32 R11, RZ, RZ, R0 ;  /* 0x000000ffff0b7224 */ /* 0x003fe200078e0000 */
[----:B------:R-:W-:Y:S05]  /*3280*/  BRA `(.L_x_6617) ;  /* 0xffffd4a000007947 */ /* 0x000fea000383ffff */
        .weak           $__internal_165_$__cuda_sm70_shflsync_bfly_p
        .type           $__internal_165_$__cuda_sm70_shflsync_bfly_p,@function
        .size           $__internal_165_$__cuda_sm70_shflsync_bfly_p,(.L_x_23332 - $__internal_165_$__cuda_sm70_shflsync_bfly_p)
$__internal_165_$__cuda_sm70_shflsync_bfly_p:
[----:B------:R-:W-:Y:S01]  /*3290*/  IMAD.MOV.U32 R9, RZ, RZ, 0x0 ;  /* 0x00000000ff097424 */ /* 0x000fe200078e00ff */
[----:B------:R-:W-:Y:S04]  /*32a0*/  WARPSYNC R13 ;  /* 0x0000000d00007348 */ /* 0x000fe80003800000 */
[----:B------:R0:W1:Y:S01]  /*32b0*/  SHFL.BFLY PT, R0, R10, R11, R0 ;  /* 0x0c00000b0a007389 */ /* 0x00006200000e0000 */
[----:B------:R-:W-:Y:S05]  /*32c0*/  RET.REL.NODEC R8 `(_ZN4vllm25paged_attention_v1_kernelI13__nv_bfloat16hLi120ELi32ELi128ELNS_18Fp8KVCacheDataTypeE1ELb0EEEvPT_PKS3_PKT0_S9_ifPKiSB_iPKfiiiSD_SD_iiiii) ;  /* 0xffffcd3008007950 */ /* 0x000fea0003c3ffff */
.L_x_6618:
        /* <DEDUP_REMOVED lines=11> */
.L_x_23332:


//--------------------- .text._ZN4vllm25paged_attention_v1_kernelI13__nv_bfloat16hLi112ELi32ELi128ELNS_18Fp8KVCacheDataTypeE1ELb0EEEvPT_PKS3_PKT0_S9_ifPKiSB_iPKfiiiSD_SD_iiiii --------------------------
	.section	.text._ZN4vllm25paged_attention_v1_kernelI13__nv_bfloat16hLi112ELi32ELi128ELNS_18Fp8KVCacheDataTypeE1ELb0EEEvPT_PKS3_PKT0_S9_ifPKiSB_iPKfiiiSD_SD_iiiii,"ax",@progbits
	.sectioninfo	@"SHI_REGISTERS=32"
	.align	128
        .global         _ZN4vllm25paged_attention_v1_kernelI13__nv_bfloat16hLi112ELi32ELi128ELNS_18Fp8KVCacheDataTypeE1ELb0EEEvPT_PKS3_PKT0_S9_ifPKiSB_iPKfiiiSD_SD_iiiii
        .type           _ZN4vllm25paged_attention_v1_kernelI13__nv_bfloat16hLi112ELi32ELi128ELNS_18Fp8KVCacheDataTypeE1ELb0EEEvPT_PKS3_PKT0_S9_ifPKiSB_iPKfiiiSD_SD_iiiii,@function
        .size           _ZN4vllm25paged_attention_v1_kernelI13__nv_bfloat16hLi112ELi32ELi128ELNS_18Fp8KVCacheDataTypeE1ELb0EEEvPT_PKS3_PKT0_S9_ifPKiSB_iPKfiiiSD_SD_iiiii,(.L_x_23333 - _ZN4vllm25paged_attention_v1_kernelI13__nv_bfloat16hLi112ELi32ELi128ELNS_18Fp8KVCacheDataTypeE1ELb0EEEvPT_PKS3_PKT0_S9_ifPKiSB_iPKfiiiSD_SD_iiiii)
        .other          _ZN4vllm25paged_attention_v1_kernelI13__nv_bfloat16hLi112ELi32ELi128ELNS_18Fp8KVCacheDataTypeE1ELb0EEEvPT_PKS3_PKT0_S9_ifPKiSB_iPKfiiiSD_SD_iiiii,@"STO_CUDA_ENTRY STV_DEFAULT"
_ZN4vllm25paged_attention_v1_kernelI13__nv_bfloat16hLi112ELi32ELi128ELNS_18Fp8KVCacheDataTypeE1ELb0EEEvPT_PKS3_PKT0_S9_ifPKiSB_iPKfiiiSD_SD_iiiii:
.text._ZN4vllm25paged_attention_v1_kernelI13__nv_bfloat16hLi112ELi32ELi128ELNS_18Fp8KVCacheDataTypeE1ELb0EEEvPT_PKS3_PKT0_S9_ifPKiSB_iPKfiiiSD_SD_iiiii:
        /* <DEDUP_REMOVED lines=45> */
.L_x_6623:
        /* <DEDUP_REMOVED lines=15> */
.L_x_6622:
[----:B------:R-:W-:Y:S05]  /*03c0*/  BSYNC B1 ;  /* 0x0000000000017941 */ /* 0x000fea0003800000 */
.L_x_6621:
        /* <DEDUP_REMOVED lines=10> */
.L_x_6624:
        /* <DEDUP_REMOVED lines=28> */
.L_x_6620:
[----:B------:R-:W-:Y:S05]  /*0630*/  BSYNC B0 ;  /* 0x0000000000007941 */ /* 0x000fea0003800000 */
.L_x_6619:
[----:B------:R-:W-:Y:S01]  /*0640*/  BAR.SYNC.DEFER_BLOCKING 0x0 ;  /* 0x0000000000007b1d */ /* 0x000fe20000010000 */
[----:B------:R-:W-:-:S13]  /*0650*/  ISETP.GE.AND P0, PT, R4, R2, PT ;  /* 0x000000020400720c */ /* 0x000fda0003f06270 */
[----:B------:R-:W-:Y:S05]  /*0660*/  @!P0 BRA `(.L_x_6625) ;  /* 0x0000280000008947 */ /* 0x000fea0003800000 */
[----:B------:R-:W-:Y:S05]  /*0670*/  BRA.DIV ~URZ, `(.L_x_6626) ;  /* 0x000029327f007947 */ /* 0x000fea000b800000 */
[----:B------:R-:W-:-:S05]  /*0680*/  IMAD.MOV.U32 R0, RZ, RZ, -0x800001 ;  /* 0xff7fffffff007424 */ /* 0x000fca00078e00ff */
.L_x_6656:
        /* <DEDUP_REMOVED lines=10> */
.L_x_6657:
        /* <DEDUP_REMOVED lines=28> */
.L_x_6632:
        /* <DEDUP_REMOVED lines=11> */
.L_x_6631:
[----:B------:R-:W-:Y:S05]  /*09a0*/  BSYNC B1 ;  /* 0x0000000000017941 */ /* 0x000fea0003800000 */
.L_x_6630:
        /* <DEDUP_REMOVED lines=10> */
.L_x_6635:
        /* <DEDUP_REMOVED lines=100> */
.L_x_6634:
[----:B------:R-:W-:Y:S05]  /*1090*/  BSYNC B1 ;  /* 0x0000000000017941 */ /* 0x000fea0003800000 */
.L_x_6633:
        /* <DEDUP_REMOVED lines=55> */
.L_x_6637:
[----:B------:R-:W-:Y:S05]  /*1410*/  BSYNC B1 ;  /* 0x0000000000017941 */ /* 0x000fea0003800000 */
.L_x_6636:
        /* <DEDUP_REMOVED lines=26> */
.L_x_6629:
[----:B------:R-:W-:Y:S05]  /*15c0*/  BSYNC B0 ;  /* 0x0000000000007941 */ /* 0x000fea0003800000 */
.L_x_6628:
        /* <DEDUP_REMOVED lines=36> */
.L_x_6642:
        /* <DEDUP_REMOVED lines=8> */
.L_x_6641:
[----:B------:R-:W-:Y:S05]  /*1890*/  BSYNC B1 ;  /* 0x0000000000017941 */ /* 0x000fea0003800000 */
.L_x_6640:
        /* <DEDUP_REMOVED lines=10> */
.L_x_6645:
        /* <DEDUP_REMOVED lines=52> */
.L_x_6644:
[----:B------:R-:W-:Y:S05]  /*1c80*/  BSYNC B1 ;  /* 0x0000000000017941 */ /* 0x000fea0003800000 */
.L_x_6643:
        /* <DEDUP_REMOVED lines=31> */
.L_x_6647:
[----:B------:R-:W-:Y:S05]  /*1e80*/  BSYNC B1 ;  /* 0x0000000000017941 */ /* 0x000fea0003800000 */
.L_x_6646:
        /* <DEDUP_REMOVED lines=14> */
.L_x_6639:
[----:B------:R-:W-:Y:S05]  /*1f70*/  BSYNC B0 ;  /* 0x0000000000007941 */ /* 0x000fea0003800000 */
.L_x_6638:
        /* <DEDUP_REMOVED lines=41> */
.L_x_6649:
[----:B------:R-:W-:Y:S05]  /*2210*/  BSYNC B0 ;  /* 0x0000000000007941 */ /* 0x000fea0003800000 */
.L_x_6648:
        /* <DEDUP_REMOVED lines=31> */
.L_x_6651:
[----:B------:R-:W-:Y:S05]  /*2410*/  BSYNC B0 ;  /* 0x0000000000007941 */ /* 0x000fea0003800000 */
.L_x_6650:
        /* <DEDUP_REMOVED lines=17> */
.L_x_6653:
[----:B------:R-:W-:Y:S05]  /*2530*/  BSYNC B0 ;  /* 0x0000000000007941 */ /* 0x000fea0003800000 */
.L_x_6652:
        /* <DEDUP_REMOVED lines=32> */
.L_x_6655:
[----:B------:R-:W-:Y:S05]  /*2740*/  BSYNC B0 ;  /* 0x0000000000007941 */ /* 0x000fea0003800000 */
.L_x_6654:
        /* <DEDUP_REMOVED lines=114> */
.L_x_6625:
        /* <DEDUP_REMOVED lines=20> */
.L_x_6626:
[----:B------:R-:W-:Y:S01]  /*2fb0*/  IMAD.MOV.U32 R10, RZ, RZ, -0x800001 ;  /* 0xff7fffffff0a7424 */ /* 0x000fe200078e00ff */
[----:B------:R-:W-:Y:S01]  /*2fc0*/  MOV R8, 0x3010 ;  /* 0x0000301000087802 */ /* 0x000fe20000000f00 */
[----:B------:R-:W-:Y:S02]  /*2fd0*/  IMAD.MOV.U32 R11, RZ, RZ, 0x10 ;  /* 0x00000010ff0b7424 */ /* 0x000fe400078e00ff */
[----:B------:R-:W-:Y:S02]  /*2fe0*/  IMAD.MOV.U32 R0, RZ, RZ, 0x1f ;  /* 0x0000001fff007424 */ /* 0x000fe400078e00ff */
[----:B------:R-:W-:Y:S02]  /*2ff0*/  IMAD.MOV.U32 R13, RZ, RZ, -0x1 ;  /* 0xffffffffff0d7424 */ /* 0x000fe400078e00ff */
[----:B------:R-:W-:Y:S05]  /*3000*/  CALL.REL.NOINC `($__internal_166_$__cuda_sm70_shflsync_bfly_p) ;  /* 0x000001b000007944 */ /* 0x000fea0003c00000 */
[----:B01----:R-:W-:Y:S05]  /*3010*/  BRA `(.L_x_6656) ;  /* 0xffffd67000007947 */ /* 0x003fea000383ffff */
.L_x_6627:
[----:B------:R-:W-:Y:S01]  /*3020*/  HFMA2.MMA R0, -RZ, RZ, 0, 1.847743988037109375e-06 ;  /* 0x0000001fff007435 */ /* 0x000fe200000001ff */
[----:B------:R-:W-:Y:S01]  /*3030*/  IMAD.MOV.U32 R10, RZ, RZ, R15 ;  /* 0x000000ffff0a7224 */ /* 0x000fe200078e000f */
[----:B------:R-:W-:Y:S01]  /*3040*/  MOV R8, 0x3080 ;  /* 0x0000308000087802 */ /* 0x000fe20000000f00 */
[----:B------:R-:W-:Y:S02]  /*3050*/  IMAD.MOV.U32 R11, RZ, RZ, 0x8 ;  /* 0x00000008ff0b7424 */ /* 0x000fe400078e00ff */
[----:B------:R-:W-:-:S02]  /*3060*/  IMAD.MOV.U32 R13, RZ, RZ, -0x1 ;  /* 0xffffffffff0d7424 */ /* 0x000fc400078e00ff */
[----:B------:R-:W-:Y:S05]  /*3070*/  CALL.REL.NOINC `($__internal_166_$__cuda_sm70_shflsync_bfly_p) ;  /* 0x0000014000007944 */ /* 0x000fea0003c00000 */
[----:B01----:R-:W-:Y:S01]  /*3080*/  FMNMX.FTZ R10, R15, R0, !PT ;  /* 0x000000000f0a7209 */ /* 0x003fe20007810000 */
[----:B------:R-:W-:Y:S01]  /*3090*/  IMAD.MOV.U32 R11, RZ, RZ, 0x4 ;  /* 0x00000004ff0b7424 */ /* 0x000fe200078e00ff */
[----:B------:R-:W-:Y:S01]  /*30a0*/  MOV R8, 0x30e0 ;  /* 0x000030e000087802 */ /* 0x000fe20000000f00 */
[----:B------:R-:W-:-:S02]  /*30b0*/  IMAD.MOV.U32 R0, RZ, RZ, 0x1f ;  /* 0x0000001fff007424 */ /* 0x000fc400078e00ff */
[----:B------:R-:W-:Y:S02]  /*30c0*/  IMAD.MOV.U32 R13, RZ, RZ, -0x1 ;  /* 0xffffffffff0d7424 */ /* 0x000fe400078e00ff */
[----:B------:R-:W-:Y:S05]  /*30d0*/  CALL.REL.NOINC `($__internal_166_$__cuda_sm70_shflsync_bfly_p) ;  /* 0x000000e000007944 */ /* 0x000fea0003c00000 */
[----:B01----:R-:W-:Y:S01]  /*30e0*/  FMNMX.FTZ R10, R10, R0, !PT ;  /* 0x000000000a0a7209 */ /* 0x003fe20007810000 */
[----:B------:R-:W-:Y:S01]  /*30f0*/  IMAD.MOV.U32 R11, RZ, RZ, 0x2 ;  /* 0x00000002ff0b7424 */ /* 0x000fe200078e00ff */
[----:B------:R-:W-:Y:S01]  /*3100*/  MOV R8, 0x3140 ;  /* 0x0000314000087802 */ /* 0x000fe20000000f00 */
[----:B------:R-:W-:Y:S02]  /*3110*/  IMAD.MOV.U32 R0, RZ, RZ, 0x1f ;  /* 0x0000001fff007424 */ /* 0x000fe400078e00ff */
[----:B------:R-:W-:Y:S02]  /*3120*/  IMAD.MOV.U32 R13, RZ, RZ, -0x1 ;  /* 0xffffffffff0d7424 */ /* 0x000fe400078e00ff */
[----:B------:R-:W-:Y:S05]  /*3130*/  CALL.REL.NOINC `($__internal_166_$__cuda_sm70_shflsync_bfly_p) ;  /* 0x0000008000007944 */ /* 0x000fea0003c00000 */
[----:B01----:R-:W-:Y:S01]  /*3140*/  FMNMX.FTZ R10, R10, R0, !PT ;  /* 0x000000000a0a7209 */ /* 0x003fe20007810000 */
[----:B------:R-:W-:Y:S01]  /*3150*/  IMAD.MOV.U32 R11, RZ, RZ, 0x1 ;  /* 0x00000001ff0b7424 */ /* 0x000fe200078e00ff */
[----:B------:R-:W-:Y:S01]  /*3160*/  MOV R8, 0x31a0 ;  /* 0x000031a000087802 */ /* 0x000fe20000000f00 */
[----:B------:R-:W-:Y:S02]  /*3170*/  IMAD.MOV.U32 R0, RZ, RZ, 0x1f ;  /* 0x0000001fff007424 */ /* 0x000fe400078e00ff */
[----:B------:R-:W-:-:S02]  /*3180*/  IMAD.MOV.U32 R13, RZ, RZ, -0x1 ;  /* 0xffffffffff0d7424 */ /* 0x000fc400078e00ff */
[----:B------:R-:W-:Y:S05]  /*3190*/  CALL.REL.NOINC `($__internal_166_$__cuda_sm70_shflsync_bfly_p) ;  /* 0x0000002000007944 */ /* 0x000fea0003c00000 */
[----:B01----:R-:W-:Y:S01]  /*31a0*/  IMAD.MOV.U32 R11, RZ, RZ, R0 ;  /* 0x000000ffff0b7224 */ /* 0x003fe200078e0000 */
[----:B------:R-:W-:Y:S05]  /*31b0*/  BRA `(.L_x_6657) ;  /* 0xffffd57000007947 */ /* 0x000fea000383ffff */
        .weak           $__internal_166_$__cuda_sm70_shflsync_bfly_p
        .type           $__internal_166_$__cuda_sm70_shflsync_bfly_p,@function
        .size           $__internal_166_$__cuda_sm70_shflsync_bfly_p,(.L_x_23333 - $__internal_166_$__cuda_sm70_shflsync_bfly_p)
$__internal_166_$__cuda_sm70_shflsync_bfly_p:
[----:B------:R-:W-:Y:S01]  /*31c0*/  IMAD.MOV.U32 R9, RZ, RZ, 0x0 ;  /* 0x00000000ff097424 */ /* 0x000fe200078e00ff */
[----:B------:R-:W-:Y:S04]  /*31d0*/  WARPSYNC R13 ;  /* 0x0000000d00007348 */ /* 0x000fe80003800000 */
[----:B------:R0:W1:Y:S01]  /*31e0*/  SHFL.BFLY PT, R0, R10, R11, R0 ;  /* 0x0c00000b0a007389 */ /* 0x00006200000e0000 */
[----:B------:R-:W-:Y:S05]  /*31f0*/  RET.REL.NODEC R8 `(_ZN4vllm25paged_attention_v1_kernelI13__nv_bfloat16hLi112ELi32ELi128ELNS_18Fp8KVCacheDataTypeE1ELb0EEEvPT_PKS3_PKT0_S9_ifPKiSB_iPKfiiiSD_SD_iiiii) ;  /* 0xffffce0008007950 */ /* 0x000fea0003c3ffff */
.L_x_6658:
        /* <DEDUP_REMOVED lines=16> */
.L_x_23333:


//--------------------- .text._ZN4vllm25paged_attention_v1_kernelI13__nv_bfloat16hLi96ELi32ELi128ELNS_18Fp8KVCacheDataTypeE1ELb0EEEvPT_PKS3_PKT0_S9_ifPKiSB_iPKfiiiSD_SD_iiiii --------------------------
	.section	.text._ZN4vllm25paged_attention_v1_kernelI13__nv_bfloat16hLi96ELi32ELi128ELNS_18Fp8KVCacheDataTypeE1ELb0EEEvPT_PKS3_PKT0_S9_ifPKiSB_iPKfiiiSD_SD_iiiii,"ax",@progbits
	.sectioninfo	@"SHI_REGISTERS=32"
	.align	128
        .global         _ZN4vllm25paged_attention_v1_kernelI13__nv_bfloat16hLi96ELi32ELi128ELNS_18Fp8KVCacheDataTypeE1ELb0EEEvPT_PKS3_PKT0_S9_ifPKiSB_iPKfiiiSD_SD_iiiii
        .type           _ZN4vllm25paged_attention_v1_kernelI13__nv_bfloat16hLi96ELi32ELi128ELNS_18Fp8KVCacheDataTypeE1ELb0EEEvPT_PKS3_PKT0_S9_ifPKiSB_iPKfiiiSD_SD_iiiii,@function
        .size           _ZN4vllm25paged_attention_v1_kernelI13__nv_bfloat16hLi96ELi32ELi128ELNS_18Fp8KVCacheDataTypeE1ELb0EEEvPT_PKS3_PKT0_S9_ifPKiSB_iPKfiiiSD_SD_iiiii,(.L_x_23334 - _ZN4vllm25paged_attention_v1_kernelI13__nv_bfloat16hLi96ELi32ELi128ELNS_18Fp8KVCacheDataTypeE1ELb0EEEvPT_PKS3_PKT0_S9_ifPKiSB_iPKfiiiSD_SD_iiiii)
        .other          _ZN4vllm25paged_attention_v1_kernelI13__nv_bfloat16hLi96ELi32ELi128ELNS_18Fp8KVCacheDataTypeE1ELb0EEEvPT_PKS3_PKT0_S9_ifPKiSB_iPKfiiiSD_SD_iiiii,@"STO_CUDA_ENTRY STV_DEFAULT"
_ZN4vllm25paged_attention_v1_kernelI13__nv_bfloat16hLi96ELi32ELi128ELNS_18Fp8KVCacheDataTypeE1ELb0EEEvPT_PKS3_PKT0_S9_ifPKiSB_iPKfiiiSD_SD_iiiii:
.text._ZN4vllm25paged_attention_v1_kernelI13__nv_bfloat16hLi96ELi32ELi128ELNS_18Fp8KVCacheDataTypeE1ELb0EEEvPT_PKS3_PKT0_S9_ifPKiSB_iPKfiiiSD_SD_iiiii:
        /* <DEDUP_REMOVED lines=45> */
.L_x_6663:
        /* <DEDUP_REMOVED lines=15> */
.L_x_6662:
[----:B------:R-:W-:Y:S05]  /*03c0*/  BSYNC B1 ;  /* 0x0000000000017941 */ /* 0x000fea0003800000 */
.L_x_6661:
        /* <DEDUP_REMOVED lines=10> */
.L_x_6664:
        /* <DEDUP_REMOVED lines=28> */
.L_x_6660:
[----:B------:R-:W-:Y:S05]  /*0630*/  BSYNC B0 ;  /* 0x0000000000007941 */ /* 0x000fea0003800000 */
.L_x_6659:
[----:B------:R-:W-:Y:S01]  /*0640*/  BAR.SYNC.DEFER_BLOCKING 0x0 ;  /* 0x0000000000007b1d */ /* 0x000fe20000010000 */
[----:B------:R-:W-:-:S13]  /*0650*/  ISETP.GE.AND P0, PT, R4, R2, PT ;  /* 0x000000020400720c */ /* 0x000fda0003f06270 */
[----:B------:R-:W-:Y:S05]  /*0660*/  @!P0 BRA `(.L_x_6665) ;  /* 0x0000264000008947 */ /* 0x000fea0003800000 */
[----:B------:R-:W-:Y:S05]  /*0670*/  BRA.DIV ~URZ, `(.L_x_6666) ;  /* 0x000027727f007947 */ /* 0x000fea000b800000 */
[----:B------:R-:W-:-:S05]  /*0680*/  IMAD.MOV.U32 R0, RZ, RZ, -0x800001 ;  /* 0xff7fffffff007424 */ /* 0x000fca00078e00ff */
.L_x_6696:
        /* <DEDUP_REMOVED lines=10> */
.L_x_6697:
        /* <DEDUP_REMOVED lines=28> */
.L_x_6672:
        /* <DEDUP_REMOVED lines=11> */
.L_x_6671:
[----:B------:R-:W-:Y:S05]  /*09a0*/  BSYNC B1 ;  /* 0x0000000000017941 */ /* 0x000fea0003800000 */
.L_x_6670:
        /* <DEDUP_REMOVED lines=10> */
.L_x_6675:
        /* <DEDUP_REMOVED lines=100> */
.L_x_6674:
[----:B------:R-:W-:Y:S05]  /*1090*/  BSYNC B1 ;  /* 0x0000000000017941 */ /* 0x000fea0003800000 */
.L_x_6673:
        /* <DEDUP_REMOVED lines=55> */
.L_x_6677:
[----:B------:R-:W-:Y:S05]  /*1410*/  BSYNC B1 ;  /* 0x0000000000017941 */ /* 0x000fea0003800000 */
.L_x_6676:
        /* <DEDUP_REMOVED lines=26> */
.L_x_6669:
[----:B------:R-:W-:Y:S05]  /*15c0*/  BSYNC B0 ;  /* 0x0000000000007941 */ /* 0x000fea0003800000 */
.L_x_6668:
        /* <DEDUP_REMOVED lines=36> */
.L_x_6682:
        /* <DEDUP_REMOVED lines=8> */
.L_x_6681:
[----:B------:R-:W-:Y:S05]  /*1890*/  BSYNC B1 ;  /* 0x0000000000017941 */ /* 0x000fea0003800000 */
.L_x_6680:
        /* <DEDUP_REMOVED lines=10> */
.L_x_6685:
        /* <DEDUP_REMOVED lines=52> */
.L_x_6684:
[----:B------:R-:W-:Y:S05]  /*1c80*/  BSYNC B1 ;  /* 0x0000000000017941 */ /* 0x000fea0003800000 */
.L_x_6683:
        /* <DEDUP_REMOVED lines=31> */
.L_x_6687:
[----:B------:R-:W-:Y:S05]  /*1e80*/  BSYNC B1 ;  /* 0x0000000000017941 */ /* 0x000fea0003800000 */
.L_x_6686:
        /* <DEDUP_REMOVED lines=14> */
.L_x_6679:
[----:B------:R-:W-:Y:S05]  /*1f70*/  BSYNC B0 ;  /* 0x0000000000007941 */ /* 0x000fea0003800000 */
.L_x_6678:
        /* <DEDUP_REMOVED lines=38> */
.L_x_6689:
[----:B------:R-:W-:Y:S05]  /*21e0*/  BSYNC B0 ;  /* 0x0000000000007941 */ /* 0x000fea0003800000 */
.L_x_6688:
        /* <DEDUP_REMOVED lines=27> */
.L_x_6691:
[----:B------:R-:W-:Y:S05]  /*23a0*/  BSYNC B0 ;  /* 0x0000000000007941 */ /* 0x000fea0003800000 */
.L_x_6690:
        /* <DEDUP_REMOVED lines=15> */
.L_x_6693:
[----:B------:R-:W-:Y:S05]  /*24a0*/  BSYNC B0 ;  /* 0x0000000000007941 */ /* 0x000fea0003800000 */
.L_x_6692:
        /* <DEDUP_REMOVED lines=27> */
.L_x_6695:
[----:B------:R-:W-:Y:S05]  /*2660*/  BSYNC B0 ;  /* 0x0000000000007941 */ /* 0x000fea0003800000 */
.L_x_6694:
        /* <DEDUP_REMOVED lines=100> */
.L_x_6665:
        /* <DEDUP_REMOVED lines=20> */
.L_x_6666:
[----:B------:R-:W-:Y:S01]  /*2df0*/  IMAD.MOV.U32 R10, RZ, RZ, -0x800001 ;  /* 0xff7fffffff0a7424 */ /* 0x000fe200078e00ff */
[----:B------:R-:W-:Y:S01]  /*2e00*/  MOV R8, 0x2e50 ;  /* 0x00002e5000087802 */ /* 0x000fe20000000f00 */
[----:B------:R-:W-:Y:S02]  /*2e10*/  IMAD.MOV.U32 R11, RZ, RZ, 0x10 ;  /* 0x00000010ff0b7424 */ /* 0x000fe400078e00ff */
[----:B------:R-:W-:Y:S02]  /*2e20*/  IMAD.MOV.U32 R0, RZ, RZ, 0x1f ;  /* 0x0000001fff007424 */ /* 0x000fe400078e00ff */
[----:B------:R-:W-:Y:S02]  /*2e30*/  IMAD.MOV.U32 R13, RZ, RZ, -0x1 ;  /* 0xffffffffff0d7424 */ /* 0x000fe400078e00ff */
[----:B------:R-:W-:Y:S05]  /*2e40*/  CALL.REL.NOINC `($__internal_167_$__cuda_sm70_shflsync_bfly_p) ;  /* 0x000001b000007944 */ /* 0x000fea0003c00000 */
[----:B01----:R-:W-:Y:S05]  /*2e50*/  BRA `(.L_x_6696) ;  /* 0xffffd83000007947 */ /* 0x003fea000383ffff */
.L_x_6667:
[----:B------:R-:W-:Y:S01]  /*2e60*/  HFMA2.MMA R11, -RZ, RZ, 0, 4.76837158203125e-07 ;  /* 0x00000008ff0b7435 */ /* 0x000fe200000001ff */
[----:B------:R-:W-:Y:S01]  /*2e70*/  IMAD.MOV.U32 R10, RZ, RZ, R15 ;  /* 0x000000ffff0a7224 */ /* 0x000fe200078e000f */
[----:B------:R-:W-:Y:S01]  /*2e80*/  MOV R8, 0x2ec0 ;  /* 0x00002ec000087802 */ /* 0x000fe20000000f00 */
[----:B------:R-:W-:Y:S02]  /*2e90*/  IMAD.MOV.U32 R0, RZ, RZ, 0x1f ;  /* 0x0000001fff007424 */ /* 0x000fe400078e00ff */
[----:B------:R-:W-:-:S02]  /*2ea0*/  IMAD.MOV.U32 R13, RZ, RZ, -0x1 ;  /* 0xffffffffff0d7424 */ /* 0x000fc400078e00ff */
[----:B------:R-:W-:Y:S05]  /*2eb0*/  CALL.REL.NOINC `($__internal_167_$__cuda_sm70_shflsync_bfly_p) ;  /* 0x0000014000007944 */ /* 0x000fea0003c00000 */
[----:B01----:R-:W-:Y:S01]  /*2ec0*/  FMNMX.FTZ R10, R15, R0, !PT ;  /* 0x000000000f0a7209 */ /* 0x003fe20007810000 */
[----:B------:R-:W-:Y:S01]  /*2ed0*/  IMAD.MOV.U32 R11, RZ, RZ, 0x4 ;  /* 0x00000004ff0b7424 */ /* 0x000fe200078e00ff */
[----:B------:R-:W-:Y:S01]  /*2ee0*/  MOV R8, 0x2f20 ;  /* 0x00002f2000087802 */ /* 0x000fe20000000f00 */
[----:B------:R-:W-:-:S02]  /*2ef0*/  IMAD.MOV.U32 R0, RZ, RZ, 0x1f ;  /* 0x0000001fff007424 */ /* 0x000fc400078e00ff */
[----:B------:R-:W-:Y:S02]  /*2f00*/  IMAD.MOV.U32 R13, RZ, RZ, -0x1 ;  /* 0xffffffffff0d7424 */ /* 0x000fe400078e00ff */
[----:B------:R-:W-:Y:S05]  /*2f10*/  CALL.REL.NOINC `($__internal_167_$__cuda_sm70_shflsync_bfly_p) ;  /* 0x000000e000007944 */ /* 0x000fea0003c00000 */
[----:B01----:R-:W-:Y:S01]  /*2f20*/  FMNMX.FTZ R10, R10, R0, !PT ;  /* 0x000000000a0a7209 */ /* 0x003fe20007810000 */
[----:B------:R-:W-:Y:S01]  /*2f30*/  IMAD.MOV.U32 R11, RZ, RZ, 0x2 ;  /* 0x00000002ff0b7424 */ /* 0x000fe200078e00ff */
[----:B------:R-:W-:Y:S01]  /*2f40*/  MOV R13, 0xffffffff ;  /* 0xffffffff000d7802 */ /* 0x000fe20000000f00 */
[----:B------:R-:W-:Y:S01]  /*2f50*/  IMAD.MOV.U32 R0, RZ, RZ, 0x1f ;  /* 0x0000001fff007424 */ /* 0x000fe200078e00ff */
[----:B------:R-:W-:Y:S02]  /*2f60*/  MOV R8, 0x2f80 ;  /* 0x00002f8000087802 */ /* 0x000fe40000000f00 */
[----:B------:R-:W-:Y:S05]  /*2f70*/  CALL.REL.NOINC `($__internal_167_$__cuda_sm70_shflsync_bfly_p) ;  /* 0x0000008000007944 */ /* 0x000fea0003c00000 */
[----:B01----:R-:W-:Y:S01]  /*2f80*/  FMNMX.FTZ R10, R10, R0, !PT ;  /* 0x000000000a0a7209 */ /* 0x003fe20007810000 */
[----:B------:R-:W-:Y:S01]  /*2f90*/  IMAD.MOV.U32 R11, RZ, RZ, 0x1 ;  /* 0x00000001ff0b7424 */ /* 0x000fe200078e00ff */
[----:B------:R-:W-:Y:S01]  /*2fa0*/  MOV R8, 0x2fe0 ;  /* 0x00002fe000087802 */ /* 0x000fe20000000f00 */
[----:B------:R-:W-:Y:S02]  /*2fb0*/  IMAD.MOV.U32 R0, RZ, RZ, 0x1f ;  /* 0x0000001fff007424 */ /* 0x000fe400078e00ff */
[----:B------:R-:W-:Y:S02]  /*2fc0*/  IMAD.MOV.U32 R13, RZ, RZ, -0x1 ;  /* 0xffffffffff0d7424 */ /* 0x000fe400078e00ff */
[----:B------:R-:W-:Y:S05]  /*2fd0*/  CALL.REL.NOINC `($__internal_167_$__cuda_sm70_shflsync_bfly_p) ;  /* 0x0000002000007944 */ /* 0x000fea0003c00000 */
[----:B01----:R-:W-:Y:S01]  /*2fe0*/  IMAD.MOV.U32 R11, RZ, RZ, R0 ;  /* 0x000000ffff0b7224 */ /* 0x003fe200078e0000 */
[----:B------:R-:W-:Y:S05]  /*2ff0*/  BRA `(.L_x_6697) ;  /* 0xffffd73000007947 */ /* 0x000fea000383ffff */
        .weak           $__internal_167_$__cuda_sm70_shflsync_bfly_p
        .type           $__internal_167_$__cuda_sm70_shflsync_bfly_p,@function
        .size           $__internal_167_$__cuda_sm70_shflsync_bfly_p,(.L_x_23334 - $__internal_167_$__cuda_sm70_shflsync_bfly_p)
$__internal_167_$__cuda_sm70_shflsync_bfly_p:
[----:B------:R-:W-:Y:S01]  /*3000*/  IMAD.MOV.U32 R9, RZ, RZ, 0x0 ;  /* 0x00000000ff097424 */ /* 0x000fe200078e00ff */
[----:B------:R-:W-:Y:S04]  /*3010*/  WARPSYNC R13 ;  /* 0x0000000d00007348 */ /* 0x000fe80003800000 */
[----:B------:R0:W1:Y:S01]  /*3020*/  SHFL.BFLY PT, R0, R10, R11, R0 ;  /* 0x0c00000b0a007389 */ /* 0x00006200000e0000 */
[----:B------:R-:W-:Y:S05]  /*3030*/  RET.REL.NODEC R8 `(_ZN4vllm25paged_attention_v1_kernelI13__nv_bfloat16hLi96ELi32ELi128ELNS_18Fp8KVCacheDataTypeE1ELb0EEEvPT_PKS3_PKT0_S9_ifPKiSB_iPKfiiiSD_SD_iiiii) ;  /* 0xffffcfc008007950 */ /* 0x000fea0003c3ffff */
.L_x_6698:
        /* <DEDUP_REMOVED lines=12> */
.L_x_23334:


//--------------------- .text._ZN4vllm25paged_attention_v1_kernelI13__nv_bfloat16hLi80ELi32ELi128ELNS_18Fp8KVCacheDataTypeE1ELb0EEEvPT_PKS3_PKT0_S9_ifPKiSB_iPKfiiiSD_SD_iiiii --------------------------
	.section	.text._ZN4vllm25paged_attention_v1_kernelI13__nv_bfloat16hLi80ELi32ELi128ELNS_18Fp8KVCacheDataTypeE1ELb0EEEvPT_PKS3_PKT0_S9_ifPKiSB_iPKfiiiSD_SD_iiiii,"ax",@progbits
	.sectioninfo	@"SHI_REGISTERS=32"
	.align	128
        .global         _ZN4vllm25paged_attention_v1_kernelI13__nv_bfloat16hLi80ELi32ELi128ELNS_18Fp8KVCacheDataTypeE1ELb0EEEvPT_PKS3_PKT0_S9_ifPKiSB_iPKfiiiSD_SD_iiiii
        .type           _ZN4vllm25paged_attention_v1_kernelI13__nv_bfloat16hLi80ELi32ELi128ELNS_18Fp8KVCacheDataTypeE1ELb0EEEvPT_PKS3_PKT0_S9_ifPKiSB_iPKfiiiSD_SD_iiiii,@function
        .size           _ZN4vllm25paged_attention_v1_kernelI13__nv_bfloat16hLi80ELi32ELi128ELNS_18Fp8KVCacheDataTypeE1ELb0EEEvPT_PKS3_PKT0_S9_ifPKiSB_iPKfiiiSD_SD_iiiii,(.L_x_23335 - _ZN4vllm25paged_attention_v1_kernelI13__nv_bfloat16hLi80ELi32ELi128ELNS_18Fp8KVCacheDataTypeE1ELb0EEEvPT_PKS3_PKT0_S9_ifPKiSB_iPKfiiiSD_SD_iiiii)
        .other          _ZN4vllm25paged_attention_v1_kernelI13__nv_bfloat16hLi80ELi32ELi128ELNS_18Fp8KVCacheDataTypeE1ELb0EEEvPT_PKS3_PKT0_S9_ifPKiSB_iPKfiiiSD_SD_iiiii,@"STO_CUDA_ENTRY STV_DEFAULT"
_ZN4vllm25paged_attention_v1_kernelI13__nv_bfloat16hLi80ELi32ELi128ELNS_18Fp8KVCacheDataTypeE1ELb0EEEvPT_PKS3_PKT0_S9_ifPKiSB_iPKfiiiSD_SD_iiiii:
.text._ZN4vllm25paged_attention_v1_kernelI13__nv_bfloat16hLi80ELi32ELi128ELNS_18Fp8KVCacheDataTypeE1ELb0EEEvPT_PKS3_PKT0_S9_ifPKiSB_iPKfiiiSD_SD_iiiii:
        /* <DEDUP_REMOVED lines=45> */
.L_x_6703:
        /* <DEDUP_REMOVED lines=15> */
.L_x_6702:
[----:B------:R-:W-:Y:S05]  /*03c0*/  BSYNC B1 ;  /* 0x0000000000017941 */ /* 0x000fea0003800000 */
.L_x_6701:
        /* <DEDUP_REMOVED lines=10> */
.L_x_6704:
        /* <DEDUP_REMOVED lines=28> */
.L_x_6700:
[----:B------:R-:W-:Y:S05]  /*0630*/  BSYNC B0 ;  /* 0x0000000000007941 */ /* 0x000fea0003800000 */
.L_x_6699:
[----:B------:R-:W-:Y:S01]  /*0640*/  BAR.SYNC.DEFER_BLOCKING 0x0 ;  /* 0x0000000000007b1d */ /* 0x000fe20000010000 */
[----:B------:R-:W-:-:S13]  /*0650*/  ISETP.GE.AND P0, PT, R4, R2, PT ;  /* 0x000000020400720c */ /* 0x000fda0003f06270 */
[----:B------:R-:W-:Y:S05]  /*0660*/  @!P0 BRA `(.L_x_6705) ;  /* 0x0000248000008947 */ /* 0x000fea0003800000 */
[----:B------:R-:W-:Y:S05]  /*0670*/  BRA.DIV ~URZ, `(.L_x_6706) ;  /* 0x000025b27f007947 */ /* 0x000fea000b800000 */
[----:B------:R-:W-:-:S04]  /*0680*/  MOV R0, 0xff7fffff ;  /* 0xff7fffff00007802 */ /* 0x000fc80000000f00 */
.L_x_6736:
        /* <DEDUP_REMOVED lines=10> */
.L_x_6737:
        /* <DEDUP_REMOVED lines=28> */
.L_x_6712:
        /* <DEDUP_REMOVED lines=11> */
.L_x_6711:
[----:B------:R-:W-:Y:S05]  /*09a0*/  BSYNC B1 ;  /* 0x0000000000017941 */ /* 0x000fea0003800000 */
.L_x_6710:
        /* <DEDUP_REMOVED lines=10> */
.L_x_6715:
        /* <DEDUP_REMOVED lines=100> */
.L_x_6714:
[----:B------:R-:W-:Y:S05]  /*1090*/  BSYNC B1 ;  /* 0x0000000000017941 */ /* 0x000fea0003800000 */
.L_x_6713:
        /* <DEDUP_REMOVED lines=55> */
.L_x_6717:
[----:B------:R-:W-:Y:S05]  /*1410*/  BSYNC B1 ;  /* 0x0000000000017941 */ /* 0x000fea0003800000 */
.L_x_6716:
        /* <DEDUP_REMOVED lines=26> */
.L_x_6709:
[----:B------:R-:W-:Y:S05]  /*15c0*/  BSYNC B0 ;  /* 0x0000000000007941 */ /* 0x000fea0003800000 */
.L_x_6708:
        /* <DEDUP_REMOVED lines=36> */
.L_x_6722:
        /* <DEDUP_REMOVED lines=8> */
.L_x_6721:
[----:B------:R-:W-:Y:S05]  /*1890*/  BSYNC B1 ;  /* 0x0000000000017941 */ /* 0x000fea0003800000 */
.L_x_6720:
        /* <DEDUP_REMOVED lines=10> */
.L_x_6725:
        /* <DEDUP_REMOVED lines=52> */
.L_x_6724:
[----:B------:R-:W-:Y:S05]  /*1c80*/  BSYNC B1 ;  /* 0x0000000000017941 */ /* 0x000fea0003800000 */
.L_x_6723:
        /* <DEDUP_REMOVED lines=31> */
.L_x_6727:
[----:B------:R-:W-:Y:S05]  /*1e80*/  BSYNC B1 ;  /* 0x0000000000017941 */ /* 0x000fea0003800000 */
.L_x_6726:
        /* <DEDUP_REMOVED lines=14> */
.L_x_6719:
[----:B------:R-:W-:Y:S05]  /*1f70*/  BSYNC B0 ;  /* 0x0000000000007941 */ /* 0x000fea0003800000 */
.L_x_6718:
        /* <DEDUP_REMOVED lines=35> */
.L_x_6729:
[----:B------:R-:W-:Y:S05]  /*21b0*/  BSYNC B0 ;  /* 0x0000000000007941 */ /* 0x000fea0003800000 */
.L_x_6728:
        /* <DEDUP_REMOVED lines=23> */
.L_x_6731:
[----:B------:R-:W-:Y:S05]  /*2330*/  BSYNC B0 ;  /* 0x0000000000007941 */ /* 0x000fea0003800000 */
.L_x_6730:
        /* <DEDUP_REMOVED lines=13> */
.L_x_6733:
[----:B------:R-:W-:Y:S05]  /*2410*/  BSYNC B0 ;  /* 0x0000000000007941 */ /* 0x000fea0003800000 */
.L_x_6732:
        /* <DEDUP_REMOVED lines=23> */
.L_x_6735:
[----:B------:R-:W-:Y:S05]  /*2590*/  BSYNC B0 ;  /* 0x0000000000007941 */ /* 0x000fea0003800000 */
.L_x_6734:
        /* <DEDUP_REMOVED lines=85> */
.L_x_6705:
        /* <DEDUP_REMOVED lines=20> */
.L_x_6706:
[----:B------:R-:W-:Y:S01]  /*2c30*/  HFMA2.MMA R0, -RZ, RZ, 0, 1.847743988037109375e-06 ;  /* 0x0000001fff007435 */ /* 0x000fe200000001ff */
[----:B------:R-:W-:Y:S01]  /*2c40*/  IMAD.MOV.U32 R10, RZ, RZ, -0x800001 ;  /* 0xff7fffffff0a7424 */ /* 0x000fe200078e00ff */
[----:B------:R-:W-:Y:S01]  /*2c50*/  MOV R8, 0x2c90 ;  /* 0x00002c9000087802 */ /* 0x000fe20000000f00 */
[----:B------:R-:W-:Y:S02]  /*2c60*/  IMAD.MOV.U32 R11, RZ, RZ, 0x10 ;  /* 0x00000010ff0b7424 */ /* 0x000fe400078e00ff */
[----:B------:R-:W-:Y:S02]  /*2c70*/  IMAD.MOV.U32 R13, RZ, RZ, -0x1 ;  /* 0xffffffffff0d7424 */ /* 0x000fe400078e00ff */
[----:B------:R-:W-:Y:S05]  /*2c80*/  CALL.REL.NOINC `($__internal_168_$__cuda_sm70_shflsync_bfly_p) ;  /* 0x000001b000007944 */ /* 0x000fea0003c00000 */
[----:B01----:R-:W-:Y:S05]  /*2c90*/  BRA `(.L_x_6736) ;  /* 0xffffd9f000007947 */ /* 0x003fea000383ffff */
.L_x_6707:
[----:B------:R-:W-:Y:S01]  /*2ca0*/  IMAD.MOV.U32 R10, RZ, RZ, R15 ;  /* 0x000000ffff0a7224 */ /* 0x000fe200078e000f */
[----:B------:R-:W-:Y:S01]  /*2cb0*/  MOV R13, 0xffffffff ;  /* 0xffffffff000d7802 */ /* 0x000fe20000000f00 */
[----:B------:R-:W-:Y:S01]  /*2cc0*/  IMAD.MOV.U32 R11, RZ, RZ, 0x8 ;  /* 0x00000008ff0b7424 */ /* 0x000fe200078e00ff */
[----:B------:R-:W-:Y:S01]  /*2cd0*/  MOV R8, 0x2d00 ;  /* 0x00002d0000087802 */ /* 0x000fe20000000f00 */
[----:B------:R-:W-:Y:S02]  /*2ce0*/  IMAD.MOV.U32 R0, RZ, RZ, 0x1f ;  /* 0x0000001fff007424 */ /* 0x000fe400078e00ff */
[----:B------:R-:W-:Y:S05]  /*2cf0*/  CALL.REL.NOINC `($__internal_168_$__cuda_sm70_shflsync_bfly_p) ;  /* 0x0000014000007944 */ /* 0x000fea0003c00000 */
[----:B01----:R-:W-:Y:S01]  /*2d00*/  FMNMX.FTZ R10, R15, R0, !PT ;  /* 0x000000000f0a7209 */ /* 0x003fe20007810000 */
[----:B------:R-:W-:Y:S01]  /*2d10*/  IMAD.MOV.U32 R11, RZ, RZ, 0x4 ;  /* 0x00000004ff0b7424 */ /* 0x000fe200078e00ff */
[----:B------:R-:W-:Y:S01]  /*2d20*/  MOV R8, 0x2d60 ;  /* 0x00002d6000087802 */ /* 0x000fe20000000f00 */
[----:B------:R-:W-:-:S02]  /*2d30*/  IMAD.MOV.U32 R0, RZ, RZ, 0x1f ;  /* 0x0000001fff007424 */ /* 0x000fc400078e00ff */
[----:B------:R-:W-:Y:S02]  /*2d40*/  IMAD.MOV.U32 R13, RZ, RZ, -0x1 ;  /* 0xffffffffff0d7424 */ /* 0x000fe400078e00ff */
[----:B------:R-:W-:Y:S05]  /*2d50*/  CALL.REL.NOINC `($__internal_168_$__cuda_sm70_shflsync_bfly_p) ;  /* 0x000000e000007944 */ /* 0x000fea0003c00000 */
[----:B01----:R-:W-:Y:S01]  /*2d60*/  FMNMX.FTZ R10, R10, R0, !PT ;  /* 0x000000000a0a7209 */ /* 0x003fe20007810000 */
[----:B------:R-:W-:Y:S01]  /*2d70*/  HFMA2.MMA R0, -RZ, RZ, 0, 1.847743988037109375e-06 ;  /* 0x0000001fff007435 */ /* 0x000fe200000001ff */
[----:B------:R-:W-:Y:S01]  /*2d80*/  IMAD.MOV.U32 R11, RZ, RZ, 0x2 ;  /* 0x00000002ff0b7424 */ /* 0x000fe200078e00ff */
[----:B------:R-:W-:Y:S01]  /*2d90*/  MOV R8, 0x2dc0 ;  /* 0x00002dc000087802 */ /* 0x000fe20000000f00 */
[----:B------:R-:W-:-:S03]  /*2da0*/  IMAD.MOV.U32 R13, RZ, RZ, -0x1 ;  /* 0xffffffffff0d7424 */ /* 0x000fc600078e00ff */
[----:B------:R-:W-:Y:S05]  /*2db0*/  CALL.REL.NOINC `($__internal_168_$__cuda_sm70_shflsync_bfly_p) ;  /* 0x0000008000007944 */ /* 0x000fea0003c00000 */
[----:B01----:R-:W-:Y:S01]  /*2dc0*/  FMNMX.FTZ R10, R10, R0, !PT ;  /* 0x000000000a0a7209 */ /* 0x003fe20007810000 */
[----:B------:R-:W-:Y:S01]  /*2dd0*/  IMAD.MOV.U32 R11, RZ, RZ, 0x1 ;  /* 0x00000001ff0b7424 */ /* 0x000fe200078e00ff */
[----:B------:R-:W-:Y:S01]  /*2de0*/  MOV R13, 0xffffffff ;  /* 0xffffffff000d7802 */ /* 0x000fe20000000f00 */
[----:B------:R-:W-:Y:S01]  /*2df0*/  IMAD.MOV.U32 R0, RZ, RZ, 0x1f ;  /* 0x0000001fff007424 */ /* 0x000fe200078e00ff */
[----:B------:R-:W-:Y:S02]  /*2e00*/  MOV R8, 0x2e20 ;  /* 0x00002e2000087802 */ /* 0x000fe40000000f00 */
[----:B------:R-:W-:Y:S05]  /*2e10*/  CALL.REL.NOINC `($__internal_168_$__cuda_sm70_shflsync_bfly_p) ;  /* 0x0000002000007944 */ /* 0x000fea0003c00000 */
[----:B01----:R-:W-:Y:S01]  /*2e20*/  IMAD.MOV.U32 R11, RZ, RZ, R0 ;  /* 0x000000ffff0b7224 */ /* 0x003fe200078e0000 */
[----:B------:R-:W-:Y:S05]  /*2e30*/  BRA `(.L_x_6737) ;  /* 0xffffd8f000007947 */ /* 0x000fea000383ffff */
        .weak           $__internal_168_$__cuda_sm70_shflsync_bfly_p
        .type           $__internal_168_$__cuda_sm70_shflsync_bfly_p,@function
        .size           $__internal_168_$__cuda_sm70_shflsync_bfly_p,(.L_x_23335 - $__internal_168_$__cuda_sm70_shflsync_bfly_p)
$__internal_168_$__cuda_sm70_shflsync_bfly_p:
[----:B------:R-:W-:Y:S01]  /*2e40*/  IMAD.MOV.U32 R9, RZ, RZ, 0x0 ;  /* 0x00000000ff097424 */ /* 0x000fe200078e00ff */
[----:B------:R-:W-:Y:S04]  /*2e50*/  WARPSYNC R13 ;  /* 0x0000000d00007348 */ /* 0x000fe80003800000 */
[----:B------:R0:W1:Y:S01]  /*2e60*/  SHFL.BFLY PT, R0, R10, R11, R0 ;  /* 0x0c00000b0a007389 */ /* 0x00006200000e0000 */
[----:B------:R-:W-:Y:S05]  /*2e70*/  RET.REL.NODEC R8 `(_ZN4vllm25paged_attention_v1_kernelI13__nv_bfloat16hLi80ELi32ELi128ELNS_18Fp8KVCacheDataTypeE1ELb0EEEvPT_PKS3_PKT0_S9_ifPKiSB_iPKfiiiSD_SD_iiiii) ;  /* 0xffffd18008007950 */ /* 0x000fea0003c3ffff */
.L_x_6738:
        /* <DEDUP_REMOVED lines=16> */
.L_x_23335:


//--------------------- .text._ZN4vllm25paged_attention_v1_kernelI13__nv_bfloat16hLi64ELi32ELi128ELNS_18Fp8KVCacheDataTypeE1ELb0EEEvPT_PKS3_PKT0_S9_ifPKiSB_iPKfiiiSD_SD_iiiii --------------------------
	.section	.text._ZN4vllm25paged_attention_v1_kernelI13__nv_bfloat16hLi64ELi32ELi128ELNS_18Fp8KVCacheDataTypeE1ELb0EEEvPT_PKS3_PKT0_S9_ifPKiSB_iPKfiiiSD_SD_iiiii,"ax",@progbits
	.sectioninfo	@"SHI_REGISTERS=32"
	.align	128
        .global         _ZN4vllm25paged_attention_v1_kernelI13__nv_bfloat16hLi64ELi32ELi128ELNS_18Fp8KVCacheDataTypeE1ELb0EEEvPT_PKS3_PKT0_S9_ifPKiSB_iPKfiiiSD_SD_iiiii
        .type           _ZN4vllm25paged_attention_v1_kernelI13__nv_bfloat16hLi64ELi32ELi128ELNS_18Fp8KVCacheDataTypeE1ELb0EEEvPT_PKS3_PKT0_S9_ifPKiSB_iPKfiiiSD_SD_iiiii,@function
        .size           _ZN4vllm25paged_attention_v1_kernelI13__nv_bfloat16hLi64ELi32ELi128ELNS_18Fp8KVCacheDataTypeE1ELb0EEEvPT_PKS3_PKT0_S9_ifPKiSB_iPKfiiiSD_SD_iiiii,(.L_x_23336 - _ZN4vllm25paged_attention_v1_kernelI13__nv_bfloat16hLi64ELi32ELi128ELNS_18Fp8KVCacheDataTypeE1ELb0EEEvPT_PKS3_PKT0_S9_ifPKiSB_iPKfiiiSD_SD_iiiii)
        .other          _ZN4vllm25paged_attention_v1_kernelI13__nv_bfloat16hLi64ELi32ELi128ELNS_18Fp8KVCacheDataTypeE1ELb0EEEvPT_PKS3_PKT0_S9_ifPKiSB_iPKfiiiSD_SD_iiiii,@"STO_CUDA_ENTRY STV_DEFAULT"
_ZN4vllm25paged_attention_v1_kernelI13__nv_bfloat16hLi64ELi32ELi128ELNS_18Fp8KVCacheDataTypeE1ELb0EEEvPT_PKS3_PKT0_S9_ifPKiSB_iPKfiiiSD_SD_iiiii:
.text._ZN4vllm25paged_attention_v1_kernelI13__nv_bfloat16hLi64ELi32ELi128ELNS_18Fp8KVCacheDataTypeE1ELb0EEEvPT_PKS3_PKT0_S9_ifPKiSB_iPKfiiiSD_SD_iiiii:
        /* <DEDUP_REMOVED lines=45> */
.L_x_6743:
        /* <DEDUP_REMOVED lines=15> */
.L_x_6742:
[----:B------:R-:W-:Y:S05]  /*03c0*/  BSYNC B1 ;  /* 0x0000000000017941 */ /* 0x000fea0003800000 */
.L_x_6741:
        /* <DEDUP_REMOVED lines=10> */
.L_x_6744:
        /* <DEDUP_REMOVED lines=28> */
.L_x_6740:
[----:B---3--:R-:W-:Y:S05]  /*0630*/  BSYNC B0 ;  /* 0x0000000000007941 */ /* 0x008fea0003800000 */
.L_x_6739:
[----:B------:R-:W-:Y:S01]  /*0640*/  BAR.SYNC.DEFER_BLOCKING 0x0 ;  /* 0x0000000000007b1d */ /* 0x000fe20000010000 */
[----:B------:R-:W-:-:S13]  /*0650*/  ISETP.GE.AND P0, PT, R4, R2, PT ;  /* 0x000000020400720c */ /* 0x000fda0003f06270 */
[----:B------:R-:W-:Y:S05]  /*0660*/  @!P0 BRA `(.L_x_6745) ;  /* 0x0000227000008947 */ /* 0x000fea0003800000 */
[----:B------:R-:W-:Y:S05]  /*0670*/  BRA.DIV ~URZ, `(.L_x_6746) ;  /* 0x000023a27f007947 */ /* 0x000fea000b800000 */
[----:B------:R-:W-:-:S05]  /*0680*/  IMAD.MOV.U32 R0, RZ, RZ, -0x800001 ;  /* 0xff7fffffff007424 */ /* 0x000fca00078e00ff */
.L_x_6772:
        /* <DEDUP_REMOVED lines=10> */
.L_x_6773:
        /* <DEDUP_REMOVED lines=28> */
.L_x_6752:
        /* <DEDUP_REMOVED lines=11> */
.L_x_6751:
[----:B------:R-:W-:Y:S05]  /*09a0*/  BSYNC B1 ;  /* 0x0000000000017941 */ /* 0x000fea0003800000 */
.L_x_6750:
        /* <DEDUP_REMOVED lines=10> */
.L_x_6755:
        /* <DEDUP_REMOVED lines=100> */
.L_x_6754:
[----:B------:R-:W-:Y:S05]  /*1090*/  BSYNC B1 ;  /* 0x0000000000017941 */ /* 0x000fea0003800000 */
.L_x_6753:
        /* <DEDUP_REMOVED lines=55> */
.L_x_6757:
[----:B------:R-:W-:Y:S05]  /*1410*/  BSYNC B1 ;  /* 0x0000000000017941 */ /* 0x000fea0003800000 */
.L_x_6756:
        /* <DEDUP_REMOVED lines=26> */
.L_x_6749:
[----:B------:R-:W-:Y:S05]  /*15c0*/  BSYNC B0 ;  /* 0x0000000000007941 */ /* 0x000fea0003800000 */
.L_x_6748:
        /* <DEDUP_REMOVED lines=36> */
.L_x_6762:
        /* <DEDUP_REMOVED lines=8> */
.L_x_6761:
[----:B------:R-:W-:Y:S05]  /*1890*/  BSYNC B1 ;  /* 0x0000000000017941 */ /* 0x000fea0003800000 */
.L_x_6760:
        /* <DEDUP_REMOVED lines=10> */
.L_x_6765:
        /* <DEDUP_REMOVED lines=52> */
.L_x_6764:
[----:B------:R-:W-:Y:S05]  /*1c80*/  BSYNC B1 ;  /* 0x0000000000017941 */ /* 0x000fea0003800000 */
.L_x_6763:
        /* <DEDUP_REMOVED lines=31> */
.L_x_6767:
[----:B------:R-:W-:Y:S05]  /*1e80*/  BSYNC B1 ;  /* 0x0000000000017941 */ /* 0x000fea0003800000 */
.L_x_6766:
        /* <DEDUP_REMOVED lines=14> */
.L_x_6759:
[----:B------:R-:W-:Y:S05]  /*1f70*/  BSYNC B0 ;  /* 0x0000000000007941 */ /* 0x000fea0003800000 */
.L_x_6758:
        /* <DEDUP_REMOVED lines=49> */
.L_x_6769:
[----:B0-----:R-:W-:Y:S05]  /*2290*/  BSYNC B0 ;  /* 0x0000000000007941 */ /* 0x001fea0003800000 */
.L_x_6768:
        /* <DEDUP_REMOVED lines=28> */
.L_x_6771:
[----:B0-----:R-:W-:Y:S05]  /*2460*/  BSYNC B0 ;  /* 0x0000000000007941 */ /* 0x001fea0003800000 */
.L_x_6770:
        /* <DEDUP_REMOVED lines=71> */
.L_x_6745:
        /* <DEDUP_REMOVED lines=20> */
.L_x_6746:
[----:B------:R-:W-:Y:S01]  /*2a20*/  MOV R10, 0xff7fffff ;  /* 0xff7fffff000a7802 */ /* 0x000fe20000000f00 */
[----:B------:R-:W-:Y:S01]  /*2a30*/  IMAD.MOV.U32 R11, RZ, RZ, 0x10 ;  /* 0x00000010ff0b7424 */ /* 0x000fe200078e00ff */
[----:B------:R-:W-:Y:S01]  /*2a40*/  MOV R8, 0x2a80 ;  /* 0x00002a8000087802 */ /* 0x000fe20000000f00 */
[----:B------:R-:W-:Y:S02]  /*2a50*/  IMAD.MOV.U32 R0, RZ, RZ, 0x1f ;  /* 0x0000001fff007424 */ /* 0x000fe400078e00ff */
[----:B------:R-:W-:Y:S02]  /*2a60*/  IMAD.MOV.U32 R13, RZ, RZ, -0x1 ;  /* 0xffffffffff0d7424 */ /* 0x000fe400078e00ff */
[----:B------:R-:W-:Y:S05]  /*2a70*/  CALL.REL.NOINC `($__internal_169_$__cuda_sm70_shflsync_bfly_p) ;  /* 0x000001b000007944 */ /* 0x000fea0003c00000 */
[----:B01----:R-:W-:Y:S05]  /*2a80*/  BRA `(.L_x_6772) ;  /* 0xffffdc0000007947 */ /* 0x003fea000383ffff */
.L_x_6747:
[----:B------:R-:W-:Y:S01]  /*2a90*/  MOV R10, R15 ;  /* 0x0000000f000a7202 */ /* 0x000fe20000000f00 */
[----:B------:R-:W-:Y:S01]  /*2aa0*/  IMAD.MOV.U32 R11, RZ, RZ, 0x8 ;  /* 0x00000008ff0b7424 */ /* 0x000fe200078e00ff */
[----:B------:R-:W-:Y:S01]  /*2ab0*/  MOV R8, 0x2af0 ;  /* 0x00002af000087802 */ /* 0x000fe20000000f00 */
[----:B------:R-:W-:Y:S02]  /*2ac0*/  IMAD.MOV.U32 R0, RZ, RZ, 0x1f ;  /* 0x0000001fff007424 */ /* 0x000fe400078e00ff */
[----:B------:R-:W-:-:S02]  /*2ad0*/  IMAD.MOV.U32 R13, RZ, RZ, -0x1 ;  /* 0xffffffffff0d7424 */ /* 0x000fc400078e00ff */
[----:B------:R-:W-:Y:S05]  /*2ae0*/  CALL.REL.NOINC `($__internal_169_$__cuda_sm70_shflsync_bfly_p) ;  /* 0x0000014000007944 */ /* 0x000fea0003c00000 */
[----:B0-----:R-:W-:Y:S01]  /*2af0*/  HFMA2.MMA R11, -RZ, RZ, 0, 2.384185791015625e-07 ;  /* 0x00000004ff0b7435 */ /* 0x001fe200000001ff */
[----:B-1----:R-:W-:Y:S01]  /*2b00*/  FMNMX.FTZ R10, R15, R0, !PT ;  /* 0x000000000f0a7209 */ /* 0x002fe20007810000 */
[----:B------:R-:W-:Y:S01]  /*2b10*/  IMAD.MOV.U32 R0, RZ, RZ, 0x1f ;  /* 0x0000001fff007424 */ /* 0x000fe200078e00ff */
[----:B------:R-:W-:Y:S01]  /*2b20*/  MOV R8, 0x2b50 ;  /* 0x00002b5000087802 */ /* 0x000fe20000000f00 */
[----:B------:R-:W-:-:S02]  /*2b30*/  IMAD.MOV.U32 R13, RZ, RZ, -0x1 ;  /* 0xffffffffff0d7424 */ /* 0x000fc400078e00ff */
[----:B------:R-:W-:Y:S05]  /*2b40*/  CALL.REL.NOINC `($__internal_169_$__cuda_sm70_shflsync_bfly_p) ;  /* 0x000000e000007944 */ /* 0x000fea0003c00000 */
[----:B01----:R-:W-:Y:S01]  /*2b50*/  FMNMX.FTZ R10, R10, R0, !PT ;  /* 0x000000000a0a7209 */ /* 0x003fe20007810000 */
[----:B------:R-:W-:Y:S01]  /*2b60*/  IMAD.MOV.U32 R0, RZ, RZ, 0x1f ;  /* 0x0000001fff007424 */ /* 0x000fe200078e00ff */
[----:B------:R-:W-:Y:S01]  /*2b70*/  MOV R11, 0x2 ;  /* 0x00000002000b7802 */ /* 0x000fe20000000f00 */
[----:B------:R-:W-:Y:S01]  /*2b80*/  IMAD.MOV.U32 R13, RZ, RZ, -0x1 ;  /* 0xffffffffff0d7424 */ /* 0x000fe200078e00ff */
[----:B------:R-:W-:-:S02]  /*2b90*/  MOV R8, 0x2bb0 ;  /* 0x00002bb000087802 */ /* 0x000fc40000000f00 */
[----:B------:R-:W-:Y:S05]  /*2ba0*/  CALL.REL.NOINC `($__internal_169_$__cuda_sm70_shflsync_bfly_p) ;  /* 0x0000008000007944 */ /* 0x000fea0003c00000 */
[----:B0-----:R-:W-:Y:S01]  /*2bb0*/  HFMA2.MMA R11, -RZ, RZ, 0, 5.9604644775390625e-08 ;  /* 0x00000001ff0b7435 */ /* 0x001fe200000001ff */
[----:B-1----:R-:W-:Y:S01]  /*2bc0*/  FMNMX.FTZ R10, R10, R0, !PT ;  /* 0x000000000a0a7209 */ /* 0x002fe20007810000 */
[----:B------:R-:W-:Y:S01]  /*2bd0*/  IMAD.MOV.U32 R0, RZ, RZ, 0x1f ;  /* 0x0000001fff007424 */ /* 0x000fe200078e00ff */
[----:B------:R-:W-:Y:S01]  /*2be0*/  MOV R8, 0x2c10 ;  /* 0x00002c1000087802 */ /* 0x000fe20000000f00 */
[----:B------:R-:W-:-:S02]  /*2bf0*/  IMAD.MOV.U32 R13, RZ, RZ, -0x1 ;  /* 0xffffffffff0d7424 */ /* 0x000fc400078e00ff */
[----:B------:R-:W-:Y:S05]  /*2c00*/  CALL.REL.NOINC `($__internal_169_$__cuda_sm70_shflsync_bfly_p) ;  /* 0x0000002000007944 */ /* 0x000fea0003c00000 */
[----:B01----:R-:W-:Y:S01]  /*2c10*/  MOV R11, R0 ;  /* 0x00000000000b7202 */ /* 0x003fe20000000f00 */
[----:B------:R-:W-:Y:S05]  /*2c20*/  BRA `(.L_x_6773) ;  /* 0xffffdb0000007947 */ /* 0x000fea000383ffff */
        .weak           $__internal_169_$__cuda_sm70_shflsync_bfly_p
        .type           $__internal_169_$__cuda_sm70_shflsync_bfly_p,@function
        .size           $__internal_169_$__cuda_sm70_shflsync_bfly_p,(.L_x_23336 - $__internal_169_$__cuda_sm70_shflsync_bfly_p)
$__internal_169_$__cuda_sm70_shflsync_bfly_p:
[----:B------:R-:W-:Y:S01]  /*2c30*/  IMAD.MOV.U32 R9, RZ, RZ, 0x0 ;  /* 0x00000000ff097424 */ /* 0x000fe200078e00ff */
[----:B------:R-:W-:Y:S04]  /*2c40*/  WARPSYNC R13 ;  /* 0x0000000d00007348 */ /* 0x000fe80003800000 */
[----:B------:R0:W1:Y:S01]  /*2c50*/  SHFL.BFLY PT, R0, R10, R11, R0 ;  /* 0x0c00000b0a007389 */ /* 0x00006200000e0000 */
[----:B------:R-:W-:Y:S05]  /*2c60*/  RET.REL.NODEC R8 `(_ZN4vllm25paged_attention_v1_kernelI13__nv_bfloat16hLi64ELi32ELi128ELNS_18Fp8KVCacheDataTypeE1ELb0EEEvPT_PKS3_PKT0_S9_ifPKiSB_iPKfiiiSD_SD_iiiii) ;  /* 0xffffd39008007950 */ /* 0x000fea0003c3ffff */
.L_x_6774:
        /* <DEDUP_REMOVED lines=9> */
.L_x_23336:


//--------------------- .text._ZN4vllm25paged_attention_v1_kernelI13__nv_bfloat16hLi32ELi32ELi128ELNS_18Fp8KVCacheDataTypeE1ELb0EEEvPT_PKS3_PKT0_S9_ifPKiSB_iPKfiiiSD_SD_iiiii --------------------------
	.section	.text._ZN4vllm25paged_attention_v1_kernelI13__nv_bfloat16hLi32ELi32ELi128ELNS_18Fp8KVCacheDataTypeE1ELb0EEEvPT_PKS3_PKT0_S9_ifPKiSB_iPKfiiiSD_SD_iiiii,"ax",@progbits
	.sectioninfo	@"SHI_REGISTERS=32"
	.align	128
        .global         _ZN4vllm25paged_attention_v1_kernelI13__nv_bfloat16hLi32ELi32ELi128ELNS_18Fp8KVCacheDataTypeE1ELb0EEEvPT_PKS3_PKT0_S9_ifPKiSB_iPKfiiiSD_SD_iiiii
        .type           _ZN4vllm25paged_attention_v1_kernelI13__nv_bfloat16hLi32ELi32ELi128ELNS_18Fp8KVCacheDataTypeE1ELb0EEEvPT_PKS3_PKT0_S9_ifPKiSB_iPKfiiiSD_SD_iiiii,@function
        .size           _ZN4vllm25paged_attention_v1_kernelI13__nv_bfloat16hLi32ELi32ELi128ELNS_18Fp8KVCacheDataTypeE1ELb0EEEvPT_PKS3_PKT0_S9_ifPKiSB_iPKfiiiSD_SD_iiiii,(.L_x_23337 - _ZN4vllm25paged_attention_v1_kernelI13__nv_bfloat16hLi32ELi32ELi128ELNS_18Fp8KVCacheDataTypeE1ELb0EEEvPT_PKS3_PKT0_S9_ifPKiSB_iPKfiiiSD_SD_iiiii)
        .other          _ZN4vllm25paged_attention_v1_kernelI13__nv_bfloat16hLi32ELi32ELi128ELNS_18Fp8KVCacheDataTypeE1ELb0EEEvPT_PKS3_PKT0_S9_ifPKiSB_iPKfiiiSD_SD_iiiii,@"STO_CUDA_ENTRY STV_DEFAULT"
_ZN4vllm25paged_attention_v1_kernelI13__nv_bfloat16hLi32ELi32ELi128ELNS_18Fp8KVCacheDataTypeE1ELb0EEEvPT_PKS3_PKT0_S9_ifPKiSB_iPKfiiiSD_SD_iiiii:
.text._ZN4vllm25paged_attention_v1_kernelI13__nv_bfloat16hLi32ELi32ELi128ELNS_18Fp8KVCacheDataTypeE1ELb0EEEvPT_PKS3_PKT0_S9_ifPKiSB_iPKfiiiSD_SD_iiiii:
        /* <DEDUP_REMOVED lines=45> */
.L_x_6779:
        /* <DEDUP_REMOVED lines=15> */
.L_x_6778:
[----:B------:R-:W-:Y:S05]  /*03c0*/  BSYNC B1 ;  /* 0x0000000000017941 */ /* 0x000fea0003800000 */
.L_x_6777:
        /* <DEDUP_REMOVED lines=10> */
.L_x_6780:
        /* <DEDUP_REMOVED lines=28> */
.L_x_6776:
[----:B---3--:R-:W-:Y:S05]  /*0630*/  BSYNC B0 ;  /* 0x0000000000007941 */ /* 0x008fea0003800000 */
.L_x_6775:
[----:B------:R-:W-:Y:S01]  /*0640*/  BAR.SYNC.DEFER_BLOCKING 0x0 ;  /* 0x0000000000007b1d */ /* 0x000fe20000010000 */
[----:B------:R-:W-:-:S13]  /*0650*/  ISETP.GE.AND P0, PT, R4, R2, PT ;  /* 0x000000020400720c */ /* 0x000fda0003f06270 */
[----:B------:R-:W-:Y:S05]  /*0660*/  @!P0 BRA `(.L_x_6781) ;  /* 0x00001ed000008947 */ /* 0x000fea0003800000 */
[----:B------:R-:W-:Y:S05]  /*0670*/  BRA.DIV ~URZ, `(.L_x_6782) ;  /* 0x000020027f007947 */ /* 0x000fea000b800000 */
[----:B------:R-:W-:-:S05]  /*0680*/  IMAD.MOV.U32 R0, RZ, RZ, -0x800001 ;  /* 0xff7fffffff007424 */ /* 0x000fca00078e00ff */
.L_x_6806:
        /* <DEDUP_REMOVED lines=10> */
.L_x_6807:
        /* <DEDUP_REMOVED lines=28> */
.L_x_6788:
        /* <DEDUP_REMOVED lines=11> */
.L_x_6787:
[----:B------:R-:W-:Y:S05]  /*09a0*/  BSYNC B1 ;  /* 0x0000000000017941 */ /* 0x000fea0003800000 */
.L_x_6786:
        /* <DEDUP_REMOVED lines=10> */
.L_x_6791:
        /* <DEDUP_REMOVED lines=100> */
.L_x_6790:
[----:B------:R-:W-:Y:S05]  /*1090*/  BSYNC B1 ;  /* 0x0000000000017941 */ /* 0x000fea0003800000 */
.L_x_6789:
        /* <DEDUP_REMOVED lines=55> */
.L_x_6793:
[----:B------:R-:W-:Y:S05]  /*1410*/  BSYNC B1 ;  /* 0x0000000000017941 */ /* 0x000fea0003800000 */
.L_x_6792:
        /* <DEDUP_REMOVED lines=26> */
.L_x_6785:
[----:B------:R-:W-:Y:S05]  /*15c0*/  BSYNC B0 ;  /* 0x0000000000007941 */ /* 0x000fea0003800000 */
.L_x_6784:
        /* <DEDUP_REMOVED lines=36> */
.L_x_6798:
        /* <DEDUP_REMOVED lines=8> */
.L_x_6797:
[----:B------:R-:W-:Y:S05]  /*1890*/  BSYNC B1 ;  /* 0x0000000000017941 */ /* 0x000fea0003800000 */
.L_x_6796:
        /* <DEDUP_REMOVED lines=10> */
.L_x_6801:
        /* <DEDUP_REMOVED lines=52> */
.L_x_6800:
[----:B------:R-:W-:Y:S05]  /*1c80*/  BSYNC B1 ;  /* 0x0000000000017941 */ /* 0x000fea0003800000 */
.L_x_6799:
        /* <DEDUP_REMOVED lines=31> */
.L_x_6803:
[----:B------:R-:W-:Y:S05]  /*1e80*/  BSYNC B1 ;  /* 0x0000000000017941 */ /* 0x000fea0003800000 */
.L_x_6802:
        /* <DEDUP_REMOVED lines=14> */
.L_x_6795:
[----:B------:R-:W-:Y:S05]  /*1f70*/  BSYNC B0 ;  /* 0x0000000000007941 */ /* 0x000fea0003800000 */
.L_x_6794:
        /* <DEDUP_REMOVED lines=48> */
.L_x_6805:
[----:B0-----:R-:W-:Y:S05]  /*2280*/  BSYNC B0 ;  /* 0x0000000000007941 */ /* 0x001fea0003800000 */
.L_x_6804:
        /* <DEDUP_REMOVED lines=43> */
.L_x_6781:
        /* <DEDUP_REMOVED lines=20> */
.L_x_6782:
[----:B------:R-:W-:Y:S01]  /*2680*/  IMAD.MOV.U32 R10, RZ, RZ, -0x800001 ;  /* 0xff7fffffff0a7424 */ /* 0x000fe200078e00ff */
[----:B------:R-:W-:Y:S01]  /*2690*/  MOV R0, 0x1f ;  /* 0x0000001f00007802 */ /* 0x000fe20000000f00 */
[----:B------:R-:W-:Y:S01]  /*26a0*/  IMAD.MOV.U32 R11, RZ, RZ, 0x10 ;  /* 0x00000010ff0b7424 */ /* 0x000fe200078e00ff */
[----:B------:R-:W-:Y:S01]  /*26b0*/  MOV R8, 0x26e0 ;  /* 0x000026e000087802 */ /* 0x000fe20000000f00 */
[----:B------:R-:W-:Y:S02]  /*26c0*/  IMAD.MOV.U32 R13, RZ, RZ, -0x1 ;  /* 0xffffffffff0d7424 */ /* 0x000fe400078e00ff */
[----:B------:R-:W-:Y:S05]  /*26d0*/  CALL.REL.NOINC `($__internal_170_$__cuda_sm70_shflsync_bfly_p) ;  /* 0x000001b000007944 */ /* 0x000fea0003c00000 */
[----:B01----:R-:W-:Y:S05]  /*26e0*/  BRA `(.L_x_6806) ;  /* 0xffffdfa000007947 */ /* 0x003fea000383ffff */
.L_x_6783:
[----:B------:R-:W-:Y:S01]  /*26f0*/  HFMA2.MMA R0, -RZ, RZ, 0, 1.847743988037109375e-06 ;  /* 0x0000001fff007435 */ /* 0x000fe200000001ff */
[----:B------:R-:W-:Y:S01]  /*2700*/  MOV R10, R15 ;  /* 0x0000000f000a7202 */ /* 0x000fe20000000f00 */
[----:B------:R-:W-:Y:S01]  /*2710*/  IMAD.MOV.U32 R11, RZ, RZ, 0x8 ;  /* 0x00000008ff0b7424 */ /* 0x000fe200078e00ff */
[----:B------:R-:W-:Y:S01]  /*2720*/  MOV R8, 0x2750 ;  /* 0x0000275000087802 */ /* 0x000fe20000000f00 */
[----:B------:R-:W-:Y:S02]  /*2730*/  IMAD.MOV.U32 R13, RZ, RZ, -0x1 ;  /* 0xffffffffff0d7424 */ /* 0x000fe400078e00ff */
[----:B------:R-:W-:Y:S05]  /*2740*/  CALL.REL.NOINC `($__internal_170_$__cuda_sm70_shflsync_bfly_p) ;  /* 0x0000014000007944 */ /* 0x000fea0003c00000 */
[----:B01----:R-:W-:Y:S01]  /*2750*/  FMNMX.FTZ R10, R15, R0, !PT ;  /* 0x000000000f0a7209 */ /* 0x003fe20007810000 */
[----:B------:R-:W-:Y:S01]  /*2760*/  IMAD.MOV.U32 R0, RZ, RZ, 0x1f ;  /* 0x0000001fff007424 */ /* 0x000fe200078e00ff */
[----:B------:R-:W-:-:S02]  /*2770*/  MOV R11, 0x4 ;  /* 0x00000004000b7802 */ /* 0x000fc40000000f00 */
[----:B------:R-:W-:Y:S02]  /*2780*/  MOV R13, 0xffffffff ;  /* 0xffffffff000d7802 */ /* 0x000fe40000000f00 */
[----:B------:R-:W-:Y:S02]  /*2790*/  MOV R8, 0x27b0 ;  /* 0x000027b000087802 */ /* 0x000fe40000000f00 */
[----:B------:R-:W-:Y:S05]  /*27a0*/  CALL.REL.NOINC `($__internal_170_$__cuda_sm70_shflsync_bfly_p) ;  /* 0x000000e000007944 */ /* 0x000fea0003c00000 */
[----:B01----:R-:W-:Y:S01]  /*27b0*/  FMNMX.FTZ R10, R10, R0, !PT ;  /* 0x000000000a0a7209 */ /* 0x003fe20007810000 */
[----:B------:R-:W-:Y:S01]  /*27c0*/  HFMA2.MMA R0, -RZ, RZ, 0, 1.847743988037109375e-06 ;  /* 0x0000001fff007435 */ /* 0x000fe200000001ff */
[----:B------:R-:W-:Y:S01]  /*27d0*/  IMAD.MOV.U32 R11, RZ, RZ, 0x2 ;  /* 0x00000002ff0b7424 */ /* 0x000fe200078e00ff */
[----:B------:R-:W-:Y:S01]  /*27e0*/  MOV R8, 0x2810 ;  /* 0x0000281000087802 */ /* 0x000fe20000000f00 */
[----:B------:R-:W-:-:S03]  /*27f0*/  IMAD.MOV.U32 R13, RZ, RZ, -0x1 ;  /* 0xffffffffff0d7424 */ /* 0x000fc600078e00ff */
[----:B------:R-:W-:Y:S05]  /*2800*/  CALL.REL.NOINC `($__internal_170_$__cuda_sm70_shflsync_bfly_p) ;  /* 0x0000008000007944 */ /* 0x000fea0003c00000 */
[----:B01----:R-:W-:Y:S01]  /*2810*/  FMNMX.FTZ R10, R10, R0, !PT ;  /* 0x000000000a0a7209 */ /* 0x003fe20007810000 */
[----:B------:R-:W-:Y:S01]  /*2820*/  IMAD.MOV.U32 R0, RZ, RZ, 0x1f ;  /* 0x0000001fff007424 */ /* 0x000fe200078e00ff */
[----:B------:R-:W-:Y:S02]  /*2830*/  MOV R11, 0x1 ;  /* 0x00000001000b7802 */ /* 0x000fe40000000f00 */
[----:B------:R-:W-:-:S02]  /*2840*/  MOV R13, 0xffffffff ;  /* 0xffffffff000d7802 */ /* 0x000fc40000000f00 */
[----:B------:R-:W-:Y:S02]  /*2850*/  MOV R8, 0x2870 ;  /* 0x0000287000087802 */ /* 0x000fe40000000f00 */
[----:B------:R-:W-:Y:S05]  /*2860*/  CALL.REL.NOINC `($__internal_170_$__cuda_sm70_shflsync_bfly_p) ;  /* 0x0000002000007944 */ /* 0x000fea0003c00000 */
[----:B01----:R-:W-:Y:S01]  /*2870*/  IMAD.MOV.U32 R11, RZ, RZ, R0 ;  /* 0x000000ffff0b7224 */ /* 0x003fe200078e0000 */
[----:B------:R-:W-:Y:S05]  /*2880*/  BRA `(.L_x_6807) ;  /* 0xffffdea000007947 */ /* 0x000fea000383ffff */
        .weak           $__internal_170_$__cuda_sm70_shflsync_bfly_p
        .type           $__internal_170_$__cuda_sm70_shflsync_bfly_p,@function
        .size           $__internal_170_$__cuda_sm70_shflsync_bfly_p,(.L_x_23337 - $__internal_170_$__cuda_sm70_shflsync_bfly_p)
$__internal_170_$__cuda_sm70_shflsync_bfly_p:
[----:B------:R-:W-:Y:S01]  /*2890*/  HFMA2.MMA R9, -RZ, RZ, 0, 0 ;  /* 0x00000000ff097435 */ /* 0x000fe200000001ff */
[----:B------:R-:W-:Y:S04]  /*28a0*/  WARPSYNC R13 ;  /* 0x0000000d00007348 */ /* 0x000fe80003800000 */
[----:B------:R0:W1:Y:S01]  /*28b0*/  SHFL.BFLY PT, R0, R10, R11, R0 ;  /* 0x0c00000b0a007389 */ /* 0x00006200000e0000 */
[----:B------:R-:W-:Y:S05]  /*28c0*/  RET.REL.NODEC R8 `(_ZN4vllm25paged_attention_v1_kernelI13__nv_bfloat16hLi32ELi32ELi128ELNS_18Fp8KVCacheDataTypeE1ELb0EEEvPT_PKS3_PKT0_S9_ifPKiSB_iPKfiiiSD_SD_iiiii) ;  /* 0xffffd73008007950 */ /* 0x000fea0003c3ffff */
.L_x_6808:
        /* <DEDUP_REMOVED lines=11> */
.L_x_23337:


//--------------------- .text._ZN4vllm25paged_attention_v1_kernelI13__nv_bfloat16hLi256ELi32ELi128ELNS_18Fp8KVCacheDataTypeE1ELb1EEEvPT_PKS3_PKT0_S9_ifPKiSB_iPKfiiiSD_SD_iiiii --------------------------
	.section	.text._ZN4vllm25paged_attention_v1_kernelI13__nv_bfloat16hLi256ELi32ELi128ELNS_18Fp8KVCacheDataTypeE1ELb1EEEvPT_PKS3_PKT0_S9_ifPKiSB_iPKfiiiSD_SD_iiiii,"ax",@progbits
	.sectioninfo	@"SHI_REGISTERS=50"
	.align	128
        .global         _ZN4vllm25paged_attention_v1_kernelI13__nv_bfloat16hLi256ELi32ELi128ELNS_18Fp8KVCacheDataTypeE1ELb1EEEvPT_PKS3_PKT0_S9_ifPKiSB_iPKfiiiSD_SD_iiiii
        .type           _ZN4vllm25paged_attention_v1_kernelI13__nv_bfloat16hLi256ELi32ELi128ELNS_18Fp8KVCacheDataTypeE1ELb1EEEvPT_PKS3_PKT0_S9_ifPKiSB_iPKfiiiSD_SD_iiiii,@function
        .size           _ZN4vllm25paged_attention_v1_kernelI13__nv_bfloat16hLi256ELi32ELi128ELNS_18Fp8KVCacheDataTypeE1ELb1EEEvPT_PKS3_PKT0_S9_ifPKiSB_iPKfiiiSD_SD_iiiii,(.L_x_23338 - _ZN4vllm25paged_attention_v1_kernelI13__nv_bfloat16hLi256ELi32ELi128ELNS_18Fp8KVCacheDataTypeE1ELb1EEEvPT_PKS3_PKT0_S9_ifPKiSB_iPKfiiiSD_SD_iiiii)
        .other          _ZN4vllm25paged_attention_v1_kernelI13__nv_bfloat16hLi256ELi32ELi128ELNS_18Fp8KVCacheDataTypeE1ELb1EEEvPT_PKS3_PKT0_S9_ifPKiSB_iPKfiiiSD_SD_iiiii,@"STO_CUDA_ENTRY STV_DEFAULT"
_ZN4vllm25paged_attention_v1_kernelI13__nv_bfloat16hLi256ELi32ELi128ELNS_18Fp8KVCacheDataTypeE1ELb1EEEvPT_PKS3_PKT0_S9_ifPKiSB_iPKfiiiSD_SD_iiiii:
.text._ZN4vllm25paged_attention_v1_kernelI13__nv_bfloat16hLi256ELi32ELi128ELNS_18Fp8KVCacheDataTypeE1ELb1EEEvPT_PKS3_PKT0_S9_ifPKiSB_iPKfiiiSD_SD_iiiii:
        /* <DEDUP_REMOVED lines=45> */
.L_x_6813:
        /* <DEDUP_REMOVED lines=15> */
.L_x_6812:
[----:B------:R-:W-:Y:S05]  /*03c0*/  BSYNC B1 ;  /* 0x0000000000017941 */ /* 0x000fea0003800000 */
.L_x_6811:
        /* <DEDUP_REMOVED lines=10> */
.L_x_6814:
        /* <DEDUP_REMOVED lines=28> */
.L_x_6810:
[----:B0-----:R-:W-:Y:S05]  /*0630*/  BSYNC B0 ;  /* 0x0000000000007941 */ /* 0x001fea0003800000 */
.L_x_6809:
        /* <DEDUP_REMOVED lines=91> */
.L_x_6815:
[----:B------:R-:W-:Y:S02]  /*0bf0*/  ULDC UR4, c[0x0][0xc] ;  /* 0x0000030000047ab9 */ /* 0x000fe40000000800 */
[----:B------:R-:W-:Y:S02]  /*0c00*/  ULDC UR5, c[0x0][0x1c8] ;  /* 0x0000720000057ab9 */ /* 0x000fe40000000800 */
[----:B------:R-:W-:-:S03]  /*0c10*/  UIMAD UR4, UR4, UR5, UR40 ;  /* 0x00000005040472a4 */ /* 0x000fc6000f8e0228 */
[----:B------:R-:W-:Y:S02]  /*0c20*/  ULDC UR5, c[0x0][0x1d8] ;  /* 0x0000760000057ab9 */ /* 0x000fe40000000800 */
[----:B------:R-:W-:-:S06]  /*0c30*/  UIMAD UR4, UR4, UR5, URZ ;  /* 0x00000005040472a4 */ /* 0x000fcc000f8e023f */
[----:B------:R-:W-:Y:S02]  /*0c40*/  MOV R2, UR4 ;  /* 0x0000000400027c02 */ /* 0x000fe40008000f00 */
.L_x_6816:
        /* <DEDUP_REMOVED lines=18> */
.L_x_6820:
        /* <DEDUP_REMOVED lines=36> */
.L_x_6818:
[----:B------:R-:W-:Y:S05]  /*0fb0*/  BSYNC B7 ;  /* 0x0000000000077941 */ /* 0x000fea0003800000 */
.L_x_6817:
[----:B------:R-:W-:Y:S05]  /*0fc0*/  BRA.DIV ~URZ, `(.L_x_6821) ;  /* 0x00003fa27f007947 */ /* 0x000fea000b800000 */
[----:B------:R-:W-:-:S05]  /*0fd0*/  IMAD.MOV.U32 R3, RZ, RZ, -0x800001 ;  /* 0xff7fffffff037424 */ /* 0x000fca00078e00ff */
.L_x_6857:
        /* <DEDUP_REMOVED lines=10> */
.L_x_6858:
        /* <DEDUP_REMOVED lines=34> */
.L_x_6827:
        /* <DEDUP_REMOVED lines=11> */
.L_x_6826:
[----:B------:R-:W-:Y:S05]  /*1350*/  BSYNC B1 ;  /* 0x0000000000017941 */ /* 0x000fea0003800000 */
.L_x_6825:
        /* <DEDUP_REMOVED lines=11> */
.L_x_6830:
        /* <DEDUP_REMOVED lines=100> */
.L_x_6829:
[----:B------:R-:W-:Y:S05]  /*1a50*/  BSYNC B1 ;  /* 0x0000000000017941 */ /* 0x000fea0003800000 */
.L_x_6828:
        /* <DEDUP_REMOVED lines=55> */
.L_x_6832:
[----:B------:R-:W-:Y:S05]  /*1dd0*/  BSYNC B1 ;  /* 0x0000000000017941 */ /* 0x000fea0003800000 */
.L_x_6831:
        /* <DEDUP_REMOVED lines=26> */
.L_x_6824:
[----:B------:R-:W-:Y:S05]  /*1f80*/  BSYNC B0 ;  /* 0x0000000000007941 */ /* 0x000fea0003800000 */
.L_x_6823:
        /* <DEDUP_REMOVED lines=37> */
.L_x_6837:
        /* <DEDUP_REMOVED lines=8> */
.L_x_6836:
[----:B01----:R-:W-:Y:S05]  /*2260*/  BSYNC B1 ;  /* 0x0000000000017941 */ /* 0x003fea0003800000 */
.L_x_6835:
        /* <DEDUP_REMOVED lines=11> */
.L_x_6840:
        /* <DEDUP_REMOVED lines=52> */
.L_x_6839:
[----:B------:R-:W-:Y:S05]  /*2660*/  BSYNC B1 ;  /* 0x0000000000017941 */ /* 0x000fea0003800000 */
.L_x_6838:
        /* <DEDUP_REMOVED lines=31> */
.L_x_6842:
[----:B------:R-:W-:Y:S05]  /*2860*/  BSYNC B1 ;  /* 0x0000000000017941 */ /* 0x000fea0003800000 */
.L_x_6841:
        /* <DEDUP_REMOVED lines=14> */
.L_x_6834:
[----:B------:R-:W-:Y:S05]  /*2950*/  BSYNC B0 ;  /* 0x0000000000007941 */ /* 0x000fea0003800000 */
.L_x_6833:
        /* <DEDUP_REMOVED lines=26> */
.L_x_6846:
        /* <DEDUP_REMOVED lines=33> */
.L_x_6844:
[----:B------:R-:W-:Y:S05]  /*2d10*/  BSYNC B6 ;  /* 0x0000000000067941 */ /* 0x000fea0003800000 */
.L_x_6843:
[----:B------:R-:W-:Y:S05]  /*2d20*/  BRA.DIV ~URZ, `(.L_x_6847) ;  /* 0x000024627f007947 */ /* 0x000fea000b800000 */
[----:B------:R-:W-:-:S04]  /*2d30*/  IMAD.MOV.U32 R0, RZ, RZ, RZ ;  /* 0x000000ffff007224 */ /* 0x000fc800078e00ff */
.L_x_6859:
        /* <DEDUP_REMOVED lines=22> */
.L_x_6860:
        /* <DEDUP_REMOVED lines=45> */
.L_x_6850:
[----:B------:R-:W-:Y:S05]  /*3170*/  BSYNC B0 ;  /* 0x0000000000007941 */ /* 0x000fea0003800000 */
.L_x_6849:
        /* <DEDUP_REMOVED lines=71> */
.L_x_6852:
[----:B------:R-:W-:Y:S05]  /*35f0*/  BSYNC B0 ;  /* 0x0000000000007941 */ /* 0x000fea0003800000 */
.L_x_6851:
        /* <DEDUP_REMOVED lines=41> */
.L_x_6854:
[----:B------:R-:W-:Y:S05]  /*3890*/  BSYNC B0 ;  /* 0x0000000000007941 */ /* 0x000fea0003800000 */
.L_x_6853:
        /* <DEDUP_REMOVED lines=72> */
.L_x_6856:
[----:B------:R-:W-:Y:S05]  /*3d20*/  BSYNC B0 ;  /* 0x0000000000007941 */ /* 0x000fea0003800000 */
.L_x_6855:
        /* <DEDUP_REMOVED lines=253> */
.L_x_6819:
        /* <DEDUP_REMOVED lines=19> */
.L_x_6845:
        /* <DEDUP_REMOVED lines=20> */
.L_x_6821:
[----:B------:R-:W-:Y:S01]  /*4f70*/  IMAD.MOV.U32 R13, RZ, RZ, -0x800001 ;  /* 0xff7fffffff0d7424 */ /* 0x000fe200078e00ff */
[----:B------:R-:W-:Y:S01]  /*4f80*/  MOV R40, 0xffffffff ;  /* 0xffffffff00287802 */ /* 0x000fe20000000f00 */
[----:B------:R-:W-:Y:S01]  /*4f90*/  IMAD.MOV.U32 R38, RZ, RZ, 0x10 ;  /* 0x00000010ff267424 */ /* 0x000fe200078e00ff */
[----:B------:R-:W-:Y:S01]  /*4fa0*/  MOV R36, 0x4fd0 ;  /* 0x00004fd000247802 */ /* 0x000fe20000000f00 */
[----:B------:R-:W-:Y:S02]  /*4fb0*/  IMAD.MOV.U32 R39, RZ, RZ, 0x1f ;  /* 0x0000001fff277424 */ /* 0x000fe400078e00ff */
[----:B------:R-:W-:Y:S05]  /*4fc0*/  CALL.REL.NOINC `($__internal_171_$__cuda_sm70_shflsync_bfly_p) ;  /* 0x00001be000007944 */ /* 0x000fea0003c00000 */
[----:B-1----:R-:W-:Y:S01]  /*4fd0*/  IMAD.MOV.U32 R3, RZ, RZ, R38 ;  /* 0x000000ffff037224 */ /* 0x002fe200078e0026 */
[----:B0-----:R-:W-:Y:S05]  /*4fe0*/  BRA `(.L_x_6857) ;  /* 0xffffbff000007947 */ /* 0x001fea000383ffff */
.L_x_6822:
[----:B------:R-:W-:Y:S01]  /*4ff0*/  IMAD.MOV.U32 R38, RZ, RZ, 0x8 ;  /* 0x00000008ff267424 */ /* 0x000fe200078e00ff */
[----:B------:R-:W-:Y:S01]  /*5000*/  MOV R36, 0x5040 ;  /* 0x0000504000247802 */ /* 0x000fe20000000f00 */
[----:B------:R-:W-:Y:S02]  /*5010*/  IMAD.MOV.U32 R39, RZ, RZ, 0x1f ;  /* 0x0000001fff277424 */ /* 0x000fe400078e00ff */
[----:B------:R-:W-:Y:S02]  /*5020*/  IMAD.MOV.U32 R40, RZ, RZ, -0x1 ;  /* 0xffffffffff287424 */ /* 0x000fe400078e00ff */
[----:B------:R-:W-:Y:S05]  /*5030*/  CALL.REL.NOINC `($__internal_171_$__cuda_sm70_shflsync_bfly_p) ;  /* 0x00001b7000007944 */ /* 0x000fea0003c00000 */
[----:B01----:R-:W-:Y:S01]  /*5040*/  FMNMX.FTZ R13, R13, R38, !PT ;  /* 0x000000260d0d7209 */ /* 0x003fe20007810000 */
[----:B------:R-:W-:Y:S01]  /*5050*/  HFMA2.MMA R38, -RZ, RZ, 0, 2.384185791015625e-07 ;  /* 0x00000004ff267435 */ /* 0x000fe200000001ff */
[----:B------:R-:W-:Y:S01]  /*5060*/  IMAD.MOV.U32 R39, RZ, RZ, 0x1f ;  /* 0x0000001fff277424 */ /* 0x000fe200078e00ff */
[----:B------:R-:W-:Y:S01]  /*5070*/  MOV R36, 0x50a0 ;  /* 0x000050a000247802 */ /* 0x000fe20000000f00 */
[----:B------:R-:W-:-:S03]  /*5080*/  IMAD.MOV.U32 R40, RZ, RZ, -0x1 ;  /* 0xffffffffff287424 */ /* 0x000fc600078e00ff */
[----:B------:R-:W-:Y:S05]  /*5090*/  CALL.REL.NOINC `($__internal_171_$__cuda_sm70_shflsync_bfly_p) ;  /* 0x00001b1000007944 */ /* 0x000fea0003c00000 */
[----:B01----:R-:W-:Y:S01]  /*50a0*/  FMNMX.FTZ R13, R13, R38, !PT ;  /* 0x000000260d0d7209 */ /* 0x003fe20007810000 */
[----:B------:R-:W-:Y:S01]  /*50b0*/  IMAD.MOV.U32 R38, RZ, RZ, 0x2 ;  /* 0x00000002ff267424 */ /* 0x000fe200078e00ff */
[----:B------:R-:W-:Y:S01]  /*50c0*/  MOV R40, 0xffffffff ;  /* 0xffffffff00287802 */ /* 0x000fe20000000f00 */
[----:B------:R-:W-:Y:S01]  /*50d0*/  IMAD.MOV.U32 R39, RZ, RZ, 0x1f ;  /* 0x0000001fff277424 */ /* 0x000fe200078e00ff */
[----:B------:R-:W-:-:S02]  /*50e0*/  MOV R36, 0x5100 ;  /* 0x0000510000247802 */ /* 0x000fc40000000f00 */
[----:B------:R-:W-:Y:S05]  /*50f0*/  CALL.REL.NOINC `($__internal_171_$__cuda_sm70_shflsync_bfly_p) ;  /* 0x00001ab000007944 */ /* 0x000fea0003c00000 */
[----:B-1----:R-:W-:Y:S01]  /*5100*/  FMNMX.FTZ R5, R13, R38, !PT ;  /* 0x000000260d057209 */ /* 0x002fe20007810000 */
[----:B------:R-:W-:Y:S01]  /*5110*/  IMAD.MOV.U32 R38, RZ, RZ, 0x1 ;  /* 0x00000001ff267424 */ /* 0x000fe200078e00ff */
[----:B------:R-:W-:Y:S01]  /*5120*/  MOV R36, 0x5170 ;  /* 0x0000517000247802 */ /* 0x000fe20000000f00 */
[----:B0-----:R-:W-:-:S02]  /*5130*/  IMAD.MOV.U32 R39, RZ, RZ, 0x1f ;  /* 0x0000001fff277424 */ /* 0x001fc400078e00ff */
[----:B------:R-:W-:Y:S02]  /*5140*/  IMAD.MOV.U32 R40, RZ, RZ, -0x1 ;  /* 0xffffffffff287424 */ /* 0x000fe400078e00ff */
[----:B------:R-:W-:Y:S02]  /*5150*/  IMAD.MOV.U32 R13, RZ, RZ, R5 ;  /* 0x000000ffff0d7224 */ /* 0x000fe400078e0005 */
[----:B------:R-:W-:Y:S05]  /*5160*/  CALL.REL.NOINC `($__internal_171_$__cuda_sm70_shflsync_bfly_p) ;  /* 0x00001a4000007944 */ /* 0x000fea0003c00000 */
[----:B-1----:R-:W-:Y:S01]  /*5170*/  MOV R8, R38 ;  /* 0x0000002600087202 */ /* 0x002fe20000000f00 */
[----:B0-----:R-:W-:Y:S05]  /*5180*/  BRA `(.L_x_6858) ;  /* 0xffffbef000007947 */ /* 0x001fea000383ffff */
.L_x_6847:
[----:B------:R-:W-:Y:S01]  /*5190*/  IMAD.MOV.U32 R13, RZ, RZ, RZ ;  /* 0x000000ffff0d7224 */ /* 0x000fe200078e00ff */
[----:B------:R-:W-:Y:S01]  /*51a0*/  MOV R36, 0x51f0 ;  /* 0x000051f000247802 */ /* 0x000fe20000000f00 */
[----:B------:R-:W-:Y:S02]  /*51b0*/  IMAD.MOV.U32 R38, RZ, RZ, 0x2 ;  /* 0x00000002ff267424 */ /* 0x000fe400078e00ff */
[----:B------:R-:W-:Y:S02]  /*51c0*/  IMAD.MOV.U32 R39, RZ, RZ, 0x1f ;  /* 0x0000001fff277424 */ /* 0x000fe400078e00ff */
[----:B------:R-:W-:Y:S02]  /*51d0*/  IMAD.MOV.U32 R40, RZ, RZ, -0x1 ;  /* 0xffffffffff287424 */ /* 0x000fe400078e00ff */
[----:B0-----:R-:W-:Y:S05]  /*51e0*/  CALL.REL.NOINC `($__internal_171_$__cuda_sm70_shflsync_bfly_p) ;  /* 0x000019c000007944 */ /* 0x001fea0003c00000 */
[----:B-1----:R-:W-:Y:S01]  /*51f0*/  MOV R0, R38 ;  /* 0x0000002600007202 */ /* 0x002fe20000000f00 */
[----:B0-----:R-:W-:Y:S05]  /*5200*/  BRA `(.L_x_6859) ;  /* 0xffffdb3000007947 */ /* 0x001fea000383ffff */
.L_x_6848:
[----:B------:R-:W-:Y:S01]  /*5210*/  IMAD.MOV.U32 R38, RZ, RZ, 0x1 ;  /* 0x00000001ff267424 */ /* 0x000fe200078e00ff */
[----:B------:R-:W-:Y:S01]  /*5220*/  MOV R36, 0x5260 ;  /* 0x0000526000247802 */ /* 0x000fe20000000f00 */
[----:B------:R-:W-:-:S02]  /*5230*/  IMAD.MOV.U32 R39, RZ, RZ, 0x1f ;  /* 0x0000001fff277424 */ /* 0x000fc400078e00ff */
[----:B------:R-:W-:Y:S02]  /*5240*/  IMAD.MOV.U32 R40, RZ, RZ, -0x1 ;  /* 0xffffffffff287424 */ /* 0x000fe400078e00ff */
[----:B0-----:R-:W-:Y:S05]  /*5250*/  CALL.REL.NOINC `($__internal_171_$__cuda_sm70_shflsync_bfly_p) ;  /* 0x0000195000007944 */ /* 0x001fea0003c00000 */
[----:B-1----:R-:W-:Y:S01]  /*5260*/  FADD.FTZ R35, R13, R38 ;  /* 0x000000260d237221 */ /* 0x002fe20000010000 */
[----:B------:R-:W-:Y:S01]  /*5270*/  HFMA2.MMA R38, -RZ, RZ, 0, 1.1920928955078125e-07 ;  /* 0x00000002ff267435 */ /* 0x000fe200000001ff */
[----:B0-----:R-:W-:Y:S01]  /*5280*/  IMAD.MOV.U32 R13, RZ, RZ, RZ ;  /* 0x000000ffff0d7224 */ /* 0x001fe200078e00ff */
[----:B------:R-:W-:Y:S01]  /*5290*/  MOV R36, 0x52d0 ;  /* 0x000052d000247802 */ /* 0x000fe20000000f00 */
[----:B------:R-:W-:Y:S02]  /*52a0*/  IMAD.MOV.U32 R39, RZ, RZ, 0x1f ;  /* 0x0000001fff277424 */ /* 0x000fe400078e00ff */
[----:B------:R-:W-:Y:S02]  /*52b0*/  IMAD.MOV.U32 R40, RZ, RZ, -0x1 ;  /* 0xffffffffff287424 */ /* 0x000fe400078e00ff */
[----:B------:R-:W-:Y:S05]  /*52c0*/  CALL.REL.NOINC `($__internal_171_$__cuda_sm70_shflsync_bfly_p) ;  /* 0x000018e000007944 */ /* 0x000fea0003c00000 */
[----:B01----:R-:W-:Y:S01]  /*52d0*/  FADD.FTZ R13, RZ, R38 ;  /* 0x00000026ff0d7221 */ /* 0x003fe20000010000 */
[----:B------:R-:W-:Y:S01]  /*52e0*/  MOV R40, 0xffffffff ;  /* 0xffffffff00287802 */ /* 0x000fe20000000f00 */
[----:B------:R-:W-:Y:S01]  /*52f0*/  IMAD.MOV.U32 R38, RZ, RZ, 0x1 ;  /* 0x00000001ff267424 */ /* 0x000fe200078e00ff */
[----:B------:R-:W-:Y:S01]  /*5300*/  MOV R36, 0x5330 ;  /* 0x0000533000247802 */ /* 0x000fe20000000f00 */
[----:B------:R-:W-:-:S02]  /*5310*/  IMAD.MOV.U32 R39, RZ, RZ, 0x1f ;  /* 0x0000001fff277424 */ /* 0x000fc400078e00ff */
[----:B------:R-:W-:Y:S05]  /*5320*/  CALL.REL.NOINC `($__internal_171_$__cuda_sm70_shflsync_bfly_p) ;  /* 0x0000188000007944 */ /* 0x000fea0003c00000 */
[----:B-1----:R-:W-:Y:S01]  /*5330*/  FADD.FTZ R32, R13, R38 ;  /* 0x000000260d207221 */ /* 0x002fe20000010000 */
[----:B------:R-:W-:Y:S01]  /*5340*/  MOV R36, 0x53a0 ;  /* 0x000053a000247802 */ /* 0x000fe20000000f00 */
[----:B0-----:R-:W-:-:S02]  /*5350*/  IMAD.MOV.U32 R13, RZ, RZ, RZ ;  /* 0x000000ffff0d7224 */ /* 0x001fc400078e00ff */
[----:B------:R-:W-:Y:S02]  /*5360*/  IMAD.MOV.U32 R38, RZ, RZ, 0x2 ;  /* 0x00000002ff267424 */ /* 0x000fe400078e00ff */
[----:B------:R-:W-:Y:S02]  /*5370*/  IMAD.MOV.U32 R39, RZ, RZ, 0x1f ;  /* 0x0000001fff277424 */ /* 0x000fe400078e00ff */
[----:B------:R-:W-:Y:S02]  /*5380*/  IMAD.MOV.U32 R40, RZ, RZ, -0x1 ;  /* 0xffffffffff287424 */ /* 0x000fe400078e00ff */
[----:B------:R-:W-:Y:S05]  /*5390*/  CALL.REL.NOINC `($__internal_171_$__cuda_sm70_shflsync_bfly_p) ;  /* 0x0000181000007944 */ /* 0x000fea0003c00000 */
[----:B01----:R-:W-:Y:S01]  /*53a0*/  FADD.FTZ R13, RZ, R38 ;  /* 0x00000026ff0d7221 */ /* 0x003fe20000010000 */
[----:B------:R-:W-:Y:S01]  /*53b0*/  HFMA2.MMA R38, -RZ, RZ, 0, 5.9604644775390625e-08 ;  /* 0x00000001ff267435 */ /* 0x000fe200000001ff */
[----:B------:R-:W-:Y:S01]  /*53c0*/  IMAD.MOV.U32 R39, RZ, RZ, 0x1f ;  /* 0x0000001fff277424 */ /* 0x000fe200078e00ff */
[----:B------:R-:W-:Y:S01]  /*53d0*/  MOV R36, 0x5400 ;  /* 0x0000540000247802 */ /* 0x000fe20000000f00 */
[----:B------:R-:W-:-:S03]  /*53e0*/  IMAD.MOV.U32 R40, RZ, RZ, -0x1 ;  /* 0xffffffffff287424 */ /* 0x000fc600078e00ff */
[----:B------:R-:W-:Y:S05]  /*53f0*/  CALL.REL.NOINC `($__internal_171_$__cuda_sm70_shflsync_bfly_p) ;  /* 0x000017b000007944 */ /* 0x000fea0003c00000 */
[----:B-1----:R-:W-:Y:S01]  /*5400*/  FADD.FTZ R33, R13, R38 ;  /* 0x000000260d217221 */ /* 0x002fe20000010000 */
[----:B0-----:R-:W-:Y:S01]  /*5410*/  MOV R39, 0x1f ;  /* 0x0000001f00277802 */ /* 0x001fe20000000f00 */
[----:B------:R-:W-:Y:S01]  /*5420*/  IMAD.MOV.U32 R13, RZ, RZ, RZ ;  /* 0x000000ffff0d7224 */ /* 0x000fe200078e00ff */
[----:B------:R-:W-:Y:S01]  /*5430*/  MOV R36, 0x5470 ;  /* 0x0000547000247802 */ /* 0x000fe20000000f00 */
[----:B------:R-:W-:-:S02]  /*5440*/  IMAD.MOV.U32 R38, RZ, RZ, 0x2 ;  /* 0x00000002ff267424 */ /* 0x000fc400078e00ff */
[----:B------:R-:W-:Y:S02]  /*5450*/  IMAD.MOV.U32 R40, RZ, RZ, -0x1 ;  /* 0xffffffffff287424 */ /* 0x000fe400078e00ff */
[----:B------:R-:W-:Y:S05]  /*5460*/  CALL.REL.NOINC `($__internal_171_$__cuda_sm70_shflsync_bfly_p) ;  /* 0x0000174000007944 */ /* 0x000fea0003c00000 */
[----:B01----:R-:W-:Y:S01]  /*5470*/  FADD.FTZ R13, RZ, R38 ;  /* 0x00000026ff0d7221 */ /* 0x003fe20000010000 */
[----:B------:R-:W-:Y:S01]  /*5480*/  MOV R36, 0x54d0 ;  /* 0x000054d000247802 */ /* 0x000fe20000000f00 */
[----:B------:R-:W-:Y:S02]  /*5490*/  IMAD.MOV.U32 R38, RZ, RZ, 0x1 ;  /* 0x00000001ff267424 */ /* 0x000fe400078e00ff */
[----:B------:R-:W-:Y:S02]  /*54a0*/  IMAD.MOV.U32 R39, RZ, RZ, 0x1f ;  /* 0x0000001fff277424 */ /* 0x000fe400078e00ff */
[----:B------:R-:W-:Y:S02]  /*54b0*/  IMAD.MOV.U32 R40, RZ, RZ, -0x1 ;  /* 0xffffffffff287424 */ /* 0x000fe400078e00ff */
[----:B------:R-:W-:Y:S05]  /*54c0*/  CALL.REL.NOINC `($__internal_171_$__cuda_sm70_shflsync_bfly_p) ;  /* 0x000016e000007944 */ /* 0x000fea0003c00000 */
[----:B-1----:R-:W-:Y:S01]  /*54d0*/  FADD.FTZ R34, R13, R38 ;  /* 0x000000260d227221 */ /* 0x002fe20000010000 */
[----:B0-----:R-:W-:Y:S01]  /*54e0*/  HFMA2.MMA R13, -RZ, RZ, 0, 0 ;  /* 0x00000000ff0d7435 */ /* 0x001fe200000001ff */
[----:B------:R-:W-:Y:S01]  /*54f0*/  IMAD.MOV.U32 R38, RZ, RZ, 0x2 ;  /* 0x00000002ff267424 */ /* 0x000fe200078e00ff */
[----:B------:R-:W-:Y:S01]  /*5500*/  MOV R36, 0x5540 ;  /* 0x0000554000247802 */ /* 0x000fe20000000f00 */
[----:B------:R-:W-:-:S02]  /*5510*/  IMAD.MOV.U32 R39, RZ, RZ, 0x1f ;  /* 0x0000001fff277424 */ /* 0x000fc400078e00ff */
[----:B------:R-:W-:Y:S02]  /*5520*/  IMAD.MOV.U32 R40, RZ, RZ, -0x1 ;  /* 0xffffffffff287424 */ /* 0x000fe400078e00ff */
[----:B------:R-:W-:Y:S05]  /*5530*/  CALL.REL.NOINC `($__internal_171_$__cuda_sm70_shflsync_bfly_p) ;  /* 0x0000167000007944 */ /* 0x000fea0003c00000 */
[----:B01----:R-:W-:Y:S01]  /*5540*/  FADD.FTZ R13, RZ, R38 ;  /* 0x00000026ff0d7221 */ /* 0x003fe20000010000 */
[----:B------:R-:W-:Y:S01]  /*5550*/  MOV R39, 0x1f ;  /* 0x0000001f00277802 */ /* 0x000fe20000000f00 */
[----:B------:R-:W-:Y:S01]  /*5560*/  IMAD.MOV.U32 R38, RZ, RZ, 0x1 ;  /* 0x00000001ff267424 */ /* 0x000fe200078e00ff */
[----:B------:R-:W-:Y:S01]  /*5570*/  MOV R36, 0x55a0 ;  /* 0x000055a000247802 */ /* 0x000fe20000000f00 */
[----:B------:R-:W-:Y:S02]  /*5580*/  IMAD.MOV.U32 R40, RZ, RZ, -0x1 ;  /* 0xffffffffff287424 */ /* 0x000fe400078e00ff */
[----:B------:R-:W-:Y:S05]  /*5590*/  CALL.REL.NOINC `($__internal_171_$__cuda_sm70_shflsync_bfly_p) ;  /* 0x0000161000007944 */ /* 0x000fea0003c00000 */
[----:B-1----:R-:W-:Y:S01]  /*55a0*/  FADD.FTZ R31, R13, R38 ;  /* 0x000000260d1f7221 */ /* 0x002fe20000010000 */
[----:B0-----:R-:W-:Y:S01]  /*55b0*/  MOV R40, 0xffffffff ;  /* 0xffffffff00287802 */ /* 0x001fe20000000f00 */
[----:B------:R-:W-:Y:S01]  /*55c0*/  IMAD.MOV.U32 R13, RZ, RZ, RZ ;  /* 0x000000ffff0d7224 */ /* 0x000fe200078e00ff */
[----:B------:R-:W-:Y:S01]  /*55d0*/  MOV R36, 0x5610 ;  /* 0x0000561000247802 */ /* 0x000fe20000000f00 */
[----:B------:R-:W-:Y:S02]  /*55e0*/  IMAD.MOV.U32 R38, RZ, RZ, 0x2 ;  /* 0x00000002ff267424 */ /* 0x000fe400078e00ff */
[----:B------:R-:W-:-:S02]  /*55f0*/  IMAD.MOV.U32 R39, RZ, RZ, 0x1f ;  /* 0x0000001fff277424 */ /* 0x000fc400078e00ff */
[----:B------:R-:W-:Y:S05]  /*5600*/  CALL.REL.NOINC `($__internal_171_$__cuda_sm70_shflsync_bfly_p) ;  /* 0x000015a000007944 */ /* 0x000fea0003c00000 */
[----:B01----:R-:W-:Y:S01]  /*5610*/  FADD.FTZ R13, RZ, R38 ;  /* 0x00000026ff0d7221 */ /* 0x003fe20000010000 */
[----:B------:R-:W-:Y:S01]  /*5620*/  MOV R36, 0x5670 ;  /* 0x0000567000247802 */ /* 0x000fe20000000f00 */
[----:B------:R-:W-:-:S02]  /*5630*/  IMAD.MOV.U32 R38, RZ, RZ, 0x1 ;  /* 0x00000001ff267424 */ /* 0x000fc400078e00ff */
[----:B------:R-:W-:Y:S02]  /*5640*/  IMAD.MOV.U32 R39, RZ, RZ, 0x1f ;  /* 0x0000001fff277424 */ /* 0x000fe400078e00ff */
[----:B------:R-:W-:Y:S02]  /*5650*/  IMAD.MOV.U32 R40, RZ, RZ, -0x1 ;  /* 0xffffffffff287424 */ /* 0x000fe400078e00ff */
[----:B------:R-:W-:Y:S05]  /*5660*/  CALL.REL.NOINC `($__internal_171_$__cuda_sm70_shflsync_bfly_p) ;  /* 0x0000154000007944 */ /* 0x000fea0003c00000 */
        /* <DEDUP_REMOVED lines=313> */
[----:B------:R-:W-:Y:S01]  /*6a00*/  HFMA2.MMA R38, -RZ, RZ, 0, 1.1920928955078125e-07 ;  /* 0x00000002ff267435 */ /* 0x000fe200000001ff */
[----:B0-----:R-:W-:Y:S01]  /*6a10*/  IMAD.MOV.U32 R13, RZ, RZ, RZ ;  /* 0x000000ffff0d7224 */ /* 0x001fe200078e00ff */
[----:B------:R-:W-:Y:S01]  /*6a20*/  MOV R36, 0x6a60 ;  /* 0x00006a6000247802 */ /* 0x000fe20000000f00 */
[----:B------:R-:W-:Y:S02]  /*6a30*/  IMAD.MOV.U32 R39, RZ, RZ, 0x1f ;  /* 0x0000001fff277424 */ /* 0x000fe400078e00ff */
[----:B------:R-:W-:-:S02]  /*6a40*/  IMAD.MOV.U32 R40, RZ, RZ, -0x1 ;  /* 0xffffffffff287424 */ /* 0x000fc400078e00ff */
[----:B------:R-:W-:Y:S05]  /*6a50*/  CALL.REL.NOINC `($__internal_171_$__cuda_sm70_shflsync_bfly_p) ;  /* 0x0000015000007944 */ /* 0x000fea0003c00000 */
[----:B01----:R-:W-:Y:S01]  /*6a60*/  FADD.FTZ R13, RZ, R38 ;  /* 0x00000026ff0d7221 */ /* 0x003fe20000010000 */
[----:B------:R-:W-:Y:S01]  /*6a70*/  MOV R39, 0x1f ;  /* 0x0000001f00277802 */ /* 0x000fe20000000f00 */
[----:B------:R-:W-:Y:S01]  /*6a80*/  IMAD.MOV.U32 R38, RZ, RZ, 0x1 ;  /* 0x00000001ff267424 */ /* 0x000fe200078e00ff */
[----:B------:R-:W-:Y:S01]  /*6a90*/  MOV R36, 0x6ac0 ;  /* 0x00006ac000247802 */ /* 0x000fe20000000f00 */
[----:B------:R-:W-:-:S02]  /*6aa0*/  IMAD.MOV.U32 R40, RZ, RZ, -0x1 ;  /* 0xffffffffff287424 */ /* 0x000fc400078e00ff */
[----:B------:R-:W-:Y:S05]  /*6ab0*/  CALL.REL.NOINC `($__internal_171_$__cuda_sm70_shflsync_bfly_p) ;  /* 0x000000f000007944 */ /* 0x000fea0003c00000 */
[----:B0-----:R-:W-:Y:S01]  /*6ac0*/  HFMA2.MMA R39, -RZ, RZ, 0, 1.847743988037109375e-06 ;  /* 0x0000001fff277435 */ /* 0x001fe200000001ff */
[----:B-1----:R-:W-:Y:S01]  /*6ad0*/  FADD.FTZ R0, R13, R38 ;  /* 0x000000260d007221 */ /* 0x002fe20000010000 */
[----:B------:R-:W-:Y:S01]  /*6ae0*/  MOV R36, 0x6b30 ;  /* 0x00006b3000247802 */ /* 0x000fe20000000f00 */
[----:B------:R-:W-:-:S02]  /*6af0*/  IMAD.MOV.U32 R13, RZ, RZ, RZ ;  /* 0x000000ffff0d7224 */ /* 0x000fc400078e00ff */
[----:B------:R-:W-:Y:S02]  /*6b00*/  IMAD.MOV.U32 R38, RZ, RZ, 0x2 ;  /* 0x00000002ff267424 */ /* 0x000fe400078e00ff */
[----:B------:R-:W-:Y:S02]  /*6b10*/  IMAD.MOV.U32 R40, RZ, RZ, -0x1 ;  /* 0xffffffffff287424 */ /* 0x000fe400078e00ff */
[----:B------:R-:W-:Y:S05]  /*6b20*/  CALL.REL.NOINC `($__internal_171_$__cuda_sm70_shflsync_bfly_p) ;  /* 0x0000008000007944 */ /* 0x000fea0003c00000 */
[----:B01----:R-:W-:Y:S01]  /*6b30*/  FADD.FTZ R13, RZ, R38 ;  /* 0x00000026ff0d7221 */ /* 0x003fe20000010000 */
[----:B------:R-:W-:Y:S01]  /*6b40*/  MOV R40, 0xffffffff ;  /* 0xffffffff00287802 */ /* 0x000fe20000000f00 */
[----:B------:R-:W-:Y:S01]  /*6b50*/  IMAD.MOV.U32 R38, RZ, RZ, 0x1 ;  /* 0x00000001ff267424 */ /* 0x000fe200078e00ff */
[----:B------:R-:W-:Y:S01]  /*6b60*/  MOV R36, 0x6b90 ;  /* 0x00006b9000247802 */ /* 0x000fe20000000f00 */
[----:B------:R-:W-:Y:S02]  /*6b70*/  IMAD.MOV.U32 R39, RZ, RZ, 0x1f ;  /* 0x0000001fff277424 */ /* 0x000fe400078e00ff */
[----:B------:R-:W-:Y:S05]  /*6b80*/  CALL.REL.NOINC `($__internal_171_$__cuda_sm70_shflsync_bfly_p) ;  /* 0x0000002000007944 */ /* 0x000fea0003c00000 */
[----:B-1----:R-:W-:Y:S01]  /*6b90*/  IMAD.MOV.U32 R36, RZ, RZ, R38 ;  /* 0x000000ffff247224 */ /* 0x002fe200078e0026 */
[----:B0-----:R-:W-:Y:S05]  /*6ba0*/  BRA `(.L_x_6860) ;  /* 0xffffc2f000007947 */ /* 0x001fea000383ffff */
        .weak           $__internal_171_$__cuda_sm70_shflsync_bfly_p
        .type           $__internal_171_$__cuda_sm70_shflsync_bfly_p,@function
        .size           $__internal_171_$__cuda_sm70_shflsync_bfly_p,(.L_x_23338 - $__internal_171_$__cuda_sm70_shflsync_bfly_p)
$__internal_171_$__cuda_sm70_shflsync_bfly_p:
[----:B------:R-:W-:Y:S01]  /*6bb0*/  IMAD.MOV.U32 R37, RZ, RZ, 0x0 ;  /* 0x00000000ff257424 */ /* 0x000fe200078e00ff */
[----:B------:R-:W-:Y:S04]  /*6bc0*/  WARPSYNC R40 ;  /* 0x0000002800007348 */ /* 0x000fe80003800000 */
[----:B------:R0:W1:Y:S01]  /*6bd0*/  SHFL.BFLY PT, R38, R13, R38, R39 ;  /* 0x0c0000260d267389 */ /* 0x00006200000e0027 */
[----:B------:R-:W-:Y:S05]  /*6be0*/  RET.REL.NODEC R36 `(_ZN4vllm25paged_attention_v1_kernelI13__nv_bfloat16hLi256ELi32ELi128ELNS_18Fp8KVCacheDataTypeE1ELb1EEEvPT_PKS3_PKT0_S9_ifPKiSB_iPKfiiiSD_SD_iiiii) ;  /* 0xffff941024007950 */ /* 0x000fea0003c3ffff */
.L_x_6861:
        /* <DEDUP_REMOVED lines=9> */
.L_x_23338:


//--------------------- .text._ZN4vllm25paged_attention_v1_kernelI13__nv_bfloat16hLi192ELi32ELi128ELNS_18Fp8KVCacheDataTypeE1ELb1EEEvPT_PKS3_PKT0_S9_ifPKiSB_iPKfiiiSD_SD_iiiii --------------------------
	.section	.text._ZN4vllm25paged_attention_v1_kernelI13__nv_bfloat16hLi192ELi32ELi128ELNS_18Fp8KVCacheDataTypeE1ELb1EEEvPT_PKS3_PKT0_S9_ifPKiSB_iPKfiiiSD_SD_iiiii,"ax",@progbits
	.sectioninfo	@"SHI_REGISTERS=49"
	.align	128
        .global         _ZN4vllm25paged_attention_v1_kernelI13__nv_bfloat16hLi192ELi32ELi128ELNS_18Fp8KVCacheDataTypeE1ELb1EEEvPT_PKS3_PKT0_S9_ifPKiSB_iPKfiiiSD_SD_iiiii
        .type           _ZN4vllm25paged_attention_v1_kernelI13__nv_bfloat16hLi192ELi32ELi128ELNS_18Fp8KVCacheDataTypeE1ELb1EEEvPT_PKS3_PKT0_S9_ifPKiSB_iPKfiiiSD_SD_iiiii,@function
        .size           _ZN4vllm25paged_attention_v1_kernelI13__nv_bfloat16hLi192ELi32ELi128ELNS_18Fp8KVCacheDataTypeE1ELb1EEEvPT_PKS3_PKT0_S9_ifPKiSB_iPKfiiiSD_SD_iiiii,(.L_x_23339 - _ZN4vllm25paged_attention_v1_kernelI13__nv_bfloat16hLi192ELi32ELi128ELNS_18Fp8KVCacheDataTypeE1ELb1EEEvPT_PKS3_PKT0_S9_ifPKiSB_iPKfiiiSD_SD_iiiii)
        .other          _ZN4vllm25paged_attention_v1_kernelI13__nv_bfloat16hLi192ELi32ELi128ELNS_18Fp8KVCacheDataTypeE1ELb1EEEvPT_PKS3_PKT0_S9_ifPKiSB_iPKfiiiSD_SD_iiiii,@"STO_CUDA_ENTRY STV_DEFAULT"
_ZN4vllm25paged_attention_v1_kernelI13__nv_bfloat16hLi192ELi32ELi128ELNS_18Fp8KVCacheDataTypeE1ELb1EEEvPT_PKS3_PKT0_S9_ifPKiSB_iPKfiiiSD_SD_iiiii:
.text._ZN4vllm25paged_attention_v1_kernelI13__nv_bfloat16hLi192ELi32ELi128ELNS_18Fp8KVCacheDataTypeE1ELb1EEEvPT_PKS3_PKT0_S9_ifPKiSB_iPKfiiiSD_SD_iiiii:
        /* <DEDUP_REMOVED lines=39> */
.L_x_6866:
        /* <DEDUP_REMOVED lines=15> */
.L_x_6865:
[----:B------:R-:W-:Y:S05]  /*0360*/  BSYNC B1 ;  /* 0x0000000000017941 */ /* 0x000fea0003800000 */
.L_x_6864:
        /* <DEDUP_REMOVED lines=10> */
.L_x_6867:
        /* <DEDUP_REMOVED lines=28> */
.L_x_6863:
[----:B0-----:R-:W-:Y:S05]  /*05d0*/  BSYNC B0 ;  /* 0x0000000000007941 */ /* 0x001fea0003800000 */
.L_x_6862:
        /* <DEDUP_REMOVED lines=90> */
.L_x_6868:
[----:B------:R-:W-:-:S04]  /*0b80*/  IMAD.MOV.U32 R7, RZ, RZ, c[0x0][0xc] ;  /* 0x00000300ff077624 */ /* 0x000fc800078e00ff */
[----:B------:R-:W-:-:S04]  /*0b90*/  IMAD R2, R7, c[0x0][0x1c8], R2 ;  /* 0x0000720007027a24 */ /* 0x000fc800078e0202 */
[----:B------:R-:W-:-:S03]  /*0ba0*/  IMAD R2, R2, c[0x0][0x1d8], RZ ;  /* 0x0000760002027a24 */ /* 0x000fc600078e02ff */
.L_x_6869:
        /* <DEDUP_REMOVED lines=18> */
.L_x_6873:
        /* <DEDUP_REMOVED lines=36> */
.L_x_6871:
[----:B------:R-:W-:Y:S05]  /*0f10*/  BSYNC B7 ;  /* 0x0000000000077941 */ /* 0x000fea0003800000 */
.L_x_6870:
[----:B------:R-:W-:Y:S05]  /*0f20*/  BRA.DIV ~URZ, `(.L_x_6874) ;  /* 0x000037627f007947 */ /* 0x000fea000b800000 */
[----:B------:R-:W-:-:S05]  /*0f30*/  IMAD.MOV.U32 R5, RZ, RZ, -0x800001 ;  /* 0xff7fffffff057424 */ /* 0x000fca00078e00ff */
.L_x_6910:
        /* <DEDUP_REMOVED lines=10> */
.L_x_6911:
        /* <DEDUP_REMOVED lines=33> */
.L_x_6880:
        /* <DEDUP_REMOVED lines=11> */
.L_x_6879:
[----:B------:R-:W-:Y:S05]  /*12a0*/  BSYNC B1 ;  /* 0x0000000000017941 */ /* 0x000fea0003800000 */
.L_x_6878:
        /* <DEDUP_REMOVED lines=10> */
.L_x_6883:
        /* <DEDUP_REMOVED lines=100> */
.L_x_6882:
[----:B------:R-:W-:Y:S05]  /*1990*/  BSYNC B1 ;  /* 0x0000000000017941 */ /* 0x000fea0003800000 */
.L_x_6881:
        /* <DEDUP_REMOVED lines=55> */
.L_x_6885:
[----:B------:R-:W-:Y:S05]  /*1d10*/  BSYNC B1 ;  /* 0x0000000000017941 */ /* 0x000fea0003800000 */
.L_x_6884:
        /* <DEDUP_REMOVED lines=26> */
.L_x_6877:
[----:B------:R-:W-:Y:S05]  /*1ec0*/  BSYNC B0 ;  /* 0x0000000000007941 */ /* 0x000fea0003800000 */
.L_x_6876:
        /* <DEDUP_REMOVED lines=36> */
.L_x_6890:
        /* <DEDUP_REMOVED lines=8> */
.L_x_6889:
[----:B0-----:R-:W-:Y:S05]  /*2190*/  BSYNC B1 ;  /* 0x0000000000017941 */ /* 0x001fea0003800000 */
.L_x_6888:
        /* <DEDUP_REMOVED lines=10> */
.L_x_6893:
        /* <DEDUP_REMOVED lines=52> */
.L_x_6892:
[----:B------:R-:W-:Y:S05]  /*2580*/  BSYNC B1 ;  /* 0x0000000000017941 */ /* 0x000fea0003800000 */
.L_x_6891:
        /* <DEDUP_REMOVED lines=31> */
.L_x_6895:
[----:B------:R-:W-:Y:S05]  /*2780*/  BSYNC B1 ;  /* 0x0000000000017941 */ /* 0x000fea0003800000 */
.L_x_6894:
        /* <DEDUP_REMOVED lines=14> */
.L_x_6887:
[----:B------:R-:W-:Y:S05]  /*2870*/  BSYNC B0 ;  /* 0x0000000000007941 */ /* 0x000fea0003800000 */
.L_x_6886:
        /* <DEDUP_REMOVED lines=27> */
.L_x_6899:
        /* <DEDUP_REMOVED lines=33> */
.L_x_6897:
[----:B------:R-:W-:Y:S05]  /*2c40*/  BSYNC B6 ;  /* 0x0000000000067941 */ /* 0x000fea0003800000 */
.L_x_6896:
[----:B------:R-:W-:Y:S05]  /*2c50*/  BRA.DIV ~URZ, `(.L_x_6900) ;  /* 0x00001c527f007947 */ /* 0x000fea000b800000 */
[----:B------:R-:W-:-:S04]  /*2c60*/  IMAD.MOV.U32 R0, RZ, RZ, RZ ;  /* 0x000000ffff007224 */ /* 0x000fc800078e00ff */
.L_x_6912:
        /* <DEDUP_REMOVED lines=18> */
.L_x_6913:
        /* <DEDUP_REMOVED lines=43> */
.L_x_6903:
[----:B------:R-:W-:Y:S05]  /*3040*/  BSYNC B0 ;  /* 0x0000000000007941 */ /* 0x000fea0003800000 */
.L_x_6902:
        /* <DEDUP_REMOVED lines=51> */
.L_x_6905:
[----:B------:R-:W-:Y:S05]  /*3380*/  BSYNC B0 ;  /* 0x0000000000007941 */ /* 0x000fea0003800000 */
.L_x_6904:
        /* <DEDUP_REMOVED lines=27> */
.L_x_6907:
[----:B------:R-:W-:Y:S05]  /*3540*/  BSYNC B0 ;  /* 0x0000000000007941 */ /* 0x000fea0003800000 */
.L_x_6906:
        /* <DEDUP_REMOVED lines=51> */
.L_x_6909:
[----:B------:R-:W-:Y:S05]  /*3880*/  BSYNC B0 ;  /* 0x0000000000007941 */ /* 0x000fea0003800000 */
.L_x_6908:
        /* <DEDUP_REMOVED lines=185> */
.L_x_6872:
        /* <DEDUP_REMOVED lines=19> */
.L_x_6898:
        /* <DEDUP_REMOVED lines=20> */
.L_x_6874:
[----:B------:R-:W-:Y:S01]  /*4690*/  IMAD.MOV.U32 R31, RZ, RZ, -0x800001 ;  /* 0xff7fffffff1f7424 */ /* 0x000fe200078e00ff */
[----:B------:R-:W-:Y:S01]  /*46a0*/  MOV R34, 0xffffffff ;  /* 0xffffffff00227802 */ /* 0x000fe20000000f00 */
[----:B------:R-:W-:Y:S01]  /*46b0*/  IMAD.MOV.U32 R32, RZ, RZ, 0x10 ;  /* 0x00000010ff207424 */ /* 0x000fe200078e00ff */
[----:B------:R-:W-:Y:S01]  /*46c0*/  MOV R16, 0x46f0 ;  /* 0x000046f000107802 */ /* 0x000fe20000000f00 */
[----:B------:R-:W-:Y:S02]  /*46d0*/  IMAD.MOV.U32 R33, RZ, RZ, 0x1f ;  /* 0x0000001fff217424 */ /* 0x000fe400078e00ff */
[----:B------:R-:W-:Y:S05]  /*46e0*/  CALL.REL.NOINC `($__internal_172_$__cuda_sm70_shflsync_bfly_p) ;  /* 0x0000156000007944 */ /* 0x000fea0003c00000 */
[----:B-1----:R-:W-:Y:S01]  /*46f0*/  IMAD.MOV.U32 R5, RZ, RZ, R32 ;  /* 0x000000ffff057224 */ /* 0x002fe200078e0020 */
[----:B0-----:R-:W-:Y:S05]  /*4700*/  BRA `(.L_x_6910) ;  /* 0xffffc83000007947 */ /* 0x001fea000383ffff */
.L_x_6875:
[----:B------:R-:W-:Y:S01]  /*4710*/  IMAD.MOV.U32 R32, RZ, RZ, 0x8 ;  /* 0x00000008ff207424 */ /* 0x000fe200078e00ff */
[----:B------:R-:W-:Y:S01]  /*4720*/  MOV R34, 0xffffffff ;  /* 0xffffffff00227802 */ /* 0x000fe20000000f00 */
[----:B------:R-:W-:Y:S01]  /*4730*/  IMAD.MOV.U32 R33, RZ, RZ, 0x1f ;  /* 0x0000001fff217424 */ /* 0x000fe200078e00ff */
[----:B------:R-:W-:Y:S02]  /*4740*/  MOV R16, 0x4760 ;  /* 0x0000476000107802 */ /* 0x000fe40000000f00 */
[----:B------:R-:W-:Y:S05]  /*4750*/  CALL.REL.NOINC `($__internal_172_$__cuda_sm70_shflsync_bfly_p) ;  /* 0x000014f000007944 */ /* 0x000fea0003c00000 */
[----:B01----:R-:W-:Y:S01]  /*4760*/  FMNMX.FTZ R31, R31, R32, !PT ;  /* 0x000000201f1f7209 */ /* 0x003fe20007810000 */
[----:B------:R-:W-:Y:S01]  /*4770*/  IMAD.MOV.U32 R32, RZ, RZ, 0x4 ;  /* 0x00000004ff207424 */ /* 0x000fe200078e00ff */
[----:B------:R-:W-:Y:S01]  /*4780*/  MOV R16, 0x47c0 ;  /* 0x000047c000107802 */ /* 0x000fe20000000f00 */
[----:B------:R-:W-:-:S02]  /*4790*/  IMAD.MOV.U32 R33, RZ, RZ, 0x1f ;  /* 0x0000001fff217424 */ /* 0x000fc400078e00ff */
[----:B------:R-:W-:Y:S02]  /*47a0*/  IMAD.MOV.U32 R34, RZ, RZ, -0x1 ;  /* 0xffffffffff227424 */ /* 0x000fe400078e00ff */
[----:B------:R-:W-:Y:S05]  /*47b0*/  CALL.REL.NOINC `($__internal_172_$__cuda_sm70_shflsync_bfly_p) ;  /* 0x0000149000007944 */ /* 0x000fea0003c00000 */
[----:B01----:R-:W-:Y:S01]  /*47c0*/  FMNMX.FTZ R31, R31, R32, !PT ;  /* 0x000000201f1f7209 */ /* 0x003fe20007810000 */
[----:B------:R-:W-:Y:S01]  /*47d0*/  HFMA2.MMA R32, -RZ, RZ, 0, 1.1920928955078125e-07 ;  /* 0x00000002ff207435 */ /* 0x000fe200000001ff */
[----:B------:R-:W-:Y:S01]  /*47e0*/  IMAD.MOV.U32 R33, RZ, RZ, 0x1f ;  /* 0x0000001fff217424 */ /* 0x000fe200078e00ff */
[----:B------:R-:W-:Y:S01]  /*47f0*/  MOV R16, 0x4820 ;  /* 0x0000482000107802 */ /* 0x000fe20000000f00 */
[----:B------:R-:W-:-:S03]  /*4800*/  IMAD.MOV.U32 R34, RZ, RZ, -0x1 ;  /* 0xffffffffff227424 */ /* 0x000fc600078e00ff */
[----:B------:R-:W-:Y:S05]  /*4810*/  CALL.REL.NOINC `($__internal_172_$__cuda_sm70_shflsync_bfly_p) ;  /* 0x0000143000007944 */ /* 0x000fea0003c00000 */
[----:B-1----:R-:W-:Y:S01]  /*4820*/  FMNMX.FTZ R7, R31, R32, !PT ;  /* 0x000000201f077209 */ /* 0x002fe20007810000 */
[----:B------:R-:W-:Y:S01]  /*4830*/  IMAD.MOV.U32 R32, RZ, RZ, 0x1 ;  /* 0x00000001ff207424 */ /* 0x000fe200078e00ff */
[----:B0-----:R-:W-:Y:S01]  /*4840*/  MOV R33, 0x1f ;  /* 0x0000001f00217802 */ /* 0x001fe20000000f00 */
[----:B------:R-:W-:Y:S01]  /*4850*/  IMAD.MOV.U32 R34, RZ, RZ, -0x1 ;  /* 0xffffffffff227424 */ /* 0x000fe200078e00ff */
[----:B------:R-:W-:Y:S01]  /*4860*/  MOV R16, 0x4890 ;  /* 0x0000489000107802 */ /* 0x000fe20000000f00 */
[----:B------:R-:W-:Y:S02]  /*4870*/  IMAD.MOV.U32 R31, RZ, RZ, R7 ;  /* 0x000000ffff1f7224 */ /* 0x000fe400078e0007 */
[----:B------:R-:W-:Y:S05]  /*4880*/  CALL.REL.NOINC `($__internal_172_$__cuda_sm70_shflsync_bfly_p) ;  /* 0x000013c000007944 */ /* 0x000fea0003c00000 */
[----:B-1----:R-:W-:Y:S01]  /*4890*/  IMAD.MOV.U32 R16, RZ, RZ, R32 ;  /* 0x000000ffff107224 */ /* 0x002fe200078e0020 */
[----:B0-----:R-:W-:Y:S05]  /*48a0*/  BRA `(.L_x_6911) ;  /* 0xffffc73000007947 */ /* 0x001fea000383ffff */
.L_x_6900:
[----:B------:R-:W-:Y:S01]  /*48b0*/  HFMA2.MMA R31, -RZ, RZ, 0, 0 ;  /* 0x00000000ff1f7435 */ /* 0x000fe200000001ff */
[----:B------:R-:W-:Y:S01]  /*48c0*/  IMAD.MOV.U32 R32, RZ, RZ, 0x2 ;  /* 0x00000002ff207424 */ /* 0x000fe200078e00ff */
[----:B------:R-:W-:Y:S01]  /*48d0*/  MOV R16, 0x4910 ;  /* 0x0000491000107802 */ /* 0x000fe20000000f00 */
[----:B------:R-:W-:-:S02]  /*48e0*/  IMAD.MOV.U32 R33, RZ, RZ, 0x1f ;  /* 0x0000001fff217424 */ /* 0x000fc400078e00ff */
[----:B------:R-:W-:Y:S02]  /*48f0*/  IMAD.MOV.U32 R34, RZ, RZ, -0x1 ;  /* 0xffffffffff227424 */ /* 0x000fe400078e00ff */
[----:B0-----:R-:W-:Y:S05]  /*4900*/  CALL.REL.NOINC `($__internal_172_$__cuda_sm70_shflsync_bfly_p) ;  /* 0x0000134000007944 */ /* 0x001fea0003c00000 */
[----:B-1----:R-:W-:Y:S01]  /*4910*/  MOV R0, R32 ;  /* 0x0000002000007202 */ /* 0x002fe20000000f00 */
[----:B0-----:R-:W-:Y:S05]  /*4920*/  BRA `(.L_x_6912) ;  /* 0xffffe34000007947 */ /* 0x001fea000383ffff */
.L_x_6901:
[----:B------:R-:W-:Y:S01]  /*4930*/  IMAD.MOV.U32 R32, RZ, RZ, 0x1 ;  /* 0x00000001ff207424 */ /* 0x000fe200078e00ff */
[----:B------:R-:W-:Y:S01]  /*4940*/  MOV R16, 0x4980 ;  /* 0x0000498000107802 */ /* 0x000fe20000000f00 */
[----:B------:R-:W-:Y:S02]  /*4950*/  IMAD.MOV.U32 R33, RZ, RZ, 0x1f ;  /* 0x0000001fff217424 */ /* 0x000fe400078e00ff */
[----:B------:R-:W-:Y:S02]  /*4960*/  IMAD.MOV.U32 R34, RZ, RZ, -0x1 ;  /* 0xffffffffff227424 */ /* 0x000fe400078e00ff */
[----:B0-----:R-:W-:Y:S05]  /*4970*/  CALL.REL.NOINC `($__internal_172_$__cuda_sm70_shflsync_bfly_p) ;  /* 0x000012d000007944 */ /* 0x001fea0003c00000 */
[----:B-1----:R-:W-:Y:S01]  /*4980*/  FADD.FTZ R30, R31, R32 ;  /* 0x000000201f1e7221 */ /* 0x002fe20000010000 */
[----:B0-----:R-:W-:Y:S01]  /*4990*/  HFMA2.MMA R31, -RZ, RZ, 0, 0 ;  /* 0x00000000ff1f7435 */ /* 0x001fe200000001ff */
[----:B------:R-:W-:Y:S01]  /*49a0*/  IMAD.MOV.U32 R32, RZ, RZ, 0x2 ;  /* 0x00000002ff207424 */ /* 0x000fe200078e00ff */
[----:B------:R-:W-:Y:S01]  /*49b0*/  MOV R16, 0x49f0 ;  /* 0x000049f000107802 */ /* 0x000fe20000000f00 */
[----:B------:R-:W-:Y:S02]  /*49c0*/  IMAD.MOV.U32 R33, RZ, RZ, 0x1f ;  /* 0x0000001fff217424 */ /* 0x000fe400078e00ff */
[----:B------:R-:W-:-:S02]  /*49d0*/  IMAD.MOV.U32 R34, RZ, RZ, -0x1 ;  /* 0xffffffffff227424 */ /* 0x000fc400078e00ff */
[----:B------:R-:W-:Y:S05]  /*49e0*/  CALL.REL.NOINC `($__internal_172_$__cuda_sm70_shflsync_bfly_p) ;  /* 0x0000126000007944 */ /* 0x000fea0003c00000 */
[----:B01----:R-:W-:Y:S01]  /*49f0*/  FADD.FTZ R31, RZ, R32 ;  /* 0x00000020ff1f7221 */ /* 0x003fe20000010000 */
[----:B------:R-:W-:Y:S01]  /*4a00*/  MOV R32, 0x1 ;  /* 0x0000000100207802 */ /* 0x000fe20000000f00 */
[----:B------:R-:W-:Y:S01]  /*4a10*/  IMAD.MOV.U32 R33, RZ, RZ, 0x1f ;  /* 0x0000001fff217424 */ /* 0x000fe200078e00ff */
[----:B------:R-:W-:Y:S01]  /*4a20*/  MOV R16, 0x4a50 ;  /* 0x00004a5000107802 */ /* 0x000fe20000000f00 */
[----:B------:R-:W-:-:S02]  /*4a30*/  IMAD.MOV.U32 R34, RZ, RZ, -0x1 ;  /* 0xffffffffff227424 */ /* 0x000fc400078e00ff */
[----:B------:R-:W-:Y:S05]  /*4a40*/  CALL.REL.NOINC `($__internal_172_$__cuda_sm70_shflsync_bfly_p) ;  /* 0x0000120000007944 */ /* 0x000fea0003c00000 */
[----:B-1----:R-:W-:Y:S01]  /*4a50*/  FADD.FTZ R29, R31, R32 ;  /* 0x000000201f1d7221 */ /* 0x002fe20000010000 */
[----:B------:R-:W-:Y:S01]  /*4a60*/  HFMA2.MMA R32, -RZ, RZ, 0, 1.1920928955078125e-07 ;  /* 0x00000002ff207435 */ /* 0x000fe200000001ff */
[----:B0-----:R-:W-:Y:S01]  /*4a70*/  IMAD.MOV.U32 R31, RZ, RZ, RZ ;  /* 0x000000ffff1f7224 */ /* 0x001fe200078e00ff */
[----:B------:R-:W-:Y:S01]  /*4a80*/  MOV R16, 0x4ac0 ;  /* 0x00004ac000107802 */ /* 0x000fe20000000f00 */
[----:B------:R-:W-:-:S02]  /*4a90*/  IMAD.MOV.U32 R33, RZ, RZ, 0x1f ;  /* 0x0000001fff217424 */ /* 0x000fc400078e00ff */
[----:B------:R-:W-:Y:S02]  /*4aa0*/  IMAD.MOV.U32 R34, RZ, RZ, -0x1 ;  /* 0xffffffffff227424 */ /* 0x000fe400078e00ff */
[----:B------:R-:W-:Y:S05]  /*4ab0*/  CALL.REL.NOINC `($__internal_172_$__cuda_sm70_shflsync_bfly_p) ;  /* 0x0000119000007944 */ /* 0x000fea0003c00000 */
[----:B01----:R-:W-:Y:S01]  /*4ac0*/  FADD.FTZ R31, RZ, R32 ;  /* 0x00000020ff1f7221 */ /* 0x003fe20000010000 */
[----:B------:R-:W-:Y:S01]  /*4ad0*/  MOV R33, 0x1f ;  /* 0x0000001f00217802 */ /* 0x000fe20000000f00 */
[----:B------:R-:W-:Y:S01]  /*4ae0*/  IMAD.MOV.U32 R32, RZ, RZ, 0x1 ;  /* 0x00000001ff207424 */ /* 0x000fe200078e00ff */
[----:B------:R-:W-:Y:S01]  /*4af0*/  MOV R16, 0x4b20 ;  /* 0x00004b2000107802 */ /* 0x000fe20000000f00 */
[----:B------:R-:W-:Y:S02]  /*4b00*/  IMAD.MOV.U32 R34, RZ, RZ, -0x1 ;  /* 0xffffffffff227424 */ /* 0x000fe400078e00ff */
[----:B------:R-:W-:Y:S05]  /*4b10*/  CALL.REL.NOINC `($__internal_172_$__cuda_sm70_shflsync_bfly_p) ;  /* 0x0000113000007944 */ /* 0x000fea0003c00000 */
[----:B0-----:R-:W-:Y:S01]  /*4b20*/  HFMA2.MMA R33, -RZ, RZ, 0, 1.847743988037109375e-06 ;  /* 0x0000001fff217435 */ /* 0x001fe200000001ff */
[----:B-1----:R-:W-:Y:S01]  /*4b30*/  FADD.FTZ R27, R31, R32 ;  /* 0x000000201f1b7221 */ /* 0x002fe20000010000 */
[----:B------:R-:W-:Y:S01]  /*4b40*/  MOV R16, 0x4b90 ;  /* 0x00004b9000107802 */ /* 0x000fe20000000f00 */
[----:B------:R-:W-:Y:S02]  /*4b50*/  IMAD.MOV.U32 R31, RZ, RZ, RZ ;  /* 0x000000ffff1f7224 */ /* 0x000fe400078e00ff */
[----:B------:R-:W-:Y:S02]  /*4b60*/  IMAD.MOV.U32 R32, RZ, RZ, 0x2 ;  /* 0x00000002ff207424 */ /* 0x000fe400078e00ff */
[----:B------:R-:W-:-:S02]  /*4b70*/  IMAD.MOV.U32 R34, RZ, RZ, -0x1 ;  /* 0xffffffffff227424 */ /* 0x000fc400078e00ff */
[----:B------:R-:W-:Y:S05]  /*4b80*/  CALL.REL.NOINC `($__internal_172_$__cuda_sm70_shflsync_bfly_p) ;  /* 0x000010c000007944 */ /* 0x000fea0003c00000 */
[----:B01----:R-:W-:Y:S01]  /*4b90*/  FADD.FTZ R31, RZ, R32 ;  /* 0x00000020ff1f7221 */ /* 0x003fe20000010000 */
[----:B------:R-:W-:Y:S01]  /*4ba0*/  MOV R34, 0xffffffff ;  /* 0xffffffff00227802 */ /* 0x000fe20000000f00 */
[----:B------:R-:W-:Y:S01]  /*4bb0*/  IMAD.MOV.U32 R32, RZ, RZ, 0x1 ;  /* 0x00000001ff207424 */ /* 0x000fe200078e00ff */
[----:B------:R-:W-:Y:S01]  /*4bc0*/  MOV R16, 0x4bf0 ;  /* 0x00004bf000107802 */ /* 0x000fe20000000f00 */
[----:B------:R-:W-:-:S02]  /*4bd0*/  IMAD.MOV.U32 R33, RZ, RZ, 0x1f ;  /* 0x0000001fff217424 */ /* 0x000fc400078e00ff */
[----:B------:R-:W-:Y:S05]  /*4be0*/  CALL.REL.NOINC `($__internal_172_$__cuda_sm70_shflsync_bfly_p) ;  /* 0x0000106000007944 */ /* 0x000fea0003c00000 */
[----:B-1----:R-:W-:Y:S01]  /*4bf0*/  FADD.FTZ R28, R31, R32 ;  /* 0x000000201f1c7221 */ /* 0x002fe20000010000 */
[----:B0-----:R-:W-:Y:S01]  /*4c00*/  MOV R34, 0xffffffff ;  /* 0xffffffff00227802 */ /* 0x001fe20000000f00 */
[----:B------:R-:W-:Y:S01]  /*4c10*/  IMAD.MOV.U32 R31, RZ, RZ, RZ ;  /* 0x000000ffff1f7224 */ /* 0x000fe200078e00ff */
[----:B------:R-:W-:Y:S01]  /*4c20*/  MOV R16, 0x4c60 ;  /* 0x00004c6000107802 */ /* 0x000fe20000000f00 */
[----:B------:R-:W-:-:S02]  /*4c30*/  IMAD.MOV.U32 R32, RZ, RZ, 0x2 ;  /* 0x00000002ff207424 */ /* 0x000fc400078e00ff */
[----:B------:R-:W-:Y:S02]  /*4c40*/  IMAD.MOV.U32 R33, RZ, RZ, 0x1f ;  /* 0x0000001fff217424 */ /* 0x000fe400078e00ff */
[----:B------:R-:W-:Y:S05]  /*4c50*/  CALL.REL.NOINC `($__internal_172_$__cuda_sm70_shflsync_bfly_p) ;  /* 0x00000ff000007944 */ /* 0x000fea0003c00000 */
[----:B01----:R-:W-:Y:S01]  /*4c60*/  FADD.FTZ R31, RZ, R32 ;  /* 0x00000020ff1f7221 */ /* 0x003fe20000010000 */
[----:B------:R-:W-:Y:S01]  /*4c70*/  MOV R16, 0x4cc0 ;  /* 0x00004cc000107802 */ /* 0x000fe20000000f00 */
[----:B------:R-:W-:Y:S02]  /*4c80*/  IMAD.MOV.U32 R32, RZ, RZ, 0x1 ;  /* 0x00000001ff207424 */ /* 0x000fe400078e00ff */
[----:B------:R-:W-:Y:S02]  /*4c90*/  IMAD.MOV.U32 R33, RZ, RZ, 0x1f ;  /* 0x0000001fff217424 */ /* 0x000fe400078e00ff */
[----:B------:R-:W-:Y:S02]  /*4ca0*/  IMAD.MOV.U32 R34, RZ, RZ, -0x1 ;  /* 0xffffffffff227424 */ /* 0x000fe400078e00ff */
[----:B------:R-:W-:Y:S05]  /*4cb0*/  CALL.REL.NOINC `($__internal_172_$__cuda_sm70_shflsync_bfly_p) ;  /* 0x00000f9000007944 */ /* 0x000fea0003c00000 */
[----:B-1----:R-:W-:Y:S01]  /*4cc0*/  FADD.FTZ R25, R31, R32 ;  /* 0x000000201f197221 */ /* 0x002fe20000010000 */
[----:B0-----:R-:W-:Y:S01]  /*4cd0*/  HFMA2.MMA R31, -RZ, RZ, 0, 0 ;  /* 0x00000000ff1f7435 */ /* 0x001fe200000001ff */
[----:B------:R-:W-:Y:S01]  /*4ce0*/  IMAD.MOV.U32 R32, RZ, RZ, 0x2 ;  /* 0x00000002ff207424 */ /* 0x000fe200078e00ff */
        /* <DEDUP_REMOVED lines=10> */
[----:B-1----:R-:W-:Y:S01]  /*4d90*/  FADD.FTZ R26, R31, R32 ;  /* 0x000000201f1a7221 */ /* 0x002fe20000010000 */
[----:B------:R-:W-:Y:S01]  /*4da0*/  HFMA2.MMA R32, -RZ, RZ, 0, 1.1920928955078125e-07 ;  /* 0x00000002ff207435 */ /* 0x000fe200000001ff */
[----:B0-----:R-:W-:Y:S01]  /*4db0*/  IMAD.MOV.U32 R31, RZ, RZ, RZ ;  /* 0x000000ffff1f7224 */ /* 0x001fe200078e00ff */
        /* <DEDUP_REMOVED lines=10> */
[----:B0-----:R-:W-:Y:S01]  /*4e60*/  HFMA2.MMA R33, -RZ, RZ, 0, 1.847743988037109375e-06 ;  /* 0x0000001fff217435 */ /* 0x001fe200000001ff */
[----:B-1----:R-:W-:Y:S01]  /*4e70*/  FADD.FTZ R23, R31, R32 ;  /* 0x000000201f177221 */ /* 0x002fe20000010000 */
[----:B------:R-:W-:Y:S01]  /*4e80*/  MOV R16, 0x4ed0 ;  /* 0x00004ed000107802 */ /* 0x000fe20000000f00 */
[----:B------:R-:W-:-:S02]  /*4e90*/  IMAD.MOV.U32 R31, RZ, RZ, RZ ;  /* 0x000000ffff1f7224 */ /* 0x000fc400078e00ff */
[----:B------:R-:W-:Y:S02]  /*4ea0*/  IMAD.MOV.U32 R32, RZ, RZ, 0x2 ;  /* 0x00000002ff207424 */ /* 0x000fe400078e00ff */
[----:B------:R-:W-:Y:S02]  /*4eb0*/  IMAD.MOV.U32 R34, RZ, RZ, -0x1 ;  /* 0xffffffffff227424 */ /* 0x000fe400078e00ff */
[----:B------:R-:W-:Y:S05]  /*4ec0*/  CALL.REL.NOINC `($__internal_172_$__cuda_sm70_shflsync_bfly_p) ;  /* 0x00000d8000007944 */ /* 0x000fea0003c00000 */
[----:B01----:R-:W-:Y:S01]  /*4ed0*/  FADD.FTZ R31, RZ, R32 ;  /* 0x00000020ff1f7221 */ /* 0x003fe20000010000 */
[----:B------:R-:W-:Y:S01]  /*4ee0*/  MOV R34, 0xffffffff ;  /* 0xffffffff00227802 */ /* 0x000fe20000000f00 */
[----:B------:R-:W-:Y:S01]  /*4ef0*/  IMAD.MOV.U32 R32, RZ, RZ, 0x1 ;  /* 0x00000001ff207424 */ /* 0x000fe200078e00ff */
[----:B------:R-:W-:Y:S01]  /*4f00*/  MOV R16, 0x4f30 ;  /* 0x00004f3000107802 */ /* 0x000fe20000000f00 */
[----:B------:R-:W-:Y:S02]  /*4f10*/  IMAD.MOV.U32 R33, RZ, RZ, 0x1f ;  /* 0x0000001fff217424 */ /* 0x000fe400078e00ff */
        /* <DEDUP_REMOVED lines=209> */
[----:B-1----:R-:W-:Y:S01]  /*5c30*/  IMAD.MOV.U32 R16, RZ, RZ, R32 ;  /* 0x000000ffff107224 */ /* 0x002fe200078e0020 */
[----:B0-----:R-:W-:Y:S05]  /*5c40*/  BRA `(.L_x_6913) ;  /* 0xffffd14000007947 */ /* 0x001fea000383ffff */
        .weak           $__internal_172_$__cuda_sm70_shflsync_bfly_p
        .type           $__internal_172_$__cuda_sm70_shflsync_bfly_p,@function
        .size           $__internal_172_$__cuda_sm70_shflsync_bfly_p,(.L_x_23339 - $__internal_172_$__cuda_sm70_shflsync_bfly_p)
$__internal_172_$__cuda_sm70_shflsync_bfly_p:
[----:B------:R-:W-:Y:S01]  /*5c50*/  IMAD.MOV.U32 R17, RZ, RZ, 0x0 ;  /* 0x00000000ff117424 */ /* 0x000fe200078e00ff */
[----:B------:R-:W-:Y:S04]  /*5c60*/  WARPSYNC R34 ;  /* 0x0000002200007348 */ /* 0x000fe80003800000 */
[----:B------:R0:W1:Y:S01]  /*5c70*/  SHFL.BFLY PT, R32, R31, R32, R33 ;  /* 0x0c0000201f207389 */ /* 0x00006200000e0021 */
[----:B------:R-:W-:Y:S05]  /*5c80*/  RET.REL.NODEC R16 `(_ZN4vllm25paged_attention_v1_kernelI13__nv_bfloat16hLi192ELi32ELi128ELNS_18Fp8KVCacheDataTypeE1ELb1EEEvPT_PKS3_PKT0_S9_ifPKiSB_iPKfiiiSD_SD_iiiii) ;  /* 0xffffa37010007950 */ /* 0x000fea0003c3ffff */
.L_x_6914:
        /* <DEDUP_REMOVED lines=15> */
.L_x_23339:


//--------------------- .text._ZN4vllm25paged_attention_v1_kernelI13__nv_bfloat16hLi128ELi32ELi128ELNS_18Fp8KVCacheDataTypeE1ELb1EEEvPT_PKS3_PKT0_S9_ifPKiSB_iPKfiiiSD_SD_iiiii --------------------------
	.section	.text._ZN4vllm25paged_attention_v1_kernelI13__nv_bfloat16hLi128ELi32ELi128ELNS_18Fp8KVCacheDataTypeE1ELb1EEEvPT_PKS3_PKT0_S9_ifPKiSB_iPKfiiiSD_SD_iiiii,"ax",@progbits
	.sectioninfo	@"SHI_REGISTERS=48"
	.align	128
        .global         _ZN4vllm25paged_attention_v1_kernelI13__nv_bfloat16hLi128ELi32ELi128ELNS_18Fp8KVCacheDataTypeE1ELb1EEEvPT_PKS3_PKT0_S9_ifPKiSB_iPKfiiiSD_SD_iiiii
        .type           _ZN4vllm25paged_attention_v1_kernelI13__nv_bfloat16hLi128ELi32ELi128ELNS_18Fp8KVCacheDataTypeE1ELb1EEEvPT_PKS3_PKT0_S9_ifPKiSB_iPKfiiiSD_SD_iiiii,@function
        .size           _ZN4vllm25paged_attention_v1_kernelI13__nv_bfloat16hLi128ELi32ELi128ELNS_18Fp8KVCacheDataTypeE1ELb1EEEvPT_PKS3_PKT0_S9_ifPKiSB_iPKfiiiSD_SD_iiiii,(.L_x_23340 - _ZN4vllm25paged_attention_v1_kernelI13__nv_bfloat16hLi128ELi32ELi128ELNS_18Fp8KVCacheDataTypeE1ELb1EEEvPT_PKS3_PKT0_S9_ifPKiSB_iPKfiiiSD_SD_iiiii)
        .other          _ZN4vllm25paged_attention_v1_kernelI13__nv_bfloat16hLi128ELi32ELi128ELNS_18Fp8KVCacheDataTypeE1ELb1EEEvPT_PKS3_PKT0_S9_ifPKiSB_iPKfiiiSD_SD_iiiii,@"STO_CUDA_ENTRY STV_DEFAULT"
_ZN4vllm25paged_attention_v1_kernelI13__nv_bfloat16hLi128ELi32ELi128ELNS_18Fp8KVCacheDataTypeE1ELb1EEEvPT_PKS3_PKT0_S9_ifPKiSB_iPKfiiiSD_SD_iiiii:
.text._ZN4vllm25paged_attention_v1_kernelI13__nv_bfloat16hLi128ELi32ELi128ELNS_18Fp8KVCacheDataTypeE1ELb1EEEvPT_PKS3_PKT0_S9_ifPKiSB_iPKfiiiSD_SD_iiiii:
        /* <DEDUP_REMOVED lines=39> */
.L_x_6919:
        /* <DEDUP_REMOVED lines=15> */
.L_x_6918:
[----:B------:R-:W-:Y:S05]  /*0360*/  BSYNC B1 ;  /* 0x0000000000017941 */ /* 0x000fea0003800000 */
.L_x_6917:
        /* <DEDUP_REMOVED lines=10> */
.L_x_6920:
        /* <DEDUP_REMOVED lines=28> */
.L_x_6916:
[----:B0-2---:R-:W-:Y:S05]  /*05d0*/  BSYNC B0 ;  /* 0x0000000000007941 */ /* 0x005fea0003800000 */
.L_x_6915:
        /* <DEDUP_REMOVED lines=90> */
.L_x_6921:
[----:B------:R-:W-:-:S04]  /*0b80*/  IMAD.MOV.U32 R9, RZ, RZ, c[0x0][0xc] ;  /* 0x00000300ff097624 */ /* 0x000fc800078e00ff */
[----:B------:R-:W-:-:S04]  /*0b90*/  IMAD R9, R9, c[0x0][0x1c8], R2 ;  /* 0x0000720009097a24 */ /* 0x000fc800078e0202 */
[----:B------:R-:W-:-:S03]  /*0ba0*/  IMAD R9, R9, c[0x0][0x1d8], RZ ;  /* 0x0000760009097a24 */ /* 0x000fc600078e02ff */
.L_x_6922:
        /* <DEDUP_REMOVED lines=18> */
.L_x_6926:
        /* <DEDUP_REMOVED lines=36> */
.L_x_6924:
[----:B------:R-:W-:Y:S05]  /*0f10*/  BSYNC B7 ;  /* 0x0000000000077941 */ /* 0x000fea0003800000 */
.L_x_6923:
[----:B------:R-:W-:Y:S05]  /*0f20*/  BRA.DIV ~URZ, `(.L_x_6927) ;  /* 0x000030b27f007947 */ /* 0x000fea000b800000 */
[----:B------:R-:W-:-:S05]  /*0f30*/  IMAD.MOV.U32 R10, RZ, RZ, -0x800001 ;  /* 0xff7fffffff0a7424 */ /* 0x000fca00078e00ff */
.L_x_6963:
        /* <DEDUP_REMOVED lines=10> */
.L_x_6964:
        /* <DEDUP_REMOVED lines=33> */
.L_x_6933:
        /* <DEDUP_REMOVED lines=11> */
.L_x_6932:
[----:B------:R-:W-:Y:S05]  /*12a0*/  BSYNC B1 ;  /* 0x0000000000017941 */ /* 0x000fea0003800000 */
.L_x_6931:
        /* <DEDUP_REMOVED lines=10> */
.L_x_6936:
        /* <DEDUP_REMOVED lines=100> */
.L_x_6935:
[----:B------:R-:W-:Y:S05]  /*1990*/  BSYNC B1 ;  /* 0x0000000000017941 */ /* 0x000fea0003800000 */
.L_x_6934:
        /* <DEDUP_REMOVED lines=55> */
.L_x_6938:
[----:B------:R-:W-:Y:S05]  /*1d10*/  BSYNC B1 ;  /* 0x0000000000017941 */ /* 0x000fea0003800000 */
.L_x_6937:
        /* <DEDUP_REMOVED lines=26> */
.L_x_6930:
[----:B------:R-:W-:Y:S05]  /*1ec0*/  BSYNC B0 ;  /* 0x0000000000007941 */ /* 0x000fea0003800000 */
.L_x_6929:
        /* <DEDUP_REMOVED lines=36> */
.L_x_6943:
        /* <DEDUP_REMOVED lines=8> */
.L_x_6942:
[----:B------:R-:W-:Y:S05]  /*2190*/  BSYNC B1 ;  /* 0x0000000000017941 */ /* 0x000fea0003800000 */
.L_x_6941:
        /* <DEDUP_REMOVED lines=10> */
.L_x_6946:
        /* <DEDUP_REMOVED lines=52> */
.L_x_6945:
[----:B------:R-:W-:Y:S05]  /*2580*/  BSYNC B1 ;  /* 0x0000000000017941 */ /* 0x000fea0003800000 */
.L_x_6944:
        /* <DEDUP_REMOVED lines=31> */
.L_x_6948:
[----:B------:R-:W-:Y:S05]  /*2780*/  BSYNC B1 ;  /* 0x0000000000017941 */ /* 0x000fea0003800000 */
.L_x_6947:
        /* <DEDUP_REMOVED lines=14> */
.L_x_6940:
[----:B------:R-:W-:Y:S05]  /*2870*/  BSYNC B0 ;  /* 0x0000000000007941 */ /* 0x000fea0003800000 */
.L_x_6939:
        /* <DEDUP_REMOVED lines=26> */
.L_x_6952:
        /* <DEDUP_REMOVED lines=33> */
.L_x_6950:
[----:B------:R-:W-:Y:S05]  /*2c30*/  BSYNC B6 ;  /* 0x0000000000067941 */ /* 0x000fea0003800000 */
.L_x_6949:
[----:B------:R-:W-:Y:S05]  /*2c40*/  BRA.DIV ~URZ, `(.L_x_6953) ;  /* 0x000015b27f007947 */ /* 0x000fea000b800000 */
[----:B0-----:R-:W-:-:S04]  /*2c50*/  IMAD.MOV.U32 R6, RZ, RZ, RZ ;  /* 0x000000ffff067224 */ /* 0x001fc800078e00ff */
.L_x_6965:
        /* <DEDUP_REMOVED lines=13> */
.L_x_6966:
        /* <DEDUP_REMOVED lines=35> */
.L_x_6956:
[----:B------:R-:W-:Y:S05]  /*2f60*/  BSYNC B0 ;  /* 0x0000000000007941 */ /* 0x000fea0003800000 */
.L_x_6955:
        /* <DEDUP_REMOVED lines=35> */
.L_x_6958:
[----:B------:R-:W-:Y:S05]  /*31a0*/  BSYNC B0 ;  /* 0x0000000000007941 */ /* 0x000fea0003800000 */
.L_x_6957:
        /* <DEDUP_REMOVED lines=19> */
.L_x_6960:
[----:B------:R-:W-:Y:S05]  /*32e0*/  BSYNC B0 ;  /* 0x0000000000007941 */ /* 0x000fea0003800000 */
.L_x_6959:
        /* <DEDUP_REMOVED lines=36> */
.L_x_6962:
[----:B------:R-:W-:Y:S05]  /*3530*/  BSYNC B0 ;  /* 0x0000000000007941 */ /* 0x000fea0003800000 */
.L_x_6961:
        /* <DEDUP_REMOVED lines=131> */
.L_x_6925:
        /* <DEDUP_REMOVED lines=19> */
.L_x_6951:
        /* <DEDUP_REMOVED lines=20> */
.L_x_6927:
[----:B------:R-:W-:Y:S01]  /*3fe0*/  IMAD.MOV.U32 R23, RZ, RZ, -0x800001 ;  /* 0xff7fffffff177424 */ /* 0x000fe200078e00ff */
[----:B------:R-:W-:Y:S01]  /*3ff0*/  MOV R26, 0xffffffff ;  /* 0xffffffff001a7802 */ /* 0x000fe20000000f00 */
[----:B------:R-:W-:Y:S01]  /*4000*/  IMAD.MOV.U32 R24, RZ, RZ, 0x10 ;  /* 0x00000010ff187424 */ /* 0x000fe200078e00ff */
[----:B------:R-:W-:Y:S01]  /*4010*/  MOV R12, 0x4040 ;  /* 0x00004040000c7802 */ /* 0x000fe20000000f00 */
[----:B------:R-:W-:Y:S02]  /*4020*/  IMAD.MOV.U32 R25, RZ, RZ, 0x1f ;  /* 0x0000001fff197424 */ /* 0x000fe400078e00ff */
[----:B------:R-:W-:Y:S05]  /*4030*/  CALL.REL.NOINC `($__internal_173_$__cuda_sm70_shflsync_bfly_p) ;  /* 0x00000ee000007944 */ /* 0x000fea0003c00000 */
[----:B-1----:R-:W-:Y:S01]  /*4040*/  IMAD.MOV.U32 R10, RZ, RZ, R24 ;  /* 0x000000ffff0a7224 */ /* 0x002fe200078e0018 */
[----:B0-----:R-:W-:Y:S05]  /*4050*/  BRA `(.L_x_6963) ;  /* 0xffffcee000007947 */ /* 0x001fea000383ffff */
.L_x_6928:
[----:B------:R-:W-:Y:S01]  /*4060*/  IMAD.MOV.U32 R24, RZ, RZ, 0x8 ;  /* 0x00000008ff187424 */ /* 0x000fe200078e00ff */
[----:B------:R-:W-:Y:S01]  /*4070*/  MOV R26, 0xffffffff ;  /* 0xffffffff001a7802 */ /* 0x000fe20000000f00 */
[----:B------:R-:W-:Y:S01]  /*4080*/  IMAD.MOV.U32 R25, RZ, RZ, 0x1f ;  /* 0x0000001fff197424 */ /* 0x000fe200078e00ff */
[----:B------:R-:W-:Y:S02]  /*4090*/  MOV R12, 0x40b0 ;  /* 0x000040b0000c7802 */ /* 0x000fe40000000f00 */
[----:B------:R-:W-:Y:S05]  /*40a0*/  CALL.REL.NOINC `($__internal_173_$__cuda_sm70_shflsync_bfly_p) ;  /* 0x00000e7000007944 */ /* 0x000fea0003c00000 */
[----:B01----:R-:W-:Y:S01]  /*40b0*/  FMNMX.FTZ R23, R23, R24, !PT ;  /* 0x0000001817177209 */ /* 0x003fe20007810000 */
[----:B------:R-:W-:Y:S01]  /*40c0*/  IMAD.MOV.U32 R24, RZ, RZ, 0x4 ;  /* 0x00000004ff187424 */ /* 0x000fe200078e00ff */
[----:B------:R-:W-:Y:S01]  /*40d0*/  MOV R12, 0x4110 ;  /* 0x00004110000c7802 */ /* 0x000fe20000000f00 */
[----:B------:R-:W-:-:S02]  /*40e0*/  IMAD.MOV.U32 R25, RZ, RZ, 0x1f ;  /* 0x0000001fff197424 */ /* 0x000fc400078e00ff */
[----:B------:R-:W-:Y:S02]  /*40f0*/  IMAD.MOV.U32 R26, RZ, RZ, -0x1 ;  /* 0xffffffffff1a7424 */ /* 0x000fe400078e00ff */
[----:B------:R-:W-:Y:S05]  /*4100*/  CALL.REL.NOINC `($__internal_173_$__cuda_sm70_shflsync_bfly_p) ;  /* 0x00000e1000007944 */ /* 0x000fea0003c00000 */
[----:B01----:R-:W-:Y:S01]  /*4110*/  FMNMX.FTZ R23, R23, R24, !PT ;  /* 0x0000001817177209 */ /* 0x003fe20007810000 */
[----:B------:R-:W-:Y:S01]  /*4120*/  HFMA2.MMA R24, -RZ, RZ, 0, 1.1920928955078125e-07 ;  /* 0x00000002ff187435 */ /* 0x000fe200000001ff */
[----:B------:R-:W-:Y:S01]  /*4130*/  IMAD.MOV.U32 R25, RZ, RZ, 0x1f ;  /* 0x0000001fff197424 */ /* 0x000fe200078e00ff */
[----:B------:R-:W-:Y:S01]  /*4140*/  MOV R12, 0x4170 ;  /* 0x00004170000c7802 */ /* 0x000fe20000000f00 */
[----:B------:R-:W-:-:S03]  /*4150*/  IMAD.MOV.U32 R26, RZ, RZ, -0x1 ;  /* 0xffffffffff1a7424 */ /* 0x000fc600078e00ff */
[----:B------:R-:W-:Y:S05]  /*4160*/  CALL.REL.NOINC `($__internal_173_$__cuda_sm70_shflsync_bfly_p) ;  /* 0x00000db000007944 */ /* 0x000fea0003c00000 */
[----:B-1----:R-:W-:Y:S01]  /*4170*/  FMNMX.FTZ R15, R23, R24, !PT ;  /* 0x00000018170f7209 */ /* 0x002fe20007810000 */
[----:B------:R-:W-:Y:S01]  /*4180*/  IMAD.MOV.U32 R24, RZ, RZ, 0x1 ;  /* 0x00000001ff187424 */ /* 0x000fe200078e00ff */
[----:B0-----:R-:W-:Y:S01]  /*4190*/  MOV R25, 0x1f ;  /* 0x0000001f00197802 */ /* 0x001fe20000000f00 */
[----:B------:R-:W-:Y:S01]  /*41a0*/  IMAD.MOV.U32 R26, RZ, RZ, -0x1 ;  /* 0xffffffffff1a7424 */ /* 0x000fe200078e00ff */
[----:B------:R-:W-:Y:S01]  /*41b0*/  MOV R12, 0x41e0 ;  /* 0x000041e0000c7802 */ /* 0x000fe20000000f00 */
[----:B------:R-:W-:Y:S02]  /*41c0*/  IMAD.MOV.U32 R23, RZ, RZ, R15 ;  /* 0x000000ffff177224 */ /* 0x000fe400078e000f */
[----:B------:R-:W-:Y:S05]  /*41d0*/  CALL.REL.NOINC `($__internal_173_$__cuda_sm70_shflsync_bfly_p) ;  /* 0x00000d4000007944 */ /* 0x000fea0003c00000 */
[----:B-1----:R-:W-:Y:S01]  /*41e0*/  IMAD.MOV.U32 R12, RZ, RZ, R24 ;  /* 0x000000ffff0c7224 */ /* 0x002fe200078e0018 */
[----:B0-----:R-:W-:Y:S05]  /*41f0*/  BRA `(.L_x_6964) ;  /* 0xffffcde000007947 */ /* 0x001fea000383ffff */
.L_x_6953:
[----:B------:R-:W-:Y:S01]  /*4200*/  HFMA2.MMA R23, -RZ, RZ, 0, 0 ;  /* 0x00000000ff177435 */ /* 0x000fe200000001ff */
[----:B------:R-:W-:Y:S01]  /*4210*/  IMAD.MOV.U32 R24, RZ, RZ, 0x2 ;  /* 0x00000002ff187424 */ /* 0x000fe200078e00ff */
[----:B------:R-:W-:Y:S01]  /*4220*/  MOV R12, 0x4260 ;  /* 0x00004260000c7802 */ /* 0x000fe20000000f00 */
[----:B------:R-:W-:-:S02]  /*4230*/  IMAD.MOV.U32 R25, RZ, RZ, 0x1f ;  /* 0x0000001fff197424 */ /* 0x000fc400078e00ff */
[----:B------:R-:W-:Y:S02]  /*4240*/  IMAD.MOV.U32 R26, RZ, RZ, -0x1 ;  /* 0xffffffffff1a7424 */ /* 0x000fe400078e00ff */
[----:B0-----:R-:W-:Y:S05]  /*4250*/  CALL.REL.NOINC `($__internal_173_$__cuda_sm70_shflsync_bfly_p) ;  /* 0x00000cc000007944 */ /* 0x001fea0003c00000 */
[----:B-1----:R-:W-:Y:S01]  /*4260*/  MOV R6, R24 ;  /* 0x0000001800067202 */ /* 0x002fe20000000f00 */
[----:B0-----:R-:W-:Y:S05]  /*4270*/  BRA `(.L_x_6965) ;  /* 0xffffe9e000007947 */ /* 0x001fea000383ffff */
.L_x_6954:
[----:B------:R-:W-:Y:S01]  /*4280*/  IMAD.MOV.U32 R24, RZ, RZ, 0x1 ;  /* 0x00000001ff187424 */ /* 0x000fe200078e00ff */
[----:B------:R-:W-:Y:S01]  /*4290*/  MOV R12, 0x42d0 ;  /* 0x000042d0000c7802 */ /* 0x000fe20000000f00 */
[----:B------:R-:W-:Y:S02]  /*42a0*/  IMAD.MOV.U32 R25, RZ, RZ, 0x1f ;  /* 0x0000001fff197424 */ /* 0x000fe400078e00ff */
[----:B------:R-:W-:Y:S02]  /*42b0*/  IMAD.MOV.U32 R26, RZ, RZ, -0x1 ;  /* 0xffffffffff1a7424 */ /* 0x000fe400078e00ff */
[----:B------:R-:W-:Y:S05]  /*42c0*/  CALL.REL.NOINC `($__internal_173_$__cuda_sm70_shflsync_bfly_p) ;  /* 0x00000c5000007944 */ /* 0x000fea0003c00000 */
[----:B-1----:R-:W-:Y:S01]  /*42d0*/  FADD.FTZ R22, R23, R24 ;  /* 0x0000001817167221 */ /* 0x002fe20000010000 */
[----:B0-----:R-:W-:Y:S01]  /*42e0*/  HFMA2.MMA R23, -RZ, RZ, 0, 0 ;  /* 0x00000000ff177435 */ /* 0x001fe200000001ff */
[----:B------:R-:W-:Y:S01]  /*42f0*/  IMAD.MOV.U32 R24, RZ, RZ, 0x2 ;  /* 0x00000002ff187424 */ /* 0x000fe200078e00ff */
[----:B------:R-:W-:Y:S01]  /*4300*/  MOV R12, 0x4340 ;  /* 0x00004340000c7802 */ /* 0x000fe20000000f00 */
[----:B------:R-:W-:Y:S02]  /*4310*/  IMAD.MOV.U32 R25, RZ, RZ, 0x1f ;  /* 0x0000001fff197424 */ /* 0x000fe400078e00ff */
[----:B------:R-:W-:-:S02]  /*4320*/  IMAD.MOV.U32 R26, RZ, RZ, -0x1 ;  /* 0xffffffffff1a7424 */ /* 0x000fc400078e00ff */
[----:B------:R-:W-:Y:S05]  /*4330*/  CALL.REL.NOINC `($__internal_173_$__cuda_sm70_shflsync_bfly_p) ;  /* 0x00000be000007944 */ /* 0x000fea0003c00000 */
[----:B01----:R-:W-:Y:S01]  /*4340*/  FADD.FTZ R23, RZ, R24 ;  /* 0x00000018ff177221 */ /* 0x003fe20000010000 */
[----:B------:R-:W-:Y:S01]  /*4350*/  MOV R24, 0x1 ;  /* 0x0000000100187802 */ /* 0x000fe20000000f00 */
[----:B------:R-:W-:Y:S01]  /*4360*/  IMAD.MOV.U32 R25, RZ, RZ, 0x1f ;  /* 0x0000001fff197424 */ /* 0x000fe200078e00ff */
[----:B------:R-:W-:Y:S01]  /*4370*/  MOV R12, 0x43a0 ;  /* 0x000043a0000c7802 */ /* 0x000fe20000000f00 */
[----:B------:R-:W-:-:S02]  /*4380*/  IMAD.MOV.U32 R26, RZ, RZ, -0x1 ;  /* 0xffffffffff1a7424 */ /* 0x000fc400078e00ff */
[----:B------:R-:W-:Y:S05]  /*4390*/  CALL.REL.NOINC `($__internal_173_$__cuda_sm70_shflsync_bfly_p) ;  /* 0x00000b8000007944 */ /* 0x000fea0003c00000 */
[----:B-1----:R-:W-:Y:S01]  /*43a0*/  FADD.FTZ R21, R23, R24 ;  /* 0x0000001817157221 */ /* 0x002fe20000010000 */
[----:B------:R-:W-:Y:S01]  /*43b0*/  HFMA2.MMA R24, -RZ, RZ, 0, 1.1920928955078125e-07 ;  /* 0x00000002ff187435 */ /* 0x000fe200000001ff */
[----:B0-----:R-:W-:Y:S01]  /*43c0*/  IMAD.MOV.U32 R23, RZ, RZ, RZ ;  /* 0x000000ffff177224 */ /* 0x001fe200078e00ff */
[----:B------:R-:W-:Y:S01]  /*43d0*/  MOV R12, 0x4410 ;  /* 0x00004410000c7802 */ /* 0x000fe20000000f00 */
[----:B------:R-:W-:-:S02]  /*43e0*/  IMAD.MOV.U32 R25, RZ, RZ, 0x1f ;  /* 0x0000001fff197424 */ /* 0x000fc400078e00ff */
[----:B------:R-:W-:Y:S02]  /*43f0*/  IMAD.MOV.U32 R26, RZ, RZ, -0x1 ;  /* 0xffffffffff1a7424 */ /* 0x000fe400078e00ff */
[----:B------:R-:W-:Y:S05]  /*4400*/  CALL.REL.NOINC `($__internal_173_$__cuda_sm70_shflsync_bfly_p) ;  /* 0x00000b1000007944 */ /* 0x000fea0003c00000 */
[----:B01----:R-:W-:Y:S01]  /*4410*/  FADD.FTZ R23, RZ, R24 ;  /* 0x00000018ff177221 */ /* 0x003fe20000010000 */
[----:B------:R-:W-:Y:S01]  /*4420*/  MOV R25, 0x1f ;  /* 0x0000001f00197802 */ /* 0x000fe20000000f00 */
[----:B------:R-:W-:Y:S01]  /*4430*/  IMAD.MOV.U32 R24, RZ, RZ, 0x1 ;  /* 0x00000001ff187424 */ /* 0x000fe200078e00ff */
[----:B------:R-:W-:Y:S01]  /*4440*/  MOV R12, 0x4470 ;  /* 0x00004470000c7802 */ /* 0x000fe20000000f00 */
[----:B------:R-:W-:Y:S02]  /*4450*/  IMAD.MOV.U32 R26, RZ, RZ, -0x1 ;  /* 0xffffffffff1a7424 */ /* 0x000fe400078e00ff */
[----:B------:R-:W-:Y:S05]  /*4460*/  CALL.REL.NOINC `($__internal_173_$__cuda_sm70_shflsync_bfly_p) ;  /* 0x00000ab000007944 */ /* 0x000fea0003c00000 */
[----:B0-----:R-:W-:Y:S01]  /*4470*/  HFMA2.MMA R25, -RZ, RZ, 0, 1.847743988037109375e-06 ;  /* 0x0000001fff197435 */ /* 0x001fe200000001ff */
[----:B-1----:R-:W-:Y:S01]  /*4480*/  FADD.FTZ R19, R23, R24 ;  /* 0x0000001817137221 */ /* 0x002fe20000010000 */
[----:B------:R-:W-:Y:S01]  /*4490*/  MOV R12, 0x44e0 ;  /* 0x000044e0000c7802 */ /* 0x000fe20000000f00 */
[----:B------:R-:W-:Y:S02]  /*44a0*/  IMAD.MOV.U32 R23, RZ, RZ, RZ ;  /* 0x000000ffff177224 */ /* 0x000fe400078e00ff */
[----:B------:R-:W-:Y:S02]  /*44b0*/  IMAD.MOV.U32 R24, RZ, RZ, 0x2 ;  /* 0x00000002ff187424 */ /* 0x000fe400078e00ff */
[----:B------:R-:W-:-:S02]  /*44c0*/  IMAD.MOV.U32 R26, RZ, RZ, -0x1 ;  /* 0xffffffffff1a7424 */ /* 0x000fc400078e00ff */
[----:B------:R-:W-:Y:S05]  /*44d0*/  CALL.REL.NOINC `($__internal_173_$__cuda_sm70_shflsync_bfly_p) ;  /* 0x00000a4000007944 */ /* 0x000fea0003c00000 */
[----:B01----:R-:W-:Y:S01]  /*44e0*/  FADD.FTZ R23, RZ, R24 ;  /* 0x00000018ff177221 */ /* 0x003fe20000010000 */
[----:B------:R-:W-:Y:S01]  /*44f0*/  MOV R26, 0xffffffff ;  /* 0xffffffff001a7802 */ /* 0x000fe20000000f00 */
[----:B------:R-:W-:Y:S01]  /*4500*/  IMAD.MOV.U32 R24, RZ, RZ, 0x1 ;  /* 0x00000001ff187424 */ /* 0x000fe200078e00ff */
[----:B------:R-:W-:Y:S01]  /*4510*/  MOV R12, 0x4540 ;  /* 0x00004540000c7802 */ /* 0x000fe20000000f00 */
[----:B------:R-:W-:-:S02]  /*4520*/  IMAD.MOV.U32 R25, RZ, RZ, 0x1f ;  /* 0x0000001fff197424 */ /* 0x000fc400078e00ff */
[----:B------:R-:W-:Y:S05]  /*4530*/  CALL.REL.NOINC `($__internal_173_$__cuda_sm70_shflsync_bfly_p) ;  /* 0x000009e000007944 */ /* 0x000fea0003c00000 */
[----:B-1----:R-:W-:Y:S01]  /*4540*/  FADD.FTZ R20, R23, R24 ;  /* 0x0000001817147221 */ /* 0x002fe20000010000 */
[----:B0-----:R-:W-:Y:S01]  /*4550*/  MOV R26, 0xffffffff ;  /* 0xffffffff001a7802 */ /* 0x001fe20000000f00 */
[----:B------:R-:W-:Y:S01]  /*4560*/  IMAD.MOV.U32 R23, RZ, RZ, RZ ;  /* 0x000000ffff177224 */ /* 0x000fe200078e00ff */
[----:B------:R-:W-:Y:S01]  /*4570*/  MOV R12, 0x45b0 ;  /* 0x000045b0000c7802 */ /* 0x000fe20000000f00 */
[----:B------:R-:W-:-:S02]  /*4580*/  IMAD.MOV.U32 R24, RZ, RZ, 0x2 ;  /* 0x00000002ff187424 */ /* 0x000fc400078e00ff */
[----:B------:R-:W-:Y:S02]  /*4590*/  IMAD.MOV.U32 R25, RZ, RZ, 0x1f ;  /* 0x0000001fff197424 */ /* 0x000fe400078e00ff */
[----:B------:R-:W-:Y:S05]  /*45a0*/  CALL.REL.NOINC `($__internal_173_$__cuda_sm70_shflsync_bfly_p) ;  /* 0x0000097000007944 */ /* 0x000fea0003c00000 */
[----:B01----:R-:W-:Y:S01]  /*45b0*/  FADD.FTZ R23, RZ, R24 ;  /* 0x00000018ff177221 */ /* 0x003fe20000010000 */
[----:B------:R-:W-:Y:S01]  /*45c0*/  MOV R12, 0x4610 ;  /* 0x00004610000c7802 */ /* 0x000fe20000000f00 */
[----:B------:R-:W-:Y:S02]  /*45d0*/  IMAD.MOV.U32 R24, RZ, RZ, 0x1 ;  /* 0x00000001ff187424 */ /* 0x000fe400078e00ff */
[----:B------:R-:W-:Y:S02]  /*45e0*/  IMAD.MOV.U32 R25, RZ, RZ, 0x1f ;  /* 0x0000001fff197424 */ /* 0x000fe400078e00ff */
[----:B------:R-:W-:Y:S02]  /*45f0*/  IMAD.MOV.U32 R26, RZ, RZ, -0x1 ;  /* 0xffffffffff1a7424 */ /* 0x000fe400078e00ff */
[----:B------:R-:W-:Y:S05]  /*4600*/  CALL.REL.NOINC `($__internal_173_$__cuda_sm70_shflsync_bfly_p) ;  /* 0x0000091000007944 */ /* 0x000fea0003c00000 */
[----:B-1----:R-:W-:Y:S01]  /*4610*/  FADD.FTZ R17, R23, R24 ;  /* 0x0000001817117221 */ /* 0x002fe20000010000 */
[----:B0-----:R-:W-:Y:S01]  /*4620*/  HFMA2.MMA R23, -RZ, RZ, 0, 0 ;  /* 0x00000000ff177435 */ /* 0x001fe200000001ff */
[----:B------:R-:W-:Y:S01]  /*4630*/  IMAD.MOV.U32 R24, RZ, RZ, 0x2 ;  /* 0x00000002ff187424 */ /* 0x000fe200078e00ff */
        /* <DEDUP_REMOVED lines=10> */
[----:B-1----:R-:W-:Y:S01]  /*46e0*/  FADD.FTZ R18, R23, R24 ;  /* 0x0000001817127221 */ /* 0x002fe20000010000 */
[----:B------:R-:W-:Y:S01]  /*46f0*/  HFMA2.MMA R24, -RZ, RZ, 0, 1.1920928955078125e-07 ;  /* 0x00000002ff187435 */ /* 0x000fe200000001ff */
[----:B0-----:R-:W-:Y:S01]  /*4700*/  IMAD.MOV.U32 R23, RZ, RZ, RZ ;  /* 0x000000ffff177224 */ /* 0x001fe200078e00ff */
        /* <DEDUP_REMOVED lines=10> */
[----:B0-----:R-:W-:Y:S01]  /*47b0*/  HFMA2.MMA R25, -RZ, RZ, 0, 1.847743988037109375e-06 ;  /* 0x0000001fff197435 */ /* 0x001fe200000001ff */
[----:B-1----:R-:W-:Y:S01]  /*47c0*/  FADD.FTZ R16, R23, R24 ;  /* 0x0000001817107221 */ /* 0x002fe20000010000 */
[----:B------:R-:W-:Y:S01]  /*47d0*/  MOV R12, 0x4820 ;  /* 0x00004820000c7802 */ /* 0x000fe20000000f00 */
[----:B------:R-:W-:-:S02]  /*47e0*/  IMAD.MOV.U32 R23, RZ, RZ, RZ ;  /* 0x000000ffff177224 */ /* 0x000fc400078e00ff */
[----:B------:R-:W-:Y:S02]  /*47f0*/  IMAD.MOV.U32 R24, RZ, RZ, 0x2 ;  /* 0x00000002ff187424 */ /* 0x000fe400078e00ff */
[----:B------:R-:W-:Y:S02]  /*4800*/  IMAD.MOV.U32 R26, RZ, RZ, -0x1 ;  /* 0xffffffffff1a7424 */ /* 0x000fe400078e00ff */
[----:B------:R-:W-:Y:S05]  /*4810*/  CALL.REL.NOINC `($__internal_173_$__cuda_sm70_shflsync_bfly_p) ;  /* 0x0000070000007944 */ /* 0x000fea0003c00000 */
[----:B01----:R-:W-:Y:S01]  /*4820*/  FADD.FTZ R23, RZ, R24 ;  /* 0x00000018ff177221 */ /* 0x003fe20000010000 */
[----:B------:R-:W-:Y:S01]  /*4830*/  MOV R26, 0xffffffff ;  /* 0xffffffff001a7802 */ /* 0x000fe20000000f00 */
[----:B------:R-:W-:Y:S01]  /*4840*/  IMAD.MOV.U32 R24, RZ, RZ, 0x1 ;  /* 0x00000001ff187424 */ /* 0x000fe200078e00ff */
[----:B------:R-:W-:Y:S01]  /*4850*/  MOV R12, 0x4880 ;  /* 0x00004880000c7802 */ /* 0x000fe20000000f00 */
[----:B------:R-:W-:Y:S02]  /*4860*/  IMAD.MOV.U32 R25, RZ, RZ, 0x1f ;  /* 0x0000001fff197424 */ /* 0x000fe400078e00ff */
        /* <DEDUP_REMOVED lines=105> */
[----:B-1----:R-:W-:Y:S01]  /*4f00*/  IMAD.MOV.U32 R12, RZ, RZ, R24 ;  /* 0x000000ffff0c7224 */ /* 0x002fe200078e0018 */
[----:B0-----:R-:W-:Y:S05]  /*4f10*/  BRA `(.L_x_6966) ;  /* 0xffffde1000007947 */ /* 0x001fea000383ffff */
        .weak           $__internal_173_$__cuda_sm70_shflsync_bfly_p
        .type           $__internal_173_$__cuda_sm70_shflsync_bfly_p,@function
        .size           $__internal_173_$__cuda_sm70_shflsync_bfly_p,(.L_x_23340 - $__internal_173_$__cuda_sm70_shflsync_bfly_p)
$__internal_173_$__cuda_sm70_shflsync_bfly_p:
[----:B------:R-:W-:Y:S01]  /*4f20*/  IMAD.MOV.U32 R13, RZ, RZ, 0x0 ;  /* 0x00000000ff0d7424 */ /* 0x000fe200078e00ff */
[----:B------:R-:W-:Y:S04]  /*4f30*/  WARPSYNC R26 ;  /* 0x0000001a00007348 */ /* 0x000fe80003800000 */
[----:B------:R0:W1:Y:S01]  /*4f40*/  SHFL.BFLY PT, R24, R23, R24, R25 ;  /* 0x0c00001817187389 */ /* 0x00006200000e0019 */
[----:B------:R-:W-:Y:S05]  /*4f50*/  RET.REL.NODEC R12 `(_ZN4vllm25paged_attention_v1_kernelI13__nv_bfloat16hLi128ELi32ELi128ELNS_18Fp8KVCacheDataTypeE1ELb1EEEvPT_PKS3_PKT0_S9_ifPKiSB_iPKfiiiSD_SD_iiiii) ;  /* 0xffffb0a00c007950 */ /* 0x000fea0003c3ffff */
.L_x_6967:
        /* <DEDUP_REMOVED lines=10> */
.L_x_23340:


//--------------------- .text._ZN4vllm25paged_attention_v1_kernelI13__nv_bfloat16hLi120ELi32ELi128ELNS_18Fp8KVCacheDataTypeE1ELb1EEEvPT_PKS3_PKT0_S9_ifPKiSB_iPKfiiiSD_SD_iiiii --------------------------
	.section	.text._ZN4vllm25paged_attention_v1_kernelI13__nv_bfloat16hLi120ELi32ELi128ELNS_18Fp8KVCacheDataTypeE1ELb1EEEvPT_PKS3_PKT0_S9_ifPKiSB_iPKfiiiSD_SD_iiiii,"ax",@progbits
	.sectioninfo	@"SHI_REGISTERS=48"
	.align	128
        .global         _ZN4vllm25paged_attention_v1_kernelI13__nv_bfloat16hLi120ELi32ELi128ELNS_18Fp8KVCacheDataTypeE1ELb1EEEvPT_PKS3_PKT0_S9_ifPKiSB_iPKfiiiSD_SD_iiiii
        .type           _ZN4vllm25paged_attention_v1_kernelI13__nv_bfloat16hLi120ELi32ELi128ELNS_18Fp8KVCacheDataTypeE1ELb1EEEvPT_PKS3_PKT0_S9_ifPKiSB_iPKfiiiSD_SD_iiiii,@function
        .size           _ZN4vllm25paged_attention_v1_kernelI13__nv_bfloat16hLi120ELi32ELi128ELNS_18Fp8KVCacheDataTypeE1ELb1EEEvPT_PKS3_PKT0_S9_ifPKiSB_iPKfiiiSD_SD_iiiii,(.L_x_23341 - _ZN4vllm25paged_attention_v1_kernelI13__nv_bfloat16hLi120ELi32ELi128ELNS_18Fp8KVCacheDataTypeE1ELb1EEEvPT_PKS3_PKT0_S9_ifPKiSB_iPKfiiiSD_SD_iiiii)
        .other          _ZN4vllm25paged_attention_v1_kernelI13__nv_bfloat16hLi120ELi32ELi128ELNS_18Fp8KVCacheDataTypeE1ELb1EEEvPT_PKS3_PKT0_S9_ifPKiSB_iPKfiiiSD_SD_iiiii,@"STO_CUDA_ENTRY STV_DEFAULT"
_ZN4vllm25paged_attention_v1_kernelI13__nv_bfloat16hLi120ELi32ELi128ELNS_18Fp8KVCacheDataTypeE1ELb1EEEvPT_PKS3_PKT0_S9_ifPKiSB_iPKfiiiSD_SD_iiiii:
.text._ZN4vllm25paged_attention_v1_kernelI13__nv_bfloat16hLi120ELi32ELi128ELNS_18Fp8KVCacheDataTypeE1ELb1EEEvPT_PKS3_PKT0_S9_ifPKiSB_iPKfiiiSD_SD_iiiii:
        /* <DEDUP_REMOVED lines=39> */
.L_x_6972:
        /* <DEDUP_REMOVED lines=15> */
.L_x_6971:
[----:B------:R-:W-:Y:S05]  /*0360*/  BSYNC B1 ;  /* 0x0000000000017941 */ /* 0x000fea0003800000 */
.L_x_6970:
        /* <DEDUP_REMOVED lines=10> */
.L_x_6973:
        /* <DEDUP_REMOVED lines=28> */
.L_x_6969:
[----:B0-----:R-:W-:Y:S05]  /*05d0*/  BSYNC B0 ;  /* 0x0000000000007941 */ /* 0x001fea0003800000 */
.L_x_6968:
        /* <DEDUP_REMOVED lines=90> */
.L_x_6974:
[----:B------:R-:W-:-:S04]  /*0b80*/  IMAD.MOV.U32 R12, RZ, RZ, c[0x0][0xc] ;  /* 0x00000300ff0c7624 */ /* 0x000fc800078e00ff */
[----:B------:R-:W-:-:S04]  /*0b90*/  IMAD R7, R12, c[0x0][0x1c8], R7 ;  /* 0x000072000c077a24 */ /* 0x000fc800078e0207 */
[----:B------:R-:W-:-:S03]  /*0ba0*/  IMAD R7, R7, c[0x0][0x1d8], RZ ;  /* 0x0000760007077a24 */ /* 0x000fc600078e02ff */
.L_x_6975:
        /* <DEDUP_REMOVED lines=18> */
.L_x_6979:
        /* <DEDUP_REMOVED lines=36> */
.L_x_6977:
[----:B------:R-:W-:Y:S05]  /*0f10*/  BSYNC B7 ;  /* 0x0000000000077941 */ /* 0x000fea0003800000 */
.L_x_6976:
[----:B------:R-:W-:Y:S05]  /*0f20*/  BRA.DIV ~URZ, `(.L_x_6980) ;  /* 0x00002fc27f007947 */ /* 0x000fea000b800000 */
[----:B------:R-:W-:-:S05]  /*0f30*/  IMAD.MOV.U32 R10, RZ, RZ, -0x800001 ;  /* 0xff7fffffff0a7424 */ /* 0x000fca00078e00ff */
.L_x_7016:
        /* <DEDUP_REMOVED lines=10> */
.L_x_7017:
        /* <DEDUP_REMOVED lines=33> */
.L_x_6986:
        /* <DEDUP_REMOVED lines=11> */
.L_x_6985:
[----:B------:R-:W-:Y:S05]  /*12a0*/  BSYNC B1 ;  /* 0x0000000000017941 */ /* 0x000fea0003800000 */
.L_x_6984:
        /* <DEDUP_REMOVED lines=10> */
.L_x_6989:
        /* <DEDUP_REMOVED lines=100> */
.L_x_6988:
[----:B------:R-:W-:Y:S05]  /*1990*/  BSYNC B1 ;  /* 0x0000000000017941 */ /* 0x000fea0003800000 */
.L_x_6987:
        /* <DEDUP_REMOVED lines=55> */
.L_x_6991:
[----:B------:R-:W-:Y:S05]  /*1d10*/  BSYNC B1 ;  /* 0x0000000000017941 */ /* 0x000fea0003800000 */
.L_x_6990:
        /* <DEDUP_REMOVED lines=26> */
.L_x_6983:
[----:B------:R-:W-:Y:S05]  /*1ec0*/  BSYNC B0 ;  /* 0x0000000000007941 */ /* 0x000fea0003800000 */
.L_x_6982:
        /* <DEDUP_REMOVED lines=36> */
.L_x_6996:
        /* <DEDUP_REMOVED lines=8> */
.L_x_6995:
[----:B------:R-:W-:Y:S05]  /*2190*/  BSYNC B1 ;  /* 0x0000000000017941 */ /* 0x000fea0003800000 */
.L_x_6994:
        /* <DEDUP_REMOVED lines=10> */
.L_x_6999:
        /* <DEDUP_REMOVED lines=52> */
.L_x_6998:
[----:B------:R-:W-:Y:S05]  /*2580*/  BSYNC B1 ;  /* 0x0000000000017941 */ /* 0x000fea0003800000 */
.L_x_6997:
        /* <DEDUP_REMOVED lines=31> */
.L_x_7001:
[----:B------:R-:W-:Y:S05]  /*2780*/  BSYNC B1 ;  /* 0x0000000000017941 */ /* 0x000fea0003800000 */
.L_x_7000:
        /* <DEDUP_REMOVED lines=14> */
.L_x_6993:
[----:B------:R-:W-:Y:S05]  /*2870*/  BSYNC B0 ;  /* 0x0000000000007941 */ /* 0x000fea0003800000 */
.L_x_6992:
        /* <DEDUP_REMOVED lines=26> */
.L_x_7005:
        /* <DEDUP_REMOVED lines=33> */
.L_x_7003:
[----:B------:R-:W-:Y:S05]  /*2c30*/  BSYNC B6 ;  /* 0x0000000000067941 */ /* 0x000fea0003800000 */
.L_x_7002:
[----:B------:R-:W-:Y:S05]  /*2c40*/  BRA.DIV ~URZ, `(.L_x_7006) ;  /* 0x000014c27f007947 */ /* 0x000fea000b800000 */
[----:B0-----:R-:W-:-:S04]  /*2c50*/  IMAD.MOV.U32 R6, RZ, RZ, RZ ;  /* 0x000000ffff067224 */ /* 0x001fc800078e00ff */
.L_x_7018:
        /* <DEDUP_REMOVED lines=13> */
.L_x_7019:
        /* <DEDUP_REMOVED lines=34> */
.L_x_7009:
[----:B------:R-:W-:Y:S05]  /*2f50*/  BSYNC B0 ;  /* 0x0000000000007941 */ /* 0x000fea0003800000 */
.L_x_7008:
        /* <DEDUP_REMOVED lines=33> */
.L_x_7011:
[----:B------:R-:W-:Y:S05]  /*3170*/  BSYNC B0 ;  /* 0x0000000000007941 */ /* 0x000fea0003800000 */
.L_x_7010:
        /* <DEDUP_REMOVED lines=18> */
.L_x_7013:
[----:B------:R-:W-:Y:S05]  /*32a0*/  BSYNC B0 ;  /* 0x0000000000007941 */ /* 0x000fea0003800000 */
.L_x_7012:
        /* <DEDUP_REMOVED lines=34> */
.L_x_7015:
[----:B------:R-:W-:Y:S05]  /*34d0*/  BSYNC B0 ;  /* 0x0000000000007941 */ /* 0x000fea0003800000 */
.L_x_7014:
        /* <DEDUP_REMOVED lines=122> */
.L_x_6978:
        /* <DEDUP_REMOVED lines=19> */
.L_x_7004:
        /* <DEDUP_REMOVED lines=20> */
.L_x_6980:
[----:B------:R-:W-:Y:S01]  /*3ef0*/  MOV R22, 0xff7fffff ;  /* 0xff7fffff00167802 */ /* 0x000fe20000000f00 */
[----:B------:R-:W-:Y:S01]  /*3f00*/  IMAD.MOV.U32 R23, RZ, RZ, 0x10 ;  /* 0x00000010ff177424 */ /* 0x000fe200078e00ff */
[----:B------:R-:W-:Y:S01]  /*3f10*/  MOV R10, 0x3f50 ;  /* 0x00003f50000a7802 */ /* 0x000fe20000000f00 */
[----:B------:R-:W-:Y:S02]  /*3f20*/  IMAD.MOV.U32 R24, RZ, RZ, 0x1f ;  /* 0x0000001fff187424 */ /* 0x000fe400078e00ff */
[----:B------:R-:W-:Y:S02]  /*3f30*/  IMAD.MOV.U32 R25, RZ, RZ, -0x1 ;  /* 0xffffffffff197424 */ /* 0x000fe400078e00ff */
[----:B------:R-:W-:Y:S05]  /*3f40*/  CALL.REL.NOINC `($__internal_174_$__cuda_sm70_shflsync_bfly_p) ;  /* 0x00000e1000007944 */ /* 0x000fea0003c00000 */
[----:B-1----:R-:W-:Y:S01]  /*3f50*/  MOV R10, R23 ;  /* 0x00000017000a7202 */ /* 0x002fe20000000f00 */
[----:B0-----:R-:W-:Y:S05]  /*3f60*/  BRA `(.L_x_7016) ;  /* 0xffffcfd000007947 */ /* 0x001fea000383ffff */
.L_x_6981:
[----:B------:R-:W-:Y:S01]  /*3f70*/  IMAD.MOV.U32 R23, RZ, RZ, 0x8 ;  /* 0x00000008ff177424 */ /* 0x000fe200078e00ff */
[----:B------:R-:W-:Y:S01]  /*3f80*/  MOV R10, 0x3fc0 ;  /* 0x00003fc0000a7802 */ /* 0x000fe20000000f00 */
[----:B------:R-:W-:Y:S02]  /*3f90*/  IMAD.MOV.U32 R24, RZ, RZ, 0x1f ;  /* 0x0000001fff187424 */ /* 0x000fe400078e00ff */
[----:B------:R-:W-:-:S02]  /*3fa0*/  IMAD.MOV.U32 R25, RZ, RZ, -0x1 ;  /* 0xffffffffff197424 */ /* 0x000fc400078e00ff */
[----:B------:R-:W-:Y:S05]  /*3fb0*/  CALL.REL.NOINC `($__internal_174_$__cuda_sm70_shflsync_bfly_p) ;  /* 0x00000da000007944 */ /* 0x000fea0003c00000 */
[----:B01----:R-:W-:Y:S01]  /*3fc0*/  FMNMX.FTZ R22, R22, R23, !PT ;  /* 0x0000001716167209 */ /* 0x003fe20007810000 */
[----:B------:R-:W-:Y:S01]  /*3fd0*/  HFMA2.MMA R23, -RZ, RZ, 0, 2.384185791015625e-07 ;  /* 0x00000004ff177435 */ /* 0x000fe200000001ff */
[----:B------:R-:W-:Y:S01]  /*3fe0*/  IMAD.MOV.U32 R24, RZ, RZ, 0x1f ;  /* 0x0000001fff187424 */ /* 0x000fe200078e00ff */
[----:B------:R-:W-:Y:S01]  /*3ff0*/  MOV R10, 0x4020 ;  /* 0x00004020000a7802 */ /* 0x000fe20000000f00 */
[----:B------:R-:W-:-:S03]  /*4000*/  IMAD.MOV.U32 R25, RZ, RZ, -0x1 ;  /* 0xffffffffff197424 */ /* 0x000fc600078e00ff */
[----:B------:R-:W-:Y:S05]  /*4010*/  CALL.REL.NOINC `($__internal_174_$__cuda_sm70_shflsync_bfly_p) ;  /* 0x00000d4000007944 */ /* 0x000fea0003c00000 */
[----:B01----:R-:W-:Y:S01]  /*4020*/  FMNMX.FTZ R22, R22, R23, !PT ;  /* 0x0000001716167209 */ /* 0x003fe20007810000 */
[----:B------:R-:W-:Y:S01]  /*4030*/  IMAD.MOV.U32 R23, RZ, RZ, 0x2 ;  /* 0x00000002ff177424 */ /* 0x000fe200078e00ff */
[----:B------:R-:W-:Y:S01]  /*4040*/  MOV R24, 0x1f ;  /* 0x0000001f00187802 */ /* 0x000fe20000000f00 */
[----:B------:R-:W-:Y:S01]  /*4050*/  IMAD.MOV.U32 R25, RZ, RZ, -0x1 ;  /* 0xffffffffff197424 */ /* 0x000fe200078e00ff */
[----:B------:R-:W-:-:S02]  /*4060*/  MOV R10, 0x4080 ;  /* 0x00004080000a7802 */ /* 0x000fc40000000f00 */
[----:B------:R-:W-:Y:S05]  /*4070*/  CALL.REL.NOINC `($__internal_174_$__cuda_sm70_shflsync_bfly_p) ;  /* 0x00000ce000007944 */ /* 0x000fea0003c00000 */
[----:B-1----:R-:W-:Y:S01]  /*4080*/  FMNMX.FTZ R14, R22, R23, !PT ;  /* 0x00000017160e7209 */ /* 0x002fe20007810000 */
[----:B------:R-:W-:Y:S01]  /*4090*/  IMAD.MOV.U32 R23, RZ, RZ, 0x1 ;  /* 0x00000001ff177424 */ /* 0x000fe200078e00ff */
[----:B0-----:R-:W-:Y:S01]  /*40a0*/  MOV R25, 0xffffffff ;  /* 0xffffffff00197802 */ /* 0x001fe20000000f00 */
[----:B------:R-:W-:Y:S01]  /*40b0*/  IMAD.MOV.U32 R24, RZ, RZ, 0x1f ;  /* 0x0000001fff187424 */ /* 0x000fe200078e00ff */
[----:B------:R-:W-:Y:S01]  /*40c0*/  MOV R10, 0x40f0 ;  /* 0x000040f0000a7802 */ /* 0x000fe20000000f00 */
[----:B------:R-:W-:-:S02]  /*40d0*/  IMAD.MOV.U32 R22, RZ, RZ, R14 ;  /* 0x000000ffff167224 */ /* 0x000fc400078e000e */
[----:B------:R-:W-:Y:S05]  /*40e0*/  CALL.REL.NOINC `($__internal_174_$__cuda_sm70_shflsync_bfly_p) ;  /* 0x00000c7000007944 */ /* 0x000fea0003c00000 */
[----:B-1----:R-:W-:Y:S01]  /*40f0*/  IMAD.MOV.U32 R13, RZ, RZ, R23 ;  /* 0x000000ffff0d7224 */ /* 0x002fe200078e0017 */
[----:B0-----:R-:W-:Y:S05]  /*4100*/  BRA `(.L_x_7017) ;  /* 0xffffced000007947 */ /* 0x001fea000383ffff */
.L_x_7006:
[----:B------:R-:W-:Y:S01]  /*4110*/  HFMA2.MMA R23, -RZ, RZ, 0, 1.1920928955078125e-07 ;  /* 0x00000002ff177435 */ /* 0x000fe200000001ff */
[----:B------:R-:W-:Y:S01]  /*4120*/  IMAD.MOV.U32 R22, RZ, RZ, RZ ;  /* 0x000000ffff167224 */ /* 0x000fe200078e00ff */
[----:B0-----:R-:W-:Y:S01]  /*4130*/  MOV R10, 0x4170 ;  /* 0x00004170000a7802 */ /* 0x001fe20000000f00 */
[----:B------:R-:W-:-:S02]  /*4140*/  IMAD.MOV.U32 R24, RZ, RZ, 0x1f ;  /* 0x0000001fff187424 */ /* 0x000fc400078e00ff */
[----:B------:R-:W-:Y:S02]  /*4150*/  IMAD.MOV.U32 R25, RZ, RZ, -0x1 ;  /* 0xffffffffff197424 */ /* 0x000fe400078e00ff */
[----:B------:R-:W-:Y:S05]  /*4160*/  CALL.REL.NOINC `($__internal_174_$__cuda_sm70_shflsync_bfly_p) ;  /* 0x00000bf000007944 */ /* 0x000fea0003c00000 */
[----:B-1----:R-:W-:Y:S01]  /*4170*/  IMAD.MOV.U32 R6, RZ, RZ, R23 ;  /* 0x000000ffff067224 */ /* 0x002fe200078e0017 */
[----:B0-----:R-:W-:Y:S05]  /*4180*/  BRA `(.L_x_7018) ;  /* 0xffffead000007947 */ /* 0x001fea000383ffff */
.L_x_7007:
[----:B------:R-:W-:Y:S01]  /*4190*/  MOV R23, 0x1 ;  /* 0x0000000100177802 */ /* 0x000fe20000000f00 */
[----:B------:R-:W-:Y:S01]  /*41a0*/  IMAD.MOV.U32 R24, RZ, RZ, 0x1f ;  /* 0x0000001fff187424 */ /* 0x000fe200078e00ff */
[----:B------:R-:W-:Y:S01]  /*41b0*/  MOV R10, 0x41e0 ;  /* 0x000041e0000a7802 */ /* 0x000fe20000000f00 */
[----:B------:R-:W-:Y:S02]  /*41c0*/  IMAD.MOV.U32 R25, RZ, RZ, -0x1 ;  /* 0xffffffffff197424 */ /* 0x000fe400078e00ff */
[----:B------:R-:W-:Y:S05]  /*41d0*/  CALL.REL.NOINC `($__internal_174_$__cuda_sm70_shflsync_bfly_p) ;  /* 0x00000b8000007944 */ /* 0x000fea0003c00000 */
[----:B-1----:R-:W-:Y:S01]  /*41e0*/  FADD.FTZ R21, R22, R23 ;  /* 0x0000001716157221 */ /* 0x002fe20000010000 */
[----:B------:R-:W-:Y:S01]  /*41f0*/  HFMA2.MMA R23, -RZ, RZ, 0, 1.1920928955078125e-07 ;  /* 0x00000002ff177435 */ /* 0x000fe200000001ff */
[----:B0-----:R-:W-:Y:S01]  /*4200*/  IMAD.MOV.U32 R22, RZ, RZ, RZ ;  /* 0x000000ffff167224 */ /* 0x001fe200078e00ff */
[----:B------:R-:W-:Y:S01]  /*4210*/  MOV R10, 0x4250 ;  /* 0x00004250000a7802 */ /* 0x000fe20000000f00 */
[----:B------:R-:W-:Y:S02]  /*4220*/  IMAD.MOV.U32 R24, RZ, RZ, 0x1f ;  /* 0x0000001fff187424 */ /* 0x000fe400078e00ff */
[----:B------:R-:W-:-:S02]  /*4230*/  IMAD.MOV.U32 R25, RZ, RZ, -0x1 ;  /* 0xffffffffff197424 */ /* 0x000fc400078e00ff */
[----:B------:R-:W-:Y:S05]  /*4240*/  CALL.REL.NOINC `($__internal_174_$__cuda_sm70_shflsync_bfly_p) ;  /* 0x00000b1000007944 */ /* 0x000fea0003c00000 */
[----:B01----:R-:W-:Y:S01]  /*4250*/  FADD.FTZ R22, RZ, R23 ;  /* 0x00000017ff167221 */ /* 0x003fe20000010000 */
[----:B------:R-:W-:Y:S01]  /*4260*/  MOV R24, 0x1f ;  /* 0x0000001f00187802 */ /* 0x000fe20000000f00 */
[----:B------:R-:W-:Y:S01]  /*4270*/  IMAD.MOV.U32 R23, RZ, RZ, 0x1 ;  /* 0x00000001ff177424 */ /* 0x000fe200078e00ff */
[----:B------:R-:W-:Y:S01]  /*4280*/  MOV R10, 0x42b0 ;  /* 0x000042b0000a7802 */ /* 0x000fe20000000f00 */
[----:B------:R-:W-:-:S02]  /*4290*/  IMAD.MOV.U32 R25, RZ, RZ, -0x1 ;  /* 0xffffffffff197424 */ /* 0x000fc400078e00ff */
[----:B------:R-:W-:Y:S05]  /*42a0*/  CALL.REL.NOINC `($__internal_174_$__cuda_sm70_shflsync_bfly_p) ;  /* 0x00000ab000007944 */ /* 0x000fea0003c00000 */
[----:B0-----:R-:W-:Y:S01]  /*42b0*/  HFMA2.MMA R24, -RZ, RZ, 0, 1.847743988037109375e-06 ;  /* 0x0000001fff187435 */ /* 0x001fe200000001ff */
[----:B-1----:R-:W-:Y:S01]  /*42c0*/  FADD.FTZ R20, R22, R23 ;  /* 0x0000001716147221 */ /* 0x002fe20000010000 */
[----:B------:R-:W-:Y:S01]  /*42d0*/  MOV R10, 0x4320 ;  /* 0x00004320000a7802 */ /* 0x000fe20000000f00 */
[----:B------:R-:W-:-:S02]  /*42e0*/  IMAD.MOV.U32 R22, RZ, RZ, RZ ;  /* 0x000000ffff167224 */ /* 0x000fc400078e00ff */
[----:B------:R-:W-:Y:S02]  /*42f0*/  IMAD.MOV.U32 R23, RZ, RZ, 0x2 ;  /* 0x00000002ff177424 */ /* 0x000fe400078e00ff */
[----:B------:R-:W-:Y:S02]  /*4300*/  IMAD.MOV.U32 R25, RZ, RZ, -0x1 ;  /* 0xffffffffff197424 */ /* 0x000fe400078e00ff */
[----:B------:R-:W-:Y:S05]  /*4310*/  CALL.REL.NOINC `($__internal_174_$__cuda_sm70_shflsync_bfly_p) ;  /* 0x00000a4000007944 */ /* 0x000fea0003c00000 */
[----:B01----:R-:W-:Y:S01]  /*4320*/  FADD.FTZ R22, RZ, R23 ;  /* 0x00000017ff167221 */ /* 0x003fe20000010000 */
[----:B------:R-:W-:Y:S01]  /*4330*/  MOV R25, 0xffffffff ;  /* 0xffffffff00197802 */ /* 0x000fe20000000f00 */
[----:B------:R-:W-:Y:S01]  /*4340*/  IMAD.MOV.U32 R23, RZ, RZ, 0x1 ;  /* 0x00000001ff177424 */ /* 0x000fe200078e00ff */
[----:B------:R-:W-:Y:S01]  /*4350*/  MOV R10, 0x4380 ;  /* 0x00004380000a7802 */ /* 0x000fe20000000f00 */
[----:B------:R-:W-:Y:S02]  /*4360*/  IMAD.MOV.U32 R24, RZ, RZ, 0x1f ;  /* 0x0000001fff187424 */ /* 0x000fe400078e00ff */
[----:B------:R-:W-:Y:S05]  /*4370*/  CALL.REL.NOINC `($__internal_174_$__cuda_sm70_shflsync_bfly_p) ;  /* 0x000009e000007944 */ /* 0x000fea0003c00000 */
[----:B-1----:R-:W-:Y:S01]  /*4380*/  FADD.FTZ R16, R22, R23 ;  /* 0x0000001716107221 */ /* 0x002fe20000010000 */
[----:B0-----:R-:W-:Y:S01]  /*4390*/  MOV R25, 0xffffffff ;  /* 0xffffffff00197802 */ /* 0x001fe20000000f00 */
[----:B------:R-:W-:Y:S01]  /*43a0*/  IMAD.MOV.U32 R22, RZ, RZ, RZ ;  /* 0x000000ffff167224 */ /* 0x000fe200078e00ff */
[----:B------:R-:W-:Y:S01]  /*43b0*/  MOV R10, 0x43f0 ;  /* 0x000043f0000a7802 */ /* 0x000fe20000000f00 */
[----:B------:R-:W-:-:S02]  /*43c0*/  IMAD.MOV.U32 R23, RZ, RZ, 0x2 ;  /* 0x00000002ff177424 */ /* 0x000fc400078e00ff */
[----:B------:R-:W-:Y:S02]  /*43d0*/  IMAD.MOV.U32 R24, RZ, RZ, 0x1f ;  /* 0x0000001fff187424 */ /* 0x000fe400078e00ff */
[----:B------:R-:W-:Y:S05]  /*43e0*/  CALL.REL.NOINC `($__internal_174_$__cuda_sm70_shflsync_bfly_p) ;  /* 0x0000097000007944 */ /* 0x000fea0003c00000 */
[----:B01----:R-:W-:Y:S01]  /*43f0*/  FADD.FTZ R22, RZ, R23 ;  /* 0x00000017ff167221 */ /* 0x003fe20000010000 */
[----:B------:R-:W-:Y:S01]  /*4400*/  MOV R10, 0x4450 ;  /* 0x00004450000a7802 */ /* 0x000fe20000000f00 */
[----:B------:R-:W-:Y:S02]  /*4410*/  IMAD.MOV.U32 R23, RZ, RZ, 0x1 ;  /* 0x00000001ff177424 */ /* 0x000fe400078e00ff */
[----:B------:R-:W-:Y:S02]  /*4420*/  IMAD.MOV.U32 R24, RZ, RZ, 0x1f ;  /* 0x0000001fff187424 */ /* 0x000fe400078e00ff */
[----:B------:R-:W-:Y:S02]  /*4430*/  IMAD.MOV.U32 R25, RZ, RZ, -0x1 ;  /* 0xffffffffff197424 */ /* 0x000fe400078e00ff */
[----:B------:R-:W-:Y:S05]  /*4440*/  CALL.REL.NOINC `($__internal_174_$__cuda_sm70_shflsync_bfly_p) ;  /* 0x0000091000007944 */ /* 0x000fea0003c00000 */
[----:B-1----:R-:W-:Y:S01]  /*4450*/  FADD.FTZ R17, R22, R23 ;  /* 0x0000001716117221 */ /* 0x002fe20000010000 */
[----:B0-----:R-:W-:Y:S01]  /*4460*/  HFMA2.MMA R22, -RZ, RZ, 0, 0 ;  /* 0x00000000ff167435 */ /* 0x001fe200000001ff */
[----:B------:R-:W-:Y:S01]  /*4470*/  IMAD.MOV.U32 R23, RZ, RZ, 0x2 ;  /* 0x00000002ff177424 */ /* 0x000fe200078e00ff */
[----:B------:R-:W-:Y:S01]  /*4480*/  MOV R10, 0x44c0 ;  /* 0x000044c0000a7802 */ /* 0x000fe20000000f00 */
[----:B------:R-:W-:-:S02]  /*4490*/  IMAD.MOV.U32 R24, RZ, RZ, 0x1f ;  /* 0x0000001fff187424 */ /* 0x000fc400078e00ff */
[----:B------:R-:W-:Y:S02]  /*44a0*/  IMAD.MOV.U32 R25, RZ, RZ, -0x1 ;  /* 0xffffffffff197424 */ /* 0x000fe400078e00ff */
[----:B------:R-:W-:Y:S05]  /*44b0*/  CALL.REL.NOINC `($__internal_174_$__cuda_sm70_shflsync_bfly_p) ;  /* 0x000008a000007944 */ /* 0x000fea0003c00000 */
[----:B01----:R-:W-:Y:S01]  /*44c0*/  FADD.FTZ R22, RZ, R23 ;  /* 0x00000017ff167221 */ /* 0x003fe20000010000 */
        /* <DEDUP_REMOVED lines=135> */
[----:B-1----:R-:W-:Y:S01]  /*4d40*/  IMAD.MOV.U32 R11, RZ, RZ, R23 ;  /* 0x000000ffff0b7224 */ /* 0x002fe200078e0017 */
[----:B0-----:R-:W-:Y:S05]  /*4d50*/  BRA `(.L_x_7019) ;  /* 0xffffdfd000007947 */ /* 0x001fea000383ffff */
        .weak           $__internal_174_$__cuda_sm70_shflsync_bfly_p
        .type           $__internal_174_$__cuda_sm70_shflsync_bfly_p,@function
        .size           $__internal_174_$__cuda_sm70_shflsync_bfly_p,(.L_x_23341 - $__internal_174_$__cuda_sm70_shflsync_bfly_p)
$__internal_174_$__cuda_sm70_shflsync_bfly_p:
[----:B------:R-:W-:Y:S01]  /*4d60*/  IMAD.MOV.U32 R11, RZ, RZ, 0x0 ;  /* 0x00000000ff0b7424 */ /* 0x000fe200078e00ff */
[----:B------:R-:W-:Y:S04]  /*4d70*/  WARPSYNC R25 ;  /* 0x0000001900007348 */ /* 0x000fe80003800000 */
[----:B------:R0:W1:Y:S01]  /*4d80*/  SHFL.BFLY PT, R23, R22, R23, R24 ;  /* 0x0c00001716177389 */ /* 0x00006200000e0018 */
[----:B------:R-:W-:Y:S05]  /*4d90*/  RET.REL.NODEC R10 `(_ZN4vllm25paged_attention_v1_kernelI13__nv_bfloat16hLi120ELi32ELi128ELNS_18Fp8KVCacheDataTypeE1ELb1EEEvPT_PKS3_PKT0_S9_ifPKiSB_iPKfiiiSD_SD_iiiii) ;  /* 0xffffb2600a007950 */ /* 0x000fea0003c3ffff */
.L_x_7020:
        /* <DEDUP_REMOVED lines=14> */
.L_x_23341:


//--------------------- .text._ZN4vllm25paged_attention_v1_kernelI13__nv_bfloat16hLi112ELi32ELi128ELNS_18Fp8KVCacheDataTypeE1ELb1EEEvPT_PKS3_PKT0_S9_ifPKiSB_iPKfiiiSD_SD_iiiii --------------------------
	.section	.text._ZN4vllm25paged_attention_v1_kernelI13__nv_bfloat16hLi112ELi32ELi128ELNS_18Fp8KVCacheDataTypeE1ELb1EEEvPT_PKS3_PKT0_S9_ifPKiSB_iPKfiiiSD_SD_iiiii,"ax",@progbits
	.sectioninfo	@"SHI_REGISTERS=42"
	.align	128
        .global         _ZN4vllm25paged_attention_v1_kernelI13__nv_bfloat16hLi112ELi32ELi128ELNS_18Fp8KVCacheDataTypeE1ELb1EEEvPT_PKS3_PKT0_S9_ifPKiSB_iPKfiiiSD_SD_iiiii
        .type           _ZN4vllm25paged_attention_v1_kernelI13__nv_bfloat16hLi112ELi32ELi128ELNS_18Fp8KVCacheDataTypeE1ELb1EEEvPT_PKS3_PKT0_S9_ifPKiSB_iPKfiiiSD_SD_iiiii,@function
        .size           _ZN4vllm25paged_attention_v1_kernelI13__nv_bfloat16hLi112ELi32ELi128ELNS_18Fp8KVCacheDataTypeE1ELb1EEEvPT_PKS3_PKT0_S9_ifPKiSB_iPKfiiiSD_SD_iiiii,(.L_x_23342 - _ZN4vllm25paged_attention_v1_kernelI13__nv_bfloat16hLi112ELi32ELi128ELNS_18Fp8KVCacheDataTypeE1ELb1EEEvPT_PKS3_PKT0_S9_ifPKiSB_iPKfiiiSD_SD_iiiii)
        .other          _ZN4vllm25paged_attention_v1_kernelI13__nv_bfloat16hLi112ELi32ELi128ELNS_18Fp8KVCacheDataTypeE1ELb1EEEvPT_PKS3_PKT0_S9_ifPKiSB_iPKfiiiSD_SD_iiiii,@"STO_CUDA_ENTRY STV_DEFAULT"
_ZN4vllm25paged_attention_v1_kernelI13__nv_bfloat16hLi112ELi32ELi128ELNS_18Fp8KVCacheDataTypeE1ELb1EEEvPT_PKS3_PKT0_S9_ifPKiSB_iPKfiiiSD_SD_iiiii:
.text._ZN4vllm25paged_attention_v1_kernelI13__nv_bfloat16hLi112ELi32ELi128ELNS_18Fp8KVCacheDataTypeE1ELb1EEEvPT_PKS3_PKT0_S9_ifPKiSB_iPKfiiiSD_SD_iiiii:
        /* <DEDUP_REMOVED lines=39> */
.L_x_7025:
        /* <DEDUP_REMOVED lines=15> */
.L_x_7024:
[----:B------:R-:W-:Y:S05]  /*0360*/  BSYNC B1 ;  /* 0x0000000000017941 */ /* 0x000fea0003800000 */
.L_x_7023:
        /* <DEDUP_REMOVED lines=10> */
.L_x_7026:
        /* <DEDUP_REMOVED lines=28> */
.L_x_7022:
[----:B0-----:R-:W-:Y:S05]  /*05d0*/  BSYNC B0 ;  /* 0x0000000000007941 */ /* 0x001fea0003800000 */
.L_x_7021:
        /* <DEDUP_REMOVED lines=90> */
.L_x_7027:
[----:B------:R-:W-:-:S04]  /*0b80*/  IMAD.MOV.U32 R12, RZ, RZ, c[0x0][0xc] ;  /* 0x00000300ff0c7624 */ /* 0x000fc800078e00ff */
[----:B------:R-:W-:-:S04]  /*0b90*/  IMAD R7, R12, c[0x0][0x1c8], R7 ;  /* 0x000072000c077a24 */ /* 0x000fc800078e0207 */
[----:B------:R-:W-:-:S03]  /*0ba0*/  IMAD R7, R7, c[0x0][0x1d8], RZ ;  /* 0x0000760007077a24 */ /* 0x000fc600078e02ff */
.L_x_7028:
        /* <DEDUP_REMOVED lines=18> */
.L_x_7032:
        /* <DEDUP_REMOVED lines=36> */
.L_x_7030:
[----:B------:R-:W-:Y:S05]  /*0f10*/  BSYNC B7 ;  /* 0x0000000000077941 */ /* 0x000fea0003800000 */
.L_x_7029:
[----:B------:R-:W-:Y:S05]  /*0f20*/  BRA.DIV ~URZ, `(.L_x_7033) ;  /* 0x00002ee27f007947 */ /* 0x000fea000b800000 */
[----:B------:R-:W-:-:S05]  /*0f30*/  IMAD.MOV.U32 R9, RZ, RZ, -0x800001 ;  /* 0xff7fffffff097424 */ /* 0x000fca00078e00ff */
.L_x_7069:
        /* <DEDUP_REMOVED lines=10> */
.L_x_7070:
        /* <DEDUP_REMOVED lines=33> */
.L_x_7039:
        /* <DEDUP_REMOVED lines=11> */
.L_x_7038:
[----:B------:R-:W-:Y:S05]  /*12a0*/  BSYNC B1 ;  /* 0x0000000000017941 */ /* 0x000fea0003800000 */
.L_x_7037:
        /* <DEDUP_REMOVED lines=10> */
.L_x_7042:
        /* <DEDUP_REMOVED lines=100> */
.L_x_7041:
[----:B------:R-:W-:Y:S05]  /*1990*/  BSYNC B1 ;  /* 0x0000000000017941 */ /* 0x000fea0003800000 */
.L_x_7040:
        /* <DEDUP_REMOVED lines=55> */
.L_x_7044:
[----:B------:R-:W-:Y:S05]  /*1d10*/  BSYNC B1 ;  /* 0x0000000000017941 */ /* 0x000fea0003800000 */
.L_x_7043:
        /* <DEDUP_REMOVED lines=26> */
.L_x_7036:
[----:B------:R-:W-:Y:S05]  /*1ec0*/  BSYNC B0 ;  /* 0x0000000000007941 */ /* 0x000fea0003800000 */
.L_x_7035:
        /* <DEDUP_REMOVED lines=37> */
.L_x_7049:
        /* <DEDUP_REMOVED lines=8> */
.L_x_7048:
[----:B------:R-:W-:Y:S05]  /*21a0*/  BSYNC B1 ;  /* 0x0000000000017941 */ /* 0x000fea0003800000 */
.L_x_7047:
        /* <DEDUP_REMOVED lines=10> */
.L_x_7052:
        /* <DEDUP_REMOVED lines=52> */
.L_x_7051:
[----:B------:R-:W-:Y:S05]  /*2590*/  BSYNC B1 ;  /* 0x0000000000017941 */ /* 0x000fea0003800000 */
.L_x_7050:
        /* <DEDUP_REMOVED lines=31> */
.L_x_7054:
[----:B------:R-:W-:Y:S05]  /*2790*/  BSYNC B1 ;  /* 0x0000000000017941 */ /* 0x000fea0003800000 */
.L_x_7053:
        /* <DEDUP_REMOVED lines=14> */
.L_x_7046:
[----:B------:R-:W-:Y:S05]  /*2880*/  BSYNC B0 ;  /* 0x0000000000007941 */ /* 0x000fea0003800000 */
.L_x_7045:
        /* <DEDUP_REMOVED lines=27> */
.L_x_7058:
        /* <DEDUP_REMOVED lines=33> */
.L_x_7056:
[----:B------:R-:W-:Y:S05]  /*2c50*/  BSYNC B6 ;  /* 0x0000000000067941 */ /* 0x000fea0003800000 */
.L_x_7055:
[----:B------:R-:W-:Y:S05]  /*2c60*/  BRA.DIV ~URZ, `(.L_x_7059) ;  /* 0x000013c27f007947 */ /* 0x000fea000b800000 */
[----:B0-----:R-:W-:-:S04]  /*2c70*/  IMAD.MOV.U32 R6, RZ, RZ, RZ ;  /* 0x000000ffff067224 */ /* 0x001fc800078e00ff */
.L_x_7071:
        /* <DEDUP_REMOVED lines=12> */
.L_x_7072:
        /* <DEDUP_REMOVED lines=33> */
.L_x_7062:
[----:B------:R-:W-:Y:S05]  /*2f50*/  BSYNC B0 ;  /* 0x0000000000007941 */ /* 0x000fea0003800000 */
.L_x_7061:
        /* <DEDUP_REMOVED lines=31> */
.L_x_7064:
[----:B------:R-:W-:Y:S05]  /*3150*/  BSYNC B0 ;  /* 0x0000000000007941 */ /* 0x000fea0003800000 */
.L_x_7063:
        /* <DEDUP_REMOVED lines=17> */
.L_x_7066:
[----:B------:R-:W-:Y:S05]  /*3270*/  BSYNC B0 ;  /* 0x0000000000007941 */ /* 0x000fea0003800000 */
.L_x_7065:
        /* <DEDUP_REMOVED lines=32> */
.L_x_7068:
[----:B------:R-:W-:Y:S05]  /*3480*/  BSYNC B0 ;  /* 0x0000000000007941 */ /* 0x000fea0003800000 */
.L_x_7067:
        /* <DEDUP_REMOVED lines=113> */
.L_x_7031:
        /* <DEDUP_REMOVED lines=19> */
.L_x_7057:
        /* <DEDUP_REMOVED lines=20> */
.L_x_7033:
[----:B------:R-:W-:Y:S01]  /*3e10*/  HFMA2.MMA R22, -RZ, RZ, 0, 9.5367431640625e-07 ;  /* 0x00000010ff167435 */ /* 0x000fe200000001ff */
[----:B------:R-:W-:Y:S01]  /*3e20*/  IMAD.MOV.U32 R19, RZ, RZ, -0x800001 ;  /* 0xff7fffffff137424 */ /* 0x000fe200078e00ff */
[----:B------:R-:W-:Y:S01]  /*3e30*/  MOV R20, 0x3e70 ;  /* 0x00003e7000147802 */ /* 0x000fe20000000f00 */
[----:B------:R-:W-:Y:S02]  /*3e40*/  IMAD.MOV.U32 R23, RZ, RZ, 0x1f ;  /* 0x0000001fff177424 */ /* 0x000fe400078e00ff */
[----:B------:R-:W-:Y:S02]  /*3e50*/  IMAD.MOV.U32 R24, RZ, RZ, -0x1 ;  /* 0xffffffffff187424 */ /* 0x000fe400078e00ff */
[----:B------:R-:W-:Y:S05]  /*3e60*/  CALL.REL.NOINC `($__internal_175_$__cuda_sm70_shflsync_bfly_p) ;  /* 0x00000d4000007944 */ /* 0x000fea0003c00000 */
[----:B-1----:R-:W-:Y:S01]  /*3e70*/  IMAD.MOV.U32 R9, RZ, RZ, R22 ;  /* 0x000000ffff097224 */ /* 0x002fe200078e0016 */
[----:B0-----:R-:W-:Y:S05]  /*3e80*/  BRA `(.L_x_7069) ;  /* 0xffffd0b000007947 */ /* 0x001fea000383ffff */
.L_x_7034:
[----:B------:R-:W-:Y:S01]  /*3e90*/  MOV R22, 0x8 ;  /* 0x0000000800167802 */ /* 0x000fe20000000f00 */
[----:B------:R-:W-:Y:S01]  /*3ea0*/  IMAD.MOV.U32 R23, RZ, RZ, 0x1f ;  /* 0x0000001fff177424 */ /* 0x000fe200078e00ff */
[----:B------:R-:W-:Y:S01]  /*3eb0*/  MOV R20, 0x3ee0 ;  /* 0x00003ee000147802 */ /* 0x000fe20000000f00 */
[----:B------:R-:W-:Y:S02]  /*3ec0*/  IMAD.MOV.U32 R24, RZ, RZ, -0x1 ;  /* 0xffffffffff187424 */ /* 0x000fe400078e00ff */
[----:B------:R-:W-:Y:S05]  /*3ed0*/  CALL.REL.NOINC `($__internal_175_$__cuda_sm70_shflsync_bfly_p) ;  /* 0x00000cd000007944 */ /* 0x000fea0003c00000 */
[----:B0-----:R-:W-:Y:S01]  /*3ee0*/  HFMA2.MMA R23, -RZ, RZ, 0, 1.847743988037109375e-06 ;  /* 0x0000001fff177435 */ /* 0x001fe200000001ff */
[----:B-1----:R-:W-:Y:S01]  /*3ef0*/  FMNMX.FTZ R19, R19, R22, !PT ;  /* 0x0000001613137209 */ /* 0x002fe20007810000 */
[----:B------:R-:W-:Y:S01]  /*3f00*/  IMAD.MOV.U32 R22, RZ, RZ, 0x4 ;  /* 0x00000004ff167424 */ /* 0x000fe200078e00ff */
[----:B------:R-:W-:Y:S01]  /*3f10*/  MOV R20, 0x3f40 ;  /* 0x00003f4000147802 */ /* 0x000fe20000000f00 */
[----:B------:R-:W-:-:S02]  /*3f20*/  IMAD.MOV.U32 R24, RZ, RZ, -0x1 ;  /* 0xffffffffff187424 */ /* 0x000fc400078e00ff */
[----:B------:R-:W-:Y:S05]  /*3f30*/  CALL.REL.NOINC `($__internal_175_$__cuda_sm70_shflsync_bfly_p) ;  /* 0x00000c7000007944 */ /* 0x000fea0003c00000 */
[----:B01----:R-:W-:Y:S01]  /*3f40*/  FMNMX.FTZ R19, R19, R22, !PT ;  /* 0x0000001613137209 */ /* 0x003fe20007810000 */
[----:B------:R-:W-:Y:S01]  /*3f50*/  IMAD.MOV.U32 R22, RZ, RZ, 0x2 ;  /* 0x00000002ff167424 */ /* 0x000fe200078e00ff */
[----:B------:R-:W-:Y:S01]  /*3f60*/  MOV R24, 0xffffffff ;  /* 0xffffffff00187802 */ /* 0x000fe20000000f00 */
[----:B------:R-:W-:Y:S01]  /*3f70*/  IMAD.MOV.U32 R23, RZ, RZ, 0x1f ;  /* 0x0000001fff177424 */ /* 0x000fe200078e00ff */
[----:B------:R-:W-:-:S02]  /*3f80*/  MOV R20, 0x3fa0 ;  /* 0x00003fa000147802 */ /* 0x000fc40000000f00 */
[----:B------:R-:W-:Y:S05]  /*3f90*/  CALL.REL.NOINC `($__internal_175_$__cuda_sm70_shflsync_bfly_p) ;  /* 0x00000c1000007944 */ /* 0x000fea0003c00000 */
[----:B-1----:R-:W-:Y:S01]  /*3fa0*/  FMNMX.FTZ R11, R19, R22, !PT ;  /* 0x00000016130b7209 */ /* 0x002fe20007810000 */
[----:B------:R-:W-:Y:S01]  /*3fb0*/  IMAD.MOV.U32 R22, RZ, RZ, 0x1 ;  /* 0x00000001ff167424 */ /* 0x000fe200078e00ff */
[----:B------:R-:W-:Y:S01]  /*3fc0*/  MOV R20, 0x4010 ;  /* 0x0000401000147802 */ /* 0x000fe20000000f00 */
[----:B0-----:R-:W-:Y:S01]  /*3fd0*/  IMAD.MOV.U32 R23, RZ, RZ, 0x1f ;  /* 0x0000001fff177424 */ /* 0x001fe200078e00ff */
[----:B------:R-:W-:Y:S01]  /*3fe0*/  MOV R19, R11 ;  /* 0x0000000b00137202 */ /* 0x000fe20000000f00 */
[----:B------:R-:W-:-:S02]  /*3ff0*/  IMAD.MOV.U32 R24, RZ, RZ, -0x1 ;  /* 0xffffffffff187424 */ /* 0x000fc400078e00ff */
[----:B------:R-:W-:Y:S05]  /*4000*/  CALL.REL.NOINC `($__internal_175_$__cuda_sm70_shflsync_bfly_p) ;  /* 0x00000ba000007944 */ /* 0x000fea0003c00000 */
[----:B-1----:R-:W-:Y:S01]  /*4010*/  IMAD.MOV.U32 R16, RZ, RZ, R22 ;  /* 0x000000ffff107224 */ /* 0x002fe200078e0016 */
[----:B0-----:R-:W-:Y:S05]  /*4020*/  BRA `(.L_x_7070) ;  /* 0xffffcfb000007947 */ /* 0x001fea000383ffff */
.L_x_7059:
[----:B------:R-:W-:Y:S01]  /*4030*/  HFMA2.MMA R23, -RZ, RZ, 0, 1.847743988037109375e-06 ;  /* 0x0000001fff177435 */ /* 0x000fe200000001ff */
[----:B------:R-:W-:Y:S01]  /*4040*/  IMAD.MOV.U32 R19, RZ, RZ, RZ ;  /* 0x000000ffff137224 */ /* 0x000fe200078e00ff */
[----:B------:R-:W-:Y:S01]  /*4050*/  MOV R20, 0x4090 ;  /* 0x0000409000147802 */ /* 0x000fe20000000f00 */
[----:B------:R-:W-:-:S02]  /*4060*/  IMAD.MOV.U32 R22, RZ, RZ, 0x2 ;  /* 0x00000002ff167424 */ /* 0x000fc400078e00ff */
[----:B------:R-:W-:Y:S02]  /*4070*/  IMAD.MOV.U32 R24, RZ, RZ, -0x1 ;  /* 0xffffffffff187424 */ /* 0x000fe400078e00ff */
[----:B0-----:R-:W-:Y:S05]  /*4080*/  CALL.REL.NOINC `($__internal_175_$__cuda_sm70_shflsync_bfly_p) ;  /* 0x00000b2000007944 */ /* 0x001fea0003c00000 */
[----:B-1----:R-:W-:Y:S01]  /*4090*/  IMAD.MOV.U32 R6, RZ, RZ, R22 ;  /* 0x000000ffff067224 */ /* 0x002fe200078e0016 */
[----:B0-----:R-:W-:Y:S05]  /*40a0*/  BRA `(.L_x_7071) ;  /* 0xffffebd000007947 */ /* 0x001fea000383ffff */
.L_x_7060:
[----:B------:R-:W-:Y:S01]  /*40b0*/  IMAD.MOV.U32 R22, RZ, RZ, 0x1 ;  /* 0x00000001ff167424 */ /* 0x000fe200078e00ff */
[----:B------:R-:W-:Y:S01]  /*40c0*/  MOV R23, 0x1f ;  /* 0x0000001f00177802 */ /* 0x000fe20000000f00 */
[----:B------:R-:W-:Y:S01]  /*40d0*/  IMAD.MOV.U32 R24, RZ, RZ, -0x1 ;  /* 0xffffffffff187424 */ /* 0x000fe200078e00ff */
[----:B------:R-:W-:Y:S02]  /*40e0*/  MOV R20, 0x4100 ;  /* 0x0000410000147802 */ /* 0x000fe40000000f00 */
[----:B------:R-:W-:Y:S05]  /*40f0*/  CALL.REL.NOINC `($__internal_175_$__cuda_sm70_shflsync_bfly_p) ;  /* 0x00000ab000007944 */ /* 0x000fea0003c00000 */
[----:B0-----:R-:W-:Y:S01]  /*4100*/  HFMA2.MMA R23, -RZ, RZ, 0, 1.847743988037109375e-06 ;  /* 0x0000001fff177435 */ /* 0x001fe200000001ff */
[----:B-1----:R-:W-:Y:S01]  /*4110*/  FADD.FTZ R18, R19, R22 ;  /* 0x0000001613127221 */ /* 0x002fe20000010000 */
[----:B------:R-:W-:Y:S01]  /*4120*/  MOV R20, 0x4170 ;  /* 0x0000417000147802 */ /* 0x000fe20000000f00 */
[----:B------:R-:W-:Y:S02]  /*4130*/  IMAD.MOV.U32 R19, RZ, RZ, RZ ;  /* 0x000000ffff137224 */ /* 0x000fe400078e00ff */
[----:B------:R-:W-:Y:S02]  /*4140*/  IMAD.MOV.U32 R22, RZ, RZ, 0x2 ;  /* 0x00000002ff167424 */ /* 0x000fe400078e00ff */
[----:B------:R-:W-:-:S02]  /*4150*/  IMAD.MOV.U32 R24, RZ, RZ, -0x1 ;  /* 0xffffffffff187424 */ /* 0x000fc400078e00ff */
[----:B------:R-:W-:Y:S05]  /*4160*/  CALL.REL.NOINC `($__internal_175_$__cuda_sm70_shflsync_bfly_p) ;  /* 0x00000a4000007944 */ /* 0x000fea0003c00000 */
[----:B01----:R-:W-:Y:S01]  /*4170*/  FADD.FTZ R19, RZ, R22 ;  /* 0x00000016ff137221 */ /* 0x003fe20000010000 */
[----:B------:R-:W-:Y:S01]  /*4180*/  MOV R24, 0xffffffff ;  /* 0xffffffff00187802 */ /* 0x000fe20000000f00 */
[----:B------:R-:W-:Y:S01]  /*4190*/  IMAD.MOV.U32 R22, RZ, RZ, 0x1 ;  /* 0x00000001ff167424 */ /* 0x000fe200078e00ff */
[----:B------:R-:W-:Y:S01]  /*41a0*/  MOV R20, 0x41d0 ;  /* 0x000041d000147802 */ /* 0x000fe20000000f00 */
[----:B------:R-:W-:-:S02]  /*41b0*/  IMAD.MOV.U32 R23, RZ, RZ, 0x1f ;  /* 0x0000001fff177424 */ /* 0x000fc400078e00ff */
[----:B------:R-:W-:Y:S05]  /*41c0*/  CALL.REL.NOINC `($__internal_175_$__cuda_sm70_shflsync_bfly_p) ;  /* 0x000009e000007944 */ /* 0x000fea0003c00000 */
[----:B-1----:R-:W-:Y:S01]  /*41d0*/  FADD.FTZ R17, R19, R22 ;  /* 0x0000001613117221 */ /* 0x002fe20000010000 */
[----:B0-----:R-:W-:Y:S01]  /*41e0*/  MOV R24, 0xffffffff ;  /* 0xffffffff00187802 */ /* 0x001fe20000000f00 */
[----:B------:R-:W-:Y:S01]  /*41f0*/  IMAD.MOV.U32 R19, RZ, RZ, RZ ;  /* 0x000000ffff137224 */ /* 0x000fe200078e00ff */
[----:B------:R-:W-:Y:S01]  /*4200*/  MOV R20, 0x4240 ;  /* 0x0000424000147802 */ /* 0x000fe20000000f00 */
[----:B------:R-:W-:-:S02]  /*4210*/  IMAD.MOV.U32 R22, RZ, RZ, 0x2 ;  /* 0x00000002ff167424 */ /* 0x000fc400078e00ff */
[----:B------:R-:W-:Y:S02]  /*4220*/  IMAD.MOV.U32 R23, RZ, RZ, 0x1f ;  /* 0x0000001fff177424 */ /* 0x000fe400078e00ff */
[----:B------:R-:W-:Y:S05]  /*4230*/  CALL.REL.NOINC `($__internal_175_$__cuda_sm70_shflsync_bfly_p) ;  /* 0x0000097000007944 */ /* 0x000fea0003c00000 */
[----:B01----:R-:W-:Y:S01]  /*4240*/  FADD.FTZ R19, RZ, R22 ;  /* 0x00000016ff137221 */ /* 0x003fe20000010000 */
[----:B------:R-:W-:Y:S01]  /*4250*/  MOV R20, 0x42a0 ;  /* 0x000042a000147802 */ /* 0x000fe20000000f00 */
[----:B------:R-:W-:Y:S02]  /*4260*/  IMAD.MOV.U32 R22, RZ, RZ, 0x1 ;  /* 0x00000001ff167424 */ /* 0x000fe400078e00ff */
[----:B------:R-:W-:Y:S02]  /*4270*/  IMAD.MOV.U32 R23, RZ, RZ, 0x1f ;  /* 0x0000001fff177424 */ /* 0x000fe400078e00ff */
[----:B------:R-:W-:Y:S02]  /*4280*/  IMAD.MOV.U32 R24, RZ, RZ, -0x1 ;  /* 0xffffffffff187424 */ /* 0x000fe400078e00ff */
[----:B------:R-:W-:Y:S05]  /*4290*/  CALL.REL.NOINC `($__internal_175_$__cuda_sm70_shflsync_bfly_p) ;  /* 0x0000091000007944 */ /* 0x000fea0003c00000 */
[----:B-1----:R-:W-:Y:S01]  /*42a0*/  FADD.FTZ R15, R19, R22 ;  /* 0x00000016130f7221 */ /* 0x002fe20000010000 */
[----:B0-----:R-:W-:Y:S01]  /*42b0*/  HFMA2.MMA R19, -RZ, RZ, 0, 0 ;  /* 0x00000000ff137435 */ /* 0x001fe200000001ff */
[----:B------:R-:W-:Y:S01]  /*42c0*/  IMAD.MOV.U32 R22, RZ, RZ, 0x2 ;  /* 0x00000002ff167424 */ /* 0x000fe200078e00ff */
[----:B------:R-:W-:Y:S01]  /*42d0*/  MOV R20, 0x4310 ;  /* 0x0000431000147802 */ /* 0x000fe20000000f00 */
[----:B------:R-:W-:-:S02]  /*42e0*/  IMAD.MOV.U32 R23, RZ, RZ, 0x1f ;  /* 0x0000001fff177424 */ /* 0x000fc400078e00ff */
[----:B------:R-:W-:Y:S02]  /*42f0*/  IMAD.MOV.U32 R24, RZ, RZ, -0x1 ;  /* 0xffffffffff187424 */ /* 0x000fe400078e00ff */
[----:B------:R-:W-:Y:S05]  /*4300*/  CALL.REL.NOINC `($__internal_175_$__cuda_sm70_shflsync_bfly_p) ;  /* 0x000008a000007944 */ /* 0x000fea0003c00000 */
[----:B01----:R-:W-:Y:S01]  /*4310*/  FADD.FTZ R19, RZ, R22 ;  /* 0x00000016ff137221 */ /* 0x003fe20000010000 */
[----:B------:R-:W-:Y:S01]  /*4320*/  MOV R22, 0x1 ;  /* 0x0000000100167802 */ /* 0x000fe20000000f00 */
[----:B------:R-:W-:Y:S01]  /*4330*/  IMAD.MOV.U32 R23, RZ, RZ, 0x1f ;  /* 0x0000001fff177424 */ /* 0x000fe200078e00ff */
[----:B------:R-:W-:Y:S01]  /*4340*/  MOV R20, 0x4370 ;  /* 0x0000437000147802 */ /* 0x000fe20000000f00 */
[----:B------:R-:W-:Y:S02]  /*4350*/  IMAD.MOV.U32 R24, RZ, RZ, -0x1 ;  /* 0xffffffffff187424 */ /* 0x000fe400078e00ff */
[----:B------:R-:W-:Y:S05]  /*4360*/  CALL.REL.NOINC `($__internal_175_$__cuda_sm70_shflsync_bfly_p) ;  /* 0x0000084000007944 */ /* 0x000fea0003c00000 */
[----:B-1----:R-:W-:Y:S01]  /*4370*/  FADD.FTZ R16, R19, R22 ;  /* 0x0000001613107221 */ /* 0x002fe20000010000 */
[----:B------:R-:W-:Y:S01]  /*4380*/  HFMA2.MMA R22, -RZ, RZ, 0, 1.1920928955078125e-07 ;  /* 0x00000002ff167435 */ /* 0x000fe200000001ff */
[----:B0-----:R-:W-:Y:S01]  /*4390*/  IMAD.MOV.U32 R19, RZ, RZ, RZ ;  /* 0x000000ffff137224 */ /* 0x001fe200078e00ff */
[----:B------:R-:W-:Y:S01]  /*43a0*/  MOV R20, 0x43e0 ;  /* 0x000043e000147802 */ /* 0x000fe20000000f00 */
[----:B------:R-:W-:Y:S02]  /*43b0*/  IMAD.MOV.U32 R23, RZ, RZ, 0x1f ;  /* 0x0000001fff177424 */ /* 0x000fe400078e00ff */
[----:B------:R-:W-:-:S02]  /*43c0*/  IMAD.MOV.U32 R24, RZ, RZ, -0x1 ;  /* 0xffffffffff187424 */ /* 0x000fc400078e00ff */
[----:B------:R-:W-:Y:S05]  /*43d0*/  CALL.REL.NOINC `($__internal_175_$__cuda_sm70_shflsync_bfly_p) ;  /* 0x000007d000007944 */ /* 0x000fea0003c00000 */
[----:B01----:R-:W-:Y:S01]  /*43e0*/  FADD.FTZ R19, RZ, R22 ;  /* 0x00000016ff137221 */ /* 0x003fe20000010000 */
[----:B------:R-:W-:Y:S01]  /*43f0*/  MOV R23, 0x1f ;  /* 0x0000001f00177802 */ /* 0x000fe20000000f00 */
[----:B------:R-:W-:Y:S01]  /*4400*/  IMAD.MOV.U32 R22, RZ, RZ, 0x1 ;  /* 0x00000001ff167424 */ /* 0x000fe200078e00ff */
[----:B------:R-:W-:Y:S01]  /*4410*/  MOV R20, 0x4440 ;  /* 0x0000444000147802 */ /* 0x000fe20000000f00 */
[----:B------:R-:W-:-:S02]  /*4420*/  IMAD.MOV.U32 R24, RZ, RZ, -0x1 ;  /* 0xffffffffff187424 */ /* 0x000fc400078e00ff */
[----:B------:R-:W-:Y:S05]  /*4430*/  CALL.REL.NOINC `($__internal_175_$__cuda_sm70_shflsync_bfly_p) ;  /* 0x0000077000007944 */ /* 0x000fea0003c00000 */
[----:B0-----:R-:W-:Y:S01]  /*4440*/  HFMA2.MMA R23, -RZ, RZ, 0, 1.847743988037109375e-06 ;  /* 0x0000001fff177435 */ /* 0x001fe200000001ff */
[----:B-1----:R-:W-:Y:S01]  /*4450*/  FADD.FTZ R13, R19, R22 ;  /* 0x00000016130d7221 */ /* 0x002fe20000010000 */
[----:B------:R-:W-:Y:S01]  /*4460*/  MOV R20, 0x44b0 ;  /* 0x000044b000147802 */ /* 0x000fe20000000f00 */
[----:B------:R-:W-:-:S02]  /*4470*/  IMAD.MOV.U32 R19, RZ, RZ, RZ ;  /* 0x000000ffff137224 */ /* 0x000fc400078e00ff */
[----:B------:R-:W-:Y:S02]  /*4480*/  IMAD.MOV.U32 R22, RZ, RZ, 0x2 ;  /* 0x00000002ff167424 */ /* 0x000fe400078e00ff */
[----:B------:R-:W-:Y:S02]  /*4490*/  IMAD.MOV.U32 R24, RZ, RZ, -0x1 ;  /* 0xffffffffff187424 */ /* 0x000fe400078e00ff */
[----:B------:R-:W-:Y:S05]  /*44a0*/  CALL.REL.NOINC `($__internal_175_$__cuda_sm70_shflsync_bfly_p) ;  /* 0x0000070000007944 */ /* 0x000fea0003c00000 */
[----:B01----:R-:W-:Y:S01]  /*44b0*/  FADD.FTZ R19, RZ, R22 ;  /* 0x00000016ff137221 */ /* 0x003fe20000010000 */
[----:B------:R-:W-:Y:S01]  /*44c0*/  MOV R24, 0xffffffff ;  /* 0xffffffff00187802 */ /* 0x000fe20000000f00 */
[----:B------:R-:W-:Y:S01]  /*44d0*/  IMAD.MOV.U32 R22, RZ, RZ, 0x1 ;  /* 0x00000001ff167424 */ /* 0x000fe200078e00ff */
[----:B------:R-:W-:Y:S01]  /*44e0*/  MOV R20, 0x4510 ;  /* 0x0000451000147802 */ /* 0x000fe20000000f00 */
[----:B------:R-:W-:Y:S02]  /*44f0*/  IMAD.MOV.U32 R23, RZ, RZ, 0x1f ;  /* 0x0000001fff177424 */ /* 0x000fe400078e00ff */
        /* <DEDUP_REMOVED lines=105> */
[----:B-1----:R-:W-:Y:S01]  /*4b90*/  IMAD.MOV.U32 R20, RZ, RZ, R22 ;  /* 0x000000ffff147224 */ /* 0x002fe200078e0016 */
[----:B0-----:R-:W-:Y:S05]  /*4ba0*/  BRA `(.L_x_7072) ;  /* 0xffffe19000007947 */ /* 0x001fea000383ffff */
        .weak           $__internal_175_$__cuda_sm70_shflsync_bfly_p
        .type           $__internal_175_$__cuda_sm70_shflsync_bfly_p,@function
        .size           $__internal_175_$__cuda_sm70_shflsync_bfly_p,(.L_x_23342 - $__internal_175_$__cuda_sm70_shflsync_bfly_p)
$__internal_175_$__cuda_sm70_shflsync_bfly_p:
[----:B------:R-:W-:Y:S01]  /*4bb0*/  IMAD.MOV.U32 R21, RZ, RZ, 0x0 ;  /* 0x00000000ff157424 */ /* 0x000fe200078e00ff */
[----:B------:R-:W-:Y:S04]  /*4bc0*/  WARPSYNC R24 ;  /* 0x0000001800007348 */ /* 0x000fe80003800000 */
[----:B------:R0:W1:Y:S01]  /*4bd0*/  SHFL.BFLY PT, R22, R19, R22, R23 ;  /* 0x0c00001613167389 */ /* 0x00006200000e0017 */
[----:B------:R-:W-:Y:S05]  /*4be0*/  RET.REL.NODEC R20 `(_ZN4vllm25paged_attention_v1_kernelI13__nv_bfloat16hLi112ELi32ELi128ELNS_18Fp8KVCacheDataTypeE1ELb1EEEvPT_PKS3_PKT0_S9_ifPKiSB_iPKfiiiSD_SD_iiiii) ;  /* 0xffffb41014007950 */ /* 0x000fea0003c3ffff */
.L_x_7073:
        /* <DEDUP_REMOVED lines=9> */
.L_x_23342:


//--------------------- .text._ZN4vllm25paged_attention_v1_kernelI13__nv_bfloat16hLi96ELi32ELi128ELNS_18Fp8KVCacheDataTypeE1ELb1EEEvPT_PKS3_PKT0_S9_ifPKiSB_iPKfiiiSD_SD_iiiii --------------------------
	.section	.text._ZN4vllm25paged_attention_v1_kernelI13__nv_bfloat16hLi96ELi32ELi128ELNS_18Fp8KVCacheDataTypeE1ELb1EEEvPT_PKS3_PKT0_S9_ifPKiSB_iPKfiiiSD_SD_iiiii,"ax",@progbits
	.sectioninfo	@"SHI_REGISTERS=43"
	.align	128
        .global         _ZN4vllm25paged_attention_v1_kernelI13__nv_bfloat16hLi96ELi32ELi128ELNS_18Fp8KVCacheDataTypeE1ELb1EEEvPT_PKS3_PKT0_S9_ifPKiSB_iPKfiiiSD_SD_iiiii
        .type           _ZN4vllm25paged_attention_v1_kernelI13__nv_bfloat16hLi96ELi32ELi128ELNS_18Fp8KVCacheDataTypeE1ELb1EEEvPT_PKS3_PKT0_S9_ifPKiSB_iPKfiiiSD_SD_iiiii,@function
        .size           _ZN4vllm25paged_attention_v1_kernelI13__nv_bfloat16hLi96ELi32ELi128ELNS_18Fp8KVCacheDataTypeE1ELb1EEEvPT_PKS3_PKT0_S9_ifPKiSB_iPKfiiiSD_SD_iiiii,(.L_x_23343 - _ZN4vllm25paged_attention_v1_kernelI13__nv_bfloat16hLi96ELi32ELi128ELNS_18Fp8KVCacheDataTypeE1ELb1EEEvPT_PKS3_PKT0_S9_ifPKiSB_iPKfiiiSD_SD_iiiii)
        .other          _ZN4vllm25paged_attention_v1_kernelI13__nv_bfloat16hLi96ELi32ELi128ELNS_18Fp8KVCacheDataTypeE1ELb1EEEvPT_PKS3_PKT0_S9_ifPKiSB_iPKfiiiSD_SD_iiiii,@"STO_CUDA_ENTRY STV_DEFAULT"
_ZN4vllm25paged_attention_v1_kernelI13__nv_bfloat16hLi96ELi32ELi128ELNS_18Fp8KVCacheDataTypeE1ELb1EEEvPT_PKS3_PKT0_S9_ifPKiSB_iPKfiiiSD_SD_iiiii:
.text._ZN4vllm25paged_attention_v1_kernelI13__nv_bfloat16hLi96ELi32ELi128ELNS_18Fp8KVCacheDataTypeE1ELb1EEEvPT_PKS3_PKT0_S9_ifPKiSB_iPKfiiiSD_SD_iiiii:
        /* <DEDUP_REMOVED lines=39> */
.L_x_7078:
        /* <DEDUP_REMOVED lines=15> */
.L_x_7077:
[----:B------:R-:W-:Y:S05]  /*0360*/  BSYNC B1 ;  /* 0x0000000000017941 */ /* 0x000fea0003800000 */
.L_x_7076:
        /* <DEDUP_REMOVED lines=10> */
.L_x_7079:
        /* <DEDUP_REMOVED lines=28> */
.L_x_7075:
[----:B0-----:R-:W-:Y:S05]  /*05d0*/  BSYNC B0 ;  /* 0x0000000000007941 */ /* 0x001fea0003800000 */
.L_x_7074:
        /* <DEDUP_REMOVED lines=90> */
.L_x_7080:
[----:B------:R-:W-:-:S04]  /*0b80*/  IMAD.MOV.U32 R8, RZ, RZ, c[0x0][0xc] ;  /* 0x00000300ff087624 */ /* 0x000fc800078e00ff */
[----:B------:R-:W-:-:S04]  /*0b90*/  IMAD R25, R8, c[0x0][0x1c8], R25 ;  /* 0x0000720008197a24 */ /* 0x000fc800078e0219 */
[----:B------:R-:W-:-:S03]  /*0ba0*/  IMAD R8, R25, c[0x0][0x1d8], RZ ;  /* 0x0000760019087a24 */ /* 0x000fc600078e02ff */
.L_x_7081:
        /* <DEDUP_REMOVED lines=18> */
.L_x_7085:
        /* <DEDUP_REMOVED lines=36> */
.L_x_7083:
[----:B------:R-:W-:Y:S05]  /*0f10*/  BSYNC B7 ;  /* 0x0000000000077941 */ /* 0x000fea0003800000 */
.L_x_7082:
[----:B------:R-:W-:Y:S05]  /*0f20*/  BRA.DIV ~URZ, `(.L_x_7086) ;  /* 0x00002d127f007947 */ /* 0x000fea000b800000 */
[----:B------:R-:W-:-:S05]  /*0f30*/  IMAD.MOV.U32 R9, RZ, RZ, -0x800001 ;  /* 0xff7fffffff097424 */ /* 0x000fca00078e00ff */
.L_x_7122:
        /* <DEDUP_REMOVED lines=10> */
.L_x_7123:
        /* <DEDUP_REMOVED lines=33> */
.L_x_7092:
        /* <DEDUP_REMOVED lines=11> */
.L_x_7091:
[----:B------:R-:W-:Y:S05]  /*12a0*/  BSYNC B1 ;  /* 0x0000000000017941 */ /* 0x000fea0003800000 */
.L_x_7090:
        /* <DEDUP_REMOVED lines=10> */
.L_x_7095:
        /* <DEDUP_REMOVED lines=100> */
.L_x_7094:
[----:B------:R-:W-:Y:S05]  /*1990*/  BSYNC B1 ;  /* 0x0000000000017941 */ /* 0x000fea0003800000 */
.L_x_7093:
        /* <DEDUP_REMOVED lines=55> */
.L_x_7097:
[----:B------:R-:W-:Y:S05]  /*1d10*/  BSYNC B1 ;  /* 0x0000000000017941 */ /* 0x000fea0003800000 */
.L_x_7096:
        /* <DEDUP_REMOVED lines=26> */
.L_x_7089:
[----:B------:R-:W-:Y:S05]  /*1ec0*/  BSYNC B0 ;  /* 0x0000000000007941 */ /* 0x000fea0003800000 */
.L_x_7088:
        /* <DEDUP_REMOVED lines=37> */
.L_x_7102:
        /* <DEDUP_REMOVED lines=8> */
.L_x_7101:
[----:B------:R-:W-:Y:S05]  /*21a0*/  BSYNC B1 ;  /* 0x0000000000017941 */ /* 0x000fea0003800000 */
.L_x_7100:
        /* <DEDUP_REMOVED lines=10> */
.L_x_7105:
        /* <DEDUP_REMOVED lines=52> */
.L_x_7104:
[----:B------:R-:W-:Y:S05]  /*2590*/  BSYNC B1 ;  /* 0x0000000000017941 */ /* 0x000fea0003800000 */
.L_x_7103:
        /* <DEDUP_REMOVED lines=31> */
.L_x_7107:
[----:B------:R-:W-:Y:S05]  /*2790*/  BSYNC B1 ;  /* 0x0000000000017941 */ /* 0x000fea0003800000 */
.L_x_7106:
        /* <DEDUP_REMOVED lines=14> */
.L_x_7099:
[----:B------:R-:W-:Y:S05]  /*2880*/  BSYNC B0 ;  /* 0x0000000000007941 */ /* 0x000fea0003800000 */
.L_x_7098:
        /* <DEDUP_REMOVED lines=26> */
.L_x_7111:
        /* <DEDUP_REMOVED lines=32> */
.L_x_7109:
[----:B------:R-:W-:Y:S05]  /*2c30*/  BSYNC B6 ;  /* 0x0000000000067941 */ /* 0x000fea0003800000 */
.L_x_7108:
[----:B------:R-:W-:Y:S05]  /*2c40*/  BRA.DIV ~URZ, `(.L_x_7112) ;  /* 0x000012127f007947 */ /* 0x000fea000b800000 */
[----:B------:R-:W-:-:S05]  /*2c50*/  MOV R6, RZ ;  /* 0x000000ff00067202 */ /* 0x000fca0000000f00 */
.L_x_7124:
        /* <DEDUP_REMOVED lines=11> */
.L_x_7125:
        /* <DEDUP_REMOVED lines=31> */
.L_x_7115:
[----:B------:R-:W-:Y:S05]  /*2f00*/  BSYNC B0 ;  /* 0x0000000000007941 */ /* 0x000fea0003800000 */
.L_x_7114:
        /* <DEDUP_REMOVED lines=27> */
.L_x_7117:
[----:B------:R-:W-:Y:S05]  /*30c0*/  BSYNC B0 ;  /* 0x0000000000007941 */ /* 0x000fea0003800000 */
.L_x_7116:
        /* <DEDUP_REMOVED lines=15> */
.L_x_7119:
[----:B------:R-:W-:Y:S05]  /*31c0*/  BSYNC B0 ;  /* 0x0000000000007941 */ /* 0x000fea0003800000 */
.L_x_7118:
        /* <DEDUP_REMOVED lines=27> */
.L_x_7121:
[----:B------:R-:W-:Y:S05]  /*3380*/  BSYNC B0 ;  /* 0x0000000000007941 */ /* 0x000fea0003800000 */
.L_x_7120:
        /* <DEDUP_REMOVED lines=100> */
.L_x_7084:
        /* <DEDUP_REMOVED lines=19> */
.L_x_7110:
        /* <DEDUP_REMOVED lines=20> */
.L_x_7086:
[----:B------:R-:W-:Y:S01]  /*3c40*/  IMAD.MOV.U32 R19, RZ, RZ, -0x800001 ;  /* 0xff7fffffff137424 */ /* 0x000fe200078e00ff */
[----:B------:R-:W-:Y:S01]  /*3c50*/  MOV R22, 0xffffffff ;  /* 0xffffffff00167802 */ /* 0x000fe20000000f00 */
[----:B------:R-:W-:Y:S01]  /*3c60*/  IMAD.MOV.U32 R20, RZ, RZ, 0x10 ;  /* 0x00000010ff147424 */ /* 0x000fe200078e00ff */
[----:B------:R-:W-:Y:S01]  /*3c70*/  MOV R12, 0x3ca0 ;  /* 0x00003ca0000c7802 */ /* 0x000fe20000000f00 */
[----:B------:R-:W-:Y:S02]  /*3c80*/  IMAD.MOV.U32 R21, RZ, RZ, 0x1f ;  /* 0x0000001fff157424 */ /* 0x000fe400078e00ff */
[----:B------:R-:W-:Y:S05]  /*3c90*/  CALL.REL.NOINC `($__internal_176_$__cuda_sm70_shflsync_bfly_p) ;  /* 0x00000ba000007944 */ /* 0x000fea0003c00000 */
[----:B-1----:R-:W-:Y:S01]  /*3ca0*/  IMAD.MOV.U32 R9, RZ, RZ, R20 ;  /* 0x000000ffff097224 */ /* 0x002fe200078e0014 */
[----:B0-----:R-:W-:Y:S05]  /*3cb0*/  BRA `(.L_x_7122) ;  /* 0xffffd28000007947 */ /* 0x001fea000383ffff */
.L_x_7087:
[----:B------:R-:W-:Y:S01]  /*3cc0*/  IMAD.MOV.U32 R20, RZ, RZ, 0x8 ;  /* 0x00000008ff147424 */ /* 0x000fe200078e00ff */
[----:B------:R-:W-:Y:S01]  /*3cd0*/  MOV R22, 0xffffffff ;  /* 0xffffffff00167802 */ /* 0x000fe20000000f00 */
[----:B------:R-:W-:Y:S01]  /*3ce0*/  IMAD.MOV.U32 R21, RZ, RZ, 0x1f ;  /* 0x0000001fff157424 */ /* 0x000fe200078e00ff */
[----:B------:R-:W-:Y:S02]  /*3cf0*/  MOV R12, 0x3d10 ;  /* 0x00003d10000c7802 */ /* 0x000fe40000000f00 */
[----:B------:R-:W-:Y:S05]  /*3d00*/  CALL.REL.NOINC `($__internal_176_$__cuda_sm70_shflsync_bfly_p) ;  /* 0x00000b3000007944 */ /* 0x000fea0003c00000 */
[----:B01----:R-:W-:Y:S01]  /*3d10*/  FMNMX.FTZ R19, R19, R20, !PT ;  /* 0x0000001413137209 */ /* 0x003fe20007810000 */
[----:B------:R-:W-:Y:S01]  /*3d20*/  IMAD.MOV.U32 R20, RZ, RZ, 0x4 ;  /* 0x00000004ff147424 */ /* 0x000fe200078e00ff */
[----:B------:R-:W-:Y:S01]  /*3d30*/  MOV R12, 0x3d70 ;  /* 0x00003d70000c7802 */ /* 0x000fe20000000f00 */
[----:B------:R-:W-:-:S02]  /*3d40*/  IMAD.MOV.U32 R21, RZ, RZ, 0x1f ;  /* 0x0000001fff157424 */ /* 0x000fc400078e00ff */
[----:B------:R-:W-:Y:S02]  /*3d50*/  IMAD.MOV.U32 R22, RZ, RZ, -0x1 ;  /* 0xffffffffff167424 */ /* 0x000fe400078e00ff */
[----:B------:R-:W-:Y:S05]  /*3d60*/  CALL.REL.NOINC `($__internal_176_$__cuda_sm70_shflsync_bfly_p) ;  /* 0x00000ad000007944 */ /* 0x000fea0003c00000 */
[----:B01----:R-:W-:Y:S01]  /*3d70*/  FMNMX.FTZ R19, R19, R20, !PT ;  /* 0x0000001413137209 */ /* 0x003fe20007810000 */
[----:B------:R-:W-:Y:S01]  /*3d80*/  HFMA2.MMA R20, -RZ, RZ, 0, 1.1920928955078125e-07 ;  /* 0x00000002ff147435 */ /* 0x000fe200000001ff */
[----:B------:R-:W-:Y:S01]  /*3d90*/  IMAD.MOV.U32 R21, RZ, RZ, 0x1f ;  /* 0x0000001fff157424 */ /* 0x000fe200078e00ff */
[----:B------:R-:W-:Y:S01]  /*3da0*/  MOV R12, 0x3dd0 ;  /* 0x00003dd0000c7802 */ /* 0x000fe20000000f00 */
[----:B------:R-:W-:-:S03]  /*3db0*/  IMAD.MOV.U32 R22, RZ, RZ, -0x1 ;  /* 0xffffffffff167424 */ /* 0x000fc600078e00ff */
[----:B------:R-:W-:Y:S05]  /*3dc0*/  CALL.REL.NOINC `($__internal_176_$__cuda_sm70_shflsync_bfly_p) ;  /* 0x00000a7000007944 */ /* 0x000fea0003c00000 */
[----:B-1----:R-:W-:Y:S01]  /*3dd0*/  FMNMX.FTZ R11, R19, R20, !PT ;  /* 0x00000014130b7209 */ /* 0x002fe20007810000 */
[----:B------:R-:W-:Y:S01]  /*3de0*/  IMAD.MOV.U32 R20, RZ, RZ, 0x1 ;  /* 0x00000001ff147424 */ /* 0x000fe200078e00ff */
[----:B0-----:R-:W-:Y:S01]  /*3df0*/  MOV R21, 0x1f ;  /* 0x0000001f00157802 */ /* 0x001fe20000000f00 */
[----:B------:R-:W-:Y:S01]  /*3e00*/  IMAD.MOV.U32 R22, RZ, RZ, -0x1 ;  /* 0xffffffffff167424 */ /* 0x000fe200078e00ff */
[----:B------:R-:W-:Y:S01]  /*3e10*/  MOV R12, 0x3e40 ;  /* 0x00003e40000c7802 */ /* 0x000fe20000000f00 */
[----:B------:R-:W-:Y:S02]  /*3e20*/  IMAD.MOV.U32 R19, RZ, RZ, R11 ;  /* 0x000000ffff137224 */ /* 0x000fe400078e000b */
[----:B------:R-:W-:Y:S05]  /*3e30*/  CALL.REL.NOINC `($__internal_176_$__cuda_sm70_shflsync_bfly_p) ;  /* 0x00000a0000007944 */ /* 0x000fea0003c00000 */
[----:B-1----:R-:W-:Y:S01]  /*3e40*/  IMAD.MOV.U32 R14, RZ, RZ, R20 ;  /* 0x000000ffff0e7224 */ /* 0x002fe200078e0014 */
[----:B0-----:R-:W-:Y:S05]  /*3e50*/  BRA `(.L_x_7123) ;  /* 0xffffd18000007947 */ /* 0x001fea000383ffff */
.L_x_7112:
[----:B------:R-:W-:Y:S01]  /*3e60*/  HFMA2.MMA R19, -RZ, RZ, 0, 0 ;  /* 0x00000000ff137435 */ /* 0x000fe200000001ff */
[----:B------:R-:W-:Y:S01]  /*3e70*/  IMAD.MOV.U32 R20, RZ, RZ, 0x2 ;  /* 0x00000002ff147424 */ /* 0x000fe200078e00ff */
[----:B------:R-:W-:Y:S01]  /*3e80*/  MOV R12, 0x3ec0 ;  /* 0x00003ec0000c7802 */ /* 0x000fe20000000f00 */
[----:B------:R-:W-:-:S02]  /*3e90*/  IMAD.MOV.U32 R21, RZ, RZ, 0x1f ;  /* 0x0000001fff157424 */ /* 0x000fc400078e00ff */
[----:B------:R-:W-:Y:S02]  /*3ea0*/  IMAD.MOV.U32 R22, RZ, RZ, -0x1 ;  /* 0xffffffffff167424 */ /* 0x000fe400078e00ff */
[----:B0-----:R-:W-:Y:S05]  /*3eb0*/  CALL.REL.NOINC `($__internal_176_$__cuda_sm70_shflsync_bfly_p) ;  /* 0x0000098000007944 */ /* 0x001fea0003c00000 */
[----:B-1----:R-:W-:Y:S01]  /*3ec0*/  MOV R6, R20 ;  /* 0x0000001400067202 */ /* 0x002fe20000000f00 */
[----:B0-----:R-:W-:Y:S05]  /*3ed0*/  BRA `(.L_x_7124) ;  /* 0xffffed8000007947 */ /* 0x001fea000383ffff */
.L_x_7113:
[----:B------:R-:W-:Y:S01]  /*3ee0*/  IMAD.MOV.U32 R20, RZ, RZ, 0x1 ;  /* 0x00000001ff147424 */ /* 0x000fe200078e00ff */
[----:B------:R-:W-:Y:S01]  /*3ef0*/  MOV R12, 0x3f30 ;  /* 0x00003f30000c7802 */ /* 0x000fe20000000f00 */
[----:B------:R-:W-:Y:S02]  /*3f00*/  IMAD.MOV.U32 R21, RZ, RZ, 0x1f ;  /* 0x0000001fff157424 */ /* 0x000fe400078e00ff */
[----:B------:R-:W-:Y:S02]  /*3f10*/  IMAD.MOV.U32 R22, RZ, RZ, -0x1 ;  /* 0xffffffffff167424 */ /* 0x000fe400078e00ff */
[----:B0-----:R-:W-:Y:S05]  /*3f20*/  CALL.REL.NOINC `($__internal_176_$__cuda_sm70_shflsync_bfly_p) ;  /* 0x0000091000007944 */ /* 0x001fea0003c00000 */
[----:B-1----:R-:W-:Y:S01]  /*3f30*/  FADD.FTZ R18, R19, R20 ;  /* 0x0000001413127221 */ /* 0x002fe20000010000 */
[----:B0-----:R-:W-:Y:S01]  /*3f40*/  HFMA2.MMA R19, -RZ, RZ, 0, 0 ;  /* 0x00000000ff137435 */ /* 0x001fe200000001ff */
[----:B------:R-:W-:Y:S01]  /*3f50*/  IMAD.MOV.U32 R20, RZ, RZ, 0x2 ;  /* 0x00000002ff147424 */ /* 0x000fe200078e00ff */
[----:B------:R-:W-:Y:S01]  /*3f60*/  MOV R12, 0x3fa0 ;  /* 0x00003fa0000c7802 */ /* 0x000fe20000000f00 */
[----:B------:R-:W-:Y:S02]  /*3f70*/  IMAD.MOV.U32 R21, RZ, RZ, 0x1f ;  /* 0x0000001fff157424 */ /* 0x000fe400078e00ff */
[----:B------:R-:W-:-:S02]  /*3f80*/  IMAD.MOV.U32 R22, RZ, RZ, -0x1 ;  /* 0xffffffffff167424 */ /* 0x000fc400078e00ff */
[----:B------:R-:W-:Y:S05]  /*3f90*/  CALL.REL.NOINC `($__internal_176_$__cuda_sm70_shflsync_bfly_p) ;  /* 0x000008a000007944 */ /* 0x000fea0003c00000 */
[----:B01----:R-:W-:Y:S01]  /*3fa0*/  FADD.FTZ R19, RZ, R20 ;  /* 0x00000014ff137221 */ /* 0x003fe20000010000 */
[----:B------:R-:W-:Y:S01]  /*3fb0*/  MOV R20, 0x1 ;  /* 0x0000000100147802 */ /* 0x000fe20000000f00 */
[----:B------:R-:W-:Y:S01]  /*3fc0*/  IMAD.MOV.U32 R21, RZ, RZ, 0x1f ;  /* 0x0000001fff157424 */ /* 0x000fe200078e00ff */
[----:B------:R-:W-:Y:S01]  /*3fd0*/  MOV R12, 0x4000 ;  /* 0x00004000000c7802 */ /* 0x000fe20000000f00 */
[----:B------:R-:W-:-:S02]  /*3fe0*/  IMAD.MOV.U32 R22, RZ, RZ, -0x1 ;  /* 0xffffffffff167424 */ /* 0x000fc400078e00ff */
[----:B------:R-:W-:Y:S05]  /*3ff0*/  CALL.REL.NOINC `($__internal_176_$__cuda_sm70_shflsync_bfly_p) ;  /* 0x0000084000007944 */ /* 0x000fea0003c00000 */
[----:B-1----:R-:W-:Y:S01]  /*4000*/  FADD.FTZ R17, R19, R20 ;  /* 0x0000001413117221 */ /* 0x002fe20000010000 */
[----:B------:R-:W-:Y:S01]  /*4010*/  HFMA2.MMA R20, -RZ, RZ, 0, 1.1920928955078125e-07 ;  /* 0x00000002ff147435 */ /* 0x000fe200000001ff */
[----:B0-----:R-:W-:Y:S01]  /*4020*/  IMAD.MOV.U32 R19, RZ, RZ, RZ ;  /* 0x000000ffff137224 */ /* 0x001fe200078e00ff */
[----:B------:R-:W-:Y:S01]  /*4030*/  MOV R12, 0x4070 ;  /* 0x00004070000c7802 */ /* 0x000fe20000000f00 */
[----:B------:R-:W-:-:S02]  /*4040*/  IMAD.MOV.U32 R21, RZ, RZ, 0x1f ;  /* 0x0000001fff157424 */ /* 0x000fc400078e00ff */
[----:B------:R-:W-:Y:S02]  /*4050*/  IMAD.MOV.U32 R22, RZ, RZ, -0x1 ;  /* 0xffffffffff167424 */ /* 0x000fe400078e00ff */
[----:B------:R-:W-:Y:S05]  /*4060*/  CALL.REL.NOINC `($__internal_176_$__cuda_sm70_shflsync_bfly_p) ;  /* 0x000007d000007944 */ /* 0x000fea0003c00000 */
[----:B01----:R-:W-:Y:S01]  /*4070*/  FADD.FTZ R19, RZ, R20 ;  /* 0x00000014ff137221 */ /* 0x003fe20000010000 */
[----:B------:R-:W-:Y:S01]  /*4080*/  MOV R21, 0x1f ;  /* 0x0000001f00157802 */ /* 0x000fe20000000f00 */
[----:B------:R-:W-:Y:S01]  /*4090*/  IMAD.MOV.U32 R20, RZ, RZ, 0x1 ;  /* 0x00000001ff147424 */ /* 0x000fe200078e00ff */
[----:B------:R-:W-:Y:S01]  /*40a0*/  MOV R12, 0x40d0 ;  /* 0x000040d0000c7802 */ /* 0x000fe20000000f00 */
[----:B------:R-:W-:Y:S02]  /*40b0*/  IMAD.MOV.U32 R22, RZ, RZ, -0x1 ;  /* 0xffffffffff167424 */ /* 0x000fe400078e00ff */
[----:B------:R-:W-:Y:S05]  /*40c0*/  CALL.REL.NOINC `($__internal_176_$__cuda_sm70_shflsync_bfly_p) ;  /* 0x0000077000007944 */ /* 0x000fea0003c00000 */
[----:B0-----:R-:W-:Y:S01]  /*40d0*/  HFMA2.MMA R21, -RZ, RZ, 0, 1.847743988037109375e-06 ;  /* 0x0000001fff157435 */ /* 0x001fe200000001ff */
[----:B-1----:R-:W-:Y:S01]  /*40e0*/  FADD.FTZ R15, R19, R20 ;  /* 0x00000014130f7221 */ /* 0x002fe20000010000 */
[----:B------:R-:W-:Y:S01]  /*40f0*/  MOV R12, 0x4140 ;  /* 0x00004140000c7802 */ /* 0x000fe20000000f00 */
[----:B------:R-:W-:Y:S02]  /*4100*/  IMAD.MOV.U32 R19, RZ, RZ, RZ ;  /* 0x000000ffff137224 */ /* 0x000fe400078e00ff */
[----:B------:R-:W-:Y:S02]  /*4110*/  IMAD.MOV.U32 R20, RZ, RZ, 0x2 ;  /* 0x00000002ff147424 */ /* 0x000fe400078e00ff */
[----:B------:R-:W-:-:S02]  /*4120*/  IMAD.MOV.U32 R22, RZ, RZ, -0x1 ;  /* 0xffffffffff167424 */ /* 0x000fc400078e00ff */
[----:B------:R-:W-:Y:S05]  /*4130*/  CALL.REL.NOINC `($__internal_176_$__cuda_sm70_shflsync_bfly_p) ;  /* 0x0000070000007944 */ /* 0x000fea0003c00000 */
[----:B01----:R-:W-:Y:S01]  /*4140*/  FADD.FTZ R19, RZ, R20 ;  /* 0x00000014ff137221 */ /* 0x003fe20000010000 */
[----:B------:R-:W-:Y:S01]  /*4150*/  MOV R22, 0xffffffff ;  /* 0xffffffff00167802 */ /* 0x000fe20000000f00 */
[----:B------:R-:W-:Y:S01]  /*4160*/  IMAD.MOV.U32 R20, RZ, RZ, 0x1 ;  /* 0x00000001ff147424 */ /* 0x000fe200078e00ff */
[----:B------:R-:W-:Y:S01]  /*4170*/  MOV R12, 0x41a0 ;  /* 0x000041a0000c7802 */ /* 0x000fe20000000f00 */
[----:B------:R-:W-:-:S02]  /*4180*/  IMAD.MOV.U32 R21, RZ, RZ, 0x1f ;  /* 0x0000001fff157424 */ /* 0x000fc400078e00ff */
[----:B------:R-:W-:Y:S05]  /*4190*/  CALL.REL.NOINC `($__internal_176_$__cuda_sm70_shflsync_bfly_p) ;  /* 0x000006a000007944 */ /* 0x000fea0003c00000 */
[----:B-1----:R-:W-:Y:S01]  /*41a0*/  FADD.FTZ R16, R19, R20 ;  /* 0x0000001413107221 */ /* 0x002fe20000010000 */
[----:B0-----:R-:W-:Y:S01]  /*41b0*/  MOV R22, 0xffffffff ;  /* 0xffffffff00167802 */ /* 0x001fe20000000f00 */
[----:B------:R-:W-:Y:S01]  /*41c0*/  IMAD.MOV.U32 R19, RZ, RZ, RZ ;  /* 0x000000ffff137224 */ /* 0x000fe200078e00ff */
[----:B------:R-:W-:Y:S01]  /*41d0*/  MOV R12, 0x4210 ;  /* 0x00004210000c7802 */ /* 0x000fe20000000f00 */
[----:B------:R-:W-:-:S02]  /*41e0*/  IMAD.MOV.U32 R20, RZ, RZ, 0x2 ;  /* 0x00000002ff147424 */ /* 0x000fc400078e00ff */
[----:B------:R-:W-:Y:S02]  /*41f0*/  IMAD.MOV.U32 R21, RZ, RZ, 0x1f ;  /* 0x0000001fff157424 */ /* 0x000fe400078e00ff */
[----:B------:R-:W-:Y:S05]  /*4200*/  CALL.REL.NOINC `($__internal_176_$__cuda_sm70_shflsync_bfly_p) ;  /* 0x0000063000007944 */ /* 0x000fea0003c00000 */
[----:B01----:R-:W-:Y:S01]  /*4210*/  FADD.FTZ R19, RZ, R20 ;  /* 0x00000014ff137221 */ /* 0x003fe20000010000 */
[----:B------:R-:W-:Y:S01]  /*4220*/  MOV R12, 0x4270 ;  /* 0x00004270000c7802 */ /* 0x000fe20000000f00 */
[----:B------:R-:W-:Y:S02]  /*4230*/  IMAD.MOV.U32 R20, RZ, RZ, 0x1 ;  /* 0x00000001ff147424 */ /* 0x000fe400078e00ff */
[----:B------:R-:W-:Y:S02]  /*4240*/  IMAD.MOV.U32 R21, RZ, RZ, 0x1f ;  /* 0x0000001fff157424 */ /* 0x000fe400078e00ff */
[----:B------:R-:W-:Y:S02]  /*4250*/  IMAD.MOV.U32 R22, RZ, RZ, -0x1 ;  /* 0xffffffffff167424 */ /* 0x000fe400078e00ff */
[----:B------:R-:W-:Y:S05]  /*4260*/  CALL.REL.NOINC `($__internal_176_$__cuda_sm70_shflsync_bfly_p) ;  /* 0x000005d000007944 */ /* 0x000fea0003c00000 */
[----:B-1----:R-:W-:Y:S01]  /*4270*/  FADD.FTZ R14, R19, R20 ;  /* 0x00000014130e7221 */ /* 0x002fe20000010000 */
[----:B0-----:R-:W-:Y:S01]  /*4280*/  HFMA2.MMA R19, -RZ, RZ, 0, 0 ;  /* 0x00000000ff137435 */ /* 0x001fe200000001ff */
[----:B------:R-:W-:Y:S01]  /*4290*/  IMAD.MOV.U32 R20, RZ, RZ, 0x2 ;  /* 0x00000002ff147424 */ /* 0x000fe200078e00ff */
        /* <DEDUP_REMOVED lines=10> */
[----:B-1----:R-:W-:Y:S01]  /*4340*/  FADD.FTZ R11, R19, R20 ;  /* 0x00000014130b7221 */ /* 0x002fe20000010000 */
[----:B------:R-:W-:Y:S01]  /*4350*/  HFMA2.MMA R20, -RZ, RZ, 0, 1.1920928955078125e-07 ;  /* 0x00000002ff147435 */ /* 0x000fe200000001ff */
[----:B0-----:R-:W-:Y:S01]  /*4360*/  IMAD.MOV.U32 R19, RZ, RZ, RZ ;  /* 0x000000ffff137224 */ /* 0x001fe200078e00ff */
        /* <DEDUP_REMOVED lines=10> */
[----:B0-----:R-:W-:Y:S01]  /*4410*/  HFMA2.MMA R21, -RZ, RZ, 0, 1.847743988037109375e-06 ;  /* 0x0000001fff157435 */ /* 0x001fe200000001ff */
[----:B-1----:R-:W-:Y:S01]  /*4420*/  FADD.FTZ R6, R19, R20 ;  /* 0x0000001413067221 */ /* 0x002fe20000010000 */
[----:B------:R-:W-:Y:S01]  /*4430*/  MOV R12, 0x4480 ;  /* 0x00004480000c7802 */ /* 0x000fe20000000f00 */
[----:B------:R-:W-:-:S02]  /*4440*/  IMAD.MOV.U32 R19, RZ, RZ, RZ ;  /* 0x000000ffff137224 */ /* 0x000fc400078e00ff */
[----:B------:R-:W-:Y:S02]  /*4450*/  IMAD.MOV.U32 R20, RZ, RZ, 0x2 ;  /* 0x00000002ff147424 */ /* 0x000fe400078e00ff */
[----:B------:R-:W-:Y:S02]  /*4460*/  IMAD.MOV.U32 R22, RZ, RZ, -0x1 ;  /* 0xffffffffff167424 */ /* 0x000fe400078e00ff */
[----:B------:R-:W-:Y:S05]  /*4470*/  CALL.REL.NOINC `($__internal_176_$__cuda_sm70_shflsync_bfly_p) ;  /* 0x000003c000007944 */ /* 0x000fea0003c00000 */
[----:B01----:R-:W-:Y:S01]  /*4480*/  FADD.FTZ R19, RZ, R20 ;  /* 0x00000014ff137221 */ /* 0x003fe20000010000 */
[----:B------:R-:W-:Y:S01]  /*4490*/  MOV R22, 0xffffffff ;  /* 0xffffffff00167802 */ /* 0x000fe20000000f00 */
[----:B------:R-:W-:Y:S01]  /*44a0*/  IMAD.MOV.U32 R20, RZ, RZ, 0x1 ;  /* 0x00000001ff147424 */ /* 0x000fe200078e00ff */
[----:B------:R-:W-:Y:S01]  /*44b0*/  MOV R12, 0x44e0 ;  /* 0x000044e0000c7802 */ /* 0x000fe20000000f00 */
[----:B------:R-:W-:Y:S02]  /*44c0*/  IMAD.MOV.U32 R21, RZ, RZ, 0x1f ;  /* 0x0000001fff157424 */ /* 0x000fe400078e00ff */
        /* <DEDUP_REMOVED lines=53> */
[----:B-1----:R-:W-:Y:S01]  /*4820*/  IMAD.MOV.U32 R12, RZ, RZ, R20 ;  /* 0x000000ffff0c7224 */ /* 0x002fe200078e0014 */
[----:B0-----:R-:W-:Y:S05]  /*4830*/  BRA `(.L_x_7125) ;  /* 0xffffe4d000007947 */ /* 0x001fea000383ffff */
        .weak           $__internal_176_$__cuda_sm70_shflsync_bfly_p
        .type           $__internal_176_$__cuda_sm70_shflsync_bfly_p,@function
        .size           $__internal_176_$__cuda_sm70_shflsync_bfly_p,(.L_x_23343 - $__internal_176_$__cuda_sm70_shflsync_bfly_p)
$__internal_176_$__cuda_sm70_shflsync_bfly_p:
[----:B------:R-:W-:Y:S01]  /*4840*/  IMAD.MOV.U32 R13, RZ, RZ, 0x0 ;  /* 0x00000000ff0d7424 */ /* 0x000fe200078e00ff */
[----:B------:R-:W-:Y:S04]  /*4850*/  WARPSYNC R22 ;  /* 0x0000001600007348 */ /* 0x000fe80003800000 */
[----:B------:R0:W1:Y:S01]  /*4860*/  SHFL.BFLY PT, R20, R19, R20, R21 ;  /* 0x0c00001413147389 */ /* 0x00006200000e0015 */
[----:B------:R-:W-:Y:S05]  /*4870*/  RET.REL.NODEC R12 `(_ZN4vllm25paged_attention_v1_kernelI13__nv_bfloat16hLi96ELi32ELi128ELNS_18Fp8KVCacheDataTypeE1ELb1EEEvPT_PKS3_PKT0_S9_ifPKiSB_iPKfiiiSD_SD_iiiii) ;  /* 0xffffb7800c007950 */ /* 0x000fea0003c3ffff */
.L_x_7126:
        /* <DEDUP_REMOVED lines=16> */
.L_x_23343:


//--------------------- .text._ZN4vllm25paged_attention_v1_kernelI13__nv_bfloat16hLi80ELi32ELi128ELNS_18Fp8KVCacheDataTypeE1ELb1EEEvPT_PKS3_PKT0_S9_ifPKiSB_iPKfiiiSD_SD_iiiii --------------------------
	.section	.text._ZN4vllm25paged_attention_v1_kernelI13__nv_bfloat16hLi80ELi32ELi128ELNS_18Fp8KVCacheDataTypeE1ELb1EEEvPT_PKS3_PKT0_S9_ifPKiSB_iPKfiiiSD_SD_iiiii,"ax",@progbits
	.sectioninfo	@"SHI_REGISTERS=43"
	.align	128
        .global         _ZN4vllm25paged_attention_v1_kernelI13__nv_bfloat16hLi80ELi32ELi128ELNS_18Fp8KVCacheDataTypeE1ELb1EEEvPT_PKS3_PKT0_S9_ifPKiSB_iPKfiiiSD_SD_iiiii
        .type           _ZN4vllm25paged_attention_v1_kernelI13__nv_bfloat16hLi80ELi32ELi128ELNS_18Fp8KVCacheDataTypeE1ELb1EEEvPT_PKS3_PKT0_S9_ifPKiSB_iPKfiiiSD_SD_iiiii,@function
        .size           _ZN4vllm25paged_attention_v1_kernelI13__nv_bfloat16hLi80ELi32ELi128ELNS_18Fp8KVCacheDataTypeE1ELb1EEEvPT_PKS3_PKT0_S9_ifPKiSB_iPKfiiiSD_SD_iiiii,(.L_x_23344 - _ZN4vllm25paged_attention_v1_kernelI13__nv_bfloat16hLi80ELi32ELi128ELNS_18Fp8KVCacheDataTypeE1ELb1EEEvPT_PKS3_PKT0_S9_ifPKiSB_iPKfiiiSD_SD_iiiii)
        .other          _ZN4vllm25paged_attention_v1_kernelI13__nv_bfloat16hLi80ELi32ELi128ELNS_18Fp8KVCacheDataTypeE1ELb1EEEvPT_PKS3_PKT0_S9_ifPKiSB_iPKfiiiSD_SD_iiiii,@"STO_CUDA_ENTRY STV_DEFAULT"
_ZN4vllm25paged_attention_v1_kernelI13__nv_bfloat16hLi80ELi32ELi128ELNS_18Fp8KVCacheDataTypeE1ELb1EEEvPT_PKS3_PKT0_S9_ifPKiSB_iPKfiiiSD_SD_iiiii:
.text._ZN4vllm25paged_attention_v1_kernelI13__nv_bfloat16hLi80ELi32ELi128ELNS_18Fp8KVCacheDataTypeE1ELb1EEEvPT_PKS3_PKT0_S9_ifPKiSB_iPKfiiiSD_SD_iiiii:
        /* <DEDUP_REMOVED lines=39> */
.L_x_7131:
        /* <DEDUP_REMOVED lines=15> */
.L_x_7130:
[----:B------:R-:W-:Y:S05]  /*0360*/  BSYNC B1 ;  /* 0x0000000000017941 */ /* 0x000fea0003800000 */
.L_x_7129:
        /* <DEDUP_REMOVED lines=10> */
.L_x_7132:
        /* <DEDUP_REMOVED lines=28> */
.L_x_7128:
[----:B0-----:R-:W-:Y:S05]  /*05d0*/  BSYNC B0 ;  /* 0x0000000000007941 */ /* 0x001fea0003800000 */
.L_x_7127:
        /* <DEDUP_REMOVED lines=90> */
.L_x_7133:
[----:B------:R-:W-:-:S05]  /*0b80*/  MOV R8, c[0x0][0xc] ;  /* 0x0000030000087a02 */ /* 0x000fca0000000f00 */
[----:B------:R-:W-:-:S04]  /*0b90*/  IMAD R25, R8, c[0x0][0x1c8], R25 ;  /* 0x0000720008197a24 */ /* 0x000fc800078e0219 */
[----:B------:R-:W-:-:S03]  /*0ba0*/  IMAD R8, R25, c[0x0][0x1d8], RZ ;  /* 0x0000760019087a24 */ /* 0x000fc600078e02ff */
.L_x_7134:
        /* <DEDUP_REMOVED lines=18> */
.L_x_7138:
        /* <DEDUP_REMOVED lines=36> */
.L_x_7136:
[----:B------:R-:W-:Y:S05]  /*0f10*/  BSYNC B7 ;  /* 0x0000000000077941 */ /* 0x000fea0003800000 */
.L_x_7135:
[----:B------:R-:W-:Y:S05]  /*0f20*/  BRA.DIV ~URZ, `(.L_x_7139) ;  /* 0x00002b427f007947 */ /* 0x000fea000b800000 */
[----:B------:R-:W-:-:S04]  /*0f30*/  MOV R9, 0xff7fffff ;  /* 0xff7fffff00097802 */ /* 0x000fc80000000f00 */
.L_x_7175:
        /* <DEDUP_REMOVED lines=10> */
.L_x_7176:
        /* <DEDUP_REMOVED lines=33> */
.L_x_7145:
        /* <DEDUP_REMOVED lines=11> */
.L_x_7144:
[----:B------:R-:W-:Y:S05]  /*12a0*/  BSYNC B1 ;  /* 0x0000000000017941 */ /* 0x000fea0003800000 */
.L_x_7143:
        /* <DEDUP_REMOVED lines=10> */
.L_x_7148:
        /* <DEDUP_REMOVED lines=100> */
.L_x_7147:
[----:B------:R-:W-:Y:S05]  /*1990*/  BSYNC B1 ;  /* 0x0000000000017941 */ /* 0x000fea0003800000 */
.L_x_7146:
        /* <DEDUP_REMOVED lines=55> */
.L_x_7150:
[----:B------:R-:W-:Y:S05]  /*1d10*/  BSYNC B1 ;  /* 0x0000000000017941 */ /* 0x000fea0003800000 */
.L_x_7149:
        /* <DEDUP_REMOVED lines=26> */
.L_x_7142:
[----:B------:R-:W-:Y:S05]  /*1ec0*/  BSYNC B0 ;  /* 0x0000000000007941 */ /* 0x000fea0003800000 */
.L_x_7141:
        /* <DEDUP_REMOVED lines=37> */
.L_x_7155:
        /* <DEDUP_REMOVED lines=8> */
.L_x_7154:
[----:B------:R-:W-:Y:S05]  /*21a0*/  BSYNC B1 ;  /* 0x0000000000017941 */ /* 0x000fea0003800000 */
.L_x_7153:
        /* <DEDUP_REMOVED lines=10> */
.L_x_7158:
        /* <DEDUP_REMOVED lines=52> */
.L_x_7157:
[----:B------:R-:W-:Y:S05]  /*2590*/  BSYNC B1 ;  /* 0x0000000000017941 */ /* 0x000fea0003800000 */
.L_x_7156:
        /* <DEDUP_REMOVED lines=31> */
.L_x_7160:
[----:B------:R-:W-:Y:S05]  /*2790*/  BSYNC B1 ;  /* 0x0000000000017941 */ /* 0x000fea0003800000 */
.L_x_7159:
        /* <DEDUP_REMOVED lines=14> */
.L_x_7152:
[----:B------:R-:W-:Y:S05]  /*2880*/  BSYNC B0 ;  /* 0x0000000000007941 */ /* 0x000fea0003800000 */
.L_x_7151:
        /* <DEDUP_REMOVED lines=26> */
.L_x_7164:
        /* <DEDUP_REMOVED lines=32> */
.L_x_7162:
[----:B------:R-:W-:Y:S05]  /*2c30*/  BSYNC B6 ;  /* 0x0000000000067941 */ /* 0x000fea0003800000 */
.L_x_7161:
[----:B------:R-:W-:Y:S05]  /*2c40*/  BRA.DIV ~URZ, `(.L_x_7165) ;  /* 0x000010427f007947 */ /* 0x000fea000b800000 */
[----:B------:R-:W-:-:S04]  /*2c50*/  IMAD.MOV.U32 R6, RZ, RZ, RZ ;  /* 0x000000ffff067224 */ /* 0x000fc800078e00ff */
.L_x_7177:
        /* <DEDUP_REMOVED lines=10> */
.L_x_7178:
        /* <DEDUP_REMOVED lines=29> */
.L_x_7168:
[----:B------:R-:W-:Y:S05]  /*2ed0*/  BSYNC B0 ;  /* 0x0000000000007941 */ /* 0x000fea0003800000 */
.L_x_7167:
        /* <DEDUP_REMOVED lines=23> */
.L_x_7170:
[----:B------:R-:W-:Y:S05]  /*3050*/  BSYNC B0 ;  /* 0x0000000000007941 */ /* 0x000fea0003800000 */
.L_x_7169:
        /* <DEDUP_REMOVED lines=13> */
.L_x_7172:
[----:B------:R-:W-:Y:S05]  /*3130*/  BSYNC B0 ;  /* 0x0000000000007941 */ /* 0x000fea0003800000 */
.L_x_7171:
        /* <DEDUP_REMOVED lines=23> */
.L_x_7174:
[----:B------:R-:W-:Y:S05]  /*32b0*/  BSYNC B0 ;  /* 0x0000000000007941 */ /* 0x000fea0003800000 */
.L_x_7173:
        /* <DEDUP_REMOVED lines=84> */
.L_x_7137:
        /* <DEDUP_REMOVED lines=19> */
.L_x_7163:
        /* <DEDUP_REMOVED lines=20> */
.L_x_7139:
[----:B------:R-:W-:Y:S01]  /*3a70*/  HFMA2.MMA R15, -RZ, RZ, 0, 9.5367431640625e-07 ;  /* 0x00000010ff0f7435 */ /* 0x000fe200000001ff */
[----:B------:R-:W-:Y:S01]  /*3a80*/  IMAD.MOV.U32 R18, RZ, RZ, -0x800001 ;  /* 0xff7fffffff127424 */ /* 0x000fe200078e00ff */
[----:B------:R-:W-:Y:S01]  /*3a90*/  MOV R16, 0x3ad0 ;  /* 0x00003ad000107802 */ /* 0x000fe20000000f00 */
[----:B------:R-:W-:Y:S02]  /*3aa0*/  IMAD.MOV.U32 R19, RZ, RZ, 0x1f ;  /* 0x0000001fff137424 */ /* 0x000fe400078e00ff */
[----:B------:R-:W-:Y:S02]  /*3ab0*/  IMAD.MOV.U32 R20, RZ, RZ, -0x1 ;  /* 0xffffffffff147424 */ /* 0x000fe400078e00ff */
[----:B------:R-:W-:Y:S05]  /*3ac0*/  CALL.REL.NOINC `($__internal_177_$__cuda_sm70_shflsync_bfly_p) ;  /* 0x00000a0000007944 */ /* 0x000fea0003c00000 */
[----:B-1----:R-:W-:Y:S01]  /*3ad0*/  IMAD.MOV.U32 R9, RZ, RZ, R15 ;  /* 0x000000ffff097224 */ /* 0x002fe200078e000f */
[----:B0-----:R-:W-:Y:S05]  /*3ae0*/  BRA `(.L_x_7175) ;  /* 0xffffd45000007947 */ /* 0x001fea000383ffff */
.L_x_7140:
[----:B------:R-:W-:Y:S01]  /*3af0*/  MOV R15, 0x8 ;  /* 0x00000008000f7802 */ /* 0x000fe20000000f00 */
[----:B------:R-:W-:Y:S01]  /*3b00*/  IMAD.MOV.U32 R19, RZ, RZ, 0x1f ;  /* 0x0000001fff137424 */ /* 0x000fe200078e00ff */
[----:B------:R-:W-:Y:S01]  /*3b10*/  MOV R16, 0x3b40 ;  /* 0x00003b4000107802 */ /* 0x000fe20000000f00 */
[----:B------:R-:W-:Y:S02]  /*3b20*/  IMAD.MOV.U32 R20, RZ, RZ, -0x1 ;  /* 0xffffffffff147424 */ /* 0x000fe400078e00ff */
[----:B------:R-:W-:Y:S05]  /*3b30*/  CALL.REL.NOINC `($__internal_177_$__cuda_sm70_shflsync_bfly_p) ;  /* 0x0000099000007944 */ /* 0x000fea0003c00000 */
[----:B0-----:R-:W-:Y:S01]  /*3b40*/  HFMA2.MMA R19, -RZ, RZ, 0, 1.847743988037109375e-06 ;  /* 0x0000001fff137435 */ /* 0x001fe200000001ff */
[----:B-1----:R-:W-:Y:S01]  /*3b50*/  FMNMX.FTZ R18, R18, R15, !PT ;  /* 0x0000000f12127209 */ /* 0x002fe20007810000 */
[----:B------:R-:W-:Y:S01]  /*3b60*/  IMAD.MOV.U32 R15, RZ, RZ, 0x4 ;  /* 0x00000004ff0f7424 */ /* 0x000fe200078e00ff */
[----:B------:R-:W-:Y:S01]  /*3b70*/  MOV R16, 0x3ba0 ;  /* 0x00003ba000107802 */ /* 0x000fe20000000f00 */
[----:B------:R-:W-:-:S02]  /*3b80*/  IMAD.MOV.U32 R20, RZ, RZ, -0x1 ;  /* 0xffffffffff147424 */ /* 0x000fc400078e00ff */
[----:B------:R-:W-:Y:S05]  /*3b90*/  CALL.REL.NOINC `($__internal_177_$__cuda_sm70_shflsync_bfly_p) ;  /* 0x0000093000007944 */ /* 0x000fea0003c00000 */
[----:B01----:R-:W-:Y:S01]  /*3ba0*/  FMNMX.FTZ R18, R18, R15, !PT ;  /* 0x0000000f12127209 */ /* 0x003fe20007810000 */
[----:B------:R-:W-:Y:S01]  /*3bb0*/  IMAD.MOV.U32 R15, RZ, RZ, 0x2 ;  /* 0x00000002ff0f7424 */ /* 0x000fe200078e00ff */
[----:B------:R-:W-:Y:S01]  /*3bc0*/  MOV R20, 0xffffffff ;  /* 0xffffffff00147802 */ /* 0x000fe20000000f00 */
[----:B------:R-:W-:Y:S01]  /*3bd0*/  IMAD.MOV.U32 R19, RZ, RZ, 0x1f ;  /* 0x0000001fff137424 */ /* 0x000fe200078e00ff */
[----:B------:R-:W-:-:S02]  /*3be0*/  MOV R16, 0x3c00 ;  /* 0x00003c0000107802 */ /* 0x000fc40000000f00 */
[----:B------:R-:W-:Y:S05]  /*3bf0*/  CALL.REL.NOINC `($__internal_177_$__cuda_sm70_shflsync_bfly_p) ;  /* 0x000008d000007944 */ /* 0x000fea0003c00000 */
[----:B-1----:R-:W-:Y:S01]  /*3c00*/  FMNMX.FTZ R11, R18, R15, !PT ;  /* 0x0000000f120b7209 */ /* 0x002fe20007810000 */
[----:B------:R-:W-:Y:S01]  /*3c10*/  IMAD.MOV.U32 R15, RZ, RZ, 0x1 ;  /* 0x00000001ff0f7424 */ /* 0x000fe200078e00ff */
[----:B------:R-:W-:Y:S01]  /*3c20*/  MOV R16, 0x3c70 ;  /* 0x00003c7000107802 */ /* 0x000fe20000000f00 */
[----:B0-----:R-:W-:Y:S01]  /*3c30*/  IMAD.MOV.U32 R19, RZ, RZ, 0x1f ;  /* 0x0000001fff137424 */ /* 0x001fe200078e00ff */
[----:B------:R-:W-:Y:S01]  /*3c40*/  MOV R18, R11 ;  /* 0x0000000b00127202 */ /* 0x000fe20000000f00 */
[----:B------:R-:W-:-:S02]  /*3c50*/  IMAD.MOV.U32 R20, RZ, RZ, -0x1 ;  /* 0xffffffffff147424 */ /* 0x000fc400078e00ff */
[----:B------:R-:W-:Y:S05]  /*3c60*/  CALL.REL.NOINC `($__internal_177_$__cuda_sm70_shflsync_bfly_p) ;  /* 0x0000086000007944 */ /* 0x000fea0003c00000 */
[----:B-1----:R-:W-:Y:S01]  /*3c70*/  IMAD.MOV.U32 R14, RZ, RZ, R15 ;  /* 0x000000ffff0e7224 */ /* 0x002fe200078e000f */
[----:B0-----:R-:W-:Y:S05]  /*3c80*/  BRA `(.L_x_7176) ;  /* 0xffffd35000007947 */ /* 0x001fea000383ffff */
.L_x_7165:
[----:B------:R-:W-:Y:S01]  /*3c90*/  HFMA2.MMA R19, -RZ, RZ, 0, 1.847743988037109375e-06 ;  /* 0x0000001fff137435 */ /* 0x000fe200000001ff */
[----:B------:R-:W-:Y:S01]  /*3ca0*/  IMAD.MOV.U32 R18, RZ, RZ, RZ ;  /* 0x000000ffff127224 */ /* 0x000fe200078e00ff */
[----:B------:R-:W-:Y:S01]  /*3cb0*/  MOV R16, 0x3cf0 ;  /* 0x00003cf000107802 */ /* 0x000fe20000000f00 */
[----:B0-----:R-:W-:-:S02]  /*3cc0*/  IMAD.MOV.U32 R15, RZ, RZ, 0x2 ;  /* 0x00000002ff0f7424 */ /* 0x001fc400078e00ff */
[----:B------:R-:W-:Y:S02]  /*3cd0*/  IMAD.MOV.U32 R20, RZ, RZ, -0x1 ;  /* 0xffffffffff147424 */ /* 0x000fe400078e00ff */
[----:B------:R-:W-:Y:S05]  /*3ce0*/  CALL.REL.NOINC `($__internal_177_$__cuda_sm70_shflsync_bfly_p) ;  /* 0x000007e000007944 */ /* 0x000fea0003c00000 */
[----:B-1----:R-:W-:Y:S01]  /*3cf0*/  IMAD.MOV.U32 R6, RZ, RZ, R15 ;  /* 0x000000ffff067224 */ /* 0x002fe200078e000f */
[----:B0-----:R-:W-:Y:S05]  /*3d00*/  BRA `(.L_x_7177) ;  /* 0xffffef5000007947 */ /* 0x001fea000383ffff */
.L_x_7166:
[----:B0-----:R-:W-:Y:S01]  /*3d10*/  IMAD.MOV.U32 R15, RZ, RZ, 0x1 ;  /* 0x00000001ff0f7424 */ /* 0x001fe200078e00ff */
[----:B------:R-:W-:Y:S01]  /*3d20*/  MOV R19, 0x1f ;  /* 0x0000001f00137802 */ /* 0x000fe20000000f00 */
[----:B------:R-:W-:Y:S01]  /*3d30*/  IMAD.MOV.U32 R20, RZ, RZ, -0x1 ;  /* 0xffffffffff147424 */ /* 0x000fe200078e00ff */
[----:B------:R-:W-:Y:S02]  /*3d40*/  MOV R16, 0x3d60 ;  /* 0x00003d6000107802 */ /* 0x000fe40000000f00 */
[----:B------:R-:W-:Y:S05]  /*3d50*/  CALL.REL.NOINC `($__internal_177_$__cuda_sm70_shflsync_bfly_p) ;  /* 0x0000077000007944 */ /* 0x000fea0003c00000 */
[----:B0-----:R-:W-:Y:S01]  /*3d60*/  HFMA2.MMA R19, -RZ, RZ, 0, 1.847743988037109375e-06 ;  /* 0x0000001fff137435 */ /* 0x001fe200000001ff */
[----:B-1----:R-:W-:Y:S01]  /*3d70*/  FADD.FTZ R14, R18, R15 ;  /* 0x0000000f120e7221 */ /* 0x002fe20000010000 */
[----:B------:R-:W-:Y:S01]  /*3d80*/  MOV R16, 0x3dd0 ;  /* 0x00003dd000107802 */ /* 0x000fe20000000f00 */
[----:B------:R-:W-:Y:S02]  /*3d90*/  IMAD.MOV.U32 R18, RZ, RZ, RZ ;  /* 0x000000ffff127224 */ /* 0x000fe400078e00ff */
[----:B------:R-:W-:Y:S02]  /*3da0*/  IMAD.MOV.U32 R15, RZ, RZ, 0x2 ;  /* 0x00000002ff0f7424 */ /* 0x000fe400078e00ff */
[----:B------:R-:W-:-:S02]  /*3db0*/  IMAD.MOV.U32 R20, RZ, RZ, -0x1 ;  /* 0xffffffffff147424 */ /* 0x000fc400078e00ff */
[----:B------:R-:W-:Y:S05]  /*3dc0*/  CALL.REL.NOINC `($__internal_177_$__cuda_sm70_shflsync_bfly_p) ;  /* 0x0000070000007944 */ /* 0x000fea0003c00000 */
[----:B01----:R-:W-:Y:S01]  /*3dd0*/  FADD.FTZ R18, RZ, R15 ;  /* 0x0000000fff127221 */ /* 0x003fe20000010000 */
[----:B------:R-:W-:Y:S01]  /*3de0*/  MOV R20, 0xffffffff ;  /* 0xffffffff00147802 */ /* 0x000fe20000000f00 */
[----:B------:R-:W-:Y:S01]  /*3df0*/  IMAD.MOV.U32 R15, RZ, RZ, 0x1 ;  /* 0x00000001ff0f7424 */ /* 0x000fe200078e00ff */
[----:B------:R-:W-:Y:S01]  /*3e00*/  MOV R16, 0x3e30 ;  /* 0x00003e3000107802 */ /* 0x000fe20000000f00 */
[----:B------:R-:W-:-:S02]  /*3e10*/  IMAD.MOV.U32 R19, RZ, RZ, 0x1f ;  /* 0x0000001fff137424 */ /* 0x000fc400078e00ff */
[----:B------:R-:W-:Y:S05]  /*3e20*/  CALL.REL.NOINC `($__internal_177_$__cuda_sm70_shflsync_bfly_p) ;  /* 0x000006a000007944 */ /* 0x000fea0003c00000 */
[----:B-1----:R-:W-:Y:S01]  /*3e30*/  FADD.FTZ R13, R18, R15 ;  /* 0x0000000f120d7221 */ /* 0x002fe20000010000 */
[----:B0-----:R-:W-:Y:S01]  /*3e40*/  MOV R20, 0xffffffff ;  /* 0xffffffff00147802 */ /* 0x001fe20000000f00 */
[----:B------:R-:W-:Y:S01]  /*3e50*/  IMAD.MOV.U32 R18, RZ, RZ, RZ ;  /* 0x000000ffff127224 */ /* 0x000fe200078e00ff */
[----:B------:R-:W-:Y:S01]  /*3e60*/  MOV R16, 0x3ea0 ;  /* 0x00003ea000107802 */ /* 0x000fe20000000f00 */
[----:B------:R-:W-:-:S02]  /*3e70*/  IMAD.MOV.U32 R15, RZ, RZ, 0x2 ;  /* 0x00000002ff0f7424 */ /* 0x000fc400078e00ff */
[----:B------:R-:W-:Y:S02]  /*3e80*/  IMAD.MOV.U32 R19, RZ, RZ, 0x1f ;  /* 0x0000001fff137424 */ /* 0x000fe400078e00ff */
[----:B------:R-:W-:Y:S05]  /*3e90*/  CALL.REL.NOINC `($__internal_177_$__cuda_sm70_shflsync_bfly_p) ;  /* 0x0000063000007944 */ /* 0x000fea0003c00000 */
[----:B01----:R-:W-:Y:S01]  /*3ea0*/  FADD.FTZ R18, RZ, R15 ;  /* 0x0000000fff127221 */ /* 0x003fe20000010000 */
[----:B------:R-:W-:Y:S01]  /*3eb0*/  MOV R16, 0x3f00 ;  /* 0x00003f0000107802 */ /* 0x000fe20000000f00 */
[----:B------:R-:W-:Y:S02]  /*3ec0*/  IMAD.MOV.U32 R15, RZ, RZ, 0x1 ;  /* 0x00000001ff0f7424 */ /* 0x000fe400078e00ff */
[----:B------:R-:W-:Y:S02]  /*3ed0*/  IMAD.MOV.U32 R19, RZ, RZ, 0x1f ;  /* 0x0000001fff137424 */ /* 0x000fe400078e00ff */
[----:B------:R-:W-:Y:S02]  /*3ee0*/  IMAD.MOV.U32 R20, RZ, RZ, -0x1 ;  /* 0xffffffffff147424 */ /* 0x000fe400078e00ff */
[----:B------:R-:W-:Y:S05]  /*3ef0*/  CALL.REL.NOINC `($__internal_177_$__cuda_sm70_shflsync_bfly_p) ;  /* 0x000005d000007944 */ /* 0x000fea0003c00000 */
[----:B-1----:R-:W-:Y:S01]  /*3f00*/  FADD.FTZ R11, R18, R15 ;  /* 0x0000000f120b7221 */ /* 0x002fe20000010000 */
[----:B0-----:R-:W-:Y:S01]  /*3f10*/  HFMA2.MMA R18, -RZ, RZ, 0, 0 ;  /* 0x00000000ff127435 */ /* 0x001fe200000001ff */
[----:B------:R-:W-:Y:S01]  /*3f20*/  IMAD.MOV.U32 R15, RZ, RZ, 0x2 ;  /* 0x00000002ff0f7424 */ /* 0x000fe200078e00ff */
[----:B------:R-:W-:Y:S01]  /*3f30*/  MOV R16, 0x3f70 ;  /* 0x00003f7000107802 */ /* 0x000fe20000000f00 */
[----:B------:R-:W-:-:S02]  /*3f40*/  IMAD.MOV.U32 R19, RZ, RZ, 0x1f ;  /* 0x0000001fff137424 */ /* 0x000fc400078e00ff */
[----:B------:R-:W-:Y:S02]  /*3f50*/  IMAD.MOV.U32 R20, RZ, RZ, -0x1 ;  /* 0xffffffffff147424 */ /* 0x000fe400078e00ff */
[----:B------:R-:W-:Y:S05]  /*3f60*/  CALL.REL.NOINC `($__internal_177_$__cuda_sm70_shflsync_bfly_p) ;  /* 0x0000056000007944 */ /* 0x000fea0003c00000 */
[----:B01----:R-:W-:Y:S01]  /*3f70*/  FADD.FTZ R18, RZ, R15 ;  /* 0x0000000fff127221 */ /* 0x003fe20000010000 */
[----:B------:R-:W-:Y:S01]  /*3f80*/  MOV R15, 0x1 ;  /* 0x00000001000f7802 */ /* 0x000fe20000000f00 */
[----:B------:R-:W-:Y:S01]  /*3f90*/  IMAD.MOV.U32 R19, RZ, RZ, 0x1f ;  /* 0x0000001fff137424 */ /* 0x000fe200078e00ff */
[----:B------:R-:W-:Y:S01]  /*3fa0*/  MOV R16, 0x3fd0 ;  /* 0x00003fd000107802 */ /* 0x000fe20000000f00 */
[----:B------:R-:W-:Y:S02]  /*3fb0*/  IMAD.MOV.U32 R20, RZ, RZ, -0x1 ;  /* 0xffffffffff147424 */ /* 0x000fe400078e00ff */
[----:B------:R-:W-:Y:S05]  /*3fc0*/  CALL.REL.NOINC `($__internal_177_$__cuda_sm70_shflsync_bfly_p) ;  /* 0x0000050000007944 */ /* 0x000fea0003c00000 */
[----:B-1----:R-:W-:Y:S01]  /*3fd0*/  FADD.FTZ R12, R18, R15 ;  /* 0x0000000f120c7221 */ /* 0x002fe20000010000 */
[----:B------:R-:W-:Y:S01]  /*3fe0*/  HFMA2.MMA R15, -RZ, RZ, 0, 1.1920928955078125e-07 ;  /* 0x00000002ff0f7435 */ /* 0x000fe200000001ff */
[----:B0-----:R-:W-:Y:S01]  /*3ff0*/  IMAD.MOV.U32 R18, RZ, RZ, RZ ;  /* 0x000000ffff127224 */ /* 0x001fe200078e00ff */
[----:B------:R-:W-:Y:S01]  /*4000*/  MOV R16, 0x4040 ;  /* 0x0000404000107802 */ /* 0x000fe20000000f00 */
[----:B------:R-:W-:Y:S02]  /*4010*/  IMAD.MOV.U32 R19, RZ, RZ, 0x1f ;  /* 0x0000001fff137424 */ /* 0x000fe400078e00ff */
[----:B------:R-:W-:-:S02]  /*4020*/  IMAD.MOV.U32 R20, RZ, RZ, -0x1 ;  /* 0xffffffffff147424 */ /* 0x000fc400078e00ff */
[----:B------:R-:W-:Y:S05]  /*4030*/  CALL.REL.NOINC `($__internal_177_$__cuda_sm70_shflsync_bfly_p) ;  /* 0x0000049000007944 */ /* 0x000fea0003c00000 */
[----:B01----:R-:W-:Y:S01]  /*4040*/  FADD.FTZ R18, RZ, R15 ;  /* 0x0000000fff127221 */ /* 0x003fe20000010000 */
[----:B------:R-:W-:Y:S01]  /*4050*/  MOV R19, 0x1f ;  /* 0x0000001f00137802 */ /* 0x000fe20000000f00 */
[----:B------:R-:W-:Y:S01]  /*4060*/  IMAD.MOV.U32 R15, RZ, RZ, 0x1 ;  /* 0x00000001ff0f7424 */ /* 0x000fe200078e00ff */
[----:B------:R-:W-:Y:S01]  /*4070*/  MOV R16, 0x40a0 ;  /* 0x000040a000107802 */ /* 0x000fe20000000f00 */
[----:B------:R-:W-:-:S02]  /*4080*/  IMAD.MOV.U32 R20, RZ, RZ, -0x1 ;  /* 0xffffffffff147424 */ /* 0x000fc400078e00ff */
[----:B------:R-:W-:Y:S05]  /*4090*/  CALL.REL.NOINC `($__internal_177_$__cuda_sm70_shflsync_bfly_p) ;  /* 0x0000043000007944 */ /* 0x000fea0003c00000 */
[----:B0-----:R-:W-:Y:S01]  /*40a0*/  HFMA2.MMA R19, -RZ, RZ, 0, 1.847743988037109375e-06 ;  /* 0x0000001fff137435 */ /* 0x001fe200000001ff */
[----:B-1----:R-:W-:Y:S01]  /*40b0*/  FADD.FTZ R6, R18, R15 ;  /* 0x0000000f12067221 */ /* 0x002fe20000010000 */
[----:B------:R-:W-:Y:S01]  /*40c0*/  MOV R16, 0x4110 ;  /* 0x0000411000107802 */ /* 0x000fe20000000f00 */
[----:B------:R-:W-:-:S02]  /*40d0*/  IMAD.MOV.U32 R18, RZ, RZ, RZ ;  /* 0x000000ffff127224 */ /* 0x000fc400078e00ff */
[----:B------:R-:W-:Y:S02]  /*40e0*/  IMAD.MOV.U32 R15, RZ, RZ, 0x2 ;  /* 0x00000002ff0f7424 */ /* 0x000fe400078e00ff */
[----:B------:R-:W-:Y:S02]  /*40f0*/  IMAD.MOV.U32 R20, RZ, RZ, -0x1 ;  /* 0xffffffffff147424 */ /* 0x000fe400078e00ff */
[----:B------:R-:W-:Y:S05]  /*4100*/  CALL.REL.NOINC `($__internal_177_$__cuda_sm70_shflsync_bfly_p) ;  /* 0x000003c000007944 */ /* 0x000fea0003c00000 */
[----:B01----:R-:W-:Y:S01]  /*4110*/  FADD.FTZ R18, RZ, R15 ;  /* 0x0000000fff127221 */ /* 0x003fe20000010000 */
[----:B------:R-:W-:Y:S01]  /*4120*/  MOV R20, 0xffffffff ;  /* 0xffffffff00147802 */ /* 0x000fe20000000f00 */
[----:B------:R-:W-:Y:S01]  /*4130*/  IMAD.MOV.U32 R15, RZ, RZ, 0x1 ;  /* 0x00000001ff0f7424 */ /* 0x000fe200078e00ff */
[----:B------:R-:W-:Y:S01]  /*4140*/  MOV R16, 0x4170 ;  /* 0x0000417000107802 */ /* 0x000fe20000000f00 */
[----:B------:R-:W-:Y:S02]  /*4150*/  IMAD.MOV.U32 R19, RZ, RZ, 0x1f ;  /* 0x0000001fff137424 */ /* 0x000fe400078e00ff */
        /* <DEDUP_REMOVED lines=53> */
[----:B-1----:R-:W-:Y:S01]  /*44b0*/  IMAD.MOV.U32 R17, RZ, RZ, R15 ;  /* 0x000000ffff117224 */ /* 0x002fe200078e000f */
[----:B0-----:R-:W-:Y:S05]  /*44c0*/  BRA `(.L_x_7178) ;  /* 0xffffe83000007947 */ /* 0x001fea000383ffff */
        .weak           $__internal_177_$__cuda_sm70_shflsync_bfly_p
        .type           $__internal_177_$__cuda_sm70_shflsync_bfly_p,@function
        .size           $__internal_177_$__cuda_sm70_shflsync_bfly_p,(.L_x_23344 - $__internal_177_$__cuda_sm70_shflsync_bfly_p)
$__internal_177_$__cuda_sm70_shflsync_bfly_p:
[----:B------:R-:W-:Y:S01]  /*44d0*/  IMAD.MOV.U32 R17, RZ, RZ, 0x0 ;  /* 0x00000000ff117424 */ /* 0x000fe200078e00ff */
[----:B------:R-:W-:Y:S04]  /*44e0*/  WARPSYNC R20 ;  /* 0x0000001400007348 */ /* 0x000fe80003800000 */
[----:B------:R0:W1:Y:S01]  /*44f0*/  SHFL.BFLY PT, R15, R18, R15, R19 ;  /* 0x0c00000f120f7389 */ /* 0x00006200000e0013 */
[----:B------:R-:W-:Y:S05]  /*4500*/  RET.REL.NODEC R16 `(_ZN4vllm25paged_attention_v1_kernelI13__nv_bfloat16hLi80ELi32ELi128ELNS_18Fp8KVCacheDataTypeE1ELb1EEEvPT_PKS3_PKT0_S9_ifPKiSB_iPKfiiiSD_SD_iiiii) ;  /* 0xffffbaf010007950 */ /* 0x000fea0003c3ffff */
.L_x_7179:
        /* <DEDUP_REMOVED lines=15> */
.L_x_23344:


//--------------------- .text._ZN4vllm25paged_attention_v1_kernelI13__nv_bfloat16hLi64ELi32ELi128ELNS_18Fp8KVCacheDataTypeE1ELb1EEEvPT_PKS3_PKT0_S9_ifPKiSB_iPKfiiiSD_SD_iiiii --------------------------
	.section	.text._ZN4vllm25paged_attention_v1_kernelI13__nv_bfloat16hLi64ELi32ELi128ELNS_18Fp8KVCacheDataTypeE1ELb1EEEvPT_PKS3_PKT0_S9_ifPKiSB_iPKfiiiSD_SD_iiiii,"ax",@progbits
	.sectioninfo	@"SHI_REGISTERS=39"
	.align	128
        .global         _ZN4vllm25paged_attention_v1_kernelI13__nv_bfloat16hLi64ELi32ELi128ELNS_18Fp8KVCacheDataTypeE1ELb1EEEvPT_PKS3_PKT0_S9_ifPKiSB_iPKfiiiSD_SD_iiiii
        .type           _ZN4vllm25paged_attention_v1_kernelI13__nv_bfloat16hLi64ELi32ELi128ELNS_18Fp8KVCacheDataTypeE1ELb1EEEvPT_PKS3_PKT0_S9_ifPKiSB_iPKfiiiSD_SD_iiiii,@function
        .size           _ZN4vllm25paged_attention_v1_kernelI13__nv_bfloat16hLi64ELi32ELi128ELNS_18Fp8KVCacheDataTypeE1ELb1EEEvPT_PKS3_PKT0_S9_ifPKiSB_iPKfiiiSD_SD_iiiii,(.L_x_23345 - _ZN4vllm25paged_attention_v1_kernelI13__nv_bfloat16hLi64ELi32ELi128ELNS_18Fp8KVCacheDataTypeE1ELb1EEEvPT_PKS3_PKT0_S9_ifPKiSB_iPKfiiiSD_SD_iiiii)
        .other          _ZN4vllm25paged_attention_v1_kernelI13__nv_bfloat16hLi64ELi32ELi128ELNS_18Fp8KVCacheDataTypeE1ELb1EEEvPT_PKS3_PKT0_S9_ifPKiSB_iPKfiiiSD_SD_iiiii,@"STO_CUDA_ENTRY STV_DEFAULT"
_ZN4vllm25paged_attention_v1_kernelI13__nv_bfloat16hLi64ELi32ELi128ELNS_18Fp8KVCacheDataTypeE1ELb1EEEvPT_PKS3_PKT0_S9_ifPKiSB_iPKfiiiSD_SD_iiiii:
.text._ZN4vllm25paged_attention_v1_kernelI13__nv_bfloat16hLi64ELi32ELi128ELNS_18Fp8KVCacheDataTypeE1ELb1EEEvPT_PKS3_PKT0_S9_ifPKiSB_iPKfiiiSD_SD_iiiii:
        /* <DEDUP_REMOVED lines=39> */
.L_x_7184:
        /* <DEDUP_REMOVED lines=15> */
.L_x_7183:
[----:B------:R-:W-:Y:S05]  /*0360*/  BSYNC B1 ;  /* 0x0000000000017941 */ /* 0x000fea0003800000 */
.L_x_7182:
        /* <DEDUP_REMOVED lines=10> */
.L_x_7185:
        /* <DEDUP_REMOVED lines=28> */
.L_x_7181:
[----:B0-2---:R-:W-:Y:S05]  /*05d0*/  BSYNC B0 ;  /* 0x0000000000007941 */ /* 0x005fea0003800000 */
.L_x_7180:
        /* <DEDUP_REMOVED lines=90> */
.L_x_7186:
[----:B------:R-:W-:-:S05]  /*0b80*/  MOV R9, c[0x0][0xc] ;  /* 0x0000030000097a02 */ /* 0x000fca0000000f00 */
[----:B------:R-:W-:-:S04]  /*0b90*/  IMAD R6, R9, c[0x0][0x1c8], R2 ;  /* 0x0000720009067a24 */ /* 0x000fc800078e0202 */
[----:B------:R-:W-:-:S03]  /*0ba0*/  IMAD R6, R6, c[0x0][0x1d8], RZ ;  /* 0x0000760006067a24 */ /* 0x000fc600078e02ff */
.L_x_7187:
        /* <DEDUP_REMOVED lines=18> */
.L_x_7191:
        /* <DEDUP_REMOVED lines=36> */
.L_x_7189:
[----:B------:R-:W-:Y:S05]  /*0f10*/  BSYNC B7 ;  /* 0x0000000000077941 */ /* 0x000fea0003800000 */
.L_x_7188:
[----:B------:R-:W-:Y:S05]  /*0f20*/  BRA.DIV ~URZ, `(.L_x_7192) ;  /* 0x000029327f007947 */ /* 0x000fea000b800000 */
[----:B------:R-:W-:-:S04]  /*0f30*/  MOV R7, 0xff7fffff ;  /* 0xff7fffff00077802 */ /* 0x000fc80000000f00 */
.L_x_7224:
        /* <DEDUP_REMOVED lines=10> */
.L_x_7225:
        /* <DEDUP_REMOVED lines=33> */
.L_x_7198:
        /* <DEDUP_REMOVED lines=11> */
.L_x_7197:
[----:B------:R-:W-:Y:S05]  /*12a0*/  BSYNC B1 ;  /* 0x0000000000017941 */ /* 0x000fea0003800000 */
.L_x_7196:
        /* <DEDUP_REMOVED lines=10> */
.L_x_7201:
        /* <DEDUP_REMOVED lines=100> */
.L_x_7200:
[----:B------:R-:W-:Y:S05]  /*1990*/  BSYNC B1 ;  /* 0x0000000000017941 */ /* 0x000fea0003800000 */
.L_x_7199:
        /* <DEDUP_REMOVED lines=55> */
.L_x_7203:
[----:B------:R-:W-:Y:S05]  /*1d10*/  BSYNC B1 ;  /* 0x0000000000017941 */ /* 0x000fea0003800000 */
.L_x_7202:
        /* <DEDUP_REMOVED lines=26> */
.L_x_7195:
[----:B------:R-:W-:Y:S05]  /*1ec0*/  BSYNC B0 ;  /* 0x0000000000007941 */ /* 0x000fea0003800000 */
.L_x_7194:
        /* <DEDUP_REMOVED lines=36> */
.L_x_7208:
        /* <DEDUP_REMOVED lines=8> */
.L_x_7207:
[----:B------:R-:W-:Y:S05]  /*2190*/  BSYNC B1 ;  /* 0x0000000000017941 */ /* 0x000fea0003800000 */
.L_x_7206:
        /* <DEDUP_REMOVED lines=10> */
.L_x_7211:
        /* <DEDUP_REMOVED lines=52> */
.L_x_7210:
[----:B------:R-:W-:Y:S05]  /*2580*/  BSYNC B1 ;  /* 0x0000000000017941 */ /* 0x000fea0003800000 */
.L_x_7209:
        /* <DEDUP_REMOVED lines=31> */
.L_x_7213:
[----:B------:R-:W-:Y:S05]  /*2780*/  BSYNC B1 ;  /* 0x0000000000017941 */ /* 0x000fea0003800000 */
.L_x_7212:
        /* <DEDUP_REMOVED lines=14> */
.L_x_7205:
[----:B------:R-:W-:Y:S05]  /*2870*/  BSYNC B0 ;  /* 0x0000000000007941 */ /* 0x000fea0003800000 */
.L_x_7204:
        /* <DEDUP_REMOVED lines=26> */
.L_x_7217:
        /* <DEDUP_REMOVED lines=32> */
.L_x_7215:
[----:B------:R-:W-:Y:S05]  /*2c20*/  BSYNC B6 ;  /* 0x0000000000067941 */ /* 0x000fea0003800000 */
.L_x_7214:
[----:B------:R-:W-:Y:S05]  /*2c30*/  BRA.DIV ~URZ, `(.L_x_7218) ;  /* 0x00000e327f007947 */ /* 0x000fea000b800000 */
[----:B------:R-:W-:-:S04]  /*2c40*/  IMAD.MOV.U32 R4, RZ, RZ, RZ ;  /* 0x000000ffff047224 */ /* 0x000fc800078e00ff */
.L_x_7226:
        /* <DEDUP_REMOVED lines=9> */
.L_x_7227:
        /* <DEDUP_REMOVED lines=44> */
.L_x_7221:
[----:B0-----:R-:W-:Y:S05]  /*2fa0*/  BSYNC B0 ;  /* 0x0000000000007941 */ /* 0x001fea0003800000 */
.L_x_7220:
        /* <DEDUP_REMOVED lines=28> */
.L_x_7223:
[----:B0-----:R-:W-:Y:S05]  /*3170*/  BSYNC B0 ;  /* 0x0000000000007941 */ /* 0x001fea0003800000 */
.L_x_7222:
        /* <DEDUP_REMOVED lines=71> */
.L_x_7190:
        /* <DEDUP_REMOVED lines=19> */
.L_x_7216:
        /* <DEDUP_REMOVED lines=20> */
.L_x_7192:
[----:B------:R-:W-:Y:S01]  /*3860*/  IMAD.MOV.U32 R11, RZ, RZ, -0x800001 ;  /* 0xff7fffffff0b7424 */ /* 0x000fe200078e00ff */
[----:B------:R-:W-:Y:S01]  /*3870*/  MOV R14, 0xffffffff ;  /* 0xffffffff000e7802 */ /* 0x000fe20000000f00 */
[----:B------:R-:W-:Y:S01]  /*3880*/  IMAD.MOV.U32 R12, RZ, RZ, 0x10 ;  /* 0x00000010ff0c7424 */ /* 0x000fe200078e00ff */
[----:B------:R-:W-:Y:S01]  /*3890*/  MOV R8, 0x38c0 ;  /* 0x000038c000087802 */ /* 0x000fe20000000f00 */
[----:B------:R-:W-:Y:S02]  /*38a0*/  IMAD.MOV.U32 R7, RZ, RZ, 0x1f ;  /* 0x0000001fff077424 */ /* 0x000fe400078e00ff */
[----:B------:R-:W-:Y:S05]  /*38b0*/  CALL.REL.NOINC `($__internal_178_$__cuda_sm70_shflsync_bfly_p) ;  /* 0x0000086000007944 */ /* 0x000fea0003c00000 */
[----:B01----:R-:W-:Y:S05]  /*38c0*/  BRA `(.L_x_7224) ;  /* 0xffffd67000007947 */ /* 0x003fea000383ffff */
.L_x_7193:
[----:B------:R-:W-:Y:S01]  /*38d0*/  IMAD.MOV.U32 R11, RZ, RZ, R16 ;  /* 0x000000ffff0b7224 */ /* 0x000fe200078e0010 */
[----:B------:R-:W-:Y:S01]  /*38e0*/  MOV R14, 0xffffffff ;  /* 0xffffffff000e7802 */ /* 0x000fe20000000f00 */
[----:B------:R-:W-:Y:S01]  /*38f0*/  IMAD.MOV.U32 R12, RZ, RZ, 0x8 ;  /* 0x00000008ff0c7424 */ /* 0x000fe200078e00ff */
[----:B------:R-:W-:Y:S01]  /*3900*/  MOV R8, 0x3930 ;  /* 0x0000393000087802 */ /* 0x000fe20000000f00 */
[----:B------:R-:W-:Y:S02]  /*3910*/  IMAD.MOV.U32 R7, RZ, RZ, 0x1f ;  /* 0x0000001fff077424 */ /* 0x000fe400078e00ff */
[----:B------:R-:W-:Y:S05]  /*3920*/  CALL.REL.NOINC `($__internal_178_$__cuda_sm70_shflsync_bfly_p) ;  /* 0x000007f000007944 */ /* 0x000fea0003c00000 */
[----:B01----:R-:W-:Y:S01]  /*3930*/  FMNMX.FTZ R11, R16, R7, !PT ;  /* 0x00000007100b7209 */ /* 0x003fe20007810000 */
[----:B------:R-:W-:Y:S01]  /*3940*/  IMAD.MOV.U32 R12, RZ, RZ, 0x4 ;  /* 0x00000004ff0c7424 */ /* 0x000fe200078e00ff */
[----:B------:R-:W-:Y:S01]  /*3950*/  MOV R8, 0x3990 ;  /* 0x0000399000087802 */ /* 0x000fe20000000f00 */
[----:B------:R-:W-:-:S02]  /*3960*/  IMAD.MOV.U32 R7, RZ, RZ, 0x1f ;  /* 0x0000001fff077424 */ /* 0x000fc400078e00ff */
[----:B------:R-:W-:Y:S02]  /*3970*/  IMAD.MOV.U32 R14, RZ, RZ, -0x1 ;  /* 0xffffffffff0e7424 */ /* 0x000fe400078e00ff */
[----:B------:R-:W-:Y:S05]  /*3980*/  CALL.REL.NOINC `($__internal_178_$__cuda_sm70_shflsync_bfly_p) ;  /* 0x0000079000007944 */ /* 0x000fea0003c00000 */
[----:B0-----:R-:W-:Y:S01]  /*3990*/  HFMA2.MMA R12, -RZ, RZ, 0, 1.1920928955078125e-07 ;  /* 0x00000002ff0c7435 */ /* 0x001fe200000001ff */
[----:B-1----:R-:W-:Y:S01]  /*39a0*/  FMNMX.FTZ R11, R11, R7, !PT ;  /* 0x000000070b0b7209 */ /* 0x002fe20007810000 */
[----:B------:R-:W-:Y:S01]  /*39b0*/  IMAD.MOV.U32 R7, RZ, RZ, 0x1f ;  /* 0x0000001fff077424 */ /* 0x000fe200078e00ff */
[----:B------:R-:W-:Y:S01]  /*39c0*/  MOV R8, 0x39f0 ;  /* 0x000039f000087802 */ /* 0x000fe20000000f00 */
[----:B------:R-:W-:Y:S02]  /*39d0*/  IMAD.MOV.U32 R14, RZ, RZ, -0x1 ;  /* 0xffffffffff0e7424 */ /* 0x000fe400078e00ff */
[----:B------:R-:W-:Y:S05]  /*39e0*/  CALL.REL.NOINC `($__internal_178_$__cuda_sm70_shflsync_bfly_p) ;  /* 0x0000073000007944 */ /* 0x000fea0003c00000 */
[----:B01----:R-:W-:Y:S01]  /*39f0*/  FMNMX.FTZ R11, R11, R7, !PT ;  /* 0x000000070b0b7209 */ /* 0x003fe20007810000 */
[----:B------:R-:W-:Y:S01]  /*3a00*/  IMAD.MOV.U32 R12, RZ, RZ, 0x1 ;  /* 0x00000001ff0c7424 */ /* 0x000fe200078e00ff */
[----:B------:R-:W-:Y:S01]  /*3a10*/  MOV R7, 0x1f ;  /* 0x0000001f00077802 */ /* 0x000fe20000000f00 */
[----:B------:R-:W-:Y:S01]  /*3a20*/  IMAD.MOV.U32 R14, RZ, RZ, -0x1 ;  /* 0xffffffffff0e7424 */ /* 0x000fe200078e00ff */
[----:B------:R-:W-:Y:S02]  /*3a30*/  MOV R8, 0x3a50 ;  /* 0x00003a5000087802 */ /* 0x000fe40000000f00 */
[----:B------:R-:W-:Y:S05]  /*3a40*/  CALL.REL.NOINC `($__internal_178_$__cuda_sm70_shflsync_bfly_p) ;  /* 0x000006d000007944 */ /* 0x000fea0003c00000 */
[----:B01----:R-:W-:Y:S01]  /*3a50*/  IMAD.MOV.U32 R12, RZ, RZ, R7 ;  /* 0x000000ffff0c7224 */ /* 0x003fe200078e0007 */
[----:B------:R-:W-:Y:S05]  /*3a60*/  BRA `(.L_x_7225) ;  /* 0xffffd57000007947 */ /* 0x000fea000383ffff */
.L_x_7218:
[----:B0-----:R-:W-:Y:S01]  /*3a70*/  HFMA2.MMA R12, -RZ, RZ, 0, 1.1920928955078125e-07 ;  /* 0x00000002ff0c7435 */ /* 0x001fe200000001ff */
[----:B------:R-:W-:Y:S01]  /*3a80*/  IMAD.MOV.U32 R11, RZ, RZ, RZ ;  /* 0x000000ffff0b7224 */ /* 0x000fe200078e00ff */
[----:B------:R-:W-:Y:S01]  /*3a90*/  MOV R8, 0x3ad0 ;  /* 0x00003ad000087802 */ /* 0x000fe20000000f00 */
[----:B------:R-:W-:-:S02]  /*3aa0*/  IMAD.MOV.U32 R7, RZ, RZ, 0x1f ;  /* 0x0000001fff077424 */ /* 0x000fc400078e00ff */
[----:B------:R-:W-:Y:S02]  /*3ab0*/  IMAD.MOV.U32 R14, RZ, RZ, -0x1 ;  /* 0xffffffffff0e7424 */ /* 0x000fe400078e00ff */
[----:B------:R-:W-:Y:S05]  /*3ac0*/  CALL.REL.NOINC `($__internal_178_$__cuda_sm70_shflsync_bfly_p) ;  /* 0x0000065000007944 */ /* 0x000fea0003c00000 */
[----:B-1----:R-:W-:Y:S01]  /*3ad0*/  IMAD.MOV.U32 R4, RZ, RZ, R7 ;  /* 0x000000ffff047224 */ /* 0x002fe200078e0007 */
[----:B0-----:R-:W-:Y:S05]  /*3ae0*/  BRA `(.L_x_7226) ;  /* 0xfffff16000007947 */ /* 0x001fea000383ffff */
.L_x_7219:
[----:B0-----:R-:W-:Y:S01]  /*3af0*/  MOV R12, 0x1 ;  /* 0x00000001000c7802 */ /* 0x001fe20000000f00 */
[----:B------:R-:W-:Y:S01]  /*3b00*/  IMAD.MOV.U32 R7, RZ, RZ, 0x1f ;  /* 0x0000001fff077424 */ /* 0x000fe200078e00ff */
[----:B------:R-:W-:Y:S01]  /*3b10*/  MOV R8, 0x3b40 ;  /* 0x00003b4000087802 */ /* 0x000fe20000000f00 */
[----:B------:R-:W-:Y:S02]  /*3b20*/  IMAD.MOV.U32 R14, RZ, RZ, -0x1 ;  /* 0xffffffffff0e7424 */ /* 0x000fe400078e00ff */
[----:B------:R-:W-:Y:S05]  /*3b30*/  CALL.REL.NOINC `($__internal_178_$__cuda_sm70_shflsync_bfly_p) ;  /* 0x000005e000007944 */ /* 0x000fea0003c00000 */
[----:B0-----:R-:W-:Y:S01]  /*3b40*/  HFMA2.MMA R12, -RZ, RZ, 0, 1.1920928955078125e-07 ;  /* 0x00000002ff0c7435 */ /* 0x001fe200000001ff */
[----:B-1----:R-:W-:Y:S01]  /*3b50*/  FADD.FTZ R4, R11, R7 ;  /* 0x000000070b047221 */ /* 0x002fe20000010000 */
[----:B------:R-:W-:Y:S01]  /*3b60*/  MOV R8, 0x3bb0 ;  /* 0x00003bb000087802 */ /* 0x000fe20000000f00 */
[----:B------:R-:W-:Y:S02]  /*3b70*/  IMAD.MOV.U32 R11, RZ, RZ, RZ ;  /* 0x000000ffff0b7224 */ /* 0x000fe400078e00ff */
[----:B------:R-:W-:Y:S02]  /*3b80*/  IMAD.MOV.U32 R7, RZ, RZ, 0x1f ;  /* 0x0000001fff077424 */ /* 0x000fe400078e00ff */
[----:B------:R-:W-:-:S02]  /*3b90*/  IMAD.MOV.U32 R14, RZ, RZ, -0x1 ;  /* 0xffffffffff0e7424 */ /* 0x000fc400078e00ff */
[----:B------:R-:W-:Y:S05]  /*3ba0*/  CALL.REL.NOINC `($__internal_178_$__cuda_sm70_shflsync_bfly_p) ;  /* 0x0000057000007944 */ /* 0x000fea0003c00000 */
[----:B01----:R-:W-:Y:S01]  /*3bb0*/  FADD.FTZ R11, RZ, R7 ;  /* 0x00000007ff0b7221 */ /* 0x003fe20000010000 */
[----:B------:R-:W-:Y:S01]  /*3bc0*/  MOV R7, 0x1f ;  /* 0x0000001f00077802 */ /* 0x000fe20000000f00 */
[----:B------:R-:W-:Y:S01]  /*3bd0*/  IMAD.MOV.U32 R12, RZ, RZ, 0x1 ;  /* 0x00000001ff0c7424 */ /* 0x000fe200078e00ff */
[----:B------:R-:W-:Y:S01]  /*3be0*/  MOV R8, 0x3c10 ;  /* 0x00003c1000087802 */ /* 0x000fe20000000f00 */
[----:B------:R-:W-:-:S02]  /*3bf0*/  IMAD.MOV.U32 R14, RZ, RZ, -0x1 ;  /* 0xffffffffff0e7424 */ /* 0x000fc400078e00ff */
[----:B------:R-:W-:Y:S05]  /*3c00*/  CALL.REL.NOINC `($__internal_178_$__cuda_sm70_shflsync_bfly_p) ;  /* 0x0000051000007944 */ /* 0x000fea0003c00000 */
[----:B-1----:R-:W-:Y:S01]  /*3c10*/  FADD.FTZ R25, R11, R7 ;  /* 0x000000070b197221 */ /* 0x002fe20000010000 */
[----:B------:R-:W-:Y:S01]  /*3c20*/  HFMA2.MMA R7, -RZ, RZ, 0, 1.847743988037109375e-06 ;  /* 0x0000001fff077435 */ /* 0x000fe200000001ff */
[----:B0-----:R-:W-:Y:S01]  /*3c30*/  IMAD.MOV.U32 R11, RZ, RZ, RZ ;  /* 0x000000ffff0b7224 */ /* 0x001fe200078e00ff */
[----:B------:R-:W-:Y:S01]  /*3c40*/  MOV R8, 0x3c80 ;  /* 0x00003c8000087802 */ /* 0x000fe20000000f00 */
[----:B------:R-:W-:-:S02]  /*3c50*/  IMAD.MOV.U32 R12, RZ, RZ, 0x2 ;  /* 0x00000002ff0c7424 */ /* 0x000fc400078e00ff */
[----:B------:R-:W-:Y:S02]  /*3c60*/  IMAD.MOV.U32 R14, RZ, RZ, -0x1 ;  /* 0xffffffffff0e7424 */ /* 0x000fe400078e00ff */
[----:B------:R-:W-:Y:S05]  /*3c70*/  CALL.REL.NOINC `($__internal_178_$__cuda_sm70_shflsync_bfly_p) ;  /* 0x000004a000007944 */ /* 0x000fea0003c00000 */
[----:B01----:R-:W-:Y:S01]  /*3c80*/  FADD.FTZ R11, RZ, R7 ;  /* 0x00000007ff0b7221 */ /* 0x003fe20000010000 */
[----:B------:R-:W-:Y:S01]  /*3c90*/  MOV R14, 0xffffffff ;  /* 0xffffffff000e7802 */ /* 0x000fe20000000f00 */
[----:B------:R-:W-:Y:S01]  /*3ca0*/  IMAD.MOV.U32 R12, RZ, RZ, 0x1 ;  /* 0x00000001ff0c7424 */ /* 0x000fe200078e00ff */
[----:B------:R-:W-:Y:S01]  /*3cb0*/  MOV R8, 0x3ce0 ;  /* 0x00003ce000087802 */ /* 0x000fe20000000f00 */
[----:B------:R-:W-:Y:S02]  /*3cc0*/  IMAD.MOV.U32 R7, RZ, RZ, 0x1f ;  /* 0x0000001fff077424 */ /* 0x000fe400078e00ff */
[----:B------:R-:W-:Y:S05]  /*3cd0*/  CALL.REL.NOINC `($__internal_178_$__cuda_sm70_shflsync_bfly_p) ;  /* 0x0000044000007944 */ /* 0x000fea0003c00000 */
[----:B-1----:R-:W-:Y:S01]  /*3ce0*/  FADD.FTZ R18, R11, R7 ;  /* 0x000000070b127221 */ /* 0x002fe20000010000 */
[----:B0-----:R-:W-:Y:S01]  /*3cf0*/  MOV R14, 0xffffffff ;  /* 0xffffffff000e7802 */ /* 0x001fe20000000f00 */
[----:B------:R-:W-:Y:S01]  /*3d00*/  IMAD.MOV.U32 R11, RZ, RZ, RZ ;  /* 0x000000ffff0b7224 */ /* 0x000fe200078e00ff */
[----:B------:R-:W-:Y:S01]  /*3d10*/  MOV R8, 0x3d50 ;  /* 0x00003d5000087802 */ /* 0x000fe20000000f00 */
[----:B------:R-:W-:Y:S02]  /*3d20*/  IMAD.MOV.U32 R12, RZ, RZ, 0x2 ;  /* 0x00000002ff0c7424 */ /* 0x000fe400078e00ff */
[----:B------:R-:W-:-:S02]  /*3d30*/  IMAD.MOV.U32 R7, RZ, RZ, 0x1f ;  /* 0x0000001fff077424 */ /* 0x000fc400078e00ff */
[----:B------:R-:W-:Y:S05]  /*3d40*/  CALL.REL.NOINC `($__internal_178_$__cuda_sm70_shflsync_bfly_p) ;  /* 0x000003d000007944 */ /* 0x000fea0003c00000 */
[----:B01----:R-:W-:Y:S01]  /*3d50*/  FADD.FTZ R11, RZ, R7 ;  /* 0x00000007ff0b7221 */ /* 0x003fe20000010000 */
[----:B------:R-:W-:Y:S01]  /*3d60*/  MOV R8, 0x3db0 ;  /* 0x00003db000087802 */ /* 0x000fe20000000f00 */
[----:B------:R-:W-:-:S02]  /*3d70*/  IMAD.MOV.U32 R12, RZ, RZ, 0x1 ;  /* 0x00000001ff0c7424 */ /* 0x000fc400078e00ff */
[----:B------:R-:W-:Y:S02]  /*3d80*/  IMAD.MOV.U32 R7, RZ, RZ, 0x1f ;  /* 0x0000001fff077424 */ /* 0x000fe400078e00ff */
[----:B------:R-:W-:Y:S02]  /*3d90*/  IMAD.MOV.U32 R14, RZ, RZ, -0x1 ;  /* 0xffffffffff0e7424 */ /* 0x000fe400078e00ff */
[----:B------:R-:W-:Y:S05]  /*3da0*/  CALL.REL.NOINC `($__internal_178_$__cuda_sm70_shflsync_bfly_p) ;  /* 0x0000037000007944 */ /* 0x000fea0003c00000 */
[----:B-1----:R-:W-:Y:S01]  /*3db0*/  FADD.FTZ R19, R11, R7 ;  /* 0x000000070b137221 */ /* 0x002fe20000010000 */
[----:B0-----:R-:W-:Y:S01]  /*3dc0*/  HFMA2.MMA R11, -RZ, RZ, 0, 0 ;  /* 0x00000000ff0b7435 */ /* 0x001fe200000001ff */
[----:B------:R-:W-:Y:S01]  /*3dd0*/  IMAD.MOV.U32 R12, RZ, RZ, 0x2 ;  /* 0x00000002ff0c7424 */ /* 0x000fe200078e00ff */
[----:B------:R-:W-:Y:S01]  /*3de0*/  MOV R8, 0x3e20 ;  /* 0x00003e2000087802 */ /* 0x000fe20000000f00 */
[----:B------:R-:W-:Y:S02]  /*3df0*/  IMAD.MOV.U32 R7, RZ, RZ, 0x1f ;  /* 0x0000001fff077424 */ /* 0x000fe400078e00ff */
[----:B------:R-:W-:Y:S02]  /*3e00*/  IMAD.MOV.U32 R14, RZ, RZ, -0x1 ;  /* 0xffffffffff0e7424 */ /* 0x000fe400078e00ff */
[----:B------:R-:W-:Y:S05]  /*3e10*/  CALL.REL.NOINC `($__internal_178_$__cuda_sm70_shflsync_bfly_p) ;  /* 0x0000030000007944 */ /* 0x000fea0003c00000 */
[----:B01----:R-:W-:Y:S01]  /*3e20*/  FADD.FTZ R11, RZ, R7 ;  /* 0x00000007ff0b7221 */ /* 0x003fe20000010000 */
[----:B------:R-:W-:Y:S01]  /*3e30*/  MOV R12, 0x1 ;  /* 0x00000001000c7802 */ /* 0x000fe20000000f00 */
[----:B------:R-:W-:Y:S01]  /*3e40*/  IMAD.MOV.U32 R7, RZ, RZ, 0x1f ;  /* 0x0000001fff077424 */ /* 0x000fe200078e00ff */
[----:B------:R-:W-:Y:S01]  /*3e50*/  MOV R8, 0x3e80 ;  /* 0x00003e8000087802 */ /* 0x000fe20000000f00 */
[----:B------:R-:W-:-:S02]  /*3e60*/  IMAD.MOV.U32 R14, RZ, RZ, -0x1 ;  /* 0xffffffffff0e7424 */ /* 0x000fc400078e00ff */
[----:B------:R-:W-:Y:S05]  /*3e70*/  CALL.REL.NOINC `($__internal_178_$__cuda_sm70_shflsync_bfly_p) ;  /* 0x000002a000007944 */ /* 0x000fea0003c00000 */
[----:B0-----:R-:W-:Y:S01]  /*3e80*/  HFMA2.MMA R12, -RZ, RZ, 0, 1.1920928955078125e-07 ;  /* 0x00000002ff0c7435 */ /* 0x001fe200000001ff */
[----:B-1----:R-:W-:Y:S01]  /*3e90*/  FADD.FTZ R22, R11, R7 ;  /* 0x000000070b167221 */ /* 0x002fe20000010000 */
[----:B------:R-:W-:Y:S01]  /*3ea0*/  MOV R8, 0x3ef0 ;  /* 0x00003ef000087802 */ /* 0x000fe20000000f00 */
[----:B------:R-:W-:-:S02]  /*3eb0*/  IMAD.MOV.U32 R11, RZ, RZ, RZ ;  /* 0x000000ffff0b7224 */ /* 0x000fc400078e00ff */
[----:B------:R-:W-:Y:S02]  /*3ec0*/  IMAD.MOV.U32 R7, RZ, RZ, 0x1f ;  /* 0x0000001fff077424 */ /* 0x000fe400078e00ff */
[----:B------:R-:W-:Y:S02]  /*3ed0*/  IMAD.MOV.U32 R14, RZ, RZ, -0x1 ;  /* 0xffffffffff0e7424 */ /* 0x000fe400078e00ff */
[----:B------:R-:W-:Y:S05]  /*3ee0*/  CALL.REL.NOINC `($__internal_178_$__cuda_sm70_shflsync_bfly_p) ;  /* 0x0000023000007944 */ /* 0x000fea0003c00000 */
[----:B01----:R-:W-:Y:S01]  /*3ef0*/  FADD.FTZ R11, RZ, R7 ;  /* 0x00000007ff0b7221 */ /* 0x003fe20000010000 */
[----:B------:R-:W-:Y:S01]  /*3f00*/  MOV R7, 0x1f ;  /* 0x0000001f00077802 */ /* 0x000fe20000000f00 */
[----:B------:R-:W-:Y:S01]  /*3f10*/  IMAD.MOV.U32 R12, RZ, RZ, 0x1 ;  /* 0x00000001ff0c7424 */ /* 0x000fe200078e00ff */
[----:B------:R-:W-:Y:S01]  /*3f20*/  MOV R8, 0x3f50 ;  /* 0x00003f5000087802 */ /* 0x000fe20000000f00 */
[----:B------:R-:W-:Y:S02]  /*3f30*/  IMAD.MOV.U32 R14, RZ, RZ, -0x1 ;  /* 0xffffffffff0e7424 */ /* 0x000fe400078e00ff */
        /* <DEDUP_REMOVED lines=21> */
[----:B-1----:R-:W-:Y:S01]  /*4090*/  FADD.FTZ R5, RZ, R7 ;  /* 0x00000007ff057221 */ /* 0x002fe20000010000 */
[----:B------:R-:W-:Y:S01]  /*40a0*/  MOV R8, 0x4100 ;  /* 0x0000410000087802 */ /* 0x000fe20000000f00 */
[----:B0-----:R-:W-:-:S02]  /*40b0*/  IMAD.MOV.U32 R12, RZ, RZ, 0x1 ;  /* 0x00000001ff0c7424 */ /* 0x001fc400078e00ff */
[----:B------:R-:W-:Y:S01]  /*40c0*/  IMAD.MOV.U32 R7, RZ, RZ, 0x1f ;  /* 0x0000001fff077424 */ /* 0x000fe200078e00ff */
[----:B------:R-:W-:Y:S01]  /*40d0*/  MOV R11, R5 ;  /* 0x00000005000b7202 */ /* 0x000fe20000000f00 */
[----:B------:R-:W-:Y:S02]  /*40e0*/  IMAD.MOV.U32 R14, RZ, RZ, -0x1 ;  /* 0xffffffffff0e7424 */ /* 0x000fe400078e00ff */
[----:B------:R-:W-:Y:S05]  /*40f0*/  CALL.REL.NOINC `($__internal_178_$__cuda_sm70_shflsync_bfly_p) ;  /* 0x0000002000007944 */ /* 0x000fea0003c00000 */
[----:B-1----:R-:W-:Y:S01]  /*4100*/  IMAD.MOV.U32 R6, RZ, RZ, R7 ;  /* 0x000000ffff067224 */ /* 0x002fe200078e0007 */
[----:B0-----:R-:W-:Y:S05]  /*4110*/  BRA `(.L_x_7227) ;  /* 0xffffebc000007947 */ /* 0x001fea000383ffff */
        .weak           $__internal_178_$__cuda_sm70_shflsync_bfly_p
        .type           $__internal_178_$__cuda_sm70_shflsync_bfly_p,@function
        .size           $__internal_178_$__cuda_sm70_shflsync_bfly_p,(.L_x_23345 - $__internal_178_$__cuda_sm70_shflsync_bfly_p)
$__internal_178_$__cuda_sm70_shflsync_bfly_p:
[----:B------:R-:W-:Y:S01]  /*4120*/  IMAD.MOV.U32 R9, RZ, RZ, 0x0 ;  /* 0x00000000ff097424 */ /* 0x000fe200078e00ff */
[----:B------:R-:W-:Y:S04]  /*4130*/  WARPSYNC R14 ;  /* 0x0000000e00007348 */ /* 0x000fe80003800000 */
[----:B------:R0:W1:Y:S01]  /*4140*/  SHFL.BFLY PT, R7, R11, R12, R7 ;  /* 0x0c00000c0b077389 */ /* 0x00006200000e0007 */
[----:B------:R-:W-:Y:S05]  /*4150*/  RET.REL.NODEC R8 `(_ZN4vllm25paged_attention_v1_kernelI13__nv_bfloat16hLi64ELi32ELi128ELNS_18Fp8KVCacheDataTypeE1ELb1EEEvPT_PKS3_PKT0_S9_ifPKiSB_iPKfiiiSD_SD_iiiii) ;  /* 0xffffbea008007950 */ /* 0x000fea0003c3ffff */
.L_x_7228:
        /* <DEDUP_REMOVED lines=10> */
.L_x_23345:


//--------------------- .text._ZN4vllm25paged_attention_v1_kernelI13__nv_bfloat16hLi32ELi32ELi128ELNS_18Fp8KVCacheDataTypeE1ELb1EEEvPT_PKS3_PKT0_S9_ifPKiSB_iPKfiiiSD_SD_iiiii --------------------------
	.section	.text._ZN4vllm25paged_attention_v1_kernelI13__nv_bfloat16hLi32ELi32ELi128ELNS_18Fp8KVCacheDataTypeE1ELb1EEEvPT_PKS3_PKT0_S9_ifPKiSB_iPKfiiiSD_SD_iiiii,"ax",@progbits
	.sectioninfo	@"SHI_REGISTERS=32"
	.align	128
        .global         _ZN4vllm25paged_attention_v1_kernelI13__nv_bfloat16hLi32ELi32ELi128ELNS_18Fp8KVCacheDataTypeE1ELb1EEEvPT_PKS3_PKT0_S9_ifPKiSB_iPKfiiiSD_SD_iiiii
        .type           _ZN4vllm25paged_attention_v1_kernelI13__nv_bfloat16hLi32ELi32ELi128ELNS_18Fp8KVCacheDataTypeE1ELb1EEEvPT_PKS3_PKT0_S9_ifPKiSB_iPKfiiiSD_SD_iiiii,@function
        .size           _ZN4vllm25paged_attention_v1_kernelI13__nv_bfloat16hLi32ELi32ELi128ELNS_18Fp8KVCacheDataTypeE1ELb1EEEvPT_PKS3_PKT0_S9_ifPKiSB_iPKfiiiSD_SD_iiiii,(.L_x_23346 - _ZN4vllm25paged_attention_v1_kernelI13__nv_bfloat16hLi32ELi32ELi128ELNS_18Fp8KVCacheDataTypeE1ELb1EEEvPT_PKS3_PKT0_S9_ifPKiSB_iPKfiiiSD_SD_iiiii)
        .other          _ZN4vllm25paged_attention_v1_kernelI13__nv_bfloat16hLi32ELi32ELi128ELNS_18Fp8KVCacheDataTypeE1ELb1EEEvPT_PKS3_PKT0_S9_ifPKiSB_iPKfiiiSD_SD_iiiii,@"STO_CUDA_ENTRY STV_DEFAULT"
_ZN4vllm25paged_attention_v1_kernelI13__nv_bfloat16hLi32ELi32ELi128ELNS_18Fp8KVCacheDataTypeE1ELb1EEEvPT_PKS3_PKT0_S9_ifPKiSB_iPKfiiiSD_SD_iiiii:
.text._ZN4vllm25paged_attention_v1_kernelI13__nv_bfloat16hLi32ELi32ELi128ELNS_18Fp8KVCacheDataTypeE1ELb1EEEvPT_PKS3_PKT0_S9_ifPKiSB_iPKfiiiSD_SD_iiiii:
        /* <DEDUP_REMOVED lines=39> */
.L_x_7233:
        /* <DEDUP_REMOVED lines=15> */
.L_x_7232:
[----:B------:R-:W-:Y:S05]  /*0360*/  BSYNC B1 ;  /* 0x0000000000017941 */ /* 0x000fea0003800000 */
.L_x_7231:
        /* <DEDUP_REMOVED lines=10> */
.L_x_7234:
        /* <DEDUP_REMOVED lines=28> */
.L_x_7230:
[----:B0-2---:R-:W-:Y:S05]  /*05d0*/  BSYNC B0 ;  /* 0x0000000000007941 */ /* 0x005fea0003800000 */
.L_x_7229:
        /* <DEDUP_REMOVED lines=89> */
.L_x_7235:
[----:B------:R-:W-:-:S04]  /*0b70*/  IMAD.MOV.U32 R5, RZ, RZ, c[0x0][0xc] ;  /* 0x00000300ff057624 */ /* 0x000fc800078e00ff */
[----:B------:R-:W-:-:S04]  /*0b80*/  IMAD R5, R5, c[0x0][0x1c8], R16 ;  /* 0x0000720005057a24 */ /* 0x000fc800078e0210 */
[----:B------:R-:W-:-:S03]  /*0b90*/  IMAD R5, R5, c[0x0][0x1d8], RZ ;  /* 0x0000760005057a24 */ /* 0x000fc600078e02ff */
.L_x_7236:
        /* <DEDUP_REMOVED lines=19> */
.L_x_7240:
        /* <DEDUP_REMOVED lines=36> */
.L_x_7238:
[----:B------:R-:W-:Y:S05]  /*0f10*/  BSYNC B7 ;  /* 0x0000000000077941 */ /* 0x000fea0003800000 */
.L_x_7237:
[----:B------:R-:W-:Y:S05]  /*0f20*/  BRA.DIV ~URZ, `(.L_x_7241) ;  /* 0x000025d27f007947 */ /* 0x000fea000b800000 */
[----:B------:R-:W-:-:S04]  /*0f30*/  MOV R7, 0xff7fffff ;  /* 0xff7fffff00077802 */ /* 0x000fc80000000f00 */
.L_x_7271:
        /* <DEDUP_REMOVED lines=10> */
.L_x_7272:
        /* <DEDUP_REMOVED lines=33> */
.L_x_7247:
        /* <DEDUP_REMOVED lines=11> */
.L_x_7246:
[----:B------:R-:W-:Y:S05]  /*12a0*/  BSYNC B1 ;  /* 0x0000000000017941 */ /* 0x000fea0003800000 */
.L_x_7245:
        /* <DEDUP_REMOVED lines=10> */
.L_x_7250:
        /* <DEDUP_REMOVED lines=100> */
.L_x_7249:
[----:B------:R-:W-:Y:S05]  /*1990*/  BSYNC B1 ;  /* 0x0000000000017941 */ /* 0x000fea0003800000 */
.L_x_7248:
        /* <DEDUP_REMOVED lines=55> */
.L_x_7252:
[----:B------:R-:W-:Y:S05]  /*1d10*/  BSYNC B1 ;  /* 0x0000000000017941 */ /* 0x000fea0003800000 */
.L_x_7251:
        /* <DEDUP_REMOVED lines=26> */
.L_x_7244:
[----:B------:R-:W-:Y:S05]  /*1ec0*/  BSYNC B0 ;  /* 0x0000000000007941 */ /* 0x000fea0003800000 */
.L_x_7243:
        /* <DEDUP_REMOVED lines=37> */
.L_x_7257:
        /* <DEDUP_REMOVED lines=8> */
.L_x_7256:
[----:B------:R-:W-:Y:S05]  /*21a0*/  BSYNC B1 ;  /* 0x0000000000017941 */ /* 0x000fea0003800000 */
.L_x_7255:
        /* <DEDUP_REMOVED lines=10> */
.L_x_7260:
        /* <DEDUP_REMOVED lines=52> */
.L_x_7259:
[----:B------:R-:W-:Y:S05]  /*2590*/  BSYNC B1 ;  /* 0x0000000000017941 */ /* 0x000fea0003800000 */
.L_x_7258:
        /* <DEDUP_REMOVED lines=31> */
.L_x_7262:
[----:B------:R-:W-:Y:S05]  /*2790*/  BSYNC B1 ;  /* 0x0000000000017941 */ /* 0x000fea0003800000 */
.L_x_7261:
        /* <DEDUP_REMOVED lines=14> */
.L_x_7254:
[----:B------:R-:W-:Y:S05]  /*2880*/  BSYNC B0 ;  /* 0x0000000000007941 */ /* 0x000fea0003800000 */
.L_x_7253:
        /* <DEDUP_REMOVED lines=27> */
.L_x_7266:
        /* <DEDUP_REMOVED lines=32> */
.L_x_7264:
[----:B------:R-:W-:Y:S05]  /*2c40*/  BSYNC B6 ;  /* 0x0000000000067941 */ /* 0x000fea0003800000 */
.L_x_7263:
[----:B------:R-:W-:Y:S05]  /*2c50*/  BRA.DIV ~URZ, `(.L_x_7267) ;  /* 0x00000ac27f007947 */ /* 0x000fea000b800000 */
[----:B------:R-:W-:-:S04]  /*2c60*/  IMAD.MOV.U32 R2, RZ, RZ, RZ ;  /* 0x000000ffff027224 */ /* 0x000fc800078e00ff */
.L_x_7273:
        /* <DEDUP_REMOVED lines=8> */
.L_x_7274:
        /* <DEDUP_REMOVED lines=46> */
.L_x_7270:
[----:B0-----:R-:W-:Y:S05]  /*2fd0*/  BSYNC B0 ;  /* 0x0000000000007941 */ /* 0x001fea0003800000 */
.L_x_7269:
        /* <DEDUP_REMOVED lines=43> */
.L_x_7239:
        /* <DEDUP_REMOVED lines=19> */
.L_x_7265:
        /* <DEDUP_REMOVED lines=20> */
.L_x_7241:
[----:B------:R-:W-:Y:S01]  /*3500*/  IMAD.MOV.U32 R7, RZ, RZ, -0x800001 ;  /* 0xff7fffffff077424 */ /* 0x000fe200078e00ff */
[----:B------:R-:W-:Y:S01]  /*3510*/  MOV R14, 0xffffffff ;  /* 0xffffffff000e7802 */ /* 0x000fe20000000f00 */
[----:B------:R-:W-:Y:S01]  /*3520*/  IMAD.MOV.U32 R12, RZ, RZ, 0x10 ;  /* 0x00000010ff0c7424 */ /* 0x000fe200078e00ff */
[----:B------:R-:W-:Y:S01]  /*3530*/  MOV R8, 0x3560 ;  /* 0x0000356000087802 */ /* 0x000fe20000000f00 */
[----:B------:R-:W-:Y:S02]  /*3540*/  IMAD.MOV.U32 R13, RZ, RZ, 0x1f ;  /* 0x0000001fff0d7424 */ /* 0x000fe400078e00ff */
[----:B------:R-:W-:Y:S05]  /*3550*/  CALL.REL.NOINC `($__internal_179_$__cuda_sm70_shflsync_bfly_p) ;  /* 0x0000053000007944 */ /* 0x000fea0003c00000 */
[----:B01----:R-:W-:Y:S01]  /*3560*/  IMAD.MOV.U32 R7, RZ, RZ, R12 ;  /* 0x000000ffff077224 */ /* 0x003fe200078e000c */
[----:B------:R-:W-:Y:S05]  /*3570*/  BRA `(.L_x_7271) ;  /* 0xffffd9c000007947 */ /* 0x000fea000383ffff */
.L_x_7242:
[----:B------:R-:W-:Y:S01]  /*3580*/  HFMA2.MMA R13, -RZ, RZ, 0, 1.847743988037109375e-06 ;  /* 0x0000001fff0d7435 */ /* 0x000fe200000001ff */
[----:B------:R-:W-:Y:S01]  /*3590*/  IMAD.MOV.U32 R7, RZ, RZ, R15 ;  /* 0x000000ffff077224 */ /* 0x000fe200078e000f */
[----:B------:R-:W-:Y:S01]  /*35a0*/  MOV R8, 0x35e0 ;  /* 0x000035e000087802 */ /* 0x000fe20000000f00 */
[----:B------:R-:W-:Y:S02]  /*35b0*/  IMAD.MOV.U32 R12, RZ, RZ, 0x8 ;  /* 0x00000008ff0c7424 */ /* 0x000fe400078e00ff */
[----:B------:R-:W-:-:S02]  /*35c0*/  IMAD.MOV.U32 R14, RZ, RZ, -0x1 ;  /* 0xffffffffff0e7424 */ /* 0x000fc400078e00ff */
[----:B------:R-:W-:Y:S05]  /*35d0*/  CALL.REL.NOINC `($__internal_179_$__cuda_sm70_shflsync_bfly_p) ;  /* 0x000004b000007944 */ /* 0x000fea0003c00000 */
[----:B01----:R-:W-:Y:S01]  /*35e0*/  FMNMX.FTZ R7, R15, R12, !PT ;  /* 0x0000000c0f077209 */ /* 0x003fe20007810000 */
[----:B------:R-:W-:Y:S01]  /*35f0*/  IMAD.MOV.U32 R12, RZ, RZ, 0x4 ;  /* 0x00000004ff0c7424 */ /* 0x000fe200078e00ff */
[----:B------:R-:W-:Y:S01]  /*3600*/  MOV R14, 0xffffffff ;  /* 0xffffffff000e7802 */ /* 0x000fe20000000f00 */
[----:B------:R-:W-:Y:S01]  /*3610*/  IMAD.MOV.U32 R13, RZ, RZ, 0x1f ;  /* 0x0000001fff0d7424 */ /* 0x000fe200078e00ff */
[----:B------:R-:W-:-:S02]  /*3620*/  MOV R8, 0x3640 ;  /* 0x0000364000087802 */ /* 0x000fc40000000f00 */
[----:B------:R-:W-:Y:S05]  /*3630*/  CALL.REL.NOINC `($__internal_179_$__cuda_sm70_shflsync_bfly_p) ;  /* 0x0000045000007944 */ /* 0x000fea0003c00000 */
[----:B01----:R-:W-:Y:S01]  /*3640*/  FMNMX.FTZ R7, R7, R12, !PT ;  /* 0x0000000c07077209 */ /* 0x003fe20007810000 */
[----:B------:R-:W-:Y:S01]  /*3650*/  IMAD.MOV.U32 R12, RZ, RZ, 0x2 ;  /* 0x00000002ff0c7424 */ /* 0x000fe200078e00ff */
[----:B------:R-:W-:Y:S01]  /*3660*/  MOV R8, 0x36a0 ;  /* 0x000036a000087802 */ /* 0x000fe20000000f00 */
[----:B------:R-:W-:-:S02]  /*3670*/  IMAD.MOV.U32 R13, RZ, RZ, 0x1f ;  /* 0x0000001fff0d7424 */ /* 0x000fc400078e00ff */
[----:B------:R-:W-:Y:S02]  /*3680*/  IMAD.MOV.U32 R14, RZ, RZ, -0x1 ;  /* 0xffffffffff0e7424 */ /* 0x000fe400078e00ff */
[----:B------:R-:W-:Y:S05]  /*3690*/  CALL.REL.NOINC `($__internal_179_$__cuda_sm70_shflsync_bfly_p) ;  /* 0x000003f000007944 */ /* 0x000fea0003c00000 */
[----:B-1----:R-:W-:Y:S01]  /*36a0*/  FMNMX.FTZ R11, R7, R12, !PT ;  /* 0x0000000c070b7209 */ /* 0x002fe20007810000 */
[----:B------:R-:W-:Y:S01]  /*36b0*/  HFMA2.MMA R12, -RZ, RZ, 0, 5.9604644775390625e-08 ;  /* 0x00000001ff0c7435 */ /* 0x000fe200000001ff */
[----:B0-----:R-:W-:Y:S01]  /*36c0*/  IMAD.MOV.U32 R13, RZ, RZ, 0x1f ;  /* 0x0000001fff0d7424 */ /* 0x001fe200078e00ff */
[----:B------:R-:W-:Y:S01]  /*36d0*/  MOV R8, 0x3710 ;  /* 0x0000371000087802 */ /* 0x000fe20000000f00 */
[----:B------:R-:W-:Y:S02]  /*36e0*/  IMAD.MOV.U32 R14, RZ, RZ, -0x1 ;  /* 0xffffffffff0e7424 */ /* 0x000fe400078e00ff */
[----:B------:R-:W-:Y:S02]  /*36f0*/  IMAD.MOV.U32 R7, RZ, RZ, R11 ;  /* 0x000000ffff077224 */ /* 0x000fe400078e000b */
[----:B------:R-:W-:Y:S05]  /*3700*/  CALL.REL.NOINC `($__internal_179_$__cuda_sm70_shflsync_bfly_p) ;  /* 0x0000038000007944 */ /* 0x000fea0003c00000 */
[----:B01----:R-:W-:Y:S05]  /*3710*/  BRA `(.L_x_7272) ;  /* 0xffffd8c000007947 */ /* 0x003fea000383ffff */
.L_x_7267:
[----:B0-----:R-:W-:Y:S01]  /*3720*/  MOV R7, RZ ;  /* 0x000000ff00077202 */ /* 0x001fe20000000f00 */
[----:B------:R-:W-:Y:S01]  /*3730*/  IMAD.MOV.U32 R12, RZ, RZ, 0x2 ;  /* 0x00000002ff0c7424 */ /* 0x000fe200078e00ff */
[----:B------:R-:W-:Y:S01]  /*3740*/  MOV R8, 0x3780 ;  /* 0x0000378000087802 */ /* 0x000fe20000000f00 */
[----:B------:R-:W-:Y:S02]  /*3750*/  IMAD.MOV.U32 R13, RZ, RZ, 0x1f ;  /* 0x0000001fff0d7424 */ /* 0x000fe400078e00ff */
[----:B------:R-:W-:-:S02]  /*3760*/  IMAD.MOV.U32 R14, RZ, RZ, -0x1 ;  /* 0xffffffffff0e7424 */ /* 0x000fc400078e00ff */
[----:B------:R-:W-:Y:S05]  /*3770*/  CALL.REL.NOINC `($__internal_179_$__cuda_sm70_shflsync_bfly_p) ;  /* 0x0000031000007944 */ /* 0x000fea0003c00000 */
[----:B-1----:R-:W-:Y:S01]  /*3780*/  MOV R2, R12 ;  /* 0x0000000c00027202 */ /* 0x002fe20000000f00 */
[----:B0-----:R-:W-:Y:S05]  /*3790*/  BRA `(.L_x_7273) ;  /* 0xfffff4d000007947 */ /* 0x001fea000383ffff */
.L_x_7268:
[----:B0-----:R-:W-:Y:S01]  /*37a0*/  IMAD.MOV.U32 R7, RZ, RZ, R6 ;  /* 0x000000ffff077224 */ /* 0x001fe200078e0006 */
[----:B------:R-:W-:Y:S01]  /*37b0*/  MOV R14, 0xffffffff ;  /* 0xffffffff000e7802 */ /* 0x000fe20000000f00 */
[----:B------:R-:W-:Y:S01]  /*37c0*/  IMAD.MOV.U32 R12, RZ, RZ, 0x1 ;  /* 0x00000001ff0c7424 */ /* 0x000fe200078e00ff */
[----:B------:R-:W-:Y:S01]  /*37d0*/  MOV R8, 0x3800 ;  /* 0x0000380000087802 */ /* 0x000fe20000000f00 */
[----:B------:R-:W-:-:S02]  /*37e0*/  IMAD.MOV.U32 R13, RZ, RZ, 0x1f ;  /* 0x0000001fff0d7424 */ /* 0x000fc400078e00ff */
[----:B------:R-:W-:Y:S05]  /*37f0*/  CALL.REL.NOINC `($__internal_179_$__cuda_sm70_shflsync_bfly_p) ;  /* 0x0000029000007944 */ /* 0x000fea0003c00000 */
[----:B-1----:R-:W-:Y:S01]  /*3800*/  FADD.FTZ R5, R6, R12 ;  /* 0x0000000c06057221 */ /* 0x002fe20000010000 */
[----:B0-----:R-:W-:Y:S01]  /*3810*/  MOV R14, 0xffffffff ;  /* 0xffffffff000e7802 */ /* 0x001fe20000000f00 */
[----:B------:R-:W-:Y:S01]  /*3820*/  IMAD.MOV.U32 R7, RZ, RZ, RZ ;  /* 0x000000ffff077224 */ /* 0x000fe200078e00ff */
[----:B------:R-:W-:Y:S01]  /*3830*/  MOV R8, 0x3870 ;  /* 0x0000387000087802 */ /* 0x000fe20000000f00 */
[----:B------:R-:W-:-:S02]  /*3840*/  IMAD.MOV.U32 R12, RZ, RZ, 0x2 ;  /* 0x00000002ff0c7424 */ /* 0x000fc400078e00ff */
[----:B------:R-:W-:Y:S02]  /*3850*/  IMAD.MOV.U32 R13, RZ, RZ, 0x1f ;  /* 0x0000001fff0d7424 */ /* 0x000fe400078e00ff */
[----:B------:R-:W-:Y:S05]  /*3860*/  CALL.REL.NOINC `($__internal_179_$__cuda_sm70_shflsync_bfly_p) ;  /* 0x0000022000007944 */ /* 0x000fea0003c00000 */
[----:B01----:R-:W-:Y:S01]  /*3870*/  FADD.FTZ R7, RZ, R12 ;  /* 0x0000000cff077221 */ /* 0x003fe20000010000 */
[----:B------:R-:W-:Y:S01]  /*3880*/  MOV R8, 0x38d0 ;  /* 0x000038d000087802 */ /* 0x000fe20000000f00 */
[----:B------:R-:W-:Y:S02]  /*3890*/  IMAD.MOV.U32 R12, RZ, RZ, 0x1 ;  /* 0x00000001ff0c7424 */ /* 0x000fe400078e00ff */
[----:B------:R-:W-:Y:S02]  /*38a0*/  IMAD.MOV.U32 R13, RZ, RZ, 0x1f ;  /* 0x0000001fff0d7424 */ /* 0x000fe400078e00ff */
[----:B------:R-:W-:Y:S02]  /*38b0*/  IMAD.MOV.U32 R14, RZ, RZ, -0x1 ;  /* 0xffffffffff0e7424 */ /* 0x000fe400078e00ff */
[----:B------:R-:W-:Y:S05]  /*38c0*/  CALL.REL.NOINC `($__internal_179_$__cuda_sm70_shflsync_bfly_p) ;  /* 0x000001c000007944 */ /* 0x000fea0003c00000 */
[----:B-1----:R-:W-:Y:S01]  /*38d0*/  FADD.FTZ R4, R7, R12 ;  /* 0x0000000c07047221 */ /* 0x002fe20000010000 */
[----:B0-----:R-:W-:Y:S01]  /*38e0*/  HFMA2.MMA R7, -RZ, RZ, 0, 0 ;  /* 0x00000000ff077435 */ /* 0x001fe200000001ff */
[----:B------:R-:W-:Y:S01]  /*38f0*/  IMAD.MOV.U32 R12, RZ, RZ, 0x2 ;  /* 0x00000002ff0c7424 */ /* 0x000fe200078e00ff */
[----:B------:R-:W-:Y:S01]  /*3900*/  MOV R8, 0x3940 ;  /* 0x0000394000087802 */ /* 0x000fe20000000f00 */
[----:B------:R-:W-:-:S02]  /*3910*/  IMAD.MOV.U32 R13, RZ, RZ, 0x1f ;  /* 0x0000001fff0d7424 */ /* 0x000fc400078e00ff */
[----:B------:R-:W-:Y:S02]  /*3920*/  IMAD.MOV.U32 R14, RZ, RZ, -0x1 ;  /* 0xffffffffff0e7424 */ /* 0x000fe400078e00ff */
[----:B------:R-:W-:Y:S05]  /*3930*/  CALL.REL.NOINC `($__internal_179_$__cuda_sm70_shflsync_bfly_p) ;  /* 0x0000015000007944 */ /* 0x000fea0003c00000 */
[----:B01----:R-:W-:Y:S01]  /*3940*/  FADD.FTZ R7, RZ, R12 ;  /* 0x0000000cff077221 */ /* 0x003fe20000010000 */
[----:B------:R-:W-:Y:S01]  /*3950*/  MOV R12, 0x1 ;  /* 0x00000001000c7802 */ /* 0x000fe20000000f00 */
[----:B------:R-:W-:Y:S01]  /*3960*/  IMAD.MOV.U32 R13, RZ, RZ, 0x1f ;  /* 0x0000001fff0d7424 */ /* 0x000fe200078e00ff */
[----:B------:R-:W-:Y:S01]  /*3970*/  MOV R8, 0x39a0 ;  /* 0x000039a000087802 */ /* 0x000fe20000000f00 */
[----:B------:R-:W-:Y:S02]  /*3980*/  IMAD.MOV.U32 R14, RZ, RZ, -0x1 ;  /* 0xffffffffff0e7424 */ /* 0x000fe400078e00ff */
[----:B------:R-:W-:Y:S05]  /*3990*/  CALL.REL.NOINC `($__internal_179_$__cuda_sm70_shflsync_bfly_p) ;  /* 0x000000f000007944 */ /* 0x000fea0003c00000 */
[----:B-1----:R-:W-:Y:S01]  /*39a0*/  FADD.FTZ R2, R7, R12 ;  /* 0x0000000c07027221 */ /* 0x002fe20000010000 */
[----:B------:R-:W-:Y:S01]  /*39b0*/  HFMA2.MMA R12, -RZ, RZ, 0, 1.1920928955078125e-07 ;  /* 0x00000002ff0c7435 */ /* 0x000fe200000001ff */
[----:B0-----:R-:W-:Y:S01]  /*39c0*/  IMAD.MOV.U32 R7, RZ, RZ, RZ ;  /* 0x000000ffff077224 */ /* 0x001fe200078e00ff */
[----:B------:R-:W-:Y:S01]  /*39d0*/  MOV R8, 0x3a10 ;  /* 0x00003a1000087802 */ /* 0x000fe20000000f00 */
[----:B------:R-:W-:Y:S02]  /*39e0*/  IMAD.MOV.U32 R13, RZ, RZ, 0x1f ;  /* 0x0000001fff0d7424 */ /* 0x000fe400078e00ff */
[----:B------:R-:W-:-:S02]  /*39f0*/  IMAD.MOV.U32 R14, RZ, RZ, -0x1 ;  /* 0xffffffffff0e7424 */ /* 0x000fc400078e00ff */
[----:B------:R-:W-:Y:S05]  /*3a00*/  CALL.REL.NOINC `($__internal_179_$__cuda_sm70_shflsync_bfly_p) ;  /* 0x0000008000007944 */ /* 0x000fea0003c00000 */
[----:B01----:R-:W-:Y:S01]  /*3a10*/  FADD.FTZ R7, RZ, R12 ;  /* 0x0000000cff077221 */ /* 0x003fe20000010000 */
[----:B------:R-:W-:Y:S01]  /*3a20*/  MOV R12, 0x1 ;  /* 0x00000001000c7802 */ /* 0x000fe20000000f00 */
[----:B------:R-:W-:Y:S01]  /*3a30*/  IMAD.MOV.U32 R13, RZ, RZ, 0x1f ;  /* 0x0000001fff0d7424 */ /* 0x000fe200078e00ff */
[----:B------:R-:W-:Y:S01]  /*3a40*/  MOV R8, 0x3a70 ;  /* 0x00003a7000087802 */ /* 0x000fe20000000f00 */
[----:B------:R-:W-:-:S02]  /*3a50*/  IMAD.MOV.U32 R14, RZ, RZ, -0x1 ;  /* 0xffffffffff0e7424 */ /* 0x000fc400078e00ff */
[----:B------:R-:W-:Y:S05]  /*3a60*/  CALL.REL.NOINC `($__internal_179_$__cuda_sm70_shflsync_bfly_p) ;  /* 0x0000002000007944 */ /* 0x000fea0003c00000 */
[----:B-1----:R-:W-:Y:S01]  /*3a70*/  MOV R8, R12 ;  /* 0x0000000c00087202 */ /* 0x002fe20000000f00 */
[----:B0-----:R-:W-:Y:S05]  /*3a80*/  BRA `(.L_x_7274) ;  /* 0xfffff26000007947 */ /* 0x001fea000383ffff */
        .weak           $__internal_179_$__cuda_sm70_shflsync_bfly_p
        .type           $__internal_179_$__cuda_sm70_shflsync_bfly_p,@function
        .size           $__internal_179_$__cuda_sm70_shflsync_bfly_p,(.L_x_23346 - $__internal_179_$__cuda_sm70_shflsync_bfly_p)
$__internal_179_$__cuda_sm70_shflsync_bfly_p:
[----:B------:R-:W-:Y:S01]  /*3a90*/  IMAD.MOV.U32 R9, RZ, RZ, 0x0 ;  /* 0x00000000ff097424 */ /* 0x000fe200078e00ff */
[----:B------:R-:W-:Y:S04]  /*3aa0*/  WARPSYNC R14 ;  /* 0x0000000e00007348 */ /* 0x000fe80003800000 */
[----:B------:R0:W1:Y:S01]  /*3ab0*/  SHFL.BFLY PT, R12, R7, R12, R13 ;  /* 0x0c00000c070c7389 */ /* 0x00006200000e000d */
[----:B------:R-:W-:Y:S05]  /*3ac0*/  RET.REL.NODEC R8 `(_ZN4vllm25paged_attention_v1_kernelI13__nv_bfloat16hLi32ELi32ELi128ELNS_18Fp8KVCacheDataTypeE1ELb1EEEvPT_PKS3_PKT0_S9_ifPKiSB_iPKfiiiSD_SD_iiiii) ;  /* 0xffffc53008007950 */ /* 0x000fea0003c3ffff */
.L_x_7275:
        /* <DEDUP_REMOVED lines=11> */
.L_x_23346:


//--------------------- .text._ZN4vllm25paged_attention_v1_kernelI13__nv_bfloat16hLi256ELi16ELi128ELNS_18Fp8KVCacheDataTypeE1ELb0EEEvPT_PKS3_PKT0_S9_ifPKiSB_iPKfiiiSD_SD_iiiii --------------------------
	.section	.text._ZN4vllm25paged_attention_v1_kernelI13__nv_bfloat16hLi256ELi16ELi128ELNS_18Fp8KVCacheDataTypeE1ELb0EEEvPT_PKS3_PKT0_S9_ifPKiSB_iPKfiiiSD_SD_iiiii,"ax",@progbits
	.sectioninfo	@"SHI_REGISTERS=32"
	.align	128
        .global         _ZN4vllm25paged_attention_v1_kernelI13__nv_bfloat16hLi256ELi16ELi128ELNS_18Fp8KVCacheDataTypeE1ELb0EEEvPT_PKS3_PKT0_S9_ifPKiSB_iPKfiiiSD_SD_iiiii
        .type           _ZN4vllm25paged_attention_v1_kernelI13__nv_bfloat16hLi256ELi16ELi128ELNS_18Fp8KVCacheDataTypeE1ELb0EEEvPT_PKS3_PKT0_S9_ifPKiSB_iPKfiiiSD_SD_iiiii,@function
        .size           _ZN4vllm25paged_attention_v1_kernelI13__nv_bfloat16hLi256ELi16ELi128ELNS_18Fp8KVCacheDataTypeE1ELb0EEEvPT_PKS3_PKT0_S9_ifPKiSB_iPKfiiiSD_SD_iiiii,(.L_x_23347 - _ZN4vllm25paged_attention_v1_kernelI13__nv_bfloat16hLi256ELi16ELi128ELNS_18Fp8KVCacheDataTypeE1ELb0EEEvPT_PKS3_PKT0_S9_ifPKiSB_iPKfiiiSD_SD_iiiii)
        .other          _ZN4vllm25paged_attention_v1_kernelI13__nv_bfloat16hLi256ELi16ELi128ELNS_18Fp8KVCacheDataTypeE1ELb0EEEvPT_PKS3_PKT0_S9_ifPKiSB_iPKfiiiSD_SD_iiiii,@"STO_CUDA_ENTRY STV_DEFAULT"
_ZN4vllm25paged_attention_v1_kernelI13__nv_bfloat16hLi256ELi16ELi128ELNS_18Fp8KVCacheDataTypeE1ELb0EEEvPT_PKS3_PKT0_S9_ifPKiSB_iPKfiiiSD_SD_iiiii:
.text._ZN4vllm25paged_attention_v1_kernelI13__nv_bfloat16hLi256ELi16ELi128ELNS_18Fp8KVCacheDataTypeE1ELb0EEEvPT_PKS3_PKT0_S9_ifPKiSB_iPKfiiiSD_SD_iiiii:
        /* <DEDUP_REMOVED lines=48> */
.L_x_7280:
        /* <DEDUP_REMOVED lines=13> */
.L_x_7279:
[----:B------:R-:W-:Y:S05]  /*03d0*/  BSYNC B1 ;  /* 0x0000000000017941 */ /* 0x000fea0003800000 */
.L_x_7278:
        /* <DEDUP_REMOVED lines=10> */
.L_x_7281:
        /* <DEDUP_REMOVED lines=19> */
.L_x_7277:
[----:B-1----:R-:W-:Y:S05]  /*05b0*/  BSYNC B0 ;  /* 0x0000000000007941 */ /* 0x002fea0003800000 */
.L_x_7276:
[----:B------:R-:W-:Y:S01]  /*05c0*/  BAR.SYNC.DEFER_BLOCKING 0x0 ;  /* 0x0000000000007b1d */ /* 0x000fe20000010000 */
[----:B------:R-:W-:-:S13]  /*05d0*/  ISETP.GE.AND P0, PT, R6, R7, PT ;  /* 0x000000070600720c */ /* 0x000fda0003f06270 */
[----:B------:R-:W-:Y:S05]  /*05e0*/  @!P0 BRA `(.L_x_7282) ;  /* 0x000029d000008947 */ /* 0x000fea0003800000 */
[----:B------:R-:W-:Y:S05]  /*05f0*/  BRA.DIV ~URZ, `(.L_x_7283) ;  /* 0x00002b027f007947 */ /* 0x000fea000b800000 */
[----:B------:R-:W-:-:S05]  /*0600*/  IMAD.MOV.U32 R7, RZ, RZ, -0x800001 ;  /* 0xff7fffffff077424 */ /* 0x000fca00078e00ff */
.L_x_7313:
        /* <DEDUP_REMOVED lines=8> */
.L_x_7314:
        /* <DEDUP_REMOVED lines=28> */
.L_x_7289:
        /* <DEDUP_REMOVED lines=11> */
.L_x_7288:
[----:B------:R-:W-:Y:S05]  /*0900*/  BSYNC B1 ;  /* 0x0000000000017941 */ /* 0x000fea0003800000 */
.L_x_7287:
        /* <DEDUP_REMOVED lines=10> */
.L_x_7292:
        /* <DEDUP_REMOVED lines=100> */
.L_x_7291:
[----:B------:R-:W-:Y:S05]  /*0ff0*/  BSYNC B1 ;  /* 0x0000000000017941 */ /* 0x000fea0003800000 */
.L_x_7290:
        /* <DEDUP_REMOVED lines=55> */
.L_x_7294:
[----:B------:R-:W-:Y:S05]  /*1370*/  BSYNC B1 ;  /* 0x0000000000017941 */ /* 0x000fea0003800000 */
.L_x_7293:
        /* <DEDUP_REMOVED lines=26> */
.L_x_7286:
[----:B------:R-:W-:Y:S05]  /*1520*/  BSYNC B0 ;  /* 0x0000000000007941 */ /* 0x000fea0003800000 */
.L_x_7285:
        /* <DEDUP_REMOVED lines=37> */
.L_x_7299:
        /* <DEDUP_REMOVED lines=8> */
.L_x_7298:
[----:B------:R-:W-:Y:S05]  /*1800*/  BSYNC B1 ;  /* 0x0000000000017941 */ /* 0x000fea0003800000 */
.L_x_7297:
        /* <DEDUP_REMOVED lines=10> */
.L_x_7302:
        /* <DEDUP_REMOVED lines=52> */
.L_x_7301:
[----:B------:R-:W-:Y:S05]  /*1bf0*/  BSYNC B1 ;  /* 0x0000000000017941 */ /* 0x000fea0003800000 */
.L_x_7300:
        /* <DEDUP_REMOVED lines=31> */
.L_x_7304:
[----:B------:R-:W-:Y:S05]  /*1df0*/  BSYNC B1 ;  /* 0x0000000000017941 */ /* 0x000fea0003800000 */
.L_x_7303:
        /* <DEDUP_REMOVED lines=14> */
.L_x_7296:
[----:B------:R-:W-:Y:S05]  /*1ee0*/  BSYNC B0 ;  /* 0x0000000000007941 */ /* 0x000fea0003800000 */
.L_x_7295:
        /* <DEDUP_REMOVED lines=44> */
.L_x_7306:
[----:B------:R-:W-:Y:S05]  /*21b0*/  BSYNC B0 ;  /* 0x0000000000007941 */ /* 0x000fea0003800000 */
.L_x_7305:
        /* <DEDUP_REMOVED lines=35> */
.L_x_7308:
[----:B------:R-:W-:Y:S05]  /*23f0*/  BSYNC B0 ;  /* 0x0000000000007941 */ /* 0x000fea0003800000 */
.L_x_7307:
        /* <DEDUP_REMOVED lines=19> */
.L_x_7310:
[----:B------:R-:W-:Y:S05]  /*2530*/  BSYNC B0 ;  /* 0x0000000000007941 */ /* 0x000fea0003800000 */
.L_x_7309:
        /* <DEDUP_REMOVED lines=36> */
.L_x_7312:
[----:B------:R-:W-:Y:S05]  /*2780*/  BSYNC B0 ;  /* 0x0000000000007941 */ /* 0x000fea0003800000 */
.L_x_7311:
        /* <DEDUP_REMOVED lines=131> */
.L_x_7282:
        /* <DEDUP_REMOVED lines=20> */
.L_x_7283:
[----:B------:R-:W-:Y:S01]  /*3100*/  IMAD.MOV.U32 R11, RZ, RZ, -0x800001 ;  /* 0xff7fffffff0b7424 */ /* 0x000fe200078e00ff */
[----:B------:R-:W-:Y:S01]  /*3110*/  MOV R8, 0x3160 ;  /* 0x0000316000087802 */ /* 0x000fe20000000f00 */
[----:B------:R-:W-:Y:S02]  /*3120*/  IMAD.MOV.U32 R12, RZ, RZ, 0x10 ;  /* 0x00000010ff0c7424 */ /* 0x000fe400078e00ff */
[----:B------:R-:W-:Y:S02]  /*3130*/  IMAD.MOV.U32 R7, RZ, RZ, 0x1f ;  /* 0x0000001fff077424 */ /* 0x000fe400078e00ff */
[----:B------:R-:W-:Y:S02]  /*3140*/  IMAD.MOV.U32 R14, RZ, RZ, -0x1 ;  /* 0xffffffffff0e7424 */ /* 0x000fe400078e00ff */
[----:B------:R-:W-:Y:S05]  /*3150*/  CALL.REL.NOINC `($__internal_180_$__cuda_sm70_shflsync_bfly_p) ;  /* 0x0000015000007944 */ /* 0x000fea0003c00000 */
[----:B01----:R-:W-:Y:S05]  /*3160*/  BRA `(.L_x_7313) ;  /* 0xffffd4a000007947 */ /* 0x003fea000383ffff */
.L_x_7284:
[----:B------:R-:W-:Y:S01]  /*3170*/  IMAD.MOV.U32 R11, RZ, RZ, R16 ;  /* 0x000000ffff0b7224 */ /* 0x000fe200078e0010 */
[----:B------:R-:W-:Y:S01]  /*3180*/  MOV R8, 0x31d0 ;  /* 0x000031d000087802 */ /* 0x000fe20000000f00 */
[----:B------:R-:W-:Y:S02]  /*3190*/  IMAD.MOV.U32 R12, RZ, RZ, 0x8 ;  /* 0x00000008ff0c7424 */ /* 0x000fe400078e00ff */
[----:B------:R-:W-:-:S02]  /*31a0*/  IMAD.MOV.U32 R7, RZ, RZ, 0x1f ;  /* 0x0000001fff077424 */ /* 0x000fc400078e00ff */
[----:B------:R-:W-:Y:S02]  /*31b0*/  IMAD.MOV.U32 R14, RZ, RZ, -0x1 ;  /* 0xffffffffff0e7424 */ /* 0x000fe400078e00ff */
[----:B------:R-:W-:Y:S05]  /*31c0*/  CALL.REL.NOINC `($__internal_180_$__cuda_sm70_shflsync_bfly_p) ;  /* 0x000000e000007944 */ /* 0x000fea0003c00000 */
[----:B01----:R-:W-:Y:S01]  /*31d0*/  FMNMX.FTZ R11, R16, R7, !PT ;  /* 0x00000007100b7209 */ /* 0x003fe20007810000 */
[----:B------:R-:W-:Y:S01]  /*31e0*/  IMAD.MOV.U32 R12, RZ, RZ, 0x4 ;  /* 0x00000004ff0c7424 */ /* 0x000fe200078e00ff */
[----:B------:R-:W-:Y:S01]  /*31f0*/  MOV R8, 0x3230 ;  /* 0x0000323000087802 */ /* 0x000fe20000000f00 */
[----:B------:R-:W-:Y:S02]  /*3200*/  IMAD.MOV.U32 R7, RZ, RZ, 0x1f ;  /* 0x0000001fff077424 */ /* 0x000fe400078e00ff */
[----:B------:R-:W-:Y:S02]  /*3210*/  IMAD.MOV.U32 R14, RZ, RZ, -0x1 ;  /* 0xffffffffff0e7424 */ /* 0x000fe400078e00ff */
[----:B------:R-:W-:Y:S05]  /*3220*/  CALL.REL.NOINC `($__internal_180_$__cuda_sm70_shflsync_bfly_p) ;  /* 0x0000008000007944 */ /* 0x000fea0003c00000 */
[----:B01----:R-:W-:Y:S01]  /*3230*/  FMNMX.FTZ R11, R11, R7, !PT ;  /* 0x000000070b0b7209 */ /* 0x003fe20007810000 */
[----:B------:R-:W-:Y:S01]  /*3240*/  IMAD.MOV.U32 R12, RZ, RZ, 0x2 ;  /* 0x00000002ff0c7424 */ /* 0x000fe200078e00ff */
[----:B------:R-:W-:Y:S01]  /*3250*/  MOV R8, 0x3290 ;  /* 0x0000329000087802 */ /* 0x000fe20000000f00 */
[----:B------:R-:W-:Y:S02]  /*3260*/  IMAD.MOV.U32 R7, RZ, RZ, 0x1f ;  /* 0x0000001fff077424 */ /* 0x000fe400078e00ff */
[----:B------:R-:W-:-:S02]  /*3270*/  IMAD.MOV.U32 R14, RZ, RZ, -0x1 ;  /* 0xffffffffff0e7424 */ /* 0x000fc400078e00ff */
[----:B------:R-:W-:Y:S05]  /*3280*/  CALL.REL.NOINC `($__internal_180_$__cuda_sm70_shflsync_bfly_p) ;  /* 0x0000002000007944 */ /* 0x000fea0003c00000 */
[----:B-1----:R-:W-:Y:S01]  /*3290*/  IMAD.MOV.U32 R8, RZ, RZ, R7 ;  /* 0x000000ffff087224 */ /* 0x002fe200078e0007 */
[----:B0-----:R-:W-:Y:S05]  /*32a0*/  BRA `(.L_x_7314) ;  /* 0xffffd3e000007947 */ /* 0x001fea000383ffff */
        .weak           $__internal_180_$__cuda_sm70_shflsync_bfly_p
        .type           $__internal_180_$__cuda_sm70_shflsync_bfly_p,@function
        .size           $__internal_180_$__cuda_sm70_shflsync_bfly_p,(.L_x_23347 - $__internal_180_$__cuda_sm70_shflsync_bfly_p)
$__internal_180_$__cuda_sm70_shflsync_bfly_p:
[----:B------:R-:W-:Y:S01]  /*32b0*/  IMAD.MOV.U32 R9, RZ, RZ, 0x0 ;  /* 0x00000000ff097424 */ /* 0x000fe200078e00ff */
[----:B------:R-:W-:Y:S04]  /*32c0*/  WARPSYNC R14 ;  /* 0x0000000e00007348 */ /* 0x000fe80003800000 */
[----:B------:R0:W1:Y:S01]  /*32d0*/  SHFL.BFLY PT, R7, R11, R12, R7 ;  /* 0x0c00000c0b077389 */ /* 0x00006200000e0007 */
[----:B------:R-:W-:Y:S05]  /*32e0*/  RET.REL.NODEC R8 `(_ZN4vllm25paged_attention_v1_kernelI13__nv_bfloat16hLi256ELi16ELi128ELNS_18Fp8KVCacheDataTypeE1ELb0EEEvPT_PKS3_PKT0_S9_ifPKiSB_iPKfiiiSD_SD_iiiii) ;  /* 0xffffcd1008007950 */ /* 0x000fea0003c3ffff */
.L_x_7315:
        /* <DEDUP_REMOVED lines=9> */
.L_x_23347:


//--------------------- .text._ZN4vllm25paged_attention_v1_kernelI13__nv_bfloat16hLi192ELi16ELi128ELNS_18Fp8KVCacheDataTypeE1ELb0EEEvPT_PKS3_PKT0_S9_ifPKiSB_iPKfiiiSD_SD_iiiii --------------------------
	.section	.text._ZN4vllm25paged_attention_v1_kernelI13__nv_bfloat16hLi192ELi16ELi128ELNS_18Fp8KVCacheDataTypeE1ELb0EEEvPT_PKS3_PKT0_S9_ifPKiSB_iPKfiiiSD_SD_iiiii,"ax",@progbits
	.sectioninfo	@"SHI_REGISTERS=32"
	.align	128
        .global         _ZN4vllm25paged_attention_v1_kernelI13__nv_bfloat16hLi192ELi16ELi128ELNS_18Fp8KVCacheDataTypeE1ELb0EEEvPT_PKS3_PKT0_S9_ifPKiSB_iPKfiiiSD_SD_iiiii
        .type           _ZN4vllm25paged_attention_v1_kernelI13__nv_bfloat16hLi192ELi16ELi128ELNS_18Fp8KVCacheDataTypeE1ELb0EEEvPT_PKS3_PKT0_S9_ifPKiSB_iPKfiiiSD_SD_iiiii,@function
        .size           _ZN4vllm25paged_attention_v1_kernelI13__nv_bfloat16hLi192ELi16ELi128ELNS_18Fp8KVCacheDataTypeE1ELb0EEEvPT_PKS3_PKT0_S9_ifPKiSB_iPKfiiiSD_SD_iiiii,(.L_x_23348 - _ZN4vllm25paged_attention_v1_kernelI13__nv_bfloat16hLi192ELi16ELi128ELNS_18Fp8KVCacheDataTypeE1ELb0EEEvPT_PKS3_PKT0_S9_ifPKiSB_iPKfiiiSD_SD_iiiii)
        .other          _ZN4vllm25paged_attention_v1_kernelI13__nv_bfloat16hLi192ELi16ELi128ELNS_18Fp8KVCacheDataTypeE1ELb0EEEvPT_PKS3_PKT0_S9_ifPKiSB_iPKfiiiSD_SD_iiiii,@"STO_CUDA_ENTRY STV_DEFAULT"
_ZN4vllm25paged_attention_v1_kernelI13__nv_bfloat16hLi192ELi16ELi128ELNS_18Fp8KVCacheDataTypeE1ELb0EEEvPT_PKS3_PKT0_S9_ifPKiSB_iPKfiiiSD_SD_iiiii:
.text._ZN4vllm25paged_attention_v1_kernelI13__nv_bfloat16hLi192ELi16ELi128ELNS_18Fp8KVCacheDataTypeE1ELb0EEEvPT_PKS3_PKT0_S9_ifPKiSB_iPKfiiiSD_SD_iiiii:
        /* <DEDUP_REMOVED lines=48> */
.L_x_7320:
        /* <DEDUP_REMOVED lines=13> */
.L_x_7319:
[----:B------:R-:W-:Y:S05]  /*03d0*/  BSYNC B1 ;  /* 0x0000000000017941 */ /* 0x000fea0003800000 */
.L_x_7318:
        /* <DEDUP_REMOVED lines=10> */
.L_x_7321:
        /* <DEDUP_REMOVED lines=19> */
.L_x_7317:
[----:B------:R-:W-:Y:S05]  /*05b0*/  BSYNC B0 ;  /* 0x0000000000007941 */ /* 0x000fea0003800000 */
.L_x_7316:
[----:B------:R-:W-:Y:S01]  /*05c0*/  BAR.SYNC.DEFER_BLOCKING 0x0 ;  /* 0x0000000000007b1d */ /* 0x000fe20000010000 */
[----:B------:R-:W-:-:S13]  /*05d0*/  ISETP.GE.AND P0, PT, R5, R6, PT ;  /* 0x000000060500720c */ /* 0x000fda0003f06270 */
[----:B------:R-:W-:Y:S05]  /*05e0*/  @!P0 BRA `(.L_x_7322) ;  /* 0x0000261000008947 */ /* 0x000fea0003800000 */
[----:B------:R-:W-:Y:S05]  /*05f0*/  BRA.DIV ~URZ, `(.L_x_7323) ;  /* 0x000027427f007947 */ /* 0x000fea000b800000 */
[----:B------:R-:W-:-:S05]  /*0600*/  IMAD.MOV.U32 R6, RZ, RZ, -0x800001 ;  /* 0xff7fffffff067424 */ /* 0x000fca00078e00ff */
.L_x_7353:
        /* <DEDUP_REMOVED lines=8> */
.L_x_7354:
        /* <DEDUP_REMOVED lines=28> */
.L_x_7329:
        /* <DEDUP_REMOVED lines=11> */
.L_x_7328:
[----:B------:R-:W-:Y:S05]  /*0900*/  BSYNC B1 ;  /* 0x0000000000017941 */ /* 0x000fea0003800000 */
.L_x_7327:
        /* <DEDUP_REMOVED lines=10> */
.L_x_7332:
        /* <DEDUP_REMOVED lines=100> */
.L_x_7331:
[----:B------:R-:W-:Y:S05]  /*0ff0*/  BSYNC B1 ;  /* 0x0000000000017941 */ /* 0x000fea0003800000 */
.L_x_7330:
        /* <DEDUP_REMOVED lines=55> */
.L_x_7334:
[----:B------:R-:W-:Y:S05]  /*1370*/  BSYNC B1 ;  /* 0x0000000000017941 */ /* 0x000fea0003800000 */
.L_x_7333:
        /* <DEDUP_REMOVED lines=26> */
.L_x_7326:
[----:B------:R-:W-:Y:S05]  /*1520*/  BSYNC B0 ;  /* 0x0000000000007941 */ /* 0x000fea0003800000 */
.L_x_7325:
        /* <DEDUP_REMOVED lines=36> */
.L_x_7339:
        /* <DEDUP_REMOVED lines=8> */
.L_x_7338:
[----:B0-----:R-:W-:Y:S05]  /*17f0*/  BSYNC B1 ;  /* 0x0000000000017941 */ /* 0x001fea0003800000 */
.L_x_7337:
        /* <DEDUP_REMOVED lines=10> */
.L_x_7342:
        /* <DEDUP_REMOVED lines=52> */
.L_x_7341:
[----:B------:R-:W-:Y:S05]  /*1be0*/  BSYNC B1 ;  /* 0x0000000000017941 */ /* 0x000fea0003800000 */
.L_x_7340:
        /* <DEDUP_REMOVED lines=31> */
.L_x_7344:
[----:B------:R-:W-:Y:S05]  /*1de0*/  BSYNC B1 ;  /* 0x0000000000017941 */ /* 0x000fea0003800000 */
.L_x_7343:
        /* <DEDUP_REMOVED lines=14> */
.L_x_7336:
[----:B------:R-:W-:Y:S05]  /*1ed0*/  BSYNC B0 ;  /* 0x0000000000007941 */ /* 0x000fea0003800000 */
.L_x_7335:
        /* <DEDUP_REMOVED lines=38> */
.L_x_7346:
[----:B------:R-:W-:Y:S05]  /*2140*/  BSYNC B0 ;  /* 0x0000000000007941 */ /* 0x000fea0003800000 */
.L_x_7345:
        /* <DEDUP_REMOVED lines=27> */
.L_x_7348:
[----:B------:R-:W-:Y:S05]  /*2300*/  BSYNC B0 ;  /* 0x0000000000007941 */ /* 0x000fea0003800000 */
.L_x_7347:
        /* <DEDUP_REMOVED lines=15> */
.L_x_7350:
[----:B------:R-:W-:Y:S05]  /*2400*/  BSYNC B0 ;  /* 0x0000000000007941 */ /* 0x000fea0003800000 */
.L_x_7349:
        /* <DEDUP_REMOVED lines=27> */
.L_x_7352:
[----:B------:R-:W-:Y:S05]  /*25c0*/  BSYNC B0 ;  /* 0x0000000000007941 */ /* 0x000fea0003800000 */
.L_x_7351:
        /* <DEDUP_REMOVED lines=99> */
.L_x_7322:
        /* <DEDUP_REMOVED lines=20> */
.L_x_7323:
[----:B------:R-:W-:Y:S01]  /*2d40*/  IMAD.MOV.U32 R11, RZ, RZ, -0x800001 ;  /* 0xff7fffffff0b7424 */ /* 0x000fe200078e00ff */
[----:B------:R-:W-:Y:S01]  /*2d50*/  MOV R8, 0x2da0 ;  /* 0x00002da000087802 */ /* 0x000fe20000000f00 */
[----:B------:R-:W-:Y:S02]  /*2d60*/  IMAD.MOV.U32 R6, RZ, RZ, 0x10 ;  /* 0x00000010ff067424 */ /* 0x000fe400078e00ff */
[----:B------:R-:W-:Y:S02]  /*2d70*/  IMAD.MOV.U32 R12, RZ, RZ, 0x1f ;  /* 0x0000001fff0c7424 */ /* 0x000fe400078e00ff */
[----:B------:R-:W-:Y:S02]  /*2d80*/  IMAD.MOV.U32 R13, RZ, RZ, -0x1 ;  /* 0xffffffffff0d7424 */ /* 0x000fe400078e00ff */
[----:B------:R-:W-:Y:S05]  /*2d90*/  CALL.REL.NOINC `($__internal_181_$__cuda_sm70_shflsync_bfly_p) ;  /* 0x0000014000007944 */ /* 0x000fea0003c00000 */
[----:B01----:R-:W-:Y:S05]  /*2da0*/  BRA `(.L_x_7353) ;  /* 0xffffd86000007947 */ /* 0x003fea000383ffff */
.L_x_7324:
[----:B------:R-:W-:Y:S01]  /*2db0*/  MOV R6, 0x8 ;  /* 0x0000000800067802 */ /* 0x000fe20000000f00 */
[----:B------:R-:W-:Y:S01]  /*2dc0*/  IMAD.MOV.U32 R12, RZ, RZ, 0x1f ;  /* 0x0000001fff0c7424 */ /* 0x000fe200078e00ff */
[----:B------:R-:W-:Y:S01]  /*2dd0*/  MOV R8, 0x2e00 ;  /* 0x00002e0000087802 */ /* 0x000fe20000000f00 */
[----:B------:R-:W-:Y:S02]  /*2de0*/  IMAD.MOV.U32 R13, RZ, RZ, -0x1 ;  /* 0xffffffffff0d7424 */ /* 0x000fe400078e00ff */
[----:B------:R-:W-:Y:S05]  /*2df0*/  CALL.REL.NOINC `($__internal_181_$__cuda_sm70_shflsync_bfly_p) ;  /* 0x000000e000007944 */ /* 0x000fea0003c00000 */
[----:B01----:R-:W-:Y:S01]  /*2e00*/  FMNMX.FTZ R11, R11, R6, !PT ;  /* 0x000000060b0b7209 */ /* 0x003fe20007810000 */
[----:B------:R-:W-:Y:S01]  /*2e10*/  IMAD.MOV.U32 R6, RZ, RZ, 0x4 ;  /* 0x00000004ff067424 */ /* 0x000fe200078e00ff */
[----:B------:R-:W-:Y:S01]  /*2e20*/  MOV R8, 0x2e60 ;  /* 0x00002e6000087802 */ /* 0x000fe20000000f00 */
[----:B------:R-:W-:-:S02]  /*2e30*/  IMAD.MOV.U32 R12, RZ, RZ, 0x1f ;  /* 0x0000001fff0c7424 */ /* 0x000fc400078e00ff */
[----:B------:R-:W-:Y:S02]  /*2e40*/  IMAD.MOV.U32 R13, RZ, RZ, -0x1 ;  /* 0xffffffffff0d7424 */ /* 0x000fe400078e00ff */
[----:B------:R-:W-:Y:S05]  /*2e50*/  CALL.REL.NOINC `($__internal_181_$__cuda_sm70_shflsync_bfly_p) ;  /* 0x0000008000007944 */ /* 0x000fea0003c00000 */
[----:B01----:R-:W-:Y:S01]  /*2e60*/  FMNMX.FTZ R11, R11, R6, !PT ;  /* 0x000000060b0b7209 */ /* 0x003fe20007810000 */
[----:B------:R-:W-:Y:S01]  /*2e70*/  HFMA2.MMA R6, -RZ, RZ, 0, 1.1920928955078125e-07 ;  /* 0x00000002ff067435 */ /* 0x000fe200000001ff */
[----:B------:R-:W-:Y:S01]  /*2e80*/  IMAD.MOV.U32 R12, RZ, RZ, 0x1f ;  /* 0x0000001fff0c7424 */ /* 0x000fe200078e00ff */
[----:B------:R-:W-:Y:S01]  /*2e90*/  MOV R8, 0x2ec0 ;  /* 0x00002ec000087802 */ /* 0x000fe20000000f00 */
[----:B------:R-:W-:-:S03]  /*2ea0*/  IMAD.MOV.U32 R13, RZ, RZ, -0x1 ;  /* 0xffffffffff0d7424 */ /* 0x000fc600078e00ff */
[----:B------:R-:W-:Y:S05]  /*2eb0*/  CALL.REL.NOINC `($__internal_181_$__cuda_sm70_shflsync_bfly_p) ;  /* 0x0000002000007944 */ /* 0x000fea0003c00000 */
[----:B-1----:R-:W-:Y:S01]  /*2ec0*/  IMAD.MOV.U32 R8, RZ, RZ, R6 ;  /* 0x000000ffff087224 */ /* 0x002fe200078e0006 */
[----:B0-----:R-:W-:Y:S05]  /*2ed0*/  BRA `(.L_x_7354) ;  /* 0xffffd7b000007947 */ /* 0x001fea000383ffff */
        .weak           $__internal_181_$__cuda_sm70_shflsync_bfly_p
        .type           $__internal_181_$__cuda_sm70_shflsync_bfly_p,@function
        .size           $__internal_181_$__cuda_sm70_shflsync_bfly_p,(.L_x_23348 - $__internal_181_$__cuda_sm70_shflsync_bfly_p)
$__internal_181_$__cuda_sm70_shflsync_bfly_p:
[----:B------:R-:W-:Y:S01]  /*2ee0*/  IMAD.MOV.U32 R9, RZ, RZ, 0x0 ;  /* 0x00000000ff097424 */ /* 0x000fe200078e00ff */
[----:B------:R-:W-:Y:S04]  /*2ef0*/  WARPSYNC R13 ;  /* 0x0000000d00007348 */ /* 0x000fe80003800000 */
[----:B------:R0:W1:Y:S01]  /*2f00*/  SHFL.BFLY PT, R6, R11, R6, R12 ;  /* 0x0c0000060b067389 */ /* 0x00006200000e000c */
[----:B------:R-:W-:Y:S05]  /*2f10*/  RET.REL.NODEC R8 `(_ZN4vllm25paged_attention_v1_kernelI13__nv_bfloat16hLi192ELi16ELi128ELNS_18Fp8KVCacheDataTypeE1ELb0EEEvPT_PKS3_PKT0_S9_ifPKiSB_iPKfiiiSD_SD_iiiii) ;  /* 0xffffd0e008007950 */ /* 0x000fea0003c3ffff */
.L_x_7355:
        /* <DEDUP_REMOVED lines=14> */
.L_x_23348:


//--------------------- .text._ZN4vllm25paged_attention_v1_kernelI13__nv_bfloat16hLi128ELi16ELi128ELNS_18Fp8KVCacheDataTypeE1ELb0EEEvPT_PKS3_PKT0_S9_ifPKiSB_iPKfiiiSD_SD_iiiii --------------------------
	.section	.text._ZN4vllm25paged_attention_v1_kernelI13__nv_bfloat16hLi128ELi16ELi128ELNS_18Fp8KVCacheDataTypeE1ELb0EEEvPT_PKS3_PKT0_S9_ifPKiSB_iPKfiiiSD_SD_iiiii,"ax",@progbits
	.sectioninfo	@"SHI_REGISTERS=32"
	.align	128
        .global         _ZN4vllm25paged_attention_v1_kernelI13__nv_bfloat16hLi128ELi16ELi128ELNS_18Fp8KVCacheDataTypeE1ELb0EEEvPT_PKS3_PKT0_S9_ifPKiSB_iPKfiiiSD_SD_iiiii
        .type           _ZN4vllm25paged_attention_v1_kernelI13__nv_bfloat16hLi128ELi16ELi128ELNS_18Fp8KVCacheDataTypeE1ELb0EEEvPT_PKS3_PKT0_S9_ifPKiSB_iPKfiiiSD_SD_iiiii,@function
        .size           _ZN4vllm25paged_attention_v1_kernelI13__nv_bfloat16hLi128ELi16ELi128ELNS_18Fp8KVCacheDataTypeE1ELb0EEEvPT_PKS3_PKT0_S9_ifPKiSB_iPKfiiiSD_SD_iiiii,(.L_x_23349 - _ZN4vllm25paged_attention_v1_kernelI13__nv_bfloat16hLi128ELi16ELi128ELNS_18Fp8KVCacheDataTypeE1ELb0EEEvPT_PKS3_PKT0_S9_ifPKiSB_iPKfiiiSD_SD_iiiii)
        .other          _ZN4vllm25paged_attention_v1_kernelI13__nv_bfloat16hLi128ELi16ELi128ELNS_18Fp8KVCacheDataTypeE1ELb0EEEvPT_PKS3_PKT0_S9_ifPKiSB_iPKfiiiSD_SD_iiiii,@"STO_CUDA_ENTRY STV_DEFAULT"
_ZN4vllm25paged_attention_v1_kernelI13__nv_bfloat16hLi128ELi16ELi128ELNS_18Fp8KVCacheDataTypeE1ELb0EEEvPT_PKS3_PKT0_S9_ifPKiSB_iPKfiiiSD_SD_iiiii:
.text._ZN4vllm25paged_attention_v1_kernelI13__nv_bfloat16hLi128ELi16ELi128ELNS_18Fp8KVCacheDataTypeE1ELb0EEEvPT_PKS3_PKT0_S9_ifPKiSB_iPKfiiiSD_SD_iiiii:
        /* <DEDUP_REMOVED lines=48> */
.L_x_7360:
        /* <DEDUP_REMOVED lines=13> */
.L_x_7359:
[----:B------:R-:W-:Y:S05]  /*03d0*/  BSYNC B1 ;  /* 0x0000000000017941 */ /* 0x000fea0003800000 */
.L_x_7358:
        /* <DEDUP_REMOVED lines=10> */
.L_x_7361:
        /* <DEDUP_REMOVED lines=19> */
.L_x_7357:
[----:B---3--:R-:W-:Y:S05]  /*05b0*/  BSYNC B0 ;  /* 0x0000000000007941 */ /* 0x008fea0003800000 */
.L_x_7356:
[----:B------:R-:W-:Y:S01]  /*05c0*/  BAR.SYNC.DEFER_BLOCKING 0x0 ;  /* 0x0000000000007b1d */ /* 0x000fe20000010000 */
[----:B------:R-:W-:-:S13]  /*05d0*/  ISETP.GE.AND P0, PT, R0, R7, PT ;  /* 0x000000070000720c */ /* 0x000fda0003f06270 */
[----:B------:R-:W-:Y:S05]  /*05e0*/  @!P0 BRA `(.L_x_7362) ;  /* 0x0000225000008947 */ /* 0x000fea0003800000 */
[----:B------:R-:W-:Y:S05]  /*05f0*/  BRA.DIV ~URZ, `(.L_x_7363) ;  /* 0x000023827f007947 */ /* 0x000fea000b800000 */
[----:B------:R-:W-:-:S05]  /*0600*/  IMAD.MOV.U32 R7, RZ, RZ, -0x800001 ;  /* 0xff7fffffff077424 */ /* 0x000fca00078e00ff */
.L_x_7389:
        /* <DEDUP_REMOVED lines=8> */
.L_x_7390:
        /* <DEDUP_REMOVED lines=28> */
.L_x_7369:
        /* <DEDUP_REMOVED lines=11> */
.L_x_7368:
[----:B------:R-:W-:Y:S05]  /*0900*/  BSYNC B1 ;  /* 0x0000000000017941 */ /* 0x000fea0003800000 */
.L_x_7367:
        /* <DEDUP_REMOVED lines=10> */
.L_x_7372:
        /* <DEDUP_REMOVED lines=100> */
.L_x_7371:
[----:B------:R-:W-:Y:S05]  /*0ff0*/  BSYNC B1 ;  /* 0x0000000000017941 */ /* 0x000fea0003800000 */
.L_x_7370:
        /* <DEDUP_REMOVED lines=55> */
.L_x_7374:
[----:B------:R-:W-:Y:S05]  /*1370*/  BSYNC B1 ;  /* 0x0000000000017941 */ /* 0x000fea0003800000 */
.L_x_7373:
        /* <DEDUP_REMOVED lines=26> */
.L_x_7366:
[----:B------:R-:W-:Y:S05]  /*1520*/  BSYNC B0 ;  /* 0x0000000000007941 */ /* 0x000fea0003800000 */
.L_x_7365:
        /* <DEDUP_REMOVED lines=37> */
.L_x_7379:
        /* <DEDUP_REMOVED lines=8> */
.L_x_7378:
[----:B------:R-:W-:Y:S05]  /*1800*/  BSYNC B1 ;  /* 0x0000000000017941 */ /* 0x000fea0003800000 */
.L_x_7377:
        /* <DEDUP_REMOVED lines=10> */
.L_x_7382:
        /* <DEDUP_REMOVED lines=52> */
.L_x_7381:
[----:B------:R-:W-:Y:S05]  /*1bf0*/  BSYNC B1 ;  /* 0x0000000000017941 */ /* 0x000fea0003800000 */
.L_x_7380:
        /* <DEDUP_REMOVED lines=31> */
.L_x_7384:
[----:B------:R-:W-:Y:S05]  /*1df0*/  BSYNC B1 ;  /* 0x0000000000017941 */ /* 0x000fea0003800000 */
.L_x_7383:
        /* <DEDUP_REMOVED lines=14> */
.L_x_7376:
[----:B------:R-:W-:Y:S05]  /*1ee0*/  BSYNC B0 ;  /* 0x0000000000007941 */ /* 0x000fea0003800000 */
.L_x_7375:
        /* <DEDUP_REMOVED lines=48> */
.L_x_7386:
[----:B0-----:R-:W-:Y:S05]  /*21f0*/  BSYNC B0 ;  /* 0x0000000000007941 */ /* 0x001fea0003800000 */
.L_x_7385:
        /* <DEDUP_REMOVED lines=28> */
.L_x_7388:
[----:B0-----:R-:W-:Y:S05]  /*23c0*/  BSYNC B0 ;  /* 0x0000000000007941 */ /* 0x001fea0003800000 */
.L_x_7387:
        /* <DEDUP_REMOVED lines=71> */
.L_x_7362:
        /* <DEDUP_REMOVED lines=20> */
.L_x_7363:
[----:B------:R-:W-:Y:S01]  /*2980*/  IMAD.MOV.U32 R11, RZ, RZ, -0x800001 ;  /* 0xff7fffffff0b7424 */ /* 0x000fe200078e00ff */
[----:B------:R-:W-:Y:S01]  /*2990*/  MOV R7, 0x1f ;  /* 0x0000001f00077802 */ /* 0x000fe20000000f00 */
[----:B------:R-:W-:Y:S01]  /*29a0*/  IMAD.MOV.U32 R12, RZ, RZ, 0x10 ;  /* 0x00000010ff0c7424 */ /* 0x000fe200078e00ff */
[----:B------:R-:W-:Y:S01]  /*29b0*/  MOV R8, 0x29e0 ;  /* 0x000029e000087802 */ /* 0x000fe20000000f00 */
[----:B------:R-:W-:Y:S02]  /*29c0*/  IMAD.MOV.U32 R14, RZ, RZ, -0x1 ;  /* 0xffffffffff0e7424 */ /* 0x000fe400078e00ff */
[----:B------:R-:W-:Y:S05]  /*29d0*/  CALL.REL.NOINC `($__internal_182_$__cuda_sm70_shflsync_bfly_p) ;  /* 0x0000015000007944 */ /* 0x000fea0003c00000 */
[----:B01----:R-:W-:Y:S05]  /*29e0*/  BRA `(.L_x_7389) ;  /* 0xffffdc2000007947 */ /* 0x003fea000383ffff */
.L_x_7364:
[----:B------:R-:W-:Y:S01]  /*29f0*/  HFMA2.MMA R12, -RZ, RZ, 0, 4.76837158203125e-07 ;  /* 0x00000008ff0c7435 */ /* 0x000fe200000001ff */
[----:B------:R-:W-:Y:S01]  /*2a00*/  IMAD.MOV.U32 R11, RZ, RZ, R16 ;  /* 0x000000ffff0b7224 */ /* 0x000fe200078e0010 */
[----:B------:R-:W-:Y:S01]  /*2a10*/  MOV R8, 0x2a50 ;  /* 0x00002a5000087802 */ /* 0x000fe20000000f00 */
[----:B------:R-:W-:Y:S02]  /*2a20*/  IMAD.MOV.U32 R7, RZ, RZ, 0x1f ;  /* 0x0000001fff077424 */ /* 0x000fe400078e00ff */
[----:B------:R-:W-:Y:S02]  /*2a30*/  IMAD.MOV.U32 R14, RZ, RZ, -0x1 ;  /* 0xffffffffff0e7424 */ /* 0x000fe400078e00ff */
[----:B------:R-:W-:Y:S05]  /*2a40*/  CALL.REL.NOINC `($__internal_182_$__cuda_sm70_shflsync_bfly_p) ;  /* 0x000000e000007944 */ /* 0x000fea0003c00000 */
[----:B01----:R-:W-:Y:S01]  /*2a50*/  FMNMX.FTZ R11, R16, R7, !PT ;  /* 0x00000007100b7209 */ /* 0x003fe20007810000 */
[----:B------:R-:W-:Y:S01]  /*2a60*/  IMAD.MOV.U32 R7, RZ, RZ, 0x1f ;  /* 0x0000001fff077424 */ /* 0x000fe200078e00ff */
[----:B------:R-:W-:Y:S01]  /*2a70*/  MOV R12, 0x4 ;  /* 0x00000004000c7802 */ /* 0x000fe20000000f00 */
[----:B------:R-:W-:Y:S01]  /*2a80*/  IMAD.MOV.U32 R14, RZ, RZ, -0x1 ;  /* 0xffffffffff0e7424 */ /* 0x000fe200078e00ff */
[----:B------:R-:W-:-:S02]  /*2a90*/  MOV R8, 0x2ab0 ;  /* 0x00002ab000087802 */ /* 0x000fc40000000f00 */
[----:B------:R-:W-:Y:S05]  /*2aa0*/  CALL.REL.NOINC `($__internal_182_$__cuda_sm70_shflsync_bfly_p) ;  /* 0x0000008000007944 */ /* 0x000fea0003c00000 */
[----:B0-----:R-:W-:Y:S01]  /*2ab0*/  HFMA2.MMA R12, -RZ, RZ, 0, 1.1920928955078125e-07 ;  /* 0x00000002ff0c7435 */ /* 0x001fe200000001ff */
[----:B-1----:R-:W-:Y:S01]  /*2ac0*/  FMNMX.FTZ R11, R11, R7, !PT ;  /* 0x000000070b0b7209 */ /* 0x002fe20007810000 */
[----:B------:R-:W-:Y:S01]  /*2ad0*/  IMAD.MOV.U32 R7, RZ, RZ, 0x1f ;  /* 0x0000001fff077424 */ /* 0x000fe200078e00ff */
[----:B------:R-:W-:Y:S01]  /*2ae0*/  MOV R8, 0x2b10 ;  /* 0x00002b1000087802 */ /* 0x000fe20000000f00 */
[----:B------:R-:W-:-:S02]  /*2af0*/  IMAD.MOV.U32 R14, RZ, RZ, -0x1 ;  /* 0xffffffffff0e7424 */ /* 0x000fc400078e00ff */
[----:B------:R-:W-:Y:S05]  /*2b00*/  CALL.REL.NOINC `($__internal_182_$__cuda_sm70_shflsync_bfly_p) ;  /* 0x0000002000007944 */ /* 0x000fea0003c00000 */
[----:B-1----:R-:W-:Y:S01]  /*2b10*/  MOV R8, R7 ;  /* 0x0000000700087202 */ /* 0x002fe20000000f00 */
[----:B0-----:R-:W-:Y:S05]  /*2b20*/  BRA `(.L_x_7390) ;  /* 0xffffdb6000007947 */ /* 0x001fea000383ffff */
        .weak           $__internal_182_$__cuda_sm70_shflsync_bfly_p
        .type           $__internal_182_$__cuda_sm70_shflsync_bfly_p,@function
        .size           $__internal_182_$__cuda_sm70_shflsync_bfly_p,(.L_x_23349 - $__internal_182_$__cuda_sm70_shflsync_bfly_p)
$__internal_182_$__cuda_sm70_shflsync_bfly_p:
[----:B------:R-:W-:Y:S01]  /*2b30*/  IMAD.MOV.U32 R9, RZ, RZ, 0x0 ;  /* 0x00000000ff097424 */ /* 0x000fe200078e00ff */
[----:B------:R-:W-:Y:S04]  /*2b40*/  WARPSYNC R14 ;  /* 0x0000000e00007348 */ /* 0x000fe80003800000 */
[----:B------:R0:W1:Y:S01]  /*2b50*/  SHFL.BFLY PT, R7, R11, R12, R7 ;  /* 0x0c00000c0b077389 */ /* 0x00006200000e0007 */
[----:B------:R-:W-:Y:S05]  /*2b60*/  RET.REL.NODEC R8 `(_ZN4vllm25paged_attention_v1_kernelI13__nv_bfloat16hLi128ELi16ELi128ELNS_18Fp8KVCacheDataTypeE1ELb0EEEvPT_PKS3_PKT0_S9_ifPKiSB_iPKfiiiSD_SD_iiiii) ;  /* 0xffffd49008007950 */ /* 0x000fea0003c3ffff */
.L_x_7391:
        /* <DEDUP_REMOVED lines=9> */
.L_x_23349:


//--------------------- .text._ZN4vllm25paged_attention_v1_kernelI13__nv_bfloat16hLi120ELi16ELi128ELNS_18Fp8KVCacheDataTypeE1ELb0EEEvPT_PKS3_PKT0_S9_ifPKiSB_iPKfiiiSD_SD_iiiii --------------------------
	.section	.text._ZN4vllm25paged_attention_v1_kernelI13__nv_bfloat16hLi120ELi16ELi128ELNS_18Fp8KVCacheDataTypeE1ELb0EEEvPT_PKS3_PKT0_S9_ifPKiSB_iPKfiiiSD_SD_iiiii,"ax",@progbits
	.sectioninfo	@"SHI_REGISTERS=32"
	.align	128
        .global         _ZN4vllm25paged_attention_v1_kernelI13__nv_bfloat16hLi120ELi16ELi128ELNS_18Fp8KVCacheDataTypeE1ELb0EEEvPT_PKS3_PKT0_S9_ifPKiSB_iPKfiiiSD_SD_iiiii
        .type           _ZN4vllm25paged_attention_v1_kernelI13__nv_bfloat16hLi120ELi16ELi128ELNS_18Fp8KVCacheDataTypeE1ELb0EEEvPT_PKS3_PKT0_S9_ifPKiSB_iPKfiiiSD_SD_iiiii,@function
        .size           _ZN4vllm25paged_attention_v1_kernelI13__nv_bfloat16hLi120ELi16ELi128ELNS_18Fp8KVCacheDataTypeE1ELb0EEEvPT_PKS3_PKT0_S9_ifPKiSB_iPKfiiiSD_SD_iiiii,(.L_x_23350 - _ZN4vllm25paged_attention_v1_kernelI13__nv_bfloat16hLi120ELi16ELi128ELNS_18Fp8KVCacheDataTypeE1ELb0EEEvPT_PKS3_PKT0_S9_ifPKiSB_iPKfiiiSD_SD_iiiii)
        .other          _ZN4vllm25paged_attention_v1_kernelI13__nv_bfloat16hLi120ELi16ELi128ELNS_18Fp8KVCacheDataTypeE1ELb0EEEvPT_PKS3_PKT0_S9_ifPKiSB_iPKfiiiSD_SD_iiiii,@"STO_CUDA_ENTRY STV_DEFAULT"
_ZN4vllm25paged_attention_v1_kernelI13__nv_bfloat16hLi120ELi16ELi128ELNS_18Fp8KVCacheDataTypeE1ELb0EEEvPT_PKS3_PKT0_S9_ifPKiSB_iPKfiiiSD_SD_iiiii:
.text._ZN4vllm25paged_attention_v1_kernelI13__nv_bfloat16hLi120ELi16ELi128ELNS_18Fp8KVCacheDataTypeE1ELb0EEEvPT_PKS3_PKT0_S9_ifPKiSB_iPKfiiiSD_SD_iiiii:
        /* <DEDUP_REMOVED lines=49> */
.L_x_7396:
        /* <DEDUP_REMOVED lines=13> */
.L_x_7395:
[----:B------:R-:W-:Y:S05]  /*03e0*/  BSYNC B1 ;  /* 0x0000000000017941 */ /* 0x000fea0003800000 */
.L_x_7394:
        /* <DEDUP_REMOVED lines=10> */
.L_x_7397:
        /* <DEDUP_REMOVED lines=19> */
.L_x_7393:
[----:B------:R-:W-:Y:S05]  /*05c0*/  BSYNC B0 ;  /* 0x0000000000007941 */ /* 0x000fea0003800000 */
.L_x_7392:
[----:B------:R-:W-:Y:S01]  /*05d0*/  BAR.SYNC.DEFER_BLOCKING 0x0 ;  /* 0x0000000000007b1d */ /* 0x000fe20000010000 */
[----:B------:R-:W-:-:S13]  /*05e0*/  ISETP.GE.AND P0, PT, R4, R9, PT ;  /* 0x000000090400720c */ /* 0x000fda0003f06270 */
[----:B------:R-:W-:Y:S05]  /*05f0*/  @!P0 BRA `(.L_x_7398) ;  /* 0x0000240000008947 */ /* 0x000fea0003800000 */
[----:B------:R-:W-:Y:S05]  /*0600*/  BRA.DIV ~URZ, `(.L_x_7399) ;  /* 0x000025327f007947 */ /* 0x000fea000b800000 */
[----:B------:R-:W-:-:S05]  /*0610*/  IMAD.MOV.U32 R6, RZ, RZ, -0x800001 ;  /* 0xff7fffffff067424 */ /* 0x000fca00078e00ff */
.L_x_7435:
        /* <DEDUP_REMOVED lines=8> */
.L_x_7436:
        /* <DEDUP_REMOVED lines=28> */
.L_x_7405:
        /* <DEDUP_REMOVED lines=11> */
.L_x_7404:
[----:B------:R-:W-:Y:S05]  /*0910*/  BSYNC B1 ;  /* 0x0000000000017941 */ /* 0x000fea0003800000 */
.L_x_7403:
        /* <DEDUP_REMOVED lines=10> */
.L_x_7408:
        /* <DEDUP_REMOVED lines=100> */
.L_x_7407:
[----:B------:R-:W-:Y:S05]  /*1000*/  BSYNC B1 ;  /* 0x0000000000017941 */ /* 0x000fea0003800000 */
.L_x_7406:
        /* <DEDUP_REMOVED lines=55> */
.L_x_7410:
[----:B------:R-:W-:Y:S05]  /*1380*/  BSYNC B1 ;  /* 0x0000000000017941 */ /* 0x000fea0003800000 */
.L_x_7409:
        /* <DEDUP_REMOVED lines=26> */
.L_x_7402:
[----:B------:R-:W-:Y:S05]  /*1530*/  BSYNC B0 ;  /* 0x0000000000007941 */ /* 0x000fea0003800000 */
.L_x_7401:
        /* <DEDUP_REMOVED lines=37> */
.L_x_7415:
        /* <DEDUP_REMOVED lines=8> */
.L_x_7414:
[----:B0-----:R-:W-:Y:S05]  /*1810*/  BSYNC B1 ;  /* 0x0000000000017941 */ /* 0x001fea0003800000 */
.L_x_7413:
        /* <DEDUP_REMOVED lines=10> */
.L_x_7418:
        /* <DEDUP_REMOVED lines=52> */
.L_x_7417:
[----:B------:R-:W-:Y:S05]  /*1c00*/  BSYNC B1 ;  /* 0x0000000000017941 */ /* 0x000fea0003800000 */
.L_x_7416:
        /* <DEDUP_REMOVED lines=31> */
.L_x_7420:
[----:B------:R-:W-:Y:S05]  /*1e00*/  BSYNC B1 ;  /* 0x0000000000017941 */ /* 0x000fea0003800000 */
.L_x_7419:
        /* <DEDUP_REMOVED lines=14> */
.L_x_7412:
[----:B------:R-:W-:Y:S05]  /*1ef0*/  BSYNC B0 ;  /* 0x0000000000007941 */ /* 0x000fea0003800000 */
.L_x_7411:
        /* <DEDUP_REMOVED lines=26> */
.L_x_7422:
[----:B------:R-:W-:Y:S05]  /*20a0*/  BSYNC B0 ;  /* 0x0000000000007941 */ /* 0x000fea0003800000 */
.L_x_7421:
        /* <DEDUP_REMOVED lines=24> */
.L_x_7426:
[----:B------:R-:W-:Y:S05]  /*2230*/  BSYNC B1 ;  /* 0x0000000000017941 */ /* 0x000fea0003800000 */
.L_x_7425:
[----:B0-2---:R-:W-:Y:S02]  /*2240*/  @!P0 FADD.FTZ R16, R16, R15 ;  /* 0x0000000f10108221 */ /* 0x005fe40000010000 */
.L_x_7424:
[----:B------:R-:W-:Y:S05]  /*2250*/  BSYNC B0 ;  /* 0x0000000000007941 */ /* 0x000fea0003800000 */
.L_x_7423:
        /* <DEDUP_REMOVED lines=16> */
.L_x_7428:
[----:B------:R-:W-:Y:S05]  /*2360*/  BSYNC B0 ;  /* 0x0000000000007941 */ /* 0x000fea0003800000 */
.L_x_7427:
        /* <DEDUP_REMOVED lines=24> */
.L_x_7432:
[----:B------:R-:W-:Y:S05]  /*24f0*/  BSYNC B1 ;  /* 0x0000000000017941 */ /* 0x000fea0003800000 */
.L_x_7431:
[----:B0-2-4-:R-:W-:Y:S02]  /*2500*/  @!P0 FADD.FTZ R16, R16, R15 ;  /* 0x0000000f10108221 */ /* 0x015fe40000010000 */
.L_x_7430:
[----:B------:R-:W-:Y:S05]  /*2510*/  BSYNC B0 ;  /* 0x0000000000007941 */ /* 0x000fea0003800000 */
.L_x_7429:
        /* <DEDUP_REMOVED lines=68> */
.L_x_7434:
[----:B------:R-:W-:Y:S05]  /*2960*/  BSYNC B0 ;  /* 0x0000000000007941 */ /* 0x000fea0003800000 */
.L_x_7433:
        /* <DEDUP_REMOVED lines=9> */
.L_x_7398:
        /* <DEDUP_REMOVED lines=20> */
.L_x_7399:
[----:B------:R-:W-:Y:S01]  /*2b40*/  MOV R11, 0xff7fffff ;  /* 0xff7fffff000b7802 */ /* 0x000fe20000000f00 */
[----:B------:R-:W-:Y:S01]  /*2b50*/  IMAD.MOV.U32 R6, RZ, RZ, 0x10 ;  /* 0x00000010ff067424 */ /* 0x000fe200078e00ff */
[----:B------:R-:W-:Y:S01]  /*2b60*/  MOV R8, 0x2ba0 ;  /* 0x00002ba000087802 */ /* 0x000fe20000000f00 */
[----:B------:R-:W-:Y:S02]  /*2b70*/  IMAD.MOV.U32 R12, RZ, RZ, 0x1f ;  /* 0x0000001fff0c7424 */ /* 0x000fe400078e00ff */
[----:B------:R-:W-:Y:S02]  /*2b80*/  IMAD.MOV.U32 R13, RZ, RZ, -0x1 ;  /* 0xffffffffff0d7424 */ /* 0x000fe400078e00ff */
[----:B------:R-:W-:Y:S05]  /*2b90*/  CALL.REL.NOINC `($__internal_183_$__cuda_sm70_shflsync_bfly_p) ;  /* 0x0000014000007944 */ /* 0x000fea0003c00000 */
[----:B01----:R-:W-:Y:S05]  /*2ba0*/  BRA `(.L_x_7435) ;  /* 0xffffda7000007947 */ /* 0x003fea000383ffff */
.L_x_7400:
[----:B------:R-:W-:Y:S01]  /*2bb0*/  IMAD.MOV.U32 R6, RZ, RZ, 0x8 ;  /* 0x00000008ff067424 */ /* 0x000fe200078e00ff */
[----:B------:R-:W-:Y:S01]  /*2bc0*/  MOV R13, 0xffffffff ;  /* 0xffffffff000d7802 */ /* 0x000fe20000000f00 */
[----:B------:R-:W-:Y:S01]  /*2bd0*/  IMAD.MOV.U32 R12, RZ, RZ, 0x1f ;  /* 0x0000001fff0c7424 */ /* 0x000fe200078e00ff */
[----:B------:R-:W-:Y:S02]  /*2be0*/  MOV R8, 0x2c00 ;  /* 0x00002c0000087802 */ /* 0x000fe40000000f00 */
[----:B------:R-:W-:Y:S05]  /*2bf0*/  CALL.REL.NOINC `($__internal_183_$__cuda_sm70_shflsync_bfly_p) ;  /* 0x000000e000007944 */ /* 0x000fea0003c00000 */
[----:B01----:R-:W-:Y:S01]  /*2c00*/  FMNMX.FTZ R11, R11, R6, !PT ;  /* 0x000000060b0b7209 */ /* 0x003fe20007810000 */
[----:B------:R-:W-:Y:S01]  /*2c10*/  IMAD.MOV.U32 R6, RZ, RZ, 0x4 ;  /* 0x00000004ff067424 */ /* 0x000fe200078e00ff */
[----:B------:R-:W-:Y:S01]  /*2c20*/  MOV R8, 0x2c60 ;  /* 0x00002c6000087802 */ /* 0x000fe20000000f00 */
[----:B------:R-:W-:-:S02]  /*2c30*/  IMAD.MOV.U32 R12, RZ, RZ, 0x1f ;  /* 0x0000001fff0c7424 */ /* 0x000fc400078e00ff */
[----:B------:R-:W-:Y:S02]  /*2c40*/  IMAD.MOV.U32 R13, RZ, RZ, -0x1 ;  /* 0xffffffffff0d7424 */ /* 0x000fe400078e00ff */
[----:B------:R-:W-:Y:S05]  /*2c50*/  CALL.REL.NOINC `($__internal_183_$__cuda_sm70_shflsync_bfly_p) ;  /* 0x0000008000007944 */ /* 0x000fea0003c00000 */
[----:B0-----:R-:W-:Y:S01]  /*2c60*/  HFMA2.MMA R12, -RZ, RZ, 0, 1.847743988037109375e-06 ;  /* 0x0000001fff0c7435 */ /* 0x001fe200000001ff */
[----:B-1----:R-:W-:Y:S01]  /*2c70*/  FMNMX.FTZ R11, R11, R6, !PT ;  /* 0x000000060b0b7209 */ /* 0x002fe20007810000 */
[----:B------:R-:W-:Y:S01]  /*2c80*/  IMAD.MOV.U32 R6, RZ, RZ, 0x2 ;  /* 0x00000002ff067424 */ /* 0x000fe200078e00ff */
[----:B------:R-:W-:Y:S01]  /*2c90*/  MOV R8, 0x2cc0 ;  /* 0x00002cc000087802 */ /* 0x000fe20000000f00 */
[----:B------:R-:W-:Y:S02]  /*2ca0*/  IMAD.MOV.U32 R13, RZ, RZ, -0x1 ;  /* 0xffffffffff0d7424 */ /* 0x000fe400078e00ff */
[----:B------:R-:W-:Y:S05]  /*2cb0*/  CALL.REL.NOINC `($__internal_183_$__cuda_sm70_shflsync_bfly_p) ;  /* 0x0000002000007944 */ /* 0x000fea0003c00000 */
[----:B-1----:R-:W-:Y:S01]  /*2cc0*/  IMAD.MOV.U32 R8, RZ, RZ, R6 ;  /* 0x000000ffff087224 */ /* 0x002fe200078e0006 */
[----:B0-----:R-:W-:Y:S05]  /*2cd0*/  BRA `(.L_x_7436) ;  /* 0xffffd9c000007947 */ /* 0x001fea000383ffff */
        .weak           $__internal_183_$__cuda_sm70_shflsync_bfly_p
        .type           $__internal_183_$__cuda_sm70_shflsync_bfly_p,@function
        .size           $__internal_183_$__cuda_sm70_shflsync_bfly_p,(.L_x_23350 - $__internal_183_$__cuda_sm70_shflsync_bfly_p)
$__internal_183_$__cuda_sm70_shflsync_bfly_p:
[----:B------:R-:W-:Y:S01]  /*2ce0*/  IMAD.MOV.U32 R9, RZ, RZ, 0x0 ;  /* 0x00000000ff097424 */ /* 0x000fe200078e00ff */
[----:B------:R-:W-:Y:S04]  /*2cf0*/  WARPSYNC R13 ;  /* 0x0000000d00007348 */ /* 0x000fe80003800000 */
[----:B------:R0:W1:Y:S01]  /*2d00*/  SHFL.BFLY PT, R6, R11, R6, R12 ;  /* 0x0c0000060b067389 */ /* 0x00006200000e000c */
[----:B------:R-:W-:Y:S05]  /*2d10*/  RET.REL.NODEC R8 `(_ZN4vllm25paged_attention_v1_kernelI13__nv_bfloat16hLi120ELi16ELi128ELNS_18Fp8KVCacheDataTypeE1ELb0EEEvPT_PKS3_PKT0_S9_ifPKiSB_iPKfiiiSD_SD_iiiii) ;  /* 0xffffd2e008007950 */ /* 0x000fea0003c3ffff */
.L_x_7437:
        /* <DEDUP_REMOVED lines=14> */
.L_x_23350:


//--------------------- .text._ZN4vllm25paged_attention_v1_kernelI13__nv_bfloat16hLi112ELi16ELi128ELNS_18Fp8KVCacheDataTypeE1ELb0EEEvPT_PKS3_PKT0_S9_ifPKiSB_iPKfiiiSD_SD_iiiii --------------------------
	.section	.text._ZN4vllm25paged_attention_v1_kernelI13__nv_bfloat16hLi112ELi16ELi128ELNS_18Fp8KVCacheDataTypeE1ELb0EEEvPT_PKS3_PKT0_S9_ifPKiSB_iPKfiiiSD_SD_iiiii,"ax",@progbits
	.sectioninfo	@"SHI_REGISTERS=32"
	.align	128
        .global         _ZN4vllm25paged_attention_v1_kernelI13__nv_bfloat16hLi112ELi16ELi128ELNS_18Fp8KVCacheDataTypeE1ELb0EEEvPT_PKS3_PKT0_S9_ifPKiSB_iPKfiiiSD_SD_iiiii
        .type           _ZN4vllm25paged_attention_v1_kernelI13__nv_bfloat16hLi112ELi16ELi128ELNS_18Fp8KVCacheDataTypeE1ELb0EEEvPT_PKS3_PKT0_S9_ifPKiSB_iPKfiiiSD_SD_iiiii,@function
        .size           _ZN4vllm25paged_attention_v1_kernelI13__nv_bfloat16hLi112ELi16ELi128ELNS_18Fp8KVCacheDataTypeE1ELb0EEEvPT_PKS3_PKT0_S9_ifPKiSB_iPKfiiiSD_SD_iiiii,(.L_x_23351 - _ZN4vllm25paged_attention_v1_kernelI13__nv_bfloat16hLi112ELi16ELi128ELNS_18Fp8KVCacheDataTypeE1ELb0EEEvPT_PKS3_PKT0_S9_ifPKiSB_iPKfiiiSD_SD_iiiii)
        .other          _ZN4vllm25paged_attention_v1_kernelI13__nv_bfloat16hLi112ELi16ELi128ELNS_18Fp8KVCacheDataTypeE1ELb0EEEvPT_PKS3_PKT0_S9_ifPKiSB_iPKfiiiSD_SD_iiiii,@"STO_CUDA_ENTRY STV_DEFAULT"
_ZN4vllm25paged_attention_v1_kernelI13__nv_bfloat16hLi112ELi16ELi128ELNS_18Fp8KVCacheDataTypeE1ELb0EEEvPT_PKS3_PKT0_S9_ifPKiSB_iPKfiiiSD_SD_iiiii:
.text._ZN4vllm25paged_attention_v1_kernelI13__nv_bfloat16hLi112ELi16ELi128ELNS_18Fp8KVCacheDataTypeE1ELb0EEEvPT_PKS3_PKT0_S9_ifPKiSB_iPKfiiiSD_SD_iiiii:
        /* <DEDUP_REMOVED lines=48> */
.L_x_7442:
        /* <DEDUP_REMOVED lines=13> */
.L_x_7441:
[----:B------:R-:W-:Y:S05]  /*03d0*/  BSYNC B1 ;  /* 0x0000000000017941 */ /* 0x000fea0003800000 */
.L_x_7440:
        /* <DEDUP_REMOVED lines=10> */
.L_x_7443:
        /* <DEDUP_REMOVED lines=19> */
.L_x_7439:
[----:B------:R-:W-:Y:S05]  /*05b0*/  BSYNC B0 ;  /* 0x0000000000007941 */ /* 0x000fea0003800000 */
.L_x_7438:
[----:B------:R-:W-:Y:S01]  /*05c0*/  BAR.SYNC.DEFER_BLOCKING 0x0 ;  /* 0x0000000000007b1d */ /* 0x000fe20000010000 */
[----:B------:R-:W-:-:S13]  /*05d0*/  ISETP.GE.AND P0, PT, R4, R7, PT ;  /* 0x000000070400720c */ /* 0x000fda0003f06270 */
[----:B------:R-:W-:Y:S05]  /*05e0*/  @!P0 BRA `(.L_x_7444) ;  /* 0x0000216000008947 */ /* 0x000fea0003800000 */
[----:B------:R-:W-:Y:S05]  /*05f0*/  BRA.DIV ~URZ, `(.L_x_7445) ;  /* 0x000022927f007947 */ /* 0x000fea000b800000 */
[----:B------:R-:W-:-:S05]  /*0600*/  IMAD.MOV.U32 R7, RZ, RZ, -0x800001 ;  /* 0xff7fffffff077424 */ /* 0x000fca00078e00ff */
.L_x_7471:
        /* <DEDUP_REMOVED lines=8> */
.L_x_7472:
        /* <DEDUP_REMOVED lines=28> */
.L_x_7451:
        /* <DEDUP_REMOVED lines=11> */
.L_x_7450:
[----:B------:R-:W-:Y:S05]  /*0900*/  BSYNC B1 ;  /* 0x0000000000017941 */ /* 0x000fea0003800000 */
.L_x_7449:
        /* <DEDUP_REMOVED lines=10> */
.L_x_7454:
        /* <DEDUP_REMOVED lines=100> */
.L_x_7453:
[----:B------:R-:W-:Y:S05]  /*0ff0*/  BSYNC B1 ;  /* 0x0000000000017941 */ /* 0x000fea0003800000 */
.L_x_7452:
        /* <DEDUP_REMOVED lines=55> */
.L_x_7456:
[----:B------:R-:W-:Y:S05]  /*1370*/  BSYNC B1 ;  /* 0x0000000000017941 */ /* 0x000fea0003800000 */
.L_x_7455:
        /* <DEDUP_REMOVED lines=26> */
.L_x_7448:
[----:B------:R-:W-:Y:S05]  /*1520*/  BSYNC B0 ;  /* 0x0000000000007941 */ /* 0x000fea0003800000 */
.L_x_7447:
        /* <DEDUP_REMOVED lines=37> */
.L_x_7461:
        /* <DEDUP_REMOVED lines=8> */
.L_x_7460:
[----:B------:R-:W-:Y:S05]  /*1800*/  BSYNC B1 ;  /* 0x0000000000017941 */ /* 0x000fea0003800000 */
.L_x_7459:
        /* <DEDUP_REMOVED lines=10> */
.L_x_7464:
        /* <DEDUP_REMOVED lines=52> */
.L_x_7463:
[----:B------:R-:W-:Y:S05]  /*1bf0*/  BSYNC B1 ;  /* 0x0000000000017941 */ /* 0x000fea0003800000 */
.L_x_7462:
        /* <DEDUP_REMOVED lines=31> */
.L_x_7466:
[----:B------:R-:W-:Y:S05]  /*1df0*/  BSYNC B1 ;  /* 0x0000000000017941 */ /* 0x000fea0003800000 */
.L_x_7465:
        /* <DEDUP_REMOVED lines=14> */
.L_x_7458:
[----:B------:R-:W-:Y:S05]  /*1ee0*/  BSYNC B0 ;  /* 0x0000000000007941 */ /* 0x000fea0003800000 */
.L_x_7457:
        /* <DEDUP_REMOVED lines=44> */
.L_x_7468:
[----:B0-----:R-:W-:Y:S05]  /*21b0*/  BSYNC B0 ;  /* 0x0000000000007941 */ /* 0x001fea0003800000 */
.L_x_7467:
        /* <DEDUP_REMOVED lines=25> */
.L_x_7470:
[----:B0-----:R-:W-:Y:S05]  /*2350*/  BSYNC B0 ;  /* 0x0000000000007941 */ /* 0x001fea0003800000 */
.L_x_7469:
        /* <DEDUP_REMOVED lines=63> */
.L_x_7444:
        /* <DEDUP_REMOVED lines=20> */
.L_x_7445:
[----:B------:R-:W-:Y:S01]  /*2890*/  MOV R11, 0xff7fffff ;  /* 0xff7fffff000b7802 */ /* 0x000fe20000000f00 */
[----:B------:R-:W-:Y:S01]  /*28a0*/  IMAD.MOV.U32 R12, RZ, RZ, 0x10 ;  /* 0x00000010ff0c7424 */ /* 0x000fe200078e00ff */
[----:B------:R-:W-:Y:S01]  /*28b0*/  MOV R14, 0xffffffff ;  /* 0xffffffff000e7802 */ /* 0x000fe20000000f00 */
[----:B------:R-:W-:Y:S01]  /*28c0*/  IMAD.MOV.U32 R7, RZ, RZ, 0x1f ;  /* 0x0000001fff077424 */ /* 0x000fe200078e00ff */
[----:B------:R-:W-:Y:S02]  /*28d0*/  MOV R8, 0x28f0 ;  /* 0x000028f000087802 */ /* 0x000fe40000000f00 */
[----:B------:R-:W-:Y:S05]  /*28e0*/  CALL.REL.NOINC `($__internal_184_$__cuda_sm70_shflsync_bfly_p) ;  /* 0x0000015000007944 */ /* 0x000fea0003c00000 */
[----:B01----:R-:W-:Y:S05]  /*28f0*/  BRA `(.L_x_7471) ;  /* 0xffffdd1000007947 */ /* 0x003fea000383ffff */
.L_x_7446:
[----:B------:R-:W-:Y:S01]  /*2900*/  HFMA2.MMA R7, -RZ, RZ, 0, 1.847743988037109375e-06 ;  /* 0x0000001fff077435 */ /* 0x000fe200000001ff */
[----:B------:R-:W-:Y:S01]  /*2910*/  IMAD.MOV.U32 R11, RZ, RZ, R16 ;  /* 0x000000ffff0b7224 */ /* 0x000fe200078e0010 */
[----:B------:R-:W-:Y:S01]  /*2920*/  MOV R8, 0x2960 ;  /* 0x0000296000087802 */ /* 0x000fe20000000f00 */
[----:B------:R-:W-:Y:S02]  /*2930*/  IMAD.MOV.U32 R12, RZ, RZ, 0x8 ;  /* 0x00000008ff0c7424 */ /* 0x000fe400078e00ff */
[----:B------:R-:W-:Y:S02]  /*2940*/  IMAD.MOV.U32 R14, RZ, RZ, -0x1 ;  /* 0xffffffffff0e7424 */ /* 0x000fe400078e00ff */
[----:B------:R-:W-:Y:S05]  /*2950*/  CALL.REL.NOINC `($__internal_184_$__cuda_sm70_shflsync_bfly_p) ;  /* 0x000000e000007944 */ /* 0x000fea0003c00000 */
[----:B01----:R-:W-:Y:S01]  /*2960*/  FMNMX.FTZ R11, R16, R7, !PT ;  /* 0x00000007100b7209 */ /* 0x003fe20007810000 */
[----:B------:R-:W-:Y:S01]  /*2970*/  IMAD.MOV.U32 R12, RZ, RZ, 0x4 ;  /* 0x00000004ff0c7424 */ /* 0x000fe200078e00ff */
[----:B------:R-:W-:Y:S01]  /*2980*/  MOV R7, 0x1f ;  /* 0x0000001f00077802 */ /* 0x000fe20000000f00 */
[----:B------:R-:W-:Y:S01]  /*2990*/  IMAD.MOV.U32 R14, RZ, RZ, -0x1 ;  /* 0xffffffffff0e7424 */ /* 0x000fe200078e00ff */
[----:B------:R-:W-:-:S02]  /*29a0*/  MOV R8, 0x29c0 ;  /* 0x000029c000087802 */ /* 0x000fc40000000f00 */
[----:B------:R-:W-:Y:S05]  /*29b0*/  CALL.REL.NOINC `($__internal_184_$__cuda_sm70_shflsync_bfly_p) ;  /* 0x0000008000007944 */ /* 0x000fea0003c00000 */
[----:B01----:R-:W-:Y:S01]  /*29c0*/  FMNMX.FTZ R11, R11, R7, !PT ;  /* 0x000000070b0b7209 */ /* 0x003fe20007810000 */
[----:B------:R-:W-:Y:S01]  /*29d0*/  HFMA2.MMA R7, -RZ, RZ, 0, 1.847743988037109375e-06 ;  /* 0x0000001fff077435 */ /* 0x000fe200000001ff */
[----:B------:R-:W-:Y:S01]  /*29e0*/  IMAD.MOV.U32 R12, RZ, RZ, 0x2 ;  /* 0x00000002ff0c7424 */ /* 0x000fe200078e00ff */
[----:B------:R-:W-:Y:S01]  /*29f0*/  MOV R8, 0x2a20 ;  /* 0x00002a2000087802 */ /* 0x000fe20000000f00 */
[----:B------:R-:W-:-:S03]  /*2a00*/  IMAD.MOV.U32 R14, RZ, RZ, -0x1 ;  /* 0xffffffffff0e7424 */ /* 0x000fc600078e00ff */
[----:B------:R-:W-:Y:S05]  /*2a10*/  CALL.REL.NOINC `($__internal_184_$__cuda_sm70_shflsync_bfly_p) ;  /* 0x0000002000007944 */ /* 0x000fea0003c00000 */
[----:B-1----:R-:W-:Y:S01]  /*2a20*/  IMAD.MOV.U32 R8, RZ, RZ, R7 ;  /* 0x000000ffff087224 */ /* 0x002fe200078e0007 */
[----:B0-----:R-:W-:Y:S05]  /*2a30*/  BRA `(.L_x_7472) ;  /* 0xffffdc5000007947 */ /* 0x001fea000383ffff */
        .weak           $__internal_184_$__cuda_sm70_shflsync_bfly_p
        .type           $__internal_184_$__cuda_sm70_shflsync_bfly_p,@function
        .size           $__internal_184_$__cuda_sm70_shflsync_bfly_p,(.L_x_23351 - $__internal_184_$__cuda_sm70_shflsync_bfly_p)
$__internal_184_$__cuda_sm70_shflsync_bfly_p:
[----:B------:R-:W-:Y:S01]  /*2a40*/  MOV R9, 0x0 ;  /* 0x0000000000097802 */ /* 0x000fe20000000f00 */
[----:B------:R-:W-:Y:S04]  /*2a50*/  WARPSYNC R14 ;  /* 0x0000000e00007348 */ /* 0x000fe80003800000 */
[----:B------:R0:W1:Y:S01]  /*2a60*/  SHFL.BFLY PT, R7, R11, R12, R7 ;  /* 0x0c00000c0b077389 */ /* 0x00006200000e0007 */
[----:B------:R-:W-:Y:S05]  /*2a70*/  RET.REL.NODEC R8 `(_ZN4vllm25paged_attention_v1_kernelI13__nv_bfloat16hLi112ELi16ELi128ELNS_18Fp8KVCacheDataTypeE1ELb0EEEvPT_PKS3_PKT0_S9_ifPKiSB_iPKfiiiSD_SD_iiiii) ;  /* 0xffffd58008007950 */ /* 0x000fea0003c3ffff */
.L_x_7473:
        /* <DEDUP_REMOVED lines=16> */
.L_x_23351:


//--------------------- .text._ZN4vllm25paged_attention_v1_kernelI13__nv_bfloat16hLi96ELi16ELi128ELNS_18Fp8KVCacheDataTypeE1ELb0EEEvPT_PKS3_PKT0_S9_ifPKiSB_iPKfiiiSD_SD_iiiii --------------------------
	.section	.text._ZN4vllm25paged_attention_v1_kernelI13__nv_bfloat16hLi96ELi16ELi128ELNS_18Fp8KVCacheDataTypeE1ELb0EEEvPT_PKS3_PKT0_S9_ifPKiSB_iPKfiiiSD_SD_iiiii,"ax",@progbits
	.sectioninfo	@"SHI_REGISTERS=32"
	.align	128
        .global         _ZN4vllm25paged_attention_v1_kernelI13__nv_bfloat16hLi96ELi16ELi128ELNS_18Fp8KVCacheDataTypeE1ELb0EEEvPT_PKS3_PKT0_S9_ifPKiSB_iPKfiiiSD_SD_iiiii
        .type           _ZN4vllm25paged_attention_v1_kernelI13__nv_bfloat16hLi96ELi16ELi128ELNS_18Fp8KVCacheDataTypeE1ELb0EEEvPT_PKS3_PKT0_S9_ifPKiSB_iPKfiiiSD_SD_iiiii,@function
        .size           _ZN4vllm25paged_attention_v1_kernelI13__nv_bfloat16hLi96ELi16ELi128ELNS_18Fp8KVCacheDataTypeE1ELb0EEEvPT_PKS3_PKT0_S9_ifPKiSB_iPKfiiiSD_SD_iiiii,(.L_x_23352 - _ZN4vllm25paged_attention_v1_kernelI13__nv_bfloat16hLi96ELi16ELi128ELNS_18Fp8KVCacheDataTypeE1ELb0EEEvPT_PKS3_PKT0_S9_ifPKiSB_iPKfiiiSD_SD_iiiii)
        .other          _ZN4vllm25paged_attention_v1_kernelI13__nv_bfloat16hLi96ELi16ELi128ELNS_18Fp8KVCacheDataTypeE1ELb0EEEvPT_PKS3_PKT0_S9_ifPKiSB_iPKfiiiSD_SD_iiiii,@"STO_CUDA_ENTRY STV_DEFAULT"
_ZN4vllm25paged_attention_v1_kernelI13__nv_bfloat16hLi96ELi16ELi128ELNS_18Fp8KVCacheDataTypeE1ELb0EEEvPT_PKS3_PKT0_S9_ifPKiSB_iPKfiiiSD_SD_iiiii:
.text._ZN4vllm25paged_attention_v1_kernelI13__nv_bfloat16hLi96ELi16ELi128ELNS_18Fp8KVCacheDataTypeE1ELb0EEEvPT_PKS3_PKT0_S9_ifPKiSB_iPKfiiiSD_SD_iiiii:
        /* <DEDUP_REMOVED lines=48> */
.L_x_7478:
        /* <DEDUP_REMOVED lines=13> */
.L_x_7477:
[----:B------:R-:W-:Y:S05]  /*03d0*/  BSYNC B1 ;  /* 0x0000000000017941 */ /* 0x000fea0003800000 */
.L_x_7476:
        /* <DEDUP_REMOVED lines=10> */
.L_x_7479:
        /* <DEDUP_REMOVED lines=19> */
.L_x_7475:
[----:B------:R-:W-:Y:S05]  /*05b0*/  BSYNC B0 ;  /* 0x0000000000007941 */ /* 0x000fea0003800000 */
.L_x_7474:
[----:B------:R-:W-:Y:S01]  /*05c0*/  BAR.SYNC.DEFER_BLOCKING 0x0 ;  /* 0x0000000000007b1d */ /* 0x000fe20000010000 */
[----:B------:R-:W-:-:S13]  /*05d0*/  ISETP.GE.AND P0, PT, R2, R7, PT ;  /* 0x000000070200720c */ /* 0x000fda0003f06270 */
[----:B------:R-:W-:Y:S05]  /*05e0*/  @!P0 BRA `(.L_x_7480) ;  /* 0x0000209000008947 */ /* 0x000fea0003800000 */
[----:B------:R-:W-:Y:S05]  /*05f0*/  BRA.DIV ~URZ, `(.L_x_7481) ;  /* 0x000021c27f007947 */ /* 0x000fea000b800000 */
[----:B------:R-:W-:-:S04]  /*0600*/  MOV R7, 0xff7fffff ;  /* 0xff7fffff00077802 */ /* 0x000fc80000000f00 */
.L_x_7507:
        /* <DEDUP_REMOVED lines=8> */
.L_x_7508:
        /* <DEDUP_REMOVED lines=28> */
.L_x_7487:
        /* <DEDUP_REMOVED lines=11> */
.L_x_7486:
[----:B------:R-:W-:Y:S05]  /*0900*/  BSYNC B1 ;  /* 0x0000000000017941 */ /* 0x000fea0003800000 */
.L_x_7485:
        /* <DEDUP_REMOVED lines=10> */
.L_x_7490:
        /* <DEDUP_REMOVED lines=100> */
.L_x_7489:
[----:B------:R-:W-:Y:S05]  /*0ff0*/  BSYNC B1 ;  /* 0x0000000000017941 */ /* 0x000fea0003800000 */
.L_x_7488:
        /* <DEDUP_REMOVED lines=55> */
.L_x_7492:
[----:B------:R-:W-:Y:S05]  /*1370*/  BSYNC B1 ;  /* 0x0000000000017941 */ /* 0x000fea0003800000 */
.L_x_7491:
        /* <DEDUP_REMOVED lines=26> */
.L_x_7484:
[----:B------:R-:W-:Y:S05]  /*1520*/  BSYNC B0 ;  /* 0x0000000000007941 */ /* 0x000fea0003800000 */
.L_x_7483:
        /* <DEDUP_REMOVED lines=37> */
.L_x_7497:
        /* <DEDUP_REMOVED lines=8> */
.L_x_7496:
[----:B------:R-:W-:Y:S05]  /*1800*/  BSYNC B1 ;  /* 0x0000000000017941 */ /* 0x000fea0003800000 */
.L_x_7495:
        /* <DEDUP_REMOVED lines=10> */
.L_x_7500:
        /* <DEDUP_REMOVED lines=52> */
.L_x_7499:
[----:B------:R-:W-:Y:S05]  /*1bf0*/  BSYNC B1 ;  /* 0x0000000000017941 */ /* 0x000fea0003800000 */
.L_x_7498:
        /* <DEDUP_REMOVED lines=31> */
.L_x_7502:
[----:B------:R-:W-:Y:S05]  /*1df0*/  BSYNC B1 ;  /* 0x0000000000017941 */ /* 0x000fea0003800000 */
.L_x_7501:
        /* <DEDUP_REMOVED lines=14> */
.L_x_7494:
[----:B------:R-:W-:Y:S05]  /*1ee0*/  BSYNC B0 ;  /* 0x0000000000007941 */ /* 0x000fea0003800000 */
.L_x_7493:
        /* <DEDUP_REMOVED lines=41> */
.L_x_7504:
[----:B0-----:R-:W-:Y:S05]  /*2180*/  BSYNC B0 ;  /* 0x0000000000007941 */ /* 0x001fea0003800000 */
.L_x_7503:
        /* <DEDUP_REMOVED lines=22> */
.L_x_7506:
[----:B0-----:R-:W-:Y:S05]  /*22f0*/  BSYNC B0 ;  /* 0x0000000000007941 */ /* 0x001fea0003800000 */
.L_x_7505:
        /* <DEDUP_REMOVED lines=56> */
.L_x_7480:
        /* <DEDUP_REMOVED lines=20> */
.L_x_7481:
[----:B------:R-:W-:Y:S01]  /*27c0*/  HFMA2.MMA R12, -RZ, RZ, 0, 9.5367431640625e-07 ;  /* 0x00000010ff0c7435 */ /* 0x000fe200000001ff */
[----:B------:R-:W-:Y:S01]  /*27d0*/  IMAD.MOV.U32 R11, RZ, RZ, -0x800001 ;  /* 0xff7fffffff0b7424 */ /* 0x000fe200078e00ff */
[----:B------:R-:W-:Y:S01]  /*27e0*/  MOV R8, 0x2820 ;  /* 0x0000282000087802 */ /* 0x000fe20000000f00 */
[----:B------:R-:W-:Y:S02]  /*27f0*/  IMAD.MOV.U32 R7, RZ, RZ, 0x1f ;  /* 0x0000001fff077424 */ /* 0x000fe400078e00ff */
[----:B------:R-:W-:Y:S02]  /*2800*/  IMAD.MOV.U32 R14, RZ, RZ, -0x1 ;  /* 0xffffffffff0e7424 */ /* 0x000fe400078e00ff */
[----:B------:R-:W-:Y:S05]  /*2810*/  CALL.REL.NOINC `($__internal_185_$__cuda_sm70_shflsync_bfly_p) ;  /* 0x0000015000007944 */ /* 0x000fea0003c00000 */
[----:B01----:R-:W-:Y:S05]  /*2820*/  BRA `(.L_x_7507) ;  /* 0xffffdde000007947 */ /* 0x003fea000383ffff */
.L_x_7482:
[----:B------:R-:W-:Y:S01]  /*2830*/  MOV R11, R16 ;  /* 0x00000010000b7202 */ /* 0x000fe20000000f00 */
[----:B------:R-:W-:Y:S01]  /*2840*/  IMAD.MOV.U32 R12, RZ, RZ, 0x8 ;  /* 0x00000008ff0c7424 */ /* 0x000fe200078e00ff */
[----:B------:R-:W-:Y:S01]  /*2850*/  MOV R14, 0xffffffff ;  /* 0xffffffff000e7802 */ /* 0x000fe20000000f00 */
[----:B------:R-:W-:Y:S01]  /*2860*/  IMAD.MOV.U32 R7, RZ, RZ, 0x1f ;  /* 0x0000001fff077424 */ /* 0x000fe200078e00ff */
[----:B------:R-:W-:Y:S02]  /*2870*/  MOV R8, 0x2890 ;  /* 0x0000289000087802 */ /* 0x000fe40000000f00 */
[----:B------:R-:W-:Y:S05]  /*2880*/  CALL.REL.NOINC `($__internal_185_$__cuda_sm70_shflsync_bfly_p) ;  /* 0x000000e000007944 */ /* 0x000fea0003c00000 */
[----:B01----:R-:W-:Y:S01]  /*2890*/  FMNMX.FTZ R11, R16, R7, !PT ;  /* 0x00000007100b7209 */ /* 0x003fe20007810000 */
[----:B------:R-:W-:Y:S01]  /*28a0*/  HFMA2.MMA R7, -RZ, RZ, 0, 1.847743988037109375e-06 ;  /* 0x0000001fff077435 */ /* 0x000fe200000001ff */
[----:B------:R-:W-:Y:S01]  /*28b0*/  IMAD.MOV.U32 R12, RZ, RZ, 0x4 ;  /* 0x00000004ff0c7424 */ /* 0x000fe200078e00ff */
[----:B------:R-:W-:Y:S01]  /*28c0*/  MOV R8, 0x28f0 ;  /* 0x000028f000087802 */ /* 0x000fe20000000f00 */
[----:B------:R-:W-:-:S03]  /*28d0*/  IMAD.MOV.U32 R14, RZ, RZ, -0x1 ;  /* 0xffffffffff0e7424 */ /* 0x000fc600078e00ff */
[----:B------:R-:W-:Y:S05]  /*28e0*/  CALL.REL.NOINC `($__internal_185_$__cuda_sm70_shflsync_bfly_p) ;  /* 0x0000008000007944 */ /* 0x000fea0003c00000 */
[----:B01----:R-:W-:Y:S01]  /*28f0*/  FMNMX.FTZ R11, R11, R7, !PT ;  /* 0x000000070b0b7209 */ /* 0x003fe20007810000 */
[----:B------:R-:W-:Y:S01]  /*2900*/  IMAD.MOV.U32 R7, RZ, RZ, 0x1f ;  /* 0x0000001fff077424 */ /* 0x000fe200078e00ff */
[----:B------:R-:W-:-:S02]  /*2910*/  MOV R12, 0x2 ;  /* 0x00000002000c7802 */ /* 0x000fc40000000f00 */
[----:B------:R-:W-:Y:S02]  /*2920*/  MOV R14, 0xffffffff ;  /* 0xffffffff000e7802 */ /* 0x000fe40000000f00 */
[----:B------:R-:W-:Y:S02]  /*2930*/  MOV R8, 0x2950 ;  /* 0x0000295000087802 */ /* 0x000fe40000000f00 */
[----:B------:R-:W-:Y:S05]  /*2940*/  CALL.REL.NOINC `($__internal_185_$__cuda_sm70_shflsync_bfly_p) ;  /* 0x0000002000007944 */ /* 0x000fea0003c00000 */
[----:B-1----:R-:W-:Y:S01]  /*2950*/  IMAD.MOV.U32 R8, RZ, RZ, R7 ;  /* 0x000000ffff087224 */ /* 0x002fe200078e0007 */
[----:B0-----:R-:W-:Y:S05]  /*2960*/  BRA `(.L_x_7508) ;  /* 0xffffdd2000007947 */ /* 0x001fea000383ffff */
        .weak           $__internal_185_$__cuda_sm70_shflsync_bfly_p
        .type           $__internal_185_$__cuda_sm70_shflsync_bfly_p,@function
        .size           $__internal_185_$__cuda_sm70_shflsync_bfly_p,(.L_x_23352 - $__internal_185_$__cuda_sm70_shflsync_bfly_p)
$__internal_185_$__cuda_sm70_shflsync_bfly_p:
[----:B------:R-:W-:Y:S01]  /*2970*/  HFMA2.MMA R9, -RZ, RZ, 0, 0 ;  /* 0x00000000ff097435 */ /* 0x000fe200000001ff */
[----:B------:R-:W-:Y:S04]  /*2980*/  WARPSYNC R14 ;  /* 0x0000000e00007348 */ /* 0x000fe80003800000 */
[----:B------:R0:W1:Y:S01]  /*2990*/  SHFL.BFLY PT, R7, R11, R12, R7 ;  /* 0x0c00000c0b077389 */ /* 0x00006200000e0007 */
[----:B------:R-:W-:Y:S05]  /*29a0*/  RET.REL.NODEC R8 `(_ZN4vllm25paged_attention_v1_kernelI13__nv_bfloat16hLi96ELi16ELi128ELNS_18Fp8KVCacheDataTypeE1ELb0EEEvPT_PKS3_PKT0_S9_ifPKiSB_iPKfiiiSD_SD_iiiii) ;  /* 0xffffd65008007950 */ /* 0x000fea0003c3ffff */
.L_x_7509:
        /* <DEDUP_REMOVED lines=13> */
.L_x_23352:


//--------------------- .text._ZN4vllm25paged_attention_v1_kernelI13__nv_bfloat16hLi80ELi16ELi128ELNS_18Fp8KVCacheDataTypeE1ELb0EEEvPT_PKS3_PKT0_S9_ifPKiSB_iPKfiiiSD_SD_iiiii --------------------------
	.section	.text._ZN4vllm25paged_attention_v1_kernelI13__nv_bfloat16hLi80ELi16ELi128ELNS_18Fp8KVCacheDataTypeE1ELb0EEEvPT_PKS3_PKT0_S9_ifPKiSB_iPKfiiiSD_SD_iiiii,"ax",@progbits
	.sectioninfo	@"SHI_REGISTERS=32"
	.align	128
        .global         _ZN4vllm25paged_attention_v1_kernelI13__nv_bfloat16hLi80ELi16ELi128ELNS_18Fp8KVCacheDataTypeE1ELb0EEEvPT_PKS3_PKT0_S9_ifPKiSB_iPKfiiiSD_SD_iiiii
        .type           _ZN4vllm25paged_attention_v1_kernelI13__nv_bfloat16hLi80ELi16ELi128ELNS_18Fp8KVCacheDataTypeE1ELb0EEEvPT_PKS3_PKT0_S9_ifPKiSB_iPKfiiiSD_SD_iiiii,@function
        .size           _ZN4vllm25paged_attention_v1_kernelI13__nv_bfloat16hLi80ELi16ELi128ELNS_18Fp8KVCacheDataTypeE1ELb0EEEvPT_PKS3_PKT0_S9_ifPKiSB_iPKfiiiSD_SD_iiiii,(.L_x_23353 - _ZN4vllm25paged_attention_v1_kernelI13__nv_bfloat16hLi80ELi16ELi128ELNS_18Fp8KVCacheDataTypeE1ELb0EEEvPT_PKS3_PKT0_S9_ifPKiSB_iPKfiiiSD_SD_iiiii)
        .other          _ZN4vllm25paged_attention_v1_kernelI13__nv_bfloat16hLi80ELi16ELi128ELNS_18Fp8KVCacheDataTypeE1ELb0EEEvPT_PKS3_PKT0_S9_ifPKiSB_iPKfiiiSD_SD_iiiii,@"STO_CUDA_ENTRY STV_DEFAULT"
_ZN4vllm25paged_attention_v1_kernelI13__nv_bfloat16hLi80ELi16ELi128ELNS_18Fp8KVCacheDataTypeE1ELb0EEEvPT_PKS3_PKT0_S9_ifPKiSB_iPKfiiiSD_SD_iiiii:
.text._ZN4vllm25paged_attention_v1_kernelI13__nv_bfloat16hLi80ELi16ELi128ELNS_18Fp8KVCacheDataTypeE1ELb0EEEvPT_PKS3_PKT0_S9_ifPKiSB_iPKfiiiSD_SD_iiiii:
        /* <DEDUP_REMOVED lines=48> */
.L_x_7514:
        /* <DEDUP_REMOVED lines=13> */
.L_x_7513:
[----:B------:R-:W-:Y:S05]  /*03d0*/  BSYNC B1 ;  /* 0x0000000000017941 */ /* 0x000fea0003800000 */
.L_x_7512:
        /* <DEDUP_REMOVED lines=10> */
.L_x_7515:
        /* <DEDUP_REMOVED lines=19> */
.L_x_7511:
[----:B------:R-:W-:Y:S05]  /*05b0*/  BSYNC B0 ;  /* 0x0000000000007941 */ /* 0x000fea0003800000 */
.L_x_7510:
[----:B------:R-:W-:Y:S01]  /*05c0*/  BAR.SYNC.DEFER_BLOCKING 0x0 ;  /* 0x0000000000007b1d */ /* 0x000fe20000010000 */
[----:B------:R-:W-:-:S13]  /*05d0*/  ISETP.GE.AND P0, PT, R2, R7, PT ;  /* 0x000000070200720c */ /* 0x000fda0003f06270 */
[----:B------:R-:W-:Y:S05]  /*05e0*/  @!P0 BRA `(.L_x_7516) ;  /* 0x00001fb000008947 */ /* 0x000fea0003800000 */
[----:B------:R-:W-:Y:S05]  /*05f0*/  BRA.DIV ~URZ, `(.L_x_7517) ;  /* 0x000020e27f007947 */ /* 0x000fea000b800000 */
[----:B------:R-:W-:-:S04]  /*0600*/  MOV R7, 0xff7fffff ;  /* 0xff7fffff00077802 */ /* 0x000fc80000000f00 */
.L_x_7543:
        /* <DEDUP_REMOVED lines=8> */
.L_x_7544:
        /* <DEDUP_REMOVED lines=28> */
.L_x_7523:
        /* <DEDUP_REMOVED lines=11> */
.L_x_7522:
[----:B------:R-:W-:Y:S05]  /*0900*/  BSYNC B1 ;  /* 0x0000000000017941 */ /* 0x000fea0003800000 */
.L_x_7521:
        /* <DEDUP_REMOVED lines=10> */
.L_x_7526:
        /* <DEDUP_REMOVED lines=100> */
.L_x_7525:
[----:B------:R-:W-:Y:S05]  /*0ff0*/  BSYNC B1 ;  /* 0x0000000000017941 */ /* 0x000fea0003800000 */
.L_x_7524:
        /* <DEDUP_REMOVED lines=55> */
.L_x_7528:
[----:B------:R-:W-:Y:S05]  /*1370*/  BSYNC B1 ;  /* 0x0000000000017941 */ /* 0x000fea0003800000 */
.L_x_7527:
        /* <DEDUP_REMOVED lines=26> */
.L_x_7520:
[----:B------:R-:W-:Y:S05]  /*1520*/  BSYNC B0 ;  /* 0x0000000000007941 */ /* 0x000fea0003800000 */
.L_x_7519:
        /* <DEDUP_REMOVED lines=37> */
.L_x_7533:
        /* <DEDUP_REMOVED lines=8> */
.L_x_7532:
[----:B------:R-:W-:Y:S05]  /*1800*/  BSYNC B1 ;  /* 0x0000000000017941 */ /* 0x000fea0003800000 */
.L_x_7531:
        /* <DEDUP_REMOVED lines=10> */
.L_x_7536:
        /* <DEDUP_REMOVED lines=52> */
.L_x_7535:
[----:B------:R-:W-:Y:S05]  /*1bf0*/  BSYNC B1 ;  /* 0x0000000000017941 */ /* 0x000fea0003800000 */
.L_x_7534:
        /* <DEDUP_REMOVED lines=31> */
.L_x_7538:
[----:B------:R-:W-:Y:S05]  /*1df0*/  BSYNC B1 ;  /* 0x0000000000017941 */ /* 0x000fea0003800000 */
.L_x_7537:
        /* <DEDUP_REMOVED lines=14> */
.L_x_7530:
[----:B------:R-:W-:Y:S05]  /*1ee0*/  BSYNC B0 ;  /* 0x0000000000007941 */ /* 0x000fea0003800000 */
.L_x_7529:
        /* <DEDUP_REMOVED lines=37> */
.L_x_7540:
[----:B0-----:R-:W-:Y:S05]  /*2140*/  BSYNC B0 ;  /* 0x0000000000007941 */ /* 0x001fea0003800000 */
.L_x_7539:
        /* <DEDUP_REMOVED lines=19> */
.L_x_7542:
[----:B0-----:R-:W-:Y:S05]  /*2280*/  BSYNC B0 ;  /* 0x0000000000007941 */ /* 0x001fea0003800000 */
.L_x_7541:
        /* <DEDUP_REMOVED lines=49> */
.L_x_7516:
        /* <DEDUP_REMOVED lines=20> */
.L_x_7517:
[----:B------:R-:W-:Y:S01]  /*26e0*/  IMAD.MOV.U32 R11, RZ, RZ, -0x800001 ;  /* 0xff7fffffff0b7424 */ /* 0x000fe200078e00ff */
[----:B------:R-:W-:Y:S01]  /*26f0*/  MOV R12, 0x10 ;  /* 0x00000010000c7802 */ /* 0x000fe20000000f00 */
[----:B------:R-:W-:Y:S01]  /*2700*/  IMAD.MOV.U32 R7, RZ, RZ, 0x1f ;  /* 0x0000001fff077424 */ /* 0x000fe200078e00ff */
[----:B------:R-:W-:Y:S02]  /*2710*/  MOV R14, 0xffffffff ;  /* 0xffffffff000e7802 */ /* 0x000fe40000000f00 */
[----:B------:R-:W-:Y:S02]  /*2720*/  MOV R8, 0x2740 ;  /* 0x0000274000087802 */ /* 0x000fe40000000f00 */
[----:B------:R-:W-:Y:S05]  /*2730*/  CALL.REL.NOINC `($__internal_186_$__cuda_sm70_shflsync_bfly_p) ;  /* 0x0000015000007944 */ /* 0x000fea0003c00000 */
[----:B01----:R-:W-:Y:S05]  /*2740*/  BRA `(.L_x_7543) ;  /* 0xffffdec000007947 */ /* 0x003fea000383ffff */
.L_x_7518:
[----:B------:R-:W-:Y:S01]  /*2750*/  HFMA2.MMA R12, -RZ, RZ, 0, 4.76837158203125e-07 ;  /* 0x00000008ff0c7435 */ /* 0x000fe200000001ff */
[----:B------:R-:W-:Y:S01]  /*2760*/  IMAD.MOV.U32 R11, RZ, RZ, R16 ;  /* 0x000000ffff0b7224 */ /* 0x000fe200078e0010 */
[----:B------:R-:W-:Y:S01]  /*2770*/  MOV R14, 0xffffffff ;  /* 0xffffffff000e7802 */ /* 0x000fe20000000f00 */
[----:B------:R-:W-:Y:S01]  /*2780*/  IMAD.MOV.U32 R7, RZ, RZ, 0x1f ;  /* 0x0000001fff077424 */ /* 0x000fe200078e00ff */
[----:B------:R-:W-:Y:S02]  /*2790*/  MOV R8, 0x27b0 ;  /* 0x000027b000087802 */ /* 0x000fe40000000f00 */
[----:B------:R-:W-:Y:S05]  /*27a0*/  CALL.REL.NOINC `($__internal_186_$__cuda_sm70_shflsync_bfly_p) ;  /* 0x000000e000007944 */ /* 0x000fea0003c00000 */
[----:B01----:R-:W-:Y:S01]  /*27b0*/  FMNMX.FTZ R11, R16, R7, !PT ;  /* 0x00000007100b7209 */ /* 0x003fe20007810000 */
[----:B------:R-:W-:Y:S01]  /*27c0*/  HFMA2.MMA R7, -RZ, RZ, 0, 1.847743988037109375e-06 ;  /* 0x0000001fff077435 */ /* 0x000fe200000001ff */
[----:B------:R-:W-:Y:S01]  /*27d0*/  IMAD.MOV.U32 R12, RZ, RZ, 0x4 ;  /* 0x00000004ff0c7424 */ /* 0x000fe200078e00ff */
[----:B------:R-:W-:Y:S01]  /*27e0*/  MOV R8, 0x2810 ;  /* 0x0000281000087802 */ /* 0x000fe20000000f00 */
[----:B------:R-:W-:-:S03]  /*27f0*/  IMAD.MOV.U32 R14, RZ, RZ, -0x1 ;  /* 0xffffffffff0e7424 */ /* 0x000fc600078e00ff */
[----:B------:R-:W-:Y:S05]  /*2800*/  CALL.REL.NOINC `($__internal_186_$__cuda_sm70_shflsync_bfly_p) ;  /* 0x0000008000007944 */ /* 0x000fea0003c00000 */
[----:B01----:R-:W-:Y:S01]  /*2810*/  FMNMX.FTZ R11, R11, R7, !PT ;  /* 0x000000070b0b7209 */ /* 0x003fe20007810000 */
[----:B------:R-:W-:Y:S01]  /*2820*/  IMAD.MOV.U32 R7, RZ, RZ, 0x1f ;  /* 0x0000001fff077424 */ /* 0x000fe200078e00ff */
[----:B------:R-:W-:-:S02]  /*2830*/  MOV R12, 0x2 ;  /* 0x00000002000c7802 */ /* 0x000fc40000000f00 */
[----:B------:R-:W-:Y:S02]  /*2840*/  MOV R14, 0xffffffff ;  /* 0xffffffff000e7802 */ /* 0x000fe40000000f00 */
[----:B------:R-:W-:Y:S02]  /*2850*/  MOV R8, 0x2870 ;  /* 0x0000287000087802 */ /* 0x000fe40000000f00 */
[----:B------:R-:W-:Y:S05]  /*2860*/  CALL.REL.NOINC `($__internal_186_$__cuda_sm70_shflsync_bfly_p) ;  /* 0x0000002000007944 */ /* 0x000fea0003c00000 */
[----:B-1----:R-:W-:Y:S01]  /*2870*/  IMAD.MOV.U32 R8, RZ, RZ, R7 ;  /* 0x000000ffff087224 */ /* 0x002fe200078e0007 */
[----:B0-----:R-:W-:Y:S05]  /*2880*/  BRA `(.L_x_7544) ;  /* 0xffffde0000007947 */ /* 0x001fea000383ffff */
        .weak           $__internal_186_$__cuda_sm70_shflsync_bfly_p
        .type           $__internal_186_$__cuda_sm70_shflsync_bfly_p,@function
        .size           $__internal_186_$__cuda_sm70_shflsync_bfly_p,(.L_x_23353 - $__internal_186_$__cuda_sm70_shflsync_bfly_p)
$__internal_186_$__cuda_sm70_shflsync_bfly_p:
[----:B------:R-:W-:Y:S01]  /*2890*/  HFMA2.MMA R9, -RZ, RZ, 0, 0 ;  /* 0x00000000ff097435 */ /* 0x000fe200000001ff */
[----:B------:R-:W-:Y:S04]  /*28a0*/  WARPSYNC R14 ;  /* 0x0000000e00007348 */ /* 0x000fe80003800000 */
[----:B------:R0:W1:Y:S01]  /*28b0*/  SHFL.BFLY PT, R7, R11, R12, R7 ;  /* 0x0c00000c0b077389 */ /* 0x00006200000e0007 */
[----:B------:R-:W-:Y:S05]  /*28c0*/  RET.REL.NODEC R8 `(_ZN4vllm25paged_attention_v1_kernelI13__nv_bfloat16hLi80ELi16ELi128ELNS_18Fp8KVCacheDataTypeE1ELb0EEEvPT_PKS3_PKT0_S9_ifPKiSB_iPKfiiiSD_SD_iiiii) ;  /* 0xffffd73008007950 */ /* 0x000fea0003c3ffff */
.L_x_7545:
        /* <DEDUP_REMOVED lines=11> */
.L_x_23353:


//--------------------- .text._ZN4vllm25paged_attention_v1_kernelI13__nv_bfloat16hLi64ELi16ELi128ELNS_18Fp8KVCacheDataTypeE1ELb0EEEvPT_PKS3_PKT0_S9_ifPKiSB_iPKfiiiSD_SD_iiiii --------------------------
	.section	.text._ZN4vllm25paged_attention_v1_kernelI13__nv_bfloat16hLi64ELi16ELi128ELNS_18Fp8KVCacheDataTypeE1ELb0EEEvPT_PKS3_PKT0_S9_ifPKiSB_iPKfiiiSD_SD_iiiii,"ax",@progbits
	.sectioninfo	@"SHI_REGISTERS=32"
	.align	128
        .global         _ZN4vllm25paged_attention_v1_kernelI13__nv_bfloat16hLi64ELi16ELi128ELNS_18Fp8KVCacheDataTypeE1ELb0EEEvPT_PKS3_PKT0_S9_ifPKiSB_iPKfiiiSD_SD_iiiii
        .type           _ZN4vllm25paged_attention_v1_kernelI13__nv_bfloat16hLi64ELi16ELi128ELNS_18Fp8KVCacheDataTypeE1ELb0EEEvPT_PKS3_PKT0_S9_ifPKiSB_iPKfiiiSD_SD_iiiii,@function
        .size           _ZN4vllm25paged_attention_v1_kernelI13__nv_bfloat16hLi64ELi16ELi128ELNS_18Fp8KVCacheDataTypeE1ELb0EEEvPT_PKS3_PKT0_S9_ifPKiSB_iPKfiiiSD_SD_iiiii,(.L_x_23354 - _ZN4vllm25paged_attention_v1_kernelI13__nv_bfloat16hLi64ELi16ELi128ELNS_18Fp8KVCacheDataTypeE1ELb0EEEvPT_PKS3_PKT0_S9_ifPKiSB_iPKfiiiSD_SD_iiiii)
        .other          _ZN4vllm25paged_attention_v1_kernelI13__nv_bfloat16hLi64ELi16ELi128ELNS_18Fp8KVCacheDataTypeE1ELb0EEEvPT_PKS3_PKT0_S9_ifPKiSB_iPKfiiiSD_SD_iiiii,@"STO_CUDA_ENTRY STV_DEFAULT"
_ZN4vllm25paged_attention_v1_kernelI13__nv_bfloat16hLi64ELi16ELi128ELNS_18Fp8KVCacheDataTypeE1ELb0EEEvPT_PKS3_PKT0_S9_ifPKiSB_iPKfiiiSD_SD_iiiii:
.text._ZN4vllm25paged_attention_v1_kernelI13__nv_bfloat16hLi64ELi16ELi128ELNS_18Fp8KVCacheDataTypeE1ELb0EEEvPT_PKS3_PKT0_S9_ifPKiSB_iPKfiiiSD_SD_iiiii:
        /* <DEDUP_REMOVED lines=48> */
.L_x_7550:
        /* <DEDUP_REMOVED lines=13> */
.L_x_7549:
[----:B------:R-:W-:Y:S05]  /*03d0*/  BSYNC B1 ;  /* 0x0000000000017941 */ /* 0x000fea0003800000 */
.L_x_7548:
        /* <DEDUP_REMOVED lines=10> */
.L_x_7551:
        /* <DEDUP_REMOVED lines=19> */
.L_x_7547:
[----:B---3--:R-:W-:Y:S05]  /*05b0*/  BSYNC B0 ;  /* 0x0000000000007941 */ /* 0x008fea0003800000 */
.L_x_7546:
[----:B------:R-:W-:Y:S01]  /*05c0*/  BAR.SYNC.DEFER_BLOCKING 0x0 ;  /* 0x0000000000007b1d */ /* 0x000fe20000010000 */
[----:B------:R-:W-:-:S13]  /*05d0*/  ISETP.GE.AND P0, PT, R2, R7, PT ;  /* 0x000000070200720c */ /* 0x000fda0003f06270 */
[----:B------:R-:W-:Y:S05]  /*05e0*/  @!P0 BRA `(.L_x_7552) ;  /* 0x00001eb000008947 */ /* 0x000fea0003800000 */
[----:B------:R-:W-:Y:S05]  /*05f0*/  BRA.DIV ~URZ, `(.L_x_7553) ;  /* 0x00001fe27f007947 */ /* 0x000fea000b800000 */
[----:B------:R-:W-:-:S04]  /*0600*/  MOV R7, 0xff7fffff ;  /* 0xff7fffff00077802 */ /* 0x000fc80000000f00 */
.L_x_7577:
        /* <DEDUP_REMOVED lines=8> */
.L_x_7578:
        /* <DEDUP_REMOVED lines=28> */
.L_x_7559:
        /* <DEDUP_REMOVED lines=11> */
.L_x_7558:
[----:B------:R-:W-:Y:S05]  /*0900*/  BSYNC B1 ;  /* 0x0000000000017941 */ /* 0x000fea0003800000 */
.L_x_7557:
        /* <DEDUP_REMOVED lines=10> */
.L_x_7562:
        /* <DEDUP_REMOVED lines=100> */
.L_x_7561:
[----:B------:R-:W-:Y:S05]  /*0ff0*/  BSYNC B1 ;  /* 0x0000000000017941 */ /* 0x000fea0003800000 */
.L_x_7560:
        /* <DEDUP_REMOVED lines=55> */
.L_x_7564:
[----:B------:R-:W-:Y:S05]  /*1370*/  BSYNC B1 ;  /* 0x0000000000017941 */ /* 0x000fea0003800000 */
.L_x_7563:
        /* <DEDUP_REMOVED lines=26> */
.L_x_7556:
[----:B------:R-:W-:Y:S05]  /*1520*/  BSYNC B0 ;  /* 0x0000000000007941 */ /* 0x000fea0003800000 */
.L_x_7555:
        /* <DEDUP_REMOVED lines=37> */
.L_x_7569:
        /* <DEDUP_REMOVED lines=8> */
.L_x_7568:
[----:B------:R-:W-:Y:S05]  /*1800*/  BSYNC B1 ;  /* 0x0000000000017941 */ /* 0x000fea0003800000 */
.L_x_7567:
        /* <DEDUP_REMOVED lines=10> */
.L_x_7572:
        /* <DEDUP_REMOVED lines=52> */
.L_x_7571:
[----:B------:R-:W-:Y:S05]  /*1bf0*/  BSYNC B1 ;  /* 0x0000000000017941 */ /* 0x000fea0003800000 */
.L_x_7570:
        /* <DEDUP_REMOVED lines=31> */
.L_x_7574:
[----:B------:R-:W-:Y:S05]  /*1df0*/  BSYNC B1 ;  /* 0x0000000000017941 */ /* 0x000fea0003800000 */
.L_x_7573:
        /* <DEDUP_REMOVED lines=14> */
.L_x_7566:
[----:B------:R-:W-:Y:S05]  /*1ee0*/  BSYNC B0 ;  /* 0x0000000000007941 */ /* 0x000fea0003800000 */
.L_x_7565:
        /* <DEDUP_REMOVED lines=47> */
.L_x_7576:
[----:B0-----:R-:W-:Y:S05]  /*21e0*/  BSYNC B0 ;  /* 0x0000000000007941 */ /* 0x001fea0003800000 */
.L_x_7575:
        /* <DEDUP_REMOVED lines=43> */
.L_x_7552:
        /* <DEDUP_REMOVED lines=20> */
.L_x_7553:
[----:B------:R-:W-:Y:S01]  /*25e0*/  IMAD.MOV.U32 R11, RZ, RZ, -0x800001 ;  /* 0xff7fffffff0b7424 */ /* 0x000fe200078e00ff */
[----:B------:R-:W-:Y:S01]  /*25f0*/  MOV R12, 0x10 ;  /* 0x00000010000c7802 */ /* 0x000fe20000000f00 */
[----:B------:R-:W-:Y:S01]  /*2600*/  IMAD.MOV.U32 R7, RZ, RZ, 0x1f ;  /* 0x0000001fff077424 */ /* 0x000fe200078e00ff */
[----:B------:R-:W-:Y:S02]  /*2610*/  MOV R14, 0xffffffff ;  /* 0xffffffff000e7802 */ /* 0x000fe40000000f00 */
[----:B------:R-:W-:Y:S02]  /*2620*/  MOV R8, 0x2640 ;  /* 0x0000264000087802 */ /* 0x000fe40000000f00 */
[----:B------:R-:W-:Y:S05]  /*2630*/  CALL.REL.NOINC `($__internal_187_$__cuda_sm70_shflsync_bfly_p) ;  /* 0x0000015000007944 */ /* 0x000fea0003c00000 */
[----:B01----:R-:W-:Y:S05]  /*2640*/  BRA `(.L_x_7577) ;  /* 0xffffdfc000007947 */ /* 0x003fea000383ffff */
.L_x_7554:
[----:B------:R-:W-:Y:S01]  /*2650*/  HFMA2.MMA R12, -RZ, RZ, 0, 4.76837158203125e-07 ;  /* 0x00000008ff0c7435 */ /* 0x000fe200000001ff */
[----:B------:R-:W-:Y:S01]  /*2660*/  IMAD.MOV.U32 R11, RZ, RZ, R16 ;  /* 0x000000ffff0b7224 */ /* 0x000fe200078e0010 */
[----:B------:R-:W-:Y:S01]  /*2670*/  MOV R14, 0xffffffff ;  /* 0xffffffff000e7802 */ /* 0x000fe20000000f00 */
[----:B------:R-:W-:Y:S01]  /*2680*/  IMAD.MOV.U32 R7, RZ, RZ, 0x1f ;  /* 0x0000001fff077424 */ /* 0x000fe200078e00ff */
[----:B------:R-:W-:Y:S02]  /*2690*/  MOV R8, 0x26b0 ;  /* 0x000026b000087802 */ /* 0x000fe40000000f00 */
[----:B------:R-:W-:Y:S05]  /*26a0*/  CALL.REL.NOINC `($__internal_187_$__cuda_sm70_shflsync_bfly_p) ;  /* 0x000000e000007944 */ /* 0x000fea0003c00000 */
[----:B01----:R-:W-:Y:S01]  /*26b0*/  FMNMX.FTZ R11, R16, R7, !PT ;  /* 0x00000007100b7209 */ /* 0x003fe20007810000 */
[----:B------:R-:W-:Y:S01]  /*26c0*/  HFMA2.MMA R7, -RZ, RZ, 0, 1.847743988037109375e-06 ;  /* 0x0000001fff077435 */ /* 0x000fe200000001ff */
[----:B------:R-:W-:Y:S01]  /*26d0*/  IMAD.MOV.U32 R12, RZ, RZ, 0x4 ;  /* 0x00000004ff0c7424 */ /* 0x000fe200078e00ff */
[----:B------:R-:W-:Y:S01]  /*26e0*/  MOV R8, 0x2710 ;  /* 0x0000271000087802 */ /* 0x000fe20000000f00 */
[----:B------:R-:W-:-:S03]  /*26f0*/  IMAD.MOV.U32 R14, RZ, RZ, -0x1 ;  /* 0xffffffffff0e7424 */ /* 0x000fc600078e00ff */
[----:B------:R-:W-:Y:S05]  /*2700*/  CALL.REL.NOINC `($__internal_187_$__cuda_sm70_shflsync_bfly_p) ;  /* 0x0000008000007944 */ /* 0x000fea0003c00000 */
[----:B01----:R-:W-:Y:S01]  /*2710*/  FMNMX.FTZ R11, R11, R7, !PT ;  /* 0x000000070b0b7209 */ /* 0x003fe20007810000 */
[----:B------:R-:W-:Y:S01]  /*2720*/  IMAD.MOV.U32 R7, RZ, RZ, 0x1f ;  /* 0x0000001fff077424 */ /* 0x000fe200078e00ff */
[----:B------:R-:W-:-:S02]  /*2730*/  MOV R12, 0x2 ;  /* 0x00000002000c7802 */ /* 0x000fc40000000f00 */
[----:B------:R-:W-:Y:S02]  /*2740*/  MOV R14, 0xffffffff ;  /* 0xffffffff000e7802 */ /* 0x000fe40000000f00 */
[----:B------:R-:W-:Y:S02]  /*2750*/  MOV R8, 0x2770 ;  /* 0x0000277000087802 */ /* 0x000fe40000000f00 */
[----:B------:R-:W-:Y:S05]  /*2760*/  CALL.REL.NOINC `($__internal_187_$__cuda_sm70_shflsync_bfly_p) ;  /* 0x0000002000007944 */ /* 0x000fea0003c00000 */
[----:B-1----:R-:W-:Y:S01]  /*2770*/  IMAD.MOV.U32 R8, RZ, RZ, R7 ;  /* 0x000000ffff087224 */ /* 0x002fe200078e0007 */
[----:B0-----:R-:W-:Y:S05]  /*2780*/  BRA `(.L_x_7578) ;  /* 0xffffdf0000007947 */ /* 0x001fea000383ffff */
        .weak           $__internal_187_$__cuda_sm70_shflsync_bfly_p
        .type           $__internal_187_$__cuda_sm70_shflsync_bfly_p,@function
        .size           $__internal_187_$__cuda_sm70_shflsync_bfly_p,(.L_x_23354 - $__internal_187_$__cuda_sm70_shflsync_bfly_p)
$__internal_187_$__cuda_sm70_shflsync_bfly_p:
[----:B------:R-:W-:Y:S01]  /*2790*/  HFMA2.MMA R9, -RZ, RZ, 0, 0 ;  /* 0x00000000ff097435 */ /* 0x000fe200000001ff */
[----:B------:R-:W-:Y:S04]  /*27a0*/  WARPSYNC R14 ;  /* 0x0000000e00007348 */ /* 0x000fe80003800000 */
[----:B------:R0:W1:Y:S01]  /*27b0*/  SHFL.BFLY PT, R7, R11, R12, R7 ;  /* 0x0c00000c0b077389 */ /* 0x00006200000e0007 */
[----:B------:R-:W-:Y:S05]  /*27c0*/  RET.REL.NODEC R8 `(_ZN4vllm25paged_attention_v1_kernelI13__nv_bfloat16hLi64ELi16ELi128ELNS_18Fp8KVCacheDataTypeE1ELb0EEEvPT_PKS3_PKT0_S9_ifPKiSB_iPKfiiiSD_SD_iiiii) ;  /* 0xffffd83008007950 */ /* 0x000fea0003c3ffff */
.L_x_7579:
        /* <DEDUP_REMOVED lines=11> */
.L_x_23354:


//--------------------- .text._ZN4vllm25paged_attention_v1_kernelI13__nv_bfloat16hLi32ELi16ELi128ELNS_18Fp8KVCacheDataTypeE1ELb0EEEvPT_PKS3_PKT0_S9_ifPKiSB_iPKfiiiSD_SD_iiiii --------------------------
	.section	.text._ZN4vllm25paged_attention_v1_kernelI13__nv_bfloat16hLi32ELi16ELi128ELNS_18Fp8KVCacheDataTypeE1ELb0EEEvPT_PKS3_PKT0_S9_ifPKiSB_iPKfiiiSD_SD_iiiii,"ax",@progbits
	.sectioninfo	@"SHI_REGISTERS=32"
	.align	128
        .global         _ZN4vllm25paged_attention_v1_kernelI13__nv_bfloat16hLi32ELi16ELi128ELNS_18Fp8KVCacheDataTypeE1ELb0EEEvPT_PKS3_PKT0_S9_ifPKiSB_iPKfiiiSD_SD_iiiii
        .type           _ZN4vllm25paged_attention_v1_kernelI13__nv_bfloat16hLi32ELi16ELi128ELNS_18Fp8KVCacheDataTypeE1ELb0EEEvPT_PKS3_PKT0_S9_ifPKiSB_iPKfiiiSD_SD_iiiii,@function
        .size           _ZN4vllm25paged_attention_v1_kernelI13__nv_bfloat16hLi32ELi16ELi128ELNS_18Fp8KVCacheDataTypeE1ELb0EEEvPT_PKS3_PKT0_S9_ifPKiSB_iPKfiiiSD_SD_iiiii,(.L_x_23355 - _ZN4vllm25paged_attention_v1_kernelI13__nv_bfloat16hLi32ELi16ELi128ELNS_18Fp8KVCacheDataTypeE1ELb0EEEvPT_PKS3_PKT0_S9_ifPKiSB_iPKfiiiSD_SD_iiiii)
        .other          _ZN4vllm25paged_attention_v1_kernelI13__nv_bfloat16hLi32ELi16ELi128ELNS_18Fp8KVCacheDataTypeE1ELb0EEEvPT_PKS3_PKT0_S9_ifPKiSB_iPKfiiiSD_SD_iiiii,@"STO_CUDA_ENTRY STV_DEFAULT"
_ZN4vllm25paged_attention_v1_kernelI13__nv_bfloat16hLi32ELi16ELi128ELNS_18Fp8KVCacheDataTypeE1ELb0EEEvPT_PKS3_PKT0_S9_ifPKiSB_iPKfiiiSD_SD_iiiii:
.text._ZN4vllm25paged_attention_v1_kernelI13__nv_bfloat16hLi32ELi16ELi128ELNS_18Fp8KVCacheDataTypeE1ELb0EEEvPT_PKS3_PKT0_S9_ifPKiSB_iPKfiiiSD_SD_iiiii:
        /* <DEDUP_REMOVED lines=48> */
.L_x_7584:
        /* <DEDUP_REMOVED lines=13> */
.L_x_7583:
[----:B------:R-:W-:Y:S05]  /*03d0*/  BSYNC B1 ;  /* 0x0000000000017941 */ /* 0x000fea0003800000 */
.L_x_7582:
        /* <DEDUP_REMOVED lines=10> */
.L_x_7585:
        /* <DEDUP_REMOVED lines=19> */
.L_x_7581:
[----:B---3--:R-:W-:Y:S05]  /*05b0*/  BSYNC B0 ;  /* 0x0000000000007941 */ /* 0x008fea0003800000 */
.L_x_7580:
[----:B------:R-:W-:Y:S01]  /*05c0*/  BAR.SYNC.DEFER_BLOCKING 0x0 ;  /* 0x0000000000007b1d */ /* 0x000fe20000010000 */
[----:B------:R-:W-:-:S13]  /*05d0*/  ISETP.GE.AND P0, PT, R2, R7, PT ;  /* 0x000000070200720c */ /* 0x000fda0003f06270 */
[----:B------:R-:W-:Y:S05]  /*05e0*/  @!P0 BRA `(.L_x_7586) ;  /* 0x00001d3000008947 */ /* 0x000fea0003800000 */
[----:B------:R-:W-:Y:S05]  /*05f0*/  BRA.DIV ~URZ, `(.L_x_7587) ;  /* 0x00001e627f007947 */ /* 0x000fea000b800000 */
[----:B------:R-:W-:-:S05]  /*0600*/  IMAD.MOV.U32 R7, RZ, RZ, -0x800001 ;  /* 0xff7fffffff077424 */ /* 0x000fca00078e00ff */
.L_x_7613:
        /* <DEDUP_REMOVED lines=8> */
.L_x_7614:
        /* <DEDUP_REMOVED lines=28> */
.L_x_7593:
        /* <DEDUP_REMOVED lines=11> */
.L_x_7592:
[----:B------:R-:W-:Y:S05]  /*0900*/  BSYNC B1 ;  /* 0x0000000000017941 */ /* 0x000fea0003800000 */
.L_x_7591:
        /* <DEDUP_REMOVED lines=10> */
.L_x_7596:
        /* <DEDUP_REMOVED lines=100> */
.L_x_7595:
[----:B------:R-:W-:Y:S05]  /*0ff0*/  BSYNC B1 ;  /* 0x0000000000017941 */ /* 0x000fea0003800000 */
.L_x_7594:
        /* <DEDUP_REMOVED lines=55> */
.L_x_7598:
[----:B------:R-:W-:Y:S05]  /*1370*/  BSYNC B1 ;  /* 0x0000000000017941 */ /* 0x000fea0003800000 */
.L_x_7597:
        /* <DEDUP_REMOVED lines=26> */
.L_x_7590:
[----:B------:R-:W-:Y:S05]  /*1520*/  BSYNC B0 ;  /* 0x0000000000007941 */ /* 0x000fea0003800000 */
.L_x_7589:
        /* <DEDUP_REMOVED lines=37> */
.L_x_7603:
        /* <DEDUP_REMOVED lines=8> */
.L_x_7602:
[----:B------:R-:W-:Y:S05]  /*1800*/  BSYNC B1 ;  /* 0x0000000000017941 */ /* 0x000fea0003800000 */
.L_x_7601:
        /* <DEDUP_REMOVED lines=10> */
.L_x_7606:
        /* <DEDUP_REMOVED lines=52> */
.L_x_7605:
[----:B------:R-:W-:Y:S05]  /*1bf0*/  BSYNC B1 ;  /* 0x0000000000017941 */ /* 0x000fea0003800000 */
.L_x_7604:
        /* <DEDUP_REMOVED lines=31> */
.L_x_7608:
[----:B------:R-:W-:Y:S05]  /*1df0*/  BSYNC B1 ;  /* 0x0000000000017941 */ /* 0x000fea0003800000 */
.L_x_7607:
        /* <DEDUP_REMOVED lines=14> */
.L_x_7600:
[----:B------:R-:W-:Y:S05]  /*1ee0*/  BSYNC B0 ;  /* 0x0000000000007941 */ /* 0x000fea0003800000 */
.L_x_7599:
        /* <DEDUP_REMOVED lines=26> */
.L_x_7610:
[----:B0-----:R-:W-:Y:S05]  /*2090*/  BSYNC B0 ;  /* 0x0000000000007941 */ /* 0x001fea0003800000 */
.L_x_7609:
        /* <DEDUP_REMOVED lines=10> */
.L_x_7612:
[----:B0-----:R-:W-:Y:S05]  /*2140*/  BSYNC B0 ;  /* 0x0000000000007941 */ /* 0x001fea0003800000 */
.L_x_7611:
        /* <DEDUP_REMOVED lines=29> */
.L_x_7586:
        /* <DEDUP_REMOVED lines=20> */
.L_x_7587:
[----:B------:R-:W-:Y:S01]  /*2460*/  IMAD.MOV.U32 R11, RZ, RZ, -0x800001 ;  /* 0xff7fffffff0b7424 */ /* 0x000fe200078e00ff */
[----:B------:R-:W-:Y:S01]  /*2470*/  MOV R12, 0x10 ;  /* 0x00000010000c7802 */ /* 0x000fe20000000f00 */
[----:B------:R-:W-:Y:S01]  /*2480*/  IMAD.MOV.U32 R7, RZ, RZ, 0x1f ;  /* 0x0000001fff077424 */ /* 0x000fe200078e00ff */
[----:B------:R-:W-:Y:S02]  /*2490*/  MOV R14, 0xffffffff ;  /* 0xffffffff000e7802 */ /* 0x000fe40000000f00 */
[----:B------:R-:W-:Y:S02]  /*24a0*/  MOV R8, 0x24c0 ;  /* 0x000024c000087802 */ /* 0x000fe40000000f00 */
[----:B------:R-:W-:Y:S05]  /*24b0*/  CALL.REL.NOINC `($__internal_188_$__cuda_sm70_shflsync_bfly_p) ;  /* 0x0000015000007944 */ /* 0x000fea0003c00000 */
[----:B01----:R-:W-:Y:S05]  /*24c0*/  BRA `(.L_x_7613) ;  /* 0xffffe14000007947 */ /* 0x003fea000383ffff */
.L_x_7588:
[----:B------:R-:W-:Y:S01]  /*24d0*/  HFMA2.MMA R12, -RZ, RZ, 0, 4.76837158203125e-07 ;  /* 0x00000008ff0c7435 */ /* 0x000fe200000001ff */
[----:B------:R-:W-:Y:S01]  /*24e0*/  IMAD.MOV.U32 R11, RZ, RZ, R16 ;  /* 0x000000ffff0b7224 */ /* 0x000fe200078e0010 */
[----:B------:R-:W-:Y:S01]  /*24f0*/  MOV R14, 0xffffffff ;  /* 0xffffffff000e7802 */ /* 0x000fe20000000f00 */
[----:B------:R-:W-:Y:S01]  /*2500*/  IMAD.MOV.U32 R7, RZ, RZ, 0x1f ;  /* 0x0000001fff077424 */ /* 0x000fe200078e00ff */
[----:B------:R-:W-:Y:S02]  /*2510*/  MOV R8, 0x2530 ;  /* 0x0000253000087802 */ /* 0x000fe40000000f00 */
[----:B------:R-:W-:Y:S05]  /*2520*/  CALL.REL.NOINC `($__internal_188_$__cuda_sm70_shflsync_bfly_p) ;  /* 0x000000e000007944 */ /* 0x000fea0003c00000 */
[----:B01----:R-:W-:Y:S01]  /*2530*/  FMNMX.FTZ R11, R16, R7, !PT ;  /* 0x00000007100b7209 */ /* 0x003fe20007810000 */
[----:B------:R-:W-:Y:S01]  /*2540*/  HFMA2.MMA R7, -RZ, RZ, 0, 1.847743988037109375e-06 ;  /* 0x0000001fff077435 */ /* 0x000fe200000001ff */
[----:B------:R-:W-:Y:S01]  /*2550*/  IMAD.MOV.U32 R12, RZ, RZ, 0x4 ;  /* 0x00000004ff0c7424 */ /* 0x000fe200078e00ff */
[----:B------:R-:W-:Y:S01]  /*2560*/  MOV R8, 0x2590 ;  /* 0x0000259000087802 */ /* 0x000fe20000000f00 */
[----:B------:R-:W-:-:S03]  /*2570*/  IMAD.MOV.U32 R14, RZ, RZ, -0x1 ;  /* 0xffffffffff0e7424 */ /* 0x000fc600078e00ff */
[----:B------:R-:W-:Y:S05]  /*2580*/  CALL.REL.NOINC `($__internal_188_$__cuda_sm70_shflsync_bfly_p) ;  /* 0x0000008000007944 */ /* 0x000fea0003c00000 */
[----:B01----:R-:W-:Y:S01]  /*2590*/  FMNMX.FTZ R11, R11, R7, !PT ;  /* 0x000000070b0b7209 */ /* 0x003fe20007810000 */
[----:B------:R-:W-:Y:S01]  /*25a0*/  IMAD.MOV.U32 R7, RZ, RZ, 0x1f ;  /* 0x0000001fff077424 */ /* 0x000fe200078e00ff */
[----:B------:R-:W-:-:S02]  /*25b0*/  MOV R12, 0x2 ;  /* 0x00000002000c7802 */ /* 0x000fc40000000f00 */
[----:B------:R-:W-:Y:S02]  /*25c0*/  MOV R14, 0xffffffff ;  /* 0xffffffff000e7802 */ /* 0x000fe40000000f00 */
[----:B------:R-:W-:Y:S02]  /*25d0*/  MOV R8, 0x25f0 ;  /* 0x000025f000087802 */ /* 0x000fe40000000f00 */
[----:B------:R-:W-:Y:S05]  /*25e0*/  CALL.REL.NOINC `($__internal_188_$__cuda_sm70_shflsync_bfly_p) ;  /* 0x0000002000007944 */ /* 0x000fea0003c00000 */
[----:B-1----:R-:W-:Y:S01]  /*25f0*/  IMAD.MOV.U32 R8, RZ, RZ, R7 ;  /* 0x000000ffff087224 */ /* 0x002fe200078e0007 */
[----:B0-----:R-:W-:Y:S05]  /*2600*/  BRA `(.L_x_7614) ;  /* 0xffffe08000007947 */ /* 0x001fea000383ffff */
        .weak           $__internal_188_$__cuda_sm70_shflsync_bfly_p
        .type           $__internal_188_$__cuda_sm70_shflsync_bfly_p,@function
        .size           $__internal_188_$__cuda_sm70_shflsync_bfly_p,(.L_x_23355 - $__internal_188_$__cuda_sm70_shflsync_bfly_p)
$__internal_188_$__cuda_sm70_shflsync_bfly_p:
[----:B------:R-:W-:Y:S01]  /*2610*/  HFMA2.MMA R9, -RZ, RZ, 0, 0 ;  /* 0x00000000ff097435 */ /* 0x000fe200000001ff */
[----:B------:R-:W-:Y:S04]  /*2620*/  WARPSYNC R14 ;  /* 0x0000000e00007348 */ /* 0x000fe80003800000 */
[----:B------:R0:W1:Y:S01]  /*2630*/  SHFL.BFLY PT, R7, R11, R12, R7 ;  /* 0x0c00000c0b077389 */ /* 0x00006200000e0007 */
[----:B------:R-:W-:Y:S05]  /*2640*/  RET.REL.NODEC R8 `(_ZN4vllm25paged_attention_v1_kernelI13__nv_bfloat16hLi32ELi16ELi128ELNS_18Fp8KVCacheDataTypeE1ELb0EEEvPT_PKS3_PKT0_S9_ifPKiSB_iPKfiiiSD_SD_iiiii) ;  /* 0xffffd9b008007950 */ /* 0x000fea0003c3ffff */
.L_x_7615:
        /* <DEDUP_REMOVED lines=11> */
.L_x_23355:


//--------------------- .text._ZN4vllm25paged_attention_v1_kernelI13__nv_bfloat16hLi256ELi16ELi128ELNS_18Fp8KVCacheDataTypeE1ELb1EEEvPT_PKS3_PKT0_S9_ifPKiSB_iPKfiiiSD_SD_iiiii --------------------------
	.section	.text._ZN4vllm25paged_attention_v1_kernelI13__nv_bfloat16hLi256ELi16ELi128ELNS_18Fp8KVCacheDataTypeE1ELb1EEEvPT_PKS3_PKT0_S9_ifPKiSB_iPKfiiiSD_SD_iiiii,"ax",@progbits
	.sectioninfo	@"SHI_REGISTERS=40"
	.align	128
        .global         _ZN4vllm25paged_attention_v1_kernelI13__nv_bfloat16hLi256ELi16ELi128ELNS_18Fp8KVCacheDataTypeE1ELb1EEEvPT_PKS3_PKT0_S9_ifPKiSB_iPKfiiiSD_SD_iiiii
        .type           _ZN4vllm25paged_attention_v1_kernelI13__nv_bfloat16hLi256ELi16ELi128ELNS_18Fp8KVCacheDataTypeE1ELb1EEEvPT_PKS3_PKT0_S9_ifPKiSB_iPKfiiiSD_SD_iiiii,@function
        .size           _ZN4vllm25paged_attention_v1_kernelI13__nv_bfloat16hLi256ELi16ELi128ELNS_18Fp8KVCacheDataTypeE1ELb1EEEvPT_PKS3_PKT0_S9_ifPKiSB_iPKfiiiSD_SD_iiiii,(.L_x_23356 - _ZN4vllm25paged_attention_v1_kernelI13__nv_bfloat16hLi256ELi16ELi128ELNS_18Fp8KVCacheDataTypeE1ELb1EEEvPT_PKS3_PKT0_S9_ifPKiSB_iPKfiiiSD_SD_iiiii)
        .other          _ZN4vllm25paged_attention_v1_kernelI13__nv_bfloat16hLi256ELi16ELi128ELNS_18Fp8KVCacheDataTypeE1ELb1EEEvPT_PKS3_PKT0_S9_ifPKiSB_iPKfiiiSD_SD_iiiii,@"STO_CUDA_ENTRY STV_DEFAULT"
_ZN4vllm25paged_attention_v1_kernelI13__nv_bfloat16hLi256ELi16ELi128ELNS_18Fp8KVCacheDataTypeE1ELb1EEEvPT_PKS3_PKT0_S9_ifPKiSB_iPKfiiiSD_SD_iiiii:
.text._ZN4vllm25paged_attention_v1_kernelI13__nv_bfloat16hLi256ELi16ELi128ELNS_18Fp8KVCacheDataTypeE1ELb1EEEvPT_PKS3_PKT0_S9_ifPKiSB_iPKfiiiSD_SD_iiiii:
        /* <DEDUP_REMOVED lines=45> */
.L_x_7620:
        /* <DEDUP_REMOVED lines=13> */
.L_x_7619:
[----:B------:R-:W-:Y:S05]  /*03a0*/  BSYNC B1 ;  /* 0x0000000000017941 */ /* 0x000fea0003800000 */
.L_x_7618:
        /* <DEDUP_REMOVED lines=10> */
.L_x_7621:
        /* <DEDUP_REMOVED lines=21> */
.L_x_7617:
[----:B0-2---:R-:W-:Y:S05]  /*05a0*/  BSYNC B0 ;  /* 0x0000000000007941 */ /* 0x005fea0003800000 */
.L_x_7616:
        /* <DEDUP_REMOVED lines=90> */
.L_x_7622:
[----:B------:R-:W-:-:S05]  /*0b50*/  MOV R2, c[0x0][0xc] ;  /* 0x0000030000027a02 */ /* 0x000fca0000000f00 */
[----:B------:R-:W-:-:S04]  /*0b60*/  IMAD R2, R2, c[0x0][0x1c8], R11 ;  /* 0x0000720002027a24 */ /* 0x000fc800078e020b */
[----:B------:R-:W-:-:S03]  /*0b70*/  IMAD R2, R2, c[0x0][0x1d8], RZ ;  /* 0x0000760002027a24 */ /* 0x000fc600078e02ff */
.L_x_7623:
        /* <DEDUP_REMOVED lines=22> */
.L_x_7627:
        /* <DEDUP_REMOVED lines=37> */
.L_x_7625:
[----:B------:R-:W-:Y:S05]  /*0f30*/  BSYNC B7 ;  /* 0x0000000000077941 */ /* 0x000fea0003800000 */
.L_x_7624:
[----:B------:R-:W-:Y:S05]  /*0f40*/  BRA.DIV ~URZ, `(.L_x_7628) ;  /* 0x000030327f007947 */ /* 0x000fea000b800000 */
[----:B------:R-:W-:-:S05]  /*0f50*/  IMAD.MOV.U32 R4, RZ, RZ, -0x800001 ;  /* 0xff7fffffff047424 */ /* 0x000fca00078e00ff */
.L_x_7664:
        /* <DEDUP_REMOVED lines=8> */
.L_x_7665:
        /* <DEDUP_REMOVED lines=33> */
.L_x_7634:
        /* <DEDUP_REMOVED lines=11> */
.L_x_7633:
[----:B------:R-:W-:Y:S05]  /*12a0*/  BSYNC B1 ;  /* 0x0000000000017941 */ /* 0x000fea0003800000 */
.L_x_7632:
        /* <DEDUP_REMOVED lines=10> */
.L_x_7637:
        /* <DEDUP_REMOVED lines=100> */
.L_x_7636:
[----:B------:R-:W-:Y:S05]  /*1990*/  BSYNC B1 ;  /* 0x0000000000017941 */ /* 0x000fea0003800000 */
.L_x_7635:
        /* <DEDUP_REMOVED lines=55> */
.L_x_7639:
[----:B------:R-:W-:Y:S05]  /*1d10*/  BSYNC B1 ;  /* 0x0000000000017941 */ /* 0x000fea0003800000 */
.L_x_7638:
        /* <DEDUP_REMOVED lines=26> */
.L_x_7631:
[----:B------:R-:W-:Y:S05]  /*1ec0*/  BSYNC B0 ;  /* 0x0000000000007941 */ /* 0x000fea0003800000 */
.L_x_7630:
        /* <DEDUP_REMOVED lines=36> */
.L_x_7644:
        /* <DEDUP_REMOVED lines=8> */
.L_x_7643:
[----:B------:R-:W-:Y:S05]  /*2190*/  BSYNC B1 ;  /* 0x0000000000017941 */ /* 0x000fea0003800000 */
.L_x_7642:
        /* <DEDUP_REMOVED lines=10> */
.L_x_7647:
        /* <DEDUP_REMOVED lines=52> */
.L_x_7646:
[----:B------:R-:W-:Y:S05]  /*2580*/  BSYNC B1 ;  /* 0x0000000000017941 */ /* 0x000fea0003800000 */
.L_x_7645:
        /* <DEDUP_REMOVED lines=31> */
.L_x_7649:
[----:B------:R-:W-:Y:S05]  /*2780*/  BSYNC B1 ;  /* 0x0000000000017941 */ /* 0x000fea0003800000 */
.L_x_7648:
        /* <DEDUP_REMOVED lines=14> */
.L_x_7641:
[----:B------:R-:W-:Y:S05]  /*2870*/  BSYNC B0 ;  /* 0x0000000000007941 */ /* 0x000fea0003800000 */
.L_x_7640:
        /* <DEDUP_REMOVED lines=26> */
.L_x_7653:
        /* <DEDUP_REMOVED lines=32> */
.L_x_7651:
[----:B------:R-:W-:Y:S05]  /*2c20*/  BSYNC B6 ;  /* 0x0000000000067941 */ /* 0x000fea0003800000 */
.L_x_7650:
[----:B------:R-:W-:Y:S05]  /*2c30*/  BRA.DIV ~URZ, `(.L_x_7654) ;  /* 0x000015227f007947 */ /* 0x000fea000b800000 */
[----:B------:R-:W-:-:S04]  /*2c40*/  IMAD.MOV.U32 R22, RZ, RZ, RZ ;  /* 0x000000ffff167224 */ /* 0x000fc800078e00ff */
.L_x_7666:
        /* <DEDUP_REMOVED lines=11> */
.L_x_7667:
        /* <DEDUP_REMOVED lines=34> */
.L_x_7657:
[----:B------:R-:W-:Y:S05]  /*2f20*/  BSYNC B0 ;  /* 0x0000000000007941 */ /* 0x000fea0003800000 */
.L_x_7656:
        /* <DEDUP_REMOVED lines=35> */
.L_x_7659:
[----:B------:R-:W-:Y:S05]  /*3160*/  BSYNC B0 ;  /* 0x0000000000007941 */ /* 0x000fea0003800000 */
.L_x_7658:
        /* <DEDUP_REMOVED lines=19> */
.L_x_7661:
[----:B------:R-:W-:Y:S05]  /*32a0*/  BSYNC B0 ;  /* 0x0000000000007941 */ /* 0x000fea0003800000 */
.L_x_7660:
        /* <DEDUP_REMOVED lines=36> */
.L_x_7663:
[----:B------:R-:W-:Y:S05]  /*34f0*/  BSYNC B0 ;  /* 0x0000000000007941 */ /* 0x000fea0003800000 */
.L_x_7662:
        /* <DEDUP_REMOVED lines=129> */
.L_x_7626:
        /* <DEDUP_REMOVED lines=19> */
.L_x_7652:
        /* <DEDUP_REMOVED lines=20> */
.L_x_7628:
[----:B------:R-:W-:Y:S01]  /*3f80*/  IMAD.MOV.U32 R17, RZ, RZ, -0x800001 ;  /* 0xff7fffffff117424 */ /* 0x000fe200078e00ff */
[----:B------:R-:W-:Y:S01]  /*3f90*/  MOV R24, 0x10 ;  /* 0x0000001000187802 */ /* 0x000fe20000000f00 */
[----:B------:R-:W-:Y:S01]  /*3fa0*/  IMAD.MOV.U32 R25, RZ, RZ, 0x1f ;  /* 0x0000001fff197424 */ /* 0x000fe200078e00ff */
[----:B------:R-:W-:Y:S01]  /*3fb0*/  MOV R6, 0x3fe0 ;  /* 0x00003fe000067802 */ /* 0x000fe20000000f00 */
[----:B------:R-:W-:Y:S02]  /*3fc0*/  IMAD.MOV.U32 R26, RZ, RZ, -0x1 ;  /* 0xffffffffff1a7424 */ /* 0x000fe400078e00ff */
[----:B------:R-:W-:Y:S05]  /*3fd0*/  CALL.REL.NOINC `($__internal_189_$__cuda_sm70_shflsync_bfly_p) ;  /* 0x000008a000007944 */ /* 0x000fea0003c00000 */
[----:B-1----:R-:W-:Y:S01]  /*3fe0*/  IMAD.MOV.U32 R4, RZ, RZ, R17 ;  /* 0x000000ffff047224 */ /* 0x002fe200078e0011 */
[----:B0-----:R-:W-:Y:S05]  /*3ff0*/  BRA `(.L_x_7664) ;  /* 0xffffcf6000007947 */ /* 0x001fea000383ffff */
.L_x_7629:
[----:B------:R-:W-:Y:S01]  /*4000*/  HFMA2.MMA R25, -RZ, RZ, 0, 1.847743988037109375e-06 ;  /* 0x0000001fff197435 */ /* 0x000fe200000001ff */
[----:B------:R-:W-:Y:S01]  /*4010*/  IMAD.MOV.U32 R17, RZ, RZ, R14 ;  /* 0x000000ffff117224 */ /* 0x000fe200078e000e */
[----:B------:R-:W-:Y:S01]  /*4020*/  MOV R6, 0x4060 ;  /* 0x0000406000067802 */ /* 0x000fe20000000f00 */
[----:B------:R-:W-:Y:S02]  /*4030*/  IMAD.MOV.U32 R24, RZ, RZ, 0x8 ;  /* 0x00000008ff187424 */ /* 0x000fe400078e00ff */
[----:B------:R-:W-:-:S02]  /*4040*/  IMAD.MOV.U32 R26, RZ, RZ, -0x1 ;  /* 0xffffffffff1a7424 */ /* 0x000fc400078e00ff */
[----:B------:R-:W-:Y:S05]  /*4050*/  CALL.REL.NOINC `($__internal_189_$__cuda_sm70_shflsync_bfly_p) ;  /* 0x0000082000007944 */ /* 0x000fea0003c00000 */
[----:B-1----:R-:W-:Y:S01]  /*4060*/  FMNMX.FTZ R14, R14, R17, !PT ;  /* 0x000000110e0e7209 */ /* 0x002fe20007810000 */
[----:B0-----:R-:W-:Y:S01]  /*4070*/  IMAD.MOV.U32 R24, RZ, RZ, 0x4 ;  /* 0x00000004ff187424 */ /* 0x001fe200078e00ff */
[----:B------:R-:W-:Y:S01]  /*4080*/  MOV R6, 0x40d0 ;  /* 0x000040d000067802 */ /* 0x000fe20000000f00 */
[----:B------:R-:W-:-:S02]  /*4090*/  IMAD.MOV.U32 R25, RZ, RZ, 0x1f ;  /* 0x0000001fff197424 */ /* 0x000fc400078e00ff */
[----:B------:R-:W-:Y:S02]  /*40a0*/  IMAD.MOV.U32 R26, RZ, RZ, -0x1 ;  /* 0xffffffffff1a7424 */ /* 0x000fe400078e00ff */
[----:B------:R-:W-:Y:S02]  /*40b0*/  IMAD.MOV.U32 R17, RZ, RZ, R14 ;  /* 0x000000ffff117224 */ /* 0x000fe400078e000e */
[----:B------:R-:W-:Y:S05]  /*40c0*/  CALL.REL.NOINC `($__internal_189_$__cuda_sm70_shflsync_bfly_p) ;  /* 0x000007b000007944 */ /* 0x000fea0003c00000 */
[----:B-1----:R-:W-:Y:S01]  /*40d0*/  FMNMX.FTZ R9, R14, R17, !PT ;  /* 0x000000110e097209 */ /* 0x002fe20007810000 */
[----:B0-----:R-:W-:Y:S01]  /*40e0*/  IMAD.MOV.U32 R25, RZ, RZ, 0x1f ;  /* 0x0000001fff197424 */ /* 0x001fe200078e00ff */
[----:B------:R-:W-:Y:S01]  /*40f0*/  MOV R24, 0x2 ;  /* 0x0000000200187802 */ /* 0x000fe20000000f00 */
[----:B------:R-:W-:Y:S01]  /*4100*/  IMAD.MOV.U32 R26, RZ, RZ, -0x1 ;  /* 0xffffffffff1a7424 */ /* 0x000fe200078e00ff */
[----:B------:R-:W-:Y:S01]  /*4110*/  MOV R6, 0x4140 ;  /* 0x0000414000067802 */ /* 0x000fe20000000f00 */
[----:B------:R-:W-:Y:S02]  /*4120*/  IMAD.MOV.U32 R17, RZ, RZ, R9 ;  /* 0x000000ffff117224 */ /* 0x000fe400078e0009 */
[----:B------:R-:W-:Y:S05]  /*4130*/  CALL.REL.NOINC `($__internal_189_$__cuda_sm70_shflsync_bfly_p) ;  /* 0x0000074000007944 */ /* 0x000fea0003c00000 */
[----:B-1----:R-:W-:Y:S01]  /*4140*/  IMAD.MOV.U32 R6, RZ, RZ, R17 ;  /* 0x000000ffff067224 */ /* 0x002fe200078e0011 */
[----:B0-----:R-:W-:Y:S05]  /*4150*/  BRA `(.L_x_7665) ;  /* 0xffffce8000007947 */ /* 0x001fea000383ffff */
.L_x_7654:
[----:B------:R-:W-:Y:S01]  /*4160*/  HFMA2.MMA R24, -RZ, RZ, 0, 5.9604644775390625e-08 ;  /* 0x00000001ff187435 */ /* 0x000fe200000001ff */
[----:B------:R-:W-:Y:S01]  /*4170*/  IMAD.MOV.U32 R17, RZ, RZ, RZ ;  /* 0x000000ffff117224 */ /* 0x000fe200078e00ff */
[----:B0-----:R-:W-:Y:S01]  /*4180*/  MOV R6, 0x41c0 ;  /* 0x000041c000067802 */ /* 0x001fe20000000f00 */
[----:B------:R-:W-:-:S02]  /*4190*/  IMAD.MOV.U32 R25, RZ, RZ, 0x1f ;  /* 0x0000001fff197424 */ /* 0x000fc400078e00ff */
[----:B------:R-:W-:Y:S02]  /*41a0*/  IMAD.MOV.U32 R26, RZ, RZ, -0x1 ;  /* 0xffffffffff1a7424 */ /* 0x000fe400078e00ff */
[----:B------:R-:W-:Y:S05]  /*41b0*/  CALL.REL.NOINC `($__internal_189_$__cuda_sm70_shflsync_bfly_p) ;  /* 0x000006c000007944 */ /* 0x000fea0003c00000 */
[----:B-1----:R-:W-:Y:S01]  /*41c0*/  IMAD.MOV.U32 R22, RZ, RZ, R17 ;  /* 0x000000ffff167224 */ /* 0x002fe200078e0011 */
[----:B0-----:R-:W-:Y:S05]  /*41d0*/  BRA `(.L_x_7666) ;  /* 0xffffea7000007947 */ /* 0x001fea000383ffff */
.L_x_7655:
[----:B------:R-:W-:Y:S01]  /*41e0*/  IMAD.MOV.U32 R17, RZ, RZ, RZ ;  /* 0x000000ffff117224 */ /* 0x000fe200078e00ff */
[----:B------:R-:W-:Y:S01]  /*41f0*/  MOV R25, 0x1f ;  /* 0x0000001f00197802 */ /* 0x000fe20000000f00 */
[----:B------:R-:W-:Y:S01]  /*4200*/  IMAD.MOV.U32 R24, RZ, RZ, 0x1 ;  /* 0x00000001ff187424 */ /* 0x000fe200078e00ff */
[----:B0-----:R-:W-:Y:S01]  /*4210*/  MOV R6, 0x4240 ;  /* 0x0000424000067802 */ /* 0x001fe20000000f00 */
[----:B------:R-:W-:Y:S02]  /*4220*/  IMAD.MOV.U32 R26, RZ, RZ, -0x1 ;  /* 0xffffffffff1a7424 */ /* 0x000fe400078e00ff */
[----:B------:R-:W-:Y:S05]  /*4230*/  CALL.REL.NOINC `($__internal_189_$__cuda_sm70_shflsync_bfly_p) ;  /* 0x0000064000007944 */ /* 0x000fea0003c00000 */
[----:B-1----:R-:W-:Y:S01]  /*4240*/  FADD.FTZ R23, RZ, R17 ;  /* 0x00000011ff177221 */ /* 0x002fe20000010000 */
[----:B------:R-:W-:Y:S01]  /*4250*/  MOV R6, 0x42b0 ;  /* 0x000042b000067802 */ /* 0x000fe20000000f00 */
[----:B------:R-:W-:Y:S02]  /*4260*/  IMAD.MOV.U32 R17, RZ, RZ, RZ ;  /* 0x000000ffff117224 */ /* 0x000fe400078e00ff */
[----:B0-----:R-:W-:Y:S02]  /*4270*/  IMAD.MOV.U32 R24, RZ, RZ, 0x1 ;  /* 0x00000001ff187424 */ /* 0x001fe400078e00ff */
[----:B------:R-:W-:-:S02]  /*4280*/  IMAD.MOV.U32 R25, RZ, RZ, 0x1f ;  /* 0x0000001fff197424 */ /* 0x000fc400078e00ff */
[----:B------:R-:W-:Y:S02]  /*4290*/  IMAD.MOV.U32 R26, RZ, RZ, -0x1 ;  /* 0xffffffffff1a7424 */ /* 0x000fe400078e00ff */
[----:B------:R-:W-:Y:S05]  /*42a0*/  CALL.REL.NOINC `($__internal_189_$__cuda_sm70_shflsync_bfly_p) ;  /* 0x000005d000007944 */ /* 0x000fea0003c00000 */
[----:B-1----:R-:W-:Y:S01]  /*42b0*/  FADD.FTZ R20, RZ, R17 ;  /* 0x00000011ff147221 */ /* 0x002fe20000010000 */
[----:B------:R-:W-:Y:S01]  /*42c0*/  HFMA2.MMA R17, -RZ, RZ, 0, 0 ;  /* 0x00000000ff117435 */ /* 0x000fe200000001ff */
[----:B0-----:R-:W-:Y:S01]  /*42d0*/  IMAD.MOV.U32 R24, RZ, RZ, 0x1 ;  /* 0x00000001ff187424 */ /* 0x001fe200078e00ff */
[----:B------:R-:W-:Y:S01]  /*42e0*/  MOV R6, 0x4320 ;  /* 0x0000432000067802 */ /* 0x000fe20000000f00 */
[----:B------:R-:W-:Y:S02]  /*42f0*/  IMAD.MOV.U32 R25, RZ, RZ, 0x1f ;  /* 0x0000001fff197424 */ /* 0x000fe400078e00ff */
[----:B------:R-:W-:Y:S02]  /*4300*/  IMAD.MOV.U32 R26, RZ, RZ, -0x1 ;  /* 0xffffffffff1a7424 */ /* 0x000fe400078e00ff */
[----:B------:R-:W-:Y:S05]  /*4310*/  CALL.REL.NOINC `($__internal_189_$__cuda_sm70_shflsync_bfly_p) ;  /* 0x0000056000007944 */ /* 0x000fea0003c00000 */
[----:B-1----:R-:W-:Y:S01]  /*4320*/  FADD.FTZ R21, RZ, R17 ;  /* 0x00000011ff157221 */ /* 0x002fe20000010000 */
[----:B0-----:R-:W-:Y:S01]  /*4330*/  MOV R25, 0x1f ;  /* 0x0000001f00197802 */ /* 0x001fe20000000f00 */
[----:B------:R-:W-:Y:S01]  /*4340*/  IMAD.MOV.U32 R17, RZ, RZ, RZ ;  /* 0x000000ffff117224 */ /* 0x000fe200078e00ff */
[----:B------:R-:W-:Y:S01]  /*4350*/  MOV R6, 0x4390 ;  /* 0x0000439000067802 */ /* 0x000fe20000000f00 */
[----:B------:R-:W-:-:S02]  /*4360*/  IMAD.MOV.U32 R24, RZ, RZ, 0x1 ;  /* 0x00000001ff187424 */ /* 0x000fc400078e00ff */
[----:B------:R-:W-:Y:S02]  /*4370*/  IMAD.MOV.U32 R26, RZ, RZ, -0x1 ;  /* 0xffffffffff1a7424 */ /* 0x000fe400078e00ff */
[----:B------:R-:W-:Y:S05]  /*4380*/  CALL.REL.NOINC `($__internal_189_$__cuda_sm70_shflsync_bfly_p) ;  /* 0x000004f000007944 */ /* 0x000fea0003c00000 */
[----:B-1----:R-:W-:Y:S01]  /*4390*/  FADD.FTZ R19, RZ, R17 ;  /* 0x00000011ff137221 */ /* 0x002fe20000010000 */
[----:B------:R-:W-:Y:S01]  /*43a0*/  MOV R6, 0x4400 ;  /* 0x0000440000067802 */ /* 0x000fe20000000f00 */
[----:B------:R-:W-:Y:S02]  /*43b0*/  IMAD.MOV.U32 R17, RZ, RZ, RZ ;  /* 0x000000ffff117224 */ /* 0x000fe400078e00ff */
[----:B0-----:R-:W-:Y:S02]  /*43c0*/  IMAD.MOV.U32 R24, RZ, RZ, 0x1 ;  /* 0x00000001ff187424 */ /* 0x001fe400078e00ff */
[----:B------:R-:W-:Y:S02]  /*43d0*/  IMAD.MOV.U32 R25, RZ, RZ, 0x1f ;  /* 0x0000001fff197424 */ /* 0x000fe400078e00ff */
[----:B------:R-:W-:Y:S02]  /*43e0*/  IMAD.MOV.U32 R26, RZ, RZ, -0x1 ;  /* 0xffffffffff1a7424 */ /* 0x000fe400078e00ff */
[----:B------:R-:W-:Y:S05]  /*43f0*/  CALL.REL.NOINC `($__internal_189_$__cuda_sm70_shflsync_bfly_p) ;  /* 0x0000048000007944 */ /* 0x000fea0003c00000 */
[----:B-1----:R-:W-:Y:S01]  /*4400*/  FADD.FTZ R18, RZ, R17 ;  /* 0x00000011ff127221 */ /* 0x002fe20000010000 */
[----:B------:R-:W-:Y:S01]  /*4410*/  HFMA2.MMA R17, -RZ, RZ, 0, 0 ;  /* 0x00000000ff117435 */ /* 0x000fe200000001ff */
[----:B0-----:R-:W-:Y:S01]  /*4420*/  IMAD.MOV.U32 R24, RZ, RZ, 0x1 ;  /* 0x00000001ff187424 */ /* 0x001fe200078e00ff */
[----:B------:R-:W-:Y:S01]  /*4430*/  MOV R6, 0x4470 ;  /* 0x0000447000067802 */ /* 0x000fe20000000f00 */
[----:B------:R-:W-:-:S02]  /*4440*/  IMAD.MOV.U32 R25, RZ, RZ, 0x1f ;  /* 0x0000001fff197424 */ /* 0x000fc400078e00ff */
[----:B------:R-:W-:Y:S02]  /*4450*/  IMAD.MOV.U32 R26, RZ, RZ, -0x1 ;  /* 0xffffffffff1a7424 */ /* 0x000fe400078e00ff */
[----:B------:R-:W-:Y:S05]  /*4460*/  CALL.REL.NOINC `($__internal_189_$__cuda_sm70_shflsync_bfly_p) ;  /* 0x0000041000007944 */ /* 0x000fea0003c00000 */
[----:B-1----:R-:W-:Y:S01]  /*4470*/  FADD.FTZ R14, RZ, R17 ;  /* 0x00000011ff0e7221 */ /* 0x002fe20000010000 */
[----:B0-----:R-:W-:Y:S01]  /*4480*/  MOV R25, 0x1f ;  /* 0x0000001f00197802 */ /* 0x001fe20000000f00 */
[----:B------:R-:W-:Y:S01]  /*4490*/  IMAD.MOV.U32 R17, RZ, RZ, RZ ;  /* 0x000000ffff117224 */ /* 0x000fe200078e00ff */
[----:B------:R-:W-:Y:S01]  /*44a0*/  MOV R6, 0x44e0 ;  /* 0x000044e000067802 */ /* 0x000fe20000000f00 */
[----:B------:R-:W-:Y:S02]  /*44b0*/  IMAD.MOV.U32 R24, RZ, RZ, 0x1 ;  /* 0x00000001ff187424 */ /* 0x000fe400078e00ff */
[----:B------:R-:W-:Y:S02]  /*44c0*/  IMAD.MOV.U32 R26, RZ, RZ, -0x1 ;  /* 0xffffffffff1a7424 */ /* 0x000fe400078e00ff */
[----:B------:R-:W-:Y:S05]  /*44d0*/  CALL.REL.NOINC `($__internal_189_$__cuda_sm70_shflsync_bfly_p) ;  /* 0x000003a000007944 */ /* 0x000fea0003c00000 */
[----:B-1----:R-:W-:Y:S01]  /*44e0*/  FADD.FTZ R15, RZ, R17 ;  /* 0x00000011ff0f7221 */ /* 0x002fe20000010000 */
[----:B------:R-:W-:Y:S01]  /*44f0*/  MOV R6, 0x4550 ;  /* 0x0000455000067802 */ /* 0x000fe20000000f00 */
[----:B------:R-:W-:Y:S02]  /*4500*/  IMAD.MOV.U32 R17, RZ, RZ, RZ ;  /* 0x000000ffff117224 */ /* 0x000fe400078e00ff */
[----:B0-----:R-:W-:-:S02]  /*4510*/  IMAD.MOV.U32 R24, RZ, RZ, 0x1 ;  /* 0x00000001ff187424 */ /* 0x001fc400078e00ff */
[----:B------:R-:W-:Y:S02]  /*4520*/  IMAD.MOV.U32 R25, RZ, RZ, 0x1f ;  /* 0x0000001fff197424 */ /* 0x000fe400078e00ff */
        /* <DEDUP_REMOVED lines=21> */
[----:B------:R-:W-:Y:S02]  /*4680*/  IMAD.MOV.U32 R25, RZ, RZ, 0x1f ;  /* 0x0000001fff197424 */ /* 0x000fe400078e00ff */
        /* <DEDUP_REMOVED lines=22> */
[----:B0-----:R-:W-:Y:S01]  /*47f0*/  HFMA2.MMA R25, -RZ, RZ, 0, 1.847743988037109375e-06 ;  /* 0x0000001fff197435 */ /* 0x001fe200000001ff */
[----:B-1----:R-:W-:Y:S01]  /*4800*/  FADD.FTZ R4, RZ, R17 ;  /* 0x00000011ff047221 */ /* 0x002fe20000010000 */
[----:B------:R-:W-:Y:S01]  /*4810*/  MOV R6, 0x4860 ;  /* 0x0000486000067802 */ /* 0x000fe20000000f00 */
[----:B------:R-:W-:Y:S02]  /*4820*/  IMAD.MOV.U32 R17, RZ, RZ, RZ ;  /* 0x000000ffff117224 */ /* 0x000fe400078e00ff */
[----:B------:R-:W-:Y:S02]  /*4830*/  IMAD.MOV.U32 R24, RZ, RZ, 0x1 ;  /* 0x00000001ff187424 */ /* 0x000fe400078e00ff */
[----:B------:R-:W-:Y:S02]  /*4840*/  IMAD.MOV.U32 R26, RZ, RZ, -0x1 ;  /* 0xffffffffff1a7424 */ /* 0x000fe400078e00ff */
[----:B------:R-:W-:Y:S05]  /*4850*/  CALL.REL.NOINC `($__internal_189_$__cuda_sm70_shflsync_bfly_p) ;  /* 0x0000002000007944 */ /* 0x000fea0003c00000 */
[----:B-1----:R-:W-:Y:S01]  /*4860*/  IMAD.MOV.U32 R7, RZ, RZ, R17 ;  /* 0x000000ffff077224 */ /* 0x002fe200078e0011 */
[----:B0-----:R-:W-:Y:S05]  /*4870*/  BRA `(.L_x_7667) ;  /* 0xffffe48000007947 */ /* 0x001fea000383ffff */
        .weak           $__internal_189_$__cuda_sm70_shflsync_bfly_p
        .type           $__internal_189_$__cuda_sm70_shflsync_bfly_p,@function
        .size           $__internal_189_$__cuda_sm70_shflsync_bfly_p,(.L_x_23356 - $__internal_189_$__cuda_sm70_shflsync_bfly_p)
$__internal_189_$__cuda_sm70_shflsync_bfly_p:
[----:B------:R-:W-:Y:S01]  /*4880*/  IMAD.MOV.U32 R7, RZ, RZ, 0x0 ;  /* 0x00000000ff077424 */ /* 0x000fe200078e00ff */
[----:B------:R-:W-:Y:S04]  /*4890*/  WARPSYNC R26 ;  /* 0x0000001a00007348 */ /* 0x000fe80003800000 */
[----:B------:R0:W1:Y:S01]  /*48a0*/  SHFL.BFLY PT, R17, R17, R24, R25 ;  /* 0x0c00001811117389 */ /* 0x00006200000e0019 */
[----:B------:R-:W-:Y:S05]  /*48b0*/  RET.REL.NODEC R6 `(_ZN4vllm25paged_attention_v1_kernelI13__nv_bfloat16hLi256ELi16ELi128ELNS_18Fp8KVCacheDataTypeE1ELb1EEEvPT_PKS3_PKT0_S9_ifPKiSB_iPKfiiiSD_SD_iiiii) ;  /* 0xffffb74006007950 */ /* 0x000fea0003c3ffff */
.L_x_7668:
        /* <DEDUP_REMOVED lines=12> */
.L_x_23356:


//--------------------- .text._ZN4vllm25paged_attention_v1_kernelI13__nv_bfloat16hLi192ELi16ELi128ELNS_18Fp8KVCacheDataTypeE1ELb1EEEvPT_PKS3_PKT0_S9_ifPKiSB_iPKfiiiSD_SD_iiiii --------------------------
	.section	.text._ZN4vllm25paged_attention_v1_kernelI13__nv_bfloat16hLi192ELi16ELi128ELNS_18Fp8KVCacheDataTypeE1ELb1EEEvPT_PKS3_PKT0_S9_ifPKiSB_iPKfiiiSD_SD_iiiii,"ax",@progbits
	.sectioninfo	@"SHI_REGISTERS=32"
	.align	128
        .global         _ZN4vllm25paged_attention_v1_kernelI13__nv_bfloat16hLi192ELi16ELi128ELNS_18Fp8KVCacheDataTypeE1ELb1EEEvPT_PKS3_PKT0_S9_ifPKiSB_iPKfiiiSD_SD_iiiii
        .type           _ZN4vllm25paged_attention_v1_kernelI13__nv_bfloat16hLi192ELi16ELi128ELNS_18Fp8KVCacheDataTypeE1ELb1EEEvPT_PKS3_PKT0_S9_ifPKiSB_iPKfiiiSD_SD_iiiii,@function
        .size           _ZN4vllm25paged_attention_v1_kernelI13__nv_bfloat16hLi192ELi16ELi128ELNS_18Fp8KVCacheDataTypeE1ELb1EEEvPT_PKS3_PKT0_S9_ifPKiSB_iPKfiiiSD_SD_iiiii,(.L_x_23357 - _ZN4vllm25paged_attention_v1_kernelI13__nv_bfloat16hLi192ELi16ELi128ELNS_18Fp8KVCacheDataTypeE1ELb1EEEvPT_PKS3_PKT0_S9_ifPKiSB_iPKfiiiSD_SD_iiiii)
        .other          _ZN4vllm25paged_attention_v1_kernelI13__nv_bfloat16hLi192ELi16ELi128ELNS_18Fp8KVCacheDataTypeE1ELb1EEEvPT_PKS3_PKT0_S9_ifPKiSB_iPKfiiiSD_SD_iiiii,@"STO_CUDA_ENTRY STV_DEFAULT"
_ZN4vllm25paged_attention_v1_kernelI13__nv_bfloat16hLi192ELi16ELi128ELNS_18Fp8KVCacheDataTypeE1ELb1EEEvPT_PKS3_PKT0_S9_ifPKiSB_iPKfiiiSD_SD_iiiii:
.text._ZN4vllm25paged_attention_v1_kernelI13__nv_bfloat16hLi192ELi16ELi128ELNS_18Fp8KVCacheDataTypeE1ELb1EEEvPT_PKS3_PKT0_S9_ifPKiSB_iPKfiiiSD_SD_iiiii:
        /* <DEDUP_REMOVED lines=44> */
.L_x_7673:
        /* <DEDUP_REMOVED lines=13> */
.L_x_7672:
[----:B------:R-:W-:Y:S05]  /*0390*/  BSYNC B1 ;  /* 0x0000000000017941 */ /* 0x000fea0003800000 */
.L_x_7671:
        /* <DEDUP_REMOVED lines=10> */
.L_x_7674:
        /* <DEDUP_REMOVED lines=21> */
.L_x_7670:
[----:B------:R-:W-:Y:S05]  /*0590*/  BSYNC B0 ;  /* 0x0000000000007941 */ /* 0x000fea0003800000 */
.L_x_7669:
        /* <DEDUP_REMOVED lines=89> */
.L_x_7675:
[----:B------:R-:W-:-:S04]  /*0b30*/  IMAD.MOV.U32 R13, RZ, RZ, c[0x0][0xc] ;  /* 0x00000300ff0d7624 */ /* 0x000fc800078e00ff */
[----:B------:R-:W-:-:S04]  /*0b40*/  IMAD R10, R13, c[0x0][0x1c8], R10 ;  /* 0x000072000d0a7a24 */ /* 0x000fc800078e020a */
[----:B------:R-:W-:-:S03]  /*0b50*/  IMAD R10, R10, c[0x0][0x1d8], RZ ;  /* 0x000076000a0a7a24 */ /* 0x000fc600078e02ff */
.L_x_7676:
        /* <DEDUP_REMOVED lines=22> */
.L_x_7680:
        /* <DEDUP_REMOVED lines=37> */
.L_x_7678:
[----:B------:R-:W-:Y:S05]  /*0f10*/  BSYNC B7 ;  /* 0x0000000000077941 */ /* 0x000fea0003800000 */
.L_x_7677:
[----:B------:R-:W-:Y:S05]  /*0f20*/  BRA.DIV ~URZ, `(.L_x_7681) ;  /* 0x00002ce27f007947 */ /* 0x000fea000b800000 */
[----:B------:R-:W-:-:S05]  /*0f30*/  IMAD.MOV.U32 R4, RZ, RZ, -0x800001 ;  /* 0xff7fffffff047424 */ /* 0x000fca00078e00ff */
.L_x_7717:
        /* <DEDUP_REMOVED lines=8> */
.L_x_7718:
        /* <DEDUP_REMOVED lines=33> */
.L_x_7687:
        /* <DEDUP_REMOVED lines=11> */
.L_x_7686:
[----:B------:R-:W-:Y:S05]  /*1280*/  BSYNC B1 ;  /* 0x0000000000017941 */ /* 0x000fea0003800000 */
.L_x_7685:
        /* <DEDUP_REMOVED lines=10> */
.L_x_7690:
        /* <DEDUP_REMOVED lines=100> */
.L_x_7689:
[----:B------:R-:W-:Y:S05]  /*1970*/  BSYNC B1 ;  /* 0x0000000000017941 */ /* 0x000fea0003800000 */
.L_x_7688:
        /* <DEDUP_REMOVED lines=55> */
.L_x_7692:
[----:B------:R-:W-:Y:S05]  /*1cf0*/  BSYNC B1 ;  /* 0x0000000000017941 */ /* 0x000fea0003800000 */
.L_x_7691:
        /* <DEDUP_REMOVED lines=26> */
.L_x_7684:
[----:B------:R-:W-:Y:S05]  /*1ea0*/  BSYNC B0 ;  /* 0x0000000000007941 */ /* 0x000fea0003800000 */
.L_x_7683:
        /* <DEDUP_REMOVED lines=37> */
.L_x_7697:
        /* <DEDUP_REMOVED lines=8> */
.L_x_7696:
[----:B------:R-:W-:Y:S05]  /*2180*/  BSYNC B1 ;  /* 0x0000000000017941 */ /* 0x000fea0003800000 */
.L_x_7695:
        /* <DEDUP_REMOVED lines=10> */
.L_x_7700:
        /* <DEDUP_REMOVED lines=52> */
.L_x_7699:
[----:B------:R-:W-:Y:S05]  /*2570*/  BSYNC B1 ;  /* 0x0000000000017941 */ /* 0x000fea0003800000 */
.L_x_7698:
        /* <DEDUP_REMOVED lines=31> */
.L_x_7702:
[----:B------:R-:W-:Y:S05]  /*2770*/  BSYNC B1 ;  /* 0x0000000000017941 */ /* 0x000fea0003800000 */
.L_x_7701:
        /* <DEDUP_REMOVED lines=14> */
.L_x_7694:
[----:B------:R-:W-:Y:S05]  /*2860*/  BSYNC B0 ;  /* 0x0000000000007941 */ /* 0x000fea0003800000 */
.L_x_7693:
        /* <DEDUP_REMOVED lines=26> */
.L_x_7706:
        /* <DEDUP_REMOVED lines=33> */
.L_x_7704:
[----:B------:R-:W-:Y:S05]  /*2c20*/  BSYNC B6 ;  /* 0x0000000000067941 */ /* 0x000fea0003800000 */
.L_x_7703:
[----:B------:R-:W-:Y:S05]  /*2c30*/  BRA.DIV ~URZ, `(.L_x_7707) ;  /* 0x000011a27f007947 */ /* 0x000fea000b800000 */
[----:B0-----:R-:W-:-:S04]  /*2c40*/  IMAD.MOV.U32 R11, RZ, RZ, RZ ;  /* 0x000000ffff0b7224 */ /* 0x001fc800078e00ff */
.L_x_7719:
        /* <DEDUP_REMOVED lines=10> */
.L_x_7720:
        /* <DEDUP_REMOVED lines=30> */
.L_x_7710:
[----:B------:R-:W-:Y:S05]  /*2ed0*/  BSYNC B0 ;  /* 0x0000000000007941 */ /* 0x000fea0003800000 */
.L_x_7709:
        /* <DEDUP_REMOVED lines=27> */
.L_x_7712:
[----:B------:R-:W-:Y:S05]  /*3090*/  BSYNC B0 ;  /* 0x0000000000007941 */ /* 0x000fea0003800000 */
.L_x_7711:
        /* <DEDUP_REMOVED lines=15> */
.L_x_7714:
[----:B------:R-:W-:Y:S05]  /*3190*/  BSYNC B0 ;  /* 0x0000000000007941 */ /* 0x000fea0003800000 */
.L_x_7713:
        /* <DEDUP_REMOVED lines=27> */
.L_x_7716:
[----:B------:R-:W-:Y:S05]  /*3350*/  BSYNC B0 ;  /* 0x0000000000007941 */ /* 0x000fea0003800000 */
.L_x_7715:
        /* <DEDUP_REMOVED lines=100> */
.L_x_7679:
        /* <DEDUP_REMOVED lines=19> */
.L_x_7705:
        /* <DEDUP_REMOVED lines=20> */
.L_x_7681:
[----:B------:R-:W-:Y:S01]  /*3c10*/  IMAD.MOV.U32 R14, RZ, RZ, -0x800001 ;  /* 0xff7fffffff0e7424 */ /* 0x000fe200078e00ff */
[----:B------:R-:W-:Y:S01]  /*3c20*/  MOV R4, 0x3c70 ;  /* 0x00003c7000047802 */ /* 0x000fe20000000f00 */
[----:B------:R-:W-:Y:S02]  /*3c30*/  IMAD.MOV.U32 R15, RZ, RZ, 0x10 ;  /* 0x00000010ff0f7424 */ /* 0x000fe400078e00ff */
[----:B------:R-:W-:Y:S02]  /*3c40*/  IMAD.MOV.U32 R16, RZ, RZ, 0x1f ;  /* 0x0000001fff107424 */ /* 0x000fe400078e00ff */
[----:B------:R-:W-:Y:S02]  /*3c50*/  IMAD.MOV.U32 R17, RZ, RZ, -0x1 ;  /* 0xffffffffff117424 */ /* 0x000fe400078e00ff */
[----:B------:R-:W-:Y:S05]  /*3c60*/  CALL.REL.NOINC `($__internal_190_$__cuda_sm70_shflsync_bfly_p) ;  /* 0x000006d000007944 */ /* 0x000fea0003c00000 */
[----:B-1----:R-:W-:Y:S01]  /*3c70*/  MOV R4, R14 ;  /* 0x0000000e00047202 */ /* 0x002fe20000000f00 */
[----:B0-----:R-:W-:Y:S05]  /*3c80*/  BRA `(.L_x_7717) ;  /* 0xffffd2b000007947 */ /* 0x001fea000383ffff */
.L_x_7682:
[----:B------:R-:W-:Y:S01]  /*3c90*/  IMAD.MOV.U32 R14, RZ, RZ, R19 ;  /* 0x000000ffff0e7224 */ /* 0x000fe200078e0013 */
[----:B------:R-:W-:Y:S01]  /*3ca0*/  MOV R4, 0x3cf0 ;  /* 0x00003cf000047802 */ /* 0x000fe20000000f00 */
[----:B------:R-:W-:Y:S02]  /*3cb0*/  IMAD.MOV.U32 R15, RZ, RZ, 0x8 ;  /* 0x00000008ff0f7424 */ /* 0x000fe400078e00ff */
[----:B------:R-:W-:-:S02]  /*3cc0*/  IMAD.MOV.U32 R16, RZ, RZ, 0x1f ;  /* 0x0000001fff107424 */ /* 0x000fc400078e00ff */
[----:B------:R-:W-:Y:S02]  /*3cd0*/  IMAD.MOV.U32 R17, RZ, RZ, -0x1 ;  /* 0xffffffffff117424 */ /* 0x000fe400078e00ff */
[----:B------:R-:W-:Y:S05]  /*3ce0*/  CALL.REL.NOINC `($__internal_190_$__cuda_sm70_shflsync_bfly_p) ;  /* 0x0000065000007944 */ /* 0x000fea0003c00000 */
[----:B-1----:R-:W-:Y:S01]  /*3cf0*/  FMNMX.FTZ R13, R19, R14, !PT ;  /* 0x0000000e130d7209 */ /* 0x002fe20007810000 */
[----:B0-----:R-:W-:Y:S01]  /*3d00*/  HFMA2.MMA R15, -RZ, RZ, 0, 2.384185791015625e-07 ;  /* 0x00000004ff0f7435 */ /* 0x001fe200000001ff */
[----:B------:R-:W-:Y:S01]  /*3d10*/  IMAD.MOV.U32 R16, RZ, RZ, 0x1f ;  /* 0x0000001fff107424 */ /* 0x000fe200078e00ff */
[----:B------:R-:W-:Y:S01]  /*3d20*/  MOV R4, 0x3d60 ;  /* 0x00003d6000047802 */ /* 0x000fe20000000f00 */
[----:B------:R-:W-:Y:S02]  /*3d30*/  IMAD.MOV.U32 R17, RZ, RZ, -0x1 ;  /* 0xffffffffff117424 */ /* 0x000fe400078e00ff */
[----:B------:R-:W-:Y:S02]  /*3d40*/  IMAD.MOV.U32 R14, RZ, RZ, R13 ;  /* 0x000000ffff0e7224 */ /* 0x000fe400078e000d */
[----:B------:R-:W-:Y:S05]  /*3d50*/  CALL.REL.NOINC `($__internal_190_$__cuda_sm70_shflsync_bfly_p) ;  /* 0x000005e000007944 */ /* 0x000fea0003c00000 */
[----:B-1----:R-:W-:Y:S01]  /*3d60*/  FMNMX.FTZ R13, R13, R14, !PT ;  /* 0x0000000e0d0d7209 */ /* 0x002fe20007810000 */
[----:B0-----:R-:W-:Y:S01]  /*3d70*/  IMAD.MOV.U32 R15, RZ, RZ, 0x2 ;  /* 0x00000002ff0f7424 */ /* 0x001fe200078e00ff */
[----:B------:R-:W-:Y:S01]  /*3d80*/  MOV R16, 0x1f ;  /* 0x0000001f00107802 */ /* 0x000fe20000000f00 */
[----:B------:R-:W-:Y:S01]  /*3d90*/  IMAD.MOV.U32 R17, RZ, RZ, -0x1 ;  /* 0xffffffffff117424 */ /* 0x000fe200078e00ff */
[----:B------:R-:W-:Y:S01]  /*3da0*/  MOV R4, 0x3dd0 ;  /* 0x00003dd000047802 */ /* 0x000fe20000000f00 */
[----:B------:R-:W-:-:S02]  /*3db0*/  IMAD.MOV.U32 R14, RZ, RZ, R13 ;  /* 0x000000ffff0e7224 */ /* 0x000fc400078e000d */
[----:B------:R-:W-:Y:S05]  /*3dc0*/  CALL.REL.NOINC `($__internal_190_$__cuda_sm70_shflsync_bfly_p) ;  /* 0x0000057000007944 */ /* 0x000fea0003c00000 */
[----:B01----:R-:W-:Y:S05]  /*3dd0*/  BRA `(.L_x_7718) ;  /* 0xffffd1e000007947 */ /* 0x003fea000383ffff */
.L_x_7707:
[----:B0-----:R-:W-:Y:S01]  /*3de0*/  HFMA2.MMA R16, -RZ, RZ, 0, 1.847743988037109375e-06 ;  /* 0x0000001fff107435 */ /* 0x001fe200000001ff */
[----:B------:R-:W-:Y:S01]  /*3df0*/  IMAD.MOV.U32 R14, RZ, RZ, RZ ;  /* 0x000000ffff0e7224 */ /* 0x000fe200078e00ff */
[----:B------:R-:W-:Y:S01]  /*3e00*/  MOV R4, 0x3e40 ;  /* 0x00003e4000047802 */ /* 0x000fe20000000f00 */
[----:B------:R-:W-:-:S02]  /*3e10*/  IMAD.MOV.U32 R15, RZ, RZ, 0x1 ;  /* 0x00000001ff0f7424 */ /* 0x000fc400078e00ff */
[----:B------:R-:W-:Y:S02]  /*3e20*/  IMAD.MOV.U32 R17, RZ, RZ, -0x1 ;  /* 0xffffffffff117424 */ /* 0x000fe400078e00ff */
[----:B------:R-:W-:Y:S05]  /*3e30*/  CALL.REL.NOINC `($__internal_190_$__cuda_sm70_shflsync_bfly_p) ;  /* 0x0000050000007944 */ /* 0x000fea0003c00000 */
[----:B-1----:R-:W-:Y:S01]  /*3e40*/  IMAD.MOV.U32 R11, RZ, RZ, R14 ;  /* 0x000000ffff0b7224 */ /* 0x002fe200078e000e */
[----:B0-----:R-:W-:Y:S05]  /*3e50*/  BRA `(.L_x_7719) ;  /* 0xffffedf000007947 */ /* 0x001fea000383ffff */
.L_x_7708:
[----:B------:R-:W-:Y:S01]  /*3e60*/  IMAD.MOV.U32 R14, RZ, RZ, RZ ;  /* 0x000000ffff0e7224 */ /* 0x000fe200078e00ff */
[----:B------:R-:W-:Y:S01]  /*3e70*/  MOV R16, 0x1f ;  /* 0x0000001f00107802 */ /* 0x000fe20000000f00 */
[----:B------:R-:W-:Y:S01]  /*3e80*/  IMAD.MOV.U32 R15, RZ, RZ, 0x1 ;  /* 0x00000001ff0f7424 */ /* 0x000fe200078e00ff */
[----:B------:R-:W-:Y:S01]  /*3e90*/  MOV R4, 0x3ec0 ;  /* 0x00003ec000047802 */ /* 0x000fe20000000f00 */
[----:B------:R-:W-:Y:S02]  /*3ea0*/  IMAD.MOV.U32 R17, RZ, RZ, -0x1 ;  /* 0xffffffffff117424 */ /* 0x000fe400078e00ff */
[----:B------:R-:W-:Y:S05]  /*3eb0*/  CALL.REL.NOINC `($__internal_190_$__cuda_sm70_shflsync_bfly_p) ;  /* 0x0000048000007944 */ /* 0x000fea0003c00000 */
[----:B-1----:R-:W-:Y:S01]  /*3ec0*/  FADD.FTZ R10, RZ, R14 ;  /* 0x0000000eff0a7221 */ /* 0x002fe20000010000 */
[----:B0-----:R-:W-:Y:S01]  /*3ed0*/  MOV R17, 0xffffffff ;  /* 0xffffffff00117802 */ /* 0x001fe20000000f00 */
[----:B------:R-:W-:Y:S01]  /*3ee0*/  IMAD.MOV.U32 R14, RZ, RZ, RZ ;  /* 0x000000ffff0e7224 */ /* 0x000fe200078e00ff */
[----:B------:R-:W-:Y:S01]  /*3ef0*/  MOV R4, 0x3f30 ;  /* 0x00003f3000047802 */ /* 0x000fe20000000f00 */
[----:B------:R-:W-:Y:S02]  /*3f00*/  IMAD.MOV.U32 R15, RZ, RZ, 0x1 ;  /* 0x00000001ff0f7424 */ /* 0x000fe400078e00ff */
[----:B------:R-:W-:-:S02]  /*3f10*/  IMAD.MOV.U32 R16, RZ, RZ, 0x1f ;  /* 0x0000001fff107424 */ /* 0x000fc400078e00ff */
[----:B------:R-:W-:Y:S05]  /*3f20*/  CALL.REL.NOINC `($__internal_190_$__cuda_sm70_shflsync_bfly_p) ;  /* 0x0000041000007944 */ /* 0x000fea0003c00000 */
[----:B-1----:R-:W-:Y:S01]  /*3f30*/  FADD.FTZ R12, RZ, R14 ;  /* 0x0000000eff0c7221 */ /* 0x002fe20000010000 */
[----:B------:R-:W-:Y:S01]  /*3f40*/  MOV R4, 0x3fa0 ;  /* 0x00003fa000047802 */ /* 0x000fe20000000f00 */
[----:B------:R-:W-:-:S02]  /*3f50*/  IMAD.MOV.U32 R14, RZ, RZ, RZ ;  /* 0x000000ffff0e7224 */ /* 0x000fc400078e00ff */
[----:B0-----:R-:W-:Y:S02]  /*3f60*/  IMAD.MOV.U32 R15, RZ, RZ, 0x1 ;  /* 0x00000001ff0f7424 */ /* 0x001fe400078e00ff */
[----:B------:R-:W-:Y:S02]  /*3f70*/  IMAD.MOV.U32 R16, RZ, RZ, 0x1f ;  /* 0x0000001fff107424 */ /* 0x000fe400078e00ff */
[----:B------:R-:W-:Y:S02]  /*3f80*/  IMAD.MOV.U32 R17, RZ, RZ, -0x1 ;  /* 0xffffffffff117424 */ /* 0x000fe400078e00ff */
[----:B------:R-:W-:Y:S05]  /*3f90*/  CALL.REL.NOINC `($__internal_190_$__cuda_sm70_shflsync_bfly_p) ;  /* 0x000003a000007944 */ /* 0x000fea0003c00000 */
[----:B-1----:R-:W-:Y:S01]  /*3fa0*/  FADD.FTZ R13, RZ, R14 ;  /* 0x0000000eff0d7221 */ /* 0x002fe20000010000 */
[----:B------:R-:W-:Y:S01]  /*3fb0*/  HFMA2.MMA R14, -RZ, RZ, 0, 0 ;  /* 0x00000000ff0e7435 */ /* 0x000fe200000001ff */
[----:B0-----:R-:W-:Y:S01]  /*3fc0*/  IMAD.MOV.U32 R15, RZ, RZ, 0x1 ;  /* 0x00000001ff0f7424 */ /* 0x001fe200078e00ff */
[----:B------:R-:W-:Y:S01]  /*3fd0*/  MOV R4, 0x4010 ;  /* 0x0000401000047802 */ /* 0x000fe20000000f00 */
[----:B------:R-:W-:Y:S02]  /*3fe0*/  IMAD.MOV.U32 R16, RZ, RZ, 0x1f ;  /* 0x0000001fff107424 */ /* 0x000fe400078e00ff */
[----:B------:R-:W-:-:S02]  /*3ff0*/  IMAD.MOV.U32 R17, RZ, RZ, -0x1 ;  /* 0xffffffffff117424 */ /* 0x000fc400078e00ff */
[----:B------:R-:W-:Y:S05]  /*4000*/  CALL.REL.NOINC `($__internal_190_$__cuda_sm70_shflsync_bfly_p) ;  /* 0x0000033000007944 */ /* 0x000fea0003c00000 */
[----:B-1----:R-:W-:Y:S01]  /*4010*/  FADD.FTZ R25, RZ, R14 ;  /* 0x0000000eff197221 */ /* 0x002fe20000010000 */
[----:B0-----:R-:W-:Y:S01]  /*4020*/  MOV R15, 0x1 ;  /* 0x00000001000f7802 */ /* 0x001fe20000000f00 */
[----:B------:R-:W-:Y:S01]  /*4030*/  IMAD.MOV.U32 R14, RZ, RZ, RZ ;  /* 0x000000ffff0e7224 */ /* 0x000fe200078e00ff */
[----:B------:R-:W-:Y:S01]  /*4040*/  MOV R4, 0x4080 ;  /* 0x0000408000047802 */ /* 0x000fe20000000f00 */
[----:B------:R-:W-:-:S02]  /*4050*/  IMAD.MOV.U32 R16, RZ, RZ, 0x1f ;  /* 0x0000001fff107424 */ /* 0x000fc400078e00ff */
[----:B------:R-:W-:Y:S02]  /*4060*/  IMAD.MOV.U32 R17, RZ, RZ, -0x1 ;  /* 0xffffffffff117424 */ /* 0x000fe400078e00ff */
[----:B------:R-:W-:Y:S05]  /*4070*/  CALL.REL.NOINC `($__internal_190_$__cuda_sm70_shflsync_bfly_p) ;  /* 0x000002c000007944 */ /* 0x000fea0003c00000 */
[----:B0-----:R-:W-:Y:S01]  /*4080*/  HFMA2.MMA R16, -RZ, RZ, 0, 1.847743988037109375e-06 ;  /* 0x0000001fff107435 */ /* 0x001fe200000001ff */
[----:B-1----:R-:W-:Y:S01]  /*4090*/  FADD.FTZ R2, RZ, R14 ;  /* 0x0000000eff027221 */ /* 0x002fe20000010000 */
[----:B------:R-:W-:Y:S01]  /*40a0*/  MOV R4, 0x40f0 ;  /* 0x000040f000047802 */ /* 0x000fe20000000f00 */
[----:B------:R-:W-:Y:S02]  /*40b0*/  IMAD.MOV.U32 R14, RZ, RZ, RZ ;  /* 0x000000ffff0e7224 */ /* 0x000fe400078e00ff */
[----:B------:R-:W-:Y:S02]  /*40c0*/  IMAD.MOV.U32 R15, RZ, RZ, 0x1 ;  /* 0x00000001ff0f7424 */ /* 0x000fe400078e00ff */
[----:B------:R-:W-:Y:S02]  /*40d0*/  IMAD.MOV.U32 R17, RZ, RZ, -0x1 ;  /* 0xffffffffff117424 */ /* 0x000fe400078e00ff */
[----:B------:R-:W-:Y:S05]  /*40e0*/  CALL.REL.NOINC `($__internal_190_$__cuda_sm70_shflsync_bfly_p) ;  /* 0x0000025000007944 */ /* 0x000fea0003c00000 */
[----:B-1----:R-:W-:Y:S01]  /*40f0*/  FADD.FTZ R20, RZ, R14 ;  /* 0x0000000eff147221 */ /* 0x002fe20000010000 */
[----:B0-----:R-:W-:Y:S01]  /*4100*/  MOV R17, 0xffffffff ;  /* 0xffffffff00117802 */ /* 0x001fe20000000f00 */
[----:B------:R-:W-:Y:S01]  /*4110*/  IMAD.MOV.U32 R14, RZ, RZ, RZ ;  /* 0x000000ffff0e7224 */ /* 0x000fe200078e00ff */
[----:B------:R-:W-:Y:S01]  /*4120*/  MOV R4, 0x4160 ;  /* 0x0000416000047802 */ /* 0x000fe20000000f00 */
[----:B------:R-:W-:-:S02]  /*4130*/  IMAD.MOV.U32 R15, RZ, RZ, 0x1 ;  /* 0x00000001ff0f7424 */ /* 0x000fc400078e00ff */
[----:B------:R-:W-:Y:S02]  /*4140*/  IMAD.MOV.U32 R16, RZ, RZ, 0x1f ;  /* 0x0000001fff107424 */ /* 0x000fe400078e00ff */
[----:B------:R-:W-:Y:S05]  /*4150*/  CALL.REL.NOINC `($__internal_190_$__cuda_sm70_shflsync_bfly_p) ;  /* 0x000001e000007944 */ /* 0x000fea0003c00000 */
[----:B-1----:R-:W-:Y:S01]  /*4160*/  FADD.FTZ R23, RZ, R14 ;  /* 0x0000000eff177221 */ /* 0x002fe20000010000 */
[----:B------:R-:W-:Y:S01]  /*4170*/  MOV R4, 0x41d0 ;  /* 0x000041d000047802 */ /* 0x000fe20000000f00 */
[----:B------:R-:W-:Y:S02]  /*4180*/  IMAD.MOV.U32 R14, RZ, RZ, RZ ;  /* 0x000000ffff0e7224 */ /* 0x000fe400078e00ff */
        /* <DEDUP_REMOVED lines=8> */
[----:B------:R-:W-:-:S02]  /*4210*/  IMAD.MOV.U32 R16, RZ, RZ, 0x1f ;  /* 0x0000001fff107424 */ /* 0x000fc400078e00ff */
[----:B------:R-:W-:Y:S02]  /*4220*/  IMAD.MOV.U32 R17, RZ, RZ, -0x1 ;  /* 0xffffffffff117424 */ /* 0x000fe400078e00ff */
[----:B------:R-:W-:Y:S05]  /*4230*/  CALL.REL.NOINC `($__internal_190_$__cuda_sm70_shflsync_bfly_p) ;  /* 0x0000010000007944 */ /* 0x000fea0003c00000 */
[----:B-1----:R-:W-:Y:S01]  /*4240*/  FADD.FTZ R21, RZ, R14 ;  /* 0x0000000eff157221 */ /* 0x002fe20000010000 */
[----:B0-----:R-:W-:Y:S01]  /*4250*/  MOV R15, 0x1 ;  /* 0x00000001000f7802 */ /* 0x001fe20000000f00 */
[----:B------:R-:W-:Y:S01]  /*4260*/  IMAD.MOV.U32 R14, RZ, RZ, RZ ;  /* 0x000000ffff0e7224 */ /* 0x000fe200078e00ff */
[----:B------:R-:W-:Y:S01]  /*4270*/  MOV R4, 0x42b0 ;  /* 0x000042b000047802 */ /* 0x000fe20000000f00 */
[----:B------:R-:W-:Y:S02]  /*4280*/  IMAD.MOV.U32 R16, RZ, RZ, 0x1f ;  /* 0x0000001fff107424 */ /* 0x000fe400078e00ff */
[----:B------:R-:W-:Y:S02]  /*4290*/  IMAD.MOV.U32 R17, RZ, RZ, -0x1 ;  /* 0xffffffffff117424 */ /* 0x000fe400078e00ff */
[----:B------:R-:W-:Y:S05]  /*42a0*/  CALL.REL.NOINC `($__internal_190_$__cuda_sm70_shflsync_bfly_p) ;  /* 0x0000009000007944 */ /* 0x000fea0003c00000 */
[----:B0-----:R-:W-:Y:S01]  /*42b0*/  HFMA2.MMA R16, -RZ, RZ, 0, 1.847743988037109375e-06 ;  /* 0x0000001fff107435 */ /* 0x001fe200000001ff */
[----:B-1----:R-:W-:Y:S01]  /*42c0*/  FADD.FTZ R0, RZ, R14 ;  /* 0x0000000eff007221 */ /* 0x002fe20000010000 */
[----:B------:R-:W-:Y:S01]  /*42d0*/  MOV R4, 0x4320 ;  /* 0x0000432000047802 */ /* 0x000fe20000000f00 */
[----:B------:R-:W-:Y:S02]  /*42e0*/  IMAD.MOV.U32 R14, RZ, RZ, RZ ;  /* 0x000000ffff0e7224 */ /* 0x000fe400078e00ff */
[----:B------:R-:W-:-:S02]  /*42f0*/  IMAD.MOV.U32 R15, RZ, RZ, 0x1 ;  /* 0x00000001ff0f7424 */ /* 0x000fc400078e00ff */
[----:B------:R-:W-:Y:S02]  /*4300*/  IMAD.MOV.U32 R17, RZ, RZ, -0x1 ;  /* 0xffffffffff117424 */ /* 0x000fe400078e00ff */
[----:B------:R-:W-:Y:S05]  /*4310*/  CALL.REL.NOINC `($__internal_190_$__cuda_sm70_shflsync_bfly_p) ;  /* 0x0000002000007944 */ /* 0x000fea0003c00000 */
[----:B-1----:R-:W-:Y:S01]  /*4320*/  IMAD.MOV.U32 R19, RZ, RZ, R14 ;  /* 0x000000ffff137224 */ /* 0x002fe200078e000e */
[----:B0-----:R-:W-:Y:S05]  /*4330*/  BRA `(.L_x_7720) ;  /* 0xffffe9b000007947 */ /* 0x001fea000383ffff */
        .weak           $__internal_190_$__cuda_sm70_shflsync_bfly_p
        .type           $__internal_190_$__cuda_sm70_shflsync_bfly_p,@function
        .size           $__internal_190_$__cuda_sm70_shflsync_bfly_p,(.L_x_23357 - $__internal_190_$__cuda_sm70_shflsync_bfly_p)
$__internal_190_$__cuda_sm70_shflsync_bfly_p:
[----:B------:R-:W-:Y:S01]  /*4340*/  IMAD.MOV.U32 R5, RZ, RZ, 0x0 ;  /* 0x00000000ff057424 */ /* 0x000fe200078e00ff */
[----:B------:R-:W-:Y:S04]  /*4350*/  WARPSYNC R17 ;  /* 0x0000001100007348 */ /* 0x000fe80003800000 */
[----:B------:R0:W1:Y:S01]  /*4360*/  SHFL.BFLY PT, R14, R14, R15, R16 ;  /* 0x0c00000f0e0e7389 */ /* 0x00006200000e0010 */
[----:B------:R-:W-:Y:S05]  /*4370*/  RET.REL.NODEC R4 `(_ZN4vllm25paged_attention_v1_kernelI13__nv_bfloat16hLi192ELi16ELi128ELNS_18Fp8KVCacheDataTypeE1ELb1EEEvPT_PKS3_PKT0_S9_ifPKiSB_iPKfiiiSD_SD_iiiii) ;  /* 0xffffbc8004007950 */ /* 0x000fea0003c3ffff */
.L_x_7721:
        /* <DEDUP_REMOVED lines=16> */
.L_x_23357:


//--------------------- .text._ZN4vllm25paged_attention_v1_kernelI13__nv_bfloat16hLi128ELi16ELi128ELNS_18Fp8KVCacheDataTypeE1ELb1EEEvPT_PKS3_PKT0_S9_ifPKiSB_iPKfiiiSD_SD_iiiii --------------------------
	.section	.text._ZN4vllm25paged_attention_v1_kernelI13__nv_bfloat16hLi128ELi16ELi128ELNS_18Fp8KVCacheDataTypeE1ELb1EEEvPT_PKS3_PKT0_S9_ifPKiSB_iPKfiiiSD_SD_iiiii,"ax",@progbits
	.sectioninfo	@"SHI_REGISTERS=32"
	.align	128
        .global         _ZN4vllm25paged_attention_v1_kernelI13__nv_bfloat16hLi128ELi16ELi128ELNS_18Fp8KVCacheDataTypeE1ELb1EEEvPT_PKS3_PKT0_S9_ifPKiSB_iPKfiiiSD_SD_iiiii
        .type           _ZN4vllm25paged_attention_v1_kernelI13__nv_bfloat16hLi128ELi16ELi128ELNS_18Fp8KVCacheDataTypeE1ELb1EEEvPT_PKS3_PKT0_S9_ifPKiSB_iPKfiiiSD_SD_iiiii,@function
        .size           _ZN4vllm25paged_attention_v1_kernelI13__nv_bfloat16hLi128ELi16ELi128ELNS_18Fp8KVCacheDataTypeE1ELb1EEEvPT_PKS3_PKT0_S9_ifPKiSB_iPKfiiiSD_SD_iiiii,(.L_x_23358 - _ZN4vllm25paged_attention_v1_kernelI13__nv_bfloat16hLi128ELi16ELi128ELNS_18Fp8KVCacheDataTypeE1ELb1EEEvPT_PKS3_PKT0_S9_ifPKiSB_iPKfiiiSD_SD_iiiii)
        .other          _ZN4vllm25paged_attention_v1_kernelI13__nv_bfloat16hLi128ELi16ELi128ELNS_18Fp8KVCacheDataTypeE1ELb1EEEvPT_PKS3_PKT0_S9_ifPKiSB_iPKfiiiSD_SD_iiiii,@"STO_CUDA_ENTRY STV_DEFAULT"
_ZN4vllm25paged_attention_v1_kernelI13__nv_bfloat16hLi128ELi16ELi128ELNS_18Fp8KVCacheDataTypeE1ELb1EEEvPT_PKS3_PKT0_S9_ifPKiSB_iPKfiiiSD_SD_iiiii:
.text._ZN4vllm25paged_attention_v1_kernelI13__nv_bfloat16hLi128ELi16ELi128ELNS_18Fp8KVCacheDataTypeE1ELb1EEEvPT_PKS3_PKT0_S9_ifPKiSB_iPKfiiiSD_SD_iiiii:
        /* <DEDUP_REMOVED lines=45> */
.L_x_7726:
        /* <DEDUP_REMOVED lines=13> */
.L_x_7725:
[----:B------:R-:W-:Y:S05]  /*03a0*/  BSYNC B1 ;  /* 0x0000000000017941 */ /* 0x000fea0003800000 */
.L_x_7724:
        /* <DEDUP_REMOVED lines=10> */
.L_x_7727:
        /* <DEDUP_REMOVED lines=21> */
.L_x_7723:
[----:B--2---:R-:W-:Y:S05]  /*05a0*/  BSYNC B0 ;  /* 0x0000000000007941 */ /* 0x004fea0003800000 */
.L_x_7722:
        /* <DEDUP_REMOVED lines=90> */
.L_x_7728:
[----:B------:R-:W-:-:S04]  /*0b50*/  IMAD.MOV.U32 R9, RZ, RZ, c[0x0][0xc] ;  /* 0x00000300ff097624 */ /* 0x000fc800078e00ff */
[----:B------:R-:W-:-:S04]  /*0b60*/  IMAD R9, R9, c[0x0][0x1c8], R4 ;  /* 0x0000720009097a24 */ /* 0x000fc800078e0204 */
[----:B------:R-:W-:-:S03]  /*0b70*/  IMAD R9, R9, c[0x0][0x1d8], RZ ;  /* 0x0000760009097a24 */ /* 0x000fc600078e02ff */
.L_x_7729:
        /* <DEDUP_REMOVED lines=22> */
.L_x_7733:
        /* <DEDUP_REMOVED lines=37> */
.L_x_7731:
[----:B------:R-:W-:Y:S05]  /*0f30*/  BSYNC B7 ;  /* 0x0000000000077941 */ /* 0x000fea0003800000 */
.L_x_7730:
[----:B------:R-:W-:Y:S05]  /*0f40*/  BRA.DIV ~URZ, `(.L_x_7734) ;  /* 0x000029027f007947 */ /* 0x000fea000b800000 */
[----:B------:R-:W-:-:S04]  /*0f50*/  MOV R2, 0xff7fffff ;  /* 0xff7fffff00027802 */ /* 0x000fc80000000f00 */
.L_x_7766:
        /* <DEDUP_REMOVED lines=8> */
.L_x_7767:
        /* <DEDUP_REMOVED lines=33> */
.L_x_7740:
        /* <DEDUP_REMOVED lines=11> */
.L_x_7739:
[----:B------:R-:W-:Y:S05]  /*12a0*/  BSYNC B1 ;  /* 0x0000000000017941 */ /* 0x000fea0003800000 */
.L_x_7738:
        /* <DEDUP_REMOVED lines=10> */
.L_x_7743:
        /* <DEDUP_REMOVED lines=100> */
.L_x_7742:
[----:B------:R-:W-:Y:S05]  /*1990*/  BSYNC B1 ;  /* 0x0000000000017941 */ /* 0x000fea0003800000 */
.L_x_7741:
        /* <DEDUP_REMOVED lines=55> */
.L_x_7745:
[----:B------:R-:W-:Y:S05]  /*1d10*/  BSYNC B1 ;  /* 0x0000000000017941 */ /* 0x000fea0003800000 */
.L_x_7744:
        /* <DEDUP_REMOVED lines=26> */
.L_x_7737:
[----:B------:R-:W-:Y:S05]  /*1ec0*/  BSYNC B0 ;  /* 0x0000000000007941 */ /* 0x000fea0003800000 */
.L_x_7736:
        /* <DEDUP_REMOVED lines=37> */
.L_x_7750:
        /* <DEDUP_REMOVED lines=8> */
.L_x_7749:
[----:B------:R-:W-:Y:S05]  /*21a0*/  BSYNC B1 ;  /* 0x0000000000017941 */ /* 0x000fea0003800000 */
.L_x_7748:
        /* <DEDUP_REMOVED lines=10> */
.L_x_7753:
        /* <DEDUP_REMOVED lines=52> */
.L_x_7752:
[----:B------:R-:W-:Y:S05]  /*2590*/  BSYNC B1 ;  /* 0x0000000000017941 */ /* 0x000fea0003800000 */
.L_x_7751:
        /* <DEDUP_REMOVED lines=31> */
.L_x_7755:
[----:B------:R-:W-:Y:S05]  /*2790*/  BSYNC B1 ;  /* 0x0000000000017941 */ /* 0x000fea0003800000 */
.L_x_7754:
        /* <DEDUP_REMOVED lines=14> */
.L_x_7747:
[----:B------:R-:W-:Y:S05]  /*2880*/  BSYNC B0 ;  /* 0x0000000000007941 */ /* 0x000fea0003800000 */
.L_x_7746:
        /* <DEDUP_REMOVED lines=26> */
.L_x_7759:
        /* <DEDUP_REMOVED lines=33> */
.L_x_7757:
[----:B------:R-:W-:Y:S05]  /*2c40*/  BSYNC B6 ;  /* 0x0000000000067941 */ /* 0x000fea0003800000 */
.L_x_7756:
[----:B------:R-:W-:Y:S05]  /*2c50*/  BRA.DIV ~URZ, `(.L_x_7760) ;  /* 0x00000d927f007947 */ /* 0x000fea000b800000 */
[----:B------:R-:W-:-:S04]  /*2c60*/  IMAD.MOV.U32 R25, RZ, RZ, RZ ;  /* 0x000000ffff197224 */ /* 0x000fc800078e00ff */
.L_x_7768:
[----:B------:R-:W-:Y:S01]  /*2c70*/  FADD.FTZ R25, RZ, R25 ;  /* 0x00000019ff197221 */ /* 0x000fe20000010000 */
[----:B------:R-:W-:Y:S05]  /*2c80*/  BRA.DIV ~URZ, `(.L_x_7761) ;  /* 0x00000de27f007947 */ /* 0x000fea000b800000 */
[----:B------:R-:W-:Y:S01]  /*2c90*/  IMAD.MOV.U32 R26, RZ, RZ, RZ ;  /* 0x000000ffff1a7224 */ /* 0x000fe200078e00ff */
[----:B------:R-:W-:Y:S01]  /*2ca0*/  CS2R R20, SRZ ;  /* 0x0000000000147805 */ /* 0x000fe2000001ff00 */
[----:B------:R-:W-:Y:S01]  /*2cb0*/  IMAD.MOV.U32 R23, RZ, RZ, RZ ;  /* 0x000000ffff177224 */ /* 0x000fe200078e00ff */
[----:B------:R-:W-:Y:S01]  /*2cc0*/  CS2R R18, SRZ ;  /* 0x0000000000127805 */ /* 0x000fe2000001ff00 */
[----:B------:R-:W-:Y:S02]  /*2cd0*/  IMAD.MOV.U32 R0, RZ, RZ, RZ ;  /* 0x000000ffff007224 */ /* 0x000fe400078e00ff */
.L_x_7769:
        /* <DEDUP_REMOVED lines=43> */
.L_x_7763:
[----:B0-----:R-:W-:Y:S05]  /*2f90*/  BSYNC B0 ;  /* 0x0000000000007941 */ /* 0x001fea0003800000 */
.L_x_7762:
        /* <DEDUP_REMOVED lines=28> */
.L_x_7765:
[----:B0-----:R-:W-:Y:S05]  /*3160*/  BSYNC B0 ;  /* 0x0000000000007941 */ /* 0x001fea0003800000 */
.L_x_7764:
        /* <DEDUP_REMOVED lines=71> */
.L_x_7732:
        /* <DEDUP_REMOVED lines=19> */
.L_x_7758:
        /* <DEDUP_REMOVED lines=20> */
.L_x_7734:
[----:B------:R-:W-:Y:S01]  /*3850*/  IMAD.MOV.U32 R13, RZ, RZ, -0x800001 ;  /* 0xff7fffffff0d7424 */ /* 0x000fe200078e00ff */
[----:B------:R-:W-:Y:S01]  /*3860*/  MOV R2, 0x38b0 ;  /* 0x000038b000027802 */ /* 0x000fe20000000f00 */
[----:B------:R-:W-:Y:S02]  /*3870*/  IMAD.MOV.U32 R14, RZ, RZ, 0x10 ;  /* 0x00000010ff0e7424 */ /* 0x000fe400078e00ff */
[----:B------:R-:W-:Y:S02]  /*3880*/  IMAD.MOV.U32 R15, RZ, RZ, 0x1f ;  /* 0x0000001fff0f7424 */ /* 0x000fe400078e00ff */
[----:B------:R-:W-:Y:S02]  /*3890*/  IMAD.MOV.U32 R16, RZ, RZ, -0x1 ;  /* 0xffffffffff107424 */ /* 0x000fe400078e00ff */
[----:B------:R-:W-:Y:S05]  /*38a0*/  CALL.REL.NOINC `($__internal_191_$__cuda_sm70_shflsync_bfly_p) ;  /* 0x000004e000007944 */ /* 0x000fea0003c00000 */
[----:B-1----:R-:W-:Y:S01]  /*38b0*/  MOV R2, R14 ;  /* 0x0000000e00027202 */ /* 0x002fe20000000f00 */
[----:B0-----:R-:W-:Y:S05]  /*38c0*/  BRA `(.L_x_7766) ;  /* 0xffffd69000007947 */ /* 0x001fea000383ffff */
.L_x_7735:
[----:B------:R-:W-:Y:S01]  /*38d0*/  IMAD.MOV.U32 R14, RZ, RZ, 0x8 ;  /* 0x00000008ff0e7424 */ /* 0x000fe200078e00ff */
[----:B------:R-:W-:Y:S01]  /*38e0*/  MOV R2, 0x3920 ;  /* 0x0000392000027802 */ /* 0x000fe20000000f00 */
[----:B------:R-:W-:Y:S02]  /*38f0*/  IMAD.MOV.U32 R15, RZ, RZ, 0x1f ;  /* 0x0000001fff0f7424 */ /* 0x000fe400078e00ff */
[----:B------:R-:W-:-:S02]  /*3900*/  IMAD.MOV.U32 R16, RZ, RZ, -0x1 ;  /* 0xffffffffff107424 */ /* 0x000fc400078e00ff */
[----:B------:R-:W-:Y:S05]  /*3910*/  CALL.REL.NOINC `($__internal_191_$__cuda_sm70_shflsync_bfly_p) ;  /* 0x0000047000007944 */ /* 0x000fea0003c00000 */
[----:B0-----:R-:W-:Y:S01]  /*3920*/  HFMA2.MMA R15, -RZ, RZ, 0, 1.847743988037109375e-06 ;  /* 0x0000001fff0f7435 */ /* 0x001fe200000001ff */
[----:B-1----:R-:W-:Y:S01]  /*3930*/  FMNMX.FTZ R13, R13, R14, !PT ;  /* 0x0000000e0d0d7209 */ /* 0x002fe20007810000 */
[----:B------:R-:W-:Y:S01]  /*3940*/  IMAD.MOV.U32 R14, RZ, RZ, 0x4 ;  /* 0x00000004ff0e7424 */ /* 0x000fe200078e00ff */
[----:B------:R-:W-:Y:S01]  /*3950*/  MOV R2, 0x3980 ;  /* 0x0000398000027802 */ /* 0x000fe20000000f00 */
[----:B------:R-:W-:-:S02]  /*3960*/  IMAD.MOV.U32 R16, RZ, RZ, -0x1 ;  /* 0xffffffffff107424 */ /* 0x000fc400078e00ff */
[----:B------:R-:W-:Y:S05]  /*3970*/  CALL.REL.NOINC `($__internal_191_$__cuda_sm70_shflsync_bfly_p) ;  /* 0x0000041000007944 */ /* 0x000fea0003c00000 */
[----:B01----:R-:W-:Y:S01]  /*3980*/  FMNMX.FTZ R13, R13, R14, !PT ;  /* 0x0000000e0d0d7209 */ /* 0x003fe20007810000 */
[----:B------:R-:W-:Y:S01]  /*3990*/  IMAD.MOV.U32 R14, RZ, RZ, 0x2 ;  /* 0x00000002ff0e7424 */ /* 0x000fe200078e00ff */
[----:B------:R-:W-:Y:S01]  /*39a0*/  MOV R2, 0x39e0 ;  /* 0x000039e000027802 */ /* 0x000fe20000000f00 */
[----:B------:R-:W-:-:S02]  /*39b0*/  IMAD.MOV.U32 R15, RZ, RZ, 0x1f ;  /* 0x0000001fff0f7424 */ /* 0x000fc400078e00ff */
[----:B------:R-:W-:Y:S02]  /*39c0*/  IMAD.MOV.U32 R16, RZ, RZ, -0x1 ;  /* 0xffffffffff107424 */ /* 0x000fe400078e00ff */
[----:B------:R-:W-:Y:S05]  /*39d0*/  CALL.REL.NOINC `($__internal_191_$__cuda_sm70_shflsync_bfly_p) ;  /* 0x000003b000007944 */ /* 0x000fea0003c00000 */
[----:B01----:R-:W-:Y:S05]  /*39e0*/  BRA `(.L_x_7767) ;  /* 0xffffd5f000007947 */ /* 0x003fea000383ffff */
.L_x_7760:
[----:B------:R-:W-:Y:S01]  /*39f0*/  MOV R13, RZ ;  /* 0x000000ff000d7202 */ /* 0x000fe20000000f00 */
[----:B0-----:R-:W-:Y:S01]  /*3a00*/  IMAD.MOV.U32 R14, RZ, RZ, 0x1 ;  /* 0x00000001ff0e7424 */ /* 0x001fe200078e00ff */
[----:B------:R-:W-:Y:S01]  /*3a10*/  MOV R2, 0x3a50 ;  /* 0x00003a5000027802 */ /* 0x000fe20000000f00 */
[----:B------:R-:W-:Y:S02]  /*3a20*/  IMAD.MOV.U32 R15, RZ, RZ, 0x1f ;  /* 0x0000001fff0f7424 */ /* 0x000fe400078e00ff */
[----:B------:R-:W-:Y:S02]  /*3a30*/  IMAD.MOV.U32 R16, RZ, RZ, -0x1 ;  /* 0xffffffffff107424 */ /* 0x000fe400078e00ff */
[----:B------:R-:W-:Y:S05]  /*3a40*/  CALL.REL.NOINC `($__internal_191_$__cuda_sm70_shflsync_bfly_p) ;  /* 0x0000034000007944 */ /* 0x000fea0003c00000 */
[----:B-1----:R-:W-:Y:S01]  /*3a50*/  IMAD.MOV.U32 R25, RZ, RZ, R14 ;  /* 0x000000ffff197224 */ /* 0x002fe200078e000e */
[----:B0-----:R-:W-:Y:S05]  /*3a60*/  BRA `(.L_x_7768) ;  /* 0xfffff20000007947 */ /* 0x001fea000383ffff */
.L_x_7761:
[----:B------:R-:W-:Y:S01]  /*3a70*/  HFMA2.MMA R13, -RZ, RZ, 0, 0 ;  /* 0x00000000ff0d7435 */ /* 0x000fe200000001ff */
[----:B0-----:R-:W-:Y:S01]  /*3a80*/  IMAD.MOV.U32 R14, RZ, RZ, 0x1 ;  /* 0x00000001ff0e7424 */ /* 0x001fe200078e00ff */
[----:B------:R-:W-:Y:S01]  /*3a90*/  MOV R2, 0x3ad0 ;  /* 0x00003ad000027802 */ /* 0x000fe20000000f00 */
[----:B------:R-:W-:Y:S02]  /*3aa0*/  IMAD.MOV.U32 R15, RZ, RZ, 0x1f ;  /* 0x0000001fff0f7424 */ /* 0x000fe400078e00ff */
[----:B------:R-:W-:-:S02]  /*3ab0*/  IMAD.MOV.U32 R16, RZ, RZ, -0x1 ;  /* 0xffffffffff107424 */ /* 0x000fc400078e00ff */
[----:B------:R-:W-:Y:S05]  /*3ac0*/  CALL.REL.NOINC `($__internal_191_$__cuda_sm70_shflsync_bfly_p) ;  /* 0x000002c000007944 */ /* 0x000fea0003c00000 */
[----:B-1----:R-:W-:Y:S01]  /*3ad0*/  FADD.FTZ R26, RZ, R14 ;  /* 0x0000000eff1a7221 */ /* 0x002fe20000010000 */
[----:B------:R-:W-:Y:S01]  /*3ae0*/  MOV R14, 0x1 ;  /* 0x00000001000e7802 */ /* 0x000fe20000000f00 */
[----:B0-----:R-:W-:Y:S01]  /*3af0*/  IMAD.MOV.U32 R13, RZ, RZ, RZ ;  /* 0x000000ffff0d7224 */ /* 0x001fe200078e00ff */
[----:B------:R-:W-:Y:S01]  /*3b00*/  MOV R2, 0x3b40 ;  /* 0x00003b4000027802 */ /* 0x000fe20000000f00 */
[----:B------:R-:W-:-:S02]  /*3b10*/  IMAD.MOV.U32 R15, RZ, RZ, 0x1f ;  /* 0x0000001fff0f7424 */ /* 0x000fc400078e00ff */
[----:B------:R-:W-:Y:S02]  /*3b20*/  IMAD.MOV.U32 R16, RZ, RZ, -0x1 ;  /* 0xffffffffff107424 */ /* 0x000fe400078e00ff */
[----:B------:R-:W-:Y:S05]  /*3b30*/  CALL.REL.NOINC `($__internal_191_$__cuda_sm70_shflsync_bfly_p) ;  /* 0x0000025000007944 */ /* 0x000fea0003c00000 */
[----:B0-----:R-:W-:Y:S01]  /*3b40*/  HFMA2.MMA R15, -RZ, RZ, 0, 1.847743988037109375e-06 ;  /* 0x0000001fff0f7435 */ /* 0x001fe200000001ff */
[----:B-1----:R-:W-:Y:S01]  /*3b50*/  FADD.FTZ R20, RZ, R14 ;  /* 0x0000000eff147221 */ /* 0x002fe20000010000 */
[----:B------:R-:W-:Y:S01]  /*3b60*/  MOV R2, 0x3bb0 ;  /* 0x00003bb000027802 */ /* 0x000fe20000000f00 */
[----:B------:R-:W-:Y:S02]  /*3b70*/  IMAD.MOV.U32 R13, RZ, RZ, RZ ;  /* 0x000000ffff0d7224 */ /* 0x000fe400078e00ff */
[----:B------:R-:W-:Y:S02]  /*3b80*/  IMAD.MOV.U32 R14, RZ, RZ, 0x1 ;  /* 0x00000001ff0e7424 */ /* 0x000fe400078e00ff */
[----:B------:R-:W-:Y:S02]  /*3b90*/  IMAD.MOV.U32 R16, RZ, RZ, -0x1 ;  /* 0xffffffffff107424 */ /* 0x000fe400078e00ff */
[----:B------:R-:W-:Y:S05]  /*3ba0*/  CALL.REL.NOINC `($__internal_191_$__cuda_sm70_shflsync_bfly_p) ;  /* 0x000001e000007944 */ /* 0x000fea0003c00000 */
[----:B-1----:R-:W-:Y:S01]  /*3bb0*/  FADD.FTZ R23, RZ, R14 ;  /* 0x0000000eff177221 */ /* 0x002fe20000010000 */
[----:B0-----:R-:W-:Y:S01]  /*3bc0*/  MOV R16, 0xffffffff ;  /* 0xffffffff00107802 */ /* 0x001fe20000000f00 */
[----:B------:R-:W-:Y:S01]  /*3bd0*/  IMAD.MOV.U32 R13, RZ, RZ, RZ ;  /* 0x000000ffff0d7224 */ /* 0x000fe200078e00ff */
[----:B------:R-:W-:Y:S01]  /*3be0*/  MOV R2, 0x3c20 ;  /* 0x00003c2000027802 */ /* 0x000fe20000000f00 */
[----:B------:R-:W-:-:S02]  /*3bf0*/  IMAD.MOV.U32 R14, RZ, RZ, 0x1 ;  /* 0x00000001ff0e7424 */ /* 0x000fc400078e00ff */
[----:B------:R-:W-:Y:S02]  /*3c00*/  IMAD.MOV.U32 R15, RZ, RZ, 0x1f ;  /* 0x0000001fff0f7424 */ /* 0x000fe400078e00ff */
[----:B------:R-:W-:Y:S05]  /*3c10*/  CALL.REL.NOINC `($__internal_191_$__cuda_sm70_shflsync_bfly_p) ;  /* 0x0000017000007944 */ /* 0x000fea0003c00000 */
[----:B-1----:R-:W-:Y:S01]  /*3c20*/  FADD.FTZ R18, RZ, R14 ;  /* 0x0000000eff127221 */ /* 0x002fe20000010000 */
[----:B0-----:R-:W-:Y:S01]  /*3c30*/  MOV R16, 0xffffffff ;  /* 0xffffffff00107802 */ /* 0x001fe20000000f00 */
[----:B------:R-:W-:Y:S01]  /*3c40*/  IMAD.MOV.U32 R13, RZ, RZ, RZ ;  /* 0x000000ffff0d7224 */ /* 0x000fe200078e00ff */
[----:B------:R-:W-:Y:S01]  /*3c50*/  MOV R2, 0x3c90 ;  /* 0x00003c9000027802 */ /* 0x000fe20000000f00 */
[----:B------:R-:W-:Y:S02]  /*3c60*/  IMAD.MOV.U32 R14, RZ, RZ, 0x1 ;  /* 0x00000001ff0e7424 */ /* 0x000fe400078e00ff */
[----:B------:R-:W-:Y:S02]  /*3c70*/  IMAD.MOV.U32 R15, RZ, RZ, 0x1f ;  /* 0x0000001fff0f7424 */ /* 0x000fe400078e00ff */
        /* <DEDUP_REMOVED lines=15> */
[----:B-1----:R-:W-:Y:S01]  /*3d70*/  IMAD.MOV.U32 R19, RZ, RZ, R14 ;  /* 0x000000ffff137224 */ /* 0x002fe200078e000e */
[----:B0-----:R-:W-:Y:S05]  /*3d80*/  BRA `(.L_x_7769) ;  /* 0xffffef5000007947 */ /* 0x001fea000383ffff */
        .weak           $__internal_191_$__cuda_sm70_shflsync_bfly_p
        .type           $__internal_191_$__cuda_sm70_shflsync_bfly_p,@function
        .size           $__internal_191_$__cuda_sm70_shflsync_bfly_p,(.L_x_23358 - $__internal_191_$__cuda_sm70_shflsync_bfly_p)
$__internal_191_$__cuda_sm70_shflsync_bfly_p:
[----:B------:R-:W-:Y:S01]  /*3d90*/  IMAD.MOV.U32 R3, RZ, RZ, 0x0 ;  /* 0x00000000ff037424 */ /* 0x000fe200078e00ff */
[----:B------:R-:W-:Y:S04]  /*3da0*/  WARPSYNC R16 ;  /* 0x0000001000007348 */ /* 0x000fe80003800000 */
[----:B------:R0:W1:Y:S01]  /*3db0*/  SHFL.BFLY PT, R14, R13, R14, R15 ;  /* 0x0c00000e0d0e7389 */ /* 0x00006200000e000f */
[----:B------:R-:W-:Y:S05]  /*3dc0*/  RET.REL.NODEC R2 `(_ZN4vllm25paged_attention_v1_kernelI13__nv_bfloat16hLi128ELi16ELi128ELNS_18Fp8KVCacheDataTypeE1ELb1EEEvPT_PKS3_PKT0_S9_ifPKiSB_iPKfiiiSD_SD_iiiii) ;  /* 0xffffc23002007950 */ /* 0x000fea0003c3ffff */
.L_x_7770:
        /* <DEDUP_REMOVED lines=11> */
.L_x_23358:


//--------------------- .text._ZN4vllm25paged_attention_v1_kernelI13__nv_bfloat16hLi120ELi16ELi128ELNS_18Fp8KVCacheDataTypeE1ELb1EEEvPT_PKS3_PKT0_S9_ifPKiSB_iPKfiiiSD_SD_iiiii --------------------------
	.section	.text._ZN4vllm25paged_attention_v1_kernelI13__nv_bfloat16hLi120ELi16ELi128ELNS_18Fp8KVCacheDataTypeE1ELb1EEEvPT_PKS3_PKT0_S9_ifPKiSB_iPKfiiiSD_SD_iiiii,"ax",@progbits
	.sectioninfo	@"SHI_REGISTERS=32"
	.align	128
        .global         _ZN4vllm25paged_attention_v1_kernelI13__nv_bfloat16hLi120ELi16ELi128ELNS_18Fp8KVCacheDataTypeE1ELb1EEEvPT_PKS3_PKT0_S9_ifPKiSB_iPKfiiiSD_SD_iiiii
        .type           _ZN4vllm25paged_attention_v1_kernelI13__nv_bfloat16hLi120ELi16ELi128ELNS_18Fp8KVCacheDataTypeE1ELb1EEEvPT_PKS3_PKT0_S9_ifPKiSB_iPKfiiiSD_SD_iiiii,@function
        .size           _ZN4vllm25paged_attention_v1_kernelI13__nv_bfloat16hLi120ELi16ELi128ELNS_18Fp8KVCacheDataTypeE1ELb1EEEvPT_PKS3_PKT0_S9_ifPKiSB_iPKfiiiSD_SD_iiiii,(.L_x_23359 - _ZN4vllm25paged_attention_v1_kernelI13__nv_bfloat16hLi120ELi16ELi128ELNS_18Fp8KVCacheDataTypeE1ELb1EEEvPT_PKS3_PKT0_S9_ifPKiSB_iPKfiiiSD_SD_iiiii)
        .other          _ZN4vllm25paged_attention_v1_kernelI13__nv_bfloat16hLi120ELi16ELi128ELNS_18Fp8KVCacheDataTypeE1ELb1EEEvPT_PKS3_PKT0_S9_ifPKiSB_iPKfiiiSD_SD_iiiii,@"STO_CUDA_ENTRY STV_DEFAULT"
_ZN4vllm25paged_attention_v1_kernelI13__nv_bfloat16hLi120ELi16ELi128ELNS_18Fp8KVCacheDataTypeE1ELb1EEEvPT_PKS3_PKT0_S9_ifPKiSB_iPKfiiiSD_SD_iiiii:
.text._ZN4vllm25paged_attention_v1_kernelI13__nv_bfloat16hLi120ELi16ELi128ELNS_18Fp8KVCacheDataTypeE1ELb1EEEvPT_PKS3_PKT0_S9_ifPKiSB_iPKfiiiSD_SD_iiiii:
        /* <DEDUP_REMOVED lines=45> */
.L_x_7775:
        /* <DEDUP_REMOVED lines=13> */
.L_x_7774:
[----:B------:R-:W-:Y:S05]  /*03a0*/  BSYNC B1 ;  /* 0x0000000000017941 */ /* 0x000fea0003800000 */
.L_x_7773:
        /* <DEDUP_REMOVED lines=10> */
.L_x_7776:
        /* <DEDUP_REMOVED lines=21> */
.L_x_7772:
[----:B------:R-:W-:Y:S05]  /*05a0*/  BSYNC B0 ;  /* 0x0000000000007941 */ /* 0x000fea0003800000 */
.L_x_7771:
        /* <DEDUP_REMOVED lines=88> */
.L_x_7777:
[----:B------:R-:W-:-:S04]  /*0b30*/  IMAD.MOV.U32 R13, RZ, RZ, c[0x0][0xc] ;  /* 0x00000300ff0d7624 */ /* 0x000fc800078e00ff */
[----:B------:R-:W-:-:S04]  /*0b40*/  IMAD R10, R13, c[0x0][0x1c8], R10 ;  /* 0x000072000d0a7a24 */ /* 0x000fc800078e020a */
[----:B------:R-:W-:-:S03]  /*0b50*/  IMAD R10, R10, c[0x0][0x1d8], RZ ;  /* 0x000076000a0a7a24 */ /* 0x000fc600078e02ff */
.L_x_7778:
        /* <DEDUP_REMOVED lines=22> */
.L_x_7782:
        /* <DEDUP_REMOVED lines=37> */
.L_x_7780:
[----:B------:R-:W-:Y:S05]  /*0f10*/  BSYNC B7 ;  /* 0x0000000000077941 */ /* 0x000fea0003800000 */
.L_x_7779:
[----:B------:R-:W-:Y:S05]  /*0f20*/  BRA.DIV ~URZ, `(.L_x_7783) ;  /* 0x00002ab27f007947 */ /* 0x000fea000b800000 */
[----:B------:R-:W-:-:S05]  /*0f30*/  IMAD.MOV.U32 R2, RZ, RZ, -0x800001 ;  /* 0xff7fffffff027424 */ /* 0x000fca00078e00ff */
.L_x_7825:
        /* <DEDUP_REMOVED lines=8> */
.L_x_7826:
        /* <DEDUP_REMOVED lines=33> */
.L_x_7789:
        /* <DEDUP_REMOVED lines=11> */
.L_x_7788:
[----:B------:R-:W-:Y:S05]  /*1280*/  BSYNC B1 ;  /* 0x0000000000017941 */ /* 0x000fea0003800000 */
.L_x_7787:
        /* <DEDUP_REMOVED lines=10> */
.L_x_7792:
        /* <DEDUP_REMOVED lines=100> */
.L_x_7791:
[----:B------:R-:W-:Y:S05]  /*1970*/  BSYNC B1 ;  /* 0x0000000000017941 */ /* 0x000fea0003800000 */
.L_x_7790:
        /* <DEDUP_REMOVED lines=55> */
.L_x_7794:
[----:B------:R-:W-:Y:S05]  /*1cf0*/  BSYNC B1 ;  /* 0x0000000000017941 */ /* 0x000fea0003800000 */
.L_x_7793:
        /* <DEDUP_REMOVED lines=26> */
.L_x_7786:
[----:B------:R-:W-:Y:S05]  /*1ea0*/  BSYNC B0 ;  /* 0x0000000000007941 */ /* 0x000fea0003800000 */
.L_x_7785:
        /* <DEDUP_REMOVED lines=37> */
.L_x_7799:
        /* <DEDUP_REMOVED lines=8> */
.L_x_7798:
[----:B------:R-:W-:Y:S05]  /*2180*/  BSYNC B1 ;  /* 0x0000000000017941 */ /* 0x000fea0003800000 */
.L_x_7797:
        /* <DEDUP_REMOVED lines=10> */
.L_x_7802:
        /* <DEDUP_REMOVED lines=52> */
.L_x_7801:
[----:B------:R-:W-:Y:S05]  /*2570*/  BSYNC B1 ;  /* 0x0000000000017941 */ /* 0x000fea0003800000 */
.L_x_7800:
        /* <DEDUP_REMOVED lines=31> */
.L_x_7804:
[----:B------:R-:W-:Y:S05]  /*2770*/  BSYNC B1 ;  /* 0x0000000000017941 */ /* 0x000fea0003800000 */
.L_x_7803:
        /* <DEDUP_REMOVED lines=14> */
.L_x_7796:
[----:B------:R-:W-:Y:S05]  /*2860*/  BSYNC B0 ;  /* 0x0000000000007941 */ /* 0x000fea0003800000 */
.L_x_7795:
        /* <DEDUP_REMOVED lines=26> */
.L_x_7808:
        /* <DEDUP_REMOVED lines=33> */
.L_x_7806:
[----:B------:R-:W-:Y:S05]  /*2c20*/  BSYNC B6 ;  /* 0x0000000000067941 */ /* 0x000fea0003800000 */
.L_x_7805:
[----:B------:R-:W-:Y:S05]  /*2c30*/  BRA.DIV ~URZ, `(.L_x_7809) ;  /* 0x00000f827f007947 */ /* 0x000fea000b800000 */
[----:B------:R-:W-:-:S04]  /*2c40*/  IMAD.MOV.U32 R19, RZ, RZ, RZ ;  /* 0x000000ffff137224 */ /* 0x000fc800078e00ff */
.L_x_7827:
[----:B------:R-:W-:Y:S01]  /*2c50*/  FADD.FTZ R19, RZ, R19 ;  /* 0x00000013ff137221 */ /* 0x000fe20000010000 */
[----:B------:R-:W-:Y:S05]  /*2c60*/  BRA.DIV ~URZ, `(.L_x_7810) ;  /* 0x00000fd27f007947 */ /* 0x000fea000b800000 */
[----:B------:R-:W-:Y:S01]  /*2c70*/  HFMA2.MMA R18, -RZ, RZ, 0, 0 ;  /* 0x00000000ff127435 */ /* 0x000fe200000001ff */
[----:B0-----:R-:W-:Y:S01]  /*2c80*/  CS2R R12, SRZ ;  /* 0x00000000000c7805 */ /* 0x001fe2000001ff00 */
[----:B------:R-:W-:Y:S01]  /*2c90*/  CS2R R14, SRZ ;  /* 0x00000000000e7805 */ /* 0x000fe2000001ff00 */
[----:B------:R-:W-:Y:S02]  /*2ca0*/  CS2R R16, SRZ ;  /* 0x0000000000107805 */ /* 0x000fe4000001ff00 */
.L_x_7828:
        /* <DEDUP_REMOVED lines=22> */
.L_x_7812:
[----:B------:R-:W-:Y:S05]  /*2e10*/  BSYNC B0 ;  /* 0x0000000000007941 */ /* 0x000fea0003800000 */
.L_x_7811:
        /* <DEDUP_REMOVED lines=24> */
.L_x_7816:
[----:B------:R-:W-:Y:S05]  /*2fa0*/  BSYNC B1 ;  /* 0x0000000000017941 */ /* 0x000fea0003800000 */
.L_x_7815:
[----:B0-2---:R-:W-:Y:S02]  /*2fb0*/  @!P0 FADD.FTZ R17, R17, R20 ;  /* 0x0000001411118221 */ /* 0x005fe40000010000 */
.L_x_7814:
[----:B------:R-:W-:Y:S05]  /*2fc0*/  BSYNC B0 ;  /* 0x0000000000007941 */ /* 0x000fea0003800000 */
.L_x_7813:
        /* <DEDUP_REMOVED lines=16> */
.L_x_7818:
[----:B------:R-:W-:Y:S05]  /*30d0*/  BSYNC B0 ;  /* 0x0000000000007941 */ /* 0x000fea0003800000 */
.L_x_7817:
        /* <DEDUP_REMOVED lines=24> */
.L_x_7822:
[----:B------:R-:W-:Y:S05]  /*3260*/  BSYNC B1 ;  /* 0x0000000000017941 */ /* 0x000fea0003800000 */
.L_x_7821:
[----:B0-2-4-:R-:W-:Y:S02]  /*3270*/  @!P0 FADD.FTZ R17, R17, R20 ;  /* 0x0000001411118221 */ /* 0x015fe40000010000 */
.L_x_7820:
[----:B------:R-:W-:Y:S05]  /*3280*/  BSYNC B0 ;  /* 0x0000000000007941 */ /* 0x000fea0003800000 */
.L_x_7819:
        /* <DEDUP_REMOVED lines=68> */
.L_x_7824:
[----:B------:R-:W-:Y:S05]  /*36d0*/  BSYNC B0 ;  /* 0x0000000000007941 */ /* 0x000fea0003800000 */
.L_x_7823:
        /* <DEDUP_REMOVED lines=9> */
.L_x_7781:
        /* <DEDUP_REMOVED lines=19> */
.L_x_7807:
        /* <DEDUP_REMOVED lines=20> */
.L_x_7783:
[----:B------:R-:W-:Y:S01]  /*39e0*/  IMAD.MOV.U32 R17, RZ, RZ, -0x800001 ;  /* 0xff7fffffff117424 */ /* 0x000fe200078e00ff */
[----:B------:R-:W-:Y:S01]  /*39f0*/  MOV R2, 0x3a40 ;  /* 0x00003a4000027802 */ /* 0x000fe20000000f00 */
[----:B------:R-:W-:Y:S02]  /*3a00*/  IMAD.MOV.U32 R20, RZ, RZ, 0x10 ;  /* 0x00000010ff147424 */ /* 0x000fe400078e00ff */
[----:B------:R-:W-:Y:S02]  /*3a10*/  IMAD.MOV.U32 R21, RZ, RZ, 0x1f ;  /* 0x0000001fff157424 */ /* 0x000fe400078e00ff */
[----:B------:R-:W-:Y:S02]  /*3a20*/  IMAD.MOV.U32 R22, RZ, RZ, -0x1 ;  /* 0xffffffffff167424 */ /* 0x000fe400078e00ff */
[----:B------:R-:W-:Y:S05]  /*3a30*/  CALL.REL.NOINC `($__internal_192_$__cuda_sm70_shflsync_bfly_p) ;  /* 0x0000051000007944 */ /* 0x000fea0003c00000 */
[----:B-1----:R-:W-:Y:S01]  /*3a40*/  IMAD.MOV.U32 R2, RZ, RZ, R17 ;  /* 0x000000ffff027224 */ /* 0x002fe200078e0011 */
[----:B0-----:R-:W-:Y:S05]  /*3a50*/  BRA `(.L_x_7825) ;  /* 0xffffd4e000007947 */ /* 0x001fea000383ffff */
.L_x_7784:
[----:B------:R-:W-:Y:S01]  /*3a60*/  MOV R17, R15 ;  /* 0x0000000f00117202 */ /* 0x000fe20000000f00 */
[----:B------:R-:W-:Y:S01]  /*3a70*/  IMAD.MOV.U32 R20, RZ, RZ, 0x8 ;  /* 0x00000008ff147424 */ /* 0x000fe200078e00ff */
[----:B------:R-:W-:Y:S01]  /*3a80*/  MOV R2, 0x3ac0 ;  /* 0x00003ac000027802 */ /* 0x000fe20000000f00 */
[----:B------:R-:W-:-:S02]  /*3a90*/  IMAD.MOV.U32 R21, RZ, RZ, 0x1f ;  /* 0x0000001fff157424 */ /* 0x000fc400078e00ff */
[----:B------:R-:W-:Y:S02]  /*3aa0*/  IMAD.MOV.U32 R22, RZ, RZ, -0x1 ;  /* 0xffffffffff167424 */ /* 0x000fe400078e00ff */
[----:B------:R-:W-:Y:S05]  /*3ab0*/  CALL.REL.NOINC `($__internal_192_$__cuda_sm70_shflsync_bfly_p) ;  /* 0x0000049000007944 */ /* 0x000fea0003c00000 */
[----:B-1----:R-:W-:Y:S01]  /*3ac0*/  FMNMX.FTZ R14, R15, R17, !PT ;  /* 0x000000110f0e7209 */ /* 0x002fe20007810000 */
[----:B0-----:R-:W-:Y:S01]  /*3ad0*/  IMAD.MOV.U32 R20, RZ, RZ, 0x4 ;  /* 0x00000004ff147424 */ /* 0x001fe200078e00ff */
[----:B------:R-:W-:Y:S01]  /*3ae0*/  MOV R22, 0xffffffff ;  /* 0xffffffff00167802 */ /* 0x000fe20000000f00 */
[----:B------:R-:W-:Y:S01]  /*3af0*/  IMAD.MOV.U32 R21, RZ, RZ, 0x1f ;  /* 0x0000001fff157424 */ /* 0x000fe200078e00ff */
[----:B------:R-:W-:Y:S01]  /*3b00*/  MOV R2, 0x3b30 ;  /* 0x00003b3000027802 */ /* 0x000fe20000000f00 */
[----:B------:R-:W-:Y:S02]  /*3b10*/  IMAD.MOV.U32 R17, RZ, RZ, R14 ;  /* 0x000000ffff117224 */ /* 0x000fe400078e000e */
[----:B------:R-:W-:Y:S05]  /*3b20*/  CALL.REL.NOINC `($__internal_192_$__cuda_sm70_shflsync_bfly_p) ;  /* 0x0000042000007944 */ /* 0x000fea0003c00000 */
[----:B-1----:R-:W-:Y:S01]  /*3b30*/  FMNMX.FTZ R13, R14, R17, !PT ;  /* 0x000000110e0d7209 */ /* 0x002fe20007810000 */
[----:B0-----:R-:W-:Y:S01]  /*3b40*/  IMAD.MOV.U32 R20, RZ, RZ, 0x2 ;  /* 0x00000002ff147424 */ /* 0x001fe200078e00ff */
[----:B------:R-:W-:Y:S01]  /*3b50*/  MOV R2, 0x3ba0 ;  /* 0x00003ba000027802 */ /* 0x000fe20000000f00 */
[----:B------:R-:W-:Y:S02]  /*3b60*/  IMAD.MOV.U32 R21, RZ, RZ, 0x1f ;  /* 0x0000001fff157424 */ /* 0x000fe400078e00ff */
[----:B------:R-:W-:-:S02]  /*3b70*/  IMAD.MOV.U32 R22, RZ, RZ, -0x1 ;  /* 0xffffffffff167424 */ /* 0x000fc400078e00ff */
[----:B------:R-:W-:Y:S02]  /*3b80*/  IMAD.MOV.U32 R17, RZ, RZ, R13 ;  /* 0x000000ffff117224 */ /* 0x000fe400078e000d */
[----:B------:R-:W-:Y:S05]  /*3b90*/  CALL.REL.NOINC `($__internal_192_$__cuda_sm70_shflsync_bfly_p) ;  /* 0x000003b000007944 */ /* 0x000fea0003c00000 */
[----:B-1----:R-:W-:Y:S01]  /*3ba0*/  MOV R14, R17 ;  /* 0x00000011000e7202 */ /* 0x002fe20000000f00 */
[----:B0-----:R-:W-:Y:S05]  /*3bb0*/  BRA `(.L_x_7826) ;  /* 0xffffd40000007947 */ /* 0x001fea000383ffff */
.L_x_7809:
[----:B------:R-:W-:Y:S01]  /*3bc0*/  IMAD.MOV.U32 R17, RZ, RZ, RZ ;  /* 0x000000ffff117224 */ /* 0x000fe200078e00ff */
[----:B0-----:R-:W-:Y:S01]  /*3bd0*/  MOV R2, 0x3c20 ;  /* 0x00003c2000027802 */ /* 0x001fe20000000f00 */
[----:B------:R-:W-:Y:S02]  /*3be0*/  IMAD.MOV.U32 R20, RZ, RZ, 0x1 ;  /* 0x00000001ff147424 */ /* 0x000fe400078e00ff */
[----:B------:R-:W-:Y:S02]  /*3bf0*/  IMAD.MOV.U32 R21, RZ, RZ, 0x1f ;  /* 0x0000001fff157424 */ /* 0x000fe400078e00ff */
[----:B------:R-:W-:Y:S02]  /*3c00*/  IMAD.MOV.U32 R22, RZ, RZ, -0x1 ;  /* 0xffffffffff167424 */ /* 0x000fe400078e00ff */
[----:B------:R-:W-:Y:S05]  /*3c10*/  CALL.REL.NOINC `($__internal_192_$__cuda_sm70_shflsync_bfly_p) ;  /* 0x0000033000007944 */ /* 0x000fea0003c00000 */
[----:B-1----:R-:W-:Y:S01]  /*3c20*/  IMAD.MOV.U32 R19, RZ, RZ, R17 ;  /* 0x000000ffff137224 */ /* 0x002fe200078e0011 */
[----:B0-----:R-:W-:Y:S05]  /*3c30*/  BRA `(.L_x_7827) ;  /* 0xfffff01000007947 */ /* 0x001fea000383ffff */
.L_x_7810:
[----:B------:R-:W-:Y:S01]  /*3c40*/  HFMA2.MMA R17, -RZ, RZ, 0, 0 ;  /* 0x00000000ff117435 */ /* 0x000fe200000001ff */
[----:B------:R-:W-:Y:S01]  /*3c50*/  IMAD.MOV.U32 R20, RZ, RZ, 0x1 ;  /* 0x00000001ff147424 */ /* 0x000fe200078e00ff */
[----:B0-----:R-:W-:Y:S01]  /*3c60*/  MOV R2, 0x3ca0 ;  /* 0x00003ca000027802 */ /* 0x001fe20000000f00 */
[----:B------:R-:W-:-:S02]  /*3c70*/  IMAD.MOV.U32 R21, RZ, RZ, 0x1f ;  /* 0x0000001fff157424 */ /* 0x000fc400078e00ff */
[----:B------:R-:W-:Y:S02]  /*3c80*/  IMAD.MOV.U32 R22, RZ, RZ, -0x1 ;  /* 0xffffffffff167424 */ /* 0x000fe400078e00ff */
[----:B------:R-:W-:Y:S05]  /*3c90*/  CALL.REL.NOINC `($__internal_192_$__cuda_sm70_shflsync_bfly_p) ;  /* 0x000002b000007944 */ /* 0x000fea0003c00000 */
[----:B-1----:R-:W-:Y:S01]  /*3ca0*/  FADD.FTZ R18, RZ, R17 ;  /* 0x00000011ff127221 */ /* 0x002fe20000010000 */
[----:B0-----:R-:W-:Y:S01]  /*3cb0*/  MOV R21, 0x1f ;  /* 0x0000001f00157802 */ /* 0x001fe20000000f00 */
[----:B------:R-:W-:Y:S01]  /*3cc0*/  IMAD.MOV.U32 R17, RZ, RZ, RZ ;  /* 0x000000ffff117224 */ /* 0x000fe200078e00ff */
[----:B------:R-:W-:Y:S01]  /*3cd0*/  MOV R2, 0x3d10 ;  /* 0x00003d1000027802 */ /* 0x000fe20000000f00 */
[----:B------:R-:W-:Y:S02]  /*3ce0*/  IMAD.MOV.U32 R20, RZ, RZ, 0x1 ;  /* 0x00000001ff147424 */ /* 0x000fe400078e00ff */
[----:B------:R-:W-:Y:S02]  /*3cf0*/  IMAD.MOV.U32 R22, RZ, RZ, -0x1 ;  /* 0xffffffffff167424 */ /* 0x000fe400078e00ff */
[----:B------:R-:W-:Y:S05]  /*3d00*/  CALL.REL.NOINC `($__internal_192_$__cuda_sm70_shflsync_bfly_p) ;  /* 0x0000024000007944 */ /* 0x000fea0003c00000 */
[----:B-1----:R-:W-:Y:S01]  /*3d10*/  FADD.FTZ R12, RZ, R17 ;  /* 0x00000011ff0c7221 */ /* 0x002fe20000010000 */
[----:B------:R-:W-:Y:S01]  /*3d20*/  MOV R2, 0x3d80 ;  /* 0x00003d8000027802 */ /* 0x000fe20000000f00 */
[----:B------:R-:W-:Y:S02]  /*3d30*/  IMAD.MOV.U32 R17, RZ, RZ, RZ ;  /* 0x000000ffff117224 */ /* 0x000fe400078e00ff */
[----:B0-----:R-:W-:-:S02]  /*3d40*/  IMAD.MOV.U32 R20, RZ, RZ, 0x1 ;  /* 0x00000001ff147424 */ /* 0x001fc400078e00ff */
[----:B------:R-:W-:Y:S02]  /*3d50*/  IMAD.MOV.U32 R21, RZ, RZ, 0x1f ;  /* 0x0000001fff157424 */ /* 0x000fe400078e00ff */
[----:B------:R-:W-:Y:S02]  /*3d60*/  IMAD.MOV.U32 R22, RZ, RZ, -0x1 ;  /* 0xffffffffff167424 */ /* 0x000fe400078e00ff */
[----:B------:R-:W-:Y:S05]  /*3d70*/  CALL.REL.NOINC `($__internal_192_$__cuda_sm70_shflsync_bfly_p) ;  /* 0x000001d000007944 */ /* 0x000fea0003c00000 */
[----:B-1----:R-:W-:Y:S01]  /*3d80*/  FADD.FTZ R13, RZ, R17 ;  /* 0x00000011ff0d7221 */ /* 0x002fe20000010000 */
[----:B------:R-:W-:Y:S01]  /*3d90*/  HFMA2.MMA R17, -RZ, RZ, 0, 0 ;  /* 0x00000000ff117435 */ /* 0x000fe200000001ff */
[----:B0-----:R-:W-:Y:S01]  /*3da0*/  IMAD.MOV.U32 R20, RZ, RZ, 0x1 ;  /* 0x00000001ff147424 */ /* 0x001fe200078e00ff */
[----:B------:R-:W-:Y:S01]  /*3db0*/  MOV R2, 0x3df0 ;  /* 0x00003df000027802 */ /* 0x000fe20000000f00 */
[----:B------:R-:W-:Y:S02]  /*3dc0*/  IMAD.MOV.U32 R21, RZ, RZ, 0x1f ;  /* 0x0000001fff157424 */ /* 0x000fe400078e00ff */
[----:B------:R-:W-:Y:S02]  /*3dd0*/  IMAD.MOV.U32 R22, RZ, RZ, -0x1 ;  /* 0xffffffffff167424 */ /* 0x000fe400078e00ff */
[----:B------:R-:W-:Y:S05]  /*3de0*/  CALL.REL.NOINC `($__internal_192_$__cuda_sm70_shflsync_bfly_p) ;  /* 0x0000016000007944 */ /* 0x000fea0003c00000 */
[----:B-1----:R-:W-:Y:S01]  /*3df0*/  FADD.FTZ R14, RZ, R17 ;  /* 0x00000011ff0e7221 */ /* 0x002fe20000010000 */
[----:B0-----:R-:W-:Y:S01]  /*3e00*/  MOV R21, 0x1f ;  /* 0x0000001f00157802 */ /* 0x001fe20000000f00 */
[----:B------:R-:W-:Y:S01]  /*3e10*/  IMAD.MOV.U32 R17, RZ, RZ, RZ ;  /* 0x000000ffff117224 */ /* 0x000fe200078e00ff */
[----:B------:R-:W-:Y:S01]  /*3e20*/  MOV R2, 0x3e60 ;  /* 0x00003e6000027802 */ /* 0x000fe20000000f00 */
[----:B------:R-:W-:-:S02]  /*3e30*/  IMAD.MOV.U32 R20, RZ, RZ, 0x1 ;  /* 0x00000001ff147424 */ /* 0x000fc400078e00ff */
[----:B------:R-:W-:Y:S02]  /*3e40*/  IMAD.MOV.U32 R22, RZ, RZ, -0x1 ;  /* 0xffffffffff167424 */ /* 0x000fe400078e00ff */
[----:B------:R-:W-:Y:S05]  /*3e50*/  CALL.REL.NOINC `($__internal_192_$__cuda_sm70_shflsync_bfly_p) ;  /* 0x000000f000007944 */ /* 0x000fea0003c00000 */
[----:B-1----:R-:W-:Y:S01]  /*3e60*/  FADD.FTZ R15, RZ, R17 ;  /* 0x00000011ff0f7221 */ /* 0x002fe20000010000 */
[----:B------:R-:W-:Y:S01]  /*3e70*/  MOV R2, 0x3ed0 ;  /* 0x00003ed000027802 */ /* 0x000fe20000000f00 */
[----:B------:R-:W-:Y:S02]  /*3e80*/  IMAD.MOV.U32 R17, RZ, RZ, RZ ;  /* 0x000000ffff117224 */ /* 0x000fe400078e00ff */
[----:B0-----:R-:W-:Y:S02]  /*3e90*/  IMAD.MOV.U32 R20, RZ, RZ, 0x1 ;  /* 0x00000001ff147424 */ /* 0x001fe400078e00ff */
[----:B------:R-:W-:Y:S02]  /*3ea0*/  IMAD.MOV.U32 R21, RZ, RZ, 0x1f ;  /* 0x0000001fff157424 */ /* 0x000fe400078e00ff */
[----:B------:R-:W-:Y:S02]  /*3eb0*/  IMAD.MOV.U32 R22, RZ, RZ, -0x1 ;  /* 0xffffffffff167424 */ /* 0x000fe400078e00ff */
[----:B------:R-:W-:Y:S05]  /*3ec0*/  CALL.REL.NOINC `($__internal_192_$__cuda_sm70_shflsync_bfly_p) ;  /* 0x0000008000007944 */ /* 0x000fea0003c00000 */
[----:B-1----:R-:W-:Y:S01]  /*3ed0*/  FADD.FTZ R16, RZ, R17 ;  /* 0x00000011ff107221 */ /* 0x002fe20000010000 */
[----:B------:R-:W-:Y:S01]  /*3ee0*/  HFMA2.MMA R17, -RZ, RZ, 0, 0 ;  /* 0x00000000ff117435 */ /* 0x000fe200000001ff */
[----:B0-----:R-:W-:Y:S01]  /*3ef0*/  IMAD.MOV.U32 R20, RZ, RZ, 0x1 ;  /* 0x00000001ff147424 */ /* 0x001fe200078e00ff */
[----:B------:R-:W-:Y:S01]  /*3f00*/  MOV R2, 0x3f40 ;  /* 0x00003f4000027802 */ /* 0x000fe20000000f00 */
[----:B------:R-:W-:-:S02]  /*3f10*/  IMAD.MOV.U32 R21, RZ, RZ, 0x1f ;  /* 0x0000001fff157424 */ /* 0x000fc400078e00ff */
[----:B------:R-:W-:Y:S02]  /*3f20*/  IMAD.MOV.U32 R22, RZ, RZ, -0x1 ;  /* 0xffffffffff167424 */ /* 0x000fe400078e00ff */
[----:B------:R-:W-:Y:S05]  /*3f30*/  CALL.REL.NOINC `($__internal_192_$__cuda_sm70_shflsync_bfly_p) ;  /* 0x0000001000007944 */ /* 0x000fea0003c00000 */
[----:B01----:R-:W-:Y:S05]  /*3f40*/  BRA `(.L_x_7828) ;  /* 0xffffed6000007947 */ /* 0x003fea000383ffff */
        .weak           $__internal_192_$__cuda_sm70_shflsync_bfly_p
        .type           $__internal_192_$__cuda_sm70_shflsync_bfly_p,@function
        .size           $__internal_192_$__cuda_sm70_shflsync_bfly_p,(.L_x_23359 - $__internal_192_$__cuda_sm70_shflsync_bfly_p)
$__internal_192_$__cuda_sm70_shflsync_bfly_p:
[----:B------:R-:W-:Y:S01]  /*3f50*/  IMAD.MOV.U32 R3, RZ, RZ, 0x0 ;  /* 0x00000000ff037424 */ /* 0x000fe200078e00ff */
[----:B------:R-:W-:Y:S04]  /*3f60*/  WARPSYNC R22 ;  /* 0x0000001600007348 */ /* 0x000fe80003800000 */
[----:B------:R0:W1:Y:S01]  /*3f70*/  SHFL.BFLY PT, R17, R17, R20, R21 ;  /* 0x0c00001411117389 */ /* 0x00006200000e0015 */
[----:B------:R-:W-:Y:S05]  /*3f80*/  RET.REL.NODEC R2 `(_ZN4vllm25paged_attention_v1_kernelI13__nv_bfloat16hLi120ELi16ELi128ELNS_18Fp8KVCacheDataTypeE1ELb1EEEvPT_PKS3_PKT0_S9_ifPKiSB_iPKfiiiSD_SD_iiiii) ;  /* 0xffffc07002007950 */ /* 0x000fea0003c3ffff */
.L_x_7829:
        /* <DEDUP_REMOVED lines=15> */
.L_x_23359:


//--------------------- .text._ZN4vllm25paged_attention_v1_kernelI13__nv_bfloat16hLi112ELi16ELi128ELNS_18Fp8KVCacheDataTypeE1ELb1EEEvPT_PKS3_PKT0_S9_ifPKiSB_iPKfiiiSD_SD_iiiii --------------------------
	.section	.text._ZN4vllm25paged_attention_v1_kernelI13__nv_bfloat16hLi112ELi16ELi128ELNS_18Fp8KVCacheDataTypeE1ELb1EEEvPT_PKS3_PKT0_S9_ifPKiSB_iPKfiiiSD_SD_iiiii,"ax",@progbits
	.sectioninfo	@"SHI_REGISTERS=32"
	.align	128
        .global         _ZN4vllm25paged_attention_v1_kernelI13__nv_bfloat16hLi112ELi16ELi128ELNS_18Fp8KVCacheDataTypeE1ELb1EEEvPT_PKS3_PKT0_S9_ifPKiSB_iPKfiiiSD_SD_iiiii
        .type           _ZN4vllm25paged_attention_v1_kernelI13__nv_bfloat16hLi112ELi16ELi128ELNS_18Fp8KVCacheDataTypeE1ELb1EEEvPT_PKS3_PKT0_S9_ifPKiSB_iPKfiiiSD_SD_iiiii,@function
        .size           _ZN4vllm25paged_attention_v1_kernelI13__nv_bfloat16hLi112ELi16ELi128ELNS_18Fp8KVCacheDataTypeE1ELb1EEEvPT_PKS3_PKT0_S9_ifPKiSB_iPKfiiiSD_SD_iiiii,(.L_x_23360 - _ZN4vllm25paged_attention_v1_kernelI13__nv_bfloat16hLi112ELi16ELi128ELNS_18Fp8KVCacheDataTypeE1ELb1EEEvPT_PKS3_PKT0_S9_ifPKiSB_iPKfiiiSD_SD_iiiii)
        .other          _ZN4vllm25paged_attention_v1_kernelI13__nv_bfloat16hLi112ELi16ELi128ELNS_18Fp8KVCacheDataTypeE1ELb1EEEvPT_PKS3_PKT0_S9_ifPKiSB_iPKfiiiSD_SD_iiiii,@"STO_CUDA_ENTRY STV_DEFAULT"
_ZN4vllm25paged_attention_v1_kernelI13__nv_bfloat16hLi112ELi16ELi128ELNS_18Fp8KVCacheDataTypeE1ELb1EEEvPT_PKS3_PKT0_S9_ifPKiSB_iPKfiiiSD_SD_iiiii:
.text._ZN4vllm25paged_attention_v1_kernelI13__nv_bfloat16hLi112ELi16ELi128ELNS_18Fp8KVCacheDataTypeE1ELb1EEEvPT_PKS3_PKT0_S9_ifPKiSB_iPKfiiiSD_SD_iiiii:
        /* <DEDUP_REMOVED lines=45> */
.L_x_7834:
        /* <DEDUP_REMOVED lines=13> */
.L_x_7833:
[----:B------:R-:W-:Y:S05]  /*03a0*/  BSYNC B1 ;  /* 0x0000000000017941 */ /* 0x000fea0003800000 */
.L_x_7832:
        /* <DEDUP_REMOVED lines=10> */
.L_x_7835:
        /* <DEDUP_REMOVED lines=21> */
.L_x_7831:
[----:B------:R-:W-:Y:S05]  /*05a0*/  BSYNC B0 ;  /* 0x0000000000007941 */ /* 0x000fea0003800000 */
.L_x_7830:
        /* <DEDUP_REMOVED lines=90> */
.L_x_7836:
[----:B------:R-:W-:-:S05]  /*0b50*/  MOV R10, c[0x0][0xc] ;  /* 0x00000300000a7a02 */ /* 0x000fca0000000f00 */
[----:B------:R-:W-:-:S04]  /*0b60*/  IMAD R13, R10, c[0x0][0x1c8], R13 ;  /* 0x000072000a0d7a24 */ /* 0x000fc800078e020d */
[----:B------:R-:W-:-:S03]  /*0b70*/  IMAD R10, R13, c[0x0][0x1d8], RZ ;  /* 0x000076000d0a7a24 */ /* 0x000fc600078e02ff */
.L_x_7837:
        /* <DEDUP_REMOVED lines=23> */
.L_x_7841:
        /* <DEDUP_REMOVED lines=37> */
.L_x_7839:
[----:B------:R-:W-:Y:S05]  /*0f40*/  BSYNC B7 ;  /* 0x0000000000077941 */ /* 0x000fea0003800000 */
.L_x_7838:
[----:B------:R-:W-:Y:S05]  /*0f50*/  BRA.DIV ~URZ, `(.L_x_7842) ;  /* 0x000028027f007947 */ /* 0x000fea000b800000 */
[----:B------:R-:W-:-:S05]  /*0f60*/  IMAD.MOV.U32 R2, RZ, RZ, -0x800001 ;  /* 0xff7fffffff027424 */ /* 0x000fca00078e00ff */
.L_x_7874:
        /* <DEDUP_REMOVED lines=8> */
.L_x_7875:
        /* <DEDUP_REMOVED lines=33> */
.L_x_7848:
        /* <DEDUP_REMOVED lines=11> */
.L_x_7847:
[----:B------:R-:W-:Y:S05]  /*12b0*/  BSYNC B1 ;  /* 0x0000000000017941 */ /* 0x000fea0003800000 */
.L_x_7846:
        /* <DEDUP_REMOVED lines=10> */
.L_x_7851:
        /* <DEDUP_REMOVED lines=100> */
.L_x_7850:
[----:B------:R-:W-:Y:S05]  /*19a0*/  BSYNC B1 ;  /* 0x0000000000017941 */ /* 0x000fea0003800000 */
.L_x_7849:
        /* <DEDUP_REMOVED lines=55> */
.L_x_7853:
[----:B------:R-:W-:Y:S05]  /*1d20*/  BSYNC B1 ;  /* 0x0000000000017941 */ /* 0x000fea0003800000 */
.L_x_7852:
        /* <DEDUP_REMOVED lines=26> */
.L_x_7845:
[----:B------:R-:W-:Y:S05]  /*1ed0*/  BSYNC B0 ;  /* 0x0000000000007941 */ /* 0x000fea0003800000 */
.L_x_7844:
        /* <DEDUP_REMOVED lines=36> */
.L_x_7858:
        /* <DEDUP_REMOVED lines=8> */
.L_x_7857:
[----:B0-----:R-:W-:Y:S05]  /*21a0*/  BSYNC B1 ;  /* 0x0000000000017941 */ /* 0x001fea0003800000 */
.L_x_7856:
        /* <DEDUP_REMOVED lines=10> */
.L_x_7861:
        /* <DEDUP_REMOVED lines=52> */
.L_x_7860:
[----:B------:R-:W-:Y:S05]  /*2590*/  BSYNC B1 ;  /* 0x0000000000017941 */ /* 0x000fea0003800000 */
.L_x_7859:
        /* <DEDUP_REMOVED lines=31> */
.L_x_7863:
[----:B------:R-:W-:Y:S05]  /*2790*/  BSYNC B1 ;  /* 0x0000000000017941 */ /* 0x000fea0003800000 */
.L_x_7862:
        /* <DEDUP_REMOVED lines=14> */
.L_x_7855:
[----:B------:R-:W-:Y:S05]  /*2880*/  BSYNC B0 ;  /* 0x0000000000007941 */ /* 0x000fea0003800000 */
.L_x_7854:
        /* <DEDUP_REMOVED lines=26> */
.L_x_7867:
        /* <DEDUP_REMOVED lines=33> */
.L_x_7865:
[----:B------:R-:W-:Y:S05]  /*2c40*/  BSYNC B6 ;  /* 0x0000000000067941 */ /* 0x000fea0003800000 */
.L_x_7864:
[----:B------:R-:W-:Y:S05]  /*2c50*/  BRA.DIV ~URZ, `(.L_x_7868) ;  /* 0x00000cb27f007947 */ /* 0x000fea000b800000 */
[----:B0-----:R-:W-:-:S04]  /*2c60*/  IMAD.MOV.U32 R11, RZ, RZ, RZ ;  /* 0x000000ffff0b7224 */ /* 0x001fc800078e00ff */
.L_x_7876:
[----:B------:R-:W-:Y:S01]  /*2c70*/  FADD.FTZ R11, RZ, R11 ;  /* 0x0000000bff0b7221 */ /* 0x000fe20000010000 */
[----:B------:R-:W-:Y:S05]  /*2c80*/  BRA.DIV ~URZ, `(.L_x_7869) ;  /* 0x00000d027f007947 */ /* 0x000fea000b800000 */
[----:B------:R-:W-:Y:S01]  /*2c90*/  IMAD.MOV.U32 R18, RZ, RZ, RZ ;  /* 0x000000ffff127224 */ /* 0x000fe200078e00ff */
[----:B------:R-:W-:Y:S01]  /*2ca0*/  CS2R R16, SRZ ;  /* 0x0000000000107805 */ /* 0x000fe2000001ff00 */
[----:B------:R-:W-:Y:S01]  /*2cb0*/  CS2R R14, SRZ ;  /* 0x00000000000e7805 */ /* 0x000fe2000001ff00 */
[----:B------:R-:W-:Y:S02]  /*2cc0*/  MOV R20, RZ ;  /* 0x000000ff00147202 */ /* 0x000fe40000000f00 */
.L_x_7877:
        /* <DEDUP_REMOVED lines=40> */
.L_x_7871:
[----:B0-----:R-:W-:Y:S05]  /*2f50*/  BSYNC B0 ;  /* 0x0000000000007941 */ /* 0x001fea0003800000 */
.L_x_7870:
        /* <DEDUP_REMOVED lines=25> */
.L_x_7873:
[----:B0-----:R-:W-:Y:S05]  /*30f0*/  BSYNC B0 ;  /* 0x0000000000007941 */ /* 0x001fea0003800000 */
.L_x_7872:
        /* <DEDUP_REMOVED lines=63> */
.L_x_7840:
        /* <DEDUP_REMOVED lines=19> */
.L_x_7866:
        /* <DEDUP_REMOVED lines=20> */
.L_x_7842:
[----:B------:R-:W-:Y:S01]  /*3760*/  HFMA2.MMA R20, -RZ, RZ, 0, 9.5367431640625e-07 ;  /* 0x00000010ff147435 */ /* 0x000fe200000001ff */
[----:B------:R-:W-:Y:S01]  /*3770*/  IMAD.MOV.U32 R13, RZ, RZ, -0x800001 ;  /* 0xff7fffffff0d7424 */ /* 0x000fe200078e00ff */
[----:B------:R-:W-:Y:S01]  /*3780*/  MOV R2, 0x37c0 ;  /* 0x000037c000027802 */ /* 0x000fe20000000f00 */
[----:B------:R-:W-:Y:S02]  /*3790*/  IMAD.MOV.U32 R19, RZ, RZ, 0x1f ;  /* 0x0000001fff137424 */ /* 0x000fe400078e00ff */
[----:B------:R-:W-:Y:S02]  /*37a0*/  IMAD.MOV.U32 R22, RZ, RZ, -0x1 ;  /* 0xffffffffff167424 */ /* 0x000fe400078e00ff */
[----:B------:R-:W-:Y:S05]  /*37b0*/  CALL.REL.NOINC `($__internal_193_$__cuda_sm70_shflsync_bfly_p) ;  /* 0x0000047000007944 */ /* 0x000fea0003c00000 */
[----:B-1----:R-:W-:Y:S01]  /*37c0*/  IMAD.MOV.U32 R2, RZ, RZ, R20 ;  /* 0x000000ffff027224 */ /* 0x002fe200078e0014 */
[----:B0-----:R-:W-:Y:S05]  /*37d0*/  BRA `(.L_x_7874) ;  /* 0xffffd79000007947 */ /* 0x001fea000383ffff */
.L_x_7843:
[----:B------:R-:W-:Y:S01]  /*37e0*/  IMAD.MOV.U32 R20, RZ, RZ, 0x8 ;  /* 0x00000008ff147424 */ /* 0x000fe200078e00ff */
[----:B------:R-:W-:Y:S01]  /*37f0*/  MOV R19, 0x1f ;  /* 0x0000001f00137802 */ /* 0x000fe20000000f00 */
[----:B------:R-:W-:Y:S01]  /*3800*/  IMAD.MOV.U32 R22, RZ, RZ, -0x1 ;  /* 0xffffffffff167424 */ /* 0x000fe200078e00ff */
[----:B------:R-:W-:Y:S02]  /*3810*/  MOV R2, 0x3830 ;  /* 0x0000383000027802 */ /* 0x000fe40000000f00 */
[----:B------:R-:W-:Y:S05]  /*3820*/  CALL.REL.NOINC `($__internal_193_$__cuda_sm70_shflsync_bfly_p) ;  /* 0x0000040000007944 */ /* 0x000fea0003c00000 */
[----:B01----:R-:W-:Y:S01]  /*3830*/  FMNMX.FTZ R13, R13, R20, !PT ;  /* 0x000000140d0d7209 */ /* 0x003fe20007810000 */
[----:B------:R-:W-:Y:S01]  /*3840*/  IMAD.MOV.U32 R20, RZ, RZ, 0x4 ;  /* 0x00000004ff147424 */ /* 0x000fe200078e00ff */
[----:B------:R-:W-:Y:S01]  /*3850*/  MOV R22, 0xffffffff ;  /* 0xffffffff00167802 */ /* 0x000fe20000000f00 */
[----:B------:R-:W-:Y:S01]  /*3860*/  IMAD.MOV.U32 R19, RZ, RZ, 0x1f ;  /* 0x0000001fff137424 */ /* 0x000fe200078e00ff */
[----:B------:R-:W-:-:S02]  /*3870*/  MOV R2, 0x3890 ;  /* 0x0000389000027802 */ /* 0x000fc40000000f00 */
[----:B------:R-:W-:Y:S05]  /*3880*/  CALL.REL.NOINC `($__internal_193_$__cuda_sm70_shflsync_bfly_p) ;  /* 0x000003a000007944 */ /* 0x000fea0003c00000 */
[----:B01----:R-:W-:Y:S01]  /*3890*/  FMNMX.FTZ R13, R13, R20, !PT ;  /* 0x000000140d0d7209 */ /* 0x003fe20007810000 */
[----:B------:R-:W-:Y:S01]  /*38a0*/  IMAD.MOV.U32 R20, RZ, RZ, 0x2 ;  /* 0x00000002ff147424 */ /* 0x000fe200078e00ff */
[----:B------:R-:W-:Y:S01]  /*38b0*/  MOV R2, 0x38f0 ;  /* 0x000038f000027802 */ /* 0x000fe20000000f00 */
[----:B------:R-:W-:-:S02]  /*38c0*/  IMAD.MOV.U32 R19, RZ, RZ, 0x1f ;  /* 0x0000001fff137424 */ /* 0x000fc400078e00ff */
[----:B------:R-:W-:Y:S02]  /*38d0*/  IMAD.MOV.U32 R22, RZ, RZ, -0x1 ;  /* 0xffffffffff167424 */ /* 0x000fe400078e00ff */
[----:B------:R-:W-:Y:S05]  /*38e0*/  CALL.REL.NOINC `($__internal_193_$__cuda_sm70_shflsync_bfly_p) ;  /* 0x0000034000007944 */ /* 0x000fea0003c00000 */
[----:B-1----:R-:W-:Y:S01]  /*38f0*/  MOV R14, R20 ;  /* 0x00000014000e7202 */ /* 0x002fe20000000f00 */
[----:B0-----:R-:W-:Y:S05]  /*3900*/  BRA `(.L_x_7875) ;  /* 0xffffd6e000007947 */ /* 0x001fea000383ffff */
.L_x_7868:
[----:B------:R-:W-:Y:S01]  /*3910*/  IMAD.MOV.U32 R13, RZ, RZ, RZ ;  /* 0x000000ffff0d7224 */ /* 0x000fe200078e00ff */
[----:B------:R-:W-:Y:S01]  /*3920*/  MOV R22, 0xffffffff ;  /* 0xffffffff00167802 */ /* 0x000fe20000000f00 */
[----:B------:R-:W-:Y:S01]  /*3930*/  IMAD.MOV.U32 R20, RZ, RZ, 0x1 ;  /* 0x00000001ff147424 */ /* 0x000fe200078e00ff */
[----:B0-----:R-:W-:Y:S01]  /*3940*/  MOV R2, 0x3970 ;  /* 0x0000397000027802 */ /* 0x001fe20000000f00 */
[----:B------:R-:W-:Y:S02]  /*3950*/  IMAD.MOV.U32 R19, RZ, RZ, 0x1f ;  /* 0x0000001fff137424 */ /* 0x000fe400078e00ff */
[----:B------:R-:W-:Y:S05]  /*3960*/  CALL.REL.NOINC `($__internal_193_$__cuda_sm70_shflsync_bfly_p) ;  /* 0x000002c000007944 */ /* 0x000fea0003c00000 */
[----:B-1----:R-:W-:Y:S01]  /*3970*/  IMAD.MOV.U32 R11, RZ, RZ, R20 ;  /* 0x000000ffff0b7224 */ /* 0x002fe200078e0014 */
[----:B0-----:R-:W-:Y:S05]  /*3980*/  BRA `(.L_x_7876) ;  /* 0xfffff2e000007947 */ /* 0x001fea000383ffff */
.L_x_7869:
[----:B------:R-:W-:Y:S01]  /*3990*/  HFMA2.MMA R19, -RZ, RZ, 0, 1.847743988037109375e-06 ;  /* 0x0000001fff137435 */ /* 0x000fe200000001ff */
[----:B------:R-:W-:Y:S01]  /*39a0*/  IMAD.MOV.U32 R13, RZ, RZ, RZ ;  /* 0x000000ffff0d7224 */ /* 0x000fe200078e00ff */
[----:B------:R-:W-:Y:S01]  /*39b0*/  MOV R2, 0x39f0 ;  /* 0x000039f000027802 */ /* 0x000fe20000000f00 */
[----:B------:R-:W-:Y:S02]  /*39c0*/  IMAD.MOV.U32 R20, RZ, RZ, 0x1 ;  /* 0x00000001ff147424 */ /* 0x000fe400078e00ff */
[----:B------:R-:W-:-:S02]  /*39d0*/  IMAD.MOV.U32 R22, RZ, RZ, -0x1 ;  /* 0xffffffffff167424 */ /* 0x000fc400078e00ff */
[----:B------:R-:W-:Y:S05]  /*39e0*/  CALL.REL.NOINC `($__internal_193_$__cuda_sm70_shflsync_bfly_p) ;  /* 0x0000024000007944 */ /* 0x000fea0003c00000 */
[----:B-1----:R-:W-:Y:S01]  /*39f0*/  FADD.FTZ R18, RZ, R20 ;  /* 0x00000014ff127221 */ /* 0x002fe20000010000 */
[----:B0-----:R-:W-:Y:S01]  /*3a00*/  MOV R19, 0x1f ;  /* 0x0000001f00137802 */ /* 0x001fe20000000f00 */
[----:B------:R-:W-:Y:S01]  /*3a10*/  IMAD.MOV.U32 R13, RZ, RZ, RZ ;  /* 0x000000ffff0d7224 */ /* 0x000fe200078e00ff */
[----:B------:R-:W-:Y:S01]  /*3a20*/  MOV R2, 0x3a60 ;  /* 0x00003a6000027802 */ /* 0x000fe20000000f00 */
[----:B------:R-:W-:-:S02]  /*3a30*/  IMAD.MOV.U32 R20, RZ, RZ, 0x1 ;  /* 0x00000001ff147424 */ /* 0x000fc400078e00ff */
[----:B------:R-:W-:Y:S02]  /*3a40*/  IMAD.MOV.U32 R22, RZ, RZ, -0x1 ;  /* 0xffffffffff167424 */ /* 0x000fe400078e00ff */
[----:B------:R-:W-:Y:S05]  /*3a50*/  CALL.REL.NOINC `($__internal_193_$__cuda_sm70_shflsync_bfly_p) ;  /* 0x000001d000007944 */ /* 0x000fea0003c00000 */
[----:B0-----:R-:W-:Y:S01]  /*3a60*/  HFMA2.MMA R19, -RZ, RZ, 0, 1.847743988037109375e-06 ;  /* 0x0000001fff137435 */ /* 0x001fe200000001ff */
[----:B-1----:R-:W-:Y:S01]  /*3a70*/  FADD.FTZ R16, RZ, R20 ;  /* 0x00000014ff107221 */ /* 0x002fe20000010000 */
[----:B------:R-:W-:Y:S01]  /*3a80*/  MOV R2, 0x3ad0 ;  /* 0x00003ad000027802 */ /* 0x000fe20000000f00 */
[----:B------:R-:W-:Y:S02]  /*3a90*/  IMAD.MOV.U32 R13, RZ, RZ, RZ ;  /* 0x000000ffff0d7224 */ /* 0x000fe400078e00ff */
[----:B------:R-:W-:Y:S02]  /*3aa0*/  IMAD.MOV.U32 R20, RZ, RZ, 0x1 ;  /* 0x00000001ff147424 */ /* 0x000fe400078e00ff */
[----:B------:R-:W-:Y:S02]  /*3ab0*/  IMAD.MOV.U32 R22, RZ, RZ, -0x1 ;  /* 0xffffffffff167424 */ /* 0x000fe400078e00ff */
        /* <DEDUP_REMOVED lines=22> */
[----:B01----:R-:W-:Y:S05]  /*3c20*/  BRA `(.L_x_7877) ;  /* 0xfffff0a000007947 */ /* 0x003fea000383ffff */
        .weak           $__internal_193_$__cuda_sm70_shflsync_bfly_p
        .type           $__internal_193_$__cuda_sm70_shflsync_bfly_p,@function
        .size           $__internal_193_$__cuda_sm70_shflsync_bfly_p,(.L_x_23360 - $__internal_193_$__cuda_sm70_shflsync_bfly_p)
$__internal_193_$__cuda_sm70_shflsync_bfly_p:
[----:B------:R-:W-:Y:S01]  /*3c30*/  IMAD.MOV.U32 R3, RZ, RZ, 0x0 ;  /* 0x00000000ff037424 */ /* 0x000fe200078e00ff */
[----:B------:R-:W-:Y:S04]  /*3c40*/  WARPSYNC R22 ;  /* 0x0000001600007348 */ /* 0x000fe80003800000 */
[----:B------:R0:W1:Y:S01]  /*3c50*/  SHFL.BFLY PT, R20, R13, R20, R19 ;  /* 0x0c0000140d147389 */ /* 0x00006200000e0013 */
[----:B------:R-:W-:Y:S05]  /*3c60*/  RET.REL.NODEC R2 `(_ZN4vllm25paged_attention_v1_kernelI13__nv_bfloat16hLi112ELi16ELi128ELNS_18Fp8KVCacheDataTypeE1ELb1EEEvPT_PKS3_PKT0_S9_ifPKiSB_iPKfiiiSD_SD_iiiii) ;  /* 0xffffc39002007950 */ /* 0x000fea0003c3ffff */
.L_x_7878:
        /* <DEDUP_REMOVED lines=9> */
.L_x_23360:


//--------------------- .text._ZN4vllm25paged_attention_v1_kernelI13__nv_bfloat16hLi96ELi16ELi128ELNS_18Fp8KVCacheDataTypeE1ELb1EEEvPT_PKS3_PKT0_S9_ifPKiSB_iPKfiiiSD_SD_iiiii --------------------------
	.section	.text._ZN4vllm25paged_attention_v1_kernelI13__nv_bfloat16hLi96ELi16ELi128ELNS_18Fp8KVCacheDataTypeE1ELb1EEEvPT_PKS3_PKT0_S9_ifPKiSB_iPKfiiiSD_SD_iiiii,"ax",@progbits
	.sectioninfo	@"SHI_REGISTERS=32"
	.align	128
        .global         _ZN4vllm25paged_attention_v1_kernelI13__nv_bfloat16hLi96ELi16ELi128ELNS_18Fp8KVCacheDataTypeE1ELb1EEEvPT_PKS3_PKT0_S9_ifPKiSB_iPKfiiiSD_SD_iiiii
        .type           _ZN4vllm25paged_attention_v1_kernelI13__nv_bfloat16hLi96ELi16ELi128ELNS_18Fp8KVCacheDataTypeE1ELb1EEEvPT_PKS3_PKT0_S9_ifPKiSB_iPKfiiiSD_SD_iiiii,@function
        .size           _ZN4vllm25paged_attention_v1_kernelI13__nv_bfloat16hLi96ELi16ELi128ELNS_18Fp8KVCacheDataTypeE1ELb1EEEvPT_PKS3_PKT0_S9_ifPKiSB_iPKfiiiSD_SD_iiiii,(.L_x_23361 - _ZN4vllm25paged_attention_v1_kernelI13__nv_bfloat16hLi96ELi16ELi128ELNS_18Fp8KVCacheDataTypeE1ELb1EEEvPT_PKS3_PKT0_S9_ifPKiSB_iPKfiiiSD_SD_iiiii)
        .other          _ZN4vllm25paged_attention_v1_kernelI13__nv_bfloat16hLi96ELi16ELi128ELNS_18Fp8KVCacheDataTypeE1ELb1EEEvPT_PKS3_PKT0_S9_ifPKiSB_iPKfiiiSD_SD_iiiii,@"STO_CUDA_ENTRY STV_DEFAULT"
_ZN4vllm25paged_attention_v1_kernelI13__nv_bfloat16hLi96ELi16ELi128ELNS_18Fp8KVCacheDataTypeE1ELb1EEEvPT_PKS3_PKT0_S9_ifPKiSB_iPKfiiiSD_SD_iiiii:
.text._ZN4vllm25paged_attention_v1_kernelI13__nv_bfloat16hLi96ELi16ELi128ELNS_18Fp8KVCacheDataTypeE1ELb1EEEvPT_PKS3_PKT0_S9_ifPKiSB_iPKfiiiSD_SD_iiiii:
        /* <DEDUP_REMOVED lines=45> */
.L_x_7883:
        /* <DEDUP_REMOVED lines=13> */
.L_x_7882:
[----:B------:R-:W-:Y:S05]  /*03a0*/  BSYNC B1 ;  /* 0x0000000000017941 */ /* 0x000fea0003800000 */
.L_x_7881:
        /* <DEDUP_REMOVED lines=10> */
.L_x_7884:
        /* <DEDUP_REMOVED lines=19> */
.L_x_7880:
[----:B0-----:R-:W-:Y:S05]  /*0580*/  BSYNC B0 ;  /* 0x0000000000007941 */ /* 0x001fea0003800000 */
.L_x_7879:
        /* <DEDUP_REMOVED lines=90> */
.L_x_7885:
[----:B------:R-:W-:-:S04]  /*0b30*/  IMAD.MOV.U32 R11, RZ, RZ, c[0x0][0xc] ;  /* 0x00000300ff0b7624 */ /* 0x000fc800078e00ff */
[----:B------:R-:W-:-:S04]  /*0b40*/  IMAD R8, R11, c[0x0][0x1c8], R8 ;  /* 0x000072000b087a24 */ /* 0x000fc800078e0208 */
[----:B------:R-:W-:-:S03]  /*0b50*/  IMAD R8, R8, c[0x0][0x1d8], RZ ;  /* 0x0000760008087a24 */ /* 0x000fc600078e02ff */
.L_x_7886:
        /* <DEDUP_REMOVED lines=22> */
.L_x_7890:
        /* <DEDUP_REMOVED lines=37> */
.L_x_7888:
[----:B------:R-:W-:Y:S05]  /*0f10*/  BSYNC B7 ;  /* 0x0000000000077941 */ /* 0x000fea0003800000 */
.L_x_7887:
[----:B------:R-:W-:Y:S05]  /*0f20*/  BRA.DIV ~URZ, `(.L_x_7891) ;  /* 0x000027127f007947 */ /* 0x000fea000b800000 */
[----:B------:R-:W-:-:S04]  /*0f30*/  MOV R9, 0xff7fffff ;  /* 0xff7fffff00097802 */ /* 0x000fc80000000f00 */
.L_x_7923:
        /* <DEDUP_REMOVED lines=8> */
.L_x_7924:
        /* <DEDUP_REMOVED lines=33> */
.L_x_7897:
        /* <DEDUP_REMOVED lines=11> */
.L_x_7896:
[----:B------:R-:W-:Y:S05]  /*1280*/  BSYNC B1 ;  /* 0x0000000000017941 */ /* 0x000fea0003800000 */
.L_x_7895:
        /* <DEDUP_REMOVED lines=10> */
.L_x_7900:
        /* <DEDUP_REMOVED lines=100> */
.L_x_7899:
[----:B------:R-:W-:Y:S05]  /*1970*/  BSYNC B1 ;  /* 0x0000000000017941 */ /* 0x000fea0003800000 */
.L_x_7898:
        /* <DEDUP_REMOVED lines=55> */
.L_x_7902:
[----:B------:R-:W-:Y:S05]  /*1cf0*/  BSYNC B1 ;  /* 0x0000000000017941 */ /* 0x000fea0003800000 */
.L_x_7901:
        /* <DEDUP_REMOVED lines=26> */
.L_x_7894:
[----:B------:R-:W-:Y:S05]  /*1ea0*/  BSYNC B0 ;  /* 0x0000000000007941 */ /* 0x000fea0003800000 */
.L_x_7893:
        /* <DEDUP_REMOVED lines=36> */
.L_x_7907:
        /* <DEDUP_REMOVED lines=8> */
.L_x_7906:
[----:B0-----:R-:W-:Y:S05]  /*2170*/  BSYNC B1 ;  /* 0x0000000000017941 */ /* 0x001fea0003800000 */
.L_x_7905:
        /* <DEDUP_REMOVED lines=10> */
.L_x_7910:
        /* <DEDUP_REMOVED lines=52> */
.L_x_7909:
[----:B------:R-:W-:Y:S05]  /*2560*/  BSYNC B1 ;  /* 0x0000000000017941 */ /* 0x000fea0003800000 */
.L_x_7908:
        /* <DEDUP_REMOVED lines=31> */
.L_x_7912:
[----:B------:R-:W-:Y:S05]  /*2760*/  BSYNC B1 ;  /* 0x0000000000017941 */ /* 0x000fea0003800000 */
.L_x_7911:
        /* <DEDUP_REMOVED lines=14> */
.L_x_7904:
[----:B------:R-:W-:Y:S05]  /*2850*/  BSYNC B0 ;  /* 0x0000000000007941 */ /* 0x000fea0003800000 */
.L_x_7903:
        /* <DEDUP_REMOVED lines=26> */
.L_x_7916:
        /* <DEDUP_REMOVED lines=32> */
.L_x_7914:
[----:B------:R-:W-:Y:S05]  /*2c00*/  BSYNC B6 ;  /* 0x0000000000067941 */ /* 0x000fea0003800000 */
.L_x_7913:
[----:B------:R-:W-:Y:S05]  /*2c10*/  BRA.DIV ~URZ, `(.L_x_7917) ;  /* 0x00000c027f007947 */ /* 0x000fea000b800000 */
[----:B------:R-:W-:-:S04]  /*2c20*/  IMAD.MOV.U32 R16, RZ, RZ, RZ ;  /* 0x000000ffff107224 */ /* 0x000fc800078e00ff */
.L_x_7925:
[----:B------:R-:W-:Y:S01]  /*2c30*/  FADD.FTZ R16, RZ, R16 ;  /* 0x00000010ff107221 */ /* 0x000fe20000010000 */
[----:B------:R-:W-:Y:S05]  /*2c40*/  BRA.DIV ~URZ, `(.L_x_7918) ;  /* 0x00000c527f007947 */ /* 0x000fea000b800000 */
[----:B0-----:R-:W-:Y:S01]  /*2c50*/  HFMA2.MMA R9, -RZ, RZ, 0, 0 ;  /* 0x00000000ff097435 */ /* 0x001fe200000001ff */
[----:B------:R-:W-:Y:S01]  /*2c60*/  CS2R R12, SRZ ;  /* 0x00000000000c7805 */ /* 0x000fe2000001ff00 */
[----:B------:R-:W-:-:S03]  /*2c70*/  CS2R R14, SRZ ;  /* 0x00000000000e7805 */ /* 0x000fc6000001ff00 */
.L_x_7926:
        /* <DEDUP_REMOVED lines=37> */
.L_x_7920:
[----:B0-----:R-:W-:Y:S05]  /*2ed0*/  BSYNC B0 ;  /* 0x0000000000007941 */ /* 0x001fea0003800000 */
.L_x_7919:
        /* <DEDUP_REMOVED lines=22> */
.L_x_7922:
[----:B0-----:R-:W-:Y:S05]  /*3040*/  BSYNC B0 ;  /* 0x0000000000007941 */ /* 0x001fea0003800000 */
.L_x_7921:
        /* <DEDUP_REMOVED lines=56> */
.L_x_7889:
        /* <DEDUP_REMOVED lines=19> */
.L_x_7915:
        /* <DEDUP_REMOVED lines=20> */
.L_x_7891:
[----:B------:R-:W-:Y:S01]  /*3640*/  HFMA2.MMA R18, -RZ, RZ, 0, 9.5367431640625e-07 ;  /* 0x00000010ff127435 */ /* 0x000fe200000001ff */
[----:B------:R-:W-:Y:S01]  /*3650*/  IMAD.MOV.U32 R15, RZ, RZ, -0x800001 ;  /* 0xff7fffffff0f7424 */ /* 0x000fe200078e00ff */
[----:B------:R-:W-:Y:S01]  /*3660*/  MOV R10, 0x36a0 ;  /* 0x000036a0000a7802 */ /* 0x000fe20000000f00 */
[----:B------:R-:W-:Y:S02]  /*3670*/  IMAD.MOV.U32 R17, RZ, RZ, 0x1f ;  /* 0x0000001fff117424 */ /* 0x000fe400078e00ff */
[----:B------:R-:W-:Y:S02]  /*3680*/  IMAD.MOV.U32 R20, RZ, RZ, -0x1 ;  /* 0xffffffffff147424 */ /* 0x000fe400078e00ff */
[----:B------:R-:W-:Y:S05]  /*3690*/  CALL.REL.NOINC `($__internal_194_$__cuda_sm70_shflsync_bfly_p) ;  /* 0x0000043000007944 */ /* 0x000fea0003c00000 */
[----:B-1----:R-:W-:Y:S01]  /*36a0*/  IMAD.MOV.U32 R9, RZ, RZ, R15 ;  /* 0x000000ffff097224 */ /* 0x002fe200078e000f */
[----:B0-----:R-:W-:Y:S05]  /*36b0*/  BRA `(.L_x_7923) ;  /* 0xffffd88000007947 */ /* 0x001fea000383ffff */
.L_x_7892:
[----:B------:R-:W-:Y:S01]  /*36c0*/  MOV R15, R16 ;  /* 0x00000010000f7202 */ /* 0x000fe20000000f00 */
[----:B------:R-:W-:Y:S01]  /*36d0*/  IMAD.MOV.U32 R18, RZ, RZ, 0x8 ;  /* 0x00000008ff127424 */ /* 0x000fe200078e00ff */
[----:B------:R-:W-:Y:S01]  /*36e0*/  MOV R10, 0x3720 ;  /* 0x00003720000a7802 */ /* 0x000fe20000000f00 */
[----:B------:R-:W-:Y:S02]  /*36f0*/  IMAD.MOV.U32 R17, RZ, RZ, 0x1f ;  /* 0x0000001fff117424 */ /* 0x000fe400078e00ff */
[----:B------:R-:W-:-:S02]  /*3700*/  IMAD.MOV.U32 R20, RZ, RZ, -0x1 ;  /* 0xffffffffff147424 */ /* 0x000fc400078e00ff */
[----:B------:R-:W-:Y:S05]  /*3710*/  CALL.REL.NOINC `($__internal_194_$__cuda_sm70_shflsync_bfly_p) ;  /* 0x000003b000007944 */ /* 0x000fea0003c00000 */
[----:B-1----:R-:W-:Y:S01]  /*3720*/  FMNMX.FTZ R14, R16, R15, !PT ;  /* 0x0000000f100e7209 */ /* 0x002fe20007810000 */
[----:B0-----:R-:W-:Y:S01]  /*3730*/  HFMA2.MMA R18, -RZ, RZ, 0, 2.384185791015625e-07 ;  /* 0x00000004ff127435 */ /* 0x001fe200000001ff */
[----:B------:R-:W-:Y:S01]  /*3740*/  IMAD.MOV.U32 R17, RZ, RZ, 0x1f ;  /* 0x0000001fff117424 */ /* 0x000fe200078e00ff */
[----:B------:R-:W-:Y:S01]  /*3750*/  MOV R10, 0x3790 ;  /* 0x00003790000a7802 */ /* 0x000fe20000000f00 */
[----:B------:R-:W-:-:S02]  /*3760*/  IMAD.MOV.U32 R20, RZ, RZ, -0x1 ;  /* 0xffffffffff147424 */ /* 0x000fc400078e00ff */
[----:B------:R-:W-:Y:S02]  /*3770*/  IMAD.MOV.U32 R15, RZ, RZ, R14 ;  /* 0x000000ffff0f7224 */ /* 0x000fe400078e000e */
[----:B------:R-:W-:Y:S05]  /*3780*/  CALL.REL.NOINC `($__internal_194_$__cuda_sm70_shflsync_bfly_p) ;  /* 0x0000034000007944 */ /* 0x000fea0003c00000 */
[----:B-1----:R-:W-:Y:S01]  /*3790*/  FMNMX.FTZ R14, R14, R15, !PT ;  /* 0x0000000f0e0e7209 */ /* 0x002fe20007810000 */
[----:B0-----:R-:W-:Y:S01]  /*37a0*/  IMAD.MOV.U32 R17, RZ, RZ, 0x1f ;  /* 0x0000001fff117424 */ /* 0x001fe200078e00ff */
[----:B------:R-:W-:Y:S01]  /*37b0*/  MOV R18, 0x2 ;  /* 0x0000000200127802 */ /* 0x000fe20000000f00 */
[----:B------:R-:W-:Y:S01]  /*37c0*/  IMAD.MOV.U32 R20, RZ, RZ, -0x1 ;  /* 0xffffffffff147424 */ /* 0x000fe200078e00ff */
[----:B------:R-:W-:Y:S01]  /*37d0*/  MOV R10, 0x3800 ;  /* 0x00003800000a7802 */ /* 0x000fe20000000f00 */
[----:B------:R-:W-:Y:S02]  /*37e0*/  IMAD.MOV.U32 R15, RZ, RZ, R14 ;  /* 0x000000ffff0f7224 */ /* 0x000fe400078e000e */
[----:B------:R-:W-:Y:S05]  /*37f0*/  CALL.REL.NOINC `($__internal_194_$__cuda_sm70_shflsync_bfly_p) ;  /* 0x000002d000007944 */ /* 0x000fea0003c00000 */
[----:B-1----:R-:W-:Y:S01]  /*3800*/  MOV R11, R15 ;  /* 0x0000000f000b7202 */ /* 0x002fe20000000f00 */
[----:B0-----:R-:W-:Y:S05]  /*3810*/  BRA `(.L_x_7924) ;  /* 0xffffd7a000007947 */ /* 0x001fea000383ffff */
.L_x_7917:
[----:B0-----:R-:W-:Y:S01]  /*3820*/  IMAD.MOV.U32 R15, RZ, RZ, RZ ;  /* 0x000000ffff0f7224 */ /* 0x001fe200078e00ff */
[----:B------:R-:W-:Y:S01]  /*3830*/  MOV R20, 0xffffffff ;  /* 0xffffffff00147802 */ /* 0x000fe20000000f00 */
[----:B------:R-:W-:Y:S01]  /*3840*/  IMAD.MOV.U32 R18, RZ, RZ, 0x1 ;  /* 0x00000001ff127424 */ /* 0x000fe200078e00ff */
[----:B------:R-:W-:Y:S01]  /*3850*/  MOV R10, 0x3880 ;  /* 0x00003880000a7802 */ /* 0x000fe20000000f00 */
[----:B------:R-:W-:-:S02]  /*3860*/  IMAD.MOV.U32 R17, RZ, RZ, 0x1f ;  /* 0x0000001fff117424 */ /* 0x000fc400078e00ff */
[----:B------:R-:W-:Y:S05]  /*3870*/  CALL.REL.NOINC `($__internal_194_$__cuda_sm70_shflsync_bfly_p) ;  /* 0x0000025000007944 */ /* 0x000fea0003c00000 */
[----:B-1----:R-:W-:Y:S01]  /*3880*/  IMAD.MOV.U32 R16, RZ, RZ, R15 ;  /* 0x000000ffff107224 */ /* 0x002fe200078e000f */
[----:B0-----:R-:W-:Y:S05]  /*3890*/  BRA `(.L_x_7925) ;  /* 0xfffff39000007947 */ /* 0x001fea000383ffff */
.L_x_7918:
[----:B------:R-:W-:Y:S01]  /*38a0*/  HFMA2.MMA R17, -RZ, RZ, 0, 1.847743988037109375e-06 ;  /* 0x0000001fff117435 */ /* 0x000fe200000001ff */
[----:B0-----:R-:W-:Y:S01]  /*38b0*/  IMAD.MOV.U32 R15, RZ, RZ, RZ ;  /* 0x000000ffff0f7224 */ /* 0x001fe200078e00ff */
[----:B------:R-:W-:Y:S01]  /*38c0*/  MOV R10, 0x3900 ;  /* 0x00003900000a7802 */ /* 0x000fe20000000f00 */
[----:B------:R-:W-:-:S02]  /*38d0*/  IMAD.MOV.U32 R18, RZ, RZ, 0x1 ;  /* 0x00000001ff127424 */ /* 0x000fc400078e00ff */
[----:B------:R-:W-:Y:S02]  /*38e0*/  IMAD.MOV.U32 R20, RZ, RZ, -0x1 ;  /* 0xffffffffff147424 */ /* 0x000fe400078e00ff */
[----:B------:R-:W-:Y:S05]  /*38f0*/  CALL.REL.NOINC `($__internal_194_$__cuda_sm70_shflsync_bfly_p) ;  /* 0x000001d000007944 */ /* 0x000fea0003c00000 */
[----:B-1----:R-:W-:Y:S01]  /*3900*/  FADD.FTZ R9, RZ, R15 ;  /* 0x0000000fff097221 */ /* 0x002fe20000010000 */
[----:B0-----:R-:W-:Y:S01]  /*3910*/  MOV R17, 0x1f ;  /* 0x0000001f00117802 */ /* 0x001fe20000000f00 */
[----:B------:R-:W-:Y:S01]  /*3920*/  IMAD.MOV.U32 R15, RZ, RZ, RZ ;  /* 0x000000ffff0f7224 */ /* 0x000fe200078e00ff */
[----:B------:R-:W-:Y:S01]  /*3930*/  MOV R10, 0x3970 ;  /* 0x00003970000a7802 */ /* 0x000fe20000000f00 */
[----:B------:R-:W-:Y:S02]  /*3940*/  IMAD.MOV.U32 R18, RZ, RZ, 0x1 ;  /* 0x00000001ff127424 */ /* 0x000fe400078e00ff */
[----:B------:R-:W-:Y:S02]  /*3950*/  IMAD.MOV.U32 R20, RZ, RZ, -0x1 ;  /* 0xffffffffff147424 */ /* 0x000fe400078e00ff */
[----:B------:R-:W-:Y:S05]  /*3960*/  CALL.REL.NOINC `($__internal_194_$__cuda_sm70_shflsync_bfly_p) ;  /* 0x0000016000007944 */ /* 0x000fea0003c00000 */
[----:B0-----:R-:W-:Y:S01]  /*3970*/  HFMA2.MMA R17, -RZ, RZ, 0, 1.847743988037109375e-06 ;  /* 0x0000001fff117435 */ /* 0x001fe200000001ff */
[----:B-1----:R-:W-:Y:S01]  /*3980*/  FADD.FTZ R13, RZ, R15 ;  /* 0x0000000fff0d7221 */ /* 0x002fe20000010000 */
[----:B------:R-:W-:Y:S01]  /*3990*/  MOV R10, 0x39e0 ;  /* 0x000039e0000a7802 */ /* 0x000fe20000000f00 */
[----:B------:R-:W-:Y:S02]  /*39a0*/  IMAD.MOV.U32 R15, RZ, RZ, RZ ;  /* 0x000000ffff0f7224 */ /* 0x000fe400078e00ff */
        /* <DEDUP_REMOVED lines=17> */
[----:B01----:R-:W-:Y:S05]  /*3ac0*/  BRA `(.L_x_7926) ;  /* 0xfffff1b000007947 */ /* 0x003fea000383ffff */
        .weak           $__internal_194_$__cuda_sm70_shflsync_bfly_p
        .type           $__internal_194_$__cuda_sm70_shflsync_bfly_p,@function
        .size           $__internal_194_$__cuda_sm70_shflsync_bfly_p,(.L_x_23361 - $__internal_194_$__cuda_sm70_shflsync_bfly_p)
$__internal_194_$__cuda_sm70_shflsync_bfly_p:
[----:B------:R-:W-:Y:S01]  /*3ad0*/  IMAD.MOV.U32 R11, RZ, RZ, 0x0 ;  /* 0x00000000ff0b7424 */ /* 0x000fe200078e00ff */
[----:B------:R-:W-:Y:S04]  /*3ae0*/  WARPSYNC R20 ;  /* 0x0000001400007348 */ /* 0x000fe80003800000 */
[----:B------:R0:W1:Y:S01]  /*3af0*/  SHFL.BFLY PT, R15, R15, R18, R17 ;  /* 0x0c0000120f0f7389 */ /* 0x00006200000e0011 */
[----:B------:R-:W-:Y:S05]  /*3b00*/  RET.REL.NODEC R10 `(_ZN4vllm25paged_attention_v1_kernelI13__nv_bfloat16hLi96ELi16ELi128ELNS_18Fp8KVCacheDataTypeE1ELb1EEEvPT_PKS3_PKT0_S9_ifPKiSB_iPKfiiiSD_SD_iiiii) ;  /* 0xffffc4f00a007950 */ /* 0x000fea0003c3ffff */
.L_x_7927:
        /* <DEDUP_REMOVED lines=15> */
.L_x_23361:


//--------------------- .text._ZN4vllm25paged_attention_v1_kernelI13__nv_bfloat16hLi80ELi16ELi128ELNS_18Fp8KVCacheDataTypeE1ELb1EEEvPT_PKS3_PKT0_S9_ifPKiSB_iPKfiiiSD_SD_iiiii --------------------------
	.section	.text._ZN4vllm25paged_attention_v1_kernelI13__nv_bfloat16hLi80ELi16ELi128ELNS_18Fp8KVCacheDataTypeE1ELb1EEEvPT_PKS3_PKT0_S9_ifPKiSB_iPKfiiiSD_SD_iiiii,"ax",@progbits
	.sectioninfo	@"SHI_REGISTERS=32"
	.align	128
        .global         _ZN4vllm25paged_attention_v1_kernelI13__nv_bfloat16hLi80ELi16ELi128ELNS_18Fp8KVCacheDataTypeE1ELb1EEEvPT_PKS3_PKT0_S9_ifPKiSB_iPKfiiiSD_SD_iiiii
        .type           _ZN4vllm25paged_attention_v1_kernelI13__nv_bfloat16hLi80ELi16ELi128ELNS_18Fp8KVCacheDataTypeE1ELb1EEEvPT_PKS3_PKT0_S9_ifPKiSB_iPKfiiiSD_SD_iiiii,@function
        .size           _ZN4vllm25paged_attention_v1_kernelI13__nv_bfloat16hLi80ELi16ELi128ELNS_18Fp8KVCacheDataTypeE1ELb1EEEvPT_PKS3_PKT0_S9_ifPKiSB_iPKfiiiSD_SD_iiiii,(.L_x_23362 - _ZN4vllm25paged_attention_v1_kernelI13__nv_bfloat16hLi80ELi16ELi128ELNS_18Fp8KVCacheDataTypeE1ELb1EEEvPT_PKS3_PKT0_S9_ifPKiSB_iPKfiiiSD_SD_iiiii)
        .other          _ZN4vllm25paged_attention_v1_kernelI13__nv_bfloat16hLi80ELi16ELi128ELNS_18Fp8KVCacheDataTypeE1ELb1EEEvPT_PKS3_PKT0_S9_ifPKiSB_iPKfiiiSD_SD_iiiii,@"STO_CUDA_ENTRY STV_DEFAULT"
_ZN4vllm25paged_attention_v1_kernelI13__nv_bfloat16hLi80ELi16ELi128ELNS_18Fp8KVCacheDataTypeE1ELb1EEEvPT_PKS3_PKT0_S9_ifPKiSB_iPKfiiiSD_SD_iiiii:
.text._ZN4vllm25paged_attention_v1_kernelI13__nv_bfloat16hLi80ELi16ELi128ELNS_18Fp8KVCacheDataTypeE1ELb1EEEvPT_PKS3_PKT0_S9_ifPKiSB_iPKfiiiSD_SD_iiiii:
        /* <DEDUP_REMOVED lines=45> */
.L_x_7932:
        /* <DEDUP_REMOVED lines=13> */
.L_x_7931:
[----:B------:R-:W-:Y:S05]  /*03a0*/  BSYNC B1 ;  /* 0x0000000000017941 */ /* 0x000fea0003800000 */
.L_x_7930:
        /* <DEDUP_REMOVED lines=10> */
.L_x_7933:
        /* <DEDUP_REMOVED lines=21> */
.L_x_7929:
[----:B------:R-:W-:Y:S05]  /*05a0*/  BSYNC B0 ;  /* 0x0000000000007941 */ /* 0x000fea0003800000 */
.L_x_7928:
        /* <DEDUP_REMOVED lines=88> */
.L_x_7934:
[----:B------:R-:W-:-:S04]  /*0b30*/  IMAD.MOV.U32 R13, RZ, RZ, c[0x0][0xc] ;  /* 0x00000300ff0d7624 */ /* 0x000fc800078e00ff */
[----:B------:R-:W-:-:S04]  /*0b40*/  IMAD R8, R13, c[0x0][0x1c8], R8 ;  /* 0x000072000d087a24 */ /* 0x000fc800078e0208 */
[----:B------:R-:W-:-:S03]  /*0b50*/  IMAD R8, R8, c[0x0][0x1d8], RZ ;  /* 0x0000760008087a24 */ /* 0x000fc600078e02ff */
.L_x_7935:
        /* <DEDUP_REMOVED lines=23> */
.L_x_7939:
        /* <DEDUP_REMOVED lines=37> */
.L_x_7937:
[----:B------:R-:W-:Y:S05]  /*0f20*/  BSYNC B7 ;  /* 0x0000000000077941 */ /* 0x000fea0003800000 */
.L_x_7936:
[----:B------:R-:W-:Y:S05]  /*0f30*/  BRA.DIV ~URZ, `(.L_x_7940) ;  /* 0x000026427f007947 */ /* 0x000fea000b800000 */
[----:B------:R-:W-:-:S05]  /*0f40*/  IMAD.MOV.U32 R9, RZ, RZ, -0x800001 ;  /* 0xff7fffffff097424 */ /* 0x000fca00078e00ff */
.L_x_7972:
        /* <DEDUP_REMOVED lines=8> */
.L_x_7973:
        /* <DEDUP_REMOVED lines=33> */
.L_x_7946:
        /* <DEDUP_REMOVED lines=11> */
.L_x_7945:
[----:B------:R-:W-:Y:S05]  /*1290*/  BSYNC B1 ;  /* 0x0000000000017941 */ /* 0x000fea0003800000 */
.L_x_7944:
        /* <DEDUP_REMOVED lines=10> */
.L_x_7949:
        /* <DEDUP_REMOVED lines=100> */
.L_x_7948:
[----:B------:R-:W-:Y:S05]  /*1980*/  BSYNC B1 ;  /* 0x0000000000017941 */ /* 0x000fea0003800000 */
.L_x_7947:
        /* <DEDUP_REMOVED lines=55> */
.L_x_7951:
[----:B------:R-:W-:Y:S05]  /*1d00*/  BSYNC B1 ;  /* 0x0000000000017941 */ /* 0x000fea0003800000 */
.L_x_7950:
        /* <DEDUP_REMOVED lines=26> */
.L_x_7943:
[----:B------:R-:W-:Y:S05]  /*1eb0*/  BSYNC B0 ;  /* 0x0000000000007941 */ /* 0x000fea0003800000 */
.L_x_7942:
        /* <DEDUP_REMOVED lines=36> */
.L_x_7956:
        /* <DEDUP_REMOVED lines=8> */
.L_x_7955:
[----:B0-----:R-:W-:Y:S05]  /*2180*/  BSYNC B1 ;  /* 0x0000000000017941 */ /* 0x001fea0003800000 */
.L_x_7954:
        /* <DEDUP_REMOVED lines=10> */
.L_x_7959:
        /* <DEDUP_REMOVED lines=52> */
.L_x_7958:
[----:B------:R-:W-:Y:S05]  /*2570*/  BSYNC B1 ;  /* 0x0000000000017941 */ /* 0x000fea0003800000 */
.L_x_7957:
        /* <DEDUP_REMOVED lines=31> */
.L_x_7961:
[----:B------:R-:W-:Y:S05]  /*2770*/  BSYNC B1 ;  /* 0x0000000000017941 */ /* 0x000fea0003800000 */
.L_x_7960:
        /* <DEDUP_REMOVED lines=14> */
.L_x_7953:
[----:B------:R-:W-:Y:S05]  /*2860*/  BSYNC B0 ;  /* 0x0000000000007941 */ /* 0x000fea0003800000 */
.L_x_7952:
        /* <DEDUP_REMOVED lines=26> */
.L_x_7965:
        /* <DEDUP_REMOVED lines=32> */
.L_x_7963:
[----:B------:R-:W-:Y:S05]  /*2c10*/  BSYNC B6 ;  /* 0x0000000000067941 */ /* 0x000fea0003800000 */
.L_x_7962:
[----:B------:R-:W-:Y:S05]  /*2c20*/  BRA.DIV ~URZ, `(.L_x_7966) ;  /* 0x00000b027f007947 */ /* 0x000fea000b800000 */
[----:B0-----:R-:W-:-:S10]  /*2c30*/  HFMA2.MMA R9, -RZ, RZ, 0, 0 ;  /* 0x00000000ff097435 */ /* 0x001fd400000001ff */
.L_x_7974:
[----:B------:R-:W-:Y:S01]  /*2c40*/  FADD.FTZ R9, RZ, R9 ;  /* 0x00000009ff097221 */ /* 0x000fe20000010000 */
[----:B------:R-:W-:Y:S05]  /*2c50*/  BRA.DIV ~URZ, `(.L_x_7967) ;  /* 0x00000b527f007947 */ /* 0x000fea000b800000 */
[----:B------:R-:W-:Y:S01]  /*2c60*/  IMAD.MOV.U32 R8, RZ, RZ, RZ ;  /* 0x000000ffff087224 */ /* 0x000fe200078e00ff */
[----:B------:R-:W-:Y:S01]  /*2c70*/  CS2R R6, SRZ ;  /* 0x0000000000067805 */ /* 0x000fe2000001ff00 */
[----:B------:R-:W-:Y:S02]  /*2c80*/  IMAD.MOV.U32 R10, RZ, RZ, RZ ;  /* 0x000000ffff0a7224 */ /* 0x000fe400078e00ff */
.L_x_7975:
        /* <DEDUP_REMOVED lines=34> */
.L_x_7969:
[----:B0-----:R-:W-:Y:S05]  /*2eb0*/  BSYNC B0 ;  /* 0x0000000000007941 */ /* 0x001fea0003800000 */
.L_x_7968:
        /* <DEDUP_REMOVED lines=19> */
.L_x_7971:
[----:B0-----:R-:W-:Y:S05]  /*2ff0*/  BSYNC B0 ;  /* 0x0000000000007941 */ /* 0x001fea0003800000 */
.L_x_7970:
        /* <DEDUP_REMOVED lines=49> */
.L_x_7938:
        /* <DEDUP_REMOVED lines=19> */
.L_x_7964:
        /* <DEDUP_REMOVED lines=20> */
.L_x_7940:
[----:B------:R-:W-:Y:S01]  /*3580*/  IMAD.MOV.U32 R14, RZ, RZ, -0x800001 ;  /* 0xff7fffffff0e7424 */ /* 0x000fe200078e00ff */
[----:B------:R-:W-:Y:S01]  /*3590*/  MOV R17, 0xffffffff ;  /* 0xffffffff00117802 */ /* 0x000fe20000000f00 */
[----:B------:R-:W-:Y:S01]  /*35a0*/  IMAD.MOV.U32 R15, RZ, RZ, 0x10 ;  /* 0x00000010ff0f7424 */ /* 0x000fe200078e00ff */
[----:B------:R-:W-:Y:S01]  /*35b0*/  MOV R12, 0x35e0 ;  /* 0x000035e0000c7802 */ /* 0x000fe20000000f00 */
[----:B------:R-:W-:Y:S02]  /*35c0*/  IMAD.MOV.U32 R16, RZ, RZ, 0x1f ;  /* 0x0000001fff107424 */ /* 0x000fe400078e00ff */
[----:B------:R-:W-:Y:S05]  /*35d0*/  CALL.REL.NOINC `($__internal_195_$__cuda_sm70_shflsync_bfly_p) ;  /* 0x000003a000007944 */ /* 0x000fea0003c00000 */
[----:B-1----:R-:W-:Y:S01]  /*35e0*/  IMAD.MOV.U32 R9, RZ, RZ, R15 ;  /* 0x000000ffff097224 */ /* 0x002fe200078e000f */
[----:B0-----:R-:W-:Y:S05]  /*35f0*/  BRA `(.L_x_7972) ;  /* 0xffffd95000007947 */ /* 0x001fea000383ffff */
.L_x_7941:
[----:B------:R-:W-:Y:S01]  /*3600*/  IMAD.MOV.U32 R15, RZ, RZ, 0x8 ;  /* 0x00000008ff0f7424 */ /* 0x000fe200078e00ff */
[----:B------:R-:W-:Y:S01]  /*3610*/  MOV R17, 0xffffffff ;  /* 0xffffffff00117802 */ /* 0x000fe20000000f00 */
[----:B------:R-:W-:Y:S01]  /*3620*/  IMAD.MOV.U32 R16, RZ, RZ, 0x1f ;  /* 0x0000001fff107424 */ /* 0x000fe200078e00ff */
[----:B------:R-:W-:Y:S02]  /*3630*/  MOV R12, 0x3650 ;  /* 0x00003650000c7802 */ /* 0x000fe40000000f00 */
[----:B------:R-:W-:Y:S05]  /*3640*/  CALL.REL.NOINC `($__internal_195_$__cuda_sm70_shflsync_bfly_p) ;  /* 0x0000033000007944 */ /* 0x000fea0003c00000 */
[----:B01----:R-:W-:Y:S01]  /*3650*/  FMNMX.FTZ R14, R14, R15, !PT ;  /* 0x0000000f0e0e7209 */ /* 0x003fe20007810000 */
[----:B------:R-:W-:Y:S01]  /*3660*/  IMAD.MOV.U32 R15, RZ, RZ, 0x4 ;  /* 0x00000004ff0f7424 */ /* 0x000fe200078e00ff */
[----:B------:R-:W-:Y:S01]  /*3670*/  MOV R12, 0x36b0 ;  /* 0x000036b0000c7802 */ /* 0x000fe20000000f00 */
[----:B------:R-:W-:-:S02]  /*3680*/  IMAD.MOV.U32 R16, RZ, RZ, 0x1f ;  /* 0x0000001fff107424 */ /* 0x000fc400078e00ff */
[----:B------:R-:W-:Y:S02]  /*3690*/  IMAD.MOV.U32 R17, RZ, RZ, -0x1 ;  /* 0xffffffffff117424 */ /* 0x000fe400078e00ff */
[----:B------:R-:W-:Y:S05]  /*36a0*/  CALL.REL.NOINC `($__internal_195_$__cuda_sm70_shflsync_bfly_p) ;  /* 0x000002d000007944 */ /* 0x000fea0003c00000 */
[----:B01----:R-:W-:Y:S01]  /*36b0*/  FMNMX.FTZ R14, R14, R15, !PT ;  /* 0x0000000f0e0e7209 */ /* 0x003fe20007810000 */
[----:B------:R-:W-:Y:S01]  /*36c0*/  HFMA2.MMA R15, -RZ, RZ, 0, 1.1920928955078125e-07 ;  /* 0x00000002ff0f7435 */ /* 0x000fe200000001ff */
[----:B------:R-:W-:Y:S01]  /*36d0*/  IMAD.MOV.U32 R16, RZ, RZ, 0x1f ;  /* 0x0000001fff107424 */ /* 0x000fe200078e00ff */
[----:B------:R-:W-:Y:S01]  /*36e0*/  MOV R12, 0x3710 ;  /* 0x00003710000c7802 */ /* 0x000fe20000000f00 */
[----:B------:R-:W-:-:S03]  /*36f0*/  IMAD.MOV.U32 R17, RZ, RZ, -0x1 ;  /* 0xffffffffff117424 */ /* 0x000fc600078e00ff */
[----:B------:R-:W-:Y:S05]  /*3700*/  CALL.REL.NOINC `($__internal_195_$__cuda_sm70_shflsync_bfly_p) ;  /* 0x0000027000007944 */ /* 0x000fea0003c00000 */
[----:B-1----:R-:W-:Y:S01]  /*3710*/  IMAD.MOV.U32 R13, RZ, RZ, R15 ;  /* 0x000000ffff0d7224 */ /* 0x002fe200078e000f */
[----:B0-----:R-:W-:Y:S05]  /*3720*/  BRA `(.L_x_7973) ;  /* 0xffffd8a000007947 */ /* 0x001fea000383ffff */
.L_x_7966:
[----:B------:R-:W-:Y:S01]  /*3730*/  MOV R14, RZ ;  /* 0x000000ff000e7202 */ /* 0x000fe20000000f00 */
[----:B0-----:R-:W-:Y:S01]  /*3740*/  IMAD.MOV.U32 R15, RZ, RZ, 0x1 ;  /* 0x00000001ff0f7424 */ /* 0x001fe200078e00ff */
[----:B------:R-:W-:Y:S01]  /*3750*/  MOV R12, 0x3790 ;  /* 0x00003790000c7802 */ /* 0x000fe20000000f00 */
[----:B------:R-:W-:Y:S02]  /*3760*/  IMAD.MOV.U32 R16, RZ, RZ, 0x1f ;  /* 0x0000001fff107424 */ /* 0x000fe400078e00ff */
[----:B------:R-:W-:-:S02]  /*3770*/  IMAD.MOV.U32 R17, RZ, RZ, -0x1 ;  /* 0xffffffffff117424 */ /* 0x000fc400078e00ff */
[----:B------:R-:W-:Y:S05]  /*3780*/  CALL.REL.NOINC `($__internal_195_$__cuda_sm70_shflsync_bfly_p) ;  /* 0x000001f000007944 */ /* 0x000fea0003c00000 */
[----:B-1----:R-:W-:Y:S01]  /*3790*/  MOV R9, R15 ;  /* 0x0000000f00097202 */ /* 0x002fe20000000f00 */
[----:B0-----:R-:W-:Y:S05]  /*37a0*/  BRA `(.L_x_7974) ;  /* 0xfffff49000007947 */ /* 0x001fea000383ffff */
.L_x_7967:
[----:B------:R-:W-:Y:S01]  /*37b0*/  IMAD.MOV.U32 R14, RZ, RZ, RZ ;  /* 0x000000ffff0e7224 */ /* 0x000fe200078e00ff */
[----:B------:R-:W-:Y:S01]  /*37c0*/  MOV R17, 0xffffffff ;  /* 0xffffffff00117802 */ /* 0x000fe20000000f00 */
[----:B------:R-:W-:Y:S01]  /*37d0*/  IMAD.MOV.U32 R15, RZ, RZ, 0x1 ;  /* 0x00000001ff0f7424 */ /* 0x000fe200078e00ff */
[----:B------:R-:W-:Y:S01]  /*37e0*/  MOV R12, 0x3810 ;  /* 0x00003810000c7802 */ /* 0x000fe20000000f00 */
[----:B------:R-:W-:-:S02]  /*37f0*/  IMAD.MOV.U32 R16, RZ, RZ, 0x1f ;  /* 0x0000001fff107424 */ /* 0x000fc400078e00ff */
[----:B------:R-:W-:Y:S05]  /*3800*/  CALL.REL.NOINC `($__internal_195_$__cuda_sm70_shflsync_bfly_p) ;  /* 0x0000017000007944 */ /* 0x000fea0003c00000 */
[----:B-1----:R-:W-:Y:S01]  /*3810*/  FADD.FTZ R8, RZ, R15 ;  /* 0x0000000fff087221 */ /* 0x002fe20000010000 */
[----:B0-----:R-:W-:Y:S01]  /*3820*/  MOV R17, 0xffffffff ;  /* 0xffffffff00117802 */ /* 0x001fe20000000f00 */
[----:B------:R-:W-:Y:S01]  /*3830*/  IMAD.MOV.U32 R14, RZ, RZ, RZ ;  /* 0x000000ffff0e7224 */ /* 0x000fe200078e00ff */
[----:B------:R-:W-:Y:S01]  /*3840*/  MOV R12, 0x3880 ;  /* 0x00003880000c7802 */ /* 0x000fe20000000f00 */
[----:B------:R-:W-:-:S02]  /*3850*/  IMAD.MOV.U32 R15, RZ, RZ, 0x1 ;  /* 0x00000001ff0f7424 */ /* 0x000fc400078e00ff */
[----:B------:R-:W-:Y:S02]  /*3860*/  IMAD.MOV.U32 R16, RZ, RZ, 0x1f ;  /* 0x0000001fff107424 */ /* 0x000fe400078e00ff */
[----:B------:R-:W-:Y:S05]  /*3870*/  CALL.REL.NOINC `($__internal_195_$__cuda_sm70_shflsync_bfly_p) ;  /* 0x0000010000007944 */ /* 0x000fea0003c00000 */
[----:B-1----:R-:W-:Y:S01]  /*3880*/  FADD.FTZ R6, RZ, R15 ;  /* 0x0000000fff067221 */ /* 0x002fe20000010000 */
[----:B0-----:R-:W-:Y:S01]  /*3890*/  MOV R17, 0xffffffff ;  /* 0xffffffff00117802 */ /* 0x001fe20000000f00 */
[----:B------:R-:W-:Y:S01]  /*38a0*/  IMAD.MOV.U32 R14, RZ, RZ, RZ ;  /* 0x000000ffff0e7224 */ /* 0x000fe200078e00ff */
[----:B------:R-:W-:Y:S01]  /*38b0*/  MOV R12, 0x38f0 ;  /* 0x000038f0000c7802 */ /* 0x000fe20000000f00 */
[----:B------:R-:W-:Y:S02]  /*38c0*/  IMAD.MOV.U32 R15, RZ, RZ, 0x1 ;  /* 0x00000001ff0f7424 */ /* 0x000fe400078e00ff */
[----:B------:R-:W-:Y:S02]  /*38d0*/  IMAD.MOV.U32 R16, RZ, RZ, 0x1f ;  /* 0x0000001fff107424 */ /* 0x000fe400078e00ff */
        /* <DEDUP_REMOVED lines=8> */
[----:B-1----:R-:W-:Y:S01]  /*3960*/  IMAD.MOV.U32 R10, RZ, RZ, R15 ;  /* 0x000000ffff0a7224 */ /* 0x002fe200078e000f */
[----:B0-----:R-:W-:Y:S05]  /*3970*/  BRA `(.L_x_7975) ;  /* 0xfffff31000007947 */ /* 0x001fea000383ffff */
        .weak           $__internal_195_$__cuda_sm70_shflsync_bfly_p
        .type           $__internal_195_$__cuda_sm70_shflsync_bfly_p,@function
        .size           $__internal_195_$__cuda_sm70_shflsync_bfly_p,(.L_x_23362 - $__internal_195_$__cuda_sm70_shflsync_bfly_p)
$__internal_195_$__cuda_sm70_shflsync_bfly_p:
[----:B------:R-:W-:Y:S01]  /*3980*/  IMAD.MOV.U32 R13, RZ, RZ, 0x0 ;  /* 0x00000000ff0d7424 */ /* 0x000fe200078e00ff */
[----:B------:R-:W-:Y:S04]  /*3990*/  WARPSYNC R17 ;  /* 0x0000001100007348 */ /* 0x000fe80003800000 */
[----:B------:R0:W1:Y:S01]  /*39a0*/  SHFL.BFLY PT, R15, R14, R15, R16 ;  /* 0x0c00000f0e0f7389 */ /* 0x00006200000e0010 */
[----:B------:R-:W-:Y:S05]  /*39b0*/  RET.REL.NODEC R12 `(_ZN4vllm25paged_attention_v1_kernelI13__nv_bfloat16hLi80ELi16ELi128ELNS_18Fp8KVCacheDataTypeE1ELb1EEEvPT_PKS3_PKT0_S9_ifPKiSB_iPKfiiiSD_SD_iiiii) ;  /* 0xffffc6400c007950 */ /* 0x000fea0003c3ffff */
.L_x_7976:
        /* <DEDUP_REMOVED lines=12> */
.L_x_23362:


//--------------------- .text._ZN4vllm25paged_attention_v1_kernelI13__nv_bfloat16hLi64ELi16ELi128ELNS_18Fp8KVCacheDataTypeE1ELb1EEEvPT_PKS3_PKT0_S9_ifPKiSB_iPKfiiiSD_SD_iiiii --------------------------
	.section	.text._ZN4vllm25paged_attention_v1_kernelI13__nv_bfloat16hLi64ELi16ELi128ELNS_18Fp8KVCacheDataTypeE1ELb1EEEvPT_PKS3_PKT0_S9_ifPKiSB_iPKfiiiSD_SD_iiiii,"ax",@progbits
	.sectioninfo	@"SHI_REGISTERS=32"
	.align	128
        .global         _ZN4vllm25paged_attention_v1_kernelI13__nv_bfloat16hLi64ELi16ELi128ELNS_18Fp8KVCacheDataTypeE1ELb1EEEvPT_PKS3_PKT0_S9_ifPKiSB_iPKfiiiSD_SD_iiiii
        .type           _ZN4vllm25paged_attention_v1_kernelI13__nv_bfloat16hLi64ELi16ELi128ELNS_18Fp8KVCacheDataTypeE1ELb1EEEvPT_PKS3_PKT0_S9_ifPKiSB_iPKfiiiSD_SD_iiiii,@function
        .size           _ZN4vllm25paged_attention_v1_kernelI13__nv_bfloat16hLi64ELi16ELi128ELNS_18Fp8KVCacheDataTypeE1ELb1EEEvPT_PKS3_PKT0_S9_ifPKiSB_iPKfiiiSD_SD_iiiii,(.L_x_23363 - _ZN4vllm25paged_attention_v1_kernelI13__nv_bfloat16hLi64ELi16ELi128ELNS_18Fp8KVCacheDataTypeE1ELb1EEEvPT_PKS3_PKT0_S9_ifPKiSB_iPKfiiiSD_SD_iiiii)
        .other          _ZN4vllm25paged_attention_v1_kernelI13__nv_bfloat16hLi64ELi16ELi128ELNS_18Fp8KVCacheDataTypeE1ELb1EEEvPT_PKS3_PKT0_S9_ifPKiSB_iPKfiiiSD_SD_iiiii,@"STO_CUDA_ENTRY STV_DEFAULT"
_ZN4vllm25paged_attention_v1_kernelI13__nv_bfloat16hLi64ELi16ELi128ELNS_18Fp8KVCacheDataTypeE1ELb1EEEvPT_PKS3_PKT0_S9_ifPKiSB_iPKfiiiSD_SD_iiiii:
.text._ZN4vllm25paged_attention_v1_kernelI13__nv_bfloat16hLi64ELi16ELi128ELNS_18Fp8KVCacheDataTypeE1ELb1EEEvPT_PKS3_PKT0_S9_ifPKiSB_iPKfiiiSD_SD_iiiii:
        /* <DEDUP_REMOVED lines=45> */
.L_x_7981:
        /* <DEDUP_REMOVED lines=13> */
.L_x_7980:
[----:B------:R-:W-:Y:S05]  /*03a0*/  BSYNC B1 ;  /* 0x0000000000017941 */ /* 0x000fea0003800000 */
.L_x_7979:
        /* <DEDUP_REMOVED lines=10> */
.L_x_7982:
        /* <DEDUP_REMOVED lines=21> */
.L_x_7978:
[----:B0-2---:R-:W-:Y:S05]  /*05a0*/  BSYNC B0 ;  /* 0x0000000000007941 */ /* 0x005fea0003800000 */
.L_x_7977:
        /* <DEDUP_REMOVED lines=89> */
.L_x_7983:
[----:B------:R-:W-:-:S04]  /*0b40*/  IMAD.MOV.U32 R8, RZ, RZ, c[0x0][0xc] ;  /* 0x00000300ff087624 */ /* 0x000fc800078e00ff */
[----:B------:R-:W-:-:S04]  /*0b50*/  IMAD R8, R8, c[0x0][0x1c8], R3 ;  /* 0x0000720008087a24 */ /* 0x000fc800078e0203 */
[----:B------:R-:W-:-:S03]  /*0b60*/  IMAD R8, R8, c[0x0][0x1d8], RZ ;  /* 0x0000760008087a24 */ /* 0x000fc600078e02ff */
.L_x_7984:
        /* <DEDUP_REMOVED lines=23> */
.L_x_7988:
        /* <DEDUP_REMOVED lines=37> */
.L_x_7986:
[----:B------:R-:W-:Y:S05]  /*0f30*/  BSYNC B7 ;  /* 0x0000000000077941 */ /* 0x000fea0003800000 */
.L_x_7985:
[----:B------:R-:W-:Y:S05]  /*0f40*/  BRA.DIV ~URZ, `(.L_x_7989) ;  /* 0x000025427f007947 */ /* 0x000fea000b800000 */
[----:B------:R-:W-:-:S04]  /*0f50*/  MOV R9, 0xff7fffff ;  /* 0xff7fffff00097802 */ /* 0x000fc80000000f00 */
.L_x_8019:
        /* <DEDUP_REMOVED lines=8> */
.L_x_8020:
        /* <DEDUP_REMOVED lines=33> */
.L_x_7995:
        /* <DEDUP_REMOVED lines=11> */
.L_x_7994:
[----:B------:R-:W-:Y:S05]  /*12a0*/  BSYNC B1 ;  /* 0x0000000000017941 */ /* 0x000fea0003800000 */
.L_x_7993:
        /* <DEDUP_REMOVED lines=10> */
.L_x_7998:
        /* <DEDUP_REMOVED lines=100> */
.L_x_7997:
[----:B------:R-:W-:Y:S05]  /*1990*/  BSYNC B1 ;  /* 0x0000000000017941 */ /* 0x000fea0003800000 */
.L_x_7996:
        /* <DEDUP_REMOVED lines=55> */
.L_x_8000:
[----:B------:R-:W-:Y:S05]  /*1d10*/  BSYNC B1 ;  /* 0x0000000000017941 */ /* 0x000fea0003800000 */
.L_x_7999:
        /* <DEDUP_REMOVED lines=26> */
.L_x_7992:
[----:B------:R-:W-:Y:S05]  /*1ec0*/  BSYNC B0 ;  /* 0x0000000000007941 */ /* 0x000fea0003800000 */
.L_x_7991:
        /* <DEDUP_REMOVED lines=36> */
.L_x_8005:
        /* <DEDUP_REMOVED lines=8> */
.L_x_8004:
[----:B0-----:R-:W-:Y:S05]  /*2190*/  BSYNC B1 ;  /* 0x0000000000017941 */ /* 0x001fea0003800000 */
.L_x_8003:
        /* <DEDUP_REMOVED lines=10> */
.L_x_8008:
        /* <DEDUP_REMOVED lines=52> */
.L_x_8007:
[----:B------:R-:W-:Y:S05]  /*2580*/  BSYNC B1 ;  /* 0x0000000000017941 */ /* 0x000fea0003800000 */
.L_x_8006:
        /* <DEDUP_REMOVED lines=31> */
.L_x_8010:
[----:B------:R-:W-:Y:S05]  /*2780*/  BSYNC B1 ;  /* 0x0000000000017941 */ /* 0x000fea0003800000 */
.L_x_8009:
        /* <DEDUP_REMOVED lines=14> */
.L_x_8002:
[----:B------:R-:W-:Y:S05]  /*2870*/  BSYNC B0 ;  /* 0x0000000000007941 */ /* 0x000fea0003800000 */
.L_x_8001:
        /* <DEDUP_REMOVED lines=26> */
.L_x_8014:
        /* <DEDUP_REMOVED lines=32> */
.L_x_8012:
[----:B------:R-:W-:Y:S05]  /*2c20*/  BSYNC B6 ;  /* 0x0000000000067941 */ /* 0x000fea0003800000 */
.L_x_8011:
[----:B------:R-:W-:Y:S05]  /*2c30*/  BRA.DIV ~URZ, `(.L_x_8015) ;  /* 0x000009f27f007947 */ /* 0x000fea000b800000 */
[----:B------:R-:W-:-:S04]  /*2c40*/  IMAD.MOV.U32 R8, RZ, RZ, RZ ;  /* 0x000000ffff087224 */ /* 0x000fc800078e00ff */
.L_x_8021:
[----:B------:R-:W-:Y:S01]  /*2c50*/  FADD.FTZ R8, RZ, R8 ;  /* 0x00000008ff087221 */ /* 0x000fe20000010000 */
[----:B------:R-:W-:Y:S05]  /*2c60*/  BRA.DIV ~URZ, `(.L_x_8016) ;  /* 0x00000a427f007947 */ /* 0x000fea000b800000 */
[----:B------:R-:W-:Y:S01]  /*2c70*/  HFMA2.MMA R10, -RZ, RZ, 0, 0 ;  /* 0x00000000ff0a7435 */ /* 0x000fe200000001ff */
[----:B------:R-:W-:Y:S02]  /*2c80*/  CS2R R6, SRZ ;  /* 0x0000000000067805 */ /* 0x000fe4000001ff00 */
.L_x_8022:
        /* <DEDUP_REMOVED lines=45> */
.L_x_8018:
[----:B0-----:R-:W-:Y:S05]  /*2f60*/  BSYNC B0 ;  /* 0x0000000000007941 */ /* 0x001fea0003800000 */
.L_x_8017:
        /* <DEDUP_REMOVED lines=43> */
.L_x_7987:
        /* <DEDUP_REMOVED lines=19> */
.L_x_8013:
        /* <DEDUP_REMOVED lines=20> */
.L_x_7989:
[----:B------:R-:W-:Y:S01]  /*3490*/  IMAD.MOV.U32 R14, RZ, RZ, -0x800001 ;  /* 0xff7fffffff0e7424 */ /* 0x000fe200078e00ff */
[----:B------:R-:W-:Y:S01]  /*34a0*/  MOV R15, 0x1f ;  /* 0x0000001f000f7802 */ /* 0x000fe20000000f00 */
[----:B------:R-:W-:Y:S01]  /*34b0*/  IMAD.MOV.U32 R9, RZ, RZ, 0x10 ;  /* 0x00000010ff097424 */ /* 0x000fe200078e00ff */
[----:B------:R-:W-:Y:S01]  /*34c0*/  MOV R12, 0x34f0 ;  /* 0x000034f0000c7802 */ /* 0x000fe20000000f00 */
[----:B------:R-:W-:Y:S02]  /*34d0*/  IMAD.MOV.U32 R16, RZ, RZ, -0x1 ;  /* 0xffffffffff107424 */ /* 0x000fe400078e00ff */
[----:B------:R-:W-:Y:S05]  /*34e0*/  CALL.REL.NOINC `($__internal_196_$__cuda_sm70_shflsync_bfly_p) ;  /* 0x0000032000007944 */ /* 0x000fea0003c00000 */
[----:B01----:R-:W-:Y:S05]  /*34f0*/  BRA `(.L_x_8019) ;  /* 0xffffda6000007947 */ /* 0x003fea000383ffff */
.L_x_7990:
[----:B------:R-:W-:Y:S01]  /*3500*/  IMAD.MOV.U32 R9, RZ, RZ, 0x8 ;  /* 0x00000008ff097424 */ /* 0x000fe200078e00ff */
[----:B------:R-:W-:Y:S01]  /*3510*/  MOV R16, 0xffffffff ;  /* 0xffffffff00107802 */ /* 0x000fe20000000f00 */
[----:B------:R-:W-:Y:S01]  /*3520*/  IMAD.MOV.U32 R15, RZ, RZ, 0x1f ;  /* 0x0000001fff0f7424 */ /* 0x000fe200078e00ff */
[----:B------:R-:W-:Y:S02]  /*3530*/  MOV R12, 0x3550 ;  /* 0x00003550000c7802 */ /* 0x000fe40000000f00 */
[----:B------:R-:W-:Y:S05]  /*3540*/  CALL.REL.NOINC `($__internal_196_$__cuda_sm70_shflsync_bfly_p) ;  /* 0x000002c000007944 */ /* 0x000fea0003c00000 */
[----:B01----:R-:W-:Y:S01]  /*3550*/  FMNMX.FTZ R14, R14, R9, !PT ;  /* 0x000000090e0e7209 */ /* 0x003fe20007810000 */
[----:B------:R-:W-:Y:S01]  /*3560*/  IMAD.MOV.U32 R9, RZ, RZ, 0x4 ;  /* 0x00000004ff097424 */ /* 0x000fe200078e00ff */
[----:B------:R-:W-:Y:S01]  /*3570*/  MOV R12, 0x35b0 ;  /* 0x000035b0000c7802 */ /* 0x000fe20000000f00 */
[----:B------:R-:W-:-:S02]  /*3580*/  IMAD.MOV.U32 R15, RZ, RZ, 0x1f ;  /* 0x0000001fff0f7424 */ /* 0x000fc400078e00ff */
[----:B------:R-:W-:Y:S02]  /*3590*/  IMAD.MOV.U32 R16, RZ, RZ, -0x1 ;  /* 0xffffffffff107424 */ /* 0x000fe400078e00ff */
[----:B------:R-:W-:Y:S05]  /*35a0*/  CALL.REL.NOINC `($__internal_196_$__cuda_sm70_shflsync_bfly_p) ;  /* 0x0000026000007944 */ /* 0x000fea0003c00000 */
[----:B01----:R-:W-:Y:S01]  /*35b0*/  FMNMX.FTZ R14, R14, R9, !PT ;  /* 0x000000090e0e7209 */ /* 0x003fe20007810000 */
[----:B------:R-:W-:Y:S01]  /*35c0*/  HFMA2.MMA R9, -RZ, RZ, 0, 1.1920928955078125e-07 ;  /* 0x00000002ff097435 */ /* 0x000fe200000001ff */
[----:B------:R-:W-:Y:S01]  /*35d0*/  IMAD.MOV.U32 R15, RZ, RZ, 0x1f ;  /* 0x0000001fff0f7424 */ /* 0x000fe200078e00ff */
[----:B------:R-:W-:Y:S01]  /*35e0*/  MOV R12, 0x3610 ;  /* 0x00003610000c7802 */ /* 0x000fe20000000f00 */
[----:B------:R-:W-:-:S03]  /*35f0*/  IMAD.MOV.U32 R16, RZ, RZ, -0x1 ;  /* 0xffffffffff107424 */ /* 0x000fc600078e00ff */
[----:B------:R-:W-:Y:S05]  /*3600*/  CALL.REL.NOINC `($__internal_196_$__cuda_sm70_shflsync_bfly_p) ;  /* 0x0000020000007944 */ /* 0x000fea0003c00000 */
[----:B-1----:R-:W-:Y:S01]  /*3610*/  IMAD.MOV.U32 R13, RZ, RZ, R9 ;  /* 0x000000ffff0d7224 */ /* 0x002fe200078e0009 */
[----:B0-----:R-:W-:Y:S05]  /*3620*/  BRA `(.L_x_8020) ;  /* 0xffffd9b000007947 */ /* 0x001fea000383ffff */
.L_x_8015:
[----:B------:R-:W-:Y:S01]  /*3630*/  MOV R14, RZ ;  /* 0x000000ff000e7202 */ /* 0x000fe20000000f00 */
[----:B0-----:R-:W-:Y:S01]  /*3640*/  IMAD.MOV.U32 R9, RZ, RZ, 0x1 ;  /* 0x00000001ff097424 */ /* 0x001fe200078e00ff */
[----:B------:R-:W-:Y:S01]  /*3650*/  MOV R12, 0x3690 ;  /* 0x00003690000c7802 */ /* 0x000fe20000000f00 */
[----:B------:R-:W-:Y:S02]  /*3660*/  IMAD.MOV.U32 R15, RZ, RZ, 0x1f ;  /* 0x0000001fff0f7424 */ /* 0x000fe400078e00ff */
[----:B------:R-:W-:-:S02]  /*3670*/  IMAD.MOV.U32 R16, RZ, RZ, -0x1 ;  /* 0xffffffffff107424 */ /* 0x000fc400078e00ff */
[----:B------:R-:W-:Y:S05]  /*3680*/  CALL.REL.NOINC `($__internal_196_$__cuda_sm70_shflsync_bfly_p) ;  /* 0x0000018000007944 */ /* 0x000fea0003c00000 */
[----:B-1----:R-:W-:Y:S01]  /*3690*/  MOV R8, R9 ;  /* 0x0000000900087202 */ /* 0x002fe20000000f00 */
[----:B0-----:R-:W-:Y:S05]  /*36a0*/  BRA `(.L_x_8021) ;  /* 0xfffff5a000007947 */ /* 0x001fea000383ffff */
.L_x_8016:
[----:B------:R-:W-:Y:S01]  /*36b0*/  IMAD.MOV.U32 R14, RZ, RZ, RZ ;  /* 0x000000ffff0e7224 */ /* 0x000fe200078e00ff */
[----:B------:R-:W-:Y:S01]  /*36c0*/  MOV R16, 0xffffffff ;  /* 0xffffffff00107802 */ /* 0x000fe20000000f00 */
[----:B0-----:R-:W-:Y:S01]  /*36d0*/  IMAD.MOV.U32 R9, RZ, RZ, 0x1 ;  /* 0x00000001ff097424 */ /* 0x001fe200078e00ff */
[----:B------:R-:W-:Y:S01]  /*36e0*/  MOV R12, 0x3710 ;  /* 0x00003710000c7802 */ /* 0x000fe20000000f00 */
[----:B------:R-:W-:-:S02]  /*36f0*/  IMAD.MOV.U32 R15, RZ, RZ, 0x1f ;  /* 0x0000001fff0f7424 */ /* 0x000fc400078e00ff */
[----:B------:R-:W-:Y:S05]  /*3700*/  CALL.REL.NOINC `($__internal_196_$__cuda_sm70_shflsync_bfly_p) ;  /* 0x0000010000007944 */ /* 0x000fea0003c00000 */
[----:B-1----:R-:W-:Y:S01]  /*3710*/  FADD.FTZ R7, RZ, R9 ;  /* 0x00000009ff077221 */ /* 0x002fe20000010000 */
[----:B0-----:R-:W-:Y:S01]  /*3720*/  MOV R16, 0xffffffff ;  /* 0xffffffff00107802 */ /* 0x001fe20000000f00 */
[----:B------:R-:W-:Y:S01]  /*3730*/  IMAD.MOV.U32 R14, RZ, RZ, RZ ;  /* 0x000000ffff0e7224 */ /* 0x000fe200078e00ff */
[----:B------:R-:W-:Y:S01]  /*3740*/  MOV R12, 0x3780 ;  /* 0x00003780000c7802 */ /* 0x000fe20000000f00 */
[----:B------:R-:W-:-:S02]  /*3750*/  IMAD.MOV.U32 R9, RZ, RZ, 0x1 ;  /* 0x00000001ff097424 */ /* 0x000fc400078e00ff */
[----:B------:R-:W-:Y:S02]  /*3760*/  IMAD.MOV.U32 R15, RZ, RZ, 0x1f ;  /* 0x0000001fff0f7424 */ /* 0x000fe400078e00ff */
[----:B------:R-:W-:Y:S05]  /*3770*/  CALL.REL.NOINC `($__internal_196_$__cuda_sm70_shflsync_bfly_p) ;  /* 0x0000009000007944 */ /* 0x000fea0003c00000 */
[----:B-1----:R-:W-:Y:S01]  /*3780*/  FADD.FTZ R6, RZ, R9 ;  /* 0x00000009ff067221 */ /* 0x002fe20000010000 */
[----:B0-----:R-:W-:Y:S01]  /*3790*/  MOV R16, 0xffffffff ;  /* 0xffffffff00107802 */ /* 0x001fe20000000f00 */
[----:B------:R-:W-:Y:S01]  /*37a0*/  IMAD.MOV.U32 R14, RZ, RZ, RZ ;  /* 0x000000ffff0e7224 */ /* 0x000fe200078e00ff */
[----:B------:R-:W-:Y:S01]  /*37b0*/  MOV R12, 0x37f0 ;  /* 0x000037f0000c7802 */ /* 0x000fe20000000f00 */
[----:B------:R-:W-:Y:S02]  /*37c0*/  IMAD.MOV.U32 R9, RZ, RZ, 0x1 ;  /* 0x00000001ff097424 */ /* 0x000fe400078e00ff */
[----:B------:R-:W-:Y:S02]  /*37d0*/  IMAD.MOV.U32 R15, RZ, RZ, 0x1f ;  /* 0x0000001fff0f7424 */ /* 0x000fe400078e00ff */
[----:B------:R-:W-:Y:S05]  /*37e0*/  CALL.REL.NOINC `($__internal_196_$__cuda_sm70_shflsync_bfly_p) ;  /* 0x0000002000007944 */ /* 0x000fea0003c00000 */
[----:B-1----:R-:W-:Y:S01]  /*37f0*/  IMAD.MOV.U32 R10, RZ, RZ, R9 ;  /* 0x000000ffff0a7224 */ /* 0x002fe200078e0009 */
[----:B0-----:R-:W-:Y:S05]  /*3800*/  BRA `(.L_x_8022) ;  /* 0xfffff48000007947 */ /* 0x001fea000383ffff */
        .weak           $__internal_196_$__cuda_sm70_shflsync_bfly_p
        .type           $__internal_196_$__cuda_sm70_shflsync_bfly_p,@function
        .size           $__internal_196_$__cuda_sm70_shflsync_bfly_p,(.L_x_23363 - $__internal_196_$__cuda_sm70_shflsync_bfly_p)
$__internal_196_$__cuda_sm70_shflsync_bfly_p:
[----:B------:R-:W-:Y:S01]  /*3810*/  IMAD.MOV.U32 R13, RZ, RZ, 0x0 ;  /* 0x00000000ff0d7424 */ /* 0x000fe200078e00ff */
[----:B------:R-:W-:Y:S04]  /*3820*/  WARPSYNC R16 ;  /* 0x0000001000007348 */ /* 0x000fe80003800000 */
[----:B------:R0:W1:Y:S01]  /*3830*/  SHFL.BFLY PT, R9, R14, R9, R15 ;  /* 0x0c0000090e097389 */ /* 0x00006200000e000f */
[----:B------:R-:W-:Y:S05]  /*3840*/  RET.REL.NODEC R12 `(_ZN4vllm25paged_attention_v1_kernelI13__nv_bfloat16hLi64ELi16ELi128ELNS_18Fp8KVCacheDataTypeE1ELb1EEEvPT_PKS3_PKT0_S9_ifPKiSB_iPKfiiiSD_SD_iiiii) ;  /* 0xffffc7b00c007950 */ /* 0x000fea0003c3ffff */
.L_x_8023:
        /* <DEDUP_REMOVED lines=11> */
.L_x_23363:


//--------------------- .text._ZN4vllm25paged_attention_v1_kernelI13__nv_bfloat16hLi32ELi16ELi128ELNS_18Fp8KVCacheDataTypeE1ELb1EEEvPT_PKS3_PKT0_S9_ifPKiSB_iPKfiiiSD_SD_iiiii --------------------------
	.section	.text._ZN4vllm25paged_attention_v1_kernelI13__nv_bfloat16hLi32ELi16ELi128ELNS_18Fp8KVCacheDataTypeE1ELb1EEEvPT_PKS3_PKT0_S9_ifPKiSB_iPKfiiiSD_SD_iiiii,"ax",@progbits
	.sectioninfo	@"SHI_REGISTERS=32"
	.align	128
        .global         _ZN4vllm25paged_attention_v1_kernelI13__nv_bfloat16hLi32ELi16ELi128ELNS_18Fp8KVCacheDataTypeE1ELb1EEEvPT_PKS3_PKT0_S9_ifPKiSB_iPKfiiiSD_SD_iiiii
        .type           _ZN4vllm25paged_attention_v1_kernelI13__nv_bfloat16hLi32ELi16ELi128ELNS_18Fp8KVCacheDataTypeE1ELb1EEEvPT_PKS3_PKT0_S9_ifPKiSB_iPKfiiiSD_SD_iiiii,@function
        .size           _ZN4vllm25paged_attention_v1_kernelI13__nv_bfloat16hLi32ELi16ELi128ELNS_18Fp8KVCacheDataTypeE1ELb1EEEvPT_PKS3_PKT0_S9_ifPKiSB_iPKfiiiSD_SD_iiiii,(.L_x_23364 - _ZN4vllm25paged_attention_v1_kernelI13__nv_bfloat16hLi32ELi16ELi128ELNS_18Fp8KVCacheDataTypeE1ELb1EEEvPT_PKS3_PKT0_S9_ifPKiSB_iPKfiiiSD_SD_iiiii)
        .other          _ZN4vllm25paged_attention_v1_kernelI13__nv_bfloat16hLi32ELi16ELi128ELNS_18Fp8KVCacheDataTypeE1ELb1EEEvPT_PKS3_PKT0_S9_ifPKiSB_iPKfiiiSD_SD_iiiii,@"STO_CUDA_ENTRY STV_DEFAULT"
_ZN4vllm25paged_attention_v1_kernelI13__nv_bfloat16hLi32ELi16ELi128ELNS_18Fp8KVCacheDataTypeE1ELb1EEEvPT_PKS3_PKT0_S9_ifPKiSB_iPKfiiiSD_SD_iiiii:
.text._ZN4vllm25paged_attention_v1_kernelI13__nv_bfloat16hLi32ELi16ELi128ELNS_18Fp8KVCacheDataTypeE1ELb1EEEvPT_PKS3_PKT0_S9_ifPKiSB_iPKfiiiSD_SD_iiiii:
        /* <DEDUP_REMOVED lines=45> */
.L_x_8028:
        /* <DEDUP_REMOVED lines=13> */
.L_x_8027:
[----:B------:R-:W-:Y:S05]  /*03a0*/  BSYNC B1 ;  /* 0x0000000000017941 */ /* 0x000fea0003800000 */
.L_x_8026:
        /* <DEDUP_REMOVED lines=10> */
.L_x_8029:
        /* <DEDUP_REMOVED lines=21> */
.L_x_8025:
[----:B0-2---:R-:W-:Y:S05]  /*05a0*/  BSYNC B0 ;  /* 0x0000000000007941 */ /* 0x005fea0003800000 */
.L_x_8024:
        /* <DEDUP_REMOVED lines=89> */
.L_x_8030:
[----:B------:R-:W-:-:S04]  /*0b40*/  IMAD.MOV.U32 R8, RZ, RZ, c[0x0][0xc] ;  /* 0x00000300ff087624 */ /* 0x000fc800078e00ff */
[----:B------:R-:W-:-:S04]  /*0b50*/  IMAD R8, R8, c[0x0][0x1c8], R3 ;  /* 0x0000720008087a24 */ /* 0x000fc800078e0203 */
[----:B------:R-:W-:-:S03]  /*0b60*/  IMAD R8, R8, c[0x0][0x1d8], RZ ;  /* 0x0000760008087a24 */ /* 0x000fc600078e02ff */
.L_x_8031:
        /* <DEDUP_REMOVED lines=23> */
.L_x_8035:
        /* <DEDUP_REMOVED lines=37> */
.L_x_8033:
[----:B------:R-:W-:Y:S05]  /*0f30*/  BSYNC B7 ;  /* 0x0000000000077941 */ /* 0x000fea0003800000 */
.L_x_8032:
[----:B------:R-:W-:Y:S05]  /*0f40*/  BRA.DIV ~URZ, `(.L_x_8036) ;  /* 0x000023c27f007947 */ /* 0x000fea000b800000 */
[----:B------:R-:W-:-:S05]  /*0f50*/  IMAD.MOV.U32 R9, RZ, RZ, -0x800001 ;  /* 0xff7fffffff097424 */ /* 0x000fca00078e00ff */
.L_x_8068:
        /* <DEDUP_REMOVED lines=8> */
.L_x_8069:
        /* <DEDUP_REMOVED lines=33> */
.L_x_8042:
        /* <DEDUP_REMOVED lines=11> */
.L_x_8041:
[----:B------:R-:W-:Y:S05]  /*12a0*/  BSYNC B1 ;  /* 0x0000000000017941 */ /* 0x000fea0003800000 */
.L_x_8040:
        /* <DEDUP_REMOVED lines=10> */
.L_x_8045:
        /* <DEDUP_REMOVED lines=100> */
.L_x_8044:
[----:B------:R-:W-:Y:S05]  /*1990*/  BSYNC B1 ;  /* 0x0000000000017941 */ /* 0x000fea0003800000 */
.L_x_8043:
        /* <DEDUP_REMOVED lines=55> */
.L_x_8047:
[----:B------:R-:W-:Y:S05]  /*1d10*/  BSYNC B1 ;  /* 0x0000000000017941 */ /* 0x000fea0003800000 */
.L_x_8046:
        /* <DEDUP_REMOVED lines=26> */
.L_x_8039:
[----:B------:R-:W-:Y:S05]  /*1ec0*/  BSYNC B0 ;  /* 0x0000000000007941 */ /* 0x000fea0003800000 */
.L_x_8038:
        /* <DEDUP_REMOVED lines=36> */
.L_x_8052:
        /* <DEDUP_REMOVED lines=8> */
.L_x_8051:
[----:B0-----:R-:W-:Y:S05]  /*2190*/  BSYNC B1 ;  /* 0x0000000000017941 */ /* 0x001fea0003800000 */
.L_x_8050:
        /* <DEDUP_REMOVED lines=10> */
.L_x_8055:
        /* <DEDUP_REMOVED lines=52> */
.L_x_8054:
[----:B------:R-:W-:Y:S05]  /*2580*/  BSYNC B1 ;  /* 0x0000000000017941 */ /* 0x000fea0003800000 */
.L_x_8053:
        /* <DEDUP_REMOVED lines=31> */
.L_x_8057:
[----:B------:R-:W-:Y:S05]  /*2780*/  BSYNC B1 ;  /* 0x0000000000017941 */ /* 0x000fea0003800000 */
.L_x_8056:
        /* <DEDUP_REMOVED lines=14> */
.L_x_8049:
[----:B------:R-:W-:Y:S05]  /*2870*/  BSYNC B0 ;  /* 0x0000000000007941 */ /* 0x000fea0003800000 */
.L_x_8048:
        /* <DEDUP_REMOVED lines=26> */
.L_x_8061:
        /* <DEDUP_REMOVED lines=32> */
.L_x_8059:
[----:B------:R-:W-:Y:S05]  /*2c20*/  BSYNC B6 ;  /* 0x0000000000067941 */ /* 0x000fea0003800000 */
.L_x_8058:
[----:B------:R-:W-:Y:S05]  /*2c30*/  BRA.DIV ~URZ, `(.L_x_8062) ;  /* 0x000008727f007947 */ /* 0x000fea000b800000 */
[----:B------:R-:W-:-:S04]  /*2c40*/  IMAD.MOV.U32 R6, RZ, RZ, RZ ;  /* 0x000000ffff067224 */ /* 0x000fc800078e00ff */
.L_x_8070:
[----:B------:R-:W-:Y:S01]  /*2c50*/  FADD.FTZ R6, RZ, R6 ;  /* 0x00000006ff067221 */ /* 0x000fe20000010000 */
[----:B------:R-:W-:Y:S05]  /*2c60*/  BRA.DIV ~URZ, `(.L_x_8063) ;  /* 0x000008c27f007947 */ /* 0x000fea000b800000 */
[----:B------:R-:W-:Y:S02]  /*2c70*/  MOV R7, RZ ;  /* 0x000000ff00077202 */ /* 0x000fe40000000f00 */
.L_x_8071:
        /* <DEDUP_REMOVED lines=25> */
.L_x_8065:
[----:B0-----:R-:W-:Y:S05]  /*2e10*/  BSYNC B0 ;  /* 0x0000000000007941 */ /* 0x001fea0003800000 */
.L_x_8064:
        /* <DEDUP_REMOVED lines=10> */
.L_x_8067:
[----:B0-----:R-:W-:Y:S05]  /*2ec0*/  BSYNC B0 ;  /* 0x0000000000007941 */ /* 0x001fea0003800000 */
.L_x_8066:
        /* <DEDUP_REMOVED lines=29> */
.L_x_8034:
        /* <DEDUP_REMOVED lines=19> */
.L_x_8060:
        /* <DEDUP_REMOVED lines=20> */
.L_x_8036:
[----:B------:R-:W-:Y:S01]  /*3310*/  IMAD.MOV.U32 R14, RZ, RZ, -0x800001 ;  /* 0xff7fffffff0e7424 */ /* 0x000fe200078e00ff */
[----:B------:R-:W-:Y:S01]  /*3320*/  MOV R15, 0x1f ;  /* 0x0000001f000f7802 */ /* 0x000fe20000000f00 */
[----:B------:R-:W-:Y:S01]  /*3330*/  IMAD.MOV.U32 R9, RZ, RZ, 0x10 ;  /* 0x00000010ff097424 */ /* 0x000fe200078e00ff */
[----:B------:R-:W-:Y:S01]  /*3340*/  MOV R12, 0x3370 ;  /* 0x00003370000c7802 */ /* 0x000fe20000000f00 */
[----:B------:R-:W-:Y:S02]  /*3350*/  IMAD.MOV.U32 R16, RZ, RZ, -0x1 ;  /* 0xffffffffff107424 */ /* 0x000fe400078e00ff */
[----:B------:R-:W-:Y:S05]  /*3360*/  CALL.REL.NOINC `($__internal_197_$__cuda_sm70_shflsync_bfly_p) ;  /* 0x0000024000007944 */ /* 0x000fea0003c00000 */
[----:B01----:R-:W-:Y:S05]  /*3370*/  BRA `(.L_x_8068) ;  /* 0xffffdbe000007947 */ /* 0x003fea000383ffff */
.L_x_8037:
[----:B------:R-:W-:Y:S01]  /*3380*/  IMAD.MOV.U32 R9, RZ, RZ, 0x8 ;  /* 0x00000008ff097424 */ /* 0x000fe200078e00ff */
[----:B------:R-:W-:Y:S01]  /*3390*/  MOV R16, 0xffffffff ;  /* 0xffffffff00107802 */ /* 0x000fe20000000f00 */
[----:B------:R-:W-:Y:S01]  /*33a0*/  IMAD.MOV.U32 R15, RZ, RZ, 0x1f ;  /* 0x0000001fff0f7424 */ /* 0x000fe200078e00ff */
[----:B------:R-:W-:Y:S02]  /*33b0*/  MOV R12, 0x33d0 ;  /* 0x000033d0000c7802 */ /* 0x000fe40000000f00 */
[----:B------:R-:W-:Y:S05]  /*33c0*/  CALL.REL.NOINC `($__internal_197_$__cuda_sm70_shflsync_bfly_p) ;  /* 0x000001e000007944 */ /* 0x000fea0003c00000 */
[----:B01----:R-:W-:Y:S01]  /*33d0*/  FMNMX.FTZ R14, R14, R9, !PT ;  /* 0x000000090e0e7209 */ /* 0x003fe20007810000 */
[----:B------:R-:W-:Y:S01]  /*33e0*/  IMAD.MOV.U32 R9, RZ, RZ, 0x4 ;  /* 0x00000004ff097424 */ /* 0x000fe200078e00ff */
[----:B------:R-:W-:Y:S01]  /*33f0*/  MOV R12, 0x3430 ;  /* 0x00003430000c7802 */ /* 0x000fe20000000f00 */
[----:B------:R-:W-:-:S02]  /*3400*/  IMAD.MOV.U32 R15, RZ, RZ, 0x1f ;  /* 0x0000001fff0f7424 */ /* 0x000fc400078e00ff */
[----:B------:R-:W-:Y:S02]  /*3410*/  IMAD.MOV.U32 R16, RZ, RZ, -0x1 ;  /* 0xffffffffff107424 */ /* 0x000fe400078e00ff */
[----:B------:R-:W-:Y:S05]  /*3420*/  CALL.REL.NOINC `($__internal_197_$__cuda_sm70_shflsync_bfly_p) ;  /* 0x0000018000007944 */ /* 0x000fea0003c00000 */
[----:B01----:R-:W-:Y:S01]  /*3430*/  FMNMX.FTZ R14, R14, R9, !PT ;  /* 0x000000090e0e7209 */ /* 0x003fe20007810000 */
[----:B------:R-:W-:Y:S01]  /*3440*/  HFMA2.MMA R9, -RZ, RZ, 0, 1.1920928955078125e-07 ;  /* 0x00000002ff097435 */ /* 0x000fe200000001ff */
[----:B------:R-:W-:Y:S01]  /*3450*/  IMAD.MOV.U32 R15, RZ, RZ, 0x1f ;  /* 0x0000001fff0f7424 */ /* 0x000fe200078e00ff */
[----:B------:R-:W-:Y:S01]  /*3460*/  MOV R12, 0x3490 ;  /* 0x00003490000c7802 */ /* 0x000fe20000000f00 */
[----:B------:R-:W-:-:S03]  /*3470*/  IMAD.MOV.U32 R16, RZ, RZ, -0x1 ;  /* 0xffffffffff107424 */ /* 0x000fc600078e00ff */
[----:B------:R-:W-:Y:S05]  /*3480*/  CALL.REL.NOINC `($__internal_197_$__cuda_sm70_shflsync_bfly_p) ;  /* 0x0000012000007944 */ /* 0x000fea0003c00000 */
[----:B-1----:R-:W-:Y:S01]  /*3490*/  IMAD.MOV.U32 R13, RZ, RZ, R9 ;  /* 0x000000ffff0d7224 */ /* 0x002fe200078e0009 */
[----:B0-----:R-:W-:Y:S05]  /*34a0*/  BRA `(.L_x_8069) ;  /* 0xffffdb3000007947 */ /* 0x001fea000383ffff */
.L_x_8062:
[----:B------:R-:W-:Y:S01]  /*34b0*/  MOV R14, RZ ;  /* 0x000000ff000e7202 */ /* 0x000fe20000000f00 */
[----:B0-----:R-:W-:Y:S01]  /*34c0*/  IMAD.MOV.U32 R9, RZ, RZ, 0x1 ;  /* 0x00000001ff097424 */ /* 0x001fe200078e00ff */
[----:B------:R-:W-:Y:S01]  /*34d0*/  MOV R12, 0x3510 ;  /* 0x00003510000c7802 */ /* 0x000fe20000000f00 */
[----:B------:R-:W-:Y:S02]  /*34e0*/  IMAD.MOV.U32 R15, RZ, RZ, 0x1f ;  /* 0x0000001fff0f7424 */ /* 0x000fe400078e00ff */
[----:B------:R-:W-:-:S02]  /*34f0*/  IMAD.MOV.U32 R16, RZ, RZ, -0x1 ;  /* 0xffffffffff107424 */ /* 0x000fc400078e00ff */
[----:B------:R-:W-:Y:S05]  /*3500*/  CALL.REL.NOINC `($__internal_197_$__cuda_sm70_shflsync_bfly_p) ;  /* 0x000000a000007944 */ /* 0x000fea0003c00000 */
[----:B-1----:R-:W-:Y:S01]  /*3510*/  MOV R6, R9 ;  /* 0x0000000900067202 */ /* 0x002fe20000000f00 */
[----:B0-----:R-:W-:Y:S05]  /*3520*/  BRA `(.L_x_8070) ;  /* 0xfffff72000007947 */ /* 0x001fea000383ffff */
.L_x_8063:
[----:B------:R-:W-:Y:S01]  /*3530*/  IMAD.MOV.U32 R14, RZ, RZ, RZ ;  /* 0x000000ffff0e7224 */ /* 0x000fe200078e00ff */
[----:B------:R-:W-:Y:S01]  /*3540*/  MOV R16, 0xffffffff ;  /* 0xffffffff00107802 */ /* 0x000fe20000000f00 */
[----:B0-----:R-:W-:Y:S01]  /*3550*/  IMAD.MOV.U32 R9, RZ, RZ, 0x1 ;  /* 0x00000001ff097424 */ /* 0x001fe200078e00ff */
[----:B------:R-:W-:Y:S01]  /*3560*/  MOV R12, 0x3590 ;  /* 0x00003590000c7802 */ /* 0x000fe20000000f00 */
[----:B------:R-:W-:-:S02]  /*3570*/  IMAD.MOV.U32 R15, RZ, RZ, 0x1f ;  /* 0x0000001fff0f7424 */ /* 0x000fc400078e00ff */
[----:B------:R-:W-:Y:S05]  /*3580*/  CALL.REL.NOINC `($__internal_197_$__cuda_sm70_shflsync_bfly_p) ;  /* 0x0000002000007944 */ /* 0x000fea0003c00000 */
[----:B-1----:R-:W-:Y:S01]  /*3590*/  IMAD.MOV.U32 R7, RZ, RZ, R9 ;  /* 0x000000ffff077224 */ /* 0x002fe200078e0009 */
[----:B0-----:R-:W-:Y:S05]  /*35a0*/  BRA `(.L_x_8071) ;  /* 0xfffff6d000007947 */ /* 0x001fea000383ffff */
        .weak           $__internal_197_$__cuda_sm70_shflsync_bfly_p
        .type           $__internal_197_$__cuda_sm70_shflsync_bfly_p,@function
        .size           $__internal_197_$__cuda_sm70_shflsync_bfly_p,(.L_x_23364 - $__internal_197_$__cuda_sm70_shflsync_bfly_p)
$__internal_197_$__cuda_sm70_shflsync_bfly_p:
[----:B------:R-:W-:Y:S01]  /*35b0*/  IMAD.MOV.U32 R13, RZ, RZ, 0x0 ;  /* 0x00000000ff0d7424 */ /* 0x000fe200078e00ff */
[----:B------:R-:W-:Y:S04]  /*35c0*/  WARPSYNC R16 ;  /* 0x0000001000007348 */ /* 0x000fe80003800000 */
[----:B------:R0:W1:Y:S01]  /*35d0*/  SHFL.BFLY PT, R9, R14, R9, R15 ;  /* 0x0c0000090e097389 */ /* 0x00006200000e000f */
[----:B------:R-:W-:Y:S05]  /*35e0*/  RET.REL.NODEC R12 `(_ZN4vllm25paged_attention_v1_kernelI13__nv_bfloat16hLi32ELi16ELi128ELNS_18Fp8KVCacheDataTypeE1ELb1EEEvPT_PKS3_PKT0_S9_ifPKiSB_iPKfiiiSD_SD_iiiii) ;  /* 0xffffca100c007950 */ /* 0x000fea0003c3ffff */
.L_x_8072:
        /* <DEDUP_REMOVED lines=9> */
.L_x_23364:


//--------------------- .text._ZN4vllm25paged_attention_v1_kernelI13__nv_bfloat16hLi256ELi8ELi128ELNS_18Fp8KVCacheDataTypeE1ELb0EEEvPT_PKS3_PKT0_S9_ifPKiSB_iPKfiiiSD_SD_iiiii --------------------------
	.section	.text._ZN4vllm25paged_attention_v1_kernelI13__nv_bfloat16hLi256ELi8ELi128ELNS_18Fp8KVCacheDataTypeE1ELb0EEEvPT_PKS3_PKT0_S9_ifPKiSB_iPKfiiiSD_SD_iiiii,"ax",@progbits
	.sectioninfo	@"SHI_REGISTERS=32"
	.align	128
        .global         _ZN4vllm25paged_attention_v1_kernelI13__nv_bfloat16hLi256ELi8ELi128ELNS_18Fp8KVCacheDataTypeE1ELb0EEEvPT_PKS3_PKT0_S9_ifPKiSB_iPKfiiiSD_SD_iiiii
        .type           _ZN4vllm25paged_attention_v1_kernelI13__nv_bfloat16hLi256ELi8ELi128ELNS_18Fp8KVCacheDataTypeE1ELb0EEEvPT_PKS3_PKT0_S9_ifPKiSB_iPKfiiiSD_SD_iiiii,@function
        .size           _ZN4vllm25paged_attention_v1_kernelI13__nv_bfloat16hLi256ELi8ELi128ELNS_18Fp8KVCacheDataTypeE1ELb0EEEvPT_PKS3_PKT0_S9_ifPKiSB_iPKfiiiSD_SD_iiiii,(.L_x_23365 - _ZN4vllm25paged_attention_v1_kernelI13__nv_bfloat16hLi256ELi8ELi128ELNS_18Fp8KVCacheDataTypeE1ELb0EEEvPT_PKS3_PKT0_S9_ifPKiSB_iPKfiiiSD_SD_iiiii)
        .other          _ZN4vllm25paged_attention_v1_kernelI13__nv_bfloat16hLi256ELi8ELi128ELNS_18Fp8KVCacheDataTypeE1ELb0EEEvPT_PKS3_PKT0_S9_ifPKiSB_iPKfiiiSD_SD_iiiii,@"STO_CUDA_ENTRY STV_DEFAULT"
_ZN4vllm25paged_attention_v1_kernelI13__nv_bfloat16hLi256ELi8ELi128ELNS_18Fp8KVCacheDataTypeE1ELb0EEEvPT_PKS3_PKT0_S9_ifPKiSB_iPKfiiiSD_SD_iiiii:
.text._ZN4vllm25paged_attention_v1_kernelI13__nv_bfloat16hLi256ELi8ELi128ELNS_18Fp8KVCacheDataTypeE1ELb0EEEvPT_PKS3_PKT0_S9_ifPKiSB_iPKfiiiSD_SD_iiiii:
        /* <DEDUP_REMOVED lines=46> */
.L_x_8077:
        /* <DEDUP_REMOVED lines=11> */
.L_x_8076:
[----:B------:R-:W-:Y:S05]  /*0390*/  BSYNC B1 ;  /* 0x0000000000017941 */ /* 0x000fea0003800000 */
.L_x_8075:
        /* <DEDUP_REMOVED lines=10> */
.L_x_8078:
        /* <DEDUP_REMOVED lines=17> */
.L_x_8074:
[----:B-1----:R-:W-:Y:S05]  /*0550*/  BSYNC B0 ;  /* 0x0000000000007941 */ /* 0x002fea0003800000 */
.L_x_8073:
[----:B------:R-:W-:Y:S01]  /*0560*/  BAR.SYNC.DEFER_BLOCKING 0x0 ;  /* 0x0000000000007b1d */ /* 0x000fe20000010000 */
[----:B------:R-:W-:-:S13]  /*0570*/  ISETP.GE.AND P0, PT, R5, R6, PT ;  /* 0x000000060500720c */ /* 0x000fda0003f06270 */
[----:B------:R-:W-:Y:S05]  /*0580*/  @!P0 BRA `(.L_x_8079) ;  /* 0x000021d000008947 */ /* 0x000fea0003800000 */
[----:B------:R-:W-:Y:S05]  /*0590*/  BRA.DIV ~URZ, `(.L_x_8080) ;  /* 0x000023027f007947 */ /* 0x000fea000b800000 */
[----:B------:R-:W-:-:S05]  /*05a0*/  IMAD.MOV.U32 R6, RZ, RZ, -0x800001 ;  /* 0xff7fffffff067424 */ /* 0x000fca00078e00ff */
.L_x_8106:
[----:B------:R-:W-:Y:S02]  /*05b0*/  FMNMX.FTZ R14, R6, -3.40282346638528859812e+38, !PT ;  /* 0xff7fffff060e7809 */ /* 0x000fe40007810000 */
[----:B------:R-:W-:Y:S01]  /*05c0*/  MOV R10, 0xff7fffff ;  /* 0xff7fffff000a7802 */ /* 0x000fe20000000f00 */
[----:B------:R-:W-:Y:S05]  /*05d0*/  BRA.DIV ~URZ, `(.L_x_8081) ;  /* 0x000023427f007947 */ /* 0x000fea000b800000 */
[----:B------:R-:W0:Y:S02]  /*05e0*/  SHFL.BFLY PT, R6, R14, 0x8, 0x1f ;  /* 0x0d001f000e067f89 */ /* 0x000e2400000e0000 */
[----:B0-----:R-:W-:-:S05]  /*05f0*/  FMNMX.FTZ R6, R14, R6, !PT ;  /* 0x000000060e067209 */ /* 0x001fca0007810000 */
[----:B------:R0:W1:Y:S02]  /*0600*/  SHFL.BFLY PT, R9, R6, 0x4, 0x1f ;  /* 0x0c801f0006097f89 */ /* 0x00006400000e0000 */
.L_x_8107:
        /* <DEDUP_REMOVED lines=28> */
.L_x_8086:
        /* <DEDUP_REMOVED lines=11> */
.L_x_8085:
[----:B------:R-:W-:Y:S05]  /*0880*/  BSYNC B1 ;  /* 0x0000000000017941 */ /* 0x000fea0003800000 */
.L_x_8084:
        /* <DEDUP_REMOVED lines=10> */
.L_x_8089:
        /* <DEDUP_REMOVED lines=100> */
.L_x_8088:
[----:B------:R-:W-:Y:S05]  /*0f70*/  BSYNC B1 ;  /* 0x0000000000017941 */ /* 0x000fea0003800000 */
.L_x_8087:
        /* <DEDUP_REMOVED lines=55> */
.L_x_8091:
[----:B------:R-:W-:Y:S05]  /*12f0*/  BSYNC B1 ;  /* 0x0000000000017941 */ /* 0x000fea0003800000 */
.L_x_8090:
        /* <DEDUP_REMOVED lines=26> */
.L_x_8083:
[----:B------:R-:W-:Y:S05]  /*14a0*/  BSYNC B0 ;  /* 0x0000000000007941 */ /* 0x000fea0003800000 */
.L_x_8082:
        /* <DEDUP_REMOVED lines=36> */
.L_x_8096:
        /* <DEDUP_REMOVED lines=8> */
.L_x_8095:
[----:B0-----:R-:W-:Y:S05]  /*1770*/  BSYNC B1 ;  /* 0x0000000000017941 */ /* 0x001fea0003800000 */
.L_x_8094:
        /* <DEDUP_REMOVED lines=10> */
.L_x_8099:
        /* <DEDUP_REMOVED lines=52> */
.L_x_8098:
[----:B------:R-:W-:Y:S05]  /*1b60*/  BSYNC B1 ;  /* 0x0000000000017941 */ /* 0x000fea0003800000 */
.L_x_8097:
        /* <DEDUP_REMOVED lines=31> */
.L_x_8101:
[----:B------:R-:W-:Y:S05]  /*1d60*/  BSYNC B1 ;  /* 0x0000000000017941 */ /* 0x000fea0003800000 */
.L_x_8100:
        /* <DEDUP_REMOVED lines=14> */
.L_x_8093:
[----:B------:R-:W-:Y:S05]  /*1e50*/  BSYNC B0 ;  /* 0x0000000000007941 */ /* 0x000fea0003800000 */
.L_x_8092:
        /* <DEDUP_REMOVED lines=44> */
.L_x_8103:
[----:B0-----:R-:W-:Y:S05]  /*2120*/  BSYNC B0 ;  /* 0x0000000000007941 */ /* 0x001fea0003800000 */
.L_x_8102:
        /* <DEDUP_REMOVED lines=28> */
.L_x_8105:
[----:B0-----:R-:W-:Y:S05]  /*22f0*/  BSYNC B0 ;  /* 0x0000000000007941 */ /* 0x001fea0003800000 */
.L_x_8104:
        /* <DEDUP_REMOVED lines=70> */
.L_x_8079:
        /* <DEDUP_REMOVED lines=20> */
.L_x_8080:
[----:B------:R-:W-:Y:S01]  /*28a0*/  MOV R6, 0xff7fffff ;  /* 0xff7fffff00067802 */ /* 0x000fe20000000f00 */
[----:B------:R-:W-:Y:S01]  /*28b0*/  IMAD.MOV.U32 R11, RZ, RZ, 0x10 ;  /* 0x00000010ff0b7424 */ /* 0x000fe200078e00ff */
[----:B------:R-:W-:Y:S01]  /*28c0*/  MOV R13, 0xffffffff ;  /* 0xffffffff000d7802 */ /* 0x000fe20000000f00 */
[----:B------:R-:W-:Y:S01]  /*28d0*/  IMAD.MOV.U32 R12, RZ, RZ, 0x1f ;  /* 0x0000001fff0c7424 */ /* 0x000fe200078e00ff */
[----:B------:R-:W-:Y:S02]  /*28e0*/  MOV R8, 0x2900 ;  /* 0x0000290000087802 */ /* 0x000fe40000000f00 */
[----:B------:R-:W-:Y:S05]  /*28f0*/  CALL.REL.NOINC `($__internal_198_$__cuda_sm70_shflsync_bfly_p) ;  /* 0x0000010000007944 */ /* 0x000fea0003c00000 */
[----:B01----:R-:W-:Y:S01]  /*2900*/  IMAD.MOV.U32 R6, RZ, RZ, R11 ;  /* 0x000000ffff067224 */ /* 0x003fe200078e000b */
[----:B------:R-:W-:Y:S05]  /*2910*/  BRA `(.L_x_8106) ;  /* 0xffffdc9000007947 */ /* 0x000fea000383ffff */
.L_x_8081:
[----:B------:R-:W-:Y:S01]  /*2920*/  HFMA2.MMA R11, -RZ, RZ, 0, 4.76837158203125e-07 ;  /* 0x00000008ff0b7435 */ /* 0x000fe200000001ff */
[----:B------:R-:W-:Y:S01]  /*2930*/  IMAD.MOV.U32 R6, RZ, RZ, R14 ;  /* 0x000000ffff067224 */ /* 0x000fe200078e000e */
[----:B------:R-:W-:Y:S01]  /*2940*/  MOV R8, 0x2980 ;  /* 0x0000298000087802 */ /* 0x000fe20000000f00 */
[----:B------:R-:W-:Y:S02]  /*2950*/  IMAD.MOV.U32 R12, RZ, RZ, 0x1f ;  /* 0x0000001fff0c7424 */ /* 0x000fe400078e00ff */
[----:B------:R-:W-:-:S02]  /*2960*/  IMAD.MOV.U32 R13, RZ, RZ, -0x1 ;  /* 0xffffffffff0d7424 */ /* 0x000fc400078e00ff */
[----:B------:R-:W-:Y:S05]  /*2970*/  CALL.REL.NOINC `($__internal_198_$__cuda_sm70_shflsync_bfly_p) ;  /* 0x0000008000007944 */ /* 0x000fea0003c00000 */
[----:B01----:R-:W-:Y:S01]  /*2980*/  FMNMX.FTZ R6, R14, R11, !PT ;  /* 0x0000000b0e067209 */ /* 0x003fe20007810000 */
[----:B------:R-:W-:Y:S01]  /*2990*/  IMAD.MOV.U32 R12, RZ, RZ, 0x1f ;  /* 0x0000001fff0c7424 */ /* 0x000fe200078e00ff */
[----:B------:R-:W-:-:S02]  /*29a0*/  MOV R11, 0x4 ;  /* 0x00000004000b7802 */ /* 0x000fc40000000f00 */
[----:B------:R-:W-:Y:S02]  /*29b0*/  MOV R13, 0xffffffff ;  /* 0xffffffff000d7802 */ /* 0x000fe40000000f00 */
[----:B------:R-:W-:Y:S02]  /*29c0*/  MOV R8, 0x29e0 ;  /* 0x000029e000087802 */ /* 0x000fe40000000f00 */
[----:B------:R-:W-:Y:S05]  /*29d0*/  CALL.REL.NOINC `($__internal_198_$__cuda_sm70_shflsync_bfly_p) ;  /* 0x0000002000007944 */ /* 0x000fea0003c00000 */
[----:B-1----:R-:W-:Y:S01]  /*29e0*/  IMAD.MOV.U32 R9, RZ, RZ, R11 ;  /* 0x000000ffff097224 */ /* 0x002fe200078e000b */
[----:B0-----:R-:W-:Y:S05]  /*29f0*/  BRA `(.L_x_8107) ;  /* 0xffffdc1000007947 */ /* 0x001fea000383ffff */
        .weak           $__internal_198_$__cuda_sm70_shflsync_bfly_p
        .type           $__internal_198_$__cuda_sm70_shflsync_bfly_p,@function
        .size           $__internal_198_$__cuda_sm70_shflsync_bfly_p,(.L_x_23365 - $__internal_198_$__cuda_sm70_shflsync_bfly_p)
$__internal_198_$__cuda_sm70_shflsync_bfly_p:
[----:B------:R-:W-:Y:S01]  /*2a00*/  HFMA2.MMA R9, -RZ, RZ, 0, 0 ;  /* 0x00000000ff097435 */ /* 0x000fe200000001ff */
[----:B------:R-:W-:Y:S04]  /*2a10*/  WARPSYNC R13 ;  /* 0x0000000d00007348 */ /* 0x000fe80003800000 */
[----:B------:R0:W1:Y:S01]  /*2a20*/  SHFL.BFLY PT, R11, R6, R11, R12 ;  /* 0x0c00000b060b7389 */ /* 0x00006200000e000c */
[----:B------:R-:W-:Y:S05]  /*2a30*/  RET.REL.NODEC R8 `(_ZN4vllm25paged_attention_v1_kernelI13__nv_bfloat16hLi256ELi8ELi128ELNS_18Fp8KVCacheDataTypeE1ELb0EEEvPT_PKS3_PKT0_S9_ifPKiSB_iPKfiiiSD_SD_iiiii) ;  /* 0xffffd5c008007950 */ /* 0x000fea0003c3ffff */
.L_x_8108:
        /* <DEDUP_REMOVED lines=12> */
.L_x_23365:


//--------------------- .text._ZN4vllm25paged_attention_v1_kernelI13__nv_bfloat16hLi192ELi8ELi128ELNS_18Fp8KVCacheDataTypeE1ELb0EEEvPT_PKS3_PKT0_S9_ifPKiSB_iPKfiiiSD_SD_iiiii --------------------------
	.section	.text._ZN4vllm25paged_attention_v1_kernelI13__nv_bfloat16hLi192ELi8ELi128ELNS_18Fp8KVCacheDataTypeE1ELb0EEEvPT_PKS3_PKT0_S9_ifPKiSB_iPKfiiiSD_SD_iiiii,"ax",@progbits
	.sectioninfo	@"SHI_REGISTERS=32"
	.align	128
        .global         _ZN4vllm25paged_attention_v1_kernelI13__nv_bfloat16hLi192ELi8ELi128ELNS_18Fp8KVCacheDataTypeE1ELb0EEEvPT_PKS3_PKT0_S9_ifPKiSB_iPKfiiiSD_SD_iiiii
        .type           _ZN4vllm25paged_attention_v1_kernelI13__nv_bfloat16hLi192ELi8ELi128ELNS_18Fp8KVCacheDataTypeE1ELb0EEEvPT_PKS3_PKT0_S9_ifPKiSB_iPKfiiiSD_SD_iiiii,@function
        .size           _ZN4vllm25paged_attention_v1_kernelI13__nv_bfloat16hLi192ELi8ELi128ELNS_18Fp8KVCacheDataTypeE1ELb0EEEvPT_PKS3_PKT0_S9_ifPKiSB_iPKfiiiSD_SD_iiiii,(.L_x_23366 - _ZN4vllm25paged_attention_v1_kernelI13__nv_bfloat16hLi192ELi8ELi128ELNS_18Fp8KVCacheDataTypeE1ELb0EEEvPT_PKS3_PKT0_S9_ifPKiSB_iPKfiiiSD_SD_iiiii)
        .other          _ZN4vllm25paged_attention_v1_kernelI13__nv_bfloat16hLi192ELi8ELi128ELNS_18Fp8KVCacheDataTypeE1ELb0EEEvPT_PKS3_PKT0_S9_ifPKiSB_iPKfiiiSD_SD_iiiii,@"STO_CUDA_ENTRY STV_DEFAULT"
_ZN4vllm25paged_attention_v1_kernelI13__nv_bfloat16hLi192ELi8ELi128ELNS_18Fp8KVCacheDataTypeE1ELb0EEEvPT_PKS3_PKT0_S9_ifPKiSB_iPKfiiiSD_SD_iiiii:
.text._ZN4vllm25paged_attention_v1_kernelI13__nv_bfloat16hLi192ELi8ELi128ELNS_18Fp8KVCacheDataTypeE1ELb0EEEvPT_PKS3_PKT0_S9_ifPKiSB_iPKfiiiSD_SD_iiiii:
        /* <DEDUP_REMOVED lines=46> */
.L_x_8113:
        /* <DEDUP_REMOVED lines=11> */
.L_x_8112:
[----:B------:R-:W-:Y:S05]  /*0390*/  BSYNC B1 ;  /* 0x0000000000017941 */ /* 0x000fea0003800000 */
.L_x_8111:
        /* <DEDUP_REMOVED lines=10> */
.L_x_8114:
        /* <DEDUP_REMOVED lines=17> */
.L_x_8110:
[----:B------:R-:W-:Y:S05]  /*0550*/  BSYNC B0 ;  /* 0x0000000000007941 */ /* 0x000fea0003800000 */
.L_x_8109:
[----:B------:R-:W-:Y:S01]  /*0560*/  BAR.SYNC.DEFER_BLOCKING 0x0 ;  /* 0x0000000000007b1d */ /* 0x000fe20000010000 */
[----:B------:R-:W-:-:S13]  /*0570*/  ISETP.GE.AND P0, PT, R5, R6, PT ;  /* 0x000000060500720c */ /* 0x000fda0003f06270 */
[----:B------:R-:W-:Y:S05]  /*0580*/  @!P0 BRA `(.L_x_8115) ;  /* 0x0000200000008947 */ /* 0x000fea0003800000 */
[----:B------:R-:W-:Y:S05]  /*0590*/  BRA.DIV ~URZ, `(.L_x_8116) ;  /* 0x000021327f007947 */ /* 0x000fea000b800000 */
[----:B------:R-:W-:-:S05]  /*05a0*/  IMAD.MOV.U32 R6, RZ, RZ, -0x800001 ;  /* 0xff7fffffff067424 */ /* 0x000fca00078e00ff */
.L_x_8142:
[----:B------:R-:W-:Y:S02]  /*05b0*/  FMNMX.FTZ R14, R6, -3.40282346638528859812e+38, !PT ;  /* 0xff7fffff060e7809 */ /* 0x000fe40007810000 */
[----:B------:R-:W-:Y:S01]  /*05c0*/  MOV R10, 0xff7fffff ;  /* 0xff7fffff000a7802 */ /* 0x000fe20000000f00 */
[----:B------:R-:W-:Y:S05]  /*05d0*/  BRA.DIV ~URZ, `(.L_x_8117) ;  /* 0x000021727f007947 */ /* 0x000fea000b800000 */
[----:B------:R-:W0:Y:S02]  /*05e0*/  SHFL.BFLY PT, R6, R14, 0x8, 0x1f ;  /* 0x0d001f000e067f89 */ /* 0x000e2400000e0000 */
[----:B0-----:R-:W-:-:S05]  /*05f0*/  FMNMX.FTZ R6, R14, R6, !PT ;  /* 0x000000060e067209 */ /* 0x001fca0007810000 */
[----:B------:R0:W1:Y:S02]  /*0600*/  SHFL.BFLY PT, R9, R6, 0x4, 0x1f ;  /* 0x0c801f0006097f89 */ /* 0x00006400000e0000 */
.L_x_8143:
        /* <DEDUP_REMOVED lines=28> */
.L_x_8122:
        /* <DEDUP_REMOVED lines=11> */
.L_x_8121:
[----:B------:R-:W-:Y:S05]  /*0880*/  BSYNC B1 ;  /* 0x0000000000017941 */ /* 0x000fea0003800000 */
.L_x_8120:
        /* <DEDUP_REMOVED lines=10> */
.L_x_8125:
        /* <DEDUP_REMOVED lines=100> */
.L_x_8124:
[----:B------:R-:W-:Y:S05]  /*0f70*/  BSYNC B1 ;  /* 0x0000000000017941 */ /* 0x000fea0003800000 */
.L_x_8123:
        /* <DEDUP_REMOVED lines=55> */
.L_x_8127:
[----:B------:R-:W-:Y:S05]  /*12f0*/  BSYNC B1 ;  /* 0x0000000000017941 */ /* 0x000fea0003800000 */
.L_x_8126:
        /* <DEDUP_REMOVED lines=26> */
.L_x_8119:
[----:B------:R-:W-:Y:S05]  /*14a0*/  BSYNC B0 ;  /* 0x0000000000007941 */ /* 0x000fea0003800000 */
.L_x_8118:
        /* <DEDUP_REMOVED lines=36> */
.L_x_8132:
        /* <DEDUP_REMOVED lines=8> */
.L_x_8131:
[----:B0-----:R-:W-:Y:S05]  /*1770*/  BSYNC B1 ;  /* 0x0000000000017941 */ /* 0x001fea0003800000 */
.L_x_8130:
        /* <DEDUP_REMOVED lines=10> */
.L_x_8135:
        /* <DEDUP_REMOVED lines=52> */
.L_x_8134:
[----:B------:R-:W-:Y:S05]  /*1b60*/  BSYNC B1 ;  /* 0x0000000000017941 */ /* 0x000fea0003800000 */
.L_x_8133:
        /* <DEDUP_REMOVED lines=31> */
.L_x_8137:
[----:B------:R-:W-:Y:S05]  /*1d60*/  BSYNC B1 ;  /* 0x0000000000017941 */ /* 0x000fea0003800000 */
.L_x_8136:
        /* <DEDUP_REMOVED lines=14> */
.L_x_8129:
[----:B------:R-:W-:Y:S05]  /*1e50*/  BSYNC B0 ;  /* 0x0000000000007941 */ /* 0x000fea0003800000 */
.L_x_8128:
        /* <DEDUP_REMOVED lines=36> */
.L_x_8139:
[----:B0-----:R-:W-:Y:S05]  /*20a0*/  BSYNC B0 ;  /* 0x0000000000007941 */ /* 0x001fea0003800000 */
.L_x_8138:
        /* <DEDUP_REMOVED lines=22> */
.L_x_8141:
[----:B0-----:R-:W-:Y:S05]  /*2210*/  BSYNC B0 ;  /* 0x0000000000007941 */ /* 0x001fea0003800000 */
.L_x_8140:
        /* <DEDUP_REMOVED lines=55> */
.L_x_8115:
        /* <DEDUP_REMOVED lines=20> */
.L_x_8116:
[----:B------:R-:W-:Y:S01]  /*26d0*/  IMAD.MOV.U32 R6, RZ, RZ, -0x800001 ;  /* 0xff7fffffff067424 */ /* 0x000fe200078e00ff */
[----:B------:R-:W-:Y:S01]  /*26e0*/  MOV R11, 0x10 ;  /* 0x00000010000b7802 */ /* 0x000fe20000000f00 */
[----:B------:R-:W-:Y:S01]  /*26f0*/  IMAD.MOV.U32 R12, RZ, RZ, 0x1f ;  /* 0x0000001fff0c7424 */ /* 0x000fe200078e00ff */
[----:B------:R-:W-:Y:S02]  /*2700*/  MOV R13, 0xffffffff ;  /* 0xffffffff000d7802 */ /* 0x000fe40000000f00 */
[----:B------:R-:W-:Y:S02]  /*2710*/  MOV R8, 0x2730 ;  /* 0x0000273000087802 */ /* 0x000fe40000000f00 */
[----:B------:R-:W-:Y:S05]  /*2720*/  CALL.REL.NOINC `($__internal_199_$__cuda_sm70_shflsync_bfly_p) ;  /* 0x0000010000007944 */ /* 0x000fea0003c00000 */
[----:B01----:R-:W-:Y:S01]  /*2730*/  IMAD.MOV.U32 R6, RZ, RZ, R11 ;  /* 0x000000ffff067224 */ /* 0x003fe200078e000b */
[----:B------:R-:W-:Y:S05]  /*2740*/  BRA `(.L_x_8142) ;  /* 0xffffde6000007947 */ /* 0x000fea000383ffff */
.L_x_8117:
[----:B------:R-:W-:Y:S01]  /*2750*/  HFMA2.MMA R12, -RZ, RZ, 0, 1.847743988037109375e-06 ;  /* 0x0000001fff0c7435 */ /* 0x000fe200000001ff */
[----:B------:R-:W-:Y:S01]  /*2760*/  MOV R6, R14 ;  /* 0x0000000e00067202 */ /* 0x000fe20000000f00 */
[----:B------:R-:W-:Y:S01]  /*2770*/  IMAD.MOV.U32 R11, RZ, RZ, 0x8 ;  /* 0x00000008ff0b7424 */ /* 0x000fe200078e00ff */
[----:B------:R-:W-:Y:S01]  /*2780*/  MOV R8, 0x27b0 ;  /* 0x000027b000087802 */ /* 0x000fe20000000f00 */
[----:B------:R-:W-:-:S02]  /*2790*/  IMAD.MOV.U32 R13, RZ, RZ, -0x1 ;  /* 0xffffffffff0d7424 */ /* 0x000fc400078e00ff */
[----:B------:R-:W-:Y:S05]  /*27a0*/  CALL.REL.NOINC `($__internal_199_$__cuda_sm70_shflsync_bfly_p) ;  /* 0x0000008000007944 */ /* 0x000fea0003c00000 */
[----:B01----:R-:W-:Y:S01]  /*27b0*/  FMNMX.FTZ R6, R14, R11, !PT ;  /* 0x0000000b0e067209 */ /* 0x003fe20007810000 */
[----:B------:R-:W-:Y:S01]  /*27c0*/  IMAD.MOV.U32 R12, RZ, RZ, 0x1f ;  /* 0x0000001fff0c7424 */ /* 0x000fe200078e00ff */
[----:B------:R-:W-:-:S02]  /*27d0*/  MOV R11, 0x4 ;  /* 0x00000004000b7802 */ /* 0x000fc40000000f00 */
[----:B------:R-:W-:Y:S02]  /*27e0*/  MOV R13, 0xffffffff ;  /* 0xffffffff000d7802 */ /* 0x000fe40000000f00 */
[----:B------:R-:W-:Y:S02]  /*27f0*/  MOV R8, 0x2810 ;  /* 0x0000281000087802 */ /* 0x000fe40000000f00 */
[----:B------:R-:W-:Y:S05]  /*2800*/  CALL.REL.NOINC `($__internal_199_$__cuda_sm70_shflsync_bfly_p) ;  /* 0x0000002000007944 */ /* 0x000fea0003c00000 */
[----:B-1----:R-:W-:Y:S01]  /*2810*/  IMAD.MOV.U32 R9, RZ, RZ, R11 ;  /* 0x000000ffff097224 */ /* 0x002fe200078e000b */
[----:B0-----:R-:W-:Y:S05]  /*2820*/  BRA `(.L_x_8143) ;  /* 0xffffdde000007947 */ /* 0x001fea000383ffff */
        .weak           $__internal_199_$__cuda_sm70_shflsync_bfly_p
        .type           $__internal_199_$__cuda_sm70_shflsync_bfly_p,@function
        .size           $__internal_199_$__cuda_sm70_shflsync_bfly_p,(.L_x_23366 - $__internal_199_$__cuda_sm70_shflsync_bfly_p)
$__internal_199_$__cuda_sm70_shflsync_bfly_p:
[----:B------:R-:W-:Y:S01]  /*2830*/  HFMA2.MMA R9, -RZ, RZ, 0, 0 ;  /* 0x00000000ff097435 */ /* 0x000fe200000001ff */
[----:B------:R-:W-:Y:S04]  /*2840*/  WARPSYNC R13 ;  /* 0x0000000d00007348 */ /* 0x000fe80003800000 */
[----:B------:R0:W1:Y:S01]  /*2850*/  SHFL.BFLY PT, R11, R6, R11, R12 ;  /* 0x0c00000b060b7389 */ /* 0x00006200000e000c */
[----:B------:R-:W-:Y:S05]  /*2860*/  RET.REL.NODEC R8 `(_ZN4vllm25paged_attention_v1_kernelI13__nv_bfloat16hLi192ELi8ELi128ELNS_18Fp8KVCacheDataTypeE1ELb0EEEvPT_PKS3_PKT0_S9_ifPKiSB_iPKfiiiSD_SD_iiiii) ;  /* 0xffffd79008007950 */ /* 0x000fea0003c3ffff */
.L_x_8144:
        /* <DEDUP_REMOVED lines=9> */
.L_x_23366:


//--------------------- .text._ZN4vllm25paged_attention_v1_kernelI13__nv_bfloat16hLi128ELi8ELi128ELNS_18Fp8KVCacheDataTypeE1ELb0EEEvPT_PKS3_PKT0_S9_ifPKiSB_iPKfiiiSD_SD_iiiii --------------------------
	.section	.text._ZN4vllm25paged_attention_v1_kernelI13__nv_bfloat16hLi128ELi8ELi128ELNS_18Fp8KVCacheDataTypeE1ELb0EEEvPT_PKS3_PKT0_S9_ifPKiSB_iPKfiiiSD_SD_iiiii,"ax",@progbits
	.sectioninfo	@"SHI_REGISTERS=32"
	.align	128
        .global         _ZN4vllm25paged_attention_v1_kernelI13__nv_bfloat16hLi128ELi8ELi128ELNS_18Fp8KVCacheDataTypeE1ELb0EEEvPT_PKS3_PKT0_S9_ifPKiSB_iPKfiiiSD_SD_iiiii
        .type           _ZN4vllm25paged_attention_v1_kernelI13__nv_bfloat16hLi128ELi8ELi128ELNS_18Fp8KVCacheDataTypeE1ELb0EEEvPT_PKS3_PKT0_S9_ifPKiSB_iPKfiiiSD_SD_iiiii,@function
        .size           _ZN4vllm25paged_attention_v1_kernelI13__nv_bfloat16hLi128ELi8ELi128ELNS_18Fp8KVCacheDataTypeE1ELb0EEEvPT_PKS3_PKT0_S9_ifPKiSB_iPKfiiiSD_SD_iiiii,(.L_x_23367 - _ZN4vllm25paged_attention_v1_kernelI13__nv_bfloat16hLi128ELi8ELi128ELNS_18Fp8KVCacheDataTypeE1ELb0EEEvPT_PKS3_PKT0_S9_ifPKiSB_iPKfiiiSD_SD_iiiii)
        .other          _ZN4vllm25paged_attention_v1_kernelI13__nv_bfloat16hLi128ELi8ELi128ELNS_18Fp8KVCacheDataTypeE1ELb0EEEvPT_PKS3_PKT0_S9_ifPKiSB_iPKfiiiSD_SD_iiiii,@"STO_CUDA_ENTRY STV_DEFAULT"
_ZN4vllm25paged_attention_v1_kernelI13__nv_bfloat16hLi128ELi8ELi128ELNS_18Fp8KVCacheDataTypeE1ELb0EEEvPT_PKS3_PKT0_S9_ifPKiSB_iPKfiiiSD_SD_iiiii:
.text._ZN4vllm25paged_attention_v1_kernelI13__nv_bfloat16hLi128ELi8ELi128ELNS_18Fp8KVCacheDataTypeE1ELb0EEEvPT_PKS3_PKT0_S9_ifPKiSB_iPKfiiiSD_SD_iiiii:
        /* <DEDUP_REMOVED lines=47> */
.L_x_8149:
        /* <DEDUP_REMOVED lines=11> */
.L_x_8148:
[----:B------:R-:W-:Y:S05]  /*03a0*/  BSYNC B1 ;  /* 0x0000000000017941 */ /* 0x000fea0003800000 */
.L_x_8147:
        /* <DEDUP_REMOVED lines=10> */
.L_x_8150:
        /* <DEDUP_REMOVED lines=17> */
.L_x_8146:
[----:B-1----:R-:W-:Y:S05]  /*0560*/  BSYNC B0 ;  /* 0x0000000000007941 */ /* 0x002fea0003800000 */
.L_x_8145:
[----:B------:R-:W-:Y:S01]  /*0570*/  BAR.SYNC.DEFER_BLOCKING 0x0 ;  /* 0x0000000000007b1d */ /* 0x000fe20000010000 */
[----:B------:R-:W-:-:S13]  /*0580*/  ISETP.GE.AND P0, PT, R3, R8, PT ;  /* 0x000000080300720c */ /* 0x000fda0003f06270 */
[----:B------:R-:W-:Y:S05]  /*0590*/  @!P0 BRA `(.L_x_8151) ;  /* 0x00001e0000008947 */ /* 0x000fea0003800000 */
[----:B------:R-:W-:Y:S05]  /*05a0*/  BRA.DIV ~URZ, `(.L_x_8152) ;  /* 0x00001f327f007947 */ /* 0x000fea000b800000 */
[----:B------:R-:W-:-:S05]  /*05b0*/  IMAD.MOV.U32 R7, RZ, RZ, -0x800001 ;  /* 0xff7fffffff077424 */ /* 0x000fca00078e00ff */
.L_x_8174:
[----:B------:R-:W-:Y:S02]  /*05c0*/  FMNMX.FTZ R16, R7, -3.40282346638528859812e+38, !PT ;  /* 0xff7fffff07107809 */ /* 0x000fe40007810000 */
[----:B------:R-:W-:Y:S01]  /*05d0*/  MOV R10, 0xff7fffff ;  /* 0xff7fffff000a7802 */ /* 0x000fe20000000f00 */
[----:B------:R-:W-:Y:S05]  /*05e0*/  BRA.DIV ~URZ, `(.L_x_8153) ;  /* 0x00001f727f007947 */ /* 0x000fea000b800000 */
[----:B------:R-:W0:Y:S02]  /*05f0*/  SHFL.BFLY PT, R7, R16, 0x8, 0x1f ;  /* 0x0d001f0010077f89 */ /* 0x000e2400000e0000 */
[----:B0-----:R-:W-:-:S05]  /*0600*/  FMNMX.FTZ R7, R16, R7, !PT ;  /* 0x0000000710077209 */ /* 0x001fca0007810000 */
[----:B------:R0:W1:Y:S02]  /*0610*/  SHFL.BFLY PT, R8, R7, 0x4, 0x1f ;  /* 0x0c801f0007087f89 */ /* 0x00006400000e0000 */
.L_x_8175:
        /* <DEDUP_REMOVED lines=28> */
.L_x_8158:
        /* <DEDUP_REMOVED lines=11> */
.L_x_8157:
[----:B------:R-:W-:Y:S05]  /*0890*/  BSYNC B1 ;  /* 0x0000000000017941 */ /* 0x000fea0003800000 */
.L_x_8156:
        /* <DEDUP_REMOVED lines=10> */
.L_x_8161:
        /* <DEDUP_REMOVED lines=100> */
.L_x_8160:
[----:B------:R-:W-:Y:S05]  /*0f80*/  BSYNC B1 ;  /* 0x0000000000017941 */ /* 0x000fea0003800000 */
.L_x_8159:
        /* <DEDUP_REMOVED lines=55> */
.L_x_8163:
[----:B------:R-:W-:Y:S05]  /*1300*/  BSYNC B1 ;  /* 0x0000000000017941 */ /* 0x000fea0003800000 */
.L_x_8162:
        /* <DEDUP_REMOVED lines=26> */
.L_x_8155:
[----:B------:R-:W-:Y:S05]  /*14b0*/  BSYNC B0 ;  /* 0x0000000000007941 */ /* 0x000fea0003800000 */
.L_x_8154:
        /* <DEDUP_REMOVED lines=37> */
.L_x_8168:
        /* <DEDUP_REMOVED lines=8> */
.L_x_8167:
[----:B------:R-:W-:Y:S05]  /*1790*/  BSYNC B1 ;  /* 0x0000000000017941 */ /* 0x000fea0003800000 */
.L_x_8166:
        /* <DEDUP_REMOVED lines=10> */
.L_x_8171:
        /* <DEDUP_REMOVED lines=52> */
.L_x_8170:
[----:B------:R-:W-:Y:S05]  /*1b80*/  BSYNC B1 ;  /* 0x0000000000017941 */ /* 0x000fea0003800000 */
.L_x_8169:
        /* <DEDUP_REMOVED lines=31> */
.L_x_8173:
[----:B------:R-:W-:Y:S05]  /*1d80*/  BSYNC B1 ;  /* 0x0000000000017941 */ /* 0x000fea0003800000 */
.L_x_8172:
        /* <DEDUP_REMOVED lines=14> */
.L_x_8165:
[----:B------:R-:W-:Y:S05]  /*1e70*/  BSYNC B0 ;  /* 0x0000000000007941 */ /* 0x000fea0003800000 */
.L_x_8164:
        /* <DEDUP_REMOVED lines=82> */
.L_x_8151:
        /* <DEDUP_REMOVED lines=20> */
.L_x_8152:
[----:B------:R-:W-:Y:S01]  /*24e0*/  IMAD.MOV.U32 R7, RZ, RZ, -0x800001 ;  /* 0xff7fffffff077424 */ /* 0x000fe200078e00ff */
[----:B------:R-:W-:Y:S01]  /*24f0*/  MOV R12, 0x10 ;  /* 0x00000010000c7802 */ /* 0x000fe20000000f00 */
[----:B------:R-:W-:Y:S01]  /*2500*/  IMAD.MOV.U32 R11, RZ, RZ, 0x1f ;  /* 0x0000001fff0b7424 */ /* 0x000fe200078e00ff */
[----:B------:R-:W-:Y:S02]  /*2510*/  MOV R14, 0xffffffff ;  /* 0xffffffff000e7802 */ /* 0x000fe40000000f00 */
[----:B------:R-:W-:Y:S02]  /*2520*/  MOV R8, 0x2540 ;  /* 0x0000254000087802 */ /* 0x000fe40000000f00 */
[----:B------:R-:W-:Y:S05]  /*2530*/  CALL.REL.NOINC `($__internal_200_$__cuda_sm70_shflsync_bfly_p) ;  /* 0x0000010000007944 */ /* 0x000fea0003c00000 */
[----:B01----:R-:W-:Y:S01]  /*2540*/  IMAD.MOV.U32 R7, RZ, RZ, R11 ;  /* 0x000000ffff077224 */ /* 0x003fe200078e000b */
[----:B------:R-:W-:Y:S05]  /*2550*/  BRA `(.L_x_8174) ;  /* 0xffffe06000007947 */ /* 0x000fea000383ffff */
.L_x_8153:
[----:B------:R-:W-:Y:S01]  /*2560*/  HFMA2.MMA R11, -RZ, RZ, 0, 1.847743988037109375e-06 ;  /* 0x0000001fff0b7435 */ /* 0x000fe200000001ff */
[----:B------:R-:W-:Y:S01]  /*2570*/  MOV R7, R16 ;  /* 0x0000001000077202 */ /* 0x000fe20000000f00 */
[----:B------:R-:W-:Y:S01]  /*2580*/  IMAD.MOV.U32 R12, RZ, RZ, 0x8 ;  /* 0x00000008ff0c7424 */ /* 0x000fe200078e00ff */
[----:B------:R-:W-:Y:S01]  /*2590*/  MOV R8, 0x25c0 ;  /* 0x000025c000087802 */ /* 0x000fe20000000f00 */
[----:B------:R-:W-:-:S02]  /*25a0*/  IMAD.MOV.U32 R14, RZ, RZ, -0x1 ;  /* 0xffffffffff0e7424 */ /* 0x000fc400078e00ff */
[----:B------:R-:W-:Y:S05]  /*25b0*/  CALL.REL.NOINC `($__internal_200_$__cuda_sm70_shflsync_bfly_p) ;  /* 0x0000008000007944 */ /* 0x000fea0003c00000 */
[----:B01----:R-:W-:Y:S01]  /*25c0*/  FMNMX.FTZ R7, R16, R11, !PT ;  /* 0x0000000b10077209 */ /* 0x003fe20007810000 */
[----:B------:R-:W-:Y:S01]  /*25d0*/  IMAD.MOV.U32 R11, RZ, RZ, 0x1f ;  /* 0x0000001fff0b7424 */ /* 0x000fe200078e00ff */
[----:B------:R-:W-:-:S02]  /*25e0*/  MOV R12, 0x4 ;  /* 0x00000004000c7802 */ /* 0x000fc40000000f00 */
[----:B------:R-:W-:Y:S02]  /*25f0*/  MOV R14, 0xffffffff ;  /* 0xffffffff000e7802 */ /* 0x000fe40000000f00 */
[----:B------:R-:W-:Y:S02]  /*2600*/  MOV R8, 0x2620 ;  /* 0x0000262000087802 */ /* 0x000fe40000000f00 */
[----:B------:R-:W-:Y:S05]  /*2610*/  CALL.REL.NOINC `($__internal_200_$__cuda_sm70_shflsync_bfly_p) ;  /* 0x0000002000007944 */ /* 0x000fea0003c00000 */
[----:B-1----:R-:W-:Y:S01]  /*2620*/  IMAD.MOV.U32 R8, RZ, RZ, R11 ;  /* 0x000000ffff087224 */ /* 0x002fe200078e000b */
[----:B0-----:R-:W-:Y:S05]  /*2630*/  BRA `(.L_x_8175) ;  /* 0xffffdfe000007947 */ /* 0x001fea000383ffff */
        .weak           $__internal_200_$__cuda_sm70_shflsync_bfly_p
        .type           $__internal_200_$__cuda_sm70_shflsync_bfly_p,@function
        .size           $__internal_200_$__cuda_sm70_shflsync_bfly_p,(.L_x_23367 - $__internal_200_$__cuda_sm70_shflsync_bfly_p)
$__internal_200_$__cuda_sm70_shflsync_bfly_p:
[----:B------:R-:W-:Y:S01]  /*2640*/  HFMA2.MMA R9, -RZ, RZ, 0, 0 ;  /* 0x00000000ff097435 */ /* 0x000fe200000001ff */
[----:B------:R-:W-:Y:S04]  /*2650*/  WARPSYNC R14 ;  /* 0x0000000e00007348 */ /* 0x000fe80003800000 */
[----:B------:R0:W1:Y:S01]  /*2660*/  SHFL.BFLY PT, R11, R7, R12, R11 ;  /* 0x0c00000c070b7389 */ /* 0x00006200000e000b */
[----:B------:R-:W-:Y:S05]  /*2670*/  RET.REL.NODEC R8 `(_ZN4vllm25paged_attention_v1_kernelI13__nv_bfloat16hLi128ELi8ELi128ELNS_18Fp8KVCacheDataTypeE1ELb0EEEvPT_PKS3_PKT0_S9_ifPKiSB_iPKfiiiSD_SD_iiiii) ;  /* 0xffffd98008007950 */ /* 0x000fea0003c3ffff */
.L_x_8176:
        /* <DEDUP_REMOVED lines=16> */
.L_x_23367:


//--------------------- .text._ZN4vllm25paged_attention_v1_kernelI13__nv_bfloat16hLi120ELi8ELi128ELNS_18Fp8KVCacheDataTypeE1ELb0EEEvPT_PKS3_PKT0_S9_ifPKiSB_iPKfiiiSD_SD_iiiii --------------------------
	.section	.text._ZN4vllm25paged_attention_v1_kernelI13__nv_bfloat16hLi120ELi8ELi128ELNS_18Fp8KVCacheDataTypeE1ELb0EEEvPT_PKS3_PKT0_S9_ifPKiSB_iPKfiiiSD_SD_iiiii,"ax",@progbits
	.sectioninfo	@"SHI_REGISTERS=32"
	.align	128
        .global         _ZN4vllm25paged_attention_v1_kernelI13__nv_bfloat16hLi120ELi8ELi128ELNS_18Fp8KVCacheDataTypeE1ELb0EEEvPT_PKS3_PKT0_S9_ifPKiSB_iPKfiiiSD_SD_iiiii
        .type           _ZN4vllm25paged_attention_v1_kernelI13__nv_bfloat16hLi120ELi8ELi128ELNS_18Fp8KVCacheDataTypeE1ELb0EEEvPT_PKS3_PKT0_S9_ifPKiSB_iPKfiiiSD_SD_iiiii,@function
        .size           _ZN4vllm25paged_attention_v1_kernelI13__nv_bfloat16hLi120ELi8ELi128ELNS_18Fp8KVCacheDataTypeE1ELb0EEEvPT_PKS3_PKT0_S9_ifPKiSB_iPKfiiiSD_SD_iiiii,(.L_x_23368 - _ZN4vllm25paged_attention_v1_kernelI13__nv_bfloat16hLi120ELi8ELi128ELNS_18Fp8KVCacheDataTypeE1ELb0EEEvPT_PKS3_PKT0_S9_ifPKiSB_iPKfiiiSD_SD_iiiii)
        .other          _ZN4vllm25paged_attention_v1_kernelI13__nv_bfloat16hLi120ELi8ELi128ELNS_18Fp8KVCacheDataTypeE1ELb0EEEvPT_PKS3_PKT0_S9_ifPKiSB_iPKfiiiSD_SD_iiiii,@"STO_CUDA_ENTRY STV_DEFAULT"
_ZN4vllm25paged_attention_v1_kernelI13__nv_bfloat16hLi120ELi8ELi128ELNS_18Fp8KVCacheDataTypeE1ELb0EEEvPT_PKS3_PKT0_S9_ifPKiSB_iPKfiiiSD_SD_iiiii:
.text._ZN4vllm25paged_attention_v1_kernelI13__nv_bfloat16hLi120ELi8ELi128ELNS_18Fp8KVCacheDataTypeE1ELb0EEEvPT_PKS3_PKT0_S9_ifPKiSB_iPKfiiiSD_SD_iiiii:
        /* <DEDUP_REMOVED lines=47> */
.L_x_8181:
        /* <DEDUP_REMOVED lines=11> */
.L_x_8180:
[----:B------:R-:W-:Y:S05]  /*03a0*/  BSYNC B1 ;  /* 0x0000000000017941 */ /* 0x000fea0003800000 */
.L_x_8179:
        /* <DEDUP_REMOVED lines=10> */
.L_x_8182:
        /* <DEDUP_REMOVED lines=17> */
.L_x_8178:
[----:B------:R-:W-:Y:S05]  /*0560*/  BSYNC B0 ;  /* 0x0000000000007941 */ /* 0x000fea0003800000 */
.L_x_8177:
[----:B------:R-:W-:Y:S01]  /*0570*/  BAR.SYNC.DEFER_BLOCKING 0x0 ;  /* 0x0000000000007b1d */ /* 0x000fe20000010000 */
[----:B------:R-:W-:-:S13]  /*0580*/  ISETP.GE.AND P0, PT, R3, R8, PT ;  /* 0x000000080300720c */ /* 0x000fda0003f06270 */
[----:B------:R-:W-:Y:S05]  /*0590*/  @!P0 BRA `(.L_x_8183) ;  /* 0x00001f2000008947 */ /* 0x000fea0003800000 */
[----:B------:R-:W-:Y:S05]  /*05a0*/  BRA.DIV ~URZ, `(.L_x_8184) ;  /* 0x000020527f007947 */ /* 0x000fea000b800000 */
[----:B------:R-:W-:-:S04]  /*05b0*/  MOV R7, 0xff7fffff ;  /* 0xff7fffff00077802 */ /* 0x000fc80000000f00 */
.L_x_8214:
[----:B------:R-:W-:Y:S01]  /*05c0*/  FMNMX.FTZ R16, R7, -3.40282346638528859812e+38, !PT ;  /* 0xff7fffff07107809 */ /* 0x000fe20007810000 */
[----:B------:R-:W-:Y:S01]  /*05d0*/  IMAD.MOV.U32 R10, RZ, RZ, -0x800001 ;  /* 0xff7fffffff0a7424 */ /* 0x000fe200078e00ff */
[----:B------:R-:W-:Y:S05]  /*05e0*/  BRA.DIV ~URZ, `(.L_x_8185) ;  /* 0x000020927f007947 */ /* 0x000fea000b800000 */
[----:B------:R-:W0:Y:S02]  /*05f0*/  SHFL.BFLY PT, R7, R16, 0x8, 0x1f ;  /* 0x0d001f0010077f89 */ /* 0x000e2400000e0000 */
[----:B0-----:R-:W-:-:S05]  /*0600*/  FMNMX.FTZ R7, R16, R7, !PT ;  /* 0x0000000710077209 */ /* 0x001fca0007810000 */
[----:B------:R0:W1:Y:S02]  /*0610*/  SHFL.BFLY PT, R8, R7, 0x4, 0x1f ;  /* 0x0c801f0007087f89 */ /* 0x00006400000e0000 */
.L_x_8215:
        /* <DEDUP_REMOVED lines=28> */
.L_x_8190:
        /* <DEDUP_REMOVED lines=11> */
.L_x_8189:
[----:B------:R-:W-:Y:S05]  /*0890*/  BSYNC B1 ;  /* 0x0000000000017941 */ /* 0x000fea0003800000 */
.L_x_8188:
        /* <DEDUP_REMOVED lines=10> */
.L_x_8193:
        /* <DEDUP_REMOVED lines=100> */
.L_x_8192:
[----:B------:R-:W-:Y:S05]  /*0f80*/  BSYNC B1 ;  /* 0x0000000000017941 */ /* 0x000fea0003800000 */
.L_x_8191:
        /* <DEDUP_REMOVED lines=55> */
.L_x_8195:
[----:B------:R-:W-:Y:S05]  /*1300*/  BSYNC B1 ;  /* 0x0000000000017941 */ /* 0x000fea0003800000 */
.L_x_8194:
        /* <DEDUP_REMOVED lines=26> */
.L_x_8187:
[----:B------:R-:W-:Y:S05]  /*14b0*/  BSYNC B0 ;  /* 0x0000000000007941 */ /* 0x000fea0003800000 */
.L_x_8186:
        /* <DEDUP_REMOVED lines=37> */
.L_x_8200:
        /* <DEDUP_REMOVED lines=8> */
.L_x_8199:
[----:B------:R-:W-:Y:S05]  /*1790*/  BSYNC B1 ;  /* 0x0000000000017941 */ /* 0x000fea0003800000 */
.L_x_8198:
        /* <DEDUP_REMOVED lines=10> */
.L_x_8203:
        /* <DEDUP_REMOVED lines=52> */
.L_x_8202:
[----:B------:R-:W-:Y:S05]  /*1b80*/  BSYNC B1 ;  /* 0x0000000000017941 */ /* 0x000fea0003800000 */
.L_x_8201:
        /* <DEDUP_REMOVED lines=31> */
.L_x_8205:
[----:B------:R-:W-:Y:S05]  /*1d80*/  BSYNC B1 ;  /* 0x0000000000017941 */ /* 0x000fea0003800000 */
.L_x_8204:
        /* <DEDUP_REMOVED lines=14> */
.L_x_8197:
[----:B------:R-:W-:Y:S05]  /*1e70*/  BSYNC B0 ;  /* 0x0000000000007941 */ /* 0x000fea0003800000 */
.L_x_8196:
        /* <DEDUP_REMOVED lines=21> */
.L_x_8207:
[----:B------:R-:W-:Y:S05]  /*1fd0*/  BSYNC B0 ;  /* 0x0000000000007941 */ /* 0x000fea0003800000 */
.L_x_8206:
        /* <DEDUP_REMOVED lines=12> */
.L_x_8209:
[----:B------:R-:W-:Y:S05]  /*20a0*/  BSYNC B0 ;  /* 0x0000000000007941 */ /* 0x000fea0003800000 */
.L_x_8208:
        /* <DEDUP_REMOVED lines=8> */
.L_x_8211:
[----:B------:R-:W-:Y:S05]  /*2130*/  BSYNC B0 ;  /* 0x0000000000007941 */ /* 0x000fea0003800000 */
.L_x_8210:
        /* <DEDUP_REMOVED lines=12> */
.L_x_8213:
[----:B------:R-:W-:Y:S05]  /*2200*/  BSYNC B0 ;  /* 0x0000000000007941 */ /* 0x000fea0003800000 */
.L_x_8212:
        /* <DEDUP_REMOVED lines=43> */
.L_x_8183:
        /* <DEDUP_REMOVED lines=20> */
.L_x_8184:
[----:B------:R-:W-:Y:S01]  /*2600*/  IMAD.MOV.U32 R7, RZ, RZ, -0x800001 ;  /* 0xff7fffffff077424 */ /* 0x000fe200078e00ff */
[----:B------:R-:W-:Y:S01]  /*2610*/  MOV R12, 0x10 ;  /* 0x00000010000c7802 */ /* 0x000fe20000000f00 */
[----:B------:R-:W-:Y:S01]  /*2620*/  IMAD.MOV.U32 R11, RZ, RZ, 0x1f ;  /* 0x0000001fff0b7424 */ /* 0x000fe200078e00ff */
[----:B------:R-:W-:Y:S02]  /*2630*/  MOV R14, 0xffffffff ;  /* 0xffffffff000e7802 */ /* 0x000fe40000000f00 */
[----:B------:R-:W-:Y:S02]  /*2640*/  MOV R8, 0x2660 ;  /* 0x0000266000087802 */ /* 0x000fe40000000f00 */
[----:B------:R-:W-:Y:S05]  /*2650*/  CALL.REL.NOINC `($__internal_201_$__cuda_sm70_shflsync_bfly_p) ;  /* 0x0000010000007944 */ /* 0x000fea0003c00000 */
[----:B01----:R-:W-:Y:S01]  /*2660*/  IMAD.MOV.U32 R7, RZ, RZ, R11 ;  /* 0x000000ffff077224 */ /* 0x003fe200078e000b */
[----:B------:R-:W-:Y:S05]  /*2670*/  BRA `(.L_x_8214) ;  /* 0xffffdf4000007947 */ /* 0x000fea000383ffff */
.L_x_8185:
[----:B------:R-:W-:Y:S01]  /*2680*/  HFMA2.MMA R11, -RZ, RZ, 0, 1.847743988037109375e-06 ;  /* 0x0000001fff0b7435 */ /* 0x000fe200000001ff */
[----:B------:R-:W-:Y:S01]  /*2690*/  MOV R7, R16 ;  /* 0x0000001000077202 */ /* 0x000fe20000000f00 */
[----:B------:R-:W-:Y:S01]  /*26a0*/  IMAD.MOV.U32 R12, RZ, RZ, 0x8 ;  /* 0x00000008ff0c7424 */ /* 0x000fe200078e00ff */
[----:B------:R-:W-:Y:S01]  /*26b0*/  MOV R8, 0x26e0 ;  /* 0x000026e000087802 */ /* 0x000fe20000000f00 */
[----:B------:R-:W-:-:S02]  /*26c0*/  IMAD.MOV.U32 R14, RZ, RZ, -0x1 ;  /* 0xffffffffff0e7424 */ /* 0x000fc400078e00ff */
[----:B------:R-:W-:Y:S05]  /*26d0*/  CALL.REL.NOINC `($__internal_201_$__cuda_sm70_shflsync_bfly_p) ;  /* 0x0000008000007944 */ /* 0x000fea0003c00000 */
[----:B01----:R-:W-:Y:S01]  /*26e0*/  FMNMX.FTZ R7, R16, R11, !PT ;  /* 0x0000000b10077209 */ /* 0x003fe20007810000 */
[----:B------:R-:W-:Y:S01]  /*26f0*/  IMAD.MOV.U32 R11, RZ, RZ, 0x1f ;  /* 0x0000001fff0b7424 */ /* 0x000fe200078e00ff */
[----:B------:R-:W-:-:S02]  /*2700*/  MOV R12, 0x4 ;  /* 0x00000004000c7802 */ /* 0x000fc40000000f00 */
[----:B------:R-:W-:Y:S02]  /*2710*/  MOV R14, 0xffffffff ;  /* 0xffffffff000e7802 */ /* 0x000fe40000000f00 */
[----:B------:R-:W-:Y:S02]  /*2720*/  MOV R8, 0x2740 ;  /* 0x0000274000087802 */ /* 0x000fe40000000f00 */
[----:B------:R-:W-:Y:S05]  /*2730*/  CALL.REL.NOINC `($__internal_201_$__cuda_sm70_shflsync_bfly_p) ;  /* 0x0000002000007944 */ /* 0x000fea0003c00000 */
[----:B-1----:R-:W-:Y:S01]  /*2740*/  IMAD.MOV.U32 R8, RZ, RZ, R11 ;  /* 0x000000ffff087224 */ /* 0x002fe200078e000b */
[----:B0-----:R-:W-:Y:S05]  /*2750*/  BRA `(.L_x_8215) ;  /* 0xffffdec000007947 */ /* 0x001fea000383ffff */
        .weak           $__internal_201_$__cuda_sm70_shflsync_bfly_p
        .type           $__internal_201_$__cuda_sm70_shflsync_bfly_p,@function
        .size           $__internal_201_$__cuda_sm70_shflsync_bfly_p,(.L_x_23368 - $__internal_201_$__cuda_sm70_shflsync_bfly_p)
$__internal_201_$__cuda_sm70_shflsync_bfly_p:
[----:B------:R-:W-:Y:S01]  /*2760*/  HFMA2.MMA R9, -RZ, RZ, 0, 0 ;  /* 0x00000000ff097435 */ /* 0x000fe200000001ff */
[----:B------:R-:W-:Y:S04]  /*2770*/  WARPSYNC R14 ;  /* 0x0000000e00007348 */ /* 0x000fe80003800000 */
[----:B------:R0:W1:Y:S01]  /*2780*/  SHFL.BFLY PT, R11, R7, R12, R11 ;  /* 0x0c00000c070b7389 */ /* 0x00006200000e000b */
[----:B------:R-:W-:Y:S05]  /*2790*/  RET.REL.NODEC R8 `(_ZN4vllm25paged_attention_v1_kernelI13__nv_bfloat16hLi120ELi8ELi128ELNS_18Fp8KVCacheDataTypeE1ELb0EEEvPT_PKS3_PKT0_S9_ifPKiSB_iPKfiiiSD_SD_iiiii) ;  /* 0xffffd86008007950 */ /* 0x000fea0003c3ffff */
.L_x_8216:
        /* <DEDUP_REMOVED lines=14> */
.L_x_23368:


//--------------------- .text._ZN4vllm25paged_attention_v1_kernelI13__nv_bfloat16hLi112ELi8ELi128ELNS_18Fp8KVCacheDataTypeE1ELb0EEEvPT_PKS3_PKT0_S9_ifPKiSB_iPKfiiiSD_SD_iiiii --------------------------
	.section	.text._ZN4vllm25paged_attention_v1_kernelI13__nv_bfloat16hLi112ELi8ELi128ELNS_18Fp8KVCacheDataTypeE1ELb0EEEvPT_PKS3_PKT0_S9_ifPKiSB_iPKfiiiSD_SD_iiiii,"ax",@progbits
	.sectioninfo	@"SHI_REGISTERS=32"
	.align	128
        .global         _ZN4vllm25paged_attention_v1_kernelI13__nv_bfloat16hLi112ELi8ELi128ELNS_18Fp8KVCacheDataTypeE1ELb0EEEvPT_PKS3_PKT0_S9_ifPKiSB_iPKfiiiSD_SD_iiiii
        .type           _ZN4vllm25paged_attention_v1_kernelI13__nv_bfloat16hLi112ELi8ELi128ELNS_18Fp8KVCacheDataTypeE1ELb0EEEvPT_PKS3_PKT0_S9_ifPKiSB_iPKfiiiSD_SD_iiiii,@function
        .size           _ZN4vllm25paged_attention_v1_kernelI13__nv_bfloat16hLi112ELi8ELi128ELNS_18Fp8KVCacheDataTypeE1ELb0EEEvPT_PKS3_PKT0_S9_ifPKiSB_iPKfiiiSD_SD_iiiii,(.L_x_23369 - _ZN4vllm25paged_attention_v1_kernelI13__nv_bfloat16hLi112ELi8ELi128ELNS_18Fp8KVCacheDataTypeE1ELb0EEEvPT_PKS3_PKT0_S9_ifPKiSB_iPKfiiiSD_SD_iiiii)
        .other          _ZN4vllm25paged_attention_v1_kernelI13__nv_bfloat16hLi112ELi8ELi128ELNS_18Fp8KVCacheDataTypeE1ELb0EEEvPT_PKS3_PKT0_S9_ifPKiSB_iPKfiiiSD_SD_iiiii,@"STO_CUDA_ENTRY STV_DEFAULT"
_ZN4vllm25paged_attention_v1_kernelI13__nv_bfloat16hLi112ELi8ELi128ELNS_18Fp8KVCacheDataTypeE1ELb0EEEvPT_PKS3_PKT0_S9_ifPKiSB_iPKfiiiSD_SD_iiiii:
.text._ZN4vllm25paged_attention_v1_kernelI13__nv_bfloat16hLi112ELi8ELi128ELNS_18Fp8KVCacheDataTypeE1ELb0EEEvPT_PKS3_PKT0_S9_ifPKiSB_iPKfiiiSD_SD_iiiii:
        /* <DEDUP_REMOVED lines=47> */
.L_x_8221:
        /* <DEDUP_REMOVED lines=11> */
.L_x_8220:
[----:B------:R-:W-:Y:S05]  /*03a0*/  BSYNC B1 ;  /* 0x0000000000017941 */ /* 0x000fea0003800000 */
.L_x_8219:
        /* <DEDUP_REMOVED lines=10> */
.L_x_8222:
        /* <DEDUP_REMOVED lines=17> */
.L_x_8218:
[----:B------:R-:W-:Y:S05]  /*0560*/  BSYNC B0 ;  /* 0x0000000000007941 */ /* 0x000fea0003800000 */
.L_x_8217:
[----:B------:R-:W-:Y:S01]  /*0570*/  BAR.SYNC.DEFER_BLOCKING 0x0 ;  /* 0x0000000000007b1d */ /* 0x000fe20000010000 */
[----:B------:R-:W-:-:S13]  /*0580*/  ISETP.GE.AND P0, PT, R3, R8, PT ;  /* 0x000000080300720c */ /* 0x000fda0003f06270 */
[----:B------:R-:W-:Y:S05]  /*0590*/  @!P0 BRA `(.L_x_8223) ;  /* 0x00001f2000008947 */ /* 0x000fea0003800000 */
[----:B------:R-:W-:Y:S05]  /*05a0*/  BRA.DIV ~URZ, `(.L_x_8224) ;  /* 0x000020527f007947 */ /* 0x000fea000b800000 */
[----:B------:R-:W-:-:S04]  /*05b0*/  MOV R7, 0xff7fffff ;  /* 0xff7fffff00077802 */ /* 0x000fc80000000f00 */
.L_x_8254:
[----:B------:R-:W-:Y:S01]  /*05c0*/  FMNMX.FTZ R16, R7, -3.40282346638528859812e+38, !PT ;  /* 0xff7fffff07107809 */ /* 0x000fe20007810000 */
[----:B------:R-:W-:Y:S01]  /*05d0*/  IMAD.MOV.U32 R10, RZ, RZ, -0x800001 ;  /* 0xff7fffffff0a7424 */ /* 0x000fe200078e00ff */
[----:B------:R-:W-:Y:S05]  /*05e0*/  BRA.DIV ~URZ, `(.L_x_8225) ;  /* 0x000020927f007947 */ /* 0x000fea000b800000 */
[----:B------:R-:W0:Y:S02]  /*05f0*/  SHFL.BFLY PT, R7, R16, 0x8, 0x1f ;  /* 0x0d001f0010077f89 */ /* 0x000e2400000e0000 */
[----:B0-----:R-:W-:-:S05]  /*0600*/  FMNMX.FTZ R7, R16, R7, !PT ;  /* 0x0000000710077209 */ /* 0x001fca0007810000 */
[----:B------:R0:W1:Y:S02]  /*0610*/  SHFL.BFLY PT, R8, R7, 0x4, 0x1f ;  /* 0x0c801f0007087f89 */ /* 0x00006400000e0000 */
.L_x_8255:
        /* <DEDUP_REMOVED lines=28> */
.L_x_8230:
        /* <DEDUP_REMOVED lines=11> */
.L_x_8229:
[----:B------:R-:W-:Y:S05]  /*0890*/  BSYNC B1 ;  /* 0x0000000000017941 */ /* 0x000fea0003800000 */
.L_x_8228:
        /* <DEDUP_REMOVED lines=10> */
.L_x_8233:
        /* <DEDUP_REMOVED lines=100> */
.L_x_8232:
[----:B------:R-:W-:Y:S05]  /*0f80*/  BSYNC B1 ;  /* 0x0000000000017941 */ /* 0x000fea0003800000 */
.L_x_8231:
        /* <DEDUP_REMOVED lines=55> */
.L_x_8235:
[----:B------:R-:W-:Y:S05]  /*1300*/  BSYNC B1 ;  /* 0x0000000000017941 */ /* 0x000fea0003800000 */
.L_x_8234:
        /* <DEDUP_REMOVED lines=26> */
.L_x_8227:
[----:B------:R-:W-:Y:S05]  /*14b0*/  BSYNC B0 ;  /* 0x0000000000007941 */ /* 0x000fea0003800000 */
.L_x_8226:
        /* <DEDUP_REMOVED lines=37> */
.L_x_8240:
        /* <DEDUP_REMOVED lines=8> */
.L_x_8239:
[----:B------:R-:W-:Y:S05]  /*1790*/  BSYNC B1 ;  /* 0x0000000000017941 */ /* 0x000fea0003800000 */
.L_x_8238:
        /* <DEDUP_REMOVED lines=10> */
.L_x_8243:
        /* <DEDUP_REMOVED lines=52> */
.L_x_8242:
[----:B------:R-:W-:Y:S05]  /*1b80*/  BSYNC B1 ;  /* 0x0000000000017941 */ /* 0x000fea0003800000 */
.L_x_8241:
        /* <DEDUP_REMOVED lines=31> */
.L_x_8245:
[----:B------:R-:W-:Y:S05]  /*1d80*/  BSYNC B1 ;  /* 0x0000000000017941 */ /* 0x000fea0003800000 */
.L_x_8244:
        /* <DEDUP_REMOVED lines=14> */
.L_x_8237:
[----:B------:R-:W-:Y:S05]  /*1e70*/  BSYNC B0 ;  /* 0x0000000000007941 */ /* 0x000fea0003800000 */
.L_x_8236:
        /* <DEDUP_REMOVED lines=21> */
.L_x_8247:
[----:B------:R-:W-:Y:S05]  /*1fd0*/  BSYNC B0 ;  /* 0x0000000000007941 */ /* 0x000fea0003800000 */
.L_x_8246:
        /* <DEDUP_REMOVED lines=12> */
.L_x_8249:
[----:B------:R-:W-:Y:S05]  /*20a0*/  BSYNC B0 ;  /* 0x0000000000007941 */ /* 0x000fea0003800000 */
.L_x_8248:
        /* <DEDUP_REMOVED lines=8> */
.L_x_8251:
[----:B------:R-:W-:Y:S05]  /*2130*/  BSYNC B0 ;  /* 0x0000000000007941 */ /* 0x000fea0003800000 */
.L_x_8250:
        /* <DEDUP_REMOVED lines=12> */
.L_x_8253:
[----:B------:R-:W-:Y:S05]  /*2200*/  BSYNC B0 ;  /* 0x0000000000007941 */ /* 0x000fea0003800000 */
.L_x_8252:
        /* <DEDUP_REMOVED lines=43> */
.L_x_8223:
        /* <DEDUP_REMOVED lines=20> */
.L_x_8224:
[----:B------:R-:W-:Y:S01]  /*2600*/  IMAD.MOV.U32 R7, RZ, RZ, -0x800001 ;  /* 0xff7fffffff077424 */ /* 0x000fe200078e00ff */
[----:B------:R-:W-:Y:S01]  /*2610*/  MOV R12, 0x10 ;  /* 0x00000010000c7802 */ /* 0x000fe20000000f00 */
[----:B------:R-:W-:Y:S01]  /*2620*/  IMAD.MOV.U32 R11, RZ, RZ, 0x1f ;  /* 0x0000001fff0b7424 */ /* 0x000fe200078e00ff */
[----:B------:R-:W-:Y:S02]  /*2630*/  MOV R14, 0xffffffff ;  /* 0xffffffff000e7802 */ /* 0x000fe40000000f00 */
[----:B------:R-:W-:Y:S02]  /*2640*/  MOV R8, 0x2660 ;  /* 0x0000266000087802 */ /* 0x000fe40000000f00 */
[----:B------:R-:W-:Y:S05]  /*2650*/  CALL.REL.NOINC `($__internal_202_$__cuda_sm70_shflsync_bfly_p) ;  /* 0x0000010000007944 */ /* 0x000fea0003c00000 */
[----:B01----:R-:W-:Y:S01]  /*2660*/  IMAD.MOV.U32 R7, RZ, RZ, R11 ;  /* 0x000000ffff077224 */ /* 0x003fe200078e000b */
[----:B------:R-:W-:Y:S05]  /*2670*/  BRA `(.L_x_8254) ;  /* 0xffffdf4000007947 */ /* 0x000fea000383ffff */
.L_x_8225:
[----:B------:R-:W-:Y:S01]  /*2680*/  HFMA2.MMA R11, -RZ, RZ, 0, 1.847743988037109375e-06 ;  /* 0x0000001fff0b7435 */ /* 0x000fe200000001ff */
[----:B------:R-:W-:Y:S01]  /*2690*/  MOV R7, R16 ;  /* 0x0000001000077202 */ /* 0x000fe20000000f00 */
[----:B------:R-:W-:Y:S01]  /*26a0*/  IMAD.MOV.U32 R12, RZ, RZ, 0x8 ;  /* 0x00000008ff0c7424 */ /* 0x000fe200078e00ff */
[----:B------:R-:W-:Y:S01]  /*26b0*/  MOV R8, 0x26e0 ;  /* 0x000026e000087802 */ /* 0x000fe20000000f00 */
[----:B------:R-:W-:-:S02]  /*26c0*/  IMAD.MOV.U32 R14, RZ, RZ, -0x1 ;  /* 0xffffffffff0e7424 */ /* 0x000fc400078e00ff */
[----:B------:R-:W-:Y:S05]  /*26d0*/  CALL.REL.NOINC `($__internal_202_$__cuda_sm70_shflsync_bfly_p) ;  /* 0x0000008000007944 */ /* 0x000fea0003c00000 */
[----:B01----:R-:W-:Y:S01]  /*26e0*/  FMNMX.FTZ R7, R16, R11, !PT ;  /* 0x0000000b10077209 */ /* 0x003fe20007810000 */
[----:B------:R-:W-:Y:S01]  /*26f0*/  IMAD.MOV.U32 R11, RZ, RZ, 0x1f ;  /* 0x0000001fff0b7424 */ /* 0x000fe200078e00ff */
[----:B------:R-:W-:-:S02]  /*2700*/  MOV R12, 0x4 ;  /* 0x00000004000c7802 */ /* 0x000fc40000000f00 */
[----:B------:R-:W-:Y:S02]  /*2710*/  MOV R14, 0xffffffff ;  /* 0xffffffff000e7802 */ /* 0x000fe40000000f00 */
[----:B------:R-:W-:Y:S02]  /*2720*/  MOV R8, 0x2740 ;  /* 0x0000274000087802 */ /* 0x000fe40000000f00 */
[----:B------:R-:W-:Y:S05]  /*2730*/  CALL.REL.NOINC `($__internal_202_$__cuda_sm70_shflsync_bfly_p) ;  /* 0x0000002000007944 */ /* 0x000fea0003c00000 */
[----:B-1----:R-:W-:Y:S01]  /*2740*/  IMAD.MOV.U32 R8, RZ, RZ, R11 ;  /* 0x000000ffff087224 */ /* 0x002fe200078e000b */
[----:B0-----:R-:W-:Y:S05]  /*2750*/  BRA `(.L_x_8255) ;  /* 0xffffdec000007947 */ /* 0x001fea000383ffff */
        .weak           $__internal_202_$__cuda_sm70_shflsync_bfly_p
        .type           $__internal_202_$__cuda_sm70_shflsync_bfly_p,@function
        .size           $__internal_202_$__cuda_sm70_shflsync_bfly_p,(.L_x_23369 - $__internal_202_$__cuda_sm70_shflsync_bfly_p)
$__internal_202_$__cuda_sm70_shflsync_bfly_p:
[----:B------:R-:W-:Y:S01]  /*2760*/  HFMA2.MMA R9, -RZ, RZ, 0, 0 ;  /* 0x00000000ff097435 */ /* 0x000fe200000001ff */
[----:B------:R-:W-:Y:S04]  /*2770*/  WARPSYNC R14 ;  /* 0x0000000e00007348 */ /* 0x000fe80003800000 */
[----:B------:R0:W1:Y:S01]  /*2780*/  SHFL.BFLY PT, R11, R7, R12, R11 ;  /* 0x0c00000c070b7389 */ /* 0x00006200000e000b */
[----:B------:R-:W-:Y:S05]  /*2790*/  RET.REL.NODEC R8 `(_ZN4vllm25paged_attention_v1_kernelI13__nv_bfloat16hLi112ELi8ELi128ELNS_18Fp8KVCacheDataTypeE1ELb0EEEvPT_PKS3_PKT0_S9_ifPKiSB_iPKfiiiSD_SD_iiiii) ;  /* 0xffffd86008007950 */ /* 0x000fea0003c3ffff */
.L_x_8256:
        /* <DEDUP_REMOVED lines=14> */
.L_x_23369:


//--------------------- .text._ZN4vllm25paged_attention_v1_kernelI13__nv_bfloat16hLi96ELi8ELi128ELNS_18Fp8KVCacheDataTypeE1ELb0EEEvPT_PKS3_PKT0_S9_ifPKiSB_iPKfiiiSD_SD_iiiii --------------------------
	.section	.text._ZN4vllm25paged_attention_v1_kernelI13__nv_bfloat16hLi96ELi8ELi128ELNS_18Fp8KVCacheDataTypeE1ELb0EEEvPT_PKS3_PKT0_S9_ifPKiSB_iPKfiiiSD_SD_iiiii,"ax",@progbits
	.sectioninfo	@"SHI_REGISTERS=32"
	.align	128
        .global         _ZN4vllm25paged_attention_v1_kernelI13__nv_bfloat16hLi96ELi8ELi128ELNS_18Fp8KVCacheDataTypeE1ELb0EEEvPT_PKS3_PKT0_S9_ifPKiSB_iPKfiiiSD_SD_iiiii
        .type           _ZN4vllm25paged_attention_v1_kernelI13__nv_bfloat16hLi96ELi8ELi128ELNS_18Fp8KVCacheDataTypeE1ELb0EEEvPT_PKS3_PKT0_S9_ifPKiSB_iPKfiiiSD_SD_iiiii,@function
        .size           _ZN4vllm25paged_attention_v1_kernelI13__nv_bfloat16hLi96ELi8ELi128ELNS_18Fp8KVCacheDataTypeE1ELb0EEEvPT_PKS3_PKT0_S9_ifPKiSB_iPKfiiiSD_SD_iiiii,(.L_x_23370 - _ZN4vllm25paged_attention_v1_kernelI13__nv_bfloat16hLi96ELi8ELi128ELNS_18Fp8KVCacheDataTypeE1ELb0EEEvPT_PKS3_PKT0_S9_ifPKiSB_iPKfiiiSD_SD_iiiii)
        .other          _ZN4vllm25paged_attention_v1_kernelI13__nv_bfloat16hLi96ELi8ELi128ELNS_18Fp8KVCacheDataTypeE1ELb0EEEvPT_PKS3_PKT0_S9_ifPKiSB_iPKfiiiSD_SD_iiiii,@"STO_CUDA_ENTRY STV_DEFAULT"
_ZN4vllm25paged_attention_v1_kernelI13__nv_bfloat16hLi96ELi8ELi128ELNS_18Fp8KVCacheDataTypeE1ELb0EEEvPT_PKS3_PKT0_S9_ifPKiSB_iPKfiiiSD_SD_iiiii:
.text._ZN4vllm25paged_attention_v1_kernelI13__nv_bfloat16hLi96ELi8ELi128ELNS_18Fp8KVCacheDataTypeE1ELb0EEEvPT_PKS3_PKT0_S9_ifPKiSB_iPKfiiiSD_SD_iiiii:
        /* <DEDUP_REMOVED lines=47> */
.L_x_8261:
        /* <DEDUP_REMOVED lines=11> */
.L_x_8260:
[----:B------:R-:W-:Y:S05]  /*03a0*/  BSYNC B1 ;  /* 0x0000000000017941 */ /* 0x000fea0003800000 */
.L_x_8259:
        /* <DEDUP_REMOVED lines=10> */
.L_x_8262:
        /* <DEDUP_REMOVED lines=17> */
.L_x_8258:
[----:B------:R-:W-:Y:S05]  /*0560*/  BSYNC B0 ;  /* 0x0000000000007941 */ /* 0x000fea0003800000 */
.L_x_8257:
[----:B------:R-:W-:Y:S01]  /*0570*/  BAR.SYNC.DEFER_BLOCKING 0x0 ;  /* 0x0000000000007b1d */ /* 0x000fe20000010000 */
[----:B------:R-:W-:-:S13]  /*0580*/  ISETP.GE.AND P0, PT, R3, R8, PT ;  /* 0x000000080300720c */ /* 0x000fda0003f06270 */
[----:B------:R-:W-:Y:S05]  /*0590*/  @!P0 BRA `(.L_x_8263) ;  /* 0x00001d3000008947 */ /* 0x000fea0003800000 */
[----:B------:R-:W-:Y:S05]  /*05a0*/  BRA.DIV ~URZ, `(.L_x_8264) ;  /* 0x00001e627f007947 */ /* 0x000fea000b800000 */
[----:B------:R-:W-:-:S05]  /*05b0*/  IMAD.MOV.U32 R7, RZ, RZ, -0x800001 ;  /* 0xff7fffffff077424 */ /* 0x000fca00078e00ff */
.L_x_8286:
[----:B------:R-:W-:Y:S02]  /*05c0*/  FMNMX.FTZ R16, R7, -3.40282346638528859812e+38, !PT ;  /* 0xff7fffff07107809 */ /* 0x000fe40007810000 */
[----:B------:R-:W-:Y:S01]  /*05d0*/  MOV R10, 0xff7fffff ;  /* 0xff7fffff000a7802 */ /* 0x000fe20000000f00 */
[----:B------:R-:W-:Y:S05]  /*05e0*/  BRA.DIV ~URZ, `(.L_x_8265) ;  /* 0x00001ea27f007947 */ /* 0x000fea000b800000 */
[----:B------:R-:W0:Y:S02]  /*05f0*/  SHFL.BFLY PT, R7, R16, 0x8, 0x1f ;  /* 0x0d001f0010077f89 */ /* 0x000e2400000e0000 */
[----:B0-----:R-:W-:-:S05]  /*0600*/  FMNMX.FTZ R7, R16, R7, !PT ;  /* 0x0000000710077209 */ /* 0x001fca0007810000 */
[----:B------:R0:W1:Y:S02]  /*0610*/  SHFL.BFLY PT, R8, R7, 0x4, 0x1f ;  /* 0x0c801f0007087f89 */ /* 0x00006400000e0000 */
.L_x_8287:
        /* <DEDUP_REMOVED lines=28> */
.L_x_8270:
        /* <DEDUP_REMOVED lines=11> */
.L_x_8269:
[----:B------:R-:W-:Y:S05]  /*0890*/  BSYNC B1 ;  /* 0x0000000000017941 */ /* 0x000fea0003800000 */
.L_x_8268:
        /* <DEDUP_REMOVED lines=10> */
.L_x_8273:
        /* <DEDUP_REMOVED lines=100> */
.L_x_8272:
[----:B------:R-:W-:Y:S05]  /*0f80*/  BSYNC B1 ;  /* 0x0000000000017941 */ /* 0x000fea0003800000 */
.L_x_8271:
        /* <DEDUP_REMOVED lines=55> */
.L_x_8275:
[----:B------:R-:W-:Y:S05]  /*1300*/  BSYNC B1 ;  /* 0x0000000000017941 */ /* 0x000fea0003800000 */
.L_x_8274:
        /* <DEDUP_REMOVED lines=26> */
.L_x_8267:
[----:B------:R-:W-:Y:S05]  /*14b0*/  BSYNC B0 ;  /* 0x0000000000007941 */ /* 0x000fea0003800000 */
.L_x_8266:
        /* <DEDUP_REMOVED lines=37> */
.L_x_8280:
        /* <DEDUP_REMOVED lines=8> */
.L_x_8279:
[----:B------:R-:W-:Y:S05]  /*1790*/  BSYNC B1 ;  /* 0x0000000000017941 */ /* 0x000fea0003800000 */
.L_x_8278:
        /* <DEDUP_REMOVED lines=10> */
.L_x_8283:
        /* <DEDUP_REMOVED lines=52> */
.L_x_8282:
[----:B------:R-:W-:Y:S05]  /*1b80*/  BSYNC B1 ;  /* 0x0000000000017941 */ /* 0x000fea0003800000 */
.L_x_8281:
        /* <DEDUP_REMOVED lines=31> */
.L_x_8285:
[----:B------:R-:W-:Y:S05]  /*1d80*/  BSYNC B1 ;  /* 0x0000000000017941 */ /* 0x000fea0003800000 */
.L_x_8284:
        /* <DEDUP_REMOVED lines=14> */
.L_x_8277:
[----:B------:R-:W-:Y:S05]  /*1e70*/  BSYNC B0 ;  /* 0x0000000000007941 */ /* 0x000fea0003800000 */
.L_x_8276:
        /* <DEDUP_REMOVED lines=69> */
.L_x_8263:
        /* <DEDUP_REMOVED lines=20> */
.L_x_8264:
[----:B------:R-:W-:Y:S01]  /*2410*/  IMAD.MOV.U32 R7, RZ, RZ, -0x800001 ;  /* 0xff7fffffff077424 */ /* 0x000fe200078e00ff */
[----:B------:R-:W-:Y:S01]  /*2420*/  MOV R12, 0x10 ;  /* 0x00000010000c7802 */ /* 0x000fe20000000f00 */
[----:B------:R-:W-:Y:S01]  /*2430*/  IMAD.MOV.U32 R11, RZ, RZ, 0x1f ;  /* 0x0000001fff0b7424 */ /* 0x000fe200078e00ff */
[----:B------:R-:W-:Y:S02]  /*2440*/  MOV R14, 0xffffffff ;  /* 0xffffffff000e7802 */ /* 0x000fe40000000f00 */
[----:B------:R-:W-:Y:S02]  /*2450*/  MOV R8, 0x2470 ;  /* 0x0000247000087802 */ /* 0x000fe40000000f00 */
[----:B------:R-:W-:Y:S05]  /*2460*/  CALL.REL.NOINC `($__internal_203_$__cuda_sm70_shflsync_bfly_p) ;  /* 0x0000010000007944 */ /* 0x000fea0003c00000 */
[----:B01----:R-:W-:Y:S01]  /*2470*/  IMAD.MOV.U32 R7, RZ, RZ, R11 ;  /* 0x000000ffff077224 */ /* 0x003fe200078e000b */
[----:B------:R-:W-:Y:S05]  /*2480*/  BRA `(.L_x_8286) ;  /* 0xffffe13000007947 */ /* 0x000fea000383ffff */
.L_x_8265:
[----:B------:R-:W-:Y:S01]  /*2490*/  HFMA2.MMA R11, -RZ, RZ, 0, 1.847743988037109375e-06 ;  /* 0x0000001fff0b7435 */ /* 0x000fe200000001ff */
[----:B------:R-:W-:Y:S01]  /*24a0*/  MOV R7, R16 ;  /* 0x0000001000077202 */ /* 0x000fe20000000f00 */
[----:B------:R-:W-:Y:S01]  /*24b0*/  IMAD.MOV.U32 R12, RZ, RZ, 0x8 ;  /* 0x00000008ff0c7424 */ /* 0x000fe200078e00ff */
[----:B------:R-:W-:Y:S01]  /*24c0*/  MOV R8, 0x24f0 ;  /* 0x000024f000087802 */ /* 0x000fe20000000f00 */
[----:B------:R-:W-:-:S02]  /*24d0*/  IMAD.MOV.U32 R14, RZ, RZ, -0x1 ;  /* 0xffffffffff0e7424 */ /* 0x000fc400078e00ff */
[----:B------:R-:W-:Y:S05]  /*24e0*/  CALL.REL.NOINC `($__internal_203_$__cuda_sm70_shflsync_bfly_p) ;  /* 0x0000008000007944 */ /* 0x000fea0003c00000 */
[----:B01----:R-:W-:Y:S01]  /*24f0*/  FMNMX.FTZ R7, R16, R11, !PT ;  /* 0x0000000b10077209 */ /* 0x003fe20007810000 */
[----:B------:R-:W-:Y:S01]  /*2500*/  HFMA2.MMA R11, -RZ, RZ, 0, 1.847743988037109375e-06 ;  /* 0x0000001fff0b7435 */ /* 0x000fe200000001ff */
[----:B------:R-:W-:Y:S01]  /*2510*/  MOV R12, 0x4 ;  /* 0x00000004000c7802 */ /* 0x000fe20000000f00 */
[----:B------:R-:W-:Y:S01]  /*2520*/  IMAD.MOV.U32 R14, RZ, RZ, -0x1 ;  /* 0xffffffffff0e7424 */ /* 0x000fe200078e00ff */
[----:B------:R-:W-:-:S03]  /*2530*/  MOV R8, 0x2550 ;  /* 0x0000255000087802 */ /* 0x000fc60000000f00 */
[----:B------:R-:W-:Y:S05]  /*2540*/  CALL.REL.NOINC `($__internal_203_$__cuda_sm70_shflsync_bfly_p) ;  /* 0x0000002000007944 */ /* 0x000fea0003c00000 */
[----:B-1----:R-:W-:Y:S01]  /*2550*/  MOV R8, R11 ;  /* 0x0000000b00087202 */ /* 0x002fe20000000f00 */
[----:B0-----:R-:W-:Y:S05]  /*2560*/  BRA `(.L_x_8287) ;  /* 0xffffe0b000007947 */ /* 0x001fea000383ffff */
        .weak           $__internal_203_$__cuda_sm70_shflsync_bfly_p
        .type           $__internal_203_$__cuda_sm70_shflsync_bfly_p,@function
        .size           $__internal_203_$__cuda_sm70_shflsync_bfly_p,(.L_x_23370 - $__internal_203_$__cuda_sm70_shflsync_bfly_p)
$__internal_203_$__cuda_sm70_shflsync_bfly_p:
[----:B------:R-:W-:Y:S01]  /*2570*/  HFMA2.MMA R9, -RZ, RZ, 0, 0 ;  /* 0x00000000ff097435 */ /* 0x000fe200000001ff */
[----:B------:R-:W-:Y:S04]  /*2580*/  WARPSYNC R14 ;  /* 0x0000000e00007348 */ /* 0x000fe80003800000 */
[----:B------:R0:W1:Y:S01]  /*2590*/  SHFL.BFLY PT, R11, R7, R12, R11 ;  /* 0x0c00000c070b7389 */ /* 0x00006200000e000b */
[----:B------:R-:W-:Y:S05]  /*25a0*/  RET.REL.NODEC R8 `(_ZN4vllm25paged_attention_v1_kernelI13__nv_bfloat16hLi96ELi8ELi128ELNS_18Fp8KVCacheDataTypeE1ELb0EEEvPT_PKS3_PKT0_S9_ifPKiSB_iPKfiiiSD_SD_iiiii) ;  /* 0xffffda5008007950 */ /* 0x000fea0003c3ffff */
.L_x_8288:
        /* <DEDUP_REMOVED lines=13> */
.L_x_23370:


//--------------------- .text._ZN4vllm25paged_attention_v1_kernelI13__nv_bfloat16hLi80ELi8ELi128ELNS_18Fp8KVCacheDataTypeE1ELb0EEEvPT_PKS3_PKT0_S9_ifPKiSB_iPKfiiiSD_SD_iiiii --------------------------
	.section	.text._ZN4vllm25paged_attention_v1_kernelI13__nv_bfloat16hLi80ELi8ELi128ELNS_18Fp8KVCacheDataTypeE1ELb0EEEvPT_PKS3_PKT0_S9_ifPKiSB_iPKfiiiSD_SD_iiiii,"ax",@progbits
	.sectioninfo	@"SHI_REGISTERS=32"
	.align	128
        .global         _ZN4vllm25paged_attention_v1_kernelI13__nv_bfloat16hLi80ELi8ELi128ELNS_18Fp8KVCacheDataTypeE1ELb0EEEvPT_PKS3_PKT0_S9_ifPKiSB_iPKfiiiSD_SD_iiiii
        .type           _ZN4vllm25paged_attention_v1_kernelI13__nv_bfloat16hLi80ELi8ELi128ELNS_18Fp8KVCacheDataTypeE1ELb0EEEvPT_PKS3_PKT0_S9_ifPKiSB_iPKfiiiSD_SD_iiiii,@function
        .size           _ZN4vllm25paged_attention_v1_kernelI13__nv_bfloat16hLi80ELi8ELi128ELNS_18Fp8KVCacheDataTypeE1ELb0EEEvPT_PKS3_PKT0_S9_ifPKiSB_iPKfiiiSD_SD_iiiii,(.L_x_23371 - _ZN4vllm25paged_attention_v1_kernelI13__nv_bfloat16hLi80ELi8ELi128ELNS_18Fp8KVCacheDataTypeE1ELb0EEEvPT_PKS3_PKT0_S9_ifPKiSB_iPKfiiiSD_SD_iiiii)
        .other          _ZN4vllm25paged_attention_v1_kernelI13__nv_bfloat16hLi80ELi8ELi128ELNS_18Fp8KVCacheDataTypeE1ELb0EEEvPT_PKS3_PKT0_S9_ifPKiSB_iPKfiiiSD_SD_iiiii,@"STO_CUDA_ENTRY STV_DEFAULT"
_ZN4vllm25paged_attention_v1_kernelI13__nv_bfloat16hLi80ELi8ELi128ELNS_18Fp8KVCacheDataTypeE1ELb0EEEvPT_PKS3_PKT0_S9_ifPKiSB_iPKfiiiSD_SD_iiiii:
.text._ZN4vllm25paged_attention_v1_kernelI13__nv_bfloat16hLi80ELi8ELi128ELNS_18Fp8KVCacheDataTypeE1ELb0EEEvPT_PKS3_PKT0_S9_ifPKiSB_iPKfiiiSD_SD_iiiii:
        /* <DEDUP_REMOVED lines=47> */
.L_x_8293:
        /* <DEDUP_REMOVED lines=11> */
.L_x_8292:
[----:B------:R-:W-:Y:S05]  /*03a0*/  BSYNC B1 ;  /* 0x0000000000017941 */ /* 0x000fea0003800000 */
.L_x_8291:
        /* <DEDUP_REMOVED lines=10> */
.L_x_8294:
        /* <DEDUP_REMOVED lines=17> */
.L_x_8290:
[----:B------:R-:W-:Y:S05]  /*0560*/  BSYNC B0 ;  /* 0x0000000000007941 */ /* 0x000fea0003800000 */
.L_x_8289:
[----:B------:R-:W-:Y:S01]  /*0570*/  BAR.SYNC.DEFER_BLOCKING 0x0 ;  /* 0x0000000000007b1d */ /* 0x000fe20000010000 */
[----:B------:R-:W-:-:S13]  /*0580*/  ISETP.GE.AND P0, PT, R3, R8, PT ;  /* 0x000000080300720c */ /* 0x000fda0003f06270 */
[----:B------:R-:W-:Y:S05]  /*0590*/  @!P0 BRA `(.L_x_8295) ;  /* 0x00001e5000008947 */ /* 0x000fea0003800000 */
[----:B------:R-:W-:Y:S05]  /*05a0*/  BRA.DIV ~URZ, `(.L_x_8296) ;  /* 0x00001f827f007947 */ /* 0x000fea000b800000 */
[----:B------:R-:W-:-:S05]  /*05b0*/  IMAD.MOV.U32 R7, RZ, RZ, -0x800001 ;  /* 0xff7fffffff077424 */ /* 0x000fca00078e00ff */
.L_x_8326:
[----:B------:R-:W-:Y:S02]  /*05c0*/  FMNMX.FTZ R16, R7, -3.40282346638528859812e+38, !PT ;  /* 0xff7fffff07107809 */ /* 0x000fe40007810000 */
[----:B------:R-:W-:Y:S01]  /*05d0*/  MOV R10, 0xff7fffff ;  /* 0xff7fffff000a7802 */ /* 0x000fe20000000f00 */
[----:B------:R-:W-:Y:S05]  /*05e0*/  BRA.DIV ~URZ, `(.L_x_8297) ;  /* 0x00001fc27f007947 */ /* 0x000fea000b800000 */
[----:B------:R-:W0:Y:S02]  /*05f0*/  SHFL.BFLY PT, R7, R16, 0x8, 0x1f ;  /* 0x0d001f0010077f89 */ /* 0x000e2400000e0000 */
[----:B0-----:R-:W-:-:S05]  /*0600*/  FMNMX.FTZ R7, R16, R7, !PT ;  /* 0x0000000710077209 */ /* 0x001fca0007810000 */
[----:B------:R0:W1:Y:S02]  /*0610*/  SHFL.BFLY PT, R8, R7, 0x4, 0x1f ;  /* 0x0c801f0007087f89 */ /* 0x00006400000e0000 */
.L_x_8327:
        /* <DEDUP_REMOVED lines=28> */
.L_x_8302:
        /* <DEDUP_REMOVED lines=11> */
.L_x_8301:
[----:B------:R-:W-:Y:S05]  /*0890*/  BSYNC B1 ;  /* 0x0000000000017941 */ /* 0x000fea0003800000 */
.L_x_8300:
        /* <DEDUP_REMOVED lines=10> */
.L_x_8305:
        /* <DEDUP_REMOVED lines=100> */
.L_x_8304:
[----:B------:R-:W-:Y:S05]  /*0f80*/  BSYNC B1 ;  /* 0x0000000000017941 */ /* 0x000fea0003800000 */
.L_x_8303:
        /* <DEDUP_REMOVED lines=55> */
.L_x_8307:
[----:B------:R-:W-:Y:S05]  /*1300*/  BSYNC B1 ;  /* 0x0000000000017941 */ /* 0x000fea0003800000 */
.L_x_8306:
        /* <DEDUP_REMOVED lines=26> */
.L_x_8299:
[----:B------:R-:W-:Y:S05]  /*14b0*/  BSYNC B0 ;  /* 0x0000000000007941 */ /* 0x000fea0003800000 */
.L_x_8298:
        /* <DEDUP_REMOVED lines=37> */
.L_x_8312:
        /* <DEDUP_REMOVED lines=8> */
.L_x_8311:
[----:B------:R-:W-:Y:S05]  /*1790*/  BSYNC B1 ;  /* 0x0000000000017941 */ /* 0x000fea0003800000 */
.L_x_8310:
        /* <DEDUP_REMOVED lines=10> */
.L_x_8315:
        /* <DEDUP_REMOVED lines=52> */
.L_x_8314:
[----:B------:R-:W-:Y:S05]  /*1b80*/  BSYNC B1 ;  /* 0x0000000000017941 */ /* 0x000fea0003800000 */
.L_x_8313:
        /* <DEDUP_REMOVED lines=31> */
.L_x_8317:
[----:B------:R-:W-:Y:S05]  /*1d80*/  BSYNC B1 ;  /* 0x0000000000017941 */ /* 0x000fea0003800000 */
.L_x_8316:
        /* <DEDUP_REMOVED lines=14> */
.L_x_8309:
[----:B------:R-:W-:Y:S05]  /*1e70*/  BSYNC B0 ;  /* 0x0000000000007941 */ /* 0x000fea0003800000 */
.L_x_8308:
        /* <DEDUP_REMOVED lines=20> */
.L_x_8319:
[----:B------:R-:W-:Y:S05]  /*1fc0*/  BSYNC B0 ;  /* 0x0000000000007941 */ /* 0x000fea0003800000 */
.L_x_8318:
        /* <DEDUP_REMOVED lines=10> */
.L_x_8321:
[----:B------:R-:W-:Y:S05]  /*2070*/  BSYNC B0 ;  /* 0x0000000000007941 */ /* 0x000fea0003800000 */
.L_x_8320:
[----:B------:R-:W-:Y:S06]  /*2080*/  BAR.SYNC.DEFER_BLOCKING 0x0 ;  /* 0x0000000000007b1d */ /* 0x000fec0000010000 */
[----:B------:R-:W-:Y:S01]  /*2090*/  BSSY B0, `(.L_x_8322) ;  /* 0x0000006000007945 */ /* 0x000fe20003800000 */
[----:B------:R-:W-:Y:S05]  /*20a0*/  @P2 BRA `(.L_x_8323) ;  /* 0x0000004000002947 */ /* 0x000fea0003800000 */
[----:B------:R-:W-:Y:S01]  /*20b0*/  ISETP.GT.AND P0, PT, R0, 0xf, PT ;  /* 0x0000000f0000780c */ /* 0x000fe20003f04270 */
[----:B------:R1:W-:Y:S04]  /*20c0*/  STS [R4.X4+-0x80], R7 ;  /* 0xffff800704007388 */ /* 0x0003e80000004800 */
[----:B------:R1:W-:Y:S08]  /*20d0*/  STS [R4.X4], R5 ;  /* 0x0000000504007388 */ /* 0x0003f00000004800 */
[----:B------:R1:W-:Y:S02]  /*20e0*/  @!P0 STS [R4.X4+0x80], R3 ;  /* 0x0000800304008388 */ /* 0x0003e40000004800 */
.L_x_8323:
[----:B------:R-:W-:Y:S05]  /*20f0*/  BSYNC B0 ;  /* 0x0000000000007941 */ /* 0x000fea0003800000 */
.L_x_8322:
        /* <DEDUP_REMOVED lines=10> */
.L_x_8325:
[----:B------:R-:W-:Y:S05]  /*21a0*/  BSYNC B0 ;  /* 0x0000000000007941 */ /* 0x000fea0003800000 */
.L_x_8324:
        /* <DEDUP_REMOVED lines=36> */
.L_x_8295:
        /* <DEDUP_REMOVED lines=20> */
.L_x_8296:
[----:B------:R-:W-:Y:S01]  /*2530*/  IMAD.MOV.U32 R7, RZ, RZ, -0x800001 ;  /* 0xff7fffffff077424 */ /* 0x000fe200078e00ff */
[----:B------:R-:W-:Y:S01]  /*2540*/  MOV R12, 0x10 ;  /* 0x00000010000c7802 */ /* 0x000fe20000000f00 */
[----:B------:R-:W-:Y:S01]  /*2550*/  IMAD.MOV.U32 R11, RZ, RZ, 0x1f ;  /* 0x0000001fff0b7424 */ /* 0x000fe200078e00ff */
[----:B------:R-:W-:Y:S02]  /*2560*/  MOV R14, 0xffffffff ;  /* 0xffffffff000e7802 */ /* 0x000fe40000000f00 */
[----:B------:R-:W-:Y:S02]  /*2570*/  MOV R8, 0x2590 ;  /* 0x0000259000087802 */ /* 0x000fe40000000f00 */
[----:B------:R-:W-:Y:S05]  /*2580*/  CALL.REL.NOINC `($__internal_204_$__cuda_sm70_shflsync_bfly_p) ;  /* 0x0000010000007944 */ /* 0x000fea0003c00000 */
[----:B01----:R-:W-:Y:S01]  /*2590*/  IMAD.MOV.U32 R7, RZ, RZ, R11 ;  /* 0x000000ffff077224 */ /* 0x003fe200078e000b */
[----:B------:R-:W-:Y:S05]  /*25a0*/  BRA `(.L_x_8326) ;  /* 0xffffe01000007947 */ /* 0x000fea000383ffff */
.L_x_8297:
[----:B------:R-:W-:Y:S01]  /*25b0*/  HFMA2.MMA R11, -RZ, RZ, 0, 1.847743988037109375e-06 ;  /* 0x0000001fff0b7435 */ /* 0x000fe200000001ff */
[----:B------:R-:W-:Y:S01]  /*25c0*/  MOV R7, R16 ;  /* 0x0000001000077202 */ /* 0x000fe20000000f00 */
[----:B------:R-:W-:Y:S01]  /*25d0*/  IMAD.MOV.U32 R12, RZ, RZ, 0x8 ;  /* 0x00000008ff0c7424 */ /* 0x000fe200078e00ff */
[----:B------:R-:W-:Y:S01]  /*25e0*/  MOV R8, 0x2610 ;  /* 0x0000261000087802 */ /* 0x000fe20000000f00 */
[----:B------:R-:W-:-:S02]  /*25f0*/  IMAD.MOV.U32 R14, RZ, RZ, -0x1 ;  /* 0xffffffffff0e7424 */ /* 0x000fc400078e00ff */
[----:B------:R-:W-:Y:S05]  /*2600*/  CALL.REL.NOINC `($__internal_204_$__cuda_sm70_shflsync_bfly_p) ;  /* 0x0000008000007944 */ /* 0x000fea0003c00000 */
[----:B01----:R-:W-:Y:S01]  /*2610*/  FMNMX.FTZ R7, R16, R11, !PT ;  /* 0x0000000b10077209 */ /* 0x003fe20007810000 */
[----:B------:R-:W-:Y:S01]  /*2620*/  IMAD.MOV.U32 R11, RZ, RZ, 0x1f ;  /* 0x0000001fff0b7424 */ /* 0x000fe200078e00ff */
[----:B------:R-:W-:-:S02]  /*2630*/  MOV R12, 0x4 ;  /* 0x00000004000c7802 */ /* 0x000fc40000000f00 */
[----:B------:R-:W-:Y:S02]  /*2640*/  MOV R14, 0xffffffff ;  /* 0xffffffff000e7802 */ /* 0x000fe40000000f00 */
[----:B------:R-:W-:Y:S02]  /*2650*/  MOV R8, 0x2670 ;  /* 0x0000267000087802 */ /* 0x000fe40000000f00 */
[----:B------:R-:W-:Y:S05]  /*2660*/  CALL.REL.NOINC `($__internal_204_$__cuda_sm70_shflsync_bfly_p) ;  /* 0x0000002000007944 */ /* 0x000fea0003c00000 */
[----:B-1----:R-:W-:Y:S01]  /*2670*/  IMAD.MOV.U32 R8, RZ, RZ, R11 ;  /* 0x000000ffff087224 */ /* 0x002fe200078e000b */
[----:B0-----:R-:W-:Y:S05]  /*2680*/  BRA `(.L_x_8327) ;  /* 0xffffdf9000007947 */ /* 0x001fea000383ffff */
        .weak           $__internal_204_$__cuda_sm70_shflsync_bfly_p
        .type           $__internal_204_$__cuda_sm70_shflsync_bfly_p,@function
        .size           $__internal_204_$__cuda_sm70_shflsync_bfly_p,(.L_x_23371 - $__internal_204_$__cuda_sm70_shflsync_bfly_p)
$__internal_204_$__cuda_sm70_shflsync_bfly_p:
[----:B------:R-:W-:Y:S01]  /*2690*/  HFMA2.MMA R9, -RZ, RZ, 0, 0 ;  /* 0x00000000ff097435 */ /* 0x000fe200000001ff */
[----:B------:R-:W-:Y:S04]  /*26a0*/  WARPSYNC R14 ;  /* 0x0000000e00007348 */ /* 0x000fe80003800000 */
[----:B------:R0:W1:Y:S01]  /*26b0*/  SHFL.BFLY PT, R11, R7, R12, R11 ;  /* 0x0c00000c070b7389 */ /* 0x00006200000e000b */
[----:B------:R-:W-:Y:S05]  /*26c0*/  RET.REL.NODEC R8 `(_ZN4vllm25paged_attention_v1_kernelI13__nv_bfloat16hLi80ELi8ELi128ELNS_18Fp8KVCacheDataTypeE1ELb0EEEvPT_PKS3_PKT0_S9_ifPKiSB_iPKfiiiSD_SD_iiiii) ;  /* 0xffffd93008007950 */ /* 0x000fea0003c3ffff */
.L_x_8328:
        /* <DEDUP_REMOVED lines=11> */
.L_x_23371:


//--------------------- .text._ZN4vllm25paged_attention_v1_kernelI13__nv_bfloat16hLi64ELi8ELi128ELNS_18Fp8KVCacheDataTypeE1ELb0EEEvPT_PKS3_PKT0_S9_ifPKiSB_iPKfiiiSD_SD_iiiii --------------------------
	.section	.text._ZN4vllm25paged_attention_v1_kernelI13__nv_bfloat16hLi64ELi8ELi128ELNS_18Fp8KVCacheDataTypeE1ELb0EEEvPT_PKS3_PKT0_S9_ifPKiSB_iPKfiiiSD_SD_iiiii,"ax",@progbits
	.sectioninfo	@"SHI_REGISTERS=32"
	.align	128
        .global         _ZN4vllm25paged_attention_v1_kernelI13__nv_bfloat16hLi64ELi8ELi128ELNS_18Fp8KVCacheDataTypeE1ELb0EEEvPT_PKS3_PKT0_S9_ifPKiSB_iPKfiiiSD_SD_iiiii
        .type           _ZN4vllm25paged_attention_v1_kernelI13__nv_bfloat16hLi64ELi8ELi128ELNS_18Fp8KVCacheDataTypeE1ELb0EEEvPT_PKS3_PKT0_S9_ifPKiSB_iPKfiiiSD_SD_iiiii,@function
        .size           _ZN4vllm25paged_attention_v1_kernelI13__nv_bfloat16hLi64ELi8ELi128ELNS_18Fp8KVCacheDataTypeE1ELb0EEEvPT_PKS3_PKT0_S9_ifPKiSB_iPKfiiiSD_SD_iiiii,(.L_x_23372 - _ZN4vllm25paged_attention_v1_kernelI13__nv_bfloat16hLi64ELi8ELi128ELNS_18Fp8KVCacheDataTypeE1ELb0EEEvPT_PKS3_PKT0_S9_ifPKiSB_iPKfiiiSD_SD_iiiii)
        .other          _ZN4vllm25paged_attention_v1_kernelI13__nv_bfloat16hLi64ELi8ELi128ELNS_18Fp8KVCacheDataTypeE1ELb0EEEvPT_PKS3_PKT0_S9_ifPKiSB_iPKfiiiSD_SD_iiiii,@"STO_CUDA_ENTRY STV_DEFAULT"
_ZN4vllm25paged_attention_v1_kernelI13__nv_bfloat16hLi64ELi8ELi128ELNS_18Fp8KVCacheDataTypeE1ELb0EEEvPT_PKS3_PKT0_S9_ifPKiSB_iPKfiiiSD_SD_iiiii:
.text._ZN4vllm25paged_attention_v1_kernelI13__nv_bfloat16hLi64ELi8ELi128ELNS_18Fp8KVCacheDataTypeE1ELb0EEEvPT_PKS3_PKT0_S9_ifPKiSB_iPKfiiiSD_SD_iiiii:
        /* <DEDUP_REMOVED lines=47> */
.L_x_8333:
        /* <DEDUP_REMOVED lines=11> */
.L_x_8332:
[----:B------:R-:W-:Y:S05]  /*03a0*/  BSYNC B1 ;  /* 0x0000000000017941 */ /* 0x000fea0003800000 */
.L_x_8331:
        /* <DEDUP_REMOVED lines=10> */
.L_x_8334:
        /* <DEDUP_REMOVED lines=17> */
.L_x_8330:
[----:B-1----:R-:W-:Y:S05]  /*0560*/  BSYNC B0 ;  /* 0x0000000000007941 */ /* 0x002fea0003800000 */
.L_x_8329:
[----:B------:R-:W-:Y:S01]  /*0570*/  BAR.SYNC.DEFER_BLOCKING 0x0 ;  /* 0x0000000000007b1d */ /* 0x000fe20000010000 */
[----:B------:R-:W-:-:S13]  /*0580*/  ISETP.GE.AND P0, PT, R3, R8, PT ;  /* 0x000000080300720c */ /* 0x000fda0003f06270 */
[----:B------:R-:W-:Y:S05]  /*0590*/  @!P0 BRA `(.L_x_8335) ;  /* 0x00001c4000008947 */ /* 0x000fea0003800000 */
[----:B------:R-:W-:Y:S05]  /*05a0*/  BRA.DIV ~URZ, `(.L_x_8336) ;  /* 0x00001d727f007947 */ /* 0x000fea000b800000 */
[----:B------:R-:W-:-:S04]  /*05b0*/  MOV R7, 0xff7fffff ;  /* 0xff7fffff00077802 */ /* 0x000fc80000000f00 */
.L_x_8358:
[----:B------:R-:W-:Y:S01]  /*05c0*/  FMNMX.FTZ R16, R7, -3.40282346638528859812e+38, !PT ;  /* 0xff7fffff07107809 */ /* 0x000fe20007810000 */
[----:B------:R-:W-:Y:S01]  /*05d0*/  IMAD.MOV.U32 R10, RZ, RZ, -0x800001 ;  /* 0xff7fffffff0a7424 */ /* 0x000fe200078e00ff */
[----:B------:R-:W-:Y:S05]  /*05e0*/  BRA.DIV ~URZ, `(.L_x_8337) ;  /* 0x00001db27f007947 */ /* 0x000fea000b800000 */
[----:B------:R-:W0:Y:S02]  /*05f0*/  SHFL.BFLY PT, R7, R16, 0x8, 0x1f ;  /* 0x0d001f0010077f89 */ /* 0x000e2400000e0000 */
[----:B0-----:R-:W-:-:S05]  /*0600*/  FMNMX.FTZ R7, R16, R7, !PT ;  /* 0x0000000710077209 */ /* 0x001fca0007810000 */
[----:B------:R0:W1:Y:S02]  /*0610*/  SHFL.BFLY PT, R8, R7, 0x4, 0x1f ;  /* 0x0c801f0007087f89 */ /* 0x00006400000e0000 */
.L_x_8359:
        /* <DEDUP_REMOVED lines=28> */
.L_x_8342:
        /* <DEDUP_REMOVED lines=11> */
.L_x_8341:
[----:B------:R-:W-:Y:S05]  /*0890*/  BSYNC B1 ;  /* 0x0000000000017941 */ /* 0x000fea0003800000 */
.L_x_8340:
        /* <DEDUP_REMOVED lines=10> */
.L_x_8345:
        /* <DEDUP_REMOVED lines=100> */
.L_x_8344:
[----:B------:R-:W-:Y:S05]  /*0f80*/  BSYNC B1 ;  /* 0x0000000000017941 */ /* 0x000fea0003800000 */
.L_x_8343:
        /* <DEDUP_REMOVED lines=55> */
.L_x_8347:
[----:B------:R-:W-:Y:S05]  /*1300*/  BSYNC B1 ;  /* 0x0000000000017941 */ /* 0x000fea0003800000 */
.L_x_8346:
        /* <DEDUP_REMOVED lines=26> */
.L_x_8339:
[----:B------:R-:W-:Y:S05]  /*14b0*/  BSYNC B0 ;  /* 0x0000000000007941 */ /* 0x000fea0003800000 */
.L_x_8338:
        /* <DEDUP_REMOVED lines=37> */
.L_x_8352:
        /* <DEDUP_REMOVED lines=8> */
.L_x_8351:
[----:B------:R-:W-:Y:S05]  /*1790*/  BSYNC B1 ;  /* 0x0000000000017941 */ /* 0x000fea0003800000 */
.L_x_8350:
        /* <DEDUP_REMOVED lines=10> */
.L_x_8355:
        /* <DEDUP_REMOVED lines=52> */
.L_x_8354:
[----:B------:R-:W-:Y:S05]  /*1b80*/  BSYNC B1 ;  /* 0x0000000000017941 */ /* 0x000fea0003800000 */
.L_x_8353:
        /* <DEDUP_REMOVED lines=31> */
.L_x_8357:
[----:B------:R-:W-:Y:S05]  /*1d80*/  BSYNC B1 ;  /* 0x0000000000017941 */ /* 0x000fea0003800000 */
.L_x_8356:
        /* <DEDUP_REMOVED lines=14> */
.L_x_8349:
[----:B------:R-:W-:Y:S05]  /*1e70*/  BSYNC B0 ;  /* 0x0000000000007941 */ /* 0x000fea0003800000 */
.L_x_8348:
        /* <DEDUP_REMOVED lines=54> */
.L_x_8335:
        /* <DEDUP_REMOVED lines=20> */
.L_x_8336:
[----:B------:R-:W-:Y:S01]  /*2320*/  HFMA2.MMA R11, -RZ, RZ, 0, 1.847743988037109375e-06 ;  /* 0x0000001fff0b7435 */ /* 0x000fe200000001ff */
[----:B------:R-:W-:Y:S01]  /*2330*/  MOV R7, 0xff7fffff ;  /* 0xff7fffff00077802 */ /* 0x000fe20000000f00 */
[----:B------:R-:W-:Y:S01]  /*2340*/  IMAD.MOV.U32 R12, RZ, RZ, 0x10 ;  /* 0x00000010ff0c7424 */ /* 0x000fe200078e00ff */
[----:B------:R-:W-:Y:S01]  /*2350*/  MOV R8, 0x2380 ;  /* 0x0000238000087802 */ /* 0x000fe20000000f00 */
[----:B------:R-:W-:Y:S02]  /*2360*/  IMAD.MOV.U32 R14, RZ, RZ, -0x1 ;  /* 0xffffffffff0e7424 */ /* 0x000fe400078e00ff */
[----:B------:R-:W-:Y:S05]  /*2370*/  CALL.REL.NOINC `($__internal_205_$__cuda_sm70_shflsync_bfly_p) ;  /* 0x0000010000007944 */ /* 0x000fea0003c00000 */
[----:B01----:R-:W-:Y:S01]  /*2380*/  MOV R7, R11 ;  /* 0x0000000b00077202 */ /* 0x003fe20000000f00 */
[----:B------:R-:W-:Y:S05]  /*2390*/  BRA `(.L_x_8358) ;  /* 0xffffe22000007947 */ /* 0x000fea000383ffff */
.L_x_8337:
[----:B------:R-:W-:Y:S01]  /*23a0*/  HFMA2.MMA R12, -RZ, RZ, 0, 4.76837158203125e-07 ;  /* 0x00000008ff0c7435 */ /* 0x000fe200000001ff */
[----:B------:R-:W-:Y:S01]  /*23b0*/  IMAD.MOV.U32 R7, RZ, RZ, R16 ;  /* 0x000000ffff077224 */ /* 0x000fe200078e0010 */
[----:B------:R-:W-:Y:S01]  /*23c0*/  MOV R14, 0xffffffff ;  /* 0xffffffff000e7802 */ /* 0x000fe20000000f00 */
[----:B------:R-:W-:Y:S01]  /*23d0*/  IMAD.MOV.U32 R11, RZ, RZ, 0x1f ;  /* 0x0000001fff0b7424 */ /* 0x000fe200078e00ff */
[----:B------:R-:W-:Y:S02]  /*23e0*/  MOV R8, 0x2400 ;  /* 0x0000240000087802 */ /* 0x000fe40000000f00 */
[----:B------:R-:W-:Y:S05]  /*23f0*/  CALL.REL.NOINC `($__internal_205_$__cuda_sm70_shflsync_bfly_p) ;  /* 0x0000008000007944 */ /* 0x000fea0003c00000 */
[----:B01----:R-:W-:Y:S01]  /*2400*/  FMNMX.FTZ R7, R16, R11, !PT ;  /* 0x0000000b10077209 */ /* 0x003fe20007810000 */
[----:B------:R-:W-:Y:S01]  /*2410*/  HFMA2.MMA R11, -RZ, RZ, 0, 1.847743988037109375e-06 ;  /* 0x0000001fff0b7435 */ /* 0x000fe200000001ff */
[----:B------:R-:W-:Y:S01]  /*2420*/  IMAD.MOV.U32 R12, RZ, RZ, 0x4 ;  /* 0x00000004ff0c7424 */ /* 0x000fe200078e00ff */
[----:B------:R-:W-:Y:S01]  /*2430*/  MOV R8, 0x2460 ;  /* 0x0000246000087802 */ /* 0x000fe20000000f00 */
[----:B------:R-:W-:-:S03]  /*2440*/  IMAD.MOV.U32 R14, RZ, RZ, -0x1 ;  /* 0xffffffffff0e7424 */ /* 0x000fc600078e00ff */
[----:B------:R-:W-:Y:S05]  /*2450*/  CALL.REL.NOINC `($__internal_205_$__cuda_sm70_shflsync_bfly_p) ;  /* 0x0000002000007944 */ /* 0x000fea0003c00000 */
[----:B-1----:R-:W-:Y:S01]  /*2460*/  MOV R8, R11 ;  /* 0x0000000b00087202 */ /* 0x002fe20000000f00 */
[----:B0-----:R-:W-:Y:S05]  /*2470*/  BRA `(.L_x_8359) ;  /* 0xffffe1a000007947 */ /* 0x001fea000383ffff */
        .weak           $__internal_205_$__cuda_sm70_shflsync_bfly_p
        .type           $__internal_205_$__cuda_sm70_shflsync_bfly_p,@function
        .size           $__internal_205_$__cuda_sm70_shflsync_bfly_p,(.L_x_23372 - $__internal_205_$__cuda_sm70_shflsync_bfly_p)
$__internal_205_$__cuda_sm70_shflsync_bfly_p:
[----:B------:R-:W-:Y:S01]  /*2480*/  HFMA2.MMA R9, -RZ, RZ, 0, 0 ;  /* 0x00000000ff097435 */ /* 0x000fe200000001ff */
[----:B------:R-:W-:Y:S04]  /*2490*/  WARPSYNC R14 ;  /* 0x0000000e00007348 */ /* 0x000fe80003800000 */
[----:B------:R0:W1:Y:S01]  /*24a0*/  SHFL.BFLY PT, R11, R7, R12, R11 ;  /* 0x0c00000c070b7389 */ /* 0x00006200000e000b */
[----:B------:R-:W-:Y:S05]  /*24b0*/  RET.REL.NODEC R8 `(_ZN4vllm25paged_attention_v1_kernelI13__nv_bfloat16hLi64ELi8ELi128ELNS_18Fp8KVCacheDataTypeE1ELb0EEEvPT_PKS3_PKT0_S9_ifPKiSB_iPKfiiiSD_SD_iiiii) ;  /* 0xffffdb4008007950 */ /* 0x000fea0003c3ffff */
.L_x_8360:
        /* <DEDUP_REMOVED lines=12> */
.L_x_23372:


//--------------------- .text._ZN4vllm25paged_attention_v1_kernelI13__nv_bfloat16hLi32ELi8ELi128ELNS_18Fp8KVCacheDataTypeE1ELb0EEEvPT_PKS3_PKT0_S9_ifPKiSB_iPKfiiiSD_SD_iiiii --------------------------
	.section	.text._ZN4vllm25paged_attention_v1_kernelI13__nv_bfloat16hLi32ELi8ELi128ELNS_18Fp8KVCacheDataTypeE1ELb0EEEvPT_PKS3_PKT0_S9_ifPKiSB_iPKfiiiSD_SD_iiiii,"ax",@progbits
	.sectioninfo	@"SHI_REGISTERS=32"
	.align	128
        .global         _ZN4vllm25paged_attention_v1_kernelI13__nv_bfloat16hLi32ELi8ELi128ELNS_18Fp8KVCacheDataTypeE1ELb0EEEvPT_PKS3_PKT0_S9_ifPKiSB_iPKfiiiSD_SD_iiiii
        .type           _ZN4vllm25paged_attention_v1_kernelI13__nv_bfloat16hLi32ELi8ELi128ELNS_18Fp8KVCacheDataTypeE1ELb0EEEvPT_PKS3_PKT0_S9_ifPKiSB_iPKfiiiSD_SD_iiiii,@function
        .size           _ZN4vllm25paged_attention_v1_kernelI13__nv_bfloat16hLi32ELi8ELi128ELNS_18Fp8KVCacheDataTypeE1ELb0EEEvPT_PKS3_PKT0_S9_ifPKiSB_iPKfiiiSD_SD_iiiii,(.L_x_23373 - _ZN4vllm25paged_attention_v1_kernelI13__nv_bfloat16hLi32ELi8ELi128ELNS_18Fp8KVCacheDataTypeE1ELb0EEEvPT_PKS3_PKT0_S9_ifPKiSB_iPKfiiiSD_SD_iiiii)
        .other          _ZN4vllm25paged_attention_v1_kernelI13__nv_bfloat16hLi32ELi8ELi128ELNS_18Fp8KVCacheDataTypeE1ELb0EEEvPT_PKS3_PKT0_S9_ifPKiSB_iPKfiiiSD_SD_iiiii,@"STO_CUDA_ENTRY STV_DEFAULT"
_ZN4vllm25paged_attention_v1_kernelI13__nv_bfloat16hLi32ELi8ELi128ELNS_18Fp8KVCacheDataTypeE1ELb0EEEvPT_PKS3_PKT0_S9_ifPKiSB_iPKfiiiSD_SD_iiiii:
.text._ZN4vllm25paged_attention_v1_kernelI13__nv_bfloat16hLi32ELi8ELi128ELNS_18Fp8KVCacheDataTypeE1ELb0EEEvPT_PKS3_PKT0_S9_ifPKiSB_iPKfiiiSD_SD_iiiii:
        /* <DEDUP_REMOVED lines=47> */
.L_x_8365:
        /* <DEDUP_REMOVED lines=11> */
.L_x_8364:
[----:B------:R-:W-:Y:S05]  /*03a0*/  BSYNC B1 ;  /* 0x0000000000017941 */ /* 0x000fea0003800000 */
.L_x_8363:
        /* <DEDUP_REMOVED lines=10> */
.L_x_8366:
        /* <DEDUP_REMOVED lines=17> */
.L_x_8362:
[----:B-1----:R-:W-:Y:S05]  /*0560*/  BSYNC B0 ;  /* 0x0000000000007941 */ /* 0x002fea0003800000 */
.L_x_8361:
[----:B------:R-:W-:Y:S01]  /*0570*/  BAR.SYNC.DEFER_BLOCKING 0x0 ;  /* 0x0000000000007b1d */ /* 0x000fe20000010000 */
[----:B------:R-:W-:-:S13]  /*0580*/  ISETP.GE.AND P0, PT, R3, R8, PT ;  /* 0x000000080300720c */ /* 0x000fda0003f06270 */
[----:B------:R-:W-:Y:S05]  /*0590*/  @!P0 BRA `(.L_x_8367) ;  /* 0x00001b8000008947 */ /* 0x000fea0003800000 */
[----:B------:R-:W-:Y:S05]  /*05a0*/  BRA.DIV ~URZ, `(.L_x_8368) ;  /* 0x00001cb27f007947 */ /* 0x000fea000b800000 */
[----:B------:R-:W-:-:S04]  /*05b0*/  MOV R7, 0xff7fffff ;  /* 0xff7fffff00077802 */ /* 0x000fc80000000f00 */
.L_x_8390:
[----:B------:R-:W-:Y:S01]  /*05c0*/  FMNMX.FTZ R16, R7, -3.40282346638528859812e+38, !PT ;  /* 0xff7fffff07107809 */ /* 0x000fe20007810000 */
[----:B------:R-:W-:Y:S01]  /*05d0*/  IMAD.MOV.U32 R10, RZ, RZ, -0x800001 ;  /* 0xff7fffffff0a7424 */ /* 0x000fe200078e00ff */
[----:B------:R-:W-:Y:S05]  /*05e0*/  BRA.DIV ~URZ, `(.L_x_8369) ;  /* 0x00001cf27f007947 */ /* 0x000fea000b800000 */
[----:B------:R-:W0:Y:S02]  /*05f0*/  SHFL.BFLY PT, R7, R16, 0x8, 0x1f ;  /* 0x0d001f0010077f89 */ /* 0x000e2400000e0000 */
[----:B0-----:R-:W-:-:S05]  /*0600*/  FMNMX.FTZ R7, R16, R7, !PT ;  /* 0x0000000710077209 */ /* 0x001fca0007810000 */
[----:B------:R0:W1:Y:S02]  /*0610*/  SHFL.BFLY PT, R8, R7, 0x4, 0x1f ;  /* 0x0c801f0007087f89 */ /* 0x00006400000e0000 */
.L_x_8391:
        /* <DEDUP_REMOVED lines=28> */
.L_x_8374:
        /* <DEDUP_REMOVED lines=11> */
.L_x_8373:
[----:B------:R-:W-:Y:S05]  /*0890*/  BSYNC B1 ;  /* 0x0000000000017941 */ /* 0x000fea0003800000 */
.L_x_8372:
        /* <DEDUP_REMOVED lines=10> */
.L_x_8377:
        /* <DEDUP_REMOVED lines=100> */
.L_x_8376:
[----:B------:R-:W-:Y:S05]  /*0f80*/  BSYNC B1 ;  /* 0x0000000000017941 */ /* 0x000fea0003800000 */
.L_x_8375:
        /* <DEDUP_REMOVED lines=55> */
.L_x_8379:
[----:B------:R-:W-:Y:S05]  /*1300*/  BSYNC B1 ;  /* 0x0000000000017941 */ /* 0x000fea0003800000 */
.L_x_8378:
        /* <DEDUP_REMOVED lines=26> */
.L_x_8371:
[----:B------:R-:W-:Y:S05]  /*14b0*/  BSYNC B0 ;  /* 0x0000000000007941 */ /* 0x000fea0003800000 */
.L_x_8370:
        /* <DEDUP_REMOVED lines=37> */
.L_x_8384:
        /* <DEDUP_REMOVED lines=8> */
.L_x_8383:
[----:B------:R-:W-:Y:S05]  /*1790*/  BSYNC B1 ;  /* 0x0000000000017941 */ /* 0x000fea0003800000 */
.L_x_8382:
        /* <DEDUP_REMOVED lines=10> */
.L_x_8387:
        /* <DEDUP_REMOVED lines=52> */
.L_x_8386:
[----:B------:R-:W-:Y:S05]  /*1b80*/  BSYNC B1 ;  /* 0x0000000000017941 */ /* 0x000fea0003800000 */
.L_x_8385:
        /* <DEDUP_REMOVED lines=31> */
.L_x_8389:
[----:B------:R-:W-:Y:S05]  /*1d80*/  BSYNC B1 ;  /* 0x0000000000017941 */ /* 0x000fea0003800000 */
.L_x_8388:
        /* <DEDUP_REMOVED lines=14> */
.L_x_8381:
[----:B------:R-:W-:Y:S05]  /*1e70*/  BSYNC B0 ;  /* 0x0000000000007941 */ /* 0x000fea0003800000 */
.L_x_8380:
        /* <DEDUP_REMOVED lines=42> */
.L_x_8367:
        /* <DEDUP_REMOVED lines=20> */
.L_x_8368:
[----:B------:R-:W-:Y:S01]  /*2260*/  IMAD.MOV.U32 R7, RZ, RZ, -0x800001 ;  /* 0xff7fffffff077424 */ /* 0x000fe200078e00ff */
[----:B------:R-:W-:Y:S01]  /*2270*/  MOV R12, 0x10 ;  /* 0x00000010000c7802 */ /* 0x000fe20000000f00 */
[----:B------:R-:W-:Y:S01]  /*2280*/  IMAD.MOV.U32 R11, RZ, RZ, 0x1f ;  /* 0x0000001fff0b7424 */ /* 0x000fe200078e00ff */
[----:B------:R-:W-:Y:S02]  /*2290*/  MOV R14, 0xffffffff ;  /* 0xffffffff000e7802 */ /* 0x000fe40000000f00 */
[----:B------:R-:W-:Y:S02]  /*22a0*/  MOV R8, 0x22c0 ;  /* 0x000022c000087802 */ /* 0x000fe40000000f00 */
[----:B------:R-:W-:Y:S05]  /*22b0*/  CALL.REL.NOINC `($__internal_206_$__cuda_sm70_shflsync_bfly_p) ;  /* 0x0000010000007944 */ /* 0x000fea0003c00000 */
[----:B01----:R-:W-:Y:S01]  /*22c0*/  MOV R7, R11 ;  /* 0x0000000b00077202 */ /* 0x003fe20000000f00 */
[----:B------:R-:W-:Y:S05]  /*22d0*/  BRA `(.L_x_8390) ;  /* 0xffffe2e000007947 */ /* 0x000fea000383ffff */
.L_x_8369:
[----:B------:R-:W-:Y:S01]  /*22e0*/  HFMA2.MMA R12, -RZ, RZ, 0, 4.76837158203125e-07 ;  /* 0x00000008ff0c7435 */ /* 0x000fe200000001ff */
[----:B------:R-:W-:Y:S01]  /*22f0*/  IMAD.MOV.U32 R7, RZ, RZ, R16 ;  /* 0x000000ffff077224 */ /* 0x000fe200078e0010 */
[----:B------:R-:W-:Y:S01]  /*2300*/  MOV R11, 0x1f ;  /* 0x0000001f000b7802 */ /* 0x000fe20000000f00 */
[----:B------:R-:W-:Y:S01]  /*2310*/  IMAD.MOV.U32 R14, RZ, RZ, -0x1 ;  /* 0xffffffffff0e7424 */ /* 0x000fe200078e00ff */
[----:B------:R-:W-:-:S02]  /*2320*/  MOV R8, 0x2340 ;  /* 0x0000234000087802 */ /* 0x000fc40000000f00 */
[----:B------:R-:W-:Y:S05]  /*2330*/  CALL.REL.NOINC `($__internal_206_$__cuda_sm70_shflsync_bfly_p) ;  /* 0x0000008000007944 */ /* 0x000fea0003c00000 */
[----:B0-----:R-:W-:Y:S01]  /*2340*/  HFMA2.MMA R12, -RZ, RZ, 0, 2.384185791015625e-07 ;  /* 0x00000004ff0c7435 */ /* 0x001fe200000001ff */
[----:B-1----:R-:W-:Y:S01]  /*2350*/  FMNMX.FTZ R7, R16, R11, !PT ;  /* 0x0000000b10077209 */ /* 0x002fe20007810000 */
[----:B------:R-:W-:Y:S01]  /*2360*/  IMAD.MOV.U32 R14, RZ, RZ, -0x1 ;  /* 0xffffffffff0e7424 */ /* 0x000fe200078e00ff */
[----:B------:R-:W-:-:S02]  /*2370*/  MOV R11, 0x1f ;  /* 0x0000001f000b7802 */ /* 0x000fc40000000f00 */
[----:B------:R-:W-:Y:S02]  /*2380*/  MOV R8, 0x23a0 ;  /* 0x000023a000087802 */ /* 0x000fe40000000f00 */
[----:B------:R-:W-:Y:S05]  /*2390*/  CALL.REL.NOINC `($__internal_206_$__cuda_sm70_shflsync_bfly_p) ;  /* 0x0000002000007944 */ /* 0x000fea0003c00000 */
[----:B-1----:R-:W-:Y:S01]  /*23a0*/  MOV R8, R11 ;  /* 0x0000000b00087202 */ /* 0x002fe20000000f00 */
[----:B0-----:R-:W-:Y:S05]  /*23b0*/  BRA `(.L_x_8391) ;  /* 0xffffe26000007947 */ /* 0x001fea000383ffff */
        .weak           $__internal_206_$__cuda_sm70_shflsync_bfly_p
        .type           $__internal_206_$__cuda_sm70_shflsync_bfly_p,@function
        .size           $__internal_206_$__cuda_sm70_shflsync_bfly_p,(.L_x_23373 - $__internal_206_$__cuda_sm70_shflsync_bfly_p)
$__internal_206_$__cuda_sm70_shflsync_bfly_p:
[----:B------:R-:W-:Y:S01]  /*23c0*/  HFMA2.MMA R9, -RZ, RZ, 0, 0 ;  /* 0x00000000ff097435 */ /* 0x000fe200000001ff */
[----:B------:R-:W-:Y:S04]  /*23d0*/  WARPSYNC R14 ;  /* 0x0000000e00007348 */ /* 0x000fe80003800000 */
[----:B------:R0:W1:Y:S01]  /*23e0*/  SHFL.BFLY PT, R11, R7, R12, R11 ;  /* 0x0c00000c070b7389 */ /* 0x00006200000e000b */
[----:B------:R-:W-:Y:S05]  /*23f0*/  RET.REL.NODEC R8 `(_ZN4vllm25paged_attention_v1_kernelI13__nv_bfloat16hLi32ELi8ELi128ELNS_18Fp8KVCacheDataTypeE1ELb0EEEvPT_PKS3_PKT0_S9_ifPKiSB_iPKfiiiSD_SD_iiiii) ;  /* 0xffffdc0008007950 */ /* 0x000fea0003c3ffff */
.L_x_8392:
        /* <DEDUP_REMOVED lines=16> */
.L_x_23373:


//--------------------- .text._ZN4vllm25paged_attention_v1_kernelI13__nv_bfloat16hLi256ELi8ELi128ELNS_18Fp8KVCacheDataTypeE1ELb1EEEvPT_PKS3_PKT0_S9_ifPKiSB_iPKfiiiSD_SD_iiiii --------------------------
	.section	.text._ZN4vllm25paged_attention_v1_kernelI13__nv_bfloat16hLi256ELi8ELi128ELNS_18Fp8KVCacheDataTypeE1ELb1EEEvPT_PKS3_PKT0_S9_ifPKiSB_iPKfiiiSD_SD_iiiii,"ax",@progbits
	.sectioninfo	@"SHI_REGISTERS=32"
	.align	128
        .global         _ZN4vllm25paged_attention_v1_kernelI13__nv_bfloat16hLi256ELi8ELi128ELNS_18Fp8KVCacheDataTypeE1ELb1EEEvPT_PKS3_PKT0_S9_ifPKiSB_iPKfiiiSD_SD_iiiii
        .type           _ZN4vllm25paged_attention_v1_kernelI13__nv_bfloat16hLi256ELi8ELi128ELNS_18Fp8KVCacheDataTypeE1ELb1EEEvPT_PKS3_PKT0_S9_ifPKiSB_iPKfiiiSD_SD_iiiii,@function
        .size           _ZN4vllm25paged_attention_v1_kernelI13__nv_bfloat16hLi256ELi8ELi128ELNS_18Fp8KVCacheDataTypeE1ELb1EEEvPT_PKS3_PKT0_S9_ifPKiSB_iPKfiiiSD_SD_iiiii,(.L_x_23374 - _ZN4vllm25paged_attention_v1_kernelI13__nv_bfloat16hLi256ELi8ELi128ELNS_18Fp8KVCacheDataTypeE1ELb1EEEvPT_PKS3_PKT0_S9_ifPKiSB_iPKfiiiSD_SD_iiiii)
        .other          _ZN4vllm25paged_attention_v1_kernelI13__nv_bfloat16hLi256ELi8ELi128ELNS_18Fp8KVCacheDataTypeE1ELb1EEEvPT_PKS3_PKT0_S9_ifPKiSB_iPKfiiiSD_SD_iiiii,@"STO_CUDA_ENTRY STV_DEFAULT"
_ZN4vllm25paged_attention_v1_kernelI13__nv_bfloat16hLi256ELi8ELi128ELNS_18Fp8KVCacheDataTypeE1ELb1EEEvPT_PKS3_PKT0_S9_ifPKiSB_iPKfiiiSD_SD_iiiii:
.text._ZN4vllm25paged_attention_v1_kernelI13__nv_bfloat16hLi256ELi8ELi128ELNS_18Fp8KVCacheDataTypeE1ELb1EEEvPT_PKS3_PKT0_S9_ifPKiSB_iPKfiiiSD_SD_iiiii:
        /* <DEDUP_REMOVED lines=43> */
.L_x_8397:
        /* <DEDUP_REMOVED lines=11> */
.L_x_8396:
[----:B------:R-:W-:Y:S05]  /*0360*/  BSYNC B1 ;  /* 0x0000000000017941 */ /* 0x000fea0003800000 */
.L_x_8395:
        /* <DEDUP_REMOVED lines=10> */
.L_x_8398:
        /* <DEDUP_REMOVED lines=17> */
.L_x_8394:
[----:B0-2---:R-:W-:Y:S05]  /*0520*/  BSYNC B0 ;  /* 0x0000000000007941 */ /* 0x005fea0003800000 */
.L_x_8393:
        /* <DEDUP_REMOVED lines=88> */
.L_x_8399:
[----:B------:R-:W-:-:S04]  /*0ab0*/  IMAD.MOV.U32 R7, RZ, RZ, c[0x0][0xc] ;  /* 0x00000300ff077624 */ /* 0x000fc800078e00ff */
[----:B------:R-:W-:-:S04]  /*0ac0*/  IMAD R7, R7, c[0x0][0x1c8], R4 ;  /* 0x0000720007077a24 */ /* 0x000fc800078e0204 */
[----:B------:R-:W-:-:S03]  /*0ad0*/  IMAD R7, R7, c[0x0][0x1d8], RZ ;  /* 0x0000760007077a24 */ /* 0x000fc600078e02ff */
.L_x_8400:
        /* <DEDUP_REMOVED lines=23> */
.L_x_8404:
        /* <DEDUP_REMOVED lines=37> */
.L_x_8402:
[----:B------:R-:W-:Y:S05]  /*0ea0*/  BSYNC B7 ;  /* 0x0000000000077941 */ /* 0x000fea0003800000 */
.L_x_8401:
[----:B------:R-:W-:Y:S05]  /*0eb0*/  BRA.DIV ~URZ, `(.L_x_8405) ;  /* 0x000028327f007947 */ /* 0x000fea000b800000 */
[----:B------:R-:W-:-:S05]  /*0ec0*/  IMAD.MOV.U32 R9, RZ, RZ, -0x800001 ;  /* 0xff7fffffff097424 */ /* 0x000fca00078e00ff */
.L_x_8435:
[----:B------:R-:W-:Y:S01]  /*0ed0*/  FMNMX.FTZ R17, R9, -3.40282346638528859812e+38, !PT ;  /* 0xff7fffff09117809 */ /* 0x000fe20007810000 */
[----:B------:R-:W-:Y:S01]  /*0ee0*/  IMAD.MOV.U32 R13, RZ, RZ, -0x800001 ;  /* 0xff7fffffff0d7424 */ /* 0x000fe200078e00ff */
[----:B------:R-:W-:Y:S05]  /*0ef0*/  BRA.DIV ~URZ, `(.L_x_8406) ;  /* 0x000028727f007947 */ /* 0x000fea000b800000 */
[----:B------:R-:W0:Y:S02]  /*0f00*/  SHFL.BFLY PT, R9, R17, 0x8, 0x1f ;  /* 0x0d001f0011097f89 */ /* 0x000e2400000e0000 */
[----:B0-----:R-:W-:-:S05]  /*0f10*/  FMNMX.FTZ R9, R17, R9, !PT ;  /* 0x0000000911097209 */ /* 0x001fca0007810000 */
[----:B------:R0:W1:Y:S02]  /*0f20*/  SHFL.BFLY PT, R10, R9, 0x4, 0x1f ;  /* 0x0c801f00090a7f89 */ /* 0x00006400000e0000 */
.L_x_8436:
        /* <DEDUP_REMOVED lines=33> */
.L_x_8411:
        /* <DEDUP_REMOVED lines=11> */
.L_x_8410:
[----:B------:R-:W-:Y:S05]  /*11f0*/  BSYNC B1 ;  /* 0x0000000000017941 */ /* 0x000fea0003800000 */
.L_x_8409:
        /* <DEDUP_REMOVED lines=10> */
.L_x_8414:
        /* <DEDUP_REMOVED lines=100> */
.L_x_8413:
[----:B------:R-:W-:Y:S05]  /*18e0*/  BSYNC B1 ;  /* 0x0000000000017941 */ /* 0x000fea0003800000 */
.L_x_8412:
        /* <DEDUP_REMOVED lines=55> */
.L_x_8416:
[----:B------:R-:W-:Y:S05]  /*1c60*/  BSYNC B1 ;  /* 0x0000000000017941 */ /* 0x000fea0003800000 */
.L_x_8415:
        /* <DEDUP_REMOVED lines=26> */
.L_x_8408:
[----:B------:R-:W-:Y:S05]  /*1e10*/  BSYNC B0 ;  /* 0x0000000000007941 */ /* 0x000fea0003800000 */
.L_x_8407:
        /* <DEDUP_REMOVED lines=36> */
.L_x_8421:
        /* <DEDUP_REMOVED lines=8> */
.L_x_8420:
[----:B0-----:R-:W-:Y:S05]  /*20e0*/  BSYNC B1 ;  /* 0x0000000000017941 */ /* 0x001fea0003800000 */
.L_x_8419:
        /* <DEDUP_REMOVED lines=10> */
.L_x_8424:
        /* <DEDUP_REMOVED lines=52> */
.L_x_8423:
[----:B------:R-:W-:Y:S05]  /*24d0*/  BSYNC B1 ;  /* 0x0000000000017941 */ /* 0x000fea0003800000 */
.L_x_8422:
        /* <DEDUP_REMOVED lines=31> */
.L_x_8426:
[----:B------:R-:W-:Y:S05]  /*26d0*/  BSYNC B1 ;  /* 0x0000000000017941 */ /* 0x000fea0003800000 */
.L_x_8425:
        /* <DEDUP_REMOVED lines=14> */
.L_x_8418:
[----:B------:R-:W-:Y:S05]  /*27c0*/  BSYNC B0 ;  /* 0x0000000000007941 */ /* 0x000fea0003800000 */
.L_x_8417:
        /* <DEDUP_REMOVED lines=26> */
.L_x_8430:
        /* <DEDUP_REMOVED lines=32> */
.L_x_8428:
[----:B------:R-:W-:Y:S05]  /*2b70*/  BSYNC B6 ;  /* 0x0000000000067941 */ /* 0x000fea0003800000 */
.L_x_8427:
        /* <DEDUP_REMOVED lines=44> */
.L_x_8432:
[----:B-1----:R-:W-:Y:S05]  /*2e40*/  BSYNC B0 ;  /* 0x0000000000007941 */ /* 0x002fea0003800000 */
.L_x_8431:
        /* <DEDUP_REMOVED lines=28> */
.L_x_8434:
[----:B-1----:R-:W-:Y:S05]  /*3010*/  BSYNC B0 ;  /* 0x0000000000007941 */ /* 0x002fea0003800000 */
.L_x_8433:
        /* <DEDUP_REMOVED lines=70> */
.L_x_8403:
        /* <DEDUP_REMOVED lines=19> */
.L_x_8429:
        /* <DEDUP_REMOVED lines=20> */
.L_x_8405:
[----:B------:R-:W-:Y:S01]  /*36f0*/  IMAD.MOV.U32 R9, RZ, RZ, -0x800001 ;  /* 0xff7fffffff097424 */ /* 0x000fe200078e00ff */
[----:B------:R-:W-:Y:S01]  /*3700*/  MOV R16, 0xffffffff ;  /* 0xffffffff00107802 */ /* 0x000fe20000000f00 */
[----:B------:R-:W-:Y:S01]  /*3710*/  IMAD.MOV.U32 R14, RZ, RZ, 0x10 ;  /* 0x00000010ff0e7424 */ /* 0x000fe200078e00ff */
[----:B------:R-:W-:Y:S01]  /*3720*/  MOV R10, 0x3750 ;  /* 0x00003750000a7802 */ /* 0x000fe20000000f00 */
[----:B------:R-:W-:Y:S02]  /*3730*/  IMAD.MOV.U32 R15, RZ, RZ, 0x1f ;  /* 0x0000001fff0f7424 */ /* 0x000fe400078e00ff */
[----:B------:R-:W-:Y:S05]  /*3740*/  CALL.REL.NOINC `($__internal_207_$__cuda_sm70_shflsync_bfly_p) ;  /* 0x0000010000007944 */ /* 0x000fea0003c00000 */
[----:B01----:R-:W-:Y:S01]  /*3750*/  IMAD.MOV.U32 R9, RZ, RZ, R14 ;  /* 0x000000ffff097224 */ /* 0x003fe200078e000e */
[----:B------:R-:W-:Y:S05]  /*3760*/  BRA `(.L_x_8435) ;  /* 0xffffd76000007947 */ /* 0x000fea000383ffff */
.L_x_8406:
[----:B------:R-:W-:Y:S01]  /*3770*/  IMAD.MOV.U32 R9, RZ, RZ, R17 ;  /* 0x000000ffff097224 */ /* 0x000fe200078e0011 */
[----:B------:R-:W-:Y:S01]  /*3780*/  MOV R10, 0x37d0 ;  /* 0x000037d0000a7802 */ /* 0x000fe20000000f00 */
[----:B------:R-:W-:Y:S02]  /*3790*/  IMAD.MOV.U32 R14, RZ, RZ, 0x8 ;  /* 0x00000008ff0e7424 */ /* 0x000fe400078e00ff */
[----:B------:R-:W-:Y:S02]  /*37a0*/  IMAD.MOV.U32 R15, RZ, RZ, 0x1f ;  /* 0x0000001fff0f7424 */ /* 0x000fe400078e00ff */
[----:B------:R-:W-:-:S02]  /*37b0*/  IMAD.MOV.U32 R16, RZ, RZ, -0x1 ;  /* 0xffffffffff107424 */ /* 0x000fc400078e00ff */
[----:B------:R-:W-:Y:S05]  /*37c0*/  CALL.REL.NOINC `($__internal_207_$__cuda_sm70_shflsync_bfly_p) ;  /* 0x0000008000007944 */ /* 0x000fea0003c00000 */
[----:B01----:R-:W-:Y:S01]  /*37d0*/  FMNMX.FTZ R9, R17, R14, !PT ;  /* 0x0000000e11097209 */ /* 0x003fe20007810000 */
[----:B------:R-:W-:Y:S01]  /*37e0*/  HFMA2.MMA R14, -RZ, RZ, 0, 2.384185791015625e-07 ;  /* 0x00000004ff0e7435 */ /* 0x000fe200000001ff */
[----:B------:R-:W-:Y:S01]  /*37f0*/  IMAD.MOV.U32 R15, RZ, RZ, 0x1f ;  /* 0x0000001fff0f7424 */ /* 0x000fe200078e00ff */
[----:B------:R-:W-:Y:S01]  /*3800*/  MOV R10, 0x3830 ;  /* 0x00003830000a7802 */ /* 0x000fe20000000f00 */
[----:B------:R-:W-:-:S03]  /*3810*/  IMAD.MOV.U32 R16, RZ, RZ, -0x1 ;  /* 0xffffffffff107424 */ /* 0x000fc600078e00ff */
[----:B------:R-:W-:Y:S05]  /*3820*/  CALL.REL.NOINC `($__internal_207_$__cuda_sm70_shflsync_bfly_p) ;  /* 0x0000002000007944 */ /* 0x000fea0003c00000 */
[----:B-1----:R-:W-:Y:S01]  /*3830*/  IMAD.MOV.U32 R10, RZ, RZ, R14 ;  /* 0x000000ffff0a7224 */ /* 0x002fe200078e000e */
[----:B0-----:R-:W-:Y:S05]  /*3840*/  BRA `(.L_x_8436) ;  /* 0xffffd6e000007947 */ /* 0x001fea000383ffff */
        .weak           $__internal_207_$__cuda_sm70_shflsync_bfly_p
        .type           $__internal_207_$__cuda_sm70_shflsync_bfly_p,@function
        .size           $__internal_207_$__cuda_sm70_shflsync_bfly_p,(.L_x_23374 - $__internal_207_$__cuda_sm70_shflsync_bfly_p)
$__internal_207_$__cuda_sm70_shflsync_bfly_p:
[----:B------:R-:W-:Y:S01]  /*3850*/  IMAD.MOV.U32 R11, RZ, RZ, 0x0 ;  /* 0x00000000ff0b7424 */ /* 0x000fe200078e00ff */
[----:B------:R-:W-:Y:S04]  /*3860*/  WARPSYNC R16 ;  /* 0x0000001000007348 */ /* 0x000fe80003800000 */
[----:B------:R0:W1:Y:S01]  /*3870*/  SHFL.BFLY PT, R14, R9, R14, R15 ;  /* 0x0c00000e090e7389 */ /* 0x00006200000e000f */
[----:B------:R-:W-:Y:S05]  /*3880*/  RET.REL.NODEC R10 `(_ZN4vllm25paged_attention_v1_kernelI13__nv_bfloat16hLi256ELi8ELi128ELNS_18Fp8KVCacheDataTypeE1ELb1EEEvPT_PKS3_PKT0_S9_ifPKiSB_iPKfiiiSD_SD_iiiii) ;  /* 0xffffc7700a007950 */ /* 0x000fea0003c3ffff */
.L_x_8437:
        /* <DEDUP_REMOVED lines=15> */
.L_x_23374:


//--------------------- .text._ZN4vllm25paged_attention_v1_kernelI13__nv_bfloat16hLi192ELi8ELi128ELNS_18Fp8KVCacheDataTypeE1ELb1EEEvPT_PKS3_PKT0_S9_ifPKiSB_iPKfiiiSD_SD_iiiii --------------------------
	.section	.text._ZN4vllm25paged_attention_v1_kernelI13__nv_bfloat16hLi192ELi8ELi128ELNS_18Fp8KVCacheDataTypeE1ELb1EEEvPT_PKS3_PKT0_S9_ifPKiSB_iPKfiiiSD_SD_iiiii,"ax",@progbits
	.sectioninfo	@"SHI_REGISTERS=32"
	.align	128
        .global         _ZN4vllm25paged_attention_v1_kernelI13__nv_bfloat16hLi192ELi8ELi128ELNS_18Fp8KVCacheDataTypeE1ELb1EEEvPT_PKS3_PKT0_S9_ifPKiSB_iPKfiiiSD_SD_iiiii
        .type           _ZN4vllm25paged_attention_v1_kernelI13__nv_bfloat16hLi192ELi8ELi128ELNS_18Fp8KVCacheDataTypeE1ELb1EEEvPT_PKS3_PKT0_S9_ifPKiSB_iPKfiiiSD_SD_iiiii,@function
        .size           _ZN4vllm25paged_attention_v1_kernelI13__nv_bfloat16hLi192ELi8ELi128ELNS_18Fp8KVCacheDataTypeE1ELb1EEEvPT_PKS3_PKT0_S9_ifPKiSB_iPKfiiiSD_SD_iiiii,(.L_x_23375 - _ZN4vllm25paged_attention_v1_kernelI13__nv_bfloat16hLi192ELi8ELi128ELNS_18Fp8KVCacheDataTypeE1ELb1EEEvPT_PKS3_PKT0_S9_ifPKiSB_iPKfiiiSD_SD_iiiii)
        .other          _ZN4vllm25paged_attention_v1_kernelI13__nv_bfloat16hLi192ELi8ELi128ELNS_18Fp8KVCacheDataTypeE1ELb1EEEvPT_PKS3_PKT0_S9_ifPKiSB_iPKfiiiSD_SD_iiiii,@"STO_CUDA_ENTRY STV_DEFAULT"
_ZN4vllm25paged_attention_v1_kernelI13__nv_bfloat16hLi192ELi8ELi128ELNS_18Fp8KVCacheDataTypeE1ELb1EEEvPT_PKS3_PKT0_S9_ifPKiSB_iPKfiiiSD_SD_iiiii:
.text._ZN4vllm25paged_attention_v1_kernelI13__nv_bfloat16hLi192ELi8ELi128ELNS_18Fp8KVCacheDataTypeE1ELb1EEEvPT_PKS3_PKT0_S9_ifPKiSB_iPKfiiiSD_SD_iiiii:
        /* <DEDUP_REMOVED lines=43> */
.L_x_8442:
        /* <DEDUP_REMOVED lines=11> */
.L_x_8441:
[----:B------:R-:W-:Y:S05]  /*0360*/  BSYNC B1 ;  /* 0x0000000000017941 */ /* 0x000fea0003800000 */
.L_x_8440:
        /* <DEDUP_REMOVED lines=10> */
.L_x_8443:
        /* <DEDUP_REMOVED lines=17> */
.L_x_8439:
[----:B0-----:R-:W-:Y:S05]  /*0520*/  BSYNC B0 ;  /* 0x0000000000007941 */ /* 0x001fea0003800000 */
.L_x_8438:
        /* <DEDUP_REMOVED lines=90> */
.L_x_8444:
[----:B------:R-:W-:-:S04]  /*0ad0*/  IMAD.MOV.U32 R11, RZ, RZ, c[0x0][0xc] ;  /* 0x00000300ff0b7624 */ /* 0x000fc800078e00ff */
[----:B------:R-:W-:-:S04]  /*0ae0*/  IMAD R8, R11, c[0x0][0x1c8], R8 ;  /* 0x000072000b087a24 */ /* 0x000fc800078e0208 */
[----:B------:R-:W-:-:S03]  /*0af0*/  IMAD R8, R8, c[0x0][0x1d8], RZ ;  /* 0x0000760008087a24 */ /* 0x000fc600078e02ff */
.L_x_8445:
        /* <DEDUP_REMOVED lines=22> */
.L_x_8449:
        /* <DEDUP_REMOVED lines=37> */
.L_x_8447:
[----:B------:R-:W-:Y:S05]  /*0eb0*/  BSYNC B7 ;  /* 0x0000000000077941 */ /* 0x000fea0003800000 */
.L_x_8446:
[----:B------:R-:W-:Y:S05]  /*0ec0*/  BRA.DIV ~URZ, `(.L_x_8450) ;  /* 0x000026627f007947 */ /* 0x000fea000b800000 */
[----:B------:R-:W-:-:S05]  /*0ed0*/  IMAD.MOV.U32 R9, RZ, RZ, -0x800001 ;  /* 0xff7fffffff097424 */ /* 0x000fca00078e00ff */
.L_x_8480:
[----:B------:R-:W-:Y:S01]  /*0ee0*/  FMNMX.FTZ R17, R9, -3.40282346638528859812e+38, !PT ;  /* 0xff7fffff09117809 */ /* 0x000fe20007810000 */
[----:B------:R-:W-:Y:S01]  /*0ef0*/  IMAD.MOV.U32 R13, RZ, RZ, -0x800001 ;  /* 0xff7fffffff0d7424 */ /* 0x000fe200078e00ff */
[----:B------:R-:W-:Y:S05]  /*0f00*/  BRA.DIV ~URZ, `(.L_x_8451) ;  /* 0x000026a27f007947 */ /* 0x000fea000b800000 */
[----:B------:R-:W0:Y:S02]  /*0f10*/  SHFL.BFLY PT, R9, R17, 0x8, 0x1f ;  /* 0x0d001f0011097f89 */ /* 0x000e2400000e0000 */
[----:B0-----:R-:W-:-:S05]  /*0f20*/  FMNMX.FTZ R9, R17, R9, !PT ;  /* 0x0000000911097209 */ /* 0x001fca0007810000 */
[----:B------:R0:W1:Y:S02]  /*0f30*/  SHFL.BFLY PT, R10, R9, 0x4, 0x1f ;  /* 0x0c801f00090a7f89 */ /* 0x00006400000e0000 */
.L_x_8481:
        /* <DEDUP_REMOVED lines=33> */
.L_x_8456:
        /* <DEDUP_REMOVED lines=11> */
.L_x_8455:
[----:B------:R-:W-:Y:S05]  /*1200*/  BSYNC B1 ;  /* 0x0000000000017941 */ /* 0x000fea0003800000 */
.L_x_8454:
        /* <DEDUP_REMOVED lines=10> */
.L_x_8459:
        /* <DEDUP_REMOVED lines=100> */
.L_x_8458:
[----:B------:R-:W-:Y:S05]  /*18f0*/  BSYNC B1 ;  /* 0x0000000000017941 */ /* 0x000fea0003800000 */
.L_x_8457:
        /* <DEDUP_REMOVED lines=55> */
.L_x_8461:
[----:B------:R-:W-:Y:S05]  /*1c70*/  BSYNC B1 ;  /* 0x0000000000017941 */ /* 0x000fea0003800000 */
.L_x_8460:
        /* <DEDUP_REMOVED lines=26> */
.L_x_8453:
[----:B------:R-:W-:Y:S05]  /*1e20*/  BSYNC B0 ;  /* 0x0000000000007941 */ /* 0x000fea0003800000 */
.L_x_8452:
        /* <DEDUP_REMOVED lines=36> */
.L_x_8466:
        /* <DEDUP_REMOVED lines=8> */
.L_x_8465:
[----:B0-----:R-:W-:Y:S05]  /*20f0*/  BSYNC B1 ;  /* 0x0000000000017941 */ /* 0x001fea0003800000 */
.L_x_8464:
        /* <DEDUP_REMOVED lines=10> */
.L_x_8469:
        /* <DEDUP_REMOVED lines=52> */
.L_x_8468:
[----:B------:R-:W-:Y:S05]  /*24e0*/  BSYNC B1 ;  /* 0x0000000000017941 */ /* 0x000fea0003800000 */
.L_x_8467:
        /* <DEDUP_REMOVED lines=31> */
.L_x_8471:
[----:B------:R-:W-:Y:S05]  /*26e0*/  BSYNC B1 ;  /* 0x0000000000017941 */ /* 0x000fea0003800000 */
.L_x_8470:
        /* <DEDUP_REMOVED lines=14> */
.L_x_8463:
[----:B------:R-:W-:Y:S05]  /*27d0*/  BSYNC B0 ;  /* 0x0000000000007941 */ /* 0x000fea0003800000 */
.L_x_8462:
        /* <DEDUP_REMOVED lines=26> */
.L_x_8475:
        /* <DEDUP_REMOVED lines=32> */
.L_x_8473:
[----:B------:R-:W-:Y:S05]  /*2b80*/  BSYNC B6 ;  /* 0x0000000000067941 */ /* 0x000fea0003800000 */
.L_x_8472:
        /* <DEDUP_REMOVED lines=36> */
.L_x_8477:
[----:B0-----:R-:W-:Y:S05]  /*2dd0*/  BSYNC B0 ;  /* 0x0000000000007941 */ /* 0x001fea0003800000 */
.L_x_8476:
        /* <DEDUP_REMOVED lines=22> */
.L_x_8479:
[----:B0-----:R-:W-:Y:S05]  /*2f40*/  BSYNC B0 ;  /* 0x0000000000007941 */ /* 0x001fea0003800000 */
.L_x_8478:
        /* <DEDUP_REMOVED lines=55> */
.L_x_8448:
        /* <DEDUP_REMOVED lines=19> */
.L_x_8474:
        /* <DEDUP_REMOVED lines=20> */
.L_x_8450:
[----:B------:R-:W-:Y:S01]  /*3530*/  MOV R9, 0xff7fffff ;  /* 0xff7fffff00097802 */ /* 0x000fe20000000f00 */
[----:B------:R-:W-:Y:S01]  /*3540*/  IMAD.MOV.U32 R14, RZ, RZ, 0x10 ;  /* 0x00000010ff0e7424 */ /* 0x000fe200078e00ff */
[----:B------:R-:W-:Y:S01]  /*3550*/  MOV R10, 0x3590 ;  /* 0x00003590000a7802 */ /* 0x000fe20000000f00 */
[----:B------:R-:W-:Y:S02]  /*3560*/  IMAD.MOV.U32 R15, RZ, RZ, 0x1f ;  /* 0x0000001fff0f7424 */ /* 0x000fe400078e00ff */
[----:B------:R-:W-:Y:S02]  /*3570*/  IMAD.MOV.U32 R16, RZ, RZ, -0x1 ;  /* 0xffffffffff107424 */ /* 0x000fe400078e00ff */
[----:B------:R-:W-:Y:S05]  /*3580*/  CALL.REL.NOINC `($__internal_208_$__cuda_sm70_shflsync_bfly_p) ;  /* 0x0000010000007944 */ /* 0x000fea0003c00000 */
[----:B01----:R-:W-:Y:S01]  /*3590*/  IMAD.MOV.U32 R9, RZ, RZ, R14 ;  /* 0x000000ffff097224 */ /* 0x003fe200078e000e */
[----:B------:R-:W-:Y:S05]  /*35a0*/  BRA `(.L_x_8480) ;  /* 0xffffd93000007947 */ /* 0x000fea000383ffff */
.L_x_8451:
[----:B------:R-:W-:Y:S01]  /*35b0*/  MOV R9, R17 ;  /* 0x0000001100097202 */ /* 0x000fe20000000f00 */
[----:B------:R-:W-:Y:S01]  /*35c0*/  IMAD.MOV.U32 R14, RZ, RZ, 0x8 ;  /* 0x00000008ff0e7424 */ /* 0x000fe200078e00ff */
[----:B------:R-:W-:Y:S01]  /*35d0*/  MOV R10, 0x3610 ;  /* 0x00003610000a7802 */ /* 0x000fe20000000f00 */
[----:B------:R-:W-:Y:S02]  /*35e0*/  IMAD.MOV.U32 R15, RZ, RZ, 0x1f ;  /* 0x0000001fff0f7424 */ /* 0x000fe400078e00ff */
[----:B------:R-:W-:-:S02]  /*35f0*/  IMAD.MOV.U32 R16, RZ, RZ, -0x1 ;  /* 0xffffffffff107424 */ /* 0x000fc400078e00ff */
[----:B------:R-:W-:Y:S05]  /*3600*/  CALL.REL.NOINC `($__internal_208_$__cuda_sm70_shflsync_bfly_p) ;  /* 0x0000008000007944 */ /* 0x000fea0003c00000 */
[----:B0-----:R-:W-:Y:S01]  /*3610*/  HFMA2.MMA R15, -RZ, RZ, 0, 1.847743988037109375e-06 ;  /* 0x0000001fff0f7435 */ /* 0x001fe200000001ff */
[----:B-1----:R-:W-:Y:S01]  /*3620*/  FMNMX.FTZ R9, R17, R14, !PT ;  /* 0x0000000e11097209 */ /* 0x002fe20007810000 */
[----:B------:R-:W-:Y:S01]  /*3630*/  IMAD.MOV.U32 R14, RZ, RZ, 0x4 ;  /* 0x00000004ff0e7424 */ /* 0x000fe200078e00ff */
[----:B------:R-:W-:Y:S01]  /*3640*/  MOV R10, 0x3670 ;  /* 0x00003670000a7802 */ /* 0x000fe20000000f00 */
[----:B------:R-:W-:-:S02]  /*3650*/  IMAD.MOV.U32 R16, RZ, RZ, -0x1 ;  /* 0xffffffffff107424 */ /* 0x000fc400078e00ff */
[----:B------:R-:W-:Y:S05]  /*3660*/  CALL.REL.NOINC `($__internal_208_$__cuda_sm70_shflsync_bfly_p) ;  /* 0x0000002000007944 */ /* 0x000fea0003c00000 */
[----:B-1----:R-:W-:Y:S01]  /*3670*/  IMAD.MOV.U32 R10, RZ, RZ, R14 ;  /* 0x000000ffff0a7224 */ /* 0x002fe200078e000e */
[----:B0-----:R-:W-:Y:S05]  /*3680*/  BRA `(.L_x_8481) ;  /* 0xffffd8b000007947 */ /* 0x001fea000383ffff */
        .weak           $__internal_208_$__cuda_sm70_shflsync_bfly_p
        .type           $__internal_208_$__cuda_sm70_shflsync_bfly_p,@function
        .size           $__internal_208_$__cuda_sm70_shflsync_bfly_p,(.L_x_23375 - $__internal_208_$__cuda_sm70_shflsync_bfly_p)
$__internal_208_$__cuda_sm70_shflsync_bfly_p:
[----:B------:R-:W-:Y:S01]  /*3690*/  IMAD.MOV.U32 R11, RZ, RZ, 0x0 ;  /* 0x00000000ff0b7424 */ /* 0x000fe200078e00ff */
[----:B------:R-:W-:Y:S04]  /*36a0*/  WARPSYNC R16 ;  /* 0x0000001000007348 */ /* 0x000fe80003800000 */
[----:B------:R0:W1:Y:S01]  /*36b0*/  SHFL.BFLY PT, R14, R9, R14, R15 ;  /* 0x0c00000e090e7389 */ /* 0x00006200000e000f */
[----:B------:R-:W-:Y:S05]  /*36c0*/  RET.REL.NODEC R10 `(_ZN4vllm25paged_attention_v1_kernelI13__nv_bfloat16hLi192ELi8ELi128ELNS_18Fp8KVCacheDataTypeE1ELb1EEEvPT_PKS3_PKT0_S9_ifPKiSB_iPKfiiiSD_SD_iiiii) ;  /* 0xffffc9300a007950 */ /* 0x000fea0003c3ffff */
.L_x_8482:
        /* <DEDUP_REMOVED lines=11> */
.L_x_23375:


//--------------------- .text._ZN4vllm25paged_attention_v1_kernelI13__nv_bfloat16hLi128ELi8ELi128ELNS_18Fp8KVCacheDataTypeE1ELb1EEEvPT_PKS3_PKT0_S9_ifPKiSB_iPKfiiiSD_SD_iiiii --------------------------
	.section	.text._ZN4vllm25paged_attention_v1_kernelI13__nv_bfloat16hLi128ELi8ELi128ELNS_18Fp8KVCacheDataTypeE1ELb1EEEvPT_PKS3_PKT0_S9_ifPKiSB_iPKfiiiSD_SD_iiiii,"ax",@progbits
	.sectioninfo	@"SHI_REGISTERS=32"
	.align	128
        .global         _ZN4vllm25paged_attention_v1_kernelI13__nv_bfloat16hLi128ELi8ELi128ELNS_18Fp8KVCacheDataTypeE1ELb1EEEvPT_PKS3_PKT0_S9_ifPKiSB_iPKfiiiSD_SD_iiiii
        .type           _ZN4vllm25paged_attention_v1_kernelI13__nv_bfloat16hLi128ELi8ELi128ELNS_18Fp8KVCacheDataTypeE1ELb1EEEvPT_PKS3_PKT0_S9_ifPKiSB_iPKfiiiSD_SD_iiiii,@function
        .size           _ZN4vllm25paged_attention_v1_kernelI13__nv_bfloat16hLi128ELi8ELi128ELNS_18Fp8KVCacheDataTypeE1ELb1EEEvPT_PKS3_PKT0_S9_ifPKiSB_iPKfiiiSD_SD_iiiii,(.L_x_23376 - _ZN4vllm25paged_attention_v1_kernelI13__nv_bfloat16hLi128ELi8ELi128ELNS_18Fp8KVCacheDataTypeE1ELb1EEEvPT_PKS3_PKT0_S9_ifPKiSB_iPKfiiiSD_SD_iiiii)
        .other          _ZN4vllm25paged_attention_v1_kernelI13__nv_bfloat16hLi128ELi8ELi128ELNS_18Fp8KVCacheDataTypeE1ELb1EEEvPT_PKS3_PKT0_S9_ifPKiSB_iPKfiiiSD_SD_iiiii,@"STO_CUDA_ENTRY STV_DEFAULT"
_ZN4vllm25paged_attention_v1_kernelI13__nv_bfloat16hLi128ELi8ELi128ELNS_18Fp8KVCacheDataTypeE1ELb1EEEvPT_PKS3_PKT0_S9_ifPKiSB_iPKfiiiSD_SD_iiiii:
.text._ZN4vllm25paged_attention_v1_kernelI13__nv_bfloat16hLi128ELi8ELi128ELNS_18Fp8KVCacheDataTypeE1ELb1EEEvPT_PKS3_PKT0_S9_ifPKiSB_iPKfiiiSD_SD_iiiii:
        /* <DEDUP_REMOVED lines=43> */
.L_x_8487:
        /* <DEDUP_REMOVED lines=11> */
.L_x_8486:
[----:B------:R-:W-:Y:S05]  /*0360*/  BSYNC B1 ;  /* 0x0000000000017941 */ /* 0x000fea0003800000 */
.L_x_8485:
        /* <DEDUP_REMOVED lines=10> */
.L_x_8488:
        /* <DEDUP_REMOVED lines=17> */
.L_x_8484:
[----:B0-2---:R-:W-:Y:S05]  /*0520*/  BSYNC B0 ;  /* 0x0000000000007941 */ /* 0x005fea0003800000 */
.L_x_8483:
        /* <DEDUP_REMOVED lines=88> */
.L_x_8489:
[----:B------:R-:W-:-:S04]  /*0ab0*/  IMAD.MOV.U32 R8, RZ, RZ, c[0x0][0xc] ;  /* 0x00000300ff087624 */ /* 0x000fc800078e00ff */
[----:B------:R-:W-:-:S04]  /*0ac0*/  IMAD R8, R8, c[0x0][0x1c8], R3 ;  /* 0x0000720008087a24 */ /* 0x000fc800078e0203 */
[----:B------:R-:W-:-:S03]  /*0ad0*/  IMAD R8, R8, c[0x0][0x1d8], RZ ;  /* 0x0000760008087a24 */ /* 0x000fc600078e02ff */
.L_x_8490:
        /* <DEDUP_REMOVED lines=23> */
.L_x_8494:
        /* <DEDUP_REMOVED lines=37> */
.L_x_8492:
[----:B------:R-:W-:Y:S05]  /*0ea0*/  BSYNC B7 ;  /* 0x0000000000077941 */ /* 0x000fea0003800000 */
.L_x_8491:
[----:B------:R-:W-:Y:S05]  /*0eb0*/  BRA.DIV ~URZ, `(.L_x_8495) ;  /* 0x000024627f007947 */ /* 0x000fea000b800000 */
[----:B------:R-:W-:-:S05]  /*0ec0*/  IMAD.MOV.U32 R9, RZ, RZ, -0x800001 ;  /* 0xff7fffffff097424 */ /* 0x000fca00078e00ff */
.L_x_8521:
[----:B------:R-:W-:Y:S02]  /*0ed0*/  FMNMX.FTZ R17, R9, -3.40282346638528859812e+38, !PT ;  /* 0xff7fffff09117809 */ /* 0x000fe40007810000 */
[----:B------:R-:W-:Y:S01]  /*0ee0*/  MOV R13, 0xff7fffff ;  /* 0xff7fffff000d7802 */ /* 0x000fe20000000f00 */
[----:B------:R-:W-:Y:S05]  /*0ef0*/  BRA.DIV ~URZ, `(.L_x_8496) ;  /* 0x000024a27f007947 */ /* 0x000fea000b800000 */
[----:B------:R-:W0:Y:S02]  /*0f00*/  SHFL.BFLY PT, R9, R17, 0x8, 0x1f ;  /* 0x0d001f0011097f89 */ /* 0x000e2400000e0000 */
[----:B0-----:R-:W-:-:S05]  /*0f10*/  FMNMX.FTZ R9, R17, R9, !PT ;  /* 0x0000000911097209 */ /* 0x001fca0007810000 */
[----:B------:R0:W1:Y:S02]  /*0f20*/  SHFL.BFLY PT, R10, R9, 0x4, 0x1f ;  /* 0x0c801f00090a7f89 */ /* 0x00006400000e0000 */
.L_x_8522:
        /* <DEDUP_REMOVED lines=33> */
.L_x_8501:
        /* <DEDUP_REMOVED lines=11> */
.L_x_8500:
[----:B------:R-:W-:Y:S05]  /*11f0*/  BSYNC B1 ;  /* 0x0000000000017941 */ /* 0x000fea0003800000 */
.L_x_8499:
        /* <DEDUP_REMOVED lines=10> */
.L_x_8504:
        /* <DEDUP_REMOVED lines=100> */
.L_x_8503:
[----:B------:R-:W-:Y:S05]  /*18e0*/  BSYNC B1 ;  /* 0x0000000000017941 */ /* 0x000fea0003800000 */
.L_x_8502:
        /* <DEDUP_REMOVED lines=55> */
.L_x_8506:
[----:B------:R-:W-:Y:S05]  /*1c60*/  BSYNC B1 ;  /* 0x0000000000017941 */ /* 0x000fea0003800000 */
.L_x_8505:
        /* <DEDUP_REMOVED lines=26> */
.L_x_8498:
[----:B------:R-:W-:Y:S05]  /*1e10*/  BSYNC B0 ;  /* 0x0000000000007941 */ /* 0x000fea0003800000 */
.L_x_8497:
        /* <DEDUP_REMOVED lines=36> */
.L_x_8511:
        /* <DEDUP_REMOVED lines=8> */
.L_x_8510:
[----:B0-----:R-:W-:Y:S05]  /*20e0*/  BSYNC B1 ;  /* 0x0000000000017941 */ /* 0x001fea0003800000 */
.L_x_8509:
        /* <DEDUP_REMOVED lines=10> */
.L_x_8514:
        /* <DEDUP_REMOVED lines=52> */
.L_x_8513:
[----:B------:R-:W-:Y:S05]  /*24d0*/  BSYNC B1 ;  /* 0x0000000000017941 */ /* 0x000fea0003800000 */
.L_x_8512:
        /* <DEDUP_REMOVED lines=31> */
.L_x_8516:
[----:B------:R-:W-:Y:S05]  /*26d0*/  BSYNC B1 ;  /* 0x0000000000017941 */ /* 0x000fea0003800000 */
.L_x_8515:
        /* <DEDUP_REMOVED lines=14> */
.L_x_8508:
[----:B------:R-:W-:Y:S05]  /*27c0*/  BSYNC B0 ;  /* 0x0000000000007941 */ /* 0x000fea0003800000 */
.L_x_8507:
        /* <DEDUP_REMOVED lines=26> */
.L_x_8520:
        /* <DEDUP_REMOVED lines=32> */
.L_x_8518:
[----:B------:R-:W-:Y:S05]  /*2b70*/  BSYNC B6 ;  /* 0x0000000000067941 */ /* 0x000fea0003800000 */
.L_x_8517:
        /* <DEDUP_REMOVED lines=83> */
.L_x_8493:
        /* <DEDUP_REMOVED lines=19> */
.L_x_8519:
        /* <DEDUP_REMOVED lines=20> */
.L_x_8495:
[----:B------:R-:W-:Y:S01]  /*3320*/  IMAD.MOV.U32 R9, RZ, RZ, -0x800001 ;  /* 0xff7fffffff097424 */ /* 0x000fe200078e00ff */
[----:B------:R-:W-:Y:S01]  /*3330*/  MOV R16, 0xffffffff ;  /* 0xffffffff00107802 */ /* 0x000fe20000000f00 */
[----:B------:R-:W-:Y:S01]  /*3340*/  IMAD.MOV.U32 R14, RZ, RZ, 0x10 ;  /* 0x00000010ff0e7424 */ /* 0x000fe200078e00ff */
[----:B------:R-:W-:Y:S01]  /*3350*/  MOV R10, 0x3380 ;  /* 0x00003380000a7802 */ /* 0x000fe20000000f00 */
[----:B------:R-:W-:Y:S02]  /*3360*/  IMAD.MOV.U32 R15, RZ, RZ, 0x1f ;  /* 0x0000001fff0f7424 */ /* 0x000fe400078e00ff */
[----:B------:R-:W-:Y:S05]  /*3370*/  CALL.REL.NOINC `($__internal_209_$__cuda_sm70_shflsync_bfly_p) ;  /* 0x0000010000007944 */ /* 0x000fea0003c00000 */
[----:B01----:R-:W-:Y:S01]  /*3380*/  IMAD.MOV.U32 R9, RZ, RZ, R14 ;  /* 0x000000ffff097224 */ /* 0x003fe200078e000e */
[----:B------:R-:W-:Y:S05]  /*3390*/  BRA `(.L_x_8521) ;  /* 0xffffdb3000007947 */ /* 0x000fea000383ffff */
.L_x_8496:
[----:B------:R-:W-:Y:S01]  /*33a0*/  HFMA2.MMA R15, -RZ, RZ, 0, 1.847743988037109375e-06 ;  /* 0x0000001fff0f7435 */ /* 0x000fe200000001ff */
[----:B------:R-:W-:Y:S01]  /*33b0*/  IMAD.MOV.U32 R9, RZ, RZ, R17 ;  /* 0x000000ffff097224 */ /* 0x000fe200078e0011 */
[----:B------:R-:W-:Y:S01]  /*33c0*/  MOV R10, 0x3400 ;  /* 0x00003400000a7802 */ /* 0x000fe20000000f00 */
[----:B------:R-:W-:Y:S02]  /*33d0*/  IMAD.MOV.U32 R14, RZ, RZ, 0x8 ;  /* 0x00000008ff0e7424 */ /* 0x000fe400078e00ff */
[----:B------:R-:W-:-:S02]  /*33e0*/  IMAD.MOV.U32 R16, RZ, RZ, -0x1 ;  /* 0xffffffffff107424 */ /* 0x000fc400078e00ff */
[----:B------:R-:W-:Y:S05]  /*33f0*/  CALL.REL.NOINC `($__internal_209_$__cuda_sm70_shflsync_bfly_p) ;  /* 0x0000008000007944 */ /* 0x000fea0003c00000 */
[----:B01----:R-:W-:Y:S01]  /*3400*/  FMNMX.FTZ R9, R17, R14, !PT ;  /* 0x0000000e11097209 */ /* 0x003fe20007810000 */
[----:B------:R-:W-:Y:S01]  /*3410*/  IMAD.MOV.U32 R14, RZ, RZ, 0x4 ;  /* 0x00000004ff0e7424 */ /* 0x000fe200078e00ff */
[----:B------:R-:W-:Y:S01]  /*3420*/  MOV R16, 0xffffffff ;  /* 0xffffffff00107802 */ /* 0x000fe20000000f00 */
[----:B------:R-:W-:Y:S01]  /*3430*/  IMAD.MOV.U32 R15, RZ, RZ, 0x1f ;  /* 0x0000001fff0f7424 */ /* 0x000fe200078e00ff */
[----:B------:R-:W-:-:S02]  /*3440*/  MOV R10, 0x3460 ;  /* 0x00003460000a7802 */ /* 0x000fc40000000f00 */
[----:B------:R-:W-:Y:S05]  /*3450*/  CALL.REL.NOINC `($__internal_209_$__cuda_sm70_shflsync_bfly_p) ;  /* 0x0000002000007944 */ /* 0x000fea0003c00000 */
[----:B-1----:R-:W-:Y:S01]  /*3460*/  IMAD.MOV.U32 R10, RZ, RZ, R14 ;  /* 0x000000ffff0a7224 */ /* 0x002fe200078e000e */
[----:B0-----:R-:W-:Y:S05]  /*3470*/  BRA `(.L_x_8522) ;  /* 0xffffdab000007947 */ /* 0x001fea000383ffff */
        .weak           $__internal_209_$__cuda_sm70_shflsync_bfly_p
        .type           $__internal_209_$__cuda_sm70_shflsync_bfly_p,@function
        .size           $__internal_209_$__cuda_sm70_shflsync_bfly_p,(.L_x_23376 - $__internal_209_$__cuda_sm70_shflsync_bfly_p)
$__internal_209_$__cuda_sm70_shflsync_bfly_p:
[----:B------:R-:W-:Y:S01]  /*3480*/  IMAD.MOV.U32 R11, RZ, RZ, 0x0 ;  /* 0x00000000ff0b7424 */ /* 0x000fe200078e00ff */
[----:B------:R-:W-:Y:S04]  /*3490*/  WARPSYNC R16 ;  /* 0x0000001000007348 */ /* 0x000fe80003800000 */
[----:B------:R0:W1:Y:S01]  /*34a0*/  SHFL.BFLY PT, R14, R9, R14, R15 ;  /* 0x0c00000e090e7389 */ /* 0x00006200000e000f */
[----:B------:R-:W-:Y:S05]  /*34b0*/  RET.REL.NODEC R10 `(_ZN4vllm25paged_attention_v1_kernelI13__nv_bfloat16hLi128ELi8ELi128ELNS_18Fp8KVCacheDataTypeE1ELb1EEEvPT_PKS3_PKT0_S9_ifPKiSB_iPKfiiiSD_SD_iiiii) ;  /* 0xffffcb400a007950 */ /* 0x000fea0003c3ffff */
.L_x_8523:
        /* <DEDUP_REMOVED lines=12> */
.L_x_23376:


//--------------------- .text._ZN4vllm25paged_attention_v1_kernelI13__nv_bfloat16hLi120ELi8ELi128ELNS_18Fp8KVCacheDataTypeE1ELb1EEEvPT_PKS3_PKT0_S9_ifPKiSB_iPKfiiiSD_SD_iiiii --------------------------
	.section	.text._ZN4vllm25paged_attention_v1_kernelI13__nv_bfloat16hLi120ELi8ELi128ELNS_18Fp8KVCacheDataTypeE1ELb1EEEvPT_PKS3_PKT0_S9_ifPKiSB_iPKfiiiSD_SD_iiiii,"ax",@progbits
	.sectioninfo	@"SHI_REGISTERS=32"
	.align	128
        .global         _ZN4vllm25paged_attention_v1_kernelI13__nv_bfloat16hLi120ELi8ELi128ELNS_18Fp8KVCacheDataTypeE1ELb1EEEvPT_PKS3_PKT0_S9_ifPKiSB_iPKfiiiSD_SD_iiiii
        .type           _ZN4vllm25paged_attention_v1_kernelI13__nv_bfloat16hLi120ELi8ELi128ELNS_18Fp8KVCacheDataTypeE1ELb1EEEvPT_PKS3_PKT0_S9_ifPKiSB_iPKfiiiSD_SD_iiiii,@function
        .size           _ZN4vllm25paged_attention_v1_kernelI13__nv_bfloat16hLi120ELi8ELi128ELNS_18Fp8KVCacheDataTypeE1ELb1EEEvPT_PKS3_PKT0_S9_ifPKiSB_iPKfiiiSD_SD_iiiii,(.L_x_23377 - _ZN4vllm25paged_attention_v1_kernelI13__nv_bfloat16hLi120ELi8ELi128ELNS_18Fp8KVCacheDataTypeE1ELb1EEEvPT_PKS3_PKT0_S9_ifPKiSB_iPKfiiiSD_SD_iiiii)
        .other          _ZN4vllm25paged_attention_v1_kernelI13__nv_bfloat16hLi120ELi8ELi128ELNS_18Fp8KVCacheDataTypeE1ELb1EEEvPT_PKS3_PKT0_S9_ifPKiSB_iPKfiiiSD_SD_iiiii,@"STO_CUDA_ENTRY STV_DEFAULT"
_ZN4vllm25paged_attention_v1_kernelI13__nv_bfloat16hLi120ELi8ELi128ELNS_18Fp8KVCacheDataTypeE1ELb1EEEvPT_PKS3_PKT0_S9_ifPKiSB_iPKfiiiSD_SD_iiiii:
.text._ZN4vllm25paged_attention_v1_kernelI13__nv_bfloat16hLi120ELi8ELi128ELNS_18Fp8KVCacheDataTypeE1ELb1EEEvPT_PKS3_PKT0_S9_ifPKiSB_iPKfiiiSD_SD_iiiii:
        /* <DEDUP_REMOVED lines=43> */
.L_x_8528:
        /* <DEDUP_REMOVED lines=11> */
.L_x_8527:
[----:B------:R-:W-:Y:S05]  /*0360*/  BSYNC B1 ;  /* 0x0000000000017941 */ /* 0x000fea0003800000 */
.L_x_8526:
        /* <DEDUP_REMOVED lines=10> */
.L_x_8529:
        /* <DEDUP_REMOVED lines=17> */
.L_x_8525:
[----:B0-----:R-:W-:Y:S05]  /*0520*/  BSYNC B0 ;  /* 0x0000000000007941 */ /* 0x001fea0003800000 */
.L_x_8524:
        /* <DEDUP_REMOVED lines=90> */
.L_x_8530:
[----:B------:R-:W-:-:S04]  /*0ad0*/  IMAD.MOV.U32 R11, RZ, RZ, c[0x0][0xc] ;  /* 0x00000300ff0b7624 */ /* 0x000fc800078e00ff */
[----:B------:R-:W-:-:S04]  /*0ae0*/  IMAD R8, R11, c[0x0][0x1c8], R8 ;  /* 0x000072000b087a24 */ /* 0x000fc800078e0208 */
[----:B------:R-:W-:-:S03]  /*0af0*/  IMAD R8, R8, c[0x0][0x1d8], RZ ;  /* 0x0000760008087a24 */ /* 0x000fc600078e02ff */
.L_x_8531:
        /* <DEDUP_REMOVED lines=22> */
.L_x_8535:
        /* <DEDUP_REMOVED lines=37> */
.L_x_8533:
[----:B------:R-:W-:Y:S05]  /*0eb0*/  BSYNC B6 ;  /* 0x0000000000067941 */ /* 0x000fea0003800000 */
.L_x_8532:
[----:B------:R-:W-:Y:S05]  /*0ec0*/  BRA.DIV ~URZ, `(.L_x_8536) ;  /* 0x000025527f007947 */ /* 0x000fea000b800000 */
[----:B------:R-:W-:-:S05]  /*0ed0*/  IMAD.MOV.U32 R9, RZ, RZ, -0x800001 ;  /* 0xff7fffffff097424 */ /* 0x000fca00078e00ff */
.L_x_8569:
[----:B------:R-:W-:Y:S01]  /*0ee0*/  FMNMX.FTZ R17, R9, -3.40282346638528859812e+38, !PT ;  /* 0xff7fffff09117809 */ /* 0x000fe20007810000 */
[----:B------:R-:W-:Y:S01]  /*0ef0*/  IMAD.MOV.U32 R13, RZ, RZ, -0x800001 ;  /* 0xff7fffffff0d7424 */ /* 0x000fe200078e00ff */
[----:B------:R-:W-:Y:S05]  /*0f00*/  BRA.DIV ~URZ, `(.L_x_8537) ;  /* 0x000025927f007947 */ /* 0x000fea000b800000 */
[----:B------:R-:W0:Y:S02]  /*0f10*/  SHFL.BFLY PT, R9, R17, 0x8, 0x1f ;  /* 0x0d001f0011097f89 */ /* 0x000e2400000e0000 */
[----:B0-----:R-:W-:-:S05]  /*0f20*/  FMNMX.FTZ R9, R17, R9, !PT ;  /* 0x0000000911097209 */ /* 0x001fca0007810000 */
[----:B------:R0:W1:Y:S02]  /*0f30*/  SHFL.BFLY PT, R10, R9, 0x4, 0x1f ;  /* 0x0c801f00090a7f89 */ /* 0x00006400000e0000 */
.L_x_8570:
        /* <DEDUP_REMOVED lines=33> */
.L_x_8542:
        /* <DEDUP_REMOVED lines=11> */
.L_x_8541:
[----:B------:R-:W-:Y:S05]  /*1200*/  BSYNC B1 ;  /* 0x0000000000017941 */ /* 0x000fea0003800000 */
.L_x_8540:
        /* <DEDUP_REMOVED lines=10> */
.L_x_8545:
        /* <DEDUP_REMOVED lines=100> */
.L_x_8544:
[----:B------:R-:W-:Y:S05]  /*18f0*/  BSYNC B1 ;  /* 0x0000000000017941 */ /* 0x000fea0003800000 */
.L_x_8543:
        /* <DEDUP_REMOVED lines=55> */
.L_x_8547:
[----:B------:R-:W-:Y:S05]  /*1c70*/  BSYNC B1 ;  /* 0x0000000000017941 */ /* 0x000fea0003800000 */
.L_x_8546:
        /* <DEDUP_REMOVED lines=26> */
.L_x_8539:
[----:B------:R-:W-:Y:S05]  /*1e20*/  BSYNC B0 ;  /* 0x0000000000007941 */ /* 0x000fea0003800000 */
.L_x_8538:
        /* <DEDUP_REMOVED lines=36> */
.L_x_8552:
        /* <DEDUP_REMOVED lines=8> */
.L_x_8551:
[----:B0-----:R-:W-:Y:S05]  /*20f0*/  BSYNC B1 ;  /* 0x0000000000017941 */ /* 0x001fea0003800000 */
.L_x_8550:
        /* <DEDUP_REMOVED lines=10> */
.L_x_8555:
        /* <DEDUP_REMOVED lines=52> */
.L_x_8554:
[----:B------:R-:W-:Y:S05]  /*24e0*/  BSYNC B1 ;  /* 0x0000000000017941 */ /* 0x000fea0003800000 */
.L_x_8553:
        /* <DEDUP_REMOVED lines=31> */
.L_x_8557:
[----:B------:R-:W-:Y:S05]  /*26e0*/  BSYNC B1 ;  /* 0x0000000000017941 */ /* 0x000fea0003800000 */
.L_x_8556:
        /* <DEDUP_REMOVED lines=14> */
.L_x_8549:
[----:B------:R-:W-:Y:S05]  /*27d0*/  BSYNC B0 ;  /* 0x0000000000007941 */ /* 0x000fea0003800000 */
.L_x_8548:
        /* <DEDUP_REMOVED lines=25> */
.L_x_8560:
        /* <DEDUP_REMOVED lines=32> */
.L_x_8558:
        /* <DEDUP_REMOVED lines=21> */
.L_x_8562:
[----:B------:R-:W-:Y:S05]  /*2cc0*/  BSYNC B0 ;  /* 0x0000000000007941 */ /* 0x000fea0003800000 */
.L_x_8561:
        /* <DEDUP_REMOVED lines=12> */
.L_x_8564:
[----:B------:R-:W-:Y:S05]  /*2d90*/  BSYNC B0 ;  /* 0x0000000000007941 */ /* 0x000fea0003800000 */
.L_x_8563:
        /* <DEDUP_REMOVED lines=8> */
.L_x_8566:
[----:B------:R-:W-:Y:S05]  /*2e20*/  BSYNC B0 ;  /* 0x0000000000007941 */ /* 0x000fea0003800000 */
.L_x_8565:
        /* <DEDUP_REMOVED lines=12> */
.L_x_8568:
[----:B------:R-:W-:Y:S05]  /*2ef0*/  BSYNC B0 ;  /* 0x0000000000007941 */ /* 0x000fea0003800000 */
.L_x_8567:
        /* <DEDUP_REMOVED lines=43> */
.L_x_8534:
        /* <DEDUP_REMOVED lines=19> */
.L_x_8559:
        /* <DEDUP_REMOVED lines=20> */
.L_x_8536:
[----:B------:R-:W-:Y:S01]  /*3420*/  MOV R9, 0xff7fffff ;  /* 0xff7fffff00097802 */ /* 0x000fe20000000f00 */
[----:B------:R-:W-:Y:S01]  /*3430*/  IMAD.MOV.U32 R14, RZ, RZ, 0x10 ;  /* 0x00000010ff0e7424 */ /* 0x000fe200078e00ff */
[----:B------:R-:W-:Y:S01]  /*3440*/  MOV R10, 0x3480 ;  /* 0x00003480000a7802 */ /* 0x000fe20000000f00 */
[----:B------:R-:W-:Y:S02]  /*3450*/  IMAD.MOV.U32 R15, RZ, RZ, 0x1f ;  /* 0x0000001fff0f7424 */ /* 0x000fe400078e00ff */
[----:B------:R-:W-:Y:S02]  /*3460*/  IMAD.MOV.U32 R16, RZ, RZ, -0x1 ;  /* 0xffffffffff107424 */ /* 0x000fe400078e00ff */
[----:B------:R-:W-:Y:S05]  /*3470*/  CALL.REL.NOINC `($__internal_210_$__cuda_sm70_shflsync_bfly_p) ;  /* 0x0000010000007944 */ /* 0x000fea0003c00000 */
[----:B01----:R-:W-:Y:S01]  /*3480*/  IMAD.MOV.U32 R9, RZ, RZ, R14 ;  /* 0x000000ffff097224 */ /* 0x003fe200078e000e */
[----:B------:R-:W-:Y:S05]  /*3490*/  BRA `(.L_x_8569) ;  /* 0xffffda4000007947 */ /* 0x000fea000383ffff */
.L_x_8537:
[----:B------:R-:W-:Y:S01]  /*34a0*/  MOV R9, R17 ;  /* 0x0000001100097202 */ /* 0x000fe20000000f00 */
[----:B------:R-:W-:Y:S01]  /*34b0*/  IMAD.MOV.U32 R14, RZ, RZ, 0x8 ;  /* 0x00000008ff0e7424 */ /* 0x000fe200078e00ff */
[----:B------:R-:W-:Y:S01]  /*34c0*/  MOV R10, 0x3500 ;  /* 0x00003500000a7802 */ /* 0x000fe20000000f00 */
[----:B------:R-:W-:Y:S02]  /*34d0*/  IMAD.MOV.U32 R15, RZ, RZ, 0x1f ;  /* 0x0000001fff0f7424 */ /* 0x000fe400078e00ff */
[----:B------:R-:W-:-:S02]  /*34e0*/  IMAD.MOV.U32 R16, RZ, RZ, -0x1 ;  /* 0xffffffffff107424 */ /* 0x000fc400078e00ff */
[----:B------:R-:W-:Y:S05]  /*34f0*/  CALL.REL.NOINC `($__internal_210_$__cuda_sm70_shflsync_bfly_p) ;  /* 0x0000008000007944 */ /* 0x000fea0003c00000 */
[----:B0-----:R-:W-:Y:S01]  /*3500*/  HFMA2.MMA R15, -RZ, RZ, 0, 1.847743988037109375e-06 ;  /* 0x0000001fff0f7435 */ /* 0x001fe200000001ff */
[----:B-1----:R-:W-:Y:S01]  /*3510*/  FMNMX.FTZ R9, R17, R14, !PT ;  /* 0x0000000e11097209 */ /* 0x002fe20007810000 */
[----:B------:R-:W-:Y:S01]  /*3520*/  IMAD.MOV.U32 R14, RZ, RZ, 0x4 ;  /* 0x00000004ff0e7424 */ /* 0x000fe200078e00ff */
[----:B------:R-:W-:Y:S01]  /*3530*/  MOV R10, 0x3560 ;  /* 0x00003560000a7802 */ /* 0x000fe20000000f00 */
[----:B------:R-:W-:-:S02]  /*3540*/  IMAD.MOV.U32 R16, RZ, RZ, -0x1 ;  /* 0xffffffffff107424 */ /* 0x000fc400078e00ff */
[----:B------:R-:W-:Y:S05]  /*3550*/  CALL.REL.NOINC `($__internal_210_$__cuda_sm70_shflsync_bfly_p) ;  /* 0x0000002000007944 */ /* 0x000fea0003c00000 */
[----:B-1----:R-:W-:Y:S01]  /*3560*/  IMAD.MOV.U32 R10, RZ, RZ, R14 ;  /* 0x000000ffff0a7224 */ /* 0x002fe200078e000e */
[----:B0-----:R-:W-:Y:S05]  /*3570*/  BRA `(.L_x_8570) ;  /* 0xffffd9c000007947 */ /* 0x001fea000383ffff */
        .weak           $__internal_210_$__cuda_sm70_shflsync_bfly_p
        .type           $__internal_210_$__cuda_sm70_shflsync_bfly_p,@function
        .size           $__internal_210_$__cuda_sm70_shflsync_bfly_p,(.L_x_23377 - $__internal_210_$__cuda_sm70_shflsync_bfly_p)
$__internal_210_$__cuda_sm70_shflsync_bfly_p:
[----:B------:R-:W-:Y:S01]  /*3580*/  IMAD.MOV.U32 R11, RZ, RZ, 0x0 ;  /* 0x00000000ff0b7424 */ /* 0x000fe200078e00ff */
[----:B------:R-:W-:Y:S04]  /*3590*/  WARPSYNC R16 ;  /* 0x0000001000007348 */ /* 0x000fe80003800000 */
[----:B------:R0:W1:Y:S01]  /*35a0*/  SHFL.BFLY PT, R14, R9, R14, R15 ;  /* 0x0c00000e090e7389 */ /* 0x00006200000e000f */
[----:B------:R-:W-:Y:S05]  /*35b0*/  RET.REL.NODEC R10 `(_ZN4vllm25paged_attention_v1_kernelI13__nv_bfloat16hLi120ELi8ELi128ELNS_18Fp8KVCacheDataTypeE1ELb1EEEvPT_PKS3_PKT0_S9_ifPKiSB_iPKfiiiSD_SD_iiiii) ;  /* 0xffffca400a007950 */ /* 0x000fea0003c3ffff */
.L_x_8571:
        /* <DEDUP_REMOVED lines=12> */
.L_x_23377:


//--------------------- .text._ZN4vllm25paged_attention_v1_kernelI13__nv_bfloat16hLi112ELi8ELi128ELNS_18Fp8KVCacheDataTypeE1ELb1EEEvPT_PKS3_PKT0_S9_ifPKiSB_iPKfiiiSD_SD_iiiii --------------------------
	.section	.text._ZN4vllm25paged_attention_v1_kernelI13__nv_bfloat16hLi112ELi8ELi128ELNS_18Fp8KVCacheDataTypeE1ELb1EEEvPT_PKS3_PKT0_S9_ifPKiSB_iPKfiiiSD_SD_iiiii,"ax",@progbits
	.sectioninfo	@"SHI_REGISTERS=32"
	.align	128
        .global         _ZN4vllm25paged_attention_v1_kernelI13__nv_bfloat16hLi112ELi8ELi128ELNS_18Fp8KVCacheDataTypeE1ELb1EEEvPT_PKS3_PKT0_S9_ifPKiSB_iPKfiiiSD_SD_iiiii
        .type           _ZN4vllm25paged_attention_v1_kernelI13__nv_bfloat16hLi112ELi8ELi128ELNS_18Fp8KVCacheDataTypeE1ELb1EEEvPT_PKS3_PKT0_S9_ifPKiSB_iPKfiiiSD_SD_iiiii,@function
        .size           _ZN4vllm25paged_attention_v1_kernelI13__nv_bfloat16hLi112ELi8ELi128ELNS_18Fp8KVCacheDataTypeE1ELb1EEEvPT_PKS3_PKT0_S9_ifPKiSB_iPKfiiiSD_SD_iiiii,(.L_x_23378 - _ZN4vllm25paged_attention_v1_kernelI13__nv_bfloat16hLi112ELi8ELi128ELNS_18Fp8KVCacheDataTypeE1ELb1EEEvPT_PKS3_PKT0_S9_ifPKiSB_iPKfiiiSD_SD_iiiii)
        .other          _ZN4vllm25paged_attention_v1_kernelI13__nv_bfloat16hLi112ELi8ELi128ELNS_18Fp8KVCacheDataTypeE1ELb1EEEvPT_PKS3_PKT0_S9_ifPKiSB_iPKfiiiSD_SD_iiiii,@"STO_CUDA_ENTRY STV_DEFAULT"
_ZN4vllm25paged_attention_v1_kernelI13__nv_bfloat16hLi112ELi8ELi128ELNS_18Fp8KVCacheDataTypeE1ELb1EEEvPT_PKS3_PKT0_S9_ifPKiSB_iPKfiiiSD_SD_iiiii:
.text._ZN4vllm25paged_attention_v1_kernelI13__nv_bfloat16hLi112ELi8ELi128ELNS_18Fp8KVCacheDataTypeE1ELb1EEEvPT_PKS3_PKT0_S9_ifPKiSB_iPKfiiiSD_SD_iiiii:
        /* <DEDUP_REMOVED lines=43> */
.L_x_8576:
        /* <DEDUP_REMOVED lines=11> */
.L_x_8575:
[----:B------:R-:W-:Y:S05]  /*0360*/  BSYNC B1 ;  /* 0x0000000000017941 */ /* 0x000fea0003800000 */
.L_x_8574:
        /* <DEDUP_REMOVED lines=10> */
.L_x_8577:
        /* <DEDUP_REMOVED lines=17> */
.L_x_8573:
[----:B0-----:R-:W-:Y:S05]  /*0520*/  BSYNC B0 ;  /* 0x0000000000007941 */ /* 0x001fea0003800000 */
.L_x_8572:
        /* <DEDUP_REMOVED lines=90> */
.L_x_8578:
[----:B------:R-:W-:-:S04]  /*0ad0*/  IMAD.MOV.U32 R11, RZ, RZ, c[0x0][0xc] ;  /* 0x00000300ff0b7624 */ /* 0x000fc800078e00ff */
[----:B------:R-:W-:-:S04]  /*0ae0*/  IMAD R8, R11, c[0x0][0x1c8], R8 ;  /* 0x000072000b087a24 */ /* 0x000fc800078e0208 */
[----:B------:R-:W-:-:S03]  /*0af0*/  IMAD R8, R8, c[0x0][0x1d8], RZ ;  /* 0x0000760008087a24 */ /* 0x000fc600078e02ff */
.L_x_8579:
        /* <DEDUP_REMOVED lines=22> */
.L_x_8583:
        /* <DEDUP_REMOVED lines=37> */
.L_x_8581:
[----:B------:R-:W-:Y:S05]  /*0eb0*/  BSYNC B6 ;  /* 0x0000000000067941 */ /* 0x000fea0003800000 */
.L_x_8580:
[----:B------:R-:W-:Y:S05]  /*0ec0*/  BRA.DIV ~URZ, `(.L_x_8584) ;  /* 0x000025527f007947 */ /* 0x000fea000b800000 */
[----:B------:R-:W-:-:S05]  /*0ed0*/  IMAD.MOV.U32 R9, RZ, RZ, -0x800001 ;  /* 0xff7fffffff097424 */ /* 0x000fca00078e00ff */
.L_x_8617:
[----:B------:R-:W-:Y:S01]  /*0ee0*/  FMNMX.FTZ R17, R9, -3.40282346638528859812e+38, !PT ;  /* 0xff7fffff09117809 */ /* 0x000fe20007810000 */
[----:B------:R-:W-:Y:S01]  /*0ef0*/  IMAD.MOV.U32 R13, RZ, RZ, -0x800001 ;  /* 0xff7fffffff0d7424 */ /* 0x000fe200078e00ff */
[----:B------:R-:W-:Y:S05]  /*0f00*/  BRA.DIV ~URZ, `(.L_x_8585) ;  /* 0x000025927f007947 */ /* 0x000fea000b800000 */
[----:B------:R-:W0:Y:S02]  /*0f10*/  SHFL.BFLY PT, R9, R17, 0x8, 0x1f ;  /* 0x0d001f0011097f89 */ /* 0x000e2400000e0000 */
[----:B0-----:R-:W-:-:S05]  /*0f20*/  FMNMX.FTZ R9, R17, R9, !PT ;  /* 0x0000000911097209 */ /* 0x001fca0007810000 */
[----:B------:R0:W1:Y:S02]  /*0f30*/  SHFL.BFLY PT, R10, R9, 0x4, 0x1f ;  /* 0x0c801f00090a7f89 */ /* 0x00006400000e0000 */
.L_x_8618:
        /* <DEDUP_REMOVED lines=33> */
.L_x_8590:
        /* <DEDUP_REMOVED lines=11> */
.L_x_8589:
[----:B------:R-:W-:Y:S05]  /*1200*/  BSYNC B1 ;  /* 0x0000000000017941 */ /* 0x000fea0003800000 */
.L_x_8588:
        /* <DEDUP_REMOVED lines=10> */
.L_x_8593:
        /* <DEDUP_REMOVED lines=100> */
.L_x_8592:
[----:B------:R-:W-:Y:S05]  /*18f0*/  BSYNC B1 ;  /* 0x0000000000017941 */ /* 0x000fea0003800000 */
.L_x_8591:
        /* <DEDUP_REMOVED lines=55> */
.L_x_8595:
[----:B------:R-:W-:Y:S05]  /*1c70*/  BSYNC B1 ;  /* 0x0000000000017941 */ /* 0x000fea0003800000 */
.L_x_8594:
        /* <DEDUP_REMOVED lines=26> */
.L_x_8587:
[----:B------:R-:W-:Y:S05]  /*1e20*/  BSYNC B0 ;  /* 0x0000000000007941 */ /* 0x000fea0003800000 */
.L_x_8586:
        /* <DEDUP_REMOVED lines=36> */
.L_x_8600:
        /* <DEDUP_REMOVED lines=8> */
.L_x_8599:
[----:B0-----:R-:W-:Y:S05]  /*20f0*/  BSYNC B1 ;  /* 0x0000000000017941 */ /* 0x001fea0003800000 */
.L_x_8598:
        /* <DEDUP_REMOVED lines=10> */
.L_x_8603:
        /* <DEDUP_REMOVED lines=52> */
.L_x_8602:
[----:B------:R-:W-:Y:S05]  /*24e0*/  BSYNC B1 ;  /* 0x0000000000017941 */ /* 0x000fea0003800000 */
.L_x_8601:
        /* <DEDUP_REMOVED lines=31> */
.L_x_8605:
[----:B------:R-:W-:Y:S05]  /*26e0*/  BSYNC B1 ;  /* 0x0000000000017941 */ /* 0x000fea0003800000 */
.L_x_8604:
        /* <DEDUP_REMOVED lines=14> */
.L_x_8597:
[----:B------:R-:W-:Y:S05]  /*27d0*/  BSYNC B0 ;  /* 0x0000000000007941 */ /* 0x000fea0003800000 */
.L_x_8596:
        /* <DEDUP_REMOVED lines=25> */
.L_x_8608:
        /* <DEDUP_REMOVED lines=32> */
.L_x_8606:
        /* <DEDUP_REMOVED lines=21> */
.L_x_8610:
[----:B------:R-:W-:Y:S05]  /*2cc0*/  BSYNC B0 ;  /* 0x0000000000007941 */ /* 0x000fea0003800000 */
.L_x_8609:
        /* <DEDUP_REMOVED lines=12> */
.L_x_8612:
[----:B------:R-:W-:Y:S05]  /*2d90*/  BSYNC B0 ;  /* 0x0000000000007941 */ /* 0x000fea0003800000 */
.L_x_8611:
        /* <DEDUP_REMOVED lines=8> */
.L_x_8614:
[----:B------:R-:W-:Y:S05]  /*2e20*/  BSYNC B0 ;  /* 0x0000000000007941 */ /* 0x000fea0003800000 */
.L_x_8613:
        /* <DEDUP_REMOVED lines=12> */
.L_x_8616:
[----:B------:R-:W-:Y:S05]  /*2ef0*/  BSYNC B0 ;  /* 0x0000000000007941 */ /* 0x000fea0003800000 */
.L_x_8615:
        /* <DEDUP_REMOVED lines=43> */
.L_x_8582:
        /* <DEDUP_REMOVED lines=19> */
.L_x_8607:
        /* <DEDUP_REMOVED lines=20> */
.L_x_8584:
[----:B------:R-:W-:Y:S01]  /*3420*/  MOV R9, 0xff7fffff ;  /* 0xff7fffff00097802 */ /* 0x000fe20000000f00 */
[----:B------:R-:W-:Y:S01]  /*3430*/  IMAD.MOV.U32 R14, RZ, RZ, 0x10 ;  /* 0x00000010ff0e7424 */ /* 0x000fe200078e00ff */
[----:B------:R-:W-:Y:S01]  /*3440*/  MOV R10, 0x3480 ;  /* 0x00003480000a7802 */ /* 0x000fe20000000f00 */
[----:B------:R-:W-:Y:S02]  /*3450*/  IMAD.MOV.U32 R15, RZ, RZ, 0x1f ;  /* 0x0000001fff0f7424 */ /* 0x000fe400078e00ff */
[----:B------:R-:W-:Y:S02]  /*3460*/  IMAD.MOV.U32 R16, RZ, RZ, -0x1 ;  /* 0xffffffffff107424 */ /* 0x000fe400078e00ff */
[----:B------:R-:W-:Y:S05]  /*3470*/  CALL.REL.NOINC `($__internal_211_$__cuda_sm70_shflsync_bfly_p) ;  /* 0x0000010000007944 */ /* 0x000fea0003c00000 */
[----:B01----:R-:W-:Y:S01]  /*3480*/  IMAD.MOV.U32 R9, RZ, RZ, R14 ;  /* 0x000000ffff097224 */ /* 0x003fe200078e000e */
[----:B------:R-:W-:Y:S05]  /*3490*/  BRA `(.L_x_8617) ;  /* 0xffffda4000007947 */ /* 0x000fea000383ffff */
.L_x_8585:
[----:B------:R-:W-:Y:S01]  /*34a0*/  MOV R9, R17 ;  /* 0x0000001100097202 */ /* 0x000fe20000000f00 */
[----:B------:R-:W-:Y:S01]  /*34b0*/  IMAD.MOV.U32 R14, RZ, RZ, 0x8 ;  /* 0x00000008ff0e7424 */ /* 0x000fe200078e00ff */
[----:B------:R-:W-:Y:S01]  /*34c0*/  MOV R10, 0x3500 ;  /* 0x00003500000a7802 */ /* 0x000fe20000000f00 */
[----:B------:R-:W-:Y:S02]  /*34d0*/  IMAD.MOV.U32 R15, RZ, RZ, 0x1f ;  /* 0x0000001fff0f7424 */ /* 0x000fe400078e00ff */
[----:B------:R-:W-:-:S02]  /*34e0*/  IMAD.MOV.U32 R16, RZ, RZ, -0x1 ;  /* 0xffffffffff107424 */ /* 0x000fc400078e00ff */
[----:B------:R-:W-:Y:S05]  /*34f0*/  CALL.REL.NOINC `($__internal_211_$__cuda_sm70_shflsync_bfly_p) ;  /* 0x0000008000007944 */ /* 0x000fea0003c00000 */
[----:B0-----:R-:W-:Y:S01]  /*3500*/  HFMA2.MMA R15, -RZ, RZ, 0, 1.847743988037109375e-06 ;  /* 0x0000001fff0f7435 */ /* 0x001fe200000001ff */
[----:B-1----:R-:W-:Y:S01]  /*3510*/  FMNMX.FTZ R9, R17, R14, !PT ;  /* 0x0000000e11097209 */ /* 0x002fe20007810000 */
[----:B------:R-:W-:Y:S01]  /*3520*/  IMAD.MOV.U32 R14, RZ, RZ, 0x4 ;  /* 0x00000004ff0e7424 */ /* 0x000fe200078e00ff */
[----:B------:R-:W-:Y:S01]  /*3530*/  MOV R10, 0x3560 ;  /* 0x00003560000a7802 */ /* 0x000fe20000000f00 */
[----:B------:R-:W-:-:S02]  /*3540*/  IMAD.MOV.U32 R16, RZ, RZ, -0x1 ;  /* 0xffffffffff107424 */ /* 0x000fc400078e00ff */
[----:B------:R-:W-:Y:S05]  /*3550*/  CALL.REL.NOINC `($__internal_211_$__cuda_sm70_shflsync_bfly_p) ;  /* 0x0000002000007944 */ /* 0x000fea0003c00000 */
[----:B-1----:R-:W-:Y:S01]  /*3560*/  IMAD.MOV.U32 R10, RZ, RZ, R14 ;  /* 0x000000ffff0a7224 */ /* 0x002fe200078e000e */
[----:B0-----:R-:W-:Y:S05]  /*3570*/  BRA `(.L_x_8618) ;  /* 0xffffd9c000007947 */ /* 0x001fea000383ffff */
        .weak           $__internal_211_$__cuda_sm70_shflsync_bfly_p
        .type           $__internal_211_$__cuda_sm70_shflsync_bfly_p,@function
        .size           $__internal_211_$__cuda_sm70_shflsync_bfly_p,(.L_x_23378 - $__internal_211_$__cuda_sm70_shflsync_bfly_p)
$__internal_211_$__cuda_sm70_shflsync_bfly_p:
[----:B------:R-:W-:Y:S01]  /*3580*/  IMAD.MOV.U32 R11, RZ, RZ, 0x0 ;  /* 0x00000000ff0b7424 */ /* 0x000fe200078e00ff */
[----:B------:R-:W-:Y:S04]  /*3590*/  WARPSYNC R16 ;  /* 0x0000001000007348 */ /* 0x000fe80003800000 */
[----:B------:R0:W1:Y:S01]  /*35a0*/  SHFL.BFLY PT, R14, R9, R14, R15 ;  /* 0x0c00000e090e7389 */ /* 0x00006200000e000f */
[----:B------:R-:W-:Y:S05]  /*35b0*/  RET.REL.NODEC R10 `(_ZN4vllm25paged_attention_v1_kernelI13__nv_bfloat16hLi112ELi8ELi128ELNS_18Fp8KVCacheDataTypeE1ELb1EEEvPT_PKS3_PKT0_S9_ifPKiSB_iPKfiiiSD_SD_iiiii) ;  /* 0xffffca400a007950 */ /* 0x000fea0003c3ffff */
.L_x_8619:
        /* <DEDUP_REMOVED lines=12> */
.L_x_23378:


//--------------------- .text._ZN4vllm25paged_attention_v1_kernelI13__nv_bfloat16hLi96ELi8ELi128ELNS_18Fp8KVCacheDataTypeE1ELb1EEEvPT_PKS3_PKT0_S9_ifPKiSB_iPKfiiiSD_SD_iiiii --------------------------
	.section	.text._ZN4vllm25paged_attention_v1_kernelI13__nv_bfloat16hLi96ELi8ELi128ELNS_18Fp8KVCacheDataTypeE1ELb1EEEvPT_PKS3_PKT0_S9_ifPKiSB_iPKfiiiSD_SD_iiiii,"ax",@progbits
	.sectioninfo	@"SHI_REGISTERS=32"
	.align	128
        .global         _ZN4vllm25paged_attention_v1_kernelI13__nv_bfloat16hLi96ELi8ELi128ELNS_18Fp8KVCacheDataTypeE1ELb1EEEvPT_PKS3_PKT0_S9_ifPKiSB_iPKfiiiSD_SD_iiiii
        .type           _ZN4vllm25paged_attention_v1_kernelI13__nv_bfloat16hLi96ELi8ELi128ELNS_18Fp8KVCacheDataTypeE1ELb1EEEvPT_PKS3_PKT0_S9_ifPKiSB_iPKfiiiSD_SD_iiiii,@function
        .size           _ZN4vllm25paged_attention_v1_kernelI13__nv_bfloat16hLi96ELi8ELi128ELNS_18Fp8KVCacheDataTypeE1ELb1EEEvPT_PKS3_PKT0_S9_ifPKiSB_iPKfiiiSD_SD_iiiii,(.L_x_23379 - _ZN4vllm25paged_attention_v1_kernelI13__nv_bfloat16hLi96ELi8ELi128ELNS_18Fp8KVCacheDataTypeE1ELb1EEEvPT_PKS3_PKT0_S9_ifPKiSB_iPKfiiiSD_SD_iiiii)
        .other          _ZN4vllm25paged_attention_v1_kernelI13__nv_bfloat16hLi96ELi8ELi128ELNS_18Fp8KVCacheDataTypeE1ELb1EEEvPT_PKS3_PKT0_S9_ifPKiSB_iPKfiiiSD_SD_iiiii,@"STO_CUDA_ENTRY STV_DEFAULT"
_ZN4vllm25paged_attention_v1_kernelI13__nv_bfloat16hLi96ELi8ELi128ELNS_18Fp8KVCacheDataTypeE1ELb1EEEvPT_PKS3_PKT0_S9_ifPKiSB_iPKfiiiSD_SD_iiiii:
.text._ZN4vllm25paged_attention_v1_kernelI13__nv_bfloat16hLi96ELi8ELi128ELNS_18Fp8KVCacheDataTypeE1ELb1EEEvPT_PKS3_PKT0_S9_ifPKiSB_iPKfiiiSD_SD_iiiii:
        /* <DEDUP_REMOVED lines=43> */
.L_x_8624:
        /* <DEDUP_REMOVED lines=11> */
.L_x_8623:
[----:B------:R-:W-:Y:S05]  /*0360*/  BSYNC B1 ;  /* 0x0000000000017941 */ /* 0x000fea0003800000 */
.L_x_8622:
        /* <DEDUP_REMOVED lines=10> */
.L_x_8625:
        /* <DEDUP_REMOVED lines=17> */
.L_x_8621:
[----:B0-----:R-:W-:Y:S05]  /*0520*/  BSYNC B0 ;  /* 0x0000000000007941 */ /* 0x001fea0003800000 */
.L_x_8620:
        /* <DEDUP_REMOVED lines=90> */
.L_x_8626:
[----:B------:R-:W-:-:S05]  /*0ad0*/  MOV R11, c[0x0][0xc] ;  /* 0x00000300000b7a02 */ /* 0x000fca0000000f00 */
[----:B------:R-:W-:-:S04]  /*0ae0*/  IMAD R8, R11, c[0x0][0x1c8], R8 ;  /* 0x000072000b087a24 */ /* 0x000fc800078e0208 */
[----:B------:R-:W-:-:S03]  /*0af0*/  IMAD R8, R8, c[0x0][0x1d8], RZ ;  /* 0x0000760008087a24 */ /* 0x000fc600078e02ff */
.L_x_8627:
        /* <DEDUP_REMOVED lines=22> */
.L_x_8631:
        /* <DEDUP_REMOVED lines=37> */
.L_x_8629:
[----:B------:R-:W-:Y:S05]  /*0eb0*/  BSYNC B7 ;  /* 0x0000000000077941 */ /* 0x000fea0003800000 */
.L_x_8628:
[----:B------:R-:W-:Y:S05]  /*0ec0*/  BRA.DIV ~URZ, `(.L_x_8632) ;  /* 0x000023727f007947 */ /* 0x000fea000b800000 */
[----:B------:R-:W-:-:S05]  /*0ed0*/  IMAD.MOV.U32 R9, RZ, RZ, -0x800001 ;  /* 0xff7fffffff097424 */ /* 0x000fca00078e00ff */
.L_x_8658:
[----:B------:R-:W-:Y:S01]  /*0ee0*/  FMNMX.FTZ R17, R9, -3.40282346638528859812e+38, !PT ;  /* 0xff7fffff09117809 */ /* 0x000fe20007810000 */
[----:B------:R-:W-:Y:S01]  /*0ef0*/  IMAD.MOV.U32 R13, RZ, RZ, -0x800001 ;  /* 0xff7fffffff0d7424 */ /* 0x000fe200078e00ff */
[----:B------:R-:W-:Y:S05]  /*0f00*/  BRA.DIV ~URZ, `(.L_x_8633) ;  /* 0x000023b27f007947 */ /* 0x000fea000b800000 */
[----:B------:R-:W0:Y:S02]  /*0f10*/  SHFL.BFLY PT, R9, R17, 0x8, 0x1f ;  /* 0x0d001f0011097f89 */ /* 0x000e2400000e0000 */
[----:B0-----:R-:W-:-:S05]  /*0f20*/  FMNMX.FTZ R9, R17, R9, !PT ;  /* 0x0000000911097209 */ /* 0x001fca0007810000 */
[----:B------:R0:W1:Y:S02]  /*0f30*/  SHFL.BFLY PT, R10, R9, 0x4, 0x1f ;  /* 0x0c801f00090a7f89 */ /* 0x00006400000e0000 */
.L_x_8659:
        /* <DEDUP_REMOVED lines=33> */
.L_x_8638:
        /* <DEDUP_REMOVED lines=11> */
.L_x_8637:
[----:B------:R-:W-:Y:S05]  /*1200*/  BSYNC B1 ;  /* 0x0000000000017941 */ /* 0x000fea0003800000 */
.L_x_8636:
        /* <DEDUP_REMOVED lines=10> */
.L_x_8641:
        /* <DEDUP_REMOVED lines=100> */
.L_x_8640:
[----:B------:R-:W-:Y:S05]  /*18f0*/  BSYNC B1 ;  /* 0x0000000000017941 */ /* 0x000fea0003800000 */
.L_x_8639:
        /* <DEDUP_REMOVED lines=55> */
.L_x_8643:
[----:B------:R-:W-:Y:S05]  /*1c70*/  BSYNC B1 ;  /* 0x0000000000017941 */ /* 0x000fea0003800000 */
.L_x_8642:
        /* <DEDUP_REMOVED lines=26> */
.L_x_8635:
[----:B------:R-:W-:Y:S05]  /*1e20*/  BSYNC B0 ;  /* 0x0000000000007941 */ /* 0x000fea0003800000 */
.L_x_8634:
        /* <DEDUP_REMOVED lines=36> */
.L_x_8648:
        /* <DEDUP_REMOVED lines=8> */
.L_x_8647:
[----:B0-----:R-:W-:Y:S05]  /*20f0*/  BSYNC B1 ;  /* 0x0000000000017941 */ /* 0x001fea0003800000 */
.L_x_8646:
        /* <DEDUP_REMOVED lines=10> */
.L_x_8651:
        /* <DEDUP_REMOVED lines=52> */
.L_x_8650:
[----:B------:R-:W-:Y:S05]  /*24e0*/  BSYNC B1 ;  /* 0x0000000000017941 */ /* 0x000fea0003800000 */
.L_x_8649:
        /* <DEDUP_REMOVED lines=31> */
.L_x_8653:
[----:B------:R-:W-:Y:S05]  /*26e0*/  BSYNC B1 ;  /* 0x0000000000017941 */ /* 0x000fea0003800000 */
.L_x_8652:
        /* <DEDUP_REMOVED lines=14> */
.L_x_8645:
[----:B------:R-:W-:Y:S05]  /*27d0*/  BSYNC B0 ;  /* 0x0000000000007941 */ /* 0x000fea0003800000 */
.L_x_8644:
        /* <DEDUP_REMOVED lines=26> */
.L_x_8657:
        /* <DEDUP_REMOVED lines=32> */
.L_x_8655:
[----:B------:R-:W-:Y:S05]  /*2b80*/  BSYNC B6 ;  /* 0x0000000000067941 */ /* 0x000fea0003800000 */
.L_x_8654:
        /* <DEDUP_REMOVED lines=68> */
.L_x_8630:
        /* <DEDUP_REMOVED lines=19> */
.L_x_8656:
        /* <DEDUP_REMOVED lines=20> */
.L_x_8632:
[----:B------:R-:W-:Y:S01]  /*3240*/  IMAD.MOV.U32 R9, RZ, RZ, -0x800001 ;  /* 0xff7fffffff097424 */ /* 0x000fe200078e00ff */
[----:B------:R-:W-:Y:S01]  /*3250*/  MOV R16, 0xffffffff ;  /* 0xffffffff00107802 */ /* 0x000fe20000000f00 */
[----:B------:R-:W-:Y:S01]  /*3260*/  IMAD.MOV.U32 R14, RZ, RZ, 0x10 ;  /* 0x00000010ff0e7424 */ /* 0x000fe200078e00ff */
[----:B------:R-:W-:Y:S01]  /*3270*/  MOV R10, 0x32a0 ;  /* 0x000032a0000a7802 */ /* 0x000fe20000000f00 */
[----:B------:R-:W-:Y:S02]  /*3280*/  IMAD.MOV.U32 R15, RZ, RZ, 0x1f ;  /* 0x0000001fff0f7424 */ /* 0x000fe400078e00ff */
[----:B------:R-:W-:Y:S05]  /*3290*/  CALL.REL.NOINC `($__internal_212_$__cuda_sm70_shflsync_bfly_p) ;  /* 0x0000010000007944 */ /* 0x000fea0003c00000 */
[----:B01----:R-:W-:Y:S01]  /*32a0*/  IMAD.MOV.U32 R9, RZ, RZ, R14 ;  /* 0x000000ffff097224 */ /* 0x003fe200078e000e */
[----:B------:R-:W-:Y:S05]  /*32b0*/  BRA `(.L_x_8658) ;  /* 0xffffdc2000007947 */ /* 0x000fea000383ffff */
.L_x_8633:
[----:B------:R-:W-:Y:S01]  /*32c0*/  HFMA2.MMA R15, -RZ, RZ, 0, 1.847743988037109375e-06 ;  /* 0x0000001fff0f7435 */ /* 0x000fe200000001ff */
[----:B------:R-:W-:Y:S01]  /*32d0*/  IMAD.MOV.U32 R9, RZ, RZ, R17 ;  /* 0x000000ffff097224 */ /* 0x000fe200078e0011 */
[----:B------:R-:W-:Y:S01]  /*32e0*/  MOV R10, 0x3320 ;  /* 0x00003320000a7802 */ /* 0x000fe20000000f00 */
[----:B------:R-:W-:Y:S02]  /*32f0*/  IMAD.MOV.U32 R14, RZ, RZ, 0x8 ;  /* 0x00000008ff0e7424 */ /* 0x000fe400078e00ff */
[----:B------:R-:W-:-:S02]  /*3300*/  IMAD.MOV.U32 R16, RZ, RZ, -0x1 ;  /* 0xffffffffff107424 */ /* 0x000fc400078e00ff */
[----:B------:R-:W-:Y:S05]  /*3310*/  CALL.REL.NOINC `($__internal_212_$__cuda_sm70_shflsync_bfly_p) ;  /* 0x0000008000007944 */ /* 0x000fea0003c00000 */
[----:B01----:R-:W-:Y:S01]  /*3320*/  FMNMX.FTZ R9, R17, R14, !PT ;  /* 0x0000000e11097209 */ /* 0x003fe20007810000 */
[----:B------:R-:W-:Y:S01]  /*3330*/  IMAD.MOV.U32 R14, RZ, RZ, 0x4 ;  /* 0x00000004ff0e7424 */ /* 0x000fe200078e00ff */
[----:B------:R-:W-:Y:S01]  /*3340*/  MOV R16, 0xffffffff ;  /* 0xffffffff00107802 */ /* 0x000fe20000000f00 */
[----:B------:R-:W-:Y:S01]  /*3350*/  IMAD.MOV.U32 R15, RZ, RZ, 0x1f ;  /* 0x0000001fff0f7424 */ /* 0x000fe200078e00ff */
[----:B------:R-:W-:-:S02]  /*3360*/  MOV R10, 0x3380 ;  /* 0x00003380000a7802 */ /* 0x000fc40000000f00 */
[----:B------:R-:W-:Y:S05]  /*3370*/  CALL.REL.NOINC `($__internal_212_$__cuda_sm70_shflsync_bfly_p) ;  /* 0x0000002000007944 */ /* 0x000fea0003c00000 */
[----:B-1----:R-:W-:Y:S01]  /*3380*/  IMAD.MOV.U32 R10, RZ, RZ, R14 ;  /* 0x000000ffff0a7224 */ /* 0x002fe200078e000e */
[----:B0-----:R-:W-:Y:S05]  /*3390*/  BRA `(.L_x_8659) ;  /* 0xffffdba000007947 */ /* 0x001fea000383ffff */
        .weak           $__internal_212_$__cuda_sm70_shflsync_bfly_p
        .type           $__internal_212_$__cuda_sm70_shflsync_bfly_p,@function
        .size           $__internal_212_$__cuda_sm70_shflsync_bfly_p,(.L_x_23379 - $__internal_212_$__cuda_sm70_shflsync_bfly_p)
$__internal_212_$__cuda_sm70_shflsync_bfly_p:
[----:B------:R-:W-:Y:S01]  /*33a0*/  IMAD.MOV.U32 R11, RZ, RZ, 0x0 ;  /* 0x00000000ff0b7424 */ /* 0x000fe200078e00ff */
[----:B------:R-:W-:Y:S04]  /*33b0*/  WARPSYNC R16 ;  /* 0x0000001000007348 */ /* 0x000fe80003800000 */
[----:B------:R0:W1:Y:S01]  /*33c0*/  SHFL.BFLY PT, R14, R9, R14, R15 ;  /* 0x0c00000e090e7389 */ /* 0x00006200000e000f */
[----:B------:R-:W-:Y:S05]  /*33d0*/  RET.REL.NODEC R10 `(_ZN4vllm25paged_attention_v1_kernelI13__nv_bfloat16hLi96ELi8ELi128ELNS_18Fp8KVCacheDataTypeE1ELb1EEEvPT_PKS3_PKT0_S9_ifPKiSB_iPKfiiiSD_SD_iiiii) ;  /* 0xffffcc200a007950 */ /* 0x000fea0003c3ffff */
.L_x_8660:
        /* <DEDUP_REMOVED lines=10> */
.L_x_23379:


//--------------------- .text._ZN4vllm25paged_attention_v1_kernelI13__nv_bfloat16hLi80ELi8ELi128ELNS_18Fp8KVCacheDataTypeE1ELb1EEEvPT_PKS3_PKT0_S9_ifPKiSB_iPKfiiiSD_SD_iiiii --------------------------
	.section	.text._ZN4vllm25paged_attention_v1_kernelI13__nv_bfloat16hLi80ELi8ELi128ELNS_18Fp8KVCacheDataTypeE1ELb1EEEvPT_PKS3_PKT0_S9_ifPKiSB_iPKfiiiSD_SD_iiiii,"ax",@progbits
	.sectioninfo	@"SHI_REGISTERS=32"
	.align	128
        .global         _ZN4vllm25paged_attention_v1_kernelI13__nv_bfloat16hLi80ELi8ELi128ELNS_18Fp8KVCacheDataTypeE1ELb1EEEvPT_PKS3_PKT0_S9_ifPKiSB_iPKfiiiSD_SD_iiiii
        .type           _ZN4vllm25paged_attention_v1_kernelI13__nv_bfloat16hLi80ELi8ELi128ELNS_18Fp8KVCacheDataTypeE1ELb1EEEvPT_PKS3_PKT0_S9_ifPKiSB_iPKfiiiSD_SD_iiiii,@function
        .size           _ZN4vllm25paged_attention_v1_kernelI13__nv_bfloat16hLi80ELi8ELi128ELNS_18Fp8KVCacheDataTypeE1ELb1EEEvPT_PKS3_PKT0_S9_ifPKiSB_iPKfiiiSD_SD_iiiii,(.L_x_23380 - _ZN4vllm25paged_attention_v1_kernelI13__nv_bfloat16hLi80ELi8ELi128ELNS_18Fp8KVCacheDataTypeE1ELb1EEEvPT_PKS3_PKT0_S9_ifPKiSB_iPKfiiiSD_SD_iiiii)
        .other          _ZN4vllm25paged_attention_v1_kernelI13__nv_bfloat16hLi80ELi8ELi128ELNS_18Fp8KVCacheDataTypeE1ELb1EEEvPT_PKS3_PKT0_S9_ifPKiSB_iPKfiiiSD_SD_iiiii,@"STO_CUDA_ENTRY STV_DEFAULT"
_ZN4vllm25paged_attention_v1_kernelI13__nv_bfloat16hLi80ELi8ELi128ELNS_18Fp8KVCacheDataTypeE1ELb1EEEvPT_PKS3_PKT0_S9_ifPKiSB_iPKfiiiSD_SD_iiiii:
.text._ZN4vllm25paged_attention_v1_kernelI13__nv_bfloat16hLi80ELi8ELi128ELNS_18Fp8KVCacheDataTypeE1ELb1EEEvPT_PKS3_PKT0_S9_ifPKiSB_iPKfiiiSD_SD_iiiii:
        /* <DEDUP_REMOVED lines=43> */
.L_x_8665:
        /* <DEDUP_REMOVED lines=11> */
.L_x_8664:
[----:B------:R-:W-:Y:S05]  /*0360*/  BSYNC B1 ;  /* 0x0000000000017941 */ /* 0x000fea0003800000 */
.L_x_8663:
        /* <DEDUP_REMOVED lines=10> */
.L_x_8666:
        /* <DEDUP_REMOVED lines=17> */
.L_x_8662:
[----:B0-----:R-:W-:Y:S05]  /*0520*/  BSYNC B0 ;  /* 0x0000000000007941 */ /* 0x001fea0003800000 */
.L_x_8661:
        /* <DEDUP_REMOVED lines=90> */
.L_x_8667:
[----:B------:R-:W-:-:S05]  /*0ad0*/  MOV R11, c[0x0][0xc] ;  /* 0x00000300000b7a02 */ /* 0x000fca0000000f00 */
[----:B------:R-:W-:-:S04]  /*0ae0*/  IMAD R8, R11, c[0x0][0x1c8], R8 ;  /* 0x000072000b087a24 */ /* 0x000fc800078e0208 */
[----:B------:R-:W-:-:S03]  /*0af0*/  IMAD R8, R8, c[0x0][0x1d8], RZ ;  /* 0x0000760008087a24 */ /* 0x000fc600078e02ff */
.L_x_8668:
        /* <DEDUP_REMOVED lines=22> */
.L_x_8672:
        /* <DEDUP_REMOVED lines=37> */
.L_x_8670:
[----:B------:R-:W-:Y:S05]  /*0eb0*/  BSYNC B6 ;  /* 0x0000000000067941 */ /* 0x000fea0003800000 */
.L_x_8669:
[----:B------:R-:W-:Y:S05]  /*0ec0*/  BRA.DIV ~URZ, `(.L_x_8673) ;  /* 0x000024827f007947 */ /* 0x000fea000b800000 */
[----:B------:R-:W-:-:S05]  /*0ed0*/  IMAD.MOV.U32 R9, RZ, RZ, -0x800001 ;  /* 0xff7fffffff097424 */ /* 0x000fca00078e00ff */
.L_x_8706:
[----:B------:R-:W-:Y:S01]  /*0ee0*/  FMNMX.FTZ R17, R9, -3.40282346638528859812e+38, !PT ;  /* 0xff7fffff09117809 */ /* 0x000fe20007810000 */
[----:B------:R-:W-:Y:S01]  /*0ef0*/  IMAD.MOV.U32 R13, RZ, RZ, -0x800001 ;  /* 0xff7fffffff0d7424 */ /* 0x000fe200078e00ff */
[----:B------:R-:W-:Y:S05]  /*0f00*/  BRA.DIV ~URZ, `(.L_x_8674) ;  /* 0x000024c27f007947 */ /* 0x000fea000b800000 */
[----:B------:R-:W0:Y:S02]  /*0f10*/  SHFL.BFLY PT, R9, R17, 0x8, 0x1f ;  /* 0x0d001f0011097f89 */ /* 0x000e2400000e0000 */
[----:B0-----:R-:W-:-:S05]  /*0f20*/  FMNMX.FTZ R9, R17, R9, !PT ;  /* 0x0000000911097209 */ /* 0x001fca0007810000 */
[----:B------:R0:W1:Y:S02]  /*0f30*/  SHFL.BFLY PT, R10, R9, 0x4, 0x1f ;  /* 0x0c801f00090a7f89 */ /* 0x00006400000e0000 */
.L_x_8707:
        /* <DEDUP_REMOVED lines=33> */
.L_x_8679:
        /* <DEDUP_REMOVED lines=11> */
.L_x_8678:
[----:B------:R-:W-:Y:S05]  /*1200*/  BSYNC B1 ;  /* 0x0000000000017941 */ /* 0x000fea0003800000 */
.L_x_8677:
        /* <DEDUP_REMOVED lines=10> */
.L_x_8682:
        /* <DEDUP_REMOVED lines=100> */
.L_x_8681:
[----:B------:R-:W-:Y:S05]  /*18f0*/  BSYNC B1 ;  /* 0x0000000000017941 */ /* 0x000fea0003800000 */
.L_x_8680:
        /* <DEDUP_REMOVED lines=55> */
.L_x_8684:
[----:B------:R-:W-:Y:S05]  /*1c70*/  BSYNC B1 ;  /* 0x0000000000017941 */ /* 0x000fea0003800000 */
.L_x_8683:
        /* <DEDUP_REMOVED lines=26> */
.L_x_8676:
[----:B------:R-:W-:Y:S05]  /*1e20*/  BSYNC B0 ;  /* 0x0000000000007941 */ /* 0x000fea0003800000 */
.L_x_8675:
        /* <DEDUP_REMOVED lines=36> */
.L_x_8689:
        /* <DEDUP_REMOVED lines=8> */
.L_x_8688:
[----:B0-----:R-:W-:Y:S05]  /*20f0*/  BSYNC B1 ;  /* 0x0000000000017941 */ /* 0x001fea0003800000 */
.L_x_8687:
        /* <DEDUP_REMOVED lines=10> */
.L_x_8692:
        /* <DEDUP_REMOVED lines=52> */
.L_x_8691:
[----:B------:R-:W-:Y:S05]  /*24e0*/  BSYNC B1 ;  /* 0x0000000000017941 */ /* 0x000fea0003800000 */
.L_x_8690:
        /* <DEDUP_REMOVED lines=31> */
.L_x_8694:
[----:B------:R-:W-:Y:S05]  /*26e0*/  BSYNC B1 ;  /* 0x0000000000017941 */ /* 0x000fea0003800000 */
.L_x_8693:
        /* <DEDUP_REMOVED lines=14> */
.L_x_8686:
[----:B------:R-:W-:Y:S05]  /*27d0*/  BSYNC B0 ;  /* 0x0000000000007941 */ /* 0x000fea0003800000 */
.L_x_8685:
        /* <DEDUP_REMOVED lines=25> */
.L_x_8697:
        /* <DEDUP_REMOVED lines=32> */
.L_x_8695:
        /* <DEDUP_REMOVED lines=20> */
.L_x_8699:
[----:B------:R-:W-:Y:S05]  /*2cb0*/  BSYNC B0 ;  /* 0x0000000000007941 */ /* 0x000fea0003800000 */
.L_x_8698:
        /* <DEDUP_REMOVED lines=10> */
.L_x_8701:
[----:B------:R-:W-:Y:S05]  /*2d60*/  BSYNC B0 ;  /* 0x0000000000007941 */ /* 0x000fea0003800000 */
.L_x_8700:
[----:B------:R-:W-:Y:S06]  /*2d70*/  BAR.SYNC.DEFER_BLOCKING 0x0 ;  /* 0x0000000000007b1d */ /* 0x000fec0000010000 */
[----:B------:R-:W-:Y:S01]  /*2d80*/  BSSY B0, `(.L_x_8702) ;  /* 0x0000006000007945 */ /* 0x000fe20003800000 */
[----:B------:R-:W-:Y:S05]  /*2d90*/  @P1 BRA `(.L_x_8703) ;  /* 0x0000004000001947 */ /* 0x000fea0003800000 */
[----:B------:R-:W-:Y:S01]  /*2da0*/  ISETP.GT.AND P1, PT, R5, 0xf, PT ;  /* 0x0000000f0500780c */ /* 0x000fe20003f24270 */
[----:B------:R2:W-:Y:S04]  /*2db0*/  STS [R7.X4+-0x80], R8 ;  /* 0xffff800807007388 */ /* 0x0005e80000004800 */
[----:B------:R2:W-:Y:S08]  /*2dc0*/  STS [R7.X4], R4 ;  /* 0x0000000407007388 */ /* 0x0005f00000004800 */
[----:B------:R2:W-:Y:S02]  /*2dd0*/  @!P1 STS [R7.X4+0x80], R2 ;  /* 0x0000800207009388 */ /* 0x0005e40000004800 */
.L_x_8703:
[----:B------:R-:W-:Y:S05]  /*2de0*/  BSYNC B0 ;  /* 0x0000000000007941 */ /* 0x000fea0003800000 */
.L_x_8702:
        /* <DEDUP_REMOVED lines=10> */
.L_x_8705:
[----:B------:R-:W-:Y:S05]  /*2e90*/  BSYNC B0 ;  /* 0x0000000000007941 */ /* 0x000fea0003800000 */
.L_x_8704:
        /* <DEDUP_REMOVED lines=36> */
.L_x_8671:
        /* <DEDUP_REMOVED lines=19> */
.L_x_8696:
        /* <DEDUP_REMOVED lines=20> */
.L_x_8673:
[----:B------:R-:W-:Y:S01]  /*3350*/  IMAD.MOV.U32 R9, RZ, RZ, -0x800001 ;  /* 0xff7fffffff097424 */ /* 0x000fe200078e00ff */
[----:B------:R-:W-:Y:S01]  /*3360*/  MOV R16, 0xffffffff ;  /* 0xffffffff00107802 */ /* 0x000fe20000000f00 */
[----:B------:R-:W-:Y:S01]  /*3370*/  IMAD.MOV.U32 R14, RZ, RZ, 0x10 ;  /* 0x00000010ff0e7424 */ /* 0x000fe200078e00ff */
[----:B------:R-:W-:Y:S01]  /*3380*/  MOV R10, 0x33b0 ;  /* 0x000033b0000a7802 */ /* 0x000fe20000000f00 */
[----:B------:R-:W-:Y:S02]  /*3390*/  IMAD.MOV.U32 R15, RZ, RZ, 0x1f ;  /* 0x0000001fff0f7424 */ /* 0x000fe400078e00ff */
[----:B------:R-:W-:Y:S05]  /*33a0*/  CALL.REL.NOINC `($__internal_213_$__cuda_sm70_shflsync_bfly_p) ;  /* 0x0000010000007944 */ /* 0x000fea0003c00000 */
[----:B01----:R-:W-:Y:S01]  /*33b0*/  IMAD.MOV.U32 R9, RZ, RZ, R14 ;  /* 0x000000ffff097224 */ /* 0x003fe200078e000e */
[----:B------:R-:W-:Y:S05]  /*33c0*/  BRA `(.L_x_8706) ;  /* 0xffffdb1000007947 */ /* 0x000fea000383ffff */
.L_x_8674:
[----:B------:R-:W-:Y:S01]  /*33d0*/  HFMA2.MMA R15, -RZ, RZ, 0, 1.847743988037109375e-06 ;  /* 0x0000001fff0f7435 */ /* 0x000fe200000001ff */
[----:B------:R-:W-:Y:S01]  /*33e0*/  IMAD.MOV.U32 R9, RZ, RZ, R17 ;  /* 0x000000ffff097224 */ /* 0x000fe200078e0011 */
[----:B------:R-:W-:Y:S01]  /*33f0*/  MOV R10, 0x3430 ;  /* 0x00003430000a7802 */ /* 0x000fe20000000f00 */
[----:B------:R-:W-:Y:S02]  /*3400*/  IMAD.MOV.U32 R14, RZ, RZ, 0x8 ;  /* 0x00000008ff0e7424 */ /* 0x000fe400078e00ff */
[----:B------:R-:W-:-:S02]  /*3410*/  IMAD.MOV.U32 R16, RZ, RZ, -0x1 ;  /* 0xffffffffff107424 */ /* 0x000fc400078e00ff */
[----:B------:R-:W-:Y:S05]  /*3420*/  CALL.REL.NOINC `($__internal_213_$__cuda_sm70_shflsync_bfly_p) ;  /* 0x0000008000007944 */ /* 0x000fea0003c00000 */
[----:B01----:R-:W-:Y:S01]  /*3430*/  FMNMX.FTZ R9, R17, R14, !PT ;  /* 0x0000000e11097209 */ /* 0x003fe20007810000 */
[----:B------:R-:W-:Y:S01]  /*3440*/  IMAD.MOV.U32 R14, RZ, RZ, 0x4 ;  /* 0x00000004ff0e7424 */ /* 0x000fe200078e00ff */
[----:B------:R-:W-:Y:S01]  /*3450*/  MOV R16, 0xffffffff ;  /* 0xffffffff00107802 */ /* 0x000fe20000000f00 */
[----:B------:R-:W-:Y:S01]  /*3460*/  IMAD.MOV.U32 R15, RZ, RZ, 0x1f ;  /* 0x0000001fff0f7424 */ /* 0x000fe200078e00ff */
[----:B------:R-:W-:-:S02]  /*3470*/  MOV R10, 0x3490 ;  /* 0x00003490000a7802 */ /* 0x000fc40000000f00 */
[----:B------:R-:W-:Y:S05]  /*3480*/  CALL.REL.NOINC `($__internal_213_$__cuda_sm70_shflsync_bfly_p) ;  /* 0x0000002000007944 */ /* 0x000fea0003c00000 */
[----:B-1----:R-:W-:Y:S01]  /*3490*/  IMAD.MOV.U32 R10, RZ, RZ, R14 ;  /* 0x000000ffff0a7224 */ /* 0x002fe200078e000e */
[----:B0-----:R-:W-:Y:S05]  /*34a0*/  BRA `(.L_x_8707) ;  /* 0xffffda9000007947 */ /* 0x001fea000383ffff */
        .weak           $__internal_213_$__cuda_sm70_shflsync_bfly_p
        .type           $__internal_213_$__cuda_sm70_shflsync_bfly_p,@function
        .size           $__internal_213_$__cuda_sm70_shflsync_bfly_p,(.L_x_23380 - $__internal_213_$__cuda_sm70_shflsync_bfly_p)
$__internal_213_$__cuda_sm70_shflsync_bfly_p:
[----:B------:R-:W-:Y:S01]  /*34b0*/  IMAD.MOV.U32 R11, RZ, RZ, 0x0 ;  /* 0x00000000ff0b7424 */ /* 0x000fe200078e00ff */
[----:B------:R-:W-:Y:S04]  /*34c0*/  WARPSYNC R16 ;  /* 0x0000001000007348 */ /* 0x000fe80003800000 */
[----:B------:R0:W1:Y:S01]  /*34d0*/  SHFL.BFLY PT, R14, R9, R14, R15 ;  /* 0x0c00000e090e7389 */ /* 0x00006200000e000f */
[----:B------:R-:W-:Y:S05]  /*34e0*/  RET.REL.NODEC R10 `(_ZN4vllm25paged_attention_v1_kernelI13__nv_bfloat16hLi80ELi8ELi128ELNS_18Fp8KVCacheDataTypeE1ELb1EEEvPT_PKS3_PKT0_S9_ifPKiSB_iPKfiiiSD_SD_iiiii) ;  /* 0xffffcb100a007950 */ /* 0x000fea0003c3ffff */
.L_x_8708:
        /* <DEDUP_REMOVED lines=9> */
.L_x_23380:


//--------------------- .text._ZN4vllm25paged_attention_v1_kernelI13__nv_bfloat16hLi64ELi8ELi128ELNS_18Fp8KVCacheDataTypeE1ELb1EEEvPT_PKS3_PKT0_S9_ifPKiSB_iPKfiiiSD_SD_iiiii --------------------------
	.section	.text._ZN4vllm25paged_attention_v1_kernelI13__nv_bfloat16hLi64ELi8ELi128ELNS_18Fp8KVCacheDataTypeE1ELb1EEEvPT_PKS3_PKT0_S9_ifPKiSB_iPKfiiiSD_SD_iiiii,"ax",@progbits
	.sectioninfo	@"SHI_REGISTERS=32"
	.align	128
        .global         _ZN4vllm25paged_attention_v1_kernelI13__nv_bfloat16hLi64ELi8ELi128ELNS_18Fp8KVCacheDataTypeE1ELb1EEEvPT_PKS3_PKT0_S9_ifPKiSB_iPKfiiiSD_SD_iiiii
        .type           _ZN4vllm25paged_attention_v1_kernelI13__nv_bfloat16hLi64ELi8ELi128ELNS_18Fp8KVCacheDataTypeE1ELb1EEEvPT_PKS3_PKT0_S9_ifPKiSB_iPKfiiiSD_SD_iiiii,@function
        .size           _ZN4vllm25paged_attention_v1_kernelI13__nv_bfloat16hLi64ELi8ELi128ELNS_18Fp8KVCacheDataTypeE1ELb1EEEvPT_PKS3_PKT0_S9_ifPKiSB_iPKfiiiSD_SD_iiiii,(.L_x_23381 - _ZN4vllm25paged_attention_v1_kernelI13__nv_bfloat16hLi64ELi8ELi128ELNS_18Fp8KVCacheDataTypeE1ELb1EEEvPT_PKS3_PKT0_S9_ifPKiSB_iPKfiiiSD_SD_iiiii)
        .other          _ZN4vllm25paged_attention_v1_kernelI13__nv_bfloat16hLi64ELi8ELi128ELNS_18Fp8KVCacheDataTypeE1ELb1EEEvPT_PKS3_PKT0_S9_ifPKiSB_iPKfiiiSD_SD_iiiii,@"STO_CUDA_ENTRY STV_DEFAULT"
_ZN4vllm25paged_attention_v1_kernelI13__nv_bfloat16hLi64ELi8ELi128ELNS_18Fp8KVCacheDataTypeE1ELb1EEEvPT_PKS3_PKT0_S9_ifPKiSB_iPKfiiiSD_SD_iiiii:
.text._ZN4vllm25paged_attention_v1_kernelI13__nv_bfloat16hLi64ELi8ELi128ELNS_18Fp8KVCacheDataTypeE1ELb1EEEvPT_PKS3_PKT0_S9_ifPKiSB_iPKfiiiSD_SD_iiiii:
        /* <DEDUP_REMOVED lines=43> */
.L_x_8713:
        /* <DEDUP_REMOVED lines=11> */
.L_x_8712:
[----:B------:R-:W-:Y:S05]  /*0360*/  BSYNC B1 ;  /* 0x0000000000017941 */ /* 0x000fea0003800000 */
.L_x_8711:
        /* <DEDUP_REMOVED lines=10> */
.L_x_8714:
        /* <DEDUP_REMOVED lines=17> */
.L_x_8710:
[----:B0-2---:R-:W-:Y:S05]  /*0520*/  BSYNC B0 ;  /* 0x0000000000007941 */ /* 0x005fea0003800000 */
.L_x_8709:
        /* <DEDUP_REMOVED lines=88> */
.L_x_8715:
[----:B------:R-:W-:-:S04]  /*0ab0*/  IMAD.MOV.U32 R8, RZ, RZ, c[0x0][0xc] ;  /* 0x00000300ff087624 */ /* 0x000fc800078e00ff */
[----:B------:R-:W-:-:S04]  /*0ac0*/  IMAD R8, R8, c[0x0][0x1c8], R3 ;  /* 0x0000720008087a24 */ /* 0x000fc800078e0203 */
[----:B------:R-:W-:-:S03]  /*0ad0*/  IMAD R8, R8, c[0x0][0x1d8], RZ ;  /* 0x0000760008087a24 */ /* 0x000fc600078e02ff */
.L_x_8716:
        /* <DEDUP_REMOVED lines=23> */
.L_x_8720:
        /* <DEDUP_REMOVED lines=37> */
.L_x_8718:
[----:B------:R-:W-:Y:S05]  /*0ea0*/  BSYNC B7 ;  /* 0x0000000000077941 */ /* 0x000fea0003800000 */
.L_x_8717:
[----:B------:R-:W-:Y:S05]  /*0eb0*/  BRA.DIV ~URZ, `(.L_x_8721) ;  /* 0x000022a27f007947 */ /* 0x000fea000b800000 */
[----:B------:R-:W-:-:S05]  /*0ec0*/  IMAD.MOV.U32 R9, RZ, RZ, -0x800001 ;  /* 0xff7fffffff097424 */ /* 0x000fca00078e00ff */
.L_x_8747:
[----:B------:R-:W-:Y:S01]  /*0ed0*/  FMNMX.FTZ R17, R9, -3.40282346638528859812e+38, !PT ;  /* 0xff7fffff09117809 */ /* 0x000fe20007810000 */
[----:B------:R-:W-:Y:S01]  /*0ee0*/  IMAD.MOV.U32 R13, RZ, RZ, -0x800001 ;  /* 0xff7fffffff0d7424 */ /* 0x000fe200078e00ff */
[----:B------:R-:W-:Y:S05]  /*0ef0*/  BRA.DIV ~URZ, `(.L_x_8722) ;  /* 0x000022e27f007947 */ /* 0x000fea000b800000 */
[----:B------:R-:W0:Y:S02]  /*0f00*/  SHFL.BFLY PT, R9, R17, 0x8, 0x1f ;  /* 0x0d001f0011097f89 */ /* 0x000e2400000e0000 */
[----:B0-----:R-:W-:-:S05]  /*0f10*/  FMNMX.FTZ R9, R17, R9, !PT ;  /* 0x0000000911097209 */ /* 0x001fca0007810000 */
[----:B------:R0:W1:Y:S02]  /*0f20*/  SHFL.BFLY PT, R10, R9, 0x4, 0x1f ;  /* 0x0c801f00090a7f89 */ /* 0x00006400000e0000 */
.L_x_8748:
        /* <DEDUP_REMOVED lines=33> */
.L_x_8727:
        /* <DEDUP_REMOVED lines=11> */
.L_x_8726:
[----:B------:R-:W-:Y:S05]  /*11f0*/  BSYNC B1 ;  /* 0x0000000000017941 */ /* 0x000fea0003800000 */
.L_x_8725:
        /* <DEDUP_REMOVED lines=10> */
.L_x_8730:
        /* <DEDUP_REMOVED lines=100> */
.L_x_8729:
[----:B------:R-:W-:Y:S05]  /*18e0*/  BSYNC B1 ;  /* 0x0000000000017941 */ /* 0x000fea0003800000 */
.L_x_8728:
        /* <DEDUP_REMOVED lines=55> */
.L_x_8732:
[----:B------:R-:W-:Y:S05]  /*1c60*/  BSYNC B1 ;  /* 0x0000000000017941 */ /* 0x000fea0003800000 */
.L_x_8731:
        /* <DEDUP_REMOVED lines=26> */
.L_x_8724:
[----:B------:R-:W-:Y:S05]  /*1e10*/  BSYNC B0 ;  /* 0x0000000000007941 */ /* 0x000fea0003800000 */
.L_x_8723:
        /* <DEDUP_REMOVED lines=36> */
.L_x_8737:
        /* <DEDUP_REMOVED lines=8> */
.L_x_8736:
[----:B0-----:R-:W-:Y:S05]  /*20e0*/  BSYNC B1 ;  /* 0x0000000000017941 */ /* 0x001fea0003800000 */
.L_x_8735:
        /* <DEDUP_REMOVED lines=10> */
.L_x_8740:
        /* <DEDUP_REMOVED lines=52> */
.L_x_8739:
[----:B------:R-:W-:Y:S05]  /*24d0*/  BSYNC B1 ;  /* 0x0000000000017941 */ /* 0x000fea0003800000 */
.L_x_8738:
        /* <DEDUP_REMOVED lines=31> */
.L_x_8742:
[----:B------:R-:W-:Y:S05]  /*26d0*/  BSYNC B1 ;  /* 0x0000000000017941 */ /* 0x000fea0003800000 */
.L_x_8741:
        /* <DEDUP_REMOVED lines=14> */
.L_x_8734:
[----:B------:R-:W-:Y:S05]  /*27c0*/  BSYNC B0 ;  /* 0x0000000000007941 */ /* 0x000fea0003800000 */
.L_x_8733:
        /* <DEDUP_REMOVED lines=26> */
.L_x_8746:
        /* <DEDUP_REMOVED lines=32> */
.L_x_8744:
[----:B------:R-:W-:Y:S05]  /*2b70*/  BSYNC B6 ;  /* 0x0000000000067941 */ /* 0x000fea0003800000 */
.L_x_8743:
        /* <DEDUP_REMOVED lines=55> */
.L_x_8719:
        /* <DEDUP_REMOVED lines=19> */
.L_x_8745:
        /* <DEDUP_REMOVED lines=20> */
.L_x_8721:
[----:B------:R-:W-:Y:S01]  /*3160*/  IMAD.MOV.U32 R9, RZ, RZ, -0x800001 ;  /* 0xff7fffffff097424 */ /* 0x000fe200078e00ff */
[----:B------:R-:W-:Y:S01]  /*3170*/  MOV R16, 0xffffffff ;  /* 0xffffffff00107802 */ /* 0x000fe20000000f00 */
[----:B------:R-:W-:Y:S01]  /*3180*/  IMAD.MOV.U32 R14, RZ, RZ, 0x10 ;  /* 0x00000010ff0e7424 */ /* 0x000fe200078e00ff */
[----:B------:R-:W-:Y:S01]  /*3190*/  MOV R10, 0x31c0 ;  /* 0x000031c0000a7802 */ /* 0x000fe20000000f00 */
[----:B------:R-:W-:Y:S02]  /*31a0*/  IMAD.MOV.U32 R15, RZ, RZ, 0x1f ;  /* 0x0000001fff0f7424 */ /* 0x000fe400078e00ff */
[----:B------:R-:W-:Y:S05]  /*31b0*/  CALL.REL.NOINC `($__internal_214_$__cuda_sm70_shflsync_bfly_p) ;  /* 0x0000010000007944 */ /* 0x000fea0003c00000 */
[----:B01----:R-:W-:Y:S01]  /*31c0*/  IMAD.MOV.U32 R9, RZ, RZ, R14 ;  /* 0x000000ffff097224 */ /* 0x003fe200078e000e */
[----:B------:R-:W-:Y:S05]  /*31d0*/  BRA `(.L_x_8747) ;  /* 0xffffdcf000007947 */ /* 0x000fea000383ffff */
.L_x_8722:
[----:B------:R-:W-:Y:S01]  /*31e0*/  HFMA2.MMA R15, -RZ, RZ, 0, 1.847743988037109375e-06 ;  /* 0x0000001fff0f7435 */ /* 0x000fe200000001ff */
[----:B------:R-:W-:Y:S01]  /*31f0*/  IMAD.MOV.U32 R9, RZ, RZ, R17 ;  /* 0x000000ffff097224 */ /* 0x000fe200078e0011 */
[----:B------:R-:W-:Y:S01]  /*3200*/  MOV R10, 0x3240 ;  /* 0x00003240000a7802 */ /* 0x000fe20000000f00 */
[----:B------:R-:W-:Y:S02]  /*3210*/  IMAD.MOV.U32 R14, RZ, RZ, 0x8 ;  /* 0x00000008ff0e7424 */ /* 0x000fe400078e00ff */
[----:B------:R-:W-:-:S02]  /*3220*/  IMAD.MOV.U32 R16, RZ, RZ, -0x1 ;  /* 0xffffffffff107424 */ /* 0x000fc400078e00ff */
[----:B------:R-:W-:Y:S05]  /*3230*/  CALL.REL.NOINC `($__internal_214_$__cuda_sm70_shflsync_bfly_p) ;  /* 0x0000008000007944 */ /* 0x000fea0003c00000 */
[----:B01----:R-:W-:Y:S01]  /*3240*/  FMNMX.FTZ R9, R17, R14, !PT ;  /* 0x0000000e11097209 */ /* 0x003fe20007810000 */
[----:B------:R-:W-:Y:S01]  /*3250*/  IMAD.MOV.U32 R14, RZ, RZ, 0x4 ;  /* 0x00000004ff0e7424 */ /* 0x000fe200078e00ff */
[----:B------:R-:W-:Y:S01]  /*3260*/  MOV R16, 0xffffffff ;  /* 0xffffffff00107802 */ /* 0x000fe20000000f00 */
[----:B------:R-:W-:Y:S01]  /*3270*/  IMAD.MOV.U32 R15, RZ, RZ, 0x1f ;  /* 0x0000001fff0f7424 */ /* 0x000fe200078e00ff */
[----:B------:R-:W-:-:S02]  /*3280*/  MOV R10, 0x32a0 ;  /* 0x000032a0000a7802 */ /* 0x000fc40000000f00 */
[----:B------:R-:W-:Y:S05]  /*3290*/  CALL.REL.NOINC `($__internal_214_$__cuda_sm70_shflsync_bfly_p) ;  /* 0x0000002000007944 */ /* 0x000fea0003c00000 */
[----:B-1----:R-:W-:Y:S01]  /*32a0*/  IMAD.MOV.U32 R10, RZ, RZ, R14 ;  /* 0x000000ffff0a7224 */ /* 0x002fe200078e000e */
[----:B0-----:R-:W-:Y:S05]  /*32b0*/  BRA `(.L_x_8748) ;  /* 0xffffdc7000007947 */ /* 0x001fea000383ffff */
        .weak           $__internal_214_$__cuda_sm70_shflsync_bfly_p
        .type           $__internal_214_$__cuda_sm70_shflsync_bfly_p,@function
        .size           $__internal_214_$__cuda_sm70_shflsync_bfly_p,(.L_x_23381 - $__internal_214_$__cuda_sm70_shflsync_bfly_p)
$__internal_214_$__cuda_sm70_shflsync_bfly_p:
[----:B------:R-:W-:Y:S01]  /*32c0*/  IMAD.MOV.U32 R11, RZ, RZ, 0x0 ;  /* 0x00000000ff0b7424 */ /* 0x000fe200078e00ff */
[----:B------:R-:W-:Y:S04]  /*32d0*/  WARPSYNC R16 ;  /* 0x0000001000007348 */ /* 0x000fe80003800000 */
[----:B------:R0:W1:Y:S01]  /*32e0*/  SHFL.BFLY PT, R14, R9, R14, R15 ;  /* 0x0c00000e090e7389 */ /* 0x00006200000e000f */
[----:B------:R-:W-:Y:S05]  /*32f0*/  RET.REL.NODEC R10 `(_ZN4vllm25paged_attention_v1_kernelI13__nv_bfloat16hLi64ELi8ELi128ELNS_18Fp8KVCacheDataTypeE1ELb1EEEvPT_PKS3_PKT0_S9_ifPKiSB_iPKfiiiSD_SD_iiiii) ;  /* 0xffffcd000a007950 */ /* 0x000fea0003c3ffff */
.L_x_8749:
        /* <DEDUP_REMOVED lines=16> */
.L_x_23381:


//--------------------- .text._ZN4vllm25paged_attention_v1_kernelI13__nv_bfloat16hLi32ELi8ELi128ELNS_18Fp8KVCacheDataTypeE1ELb1EEEvPT_PKS3_PKT0_S9_ifPKiSB_iPKfiiiSD_SD_iiiii --------------------------
	.section	.text._ZN4vllm25paged_attention_v1_kernelI13__nv_bfloat16hLi32ELi8ELi128ELNS_18Fp8KVCacheDataTypeE1ELb1EEEvPT_PKS3_PKT0_S9_ifPKiSB_iPKfiiiSD_SD_iiiii,"ax",@progbits
	.sectioninfo	@"SHI_REGISTERS=32"
	.align	128
        .global         _ZN4vllm25paged_attention_v1_kernelI13__nv_bfloat16hLi32ELi8ELi128ELNS_18Fp8KVCacheDataTypeE1ELb1EEEvPT_PKS3_PKT0_S9_ifPKiSB_iPKfiiiSD_SD_iiiii
        .type           _ZN4vllm25paged_attention_v1_kernelI13__nv_bfloat16hLi32ELi8ELi128ELNS_18Fp8KVCacheDataTypeE1ELb1EEEvPT_PKS3_PKT0_S9_ifPKiSB_iPKfiiiSD_SD_iiiii,@function
        .size           _ZN4vllm25paged_attention_v1_kernelI13__nv_bfloat16hLi32ELi8ELi128ELNS_18Fp8KVCacheDataTypeE1ELb1EEEvPT_PKS3_PKT0_S9_ifPKiSB_iPKfiiiSD_SD_iiiii,(.L_x_23382 - _ZN4vllm25paged_attention_v1_kernelI13__nv_bfloat16hLi32ELi8ELi128ELNS_18Fp8KVCacheDataTypeE1ELb1EEEvPT_PKS3_PKT0_S9_ifPKiSB_iPKfiiiSD_SD_iiiii)
        .other          _ZN4vllm25paged_attention_v1_kernelI13__nv_bfloat16hLi32ELi8ELi128ELNS_18Fp8KVCacheDataTypeE1ELb1EEEvPT_PKS3_PKT0_S9_ifPKiSB_iPKfiiiSD_SD_iiiii,@"STO_CUDA_ENTRY STV_DEFAULT"
_ZN4vllm25paged_attention_v1_kernelI13__nv_bfloat16hLi32ELi8ELi128ELNS_18Fp8KVCacheDataTypeE1ELb1EEEvPT_PKS3_PKT0_S9_ifPKiSB_iPKfiiiSD_SD_iiiii:
.text._ZN4vllm25paged_attention_v1_kernelI13__nv_bfloat16hLi32ELi8ELi128ELNS_18Fp8KVCacheDataTypeE1ELb1EEEvPT_PKS3_PKT0_S9_ifPKiSB_iPKfiiiSD_SD_iiiii:
        /* <DEDUP_REMOVED lines=43> */
.L_x_8754:
        /* <DEDUP_REMOVED lines=11> */
.L_x_8753:
[----:B------:R-:W-:Y:S05]  /*0360*/  BSYNC B1 ;  /* 0x0000000000017941 */ /* 0x000fea0003800000 */
.L_x_8752:
        /* <DEDUP_REMOVED lines=10> */
.L_x_8755:
        /* <DEDUP_REMOVED lines=17> */
.L_x_8751:
[----:B0-2---:R-:W-:Y:S05]  /*0520*/  BSYNC B0 ;  /* 0x0000000000007941 */ /* 0x005fea0003800000 */
.L_x_8750:
        /* <DEDUP_REMOVED lines=88> */
.L_x_8756:
[----:B------:R-:W-:-:S04]  /*0ab0*/  IMAD.MOV.U32 R8, RZ, RZ, c[0x0][0xc] ;  /* 0x00000300ff087624 */ /* 0x000fc800078e00ff */
[----:B------:R-:W-:-:S04]  /*0ac0*/  IMAD R8, R8, c[0x0][0x1c8], R3 ;  /* 0x0000720008087a24 */ /* 0x000fc800078e0203 */
[----:B------:R-:W-:-:S03]  /*0ad0*/  IMAD R8, R8, c[0x0][0x1d8], RZ ;  /* 0x0000760008087a24 */ /* 0x000fc600078e02ff */
.L_x_8757:
        /* <DEDUP_REMOVED lines=23> */
.L_x_8761:
        /* <DEDUP_REMOVED lines=37> */
.L_x_8759:
[----:B------:R-:W-:Y:S05]  /*0ea0*/  BSYNC B7 ;  /* 0x0000000000077941 */ /* 0x000fea0003800000 */
.L_x_8758:
[----:B------:R-:W-:Y:S05]  /*0eb0*/  BRA.DIV ~URZ, `(.L_x_8762) ;  /* 0x000021d27f007947 */ /* 0x000fea000b800000 */
[----:B------:R-:W-:-:S05]  /*0ec0*/  IMAD.MOV.U32 R9, RZ, RZ, -0x800001 ;  /* 0xff7fffffff097424 */ /* 0x000fca00078e00ff */
.L_x_8788:
[----:B------:R-:W-:Y:S02]  /*0ed0*/  FMNMX.FTZ R17, R9, -3.40282346638528859812e+38, !PT ;  /* 0xff7fffff09117809 */ /* 0x000fe40007810000 */
[----:B------:R-:W-:Y:S01]  /*0ee0*/  MOV R13, 0xff7fffff ;  /* 0xff7fffff000d7802 */ /* 0x000fe20000000f00 */
[----:B------:R-:W-:Y:S05]  /*0ef0*/  BRA.DIV ~URZ, `(.L_x_8763) ;  /* 0x000022127f007947 */ /* 0x000fea000b800000 */
[----:B------:R-:W0:Y:S02]  /*0f00*/  SHFL.BFLY PT, R9, R17, 0x8, 0x1f ;  /* 0x0d001f0011097f89 */ /* 0x000e2400000e0000 */
[----:B0-----:R-:W-:-:S05]  /*0f10*/  FMNMX.FTZ R9, R17, R9, !PT ;  /* 0x0000000911097209 */ /* 0x001fca0007810000 */
[----:B------:R0:W1:Y:S02]  /*0f20*/  SHFL.BFLY PT, R10, R9, 0x4, 0x1f ;  /* 0x0c801f00090a7f89 */ /* 0x00006400000e0000 */
.L_x_8789:
        /* <DEDUP_REMOVED lines=33> */
.L_x_8768:
        /* <DEDUP_REMOVED lines=11> */
.L_x_8767:
[----:B------:R-:W-:Y:S05]  /*11f0*/  BSYNC B1 ;  /* 0x0000000000017941 */ /* 0x000fea0003800000 */
.L_x_8766:
        /* <DEDUP_REMOVED lines=10> */
.L_x_8771:
        /* <DEDUP_REMOVED lines=100> */
.L_x_8770:
[----:B------:R-:W-:Y:S05]  /*18e0*/  BSYNC B1 ;  /* 0x0000000000017941 */ /* 0x000fea0003800000 */
.L_x_8769:
        /* <DEDUP_REMOVED lines=55> */
.L_x_8773:
[----:B------:R-:W-:Y:S05]  /*1c60*/  BSYNC B1 ;  /* 0x0000000000017941 */ /* 0x000fea0003800000 */
.L_x_8772:
        /* <DEDUP_REMOVED lines=26> */
.L_x_8765:
[----:B------:R-:W-:Y:S05]  /*1e10*/  BSYNC B0 ;  /* 0x0000000000007941 */ /* 0x000fea0003800000 */
.L_x_8764:
        /* <DEDUP_REMOVED lines=36> */
.L_x_8778:
        /* <DEDUP_REMOVED lines=8> */
.L_x_8777:
[----:B0-----:R-:W-:Y:S05]  /*20e0*/  BSYNC B1 ;  /* 0x0000000000017941 */ /* 0x001fea0003800000 */
.L_x_8776:
        /* <DEDUP_REMOVED lines=10> */
.L_x_8781:
        /* <DEDUP_REMOVED lines=52> */
.L_x_8780:
[----:B------:R-:W-:Y:S05]  /*24d0*/  BSYNC B1 ;  /* 0x0000000000017941 */ /* 0x000fea0003800000 */
.L_x_8779:
        /* <DEDUP_REMOVED lines=31> */
.L_x_8783:
[----:B------:R-:W-:Y:S05]  /*26d0*/  BSYNC B1 ;  /* 0x0000000000017941 */ /* 0x000fea0003800000 */
.L_x_8782:
        /* <DEDUP_REMOVED lines=14> */
.L_x_8775:
[----:B------:R-:W-:Y:S05]  /*27c0*/  BSYNC B0 ;  /* 0x0000000000007941 */ /* 0x000fea0003800000 */
.L_x_8774:
        /* <DEDUP_REMOVED lines=26> */
.L_x_8787:
        /* <DEDUP_REMOVED lines=32> */
.L_x_8785:
[----:B------:R-:W-:Y:S05]  /*2b70*/  BSYNC B6 ;  /* 0x0000000000067941 */ /* 0x000fea0003800000 */
.L_x_8784:
        /* <DEDUP_REMOVED lines=42> */
.L_x_8760:
        /* <DEDUP_REMOVED lines=19> */
.L_x_8786:
        /* <DEDUP_REMOVED lines=20> */
.L_x_8762:
[----:B------:R-:W-:Y:S01]  /*3090*/  IMAD.MOV.U32 R9, RZ, RZ, -0x800001 ;  /* 0xff7fffffff097424 */ /* 0x000fe200078e00ff */
[----:B------:R-:W-:Y:S01]  /*30a0*/  MOV R15, 0x1f ;  /* 0x0000001f000f7802 */ /* 0x000fe20000000f00 */
[----:B------:R-:W-:Y:S01]  /*30b0*/  IMAD.MOV.U32 R14, RZ, RZ, 0x10 ;  /* 0x00000010ff0e7424 */ /* 0x000fe200078e00ff */
[----:B------:R-:W-:Y:S01]  /*30c0*/  MOV R10, 0x30f0 ;  /* 0x000030f0000a7802 */ /* 0x000fe20000000f00 */
[----:B------:R-:W-:Y:S02]  /*30d0*/  IMAD.MOV.U32 R16, RZ, RZ, -0x1 ;  /* 0xffffffffff107424 */ /* 0x000fe400078e00ff */
[----:B------:R-:W-:Y:S05]  /*30e0*/  CALL.REL.NOINC `($__internal_215_$__cuda_sm70_shflsync_bfly_p) ;  /* 0x0000010000007944 */ /* 0x000fea0003c00000 */
[----:B01----:R-:W-:Y:S01]  /*30f0*/  IMAD.MOV.U32 R9, RZ, RZ, R14 ;  /* 0x000000ffff097224 */ /* 0x003fe200078e000e */
[----:B------:R-:W-:Y:S05]  /*3100*/  BRA `(.L_x_8788) ;  /* 0xffffddc000007947 */ /* 0x000fea000383ffff */
.L_x_8763:
[----:B------:R-:W-:Y:S01]  /*3110*/  HFMA2.MMA R14, -RZ, RZ, 0, 4.76837158203125e-07 ;  /* 0x00000008ff0e7435 */ /* 0x000fe200000001ff */
[----:B------:R-:W-:Y:S01]  /*3120*/  IMAD.MOV.U32 R9, RZ, RZ, R17 ;  /* 0x000000ffff097224 */ /* 0x000fe200078e0011 */
[----:B------:R-:W-:Y:S01]  /*3130*/  MOV R10, 0x3170 ;  /* 0x00003170000a7802 */ /* 0x000fe20000000f00 */
[----:B------:R-:W-:Y:S02]  /*3140*/  IMAD.MOV.U32 R15, RZ, RZ, 0x1f ;  /* 0x0000001fff0f7424 */ /* 0x000fe400078e00ff */
[----:B------:R-:W-:-:S02]  /*3150*/  IMAD.MOV.U32 R16, RZ, RZ, -0x1 ;  /* 0xffffffffff107424 */ /* 0x000fc400078e00ff */
[----:B------:R-:W-:Y:S05]  /*3160*/  CALL.REL.NOINC `($__internal_215_$__cuda_sm70_shflsync_bfly_p) ;  /* 0x0000008000007944 */ /* 0x000fea0003c00000 */
[----:B01----:R-:W-:Y:S01]  /*3170*/  FMNMX.FTZ R9, R17, R14, !PT ;  /* 0x0000000e11097209 */ /* 0x003fe20007810000 */
[----:B------:R-:W-:Y:S01]  /*3180*/  IMAD.MOV.U32 R15, RZ, RZ, 0x1f ;  /* 0x0000001fff0f7424 */ /* 0x000fe200078e00ff */
[----:B------:R-:W-:Y:S01]  /*3190*/  MOV R14, 0x4 ;  /* 0x00000004000e7802 */ /* 0x000fe20000000f00 */
[----:B------:R-:W-:Y:S01]  /*31a0*/  IMAD.MOV.U32 R16, RZ, RZ, -0x1 ;  /* 0xffffffffff107424 */ /* 0x000fe200078e00ff */
[----:B------:R-:W-:-:S02]  /*31b0*/  MOV R10, 0x31d0 ;  /* 0x000031d0000a7802 */ /* 0x000fc40000000f00 */
[----:B------:R-:W-:Y:S05]  /*31c0*/  CALL.REL.NOINC `($__internal_215_$__cuda_sm70_shflsync_bfly_p) ;  /* 0x0000002000007944 */ /* 0x000fea0003c00000 */
[----:B-1----:R-:W-:Y:S01]  /*31d0*/  MOV R10, R14 ;  /* 0x0000000e000a7202 */ /* 0x002fe20000000f00 */
[----:B0-----:R-:W-:Y:S05]  /*31e0*/  BRA `(.L_x_8789) ;  /* 0xffffdd4000007947 */ /* 0x001fea000383ffff */
        .weak           $__internal_215_$__cuda_sm70_shflsync_bfly_p
        .type           $__internal_215_$__cuda_sm70_shflsync_bfly_p,@function
        .size           $__internal_215_$__cuda_sm70_shflsync_bfly_p,(.L_x_23382 - $__internal_215_$__cuda_sm70_shflsync_bfly_p)
$__internal_215_$__cuda_sm70_shflsync_bfly_p:
[----:B------:R-:W-:Y:S01]  /*31f0*/  IMAD.MOV.U32 R11, RZ, RZ, 0x0 ;  /* 0x00000000ff0b7424 */ /* 0x000fe200078e00ff */
[----:B------:R-:W-:Y:S04]  /*3200*/  WARPSYNC R16 ;  /* 0x0000001000007348 */ /* 0x000fe80003800000 */
[----:B------:R0:W1:Y:S01]  /*3210*/  SHFL.BFLY PT, R14, R9, R14, R15 ;  /* 0x0c00000e090e7389 */ /* 0x00006200000e000f */
[----:B------:R-:W-:Y:S05]  /*3220*/  RET.REL.NODEC R10 `(_ZN4vllm25paged_attention_v1_kernelI13__nv_bfloat16hLi32ELi8ELi128ELNS_18Fp8KVCacheDataTypeE1ELb1EEEvPT_PKS3_PKT0_S9_ifPKiSB_iPKfiiiSD_SD_iiiii) ;  /* 0xffffcdd00a007950 */ /* 0x000fea0003c3ffff */
.L_x_8790:
        /* <DEDUP_REMOVED lines=13> */
.L_x_23382:


//--------------------- .text._ZN4vllm25paged_attention_v1_kernelIthLi256ELi32ELi128ELNS_18Fp8KVCacheDataTypeE1ELb0EEEvPT_PKS2_PKT0_S8_ifPKiSA_iPKfiiiSC_SC_iiiii --------------------------
	.section	.text._ZN4vllm25paged_attention_v1_kernelIthLi256ELi32ELi128ELNS_18Fp8KVCacheDataTypeE1ELb0EEEvPT_PKS2_PKT0_S8_ifPKiSA_iPKfiiiSC_SC_iiiii,"ax",@progbits
	.sectioninfo	@"SHI_REGISTERS=48"
	.align	128
        .global         _ZN4vllm25paged_attention_v1_kernelIthLi256ELi32ELi128ELNS_18Fp8KVCacheDataTypeE1ELb0EEEvPT_PKS2_PKT0_S8_ifPKiSA_iPKfiiiSC_SC_iiiii
        .type           _ZN4vllm25paged_attention_v1_kernelIthLi256ELi32ELi128ELNS_18Fp8KVCacheDataTypeE1ELb0EEEvPT_PKS2_PKT0_S8_ifPKiSA_iPKfiiiSC_SC_iiiii,@function
        .size           _ZN4vllm25paged_attention_v1_kernelIthLi256ELi32ELi128ELNS_18Fp8KVCacheDataTypeE1ELb0EEEvPT_PKS2_PKT0_S8_ifPKiSA_iPKfiiiSC_SC_iiiii,(.L_x_23383 - _ZN4vllm25paged_attention_v1_kernelIthLi256ELi32ELi128ELNS_18Fp8KVCacheDataTypeE1ELb0EEEvPT_PKS2_PKT0_S8_ifPKiSA_iPKfiiiSC_SC_iiiii)
        .other          _ZN4vllm25paged_attention_v1_kernelIthLi256ELi32ELi128ELNS_18Fp8KVCacheDataTypeE1ELb0EEEvPT_PKS2_PKT0_S8_ifPKiSA_iPKfiiiSC_SC_iiiii,@"STO_CUDA_ENTRY STV_DEFAULT"
_ZN4vllm25paged_attention_v1_kernelIthLi256ELi32ELi128ELNS_18Fp8KVCacheDataTypeE1ELb0EEEvPT_PKS2_PKT0_S8_ifPKiSA_iPKfiiiSC_SC_iiiii:
.text._ZN4vllm25paged_attention_v1_kernelIthLi256ELi32ELi128ELNS_18Fp8KVCacheDataTypeE1ELb0EEEvPT_PKS2_PKT0_S8_ifPKiSA_iPKfiiiSC_SC_iiiii:
        /* <DEDUP_REMOVED lines=26> */
.L_x_8822:
        /* <DEDUP_REMOVED lines=10> */
.L_x_8823:
        /* <DEDUP_REMOVED lines=28> */
.L_x_8798:
        /* <DEDUP_REMOVED lines=11> */
.L_x_8797:
[----:B------:R-:W-:Y:S05]  /*04b0*/  BSYNC B1 ;  /* 0x0000000000017941 */ /* 0x000fea0003800000 */
.L_x_8796:
        /* <DEDUP_REMOVED lines=10> */
.L_x_8801:
        /* <DEDUP_REMOVED lines=100> */
.L_x_8800:
[----:B------:R-:W-:Y:S05]  /*0ba0*/  BSYNC B1 ;  /* 0x0000000000017941 */ /* 0x000fea0003800000 */
.L_x_8799:
        /* <DEDUP_REMOVED lines=55> */
.L_x_8803:
[----:B------:R-:W-:Y:S05]  /*0f20*/  BSYNC B1 ;  /* 0x0000000000017941 */ /* 0x000fea0003800000 */
.L_x_8802:
        /* <DEDUP_REMOVED lines=26> */
.L_x_8795:
[----:B------:R-:W-:Y:S05]  /*10d0*/  BSYNC B0 ;  /* 0x0000000000007941 */ /* 0x000fea0003800000 */
.L_x_8794:
        /* <DEDUP_REMOVED lines=36> */
.L_x_8808:
        /* <DEDUP_REMOVED lines=8> */
.L_x_8807:
[----:B0-----:R-:W-:Y:S05]  /*13a0*/  BSYNC B1 ;  /* 0x0000000000017941 */ /* 0x001fea0003800000 */
.L_x_8806:
        /* <DEDUP_REMOVED lines=10> */
.L_x_8811:
        /* <DEDUP_REMOVED lines=52> */
.L_x_8810:
[----:B------:R-:W-:Y:S05]  /*1790*/  BSYNC B1 ;  /* 0x0000000000017941 */ /* 0x000fea0003800000 */
.L_x_8809:
        /* <DEDUP_REMOVED lines=31> */
.L_x_8813:
[----:B------:R-:W-:Y:S05]  /*1990*/  BSYNC B1 ;  /* 0x0000000000017941 */ /* 0x000fea0003800000 */
.L_x_8812:
        /* <DEDUP_REMOVED lines=14> */
.L_x_8805:
[----:B------:R-:W-:Y:S05]  /*1a80*/  BSYNC B0 ;  /* 0x0000000000007941 */ /* 0x000fea0003800000 */
.L_x_8804:
        /* <DEDUP_REMOVED lines=62> */
.L_x_8815:
[----:B------:R-:W-:Y:S05]  /*1e70*/  BSYNC B0 ;  /* 0x0000000000007941 */ /* 0x000fea0003800000 */
.L_x_8814:
        /* <DEDUP_REMOVED lines=71> */
.L_x_8817:
[----:B------:R-:W-:Y:S05]  /*22f0*/  BSYNC B0 ;  /* 0x0000000000007941 */ /* 0x000fea0003800000 */
.L_x_8816:
        /* <DEDUP_REMOVED lines=41> */
.L_x_8819:
[----:B------:R-:W-:Y:S05]  /*2590*/  BSYNC B0 ;  /* 0x0000000000007941 */ /* 0x000fea0003800000 */
.L_x_8818:
        /* <DEDUP_REMOVED lines=72> */
.L_x_8821:
[----:B------:R-:W-:Y:S05]  /*2a20*/  BSYNC B0 ;  /* 0x0000000000007941 */ /* 0x000fea0003800000 */
.L_x_8820:
        /* <DEDUP_REMOVED lines=254> */
.L_x_8791:
        /* <DEDUP_REMOVED lines=20> */
.L_x_8792:
[----:B------:R-:W-:Y:S01]  /*3b50*/  IMAD.MOV.U32 R9, RZ, RZ, -0x800001 ;  /* 0xff7fffffff097424 */ /* 0x000fe200078e00ff */
[----:B------:R-:W-:Y:S01]  /*3b60*/  MOV R6, 0x3bb0 ;  /* 0x00003bb000067802 */ /* 0x000fe20000000f00 */
[----:B------:R-:W-:Y:S02]  /*3b70*/  IMAD.MOV.U32 R2, RZ, RZ, 0x10 ;  /* 0x00000010ff027424 */ /* 0x000fe400078e00ff */
[----:B------:R-:W-:Y:S02]  /*3b80*/  IMAD.MOV.U32 R5, RZ, RZ, 0x1f ;  /* 0x0000001fff057424 */ /* 0x000fe400078e00ff */
[----:B------:R-:W-:Y:S02]  /*3b90*/  IMAD.MOV.U32 R10, RZ, RZ, -0x1 ;  /* 0xffffffffff0a7424 */ /* 0x000fe400078e00ff */
[----:B------:R-:W-:Y:S05]  /*3ba0*/  CALL.REL.NOINC `($__internal_216_$__cuda_sm70_shflsync_bfly_p) ;  /* 0x000001a000007944 */ /* 0x000fea0003c00000 */
[----:B01----:R-:W-:Y:S05]  /*3bb0*/  BRA `(.L_x_8822) ;  /* 0xffffc5e000007947 */ /* 0x003fea000383ffff */
.L_x_8793:
[----:B------:R-:W-:Y:S01]  /*3bc0*/  IMAD.MOV.U32 R2, RZ, RZ, 0x8 ;  /* 0x00000008ff027424 */ /* 0x000fe200078e00ff */
[----:B------:R-:W-:Y:S01]  /*3bd0*/  MOV R6, 0x3c10 ;  /* 0x00003c1000067802 */ /* 0x000fe20000000f00 */
[----:B------:R-:W-:Y:S02]  /*3be0*/  IMAD.MOV.U32 R5, RZ, RZ, 0x1f ;  /* 0x0000001fff057424 */ /* 0x000fe400078e00ff */
[----:B------:R-:W-:-:S02]  /*3bf0*/  IMAD.MOV.U32 R10, RZ, RZ, -0x1 ;  /* 0xffffffffff0a7424 */ /* 0x000fc400078e00ff */
[----:B------:R-:W-:Y:S05]  /*3c00*/  CALL.REL.NOINC `($__internal_216_$__cuda_sm70_shflsync_bfly_p) ;  /* 0x0000014000007944 */ /* 0x000fea0003c00000 */
[----:B01----:R-:W-:Y:S01]  /*3c10*/  FMNMX.FTZ R9, R9, R2, !PT ;  /* 0x0000000209097209 */ /* 0x003fe20007810000 */
[----:B------:R-:W-:Y:S01]  /*3c20*/  IMAD.MOV.U32 R2, RZ, RZ, 0x4 ;  /* 0x00000004ff027424 */ /* 0x000fe200078e00ff */
[----:B------:R-:W-:Y:S01]  /*3c30*/  MOV R6, 0x3c70 ;  /* 0x00003c7000067802 */ /* 0x000fe20000000f00 */
[----:B------:R-:W-:-:S02]  /*3c40*/  IMAD.MOV.U32 R5, RZ, RZ, 0x1f ;  /* 0x0000001fff057424 */ /* 0x000fc400078e00ff */
[----:B------:R-:W-:Y:S02]  /*3c50*/  IMAD.MOV.U32 R10, RZ, RZ, -0x1 ;  /* 0xffffffffff0a7424 */ /* 0x000fe400078e00ff */
[----:B------:R-:W-:Y:S05]  /*3c60*/  CALL.REL.NOINC `($__internal_216_$__cuda_sm70_shflsync_bfly_p) ;  /* 0x000000e000007944 */ /* 0x000fea0003c00000 */
[----:B01----:R-:W-:Y:S01]  /*3c70*/  FMNMX.FTZ R9, R9, R2, !PT ;  /* 0x0000000209097209 */ /* 0x003fe20007810000 */
[----:B------:R-:W-:Y:S01]  /*3c80*/  IMAD.MOV.U32 R2, RZ, RZ, 0x2 ;  /* 0x00000002ff027424 */ /* 0x000fe200078e00ff */
[----:B------:R-:W-:Y:S01]  /*3c90*/  MOV R6, 0x3cd0 ;  /* 0x00003cd000067802 */ /* 0x000fe20000000f00 */
[----:B------:R-:W-:Y:S02]  /*3ca0*/  IMAD.MOV.U32 R5, RZ, RZ, 0x1f ;  /* 0x0000001fff057424 */ /* 0x000fe400078e00ff */
[----:B------:R-:W-:Y:S02]  /*3cb0*/  IMAD.MOV.U32 R10, RZ, RZ, -0x1 ;  /* 0xffffffffff0a7424 */ /* 0x000fe400078e00ff */
[----:B------:R-:W-:Y:S05]  /*3cc0*/  CALL.REL.NOINC `($__internal_216_$__cuda_sm70_shflsync_bfly_p) ;  /* 0x0000008000007944 */ /* 0x000fea0003c00000 */
[----:B01----:R-:W-:Y:S01]  /*3cd0*/  FMNMX.FTZ R9, R9, R2, !PT ;  /* 0x0000000209097209 */ /* 0x003fe20007810000 */
[----:B------:R-:W-:Y:S01]  /*3ce0*/  IMAD.MOV.U32 R2, RZ, RZ, 0x1 ;  /* 0x00000001ff027424 */ /* 0x000fe200078e00ff */
[----:B------:R-:W-:Y:S01]  /*3cf0*/  MOV R6, 0x3d30 ;  /* 0x00003d3000067802 */ /* 0x000fe20000000f00 */
[----:B------:R-:W-:Y:S02]  /*3d00*/  IMAD.MOV.U32 R5, RZ, RZ, 0x1f ;  /* 0x0000001fff057424 */ /* 0x000fe400078e00ff */
[----:B------:R-:W-:-:S02]  /*3d10*/  IMAD.MOV.U32 R10, RZ, RZ, -0x1 ;  /* 0xffffffffff0a7424 */ /* 0x000fc400078e00ff */
[----:B------:R-:W-:Y:S05]  /*3d20*/  CALL.REL.NOINC `($__internal_216_$__cuda_sm70_shflsync_bfly_p) ;  /* 0x0000002000007944 */ /* 0x000fea0003c00000 */
[----:B-1----:R-:W-:Y:S01]  /*3d30*/  IMAD.MOV.U32 R6, RZ, RZ, R2 ;  /* 0x000000ffff067224 */ /* 0x002fe200078e0002 */
[----:B0-----:R-:W-:Y:S05]  /*3d40*/  BRA `(.L_x_8823) ;  /* 0xffffc4f000007947 */ /* 0x001fea000383ffff */
        .weak           $__internal_216_$__cuda_sm70_shflsync_bfly_p
        .type           $__internal_216_$__cuda_sm70_shflsync_bfly_p,@function
        .size           $__internal_216_$__cuda_sm70_shflsync_bfly_p,(.L_x_23383 - $__internal_216_$__cuda_sm70_shflsync_bfly_p)
$__internal_216_$__cuda_sm70_shflsync_bfly_p:
[----:B------:R-:W-:Y:S01]  /*3d50*/  IMAD.MOV.U32 R7, RZ, RZ, 0x0 ;  /* 0x00000000ff077424 */ /* 0x000fe200078e00ff */
[----:B------:R-:W-:Y:S04]  /*3d60*/  WARPSYNC R10 ;  /* 0x0000000a00007348 */ /* 0x000fe80003800000 */
[----:B------:R0:W1:Y:S01]  /*3d70*/  SHFL.BFLY PT, R2, R9, R2, R5 ;  /* 0x0c00000209027389 */ /* 0x00006200000e0005 */
[----:B------:R-:W-:Y:S05]  /*3d80*/  RET.REL.NODEC R6 `(_ZN4vllm25paged_attention_v1_kernelIthLi256ELi32ELi128ELNS_18Fp8KVCacheDataTypeE1ELb0EEEvPT_PKS2_PKT0_S8_ifPKiSA_iPKfiiiSC_SC_iiiii) ;  /* 0xffffc27006007950 */ /* 0x000fea0003c3ffff */
.L_x_8824:
        /* <DEDUP_REMOVED lines=15> */
.L_x_23383:


//--------------------- .text._ZN4vllm25paged_attention_v1_kernelIthLi192ELi32ELi128ELNS_18Fp8KVCacheDataTypeE1ELb0EEEvPT_PKS2_PKT0_S8_ifPKiSA_iPKfiiiSC_SC_iiiii --------------------------
	.section	.text._ZN4vllm25paged_attention_v1_kernelIthLi192ELi32ELi128ELNS_18Fp8KVCacheDataTypeE1ELb0EEEvPT_PKS2_PKT0_S8_ifPKiSA_iPKfiiiSC_SC_iiiii,"ax",@progbits
	.sectioninfo	@"SHI_REGISTERS=40"
	.align	128
        .global         _ZN4vllm25paged_attention_v1_kernelIthLi192ELi32ELi128ELNS_18Fp8KVCacheDataTypeE1ELb0EEEvPT_PKS2_PKT0_S8_ifPKiSA_iPKfiiiSC_SC_iiiii
        .type           _ZN4vllm25paged_attention_v1_kernelIthLi192ELi32ELi128ELNS_18Fp8KVCacheDataTypeE1ELb0EEEvPT_PKS2_PKT0_S8_ifPKiSA_iPKfiiiSC_SC_iiiii,@function
        .size           _ZN4vllm25paged_attention_v1_kernelIthLi192ELi32ELi128ELNS_18Fp8KVCacheDataTypeE1ELb0EEEvPT_PKS2_PKT0_S8_ifPKiSA_iPKfiiiSC_SC_iiiii,(.L_x_23384 - _ZN4vllm25paged_attention_v1_kernelIthLi192ELi32ELi128ELNS_18Fp8KVCacheDataTypeE1ELb0EEEvPT_PKS2_PKT0_S8_ifPKiSA_iPKfiiiSC_SC_iiiii)
        .other          _ZN4vllm25paged_attention_v1_kernelIthLi192ELi32ELi128ELNS_18Fp8KVCacheDataTypeE1ELb0EEEvPT_PKS2_PKT0_S8_ifPKiSA_iPKfiiiSC_SC_iiiii,@"STO_CUDA_ENTRY STV_DEFAULT"
_ZN4vllm25paged_attention_v1_kernelIthLi192ELi32ELi128ELNS_18Fp8KVCacheDataTypeE1ELb0EEEvPT_PKS2_PKT0_S8_ifPKiSA_iPKfiiiSC_SC_iiiii:
.text._ZN4vllm25paged_attention_v1_kernelIthLi192ELi32ELi128ELNS_18Fp8KVCacheDataTypeE1ELb0EEEvPT_PKS2_PKT0_S8_ifPKiSA_iPKfiiiSC_SC_iiiii:
        /* <DEDUP_REMOVED lines=26> */
.L_x_8856:
        /* <DEDUP_REMOVED lines=10> */
.L_x_8857:
        /* <DEDUP_REMOVED lines=28> */
.L_x_8832:
        /* <DEDUP_REMOVED lines=11> */
.L_x_8831:
[----:B------:R-:W-:Y:S05]  /*04b0*/  BSYNC B1 ;  /* 0x0000000000017941 */ /* 0x000fea0003800000 */
.L_x_8830:
        /* <DEDUP_REMOVED lines=10> */
.L_x_8835:
        /* <DEDUP_REMOVED lines=100> */
.L_x_8834:
[----:B------:R-:W-:Y:S05]  /*0ba0*/  BSYNC B1 ;  /* 0x0000000000017941 */ /* 0x000fea0003800000 */
.L_x_8833:
        /* <DEDUP_REMOVED lines=55> */
.L_x_8837:
[----:B------:R-:W-:Y:S05]  /*0f20*/  BSYNC B1 ;  /* 0x0000000000017941 */ /* 0x000fea0003800000 */
.L_x_8836:
        /* <DEDUP_REMOVED lines=26> */
.L_x_8829:
[----:B------:R-:W-:Y:S05]  /*10d0*/  BSYNC B0 ;  /* 0x0000000000007941 */ /* 0x000fea0003800000 */
.L_x_8828:
        /* <DEDUP_REMOVED lines=36> */
.L_x_8842:
        /* <DEDUP_REMOVED lines=8> */
.L_x_8841:
[----:B0-----:R-:W-:Y:S05]  /*13a0*/  BSYNC B1 ;  /* 0x0000000000017941 */ /* 0x001fea0003800000 */
.L_x_8840:
        /* <DEDUP_REMOVED lines=10> */
.L_x_8845:
        /* <DEDUP_REMOVED lines=52> */
.L_x_8844:
[----:B------:R-:W-:Y:S05]  /*1790*/  BSYNC B1 ;  /* 0x0000000000017941 */ /* 0x000fea0003800000 */
.L_x_8843:
        /* <DEDUP_REMOVED lines=31> */
.L_x_8847:
[----:B------:R-:W-:Y:S05]  /*1990*/  BSYNC B1 ;  /* 0x0000000000017941 */ /* 0x000fea0003800000 */
.L_x_8846:
        /* <DEDUP_REMOVED lines=14> */
.L_x_8839:
[----:B------:R-:W-:Y:S05]  /*1a80*/  BSYNC B0 ;  /* 0x0000000000007941 */ /* 0x000fea0003800000 */
.L_x_8838:
        /* <DEDUP_REMOVED lines=56> */
.L_x_8849:
[----:B------:R-:W-:Y:S05]  /*1e10*/  BSYNC B0 ;  /* 0x0000000000007941 */ /* 0x000fea0003800000 */
.L_x_8848:
        /* <DEDUP_REMOVED lines=51> */
.L_x_8851:
[----:B------:R-:W-:Y:S05]  /*2150*/  BSYNC B0 ;  /* 0x0000000000007941 */ /* 0x000fea0003800000 */
.L_x_8850:
        /* <DEDUP_REMOVED lines=27> */
.L_x_8853:
[----:B------:R-:W-:Y:S05]  /*2310*/  BSYNC B0 ;  /* 0x0000000000007941 */ /* 0x000fea0003800000 */
.L_x_8852:
        /* <DEDUP_REMOVED lines=51> */
.L_x_8855:
[----:B------:R-:W-:Y:S05]  /*2650*/  BSYNC B0 ;  /* 0x0000000000007941 */ /* 0x000fea0003800000 */
.L_x_8854:
        /* <DEDUP_REMOVED lines=189> */
.L_x_8825:
        /* <DEDUP_REMOVED lines=20> */
.L_x_8826:
[----:B------:R-:W-:Y:S01]  /*3370*/  IMAD.MOV.U32 R8, RZ, RZ, -0x800001 ;  /* 0xff7fffffff087424 */ /* 0x000fe200078e00ff */
[----:B------:R-:W-:Y:S01]  /*3380*/  MOV R4, 0x33d0 ;  /* 0x000033d000047802 */ /* 0x000fe20000000f00 */
[----:B------:R-:W-:Y:S02]  /*3390*/  IMAD.MOV.U32 R7, RZ, RZ, 0x10 ;  /* 0x00000010ff077424 */ /* 0x000fe400078e00ff */
[----:B------:R-:W-:Y:S02]  /*33a0*/  IMAD.MOV.U32 R9, RZ, RZ, 0x1f ;  /* 0x0000001fff097424 */ /* 0x000fe400078e00ff */
[----:B------:R-:W-:Y:S02]  /*33b0*/  IMAD.MOV.U32 R10, RZ, RZ, -0x1 ;  /* 0xffffffffff0a7424 */ /* 0x000fe400078e00ff */
[----:B------:R-:W-:Y:S05]  /*33c0*/  CALL.REL.NOINC `($__internal_217_$__cuda_sm70_shflsync_bfly_p) ;  /* 0x000001b000007944 */ /* 0x000fea0003c00000 */
[----:B-1----:R-:W-:Y:S01]  /*33d0*/  IMAD.MOV.U32 R4, RZ, RZ, R7 ;  /* 0x000000ffff047224 */ /* 0x002fe200078e0007 */
[----:B0-----:R-:W-:Y:S05]  /*33e0*/  BRA `(.L_x_8856) ;  /* 0xffffcdb000007947 */ /* 0x001fea000383ffff */
.L_x_8827:
[----:B------:R-:W-:Y:S01]  /*33f0*/  IMAD.MOV.U32 R8, RZ, RZ, R11 ;  /* 0x000000ffff087224 */ /* 0x000fe200078e000b */
[----:B------:R-:W-:Y:S01]  /*3400*/  MOV R4, 0x3450 ;  /* 0x0000345000047802 */ /* 0x000fe20000000f00 */
[----:B------:R-:W-:Y:S02]  /*3410*/  IMAD.MOV.U32 R7, RZ, RZ, 0x8 ;  /* 0x00000008ff077424 */ /* 0x000fe400078e00ff */
[----:B------:R-:W-:-:S02]  /*3420*/  IMAD.MOV.U32 R9, RZ, RZ, 0x1f ;  /* 0x0000001fff097424 */ /* 0x000fc400078e00ff */
[----:B------:R-:W-:Y:S02]  /*3430*/  IMAD.MOV.U32 R10, RZ, RZ, -0x1 ;  /* 0xffffffffff0a7424 */ /* 0x000fe400078e00ff */
[----:B------:R-:W-:Y:S05]  /*3440*/  CALL.REL.NOINC `($__internal_217_$__cuda_sm70_shflsync_bfly_p) ;  /* 0x0000013000007944 */ /* 0x000fea0003c00000 */
[----:B01----:R-:W-:Y:S01]  /*3450*/  FMNMX.FTZ R8, R11, R7, !PT ;  /* 0x000000070b087209 */ /* 0x003fe20007810000 */
[----:B------:R-:W-:Y:S01]  /*3460*/  IMAD.MOV.U32 R7, RZ, RZ, 0x4 ;  /* 0x00000004ff077424 */ /* 0x000fe200078e00ff */
[----:B------:R-:W-:Y:S01]  /*3470*/  MOV R4, 0x34b0 ;  /* 0x000034b000047802 */ /* 0x000fe20000000f00 */
[----:B------:R-:W-:Y:S02]  /*3480*/  IMAD.MOV.U32 R9, RZ, RZ, 0x1f ;  /* 0x0000001fff097424 */ /* 0x000fe400078e00ff */
[----:B------:R-:W-:Y:S02]  /*3490*/  IMAD.MOV.U32 R10, RZ, RZ, -0x1 ;  /* 0xffffffffff0a7424 */ /* 0x000fe400078e00ff */
[----:B------:R-:W-:Y:S05]  /*34a0*/  CALL.REL.NOINC `($__internal_217_$__cuda_sm70_shflsync_bfly_p) ;  /* 0x000000d000007944 */ /* 0x000fea0003c00000 */
[----:B01----:R-:W-:Y:S01]  /*34b0*/  FMNMX.FTZ R8, R8, R7, !PT ;  /* 0x0000000708087209 */ /* 0x003fe20007810000 */
[----:B------:R-:W-:Y:S01]  /*34c0*/  IMAD.MOV.U32 R7, RZ, RZ, 0x2 ;  /* 0x00000002ff077424 */ /* 0x000fe200078e00ff */
[----:B------:R-:W-:Y:S01]  /*34d0*/  MOV R4, 0x3510 ;  /* 0x0000351000047802 */ /* 0x000fe20000000f00 */
[----:B------:R-:W-:Y:S02]  /*34e0*/  IMAD.MOV.U32 R9, RZ, RZ, 0x1f ;  /* 0x0000001fff097424 */ /* 0x000fe400078e00ff */
[----:B------:R-:W-:-:S02]  /*34f0*/  IMAD.MOV.U32 R10, RZ, RZ, -0x1 ;  /* 0xffffffffff0a7424 */ /* 0x000fc400078e00ff */
[----:B------:R-:W-:Y:S05]  /*3500*/  CALL.REL.NOINC `($__internal_217_$__cuda_sm70_shflsync_bfly_p) ;  /* 0x0000007000007944 */ /* 0x000fea0003c00000 */
[----:B01----:R-:W-:Y:S01]  /*3510*/  FMNMX.FTZ R8, R8, R7, !PT ;  /* 0x0000000708087209 */ /* 0x003fe20007810000 */
[----:B------:R-:W-:Y:S01]  /*3520*/  IMAD.MOV.U32 R7, RZ, RZ, 0x1 ;  /* 0x00000001ff077424 */ /* 0x000fe200078e00ff */
[----:B------:R-:W-:Y:S01]  /*3530*/  MOV R4, 0x3570 ;  /* 0x0000357000047802 */ /* 0x000fe20000000f00 */
[----:B------:R-:W-:-:S02]  /*3540*/  IMAD.MOV.U32 R9, RZ, RZ, 0x1f ;  /* 0x0000001fff097424 */ /* 0x000fc400078e00ff */
[----:B------:R-:W-:Y:S02]  /*3550*/  IMAD.MOV.U32 R10, RZ, RZ, -0x1 ;  /* 0xffffffffff0a7424 */ /* 0x000fe400078e00ff */
[----:B------:R-:W-:Y:S05]  /*3560*/  CALL.REL.NOINC `($__internal_217_$__cuda_sm70_shflsync_bfly_p) ;  /* 0x0000001000007944 */ /* 0x000fea0003c00000 */
[----:B01----:R-:W-:Y:S05]  /*3570*/  BRA `(.L_x_8857) ;  /* 0xffffccc000007947 */ /* 0x003fea000383ffff */
        .weak           $__internal_217_$__cuda_sm70_shflsync_bfly_p
        .type           $__internal_217_$__cuda_sm70_shflsync_bfly_p,@function
        .size           $__internal_217_$__cuda_sm70_shflsync_bfly_p,(.L_x_23384 - $__internal_217_$__cuda_sm70_shflsync_bfly_p)
$__internal_217_$__cuda_sm70_shflsync_bfly_p:
[----:B------:R-:W-:Y:S01]  /*3580*/  IMAD.MOV.U32 R5, RZ, RZ, 0x0 ;  /* 0x00000000ff057424 */ /* 0x000fe200078e00ff */
[----:B------:R-:W-:Y:S04]  /*3590*/  WARPSYNC R10 ;  /* 0x0000000a00007348 */ /* 0x000fe80003800000 */
[----:B------:R0:W1:Y:S01]  /*35a0*/  SHFL.BFLY PT, R7, R8, R7, R9 ;  /* 0x0c00000708077389 */ /* 0x00006200000e0009 */
[----:B------:R-:W-:Y:S05]  /*35b0*/  RET.REL.NODEC R4 `(_ZN4vllm25paged_attention_v1_kernelIthLi192ELi32ELi128ELNS_18Fp8KVCacheDataTypeE1ELb0EEEvPT_PKS2_PKT0_S8_ifPKiSA_iPKfiiiSC_SC_iiiii) ;  /* 0xffffca4004007950 */ /* 0x000fea0003c3ffff */
.L_x_8858:
        /* <DEDUP_REMOVED lines=12> */
.L_x_23384:


//--------------------- .text._ZN4vllm25paged_attention_v1_kernelIthLi128ELi32ELi128ELNS_18Fp8KVCacheDataTypeE1ELb0EEEvPT_PKS2_PKT0_S8_ifPKiSA_iPKfiiiSC_SC_iiiii --------------------------
	.section	.text._ZN4vllm25paged_attention_v1_kernelIthLi128ELi32ELi128ELNS_18Fp8KVCacheDataTypeE1ELb0EEEvPT_PKS2_PKT0_S8_ifPKiSA_iPKfiiiSC_SC_iiiii,"ax",@progbits
	.sectioninfo	@"SHI_REGISTERS=32"
	.align	128
        .global         _ZN4vllm25paged_attention_v1_kernelIthLi128ELi32ELi128ELNS_18Fp8KVCacheDataTypeE1ELb0EEEvPT_PKS2_PKT0_S8_ifPKiSA_iPKfiiiSC_SC_iiiii
        .type           _ZN4vllm25paged_attention_v1_kernelIthLi128ELi32ELi128ELNS_18Fp8KVCacheDataTypeE1ELb0EEEvPT_PKS2_PKT0_S8_ifPKiSA_iPKfiiiSC_SC_iiiii,@function
        .size           _ZN4vllm25paged_attention_v1_kernelIthLi128ELi32ELi128ELNS_18Fp8KVCacheDataTypeE1ELb0EEEvPT_PKS2_PKT0_S8_ifPKiSA_iPKfiiiSC_SC_iiiii,(.L_x_23385 - _ZN4vllm25paged_attention_v1_kernelIthLi128ELi32ELi128ELNS_18Fp8KVCacheDataTypeE1ELb0EEEvPT_PKS2_PKT0_S8_ifPKiSA_iPKfiiiSC_SC_iiiii)
        .other          _ZN4vllm25paged_attention_v1_kernelIthLi128ELi32ELi128ELNS_18Fp8KVCacheDataTypeE1ELb0EEEvPT_PKS2_PKT0_S8_ifPKiSA_iPKfiiiSC_SC_iiiii,@"STO_CUDA_ENTRY STV_DEFAULT"
_ZN4vllm25paged_attention_v1_kernelIthLi128ELi32ELi128ELNS_18Fp8KVCacheDataTypeE1ELb0EEEvPT_PKS2_PKT0_S8_ifPKiSA_iPKfiiiSC_SC_iiiii:
.text._ZN4vllm25paged_attention_v1_kernelIthLi128ELi32ELi128ELNS_18Fp8KVCacheDataTypeE1ELb0EEEvPT_PKS2_PKT0_S8_ifPKiSA_iPKfiiiSC_SC_iiiii:
        /* <DEDUP_REMOVED lines=23> */
.L_x_8890:
        /* <DEDUP_REMOVED lines=10> */
.L_x_8891:
        /* <DEDUP_REMOVED lines=28> */
.L_x_8866:
        /* <DEDUP_REMOVED lines=11> */
.L_x_8865:
[----:B------:R-:W-:Y:S05]  /*0480*/  BSYNC B1 ;  /* 0x0000000000017941 */ /* 0x000fea0003800000 */
.L_x_8864:
        /* <DEDUP_REMOVED lines=10> */
.L_x_8869:
        /* <DEDUP_REMOVED lines=100> */
.L_x_8868:
[----:B------:R-:W-:Y:S05]  /*0b70*/  BSYNC B1 ;  /* 0x0000000000017941 */ /* 0x000fea0003800000 */
.L_x_8867:
        /* <DEDUP_REMOVED lines=55> */
.L_x_8871:
[----:B------:R-:W-:Y:S05]  /*0ef0*/  BSYNC B1 ;  /* 0x0000000000017941 */ /* 0x000fea0003800000 */
.L_x_8870:
        /* <DEDUP_REMOVED lines=26> */
.L_x_8863:
[----:B------:R-:W-:Y:S05]  /*10a0*/  BSYNC B0 ;  /* 0x0000000000007941 */ /* 0x000fea0003800000 */
.L_x_8862:
        /* <DEDUP_REMOVED lines=36> */
.L_x_8876:
        /* <DEDUP_REMOVED lines=8> */
.L_x_8875:
[----:B------:R-:W-:Y:S05]  /*1370*/  BSYNC B1 ;  /* 0x0000000000017941 */ /* 0x000fea0003800000 */
.L_x_8874:
        /* <DEDUP_REMOVED lines=10> */
.L_x_8879:
        /* <DEDUP_REMOVED lines=52> */
.L_x_8878:
[----:B------:R-:W-:Y:S05]  /*1760*/  BSYNC B1 ;  /* 0x0000000000017941 */ /* 0x000fea0003800000 */
.L_x_8877:
        /* <DEDUP_REMOVED lines=31> */
.L_x_8881:
[----:B------:R-:W-:Y:S05]  /*1960*/  BSYNC B1 ;  /* 0x0000000000017941 */ /* 0x000fea0003800000 */
.L_x_8880:
        /* <DEDUP_REMOVED lines=14> */
.L_x_8873:
[----:B------:R-:W-:Y:S05]  /*1a50*/  BSYNC B0 ;  /* 0x0000000000007941 */ /* 0x000fea0003800000 */
.L_x_8872:
        /* <DEDUP_REMOVED lines=46> */
.L_x_8883:
[----:B------:R-:W-:Y:S05]  /*1d40*/  BSYNC B0 ;  /* 0x0000000000007941 */ /* 0x000fea0003800000 */
.L_x_8882:
        /* <DEDUP_REMOVED lines=35> */
.L_x_8885:
[----:B------:R-:W-:Y:S05]  /*1f80*/  BSYNC B0 ;  /* 0x0000000000007941 */ /* 0x000fea0003800000 */
.L_x_8884:
        /* <DEDUP_REMOVED lines=19> */
.L_x_8887:
[----:B------:R-:W-:Y:S05]  /*20c0*/  BSYNC B0 ;  /* 0x0000000000007941 */ /* 0x000fea0003800000 */
.L_x_8886:
        /* <DEDUP_REMOVED lines=36> */
.L_x_8889:
[----:B------:R-:W-:Y:S05]  /*2310*/  BSYNC B0 ;  /* 0x0000000000007941 */ /* 0x000fea0003800000 */
.L_x_8888:
        /* <DEDUP_REMOVED lines=132> */
.L_x_8859:
        /* <DEDUP_REMOVED lines=20> */
.L_x_8860:
[----:B------:R-:W-:Y:S01]  /*2ca0*/  IMAD.MOV.U32 R10, RZ, RZ, -0x800001 ;  /* 0xff7fffffff0a7424 */ /* 0x000fe200078e00ff */
[----:B------:R-:W-:Y:S01]  /*2cb0*/  MOV R5, 0x10 ;  /* 0x0000001000057802 */ /* 0x000fe20000000f00 */
[----:B------:R-:W-:Y:S01]  /*2cc0*/  IMAD.MOV.U32 R11, RZ, RZ, 0x1f ;  /* 0x0000001fff0b7424 */ /* 0x000fe200078e00ff */
[----:B------:R-:W-:Y:S01]  /*2cd0*/  MOV R8, 0x2d00 ;  /* 0x00002d0000087802 */ /* 0x000fe20000000f00 */
[----:B------:R-:W-:Y:S02]  /*2ce0*/  IMAD.MOV.U32 R12, RZ, RZ, -0x1 ;  /* 0xffffffffff0c7424 */ /* 0x000fe400078e00ff */
[----:B------:R-:W-:Y:S05]  /*2cf0*/  CALL.REL.NOINC `($__internal_218_$__cuda_sm70_shflsync_bfly_p) ;  /* 0x000001a000007944 */ /* 0x000fea0003c00000 */
[----:B01----:R-:W-:Y:S05]  /*2d00*/  BRA `(.L_x_8890) ;  /* 0xffffd46000007947 */ /* 0x003fea000383ffff */
.L_x_8861:
[----:B------:R-:W-:Y:S01]  /*2d10*/  IMAD.MOV.U32 R5, RZ, RZ, 0x8 ;  /* 0x00000008ff057424 */ /* 0x000fe200078e00ff */
[----:B------:R-:W-:Y:S01]  /*2d20*/  MOV R8, 0x2d60 ;  /* 0x00002d6000087802 */ /* 0x000fe20000000f00 */
[----:B------:R-:W-:Y:S02]  /*2d30*/  IMAD.MOV.U32 R11, RZ, RZ, 0x1f ;  /* 0x0000001fff0b7424 */ /* 0x000fe400078e00ff */
[----:B------:R-:W-:Y:S02]  /*2d40*/  IMAD.MOV.U32 R12, RZ, RZ, -0x1 ;  /* 0xffffffffff0c7424 */ /* 0x000fe400078e00ff */
[----:B------:R-:W-:Y:S05]  /*2d50*/  CALL.REL.NOINC `($__internal_218_$__cuda_sm70_shflsync_bfly_p) ;  /* 0x0000014000007944 */ /* 0x000fea0003c00000 */
[----:B01----:R-:W-:Y:S01]  /*2d60*/  FMNMX.FTZ R10, R10, R5, !PT ;  /* 0x000000050a0a7209 */ /* 0x003fe20007810000 */
[----:B------:R-:W-:Y:S01]  /*2d70*/  HFMA2.MMA R5, -RZ, RZ, 0, 2.384185791015625e-07 ;  /* 0x00000004ff057435 */ /* 0x000fe200000001ff */
[----:B------:R-:W-:Y:S01]  /*2d80*/  IMAD.MOV.U32 R11, RZ, RZ, 0x1f ;  /* 0x0000001fff0b7424 */ /* 0x000fe200078e00ff */
[----:B------:R-:W-:Y:S01]  /*2d90*/  MOV R8, 0x2dc0 ;  /* 0x00002dc000087802 */ /* 0x000fe20000000f00 */
[----:B------:R-:W-:-:S03]  /*2da0*/  IMAD.MOV.U32 R12, RZ, RZ, -0x1 ;  /* 0xffffffffff0c7424 */ /* 0x000fc600078e00ff */
[----:B------:R-:W-:Y:S05]  /*2db0*/  CALL.REL.NOINC `($__internal_218_$__cuda_sm70_shflsync_bfly_p) ;  /* 0x000000e000007944 */ /* 0x000fea0003c00000 */
[----:B01----:R-:W-:Y:S01]  /*2dc0*/  FMNMX.FTZ R10, R10, R5, !PT ;  /* 0x000000050a0a7209 */ /* 0x003fe20007810000 */
[----:B------:R-:W-:Y:S01]  /*2dd0*/  IMAD.MOV.U32 R5, RZ, RZ, 0x2 ;  /* 0x00000002ff057424 */ /* 0x000fe200078e00ff */
[----:B------:R-:W-:Y:S01]  /*2de0*/  MOV R8, 0x2e20 ;  /* 0x00002e2000087802 */ /* 0x000fe20000000f00 */
[----:B------:R-:W-:-:S02]  /*2df0*/  IMAD.MOV.U32 R11, RZ, RZ, 0x1f ;  /* 0x0000001fff0b7424 */ /* 0x000fc400078e00ff */
[----:B------:R-:W-:Y:S02]  /*2e00*/  IMAD.MOV.U32 R12, RZ, RZ, -0x1 ;  /* 0xffffffffff0c7424 */ /* 0x000fe400078e00ff */
[----:B------:R-:W-:Y:S05]  /*2e10*/  CALL.REL.NOINC `($__internal_218_$__cuda_sm70_shflsync_bfly_p) ;  /* 0x0000008000007944 */ /* 0x000fea0003c00000 */
[----:B01----:R-:W-:Y:S01]  /*2e20*/  FMNMX.FTZ R10, R10, R5, !PT ;  /* 0x000000050a0a7209 */ /* 0x003fe20007810000 */
[----:B------:R-:W-:Y:S01]  /*2e30*/  IMAD.MOV.U32 R11, RZ, RZ, 0x1f ;  /* 0x0000001fff0b7424 */ /* 0x000fe200078e00ff */
[----:B------:R-:W-:Y:S01]  /*2e40*/  MOV R5, 0x1 ;  /* 0x0000000100057802 */ /* 0x000fe20000000f00 */
[----:B------:R-:W-:Y:S01]  /*2e50*/  IMAD.MOV.U32 R12, RZ, RZ, -0x1 ;  /* 0xffffffffff0c7424 */ /* 0x000fe200078e00ff */
[----:B------:R-:W-:Y:S02]  /*2e60*/  MOV R8, 0x2e80 ;  /* 0x00002e8000087802 */ /* 0x000fe40000000f00 */
[----:B------:R-:W-:Y:S05]  /*2e70*/  CALL.REL.NOINC `($__internal_218_$__cuda_sm70_shflsync_bfly_p) ;  /* 0x0000002000007944 */ /* 0x000fea0003c00000 */
[----:B-1----:R-:W-:Y:S01]  /*2e80*/  IMAD.MOV.U32 R9, RZ, RZ, R5 ;  /* 0x000000ffff097224 */ /* 0x002fe200078e0005 */
[----:B0-----:R-:W-:Y:S05]  /*2e90*/  BRA `(.L_x_8891) ;  /* 0xffffd37000007947 */ /* 0x001fea000383ffff */
        .weak           $__internal_218_$__cuda_sm70_shflsync_bfly_p
        .type           $__internal_218_$__cuda_sm70_shflsync_bfly_p,@function
        .size           $__internal_218_$__cuda_sm70_shflsync_bfly_p,(.L_x_23385 - $__internal_218_$__cuda_sm70_shflsync_bfly_p)
$__internal_218_$__cuda_sm70_shflsync_bfly_p:
[----:B------:R-:W-:Y:S01]  /*2ea0*/  IMAD.MOV.U32 R9, RZ, RZ, 0x0 ;  /* 0x00000000ff097424 */ /* 0x000fe200078e00ff */
[----:B------:R-:W-:Y:S04]  /*2eb0*/  WARPSYNC R12 ;  /* 0x0000000c00007348 */ /* 0x000fe80003800000 */
[----:B------:R0:W1:Y:S01]  /*2ec0*/  SHFL.BFLY PT, R5, R10, R5, R11 ;  /* 0x0c0000050a057389 */ /* 0x00006200000e000b */
[----:B------:R-:W-:Y:S05]  /*2ed0*/  RET.REL.NODEC R8 `(_ZN4vllm25paged_attention_v1_kernelIthLi128ELi32ELi128ELNS_18Fp8KVCacheDataTypeE1ELb0EEEvPT_PKS2_PKT0_S8_ifPKiSA_iPKfiiiSC_SC_iiiii) ;  /* 0xffffd12008007950 */ /* 0x000fea0003c3ffff */
.L_x_8892:
        /* <DEDUP_REMOVED lines=10> */
.L_x_23385:


//--------------------- .text._ZN4vllm25paged_attention_v1_kernelIthLi120ELi32ELi128ELNS_18Fp8KVCacheDataTypeE1ELb0EEEvPT_PKS2_PKT0_S8_ifPKiSA_iPKfiiiSC_SC_iiiii --------------------------
	.section	.text._ZN4vllm25paged_attention_v1_kernelIthLi120ELi32ELi128ELNS_18Fp8KVCacheDataTypeE1ELb0EEEvPT_PKS2_PKT0_S8_ifPKiSA_iPKfiiiSC_SC_iiiii,"ax",@progbits
	.sectioninfo	@"SHI_REGISTERS=32"
	.align	128
        .global         _ZN4vllm25paged_attention_v1_kernelIthLi120ELi32ELi128ELNS_18Fp8KVCacheDataTypeE1ELb0EEEvPT_PKS2_PKT0_S8_ifPKiSA_iPKfiiiSC_SC_iiiii
        .type           _ZN4vllm25paged_attention_v1_kernelIthLi120ELi32ELi128ELNS_18Fp8KVCacheDataTypeE1ELb0EEEvPT_PKS2_PKT0_S8_ifPKiSA_iPKfiiiSC_SC_iiiii,@function
        .size           _ZN4vllm25paged_attention_v1_kernelIthLi120ELi32ELi128ELNS_18Fp8KVCacheDataTypeE1ELb0EEEvPT_PKS2_PKT0_S8_ifPKiSA_iPKfiiiSC_SC_iiiii,(.L_x_23386 - _ZN4vllm25paged_attention_v1_kernelIthLi120ELi32ELi128ELNS_18Fp8KVCacheDataTypeE1ELb0EEEvPT_PKS2_PKT0_S8_ifPKiSA_iPKfiiiSC_SC_iiiii)
        .other          _ZN4vllm25paged_attention_v1_kernelIthLi120ELi32ELi128ELNS_18Fp8KVCacheDataTypeE1ELb0EEEvPT_PKS2_PKT0_S8_ifPKiSA_iPKfiiiSC_SC_iiiii,@"STO_CUDA_ENTRY STV_DEFAULT"
_ZN4vllm25paged_attention_v1_kernelIthLi120ELi32ELi128ELNS_18Fp8KVCacheDataTypeE1ELb0EEEvPT_PKS2_PKT0_S8_ifPKiSA_iPKfiiiSC_SC_iiiii:
.text._ZN4vllm25paged_attention_v1_kernelIthLi120ELi32ELi128ELNS_18Fp8KVCacheDataTypeE1ELb0EEEvPT_PKS2_PKT0_S8_ifPKiSA_iPKfiiiSC_SC_iiiii:
        /* <DEDUP_REMOVED lines=23> */
.L_x_8924:
        /* <DEDUP_REMOVED lines=10> */
.L_x_8925:
        /* <DEDUP_REMOVED lines=28> */
.L_x_8900:
        /* <DEDUP_REMOVED lines=11> */
.L_x_8899:
[----:B------:R-:W-:Y:S05]  /*0480*/  BSYNC B1 ;  /* 0x0000000000017941 */ /* 0x000fea0003800000 */
.L_x_8898:
        /* <DEDUP_REMOVED lines=10> */
.L_x_8903:
        /* <DEDUP_REMOVED lines=100> */
.L_x_8902:
[----:B------:R-:W-:Y:S05]  /*0b70*/  BSYNC B1 ;  /* 0x0000000000017941 */ /* 0x000fea0003800000 */
.L_x_8901:
        /* <DEDUP_REMOVED lines=55> */
.L_x_8905:
[----:B------:R-:W-:Y:S05]  /*0ef0*/  BSYNC B1 ;  /* 0x0000000000017941 */ /* 0x000fea0003800000 */
.L_x_8904:
        /* <DEDUP_REMOVED lines=26> */
.L_x_8897:
[----:B------:R-:W-:Y:S05]  /*10a0*/  BSYNC B0 ;  /* 0x0000000000007941 */ /* 0x000fea0003800000 */
.L_x_8896:
        /* <DEDUP_REMOVED lines=37> */
.L_x_8910:
        /* <DEDUP_REMOVED lines=8> */
.L_x_8909:
[----:B0-----:R-:W-:Y:S05]  /*1380*/  BSYNC B1 ;  /* 0x0000000000017941 */ /* 0x001fea0003800000 */
.L_x_8908:
        /* <DEDUP_REMOVED lines=10> */
.L_x_8913:
        /* <DEDUP_REMOVED lines=52> */
.L_x_8912:
[----:B------:R-:W-:Y:S05]  /*1770*/  BSYNC B1 ;  /* 0x0000000000017941 */ /* 0x000fea0003800000 */
.L_x_8911:
        /* <DEDUP_REMOVED lines=31> */
.L_x_8915:
[----:B------:R-:W-:Y:S05]  /*1970*/  BSYNC B1 ;  /* 0x0000000000017941 */ /* 0x000fea0003800000 */
.L_x_8914:
        /* <DEDUP_REMOVED lines=14> */
.L_x_8907:
[----:B------:R-:W-:Y:S05]  /*1a60*/  BSYNC B0 ;  /* 0x0000000000007941 */ /* 0x000fea0003800000 */
.L_x_8906:
        /* <DEDUP_REMOVED lines=42> */
.L_x_8917:
[----:B------:R-:W-:Y:S05]  /*1d10*/  BSYNC B0 ;  /* 0x0000000000007941 */ /* 0x000fea0003800000 */
.L_x_8916:
        /* <DEDUP_REMOVED lines=33> */
.L_x_8919:
[----:B------:R-:W-:Y:S05]  /*1f30*/  BSYNC B0 ;  /* 0x0000000000007941 */ /* 0x000fea0003800000 */
.L_x_8918:
        /* <DEDUP_REMOVED lines=18> */
.L_x_8921:
[----:B------:R-:W-:Y:S05]  /*2060*/  BSYNC B0 ;  /* 0x0000000000007941 */ /* 0x000fea0003800000 */
.L_x_8920:
        /* <DEDUP_REMOVED lines=34> */
.L_x_8923:
[----:B------:R-:W-:Y:S05]  /*2290*/  BSYNC B0 ;  /* 0x0000000000007941 */ /* 0x000fea0003800000 */
.L_x_8922:
        /* <DEDUP_REMOVED lines=123> */
.L_x_8893:
        /* <DEDUP_REMOVED lines=20> */
.L_x_8894:
[----:B------:R-:W-:Y:S01]  /*2b90*/  IMAD.MOV.U32 R10, RZ, RZ, -0x800001 ;  /* 0xff7fffffff0a7424 */ /* 0x000fe200078e00ff */
[----:B------:R-:W-:Y:S01]  /*2ba0*/  MOV R12, 0xffffffff ;  /* 0xffffffff000c7802 */ /* 0x000fe20000000f00 */
[----:B------:R-:W-:Y:S01]  /*2bb0*/  IMAD.MOV.U32 R9, RZ, RZ, 0x10 ;  /* 0x00000010ff097424 */ /* 0x000fe200078e00ff */
[----:B------:R-:W-:Y:S01]  /*2bc0*/  MOV R6, 0x2bf0 ;  /* 0x00002bf000067802 */ /* 0x000fe20000000f00 */
[----:B------:R-:W-:Y:S02]  /*2bd0*/  IMAD.MOV.U32 R11, RZ, RZ, 0x1f ;  /* 0x0000001fff0b7424 */ /* 0x000fe400078e00ff */
[----:B------:R-:W-:Y:S05]  /*2be0*/  CALL.REL.NOINC `($__internal_219_$__cuda_sm70_shflsync_bfly_p) ;  /* 0x000001b000007944 */ /* 0x000fea0003c00000 */
[----:B-1----:R-:W-:Y:S01]  /*2bf0*/  IMAD.MOV.U32 R6, RZ, RZ, R9 ;  /* 0x000000ffff067224 */ /* 0x002fe200078e0009 */
[----:B0-----:R-:W-:Y:S05]  /*2c00*/  BRA `(.L_x_8924) ;  /* 0xffffd56000007947 */ /* 0x001fea000383ffff */
.L_x_8895:
[----:B------:R-:W-:Y:S01]  /*2c10*/  IMAD.MOV.U32 R10, RZ, RZ, R13 ;  /* 0x000000ffff0a7224 */ /* 0x000fe200078e000d */
[----:B------:R-:W-:Y:S01]  /*2c20*/  MOV R12, 0xffffffff ;  /* 0xffffffff000c7802 */ /* 0x000fe20000000f00 */
[----:B------:R-:W-:Y:S01]  /*2c30*/  IMAD.MOV.U32 R9, RZ, RZ, 0x8 ;  /* 0x00000008ff097424 */ /* 0x000fe200078e00ff */
[----:B------:R-:W-:Y:S01]  /*2c40*/  MOV R6, 0x2c70 ;  /* 0x00002c7000067802 */ /* 0x000fe20000000f00 */
[----:B------:R-:W-:Y:S02]  /*2c50*/  IMAD.MOV.U32 R11, RZ, RZ, 0x1f ;  /* 0x0000001fff0b7424 */ /* 0x000fe400078e00ff */
[----:B------:R-:W-:Y:S05]  /*2c60*/  CALL.REL.NOINC `($__internal_219_$__cuda_sm70_shflsync_bfly_p) ;  /* 0x0000013000007944 */ /* 0x000fea0003c00000 */
[----:B01----:R-:W-:Y:S01]  /*2c70*/  FMNMX.FTZ R10, R13, R9, !PT ;  /* 0x000000090d0a7209 */ /* 0x003fe20007810000 */
[----:B------:R-:W-:Y:S01]  /*2c80*/  IMAD.MOV.U32 R9, RZ, RZ, 0x4 ;  /* 0x00000004ff097424 */ /* 0x000fe200078e00ff */
[----:B------:R-:W-:Y:S01]  /*2c90*/  MOV R6, 0x2cd0 ;  /* 0x00002cd000067802 */ /* 0x000fe20000000f00 */
[----:B------:R-:W-:-:S02]  /*2ca0*/  IMAD.MOV.U32 R11, RZ, RZ, 0x1f ;  /* 0x0000001fff0b7424 */ /* 0x000fc400078e00ff */
[----:B------:R-:W-:Y:S02]  /*2cb0*/  IMAD.MOV.U32 R12, RZ, RZ, -0x1 ;  /* 0xffffffffff0c7424 */ /* 0x000fe400078e00ff */
[----:B------:R-:W-:Y:S05]  /*2cc0*/  CALL.REL.NOINC `($__internal_219_$__cuda_sm70_shflsync_bfly_p) ;  /* 0x000000d000007944 */ /* 0x000fea0003c00000 */
[----:B01----:R-:W-:Y:S01]  /*2cd0*/  FMNMX.FTZ R10, R10, R9, !PT ;  /* 0x000000090a0a7209 */ /* 0x003fe20007810000 */
[----:B------:R-:W-:Y:S01]  /*2ce0*/  HFMA2.MMA R9, -RZ, RZ, 0, 1.1920928955078125e-07 ;  /* 0x00000002ff097435 */ /* 0x000fe200000001ff */
[----:B------:R-:W-:Y:S01]  /*2cf0*/  IMAD.MOV.U32 R11, RZ, RZ, 0x1f ;  /* 0x0000001fff0b7424 */ /* 0x000fe200078e00ff */
[----:B------:R-:W-:Y:S01]  /*2d00*/  MOV R6, 0x2d30 ;  /* 0x00002d3000067802 */ /* 0x000fe20000000f00 */
[----:B------:R-:W-:-:S03]  /*2d10*/  IMAD.MOV.U32 R12, RZ, RZ, -0x1 ;  /* 0xffffffffff0c7424 */ /* 0x000fc600078e00ff */
[----:B------:R-:W-:Y:S05]  /*2d20*/  CALL.REL.NOINC `($__internal_219_$__cuda_sm70_shflsync_bfly_p) ;  /* 0x0000007000007944 */ /* 0x000fea0003c00000 */
[----:B01----:R-:W-:Y:S01]  /*2d30*/  FMNMX.FTZ R10, R10, R9, !PT ;  /* 0x000000090a0a7209 */ /* 0x003fe20007810000 */
[----:B------:R-:W-:Y:S01]  /*2d40*/  IMAD.MOV.U32 R9, RZ, RZ, 0x1 ;  /* 0x00000001ff097424 */ /* 0x000fe200078e00ff */
[----:B------:R-:W-:Y:S01]  /*2d50*/  MOV R11, 0x1f ;  /* 0x0000001f000b7802 */ /* 0x000fe20000000f00 */
[----:B------:R-:W-:Y:S01]  /*2d60*/  IMAD.MOV.U32 R12, RZ, RZ, -0x1 ;  /* 0xffffffffff0c7424 */ /* 0x000fe200078e00ff */
[----:B------:R-:W-:Y:S02]  /*2d70*/  MOV R6, 0x2d90 ;  /* 0x00002d9000067802 */ /* 0x000fe40000000f00 */
[----:B------:R-:W-:Y:S05]  /*2d80*/  CALL.REL.NOINC `($__internal_219_$__cuda_sm70_shflsync_bfly_p) ;  /* 0x0000001000007944 */ /* 0x000fea0003c00000 */
[----:B01----:R-:W-:Y:S05]  /*2d90*/  BRA `(.L_x_8925) ;  /* 0xffffd47000007947 */ /* 0x003fea000383ffff */
        .weak           $__internal_219_$__cuda_sm70_shflsync_bfly_p
        .type           $__internal_219_$__cuda_sm70_shflsync_bfly_p,@function
        .size           $__internal_219_$__cuda_sm70_shflsync_bfly_p,(.L_x_23386 - $__internal_219_$__cuda_sm70_shflsync_bfly_p)
$__internal_219_$__cuda_sm70_shflsync_bfly_p:
[----:B------:R-:W-:Y:S01]  /*2da0*/  IMAD.MOV.U32 R7, RZ, RZ, 0x0 ;  /* 0x00000000ff077424 */ /* 0x000fe200078e00ff */
[----:B------:R-:W-:Y:S04]  /*2db0*/  WARPSYNC R12 ;  /* 0x0000000c00007348 */ /* 0x000fe80003800000 */
[----:B------:R0:W1:Y:S01]  /*2dc0*/  SHFL.BFLY PT, R9, R10, R9, R11 ;  /* 0x0c0000090a097389 */ /* 0x00006200000e000b */
[----:B------:R-:W-:Y:S05]  /*2dd0*/  RET.REL.NODEC R6 `(_ZN4vllm25paged_attention_v1_kernelIthLi120ELi32ELi128ELNS_18Fp8KVCacheDataTypeE1ELb0EEEvPT_PKS2_PKT0_S8_ifPKiSA_iPKfiiiSC_SC_iiiii) ;  /* 0xffffd22006007950 */ /* 0x000fea0003c3ffff */
.L_x_8926:
        /* <DEDUP_REMOVED lines=10> */
.L_x_23386:


//--------------------- .text._ZN4vllm25paged_attention_v1_kernelIthLi112ELi32ELi128ELNS_18Fp8KVCacheDataTypeE1ELb0EEEvPT_PKS2_PKT0_S8_ifPKiSA_iPKfiiiSC_SC_iiiii --------------------------
	.section	.text._ZN4vllm25paged_attention_v1_kernelIthLi112ELi32ELi128ELNS_18Fp8KVCacheDataTypeE1ELb0EEEvPT_PKS2_PKT0_S8_ifPKiSA_iPKfiiiSC_SC_iiiii,"ax",@progbits
	.sectioninfo	@"SHI_REGISTERS=32"
	.align	128
        .global         _ZN4vllm25paged_attention_v1_kernelIthLi112ELi32ELi128ELNS_18Fp8KVCacheDataTypeE1ELb0EEEvPT_PKS2_PKT0_S8_ifPKiSA_iPKfiiiSC_SC_iiiii
        .type           _ZN4vllm25paged_attention_v1_kernelIthLi112ELi32ELi128ELNS_18Fp8KVCacheDataTypeE1ELb0EEEvPT_PKS2_PKT0_S8_ifPKiSA_iPKfiiiSC_SC_iiiii,@function
        .size           _ZN4vllm25paged_attention_v1_kernelIthLi112ELi32ELi128ELNS_18Fp8KVCacheDataTypeE1ELb0EEEvPT_PKS2_PKT0_S8_ifPKiSA_iPKfiiiSC_SC_iiiii,(.L_x_23387 - _ZN4vllm25paged_attention_v1_kernelIthLi112ELi32ELi128ELNS_18Fp8KVCacheDataTypeE1ELb0EEEvPT_PKS2_PKT0_S8_ifPKiSA_iPKfiiiSC_SC_iiiii)
        .other          _ZN4vllm25paged_attention_v1_kernelIthLi112ELi32ELi128ELNS_18Fp8KVCacheDataTypeE1ELb0EEEvPT_PKS2_PKT0_S8_ifPKiSA_iPKfiiiSC_SC_iiiii,@"STO_CUDA_ENTRY STV_DEFAULT"
_ZN4vllm25paged_attention_v1_kernelIthLi112ELi32ELi128ELNS_18Fp8KVCacheDataTypeE1ELb0EEEvPT_PKS2_PKT0_S8_ifPKiSA_iPKfiiiSC_SC_iiiii:
.text._ZN4vllm25paged_attention_v1_kernelIthLi112ELi32ELi128ELNS_18Fp8KVCacheDataTypeE1ELb0EEEvPT_PKS2_PKT0_S8_ifPKiSA_iPKfiiiSC_SC_iiiii:
        /* <DEDUP_REMOVED lines=23> */
.L_x_8958:
        /* <DEDUP_REMOVED lines=10> */
.L_x_8959:
        /* <DEDUP_REMOVED lines=28> */
.L_x_8934:
        /* <DEDUP_REMOVED lines=11> */
.L_x_8933:
[----:B------:R-:W-:Y:S05]  /*0480*/  BSYNC B1 ;  /* 0x0000000000017941 */ /* 0x000fea0003800000 */
.L_x_8932:
        /* <DEDUP_REMOVED lines=10> */
.L_x_8937:
        /* <DEDUP_REMOVED lines=100> */
.L_x_8936:
[----:B------:R-:W-:Y:S05]  /*0b70*/  BSYNC B1 ;  /* 0x0000000000017941 */ /* 0x000fea0003800000 */
.L_x_8935:
        /* <DEDUP_REMOVED lines=55> */
.L_x_8939:
[----:B------:R-:W-:Y:S05]  /*0ef0*/  BSYNC B1 ;  /* 0x0000000000017941 */ /* 0x000fea0003800000 */
.L_x_8938:
        /* <DEDUP_REMOVED lines=26> */
.L_x_8931:
[----:B------:R-:W-:Y:S05]  /*10a0*/  BSYNC B0 ;  /* 0x0000000000007941 */ /* 0x000fea0003800000 */
.L_x_8930:
        /* <DEDUP_REMOVED lines=36> */
.L_x_8944:
        /* <DEDUP_REMOVED lines=8> */
.L_x_8943:
[----:B------:R-:W-:Y:S05]  /*1370*/  BSYNC B1 ;  /* 0x0000000000017941 */ /* 0x000fea0003800000 */
.L_x_8942:
        /* <DEDUP_REMOVED lines=10> */
.L_x_8947:
        /* <DEDUP_REMOVED lines=52> */
.L_x_8946:
[----:B------:R-:W-:Y:S05]  /*1760*/  BSYNC B1 ;  /* 0x0000000000017941 */ /* 0x000fea0003800000 */
.L_x_8945:
        /* <DEDUP_REMOVED lines=31> */
.L_x_8949:
[----:B------:R-:W-:Y:S05]  /*1960*/  BSYNC B1 ;  /* 0x0000000000017941 */ /* 0x000fea0003800000 */
.L_x_8948:
        /* <DEDUP_REMOVED lines=14> */
.L_x_8941:
[----:B------:R-:W-:Y:S05]  /*1a50*/  BSYNC B0 ;  /* 0x0000000000007941 */ /* 0x000fea0003800000 */
.L_x_8940:
        /* <DEDUP_REMOVED lines=42> */
.L_x_8951:
[----:B------:R-:W-:Y:S05]  /*1d00*/  BSYNC B0 ;  /* 0x0000000000007941 */ /* 0x000fea0003800000 */
.L_x_8950:
        /* <DEDUP_REMOVED lines=31> */
.L_x_8953:
[----:B------:R-:W-:Y:S05]  /*1f00*/  BSYNC B0 ;  /* 0x0000000000007941 */ /* 0x000fea0003800000 */
.L_x_8952:
        /* <DEDUP_REMOVED lines=17> */
.L_x_8955:
[----:B------:R-:W-:Y:S05]  /*2020*/  BSYNC B0 ;  /* 0x0000000000007941 */ /* 0x000fea0003800000 */
.L_x_8954:
        /* <DEDUP_REMOVED lines=32> */
.L_x_8957:
[----:B------:R-:W-:Y:S05]  /*2230*/  BSYNC B0 ;  /* 0x0000000000007941 */ /* 0x000fea0003800000 */
.L_x_8956:
        /* <DEDUP_REMOVED lines=116> */
.L_x_8927:
        /* <DEDUP_REMOVED lines=20> */
.L_x_8928:
[----:B------:R-:W-:Y:S01]  /*2ac0*/  IMAD.MOV.U32 R10, RZ, RZ, -0x800001 ;  /* 0xff7fffffff0a7424 */ /* 0x000fe200078e00ff */
[----:B------:R-:W-:Y:S01]  /*2ad0*/  MOV R12, 0xffffffff ;  /* 0xffffffff000c7802 */ /* 0x000fe20000000f00 */
[----:B------:R-:W-:Y:S01]  /*2ae0*/  IMAD.MOV.U32 R5, RZ, RZ, 0x10 ;  /* 0x00000010ff057424 */ /* 0x000fe200078e00ff */
[----:B------:R-:W-:Y:S01]  /*2af0*/  MOV R8, 0x2b20 ;  /* 0x00002b2000087802 */ /* 0x000fe20000000f00 */
[----:B------:R-:W-:Y:S02]  /*2b00*/  IMAD.MOV.U32 R11, RZ, RZ, 0x1f ;  /* 0x0000001fff0b7424 */ /* 0x000fe400078e00ff */
[----:B------:R-:W-:Y:S05]  /*2b10*/  CALL.REL.NOINC `($__internal_220_$__cuda_sm70_shflsync_bfly_p) ;  /* 0x000001a000007944 */ /* 0x000fea0003c00000 */
[----:B01----:R-:W-:Y:S05]  /*2b20*/  BRA `(.L_x_8958) ;  /* 0xffffd64000007947 */ /* 0x003fea000383ffff */
.L_x_8929:
[----:B------:R-:W-:Y:S01]  /*2b30*/  IMAD.MOV.U32 R5, RZ, RZ, 0x8 ;  /* 0x00000008ff057424 */ /* 0x000fe200078e00ff */
[----:B------:R-:W-:Y:S01]  /*2b40*/  MOV R8, 0x2b80 ;  /* 0x00002b8000087802 */ /* 0x000fe20000000f00 */
[----:B------:R-:W-:Y:S02]  /*2b50*/  IMAD.MOV.U32 R11, RZ, RZ, 0x1f ;  /* 0x0000001fff0b7424 */ /* 0x000fe400078e00ff */
[----:B------:R-:W-:Y:S02]  /*2b60*/  IMAD.MOV.U32 R12, RZ, RZ, -0x1 ;  /* 0xffffffffff0c7424 */ /* 0x000fe400078e00ff */
[----:B------:R-:W-:Y:S05]  /*2b70*/  CALL.REL.NOINC `($__internal_220_$__cuda_sm70_shflsync_bfly_p) ;  /* 0x0000014000007944 */ /* 0x000fea0003c00000 */
[----:B01----:R-:W-:Y:S01]  /*2b80*/  FMNMX.FTZ R10, R10, R5, !PT ;  /* 0x000000050a0a7209 */ /* 0x003fe20007810000 */
[----:B------:R-:W-:Y:S01]  /*2b90*/  HFMA2.MMA R5, -RZ, RZ, 0, 2.384185791015625e-07 ;  /* 0x00000004ff057435 */ /* 0x000fe200000001ff */
[----:B------:R-:W-:Y:S01]  /*2ba0*/  IMAD.MOV.U32 R11, RZ, RZ, 0x1f ;  /* 0x0000001fff0b7424 */ /* 0x000fe200078e00ff */
[----:B------:R-:W-:Y:S01]  /*2bb0*/  MOV R8, 0x2be0 ;  /* 0x00002be000087802 */ /* 0x000fe20000000f00 */
[----:B------:R-:W-:-:S03]  /*2bc0*/  IMAD.MOV.U32 R12, RZ, RZ, -0x1 ;  /* 0xffffffffff0c7424 */ /* 0x000fc600078e00ff */
[----:B------:R-:W-:Y:S05]  /*2bd0*/  CALL.REL.NOINC `($__internal_220_$__cuda_sm70_shflsync_bfly_p) ;  /* 0x000000e000007944 */ /* 0x000fea0003c00000 */
[----:B01----:R-:W-:Y:S01]  /*2be0*/  FMNMX.FTZ R10, R10, R5, !PT ;  /* 0x000000050a0a7209 */ /* 0x003fe20007810000 */
[----:B------:R-:W-:Y:S01]  /*2bf0*/  IMAD.MOV.U32 R5, RZ, RZ, 0x2 ;  /* 0x00000002ff057424 */ /* 0x000fe200078e00ff */
[----:B------:R-:W-:Y:S01]  /*2c00*/  MOV R11, 0x1f ;  /* 0x0000001f000b7802 */ /* 0x000fe20000000f00 */
[----:B------:R-:W-:Y:S01]  /*2c10*/  IMAD.MOV.U32 R12, RZ, RZ, -0x1 ;  /* 0xffffffffff0c7424 */ /* 0x000fe200078e00ff */
[----:B------:R-:W-:-:S02]  /*2c20*/  MOV R8, 0x2c40 ;  /* 0x00002c4000087802 */ /* 0x000fc40000000f00 */
[----:B------:R-:W-:Y:S05]  /*2c30*/  CALL.REL.NOINC `($__internal_220_$__cuda_sm70_shflsync_bfly_p) ;  /* 0x0000008000007944 */ /* 0x000fea0003c00000 */
[----:B01----:R-:W-:Y:S01]  /*2c40*/  FMNMX.FTZ R10, R10, R5, !PT ;  /* 0x000000050a0a7209 */ /* 0x003fe20007810000 */
[----:B------:R-:W-:Y:S01]  /*2c50*/  IMAD.MOV.U32 R5, RZ, RZ, 0x1 ;  /* 0x00000001ff057424 */ /* 0x000fe200078e00ff */
[----:B------:R-:W-:Y:S01]  /*2c60*/  MOV R12, 0xffffffff ;  /* 0xffffffff000c7802 */ /* 0x000fe20000000f00 */
[----:B------:R-:W-:Y:S01]  /*2c70*/  IMAD.MOV.U32 R11, RZ, RZ, 0x1f ;  /* 0x0000001fff0b7424 */ /* 0x000fe200078e00ff */
[----:B------:R-:W-:-:S02]  /*2c80*/  MOV R8, 0x2ca0 ;  /* 0x00002ca000087802 */ /* 0x000fc40000000f00 */
[----:B------:R-:W-:Y:S05]  /*2c90*/  CALL.REL.NOINC `($__internal_220_$__cuda_sm70_shflsync_bfly_p) ;  /* 0x0000002000007944 */ /* 0x000fea0003c00000 */
[----:B-1----:R-:W-:Y:S01]  /*2ca0*/  IMAD.MOV.U32 R9, RZ, RZ, R5 ;  /* 0x000000ffff097224 */ /* 0x002fe200078e0005 */
[----:B0-----:R-:W-:Y:S05]  /*2cb0*/  BRA `(.L_x_8959) ;  /* 0xffffd55000007947 */ /* 0x001fea000383ffff */
        .weak           $__internal_220_$__cuda_sm70_shflsync_bfly_p
        .type           $__internal_220_$__cuda_sm70_shflsync_bfly_p,@function
        .size           $__internal_220_$__cuda_sm70_shflsync_bfly_p,(.L_x_23387 - $__internal_220_$__cuda_sm70_shflsync_bfly_p)
$__internal_220_$__cuda_sm70_shflsync_bfly_p:
[----:B------:R-:W-:Y:S01]  /*2cc0*/  IMAD.MOV.U32 R9, RZ, RZ, 0x0 ;  /* 0x00000000ff097424 */ /* 0x000fe200078e00ff */
[----:B------:R-:W-:Y:S04]  /*2cd0*/  WARPSYNC R12 ;  /* 0x0000000c00007348 */ /* 0x000fe80003800000 */
[----:B------:R0:W1:Y:S01]  /*2ce0*/  SHFL.BFLY PT, R5, R10, R5, R11 ;  /* 0x0c0000050a057389 */ /* 0x00006200000e000b */
[----:B------:R-:W-:Y:S05]  /*2cf0*/  RET.REL.NODEC R8 `(_ZN4vllm25paged_attention_v1_kernelIthLi112ELi32ELi128ELNS_18Fp8KVCacheDataTypeE1ELb0EEEvPT_PKS2_PKT0_S8_ifPKiSA_iPKfiiiSC_SC_iiiii) ;  /* 0xffffd30008007950 */ /* 0x000fea0003c3ffff */
.L_x_8960:
        /* <DEDUP_REMOVED lines=16> */
.L_x_23387:


//--------------------- .text._ZN4vllm25paged_attention_v1_kernelIthLi96ELi32ELi128ELNS_18Fp8KVCacheDataTypeE1ELb0EEEvPT_PKS2_PKT0_S8_ifPKiSA_iPKfiiiSC_SC_iiiii --------------------------
	.section	.text._ZN4vllm25paged_attention_v1_kernelIthLi96ELi32ELi128ELNS_18Fp8KVCacheDataTypeE1ELb0EEEvPT_PKS2_PKT0_S8_ifPKiSA_iPKfiiiSC_SC_iiiii,"ax",@progbits
	.sectioninfo	@"SHI_REGISTERS=32"
	.align	128
        .global         _ZN4vllm25paged_attention_v1_kernelIthLi96ELi32ELi128ELNS_18Fp8KVCacheDataTypeE1ELb0EEEvPT_PKS2_PKT0_S8_ifPKiSA_iPKfiiiSC_SC_iiiii
        .type           _ZN4vllm25paged_attention_v1_kernelIthLi96ELi32ELi128ELNS_18Fp8KVCacheDataTypeE1ELb0EEEvPT_PKS2_PKT0_S8_ifPKiSA_iPKfiiiSC_SC_iiiii,@function
        .size           _ZN4vllm25paged_attention_v1_kernelIthLi96ELi32ELi128ELNS_18Fp8KVCacheDataTypeE1ELb0EEEvPT_PKS2_PKT0_S8_ifPKiSA_iPKfiiiSC_SC_iiiii,(.L_x_23388 - _ZN4vllm25paged_attention_v1_kernelIthLi96ELi32ELi128ELNS_18Fp8KVCacheDataTypeE1ELb0EEEvPT_PKS2_PKT0_S8_ifPKiSA_iPKfiiiSC_SC_iiiii)
        .other          _ZN4vllm25paged_attention_v1_kernelIthLi96ELi32ELi128ELNS_18Fp8KVCacheDataTypeE1ELb0EEEvPT_PKS2_PKT0_S8_ifPKiSA_iPKfiiiSC_SC_iiiii,@"STO_CUDA_ENTRY STV_DEFAULT"
_ZN4vllm25paged_attention_v1_kernelIthLi96ELi32ELi128ELNS_18Fp8KVCacheDataTypeE1ELb0EEEvPT_PKS2_PKT0_S8_ifPKiSA_iPKfiiiSC_SC_iiiii:
.text._ZN4vllm25paged_attention_v1_kernelIthLi96ELi32ELi128ELNS_18Fp8KVCacheDataTypeE1ELb0EEEvPT_PKS2_PKT0_S8_ifPKiSA_iPKfiiiSC_SC_iiiii:
        /* <DEDUP_REMOVED lines=23> */
.L_x_8992:
        /* <DEDUP_REMOVED lines=10> */
.L_x_8993:
        /* <DEDUP_REMOVED lines=28> */
.L_x_8968:
        /* <DEDUP_REMOVED lines=11> */
.L_x_8967:
[----:B------:R-:W-:Y:S05]  /*0480*/  BSYNC B1 ;  /* 0x0000000000017941 */ /* 0x000fea0003800000 */
.L_x_8966:
        /* <DEDUP_REMOVED lines=10> */
.L_x_8971:
        /* <DEDUP_REMOVED lines=100> */
.L_x_8970:
[----:B------:R-:W-:Y:S05]  /*0b70*/  BSYNC B1 ;  /* 0x0000000000017941 */ /* 0x000fea0003800000 */
.L_x_8969:
        /* <DEDUP_REMOVED lines=55> */
.L_x_8973:
[----:B------:R-:W-:Y:S05]  /*0ef0*/  BSYNC B1 ;  /* 0x0000000000017941 */ /* 0x000fea0003800000 */
.L_x_8972:
        /* <DEDUP_REMOVED lines=26> */
.L_x_8965:
[----:B------:R-:W-:Y:S05]  /*10a0*/  BSYNC B0 ;  /* 0x0000000000007941 */ /* 0x000fea0003800000 */
.L_x_8964:
        /* <DEDUP_REMOVED lines=37> */
.L_x_8978:
        /* <DEDUP_REMOVED lines=8> */
.L_x_8977:
[----:B0-----:R-:W-:Y:S05]  /*1380*/  BSYNC B1 ;  /* 0x0000000000017941 */ /* 0x001fea0003800000 */
.L_x_8976:
        /* <DEDUP_REMOVED lines=10> */
.L_x_8981:
        /* <DEDUP_REMOVED lines=52> */
.L_x_8980:
[----:B------:R-:W-:Y:S05]  /*1770*/  BSYNC B1 ;  /* 0x0000000000017941 */ /* 0x000fea0003800000 */
.L_x_8979:
        /* <DEDUP_REMOVED lines=31> */
.L_x_8983:
[----:B------:R-:W-:Y:S05]  /*1970*/  BSYNC B1 ;  /* 0x0000000000017941 */ /* 0x000fea0003800000 */
.L_x_8982:
        /* <DEDUP_REMOVED lines=14> */
.L_x_8975:
[----:B------:R-:W-:Y:S05]  /*1a60*/  BSYNC B0 ;  /* 0x0000000000007941 */ /* 0x000fea0003800000 */
.L_x_8974:
        /* <DEDUP_REMOVED lines=39> */
.L_x_8985:
[----:B------:R-:W-:Y:S05]  /*1ce0*/  BSYNC B0 ;  /* 0x0000000000007941 */ /* 0x000fea0003800000 */
.L_x_8984:
        /* <DEDUP_REMOVED lines=27> */
.L_x_8987:
[----:B------:R-:W-:Y:S05]  /*1ea0*/  BSYNC B0 ;  /* 0x0000000000007941 */ /* 0x000fea0003800000 */
.L_x_8986:
        /* <DEDUP_REMOVED lines=15> */
.L_x_8989:
[----:B------:R-:W-:Y:S05]  /*1fa0*/  BSYNC B0 ;  /* 0x0000000000007941 */ /* 0x000fea0003800000 */
.L_x_8988:
        /* <DEDUP_REMOVED lines=27> */
.L_x_8991:
[----:B------:R-:W-:Y:S05]  /*2160*/  BSYNC B0 ;  /* 0x0000000000007941 */ /* 0x000fea0003800000 */
.L_x_8990:
        /* <DEDUP_REMOVED lines=102> */
.L_x_8961:
        /* <DEDUP_REMOVED lines=20> */
.L_x_8962:
[----:B------:R-:W-:Y:S01]  /*2910*/  IMAD.MOV.U32 R10, RZ, RZ, -0x800001 ;  /* 0xff7fffffff0a7424 */ /* 0x000fe200078e00ff */
[----:B------:R-:W-:Y:S01]  /*2920*/  MOV R11, 0x1f ;  /* 0x0000001f000b7802 */ /* 0x000fe20000000f00 */
[----:B------:R-:W-:Y:S01]  /*2930*/  IMAD.MOV.U32 R9, RZ, RZ, 0x10 ;  /* 0x00000010ff097424 */ /* 0x000fe200078e00ff */
[----:B------:R-:W-:Y:S01]  /*2940*/  MOV R6, 0x2970 ;  /* 0x0000297000067802 */ /* 0x000fe20000000f00 */
[----:B------:R-:W-:Y:S02]  /*2950*/  IMAD.MOV.U32 R12, RZ, RZ, -0x1 ;  /* 0xffffffffff0c7424 */ /* 0x000fe400078e00ff */
[----:B------:R-:W-:Y:S05]  /*2960*/  CALL.REL.NOINC `($__internal_221_$__cuda_sm70_shflsync_bfly_p) ;  /* 0x000001b000007944 */ /* 0x000fea0003c00000 */
[----:B-1----:R-:W-:Y:S01]  /*2970*/  IMAD.MOV.U32 R6, RZ, RZ, R9 ;  /* 0x000000ffff067224 */ /* 0x002fe200078e0009 */
[----:B0-----:R-:W-:Y:S05]  /*2980*/  BRA `(.L_x_8992) ;  /* 0xffffd7e000007947 */ /* 0x001fea000383ffff */
.L_x_8963:
[----:B------:R-:W-:Y:S01]  /*2990*/  MOV R10, R13 ;  /* 0x0000000d000a7202 */ /* 0x000fe20000000f00 */
[----:B------:R-:W-:Y:S01]  /*29a0*/  IMAD.MOV.U32 R9, RZ, RZ, 0x8 ;  /* 0x00000008ff097424 */ /* 0x000fe200078e00ff */
[----:B------:R-:W-:Y:S01]  /*29b0*/  MOV R12, 0xffffffff ;  /* 0xffffffff000c7802 */ /* 0x000fe20000000f00 */
[----:B------:R-:W-:Y:S01]  /*29c0*/  IMAD.MOV.U32 R11, RZ, RZ, 0x1f ;  /* 0x0000001fff0b7424 */ /* 0x000fe200078e00ff */
[----:B------:R-:W-:Y:S02]  /*29d0*/  MOV R6, 0x29f0 ;  /* 0x000029f000067802 */ /* 0x000fe40000000f00 */
[----:B------:R-:W-:Y:S05]  /*29e0*/  CALL.REL.NOINC `($__internal_221_$__cuda_sm70_shflsync_bfly_p) ;  /* 0x0000013000007944 */ /* 0x000fea0003c00000 */
[----:B01----:R-:W-:Y:S01]  /*29f0*/  FMNMX.FTZ R10, R13, R9, !PT ;  /* 0x000000090d0a7209 */ /* 0x003fe20007810000 */
[----:B------:R-:W-:Y:S01]  /*2a00*/  IMAD.MOV.U32 R9, RZ, RZ, 0x4 ;  /* 0x00000004ff097424 */ /* 0x000fe200078e00ff */
[----:B------:R-:W-:Y:S01]  /*2a10*/  MOV R12, 0xffffffff ;  /* 0xffffffff000c7802 */ /* 0x000fe20000000f00 */
[----:B------:R-:W-:Y:S01]  /*2a20*/  IMAD.MOV.U32 R11, RZ, RZ, 0x1f ;  /* 0x0000001fff0b7424 */ /* 0x000fe200078e00ff */
[----:B------:R-:W-:-:S02]  /*2a30*/  MOV R6, 0x2a50 ;  /* 0x00002a5000067802 */ /* 0x000fc40000000f00 */
        /* <DEDUP_REMOVED lines=13> */
[----:B01----:R-:W-:Y:S05]  /*2b10*/  BRA `(.L_x_8993) ;  /* 0xffffd6f000007947 */ /* 0x003fea000383ffff */
        .weak           $__internal_221_$__cuda_sm70_shflsync_bfly_p
        .type           $__internal_221_$__cuda_sm70_shflsync_bfly_p,@function
        .size           $__internal_221_$__cuda_sm70_shflsync_bfly_p,(.L_x_23388 - $__internal_221_$__cuda_sm70_shflsync_bfly_p)
$__internal_221_$__cuda_sm70_shflsync_bfly_p:
[----:B------:R-:W-:Y:S01]  /*2b20*/  IMAD.MOV.U32 R7, RZ, RZ, 0x0 ;  /* 0x00000000ff077424 */ /* 0x000fe200078e00ff */
[----:B------:R-:W-:Y:S04]  /*2b30*/  WARPSYNC R12 ;  /* 0x0000000c00007348 */ /* 0x000fe80003800000 */
[----:B------:R0:W1:Y:S01]  /*2b40*/  SHFL.BFLY PT, R9, R10, R9, R11 ;  /* 0x0c0000090a097389 */ /* 0x00006200000e000b */
[----:B------:R-:W-:Y:S05]  /*2b50*/  RET.REL.NODEC R6 `(_ZN4vllm25paged_attention_v1_kernelIthLi96ELi32ELi128ELNS_18Fp8KVCacheDataTypeE1ELb0EEEvPT_PKS2_PKT0_S8_ifPKiSA_iPKfiiiSC_SC_iiiii) ;  /* 0xffffd4a006007950 */ /* 0x000fea0003c3ffff */
.L_x_8994:
        /* <DEDUP_REMOVED lines=10> */
.L_x_23388:


//--------------------- .text._ZN4vllm25paged_attention_v1_kernelIthLi80ELi32ELi128ELNS_18Fp8KVCacheDataTypeE1ELb0EEEvPT_PKS2_PKT0_S8_ifPKiSA_iPKfiiiSC_SC_iiiii --------------------------
	.section	.text._ZN4vllm25paged_attention_v1_kernelIthLi80ELi32ELi128ELNS_18Fp8KVCacheDataTypeE1ELb0EEEvPT_PKS2_PKT0_S8_ifPKiSA_iPKfiiiSC_SC_iiiii,"ax",@progbits
	.sectioninfo	@"SHI_REGISTERS=32"
	.align	128
        .global         _ZN4vllm25paged_attention_v1_kernelIthLi80ELi32ELi128ELNS_18Fp8KVCacheDataTypeE1ELb0EEEvPT_PKS2_PKT0_S8_ifPKiSA_iPKfiiiSC_SC_iiiii
        .type           _ZN4vllm25paged_attention_v1_kernelIthLi80ELi32ELi128ELNS_18Fp8KVCacheDataTypeE1ELb0EEEvPT_PKS2_PKT0_S8_ifPKiSA_iPKfiiiSC_SC_iiiii,@function
        .size           _ZN4vllm25paged_attention_v1_kernelIthLi80ELi32ELi128ELNS_18Fp8KVCacheDataTypeE1ELb0EEEvPT_PKS2_PKT0_S8_ifPKiSA_iPKfiiiSC_SC_iiiii,(.L_x_23389 - _ZN4vllm25paged_attention_v1_kernelIthLi80ELi32ELi128ELNS_18Fp8KVCacheDataTypeE1ELb0EEEvPT_PKS2_PKT0_S8_ifPKiSA_iPKfiiiSC_SC_iiiii)
        .other          _ZN4vllm25paged_attention_v1_kernelIthLi80ELi32ELi128ELNS_18Fp8KVCacheDataTypeE1ELb0EEEvPT_PKS2_PKT0_S8_ifPKiSA_iPKfiiiSC_SC_iiiii,@"STO_CUDA_ENTRY STV_DEFAULT"
_ZN4vllm25paged_attention_v1_kernelIthLi80ELi32ELi128ELNS_18Fp8KVCacheDataTypeE1ELb0EEEvPT_PKS2_PKT0_S8_ifPKiSA_iPKfiiiSC_SC_iiiii:
.text._ZN4vllm25paged_attention_v1_kernelIthLi80ELi32ELi128ELNS_18Fp8KVCacheDataTypeE1ELb0EEEvPT_PKS2_PKT0_S8_ifPKiSA_iPKfiiiSC_SC_iiiii:
        /* <DEDUP_REMOVED lines=23> */
.L_x_9026:
        /* <DEDUP_REMOVED lines=10> */
.L_x_9027:
        /* <DEDUP_REMOVED lines=28> */
.L_x_9002:
        /* <DEDUP_REMOVED lines=11> */
.L_x_9001:
[----:B------:R-:W-:Y:S05]  /*0480*/  BSYNC B1 ;  /* 0x0000000000017941 */ /* 0x000fea0003800000 */
.L_x_9000:
        /* <DEDUP_REMOVED lines=10> */
.L_x_9005:
        /* <DEDUP_REMOVED lines=100> */
.L_x_9004:
[----:B------:R-:W-:Y:S05]  /*0b70*/  BSYNC B1 ;  /* 0x0000000000017941 */ /* 0x000fea0003800000 */
.L_x_9003:
        /* <DEDUP_REMOVED lines=55> */
.L_x_9007:
[----:B------:R-:W-:Y:S05]  /*0ef0*/  BSYNC B1 ;  /* 0x0000000000017941 */ /* 0x000fea0003800000 */
.L_x_9006:
        /* <DEDUP_REMOVED lines=26> */
.L_x_8999:
[----:B------:R-:W-:Y:S05]  /*10a0*/  BSYNC B0 ;  /* 0x0000000000007941 */ /* 0x000fea0003800000 */
.L_x_8998:
        /* <DEDUP_REMOVED lines=37> */
.L_x_9012:
        /* <DEDUP_REMOVED lines=8> */
.L_x_9011:
[----:B0-----:R-:W-:Y:S05]  /*1380*/  BSYNC B1 ;  /* 0x0000000000017941 */ /* 0x001fea0003800000 */
.L_x_9010:
        /* <DEDUP_REMOVED lines=10> */
.L_x_9015:
        /* <DEDUP_REMOVED lines=52> */
.L_x_9014:
[----:B------:R-:W-:Y:S05]  /*1770*/  BSYNC B1 ;  /* 0x0000000000017941 */ /* 0x000fea0003800000 */
.L_x_9013:
        /* <DEDUP_REMOVED lines=31> */
.L_x_9017:
[----:B------:R-:W-:Y:S05]  /*1970*/  BSYNC B1 ;  /* 0x0000000000017941 */ /* 0x000fea0003800000 */
.L_x_9016:
        /* <DEDUP_REMOVED lines=14> */
.L_x_9009:
[----:B------:R-:W-:Y:S05]  /*1a60*/  BSYNC B0 ;  /* 0x0000000000007941 */ /* 0x000fea0003800000 */
.L_x_9008:
        /* <DEDUP_REMOVED lines=36> */
.L_x_9019:
[----:B------:R-:W-:Y:S05]  /*1cb0*/  BSYNC B0 ;  /* 0x0000000000007941 */ /* 0x000fea0003800000 */
.L_x_9018:
        /* <DEDUP_REMOVED lines=23> */
.L_x_9021:
[----:B------:R-:W-:Y:S05]  /*1e30*/  BSYNC B0 ;  /* 0x0000000000007941 */ /* 0x000fea0003800000 */
.L_x_9020:
        /* <DEDUP_REMOVED lines=13> */
.L_x_9023:
[----:B------:R-:W-:Y:S05]  /*1f10*/  BSYNC B0 ;  /* 0x0000000000007941 */ /* 0x000fea0003800000 */
.L_x_9022:
        /* <DEDUP_REMOVED lines=23> */
.L_x_9025:
[----:B------:R-:W-:Y:S05]  /*2090*/  BSYNC B0 ;  /* 0x0000000000007941 */ /* 0x000fea0003800000 */
.L_x_9024:
        /* <DEDUP_REMOVED lines=87> */
.L_x_8995:
        /* <DEDUP_REMOVED lines=20> */
.L_x_8996:
[----:B------:R-:W-:Y:S01]  /*2750*/  HFMA2.MMA R11, -RZ, RZ, 0, 1.847743988037109375e-06 ;  /* 0x0000001fff0b7435 */ /* 0x000fe200000001ff */
[----:B------:R-:W-:Y:S01]  /*2760*/  MOV R10, 0xff7fffff ;  /* 0xff7fffff000a7802 */ /* 0x000fe20000000f00 */
[----:B------:R-:W-:Y:S01]  /*2770*/  IMAD.MOV.U32 R9, RZ, RZ, 0x10 ;  /* 0x00000010ff097424 */ /* 0x000fe200078e00ff */
[----:B------:R-:W-:Y:S01]  /*2780*/  MOV R6, 0x27b0 ;  /* 0x000027b000067802 */ /* 0x000fe20000000f00 */
[----:B------:R-:W-:Y:S02]  /*2790*/  IMAD.MOV.U32 R12, RZ, RZ, -0x1 ;  /* 0xffffffffff0c7424 */ /* 0x000fe400078e00ff */
[----:B------:R-:W-:Y:S05]  /*27a0*/  CALL.REL.NOINC `($__internal_222_$__cuda_sm70_shflsync_bfly_p) ;  /* 0x000001b000007944 */ /* 0x000fea0003c00000 */
[----:B-1----:R-:W-:Y:S01]  /*27b0*/  MOV R6, R9 ;  /* 0x0000000900067202 */ /* 0x002fe20000000f00 */
[----:B0-----:R-:W-:Y:S05]  /*27c0*/  BRA `(.L_x_9026) ;  /* 0xffffd9a000007947 */ /* 0x001fea000383ffff */
.L_x_8997:
[----:B------:R-:W-:Y:S01]  /*27d0*/  HFMA2.MMA R9, -RZ, RZ, 0, 4.76837158203125e-07 ;  /* 0x00000008ff097435 */ /* 0x000fe200000001ff */
[----:B------:R-:W-:Y:S01]  /*27e0*/  IMAD.MOV.U32 R10, RZ, RZ, R13 ;  /* 0x000000ffff0a7224 */ /* 0x000fe200078e000d */
[----:B------:R-:W-:Y:S01]  /*27f0*/  MOV R12, 0xffffffff ;  /* 0xffffffff000c7802 */ /* 0x000fe20000000f00 */
[----:B------:R-:W-:Y:S01]  /*2800*/  IMAD.MOV.U32 R11, RZ, RZ, 0x1f ;  /* 0x0000001fff0b7424 */ /* 0x000fe200078e00ff */
[----:B------:R-:W-:Y:S02]  /*2810*/  MOV R6, 0x2830 ;  /* 0x0000283000067802 */ /* 0x000fe40000000f00 */
[----:B------:R-:W-:Y:S05]  /*2820*/  CALL.REL.NOINC `($__internal_222_$__cuda_sm70_shflsync_bfly_p) ;  /* 0x0000013000007944 */ /* 0x000fea0003c00000 */
[----:B0-----:R-:W-:Y:S01]  /*2830*/  HFMA2.MMA R11, -RZ, RZ, 0, 1.847743988037109375e-06 ;  /* 0x0000001fff0b7435 */ /* 0x001fe200000001ff */
[----:B-1----:R-:W-:Y:S01]  /*2840*/  FMNMX.FTZ R10, R13, R9, !PT ;  /* 0x000000090d0a7209 */ /* 0x002fe20007810000 */
[----:B------:R-:W-:Y:S01]  /*2850*/  IMAD.MOV.U32 R9, RZ, RZ, 0x4 ;  /* 0x00000004ff097424 */ /* 0x000fe200078e00ff */
[----:B------:R-:W-:Y:S01]  /*2860*/  MOV R6, 0x2890 ;  /* 0x0000289000067802 */ /* 0x000fe20000000f00 */
[----:B------:R-:W-:-:S02]  /*2870*/  IMAD.MOV.U32 R12, RZ, RZ, -0x1 ;  /* 0xffffffffff0c7424 */ /* 0x000fc400078e00ff */
[----:B------:R-:W-:Y:S05]  /*2880*/  CALL.REL.NOINC `($__internal_222_$__cuda_sm70_shflsync_bfly_p) ;  /* 0x000000d000007944 */ /* 0x000fea0003c00000 */
[----:B01----:R-:W-:Y:S01]  /*2890*/  FMNMX.FTZ R10, R10, R9, !PT ;  /* 0x000000090a0a7209 */ /* 0x003fe20007810000 */
[----:B------:R-:W-:Y:S01]  /*28a0*/  IMAD.MOV.U32 R11, RZ, RZ, 0x1f ;  /* 0x0000001fff0b7424 */ /* 0x000fe200078e00ff */
[----:B------:R-:W-:-:S02]  /*28b0*/  MOV R9, 0x2 ;  /* 0x0000000200097802 */ /* 0x000fc40000000f00 */
[----:B------:R-:W-:Y:S02]  /*28c0*/  MOV R12, 0xffffffff ;  /* 0xffffffff000c7802 */ /* 0x000fe40000000f00 */
[----:B------:R-:W-:Y:S02]  /*28d0*/  MOV R6, 0x28f0 ;  /* 0x000028f000067802 */ /* 0x000fe40000000f00 */
[----:B------:R-:W-:Y:S05]  /*28e0*/  CALL.REL.NOINC `($__internal_222_$__cuda_sm70_shflsync_bfly_p) ;  /* 0x0000007000007944 */ /* 0x000fea0003c00000 */
[----:B0-----:R-:W-:Y:S01]  /*28f0*/  HFMA2.MMA R11, -RZ, RZ, 0, 1.847743988037109375e-06 ;  /* 0x0000001fff0b7435 */ /* 0x001fe200000001ff */
[----:B-1----:R-:W-:Y:S01]  /*2900*/  FMNMX.FTZ R10, R10, R9, !PT ;  /* 0x000000090a0a7209 */ /* 0x002fe20007810000 */
[----:B------:R-:W-:Y:S01]  /*2910*/  IMAD.MOV.U32 R9, RZ, RZ, 0x1 ;  /* 0x00000001ff097424 */ /* 0x000fe200078e00ff */
[----:B------:R-:W-:Y:S01]  /*2920*/  MOV R6, 0x2950 ;  /* 0x0000295000067802 */ /* 0x000fe20000000f00 */
[----:B------:R-:W-:Y:S02]  /*2930*/  IMAD.MOV.U32 R12, RZ, RZ, -0x1 ;  /* 0xffffffffff0c7424 */ /* 0x000fe400078e00ff */
[----:B------:R-:W-:Y:S05]  /*2940*/  CALL.REL.NOINC `($__internal_222_$__cuda_sm70_shflsync_bfly_p) ;  /* 0x0000001000007944 */ /* 0x000fea0003c00000 */
[----:B01----:R-:W-:Y:S05]  /*2950*/  BRA `(.L_x_9027) ;  /* 0xffffd8b000007947 */ /* 0x003fea000383ffff */
        .weak           $__internal_222_$__cuda_sm70_shflsync_bfly_p
        .type           $__internal_222_$__cuda_sm70_shflsync_bfly_p,@function
        .size           $__internal_222_$__cuda_sm70_shflsync_bfly_p,(.L_x_23389 - $__internal_222_$__cuda_sm70_shflsync_bfly_p)
$__internal_222_$__cuda_sm70_shflsync_bfly_p:
[----:B------:R-:W-:Y:S01]  /*2960*/  MOV R7, 0x0 ;  /* 0x0000000000077802 */ /* 0x000fe20000000f00 */
[----:B------:R-:W-:Y:S04]  /*2970*/  WARPSYNC R12 ;  /* 0x0000000c00007348 */ /* 0x000fe80003800000 */
[----:B------:R0:W1:Y:S01]  /*2980*/  SHFL.BFLY PT, R9, R10, R9, R11 ;  /* 0x0c0000090a097389 */ /* 0x00006200000e000b */
[----:B------:R-:W-:Y:S05]  /*2990*/  RET.REL.NODEC R6 `(_ZN4vllm25paged_attention_v1_kernelIthLi80ELi32ELi128ELNS_18Fp8KVCacheDataTypeE1ELb0EEEvPT_PKS2_PKT0_S8_ifPKiSA_iPKfiiiSC_SC_iiiii) ;  /* 0xffffd66006007950 */ /* 0x000fea0003c3ffff */
.L_x_9028:
        /* <DEDUP_REMOVED lines=14> */
.L_x_23389:


//--------------------- .text._ZN4vllm25paged_attention_v1_kernelIthLi64ELi32ELi128ELNS_18Fp8KVCacheDataTypeE1ELb0EEEvPT_PKS2_PKT0_S8_ifPKiSA_iPKfiiiSC_SC_iiiii --------------------------
	.section	.text._ZN4vllm25paged_attention_v1_kernelIthLi64ELi32ELi128ELNS_18Fp8KVCacheDataTypeE1ELb0EEEvPT_PKS2_PKT0_S8_ifPKiSA_iPKfiiiSC_SC_iiiii,"ax",@progbits
	.sectioninfo	@"SHI_REGISTERS=32"
	.align	128
        .global         _ZN4vllm25paged_attention_v1_kernelIthLi64ELi32ELi128ELNS_18Fp8KVCacheDataTypeE1ELb0EEEvPT_PKS2_PKT0_S8_ifPKiSA_iPKfiiiSC_SC_iiiii
        .type           _ZN4vllm25paged_attention_v1_kernelIthLi64ELi32ELi128ELNS_18Fp8KVCacheDataTypeE1ELb0EEEvPT_PKS2_PKT0_S8_ifPKiSA_iPKfiiiSC_SC_iiiii,@function
        .size           _ZN4vllm25paged_attention_v1_kernelIthLi64ELi32ELi128ELNS_18Fp8KVCacheDataTypeE1ELb0EEEvPT_PKS2_PKT0_S8_ifPKiSA_iPKfiiiSC_SC_iiiii,(.L_x_23390 - _ZN4vllm25paged_attention_v1_kernelIthLi64ELi32ELi128ELNS_18Fp8KVCacheDataTypeE1ELb0EEEvPT_PKS2_PKT0_S8_ifPKiSA_iPKfiiiSC_SC_iiiii)
        .other          _ZN4vllm25paged_attention_v1_kernelIthLi64ELi32ELi128ELNS_18Fp8KVCacheDataTypeE1ELb0EEEvPT_PKS2_PKT0_S8_ifPKiSA_iPKfiiiSC_SC_iiiii,@"STO_CUDA_ENTRY STV_DEFAULT"
_ZN4vllm25paged_attention_v1_kernelIthLi64ELi32ELi128ELNS_18Fp8KVCacheDataTypeE1ELb0EEEvPT_PKS2_PKT0_S8_ifPKiSA_iPKfiiiSC_SC_iiiii:
.text._ZN4vllm25paged_attention_v1_kernelIthLi64ELi32ELi128ELNS_18Fp8KVCacheDataTypeE1ELb0EEEvPT_PKS2_PKT0_S8_ifPKiSA_iPKfiiiSC_SC_iiiii:
        /* <DEDUP_REMOVED lines=23> */
.L_x_9056:
        /* <DEDUP_REMOVED lines=10> */
.L_x_9057:
        /* <DEDUP_REMOVED lines=28> */
.L_x_9036:
        /* <DEDUP_REMOVED lines=11> */
.L_x_9035:
[----:B------:R-:W-:Y:S05]  /*0480*/  BSYNC B1 ;  /* 0x0000000000017941 */ /* 0x000fea0003800000 */
.L_x_9034:
        /* <DEDUP_REMOVED lines=10> */
.L_x_9039:
        /* <DEDUP_REMOVED lines=100> */
.L_x_9038:
[----:B------:R-:W-:Y:S05]  /*0b70*/  BSYNC B1 ;  /* 0x0000000000017941 */ /* 0x000fea0003800000 */
.L_x_9037:
        /* <DEDUP_REMOVED lines=55> */
.L_x_9041:
[----:B------:R-:W-:Y:S05]  /*0ef0*/  BSYNC B1 ;  /* 0x0000000000017941 */ /* 0x000fea0003800000 */
.L_x_9040:
        /* <DEDUP_REMOVED lines=26> */
.L_x_9033:
[----:B------:R-:W-:Y:S05]  /*10a0*/  BSYNC B0 ;  /* 0x0000000000007941 */ /* 0x000fea0003800000 */
.L_x_9032:
        /* <DEDUP_REMOVED lines=37> */
.L_x_9046:
        /* <DEDUP_REMOVED lines=8> */
.L_x_9045:
[----:B0-----:R-:W-:Y:S05]  /*1380*/  BSYNC B1 ;  /* 0x0000000000017941 */ /* 0x001fea0003800000 */
.L_x_9044:
        /* <DEDUP_REMOVED lines=10> */
.L_x_9049:
        /* <DEDUP_REMOVED lines=52> */
.L_x_9048:
[----:B------:R-:W-:Y:S05]  /*1770*/  BSYNC B1 ;  /* 0x0000000000017941 */ /* 0x000fea0003800000 */
.L_x_9047:
        /* <DEDUP_REMOVED lines=31> */
.L_x_9051:
[----:B------:R-:W-:Y:S05]  /*1970*/  BSYNC B1 ;  /* 0x0000000000017941 */ /* 0x000fea0003800000 */
.L_x_9050:
        /* <DEDUP_REMOVED lines=14> */
.L_x_9043:
[----:B------:R-:W-:Y:S05]  /*1a60*/  BSYNC B0 ;  /* 0x0000000000007941 */ /* 0x000fea0003800000 */
.L_x_9042:
        /* <DEDUP_REMOVED lines=49> */
.L_x_9053:
[----:B0-----:R-:W-:Y:S05]  /*1d80*/  BSYNC B0 ;  /* 0x0000000000007941 */ /* 0x001fea0003800000 */
.L_x_9052:
        /* <DEDUP_REMOVED lines=28> */
.L_x_9055:
[----:B0-----:R-:W-:Y:S05]  /*1f50*/  BSYNC B0 ;  /* 0x0000000000007941 */ /* 0x001fea0003800000 */
.L_x_9054:
        /* <DEDUP_REMOVED lines=72> */
.L_x_9029:
        /* <DEDUP_REMOVED lines=20> */
.L_x_9030:
[----:B------:R-:W-:Y:S01]  /*2520*/  HFMA2.MMA R11, -RZ, RZ, 0, 1.847743988037109375e-06 ;  /* 0x0000001fff0b7435 */ /* 0x000fe200000001ff */
[----:B------:R-:W-:Y:S01]  /*2530*/  MOV R10, 0xff7fffff ;  /* 0xff7fffff000a7802 */ /* 0x000fe20000000f00 */
[----:B------:R-:W-:Y:S01]  /*2540*/  IMAD.MOV.U32 R9, RZ, RZ, 0x10 ;  /* 0x00000010ff097424 */ /* 0x000fe200078e00ff */
[----:B------:R-:W-:Y:S01]  /*2550*/  MOV R6, 0x2580 ;  /* 0x0000258000067802 */ /* 0x000fe20000000f00 */
[----:B------:R-:W-:Y:S02]  /*2560*/  IMAD.MOV.U32 R12, RZ, RZ, -0x1 ;  /* 0xffffffffff0c7424 */ /* 0x000fe400078e00ff */
[----:B------:R-:W-:Y:S05]  /*2570*/  CALL.REL.NOINC `($__internal_223_$__cuda_sm70_shflsync_bfly_p) ;  /* 0x000001b000007944 */ /* 0x000fea0003c00000 */
[----:B-1----:R-:W-:Y:S01]  /*2580*/  MOV R6, R9 ;  /* 0x0000000900067202 */ /* 0x002fe20000000f00 */
[----:B0-----:R-:W-:Y:S05]  /*2590*/  BRA `(.L_x_9056) ;  /* 0xffffdbd000007947 */ /* 0x001fea000383ffff */
.L_x_9031:
[----:B------:R-:W-:Y:S01]  /*25a0*/  HFMA2.MMA R9, -RZ, RZ, 0, 4.76837158203125e-07 ;  /* 0x00000008ff097435 */ /* 0x000fe200000001ff */
[----:B------:R-:W-:Y:S01]  /*25b0*/  IMAD.MOV.U32 R10, RZ, RZ, R13 ;  /* 0x000000ffff0a7224 */ /* 0x000fe200078e000d */
[----:B------:R-:W-:Y:S01]  /*25c0*/  MOV R12, 0xffffffff ;  /* 0xffffffff000c7802 */ /* 0x000fe20000000f00 */
[----:B------:R-:W-:Y:S01]  /*25d0*/  IMAD.MOV.U32 R11, RZ, RZ, 0x1f ;  /* 0x0000001fff0b7424 */ /* 0x000fe200078e00ff */
[----:B------:R-:W-:Y:S02]  /*25e0*/  MOV R6, 0x2600 ;  /* 0x0000260000067802 */ /* 0x000fe40000000f00 */
[----:B------:R-:W-:Y:S05]  /*25f0*/  CALL.REL.NOINC `($__internal_223_$__cuda_sm70_shflsync_bfly_p) ;  /* 0x0000013000007944 */ /* 0x000fea0003c00000 */
[----:B0-----:R-:W-:Y:S01]  /*2600*/  HFMA2.MMA R11, -RZ, RZ, 0, 1.847743988037109375e-06 ;  /* 0x0000001fff0b7435 */ /* 0x001fe200000001ff */
[----:B-1----:R-:W-:Y:S01]  /*2610*/  FMNMX.FTZ R10, R13, R9, !PT ;  /* 0x000000090d0a7209 */ /* 0x002fe20007810000 */
[----:B------:R-:W-:Y:S01]  /*2620*/  IMAD.MOV.U32 R9, RZ, RZ, 0x4 ;  /* 0x00000004ff097424 */ /* 0x000fe200078e00ff */
[----:B------:R-:W-:Y:S01]  /*2630*/  MOV R6, 0x2660 ;  /* 0x0000266000067802 */ /* 0x000fe20000000f00 */
[----:B------:R-:W-:-:S02]  /*2640*/  IMAD.MOV.U32 R12, RZ, RZ, -0x1 ;  /* 0xffffffffff0c7424 */ /* 0x000fc400078e00ff */
[----:B------:R-:W-:Y:S05]  /*2650*/  CALL.REL.NOINC `($__internal_223_$__cuda_sm70_shflsync_bfly_p) ;  /* 0x000000d000007944 */ /* 0x000fea0003c00000 */
[----:B01----:R-:W-:Y:S01]  /*2660*/  FMNMX.FTZ R10, R10, R9, !PT ;  /* 0x000000090a0a7209 */ /* 0x003fe20007810000 */
[----:B------:R-:W-:Y:S01]  /*2670*/  IMAD.MOV.U32 R11, RZ, RZ, 0x1f ;  /* 0x0000001fff0b7424 */ /* 0x000fe200078e00ff */
[----:B------:R-:W-:-:S02]  /*2680*/  MOV R9, 0x2 ;  /* 0x0000000200097802 */ /* 0x000fc40000000f00 */
[----:B------:R-:W-:Y:S02]  /*2690*/  MOV R12, 0xffffffff ;  /* 0xffffffff000c7802 */ /* 0x000fe40000000f00 */
[----:B------:R-:W-:Y:S02]  /*26a0*/  MOV R6, 0x26c0 ;  /* 0x000026c000067802 */ /* 0x000fe40000000f00 */
[----:B------:R-:W-:Y:S05]  /*26b0*/  CALL.REL.NOINC `($__internal_223_$__cuda_sm70_shflsync_bfly_p) ;  /* 0x0000007000007944 */ /* 0x000fea0003c00000 */
[----:B0-----:R-:W-:Y:S01]  /*26c0*/  HFMA2.MMA R11, -RZ, RZ, 0, 1.847743988037109375e-06 ;  /* 0x0000001fff0b7435 */ /* 0x001fe200000001ff */
[----:B-1----:R-:W-:Y:S01]  /*26d0*/  FMNMX.FTZ R10, R10, R9, !PT ;  /* 0x000000090a0a7209 */ /* 0x002fe20007810000 */
[----:B------:R-:W-:Y:S01]  /*26e0*/  IMAD.MOV.U32 R9, RZ, RZ, 0x1 ;  /* 0x00000001ff097424 */ /* 0x000fe200078e00ff */
[----:B------:R-:W-:Y:S01]  /*26f0*/  MOV R6, 0x2720 ;  /* 0x0000272000067802 */ /* 0x000fe20000000f00 */
[----:B------:R-:W-:Y:S02]  /*2700*/  IMAD.MOV.U32 R12, RZ, RZ, -0x1 ;  /* 0xffffffffff0c7424 */ /* 0x000fe400078e00ff */
[----:B------:R-:W-:Y:S05]  /*2710*/  CALL.REL.NOINC `($__internal_223_$__cuda_sm70_shflsync_bfly_p) ;  /* 0x0000001000007944 */ /* 0x000fea0003c00000 */
[----:B01----:R-:W-:Y:S05]  /*2720*/  BRA `(.L_x_9057) ;  /* 0xffffdae000007947 */ /* 0x003fea000383ffff */
        .weak           $__internal_223_$__cuda_sm70_shflsync_bfly_p
        .type           $__internal_223_$__cuda_sm70_shflsync_bfly_p,@function
        .size           $__internal_223_$__cuda_sm70_shflsync_bfly_p,(.L_x_23390 - $__internal_223_$__cuda_sm70_shflsync_bfly_p)
$__internal_223_$__cuda_sm70_shflsync_bfly_p:
[----:B------:R-:W-:Y:S01]  /*2730*/  MOV R7, 0x0 ;  /* 0x0000000000077802 */ /* 0x000fe20000000f00 */
[----:B------:R-:W-:Y:S04]  /*2740*/  WARPSYNC R12 ;  /* 0x0000000c00007348 */ /* 0x000fe80003800000 */
[----:B------:R0:W1:Y:S01]  /*2750*/  SHFL.BFLY PT, R9, R10, R9, R11 ;  /* 0x0c0000090a097389 */ /* 0x00006200000e000b */
[----:B------:R-:W-:Y:S05]  /*2760*/  RET.REL.NODEC R6 `(_ZN4vllm25paged_attention_v1_kernelIthLi64ELi32ELi128ELNS_18Fp8KVCacheDataTypeE1ELb0EEEvPT_PKS2_PKT0_S8_ifPKiSA_iPKfiiiSC_SC_iiiii) ;  /* 0xffffd89006007950 */ /* 0x000fea0003c3ffff */
.L_x_9058:
        /* <DEDUP_REMOVED lines=9> */
.L_x_23390:


//--------------------- .text._ZN4vllm25paged_attention_v1_kernelIthLi32ELi32ELi128ELNS_18Fp8KVCacheDataTypeE1ELb0EEEvPT_PKS2_PKT0_S8_ifPKiSA_iPKfiiiSC_SC_iiiii --------------------------
	.section	.text._ZN4vllm25paged_attention_v1_kernelIthLi32ELi32ELi128ELNS_18Fp8KVCacheDataTypeE1ELb0EEEvPT_PKS2_PKT0_S8_ifPKiSA_iPKfiiiSC_SC_iiiii,"ax",@progbits
	.sectioninfo	@"SHI_REGISTERS=32"
	.align	128
        .global         _ZN4vllm25paged_attention_v1_kernelIthLi32ELi32ELi128ELNS_18Fp8KVCacheDataTypeE1ELb0EEEvPT_PKS2_PKT0_S8_ifPKiSA_iPKfiiiSC_SC_iiiii
        .type           _ZN4vllm25paged_attention_v1_kernelIthLi32ELi32ELi128ELNS_18Fp8KVCacheDataTypeE1ELb0EEEvPT_PKS2_PKT0_S8_ifPKiSA_iPKfiiiSC_SC_iiiii,@function
        .size           _ZN4vllm25paged_attention_v1_kernelIthLi32ELi32ELi128ELNS_18Fp8KVCacheDataTypeE1ELb0EEEvPT_PKS2_PKT0_S8_ifPKiSA_iPKfiiiSC_SC_iiiii,(.L_x_23391 - _ZN4vllm25paged_attention_v1_kernelIthLi32ELi32ELi128ELNS_18Fp8KVCacheDataTypeE1ELb0EEEvPT_PKS2_PKT0_S8_ifPKiSA_iPKfiiiSC_SC_iiiii)
        .other          _ZN4vllm25paged_attention_v1_kernelIthLi32ELi32ELi128ELNS_18Fp8KVCacheDataTypeE1ELb0EEEvPT_PKS2_PKT0_S8_ifPKiSA_iPKfiiiSC_SC_iiiii,@"STO_CUDA_ENTRY STV_DEFAULT"
_ZN4vllm25paged_attention_v1_kernelIthLi32ELi32ELi128ELNS_18Fp8KVCacheDataTypeE1ELb0EEEvPT_PKS2_PKT0_S8_ifPKiSA_iPKfiiiSC_SC_iiiii:
.text._ZN4vllm25paged_attention_v1_kernelIthLi32ELi32ELi128ELNS_18Fp8KVCacheDataTypeE1ELb0EEEvPT_PKS2_PKT0_S8_ifPKiSA_iPKfiiiSC_SC_iiiii:
        /* <DEDUP_REMOVED lines=23> */
.L_x_9084:
        /* <DEDUP_REMOVED lines=10> */
.L_x_9085:
        /* <DEDUP_REMOVED lines=28> */
.L_x_9066:
        /* <DEDUP_REMOVED lines=11> */
.L_x_9065:
[----:B------:R-:W-:Y:S05]  /*0480*/  BSYNC B1 ;  /* 0x0000000000017941 */ /* 0x000fea0003800000 */
.L_x_9064:
        /* <DEDUP_REMOVED lines=10> */
.L_x_9069:
        /* <DEDUP_REMOVED lines=100> */
.L_x_9068:
[----:B------:R-:W-:Y:S05]  /*0b70*/  BSYNC B1 ;  /* 0x0000000000017941 */ /* 0x000fea0003800000 */
.L_x_9067:
        /* <DEDUP_REMOVED lines=55> */
.L_x_9071:
[----:B------:R-:W-:Y:S05]  /*0ef0*/  BSYNC B1 ;  /* 0x0000000000017941 */ /* 0x000fea0003800000 */
.L_x_9070:
        /* <DEDUP_REMOVED lines=26> */
.L_x_9063:
[----:B------:R-:W-:Y:S05]  /*10a0*/  BSYNC B0 ;  /* 0x0000000000007941 */ /* 0x000fea0003800000 */
.L_x_9062:
        /* <DEDUP_REMOVED lines=36> */
.L_x_9076:
        /* <DEDUP_REMOVED lines=8> */
.L_x_9075:
[----:B0-----:R-:W-:Y:S05]  /*1370*/  BSYNC B1 ;  /* 0x0000000000017941 */ /* 0x001fea0003800000 */
.L_x_9074:
        /* <DEDUP_REMOVED lines=10> */
.L_x_9079:
        /* <DEDUP_REMOVED lines=52> */
.L_x_9078:
[----:B------:R-:W-:Y:S05]  /*1760*/  BSYNC B1 ;  /* 0x0000000000017941 */ /* 0x000fea0003800000 */
.L_x_9077:
        /* <DEDUP_REMOVED lines=31> */
.L_x_9081:
[----:B------:R-:W-:Y:S05]  /*1960*/  BSYNC B1 ;  /* 0x0000000000017941 */ /* 0x000fea0003800000 */
.L_x_9080:
        /* <DEDUP_REMOVED lines=14> */
.L_x_9073:
[----:B------:R-:W-:Y:S05]  /*1a50*/  BSYNC B0 ;  /* 0x0000000000007941 */ /* 0x000fea0003800000 */
.L_x_9072:
        /* <DEDUP_REMOVED lines=48> */
.L_x_9083:
[----:B0-----:R-:W-:Y:S05]  /*1d60*/  BSYNC B0 ;  /* 0x0000000000007941 */ /* 0x001fea0003800000 */
.L_x_9082:
        /* <DEDUP_REMOVED lines=44> */
.L_x_9059:
        /* <DEDUP_REMOVED lines=20> */
.L_x_9060:
[----:B------:R-:W-:Y:S01]  /*2170*/  HFMA2.MMA R11, -RZ, RZ, 0, 1.847743988037109375e-06 ;  /* 0x0000001fff0b7435 */ /* 0x000fe200000001ff */
[----:B------:R-:W-:Y:S01]  /*2180*/  MOV R10, 0xff7fffff ;  /* 0xff7fffff000a7802 */ /* 0x000fe20000000f00 */
[----:B------:R-:W-:Y:S01]  /*2190*/  IMAD.MOV.U32 R9, RZ, RZ, 0x10 ;  /* 0x00000010ff097424 */ /* 0x000fe200078e00ff */
[----:B------:R-:W-:Y:S02]  /*21a0*/  MOV R12, 0xffffffff ;  /* 0xffffffff000c7802 */ /* 0x000fe40000000f00 */
[----:B------:R-:W-:Y:S02]  /*21b0*/  MOV R6, 0x21d0 ;  /* 0x000021d000067802 */ /* 0x000fe40000000f00 */
[----:B------:R-:W-:Y:S05]  /*21c0*/  CALL.REL.NOINC `($__internal_224_$__cuda_sm70_shflsync_bfly_p) ;  /* 0x000001b000007944 */ /* 0x000fea0003c00000 */
[----:B-1----:R-:W-:Y:S01]  /*21d0*/  IMAD.MOV.U32 R6, RZ, RZ, R9 ;  /* 0x000000ffff067224 */ /* 0x002fe200078e0009 */
[----:B0-----:R-:W-:Y:S05]  /*21e0*/  BRA `(.L_x_9084) ;  /* 0xffffdf8000007947 */ /* 0x001fea000383ffff */
.L_x_9061:
[----:B------:R-:W-:Y:S01]  /*21f0*/  HFMA2.MMA R9, -RZ, RZ, 0, 4.76837158203125e-07 ;  /* 0x00000008ff097435 */ /* 0x000fe200000001ff */
[----:B------:R-:W-:Y:S01]  /*2200*/  MOV R10, R13 ;  /* 0x0000000d000a7202 */ /* 0x000fe20000000f00 */
[----:B------:R-:W-:Y:S01]  /*2210*/  IMAD.MOV.U32 R11, RZ, RZ, 0x1f ;  /* 0x0000001fff0b7424 */ /* 0x000fe200078e00ff */
[----:B------:R-:W-:Y:S02]  /*2220*/  MOV R12, 0xffffffff ;  /* 0xffffffff000c7802 */ /* 0x000fe40000000f00 */
[----:B------:R-:W-:-:S02]  /*2230*/  MOV R6, 0x2250 ;  /* 0x0000225000067802 */ /* 0x000fc40000000f00 */
[----:B------:R-:W-:Y:S05]  /*2240*/  CALL.REL.NOINC `($__internal_224_$__cuda_sm70_shflsync_bfly_p) ;  /* 0x0000013000007944 */ /* 0x000fea0003c00000 */
[----:B01----:R-:W-:Y:S01]  /*2250*/  FMNMX.FTZ R10, R13, R9, !PT ;  /* 0x000000090d0a7209 */ /* 0x003fe20007810000 */
[----:B------:R-:W-:Y:S01]  /*2260*/  HFMA2.MMA R9, -RZ, RZ, 0, 2.384185791015625e-07 ;  /* 0x00000004ff097435 */ /* 0x000fe200000001ff */
[----:B------:R-:W-:Y:S01]  /*2270*/  IMAD.MOV.U32 R11, RZ, RZ, 0x1f ;  /* 0x0000001fff0b7424 */ /* 0x000fe200078e00ff */
[----:B------:R-:W-:-:S02]  /*2280*/  MOV R12, 0xffffffff ;  /* 0xffffffff000c7802 */ /* 0x000fc40000000f00 */
[----:B------:R-:W-:Y:S02]  /*2290*/  MOV R6, 0x22b0 ;  /* 0x000022b000067802 */ /* 0x000fe40000000f00 */
[----:B------:R-:W-:Y:S05]  /*22a0*/  CALL.REL.NOINC `($__internal_224_$__cuda_sm70_shflsync_bfly_p) ;  /* 0x000000d000007944 */ /* 0x000fea0003c00000 */
[----:B01----:R-:W-:Y:S01]  /*22b0*/  FMNMX.FTZ R10, R10, R9, !PT ;  /* 0x000000090a0a7209 */ /* 0x003fe20007810000 */
[----:B------:R-:W-:Y:S01]  /*22c0*/  HFMA2.MMA R9, -RZ, RZ, 0, 1.1920928955078125e-07 ;  /* 0x00000002ff097435 */ /* 0x000fe200000001ff */
[----:B------:R-:W-:Y:S01]  /*22d0*/  IMAD.MOV.U32 R11, RZ, RZ, 0x1f ;  /* 0x0000001fff0b7424 */ /* 0x000fe200078e00ff */
[----:B------:R-:W-:Y:S02]  /*22e0*/  MOV R12, 0xffffffff ;  /* 0xffffffff000c7802 */ /* 0x000fe40000000f00 */
[----:B------:R-:W-:Y:S02]  /*22f0*/  MOV R6, 0x2310 ;  /* 0x0000231000067802 */ /* 0x000fe40000000f00 */
[----:B------:R-:W-:Y:S05]  /*2300*/  CALL.REL.NOINC `($__internal_224_$__cuda_sm70_shflsync_bfly_p) ;  /* 0x0000007000007944 */ /* 0x000fea0003c00000 */
[----:B01----:R-:W-:Y:S01]  /*2310*/  FMNMX.FTZ R10, R10, R9, !PT ;  /* 0x000000090a0a7209 */ /* 0x003fe20007810000 */
[----:B------:R-:W-:Y:S01]  /*2320*/  HFMA2.MMA R9, -RZ, RZ, 0, 5.9604644775390625e-08 ;  /* 0x00000001ff097435 */ /* 0x000fe200000001ff */
[----:B------:R-:W-:Y:S01]  /*2330*/  IMAD.MOV.U32 R11, RZ, RZ, 0x1f ;  /* 0x0000001fff0b7424 */ /* 0x000fe200078e00ff */
[----:B------:R-:W-:Y:S02]  /*2340*/  MOV R12, 0xffffffff ;  /* 0xffffffff000c7802 */ /* 0x000fe40000000f00 */
[----:B------:R-:W-:-:S02]  /*2350*/  MOV R6, 0x2370 ;  /* 0x0000237000067802 */ /* 0x000fc40000000f00 */
[----:B------:R-:W-:Y:S05]  /*2360*/  CALL.REL.NOINC `($__internal_224_$__cuda_sm70_shflsync_bfly_p) ;  /* 0x0000001000007944 */ /* 0x000fea0003c00000 */
[----:B01----:R-:W-:Y:S05]  /*2370*/  BRA `(.L_x_9085) ;  /* 0xffffde9000007947 */ /* 0x003fea000383ffff */
        .weak           $__internal_224_$__cuda_sm70_shflsync_bfly_p
        .type           $__internal_224_$__cuda_sm70_shflsync_bfly_p,@function
        .size           $__internal_224_$__cuda_sm70_shflsync_bfly_p,(.L_x_23391 - $__internal_224_$__cuda_sm70_shflsync_bfly_p)
$__internal_224_$__cuda_sm70_shflsync_bfly_p:
[----:B------:R-:W-:Y:S01]  /*2380*/  HFMA2.MMA R7, -RZ, RZ, 0, 0 ;  /* 0x00000000ff077435 */ /* 0x000fe200000001ff */
[----:B------:R-:W-:Y:S04]  /*2390*/  WARPSYNC R12 ;  /* 0x0000000c00007348 */ /* 0x000fe80003800000 */
[----:B------:R0:W1:Y:S01]  /*23a0*/  SHFL.BFLY PT, R9, R10, R9, R11 ;  /* 0x0c0000090a097389 */ /* 0x00006200000e000b */
[----:B------:R-:W-:Y:S05]  /*23b0*/  RET.REL.NODEC R6 `(_ZN4vllm25paged_attention_v1_kernelIthLi32ELi32ELi128ELNS_18Fp8KVCacheDataTypeE1ELb0EEEvPT_PKS2_PKT0_S8_ifPKiSA_iPKfiiiSC_SC_iiiii) ;  /* 0xffffdc4006007950 */ /* 0x000fea0003c3ffff */
.L_x_9086:
        /* <DEDUP_REMOVED lines=12> */
.L_x_23391:


//--------------------- .text._ZN4vllm25paged_attention_v1_kernelIthLi256ELi32ELi128ELNS_18Fp8KVCacheDataTypeE1ELb1EEEvPT_PKS2_PKT0_S8_ifPKiSA_iPKfiiiSC_SC_iiiii --------------------------
	.section	.text._ZN4vllm25paged_attention_v1_kernelIthLi256ELi32ELi128ELNS_18Fp8KVCacheDataTypeE1ELb1EEEvPT_PKS2_PKT0_S8_ifPKiSA_iPKfiiiSC_SC_iiiii,"ax",@progbits
	.sectioninfo	@"SHI_REGISTERS=50"
	.align	128
        .global         _ZN4vllm25paged_attention_v1_kernelIthLi256ELi32ELi128ELNS_18Fp8KVCacheDataTypeE1ELb1EEEvPT_PKS2_PKT0_S8_ifPKiSA_iPKfiiiSC_SC_iiiii
        .type           _ZN4vllm25paged_attention_v1_kernelIthLi256ELi32ELi128ELNS_18Fp8KVCacheDataTypeE1ELb1EEEvPT_PKS2_PKT0_S8_ifPKiSA_iPKfiiiSC_SC_iiiii,@function
        .size           _ZN4vllm25paged_attention_v1_kernelIthLi256ELi32ELi128ELNS_18Fp8KVCacheDataTypeE1ELb1EEEvPT_PKS2_PKT0_S8_ifPKiSA_iPKfiiiSC_SC_iiiii,(.L_x_23392 - _ZN4vllm25paged_attention_v1_kernelIthLi256ELi32ELi128ELNS_18Fp8KVCacheDataTypeE1ELb1EEEvPT_PKS2_PKT0_S8_ifPKiSA_iPKfiiiSC_SC_iiiii)
        .other          _ZN4vllm25paged_attention_v1_kernelIthLi256ELi32ELi128ELNS_18Fp8KVCacheDataTypeE1ELb1EEEvPT_PKS2_PKT0_S8_ifPKiSA_iPKfiiiSC_SC_iiiii,@"STO_CUDA_ENTRY STV_DEFAULT"
_ZN4vllm25paged_attention_v1_kernelIthLi256ELi32ELi128ELNS_18Fp8KVCacheDataTypeE1ELb1EEEvPT_PKS2_PKT0_S8_ifPKiSA_iPKfiiiSC_SC_iiiii:
.text._ZN4vllm25paged_attention_v1_kernelIthLi256ELi32ELi128ELNS_18Fp8KVCacheDataTypeE1ELb1EEEvPT_PKS2_PKT0_S8_ifPKiSA_iPKfiiiSC_SC_iiiii:
        /* <DEDUP_REMOVED lines=111> */
.L_x_9087:
[----:B--2---:R-:W-:Y:S02]  /*06f0*/  ULDC UR4, c[0x0][0xc] ;  /* 0x0000030000047ab9 */ /* 0x004fe40000000800 */
[----:B------:R-:W-:Y:S02]  /*0700*/  ULDC UR5, c[0x0][0x1c8] ;  /* 0x0000720000057ab9 */ /* 0x000fe40000000800 */
[----:B------:R-:W-:-:S03]  /*0710*/  UIMAD UR4, UR4, UR5, UR41 ;  /* 0x00000005040472a4 */ /* 0x000fc6000f8e0229 */
[----:B------:R-:W-:Y:S02]  /*0720*/  ULDC UR5, c[0x0][0x1d8] ;  /* 0x0000760000057ab9 */ /* 0x000fe40000000800 */
[----:B------:R-:W-:-:S06]  /*0730*/  UIMAD UR4, UR4, UR5, URZ ;  /* 0x00000005040472a4 */ /* 0x000fcc000f8e023f */
[----:B------:R-:W-:Y:S02]  /*0740*/  MOV R2, UR4 ;  /* 0x0000000400027c02 */ /* 0x000fe40008000f00 */
.L_x_9088:
        /* <DEDUP_REMOVED lines=18> */
.L_x_9092:
        /* <DEDUP_REMOVED lines=36> */
.L_x_9090:
[----:B------:R-:W-:Y:S05]  /*0ab0*/  BSYNC B7 ;  /* 0x0000000000077941 */ /* 0x000fea0003800000 */
.L_x_9089:
[----:B------:R-:W-:Y:S05]  /*0ac0*/  BRA.DIV ~URZ, `(.L_x_9093) ;  /* 0x00003f427f007947 */ /* 0x000fea000b800000 */
[----:B------:R-:W-:-:S05]  /*0ad0*/  IMAD.MOV.U32 R3, RZ, RZ, -0x800001 ;  /* 0xff7fffffff037424 */ /* 0x000fca00078e00ff */
.L_x_9129:
        /* <DEDUP_REMOVED lines=10> */
.L_x_9130:
        /* <DEDUP_REMOVED lines=28> */
.L_x_9099:
        /* <DEDUP_REMOVED lines=11> */
.L_x_9098:
[----:B------:R-:W-:Y:S05]  /*0df0*/  BSYNC B1 ;  /* 0x0000000000017941 */ /* 0x000fea0003800000 */
.L_x_9097:
        /* <DEDUP_REMOVED lines=11> */
.L_x_9102:
        /* <DEDUP_REMOVED lines=100> */
.L_x_9101:
[----:B------:R-:W-:Y:S05]  /*14f0*/  BSYNC B1 ;  /* 0x0000000000017941 */ /* 0x000fea0003800000 */
.L_x_9100:
        /* <DEDUP_REMOVED lines=55> */
.L_x_9104:
[----:B------:R-:W-:Y:S05]  /*1870*/  BSYNC B1 ;  /* 0x0000000000017941 */ /* 0x000fea0003800000 */
.L_x_9103:
        /* <DEDUP_REMOVED lines=26> */
.L_x_9096:
[----:B------:R-:W-:Y:S05]  /*1a20*/  BSYNC B0 ;  /* 0x0000000000007941 */ /* 0x000fea0003800000 */
.L_x_9095:
        /* <DEDUP_REMOVED lines=37> */
.L_x_9109:
        /* <DEDUP_REMOVED lines=8> */
.L_x_9108:
[----:B01----:R-:W-:Y:S05]  /*1d00*/  BSYNC B1 ;  /* 0x0000000000017941 */ /* 0x003fea0003800000 */
.L_x_9107:
        /* <DEDUP_REMOVED lines=11> */
.L_x_9112:
        /* <DEDUP_REMOVED lines=52> */
.L_x_9111:
[----:B------:R-:W-:Y:S05]  /*2100*/  BSYNC B1 ;  /* 0x0000000000017941 */ /* 0x000fea0003800000 */
.L_x_9110:
        /* <DEDUP_REMOVED lines=31> */
.L_x_9114:
[----:B------:R-:W-:Y:S05]  /*2300*/  BSYNC B1 ;  /* 0x0000000000017941 */ /* 0x000fea0003800000 */
.L_x_9113:
        /* <DEDUP_REMOVED lines=14> */
.L_x_9106:
[----:B------:R-:W-:Y:S05]  /*23f0*/  BSYNC B0 ;  /* 0x0000000000007941 */ /* 0x000fea0003800000 */
.L_x_9105:
        /* <DEDUP_REMOVED lines=26> */
.L_x_9118:
        /* <DEDUP_REMOVED lines=33> */
.L_x_9116:
[----:B------:R-:W-:Y:S05]  /*27b0*/  BSYNC B6 ;  /* 0x0000000000067941 */ /* 0x000fea0003800000 */
.L_x_9115:
[----:B------:R-:W-:Y:S05]  /*27c0*/  BRA.DIV ~URZ, `(.L_x_9119) ;  /* 0x000024627f007947 */ /* 0x000fea000b800000 */
[----:B------:R-:W-:-:S04]  /*27d0*/  IMAD.MOV.U32 R0, RZ, RZ, RZ ;  /* 0x000000ffff007224 */ /* 0x000fc800078e00ff */
.L_x_9131:
        /* <DEDUP_REMOVED lines=22> */
.L_x_9132:
        /* <DEDUP_REMOVED lines=45> */
.L_x_9122:
[----:B------:R-:W-:Y:S05]  /*2c10*/  BSYNC B0 ;  /* 0x0000000000007941 */ /* 0x000fea0003800000 */
.L_x_9121:
        /* <DEDUP_REMOVED lines=71> */
.L_x_9124:
[----:B------:R-:W-:Y:S05]  /*3090*/  BSYNC B0 ;  /* 0x0000000000007941 */ /* 0x000fea0003800000 */
.L_x_9123:
        /* <DEDUP_REMOVED lines=41> */
.L_x_9126:
[----:B------:R-:W-:Y:S05]  /*3330*/  BSYNC B0 ;  /* 0x0000000000007941 */ /* 0x000fea0003800000 */
.L_x_9125:
        /* <DEDUP_REMOVED lines=72> */
.L_x_9128:
[----:B------:R-:W-:Y:S05]  /*37c0*/  BSYNC B0 ;  /* 0x0000000000007941 */ /* 0x000fea0003800000 */
.L_x_9127:
        /* <DEDUP_REMOVED lines=253> */
.L_x_9091:
        /* <DEDUP_REMOVED lines=19> */
.L_x_9117:
        /* <DEDUP_REMOVED lines=20> */
.L_x_9093:
[----:B------:R-:W-:Y:S01]  /*4a10*/  IMAD.MOV.U32 R13, RZ, RZ, -0x800001 ;  /* 0xff7fffffff0d7424 */ /* 0x000fe200078e00ff */
[----:B------:R-:W-:Y:S01]  /*4a20*/  MOV R40, 0xffffffff ;  /* 0xffffffff00287802 */ /* 0x000fe20000000f00 */
[----:B------:R-:W-:Y:S01]  /*4a30*/  IMAD.MOV.U32 R38, RZ, RZ, 0x10 ;  /* 0x00000010ff267424 */ /* 0x000fe200078e00ff */
[----:B------:R-:W-:Y:S01]  /*4a40*/  MOV R36, 0x4a70 ;  /* 0x00004a7000247802 */ /* 0x000fe20000000f00 */
[----:B------:R-:W-:Y:S02]  /*4a50*/  IMAD.MOV.U32 R39, RZ, RZ, 0x1f ;  /* 0x0000001fff277424 */ /* 0x000fe400078e00ff */
[----:B------:R-:W-:Y:S05]  /*4a60*/  CALL.REL.NOINC `($__internal_225_$__cuda_sm70_shflsync_bfly_p) ;  /* 0x00001be000007944 */ /* 0x000fea0003c00000 */
[----:B-1----:R-:W-:Y:S01]  /*4a70*/  IMAD.MOV.U32 R3, RZ, RZ, R38 ;  /* 0x000000ffff037224 */ /* 0x002fe200078e0026 */
[----:B0-----:R-:W-:Y:S05]  /*4a80*/  BRA `(.L_x_9129) ;  /* 0xffffc05000007947 */ /* 0x001fea000383ffff */
.L_x_9094:
[----:B------:R-:W-:Y:S01]  /*4a90*/  IMAD.MOV.U32 R38, RZ, RZ, 0x8 ;  /* 0x00000008ff267424 */ /* 0x000fe200078e00ff */
[----:B------:R-:W-:Y:S01]  /*4aa0*/  MOV R36, 0x4ae0 ;  /* 0x00004ae000247802 */ /* 0x000fe20000000f00 */
[----:B------:R-:W-:Y:S02]  /*4ab0*/  IMAD.MOV.U32 R39, RZ, RZ, 0x1f ;  /* 0x0000001fff277424 */ /* 0x000fe400078e00ff */
[----:B------:R-:W-:Y:S02]  /*4ac0*/  IMAD.MOV.U32 R40, RZ, RZ, -0x1 ;  /* 0xffffffffff287424 */ /* 0x000fe400078e00ff */
[----:B------:R-:W-:Y:S05]  /*4ad0*/  CALL.REL.NOINC `($__internal_225_$__cuda_sm70_shflsync_bfly_p) ;  /* 0x00001b7000007944 */ /* 0x000fea0003c00000 */
[----:B01----:R-:W-:Y:S01]  /*4ae0*/  FMNMX.FTZ R13, R13, R38, !PT ;  /* 0x000000260d0d7209 */ /* 0x003fe20007810000 */
[----:B------:R-:W-:Y:S01]  /*4af0*/  HFMA2.MMA R38, -RZ, RZ, 0, 2.384185791015625e-07 ;  /* 0x00000004ff267435 */ /* 0x000fe200000001ff */
[----:B------:R-:W-:Y:S01]  /*4b00*/  IMAD.MOV.U32 R39, RZ, RZ, 0x1f ;  /* 0x0000001fff277424 */ /* 0x000fe200078e00ff */
[----:B------:R-:W-:Y:S01]  /*4b10*/  MOV R36, 0x4b40 ;  /* 0x00004b4000247802 */ /* 0x000fe20000000f00 */
[----:B------:R-:W-:-:S03]  /*4b20*/  IMAD.MOV.U32 R40, RZ, RZ, -0x1 ;  /* 0xffffffffff287424 */ /* 0x000fc600078e00ff */
[----:B------:R-:W-:Y:S05]  /*4b30*/  CALL.REL.NOINC `($__internal_225_$__cuda_sm70_shflsync_bfly_p) ;  /* 0x00001b1000007944 */ /* 0x000fea0003c00000 */
[----:B01----:R-:W-:Y:S01]  /*4b40*/  FMNMX.FTZ R13, R13, R38, !PT ;  /* 0x000000260d0d7209 */ /* 0x003fe20007810000 */
[----:B------:R-:W-:Y:S01]  /*4b50*/  IMAD.MOV.U32 R38, RZ, RZ, 0x2 ;  /* 0x00000002ff267424 */ /* 0x000fe200078e00ff */
[----:B------:R-:W-:Y:S01]  /*4b60*/  MOV R40, 0xffffffff ;  /* 0xffffffff00287802 */ /* 0x000fe20000000f00 */
[----:B------:R-:W-:Y:S01]  /*4b70*/  IMAD.MOV.U32 R39, RZ, RZ, 0x1f ;  /* 0x0000001fff277424 */ /* 0x000fe200078e00ff */
[----:B------:R-:W-:-:S02]  /*4b80*/  MOV R36, 0x4ba0 ;  /* 0x00004ba000247802 */ /* 0x000fc40000000f00 */
[----:B------:R-:W-:Y:S05]  /*4b90*/  CALL.REL.NOINC `($__internal_225_$__cuda_sm70_shflsync_bfly_p) ;  /* 0x00001ab000007944 */ /* 0x000fea0003c00000 */
[----:B-1----:R-:W-:Y:S01]  /*4ba0*/  FMNMX.FTZ R5, R13, R38, !PT ;  /* 0x000000260d057209 */ /* 0x002fe20007810000 */
[----:B------:R-:W-:Y:S01]  /*4bb0*/  IMAD.MOV.U32 R38, RZ, RZ, 0x1 ;  /* 0x00000001ff267424 */ /* 0x000fe200078e00ff */
[----:B------:R-:W-:Y:S01]  /*4bc0*/  MOV R36, 0x4c10 ;  /* 0x00004c1000247802 */ /* 0x000fe20000000f00 */
[----:B0-----:R-:W-:-:S02]  /*4bd0*/  IMAD.MOV.U32 R39, RZ, RZ, 0x1f ;  /* 0x0000001fff277424 */ /* 0x001fc400078e00ff */
[----:B------:R-:W-:Y:S02]  /*4be0*/  IMAD.MOV.U32 R40, RZ, RZ, -0x1 ;  /* 0xffffffffff287424 */ /* 0x000fe400078e00ff */
[----:B------:R-:W-:Y:S02]  /*4bf0*/  IMAD.MOV.U32 R13, RZ, RZ, R5 ;  /* 0x000000ffff0d7224 */ /* 0x000fe400078e0005 */
[----:B------:R-:W-:Y:S05]  /*4c00*/  CALL.REL.NOINC `($__internal_225_$__cuda_sm70_shflsync_bfly_p) ;  /* 0x00001a4000007944 */ /* 0x000fea0003c00000 */
[----:B-1----:R-:W-:Y:S01]  /*4c10*/  MOV R8, R38 ;  /* 0x0000002600087202 */ /* 0x002fe20000000f00 */
[----:B0-----:R-:W-:Y:S05]  /*4c20*/  BRA `(.L_x_9130) ;  /* 0xffffbf5000007947 */ /* 0x001fea000383ffff */
.L_x_9119:
[----:B------:R-:W-:Y:S01]  /*4c30*/  IMAD.MOV.U32 R13, RZ, RZ, RZ ;  /* 0x000000ffff0d7224 */ /* 0x000fe200078e00ff */
[----:B------:R-:W-:Y:S01]  /*4c40*/  MOV R36, 0x4c90 ;  /* 0x00004c9000247802 */ /* 0x000fe20000000f00 */
[----:B------:R-:W-:Y:S02]  /*4c50*/  IMAD.MOV.U32 R38, RZ, RZ, 0x2 ;  /* 0x00000002ff267424 */ /* 0x000fe400078e00ff */
[----:B------:R-:W-:Y:S02]  /*4c60*/  IMAD.MOV.U32 R39, RZ, RZ, 0x1f ;  /* 0x0000001fff277424 */ /* 0x000fe400078e00ff */
[----:B------:R-:W-:Y:S02]  /*4c70*/  IMAD.MOV.U32 R40, RZ, RZ, -0x1 ;  /* 0xffffffffff287424 */ /* 0x000fe400078e00ff */
[----:B0-----:R-:W-:Y:S05]  /*4c80*/  CALL.REL.NOINC `($__internal_225_$__cuda_sm70_shflsync_bfly_p) ;  /* 0x000019c000007944 */ /* 0x001fea0003c00000 */
[----:B-1----:R-:W-:Y:S01]  /*4c90*/  MOV R0, R38 ;  /* 0x0000002600007202 */ /* 0x002fe20000000f00 */
[----:B0-----:R-:W-:Y:S05]  /*4ca0*/  BRA `(.L_x_9131) ;  /* 0xffffdb3000007947 */ /* 0x001fea000383ffff */
.L_x_9120:
[----:B------:R-:W-:Y:S01]  /*4cb0*/  IMAD.MOV.U32 R38, RZ, RZ, 0x1 ;  /* 0x00000001ff267424 */ /* 0x000fe200078e00ff */
[----:B------:R-:W-:Y:S01]  /*4cc0*/  MOV R36, 0x4d00 ;  /* 0x00004d0000247802 */ /* 0x000fe20000000f00 */
[----:B------:R-:W-:-:S02]  /*4cd0*/  IMAD.MOV.U32 R39, RZ, RZ, 0x1f ;  /* 0x0000001fff277424 */ /* 0x000fc400078e00ff */
[----:B------:R-:W-:Y:S02]  /*4ce0*/  IMAD.MOV.U32 R40, RZ, RZ, -0x1 ;  /* 0xffffffffff287424 */ /* 0x000fe400078e00ff */
[----:B0-----:R-:W-:Y:S05]  /*4cf0*/  CALL.REL.NOINC `($__internal_225_$__cuda_sm70_shflsync_bfly_p) ;  /* 0x0000195000007944 */ /* 0x001fea0003c00000 */
[----:B-1----:R-:W-:Y:S01]  /*4d00*/  FADD.FTZ R35, R13, R38 ;  /* 0x000000260d237221 */ /* 0x002fe20000010000 */
[----:B0-----:R-:W-:Y:S01]  /*4d10*/  HFMA2.MMA R13, -RZ, RZ, 0, 0 ;  /* 0x00000000ff0d7435 */ /* 0x001fe200000001ff */
[----:B------:R-:W-:Y:S01]  /*4d20*/  IMAD.MOV.U32 R38, RZ, RZ, 0x2 ;  /* 0x00000002ff267424 */ /* 0x000fe200078e00ff */
[----:B------:R-:W-:Y:S01]  /*4d30*/  MOV R36, 0x4d70 ;  /* 0x00004d7000247802 */ /* 0x000fe20000000f00 */
[----:B------:R-:W-:Y:S02]  /*4d40*/  IMAD.MOV.U32 R39, RZ, RZ, 0x1f ;  /* 0x0000001fff277424 */ /* 0x000fe400078e00ff */
[----:B------:R-:W-:Y:S02]  /*4d50*/  IMAD.MOV.U32 R40, RZ, RZ, -0x1 ;  /* 0xffffffffff287424 */ /* 0x000fe400078e00ff */
[----:B------:R-:W-:Y:S05]  /*4d60*/  CALL.REL.NOINC `($__internal_225_$__cuda_sm70_shflsync_bfly_p) ;  /* 0x000018e000007944 */ /* 0x000fea0003c00000 */
[----:B01----:R-:W-:Y:S01]  /*4d70*/  FADD.FTZ R13, RZ, R38 ;  /* 0x00000026ff0d7221 */ /* 0x003fe20000010000 */
[----:B------:R-:W-:Y:S01]  /*4d80*/  MOV R38, 0x1 ;  /* 0x0000000100267802 */ /* 0x000fe20000000f00 */
[----:B------:R-:W-:Y:S01]  /*4d90*/  IMAD.MOV.U32 R39, RZ, RZ, 0x1f ;  /* 0x0000001fff277424 */ /* 0x000fe200078e00ff */
[----:B------:R-:W-:Y:S01]  /*4da0*/  MOV R36, 0x4dd0 ;  /* 0x00004dd000247802 */ /* 0x000fe20000000f00 */
[----:B------:R-:W-:-:S02]  /*4db0*/  IMAD.MOV.U32 R40, RZ, RZ, -0x1 ;  /* 0xffffffffff287424 */ /* 0x000fc400078e00ff */
[----:B------:R-:W-:Y:S05]  /*4dc0*/  CALL.REL.NOINC `($__internal_225_$__cuda_sm70_shflsync_bfly_p) ;  /* 0x0000188000007944 */ /* 0x000fea0003c00000 */
[----:B-1----:R-:W-:Y:S01]  /*4dd0*/  FADD.FTZ R32, R13, R38 ;  /* 0x000000260d207221 */ /* 0x002fe20000010000 */
[----:B------:R-:W-:Y:S01]  /*4de0*/  HFMA2.MMA R38, -RZ, RZ, 0, 1.1920928955078125e-07 ;  /* 0x00000002ff267435 */ /* 0x000fe200000001ff */
[----:B0-----:R-:W-:Y:S01]  /*4df0*/  IMAD.MOV.U32 R13, RZ, RZ, RZ ;  /* 0x000000ffff0d7224 */ /* 0x001fe200078e00ff */
[----:B------:R-:W-:Y:S01]  /*4e00*/  MOV R36, 0x4e40 ;  /* 0x00004e4000247802 */ /* 0x000fe20000000f00 */
[----:B------:R-:W-:-:S02]  /*4e10*/  IMAD.MOV.U32 R39, RZ, RZ, 0x1f ;  /* 0x0000001fff277424 */ /* 0x000fc400078e00ff */
[----:B------:R-:W-:Y:S02]  /*4e20*/  IMAD.MOV.U32 R40, RZ, RZ, -0x1 ;  /* 0xffffffffff287424 */ /* 0x000fe400078e00ff */
[----:B------:R-:W-:Y:S05]  /*4e30*/  CALL.REL.NOINC `($__internal_225_$__cuda_sm70_shflsync_bfly_p) ;  /* 0x0000181000007944 */ /* 0x000fea0003c00000 */
[----:B01----:R-:W-:Y:S01]  /*4e40*/  FADD.FTZ R13, RZ, R38 ;  /* 0x00000026ff0d7221 */ /* 0x003fe20000010000 */
[----:B------:R-:W-:Y:S01]  /*4e50*/  MOV R39, 0x1f ;  /* 0x0000001f00277802 */ /* 0x000fe20000000f00 */
[----:B------:R-:W-:Y:S01]  /*4e60*/  IMAD.MOV.U32 R38, RZ, RZ, 0x1 ;  /* 0x00000001ff267424 */ /* 0x000fe200078e00ff */
[----:B------:R-:W-:Y:S01]  /*4e70*/  MOV R36, 0x4ea0 ;  /* 0x00004ea000247802 */ /* 0x000fe20000000f00 */
[----:B------:R-:W-:Y:S02]  /*4e80*/  IMAD.MOV.U32 R40, RZ, RZ, -0x1 ;  /* 0xffffffffff287424 */ /* 0x000fe400078e00ff */
[----:B------:R-:W-:Y:S05]  /*4e90*/  CALL.REL.NOINC `($__internal_225_$__cuda_sm70_shflsync_bfly_p) ;  /* 0x000017b000007944 */ /* 0x000fea0003c00000 */
[----:B0-----:R-:W-:Y:S01]  /*4ea0*/  HFMA2.MMA R39, -RZ, RZ, 0, 1.847743988037109375e-06 ;  /* 0x0000001fff277435 */ /* 0x001fe200000001ff */
[----:B-1----:R-:W-:Y:S01]  /*4eb0*/  FADD.FTZ R33, R13, R38 ;  /* 0x000000260d217221 */ /* 0x002fe20000010000 */
[----:B------:R-:W-:Y:S01]  /*4ec0*/  MOV R36, 0x4f10 ;  /* 0x00004f1000247802 */ /* 0x000fe20000000f00 */
[----:B------:R-:W-:Y:S02]  /*4ed0*/  IMAD.MOV.U32 R13, RZ, RZ, RZ ;  /* 0x000000ffff0d7224 */ /* 0x000fe400078e00ff */
[----:B------:R-:W-:Y:S02]  /*4ee0*/  IMAD.MOV.U32 R38, RZ, RZ, 0x2 ;  /* 0x00000002ff267424 */ /* 0x000fe400078e00ff */
[----:B------:R-:W-:-:S02]  /*4ef0*/  IMAD.MOV.U32 R40, RZ, RZ, -0x1 ;  /* 0xffffffffff287424 */ /* 0x000fc400078e00ff */
[----:B------:R-:W-:Y:S05]  /*4f00*/  CALL.REL.NOINC `($__internal_225_$__cuda_sm70_shflsync_bfly_p) ;  /* 0x0000174000007944 */ /* 0x000fea0003c00000 */
[----:B01----:R-:W-:Y:S01]  /*4f10*/  FADD.FTZ R13, RZ, R38 ;  /* 0x00000026ff0d7221 */ /* 0x003fe20000010000 */
[----:B------:R-:W-:Y:S01]  /*4f20*/  MOV R40, 0xffffffff ;  /* 0xffffffff00287802 */ /* 0x000fe20000000f00 */
[----:B------:R-:W-:Y:S01]  /*4f30*/  IMAD.MOV.U32 R38, RZ, RZ, 0x1 ;  /* 0x00000001ff267424 */ /* 0x000fe200078e00ff */
[----:B------:R-:W-:Y:S01]  /*4f40*/  MOV R36, 0x4f70 ;  /* 0x00004f7000247802 */ /* 0x000fe20000000f00 */
[----:B------:R-:W-:-:S02]  /*4f50*/  IMAD.MOV.U32 R39, RZ, RZ, 0x1f ;  /* 0x0000001fff277424 */ /* 0x000fc400078e00ff */
[----:B------:R-:W-:Y:S05]  /*4f60*/  CALL.REL.NOINC `($__internal_225_$__cuda_sm70_shflsync_bfly_p) ;  /* 0x000016e000007944 */ /* 0x000fea0003c00000 */
[----:B-1----:R-:W-:Y:S01]  /*4f70*/  FADD.FTZ R34, R13, R38 ;  /* 0x000000260d227221 */ /* 0x002fe20000010000 */
[----:B0-----:R-:W-:Y:S01]  /*4f80*/  MOV R40, 0xffffffff ;  /* 0xffffffff00287802 */ /* 0x001fe20000000f00 */
[----:B------:R-:W-:Y:S01]  /*4f90*/  IMAD.MOV.U32 R13, RZ, RZ, RZ ;  /* 0x000000ffff0d7224 */ /* 0x000fe200078e00ff */
[----:B------:R-:W-:Y:S01]  /*4fa0*/  MOV R36, 0x4fe0 ;  /* 0x00004fe000247802 */ /* 0x000fe20000000f00 */
[----:B------:R-:W-:-:S02]  /*4fb0*/  IMAD.MOV.U32 R38, RZ, RZ, 0x2 ;  /* 0x00000002ff267424 */ /* 0x000fc400078e00ff */
[----:B------:R-:W-:Y:S02]  /*4fc0*/  IMAD.MOV.U32 R39, RZ, RZ, 0x1f ;  /* 0x0000001fff277424 */ /* 0x000fe400078e00ff */
[----:B------:R-:W-:Y:S05]  /*4fd0*/  CALL.REL.NOINC `($__internal_225_$__cuda_sm70_shflsync_bfly_p) ;  /* 0x0000167000007944 */ /* 0x000fea0003c00000 */
[----:B01----:R-:W-:Y:S01]  /*4fe0*/  FADD.FTZ R13, RZ, R38 ;  /* 0x00000026ff0d7221 */ /* 0x003fe20000010000 */
[----:B------:R-:W-:Y:S01]  /*4ff0*/  MOV R36, 0x5040 ;  /* 0x0000504000247802 */ /* 0x000fe20000000f00 */
[----:B------:R-:W-:Y:S02]  /*5000*/  IMAD.MOV.U32 R38, RZ, RZ, 0x1 ;  /* 0x00000001ff267424 */ /* 0x000fe400078e00ff */
[----:B------:R-:W-:Y:S02]  /*5010*/  IMAD.MOV.U32 R39, RZ, RZ, 0x1f ;  /* 0x0000001fff277424 */ /* 0x000fe400078e00ff */
[----:B------:R-:W-:Y:S02]  /*5020*/  IMAD.MOV.U32 R40, RZ, RZ, -0x1 ;  /* 0xffffffffff287424 */ /* 0x000fe400078e00ff */
[----:B------:R-:W-:Y:S05]  /*5030*/  CALL.REL.NOINC `($__internal_225_$__cuda_sm70_shflsync_bfly_p) ;  /* 0x0000161000007944 */ /* 0x000fea0003c00000 */
[----:B-1----:R-:W-:Y:S01]  /*5040*/  FADD.FTZ R31, R13, R38 ;  /* 0x000000260d1f7221 */ /* 0x002fe20000010000 */
[----:B0-----:R-:W-:Y:S01]  /*5050*/  HFMA2.MMA R13, -RZ, RZ, 0, 0 ;  /* 0x00000000ff0d7435 */ /* 0x001fe200000001ff */
[----:B------:R-:W-:Y:S01]  /*5060*/  IMAD.MOV.U32 R38, RZ, RZ, 0x2 ;  /* 0x00000002ff267424 */ /* 0x000fe200078e00ff */
        /* <DEDUP_REMOVED lines=10> */
[----:B-1----:R-:W-:Y:S01]  /*5110*/  FADD.FTZ R30, R13, R38 ;  /* 0x000000260d1e7221 */ /* 0x002fe20000010000 */
[----:B------:R-:W-:Y:S01]  /*5120*/  HFMA2.MMA R38, -RZ, RZ, 0, 1.1920928955078125e-07 ;  /* 0x00000002ff267435 */ /* 0x000fe200000001ff */
[----:B0-----:R-:W-:Y:S01]  /*5130*/  IMAD.MOV.U32 R13, RZ, RZ, RZ ;  /* 0x000000ffff0d7224 */ /* 0x001fe200078e00ff */
[----:B------:R-:W-:Y:S01]  /*5140*/  MOV R36, 0x5180 ;  /* 0x0000518000247802 */ /* 0x000fe20000000f00 */
[----:B------:R-:W-:Y:S02]  /*5150*/  IMAD.MOV.U32 R39, RZ, RZ, 0x1f ;  /* 0x0000001fff277424 */ /* 0x000fe400078e00ff */
[----:B------:R-:W-:-:S02]  /*5160*/  IMAD.MOV.U32 R40, RZ, RZ, -0x1 ;  /* 0xffffffffff287424 */ /* 0x000fc400078e00ff */
[----:B------:R-:W-:Y:S05]  /*5170*/  CALL.REL.NOINC `($__internal_225_$__cuda_sm70_shflsync_bfly_p) ;  /* 0x000014d000007944 */ /* 0x000fea0003c00000 */
[----:B01----:R-:W-:Y:S01]  /*5180*/  FADD.FTZ R13, RZ, R38 ;  /* 0x00000026ff0d7221 */ /* 0x003fe20000010000 */
[----:B------:R-:W-:Y:S01]  /*5190*/  MOV R39, 0x1f ;  /* 0x0000001f00277802 */ /* 0x000fe20000000f00 */
[----:B------:R-:W-:Y:S01]  /*51a0*/  IMAD.MOV.U32 R38, RZ, RZ, 0x1 ;  /* 0x00000001ff267424 */ /* 0x000fe200078e00ff */
[----:B------:R-:W-:Y:S01]  /*51b0*/  MOV R36, 0x51e0 ;  /* 0x000051e000247802 */ /* 0x000fe20000000f00 */
[----:B------:R-:W-:-:S02]  /*51c0*/  IMAD.MOV.U32 R40, RZ, RZ, -0x1 ;  /* 0xffffffffff287424 */ /* 0x000fc400078e00ff */
[----:B------:R-:W-:Y:S05]  /*51d0*/  CALL.REL.NOINC `($__internal_225_$__cuda_sm70_shflsync_bfly_p) ;  /* 0x0000147000007944 */ /* 0x000fea0003c00000 */
[----:B0-----:R-:W-:Y:S01]  /*51e0*/  HFMA2.MMA R39, -RZ, RZ, 0, 1.847743988037109375e-06 ;  /* 0x0000001fff277435 */ /* 0x001fe200000001ff */
[----:B-1----:R-:W-:Y:S01]  /*51f0*/  FADD.FTZ R29, R13, R38 ;  /* 0x000000260d1d7221 */ /* 0x002fe20000010000 */
[----:B------:R-:W-:Y:S01]  /*5200*/  MOV R36, 0x5250 ;  /* 0x0000525000247802 */ /* 0x000fe20000000f00 */
[----:B------:R-:W-:-:S02]  /*5210*/  IMAD.MOV.U32 R13, RZ, RZ, RZ ;  /* 0x000000ffff0d7224 */ /* 0x000fc400078e00ff */
[----:B------:R-:W-:Y:S02]  /*5220*/  IMAD.MOV.U32 R38, RZ, RZ, 0x2 ;  /* 0x00000002ff267424 */ /* 0x000fe400078e00ff */
[----:B------:R-:W-:Y:S02]  /*5230*/  IMAD.MOV.U32 R40, RZ, RZ, -0x1 ;  /* 0xffffffffff287424 */ /* 0x000fe400078e00ff */
[----:B------:R-:W-:Y:S05]  /*5240*/  CALL.REL.NOINC `($__internal_225_$__cuda_sm70_shflsync_bfly_p) ;  /* 0x0000140000007944 */ /* 0x000fea0003c00000 */
[----:B01----:R-:W-:Y:S01]  /*5250*/  FADD.FTZ R13, RZ, R38 ;  /* 0x00000026ff0d7221 */ /* 0x003fe20000010000 */
[----:B------:R-:W-:Y:S01]  /*5260*/  MOV R40, 0xffffffff ;  /* 0xffffffff00287802 */ /* 0x000fe20000000f00 */
[----:B------:R-:W-:Y:S01]  /*5270*/  IMAD.MOV.U32 R38, RZ, RZ, 0x1 ;  /* 0x00000001ff267424 */ /* 0x000fe200078e00ff */
[----:B------:R-:W-:Y:S01]  /*5280*/  MOV R36, 0x52b0 ;  /* 0x000052b000247802 */ /* 0x000fe20000000f00 */
[----:B------:R-:W-:Y:S02]  /*5290*/  IMAD.MOV.U32 R39, RZ, RZ, 0x1f ;  /* 0x0000001fff277424 */ /* 0x000fe400078e00ff */
        /* <DEDUP_REMOVED lines=313> */
[----:B-1----:R-:W-:Y:S01]  /*6630*/  IMAD.MOV.U32 R36, RZ, RZ, R38 ;  /* 0x000000ffff247224 */ /* 0x002fe200078e0026 */
[----:B0-----:R-:W-:Y:S05]  /*6640*/  BRA `(.L_x_9132) ;  /* 0xffffc2f000007947 */ /* 0x001fea000383ffff */
        .weak           $__internal_225_$__cuda_sm70_shflsync_bfly_p
        .type           $__internal_225_$__cuda_sm70_shflsync_bfly_p,@function
        .size           $__internal_225_$__cuda_sm70_shflsync_bfly_p,(.L_x_23392 - $__internal_225_$__cuda_sm70_shflsync_bfly_p)
$__internal_225_$__cuda_sm70_shflsync_bfly_p:
[----:B------:R-:W-:Y:S01]  /*6650*/  IMAD.MOV.U32 R37, RZ, RZ, 0x0 ;  /* 0x00000000ff257424 */ /* 0x000fe200078e00ff */
[----:B------:R-:W-:Y:S04]  /*6660*/  WARPSYNC R40 ;  /* 0x0000002800007348 */ /* 0x000fe80003800000 */
[----:B------:R0:W1:Y:S01]  /*6670*/  SHFL.BFLY PT, R38, R13, R38, R39 ;  /* 0x0c0000260d267389 */ /* 0x00006200000e0027 */
[----:B------:R-:W-:Y:S05]  /*6680*/  RET.REL.NODEC R36 `(_ZN4vllm25paged_attention_v1_kernelIthLi256ELi32ELi128ELNS_18Fp8KVCacheDataTypeE1ELb1EEEvPT_PKS2_PKT0_S8_ifPKiSA_iPKfiiiSC_SC_iiiii) ;  /* 0xffff997024007950 */ /* 0x000fea0003c3ffff */
.L_x_9133:
        /* <DEDUP_REMOVED lines=15> */
.L_x_23392:


//--------------------- .text._ZN4vllm25paged_attention_v1_kernelIthLi192ELi32ELi128ELNS_18Fp8KVCacheDataTypeE1ELb1EEEvPT_PKS2_PKT0_S8_ifPKiSA_iPKfiiiSC_SC_iiiii --------------------------
	.section	.text._ZN4vllm25paged_attention_v1_kernelIthLi192ELi32ELi128ELNS_18Fp8KVCacheDataTypeE1ELb1EEEvPT_PKS2_PKT0_S8_ifPKiSA_iPKfiiiSC_SC_iiiii,"ax",@progbits
	.sectioninfo	@"SHI_REGISTERS=49"
	.align	128
        .global         _ZN4vllm25paged_attention_v1_kernelIthLi192ELi32ELi128ELNS_18Fp8KVCacheDataTypeE1ELb1EEEvPT_PKS2_PKT0_S8_ifPKiSA_iPKfiiiSC_SC_iiiii
        .type           _ZN4vllm25paged_attention_v1_kernelIthLi192ELi32ELi128ELNS_18Fp8KVCacheDataTypeE1ELb1EEEvPT_PKS2_PKT0_S8_ifPKiSA_iPKfiiiSC_SC_iiiii,@function
        .size           _ZN4vllm25paged_attention_v1_kernelIthLi192ELi32ELi128ELNS_18Fp8KVCacheDataTypeE1ELb1EEEvPT_PKS2_PKT0_S8_ifPKiSA_iPKfiiiSC_SC_iiiii,(.L_x_23393 - _ZN4vllm25paged_attention_v1_kernelIthLi192ELi32ELi128ELNS_18Fp8KVCacheDataTypeE1ELb1EEEvPT_PKS2_PKT0_S8_ifPKiSA_iPKfiiiSC_SC_iiiii)
        .other          _ZN4vllm25paged_attention_v1_kernelIthLi192ELi32ELi128ELNS_18Fp8KVCacheDataTypeE1ELb1EEEvPT_PKS2_PKT0_S8_ifPKiSA_iPKfiiiSC_SC_iiiii,@"STO_CUDA_ENTRY STV_DEFAULT"
_ZN4vllm25paged_attention_v1_kernelIthLi192ELi32ELi128ELNS_18Fp8KVCacheDataTypeE1ELb1EEEvPT_PKS2_PKT0_S8_ifPKiSA_iPKfiiiSC_SC_iiiii:
.text._ZN4vllm25paged_attention_v1_kernelIthLi192ELi32ELi128ELNS_18Fp8KVCacheDataTypeE1ELb1EEEvPT_PKS2_PKT0_S8_ifPKiSA_iPKfiiiSC_SC_iiiii:
        /* <DEDUP_REMOVED lines=105> */
.L_x_9134:
[----:B---3--:R-:W-:-:S05]  /*0690*/  MOV R3, c[0x0][0xc] ;  /* 0x0000030000037a02 */ /* 0x008fca0000000f00 */
[----:B------:R-:W-:-:S04]  /*06a0*/  IMAD R3, R3, c[0x0][0x1c8], R12 ;  /* 0x0000720003037a24 */ /* 0x000fc800078e020c */
[----:B------:R-:W-:-:S03]  /*06b0*/  IMAD R3, R3, c[0x0][0x1d8], RZ ;  /* 0x0000760003037a24 */ /* 0x000fc600078e02ff */
.L_x_9135:
        /* <DEDUP_REMOVED lines=18> */
.L_x_9139:
        /* <DEDUP_REMOVED lines=36> */
.L_x_9137:
[----:B------:R-:W-:Y:S05]  /*0a20*/  BSYNC B7 ;  /* 0x0000000000077941 */ /* 0x000fea0003800000 */
.L_x_9136:
[----:B------:R-:W-:Y:S05]  /*0a30*/  BRA.DIV ~URZ, `(.L_x_9140) ;  /* 0x000037227f007947 */ /* 0x000fea000b800000 */
[----:B------:R-:W-:-:S04]  /*0a40*/  MOV R5, 0xff7fffff ;  /* 0xff7fffff00057802 */ /* 0x000fc80000000f00 */
.L_x_9176:
        /* <DEDUP_REMOVED lines=10> */
.L_x_9177:
        /* <DEDUP_REMOVED lines=28> */
.L_x_9146:
        /* <DEDUP_REMOVED lines=11> */
.L_x_9145:
[----:B------:R-:W-:Y:S05]  /*0d60*/  BSYNC B1 ;  /* 0x0000000000017941 */ /* 0x000fea0003800000 */
.L_x_9144:
        /* <DEDUP_REMOVED lines=10> */
.L_x_9149:
        /* <DEDUP_REMOVED lines=100> */
.L_x_9148:
[----:B------:R-:W-:Y:S05]  /*1450*/  BSYNC B1 ;  /* 0x0000000000017941 */ /* 0x000fea0003800000 */
.L_x_9147:
        /* <DEDUP_REMOVED lines=55> */
.L_x_9151:
[----:B------:R-:W-:Y:S05]  /*17d0*/  BSYNC B1 ;  /* 0x0000000000017941 */ /* 0x000fea0003800000 */
.L_x_9150:
        /* <DEDUP_REMOVED lines=26> */
.L_x_9143:
[----:B------:R-:W-:Y:S05]  /*1980*/  BSYNC B0 ;  /* 0x0000000000007941 */ /* 0x000fea0003800000 */
.L_x_9142:
        /* <DEDUP_REMOVED lines=36> */
.L_x_9156:
        /* <DEDUP_REMOVED lines=8> */
.L_x_9155:
[----:B0-----:R-:W-:Y:S05]  /*1c50*/  BSYNC B1 ;  /* 0x0000000000017941 */ /* 0x001fea0003800000 */
.L_x_9154:
        /* <DEDUP_REMOVED lines=10> */
.L_x_9159:
        /* <DEDUP_REMOVED lines=52> */
.L_x_9158:
[----:B------:R-:W-:Y:S05]  /*2040*/  BSYNC B1 ;  /* 0x0000000000017941 */ /* 0x000fea0003800000 */
.L_x_9157:
        /* <DEDUP_REMOVED lines=31> */
.L_x_9161:
[----:B------:R-:W-:Y:S05]  /*2240*/  BSYNC B1 ;  /* 0x0000000000017941 */ /* 0x000fea0003800000 */
.L_x_9160:
        /* <DEDUP_REMOVED lines=14> */
.L_x_9153:
[----:B------:R-:W-:Y:S05]  /*2330*/  BSYNC B0 ;  /* 0x0000000000007941 */ /* 0x000fea0003800000 */
.L_x_9152:
        /* <DEDUP_REMOVED lines=27> */
.L_x_9165:
        /* <DEDUP_REMOVED lines=33> */
.L_x_9163:
[----:B------:R-:W-:Y:S05]  /*2700*/  BSYNC B6 ;  /* 0x0000000000067941 */ /* 0x000fea0003800000 */
.L_x_9162:
[----:B------:R-:W-:Y:S05]  /*2710*/  BRA.DIV ~URZ, `(.L_x_9166) ;  /* 0x00001c627f007947 */ /* 0x000fea000b800000 */
[----:B------:R-:W-:-:S04]  /*2720*/  IMAD.MOV.U32 R0, RZ, RZ, RZ ;  /* 0x000000ffff007224 */ /* 0x000fc800078e00ff */
.L_x_9178:
        /* <DEDUP_REMOVED lines=18> */
.L_x_9179:
        /* <DEDUP_REMOVED lines=43> */
.L_x_9169:
[----:B------:R-:W-:Y:S05]  /*2b00*/  BSYNC B0 ;  /* 0x0000000000007941 */ /* 0x000fea0003800000 */
.L_x_9168:
        /* <DEDUP_REMOVED lines=51> */
.L_x_9171:
[----:B------:R-:W-:Y:S05]  /*2e40*/  BSYNC B0 ;  /* 0x0000000000007941 */ /* 0x000fea0003800000 */
.L_x_9170:
        /* <DEDUP_REMOVED lines=27> */
.L_x_9173:
[----:B------:R-:W-:Y:S05]  /*3000*/  BSYNC B0 ;  /* 0x0000000000007941 */ /* 0x000fea0003800000 */
.L_x_9172:
        /* <DEDUP_REMOVED lines=51> */
.L_x_9175:
[----:B------:R-:W-:Y:S05]  /*3340*/  BSYNC B0 ;  /* 0x0000000000007941 */ /* 0x000fea0003800000 */
.L_x_9174:
        /* <DEDUP_REMOVED lines=186> */
.L_x_9138:
        /* <DEDUP_REMOVED lines=19> */
.L_x_9164:
        /* <DEDUP_REMOVED lines=20> */
.L_x_9140:
[----:B------:R-:W-:Y:S01]  /*4160*/  IMAD.MOV.U32 R31, RZ, RZ, -0x800001 ;  /* 0xff7fffffff1f7424 */ /* 0x000fe200078e00ff */
[----:B------:R-:W-:Y:S01]  /*4170*/  MOV R33, 0x1f ;  /* 0x0000001f00217802 */ /* 0x000fe20000000f00 */
[----:B------:R-:W-:Y:S01]  /*4180*/  IMAD.MOV.U32 R32, RZ, RZ, 0x10 ;  /* 0x00000010ff207424 */ /* 0x000fe200078e00ff */
[----:B------:R-:W-:Y:S01]  /*4190*/  MOV R16, 0x41c0 ;  /* 0x000041c000107802 */ /* 0x000fe20000000f00 */
[----:B------:R-:W-:Y:S02]  /*41a0*/  IMAD.MOV.U32 R34, RZ, RZ, -0x1 ;  /* 0xffffffffff227424 */ /* 0x000fe400078e00ff */
[----:B------:R-:W-:Y:S05]  /*41b0*/  CALL.REL.NOINC `($__internal_226_$__cuda_sm70_shflsync_bfly_p) ;  /* 0x0000156000007944 */ /* 0x000fea0003c00000 */
[----:B-1----:R-:W-:Y:S01]  /*41c0*/  IMAD.MOV.U32 R5, RZ, RZ, R32 ;  /* 0x000000ffff057224 */ /* 0x002fe200078e0020 */
[----:B0-----:R-:W-:Y:S05]  /*41d0*/  BRA `(.L_x_9176) ;  /* 0xffffc87000007947 */ /* 0x001fea000383ffff */
.L_x_9141:
[----:B------:R-:W-:Y:S01]  /*41e0*/  HFMA2.MMA R33, -RZ, RZ, 0, 1.847743988037109375e-06 ;  /* 0x0000001fff217435 */ /* 0x000fe200000001ff */
[----:B------:R-:W-:Y:S01]  /*41f0*/  IMAD.MOV.U32 R32, RZ, RZ, 0x8 ;  /* 0x00000008ff207424 */ /* 0x000fe200078e00ff */
[----:B------:R-:W-:Y:S01]  /*4200*/  MOV R16, 0x4230 ;  /* 0x0000423000107802 */ /* 0x000fe20000000f00 */
[----:B------:R-:W-:-:S03]  /*4210*/  IMAD.MOV.U32 R34, RZ, RZ, -0x1 ;  /* 0xffffffffff227424 */ /* 0x000fc600078e00ff */
[----:B------:R-:W-:Y:S05]  /*4220*/  CALL.REL.NOINC `($__internal_226_$__cuda_sm70_shflsync_bfly_p) ;  /* 0x000014f000007944 */ /* 0x000fea0003c00000 */
[----:B01----:R-:W-:Y:S01]  /*4230*/  FMNMX.FTZ R31, R31, R32, !PT ;  /* 0x000000201f1f7209 */ /* 0x003fe20007810000 */
[----:B------:R-:W-:Y:S01]  /*4240*/  IMAD.MOV.U32 R32, RZ, RZ, 0x4 ;  /* 0x00000004ff207424 */ /* 0x000fe200078e00ff */
[----:B------:R-:W-:Y:S01]  /*4250*/  MOV R34, 0xffffffff ;  /* 0xffffffff00227802 */ /* 0x000fe20000000f00 */
[----:B------:R-:W-:Y:S01]  /*4260*/  IMAD.MOV.U32 R33, RZ, RZ, 0x1f ;  /* 0x0000001fff217424 */ /* 0x000fe200078e00ff */
[----:B------:R-:W-:-:S02]  /*4270*/  MOV R16, 0x4290 ;  /* 0x0000429000107802 */ /* 0x000fc40000000f00 */
[----:B------:R-:W-:Y:S05]  /*4280*/  CALL.REL.NOINC `($__internal_226_$__cuda_sm70_shflsync_bfly_p) ;  /* 0x0000149000007944 */ /* 0x000fea0003c00000 */
[----:B01----:R-:W-:Y:S01]  /*4290*/  FMNMX.FTZ R31, R31, R32, !PT ;  /* 0x000000201f1f7209 */ /* 0x003fe20007810000 */
[----:B------:R-:W-:Y:S01]  /*42a0*/  IMAD.MOV.U32 R32, RZ, RZ, 0x2 ;  /* 0x00000002ff207424 */ /* 0x000fe200078e00ff */
[----:B------:R-:W-:Y:S01]  /*42b0*/  MOV R16, 0x42f0 ;  /* 0x000042f000107802 */ /* 0x000fe20000000f00 */
[----:B------:R-:W-:-:S02]  /*42c0*/  IMAD.MOV.U32 R33, RZ, RZ, 0x1f ;  /* 0x0000001fff217424 */ /* 0x000fc400078e00ff */
[----:B------:R-:W-:Y:S02]  /*42d0*/  IMAD.MOV.U32 R34, RZ, RZ, -0x1 ;  /* 0xffffffffff227424 */ /* 0x000fe400078e00ff */
[----:B------:R-:W-:Y:S05]  /*42e0*/  CALL.REL.NOINC `($__internal_226_$__cuda_sm70_shflsync_bfly_p) ;  /* 0x0000143000007944 */ /* 0x000fea0003c00000 */
[----:B-1----:R-:W-:Y:S01]  /*42f0*/  FMNMX.FTZ R9, R31, R32, !PT ;  /* 0x000000201f097209 */ /* 0x002fe20007810000 */
[----:B------:R-:W-:Y:S01]  /*4300*/  HFMA2.MMA R32, -RZ, RZ, 0, 5.9604644775390625e-08 ;  /* 0x00000001ff207435 */ /* 0x000fe200000001ff */
[----:B0-----:R-:W-:Y:S01]  /*4310*/  IMAD.MOV.U32 R33, RZ, RZ, 0x1f ;  /* 0x0000001fff217424 */ /* 0x001fe200078e00ff */
[----:B------:R-:W-:Y:S01]  /*4320*/  MOV R16, 0x4360 ;  /* 0x0000436000107802 */ /* 0x000fe20000000f00 */
[----:B------:R-:W-:Y:S02]  /*4330*/  IMAD.MOV.U32 R34, RZ, RZ, -0x1 ;  /* 0xffffffffff227424 */ /* 0x000fe400078e00ff */
[----:B------:R-:W-:Y:S02]  /*4340*/  IMAD.MOV.U32 R31, RZ, RZ, R9 ;  /* 0x000000ffff1f7224 */ /* 0x000fe400078e0009 */
[----:B------:R-:W-:Y:S05]  /*4350*/  CALL.REL.NOINC `($__internal_226_$__cuda_sm70_shflsync_bfly_p) ;  /* 0x000013c000007944 */ /* 0x000fea0003c00000 */
[----:B-1----:R-:W-:Y:S01]  /*4360*/  MOV R8, R32 ;  /* 0x0000002000087202 */ /* 0x002fe20000000f00 */
[----:B0-----:R-:W-:Y:S05]  /*4370*/  BRA `(.L_x_9177) ;  /* 0xffffc77000007947 */ /* 0x001fea000383ffff */
.L_x_9166:
[----:B------:R-:W-:Y:S01]  /*4380*/  IMAD.MOV.U32 R31, RZ, RZ, RZ ;  /* 0x000000ffff1f7224 */ /* 0x000fe200078e00ff */
[----:B------:R-:W-:Y:S01]  /*4390*/  MOV R34, 0xffffffff ;  /* 0xffffffff00227802 */ /* 0x000fe20000000f00 */
[----:B------:R-:W-:Y:S01]  /*43a0*/  IMAD.MOV.U32 R32, RZ, RZ, 0x2 ;  /* 0x00000002ff207424 */ /* 0x000fe200078e00ff */
[----:B------:R-:W-:Y:S01]  /*43b0*/  MOV R16, 0x43e0 ;  /* 0x000043e000107802 */ /* 0x000fe20000000f00 */
[----:B------:R-:W-:-:S02]  /*43c0*/  IMAD.MOV.U32 R33, RZ, RZ, 0x1f ;  /* 0x0000001fff217424 */ /* 0x000fc400078e00ff */
[----:B0-----:R-:W-:Y:S05]  /*43d0*/  CALL.REL.NOINC `($__internal_226_$__cuda_sm70_shflsync_bfly_p) ;  /* 0x0000134000007944 */ /* 0x001fea0003c00000 */
[----:B-1----:R-:W-:Y:S01]  /*43e0*/  IMAD.MOV.U32 R0, RZ, RZ, R32 ;  /* 0x000000ffff007224 */ /* 0x002fe200078e0020 */
[----:B0-----:R-:W-:Y:S05]  /*43f0*/  BRA `(.L_x_9178) ;  /* 0xffffe33000007947 */ /* 0x001fea000383ffff */
.L_x_9167:
[----:B------:R-:W-:Y:S01]  /*4400*/  IMAD.MOV.U32 R32, RZ, RZ, 0x1 ;  /* 0x00000001ff207424 */ /* 0x000fe200078e00ff */
[----:B------:R-:W-:Y:S01]  /*4410*/  MOV R34, 0xffffffff ;  /* 0xffffffff00227802 */ /* 0x000fe20000000f00 */
[----:B------:R-:W-:Y:S01]  /*4420*/  IMAD.MOV.U32 R33, RZ, RZ, 0x1f ;  /* 0x0000001fff217424 */ /* 0x000fe200078e00ff */
[----:B------:R-:W-:-:S02]  /*4430*/  MOV R16, 0x4450 ;  /* 0x0000445000107802 */ /* 0x000fc40000000f00 */
[----:B0-----:R-:W-:Y:S05]  /*4440*/  CALL.REL.NOINC `($__internal_226_$__cuda_sm70_shflsync_bfly_p) ;  /* 0x000012d000007944 */ /* 0x001fea0003c00000 */
[----:B-1----:R-:W-:Y:S01]  /*4450*/  FADD.FTZ R30, R31, R32 ;  /* 0x000000201f1e7221 */ /* 0x002fe20000010000 */
[----:B0-----:R-:W-:Y:S01]  /*4460*/  MOV R34, 0xffffffff ;  /* 0xffffffff00227802 */ /* 0x001fe20000000f00 */
[----:B------:R-:W-:Y:S01]  /*4470*/  IMAD.MOV.U32 R31, RZ, RZ, RZ ;  /* 0x000000ffff1f7224 */ /* 0x000fe200078e00ff */
[----:B------:R-:W-:Y:S01]  /*4480*/  MOV R16, 0x44c0 ;  /* 0x000044c000107802 */ /* 0x000fe20000000f00 */
[----:B------:R-:W-:-:S02]  /*4490*/  IMAD.MOV.U32 R32, RZ, RZ, 0x2 ;  /* 0x00000002ff207424 */ /* 0x000fc400078e00ff */
[----:B------:R-:W-:Y:S02]  /*44a0*/  IMAD.MOV.U32 R33, RZ, RZ, 0x1f ;  /* 0x0000001fff217424 */ /* 0x000fe400078e00ff */
[----:B------:R-:W-:Y:S05]  /*44b0*/  CALL.REL.NOINC `($__internal_226_$__cuda_sm70_shflsync_bfly_p) ;  /* 0x0000126000007944 */ /* 0x000fea0003c00000 */
[----:B01----:R-:W-:Y:S01]  /*44c0*/  FADD.FTZ R31, RZ, R32 ;  /* 0x00000020ff1f7221 */ /* 0x003fe20000010000 */
[----:B------:R-:W-:Y:S01]  /*44d0*/  MOV R16, 0x4520 ;  /* 0x0000452000107802 */ /* 0x000fe20000000f00 */
[----:B------:R-:W-:Y:S02]  /*44e0*/  IMAD.MOV.U32 R32, RZ, RZ, 0x1 ;  /* 0x00000001ff207424 */ /* 0x000fe400078e00ff */
[----:B------:R-:W-:Y:S02]  /*44f0*/  IMAD.MOV.U32 R33, RZ, RZ, 0x1f ;  /* 0x0000001fff217424 */ /* 0x000fe400078e00ff */
[----:B------:R-:W-:Y:S02]  /*4500*/  IMAD.MOV.U32 R34, RZ, RZ, -0x1 ;  /* 0xffffffffff227424 */ /* 0x000fe400078e00ff */
[----:B------:R-:W-:Y:S05]  /*4510*/  CALL.REL.NOINC `($__internal_226_$__cuda_sm70_shflsync_bfly_p) ;  /* 0x0000120000007944 */ /* 0x000fea0003c00000 */
[----:B-1----:R-:W-:Y:S01]  /*4520*/  FADD.FTZ R29, R31, R32 ;  /* 0x000000201f1d7221 */ /* 0x002fe20000010000 */
[----:B0-----:R-:W-:Y:S01]  /*4530*/  HFMA2.MMA R31, -RZ, RZ, 0, 0 ;  /* 0x00000000ff1f7435 */ /* 0x001fe200000001ff */
[----:B------:R-:W-:Y:S01]  /*4540*/  IMAD.MOV.U32 R32, RZ, RZ, 0x2 ;  /* 0x00000002ff207424 */ /* 0x000fe200078e00ff */
[----:B------:R-:W-:Y:S01]  /*4550*/  MOV R16, 0x4590 ;  /* 0x0000459000107802 */ /* 0x000fe20000000f00 */
[----:B------:R-:W-:-:S02]  /*4560*/  IMAD.MOV.U32 R33, RZ, RZ, 0x1f ;  /* 0x0000001fff217424 */ /* 0x000fc400078e00ff */
[----:B------:R-:W-:Y:S02]  /*4570*/  IMAD.MOV.U32 R34, RZ, RZ, -0x1 ;  /* 0xffffffffff227424 */ /* 0x000fe400078e00ff */
[----:B------:R-:W-:Y:S05]  /*4580*/  CALL.REL.NOINC `($__internal_226_$__cuda_sm70_shflsync_bfly_p) ;  /* 0x0000119000007944 */ /* 0x000fea0003c00000 */
[----:B01----:R-:W-:Y:S01]  /*4590*/  FADD.FTZ R31, RZ, R32 ;  /* 0x00000020ff1f7221 */ /* 0x003fe20000010000 */
[----:B------:R-:W-:Y:S01]  /*45a0*/  MOV R32, 0x1 ;  /* 0x0000000100207802 */ /* 0x000fe20000000f00 */
[----:B------:R-:W-:Y:S01]  /*45b0*/  IMAD.MOV.U32 R33, RZ, RZ, 0x1f ;  /* 0x0000001fff217424 */ /* 0x000fe200078e00ff */
[----:B------:R-:W-:Y:S01]  /*45c0*/  MOV R16, 0x45f0 ;  /* 0x000045f000107802 */ /* 0x000fe20000000f00 */
[----:B------:R-:W-:Y:S02]  /*45d0*/  IMAD.MOV.U32 R34, RZ, RZ, -0x1 ;  /* 0xffffffffff227424 */ /* 0x000fe400078e00ff */
[----:B------:R-:W-:Y:S05]  /*45e0*/  CALL.REL.NOINC `($__internal_226_$__cuda_sm70_shflsync_bfly_p) ;  /* 0x0000113000007944 */ /* 0x000fea0003c00000 */
[----:B-1----:R-:W-:Y:S01]  /*45f0*/  FADD.FTZ R27, R31, R32 ;  /* 0x000000201f1b7221 */ /* 0x002fe20000010000 */
[----:B------:R-:W-:Y:S01]  /*4600*/  HFMA2.MMA R32, -RZ, RZ, 0, 1.1920928955078125e-07 ;  /* 0x00000002ff207435 */ /* 0x000fe200000001ff */
[----:B0-----:R-:W-:Y:S01]  /*4610*/  IMAD.MOV.U32 R31, RZ, RZ, RZ ;  /* 0x000000ffff1f7224 */ /* 0x001fe200078e00ff */
[----:B------:R-:W-:Y:S01]  /*4620*/  MOV R16, 0x4660 ;  /* 0x0000466000107802 */ /* 0x000fe20000000f00 */
[----:B------:R-:W-:Y:S02]  /*4630*/  IMAD.MOV.U32 R33, RZ, RZ, 0x1f ;  /* 0x0000001fff217424 */ /* 0x000fe400078e00ff */
[----:B------:R-:W-:-:S02]  /*4640*/  IMAD.MOV.U32 R34, RZ, RZ, -0x1 ;  /* 0xffffffffff227424 */ /* 0x000fc400078e00ff */
[----:B------:R-:W-:Y:S05]  /*4650*/  CALL.REL.NOINC `($__internal_226_$__cuda_sm70_shflsync_bfly_p) ;  /* 0x000010c000007944 */ /* 0x000fea0003c00000 */
[----:B01----:R-:W-:Y:S01]  /*4660*/  FADD.FTZ R31, RZ, R32 ;  /* 0x00000020ff1f7221 */ /* 0x003fe20000010000 */
[----:B------:R-:W-:Y:S01]  /*4670*/  MOV R33, 0x1f ;  /* 0x0000001f00217802 */ /* 0x000fe20000000f00 */
[----:B------:R-:W-:Y:S01]  /*4680*/  IMAD.MOV.U32 R32, RZ, RZ, 0x1 ;  /* 0x00000001ff207424 */ /* 0x000fe200078e00ff */
[----:B------:R-:W-:Y:S01]  /*4690*/  MOV R16, 0x46c0 ;  /* 0x000046c000107802 */ /* 0x000fe20000000f00 */
[----:B------:R-:W-:-:S02]  /*46a0*/  IMAD.MOV.U32 R34, RZ, RZ, -0x1 ;  /* 0xffffffffff227424 */ /* 0x000fc400078e00ff */
[----:B------:R-:W-:Y:S05]  /*46b0*/  CALL.REL.NOINC `($__internal_226_$__cuda_sm70_shflsync_bfly_p) ;  /* 0x0000106000007944 */ /* 0x000fea0003c00000 */
[----:B0-----:R-:W-:Y:S01]  /*46c0*/  HFMA2.MMA R33, -RZ, RZ, 0, 1.847743988037109375e-06 ;  /* 0x0000001fff217435 */ /* 0x001fe200000001ff */
[----:B-1----:R-:W-:Y:S01]  /*46d0*/  FADD.FTZ R28, R31, R32 ;  /* 0x000000201f1c7221 */ /* 0x002fe20000010000 */
[----:B------:R-:W-:Y:S01]  /*46e0*/  MOV R16, 0x4730 ;  /* 0x0000473000107802 */ /* 0x000fe20000000f00 */
[----:B------:R-:W-:-:S02]  /*46f0*/  IMAD.MOV.U32 R31, RZ, RZ, RZ ;  /* 0x000000ffff1f7224 */ /* 0x000fc400078e00ff */
[----:B------:R-:W-:Y:S02]  /*4700*/  IMAD.MOV.U32 R32, RZ, RZ, 0x2 ;  /* 0x00000002ff207424 */ /* 0x000fe400078e00ff */
[----:B------:R-:W-:Y:S02]  /*4710*/  IMAD.MOV.U32 R34, RZ, RZ, -0x1 ;  /* 0xffffffffff227424 */ /* 0x000fe400078e00ff */
[----:B------:R-:W-:Y:S05]  /*4720*/  CALL.REL.NOINC `($__internal_226_$__cuda_sm70_shflsync_bfly_p) ;  /* 0x00000ff000007944 */ /* 0x000fea0003c00000 */
[----:B01----:R-:W-:Y:S01]  /*4730*/  FADD.FTZ R31, RZ, R32 ;  /* 0x00000020ff1f7221 */ /* 0x003fe20000010000 */
[----:B------:R-:W-:Y:S01]  /*4740*/  MOV R34, 0xffffffff ;  /* 0xffffffff00227802 */ /* 0x000fe20000000f00 */
[----:B------:R-:W-:Y:S01]  /*4750*/  IMAD.MOV.U32 R32, RZ, RZ, 0x1 ;  /* 0x00000001ff207424 */ /* 0x000fe200078e00ff */
[----:B------:R-:W-:Y:S01]  /*4760*/  MOV R16, 0x4790 ;  /* 0x0000479000107802 */ /* 0x000fe20000000f00 */
[----:B------:R-:W-:Y:S02]  /*4770*/  IMAD.MOV.U32 R33, RZ, RZ, 0x1f ;  /* 0x0000001fff217424 */ /* 0x000fe400078e00ff */
[----:B------:R-:W-:Y:S05]  /*4780*/  CALL.REL.NOINC `($__internal_226_$__cuda_sm70_shflsync_bfly_p) ;  /* 0x00000f9000007944 */ /* 0x000fea0003c00000 */
        /* <DEDUP_REMOVED lines=104> */
[----:B0-----:R-:W-:Y:S01]  /*4e10*/  HFMA2.MMA R33, -RZ, RZ, 0, 1.847743988037109375e-06 ;  /* 0x0000001fff217435 */ /* 0x001fe200000001ff */
[----:B-1----:R-:W-:Y:S01]  /*4e20*/  FADD.FTZ R20, R31, R32 ;  /* 0x000000201f147221 */ /* 0x002fe20000010000 */
[----:B------:R-:W-:Y:S01]  /*4e30*/  MOV R16, 0x4e80 ;  /* 0x00004e8000107802 */ /* 0x000fe20000000f00 */
[----:B------:R-:W-:Y:S02]  /*4e40*/  IMAD.MOV.U32 R31, RZ, RZ, RZ ;  /* 0x000000ffff1f7224 */ /* 0x000fe400078e00ff */
        /* <DEDUP_REMOVED lines=22> */
[----:B-1----:R-:W-:Y:S01]  /*4fb0*/  FADD.FTZ R6, R31, R32 ;  /* 0x000000201f067221 */ /* 0x002fe20000010000 */
[----:B0-----:R-:W-:Y:S01]  /*4fc0*/  HFMA2.MMA R31, -RZ, RZ, 0, 0 ;  /* 0x00000000ff1f7435 */ /* 0x001fe200000001ff */
[----:B------:R-:W-:Y:S01]  /*4fd0*/  IMAD.MOV.U32 R32, RZ, RZ, 0x2 ;  /* 0x00000002ff207424 */ /* 0x000fe200078e00ff */
[----:B------:R-:W-:Y:S01]  /*4fe0*/  MOV R34, 0xffffffff ;  /* 0xffffffff00227802 */ /* 0x000fe20000000f00 */
[----:B------:R-:W-:Y:S01]  /*4ff0*/  IMAD.MOV.U32 R33, RZ, RZ, 0x1f ;  /* 0x0000001fff217424 */ /* 0x000fe200078e00ff */
[----:B------:R-:W-:-:S02]  /*5000*/  MOV R16, 0x5020 ;  /* 0x0000502000107802 */ /* 0x000fc40000000f00 */
[----:B------:R-:W-:Y:S05]  /*5010*/  CALL.REL.NOINC `($__internal_226_$__cuda_sm70_shflsync_bfly_p) ;  /* 0x0000070000007944 */ /* 0x000fea0003c00000 */
[----:B01----:R-:W-:Y:S01]  /*5020*/  FADD.FTZ R31, RZ, R32 ;  /* 0x00000020ff1f7221 */ /* 0x003fe20000010000 */
[----:B------:R-:W-:Y:S01]  /*5030*/  MOV R34, 0xffffffff ;  /* 0xffffffff00227802 */ /* 0x000fe20000000f00 */
[----:B------:R-:W-:Y:S01]  /*5040*/  IMAD.MOV.U32 R32, RZ, RZ, 0x1 ;  /* 0x00000001ff207424 */ /* 0x000fe200078e00ff */
[----:B------:R-:W-:Y:S01]  /*5050*/  MOV R16, 0x5080 ;  /* 0x0000508000107802 */ /* 0x000fe20000000f00 */
[----:B------:R-:W-:-:S02]  /*5060*/  IMAD.MOV.U32 R33, RZ, RZ, 0x1f ;  /* 0x0000001fff217424 */ /* 0x000fc400078e00ff */
        /* <DEDUP_REMOVED lines=28> */
[----:B0-----:R-:W-:Y:S01]  /*5230*/  HFMA2.MMA R31, -RZ, RZ, 0, 0 ;  /* 0x00000000ff1f7435 */ /* 0x001fe200000001ff */
[----:B------:R-:W-:Y:S01]  /*5240*/  IMAD.MOV.U32 R32, RZ, RZ, 0x2 ;  /* 0x00000002ff207424 */ /* 0x000fe200078e00ff */
[----:B------:R-:W-:Y:S01]  /*5250*/  MOV R34, 0xffffffff ;  /* 0xffffffff00227802 */ /* 0x000fe20000000f00 */
[----:B------:R-:W-:Y:S01]  /*5260*/  IMAD.MOV.U32 R33, RZ, RZ, 0x1f ;  /* 0x0000001fff217424 */ /* 0x000fe200078e00ff */
[----:B------:R-:W-:Y:S02]  /*5270*/  MOV R16, 0x5290 ;  /* 0x0000529000107802 */ /* 0x000fe40000000f00 */
        /* <DEDUP_REMOVED lines=72> */
[----:B-1----:R-:W-:Y:S01]  /*5700*/  MOV R16, R32 ;  /* 0x0000002000107202 */ /* 0x002fe20000000f00 */
[----:B0-----:R-:W-:Y:S05]  /*5710*/  BRA `(.L_x_9179) ;  /* 0xffffd13000007947 */ /* 0x001fea000383ffff */
        .weak           $__internal_226_$__cuda_sm70_shflsync_bfly_p
        .type           $__internal_226_$__cuda_sm70_shflsync_bfly_p,@function
        .size           $__internal_226_$__cuda_sm70_shflsync_bfly_p,(.L_x_23393 - $__internal_226_$__cuda_sm70_shflsync_bfly_p)
$__internal_226_$__cuda_sm70_shflsync_bfly_p:
[----:B------:R-:W-:Y:S01]  /*5720*/  IMAD.MOV.U32 R17, RZ, RZ, 0x0 ;  /* 0x00000000ff117424 */ /* 0x000fe200078e00ff */
[----:B------:R-:W-:Y:S04]  /*5730*/  WARPSYNC R34 ;  /* 0x0000002200007348 */ /* 0x000fe80003800000 */
[----:B------:R0:W1:Y:S01]  /*5740*/  SHFL.BFLY PT, R32, R31, R32, R33 ;  /* 0x0c0000201f207389 */ /* 0x00006200000e0021 */
[----:B------:R-:W-:Y:S05]  /*5750*/  RET.REL.NODEC R16 `(_ZN4vllm25paged_attention_v1_kernelIthLi192ELi32ELi128ELNS_18Fp8KVCacheDataTypeE1ELb1EEEvPT_PKS2_PKT0_S8_ifPKiSA_iPKfiiiSC_SC_iiiii) ;  /* 0xffffa8a010007950 */ /* 0x000fea0003c3ffff */
.L_x_9180:
        /* <DEDUP_REMOVED lines=10> */
.L_x_23393:


//--------------------- .text._ZN4vllm25paged_attention_v1_kernelIthLi128ELi32ELi128ELNS_18Fp8KVCacheDataTypeE1ELb1EEEvPT_PKS2_PKT0_S8_ifPKiSA_iPKfiiiSC_SC_iiiii --------------------------
	.section	.text._ZN4vllm25paged_attention_v1_kernelIthLi128ELi32ELi128ELNS_18Fp8KVCacheDataTypeE1ELb1EEEvPT_PKS2_PKT0_S8_ifPKiSA_iPKfiiiSC_SC_iiiii,"ax",@progbits
	.sectioninfo	@"SHI_REGISTERS=47"
	.align	128
        .global         _ZN4vllm25paged_attention_v1_kernelIthLi128ELi32ELi128ELNS_18Fp8KVCacheDataTypeE1ELb1EEEvPT_PKS2_PKT0_S8_ifPKiSA_iPKfiiiSC_SC_iiiii
        .type           _ZN4vllm25paged_attention_v1_kernelIthLi128ELi32ELi128ELNS_18Fp8KVCacheDataTypeE1ELb1EEEvPT_PKS2_PKT0_S8_ifPKiSA_iPKfiiiSC_SC_iiiii,@function
        .size           _ZN4vllm25paged_attention_v1_kernelIthLi128ELi32ELi128ELNS_18Fp8KVCacheDataTypeE1ELb1EEEvPT_PKS2_PKT0_S8_ifPKiSA_iPKfiiiSC_SC_iiiii,(.L_x_23394 - _ZN4vllm25paged_attention_v1_kernelIthLi128ELi32ELi128ELNS_18Fp8KVCacheDataTypeE1ELb1EEEvPT_PKS2_PKT0_S8_ifPKiSA_iPKfiiiSC_SC_iiiii)
        .other          _ZN4vllm25paged_attention_v1_kernelIthLi128ELi32ELi128ELNS_18Fp8KVCacheDataTypeE1ELb1EEEvPT_PKS2_PKT0_S8_ifPKiSA_iPKfiiiSC_SC_iiiii,@"STO_CUDA_ENTRY STV_DEFAULT"
_ZN4vllm25paged_attention_v1_kernelIthLi128ELi32ELi128ELNS_18Fp8KVCacheDataTypeE1ELb1EEEvPT_PKS2_PKT0_S8_ifPKiSA_iPKfiiiSC_SC_iiiii:
.text._ZN4vllm25paged_attention_v1_kernelIthLi128ELi32ELi128ELNS_18Fp8KVCacheDataTypeE1ELb1EEEvPT_PKS2_PKT0_S8_ifPKiSA_iPKfiiiSC_SC_iiiii:
        /* <DEDUP_REMOVED lines=105> */
.L_x_9181:
[----:B-1----:R-:W-:-:S05]  /*0690*/  MOV R11, c[0x0][0xc] ;  /* 0x00000300000b7a02 */ /* 0x002fca0000000f00 */
[----:B------:R-:W-:-:S04]  /*06a0*/  IMAD R11, R11, c[0x0][0x1c8], R8 ;  /* 0x000072000b0b7a24 */ /* 0x000fc800078e0208 */
[----:B------:R-:W-:-:S03]  /*06b0*/  IMAD R11, R11, c[0x0][0x1d8], RZ ;  /* 0x000076000b0b7a24 */ /* 0x000fc600078e02ff */
.L_x_9182:
        /* <DEDUP_REMOVED lines=18> */
.L_x_9186:
        /* <DEDUP_REMOVED lines=36> */
.L_x_9184:
[----:B------:R-:W-:Y:S05]  /*0a20*/  BSYNC B7 ;  /* 0x0000000000077941 */ /* 0x000fea0003800000 */
.L_x_9183:
[----:B------:R-:W-:Y:S05]  /*0a30*/  BRA.DIV ~URZ, `(.L_x_9187) ;  /* 0x000030627f007947 */ /* 0x000fea000b800000 */
[----:B------:R-:W-:-:S04]  /*0a40*/  MOV R3, 0xff7fffff ;  /* 0xff7fffff00037802 */ /* 0x000fc80000000f00 */
.L_x_9223:
        /* <DEDUP_REMOVED lines=10> */
.L_x_9224:
        /* <DEDUP_REMOVED lines=28> */
.L_x_9193:
        /* <DEDUP_REMOVED lines=11> */
.L_x_9192:
[----:B------:R-:W-:Y:S05]  /*0d60*/  BSYNC B1 ;  /* 0x0000000000017941 */ /* 0x000fea0003800000 */
.L_x_9191:
        /* <DEDUP_REMOVED lines=10> */
.L_x_9196:
        /* <DEDUP_REMOVED lines=100> */
.L_x_9195:
[----:B------:R-:W-:Y:S05]  /*1450*/  BSYNC B1 ;  /* 0x0000000000017941 */ /* 0x000fea0003800000 */
.L_x_9194:
        /* <DEDUP_REMOVED lines=55> */
.L_x_9198:
[----:B------:R-:W-:Y:S05]  /*17d0*/  BSYNC B1 ;  /* 0x0000000000017941 */ /* 0x000fea0003800000 */
.L_x_9197:
        /* <DEDUP_REMOVED lines=26> */
.L_x_9190:
[----:B------:R-:W-:Y:S05]  /*1980*/  BSYNC B0 ;  /* 0x0000000000007941 */ /* 0x000fea0003800000 */
.L_x_9189:
        /* <DEDUP_REMOVED lines=36> */
.L_x_9203:
        /* <DEDUP_REMOVED lines=8> */
.L_x_9202:
[----:B------:R-:W-:Y:S05]  /*1c50*/  BSYNC B1 ;  /* 0x0000000000017941 */ /* 0x000fea0003800000 */
.L_x_9201:
        /* <DEDUP_REMOVED lines=10> */
.L_x_9206:
        /* <DEDUP_REMOVED lines=52> */
.L_x_9205:
[----:B------:R-:W-:Y:S05]  /*2040*/  BSYNC B1 ;  /* 0x0000000000017941 */ /* 0x000fea0003800000 */
.L_x_9204:
        /* <DEDUP_REMOVED lines=31> */
.L_x_9208:
[----:B------:R-:W-:Y:S05]  /*2240*/  BSYNC B1 ;  /* 0x0000000000017941 */ /* 0x000fea0003800000 */
.L_x_9207:
        /* <DEDUP_REMOVED lines=14> */
.L_x_9200:
[----:B------:R-:W-:Y:S05]  /*2330*/  BSYNC B0 ;  /* 0x0000000000007941 */ /* 0x000fea0003800000 */
.L_x_9199:
        /* <DEDUP_REMOVED lines=26> */
.L_x_9212:
        /* <DEDUP_REMOVED lines=33> */
.L_x_9210:
[----:B------:R-:W-:Y:S05]  /*26f0*/  BSYNC B6 ;  /* 0x0000000000067941 */ /* 0x000fea0003800000 */
.L_x_9209:
[----:B------:R-:W-:Y:S05]  /*2700*/  BRA.DIV ~URZ, `(.L_x_9213) ;  /* 0x000015b27f007947 */ /* 0x000fea000b800000 */
[----:B------:R-:W-:-:S04]  /*2710*/  IMAD.MOV.U32 R0, RZ, RZ, RZ ;  /* 0x000000ffff007224 */ /* 0x000fc800078e00ff */
.L_x_9225:
        /* <DEDUP_REMOVED lines=14> */
.L_x_9226:
        /* <DEDUP_REMOVED lines=35> */
.L_x_9216:
[----:B------:R-:W-:Y:S05]  /*2a30*/  BSYNC B0 ;  /* 0x0000000000007941 */ /* 0x000fea0003800000 */
.L_x_9215:
        /* <DEDUP_REMOVED lines=35> */
.L_x_9218:
[----:B------:R-:W-:Y:S05]  /*2c70*/  BSYNC B0 ;  /* 0x0000000000007941 */ /* 0x000fea0003800000 */
.L_x_9217:
        /* <DEDUP_REMOVED lines=19> */
.L_x_9220:
[----:B------:R-:W-:Y:S05]  /*2db0*/  BSYNC B0 ;  /* 0x0000000000007941 */ /* 0x000fea0003800000 */
.L_x_9219:
        /* <DEDUP_REMOVED lines=36> */
.L_x_9222:
[----:B------:R-:W-:Y:S05]  /*3000*/  BSYNC B0 ;  /* 0x0000000000007941 */ /* 0x000fea0003800000 */
.L_x_9221:
        /* <DEDUP_REMOVED lines=130> */
.L_x_9185:
        /* <DEDUP_REMOVED lines=19> */
.L_x_9211:
        /* <DEDUP_REMOVED lines=20> */
.L_x_9187:
[----:B------:R-:W-:Y:S01]  /*3aa0*/  MOV R23, 0xff7fffff ;  /* 0xff7fffff00177802 */ /* 0x000fe20000000f00 */
[----:B------:R-:W-:Y:S01]  /*3ab0*/  IMAD.MOV.U32 R24, RZ, RZ, 0x10 ;  /* 0x00000010ff187424 */ /* 0x000fe200078e00ff */
[----:B------:R-:W-:Y:S01]  /*3ac0*/  MOV R12, 0x3b00 ;  /* 0x00003b00000c7802 */ /* 0x000fe20000000f00 */
[----:B------:R-:W-:Y:S02]  /*3ad0*/  IMAD.MOV.U32 R25, RZ, RZ, 0x1f ;  /* 0x0000001fff197424 */ /* 0x000fe400078e00ff */
[----:B------:R-:W-:Y:S02]  /*3ae0*/  IMAD.MOV.U32 R26, RZ, RZ, -0x1 ;  /* 0xffffffffff1a7424 */ /* 0x000fe400078e00ff */
[----:B------:R-:W-:Y:S05]  /*3af0*/  CALL.REL.NOINC `($__internal_227_$__cuda_sm70_shflsync_bfly_p) ;  /* 0x00000ee000007944 */ /* 0x000fea0003c00000 */
[----:B-1----:R-:W-:Y:S01]  /*3b00*/  MOV R3, R24 ;  /* 0x0000001800037202 */ /* 0x002fe20000000f00 */
[----:B0-----:R-:W-:Y:S05]  /*3b10*/  BRA `(.L_x_9223) ;  /* 0xffffcf3000007947 */ /* 0x001fea000383ffff */
.L_x_9188:
[----:B------:R-:W-:Y:S01]  /*3b20*/  IMAD.MOV.U32 R24, RZ, RZ, 0x8 ;  /* 0x00000008ff187424 */ /* 0x000fe200078e00ff */
[----:B------:R-:W-:Y:S01]  /*3b30*/  MOV R12, 0x3b70 ;  /* 0x00003b70000c7802 */ /* 0x000fe20000000f00 */
[----:B------:R-:W-:Y:S02]  /*3b40*/  IMAD.MOV.U32 R25, RZ, RZ, 0x1f ;  /* 0x0000001fff197424 */ /* 0x000fe400078e00ff */
[----:B------:R-:W-:-:S02]  /*3b50*/  IMAD.MOV.U32 R26, RZ, RZ, -0x1 ;  /* 0xffffffffff1a7424 */ /* 0x000fc400078e00ff */
[----:B------:R-:W-:Y:S05]  /*3b60*/  CALL.REL.NOINC `($__internal_227_$__cuda_sm70_shflsync_bfly_p) ;  /* 0x00000e7000007944 */ /* 0x000fea0003c00000 */
[----:B01----:R-:W-:Y:S01]  /*3b70*/  FMNMX.FTZ R23, R23, R24, !PT ;  /* 0x0000001817177209 */ /* 0x003fe20007810000 */
[----:B------:R-:W-:Y:S01]  /*3b80*/  HFMA2.MMA R24, -RZ, RZ, 0, 2.384185791015625e-07 ;  /* 0x00000004ff187435 */ /* 0x000fe200000001ff */
[----:B------:R-:W-:Y:S01]  /*3b90*/  IMAD.MOV.U32 R25, RZ, RZ, 0x1f ;  /* 0x0000001fff197424 */ /* 0x000fe200078e00ff */
[----:B------:R-:W-:Y:S01]  /*3ba0*/  MOV R12, 0x3bd0 ;  /* 0x00003bd0000c7802 */ /* 0x000fe20000000f00 */
[----:B------:R-:W-:-:S03]  /*3bb0*/  IMAD.MOV.U32 R26, RZ, RZ, -0x1 ;  /* 0xffffffffff1a7424 */ /* 0x000fc600078e00ff */
[----:B------:R-:W-:Y:S05]  /*3bc0*/  CALL.REL.NOINC `($__internal_227_$__cuda_sm70_shflsync_bfly_p) ;  /* 0x00000e1000007944 */ /* 0x000fea0003c00000 */
[----:B01----:R-:W-:Y:S01]  /*3bd0*/  FMNMX.FTZ R23, R23, R24, !PT ;  /* 0x0000001817177209 */ /* 0x003fe20007810000 */
[----:B------:R-:W-:Y:S01]  /*3be0*/  IMAD.MOV.U32 R24, RZ, RZ, 0x2 ;  /* 0x00000002ff187424 */ /* 0x000fe200078e00ff */
[----:B------:R-:W-:Y:S01]  /*3bf0*/  MOV R25, 0x1f ;  /* 0x0000001f00197802 */ /* 0x000fe20000000f00 */
[----:B------:R-:W-:Y:S01]  /*3c00*/  IMAD.MOV.U32 R26, RZ, RZ, -0x1 ;  /* 0xffffffffff1a7424 */ /* 0x000fe200078e00ff */
[----:B------:R-:W-:-:S02]  /*3c10*/  MOV R12, 0x3c30 ;  /* 0x00003c30000c7802 */ /* 0x000fc40000000f00 */
[----:B------:R-:W-:Y:S05]  /*3c20*/  CALL.REL.NOINC `($__internal_227_$__cuda_sm70_shflsync_bfly_p) ;  /* 0x00000db000007944 */ /* 0x000fea0003c00000 */
[----:B-1----:R-:W-:Y:S01]  /*3c30*/  FMNMX.FTZ R5, R23, R24, !PT ;  /* 0x0000001817057209 */ /* 0x002fe20007810000 */
[----:B------:R-:W-:Y:S01]  /*3c40*/  IMAD.MOV.U32 R24, RZ, RZ, 0x1 ;  /* 0x00000001ff187424 */ /* 0x000fe200078e00ff */
[----:B0-----:R-:W-:Y:S01]  /*3c50*/  MOV R26, 0xffffffff ;  /* 0xffffffff001a7802 */ /* 0x001fe20000000f00 */
[----:B------:R-:W-:Y:S01]  /*3c60*/  IMAD.MOV.U32 R25, RZ, RZ, 0x1f ;  /* 0x0000001fff197424 */ /* 0x000fe200078e00ff */
[----:B------:R-:W-:Y:S01]  /*3c70*/  MOV R12, 0x3ca0 ;  /* 0x00003ca0000c7802 */ /* 0x000fe20000000f00 */
[----:B------:R-:W-:-:S02]  /*3c80*/  IMAD.MOV.U32 R23, RZ, RZ, R5 ;  /* 0x000000ffff177224 */ /* 0x000fc400078e0005 */
[----:B------:R-:W-:Y:S05]  /*3c90*/  CALL.REL.NOINC `($__internal_227_$__cuda_sm70_shflsync_bfly_p) ;  /* 0x00000d4000007944 */ /* 0x000fea0003c00000 */
[----:B-1----:R-:W-:Y:S01]  /*3ca0*/  IMAD.MOV.U32 R16, RZ, RZ, R24 ;  /* 0x000000ffff107224 */ /* 0x002fe200078e0018 */
[----:B0-----:R-:W-:Y:S05]  /*3cb0*/  BRA `(.L_x_9224) ;  /* 0xffffce3000007947 */ /* 0x001fea000383ffff */
.L_x_9213:
[----:B------:R-:W-:Y:S01]  /*3cc0*/  HFMA2.MMA R24, -RZ, RZ, 0, 1.1920928955078125e-07 ;  /* 0x00000002ff187435 */ /* 0x000fe200000001ff */
[----:B------:R-:W-:Y:S01]  /*3cd0*/  IMAD.MOV.U32 R23, RZ, RZ, RZ ;  /* 0x000000ffff177224 */ /* 0x000fe200078e00ff */
[----:B0-----:R-:W-:Y:S01]  /*3ce0*/  MOV R12, 0x3d20 ;  /* 0x00003d20000c7802 */ /* 0x001fe20000000f00 */
[----:B------:R-:W-:-:S02]  /*3cf0*/  IMAD.MOV.U32 R25, RZ, RZ, 0x1f ;  /* 0x0000001fff197424 */ /* 0x000fc400078e00ff */
[----:B------:R-:W-:Y:S02]  /*3d00*/  IMAD.MOV.U32 R26, RZ, RZ, -0x1 ;  /* 0xffffffffff1a7424 */ /* 0x000fe400078e00ff */
[----:B------:R-:W-:Y:S05]  /*3d10*/  CALL.REL.NOINC `($__internal_227_$__cuda_sm70_shflsync_bfly_p) ;  /* 0x00000cc000007944 */ /* 0x000fea0003c00000 */
[----:B-1----:R-:W-:Y:S01]  /*3d20*/  IMAD.MOV.U32 R0, RZ, RZ, R24 ;  /* 0x000000ffff007224 */ /* 0x002fe200078e0018 */
[----:B0-----:R-:W-:Y:S05]  /*3d30*/  BRA `(.L_x_9225) ;  /* 0xffffe9e000007947 */ /* 0x001fea000383ffff */
.L_x_9214:
[----:B------:R-:W-:Y:S01]  /*3d40*/  MOV R24, 0x1 ;  /* 0x0000000100187802 */ /* 0x000fe20000000f00 */
[----:B------:R-:W-:Y:S01]  /*3d50*/  IMAD.MOV.U32 R25, RZ, RZ, 0x1f ;  /* 0x0000001fff197424 */ /* 0x000fe200078e00ff */
[----:B0-----:R-:W-:Y:S01]  /*3d60*/  MOV R12, 0x3d90 ;  /* 0x00003d90000c7802 */ /* 0x001fe20000000f00 */
[----:B------:R-:W-:Y:S02]  /*3d70*/  IMAD.MOV.U32 R26, RZ, RZ, -0x1 ;  /* 0xffffffffff1a7424 */ /* 0x000fe400078e00ff */
[----:B------:R-:W-:Y:S05]  /*3d80*/  CALL.REL.NOINC `($__internal_227_$__cuda_sm70_shflsync_bfly_p) ;  /* 0x00000c5000007944 */ /* 0x000fea0003c00000 */
[----:B-1----:R-:W-:Y:S01]  /*3d90*/  FADD.FTZ R22, R23, R24 ;  /* 0x0000001817167221 */ /* 0x002fe20000010000 */
[----:B------:R-:W-:Y:S01]  /*3da0*/  HFMA2.MMA R24, -RZ, RZ, 0, 1.1920928955078125e-07 ;  /* 0x00000002ff187435 */ /* 0x000fe200000001ff */
[----:B0-----:R-:W-:Y:S01]  /*3db0*/  IMAD.MOV.U32 R23, RZ, RZ, RZ ;  /* 0x000000ffff177224 */ /* 0x001fe200078e00ff */
[----:B------:R-:W-:Y:S01]  /*3dc0*/  MOV R12, 0x3e00 ;  /* 0x00003e00000c7802 */ /* 0x000fe20000000f00 */
[----:B------:R-:W-:Y:S02]  /*3dd0*/  IMAD.MOV.U32 R25, RZ, RZ, 0x1f ;  /* 0x0000001fff197424 */ /* 0x000fe400078e00ff */
[----:B------:R-:W-:-:S02]  /*3de0*/  IMAD.MOV.U32 R26, RZ, RZ, -0x1 ;  /* 0xffffffffff1a7424 */ /* 0x000fc400078e00ff */
[----:B------:R-:W-:Y:S05]  /*3df0*/  CALL.REL.NOINC `($__internal_227_$__cuda_sm70_shflsync_bfly_p) ;  /* 0x00000be000007944 */ /* 0x000fea0003c00000 */
[----:B01----:R-:W-:Y:S01]  /*3e00*/  FADD.FTZ R23, RZ, R24 ;  /* 0x00000018ff177221 */ /* 0x003fe20000010000 */
[----:B------:R-:W-:Y:S01]  /*3e10*/  MOV R25, 0x1f ;  /* 0x0000001f00197802 */ /* 0x000fe20000000f00 */
[----:B------:R-:W-:Y:S01]  /*3e20*/  IMAD.MOV.U32 R24, RZ, RZ, 0x1 ;  /* 0x00000001ff187424 */ /* 0x000fe200078e00ff */
[----:B------:R-:W-:Y:S01]  /*3e30*/  MOV R12, 0x3e60 ;  /* 0x00003e60000c7802 */ /* 0x000fe20000000f00 */
[----:B------:R-:W-:-:S02]  /*3e40*/  IMAD.MOV.U32 R26, RZ, RZ, -0x1 ;  /* 0xffffffffff1a7424 */ /* 0x000fc400078e00ff */
[----:B------:R-:W-:Y:S05]  /*3e50*/  CALL.REL.NOINC `($__internal_227_$__cuda_sm70_shflsync_bfly_p) ;  /* 0x00000b8000007944 */ /* 0x000fea0003c00000 */
[----:B0-----:R-:W-:Y:S01]  /*3e60*/  HFMA2.MMA R25, -RZ, RZ, 0, 1.847743988037109375e-06 ;  /* 0x0000001fff197435 */ /* 0x001fe200000001ff */
[----:B-1----:R-:W-:Y:S01]  /*3e70*/  FADD.FTZ R21, R23, R24 ;  /* 0x0000001817157221 */ /* 0x002fe20000010000 */
[----:B------:R-:W-:Y:S01]  /*3e80*/  MOV R12, 0x3ed0 ;  /* 0x00003ed0000c7802 */ /* 0x000fe20000000f00 */
[----:B------:R-:W-:-:S02]  /*3e90*/  IMAD.MOV.U32 R23, RZ, RZ, RZ ;  /* 0x000000ffff177224 */ /* 0x000fc400078e00ff */
[----:B------:R-:W-:Y:S02]  /*3ea0*/  IMAD.MOV.U32 R24, RZ, RZ, 0x2 ;  /* 0x00000002ff187424 */ /* 0x000fe400078e00ff */
[----:B------:R-:W-:Y:S02]  /*3eb0*/  IMAD.MOV.U32 R26, RZ, RZ, -0x1 ;  /* 0xffffffffff1a7424 */ /* 0x000fe400078e00ff */
[----:B------:R-:W-:Y:S05]  /*3ec0*/  CALL.REL.NOINC `($__internal_227_$__cuda_sm70_shflsync_bfly_p) ;  /* 0x00000b1000007944 */ /* 0x000fea0003c00000 */
[----:B01----:R-:W-:Y:S01]  /*3ed0*/  FADD.FTZ R23, RZ, R24 ;  /* 0x00000018ff177221 */ /* 0x003fe20000010000 */
[----:B------:R-:W-:Y:S01]  /*3ee0*/  MOV R25, 0x1f ;  /* 0x0000001f00197802 */ /* 0x000fe20000000f00 */
[----:B------:R-:W-:Y:S01]  /*3ef0*/  IMAD.MOV.U32 R24, RZ, RZ, 0x1 ;  /* 0x00000001ff187424 */ /* 0x000fe200078e00ff */
[----:B------:R-:W-:Y:S01]  /*3f00*/  MOV R12, 0x3f30 ;  /* 0x00003f30000c7802 */ /* 0x000fe20000000f00 */
[----:B------:R-:W-:Y:S02]  /*3f10*/  IMAD.MOV.U32 R26, RZ, RZ, -0x1 ;  /* 0xffffffffff1a7424 */ /* 0x000fe400078e00ff */
[----:B------:R-:W-:Y:S05]  /*3f20*/  CALL.REL.NOINC `($__internal_227_$__cuda_sm70_shflsync_bfly_p) ;  /* 0x00000ab000007944 */ /* 0x000fea0003c00000 */
[----:B-1----:R-:W-:Y:S01]  /*3f30*/  FADD.FTZ R19, R23, R24 ;  /* 0x0000001817137221 */ /* 0x002fe20000010000 */
[----:B------:R-:W-:Y:S01]  /*3f40*/  HFMA2.MMA R24, -RZ, RZ, 0, 1.1920928955078125e-07 ;  /* 0x00000002ff187435 */ /* 0x000fe200000001ff */
[----:B0-----:R-:W-:Y:S01]  /*3f50*/  IMAD.MOV.U32 R23, RZ, RZ, RZ ;  /* 0x000000ffff177224 */ /* 0x001fe200078e00ff */
[----:B------:R-:W-:Y:S01]  /*3f60*/  MOV R12, 0x3fa0 ;  /* 0x00003fa0000c7802 */ /* 0x000fe20000000f00 */
[----:B------:R-:W-:-:S02]  /*3f70*/  IMAD.MOV.U32 R25, RZ, RZ, 0x1f ;  /* 0x0000001fff197424 */ /* 0x000fc400078e00ff */
        /* <DEDUP_REMOVED lines=9> */
[----:B0-----:R-:W-:Y:S01]  /*4010*/  HFMA2.MMA R23, -RZ, RZ, 0, 0 ;  /* 0x00000000ff177435 */ /* 0x001fe200000001ff */
[----:B------:R-:W-:Y:S01]  /*4020*/  IMAD.MOV.U32 R24, RZ, RZ, 0x2 ;  /* 0x00000002ff187424 */ /* 0x000fe200078e00ff */
[----:B------:R-:W-:Y:S01]  /*4030*/  MOV R26, 0xffffffff ;  /* 0xffffffff001a7802 */ /* 0x000fe20000000f00 */
[----:B------:R-:W-:Y:S01]  /*4040*/  IMAD.MOV.U32 R25, RZ, RZ, 0x1f ;  /* 0x0000001fff197424 */ /* 0x000fe200078e00ff */
[----:B------:R-:W-:Y:S02]  /*4050*/  MOV R12, 0x4070 ;  /* 0x00004070000c7802 */ /* 0x000fe40000000f00 */
[----:B------:R-:W-:Y:S05]  /*4060*/  CALL.REL.NOINC `($__internal_227_$__cuda_sm70_shflsync_bfly_p) ;  /* 0x0000097000007944 */ /* 0x000fea0003c00000 */
[----:B01----:R-:W-:Y:S01]  /*4070*/  FADD.FTZ R23, RZ, R24 ;  /* 0x00000018ff177221 */ /* 0x003fe20000010000 */
[----:B------:R-:W-:Y:S01]  /*4080*/  MOV R26, 0xffffffff ;  /* 0xffffffff001a7802 */ /* 0x000fe20000000f00 */
[----:B------:R-:W-:Y:S01]  /*4090*/  IMAD.MOV.U32 R24, RZ, RZ, 0x1 ;  /* 0x00000001ff187424 */ /* 0x000fe200078e00ff */
[----:B------:R-:W-:Y:S01]  /*40a0*/  MOV R12, 0x40d0 ;  /* 0x000040d0000c7802 */ /* 0x000fe20000000f00 */
[----:B------:R-:W-:-:S02]  /*40b0*/  IMAD.MOV.U32 R25, RZ, RZ, 0x1f ;  /* 0x0000001fff197424 */ /* 0x000fc400078e00ff */
        /* <DEDUP_REMOVED lines=144> */
[----:B-1----:R-:W-:Y:S01]  /*49c0*/  MOV R12, R24 ;  /* 0x00000018000c7202 */ /* 0x002fe20000000f00 */
[----:B0-----:R-:W-:Y:S05]  /*49d0*/  BRA `(.L_x_9226) ;  /* 0xffffde2000007947 */ /* 0x001fea000383ffff */
        .weak           $__internal_227_$__cuda_sm70_shflsync_bfly_p
        .type           $__internal_227_$__cuda_sm70_shflsync_bfly_p,@function
        .size           $__internal_227_$__cuda_sm70_shflsync_bfly_p,(.L_x_23394 - $__internal_227_$__cuda_sm70_shflsync_bfly_p)
$__internal_227_$__cuda_sm70_shflsync_bfly_p:
[----:B------:R-:W-:Y:S01]  /*49e0*/  IMAD.MOV.U32 R13, RZ, RZ, 0x0 ;  /* 0x00000000ff0d7424 */ /* 0x000fe200078e00ff */
[----:B------:R-:W-:Y:S04]  /*49f0*/  WARPSYNC R26 ;  /* 0x0000001a00007348 */ /* 0x000fe80003800000 */
[----:B------:R0:W1:Y:S01]  /*4a00*/  SHFL.BFLY PT, R24, R23, R24, R25 ;  /* 0x0c00001817187389 */ /* 0x00006200000e0019 */
[----:B------:R-:W-:Y:S05]  /*4a10*/  RET.REL.NODEC R12 `(_ZN4vllm25paged_attention_v1_kernelIthLi128ELi32ELi128ELNS_18Fp8KVCacheDataTypeE1ELb1EEEvPT_PKS2_PKT0_S8_ifPKiSA_iPKfiiiSC_SC_iiiii) ;  /* 0xffffb5e00c007950 */ /* 0x000fea0003c3ffff */
.L_x_9227:
        /* <DEDUP_REMOVED lines=14> */
.L_x_23394:


//--------------------- .text._ZN4vllm25paged_attention_v1_kernelIthLi120ELi32ELi128ELNS_18Fp8KVCacheDataTypeE1ELb1EEEvPT_PKS2_PKT0_S8_ifPKiSA_iPKfiiiSC_SC_iiiii --------------------------
	.section	.text._ZN4vllm25paged_attention_v1_kernelIthLi120ELi32ELi128ELNS_18Fp8KVCacheDataTypeE1ELb1EEEvPT_PKS2_PKT0_S8_ifPKiSA_iPKfiiiSC_SC_iiiii,"ax",@progbits
	.sectioninfo	@"SHI_REGISTERS=44"
	.align	128
        .global         _ZN4vllm25paged_attention_v1_kernelIthLi120ELi32ELi128ELNS_18Fp8KVCacheDataTypeE1ELb1EEEvPT_PKS2_PKT0_S8_ifPKiSA_iPKfiiiSC_SC_iiiii
        .type           _ZN4vllm25paged_attention_v1_kernelIthLi120ELi32ELi128ELNS_18Fp8KVCacheDataTypeE1ELb1EEEvPT_PKS2_PKT0_S8_ifPKiSA_iPKfiiiSC_SC_iiiii,@function
        .size           _ZN4vllm25paged_attention_v1_kernelIthLi120ELi32ELi128ELNS_18Fp8KVCacheDataTypeE1ELb1EEEvPT_PKS2_PKT0_S8_ifPKiSA_iPKfiiiSC_SC_iiiii,(.L_x_23395 - _ZN4vllm25paged_attention_v1_kernelIthLi120ELi32ELi128ELNS_18Fp8KVCacheDataTypeE1ELb1EEEvPT_PKS2_PKT0_S8_ifPKiSA_iPKfiiiSC_SC_iiiii)
        .other          _ZN4vllm25paged_attention_v1_kernelIthLi120ELi32ELi128ELNS_18Fp8KVCacheDataTypeE1ELb1EEEvPT_PKS2_PKT0_S8_ifPKiSA_iPKfiiiSC_SC_iiiii,@"STO_CUDA_ENTRY STV_DEFAULT"
_ZN4vllm25paged_attention_v1_kernelIthLi120ELi32ELi128ELNS_18Fp8KVCacheDataTypeE1ELb1EEEvPT_PKS2_PKT0_S8_ifPKiSA_iPKfiiiSC_SC_iiiii:
.text._ZN4vllm25paged_attention_v1_kernelIthLi120ELi32ELi128ELNS_18Fp8KVCacheDataTypeE1ELb1EEEvPT_PKS2_PKT0_S8_ifPKiSA_iPKfiiiSC_SC_iiiii:
        /* <DEDUP_REMOVED lines=105> */
.L_x_9228:
[----:B-1----:R-:W-:-:S05]  /*0690*/  MOV R11, c[0x0][0xc] ;  /* 0x00000300000b7a02 */ /* 0x002fca0000000f00 */
[----:B------:R-:W-:-:S04]  /*06a0*/  IMAD R11, R11, c[0x0][0x1c8], R6 ;  /* 0x000072000b0b7a24 */ /* 0x000fc800078e0206 */
[----:B------:R-:W-:-:S03]  /*06b0*/  IMAD R11, R11, c[0x0][0x1d8], RZ ;  /* 0x000076000b0b7a24 */ /* 0x000fc600078e02ff */
.L_x_9229:
        /* <DEDUP_REMOVED lines=18> */
.L_x_9233:
        /* <DEDUP_REMOVED lines=36> */
.L_x_9231:
[----:B------:R-:W-:Y:S05]  /*0a20*/  BSYNC B7 ;  /* 0x0000000000077941 */ /* 0x000fea0003800000 */
.L_x_9230:
[----:B------:R-:W-:Y:S05]  /*0a30*/  BRA.DIV ~URZ, `(.L_x_9234) ;  /* 0x00002fa27f007947 */ /* 0x000fea000b800000 */
[----:B------:R-:W-:-:S04]  /*0a40*/  MOV R2, 0xff7fffff ;  /* 0xff7fffff00027802 */ /* 0x000fc80000000f00 */
.L_x_9270:
        /* <DEDUP_REMOVED lines=10> */
.L_x_9271:
        /* <DEDUP_REMOVED lines=28> */
.L_x_9240:
        /* <DEDUP_REMOVED lines=11> */
.L_x_9239:
[----:B------:R-:W-:Y:S05]  /*0d60*/  BSYNC B1 ;  /* 0x0000000000017941 */ /* 0x000fea0003800000 */
.L_x_9238:
        /* <DEDUP_REMOVED lines=10> */
.L_x_9243:
        /* <DEDUP_REMOVED lines=100> */
.L_x_9242:
[----:B------:R-:W-:Y:S05]  /*1450*/  BSYNC B1 ;  /* 0x0000000000017941 */ /* 0x000fea0003800000 */
.L_x_9241:
        /* <DEDUP_REMOVED lines=55> */
.L_x_9245:
[----:B------:R-:W-:Y:S05]  /*17d0*/  BSYNC B1 ;  /* 0x0000000000017941 */ /* 0x000fea0003800000 */
.L_x_9244:
        /* <DEDUP_REMOVED lines=26> */
.L_x_9237:
[----:B------:R-:W-:Y:S05]  /*1980*/  BSYNC B0 ;  /* 0x0000000000007941 */ /* 0x000fea0003800000 */
.L_x_9236:
        /* <DEDUP_REMOVED lines=37> */
.L_x_9250:
        /* <DEDUP_REMOVED lines=8> */
.L_x_9249:
[----:B0-----:R-:W-:Y:S05]  /*1c60*/  BSYNC B1 ;  /* 0x0000000000017941 */ /* 0x001fea0003800000 */
.L_x_9248:
        /* <DEDUP_REMOVED lines=10> */
.L_x_9253:
        /* <DEDUP_REMOVED lines=52> */
.L_x_9252:
[----:B------:R-:W-:Y:S05]  /*2050*/  BSYNC B1 ;  /* 0x0000000000017941 */ /* 0x000fea0003800000 */
.L_x_9251:
        /* <DEDUP_REMOVED lines=31> */
.L_x_9255:
[----:B------:R-:W-:Y:S05]  /*2250*/  BSYNC B1 ;  /* 0x0000000000017941 */ /* 0x000fea0003800000 */
.L_x_9254:
        /* <DEDUP_REMOVED lines=14> */
.L_x_9247:
[----:B------:R-:W-:Y:S05]  /*2340*/  BSYNC B0 ;  /* 0x0000000000007941 */ /* 0x000fea0003800000 */
.L_x_9246:
        /* <DEDUP_REMOVED lines=27> */
.L_x_9259:
        /* <DEDUP_REMOVED lines=33> */
.L_x_9257:
[----:B------:R-:W-:Y:S05]  /*2710*/  BSYNC B6 ;  /* 0x0000000000067941 */ /* 0x000fea0003800000 */
.L_x_9256:
[----:B------:R-:W-:Y:S05]  /*2720*/  BRA.DIV ~URZ, `(.L_x_9260) ;  /* 0x000014d27f007947 */ /* 0x000fea000b800000 */
[----:B------:R-:W-:-:S10]  /*2730*/  HFMA2.MMA R0, -RZ, RZ, 0, 0 ;  /* 0x00000000ff007435 */ /* 0x000fd400000001ff */
.L_x_9272:
        /* <DEDUP_REMOVED lines=14> */
.L_x_9273:
        /* <DEDUP_REMOVED lines=34> */
.L_x_9263:
[----:B------:R-:W-:Y:S05]  /*2a40*/  BSYNC B0 ;  /* 0x0000000000007941 */ /* 0x000fea0003800000 */
.L_x_9262:
        /* <DEDUP_REMOVED lines=33> */
.L_x_9265:
[----:B------:R-:W-:Y:S05]  /*2c60*/  BSYNC B0 ;  /* 0x0000000000007941 */ /* 0x000fea0003800000 */
.L_x_9264:
        /* <DEDUP_REMOVED lines=18> */
.L_x_9267:
[----:B------:R-:W-:Y:S05]  /*2d90*/  BSYNC B0 ;  /* 0x0000000000007941 */ /* 0x000fea0003800000 */
.L_x_9266:
        /* <DEDUP_REMOVED lines=34> */
.L_x_9269:
[----:B------:R-:W-:Y:S05]  /*2fc0*/  BSYNC B0 ;  /* 0x0000000000007941 */ /* 0x000fea0003800000 */
.L_x_9268:
        /* <DEDUP_REMOVED lines=122> */
.L_x_9232:
        /* <DEDUP_REMOVED lines=19> */
.L_x_9258:
        /* <DEDUP_REMOVED lines=20> */
.L_x_9234:
[----:B------:R-:W-:Y:S01]  /*39e0*/  MOV R22, 0xff7fffff ;  /* 0xff7fffff00167802 */ /* 0x000fe20000000f00 */
[----:B------:R-:W-:Y:S01]  /*39f0*/  IMAD.MOV.U32 R23, RZ, RZ, 0x10 ;  /* 0x00000010ff177424 */ /* 0x000fe200078e00ff */
[----:B------:R-:W-:Y:S01]  /*3a00*/  MOV R12, 0x3a40 ;  /* 0x00003a40000c7802 */ /* 0x000fe20000000f00 */
[----:B------:R-:W-:Y:S02]  /*3a10*/  IMAD.MOV.U32 R24, RZ, RZ, 0x1f ;  /* 0x0000001fff187424 */ /* 0x000fe400078e00ff */
[----:B------:R-:W-:Y:S02]  /*3a20*/  IMAD.MOV.U32 R25, RZ, RZ, -0x1 ;  /* 0xffffffffff197424 */ /* 0x000fe400078e00ff */
[----:B------:R-:W-:Y:S05]  /*3a30*/  CALL.REL.NOINC `($__internal_228_$__cuda_sm70_shflsync_bfly_p) ;  /* 0x00000e1000007944 */ /* 0x000fea0003c00000 */
[----:B-1----:R-:W-:Y:S01]  /*3a40*/  MOV R2, R23 ;  /* 0x0000001700027202 */ /* 0x002fe20000000f00 */
[----:B0-----:R-:W-:Y:S05]  /*3a50*/  BRA `(.L_x_9270) ;  /* 0xffffcff000007947 */ /* 0x001fea000383ffff */
.L_x_9235:
[----:B------:R-:W-:Y:S01]  /*3a60*/  IMAD.MOV.U32 R23, RZ, RZ, 0x8 ;  /* 0x00000008ff177424 */ /* 0x000fe200078e00ff */
[----:B------:R-:W-:Y:S01]  /*3a70*/  MOV R12, 0x3ab0 ;  /* 0x00003ab0000c7802 */ /* 0x000fe20000000f00 */
[----:B------:R-:W-:Y:S02]  /*3a80*/  IMAD.MOV.U32 R24, RZ, RZ, 0x1f ;  /* 0x0000001fff187424 */ /* 0x000fe400078e00ff */
[----:B------:R-:W-:-:S02]  /*3a90*/  IMAD.MOV.U32 R25, RZ, RZ, -0x1 ;  /* 0xffffffffff197424 */ /* 0x000fc400078e00ff */
[----:B------:R-:W-:Y:S05]  /*3aa0*/  CALL.REL.NOINC `($__internal_228_$__cuda_sm70_shflsync_bfly_p) ;  /* 0x00000da000007944 */ /* 0x000fea0003c00000 */
[----:B01----:R-:W-:Y:S01]  /*3ab0*/  FMNMX.FTZ R22, R22, R23, !PT ;  /* 0x0000001716167209 */ /* 0x003fe20007810000 */
[----:B------:R-:W-:Y:S01]  /*3ac0*/  HFMA2.MMA R23, -RZ, RZ, 0, 2.384185791015625e-07 ;  /* 0x00000004ff177435 */ /* 0x000fe200000001ff */
[----:B------:R-:W-:Y:S01]  /*3ad0*/  IMAD.MOV.U32 R24, RZ, RZ, 0x1f ;  /* 0x0000001fff187424 */ /* 0x000fe200078e00ff */
[----:B------:R-:W-:Y:S01]  /*3ae0*/  MOV R12, 0x3b10 ;  /* 0x00003b10000c7802 */ /* 0x000fe20000000f00 */
[----:B------:R-:W-:-:S03]  /*3af0*/  IMAD.MOV.U32 R25, RZ, RZ, -0x1 ;  /* 0xffffffffff197424 */ /* 0x000fc600078e00ff */
[----:B------:R-:W-:Y:S05]  /*3b00*/  CALL.REL.NOINC `($__internal_228_$__cuda_sm70_shflsync_bfly_p) ;  /* 0x00000d4000007944 */ /* 0x000fea0003c00000 */
[----:B01----:R-:W-:Y:S01]  /*3b10*/  FMNMX.FTZ R22, R22, R23, !PT ;  /* 0x0000001716167209 */ /* 0x003fe20007810000 */
[----:B------:R-:W-:Y:S01]  /*3b20*/  IMAD.MOV.U32 R24, RZ, RZ, 0x1f ;  /* 0x0000001fff187424 */ /* 0x000fe200078e00ff */
[----:B------:R-:W-:Y:S01]  /*3b30*/  MOV R23, 0x2 ;  /* 0x0000000200177802 */ /* 0x000fe20000000f00 */
[----:B------:R-:W-:Y:S01]  /*3b40*/  IMAD.MOV.U32 R25, RZ, RZ, -0x1 ;  /* 0xffffffffff197424 */ /* 0x000fe200078e00ff */
[----:B------:R-:W-:-:S02]  /*3b50*/  MOV R12, 0x3b70 ;  /* 0x00003b70000c7802 */ /* 0x000fc40000000f00 */
[----:B------:R-:W-:Y:S05]  /*3b60*/  CALL.REL.NOINC `($__internal_228_$__cuda_sm70_shflsync_bfly_p) ;  /* 0x00000ce000007944 */ /* 0x000fea0003c00000 */
[----:B-1----:R-:W-:Y:S01]  /*3b70*/  FMNMX.FTZ R15, R22, R23, !PT ;  /* 0x00000017160f7209 */ /* 0x002fe20007810000 */
[----:B------:R-:W-:Y:S01]  /*3b80*/  HFMA2.MMA R23, -RZ, RZ, 0, 5.9604644775390625e-08 ;  /* 0x00000001ff177435 */ /* 0x000fe200000001ff */
[----:B0-----:R-:W-:Y:S01]  /*3b90*/  IMAD.MOV.U32 R24, RZ, RZ, 0x1f ;  /* 0x0000001fff187424 */ /* 0x001fe200078e00ff */
[----:B------:R-:W-:Y:S01]  /*3ba0*/  MOV R12, 0x3be0 ;  /* 0x00003be0000c7802 */ /* 0x000fe20000000f00 */
[----:B------:R-:W-:Y:S01]  /*3bb0*/  IMAD.MOV.U32 R25, RZ, RZ, -0x1 ;  /* 0xffffffffff197424 */ /* 0x000fe200078e00ff */
[----:B------:R-:W-:-:S02]  /*3bc0*/  MOV R22, R15 ;  /* 0x0000000f00167202 */ /* 0x000fc40000000f00 */
[----:B------:R-:W-:Y:S05]  /*3bd0*/  CALL.REL.NOINC `($__internal_228_$__cuda_sm70_shflsync_bfly_p) ;  /* 0x00000c7000007944 */ /* 0x000fea0003c00000 */
[----:B-1----:R-:W-:Y:S01]  /*3be0*/  IMAD.MOV.U32 R12, RZ, RZ, R23 ;  /* 0x000000ffff0c7224 */ /* 0x002fe200078e0017 */
[----:B0-----:R-:W-:Y:S05]  /*3bf0*/  BRA `(.L_x_9271) ;  /* 0xffffcef000007947 */ /* 0x001fea000383ffff */
.L_x_9260:
[----:B------:R-:W-:Y:S01]  /*3c00*/  HFMA2.MMA R23, -RZ, RZ, 0, 1.1920928955078125e-07 ;  /* 0x00000002ff177435 */ /* 0x000fe200000001ff */
[----:B------:R-:W-:Y:S01]  /*3c10*/  IMAD.MOV.U32 R22, RZ, RZ, RZ ;  /* 0x000000ffff167224 */ /* 0x000fe200078e00ff */
[----:B0-----:R-:W-:Y:S01]  /*3c20*/  MOV R12, 0x3c60 ;  /* 0x00003c60000c7802 */ /* 0x001fe20000000f00 */
[----:B------:R-:W-:-:S02]  /*3c30*/  IMAD.MOV.U32 R24, RZ, RZ, 0x1f ;  /* 0x0000001fff187424 */ /* 0x000fc400078e00ff */
[----:B------:R-:W-:Y:S02]  /*3c40*/  IMAD.MOV.U32 R25, RZ, RZ, -0x1 ;  /* 0xffffffffff197424 */ /* 0x000fe400078e00ff */
[----:B------:R-:W-:Y:S05]  /*3c50*/  CALL.REL.NOINC `($__internal_228_$__cuda_sm70_shflsync_bfly_p) ;  /* 0x00000bf000007944 */ /* 0x000fea0003c00000 */
[----:B-1----:R-:W-:Y:S01]  /*3c60*/  MOV R0, R23 ;  /* 0x0000001700007202 */ /* 0x002fe20000000f00 */
[----:B0-----:R-:W-:Y:S05]  /*3c70*/  BRA `(.L_x_9272) ;  /* 0xffffeac000007947 */ /* 0x001fea000383ffff */
.L_x_9261:
[----:B------:R-:W-:Y:S01]  /*3c80*/  IMAD.MOV.U32 R23, RZ, RZ, 0x1 ;  /* 0x00000001ff177424 */ /* 0x000fe200078e00ff */
[----:B------:R-:W-:Y:S01]  /*3c90*/  MOV R25, 0xffffffff ;  /* 0xffffffff00197802 */ /* 0x000fe20000000f00 */
[----:B------:R-:W-:Y:S01]  /*3ca0*/  IMAD.MOV.U32 R24, RZ, RZ, 0x1f ;  /* 0x0000001fff187424 */ /* 0x000fe200078e00ff */
[----:B0-----:R-:W-:Y:S02]  /*3cb0*/  MOV R12, 0x3cd0 ;  /* 0x00003cd0000c7802 */ /* 0x001fe40000000f00 */
[----:B------:R-:W-:Y:S05]  /*3cc0*/  CALL.REL.NOINC `($__internal_228_$__cuda_sm70_shflsync_bfly_p) ;  /* 0x00000b8000007944 */ /* 0x000fea0003c00000 */
[----:B0-----:R-:W-:Y:S01]  /*3cd0*/  HFMA2.MMA R24, -RZ, RZ, 0, 1.847743988037109375e-06 ;  /* 0x0000001fff187435 */ /* 0x001fe200000001ff */
[----:B-1----:R-:W-:Y:S01]  /*3ce0*/  FADD.FTZ R21, R22, R23 ;  /* 0x0000001716157221 */ /* 0x002fe20000010000 */
[----:B------:R-:W-:Y:S01]  /*3cf0*/  MOV R12, 0x3d40 ;  /* 0x00003d40000c7802 */ /* 0x000fe20000000f00 */
[----:B------:R-:W-:Y:S02]  /*3d00*/  IMAD.MOV.U32 R22, RZ, RZ, RZ ;  /* 0x000000ffff167224 */ /* 0x000fe400078e00ff */
[----:B------:R-:W-:Y:S02]  /*3d10*/  IMAD.MOV.U32 R23, RZ, RZ, 0x2 ;  /* 0x00000002ff177424 */ /* 0x000fe400078e00ff */
[----:B------:R-:W-:-:S02]  /*3d20*/  IMAD.MOV.U32 R25, RZ, RZ, -0x1 ;  /* 0xffffffffff197424 */ /* 0x000fc400078e00ff */
[----:B------:R-:W-:Y:S05]  /*3d30*/  CALL.REL.NOINC `($__internal_228_$__cuda_sm70_shflsync_bfly_p) ;  /* 0x00000b1000007944 */ /* 0x000fea0003c00000 */
[----:B01----:R-:W-:Y:S01]  /*3d40*/  FADD.FTZ R22, RZ, R23 ;  /* 0x00000017ff167221 */ /* 0x003fe20000010000 */
[----:B------:R-:W-:Y:S01]  /*3d50*/  MOV R24, 0x1f ;  /* 0x0000001f00187802 */ /* 0x000fe20000000f00 */
[----:B------:R-:W-:Y:S01]  /*3d60*/  IMAD.MOV.U32 R23, RZ, RZ, 0x1 ;  /* 0x00000001ff177424 */ /* 0x000fe200078e00ff */
[----:B------:R-:W-:Y:S01]  /*3d70*/  MOV R12, 0x3da0 ;  /* 0x00003da0000c7802 */ /* 0x000fe20000000f00 */
[----:B------:R-:W-:-:S02]  /*3d80*/  IMAD.MOV.U32 R25, RZ, RZ, -0x1 ;  /* 0xffffffffff197424 */ /* 0x000fc400078e00ff */
[----:B------:R-:W-:Y:S05]  /*3d90*/  CALL.REL.NOINC `($__internal_228_$__cuda_sm70_shflsync_bfly_p) ;  /* 0x00000ab000007944 */ /* 0x000fea0003c00000 */
[----:B-1----:R-:W-:Y:S01]  /*3da0*/  FADD.FTZ R20, R22, R23 ;  /* 0x0000001716147221 */ /* 0x002fe20000010000 */
[----:B------:R-:W-:Y:S01]  /*3db0*/  HFMA2.MMA R23, -RZ, RZ, 0, 1.1920928955078125e-07 ;  /* 0x00000002ff177435 */ /* 0x000fe200000001ff */
[----:B0-----:R-:W-:Y:S01]  /*3dc0*/  IMAD.MOV.U32 R22, RZ, RZ, RZ ;  /* 0x000000ffff167224 */ /* 0x001fe200078e00ff */
[----:B------:R-:W-:Y:S01]  /*3dd0*/  MOV R12, 0x3e10 ;  /* 0x00003e10000c7802 */ /* 0x000fe20000000f00 */
[----:B------:R-:W-:-:S02]  /*3de0*/  IMAD.MOV.U32 R24, RZ, RZ, 0x1f ;  /* 0x0000001fff187424 */ /* 0x000fc400078e00ff */
[----:B------:R-:W-:Y:S02]  /*3df0*/  IMAD.MOV.U32 R25, RZ, RZ, -0x1 ;  /* 0xffffffffff197424 */ /* 0x000fe400078e00ff */
[----:B------:R-:W-:Y:S05]  /*3e00*/  CALL.REL.NOINC `($__internal_228_$__cuda_sm70_shflsync_bfly_p) ;  /* 0x00000a4000007944 */ /* 0x000fea0003c00000 */
[----:B01----:R-:W-:Y:S01]  /*3e10*/  FADD.FTZ R22, RZ, R23 ;  /* 0x00000017ff167221 */ /* 0x003fe20000010000 */
[----:B------:R-:W-:Y:S01]  /*3e20*/  MOV R23, 0x1 ;  /* 0x0000000100177802 */ /* 0x000fe20000000f00 */
[----:B------:R-:W-:Y:S01]  /*3e30*/  IMAD.MOV.U32 R24, RZ, RZ, 0x1f ;  /* 0x0000001fff187424 */ /* 0x000fe200078e00ff */
[----:B------:R-:W-:Y:S01]  /*3e40*/  MOV R12, 0x3e70 ;  /* 0x00003e70000c7802 */ /* 0x000fe20000000f00 */
[----:B------:R-:W-:Y:S02]  /*3e50*/  IMAD.MOV.U32 R25, RZ, RZ, -0x1 ;  /* 0xffffffffff197424 */ /* 0x000fe400078e00ff */
[----:B------:R-:W-:Y:S05]  /*3e60*/  CALL.REL.NOINC `($__internal_228_$__cuda_sm70_shflsync_bfly_p) ;  /* 0x000009e000007944 */ /* 0x000fea0003c00000 */
[----:B-1----:R-:W-:Y:S01]  /*3e70*/  FADD.FTZ R16, R22, R23 ;  /* 0x0000001716107221 */ /* 0x002fe20000010000 */
[----:B0-----:R-:W-:Y:S01]  /*3e80*/  HFMA2.MMA R22, -RZ, RZ, 0, 0 ;  /* 0x00000000ff167435 */ /* 0x001fe200000001ff */
[----:B------:R-:W-:Y:S01]  /*3e90*/  IMAD.MOV.U32 R23, RZ, RZ, 0x2 ;  /* 0x00000002ff177424 */ /* 0x000fe200078e00ff */
[----:B------:R-:W-:Y:S01]  /*3ea0*/  MOV R25, 0xffffffff ;  /* 0xffffffff00197802 */ /* 0x000fe20000000f00 */
[----:B------:R-:W-:Y:S01]  /*3eb0*/  IMAD.MOV.U32 R24, RZ, RZ, 0x1f ;  /* 0x0000001fff187424 */ /* 0x000fe200078e00ff */
[----:B------:R-:W-:Y:S02]  /*3ec0*/  MOV R12, 0x3ee0 ;  /* 0x00003ee0000c7802 */ /* 0x000fe40000000f00 */
[----:B------:R-:W-:Y:S05]  /*3ed0*/  CALL.REL.NOINC `($__internal_228_$__cuda_sm70_shflsync_bfly_p) ;  /* 0x0000097000007944 */ /* 0x000fea0003c00000 */
[----:B01----:R-:W-:Y:S01]  /*3ee0*/  FADD.FTZ R22, RZ, R23 ;  /* 0x00000017ff167221 */ /* 0x003fe20000010000 */
[----:B------:R-:W-:Y:S01]  /*3ef0*/  MOV R25, 0xffffffff ;  /* 0xffffffff00197802 */ /* 0x000fe20000000f00 */
[----:B------:R-:W-:Y:S01]  /*3f00*/  IMAD.MOV.U32 R23, RZ, RZ, 0x1 ;  /* 0x00000001ff177424 */ /* 0x000fe200078e00ff */
[----:B------:R-:W-:Y:S01]  /*3f10*/  MOV R12, 0x3f40 ;  /* 0x00003f40000c7802 */ /* 0x000fe20000000f00 */
[----:B------:R-:W-:-:S02]  /*3f20*/  IMAD.MOV.U32 R24, RZ, RZ, 0x1f ;  /* 0x0000001fff187424 */ /* 0x000fc400078e00ff */
[----:B------:R-:W-:Y:S05]  /*3f30*/  CALL.REL.NOINC `($__internal_228_$__cuda_sm70_shflsync_bfly_p) ;  /* 0x0000091000007944 */ /* 0x000fea0003c00000 */
[----:B0-----:R-:W-:Y:S01]  /*3f40*/  HFMA2.MMA R24, -RZ, RZ, 0, 1.847743988037109375e-06 ;  /* 0x0000001fff187435 */ /* 0x001fe200000001ff */
[----:B-1----:R-:W-:Y:S01]  /*3f50*/  FADD.FTZ R17, R22, R23 ;  /* 0x0000001716117221 */ /* 0x002fe20000010000 */
[----:B------:R-:W-:Y:S01]  /*3f60*/  MOV R12, 0x3fb0 ;  /* 0x00003fb0000c7802 */ /* 0x000fe20000000f00 */
[----:B------:R-:W-:-:S02]  /*3f70*/  IMAD.MOV.U32 R22, RZ, RZ, RZ ;  /* 0x000000ffff167224 */ /* 0x000fc400078e00ff */
[----:B------:R-:W-:Y:S02]  /*3f80*/  IMAD.MOV.U32 R23, RZ, RZ, 0x2 ;  /* 0x00000002ff177424 */ /* 0x000fe400078e00ff */
        /* <DEDUP_REMOVED lines=138> */
[----:B-1----:R-:W-:Y:S01]  /*4830*/  MOV R13, R23 ;  /* 0x00000017000d7202 */ /* 0x002fe20000000f00 */
[----:B0-----:R-:W-:Y:S05]  /*4840*/  BRA `(.L_x_9273) ;  /* 0xffffdfd000007947 */ /* 0x001fea000383ffff */
        .weak           $__internal_228_$__cuda_sm70_shflsync_bfly_p
        .type           $__internal_228_$__cuda_sm70_shflsync_bfly_p,@function
        .size           $__internal_228_$__cuda_sm70_shflsync_bfly_p,(.L_x_23395 - $__internal_228_$__cuda_sm70_shflsync_bfly_p)
$__internal_228_$__cuda_sm70_shflsync_bfly_p:
[----:B------:R-:W-:Y:S01]  /*4850*/  IMAD.MOV.U32 R13, RZ, RZ, 0x0 ;  /* 0x00000000ff0d7424 */ /* 0x000fe200078e00ff */
[----:B------:R-:W-:Y:S04]  /*4860*/  WARPSYNC R25 ;  /* 0x0000001900007348 */ /* 0x000fe80003800000 */
[----:B------:R0:W1:Y:S01]  /*4870*/  SHFL.BFLY PT, R23, R22, R23, R24 ;  /* 0x0c00001716177389 */ /* 0x00006200000e0018 */
[----:B------:R-:W-:Y:S05]  /*4880*/  RET.REL.NODEC R12 `(_ZN4vllm25paged_attention_v1_kernelIthLi120ELi32ELi128ELNS_18Fp8KVCacheDataTypeE1ELb1EEEvPT_PKS2_PKT0_S8_ifPKiSA_iPKfiiiSC_SC_iiiii) ;  /* 0xffffb7700c007950 */ /* 0x000fea0003c3ffff */
.L_x_9274:
        /* <DEDUP_REMOVED lines=15> */
.L_x_23395:


//--------------------- .text._ZN4vllm25paged_attention_v1_kernelIthLi112ELi32ELi128ELNS_18Fp8KVCacheDataTypeE1ELb1EEEvPT_PKS2_PKT0_S8_ifPKiSA_iPKfiiiSC_SC_iiiii --------------------------
	.section	.text._ZN4vllm25paged_attention_v1_kernelIthLi112ELi32ELi128ELNS_18Fp8KVCacheDataTypeE1ELb1EEEvPT_PKS2_PKT0_S8_ifPKiSA_iPKfiiiSC_SC_iiiii,"ax",@progbits
	.sectioninfo	@"SHI_REGISTERS=44"
	.align	128
        .global         _ZN4vllm25paged_attention_v1_kernelIthLi112ELi32ELi128ELNS_18Fp8KVCacheDataTypeE1ELb1EEEvPT_PKS2_PKT0_S8_ifPKiSA_iPKfiiiSC_SC_iiiii
        .type           _ZN4vllm25paged_attention_v1_kernelIthLi112ELi32ELi128ELNS_18Fp8KVCacheDataTypeE1ELb1EEEvPT_PKS2_PKT0_S8_ifPKiSA_iPKfiiiSC_SC_iiiii,@function
        .size           _ZN4vllm25paged_attention_v1_kernelIthLi112ELi32ELi128ELNS_18Fp8KVCacheDataTypeE1ELb1EEEvPT_PKS2_PKT0_S8_ifPKiSA_iPKfiiiSC_SC_iiiii,(.L_x_23396 - _ZN4vllm25paged_attention_v1_kernelIthLi112ELi32ELi128ELNS_18Fp8KVCacheDataTypeE1ELb1EEEvPT_PKS2_PKT0_S8_ifPKiSA_iPKfiiiSC_SC_iiiii)
        .other          _ZN4vllm25paged_attention_v1_kernelIthLi112ELi32ELi128ELNS_18Fp8KVCacheDataTypeE1ELb1EEEvPT_PKS2_PKT0_S8_ifPKiSA_iPKfiiiSC_SC_iiiii,@"STO_CUDA_ENTRY STV_DEFAULT"
_ZN4vllm25paged_attention_v1_kernelIthLi112ELi32ELi128ELNS_18Fp8KVCacheDataTypeE1ELb1EEEvPT_PKS2_PKT0_S8_ifPKiSA_iPKfiiiSC_SC_iiiii:
.text._ZN4vllm25paged_attention_v1_kernelIthLi112ELi32ELi128ELNS_18Fp8KVCacheDataTypeE1ELb1EEEvPT_PKS2_PKT0_S8_ifPKiSA_iPKfiiiSC_SC_iiiii:
        /* <DEDUP_REMOVED lines=106> */
.L_x_9275:
[----:B-1----:R-:W-:-:S04]  /*06a0*/  IMAD.MOV.U32 R11, RZ, RZ, c[0x0][0xc] ;  /* 0x00000300ff0b7624 */ /* 0x002fc800078e00ff */
[----:B------:R-:W-:-:S04]  /*06b0*/  IMAD R11, R11, c[0x0][0x1c8], R2 ;  /* 0x000072000b0b7a24 */ /* 0x000fc800078e0202 */
[----:B------:R-:W-:-:S03]  /*06c0*/  IMAD R11, R11, c[0x0][0x1d8], RZ ;  /* 0x000076000b0b7a24 */ /* 0x000fc600078e02ff */
.L_x_9276:
        /* <DEDUP_REMOVED lines=18> */
.L_x_9280:
        /* <DEDUP_REMOVED lines=36> */
.L_x_9278:
[----:B------:R-:W-:Y:S05]  /*0a30*/  BSYNC B7 ;  /* 0x0000000000077941 */ /* 0x000fea0003800000 */
.L_x_9277:
[----:B------:R-:W-:Y:S05]  /*0a40*/  BRA.DIV ~URZ, `(.L_x_9281) ;  /* 0x00002ec27f007947 */ /* 0x000fea000b800000 */
[----:B------:R-:W-:-:S05]  /*0a50*/  IMAD.MOV.U32 R8, RZ, RZ, -0x800001 ;  /* 0xff7fffffff087424 */ /* 0x000fca00078e00ff */
.L_x_9317:
        /* <DEDUP_REMOVED lines=10> */
.L_x_9318:
        /* <DEDUP_REMOVED lines=28> */
.L_x_9287:
        /* <DEDUP_REMOVED lines=11> */
.L_x_9286:
[----:B------:R-:W-:Y:S05]  /*0d70*/  BSYNC B1 ;  /* 0x0000000000017941 */ /* 0x000fea0003800000 */
.L_x_9285:
        /* <DEDUP_REMOVED lines=10> */
.L_x_9290:
        /* <DEDUP_REMOVED lines=100> */
.L_x_9289:
[----:B------:R-:W-:Y:S05]  /*1460*/  BSYNC B1 ;  /* 0x0000000000017941 */ /* 0x000fea0003800000 */
.L_x_9288:
        /* <DEDUP_REMOVED lines=55> */
.L_x_9292:
[----:B------:R-:W-:Y:S05]  /*17e0*/  BSYNC B1 ;  /* 0x0000000000017941 */ /* 0x000fea0003800000 */
.L_x_9291:
        /* <DEDUP_REMOVED lines=26> */
.L_x_9284:
[----:B------:R-:W-:Y:S05]  /*1990*/  BSYNC B0 ;  /* 0x0000000000007941 */ /* 0x000fea0003800000 */
.L_x_9283:
        /* <DEDUP_REMOVED lines=37> */
.L_x_9297:
        /* <DEDUP_REMOVED lines=8> */
.L_x_9296:
[----:B0-----:R-:W-:Y:S05]  /*1c70*/  BSYNC B1 ;  /* 0x0000000000017941 */ /* 0x001fea0003800000 */
.L_x_9295:
        /* <DEDUP_REMOVED lines=10> */
.L_x_9300:
        /* <DEDUP_REMOVED lines=52> */
.L_x_9299:
[----:B------:R-:W-:Y:S05]  /*2060*/  BSYNC B1 ;  /* 0x0000000000017941 */ /* 0x000fea0003800000 */
.L_x_9298:
        /* <DEDUP_REMOVED lines=31> */
.L_x_9302:
[----:B------:R-:W-:Y:S05]  /*2260*/  BSYNC B1 ;  /* 0x0000000000017941 */ /* 0x000fea0003800000 */
.L_x_9301:
        /* <DEDUP_REMOVED lines=14> */
.L_x_9294:
[----:B------:R-:W-:Y:S05]  /*2350*/  BSYNC B0 ;  /* 0x0000000000007941 */ /* 0x000fea0003800000 */
.L_x_9293:
        /* <DEDUP_REMOVED lines=27> */
.L_x_9306:
        /* <DEDUP_REMOVED lines=33> */
.L_x_9304:
[----:B------:R-:W-:Y:S05]  /*2720*/  BSYNC B6 ;  /* 0x0000000000067941 */ /* 0x000fea0003800000 */
.L_x_9303:
[----:B------:R-:W-:Y:S05]  /*2730*/  BRA.DIV ~URZ, `(.L_x_9307) ;  /* 0x000013f27f007947 */ /* 0x000fea000b800000 */
[----:B------:R-:W-:-:S04]  /*2740*/  IMAD.MOV.U32 R6, RZ, RZ, RZ ;  /* 0x000000ffff067224 */ /* 0x000fc800078e00ff */
.L_x_9319:
        /* <DEDUP_REMOVED lines=12> */
.L_x_9320:
        /* <DEDUP_REMOVED lines=33> */
.L_x_9310:
[----:B------:R-:W-:Y:S05]  /*2a20*/  BSYNC B0 ;  /* 0x0000000000007941 */ /* 0x000fea0003800000 */
.L_x_9309:
        /* <DEDUP_REMOVED lines=31> */
.L_x_9312:
[----:B------:R-:W-:Y:S05]  /*2c20*/  BSYNC B0 ;  /* 0x0000000000007941 */ /* 0x000fea0003800000 */
.L_x_9311:
        /* <DEDUP_REMOVED lines=17> */
.L_x_9314:
[----:B------:R-:W-:Y:S05]  /*2d40*/  BSYNC B0 ;  /* 0x0000000000007941 */ /* 0x000fea0003800000 */
.L_x_9313:
        /* <DEDUP_REMOVED lines=32> */
.L_x_9316:
[----:B------:R-:W-:Y:S05]  /*2f50*/  BSYNC B0 ;  /* 0x0000000000007941 */ /* 0x000fea0003800000 */
.L_x_9315:
        /* <DEDUP_REMOVED lines=116> */
.L_x_9279:
        /* <DEDUP_REMOVED lines=19> */
.L_x_9305:
        /* <DEDUP_REMOVED lines=20> */
.L_x_9281:
[----:B------:R-:W-:Y:S01]  /*3910*/  IMAD.MOV.U32 R19, RZ, RZ, -0x800001 ;  /* 0xff7fffffff137424 */ /* 0x000fe200078e00ff */
[----:B------:R-:W-:Y:S01]  /*3920*/  MOV R23, 0x1f ;  /* 0x0000001f00177802 */ /* 0x000fe20000000f00 */
[----:B------:R-:W-:Y:S01]  /*3930*/  IMAD.MOV.U32 R22, RZ, RZ, 0x10 ;  /* 0x00000010ff167424 */ /* 0x000fe200078e00ff */
[----:B------:R-:W-:Y:S01]  /*3940*/  MOV R20, 0x3970 ;  /* 0x0000397000147802 */ /* 0x000fe20000000f00 */
[----:B------:R-:W-:Y:S02]  /*3950*/  IMAD.MOV.U32 R24, RZ, RZ, -0x1 ;  /* 0xffffffffff187424 */ /* 0x000fe400078e00ff */
[----:B------:R-:W-:Y:S05]  /*3960*/  CALL.REL.NOINC `($__internal_229_$__cuda_sm70_shflsync_bfly_p) ;  /* 0x00000d4000007944 */ /* 0x000fea0003c00000 */
[----:B-1----:R-:W-:Y:S01]  /*3970*/  IMAD.MOV.U32 R8, RZ, RZ, R22 ;  /* 0x000000ffff087224 */ /* 0x002fe200078e0016 */
[----:B0-----:R-:W-:Y:S05]  /*3980*/  BRA `(.L_x_9317) ;  /* 0xffffd0d000007947 */ /* 0x001fea000383ffff */
.L_x_9282:
[----:B------:R-:W-:Y:S01]  /*3990*/  HFMA2.MMA R23, -RZ, RZ, 0, 1.847743988037109375e-06 ;  /* 0x0000001fff177435 */ /* 0x000fe200000001ff */
[----:B------:R-:W-:Y:S01]  /*39a0*/  IMAD.MOV.U32 R22, RZ, RZ, 0x8 ;  /* 0x00000008ff167424 */ /* 0x000fe200078e00ff */
[----:B------:R-:W-:Y:S01]  /*39b0*/  MOV R20, 0x39e0 ;  /* 0x000039e000147802 */ /* 0x000fe20000000f00 */
[----:B------:R-:W-:-:S03]  /*39c0*/  IMAD.MOV.U32 R24, RZ, RZ, -0x1 ;  /* 0xffffffffff187424 */ /* 0x000fc600078e00ff */
[----:B------:R-:W-:Y:S05]  /*39d0*/  CALL.REL.NOINC `($__internal_229_$__cuda_sm70_shflsync_bfly_p) ;  /* 0x00000cd000007944 */ /* 0x000fea0003c00000 */
[----:B01----:R-:W-:Y:S01]  /*39e0*/  FMNMX.FTZ R19, R19, R22, !PT ;  /* 0x0000001613137209 */ /* 0x003fe20007810000 */
[----:B------:R-:W-:Y:S01]  /*39f0*/  IMAD.MOV.U32 R22, RZ, RZ, 0x4 ;  /* 0x00000004ff167424 */ /* 0x000fe200078e00ff */
[----:B------:R-:W-:Y:S01]  /*3a00*/  MOV R24, 0xffffffff ;  /* 0xffffffff00187802 */ /* 0x000fe20000000f00 */
[----:B------:R-:W-:Y:S01]  /*3a10*/  IMAD.MOV.U32 R23, RZ, RZ, 0x1f ;  /* 0x0000001fff177424 */ /* 0x000fe200078e00ff */
[----:B------:R-:W-:-:S02]  /*3a20*/  MOV R20, 0x3a40 ;  /* 0x00003a4000147802 */ /* 0x000fc40000000f00 */
[----:B------:R-:W-:Y:S05]  /*3a30*/  CALL.REL.NOINC `($__internal_229_$__cuda_sm70_shflsync_bfly_p) ;  /* 0x00000c7000007944 */ /* 0x000fea0003c00000 */
[----:B01----:R-:W-:Y:S01]  /*3a40*/  FMNMX.FTZ R19, R19, R22, !PT ;  /* 0x0000001613137209 */ /* 0x003fe20007810000 */
[----:B------:R-:W-:Y:S01]  /*3a50*/  IMAD.MOV.U32 R22, RZ, RZ, 0x2 ;  /* 0x00000002ff167424 */ /* 0x000fe200078e00ff */
[----:B------:R-:W-:Y:S01]  /*3a60*/  MOV R24, 0xffffffff ;  /* 0xffffffff00187802 */ /* 0x000fe20000000f00 */
[----:B------:R-:W-:Y:S01]  /*3a70*/  IMAD.MOV.U32 R23, RZ, RZ, 0x1f ;  /* 0x0000001fff177424 */ /* 0x000fe200078e00ff */
[----:B------:R-:W-:-:S02]  /*3a80*/  MOV R20, 0x3aa0 ;  /* 0x00003aa000147802 */ /* 0x000fc40000000f00 */
[----:B------:R-:W-:Y:S05]  /*3a90*/  CALL.REL.NOINC `($__internal_229_$__cuda_sm70_shflsync_bfly_p) ;  /* 0x00000c1000007944 */ /* 0x000fea0003c00000 */
[----:B-1----:R-:W-:Y:S01]  /*3aa0*/  FMNMX.FTZ R14, R19, R22, !PT ;  /* 0x00000016130e7209 */ /* 0x002fe20007810000 */
[----:B------:R-:W-:Y:S01]  /*3ab0*/  IMAD.MOV.U32 R22, RZ, RZ, 0x1 ;  /* 0x00000001ff167424 */ /* 0x000fe200078e00ff */
[----:B0-----:R-:W-:Y:S01]  /*3ac0*/  MOV R24, 0xffffffff ;  /* 0xffffffff00187802 */ /* 0x001fe20000000f00 */
[----:B------:R-:W-:Y:S01]  /*3ad0*/  IMAD.MOV.U32 R23, RZ, RZ, 0x1f ;  /* 0x0000001fff177424 */ /* 0x000fe200078e00ff */
[----:B------:R-:W-:Y:S01]  /*3ae0*/  MOV R20, 0x3b10 ;  /* 0x00003b1000147802 */ /* 0x000fe20000000f00 */
[----:B------:R-:W-:-:S02]  /*3af0*/  IMAD.MOV.U32 R19, RZ, RZ, R14 ;  /* 0x000000ffff137224 */ /* 0x000fc400078e000e */
[----:B------:R-:W-:Y:S05]  /*3b00*/  CALL.REL.NOINC `($__internal_229_$__cuda_sm70_shflsync_bfly_p) ;  /* 0x00000ba000007944 */ /* 0x000fea0003c00000 */
[----:B-1----:R-:W-:Y:S01]  /*3b10*/  IMAD.MOV.U32 R13, RZ, RZ, R22 ;  /* 0x000000ffff0d7224 */ /* 0x002fe200078e0016 */
[----:B0-----:R-:W-:Y:S05]  /*3b20*/  BRA `(.L_x_9318) ;  /* 0xffffcfd000007947 */ /* 0x001fea000383ffff */
.L_x_9307:
[----:B------:R-:W-:Y:S01]  /*3b30*/  HFMA2.MMA R19, -RZ, RZ, 0, 0 ;  /* 0x00000000ff137435 */ /* 0x000fe200000001ff */
[----:B------:R-:W-:Y:S01]  /*3b40*/  IMAD.MOV.U32 R22, RZ, RZ, 0x2 ;  /* 0x00000002ff167424 */ /* 0x000fe200078e00ff */
[----:B------:R-:W-:Y:S01]  /*3b50*/  MOV R24, 0xffffffff ;  /* 0xffffffff00187802 */ /* 0x000fe20000000f00 */
[----:B------:R-:W-:Y:S01]  /*3b60*/  IMAD.MOV.U32 R23, RZ, RZ, 0x1f ;  /* 0x0000001fff177424 */ /* 0x000fe200078e00ff */
[----:B------:R-:W-:-:S02]  /*3b70*/  MOV R20, 0x3b90 ;  /* 0x00003b9000147802 */ /* 0x000fc40000000f00 */
[----:B0-----:R-:W-:Y:S05]  /*3b80*/  CALL.REL.NOINC `($__internal_229_$__cuda_sm70_shflsync_bfly_p) ;  /* 0x00000b2000007944 */ /* 0x001fea0003c00000 */
[----:B-1----:R-:W-:Y:S01]  /*3b90*/  IMAD.MOV.U32 R6, RZ, RZ, R22 ;  /* 0x000000ffff067224 */ /* 0x002fe200078e0016 */
[----:B0-----:R-:W-:Y:S05]  /*3ba0*/  BRA `(.L_x_9319) ;  /* 0xffffeba000007947 */ /* 0x001fea000383ffff */
.L_x_9308:
[----:B------:R-:W-:Y:S01]  /*3bb0*/  HFMA2.MMA R23, -RZ, RZ, 0, 1.847743988037109375e-06 ;  /* 0x0000001fff177435 */ /* 0x000fe200000001ff */
[----:B------:R-:W-:Y:S01]  /*3bc0*/  IMAD.MOV.U32 R22, RZ, RZ, 0x1 ;  /* 0x00000001ff167424 */ /* 0x000fe200078e00ff */
[----:B------:R-:W-:Y:S01]  /*3bd0*/  MOV R20, 0x3c00 ;  /* 0x00003c0000147802 */ /* 0x000fe20000000f00 */
[----:B------:R-:W-:-:S03]  /*3be0*/  IMAD.MOV.U32 R24, RZ, RZ, -0x1 ;  /* 0xffffffffff187424 */ /* 0x000fc600078e00ff */
[----:B0-----:R-:W-:Y:S05]  /*3bf0*/  CALL.REL.NOINC `($__internal_229_$__cuda_sm70_shflsync_bfly_p) ;  /* 0x00000ab000007944 */ /* 0x001fea0003c00000 */
[----:B-1----:R-:W-:Y:S01]  /*3c00*/  FADD.FTZ R18, R19, R22 ;  /* 0x0000001613127221 */ /* 0x002fe20000010000 */
[----:B------:R-:W-:Y:S01]  /*3c10*/  MOV R22, 0x2 ;  /* 0x0000000200167802 */ /* 0x000fe20000000f00 */
[----:B0-----:R-:W-:Y:S01]  /*3c20*/  IMAD.MOV.U32 R19, RZ, RZ, RZ ;  /* 0x000000ffff137224 */ /* 0x001fe200078e00ff */
[----:B------:R-:W-:Y:S01]  /*3c30*/  MOV R20, 0x3c70 ;  /* 0x00003c7000147802 */ /* 0x000fe20000000f00 */
[----:B------:R-:W-:-:S02]  /*3c40*/  IMAD.MOV.U32 R23, RZ, RZ, 0x1f ;  /* 0x0000001fff177424 */ /* 0x000fc400078e00ff */
[----:B------:R-:W-:Y:S02]  /*3c50*/  IMAD.MOV.U32 R24, RZ, RZ, -0x1 ;  /* 0xffffffffff187424 */ /* 0x000fe400078e00ff */
[----:B------:R-:W-:Y:S05]  /*3c60*/  CALL.REL.NOINC `($__internal_229_$__cuda_sm70_shflsync_bfly_p) ;  /* 0x00000a4000007944 */ /* 0x000fea0003c00000 */
[----:B01----:R-:W-:Y:S01]  /*3c70*/  FADD.FTZ R19, RZ, R22 ;  /* 0x00000016ff137221 */ /* 0x003fe20000010000 */
[----:B------:R-:W-:Y:S01]  /*3c80*/  HFMA2.MMA R22, -RZ, RZ, 0, 5.9604644775390625e-08 ;  /* 0x00000001ff167435 */ /* 0x000fe200000001ff */
[----:B------:R-:W-:Y:S01]  /*3c90*/  IMAD.MOV.U32 R23, RZ, RZ, 0x1f ;  /* 0x0000001fff177424 */ /* 0x000fe200078e00ff */
[----:B------:R-:W-:Y:S01]  /*3ca0*/  MOV R20, 0x3cd0 ;  /* 0x00003cd000147802 */ /* 0x000fe20000000f00 */
[----:B------:R-:W-:-:S03]  /*3cb0*/  IMAD.MOV.U32 R24, RZ, RZ, -0x1 ;  /* 0xffffffffff187424 */ /* 0x000fc600078e00ff */
[----:B------:R-:W-:Y:S05]  /*3cc0*/  CALL.REL.NOINC `($__internal_229_$__cuda_sm70_shflsync_bfly_p) ;  /* 0x000009e000007944 */ /* 0x000fea0003c00000 */
[----:B-1----:R-:W-:Y:S01]  /*3cd0*/  FADD.FTZ R17, R19, R22 ;  /* 0x0000001613117221 */ /* 0x002fe20000010000 */
[----:B0-----:R-:W-:Y:S01]  /*3ce0*/  MOV R19, RZ ;  /* 0x000000ff00137202 */ /* 0x001fe20000000f00 */
[----:B------:R-:W-:Y:S01]  /*3cf0*/  IMAD.MOV.U32 R22, RZ, RZ, 0x2 ;  /* 0x00000002ff167424 */ /* 0x000fe200078e00ff */
[----:B------:R-:W-:Y:S01]  /*3d00*/  MOV R24, 0xffffffff ;  /* 0xffffffff00187802 */ /* 0x000fe20000000f00 */
[----:B------:R-:W-:Y:S01]  /*3d10*/  IMAD.MOV.U32 R23, RZ, RZ, 0x1f ;  /* 0x0000001fff177424 */ /* 0x000fe200078e00ff */
[----:B------:R-:W-:Y:S02]  /*3d20*/  MOV R20, 0x3d40 ;  /* 0x00003d4000147802 */ /* 0x000fe40000000f00 */
[----:B------:R-:W-:Y:S05]  /*3d30*/  CALL.REL.NOINC `($__internal_229_$__cuda_sm70_shflsync_bfly_p) ;  /* 0x0000097000007944 */ /* 0x000fea0003c00000 */
[----:B01----:R-:W-:Y:S01]  /*3d40*/  FADD.FTZ R19, RZ, R22 ;  /* 0x00000016ff137221 */ /* 0x003fe20000010000 */
[----:B------:R-:W-:Y:S01]  /*3d50*/  MOV R24, 0xffffffff ;  /* 0xffffffff00187802 */ /* 0x000fe20000000f00 */
[----:B------:R-:W-:Y:S01]  /*3d60*/  IMAD.MOV.U32 R22, RZ, RZ, 0x1 ;  /* 0x00000001ff167424 */ /* 0x000fe200078e00ff */
[----:B------:R-:W-:Y:S01]  /*3d70*/  MOV R20, 0x3da0 ;  /* 0x00003da000147802 */ /* 0x000fe20000000f00 */
[----:B------:R-:W-:-:S02]  /*3d80*/  IMAD.MOV.U32 R23, RZ, RZ, 0x1f ;  /* 0x0000001fff177424 */ /* 0x000fc400078e00ff */
[----:B------:R-:W-:Y:S05]  /*3d90*/  CALL.REL.NOINC `($__internal_229_$__cuda_sm70_shflsync_bfly_p) ;  /* 0x0000091000007944 */ /* 0x000fea0003c00000 */
[----:B0-----:R-:W-:Y:S01]  /*3da0*/  HFMA2.MMA R23, -RZ, RZ, 0, 1.847743988037109375e-06 ;  /* 0x0000001fff177435 */ /* 0x001fe200000001ff */
[----:B-1----:R-:W-:Y:S01]  /*3db0*/  FADD.FTZ R15, R19, R22 ;  /* 0x00000016130f7221 */ /* 0x002fe20000010000 */
[----:B------:R-:W-:Y:S01]  /*3dc0*/  MOV R20, 0x3e10 ;  /* 0x00003e1000147802 */ /* 0x000fe20000000f00 */
[----:B------:R-:W-:-:S02]  /*3dd0*/  IMAD.MOV.U32 R19, RZ, RZ, RZ ;  /* 0x000000ffff137224 */ /* 0x000fc400078e00ff */
[----:B------:R-:W-:Y:S02]  /*3de0*/  IMAD.MOV.U32 R22, RZ, RZ, 0x2 ;  /* 0x00000002ff167424 */ /* 0x000fe400078e00ff */
[----:B------:R-:W-:Y:S02]  /*3df0*/  IMAD.MOV.U32 R24, RZ, RZ, -0x1 ;  /* 0xffffffffff187424 */ /* 0x000fe400078e00ff */
[----:B------:R-:W-:Y:S05]  /*3e00*/  CALL.REL.NOINC `($__internal_229_$__cuda_sm70_shflsync_bfly_p) ;  /* 0x000008a000007944 */ /* 0x000fea0003c00000 */
[----:B01----:R-:W-:Y:S01]  /*3e10*/  FADD.FTZ R19, RZ, R22 ;  /* 0x00000016ff137221 */ /* 0x003fe20000010000 */
[----:B------:R-:W-:Y:S01]  /*3e20*/  MOV R23, 0x1f ;  /* 0x0000001f00177802 */ /* 0x000fe20000000f00 */
[----:B------:R-:W-:Y:S01]  /*3e30*/  IMAD.MOV.U32 R22, RZ, RZ, 0x1 ;  /* 0x00000001ff167424 */ /* 0x000fe200078e00ff */
[----:B------:R-:W-:Y:S01]  /*3e40*/  MOV R20, 0x3e70 ;  /* 0x00003e7000147802 */ /* 0x000fe20000000f00 */
[----:B------:R-:W-:Y:S02]  /*3e50*/  IMAD.MOV.U32 R24, RZ, RZ, -0x1 ;  /* 0xffffffffff187424 */ /* 0x000fe400078e00ff */
[----:B------:R-:W-:Y:S05]  /*3e60*/  CALL.REL.NOINC `($__internal_229_$__cuda_sm70_shflsync_bfly_p) ;  /* 0x0000084000007944 */ /* 0x000fea0003c00000 */
[----:B-1----:R-:W-:Y:S01]  /*3e70*/  FADD.FTZ R16, R19, R22 ;  /* 0x0000001613107221 */ /* 0x002fe20000010000 */
[----:B------:R-:W-:Y:S01]  /*3e80*/  HFMA2.MMA R22, -RZ, RZ, 0, 1.1920928955078125e-07 ;  /* 0x00000002ff167435 */ /* 0x000fe200000001ff */
[----:B0-----:R-:W-:Y:S01]  /*3e90*/  IMAD.MOV.U32 R19, RZ, RZ, RZ ;  /* 0x000000ffff137224 */ /* 0x001fe200078e00ff */
[----:B------:R-:W-:Y:S01]  /*3ea0*/  MOV R20, 0x3ee0 ;  /* 0x00003ee000147802 */ /* 0x000fe20000000f00 */
[----:B------:R-:W-:-:S02]  /*3eb0*/  IMAD.MOV.U32 R23, RZ, RZ, 0x1f ;  /* 0x0000001fff177424 */ /* 0x000fc400078e00ff */
        /* <DEDUP_REMOVED lines=9> */
[----:B0-----:R-:W-:Y:S01]  /*3f50*/  HFMA2.MMA R19, -RZ, RZ, 0, 0 ;  /* 0x00000000ff137435 */ /* 0x001fe200000001ff */
        /* <DEDUP_REMOVED lines=115> */
[----:B-1----:R-:W-:Y:S01]  /*4690*/  MOV R20, R22 ;  /* 0x0000001600147202 */ /* 0x002fe20000000f00 */
[----:B0-----:R-:W-:Y:S05]  /*46a0*/  BRA `(.L_x_9320) ;  /* 0xffffe16000007947 */ /* 0x001fea000383ffff */
        .weak           $__internal_229_$__cuda_sm70_shflsync_bfly_p
        .type           $__internal_229_$__cuda_sm70_shflsync_bfly_p,@function
        .size           $__internal_229_$__cuda_sm70_shflsync_bfly_p,(.L_x_23396 - $__internal_229_$__cuda_sm70_shflsync_bfly_p)
$__internal_229_$__cuda_sm70_shflsync_bfly_p:
[----:B------:R-:W-:Y:S01]  /*46b0*/  IMAD.MOV.U32 R21, RZ, RZ, 0x0 ;  /* 0x00000000ff157424 */ /* 0x000fe200078e00ff */
[----:B------:R-:W-:Y:S04]  /*46c0*/  WARPSYNC R24 ;  /* 0x0000001800007348 */ /* 0x000fe80003800000 */
[----:B------:R0:W1:Y:S01]  /*46d0*/  SHFL.BFLY PT, R22, R19, R22, R23 ;  /* 0x0c00001613167389 */ /* 0x00006200000e0017 */
[----:B------:R-:W-:Y:S05]  /*46e0*/  RET.REL.NODEC R20 `(_ZN4vllm25paged_attention_v1_kernelIthLi112ELi32ELi128ELNS_18Fp8KVCacheDataTypeE1ELb1EEEvPT_PKS2_PKT0_S8_ifPKiSA_iPKfiiiSC_SC_iiiii) ;  /* 0xffffb91014007950 */ /* 0x000fea0003c3ffff */
.L_x_9321:
        /* <DEDUP_REMOVED lines=9> */
.L_x_23396:


//--------------------- .text._ZN4vllm25paged_attention_v1_kernelIthLi96ELi32ELi128ELNS_18Fp8KVCacheDataTypeE1ELb1EEEvPT_PKS2_PKT0_S8_ifPKiSA_iPKfiiiSC_SC_iiiii --------------------------
	.section	.text._ZN4vllm25paged_attention_v1_kernelIthLi96ELi32ELi128ELNS_18Fp8KVCacheDataTypeE1ELb1EEEvPT_PKS2_PKT0_S8_ifPKiSA_iPKfiiiSC_SC_iiiii,"ax",@progbits
	.sectioninfo	@"SHI_REGISTERS=42"
	.align	128
        .global         _ZN4vllm25paged_attention_v1_kernelIthLi96ELi32ELi128ELNS_18Fp8KVCacheDataTypeE1ELb1EEEvPT_PKS2_PKT0_S8_ifPKiSA_iPKfiiiSC_SC_iiiii
        .type           _ZN4vllm25paged_attention_v1_kernelIthLi96ELi32ELi128ELNS_18Fp8KVCacheDataTypeE1ELb1EEEvPT_PKS2_PKT0_S8_ifPKiSA_iPKfiiiSC_SC_iiiii,@function
        .size           _ZN4vllm25paged_attention_v1_kernelIthLi96ELi32ELi128ELNS_18Fp8KVCacheDataTypeE1ELb1EEEvPT_PKS2_PKT0_S8_ifPKiSA_iPKfiiiSC_SC_iiiii,(.L_x_23397 - _ZN4vllm25paged_attention_v1_kernelIthLi96ELi32ELi128ELNS_18Fp8KVCacheDataTypeE1ELb1EEEvPT_PKS2_PKT0_S8_ifPKiSA_iPKfiiiSC_SC_iiiii)
        .other          _ZN4vllm25paged_attention_v1_kernelIthLi96ELi32ELi128ELNS_18Fp8KVCacheDataTypeE1ELb1EEEvPT_PKS2_PKT0_S8_ifPKiSA_iPKfiiiSC_SC_iiiii,@"STO_CUDA_ENTRY STV_DEFAULT"
_ZN4vllm25paged_attention_v1_kernelIthLi96ELi32ELi128ELNS_18Fp8KVCacheDataTypeE1ELb1EEEvPT_PKS2_PKT0_S8_ifPKiSA_iPKfiiiSC_SC_iiiii:
.text._ZN4vllm25paged_attention_v1_kernelIthLi96ELi32ELi128ELNS_18Fp8KVCacheDataTypeE1ELb1EEEvPT_PKS2_PKT0_S8_ifPKiSA_iPKfiiiSC_SC_iiiii:
        /* <DEDUP_REMOVED lines=106> */
.L_x_9322:
[----:B-1----:R-:W-:-:S04]  /*06a0*/  IMAD.MOV.U32 R7, RZ, RZ, c[0x0][0xc] ;  /* 0x00000300ff077624 */ /* 0x002fc800078e00ff */
[----:B------:R-:W-:-:S04]  /*06b0*/  IMAD R7, R7, c[0x0][0x1c8], R2 ;  /* 0x0000720007077a24 */ /* 0x000fc800078e0202 */
[----:B------:R-:W-:-:S03]  /*06c0*/  IMAD R7, R7, c[0x0][0x1d8], RZ ;  /* 0x0000760007077a24 */ /* 0x000fc600078e02ff */
.L_x_9323:
        /* <DEDUP_REMOVED lines=18> */
.L_x_9327:
        /* <DEDUP_REMOVED lines=36> */
.L_x_9325:
[----:B------:R-:W-:Y:S05]  /*0a30*/  BSYNC B7 ;  /* 0x0000000000077941 */ /* 0x000fea0003800000 */
.L_x_9324:
[----:B------:R-:W-:Y:S05]  /*0a40*/  BRA.DIV ~URZ, `(.L_x_9328) ;  /* 0x00002cb27f007947 */ /* 0x000fea000b800000 */
[----:B------:R-:W-:-:S05]  /*0a50*/  IMAD.MOV.U32 R10, RZ, RZ, -0x800001 ;  /* 0xff7fffffff0a7424 */ /* 0x000fca00078e00ff */
.L_x_9364:
        /* <DEDUP_REMOVED lines=10> */
.L_x_9365:
        /* <DEDUP_REMOVED lines=28> */
.L_x_9334:
        /* <DEDUP_REMOVED lines=11> */
.L_x_9333:
[----:B------:R-:W-:Y:S05]  /*0d70*/  BSYNC B1 ;  /* 0x0000000000017941 */ /* 0x000fea0003800000 */
.L_x_9332:
        /* <DEDUP_REMOVED lines=10> */
.L_x_9337:
        /* <DEDUP_REMOVED lines=100> */
.L_x_9336:
[----:B------:R-:W-:Y:S05]  /*1460*/  BSYNC B1 ;  /* 0x0000000000017941 */ /* 0x000fea0003800000 */
.L_x_9335:
        /* <DEDUP_REMOVED lines=55> */
.L_x_9339:
[----:B------:R-:W-:Y:S05]  /*17e0*/  BSYNC B1 ;  /* 0x0000000000017941 */ /* 0x000fea0003800000 */
.L_x_9338:
        /* <DEDUP_REMOVED lines=26> */
.L_x_9331:
[----:B------:R-:W-:Y:S05]  /*1990*/  BSYNC B0 ;  /* 0x0000000000007941 */ /* 0x000fea0003800000 */
.L_x_9330:
        /* <DEDUP_REMOVED lines=37> */
.L_x_9344:
        /* <DEDUP_REMOVED lines=8> */
.L_x_9343:
[----:B------:R-:W-:Y:S05]  /*1c70*/  BSYNC B1 ;  /* 0x0000000000017941 */ /* 0x000fea0003800000 */
.L_x_9342:
        /* <DEDUP_REMOVED lines=10> */
.L_x_9347:
        /* <DEDUP_REMOVED lines=52> */
.L_x_9346:
[----:B------:R-:W-:Y:S05]  /*2060*/  BSYNC B1 ;  /* 0x0000000000017941 */ /* 0x000fea0003800000 */
.L_x_9345:
        /* <DEDUP_REMOVED lines=31> */
.L_x_9349:
[----:B------:R-:W-:Y:S05]  /*2260*/  BSYNC B1 ;  /* 0x0000000000017941 */ /* 0x000fea0003800000 */
.L_x_9348:
        /* <DEDUP_REMOVED lines=14> */
.L_x_9341:
[----:B------:R-:W-:Y:S05]  /*2350*/  BSYNC B0 ;  /* 0x0000000000007941 */ /* 0x000fea0003800000 */
.L_x_9340:
        /* <DEDUP_REMOVED lines=26> */
.L_x_9353:
        /* <DEDUP_REMOVED lines=32> */
.L_x_9351:
[----:B------:R-:W-:Y:S05]  /*2700*/  BSYNC B6 ;  /* 0x0000000000067941 */ /* 0x000fea0003800000 */
.L_x_9350:
[----:B------:R-:W-:Y:S05]  /*2710*/  BRA.DIV ~URZ, `(.L_x_9354) ;  /* 0x000012027f007947 */ /* 0x000fea000b800000 */
[----:B------:R-:W-:-:S04]  /*2720*/  IMAD.MOV.U32 R6, RZ, RZ, RZ ;  /* 0x000000ffff067224 */ /* 0x000fc800078e00ff */
.L_x_9366:
        /* <DEDUP_REMOVED lines=11> */
.L_x_9367:
        /* <DEDUP_REMOVED lines=31> */
.L_x_9357:
[----:B------:R-:W-:Y:S05]  /*29d0*/  BSYNC B0 ;  /* 0x0000000000007941 */ /* 0x000fea0003800000 */
.L_x_9356:
        /* <DEDUP_REMOVED lines=27> */
.L_x_9359:
[----:B------:R-:W-:Y:S05]  /*2b90*/  BSYNC B0 ;  /* 0x0000000000007941 */ /* 0x000fea0003800000 */
.L_x_9358:
        /* <DEDUP_REMOVED lines=15> */
.L_x_9361:
[----:B------:R-:W-:Y:S05]  /*2c90*/  BSYNC B0 ;  /* 0x0000000000007941 */ /* 0x000fea0003800000 */
.L_x_9360:
        /* <DEDUP_REMOVED lines=27> */
.L_x_9363:
[----:B------:R-:W-:Y:S05]  /*2e50*/  BSYNC B0 ;  /* 0x0000000000007941 */ /* 0x000fea0003800000 */
.L_x_9362:
        /* <DEDUP_REMOVED lines=99> */
.L_x_9326:
        /* <DEDUP_REMOVED lines=19> */
.L_x_9352:
        /* <DEDUP_REMOVED lines=20> */
.L_x_9328:
[----:B------:R-:W-:Y:S01]  /*3700*/  IMAD.MOV.U32 R19, RZ, RZ, -0x800001 ;  /* 0xff7fffffff137424 */ /* 0x000fe200078e00ff */
[----:B------:R-:W-:Y:S01]  /*3710*/  MOV R21, 0x1f ;  /* 0x0000001f00157802 */ /* 0x000fe20000000f00 */
[----:B------:R-:W-:Y:S01]  /*3720*/  IMAD.MOV.U32 R20, RZ, RZ, 0x10 ;  /* 0x00000010ff147424 */ /* 0x000fe200078e00ff */
[----:B------:R-:W-:Y:S01]  /*3730*/  MOV R12, 0x3760 ;  /* 0x00003760000c7802 */ /* 0x000fe20000000f00 */
[----:B------:R-:W-:Y:S02]  /*3740*/  IMAD.MOV.U32 R22, RZ, RZ, -0x1 ;  /* 0xffffffffff167424 */ /* 0x000fe400078e00ff */
[----:B------:R-:W-:Y:S05]  /*3750*/  CALL.REL.NOINC `($__internal_230_$__cuda_sm70_shflsync_bfly_p) ;  /* 0x00000ba000007944 */ /* 0x000fea0003c00000 */
[----:B-1----:R-:W-:Y:S01]  /*3760*/  IMAD.MOV.U32 R10, RZ, RZ, R20 ;  /* 0x000000ffff0a7224 */ /* 0x002fe200078e0014 */
[----:B0-----:R-:W-:Y:S05]  /*3770*/  BRA `(.L_x_9364) ;  /* 0xffffd2e000007947 */ /* 0x001fea000383ffff */
.L_x_9329:
[----:B------:R-:W-:Y:S01]  /*3780*/  HFMA2.MMA R20, -RZ, RZ, 0, 4.76837158203125e-07 ;  /* 0x00000008ff147435 */ /* 0x000fe200000001ff */
[----:B------:R-:W-:Y:S01]  /*3790*/  IMAD.MOV.U32 R21, RZ, RZ, 0x1f ;  /* 0x0000001fff157424 */ /* 0x000fe200078e00ff */
[----:B------:R-:W-:Y:S01]  /*37a0*/  MOV R12, 0x37d0 ;  /* 0x000037d0000c7802 */ /* 0x000fe20000000f00 */
[----:B------:R-:W-:-:S03]  /*37b0*/  IMAD.MOV.U32 R22, RZ, RZ, -0x1 ;  /* 0xffffffffff167424 */ /* 0x000fc600078e00ff */
[----:B------:R-:W-:Y:S05]  /*37c0*/  CALL.REL.NOINC `($__internal_230_$__cuda_sm70_shflsync_bfly_p) ;  /* 0x00000b3000007944 */ /* 0x000fea0003c00000 */
[----:B01----:R-:W-:Y:S01]  /*37d0*/  FMNMX.FTZ R19, R19, R20, !PT ;  /* 0x0000001413137209 */ /* 0x003fe20007810000 */
[----:B------:R-:W-:Y:S01]  /*37e0*/  IMAD.MOV.U32 R21, RZ, RZ, 0x1f ;  /* 0x0000001fff157424 */ /* 0x000fe200078e00ff */
[----:B------:R-:W-:Y:S01]  /*37f0*/  MOV R20, 0x4 ;  /* 0x0000000400147802 */ /* 0x000fe20000000f00 */
[----:B------:R-:W-:Y:S01]  /*3800*/  IMAD.MOV.U32 R22, RZ, RZ, -0x1 ;  /* 0xffffffffff167424 */ /* 0x000fe200078e00ff */
[----:B------:R-:W-:-:S02]  /*3810*/  MOV R12, 0x3830 ;  /* 0x00003830000c7802 */ /* 0x000fc40000000f00 */
[----:B------:R-:W-:Y:S05]  /*3820*/  CALL.REL.NOINC `($__internal_230_$__cuda_sm70_shflsync_bfly_p) ;  /* 0x00000ad000007944 */ /* 0x000fea0003c00000 */
[----:B01----:R-:W-:Y:S01]  /*3830*/  FMNMX.FTZ R19, R19, R20, !PT ;  /* 0x0000001413137209 */ /* 0x003fe20007810000 */
[----:B------:R-:W-:Y:S01]  /*3840*/  HFMA2.MMA R20, -RZ, RZ, 0, 1.1920928955078125e-07 ;  /* 0x00000002ff147435 */ /* 0x000fe200000001ff */
[----:B------:R-:W-:Y:S01]  /*3850*/  IMAD.MOV.U32 R21, RZ, RZ, 0x1f ;  /* 0x0000001fff157424 */ /* 0x000fe200078e00ff */
[----:B------:R-:W-:Y:S01]  /*3860*/  MOV R12, 0x3890 ;  /* 0x00003890000c7802 */ /* 0x000fe20000000f00 */
[----:B------:R-:W-:-:S03]  /*3870*/  IMAD.MOV.U32 R22, RZ, RZ, -0x1 ;  /* 0xffffffffff167424 */ /* 0x000fc600078e00ff */
[----:B------:R-:W-:Y:S05]  /*3880*/  CALL.REL.NOINC `($__internal_230_$__cuda_sm70_shflsync_bfly_p) ;  /* 0x00000a7000007944 */ /* 0x000fea0003c00000 */
[----:B-1----:R-:W-:Y:S01]  /*3890*/  FMNMX.FTZ R14, R19, R20, !PT ;  /* 0x00000014130e7209 */ /* 0x002fe20007810000 */
[----:B0-----:R-:W-:Y:S01]  /*38a0*/  IMAD.MOV.U32 R21, RZ, RZ, 0x1f ;  /* 0x0000001fff157424 */ /* 0x001fe200078e00ff */
[----:B------:R-:W-:Y:S01]  /*38b0*/  MOV R20, 0x1 ;  /* 0x0000000100147802 */ /* 0x000fe20000000f00 */
[----:B------:R-:W-:Y:S01]  /*38c0*/  IMAD.MOV.U32 R22, RZ, RZ, -0x1 ;  /* 0xffffffffff167424 */ /* 0x000fe200078e00ff */
[----:B------:R-:W-:-:S02]  /*38d0*/  MOV R19, R14 ;  /* 0x0000000e00137202 */ /* 0x000fc40000000f00 */
[----:B------:R-:W-:Y:S02]  /*38e0*/  MOV R12, 0x3900 ;  /* 0x00003900000c7802 */ /* 0x000fe40000000f00 */
[----:B------:R-:W-:Y:S05]  /*38f0*/  CALL.REL.NOINC `($__internal_230_$__cuda_sm70_shflsync_bfly_p) ;  /* 0x00000a0000007944 */ /* 0x000fea0003c00000 */
[----:B-1----:R-:W-:Y:S01]  /*3900*/  IMAD.MOV.U32 R15, RZ, RZ, R20 ;  /* 0x000000ffff0f7224 */ /* 0x002fe200078e0014 */
[----:B0-----:R-:W-:Y:S05]  /*3910*/  BRA `(.L_x_9365) ;  /* 0xffffd1e000007947 */ /* 0x001fea000383ffff */
.L_x_9354:
[----:B------:R-:W-:Y:S01]  /*3920*/  HFMA2.MMA R20, -RZ, RZ, 0, 1.1920928955078125e-07 ;  /* 0x00000002ff147435 */ /* 0x000fe200000001ff */
[----:B------:R-:W-:Y:S01]  /*3930*/  IMAD.MOV.U32 R19, RZ, RZ, RZ ;  /* 0x000000ffff137224 */ /* 0x000fe200078e00ff */
[----:B0-----:R-:W-:Y:S01]  /*3940*/  MOV R12, 0x3980 ;  /* 0x00003980000c7802 */ /* 0x001fe20000000f00 */
[----:B------:R-:W-:Y:S02]  /*3950*/  IMAD.MOV.U32 R21, RZ, RZ, 0x1f ;  /* 0x0000001fff157424 */ /* 0x000fe400078e00ff */
[----:B------:R-:W-:Y:S02]  /*3960*/  IMAD.MOV.U32 R22, RZ, RZ, -0x1 ;  /* 0xffffffffff167424 */ /* 0x000fe400078e00ff */
[----:B------:R-:W-:Y:S05]  /*3970*/  CALL.REL.NOINC `($__internal_230_$__cuda_sm70_shflsync_bfly_p) ;  /* 0x0000098000007944 */ /* 0x000fea0003c00000 */
[----:B-1----:R-:W-:Y:S01]  /*3980*/  MOV R6, R20 ;  /* 0x0000001400067202 */ /* 0x002fe20000000f00 */
[----:B0-----:R-:W-:Y:S05]  /*3990*/  BRA `(.L_x_9366) ;  /* 0xffffed9000007947 */ /* 0x001fea000383ffff */
.L_x_9355:
[----:B------:R-:W-:Y:S01]  /*39a0*/  IMAD.MOV.U32 R20, RZ, RZ, 0x1 ;  /* 0x00000001ff147424 */ /* 0x000fe200078e00ff */
[----:B------:R-:W-:Y:S01]  /*39b0*/  MOV R22, 0xffffffff ;  /* 0xffffffff00167802 */ /* 0x000fe20000000f00 */
[----:B------:R-:W-:Y:S01]  /*39c0*/  IMAD.MOV.U32 R21, RZ, RZ, 0x1f ;  /* 0x0000001fff157424 */ /* 0x000fe200078e00ff */
[----:B0-----:R-:W-:-:S02]  /*39d0*/  MOV R12, 0x39f0 ;  /* 0x000039f0000c7802 */ /* 0x001fc40000000f00 */
[----:B------:R-:W-:Y:S05]  /*39e0*/  CALL.REL.NOINC `($__internal_230_$__cuda_sm70_shflsync_bfly_p) ;  /* 0x0000091000007944 */ /* 0x000fea0003c00000 */
[----:B0-----:R-:W-:Y:S01]  /*39f0*/  HFMA2.MMA R21, -RZ, RZ, 0, 1.847743988037109375e-06 ;  /* 0x0000001fff157435 */ /* 0x001fe200000001ff */
[----:B-1----:R-:W-:Y:S01]  /*3a00*/  FADD.FTZ R18, R19, R20 ;  /* 0x0000001413127221 */ /* 0x002fe20000010000 */
[----:B------:R-:W-:Y:S01]  /*3a10*/  MOV R12, 0x3a60 ;  /* 0x00003a60000c7802 */ /* 0x000fe20000000f00 */
[----:B------:R-:W-:-:S02]  /*3a20*/  IMAD.MOV.U32 R19, RZ, RZ, RZ ;  /* 0x000000ffff137224 */ /* 0x000fc400078e00ff */
[----:B------:R-:W-:Y:S02]  /*3a30*/  IMAD.MOV.U32 R20, RZ, RZ, 0x2 ;  /* 0x00000002ff147424 */ /* 0x000fe400078e00ff */
[----:B------:R-:W-:Y:S02]  /*3a40*/  IMAD.MOV.U32 R22, RZ, RZ, -0x1 ;  /* 0xffffffffff167424 */ /* 0x000fe400078e00ff */
[----:B------:R-:W-:Y:S05]  /*3a50*/  CALL.REL.NOINC `($__internal_230_$__cuda_sm70_shflsync_bfly_p) ;  /* 0x000008a000007944 */ /* 0x000fea0003c00000 */
[----:B01----:R-:W-:Y:S01]  /*3a60*/  FADD.FTZ R19, RZ, R20 ;  /* 0x00000014ff137221 */ /* 0x003fe20000010000 */
[----:B------:R-:W-:Y:S01]  /*3a70*/  MOV R21, 0x1f ;  /* 0x0000001f00157802 */ /* 0x000fe20000000f00 */
[----:B------:R-:W-:Y:S01]  /*3a80*/  IMAD.MOV.U32 R20, RZ, RZ, 0x1 ;  /* 0x00000001ff147424 */ /* 0x000fe200078e00ff */
[----:B------:R-:W-:Y:S01]  /*3a90*/  MOV R12, 0x3ac0 ;  /* 0x00003ac0000c7802 */ /* 0x000fe20000000f00 */
[----:B------:R-:W-:Y:S02]  /*3aa0*/  IMAD.MOV.U32 R22, RZ, RZ, -0x1 ;  /* 0xffffffffff167424 */ /* 0x000fe400078e00ff */
[----:B------:R-:W-:Y:S05]  /*3ab0*/  CALL.REL.NOINC `($__internal_230_$__cuda_sm70_shflsync_bfly_p) ;  /* 0x0000084000007944 */ /* 0x000fea0003c00000 */
[----:B-1----:R-:W-:Y:S01]  /*3ac0*/  FADD.FTZ R17, R19, R20 ;  /* 0x0000001413117221 */ /* 0x002fe20000010000 */
[----:B------:R-:W-:Y:S01]  /*3ad0*/  HFMA2.MMA R20, -RZ, RZ, 0, 1.1920928955078125e-07 ;  /* 0x00000002ff147435 */ /* 0x000fe200000001ff */
[----:B0-----:R-:W-:Y:S01]  /*3ae0*/  IMAD.MOV.U32 R19, RZ, RZ, RZ ;  /* 0x000000ffff137224 */ /* 0x001fe200078e00ff */
[----:B------:R-:W-:Y:S01]  /*3af0*/  MOV R12, 0x3b30 ;  /* 0x00003b30000c7802 */ /* 0x000fe20000000f00 */
[----:B------:R-:W-:-:S02]  /*3b00*/  IMAD.MOV.U32 R21, RZ, RZ, 0x1f ;  /* 0x0000001fff157424 */ /* 0x000fc400078e00ff */
        /* <DEDUP_REMOVED lines=9> */
[----:B0-----:R-:W-:Y:S01]  /*3ba0*/  HFMA2.MMA R19, -RZ, RZ, 0, 0 ;  /* 0x00000000ff137435 */ /* 0x001fe200000001ff */
[----:B------:R-:W-:Y:S01]  /*3bb0*/  IMAD.MOV.U32 R20, RZ, RZ, 0x2 ;  /* 0x00000002ff147424 */ /* 0x000fe200078e00ff */
[----:B------:R-:W-:Y:S01]  /*3bc0*/  MOV R22, 0xffffffff ;  /* 0xffffffff00167802 */ /* 0x000fe20000000f00 */
[----:B------:R-:W-:Y:S01]  /*3bd0*/  IMAD.MOV.U32 R21, RZ, RZ, 0x1f ;  /* 0x0000001fff157424 */ /* 0x000fe200078e00ff */
[----:B------:R-:W-:Y:S02]  /*3be0*/  MOV R12, 0x3c00 ;  /* 0x00003c00000c7802 */ /* 0x000fe40000000f00 */
[----:B------:R-:W-:Y:S05]  /*3bf0*/  CALL.REL.NOINC `($__internal_230_$__cuda_sm70_shflsync_bfly_p) ;  /* 0x0000070000007944 */ /* 0x000fea0003c00000 */
[----:B01----:R-:W-:Y:S01]  /*3c00*/  FADD.FTZ R19, RZ, R20 ;  /* 0x00000014ff137221 */ /* 0x003fe20000010000 */
[----:B------:R-:W-:Y:S01]  /*3c10*/  MOV R22, 0xffffffff ;  /* 0xffffffff00167802 */ /* 0x000fe20000000f00 */
[----:B------:R-:W-:Y:S01]  /*3c20*/  IMAD.MOV.U32 R20, RZ, RZ, 0x1 ;  /* 0x00000001ff147424 */ /* 0x000fe200078e00ff */
[----:B------:R-:W-:Y:S01]  /*3c30*/  MOV R12, 0x3c60 ;  /* 0x00003c60000c7802 */ /* 0x000fe20000000f00 */
[----:B------:R-:W-:-:S02]  /*3c40*/  IMAD.MOV.U32 R21, RZ, RZ, 0x1f ;  /* 0x0000001fff157424 */ /* 0x000fc400078e00ff */
        /* <DEDUP_REMOVED lines=105> */
[----:B-1----:R-:W-:Y:S01]  /*42e0*/  MOV R12, R20 ;  /* 0x00000014000c7202 */ /* 0x002fe20000000f00 */
[----:B0-----:R-:W-:Y:S05]  /*42f0*/  BRA `(.L_x_9367) ;  /* 0xffffe4e000007947 */ /* 0x001fea000383ffff */
        .weak           $__internal_230_$__cuda_sm70_shflsync_bfly_p
        .type           $__internal_230_$__cuda_sm70_shflsync_bfly_p,@function
        .size           $__internal_230_$__cuda_sm70_shflsync_bfly_p,(.L_x_23397 - $__internal_230_$__cuda_sm70_shflsync_bfly_p)
$__internal_230_$__cuda_sm70_shflsync_bfly_p:
[----:B------:R-:W-:Y:S01]  /*4300*/  IMAD.MOV.U32 R13, RZ, RZ, 0x0 ;  /* 0x00000000ff0d7424 */ /* 0x000fe200078e00ff */
[----:B------:R-:W-:Y:S04]  /*4310*/  WARPSYNC R22 ;  /* 0x0000001600007348 */ /* 0x000fe80003800000 */
[----:B------:R0:W1:Y:S01]  /*4320*/  SHFL.BFLY PT, R20, R19, R20, R21 ;  /* 0x0c00001413147389 */ /* 0x00006200000e0015 */
[----:B------:R-:W-:Y:S05]  /*4330*/  RET.REL.NODEC R12 `(_ZN4vllm25paged_attention_v1_kernelIthLi96ELi32ELi128ELNS_18Fp8KVCacheDataTypeE1ELb1EEEvPT_PKS2_PKT0_S8_ifPKiSA_iPKfiiiSC_SC_iiiii) ;  /* 0xffffbcc00c007950 */ /* 0x000fea0003c3ffff */
.L_x_9368:
        /* <DEDUP_REMOVED lines=12> */
.L_x_23397:


//--------------------- .text._ZN4vllm25paged_attention_v1_kernelIthLi80ELi32ELi128ELNS_18Fp8KVCacheDataTypeE1ELb1EEEvPT_PKS2_PKT0_S8_ifPKiSA_iPKfiiiSC_SC_iiiii --------------------------
	.section	.text._ZN4vllm25paged_attention_v1_kernelIthLi80ELi32ELi128ELNS_18Fp8KVCacheDataTypeE1ELb1EEEvPT_PKS2_PKT0_S8_ifPKiSA_iPKfiiiSC_SC_iiiii,"ax",@progbits
	.sectioninfo	@"SHI_REGISTERS=42"
	.align	128
        .global         _ZN4vllm25paged_attention_v1_kernelIthLi80ELi32ELi128ELNS_18Fp8KVCacheDataTypeE1ELb1EEEvPT_PKS2_PKT0_S8_ifPKiSA_iPKfiiiSC_SC_iiiii
        .type           _ZN4vllm25paged_attention_v1_kernelIthLi80ELi32ELi128ELNS_18Fp8KVCacheDataTypeE1ELb1EEEvPT_PKS2_PKT0_S8_ifPKiSA_iPKfiiiSC_SC_iiiii,@function
        .size           _ZN4vllm25paged_attention_v1_kernelIthLi80ELi32ELi128ELNS_18Fp8KVCacheDataTypeE1ELb1EEEvPT_PKS2_PKT0_S8_ifPKiSA_iPKfiiiSC_SC_iiiii,(.L_x_23398 - _ZN4vllm25paged_attention_v1_kernelIthLi80ELi32ELi128ELNS_18Fp8KVCacheDataTypeE1ELb1EEEvPT_PKS2_PKT0_S8_ifPKiSA_iPKfiiiSC_SC_iiiii)
        .other          _ZN4vllm25paged_attention_v1_kernelIthLi80ELi32ELi128ELNS_18Fp8KVCacheDataTypeE1ELb1EEEvPT_PKS2_PKT0_S8_ifPKiSA_iPKfiiiSC_SC_iiiii,@"STO_CUDA_ENTRY STV_DEFAULT"
_ZN4vllm25paged_attention_v1_kernelIthLi80ELi32ELi128ELNS_18Fp8KVCacheDataTypeE1ELb1EEEvPT_PKS2_PKT0_S8_ifPKiSA_iPKfiiiSC_SC_iiiii:
.text._ZN4vllm25paged_attention_v1_kernelIthLi80ELi32ELi128ELNS_18Fp8KVCacheDataTypeE1ELb1EEEvPT_PKS2_PKT0_S8_ifPKiSA_iPKfiiiSC_SC_iiiii:
        /* <DEDUP_REMOVED lines=106> */
.L_x_9369:
[----:B-1----:R-:W-:-:S04]  /*06a0*/  IMAD.MOV.U32 R7, RZ, RZ, c[0x0][0xc] ;  /* 0x00000300ff077624 */ /* 0x002fc800078e00ff */
[----:B------:R-:W-:-:S04]  /*06b0*/  IMAD R7, R7, c[0x0][0x1c8], R2 ;  /* 0x0000720007077a24 */ /* 0x000fc800078e0202 */
[----:B------:R-:W-:-:S03]  /*06c0*/  IMAD R7, R7, c[0x0][0x1d8], RZ ;  /* 0x0000760007077a24 */ /* 0x000fc600078e02ff */
.L_x_9370:
        /* <DEDUP_REMOVED lines=18> */
.L_x_9374:
        /* <DEDUP_REMOVED lines=36> */
.L_x_9372:
[----:B------:R-:W-:Y:S05]  /*0a30*/  BSYNC B7 ;  /* 0x0000000000077941 */ /* 0x000fea0003800000 */
.L_x_9371:
[----:B------:R-:W-:Y:S05]  /*0a40*/  BRA.DIV ~URZ, `(.L_x_9375) ;  /* 0x00002b027f007947 */ /* 0x000fea000b800000 */
[----:B------:R-:W-:-:S05]  /*0a50*/  IMAD.MOV.U32 R10, RZ, RZ, -0x800001 ;  /* 0xff7fffffff0a7424 */ /* 0x000fca00078e00ff */
.L_x_9411:
        /* <DEDUP_REMOVED lines=10> */
.L_x_9412:
        /* <DEDUP_REMOVED lines=28> */
.L_x_9381:
        /* <DEDUP_REMOVED lines=11> */
.L_x_9380:
[----:B------:R-:W-:Y:S05]  /*0d70*/  BSYNC B1 ;  /* 0x0000000000017941 */ /* 0x000fea0003800000 */
.L_x_9379:
        /* <DEDUP_REMOVED lines=10> */
.L_x_9384:
        /* <DEDUP_REMOVED lines=100> */
.L_x_9383:
[----:B------:R-:W-:Y:S05]  /*1460*/  BSYNC B1 ;  /* 0x0000000000017941 */ /* 0x000fea0003800000 */
.L_x_9382:
        /* <DEDUP_REMOVED lines=55> */
.L_x_9386:
[----:B------:R-:W-:Y:S05]  /*17e0*/  BSYNC B1 ;  /* 0x0000000000017941 */ /* 0x000fea0003800000 */
.L_x_9385:
        /* <DEDUP_REMOVED lines=26> */
.L_x_9378:
[----:B------:R-:W-:Y:S05]  /*1990*/  BSYNC B0 ;  /* 0x0000000000007941 */ /* 0x000fea0003800000 */
.L_x_9377:
        /* <DEDUP_REMOVED lines=37> */
.L_x_9391:
        /* <DEDUP_REMOVED lines=8> */
.L_x_9390:
[----:B------:R-:W-:Y:S05]  /*1c70*/  BSYNC B1 ;  /* 0x0000000000017941 */ /* 0x000fea0003800000 */
.L_x_9389:
        /* <DEDUP_REMOVED lines=10> */
.L_x_9394:
        /* <DEDUP_REMOVED lines=52> */
.L_x_9393:
[----:B------:R-:W-:Y:S05]  /*2060*/  BSYNC B1 ;  /* 0x0000000000017941 */ /* 0x000fea0003800000 */
.L_x_9392:
        /* <DEDUP_REMOVED lines=31> */
.L_x_9396:
[----:B------:R-:W-:Y:S05]  /*2260*/  BSYNC B1 ;  /* 0x0000000000017941 */ /* 0x000fea0003800000 */
.L_x_9395:
        /* <DEDUP_REMOVED lines=14> */
.L_x_9388:
[----:B------:R-:W-:Y:S05]  /*2350*/  BSYNC B0 ;  /* 0x0000000000007941 */ /* 0x000fea0003800000 */
.L_x_9387:
        /* <DEDUP_REMOVED lines=26> */
.L_x_9400:
        /* <DEDUP_REMOVED lines=32> */
.L_x_9398:
[----:B------:R-:W-:Y:S05]  /*2700*/  BSYNC B6 ;  /* 0x0000000000067941 */ /* 0x000fea0003800000 */
.L_x_9397:
[----:B------:R-:W-:Y:S05]  /*2710*/  BRA.DIV ~URZ, `(.L_x_9401) ;  /* 0x000010527f007947 */ /* 0x000fea000b800000 */
[----:B------:R-:W-:-:S05]  /*2720*/  MOV R6, RZ ;  /* 0x000000ff00067202 */ /* 0x000fca0000000f00 */
.L_x_9413:
        /* <DEDUP_REMOVED lines=10> */
.L_x_9414:
        /* <DEDUP_REMOVED lines=29> */
.L_x_9404:
[----:B------:R-:W-:Y:S05]  /*29a0*/  BSYNC B0 ;  /* 0x0000000000007941 */ /* 0x000fea0003800000 */
.L_x_9403:
        /* <DEDUP_REMOVED lines=23> */
.L_x_9406:
[----:B------:R-:W-:Y:S05]  /*2b20*/  BSYNC B0 ;  /* 0x0000000000007941 */ /* 0x000fea0003800000 */
.L_x_9405:
        /* <DEDUP_REMOVED lines=13> */
.L_x_9408:
[----:B------:R-:W-:Y:S05]  /*2c00*/  BSYNC B0 ;  /* 0x0000000000007941 */ /* 0x000fea0003800000 */
.L_x_9407:
        /* <DEDUP_REMOVED lines=23> */
.L_x_9410:
[----:B------:R-:W-:Y:S05]  /*2d80*/  BSYNC B0 ;  /* 0x0000000000007941 */ /* 0x000fea0003800000 */
.L_x_9409:
        /* <DEDUP_REMOVED lines=85> */
.L_x_9373:
        /* <DEDUP_REMOVED lines=19> */
.L_x_9399:
        /* <DEDUP_REMOVED lines=20> */
.L_x_9375:
[----:B------:R-:W-:Y:S01]  /*3550*/  MOV R15, 0xff7fffff ;  /* 0xff7fffff000f7802 */ /* 0x000fe20000000f00 */
[----:B------:R-:W-:Y:S01]  /*3560*/  IMAD.MOV.U32 R18, RZ, RZ, 0x10 ;  /* 0x00000010ff127424 */ /* 0x000fe200078e00ff */
[----:B------:R-:W-:Y:S01]  /*3570*/  MOV R20, 0xffffffff ;  /* 0xffffffff00147802 */ /* 0x000fe20000000f00 */
[----:B------:R-:W-:Y:S01]  /*3580*/  IMAD.MOV.U32 R19, RZ, RZ, 0x1f ;  /* 0x0000001fff137424 */ /* 0x000fe200078e00ff */
[----:B------:R-:W-:Y:S02]  /*3590*/  MOV R16, 0x35b0 ;  /* 0x000035b000107802 */ /* 0x000fe40000000f00 */
[----:B------:R-:W-:Y:S05]  /*35a0*/  CALL.REL.NOINC `($__internal_231_$__cuda_sm70_shflsync_bfly_p) ;  /* 0x00000a0000007944 */ /* 0x000fea0003c00000 */
[----:B-1----:R-:W-:Y:S01]  /*35b0*/  IMAD.MOV.U32 R10, RZ, RZ, R18 ;  /* 0x000000ffff0a7224 */ /* 0x002fe200078e0012 */
[----:B0-----:R-:W-:Y:S05]  /*35c0*/  BRA `(.L_x_9411) ;  /* 0xffffd49000007947 */ /* 0x001fea000383ffff */
.L_x_9376:
[----:B------:R-:W-:Y:S01]  /*35d0*/  HFMA2.MMA R19, -RZ, RZ, 0, 1.847743988037109375e-06 ;  /* 0x0000001fff137435 */ /* 0x000fe200000001ff */
[----:B------:R-:W-:Y:S01]  /*35e0*/  IMAD.MOV.U32 R18, RZ, RZ, 0x8 ;  /* 0x00000008ff127424 */ /* 0x000fe200078e00ff */
[----:B------:R-:W-:Y:S01]  /*35f0*/  MOV R16, 0x3620 ;  /* 0x0000362000107802 */ /* 0x000fe20000000f00 */
[----:B------:R-:W-:-:S03]  /*3600*/  IMAD.MOV.U32 R20, RZ, RZ, -0x1 ;  /* 0xffffffffff147424 */ /* 0x000fc600078e00ff */
[----:B------:R-:W-:Y:S05]  /*3610*/  CALL.REL.NOINC `($__internal_231_$__cuda_sm70_shflsync_bfly_p) ;  /* 0x0000099000007944 */ /* 0x000fea0003c00000 */
[----:B01----:R-:W-:Y:S01]  /*3620*/  FMNMX.FTZ R15, R15, R18, !PT ;  /* 0x000000120f0f7209 */ /* 0x003fe20007810000 */
[----:B------:R-:W-:Y:S01]  /*3630*/  IMAD.MOV.U32 R18, RZ, RZ, 0x4 ;  /* 0x00000004ff127424 */ /* 0x000fe200078e00ff */
[----:B------:R-:W-:Y:S01]  /*3640*/  MOV R19, 0x1f ;  /* 0x0000001f00137802 */ /* 0x000fe20000000f00 */
[----:B------:R-:W-:Y:S01]  /*3650*/  IMAD.MOV.U32 R20, RZ, RZ, -0x1 ;  /* 0xffffffffff147424 */ /* 0x000fe200078e00ff */
[----:B------:R-:W-:-:S02]  /*3660*/  MOV R16, 0x3680 ;  /* 0x0000368000107802 */ /* 0x000fc40000000f00 */
[----:B------:R-:W-:Y:S05]  /*3670*/  CALL.REL.NOINC `($__internal_231_$__cuda_sm70_shflsync_bfly_p) ;  /* 0x0000093000007944 */ /* 0x000fea0003c00000 */
[----:B0-----:R-:W-:Y:S01]  /*3680*/  HFMA2.MMA R19, -RZ, RZ, 0, 1.847743988037109375e-06 ;  /* 0x0000001fff137435 */ /* 0x001fe200000001ff */
[----:B-1----:R-:W-:Y:S01]  /*3690*/  FMNMX.FTZ R15, R15, R18, !PT ;  /* 0x000000120f0f7209 */ /* 0x002fe20007810000 */
[----:B------:R-:W-:Y:S01]  /*36a0*/  IMAD.MOV.U32 R18, RZ, RZ, 0x2 ;  /* 0x00000002ff127424 */ /* 0x000fe200078e00ff */
[----:B------:R-:W-:Y:S01]  /*36b0*/  MOV R16, 0x36e0 ;  /* 0x000036e000107802 */ /* 0x000fe20000000f00 */
[----:B------:R-:W-:-:S02]  /*36c0*/  IMAD.MOV.U32 R20, RZ, RZ, -0x1 ;  /* 0xffffffffff147424 */ /* 0x000fc400078e00ff */
[----:B------:R-:W-:Y:S05]  /*36d0*/  CALL.REL.NOINC `($__internal_231_$__cuda_sm70_shflsync_bfly_p) ;  /* 0x000008d000007944 */ /* 0x000fea0003c00000 */
[----:B-1----:R-:W-:Y:S01]  /*36e0*/  FMNMX.FTZ R12, R15, R18, !PT ;  /* 0x000000120f0c7209 */ /* 0x002fe20007810000 */
[----:B------:R-:W-:Y:S01]  /*36f0*/  IMAD.MOV.U32 R18, RZ, RZ, 0x1 ;  /* 0x00000001ff127424 */ /* 0x000fe200078e00ff */
[----:B0-----:R-:W-:Y:S01]  /*3700*/  MOV R19, 0x1f ;  /* 0x0000001f00137802 */ /* 0x001fe20000000f00 */
[----:B------:R-:W-:Y:S01]  /*3710*/  IMAD.MOV.U32 R20, RZ, RZ, -0x1 ;  /* 0xffffffffff147424 */ /* 0x000fe200078e00ff */
[----:B------:R-:W-:Y:S01]  /*3720*/  MOV R16, 0x3750 ;  /* 0x0000375000107802 */ /* 0x000fe20000000f00 */
[----:B------:R-:W-:-:S02]  /*3730*/  IMAD.MOV.U32 R15, RZ, RZ, R12 ;  /* 0x000000ffff0f7224 */ /* 0x000fc400078e000c */
[----:B------:R-:W-:Y:S05]  /*3740*/  CALL.REL.NOINC `($__internal_231_$__cuda_sm70_shflsync_bfly_p) ;  /* 0x0000086000007944 */ /* 0x000fea0003c00000 */
[----:B01----:R-:W-:Y:S01]  /*3750*/  MOV R15, R18 ;  /* 0x00000012000f7202 */ /* 0x003fe20000000f00 */
[----:B------:R-:W-:Y:S05]  /*3760*/  BRA `(.L_x_9412) ;  /* 0xffffd39000007947 */ /* 0x000fea000383ffff */
.L_x_9401:
[----:B------:R-:W-:Y:S01]  /*3770*/  HFMA2.MMA R19, -RZ, RZ, 0, 1.847743988037109375e-06 ;  /* 0x0000001fff137435 */ /* 0x000fe200000001ff */
[----:B------:R-:W-:Y:S01]  /*3780*/  IMAD.MOV.U32 R15, RZ, RZ, RZ ;  /* 0x000000ffff0f7224 */ /* 0x000fe200078e00ff */
[----:B0-----:R-:W-:Y:S01]  /*3790*/  MOV R16, 0x37d0 ;  /* 0x000037d000107802 */ /* 0x001fe20000000f00 */
[----:B------:R-:W-:-:S02]  /*37a0*/  IMAD.MOV.U32 R18, RZ, RZ, 0x2 ;  /* 0x00000002ff127424 */ /* 0x000fc400078e00ff */
[----:B------:R-:W-:Y:S02]  /*37b0*/  IMAD.MOV.U32 R20, RZ, RZ, -0x1 ;  /* 0xffffffffff147424 */ /* 0x000fe400078e00ff */
[----:B------:R-:W-:Y:S05]  /*37c0*/  CALL.REL.NOINC `($__internal_231_$__cuda_sm70_shflsync_bfly_p) ;  /* 0x000007e000007944 */ /* 0x000fea0003c00000 */
[----:B-1----:R-:W-:Y:S01]  /*37d0*/  IMAD.MOV.U32 R6, RZ, RZ, R18 ;  /* 0x000000ffff067224 */ /* 0x002fe200078e0012 */
[----:B0-----:R-:W-:Y:S05]  /*37e0*/  BRA `(.L_x_9413) ;  /* 0xffffef4000007947 */ /* 0x001fea000383ffff */
.L_x_9402:
[----:B------:R-:W-:Y:S01]  /*37f0*/  MOV R18, 0x1 ;  /* 0x0000000100127802 */ /* 0x000fe20000000f00 */
[----:B------:R-:W-:Y:S01]  /*3800*/  IMAD.MOV.U32 R19, RZ, RZ, 0x1f ;  /* 0x0000001fff137424 */ /* 0x000fe200078e00ff */
[----:B0-----:R-:W-:Y:S01]  /*3810*/  MOV R16, 0x3840 ;  /* 0x0000384000107802 */ /* 0x001fe20000000f00 */
[----:B------:R-:W-:Y:S02]  /*3820*/  IMAD.MOV.U32 R20, RZ, RZ, -0x1 ;  /* 0xffffffffff147424 */ /* 0x000fe400078e00ff */
[----:B------:R-:W-:Y:S05]  /*3830*/  CALL.REL.NOINC `($__internal_231_$__cuda_sm70_shflsync_bfly_p) ;  /* 0x0000077000007944 */ /* 0x000fea0003c00000 */
[----:B-1----:R-:W-:Y:S01]  /*3840*/  FADD.FTZ R14, R15, R18 ;  /* 0x000000120f0e7221 */ /* 0x002fe20000010000 */
[----:B0-----:R-:W-:Y:S01]  /*3850*/  HFMA2.MMA R15, -RZ, RZ, 0, 0 ;  /* 0x00000000ff0f7435 */ /* 0x001fe200000001ff */
[----:B------:R-:W-:Y:S01]  /*3860*/  IMAD.MOV.U32 R18, RZ, RZ, 0x2 ;  /* 0x00000002ff127424 */ /* 0x000fe200078e00ff */
[----:B------:R-:W-:Y:S01]  /*3870*/  MOV R20, 0xffffffff ;  /* 0xffffffff00147802 */ /* 0x000fe20000000f00 */
[----:B------:R-:W-:Y:S01]  /*3880*/  IMAD.MOV.U32 R19, RZ, RZ, 0x1f ;  /* 0x0000001fff137424 */ /* 0x000fe200078e00ff */
[----:B------:R-:W-:Y:S02]  /*3890*/  MOV R16, 0x38b0 ;  /* 0x000038b000107802 */ /* 0x000fe40000000f00 */
[----:B------:R-:W-:Y:S05]  /*38a0*/  CALL.REL.NOINC `($__internal_231_$__cuda_sm70_shflsync_bfly_p) ;  /* 0x0000070000007944 */ /* 0x000fea0003c00000 */
[----:B01----:R-:W-:Y:S01]  /*38b0*/  FADD.FTZ R15, RZ, R18 ;  /* 0x00000012ff0f7221 */ /* 0x003fe20000010000 */
[----:B------:R-:W-:Y:S01]  /*38c0*/  MOV R20, 0xffffffff ;  /* 0xffffffff00147802 */ /* 0x000fe20000000f00 */
[----:B------:R-:W-:Y:S01]  /*38d0*/  IMAD.MOV.U32 R18, RZ, RZ, 0x1 ;  /* 0x00000001ff127424 */ /* 0x000fe200078e00ff */
[----:B------:R-:W-:Y:S01]  /*38e0*/  MOV R16, 0x3910 ;  /* 0x0000391000107802 */ /* 0x000fe20000000f00 */
[----:B------:R-:W-:-:S02]  /*38f0*/  IMAD.MOV.U32 R19, RZ, RZ, 0x1f ;  /* 0x0000001fff137424 */ /* 0x000fc400078e00ff */
[----:B------:R-:W-:Y:S05]  /*3900*/  CALL.REL.NOINC `($__internal_231_$__cuda_sm70_shflsync_bfly_p) ;  /* 0x000006a000007944 */ /* 0x000fea0003c00000 */
[----:B0-----:R-:W-:Y:S01]  /*3910*/  HFMA2.MMA R19, -RZ, RZ, 0, 1.847743988037109375e-06 ;  /* 0x0000001fff137435 */ /* 0x001fe200000001ff */
[----:B-1----:R-:W-:Y:S01]  /*3920*/  FADD.FTZ R13, R15, R18 ;  /* 0x000000120f0d7221 */ /* 0x002fe20000010000 */
[----:B------:R-:W-:Y:S01]  /*3930*/  MOV R16, 0x3980 ;  /* 0x0000398000107802 */ /* 0x000fe20000000f00 */
[----:B------:R-:W-:-:S02]  /*3940*/  IMAD.MOV.U32 R15, RZ, RZ, RZ ;  /* 0x000000ffff0f7224 */ /* 0x000fc400078e00ff */
[----:B------:R-:W-:Y:S02]  /*3950*/  IMAD.MOV.U32 R18, RZ, RZ, 0x2 ;  /* 0x00000002ff127424 */ /* 0x000fe400078e00ff */
[----:B------:R-:W-:Y:S02]  /*3960*/  IMAD.MOV.U32 R20, RZ, RZ, -0x1 ;  /* 0xffffffffff147424 */ /* 0x000fe400078e00ff */
[----:B------:R-:W-:Y:S05]  /*3970*/  CALL.REL.NOINC `($__internal_231_$__cuda_sm70_shflsync_bfly_p) ;  /* 0x0000063000007944 */ /* 0x000fea0003c00000 */
[----:B01----:R-:W-:Y:S01]  /*3980*/  FADD.FTZ R15, RZ, R18 ;  /* 0x00000012ff0f7221 */ /* 0x003fe20000010000 */
[----:B------:R-:W-:Y:S01]  /*3990*/  MOV R19, 0x1f ;  /* 0x0000001f00137802 */ /* 0x000fe20000000f00 */
[----:B------:R-:W-:Y:S01]  /*39a0*/  IMAD.MOV.U32 R18, RZ, RZ, 0x1 ;  /* 0x00000001ff127424 */ /* 0x000fe200078e00ff */
[----:B------:R-:W-:Y:S01]  /*39b0*/  MOV R16, 0x39e0 ;  /* 0x000039e000107802 */ /* 0x000fe20000000f00 */
[----:B------:R-:W-:Y:S02]  /*39c0*/  IMAD.MOV.U32 R20, RZ, RZ, -0x1 ;  /* 0xffffffffff147424 */ /* 0x000fe400078e00ff */
[----:B------:R-:W-:Y:S05]  /*39d0*/  CALL.REL.NOINC `($__internal_231_$__cuda_sm70_shflsync_bfly_p) ;  /* 0x000005d000007944 */ /* 0x000fea0003c00000 */
[----:B-1----:R-:W-:Y:S01]  /*39e0*/  FADD.FTZ R11, R15, R18 ;  /* 0x000000120f0b7221 */ /* 0x002fe20000010000 */
[----:B------:R-:W-:Y:S01]  /*39f0*/  HFMA2.MMA R18, -RZ, RZ, 0, 1.1920928955078125e-07 ;  /* 0x00000002ff127435 */ /* 0x000fe200000001ff */
[----:B0-----:R-:W-:Y:S01]  /*3a00*/  IMAD.MOV.U32 R15, RZ, RZ, RZ ;  /* 0x000000ffff0f7224 */ /* 0x001fe200078e00ff */
[----:B------:R-:W-:Y:S01]  /*3a10*/  MOV R16, 0x3a50 ;  /* 0x00003a5000107802 */ /* 0x000fe20000000f00 */
[----:B------:R-:W-:-:S02]  /*3a20*/  IMAD.MOV.U32 R19, RZ, RZ, 0x1f ;  /* 0x0000001fff137424 */ /* 0x000fc400078e00ff */
        /* <DEDUP_REMOVED lines=86> */
[----:B-1----:R-:W-:Y:S01]  /*3f90*/  MOV R16, R18 ;  /* 0x0000001200107202 */ /* 0x002fe20000000f00 */
[----:B0-----:R-:W-:Y:S05]  /*3fa0*/  BRA `(.L_x_9414) ;  /* 0xffffe82000007947 */ /* 0x001fea000383ffff */
        .weak           $__internal_231_$__cuda_sm70_shflsync_bfly_p
        .type           $__internal_231_$__cuda_sm70_shflsync_bfly_p,@function
        .size           $__internal_231_$__cuda_sm70_shflsync_bfly_p,(.L_x_23398 - $__internal_231_$__cuda_sm70_shflsync_bfly_p)
$__internal_231_$__cuda_sm70_shflsync_bfly_p:
[----:B------:R-:W-:Y:S01]  /*3fb0*/  IMAD.MOV.U32 R17, RZ, RZ, 0x0 ;  /* 0x00000000ff117424 */ /* 0x000fe200078e00ff */
[----:B------:R-:W-:Y:S04]  /*3fc0*/  WARPSYNC R20 ;  /* 0x0000001400007348 */ /* 0x000fe80003800000 */
[----:B------:R0:W1:Y:S01]  /*3fd0*/  SHFL.BFLY PT, R18, R15, R18, R19 ;  /* 0x0c0000120f127389 */ /* 0x00006200000e0013 */
[----:B------:R-:W-:Y:S05]  /*3fe0*/  RET.REL.NODEC R16 `(_ZN4vllm25paged_attention_v1_kernelIthLi80ELi32ELi128ELNS_18Fp8KVCacheDataTypeE1ELb1EEEvPT_PKS2_PKT0_S8_ifPKiSA_iPKfiiiSC_SC_iiiii) ;  /* 0xffffc01010007950 */ /* 0x000fea0003c3ffff */
.L_x_9415:
        /* <DEDUP_REMOVED lines=9> */
.L_x_23398:


//--------------------- .text._ZN4vllm25paged_attention_v1_kernelIthLi64ELi32ELi128ELNS_18Fp8KVCacheDataTypeE1ELb1EEEvPT_PKS2_PKT0_S8_ifPKiSA_iPKfiiiSC_SC_iiiii --------------------------
	.section	.text._ZN4vllm25paged_attention_v1_kernelIthLi64ELi32ELi128ELNS_18Fp8KVCacheDataTypeE1ELb1EEEvPT_PKS2_PKT0_S8_ifPKiSA_iPKfiiiSC_SC_iiiii,"ax",@progbits
	.sectioninfo	@"SHI_REGISTERS=39"
	.align	128
        .global         _ZN4vllm25paged_attention_v1_kernelIthLi64ELi32ELi128ELNS_18Fp8KVCacheDataTypeE1ELb1EEEvPT_PKS2_PKT0_S8_ifPKiSA_iPKfiiiSC_SC_iiiii
        .type           _ZN4vllm25paged_attention_v1_kernelIthLi64ELi32ELi128ELNS_18Fp8KVCacheDataTypeE1ELb1EEEvPT_PKS2_PKT0_S8_ifPKiSA_iPKfiiiSC_SC_iiiii,@function
        .size           _ZN4vllm25paged_attention_v1_kernelIthLi64ELi32ELi128ELNS_18Fp8KVCacheDataTypeE1ELb1EEEvPT_PKS2_PKT0_S8_ifPKiSA_iPKfiiiSC_SC_iiiii,(.L_x_23399 - _ZN4vllm25paged_attention_v1_kernelIthLi64ELi32ELi128ELNS_18Fp8KVCacheDataTypeE1ELb1EEEvPT_PKS2_PKT0_S8_ifPKiSA_iPKfiiiSC_SC_iiiii)
        .other          _ZN4vllm25paged_attention_v1_kernelIthLi64ELi32ELi128ELNS_18Fp8KVCacheDataTypeE1ELb1EEEvPT_PKS2_PKT0_S8_ifPKiSA_iPKfiiiSC_SC_iiiii,@"STO_CUDA_ENTRY STV_DEFAULT"
_ZN4vllm25paged_attention_v1_kernelIthLi64ELi32ELi128ELNS_18Fp8KVCacheDataTypeE1ELb1EEEvPT_PKS2_PKT0_S8_ifPKiSA_iPKfiiiSC_SC_iiiii:
.text._ZN4vllm25paged_attention_v1_kernelIthLi64ELi32ELi128ELNS_18Fp8KVCacheDataTypeE1ELb1EEEvPT_PKS2_PKT0_S8_ifPKiSA_iPKfiiiSC_SC_iiiii:
        /* <DEDUP_REMOVED lines=105> */
.L_x_9416:
[----:B-1----:R-:W-:-:S05]  /*0690*/  MOV R7, c[0x0][0xc] ;  /* 0x0000030000077a02 */ /* 0x002fca0000000f00 */
[----:B------:R-:W-:-:S04]  /*06a0*/  IMAD R7, R7, c[0x0][0x1c8], R4 ;  /* 0x0000720007077a24 */ /* 0x000fc800078e0204 */
[----:B------:R-:W-:-:S03]  /*06b0*/  IMAD R7, R7, c[0x0][0x1d8], RZ ;  /* 0x0000760007077a24 */ /* 0x000fc600078e02ff */
.L_x_9417:
        /* <DEDUP_REMOVED lines=18> */
.L_x_9421:
        /* <DEDUP_REMOVED lines=36> */
.L_x_9419:
[----:B------:R-:W-:Y:S05]  /*0a20*/  BSYNC B7 ;  /* 0x0000000000077941 */ /* 0x000fea0003800000 */
.L_x_9418:
[----:B------:R-:W-:Y:S05]  /*0a30*/  BRA.DIV ~URZ, `(.L_x_9422) ;  /* 0x000029027f007947 */ /* 0x000fea000b800000 */
[----:B------:R-:W-:-:S05]  /*0a40*/  IMAD.MOV.U32 R9, RZ, RZ, -0x800001 ;  /* 0xff7fffffff097424 */ /* 0x000fca00078e00ff */
.L_x_9454:
        /* <DEDUP_REMOVED lines=10> */
.L_x_9455:
        /* <DEDUP_REMOVED lines=28> */
.L_x_9428:
        /* <DEDUP_REMOVED lines=11> */
.L_x_9427:
[----:B------:R-:W-:Y:S05]  /*0d60*/  BSYNC B1 ;  /* 0x0000000000017941 */ /* 0x000fea0003800000 */
.L_x_9426:
        /* <DEDUP_REMOVED lines=10> */
.L_x_9431:
        /* <DEDUP_REMOVED lines=100> */
.L_x_9430:
[----:B------:R-:W-:Y:S05]  /*1450*/  BSYNC B1 ;  /* 0x0000000000017941 */ /* 0x000fea0003800000 */
.L_x_9429:
        /* <DEDUP_REMOVED lines=55> */
.L_x_9433:
[----:B------:R-:W-:Y:S05]  /*17d0*/  BSYNC B1 ;  /* 0x0000000000017941 */ /* 0x000fea0003800000 */
.L_x_9432:
        /* <DEDUP_REMOVED lines=26> */
.L_x_9425:
[----:B------:R-:W-:Y:S05]  /*1980*/  BSYNC B0 ;  /* 0x0000000000007941 */ /* 0x000fea0003800000 */
.L_x_9424:
        /* <DEDUP_REMOVED lines=36> */
.L_x_9438:
        /* <DEDUP_REMOVED lines=8> */
.L_x_9437:
[----:B------:R-:W-:Y:S05]  /*1c50*/  BSYNC B1 ;  /* 0x0000000000017941 */ /* 0x000fea0003800000 */
.L_x_9436:
        /* <DEDUP_REMOVED lines=10> */
.L_x_9441:
        /* <DEDUP_REMOVED lines=52> */
.L_x_9440:
[----:B------:R-:W-:Y:S05]  /*2040*/  BSYNC B1 ;  /* 0x0000000000017941 */ /* 0x000fea0003800000 */
.L_x_9439:
        /* <DEDUP_REMOVED lines=31> */
.L_x_9443:
[----:B------:R-:W-:Y:S05]  /*2240*/  BSYNC B1 ;  /* 0x0000000000017941 */ /* 0x000fea0003800000 */
.L_x_9442:
        /* <DEDUP_REMOVED lines=14> */
.L_x_9435:
[----:B------:R-:W-:Y:S05]  /*2330*/  BSYNC B0 ;  /* 0x0000000000007941 */ /* 0x000fea0003800000 */
.L_x_9434:
        /* <DEDUP_REMOVED lines=26> */
.L_x_9447:
        /* <DEDUP_REMOVED lines=33> */
.L_x_9445:
[----:B------:R-:W-:Y:S05]  /*26f0*/  BSYNC B6 ;  /* 0x0000000000067941 */ /* 0x000fea0003800000 */
.L_x_9444:
[----:B------:R-:W-:Y:S05]  /*2700*/  BRA.DIV ~URZ, `(.L_x_9448) ;  /* 0x00000e327f007947 */ /* 0x000fea000b800000 */
[----:B------:R-:W-:-:S04]  /*2710*/  IMAD.MOV.U32 R0, RZ, RZ, RZ ;  /* 0x000000ffff007224 */ /* 0x000fc800078e00ff */
.L_x_9456:
        /* <DEDUP_REMOVED lines=10> */
.L_x_9457:
        /* <DEDUP_REMOVED lines=44> */
.L_x_9451:
[----:B0-----:R-:W-:Y:S05]  /*2a80*/  BSYNC B0 ;  /* 0x0000000000007941 */ /* 0x001fea0003800000 */
.L_x_9450:
        /* <DEDUP_REMOVED lines=28> */
.L_x_9453:
[----:B0-----:R-:W-:Y:S05]  /*2c50*/  BSYNC B0 ;  /* 0x0000000000007941 */ /* 0x001fea0003800000 */
.L_x_9452:
        /* <DEDUP_REMOVED lines=71> */
.L_x_9420:
        /* <DEDUP_REMOVED lines=19> */
.L_x_9446:
        /* <DEDUP_REMOVED lines=20> */
.L_x_9422:
[----:B------:R-:W-:Y:S01]  /*3340*/  MOV R14, 0xff7fffff ;  /* 0xff7fffff000e7802 */ /* 0x000fe20000000f00 */
[----:B------:R-:W-:Y:S01]  /*3350*/  IMAD.MOV.U32 R9, RZ, RZ, 0x10 ;  /* 0x00000010ff097424 */ /* 0x000fe200078e00ff */
[----:B------:R-:W-:Y:S01]  /*3360*/  MOV R16, 0xffffffff ;  /* 0xffffffff00107802 */ /* 0x000fe20000000f00 */
[----:B------:R-:W-:Y:S01]  /*3370*/  IMAD.MOV.U32 R15, RZ, RZ, 0x1f ;  /* 0x0000001fff0f7424 */ /* 0x000fe200078e00ff */
[----:B------:R-:W-:Y:S02]  /*3380*/  MOV R12, 0x33a0 ;  /* 0x000033a0000c7802 */ /* 0x000fe40000000f00 */
[----:B------:R-:W-:Y:S05]  /*3390*/  CALL.REL.NOINC `($__internal_232_$__cuda_sm70_shflsync_bfly_p) ;  /* 0x0000085000007944 */ /* 0x000fea0003c00000 */
[----:B01----:R-:W-:Y:S05]  /*33a0*/  BRA `(.L_x_9454) ;  /* 0xffffd6a000007947 */ /* 0x003fea000383ffff */
.L_x_9423:
[----:B------:R-:W-:Y:S01]  /*33b0*/  IMAD.MOV.U32 R9, RZ, RZ, 0x8 ;  /* 0x00000008ff097424 */ /* 0x000fe200078e00ff */
[----:B------:R-:W-:Y:S01]  /*33c0*/  MOV R16, 0xffffffff ;  /* 0xffffffff00107802 */ /* 0x000fe20000000f00 */
[----:B------:R-:W-:Y:S01]  /*33d0*/  IMAD.MOV.U32 R15, RZ, RZ, 0x1f ;  /* 0x0000001fff0f7424 */ /* 0x000fe200078e00ff */
[----:B------:R-:W-:Y:S02]  /*33e0*/  MOV R12, 0x3400 ;  /* 0x00003400000c7802 */ /* 0x000fe40000000f00 */
[----:B------:R-:W-:Y:S05]  /*33f0*/  CALL.REL.NOINC `($__internal_232_$__cuda_sm70_shflsync_bfly_p) ;  /* 0x000007f000007944 */ /* 0x000fea0003c00000 */
[----:B01----:R-:W-:Y:S01]  /*3400*/  FMNMX.FTZ R14, R14, R9, !PT ;  /* 0x000000090e0e7209 */ /* 0x003fe20007810000 */
[----:B------:R-:W-:Y:S01]  /*3410*/  IMAD.MOV.U32 R9, RZ, RZ, 0x4 ;  /* 0x00000004ff097424 */ /* 0x000fe200078e00ff */
[----:B------:R-:W-:Y:S01]  /*3420*/  MOV R16, 0xffffffff ;  /* 0xffffffff00107802 */ /* 0x000fe20000000f00 */
[----:B------:R-:W-:Y:S01]  /*3430*/  IMAD.MOV.U32 R15, RZ, RZ, 0x1f ;  /* 0x0000001fff0f7424 */ /* 0x000fe200078e00ff */
[----:B------:R-:W-:-:S02]  /*3440*/  MOV R12, 0x3460 ;  /* 0x00003460000c7802 */ /* 0x000fc40000000f00 */
        /* <DEDUP_REMOVED lines=13> */
[----:B-1----:R-:W-:Y:S01]  /*3520*/  IMAD.MOV.U32 R13, RZ, RZ, R9 ;  /* 0x000000ffff0d7224 */ /* 0x002fe200078e0009 */
[----:B0-----:R-:W-:Y:S05]  /*3530*/  BRA `(.L_x_9455) ;  /* 0xffffd5b000007947 */ /* 0x001fea000383ffff */
.L_x_9448:
[----:B0-----:R-:W-:Y:S01]  /*3540*/  HFMA2.MMA R9, -RZ, RZ, 0, 1.1920928955078125e-07 ;  /* 0x00000002ff097435 */ /* 0x001fe200000001ff */
[----:B------:R-:W-:Y:S01]  /*3550*/  IMAD.MOV.U32 R14, RZ, RZ, RZ ;  /* 0x000000ffff0e7224 */ /* 0x000fe200078e00ff */
[----:B------:R-:W-:Y:S01]  /*3560*/  MOV R12, 0x35a0 ;  /* 0x000035a0000c7802 */ /* 0x000fe20000000f00 */
[----:B------:R-:W-:-:S02]  /*3570*/  IMAD.MOV.U32 R15, RZ, RZ, 0x1f ;  /* 0x0000001fff0f7424 */ /* 0x000fc400078e00ff */
[----:B------:R-:W-:Y:S02]  /*3580*/  IMAD.MOV.U32 R16, RZ, RZ, -0x1 ;  /* 0xffffffffff107424 */ /* 0x000fe400078e00ff */
[----:B------:R-:W-:Y:S05]  /*3590*/  CALL.REL.NOINC `($__internal_232_$__cuda_sm70_shflsync_bfly_p) ;  /* 0x0000065000007944 */ /* 0x000fea0003c00000 */
[----:B-1----:R-:W-:Y:S01]  /*35a0*/  MOV R0, R9 ;  /* 0x0000000900007202 */ /* 0x002fe20000000f00 */
[----:B0-----:R-:W-:Y:S05]  /*35b0*/  BRA `(.L_x_9456) ;  /* 0xfffff16000007947 */ /* 0x001fea000383ffff */
.L_x_9449:
[----:B------:R-:W-:Y:S01]  /*35c0*/  IMAD.MOV.U32 R9, RZ, RZ, 0x1 ;  /* 0x00000001ff097424 */ /* 0x000fe200078e00ff */
[----:B------:R-:W-:Y:S01]  /*35d0*/  MOV R16, 0xffffffff ;  /* 0xffffffff00107802 */ /* 0x000fe20000000f00 */
[----:B------:R-:W-:Y:S01]  /*35e0*/  IMAD.MOV.U32 R15, RZ, RZ, 0x1f ;  /* 0x0000001fff0f7424 */ /* 0x000fe200078e00ff */
[----:B------:R-:W-:Y:S02]  /*35f0*/  MOV R12, 0x3610 ;  /* 0x00003610000c7802 */ /* 0x000fe40000000f00 */
[----:B------:R-:W-:Y:S05]  /*3600*/  CALL.REL.NOINC `($__internal_232_$__cuda_sm70_shflsync_bfly_p) ;  /* 0x000005e000007944 */ /* 0x000fea0003c00000 */
[----:B0-----:R-:W-:Y:S01]  /*3610*/  HFMA2.MMA R15, -RZ, RZ, 0, 1.847743988037109375e-06 ;  /* 0x0000001fff0f7435 */ /* 0x001fe200000001ff */
[----:B-1----:R-:W-:Y:S01]  /*3620*/  FADD.FTZ R8, R14, R9 ;  /* 0x000000090e087221 */ /* 0x002fe20000010000 */
[----:B------:R-:W-:Y:S01]  /*3630*/  MOV R12, 0x3680 ;  /* 0x00003680000c7802 */ /* 0x000fe20000000f00 */
[----:B------:R-:W-:Y:S02]  /*3640*/  IMAD.MOV.U32 R14, RZ, RZ, RZ ;  /* 0x000000ffff0e7224 */ /* 0x000fe400078e00ff */
[----:B------:R-:W-:Y:S02]  /*3650*/  IMAD.MOV.U32 R9, RZ, RZ, 0x2 ;  /* 0x00000002ff097424 */ /* 0x000fe400078e00ff */
[----:B------:R-:W-:-:S02]  /*3660*/  IMAD.MOV.U32 R16, RZ, RZ, -0x1 ;  /* 0xffffffffff107424 */ /* 0x000fc400078e00ff */
[----:B------:R-:W-:Y:S05]  /*3670*/  CALL.REL.NOINC `($__internal_232_$__cuda_sm70_shflsync_bfly_p) ;  /* 0x0000057000007944 */ /* 0x000fea0003c00000 */
[----:B01----:R-:W-:Y:S01]  /*3680*/  FADD.FTZ R14, RZ, R9 ;  /* 0x00000009ff0e7221 */ /* 0x003fe20000010000 */
[----:B------:R-:W-:Y:S01]  /*3690*/  MOV R15, 0x1f ;  /* 0x0000001f000f7802 */ /* 0x000fe20000000f00 */
[----:B------:R-:W-:Y:S01]  /*36a0*/  IMAD.MOV.U32 R9, RZ, RZ, 0x1 ;  /* 0x00000001ff097424 */ /* 0x000fe200078e00ff */
[----:B------:R-:W-:Y:S01]  /*36b0*/  MOV R12, 0x36e0 ;  /* 0x000036e0000c7802 */ /* 0x000fe20000000f00 */
[----:B------:R-:W-:-:S02]  /*36c0*/  IMAD.MOV.U32 R16, RZ, RZ, -0x1 ;  /* 0xffffffffff107424 */ /* 0x000fc400078e00ff */
[----:B------:R-:W-:Y:S05]  /*36d0*/  CALL.REL.NOINC `($__internal_232_$__cuda_sm70_shflsync_bfly_p) ;  /* 0x0000051000007944 */ /* 0x000fea0003c00000 */
[----:B-1----:R-:W-:Y:S01]  /*36e0*/  FADD.FTZ R25, R14, R9 ;  /* 0x000000090e197221 */ /* 0x002fe20000010000 */
[----:B------:R-:W-:Y:S01]  /*36f0*/  HFMA2.MMA R9, -RZ, RZ, 0, 1.1920928955078125e-07 ;  /* 0x00000002ff097435 */ /* 0x000fe200000001ff */
[----:B0-----:R-:W-:Y:S01]  /*3700*/  IMAD.MOV.U32 R14, RZ, RZ, RZ ;  /* 0x000000ffff0e7224 */ /* 0x001fe200078e00ff */
[----:B------:R-:W-:Y:S01]  /*3710*/  MOV R12, 0x3750 ;  /* 0x00003750000c7802 */ /* 0x000fe20000000f00 */
[----:B------:R-:W-:-:S02]  /*3720*/  IMAD.MOV.U32 R15, RZ, RZ, 0x1f ;  /* 0x0000001fff0f7424 */ /* 0x000fc400078e00ff */
[----:B------:R-:W-:Y:S02]  /*3730*/  IMAD.MOV.U32 R16, RZ, RZ, -0x1 ;  /* 0xffffffffff107424 */ /* 0x000fe400078e00ff */
[----:B------:R-:W-:Y:S05]  /*3740*/  CALL.REL.NOINC `($__internal_232_$__cuda_sm70_shflsync_bfly_p) ;  /* 0x000004a000007944 */ /* 0x000fea0003c00000 */
[----:B01----:R-:W-:Y:S01]  /*3750*/  FADD.FTZ R14, RZ, R9 ;  /* 0x00000009ff0e7221 */ /* 0x003fe20000010000 */
[----:B------:R-:W-:Y:S01]  /*3760*/  MOV R9, 0x1 ;  /* 0x0000000100097802 */ /* 0x000fe20000000f00 */
[----:B------:R-:W-:Y:S01]  /*3770*/  IMAD.MOV.U32 R15, RZ, RZ, 0x1f ;  /* 0x0000001fff0f7424 */ /* 0x000fe200078e00ff */
[----:B------:R-:W-:Y:S01]  /*3780*/  MOV R12, 0x37b0 ;  /* 0x000037b0000c7802 */ /* 0x000fe20000000f00 */
[----:B------:R-:W-:Y:S02]  /*3790*/  IMAD.MOV.U32 R16, RZ, RZ, -0x1 ;  /* 0xffffffffff107424 */ /* 0x000fe400078e00ff */
[----:B------:R-:W-:Y:S05]  /*37a0*/  CALL.REL.NOINC `($__internal_232_$__cuda_sm70_shflsync_bfly_p) ;  /* 0x0000044000007944 */ /* 0x000fea0003c00000 */
[----:B-1----:R-:W-:Y:S01]  /*37b0*/  FADD.FTZ R0, R14, R9 ;  /* 0x000000090e007221 */ /* 0x002fe20000010000 */
[----:B0-----:R-:W-:Y:S01]  /*37c0*/  HFMA2.MMA R14, -RZ, RZ, 0, 0 ;  /* 0x00000000ff0e7435 */ /* 0x001fe200000001ff */
[----:B------:R-:W-:Y:S01]  /*37d0*/  IMAD.MOV.U32 R9, RZ, RZ, 0x2 ;  /* 0x00000002ff097424 */ /* 0x000fe200078e00ff */
[----:B------:R-:W-:Y:S01]  /*37e0*/  MOV R16, 0xffffffff ;  /* 0xffffffff00107802 */ /* 0x000fe20000000f00 */
[----:B------:R-:W-:Y:S01]  /*37f0*/  IMAD.MOV.U32 R15, RZ, RZ, 0x1f ;  /* 0x0000001fff0f7424 */ /* 0x000fe200078e00ff */
[----:B------:R-:W-:Y:S02]  /*3800*/  MOV R12, 0x3820 ;  /* 0x00003820000c7802 */ /* 0x000fe40000000f00 */
[----:B------:R-:W-:Y:S05]  /*3810*/  CALL.REL.NOINC `($__internal_232_$__cuda_sm70_shflsync_bfly_p) ;  /* 0x000003d000007944 */ /* 0x000fea0003c00000 */
[----:B01----:R-:W-:Y:S01]  /*3820*/  FADD.FTZ R14, RZ, R9 ;  /* 0x00000009ff0e7221 */ /* 0x003fe20000010000 */
[----:B------:R-:W-:Y:S01]  /*3830*/  MOV R16, 0xffffffff ;  /* 0xffffffff00107802 */ /* 0x000fe20000000f00 */
[----:B------:R-:W-:Y:S01]  /*3840*/  IMAD.MOV.U32 R9, RZ, RZ, 0x1 ;  /* 0x00000001ff097424 */ /* 0x000fe200078e00ff */
[----:B------:R-:W-:Y:S01]  /*3850*/  MOV R12, 0x3880 ;  /* 0x00003880000c7802 */ /* 0x000fe20000000f00 */
[----:B------:R-:W-:-:S02]  /*3860*/  IMAD.MOV.U32 R15, RZ, RZ, 0x1f ;  /* 0x0000001fff0f7424 */ /* 0x000fc400078e00ff */
[----:B------:R-:W-:Y:S05]  /*3870*/  CALL.REL.NOINC `($__internal_232_$__cuda_sm70_shflsync_bfly_p) ;  /* 0x0000037000007944 */ /* 0x000fea0003c00000 */
[----:B0-----:R-:W-:Y:S01]  /*3880*/  HFMA2.MMA R15, -RZ, RZ, 0, 1.847743988037109375e-06 ;  /* 0x0000001fff0f7435 */ /* 0x001fe200000001ff */
[----:B-1----:R-:W-:Y:S01]  /*3890*/  FADD.FTZ R19, R14, R9 ;  /* 0x000000090e137221 */ /* 0x002fe20000010000 */
[----:B------:R-:W-:Y:S01]  /*38a0*/  MOV R12, 0x38f0 ;  /* 0x000038f0000c7802 */ /* 0x000fe20000000f00 */
[----:B------:R-:W-:-:S02]  /*38b0*/  IMAD.MOV.U32 R14, RZ, RZ, RZ ;  /* 0x000000ffff0e7224 */ /* 0x000fc400078e00ff */
[----:B------:R-:W-:Y:S02]  /*38c0*/  IMAD.MOV.U32 R9, RZ, RZ, 0x2 ;  /* 0x00000002ff097424 */ /* 0x000fe400078e00ff */
        /* <DEDUP_REMOVED lines=41> */
[----:B-1----:R-:W-:Y:S01]  /*3b60*/  FADD.FTZ R23, RZ, R9 ;  /* 0x00000009ff177221 */ /* 0x002fe20000010000 */
[----:B0-----:R-:W-:Y:S01]  /*3b70*/  MOV R15, 0x1f ;  /* 0x0000001f000f7802 */ /* 0x001fe20000000f00 */
[----:B------:R-:W-:Y:S01]  /*3b80*/  IMAD.MOV.U32 R9, RZ, RZ, 0x1 ;  /* 0x00000001ff097424 */ /* 0x000fe200078e00ff */
[----:B------:R-:W-:Y:S01]  /*3b90*/  MOV R12, 0x3bd0 ;  /* 0x00003bd0000c7802 */ /* 0x000fe20000000f00 */
[----:B------:R-:W-:Y:S02]  /*3ba0*/  IMAD.MOV.U32 R16, RZ, RZ, -0x1 ;  /* 0xffffffffff107424 */ /* 0x000fe400078e00ff */
[----:B------:R-:W-:Y:S02]  /*3bb0*/  IMAD.MOV.U32 R14, RZ, RZ, R23 ;  /* 0x000000ffff0e7224 */ /* 0x000fe400078e0017 */
[----:B------:R-:W-:Y:S05]  /*3bc0*/  CALL.REL.NOINC `($__internal_232_$__cuda_sm70_shflsync_bfly_p) ;  /* 0x0000002000007944 */ /* 0x000fea0003c00000 */
[----:B-1----:R-:W-:Y:S01]  /*3bd0*/  MOV R10, R9 ;  /* 0x00000009000a7202 */ /* 0x002fe20000000f00 */
[----:B0-----:R-:W-:Y:S05]  /*3be0*/  BRA `(.L_x_9457) ;  /* 0xffffebd000007947 */ /* 0x001fea000383ffff */
        .weak           $__internal_232_$__cuda_sm70_shflsync_bfly_p
        .type           $__internal_232_$__cuda_sm70_shflsync_bfly_p,@function
        .size           $__internal_232_$__cuda_sm70_shflsync_bfly_p,(.L_x_23399 - $__internal_232_$__cuda_sm70_shflsync_bfly_p)
$__internal_232_$__cuda_sm70_shflsync_bfly_p:
[----:B------:R-:W-:Y:S01]  /*3bf0*/  IMAD.MOV.U32 R13, RZ, RZ, 0x0 ;  /* 0x00000000ff0d7424 */ /* 0x000fe200078e00ff */
[----:B------:R-:W-:Y:S04]  /*3c00*/  WARPSYNC R16 ;  /* 0x0000001000007348 */ /* 0x000fe80003800000 */
[----:B------:R0:W1:Y:S01]  /*3c10*/  SHFL.BFLY PT, R9, R14, R9, R15 ;  /* 0x0c0000090e097389 */ /* 0x00006200000e000f */
[----:B------:R-:W-:Y:S05]  /*3c20*/  RET.REL.NODEC R12 `(_ZN4vllm25paged_attention_v1_kernelIthLi64ELi32ELi128ELNS_18Fp8KVCacheDataTypeE1ELb1EEEvPT_PKS2_PKT0_S8_ifPKiSA_iPKfiiiSC_SC_iiiii) ;  /* 0xffffc3d00c007950 */ /* 0x000fea0003c3ffff */
.L_x_9458:
        /* <DEDUP_REMOVED lines=13> */
.L_x_23399:


//--------------------- .text._ZN4vllm25paged_attention_v1_kernelIthLi32ELi32ELi128ELNS_18Fp8KVCacheDataTypeE1ELb1EEEvPT_PKS2_PKT0_S8_ifPKiSA_iPKfiiiSC_SC_iiiii --------------------------
	.section	.text._ZN4vllm25paged_attention_v1_kernelIthLi32ELi32ELi128ELNS_18Fp8KVCacheDataTypeE1ELb1EEEvPT_PKS2_PKT0_S8_ifPKiSA_iPKfiiiSC_SC_iiiii,"ax",@progbits
	.sectioninfo	@"SHI_REGISTERS=32"
	.align	128
        .global         _ZN4vllm25paged_attention_v1_kernelIthLi32ELi32ELi128ELNS_18Fp8KVCacheDataTypeE1ELb1EEEvPT_PKS2_PKT0_S8_ifPKiSA_iPKfiiiSC_SC_iiiii
        .type           _ZN4vllm25paged_attention_v1_kernelIthLi32ELi32ELi128ELNS_18Fp8KVCacheDataTypeE1ELb1EEEvPT_PKS2_PKT0_S8_ifPKiSA_iPKfiiiSC_SC_iiiii,@function
        .size           _ZN4vllm25paged_attention_v1_kernelIthLi32ELi32ELi128ELNS_18Fp8KVCacheDataTypeE1ELb1EEEvPT_PKS2_PKT0_S8_ifPKiSA_iPKfiiiSC_SC_iiiii,(.L_x_23400 - _ZN4vllm25paged_attention_v1_kernelIthLi32ELi32ELi128ELNS_18Fp8KVCacheDataTypeE1ELb1EEEvPT_PKS2_PKT0_S8_ifPKiSA_iPKfiiiSC_SC_iiiii)
        .other          _ZN4vllm25paged_attention_v1_kernelIthLi32ELi32ELi128ELNS_18Fp8KVCacheDataTypeE1ELb1EEEvPT_PKS2_PKT0_S8_ifPKiSA_iPKfiiiSC_SC_iiiii,@"STO_CUDA_ENTRY STV_DEFAULT"
_ZN4vllm25paged_attention_v1_kernelIthLi32ELi32ELi128ELNS_18Fp8KVCacheDataTypeE1ELb1EEEvPT_PKS2_PKT0_S8_ifPKiSA_iPKfiiiSC_SC_iiiii:
.text._ZN4vllm25paged_attention_v1_kernelIthLi32ELi32ELi128ELNS_18Fp8KVCacheDataTypeE1ELb1EEEvPT_PKS2_PKT0_S8_ifPKiSA_iPKfiiiSC_SC_iiiii:
        /* <DEDUP_REMOVED lines=105> */
.L_x_9459:
[----:B-1----:R-:W-:-:S05]  /*0690*/  MOV R8, c[0x0][0xc] ;  /* 0x0000030000087a02 */ /* 0x002fca0000000f00 */
[----:B------:R-:W-:-:S04]  /*06a0*/  IMAD R8, R8, c[0x0][0x1c8], R3 ;  /* 0x0000720008087a24 */ /* 0x000fc800078e0203 */
[----:B------:R-:W-:-:S03]  /*06b0*/  IMAD R8, R8, c[0x0][0x1d8], RZ ;  /* 0x0000760008087a24 */ /* 0x000fc600078e02ff */
.L_x_9460:
        /* <DEDUP_REMOVED lines=18> */
.L_x_9464:
        /* <DEDUP_REMOVED lines=36> */
.L_x_9462:
[----:B------:R-:W-:Y:S05]  /*0a20*/  BSYNC B7 ;  /* 0x0000000000077941 */ /* 0x000fea0003800000 */
.L_x_9461:
[----:B------:R-:W-:Y:S05]  /*0a30*/  BRA.DIV ~URZ, `(.L_x_9465) ;  /* 0x000025627f007947 */ /* 0x000fea000b800000 */
[----:B------:R-:W-:-:S05]  /*0a40*/  IMAD.MOV.U32 R10, RZ, RZ, -0x800001 ;  /* 0xff7fffffff0a7424 */ /* 0x000fca00078e00ff */
.L_x_9495:
        /* <DEDUP_REMOVED lines=10> */
.L_x_9496:
        /* <DEDUP_REMOVED lines=28> */
.L_x_9471:
        /* <DEDUP_REMOVED lines=11> */
.L_x_9470:
[----:B------:R-:W-:Y:S05]  /*0d60*/  BSYNC B1 ;  /* 0x0000000000017941 */ /* 0x000fea0003800000 */
.L_x_9469:
        /* <DEDUP_REMOVED lines=10> */
.L_x_9474:
        /* <DEDUP_REMOVED lines=100> */
.L_x_9473:
[----:B------:R-:W-:Y:S05]  /*1450*/  BSYNC B1 ;  /* 0x0000000000017941 */ /* 0x000fea0003800000 */
.L_x_9472:
        /* <DEDUP_REMOVED lines=55> */
.L_x_9476:
[----:B------:R-:W-:Y:S05]  /*17d0*/  BSYNC B1 ;  /* 0x0000000000017941 */ /* 0x000fea0003800000 */
.L_x_9475:
        /* <DEDUP_REMOVED lines=26> */
.L_x_9468:
[----:B------:R-:W-:Y:S05]  /*1980*/  BSYNC B0 ;  /* 0x0000000000007941 */ /* 0x000fea0003800000 */
.L_x_9467:
        /* <DEDUP_REMOVED lines=37> */
.L_x_9481:
        /* <DEDUP_REMOVED lines=8> */
.L_x_9480:
[----:B------:R-:W-:Y:S05]  /*1c60*/  BSYNC B1 ;  /* 0x0000000000017941 */ /* 0x000fea0003800000 */
.L_x_9479:
        /* <DEDUP_REMOVED lines=10> */
.L_x_9484:
        /* <DEDUP_REMOVED lines=52> */
.L_x_9483:
[----:B------:R-:W-:Y:S05]  /*2050*/  BSYNC B1 ;  /* 0x0000000000017941 */ /* 0x000fea0003800000 */
.L_x_9482:
        /* <DEDUP_REMOVED lines=31> */
.L_x_9486:
[----:B------:R-:W-:Y:S05]  /*2250*/  BSYNC B1 ;  /* 0x0000000000017941 */ /* 0x000fea0003800000 */
.L_x_9485:
        /* <DEDUP_REMOVED lines=14> */
.L_x_9478:
[----:B------:R-:W-:Y:S05]  /*2340*/  BSYNC B0 ;  /* 0x0000000000007941 */ /* 0x000fea0003800000 */
.L_x_9477:
        /* <DEDUP_REMOVED lines=26> */
.L_x_9490:
        /* <DEDUP_REMOVED lines=32> */
.L_x_9488:
[----:B------:R-:W-:Y:S05]  /*26f0*/  BSYNC B6 ;  /* 0x0000000000067941 */ /* 0x000fea0003800000 */
.L_x_9487:
[----:B------:R-:W-:Y:S05]  /*2700*/  BRA.DIV ~URZ, `(.L_x_9491) ;  /* 0x00000aa27f007947 */ /* 0x000fea000b800000 */
[----:B------:R-:W-:-:S04]  /*2710*/  IMAD.MOV.U32 R4, RZ, RZ, RZ ;  /* 0x000000ffff047224 */ /* 0x000fc800078e00ff */
.L_x_9497:
[----:B------:R-:W-:Y:S01]  /*2720*/  FADD.FTZ R9, RZ, R4 ;  /* 0x00000004ff097221 */ /* 0x000fe20000010000 */
[----:B------:R-:W-:Y:S05]  /*2730*/  BRA.DIV ~URZ, `(.L_x_9492) ;  /* 0x00000af27f007947 */ /* 0x000fea000b800000 */
[----:B------:R-:W1:Y:S01]  /*2740*/  SHFL.BFLY PT, R8, R9, 0x1, 0x1f ;  /* 0x0c201f0009087f89 */ /* 0x000e6200000e0000 */
[----:B0-----:R-:W-:Y:S01]  /*2750*/  HFMA2.MMA R11, -RZ, RZ, 0, 0 ;  /* 0x00000000ff0b7435 */ /* 0x001fe200000001ff */
[----:B------:R-:W-:Y:S01]  /*2760*/  CS2R R4, SRZ ;  /* 0x0000000000047805 */ /* 0x000fe2000001ff00 */
[----:B------:R-:W-:Y:S02]  /*2770*/  IMAD.MOV.U32 R12, RZ, RZ, RZ ;  /* 0x000000ffff0c7224 */ /* 0x000fe400078e00ff */
[----:B-1----:R-:W-:Y:S02]  /*2780*/  FADD.FTZ R8, R9, R8 ;  /* 0x0000000809087221 */ /* 0x002fe40000010000 */
.L_x_9498:
        /* <DEDUP_REMOVED lines=46> */
.L_x_9494:
[----:B0-----:R-:W-:Y:S05]  /*2a70*/  BSYNC B0 ;  /* 0x0000000000007941 */ /* 0x001fea0003800000 */
.L_x_9493:
        /* <DEDUP_REMOVED lines=43> */
.L_x_9463:
        /* <DEDUP_REMOVED lines=19> */
.L_x_9489:
        /* <DEDUP_REMOVED lines=20> */
.L_x_9465:
[----:B------:R-:W-:Y:S01]  /*2fa0*/  IMAD.MOV.U32 R12, RZ, RZ, -0x800001 ;  /* 0xff7fffffff0c7424 */ /* 0x000fe200078e00ff */
[----:B------:R-:W-:Y:S01]  /*2fb0*/  MOV R14, 0x1f ;  /* 0x0000001f000e7802 */ /* 0x000fe20000000f00 */
[----:B------:R-:W-:Y:S01]  /*2fc0*/  IMAD.MOV.U32 R15, RZ, RZ, 0x10 ;  /* 0x00000010ff0f7424 */ /* 0x000fe200078e00ff */
[----:B------:R-:W-:Y:S01]  /*2fd0*/  MOV R10, 0x3000 ;  /* 0x00003000000a7802 */ /* 0x000fe20000000f00 */
[----:B------:R-:W-:Y:S02]  /*2fe0*/  IMAD.MOV.U32 R17, RZ, RZ, -0x1 ;  /* 0xffffffffff117424 */ /* 0x000fe400078e00ff */
[----:B------:R-:W-:Y:S05]  /*2ff0*/  CALL.REL.NOINC `($__internal_233_$__cuda_sm70_shflsync_bfly_p) ;  /* 0x0000052000007944 */ /* 0x000fea0003c00000 */
[----:B-1----:R-:W-:Y:S01]  /*3000*/  IMAD.MOV.U32 R10, RZ, RZ, R15 ;  /* 0x000000ffff0a7224 */ /* 0x002fe200078e000f */
[----:B0-----:R-:W-:Y:S05]  /*3010*/  BRA `(.L_x_9495) ;  /* 0xffffda3000007947 */ /* 0x001fea000383ffff */
.L_x_9466:
[----:B------:R-:W-:Y:S01]  /*3020*/  MOV R12, R16 ;  /* 0x00000010000c7202 */ /* 0x000fe20000000f00 */
[----:B------:R-:W-:Y:S01]  /*3030*/  IMAD.MOV.U32 R15, RZ, RZ, 0x8 ;  /* 0x00000008ff0f7424 */ /* 0x000fe200078e00ff */
[----:B------:R-:W-:Y:S01]  /*3040*/  MOV R17, 0xffffffff ;  /* 0xffffffff00117802 */ /* 0x000fe20000000f00 */
[----:B------:R-:W-:Y:S01]  /*3050*/  IMAD.MOV.U32 R14, RZ, RZ, 0x1f ;  /* 0x0000001fff0e7424 */ /* 0x000fe200078e00ff */
[----:B------:R-:W-:Y:S02]  /*3060*/  MOV R10, 0x3080 ;  /* 0x00003080000a7802 */ /* 0x000fe40000000f00 */
[----:B------:R-:W-:Y:S05]  /*3070*/  CALL.REL.NOINC `($__internal_233_$__cuda_sm70_shflsync_bfly_p) ;  /* 0x000004a000007944 */ /* 0x000fea0003c00000 */
[----:B01----:R-:W-:Y:S01]  /*3080*/  FMNMX.FTZ R12, R16, R15, !PT ;  /* 0x0000000f100c7209 */ /* 0x003fe20007810000 */
[----:B------:R-:W-:Y:S01]  /*3090*/  IMAD.MOV.U32 R15, RZ, RZ, 0x4 ;  /* 0x00000004ff0f7424 */ /* 0x000fe200078e00ff */
[----:B------:R-:W-:Y:S01]  /*30a0*/  MOV R17, 0xffffffff ;  /* 0xffffffff00117802 */ /* 0x000fe20000000f00 */
[----:B------:R-:W-:Y:S01]  /*30b0*/  IMAD.MOV.U32 R14, RZ, RZ, 0x1f ;  /* 0x0000001fff0e7424 */ /* 0x000fe200078e00ff */
[----:B------:R-:W-:-:S02]  /*30c0*/  MOV R10, 0x30e0 ;  /* 0x000030e0000a7802 */ /* 0x000fc40000000f00 */
        /* <DEDUP_REMOVED lines=13> */
[----:B01----:R-:W-:Y:S05]  /*31a0*/  BRA `(.L_x_9496) ;  /* 0xffffd94000007947 */ /* 0x003fea000383ffff */
.L_x_9491:
[----:B0-----:R-:W-:Y:S01]  /*31b0*/  HFMA2.MMA R14, -RZ, RZ, 0, 1.847743988037109375e-06 ;  /* 0x0000001fff0e7435 */ /* 0x001fe200000001ff */
[----:B------:R-:W-:Y:S01]  /*31c0*/  IMAD.MOV.U32 R12, RZ, RZ, RZ ;  /* 0x000000ffff0c7224 */ /* 0x000fe200078e00ff */
[----:B------:R-:W-:Y:S01]  /*31d0*/  MOV R10, 0x3210 ;  /* 0x00003210000a7802 */ /* 0x000fe20000000f00 */
[----:B------:R-:W-:-:S02]  /*31e0*/  IMAD.MOV.U32 R15, RZ, RZ, 0x2 ;  /* 0x00000002ff0f7424 */ /* 0x000fc400078e00ff */
[----:B------:R-:W-:Y:S02]  /*31f0*/  IMAD.MOV.U32 R17, RZ, RZ, -0x1 ;  /* 0xffffffffff117424 */ /* 0x000fe400078e00ff */
[----:B------:R-:W-:Y:S05]  /*3200*/  CALL.REL.NOINC `($__internal_233_$__cuda_sm70_shflsync_bfly_p) ;  /* 0x0000031000007944 */ /* 0x000fea0003c00000 */
[----:B-1----:R-:W-:Y:S01]  /*3210*/  IMAD.MOV.U32 R4, RZ, RZ, R15 ;  /* 0x000000ffff047224 */ /* 0x002fe200078e000f */
[----:B0-----:R-:W-:Y:S05]  /*3220*/  BRA `(.L_x_9497) ;  /* 0xfffff4f000007947 */ /* 0x001fea000383ffff */
.L_x_9492:
[----:B0-----:R-:W-:Y:S01]  /*3230*/  MOV R12, R9 ;  /* 0x00000009000c7202 */ /* 0x001fe20000000f00 */
[----:B------:R-:W-:Y:S01]  /*3240*/  IMAD.MOV.U32 R15, RZ, RZ, 0x1 ;  /* 0x00000001ff0f7424 */ /* 0x000fe200078e00ff */
[----:B------:R-:W-:Y:S01]  /*3250*/  MOV R17, 0xffffffff ;  /* 0xffffffff00117802 */ /* 0x000fe20000000f00 */
[----:B------:R-:W-:Y:S01]  /*3260*/  IMAD.MOV.U32 R14, RZ, RZ, 0x1f ;  /* 0x0000001fff0e7424 */ /* 0x000fe200078e00ff */
[----:B------:R-:W-:Y:S02]  /*3270*/  MOV R10, 0x3290 ;  /* 0x00003290000a7802 */ /* 0x000fe40000000f00 */
[----:B------:R-:W-:Y:S05]  /*3280*/  CALL.REL.NOINC `($__internal_233_$__cuda_sm70_shflsync_bfly_p) ;  /* 0x0000029000007944 */ /* 0x000fea0003c00000 */
[----:B0-----:R-:W-:Y:S01]  /*3290*/  HFMA2.MMA R14, -RZ, RZ, 0, 1.847743988037109375e-06 ;  /* 0x0000001fff0e7435 */ /* 0x001fe200000001ff */
[----:B-1----:R-:W-:Y:S01]  /*32a0*/  FADD.FTZ R8, R9, R15 ;  /* 0x0000000f09087221 */ /* 0x002fe20000010000 */
[----:B------:R-:W-:Y:S01]  /*32b0*/  MOV R10, 0x3300 ;  /* 0x00003300000a7802 */ /* 0x000fe20000000f00 */
[----:B------:R-:W-:Y:S02]  /*32c0*/  IMAD.MOV.U32 R12, RZ, RZ, RZ ;  /* 0x000000ffff0c7224 */ /* 0x000fe400078e00ff */
[----:B------:R-:W-:-:S02]  /*32d0*/  IMAD.MOV.U32 R15, RZ, RZ, 0x2 ;  /* 0x00000002ff0f7424 */ /* 0x000fc400078e00ff */
[----:B------:R-:W-:Y:S02]  /*32e0*/  IMAD.MOV.U32 R17, RZ, RZ, -0x1 ;  /* 0xffffffffff117424 */ /* 0x000fe400078e00ff */
[----:B------:R-:W-:Y:S05]  /*32f0*/  CALL.REL.NOINC `($__internal_233_$__cuda_sm70_shflsync_bfly_p) ;  /* 0x0000022000007944 */ /* 0x000fea0003c00000 */
[----:B01----:R-:W-:Y:S01]  /*3300*/  FADD.FTZ R12, RZ, R15 ;  /* 0x0000000fff0c7221 */ /* 0x003fe20000010000 */
[----:B------:R-:W-:Y:S01]  /*3310*/  MOV R14, 0x1f ;  /* 0x0000001f000e7802 */ /* 0x000fe20000000f00 */
[----:B------:R-:W-:Y:S01]  /*3320*/  IMAD.MOV.U32 R15, RZ, RZ, 0x1 ;  /* 0x00000001ff0f7424 */ /* 0x000fe200078e00ff */
[----:B------:R-:W-:Y:S01]  /*3330*/  MOV R10, 0x3360 ;  /* 0x00003360000a7802 */ /* 0x000fe20000000f00 */
[----:B------:R-:W-:Y:S02]  /*3340*/  IMAD.MOV.U32 R17, RZ, RZ, -0x1 ;  /* 0xffffffffff117424 */ /* 0x000fe400078e00ff */
[----:B------:R-:W-:Y:S05]  /*3350*/  CALL.REL.NOINC `($__internal_233_$__cuda_sm70_shflsync_bfly_p) ;  /* 0x000001c000007944 */ /* 0x000fea0003c00000 */
[----:B-1----:R-:W-:Y:S01]  /*3360*/  FADD.FTZ R5, R12, R15 ;  /* 0x0000000f0c057221 */ /* 0x002fe20000010000 */
[----:B------:R-:W-:Y:S01]  /*3370*/  HFMA2.MMA R15, -RZ, RZ, 0, 1.1920928955078125e-07 ;  /* 0x00000002ff0f7435 */ /* 0x000fe200000001ff */
[----:B0-----:R-:W-:Y:S01]  /*3380*/  IMAD.MOV.U32 R12, RZ, RZ, RZ ;  /* 0x000000ffff0c7224 */ /* 0x001fe200078e00ff */
[----:B------:R-:W-:Y:S01]  /*3390*/  MOV R10, 0x33d0 ;  /* 0x000033d0000a7802 */ /* 0x000fe20000000f00 */
[----:B------:R-:W-:Y:S02]  /*33a0*/  IMAD.MOV.U32 R14, RZ, RZ, 0x1f ;  /* 0x0000001fff0e7424 */ /* 0x000fe400078e00ff */
[----:B------:R-:W-:-:S02]  /*33b0*/  IMAD.MOV.U32 R17, RZ, RZ, -0x1 ;  /* 0xffffffffff117424 */ /* 0x000fc400078e00ff */
[----:B------:R-:W-:Y:S05]  /*33c0*/  CALL.REL.NOINC `($__internal_233_$__cuda_sm70_shflsync_bfly_p) ;  /* 0x0000015000007944 */ /* 0x000fea0003c00000 */
[----:B01----:R-:W-:Y:S01]  /*33d0*/  FADD.FTZ R12, RZ, R15 ;  /* 0x0000000fff0c7221 */ /* 0x003fe20000010000 */
[----:B------:R-:W-:Y:S01]  /*33e0*/  MOV R15, 0x1 ;  /* 0x00000001000f7802 */ /* 0x000fe20000000f00 */
[----:B------:R-:W-:Y:S01]  /*33f0*/  IMAD.MOV.U32 R14, RZ, RZ, 0x1f ;  /* 0x0000001fff0e7424 */ /* 0x000fe200078e00ff */
[----:B------:R-:W-:Y:S01]  /*3400*/  MOV R10, 0x3430 ;  /* 0x00003430000a7802 */ /* 0x000fe20000000f00 */
[----:B------:R-:W-:-:S02]  /*3410*/  IMAD.MOV.U32 R17, RZ, RZ, -0x1 ;  /* 0xffffffffff117424 */ /* 0x000fc400078e00ff */
[----:B------:R-:W-:Y:S05]  /*3420*/  CALL.REL.NOINC `($__internal_233_$__cuda_sm70_shflsync_bfly_p) ;  /* 0x000000f000007944 */ /* 0x000fea0003c00000 */
[----:B-1----:R-:W-:Y:S01]  /*3430*/  FADD.FTZ R4, R12, R15 ;  /* 0x0000000f0c047221 */ /* 0x002fe20000010000 */
[----:B0-----:R-:W-:Y:S01]  /*3440*/  HFMA2.MMA R12, -RZ, RZ, 0, 0 ;  /* 0x00000000ff0c7435 */ /* 0x001fe200000001ff */
[----:B------:R-:W-:Y:S01]  /*3450*/  IMAD.MOV.U32 R15, RZ, RZ, 0x2 ;  /* 0x00000002ff0f7424 */ /* 0x000fe200078e00ff */
[----:B------:R-:W-:Y:S01]  /*3460*/  MOV R17, 0xffffffff ;  /* 0xffffffff00117802 */ /* 0x000fe20000000f00 */
[----:B------:R-:W-:Y:S01]  /*3470*/  IMAD.MOV.U32 R14, RZ, RZ, 0x1f ;  /* 0x0000001fff0e7424 */ /* 0x000fe200078e00ff */
[----:B------:R-:W-:-:S02]  /*3480*/  MOV R10, 0x34a0 ;  /* 0x000034a0000a7802 */ /* 0x000fc40000000f00 */
[----:B------:R-:W-:Y:S05]  /*3490*/  CALL.REL.NOINC `($__internal_233_$__cuda_sm70_shflsync_bfly_p) ;  /* 0x0000008000007944 */ /* 0x000fea0003c00000 */
[----:B01----:R-:W-:Y:S01]  /*34a0*/  FADD.FTZ R12, RZ, R15 ;  /* 0x0000000fff0c7221 */ /* 0x003fe20000010000 */
[----:B------:R-:W-:Y:S01]  /*34b0*/  MOV R17, 0xffffffff ;  /* 0xffffffff00117802 */ /* 0x000fe20000000f00 */
[----:B------:R-:W-:Y:S01]  /*34c0*/  IMAD.MOV.U32 R15, RZ, RZ, 0x1 ;  /* 0x00000001ff0f7424 */ /* 0x000fe200078e00ff */
[----:B------:R-:W-:Y:S01]  /*34d0*/  MOV R10, 0x3500 ;  /* 0x00003500000a7802 */ /* 0x000fe20000000f00 */
[----:B------:R-:W-:-:S02]  /*34e0*/  IMAD.MOV.U32 R14, RZ, RZ, 0x1f ;  /* 0x0000001fff0e7424 */ /* 0x000fc400078e00ff */
[----:B------:R-:W-:Y:S05]  /*34f0*/  CALL.REL.NOINC `($__internal_233_$__cuda_sm70_shflsync_bfly_p) ;  /* 0x0000002000007944 */ /* 0x000fea0003c00000 */
[----:B-1----:R-:W-:Y:S01]  /*3500*/  IMAD.MOV.U32 R11, RZ, RZ, R15 ;  /* 0x000000ffff0b7224 */ /* 0x002fe200078e000f */
[----:B0-----:R-:W-:Y:S05]  /*3510*/  BRA `(.L_x_9498) ;  /* 0xfffff27000007947 */ /* 0x001fea000383ffff */
        .weak           $__internal_233_$__cuda_sm70_shflsync_bfly_p
        .type           $__internal_233_$__cuda_sm70_shflsync_bfly_p,@function
        .size           $__internal_233_$__cuda_sm70_shflsync_bfly_p,(.L_x_23400 - $__internal_233_$__cuda_sm70_shflsync_bfly_p)
$__internal_233_$__cuda_sm70_shflsync_bfly_p:
[----:B------:R-:W-:Y:S01]  /*3520*/  HFMA2.MMA R11, -RZ, RZ, 0, 0 ;  /* 0x00000000ff0b7435 */ /* 0x000fe200000001ff */
[----:B------:R-:W-:Y:S04]  /*3530*/  WARPSYNC R17 ;  /* 0x0000001100007348 */ /* 0x000fe80003800000 */
[----:B------:R0:W1:Y:S01]  /*3540*/  SHFL.BFLY PT, R15, R12, R15, R14 ;  /* 0x0c00000f0c0f7389 */ /* 0x00006200000e000e */
[----:B------:R-:W-:Y:S05]  /*3550*/  RET.REL.NODEC R10 `(_ZN4vllm25paged_attention_v1_kernelIthLi32ELi32ELi128ELNS_18Fp8KVCacheDataTypeE1ELb1EEEvPT_PKS2_PKT0_S8_ifPKiSA_iPKfiiiSC_SC_iiiii) ;  /* 0xffffcaa00a007950 */ /* 0x000fea0003c3ffff */
.L_x_9499:
        /* <DEDUP_REMOVED lines=10> */
.L_x_23400:


//--------------------- .text._ZN4vllm25paged_attention_v1_kernelIthLi256ELi16ELi128ELNS_18Fp8KVCacheDataTypeE1ELb0EEEvPT_PKS2_PKT0_S8_ifPKiSA_iPKfiiiSC_SC_iiiii --------------------------
	.section	.text._ZN4vllm25paged_attention_v1_kernelIthLi256ELi16ELi128ELNS_18Fp8KVCacheDataTypeE1ELb0EEEvPT_PKS2_PKT0_S8_ifPKiSA_iPKfiiiSC_SC_iiiii,"ax",@progbits
	.sectioninfo	@"SHI_REGISTERS=32"
	.align	128
        .global         _ZN4vllm25paged_attention_v1_kernelIthLi256ELi16ELi128ELNS_18Fp8KVCacheDataTypeE1ELb0EEEvPT_PKS2_PKT0_S8_ifPKiSA_iPKfiiiSC_SC_iiiii
        .type           _ZN4vllm25paged_attention_v1_kernelIthLi256ELi16ELi128ELNS_18Fp8KVCacheDataTypeE1ELb0EEEvPT_PKS2_PKT0_S8_ifPKiSA_iPKfiiiSC_SC_iiiii,@function
        .size           _ZN4vllm25paged_attention_v1_kernelIthLi256ELi16ELi128ELNS_18Fp8KVCacheDataTypeE1ELb0EEEvPT_PKS2_PKT0_S8_ifPKiSA_iPKfiiiSC_SC_iiiii,(.L_x_23401 - _ZN4vllm25paged_attention_v1_kernelIthLi256ELi16ELi128ELNS_18Fp8KVCacheDataTypeE1ELb0EEEvPT_PKS2_PKT0_S8_ifPKiSA_iPKfiiiSC_SC_iiiii)
        .other          _ZN4vllm25paged_attention_v1_kernelIthLi256ELi16ELi128ELNS_18Fp8KVCacheDataTypeE1ELb0EEEvPT_PKS2_PKT0_S8_ifPKiSA_iPKfiiiSC_SC_iiiii,@"STO_CUDA_ENTRY STV_DEFAULT"
_ZN4vllm25paged_attention_v1_kernelIthLi256ELi16ELi128ELNS_18Fp8KVCacheDataTypeE1ELb0EEEvPT_PKS2_PKT0_S8_ifPKiSA_iPKfiiiSC_SC_iiiii:
.text._ZN4vllm25paged_attention_v1_kernelIthLi256ELi16ELi128ELNS_18Fp8KVCacheDataTypeE1ELb0EEEvPT_PKS2_PKT0_S8_ifPKiSA_iPKfiiiSC_SC_iiiii:
        /* <DEDUP_REMOVED lines=23> */
.L_x_9531:
        /* <DEDUP_REMOVED lines=8> */
.L_x_9532:
        /* <DEDUP_REMOVED lines=28> */
.L_x_9507:
        /* <DEDUP_REMOVED lines=11> */
.L_x_9506:
[----:B------:R-:W-:Y:S05]  /*0460*/  BSYNC B1 ;  /* 0x0000000000017941 */ /* 0x000fea0003800000 */
.L_x_9505:
        /* <DEDUP_REMOVED lines=10> */
.L_x_9510:
        /* <DEDUP_REMOVED lines=100> */
.L_x_9509:
[----:B------:R-:W-:Y:S05]  /*0b50*/  BSYNC B1 ;  /* 0x0000000000017941 */ /* 0x000fea0003800000 */
.L_x_9508:
        /* <DEDUP_REMOVED lines=55> */
.L_x_9512:
[----:B------:R-:W-:Y:S05]  /*0ed0*/  BSYNC B1 ;  /* 0x0000000000017941 */ /* 0x000fea0003800000 */
.L_x_9511:
        /* <DEDUP_REMOVED lines=26> */
.L_x_9504:
[----:B------:R-:W-:Y:S05]  /*1080*/  BSYNC B0 ;  /* 0x0000000000007941 */ /* 0x000fea0003800000 */
.L_x_9503:
        /* <DEDUP_REMOVED lines=36> */
.L_x_9517:
        /* <DEDUP_REMOVED lines=8> */
.L_x_9516:
[----:B------:R-:W-:Y:S05]  /*1350*/  BSYNC B1 ;  /* 0x0000000000017941 */ /* 0x000fea0003800000 */
.L_x_9515:
        /* <DEDUP_REMOVED lines=10> */
.L_x_9520:
        /* <DEDUP_REMOVED lines=52> */
.L_x_9519:
[----:B------:R-:W-:Y:S05]  /*1740*/  BSYNC B1 ;  /* 0x0000000000017941 */ /* 0x000fea0003800000 */
.L_x_9518:
        /* <DEDUP_REMOVED lines=31> */
.L_x_9522:
[----:B------:R-:W-:Y:S05]  /*1940*/  BSYNC B1 ;  /* 0x0000000000017941 */ /* 0x000fea0003800000 */
.L_x_9521:
        /* <DEDUP_REMOVED lines=14> */
.L_x_9514:
[----:B------:R-:W-:Y:S05]  /*1a30*/  BSYNC B0 ;  /* 0x0000000000007941 */ /* 0x000fea0003800000 */
.L_x_9513:
        /* <DEDUP_REMOVED lines=45> */
.L_x_9524:
[----:B------:R-:W-:Y:S05]  /*1d10*/  BSYNC B0 ;  /* 0x0000000000007941 */ /* 0x000fea0003800000 */
.L_x_9523:
        /* <DEDUP_REMOVED lines=35> */
.L_x_9526:
[----:B------:R-:W-:Y:S05]  /*1f50*/  BSYNC B0 ;  /* 0x0000000000007941 */ /* 0x000fea0003800000 */
.L_x_9525:
        /* <DEDUP_REMOVED lines=19> */
.L_x_9528:
[----:B------:R-:W-:Y:S05]  /*2090*/  BSYNC B0 ;  /* 0x0000000000007941 */ /* 0x000fea0003800000 */
.L_x_9527:
        /* <DEDUP_REMOVED lines=36> */
.L_x_9530:
[----:B------:R-:W-:Y:S05]  /*22e0*/  BSYNC B0 ;  /* 0x0000000000007941 */ /* 0x000fea0003800000 */
.L_x_9529:
        /* <DEDUP_REMOVED lines=132> */
.L_x_9500:
        /* <DEDUP_REMOVED lines=20> */
.L_x_9501:
[----:B------:R-:W-:Y:S01]  /*2c70*/  HFMA2.MMA R5, -RZ, RZ, 0, 9.5367431640625e-07 ;  /* 0x00000010ff057435 */ /* 0x000fe200000001ff */
[----:B------:R-:W-:Y:S01]  /*2c80*/  IMAD.MOV.U32 R10, RZ, RZ, -0x800001 ;  /* 0xff7fffffff0a7424 */ /* 0x000fe200078e00ff */
[----:B------:R-:W-:Y:S01]  /*2c90*/  MOV R8, 0x2cd0 ;  /* 0x00002cd000087802 */ /* 0x000fe20000000f00 */
[----:B------:R-:W-:Y:S02]  /*2ca0*/  IMAD.MOV.U32 R11, RZ, RZ, 0x1f ;  /* 0x0000001fff0b7424 */ /* 0x000fe400078e00ff */
[----:B------:R-:W-:Y:S02]  /*2cb0*/  IMAD.MOV.U32 R12, RZ, RZ, -0x1 ;  /* 0xffffffffff0c7424 */ /* 0x000fe400078e00ff */
[----:B------:R-:W-:Y:S05]  /*2cc0*/  CALL.REL.NOINC `($__internal_234_$__cuda_sm70_shflsync_bfly_p) ;  /* 0x0000014000007944 */ /* 0x000fea0003c00000 */
[----:B01----:R-:W-:Y:S05]  /*2cd0*/  BRA `(.L_x_9531) ;  /* 0xffffd49000007947 */ /* 0x003fea000383ffff */
.L_x_9502:
[----:B------:R-:W-:Y:S01]  /*2ce0*/  IMAD.MOV.U32 R5, RZ, RZ, 0x8 ;  /* 0x00000008ff057424 */ /* 0x000fe200078e00ff */
[----:B------:R-:W-:Y:S01]  /*2cf0*/  MOV R12, 0xffffffff ;  /* 0xffffffff000c7802 */ /* 0x000fe20000000f00 */
[----:B------:R-:W-:Y:S01]  /*2d00*/  IMAD.MOV.U32 R11, RZ, RZ, 0x1f ;  /* 0x0000001fff0b7424 */ /* 0x000fe200078e00ff */
[----:B------:R-:W-:Y:S02]  /*2d10*/  MOV R8, 0x2d30 ;  /* 0x00002d3000087802 */ /* 0x000fe40000000f00 */
[----:B------:R-:W-:Y:S05]  /*2d20*/  CALL.REL.NOINC `($__internal_234_$__cuda_sm70_shflsync_bfly_p) ;  /* 0x000000e000007944 */ /* 0x000fea0003c00000 */
[----:B01----:R-:W-:Y:S01]  /*2d30*/  FMNMX.FTZ R10, R10, R5, !PT ;  /* 0x000000050a0a7209 */ /* 0x003fe20007810000 */
[----:B------:R-:W-:Y:S01]  /*2d40*/  IMAD.MOV.U32 R5, RZ, RZ, 0x4 ;  /* 0x00000004ff057424 */ /* 0x000fe200078e00ff */
[----:B------:R-:W-:Y:S01]  /*2d50*/  MOV R8, 0x2d90 ;  /* 0x00002d9000087802 */ /* 0x000fe20000000f00 */
[----:B------:R-:W-:-:S02]  /*2d60*/  IMAD.MOV.U32 R11, RZ, RZ, 0x1f ;  /* 0x0000001fff0b7424 */ /* 0x000fc400078e00ff */
[----:B------:R-:W-:Y:S02]  /*2d70*/  IMAD.MOV.U32 R12, RZ, RZ, -0x1 ;  /* 0xffffffffff0c7424 */ /* 0x000fe400078e00ff */
[----:B------:R-:W-:Y:S05]  /*2d80*/  CALL.REL.NOINC `($__internal_234_$__cuda_sm70_shflsync_bfly_p) ;  /* 0x0000008000007944 */ /* 0x000fea0003c00000 */
[----:B0-----:R-:W-:Y:S01]  /*2d90*/  HFMA2.MMA R11, -RZ, RZ, 0, 1.847743988037109375e-06 ;  /* 0x0000001fff0b7435 */ /* 0x001fe200000001ff */
[----:B-1----:R-:W-:Y:S01]  /*2da0*/  FMNMX.FTZ R10, R10, R5, !PT ;  /* 0x000000050a0a7209 */ /* 0x002fe20007810000 */
[----:B------:R-:W-:Y:S01]  /*2db0*/  IMAD.MOV.U32 R5, RZ, RZ, 0x2 ;  /* 0x00000002ff057424 */ /* 0x000fe200078e00ff */
[----:B------:R-:W-:Y:S01]  /*2dc0*/  MOV R8, 0x2df0 ;  /* 0x00002df000087802 */ /* 0x000fe20000000f00 */
[----:B------:R-:W-:Y:S02]  /*2dd0*/  IMAD.MOV.U32 R12, RZ, RZ, -0x1 ;  /* 0xffffffffff0c7424 */ /* 0x000fe400078e00ff */
[----:B------:R-:W-:Y:S05]  /*2de0*/  CALL.REL.NOINC `($__internal_234_$__cuda_sm70_shflsync_bfly_p) ;  /* 0x0000002000007944 */ /* 0x000fea0003c00000 */
[----:B-1----:R-:W-:Y:S01]  /*2df0*/  IMAD.MOV.U32 R9, RZ, RZ, R5 ;  /* 0x000000ffff097224 */ /* 0x002fe200078e0005 */
[----:B0-----:R-:W-:Y:S05]  /*2e00*/  BRA `(.L_x_9532) ;  /* 0xffffd3e000007947 */ /* 0x001fea000383ffff */
        .weak           $__internal_234_$__cuda_sm70_shflsync_bfly_p
        .type           $__internal_234_$__cuda_sm70_shflsync_bfly_p,@function
        .size           $__internal_234_$__cuda_sm70_shflsync_bfly_p,(.L_x_23401 - $__internal_234_$__cuda_sm70_shflsync_bfly_p)
$__internal_234_$__cuda_sm70_shflsync_bfly_p:
[----:B------:R-:W-:Y:S01]  /*2e10*/  IMAD.MOV.U32 R9, RZ, RZ, 0x0 ;  /* 0x00000000ff097424 */ /* 0x000fe200078e00ff */
[----:B------:R-:W-:Y:S04]  /*2e20*/  WARPSYNC R12 ;  /* 0x0000000c00007348 */ /* 0x000fe80003800000 */
[----:B------:R0:W1:Y:S01]  /*2e30*/  SHFL.BFLY PT, R5, R10, R5, R11 ;  /* 0x0c0000050a057389 */ /* 0x00006200000e000b */
[----:B------:R-:W-:Y:S05]  /*2e40*/  RET.REL.NODEC R8 `(_ZN4vllm25paged_attention_v1_kernelIthLi256ELi16ELi128ELNS_18Fp8KVCacheDataTypeE1ELb0EEEvPT_PKS2_PKT0_S8_ifPKiSA_iPKfiiiSC_SC_iiiii) ;  /* 0xffffd1b008007950 */ /* 0x000fea0003c3ffff */
.L_x_9533:
        /* <DEDUP_REMOVED lines=11> */
.L_x_23401:


//--------------------- .text._ZN4vllm25paged_attention_v1_kernelIthLi192ELi16ELi128ELNS_18Fp8KVCacheDataTypeE1ELb0EEEvPT_PKS2_PKT0_S8_ifPKiSA_iPKfiiiSC_SC_iiiii --------------------------
	.section	.text._ZN4vllm25paged_attention_v1_kernelIthLi192ELi16ELi128ELNS_18Fp8KVCacheDataTypeE1ELb0EEEvPT_PKS2_PKT0_S8_ifPKiSA_iPKfiiiSC_SC_iiiii,"ax",@progbits
	.sectioninfo	@"SHI_REGISTERS=32"
	.align	128
        .global         _ZN4vllm25paged_attention_v1_kernelIthLi192ELi16ELi128ELNS_18Fp8KVCacheDataTypeE1ELb0EEEvPT_PKS2_PKT0_S8_ifPKiSA_iPKfiiiSC_SC_iiiii
        .type           _ZN4vllm25paged_attention_v1_kernelIthLi192ELi16ELi128ELNS_18Fp8KVCacheDataTypeE1ELb0EEEvPT_PKS2_PKT0_S8_ifPKiSA_iPKfiiiSC_SC_iiiii,@function
        .size           _ZN4vllm25paged_attention_v1_kernelIthLi192ELi16ELi128ELNS_18Fp8KVCacheDataTypeE1ELb0EEEvPT_PKS2_PKT0_S8_ifPKiSA_iPKfiiiSC_SC_iiiii,(.L_x_23402 - _ZN4vllm25paged_attention_v1_kernelIthLi192ELi16ELi128ELNS_18Fp8KVCacheDataTypeE1ELb0EEEvPT_PKS2_PKT0_S8_ifPKiSA_iPKfiiiSC_SC_iiiii)
        .other          _ZN4vllm25paged_attention_v1_kernelIthLi192ELi16ELi128ELNS_18Fp8KVCacheDataTypeE1ELb0EEEvPT_PKS2_PKT0_S8_ifPKiSA_iPKfiiiSC_SC_iiiii,@"STO_CUDA_ENTRY STV_DEFAULT"
_ZN4vllm25paged_attention_v1_kernelIthLi192ELi16ELi128ELNS_18Fp8KVCacheDataTypeE1ELb0EEEvPT_PKS2_PKT0_S8_ifPKiSA_iPKfiiiSC_SC_iiiii:
.text._ZN4vllm25paged_attention_v1_kernelIthLi192ELi16ELi128ELNS_18Fp8KVCacheDataTypeE1ELb0EEEvPT_PKS2_PKT0_S8_ifPKiSA_iPKfiiiSC_SC_iiiii:
        /* <DEDUP_REMOVED lines=23> */
.L_x_9565:
        /* <DEDUP_REMOVED lines=8> */
.L_x_9566:
        /* <DEDUP_REMOVED lines=28> */
.L_x_9541:
        /* <DEDUP_REMOVED lines=11> */
.L_x_9540:
[----:B------:R-:W-:Y:S05]  /*0460*/  BSYNC B1 ;  /* 0x0000000000017941 */ /* 0x000fea0003800000 */
.L_x_9539:
        /* <DEDUP_REMOVED lines=10> */
.L_x_9544:
        /* <DEDUP_REMOVED lines=100> */
.L_x_9543:
[----:B------:R-:W-:Y:S05]  /*0b50*/  BSYNC B1 ;  /* 0x0000000000017941 */ /* 0x000fea0003800000 */
.L_x_9542:
        /* <DEDUP_REMOVED lines=55> */
.L_x_9546:
[----:B------:R-:W-:Y:S05]  /*0ed0*/  BSYNC B1 ;  /* 0x0000000000017941 */ /* 0x000fea0003800000 */
.L_x_9545:
        /* <DEDUP_REMOVED lines=26> */
.L_x_9538:
[----:B------:R-:W-:Y:S05]  /*1080*/  BSYNC B0 ;  /* 0x0000000000007941 */ /* 0x000fea0003800000 */
.L_x_9537:
        /* <DEDUP_REMOVED lines=37> */
.L_x_9551:
        /* <DEDUP_REMOVED lines=8> */
.L_x_9550:
[----:B0-----:R-:W-:Y:S05]  /*1360*/  BSYNC B1 ;  /* 0x0000000000017941 */ /* 0x001fea0003800000 */
.L_x_9549:
        /* <DEDUP_REMOVED lines=10> */
.L_x_9554:
        /* <DEDUP_REMOVED lines=52> */
.L_x_9553:
[----:B------:R-:W-:Y:S05]  /*1750*/  BSYNC B1 ;  /* 0x0000000000017941 */ /* 0x000fea0003800000 */
.L_x_9552:
        /* <DEDUP_REMOVED lines=31> */
.L_x_9556:
[----:B------:R-:W-:Y:S05]  /*1950*/  BSYNC B1 ;  /* 0x0000000000017941 */ /* 0x000fea0003800000 */
.L_x_9555:
        /* <DEDUP_REMOVED lines=14> */
.L_x_9548:
[----:B------:R-:W-:Y:S05]  /*1a40*/  BSYNC B0 ;  /* 0x0000000000007941 */ /* 0x000fea0003800000 */
.L_x_9547:
        /* <DEDUP_REMOVED lines=38> */
.L_x_9558:
[----:B------:R-:W-:Y:S05]  /*1cb0*/  BSYNC B0 ;  /* 0x0000000000007941 */ /* 0x000fea0003800000 */
.L_x_9557:
        /* <DEDUP_REMOVED lines=27> */
.L_x_9560:
[----:B------:R-:W-:Y:S05]  /*1e70*/  BSYNC B0 ;  /* 0x0000000000007941 */ /* 0x000fea0003800000 */
.L_x_9559:
        /* <DEDUP_REMOVED lines=15> */
.L_x_9562:
[----:B------:R-:W-:Y:S05]  /*1f70*/  BSYNC B0 ;  /* 0x0000000000007941 */ /* 0x000fea0003800000 */
.L_x_9561:
        /* <DEDUP_REMOVED lines=27> */
.L_x_9564:
[----:B------:R-:W-:Y:S05]  /*2130*/  BSYNC B0 ;  /* 0x0000000000007941 */ /* 0x000fea0003800000 */
.L_x_9563:
        /* <DEDUP_REMOVED lines=102> */
.L_x_9534:
        /* <DEDUP_REMOVED lines=20> */
.L_x_9535:
[----:B------:R-:W-:Y:S01]  /*28e0*/  MOV R9, 0xff7fffff ;  /* 0xff7fffff00097802 */ /* 0x000fe20000000f00 */
[----:B------:R-:W-:Y:S01]  /*28f0*/  IMAD.MOV.U32 R10, RZ, RZ, 0x10 ;  /* 0x00000010ff0a7424 */ /* 0x000fe200078e00ff */
[----:B------:R-:W-:Y:S01]  /*2900*/  MOV R12, 0xffffffff ;  /* 0xffffffff000c7802 */ /* 0x000fe20000000f00 */
[----:B------:R-:W-:Y:S01]  /*2910*/  IMAD.MOV.U32 R11, RZ, RZ, 0x1f ;  /* 0x0000001fff0b7424 */ /* 0x000fe200078e00ff */
[----:B------:R-:W-:Y:S02]  /*2920*/  MOV R6, 0x2940 ;  /* 0x0000294000067802 */ /* 0x000fe40000000f00 */
[----:B------:R-:W-:Y:S05]  /*2930*/  CALL.REL.NOINC `($__internal_235_$__cuda_sm70_shflsync_bfly_p) ;  /* 0x0000014000007944 */ /* 0x000fea0003c00000 */
[----:B-1----:R-:W-:Y:S01]  /*2940*/  IMAD.MOV.U32 R6, RZ, RZ, R10 ;  /* 0x000000ffff067224 */ /* 0x002fe200078e000a */
[----:B0-----:R-:W-:Y:S05]  /*2950*/  BRA `(.L_x_9565) ;  /* 0xffffd81000007947 */ /* 0x001fea000383ffff */
.L_x_9536:
[----:B------:R-:W-:Y:S01]  /*2960*/  HFMA2.MMA R11, -RZ, RZ, 0, 1.847743988037109375e-06 ;  /* 0x0000001fff0b7435 */ /* 0x000fe200000001ff */
[----:B------:R-:W-:Y:S01]  /*2970*/  IMAD.MOV.U32 R10, RZ, RZ, 0x8 ;  /* 0x00000008ff0a7424 */ /* 0x000fe200078e00ff */
[----:B------:R-:W-:Y:S01]  /*2980*/  MOV R6, 0x29b0 ;  /* 0x000029b000067802 */ /* 0x000fe20000000f00 */
[----:B------:R-:W-:-:S03]  /*2990*/  IMAD.MOV.U32 R12, RZ, RZ, -0x1 ;  /* 0xffffffffff0c7424 */ /* 0x000fc600078e00ff */
[----:B------:R-:W-:Y:S05]  /*29a0*/  CALL.REL.NOINC `($__internal_235_$__cuda_sm70_shflsync_bfly_p) ;  /* 0x000000d000007944 */ /* 0x000fea0003c00000 */
[----:B01----:R-:W-:Y:S01]  /*29b0*/  FMNMX.FTZ R9, R9, R10, !PT ;  /* 0x0000000a09097209 */ /* 0x003fe20007810000 */
[----:B------:R-:W-:Y:S01]  /*29c0*/  IMAD.MOV.U32 R10, RZ, RZ, 0x4 ;  /* 0x00000004ff0a7424 */ /* 0x000fe200078e00ff */
[----:B------:R-:W-:Y:S01]  /*29d0*/  MOV R11, 0x1f ;  /* 0x0000001f000b7802 */ /* 0x000fe20000000f00 */
[----:B------:R-:W-:Y:S01]  /*29e0*/  IMAD.MOV.U32 R12, RZ, RZ, -0x1 ;  /* 0xffffffffff0c7424 */ /* 0x000fe200078e00ff */
[----:B------:R-:W-:-:S02]  /*29f0*/  MOV R6, 0x2a10 ;  /* 0x00002a1000067802 */ /* 0x000fc40000000f00 */
[----:B------:R-:W-:Y:S05]  /*2a00*/  CALL.REL.NOINC `($__internal_235_$__cuda_sm70_shflsync_bfly_p) ;  /* 0x0000007000007944 */ /* 0x000fea0003c00000 */
[----:B0-----:R-:W-:Y:S01]  /*2a10*/  HFMA2.MMA R11, -RZ, RZ, 0, 1.847743988037109375e-06 ;  /* 0x0000001fff0b7435 */ /* 0x001fe200000001ff */
[----:B-1----:R-:W-:Y:S01]  /*2a20*/  FMNMX.FTZ R9, R9, R10, !PT ;  /* 0x0000000a09097209 */ /* 0x002fe20007810000 */
[----:B------:R-:W-:Y:S01]  /*2a30*/  IMAD.MOV.U32 R10, RZ, RZ, 0x2 ;  /* 0x00000002ff0a7424 */ /* 0x000fe200078e00ff */
[----:B------:R-:W-:Y:S01]  /*2a40*/  MOV R6, 0x2a70 ;  /* 0x00002a7000067802 */ /* 0x000fe20000000f00 */
[----:B------:R-:W-:-:S02]  /*2a50*/  IMAD.MOV.U32 R12, RZ, RZ, -0x1 ;  /* 0xffffffffff0c7424 */ /* 0x000fc400078e00ff */
[----:B------:R-:W-:Y:S05]  /*2a60*/  CALL.REL.NOINC `($__internal_235_$__cuda_sm70_shflsync_bfly_p) ;  /* 0x0000001000007944 */ /* 0x000fea0003c00000 */
[----:B01----:R-:W-:Y:S05]  /*2a70*/  BRA `(.L_x_9566) ;  /* 0xffffd77000007947 */ /* 0x003fea000383ffff */
        .weak           $__internal_235_$__cuda_sm70_shflsync_bfly_p
        .type           $__internal_235_$__cuda_sm70_shflsync_bfly_p,@function
        .size           $__internal_235_$__cuda_sm70_shflsync_bfly_p,(.L_x_23402 - $__internal_235_$__cuda_sm70_shflsync_bfly_p)
$__internal_235_$__cuda_sm70_shflsync_bfly_p:
[----:B------:R-:W-:Y:S01]  /*2a80*/  MOV R7, 0x0 ;  /* 0x0000000000077802 */ /* 0x000fe20000000f00 */
[----:B------:R-:W-:Y:S04]  /*2a90*/  WARPSYNC R12 ;  /* 0x0000000c00007348 */ /* 0x000fe80003800000 */
[----:B------:R0:W1:Y:S01]  /*2aa0*/  SHFL.BFLY PT, R10, R9, R10, R11 ;  /* 0x0c00000a090a7389 */ /* 0x00006200000e000b */
[----:B------:R-:W-:Y:S05]  /*2ab0*/  RET.REL.NODEC R6 `(_ZN4vllm25paged_attention_v1_kernelIthLi192ELi16ELi128ELNS_18Fp8KVCacheDataTypeE1ELb0EEEvPT_PKS2_PKT0_S8_ifPKiSA_iPKfiiiSC_SC_iiiii) ;  /* 0xffffd54006007950 */ /* 0x000fea0003c3ffff */
.L_x_9567:
        /* <DEDUP_REMOVED lines=12> */
.L_x_23402:


//--------------------- .text._ZN4vllm25paged_attention_v1_kernelIthLi128ELi16ELi128ELNS_18Fp8KVCacheDataTypeE1ELb0EEEvPT_PKS2_PKT0_S8_ifPKiSA_iPKfiiiSC_SC_iiiii --------------------------
	.section	.text._ZN4vllm25paged_attention_v1_kernelIthLi128ELi16ELi128ELNS_18Fp8KVCacheDataTypeE1ELb0EEEvPT_PKS2_PKT0_S8_ifPKiSA_iPKfiiiSC_SC_iiiii,"ax",@progbits
	.sectioninfo	@"SHI_REGISTERS=32"
	.align	128
        .global         _ZN4vllm25paged_attention_v1_kernelIthLi128ELi16ELi128ELNS_18Fp8KVCacheDataTypeE1ELb0EEEvPT_PKS2_PKT0_S8_ifPKiSA_iPKfiiiSC_SC_iiiii
        .type           _ZN4vllm25paged_attention_v1_kernelIthLi128ELi16ELi128ELNS_18Fp8KVCacheDataTypeE1ELb0EEEvPT_PKS2_PKT0_S8_ifPKiSA_iPKfiiiSC_SC_iiiii,@function
        .size           _ZN4vllm25paged_attention_v1_kernelIthLi128ELi16ELi128ELNS_18Fp8KVCacheDataTypeE1ELb0EEEvPT_PKS2_PKT0_S8_ifPKiSA_iPKfiiiSC_SC_iiiii,(.L_x_23403 - _ZN4vllm25paged_attention_v1_kernelIthLi128ELi16ELi128ELNS_18Fp8KVCacheDataTypeE1ELb0EEEvPT_PKS2_PKT0_S8_ifPKiSA_iPKfiiiSC_SC_iiiii)
        .other          _ZN4vllm25paged_attention_v1_kernelIthLi128ELi16ELi128ELNS_18Fp8KVCacheDataTypeE1ELb0EEEvPT_PKS2_PKT0_S8_ifPKiSA_iPKfiiiSC_SC_iiiii,@"STO_CUDA_ENTRY STV_DEFAULT"
_ZN4vllm25paged_attention_v1_kernelIthLi128ELi16ELi128ELNS_18Fp8KVCacheDataTypeE1ELb0EEEvPT_PKS2_PKT0_S8_ifPKiSA_iPKfiiiSC_SC_iiiii:
.text._ZN4vllm25paged_attention_v1_kernelIthLi128ELi16ELi128ELNS_18Fp8KVCacheDataTypeE1ELb0EEEvPT_PKS2_PKT0_S8_ifPKiSA_iPKfiiiSC_SC_iiiii:
        /* <DEDUP_REMOVED lines=23> */
.L_x_9595:
        /* <DEDUP_REMOVED lines=8> */
.L_x_9596:
        /* <DEDUP_REMOVED lines=28> */
.L_x_9575:
        /* <DEDUP_REMOVED lines=11> */
.L_x_9574:
[----:B------:R-:W-:Y:S05]  /*0460*/  BSYNC B1 ;  /* 0x0000000000017941 */ /* 0x000fea0003800000 */
.L_x_9573:
        /* <DEDUP_REMOVED lines=10> */
.L_x_9578:
        /* <DEDUP_REMOVED lines=100> */
.L_x_9577:
[----:B------:R-:W-:Y:S05]  /*0b50*/  BSYNC B1 ;  /* 0x0000000000017941 */ /* 0x000fea0003800000 */
.L_x_9576:
        /* <DEDUP_REMOVED lines=55> */
.L_x_9580:
[----:B------:R-:W-:Y:S05]  /*0ed0*/  BSYNC B1 ;  /* 0x0000000000017941 */ /* 0x000fea0003800000 */
.L_x_9579:
        /* <DEDUP_REMOVED lines=26> */
.L_x_9572:
[----:B------:R-:W-:Y:S05]  /*1080*/  BSYNC B0 ;  /* 0x0000000000007941 */ /* 0x000fea0003800000 */
.L_x_9571:
        /* <DEDUP_REMOVED lines=37> */
.L_x_9585:
        /* <DEDUP_REMOVED lines=8> */
.L_x_9584:
[----:B0-----:R-:W-:Y:S05]  /*1360*/  BSYNC B1 ;  /* 0x0000000000017941 */ /* 0x001fea0003800000 */
.L_x_9583:
        /* <DEDUP_REMOVED lines=10> */
.L_x_9588:
        /* <DEDUP_REMOVED lines=52> */
.L_x_9587:
[----:B------:R-:W-:Y:S05]  /*1750*/  BSYNC B1 ;  /* 0x0000000000017941 */ /* 0x000fea0003800000 */
.L_x_9586:
        /* <DEDUP_REMOVED lines=31> */
.L_x_9590:
[----:B------:R-:W-:Y:S05]  /*1950*/  BSYNC B1 ;  /* 0x0000000000017941 */ /* 0x000fea0003800000 */
.L_x_9589:
        /* <DEDUP_REMOVED lines=14> */
.L_x_9582:
[----:B------:R-:W-:Y:S05]  /*1a40*/  BSYNC B0 ;  /* 0x0000000000007941 */ /* 0x000fea0003800000 */
.L_x_9581:
        /* <DEDUP_REMOVED lines=48> */
.L_x_9592:
[----:B0-----:R-:W-:Y:S05]  /*1d50*/  BSYNC B0 ;  /* 0x0000000000007941 */ /* 0x001fea0003800000 */
.L_x_9591:
        /* <DEDUP_REMOVED lines=28> */
.L_x_9594:
[----:B0-----:R-:W-:Y:S05]  /*1f20*/  BSYNC B0 ;  /* 0x0000000000007941 */ /* 0x001fea0003800000 */
.L_x_9593:
        /* <DEDUP_REMOVED lines=72> */
.L_x_9568:
        /* <DEDUP_REMOVED lines=20> */
.L_x_9569:
[----:B------:R-:W-:Y:S01]  /*24f0*/  IMAD.MOV.U32 R9, RZ, RZ, -0x800001 ;  /* 0xff7fffffff097424 */ /* 0x000fe200078e00ff */
[----:B------:R-:W-:Y:S01]  /*2500*/  MOV R10, 0x10 ;  /* 0x00000010000a7802 */ /* 0x000fe20000000f00 */
[----:B------:R-:W-:Y:S01]  /*2510*/  IMAD.MOV.U32 R11, RZ, RZ, 0x1f ;  /* 0x0000001fff0b7424 */ /* 0x000fe200078e00ff */
[----:B------:R-:W-:Y:S02]  /*2520*/  MOV R12, 0xffffffff ;  /* 0xffffffff000c7802 */ /* 0x000fe40000000f00 */
[----:B------:R-:W-:Y:S02]  /*2530*/  MOV R6, 0x2550 ;  /* 0x0000255000067802 */ /* 0x000fe40000000f00 */
[----:B------:R-:W-:Y:S05]  /*2540*/  CALL.REL.NOINC `($__internal_236_$__cuda_sm70_shflsync_bfly_p) ;  /* 0x0000014000007944 */ /* 0x000fea0003c00000 */
[----:B-1----:R-:W-:Y:S01]  /*2550*/  IMAD.MOV.U32 R6, RZ, RZ, R10 ;  /* 0x000000ffff067224 */ /* 0x002fe200078e000a */
[----:B0-----:R-:W-:Y:S05]  /*2560*/  BRA `(.L_x_9595) ;  /* 0xffffdc0000007947 */ /* 0x001fea000383ffff */
.L_x_9570:
[----:B------:R-:W-:Y:S01]  /*2570*/  HFMA2.MMA R10, -RZ, RZ, 0, 4.76837158203125e-07 ;  /* 0x00000008ff0a7435 */ /* 0x000fe200000001ff */
[----:B------:R-:W-:Y:S01]  /*2580*/  IMAD.MOV.U32 R11, RZ, RZ, 0x1f ;  /* 0x0000001fff0b7424 */ /* 0x000fe200078e00ff */
[----:B------:R-:W-:Y:S02]  /*2590*/  MOV R12, 0xffffffff ;  /* 0xffffffff000c7802 */ /* 0x000fe40000000f00 */
[----:B------:R-:W-:-:S02]  /*25a0*/  MOV R6, 0x25c0 ;  /* 0x000025c000067802 */ /* 0x000fc40000000f00 */
[----:B------:R-:W-:Y:S05]  /*25b0*/  CALL.REL.NOINC `($__internal_236_$__cuda_sm70_shflsync_bfly_p) ;  /* 0x000000d000007944 */ /* 0x000fea0003c00000 */
[----:B0-----:R-:W-:Y:S01]  /*25c0*/  HFMA2.MMA R11, -RZ, RZ, 0, 1.847743988037109375e-06 ;  /* 0x0000001fff0b7435 */ /* 0x001fe200000001ff */
[----:B-1----:R-:W-:Y:S01]  /*25d0*/  FMNMX.FTZ R9, R9, R10, !PT ;  /* 0x0000000a09097209 */ /* 0x002fe20007810000 */
[----:B------:R-:W-:Y:S01]  /*25e0*/  IMAD.MOV.U32 R10, RZ, RZ, 0x4 ;  /* 0x00000004ff0a7424 */ /* 0x000fe200078e00ff */
[----:B------:R-:W-:Y:S01]  /*25f0*/  MOV R6, 0x2620 ;  /* 0x0000262000067802 */ /* 0x000fe20000000f00 */
[----:B------:R-:W-:-:S02]  /*2600*/  IMAD.MOV.U32 R12, RZ, RZ, -0x1 ;  /* 0xffffffffff0c7424 */ /* 0x000fc400078e00ff */
[----:B------:R-:W-:Y:S05]  /*2610*/  CALL.REL.NOINC `($__internal_236_$__cuda_sm70_shflsync_bfly_p) ;  /* 0x0000007000007944 */ /* 0x000fea0003c00000 */
[----:B01----:R-:W-:Y:S01]  /*2620*/  FMNMX.FTZ R9, R9, R10, !PT ;  /* 0x0000000a09097209 */ /* 0x003fe20007810000 */
[----:B------:R-:W-:Y:S01]  /*2630*/  IMAD.MOV.U32 R11, RZ, RZ, 0x1f ;  /* 0x0000001fff0b7424 */ /* 0x000fe200078e00ff */
[----:B------:R-:W-:-:S02]  /*2640*/  MOV R10, 0x2 ;  /* 0x00000002000a7802 */ /* 0x000fc40000000f00 */
[----:B------:R-:W-:Y:S02]  /*2650*/  MOV R12, 0xffffffff ;  /* 0xffffffff000c7802 */ /* 0x000fe40000000f00 */
[----:B------:R-:W-:Y:S02]  /*2660*/  MOV R6, 0x2680 ;  /* 0x0000268000067802 */ /* 0x000fe40000000f00 */
[----:B------:R-:W-:Y:S05]  /*2670*/  CALL.REL.NOINC `($__internal_236_$__cuda_sm70_shflsync_bfly_p) ;  /* 0x0000001000007944 */ /* 0x000fea0003c00000 */
[----:B01----:R-:W-:Y:S05]  /*2680*/  BRA `(.L_x_9596) ;  /* 0xffffdb6000007947 */ /* 0x003fea000383ffff */
        .weak           $__internal_236_$__cuda_sm70_shflsync_bfly_p
        .type           $__internal_236_$__cuda_sm70_shflsync_bfly_p,@function
        .size           $__internal_236_$__cuda_sm70_shflsync_bfly_p,(.L_x_23403 - $__internal_236_$__cuda_sm70_shflsync_bfly_p)
$__internal_236_$__cuda_sm70_shflsync_bfly_p:
[----:B------:R-:W-:Y:S01]  /*2690*/  IMAD.MOV.U32 R7, RZ, RZ, 0x0 ;  /* 0x00000000ff077424 */ /* 0x000fe200078e00ff */
[----:B------:R-:W-:Y:S04]  /*26a0*/  WARPSYNC R12 ;  /* 0x0000000c00007348 */ /* 0x000fe80003800000 */
[----:B------:R0:W1:Y:S01]  /*26b0*/  SHFL.BFLY PT, R10, R9, R10, R11 ;  /* 0x0c00000a090a7389 */ /* 0x00006200000e000b */
[----:B------:R-:W-:Y:S05]  /*26c0*/  RET.REL.NODEC R6 `(_ZN4vllm25paged_attention_v1_kernelIthLi128ELi16ELi128ELNS_18Fp8KVCacheDataTypeE1ELb0EEEvPT_PKS2_PKT0_S8_ifPKiSA_iPKfiiiSC_SC_iiiii) ;  /* 0xffffd93006007950 */ /* 0x000fea0003c3ffff */
.L_x_9597:
        /* <DEDUP_REMOVED lines=11> */
.L_x_23403:


//--------------------- .text._ZN4vllm25paged_attention_v1_kernelIthLi120ELi16ELi128ELNS_18Fp8KVCacheDataTypeE1ELb0EEEvPT_PKS2_PKT0_S8_ifPKiSA_iPKfiiiSC_SC_iiiii --------------------------
	.section	.text._ZN4vllm25paged_attention_v1_kernelIthLi120ELi16ELi128ELNS_18Fp8KVCacheDataTypeE1ELb0EEEvPT_PKS2_PKT0_S8_ifPKiSA_iPKfiiiSC_SC_iiiii,"ax",@progbits
	.sectioninfo	@"SHI_REGISTERS=32"
	.align	128
        .global         _ZN4vllm25paged_attention_v1_kernelIthLi120ELi16ELi128ELNS_18Fp8KVCacheDataTypeE1ELb0EEEvPT_PKS2_PKT0_S8_ifPKiSA_iPKfiiiSC_SC_iiiii
        .type           _ZN4vllm25paged_attention_v1_kernelIthLi120ELi16ELi128ELNS_18Fp8KVCacheDataTypeE1ELb0EEEvPT_PKS2_PKT0_S8_ifPKiSA_iPKfiiiSC_SC_iiiii,@function
        .size           _ZN4vllm25paged_attention_v1_kernelIthLi120ELi16ELi128ELNS_18Fp8KVCacheDataTypeE1ELb0EEEvPT_PKS2_PKT0_S8_ifPKiSA_iPKfiiiSC_SC_iiiii,(.L_x_23404 - _ZN4vllm25paged_attention_v1_kernelIthLi120ELi16ELi128ELNS_18Fp8KVCacheDataTypeE1ELb0EEEvPT_PKS2_PKT0_S8_ifPKiSA_iPKfiiiSC_SC_iiiii)
        .other          _ZN4vllm25paged_attention_v1_kernelIthLi120ELi16ELi128ELNS_18Fp8KVCacheDataTypeE1ELb0EEEvPT_PKS2_PKT0_S8_ifPKiSA_iPKfiiiSC_SC_iiiii,@"STO_CUDA_ENTRY STV_DEFAULT"
_ZN4vllm25paged_attention_v1_kernelIthLi120ELi16ELi128ELNS_18Fp8KVCacheDataTypeE1ELb0EEEvPT_PKS2_PKT0_S8_ifPKiSA_iPKfiiiSC_SC_iiiii:
.text._ZN4vllm25paged_attention_v1_kernelIthLi120ELi16ELi128ELNS_18Fp8KVCacheDataTypeE1ELb0EEEvPT_PKS2_PKT0_S8_ifPKiSA_iPKfiiiSC_SC_iiiii:
        /* <DEDUP_REMOVED lines=23> */
.L_x_9635:
        /* <DEDUP_REMOVED lines=8> */
.L_x_9636:
        /* <DEDUP_REMOVED lines=28> */
.L_x_9605:
        /* <DEDUP_REMOVED lines=11> */
.L_x_9604:
[----:B------:R-:W-:Y:S05]  /*0460*/  BSYNC B1 ;  /* 0x0000000000017941 */ /* 0x000fea0003800000 */
.L_x_9603:
        /* <DEDUP_REMOVED lines=10> */
.L_x_9608:
        /* <DEDUP_REMOVED lines=100> */
.L_x_9607:
[----:B------:R-:W-:Y:S05]  /*0b50*/  BSYNC B1 ;  /* 0x0000000000017941 */ /* 0x000fea0003800000 */
.L_x_9606:
        /* <DEDUP_REMOVED lines=55> */
.L_x_9610:
[----:B------:R-:W-:Y:S05]  /*0ed0*/  BSYNC B1 ;  /* 0x0000000000017941 */ /* 0x000fea0003800000 */
.L_x_9609:
        /* <DEDUP_REMOVED lines=26> */
.L_x_9602:
[----:B------:R-:W-:Y:S05]  /*1080*/  BSYNC B0 ;  /* 0x0000000000007941 */ /* 0x000fea0003800000 */
.L_x_9601:
        /* <DEDUP_REMOVED lines=36> */
.L_x_9615:
        /* <DEDUP_REMOVED lines=8> */
.L_x_9614:
[----:B0-----:R-:W-:Y:S05]  /*1350*/  BSYNC B1 ;  /* 0x0000000000017941 */ /* 0x001fea0003800000 */
.L_x_9613:
        /* <DEDUP_REMOVED lines=10> */
.L_x_9618:
        /* <DEDUP_REMOVED lines=52> */
.L_x_9617:
[----:B------:R-:W-:Y:S05]  /*1740*/  BSYNC B1 ;  /* 0x0000000000017941 */ /* 0x000fea0003800000 */
.L_x_9616:
        /* <DEDUP_REMOVED lines=31> */
.L_x_9620:
[----:B------:R-:W-:Y:S05]  /*1940*/  BSYNC B1 ;  /* 0x0000000000017941 */ /* 0x000fea0003800000 */
.L_x_9619:
        /* <DEDUP_REMOVED lines=14> */
.L_x_9612:
[----:B------:R-:W-:Y:S05]  /*1a30*/  BSYNC B0 ;  /* 0x0000000000007941 */ /* 0x000fea0003800000 */
.L_x_9611:
        /* <DEDUP_REMOVED lines=26> */
.L_x_9622:
[----:B------:R-:W-:Y:S05]  /*1be0*/  BSYNC B0 ;  /* 0x0000000000007941 */ /* 0x000fea0003800000 */
.L_x_9621:
        /* <DEDUP_REMOVED lines=24> */
.L_x_9626:
[----:B------:R-:W-:Y:S05]  /*1d70*/  BSYNC B1 ;  /* 0x0000000000017941 */ /* 0x000fea0003800000 */
.L_x_9625:
[----:B0-2---:R-:W-:Y:S02]  /*1d80*/  @!P0 FADD.FTZ R17, R17, R14 ;  /* 0x0000000e11118221 */ /* 0x005fe40000010000 */
.L_x_9624:
[----:B------:R-:W-:Y:S05]  /*1d90*/  BSYNC B0 ;  /* 0x0000000000007941 */ /* 0x000fea0003800000 */
.L_x_9623:
        /* <DEDUP_REMOVED lines=16> */
.L_x_9628:
[----:B------:R-:W-:Y:S05]  /*1ea0*/  BSYNC B0 ;  /* 0x0000000000007941 */ /* 0x000fea0003800000 */
.L_x_9627:
        /* <DEDUP_REMOVED lines=24> */
.L_x_9632:
[----:B------:R-:W-:Y:S05]  /*2030*/  BSYNC B1 ;  /* 0x0000000000017941 */ /* 0x000fea0003800000 */
.L_x_9631:
[----:B0-2-4-:R-:W-:Y:S02]  /*2040*/  @!P0 FADD.FTZ R17, R17, R14 ;  /* 0x0000000e11118221 */ /* 0x015fe40000010000 */
.L_x_9630:
[----:B------:R-:W-:Y:S05]  /*2050*/  BSYNC B0 ;  /* 0x0000000000007941 */ /* 0x000fea0003800000 */
.L_x_9629:
        /* <DEDUP_REMOVED lines=70> */
.L_x_9634:
[----:B------:R-:W-:Y:S05]  /*24c0*/  BSYNC B0 ;  /* 0x0000000000007941 */ /* 0x000fea0003800000 */
.L_x_9633:
        /* <DEDUP_REMOVED lines=9> */
.L_x_9598:
        /* <DEDUP_REMOVED lines=20> */
.L_x_9599:
[----:B------:R-:W-:Y:S01]  /*26a0*/  MOV R9, 0xff7fffff ;  /* 0xff7fffff00097802 */ /* 0x000fe20000000f00 */
[----:B------:R-:W-:Y:S01]  /*26b0*/  IMAD.MOV.U32 R10, RZ, RZ, 0x10 ;  /* 0x00000010ff0a7424 */ /* 0x000fe200078e00ff */
[----:B------:R-:W-:Y:S01]  /*26c0*/  MOV R12, 0xffffffff ;  /* 0xffffffff000c7802 */ /* 0x000fe20000000f00 */
[----:B------:R-:W-:Y:S01]  /*26d0*/  IMAD.MOV.U32 R11, RZ, RZ, 0x1f ;  /* 0x0000001fff0b7424 */ /* 0x000fe200078e00ff */
[----:B------:R-:W-:Y:S02]  /*26e0*/  MOV R6, 0x2700 ;  /* 0x0000270000067802 */ /* 0x000fe40000000f00 */
[----:B------:R-:W-:Y:S05]  /*26f0*/  CALL.REL.NOINC `($__internal_237_$__cuda_sm70_shflsync_bfly_p) ;  /* 0x0000014000007944 */ /* 0x000fea0003c00000 */
[----:B-1----:R-:W-:Y:S01]  /*2700*/  IMAD.MOV.U32 R6, RZ, RZ, R10 ;  /* 0x000000ffff067224 */ /* 0x002fe200078e000a */
[----:B0-----:R-:W-:Y:S05]  /*2710*/  BRA `(.L_x_9635) ;  /* 0xffffda5000007947 */ /* 0x001fea000383ffff */
.L_x_9600:
[----:B------:R-:W-:Y:S01]  /*2720*/  HFMA2.MMA R11, -RZ, RZ, 0, 1.847743988037109375e-06 ;  /* 0x0000001fff0b7435 */ /* 0x000fe200000001ff */
[----:B------:R-:W-:Y:S01]  /*2730*/  IMAD.MOV.U32 R10, RZ, RZ, 0x8 ;  /* 0x00000008ff0a7424 */ /* 0x000fe200078e00ff */
[----:B------:R-:W-:Y:S01]  /*2740*/  MOV R6, 0x2770 ;  /* 0x0000277000067802 */ /* 0x000fe20000000f00 */
[----:B------:R-:W-:-:S03]  /*2750*/  IMAD.MOV.U32 R12, RZ, RZ, -0x1 ;  /* 0xffffffffff0c7424 */ /* 0x000fc600078e00ff */
[----:B------:R-:W-:Y:S05]  /*2760*/  CALL.REL.NOINC `($__internal_237_$__cuda_sm70_shflsync_bfly_p) ;  /* 0x000000d000007944 */ /* 0x000fea0003c00000 */
[----:B01----:R-:W-:Y:S01]  /*2770*/  FMNMX.FTZ R9, R9, R10, !PT ;  /* 0x0000000a09097209 */ /* 0x003fe20007810000 */
[----:B------:R-:W-:Y:S01]  /*2780*/  IMAD.MOV.U32 R11, RZ, RZ, 0x1f ;  /* 0x0000001fff0b7424 */ /* 0x000fe200078e00ff */
[----:B------:R-:W-:-:S02]  /*2790*/  MOV R10, 0x4 ;  /* 0x00000004000a7802 */ /* 0x000fc40000000f00 */
[----:B------:R-:W-:Y:S02]  /*27a0*/  MOV R12, 0xffffffff ;  /* 0xffffffff000c7802 */ /* 0x000fe40000000f00 */
[----:B------:R-:W-:Y:S02]  /*27b0*/  MOV R6, 0x27d0 ;  /* 0x000027d000067802 */ /* 0x000fe40000000f00 */
[----:B------:R-:W-:Y:S05]  /*27c0*/  CALL.REL.NOINC `($__internal_237_$__cuda_sm70_shflsync_bfly_p) ;  /* 0x0000007000007944 */ /* 0x000fea0003c00000 */
[----:B0-----:R-:W-:Y:S01]  /*27d0*/  HFMA2.MMA R11, -RZ, RZ, 0, 1.847743988037109375e-06 ;  /* 0x0000001fff0b7435 */ /* 0x001fe200000001ff */
[----:B-1----:R-:W-:Y:S01]  /*27e0*/  FMNMX.FTZ R9, R9, R10, !PT ;  /* 0x0000000a09097209 */ /* 0x002fe20007810000 */
[----:B------:R-:W-:Y:S01]  /*27f0*/  IMAD.MOV.U32 R10, RZ, RZ, 0x2 ;  /* 0x00000002ff0a7424 */ /* 0x000fe200078e00ff */
[----:B------:R-:W-:Y:S01]  /*2800*/  MOV R6, 0x2830 ;  /* 0x0000283000067802 */ /* 0x000fe20000000f00 */
[----:B------:R-:W-:Y:S02]  /*2810*/  IMAD.MOV.U32 R12, RZ, RZ, -0x1 ;  /* 0xffffffffff0c7424 */ /* 0x000fe400078e00ff */
[----:B------:R-:W-:Y:S05]  /*2820*/  CALL.REL.NOINC `($__internal_237_$__cuda_sm70_shflsync_bfly_p) ;  /* 0x0000001000007944 */ /* 0x000fea0003c00000 */
[----:B01----:R-:W-:Y:S05]  /*2830*/  BRA `(.L_x_9636) ;  /* 0xffffd9b000007947 */ /* 0x003fea000383ffff */
        .weak           $__internal_237_$__cuda_sm70_shflsync_bfly_p
        .type           $__internal_237_$__cuda_sm70_shflsync_bfly_p,@function
        .size           $__internal_237_$__cuda_sm70_shflsync_bfly_p,(.L_x_23404 - $__internal_237_$__cuda_sm70_shflsync_bfly_p)
$__internal_237_$__cuda_sm70_shflsync_bfly_p:
[----:B------:R-:W-:Y:S01]  /*2840*/  MOV R7, 0x0 ;  /* 0x0000000000077802 */ /* 0x000fe20000000f00 */
[----:B------:R-:W-:Y:S04]  /*2850*/  WARPSYNC R12 ;  /* 0x0000000c00007348 */ /* 0x000fe80003800000 */
[----:B------:R0:W1:Y:S01]  /*2860*/  SHFL.BFLY PT, R10, R9, R10, R11 ;  /* 0x0c00000a090a7389 */ /* 0x00006200000e000b */
[----:B------:R-:W-:Y:S05]  /*2870*/  RET.REL.NODEC R6 `(_ZN4vllm25paged_attention_v1_kernelIthLi120ELi16ELi128ELNS_18Fp8KVCacheDataTypeE1ELb0EEEvPT_PKS2_PKT0_S8_ifPKiSA_iPKfiiiSC_SC_iiiii) ;  /* 0xffffd78006007950 */ /* 0x000fea0003c3ffff */
.L_x_9637:
        /* <DEDUP_REMOVED lines=16> */
.L_x_23404:


//--------------------- .text._ZN4vllm25paged_attention_v1_kernelIthLi112ELi16ELi128ELNS_18Fp8KVCacheDataTypeE1ELb0EEEvPT_PKS2_PKT0_S8_ifPKiSA_iPKfiiiSC_SC_iiiii --------------------------
	.section	.text._ZN4vllm25paged_attention_v1_kernelIthLi112ELi16ELi128ELNS_18Fp8KVCacheDataTypeE1ELb0EEEvPT_PKS2_PKT0_S8_ifPKiSA_iPKfiiiSC_SC_iiiii,"ax",@progbits
	.sectioninfo	@"SHI_REGISTERS=32"
	.align	128
        .global         _ZN4vllm25paged_attention_v1_kernelIthLi112ELi16ELi128ELNS_18Fp8KVCacheDataTypeE1ELb0EEEvPT_PKS2_PKT0_S8_ifPKiSA_iPKfiiiSC_SC_iiiii
        .type           _ZN4vllm25paged_attention_v1_kernelIthLi112ELi16ELi128ELNS_18Fp8KVCacheDataTypeE1ELb0EEEvPT_PKS2_PKT0_S8_ifPKiSA_iPKfiiiSC_SC_iiiii,@function
        .size           _ZN4vllm25paged_attention_v1_kernelIthLi112ELi16ELi128ELNS_18Fp8KVCacheDataTypeE1ELb0EEEvPT_PKS2_PKT0_S8_ifPKiSA_iPKfiiiSC_SC_iiiii,(.L_x_23405 - _ZN4vllm25paged_attention_v1_kernelIthLi112ELi16ELi128ELNS_18Fp8KVCacheDataTypeE1ELb0EEEvPT_PKS2_PKT0_S8_ifPKiSA_iPKfiiiSC_SC_iiiii)
        .other          _ZN4vllm25paged_attention_v1_kernelIthLi112ELi16ELi128ELNS_18Fp8KVCacheDataTypeE1ELb0EEEvPT_PKS2_PKT0_S8_ifPKiSA_iPKfiiiSC_SC_iiiii,@"STO_CUDA_ENTRY STV_DEFAULT"
_ZN4vllm25paged_attention_v1_kernelIthLi112ELi16ELi128ELNS_18Fp8KVCacheDataTypeE1ELb0EEEvPT_PKS2_PKT0_S8_ifPKiSA_iPKfiiiSC_SC_iiiii:
.text._ZN4vllm25paged_attention_v1_kernelIthLi112ELi16ELi128ELNS_18Fp8KVCacheDataTypeE1ELb0EEEvPT_PKS2_PKT0_S8_ifPKiSA_iPKfiiiSC_SC_iiiii:
        /* <DEDUP_REMOVED lines=23> */
.L_x_9665:
        /* <DEDUP_REMOVED lines=8> */
.L_x_9666:
        /* <DEDUP_REMOVED lines=28> */
.L_x_9645:
        /* <DEDUP_REMOVED lines=11> */
.L_x_9644:
[----:B------:R-:W-:Y:S05]  /*0460*/  BSYNC B1 ;  /* 0x0000000000017941 */ /* 0x000fea0003800000 */
.L_x_9643:
        /* <DEDUP_REMOVED lines=10> */
.L_x_9648:
        /* <DEDUP_REMOVED lines=100> */
.L_x_9647:
[----:B------:R-:W-:Y:S05]  /*0b50*/  BSYNC B1 ;  /* 0x0000000000017941 */ /* 0x000fea0003800000 */
.L_x_9646:
        /* <DEDUP_REMOVED lines=55> */
.L_x_9650:
[----:B------:R-:W-:Y:S05]  /*0ed0*/  BSYNC B1 ;  /* 0x0000000000017941 */ /* 0x000fea0003800000 */
.L_x_9649:
        /* <DEDUP_REMOVED lines=26> */
.L_x_9642:
[----:B------:R-:W-:Y:S05]  /*1080*/  BSYNC B0 ;  /* 0x0000000000007941 */ /* 0x000fea0003800000 */
.L_x_9641:
        /* <DEDUP_REMOVED lines=37> */
.L_x_9655:
        /* <DEDUP_REMOVED lines=8> */
.L_x_9654:
[----:B0-----:R-:W-:Y:S05]  /*1360*/  BSYNC B1 ;  /* 0x0000000000017941 */ /* 0x001fea0003800000 */
.L_x_9653:
        /* <DEDUP_REMOVED lines=10> */
.L_x_9658:
        /* <DEDUP_REMOVED lines=52> */
.L_x_9657:
[----:B------:R-:W-:Y:S05]  /*1750*/  BSYNC B1 ;  /* 0x0000000000017941 */ /* 0x000fea0003800000 */
.L_x_9656:
        /* <DEDUP_REMOVED lines=31> */
.L_x_9660:
[----:B------:R-:W-:Y:S05]  /*1950*/  BSYNC B1 ;  /* 0x0000000000017941 */ /* 0x000fea0003800000 */
.L_x_9659:
        /* <DEDUP_REMOVED lines=14> */
.L_x_9652:
[----:B------:R-:W-:Y:S05]  /*1a40*/  BSYNC B0 ;  /* 0x0000000000007941 */ /* 0x000fea0003800000 */
.L_x_9651:
        /* <DEDUP_REMOVED lines=44> */
.L_x_9662:
[----:B0-----:R-:W-:Y:S05]  /*1d10*/  BSYNC B0 ;  /* 0x0000000000007941 */ /* 0x001fea0003800000 */
.L_x_9661:
        /* <DEDUP_REMOVED lines=25> */
.L_x_9664:
[----:B0-----:R-:W-:Y:S05]  /*1eb0*/  BSYNC B0 ;  /* 0x0000000000007941 */ /* 0x001fea0003800000 */
.L_x_9663:
        /* <DEDUP_REMOVED lines=65> */
.L_x_9638:
        /* <DEDUP_REMOVED lines=20> */
.L_x_9639:
[----:B------:R-:W-:Y:S01]  /*2410*/  HFMA2.MMA R11, -RZ, RZ, 0, 1.847743988037109375e-06 ;  /* 0x0000001fff0b7435 */ /* 0x000fe200000001ff */
[----:B------:R-:W-:Y:S01]  /*2420*/  MOV R9, 0xff7fffff ;  /* 0xff7fffff00097802 */ /* 0x000fe20000000f00 */
[----:B------:R-:W-:Y:S01]  /*2430*/  IMAD.MOV.U32 R10, RZ, RZ, 0x10 ;  /* 0x00000010ff0a7424 */ /* 0x000fe200078e00ff */
[----:B------:R-:W-:Y:S01]  /*2440*/  MOV R6, 0x2470 ;  /* 0x0000247000067802 */ /* 0x000fe20000000f00 */
[----:B------:R-:W-:Y:S02]  /*2450*/  IMAD.MOV.U32 R12, RZ, RZ, -0x1 ;  /* 0xffffffffff0c7424 */ /* 0x000fe400078e00ff */
[----:B------:R-:W-:Y:S05]  /*2460*/  CALL.REL.NOINC `($__internal_238_$__cuda_sm70_shflsync_bfly_p) ;  /* 0x0000014000007944 */ /* 0x000fea0003c00000 */
[----:B-1----:R-:W-:Y:S01]  /*2470*/  MOV R6, R10 ;  /* 0x0000000a00067202 */ /* 0x002fe20000000f00 */
[----:B0-----:R-:W-:Y:S05]  /*2480*/  BRA `(.L_x_9665) ;  /* 0xffffdce000007947 */ /* 0x001fea000383ffff */
.L_x_9640:
[----:B------:R-:W-:Y:S01]  /*2490*/  HFMA2.MMA R10, -RZ, RZ, 0, 4.76837158203125e-07 ;  /* 0x00000008ff0a7435 */ /* 0x000fe200000001ff */
[----:B------:R-:W-:Y:S01]  /*24a0*/  IMAD.MOV.U32 R11, RZ, RZ, 0x1f ;  /* 0x0000001fff0b7424 */ /* 0x000fe200078e00ff */
[----:B------:R-:W-:Y:S02]  /*24b0*/  MOV R12, 0xffffffff ;  /* 0xffffffff000c7802 */ /* 0x000fe40000000f00 */
[----:B------:R-:W-:Y:S02]  /*24c0*/  MOV R6, 0x24e0 ;  /* 0x000024e000067802 */ /* 0x000fe40000000f00 */
[----:B------:R-:W-:Y:S05]  /*24d0*/  CALL.REL.NOINC `($__internal_238_$__cuda_sm70_shflsync_bfly_p) ;  /* 0x000000d000007944 */ /* 0x000fea0003c00000 */
[----:B01----:R-:W-:Y:S01]  /*24e0*/  FMNMX.FTZ R9, R9, R10, !PT ;  /* 0x0000000a09097209 */ /* 0x003fe20007810000 */
[----:B------:R-:W-:Y:S01]  /*24f0*/  HFMA2.MMA R10, -RZ, RZ, 0, 2.384185791015625e-07 ;  /* 0x00000004ff0a7435 */ /* 0x000fe200000001ff */
[----:B------:R-:W-:Y:S01]  /*2500*/  IMAD.MOV.U32 R11, RZ, RZ, 0x1f ;  /* 0x0000001fff0b7424 */ /* 0x000fe200078e00ff */
[----:B------:R-:W-:-:S02]  /*2510*/  MOV R12, 0xffffffff ;  /* 0xffffffff000c7802 */ /* 0x000fc40000000f00 */
[----:B------:R-:W-:Y:S02]  /*2520*/  MOV R6, 0x2540 ;  /* 0x0000254000067802 */ /* 0x000fe40000000f00 */
[----:B------:R-:W-:Y:S05]  /*2530*/  CALL.REL.NOINC `($__internal_238_$__cuda_sm70_shflsync_bfly_p) ;  /* 0x0000007000007944 */ /* 0x000fea0003c00000 */
[----:B01----:R-:W-:Y:S01]  /*2540*/  FMNMX.FTZ R9, R9, R10, !PT ;  /* 0x0000000a09097209 */ /* 0x003fe20007810000 */
[----:B------:R-:W-:Y:S01]  /*2550*/  HFMA2.MMA R10, -RZ, RZ, 0, 1.1920928955078125e-07 ;  /* 0x00000002ff0a7435 */ /* 0x000fe200000001ff */
[----:B------:R-:W-:Y:S01]  /*2560*/  IMAD.MOV.U32 R11, RZ, RZ, 0x1f ;  /* 0x0000001fff0b7424 */ /* 0x000fe200078e00ff */
[----:B------:R-:W-:Y:S02]  /*2570*/  MOV R12, 0xffffffff ;  /* 0xffffffff000c7802 */ /* 0x000fe40000000f00 */
[----:B------:R-:W-:Y:S02]  /*2580*/  MOV R6, 0x25a0 ;  /* 0x000025a000067802 */ /* 0x000fe40000000f00 */
[----:B------:R-:W-:Y:S05]  /*2590*/  CALL.REL.NOINC `($__internal_238_$__cuda_sm70_shflsync_bfly_p) ;  /* 0x0000001000007944 */ /* 0x000fea0003c00000 */
[----:B01----:R-:W-:Y:S05]  /*25a0*/  BRA `(.L_x_9666) ;  /* 0xffffdc4000007947 */ /* 0x003fea000383ffff */
        .weak           $__internal_238_$__cuda_sm70_shflsync_bfly_p
        .type           $__internal_238_$__cuda_sm70_shflsync_bfly_p,@function
        .size           $__internal_238_$__cuda_sm70_shflsync_bfly_p,(.L_x_23405 - $__internal_238_$__cuda_sm70_shflsync_bfly_p)
$__internal_238_$__cuda_sm70_shflsync_bfly_p:
[----:B------:R-:W-:Y:S01]  /*25b0*/  HFMA2.MMA R7, -RZ, RZ, 0, 0 ;  /* 0x00000000ff077435 */ /* 0x000fe200000001ff */
[----:B------:R-:W-:Y:S04]  /*25c0*/  WARPSYNC R12 ;  /* 0x0000000c00007348 */ /* 0x000fe80003800000 */
[----:B------:R0:W1:Y:S01]  /*25d0*/  SHFL.BFLY PT, R10, R9, R10, R11 ;  /* 0x0c00000a090a7389 */ /* 0x00006200000e000b */
[----:B------:R-:W-:Y:S05]  /*25e0*/  RET.REL.NODEC R6 `(_ZN4vllm25paged_attention_v1_kernelIthLi112ELi16ELi128ELNS_18Fp8KVCacheDataTypeE1ELb0EEEvPT_PKS2_PKT0_S8_ifPKiSA_iPKfiiiSC_SC_iiiii) ;  /* 0xffffda1006007950 */ /* 0x000fea0003c3ffff */
.L_x_9667:
        /* <DEDUP_REMOVED lines=9> */
.L_x_23405:


//--------------------- .text._ZN4vllm25paged_attention_v1_kernelIthLi96ELi16ELi128ELNS_18Fp8KVCacheDataTypeE1ELb0EEEvPT_PKS2_PKT0_S8_ifPKiSA_iPKfiiiSC_SC_iiiii --------------------------
	.section	.text._ZN4vllm25paged_attention_v1_kernelIthLi96ELi16ELi128ELNS_18Fp8KVCacheDataTypeE1ELb0EEEvPT_PKS2_PKT0_S8_ifPKiSA_iPKfiiiSC_SC_iiiii,"ax",@progbits
	.sectioninfo	@"SHI_REGISTERS=32"
	.align	128
        .global         _ZN4vllm25paged_attention_v1_kernelIthLi96ELi16ELi128ELNS_18Fp8KVCacheDataTypeE1ELb0EEEvPT_PKS2_PKT0_S8_ifPKiSA_iPKfiiiSC_SC_iiiii
        .type           _ZN4vllm25paged_attention_v1_kernelIthLi96ELi16ELi128ELNS_18Fp8KVCacheDataTypeE1ELb0EEEvPT_PKS2_PKT0_S8_ifPKiSA_iPKfiiiSC_SC_iiiii,@function
        .size           _ZN4vllm25paged_attention_v1_kernelIthLi96ELi16ELi128ELNS_18Fp8KVCacheDataTypeE1ELb0EEEvPT_PKS2_PKT0_S8_ifPKiSA_iPKfiiiSC_SC_iiiii,(.L_x_23406 - _ZN4vllm25paged_attention_v1_kernelIthLi96ELi16ELi128ELNS_18Fp8KVCacheDataTypeE1ELb0EEEvPT_PKS2_PKT0_S8_ifPKiSA_iPKfiiiSC_SC_iiiii)
        .other          _ZN4vllm25paged_attention_v1_kernelIthLi96ELi16ELi128ELNS_18Fp8KVCacheDataTypeE1ELb0EEEvPT_PKS2_PKT0_S8_ifPKiSA_iPKfiiiSC_SC_iiiii,@"STO_CUDA_ENTRY STV_DEFAULT"
_ZN4vllm25paged_attention_v1_kernelIthLi96ELi16ELi128ELNS_18Fp8KVCacheDataTypeE1ELb0EEEvPT_PKS2_PKT0_S8_ifPKiSA_iPKfiiiSC_SC_iiiii:
.text._ZN4vllm25paged_attention_v1_kernelIthLi96ELi16ELi128ELNS_18Fp8KVCacheDataTypeE1ELb0EEEvPT_PKS2_PKT0_S8_ifPKiSA_iPKfiiiSC_SC_iiiii:
        /* <DEDUP_REMOVED lines=23> */
.L_x_9695:
        /* <DEDUP_REMOVED lines=8> */
.L_x_9696:
        /* <DEDUP_REMOVED lines=28> */
.L_x_9675:
        /* <DEDUP_REMOVED lines=11> */
.L_x_9674:
[----:B------:R-:W-:Y:S05]  /*0460*/  BSYNC B1 ;  /* 0x0000000000017941 */ /* 0x000fea0003800000 */
.L_x_9673:
        /* <DEDUP_REMOVED lines=10> */
.L_x_9678:
        /* <DEDUP_REMOVED lines=100> */
.L_x_9677:
[----:B------:R-:W-:Y:S05]  /*0b50*/  BSYNC B1 ;  /* 0x0000000000017941 */ /* 0x000fea0003800000 */
.L_x_9676:
        /* <DEDUP_REMOVED lines=55> */
.L_x_9680:
[----:B------:R-:W-:Y:S05]  /*0ed0*/  BSYNC B1 ;  /* 0x0000000000017941 */ /* 0x000fea0003800000 */
.L_x_9679:
        /* <DEDUP_REMOVED lines=26> */
.L_x_9672:
[----:B------:R-:W-:Y:S05]  /*1080*/  BSYNC B0 ;  /* 0x0000000000007941 */ /* 0x000fea0003800000 */
.L_x_9671:
        /* <DEDUP_REMOVED lines=37> */
.L_x_9685:
        /* <DEDUP_REMOVED lines=8> */
.L_x_9684:
[----:B0-----:R-:W-:Y:S05]  /*1360*/  BSYNC B1 ;  /* 0x0000000000017941 */ /* 0x001fea0003800000 */
.L_x_9683:
        /* <DEDUP_REMOVED lines=10> */
.L_x_9688:
        /* <DEDUP_REMOVED lines=52> */
.L_x_9687:
[----:B------:R-:W-:Y:S05]  /*1750*/  BSYNC B1 ;  /* 0x0000000000017941 */ /* 0x000fea0003800000 */
.L_x_9686:
        /* <DEDUP_REMOVED lines=31> */
.L_x_9690:
[----:B------:R-:W-:Y:S05]  /*1950*/  BSYNC B1 ;  /* 0x0000000000017941 */ /* 0x000fea0003800000 */
.L_x_9689:
        /* <DEDUP_REMOVED lines=14> */
.L_x_9682:
[----:B------:R-:W-:Y:S05]  /*1a40*/  BSYNC B0 ;  /* 0x0000000000007941 */ /* 0x000fea0003800000 */
.L_x_9681:
        /* <DEDUP_REMOVED lines=40> */
.L_x_9692:
[----:B0-----:R-:W-:Y:S05]  /*1cd0*/  BSYNC B0 ;  /* 0x0000000000007941 */ /* 0x001fea0003800000 */
.L_x_9691:
        /* <DEDUP_REMOVED lines=22> */
.L_x_9694:
[----:B0-----:R-:W-:Y:S05]  /*1e40*/  BSYNC B0 ;  /* 0x0000000000007941 */ /* 0x001fea0003800000 */
.L_x_9693:
        /* <DEDUP_REMOVED lines=58> */
.L_x_9668:
        /* <DEDUP_REMOVED lines=20> */
.L_x_9669:
[----:B------:R-:W-:Y:S01]  /*2330*/  HFMA2.MMA R10, -RZ, RZ, 0, 9.5367431640625e-07 ;  /* 0x00000010ff0a7435 */ /* 0x000fe200000001ff */
[----:B------:R-:W-:Y:S01]  /*2340*/  IMAD.MOV.U32 R9, RZ, RZ, -0x800001 ;  /* 0xff7fffffff097424 */ /* 0x000fe200078e00ff */
[----:B------:R-:W-:Y:S01]  /*2350*/  MOV R11, 0x1f ;  /* 0x0000001f000b7802 */ /* 0x000fe20000000f00 */
[----:B------:R-:W-:Y:S01]  /*2360*/  IMAD.MOV.U32 R12, RZ, RZ, -0x1 ;  /* 0xffffffffff0c7424 */ /* 0x000fe200078e00ff */
[----:B------:R-:W-:Y:S02]  /*2370*/  MOV R6, 0x2390 ;  /* 0x0000239000067802 */ /* 0x000fe40000000f00 */
[----:B------:R-:W-:Y:S05]  /*2380*/  CALL.REL.NOINC `($__internal_239_$__cuda_sm70_shflsync_bfly_p) ;  /* 0x0000014000007944 */ /* 0x000fea0003c00000 */
[----:B-1----:R-:W-:Y:S01]  /*2390*/  MOV R6, R10 ;  /* 0x0000000a00067202 */ /* 0x002fe20000000f00 */
[----:B0-----:R-:W-:Y:S05]  /*23a0*/  BRA `(.L_x_9695) ;  /* 0xffffddc000007947 */ /* 0x001fea000383ffff */
.L_x_9670:
[----:B------:R-:W-:Y:S01]  /*23b0*/  HFMA2.MMA R10, -RZ, RZ, 0, 4.76837158203125e-07 ;  /* 0x00000008ff0a7435 */ /* 0x000fe200000001ff */
[----:B------:R-:W-:Y:S01]  /*23c0*/  IMAD.MOV.U32 R11, RZ, RZ, 0x1f ;  /* 0x0000001fff0b7424 */ /* 0x000fe200078e00ff */
[----:B------:R-:W-:Y:S02]  /*23d0*/  MOV R12, 0xffffffff ;  /* 0xffffffff000c7802 */ /* 0x000fe40000000f00 */
[----:B------:R-:W-:Y:S02]  /*23e0*/  MOV R6, 0x2400 ;  /* 0x0000240000067802 */ /* 0x000fe40000000f00 */
[----:B------:R-:W-:Y:S05]  /*23f0*/  CALL.REL.NOINC `($__internal_239_$__cuda_sm70_shflsync_bfly_p) ;  /* 0x000000d000007944 */ /* 0x000fea0003c00000 */
[----:B01----:R-:W-:Y:S01]  /*2400*/  FMNMX.FTZ R9, R9, R10, !PT ;  /* 0x0000000a09097209 */ /* 0x003fe20007810000 */
[----:B------:R-:W-:Y:S01]  /*2410*/  HFMA2.MMA R10, -RZ, RZ, 0, 2.384185791015625e-07 ;  /* 0x00000004ff0a7435 */ /* 0x000fe200000001ff */
[----:B------:R-:W-:Y:S01]  /*2420*/  IMAD.MOV.U32 R11, RZ, RZ, 0x1f ;  /* 0x0000001fff0b7424 */ /* 0x000fe200078e00ff */
[----:B------:R-:W-:-:S02]  /*2430*/  MOV R12, 0xffffffff ;  /* 0xffffffff000c7802 */ /* 0x000fc40000000f00 */
[----:B------:R-:W-:Y:S02]  /*2440*/  MOV R6, 0x2460 ;  /* 0x0000246000067802 */ /* 0x000fe40000000f00 */
[----:B------:R-:W-:Y:S05]  /*2450*/  CALL.REL.NOINC `($__internal_239_$__cuda_sm70_shflsync_bfly_p) ;  /* 0x0000007000007944 */ /* 0x000fea0003c00000 */
[----:B01----:R-:W-:Y:S01]  /*2460*/  FMNMX.FTZ R9, R9, R10, !PT ;  /* 0x0000000a09097209 */ /* 0x003fe20007810000 */
[----:B------:R-:W-:Y:S01]  /*2470*/  HFMA2.MMA R10, -RZ, RZ, 0, 1.1920928955078125e-07 ;  /* 0x00000002ff0a7435 */ /* 0x000fe200000001ff */
[----:B------:R-:W-:Y:S01]  /*2480*/  IMAD.MOV.U32 R11, RZ, RZ, 0x1f ;  /* 0x0000001fff0b7424 */ /* 0x000fe200078e00ff */
[----:B------:R-:W-:Y:S02]  /*2490*/  MOV R12, 0xffffffff ;  /* 0xffffffff000c7802 */ /* 0x000fe40000000f00 */
[----:B------:R-:W-:Y:S02]  /*24a0*/  MOV R6, 0x24c0 ;  /* 0x000024c000067802 */ /* 0x000fe40000000f00 */
[----:B------:R-:W-:Y:S05]  /*24b0*/  CALL.REL.NOINC `($__internal_239_$__cuda_sm70_shflsync_bfly_p) ;  /* 0x0000001000007944 */ /* 0x000fea0003c00000 */
[----:B01----:R-:W-:Y:S05]  /*24c0*/  BRA `(.L_x_9696) ;  /* 0xffffdd2000007947 */ /* 0x003fea000383ffff */
        .weak           $__internal_239_$__cuda_sm70_shflsync_bfly_p
        .type           $__internal_239_$__cuda_sm70_shflsync_bfly_p,@function
        .size           $__internal_239_$__cuda_sm70_shflsync_bfly_p,(.L_x_23406 - $__internal_239_$__cuda_sm70_shflsync_bfly_p)
$__internal_239_$__cuda_sm70_shflsync_bfly_p:
[----:B------:R-:W-:Y:S01]  /*24d0*/  HFMA2.MMA R7, -RZ, RZ, 0, 0 ;  /* 0x00000000ff077435 */ /* 0x000fe200000001ff */
[----:B------:R-:W-:Y:S04]  /*24e0*/  WARPSYNC R12 ;  /* 0x0000000c00007348 */ /* 0x000fe80003800000 */
[----:B------:R0:W1:Y:S01]  /*24f0*/  SHFL.BFLY PT, R10, R9, R10, R11 ;  /* 0x0c00000a090a7389 */ /* 0x00006200000e000b */
[----:B------:R-:W-:Y:S05]  /*2500*/  RET.REL.NODEC R6 `(_ZN4vllm25paged_attention_v1_kernelIthLi96ELi16ELi128ELNS_18Fp8KVCacheDataTypeE1ELb0EEEvPT_PKS2_PKT0_S8_ifPKiSA_iPKfiiiSC_SC_iiiii) ;  /* 0xffffdaf006007950 */ /* 0x000fea0003c3ffff */
.L_x_9697:
        /* <DEDUP_REMOVED lines=15> */
.L_x_23406:


//--------------------- .text._ZN4vllm25paged_attention_v1_kernelIthLi80ELi16ELi128ELNS_18Fp8KVCacheDataTypeE1ELb0EEEvPT_PKS2_PKT0_S8_ifPKiSA_iPKfiiiSC_SC_iiiii --------------------------
	.section	.text._ZN4vllm25paged_attention_v1_kernelIthLi80ELi16ELi128ELNS_18Fp8KVCacheDataTypeE1ELb0EEEvPT_PKS2_PKT0_S8_ifPKiSA_iPKfiiiSC_SC_iiiii,"ax",@progbits
	.sectioninfo	@"SHI_REGISTERS=32"
	.align	128
        .global         _ZN4vllm25paged_attention_v1_kernelIthLi80ELi16ELi128ELNS_18Fp8KVCacheDataTypeE1ELb0EEEvPT_PKS2_PKT0_S8_ifPKiSA_iPKfiiiSC_SC_iiiii
        .type           _ZN4vllm25paged_attention_v1_kernelIthLi80ELi16ELi128ELNS_18Fp8KVCacheDataTypeE1ELb0EEEvPT_PKS2_PKT0_S8_ifPKiSA_iPKfiiiSC_SC_iiiii,@function
        .size           _ZN4vllm25paged_attention_v1_kernelIthLi80ELi16ELi128ELNS_18Fp8KVCacheDataTypeE1ELb0EEEvPT_PKS2_PKT0_S8_ifPKiSA_iPKfiiiSC_SC_iiiii,(.L_x_23407 - _ZN4vllm25paged_attention_v1_kernelIthLi80ELi16ELi128ELNS_18Fp8KVCacheDataTypeE1ELb0EEEvPT_PKS2_PKT0_S8_ifPKiSA_iPKfiiiSC_SC_iiiii)
        .other          _ZN4vllm25paged_attention_v1_kernelIthLi80ELi16ELi128ELNS_18Fp8KVCacheDataTypeE1ELb0EEEvPT_PKS2_PKT0_S8_ifPKiSA_iPKfiiiSC_SC_iiiii,@"STO_CUDA_ENTRY STV_DEFAULT"
_ZN4vllm25paged_attention_v1_kernelIthLi80ELi16ELi128ELNS_18Fp8KVCacheDataTypeE1ELb0EEEvPT_PKS2_PKT0_S8_ifPKiSA_iPKfiiiSC_SC_iiiii:
.text._ZN4vllm25paged_attention_v1_kernelIthLi80ELi16ELi128ELNS_18Fp8KVCacheDataTypeE1ELb0EEEvPT_PKS2_PKT0_S8_ifPKiSA_iPKfiiiSC_SC_iiiii:
        /* <DEDUP_REMOVED lines=23> */
.L_x_9725:
        /* <DEDUP_REMOVED lines=8> */
.L_x_9726:
        /* <DEDUP_REMOVED lines=28> */
.L_x_9705:
        /* <DEDUP_REMOVED lines=11> */
.L_x_9704:
[----:B------:R-:W-:Y:S05]  /*0460*/  BSYNC B1 ;  /* 0x0000000000017941 */ /* 0x000fea0003800000 */
.L_x_9703:
        /* <DEDUP_REMOVED lines=10> */
.L_x_9708:
        /* <DEDUP_REMOVED lines=100> */
.L_x_9707:
[----:B------:R-:W-:Y:S05]  /*0b50*/  BSYNC B1 ;  /* 0x0000000000017941 */ /* 0x000fea0003800000 */
.L_x_9706:
        /* <DEDUP_REMOVED lines=55> */
.L_x_9710:
[----:B------:R-:W-:Y:S05]  /*0ed0*/  BSYNC B1 ;  /* 0x0000000000017941 */ /* 0x000fea0003800000 */
.L_x_9709:
        /* <DEDUP_REMOVED lines=26> */
.L_x_9702:
[----:B------:R-:W-:Y:S05]  /*1080*/  BSYNC B0 ;  /* 0x0000000000007941 */ /* 0x000fea0003800000 */
.L_x_9701:
        /* <DEDUP_REMOVED lines=37> */
.L_x_9715:
        /* <DEDUP_REMOVED lines=8> */
.L_x_9714:
[----:B0-----:R-:W-:Y:S05]  /*1360*/  BSYNC B1 ;  /* 0x0000000000017941 */ /* 0x001fea0003800000 */
.L_x_9713:
        /* <DEDUP_REMOVED lines=10> */
.L_x_9718:
        /* <DEDUP_REMOVED lines=52> */
.L_x_9717:
[----:B------:R-:W-:Y:S05]  /*1750*/  BSYNC B1 ;  /* 0x0000000000017941 */ /* 0x000fea0003800000 */
.L_x_9716:
        /* <DEDUP_REMOVED lines=31> */
.L_x_9720:
[----:B------:R-:W-:Y:S05]  /*1950*/  BSYNC B1 ;  /* 0x0000000000017941 */ /* 0x000fea0003800000 */
.L_x_9719:
        /* <DEDUP_REMOVED lines=14> */
.L_x_9712:
[----:B------:R-:W-:Y:S05]  /*1a40*/  BSYNC B0 ;  /* 0x0000000000007941 */ /* 0x000fea0003800000 */
.L_x_9711:
        /* <DEDUP_REMOVED lines=36> */
.L_x_9722:
[----:B0-----:R-:W-:Y:S05]  /*1c90*/  BSYNC B0 ;  /* 0x0000000000007941 */ /* 0x001fea0003800000 */
.L_x_9721:
        /* <DEDUP_REMOVED lines=19> */
.L_x_9724:
[----:B0-----:R-:W-:Y:S05]  /*1dd0*/  BSYNC B0 ;  /* 0x0000000000007941 */ /* 0x001fea0003800000 */
.L_x_9723:
        /* <DEDUP_REMOVED lines=51> */
.L_x_9698:
        /* <DEDUP_REMOVED lines=20> */
.L_x_9699:
[----:B------:R-:W-:Y:S01]  /*2250*/  HFMA2.MMA R10, -RZ, RZ, 0, 9.5367431640625e-07 ;  /* 0x00000010ff0a7435 */ /* 0x000fe200000001ff */
[----:B------:R-:W-:Y:S01]  /*2260*/  IMAD.MOV.U32 R9, RZ, RZ, -0x800001 ;  /* 0xff7fffffff097424 */ /* 0x000fe200078e00ff */
[----:B------:R-:W-:Y:S01]  /*2270*/  MOV R11, 0x1f ;  /* 0x0000001f000b7802 */ /* 0x000fe20000000f00 */
[----:B------:R-:W-:Y:S01]  /*2280*/  IMAD.MOV.U32 R12, RZ, RZ, -0x1 ;  /* 0xffffffffff0c7424 */ /* 0x000fe200078e00ff */
[----:B------:R-:W-:Y:S02]  /*2290*/  MOV R6, 0x22b0 ;  /* 0x000022b000067802 */ /* 0x000fe40000000f00 */
[----:B------:R-:W-:Y:S05]  /*22a0*/  CALL.REL.NOINC `($__internal_240_$__cuda_sm70_shflsync_bfly_p) ;  /* 0x0000014000007944 */ /* 0x000fea0003c00000 */
[----:B-1----:R-:W-:Y:S01]  /*22b0*/  MOV R6, R10 ;  /* 0x0000000a00067202 */ /* 0x002fe20000000f00 */
[----:B0-----:R-:W-:Y:S05]  /*22c0*/  BRA `(.L_x_9725) ;  /* 0xffffdea000007947 */ /* 0x001fea000383ffff */
.L_x_9700:
[----:B------:R-:W-:Y:S01]  /*22d0*/  HFMA2.MMA R10, -RZ, RZ, 0, 4.76837158203125e-07 ;  /* 0x00000008ff0a7435 */ /* 0x000fe200000001ff */
[----:B------:R-:W-:Y:S01]  /*22e0*/  IMAD.MOV.U32 R11, RZ, RZ, 0x1f ;  /* 0x0000001fff0b7424 */ /* 0x000fe200078e00ff */
[----:B------:R-:W-:Y:S02]  /*22f0*/  MOV R12, 0xffffffff ;  /* 0xffffffff000c7802 */ /* 0x000fe40000000f00 */
[----:B------:R-:W-:Y:S02]  /*2300*/  MOV R6, 0x2320 ;  /* 0x0000232000067802 */ /* 0x000fe40000000f00 */
[----:B------:R-:W-:Y:S05]  /*2310*/  CALL.REL.NOINC `($__internal_240_$__cuda_sm70_shflsync_bfly_p) ;  /* 0x000000d000007944 */ /* 0x000fea0003c00000 */
[----:B01----:R-:W-:Y:S01]  /*2320*/  FMNMX.FTZ R9, R9, R10, !PT ;  /* 0x0000000a09097209 */ /* 0x003fe20007810000 */
[----:B------:R-:W-:Y:S01]  /*2330*/  HFMA2.MMA R10, -RZ, RZ, 0, 2.384185791015625e-07 ;  /* 0x00000004ff0a7435 */ /* 0x000fe200000001ff */
[----:B------:R-:W-:Y:S01]  /*2340*/  IMAD.MOV.U32 R11, RZ, RZ, 0x1f ;  /* 0x0000001fff0b7424 */ /* 0x000fe200078e00ff */
[----:B------:R-:W-:-:S02]  /*2350*/  MOV R12, 0xffffffff ;  /* 0xffffffff000c7802 */ /* 0x000fc40000000f00 */
[----:B------:R-:W-:Y:S02]  /*2360*/  MOV R6, 0x2380 ;  /* 0x0000238000067802 */ /* 0x000fe40000000f00 */
[----:B------:R-:W-:Y:S05]  /*2370*/  CALL.REL.NOINC `($__internal_240_$__cuda_sm70_shflsync_bfly_p) ;  /* 0x0000007000007944 */ /* 0x000fea0003c00000 */
[----:B01----:R-:W-:Y:S01]  /*2380*/  FMNMX.FTZ R9, R9, R10, !PT ;  /* 0x0000000a09097209 */ /* 0x003fe20007810000 */
[----:B------:R-:W-:Y:S01]  /*2390*/  HFMA2.MMA R10, -RZ, RZ, 0, 1.1920928955078125e-07 ;  /* 0x00000002ff0a7435 */ /* 0x000fe200000001ff */
[----:B------:R-:W-:Y:S01]  /*23a0*/  IMAD.MOV.U32 R11, RZ, RZ, 0x1f ;  /* 0x0000001fff0b7424 */ /* 0x000fe200078e00ff */
[----:B------:R-:W-:Y:S02]  /*23b0*/  MOV R12, 0xffffffff ;  /* 0xffffffff000c7802 */ /* 0x000fe40000000f00 */
[----:B------:R-:W-:Y:S02]  /*23c0*/  MOV R6, 0x23e0 ;  /* 0x000023e000067802 */ /* 0x000fe40000000f00 */
[----:B------:R-:W-:Y:S05]  /*23d0*/  CALL.REL.NOINC `($__internal_240_$__cuda_sm70_shflsync_bfly_p) ;  /* 0x0000001000007944 */ /* 0x000fea0003c00000 */
[----:B01----:R-:W-:Y:S05]  /*23e0*/  BRA `(.L_x_9726) ;  /* 0xffffde0000007947 */ /* 0x003fea000383ffff */
        .weak           $__internal_240_$__cuda_sm70_shflsync_bfly_p
        .type           $__internal_240_$__cuda_sm70_shflsync_bfly_p,@function
        .size           $__internal_240_$__cuda_sm70_shflsync_bfly_p,(.L_x_23407 - $__internal_240_$__cuda_sm70_shflsync_bfly_p)
$__internal_240_$__cuda_sm70_shflsync_bfly_p:
[----:B------:R-:W-:Y:S01]  /*23f0*/  HFMA2.MMA R7, -RZ, RZ, 0, 0 ;  /* 0x00000000ff077435 */ /* 0x000fe200000001ff */
[----:B------:R-:W-:Y:S04]  /*2400*/  WARPSYNC R12 ;  /* 0x0000000c00007348 */ /* 0x000fe80003800000 */
[----:B------:R0:W1:Y:S01]  /*2410*/  SHFL.BFLY PT, R10, R9, R10, R11 ;  /* 0x0c00000a090a7389 */ /* 0x00006200000e000b */
[----:B------:R-:W-:Y:S05]  /*2420*/  RET.REL.NODEC R6 `(_ZN4vllm25paged_attention_v1_kernelIthLi80ELi16ELi128ELNS_18Fp8KVCacheDataTypeE1ELb0EEEvPT_PKS2_PKT0_S8_ifPKiSA_iPKfiiiSC_SC_iiiii) ;  /* 0xffffdbd006007950 */ /* 0x000fea0003c3ffff */
.L_x_9727:
        /* <DEDUP_REMOVED lines=13> */
.L_x_23407:


//--------------------- .text._ZN4vllm25paged_attention_v1_kernelIthLi64ELi16ELi128ELNS_18Fp8KVCacheDataTypeE1ELb0EEEvPT_PKS2_PKT0_S8_ifPKiSA_iPKfiiiSC_SC_iiiii --------------------------
	.section	.text._ZN4vllm25paged_attention_v1_kernelIthLi64ELi16ELi128ELNS_18Fp8KVCacheDataTypeE1ELb0EEEvPT_PKS2_PKT0_S8_ifPKiSA_iPKfiiiSC_SC_iiiii,"ax",@progbits
	.sectioninfo	@"SHI_REGISTERS=32"
	.align	128
        .global         _ZN4vllm25paged_attention_v1_kernelIthLi64ELi16ELi128ELNS_18Fp8KVCacheDataTypeE1ELb0EEEvPT_PKS2_PKT0_S8_ifPKiSA_iPKfiiiSC_SC_iiiii
        .type           _ZN4vllm25paged_attention_v1_kernelIthLi64ELi16ELi128ELNS_18Fp8KVCacheDataTypeE1ELb0EEEvPT_PKS2_PKT0_S8_ifPKiSA_iPKfiiiSC_SC_iiiii,@function
        .size           _ZN4vllm25paged_attention_v1_kernelIthLi64ELi16ELi128ELNS_18Fp8KVCacheDataTypeE1ELb0EEEvPT_PKS2_PKT0_S8_ifPKiSA_iPKfiiiSC_SC_iiiii,(.L_x_23408 - _ZN4vllm25paged_attention_v1_kernelIthLi64ELi16ELi128ELNS_18Fp8KVCacheDataTypeE1ELb0EEEvPT_PKS2_PKT0_S8_ifPKiSA_iPKfiiiSC_SC_iiiii)
        .other          _ZN4vllm25paged_attention_v1_kernelIthLi64ELi16ELi128ELNS_18Fp8KVCacheDataTypeE1ELb0EEEvPT_PKS2_PKT0_S8_ifPKiSA_iPKfiiiSC_SC_iiiii,@"STO_CUDA_ENTRY STV_DEFAULT"
_ZN4vllm25paged_attention_v1_kernelIthLi64ELi16ELi128ELNS_18Fp8KVCacheDataTypeE1ELb0EEEvPT_PKS2_PKT0_S8_ifPKiSA_iPKfiiiSC_SC_iiiii:
.text._ZN4vllm25paged_attention_v1_kernelIthLi64ELi16ELi128ELNS_18Fp8KVCacheDataTypeE1ELb0EEEvPT_PKS2_PKT0_S8_ifPKiSA_iPKfiiiSC_SC_iiiii:
        /* <DEDUP_REMOVED lines=23> */
.L_x_9753:
        /* <DEDUP_REMOVED lines=8> */
.L_x_9754:
        /* <DEDUP_REMOVED lines=28> */
.L_x_9735:
        /* <DEDUP_REMOVED lines=11> */
.L_x_9734:
[----:B------:R-:W-:Y:S05]  /*0460*/  BSYNC B1 ;  /* 0x0000000000017941 */ /* 0x000fea0003800000 */
.L_x_9733:
        /* <DEDUP_REMOVED lines=10> */
.L_x_9738:
        /* <DEDUP_REMOVED lines=100> */
.L_x_9737:
[----:B------:R-:W-:Y:S05]  /*0b50*/  BSYNC B1 ;  /* 0x0000000000017941 */ /* 0x000fea0003800000 */
.L_x_9736:
        /* <DEDUP_REMOVED lines=55> */
.L_x_9740:
[----:B------:R-:W-:Y:S05]  /*0ed0*/  BSYNC B1 ;  /* 0x0000000000017941 */ /* 0x000fea0003800000 */
.L_x_9739:
        /* <DEDUP_REMOVED lines=26> */
.L_x_9732:
[----:B------:R-:W-:Y:S05]  /*1080*/  BSYNC B0 ;  /* 0x0000000000007941 */ /* 0x000fea0003800000 */
.L_x_9731:
        /* <DEDUP_REMOVED lines=36> */
.L_x_9745:
        /* <DEDUP_REMOVED lines=8> */
.L_x_9744:
[----:B0-----:R-:W-:Y:S05]  /*1350*/  BSYNC B1 ;  /* 0x0000000000017941 */ /* 0x001fea0003800000 */
.L_x_9743:
        /* <DEDUP_REMOVED lines=10> */
.L_x_9748:
        /* <DEDUP_REMOVED lines=52> */
.L_x_9747:
[----:B------:R-:W-:Y:S05]  /*1740*/  BSYNC B1 ;  /* 0x0000000000017941 */ /* 0x000fea0003800000 */
.L_x_9746:
        /* <DEDUP_REMOVED lines=31> */
.L_x_9750:
[----:B------:R-:W-:Y:S05]  /*1940*/  BSYNC B1 ;  /* 0x0000000000017941 */ /* 0x000fea0003800000 */
.L_x_9749:
        /* <DEDUP_REMOVED lines=14> */
.L_x_9742:
[----:B------:R-:W-:Y:S05]  /*1a30*/  BSYNC B0 ;  /* 0x0000000000007941 */ /* 0x000fea0003800000 */
.L_x_9741:
        /* <DEDUP_REMOVED lines=47> */
.L_x_9752:
[----:B0-----:R-:W-:Y:S05]  /*1d30*/  BSYNC B0 ;  /* 0x0000000000007941 */ /* 0x001fea0003800000 */
.L_x_9751:
        /* <DEDUP_REMOVED lines=44> */
.L_x_9728:
        /* <DEDUP_REMOVED lines=20> */
.L_x_9729:
[----:B------:R-:W-:Y:S01]  /*2140*/  HFMA2.MMA R10, -RZ, RZ, 0, 9.5367431640625e-07 ;  /* 0x00000010ff0a7435 */ /* 0x000fe200000001ff */
[----:B------:R-:W-:Y:S01]  /*2150*/  IMAD.MOV.U32 R9, RZ, RZ, -0x800001 ;  /* 0xff7fffffff097424 */ /* 0x000fe200078e00ff */
[----:B------:R-:W-:Y:S01]  /*2160*/  MOV R11, 0x1f ;  /* 0x0000001f000b7802 */ /* 0x000fe20000000f00 */
[----:B------:R-:W-:Y:S01]  /*2170*/  IMAD.MOV.U32 R12, RZ, RZ, -0x1 ;  /* 0xffffffffff0c7424 */ /* 0x000fe200078e00ff */
[----:B------:R-:W-:Y:S02]  /*2180*/  MOV R6, 0x21a0 ;  /* 0x000021a000067802 */ /* 0x000fe40000000f00 */
[----:B------:R-:W-:Y:S05]  /*2190*/  CALL.REL.NOINC `($__internal_241_$__cuda_sm70_shflsync_bfly_p) ;  /* 0x0000014000007944 */ /* 0x000fea0003c00000 */
[----:B-1----:R-:W-:Y:S01]  /*21a0*/  MOV R6, R10 ;  /* 0x0000000a00067202 */ /* 0x002fe20000000f00 */
[----:B0-----:R-:W-:Y:S05]  /*21b0*/  BRA `(.L_x_9753) ;  /* 0xffffdfb000007947 */ /* 0x001fea000383ffff */
.L_x_9730:
[----:B------:R-:W-:Y:S01]  /*21c0*/  HFMA2.MMA R10, -RZ, RZ, 0, 4.76837158203125e-07 ;  /* 0x00000008ff0a7435 */ /* 0x000fe200000001ff */
[----:B------:R-:W-:Y:S01]  /*21d0*/  IMAD.MOV.U32 R11, RZ, RZ, 0x1f ;  /* 0x0000001fff0b7424 */ /* 0x000fe200078e00ff */
[----:B------:R-:W-:Y:S02]  /*21e0*/  MOV R12, 0xffffffff ;  /* 0xffffffff000c7802 */ /* 0x000fe40000000f00 */
[----:B------:R-:W-:Y:S02]  /*21f0*/  MOV R6, 0x2210 ;  /* 0x0000221000067802 */ /* 0x000fe40000000f00 */
[----:B------:R-:W-:Y:S05]  /*2200*/  CALL.REL.NOINC `($__internal_241_$__cuda_sm70_shflsync_bfly_p) ;  /* 0x000000d000007944 */ /* 0x000fea0003c00000 */
[----:B01----:R-:W-:Y:S01]  /*2210*/  FMNMX.FTZ R9, R9, R10, !PT ;  /* 0x0000000a09097209 */ /* 0x003fe20007810000 */
[----:B------:R-:W-:Y:S01]  /*2220*/  HFMA2.MMA R10, -RZ, RZ, 0, 2.384185791015625e-07 ;  /* 0x00000004ff0a7435 */ /* 0x000fe200000001ff */
[----:B------:R-:W-:Y:S01]  /*2230*/  IMAD.MOV.U32 R11, RZ, RZ, 0x1f ;  /* 0x0000001fff0b7424 */ /* 0x000fe200078e00ff */
[----:B------:R-:W-:-:S02]  /*2240*/  MOV R12, 0xffffffff ;  /* 0xffffffff000c7802 */ /* 0x000fc40000000f00 */
[----:B------:R-:W-:Y:S02]  /*2250*/  MOV R6, 0x2270 ;  /* 0x0000227000067802 */ /* 0x000fe40000000f00 */
[----:B------:R-:W-:Y:S05]  /*2260*/  CALL.REL.NOINC `($__internal_241_$__cuda_sm70_shflsync_bfly_p) ;  /* 0x0000007000007944 */ /* 0x000fea0003c00000 */
[----:B01----:R-:W-:Y:S01]  /*2270*/  FMNMX.FTZ R9, R9, R10, !PT ;  /* 0x0000000a09097209 */ /* 0x003fe20007810000 */
[----:B------:R-:W-:Y:S01]  /*2280*/  HFMA2.MMA R10, -RZ, RZ, 0, 1.1920928955078125e-07 ;  /* 0x00000002ff0a7435 */ /* 0x000fe200000001ff */
[----:B------:R-:W-:Y:S01]  /*2290*/  IMAD.MOV.U32 R11, RZ, RZ, 0x1f ;  /* 0x0000001fff0b7424 */ /* 0x000fe200078e00ff */
[----:B------:R-:W-:Y:S02]  /*22a0*/  MOV R12, 0xffffffff ;  /* 0xffffffff000c7802 */ /* 0x000fe40000000f00 */
[----:B------:R-:W-:Y:S02]  /*22b0*/  MOV R6, 0x22d0 ;  /* 0x000022d000067802 */ /* 0x000fe40000000f00 */
[----:B------:R-:W-:Y:S05]  /*22c0*/  CALL.REL.NOINC `($__internal_241_$__cuda_sm70_shflsync_bfly_p) ;  /* 0x0000001000007944 */ /* 0x000fea0003c00000 */
[----:B01----:R-:W-:Y:S05]  /*22d0*/  BRA `(.L_x_9754) ;  /* 0xffffdf1000007947 */ /* 0x003fea000383ffff */
        .weak           $__internal_241_$__cuda_sm70_shflsync_bfly_p
        .type           $__internal_241_$__cuda_sm70_shflsync_bfly_p,@function
        .size           $__internal_241_$__cuda_sm70_shflsync_bfly_p,(.L_x_23408 - $__internal_241_$__cuda_sm70_shflsync_bfly_p)
$__internal_241_$__cuda_sm70_shflsync_bfly_p:
[----:B------:R-:W-:Y:S01]  /*22e0*/  HFMA2.MMA R7, -RZ, RZ, 0, 0 ;  /* 0x00000000ff077435 */ /* 0x000fe200000001ff */
[----:B------:R-:W-:Y:S04]  /*22f0*/  WARPSYNC R12 ;  /* 0x0000000c00007348 */ /* 0x000fe80003800000 */
[----:B------:R0:W1:Y:S01]  /*2300*/  SHFL.BFLY PT, R10, R9, R10, R11 ;  /* 0x0c00000a090a7389 */ /* 0x00006200000e000b */
[----:B------:R-:W-:Y:S05]  /*2310*/  RET.REL.NODEC R6 `(_ZN4vllm25paged_attention_v1_kernelIthLi64ELi16ELi128ELNS_18Fp8KVCacheDataTypeE1ELb0EEEvPT_PKS2_PKT0_S8_ifPKiSA_iPKfiiiSC_SC_iiiii) ;  /* 0xffffdce006007950 */ /* 0x000fea0003c3ffff */
.L_x_9755:
        /* <DEDUP_REMOVED lines=14> */
.L_x_23408:


//--------------------- .text._ZN4vllm25paged_attention_v1_kernelIthLi32ELi16ELi128ELNS_18Fp8KVCacheDataTypeE1ELb0EEEvPT_PKS2_PKT0_S8_ifPKiSA_iPKfiiiSC_SC_iiiii --------------------------
	.section	.text._ZN4vllm25paged_attention_v1_kernelIthLi32ELi16ELi128ELNS_18Fp8KVCacheDataTypeE1ELb0EEEvPT_PKS2_PKT0_S8_ifPKiSA_iPKfiiiSC_SC_iiiii,"ax",@progbits
	.sectioninfo	@"SHI_REGISTERS=32"
	.align	128
        .global         _ZN4vllm25paged_attention_v1_kernelIthLi32ELi16ELi128ELNS_18Fp8KVCacheDataTypeE1ELb0EEEvPT_PKS2_PKT0_S8_ifPKiSA_iPKfiiiSC_SC_iiiii
        .type           _ZN4vllm25paged_attention_v1_kernelIthLi32ELi16ELi128ELNS_18Fp8KVCacheDataTypeE1ELb0EEEvPT_PKS2_PKT0_S8_ifPKiSA_iPKfiiiSC_SC_iiiii,@function
        .size           _ZN4vllm25paged_attention_v1_kernelIthLi32ELi16ELi128ELNS_18Fp8KVCacheDataTypeE1ELb0EEEvPT_PKS2_PKT0_S8_ifPKiSA_iPKfiiiSC_SC_iiiii,(.L_x_23409 - _ZN4vllm25paged_attention_v1_kernelIthLi32ELi16ELi128ELNS_18Fp8KVCacheDataTypeE1ELb0EEEvPT_PKS2_PKT0_S8_ifPKiSA_iPKfiiiSC_SC_iiiii)
        .other          _ZN4vllm25paged_attention_v1_kernelIthLi32ELi16ELi128ELNS_18Fp8KVCacheDataTypeE1ELb0EEEvPT_PKS2_PKT0_S8_ifPKiSA_iPKfiiiSC_SC_iiiii,@"STO_CUDA_ENTRY STV_DEFAULT"
_ZN4vllm25paged_attention_v1_kernelIthLi32ELi16ELi128ELNS_18Fp8KVCacheDataTypeE1ELb0EEEvPT_PKS2_PKT0_S8_ifPKiSA_iPKfiiiSC_SC_iiiii:
.text._ZN4vllm25paged_attention_v1_kernelIthLi32ELi16ELi128ELNS_18Fp8KVCacheDataTypeE1ELb0EEEvPT_PKS2_PKT0_S8_ifPKiSA_iPKfiiiSC_SC_iiiii:
        /* <DEDUP_REMOVED lines=23> */
.L_x_9783:
        /* <DEDUP_REMOVED lines=8> */
.L_x_9784:
        /* <DEDUP_REMOVED lines=28> */
.L_x_9763:
        /* <DEDUP_REMOVED lines=11> */
.L_x_9762:
[----:B------:R-:W-:Y:S05]  /*0460*/  BSYNC B1 ;  /* 0x0000000000017941 */ /* 0x000fea0003800000 */
.L_x_9761:
        /* <DEDUP_REMOVED lines=10> */
.L_x_9766:
        /* <DEDUP_REMOVED lines=100> */
.L_x_9765:
[----:B------:R-:W-:Y:S05]  /*0b50*/  BSYNC B1 ;  /* 0x0000000000017941 */ /* 0x000fea0003800000 */
.L_x_9764:
        /* <DEDUP_REMOVED lines=55> */
.L_x_9768:
[----:B------:R-:W-:Y:S05]  /*0ed0*/  BSYNC B1 ;  /* 0x0000000000017941 */ /* 0x000fea0003800000 */
.L_x_9767:
        /* <DEDUP_REMOVED lines=26> */
.L_x_9760:
[----:B------:R-:W-:Y:S05]  /*1080*/  BSYNC B0 ;  /* 0x0000000000007941 */ /* 0x000fea0003800000 */
.L_x_9759:
        /* <DEDUP_REMOVED lines=37> */
.L_x_9773:
        /* <DEDUP_REMOVED lines=8> */
.L_x_9772:
[----:B0-----:R-:W-:Y:S05]  /*1360*/  BSYNC B1 ;  /* 0x0000000000017941 */ /* 0x001fea0003800000 */
.L_x_9771:
        /* <DEDUP_REMOVED lines=10> */
.L_x_9776:
        /* <DEDUP_REMOVED lines=52> */
.L_x_9775:
[----:B------:R-:W-:Y:S05]  /*1750*/  BSYNC B1 ;  /* 0x0000000000017941 */ /* 0x000fea0003800000 */
.L_x_9774:
        /* <DEDUP_REMOVED lines=31> */
.L_x_9778:
[----:B------:R-:W-:Y:S05]  /*1950*/  BSYNC B1 ;  /* 0x0000000000017941 */ /* 0x000fea0003800000 */
.L_x_9777:
        /* <DEDUP_REMOVED lines=14> */
.L_x_9770:
[----:B------:R-:W-:Y:S05]  /*1a40*/  BSYNC B0 ;  /* 0x0000000000007941 */ /* 0x000fea0003800000 */
.L_x_9769:
        /* <DEDUP_REMOVED lines=26> */
.L_x_9780:
[----:B0-----:R-:W-:Y:S05]  /*1bf0*/  BSYNC B0 ;  /* 0x0000000000007941 */ /* 0x001fea0003800000 */
.L_x_9779:
        /* <DEDUP_REMOVED lines=10> */
.L_x_9782:
[----:B0-----:R-:W-:Y:S05]  /*1ca0*/  BSYNC B0 ;  /* 0x0000000000007941 */ /* 0x001fea0003800000 */
.L_x_9781:
        /* <DEDUP_REMOVED lines=30> */
.L_x_9756:
        /* <DEDUP_REMOVED lines=20> */
.L_x_9757:
[----:B------:R-:W-:Y:S01]  /*1fd0*/  HFMA2.MMA R10, -RZ, RZ, 0, 9.5367431640625e-07 ;  /* 0x00000010ff0a7435 */ /* 0x000fe200000001ff */
[----:B------:R-:W-:Y:S01]  /*1fe0*/  MOV R9, 0xff7fffff ;  /* 0xff7fffff00097802 */ /* 0x000fe20000000f00 */
[----:B------:R-:W-:Y:S01]  /*1ff0*/  IMAD.MOV.U32 R12, RZ, RZ, -0x1 ;  /* 0xffffffffff0c7424 */ /* 0x000fe200078e00ff */
[----:B------:R-:W-:Y:S02]  /*2000*/  MOV R11, 0x1f ;  /* 0x0000001f000b7802 */ /* 0x000fe40000000f00 */
[----:B------:R-:W-:Y:S02]  /*2010*/  MOV R6, 0x2030 ;  /* 0x0000203000067802 */ /* 0x000fe40000000f00 */
[----:B------:R-:W-:Y:S05]  /*2020*/  CALL.REL.NOINC `($__internal_242_$__cuda_sm70_shflsync_bfly_p) ;  /* 0x0000014000007944 */ /* 0x000fea0003c00000 */
[----:B-1----:R-:W-:Y:S01]  /*2030*/  MOV R6, R10 ;  /* 0x0000000a00067202 */ /* 0x002fe20000000f00 */
[----:B0-----:R-:W-:Y:S05]  /*2040*/  BRA `(.L_x_9783) ;  /* 0xffffe12000007947 */ /* 0x001fea000383ffff */
.L_x_9758:
[----:B------:R-:W-:Y:S01]  /*2050*/  HFMA2.MMA R10, -RZ, RZ, 0, 4.76837158203125e-07 ;  /* 0x00000008ff0a7435 */ /* 0x000fe200000001ff */
[----:B------:R-:W-:Y:S01]  /*2060*/  MOV R11, 0x1f ;  /* 0x0000001f000b7802 */ /* 0x000fe20000000f00 */
[----:B------:R-:W-:Y:S01]  /*2070*/  IMAD.MOV.U32 R12, RZ, RZ, -0x1 ;  /* 0xffffffffff0c7424 */ /* 0x000fe200078e00ff */
[----:B------:R-:W-:-:S03]  /*2080*/  MOV R6, 0x20a0 ;  /* 0x000020a000067802 */ /* 0x000fc60000000f00 */
[----:B------:R-:W-:Y:S05]  /*2090*/  CALL.REL.NOINC `($__internal_242_$__cuda_sm70_shflsync_bfly_p) ;  /* 0x000000d000007944 */ /* 0x000fea0003c00000 */
[----:B01----:R-:W-:Y:S01]  /*20a0*/  FMNMX.FTZ R9, R9, R10, !PT ;  /* 0x0000000a09097209 */ /* 0x003fe20007810000 */
[----:B------:R-:W-:Y:S01]  /*20b0*/  HFMA2.MMA R10, -RZ, RZ, 0, 2.384185791015625e-07 ;  /* 0x00000004ff0a7435 */ /* 0x000fe200000001ff */
[----:B------:R-:W-:-:S02]  /*20c0*/  MOV R11, 0x1f ;  /* 0x0000001f000b7802 */ /* 0x000fc40000000f00 */
[----:B------:R-:W-:Y:S02]  /*20d0*/  MOV R12, 0xffffffff ;  /* 0xffffffff000c7802 */ /* 0x000fe40000000f00 */
[----:B------:R-:W-:Y:S02]  /*20e0*/  MOV R6, 0x2100 ;  /* 0x0000210000067802 */ /* 0x000fe40000000f00 */
[----:B------:R-:W-:Y:S05]  /*20f0*/  CALL.REL.NOINC `($__internal_242_$__cuda_sm70_shflsync_bfly_p) ;  /* 0x0000007000007944 */ /* 0x000fea0003c00000 */
[----:B0-----:R-:W-:Y:S01]  /*2100*/  HFMA2.MMA R11, -RZ, RZ, 0, 1.847743988037109375e-06 ;  /* 0x0000001fff0b7435 */ /* 0x001fe200000001ff */
[----:B-1----:R-:W-:Y:S01]  /*2110*/  FMNMX.FTZ R9, R9, R10, !PT ;  /* 0x0000000a09097209 */ /* 0x002fe20007810000 */
[----:B------:R-:W-:Y:S01]  /*2120*/  IMAD.MOV.U32 R10, RZ, RZ, 0x2 ;  /* 0x00000002ff0a7424 */ /* 0x000fe200078e00ff */
[----:B------:R-:W-:Y:S02]  /*2130*/  MOV R12, 0xffffffff ;  /* 0xffffffff000c7802 */ /* 0x000fe40000000f00 */
[----:B------:R-:W-:Y:S02]  /*2140*/  MOV R6, 0x2160 ;  /* 0x0000216000067802 */ /* 0x000fe40000000f00 */
[----:B------:R-:W-:Y:S05]  /*2150*/  CALL.REL.NOINC `($__internal_242_$__cuda_sm70_shflsync_bfly_p) ;  /* 0x0000001000007944 */ /* 0x000fea0003c00000 */
[----:B01----:R-:W-:Y:S05]  /*2160*/  BRA `(.L_x_9784) ;  /* 0xffffe08000007947 */ /* 0x003fea000383ffff */
        .weak           $__internal_242_$__cuda_sm70_shflsync_bfly_p
        .type           $__internal_242_$__cuda_sm70_shflsync_bfly_p,@function
        .size           $__internal_242_$__cuda_sm70_shflsync_bfly_p,(.L_x_23409 - $__internal_242_$__cuda_sm70_shflsync_bfly_p)
$__internal_242_$__cuda_sm70_shflsync_bfly_p:
[----:B------:R-:W-:Y:S01]  /*2170*/  HFMA2.MMA R7, -RZ, RZ, 0, 0 ;  /* 0x00000000ff077435 */ /* 0x000fe200000001ff */
[----:B------:R-:W-:Y:S04]  /*2180*/  WARPSYNC R12 ;  /* 0x0000000c00007348 */ /* 0x000fe80003800000 */
[----:B------:R0:W1:Y:S01]  /*2190*/  SHFL.BFLY PT, R10, R9, R10, R11 ;  /* 0x0c00000a090a7389 */ /* 0x00006200000e000b */
[----:B------:R-:W-:Y:S05]  /*21a0*/  RET.REL.NODEC R6 `(_ZN4vllm25paged_attention_v1_kernelIthLi32ELi16ELi128ELNS_18Fp8KVCacheDataTypeE1ELb0EEEvPT_PKS2_PKT0_S8_ifPKiSA_iPKfiiiSC_SC_iiiii) ;  /* 0xffffde5006007950 */ /* 0x000fea0003c3ffff */
.L_x_9785:
        /* <DEDUP_REMOVED lines=13> */
.L_x_23409:


//--------------------- .text._ZN4vllm25paged_attention_v1_kernelIthLi256ELi16ELi128ELNS_18Fp8KVCacheDataTypeE1ELb1EEEvPT_PKS2_PKT0_S8_ifPKiSA_iPKfiiiSC_SC_iiiii --------------------------
	.section	.text._ZN4vllm25paged_attention_v1_kernelIthLi256ELi16ELi128ELNS_18Fp8KVCacheDataTypeE1ELb1EEEvPT_PKS2_PKT0_S8_ifPKiSA_iPKfiiiSC_SC_iiiii,"ax",@progbits
	.sectioninfo	@"SHI_REGISTERS=40"
	.align	128
        .global         _ZN4vllm25paged_attention_v1_kernelIthLi256ELi16ELi128ELNS_18Fp8KVCacheDataTypeE1ELb1EEEvPT_PKS2_PKT0_S8_ifPKiSA_iPKfiiiSC_SC_iiiii
        .type           _ZN4vllm25paged_attention_v1_kernelIthLi256ELi16ELi128ELNS_18Fp8KVCacheDataTypeE1ELb1EEEvPT_PKS2_PKT0_S8_ifPKiSA_iPKfiiiSC_SC_iiiii,@function
        .size           _ZN4vllm25paged_attention_v1_kernelIthLi256ELi16ELi128ELNS_18Fp8KVCacheDataTypeE1ELb1EEEvPT_PKS2_PKT0_S8_ifPKiSA_iPKfiiiSC_SC_iiiii,(.L_x_23410 - _ZN4vllm25paged_attention_v1_kernelIthLi256ELi16ELi128ELNS_18Fp8KVCacheDataTypeE1ELb1EEEvPT_PKS2_PKT0_S8_ifPKiSA_iPKfiiiSC_SC_iiiii)
        .other          _ZN4vllm25paged_attention_v1_kernelIthLi256ELi16ELi128ELNS_18Fp8KVCacheDataTypeE1ELb1EEEvPT_PKS2_PKT0_S8_ifPKiSA_iPKfiiiSC_SC_iiiii,@"STO_CUDA_ENTRY STV_DEFAULT"
_ZN4vllm25paged_attention_v1_kernelIthLi256ELi16ELi128ELNS_18Fp8KVCacheDataTypeE1ELb1EEEvPT_PKS2_PKT0_S8_ifPKiSA_iPKfiiiSC_SC_iiiii:
.text._ZN4vllm25paged_attention_v1_kernelIthLi256ELi16ELi128ELNS_18Fp8KVCacheDataTypeE1ELb1EEEvPT_PKS2_PKT0_S8_ifPKiSA_iPKfiiiSC_SC_iiiii:
        /* <DEDUP_REMOVED lines=106> */
.L_x_9786:
[----:B---3--:R-:W-:-:S05]  /*06a0*/  MOV R7, c[0x0][0xc] ;  /* 0x0000030000077a02 */ /* 0x008fca0000000f00 */
[----:B------:R-:W-:-:S04]  /*06b0*/  IMAD R2, R7, c[0x0][0x1c8], R10 ;  /* 0x0000720007027a24 */ /* 0x000fc800078e020a */
[----:B------:R-:W-:-:S03]  /*06c0*/  IMAD R2, R2, c[0x0][0x1d8], RZ ;  /* 0x0000760002027a24 */ /* 0x000fc600078e02ff */
.L_x_9787:
        /* <DEDUP_REMOVED lines=24> */
.L_x_9791:
        /* <DEDUP_REMOVED lines=37> */
.L_x_9789:
[----:B------:R-:W-:Y:S05]  /*0aa0*/  BSYNC B7 ;  /* 0x0000000000077941 */ /* 0x000fea0003800000 */
.L_x_9788:
[----:B------:R-:W-:Y:S05]  /*0ab0*/  BRA.DIV ~URZ, `(.L_x_9792) ;  /* 0x000030027f007947 */ /* 0x000fea000b800000 */
[----:B------:R-:W-:-:S05]  /*0ac0*/  IMAD.MOV.U32 R4, RZ, RZ, -0x800001 ;  /* 0xff7fffffff047424 */ /* 0x000fca00078e00ff */
.L_x_9828:
        /* <DEDUP_REMOVED lines=8> */
.L_x_9829:
        /* <DEDUP_REMOVED lines=28> */
.L_x_9798:
        /* <DEDUP_REMOVED lines=11> */
.L_x_9797:
[----:B------:R-:W-:Y:S05]  /*0dc0*/  BSYNC B1 ;  /* 0x0000000000017941 */ /* 0x000fea0003800000 */
.L_x_9796:
        /* <DEDUP_REMOVED lines=10> */
.L_x_9801:
        /* <DEDUP_REMOVED lines=100> */
.L_x_9800:
[----:B------:R-:W-:Y:S05]  /*14b0*/  BSYNC B1 ;  /* 0x0000000000017941 */ /* 0x000fea0003800000 */
.L_x_9799:
        /* <DEDUP_REMOVED lines=55> */
.L_x_9803:
[----:B------:R-:W-:Y:S05]  /*1830*/  BSYNC B1 ;  /* 0x0000000000017941 */ /* 0x000fea0003800000 */
.L_x_9802:
        /* <DEDUP_REMOVED lines=26> */
.L_x_9795:
[----:B------:R-:W-:Y:S05]  /*19e0*/  BSYNC B0 ;  /* 0x0000000000007941 */ /* 0x000fea0003800000 */
.L_x_9794:
        /* <DEDUP_REMOVED lines=36> */
.L_x_9808:
        /* <DEDUP_REMOVED lines=8> */
.L_x_9807:
[----:B------:R-:W-:Y:S05]  /*1cb0*/  BSYNC B1 ;  /* 0x0000000000017941 */ /* 0x000fea0003800000 */
.L_x_9806:
        /* <DEDUP_REMOVED lines=10> */
.L_x_9811:
        /* <DEDUP_REMOVED lines=52> */
.L_x_9810:
[----:B------:R-:W-:Y:S05]  /*20a0*/  BSYNC B1 ;  /* 0x0000000000017941 */ /* 0x000fea0003800000 */
.L_x_9809:
        /* <DEDUP_REMOVED lines=31> */
.L_x_9813:
[----:B------:R-:W-:Y:S05]  /*22a0*/  BSYNC B1 ;  /* 0x0000000000017941 */ /* 0x000fea0003800000 */
.L_x_9812:
        /* <DEDUP_REMOVED lines=14> */
.L_x_9805:
[----:B------:R-:W-:Y:S05]  /*2390*/  BSYNC B0 ;  /* 0x0000000000007941 */ /* 0x000fea0003800000 */
.L_x_9804:
        /* <DEDUP_REMOVED lines=27> */
.L_x_9817:
        /* <DEDUP_REMOVED lines=33> */
.L_x_9815:
[----:B------:R-:W-:Y:S05]  /*2760*/  BSYNC B6 ;  /* 0x0000000000067941 */ /* 0x000fea0003800000 */
.L_x_9814:
[----:B------:R-:W-:Y:S05]  /*2770*/  BRA.DIV ~URZ, `(.L_x_9818) ;  /* 0x000015227f007947 */ /* 0x000fea000b800000 */
[----:B------:R-:W-:-:S04]  /*2780*/  IMAD.MOV.U32 R22, RZ, RZ, RZ ;  /* 0x000000ffff167224 */ /* 0x000fc800078e00ff */
.L_x_9830:
        /* <DEDUP_REMOVED lines=11> */
.L_x_9831:
        /* <DEDUP_REMOVED lines=34> */
.L_x_9821:
[----:B------:R-:W-:Y:S05]  /*2a60*/  BSYNC B0 ;  /* 0x0000000000007941 */ /* 0x000fea0003800000 */
.L_x_9820:
        /* <DEDUP_REMOVED lines=35> */
.L_x_9823:
[----:B------:R-:W-:Y:S05]  /*2ca0*/  BSYNC B0 ;  /* 0x0000000000007941 */ /* 0x000fea0003800000 */
.L_x_9822:
        /* <DEDUP_REMOVED lines=19> */
.L_x_9825:
[----:B------:R-:W-:Y:S05]  /*2de0*/  BSYNC B0 ;  /* 0x0000000000007941 */ /* 0x000fea0003800000 */
.L_x_9824:
        /* <DEDUP_REMOVED lines=36> */
.L_x_9827:
[----:B------:R-:W-:Y:S05]  /*3030*/  BSYNC B0 ;  /* 0x0000000000007941 */ /* 0x000fea0003800000 */
.L_x_9826:
        /* <DEDUP_REMOVED lines=129> */
.L_x_9790:
        /* <DEDUP_REMOVED lines=19> */
.L_x_9816:
        /* <DEDUP_REMOVED lines=20> */
.L_x_9792:
[----:B------:R-:W-:Y:S01]  /*3ac0*/  IMAD.MOV.U32 R17, RZ, RZ, -0x800001 ;  /* 0xff7fffffff117424 */ /* 0x000fe200078e00ff */
[----:B------:R-:W-:Y:S01]  /*3ad0*/  MOV R25, 0x1f ;  /* 0x0000001f00197802 */ /* 0x000fe20000000f00 */
[----:B------:R-:W-:Y:S01]  /*3ae0*/  IMAD.MOV.U32 R24, RZ, RZ, 0x10 ;  /* 0x00000010ff187424 */ /* 0x000fe200078e00ff */
[----:B------:R-:W-:Y:S01]  /*3af0*/  MOV R6, 0x3b20 ;  /* 0x00003b2000067802 */ /* 0x000fe20000000f00 */
[----:B------:R-:W-:Y:S02]  /*3b00*/  IMAD.MOV.U32 R26, RZ, RZ, -0x1 ;  /* 0xffffffffff1a7424 */ /* 0x000fe400078e00ff */
[----:B------:R-:W-:Y:S05]  /*3b10*/  CALL.REL.NOINC `($__internal_243_$__cuda_sm70_shflsync_bfly_p) ;  /* 0x000008a000007944 */ /* 0x000fea0003c00000 */
[----:B-1----:R-:W-:Y:S01]  /*3b20*/  IMAD.MOV.U32 R4, RZ, RZ, R17 ;  /* 0x000000ffff047224 */ /* 0x002fe200078e0011 */
[----:B0-----:R-:W-:Y:S05]  /*3b30*/  BRA `(.L_x_9828) ;  /* 0xffffcf9000007947 */ /* 0x001fea000383ffff */
.L_x_9793:
[----:B------:R-:W-:Y:S01]  /*3b40*/  HFMA2.MMA R24, -RZ, RZ, 0, 4.76837158203125e-07 ;  /* 0x00000008ff187435 */ /* 0x000fe200000001ff */
[----:B------:R-:W-:Y:S01]  /*3b50*/  IMAD.MOV.U32 R17, RZ, RZ, R14 ;  /* 0x000000ffff117224 */ /* 0x000fe200078e000e */
[----:B------:R-:W-:Y:S01]  /*3b60*/  MOV R6, 0x3ba0 ;  /* 0x00003ba000067802 */ /* 0x000fe20000000f00 */
[----:B------:R-:W-:Y:S02]  /*3b70*/  IMAD.MOV.U32 R25, RZ, RZ, 0x1f ;  /* 0x0000001fff197424 */ /* 0x000fe400078e00ff */
[----:B------:R-:W-:-:S02]  /*3b80*/  IMAD.MOV.U32 R26, RZ, RZ, -0x1 ;  /* 0xffffffffff1a7424 */ /* 0x000fc400078e00ff */
[----:B------:R-:W-:Y:S05]  /*3b90*/  CALL.REL.NOINC `($__internal_243_$__cuda_sm70_shflsync_bfly_p) ;  /* 0x0000082000007944 */ /* 0x000fea0003c00000 */
[----:B-1----:R-:W-:Y:S01]  /*3ba0*/  FMNMX.FTZ R8, R14, R17, !PT ;  /* 0x000000110e087209 */ /* 0x002fe20007810000 */
[----:B0-----:R-:W-:Y:S01]  /*3bb0*/  IMAD.MOV.U32 R24, RZ, RZ, 0x4 ;  /* 0x00000004ff187424 */ /* 0x001fe200078e00ff */
[----:B------:R-:W-:Y:S01]  /*3bc0*/  MOV R25, 0x1f ;  /* 0x0000001f00197802 */ /* 0x000fe20000000f00 */
[----:B------:R-:W-:Y:S01]  /*3bd0*/  IMAD.MOV.U32 R26, RZ, RZ, -0x1 ;  /* 0xffffffffff1a7424 */ /* 0x000fe200078e00ff */
[----:B------:R-:W-:Y:S01]  /*3be0*/  MOV R6, 0x3c10 ;  /* 0x00003c1000067802 */ /* 0x000fe20000000f00 */
[----:B------:R-:W-:-:S02]  /*3bf0*/  IMAD.MOV.U32 R17, RZ, RZ, R8 ;  /* 0x000000ffff117224 */ /* 0x000fc400078e0008 */
[----:B------:R-:W-:Y:S05]  /*3c00*/  CALL.REL.NOINC `($__internal_243_$__cuda_sm70_shflsync_bfly_p) ;  /* 0x000007b000007944 */ /* 0x000fea0003c00000 */
[----:B-1----:R-:W-:Y:S01]  /*3c10*/  FMNMX.FTZ R8, R8, R17, !PT ;  /* 0x0000001108087209 */ /* 0x002fe20007810000 */
[----:B0-----:R-:W-:Y:S01]  /*3c20*/  HFMA2.MMA R25, -RZ, RZ, 0, 1.847743988037109375e-06 ;  /* 0x0000001fff197435 */ /* 0x001fe200000001ff */
[----:B------:R-:W-:Y:S01]  /*3c30*/  IMAD.MOV.U32 R24, RZ, RZ, 0x2 ;  /* 0x00000002ff187424 */ /* 0x000fe200078e00ff */
[----:B------:R-:W-:Y:S01]  /*3c40*/  MOV R6, 0x3c80 ;  /* 0x00003c8000067802 */ /* 0x000fe20000000f00 */
[----:B------:R-:W-:-:S02]  /*3c50*/  IMAD.MOV.U32 R26, RZ, RZ, -0x1 ;  /* 0xffffffffff1a7424 */ /* 0x000fc400078e00ff */
[----:B------:R-:W-:Y:S02]  /*3c60*/  IMAD.MOV.U32 R17, RZ, RZ, R8 ;  /* 0x000000ffff117224 */ /* 0x000fe400078e0008 */
[----:B------:R-:W-:Y:S05]  /*3c70*/  CALL.REL.NOINC `($__internal_243_$__cuda_sm70_shflsync_bfly_p) ;  /* 0x0000074000007944 */ /* 0x000fea0003c00000 */
[----:B-1----:R-:W-:Y:S01]  /*3c80*/  IMAD.MOV.U32 R7, RZ, RZ, R17 ;  /* 0x000000ffff077224 */ /* 0x002fe200078e0011 */
[----:B0-----:R-:W-:Y:S05]  /*3c90*/  BRA `(.L_x_9829) ;  /* 0xffffceb000007947 */ /* 0x001fea000383ffff */
.L_x_9818:
[----:B------:R-:W-:Y:S01]  /*3ca0*/  MOV R17, RZ ;  /* 0x000000ff00117202 */ /* 0x000fe20000000f00 */
[----:B------:R-:W-:Y:S01]  /*3cb0*/  IMAD.MOV.U32 R24, RZ, RZ, 0x1 ;  /* 0x00000001ff187424 */ /* 0x000fe200078e00ff */
[----:B0-----:R-:W-:Y:S01]  /*3cc0*/  MOV R6, 0x3d00 ;  /* 0x00003d0000067802 */ /* 0x001fe20000000f00 */
[----:B------:R-:W-:Y:S02]  /*3cd0*/  IMAD.MOV.U32 R25, RZ, RZ, 0x1f ;  /* 0x0000001fff197424 */ /* 0x000fe400078e00ff */
[----:B------:R-:W-:Y:S02]  /*3ce0*/  IMAD.MOV.U32 R26, RZ, RZ, -0x1 ;  /* 0xffffffffff1a7424 */ /* 0x000fe400078e00ff */
[----:B------:R-:W-:Y:S05]  /*3cf0*/  CALL.REL.NOINC `($__internal_243_$__cuda_sm70_shflsync_bfly_p) ;  /* 0x000006c000007944 */ /* 0x000fea0003c00000 */
[----:B-1----:R-:W-:Y:S01]  /*3d00*/  MOV R22, R17 ;  /* 0x0000001100167202 */ /* 0x002fe20000000f00 */
[----:B0-----:R-:W-:Y:S05]  /*3d10*/  BRA `(.L_x_9830) ;  /* 0xffffea7000007947 */ /* 0x001fea000383ffff */
.L_x_9819:
[----:B------:R-:W-:Y:S01]  /*3d20*/  IMAD.MOV.U32 R17, RZ, RZ, RZ ;  /* 0x000000ffff117224 */ /* 0x000fe200078e00ff */
[----:B------:R-:W-:Y:S01]  /*3d30*/  MOV R26, 0xffffffff ;  /* 0xffffffff001a7802 */ /* 0x000fe20000000f00 */
[----:B------:R-:W-:Y:S01]  /*3d40*/  IMAD.MOV.U32 R24, RZ, RZ, 0x1 ;  /* 0x00000001ff187424 */ /* 0x000fe200078e00ff */
[----:B0-----:R-:W-:Y:S01]  /*3d50*/  MOV R6, 0x3d80 ;  /* 0x00003d8000067802 */ /* 0x001fe20000000f00 */
[----:B------:R-:W-:-:S02]  /*3d60*/  IMAD.MOV.U32 R25, RZ, RZ, 0x1f ;  /* 0x0000001fff197424 */ /* 0x000fc400078e00ff */
[----:B------:R-:W-:Y:S05]  /*3d70*/  CALL.REL.NOINC `($__internal_243_$__cuda_sm70_shflsync_bfly_p) ;  /* 0x0000064000007944 */ /* 0x000fea0003c00000 */
[----:B-1----:R-:W-:Y:S01]  /*3d80*/  FADD.FTZ R23, RZ, R17 ;  /* 0x00000011ff177221 */ /* 0x002fe20000010000 */
[----:B0-----:R-:W-:Y:S01]  /*3d90*/  MOV R26, 0xffffffff ;  /* 0xffffffff001a7802 */ /* 0x001fe20000000f00 */
[----:B------:R-:W-:Y:S01]  /*3da0*/  IMAD.MOV.U32 R17, RZ, RZ, RZ ;  /* 0x000000ffff117224 */ /* 0x000fe200078e00ff */
[----:B------:R-:W-:Y:S01]  /*3db0*/  MOV R6, 0x3df0 ;  /* 0x00003df000067802 */ /* 0x000fe20000000f00 */
[----:B------:R-:W-:-:S02]  /*3dc0*/  IMAD.MOV.U32 R24, RZ, RZ, 0x1 ;  /* 0x00000001ff187424 */ /* 0x000fc400078e00ff */
[----:B------:R-:W-:Y:S02]  /*3dd0*/  IMAD.MOV.U32 R25, RZ, RZ, 0x1f ;  /* 0x0000001fff197424 */ /* 0x000fe400078e00ff */
[----:B------:R-:W-:Y:S05]  /*3de0*/  CALL.REL.NOINC `($__internal_243_$__cuda_sm70_shflsync_bfly_p) ;  /* 0x000005d000007944 */ /* 0x000fea0003c00000 */
[----:B-1----:R-:W-:Y:S01]  /*3df0*/  FADD.FTZ R20, RZ, R17 ;  /* 0x00000011ff147221 */ /* 0x002fe20000010000 */
[----:B0-----:R-:W-:Y:S01]  /*3e00*/  MOV R26, 0xffffffff ;  /* 0xffffffff001a7802 */ /* 0x001fe20000000f00 */
[----:B------:R-:W-:Y:S01]  /*3e10*/  IMAD.MOV.U32 R17, RZ, RZ, RZ ;  /* 0x000000ffff117224 */ /* 0x000fe200078e00ff */
[----:B------:R-:W-:Y:S01]  /*3e20*/  MOV R6, 0x3e60 ;  /* 0x00003e6000067802 */ /* 0x000fe20000000f00 */
[----:B------:R-:W-:Y:S02]  /*3e30*/  IMAD.MOV.U32 R24, RZ, RZ, 0x1 ;  /* 0x00000001ff187424 */ /* 0x000fe400078e00ff */
[----:B------:R-:W-:Y:S02]  /*3e40*/  IMAD.MOV.U32 R25, RZ, RZ, 0x1f ;  /* 0x0000001fff197424 */ /* 0x000fe400078e00ff */
        /* <DEDUP_REMOVED lines=85> */
[----:B-1----:R-:W-:Y:S01]  /*43a0*/  IMAD.MOV.U32 R7, RZ, RZ, R17 ;  /* 0x000000ffff077224 */ /* 0x002fe200078e0011 */
[----:B0-----:R-:W-:Y:S05]  /*43b0*/  BRA `(.L_x_9831) ;  /* 0xffffe48000007947 */ /* 0x001fea000383ffff */
        .weak           $__internal_243_$__cuda_sm70_shflsync_bfly_p
        .type           $__internal_243_$__cuda_sm70_shflsync_bfly_p,@function
        .size           $__internal_243_$__cuda_sm70_shflsync_bfly_p,(.L_x_23410 - $__internal_243_$__cuda_sm70_shflsync_bfly_p)
$__internal_243_$__cuda_sm70_shflsync_bfly_p:
[----:B------:R-:W-:Y:S01]  /*43c0*/  IMAD.MOV.U32 R7, RZ, RZ, 0x0 ;  /* 0x00000000ff077424 */ /* 0x000fe200078e00ff */
[----:B------:R-:W-:Y:S04]  /*43d0*/  WARPSYNC R26 ;  /* 0x0000001a00007348 */ /* 0x000fe80003800000 */
[----:B------:R0:W1:Y:S01]  /*43e0*/  SHFL.BFLY PT, R17, R17, R24, R25 ;  /* 0x0c00001811117389 */ /* 0x00006200000e0019 */
[----:B------:R-:W-:Y:S05]  /*43f0*/  RET.REL.NODEC R6 `(_ZN4vllm25paged_attention_v1_kernelIthLi256ELi16ELi128ELNS_18Fp8KVCacheDataTypeE1ELb1EEEvPT_PKS2_PKT0_S8_ifPKiSA_iPKfiiiSC_SC_iiiii) ;  /* 0xffffbc0006007950 */ /* 0x000fea0003c3ffff */
.L_x_9832:
        /* <DEDUP_REMOVED lines=16> */
.L_x_23410:


//--------------------- .text._ZN4vllm25paged_attention_v1_kernelIthLi192ELi16ELi128ELNS_18Fp8KVCacheDataTypeE1ELb1EEEvPT_PKS2_PKT0_S8_ifPKiSA_iPKfiiiSC_SC_iiiii --------------------------
	.section	.text._ZN4vllm25paged_attention_v1_kernelIthLi192ELi16ELi128ELNS_18Fp8KVCacheDataTypeE1ELb1EEEvPT_PKS2_PKT0_S8_ifPKiSA_iPKfiiiSC_SC_iiiii,"ax",@progbits
	.sectioninfo	@"SHI_REGISTERS=32"
	.align	128
        .global         _ZN4vllm25paged_attention_v1_kernelIthLi192ELi16ELi128ELNS_18Fp8KVCacheDataTypeE1ELb1EEEvPT_PKS2_PKT0_S8_ifPKiSA_iPKfiiiSC_SC_iiiii
        .type           _ZN4vllm25paged_attention_v1_kernelIthLi192ELi16ELi128ELNS_18Fp8KVCacheDataTypeE1ELb1EEEvPT_PKS2_PKT0_S8_ifPKiSA_iPKfiiiSC_SC_iiiii,@function
        .size           _ZN4vllm25paged_attention_v1_kernelIthLi192ELi16ELi128ELNS_18Fp8KVCacheDataTypeE1ELb1EEEvPT_PKS2_PKT0_S8_ifPKiSA_iPKfiiiSC_SC_iiiii,(.L_x_23411 - _ZN4vllm25paged_attention_v1_kernelIthLi192ELi16ELi128ELNS_18Fp8KVCacheDataTypeE1ELb1EEEvPT_PKS2_PKT0_S8_ifPKiSA_iPKfiiiSC_SC_iiiii)
        .other          _ZN4vllm25paged_attention_v1_kernelIthLi192ELi16ELi128ELNS_18Fp8KVCacheDataTypeE1ELb1EEEvPT_PKS2_PKT0_S8_ifPKiSA_iPKfiiiSC_SC_iiiii,@"STO_CUDA_ENTRY STV_DEFAULT"
_ZN4vllm25paged_attention_v1_kernelIthLi192ELi16ELi128ELNS_18Fp8KVCacheDataTypeE1ELb1EEEvPT_PKS2_PKT0_S8_ifPKiSA_iPKfiiiSC_SC_iiiii:
.text._ZN4vllm25paged_attention_v1_kernelIthLi192ELi16ELi128ELNS_18Fp8KVCacheDataTypeE1ELb1EEEvPT_PKS2_PKT0_S8_ifPKiSA_iPKfiiiSC_SC_iiiii:
        /* <DEDUP_REMOVED lines=104> */
.L_x_9833:
[----:B0-----:R-:W-:-:S05]  /*0680*/  MOV R13, c[0x0][0xc] ;  /* 0x00000300000d7a02 */ /* 0x001fca0000000f00 */
[----:B------:R-:W-:-:S04]  /*0690*/  IMAD R10, R13, c[0x0][0x1c8], R6 ;  /* 0x000072000d0a7a24 */ /* 0x000fc800078e0206 */
[----:B------:R-:W-:-:S03]  /*06a0*/  IMAD R10, R10, c[0x0][0x1d8], RZ ;  /* 0x000076000a0a7a24 */ /* 0x000fc600078e02ff */
.L_x_9834:
        /* <DEDUP_REMOVED lines=25> */
.L_x_9838:
        /* <DEDUP_REMOVED lines=37> */
.L_x_9836:
[----:B------:R-:W-:Y:S05]  /*0a90*/  BSYNC B7 ;  /* 0x0000000000077941 */ /* 0x000fea0003800000 */
.L_x_9835:
[----:B------:R-:W-:Y:S05]  /*0aa0*/  BRA.DIV ~URZ, `(.L_x_9839) ;  /* 0x00002ca27f007947 */ /* 0x000fea000b800000 */
[----:B------:R-:W-:-:S05]  /*0ab0*/  IMAD.MOV.U32 R4, RZ, RZ, -0x800001 ;  /* 0xff7fffffff047424 */ /* 0x000fca00078e00ff */
.L_x_9875:
        /* <DEDUP_REMOVED lines=8> */
.L_x_9876:
        /* <DEDUP_REMOVED lines=28> */
.L_x_9845:
        /* <DEDUP_REMOVED lines=11> */
.L_x_9844:
[----:B------:R-:W-:Y:S05]  /*0db0*/  BSYNC B1 ;  /* 0x0000000000017941 */ /* 0x000fea0003800000 */
.L_x_9843:
        /* <DEDUP_REMOVED lines=10> */
.L_x_9848:
        /* <DEDUP_REMOVED lines=100> */
.L_x_9847:
[----:B------:R-:W-:Y:S05]  /*14a0*/  BSYNC B1 ;  /* 0x0000000000017941 */ /* 0x000fea0003800000 */
.L_x_9846:
        /* <DEDUP_REMOVED lines=55> */
.L_x_9850:
[----:B------:R-:W-:Y:S05]  /*1820*/  BSYNC B1 ;  /* 0x0000000000017941 */ /* 0x000fea0003800000 */
.L_x_9849:
        /* <DEDUP_REMOVED lines=26> */
.L_x_9842:
[----:B------:R-:W-:Y:S05]  /*19d0*/  BSYNC B0 ;  /* 0x0000000000007941 */ /* 0x000fea0003800000 */
.L_x_9841:
        /* <DEDUP_REMOVED lines=37> */
.L_x_9855:
        /* <DEDUP_REMOVED lines=8> */
.L_x_9854:
[----:B------:R-:W-:Y:S05]  /*1cb0*/  BSYNC B1 ;  /* 0x0000000000017941 */ /* 0x000fea0003800000 */
.L_x_9853:
        /* <DEDUP_REMOVED lines=10> */
.L_x_9858:
        /* <DEDUP_REMOVED lines=52> */
.L_x_9857:
[----:B------:R-:W-:Y:S05]  /*20a0*/  BSYNC B1 ;  /* 0x0000000000017941 */ /* 0x000fea0003800000 */
.L_x_9856:
        /* <DEDUP_REMOVED lines=31> */
.L_x_9860:
[----:B------:R-:W-:Y:S05]  /*22a0*/  BSYNC B1 ;  /* 0x0000000000017941 */ /* 0x000fea0003800000 */
.L_x_9859:
        /* <DEDUP_REMOVED lines=14> */
.L_x_9852:
[----:B------:R-:W-:Y:S05]  /*2390*/  BSYNC B0 ;  /* 0x0000000000007941 */ /* 0x000fea0003800000 */
.L_x_9851:
        /* <DEDUP_REMOVED lines=26> */
.L_x_9864:
        /* <DEDUP_REMOVED lines=33> */
.L_x_9862:
[----:B------:R-:W-:Y:S05]  /*2750*/  BSYNC B6 ;  /* 0x0000000000067941 */ /* 0x000fea0003800000 */
.L_x_9861:
[----:B------:R-:W-:Y:S05]  /*2760*/  BRA.DIV ~URZ, `(.L_x_9865) ;  /* 0x000011a27f007947 */ /* 0x000fea000b800000 */
[----:B------:R-:W-:-:S04]  /*2770*/  IMAD.MOV.U32 R11, RZ, RZ, RZ ;  /* 0x000000ffff0b7224 */ /* 0x000fc800078e00ff */
.L_x_9877:
        /* <DEDUP_REMOVED lines=10> */
.L_x_9878:
        /* <DEDUP_REMOVED lines=30> */
.L_x_9868:
[----:B------:R-:W-:Y:S05]  /*2a00*/  BSYNC B0 ;  /* 0x0000000000007941 */ /* 0x000fea0003800000 */
.L_x_9867:
        /* <DEDUP_REMOVED lines=27> */
.L_x_9870:
[----:B------:R-:W-:Y:S05]  /*2bc0*/  BSYNC B0 ;  /* 0x0000000000007941 */ /* 0x000fea0003800000 */
.L_x_9869:
        /* <DEDUP_REMOVED lines=15> */
.L_x_9872:
[----:B------:R-:W-:Y:S05]  /*2cc0*/  BSYNC B0 ;  /* 0x0000000000007941 */ /* 0x000fea0003800000 */
.L_x_9871:
        /* <DEDUP_REMOVED lines=27> */
.L_x_9874:
[----:B------:R-:W-:Y:S05]  /*2e80*/  BSYNC B0 ;  /* 0x0000000000007941 */ /* 0x000fea0003800000 */
.L_x_9873:
        /* <DEDUP_REMOVED lines=101> */
.L_x_9837:
        /* <DEDUP_REMOVED lines=19> */
.L_x_9863:
        /* <DEDUP_REMOVED lines=20> */
.L_x_9839:
[----:B------:R-:W-:Y:S01]  /*3750*/  IMAD.MOV.U32 R14, RZ, RZ, -0x800001 ;  /* 0xff7fffffff0e7424 */ /* 0x000fe200078e00ff */
[----:B------:R-:W-:Y:S01]  /*3760*/  MOV R16, 0xffffffff ;  /* 0xffffffff00107802 */ /* 0x000fe20000000f00 */
[----:B------:R-:W-:Y:S01]  /*3770*/  IMAD.MOV.U32 R19, RZ, RZ, 0x10 ;  /* 0x00000010ff137424 */ /* 0x000fe200078e00ff */
[----:B------:R-:W-:Y:S01]  /*3780*/  MOV R4, 0x37b0 ;  /* 0x000037b000047802 */ /* 0x000fe20000000f00 */
[----:B------:R-:W-:Y:S02]  /*3790*/  IMAD.MOV.U32 R15, RZ, RZ, 0x1f ;  /* 0x0000001fff0f7424 */ /* 0x000fe400078e00ff */
[----:B------:R-:W-:Y:S05]  /*37a0*/  CALL.REL.NOINC `($__internal_244_$__cuda_sm70_shflsync_bfly_p) ;  /* 0x000006b000007944 */ /* 0x000fea0003c00000 */
[----:B-1----:R-:W-:Y:S01]  /*37b0*/  IMAD.MOV.U32 R4, RZ, RZ, R19 ;  /* 0x000000ffff047224 */ /* 0x002fe200078e0013 */
[----:B0-----:R-:W-:Y:S05]  /*37c0*/  BRA `(.L_x_9875) ;  /* 0xffffd2f000007947 */ /* 0x001fea000383ffff */
.L_x_9840:
[----:B------:R-:W-:Y:S01]  /*37d0*/  IMAD.MOV.U32 R19, RZ, RZ, 0x8 ;  /* 0x00000008ff137424 */ /* 0x000fe200078e00ff */
[----:B------:R-:W-:Y:S01]  /*37e0*/  MOV R16, 0xffffffff ;  /* 0xffffffff00107802 */ /* 0x000fe20000000f00 */
[----:B------:R-:W-:Y:S01]  /*37f0*/  IMAD.MOV.U32 R15, RZ, RZ, 0x1f ;  /* 0x0000001fff0f7424 */ /* 0x000fe200078e00ff */
[----:B------:R-:W-:Y:S02]  /*3800*/  MOV R4, 0x3820 ;  /* 0x0000382000047802 */ /* 0x000fe40000000f00 */
[----:B------:R-:W-:Y:S05]  /*3810*/  CALL.REL.NOINC `($__internal_244_$__cuda_sm70_shflsync_bfly_p) ;  /* 0x0000064000007944 */ /* 0x000fea0003c00000 */
[----:B01----:R-:W-:Y:S01]  /*3820*/  FMNMX.FTZ R14, R14, R19, !PT ;  /* 0x000000130e0e7209 */ /* 0x003fe20007810000 */
[----:B------:R-:W-:Y:S01]  /*3830*/  IMAD.MOV.U32 R19, RZ, RZ, 0x4 ;  /* 0x00000004ff137424 */ /* 0x000fe200078e00ff */
[----:B------:R-:W-:Y:S01]  /*3840*/  MOV R4, 0x3880 ;  /* 0x0000388000047802 */ /* 0x000fe20000000f00 */
[----:B------:R-:W-:-:S02]  /*3850*/  IMAD.MOV.U32 R15, RZ, RZ, 0x1f ;  /* 0x0000001fff0f7424 */ /* 0x000fc400078e00ff */
[----:B------:R-:W-:Y:S02]  /*3860*/  IMAD.MOV.U32 R16, RZ, RZ, -0x1 ;  /* 0xffffffffff107424 */ /* 0x000fe400078e00ff */
[----:B------:R-:W-:Y:S05]  /*3870*/  CALL.REL.NOINC `($__internal_244_$__cuda_sm70_shflsync_bfly_p) ;  /* 0x000005e000007944 */ /* 0x000fea0003c00000 */
[----:B-1----:R-:W-:Y:S01]  /*3880*/  FMNMX.FTZ R12, R14, R19, !PT ;  /* 0x000000130e0c7209 */ /* 0x002fe20007810000 */
[----:B------:R-:W-:Y:S01]  /*3890*/  HFMA2.MMA R19, -RZ, RZ, 0, 1.1920928955078125e-07 ;  /* 0x00000002ff137435 */ /* 0x000fe200000001ff */
[----:B0-----:R-:W-:Y:S01]  /*38a0*/  IMAD.MOV.U32 R15, RZ, RZ, 0x1f ;  /* 0x0000001fff0f7424 */ /* 0x001fe200078e00ff */
[----:B------:R-:W-:Y:S01]  /*38b0*/  MOV R4, 0x38f0 ;  /* 0x000038f000047802 */ /* 0x000fe20000000f00 */
[----:B------:R-:W-:Y:S02]  /*38c0*/  IMAD.MOV.U32 R16, RZ, RZ, -0x1 ;  /* 0xffffffffff107424 */ /* 0x000fe400078e00ff */
[----:B------:R-:W-:Y:S02]  /*38d0*/  IMAD.MOV.U32 R14, RZ, RZ, R12 ;  /* 0x000000ffff0e7224 */ /* 0x000fe400078e000c */
[----:B------:R-:W-:Y:S05]  /*38e0*/  CALL.REL.NOINC `($__internal_244_$__cuda_sm70_shflsync_bfly_p) ;  /* 0x0000057000007944 */ /* 0x000fea0003c00000 */
[----:B-1----:R-:W-:Y:S01]  /*38f0*/  MOV R5, R19 ;  /* 0x0000001300057202 */ /* 0x002fe20000000f00 */
[----:B0-----:R-:W-:Y:S05]  /*3900*/  BRA `(.L_x_9876) ;  /* 0xffffd23000007947 */ /* 0x001fea000383ffff */
.L_x_9865:
[----:B0-----:R-:W-:Y:S01]  /*3910*/  IMAD.MOV.U32 R14, RZ, RZ, RZ ;  /* 0x000000ffff0e7224 */ /* 0x001fe200078e00ff */
[----:B------:R-:W-:Y:S01]  /*3920*/  MOV R16, 0xffffffff ;  /* 0xffffffff00107802 */ /* 0x000fe20000000f00 */
[----:B------:R-:W-:Y:S01]  /*3930*/  IMAD.MOV.U32 R19, RZ, RZ, 0x1 ;  /* 0x00000001ff137424 */ /* 0x000fe200078e00ff */
[----:B------:R-:W-:Y:S01]  /*3940*/  MOV R4, 0x3970 ;  /* 0x0000397000047802 */ /* 0x000fe20000000f00 */
[----:B------:R-:W-:-:S02]  /*3950*/  IMAD.MOV.U32 R15, RZ, RZ, 0x1f ;  /* 0x0000001fff0f7424 */ /* 0x000fc400078e00ff */
[----:B------:R-:W-:Y:S05]  /*3960*/  CALL.REL.NOINC `($__internal_244_$__cuda_sm70_shflsync_bfly_p) ;  /* 0x000004f000007944 */ /* 0x000fea0003c00000 */
[----:B-1----:R-:W-:Y:S01]  /*3970*/  IMAD.MOV.U32 R11, RZ, RZ, R19 ;  /* 0x000000ffff0b7224 */ /* 0x002fe200078e0013 */
[----:B0-----:R-:W-:Y:S05]  /*3980*/  BRA `(.L_x_9877) ;  /* 0xffffedf000007947 */ /* 0x001fea000383ffff */
.L_x_9866:
[----:B------:R-:W-:Y:S01]  /*3990*/  HFMA2.MMA R15, -RZ, RZ, 0, 1.847743988037109375e-06 ;  /* 0x0000001fff0f7435 */ /* 0x000fe200000001ff */
[----:B0-----:R-:W-:Y:S01]  /*39a0*/  IMAD.MOV.U32 R14, RZ, RZ, RZ ;  /* 0x000000ffff0e7224 */ /* 0x001fe200078e00ff */
[----:B------:R-:W-:Y:S01]  /*39b0*/  MOV R4, 0x39f0 ;  /* 0x000039f000047802 */ /* 0x000fe20000000f00 */
[----:B------:R-:W-:-:S02]  /*39c0*/  IMAD.MOV.U32 R19, RZ, RZ, 0x1 ;  /* 0x00000001ff137424 */ /* 0x000fc400078e00ff */
[----:B------:R-:W-:Y:S02]  /*39d0*/  IMAD.MOV.U32 R16, RZ, RZ, -0x1 ;  /* 0xffffffffff107424 */ /* 0x000fe400078e00ff */
[----:B------:R-:W-:Y:S05]  /*39e0*/  CALL.REL.NOINC `($__internal_244_$__cuda_sm70_shflsync_bfly_p) ;  /* 0x0000047000007944 */ /* 0x000fea0003c00000 */
[----:B-1----:R-:W-:Y:S01]  /*39f0*/  FADD.FTZ R10, RZ, R19 ;  /* 0x00000013ff0a7221 */ /* 0x002fe20000010000 */
[----:B0-----:R-:W-:Y:S01]  /*3a00*/  MOV R15, 0x1f ;  /* 0x0000001f000f7802 */ /* 0x001fe20000000f00 */
[----:B------:R-:W-:Y:S01]  /*3a10*/  IMAD.MOV.U32 R14, RZ, RZ, RZ ;  /* 0x000000ffff0e7224 */ /* 0x000fe200078e00ff */
[----:B------:R-:W-:Y:S01]  /*3a20*/  MOV R4, 0x3a60 ;  /* 0x00003a6000047802 */ /* 0x000fe20000000f00 */
[----:B------:R-:W-:Y:S02]  /*3a30*/  IMAD.MOV.U32 R19, RZ, RZ, 0x1 ;  /* 0x00000001ff137424 */ /* 0x000fe400078e00ff */
[----:B------:R-:W-:Y:S02]  /*3a40*/  IMAD.MOV.U32 R16, RZ, RZ, -0x1 ;  /* 0xffffffffff107424 */ /* 0x000fe400078e00ff */
[----:B------:R-:W-:Y:S05]  /*3a50*/  CALL.REL.NOINC `($__internal_244_$__cuda_sm70_shflsync_bfly_p) ;  /* 0x0000040000007944 */ /* 0x000fea0003c00000 */
[----:B0-----:R-:W-:Y:S01]  /*3a60*/  HFMA2.MMA R15, -RZ, RZ, 0, 1.847743988037109375e-06 ;  /* 0x0000001fff0f7435 */ /* 0x001fe200000001ff */
[----:B-1----:R-:W-:Y:S01]  /*3a70*/  FADD.FTZ R12, RZ, R19 ;  /* 0x00000013ff0c7221 */ /* 0x002fe20000010000 */
[----:B------:R-:W-:Y:S01]  /*3a80*/  MOV R4, 0x3ad0 ;  /* 0x00003ad000047802 */ /* 0x000fe20000000f00 */
[----:B------:R-:W-:Y:S02]  /*3a90*/  IMAD.MOV.U32 R14, RZ, RZ, RZ ;  /* 0x000000ffff0e7224 */ /* 0x000fe400078e00ff */
        /* <DEDUP_REMOVED lines=59> */
[----:B01----:R-:W-:Y:S05]  /*3e50*/  BRA `(.L_x_9878) ;  /* 0xffffe9c000007947 */ /* 0x003fea000383ffff */
        .weak           $__internal_244_$__cuda_sm70_shflsync_bfly_p
        .type           $__internal_244_$__cuda_sm70_shflsync_bfly_p,@function
        .size           $__internal_244_$__cuda_sm70_shflsync_bfly_p,(.L_x_23411 - $__internal_244_$__cuda_sm70_shflsync_bfly_p)
$__internal_244_$__cuda_sm70_shflsync_bfly_p:
[----:B------:R-:W-:Y:S01]  /*3e60*/  IMAD.MOV.U32 R5, RZ, RZ, 0x0 ;  /* 0x00000000ff057424 */ /* 0x000fe200078e00ff */
[----:B------:R-:W-:Y:S04]  /*3e70*/  WARPSYNC R16 ;  /* 0x0000001000007348 */ /* 0x000fe80003800000 */
[----:B------:R0:W1:Y:S01]  /*3e80*/  SHFL.BFLY PT, R19, R14, R19, R15 ;  /* 0x0c0000130e137389 */ /* 0x00006200000e000f */
[----:B------:R-:W-:Y:S05]  /*3e90*/  RET.REL.NODEC R4 `(_ZN4vllm25paged_attention_v1_kernelIthLi192ELi16ELi128ELNS_18Fp8KVCacheDataTypeE1ELb1EEEvPT_PKS2_PKT0_S8_ifPKiSA_iPKfiiiSC_SC_iiiii) ;  /* 0xffffc16004007950 */ /* 0x000fea0003c3ffff */
.L_x_9879:
        /* <DEDUP_REMOVED lines=14> */
.L_x_23411:


//--------------------- .text._ZN4vllm25paged_attention_v1_kernelIthLi128ELi16ELi128ELNS_18Fp8KVCacheDataTypeE1ELb1EEEvPT_PKS2_PKT0_S8_ifPKiSA_iPKfiiiSC_SC_iiiii --------------------------
	.section	.text._ZN4vllm25paged_attention_v1_kernelIthLi128ELi16ELi128ELNS_18Fp8KVCacheDataTypeE1ELb1EEEvPT_PKS2_PKT0_S8_ifPKiSA_iPKfiiiSC_SC_iiiii,"ax",@progbits
	.sectioninfo	@"SHI_REGISTERS=32"
	.align	128
        .global         _ZN4vllm25paged_attention_v1_kernelIthLi128ELi16ELi128ELNS_18Fp8KVCacheDataTypeE1ELb1EEEvPT_PKS2_PKT0_S8_ifPKiSA_iPKfiiiSC_SC_iiiii
        .type           _ZN4vllm25paged_attention_v1_kernelIthLi128ELi16ELi128ELNS_18Fp8KVCacheDataTypeE1ELb1EEEvPT_PKS2_PKT0_S8_ifPKiSA_iPKfiiiSC_SC_iiiii,@function
        .size           _ZN4vllm25paged_attention_v1_kernelIthLi128ELi16ELi128ELNS_18Fp8KVCacheDataTypeE1ELb1EEEvPT_PKS2_PKT0_S8_ifPKiSA_iPKfiiiSC_SC_iiiii,(.L_x_23412 - _ZN4vllm25paged_attention_v1_kernelIthLi128ELi16ELi128ELNS_18Fp8KVCacheDataTypeE1ELb1EEEvPT_PKS2_PKT0_S8_ifPKiSA_iPKfiiiSC_SC_iiiii)
        .other          _ZN4vllm25paged_attention_v1_kernelIthLi128ELi16ELi128ELNS_18Fp8KVCacheDataTypeE1ELb1EEEvPT_PKS2_PKT0_S8_ifPKiSA_iPKfiiiSC_SC_iiiii,@"STO_CUDA_ENTRY STV_DEFAULT"
_ZN4vllm25paged_attention_v1_kernelIthLi128ELi16ELi128ELNS_18Fp8KVCacheDataTypeE1ELb1EEEvPT_PKS2_PKT0_S8_ifPKiSA_iPKfiiiSC_SC_iiiii:
.text._ZN4vllm25paged_attention_v1_kernelIthLi128ELi16ELi128ELNS_18Fp8KVCacheDataTypeE1ELb1EEEvPT_PKS2_PKT0_S8_ifPKiSA_iPKfiiiSC_SC_iiiii:
        /* <DEDUP_REMOVED lines=105> */
.L_x_9880:
[----:B-1----:R-:W-:-:S05]  /*0690*/  MOV R13, c[0x0][0xc] ;  /* 0x00000300000d7a02 */ /* 0x002fca0000000f00 */
[----:B------:R-:W-:-:S04]  /*06a0*/  IMAD R10, R13, c[0x0][0x1c8], R6 ;  /* 0x000072000d0a7a24 */ /* 0x000fc800078e0206 */
[----:B------:R-:W-:-:S03]  /*06b0*/  IMAD R10, R10, c[0x0][0x1d8], RZ ;  /* 0x000076000a0a7a24 */ /* 0x000fc600078e02ff */
.L_x_9881:
        /* <DEDUP_REMOVED lines=25> */
.L_x_9885:
        /* <DEDUP_REMOVED lines=37> */
.L_x_9883:
[----:B------:R-:W-:Y:S05]  /*0aa0*/  BSYNC B7 ;  /* 0x0000000000077941 */ /* 0x000fea0003800000 */
.L_x_9882:
[----:B------:R-:W-:Y:S05]  /*0ab0*/  BRA.DIV ~URZ, `(.L_x_9886) ;  /* 0x000028b27f007947 */ /* 0x000fea000b800000 */
[----:B------:R-:W-:-:S05]  /*0ac0*/  IMAD.MOV.U32 R2, RZ, RZ, -0x800001 ;  /* 0xff7fffffff027424 */ /* 0x000fca00078e00ff */
.L_x_9918:
        /* <DEDUP_REMOVED lines=8> */
.L_x_9919:
        /* <DEDUP_REMOVED lines=28> */
.L_x_9892:
        /* <DEDUP_REMOVED lines=11> */
.L_x_9891:
[----:B------:R-:W-:Y:S05]  /*0dc0*/  BSYNC B1 ;  /* 0x0000000000017941 */ /* 0x000fea0003800000 */
.L_x_9890:
        /* <DEDUP_REMOVED lines=10> */
.L_x_9895:
        /* <DEDUP_REMOVED lines=100> */
.L_x_9894:
[----:B------:R-:W-:Y:S05]  /*14b0*/  BSYNC B1 ;  /* 0x0000000000017941 */ /* 0x000fea0003800000 */
.L_x_9893:
        /* <DEDUP_REMOVED lines=55> */
.L_x_9897:
[----:B------:R-:W-:Y:S05]  /*1830*/  BSYNC B1 ;  /* 0x0000000000017941 */ /* 0x000fea0003800000 */
.L_x_9896:
        /* <DEDUP_REMOVED lines=26> */
.L_x_9889:
[----:B------:R-:W-:Y:S05]  /*19e0*/  BSYNC B0 ;  /* 0x0000000000007941 */ /* 0x000fea0003800000 */
.L_x_9888:
        /* <DEDUP_REMOVED lines=36> */
.L_x_9902:
        /* <DEDUP_REMOVED lines=8> */
.L_x_9901:
[----:B------:R-:W-:Y:S05]  /*1cb0*/  BSYNC B1 ;  /* 0x0000000000017941 */ /* 0x000fea0003800000 */
.L_x_9900:
        /* <DEDUP_REMOVED lines=10> */
.L_x_9905:
        /* <DEDUP_REMOVED lines=52> */
.L_x_9904:
[----:B------:R-:W-:Y:S05]  /*20a0*/  BSYNC B1 ;  /* 0x0000000000017941 */ /* 0x000fea0003800000 */
.L_x_9903:
        /* <DEDUP_REMOVED lines=31> */
.L_x_9907:
[----:B------:R-:W-:Y:S05]  /*22a0*/  BSYNC B1 ;  /* 0x0000000000017941 */ /* 0x000fea0003800000 */
.L_x_9906:
        /* <DEDUP_REMOVED lines=14> */
.L_x_9899:
[----:B------:R-:W-:Y:S05]  /*2390*/  BSYNC B0 ;  /* 0x0000000000007941 */ /* 0x000fea0003800000 */
.L_x_9898:
        /* <DEDUP_REMOVED lines=27> */
.L_x_9911:
        /* <DEDUP_REMOVED lines=33> */
.L_x_9909:
[----:B------:R-:W-:Y:S05]  /*2760*/  BSYNC B6 ;  /* 0x0000000000067941 */ /* 0x000fea0003800000 */
.L_x_9908:
[----:B------:R-:W-:Y:S05]  /*2770*/  BRA.DIV ~URZ, `(.L_x_9912) ;  /* 0x00000da27f007947 */ /* 0x000fea000b800000 */
[----:B------:R-:W-:-:S04]  /*2780*/  IMAD.MOV.U32 R25, RZ, RZ, RZ ;  /* 0x000000ffff197224 */ /* 0x000fc800078e00ff */
.L_x_9920:
[----:B------:R-:W-:Y:S01]  /*2790*/  FADD.FTZ R25, RZ, R25 ;  /* 0x00000019ff197221 */ /* 0x000fe20000010000 */
[----:B------:R-:W-:Y:S05]  /*27a0*/  BRA.DIV ~URZ, `(.L_x_9913) ;  /* 0x00000df27f007947 */ /* 0x000fea000b800000 */
[----:B------:R-:W-:Y:S01]  /*27b0*/  IMAD.MOV.U32 R4, RZ, RZ, RZ ;  /* 0x000000ffff047224 */ /* 0x000fe200078e00ff */
[----:B------:R-:W-:Y:S01]  /*27c0*/  CS2R R20, SRZ ;  /* 0x0000000000147805 */ /* 0x000fe2000001ff00 */
[----:B------:R-:W-:Y:S01]  /*27d0*/  IMAD.MOV.U32 R23, RZ, RZ, RZ ;  /* 0x000000ffff177224 */ /* 0x000fe200078e00ff */
[----:B------:R-:W-:Y:S01]  /*27e0*/  CS2R R18, SRZ ;  /* 0x0000000000127805 */ /* 0x000fe2000001ff00 */
[----:B------:R-:W-:Y:S02]  /*27f0*/  MOV R0, RZ ;  /* 0x000000ff00007202 */ /* 0x000fe40000000f00 */
.L_x_9921:
        /* <DEDUP_REMOVED lines=43> */
.L_x_9915:
[----:B0-----:R-:W-:Y:S05]  /*2ab0*/  BSYNC B0 ;  /* 0x0000000000007941 */ /* 0x001fea0003800000 */
.L_x_9914:
        /* <DEDUP_REMOVED lines=28> */
.L_x_9917:
[----:B0-----:R-:W-:Y:S05]  /*2c80*/  BSYNC B0 ;  /* 0x0000000000007941 */ /* 0x001fea0003800000 */
.L_x_9916:
        /* <DEDUP_REMOVED lines=71> */
.L_x_9884:
        /* <DEDUP_REMOVED lines=19> */
.L_x_9910:
        /* <DEDUP_REMOVED lines=20> */
.L_x_9886:
[----:B------:R-:W-:Y:S01]  /*3370*/  IMAD.MOV.U32 R12, RZ, RZ, -0x800001 ;  /* 0xff7fffffff0c7424 */ /* 0x000fe200078e00ff */
[----:B------:R-:W-:Y:S01]  /*3380*/  MOV R14, 0x1f ;  /* 0x0000001f000e7802 */ /* 0x000fe20000000f00 */
[----:B------:R-:W-:Y:S01]  /*3390*/  IMAD.MOV.U32 R19, RZ, RZ, 0x10 ;  /* 0x00000010ff137424 */ /* 0x000fe200078e00ff */
[----:B------:R-:W-:Y:S01]  /*33a0*/  MOV R2, 0x33d0 ;  /* 0x000033d000027802 */ /* 0x000fe20000000f00 */
[----:B------:R-:W-:Y:S02]  /*33b0*/  IMAD.MOV.U32 R15, RZ, RZ, -0x1 ;  /* 0xffffffffff0f7424 */ /* 0x000fe400078e00ff */
[----:B------:R-:W-:Y:S05]  /*33c0*/  CALL.REL.NOINC `($__internal_245_$__cuda_sm70_shflsync_bfly_p) ;  /* 0x000004e000007944 */ /* 0x000fea0003c00000 */
[----:B-1----:R-:W-:Y:S01]  /*33d0*/  IMAD.MOV.U32 R2, RZ, RZ, R19 ;  /* 0x000000ffff027224 */ /* 0x002fe200078e0013 */
[----:B0-----:R-:W-:Y:S05]  /*33e0*/  BRA `(.L_x_9918) ;  /* 0xffffd6e000007947 */ /* 0x001fea000383ffff */
.L_x_9887:
[----:B------:R-:W-:Y:S01]  /*33f0*/  HFMA2.MMA R19, -RZ, RZ, 0, 4.76837158203125e-07 ;  /* 0x00000008ff137435 */ /* 0x000fe200000001ff */
[----:B------:R-:W-:Y:S01]  /*3400*/  IMAD.MOV.U32 R14, RZ, RZ, 0x1f ;  /* 0x0000001fff0e7424 */ /* 0x000fe200078e00ff */
[----:B------:R-:W-:Y:S01]  /*3410*/  MOV R2, 0x3440 ;  /* 0x0000344000027802 */ /* 0x000fe20000000f00 */
[----:B------:R-:W-:-:S03]  /*3420*/  IMAD.MOV.U32 R15, RZ, RZ, -0x1 ;  /* 0xffffffffff0f7424 */ /* 0x000fc600078e00ff */
[----:B------:R-:W-:Y:S05]  /*3430*/  CALL.REL.NOINC `($__internal_245_$__cuda_sm70_shflsync_bfly_p) ;  /* 0x0000047000007944 */ /* 0x000fea0003c00000 */
[----:B01----:R-:W-:Y:S01]  /*3440*/  FMNMX.FTZ R12, R12, R19, !PT ;  /* 0x000000130c0c7209 */ /* 0x003fe20007810000 */
[----:B------:R-:W-:Y:S01]  /*3450*/  IMAD.MOV.U32 R14, RZ, RZ, 0x1f ;  /* 0x0000001fff0e7424 */ /* 0x000fe200078e00ff */
[----:B------:R-:W-:Y:S01]  /*3460*/  MOV R19, 0x4 ;  /* 0x0000000400137802 */ /* 0x000fe20000000f00 */
[----:B------:R-:W-:Y:S01]  /*3470*/  IMAD.MOV.U32 R15, RZ, RZ, -0x1 ;  /* 0xffffffffff0f7424 */ /* 0x000fe200078e00ff */
[----:B------:R-:W-:-:S02]  /*3480*/  MOV R2, 0x34a0 ;  /* 0x000034a000027802 */ /* 0x000fc40000000f00 */
[----:B------:R-:W-:Y:S05]  /*3490*/  CALL.REL.NOINC `($__internal_245_$__cuda_sm70_shflsync_bfly_p) ;  /* 0x0000041000007944 */ /* 0x000fea0003c00000 */
[----:B01----:R-:W-:Y:S01]  /*34a0*/  FMNMX.FTZ R12, R12, R19, !PT ;  /* 0x000000130c0c7209 */ /* 0x003fe20007810000 */
[----:B------:R-:W-:Y:S01]  /*34b0*/  HFMA2.MMA R19, -RZ, RZ, 0, 1.1920928955078125e-07 ;  /* 0x00000002ff137435 */ /* 0x000fe200000001ff */
[----:B------:R-:W-:Y:S01]  /*34c0*/  IMAD.MOV.U32 R14, RZ, RZ, 0x1f ;  /* 0x0000001fff0e7424 */ /* 0x000fe200078e00ff */
[----:B------:R-:W-:Y:S01]  /*34d0*/  MOV R2, 0x3500 ;  /* 0x0000350000027802 */ /* 0x000fe20000000f00 */
[----:B------:R-:W-:-:S03]  /*34e0*/  IMAD.MOV.U32 R15, RZ, RZ, -0x1 ;  /* 0xffffffffff0f7424 */ /* 0x000fc600078e00ff */
[----:B------:R-:W-:Y:S05]  /*34f0*/  CALL.REL.NOINC `($__internal_245_$__cuda_sm70_shflsync_bfly_p) ;  /* 0x000003b000007944 */ /* 0x000fea0003c00000 */
[----:B-1----:R-:W-:Y:S01]  /*3500*/  MOV R3, R19 ;  /* 0x0000001300037202 */ /* 0x002fe20000000f00 */
[----:B0-----:R-:W-:Y:S05]  /*3510*/  BRA `(.L_x_9919) ;  /* 0xffffd63000007947 */ /* 0x001fea000383ffff */
.L_x_9912:
[----:B------:R-:W-:Y:S01]  /*3520*/  HFMA2.MMA R14, -RZ, RZ, 0, 1.847743988037109375e-06 ;  /* 0x0000001fff0e7435 */ /* 0x000fe200000001ff */
[----:B0-----:R-:W-:Y:S01]  /*3530*/  IMAD.MOV.U32 R12, RZ, RZ, RZ ;  /* 0x000000ffff0c7224 */ /* 0x001fe200078e00ff */
[----:B------:R-:W-:Y:S01]  /*3540*/  MOV R2, 0x3580 ;  /* 0x0000358000027802 */ /* 0x000fe20000000f00 */
[----:B------:R-:W-:-:S02]  /*3550*/  IMAD.MOV.U32 R19, RZ, RZ, 0x1 ;  /* 0x00000001ff137424 */ /* 0x000fc400078e00ff */
[----:B------:R-:W-:Y:S02]  /*3560*/  IMAD.MOV.U32 R15, RZ, RZ, -0x1 ;  /* 0xffffffffff0f7424 */ /* 0x000fe400078e00ff */
[----:B------:R-:W-:Y:S05]  /*3570*/  CALL.REL.NOINC `($__internal_245_$__cuda_sm70_shflsync_bfly_p) ;  /* 0x0000033000007944 */ /* 0x000fea0003c00000 */
[----:B-1----:R-:W-:Y:S01]  /*3580*/  IMAD.MOV.U32 R25, RZ, RZ, R19 ;  /* 0x000000ffff197224 */ /* 0x002fe200078e0013 */
[----:B0-----:R-:W-:Y:S05]  /*3590*/  BRA `(.L_x_9920) ;  /* 0xfffff1f000007947 */ /* 0x001fea000383ffff */
.L_x_9913:
[----:B0-----:R-:W-:Y:S01]  /*35a0*/  MOV R12, RZ ;  /* 0x000000ff000c7202 */ /* 0x001fe20000000f00 */
[----:B------:R-:W-:Y:S01]  /*35b0*/  IMAD.MOV.U32 R19, RZ, RZ, 0x1 ;  /* 0x00000001ff137424 */ /* 0x000fe200078e00ff */
[----:B------:R-:W-:Y:S01]  /*35c0*/  MOV R15, 0xffffffff ;  /* 0xffffffff000f7802 */ /* 0x000fe20000000f00 */
[----:B------:R-:W-:Y:S01]  /*35d0*/  IMAD.MOV.U32 R14, RZ, RZ, 0x1f ;  /* 0x0000001fff0e7424 */ /* 0x000fe200078e00ff */
[----:B------:R-:W-:Y:S02]  /*35e0*/  MOV R2, 0x3600 ;  /* 0x0000360000027802 */ /* 0x000fe40000000f00 */
[----:B------:R-:W-:Y:S05]  /*35f0*/  CALL.REL.NOINC `($__internal_245_$__cuda_sm70_shflsync_bfly_p) ;  /* 0x000002b000007944 */ /* 0x000fea0003c00000 */
[----:B0-----:R-:W-:Y:S01]  /*3600*/  HFMA2.MMA R14, -RZ, RZ, 0, 1.847743988037109375e-06 ;  /* 0x0000001fff0e7435 */ /* 0x001fe200000001ff */
[----:B-1----:R-:W-:Y:S01]  /*3610*/  FADD.FTZ R4, RZ, R19 ;  /* 0x00000013ff047221 */ /* 0x002fe20000010000 */
[----:B------:R-:W-:Y:S01]  /*3620*/  MOV R2, 0x3670 ;  /* 0x0000367000027802 */ /* 0x000fe20000000f00 */
[----:B------:R-:W-:Y:S02]  /*3630*/  IMAD.MOV.U32 R12, RZ, RZ, RZ ;  /* 0x000000ffff0c7224 */ /* 0x000fe400078e00ff */
[----:B------:R-:W-:-:S02]  /*3640*/  IMAD.MOV.U32 R19, RZ, RZ, 0x1 ;  /* 0x00000001ff137424 */ /* 0x000fc400078e00ff */
[----:B------:R-:W-:Y:S02]  /*3650*/  IMAD.MOV.U32 R15, RZ, RZ, -0x1 ;  /* 0xffffffffff0f7424 */ /* 0x000fe400078e00ff */
[----:B------:R-:W-:Y:S05]  /*3660*/  CALL.REL.NOINC `($__internal_245_$__cuda_sm70_shflsync_bfly_p) ;  /* 0x0000024000007944 */ /* 0x000fea0003c00000 */
[----:B-1----:R-:W-:Y:S01]  /*3670*/  FADD.FTZ R20, RZ, R19 ;  /* 0x00000013ff147221 */ /* 0x002fe20000010000 */
[----:B------:R-:W-:Y:S01]  /*3680*/  MOV R19, 0x1 ;  /* 0x0000000100137802 */ /* 0x000fe20000000f00 */
[----:B0-----:R-:W-:Y:S01]  /*3690*/  IMAD.MOV.U32 R12, RZ, RZ, RZ ;  /* 0x000000ffff0c7224 */ /* 0x001fe200078e00ff */
[----:B------:R-:W-:Y:S01]  /*36a0*/  MOV R2, 0x36e0 ;  /* 0x000036e000027802 */ /* 0x000fe20000000f00 */
[----:B------:R-:W-:Y:S02]  /*36b0*/  IMAD.MOV.U32 R14, RZ, RZ, 0x1f ;  /* 0x0000001fff0e7424 */ /* 0x000fe400078e00ff */
[----:B------:R-:W-:Y:S02]  /*36c0*/  IMAD.MOV.U32 R15, RZ, RZ, -0x1 ;  /* 0xffffffffff0f7424 */ /* 0x000fe400078e00ff */
[----:B------:R-:W-:Y:S05]  /*36d0*/  CALL.REL.NOINC `($__internal_245_$__cuda_sm70_shflsync_bfly_p) ;  /* 0x000001d000007944 */ /* 0x000fea0003c00000 */
[----:B0-----:R-:W-:Y:S01]  /*36e0*/  HFMA2.MMA R12, -RZ, RZ, 0, 0 ;  /* 0x00000000ff0c7435 */ /* 0x001fe200000001ff */
[----:B-1----:R-:W-:Y:S01]  /*36f0*/  FADD.FTZ R23, RZ, R19 ;  /* 0x00000013ff177221 */ /* 0x002fe20000010000 */
[----:B------:R-:W-:Y:S01]  /*3700*/  MOV R15, 0xffffffff ;  /* 0xffffffff000f7802 */ /* 0x000fe20000000f00 */
[----:B------:R-:W-:Y:S01]  /*3710*/  IMAD.MOV.U32 R19, RZ, RZ, 0x1 ;  /* 0x00000001ff137424 */ /* 0x000fe200078e00ff */
[----:B------:R-:W-:Y:S01]  /*3720*/  MOV R2, 0x3750 ;  /* 0x0000375000027802 */ /* 0x000fe20000000f00 */
[----:B------:R-:W-:-:S02]  /*3730*/  IMAD.MOV.U32 R14, RZ, RZ, 0x1f ;  /* 0x0000001fff0e7424 */ /* 0x000fc400078e00ff */
[----:B------:R-:W-:Y:S05]  /*3740*/  CALL.REL.NOINC `($__internal_245_$__cuda_sm70_shflsync_bfly_p) ;  /* 0x0000016000007944 */ /* 0x000fea0003c00000 */
[----:B0-----:R-:W-:Y:S01]  /*3750*/  HFMA2.MMA R14, -RZ, RZ, 0, 1.847743988037109375e-06 ;  /* 0x0000001fff0e7435 */ /* 0x001fe200000001ff */
[----:B-1----:R-:W-:Y:S01]  /*3760*/  FADD.FTZ R18, RZ, R19 ;  /* 0x00000013ff127221 */ /* 0x002fe20000010000 */
[----:B------:R-:W-:Y:S01]  /*3770*/  MOV R2, 0x37c0 ;  /* 0x000037c000027802 */ /* 0x000fe20000000f00 */
[----:B------:R-:W-:-:S02]  /*3780*/  IMAD.MOV.U32 R12, RZ, RZ, RZ ;  /* 0x000000ffff0c7224 */ /* 0x000fc400078e00ff */
[----:B------:R-:W-:Y:S02]  /*3790*/  IMAD.MOV.U32 R19, RZ, RZ, 0x1 ;  /* 0x00000001ff137424 */ /* 0x000fe400078e00ff */
        /* <DEDUP_REMOVED lines=16> */
[----:B01----:R-:W-:Y:S05]  /*38a0*/  BRA `(.L_x_9921) ;  /* 0xffffef5000007947 */ /* 0x003fea000383ffff */
        .weak           $__internal_245_$__cuda_sm70_shflsync_bfly_p
        .type           $__internal_245_$__cuda_sm70_shflsync_bfly_p,@function
        .size           $__internal_245_$__cuda_sm70_shflsync_bfly_p,(.L_x_23412 - $__internal_245_$__cuda_sm70_shflsync_bfly_p)
$__internal_245_$__cuda_sm70_shflsync_bfly_p:
[----:B------:R-:W-:Y:S01]  /*38b0*/  IMAD.MOV.U32 R3, RZ, RZ, 0x0 ;  /* 0x00000000ff037424 */ /* 0x000fe200078e00ff */
[----:B------:R-:W-:Y:S04]  /*38c0*/  WARPSYNC R15 ;  /* 0x0000000f00007348 */ /* 0x000fe80003800000 */
[----:B------:R0:W1:Y:S01]  /*38d0*/  SHFL.BFLY PT, R19, R12, R19, R14 ;  /* 0x0c0000130c137389 */ /* 0x00006200000e000e */
[----:B------:R-:W-:Y:S05]  /*38e0*/  RET.REL.NODEC R2 `(_ZN4vllm25paged_attention_v1_kernelIthLi128ELi16ELi128ELNS_18Fp8KVCacheDataTypeE1ELb1EEEvPT_PKS2_PKT0_S8_ifPKiSA_iPKfiiiSC_SC_iiiii) ;  /* 0xffffc71002007950 */ /* 0x000fea0003c3ffff */
.L_x_9922:
        /* <DEDUP_REMOVED lines=9> */
.L_x_23412:


//--------------------- .text._ZN4vllm25paged_attention_v1_kernelIthLi120ELi16ELi128ELNS_18Fp8KVCacheDataTypeE1ELb1EEEvPT_PKS2_PKT0_S8_ifPKiSA_iPKfiiiSC_SC_iiiii --------------------------
	.section	.text._ZN4vllm25paged_attention_v1_kernelIthLi120ELi16ELi128ELNS_18Fp8KVCacheDataTypeE1ELb1EEEvPT_PKS2_PKT0_S8_ifPKiSA_iPKfiiiSC_SC_iiiii,"ax",@progbits
	.sectioninfo	@"SHI_REGISTERS=32"
	.align	128
        .global         _ZN4vllm25paged_attention_v1_kernelIthLi120ELi16ELi128ELNS_18Fp8KVCacheDataTypeE1ELb1EEEvPT_PKS2_PKT0_S8_ifPKiSA_iPKfiiiSC_SC_iiiii
        .type           _ZN4vllm25paged_attention_v1_kernelIthLi120ELi16ELi128ELNS_18Fp8KVCacheDataTypeE1ELb1EEEvPT_PKS2_PKT0_S8_ifPKiSA_iPKfiiiSC_SC_iiiii,@function
        .size           _ZN4vllm25paged_attention_v1_kernelIthLi120ELi16ELi128ELNS_18Fp8KVCacheDataTypeE1ELb1EEEvPT_PKS2_PKT0_S8_ifPKiSA_iPKfiiiSC_SC_iiiii,(.L_x_23413 - _ZN4vllm25paged_attention_v1_kernelIthLi120ELi16ELi128ELNS_18Fp8KVCacheDataTypeE1ELb1EEEvPT_PKS2_PKT0_S8_ifPKiSA_iPKfiiiSC_SC_iiiii)
        .other          _ZN4vllm25paged_attention_v1_kernelIthLi120ELi16ELi128ELNS_18Fp8KVCacheDataTypeE1ELb1EEEvPT_PKS2_PKT0_S8_ifPKiSA_iPKfiiiSC_SC_iiiii,@"STO_CUDA_ENTRY STV_DEFAULT"
_ZN4vllm25paged_attention_v1_kernelIthLi120ELi16ELi128ELNS_18Fp8KVCacheDataTypeE1ELb1EEEvPT_PKS2_PKT0_S8_ifPKiSA_iPKfiiiSC_SC_iiiii:
.text._ZN4vllm25paged_attention_v1_kernelIthLi120ELi16ELi128ELNS_18Fp8KVCacheDataTypeE1ELb1EEEvPT_PKS2_PKT0_S8_ifPKiSA_iPKfiiiSC_SC_iiiii:
        /* <DEDUP_REMOVED lines=105> */
.L_x_9923:
[----:B0-----:R-:W-:-:S04]  /*0690*/  IMAD.MOV.U32 R9, RZ, RZ, c[0x0][0xc] ;  /* 0x00000300ff097624 */ /* 0x001fc800078e00ff */
[----:B------:R-:W-:-:S04]  /*06a0*/  IMAD R9, R9, c[0x0][0x1c8], R6 ;  /* 0x0000720009097a24 */ /* 0x000fc800078e0206 */
[----:B------:R-:W-:-:S03]  /*06b0*/  IMAD R9, R9, c[0x0][0x1d8], RZ ;  /* 0x0000760009097a24 */ /* 0x000fc600078e02ff */
.L_x_9924:
        /* <DEDUP_REMOVED lines=25> */
.L_x_9928:
        /* <DEDUP_REMOVED lines=37> */
.L_x_9926:
[----:B------:R-:W-:Y:S05]  /*0aa0*/  BSYNC B7 ;  /* 0x0000000000077941 */ /* 0x000fea0003800000 */
.L_x_9925:
[----:B------:R-:W-:Y:S05]  /*0ab0*/  BRA.DIV ~URZ, `(.L_x_9929) ;  /* 0x00002a727f007947 */ /* 0x000fea000b800000 */
[----:B------:R-:W-:-:S05]  /*0ac0*/  IMAD.MOV.U32 R2, RZ, RZ, -0x800001 ;  /* 0xff7fffffff027424 */ /* 0x000fca00078e00ff */
.L_x_9971:
        /* <DEDUP_REMOVED lines=8> */
.L_x_9972:
        /* <DEDUP_REMOVED lines=28> */
.L_x_9935:
        /* <DEDUP_REMOVED lines=11> */
.L_x_9934:
[----:B------:R-:W-:Y:S05]  /*0dc0*/  BSYNC B1 ;  /* 0x0000000000017941 */ /* 0x000fea0003800000 */
.L_x_9933:
        /* <DEDUP_REMOVED lines=10> */
.L_x_9938:
        /* <DEDUP_REMOVED lines=100> */
.L_x_9937:
[----:B------:R-:W-:Y:S05]  /*14b0*/  BSYNC B1 ;  /* 0x0000000000017941 */ /* 0x000fea0003800000 */
.L_x_9936:
        /* <DEDUP_REMOVED lines=55> */
.L_x_9940:
[----:B------:R-:W-:Y:S05]  /*1830*/  BSYNC B1 ;  /* 0x0000000000017941 */ /* 0x000fea0003800000 */
.L_x_9939:
        /* <DEDUP_REMOVED lines=26> */
.L_x_9932:
[----:B------:R-:W-:Y:S05]  /*19e0*/  BSYNC B0 ;  /* 0x0000000000007941 */ /* 0x000fea0003800000 */
.L_x_9931:
        /* <DEDUP_REMOVED lines=36> */
.L_x_9945:
        /* <DEDUP_REMOVED lines=8> */
.L_x_9944:
[----:B0-----:R-:W-:Y:S05]  /*1cb0*/  BSYNC B1 ;  /* 0x0000000000017941 */ /* 0x001fea0003800000 */
.L_x_9943:
        /* <DEDUP_REMOVED lines=10> */
.L_x_9948:
        /* <DEDUP_REMOVED lines=52> */
.L_x_9947:
[----:B------:R-:W-:Y:S05]  /*20a0*/  BSYNC B1 ;  /* 0x0000000000017941 */ /* 0x000fea0003800000 */
.L_x_9946:
        /* <DEDUP_REMOVED lines=31> */
.L_x_9950:
[----:B------:R-:W-:Y:S05]  /*22a0*/  BSYNC B1 ;  /* 0x0000000000017941 */ /* 0x000fea0003800000 */
.L_x_9949:
        /* <DEDUP_REMOVED lines=14> */
.L_x_9942:
[----:B------:R-:W-:Y:S05]  /*2390*/  BSYNC B0 ;  /* 0x0000000000007941 */ /* 0x000fea0003800000 */
.L_x_9941:
        /* <DEDUP_REMOVED lines=26> */
.L_x_9954:
        /* <DEDUP_REMOVED lines=33> */
.L_x_9952:
[----:B------:R-:W-:Y:S05]  /*2750*/  BSYNC B6 ;  /* 0x0000000000067941 */ /* 0x000fea0003800000 */
.L_x_9951:
[----:B------:R-:W-:Y:S05]  /*2760*/  BRA.DIV ~URZ, `(.L_x_9955) ;  /* 0x00000f727f007947 */ /* 0x000fea000b800000 */
[----:B------:R-:W-:-:S04]  /*2770*/  IMAD.MOV.U32 R17, RZ, RZ, RZ ;  /* 0x000000ffff117224 */ /* 0x000fc800078e00ff */
.L_x_9973:
[----:B------:R-:W-:Y:S01]  /*2780*/  FADD.FTZ R17, RZ, R17 ;  /* 0x00000011ff117221 */ /* 0x000fe20000010000 */
[----:B------:R-:W-:Y:S05]  /*2790*/  BRA.DIV ~URZ, `(.L_x_9956) ;  /* 0x00000fc27f007947 */ /* 0x000fea000b800000 */
[----:B0-----:R-:W-:Y:S01]  /*27a0*/  IMAD.MOV.U32 R16, RZ, RZ, RZ ;  /* 0x000000ffff107224 */ /* 0x001fe200078e00ff */
[----:B------:R-:W-:Y:S01]  /*27b0*/  CS2R R12, SRZ ;  /* 0x00000000000c7805 */ /* 0x000fe2000001ff00 */
[----:B------:R-:W-:Y:S01]  /*27c0*/  IMAD.MOV.U32 R0, RZ, RZ, RZ ;  /* 0x000000ffff007224 */ /* 0x000fe200078e00ff */
[----:B------:R-:W-:Y:S01]  /*27d0*/  CS2R R14, SRZ ;  /* 0x00000000000e7805 */ /* 0x000fe2000001ff00 */
[----:B------:R-:W-:Y:S02]  /*27e0*/  MOV R20, RZ ;  /* 0x000000ff00147202 */ /* 0x000fe40000000f00 */
.L_x_9974:
        /* <DEDUP_REMOVED lines=22> */
.L_x_9958:
[----:B------:R-:W-:Y:S05]  /*2950*/  BSYNC B0 ;  /* 0x0000000000007941 */ /* 0x000fea0003800000 */
.L_x_9957:
        /* <DEDUP_REMOVED lines=24> */
.L_x_9962:
[----:B------:R-:W-:Y:S05]  /*2ae0*/  BSYNC B1 ;  /* 0x0000000000017941 */ /* 0x000fea0003800000 */
.L_x_9961:
[----:B0-2---:R-:W-:Y:S02]  /*2af0*/  @!P0 FADD.FTZ R20, R20, R21 ;  /* 0x0000001514148221 */ /* 0x005fe40000010000 */
.L_x_9960:
[----:B------:R-:W-:Y:S05]  /*2b00*/  BSYNC B0 ;  /* 0x0000000000007941 */ /* 0x000fea0003800000 */
.L_x_9959:
        /* <DEDUP_REMOVED lines=16> */
.L_x_9964:
[----:B------:R-:W-:Y:S05]  /*2c10*/  BSYNC B0 ;  /* 0x0000000000007941 */ /* 0x000fea0003800000 */
.L_x_9963:
        /* <DEDUP_REMOVED lines=24> */
.L_x_9968:
[----:B------:R-:W-:Y:S05]  /*2da0*/  BSYNC B1 ;  /* 0x0000000000017941 */ /* 0x000fea0003800000 */
.L_x_9967:
[----:B0-2-4-:R-:W-:Y:S02]  /*2db0*/  @!P0 FADD.FTZ R20, R20, R21 ;  /* 0x0000001514148221 */ /* 0x015fe40000010000 */
.L_x_9966:
[----:B------:R-:W-:Y:S05]  /*2dc0*/  BSYNC B0 ;  /* 0x0000000000007941 */ /* 0x000fea0003800000 */
.L_x_9965:
        /* <DEDUP_REMOVED lines=69> */
.L_x_9970:
[----:B------:R-:W-:Y:S05]  /*3220*/  BSYNC B0 ;  /* 0x0000000000007941 */ /* 0x000fea0003800000 */
.L_x_9969:
        /* <DEDUP_REMOVED lines=9> */
.L_x_9927:
        /* <DEDUP_REMOVED lines=19> */
.L_x_9953:
        /* <DEDUP_REMOVED lines=20> */
.L_x_9929:
[----:B------:R-:W-:Y:S01]  /*3530*/  IMAD.MOV.U32 R11, RZ, RZ, -0x800001 ;  /* 0xff7fffffff0b7424 */ /* 0x000fe200078e00ff */
[----:B------:R-:W-:Y:S01]  /*3540*/  MOV R18, 0x1f ;  /* 0x0000001f00127802 */ /* 0x000fe20000000f00 */
[----:B------:R-:W-:Y:S01]  /*3550*/  IMAD.MOV.U32 R20, RZ, RZ, 0x10 ;  /* 0x00000010ff147424 */ /* 0x000fe200078e00ff */
[----:B------:R-:W-:Y:S01]  /*3560*/  MOV R2, 0x3590 ;  /* 0x0000359000027802 */ /* 0x000fe20000000f00 */
[----:B------:R-:W-:Y:S02]  /*3570*/  IMAD.MOV.U32 R19, RZ, RZ, -0x1 ;  /* 0xffffffffff137424 */ /* 0x000fe400078e00ff */
[----:B------:R-:W-:Y:S05]  /*3580*/  CALL.REL.NOINC `($__internal_246_$__cuda_sm70_shflsync_bfly_p) ;  /* 0x000004e000007944 */ /* 0x000fea0003c00000 */
[----:B-1----:R-:W-:Y:S01]  /*3590*/  IMAD.MOV.U32 R2, RZ, RZ, R20 ;  /* 0x000000ffff027224 */ /* 0x002fe200078e0014 */
[----:B0-----:R-:W-:Y:S05]  /*35a0*/  BRA `(.L_x_9971) ;  /* 0xffffd52000007947 */ /* 0x001fea000383ffff */
.L_x_9930:
[----:B------:R-:W-:Y:S01]  /*35b0*/  HFMA2.MMA R18, -RZ, RZ, 0, 1.847743988037109375e-06 ;  /* 0x0000001fff127435 */ /* 0x000fe200000001ff */
[----:B------:R-:W-:Y:S01]  /*35c0*/  IMAD.MOV.U32 R20, RZ, RZ, 0x8 ;  /* 0x00000008ff147424 */ /* 0x000fe200078e00ff */
[----:B------:R-:W-:Y:S01]  /*35d0*/  MOV R2, 0x3600 ;  /* 0x0000360000027802 */ /* 0x000fe20000000f00 */
[----:B------:R-:W-:-:S03]  /*35e0*/  IMAD.MOV.U32 R19, RZ, RZ, -0x1 ;  /* 0xffffffffff137424 */ /* 0x000fc600078e00ff */
[----:B------:R-:W-:Y:S05]  /*35f0*/  CALL.REL.NOINC `($__internal_246_$__cuda_sm70_shflsync_bfly_p) ;  /* 0x0000047000007944 */ /* 0x000fea0003c00000 */
[----:B01----:R-:W-:Y:S01]  /*3600*/  FMNMX.FTZ R11, R11, R20, !PT ;  /* 0x000000140b0b7209 */ /* 0x003fe20007810000 */
[----:B------:R-:W-:Y:S01]  /*3610*/  IMAD.MOV.U32 R20, RZ, RZ, 0x4 ;  /* 0x00000004ff147424 */ /* 0x000fe200078e00ff */
[----:B------:R-:W-:Y:S01]  /*3620*/  MOV R19, 0xffffffff ;  /* 0xffffffff00137802 */ /* 0x000fe20000000f00 */
[----:B------:R-:W-:Y:S01]  /*3630*/  IMAD.MOV.U32 R18, RZ, RZ, 0x1f ;  /* 0x0000001fff127424 */ /* 0x000fe200078e00ff */
[----:B------:R-:W-:-:S02]  /*3640*/  MOV R2, 0x3660 ;  /* 0x0000366000027802 */ /* 0x000fc40000000f00 */
[----:B------:R-:W-:Y:S05]  /*3650*/  CALL.REL.NOINC `($__internal_246_$__cuda_sm70_shflsync_bfly_p) ;  /* 0x0000041000007944 */ /* 0x000fea0003c00000 */
[----:B01----:R-:W-:Y:S01]  /*3660*/  FMNMX.FTZ R11, R11, R20, !PT ;  /* 0x000000140b0b7209 */ /* 0x003fe20007810000 */
[----:B------:R-:W-:Y:S01]  /*3670*/  IMAD.MOV.U32 R20, RZ, RZ, 0x2 ;  /* 0x00000002ff147424 */ /* 0x000fe200078e00ff */
[----:B------:R-:W-:Y:S01]  /*3680*/  MOV R2, 0x36c0 ;  /* 0x000036c000027802 */ /* 0x000fe20000000f00 */
[----:B------:R-:W-:-:S02]  /*3690*/  IMAD.MOV.U32 R18, RZ, RZ, 0x1f ;  /* 0x0000001fff127424 */ /* 0x000fc400078e00ff */
[----:B------:R-:W-:Y:S02]  /*36a0*/  IMAD.MOV.U32 R19, RZ, RZ, -0x1 ;  /* 0xffffffffff137424 */ /* 0x000fe400078e00ff */
[----:B------:R-:W-:Y:S05]  /*36b0*/  CALL.REL.NOINC `($__internal_246_$__cuda_sm70_shflsync_bfly_p) ;  /* 0x000003b000007944 */ /* 0x000fea0003c00000 */
[----:B-1----:R-:W-:Y:S01]  /*36c0*/  MOV R14, R20 ;  /* 0x00000014000e7202 */ /* 0x002fe20000000f00 */
[----:B0-----:R-:W-:Y:S05]  /*36d0*/  BRA `(.L_x_9972) ;  /* 0xffffd47000007947 */ /* 0x001fea000383ffff */
.L_x_9955:
[----:B0-----:R-:W-:Y:S01]  /*36e0*/  IMAD.MOV.U32 R11, RZ, RZ, RZ ;  /* 0x000000ffff0b7224 */ /* 0x001fe200078e00ff */
[----:B------:R-:W-:Y:S01]  /*36f0*/  MOV R19, 0xffffffff ;  /* 0xffffffff00137802 */ /* 0x000fe20000000f00 */
[----:B------:R-:W-:Y:S01]  /*3700*/  IMAD.MOV.U32 R20, RZ, RZ, 0x1 ;  /* 0x00000001ff147424 */ /* 0x000fe200078e00ff */
[----:B------:R-:W-:Y:S01]  /*3710*/  MOV R2, 0x3740 ;  /* 0x0000374000027802 */ /* 0x000fe20000000f00 */
[----:B------:R-:W-:Y:S02]  /*3720*/  IMAD.MOV.U32 R18, RZ, RZ, 0x1f ;  /* 0x0000001fff127424 */ /* 0x000fe400078e00ff */
[----:B------:R-:W-:Y:S05]  /*3730*/  CALL.REL.NOINC `($__internal_246_$__cuda_sm70_shflsync_bfly_p) ;  /* 0x0000033000007944 */ /* 0x000fea0003c00000 */
[----:B-1----:R-:W-:Y:S01]  /*3740*/  IMAD.MOV.U32 R17, RZ, RZ, R20 ;  /* 0x000000ffff117224 */ /* 0x002fe200078e0014 */
[----:B0-----:R-:W-:Y:S05]  /*3750*/  BRA `(.L_x_9973) ;  /* 0xfffff02000007947 */ /* 0x001fea000383ffff */
.L_x_9956:
[----:B------:R-:W-:Y:S01]  /*3760*/  HFMA2.MMA R18, -RZ, RZ, 0, 1.847743988037109375e-06 ;  /* 0x0000001fff127435 */ /* 0x000fe200000001ff */
[----:B0-----:R-:W-:Y:S01]  /*3770*/  IMAD.MOV.U32 R11, RZ, RZ, RZ ;  /* 0x000000ffff0b7224 */ /* 0x001fe200078e00ff */
[----:B------:R-:W-:Y:S01]  /*3780*/  MOV R2, 0x37c0 ;  /* 0x000037c000027802 */ /* 0x000fe20000000f00 */
[----:B------:R-:W-:Y:S02]  /*3790*/  IMAD.MOV.U32 R20, RZ, RZ, 0x1 ;  /* 0x00000001ff147424 */ /* 0x000fe400078e00ff */
[----:B------:R-:W-:-:S02]  /*37a0*/  IMAD.MOV.U32 R19, RZ, RZ, -0x1 ;  /* 0xffffffffff137424 */ /* 0x000fc400078e00ff */
[----:B------:R-:W-:Y:S05]  /*37b0*/  CALL.REL.NOINC `($__internal_246_$__cuda_sm70_shflsync_bfly_p) ;  /* 0x000002b000007944 */ /* 0x000fea0003c00000 */
[----:B-1----:R-:W-:Y:S01]  /*37c0*/  FADD.FTZ R16, RZ, R20 ;  /* 0x00000014ff107221 */ /* 0x002fe20000010000 */
[----:B0-----:R-:W-:Y:S01]  /*37d0*/  MOV R18, 0x1f ;  /* 0x0000001f00127802 */ /* 0x001fe20000000f00 */
[----:B------:R-:W-:Y:S01]  /*37e0*/  IMAD.MOV.U32 R11, RZ, RZ, RZ ;  /* 0x000000ffff0b7224 */ /* 0x000fe200078e00ff */
[----:B------:R-:W-:Y:S01]  /*37f0*/  MOV R2, 0x3830 ;  /* 0x0000383000027802 */ /* 0x000fe20000000f00 */
[----:B------:R-:W-:-:S02]  /*3800*/  IMAD.MOV.U32 R20, RZ, RZ, 0x1 ;  /* 0x00000001ff147424 */ /* 0x000fc400078e00ff */
[----:B------:R-:W-:Y:S02]  /*3810*/  IMAD.MOV.U32 R19, RZ, RZ, -0x1 ;  /* 0xffffffffff137424 */ /* 0x000fe400078e00ff */
[----:B------:R-:W-:Y:S05]  /*3820*/  CALL.REL.NOINC `($__internal_246_$__cuda_sm70_shflsync_bfly_p) ;  /* 0x0000024000007944 */ /* 0x000fea0003c00000 */
[----:B0-----:R-:W-:Y:S01]  /*3830*/  HFMA2.MMA R18, -RZ, RZ, 0, 1.847743988037109375e-06 ;  /* 0x0000001fff127435 */ /* 0x001fe200000001ff */
[----:B-1----:R-:W-:Y:S01]  /*3840*/  FADD.FTZ R0, RZ, R20 ;  /* 0x00000014ff007221 */ /* 0x002fe20000010000 */
[----:B------:R-:W-:Y:S01]  /*3850*/  MOV R2, 0x38a0 ;  /* 0x000038a000027802 */ /* 0x000fe20000000f00 */
[----:B------:R-:W-:Y:S02]  /*3860*/  IMAD.MOV.U32 R11, RZ, RZ, RZ ;  /* 0x000000ffff0b7224 */ /* 0x000fe400078e00ff */
[----:B------:R-:W-:Y:S02]  /*3870*/  IMAD.MOV.U32 R20, RZ, RZ, 0x1 ;  /* 0x00000001ff147424 */ /* 0x000fe400078e00ff */
[----:B------:R-:W-:Y:S02]  /*3880*/  IMAD.MOV.U32 R19, RZ, RZ, -0x1 ;  /* 0xffffffffff137424 */ /* 0x000fe400078e00ff */
        /* <DEDUP_REMOVED lines=29> */
[----:B01----:R-:W-:Y:S05]  /*3a60*/  BRA `(.L_x_9974) ;  /* 0xffffed8000007947 */ /* 0x003fea000383ffff */
        .weak           $__internal_246_$__cuda_sm70_shflsync_bfly_p
        .type           $__internal_246_$__cuda_sm70_shflsync_bfly_p,@function
        .size           $__internal_246_$__cuda_sm70_shflsync_bfly_p,(.L_x_23413 - $__internal_246_$__cuda_sm70_shflsync_bfly_p)
$__internal_246_$__cuda_sm70_shflsync_bfly_p:
[----:B------:R-:W-:Y:S01]  /*3a70*/  IMAD.MOV.U32 R3, RZ, RZ, 0x0 ;  /* 0x00000000ff037424 */ /* 0x000fe200078e00ff */
[----:B------:R-:W-:Y:S04]  /*3a80*/  WARPSYNC R19 ;  /* 0x0000001300007348 */ /* 0x000fe80003800000 */
[----:B------:R0:W1:Y:S01]  /*3a90*/  SHFL.BFLY PT, R20, R11, R20, R18 ;  /* 0x0c0000140b147389 */ /* 0x00006200000e0012 */
[----:B------:R-:W-:Y:S05]  /*3aa0*/  RET.REL.NODEC R2 `(_ZN4vllm25paged_attention_v1_kernelIthLi120ELi16ELi128ELNS_18Fp8KVCacheDataTypeE1ELb1EEEvPT_PKS2_PKT0_S8_ifPKiSA_iPKfiiiSC_SC_iiiii) ;  /* 0xffffc55002007950 */ /* 0x000fea0003c3ffff */
.L_x_9975:
        /* <DEDUP_REMOVED lines=13> */
.L_x_23413:


//--------------------- .text._ZN4vllm25paged_attention_v1_kernelIthLi112ELi16ELi128ELNS_18Fp8KVCacheDataTypeE1ELb1EEEvPT_PKS2_PKT0_S8_ifPKiSA_iPKfiiiSC_SC_iiiii --------------------------
	.section	.text._ZN4vllm25paged_attention_v1_kernelIthLi112ELi16ELi128ELNS_18Fp8KVCacheDataTypeE1ELb1EEEvPT_PKS2_PKT0_S8_ifPKiSA_iPKfiiiSC_SC_iiiii,"ax",@progbits
	.sectioninfo	@"SHI_REGISTERS=32"
	.align	128
        .global         _ZN4vllm25paged_attention_v1_kernelIthLi112ELi16ELi128ELNS_18Fp8KVCacheDataTypeE1ELb1EEEvPT_PKS2_PKT0_S8_ifPKiSA_iPKfiiiSC_SC_iiiii
        .type           _ZN4vllm25paged_attention_v1_kernelIthLi112ELi16ELi128ELNS_18Fp8KVCacheDataTypeE1ELb1EEEvPT_PKS2_PKT0_S8_ifPKiSA_iPKfiiiSC_SC_iiiii,@function
        .size           _ZN4vllm25paged_attention_v1_kernelIthLi112ELi16ELi128ELNS_18Fp8KVCacheDataTypeE1ELb1EEEvPT_PKS2_PKT0_S8_ifPKiSA_iPKfiiiSC_SC_iiiii,(.L_x_23414 - _ZN4vllm25paged_attention_v1_kernelIthLi112ELi16ELi128ELNS_18Fp8KVCacheDataTypeE1ELb1EEEvPT_PKS2_PKT0_S8_ifPKiSA_iPKfiiiSC_SC_iiiii)
        .other          _ZN4vllm25paged_attention_v1_kernelIthLi112ELi16ELi128ELNS_18Fp8KVCacheDataTypeE1ELb1EEEvPT_PKS2_PKT0_S8_ifPKiSA_iPKfiiiSC_SC_iiiii,@"STO_CUDA_ENTRY STV_DEFAULT"
_ZN4vllm25paged_attention_v1_kernelIthLi112ELi16ELi128ELNS_18Fp8KVCacheDataTypeE1ELb1EEEvPT_PKS2_PKT0_S8_ifPKiSA_iPKfiiiSC_SC_iiiii:
.text._ZN4vllm25paged_attention_v1_kernelIthLi112ELi16ELi128ELNS_18Fp8KVCacheDataTypeE1ELb1EEEvPT_PKS2_PKT0_S8_ifPKiSA_iPKfiiiSC_SC_iiiii:
        /* <DEDUP_REMOVED lines=104> */
.L_x_9976:
[----:B-1----:R-:W-:-:S04]  /*0680*/  IMAD.MOV.U32 R12, RZ, RZ, c[0x0][0xc] ;  /* 0x00000300ff0c7624 */ /* 0x002fc800078e00ff */
[----:B------:R-:W-:-:S04]  /*0690*/  IMAD R11, R12, c[0x0][0x1c8], R5 ;  /* 0x000072000c0b7a24 */ /* 0x000fc800078e0205 */
[----:B------:R-:W-:-:S03]  /*06a0*/  IMAD R11, R11, c[0x0][0x1d8], RZ ;  /* 0x000076000b0b7a24 */ /* 0x000fc600078e02ff */
.L_x_9977:
        /* <DEDUP_REMOVED lines=25> */
.L_x_9981:
        /* <DEDUP_REMOVED lines=37> */
.L_x_9979:
[----:B------:R-:W-:Y:S05]  /*0a90*/  BSYNC B7 ;  /* 0x0000000000077941 */ /* 0x000fea0003800000 */
.L_x_9978:
[----:B------:R-:W-:Y:S05]  /*0aa0*/  BRA.DIV ~URZ, `(.L_x_9982) ;  /* 0x000027d27f007947 */ /* 0x000fea000b800000 */
[----:B------:R-:W-:-:S05]  /*0ab0*/  IMAD.MOV.U32 R2, RZ, RZ, -0x800001 ;  /* 0xff7fffffff027424 */ /* 0x000fca00078e00ff */
.L_x_10014:
        /* <DEDUP_REMOVED lines=8> */
.L_x_10015:
        /* <DEDUP_REMOVED lines=28> */
.L_x_9988:
        /* <DEDUP_REMOVED lines=11> */
.L_x_9987:
[----:B------:R-:W-:Y:S05]  /*0db0*/  BSYNC B1 ;  /* 0x0000000000017941 */ /* 0x000fea0003800000 */
.L_x_9986:
        /* <DEDUP_REMOVED lines=10> */
.L_x_9991:
        /* <DEDUP_REMOVED lines=100> */
.L_x_9990:
[----:B------:R-:W-:Y:S05]  /*14a0*/  BSYNC B1 ;  /* 0x0000000000017941 */ /* 0x000fea0003800000 */
.L_x_9989:
        /* <DEDUP_REMOVED lines=55> */
.L_x_9993:
[----:B------:R-:W-:Y:S05]  /*1820*/  BSYNC B1 ;  /* 0x0000000000017941 */ /* 0x000fea0003800000 */
.L_x_9992:
        /* <DEDUP_REMOVED lines=26> */
.L_x_9985:
[----:B------:R-:W-:Y:S05]  /*19d0*/  BSYNC B0 ;  /* 0x0000000000007941 */ /* 0x000fea0003800000 */
.L_x_9984:
        /* <DEDUP_REMOVED lines=37> */
.L_x_9998:
        /* <DEDUP_REMOVED lines=8> */
.L_x_9997:
[----:B------:R-:W-:Y:S05]  /*1cb0*/  BSYNC B1 ;  /* 0x0000000000017941 */ /* 0x000fea0003800000 */
.L_x_9996:
        /* <DEDUP_REMOVED lines=10> */
.L_x_10001:
        /* <DEDUP_REMOVED lines=52> */
.L_x_10000:
[----:B------:R-:W-:Y:S05]  /*20a0*/  BSYNC B1 ;  /* 0x0000000000017941 */ /* 0x000fea0003800000 */
.L_x_9999:
        /* <DEDUP_REMOVED lines=31> */
.L_x_10003:
[----:B------:R-:W-:Y:S05]  /*22a0*/  BSYNC B1 ;  /* 0x0000000000017941 */ /* 0x000fea0003800000 */
.L_x_10002:
        /* <DEDUP_REMOVED lines=14> */
.L_x_9995:
[----:B------:R-:W-:Y:S05]  /*2390*/  BSYNC B0 ;  /* 0x0000000000007941 */ /* 0x000fea0003800000 */
.L_x_9994:
        /* <DEDUP_REMOVED lines=26> */
.L_x_10007:
        /* <DEDUP_REMOVED lines=33> */
.L_x_10005:
[----:B------:R-:W-:Y:S05]  /*2750*/  BSYNC B6 ;  /* 0x0000000000067941 */ /* 0x000fea0003800000 */
.L_x_10004:
[----:B------:R-:W-:Y:S05]  /*2760*/  BRA.DIV ~URZ, `(.L_x_10008) ;  /* 0x00000cd27f007947 */ /* 0x000fea000b800000 */
[----:B------:R-:W-:-:S05]  /*2770*/  MOV R11, RZ ;  /* 0x000000ff000b7202 */ /* 0x000fca0000000f00 */
.L_x_10016:
[----:B------:R-:W-:Y:S01]  /*2780*/  FADD.FTZ R11, RZ, R11 ;  /* 0x0000000bff0b7221 */ /* 0x000fe20000010000 */
[----:B------:R-:W-:Y:S05]  /*2790*/  BRA.DIV ~URZ, `(.L_x_10009) ;  /* 0x00000d227f007947 */ /* 0x000fea000b800000 */
[----:B0-----:R-:W-:Y:S01]  /*27a0*/  CS2R R16, SRZ ;  /* 0x0000000000107805 */ /* 0x001fe2000001ff00 */
[----:B------:R-:W-:Y:S01]  /*27b0*/  CS2R R14, SRZ ;  /* 0x00000000000e7805 */ /* 0x000fe2000001ff00 */
[----:B------:R-:W-:Y:S02]  /*27c0*/  IMAD.MOV.U32 R0, RZ, RZ, RZ ;  /* 0x000000ffff007224 */ /* 0x000fe400078e00ff */
[----:B------:R-:W-:Y:S02]  /*27d0*/  IMAD.MOV.U32 R20, RZ, RZ, RZ ;  /* 0x000000ffff147224 */ /* 0x000fe400078e00ff */
.L_x_10017:
        /* <DEDUP_REMOVED lines=40> */
.L_x_10011:
[----:B0-----:R-:W-:Y:S05]  /*2a60*/  BSYNC B0 ;  /* 0x0000000000007941 */ /* 0x001fea0003800000 */
.L_x_10010:
        /* <DEDUP_REMOVED lines=25> */
.L_x_10013:
[----:B0-----:R-:W-:Y:S05]  /*2c00*/  BSYNC B0 ;  /* 0x0000000000007941 */ /* 0x001fea0003800000 */
.L_x_10012:
        /* <DEDUP_REMOVED lines=64> */
.L_x_9980:
        /* <DEDUP_REMOVED lines=19> */
.L_x_10006:
        /* <DEDUP_REMOVED lines=20> */
.L_x_9982:
[----:B------:R-:W-:Y:S01]  /*3280*/  HFMA2.MMA R20, -RZ, RZ, 0, 1.847743988037109375e-06 ;  /* 0x0000001fff147435 */ /* 0x000fe200000001ff */
[----:B------:R-:W-:Y:S01]  /*3290*/  IMAD.MOV.U32 R12, RZ, RZ, -0x800001 ;  /* 0xff7fffffff0c7424 */ /* 0x000fe200078e00ff */
[----:B------:R-:W-:Y:S01]  /*32a0*/  MOV R2, 0x32e0 ;  /* 0x000032e000027802 */ /* 0x000fe20000000f00 */
[----:B------:R-:W-:Y:S02]  /*32b0*/  IMAD.MOV.U32 R19, RZ, RZ, 0x10 ;  /* 0x00000010ff137424 */ /* 0x000fe400078e00ff */
[----:B------:R-:W-:Y:S02]  /*32c0*/  IMAD.MOV.U32 R21, RZ, RZ, -0x1 ;  /* 0xffffffffff157424 */ /* 0x000fe400078e00ff */
[----:B------:R-:W-:Y:S05]  /*32d0*/  CALL.REL.NOINC `($__internal_247_$__cuda_sm70_shflsync_bfly_p) ;  /* 0x0000048000007944 */ /* 0x000fea0003c00000 */
[----:B-1----:R-:W-:Y:S01]  /*32e0*/  IMAD.MOV.U32 R2, RZ, RZ, R20 ;  /* 0x000000ffff027224 */ /* 0x002fe200078e0014 */
[----:B0-----:R-:W-:Y:S05]  /*32f0*/  BRA `(.L_x_10014) ;  /* 0xffffd7c000007947 */ /* 0x001fea000383ffff */
.L_x_9983:
[----:B------:R-:W-:Y:S01]  /*3300*/  MOV R12, R15 ;  /* 0x0000000f000c7202 */ /* 0x000fe20000000f00 */
[----:B------:R-:W-:Y:S01]  /*3310*/  IMAD.MOV.U32 R19, RZ, RZ, 0x8 ;  /* 0x00000008ff137424 */ /* 0x000fe200078e00ff */
[----:B------:R-:W-:Y:S01]  /*3320*/  MOV R21, 0xffffffff ;  /* 0xffffffff00157802 */ /* 0x000fe20000000f00 */
[----:B------:R-:W-:Y:S01]  /*3330*/  IMAD.MOV.U32 R20, RZ, RZ, 0x1f ;  /* 0x0000001fff147424 */ /* 0x000fe200078e00ff */
[----:B------:R-:W-:-:S02]  /*3340*/  MOV R2, 0x3360 ;  /* 0x0000336000027802 */ /* 0x000fc40000000f00 */
[----:B------:R-:W-:Y:S05]  /*3350*/  CALL.REL.NOINC `($__internal_247_$__cuda_sm70_shflsync_bfly_p) ;  /* 0x0000040000007944 */ /* 0x000fea0003c00000 */
[----:B01----:R-:W-:Y:S01]  /*3360*/  FMNMX.FTZ R12, R15, R20, !PT ;  /* 0x000000140f0c7209 */ /* 0x003fe20007810000 */
        /* <DEDUP_REMOVED lines=11> */
[----:B-1----:R-:W-:Y:S01]  /*3420*/  IMAD.MOV.U32 R3, RZ, RZ, R20 ;  /* 0x000000ffff037224 */ /* 0x002fe200078e0014 */
[----:B0-----:R-:W-:Y:S05]  /*3430*/  BRA `(.L_x_10015) ;  /* 0xffffd70000007947 */ /* 0x001fea000383ffff */
.L_x_10008:
[----:B------:R-:W-:Y:S01]  /*3440*/  HFMA2.MMA R19, -RZ, RZ, 0, 5.9604644775390625e-08 ;  /* 0x00000001ff137435 */ /* 0x000fe200000001ff */
[----:B0-----:R-:W-:Y:S01]  /*3450*/  IMAD.MOV.U32 R12, RZ, RZ, RZ ;  /* 0x000000ffff0c7224 */ /* 0x001fe200078e00ff */
[----:B------:R-:W-:Y:S01]  /*3460*/  MOV R2, 0x34a0 ;  /* 0x000034a000027802 */ /* 0x000fe20000000f00 */
[----:B------:R-:W-:-:S02]  /*3470*/  IMAD.MOV.U32 R20, RZ, RZ, 0x1f ;  /* 0x0000001fff147424 */ /* 0x000fc400078e00ff */
[----:B------:R-:W-:Y:S02]  /*3480*/  IMAD.MOV.U32 R21, RZ, RZ, -0x1 ;  /* 0xffffffffff157424 */ /* 0x000fe400078e00ff */
[----:B------:R-:W-:Y:S05]  /*3490*/  CALL.REL.NOINC `($__internal_247_$__cuda_sm70_shflsync_bfly_p) ;  /* 0x000002c000007944 */ /* 0x000fea0003c00000 */
[----:B-1----:R-:W-:Y:S01]  /*34a0*/  MOV R11, R20 ;  /* 0x00000014000b7202 */ /* 0x002fe20000000f00 */
[----:B0-----:R-:W-:Y:S05]  /*34b0*/  BRA `(.L_x_10016) ;  /* 0xfffff2c000007947 */ /* 0x001fea000383ffff */
.L_x_10009:
[----:B------:R-:W-:Y:S01]  /*34c0*/  HFMA2.MMA R20, -RZ, RZ, 0, 1.847743988037109375e-06 ;  /* 0x0000001fff147435 */ /* 0x000fe200000001ff */
[----:B0-----:R-:W-:Y:S01]  /*34d0*/  IMAD.MOV.U32 R12, RZ, RZ, RZ ;  /* 0x000000ffff0c7224 */ /* 0x001fe200078e00ff */
[----:B------:R-:W-:Y:S01]  /*34e0*/  MOV R2, 0x3520 ;  /* 0x0000352000027802 */ /* 0x000fe20000000f00 */
[----:B------:R-:W-:Y:S02]  /*34f0*/  IMAD.MOV.U32 R19, RZ, RZ, 0x1 ;  /* 0x00000001ff137424 */ /* 0x000fe400078e00ff */
[----:B------:R-:W-:Y:S02]  /*3500*/  IMAD.MOV.U32 R21, RZ, RZ, -0x1 ;  /* 0xffffffffff157424 */ /* 0x000fe400078e00ff */
[----:B------:R-:W-:Y:S05]  /*3510*/  CALL.REL.NOINC `($__internal_247_$__cuda_sm70_shflsync_bfly_p) ;  /* 0x0000024000007944 */ /* 0x000fea0003c00000 */
[----:B-1----:R-:W-:Y:S01]  /*3520*/  FADD.FTZ R16, RZ, R20 ;  /* 0x00000014ff107221 */ /* 0x002fe20000010000 */
[----:B0-----:R-:W-:Y:S01]  /*3530*/  MOV R19, 0x1 ;  /* 0x0000000100137802 */ /* 0x001fe20000000f00 */
[----:B------:R-:W-:Y:S01]  /*3540*/  IMAD.MOV.U32 R12, RZ, RZ, RZ ;  /* 0x000000ffff0c7224 */ /* 0x000fe200078e00ff */
[----:B------:R-:W-:Y:S01]  /*3550*/  MOV R2, 0x3590 ;  /* 0x0000359000027802 */ /* 0x000fe20000000f00 */
[----:B------:R-:W-:-:S02]  /*3560*/  IMAD.MOV.U32 R20, RZ, RZ, 0x1f ;  /* 0x0000001fff147424 */ /* 0x000fc400078e00ff */
[----:B------:R-:W-:Y:S02]  /*3570*/  IMAD.MOV.U32 R21, RZ, RZ, -0x1 ;  /* 0xffffffffff157424 */ /* 0x000fe400078e00ff */
[----:B------:R-:W-:Y:S05]  /*3580*/  CALL.REL.NOINC `($__internal_247_$__cuda_sm70_shflsync_bfly_p) ;  /* 0x000001d000007944 */ /* 0x000fea0003c00000 */
[----:B0-----:R-:W-:Y:S01]  /*3590*/  HFMA2.MMA R12, -RZ, RZ, 0, 0 ;  /* 0x00000000ff0c7435 */ /* 0x001fe200000001ff */
[----:B-1----:R-:W-:Y:S01]  /*35a0*/  FADD.FTZ R14, RZ, R20 ;  /* 0x00000014ff0e7221 */ /* 0x002fe20000010000 */
[----:B------:R-:W-:Y:S01]  /*35b0*/  MOV R21, 0xffffffff ;  /* 0xffffffff00157802 */ /* 0x000fe20000000f00 */
[----:B------:R-:W-:Y:S01]  /*35c0*/  IMAD.MOV.U32 R19, RZ, RZ, 0x1 ;  /* 0x00000001ff137424 */ /* 0x000fe200078e00ff */
[----:B------:R-:W-:Y:S01]  /*35d0*/  MOV R2, 0x3600 ;  /* 0x0000360000027802 */ /* 0x000fe20000000f00 */
[----:B------:R-:W-:Y:S02]  /*35e0*/  IMAD.MOV.U32 R20, RZ, RZ, 0x1f ;  /* 0x0000001fff147424 */ /* 0x000fe400078e00ff */
[----:B------:R-:W-:Y:S05]  /*35f0*/  CALL.REL.NOINC `($__internal_247_$__cuda_sm70_shflsync_bfly_p) ;  /* 0x0000016000007944 */ /* 0x000fea0003c00000 */
[----:B-1----:R-:W-:Y:S01]  /*3600*/  FADD.FTZ R17, RZ, R20 ;  /* 0x00000014ff117221 */ /* 0x002fe20000010000 */
[----:B------:R-:W-:Y:S01]  /*3610*/  HFMA2.MMA R20, -RZ, RZ, 0, 1.847743988037109375e-06 ;  /* 0x0000001fff147435 */ /* 0x000fe200000001ff */
[----:B0-----:R-:W-:Y:S01]  /*3620*/  IMAD.MOV.U32 R12, RZ, RZ, RZ ;  /* 0x000000ffff0c7224 */ /* 0x001fe200078e00ff */
[----:B------:R-:W-:Y:S01]  /*3630*/  MOV R2, 0x3670 ;  /* 0x0000367000027802 */ /* 0x000fe20000000f00 */
[----:B------:R-:W-:Y:S02]  /*3640*/  IMAD.MOV.U32 R19, RZ, RZ, 0x1 ;  /* 0x00000001ff137424 */ /* 0x000fe400078e00ff */
[----:B------:R-:W-:-:S02]  /*3650*/  IMAD.MOV.U32 R21, RZ, RZ, -0x1 ;  /* 0xffffffffff157424 */ /* 0x000fc400078e00ff */
        /* <DEDUP_REMOVED lines=15> */
[----:B01----:R-:W-:Y:S05]  /*3750*/  BRA `(.L_x_10017) ;  /* 0xfffff08000007947 */ /* 0x003fea000383ffff */
        .weak           $__internal_247_$__cuda_sm70_shflsync_bfly_p
        .type           $__internal_247_$__cuda_sm70_shflsync_bfly_p,@function
        .size           $__internal_247_$__cuda_sm70_shflsync_bfly_p,(.L_x_23414 - $__internal_247_$__cuda_sm70_shflsync_bfly_p)
$__internal_247_$__cuda_sm70_shflsync_bfly_p:
[----:B------:R-:W-:Y:S01]  /*3760*/  IMAD.MOV.U32 R3, RZ, RZ, 0x0 ;  /* 0x00000000ff037424 */ /* 0x000fe200078e00ff */
[----:B------:R-:W-:Y:S04]  /*3770*/  WARPSYNC R21 ;  /* 0x0000001500007348 */ /* 0x000fe80003800000 */
[----:B------:R0:W1:Y:S01]  /*3780*/  SHFL.BFLY PT, R20, R12, R19, R20 ;  /* 0x0c0000130c147389 */ /* 0x00006200000e0014 */
[----:B------:R-:W-:Y:S05]  /*3790*/  RET.REL.NODEC R2 `(_ZN4vllm25paged_attention_v1_kernelIthLi112ELi16ELi128ELNS_18Fp8KVCacheDataTypeE1ELb1EEEvPT_PKS2_PKT0_S8_ifPKiSA_iPKfiiiSC_SC_iiiii) ;  /* 0xffffc86002007950 */ /* 0x000fea0003c3ffff */
.L_x_10018:
        /* <DEDUP_REMOVED lines=14> */
.L_x_23414:


//--------------------- .text._ZN4vllm25paged_attention_v1_kernelIthLi96ELi16ELi128ELNS_18Fp8KVCacheDataTypeE1ELb1EEEvPT_PKS2_PKT0_S8_ifPKiSA_iPKfiiiSC_SC_iiiii --------------------------
	.section	.text._ZN4vllm25paged_attention_v1_kernelIthLi96ELi16ELi128ELNS_18Fp8KVCacheDataTypeE1ELb1EEEvPT_PKS2_PKT0_S8_ifPKiSA_iPKfiiiSC_SC_iiiii,"ax",@progbits
	.sectioninfo	@"SHI_REGISTERS=32"
	.align	128
        .global         _ZN4vllm25paged_attention_v1_kernelIthLi96ELi16ELi128ELNS_18Fp8KVCacheDataTypeE1ELb1EEEvPT_PKS2_PKT0_S8_ifPKiSA_iPKfiiiSC_SC_iiiii
        .type           _ZN4vllm25paged_attention_v1_kernelIthLi96ELi16ELi128ELNS_18Fp8KVCacheDataTypeE1ELb1EEEvPT_PKS2_PKT0_S8_ifPKiSA_iPKfiiiSC_SC_iiiii,@function
        .size           _ZN4vllm25paged_attention_v1_kernelIthLi96ELi16ELi128ELNS_18Fp8KVCacheDataTypeE1ELb1EEEvPT_PKS2_PKT0_S8_ifPKiSA_iPKfiiiSC_SC_iiiii,(.L_x_23415 - _ZN4vllm25paged_attention_v1_kernelIthLi96ELi16ELi128ELNS_18Fp8KVCacheDataTypeE1ELb1EEEvPT_PKS2_PKT0_S8_ifPKiSA_iPKfiiiSC_SC_iiiii)
        .other          _ZN4vllm25paged_attention_v1_kernelIthLi96ELi16ELi128ELNS_18Fp8KVCacheDataTypeE1ELb1EEEvPT_PKS2_PKT0_S8_ifPKiSA_iPKfiiiSC_SC_iiiii,@"STO_CUDA_ENTRY STV_DEFAULT"
_ZN4vllm25paged_attention_v1_kernelIthLi96ELi16ELi128ELNS_18Fp8KVCacheDataTypeE1ELb1EEEvPT_PKS2_PKT0_S8_ifPKiSA_iPKfiiiSC_SC_iiiii:
.text._ZN4vllm25paged_attention_v1_kernelIthLi96ELi16ELi128ELNS_18Fp8KVCacheDataTypeE1ELb1EEEvPT_PKS2_PKT0_S8_ifPKiSA_iPKfiiiSC_SC_iiiii:
        /* <DEDUP_REMOVED lines=105> */
.L_x_10019:
[----:B-1----:R-:W-:-:S05]  /*0690*/  MOV R8, c[0x0][0xc] ;  /* 0x0000030000087a02 */ /* 0x002fca0000000f00 */
[----:B------:R-:W-:-:S04]  /*06a0*/  IMAD R8, R8, c[0x0][0x1c8], R3 ;  /* 0x0000720008087a24 */ /* 0x000fc800078e0203 */
[----:B------:R-:W-:-:S03]  /*06b0*/  IMAD R8, R8, c[0x0][0x1d8], RZ ;  /* 0x0000760008087a24 */ /* 0x000fc600078e02ff */
.L_x_10020:
        /* <DEDUP_REMOVED lines=25> */
.L_x_10024:
        /* <DEDUP_REMOVED lines=37> */
.L_x_10022:
[----:B------:R-:W-:Y:S05]  /*0aa0*/  BSYNC B7 ;  /* 0x0000000000077941 */ /* 0x000fea0003800000 */
.L_x_10021:
[----:B------:R-:W-:Y:S05]  /*0ab0*/  BRA.DIV ~URZ, `(.L_x_10025) ;  /* 0x000026e27f007947 */ /* 0x000fea000b800000 */
[----:B------:R-:W-:-:S05]  /*0ac0*/  IMAD.MOV.U32 R10, RZ, RZ, -0x800001 ;  /* 0xff7fffffff0a7424 */ /* 0x000fca00078e00ff */
.L_x_10057:
        /* <DEDUP_REMOVED lines=8> */
.L_x_10058:
        /* <DEDUP_REMOVED lines=28> */
.L_x_10031:
        /* <DEDUP_REMOVED lines=11> */
.L_x_10030:
[----:B------:R-:W-:Y:S05]  /*0dc0*/  BSYNC B1 ;  /* 0x0000000000017941 */ /* 0x000fea0003800000 */
.L_x_10029:
        /* <DEDUP_REMOVED lines=10> */
.L_x_10034:
        /* <DEDUP_REMOVED lines=100> */
.L_x_10033:
[----:B------:R-:W-:Y:S05]  /*14b0*/  BSYNC B1 ;  /* 0x0000000000017941 */ /* 0x000fea0003800000 */
.L_x_10032:
        /* <DEDUP_REMOVED lines=55> */
.L_x_10036:
[----:B------:R-:W-:Y:S05]  /*1830*/  BSYNC B1 ;  /* 0x0000000000017941 */ /* 0x000fea0003800000 */
.L_x_10035:
        /* <DEDUP_REMOVED lines=26> */
.L_x_10028:
[----:B------:R-:W-:Y:S05]  /*19e0*/  BSYNC B0 ;  /* 0x0000000000007941 */ /* 0x000fea0003800000 */
.L_x_10027:
        /* <DEDUP_REMOVED lines=37> */
.L_x_10041:
        /* <DEDUP_REMOVED lines=8> */
.L_x_10040:
[----:B------:R-:W-:Y:S05]  /*1cc0*/  BSYNC B1 ;  /* 0x0000000000017941 */ /* 0x000fea0003800000 */
.L_x_10039:
        /* <DEDUP_REMOVED lines=10> */
.L_x_10044:
        /* <DEDUP_REMOVED lines=52> */
.L_x_10043:
[----:B------:R-:W-:Y:S05]  /*20b0*/  BSYNC B1 ;  /* 0x0000000000017941 */ /* 0x000fea0003800000 */
.L_x_10042:
        /* <DEDUP_REMOVED lines=31> */
.L_x_10046:
[----:B------:R-:W-:Y:S05]  /*22b0*/  BSYNC B1 ;  /* 0x0000000000017941 */ /* 0x000fea0003800000 */
.L_x_10045:
        /* <DEDUP_REMOVED lines=14> */
.L_x_10038:
[----:B------:R-:W-:Y:S05]  /*23a0*/  BSYNC B0 ;  /* 0x0000000000007941 */ /* 0x000fea0003800000 */
.L_x_10037:
        /* <DEDUP_REMOVED lines=26> */
.L_x_10050:
        /* <DEDUP_REMOVED lines=32> */
.L_x_10048:
[----:B------:R-:W-:Y:S05]  /*2750*/  BSYNC B6 ;  /* 0x0000000000067941 */ /* 0x000fea0003800000 */
.L_x_10047:
[----:B------:R-:W-:Y:S05]  /*2760*/  BRA.DIV ~URZ, `(.L_x_10051) ;  /* 0x00000c127f007947 */ /* 0x000fea000b800000 */
[----:B0-----:R-:W-:-:S04]  /*2770*/  IMAD.MOV.U32 R16, RZ, RZ, RZ ;  /* 0x000000ffff107224 */ /* 0x001fc800078e00ff */
.L_x_10059:
[----:B------:R-:W-:Y:S01]  /*2780*/  FADD.FTZ R16, RZ, R16 ;  /* 0x00000010ff107221 */ /* 0x000fe20000010000 */
[----:B------:R-:W-:Y:S05]  /*2790*/  BRA.DIV ~URZ, `(.L_x_10052) ;  /* 0x00000c627f007947 */ /* 0x000fea000b800000 */
[----:B------:R-:W-:Y:S01]  /*27a0*/  IMAD.MOV.U32 R9, RZ, RZ, RZ ;  /* 0x000000ffff097224 */ /* 0x000fe200078e00ff */
[----:B------:R-:W-:Y:S01]  /*27b0*/  CS2R R12, SRZ ;  /* 0x00000000000c7805 */ /* 0x000fe2000001ff00 */
[----:B------:R-:W-:-:S03]  /*27c0*/  CS2R R14, SRZ ;  /* 0x00000000000e7805 */ /* 0x000fc6000001ff00 */
.L_x_10060:
        /* <DEDUP_REMOVED lines=37> */
.L_x_10054:
[----:B0-----:R-:W-:Y:S05]  /*2a20*/  BSYNC B0 ;  /* 0x0000000000007941 */ /* 0x001fea0003800000 */
.L_x_10053:
        /* <DEDUP_REMOVED lines=22> */
.L_x_10056:
[----:B0-----:R-:W-:Y:S05]  /*2b90*/  BSYNC B0 ;  /* 0x0000000000007941 */ /* 0x001fea0003800000 */
.L_x_10055:
        /* <DEDUP_REMOVED lines=57> */
.L_x_10023:
        /* <DEDUP_REMOVED lines=19> */
.L_x_10049:
        /* <DEDUP_REMOVED lines=20> */
.L_x_10025:
[----:B------:R-:W-:Y:S01]  /*31a0*/  MOV R15, 0xff7fffff ;  /* 0xff7fffff000f7802 */ /* 0x000fe20000000f00 */
[----:B------:R-:W-:Y:S01]  /*31b0*/  IMAD.MOV.U32 R18, RZ, RZ, 0x10 ;  /* 0x00000010ff127424 */ /* 0x000fe200078e00ff */
[----:B------:R-:W-:Y:S01]  /*31c0*/  MOV R20, 0xffffffff ;  /* 0xffffffff00147802 */ /* 0x000fe20000000f00 */
[----:B------:R-:W-:Y:S01]  /*31d0*/  IMAD.MOV.U32 R17, RZ, RZ, 0x1f ;  /* 0x0000001fff117424 */ /* 0x000fe200078e00ff */
[----:B------:R-:W-:Y:S02]  /*31e0*/  MOV R10, 0x3200 ;  /* 0x00003200000a7802 */ /* 0x000fe40000000f00 */
[----:B------:R-:W-:Y:S05]  /*31f0*/  CALL.REL.NOINC `($__internal_248_$__cuda_sm70_shflsync_bfly_p) ;  /* 0x0000043000007944 */ /* 0x000fea0003c00000 */
[----:B-1----:R-:W-:Y:S01]  /*3200*/  IMAD.MOV.U32 R10, RZ, RZ, R15 ;  /* 0x000000ffff0a7224 */ /* 0x002fe200078e000f */
[----:B0-----:R-:W-:Y:S05]  /*3210*/  BRA `(.L_x_10057) ;  /* 0xffffd8b000007947 */ /* 0x001fea000383ffff */
.L_x_10026:
[----:B------:R-:W-:Y:S01]  /*3220*/  HFMA2.MMA R18, -RZ, RZ, 0, 4.76837158203125e-07 ;  /* 0x00000008ff127435 */ /* 0x000fe200000001ff */
[----:B------:R-:W-:Y:S01]  /*3230*/  IMAD.MOV.U32 R15, RZ, RZ, R14 ;  /* 0x000000ffff0f7224 */ /* 0x000fe200078e000e */
[----:B------:R-:W-:Y:S01]  /*3240*/  MOV R10, 0x3280 ;  /* 0x00003280000a7802 */ /* 0x000fe20000000f00 */
[----:B------:R-:W-:Y:S02]  /*3250*/  IMAD.MOV.U32 R17, RZ, RZ, 0x1f ;  /* 0x0000001fff117424 */ /* 0x000fe400078e00ff */
[----:B------:R-:W-:-:S02]  /*3260*/  IMAD.MOV.U32 R20, RZ, RZ, -0x1 ;  /* 0xffffffffff147424 */ /* 0x000fc400078e00ff */
[----:B------:R-:W-:Y:S05]  /*3270*/  CALL.REL.NOINC `($__internal_248_$__cuda_sm70_shflsync_bfly_p) ;  /* 0x000003b000007944 */ /* 0x000fea0003c00000 */
[----:B-1----:R-:W-:Y:S01]  /*3280*/  FMNMX.FTZ R12, R14, R15, !PT ;  /* 0x0000000f0e0c7209 */ /* 0x002fe20007810000 */
[----:B0-----:R-:W-:Y:S01]  /*3290*/  IMAD.MOV.U32 R17, RZ, RZ, 0x1f ;  /* 0x0000001fff117424 */ /* 0x001fe200078e00ff */
[----:B------:R-:W-:Y:S01]  /*32a0*/  MOV R18, 0x4 ;  /* 0x0000000400127802 */ /* 0x000fe20000000f00 */
[----:B------:R-:W-:Y:S01]  /*32b0*/  IMAD.MOV.U32 R20, RZ, RZ, -0x1 ;  /* 0xffffffffff147424 */ /* 0x000fe200078e00ff */
[----:B------:R-:W-:-:S02]  /*32c0*/  MOV R15, R12 ;  /* 0x0000000c000f7202 */ /* 0x000fc40000000f00 */
[----:B------:R-:W-:Y:S02]  /*32d0*/  MOV R10, 0x32f0 ;  /* 0x000032f0000a7802 */ /* 0x000fe40000000f00 */
[----:B------:R-:W-:Y:S05]  /*32e0*/  CALL.REL.NOINC `($__internal_248_$__cuda_sm70_shflsync_bfly_p) ;  /* 0x0000034000007944 */ /* 0x000fea0003c00000 */
[----:B-1----:R-:W-:Y:S01]  /*32f0*/  FMNMX.FTZ R12, R12, R15, !PT ;  /* 0x0000000f0c0c7209 */ /* 0x002fe20007810000 */
[----:B0-----:R-:W-:Y:S01]  /*3300*/  IMAD.MOV.U32 R18, RZ, RZ, 0x2 ;  /* 0x00000002ff127424 */ /* 0x001fe200078e00ff */
[----:B------:R-:W-:Y:S01]  /*3310*/  MOV R20, 0xffffffff ;  /* 0xffffffff00147802 */ /* 0x000fe20000000f00 */
[----:B------:R-:W-:Y:S01]  /*3320*/  IMAD.MOV.U32 R17, RZ, RZ, 0x1f ;  /* 0x0000001fff117424 */ /* 0x000fe200078e00ff */
[----:B------:R-:W-:Y:S01]  /*3330*/  MOV R10, 0x3360 ;  /* 0x00003360000a7802 */ /* 0x000fe20000000f00 */
[----:B------:R-:W-:Y:S02]  /*3340*/  IMAD.MOV.U32 R15, RZ, RZ, R12 ;  /* 0x000000ffff0f7224 */ /* 0x000fe400078e000c */
[----:B------:R-:W-:Y:S05]  /*3350*/  CALL.REL.NOINC `($__internal_248_$__cuda_sm70_shflsync_bfly_p) ;  /* 0x000002d000007944 */ /* 0x000fea0003c00000 */
[----:B-1----:R-:W-:Y:S01]  /*3360*/  IMAD.MOV.U32 R11, RZ, RZ, R15 ;  /* 0x000000ffff0b7224 */ /* 0x002fe200078e000f */
[----:B0-----:R-:W-:Y:S05]  /*3370*/  BRA `(.L_x_10058) ;  /* 0xffffd7d000007947 */ /* 0x001fea000383ffff */
.L_x_10051:
[----:B------:R-:W-:Y:S01]  /*3380*/  HFMA2.MMA R15, -RZ, RZ, 0, 0 ;  /* 0x00000000ff0f7435 */ /* 0x000fe200000001ff */
[----:B------:R-:W-:Y:S01]  /*3390*/  IMAD.MOV.U32 R18, RZ, RZ, 0x1 ;  /* 0x00000001ff127424 */ /* 0x000fe200078e00ff */
[----:B------:R-:W-:Y:S01]  /*33a0*/  MOV R20, 0xffffffff ;  /* 0xffffffff00147802 */ /* 0x000fe20000000f00 */
[----:B------:R-:W-:Y:S01]  /*33b0*/  IMAD.MOV.U32 R17, RZ, RZ, 0x1f ;  /* 0x0000001fff117424 */ /* 0x000fe200078e00ff */
[----:B0-----:R-:W-:-:S02]  /*33c0*/  MOV R10, 0x33e0 ;  /* 0x000033e0000a7802 */ /* 0x001fc40000000f00 */
[----:B------:R-:W-:Y:S05]  /*33d0*/  CALL.REL.NOINC `($__internal_248_$__cuda_sm70_shflsync_bfly_p) ;  /* 0x0000025000007944 */ /* 0x000fea0003c00000 */
[----:B-1----:R-:W-:Y:S01]  /*33e0*/  IMAD.MOV.U32 R16, RZ, RZ, R15 ;  /* 0x000000ffff107224 */ /* 0x002fe200078e000f */
[----:B0-----:R-:W-:Y:S05]  /*33f0*/  BRA `(.L_x_10059) ;  /* 0xfffff38000007947 */ /* 0x001fea000383ffff */
.L_x_10052:
[----:B------:R-:W-:Y:S01]  /*3400*/  HFMA2.MMA R18, -RZ, RZ, 0, 5.9604644775390625e-08 ;  /* 0x00000001ff127435 */ /* 0x000fe200000001ff */
[----:B------:R-:W-:Y:S01]  /*3410*/  IMAD.MOV.U32 R15, RZ, RZ, RZ ;  /* 0x000000ffff0f7224 */ /* 0x000fe200078e00ff */
[----:B------:R-:W-:Y:S01]  /*3420*/  MOV R10, 0x3460 ;  /* 0x00003460000a7802 */ /* 0x000fe20000000f00 */
[----:B------:R-:W-:-:S02]  /*3430*/  IMAD.MOV.U32 R17, RZ, RZ, 0x1f ;  /* 0x0000001fff117424 */ /* 0x000fc400078e00ff */
[----:B------:R-:W-:Y:S02]  /*3440*/  IMAD.MOV.U32 R20, RZ, RZ, -0x1 ;  /* 0xffffffffff147424 */ /* 0x000fe400078e00ff */
[----:B------:R-:W-:Y:S05]  /*3450*/  CALL.REL.NOINC `($__internal_248_$__cuda_sm70_shflsync_bfly_p) ;  /* 0x000001d000007944 */ /* 0x000fea0003c00000 */
[----:B-1----:R-:W-:Y:S01]  /*3460*/  FADD.FTZ R9, RZ, R15 ;  /* 0x0000000fff097221 */ /* 0x002fe20000010000 */
[----:B------:R-:W-:Y:S01]  /*3470*/  MOV R15, RZ ;  /* 0x000000ff000f7202 */ /* 0x000fe20000000f00 */
[----:B0-----:R-:W-:Y:S01]  /*3480*/  IMAD.MOV.U32 R18, RZ, RZ, 0x1 ;  /* 0x00000001ff127424 */ /* 0x001fe200078e00ff */
[----:B------:R-:W-:Y:S01]  /*3490*/  MOV R20, 0xffffffff ;  /* 0xffffffff00147802 */ /* 0x000fe20000000f00 */
[----:B------:R-:W-:Y:S01]  /*34a0*/  IMAD.MOV.U32 R17, RZ, RZ, 0x1f ;  /* 0x0000001fff117424 */ /* 0x000fe200078e00ff */
[----:B------:R-:W-:Y:S02]  /*34b0*/  MOV R10, 0x34d0 ;  /* 0x000034d0000a7802 */ /* 0x000fe40000000f00 */
[----:B------:R-:W-:Y:S05]  /*34c0*/  CALL.REL.NOINC `($__internal_248_$__cuda_sm70_shflsync_bfly_p) ;  /* 0x0000016000007944 */ /* 0x000fea0003c00000 */
[----:B0-----:R-:W-:Y:S01]  /*34d0*/  HFMA2.MMA R17, -RZ, RZ, 0, 1.847743988037109375e-06 ;  /* 0x0000001fff117435 */ /* 0x001fe200000001ff */
[----:B-1----:R-:W-:Y:S01]  /*34e0*/  FADD.FTZ R13, RZ, R15 ;  /* 0x0000000fff0d7221 */ /* 0x002fe20000010000 */
[----:B------:R-:W-:Y:S01]  /*34f0*/  MOV R10, 0x3540 ;  /* 0x00003540000a7802 */ /* 0x000fe20000000f00 */
[----:B------:R-:W-:Y:S02]  /*3500*/  IMAD.MOV.U32 R15, RZ, RZ, RZ ;  /* 0x000000ffff0f7224 */ /* 0x000fe400078e00ff */
[----:B------:R-:W-:-:S02]  /*3510*/  IMAD.MOV.U32 R18, RZ, RZ, 0x1 ;  /* 0x00000001ff127424 */ /* 0x000fc400078e00ff */
[----:B------:R-:W-:Y:S02]  /*3520*/  IMAD.MOV.U32 R20, RZ, RZ, -0x1 ;  /* 0xffffffffff147424 */ /* 0x000fe400078e00ff */
[----:B------:R-:W-:Y:S05]  /*3530*/  CALL.REL.NOINC `($__internal_248_$__cuda_sm70_shflsync_bfly_p) ;  /* 0x000000f000007944 */ /* 0x000fea0003c00000 */
[----:B-1----:R-:W-:Y:S01]  /*3540*/  FADD.FTZ R14, RZ, R15 ;  /* 0x0000000fff0e7221 */ /* 0x002fe20000010000 */
[----:B0-----:R-:W-:Y:S01]  /*3550*/  MOV R18, 0x1 ;  /* 0x0000000100127802 */ /* 0x001fe20000000f00 */
[----:B------:R-:W-:Y:S01]  /*3560*/  IMAD.MOV.U32 R15, RZ, RZ, RZ ;  /* 0x000000ffff0f7224 */ /* 0x000fe200078e00ff */
[----:B------:R-:W-:Y:S01]  /*3570*/  MOV R10, 0x35b0 ;  /* 0x000035b0000a7802 */ /* 0x000fe20000000f00 */
[----:B------:R-:W-:Y:S02]  /*3580*/  IMAD.MOV.U32 R17, RZ, RZ, 0x1f ;  /* 0x0000001fff117424 */ /* 0x000fe400078e00ff */
[----:B------:R-:W-:Y:S02]  /*3590*/  IMAD.MOV.U32 R20, RZ, RZ, -0x1 ;  /* 0xffffffffff147424 */ /* 0x000fe400078e00ff */
[----:B------:R-:W-:Y:S05]  /*35a0*/  CALL.REL.NOINC `($__internal_248_$__cuda_sm70_shflsync_bfly_p) ;  /* 0x0000008000007944 */ /* 0x000fea0003c00000 */
[----:B-1----:R-:W-:Y:S01]  /*35b0*/  FADD.FTZ R12, RZ, R15 ;  /* 0x0000000fff0c7221 */ /* 0x002fe20000010000 */
[----:B------:R-:W-:Y:S01]  /*35c0*/  HFMA2.MMA R15, -RZ, RZ, 0, 0 ;  /* 0x00000000ff0f7435 */ /* 0x000fe200000001ff */
[----:B0-----:R-:W-:Y:S01]  /*35d0*/  IMAD.MOV.U32 R18, RZ, RZ, 0x1 ;  /* 0x00000001ff127424 */ /* 0x001fe200078e00ff */
[----:B------:R-:W-:Y:S01]  /*35e0*/  MOV R20, 0xffffffff ;  /* 0xffffffff00147802 */ /* 0x000fe20000000f00 */
[----:B------:R-:W-:Y:S01]  /*35f0*/  IMAD.MOV.U32 R17, RZ, RZ, 0x1f ;  /* 0x0000001fff117424 */ /* 0x000fe200078e00ff */
[----:B------:R-:W-:-:S02]  /*3600*/  MOV R10, 0x3620 ;  /* 0x00003620000a7802 */ /* 0x000fc40000000f00 */
[----:B------:R-:W-:Y:S05]  /*3610*/  CALL.REL.NOINC `($__internal_248_$__cuda_sm70_shflsync_bfly_p) ;  /* 0x0000001000007944 */ /* 0x000fea0003c00000 */
[----:B01----:R-:W-:Y:S05]  /*3620*/  BRA `(.L_x_10060) ;  /* 0xfffff1a000007947 */ /* 0x003fea000383ffff */
        .weak           $__internal_248_$__cuda_sm70_shflsync_bfly_p
        .type           $__internal_248_$__cuda_sm70_shflsync_bfly_p,@function
        .size           $__internal_248_$__cuda_sm70_shflsync_bfly_p,(.L_x_23415 - $__internal_248_$__cuda_sm70_shflsync_bfly_p)
$__internal_248_$__cuda_sm70_shflsync_bfly_p:
[----:B------:R-:W-:Y:S01]  /*3630*/  IMAD.MOV.U32 R11, RZ, RZ, 0x0 ;  /* 0x00000000ff0b7424 */ /* 0x000fe200078e00ff */
[----:B------:R-:W-:Y:S04]  /*3640*/  WARPSYNC R20 ;  /* 0x0000001400007348 */ /* 0x000fe80003800000 */
[----:B------:R0:W1:Y:S01]  /*3650*/  SHFL.BFLY PT, R15, R15, R18, R17 ;  /* 0x0c0000120f0f7389 */ /* 0x00006200000e0011 */
[----:B------:R-:W-:Y:S05]  /*3660*/  RET.REL.NODEC R10 `(_ZN4vllm25paged_attention_v1_kernelIthLi96ELi16ELi128ELNS_18Fp8KVCacheDataTypeE1ELb1EEEvPT_PKS2_PKT0_S8_ifPKiSA_iPKfiiiSC_SC_iiiii) ;  /* 0xffffc9900a007950 */ /* 0x000fea0003c3ffff */
.L_x_10061:
        /* <DEDUP_REMOVED lines=9> */
.L_x_23415:


//--------------------- .text._ZN4vllm25paged_attention_v1_kernelIthLi80ELi16ELi128ELNS_18Fp8KVCacheDataTypeE1ELb1EEEvPT_PKS2_PKT0_S8_ifPKiSA_iPKfiiiSC_SC_iiiii --------------------------
	.section	.text._ZN4vllm25paged_attention_v1_kernelIthLi80ELi16ELi128ELNS_18Fp8KVCacheDataTypeE1ELb1EEEvPT_PKS2_PKT0_S8_ifPKiSA_iPKfiiiSC_SC_iiiii,"ax",@progbits
	.sectioninfo	@"SHI_REGISTERS=32"
	.align	128
        .global         _ZN4vllm25paged_attention_v1_kernelIthLi80ELi16ELi128ELNS_18Fp8KVCacheDataTypeE1ELb1EEEvPT_PKS2_PKT0_S8_ifPKiSA_iPKfiiiSC_SC_iiiii
        .type           _ZN4vllm25paged_attention_v1_kernelIthLi80ELi16ELi128ELNS_18Fp8KVCacheDataTypeE1ELb1EEEvPT_PKS2_PKT0_S8_ifPKiSA_iPKfiiiSC_SC_iiiii,@function
        .size           _ZN4vllm25paged_attention_v1_kernelIthLi80ELi16ELi128ELNS_18Fp8KVCacheDataTypeE1ELb1EEEvPT_PKS2_PKT0_S8_ifPKiSA_iPKfiiiSC_SC_iiiii,(.L_x_23416 - _ZN4vllm25paged_attention_v1_kernelIthLi80ELi16ELi128ELNS_18Fp8KVCacheDataTypeE1ELb1EEEvPT_PKS2_PKT0_S8_ifPKiSA_iPKfiiiSC_SC_iiiii)
        .other          _ZN4vllm25paged_attention_v1_kernelIthLi80ELi16ELi128ELNS_18Fp8KVCacheDataTypeE1ELb1EEEvPT_PKS2_PKT0_S8_ifPKiSA_iPKfiiiSC_SC_iiiii,@"STO_CUDA_ENTRY STV_DEFAULT"
_ZN4vllm25paged_attention_v1_kernelIthLi80ELi16ELi128ELNS_18Fp8KVCacheDataTypeE1ELb1EEEvPT_PKS2_PKT0_S8_ifPKiSA_iPKfiiiSC_SC_iiiii:
.text._ZN4vllm25paged_attention_v1_kernelIthLi80ELi16ELi128ELNS_18Fp8KVCacheDataTypeE1ELb1EEEvPT_PKS2_PKT0_S8_ifPKiSA_iPKfiiiSC_SC_iiiii:
        /* <DEDUP_REMOVED lines=105> */
.L_x_10062:
[----:B-1----:R-:W-:-:S05]  /*0690*/  MOV R8, c[0x0][0xc] ;  /* 0x0000030000087a02 */ /* 0x002fca0000000f00 */
[----:B------:R-:W-:-:S04]  /*06a0*/  IMAD R8, R8, c[0x0][0x1c8], R3 ;  /* 0x0000720008087a24 */ /* 0x000fc800078e0203 */
[----:B------:R-:W-:-:S03]  /*06b0*/  IMAD R8, R8, c[0x0][0x1d8], RZ ;  /* 0x0000760008087a24 */ /* 0x000fc600078e02ff */
.L_x_10063:
        /* <DEDUP_REMOVED lines=25> */
.L_x_10067:
        /* <DEDUP_REMOVED lines=37> */
.L_x_10065:
[----:B------:R-:W-:Y:S05]  /*0aa0*/  BSYNC B7 ;  /* 0x0000000000077941 */ /* 0x000fea0003800000 */
.L_x_10064:
[----:B------:R-:W-:Y:S05]  /*0ab0*/  BRA.DIV ~URZ, `(.L_x_10068) ;  /* 0x000026127f007947 */ /* 0x000fea000b800000 */
[----:B------:R-:W-:-:S05]  /*0ac0*/  IMAD.MOV.U32 R10, RZ, RZ, -0x800001 ;  /* 0xff7fffffff0a7424 */ /* 0x000fca00078e00ff */
.L_x_10100:
        /* <DEDUP_REMOVED lines=8> */
.L_x_10101:
        /* <DEDUP_REMOVED lines=28> */
.L_x_10074:
        /* <DEDUP_REMOVED lines=11> */
.L_x_10073:
[----:B------:R-:W-:Y:S05]  /*0dc0*/  BSYNC B1 ;  /* 0x0000000000017941 */ /* 0x000fea0003800000 */
.L_x_10072:
        /* <DEDUP_REMOVED lines=10> */
.L_x_10077:
        /* <DEDUP_REMOVED lines=100> */
.L_x_10076:
[----:B------:R-:W-:Y:S05]  /*14b0*/  BSYNC B1 ;  /* 0x0000000000017941 */ /* 0x000fea0003800000 */
.L_x_10075:
        /* <DEDUP_REMOVED lines=55> */
.L_x_10079:
[----:B------:R-:W-:Y:S05]  /*1830*/  BSYNC B1 ;  /* 0x0000000000017941 */ /* 0x000fea0003800000 */
.L_x_10078:
        /* <DEDUP_REMOVED lines=26> */
.L_x_10071:
[----:B------:R-:W-:Y:S05]  /*19e0*/  BSYNC B0 ;  /* 0x0000000000007941 */ /* 0x000fea0003800000 */
.L_x_10070:
        /* <DEDUP_REMOVED lines=37> */
.L_x_10084:
        /* <DEDUP_REMOVED lines=8> */
.L_x_10083:
[----:B------:R-:W-:Y:S05]  /*1cc0*/  BSYNC B1 ;  /* 0x0000000000017941 */ /* 0x000fea0003800000 */
.L_x_10082:
        /* <DEDUP_REMOVED lines=10> */
.L_x_10087:
        /* <DEDUP_REMOVED lines=52> */
.L_x_10086:
[----:B------:R-:W-:Y:S05]  /*20b0*/  BSYNC B1 ;  /* 0x0000000000017941 */ /* 0x000fea0003800000 */
.L_x_10085:
        /* <DEDUP_REMOVED lines=31> */
.L_x_10089:
[----:B------:R-:W-:Y:S05]  /*22b0*/  BSYNC B1 ;  /* 0x0000000000017941 */ /* 0x000fea0003800000 */
.L_x_10088:
        /* <DEDUP_REMOVED lines=14> */
.L_x_10081:
[----:B------:R-:W-:Y:S05]  /*23a0*/  BSYNC B0 ;  /* 0x0000000000007941 */ /* 0x000fea0003800000 */
.L_x_10080:
        /* <DEDUP_REMOVED lines=26> */
.L_x_10093:
        /* <DEDUP_REMOVED lines=32> */
.L_x_10091:
[----:B------:R-:W-:Y:S05]  /*2750*/  BSYNC B6 ;  /* 0x0000000000067941 */ /* 0x000fea0003800000 */
.L_x_10090:
[----:B------:R-:W-:Y:S05]  /*2760*/  BRA.DIV ~URZ, `(.L_x_10094) ;  /* 0x00000b227f007947 */ /* 0x000fea000b800000 */
[----:B------:R-:W-:-:S04]  /*2770*/  IMAD.MOV.U32 R9, RZ, RZ, RZ ;  /* 0x000000ffff097224 */ /* 0x000fc800078e00ff */
.L_x_10102:
[----:B------:R-:W-:Y:S01]  /*2780*/  FADD.FTZ R9, RZ, R9 ;  /* 0x00000009ff097221 */ /* 0x000fe20000010000 */
[----:B------:R-:W-:Y:S05]  /*2790*/  BRA.DIV ~URZ, `(.L_x_10095) ;  /* 0x00000b727f007947 */ /* 0x000fea000b800000 */
[----:B------:R-:W-:Y:S01]  /*27a0*/  MOV R8, RZ ;  /* 0x000000ff00087202 */ /* 0x000fe20000000f00 */
[----:B------:R-:W-:Y:S01]  /*27b0*/  CS2R R4, SRZ ;  /* 0x0000000000047805 */ /* 0x000fe2000001ff00 */
[----:B0-----:R-:W-:Y:S02]  /*27c0*/  IMAD.MOV.U32 R10, RZ, RZ, RZ ;  /* 0x000000ffff0a7224 */ /* 0x001fe400078e00ff */
.L_x_10103:
        /* <DEDUP_REMOVED lines=34> */
.L_x_10097:
[----:B0-----:R-:W-:Y:S05]  /*29f0*/  BSYNC B0 ;  /* 0x0000000000007941 */ /* 0x001fea0003800000 */
.L_x_10096:
        /* <DEDUP_REMOVED lines=19> */
.L_x_10099:
[----:B0-----:R-:W-:Y:S05]  /*2b30*/  BSYNC B0 ;  /* 0x0000000000007941 */ /* 0x001fea0003800000 */
.L_x_10098:
        /* <DEDUP_REMOVED lines=50> */
.L_x_10066:
        /* <DEDUP_REMOVED lines=19> */
.L_x_10092:
        /* <DEDUP_REMOVED lines=20> */
.L_x_10068:
[----:B------:R-:W-:Y:S01]  /*30d0*/  HFMA2.MMA R15, -RZ, RZ, 0, 9.5367431640625e-07 ;  /* 0x00000010ff0f7435 */ /* 0x000fe200000001ff */
[----:B------:R-:W-:Y:S01]  /*30e0*/  IMAD.MOV.U32 R12, RZ, RZ, -0x800001 ;  /* 0xff7fffffff0c7424 */ /* 0x000fe200078e00ff */
[----:B------:R-:W-:Y:S01]  /*30f0*/  MOV R10, 0x3130 ;  /* 0x00003130000a7802 */ /* 0x000fe20000000f00 */
[----:B------:R-:W-:Y:S02]  /*3100*/  IMAD.MOV.U32 R14, RZ, RZ, 0x1f ;  /* 0x0000001fff0e7424 */ /* 0x000fe400078e00ff */
[----:B------:R-:W-:Y:S02]  /*3110*/  IMAD.MOV.U32 R17, RZ, RZ, -0x1 ;  /* 0xffffffffff117424 */ /* 0x000fe400078e00ff */
[----:B------:R-:W-:Y:S05]  /*3120*/  CALL.REL.NOINC `($__internal_249_$__cuda_sm70_shflsync_bfly_p) ;  /* 0x000003b000007944 */ /* 0x000fea0003c00000 */
[----:B-1----:R-:W-:Y:S01]  /*3130*/  MOV R10, R14 ;  /* 0x0000000e000a7202 */ /* 0x002fe20000000f00 */
[----:B0-----:R-:W-:Y:S05]  /*3140*/  BRA `(.L_x_10100) ;  /* 0xffffd98000007947 */ /* 0x001fea000383ffff */
.L_x_10069:
[----:B------:R-:W-:Y:S01]  /*3150*/  HFMA2.MMA R14, -RZ, RZ, 0, 1.847743988037109375e-06 ;  /* 0x0000001fff0e7435 */ /* 0x000fe200000001ff */
[----:B------:R-:W-:Y:S01]  /*3160*/  IMAD.MOV.U32 R12, RZ, RZ, R19 ;  /* 0x000000ffff0c7224 */ /* 0x000fe200078e0013 */
[----:B------:R-:W-:Y:S01]  /*3170*/  MOV R10, 0x31b0 ;  /* 0x000031b0000a7802 */ /* 0x000fe20000000f00 */
[----:B------:R-:W-:Y:S02]  /*3180*/  IMAD.MOV.U32 R15, RZ, RZ, 0x8 ;  /* 0x00000008ff0f7424 */ /* 0x000fe400078e00ff */
[----:B------:R-:W-:-:S02]  /*3190*/  IMAD.MOV.U32 R17, RZ, RZ, -0x1 ;  /* 0xffffffffff117424 */ /* 0x000fc400078e00ff */
[----:B------:R-:W-:Y:S05]  /*31a0*/  CALL.REL.NOINC `($__internal_249_$__cuda_sm70_shflsync_bfly_p) ;  /* 0x0000033000007944 */ /* 0x000fea0003c00000 */
[----:B01----:R-:W-:Y:S01]  /*31b0*/  FMNMX.FTZ R12, R19, R14, !PT ;  /* 0x0000000e130c7209 */ /* 0x003fe20007810000 */
[----:B------:R-:W-:Y:S01]  /*31c0*/  IMAD.MOV.U32 R15, RZ, RZ, 0x4 ;  /* 0x00000004ff0f7424 */ /* 0x000fe200078e00ff */
[----:B------:R-:W-:Y:S01]  /*31d0*/  MOV R14, 0x1f ;  /* 0x0000001f000e7802 */ /* 0x000fe20000000f00 */
[----:B------:R-:W-:Y:S01]  /*31e0*/  IMAD.MOV.U32 R17, RZ, RZ, -0x1 ;  /* 0xffffffffff117424 */ /* 0x000fe200078e00ff */
[----:B------:R-:W-:-:S02]  /*31f0*/  MOV R10, 0x3210 ;  /* 0x00003210000a7802 */ /* 0x000fc40000000f00 */
[----:B------:R-:W-:Y:S05]  /*3200*/  CALL.REL.NOINC `($__internal_249_$__cuda_sm70_shflsync_bfly_p) ;  /* 0x000002d000007944 */ /* 0x000fea0003c00000 */
[----:B01----:R-:W-:Y:S01]  /*3210*/  FMNMX.FTZ R12, R12, R14, !PT ;  /* 0x0000000e0c0c7209 */ /* 0x003fe20007810000 */
[----:B------:R-:W-:Y:S01]  /*3220*/  HFMA2.MMA R14, -RZ, RZ, 0, 1.847743988037109375e-06 ;  /* 0x0000001fff0e7435 */ /* 0x000fe200000001ff */
[----:B------:R-:W-:Y:S01]  /*3230*/  IMAD.MOV.U32 R15, RZ, RZ, 0x2 ;  /* 0x00000002ff0f7424 */ /* 0x000fe200078e00ff */
[----:B------:R-:W-:Y:S01]  /*3240*/  MOV R10, 0x3270 ;  /* 0x00003270000a7802 */ /* 0x000fe20000000f00 */
[----:B------:R-:W-:-:S03]  /*3250*/  IMAD.MOV.U32 R17, RZ, RZ, -0x1 ;  /* 0xffffffffff117424 */ /* 0x000fc600078e00ff */
[----:B------:R-:W-:Y:S05]  /*3260*/  CALL.REL.NOINC `($__internal_249_$__cuda_sm70_shflsync_bfly_p) ;  /* 0x0000027000007944 */ /* 0x000fea0003c00000 */
[----:B-1----:R-:W-:Y:S01]  /*3270*/  IMAD.MOV.U32 R11, RZ, RZ, R14 ;  /* 0x000000ffff0b7224 */ /* 0x002fe200078e000e */
[----:B0-----:R-:W-:Y:S05]  /*3280*/  BRA `(.L_x_10101) ;  /* 0xffffd8c000007947 */ /* 0x001fea000383ffff */
.L_x_10094:
[----:B0-----:R-:W-:Y:S01]  /*3290*/  MOV R12, RZ ;  /* 0x000000ff000c7202 */ /* 0x001fe20000000f00 */
[----:B------:R-:W-:Y:S01]  /*32a0*/  IMAD.MOV.U32 R15, RZ, RZ, 0x1 ;  /* 0x00000001ff0f7424 */ /* 0x000fe200078e00ff */
[----:B------:R-:W-:Y:S01]  /*32b0*/  MOV R17, 0xffffffff ;  /* 0xffffffff00117802 */ /* 0x000fe20000000f00 */
[----:B------:R-:W-:Y:S01]  /*32c0*/  IMAD.MOV.U32 R14, RZ, RZ, 0x1f ;  /* 0x0000001fff0e7424 */ /* 0x000fe200078e00ff */
[----:B------:R-:W-:-:S02]  /*32d0*/  MOV R10, 0x32f0 ;  /* 0x000032f0000a7802 */ /* 0x000fc40000000f00 */
[----:B------:R-:W-:Y:S05]  /*32e0*/  CALL.REL.NOINC `($__internal_249_$__cuda_sm70_shflsync_bfly_p) ;  /* 0x000001f000007944 */ /* 0x000fea0003c00000 */
[----:B-1----:R-:W-:Y:S01]  /*32f0*/  IMAD.MOV.U32 R9, RZ, RZ, R14 ;  /* 0x000000ffff097224 */ /* 0x002fe200078e000e */
[----:B0-----:R-:W-:Y:S05]  /*3300*/  BRA `(.L_x_10102) ;  /* 0xfffff47000007947 */ /* 0x001fea000383ffff */
.L_x_10095:
[----:B------:R-:W-:Y:S01]  /*3310*/  HFMA2.MMA R15, -RZ, RZ, 0, 5.9604644775390625e-08 ;  /* 0x00000001ff0f7435 */ /* 0x000fe200000001ff */
[----:B0-----:R-:W-:Y:S01]  /*3320*/  IMAD.MOV.U32 R12, RZ, RZ, RZ ;  /* 0x000000ffff0c7224 */ /* 0x001fe200078e00ff */
[----:B------:R-:W-:Y:S01]  /*3330*/  MOV R10, 0x3370 ;  /* 0x00003370000a7802 */ /* 0x000fe20000000f00 */
[----:B------:R-:W-:-:S02]  /*3340*/  IMAD.MOV.U32 R14, RZ, RZ, 0x1f ;  /* 0x0000001fff0e7424 */ /* 0x000fc400078e00ff */
[----:B------:R-:W-:Y:S02]  /*3350*/  IMAD.MOV.U32 R17, RZ, RZ, -0x1 ;  /* 0xffffffffff117424 */ /* 0x000fe400078e00ff */
[----:B------:R-:W-:Y:S05]  /*3360*/  CALL.REL.NOINC `($__internal_249_$__cuda_sm70_shflsync_bfly_p) ;  /* 0x0000017000007944 */ /* 0x000fea0003c00000 */
[----:B-1----:R-:W-:Y:S01]  /*3370*/  FADD.FTZ R8, RZ, R14 ;  /* 0x0000000eff087221 */ /* 0x002fe20000010000 */
[----:B0-----:R-:W-:Y:S01]  /*3380*/  MOV R12, RZ ;  /* 0x000000ff000c7202 */ /* 0x001fe20000000f00 */
[----:B------:R-:W-:Y:S01]  /*3390*/  IMAD.MOV.U32 R15, RZ, RZ, 0x1 ;  /* 0x00000001ff0f7424 */ /* 0x000fe200078e00ff */
[----:B------:R-:W-:Y:S01]  /*33a0*/  MOV R17, 0xffffffff ;  /* 0xffffffff00117802 */ /* 0x000fe20000000f00 */
[----:B------:R-:W-:Y:S01]  /*33b0*/  IMAD.MOV.U32 R14, RZ, RZ, 0x1f ;  /* 0x0000001fff0e7424 */ /* 0x000fe200078e00ff */
[----:B------:R-:W-:Y:S02]  /*33c0*/  MOV R10, 0x33e0 ;  /* 0x000033e0000a7802 */ /* 0x000fe40000000f00 */
[----:B------:R-:W-:Y:S05]  /*33d0*/  CALL.REL.NOINC `($__internal_249_$__cuda_sm70_shflsync_bfly_p) ;  /* 0x0000010000007944 */ /* 0x000fea0003c00000 */
[----:B-1----:R-:W-:Y:S01]  /*33e0*/  FADD.FTZ R4, RZ, R14 ;  /* 0x0000000eff047221 */ /* 0x002fe20000010000 */
[----:B------:R-:W-:Y:S01]  /*33f0*/  HFMA2.MMA R14, -RZ, RZ, 0, 1.847743988037109375e-06 ;  /* 0x0000001fff0e7435 */ /* 0x000fe200000001ff */
[----:B0-----:R-:W-:Y:S01]  /*3400*/  IMAD.MOV.U32 R12, RZ, RZ, RZ ;  /* 0x000000ffff0c7224 */ /* 0x001fe200078e00ff */
[----:B------:R-:W-:Y:S01]  /*3410*/  MOV R10, 0x3450 ;  /* 0x00003450000a7802 */ /* 0x000fe20000000f00 */
[----:B------:R-:W-:Y:S02]  /*3420*/  IMAD.MOV.U32 R15, RZ, RZ, 0x1 ;  /* 0x00000001ff0f7424 */ /* 0x000fe400078e00ff */
[----:B------:R-:W-:-:S02]  /*3430*/  IMAD.MOV.U32 R17, RZ, RZ, -0x1 ;  /* 0xffffffffff117424 */ /* 0x000fc400078e00ff */
[----:B------:R-:W-:Y:S05]  /*3440*/  CALL.REL.NOINC `($__internal_249_$__cuda_sm70_shflsync_bfly_p) ;  /* 0x0000009000007944 */ /* 0x000fea0003c00000 */
[----:B-1----:R-:W-:Y:S01]  /*3450*/  FADD.FTZ R5, RZ, R14 ;  /* 0x0000000eff057221 */ /* 0x002fe20000010000 */
[----:B0-----:R-:W-:Y:S01]  /*3460*/  MOV R15, 0x1 ;  /* 0x00000001000f7802 */ /* 0x001fe20000000f00 */
[----:B------:R-:W-:Y:S01]  /*3470*/  IMAD.MOV.U32 R12, RZ, RZ, RZ ;  /* 0x000000ffff0c7224 */ /* 0x000fe200078e00ff */
[----:B------:R-:W-:Y:S01]  /*3480*/  MOV R10, 0x34c0 ;  /* 0x000034c0000a7802 */ /* 0x000fe20000000f00 */
[----:B------:R-:W-:-:S02]  /*3490*/  IMAD.MOV.U32 R14, RZ, RZ, 0x1f ;  /* 0x0000001fff0e7424 */ /* 0x000fc400078e00ff */
[----:B------:R-:W-:Y:S02]  /*34a0*/  IMAD.MOV.U32 R17, RZ, RZ, -0x1 ;  /* 0xffffffffff117424 */ /* 0x000fe400078e00ff */
[----:B------:R-:W-:Y:S05]  /*34b0*/  CALL.REL.NOINC `($__internal_249_$__cuda_sm70_shflsync_bfly_p) ;  /* 0x0000002000007944 */ /* 0x000fea0003c00000 */
[----:B-1----:R-:W-:Y:S01]  /*34c0*/  MOV R10, R14 ;  /* 0x0000000e000a7202 */ /* 0x002fe20000000f00 */
[----:B0-----:R-:W-:Y:S05]  /*34d0*/  BRA `(.L_x_10103) ;  /* 0xfffff2f000007947 */ /* 0x001fea000383ffff */
        .weak           $__internal_249_$__cuda_sm70_shflsync_bfly_p
        .type           $__internal_249_$__cuda_sm70_shflsync_bfly_p,@function
        .size           $__internal_249_$__cuda_sm70_shflsync_bfly_p,(.L_x_23416 - $__internal_249_$__cuda_sm70_shflsync_bfly_p)
$__internal_249_$__cuda_sm70_shflsync_bfly_p:
[----:B------:R-:W-:Y:S01]  /*34e0*/  IMAD.MOV.U32 R11, RZ, RZ, 0x0 ;  /* 0x00000000ff0b7424 */ /* 0x000fe200078e00ff */
[----:B------:R-:W-:Y:S04]  /*34f0*/  WARPSYNC R17 ;  /* 0x0000001100007348 */ /* 0x000fe80003800000 */
[----:B------:R0:W1:Y:S01]  /*3500*/  SHFL.BFLY PT, R14, R12, R15, R14 ;  /* 0x0c00000f0c0e7389 */ /* 0x00006200000e000e */
[----:B------:R-:W-:Y:S05]  /*3510*/  RET.REL.NODEC R10 `(_ZN4vllm25paged_attention_v1_kernelIthLi80ELi16ELi128ELNS_18Fp8KVCacheDataTypeE1ELb1EEEvPT_PKS2_PKT0_S8_ifPKiSA_iPKfiiiSC_SC_iiiii) ;  /* 0xffffcae00a007950 */ /* 0x000fea0003c3ffff */
.L_x_10104:
        /* <DEDUP_REMOVED lines=14> */
.L_x_23416:


//--------------------- .text._ZN4vllm25paged_attention_v1_kernelIthLi64ELi16ELi128ELNS_18Fp8KVCacheDataTypeE1ELb1EEEvPT_PKS2_PKT0_S8_ifPKiSA_iPKfiiiSC_SC_iiiii --------------------------
	.section	.text._ZN4vllm25paged_attention_v1_kernelIthLi64ELi16ELi128ELNS_18Fp8KVCacheDataTypeE1ELb1EEEvPT_PKS2_PKT0_S8_ifPKiSA_iPKfiiiSC_SC_iiiii,"ax",@progbits
	.sectioninfo	@"SHI_REGISTERS=32"
	.align	128
        .global         _ZN4vllm25paged_attention_v1_kernelIthLi64ELi16ELi128ELNS_18Fp8KVCacheDataTypeE1ELb1EEEvPT_PKS2_PKT0_S8_ifPKiSA_iPKfiiiSC_SC_iiiii
        .type           _ZN4vllm25paged_attention_v1_kernelIthLi64ELi16ELi128ELNS_18Fp8KVCacheDataTypeE1ELb1EEEvPT_PKS2_PKT0_S8_ifPKiSA_iPKfiiiSC_SC_iiiii,@function
        .size           _ZN4vllm25paged_attention_v1_kernelIthLi64ELi16ELi128ELNS_18Fp8KVCacheDataTypeE1ELb1EEEvPT_PKS2_PKT0_S8_ifPKiSA_iPKfiiiSC_SC_iiiii,(.L_x_23417 - _ZN4vllm25paged_attention_v1_kernelIthLi64ELi16ELi128ELNS_18Fp8KVCacheDataTypeE1ELb1EEEvPT_PKS2_PKT0_S8_ifPKiSA_iPKfiiiSC_SC_iiiii)
        .other          _ZN4vllm25paged_attention_v1_kernelIthLi64ELi16ELi128ELNS_18Fp8KVCacheDataTypeE1ELb1EEEvPT_PKS2_PKT0_S8_ifPKiSA_iPKfiiiSC_SC_iiiii,@"STO_CUDA_ENTRY STV_DEFAULT"
_ZN4vllm25paged_attention_v1_kernelIthLi64ELi16ELi128ELNS_18Fp8KVCacheDataTypeE1ELb1EEEvPT_PKS2_PKT0_S8_ifPKiSA_iPKfiiiSC_SC_iiiii:
.text._ZN4vllm25paged_attention_v1_kernelIthLi64ELi16ELi128ELNS_18Fp8KVCacheDataTypeE1ELb1EEEvPT_PKS2_PKT0_S8_ifPKiSA_iPKfiiiSC_SC_iiiii:
        /* <DEDUP_REMOVED lines=105> */
.L_x_10105:
[----:B-1----:R-:W-:-:S05]  /*0690*/  MOV R8, c[0x0][0xc] ;  /* 0x0000030000087a02 */ /* 0x002fca0000000f00 */
[----:B------:R-:W-:-:S04]  /*06a0*/  IMAD R8, R8, c[0x0][0x1c8], R3 ;  /* 0x0000720008087a24 */ /* 0x000fc800078e0203 */
[----:B------:R-:W-:-:S03]  /*06b0*/  IMAD R8, R8, c[0x0][0x1d8], RZ ;  /* 0x0000760008087a24 */ /* 0x000fc600078e02ff */
.L_x_10106:
        /* <DEDUP_REMOVED lines=25> */
.L_x_10110:
        /* <DEDUP_REMOVED lines=37> */
.L_x_10108:
[----:B------:R-:W-:Y:S05]  /*0aa0*/  BSYNC B7 ;  /* 0x0000000000077941 */ /* 0x000fea0003800000 */
.L_x_10107:
[----:B------:R-:W-:Y:S05]  /*0ab0*/  BRA.DIV ~URZ, `(.L_x_10111) ;  /* 0x000025027f007947 */ /* 0x000fea000b800000 */
[----:B------:R-:W-:-:S05]  /*0ac0*/  IMAD.MOV.U32 R10, RZ, RZ, -0x800001 ;  /* 0xff7fffffff0a7424 */ /* 0x000fca00078e00ff */
.L_x_10141:
        /* <DEDUP_REMOVED lines=8> */
.L_x_10142:
        /* <DEDUP_REMOVED lines=28> */
.L_x_10117:
        /* <DEDUP_REMOVED lines=11> */
.L_x_10116:
[----:B------:R-:W-:Y:S05]  /*0dc0*/  BSYNC B1 ;  /* 0x0000000000017941 */ /* 0x000fea0003800000 */
.L_x_10115:
        /* <DEDUP_REMOVED lines=10> */
.L_x_10120:
        /* <DEDUP_REMOVED lines=100> */
.L_x_10119:
[----:B------:R-:W-:Y:S05]  /*14b0*/  BSYNC B1 ;  /* 0x0000000000017941 */ /* 0x000fea0003800000 */
.L_x_10118:
        /* <DEDUP_REMOVED lines=55> */
.L_x_10122:
[----:B------:R-:W-:Y:S05]  /*1830*/  BSYNC B1 ;  /* 0x0000000000017941 */ /* 0x000fea0003800000 */
.L_x_10121:
        /* <DEDUP_REMOVED lines=26> */
.L_x_10114:
[----:B------:R-:W-:Y:S05]  /*19e0*/  BSYNC B0 ;  /* 0x0000000000007941 */ /* 0x000fea0003800000 */
.L_x_10113:
        /* <DEDUP_REMOVED lines=37> */
.L_x_10127:
        /* <DEDUP_REMOVED lines=8> */
.L_x_10126:
[----:B------:R-:W-:Y:S05]  /*1cc0*/  BSYNC B1 ;  /* 0x0000000000017941 */ /* 0x000fea0003800000 */
.L_x_10125:
        /* <DEDUP_REMOVED lines=10> */
.L_x_10130:
        /* <DEDUP_REMOVED lines=52> */
.L_x_10129:
[----:B------:R-:W-:Y:S05]  /*20b0*/  BSYNC B1 ;  /* 0x0000000000017941 */ /* 0x000fea0003800000 */
.L_x_10128:
        /* <DEDUP_REMOVED lines=31> */
.L_x_10132:
[----:B------:R-:W-:Y:S05]  /*22b0*/  BSYNC B1 ;  /* 0x0000000000017941 */ /* 0x000fea0003800000 */
.L_x_10131:
        /* <DEDUP_REMOVED lines=14> */
.L_x_10124:
[----:B------:R-:W-:Y:S05]  /*23a0*/  BSYNC B0 ;  /* 0x0000000000007941 */ /* 0x000fea0003800000 */
.L_x_10123:
        /* <DEDUP_REMOVED lines=26> */
.L_x_10136:
        /* <DEDUP_REMOVED lines=32> */
.L_x_10134:
[----:B------:R-:W-:Y:S05]  /*2750*/  BSYNC B6 ;  /* 0x0000000000067941 */ /* 0x000fea0003800000 */
.L_x_10133:
[----:B------:R-:W-:Y:S05]  /*2760*/  BRA.DIV ~URZ, `(.L_x_10137) ;  /* 0x00000a127f007947 */ /* 0x000fea000b800000 */
[----:B------:R-:W-:-:S04]  /*2770*/  IMAD.MOV.U32 R8, RZ, RZ, RZ ;  /* 0x000000ffff087224 */ /* 0x000fc800078e00ff */
.L_x_10143:
[----:B------:R-:W-:Y:S01]  /*2780*/  FADD.FTZ R8, RZ, R8 ;  /* 0x00000008ff087221 */ /* 0x000fe20000010000 */
[----:B------:R-:W-:Y:S05]  /*2790*/  BRA.DIV ~URZ, `(.L_x_10138) ;  /* 0x00000a627f007947 */ /* 0x000fea000b800000 */
[----:B------:R-:W-:Y:S01]  /*27a0*/  CS2R R4, SRZ ;  /* 0x0000000000047805 */ /* 0x000fe2000001ff00 */
[----:B0-----:R-:W-:Y:S02]  /*27b0*/  IMAD.MOV.U32 R10, RZ, RZ, RZ ;  /* 0x000000ffff0a7224 */ /* 0x001fe400078e00ff */
.L_x_10144:
        /* <DEDUP_REMOVED lines=45> */
.L_x_10140:
[----:B0-----:R-:W-:Y:S05]  /*2a90*/  BSYNC B0 ;  /* 0x0000000000007941 */ /* 0x001fea0003800000 */
.L_x_10139:
        /* <DEDUP_REMOVED lines=43> */
.L_x_10109:
        /* <DEDUP_REMOVED lines=19> */
.L_x_10135:
        /* <DEDUP_REMOVED lines=20> */
.L_x_10111:
[----:B------:R-:W-:Y:S01]  /*2fc0*/  MOV R12, 0xff7fffff ;  /* 0xff7fffff000c7802 */ /* 0x000fe20000000f00 */
[----:B------:R-:W-:Y:S01]  /*2fd0*/  IMAD.MOV.U32 R15, RZ, RZ, 0x10 ;  /* 0x00000010ff0f7424 */ /* 0x000fe200078e00ff */
[----:B------:R-:W-:Y:S01]  /*2fe0*/  MOV R17, 0xffffffff ;  /* 0xffffffff00117802 */ /* 0x000fe20000000f00 */
[----:B------:R-:W-:Y:S01]  /*2ff0*/  IMAD.MOV.U32 R14, RZ, RZ, 0x1f ;  /* 0x0000001fff0e7424 */ /* 0x000fe200078e00ff */
[----:B------:R-:W-:Y:S02]  /*3000*/  MOV R10, 0x3020 ;  /* 0x00003020000a7802 */ /* 0x000fe40000000f00 */
[----:B------:R-:W-:Y:S05]  /*3010*/  CALL.REL.NOINC `($__internal_250_$__cuda_sm70_shflsync_bfly_p) ;  /* 0x0000034000007944 */ /* 0x000fea0003c00000 */
[----:B-1----:R-:W-:Y:S01]  /*3020*/  IMAD.MOV.U32 R10, RZ, RZ, R14 ;  /* 0x000000ffff0a7224 */ /* 0x002fe200078e000e */
[----:B0-----:R-:W-:Y:S05]  /*3030*/  BRA `(.L_x_10141) ;  /* 0xffffda9000007947 */ /* 0x001fea000383ffff */
.L_x_10112:
[----:B------:R-:W-:Y:S01]  /*3040*/  HFMA2.MMA R15, -RZ, RZ, 0, 4.76837158203125e-07 ;  /* 0x00000008ff0f7435 */ /* 0x000fe200000001ff */
[----:B------:R-:W-:Y:S01]  /*3050*/  IMAD.MOV.U32 R12, RZ, RZ, R19 ;  /* 0x000000ffff0c7224 */ /* 0x000fe200078e0013 */
[----:B------:R-:W-:Y:S01]  /*3060*/  MOV R10, 0x30a0 ;  /* 0x000030a0000a7802 */ /* 0x000fe20000000f00 */
[----:B------:R-:W-:Y:S02]  /*3070*/  IMAD.MOV.U32 R14, RZ, RZ, 0x1f ;  /* 0x0000001fff0e7424 */ /* 0x000fe400078e00ff */
[----:B------:R-:W-:-:S02]  /*3080*/  IMAD.MOV.U32 R17, RZ, RZ, -0x1 ;  /* 0xffffffffff117424 */ /* 0x000fc400078e00ff */
[----:B------:R-:W-:Y:S05]  /*3090*/  CALL.REL.NOINC `($__internal_250_$__cuda_sm70_shflsync_bfly_p) ;  /* 0x000002c000007944 */ /* 0x000fea0003c00000 */
[----:B01----:R-:W-:Y:S01]  /*30a0*/  FMNMX.FTZ R12, R19, R14, !PT ;  /* 0x0000000e130c7209 */ /* 0x003fe20007810000 */
[----:B------:R-:W-:Y:S01]  /*30b0*/  IMAD.MOV.U32 R14, RZ, RZ, 0x1f ;  /* 0x0000001fff0e7424 */ /* 0x000fe200078e00ff */
[----:B------:R-:W-:Y:S01]  /*30c0*/  MOV R15, 0x4 ;  /* 0x00000004000f7802 */ /* 0x000fe20000000f00 */
[----:B------:R-:W-:Y:S01]  /*30d0*/  IMAD.MOV.U32 R17, RZ, RZ, -0x1 ;  /* 0xffffffffff117424 */ /* 0x000fe200078e00ff */
[----:B------:R-:W-:-:S02]  /*30e0*/  MOV R10, 0x3100 ;  /* 0x00003100000a7802 */ /* 0x000fc40000000f00 */
[----:B------:R-:W-:Y:S05]  /*30f0*/  CALL.REL.NOINC `($__internal_250_$__cuda_sm70_shflsync_bfly_p) ;  /* 0x0000026000007944 */ /* 0x000fea0003c00000 */
[----:B0-----:R-:W-:Y:S01]  /*3100*/  HFMA2.MMA R15, -RZ, RZ, 0, 1.1920928955078125e-07 ;  /* 0x00000002ff0f7435 */ /* 0x001fe200000001ff */
[----:B-1----:R-:W-:Y:S01]  /*3110*/  FMNMX.FTZ R12, R12, R14, !PT ;  /* 0x0000000e0c0c7209 */ /* 0x002fe20007810000 */
[----:B------:R-:W-:Y:S01]  /*3120*/  IMAD.MOV.U32 R14, RZ, RZ, 0x1f ;  /* 0x0000001fff0e7424 */ /* 0x000fe200078e00ff */
[----:B------:R-:W-:Y:S01]  /*3130*/  MOV R10, 0x3160 ;  /* 0x00003160000a7802 */ /* 0x000fe20000000f00 */
[----:B------:R-:W-:-:S02]  /*3140*/  IMAD.MOV.U32 R17, RZ, RZ, -0x1 ;  /* 0xffffffffff117424 */ /* 0x000fc400078e00ff */
[----:B------:R-:W-:Y:S05]  /*3150*/  CALL.REL.NOINC `($__internal_250_$__cuda_sm70_shflsync_bfly_p) ;  /* 0x0000020000007944 */ /* 0x000fea0003c00000 */
[----:B-1----:R-:W-:Y:S01]  /*3160*/  MOV R11, R14 ;  /* 0x0000000e000b7202 */ /* 0x002fe20000000f00 */
[----:B0-----:R-:W-:Y:S05]  /*3170*/  BRA `(.L_x_10142) ;  /* 0xffffd9d000007947 */ /* 0x001fea000383ffff */
.L_x_10137:
[----:B0-----:R-:W-:Y:S01]  /*3180*/  HFMA2.MMA R14, -RZ, RZ, 0, 1.847743988037109375e-06 ;  /* 0x0000001fff0e7435 */ /* 0x001fe200000001ff */
[----:B------:R-:W-:Y:S01]  /*3190*/  IMAD.MOV.U32 R12, RZ, RZ, RZ ;  /* 0x000000ffff0c7224 */ /* 0x000fe200078e00ff */
[----:B------:R-:W-:Y:S01]  /*31a0*/  MOV R10, 0x31e0 ;  /* 0x000031e0000a7802 */ /* 0x000fe20000000f00 */
[----:B------:R-:W-:-:S02]  /*31b0*/  IMAD.MOV.U32 R15, RZ, RZ, 0x1 ;  /* 0x00000001ff0f7424 */ /* 0x000fc400078e00ff */
[----:B------:R-:W-:Y:S02]  /*31c0*/  IMAD.MOV.U32 R17, RZ, RZ, -0x1 ;  /* 0xffffffffff117424 */ /* 0x000fe400078e00ff */
[----:B------:R-:W-:Y:S05]  /*31d0*/  CALL.REL.NOINC `($__internal_250_$__cuda_sm70_shflsync_bfly_p) ;  /* 0x0000018000007944 */ /* 0x000fea0003c00000 */
[----:B-1----:R-:W-:Y:S01]  /*31e0*/  IMAD.MOV.U32 R8, RZ, RZ, R14 ;  /* 0x000000ffff087224 */ /* 0x002fe200078e000e */
[----:B0-----:R-:W-:Y:S05]  /*31f0*/  BRA `(.L_x_10143) ;  /* 0xfffff58000007947 */ /* 0x001fea000383ffff */
.L_x_10138:
[----:B0-----:R-:W-:Y:S01]  /*3200*/  MOV R12, RZ ;  /* 0x000000ff000c7202 */ /* 0x001fe20000000f00 */
[----:B------:R-:W-:Y:S01]  /*3210*/  IMAD.MOV.U32 R15, RZ, RZ, 0x1 ;  /* 0x00000001ff0f7424 */ /* 0x000fe200078e00ff */
[----:B------:R-:W-:Y:S01]  /*3220*/  MOV R17, 0xffffffff ;  /* 0xffffffff00117802 */ /* 0x000fe20000000f00 */
[----:B------:R-:W-:Y:S01]  /*3230*/  IMAD.MOV.U32 R14, RZ, RZ, 0x1f ;  /* 0x0000001fff0e7424 */ /* 0x000fe200078e00ff */
[----:B------:R-:W-:Y:S02]  /*3240*/  MOV R10, 0x3260 ;  /* 0x00003260000a7802 */ /* 0x000fe40000000f00 */
[----:B------:R-:W-:Y:S05]  /*3250*/  CALL.REL.NOINC `($__internal_250_$__cuda_sm70_shflsync_bfly_p) ;  /* 0x0000010000007944 */ /* 0x000fea0003c00000 */
[----:B-1----:R-:W-:Y:S01]  /*3260*/  FADD.FTZ R5, RZ, R14 ;  /* 0x0000000eff057221 */ /* 0x002fe20000010000 */
[----:B------:R-:W-:Y:S01]  /*3270*/  HFMA2.MMA R14, -RZ, RZ, 0, 1.847743988037109375e-06 ;  /* 0x0000001fff0e7435 */ /* 0x000fe200000001ff */
[----:B0-----:R-:W-:Y:S01]  /*3280*/  IMAD.MOV.U32 R12, RZ, RZ, RZ ;  /* 0x000000ffff0c7224 */ /* 0x001fe200078e00ff */
[----:B------:R-:W-:Y:S01]  /*3290*/  MOV R10, 0x32d0 ;  /* 0x000032d0000a7802 */ /* 0x000fe20000000f00 */
[----:B------:R-:W-:Y:S02]  /*32a0*/  IMAD.MOV.U32 R15, RZ, RZ, 0x1 ;  /* 0x00000001ff0f7424 */ /* 0x000fe400078e00ff */
[----:B------:R-:W-:-:S02]  /*32b0*/  IMAD.MOV.U32 R17, RZ, RZ, -0x1 ;  /* 0xffffffffff117424 */ /* 0x000fc400078e00ff */
[----:B------:R-:W-:Y:S05]  /*32c0*/  CALL.REL.NOINC `($__internal_250_$__cuda_sm70_shflsync_bfly_p) ;  /* 0x0000009000007944 */ /* 0x000fea0003c00000 */
[----:B-1----:R-:W-:Y:S01]  /*32d0*/  FADD.FTZ R4, RZ, R14 ;  /* 0x0000000eff047221 */ /* 0x002fe20000010000 */
[----:B0-----:R-:W-:Y:S01]  /*32e0*/  MOV R15, 0x1 ;  /* 0x00000001000f7802 */ /* 0x001fe20000000f00 */
[----:B------:R-:W-:Y:S01]  /*32f0*/  IMAD.MOV.U32 R12, RZ, RZ, RZ ;  /* 0x000000ffff0c7224 */ /* 0x000fe200078e00ff */
[----:B------:R-:W-:Y:S01]  /*3300*/  MOV R10, 0x3340 ;  /* 0x00003340000a7802 */ /* 0x000fe20000000f00 */
[----:B------:R-:W-:-:S02]  /*3310*/  IMAD.MOV.U32 R14, RZ, RZ, 0x1f ;  /* 0x0000001fff0e7424 */ /* 0x000fc400078e00ff */
[----:B------:R-:W-:Y:S02]  /*3320*/  IMAD.MOV.U32 R17, RZ, RZ, -0x1 ;  /* 0xffffffffff117424 */ /* 0x000fe400078e00ff */
[----:B------:R-:W-:Y:S05]  /*3330*/  CALL.REL.NOINC `($__internal_250_$__cuda_sm70_shflsync_bfly_p) ;  /* 0x0000002000007944 */ /* 0x000fea0003c00000 */
[----:B-1----:R-:W-:Y:S01]  /*3340*/  MOV R10, R14 ;  /* 0x0000000e000a7202 */ /* 0x002fe20000000f00 */
[----:B0-----:R-:W-:Y:S05]  /*3350*/  BRA `(.L_x_10144) ;  /* 0xfffff46000007947 */ /* 0x001fea000383ffff */
        .weak           $__internal_250_$__cuda_sm70_shflsync_bfly_p
        .type           $__internal_250_$__cuda_sm70_shflsync_bfly_p,@function
        .size           $__internal_250_$__cuda_sm70_shflsync_bfly_p,(.L_x_23417 - $__internal_250_$__cuda_sm70_shflsync_bfly_p)
$__internal_250_$__cuda_sm70_shflsync_bfly_p:
[----:B------:R-:W-:Y:S01]  /*3360*/  IMAD.MOV.U32 R11, RZ, RZ, 0x0 ;  /* 0x00000000ff0b7424 */ /* 0x000fe200078e00ff */
[----:B------:R-:W-:Y:S04]  /*3370*/  WARPSYNC R17 ;  /* 0x0000001100007348 */ /* 0x000fe80003800000 */
[----:B------:R0:W1:Y:S01]  /*3380*/  SHFL.BFLY PT, R14, R12, R15, R14 ;  /* 0x0c00000f0c0e7389 */ /* 0x00006200000e000e */
[----:B------:R-:W-:Y:S05]  /*3390*/  RET.REL.NODEC R10 `(_ZN4vllm25paged_attention_v1_kernelIthLi64ELi16ELi128ELNS_18Fp8KVCacheDataTypeE1ELb1EEEvPT_PKS2_PKT0_S8_ifPKiSA_iPKfiiiSC_SC_iiiii) ;  /* 0xffffcc600a007950 */ /* 0x000fea0003c3ffff */
.L_x_10145:
        /* <DEDUP_REMOVED lines=14> */
.L_x_23417:


//--------------------- .text._ZN4vllm25paged_attention_v1_kernelIthLi32ELi16ELi128ELNS_18Fp8KVCacheDataTypeE1ELb1EEEvPT_PKS2_PKT0_S8_ifPKiSA_iPKfiiiSC_SC_iiiii --------------------------
	.section	.text._ZN4vllm25paged_attention_v1_kernelIthLi32ELi16ELi128ELNS_18Fp8KVCacheDataTypeE1ELb1EEEvPT_PKS2_PKT0_S8_ifPKiSA_iPKfiiiSC_SC_iiiii,"ax",@progbits
	.sectioninfo	@"SHI_REGISTERS=32"
	.align	128
        .global         _ZN4vllm25paged_attention_v1_kernelIthLi32ELi16ELi128ELNS_18Fp8KVCacheDataTypeE1ELb1EEEvPT_PKS2_PKT0_S8_ifPKiSA_iPKfiiiSC_SC_iiiii
        .type           _ZN4vllm25paged_attention_v1_kernelIthLi32ELi16ELi128ELNS_18Fp8KVCacheDataTypeE1ELb1EEEvPT_PKS2_PKT0_S8_ifPKiSA_iPKfiiiSC_SC_iiiii,@function
        .size           _ZN4vllm25paged_attention_v1_kernelIthLi32ELi16ELi128ELNS_18Fp8KVCacheDataTypeE1ELb1EEEvPT_PKS2_PKT0_S8_ifPKiSA_iPKfiiiSC_SC_iiiii,(.L_x_23418 - _ZN4vllm25paged_attention_v1_kernelIthLi32ELi16ELi128ELNS_18Fp8KVCacheDataTypeE1ELb1EEEvPT_PKS2_PKT0_S8_ifPKiSA_iPKfiiiSC_SC_iiiii)
        .other          _ZN4vllm25paged_attention_v1_kernelIthLi32ELi16ELi128ELNS_18Fp8KVCacheDataTypeE1ELb1EEEvPT_PKS2_PKT0_S8_ifPKiSA_iPKfiiiSC_SC_iiiii,@"STO_CUDA_ENTRY STV_DEFAULT"
_ZN4vllm25paged_attention_v1_kernelIthLi32ELi16ELi128ELNS_18Fp8KVCacheDataTypeE1ELb1EEEvPT_PKS2_PKT0_S8_ifPKiSA_iPKfiiiSC_SC_iiiii:
.text._ZN4vllm25paged_attention_v1_kernelIthLi32ELi16ELi128ELNS_18Fp8KVCacheDataTypeE1ELb1EEEvPT_PKS2_PKT0_S8_ifPKiSA_iPKfiiiSC_SC_iiiii:
        /* <DEDUP_REMOVED lines=105> */
.L_x_10146:
[----:B-1----:R-:W-:-:S05]  /*0690*/  MOV R8, c[0x0][0xc] ;  /* 0x0000030000087a02 */ /* 0x002fca0000000f00 */
[----:B------:R-:W-:-:S04]  /*06a0*/  IMAD R8, R8, c[0x0][0x1c8], R3 ;  /* 0x0000720008087a24 */ /* 0x000fc800078e0203 */
[----:B------:R-:W-:-:S03]  /*06b0*/  IMAD R8, R8, c[0x0][0x1d8], RZ ;  /* 0x0000760008087a24 */ /* 0x000fc600078e02ff */
.L_x_10147:
        /* <DEDUP_REMOVED lines=25> */
.L_x_10151:
        /* <DEDUP_REMOVED lines=37> */
.L_x_10149:
[----:B------:R-:W-:Y:S05]  /*0aa0*/  BSYNC B7 ;  /* 0x0000000000077941 */ /* 0x000fea0003800000 */
.L_x_10148:
[----:B------:R-:W-:Y:S05]  /*0ab0*/  BRA.DIV ~URZ, `(.L_x_10152) ;  /* 0x000023827f007947 */ /* 0x000fea000b800000 */
[----:B------:R-:W-:-:S04]  /*0ac0*/  MOV R10, 0xff7fffff ;  /* 0xff7fffff000a7802 */ /* 0x000fc80000000f00 */
.L_x_10184:
        /* <DEDUP_REMOVED lines=8> */
.L_x_10185:
        /* <DEDUP_REMOVED lines=28> */
.L_x_10158:
        /* <DEDUP_REMOVED lines=11> */
.L_x_10157:
[----:B------:R-:W-:Y:S05]  /*0dc0*/  BSYNC B1 ;  /* 0x0000000000017941 */ /* 0x000fea0003800000 */
.L_x_10156:
        /* <DEDUP_REMOVED lines=10> */
.L_x_10161:
        /* <DEDUP_REMOVED lines=100> */
.L_x_10160:
[----:B------:R-:W-:Y:S05]  /*14b0*/  BSYNC B1 ;  /* 0x0000000000017941 */ /* 0x000fea0003800000 */
.L_x_10159:
        /* <DEDUP_REMOVED lines=55> */
.L_x_10163:
[----:B------:R-:W-:Y:S05]  /*1830*/  BSYNC B1 ;  /* 0x0000000000017941 */ /* 0x000fea0003800000 */
.L_x_10162:
        /* <DEDUP_REMOVED lines=26> */
.L_x_10155:
[----:B------:R-:W-:Y:S05]  /*19e0*/  BSYNC B0 ;  /* 0x0000000000007941 */ /* 0x000fea0003800000 */
.L_x_10154:
        /* <DEDUP_REMOVED lines=37> */
.L_x_10168:
        /* <DEDUP_REMOVED lines=8> */
.L_x_10167:
[----:B------:R-:W-:Y:S05]  /*1cc0*/  BSYNC B1 ;  /* 0x0000000000017941 */ /* 0x000fea0003800000 */
.L_x_10166:
        /* <DEDUP_REMOVED lines=10> */
.L_x_10171:
        /* <DEDUP_REMOVED lines=52> */
.L_x_10170:
[----:B------:R-:W-:Y:S05]  /*20b0*/  BSYNC B1 ;  /* 0x0000000000017941 */ /* 0x000fea0003800000 */
.L_x_10169:
        /* <DEDUP_REMOVED lines=31> */
.L_x_10173:
[----:B------:R-:W-:Y:S05]  /*22b0*/  BSYNC B1 ;  /* 0x0000000000017941 */ /* 0x000fea0003800000 */
.L_x_10172:
        /* <DEDUP_REMOVED lines=14> */
.L_x_10165:
[----:B------:R-:W-:Y:S05]  /*23a0*/  BSYNC B0 ;  /* 0x0000000000007941 */ /* 0x000fea0003800000 */
.L_x_10164:
        /* <DEDUP_REMOVED lines=26> */
.L_x_10177:
        /* <DEDUP_REMOVED lines=32> */
.L_x_10175:
[----:B------:R-:W-:Y:S05]  /*2750*/  BSYNC B6 ;  /* 0x0000000000067941 */ /* 0x000fea0003800000 */
.L_x_10174:
[----:B------:R-:W-:Y:S05]  /*2760*/  BRA.DIV ~URZ, `(.L_x_10178) ;  /* 0x000008927f007947 */ /* 0x000fea000b800000 */
[----:B------:R-:W-:-:S05]  /*2770*/  MOV R4, RZ ;  /* 0x000000ff00047202 */ /* 0x000fca0000000f00 */
.L_x_10186:
[----:B------:R-:W-:Y:S01]  /*2780*/  FADD.FTZ R4, RZ, R4 ;  /* 0x00000004ff047221 */ /* 0x000fe20000010000 */
[----:B------:R-:W-:Y:S05]  /*2790*/  BRA.DIV ~URZ, `(.L_x_10179) ;  /* 0x000008e27f007947 */ /* 0x000fea000b800000 */
[----:B------:R-:W-:Y:S02]  /*27a0*/  IMAD.MOV.U32 R5, RZ, RZ, RZ ;  /* 0x000000ffff057224 */ /* 0x000fe400078e00ff */
.L_x_10187:
        /* <DEDUP_REMOVED lines=25> */
.L_x_10181:
[----:B-1----:R-:W-:Y:S05]  /*2940*/  BSYNC B0 ;  /* 0x0000000000007941 */ /* 0x002fea0003800000 */
.L_x_10180:
        /* <DEDUP_REMOVED lines=10> */
.L_x_10183:
[----:B-1----:R-:W-:Y:S05]  /*29f0*/  BSYNC B0 ;  /* 0x0000000000007941 */ /* 0x002fea0003800000 */
.L_x_10182:
        /* <DEDUP_REMOVED lines=29> */
.L_x_10150:
        /* <DEDUP_REMOVED lines=19> */
.L_x_10176:
        /* <DEDUP_REMOVED lines=20> */
.L_x_10152:
[----:B------:R-:W-:Y:S01]  /*2e40*/  HFMA2.MMA R15, -RZ, RZ, 0, 9.5367431640625e-07 ;  /* 0x00000010ff0f7435 */ /* 0x000fe200000001ff */
[----:B------:R-:W-:Y:S01]  /*2e50*/  IMAD.MOV.U32 R12, RZ, RZ, -0x800001 ;  /* 0xff7fffffff0c7424 */ /* 0x000fe200078e00ff */
[----:B------:R-:W-:Y:S01]  /*2e60*/  MOV R10, 0x2ea0 ;  /* 0x00002ea0000a7802 */ /* 0x000fe20000000f00 */
[----:B------:R-:W-:Y:S02]  /*2e70*/  IMAD.MOV.U32 R14, RZ, RZ, 0x1f ;  /* 0x0000001fff0e7424 */ /* 0x000fe400078e00ff */
[----:B------:R-:W-:Y:S02]  /*2e80*/  IMAD.MOV.U32 R17, RZ, RZ, -0x1 ;  /* 0xffffffffff117424 */ /* 0x000fe400078e00ff */
[----:B------:R-:W-:Y:S05]  /*2e90*/  CALL.REL.NOINC `($__internal_251_$__cuda_sm70_shflsync_bfly_p) ;  /* 0x0000026000007944 */ /* 0x000fea0003c00000 */
[----:B-1----:R-:W-:Y:S01]  /*2ea0*/  MOV R10, R14 ;  /* 0x0000000e000a7202 */ /* 0x002fe20000000f00 */
[----:B0-----:R-:W-:Y:S05]  /*2eb0*/  BRA `(.L_x_10184) ;  /* 0xffffdc1000007947 */ /* 0x001fea000383ffff */
.L_x_10153:
[----:B------:R-:W-:Y:S01]  /*2ec0*/  HFMA2.MMA R14, -RZ, RZ, 0, 1.847743988037109375e-06 ;  /* 0x0000001fff0e7435 */ /* 0x000fe200000001ff */
[----:B------:R-:W-:Y:S01]  /*2ed0*/  IMAD.MOV.U32 R12, RZ, RZ, R19 ;  /* 0x000000ffff0c7224 */ /* 0x000fe200078e0013 */
[----:B------:R-:W-:Y:S01]  /*2ee0*/  MOV R10, 0x2f20 ;  /* 0x00002f20000a7802 */ /* 0x000fe20000000f00 */
[----:B------:R-:W-:Y:S02]  /*2ef0*/  IMAD.MOV.U32 R15, RZ, RZ, 0x8 ;  /* 0x00000008ff0f7424 */ /* 0x000fe400078e00ff */
[----:B------:R-:W-:-:S02]  /*2f00*/  IMAD.MOV.U32 R17, RZ, RZ, -0x1 ;  /* 0xffffffffff117424 */ /* 0x000fc400078e00ff */
[----:B------:R-:W-:Y:S05]  /*2f10*/  CALL.REL.NOINC `($__internal_251_$__cuda_sm70_shflsync_bfly_p) ;  /* 0x000001e000007944 */ /* 0x000fea0003c00000 */
[----:B01----:R-:W-:Y:S01]  /*2f20*/  FMNMX.FTZ R12, R19, R14, !PT ;  /* 0x0000000e130c7209 */ /* 0x003fe20007810000 */
[----:B------:R-:W-:Y:S01]  /*2f30*/  IMAD.MOV.U32 R15, RZ, RZ, 0x4 ;  /* 0x00000004ff0f7424 */ /* 0x000fe200078e00ff */
[----:B------:R-:W-:Y:S01]  /*2f40*/  MOV R14, 0x1f ;  /* 0x0000001f000e7802 */ /* 0x000fe20000000f00 */
[----:B------:R-:W-:Y:S01]  /*2f50*/  IMAD.MOV.U32 R17, RZ, RZ, -0x1 ;  /* 0xffffffffff117424 */ /* 0x000fe200078e00ff */
[----:B------:R-:W-:-:S02]  /*2f60*/  MOV R10, 0x2f80 ;  /* 0x00002f80000a7802 */ /* 0x000fc40000000f00 */
[----:B------:R-:W-:Y:S05]  /*2f70*/  CALL.REL.NOINC `($__internal_251_$__cuda_sm70_shflsync_bfly_p) ;  /* 0x0000018000007944 */ /* 0x000fea0003c00000 */
[----:B01----:R-:W-:Y:S01]  /*2f80*/  FMNMX.FTZ R12, R12, R14, !PT ;  /* 0x0000000e0c0c7209 */ /* 0x003fe20007810000 */
[----:B------:R-:W-:Y:S01]  /*2f90*/  HFMA2.MMA R14, -RZ, RZ, 0, 1.847743988037109375e-06 ;  /* 0x0000001fff0e7435 */ /* 0x000fe200000001ff */
[----:B------:R-:W-:Y:S01]  /*2fa0*/  IMAD.MOV.U32 R15, RZ, RZ, 0x2 ;  /* 0x00000002ff0f7424 */ /* 0x000fe200078e00ff */
[----:B------:R-:W-:Y:S01]  /*2fb0*/  MOV R10, 0x2fe0 ;  /* 0x00002fe0000a7802 */ /* 0x000fe20000000f00 */
[----:B------:R-:W-:-:S03]  /*2fc0*/  IMAD.MOV.U32 R17, RZ, RZ, -0x1 ;  /* 0xffffffffff117424 */ /* 0x000fc600078e00ff */
[----:B------:R-:W-:Y:S05]  /*2fd0*/  CALL.REL.NOINC `($__internal_251_$__cuda_sm70_shflsync_bfly_p) ;  /* 0x0000012000007944 */ /* 0x000fea0003c00000 */
[----:B-1----:R-:W-:Y:S01]  /*2fe0*/  IMAD.MOV.U32 R11, RZ, RZ, R14 ;  /* 0x000000ffff0b7224 */ /* 0x002fe200078e000e */
[----:B0-----:R-:W-:Y:S05]  /*2ff0*/  BRA `(.L_x_10185) ;  /* 0xffffdb5000007947 */ /* 0x001fea000383ffff */
.L_x_10178:
[----:B0-----:R-:W-:Y:S01]  /*3000*/  MOV R12, RZ ;  /* 0x000000ff000c7202 */ /* 0x001fe20000000f00 */
[----:B------:R-:W-:Y:S01]  /*3010*/  IMAD.MOV.U32 R15, RZ, RZ, 0x1 ;  /* 0x00000001ff0f7424 */ /* 0x000fe200078e00ff */
[----:B------:R-:W-:Y:S01]  /*3020*/  MOV R17, 0xffffffff ;  /* 0xffffffff00117802 */ /* 0x000fe20000000f00 */
[----:B------:R-:W-:Y:S01]  /*3030*/  IMAD.MOV.U32 R14, RZ, RZ, 0x1f ;  /* 0x0000001fff0e7424 */ /* 0x000fe200078e00ff */
[----:B------:R-:W-:-:S02]  /*3040*/  MOV R10, 0x3060 ;  /* 0x00003060000a7802 */ /* 0x000fc40000000f00 */
[----:B------:R-:W-:Y:S05]  /*3050*/  CALL.REL.NOINC `($__internal_251_$__cuda_sm70_shflsync_bfly_p) ;  /* 0x000000a000007944 */ /* 0x000fea0003c00000 */
[----:B-1----:R-:W-:Y:S01]  /*3060*/  IMAD.MOV.U32 R4, RZ, RZ, R14 ;  /* 0x000000ffff047224 */ /* 0x002fe200078e000e */
[----:B0-----:R-:W-:Y:S05]  /*3070*/  BRA `(.L_x_10186) ;  /* 0xfffff70000007947 */ /* 0x001fea000383ffff */
.L_x_10179:
[----:B------:R-:W-:Y:S01]  /*3080*/  HFMA2.MMA R15, -RZ, RZ, 0, 5.9604644775390625e-08 ;  /* 0x00000001ff0f7435 */ /* 0x000fe200000001ff */
[----:B0-----:R-:W-:Y:S01]  /*3090*/  IMAD.MOV.U32 R12, RZ, RZ, RZ ;  /* 0x000000ffff0c7224 */ /* 0x001fe200078e00ff */
[----:B------:R-:W-:Y:S01]  /*30a0*/  MOV R10, 0x30e0 ;  /* 0x000030e0000a7802 */ /* 0x000fe20000000f00 */
[----:B------:R-:W-:-:S02]  /*30b0*/  IMAD.MOV.U32 R14, RZ, RZ, 0x1f ;  /* 0x0000001fff0e7424 */ /* 0x000fc400078e00ff */
[----:B------:R-:W-:Y:S02]  /*30c0*/  IMAD.MOV.U32 R17, RZ, RZ, -0x1 ;  /* 0xffffffffff117424 */ /* 0x000fe400078e00ff */
[----:B------:R-:W-:Y:S05]  /*30d0*/  CALL.REL.NOINC `($__internal_251_$__cuda_sm70_shflsync_bfly_p) ;  /* 0x0000002000007944 */ /* 0x000fea0003c00000 */
[----:B-1----:R-:W-:Y:S01]  /*30e0*/  MOV R5, R14 ;  /* 0x0000000e00057202 */ /* 0x002fe20000000f00 */
[----:B0-----:R-:W-:Y:S05]  /*30f0*/  BRA `(.L_x_10187) ;  /* 0xfffff6b000007947 */ /* 0x001fea000383ffff */
        .weak           $__internal_251_$__cuda_sm70_shflsync_bfly_p
        .type           $__internal_251_$__cuda_sm70_shflsync_bfly_p,@function
        .size           $__internal_251_$__cuda_sm70_shflsync_bfly_p,(.L_x_23418 - $__internal_251_$__cuda_sm70_shflsync_bfly_p)
$__internal_251_$__cuda_sm70_shflsync_bfly_p:
[----:B------:R-:W-:Y:S01]  /*3100*/  IMAD.MOV.U32 R11, RZ, RZ, 0x0 ;  /* 0x00000000ff0b7424 */ /* 0x000fe200078e00ff */
[----:B------:R-:W-:Y:S04]  /*3110*/  WARPSYNC R17 ;  /* 0x0000001100007348 */ /* 0x000fe80003800000 */
[----:B------:R0:W1:Y:S01]  /*3120*/  SHFL.BFLY PT, R14, R12, R15, R14 ;  /* 0x0c00000f0c0e7389 */ /* 0x00006200000e000e */
[----:B------:R-:W-:Y:S05]  /*3130*/  RET.REL.NODEC R10 `(_ZN4vllm25paged_attention_v1_kernelIthLi32ELi16ELi128ELNS_18Fp8KVCacheDataTypeE1ELb1EEEvPT_PKS2_PKT0_S8_ifPKiSA_iPKfiiiSC_SC_iiiii) ;  /* 0xffffcec00a007950 */ /* 0x000fea0003c3ffff */
.L_x_10188:
        /* <DEDUP_REMOVED lines=12> */
.L_x_23418:


//--------------------- .text._ZN4vllm25paged_attention_v1_kernelIthLi256ELi8ELi128ELNS_18Fp8KVCacheDataTypeE1ELb0EEEvPT_PKS2_PKT0_S8_ifPKiSA_iPKfiiiSC_SC_iiiii --------------------------
	.section	.text._ZN4vllm25paged_attention_v1_kernelIthLi256ELi8ELi128ELNS_18Fp8KVCacheDataTypeE1ELb0EEEvPT_PKS2_PKT0_S8_ifPKiSA_iPKfiiiSC_SC_iiiii,"ax",@progbits
	.sectioninfo	@"SHI_REGISTERS=32"
	.align	128
        .global         _ZN4vllm25paged_attention_v1_kernelIthLi256ELi8ELi128ELNS_18Fp8KVCacheDataTypeE1ELb0EEEvPT_PKS2_PKT0_S8_ifPKiSA_iPKfiiiSC_SC_iiiii
        .type           _ZN4vllm25paged_attention_v1_kernelIthLi256ELi8ELi128ELNS_18Fp8KVCacheDataTypeE1ELb0EEEvPT_PKS2_PKT0_S8_ifPKiSA_iPKfiiiSC_SC_iiiii,@function
        .size           _ZN4vllm25paged_attention_v1_kernelIthLi256ELi8ELi128ELNS_18Fp8KVCacheDataTypeE1ELb0EEEvPT_PKS2_PKT0_S8_ifPKiSA_iPKfiiiSC_SC_iiiii,(.L_x_23419 - _ZN4vllm25paged_attention_v1_kernelIthLi256ELi8ELi128ELNS_18Fp8KVCacheDataTypeE1ELb0EEEvPT_PKS2_PKT0_S8_ifPKiSA_iPKfiiiSC_SC_iiiii)
        .other          _ZN4vllm25paged_attention_v1_kernelIthLi256ELi8ELi128ELNS_18Fp8KVCacheDataTypeE1ELb0EEEvPT_PKS2_PKT0_S8_ifPKiSA_iPKfiiiSC_SC_iiiii,@"STO_CUDA_ENTRY STV_DEFAULT"
_ZN4vllm25paged_attention_v1_kernelIthLi256ELi8ELi128ELNS_18Fp8KVCacheDataTypeE1ELb0EEEvPT_PKS2_PKT0_S8_ifPKiSA_iPKfiiiSC_SC_iiiii:
.text._ZN4vllm25paged_attention_v1_kernelIthLi256ELi8ELi128ELNS_18Fp8KVCacheDataTypeE1ELb0EEEvPT_PKS2_PKT0_S8_ifPKiSA_iPKfiiiSC_SC_iiiii:
        /* <DEDUP_REMOVED lines=23> */
.L_x_10216:
[----:B------:R-:W-:Y:S02]  /*0170*/  FMNMX.FTZ R15, R4, -3.40282346638528859812e+38, !PT ;  /* 0xff7fffff040f7809 */ /* 0x000fe40007810000 */
[----:B------:R-:W-:Y:S01]  /*0180*/  MOV R6, 0xff7fffff ;  /* 0xff7fffff00067802 */ /* 0x000fe20000000f00 */
[----:B------:R-:W-:Y:S05]  /*0190*/  BRA.DIV ~URZ, `(.L_x_10191) ;  /* 0x000023627f007947 */ /* 0x000fea000b800000 */
[----:B------:R-:W0:Y:S02]  /*01a0*/  SHFL.BFLY PT, R4, R15, 0x8, 0x1f ;  /* 0x0d001f000f047f89 */ /* 0x000e2400000e0000 */
[----:B0-----:R-:W-:-:S05]  /*01b0*/  FMNMX.FTZ R4, R15, R4, !PT ;  /* 0x000000040f047209 */ /* 0x001fca0007810000 */
[----:B------:R0:W1:Y:S02]  /*01c0*/  SHFL.BFLY PT, R9, R4, 0x4, 0x1f ;  /* 0x0c801f0004097f89 */ /* 0x00006400000e0000 */
.L_x_10217:
        /* <DEDUP_REMOVED lines=28> */
.L_x_10196:
        /* <DEDUP_REMOVED lines=11> */
.L_x_10195:
[----:B------:R-:W-:Y:S05]  /*0440*/  BSYNC B1 ;  /* 0x0000000000017941 */ /* 0x000fea0003800000 */
.L_x_10194:
        /* <DEDUP_REMOVED lines=10> */
.L_x_10199:
        /* <DEDUP_REMOVED lines=100> */
.L_x_10198:
[----:B------:R-:W-:Y:S05]  /*0b30*/  BSYNC B1 ;  /* 0x0000000000017941 */ /* 0x000fea0003800000 */
.L_x_10197:
        /* <DEDUP_REMOVED lines=55> */
.L_x_10201:
[----:B------:R-:W-:Y:S05]  /*0eb0*/  BSYNC B1 ;  /* 0x0000000000017941 */ /* 0x000fea0003800000 */
.L_x_10200:
        /* <DEDUP_REMOVED lines=26> */
.L_x_10193:
[----:B------:R-:W-:Y:S05]  /*1060*/  BSYNC B0 ;  /* 0x0000000000007941 */ /* 0x000fea0003800000 */
.L_x_10192:
        /* <DEDUP_REMOVED lines=36> */
.L_x_10206:
        /* <DEDUP_REMOVED lines=8> */
.L_x_10205:
[----:B0-----:R-:W-:Y:S05]  /*1330*/  BSYNC B1 ;  /* 0x0000000000017941 */ /* 0x001fea0003800000 */
.L_x_10204:
        /* <DEDUP_REMOVED lines=10> */
.L_x_10209:
        /* <DEDUP_REMOVED lines=52> */
.L_x_10208:
[----:B------:R-:W-:Y:S05]  /*1720*/  BSYNC B1 ;  /* 0x0000000000017941 */ /* 0x000fea0003800000 */
.L_x_10207:
        /* <DEDUP_REMOVED lines=31> */
.L_x_10211:
[----:B------:R-:W-:Y:S05]  /*1920*/  BSYNC B1 ;  /* 0x0000000000017941 */ /* 0x000fea0003800000 */
.L_x_10210:
        /* <DEDUP_REMOVED lines=14> */
.L_x_10203:
[----:B------:R-:W-:Y:S05]  /*1a10*/  BSYNC B0 ;  /* 0x0000000000007941 */ /* 0x000fea0003800000 */
.L_x_10202:
        /* <DEDUP_REMOVED lines=44> */
.L_x_10213:
[----:B0-----:R-:W-:Y:S05]  /*1ce0*/  BSYNC B0 ;  /* 0x0000000000007941 */ /* 0x001fea0003800000 */
.L_x_10212:
        /* <DEDUP_REMOVED lines=28> */
.L_x_10215:
[----:B0-----:R-:W-:Y:S05]  /*1eb0*/  BSYNC B0 ;  /* 0x0000000000007941 */ /* 0x001fea0003800000 */
.L_x_10214:
        /* <DEDUP_REMOVED lines=72> */
.L_x_10189:
        /* <DEDUP_REMOVED lines=20> */
.L_x_10190:
[----:B------:R-:W-:Y:S01]  /*2480*/  HFMA2.MMA R10, -RZ, RZ, 0, 1.847743988037109375e-06 ;  /* 0x0000001fff0a7435 */ /* 0x000fe200000001ff */
[----:B------:R-:W-:Y:S01]  /*2490*/  MOV R4, 0xff7fffff ;  /* 0xff7fffff00047802 */ /* 0x000fe20000000f00 */
[----:B------:R-:W-:Y:S01]  /*24a0*/  IMAD.MOV.U32 R11, RZ, RZ, 0x10 ;  /* 0x00000010ff0b7424 */ /* 0x000fe200078e00ff */
[----:B------:R-:W-:Y:S01]  /*24b0*/  MOV R8, 0x24e0 ;  /* 0x000024e000087802 */ /* 0x000fe20000000f00 */
[----:B------:R-:W-:Y:S02]  /*24c0*/  IMAD.MOV.U32 R13, RZ, RZ, -0x1 ;  /* 0xffffffffff0d7424 */ /* 0x000fe400078e00ff */
[----:B------:R-:W-:Y:S05]  /*24d0*/  CALL.REL.NOINC `($__internal_252_$__cuda_sm70_shflsync_bfly_p) ;  /* 0x0000010000007944 */ /* 0x000fea0003c00000 */
[----:B01----:R-:W-:Y:S01]  /*24e0*/  MOV R4, R10 ;  /* 0x0000000a00047202 */ /* 0x003fe20000000f00 */
[----:B------:R-:W-:Y:S05]  /*24f0*/  BRA `(.L_x_10216) ;  /* 0xffffdc7000007947 */ /* 0x000fea000383ffff */
.L_x_10191:
[----:B------:R-:W-:Y:S01]  /*2500*/  HFMA2.MMA R11, -RZ, RZ, 0, 4.76837158203125e-07 ;  /* 0x00000008ff0b7435 */ /* 0x000fe200000001ff */
[----:B------:R-:W-:Y:S01]  /*2510*/  IMAD.MOV.U32 R4, RZ, RZ, R15 ;  /* 0x000000ffff047224 */ /* 0x000fe200078e000f */
[----:B------:R-:W-:Y:S01]  /*2520*/  MOV R10, 0x1f ;  /* 0x0000001f000a7802 */ /* 0x000fe20000000f00 */
[----:B------:R-:W-:Y:S01]  /*2530*/  IMAD.MOV.U32 R13, RZ, RZ, -0x1 ;  /* 0xffffffffff0d7424 */ /* 0x000fe200078e00ff */
[----:B------:R-:W-:Y:S02]  /*2540*/  MOV R8, 0x2560 ;  /* 0x0000256000087802 */ /* 0x000fe40000000f00 */
[----:B------:R-:W-:Y:S05]  /*2550*/  CALL.REL.NOINC `($__internal_252_$__cuda_sm70_shflsync_bfly_p) ;  /* 0x0000008000007944 */ /* 0x000fea0003c00000 */
[----:B0-----:R-:W-:Y:S01]  /*2560*/  HFMA2.MMA R11, -RZ, RZ, 0, 2.384185791015625e-07 ;  /* 0x00000004ff0b7435 */ /* 0x001fe200000001ff */
[----:B-1----:R-:W-:Y:S01]  /*2570*/  FMNMX.FTZ R4, R15, R10, !PT ;  /* 0x0000000a0f047209 */ /* 0x002fe20007810000 */
[----:B------:R-:W-:Y:S01]  /*2580*/  IMAD.MOV.U32 R13, RZ, RZ, -0x1 ;  /* 0xffffffffff0d7424 */ /* 0x000fe200078e00ff */
[----:B------:R-:W-:-:S02]  /*2590*/  MOV R10, 0x1f ;  /* 0x0000001f000a7802 */ /* 0x000fc40000000f00 */
[----:B------:R-:W-:Y:S02]  /*25a0*/  MOV R8, 0x25c0 ;  /* 0x000025c000087802 */ /* 0x000fe40000000f00 */
[----:B------:R-:W-:Y:S05]  /*25b0*/  CALL.REL.NOINC `($__internal_252_$__cuda_sm70_shflsync_bfly_p) ;  /* 0x0000002000007944 */ /* 0x000fea0003c00000 */
[----:B-1----:R-:W-:Y:S01]  /*25c0*/  MOV R9, R10 ;  /* 0x0000000a00097202 */ /* 0x002fe20000000f00 */
[----:B0-----:R-:W-:Y:S05]  /*25d0*/  BRA `(.L_x_10217) ;  /* 0xffffdbf000007947 */ /* 0x001fea000383ffff */
        .weak           $__internal_252_$__cuda_sm70_shflsync_bfly_p
        .type           $__internal_252_$__cuda_sm70_shflsync_bfly_p,@function
        .size           $__internal_252_$__cuda_sm70_shflsync_bfly_p,(.L_x_23419 - $__internal_252_$__cuda_sm70_shflsync_bfly_p)
$__internal_252_$__cuda_sm70_shflsync_bfly_p:
[----:B------:R-:W-:Y:S01]  /*25e0*/  HFMA2.MMA R9, -RZ, RZ, 0, 0 ;  /* 0x00000000ff097435 */ /* 0x000fe200000001ff */
[----:B------:R-:W-:Y:S04]  /*25f0*/  WARPSYNC R13 ;  /* 0x0000000d00007348 */ /* 0x000fe80003800000 */
[----:B------:R0:W1:Y:S01]  /*2600*/  SHFL.BFLY PT, R10, R4, R11, R10 ;  /* 0x0c00000b040a7389 */ /* 0x00006200000e000a */
[----:B------:R-:W-:Y:S05]  /*2610*/  RET.REL.NODEC R8 `(_ZN4vllm25paged_attention_v1_kernelIthLi256ELi8ELi128ELNS_18Fp8KVCacheDataTypeE1ELb0EEEvPT_PKS2_PKT0_S8_ifPKiSA_iPKfiiiSC_SC_iiiii) ;  /* 0xffffd9e008007950 */ /* 0x000fea0003c3ffff */
.L_x_10218:
        /* <DEDUP_REMOVED lines=14> */
.L_x_23419:


//--------------------- .text._ZN4vllm25paged_attention_v1_kernelIthLi192ELi8ELi128ELNS_18Fp8KVCacheDataTypeE1ELb0EEEvPT_PKS2_PKT0_S8_ifPKiSA_iPKfiiiSC_SC_iiiii --------------------------
	.section	.text._ZN4vllm25paged_attention_v1_kernelIthLi192ELi8ELi128ELNS_18Fp8KVCacheDataTypeE1ELb0EEEvPT_PKS2_PKT0_S8_ifPKiSA_iPKfiiiSC_SC_iiiii,"ax",@progbits
	.sectioninfo	@"SHI_REGISTERS=32"
	.align	128
        .global         _ZN4vllm25paged_attention_v1_kernelIthLi192ELi8ELi128ELNS_18Fp8KVCacheDataTypeE1ELb0EEEvPT_PKS2_PKT0_S8_ifPKiSA_iPKfiiiSC_SC_iiiii
        .type           _ZN4vllm25paged_attention_v1_kernelIthLi192ELi8ELi128ELNS_18Fp8KVCacheDataTypeE1ELb0EEEvPT_PKS2_PKT0_S8_ifPKiSA_iPKfiiiSC_SC_iiiii,@function
        .size           _ZN4vllm25paged_attention_v1_kernelIthLi192ELi8ELi128ELNS_18Fp8KVCacheDataTypeE1ELb0EEEvPT_PKS2_PKT0_S8_ifPKiSA_iPKfiiiSC_SC_iiiii,(.L_x_23420 - _ZN4vllm25paged_attention_v1_kernelIthLi192ELi8ELi128ELNS_18Fp8KVCacheDataTypeE1ELb0EEEvPT_PKS2_PKT0_S8_ifPKiSA_iPKfiiiSC_SC_iiiii)
        .other          _ZN4vllm25paged_attention_v1_kernelIthLi192ELi8ELi128ELNS_18Fp8KVCacheDataTypeE1ELb0EEEvPT_PKS2_PKT0_S8_ifPKiSA_iPKfiiiSC_SC_iiiii,@"STO_CUDA_ENTRY STV_DEFAULT"
_ZN4vllm25paged_attention_v1_kernelIthLi192ELi8ELi128ELNS_18Fp8KVCacheDataTypeE1ELb0EEEvPT_PKS2_PKT0_S8_ifPKiSA_iPKfiiiSC_SC_iiiii:
.text._ZN4vllm25paged_attention_v1_kernelIthLi192ELi8ELi128ELNS_18Fp8KVCacheDataTypeE1ELb0EEEvPT_PKS2_PKT0_S8_ifPKiSA_iPKfiiiSC_SC_iiiii:
        /* <DEDUP_REMOVED lines=23> */
.L_x_10246:
[----:B------:R-:W-:Y:S01]  /*0170*/  FMNMX.FTZ R9, R6, -3.40282346638528859812e+38, !PT ;  /* 0xff7fffff06097809 */ /* 0x000fe20007810000 */
[----:B------:R-:W-:Y:S01]  /*0180*/  IMAD.MOV.U32 R8, RZ, RZ, -0x800001 ;  /* 0xff7fffffff087424 */ /* 0x000fe200078e00ff */
[----:B------:R-:W-:Y:S05]  /*0190*/  BRA.DIV ~URZ, `(.L_x_10221) ;  /* 0x000021927f007947 */ /* 0x000fea000b800000 */
[----:B------:R-:W0:Y:S02]  /*01a0*/  SHFL.BFLY PT, R6, R9, 0x8, 0x1f ;  /* 0x0d001f0009067f89 */ /* 0x000e2400000e0000 */
[----:B0-----:R-:W-:-:S05]  /*01b0*/  FMNMX.FTZ R9, R9, R6, !PT ;  /* 0x0000000609097209 */ /* 0x001fca0007810000 */
[----:B------:R0:W1:Y:S02]  /*01c0*/  SHFL.BFLY PT, R6, R9, 0x4, 0x1f ;  /* 0x0c801f0009067f89 */ /* 0x00006400000e0000 */
.L_x_10247:
        /* <DEDUP_REMOVED lines=28> */
.L_x_10226:
        /* <DEDUP_REMOVED lines=11> */
.L_x_10225:
[----:B------:R-:W-:Y:S05]  /*0440*/  BSYNC B1 ;  /* 0x0000000000017941 */ /* 0x000fea0003800000 */
.L_x_10224:
        /* <DEDUP_REMOVED lines=10> */
.L_x_10229:
        /* <DEDUP_REMOVED lines=100> */
.L_x_10228:
[----:B------:R-:W-:Y:S05]  /*0b30*/  BSYNC B1 ;  /* 0x0000000000017941 */ /* 0x000fea0003800000 */
.L_x_10227:
        /* <DEDUP_REMOVED lines=55> */
.L_x_10231:
[----:B------:R-:W-:Y:S05]  /*0eb0*/  BSYNC B1 ;  /* 0x0000000000017941 */ /* 0x000fea0003800000 */
.L_x_10230:
        /* <DEDUP_REMOVED lines=26> */
.L_x_10223:
[----:B------:R-:W-:Y:S05]  /*1060*/  BSYNC B0 ;  /* 0x0000000000007941 */ /* 0x000fea0003800000 */
.L_x_10222:
        /* <DEDUP_REMOVED lines=36> */
.L_x_10236:
        /* <DEDUP_REMOVED lines=8> */
.L_x_10235:
[----:B0-----:R-:W-:Y:S05]  /*1330*/  BSYNC B1 ;  /* 0x0000000000017941 */ /* 0x001fea0003800000 */
.L_x_10234:
        /* <DEDUP_REMOVED lines=10> */
.L_x_10239:
        /* <DEDUP_REMOVED lines=52> */
.L_x_10238:
[----:B------:R-:W-:Y:S05]  /*1720*/  BSYNC B1 ;  /* 0x0000000000017941 */ /* 0x000fea0003800000 */
.L_x_10237:
        /* <DEDUP_REMOVED lines=31> */
.L_x_10241:
[----:B------:R-:W-:Y:S05]  /*1920*/  BSYNC B1 ;  /* 0x0000000000017941 */ /* 0x000fea0003800000 */
.L_x_10240:
        /* <DEDUP_REMOVED lines=14> */
.L_x_10233:
[----:B------:R-:W-:Y:S05]  /*1a10*/  BSYNC B0 ;  /* 0x0000000000007941 */ /* 0x000fea0003800000 */
.L_x_10232:
        /* <DEDUP_REMOVED lines=36> */
.L_x_10243:
[----:B0-----:R-:W-:Y:S05]  /*1c60*/  BSYNC B0 ;  /* 0x0000000000007941 */ /* 0x001fea0003800000 */
.L_x_10242:
        /* <DEDUP_REMOVED lines=22> */
.L_x_10245:
[----:B0-----:R-:W-:Y:S05]  /*1dd0*/  BSYNC B0 ;  /* 0x0000000000007941 */ /* 0x001fea0003800000 */
.L_x_10244:
        /* <DEDUP_REMOVED lines=57> */
.L_x_10219:
        /* <DEDUP_REMOVED lines=20> */
.L_x_10220:
[----:B------:R-:W-:Y:S01]  /*22b0*/  HFMA2.MMA R11, -RZ, RZ, 0, 1.847743988037109375e-06 ;  /* 0x0000001fff0b7435 */ /* 0x000fe200000001ff */
[----:B------:R-:W-:Y:S01]  /*22c0*/  MOV R9, 0xff7fffff ;  /* 0xff7fffff00097802 */ /* 0x000fe20000000f00 */
[----:B------:R-:W-:Y:S01]  /*22d0*/  IMAD.MOV.U32 R10, RZ, RZ, 0x10 ;  /* 0x00000010ff0a7424 */ /* 0x000fe200078e00ff */
[----:B------:R-:W-:Y:S02]  /*22e0*/  MOV R12, 0xffffffff ;  /* 0xffffffff000c7802 */ /* 0x000fe40000000f00 */
[----:B------:R-:W-:Y:S02]  /*22f0*/  MOV R6, 0x2310 ;  /* 0x0000231000067802 */ /* 0x000fe40000000f00 */
[----:B------:R-:W-:Y:S05]  /*2300*/  CALL.REL.NOINC `($__internal_253_$__cuda_sm70_shflsync_bfly_p) ;  /* 0x000000f000007944 */ /* 0x000fea0003c00000 */
[----:B-1----:R-:W-:Y:S01]  /*2310*/  IMAD.MOV.U32 R6, RZ, RZ, R10 ;  /* 0x000000ffff067224 */ /* 0x002fe200078e000a */
[----:B0-----:R-:W-:Y:S05]  /*2320*/  BRA `(.L_x_10246) ;  /* 0xffffde4000007947 */ /* 0x001fea000383ffff */
.L_x_10221:
[----:B------:R-:W-:Y:S01]  /*2330*/  HFMA2.MMA R10, -RZ, RZ, 0, 4.76837158203125e-07 ;  /* 0x00000008ff0a7435 */ /* 0x000fe200000001ff */
[----:B------:R-:W-:Y:S01]  /*2340*/  MOV R11, 0x1f ;  /* 0x0000001f000b7802 */ /* 0x000fe20000000f00 */
[----:B------:R-:W-:Y:S01]  /*2350*/  IMAD.MOV.U32 R12, RZ, RZ, -0x1 ;  /* 0xffffffffff0c7424 */ /* 0x000fe200078e00ff */
[----:B------:R-:W-:-:S03]  /*2360*/  MOV R6, 0x2380 ;  /* 0x0000238000067802 */ /* 0x000fc60000000f00 */
[----:B------:R-:W-:Y:S05]  /*2370*/  CALL.REL.NOINC `($__internal_253_$__cuda_sm70_shflsync_bfly_p) ;  /* 0x0000008000007944 */ /* 0x000fea0003c00000 */
[----:B01----:R-:W-:Y:S01]  /*2380*/  FMNMX.FTZ R9, R9, R10, !PT ;  /* 0x0000000a09097209 */ /* 0x003fe20007810000 */
[----:B------:R-:W-:Y:S01]  /*2390*/  HFMA2.MMA R10, -RZ, RZ, 0, 2.384185791015625e-07 ;  /* 0x00000004ff0a7435 */ /* 0x000fe200000001ff */
[----:B------:R-:W-:Y:S01]  /*23a0*/  MOV R11, 0x1f ;  /* 0x0000001f000b7802 */ /* 0x000fe20000000f00 */
[----:B------:R-:W-:Y:S01]  /*23b0*/  IMAD.MOV.U32 R12, RZ, RZ, -0x1 ;  /* 0xffffffffff0c7424 */ /* 0x000fe200078e00ff */
[----:B------:R-:W-:-:S03]  /*23c0*/  MOV R6, 0x23e0 ;  /* 0x000023e000067802 */ /* 0x000fc60000000f00 */
[----:B------:R-:W-:Y:S05]  /*23d0*/  CALL.REL.NOINC `($__internal_253_$__cuda_sm70_shflsync_bfly_p) ;  /* 0x0000002000007944 */ /* 0x000fea0003c00000 */
[----:B-1----:R-:W-:Y:S01]  /*23e0*/  MOV R6, R10 ;  /* 0x0000000a00067202 */ /* 0x002fe20000000f00 */
[----:B0-----:R-:W-:Y:S05]  /*23f0*/  BRA `(.L_x_10247) ;  /* 0xffffddd000007947 */ /* 0x001fea000383ffff */
        .weak           $__internal_253_$__cuda_sm70_shflsync_bfly_p
        .type           $__internal_253_$__cuda_sm70_shflsync_bfly_p,@function
        .size           $__internal_253_$__cuda_sm70_shflsync_bfly_p,(.L_x_23420 - $__internal_253_$__cuda_sm70_shflsync_bfly_p)
$__internal_253_$__cuda_sm70_shflsync_bfly_p:
[----:B------:R-:W-:Y:S01]  /*2400*/  HFMA2.MMA R7, -RZ, RZ, 0, 0 ;  /* 0x00000000ff077435 */ /* 0x000fe200000001ff */
[----:B------:R-:W-:Y:S04]  /*2410*/  WARPSYNC R12 ;  /* 0x0000000c00007348 */ /* 0x000fe80003800000 */
[----:B------:R0:W1:Y:S01]  /*2420*/  SHFL.BFLY PT, R10, R9, R10, R11 ;  /* 0x0c00000a090a7389 */ /* 0x00006200000e000b */
[----:B------:R-:W-:Y:S05]  /*2430*/  RET.REL.NODEC R6 `(_ZN4vllm25paged_attention_v1_kernelIthLi192ELi8ELi128ELNS_18Fp8KVCacheDataTypeE1ELb0EEEvPT_PKS2_PKT0_S8_ifPKiSA_iPKfiiiSC_SC_iiiii) ;  /* 0xffffdbc006007950 */ /* 0x000fea0003c3ffff */
.L_x_10248:
        /* <DEDUP_REMOVED lines=12> */
.L_x_23420:


//--------------------- .text._ZN4vllm25paged_attention_v1_kernelIthLi128ELi8ELi128ELNS_18Fp8KVCacheDataTypeE1ELb0EEEvPT_PKS2_PKT0_S8_ifPKiSA_iPKfiiiSC_SC_iiiii --------------------------
	.section	.text._ZN4vllm25paged_attention_v1_kernelIthLi128ELi8ELi128ELNS_18Fp8KVCacheDataTypeE1ELb0EEEvPT_PKS2_PKT0_S8_ifPKiSA_iPKfiiiSC_SC_iiiii,"ax",@progbits
	.sectioninfo	@"SHI_REGISTERS=32"
	.align	128
        .global         _ZN4vllm25paged_attention_v1_kernelIthLi128ELi8ELi128ELNS_18Fp8KVCacheDataTypeE1ELb0EEEvPT_PKS2_PKT0_S8_ifPKiSA_iPKfiiiSC_SC_iiiii
        .type           _ZN4vllm25paged_attention_v1_kernelIthLi128ELi8ELi128ELNS_18Fp8KVCacheDataTypeE1ELb0EEEvPT_PKS2_PKT0_S8_ifPKiSA_iPKfiiiSC_SC_iiiii,@function
        .size           _ZN4vllm25paged_attention_v1_kernelIthLi128ELi8ELi128ELNS_18Fp8KVCacheDataTypeE1ELb0EEEvPT_PKS2_PKT0_S8_ifPKiSA_iPKfiiiSC_SC_iiiii,(.L_x_23421 - _ZN4vllm25paged_attention_v1_kernelIthLi128ELi8ELi128ELNS_18Fp8KVCacheDataTypeE1ELb0EEEvPT_PKS2_PKT0_S8_ifPKiSA_iPKfiiiSC_SC_iiiii)
        .other          _ZN4vllm25paged_attention_v1_kernelIthLi128ELi8ELi128ELNS_18Fp8KVCacheDataTypeE1ELb0EEEvPT_PKS2_PKT0_S8_ifPKiSA_iPKfiiiSC_SC_iiiii,@"STO_CUDA_ENTRY STV_DEFAULT"
_ZN4vllm25paged_attention_v1_kernelIthLi128ELi8ELi128ELNS_18Fp8KVCacheDataTypeE1ELb0EEEvPT_PKS2_PKT0_S8_ifPKiSA_iPKfiiiSC_SC_iiiii:
.text._ZN4vllm25paged_attention_v1_kernelIthLi128ELi8ELi128ELNS_18Fp8KVCacheDataTypeE1ELb0EEEvPT_PKS2_PKT0_S8_ifPKiSA_iPKfiiiSC_SC_iiiii:
        /* <DEDUP_REMOVED lines=23> */
.L_x_10272:
[----:B------:R-:W-:Y:S02]  /*0170*/  FMNMX.FTZ R9, R6, -3.40282346638528859812e+38, !PT ;  /* 0xff7fffff06097809 */ /* 0x000fe40007810000 */
[----:B------:R-:W-:Y:S01]  /*0180*/  MOV R8, 0xff7fffff ;  /* 0xff7fffff00087802 */ /* 0x000fe20000000f00 */
[----:B------:R-:W-:Y:S05]  /*0190*/  BRA.DIV ~URZ, `(.L_x_10251) ;  /* 0x00001f927f007947 */ /* 0x000fea000b800000 */
[----:B------:R-:W0:Y:S02]  /*01a0*/  SHFL.BFLY PT, R6, R9, 0x8, 0x1f ;  /* 0x0d001f0009067f89 */ /* 0x000e2400000e0000 */
[----:B0-----:R-:W-:-:S05]  /*01b0*/  FMNMX.FTZ R9, R9, R6, !PT ;  /* 0x0000000609097209 */ /* 0x001fca0007810000 */
[----:B------:R0:W1:Y:S02]  /*01c0*/  SHFL.BFLY PT, R6, R9, 0x4, 0x1f ;  /* 0x0c801f0009067f89 */ /* 0x00006400000e0000 */
.L_x_10273:
        /* <DEDUP_REMOVED lines=28> */
.L_x_10256:
        /* <DEDUP_REMOVED lines=11> */
.L_x_10255:
[----:B------:R-:W-:Y:S05]  /*0440*/  BSYNC B1 ;  /* 0x0000000000017941 */ /* 0x000fea0003800000 */
.L_x_10254:
        /* <DEDUP_REMOVED lines=10> */
.L_x_10259:
        /* <DEDUP_REMOVED lines=100> */
.L_x_10258:
[----:B------:R-:W-:Y:S05]  /*0b30*/  BSYNC B1 ;  /* 0x0000000000017941 */ /* 0x000fea0003800000 */
.L_x_10257:
        /* <DEDUP_REMOVED lines=55> */
.L_x_10261:
[----:B------:R-:W-:Y:S05]  /*0eb0*/  BSYNC B1 ;  /* 0x0000000000017941 */ /* 0x000fea0003800000 */
.L_x_10260:
        /* <DEDUP_REMOVED lines=26> */
.L_x_10253:
[----:B------:R-:W-:Y:S05]  /*1060*/  BSYNC B0 ;  /* 0x0000000000007941 */ /* 0x000fea0003800000 */
.L_x_10252:
        /* <DEDUP_REMOVED lines=36> */
.L_x_10266:
        /* <DEDUP_REMOVED lines=8> */
.L_x_10265:
[----:B0-----:R-:W-:Y:S05]  /*1330*/  BSYNC B1 ;  /* 0x0000000000017941 */ /* 0x001fea0003800000 */
.L_x_10264:
        /* <DEDUP_REMOVED lines=10> */
.L_x_10269:
        /* <DEDUP_REMOVED lines=52> */
.L_x_10268:
[----:B------:R-:W-:Y:S05]  /*1720*/  BSYNC B1 ;  /* 0x0000000000017941 */ /* 0x000fea0003800000 */
.L_x_10267:
        /* <DEDUP_REMOVED lines=31> */
.L_x_10271:
[----:B------:R-:W-:Y:S05]  /*1920*/  BSYNC B1 ;  /* 0x0000000000017941 */ /* 0x000fea0003800000 */
.L_x_10270:
        /* <DEDUP_REMOVED lines=14> */
.L_x_10263:
[----:B------:R-:W-:Y:S05]  /*1a10*/  BSYNC B0 ;  /* 0x0000000000007941 */ /* 0x000fea0003800000 */
.L_x_10262:
        /* <DEDUP_REMOVED lines=85> */
.L_x_10249:
        /* <DEDUP_REMOVED lines=20> */
.L_x_10250:
[----:B------:R-:W-:Y:S01]  /*20b0*/  HFMA2.MMA R11, -RZ, RZ, 0, 1.847743988037109375e-06 ;  /* 0x0000001fff0b7435 */ /* 0x000fe200000001ff */
[----:B------:R-:W-:Y:S01]  /*20c0*/  MOV R9, 0xff7fffff ;  /* 0xff7fffff00097802 */ /* 0x000fe20000000f00 */
[----:B------:R-:W-:Y:S01]  /*20d0*/  IMAD.MOV.U32 R10, RZ, RZ, 0x10 ;  /* 0x00000010ff0a7424 */ /* 0x000fe200078e00ff */
[----:B------:R-:W-:Y:S02]  /*20e0*/  MOV R12, 0xffffffff ;  /* 0xffffffff000c7802 */ /* 0x000fe40000000f00 */
[----:B------:R-:W-:Y:S02]  /*20f0*/  MOV R6, 0x2110 ;  /* 0x0000211000067802 */ /* 0x000fe40000000f00 */
[----:B------:R-:W-:Y:S05]  /*2100*/  CALL.REL.NOINC `($__internal_254_$__cuda_sm70_shflsync_bfly_p) ;  /* 0x000000f000007944 */ /* 0x000fea0003c00000 */
[----:B-1----:R-:W-:Y:S01]  /*2110*/  MOV R6, R10 ;  /* 0x0000000a00067202 */ /* 0x002fe20000000f00 */
[----:B0-----:R-:W-:Y:S05]  /*2120*/  BRA `(.L_x_10272) ;  /* 0xffffe04000007947 */ /* 0x001fea000383ffff */
.L_x_10251:
[----:B------:R-:W-:Y:S01]  /*2130*/  HFMA2.MMA R11, -RZ, RZ, 0, 1.847743988037109375e-06 ;  /* 0x0000001fff0b7435 */ /* 0x000fe200000001ff */
[----:B------:R-:W-:Y:S01]  /*2140*/  IMAD.MOV.U32 R10, RZ, RZ, 0x8 ;  /* 0x00000008ff0a7424 */ /* 0x000fe200078e00ff */
[----:B------:R-:W-:Y:S02]  /*2150*/  MOV R12, 0xffffffff ;  /* 0xffffffff000c7802 */ /* 0x000fe40000000f00 */
[----:B------:R-:W-:-:S02]  /*2160*/  MOV R6, 0x2180 ;  /* 0x0000218000067802 */ /* 0x000fc40000000f00 */
[----:B------:R-:W-:Y:S05]  /*2170*/  CALL.REL.NOINC `($__internal_254_$__cuda_sm70_shflsync_bfly_p) ;  /* 0x0000008000007944 */ /* 0x000fea0003c00000 */
[----:B01----:R-:W-:Y:S01]  /*2180*/  FMNMX.FTZ R9, R9, R10, !PT ;  /* 0x0000000a09097209 */ /* 0x003fe20007810000 */
[----:B------:R-:W-:Y:S01]  /*2190*/  HFMA2.MMA R10, -RZ, RZ, 0, 2.384185791015625e-07 ;  /* 0x00000004ff0a7435 */ /* 0x000fe200000001ff */
[----:B------:R-:W-:Y:S01]  /*21a0*/  IMAD.MOV.U32 R11, RZ, RZ, 0x1f ;  /* 0x0000001fff0b7424 */ /* 0x000fe200078e00ff */
[----:B------:R-:W-:-:S02]  /*21b0*/  MOV R12, 0xffffffff ;  /* 0xffffffff000c7802 */ /* 0x000fc40000000f00 */
[----:B------:R-:W-:Y:S02]  /*21c0*/  MOV R6, 0x21e0 ;  /* 0x000021e000067802 */ /* 0x000fe40000000f00 */
[----:B------:R-:W-:Y:S05]  /*21d0*/  CALL.REL.NOINC `($__internal_254_$__cuda_sm70_shflsync_bfly_p) ;  /* 0x0000002000007944 */ /* 0x000fea0003c00000 */
[----:B-1----:R-:W-:Y:S01]  /*21e0*/  MOV R6, R10 ;  /* 0x0000000a00067202 */ /* 0x002fe20000000f00 */
[----:B0-----:R-:W-:Y:S05]  /*21f0*/  BRA `(.L_x_10273) ;  /* 0xffffdfd000007947 */ /* 0x001fea000383ffff */
        .weak           $__internal_254_$__cuda_sm70_shflsync_bfly_p
        .type           $__internal_254_$__cuda_sm70_shflsync_bfly_p,@function
        .size           $__internal_254_$__cuda_sm70_shflsync_bfly_p,(.L_x_23421 - $__internal_254_$__cuda_sm70_shflsync_bfly_p)
$__internal_254_$__cuda_sm70_shflsync_bfly_p:
[----:B------:R-:W-:Y:S01]  /*2200*/  HFMA2.MMA R7, -RZ, RZ, 0, 0 ;  /* 0x00000000ff077435 */ /* 0x000fe200000001ff */
[----:B------:R-:W-:Y:S04]  /*2210*/  WARPSYNC R12 ;  /* 0x0000000c00007348 */ /* 0x000fe80003800000 */
[----:B------:R0:W1:Y:S01]  /*2220*/  SHFL.BFLY PT, R10, R9, R10, R11 ;  /* 0x0c00000a090a7389 */ /* 0x00006200000e000b */
[----:B------:R-:W-:Y:S05]  /*2230*/  RET.REL.NODEC R6 `(_ZN4vllm25paged_attention_v1_kernelIthLi128ELi8ELi128ELNS_18Fp8KVCacheDataTypeE1ELb0EEEvPT_PKS2_PKT0_S8_ifPKiSA_iPKfiiiSC_SC_iiiii) ;  /* 0xffffddc006007950 */ /* 0x000fea0003c3ffff */
.L_x_10274:
        /* <DEDUP_REMOVED lines=12> */
.L_x_23421:


//--------------------- .text._ZN4vllm25paged_attention_v1_kernelIthLi120ELi8ELi128ELNS_18Fp8KVCacheDataTypeE1ELb0EEEvPT_PKS2_PKT0_S8_ifPKiSA_iPKfiiiSC_SC_iiiii --------------------------
	.section	.text._ZN4vllm25paged_attention_v1_kernelIthLi120ELi8ELi128ELNS_18Fp8KVCacheDataTypeE1ELb0EEEvPT_PKS2_PKT0_S8_ifPKiSA_iPKfiiiSC_SC_iiiii,"ax",@progbits
	.sectioninfo	@"SHI_REGISTERS=32"
	.align	128
        .global         _ZN4vllm25paged_attention_v1_kernelIthLi120ELi8ELi128ELNS_18Fp8KVCacheDataTypeE1ELb0EEEvPT_PKS2_PKT0_S8_ifPKiSA_iPKfiiiSC_SC_iiiii
        .type           _ZN4vllm25paged_attention_v1_kernelIthLi120ELi8ELi128ELNS_18Fp8KVCacheDataTypeE1ELb0EEEvPT_PKS2_PKT0_S8_ifPKiSA_iPKfiiiSC_SC_iiiii,@function
        .size           _ZN4vllm25paged_attention_v1_kernelIthLi120ELi8ELi128ELNS_18Fp8KVCacheDataTypeE1ELb0EEEvPT_PKS2_PKT0_S8_ifPKiSA_iPKfiiiSC_SC_iiiii,(.L_x_23422 - _ZN4vllm25paged_attention_v1_kernelIthLi120ELi8ELi128ELNS_18Fp8KVCacheDataTypeE1ELb0EEEvPT_PKS2_PKT0_S8_ifPKiSA_iPKfiiiSC_SC_iiiii)
        .other          _ZN4vllm25paged_attention_v1_kernelIthLi120ELi8ELi128ELNS_18Fp8KVCacheDataTypeE1ELb0EEEvPT_PKS2_PKT0_S8_ifPKiSA_iPKfiiiSC_SC_iiiii,@"STO_CUDA_ENTRY STV_DEFAULT"
_ZN4vllm25paged_attention_v1_kernelIthLi120ELi8ELi128ELNS_18Fp8KVCacheDataTypeE1ELb0EEEvPT_PKS2_PKT0_S8_ifPKiSA_iPKfiiiSC_SC_iiiii:
.text._ZN4vllm25paged_attention_v1_kernelIthLi120ELi8ELi128ELNS_18Fp8KVCacheDataTypeE1ELb0EEEvPT_PKS2_PKT0_S8_ifPKiSA_iPKfiiiSC_SC_iiiii:
        /* <DEDUP_REMOVED lines=23> */
.L_x_10306:
[----:B------:R-:W-:Y:S02]  /*0170*/  FMNMX.FTZ R9, R6, -3.40282346638528859812e+38, !PT ;  /* 0xff7fffff06097809 */ /* 0x000fe40007810000 */
[----:B------:R-:W-:Y:S01]  /*0180*/  MOV R8, 0xff7fffff ;  /* 0xff7fffff00087802 */ /* 0x000fe20000000f00 */
[----:B------:R-:W-:Y:S05]  /*0190*/  BRA.DIV ~URZ, `(.L_x_10277) ;  /* 0x000020a27f007947 */ /* 0x000fea000b800000 */
[----:B------:R-:W0:Y:S02]  /*01a0*/  SHFL.BFLY PT, R6, R9, 0x8, 0x1f ;  /* 0x0d001f0009067f89 */ /* 0x000e2400000e0000 */
[----:B0-----:R-:W-:-:S05]  /*01b0*/  FMNMX.FTZ R9, R9, R6, !PT ;  /* 0x0000000609097209 */ /* 0x001fca0007810000 */
[----:B------:R0:W1:Y:S02]  /*01c0*/  SHFL.BFLY PT, R6, R9, 0x4, 0x1f ;  /* 0x0c801f0009067f89 */ /* 0x00006400000e0000 */
.L_x_10307:
        /* <DEDUP_REMOVED lines=28> */
.L_x_10282:
        /* <DEDUP_REMOVED lines=11> */
.L_x_10281:
[----:B------:R-:W-:Y:S05]  /*0440*/  BSYNC B1 ;  /* 0x0000000000017941 */ /* 0x000fea0003800000 */
.L_x_10280:
        /* <DEDUP_REMOVED lines=10> */
.L_x_10285:
        /* <DEDUP_REMOVED lines=100> */
.L_x_10284:
[----:B------:R-:W-:Y:S05]  /*0b30*/  BSYNC B1 ;  /* 0x0000000000017941 */ /* 0x000fea0003800000 */
.L_x_10283:
        /* <DEDUP_REMOVED lines=55> */
.L_x_10287:
[----:B------:R-:W-:Y:S05]  /*0eb0*/  BSYNC B1 ;  /* 0x0000000000017941 */ /* 0x000fea0003800000 */
.L_x_10286:
        /* <DEDUP_REMOVED lines=26> */
.L_x_10279:
[----:B------:R-:W-:Y:S05]  /*1060*/  BSYNC B0 ;  /* 0x0000000000007941 */ /* 0x000fea0003800000 */
.L_x_10278:
        /* <DEDUP_REMOVED lines=36> */
.L_x_10292:
        /* <DEDUP_REMOVED lines=8> */
.L_x_10291:
[----:B0-----:R-:W-:Y:S05]  /*1330*/  BSYNC B1 ;  /* 0x0000000000017941 */ /* 0x001fea0003800000 */
.L_x_10290:
        /* <DEDUP_REMOVED lines=10> */
.L_x_10295:
        /* <DEDUP_REMOVED lines=52> */
.L_x_10294:
[----:B------:R-:W-:Y:S05]  /*1720*/  BSYNC B1 ;  /* 0x0000000000017941 */ /* 0x000fea0003800000 */
.L_x_10293:
        /* <DEDUP_REMOVED lines=31> */
.L_x_10297:
[----:B------:R-:W-:Y:S05]  /*1920*/  BSYNC B1 ;  /* 0x0000000000017941 */ /* 0x000fea0003800000 */
.L_x_10296:
        /* <DEDUP_REMOVED lines=14> */
.L_x_10289:
[----:B------:R-:W-:Y:S05]  /*1a10*/  BSYNC B0 ;  /* 0x0000000000007941 */ /* 0x000fea0003800000 */
.L_x_10288:
        /* <DEDUP_REMOVED lines=21> */
.L_x_10299:
[----:B------:R-:W-:Y:S05]  /*1b70*/  BSYNC B0 ;  /* 0x0000000000007941 */ /* 0x000fea0003800000 */
.L_x_10298:
        /* <DEDUP_REMOVED lines=12> */
.L_x_10301:
[----:B------:R-:W-:Y:S05]  /*1c40*/  BSYNC B0 ;  /* 0x0000000000007941 */ /* 0x000fea0003800000 */
.L_x_10300:
        /* <DEDUP_REMOVED lines=8> */
.L_x_10303:
[----:B------:R-:W-:Y:S05]  /*1cd0*/  BSYNC B0 ;  /* 0x0000000000007941 */ /* 0x000fea0003800000 */
.L_x_10302:
        /* <DEDUP_REMOVED lines=12> */
.L_x_10305:
[----:B------:R-:W-:Y:S05]  /*1da0*/  BSYNC B0 ;  /* 0x0000000000007941 */ /* 0x000fea0003800000 */
.L_x_10304:
        /* <DEDUP_REMOVED lines=45> */
.L_x_10275:
        /* <DEDUP_REMOVED lines=20> */
.L_x_10276:
[----:B------:R-:W-:Y:S01]  /*21c0*/  HFMA2.MMA R11, -RZ, RZ, 0, 1.847743988037109375e-06 ;  /* 0x0000001fff0b7435 */ /* 0x000fe200000001ff */
[----:B------:R-:W-:Y:S01]  /*21d0*/  MOV R9, 0xff7fffff ;  /* 0xff7fffff00097802 */ /* 0x000fe20000000f00 */
[----:B------:R-:W-:Y:S01]  /*21e0*/  IMAD.MOV.U32 R10, RZ, RZ, 0x10 ;  /* 0x00000010ff0a7424 */ /* 0x000fe200078e00ff */
[----:B------:R-:W-:Y:S02]  /*21f0*/  MOV R12, 0xffffffff ;  /* 0xffffffff000c7802 */ /* 0x000fe40000000f00 */
[----:B------:R-:W-:Y:S02]  /*2200*/  MOV R6, 0x2220 ;  /* 0x0000222000067802 */ /* 0x000fe40000000f00 */
[----:B------:R-:W-:Y:S05]  /*2210*/  CALL.REL.NOINC `($__internal_255_$__cuda_sm70_shflsync_bfly_p) ;  /* 0x000000f000007944 */ /* 0x000fea0003c00000 */
[----:B-1----:R-:W-:Y:S01]  /*2220*/  MOV R6, R10 ;  /* 0x0000000a00067202 */ /* 0x002fe20000000f00 */
[----:B0-----:R-:W-:Y:S05]  /*2230*/  BRA `(.L_x_10306) ;  /* 0xffffdf3000007947 */ /* 0x001fea000383ffff */
.L_x_10277:
[----:B------:R-:W-:Y:S01]  /*2240*/  HFMA2.MMA R11, -RZ, RZ, 0, 1.847743988037109375e-06 ;  /* 0x0000001fff0b7435 */ /* 0x000fe200000001ff */
[----:B------:R-:W-:Y:S01]  /*2250*/  IMAD.MOV.U32 R10, RZ, RZ, 0x8 ;  /* 0x00000008ff0a7424 */ /* 0x000fe200078e00ff */
[----:B------:R-:W-:Y:S02]  /*2260*/  MOV R12, 0xffffffff ;  /* 0xffffffff000c7802 */ /* 0x000fe40000000f00 */
[----:B------:R-:W-:-:S02]  /*2270*/  MOV R6, 0x2290 ;  /* 0x0000229000067802 */ /* 0x000fc40000000f00 */
[----:B------:R-:W-:Y:S05]  /*2280*/  CALL.REL.NOINC `($__internal_255_$__cuda_sm70_shflsync_bfly_p) ;  /* 0x0000008000007944 */ /* 0x000fea0003c00000 */
[----:B01----:R-:W-:Y:S01]  /*2290*/  FMNMX.FTZ R9, R9, R10, !PT ;  /* 0x0000000a09097209 */ /* 0x003fe20007810000 */
[----:B------:R-:W-:Y:S01]  /*22a0*/  HFMA2.MMA R10, -RZ, RZ, 0, 2.384185791015625e-07 ;  /* 0x00000004ff0a7435 */ /* 0x000fe200000001ff */
[----:B------:R-:W-:Y:S01]  /*22b0*/  IMAD.MOV.U32 R11, RZ, RZ, 0x1f ;  /* 0x0000001fff0b7424 */ /* 0x000fe200078e00ff */
[----:B------:R-:W-:-:S02]  /*22c0*/  MOV R12, 0xffffffff ;  /* 0xffffffff000c7802 */ /* 0x000fc40000000f00 */
[----:B------:R-:W-:Y:S02]  /*22d0*/  MOV R6, 0x22f0 ;  /* 0x000022f000067802 */ /* 0x000fe40000000f00 */
[----:B------:R-:W-:Y:S05]  /*22e0*/  CALL.REL.NOINC `($__internal_255_$__cuda_sm70_shflsync_bfly_p) ;  /* 0x0000002000007944 */ /* 0x000fea0003c00000 */
[----:B-1----:R-:W-:Y:S01]  /*22f0*/  MOV R6, R10 ;  /* 0x0000000a00067202 */ /* 0x002fe20000000f00 */
[----:B0-----:R-:W-:Y:S05]  /*2300*/  BRA `(.L_x_10307) ;  /* 0xffffdec000007947 */ /* 0x001fea000383ffff */
        .weak           $__internal_255_$__cuda_sm70_shflsync_bfly_p
        .type           $__internal_255_$__cuda_sm70_shflsync_bfly_p,@function
        .size           $__internal_255_$__cuda_sm70_shflsync_bfly_p,(.L_x_23422 - $__internal_255_$__cuda_sm70_shflsync_bfly_p)
$__internal_255_$__cuda_sm70_shflsync_bfly_p:
[----:B------:R-:W-:Y:S01]  /*2310*/  HFMA2.MMA R7, -RZ, RZ, 0, 0 ;  /* 0x00000000ff077435 */ /* 0x000fe200000001ff */
[----:B------:R-:W-:Y:S04]  /*2320*/  WARPSYNC R12 ;  /* 0x0000000c00007348 */ /* 0x000fe80003800000 */
[----:B------:R0:W1:Y:S01]  /*2330*/  SHFL.BFLY PT, R10, R9, R10, R11 ;  /* 0x0c00000a090a7389 */ /* 0x00006200000e000b */
[----:B------:R-:W-:Y:S05]  /*2340*/  RET.REL.NODEC R6 `(_ZN4vllm25paged_attention_v1_kernelIthLi120ELi8ELi128ELNS_18Fp8KVCacheDataTypeE1ELb0EEEvPT_PKS2_PKT0_S8_ifPKiSA_iPKfiiiSC_SC_iiiii) ;  /* 0xffffdcb006007950 */ /* 0x000fea0003c3ffff */
.L_x_10308:
        /* <DEDUP_REMOVED lines=11> */
.L_x_23422:


//--------------------- .text._ZN4vllm25paged_attention_v1_kernelIthLi112ELi8ELi128ELNS_18Fp8KVCacheDataTypeE1ELb0EEEvPT_PKS2_PKT0_S8_ifPKiSA_iPKfiiiSC_SC_iiiii --------------------------
	.section	.text._ZN4vllm25paged_attention_v1_kernelIthLi112ELi8ELi128ELNS_18Fp8KVCacheDataTypeE1ELb0EEEvPT_PKS2_PKT0_S8_ifPKiSA_iPKfiiiSC_SC_iiiii,"ax",@progbits
	.sectioninfo	@"SHI_REGISTERS=32"
	.align	128
        .global         _ZN4vllm25paged_attention_v1_kernelIthLi112ELi8ELi128ELNS_18Fp8KVCacheDataTypeE1ELb0EEEvPT_PKS2_PKT0_S8_ifPKiSA_iPKfiiiSC_SC_iiiii
        .type           _ZN4vllm25paged_attention_v1_kernelIthLi112ELi8ELi128ELNS_18Fp8KVCacheDataTypeE1ELb0EEEvPT_PKS2_PKT0_S8_ifPKiSA_iPKfiiiSC_SC_iiiii,@function
        .size           _ZN4vllm25paged_attention_v1_kernelIthLi112ELi8ELi128ELNS_18Fp8KVCacheDataTypeE1ELb0EEEvPT_PKS2_PKT0_S8_ifPKiSA_iPKfiiiSC_SC_iiiii,(.L_x_23423 - _ZN4vllm25paged_attention_v1_kernelIthLi112ELi8ELi128ELNS_18Fp8KVCacheDataTypeE1ELb0EEEvPT_PKS2_PKT0_S8_ifPKiSA_iPKfiiiSC_SC_iiiii)
        .other          _ZN4vllm25paged_attention_v1_kernelIthLi112ELi8ELi128ELNS_18Fp8KVCacheDataTypeE1ELb0EEEvPT_PKS2_PKT0_S8_ifPKiSA_iPKfiiiSC_SC_iiiii,@"STO_CUDA_ENTRY STV_DEFAULT"
_ZN4vllm25paged_attention_v1_kernelIthLi112ELi8ELi128ELNS_18Fp8KVCacheDataTypeE1ELb0EEEvPT_PKS2_PKT0_S8_ifPKiSA_iPKfiiiSC_SC_iiiii:
.text._ZN4vllm25paged_attention_v1_kernelIthLi112ELi8ELi128ELNS_18Fp8KVCacheDataTypeE1ELb0EEEvPT_PKS2_PKT0_S8_ifPKiSA_iPKfiiiSC_SC_iiiii:
        /* <DEDUP_REMOVED lines=23> */
.L_x_10340:
[----:B------:R-:W-:Y:S02]  /*0170*/  FMNMX.FTZ R9, R6, -3.40282346638528859812e+38, !PT ;  /* 0xff7fffff06097809 */ /* 0x000fe40007810000 */
[----:B------:R-:W-:Y:S01]  /*0180*/  MOV R8, 0xff7fffff ;  /* 0xff7fffff00087802 */ /* 0x000fe20000000f00 */
[----:B------:R-:W-:Y:S05]  /*0190*/  BRA.DIV ~URZ, `(.L_x_10311) ;  /* 0x000020a27f007947 */ /* 0x000fea000b800000 */
[----:B------:R-:W0:Y:S02]  /*01a0*/  SHFL.BFLY PT, R6, R9, 0x8, 0x1f ;  /* 0x0d001f0009067f89 */ /* 0x000e2400000e0000 */
[----:B0-----:R-:W-:-:S05]  /*01b0*/  FMNMX.FTZ R9, R9, R6, !PT ;  /* 0x0000000609097209 */ /* 0x001fca0007810000 */
[----:B------:R0:W1:Y:S02]  /*01c0*/  SHFL.BFLY PT, R6, R9, 0x4, 0x1f ;  /* 0x0c801f0009067f89 */ /* 0x00006400000e0000 */
.L_x_10341:
        /* <DEDUP_REMOVED lines=28> */
.L_x_10316:
        /* <DEDUP_REMOVED lines=11> */
.L_x_10315:
[----:B------:R-:W-:Y:S05]  /*0440*/  BSYNC B1 ;  /* 0x0000000000017941 */ /* 0x000fea0003800000 */
.L_x_10314:
        /* <DEDUP_REMOVED lines=10> */
.L_x_10319:
        /* <DEDUP_REMOVED lines=100> */
.L_x_10318:
[----:B------:R-:W-:Y:S05]  /*0b30*/  BSYNC B1 ;  /* 0x0000000000017941 */ /* 0x000fea0003800000 */
.L_x_10317:
        /* <DEDUP_REMOVED lines=55> */
.L_x_10321:
[----:B------:R-:W-:Y:S05]  /*0eb0*/  BSYNC B1 ;  /* 0x0000000000017941 */ /* 0x000fea0003800000 */
.L_x_10320:
        /* <DEDUP_REMOVED lines=26> */
.L_x_10313:
[----:B------:R-:W-:Y:S05]  /*1060*/  BSYNC B0 ;  /* 0x0000000000007941 */ /* 0x000fea0003800000 */
.L_x_10312:
        /* <DEDUP_REMOVED lines=36> */
.L_x_10326:
        /* <DEDUP_REMOVED lines=8> */
.L_x_10325:
[----:B0-----:R-:W-:Y:S05]  /*1330*/  BSYNC B1 ;  /* 0x0000000000017941 */ /* 0x001fea0003800000 */
.L_x_10324:
        /* <DEDUP_REMOVED lines=10> */
.L_x_10329:
        /* <DEDUP_REMOVED lines=52> */
.L_x_10328:
[----:B------:R-:W-:Y:S05]  /*1720*/  BSYNC B1 ;  /* 0x0000000000017941 */ /* 0x000fea0003800000 */
.L_x_10327:
        /* <DEDUP_REMOVED lines=31> */
.L_x_10331:
[----:B------:R-:W-:Y:S05]  /*1920*/  BSYNC B1 ;  /* 0x0000000000017941 */ /* 0x000fea0003800000 */
.L_x_10330:
        /* <DEDUP_REMOVED lines=14> */
.L_x_10323:
[----:B------:R-:W-:Y:S05]  /*1a10*/  BSYNC B0 ;  /* 0x0000000000007941 */ /* 0x000fea0003800000 */
.L_x_10322:
        /* <DEDUP_REMOVED lines=21> */
.L_x_10333:
[----:B------:R-:W-:Y:S05]  /*1b70*/  BSYNC B0 ;  /* 0x0000000000007941 */ /* 0x000fea0003800000 */
.L_x_10332:
        /* <DEDUP_REMOVED lines=12> */
.L_x_10335:
[----:B------:R-:W-:Y:S05]  /*1c40*/  BSYNC B0 ;  /* 0x0000000000007941 */ /* 0x000fea0003800000 */
.L_x_10334:
        /* <DEDUP_REMOVED lines=8> */
.L_x_10337:
[----:B------:R-:W-:Y:S05]  /*1cd0*/  BSYNC B0 ;  /* 0x0000000000007941 */ /* 0x000fea0003800000 */
.L_x_10336:
        /* <DEDUP_REMOVED lines=12> */
.L_x_10339:
[----:B------:R-:W-:Y:S05]  /*1da0*/  BSYNC B0 ;  /* 0x0000000000007941 */ /* 0x000fea0003800000 */
.L_x_10338:
        /* <DEDUP_REMOVED lines=45> */
.L_x_10309:
        /* <DEDUP_REMOVED lines=20> */
.L_x_10310:
[----:B------:R-:W-:Y:S01]  /*21c0*/  HFMA2.MMA R11, -RZ, RZ, 0, 1.847743988037109375e-06 ;  /* 0x0000001fff0b7435 */ /* 0x000fe200000001ff */
[----:B------:R-:W-:Y:S01]  /*21d0*/  MOV R9, 0xff7fffff ;  /* 0xff7fffff00097802 */ /* 0x000fe20000000f00 */
[----:B------:R-:W-:Y:S01]  /*21e0*/  IMAD.MOV.U32 R10, RZ, RZ, 0x10 ;  /* 0x00000010ff0a7424 */ /* 0x000fe200078e00ff */
[----:B------:R-:W-:Y:S02]  /*21f0*/  MOV R12, 0xffffffff ;  /* 0xffffffff000c7802 */ /* 0x000fe40000000f00 */
[----:B------:R-:W-:Y:S02]  /*2200*/  MOV R6, 0x2220 ;  /* 0x0000222000067802 */ /* 0x000fe40000000f00 */
[----:B------:R-:W-:Y:S05]  /*2210*/  CALL.REL.NOINC `($__internal_256_$__cuda_sm70_shflsync_bfly_p) ;  /* 0x000000f000007944 */ /* 0x000fea0003c00000 */
[----:B-1----:R-:W-:Y:S01]  /*2220*/  MOV R6, R10 ;  /* 0x0000000a00067202 */ /* 0x002fe20000000f00 */
[----:B0-----:R-:W-:Y:S05]  /*2230*/  BRA `(.L_x_10340) ;  /* 0xffffdf3000007947 */ /* 0x001fea000383ffff */
.L_x_10311:
[----:B------:R-:W-:Y:S01]  /*2240*/  HFMA2.MMA R11, -RZ, RZ, 0, 1.847743988037109375e-06 ;  /* 0x0000001fff0b7435 */ /* 0x000fe200000001ff */
[----:B------:R-:W-:Y:S01]  /*2250*/  IMAD.MOV.U32 R10, RZ, RZ, 0x8 ;  /* 0x00000008ff0a7424 */ /* 0x000fe200078e00ff */
[----:B------:R-:W-:Y:S02]  /*2260*/  MOV R12, 0xffffffff ;  /* 0xffffffff000c7802 */ /* 0x000fe40000000f00 */
[----:B------:R-:W-:-:S02]  /*2270*/  MOV R6, 0x2290 ;  /* 0x0000229000067802 */ /* 0x000fc40000000f00 */
[----:B------:R-:W-:Y:S05]  /*2280*/  CALL.REL.NOINC `($__internal_256_$__cuda_sm70_shflsync_bfly_p) ;  /* 0x0000008000007944 */ /* 0x000fea0003c00000 */
[----:B01----:R-:W-:Y:S01]  /*2290*/  FMNMX.FTZ R9, R9, R10, !PT ;  /* 0x0000000a09097209 */ /* 0x003fe20007810000 */
[----:B------:R-:W-:Y:S01]  /*22a0*/  HFMA2.MMA R10, -RZ, RZ, 0, 2.384185791015625e-07 ;  /* 0x00000004ff0a7435 */ /* 0x000fe200000001ff */
[----:B------:R-:W-:Y:S01]  /*22b0*/  IMAD.MOV.U32 R11, RZ, RZ, 0x1f ;  /* 0x0000001fff0b7424 */ /* 0x000fe200078e00ff */
[----:B------:R-:W-:-:S02]  /*22c0*/  MOV R12, 0xffffffff ;  /* 0xffffffff000c7802 */ /* 0x000fc40000000f00 */
[----:B------:R-:W-:Y:S02]  /*22d0*/  MOV R6, 0x22f0 ;  /* 0x000022f000067802 */ /* 0x000fe40000000f00 */
[----:B------:R-:W-:Y:S05]  /*22e0*/  CALL.REL.NOINC `($__internal_256_$__cuda_sm70_shflsync_bfly_p) ;  /* 0x0000002000007944 */ /* 0x000fea0003c00000 */
[----:B-1----:R-:W-:Y:S01]  /*22f0*/  MOV R6, R10 ;  /* 0x0000000a00067202 */ /* 0x002fe20000000f00 */
[----:B0-----:R-:W-:Y:S05]  /*2300*/  BRA `(.L_x_10341) ;  /* 0xffffdec000007947 */ /* 0x001fea000383ffff */
        .weak           $__internal_256_$__cuda_sm70_shflsync_bfly_p
        .type           $__internal_256_$__cuda_sm70_shflsync_bfly_p,@function
        .size           $__internal_256_$__cuda_sm70_shflsync_bfly_p,(.L_x_23423 - $__internal_256_$__cuda_sm70_shflsync_bfly_p)
$__internal_256_$__cuda_sm70_shflsync_bfly_p:
[----:B------:R-:W-:Y:S01]  /*2310*/  HFMA2.MMA R7, -RZ, RZ, 0, 0 ;  /* 0x00000000ff077435 */ /* 0x000fe200000001ff */
[----:B------:R-:W-:Y:S04]  /*2320*/  WARPSYNC R12 ;  /* 0x0000000c00007348 */ /* 0x000fe80003800000 */
[----:B------:R0:W1:Y:S01]  /*2330*/  SHFL.BFLY PT, R10, R9, R10, R11 ;  /* 0x0c00000a090a7389 */ /* 0x00006200000e000b */
[----:B------:R-:W-:Y:S05]  /*2340*/  RET.REL.NODEC R6 `(_ZN4vllm25paged_attention_v1_kernelIthLi112ELi8ELi128ELNS_18Fp8KVCacheDataTypeE1ELb0EEEvPT_PKS2_PKT0_S8_ifPKiSA_iPKfiiiSC_SC_iiiii) ;  /* 0xffffdcb006007950 */ /* 0x000fea0003c3ffff */
.L_x_10342:
        /* <DEDUP_REMOVED lines=11> */
.L_x_23423:


//--------------------- .text._ZN4vllm25paged_attention_v1_kernelIthLi96ELi8ELi128ELNS_18Fp8KVCacheDataTypeE1ELb0EEEvPT_PKS2_PKT0_S8_ifPKiSA_iPKfiiiSC_SC_iiiii --------------------------
	.section	.text._ZN4vllm25paged_attention_v1_kernelIthLi96ELi8ELi128ELNS_18Fp8KVCacheDataTypeE1ELb0EEEvPT_PKS2_PKT0_S8_ifPKiSA_iPKfiiiSC_SC_iiiii,"ax",@progbits
	.sectioninfo	@"SHI_REGISTERS=32"
	.align	128
        .global         _ZN4vllm25paged_attention_v1_kernelIthLi96ELi8ELi128ELNS_18Fp8KVCacheDataTypeE1ELb0EEEvPT_PKS2_PKT0_S8_ifPKiSA_iPKfiiiSC_SC_iiiii
        .type           _ZN4vllm25paged_attention_v1_kernelIthLi96ELi8ELi128ELNS_18Fp8KVCacheDataTypeE1ELb0EEEvPT_PKS2_PKT0_S8_ifPKiSA_iPKfiiiSC_SC_iiiii,@function
        .size           _ZN4vllm25paged_attention_v1_kernelIthLi96ELi8ELi128ELNS_18Fp8KVCacheDataTypeE1ELb0EEEvPT_PKS2_PKT0_S8_ifPKiSA_iPKfiiiSC_SC_iiiii,(.L_x_23424 - _ZN4vllm25paged_attention_v1_kernelIthLi96ELi8ELi128ELNS_18Fp8KVCacheDataTypeE1ELb0EEEvPT_PKS2_PKT0_S8_ifPKiSA_iPKfiiiSC_SC_iiiii)
        .other          _ZN4vllm25paged_attention_v1_kernelIthLi96ELi8ELi128ELNS_18Fp8KVCacheDataTypeE1ELb0EEEvPT_PKS2_PKT0_S8_ifPKiSA_iPKfiiiSC_SC_iiiii,@"STO_CUDA_ENTRY STV_DEFAULT"
_ZN4vllm25paged_attention_v1_kernelIthLi96ELi8ELi128ELNS_18Fp8KVCacheDataTypeE1ELb0EEEvPT_PKS2_PKT0_S8_ifPKiSA_iPKfiiiSC_SC_iiiii:
.text._ZN4vllm25paged_attention_v1_kernelIthLi96ELi8ELi128ELNS_18Fp8KVCacheDataTypeE1ELb0EEEvPT_PKS2_PKT0_S8_ifPKiSA_iPKfiiiSC_SC_iiiii:
        /* <DEDUP_REMOVED lines=23> */
.L_x_10366:
[----:B------:R-:W-:Y:S01]  /*0170*/  FMNMX.FTZ R9, R6, -3.40282346638528859812e+38, !PT ;  /* 0xff7fffff06097809 */ /* 0x000fe20007810000 */
[----:B------:R-:W-:Y:S01]  /*0180*/  IMAD.MOV.U32 R8, RZ, RZ, -0x800001 ;  /* 0xff7fffffff087424 */ /* 0x000fe200078e00ff */
[----:B------:R-:W-:Y:S05]  /*0190*/  BRA.DIV ~URZ, `(.L_x_10345) ;  /* 0x00001eb27f007947 */ /* 0x000fea000b800000 */
[----:B------:R-:W0:Y:S02]  /*01a0*/  SHFL.BFLY PT, R6, R9, 0x8, 0x1f ;  /* 0x0d001f0009067f89 */ /* 0x000e2400000e0000 */
[----:B0-----:R-:W-:-:S05]  /*01b0*/  FMNMX.FTZ R9, R9, R6, !PT ;  /* 0x0000000609097209 */ /* 0x001fca0007810000 */
[----:B------:R0:W1:Y:S02]  /*01c0*/  SHFL.BFLY PT, R6, R9, 0x4, 0x1f ;  /* 0x0c801f0009067f89 */ /* 0x00006400000e0000 */
.L_x_10367:
        /* <DEDUP_REMOVED lines=28> */
.L_x_10350:
        /* <DEDUP_REMOVED lines=11> */
.L_x_10349:
[----:B------:R-:W-:Y:S05]  /*0440*/  BSYNC B1 ;  /* 0x0000000000017941 */ /* 0x000fea0003800000 */
.L_x_10348:
        /* <DEDUP_REMOVED lines=10> */
.L_x_10353:
        /* <DEDUP_REMOVED lines=100> */
.L_x_10352:
[----:B------:R-:W-:Y:S05]  /*0b30*/  BSYNC B1 ;  /* 0x0000000000017941 */ /* 0x000fea0003800000 */
.L_x_10351:
        /* <DEDUP_REMOVED lines=55> */
.L_x_10355:
[----:B------:R-:W-:Y:S05]  /*0eb0*/  BSYNC B1 ;  /* 0x0000000000017941 */ /* 0x000fea0003800000 */
.L_x_10354:
        /* <DEDUP_REMOVED lines=26> */
.L_x_10347:
[----:B------:R-:W-:Y:S05]  /*1060*/  BSYNC B0 ;  /* 0x0000000000007941 */ /* 0x000fea0003800000 */
.L_x_10346:
        /* <DEDUP_REMOVED lines=37> */
.L_x_10360:
        /* <DEDUP_REMOVED lines=8> */
.L_x_10359:
[----:B0-----:R-:W-:Y:S05]  /*1340*/  BSYNC B1 ;  /* 0x0000000000017941 */ /* 0x001fea0003800000 */
.L_x_10358:
        /* <DEDUP_REMOVED lines=10> */
.L_x_10363:
        /* <DEDUP_REMOVED lines=52> */
.L_x_10362:
[----:B------:R-:W-:Y:S05]  /*1730*/  BSYNC B1 ;  /* 0x0000000000017941 */ /* 0x000fea0003800000 */
.L_x_10361:
        /* <DEDUP_REMOVED lines=31> */
.L_x_10365:
[----:B------:R-:W-:Y:S05]  /*1930*/  BSYNC B1 ;  /* 0x0000000000017941 */ /* 0x000fea0003800000 */
.L_x_10364:
        /* <DEDUP_REMOVED lines=14> */
.L_x_10357:
[----:B------:R-:W-:Y:S05]  /*1a20*/  BSYNC B0 ;  /* 0x0000000000007941 */ /* 0x000fea0003800000 */
.L_x_10356:
        /* <DEDUP_REMOVED lines=70> */
.L_x_10343:
        /* <DEDUP_REMOVED lines=20> */
.L_x_10344:
[----:B------:R-:W-:Y:S01]  /*1fd0*/  HFMA2.MMA R10, -RZ, RZ, 0, 9.5367431640625e-07 ;  /* 0x00000010ff0a7435 */ /* 0x000fe200000001ff */
[----:B------:R-:W-:Y:S01]  /*1fe0*/  MOV R9, 0xff7fffff ;  /* 0xff7fffff00097802 */ /* 0x000fe20000000f00 */
[----:B------:R-:W-:Y:S01]  /*1ff0*/  IMAD.MOV.U32 R12, RZ, RZ, -0x1 ;  /* 0xffffffffff0c7424 */ /* 0x000fe200078e00ff */
[----:B------:R-:W-:Y:S02]  /*2000*/  MOV R11, 0x1f ;  /* 0x0000001f000b7802 */ /* 0x000fe40000000f00 */
[----:B------:R-:W-:Y:S02]  /*2010*/  MOV R6, 0x2030 ;  /* 0x0000203000067802 */ /* 0x000fe40000000f00 */
[----:B------:R-:W-:Y:S05]  /*2020*/  CALL.REL.NOINC `($__internal_257_$__cuda_sm70_shflsync_bfly_p) ;  /* 0x000000f000007944 */ /* 0x000fea0003c00000 */
[----:B-1----:R-:W-:Y:S01]  /*2030*/  MOV R6, R10 ;  /* 0x0000000a00067202 */ /* 0x002fe20000000f00 */
[----:B0-----:R-:W-:Y:S05]  /*2040*/  BRA `(.L_x_10366) ;  /* 0xffffe12000007947 */ /* 0x001fea000383ffff */
.L_x_10345:
[----:B------:R-:W-:Y:S01]  /*2050*/  HFMA2.MMA R10, -RZ, RZ, 0, 4.76837158203125e-07 ;  /* 0x00000008ff0a7435 */ /* 0x000fe200000001ff */
[----:B------:R-:W-:Y:S02]  /*2060*/  MOV R11, 0x1f ;  /* 0x0000001f000b7802 */ /* 0x000fe40000000f00 */
[----:B------:R-:W-:Y:S02]  /*2070*/  MOV R12, 0xffffffff ;  /* 0xffffffff000c7802 */ /* 0x000fe40000000f00 */
[----:B------:R-:W-:-:S02]  /*2080*/  MOV R6, 0x20a0 ;  /* 0x000020a000067802 */ /* 0x000fc40000000f00 */
[----:B------:R-:W-:Y:S05]  /*2090*/  CALL.REL.NOINC `($__internal_257_$__cuda_sm70_shflsync_bfly_p) ;  /* 0x0000008000007944 */ /* 0x000fea0003c00000 */
[----:B0-----:R-:W-:Y:S01]  /*20a0*/  HFMA2.MMA R11, -RZ, RZ, 0, 1.847743988037109375e-06 ;  /* 0x0000001fff0b7435 */ /* 0x001fe200000001ff */
[----:B-1----:R-:W-:Y:S01]  /*20b0*/  FMNMX.FTZ R9, R9, R10, !PT ;  /* 0x0000000a09097209 */ /* 0x002fe20007810000 */
[----:B------:R-:W-:Y:S01]  /*20c0*/  IMAD.MOV.U32 R10, RZ, RZ, 0x4 ;  /* 0x00000004ff0a7424 */ /* 0x000fe200078e00ff */
[----:B------:R-:W-:-:S02]  /*20d0*/  MOV R12, 0xffffffff ;  /* 0xffffffff000c7802 */ /* 0x000fc40000000f00 */
[----:B------:R-:W-:Y:S02]  /*20e0*/  MOV R6, 0x2100 ;  /* 0x0000210000067802 */ /* 0x000fe40000000f00 */
[----:B------:R-:W-:Y:S05]  /*20f0*/  CALL.REL.NOINC `($__internal_257_$__cuda_sm70_shflsync_bfly_p) ;  /* 0x0000002000007944 */ /* 0x000fea0003c00000 */
[----:B-1----:R-:W-:Y:S01]  /*2100*/  MOV R6, R10 ;  /* 0x0000000a00067202 */ /* 0x002fe20000000f00 */
[----:B0-----:R-:W-:Y:S05]  /*2110*/  BRA `(.L_x_10367) ;  /* 0xffffe0b000007947 */ /* 0x001fea000383ffff */
        .weak           $__internal_257_$__cuda_sm70_shflsync_bfly_p
        .type           $__internal_257_$__cuda_sm70_shflsync_bfly_p,@function
        .size           $__internal_257_$__cuda_sm70_shflsync_bfly_p,(.L_x_23424 - $__internal_257_$__cuda_sm70_shflsync_bfly_p)
$__internal_257_$__cuda_sm70_shflsync_bfly_p:
[----:B------:R-:W-:Y:S01]  /*2120*/  HFMA2.MMA R7, -RZ, RZ, 0, 0 ;  /* 0x00000000ff077435 */ /* 0x000fe200000001ff */
[----:B------:R-:W-:Y:S04]  /*2130*/  WARPSYNC R12 ;  /* 0x0000000c00007348 */ /* 0x000fe80003800000 */
[----:B------:R0:W1:Y:S01]  /*2140*/  SHFL.BFLY PT, R10, R9, R10, R11 ;  /* 0x0c00000a090a7389 */ /* 0x00006200000e000b */
[----:B------:R-:W-:Y:S05]  /*2150*/  RET.REL.NODEC R6 `(_ZN4vllm25paged_attention_v1_kernelIthLi96ELi8ELi128ELNS_18Fp8KVCacheDataTypeE1ELb0EEEvPT_PKS2_PKT0_S8_ifPKiSA_iPKfiiiSC_SC_iiiii) ;  /* 0xffffdea006007950 */ /* 0x000fea0003c3ffff */
.L_x_10368:
        /* <DEDUP_REMOVED lines=10> */
.L_x_23424:


//--------------------- .text._ZN4vllm25paged_attention_v1_kernelIthLi80ELi8ELi128ELNS_18Fp8KVCacheDataTypeE1ELb0EEEvPT_PKS2_PKT0_S8_ifPKiSA_iPKfiiiSC_SC_iiiii --------------------------
	.section	.text._ZN4vllm25paged_attention_v1_kernelIthLi80ELi8ELi128ELNS_18Fp8KVCacheDataTypeE1ELb0EEEvPT_PKS2_PKT0_S8_ifPKiSA_iPKfiiiSC_SC_iiiii,"ax",@progbits
	.sectioninfo	@"SHI_REGISTERS=32"
	.align	128
        .global         _ZN4vllm25paged_attention_v1_kernelIthLi80ELi8ELi128ELNS_18Fp8KVCacheDataTypeE1ELb0EEEvPT_PKS2_PKT0_S8_ifPKiSA_iPKfiiiSC_SC_iiiii
        .type           _ZN4vllm25paged_attention_v1_kernelIthLi80ELi8ELi128ELNS_18Fp8KVCacheDataTypeE1ELb0EEEvPT_PKS2_PKT0_S8_ifPKiSA_iPKfiiiSC_SC_iiiii,@function
        .size           _ZN4vllm25paged_attention_v1_kernelIthLi80ELi8ELi128ELNS_18Fp8KVCacheDataTypeE1ELb0EEEvPT_PKS2_PKT0_S8_ifPKiSA_iPKfiiiSC_SC_iiiii,(.L_x_23425 - _ZN4vllm25paged_attention_v1_kernelIthLi80ELi8ELi128ELNS_18Fp8KVCacheDataTypeE1ELb0EEEvPT_PKS2_PKT0_S8_ifPKiSA_iPKfiiiSC_SC_iiiii)
        .other          _ZN4vllm25paged_attention_v1_kernelIthLi80ELi8ELi128ELNS_18Fp8KVCacheDataTypeE1ELb0EEEvPT_PKS2_PKT0_S8_ifPKiSA_iPKfiiiSC_SC_iiiii,@"STO_CUDA_ENTRY STV_DEFAULT"
_ZN4vllm25paged_attention_v1_kernelIthLi80ELi8ELi128ELNS_18Fp8KVCacheDataTypeE1ELb0EEEvPT_PKS2_PKT0_S8_ifPKiSA_iPKfiiiSC_SC_iiiii:
.text._ZN4vllm25paged_attention_v1_kernelIthLi80ELi8ELi128ELNS_18Fp8KVCacheDataTypeE1ELb0EEEvPT_PKS2_PKT0_S8_ifPKiSA_iPKfiiiSC_SC_iiiii:
        /* <DEDUP_REMOVED lines=23> */
.L_x_10400:
[----:B------:R-:W-:Y:S02]  /*0170*/  FMNMX.FTZ R9, R6, -3.40282346638528859812e+38, !PT ;  /* 0xff7fffff06097809 */ /* 0x000fe40007810000 */
[----:B------:R-:W-:Y:S01]  /*0180*/  MOV R8, 0xff7fffff ;  /* 0xff7fffff00087802 */ /* 0x000fe20000000f00 */
[----:B------:R-:W-:Y:S05]  /*0190*/  BRA.DIV ~URZ, `(.L_x_10371) ;  /* 0x00001fe27f007947 */ /* 0x000fea000b800000 */
[----:B------:R-:W0:Y:S02]  /*01a0*/  SHFL.BFLY PT, R6, R9, 0x8, 0x1f ;  /* 0x0d001f0009067f89 */ /* 0x000e2400000e0000 */
[----:B0-----:R-:W-:-:S05]  /*01b0*/  FMNMX.FTZ R9, R9, R6, !PT ;  /* 0x0000000609097209 */ /* 0x001fca0007810000 */
[----:B------:R0:W1:Y:S02]  /*01c0*/  SHFL.BFLY PT, R6, R9, 0x4, 0x1f ;  /* 0x0c801f0009067f89 */ /* 0x00006400000e0000 */
.L_x_10401:
        /* <DEDUP_REMOVED lines=28> */
.L_x_10376:
        /* <DEDUP_REMOVED lines=11> */
.L_x_10375:
[----:B------:R-:W-:Y:S05]  /*0440*/  BSYNC B1 ;  /* 0x0000000000017941 */ /* 0x000fea0003800000 */
.L_x_10374:
        /* <DEDUP_REMOVED lines=10> */
.L_x_10379:
        /* <DEDUP_REMOVED lines=100> */
.L_x_10378:
[----:B------:R-:W-:Y:S05]  /*0b30*/  BSYNC B1 ;  /* 0x0000000000017941 */ /* 0x000fea0003800000 */
.L_x_10377:
        /* <DEDUP_REMOVED lines=55> */
.L_x_10381:
[----:B------:R-:W-:Y:S05]  /*0eb0*/  BSYNC B1 ;  /* 0x0000000000017941 */ /* 0x000fea0003800000 */
.L_x_10380:
        /* <DEDUP_REMOVED lines=26> */
.L_x_10373:
[----:B------:R-:W-:Y:S05]  /*1060*/  BSYNC B0 ;  /* 0x0000000000007941 */ /* 0x000fea0003800000 */
.L_x_10372:
        /* <DEDUP_REMOVED lines=37> */
.L_x_10386:
        /* <DEDUP_REMOVED lines=8> */
.L_x_10385:
[----:B0-----:R-:W-:Y:S05]  /*1340*/  BSYNC B1 ;  /* 0x0000000000017941 */ /* 0x001fea0003800000 */
.L_x_10384:
        /* <DEDUP_REMOVED lines=10> */
.L_x_10389:
        /* <DEDUP_REMOVED lines=52> */
.L_x_10388:
[----:B------:R-:W-:Y:S05]  /*1730*/  BSYNC B1 ;  /* 0x0000000000017941 */ /* 0x000fea0003800000 */
.L_x_10387:
        /* <DEDUP_REMOVED lines=31> */
.L_x_10391:
[----:B------:R-:W-:Y:S05]  /*1930*/  BSYNC B1 ;  /* 0x0000000000017941 */ /* 0x000fea0003800000 */
.L_x_10390:
        /* <DEDUP_REMOVED lines=14> */
.L_x_10383:
[----:B------:R-:W-:Y:S05]  /*1a20*/  BSYNC B0 ;  /* 0x0000000000007941 */ /* 0x000fea0003800000 */
.L_x_10382:
        /* <DEDUP_REMOVED lines=20> */
.L_x_10393:
[----:B------:R-:W-:Y:S05]  /*1b70*/  BSYNC B0 ;  /* 0x0000000000007941 */ /* 0x000fea0003800000 */
.L_x_10392:
        /* <DEDUP_REMOVED lines=10> */
.L_x_10395:
[----:B------:R-:W-:Y:S05]  /*1c20*/  BSYNC B0 ;  /* 0x0000000000007941 */ /* 0x000fea0003800000 */
.L_x_10394:
[----:B------:R-:W-:Y:S06]  /*1c30*/  BAR.SYNC.DEFER_BLOCKING 0x0 ;  /* 0x0000000000007b1d */ /* 0x000fec0000010000 */
[----:B------:R-:W-:Y:S01]  /*1c40*/  BSSY B0, `(.L_x_10396) ;  /* 0x0000006000007945 */ /* 0x000fe20003800000 */
[----:B------:R-:W-:Y:S05]  /*1c50*/  @P2 BRA `(.L_x_10397) ;  /* 0x0000004000002947 */ /* 0x000fea0003800000 */
[----:B------:R-:W-:Y:S01]  /*1c60*/  ISETP.GT.AND P0, PT, R0, 0xf, PT ;  /* 0x0000000f0000780c */ /* 0x000fe20003f04270 */
[----:B------:R1:W-:Y:S04]  /*1c70*/  STS [R3.X4+-0x120], R5 ;  /* 0xfffee00503007388 */ /* 0x0003e80000004800 */
[----:B------:R1:W-:Y:S08]  /*1c80*/  STS [R3.X4+-0xa0], R6 ;  /* 0xffff600603007388 */ /* 0x0003f00000004800 */
[----:B------:R1:W-:Y:S02]  /*1c90*/  @!P0 STS [R3.X4+-0x20], R2 ;  /* 0xffffe00203008388 */ /* 0x0003e40000004800 */
.L_x_10397:
[----:B------:R-:W-:Y:S05]  /*1ca0*/  BSYNC B0 ;  /* 0x0000000000007941 */ /* 0x000fea0003800000 */
.L_x_10396:
        /* <DEDUP_REMOVED lines=10> */
.L_x_10399:
[----:B------:R-:W-:Y:S05]  /*1d50*/  BSYNC B0 ;  /* 0x0000000000007941 */ /* 0x000fea0003800000 */
.L_x_10398:
        /* <DEDUP_REMOVED lines=38> */
.L_x_10369:
        /* <DEDUP_REMOVED lines=20> */
.L_x_10370:
[----:B------:R-:W-:Y:S01]  /*2100*/  HFMA2.MMA R11, -RZ, RZ, 0, 1.847743988037109375e-06 ;  /* 0x0000001fff0b7435 */ /* 0x000fe200000001ff */
[----:B------:R-:W-:Y:S01]  /*2110*/  MOV R9, 0xff7fffff ;  /* 0xff7fffff00097802 */ /* 0x000fe20000000f00 */
[----:B------:R-:W-:Y:S01]  /*2120*/  IMAD.MOV.U32 R10, RZ, RZ, 0x10 ;  /* 0x00000010ff0a7424 */ /* 0x000fe200078e00ff */
[----:B------:R-:W-:Y:S02]  /*2130*/  MOV R12, 0xffffffff ;  /* 0xffffffff000c7802 */ /* 0x000fe40000000f00 */
[----:B------:R-:W-:Y:S02]  /*2140*/  MOV R6, 0x2160 ;  /* 0x0000216000067802 */ /* 0x000fe40000000f00 */
[----:B------:R-:W-:Y:S05]  /*2150*/  CALL.REL.NOINC `($__internal_258_$__cuda_sm70_shflsync_bfly_p) ;  /* 0x000000f000007944 */ /* 0x000fea0003c00000 */
[----:B-1----:R-:W-:Y:S01]  /*2160*/  MOV R6, R10 ;  /* 0x0000000a00067202 */ /* 0x002fe20000000f00 */
[----:B0-----:R-:W-:Y:S05]  /*2170*/  BRA `(.L_x_10400) ;  /* 0xffffdff000007947 */ /* 0x001fea000383ffff */
.L_x_10371:
[----:B------:R-:W-:Y:S01]  /*2180*/  HFMA2.MMA R11, -RZ, RZ, 0, 1.847743988037109375e-06 ;  /* 0x0000001fff0b7435 */ /* 0x000fe200000001ff */
[----:B------:R-:W-:Y:S01]  /*2190*/  IMAD.MOV.U32 R10, RZ, RZ, 0x8 ;  /* 0x00000008ff0a7424 */ /* 0x000fe200078e00ff */
[----:B------:R-:W-:Y:S02]  /*21a0*/  MOV R12, 0xffffffff ;  /* 0xffffffff000c7802 */ /* 0x000fe40000000f00 */
[----:B------:R-:W-:-:S02]  /*21b0*/  MOV R6, 0x21d0 ;  /* 0x000021d000067802 */ /* 0x000fc40000000f00 */
[----:B------:R-:W-:Y:S05]  /*21c0*/  CALL.REL.NOINC `($__internal_258_$__cuda_sm70_shflsync_bfly_p) ;  /* 0x0000008000007944 */ /* 0x000fea0003c00000 */
[----:B01----:R-:W-:Y:S01]  /*21d0*/  FMNMX.FTZ R9, R9, R10, !PT ;  /* 0x0000000a09097209 */ /* 0x003fe20007810000 */
[----:B------:R-:W-:Y:S01]  /*21e0*/  HFMA2.MMA R10, -RZ, RZ, 0, 2.384185791015625e-07 ;  /* 0x00000004ff0a7435 */ /* 0x000fe200000001ff */
[----:B------:R-:W-:Y:S01]  /*21f0*/  IMAD.MOV.U32 R11, RZ, RZ, 0x1f ;  /* 0x0000001fff0b7424 */ /* 0x000fe200078e00ff */
[----:B------:R-:W-:-:S02]  /*2200*/  MOV R12, 0xffffffff ;  /* 0xffffffff000c7802 */ /* 0x000fc40000000f00 */
[----:B------:R-:W-:Y:S02]  /*2210*/  MOV R6, 0x2230 ;  /* 0x0000223000067802 */ /* 0x000fe40000000f00 */
[----:B------:R-:W-:Y:S05]  /*2220*/  CALL.REL.NOINC `($__internal_258_$__cuda_sm70_shflsync_bfly_p) ;  /* 0x0000002000007944 */ /* 0x000fea0003c00000 */
[----:B-1----:R-:W-:Y:S01]  /*2230*/  MOV R6, R10 ;  /* 0x0000000a00067202 */ /* 0x002fe20000000f00 */
[----:B0-----:R-:W-:Y:S05]  /*2240*/  BRA `(.L_x_10401) ;  /* 0xffffdf8000007947 */ /* 0x001fea000383ffff */
        .weak           $__internal_258_$__cuda_sm70_shflsync_bfly_p
        .type           $__internal_258_$__cuda_sm70_shflsync_bfly_p,@function
        .size           $__internal_258_$__cuda_sm70_shflsync_bfly_p,(.L_x_23425 - $__internal_258_$__cuda_sm70_shflsync_bfly_p)
$__internal_258_$__cuda_sm70_shflsync_bfly_p:
[----:B------:R-:W-:Y:S01]  /*2250*/  HFMA2.MMA R7, -RZ, RZ, 0, 0 ;  /* 0x00000000ff077435 */ /* 0x000fe200000001ff */
[----:B------:R-:W-:Y:S04]  /*2260*/  WARPSYNC R12 ;  /* 0x0000000c00007348 */ /* 0x000fe80003800000 */
[----:B------:R0:W1:Y:S01]  /*2270*/  SHFL.BFLY PT, R10, R9, R10, R11 ;  /* 0x0c00000a090a7389 */ /* 0x00006200000e000b */
[----:B------:R-:W-:Y:S05]  /*2280*/  RET.REL.NODEC R6 `(_ZN4vllm25paged_attention_v1_kernelIthLi80ELi8ELi128ELNS_18Fp8KVCacheDataTypeE1ELb0EEEvPT_PKS2_PKT0_S8_ifPKiSA_iPKfiiiSC_SC_iiiii) ;  /* 0xffffdd7006007950 */ /* 0x000fea0003c3ffff */
.L_x_10402:
        /* <DEDUP_REMOVED lines=15> */
.L_x_23425:


//--------------------- .text._ZN4vllm25paged_attention_v1_kernelIthLi64ELi8ELi128ELNS_18Fp8KVCacheDataTypeE1ELb0EEEvPT_PKS2_PKT0_S8_ifPKiSA_iPKfiiiSC_SC_iiiii --------------------------
	.section	.text._ZN4vllm25paged_attention_v1_kernelIthLi64ELi8ELi128ELNS_18Fp8KVCacheDataTypeE1ELb0EEEvPT_PKS2_PKT0_S8_ifPKiSA_iPKfiiiSC_SC_iiiii,"ax",@progbits
	.sectioninfo	@"SHI_REGISTERS=32"
	.align	128
        .global         _ZN4vllm25paged_attention_v1_kernelIthLi64ELi8ELi128ELNS_18Fp8KVCacheDataTypeE1ELb0EEEvPT_PKS2_PKT0_S8_ifPKiSA_iPKfiiiSC_SC_iiiii
        .type           _ZN4vllm25paged_attention_v1_kernelIthLi64ELi8ELi128ELNS_18Fp8KVCacheDataTypeE1ELb0EEEvPT_PKS2_PKT0_S8_ifPKiSA_iPKfiiiSC_SC_iiiii,@function
        .size           _ZN4vllm25paged_attention_v1_kernelIthLi64ELi8ELi128ELNS_18Fp8KVCacheDataTypeE1ELb0EEEvPT_PKS2_PKT0_S8_ifPKiSA_iPKfiiiSC_SC_iiiii,(.L_x_23426 - _ZN4vllm25paged_attention_v1_kernelIthLi64ELi8ELi128ELNS_18Fp8KVCacheDataTypeE1ELb0EEEvPT_PKS2_PKT0_S8_ifPKiSA_iPKfiiiSC_SC_iiiii)
        .other          _ZN4vllm25paged_attention_v1_kernelIthLi64ELi8ELi128ELNS_18Fp8KVCacheDataTypeE1ELb0EEEvPT_PKS2_PKT0_S8_ifPKiSA_iPKfiiiSC_SC_iiiii,@"STO_CUDA_ENTRY STV_DEFAULT"
_ZN4vllm25paged_attention_v1_kernelIthLi64ELi8ELi128ELNS_18Fp8KVCacheDataTypeE1ELb0EEEvPT_PKS2_PKT0_S8_ifPKiSA_iPKfiiiSC_SC_iiiii:
.text._ZN4vllm25paged_attention_v1_kernelIthLi64ELi8ELi128ELNS_18Fp8KVCacheDataTypeE1ELb0EEEvPT_PKS2_PKT0_S8_ifPKiSA_iPKfiiiSC_SC_iiiii:
        /* <DEDUP_REMOVED lines=23> */
.L_x_10426:
[----:B------:R-:W-:Y:S01]  /*0170*/  FMNMX.FTZ R9, R6, -3.40282346638528859812e+38, !PT ;  /* 0xff7fffff06097809 */ /* 0x000fe20007810000 */
[----:B------:R-:W-:Y:S01]  /*0180*/  IMAD.MOV.U32 R8, RZ, RZ, -0x800001 ;  /* 0xff7fffffff087424 */ /* 0x000fe200078e00ff */
[----:B------:R-:W-:Y:S05]  /*0190*/  BRA.DIV ~URZ, `(.L_x_10405) ;  /* 0x00001de27f007947 */ /* 0x000fea000b800000 */
[----:B------:R-:W0:Y:S02]  /*01a0*/  SHFL.BFLY PT, R6, R9, 0x8, 0x1f ;  /* 0x0d001f0009067f89 */ /* 0x000e2400000e0000 */
[----:B0-----:R-:W-:-:S05]  /*01b0*/  FMNMX.FTZ R9, R9, R6, !PT ;  /* 0x0000000609097209 */ /* 0x001fca0007810000 */
[----:B------:R0:W1:Y:S02]  /*01c0*/  SHFL.BFLY PT, R6, R9, 0x4, 0x1f ;  /* 0x0c801f0009067f89 */ /* 0x00006400000e0000 */
.L_x_10427:
        /* <DEDUP_REMOVED lines=28> */
.L_x_10410:
        /* <DEDUP_REMOVED lines=11> */
.L_x_10409:
[----:B------:R-:W-:Y:S05]  /*0440*/  BSYNC B1 ;  /* 0x0000000000017941 */ /* 0x000fea0003800000 */
.L_x_10408:
        /* <DEDUP_REMOVED lines=10> */
.L_x_10413:
        /* <DEDUP_REMOVED lines=100> */
.L_x_10412:
[----:B------:R-:W-:Y:S05]  /*0b30*/  BSYNC B1 ;  /* 0x0000000000017941 */ /* 0x000fea0003800000 */
.L_x_10411:
        /* <DEDUP_REMOVED lines=55> */
.L_x_10415:
[----:B------:R-:W-:Y:S05]  /*0eb0*/  BSYNC B1 ;  /* 0x0000000000017941 */ /* 0x000fea0003800000 */
.L_x_10414:
        /* <DEDUP_REMOVED lines=26> */
.L_x_10407:
[----:B------:R-:W-:Y:S05]  /*1060*/  BSYNC B0 ;  /* 0x0000000000007941 */ /* 0x000fea0003800000 */
.L_x_10406:
        /* <DEDUP_REMOVED lines=37> */
.L_x_10420:
        /* <DEDUP_REMOVED lines=8> */
.L_x_10419:
[----:B0-----:R-:W-:Y:S05]  /*1340*/  BSYNC B1 ;  /* 0x0000000000017941 */ /* 0x001fea0003800000 */
.L_x_10418:
        /* <DEDUP_REMOVED lines=10> */
.L_x_10423:
        /* <DEDUP_REMOVED lines=52> */
.L_x_10422:
[----:B------:R-:W-:Y:S05]  /*1730*/  BSYNC B1 ;  /* 0x0000000000017941 */ /* 0x000fea0003800000 */
.L_x_10421:
        /* <DEDUP_REMOVED lines=31> */
.L_x_10425:
[----:B------:R-:W-:Y:S05]  /*1930*/  BSYNC B1 ;  /* 0x0000000000017941 */ /* 0x000fea0003800000 */
.L_x_10424:
        /* <DEDUP_REMOVED lines=14> */
.L_x_10417:
[----:B------:R-:W-:Y:S05]  /*1a20*/  BSYNC B0 ;  /* 0x0000000000007941 */ /* 0x000fea0003800000 */
.L_x_10416:
        /* <DEDUP_REMOVED lines=57> */
.L_x_10403:
        /* <DEDUP_REMOVED lines=20> */
.L_x_10404:
[----:B------:R-:W-:Y:S01]  /*1f00*/  HFMA2.MMA R10, -RZ, RZ, 0, 9.5367431640625e-07 ;  /* 0x00000010ff0a7435 */ /* 0x000fe200000001ff */
[----:B------:R-:W-:Y:S01]  /*1f10*/  MOV R9, 0xff7fffff ;  /* 0xff7fffff00097802 */ /* 0x000fe20000000f00 */
[----:B------:R-:W-:Y:S01]  /*1f20*/  IMAD.MOV.U32 R12, RZ, RZ, -0x1 ;  /* 0xffffffffff0c7424 */ /* 0x000fe200078e00ff */
[----:B------:R-:W-:Y:S02]  /*1f30*/  MOV R11, 0x1f ;  /* 0x0000001f000b7802 */ /* 0x000fe40000000f00 */
[----:B------:R-:W-:Y:S02]  /*1f40*/  MOV R6, 0x1f60 ;  /* 0x00001f6000067802 */ /* 0x000fe40000000f00 */
[----:B------:R-:W-:Y:S05]  /*1f50*/  CALL.REL.NOINC `($__internal_259_$__cuda_sm70_shflsync_bfly_p) ;  /* 0x000000f000007944 */ /* 0x000fea0003c00000 */
[----:B-1----:R-:W-:Y:S01]  /*1f60*/  MOV R6, R10 ;  /* 0x0000000a00067202 */ /* 0x002fe20000000f00 */
[----:B0-----:R-:W-:Y:S05]  /*1f70*/  BRA `(.L_x_10426) ;  /* 0xffffe1f000007947 */ /* 0x001fea000383ffff */
.L_x_10405:
[----:B------:R-:W-:Y:S01]  /*1f80*/  HFMA2.MMA R10, -RZ, RZ, 0, 4.76837158203125e-07 ;  /* 0x00000008ff0a7435 */ /* 0x000fe200000001ff */
[----:B------:R-:W-:Y:S02]  /*1f90*/  MOV R11, 0x1f ;  /* 0x0000001f000b7802 */ /* 0x000fe40000000f00 */
[----:B------:R-:W-:Y:S02]  /*1fa0*/  MOV R12, 0xffffffff ;  /* 0xffffffff000c7802 */ /* 0x000fe40000000f00 */
[----:B------:R-:W-:-:S02]  /*1fb0*/  MOV R6, 0x1fd0 ;  /* 0x00001fd000067802 */ /* 0x000fc40000000f00 */
[----:B------:R-:W-:Y:S05]  /*1fc0*/  CALL.REL.NOINC `($__internal_259_$__cuda_sm70_shflsync_bfly_p) ;  /* 0x0000008000007944 */ /* 0x000fea0003c00000 */
[----:B0-----:R-:W-:Y:S01]  /*1fd0*/  HFMA2.MMA R11, -RZ, RZ, 0, 1.847743988037109375e-06 ;  /* 0x0000001fff0b7435 */ /* 0x001fe200000001ff */
[----:B-1----:R-:W-:Y:S01]  /*1fe0*/  FMNMX.FTZ R9, R9, R10, !PT ;  /* 0x0000000a09097209 */ /* 0x002fe20007810000 */
[----:B------:R-:W-:Y:S01]  /*1ff0*/  IMAD.MOV.U32 R10, RZ, RZ, 0x4 ;  /* 0x00000004ff0a7424 */ /* 0x000fe200078e00ff */
[----:B------:R-:W-:-:S02]  /*2000*/  MOV R12, 0xffffffff ;  /* 0xffffffff000c7802 */ /* 0x000fc40000000f00 */
[----:B------:R-:W-:Y:S02]  /*2010*/  MOV R6, 0x2030 ;  /* 0x0000203000067802 */ /* 0x000fe40000000f00 */
[----:B------:R-:W-:Y:S05]  /*2020*/  CALL.REL.NOINC `($__internal_259_$__cuda_sm70_shflsync_bfly_p) ;  /* 0x0000002000007944 */ /* 0x000fea0003c00000 */
[----:B-1----:R-:W-:Y:S01]  /*2030*/  MOV R6, R10 ;  /* 0x0000000a00067202 */ /* 0x002fe20000000f00 */
[----:B0-----:R-:W-:Y:S05]  /*2040*/  BRA `(.L_x_10427) ;  /* 0xffffe18000007947 */ /* 0x001fea000383ffff */
        .weak           $__internal_259_$__cuda_sm70_shflsync_bfly_p
        .type           $__internal_259_$__cuda_sm70_shflsync_bfly_p,@function
        .size           $__internal_259_$__cuda_sm70_shflsync_bfly_p,(.L_x_23426 - $__internal_259_$__cuda_sm70_shflsync_bfly_p)
$__internal_259_$__cuda_sm70_shflsync_bfly_p:
[----:B------:R-:W-:Y:S01]  /*2050*/  HFMA2.MMA R7, -RZ, RZ, 0, 0 ;  /* 0x00000000ff077435 */ /* 0x000fe200000001ff */
[----:B------:R-:W-:Y:S04]  /*2060*/  WARPSYNC R12 ;  /* 0x0000000c00007348 */ /* 0x000fe80003800000 */
[----:B------:R0:W1:Y:S01]  /*2070*/  SHFL.BFLY PT, R10, R9, R10, R11 ;  /* 0x0c00000a090a7389 */ /* 0x00006200000e000b */
[----:B------:R-:W-:Y:S05]  /*2080*/  RET.REL.NODEC R6 `(_ZN4vllm25paged_attention_v1_kernelIthLi64ELi8ELi128ELNS_18Fp8KVCacheDataTypeE1ELb0EEEvPT_PKS2_PKT0_S8_ifPKiSA_iPKfiiiSC_SC_iiiii) ;  /* 0xffffdf7006007950 */ /* 0x000fea0003c3ffff */
.L_x_10428:
        /* <DEDUP_REMOVED lines=15> */
.L_x_23426:


//--------------------- .text._ZN4vllm25paged_attention_v1_kernelIthLi32ELi8ELi128ELNS_18Fp8KVCacheDataTypeE1ELb0EEEvPT_PKS2_PKT0_S8_ifPKiSA_iPKfiiiSC_SC_iiiii --------------------------
	.section	.text._ZN4vllm25paged_attention_v1_kernelIthLi32ELi8ELi128ELNS_18Fp8KVCacheDataTypeE1ELb0EEEvPT_PKS2_PKT0_S8_ifPKiSA_iPKfiiiSC_SC_iiiii,"ax",@progbits
	.sectioninfo	@"SHI_REGISTERS=32"
	.align	128
        .global         _ZN4vllm25paged_attention_v1_kernelIthLi32ELi8ELi128ELNS_18Fp8KVCacheDataTypeE1ELb0EEEvPT_PKS2_PKT0_S8_ifPKiSA_iPKfiiiSC_SC_iiiii
        .type           _ZN4vllm25paged_attention_v1_kernelIthLi32ELi8ELi128ELNS_18Fp8KVCacheDataTypeE1ELb0EEEvPT_PKS2_PKT0_S8_ifPKiSA_iPKfiiiSC_SC_iiiii,@function
        .size           _ZN4vllm25paged_attention_v1_kernelIthLi32ELi8ELi128ELNS_18Fp8KVCacheDataTypeE1ELb0EEEvPT_PKS2_PKT0_S8_ifPKiSA_iPKfiiiSC_SC_iiiii,(.L_x_23427 - _ZN4vllm25paged_attention_v1_kernelIthLi32ELi8ELi128ELNS_18Fp8KVCacheDataTypeE1ELb0EEEvPT_PKS2_PKT0_S8_ifPKiSA_iPKfiiiSC_SC_iiiii)
        .other          _ZN4vllm25paged_attention_v1_kernelIthLi32ELi8ELi128ELNS_18Fp8KVCacheDataTypeE1ELb0EEEvPT_PKS2_PKT0_S8_ifPKiSA_iPKfiiiSC_SC_iiiii,@"STO_CUDA_ENTRY STV_DEFAULT"
_ZN4vllm25paged_attention_v1_kernelIthLi32ELi8ELi128ELNS_18Fp8KVCacheDataTypeE1ELb0EEEvPT_PKS2_PKT0_S8_ifPKiSA_iPKfiiiSC_SC_iiiii:
.text._ZN4vllm25paged_attention_v1_kernelIthLi32ELi8ELi128ELNS_18Fp8KVCacheDataTypeE1ELb0EEEvPT_PKS2_PKT0_S8_ifPKiSA_iPKfiiiSC_SC_iiiii:
        /* <DEDUP_REMOVED lines=23> */
.L_x_10452:
[----:B------:R-:W-:Y:S02]  /*0170*/  FMNMX.FTZ R9, R6, -3.40282346638528859812e+38, !PT ;  /* 0xff7fffff06097809 */ /* 0x000fe40007810000 */
[----:B------:R-:W-:Y:S01]  /*0180*/  MOV R8, 0xff7fffff ;  /* 0xff7fffff00087802 */ /* 0x000fe20000000f00 */
[----:B------:R-:W-:Y:S05]  /*0190*/  BRA.DIV ~URZ, `(.L_x_10431) ;  /* 0x00001d127f007947 */ /* 0x000fea000b800000 */
[----:B------:R-:W0:Y:S02]  /*01a0*/  SHFL.BFLY PT, R6, R9, 0x8, 0x1f ;  /* 0x0d001f0009067f89 */ /* 0x000e2400000e0000 */
[----:B0-----:R-:W-:-:S05]  /*01b0*/  FMNMX.FTZ R9, R9, R6, !PT ;  /* 0x0000000609097209 */ /* 0x001fca0007810000 */
[----:B------:R0:W1:Y:S02]  /*01c0*/  SHFL.BFLY PT, R6, R9, 0x4, 0x1f ;  /* 0x0c801f0009067f89 */ /* 0x00006400000e0000 */
.L_x_10453:
        /* <DEDUP_REMOVED lines=28> */
.L_x_10436:
        /* <DEDUP_REMOVED lines=11> */
.L_x_10435:
[----:B------:R-:W-:Y:S05]  /*0440*/  BSYNC B1 ;  /* 0x0000000000017941 */ /* 0x000fea0003800000 */
.L_x_10434:
        /* <DEDUP_REMOVED lines=10> */
.L_x_10439:
        /* <DEDUP_REMOVED lines=100> */
.L_x_10438:
[----:B------:R-:W-:Y:S05]  /*0b30*/  BSYNC B1 ;  /* 0x0000000000017941 */ /* 0x000fea0003800000 */
.L_x_10437:
        /* <DEDUP_REMOVED lines=55> */
.L_x_10441:
[----:B------:R-:W-:Y:S05]  /*0eb0*/  BSYNC B1 ;  /* 0x0000000000017941 */ /* 0x000fea0003800000 */
.L_x_10440:
        /* <DEDUP_REMOVED lines=26> */
.L_x_10433:
[----:B------:R-:W-:Y:S05]  /*1060*/  BSYNC B0 ;  /* 0x0000000000007941 */ /* 0x000fea0003800000 */
.L_x_10432:
        /* <DEDUP_REMOVED lines=37> */
.L_x_10446:
        /* <DEDUP_REMOVED lines=8> */
.L_x_10445:
[----:B0-----:R-:W-:Y:S05]  /*1340*/  BSYNC B1 ;  /* 0x0000000000017941 */ /* 0x001fea0003800000 */
.L_x_10444:
        /* <DEDUP_REMOVED lines=10> */
.L_x_10449:
        /* <DEDUP_REMOVED lines=52> */
.L_x_10448:
[----:B------:R-:W-:Y:S05]  /*1730*/  BSYNC B1 ;  /* 0x0000000000017941 */ /* 0x000fea0003800000 */
.L_x_10447:
        /* <DEDUP_REMOVED lines=31> */
.L_x_10451:
[----:B------:R-:W-:Y:S05]  /*1930*/  BSYNC B1 ;  /* 0x0000000000017941 */ /* 0x000fea0003800000 */
.L_x_10450:
        /* <DEDUP_REMOVED lines=14> */
.L_x_10443:
[----:B------:R-:W-:Y:S05]  /*1a20*/  BSYNC B0 ;  /* 0x0000000000007941 */ /* 0x000fea0003800000 */
.L_x_10442:
        /* <DEDUP_REMOVED lines=44> */
.L_x_10429:
        /* <DEDUP_REMOVED lines=20> */
.L_x_10430:
[----:B------:R-:W-:Y:S01]  /*1e30*/  HFMA2.MMA R10, -RZ, RZ, 0, 9.5367431640625e-07 ;  /* 0x00000010ff0a7435 */ /* 0x000fe200000001ff */
[----:B------:R-:W-:Y:S02]  /*1e40*/  MOV R9, 0xff7fffff ;  /* 0xff7fffff00097802 */ /* 0x000fe40000000f00 */
[----:B------:R-:W-:Y:S02]  /*1e50*/  MOV R11, 0x1f ;  /* 0x0000001f000b7802 */ /* 0x000fe40000000f00 */
[----:B------:R-:W-:Y:S02]  /*1e60*/  MOV R12, 0xffffffff ;  /* 0xffffffff000c7802 */ /* 0x000fe40000000f00 */
[----:B------:R-:W-:Y:S02]  /*1e70*/  MOV R6, 0x1e90 ;  /* 0x00001e9000067802 */ /* 0x000fe40000000f00 */
[----:B------:R-:W-:Y:S05]  /*1e80*/  CALL.REL.NOINC `($__internal_260_$__cuda_sm70_shflsync_bfly_p) ;  /* 0x000000f000007944 */ /* 0x000fea0003c00000 */
[----:B-1----:R-:W-:Y:S01]  /*1e90*/  MOV R6, R10 ;  /* 0x0000000a00067202 */ /* 0x002fe20000000f00 */
[----:B0-----:R-:W-:Y:S05]  /*1ea0*/  BRA `(.L_x_10452) ;  /* 0xffffe2c000007947 */ /* 0x001fea000383ffff */
.L_x_10431:
[----:B------:R-:W-:Y:S01]  /*1eb0*/  HFMA2.MMA R10, -RZ, RZ, 0, 4.76837158203125e-07 ;  /* 0x00000008ff0a7435 */ /* 0x000fe200000001ff */
[----:B------:R-:W-:Y:S01]  /*1ec0*/  IMAD.MOV.U32 R11, RZ, RZ, 0x1f ;  /* 0x0000001fff0b7424 */ /* 0x000fe200078e00ff */
[----:B------:R-:W-:-:S02]  /*1ed0*/  MOV R12, 0xffffffff ;  /* 0xffffffff000c7802 */ /* 0x000fc40000000f00 */
[----:B------:R-:W-:Y:S02]  /*1ee0*/  MOV R6, 0x1f00 ;  /* 0x00001f0000067802 */ /* 0x000fe40000000f00 */
[----:B------:R-:W-:Y:S05]  /*1ef0*/  CALL.REL.NOINC `($__internal_260_$__cuda_sm70_shflsync_bfly_p) ;  /* 0x0000008000007944 */ /* 0x000fea0003c00000 */
[----:B01----:R-:W-:Y:S01]  /*1f00*/  FMNMX.FTZ R9, R9, R10, !PT ;  /* 0x0000000a09097209 */ /* 0x003fe20007810000 */
[----:B------:R-:W-:Y:S01]  /*1f10*/  HFMA2.MMA R10, -RZ, RZ, 0, 2.384185791015625e-07 ;  /* 0x00000004ff0a7435 */ /* 0x000fe200000001ff */
[----:B------:R-:W-:Y:S02]  /*1f20*/  MOV R11, 0x1f ;  /* 0x0000001f000b7802 */ /* 0x000fe40000000f00 */
[----:B------:R-:W-:Y:S02]  /*1f30*/  MOV R12, 0xffffffff ;  /* 0xffffffff000c7802 */ /* 0x000fe40000000f00 */
[----:B------:R-:W-:Y:S02]  /*1f40*/  MOV R6, 0x1f60 ;  /* 0x00001f6000067802 */ /* 0x000fe40000000f00 */
[----:B------:R-:W-:Y:S05]  /*1f50*/  CALL.REL.NOINC `($__internal_260_$__cuda_sm70_shflsync_bfly_p) ;  /* 0x0000002000007944 */ /* 0x000fea0003c00000 */
[----:B-1----:R-:W-:Y:S01]  /*1f60*/  MOV R6, R10 ;  /* 0x0000000a00067202 */ /* 0x002fe20000000f00 */
[----:B0-----:R-:W-:Y:S05]  /*1f70*/  BRA `(.L_x_10453) ;  /* 0xffffe25000007947 */ /* 0x001fea000383ffff */
        .weak           $__internal_260_$__cuda_sm70_shflsync_bfly_p
        .type           $__internal_260_$__cuda_sm70_shflsync_bfly_p,@function
        .size           $__internal_260_$__cuda_sm70_shflsync_bfly_p,(.L_x_23427 - $__internal_260_$__cuda_sm70_shflsync_bfly_p)
$__internal_260_$__cuda_sm70_shflsync_bfly_p:
[----:B------:R-:W-:Y:S01]  /*1f80*/  HFMA2.MMA R7, -RZ, RZ, 0, 0 ;  /* 0x00000000ff077435 */ /* 0x000fe200000001ff */
[----:B------:R-:W-:Y:S04]  /*1f90*/  WARPSYNC R12 ;  /* 0x0000000c00007348 */ /* 0x000fe80003800000 */
[----:B------:R0:W1:Y:S01]  /*1fa0*/  SHFL.BFLY PT, R10, R9, R10, R11 ;  /* 0x0c00000a090a7389 */ /* 0x00006200000e000b */
[----:B------:R-:W-:Y:S05]  /*1fb0*/  RET.REL.NODEC R6 `(_ZN4vllm25paged_attention_v1_kernelIthLi32ELi8ELi128ELNS_18Fp8KVCacheDataTypeE1ELb0EEEvPT_PKS2_PKT0_S8_ifPKiSA_iPKfiiiSC_SC_iiiii) ;  /* 0xffffe04006007950 */ /* 0x000fea0003c3ffff */
.L_x_10454:
        /* <DEDUP_REMOVED lines=12> */
.L_x_23427:


//--------------------- .text._ZN4vllm25paged_attention_v1_kernelIthLi256ELi8ELi128ELNS_18Fp8KVCacheDataTypeE1ELb1EEEvPT_PKS2_PKT0_S8_ifPKiSA_iPKfiiiSC_SC_iiiii --------------------------
	.section	.text._ZN4vllm25paged_attention_v1_kernelIthLi256ELi8ELi128ELNS_18Fp8KVCacheDataTypeE1ELb1EEEvPT_PKS2_PKT0_S8_ifPKiSA_iPKfiiiSC_SC_iiiii,"ax",@progbits
	.sectioninfo	@"SHI_REGISTERS=32"
	.align	128
        .global         _ZN4vllm25paged_attention_v1_kernelIthLi256ELi8ELi128ELNS_18Fp8KVCacheDataTypeE1ELb1EEEvPT_PKS2_PKT0_S8_ifPKiSA_iPKfiiiSC_SC_iiiii
        .type           _ZN4vllm25paged_attention_v1_kernelIthLi256ELi8ELi128ELNS_18Fp8KVCacheDataTypeE1ELb1EEEvPT_PKS2_PKT0_S8_ifPKiSA_iPKfiiiSC_SC_iiiii,@function
        .size           _ZN4vllm25paged_attention_v1_kernelIthLi256ELi8ELi128ELNS_18Fp8KVCacheDataTypeE1ELb1EEEvPT_PKS2_PKT0_S8_ifPKiSA_iPKfiiiSC_SC_iiiii,(.L_x_23428 - _ZN4vllm25paged_attention_v1_kernelIthLi256ELi8ELi128ELNS_18Fp8KVCacheDataTypeE1ELb1EEEvPT_PKS2_PKT0_S8_ifPKiSA_iPKfiiiSC_SC_iiiii)
        .other          _ZN4vllm25paged_attention_v1_kernelIthLi256ELi8ELi128ELNS_18Fp8KVCacheDataTypeE1ELb1EEEvPT_PKS2_PKT0_S8_ifPKiSA_iPKfiiiSC_SC_iiiii,@"STO_CUDA_ENTRY STV_DEFAULT"
_ZN4vllm25paged_attention_v1_kernelIthLi256ELi8ELi128ELNS_18Fp8KVCacheDataTypeE1ELb1EEEvPT_PKS2_PKT0_S8_ifPKiSA_iPKfiiiSC_SC_iiiii:
.text._ZN4vllm25paged_attention_v1_kernelIthLi256ELi8ELi128ELNS_18Fp8KVCacheDataTypeE1ELb1EEEvPT_PKS2_PKT0_S8_ifPKiSA_iPKfiiiSC_SC_iiiii:
        /* <DEDUP_REMOVED lines=104> */
.L_x_10455:
[----:B0-----:R-:W-:-:S04]  /*0680*/  IMAD.MOV.U32 R11, RZ, RZ, c[0x0][0xc] ;  /* 0x00000300ff0b7624 */ /* 0x001fc800078e00ff */
[----:B------:R-:W-:-:S04]  /*0690*/  IMAD R8, R11, c[0x0][0x1c8], R4 ;  /* 0x000072000b087a24 */ /* 0x000fc800078e0204 */
[----:B------:R-:W-:-:S03]  /*06a0*/  IMAD R8, R8, c[0x0][0x1d8], RZ ;  /* 0x0000760008087a24 */ /* 0x000fc600078e02ff */
.L_x_10456:
        /* <DEDUP_REMOVED lines=25> */
.L_x_10460:
        /* <DEDUP_REMOVED lines=37> */
.L_x_10458:
[----:B------:R-:W-:Y:S05]  /*0a90*/  BSYNC B7 ;  /* 0x0000000000077941 */ /* 0x000fea0003800000 */
.L_x_10457:
[----:B------:R-:W-:Y:S05]  /*0aa0*/  BRA.DIV ~URZ, `(.L_x_10461) ;  /* 0x000027f27f007947 */ /* 0x000fea000b800000 */
[----:B------:R-:W-:-:S05]  /*0ab0*/  IMAD.MOV.U32 R10, RZ, RZ, -0x800001 ;  /* 0xff7fffffff0a7424 */ /* 0x000fca00078e00ff */
.L_x_10491:
[----:B------:R-:W-:Y:S01]  /*0ac0*/  FMNMX.FTZ R19, R10, -3.40282346638528859812e+38, !PT ;  /* 0xff7fffff0a137809 */ /* 0x000fe20007810000 */
[----:B------:R-:W-:Y:S01]  /*0ad0*/  IMAD.MOV.U32 R13, RZ, RZ, -0x800001 ;  /* 0xff7fffffff0d7424 */ /* 0x000fe200078e00ff */
[----:B------:R-:W-:Y:S05]  /*0ae0*/  BRA.DIV ~URZ, `(.L_x_10462) ;  /* 0x000028327f007947 */ /* 0x000fea000b800000 */
[----:B------:R-:W0:Y:S02]  /*0af0*/  SHFL.BFLY PT, R10, R19, 0x8, 0x1f ;  /* 0x0d001f00130a7f89 */ /* 0x000e2400000e0000 */
[----:B0-----:R-:W-:-:S05]  /*0b00*/  FMNMX.FTZ R12, R19, R10, !PT ;  /* 0x0000000a130c7209 */ /* 0x001fca0007810000 */
[----:B------:R0:W1:Y:S02]  /*0b10*/  SHFL.BFLY PT, R11, R12, 0x4, 0x1f ;  /* 0x0c801f000c0b7f89 */ /* 0x00006400000e0000 */
.L_x_10492:
        /* <DEDUP_REMOVED lines=28> */
.L_x_10467:
        /* <DEDUP_REMOVED lines=11> */
.L_x_10466:
[----:B------:R-:W-:Y:S05]  /*0d90*/  BSYNC B1 ;  /* 0x0000000000017941 */ /* 0x000fea0003800000 */
.L_x_10465:
        /* <DEDUP_REMOVED lines=10> */
.L_x_10470:
        /* <DEDUP_REMOVED lines=100> */
.L_x_10469:
[----:B------:R-:W-:Y:S05]  /*1480*/  BSYNC B1 ;  /* 0x0000000000017941 */ /* 0x000fea0003800000 */
.L_x_10468:
        /* <DEDUP_REMOVED lines=55> */
.L_x_10472:
[----:B------:R-:W-:Y:S05]  /*1800*/  BSYNC B1 ;  /* 0x0000000000017941 */ /* 0x000fea0003800000 */
.L_x_10471:
        /* <DEDUP_REMOVED lines=26> */
.L_x_10464:
[----:B------:R-:W-:Y:S05]  /*19b0*/  BSYNC B0 ;  /* 0x0000000000007941 */ /* 0x000fea0003800000 */
.L_x_10463:
        /* <DEDUP_REMOVED lines=37> */
.L_x_10477:
        /* <DEDUP_REMOVED lines=8> */
.L_x_10476:
[----:B------:R-:W-:Y:S05]  /*1c90*/  BSYNC B1 ;  /* 0x0000000000017941 */ /* 0x000fea0003800000 */
.L_x_10475:
        /* <DEDUP_REMOVED lines=10> */
.L_x_10480:
        /* <DEDUP_REMOVED lines=52> */
.L_x_10479:
[----:B------:R-:W-:Y:S05]  /*2080*/  BSYNC B1 ;  /* 0x0000000000017941 */ /* 0x000fea0003800000 */
.L_x_10478:
        /* <DEDUP_REMOVED lines=31> */
.L_x_10482:
[----:B------:R-:W-:Y:S05]  /*2280*/  BSYNC B1 ;  /* 0x0000000000017941 */ /* 0x000fea0003800000 */
.L_x_10481:
        /* <DEDUP_REMOVED lines=14> */
.L_x_10474:
[----:B------:R-:W-:Y:S05]  /*2370*/  BSYNC B0 ;  /* 0x0000000000007941 */ /* 0x000fea0003800000 */
.L_x_10473:
        /* <DEDUP_REMOVED lines=26> */
.L_x_10486:
        /* <DEDUP_REMOVED lines=32> */
.L_x_10484:
[----:B------:R-:W-:Y:S05]  /*2720*/  BSYNC B6 ;  /* 0x0000000000067941 */ /* 0x000fea0003800000 */
.L_x_10483:
        /* <DEDUP_REMOVED lines=44> */
.L_x_10488:
[----:B-1----:R-:W-:Y:S05]  /*29f0*/  BSYNC B0 ;  /* 0x0000000000007941 */ /* 0x002fea0003800000 */
.L_x_10487:
        /* <DEDUP_REMOVED lines=28> */
.L_x_10490:
[----:B-1----:R-:W-:Y:S05]  /*2bc0*/  BSYNC B0 ;  /* 0x0000000000007941 */ /* 0x002fea0003800000 */
.L_x_10489:
        /* <DEDUP_REMOVED lines=70> */
.L_x_10459:
        /* <DEDUP_REMOVED lines=19> */
.L_x_10485:
        /* <DEDUP_REMOVED lines=20> */
.L_x_10461:
[----:B------:R-:W-:Y:S01]  /*32a0*/  IMAD.MOV.U32 R12, RZ, RZ, -0x800001 ;  /* 0xff7fffffff0c7424 */ /* 0x000fe200078e00ff */
[----:B------:R-:W-:Y:S01]  /*32b0*/  MOV R17, 0xffffffff ;  /* 0xffffffff00117802 */ /* 0x000fe20000000f00 */
[----:B------:R-:W-:Y:S01]  /*32c0*/  IMAD.MOV.U32 R15, RZ, RZ, 0x10 ;  /* 0x00000010ff0f7424 */ /* 0x000fe200078e00ff */
[----:B------:R-:W-:Y:S01]  /*32d0*/  MOV R10, 0x3300 ;  /* 0x00003300000a7802 */ /* 0x000fe20000000f00 */
[----:B------:R-:W-:Y:S02]  /*32e0*/  IMAD.MOV.U32 R14, RZ, RZ, 0x1f ;  /* 0x0000001fff0e7424 */ /* 0x000fe400078e00ff */
[----:B------:R-:W-:Y:S05]  /*32f0*/  CALL.REL.NOINC `($__internal_261_$__cuda_sm70_shflsync_bfly_p) ;  /* 0x0000010000007944 */ /* 0x000fea0003c00000 */
[----:B-1----:R-:W-:Y:S01]  /*3300*/  IMAD.MOV.U32 R10, RZ, RZ, R14 ;  /* 0x000000ffff0a7224 */ /* 0x002fe200078e000e */
[----:B0-----:R-:W-:Y:S05]  /*3310*/  BRA `(.L_x_10491) ;  /* 0xffffd7a000007947 */ /* 0x001fea000383ffff */
.L_x_10462:
[----:B------:R-:W-:Y:S01]  /*3320*/  HFMA2.MMA R14, -RZ, RZ, 0, 1.847743988037109375e-06 ;  /* 0x0000001fff0e7435 */ /* 0x000fe200000001ff */
[----:B------:R-:W-:Y:S01]  /*3330*/  IMAD.MOV.U32 R12, RZ, RZ, R19 ;  /* 0x000000ffff0c7224 */ /* 0x000fe200078e0013 */
[----:B------:R-:W-:Y:S01]  /*3340*/  MOV R10, 0x3380 ;  /* 0x00003380000a7802 */ /* 0x000fe20000000f00 */
[----:B------:R-:W-:Y:S02]  /*3350*/  IMAD.MOV.U32 R15, RZ, RZ, 0x8 ;  /* 0x00000008ff0f7424 */ /* 0x000fe400078e00ff */
[----:B------:R-:W-:-:S02]  /*3360*/  IMAD.MOV.U32 R17, RZ, RZ, -0x1 ;  /* 0xffffffffff117424 */ /* 0x000fc400078e00ff */
[----:B------:R-:W-:Y:S05]  /*3370*/  CALL.REL.NOINC `($__internal_261_$__cuda_sm70_shflsync_bfly_p) ;  /* 0x0000008000007944 */ /* 0x000fea0003c00000 */
[----:B01----:R-:W-:Y:S01]  /*3380*/  FMNMX.FTZ R12, R19, R14, !PT ;  /* 0x0000000e130c7209 */ /* 0x003fe20007810000 */
[----:B------:R-:W-:Y:S01]  /*3390*/  IMAD.MOV.U32 R15, RZ, RZ, 0x4 ;  /* 0x00000004ff0f7424 */ /* 0x000fe200078e00ff */
[----:B------:R-:W-:Y:S01]  /*33a0*/  MOV R17, 0xffffffff ;  /* 0xffffffff00117802 */ /* 0x000fe20000000f00 */
[----:B------:R-:W-:Y:S01]  /*33b0*/  IMAD.MOV.U32 R14, RZ, RZ, 0x1f ;  /* 0x0000001fff0e7424 */ /* 0x000fe200078e00ff */
[----:B------:R-:W-:-:S02]  /*33c0*/  MOV R10, 0x33e0 ;  /* 0x000033e0000a7802 */ /* 0x000fc40000000f00 */
[----:B------:R-:W-:Y:S05]  /*33d0*/  CALL.REL.NOINC `($__internal_261_$__cuda_sm70_shflsync_bfly_p) ;  /* 0x0000002000007944 */ /* 0x000fea0003c00000 */
[----:B-1----:R-:W-:Y:S01]  /*33e0*/  IMAD.MOV.U32 R11, RZ, RZ, R14 ;  /* 0x000000ffff0b7224 */ /* 0x002fe200078e000e */
[----:B0-----:R-:W-:Y:S05]  /*33f0*/  BRA `(.L_x_10492) ;  /* 0xffffd72000007947 */ /* 0x001fea000383ffff */
        .weak           $__internal_261_$__cuda_sm70_shflsync_bfly_p
        .type           $__internal_261_$__cuda_sm70_shflsync_bfly_p,@function
        .size           $__internal_261_$__cuda_sm70_shflsync_bfly_p,(.L_x_23428 - $__internal_261_$__cuda_sm70_shflsync_bfly_p)
$__internal_261_$__cuda_sm70_shflsync_bfly_p:
[----:B------:R-:W-:Y:S01]  /*3400*/  IMAD.MOV.U32 R11, RZ, RZ, 0x0 ;  /* 0x00000000ff0b7424 */ /* 0x000fe200078e00ff */
[----:B------:R-:W-:Y:S04]  /*3410*/  WARPSYNC R17 ;  /* 0x0000001100007348 */ /* 0x000fe80003800000 */
[----:B------:R0:W1:Y:S01]  /*3420*/  SHFL.BFLY PT, R14, R12, R15, R14 ;  /* 0x0c00000f0c0e7389 */ /* 0x00006200000e000e */
[----:B------:R-:W-:Y:S05]  /*3430*/  RET.REL.NODEC R10 `(_ZN4vllm25paged_attention_v1_kernelIthLi256ELi8ELi128ELNS_18Fp8KVCacheDataTypeE1ELb1EEEvPT_PKS2_PKT0_S8_ifPKiSA_iPKfiiiSC_SC_iiiii) ;  /* 0xffffcbc00a007950 */ /* 0x000fea0003c3ffff */
.L_x_10493:
        /* <DEDUP_REMOVED lines=12> */
.L_x_23428:


//--------------------- .text._ZN4vllm25paged_attention_v1_kernelIthLi192ELi8ELi128ELNS_18Fp8KVCacheDataTypeE1ELb1EEEvPT_PKS2_PKT0_S8_ifPKiSA_iPKfiiiSC_SC_iiiii --------------------------
	.section	.text._ZN4vllm25paged_attention_v1_kernelIthLi192ELi8ELi128ELNS_18Fp8KVCacheDataTypeE1ELb1EEEvPT_PKS2_PKT0_S8_ifPKiSA_iPKfiiiSC_SC_iiiii,"ax",@progbits
	.sectioninfo	@"SHI_REGISTERS=32"
	.align	128
        .global         _ZN4vllm25paged_attention_v1_kernelIthLi192ELi8ELi128ELNS_18Fp8KVCacheDataTypeE1ELb1EEEvPT_PKS2_PKT0_S8_ifPKiSA_iPKfiiiSC_SC_iiiii
        .type           _ZN4vllm25paged_attention_v1_kernelIthLi192ELi8ELi128ELNS_18Fp8KVCacheDataTypeE1ELb1EEEvPT_PKS2_PKT0_S8_ifPKiSA_iPKfiiiSC_SC_iiiii,@function
        .size           _ZN4vllm25paged_attention_v1_kernelIthLi192ELi8ELi128ELNS_18Fp8KVCacheDataTypeE1ELb1EEEvPT_PKS2_PKT0_S8_ifPKiSA_iPKfiiiSC_SC_iiiii,(.L_x_23429 - _ZN4vllm25paged_attention_v1_kernelIthLi192ELi8ELi128ELNS_18Fp8KVCacheDataTypeE1ELb1EEEvPT_PKS2_PKT0_S8_ifPKiSA_iPKfiiiSC_SC_iiiii)
        .other          _ZN4vllm25paged_attention_v1_kernelIthLi192ELi8ELi128ELNS_18Fp8KVCacheDataTypeE1ELb1EEEvPT_PKS2_PKT0_S8_ifPKiSA_iPKfiiiSC_SC_iiiii,@"STO_CUDA_ENTRY STV_DEFAULT"
_ZN4vllm25paged_attention_v1_kernelIthLi192ELi8ELi128ELNS_18Fp8KVCacheDataTypeE1ELb1EEEvPT_PKS2_PKT0_S8_ifPKiSA_iPKfiiiSC_SC_iiiii:
.text._ZN4vllm25paged_attention_v1_kernelIthLi192ELi8ELi128ELNS_18Fp8KVCacheDataTypeE1ELb1EEEvPT_PKS2_PKT0_S8_ifPKiSA_iPKfiiiSC_SC_iiiii:
        /* <DEDUP_REMOVED lines=104> */
.L_x_10494:
[----:B-1----:R-:W-:-:S04]  /*0680*/  IMAD.MOV.U32 R8, RZ, RZ, c[0x0][0xc] ;  /* 0x00000300ff087624 */ /* 0x002fc800078e00ff */
[----:B------:R-:W-:-:S04]  /*0690*/  IMAD R8, R8, c[0x0][0x1c8], R3 ;  /* 0x0000720008087a24 */ /* 0x000fc800078e0203 */
[----:B------:R-:W-:-:S03]  /*06a0*/  IMAD R8, R8, c[0x0][0x1d8], RZ ;  /* 0x0000760008087a24 */ /* 0x000fc600078e02ff */
.L_x_10495:
        /* <DEDUP_REMOVED lines=25> */
.L_x_10499:
        /* <DEDUP_REMOVED lines=37> */
.L_x_10497:
[----:B------:R-:W-:Y:S05]  /*0a90*/  BSYNC B7 ;  /* 0x0000000000077941 */ /* 0x000fea0003800000 */
.L_x_10496:
[----:B------:R-:W-:Y:S05]  /*0aa0*/  BRA.DIV ~URZ, `(.L_x_10500) ;  /* 0x000026327f007947 */ /* 0x000fea000b800000 */
[----:B------:R-:W-:-:S05]  /*0ab0*/  IMAD.MOV.U32 R10, RZ, RZ, -0x800001 ;  /* 0xff7fffffff0a7424 */ /* 0x000fca00078e00ff */
.L_x_10530:
[----:B------:R-:W-:Y:S01]  /*0ac0*/  FMNMX.FTZ R19, R10, -3.40282346638528859812e+38, !PT ;  /* 0xff7fffff0a137809 */ /* 0x000fe20007810000 */
[----:B------:R-:W-:Y:S01]  /*0ad0*/  IMAD.MOV.U32 R13, RZ, RZ, -0x800001 ;  /* 0xff7fffffff0d7424 */ /* 0x000fe200078e00ff */
[----:B------:R-:W-:Y:S05]  /*0ae0*/  BRA.DIV ~URZ, `(.L_x_10501) ;  /* 0x000026727f007947 */ /* 0x000fea000b800000 */
[----:B------:R-:W0:Y:S02]  /*0af0*/  SHFL.BFLY PT, R10, R19, 0x8, 0x1f ;  /* 0x0d001f00130a7f89 */ /* 0x000e2400000e0000 */
[----:B0-----:R-:W-:-:S05]  /*0b00*/  FMNMX.FTZ R12, R19, R10, !PT ;  /* 0x0000000a130c7209 */ /* 0x001fca0007810000 */
[----:B------:R0:W1:Y:S02]  /*0b10*/  SHFL.BFLY PT, R11, R12, 0x4, 0x1f ;  /* 0x0c801f000c0b7f89 */ /* 0x00006400000e0000 */
.L_x_10531:
        /* <DEDUP_REMOVED lines=28> */
.L_x_10506:
        /* <DEDUP_REMOVED lines=11> */
.L_x_10505:
[----:B------:R-:W-:Y:S05]  /*0d90*/  BSYNC B1 ;  /* 0x0000000000017941 */ /* 0x000fea0003800000 */
.L_x_10504:
        /* <DEDUP_REMOVED lines=10> */
.L_x_10509:
        /* <DEDUP_REMOVED lines=100> */
.L_x_10508:
[----:B------:R-:W-:Y:S05]  /*1480*/  BSYNC B1 ;  /* 0x0000000000017941 */ /* 0x000fea0003800000 */
.L_x_10507:
        /* <DEDUP_REMOVED lines=55> */
.L_x_10511:
[----:B------:R-:W-:Y:S05]  /*1800*/  BSYNC B1 ;  /* 0x0000000000017941 */ /* 0x000fea0003800000 */
.L_x_10510:
        /* <DEDUP_REMOVED lines=26> */
.L_x_10503:
[----:B------:R-:W-:Y:S05]  /*19b0*/  BSYNC B0 ;  /* 0x0000000000007941 */ /* 0x000fea0003800000 */
.L_x_10502:
        /* <DEDUP_REMOVED lines=37> */
.L_x_10516:
        /* <DEDUP_REMOVED lines=8> */
.L_x_10515:
[----:B------:R-:W-:Y:S05]  /*1c90*/  BSYNC B1 ;  /* 0x0000000000017941 */ /* 0x000fea0003800000 */
.L_x_10514:
        /* <DEDUP_REMOVED lines=10> */
.L_x_10519:
        /* <DEDUP_REMOVED lines=52> */
.L_x_10518:
[----:B------:R-:W-:Y:S05]  /*2080*/  BSYNC B1 ;  /* 0x0000000000017941 */ /* 0x000fea0003800000 */
.L_x_10517:
        /* <DEDUP_REMOVED lines=31> */
.L_x_10521:
[----:B------:R-:W-:Y:S05]  /*2280*/  BSYNC B1 ;  /* 0x0000000000017941 */ /* 0x000fea0003800000 */
.L_x_10520:
        /* <DEDUP_REMOVED lines=14> */
.L_x_10513:
[----:B------:R-:W-:Y:S05]  /*2370*/  BSYNC B0 ;  /* 0x0000000000007941 */ /* 0x000fea0003800000 */
.L_x_10512:
        /* <DEDUP_REMOVED lines=26> */
.L_x_10525:
        /* <DEDUP_REMOVED lines=32> */
.L_x_10523:
[----:B------:R-:W-:Y:S05]  /*2720*/  BSYNC B6 ;  /* 0x0000000000067941 */ /* 0x000fea0003800000 */
.L_x_10522:
        /* <DEDUP_REMOVED lines=36> */
.L_x_10527:
[----:B0-----:R-:W-:Y:S05]  /*2970*/  BSYNC B0 ;  /* 0x0000000000007941 */ /* 0x001fea0003800000 */
.L_x_10526:
        /* <DEDUP_REMOVED lines=22> */
.L_x_10529:
[----:B0-----:R-:W-:Y:S05]  /*2ae0*/  BSYNC B0 ;  /* 0x0000000000007941 */ /* 0x001fea0003800000 */
.L_x_10528:
        /* <DEDUP_REMOVED lines=56> */
.L_x_10498:
        /* <DEDUP_REMOVED lines=19> */
.L_x_10524:
        /* <DEDUP_REMOVED lines=20> */
.L_x_10500:
[----:B------:R-:W-:Y:S01]  /*30e0*/  MOV R12, 0xff7fffff ;  /* 0xff7fffff000c7802 */ /* 0x000fe20000000f00 */
[----:B------:R-:W-:Y:S01]  /*30f0*/  IMAD.MOV.U32 R15, RZ, RZ, 0x10 ;  /* 0x00000010ff0f7424 */ /* 0x000fe200078e00ff */
[----:B------:R-:W-:Y:S01]  /*3100*/  MOV R17, 0xffffffff ;  /* 0xffffffff00117802 */ /* 0x000fe20000000f00 */
[----:B------:R-:W-:Y:S01]  /*3110*/  IMAD.MOV.U32 R14, RZ, RZ, 0x1f ;  /* 0x0000001fff0e7424 */ /* 0x000fe200078e00ff */
[----:B------:R-:W-:Y:S02]  /*3120*/  MOV R10, 0x3140 ;  /* 0x00003140000a7802 */ /* 0x000fe40000000f00 */
[----:B------:R-:W-:Y:S05]  /*3130*/  CALL.REL.NOINC `($__internal_262_$__cuda_sm70_shflsync_bfly_p) ;  /* 0x0000010000007944 */ /* 0x000fea0003c00000 */
[----:B-1----:R-:W-:Y:S01]  /*3140*/  IMAD.MOV.U32 R10, RZ, RZ, R14 ;  /* 0x000000ffff0a7224 */ /* 0x002fe200078e000e */
[----:B0-----:R-:W-:Y:S05]  /*3150*/  BRA `(.L_x_10530) ;  /* 0xffffd96000007947 */ /* 0x001fea000383ffff */
.L_x_10501:
[----:B------:R-:W-:Y:S01]  /*3160*/  HFMA2.MMA R15, -RZ, RZ, 0, 4.76837158203125e-07 ;  /* 0x00000008ff0f7435 */ /* 0x000fe200000001ff */
[----:B------:R-:W-:Y:S01]  /*3170*/  IMAD.MOV.U32 R12, RZ, RZ, R19 ;  /* 0x000000ffff0c7224 */ /* 0x000fe200078e0013 */
[----:B------:R-:W-:Y:S01]  /*3180*/  MOV R10, 0x31c0 ;  /* 0x000031c0000a7802 */ /* 0x000fe20000000f00 */
[----:B------:R-:W-:Y:S02]  /*3190*/  IMAD.MOV.U32 R14, RZ, RZ, 0x1f ;  /* 0x0000001fff0e7424 */ /* 0x000fe400078e00ff */
[----:B------:R-:W-:-:S02]  /*31a0*/  IMAD.MOV.U32 R17, RZ, RZ, -0x1 ;  /* 0xffffffffff117424 */ /* 0x000fc400078e00ff */
[----:B------:R-:W-:Y:S05]  /*31b0*/  CALL.REL.NOINC `($__internal_262_$__cuda_sm70_shflsync_bfly_p) ;  /* 0x0000008000007944 */ /* 0x000fea0003c00000 */
[----:B01----:R-:W-:Y:S01]  /*31c0*/  FMNMX.FTZ R12, R19, R14, !PT ;  /* 0x0000000e130c7209 */ /* 0x003fe20007810000 */
[----:B------:R-:W-:Y:S01]  /*31d0*/  IMAD.MOV.U32 R14, RZ, RZ, 0x1f ;  /* 0x0000001fff0e7424 */ /* 0x000fe200078e00ff */
[----:B------:R-:W-:Y:S01]  /*31e0*/  MOV R15, 0x4 ;  /* 0x00000004000f7802 */ /* 0x000fe20000000f00 */
[----:B------:R-:W-:Y:S01]  /*31f0*/  IMAD.MOV.U32 R17, RZ, RZ, -0x1 ;  /* 0xffffffffff117424 */ /* 0x000fe200078e00ff */
[----:B------:R-:W-:-:S02]  /*3200*/  MOV R10, 0x3220 ;  /* 0x00003220000a7802 */ /* 0x000fc40000000f00 */
[----:B------:R-:W-:Y:S05]  /*3210*/  CALL.REL.NOINC `($__internal_262_$__cuda_sm70_shflsync_bfly_p) ;  /* 0x0000002000007944 */ /* 0x000fea0003c00000 */
[----:B-1----:R-:W-:Y:S01]  /*3220*/  MOV R11, R14 ;  /* 0x0000000e000b7202 */ /* 0x002fe20000000f00 */
[----:B0-----:R-:W-:Y:S05]  /*3230*/  BRA `(.L_x_10531) ;  /* 0xffffd8e000007947 */ /* 0x001fea000383ffff */
        .weak           $__internal_262_$__cuda_sm70_shflsync_bfly_p
        .type           $__internal_262_$__cuda_sm70_shflsync_bfly_p,@function
        .size           $__internal_262_$__cuda_sm70_shflsync_bfly_p,(.L_x_23429 - $__internal_262_$__cuda_sm70_shflsync_bfly_p)
$__internal_262_$__cuda_sm70_shflsync_bfly_p:
[----:B------:R-:W-:Y:S01]  /*3240*/  IMAD.MOV.U32 R11, RZ, RZ, 0x0 ;  /* 0x00000000ff0b7424 */ /* 0x000fe200078e00ff */
[----:B------:R-:W-:Y:S04]  /*3250*/  WARPSYNC R17 ;  /* 0x0000001100007348 */ /* 0x000fe80003800000 */
[----:B------:R0:W1:Y:S01]  /*3260*/  SHFL.BFLY PT, R14, R12, R15, R14 ;  /* 0x0c00000f0c0e7389 */ /* 0x00006200000e000e */
[----:B------:R-:W-:Y:S05]  /*3270*/  RET.REL.NODEC R10 `(_ZN4vllm25paged_attention_v1_kernelIthLi192ELi8ELi128ELNS_18Fp8KVCacheDataTypeE1ELb1EEEvPT_PKS2_PKT0_S8_ifPKiSA_iPKfiiiSC_SC_iiiii) ;  /* 0xffffcd800a007950 */ /* 0x000fea0003c3ffff */
.L_x_10532:
        /* <DEDUP_REMOVED lines=16> */
.L_x_23429:


//--------------------- .text._ZN4vllm25paged_attention_v1_kernelIthLi128ELi8ELi128ELNS_18Fp8KVCacheDataTypeE1ELb1EEEvPT_PKS2_PKT0_S8_ifPKiSA_iPKfiiiSC_SC_iiiii --------------------------
	.section	.text._ZN4vllm25paged_attention_v1_kernelIthLi128ELi8ELi128ELNS_18Fp8KVCacheDataTypeE1ELb1EEEvPT_PKS2_PKT0_S8_ifPKiSA_iPKfiiiSC_SC_iiiii,"ax",@progbits
	.sectioninfo	@"SHI_REGISTERS=32"
	.align	128
        .global         _ZN4vllm25paged_attention_v1_kernelIthLi128ELi8ELi128ELNS_18Fp8KVCacheDataTypeE1ELb1EEEvPT_PKS2_PKT0_S8_ifPKiSA_iPKfiiiSC_SC_iiiii
        .type           _ZN4vllm25paged_attention_v1_kernelIthLi128ELi8ELi128ELNS_18Fp8KVCacheDataTypeE1ELb1EEEvPT_PKS2_PKT0_S8_ifPKiSA_iPKfiiiSC_SC_iiiii,@function
        .size           _ZN4vllm25paged_attention_v1_kernelIthLi128ELi8ELi128ELNS_18Fp8KVCacheDataTypeE1ELb1EEEvPT_PKS2_PKT0_S8_ifPKiSA_iPKfiiiSC_SC_iiiii,(.L_x_23430 - _ZN4vllm25paged_attention_v1_kernelIthLi128ELi8ELi128ELNS_18Fp8KVCacheDataTypeE1ELb1EEEvPT_PKS2_PKT0_S8_ifPKiSA_iPKfiiiSC_SC_iiiii)
        .other          _ZN4vllm25paged_attention_v1_kernelIthLi128ELi8ELi128ELNS_18Fp8KVCacheDataTypeE1ELb1EEEvPT_PKS2_PKT0_S8_ifPKiSA_iPKfiiiSC_SC_iiiii,@"STO_CUDA_ENTRY STV_DEFAULT"
_ZN4vllm25paged_attention_v1_kernelIthLi128ELi8ELi128ELNS_18Fp8KVCacheDataTypeE1ELb1EEEvPT_PKS2_PKT0_S8_ifPKiSA_iPKfiiiSC_SC_iiiii:
.text._ZN4vllm25paged_attention_v1_kernelIthLi128ELi8ELi128ELNS_18Fp8KVCacheDataTypeE1ELb1EEEvPT_PKS2_PKT0_S8_ifPKiSA_iPKfiiiSC_SC_iiiii:
        /* <DEDUP_REMOVED lines=104> */
.L_x_10533:
[----:B-1----:R-:W-:-:S04]  /*0680*/  IMAD.MOV.U32 R8, RZ, RZ, c[0x0][0xc] ;  /* 0x00000300ff087624 */ /* 0x002fc800078e00ff */
[----:B------:R-:W-:-:S04]  /*0690*/  IMAD R8, R8, c[0x0][0x1c8], R3 ;  /* 0x0000720008087a24 */ /* 0x000fc800078e0203 */
[----:B------:R-:W-:-:S03]  /*06a0*/  IMAD R8, R8, c[0x0][0x1d8], RZ ;  /* 0x0000760008087a24 */ /* 0x000fc600078e02ff */
.L_x_10534:
        /* <DEDUP_REMOVED lines=25> */
.L_x_10538:
        /* <DEDUP_REMOVED lines=37> */
.L_x_10536:
[----:B------:R-:W-:Y:S05]  /*0a90*/  BSYNC B7 ;  /* 0x0000000000077941 */ /* 0x000fea0003800000 */
.L_x_10535:
[----:B------:R-:W-:Y:S05]  /*0aa0*/  BRA.DIV ~URZ, `(.L_x_10539) ;  /* 0x000024227f007947 */ /* 0x000fea000b800000 */
[----:B------:R-:W-:-:S05]  /*0ab0*/  IMAD.MOV.U32 R10, RZ, RZ, -0x800001 ;  /* 0xff7fffffff0a7424 */ /* 0x000fca00078e00ff */
.L_x_10565:
[----:B------:R-:W-:Y:S01]  /*0ac0*/  FMNMX.FTZ R19, R10, -3.40282346638528859812e+38, !PT ;  /* 0xff7fffff0a137809 */ /* 0x000fe20007810000 */
[----:B------:R-:W-:Y:S01]  /*0ad0*/  IMAD.MOV.U32 R13, RZ, RZ, -0x800001 ;  /* 0xff7fffffff0d7424 */ /* 0x000fe200078e00ff */
[----:B------:R-:W-:Y:S05]  /*0ae0*/  BRA.DIV ~URZ, `(.L_x_10540) ;  /* 0x000024627f007947 */ /* 0x000fea000b800000 */
[----:B------:R-:W0:Y:S02]  /*0af0*/  SHFL.BFLY PT, R10, R19, 0x8, 0x1f ;  /* 0x0d001f00130a7f89 */ /* 0x000e2400000e0000 */
[----:B0-----:R-:W-:-:S05]  /*0b00*/  FMNMX.FTZ R12, R19, R10, !PT ;  /* 0x0000000a130c7209 */ /* 0x001fca0007810000 */
[----:B------:R0:W1:Y:S02]  /*0b10*/  SHFL.BFLY PT, R11, R12, 0x4, 0x1f ;  /* 0x0c801f000c0b7f89 */ /* 0x00006400000e0000 */
.L_x_10566:
        /* <DEDUP_REMOVED lines=28> */
.L_x_10545:
        /* <DEDUP_REMOVED lines=11> */
.L_x_10544:
[----:B------:R-:W-:Y:S05]  /*0d90*/  BSYNC B1 ;  /* 0x0000000000017941 */ /* 0x000fea0003800000 */
.L_x_10543:
        /* <DEDUP_REMOVED lines=10> */
.L_x_10548:
        /* <DEDUP_REMOVED lines=100> */
.L_x_10547:
[----:B------:R-:W-:Y:S05]  /*1480*/  BSYNC B1 ;  /* 0x0000000000017941 */ /* 0x000fea0003800000 */
.L_x_10546:
        /* <DEDUP_REMOVED lines=55> */
.L_x_10550:
[----:B------:R-:W-:Y:S05]  /*1800*/  BSYNC B1 ;  /* 0x0000000000017941 */ /* 0x000fea0003800000 */
.L_x_10549:
        /* <DEDUP_REMOVED lines=26> */
.L_x_10542:
[----:B------:R-:W-:Y:S05]  /*19b0*/  BSYNC B0 ;  /* 0x0000000000007941 */ /* 0x000fea0003800000 */
.L_x_10541:
        /* <DEDUP_REMOVED lines=37> */
.L_x_10555:
        /* <DEDUP_REMOVED lines=8> */
.L_x_10554:
[----:B------:R-:W-:Y:S05]  /*1c90*/  BSYNC B1 ;  /* 0x0000000000017941 */ /* 0x000fea0003800000 */
.L_x_10553:
        /* <DEDUP_REMOVED lines=10> */
.L_x_10558:
        /* <DEDUP_REMOVED lines=52> */
.L_x_10557:
[----:B------:R-:W-:Y:S05]  /*2080*/  BSYNC B1 ;  /* 0x0000000000017941 */ /* 0x000fea0003800000 */
.L_x_10556:
        /* <DEDUP_REMOVED lines=31> */
.L_x_10560:
[----:B------:R-:W-:Y:S05]  /*2280*/  BSYNC B1 ;  /* 0x0000000000017941 */ /* 0x000fea0003800000 */
.L_x_10559:
        /* <DEDUP_REMOVED lines=14> */
.L_x_10552:
[----:B------:R-:W-:Y:S05]  /*2370*/  BSYNC B0 ;  /* 0x0000000000007941 */ /* 0x000fea0003800000 */
.L_x_10551:
        /* <DEDUP_REMOVED lines=26> */
.L_x_10564:
        /* <DEDUP_REMOVED lines=32> */
.L_x_10562:
[----:B------:R-:W-:Y:S05]  /*2720*/  BSYNC B6 ;  /* 0x0000000000067941 */ /* 0x000fea0003800000 */
.L_x_10561:
        /* <DEDUP_REMOVED lines=83> */
.L_x_10537:
        /* <DEDUP_REMOVED lines=19> */
.L_x_10563:
        /* <DEDUP_REMOVED lines=20> */
.L_x_10539:
[----:B------:R-:W-:Y:S01]  /*2ed0*/  MOV R12, 0xff7fffff ;  /* 0xff7fffff000c7802 */ /* 0x000fe20000000f00 */
[----:B------:R-:W-:Y:S01]  /*2ee0*/  IMAD.MOV.U32 R15, RZ, RZ, 0x10 ;  /* 0x00000010ff0f7424 */ /* 0x000fe200078e00ff */
[----:B------:R-:W-:Y:S01]  /*2ef0*/  MOV R17, 0xffffffff ;  /* 0xffffffff00117802 */ /* 0x000fe20000000f00 */
[----:B------:R-:W-:Y:S01]  /*2f00*/  IMAD.MOV.U32 R14, RZ, RZ, 0x1f ;  /* 0x0000001fff0e7424 */ /* 0x000fe200078e00ff */
[----:B------:R-:W-:Y:S02]  /*2f10*/  MOV R10, 0x2f30 ;  /* 0x00002f30000a7802 */ /* 0x000fe40000000f00 */
[----:B------:R-:W-:Y:S05]  /*2f20*/  CALL.REL.NOINC `($__internal_263_$__cuda_sm70_shflsync_bfly_p) ;  /* 0x0000010000007944 */ /* 0x000fea0003c00000 */
[----:B-1----:R-:W-:Y:S01]  /*2f30*/  IMAD.MOV.U32 R10, RZ, RZ, R14 ;  /* 0x000000ffff0a7224 */ /* 0x002fe200078e000e */
[----:B0-----:R-:W-:Y:S05]  /*2f40*/  BRA `(.L_x_10565) ;  /* 0xffffdb7000007947 */ /* 0x001fea000383ffff */
.L_x_10540:
[----:B------:R-:W-:Y:S01]  /*2f50*/  HFMA2.MMA R15, -RZ, RZ, 0, 4.76837158203125e-07 ;  /* 0x00000008ff0f7435 */ /* 0x000fe200000001ff */
[----:B------:R-:W-:Y:S01]  /*2f60*/  IMAD.MOV.U32 R12, RZ, RZ, R19 ;  /* 0x000000ffff0c7224 */ /* 0x000fe200078e0013 */
[----:B------:R-:W-:Y:S01]  /*2f70*/  MOV R10, 0x2fb0 ;  /* 0x00002fb0000a7802 */ /* 0x000fe20000000f00 */
[----:B------:R-:W-:Y:S02]  /*2f80*/  IMAD.MOV.U32 R14, RZ, RZ, 0x1f ;  /* 0x0000001fff0e7424 */ /* 0x000fe400078e00ff */
[----:B------:R-:W-:-:S02]  /*2f90*/  IMAD.MOV.U32 R17, RZ, RZ, -0x1 ;  /* 0xffffffffff117424 */ /* 0x000fc400078e00ff */
[----:B------:R-:W-:Y:S05]  /*2fa0*/  CALL.REL.NOINC `($__internal_263_$__cuda_sm70_shflsync_bfly_p) ;  /* 0x0000008000007944 */ /* 0x000fea0003c00000 */
[----:B01----:R-:W-:Y:S01]  /*2fb0*/  FMNMX.FTZ R12, R19, R14, !PT ;  /* 0x0000000e130c7209 */ /* 0x003fe20007810000 */
[----:B------:R-:W-:Y:S01]  /*2fc0*/  IMAD.MOV.U32 R14, RZ, RZ, 0x1f ;  /* 0x0000001fff0e7424 */ /* 0x000fe200078e00ff */
[----:B------:R-:W-:Y:S01]  /*2fd0*/  MOV R15, 0x4 ;  /* 0x00000004000f7802 */ /* 0x000fe20000000f00 */
[----:B------:R-:W-:Y:S01]  /*2fe0*/  IMAD.MOV.U32 R17, RZ, RZ, -0x1 ;  /* 0xffffffffff117424 */ /* 0x000fe200078e00ff */
[----:B------:R-:W-:-:S02]  /*2ff0*/  MOV R10, 0x3010 ;  /* 0x00003010000a7802 */ /* 0x000fc40000000f00 */
[----:B------:R-:W-:Y:S05]  /*3000*/  CALL.REL.NOINC `($__internal_263_$__cuda_sm70_shflsync_bfly_p) ;  /* 0x0000002000007944 */ /* 0x000fea0003c00000 */
[----:B-1----:R-:W-:Y:S01]  /*3010*/  MOV R11, R14 ;  /* 0x0000000e000b7202 */ /* 0x002fe20000000f00 */
[----:B0-----:R-:W-:Y:S05]  /*3020*/  BRA `(.L_x_10566) ;  /* 0xffffdaf000007947 */ /* 0x001fea000383ffff */
        .weak           $__internal_263_$__cuda_sm70_shflsync_bfly_p
        .type           $__internal_263_$__cuda_sm70_shflsync_bfly_p,@function
        .size           $__internal_263_$__cuda_sm70_shflsync_bfly_p,(.L_x_23430 - $__internal_263_$__cuda_sm70_shflsync_bfly_p)
$__internal_263_$__cuda_sm70_shflsync_bfly_p:
[----:B------:R-:W-:Y:S01]  /*3030*/  IMAD.MOV.U32 R11, RZ, RZ, 0x0 ;  /* 0x00000000ff0b7424 */ /* 0x000fe200078e00ff */
[----:B------:R-:W-:Y:S04]  /*3040*/  WARPSYNC R17 ;  /* 0x0000001100007348 */ /* 0x000fe80003800000 */
[----:B------:R0:W1:Y:S01]  /*3050*/  SHFL.BFLY PT, R14, R12, R15, R14 ;  /* 0x0c00000f0c0e7389 */ /* 0x00006200000e000e */
[----:B------:R-:W-:Y:S05]  /*3060*/  RET.REL.NODEC R10 `(_ZN4vllm25paged_attention_v1_kernelIthLi128ELi8ELi128ELNS_18Fp8KVCacheDataTypeE1ELb1EEEvPT_PKS2_PKT0_S8_ifPKiSA_iPKfiiiSC_SC_iiiii) ;  /* 0xffffcf900a007950 */ /* 0x000fea0003c3ffff */
.L_x_10567:
        /* <DEDUP_REMOVED lines=9> */
.L_x_23430:


//--------------------- .text._ZN4vllm25paged_attention_v1_kernelIthLi120ELi8ELi128ELNS_18Fp8KVCacheDataTypeE1ELb1EEEvPT_PKS2_PKT0_S8_ifPKiSA_iPKfiiiSC_SC_iiiii --------------------------
	.section	.text._ZN4vllm25paged_attention_v1_kernelIthLi120ELi8ELi128ELNS_18Fp8KVCacheDataTypeE1ELb1EEEvPT_PKS2_PKT0_S8_ifPKiSA_iPKfiiiSC_SC_iiiii,"ax",@progbits
	.sectioninfo	@"SHI_REGISTERS=32"
	.align	128
        .global         _ZN4vllm25paged_attention_v1_kernelIthLi120ELi8ELi128ELNS_18Fp8KVCacheDataTypeE1ELb1EEEvPT_PKS2_PKT0_S8_ifPKiSA_iPKfiiiSC_SC_iiiii
        .type           _ZN4vllm25paged_attention_v1_kernelIthLi120ELi8ELi128ELNS_18Fp8KVCacheDataTypeE1ELb1EEEvPT_PKS2_PKT0_S8_ifPKiSA_iPKfiiiSC_SC_iiiii,@function
        .size           _ZN4vllm25paged_attention_v1_kernelIthLi120ELi8ELi128ELNS_18Fp8KVCacheDataTypeE1ELb1EEEvPT_PKS2_PKT0_S8_ifPKiSA_iPKfiiiSC_SC_iiiii,(.L_x_23431 - _ZN4vllm25paged_attention_v1_kernelIthLi120ELi8ELi128ELNS_18Fp8KVCacheDataTypeE1ELb1EEEvPT_PKS2_PKT0_S8_ifPKiSA_iPKfiiiSC_SC_iiiii)
        .other          _ZN4vllm25paged_attention_v1_kernelIthLi120ELi8ELi128ELNS_18Fp8KVCacheDataTypeE1ELb1EEEvPT_PKS2_PKT0_S8_ifPKiSA_iPKfiiiSC_SC_iiiii,@"STO_CUDA_ENTRY STV_DEFAULT"
_ZN4vllm25paged_attention_v1_kernelIthLi120ELi8ELi128ELNS_18Fp8KVCacheDataTypeE1ELb1EEEvPT_PKS2_PKT0_S8_ifPKiSA_iPKfiiiSC_SC_iiiii:
.text._ZN4vllm25paged_attention_v1_kernelIthLi120ELi8ELi128ELNS_18Fp8KVCacheDataTypeE1ELb1EEEvPT_PKS2_PKT0_S8_ifPKiSA_iPKfiiiSC_SC_iiiii:
        /* <DEDUP_REMOVED lines=104> */
.L_x_10568:
[----:B-1----:R-:W-:-:S04]  /*0680*/  IMAD.MOV.U32 R8, RZ, RZ, c[0x0][0xc] ;  /* 0x00000300ff087624 */ /* 0x002fc800078e00ff */
[----:B------:R-:W-:-:S04]  /*0690*/  IMAD R8, R8, c[0x0][0x1c8], R3 ;  /* 0x0000720008087a24 */ /* 0x000fc800078e0203 */
[----:B------:R-:W-:-:S03]  /*06a0*/  IMAD R8, R8, c[0x0][0x1d8], RZ ;  /* 0x0000760008087a24 */ /* 0x000fc600078e02ff */
.L_x_10569:
        /* <DEDUP_REMOVED lines=25> */
.L_x_10573:
        /* <DEDUP_REMOVED lines=37> */
.L_x_10571:
[----:B------:R-:W-:Y:S05]  /*0a90*/  BSYNC B6 ;  /* 0x0000000000067941 */ /* 0x000fea0003800000 */
.L_x_10570:
[----:B------:R-:W-:Y:S05]  /*0aa0*/  BRA.DIV ~URZ, `(.L_x_10574) ;  /* 0x000025227f007947 */ /* 0x000fea000b800000 */
[----:B------:R-:W-:-:S05]  /*0ab0*/  IMAD.MOV.U32 R10, RZ, RZ, -0x800001 ;  /* 0xff7fffffff0a7424 */ /* 0x000fca00078e00ff */
.L_x_10607:
[----:B------:R-:W-:Y:S01]  /*0ac0*/  FMNMX.FTZ R19, R10, -3.40282346638528859812e+38, !PT ;  /* 0xff7fffff0a137809 */ /* 0x000fe20007810000 */
[----:B------:R-:W-:Y:S01]  /*0ad0*/  IMAD.MOV.U32 R13, RZ, RZ, -0x800001 ;  /* 0xff7fffffff0d7424 */ /* 0x000fe200078e00ff */
[----:B------:R-:W-:Y:S05]  /*0ae0*/  BRA.DIV ~URZ, `(.L_x_10575) ;  /* 0x000025627f007947 */ /* 0x000fea000b800000 */
[----:B------:R-:W0:Y:S02]  /*0af0*/  SHFL.BFLY PT, R10, R19, 0x8, 0x1f ;  /* 0x0d001f00130a7f89 */ /* 0x000e2400000e0000 */
[----:B0-----:R-:W-:-:S05]  /*0b00*/  FMNMX.FTZ R12, R19, R10, !PT ;  /* 0x0000000a130c7209 */ /* 0x001fca0007810000 */
[----:B------:R0:W1:Y:S02]  /*0b10*/  SHFL.BFLY PT, R11, R12, 0x4, 0x1f ;  /* 0x0c801f000c0b7f89 */ /* 0x00006400000e0000 */
.L_x_10608:
        /* <DEDUP_REMOVED lines=28> */
.L_x_10580:
        /* <DEDUP_REMOVED lines=11> */
.L_x_10579:
[----:B------:R-:W-:Y:S05]  /*0d90*/  BSYNC B1 ;  /* 0x0000000000017941 */ /* 0x000fea0003800000 */
.L_x_10578:
        /* <DEDUP_REMOVED lines=10> */
.L_x_10583:
        /* <DEDUP_REMOVED lines=100> */
.L_x_10582:
[----:B------:R-:W-:Y:S05]  /*1480*/  BSYNC B1 ;  /* 0x0000000000017941 */ /* 0x000fea0003800000 */
.L_x_10581:
        /* <DEDUP_REMOVED lines=55> */
.L_x_10585:
[----:B------:R-:W-:Y:S05]  /*1800*/  BSYNC B1 ;  /* 0x0000000000017941 */ /* 0x000fea0003800000 */
.L_x_10584:
        /* <DEDUP_REMOVED lines=26> */
.L_x_10577:
[----:B------:R-:W-:Y:S05]  /*19b0*/  BSYNC B0 ;  /* 0x0000000000007941 */ /* 0x000fea0003800000 */
.L_x_10576:
        /* <DEDUP_REMOVED lines=37> */
.L_x_10590:
        /* <DEDUP_REMOVED lines=8> */
.L_x_10589:
[----:B------:R-:W-:Y:S05]  /*1c90*/  BSYNC B1 ;  /* 0x0000000000017941 */ /* 0x000fea0003800000 */
.L_x_10588:
        /* <DEDUP_REMOVED lines=10> */
.L_x_10593:
        /* <DEDUP_REMOVED lines=52> */
.L_x_10592:
[----:B------:R-:W-:Y:S05]  /*2080*/  BSYNC B1 ;  /* 0x0000000000017941 */ /* 0x000fea0003800000 */
.L_x_10591:
        /* <DEDUP_REMOVED lines=31> */
.L_x_10595:
[----:B------:R-:W-:Y:S05]  /*2280*/  BSYNC B1 ;  /* 0x0000000000017941 */ /* 0x000fea0003800000 */
.L_x_10594:
        /* <DEDUP_REMOVED lines=14> */
.L_x_10587:
[----:B------:R-:W-:Y:S05]  /*2370*/  BSYNC B0 ;  /* 0x0000000000007941 */ /* 0x000fea0003800000 */
.L_x_10586:
        /* <DEDUP_REMOVED lines=25> */
.L_x_10598:
        /* <DEDUP_REMOVED lines=32> */
.L_x_10596:
        /* <DEDUP_REMOVED lines=21> */
.L_x_10600:
[----:B------:R-:W-:Y:S05]  /*2860*/  BSYNC B0 ;  /* 0x0000000000007941 */ /* 0x000fea0003800000 */
.L_x_10599:
        /* <DEDUP_REMOVED lines=12> */
.L_x_10602:
[----:B------:R-:W-:Y:S05]  /*2930*/  BSYNC B0 ;  /* 0x0000000000007941 */ /* 0x000fea0003800000 */
.L_x_10601:
        /* <DEDUP_REMOVED lines=8> */
.L_x_10604:
[----:B------:R-:W-:Y:S05]  /*29c0*/  BSYNC B0 ;  /* 0x0000000000007941 */ /* 0x000fea0003800000 */
.L_x_10603:
        /* <DEDUP_REMOVED lines=12> */
.L_x_10606:
[----:B------:R-:W-:Y:S05]  /*2a90*/  BSYNC B0 ;  /* 0x0000000000007941 */ /* 0x000fea0003800000 */
.L_x_10605:
        /* <DEDUP_REMOVED lines=44> */
.L_x_10572:
        /* <DEDUP_REMOVED lines=19> */
.L_x_10597:
        /* <DEDUP_REMOVED lines=20> */
.L_x_10574:
[----:B------:R-:W-:Y:S01]  /*2fd0*/  MOV R12, 0xff7fffff ;  /* 0xff7fffff000c7802 */ /* 0x000fe20000000f00 */
[----:B------:R-:W-:Y:S01]  /*2fe0*/  IMAD.MOV.U32 R15, RZ, RZ, 0x10 ;  /* 0x00000010ff0f7424 */ /* 0x000fe200078e00ff */
[----:B------:R-:W-:Y:S01]  /*2ff0*/  MOV R17, 0xffffffff ;  /* 0xffffffff00117802 */ /* 0x000fe20000000f00 */
[----:B------:R-:W-:Y:S01]  /*3000*/  IMAD.MOV.U32 R14, RZ, RZ, 0x1f ;  /* 0x0000001fff0e7424 */ /* 0x000fe200078e00ff */
[----:B------:R-:W-:Y:S02]  /*3010*/  MOV R10, 0x3030 ;  /* 0x00003030000a7802 */ /* 0x000fe40000000f00 */
[----:B------:R-:W-:Y:S05]  /*3020*/  CALL.REL.NOINC `($__internal_264_$__cuda_sm70_shflsync_bfly_p) ;  /* 0x0000010000007944 */ /* 0x000fea0003c00000 */
[----:B-1----:R-:W-:Y:S01]  /*3030*/  IMAD.MOV.U32 R10, RZ, RZ, R14 ;  /* 0x000000ffff0a7224 */ /* 0x002fe200078e000e */
[----:B0-----:R-:W-:Y:S05]  /*3040*/  BRA `(.L_x_10607) ;  /* 0xffffda7000007947 */ /* 0x001fea000383ffff */
.L_x_10575:
[----:B------:R-:W-:Y:S01]  /*3050*/  HFMA2.MMA R15, -RZ, RZ, 0, 4.76837158203125e-07 ;  /* 0x00000008ff0f7435 */ /* 0x000fe200000001ff */
[----:B------:R-:W-:Y:S01]  /*3060*/  IMAD.MOV.U32 R12, RZ, RZ, R19 ;  /* 0x000000ffff0c7224 */ /* 0x000fe200078e0013 */
[----:B------:R-:W-:Y:S01]  /*3070*/  MOV R10, 0x30b0 ;  /* 0x000030b0000a7802 */ /* 0x000fe20000000f00 */
[----:B------:R-:W-:Y:S02]  /*3080*/  IMAD.MOV.U32 R14, RZ, RZ, 0x1f ;  /* 0x0000001fff0e7424 */ /* 0x000fe400078e00ff */
[----:B------:R-:W-:-:S02]  /*3090*/  IMAD.MOV.U32 R17, RZ, RZ, -0x1 ;  /* 0xffffffffff117424 */ /* 0x000fc400078e00ff */
[----:B------:R-:W-:Y:S05]  /*30a0*/  CALL.REL.NOINC `($__internal_264_$__cuda_sm70_shflsync_bfly_p) ;  /* 0x0000008000007944 */ /* 0x000fea0003c00000 */
[----:B01----:R-:W-:Y:S01]  /*30b0*/  FMNMX.FTZ R12, R19, R14, !PT ;  /* 0x0000000e130c7209 */ /* 0x003fe20007810000 */
[----:B------:R-:W-:Y:S01]  /*30c0*/  IMAD.MOV.U32 R14, RZ, RZ, 0x1f ;  /* 0x0000001fff0e7424 */ /* 0x000fe200078e00ff */
[----:B------:R-:W-:Y:S01]  /*30d0*/  MOV R15, 0x4 ;  /* 0x00000004000f7802 */ /* 0x000fe20000000f00 */
[----:B------:R-:W-:Y:S01]  /*30e0*/  IMAD.MOV.U32 R17, RZ, RZ, -0x1 ;  /* 0xffffffffff117424 */ /* 0x000fe200078e00ff */
[----:B------:R-:W-:-:S02]  /*30f0*/  MOV R10, 0x3110 ;  /* 0x00003110000a7802 */ /* 0x000fc40000000f00 */
[----:B------:R-:W-:Y:S05]  /*3100*/  CALL.REL.NOINC `($__internal_264_$__cuda_sm70_shflsync_bfly_p) ;  /* 0x0000002000007944 */ /* 0x000fea0003c00000 */
[----:B-1----:R-:W-:Y:S01]  /*3110*/  MOV R11, R14 ;  /* 0x0000000e000b7202 */ /* 0x002fe20000000f00 */
[----:B0-----:R-:W-:Y:S05]  /*3120*/  BRA `(.L_x_10608) ;  /* 0xffffd9f000007947 */ /* 0x001fea000383ffff */
        .weak           $__internal_264_$__cuda_sm70_shflsync_bfly_p
        .type           $__internal_264_$__cuda_sm70_shflsync_bfly_p,@function
        .size           $__internal_264_$__cuda_sm70_shflsync_bfly_p,(.L_x_23431 - $__internal_264_$__cuda_sm70_shflsync_bfly_p)
$__internal_264_$__cuda_sm70_shflsync_bfly_p:
[----:B------:R-:W-:Y:S01]  /*3130*/  IMAD.MOV.U32 R11, RZ, RZ, 0x0 ;  /* 0x00000000ff0b7424 */ /* 0x000fe200078e00ff */
[----:B------:R-:W-:Y:S04]  /*3140*/  WARPSYNC R17 ;  /* 0x0000001100007348 */ /* 0x000fe80003800000 */
[----:B------:R0:W1:Y:S01]  /*3150*/  SHFL.BFLY PT, R14, R12, R15, R14 ;  /* 0x0c00000f0c0e7389 */ /* 0x00006200000e000e */
[----:B------:R-:W-:Y:S05]  /*3160*/  RET.REL.NODEC R10 `(_ZN4vllm25paged_attention_v1_kernelIthLi120ELi8ELi128ELNS_18Fp8KVCacheDataTypeE1ELb1EEEvPT_PKS2_PKT0_S8_ifPKiSA_iPKfiiiSC_SC_iiiii) ;  /* 0xffffce900a007950 */ /* 0x000fea0003c3ffff */
.L_x_10609:
        /* <DEDUP_REMOVED lines=9> */
.L_x_23431:


//--------------------- .text._ZN4vllm25paged_attention_v1_kernelIthLi112ELi8ELi128ELNS_18Fp8KVCacheDataTypeE1ELb1EEEvPT_PKS2_PKT0_S8_ifPKiSA_iPKfiiiSC_SC_iiiii --------------------------
	.section	.text._ZN4vllm25paged_attention_v1_kernelIthLi112ELi8ELi128ELNS_18Fp8KVCacheDataTypeE1ELb1EEEvPT_PKS2_PKT0_S8_ifPKiSA_iPKfiiiSC_SC_iiiii,"ax",@progbits
	.sectioninfo	@"SHI_REGISTERS=32"
	.align	128
        .global         _ZN4vllm25paged_attention_v1_kernelIthLi112ELi8ELi128ELNS_18Fp8KVCacheDataTypeE1ELb1EEEvPT_PKS2_PKT0_S8_ifPKiSA_iPKfiiiSC_SC_iiiii
        .type           _ZN4vllm25paged_attention_v1_kernelIthLi112ELi8ELi128ELNS_18Fp8KVCacheDataTypeE1ELb1EEEvPT_PKS2_PKT0_S8_ifPKiSA_iPKfiiiSC_SC_iiiii,@function
        .size           _ZN4vllm25paged_attention_v1_kernelIthLi112ELi8ELi128ELNS_18Fp8KVCacheDataTypeE1ELb1EEEvPT_PKS2_PKT0_S8_ifPKiSA_iPKfiiiSC_SC_iiiii,(.L_x_23432 - _ZN4vllm25paged_attention_v1_kernelIthLi112ELi8ELi128ELNS_18Fp8KVCacheDataTypeE1ELb1EEEvPT_PKS2_PKT0_S8_ifPKiSA_iPKfiiiSC_SC_iiiii)
        .other          _ZN4vllm25paged_attention_v1_kernelIthLi112ELi8ELi128ELNS_18Fp8KVCacheDataTypeE1ELb1EEEvPT_PKS2_PKT0_S8_ifPKiSA_iPKfiiiSC_SC_iiiii,@"STO_CUDA_ENTRY STV_DEFAULT"
_ZN4vllm25paged_attention_v1_kernelIthLi112ELi8ELi128ELNS_18Fp8KVCacheDataTypeE1ELb1EEEvPT_PKS2_PKT0_S8_ifPKiSA_iPKfiiiSC_SC_iiiii:
.text._ZN4vllm25paged_attention_v1_kernelIthLi112ELi8ELi128ELNS_18Fp8KVCacheDataTypeE1ELb1EEEvPT_PKS2_PKT0_S8_ifPKiSA_iPKfiiiSC_SC_iiiii:
        /* <DEDUP_REMOVED lines=104> */
.L_x_10610:
[----:B-1----:R-:W-:-:S04]  /*0680*/  IMAD.MOV.U32 R8, RZ, RZ, c[0x0][0xc] ;  /* 0x00000300ff087624 */ /* 0x002fc800078e00ff */
[----:B------:R-:W-:-:S04]  /*0690*/  IMAD R8, R8, c[0x0][0x1c8], R3 ;  /* 0x0000720008087a24 */ /* 0x000fc800078e0203 */
[----:B------:R-:W-:-:S03]  /*06a0*/  IMAD R8, R8, c[0x0][0x1d8], RZ ;  /* 0x0000760008087a24 */ /* 0x000fc600078e02ff */
.L_x_10611:
        /* <DEDUP_REMOVED lines=25> */
.L_x_10615:
        /* <DEDUP_REMOVED lines=37> */
.L_x_10613:
[----:B------:R-:W-:Y:S05]  /*0a90*/  BSYNC B6 ;  /* 0x0000000000067941 */ /* 0x000fea0003800000 */
.L_x_10612:
[----:B------:R-:W-:Y:S05]  /*0aa0*/  BRA.DIV ~URZ, `(.L_x_10616) ;  /* 0x000025227f007947 */ /* 0x000fea000b800000 */
[----:B------:R-:W-:-:S05]  /*0ab0*/  IMAD.MOV.U32 R10, RZ, RZ, -0x800001 ;  /* 0xff7fffffff0a7424 */ /* 0x000fca00078e00ff */
.L_x_10649:
[----:B------:R-:W-:Y:S01]  /*0ac0*/  FMNMX.FTZ R19, R10, -3.40282346638528859812e+38, !PT ;  /* 0xff7fffff0a137809 */ /* 0x000fe20007810000 */
[----:B------:R-:W-:Y:S01]  /*0ad0*/  IMAD.MOV.U32 R13, RZ, RZ, -0x800001 ;  /* 0xff7fffffff0d7424 */ /* 0x000fe200078e00ff */
[----:B------:R-:W-:Y:S05]  /*0ae0*/  BRA.DIV ~URZ, `(.L_x_10617) ;  /* 0x000025627f007947 */ /* 0x000fea000b800000 */
[----:B------:R-:W0:Y:S02]  /*0af0*/  SHFL.BFLY PT, R10, R19, 0x8, 0x1f ;  /* 0x0d001f00130a7f89 */ /* 0x000e2400000e0000 */
[----:B0-----:R-:W-:-:S05]  /*0b00*/  FMNMX.FTZ R12, R19, R10, !PT ;  /* 0x0000000a130c7209 */ /* 0x001fca0007810000 */
[----:B------:R0:W1:Y:S02]  /*0b10*/  SHFL.BFLY PT, R11, R12, 0x4, 0x1f ;  /* 0x0c801f000c0b7f89 */ /* 0x00006400000e0000 */
.L_x_10650:
        /* <DEDUP_REMOVED lines=28> */
.L_x_10622:
        /* <DEDUP_REMOVED lines=11> */
.L_x_10621:
[----:B------:R-:W-:Y:S05]  /*0d90*/  BSYNC B1 ;  /* 0x0000000000017941 */ /* 0x000fea0003800000 */
.L_x_10620:
        /* <DEDUP_REMOVED lines=10> */
.L_x_10625:
        /* <DEDUP_REMOVED lines=100> */
.L_x_10624:
[----:B------:R-:W-:Y:S05]  /*1480*/  BSYNC B1 ;  /* 0x0000000000017941 */ /* 0x000fea0003800000 */
.L_x_10623:
        /* <DEDUP_REMOVED lines=55> */
.L_x_10627:
[----:B------:R-:W-:Y:S05]  /*1800*/  BSYNC B1 ;  /* 0x0000000000017941 */ /* 0x000fea0003800000 */
.L_x_10626:
        /* <DEDUP_REMOVED lines=26> */
.L_x_10619:
[----:B------:R-:W-:Y:S05]  /*19b0*/  BSYNC B0 ;  /* 0x0000000000007941 */ /* 0x000fea0003800000 */
.L_x_10618:
        /* <DEDUP_REMOVED lines=37> */
.L_x_10632:
        /* <DEDUP_REMOVED lines=8> */
.L_x_10631:
[----:B------:R-:W-:Y:S05]  /*1c90*/  BSYNC B1 ;  /* 0x0000000000017941 */ /* 0x000fea0003800000 */
.L_x_10630:
        /* <DEDUP_REMOVED lines=10> */
.L_x_10635:
        /* <DEDUP_REMOVED lines=52> */
.L_x_10634:
[----:B------:R-:W-:Y:S05]  /*2080*/  BSYNC B1 ;  /* 0x0000000000017941 */ /* 0x000fea0003800000 */
.L_x_10633:
        /* <DEDUP_REMOVED lines=31> */
.L_x_10637:
[----:B------:R-:W-:Y:S05]  /*2280*/  BSYNC B1 ;  /* 0x0000000000017941 */ /* 0x000fea0003800000 */
.L_x_10636:
        /* <DEDUP_REMOVED lines=14> */
.L_x_10629:
[----:B------:R-:W-:Y:S05]  /*2370*/  BSYNC B0 ;  /* 0x0000000000007941 */ /* 0x000fea0003800000 */
.L_x_10628:
        /* <DEDUP_REMOVED lines=25> */
.L_x_10640:
        /* <DEDUP_REMOVED lines=32> */
.L_x_10638:
        /* <DEDUP_REMOVED lines=21> */
.L_x_10642:
[----:B------:R-:W-:Y:S05]  /*2860*/  BSYNC B0 ;  /* 0x0000000000007941 */ /* 0x000fea0003800000 */
.L_x_10641:
        /* <DEDUP_REMOVED lines=12> */
.L_x_10644:
[----:B------:R-:W-:Y:S05]  /*2930*/  BSYNC B0 ;  /* 0x0000000000007941 */ /* 0x000fea0003800000 */
.L_x_10643:
        /* <DEDUP_REMOVED lines=8> */
.L_x_10646:
[----:B------:R-:W-:Y:S05]  /*29c0*/  BSYNC B0 ;  /* 0x0000000000007941 */ /* 0x000fea0003800000 */
.L_x_10645:
        /* <DEDUP_REMOVED lines=12> */
.L_x_10648:
[----:B------:R-:W-:Y:S05]  /*2a90*/  BSYNC B0 ;  /* 0x0000000000007941 */ /* 0x000fea0003800000 */
.L_x_10647:
        /* <DEDUP_REMOVED lines=44> */
.L_x_10614:
        /* <DEDUP_REMOVED lines=19> */
.L_x_10639:
        /* <DEDUP_REMOVED lines=20> */
.L_x_10616:
[----:B------:R-:W-:Y:S01]  /*2fd0*/  MOV R12, 0xff7fffff ;  /* 0xff7fffff000c7802 */ /* 0x000fe20000000f00 */
[----:B------:R-:W-:Y:S01]  /*2fe0*/  IMAD.MOV.U32 R15, RZ, RZ, 0x10 ;  /* 0x00000010ff0f7424 */ /* 0x000fe200078e00ff */
[----:B------:R-:W-:Y:S01]  /*2ff0*/  MOV R17, 0xffffffff ;  /* 0xffffffff00117802 */ /* 0x000fe20000000f00 */
[----:B------:R-:W-:Y:S01]  /*3000*/  IMAD.MOV.U32 R14, RZ, RZ, 0x1f ;  /* 0x0000001fff0e7424 */ /* 0x000fe200078e00ff */
[----:B------:R-:W-:Y:S02]  /*3010*/  MOV R10, 0x3030 ;  /* 0x00003030000a7802 */ /* 0x000fe40000000f00 */
[----:B------:R-:W-:Y:S05]  /*3020*/  CALL.REL.NOINC `($__internal_265_$__cuda_sm70_shflsync_bfly_p) ;  /* 0x0000010000007944 */ /* 0x000fea0003c00000 */
[----:B-1----:R-:W-:Y:S01]  /*3030*/  IMAD.MOV.U32 R10, RZ, RZ, R14 ;  /* 0x000000ffff0a7224 */ /* 0x002fe200078e000e */
[----:B0-----:R-:W-:Y:S05]  /*3040*/  BRA `(.L_x_10649) ;  /* 0xffffda7000007947 */ /* 0x001fea000383ffff */
.L_x_10617:
[----:B------:R-:W-:Y:S01]  /*3050*/  HFMA2.MMA R15, -RZ, RZ, 0, 4.76837158203125e-07 ;  /* 0x00000008ff0f7435 */ /* 0x000fe200000001ff */
[----:B------:R-:W-:Y:S01]  /*3060*/  IMAD.MOV.U32 R12, RZ, RZ, R19 ;  /* 0x000000ffff0c7224 */ /* 0x000fe200078e0013 */
[----:B------:R-:W-:Y:S01]  /*3070*/  MOV R10, 0x30b0 ;  /* 0x000030b0000a7802 */ /* 0x000fe20000000f00 */
[----:B------:R-:W-:Y:S02]  /*3080*/  IMAD.MOV.U32 R14, RZ, RZ, 0x1f ;  /* 0x0000001fff0e7424 */ /* 0x000fe400078e00ff */
[----:B------:R-:W-:-:S02]  /*3090*/  IMAD.MOV.U32 R17, RZ, RZ, -0x1 ;  /* 0xffffffffff117424 */ /* 0x000fc400078e00ff */
[----:B------:R-:W-:Y:S05]  /*30a0*/  CALL.REL.NOINC `($__internal_265_$__cuda_sm70_shflsync_bfly_p) ;  /* 0x0000008000007944 */ /* 0x000fea0003c00000 */
[----:B01----:R-:W-:Y:S01]  /*30b0*/  FMNMX.FTZ R12, R19, R14, !PT ;  /* 0x0000000e130c7209 */ /* 0x003fe20007810000 */
[----:B------:R-:W-:Y:S01]  /*30c0*/  IMAD.MOV.U32 R14, RZ, RZ, 0x1f ;  /* 0x0000001fff0e7424 */ /* 0x000fe200078e00ff */
[----:B------:R-:W-:Y:S01]  /*30d0*/  MOV R15, 0x4 ;  /* 0x00000004000f7802 */ /* 0x000fe20000000f00 */
[----:B------:R-:W-:Y:S01]  /*30e0*/  IMAD.MOV.U32 R17, RZ, RZ, -0x1 ;  /* 0xffffffffff117424 */ /* 0x000fe200078e00ff */
[----:B------:R-:W-:-:S02]  /*30f0*/  MOV R10, 0x3110 ;  /* 0x00003110000a7802 */ /* 0x000fc40000000f00 */
[----:B------:R-:W-:Y:S05]  /*3100*/  CALL.REL.NOINC `($__internal_265_$__cuda_sm70_shflsync_bfly_p) ;  /* 0x0000002000007944 */ /* 0x000fea0003c00000 */
[----:B-1----:R-:W-:Y:S01]  /*3110*/  MOV R11, R14 ;  /* 0x0000000e000b7202 */ /* 0x002fe20000000f00 */
[----:B0-----:R-:W-:Y:S05]  /*3120*/  BRA `(.L_x_10650) ;  /* 0xffffd9f000007947 */ /* 0x001fea000383ffff */
        .weak           $__internal_265_$__cuda_sm70_shflsync_bfly_p
        .type           $__internal_265_$__cuda_sm70_shflsync_bfly_p,@function
        .size           $__internal_265_$__cuda_sm70_shflsync_bfly_p,(.L_x_23432 - $__internal_265_$__cuda_sm70_shflsync_bfly_p)
$__internal_265_$__cuda_sm70_shflsync_bfly_p:
[----:B------:R-:W-:Y:S01]  /*3130*/  IMAD.MOV.U32 R11, RZ, RZ, 0x0 ;  /* 0x00000000ff0b7424 */ /* 0x000fe200078e00ff */
[----:B------:R-:W-:Y:S04]  /*3140*/  WARPSYNC R17 ;  /* 0x0000001100007348 */ /* 0x000fe80003800000 */
[----:B------:R0:W1:Y:S01]  /*3150*/  SHFL.BFLY PT, R14, R12, R15, R14 ;  /* 0x0c00000f0c0e7389 */ /* 0x00006200000e000e */
[----:B------:R-:W-:Y:S05]  /*3160*/  RET.REL.NODEC R10 `(_ZN4vllm25paged_attention_v1_kernelIthLi112ELi8ELi128ELNS_18Fp8KVCacheDataTypeE1ELb1EEEvPT_PKS2_PKT0_S8_ifPKiSA_iPKfiiiSC_SC_iiiii) ;  /* 0xffffce900a007950 */ /* 0x000fea0003c3ffff */
.L_x_10651:
        /* <DEDUP_REMOVED lines=9> */
.L_x_23432:


//--------------------- .text._ZN4vllm25paged_attention_v1_kernelIthLi96ELi8ELi128ELNS_18Fp8KVCacheDataTypeE1ELb1EEEvPT_PKS2_PKT0_S8_ifPKiSA_iPKfiiiSC_SC_iiiii --------------------------
	.section	.text._ZN4vllm25paged_attention_v1_kernelIthLi96ELi8ELi128ELNS_18Fp8KVCacheDataTypeE1ELb1EEEvPT_PKS2_PKT0_S8_ifPKiSA_iPKfiiiSC_SC_iiiii,"ax",@progbits
	.sectioninfo	@"SHI_REGISTERS=32"
	.align	128
        .global         _ZN4vllm25paged_attention_v1_kernelIthLi96ELi8ELi128ELNS_18Fp8KVCacheDataTypeE1ELb1EEEvPT_PKS2_PKT0_S8_ifPKiSA_iPKfiiiSC_SC_iiiii
        .type           _ZN4vllm25paged_attention_v1_kernelIthLi96ELi8ELi128ELNS_18Fp8KVCacheDataTypeE1ELb1EEEvPT_PKS2_PKT0_S8_ifPKiSA_iPKfiiiSC_SC_iiiii,@function
        .size           _ZN4vllm25paged_attention_v1_kernelIthLi96ELi8ELi128ELNS_18Fp8KVCacheDataTypeE1ELb1EEEvPT_PKS2_PKT0_S8_ifPKiSA_iPKfiiiSC_SC_iiiii,(.L_x_23433 - _ZN4vllm25paged_attention_v1_kernelIthLi96ELi8ELi128ELNS_18Fp8KVCacheDataTypeE1ELb1EEEvPT_PKS2_PKT0_S8_ifPKiSA_iPKfiiiSC_SC_iiiii)
        .other          _ZN4vllm25paged_attention_v1_kernelIthLi96ELi8ELi128ELNS_18Fp8KVCacheDataTypeE1ELb1EEEvPT_PKS2_PKT0_S8_ifPKiSA_iPKfiiiSC_SC_iiiii,@"STO_CUDA_ENTRY STV_DEFAULT"
_ZN4vllm25paged_attention_v1_kernelIthLi96ELi8ELi128ELNS_18Fp8KVCacheDataTypeE1ELb1EEEvPT_PKS2_PKT0_S8_ifPKiSA_iPKfiiiSC_SC_iiiii:
.text._ZN4vllm25paged_attention_v1_kernelIthLi96ELi8ELi128ELNS_18Fp8KVCacheDataTypeE1ELb1EEEvPT_PKS2_PKT0_S8_ifPKiSA_iPKfiiiSC_SC_iiiii:
        /* <DEDUP_REMOVED lines=104> */
.L_x_10652:
[----:B-1----:R-:W-:-:S04]  /*0680*/  IMAD.MOV.U32 R8, RZ, RZ, c[0x0][0xc] ;  /* 0x00000300ff087624 */ /* 0x002fc800078e00ff */
[----:B------:R-:W-:-:S04]  /*0690*/  IMAD R8, R8, c[0x0][0x1c8], R3 ;  /* 0x0000720008087a24 */ /* 0x000fc800078e0203 */
[----:B------:R-:W-:-:S03]  /*06a0*/  IMAD R8, R8, c[0x0][0x1d8], RZ ;  /* 0x0000760008087a24 */ /* 0x000fc600078e02ff */
.L_x_10653:
        /* <DEDUP_REMOVED lines=25> */
.L_x_10657:
        /* <DEDUP_REMOVED lines=37> */
.L_x_10655:
[----:B------:R-:W-:Y:S05]  /*0a90*/  BSYNC B7 ;  /* 0x0000000000077941 */ /* 0x000fea0003800000 */
.L_x_10654:
[----:B------:R-:W-:Y:S05]  /*0aa0*/  BRA.DIV ~URZ, `(.L_x_10658) ;  /* 0x000023427f007947 */ /* 0x000fea000b800000 */
[----:B------:R-:W-:-:S05]  /*0ab0*/  IMAD.MOV.U32 R10, RZ, RZ, -0x800001 ;  /* 0xff7fffffff0a7424 */ /* 0x000fca00078e00ff */
.L_x_10684:
[----:B------:R-:W-:Y:S02]  /*0ac0*/  FMNMX.FTZ R19, R10, -3.40282346638528859812e+38, !PT ;  /* 0xff7fffff0a137809 */ /* 0x000fe40007810000 */
[----:B------:R-:W-:Y:S01]  /*0ad0*/  MOV R13, 0xff7fffff ;  /* 0xff7fffff000d7802 */ /* 0x000fe20000000f00 */
[----:B------:R-:W-:Y:S05]  /*0ae0*/  BRA.DIV ~URZ, `(.L_x_10659) ;  /* 0x000023827f007947 */ /* 0x000fea000b800000 */
[----:B------:R-:W0:Y:S02]  /*0af0*/  SHFL.BFLY PT, R10, R19, 0x8, 0x1f ;  /* 0x0d001f00130a7f89 */ /* 0x000e2400000e0000 */
[----:B0-----:R-:W-:-:S05]  /*0b00*/  FMNMX.FTZ R12, R19, R10, !PT ;  /* 0x0000000a130c7209 */ /* 0x001fca0007810000 */
[----:B------:R0:W1:Y:S02]  /*0b10*/  SHFL.BFLY PT, R11, R12, 0x4, 0x1f ;  /* 0x0c801f000c0b7f89 */ /* 0x00006400000e0000 */
.L_x_10685:
        /* <DEDUP_REMOVED lines=28> */
.L_x_10664:
        /* <DEDUP_REMOVED lines=11> */
.L_x_10663:
[----:B------:R-:W-:Y:S05]  /*0d90*/  BSYNC B1 ;  /* 0x0000000000017941 */ /* 0x000fea0003800000 */
.L_x_10662:
        /* <DEDUP_REMOVED lines=10> */
.L_x_10667:
        /* <DEDUP_REMOVED lines=100> */
.L_x_10666:
[----:B------:R-:W-:Y:S05]  /*1480*/  BSYNC B1 ;  /* 0x0000000000017941 */ /* 0x000fea0003800000 */
.L_x_10665:
        /* <DEDUP_REMOVED lines=55> */
.L_x_10669:
[----:B------:R-:W-:Y:S05]  /*1800*/  BSYNC B1 ;  /* 0x0000000000017941 */ /* 0x000fea0003800000 */
.L_x_10668:
        /* <DEDUP_REMOVED lines=26> */
.L_x_10661:
[----:B------:R-:W-:Y:S05]  /*19b0*/  BSYNC B0 ;  /* 0x0000000000007941 */ /* 0x000fea0003800000 */
.L_x_10660:
        /* <DEDUP_REMOVED lines=37> */
.L_x_10674:
        /* <DEDUP_REMOVED lines=8> */
.L_x_10673:
[----:B------:R-:W-:Y:S05]  /*1c90*/  BSYNC B1 ;  /* 0x0000000000017941 */ /* 0x000fea0003800000 */
.L_x_10672:
        /* <DEDUP_REMOVED lines=10> */
.L_x_10677:
        /* <DEDUP_REMOVED lines=52> */
.L_x_10676:
[----:B------:R-:W-:Y:S05]  /*2080*/  BSYNC B1 ;  /* 0x0000000000017941 */ /* 0x000fea0003800000 */
.L_x_10675:
        /* <DEDUP_REMOVED lines=31> */
.L_x_10679:
[----:B------:R-:W-:Y:S05]  /*2280*/  BSYNC B1 ;  /* 0x0000000000017941 */ /* 0x000fea0003800000 */
.L_x_10678:
        /* <DEDUP_REMOVED lines=14> */
.L_x_10671:
[----:B------:R-:W-:Y:S05]  /*2370*/  BSYNC B0 ;  /* 0x0000000000007941 */ /* 0x000fea0003800000 */
.L_x_10670:
        /* <DEDUP_REMOVED lines=26> */
.L_x_10683:
        /* <DEDUP_REMOVED lines=32> */
.L_x_10681:
[----:B------:R-:W-:Y:S05]  /*2720*/  BSYNC B6 ;  /* 0x0000000000067941 */ /* 0x000fea0003800000 */
.L_x_10680:
        /* <DEDUP_REMOVED lines=69> */
.L_x_10656:
        /* <DEDUP_REMOVED lines=19> */
.L_x_10682:
        /* <DEDUP_REMOVED lines=20> */
.L_x_10658:
[----:B------:R-:W-:Y:S01]  /*2df0*/  MOV R12, 0xff7fffff ;  /* 0xff7fffff000c7802 */ /* 0x000fe20000000f00 */
[----:B------:R-:W-:Y:S01]  /*2e00*/  IMAD.MOV.U32 R15, RZ, RZ, 0x10 ;  /* 0x00000010ff0f7424 */ /* 0x000fe200078e00ff */
[----:B------:R-:W-:Y:S01]  /*2e10*/  MOV R17, 0xffffffff ;  /* 0xffffffff00117802 */ /* 0x000fe20000000f00 */
[----:B------:R-:W-:Y:S01]  /*2e20*/  IMAD.MOV.U32 R14, RZ, RZ, 0x1f ;  /* 0x0000001fff0e7424 */ /* 0x000fe200078e00ff */
[----:B------:R-:W-:Y:S02]  /*2e30*/  MOV R10, 0x2e50 ;  /* 0x00002e50000a7802 */ /* 0x000fe40000000f00 */
[----:B------:R-:W-:Y:S05]  /*2e40*/  CALL.REL.NOINC `($__internal_266_$__cuda_sm70_shflsync_bfly_p) ;  /* 0x0000010000007944 */ /* 0x000fea0003c00000 */
[----:B-1----:R-:W-:Y:S01]  /*2e50*/  IMAD.MOV.U32 R10, RZ, RZ, R14 ;  /* 0x000000ffff0a7224 */ /* 0x002fe200078e000e */
[----:B0-----:R-:W-:Y:S05]  /*2e60*/  BRA `(.L_x_10684) ;  /* 0xffffdc5000007947 */ /* 0x001fea000383ffff */
.L_x_10659:
[----:B------:R-:W-:Y:S01]  /*2e70*/  HFMA2.MMA R15, -RZ, RZ, 0, 4.76837158203125e-07 ;  /* 0x00000008ff0f7435 */ /* 0x000fe200000001ff */
[----:B------:R-:W-:Y:S01]  /*2e80*/  IMAD.MOV.U32 R12, RZ, RZ, R19 ;  /* 0x000000ffff0c7224 */ /* 0x000fe200078e0013 */
[----:B------:R-:W-:Y:S01]  /*2e90*/  MOV R10, 0x2ed0 ;  /* 0x00002ed0000a7802 */ /* 0x000fe20000000f00 */
[----:B------:R-:W-:Y:S02]  /*2ea0*/  IMAD.MOV.U32 R14, RZ, RZ, 0x1f ;  /* 0x0000001fff0e7424 */ /* 0x000fe400078e00ff */
[----:B------:R-:W-:-:S02]  /*2eb0*/  IMAD.MOV.U32 R17, RZ, RZ, -0x1 ;  /* 0xffffffffff117424 */ /* 0x000fc400078e00ff */
[----:B------:R-:W-:Y:S05]  /*2ec0*/  CALL.REL.NOINC `($__internal_266_$__cuda_sm70_shflsync_bfly_p) ;  /* 0x0000008000007944 */ /* 0x000fea0003c00000 */
[----:B01----:R-:W-:Y:S01]  /*2ed0*/  FMNMX.FTZ R12, R19, R14, !PT ;  /* 0x0000000e130c7209 */ /* 0x003fe20007810000 */
[----:B------:R-:W-:Y:S01]  /*2ee0*/  IMAD.MOV.U32 R14, RZ, RZ, 0x1f ;  /* 0x0000001fff0e7424 */ /* 0x000fe200078e00ff */
[----:B------:R-:W-:Y:S01]  /*2ef0*/  MOV R15, 0x4 ;  /* 0x00000004000f7802 */ /* 0x000fe20000000f00 */
[----:B------:R-:W-:Y:S01]  /*2f00*/  IMAD.MOV.U32 R17, RZ, RZ, -0x1 ;  /* 0xffffffffff117424 */ /* 0x000fe200078e00ff */
[----:B------:R-:W-:-:S02]  /*2f10*/  MOV R10, 0x2f30 ;  /* 0x00002f30000a7802 */ /* 0x000fc40000000f00 */
[----:B------:R-:W-:Y:S05]  /*2f20*/  CALL.REL.NOINC `($__internal_266_$__cuda_sm70_shflsync_bfly_p) ;  /* 0x0000002000007944 */ /* 0x000fea0003c00000 */
[----:B-1----:R-:W-:Y:S01]  /*2f30*/  MOV R11, R14 ;  /* 0x0000000e000b7202 */ /* 0x002fe20000000f00 */
[----:B0-----:R-:W-:Y:S05]  /*2f40*/  BRA `(.L_x_10685) ;  /* 0xffffdbd000007947 */ /* 0x001fea000383ffff */
        .weak           $__internal_266_$__cuda_sm70_shflsync_bfly_p
        .type           $__internal_266_$__cuda_sm70_shflsync_bfly_p,@function
        .size           $__internal_266_$__cuda_sm70_shflsync_bfly_p,(.L_x_23433 - $__internal_266_$__cuda_sm70_shflsync_bfly_p)
$__internal_266_$__cuda_sm70_shflsync_bfly_p:
[----:B------:R-:W-:Y:S01]  /*2f50*/  IMAD.MOV.U32 R11, RZ, RZ, 0x0 ;  /* 0x00000000ff0b7424 */ /* 0x000fe200078e00ff */
[----:B------:R-:W-:Y:S04]  /*2f60*/  WARPSYNC R17 ;  /* 0x0000001100007348 */ /* 0x000fe80003800000 */
[----:B------:R0:W1:Y:S01]  /*2f70*/  SHFL.BFLY PT, R14, R12, R15, R14 ;  /* 0x0c00000f0c0e7389 */ /* 0x00006200000e000e */
[----:B------:R-:W-:Y:S05]  /*2f80*/  RET.REL.NODEC R10 `(_ZN4vllm25paged_attention_v1_kernelIthLi96ELi8ELi128ELNS_18Fp8KVCacheDataTypeE1ELb1EEEvPT_PKS2_PKT0_S8_ifPKiSA_iPKfiiiSC_SC_iiiii) ;  /* 0xffffd0700a007950 */ /* 0x000fea0003c3ffff */
.L_x_10686:
        /* <DEDUP_REMOVED lines=15> */
.L_x_23433:


//--------------------- .text._ZN4vllm25paged_attention_v1_kernelIthLi80ELi8ELi128ELNS_18Fp8KVCacheDataTypeE1ELb1EEEvPT_PKS2_PKT0_S8_ifPKiSA_iPKfiiiSC_SC_iiiii --------------------------
	.section	.text._ZN4vllm25paged_attention_v1_kernelIthLi80ELi8ELi128ELNS_18Fp8KVCacheDataTypeE1ELb1EEEvPT_PKS2_PKT0_S8_ifPKiSA_iPKfiiiSC_SC_iiiii,"ax",@progbits
	.sectioninfo	@"SHI_REGISTERS=32"
	.align	128
        .global         _ZN4vllm25paged_attention_v1_kernelIthLi80ELi8ELi128ELNS_18Fp8KVCacheDataTypeE1ELb1EEEvPT_PKS2_PKT0_S8_ifPKiSA_iPKfiiiSC_SC_iiiii
        .type           _ZN4vllm25paged_attention_v1_kernelIthLi80ELi8ELi128ELNS_18Fp8KVCacheDataTypeE1ELb1EEEvPT_PKS2_PKT0_S8_ifPKiSA_iPKfiiiSC_SC_iiiii,@function
        .size           _ZN4vllm25paged_attention_v1_kernelIthLi80ELi8ELi128ELNS_18Fp8KVCacheDataTypeE1ELb1EEEvPT_PKS2_PKT0_S8_ifPKiSA_iPKfiiiSC_SC_iiiii,(.L_x_23434 - _ZN4vllm25paged_attention_v1_kernelIthLi80ELi8ELi128ELNS_18Fp8KVCacheDataTypeE1ELb1EEEvPT_PKS2_PKT0_S8_ifPKiSA_iPKfiiiSC_SC_iiiii)
        .other          _ZN4vllm25paged_attention_v1_kernelIthLi80ELi8ELi128ELNS_18Fp8KVCacheDataTypeE1ELb1EEEvPT_PKS2_PKT0_S8_ifPKiSA_iPKfiiiSC_SC_iiiii,@"STO_CUDA_ENTRY STV_DEFAULT"
_ZN4vllm25paged_attention_v1_kernelIthLi80ELi8ELi128ELNS_18Fp8KVCacheDataTypeE1ELb1EEEvPT_PKS2_PKT0_S8_ifPKiSA_iPKfiiiSC_SC_iiiii:
.text._ZN4vllm25paged_attention_v1_kernelIthLi80ELi8ELi128ELNS_18Fp8KVCacheDataTypeE1ELb1EEEvPT_PKS2_PKT0_S8_ifPKiSA_iPKfiiiSC_SC_iiiii:
        /* <DEDUP_REMOVED lines=104> */
.L_x_10687:
[----:B-1----:R-:W-:-:S04]  /*0680*/  IMAD.MOV.U32 R8, RZ, RZ, c[0x0][0xc] ;  /* 0x00000300ff087624 */ /* 0x002fc800078e00ff */
[----:B------:R-:W-:-:S04]  /*0690*/  IMAD R8, R8, c[0x0][0x1c8], R3 ;  /* 0x0000720008087a24 */ /* 0x000fc800078e0203 */
[----:B------:R-:W-:-:S03]  /*06a0*/  IMAD R8, R8, c[0x0][0x1d8], RZ ;  /* 0x0000760008087a24 */ /* 0x000fc600078e02ff */
.L_x_10688:
        /* <DEDUP_REMOVED lines=25> */
.L_x_10692:
        /* <DEDUP_REMOVED lines=37> */
.L_x_10690:
[----:B------:R-:W-:Y:S05]  /*0a90*/  BSYNC B6 ;  /* 0x0000000000067941 */ /* 0x000fea0003800000 */
.L_x_10689:
[----:B------:R-:W-:Y:S05]  /*0aa0*/  BRA.DIV ~URZ, `(.L_x_10693) ;  /* 0x000024527f007947 */ /* 0x000fea000b800000 */
[----:B------:R-:W-:-:S05]  /*0ab0*/  IMAD.MOV.U32 R10, RZ, RZ, -0x800001 ;  /* 0xff7fffffff0a7424 */ /* 0x000fca00078e00ff */
.L_x_10726:
[----:B------:R-:W-:Y:S01]  /*0ac0*/  FMNMX.FTZ R19, R10, -3.40282346638528859812e+38, !PT ;  /* 0xff7fffff0a137809 */ /* 0x000fe20007810000 */
[----:B------:R-:W-:Y:S01]  /*0ad0*/  IMAD.MOV.U32 R13, RZ, RZ, -0x800001 ;  /* 0xff7fffffff0d7424 */ /* 0x000fe200078e00ff */
[----:B------:R-:W-:Y:S05]  /*0ae0*/  BRA.DIV ~URZ, `(.L_x_10694) ;  /* 0x000024927f007947 */ /* 0x000fea000b800000 */
[----:B------:R-:W0:Y:S02]  /*0af0*/  SHFL.BFLY PT, R10, R19, 0x8, 0x1f ;  /* 0x0d001f00130a7f89 */ /* 0x000e2400000e0000 */
[----:B0-----:R-:W-:-:S05]  /*0b00*/  FMNMX.FTZ R12, R19, R10, !PT ;  /* 0x0000000a130c7209 */ /* 0x001fca0007810000 */
[----:B------:R0:W1:Y:S02]  /*0b10*/  SHFL.BFLY PT, R11, R12, 0x4, 0x1f ;  /* 0x0c801f000c0b7f89 */ /* 0x00006400000e0000 */
.L_x_10727:
        /* <DEDUP_REMOVED lines=28> */
.L_x_10699:
        /* <DEDUP_REMOVED lines=11> */
.L_x_10698:
[----:B------:R-:W-:Y:S05]  /*0d90*/  BSYNC B1 ;  /* 0x0000000000017941 */ /* 0x000fea0003800000 */
.L_x_10697:
        /* <DEDUP_REMOVED lines=10> */
.L_x_10702:
        /* <DEDUP_REMOVED lines=100> */
.L_x_10701:
[----:B------:R-:W-:Y:S05]  /*1480*/  BSYNC B1 ;  /* 0x0000000000017941 */ /* 0x000fea0003800000 */
.L_x_10700:
        /* <DEDUP_REMOVED lines=55> */
.L_x_10704:
[----:B------:R-:W-:Y:S05]  /*1800*/  BSYNC B1 ;  /* 0x0000000000017941 */ /* 0x000fea0003800000 */
.L_x_10703:
        /* <DEDUP_REMOVED lines=26> */
.L_x_10696:
[----:B------:R-:W-:Y:S05]  /*19b0*/  BSYNC B0 ;  /* 0x0000000000007941 */ /* 0x000fea0003800000 */
.L_x_10695:
        /* <DEDUP_REMOVED lines=37> */
.L_x_10709:
        /* <DEDUP_REMOVED lines=8> */
.L_x_10708:
[----:B------:R-:W-:Y:S05]  /*1c90*/  BSYNC B1 ;  /* 0x0000000000017941 */ /* 0x000fea0003800000 */
.L_x_10707:
        /* <DEDUP_REMOVED lines=10> */
.L_x_10712:
        /* <DEDUP_REMOVED lines=52> */
.L_x_10711:
[----:B------:R-:W-:Y:S05]  /*2080*/  BSYNC B1 ;  /* 0x0000000000017941 */ /* 0x000fea0003800000 */
.L_x_10710:
        /* <DEDUP_REMOVED lines=31> */
.L_x_10714:
[----:B------:R-:W-:Y:S05]  /*2280*/  BSYNC B1 ;  /* 0x0000000000017941 */ /* 0x000fea0003800000 */
.L_x_10713:
        /* <DEDUP_REMOVED lines=14> */
.L_x_10706:
[----:B------:R-:W-:Y:S05]  /*2370*/  BSYNC B0 ;  /* 0x0000000000007941 */ /* 0x000fea0003800000 */
.L_x_10705:
        /* <DEDUP_REMOVED lines=25> */
.L_x_10717:
        /* <DEDUP_REMOVED lines=32> */
.L_x_10715:
        /* <DEDUP_REMOVED lines=20> */
.L_x_10719:
[----:B------:R-:W-:Y:S05]  /*2850*/  BSYNC B0 ;  /* 0x0000000000007941 */ /* 0x000fea0003800000 */
.L_x_10718:
        /* <DEDUP_REMOVED lines=10> */
.L_x_10721:
[----:B------:R-:W-:Y:S05]  /*2900*/  BSYNC B0 ;  /* 0x0000000000007941 */ /* 0x000fea0003800000 */
.L_x_10720:
[----:B------:R-:W-:Y:S06]  /*2910*/  BAR.SYNC.DEFER_BLOCKING 0x0 ;  /* 0x0000000000007b1d */ /* 0x000fec0000010000 */
[----:B------:R-:W-:Y:S01]  /*2920*/  BSSY B0, `(.L_x_10722) ;  /* 0x0000006000007945 */ /* 0x000fe20003800000 */
[----:B------:R-:W-:Y:S05]  /*2930*/  @P1 BRA `(.L_x_10723) ;  /* 0x0000004000001947 */ /* 0x000fea0003800000 */
[----:B------:R-:W-:Y:S01]  /*2940*/  ISETP.GT.AND P1, PT, R7, 0xf, PT ;  /* 0x0000000f0700780c */ /* 0x000fe20003f24270 */
[----:B------:R2:W-:Y:S04]  /*2950*/  STS [R5.X4+-0x120], R8 ;  /* 0xfffee00805007388 */ /* 0x0005e80000004800 */
[----:B------:R2:W-:Y:S08]  /*2960*/  STS [R5.X4+-0xa0], R6 ;  /* 0xffff600605007388 */ /* 0x0005f00000004800 */
[----:B------:R2:W-:Y:S02]  /*2970*/  @!P1 STS [R5.X4+-0x20], R2 ;  /* 0xffffe00205009388 */ /* 0x0005e40000004800 */
.L_x_10723:
[----:B------:R-:W-:Y:S05]  /*2980*/  BSYNC B0 ;  /* 0x0000000000007941 */ /* 0x000fea0003800000 */
.L_x_10722:
        /* <DEDUP_REMOVED lines=10> */
.L_x_10725:
[----:B------:R-:W-:Y:S05]  /*2a30*/  BSYNC B0 ;  /* 0x0000000000007941 */ /* 0x000fea0003800000 */
.L_x_10724:
        /* <DEDUP_REMOVED lines=37> */
.L_x_10691:
        /* <DEDUP_REMOVED lines=19> */
.L_x_10716:
        /* <DEDUP_REMOVED lines=20> */
.L_x_10693:
[----:B------:R-:W-:Y:S01]  /*2f00*/  MOV R12, 0xff7fffff ;  /* 0xff7fffff000c7802 */ /* 0x000fe20000000f00 */
[----:B------:R-:W-:Y:S01]  /*2f10*/  IMAD.MOV.U32 R15, RZ, RZ, 0x10 ;  /* 0x00000010ff0f7424 */ /* 0x000fe200078e00ff */
[----:B------:R-:W-:Y:S01]  /*2f20*/  MOV R17, 0xffffffff ;  /* 0xffffffff00117802 */ /* 0x000fe20000000f00 */
[----:B------:R-:W-:Y:S01]  /*2f30*/  IMAD.MOV.U32 R14, RZ, RZ, 0x1f ;  /* 0x0000001fff0e7424 */ /* 0x000fe200078e00ff */
[----:B------:R-:W-:Y:S02]  /*2f40*/  MOV R10, 0x2f60 ;  /* 0x00002f60000a7802 */ /* 0x000fe40000000f00 */
[----:B------:R-:W-:Y:S05]  /*2f50*/  CALL.REL.NOINC `($__internal_267_$__cuda_sm70_shflsync_bfly_p) ;  /* 0x0000010000007944 */ /* 0x000fea0003c00000 */
[----:B-1----:R-:W-:Y:S01]  /*2f60*/  IMAD.MOV.U32 R10, RZ, RZ, R14 ;  /* 0x000000ffff0a7224 */ /* 0x002fe200078e000e */
[----:B0-----:R-:W-:Y:S05]  /*2f70*/  BRA `(.L_x_10726) ;  /* 0xffffdb4000007947 */ /* 0x001fea000383ffff */
.L_x_10694:
[----:B------:R-:W-:Y:S01]  /*2f80*/  HFMA2.MMA R15, -RZ, RZ, 0, 4.76837158203125e-07 ;  /* 0x00000008ff0f7435 */ /* 0x000fe200000001ff */
[----:B------:R-:W-:Y:S01]  /*2f90*/  IMAD.MOV.U32 R12, RZ, RZ, R19 ;  /* 0x000000ffff0c7224 */ /* 0x000fe200078e0013 */
[----:B------:R-:W-:Y:S01]  /*2fa0*/  MOV R10, 0x2fe0 ;  /* 0x00002fe0000a7802 */ /* 0x000fe20000000f00 */
[----:B------:R-:W-:Y:S02]  /*2fb0*/  IMAD.MOV.U32 R14, RZ, RZ, 0x1f ;  /* 0x0000001fff0e7424 */ /* 0x000fe400078e00ff */
[----:B------:R-:W-:-:S02]  /*2fc0*/  IMAD.MOV.U32 R17, RZ, RZ, -0x1 ;  /* 0xffffffffff117424 */ /* 0x000fc400078e00ff */
[----:B------:R-:W-:Y:S05]  /*2fd0*/  CALL.REL.NOINC `($__internal_267_$__cuda_sm70_shflsync_bfly_p) ;  /* 0x0000008000007944 */ /* 0x000fea0003c00000 */
[----:B01----:R-:W-:Y:S01]  /*2fe0*/  FMNMX.FTZ R12, R19, R14, !PT ;  /* 0x0000000e130c7209 */ /* 0x003fe20007810000 */
[----:B------:R-:W-:Y:S01]  /*2ff0*/  IMAD.MOV.U32 R14, RZ, RZ, 0x1f ;  /* 0x0000001fff0e7424 */ /* 0x000fe200078e00ff */
[----:B------:R-:W-:Y:S01]  /*3000*/  MOV R15, 0x4 ;  /* 0x00000004000f7802 */ /* 0x000fe20000000f00 */
[----:B------:R-:W-:Y:S01]  /*3010*/  IMAD.MOV.U32 R17, RZ, RZ, -0x1 ;  /* 0xffffffffff117424 */ /* 0x000fe200078e00ff */
[----:B------:R-:W-:-:S02]  /*3020*/  MOV R10, 0x3040 ;  /* 0x00003040000a7802 */ /* 0x000fc40000000f00 */
[----:B------:R-:W-:Y:S05]  /*3030*/  CALL.REL.NOINC `($__internal_267_$__cuda_sm70_shflsync_bfly_p) ;  /* 0x0000002000007944 */ /* 0x000fea0003c00000 */
[----:B-1----:R-:W-:Y:S01]  /*3040*/  MOV R11, R14 ;  /* 0x0000000e000b7202 */ /* 0x002fe20000000f00 */
[----:B0-----:R-:W-:Y:S05]  /*3050*/  BRA `(.L_x_10727) ;  /* 0xffffdac000007947 */ /* 0x001fea000383ffff */
        .weak           $__internal_267_$__cuda_sm70_shflsync_bfly_p
        .type           $__internal_267_$__cuda_sm70_shflsync_bfly_p,@function
        .size           $__internal_267_$__cuda_sm70_shflsync_bfly_p,(.L_x_23434 - $__internal_267_$__cuda_sm70_shflsync_bfly_p)
$__internal_267_$__cuda_sm70_shflsync_bfly_p:
[----:B------:R-:W-:Y:S01]  /*3060*/  IMAD.MOV.U32 R11, RZ, RZ, 0x0 ;  /* 0x00000000ff0b7424 */ /* 0x000fe200078e00ff */
[----:B------:R-:W-:Y:S04]  /*3070*/  WARPSYNC R17 ;  /* 0x0000001100007348 */ /* 0x000fe80003800000 */
[----:B------:R0:W1:Y:S01]  /*3080*/  SHFL.BFLY PT, R14, R12, R15, R14 ;  /* 0x0c00000f0c0e7389 */ /* 0x00006200000e000e */
[----:B------:R-:W-:Y:S05]  /*3090*/  RET.REL.NODEC R10 `(_ZN4vllm25paged_attention_v1_kernelIthLi80ELi8ELi128ELNS_18Fp8KVCacheDataTypeE1ELb1EEEvPT_PKS2_PKT0_S8_ifPKiSA_iPKfiiiSC_SC_iiiii) ;  /* 0xffffcf600a007950 */ /* 0x000fea0003c3ffff */
.L_x_10728:
        /* <DEDUP_REMOVED lines=14> */
.L_x_23434:


//--------------------- .text._ZN4vllm25paged_attention_v1_kernelIthLi64ELi8ELi128ELNS_18Fp8KVCacheDataTypeE1ELb1EEEvPT_PKS2_PKT0_S8_ifPKiSA_iPKfiiiSC_SC_iiiii --------------------------
	.section	.text._ZN4vllm25paged_attention_v1_kernelIthLi64ELi8ELi128ELNS_18Fp8KVCacheDataTypeE1ELb1EEEvPT_PKS2_PKT0_S8_ifPKiSA_iPKfiiiSC_SC_iiiii,"ax",@progbits
	.sectioninfo	@"SHI_REGISTERS=32"
	.align	128
        .global         _ZN4vllm25paged_attention_v1_kernelIthLi64ELi8ELi128ELNS_18Fp8KVCacheDataTypeE1ELb1EEEvPT_PKS2_PKT0_S8_ifPKiSA_iPKfiiiSC_SC_iiiii
        .type           _ZN4vllm25paged_attention_v1_kernelIthLi64ELi8ELi128ELNS_18Fp8KVCacheDataTypeE1ELb1EEEvPT_PKS2_PKT0_S8_ifPKiSA_iPKfiiiSC_SC_iiiii,@function
        .size           _ZN4vllm25paged_attention_v1_kernelIthLi64ELi8ELi128ELNS_18Fp8KVCacheDataTypeE1ELb1EEEvPT_PKS2_PKT0_S8_ifPKiSA_iPKfiiiSC_SC_iiiii,(.L_x_23435 - _ZN4vllm25paged_attention_v1_kernelIthLi64ELi8ELi128ELNS_18Fp8KVCacheDataTypeE1ELb1EEEvPT_PKS2_PKT0_S8_ifPKiSA_iPKfiiiSC_SC_iiiii)
        .other          _ZN4vllm25paged_attention_v1_kernelIthLi64ELi8ELi128ELNS_18Fp8KVCacheDataTypeE1ELb1EEEvPT_PKS2_PKT0_S8_ifPKiSA_iPKfiiiSC_SC_iiiii,@"STO_CUDA_ENTRY STV_DEFAULT"
_ZN4vllm25paged_attention_v1_kernelIthLi64ELi8ELi128ELNS_18Fp8KVCacheDataTypeE1ELb1EEEvPT_PKS2_PKT0_S8_ifPKiSA_iPKfiiiSC_SC_iiiii:
.text._ZN4vllm25paged_attention_v1_kernelIthLi64ELi8ELi128ELNS_18Fp8KVCacheDataTypeE1ELb1EEEvPT_PKS2_PKT0_S8_ifPKiSA_iPKfiiiSC_SC_iiiii:
        /* <DEDUP_REMOVED lines=104> */
.L_x_10729:
[----:B-1----:R-:W-:-:S04]  /*0680*/  IMAD.MOV.U32 R8, RZ, RZ, c[0x0][0xc] ;  /* 0x00000300ff087624 */ /* 0x002fc800078e00ff */
[----:B------:R-:W-:-:S04]  /*0690*/  IMAD R8, R8, c[0x0][0x1c8], R3 ;  /* 0x0000720008087a24 */ /* 0x000fc800078e0203 */
[----:B------:R-:W-:-:S03]  /*06a0*/  IMAD R8, R8, c[0x0][0x1d8], RZ ;  /* 0x0000760008087a24 */ /* 0x000fc600078e02ff */
.L_x_10730:
        /* <DEDUP_REMOVED lines=25> */
.L_x_10734:
        /* <DEDUP_REMOVED lines=37> */
.L_x_10732:
[----:B------:R-:W-:Y:S05]  /*0a90*/  BSYNC B7 ;  /* 0x0000000000077941 */ /* 0x000fea0003800000 */
.L_x_10731:
[----:B------:R-:W-:Y:S05]  /*0aa0*/  BRA.DIV ~URZ, `(.L_x_10735) ;  /* 0x000022627f007947 */ /* 0x000fea000b800000 */
[----:B------:R-:W-:-:S05]  /*0ab0*/  IMAD.MOV.U32 R10, RZ, RZ, -0x800001 ;  /* 0xff7fffffff0a7424 */ /* 0x000fca00078e00ff */
.L_x_10761:
[----:B------:R-:W-:Y:S01]  /*0ac0*/  FMNMX.FTZ R19, R10, -3.40282346638528859812e+38, !PT ;  /* 0xff7fffff0a137809 */ /* 0x000fe20007810000 */
[----:B------:R-:W-:Y:S01]  /*0ad0*/  IMAD.MOV.U32 R13, RZ, RZ, -0x800001 ;  /* 0xff7fffffff0d7424 */ /* 0x000fe200078e00ff */
[----:B------:R-:W-:Y:S05]  /*0ae0*/  BRA.DIV ~URZ, `(.L_x_10736) ;  /* 0x000022a27f007947 */ /* 0x000fea000b800000 */
[----:B------:R-:W0:Y:S02]  /*0af0*/  SHFL.BFLY PT, R10, R19, 0x8, 0x1f ;  /* 0x0d001f00130a7f89 */ /* 0x000e2400000e0000 */
[----:B0-----:R-:W-:-:S05]  /*0b00*/  FMNMX.FTZ R12, R19, R10, !PT ;  /* 0x0000000a130c7209 */ /* 0x001fca0007810000 */
[----:B------:R0:W1:Y:S02]  /*0b10*/  SHFL.BFLY PT, R11, R12, 0x4, 0x1f ;  /* 0x0c801f000c0b7f89 */ /* 0x00006400000e0000 */
.L_x_10762:
        /* <DEDUP_REMOVED lines=28> */
.L_x_10741:
        /* <DEDUP_REMOVED lines=11> */
.L_x_10740:
[----:B------:R-:W-:Y:S05]  /*0d90*/  BSYNC B1 ;  /* 0x0000000000017941 */ /* 0x000fea0003800000 */
.L_x_10739:
        /* <DEDUP_REMOVED lines=10> */
.L_x_10744:
        /* <DEDUP_REMOVED lines=100> */
.L_x_10743:
[----:B------:R-:W-:Y:S05]  /*1480*/  BSYNC B1 ;  /* 0x0000000000017941 */ /* 0x000fea0003800000 */
.L_x_10742:
        /* <DEDUP_REMOVED lines=55> */
.L_x_10746:
[----:B------:R-:W-:Y:S05]  /*1800*/  BSYNC B1 ;  /* 0x0000000000017941 */ /* 0x000fea0003800000 */
.L_x_10745:
        /* <DEDUP_REMOVED lines=26> */
.L_x_10738:
[----:B------:R-:W-:Y:S05]  /*19b0*/  BSYNC B0 ;  /* 0x0000000000007941 */ /* 0x000fea0003800000 */
.L_x_10737:
        /* <DEDUP_REMOVED lines=37> */
.L_x_10751:
        /* <DEDUP_REMOVED lines=8> */
.L_x_10750:
[----:B------:R-:W-:Y:S05]  /*1c90*/  BSYNC B1 ;  /* 0x0000000000017941 */ /* 0x000fea0003800000 */
.L_x_10749:
        /* <DEDUP_REMOVED lines=10> */
.L_x_10754:
        /* <DEDUP_REMOVED lines=52> */
.L_x_10753:
[----:B------:R-:W-:Y:S05]  /*2080*/  BSYNC B1 ;  /* 0x0000000000017941 */ /* 0x000fea0003800000 */
.L_x_10752:
        /* <DEDUP_REMOVED lines=31> */
.L_x_10756:
[----:B------:R-:W-:Y:S05]  /*2280*/  BSYNC B1 ;  /* 0x0000000000017941 */ /* 0x000fea0003800000 */
.L_x_10755:
        /* <DEDUP_REMOVED lines=14> */
.L_x_10748:
[----:B------:R-:W-:Y:S05]  /*2370*/  BSYNC B0 ;  /* 0x0000000000007941 */ /* 0x000fea0003800000 */
.L_x_10747:
        /* <DEDUP_REMOVED lines=26> */
.L_x_10760:
        /* <DEDUP_REMOVED lines=32> */
.L_x_10758:
[----:B------:R-:W-:Y:S05]  /*2720*/  BSYNC B6 ;  /* 0x0000000000067941 */ /* 0x000fea0003800000 */
.L_x_10757:
        /* <DEDUP_REMOVED lines=55> */
.L_x_10733:
        /* <DEDUP_REMOVED lines=19> */
.L_x_10759:
        /* <DEDUP_REMOVED lines=20> */
.L_x_10735:
[----:B------:R-:W-:Y:S01]  /*2d10*/  IMAD.MOV.U32 R12, RZ, RZ, -0x800001 ;  /* 0xff7fffffff0c7424 */ /* 0x000fe200078e00ff */
[----:B------:R-:W-:Y:S01]  /*2d20*/  MOV R14, 0x1f ;  /* 0x0000001f000e7802 */ /* 0x000fe20000000f00 */
[----:B------:R-:W-:Y:S01]  /*2d30*/  IMAD.MOV.U32 R15, RZ, RZ, 0x10 ;  /* 0x00000010ff0f7424 */ /* 0x000fe200078e00ff */
[----:B------:R-:W-:Y:S01]  /*2d40*/  MOV R10, 0x2d70 ;  /* 0x00002d70000a7802 */ /* 0x000fe20000000f00 */
[----:B------:R-:W-:Y:S02]  /*2d50*/  IMAD.MOV.U32 R17, RZ, RZ, -0x1 ;  /* 0xffffffffff117424 */ /* 0x000fe400078e00ff */
[----:B------:R-:W-:Y:S05]  /*2d60*/  CALL.REL.NOINC `($__internal_268_$__cuda_sm70_shflsync_bfly_p) ;  /* 0x0000010000007944 */ /* 0x000fea0003c00000 */
[----:B-1----:R-:W-:Y:S01]  /*2d70*/  IMAD.MOV.U32 R10, RZ, RZ, R14 ;  /* 0x000000ffff0a7224 */ /* 0x002fe200078e000e */
[----:B0-----:R-:W-:Y:S05]  /*2d80*/  BRA `(.L_x_10761) ;  /* 0xffffdd3000007947 */ /* 0x001fea000383ffff */
.L_x_10736:
[----:B------:R-:W-:Y:S01]  /*2d90*/  MOV R12, R19 ;  /* 0x00000013000c7202 */ /* 0x000fe20000000f00 */
[----:B------:R-:W-:Y:S01]  /*2da0*/  IMAD.MOV.U32 R15, RZ, RZ, 0x8 ;  /* 0x00000008ff0f7424 */ /* 0x000fe200078e00ff */
[----:B------:R-:W-:Y:S01]  /*2db0*/  MOV R17, 0xffffffff ;  /* 0xffffffff00117802 */ /* 0x000fe20000000f00 */
[----:B------:R-:W-:Y:S01]  /*2dc0*/  IMAD.MOV.U32 R14, RZ, RZ, 0x1f ;  /* 0x0000001fff0e7424 */ /* 0x000fe200078e00ff */
[----:B------:R-:W-:Y:S02]  /*2dd0*/  MOV R10, 0x2df0 ;  /* 0x00002df0000a7802 */ /* 0x000fe40000000f00 */
[----:B------:R-:W-:Y:S05]  /*2de0*/  CALL.REL.NOINC `($__internal_268_$__cuda_sm70_shflsync_bfly_p) ;  /* 0x0000008000007944 */ /* 0x000fea0003c00000 */
[----:B01----:R-:W-:Y:S01]  /*2df0*/  FMNMX.FTZ R12, R19, R14, !PT ;  /* 0x0000000e130c7209 */ /* 0x003fe20007810000 */
[----:B------:R-:W-:Y:S01]  /*2e00*/  IMAD.MOV.U32 R15, RZ, RZ, 0x4 ;  /* 0x00000004ff0f7424 */ /* 0x000fe200078e00ff */
[----:B------:R-:W-:Y:S01]  /*2e10*/  MOV R17, 0xffffffff ;  /* 0xffffffff00117802 */ /* 0x000fe20000000f00 */
[----:B------:R-:W-:Y:S01]  /*2e20*/  IMAD.MOV.U32 R14, RZ, RZ, 0x1f ;  /* 0x0000001fff0e7424 */ /* 0x000fe200078e00ff */
[----:B------:R-:W-:-:S02]  /*2e30*/  MOV R10, 0x2e50 ;  /* 0x00002e50000a7802 */ /* 0x000fc40000000f00 */
[----:B------:R-:W-:Y:S05]  /*2e40*/  CALL.REL.NOINC `($__internal_268_$__cuda_sm70_shflsync_bfly_p) ;  /* 0x0000002000007944 */ /* 0x000fea0003c00000 */
[----:B-1----:R-:W-:Y:S01]  /*2e50*/  IMAD.MOV.U32 R11, RZ, RZ, R14 ;  /* 0x000000ffff0b7224 */ /* 0x002fe200078e000e */
[----:B0-----:R-:W-:Y:S05]  /*2e60*/  BRA `(.L_x_10762) ;  /* 0xffffdcb000007947 */ /* 0x001fea000383ffff */
        .weak           $__internal_268_$__cuda_sm70_shflsync_bfly_p
        .type           $__internal_268_$__cuda_sm70_shflsync_bfly_p,@function
        .size           $__internal_268_$__cuda_sm70_shflsync_bfly_p,(.L_x_23435 - $__internal_268_$__cuda_sm70_shflsync_bfly_p)
$__internal_268_$__cuda_sm70_shflsync_bfly_p:
[----:B------:R-:W-:Y:S01]  /*2e70*/  HFMA2.MMA R11, -RZ, RZ, 0, 0 ;  /* 0x00000000ff0b7435 */ /* 0x000fe200000001ff */
[----:B------:R-:W-:Y:S04]  /*2e80*/  WARPSYNC R17 ;  /* 0x0000001100007348 */ /* 0x000fe80003800000 */
[----:B------:R0:W1:Y:S01]  /*2e90*/  SHFL.BFLY PT, R14, R12, R15, R14 ;  /* 0x0c00000f0c0e7389 */ /* 0x00006200000e000e */
[----:B------:R-:W-:Y:S05]  /*2ea0*/  RET.REL.NODEC R10 `(_ZN4vllm25paged_attention_v1_kernelIthLi64ELi8ELi128ELNS_18Fp8KVCacheDataTypeE1ELb1EEEvPT_PKS2_PKT0_S8_ifPKiSA_iPKfiiiSC_SC_iiiii) ;  /* 0xffffd1500a007950 */ /* 0x000fea0003c3ffff */
.L_x_10763:
        /* <DEDUP_REMOVED lines=13> */
.L_x_23435:


//--------------------- .text._ZN4vllm25paged_attention_v1_kernelIthLi32ELi8ELi128ELNS_18Fp8KVCacheDataTypeE1ELb1EEEvPT_PKS2_PKT0_S8_ifPKiSA_iPKfiiiSC_SC_iiiii --------------------------
	.section	.text._ZN4vllm25paged_attention_v1_kernelIthLi32ELi8ELi128ELNS_18Fp8KVCacheDataTypeE1ELb1EEEvPT_PKS2_PKT0_S8_ifPKiSA_iPKfiiiSC_SC_iiiii,"ax",@progbits
	.sectioninfo	@"SHI_REGISTERS=32"
	.align	128
        .global         _ZN4vllm25paged_attention_v1_kernelIthLi32ELi8ELi128ELNS_18Fp8KVCacheDataTypeE1ELb1EEEvPT_PKS2_PKT0_S8_ifPKiSA_iPKfiiiSC_SC_iiiii
        .type           _ZN4vllm25paged_attention_v1_kernelIthLi32ELi8ELi128ELNS_18Fp8KVCacheDataTypeE1ELb1EEEvPT_PKS2_PKT0_S8_ifPKiSA_iPKfiiiSC_SC_iiiii,@function
        .size           _ZN4vllm25paged_attention_v1_kernelIthLi32ELi8ELi128ELNS_18Fp8KVCacheDataTypeE1ELb1EEEvPT_PKS2_PKT0_S8_ifPKiSA_iPKfiiiSC_SC_iiiii,(.L_x_23436 - _ZN4vllm25paged_attention_v1_kernelIthLi32ELi8ELi128ELNS_18Fp8KVCacheDataTypeE1ELb1EEEvPT_PKS2_PKT0_S8_ifPKiSA_iPKfiiiSC_SC_iiiii)
        .other          _ZN4vllm25paged_attention_v1_kernelIthLi32ELi8ELi128ELNS_18Fp8KVCacheDataTypeE1ELb1EEEvPT_PKS2_PKT0_S8_ifPKiSA_iPKfiiiSC_SC_iiiii,@"STO_CUDA_ENTRY STV_DEFAULT"
_ZN4vllm25paged_attention_v1_kernelIthLi32ELi8ELi128ELNS_18Fp8KVCacheDataTypeE1ELb1EEEvPT_PKS2_PKT0_S8_ifPKiSA_iPKfiiiSC_SC_iiiii:
.text._ZN4vllm25paged_attention_v1_kernelIthLi32ELi8ELi128ELNS_18Fp8KVCacheDataTypeE1ELb1EEEvPT_PKS2_PKT0_S8_ifPKiSA_iPKfiiiSC_SC_iiiii:
        /* <DEDUP_REMOVED lines=104> */
.L_x_10764:
[----:B-1----:R-:W-:-:S04]  /*0680*/  IMAD.MOV.U32 R8, RZ, RZ, c[0x0][0xc] ;  /* 0x00000300ff087624 */ /* 0x002fc800078e00ff */
[----:B------:R-:W-:-:S04]  /*0690*/  IMAD R8, R8, c[0x0][0x1c8], R3 ;  /* 0x0000720008087a24 */ /* 0x000fc800078e0203 */
[----:B------:R-:W-:-:S03]  /*06a0*/  IMAD R8, R8, c[0x0][0x1d8], RZ ;  /* 0x0000760008087a24 */ /* 0x000fc600078e02ff */
.L_x_10765:
        /* <DEDUP_REMOVED lines=25> */
.L_x_10769:
        /* <DEDUP_REMOVED lines=37> */
.L_x_10767:
[----:B------:R-:W-:Y:S05]  /*0a90*/  BSYNC B7 ;  /* 0x0000000000077941 */ /* 0x000fea0003800000 */
.L_x_10766:
[----:B------:R-:W-:Y:S05]  /*0aa0*/  BRA.DIV ~URZ, `(.L_x_10770) ;  /* 0x000021927f007947 */ /* 0x000fea000b800000 */
[----:B------:R-:W-:-:S05]  /*0ab0*/  IMAD.MOV.U32 R10, RZ, RZ, -0x800001 ;  /* 0xff7fffffff0a7424 */ /* 0x000fca00078e00ff */
.L_x_10796:
[----:B------:R-:W-:Y:S02]  /*0ac0*/  FMNMX.FTZ R19, R10, -3.40282346638528859812e+38, !PT ;  /* 0xff7fffff0a137809 */ /* 0x000fe40007810000 */
[----:B------:R-:W-:Y:S01]  /*0ad0*/  MOV R13, 0xff7fffff ;  /* 0xff7fffff000d7802 */ /* 0x000fe20000000f00 */
[----:B------:R-:W-:Y:S05]  /*0ae0*/  BRA.DIV ~URZ, `(.L_x_10771) ;  /* 0x000021d27f007947 */ /* 0x000fea000b800000 */
[----:B------:R-:W0:Y:S02]  /*0af0*/  SHFL.BFLY PT, R10, R19, 0x8, 0x1f ;  /* 0x0d001f00130a7f89 */ /* 0x000e2400000e0000 */
[----:B0-----:R-:W-:-:S05]  /*0b00*/  FMNMX.FTZ R12, R19, R10, !PT ;  /* 0x0000000a130c7209 */ /* 0x001fca0007810000 */
[----:B------:R0:W1:Y:S02]  /*0b10*/  SHFL.BFLY PT, R11, R12, 0x4, 0x1f ;  /* 0x0c801f000c0b7f89 */ /* 0x00006400000e0000 */
.L_x_10797:
        /* <DEDUP_REMOVED lines=28> */
.L_x_10776:
        /* <DEDUP_REMOVED lines=11> */
.L_x_10775:
[----:B------:R-:W-:Y:S05]  /*0d90*/  BSYNC B1 ;  /* 0x0000000000017941 */ /* 0x000fea0003800000 */
.L_x_10774:
        /* <DEDUP_REMOVED lines=10> */
.L_x_10779:
        /* <DEDUP_REMOVED lines=100> */
.L_x_10778:
[----:B------:R-:W-:Y:S05]  /*1480*/  BSYNC B1 ;  /* 0x0000000000017941 */ /* 0x000fea0003800000 */
.L_x_10777:
        /* <DEDUP_REMOVED lines=55> */
.L_x_10781:
[----:B------:R-:W-:Y:S05]  /*1800*/  BSYNC B1 ;  /* 0x0000000000017941 */ /* 0x000fea0003800000 */
.L_x_10780:
        /* <DEDUP_REMOVED lines=26> */
.L_x_10773:
[----:B------:R-:W-:Y:S05]  /*19b0*/  BSYNC B0 ;  /* 0x0000000000007941 */ /* 0x000fea0003800000 */
.L_x_10772:
        /* <DEDUP_REMOVED lines=37> */
.L_x_10786:
        /* <DEDUP_REMOVED lines=8> */
.L_x_10785:
[----:B------:R-:W-:Y:S05]  /*1c90*/  BSYNC B1 ;  /* 0x0000000000017941 */ /* 0x000fea0003800000 */
.L_x_10784:
        /* <DEDUP_REMOVED lines=10> */
.L_x_10789:
        /* <DEDUP_REMOVED lines=52> */
.L_x_10788:
[----:B------:R-:W-:Y:S05]  /*2080*/  BSYNC B1 ;  /* 0x0000000000017941 */ /* 0x000fea0003800000 */
.L_x_10787:
        /* <DEDUP_REMOVED lines=31> */
.L_x_10791:
[----:B------:R-:W-:Y:S05]  /*2280*/  BSYNC B1 ;  /* 0x0000000000017941 */ /* 0x000fea0003800000 */
.L_x_10790:
        /* <DEDUP_REMOVED lines=14> */
.L_x_10783:
[----:B------:R-:W-:Y:S05]  /*2370*/  BSYNC B0 ;  /* 0x0000000000007941 */ /* 0x000fea0003800000 */
.L_x_10782:
        /* <DEDUP_REMOVED lines=26> */
.L_x_10795:
        /* <DEDUP_REMOVED lines=32> */
.L_x_10793:
[----:B------:R-:W-:Y:S05]  /*2720*/  BSYNC B6 ;  /* 0x0000000000067941 */ /* 0x000fea0003800000 */
.L_x_10792:
        /* <DEDUP_REMOVED lines=42> */
.L_x_10768:
        /* <DEDUP_REMOVED lines=19> */
.L_x_10794:
        /* <DEDUP_REMOVED lines=20> */
.L_x_10770:
[----:B------:R-:W-:Y:S01]  /*2c40*/  MOV R12, 0xff7fffff ;  /* 0xff7fffff000c7802 */ /* 0x000fe20000000f00 */
[----:B------:R-:W-:Y:S01]  /*2c50*/  IMAD.MOV.U32 R15, RZ, RZ, 0x10 ;  /* 0x00000010ff0f7424 */ /* 0x000fe200078e00ff */
[----:B------:R-:W-:Y:S01]  /*2c60*/  MOV R17, 0xffffffff ;  /* 0xffffffff00117802 */ /* 0x000fe20000000f00 */
[----:B------:R-:W-:Y:S01]  /*2c70*/  IMAD.MOV.U32 R14, RZ, RZ, 0x1f ;  /* 0x0000001fff0e7424 */ /* 0x000fe200078e00ff */
[----:B------:R-:W-:Y:S02]  /*2c80*/  MOV R10, 0x2ca0 ;  /* 0x00002ca0000a7802 */ /* 0x000fe40000000f00 */
[----:B------:R-:W-:Y:S05]  /*2c90*/  CALL.REL.NOINC `($__internal_269_$__cuda_sm70_shflsync_bfly_p) ;  /* 0x0000010000007944 */ /* 0x000fea0003c00000 */
[----:B-1----:R-:W-:Y:S01]  /*2ca0*/  IMAD.MOV.U32 R10, RZ, RZ, R14 ;  /* 0x000000ffff0a7224 */ /* 0x002fe200078e000e */
[----:B0-----:R-:W-:Y:S05]  /*2cb0*/  BRA `(.L_x_10796) ;  /* 0xffffde0000007947 */ /* 0x001fea000383ffff */
.L_x_10771:
[----:B------:R-:W-:Y:S01]  /*2cc0*/  HFMA2.MMA R14, -RZ, RZ, 0, 1.847743988037109375e-06 ;  /* 0x0000001fff0e7435 */ /* 0x000fe200000001ff */
[----:B------:R-:W-:Y:S01]  /*2cd0*/  MOV R12, R19 ;  /* 0x00000013000c7202 */ /* 0x000fe20000000f00 */
[----:B------:R-:W-:Y:S01]  /*2ce0*/  IMAD.MOV.U32 R15, RZ, RZ, 0x8 ;  /* 0x00000008ff0f7424 */ /* 0x000fe200078e00ff */
[----:B------:R-:W-:Y:S01]  /*2cf0*/  MOV R10, 0x2d20 ;  /* 0x00002d20000a7802 */ /* 0x000fe20000000f00 */
[----:B------:R-:W-:Y:S02]  /*2d00*/  IMAD.MOV.U32 R17, RZ, RZ, -0x1 ;  /* 0xffffffffff117424 */ /* 0x000fe400078e00ff */
[----:B------:R-:W-:Y:S05]  /*2d10*/  CALL.REL.NOINC `($__internal_269_$__cuda_sm70_shflsync_bfly_p) ;  /* 0x0000008000007944 */ /* 0x000fea0003c00000 */
[----:B01----:R-:W-:Y:S01]  /*2d20*/  FMNMX.FTZ R12, R19, R14, !PT ;  /* 0x0000000e130c7209 */ /* 0x003fe20007810000 */
[----:B------:R-:W-:Y:S01]  /*2d30*/  IMAD.MOV.U32 R14, RZ, RZ, 0x1f ;  /* 0x0000001fff0e7424 */ /* 0x000fe200078e00ff */
[----:B------:R-:W-:-:S02]  /*2d40*/  MOV R15, 0x4 ;  /* 0x00000004000f7802 */ /* 0x000fc40000000f00 */
[----:B------:R-:W-:Y:S02]  /*2d50*/  MOV R17, 0xffffffff ;  /* 0xffffffff00117802 */ /* 0x000fe40000000f00 */
[----:B------:R-:W-:Y:S02]  /*2d60*/  MOV R10, 0x2d80 ;  /* 0x00002d80000a7802 */ /* 0x000fe40000000f00 */
[----:B------:R-:W-:Y:S05]  /*2d70*/  CALL.REL.NOINC `($__internal_269_$__cuda_sm70_shflsync_bfly_p) ;  /* 0x0000002000007944 */ /* 0x000fea0003c00000 */
[----:B-1----:R-:W-:Y:S01]  /*2d80*/  IMAD.MOV.U32 R11, RZ, RZ, R14 ;  /* 0x000000ffff0b7224 */ /* 0x002fe200078e000e */
[----:B0-----:R-:W-:Y:S05]  /*2d90*/  BRA `(.L_x_10797) ;  /* 0xffffdd8000007947 */ /* 0x001fea000383ffff */
        .weak           $__internal_269_$__cuda_sm70_shflsync_bfly_p
        .type           $__internal_269_$__cuda_sm70_shflsync_bfly_p,@function
        .size           $__internal_269_$__cuda_sm70_shflsync_bfly_p,(.L_x_23436 - $__internal_269_$__cuda_sm70_shflsync_bfly_p)
$__internal_269_$__cuda_sm70_shflsync_bfly_p:
[----:B------:R-:W-:Y:S01]  /*2da0*/  HFMA2.MMA R11, -RZ, RZ, 0, 0 ;  /* 0x00000000ff0b7435 */ /* 0x000fe200000001ff */
[----:B------:R-:W-:Y:S04]  /*2db0*/  WARPSYNC R17 ;  /* 0x0000001100007348 */ /* 0x000fe80003800000 */
[----:B------:R0:W1:Y:S01]  /*2dc0*/  SHFL.BFLY PT, R14, R12, R15, R14 ;  /* 0x0c00000f0c0e7389 */ /* 0x00006200000e000e */
[----:B------:R-:W-:Y:S05]  /*2dd0*/  RET.REL.NODEC R10 `(_ZN4vllm25paged_attention_v1_kernelIthLi32ELi8ELi128ELNS_18Fp8KVCacheDataTypeE1ELb1EEEvPT_PKS2_PKT0_S8_ifPKiSA_iPKfiiiSC_SC_iiiii) ;  /* 0xffffd2200a007950 */ /* 0x000fea0003c3ffff */
.L_x_10798:
        /* <DEDUP_REMOVED lines=10> */
.L_x_23436:


//--------------------- .text._ZN4vllm25paged_attention_v1_kernelIfhLi256ELi32ELi128ELNS_18Fp8KVCacheDataTypeE1ELb0EEEvPT_PKS2_PKT0_S8_ifPKiSA_iPKfiiiSC_SC_iiiii --------------------------
	.section	.text._ZN4vllm25paged_attention_v1_kernelIfhLi256ELi32ELi128ELNS_18Fp8KVCacheDataTypeE1ELb0EEEvPT_PKS2_PKT0_S8_ifPKiSA_iPKfiiiSC_SC_iiiii,"ax",@progbits
	.sectioninfo	@"SHI_REGISTERS=92"
	.align	128
        .global         _ZN4vllm25paged_attention_v1_kernelIfhLi256ELi32ELi128ELNS_18Fp8KVCacheDataTypeE1ELb0EEEvPT_PKS2_PKT0_S8_ifPKiSA_iPKfiiiSC_SC_iiiii
        .type           _ZN4vllm25paged_attention_v1_kernelIfhLi256ELi32ELi128ELNS_18Fp8KVCacheDataTypeE1ELb0EEEvPT_PKS2_PKT0_S8_ifPKiSA_iPKfiiiSC_SC_iiiii,@function
        .size           _ZN4vllm25paged_attention_v1_kernelIfhLi256ELi32ELi128ELNS_18Fp8KVCacheDataTypeE1ELb0EEEvPT_PKS2_PKT0_S8_ifPKiSA_iPKfiiiSC_SC_iiiii,(.L_x_23437 - _ZN4vllm25paged_attention_v1_kernelIfhLi256ELi32ELi128ELNS_18Fp8KVCacheDataTypeE1ELb0EEEvPT_PKS2_PKT0_S8_ifPKiSA_iPKfiiiSC_SC_iiiii)
        .other          _ZN4vllm25paged_attention_v1_kernelIfhLi256ELi32ELi128ELNS_18Fp8KVCacheDataTypeE1ELb0EEEvPT_PKS2_PKT0_S8_ifPKiSA_iPKfiiiSC_SC_iiiii,@"STO_CUDA_ENTRY STV_DEFAULT"
_ZN4vllm25paged_attention_v1_kernelIfhLi256ELi32ELi128ELNS_18Fp8KVCacheDataTypeE1ELb0EEEvPT_PKS2_PKT0_S8_ifPKiSA_iPKfiiiSC_SC_iiiii:
.text._ZN4vllm25paged_attention_v1_kernelIfhLi256ELi32ELi128ELNS_18Fp8KVCacheDataTypeE1ELb0EEEvPT_PKS2_PKT0_S8_ifPKiSA_iPKfiiiSC_SC_iiiii:
        /* <DEDUP_REMOVED lines=23> */
.L_x_10830:
        /* <DEDUP_REMOVED lines=10> */
.L_x_10831:
        /* <DEDUP_REMOVED lines=28> */
.L_x_10806:
        /* <DEDUP_REMOVED lines=11> */
.L_x_10805:
[----:B------:R-:W-:Y:S05]  /*0480*/  BSYNC B1 ;  /* 0x0000000000017941 */ /* 0x000fea0003800000 */
.L_x_10804:
        /* <DEDUP_REMOVED lines=10> */
.L_x_10809:
        /* <DEDUP_REMOVED lines=100> */
.L_x_10808:
[----:B------:R-:W-:Y:S05]  /*0b70*/  BSYNC B1 ;  /* 0x0000000000017941 */ /* 0x000fea0003800000 */
.L_x_10807:
        /* <DEDUP_REMOVED lines=55> */
.L_x_10811:
[----:B------:R-:W-:Y:S05]  /*0ef0*/  BSYNC B1 ;  /* 0x0000000000017941 */ /* 0x000fea0003800000 */
.L_x_10810:
        /* <DEDUP_REMOVED lines=26> */
.L_x_10803:
[----:B------:R-:W-:Y:S05]  /*10a0*/  BSYNC B0 ;  /* 0x0000000000007941 */ /* 0x000fea0003800000 */
.L_x_10802:
        /* <DEDUP_REMOVED lines=37> */
.L_x_10816:
        /* <DEDUP_REMOVED lines=8> */
.L_x_10815:
[----:B01----:R-:W-:Y:S05]  /*1380*/  BSYNC B1 ;  /* 0x0000000000017941 */ /* 0x003fea0003800000 */
.L_x_10814:
        /* <DEDUP_REMOVED lines=10> */
.L_x_10819:
        /* <DEDUP_REMOVED lines=52> */
.L_x_10818:
[----:B------:R-:W-:Y:S05]  /*1770*/  BSYNC B1 ;  /* 0x0000000000017941 */ /* 0x000fea0003800000 */
.L_x_10817:
        /* <DEDUP_REMOVED lines=31> */
.L_x_10821:
[----:B------:R-:W-:Y:S05]  /*1970*/  BSYNC B1 ;  /* 0x0000000000017941 */ /* 0x000fea0003800000 */
.L_x_10820:
        /* <DEDUP_REMOVED lines=14> */
.L_x_10813:
[----:B------:R-:W-:Y:S05]  /*1a60*/  BSYNC B0 ;  /* 0x0000000000007941 */ /* 0x000fea0003800000 */
.L_x_10812:
        /* <DEDUP_REMOVED lines=117> */
.L_x_10823:
[----:B-1----:R-:W-:Y:S05]  /*21c0*/  BSYNC B0 ;  /* 0x0000000000007941 */ /* 0x002fea0003800000 */
.L_x_10822:
        /* <DEDUP_REMOVED lines=141> */
.L_x_10825:
[----:B------:R-:W-:Y:S05]  /*2aa0*/  BSYNC B0 ;  /* 0x0000000000007941 */ /* 0x000fea0003800000 */
.L_x_10824:
        /* <DEDUP_REMOVED lines=70> */
.L_x_10827:
[----:B------:R-:W-:Y:S05]  /*2f10*/  BSYNC B0 ;  /* 0x0000000000007941 */ /* 0x000fea0003800000 */
.L_x_10826:
        /* <DEDUP_REMOVED lines=134> */
.L_x_10829:
[----:B------:R-:W-:Y:S05]  /*3780*/  BSYNC B0 ;  /* 0x0000000000007941 */ /* 0x000fea0003800000 */
.L_x_10828:
        /* <DEDUP_REMOVED lines=406> */
.L_x_10799:
        /* <DEDUP_REMOVED lines=20> */
.L_x_10800:
[----:B------:R-:W-:Y:S01]  /*5230*/  IMAD.MOV.U32 R9, RZ, RZ, -0x800001 ;  /* 0xff7fffffff097424 */ /* 0x000fe200078e00ff */
[----:B------:R-:W-:Y:S01]  /*5240*/  MOV R6, 0x5290 ;  /* 0x0000529000067802 */ /* 0x000fe20000000f00 */
[----:B------:R-:W-:Y:S02]  /*5250*/  IMAD.MOV.U32 R4, RZ, RZ, 0x10 ;  /* 0x00000010ff047424 */ /* 0x000fe400078e00ff */
[----:B------:R-:W-:Y:S02]  /*5260*/  IMAD.MOV.U32 R10, RZ, RZ, 0x1f ;  /* 0x0000001fff0a7424 */ /* 0x000fe400078e00ff */
[----:B------:R-:W-:Y:S02]  /*5270*/  IMAD.MOV.U32 R11, RZ, RZ, -0x1 ;  /* 0xffffffffff0b7424 */ /* 0x000fe400078e00ff */
[----:B------:R-:W-:Y:S05]  /*5280*/  CALL.REL.NOINC `($__internal_270_$__cuda_sm70_shflsync_bfly_p) ;  /* 0x000001a000007944 */ /* 0x000fea0003c00000 */
[----:B01----:R-:W-:Y:S05]  /*5290*/  BRA `(.L_x_10830) ;  /* 0xffffaed000007947 */ /* 0x003fea000383ffff */
.L_x_10801:
[----:B------:R-:W-:Y:S01]  /*52a0*/  IMAD.MOV.U32 R4, RZ, RZ, 0x8 ;  /* 0x00000008ff047424 */ /* 0x000fe200078e00ff */
[----:B------:R-:W-:Y:S01]  /*52b0*/  MOV R6, 0x52f0 ;  /* 0x000052f000067802 */ /* 0x000fe20000000f00 */
[----:B------:R-:W-:Y:S02]  /*52c0*/  IMAD.MOV.U32 R10, RZ, RZ, 0x1f ;  /* 0x0000001fff0a7424 */ /* 0x000fe400078e00ff */
[----:B------:R-:W-:-:S02]  /*52d0*/  IMAD.MOV.U32 R11, RZ, RZ, -0x1 ;  /* 0xffffffffff0b7424 */ /* 0x000fc400078e00ff */
[----:B------:R-:W-:Y:S05]  /*52e0*/  CALL.REL.NOINC `($__internal_270_$__cuda_sm70_shflsync_bfly_p) ;  /* 0x0000014000007944 */ /* 0x000fea0003c00000 */
[----:B01----:R-:W-:Y:S01]  /*52f0*/  FMNMX.FTZ R9, R9, R4, !PT ;  /* 0x0000000409097209 */ /* 0x003fe20007810000 */
[----:B------:R-:W-:Y:S01]  /*5300*/  IMAD.MOV.U32 R4, RZ, RZ, 0x4 ;  /* 0x00000004ff047424 */ /* 0x000fe200078e00ff */
[----:B------:R-:W-:Y:S01]  /*5310*/  MOV R6, 0x5350 ;  /* 0x0000535000067802 */ /* 0x000fe20000000f00 */
[----:B------:R-:W-:-:S02]  /*5320*/  IMAD.MOV.U32 R10, RZ, RZ, 0x1f ;  /* 0x0000001fff0a7424 */ /* 0x000fc400078e00ff */
[----:B------:R-:W-:Y:S02]  /*5330*/  IMAD.MOV.U32 R11, RZ, RZ, -0x1 ;  /* 0xffffffffff0b7424 */ /* 0x000fe400078e00ff */
[----:B------:R-:W-:Y:S05]  /*5340*/  CALL.REL.NOINC `($__internal_270_$__cuda_sm70_shflsync_bfly_p) ;  /* 0x000000e000007944 */ /* 0x000fea0003c00000 */
[----:B01----:R-:W-:Y:S01]  /*5350*/  FMNMX.FTZ R9, R9, R4, !PT ;  /* 0x0000000409097209 */ /* 0x003fe20007810000 */
[----:B------:R-:W-:Y:S01]  /*5360*/  IMAD.MOV.U32 R4, RZ, RZ, 0x2 ;  /* 0x00000002ff047424 */ /* 0x000fe200078e00ff */
[----:B------:R-:W-:Y:S01]  /*5370*/  MOV R6, 0x53b0 ;  /* 0x000053b000067802 */ /* 0x000fe20000000f00 */
[----:B------:R-:W-:Y:S02]  /*5380*/  IMAD.MOV.U32 R10, RZ, RZ, 0x1f ;  /* 0x0000001fff0a7424 */ /* 0x000fe400078e00ff */
[----:B------:R-:W-:Y:S02]  /*5390*/  IMAD.MOV.U32 R11, RZ, RZ, -0x1 ;  /* 0xffffffffff0b7424 */ /* 0x000fe400078e00ff */
[----:B------:R-:W-:Y:S05]  /*53a0*/  CALL.REL.NOINC `($__internal_270_$__cuda_sm70_shflsync_bfly_p) ;  /* 0x0000008000007944 */ /* 0x000fea0003c00000 */
[----:B01----:R-:W-:Y:S01]  /*53b0*/  FMNMX.FTZ R9, R9, R4, !PT ;  /* 0x0000000409097209 */ /* 0x003fe20007810000 */
[----:B------:R-:W-:Y:S01]  /*53c0*/  IMAD.MOV.U32 R4, RZ, RZ, 0x1 ;  /* 0x00000001ff047424 */ /* 0x000fe200078e00ff */
[----:B------:R-:W-:Y:S01]  /*53d0*/  MOV R6, 0x5410 ;  /* 0x0000541000067802 */ /* 0x000fe20000000f00 */
[----:B------:R-:W-:Y:S02]  /*53e0*/  IMAD.MOV.U32 R10, RZ, RZ, 0x1f ;  /* 0x0000001fff0a7424 */ /* 0x000fe400078e00ff */
[----:B------:R-:W-:-:S02]  /*53f0*/  IMAD.MOV.U32 R11, RZ, RZ, -0x1 ;  /* 0xffffffffff0b7424 */ /* 0x000fc400078e00ff */
[----:B------:R-:W-:Y:S05]  /*5400*/  CALL.REL.NOINC `($__internal_270_$__cuda_sm70_shflsync_bfly_p) ;  /* 0x0000002000007944 */ /* 0x000fea0003c00000 */
[----:B-1----:R-:W-:Y:S01]  /*5410*/  IMAD.MOV.U32 R6, RZ, RZ, R4 ;  /* 0x000000ffff067224 */ /* 0x002fe200078e0004 */
[----:B0-----:R-:W-:Y:S05]  /*5420*/  BRA `(.L_x_10831) ;  /* 0xffffade000007947 */ /* 0x001fea000383ffff */
        .weak           $__internal_270_$__cuda_sm70_shflsync_bfly_p
        .type           $__internal_270_$__cuda_sm70_shflsync_bfly_p,@function
        .size           $__internal_270_$__cuda_sm70_shflsync_bfly_p,(.L_x_23437 - $__internal_270_$__cuda_sm70_shflsync_bfly_p)
$__internal_270_$__cuda_sm70_shflsync_bfly_p:
[----:B------:R-:W-:Y:S01]  /*5430*/  IMAD.MOV.U32 R7, RZ, RZ, 0x0 ;  /* 0x00000000ff077424 */ /* 0x000fe200078e00ff */
[----:B------:R-:W-:Y:S04]  /*5440*/  WARPSYNC R11 ;  /* 0x0000000b00007348 */ /* 0x000fe80003800000 */
[----:B------:R0:W1:Y:S01]  /*5450*/  SHFL.BFLY PT, R4, R9, R4, R10 ;  /* 0x0c00000409047389 */ /* 0x00006200000e000a */
[----:B------:R-:W-:Y:S05]  /*5460*/  RET.REL.NODEC R6 `(_ZN4vllm25paged_attention_v1_kernelIfhLi256ELi32ELi128ELNS_18Fp8KVCacheDataTypeE1ELb0EEEvPT_PKS2_PKT0_S8_ifPKiSA_iPKfiiiSC_SC_iiiii) ;  /* 0xffffab9006007950 */ /* 0x000fea0003c3ffff */
.L_x_10832:
        /* <DEDUP_REMOVED lines=9> */
.L_x_23437:


//--------------------- .text._ZN4vllm25paged_attention_v1_kernelIfhLi192ELi32ELi128ELNS_18Fp8KVCacheDataTypeE1ELb0EEEvPT_PKS2_PKT0_S8_ifPKiSA_iPKfiiiSC_SC_iiiii --------------------------
	.section	.text._ZN4vllm25paged_attention_v1_kernelIfhLi192ELi32ELi128ELNS_18Fp8KVCacheDataTypeE1ELb0EEEvPT_PKS2_PKT0_S8_ifPKiSA_iPKfiiiSC_SC_iiiii,"ax",@progbits
	.sectioninfo	@"SHI_REGISTERS=72"
	.align	128
        .global         _ZN4vllm25paged_attention_v1_kernelIfhLi192ELi32ELi128ELNS_18Fp8KVCacheDataTypeE1ELb0EEEvPT_PKS2_PKT0_S8_ifPKiSA_iPKfiiiSC_SC_iiiii
        .type           _ZN4vllm25paged_attention_v1_kernelIfhLi192ELi32ELi128ELNS_18Fp8KVCacheDataTypeE1ELb0EEEvPT_PKS2_PKT0_S8_ifPKiSA_iPKfiiiSC_SC_iiiii,@function
        .size           _ZN4vllm25paged_attention_v1_kernelIfhLi192ELi32ELi128ELNS_18Fp8KVCacheDataTypeE1ELb0EEEvPT_PKS2_PKT0_S8_ifPKiSA_iPKfiiiSC_SC_iiiii,(.L_x_23438 - _ZN4vllm25paged_attention_v1_kernelIfhLi192ELi32ELi128ELNS_18Fp8KVCacheDataTypeE1ELb0EEEvPT_PKS2_PKT0_S8_ifPKiSA_iPKfiiiSC_SC_iiiii)
        .other          _ZN4vllm25paged_attention_v1_kernelIfhLi192ELi32ELi128ELNS_18Fp8KVCacheDataTypeE1ELb0EEEvPT_PKS2_PKT0_S8_ifPKiSA_iPKfiiiSC_SC_iiiii,@"STO_CUDA_ENTRY STV_DEFAULT"
_ZN4vllm25paged_attention_v1_kernelIfhLi192ELi32ELi128ELNS_18Fp8KVCacheDataTypeE1ELb0EEEvPT_PKS2_PKT0_S8_ifPKiSA_iPKfiiiSC_SC_iiiii:
.text._ZN4vllm25paged_attention_v1_kernelIfhLi192ELi32ELi128ELNS_18Fp8KVCacheDataTypeE1ELb0EEEvPT_PKS2_PKT0_S8_ifPKiSA_iPKfiiiSC_SC_iiiii:
        /* <DEDUP_REMOVED lines=23> */
.L_x_10864:
        /* <DEDUP_REMOVED lines=10> */
.L_x_10865:
        /* <DEDUP_REMOVED lines=28> */
.L_x_10840:
        /* <DEDUP_REMOVED lines=11> */
.L_x_10839:
[----:B------:R-:W-:Y:S05]  /*0480*/  BSYNC B1 ;  /* 0x0000000000017941 */ /* 0x000fea0003800000 */
.L_x_10838:
        /* <DEDUP_REMOVED lines=10> */
.L_x_10843:
        /* <DEDUP_REMOVED lines=100> */
.L_x_10842:
[----:B------:R-:W-:Y:S05]  /*0b70*/  BSYNC B1 ;  /* 0x0000000000017941 */ /* 0x000fea0003800000 */
.L_x_10841:
        /* <DEDUP_REMOVED lines=55> */
.L_x_10845:
[----:B------:R-:W-:Y:S05]  /*0ef0*/  BSYNC B1 ;  /* 0x0000000000017941 */ /* 0x000fea0003800000 */
.L_x_10844:
        /* <DEDUP_REMOVED lines=26> */
.L_x_10837:
[----:B------:R-:W-:Y:S05]  /*10a0*/  BSYNC B0 ;  /* 0x0000000000007941 */ /* 0x000fea0003800000 */
.L_x_10836:
        /* <DEDUP_REMOVED lines=36> */
.L_x_10850:
        /* <DEDUP_REMOVED lines=8> */
.L_x_10849:
[----:B------:R-:W-:Y:S05]  /*1370*/  BSYNC B1 ;  /* 0x0000000000017941 */ /* 0x000fea0003800000 */
.L_x_10848:
        /* <DEDUP_REMOVED lines=10> */
.L_x_10853:
        /* <DEDUP_REMOVED lines=52> */
.L_x_10852:
[----:B------:R-:W-:Y:S05]  /*1760*/  BSYNC B1 ;  /* 0x0000000000017941 */ /* 0x000fea0003800000 */
.L_x_10851:
        /* <DEDUP_REMOVED lines=31> */
.L_x_10855:
[----:B------:R-:W-:Y:S05]  /*1960*/  BSYNC B1 ;  /* 0x0000000000017941 */ /* 0x000fea0003800000 */
.L_x_10854:
        /* <DEDUP_REMOVED lines=14> */
.L_x_10847:
[----:B------:R-:W-:Y:S05]  /*1a50*/  BSYNC B0 ;  /* 0x0000000000007941 */ /* 0x000fea0003800000 */
.L_x_10846:
        /* <DEDUP_REMOVED lines=90> */
.L_x_10857:
[----:B------:R-:W-:Y:S05]  /*2000*/  BSYNC B0 ;  /* 0x0000000000007941 */ /* 0x000fea0003800000 */
.L_x_10856:
        /* <DEDUP_REMOVED lines=103> */
.L_x_10859:
[----:B------:R-:W-:Y:S05]  /*2680*/  BSYNC B0 ;  /* 0x0000000000007941 */ /* 0x000fea0003800000 */
.L_x_10858:
        /* <DEDUP_REMOVED lines=57> */
.L_x_10861:
[----:B------:R-:W-:Y:S05]  /*2a20*/  BSYNC B0 ;  /* 0x0000000000007941 */ /* 0x000fea0003800000 */
.L_x_10860:
        /* <DEDUP_REMOVED lines=104> */
.L_x_10863:
[----:B------:R-:W-:Y:S05]  /*30b0*/  BSYNC B0 ;  /* 0x0000000000007941 */ /* 0x000fea0003800000 */
.L_x_10862:
        /* <DEDUP_REMOVED lines=309> */
.L_x_10833:
        /* <DEDUP_REMOVED lines=20> */
.L_x_10834:
[----:B------:R-:W-:Y:S01]  /*4550*/  IMAD.MOV.U32 R4, RZ, RZ, -0x800001 ;  /* 0xff7fffffff047424 */ /* 0x000fe200078e00ff */
[----:B------:R-:W-:Y:S01]  /*4560*/  MOV R6, 0x45b0 ;  /* 0x000045b000067802 */ /* 0x000fe20000000f00 */
[----:B------:R-:W-:Y:S02]  /*4570*/  IMAD.MOV.U32 R9, RZ, RZ, 0x10 ;  /* 0x00000010ff097424 */ /* 0x000fe400078e00ff */
[----:B------:R-:W-:Y:S02]  /*4580*/  IMAD.MOV.U32 R2, RZ, RZ, 0x1f ;  /* 0x0000001fff027424 */ /* 0x000fe400078e00ff */
[----:B------:R-:W-:Y:S02]  /*4590*/  IMAD.MOV.U32 R11, RZ, RZ, -0x1 ;  /* 0xffffffffff0b7424 */ /* 0x000fe400078e00ff */
[----:B------:R-:W-:Y:S05]  /*45a0*/  CALL.REL.NOINC `($__internal_271_$__cuda_sm70_shflsync_bfly_p) ;  /* 0x000001b000007944 */ /* 0x000fea0003c00000 */
[----:B01----:R-:W-:Y:S05]  /*45b0*/  BRA `(.L_x_10864) ;  /* 0xffffbbb000007947 */ /* 0x003fea000383ffff */
.L_x_10835:
[----:B------:R-:W-:Y:S01]  /*45c0*/  IMAD.MOV.U32 R4, RZ, RZ, R13 ;  /* 0x000000ffff047224 */ /* 0x000fe200078e000d */
[----:B------:R-:W-:Y:S01]  /*45d0*/  MOV R6, 0x4620 ;  /* 0x0000462000067802 */ /* 0x000fe20000000f00 */
[----:B------:R-:W-:Y:S02]  /*45e0*/  IMAD.MOV.U32 R9, RZ, RZ, 0x8 ;  /* 0x00000008ff097424 */ /* 0x000fe400078e00ff */
[----:B------:R-:W-:-:S02]  /*45f0*/  IMAD.MOV.U32 R2, RZ, RZ, 0x1f ;  /* 0x0000001fff027424 */ /* 0x000fc400078e00ff */
[----:B------:R-:W-:Y:S02]  /*4600*/  IMAD.MOV.U32 R11, RZ, RZ, -0x1 ;  /* 0xffffffffff0b7424 */ /* 0x000fe400078e00ff */
[----:B------:R-:W-:Y:S05]  /*4610*/  CALL.REL.NOINC `($__internal_271_$__cuda_sm70_shflsync_bfly_p) ;  /* 0x0000014000007944 */ /* 0x000fea0003c00000 */
[----:B01----:R-:W-:Y:S01]  /*4620*/  FMNMX.FTZ R4, R13, R2, !PT ;  /* 0x000000020d047209 */ /* 0x003fe20007810000 */
[----:B------:R-:W-:Y:S01]  /*4630*/  IMAD.MOV.U32 R9, RZ, RZ, 0x4 ;  /* 0x00000004ff097424 */ /* 0x000fe200078e00ff */
[----:B------:R-:W-:Y:S01]  /*4640*/  MOV R6, 0x4680 ;  /* 0x0000468000067802 */ /* 0x000fe20000000f00 */
[----:B------:R-:W-:Y:S02]  /*4650*/  IMAD.MOV.U32 R2, RZ, RZ, 0x1f ;  /* 0x0000001fff027424 */ /* 0x000fe400078e00ff */
[----:B------:R-:W-:Y:S02]  /*4660*/  IMAD.MOV.U32 R11, RZ, RZ, -0x1 ;  /* 0xffffffffff0b7424 */ /* 0x000fe400078e00ff */
[----:B------:R-:W-:Y:S05]  /*4670*/  CALL.REL.NOINC `($__internal_271_$__cuda_sm70_shflsync_bfly_p) ;  /* 0x000000e000007944 */ /* 0x000fea0003c00000 */
[----:B01----:R-:W-:Y:S01]  /*4680*/  FMNMX.FTZ R4, R4, R2, !PT ;  /* 0x0000000204047209 */ /* 0x003fe20007810000 */
[----:B------:R-:W-:Y:S01]  /*4690*/  IMAD.MOV.U32 R9, RZ, RZ, 0x2 ;  /* 0x00000002ff097424 */ /* 0x000fe200078e00ff */
[----:B------:R-:W-:Y:S01]  /*46a0*/  MOV R6, 0x46e0 ;  /* 0x000046e000067802 */ /* 0x000fe20000000f00 */
[----:B------:R-:W-:Y:S02]  /*46b0*/  IMAD.MOV.U32 R2, RZ, RZ, 0x1f ;  /* 0x0000001fff027424 */ /* 0x000fe400078e00ff */
[----:B------:R-:W-:-:S02]  /*46c0*/  IMAD.MOV.U32 R11, RZ, RZ, -0x1 ;  /* 0xffffffffff0b7424 */ /* 0x000fc400078e00ff */
[----:B------:R-:W-:Y:S05]  /*46d0*/  CALL.REL.NOINC `($__internal_271_$__cuda_sm70_shflsync_bfly_p) ;  /* 0x0000008000007944 */ /* 0x000fea0003c00000 */
[----:B01----:R-:W-:Y:S01]  /*46e0*/  FMNMX.FTZ R4, R4, R2, !PT ;  /* 0x0000000204047209 */ /* 0x003fe20007810000 */
[----:B------:R-:W-:Y:S01]  /*46f0*/  IMAD.MOV.U32 R9, RZ, RZ, 0x1 ;  /* 0x00000001ff097424 */ /* 0x000fe200078e00ff */
[----:B------:R-:W-:Y:S01]  /*4700*/  MOV R6, 0x4740 ;  /* 0x0000474000067802 */ /* 0x000fe20000000f00 */
[----:B------:R-:W-:-:S02]  /*4710*/  IMAD.MOV.U32 R2, RZ, RZ, 0x1f ;  /* 0x0000001fff027424 */ /* 0x000fc400078e00ff */
[----:B------:R-:W-:Y:S02]  /*4720*/  IMAD.MOV.U32 R11, RZ, RZ, -0x1 ;  /* 0xffffffffff0b7424 */ /* 0x000fe400078e00ff */
[----:B------:R-:W-:Y:S05]  /*4730*/  CALL.REL.NOINC `($__internal_271_$__cuda_sm70_shflsync_bfly_p) ;  /* 0x0000002000007944 */ /* 0x000fea0003c00000 */
[----:B01----:R-:W-:Y:S01]  /*4740*/  IMAD.MOV.U32 R9, RZ, RZ, R2 ;  /* 0x000000ffff097224 */ /* 0x003fe200078e0002 */
[----:B------:R-:W-:Y:S05]  /*4750*/  BRA `(.L_x_10865) ;  /* 0xffffbab000007947 */ /* 0x000fea000383ffff */
        .weak           $__internal_271_$__cuda_sm70_shflsync_bfly_p
        .type           $__internal_271_$__cuda_sm70_shflsync_bfly_p,@function
        .size           $__internal_271_$__cuda_sm70_shflsync_bfly_p,(.L_x_23438 - $__internal_271_$__cuda_sm70_shflsync_bfly_p)
$__internal_271_$__cuda_sm70_shflsync_bfly_p:
[----:B------:R-:W-:Y:S01]  /*4760*/  IMAD.MOV.U32 R7, RZ, RZ, 0x0 ;  /* 0x00000000ff077424 */ /* 0x000fe200078e00ff */
[----:B------:R-:W-:Y:S04]  /*4770*/  WARPSYNC R11 ;  /* 0x0000000b00007348 */ /* 0x000fe80003800000 */
[----:B------:R0:W1:Y:S01]  /*4780*/  SHFL.BFLY PT, R2, R4, R9, R2 ;  /* 0x0c00000904027389 */ /* 0x00006200000e0002 */
[----:B------:R-:W-:Y:S05]  /*4790*/  RET.REL.NODEC R6 `(_ZN4vllm25paged_attention_v1_kernelIfhLi192ELi32ELi128ELNS_18Fp8KVCacheDataTypeE1ELb0EEEvPT_PKS2_PKT0_S8_ifPKiSA_iPKfiiiSC_SC_iiiii) ;  /* 0xffffb86006007950 */ /* 0x000fea0003c3ffff */
.L_x_10866:
        /* <DEDUP_REMOVED lines=14> */
.L_x_23438:


//--------------------- .text._ZN4vllm25paged_attention_v1_kernelIfhLi128ELi32ELi128ELNS_18Fp8KVCacheDataTypeE1ELb0EEEvPT_PKS2_PKT0_S8_ifPKiSA_iPKfiiiSC_SC_iiiii --------------------------
	.section	.text._ZN4vllm25paged_attention_v1_kernelIfhLi128ELi32ELi128ELNS_18Fp8KVCacheDataTypeE1ELb0EEEvPT_PKS2_PKT0_S8_ifPKiSA_iPKfiiiSC_SC_iiiii,"ax",@progbits
	.sectioninfo	@"SHI_REGISTERS=48"
	.align	128
        .global         _ZN4vllm25paged_attention_v1_kernelIfhLi128ELi32ELi128ELNS_18Fp8KVCacheDataTypeE1ELb0EEEvPT_PKS2_PKT0_S8_ifPKiSA_iPKfiiiSC_SC_iiiii
        .type           _ZN4vllm25paged_attention_v1_kernelIfhLi128ELi32ELi128ELNS_18Fp8KVCacheDataTypeE1ELb0EEEvPT_PKS2_PKT0_S8_ifPKiSA_iPKfiiiSC_SC_iiiii,@function
        .size           _ZN4vllm25paged_attention_v1_kernelIfhLi128ELi32ELi128ELNS_18Fp8KVCacheDataTypeE1ELb0EEEvPT_PKS2_PKT0_S8_ifPKiSA_iPKfiiiSC_SC_iiiii,(.L_x_23439 - _ZN4vllm25paged_attention_v1_kernelIfhLi128ELi32ELi128ELNS_18Fp8KVCacheDataTypeE1ELb0EEEvPT_PKS2_PKT0_S8_ifPKiSA_iPKfiiiSC_SC_iiiii)
        .other          _ZN4vllm25paged_attention_v1_kernelIfhLi128ELi32ELi128ELNS_18Fp8KVCacheDataTypeE1ELb0EEEvPT_PKS2_PKT0_S8_ifPKiSA_iPKfiiiSC_SC_iiiii,@"STO_CUDA_ENTRY STV_DEFAULT"
_ZN4vllm25paged_attention_v1_kernelIfhLi128ELi32ELi128ELNS_18Fp8KVCacheDataTypeE1ELb0EEEvPT_PKS2_PKT0_S8_ifPKiSA_iPKfiiiSC_SC_iiiii:
.text._ZN4vllm25paged_attention_v1_kernelIfhLi128ELi32ELi128ELNS_18Fp8KVCacheDataTypeE1ELb0EEEvPT_PKS2_PKT0_S8_ifPKiSA_iPKfiiiSC_SC_iiiii:
        /* <DEDUP_REMOVED lines=26> */
.L_x_10898:
        /* <DEDUP_REMOVED lines=10> */
.L_x_10899:
        /* <DEDUP_REMOVED lines=28> */
.L_x_10874:
        /* <DEDUP_REMOVED lines=11> */
.L_x_10873:
[----:B------:R-:W-:Y:S05]  /*04b0*/  BSYNC B1 ;  /* 0x0000000000017941 */ /* 0x000fea0003800000 */
.L_x_10872:
        /* <DEDUP_REMOVED lines=10> */
.L_x_10877:
        /* <DEDUP_REMOVED lines=100> */
.L_x_10876:
[----:B------:R-:W-:Y:S05]  /*0ba0*/  BSYNC B1 ;  /* 0x0000000000017941 */ /* 0x000fea0003800000 */
.L_x_10875:
        /* <DEDUP_REMOVED lines=55> */
.L_x_10879:
[----:B------:R-:W-:Y:S05]  /*0f20*/  BSYNC B1 ;  /* 0x0000000000017941 */ /* 0x000fea0003800000 */
.L_x_10878:
        /* <DEDUP_REMOVED lines=26> */
.L_x_10871:
[----:B------:R-:W-:Y:S05]  /*10d0*/  BSYNC B0 ;  /* 0x0000000000007941 */ /* 0x000fea0003800000 */
.L_x_10870:
        /* <DEDUP_REMOVED lines=36> */
.L_x_10884:
        /* <DEDUP_REMOVED lines=8> */
.L_x_10883:
[----:B------:R-:W-:Y:S05]  /*13a0*/  BSYNC B1 ;  /* 0x0000000000017941 */ /* 0x000fea0003800000 */
.L_x_10882:
        /* <DEDUP_REMOVED lines=10> */
.L_x_10887:
        /* <DEDUP_REMOVED lines=52> */
.L_x_10886:
[----:B------:R-:W-:Y:S05]  /*1790*/  BSYNC B1 ;  /* 0x0000000000017941 */ /* 0x000fea0003800000 */
.L_x_10885:
        /* <DEDUP_REMOVED lines=31> */
.L_x_10889:
[----:B------:R-:W-:Y:S05]  /*1990*/  BSYNC B1 ;  /* 0x0000000000017941 */ /* 0x000fea0003800000 */
.L_x_10888:
        /* <DEDUP_REMOVED lines=14> */
.L_x_10881:
[----:B------:R-:W-:Y:S05]  /*1a80*/  BSYNC B0 ;  /* 0x0000000000007941 */ /* 0x000fea0003800000 */
.L_x_10880:
        /* <DEDUP_REMOVED lines=63> */
.L_x_10891:
[----:B------:R-:W-:Y:S05]  /*1e80*/  BSYNC B0 ;  /* 0x0000000000007941 */ /* 0x000fea0003800000 */
.L_x_10890:
        /* <DEDUP_REMOVED lines=71> */
.L_x_10893:
[----:B------:R-:W-:Y:S05]  /*2300*/  BSYNC B0 ;  /* 0x0000000000007941 */ /* 0x000fea0003800000 */
.L_x_10892:
        /* <DEDUP_REMOVED lines=41> */
.L_x_10895:
[----:B------:R-:W-:Y:S05]  /*25a0*/  BSYNC B0 ;  /* 0x0000000000007941 */ /* 0x000fea0003800000 */
.L_x_10894:
        /* <DEDUP_REMOVED lines=72> */
.L_x_10897:
[----:B------:R-:W-:Y:S05]  /*2a30*/  BSYNC B0 ;  /* 0x0000000000007941 */ /* 0x000fea0003800000 */
.L_x_10896:
        /* <DEDUP_REMOVED lines=213> */
.L_x_10867:
        /* <DEDUP_REMOVED lines=20> */
.L_x_10868:
[----:B------:R-:W-:Y:S01]  /*38d0*/  IMAD.MOV.U32 R4, RZ, RZ, -0x800001 ;  /* 0xff7fffffff047424 */ /* 0x000fe200078e00ff */
[----:B------:R-:W-:Y:S01]  /*38e0*/  MOV R6, 0x3930 ;  /* 0x0000393000067802 */ /* 0x000fe20000000f00 */
[----:B------:R-:W-:Y:S02]  /*38f0*/  IMAD.MOV.U32 R9, RZ, RZ, 0x10 ;  /* 0x00000010ff097424 */ /* 0x000fe400078e00ff */
[----:B------:R-:W-:Y:S02]  /*3900*/  IMAD.MOV.U32 R2, RZ, RZ, 0x1f ;  /* 0x0000001fff027424 */ /* 0x000fe400078e00ff */
[----:B------:R-:W-:Y:S02]  /*3910*/  IMAD.MOV.U32 R11, RZ, RZ, -0x1 ;  /* 0xffffffffff0b7424 */ /* 0x000fe400078e00ff */
[----:B------:R-:W-:Y:S05]  /*3920*/  CALL.REL.NOINC `($__internal_272_$__cuda_sm70_shflsync_bfly_p) ;  /* 0x000001b000007944 */ /* 0x000fea0003c00000 */
[----:B01----:R-:W-:Y:S05]  /*3930*/  BRA `(.L_x_10898) ;  /* 0xffffc86000007947 */ /* 0x003fea000383ffff */
.L_x_10869:
[----:B------:R-:W-:Y:S01]  /*3940*/  IMAD.MOV.U32 R4, RZ, RZ, R13 ;  /* 0x000000ffff047224 */ /* 0x000fe200078e000d */
[----:B------:R-:W-:Y:S01]  /*3950*/  MOV R6, 0x39a0 ;  /* 0x000039a000067802 */ /* 0x000fe20000000f00 */
[----:B------:R-:W-:Y:S02]  /*3960*/  IMAD.MOV.U32 R9, RZ, RZ, 0x8 ;  /* 0x00000008ff097424 */ /* 0x000fe400078e00ff */
[----:B------:R-:W-:-:S02]  /*3970*/  IMAD.MOV.U32 R2, RZ, RZ, 0x1f ;  /* 0x0000001fff027424 */ /* 0x000fc400078e00ff */
[----:B------:R-:W-:Y:S02]  /*3980*/  IMAD.MOV.U32 R11, RZ, RZ, -0x1 ;  /* 0xffffffffff0b7424 */ /* 0x000fe400078e00ff */
[----:B------:R-:W-:Y:S05]  /*3990*/  CALL.REL.NOINC `($__internal_272_$__cuda_sm70_shflsync_bfly_p) ;  /* 0x0000014000007944 */ /* 0x000fea0003c00000 */
[----:B01----:R-:W-:Y:S01]  /*39a0*/  FMNMX.FTZ R4, R13, R2, !PT ;  /* 0x000000020d047209 */ /* 0x003fe20007810000 */
[----:B------:R-:W-:Y:S01]  /*39b0*/  IMAD.MOV.U32 R9, RZ, RZ, 0x4 ;  /* 0x00000004ff097424 */ /* 0x000fe200078e00ff */
[----:B------:R-:W-:Y:S01]  /*39c0*/  MOV R6, 0x3a00 ;  /* 0x00003a0000067802 */ /* 0x000fe20000000f00 */
[----:B------:R-:W-:Y:S02]  /*39d0*/  IMAD.MOV.U32 R2, RZ, RZ, 0x1f ;  /* 0x0000001fff027424 */ /* 0x000fe400078e00ff */
[----:B------:R-:W-:Y:S02]  /*39e0*/  IMAD.MOV.U32 R11, RZ, RZ, -0x1 ;  /* 0xffffffffff0b7424 */ /* 0x000fe400078e00ff */
[----:B------:R-:W-:Y:S05]  /*39f0*/  CALL.REL.NOINC `($__internal_272_$__cuda_sm70_shflsync_bfly_p) ;  /* 0x000000e000007944 */ /* 0x000fea0003c00000 */
[----:B01----:R-:W-:Y:S01]  /*3a00*/  FMNMX.FTZ R4, R4, R2, !PT ;  /* 0x0000000204047209 */ /* 0x003fe20007810000 */
[----:B------:R-:W-:Y:S01]  /*3a10*/  IMAD.MOV.U32 R9, RZ, RZ, 0x2 ;  /* 0x00000002ff097424 */ /* 0x000fe200078e00ff */
[----:B------:R-:W-:Y:S01]  /*3a20*/  MOV R6, 0x3a60 ;  /* 0x00003a6000067802 */ /* 0x000fe20000000f00 */
[----:B------:R-:W-:Y:S02]  /*3a30*/  IMAD.MOV.U32 R2, RZ, RZ, 0x1f ;  /* 0x0000001fff027424 */ /* 0x000fe400078e00ff */
[----:B------:R-:W-:-:S02]  /*3a40*/  IMAD.MOV.U32 R11, RZ, RZ, -0x1 ;  /* 0xffffffffff0b7424 */ /* 0x000fc400078e00ff */
[----:B------:R-:W-:Y:S05]  /*3a50*/  CALL.REL.NOINC `($__internal_272_$__cuda_sm70_shflsync_bfly_p) ;  /* 0x0000008000007944 */ /* 0x000fea0003c00000 */
[----:B01----:R-:W-:Y:S01]  /*3a60*/  FMNMX.FTZ R4, R4, R2, !PT ;  /* 0x0000000204047209 */ /* 0x003fe20007810000 */
[----:B------:R-:W-:Y:S01]  /*3a70*/  IMAD.MOV.U32 R9, RZ, RZ, 0x1 ;  /* 0x00000001ff097424 */ /* 0x000fe200078e00ff */
[----:B------:R-:W-:Y:S01]  /*3a80*/  MOV R6, 0x3ac0 ;  /* 0x00003ac000067802 */ /* 0x000fe20000000f00 */
[----:B------:R-:W-:-:S02]  /*3a90*/  IMAD.MOV.U32 R2, RZ, RZ, 0x1f ;  /* 0x0000001fff027424 */ /* 0x000fc400078e00ff */
[----:B------:R-:W-:Y:S02]  /*3aa0*/  IMAD.MOV.U32 R11, RZ, RZ, -0x1 ;  /* 0xffffffffff0b7424 */ /* 0x000fe400078e00ff */
[----:B------:R-:W-:Y:S05]  /*3ab0*/  CALL.REL.NOINC `($__internal_272_$__cuda_sm70_shflsync_bfly_p) ;  /* 0x0000002000007944 */ /* 0x000fea0003c00000 */
[----:B01----:R-:W-:Y:S01]  /*3ac0*/  IMAD.MOV.U32 R9, RZ, RZ, R2 ;  /* 0x000000ffff097224 */ /* 0x003fe200078e0002 */
[----:B------:R-:W-:Y:S05]  /*3ad0*/  BRA `(.L_x_10899) ;  /* 0xffffc76000007947 */ /* 0x000fea000383ffff */
        .weak           $__internal_272_$__cuda_sm70_shflsync_bfly_p
        .type           $__internal_272_$__cuda_sm70_shflsync_bfly_p,@function
        .size           $__internal_272_$__cuda_sm70_shflsync_bfly_p,(.L_x_23439 - $__internal_272_$__cuda_sm70_shflsync_bfly_p)
$__internal_272_$__cuda_sm70_shflsync_bfly_p:
[----:B------:R-:W-:Y:S01]  /*3ae0*/  IMAD.MOV.U32 R7, RZ, RZ, 0x0 ;  /* 0x00000000ff077424 */ /* 0x000fe200078e00ff */
[----:B------:R-:W-:Y:S04]  /*3af0*/  WARPSYNC R11 ;  /* 0x0000000b00007348 */ /* 0x000fe80003800000 */
[----:B------:R0:W1:Y:S01]  /*3b00*/  SHFL.BFLY PT, R2, R4, R9, R2 ;  /* 0x0c00000904027389 */ /* 0x00006200000e0002 */
[----:B------:R-:W-:Y:S05]  /*3b10*/  RET.REL.NODEC R6 `(_ZN4vllm25paged_attention_v1_kernelIfhLi128ELi32ELi128ELNS_18Fp8KVCacheDataTypeE1ELb0EEEvPT_PKS2_PKT0_S8_ifPKiSA_iPKfiiiSC_SC_iiiii) ;  /* 0xffffc4e006007950 */ /* 0x000fea0003c3ffff */
.L_x_10900:
        /* <DEDUP_REMOVED lines=14> */
.L_x_23439:


//--------------------- .text._ZN4vllm25paged_attention_v1_kernelIfhLi120ELi32ELi128ELNS_18Fp8KVCacheDataTypeE1ELb0EEEvPT_PKS2_PKT0_S8_ifPKiSA_iPKfiiiSC_SC_iiiii --------------------------
	.section	.text._ZN4vllm25paged_attention_v1_kernelIfhLi120ELi32ELi128ELNS_18Fp8KVCacheDataTypeE1ELb0EEEvPT_PKS2_PKT0_S8_ifPKiSA_iPKfiiiSC_SC_iiiii,"ax",@progbits
	.sectioninfo	@"SHI_REGISTERS=48"
	.align	128
        .global         _ZN4vllm25paged_attention_v1_kernelIfhLi120ELi32ELi128ELNS_18Fp8KVCacheDataTypeE1ELb0EEEvPT_PKS2_PKT0_S8_ifPKiSA_iPKfiiiSC_SC_iiiii
        .type           _ZN4vllm25paged_attention_v1_kernelIfhLi120ELi32ELi128ELNS_18Fp8KVCacheDataTypeE1ELb0EEEvPT_PKS2_PKT0_S8_ifPKiSA_iPKfiiiSC_SC_iiiii,@function
        .size           _ZN4vllm25paged_attention_v1_kernelIfhLi120ELi32ELi128ELNS_18Fp8KVCacheDataTypeE1ELb0EEEvPT_PKS2_PKT0_S8_ifPKiSA_iPKfiiiSC_SC_iiiii,(.L_x_23440 - _ZN4vllm25paged_attention_v1_kernelIfhLi120ELi32ELi128ELNS_18Fp8KVCacheDataTypeE1ELb0EEEvPT_PKS2_PKT0_S8_ifPKiSA_iPKfiiiSC_SC_iiiii)
        .other          _ZN4vllm25paged_attention_v1_kernelIfhLi120ELi32ELi128ELNS_18Fp8KVCacheDataTypeE1ELb0EEEvPT_PKS2_PKT0_S8_ifPKiSA_iPKfiiiSC_SC_iiiii,@"STO_CUDA_ENTRY STV_DEFAULT"
_ZN4vllm25paged_attention_v1_kernelIfhLi120ELi32ELi128ELNS_18Fp8KVCacheDataTypeE1ELb0EEEvPT_PKS2_PKT0_S8_ifPKiSA_iPKfiiiSC_SC_iiiii:
.text._ZN4vllm25paged_attention_v1_kernelIfhLi120ELi32ELi128ELNS_18Fp8KVCacheDataTypeE1ELb0EEEvPT_PKS2_PKT0_S8_ifPKiSA_iPKfiiiSC_SC_iiiii:
        /* <DEDUP_REMOVED lines=26> */
.L_x_10932:
        /* <DEDUP_REMOVED lines=10> */
.L_x_10933:
        /* <DEDUP_REMOVED lines=28> */
.L_x_10908:
        /* <DEDUP_REMOVED lines=11> */
.L_x_10907:
[----:B------:R-:W-:Y:S05]  /*04b0*/  BSYNC B1 ;  /* 0x0000000000017941 */ /* 0x000fea0003800000 */
.L_x_10906:
        /* <DEDUP_REMOVED lines=10> */
.L_x_10911:
        /* <DEDUP_REMOVED lines=100> */
.L_x_10910:
[----:B------:R-:W-:Y:S05]  /*0ba0*/  BSYNC B1 ;  /* 0x0000000000017941 */ /* 0x000fea0003800000 */
.L_x_10909:
        /* <DEDUP_REMOVED lines=55> */
.L_x_10913:
[----:B------:R-:W-:Y:S05]  /*0f20*/  BSYNC B1 ;  /* 0x0000000000017941 */ /* 0x000fea0003800000 */
.L_x_10912:
        /* <DEDUP_REMOVED lines=26> */
.L_x_10905:
[----:B------:R-:W-:Y:S05]  /*10d0*/  BSYNC B0 ;  /* 0x0000000000007941 */ /* 0x000fea0003800000 */
.L_x_10904:
        /* <DEDUP_REMOVED lines=36> */
.L_x_10918:
        /* <DEDUP_REMOVED lines=8> */
.L_x_10917:
[----:B------:R-:W-:Y:S05]  /*13a0*/  BSYNC B1 ;  /* 0x0000000000017941 */ /* 0x000fea0003800000 */
.L_x_10916:
        /* <DEDUP_REMOVED lines=10> */
.L_x_10921:
        /* <DEDUP_REMOVED lines=52> */
.L_x_10920:
[----:B------:R-:W-:Y:S05]  /*1790*/  BSYNC B1 ;  /* 0x0000000000017941 */ /* 0x000fea0003800000 */
.L_x_10919:
        /* <DEDUP_REMOVED lines=31> */
.L_x_10923:
[----:B------:R-:W-:Y:S05]  /*1990*/  BSYNC B1 ;  /* 0x0000000000017941 */ /* 0x000fea0003800000 */
.L_x_10922:
        /* <DEDUP_REMOVED lines=14> */
.L_x_10915:
[----:B------:R-:W-:Y:S05]  /*1a80*/  BSYNC B0 ;  /* 0x0000000000007941 */ /* 0x000fea0003800000 */
.L_x_10914:
        /* <DEDUP_REMOVED lines=60> */
.L_x_10925:
[----:B------:R-:W-:Y:S05]  /*1e50*/  BSYNC B0 ;  /* 0x0000000000007941 */ /* 0x000fea0003800000 */
.L_x_10924:
        /* <DEDUP_REMOVED lines=68> */
.L_x_10927:
[----:B------:R-:W-:Y:S05]  /*22a0*/  BSYNC B0 ;  /* 0x0000000000007941 */ /* 0x000fea0003800000 */
.L_x_10926:
        /* <DEDUP_REMOVED lines=38> */
.L_x_10929:
[----:B------:R-:W-:Y:S05]  /*2510*/  BSYNC B0 ;  /* 0x0000000000007941 */ /* 0x000fea0003800000 */
.L_x_10928:
        /* <DEDUP_REMOVED lines=68> */
.L_x_10931:
[----:B------:R-:W-:Y:S05]  /*2960*/  BSYNC B0 ;  /* 0x0000000000007941 */ /* 0x000fea0003800000 */
.L_x_10930:
        /* <DEDUP_REMOVED lines=200> */
.L_x_10901:
        /* <DEDUP_REMOVED lines=20> */
.L_x_10902:
[----:B------:R-:W-:Y:S01]  /*3730*/  IMAD.MOV.U32 R4, RZ, RZ, -0x800001 ;  /* 0xff7fffffff047424 */ /* 0x000fe200078e00ff */
[----:B------:R-:W-:Y:S01]  /*3740*/  MOV R6, 0x3790 ;  /* 0x0000379000067802 */ /* 0x000fe20000000f00 */
[----:B------:R-:W-:Y:S02]  /*3750*/  IMAD.MOV.U32 R9, RZ, RZ, 0x10 ;  /* 0x00000010ff097424 */ /* 0x000fe400078e00ff */
[----:B------:R-:W-:Y:S02]  /*3760*/  IMAD.MOV.U32 R2, RZ, RZ, 0x1f ;  /* 0x0000001fff027424 */ /* 0x000fe400078e00ff */
[----:B------:R-:W-:Y:S02]  /*3770*/  IMAD.MOV.U32 R11, RZ, RZ, -0x1 ;  /* 0xffffffffff0b7424 */ /* 0x000fe400078e00ff */
[----:B------:R-:W-:Y:S05]  /*3780*/  CALL.REL.NOINC `($__internal_273_$__cuda_sm70_shflsync_bfly_p) ;  /* 0x000001b000007944 */ /* 0x000fea0003c00000 */
[----:B01----:R-:W-:Y:S05]  /*3790*/  BRA `(.L_x_10932) ;  /* 0xffffca0000007947 */ /* 0x003fea000383ffff */
.L_x_10903:
[----:B------:R-:W-:Y:S01]  /*37a0*/  IMAD.MOV.U32 R4, RZ, RZ, R13 ;  /* 0x000000ffff047224 */ /* 0x000fe200078e000d */
[----:B------:R-:W-:Y:S01]  /*37b0*/  MOV R6, 0x3800 ;  /* 0x0000380000067802 */ /* 0x000fe20000000f00 */
[----:B------:R-:W-:Y:S02]  /*37c0*/  IMAD.MOV.U32 R9, RZ, RZ, 0x8 ;  /* 0x00000008ff097424 */ /* 0x000fe400078e00ff */
[----:B------:R-:W-:-:S02]  /*37d0*/  IMAD.MOV.U32 R2, RZ, RZ, 0x1f ;  /* 0x0000001fff027424 */ /* 0x000fc400078e00ff */
[----:B------:R-:W-:Y:S02]  /*37e0*/  IMAD.MOV.U32 R11, RZ, RZ, -0x1 ;  /* 0xffffffffff0b7424 */ /* 0x000fe400078e00ff */
[----:B------:R-:W-:Y:S05]  /*37f0*/  CALL.REL.NOINC `($__internal_273_$__cuda_sm70_shflsync_bfly_p) ;  /* 0x0000014000007944 */ /* 0x000fea0003c00000 */
[----:B01----:R-:W-:Y:S01]  /*3800*/  FMNMX.FTZ R4, R13, R2, !PT ;  /* 0x000000020d047209 */ /* 0x003fe20007810000 */
[----:B------:R-:W-:Y:S01]  /*3810*/  IMAD.MOV.U32 R9, RZ, RZ, 0x4 ;  /* 0x00000004ff097424 */ /* 0x000fe200078e00ff */
[----:B------:R-:W-:Y:S01]  /*3820*/  MOV R6, 0x3860 ;  /* 0x0000386000067802 */ /* 0x000fe20000000f00 */
[----:B------:R-:W-:Y:S02]  /*3830*/  IMAD.MOV.U32 R2, RZ, RZ, 0x1f ;  /* 0x0000001fff027424 */ /* 0x000fe400078e00ff */
[----:B------:R-:W-:Y:S02]  /*3840*/  IMAD.MOV.U32 R11, RZ, RZ, -0x1 ;  /* 0xffffffffff0b7424 */ /* 0x000fe400078e00ff */
[----:B------:R-:W-:Y:S05]  /*3850*/  CALL.REL.NOINC `($__internal_273_$__cuda_sm70_shflsync_bfly_p) ;  /* 0x000000e000007944 */ /* 0x000fea0003c00000 */
[----:B01----:R-:W-:Y:S01]  /*3860*/  FMNMX.FTZ R4, R4, R2, !PT ;  /* 0x0000000204047209 */ /* 0x003fe20007810000 */
[----:B------:R-:W-:Y:S01]  /*3870*/  IMAD.MOV.U32 R9, RZ, RZ, 0x2 ;  /* 0x00000002ff097424 */ /* 0x000fe200078e00ff */
[----:B------:R-:W-:Y:S01]  /*3880*/  MOV R6, 0x38c0 ;  /* 0x000038c000067802 */ /* 0x000fe20000000f00 */
[----:B------:R-:W-:Y:S02]  /*3890*/  IMAD.MOV.U32 R2, RZ, RZ, 0x1f ;  /* 0x0000001fff027424 */ /* 0x000fe400078e00ff */
[----:B------:R-:W-:-:S02]  /*38a0*/  IMAD.MOV.U32 R11, RZ, RZ, -0x1 ;  /* 0xffffffffff0b7424 */ /* 0x000fc400078e00ff */
[----:B------:R-:W-:Y:S05]  /*38b0*/  CALL.REL.NOINC `($__internal_273_$__cuda_sm70_shflsync_bfly_p) ;  /* 0x0000008000007944 */ /* 0x000fea0003c00000 */
[----:B01----:R-:W-:Y:S01]  /*38c0*/  FMNMX.FTZ R4, R4, R2, !PT ;  /* 0x0000000204047209 */ /* 0x003fe20007810000 */
[----:B------:R-:W-:Y:S01]  /*38d0*/  IMAD.MOV.U32 R9, RZ, RZ, 0x1 ;  /* 0x00000001ff097424 */ /* 0x000fe200078e00ff */
[----:B------:R-:W-:Y:S01]  /*38e0*/  MOV R6, 0x3920 ;  /* 0x0000392000067802 */ /* 0x000fe20000000f00 */
[----:B------:R-:W-:-:S02]  /*38f0*/  IMAD.MOV.U32 R2, RZ, RZ, 0x1f ;  /* 0x0000001fff027424 */ /* 0x000fc400078e00ff */
[----:B------:R-:W-:Y:S02]  /*3900*/  IMAD.MOV.U32 R11, RZ, RZ, -0x1 ;  /* 0xffffffffff0b7424 */ /* 0x000fe400078e00ff */
[----:B------:R-:W-:Y:S05]  /*3910*/  CALL.REL.NOINC `($__internal_273_$__cuda_sm70_shflsync_bfly_p) ;  /* 0x0000002000007944 */ /* 0x000fea0003c00000 */
[----:B01----:R-:W-:Y:S01]  /*3920*/  IMAD.MOV.U32 R9, RZ, RZ, R2 ;  /* 0x000000ffff097224 */ /* 0x003fe200078e0002 */
[----:B------:R-:W-:Y:S05]  /*3930*/  BRA `(.L_x_10933) ;  /* 0xffffc90000007947 */ /* 0x000fea000383ffff */
        .weak           $__internal_273_$__cuda_sm70_shflsync_bfly_p
        .type           $__internal_273_$__cuda_sm70_shflsync_bfly_p,@function
        .size           $__internal_273_$__cuda_sm70_shflsync_bfly_p,(.L_x_23440 - $__internal_273_$__cuda_sm70_shflsync_bfly_p)
$__internal_273_$__cuda_sm70_shflsync_bfly_p:
[----:B------:R-:W-:Y:S01]  /*3940*/  IMAD.MOV.U32 R7, RZ, RZ, 0x0 ;  /* 0x00000000ff077424 */ /* 0x000fe200078e00ff */
[----:B------:R-:W-:Y:S04]  /*3950*/  WARPSYNC R11 ;  /* 0x0000000b00007348 */ /* 0x000fe80003800000 */
[----:B------:R0:W1:Y:S01]  /*3960*/  SHFL.BFLY PT, R2, R4, R9, R2 ;  /* 0x0c00000904027389 */ /* 0x00006200000e0002 */
[----:B------:R-:W-:Y:S05]  /*3970*/  RET.REL.NODEC R6 `(_ZN4vllm25paged_attention_v1_kernelIfhLi120ELi32ELi128ELNS_18Fp8KVCacheDataTypeE1ELb0EEEvPT_PKS2_PKT0_S8_ifPKiSA_iPKfiiiSC_SC_iiiii) ;  /* 0xffffc68006007950 */ /* 0x000fea0003c3ffff */
.L_x_10934:
        /* <DEDUP_REMOVED lines=16> */
.L_x_23440:


//--------------------- .text._ZN4vllm25paged_attention_v1_kernelIfhLi112ELi32ELi128ELNS_18Fp8KVCacheDataTypeE1ELb0EEEvPT_PKS2_PKT0_S8_ifPKiSA_iPKfiiiSC_SC_iiiii --------------------------
	.section	.text._ZN4vllm25paged_attention_v1_kernelIfhLi112ELi32ELi128ELNS_18Fp8KVCacheDataTypeE1ELb0EEEvPT_PKS2_PKT0_S8_ifPKiSA_iPKfiiiSC_SC_iiiii,"ax",@progbits
	.sectioninfo	@"SHI_REGISTERS=40"
	.align	128
        .global         _ZN4vllm25paged_attention_v1_kernelIfhLi112ELi32ELi128ELNS_18Fp8KVCacheDataTypeE1ELb0EEEvPT_PKS2_PKT0_S8_ifPKiSA_iPKfiiiSC_SC_iiiii
        .type           _ZN4vllm25paged_attention_v1_kernelIfhLi112ELi32ELi128ELNS_18Fp8KVCacheDataTypeE1ELb0EEEvPT_PKS2_PKT0_S8_ifPKiSA_iPKfiiiSC_SC_iiiii,@function
        .size           _ZN4vllm25paged_attention_v1_kernelIfhLi112ELi32ELi128ELNS_18Fp8KVCacheDataTypeE1ELb0EEEvPT_PKS2_PKT0_S8_ifPKiSA_iPKfiiiSC_SC_iiiii,(.L_x_23441 - _ZN4vllm25paged_attention_v1_kernelIfhLi112ELi32ELi128ELNS_18Fp8KVCacheDataTypeE1ELb0EEEvPT_PKS2_PKT0_S8_ifPKiSA_iPKfiiiSC_SC_iiiii)
        .other          _ZN4vllm25paged_attention_v1_kernelIfhLi112ELi32ELi128ELNS_18Fp8KVCacheDataTypeE1ELb0EEEvPT_PKS2_PKT0_S8_ifPKiSA_iPKfiiiSC_SC_iiiii,@"STO_CUDA_ENTRY STV_DEFAULT"
_ZN4vllm25paged_attention_v1_kernelIfhLi112ELi32ELi128ELNS_18Fp8KVCacheDataTypeE1ELb0EEEvPT_PKS2_PKT0_S8_ifPKiSA_iPKfiiiSC_SC_iiiii:
.text._ZN4vllm25paged_attention_v1_kernelIfhLi112ELi32ELi128ELNS_18Fp8KVCacheDataTypeE1ELb0EEEvPT_PKS2_PKT0_S8_ifPKiSA_iPKfiiiSC_SC_iiiii:
        /* <DEDUP_REMOVED lines=26> */
.L_x_10966:
        /* <DEDUP_REMOVED lines=10> */
.L_x_10967:
        /* <DEDUP_REMOVED lines=28> */
.L_x_10942:
        /* <DEDUP_REMOVED lines=11> */
.L_x_10941:
[----:B------:R-:W-:Y:S05]  /*04b0*/  BSYNC B1 ;  /* 0x0000000000017941 */ /* 0x000fea0003800000 */
.L_x_10940:
        /* <DEDUP_REMOVED lines=10> */
.L_x_10945:
        /* <DEDUP_REMOVED lines=100> */
.L_x_10944:
[----:B------:R-:W-:Y:S05]  /*0ba0*/  BSYNC B1 ;  /* 0x0000000000017941 */ /* 0x000fea0003800000 */
.L_x_10943:
        /* <DEDUP_REMOVED lines=55> */
.L_x_10947:
[----:B------:R-:W-:Y:S05]  /*0f20*/  BSYNC B1 ;  /* 0x0000000000017941 */ /* 0x000fea0003800000 */
.L_x_10946:
        /* <DEDUP_REMOVED lines=26> */
.L_x_10939:
[----:B------:R-:W-:Y:S05]  /*10d0*/  BSYNC B0 ;  /* 0x0000000000007941 */ /* 0x000fea0003800000 */
.L_x_10938:
        /* <DEDUP_REMOVED lines=37> */
.L_x_10952:
        /* <DEDUP_REMOVED lines=8> */
.L_x_10951:
[----:B0-----:R-:W-:Y:S05]  /*13b0*/  BSYNC B1 ;  /* 0x0000000000017941 */ /* 0x001fea0003800000 */
.L_x_10950:
        /* <DEDUP_REMOVED lines=10> */
.L_x_10955:
        /* <DEDUP_REMOVED lines=52> */
.L_x_10954:
[----:B------:R-:W-:Y:S05]  /*17a0*/  BSYNC B1 ;  /* 0x0000000000017941 */ /* 0x000fea0003800000 */
.L_x_10953:
        /* <DEDUP_REMOVED lines=31> */
.L_x_10957:
[----:B------:R-:W-:Y:S05]  /*19a0*/  BSYNC B1 ;  /* 0x0000000000017941 */ /* 0x000fea0003800000 */
.L_x_10956:
        /* <DEDUP_REMOVED lines=14> */
.L_x_10949:
[----:B------:R-:W-:Y:S05]  /*1a90*/  BSYNC B0 ;  /* 0x0000000000007941 */ /* 0x000fea0003800000 */
.L_x_10948:
        /* <DEDUP_REMOVED lines=56> */
.L_x_10959:
[----:B------:R-:W-:Y:S05]  /*1e20*/  BSYNC B0 ;  /* 0x0000000000007941 */ /* 0x000fea0003800000 */
.L_x_10958:
        /* <DEDUP_REMOVED lines=63> */
.L_x_10961:
[----:B------:R-:W-:Y:S05]  /*2220*/  BSYNC B0 ;  /* 0x0000000000007941 */ /* 0x000fea0003800000 */
.L_x_10960:
        /* <DEDUP_REMOVED lines=37> */
.L_x_10963:
[----:B------:R-:W-:Y:S05]  /*2480*/  BSYNC B0 ;  /* 0x0000000000007941 */ /* 0x000fea0003800000 */
.L_x_10962:
        /* <DEDUP_REMOVED lines=64> */
.L_x_10965:
[----:B------:R-:W-:Y:S05]  /*2890*/  BSYNC B0 ;  /* 0x0000000000007941 */ /* 0x000fea0003800000 */
.L_x_10964:
        /* <DEDUP_REMOVED lines=188> */
.L_x_10935:
        /* <DEDUP_REMOVED lines=20> */
.L_x_10936:
[----:B------:R-:W-:Y:S01]  /*35a0*/  IMAD.MOV.U32 R8, RZ, RZ, -0x800001 ;  /* 0xff7fffffff087424 */ /* 0x000fe200078e00ff */
[----:B------:R-:W-:Y:S01]  /*35b0*/  MOV R4, 0x3600 ;  /* 0x0000360000047802 */ /* 0x000fe20000000f00 */
[----:B------:R-:W-:Y:S02]  /*35c0*/  IMAD.MOV.U32 R9, RZ, RZ, 0x10 ;  /* 0x00000010ff097424 */ /* 0x000fe400078e00ff */
[----:B------:R-:W-:Y:S02]  /*35d0*/  IMAD.MOV.U32 R2, RZ, RZ, 0x1f ;  /* 0x0000001fff027424 */ /* 0x000fe400078e00ff */
[----:B------:R-:W-:Y:S02]  /*35e0*/  IMAD.MOV.U32 R11, RZ, RZ, -0x1 ;  /* 0xffffffffff0b7424 */ /* 0x000fe400078e00ff */
[----:B------:R-:W-:Y:S05]  /*35f0*/  CALL.REL.NOINC `($__internal_274_$__cuda_sm70_shflsync_bfly_p) ;  /* 0x000001b000007944 */ /* 0x000fea0003c00000 */
[----:B01----:R-:W-:Y:S05]  /*3600*/  BRA `(.L_x_10966) ;  /* 0xffffcb9000007947 */ /* 0x003fea000383ffff */
.L_x_10937:
[----:B------:R-:W-:Y:S01]  /*3610*/  IMAD.MOV.U32 R8, RZ, RZ, R13 ;  /* 0x000000ffff087224 */ /* 0x000fe200078e000d */
[----:B------:R-:W-:Y:S01]  /*3620*/  MOV R4, 0x3670 ;  /* 0x0000367000047802 */ /* 0x000fe20000000f00 */
[----:B------:R-:W-:Y:S02]  /*3630*/  IMAD.MOV.U32 R9, RZ, RZ, 0x8 ;  /* 0x00000008ff097424 */ /* 0x000fe400078e00ff */
[----:B------:R-:W-:-:S02]  /*3640*/  IMAD.MOV.U32 R2, RZ, RZ, 0x1f ;  /* 0x0000001fff027424 */ /* 0x000fc400078e00ff */
[----:B------:R-:W-:Y:S02]  /*3650*/  IMAD.MOV.U32 R11, RZ, RZ, -0x1 ;  /* 0xffffffffff0b7424 */ /* 0x000fe400078e00ff */
[----:B------:R-:W-:Y:S05]  /*3660*/  CALL.REL.NOINC `($__internal_274_$__cuda_sm70_shflsync_bfly_p) ;  /* 0x0000014000007944 */ /* 0x000fea0003c00000 */
[----:B01----:R-:W-:Y:S01]  /*3670*/  FMNMX.FTZ R8, R13, R2, !PT ;  /* 0x000000020d087209 */ /* 0x003fe20007810000 */
[----:B------:R-:W-:Y:S01]  /*3680*/  IMAD.MOV.U32 R9, RZ, RZ, 0x4 ;  /* 0x00000004ff097424 */ /* 0x000fe200078e00ff */
[----:B------:R-:W-:Y:S01]  /*3690*/  MOV R4, 0x36d0 ;  /* 0x000036d000047802 */ /* 0x000fe20000000f00 */
[----:B------:R-:W-:Y:S02]  /*36a0*/  IMAD.MOV.U32 R2, RZ, RZ, 0x1f ;  /* 0x0000001fff027424 */ /* 0x000fe400078e00ff */
[----:B------:R-:W-:Y:S02]  /*36b0*/  IMAD.MOV.U32 R11, RZ, RZ, -0x1 ;  /* 0xffffffffff0b7424 */ /* 0x000fe400078e00ff */
[----:B------:R-:W-:Y:S05]  /*36c0*/  CALL.REL.NOINC `($__internal_274_$__cuda_sm70_shflsync_bfly_p) ;  /* 0x000000e000007944 */ /* 0x000fea0003c00000 */
[----:B01----:R-:W-:Y:S01]  /*36d0*/  FMNMX.FTZ R8, R8, R2, !PT ;  /* 0x0000000208087209 */ /* 0x003fe20007810000 */
[----:B------:R-:W-:Y:S01]  /*36e0*/  IMAD.MOV.U32 R9, RZ, RZ, 0x2 ;  /* 0x00000002ff097424 */ /* 0x000fe200078e00ff */
[----:B------:R-:W-:Y:S01]  /*36f0*/  MOV R4, 0x3730 ;  /* 0x0000373000047802 */ /* 0x000fe20000000f00 */
[----:B------:R-:W-:Y:S02]  /*3700*/  IMAD.MOV.U32 R2, RZ, RZ, 0x1f ;  /* 0x0000001fff027424 */ /* 0x000fe400078e00ff */
[----:B------:R-:W-:-:S02]  /*3710*/  IMAD.MOV.U32 R11, RZ, RZ, -0x1 ;  /* 0xffffffffff0b7424 */ /* 0x000fc400078e00ff */
[----:B------:R-:W-:Y:S05]  /*3720*/  CALL.REL.NOINC `($__internal_274_$__cuda_sm70_shflsync_bfly_p) ;  /* 0x0000008000007944 */ /* 0x000fea0003c00000 */
[----:B01----:R-:W-:Y:S01]  /*3730*/  FMNMX.FTZ R8, R8, R2, !PT ;  /* 0x0000000208087209 */ /* 0x003fe20007810000 */
[----:B------:R-:W-:Y:S01]  /*3740*/  IMAD.MOV.U32 R9, RZ, RZ, 0x1 ;  /* 0x00000001ff097424 */ /* 0x000fe200078e00ff */
[----:B------:R-:W-:Y:S01]  /*3750*/  MOV R4, 0x3790 ;  /* 0x0000379000047802 */ /* 0x000fe20000000f00 */
[----:B------:R-:W-:-:S02]  /*3760*/  IMAD.MOV.U32 R2, RZ, RZ, 0x1f ;  /* 0x0000001fff027424 */ /* 0x000fc400078e00ff */
[----:B------:R-:W-:Y:S02]  /*3770*/  IMAD.MOV.U32 R11, RZ, RZ, -0x1 ;  /* 0xffffffffff0b7424 */ /* 0x000fe400078e00ff */
[----:B------:R-:W-:Y:S05]  /*3780*/  CALL.REL.NOINC `($__internal_274_$__cuda_sm70_shflsync_bfly_p) ;  /* 0x0000002000007944 */ /* 0x000fea0003c00000 */
[----:B01----:R-:W-:Y:S01]  /*3790*/  IMAD.MOV.U32 R9, RZ, RZ, R2 ;  /* 0x000000ffff097224 */ /* 0x003fe200078e0002 */
[----:B------:R-:W-:Y:S05]  /*37a0*/  BRA `(.L_x_10967) ;  /* 0xffffca9000007947 */ /* 0x000fea000383ffff */
        .weak           $__internal_274_$__cuda_sm70_shflsync_bfly_p
        .type           $__internal_274_$__cuda_sm70_shflsync_bfly_p,@function
        .size           $__internal_274_$__cuda_sm70_shflsync_bfly_p,(.L_x_23441 - $__internal_274_$__cuda_sm70_shflsync_bfly_p)
$__internal_274_$__cuda_sm70_shflsync_bfly_p:
[----:B------:R-:W-:Y:S01]  /*37b0*/  IMAD.MOV.U32 R5, RZ, RZ, 0x0 ;  /* 0x00000000ff057424 */ /* 0x000fe200078e00ff */
[----:B------:R-:W-:Y:S04]  /*37c0*/  WARPSYNC R11 ;  /* 0x0000000b00007348 */ /* 0x000fe80003800000 */
[----:B------:R0:W1:Y:S01]  /*37d0*/  SHFL.BFLY PT, R2, R8, R9, R2 ;  /* 0x0c00000908027389 */ /* 0x00006200000e0002 */
[----:B------:R-:W-:Y:S05]  /*37e0*/  RET.REL.NODEC R4 `(_ZN4vllm25paged_attention_v1_kernelIfhLi112ELi32ELi128ELNS_18Fp8KVCacheDataTypeE1ELb0EEEvPT_PKS2_PKT0_S8_ifPKiSA_iPKfiiiSC_SC_iiiii) ;  /* 0xffffc81004007950 */ /* 0x000fea0003c3ffff */
.L_x_10968:
        /* <DEDUP_REMOVED lines=9> */
.L_x_23441:


//--------------------- .text._ZN4vllm25paged_attention_v1_kernelIfhLi96ELi32ELi128ELNS_18Fp8KVCacheDataTypeE1ELb0EEEvPT_PKS2_PKT0_S8_ifPKiSA_iPKfiiiSC_SC_iiiii --------------------------
	.section	.text._ZN4vllm25paged_attention_v1_kernelIfhLi96ELi32ELi128ELNS_18Fp8KVCacheDataTypeE1ELb0EEEvPT_PKS2_PKT0_S8_ifPKiSA_iPKfiiiSC_SC_iiiii,"ax",@progbits
	.sectioninfo	@"SHI_REGISTERS=40"
	.align	128
        .global         _ZN4vllm25paged_attention_v1_kernelIfhLi96ELi32ELi128ELNS_18Fp8KVCacheDataTypeE1ELb0EEEvPT_PKS2_PKT0_S8_ifPKiSA_iPKfiiiSC_SC_iiiii
        .type           _ZN4vllm25paged_attention_v1_kernelIfhLi96ELi32ELi128ELNS_18Fp8KVCacheDataTypeE1ELb0EEEvPT_PKS2_PKT0_S8_ifPKiSA_iPKfiiiSC_SC_iiiii,@function
        .size           _ZN4vllm25paged_attention_v1_kernelIfhLi96ELi32ELi128ELNS_18Fp8KVCacheDataTypeE1ELb0EEEvPT_PKS2_PKT0_S8_ifPKiSA_iPKfiiiSC_SC_iiiii,(.L_x_23442 - _ZN4vllm25paged_attention_v1_kernelIfhLi96ELi32ELi128ELNS_18Fp8KVCacheDataTypeE1ELb0EEEvPT_PKS2_PKT0_S8_ifPKiSA_iPKfiiiSC_SC_iiiii)
        .other          _ZN4vllm25paged_attention_v1_kernelIfhLi96ELi32ELi128ELNS_18Fp8KVCacheDataTypeE1ELb0EEEvPT_PKS2_PKT0_S8_ifPKiSA_iPKfiiiSC_SC_iiiii,@"STO_CUDA_ENTRY STV_DEFAULT"
_ZN4vllm25paged_attention_v1_kernelIfhLi96ELi32ELi128ELNS_18Fp8KVCacheDataTypeE1ELb0EEEvPT_PKS2_PKT0_S8_ifPKiSA_iPKfiiiSC_SC_iiiii:
.text._ZN4vllm25paged_attention_v1_kernelIfhLi96ELi32ELi128ELNS_18Fp8KVCacheDataTypeE1ELb0EEEvPT_PKS2_PKT0_S8_ifPKiSA_iPKfiiiSC_SC_iiiii:
        /* <DEDUP_REMOVED lines=26> */
.L_x_11000:
        /* <DEDUP_REMOVED lines=10> */
.L_x_11001:
        /* <DEDUP_REMOVED lines=28> */
.L_x_10976:
        /* <DEDUP_REMOVED lines=11> */
.L_x_10975:
[----:B------:R-:W-:Y:S05]  /*04b0*/  BSYNC B1 ;  /* 0x0000000000017941 */ /* 0x000fea0003800000 */
.L_x_10974:
        /* <DEDUP_REMOVED lines=10> */
.L_x_10979:
        /* <DEDUP_REMOVED lines=100> */
.L_x_10978:
[----:B------:R-:W-:Y:S05]  /*0ba0*/  BSYNC B1 ;  /* 0x0000000000017941 */ /* 0x000fea0003800000 */
.L_x_10977:
        /* <DEDUP_REMOVED lines=55> */
.L_x_10981:
[----:B------:R-:W-:Y:S05]  /*0f20*/  BSYNC B1 ;  /* 0x0000000000017941 */ /* 0x000fea0003800000 */
.L_x_10980:
        /* <DEDUP_REMOVED lines=26> */
.L_x_10973:
[----:B------:R-:W-:Y:S05]  /*10d0*/  BSYNC B0 ;  /* 0x0000000000007941 */ /* 0x000fea0003800000 */
.L_x_10972:
        /* <DEDUP_REMOVED lines=36> */
.L_x_10986:
        /* <DEDUP_REMOVED lines=8> */
.L_x_10985:
[----:B0-----:R-:W-:Y:S05]  /*13a0*/  BSYNC B1 ;  /* 0x0000000000017941 */ /* 0x001fea0003800000 */
.L_x_10984:
        /* <DEDUP_REMOVED lines=10> */
.L_x_10989:
        /* <DEDUP_REMOVED lines=52> */
.L_x_10988:
[----:B------:R-:W-:Y:S05]  /*1790*/  BSYNC B1 ;  /* 0x0000000000017941 */ /* 0x000fea0003800000 */
.L_x_10987:
        /* <DEDUP_REMOVED lines=31> */
.L_x_10991:
[----:B------:R-:W-:Y:S05]  /*1990*/  BSYNC B1 ;  /* 0x0000000000017941 */ /* 0x000fea0003800000 */
.L_x_10990:
        /* <DEDUP_REMOVED lines=14> */
.L_x_10983:
[----:B------:R-:W-:Y:S05]  /*1a80*/  BSYNC B0 ;  /* 0x0000000000007941 */ /* 0x000fea0003800000 */
.L_x_10982:
        /* <DEDUP_REMOVED lines=57> */
.L_x_10993:
[----:B------:R-:W-:Y:S05]  /*1e20*/  BSYNC B0 ;  /* 0x0000000000007941 */ /* 0x000fea0003800000 */
.L_x_10992:
        /* <DEDUP_REMOVED lines=51> */
.L_x_10995:
[----:B------:R-:W-:Y:S05]  /*2160*/  BSYNC B0 ;  /* 0x0000000000007941 */ /* 0x000fea0003800000 */
.L_x_10994:
        /* <DEDUP_REMOVED lines=27> */
.L_x_10997:
[----:B------:R-:W-:Y:S05]  /*2320*/  BSYNC B0 ;  /* 0x0000000000007941 */ /* 0x000fea0003800000 */
.L_x_10996:
        /* <DEDUP_REMOVED lines=51> */
.L_x_10999:
[----:B------:R-:W-:Y:S05]  /*2660*/  BSYNC B0 ;  /* 0x0000000000007941 */ /* 0x000fea0003800000 */
.L_x_10998:
        /* <DEDUP_REMOVED lines=161> */
.L_x_10969:
        /* <DEDUP_REMOVED lines=20> */
.L_x_10970:
[----:B------:R-:W-:Y:S01]  /*31c0*/  IMAD.MOV.U32 R8, RZ, RZ, -0x800001 ;  /* 0xff7fffffff087424 */ /* 0x000fe200078e00ff */
[----:B------:R-:W-:Y:S01]  /*31d0*/  MOV R10, 0xffffffff ;  /* 0xffffffff000a7802 */ /* 0x000fe20000000f00 */
[----:B------:R-:W-:Y:S01]  /*31e0*/  IMAD.MOV.U32 R7, RZ, RZ, 0x10 ;  /* 0x00000010ff077424 */ /* 0x000fe200078e00ff */
[----:B------:R-:W-:Y:S01]  /*31f0*/  MOV R4, 0x3220 ;  /* 0x0000322000047802 */ /* 0x000fe20000000f00 */
[----:B------:R-:W-:Y:S02]  /*3200*/  IMAD.MOV.U32 R9, RZ, RZ, 0x1f ;  /* 0x0000001fff097424 */ /* 0x000fe400078e00ff */
[----:B------:R-:W-:Y:S05]  /*3210*/  CALL.REL.NOINC `($__internal_275_$__cuda_sm70_shflsync_bfly_p) ;  /* 0x000001b000007944 */ /* 0x000fea0003c00000 */
[----:B-1----:R-:W-:Y:S01]  /*3220*/  IMAD.MOV.U32 R4, RZ, RZ, R7 ;  /* 0x000000ffff047224 */ /* 0x002fe200078e0007 */
[----:B0-----:R-:W-:Y:S05]  /*3230*/  BRA `(.L_x_11000) ;  /* 0xffffcf6000007947 */ /* 0x001fea000383ffff */
.L_x_10971:
[----:B------:R-:W-:Y:S01]  /*3240*/  IMAD.MOV.U32 R8, RZ, RZ, R11 ;  /* 0x000000ffff087224 */ /* 0x000fe200078e000b */
[----:B------:R-:W-:Y:S01]  /*3250*/  MOV R4, 0x32a0 ;  /* 0x000032a000047802 */ /* 0x000fe20000000f00 */
[----:B------:R-:W-:Y:S02]  /*3260*/  IMAD.MOV.U32 R7, RZ, RZ, 0x8 ;  /* 0x00000008ff077424 */ /* 0x000fe400078e00ff */
[----:B------:R-:W-:Y:S02]  /*3270*/  IMAD.MOV.U32 R9, RZ, RZ, 0x1f ;  /* 0x0000001fff097424 */ /* 0x000fe400078e00ff */
[----:B------:R-:W-:-:S02]  /*3280*/  IMAD.MOV.U32 R10, RZ, RZ, -0x1 ;  /* 0xffffffffff0a7424 */ /* 0x000fc400078e00ff */
[----:B------:R-:W-:Y:S05]  /*3290*/  CALL.REL.NOINC `($__internal_275_$__cuda_sm70_shflsync_bfly_p) ;  /* 0x0000013000007944 */ /* 0x000fea0003c00000 */
[----:B01----:R-:W-:Y:S01]  /*32a0*/  FMNMX.FTZ R8, R11, R7, !PT ;  /* 0x000000070b087209 */ /* 0x003fe20007810000 */
[----:B------:R-:W-:Y:S01]  /*32b0*/  IMAD.MOV.U32 R7, RZ, RZ, 0x4 ;  /* 0x00000004ff077424 */ /* 0x000fe200078e00ff */
[----:B------:R-:W-:Y:S01]  /*32c0*/  MOV R4, 0x3300 ;  /* 0x0000330000047802 */ /* 0x000fe20000000f00 */
[----:B------:R-:W-:-:S02]  /*32d0*/  IMAD.MOV.U32 R9, RZ, RZ, 0x1f ;  /* 0x0000001fff097424 */ /* 0x000fc400078e00ff */
[----:B------:R-:W-:Y:S02]  /*32e0*/  IMAD.MOV.U32 R10, RZ, RZ, -0x1 ;  /* 0xffffffffff0a7424 */ /* 0x000fe400078e00ff */
[----:B------:R-:W-:Y:S05]  /*32f0*/  CALL.REL.NOINC `($__internal_275_$__cuda_sm70_shflsync_bfly_p) ;  /* 0x000000d000007944 */ /* 0x000fea0003c00000 */
[----:B01----:R-:W-:Y:S01]  /*3300*/  FMNMX.FTZ R8, R8, R7, !PT ;  /* 0x0000000708087209 */ /* 0x003fe20007810000 */
[----:B------:R-:W-:Y:S01]  /*3310*/  HFMA2.MMA R7, -RZ, RZ, 0, 1.1920928955078125e-07 ;  /* 0x00000002ff077435 */ /* 0x000fe200000001ff */
[----:B------:R-:W-:Y:S01]  /*3320*/  IMAD.MOV.U32 R9, RZ, RZ, 0x1f ;  /* 0x0000001fff097424 */ /* 0x000fe200078e00ff */
[----:B------:R-:W-:Y:S01]  /*3330*/  MOV R4, 0x3360 ;  /* 0x0000336000047802 */ /* 0x000fe20000000f00 */
[----:B------:R-:W-:-:S03]  /*3340*/  IMAD.MOV.U32 R10, RZ, RZ, -0x1 ;  /* 0xffffffffff0a7424 */ /* 0x000fc600078e00ff */
[----:B------:R-:W-:Y:S05]  /*3350*/  CALL.REL.NOINC `($__internal_275_$__cuda_sm70_shflsync_bfly_p) ;  /* 0x0000007000007944 */ /* 0x000fea0003c00000 */
[----:B01----:R-:W-:Y:S01]  /*3360*/  FMNMX.FTZ R8, R8, R7, !PT ;  /* 0x0000000708087209 */ /* 0x003fe20007810000 */
[----:B------:R-:W-:Y:S01]  /*3370*/  IMAD.MOV.U32 R7, RZ, RZ, 0x1 ;  /* 0x00000001ff077424 */ /* 0x000fe200078e00ff */
[----:B------:R-:W-:Y:S01]  /*3380*/  MOV R4, 0x33c0 ;  /* 0x000033c000047802 */ /* 0x000fe20000000f00 */
[----:B------:R-:W-:Y:S02]  /*3390*/  IMAD.MOV.U32 R9, RZ, RZ, 0x1f ;  /* 0x0000001fff097424 */ /* 0x000fe400078e00ff */
[----:B------:R-:W-:Y:S02]  /*33a0*/  IMAD.MOV.U32 R10, RZ, RZ, -0x1 ;  /* 0xffffffffff0a7424 */ /* 0x000fe400078e00ff */
[----:B------:R-:W-:Y:S05]  /*33b0*/  CALL.REL.NOINC `($__internal_275_$__cuda_sm70_shflsync_bfly_p) ;  /* 0x0000001000007944 */ /* 0x000fea0003c00000 */
[----:B01----:R-:W-:Y:S05]  /*33c0*/  BRA `(.L_x_11001) ;  /* 0xffffce7000007947 */ /* 0x003fea000383ffff */
        .weak           $__internal_275_$__cuda_sm70_shflsync_bfly_p
        .type           $__internal_275_$__cuda_sm70_shflsync_bfly_p,@function
        .size           $__internal_275_$__cuda_sm70_shflsync_bfly_p,(.L_x_23442 - $__internal_275_$__cuda_sm70_shflsync_bfly_p)
$__internal_275_$__cuda_sm70_shflsync_bfly_p:
[----:B------:R-:W-:Y:S01]  /*33d0*/  IMAD.MOV.U32 R5, RZ, RZ, 0x0 ;  /* 0x00000000ff057424 */ /* 0x000fe200078e00ff */
[----:B------:R-:W-:Y:S04]  /*33e0*/  WARPSYNC R10 ;  /* 0x0000000a00007348 */ /* 0x000fe80003800000 */
[----:B------:R0:W1:Y:S01]  /*33f0*/  SHFL.BFLY PT, R7, R8, R7, R9 ;  /* 0x0c00000708077389 */ /* 0x00006200000e0009 */
[----:B------:R-:W-:Y:S05]  /*3400*/  RET.REL.NODEC R4 `(_ZN4vllm25paged_attention_v1_kernelIfhLi96ELi32ELi128ELNS_18Fp8KVCacheDataTypeE1ELb0EEEvPT_PKS2_PKT0_S8_ifPKiSA_iPKfiiiSC_SC_iiiii) ;  /* 0xffffcbf004007950 */ /* 0x000fea0003c3ffff */
.L_x_11002:
        /* <DEDUP_REMOVED lines=15> */
.L_x_23442:


//--------------------- .text._ZN4vllm25paged_attention_v1_kernelIfhLi80ELi32ELi128ELNS_18Fp8KVCacheDataTypeE1ELb0EEEvPT_PKS2_PKT0_S8_ifPKiSA_iPKfiiiSC_SC_iiiii --------------------------
	.section	.text._ZN4vllm25paged_attention_v1_kernelIfhLi80ELi32ELi128ELNS_18Fp8KVCacheDataTypeE1ELb0EEEvPT_PKS2_PKT0_S8_ifPKiSA_iPKfiiiSC_SC_iiiii,"ax",@progbits
	.sectioninfo	@"SHI_REGISTERS=32"
	.align	128
        .global         _ZN4vllm25paged_attention_v1_kernelIfhLi80ELi32ELi128ELNS_18Fp8KVCacheDataTypeE1ELb0EEEvPT_PKS2_PKT0_S8_ifPKiSA_iPKfiiiSC_SC_iiiii
        .type           _ZN4vllm25paged_attention_v1_kernelIfhLi80ELi32ELi128ELNS_18Fp8KVCacheDataTypeE1ELb0EEEvPT_PKS2_PKT0_S8_ifPKiSA_iPKfiiiSC_SC_iiiii,@function
        .size           _ZN4vllm25paged_attention_v1_kernelIfhLi80ELi32ELi128ELNS_18Fp8KVCacheDataTypeE1ELb0EEEvPT_PKS2_PKT0_S8_ifPKiSA_iPKfiiiSC_SC_iiiii,(.L_x_23443 - _ZN4vllm25paged_attention_v1_kernelIfhLi80ELi32ELi128ELNS_18Fp8KVCacheDataTypeE1ELb0EEEvPT_PKS2_PKT0_S8_ifPKiSA_iPKfiiiSC_SC_iiiii)
        .other          _ZN4vllm25paged_attention_v1_kernelIfhLi80ELi32ELi128ELNS_18Fp8KVCacheDataTypeE1ELb0EEEvPT_PKS2_PKT0_S8_ifPKiSA_iPKfiiiSC_SC_iiiii,@"STO_CUDA_ENTRY STV_DEFAULT"
_ZN4vllm25paged_attention_v1_kernelIfhLi80ELi32ELi128ELNS_18Fp8KVCacheDataTypeE1ELb0EEEvPT_PKS2_PKT0_S8_ifPKiSA_iPKfiiiSC_SC_iiiii:
.text._ZN4vllm25paged_attention_v1_kernelIfhLi80ELi32ELi128ELNS_18Fp8KVCacheDataTypeE1ELb0EEEvPT_PKS2_PKT0_S8_ifPKiSA_iPKfiiiSC_SC_iiiii:
        /* <DEDUP_REMOVED lines=23> */
.L_x_11034:
        /* <DEDUP_REMOVED lines=10> */
.L_x_11035:
        /* <DEDUP_REMOVED lines=28> */
.L_x_11010:
        /* <DEDUP_REMOVED lines=11> */
.L_x_11009:
[----:B------:R-:W-:Y:S05]  /*0480*/  BSYNC B1 ;  /* 0x0000000000017941 */ /* 0x000fea0003800000 */
.L_x_11008:
        /* <DEDUP_REMOVED lines=10> */
.L_x_11013:
        /* <DEDUP_REMOVED lines=100> */
.L_x_11012:
[----:B------:R-:W-:Y:S05]  /*0b70*/  BSYNC B1 ;  /* 0x0000000000017941 */ /* 0x000fea0003800000 */
.L_x_11011:
        /* <DEDUP_REMOVED lines=55> */
.L_x_11015:
[----:B------:R-:W-:Y:S05]  /*0ef0*/  BSYNC B1 ;  /* 0x0000000000017941 */ /* 0x000fea0003800000 */
.L_x_11014:
        /* <DEDUP_REMOVED lines=26> */
.L_x_11007:
[----:B------:R-:W-:Y:S05]  /*10a0*/  BSYNC B0 ;  /* 0x0000000000007941 */ /* 0x000fea0003800000 */
.L_x_11006:
        /* <DEDUP_REMOVED lines=36> */
.L_x_11020:
        /* <DEDUP_REMOVED lines=8> */
.L_x_11019:
[----:B------:R-:W-:Y:S05]  /*1370*/  BSYNC B1 ;  /* 0x0000000000017941 */ /* 0x000fea0003800000 */
.L_x_11018:
        /* <DEDUP_REMOVED lines=10> */
.L_x_11023:
        /* <DEDUP_REMOVED lines=52> */
.L_x_11022:
[----:B------:R-:W-:Y:S05]  /*1760*/  BSYNC B1 ;  /* 0x0000000000017941 */ /* 0x000fea0003800000 */
.L_x_11021:
        /* <DEDUP_REMOVED lines=31> */
.L_x_11025:
[----:B------:R-:W-:Y:S05]  /*1960*/  BSYNC B1 ;  /* 0x0000000000017941 */ /* 0x000fea0003800000 */
.L_x_11024:
        /* <DEDUP_REMOVED lines=14> */
.L_x_11017:
[----:B------:R-:W-:Y:S05]  /*1a50*/  BSYNC B0 ;  /* 0x0000000000007941 */ /* 0x000fea0003800000 */
.L_x_11016:
        /* <DEDUP_REMOVED lines=50> */
.L_x_11027:
[----:B------:R-:W-:Y:S05]  /*1d80*/  BSYNC B0 ;  /* 0x0000000000007941 */ /* 0x000fea0003800000 */
.L_x_11026:
        /* <DEDUP_REMOVED lines=43> */
.L_x_11029:
[----:B------:R-:W-:Y:S05]  /*2040*/  BSYNC B0 ;  /* 0x0000000000007941 */ /* 0x000fea0003800000 */
.L_x_11028:
        /* <DEDUP_REMOVED lines=23> */
.L_x_11031:
[----:B------:R-:W-:Y:S05]  /*21c0*/  BSYNC B0 ;  /* 0x0000000000007941 */ /* 0x000fea0003800000 */
.L_x_11030:
        /* <DEDUP_REMOVED lines=43> */
.L_x_11033:
[----:B------:R-:W-:Y:S05]  /*2480*/  BSYNC B0 ;  /* 0x0000000000007941 */ /* 0x000fea0003800000 */
.L_x_11032:
        /* <DEDUP_REMOVED lines=136> */
.L_x_11003:
        /* <DEDUP_REMOVED lines=20> */
.L_x_11004:
[----:B------:R-:W-:Y:S01]  /*2e50*/  IMAD.MOV.U32 R10, RZ, RZ, -0x800001 ;  /* 0xff7fffffff0a7424 */ /* 0x000fe200078e00ff */
[----:B------:R-:W-:Y:S01]  /*2e60*/  MOV R12, 0xffffffff ;  /* 0xffffffff000c7802 */ /* 0x000fe20000000f00 */
[----:B------:R-:W-:Y:S01]  /*2e70*/  IMAD.MOV.U32 R5, RZ, RZ, 0x10 ;  /* 0x00000010ff057424 */ /* 0x000fe200078e00ff */
[----:B------:R-:W-:Y:S01]  /*2e80*/  MOV R8, 0x2eb0 ;  /* 0x00002eb000087802 */ /* 0x000fe20000000f00 */
[----:B------:R-:W-:Y:S02]  /*2e90*/  IMAD.MOV.U32 R11, RZ, RZ, 0x1f ;  /* 0x0000001fff0b7424 */ /* 0x000fe400078e00ff */
[----:B------:R-:W-:Y:S05]  /*2ea0*/  CALL.REL.NOINC `($__internal_276_$__cuda_sm70_shflsync_bfly_p) ;  /* 0x000001a000007944 */ /* 0x000fea0003c00000 */
[----:B01----:R-:W-:Y:S05]  /*2eb0*/  BRA `(.L_x_11034) ;  /* 0xffffd2b000007947 */ /* 0x003fea000383ffff */
.L_x_11005:
[----:B------:R-:W-:Y:S01]  /*2ec0*/  IMAD.MOV.U32 R5, RZ, RZ, 0x8 ;  /* 0x00000008ff057424 */ /* 0x000fe200078e00ff */
[----:B------:R-:W-:Y:S01]  /*2ed0*/  MOV R8, 0x2f10 ;  /* 0x00002f1000087802 */ /* 0x000fe20000000f00 */
[----:B------:R-:W-:Y:S02]  /*2ee0*/  IMAD.MOV.U32 R11, RZ, RZ, 0x1f ;  /* 0x0000001fff0b7424 */ /* 0x000fe400078e00ff */
[----:B------:R-:W-:Y:S02]  /*2ef0*/  IMAD.MOV.U32 R12, RZ, RZ, -0x1 ;  /* 0xffffffffff0c7424 */ /* 0x000fe400078e00ff */
[----:B------:R-:W-:Y:S05]  /*2f00*/  CALL.REL.NOINC `($__internal_276_$__cuda_sm70_shflsync_bfly_p) ;  /* 0x0000014000007944 */ /* 0x000fea0003c00000 */
[----:B01----:R-:W-:Y:S01]  /*2f10*/  FMNMX.FTZ R10, R10, R5, !PT ;  /* 0x000000050a0a7209 */ /* 0x003fe20007810000 */
[----:B------:R-:W-:Y:S01]  /*2f20*/  HFMA2.MMA R5, -RZ, RZ, 0, 2.384185791015625e-07 ;  /* 0x00000004ff057435 */ /* 0x000fe200000001ff */
[----:B------:R-:W-:Y:S01]  /*2f30*/  IMAD.MOV.U32 R11, RZ, RZ, 0x1f ;  /* 0x0000001fff0b7424 */ /* 0x000fe200078e00ff */
[----:B------:R-:W-:Y:S01]  /*2f40*/  MOV R8, 0x2f70 ;  /* 0x00002f7000087802 */ /* 0x000fe20000000f00 */
[----:B------:R-:W-:-:S03]  /*2f50*/  IMAD.MOV.U32 R12, RZ, RZ, -0x1 ;  /* 0xffffffffff0c7424 */ /* 0x000fc600078e00ff */
[----:B------:R-:W-:Y:S05]  /*2f60*/  CALL.REL.NOINC `($__internal_276_$__cuda_sm70_shflsync_bfly_p) ;  /* 0x000000e000007944 */ /* 0x000fea0003c00000 */
[----:B01----:R-:W-:Y:S01]  /*2f70*/  FMNMX.FTZ R10, R10, R5, !PT ;  /* 0x000000050a0a7209 */ /* 0x003fe20007810000 */
[----:B------:R-:W-:Y:S01]  /*2f80*/  IMAD.MOV.U32 R5, RZ, RZ, 0x2 ;  /* 0x00000002ff057424 */ /* 0x000fe200078e00ff */
[----:B------:R-:W-:Y:S01]  /*2f90*/  MOV R11, 0x1f ;  /* 0x0000001f000b7802 */ /* 0x000fe20000000f00 */
[----:B------:R-:W-:Y:S01]  /*2fa0*/  IMAD.MOV.U32 R12, RZ, RZ, -0x1 ;  /* 0xffffffffff0c7424 */ /* 0x000fe200078e00ff */
[----:B------:R-:W-:-:S02]  /*2fb0*/  MOV R8, 0x2fd0 ;  /* 0x00002fd000087802 */ /* 0x000fc40000000f00 */
[----:B------:R-:W-:Y:S05]  /*2fc0*/  CALL.REL.NOINC `($__internal_276_$__cuda_sm70_shflsync_bfly_p) ;  /* 0x0000008000007944 */ /* 0x000fea0003c00000 */
[----:B01----:R-:W-:Y:S01]  /*2fd0*/  FMNMX.FTZ R10, R10, R5, !PT ;  /* 0x000000050a0a7209 */ /* 0x003fe20007810000 */
[----:B------:R-:W-:Y:S01]  /*2fe0*/  IMAD.MOV.U32 R5, RZ, RZ, 0x1 ;  /* 0x00000001ff057424 */ /* 0x000fe200078e00ff */
[----:B------:R-:W-:Y:S01]  /*2ff0*/  MOV R12, 0xffffffff ;  /* 0xffffffff000c7802 */ /* 0x000fe20000000f00 */
[----:B------:R-:W-:Y:S01]  /*3000*/  IMAD.MOV.U32 R11, RZ, RZ, 0x1f ;  /* 0x0000001fff0b7424 */ /* 0x000fe200078e00ff */
[----:B------:R-:W-:-:S02]  /*3010*/  MOV R8, 0x3030 ;  /* 0x0000303000087802 */ /* 0x000fc40000000f00 */
[----:B------:R-:W-:Y:S05]  /*3020*/  CALL.REL.NOINC `($__internal_276_$__cuda_sm70_shflsync_bfly_p) ;  /* 0x0000002000007944 */ /* 0x000fea0003c00000 */
[----:B-1----:R-:W-:Y:S01]  /*3030*/  IMAD.MOV.U32 R9, RZ, RZ, R5 ;  /* 0x000000ffff097224 */ /* 0x002fe200078e0005 */
[----:B0-----:R-:W-:Y:S05]  /*3040*/  BRA `(.L_x_11035) ;  /* 0xffffd1c000007947 */ /* 0x001fea000383ffff */
        .weak           $__internal_276_$__cuda_sm70_shflsync_bfly_p
        .type           $__internal_276_$__cuda_sm70_shflsync_bfly_p,@function
        .size           $__internal_276_$__cuda_sm70_shflsync_bfly_p,(.L_x_23443 - $__internal_276_$__cuda_sm70_shflsync_bfly_p)
$__internal_276_$__cuda_sm70_shflsync_bfly_p:
[----:B------:R-:W-:Y:S01]  /*3050*/  IMAD.MOV.U32 R9, RZ, RZ, 0x0 ;  /* 0x00000000ff097424 */ /* 0x000fe200078e00ff */
[----:B------:R-:W-:Y:S04]  /*3060*/  WARPSYNC R12 ;  /* 0x0000000c00007348 */ /* 0x000fe80003800000 */
[----:B------:R0:W1:Y:S01]  /*3070*/  SHFL.BFLY PT, R5, R10, R5, R11 ;  /* 0x0c0000050a057389 */ /* 0x00006200000e000b */
[----:B------:R-:W-:Y:S05]  /*3080*/  RET.REL.NODEC R8 `(_ZN4vllm25paged_attention_v1_kernelIfhLi80ELi32ELi128ELNS_18Fp8KVCacheDataTypeE1ELb0EEEvPT_PKS2_PKT0_S8_ifPKiSA_iPKfiiiSC_SC_iiiii) ;  /* 0xffffcf7008007950 */ /* 0x000fea0003c3ffff */
.L_x_11036:
        /* <DEDUP_REMOVED lines=15> */
.L_x_23443:


//--------------------- .text._ZN4vllm25paged_attention_v1_kernelIfhLi64ELi32ELi128ELNS_18Fp8KVCacheDataTypeE1ELb0EEEvPT_PKS2_PKT0_S8_ifPKiSA_iPKfiiiSC_SC_iiiii --------------------------
	.section	.text._ZN4vllm25paged_attention_v1_kernelIfhLi64ELi32ELi128ELNS_18Fp8KVCacheDataTypeE1ELb0EEEvPT_PKS2_PKT0_S8_ifPKiSA_iPKfiiiSC_SC_iiiii,"ax",@progbits
	.sectioninfo	@"SHI_REGISTERS=32"
	.align	128
        .global         _ZN4vllm25paged_attention_v1_kernelIfhLi64ELi32ELi128ELNS_18Fp8KVCacheDataTypeE1ELb0EEEvPT_PKS2_PKT0_S8_ifPKiSA_iPKfiiiSC_SC_iiiii
        .type           _ZN4vllm25paged_attention_v1_kernelIfhLi64ELi32ELi128ELNS_18Fp8KVCacheDataTypeE1ELb0EEEvPT_PKS2_PKT0_S8_ifPKiSA_iPKfiiiSC_SC_iiiii,@function
        .size           _ZN4vllm25paged_attention_v1_kernelIfhLi64ELi32ELi128ELNS_18Fp8KVCacheDataTypeE1ELb0EEEvPT_PKS2_PKT0_S8_ifPKiSA_iPKfiiiSC_SC_iiiii,(.L_x_23444 - _ZN4vllm25paged_attention_v1_kernelIfhLi64ELi32ELi128ELNS_18Fp8KVCacheDataTypeE1ELb0EEEvPT_PKS2_PKT0_S8_ifPKiSA_iPKfiiiSC_SC_iiiii)
        .other          _ZN4vllm25paged_attention_v1_kernelIfhLi64ELi32ELi128ELNS_18Fp8KVCacheDataTypeE1ELb0EEEvPT_PKS2_PKT0_S8_ifPKiSA_iPKfiiiSC_SC_iiiii,@"STO_CUDA_ENTRY STV_DEFAULT"
_ZN4vllm25paged_attention_v1_kernelIfhLi64ELi32ELi128ELNS_18Fp8KVCacheDataTypeE1ELb0EEEvPT_PKS2_PKT0_S8_ifPKiSA_iPKfiiiSC_SC_iiiii:
.text._ZN4vllm25paged_attention_v1_kernelIfhLi64ELi32ELi128ELNS_18Fp8KVCacheDataTypeE1ELb0EEEvPT_PKS2_PKT0_S8_ifPKiSA_iPKfiiiSC_SC_iiiii:
        /* <DEDUP_REMOVED lines=23> */
.L_x_11068:
        /* <DEDUP_REMOVED lines=10> */
.L_x_11069:
        /* <DEDUP_REMOVED lines=28> */
.L_x_11044:
        /* <DEDUP_REMOVED lines=11> */
.L_x_11043:
[----:B------:R-:W-:Y:S05]  /*0480*/  BSYNC B1 ;  /* 0x0000000000017941 */ /* 0x000fea0003800000 */
.L_x_11042:
        /* <DEDUP_REMOVED lines=10> */
.L_x_11047:
        /* <DEDUP_REMOVED lines=100> */
.L_x_11046:
[----:B------:R-:W-:Y:S05]  /*0b70*/  BSYNC B1 ;  /* 0x0000000000017941 */ /* 0x000fea0003800000 */
.L_x_11045:
        /* <DEDUP_REMOVED lines=55> */
.L_x_11049:
[----:B------:R-:W-:Y:S05]  /*0ef0*/  BSYNC B1 ;  /* 0x0000000000017941 */ /* 0x000fea0003800000 */
.L_x_11048:
        /* <DEDUP_REMOVED lines=26> */
.L_x_11041:
[----:B------:R-:W-:Y:S05]  /*10a0*/  BSYNC B0 ;  /* 0x0000000000007941 */ /* 0x000fea0003800000 */
.L_x_11040:
        /* <DEDUP_REMOVED lines=37> */
.L_x_11054:
        /* <DEDUP_REMOVED lines=8> */
.L_x_11053:
[----:B0-----:R-:W-:Y:S05]  /*1380*/  BSYNC B1 ;  /* 0x0000000000017941 */ /* 0x001fea0003800000 */
.L_x_11052:
        /* <DEDUP_REMOVED lines=10> */
.L_x_11057:
        /* <DEDUP_REMOVED lines=52> */
.L_x_11056:
[----:B------:R-:W-:Y:S05]  /*1770*/  BSYNC B1 ;  /* 0x0000000000017941 */ /* 0x000fea0003800000 */
.L_x_11055:
        /* <DEDUP_REMOVED lines=31> */
.L_x_11059:
[----:B------:R-:W-:Y:S05]  /*1970*/  BSYNC B1 ;  /* 0x0000000000017941 */ /* 0x000fea0003800000 */
.L_x_11058:
        /* <DEDUP_REMOVED lines=14> */
.L_x_11051:
[----:B------:R-:W-:Y:S05]  /*1a60*/  BSYNC B0 ;  /* 0x0000000000007941 */ /* 0x000fea0003800000 */
.L_x_11050:
        /* <DEDUP_REMOVED lines=43> */
.L_x_11061:
[----:B------:R-:W-:Y:S05]  /*1d20*/  BSYNC B0 ;  /* 0x0000000000007941 */ /* 0x000fea0003800000 */
.L_x_11060:
        /* <DEDUP_REMOVED lines=35> */
.L_x_11063:
[----:B------:R-:W-:Y:S05]  /*1f60*/  BSYNC B0 ;  /* 0x0000000000007941 */ /* 0x000fea0003800000 */
.L_x_11062:
        /* <DEDUP_REMOVED lines=19> */
.L_x_11065:
[----:B------:R-:W-:Y:S05]  /*20a0*/  BSYNC B0 ;  /* 0x0000000000007941 */ /* 0x000fea0003800000 */
.L_x_11064:
        /* <DEDUP_REMOVED lines=36> */
.L_x_11067:
[----:B------:R-:W-:Y:S05]  /*22f0*/  BSYNC B0 ;  /* 0x0000000000007941 */ /* 0x000fea0003800000 */
.L_x_11066:
        /* <DEDUP_REMOVED lines=112> */
.L_x_11037:
        /* <DEDUP_REMOVED lines=20> */
.L_x_11038:
[----:B------:R-:W-:Y:S01]  /*2b40*/  IMAD.MOV.U32 R10, RZ, RZ, -0x800001 ;  /* 0xff7fffffff0a7424 */ /* 0x000fe200078e00ff */
[----:B------:R-:W-:Y:S01]  /*2b50*/  MOV R11, 0x1f ;  /* 0x0000001f000b7802 */ /* 0x000fe20000000f00 */
[----:B------:R-:W-:Y:S01]  /*2b60*/  IMAD.MOV.U32 R9, RZ, RZ, 0x10 ;  /* 0x00000010ff097424 */ /* 0x000fe200078e00ff */
[----:B------:R-:W-:Y:S01]  /*2b70*/  MOV R6, 0x2ba0 ;  /* 0x00002ba000067802 */ /* 0x000fe20000000f00 */
[----:B------:R-:W-:Y:S02]  /*2b80*/  IMAD.MOV.U32 R12, RZ, RZ, -0x1 ;  /* 0xffffffffff0c7424 */ /* 0x000fe400078e00ff */
[----:B------:R-:W-:Y:S05]  /*2b90*/  CALL.REL.NOINC `($__internal_277_$__cuda_sm70_shflsync_bfly_p) ;  /* 0x000001b000007944 */ /* 0x000fea0003c00000 */
[----:B-1----:R-:W-:Y:S01]  /*2ba0*/  IMAD.MOV.U32 R6, RZ, RZ, R9 ;  /* 0x000000ffff067224 */ /* 0x002fe200078e0009 */
[----:B0-----:R-:W-:Y:S05]  /*2bb0*/  BRA `(.L_x_11068) ;  /* 0xffffd5b000007947 */ /* 0x001fea000383ffff */
.L_x_11039:
[----:B------:R-:W-:Y:S01]  /*2bc0*/  MOV R10, R13 ;  /* 0x0000000d000a7202 */ /* 0x000fe20000000f00 */
[----:B------:R-:W-:Y:S01]  /*2bd0*/  IMAD.MOV.U32 R9, RZ, RZ, 0x8 ;  /* 0x00000008ff097424 */ /* 0x000fe200078e00ff */
[----:B------:R-:W-:Y:S01]  /*2be0*/  MOV R12, 0xffffffff ;  /* 0xffffffff000c7802 */ /* 0x000fe20000000f00 */
[----:B------:R-:W-:Y:S01]  /*2bf0*/  IMAD.MOV.U32 R11, RZ, RZ, 0x1f ;  /* 0x0000001fff0b7424 */ /* 0x000fe200078e00ff */
[----:B------:R-:W-:Y:S02]  /*2c00*/  MOV R6, 0x2c20 ;  /* 0x00002c2000067802 */ /* 0x000fe40000000f00 */
[----:B------:R-:W-:Y:S05]  /*2c10*/  CALL.REL.NOINC `($__internal_277_$__cuda_sm70_shflsync_bfly_p) ;  /* 0x0000013000007944 */ /* 0x000fea0003c00000 */
[----:B01----:R-:W-:Y:S01]  /*2c20*/  FMNMX.FTZ R10, R13, R9, !PT ;  /* 0x000000090d0a7209 */ /* 0x003fe20007810000 */
[----:B------:R-:W-:Y:S01]  /*2c30*/  IMAD.MOV.U32 R9, RZ, RZ, 0x4 ;  /* 0x00000004ff097424 */ /* 0x000fe200078e00ff */
[----:B------:R-:W-:Y:S01]  /*2c40*/  MOV R12, 0xffffffff ;  /* 0xffffffff000c7802 */ /* 0x000fe20000000f00 */
[----:B------:R-:W-:Y:S01]  /*2c50*/  IMAD.MOV.U32 R11, RZ, RZ, 0x1f ;  /* 0x0000001fff0b7424 */ /* 0x000fe200078e00ff */
[----:B------:R-:W-:-:S02]  /*2c60*/  MOV R6, 0x2c80 ;  /* 0x00002c8000067802 */ /* 0x000fc40000000f00 */
        /* <DEDUP_REMOVED lines=13> */
[----:B01----:R-:W-:Y:S05]  /*2d40*/  BRA `(.L_x_11069) ;  /* 0xffffd4c000007947 */ /* 0x003fea000383ffff */
        .weak           $__internal_277_$__cuda_sm70_shflsync_bfly_p
        .type           $__internal_277_$__cuda_sm70_shflsync_bfly_p,@function
        .size           $__internal_277_$__cuda_sm70_shflsync_bfly_p,(.L_x_23444 - $__internal_277_$__cuda_sm70_shflsync_bfly_p)
$__internal_277_$__cuda_sm70_shflsync_bfly_p:
[----:B------:R-:W-:Y:S01]  /*2d50*/  IMAD.MOV.U32 R7, RZ, RZ, 0x0 ;  /* 0x00000000ff077424 */ /* 0x000fe200078e00ff */
[----:B------:R-:W-:Y:S04]  /*2d60*/  WARPSYNC R12 ;  /* 0x0000000c00007348 */ /* 0x000fe80003800000 */
[----:B------:R0:W1:Y:S01]  /*2d70*/  SHFL.BFLY PT, R9, R10, R9, R11 ;  /* 0x0c0000090a097389 */ /* 0x00006200000e000b */
[----:B------:R-:W-:Y:S05]  /*2d80*/  RET.REL.NODEC R6 `(_ZN4vllm25paged_attention_v1_kernelIfhLi64ELi32ELi128ELNS_18Fp8KVCacheDataTypeE1ELb0EEEvPT_PKS2_PKT0_S8_ifPKiSA_iPKfiiiSC_SC_iiiii) ;  /* 0xffffd27006007950 */ /* 0x000fea0003c3ffff */
.L_x_11070:
        /* <DEDUP_REMOVED lines=15> */
.L_x_23444:


//--------------------- .text._ZN4vllm25paged_attention_v1_kernelIfhLi32ELi32ELi128ELNS_18Fp8KVCacheDataTypeE1ELb0EEEvPT_PKS2_PKT0_S8_ifPKiSA_iPKfiiiSC_SC_iiiii --------------------------
	.section	.text._ZN4vllm25paged_attention_v1_kernelIfhLi32ELi32ELi128ELNS_18Fp8KVCacheDataTypeE1ELb0EEEvPT_PKS2_PKT0_S8_ifPKiSA_iPKfiiiSC_SC_iiiii,"ax",@progbits
	.sectioninfo	@"SHI_REGISTERS=32"
	.align	128
        .global         _ZN4vllm25paged_attention_v1_kernelIfhLi32ELi32ELi128ELNS_18Fp8KVCacheDataTypeE1ELb0EEEvPT_PKS2_PKT0_S8_ifPKiSA_iPKfiiiSC_SC_iiiii
        .type           _ZN4vllm25paged_attention_v1_kernelIfhLi32ELi32ELi128ELNS_18Fp8KVCacheDataTypeE1ELb0EEEvPT_PKS2_PKT0_S8_ifPKiSA_iPKfiiiSC_SC_iiiii,@function
        .size           _ZN4vllm25paged_attention_v1_kernelIfhLi32ELi32ELi128ELNS_18Fp8KVCacheDataTypeE1ELb0EEEvPT_PKS2_PKT0_S8_ifPKiSA_iPKfiiiSC_SC_iiiii,(.L_x_23445 - _ZN4vllm25paged_attention_v1_kernelIfhLi32ELi32ELi128ELNS_18Fp8KVCacheDataTypeE1ELb0EEEvPT_PKS2_PKT0_S8_ifPKiSA_iPKfiiiSC_SC_iiiii)
        .other          _ZN4vllm25paged_attention_v1_kernelIfhLi32ELi32ELi128ELNS_18Fp8KVCacheDataTypeE1ELb0EEEvPT_PKS2_PKT0_S8_ifPKiSA_iPKfiiiSC_SC_iiiii,@"STO_CUDA_ENTRY STV_DEFAULT"
_ZN4vllm25paged_attention_v1_kernelIfhLi32ELi32ELi128ELNS_18Fp8KVCacheDataTypeE1ELb0EEEvPT_PKS2_PKT0_S8_ifPKiSA_iPKfiiiSC_SC_iiiii:
.text._ZN4vllm25paged_attention_v1_kernelIfhLi32ELi32ELi128ELNS_18Fp8KVCacheDataTypeE1ELb0EEEvPT_PKS2_PKT0_S8_ifPKiSA_iPKfiiiSC_SC_iiiii:
        /* <DEDUP_REMOVED lines=23> */
.L_x_11098:
        /* <DEDUP_REMOVED lines=10> */
.L_x_11099:
        /* <DEDUP_REMOVED lines=28> */
.L_x_11078:
        /* <DEDUP_REMOVED lines=11> */
.L_x_11077:
[----:B------:R-:W-:Y:S05]  /*0480*/  BSYNC B1 ;  /* 0x0000000000017941 */ /* 0x000fea0003800000 */
.L_x_11076:
        /* <DEDUP_REMOVED lines=10> */
.L_x_11081:
        /* <DEDUP_REMOVED lines=100> */
.L_x_11080:
[----:B------:R-:W-:Y:S05]  /*0b70*/  BSYNC B1 ;  /* 0x0000000000017941 */ /* 0x000fea0003800000 */
.L_x_11079:
        /* <DEDUP_REMOVED lines=55> */
.L_x_11083:
[----:B------:R-:W-:Y:S05]  /*0ef0*/  BSYNC B1 ;  /* 0x0000000000017941 */ /* 0x000fea0003800000 */
.L_x_11082:
        /* <DEDUP_REMOVED lines=26> */
.L_x_11075:
[----:B------:R-:W-:Y:S05]  /*10a0*/  BSYNC B0 ;  /* 0x0000000000007941 */ /* 0x000fea0003800000 */
.L_x_11074:
        /* <DEDUP_REMOVED lines=37> */
.L_x_11088:
        /* <DEDUP_REMOVED lines=8> */
.L_x_11087:
[----:B0-----:R-:W-:Y:S05]  /*1380*/  BSYNC B1 ;  /* 0x0000000000017941 */ /* 0x001fea0003800000 */
.L_x_11086:
        /* <DEDUP_REMOVED lines=10> */
.L_x_11091:
        /* <DEDUP_REMOVED lines=52> */
.L_x_11090:
[----:B------:R-:W-:Y:S05]  /*1770*/  BSYNC B1 ;  /* 0x0000000000017941 */ /* 0x000fea0003800000 */
.L_x_11089:
        /* <DEDUP_REMOVED lines=31> */
.L_x_11093:
[----:B------:R-:W-:Y:S05]  /*1970*/  BSYNC B1 ;  /* 0x0000000000017941 */ /* 0x000fea0003800000 */
.L_x_11092:
        /* <DEDUP_REMOVED lines=14> */
.L_x_11085:
[----:B------:R-:W-:Y:S05]  /*1a60*/  BSYNC B0 ;  /* 0x0000000000007941 */ /* 0x000fea0003800000 */
.L_x_11084:
        /* <DEDUP_REMOVED lines=49> */
.L_x_11095:
[----:B0-----:R-:W-:Y:S05]  /*1d80*/  BSYNC B0 ;  /* 0x0000000000007941 */ /* 0x001fea0003800000 */
.L_x_11094:
        /* <DEDUP_REMOVED lines=28> */
.L_x_11097:
[----:B0-----:R-:W-:Y:S05]  /*1f50*/  BSYNC B0 ;  /* 0x0000000000007941 */ /* 0x001fea0003800000 */
.L_x_11096:
        /* <DEDUP_REMOVED lines=64> */
.L_x_11071:
        /* <DEDUP_REMOVED lines=20> */
.L_x_11072:
[----:B------:R-:W-:Y:S01]  /*24a0*/  IMAD.MOV.U32 R10, RZ, RZ, -0x800001 ;  /* 0xff7fffffff0a7424 */ /* 0x000fe200078e00ff */
[----:B------:R-:W-:Y:S01]  /*24b0*/  MOV R9, 0x10 ;  /* 0x0000001000097802 */ /* 0x000fe20000000f00 */
[----:B------:R-:W-:Y:S01]  /*24c0*/  IMAD.MOV.U32 R11, RZ, RZ, 0x1f ;  /* 0x0000001fff0b7424 */ /* 0x000fe200078e00ff */
[----:B------:R-:W-:Y:S02]  /*24d0*/  MOV R12, 0xffffffff ;  /* 0xffffffff000c7802 */ /* 0x000fe40000000f00 */
[----:B------:R-:W-:Y:S02]  /*24e0*/  MOV R6, 0x2500 ;  /* 0x0000250000067802 */ /* 0x000fe40000000f00 */
[----:B------:R-:W-:Y:S05]  /*24f0*/  CALL.REL.NOINC `($__internal_278_$__cuda_sm70_shflsync_bfly_p) ;  /* 0x000001b000007944 */ /* 0x000fea0003c00000 */
[----:B-1----:R-:W-:Y:S01]  /*2500*/  IMAD.MOV.U32 R6, RZ, RZ, R9 ;  /* 0x000000ffff067224 */ /* 0x002fe200078e0009 */
[----:B0-----:R-:W-:Y:S05]  /*2510*/  BRA `(.L_x_11098) ;  /* 0xffffdc5000007947 */ /* 0x001fea000383ffff */
.L_x_11073:
[----:B------:R-:W-:Y:S01]  /*2520*/  HFMA2.MMA R11, -RZ, RZ, 0, 1.847743988037109375e-06 ;  /* 0x0000001fff0b7435 */ /* 0x000fe200000001ff */
[----:B------:R-:W-:Y:S01]  /*2530*/  MOV R10, R13 ;  /* 0x0000000d000a7202 */ /* 0x000fe20000000f00 */
[----:B------:R-:W-:Y:S01]  /*2540*/  IMAD.MOV.U32 R9, RZ, RZ, 0x8 ;  /* 0x00000008ff097424 */ /* 0x000fe200078e00ff */
[----:B------:R-:W-:Y:S01]  /*2550*/  MOV R6, 0x2580 ;  /* 0x0000258000067802 */ /* 0x000fe20000000f00 */
[----:B------:R-:W-:-:S02]  /*2560*/  IMAD.MOV.U32 R12, RZ, RZ, -0x1 ;  /* 0xffffffffff0c7424 */ /* 0x000fc400078e00ff */
[----:B------:R-:W-:Y:S05]  /*2570*/  CALL.REL.NOINC `($__internal_278_$__cuda_sm70_shflsync_bfly_p) ;  /* 0x0000013000007944 */ /* 0x000fea0003c00000 */
[----:B01----:R-:W-:Y:S01]  /*2580*/  FMNMX.FTZ R10, R13, R9, !PT ;  /* 0x000000090d0a7209 */ /* 0x003fe20007810000 */
[----:B------:R-:W-:Y:S01]  /*2590*/  IMAD.MOV.U32 R11, RZ, RZ, 0x1f ;  /* 0x0000001fff0b7424 */ /* 0x000fe200078e00ff */
[----:B------:R-:W-:-:S02]  /*25a0*/  MOV R9, 0x4 ;  /* 0x0000000400097802 */ /* 0x000fc40000000f00 */
[----:B------:R-:W-:Y:S02]  /*25b0*/  MOV R12, 0xffffffff ;  /* 0xffffffff000c7802 */ /* 0x000fe40000000f00 */
[----:B------:R-:W-:Y:S02]  /*25c0*/  MOV R6, 0x25e0 ;  /* 0x000025e000067802 */ /* 0x000fe40000000f00 */
[----:B------:R-:W-:Y:S05]  /*25d0*/  CALL.REL.NOINC `($__internal_278_$__cuda_sm70_shflsync_bfly_p) ;  /* 0x000000d000007944 */ /* 0x000fea0003c00000 */
[----:B0-----:R-:W-:Y:S01]  /*25e0*/  HFMA2.MMA R11, -RZ, RZ, 0, 1.847743988037109375e-06 ;  /* 0x0000001fff0b7435 */ /* 0x001fe200000001ff */
[----:B-1----:R-:W-:Y:S01]  /*25f0*/  FMNMX.FTZ R10, R10, R9, !PT ;  /* 0x000000090a0a7209 */ /* 0x002fe20007810000 */
[----:B------:R-:W-:Y:S01]  /*2600*/  IMAD.MOV.U32 R9, RZ, RZ, 0x2 ;  /* 0x00000002ff097424 */ /* 0x000fe200078e00ff */
[----:B------:R-:W-:Y:S01]  /*2610*/  MOV R6, 0x2640 ;  /* 0x0000264000067802 */ /* 0x000fe20000000f00 */
[----:B------:R-:W-:Y:S02]  /*2620*/  IMAD.MOV.U32 R12, RZ, RZ, -0x1 ;  /* 0xffffffffff0c7424 */ /* 0x000fe400078e00ff */
[----:B------:R-:W-:Y:S05]  /*2630*/  CALL.REL.NOINC `($__internal_278_$__cuda_sm70_shflsync_bfly_p) ;  /* 0x0000007000007944 */ /* 0x000fea0003c00000 */
[----:B01----:R-:W-:Y:S01]  /*2640*/  FMNMX.FTZ R10, R10, R9, !PT ;  /* 0x000000090a0a7209 */ /* 0x003fe20007810000 */
[----:B------:R-:W-:Y:S01]  /*2650*/  IMAD.MOV.U32 R11, RZ, RZ, 0x1f ;  /* 0x0000001fff0b7424 */ /* 0x000fe200078e00ff */
[----:B------:R-:W-:Y:S02]  /*2660*/  MOV R9, 0x1 ;  /* 0x0000000100097802 */ /* 0x000fe40000000f00 */
[----:B------:R-:W-:-:S02]  /*2670*/  MOV R12, 0xffffffff ;  /* 0xffffffff000c7802 */ /* 0x000fc40000000f00 */
[----:B------:R-:W-:Y:S02]  /*2680*/  MOV R6, 0x26a0 ;  /* 0x000026a000067802 */ /* 0x000fe40000000f00 */
[----:B------:R-:W-:Y:S05]  /*2690*/  CALL.REL.NOINC `($__internal_278_$__cuda_sm70_shflsync_bfly_p) ;  /* 0x0000001000007944 */ /* 0x000fea0003c00000 */
[----:B01----:R-:W-:Y:S05]  /*26a0*/  BRA `(.L_x_11099) ;  /* 0xffffdb6000007947 */ /* 0x003fea000383ffff */
        .weak           $__internal_278_$__cuda_sm70_shflsync_bfly_p
        .type           $__internal_278_$__cuda_sm70_shflsync_bfly_p,@function
        .size           $__internal_278_$__cuda_sm70_shflsync_bfly_p,(.L_x_23445 - $__internal_278_$__cuda_sm70_shflsync_bfly_p)
$__internal_278_$__cuda_sm70_shflsync_bfly_p:
[----:B------:R-:W-:Y:S01]  /*26b0*/  HFMA2.MMA R7, -RZ, RZ, 0, 0 ;  /* 0x00000000ff077435 */ /* 0x000fe200000001ff */
[----:B------:R-:W-:Y:S04]  /*26c0*/  WARPSYNC R12 ;  /* 0x0000000c00007348 */ /* 0x000fe80003800000 */
[----:B------:R0:W1:Y:S01]  /*26d0*/  SHFL.BFLY PT, R9, R10, R9, R11 ;  /* 0x0c0000090a097389 */ /* 0x00006200000e000b */
[----:B------:R-:W-:Y:S05]  /*26e0*/  RET.REL.NODEC R6 `(_ZN4vllm25paged_attention_v1_kernelIfhLi32ELi32ELi128ELNS_18Fp8KVCacheDataTypeE1ELb0EEEvPT_PKS2_PKT0_S8_ifPKiSA_iPKfiiiSC_SC_iiiii) ;  /* 0xffffd91006007950 */ /* 0x000fea0003c3ffff */
.L_x_11100:
        /* <DEDUP_REMOVED lines=9> */
.L_x_23445:


//--------------------- .text._ZN4vllm25paged_attention_v1_kernelIfhLi256ELi32ELi128ELNS_18Fp8KVCacheDataTypeE1ELb1EEEvPT_PKS2_PKT0_S8_ifPKiSA_iPKfiiiSC_SC_iiiii --------------------------
	.section	.text._ZN4vllm25paged_attention_v1_kernelIfhLi256ELi32ELi128ELNS_18Fp8KVCacheDataTypeE1ELb1EEEvPT_PKS2_PKT0_S8_ifPKiSA_iPKfiiiSC_SC_iiiii,"ax",@progbits
	.sectioninfo	@"SHI_REGISTERS=83"
	.align	128
        .global         _ZN4vllm25paged_attention_v1_kernelIfhLi256ELi32ELi128ELNS_18Fp8KVCacheDataTypeE1ELb1EEEvPT_PKS2_PKT0_S8_ifPKiSA_iPKfiiiSC_SC_iiiii
        .type           _ZN4vllm25paged_attention_v1_kernelIfhLi256ELi32ELi128ELNS_18Fp8KVCacheDataTypeE1ELb1EEEvPT_PKS2_PKT0_S8_ifPKiSA_iPKfiiiSC_SC_iiiii,@function
        .size           _ZN4vllm25paged_attention_v1_kernelIfhLi256ELi32ELi128ELNS_18Fp8KVCacheDataTypeE1ELb1EEEvPT_PKS2_PKT0_S8_ifPKiSA_iPKfiiiSC_SC_iiiii,(.L_x_23446 - _ZN4vllm25paged_attention_v1_kernelIfhLi256ELi32ELi128ELNS_18Fp8KVCacheDataTypeE1ELb1EEEvPT_PKS2_PKT0_S8_ifPKiSA_iPKfiiiSC_SC_iiiii)
        .other          _ZN4vllm25paged_attention_v1_kernelIfhLi256ELi32ELi128ELNS_18Fp8KVCacheDataTypeE1ELb1EEEvPT_PKS2_PKT0_S8_ifPKiSA_iPKfiiiSC_SC_iiiii,@"STO_CUDA_ENTRY STV_DEFAULT"
_ZN4vllm25paged_attention_v1_kernelIfhLi256ELi32ELi128ELNS_18Fp8KVCacheDataTypeE1ELb1EEEvPT_PKS2_PKT0_S8_ifPKiSA_iPKfiiiSC_SC_iiiii:
.text._ZN4vllm25paged_attention_v1_kernelIfhLi256ELi32ELi128ELNS_18Fp8KVCacheDataTypeE1ELb1EEEvPT_PKS2_PKT0_S8_ifPKiSA_iPKfiiiSC_SC_iiiii:
        /* <DEDUP_REMOVED lines=105> */
.L_x_11101:
[----:B---3--:R-:W-:-:S05]  /*0690*/  MOV R6, c[0x0][0xc] ;  /* 0x0000030000067a02 */ /* 0x008fca0000000f00 */
[----:B------:R-:W-:-:S04]  /*06a0*/  IMAD R5, R6, c[0x0][0x1c8], R9 ;  /* 0x0000720006057a24 */ /* 0x000fc800078e0209 */
[----:B------:R-:W-:-:S03]  /*06b0*/  IMAD R5, R5, c[0x0][0x1d8], RZ ;  /* 0x0000760005057a24 */ /* 0x000fc600078e02ff */
.L_x_11102:
        /* <DEDUP_REMOVED lines=18> */
.L_x_11106:
        /* <DEDUP_REMOVED lines=36> */
.L_x_11104:
[----:B------:R-:W-:Y:S05]  /*0a20*/  BSYNC B7 ;  /* 0x0000000000077941 */ /* 0x000fea0003800000 */
.L_x_11103:
[----:B------:R-:W-:Y:S05]  /*0a30*/  BRA.DIV ~URZ, `(.L_x_11107) ;  /* 0x000056027f007947 */ /* 0x000fea000b800000 */
[----:B------:R-:W-:-:S05]  /*0a40*/  IMAD.MOV.U32 R6, RZ, RZ, -0x800001 ;  /* 0xff7fffffff067424 */ /* 0x000fca00078e00ff */
.L_x_11143:
        /* <DEDUP_REMOVED lines=10> */
.L_x_11144:
        /* <DEDUP_REMOVED lines=28> */
.L_x_11113:
        /* <DEDUP_REMOVED lines=11> */
.L_x_11112:
[----:B------:R-:W-:Y:S05]  /*0d60*/  BSYNC B1 ;  /* 0x0000000000017941 */ /* 0x000fea0003800000 */
.L_x_11111:
        /* <DEDUP_REMOVED lines=10> */
.L_x_11116:
        /* <DEDUP_REMOVED lines=100> */
.L_x_11115:
[----:B------:R-:W-:Y:S05]  /*1450*/  BSYNC B1 ;  /* 0x0000000000017941 */ /* 0x000fea0003800000 */
.L_x_11114:
        /* <DEDUP_REMOVED lines=55> */
.L_x_11118:
[----:B------:R-:W-:Y:S05]  /*17d0*/  BSYNC B1 ;  /* 0x0000000000017941 */ /* 0x000fea0003800000 */
.L_x_11117:
        /* <DEDUP_REMOVED lines=26> */
.L_x_11110:
[----:B------:R-:W-:Y:S05]  /*1980*/  BSYNC B0 ;  /* 0x0000000000007941 */ /* 0x000fea0003800000 */
.L_x_11109:
        /* <DEDUP_REMOVED lines=37> */
.L_x_11123:
        /* <DEDUP_REMOVED lines=8> */
.L_x_11122:
[----:B01----:R-:W-:Y:S05]  /*1c60*/  BSYNC B1 ;  /* 0x0000000000017941 */ /* 0x003fea0003800000 */
.L_x_11121:
        /* <DEDUP_REMOVED lines=10> */
.L_x_11126:
        /* <DEDUP_REMOVED lines=52> */
.L_x_11125:
[----:B------:R-:W-:Y:S05]  /*2050*/  BSYNC B1 ;  /* 0x0000000000017941 */ /* 0x000fea0003800000 */
.L_x_11124:
        /* <DEDUP_REMOVED lines=31> */
.L_x_11128:
[----:B------:R-:W-:Y:S05]  /*2250*/  BSYNC B1 ;  /* 0x0000000000017941 */ /* 0x000fea0003800000 */
.L_x_11127:
        /* <DEDUP_REMOVED lines=14> */
.L_x_11120:
[----:B------:R-:W-:Y:S05]  /*2340*/  BSYNC B0 ;  /* 0x0000000000007941 */ /* 0x000fea0003800000 */
.L_x_11119:
        /* <DEDUP_REMOVED lines=26> */
.L_x_11132:
        /* <DEDUP_REMOVED lines=33> */
.L_x_11130:
[----:B------:R-:W-:Y:S05]  /*2700*/  BSYNC B6 ;  /* 0x0000000000067941 */ /* 0x000fea0003800000 */
.L_x_11129:
[----:B------:R-:W-:Y:S05]  /*2710*/  BRA.DIV ~URZ, `(.L_x_11133) ;  /* 0x00003b427f007947 */ /* 0x000fea000b800000 */
[----:B------:R-:W-:-:S04]  /*2720*/  IMAD.MOV.U32 R2, RZ, RZ, RZ ;  /* 0x000000ffff027224 */ /* 0x000fc800078e00ff */
.L_x_11145:
        /* <DEDUP_REMOVED lines=40> */
.L_x_11146:
        /* <DEDUP_REMOVED lines=79> */
.L_x_11136:
[----:B------:R-:W-:Y:S05]  /*2ea0*/  BSYNC B0 ;  /* 0x0000000000007941 */ /* 0x000fea0003800000 */
.L_x_11135:
        /* <DEDUP_REMOVED lines=141> */
.L_x_11138:
[----:B------:R-:W-:Y:S05]  /*3780*/  BSYNC B0 ;  /* 0x0000000000007941 */ /* 0x000fea0003800000 */
.L_x_11137:
        /* <DEDUP_REMOVED lines=70> */
.L_x_11140:
[----:B------:R-:W-:Y:S05]  /*3bf0*/  BSYNC B0 ;  /* 0x0000000000007941 */ /* 0x000fea0003800000 */
.L_x_11139:
        /* <DEDUP_REMOVED lines=134> */
.L_x_11142:
[----:B------:R-:W-:Y:S05]  /*4460*/  BSYNC B0 ;  /* 0x0000000000007941 */ /* 0x000fea0003800000 */
.L_x_11141:
        /* <DEDUP_REMOVED lines=406> */
.L_x_11105:
        /* <DEDUP_REMOVED lines=19> */
.L_x_11131:
        /* <DEDUP_REMOVED lines=20> */
.L_x_11107:
[----:B------:R-:W-:Y:S01]  /*6040*/  MOV R67, 0xff7fffff ;  /* 0xff7fffff00437802 */ /* 0x000fe20000000f00 */
[----:B------:R-:W-:Y:S01]  /*6050*/  IMAD.MOV.U32 R70, RZ, RZ, 0x10 ;  /* 0x00000010ff467424 */ /* 0x000fe200078e00ff */
[----:B------:R-:W-:Y:S01]  /*6060*/  MOV R72, 0xffffffff ;  /* 0xffffffff00487802 */ /* 0x000fe20000000f00 */
[----:B------:R-:W-:Y:S01]  /*6070*/  IMAD.MOV.U32 R71, RZ, RZ, 0x1f ;  /* 0x0000001fff477424 */ /* 0x000fe200078e00ff */
[----:B------:R-:W-:Y:S02]  /*6080*/  MOV R68, 0x60a0 ;  /* 0x000060a000447802 */ /* 0x000fe40000000f00 */
[----:B------:R-:W-:Y:S05]  /*6090*/  CALL.REL.NOINC `($__internal_279_$__cuda_sm70_shflsync_bfly_p) ;  /* 0x00004de000007944 */ /* 0x000fea0003c00000 */
[----:B-1----:R-:W-:Y:S01]  /*60a0*/  IMAD.MOV.U32 R6, RZ, RZ, R70 ;  /* 0x000000ffff067224 */ /* 0x002fe200078e0046 */
[----:B0-----:R-:W-:Y:S05]  /*60b0*/  BRA `(.L_x_11143) ;  /* 0xffffa99000007947 */ /* 0x001fea000383ffff */
.L_x_11108:
[----:B------:R-:W-:Y:S01]  /*60c0*/  HFMA2.MMA R71, -RZ, RZ, 0, 1.847743988037109375e-06 ;  /* 0x0000001fff477435 */ /* 0x000fe200000001ff */
[----:B------:R-:W-:Y:S01]  /*60d0*/  IMAD.MOV.U32 R70, RZ, RZ, 0x8 ;  /* 0x00000008ff467424 */ /* 0x000fe200078e00ff */
[----:B------:R-:W-:Y:S01]  /*60e0*/  MOV R68, 0x6110 ;  /* 0x0000611000447802 */ /* 0x000fe20000000f00 */
[----:B------:R-:W-:-:S03]  /*60f0*/  IMAD.MOV.U32 R72, RZ, RZ, -0x1 ;  /* 0xffffffffff487424 */ /* 0x000fc600078e00ff */
[----:B------:R-:W-:Y:S05]  /*6100*/  CALL.REL.NOINC `($__internal_279_$__cuda_sm70_shflsync_bfly_p) ;  /* 0x00004d7000007944 */ /* 0x000fea0003c00000 */
[----:B01----:R-:W-:Y:S01]  /*6110*/  FMNMX.FTZ R67, R67, R70, !PT ;  /* 0x0000004643437209 */ /* 0x003fe20007810000 */
[----:B------:R-:W-:Y:S01]  /*6120*/  IMAD.MOV.U32 R70, RZ, RZ, 0x4 ;  /* 0x00000004ff467424 */ /* 0x000fe200078e00ff */
[----:B------:R-:W-:Y:S01]  /*6130*/  MOV R71, 0x1f ;  /* 0x0000001f00477802 */ /* 0x000fe20000000f00 */
[----:B------:R-:W-:Y:S01]  /*6140*/  IMAD.MOV.U32 R72, RZ, RZ, -0x1 ;  /* 0xffffffffff487424 */ /* 0x000fe200078e00ff */
[----:B------:R-:W-:-:S02]  /*6150*/  MOV R68, 0x6170 ;  /* 0x0000617000447802 */ /* 0x000fc40000000f00 */
[----:B------:R-:W-:Y:S05]  /*6160*/  CALL.REL.NOINC `($__internal_279_$__cuda_sm70_shflsync_bfly_p) ;  /* 0x00004d1000007944 */ /* 0x000fea0003c00000 */
[----:B0-----:R-:W-:Y:S01]  /*6170*/  HFMA2.MMA R71, -RZ, RZ, 0, 1.847743988037109375e-06 ;  /* 0x0000001fff477435 */ /* 0x001fe200000001ff */
[----:B-1----:R-:W-:Y:S01]  /*6180*/  FMNMX.FTZ R67, R67, R70, !PT ;  /* 0x0000004643437209 */ /* 0x002fe20007810000 */
[----:B------:R-:W-:Y:S01]  /*6190*/  IMAD.MOV.U32 R70, RZ, RZ, 0x2 ;  /* 0x00000002ff467424 */ /* 0x000fe200078e00ff */
[----:B------:R-:W-:Y:S01]  /*61a0*/  MOV R68, 0x61d0 ;  /* 0x000061d000447802 */ /* 0x000fe20000000f00 */
[----:B------:R-:W-:-:S02]  /*61b0*/  IMAD.MOV.U32 R72, RZ, RZ, -0x1 ;  /* 0xffffffffff487424 */ /* 0x000fc400078e00ff */
[----:B------:R-:W-:Y:S05]  /*61c0*/  CALL.REL.NOINC `($__internal_279_$__cuda_sm70_shflsync_bfly_p) ;  /* 0x00004cb000007944 */ /* 0x000fea0003c00000 */
[----:B-1----:R-:W-:Y:S01]  /*61d0*/  FMNMX.FTZ R9, R67, R70, !PT ;  /* 0x0000004643097209 */ /* 0x002fe20007810000 */
[----:B------:R-:W-:Y:S01]  /*61e0*/  IMAD.MOV.U32 R70, RZ, RZ, 0x1 ;  /* 0x00000001ff467424 */ /* 0x000fe200078e00ff */
[----:B0-----:R-:W-:Y:S01]  /*61f0*/  MOV R71, 0x1f ;  /* 0x0000001f00477802 */ /* 0x001fe20000000f00 */
[----:B------:R-:W-:Y:S01]  /*6200*/  IMAD.MOV.U32 R72, RZ, RZ, -0x1 ;  /* 0xffffffffff487424 */ /* 0x000fe200078e00ff */
[----:B------:R-:W-:Y:S01]  /*6210*/  MOV R68, 0x6240 ;  /* 0x0000624000447802 */ /* 0x000fe20000000f00 */
[----:B------:R-:W-:-:S02]  /*6220*/  IMAD.MOV.U32 R67, RZ, RZ, R9 ;  /* 0x000000ffff437224 */ /* 0x000fc400078e0009 */
[----:B------:R-:W-:Y:S05]  /*6230*/  CALL.REL.NOINC `($__internal_279_$__cuda_sm70_shflsync_bfly_p) ;  /* 0x00004c4000007944 */ /* 0x000fea0003c00000 */
[----:B-1----:R-:W-:Y:S01]  /*6240*/  MOV R10, R70 ;  /* 0x00000046000a7202 */ /* 0x002fe20000000f00 */
[----:B0-----:R-:W-:Y:S05]  /*6250*/  BRA `(.L_x_11144) ;  /* 0xffffa89000007947 */ /* 0x001fea000383ffff */
.L_x_11133:
[----:B------:R-:W-:Y:S01]  /*6260*/  HFMA2.MMA R71, -RZ, RZ, 0, 1.847743988037109375e-06 ;  /* 0x0000001fff477435 */ /* 0x000fe200000001ff */
[----:B------:R-:W-:Y:S01]  /*6270*/  IMAD.MOV.U32 R67, RZ, RZ, RZ ;  /* 0x000000ffff437224 */ /* 0x000fe200078e00ff */
[----:B------:R-:W-:Y:S01]  /*6280*/  MOV R68, 0x62c0 ;  /* 0x000062c000447802 */ /* 0x000fe20000000f00 */
[----:B------:R-:W-:-:S02]  /*6290*/  IMAD.MOV.U32 R70, RZ, RZ, 0x4 ;  /* 0x00000004ff467424 */ /* 0x000fc400078e00ff */
[----:B------:R-:W-:Y:S02]  /*62a0*/  IMAD.MOV.U32 R72, RZ, RZ, -0x1 ;  /* 0xffffffffff487424 */ /* 0x000fe400078e00ff */
[----:B0-2---:R-:W-:Y:S05]  /*62b0*/  CALL.REL.NOINC `($__internal_279_$__cuda_sm70_shflsync_bfly_p) ;  /* 0x00004bc000007944 */ /* 0x005fea0003c00000 */
[----:B-1----:R-:W-:Y:S01]  /*62c0*/  IMAD.MOV.U32 R2, RZ, RZ, R70 ;  /* 0x000000ffff027224 */ /* 0x002fe200078e0046 */
[----:B0-----:R-:W-:Y:S05]  /*62d0*/  BRA `(.L_x_11145) ;  /* 0xffffc45000007947 */ /* 0x001fea000383ffff */
.L_x_11134:
[----:B------:R-:W-:Y:S01]  /*62e0*/  MOV R70, 0x2 ;  /* 0x0000000200467802 */ /* 0x000fe20000000f00 */
[----:B------:R-:W-:Y:S01]  /*62f0*/  IMAD.MOV.U32 R71, RZ, RZ, 0x1f ;  /* 0x0000001fff477424 */ /* 0x000fe200078e00ff */
[----:B------:R-:W-:Y:S01]  /*6300*/  MOV R68, 0x6330 ;  /* 0x0000633000447802 */ /* 0x000fe20000000f00 */
[----:B------:R-:W-:Y:S02]  /*6310*/  IMAD.MOV.U32 R72, RZ, RZ, -0x1 ;  /* 0xffffffffff487424 */ /* 0x000fe400078e00ff */
[----:B0-2---:R-:W-:Y:S05]  /*6320*/  CALL.REL.NOINC `($__internal_279_$__cuda_sm70_shflsync_bfly_p) ;  /* 0x00004b5000007944 */ /* 0x005fea0003c00000 */
[----:B01----:R-:W-:Y:S01]  /*6330*/  FADD.FTZ R67, R67, R70 ;  /* 0x0000004643437221 */ /* 0x003fe20000010000 */
[----:B------:R-:W-:Y:S01]  /*6340*/  HFMA2.MMA R70, -RZ, RZ, 0, 5.9604644775390625e-08 ;  /* 0x00000001ff467435 */ /* 0x000fe200000001ff */
[----:B------:R-:W-:Y:S01]  /*6350*/  IMAD.MOV.U32 R71, RZ, RZ, 0x1f ;  /* 0x0000001fff477424 */ /* 0x000fe200078e00ff */
[----:B------:R-:W-:Y:S01]  /*6360*/  MOV R68, 0x6390 ;  /* 0x0000639000447802 */ /* 0x000fe20000000f00 */
[----:B------:R-:W-:-:S03]  /*6370*/  IMAD.MOV.U32 R72, RZ, RZ, -0x1 ;  /* 0xffffffffff487424 */ /* 0x000fc600078e00ff */
[----:B------:R-:W-:Y:S05]  /*6380*/  CALL.REL.NOINC `($__internal_279_$__cuda_sm70_shflsync_bfly_p) ;  /* 0x00004af000007944 */ /* 0x000fea0003c00000 */
[----:B-1----:R-:W-:Y:S01]  /*6390*/  FADD.FTZ R66, R67, R70 ;  /* 0x0000004643427221 */ /* 0x002fe20000010000 */
[----:B0-----:R-:W-:Y:S01]  /*63a0*/  MOV R67, RZ ;  /* 0x000000ff00437202 */ /* 0x001fe20000000f00 */
[----:B------:R-:W-:Y:S01]  /*63b0*/  IMAD.MOV.U32 R70, RZ, RZ, 0x4 ;  /* 0x00000004ff467424 */ /* 0x000fe200078e00ff */
[----:B------:R-:W-:Y:S01]  /*63c0*/  MOV R72, 0xffffffff ;  /* 0xffffffff00487802 */ /* 0x000fe20000000f00 */
[----:B------:R-:W-:Y:S01]  /*63d0*/  IMAD.MOV.U32 R71, RZ, RZ, 0x1f ;  /* 0x0000001fff477424 */ /* 0x000fe200078e00ff */
[----:B------:R-:W-:-:S02]  /*63e0*/  MOV R68, 0x6400 ;  /* 0x0000640000447802 */ /* 0x000fc40000000f00 */
[----:B------:R-:W-:Y:S05]  /*63f0*/  CALL.REL.NOINC `($__internal_279_$__cuda_sm70_shflsync_bfly_p) ;  /* 0x00004a8000007944 */ /* 0x000fea0003c00000 */
[----:B01----:R-:W-:Y:S01]  /*6400*/  FADD.FTZ R67, RZ, R70 ;  /* 0x00000046ff437221 */ /* 0x003fe20000010000 */
[----:B------:R-:W-:Y:S01]  /*6410*/  MOV R72, 0xffffffff ;  /* 0xffffffff00487802 */ /* 0x000fe20000000f00 */
[----:B------:R-:W-:Y:S01]  /*6420*/  IMAD.MOV.U32 R70, RZ, RZ, 0x2 ;  /* 0x00000002ff467424 */ /* 0x000fe200078e00ff */
[----:B------:R-:W-:Y:S01]  /*6430*/  MOV R68, 0x6460 ;  /* 0x0000646000447802 */ /* 0x000fe20000000f00 */
[----:B------:R-:W-:-:S02]  /*6440*/  IMAD.MOV.U32 R71, RZ, RZ, 0x1f ;  /* 0x0000001fff477424 */ /* 0x000fc400078e00ff */
[----:B------:R-:W-:Y:S05]  /*6450*/  CALL.REL.NOINC `($__internal_279_$__cuda_sm70_shflsync_bfly_p) ;  /* 0x00004a2000007944 */ /* 0x000fea0003c00000 */
[----:B01----:R-:W-:Y:S01]  /*6460*/  FADD.FTZ R67, R67, R70 ;  /* 0x0000004643437221 */ /* 0x003fe20000010000 */
[----:B------:R-:W-:Y:S01]  /*6470*/  MOV R72, 0xffffffff ;  /* 0xffffffff00487802 */ /* 0x000fe20000000f00 */
[----:B------:R-:W-:Y:S01]  /*6480*/  IMAD.MOV.U32 R70, RZ, RZ, 0x1 ;  /* 0x00000001ff467424 */ /* 0x000fe200078e00ff */
[----:B------:R-:W-:Y:S01]  /*6490*/  MOV R68, 0x64c0 ;  /* 0x000064c000447802 */ /* 0x000fe20000000f00 */
[----:B------:R-:W-:-:S02]  /*64a0*/  IMAD.MOV.U32 R71, RZ, RZ, 0x1f ;  /* 0x0000001fff477424 */ /* 0x000fc400078e00ff */
[----:B------:R-:W-:Y:S05]  /*64b0*/  CALL.REL.NOINC `($__internal_279_$__cuda_sm70_shflsync_bfly_p) ;  /* 0x000049c000007944 */ /* 0x000fea0003c00000 */
[----:B0-----:R-:W-:Y:S01]  /*64c0*/  HFMA2.MMA R71, -RZ, RZ, 0, 1.847743988037109375e-06 ;  /* 0x0000001fff477435 */ /* 0x001fe200000001ff */
[----:B-1----:R-:W-:Y:S01]  /*64d0*/  FADD.FTZ R65, R67, R70 ;  /* 0x0000004643417221 */ /* 0x002fe20000010000 */
[----:B------:R-:W-:Y:S01]  /*64e0*/  MOV R68, 0x6530 ;  /* 0x0000653000447802 */ /* 0x000fe20000000f00 */
[----:B------:R-:W-:-:S02]  /*64f0*/  IMAD.MOV.U32 R67, RZ, RZ, RZ ;  /* 0x000000ffff437224 */ /* 0x000fc400078e00ff */
[----:B------:R-:W-:Y:S02]  /*6500*/  IMAD.MOV.U32 R70, RZ, RZ, 0x4 ;  /* 0x00000004ff467424 */ /* 0x000fe400078e00ff */
[----:B------:R-:W-:Y:S02]  /*6510*/  IMAD.MOV.U32 R72, RZ, RZ, -0x1 ;  /* 0xffffffffff487424 */ /* 0x000fe400078e00ff */
[----:B------:R-:W-:Y:S05]  /*6520*/  CALL.REL.NOINC `($__internal_279_$__cuda_sm70_shflsync_bfly_p) ;  /* 0x0000495000007944 */ /* 0x000fea0003c00000 */
[----:B01----:R-:W-:Y:S01]  /*6530*/  FADD.FTZ R67, RZ, R70 ;  /* 0x00000046ff437221 */ /* 0x003fe20000010000 */
[----:B------:R-:W-:Y:S01]  /*6540*/  MOV R71, 0x1f ;  /* 0x0000001f00477802 */ /* 0x000fe20000000f00 */
[----:B------:R-:W-:Y:S01]  /*6550*/  IMAD.MOV.U32 R70, RZ, RZ, 0x2 ;  /* 0x00000002ff467424 */ /* 0x000fe200078e00ff */
[----:B------:R-:W-:Y:S01]  /*6560*/  MOV R68, 0x6590 ;  /* 0x0000659000447802 */ /* 0x000fe20000000f00 */
[----:B------:R-:W-:Y:S02]  /*6570*/  IMAD.MOV.U32 R72, RZ, RZ, -0x1 ;  /* 0xffffffffff487424 */ /* 0x000fe400078e00ff */
[----:B------:R-:W-:Y:S05]  /*6580*/  CALL.REL.NOINC `($__internal_279_$__cuda_sm70_shflsync_bfly_p) ;  /* 0x000048f000007944 */ /* 0x000fea0003c00000 */
[----:B0-----:R-:W-:Y:S01]  /*6590*/  HFMA2.MMA R71, -RZ, RZ, 0, 1.847743988037109375e-06 ;  /* 0x0000001fff477435 */ /* 0x001fe200000001ff */
[----:B-1----:R-:W-:Y:S01]  /*65a0*/  FADD.FTZ R67, R67, R70 ;  /* 0x0000004643437221 */ /* 0x002fe20000010000 */
[----:B------:R-:W-:Y:S01]  /*65b0*/  MOV R68, 0x65f0 ;  /* 0x000065f000447802 */ /* 0x000fe20000000f00 */
[----:B------:R-:W-:Y:S02]  /*65c0*/  IMAD.MOV.U32 R70, RZ, RZ, 0x1 ;  /* 0x00000001ff467424 */ /* 0x000fe400078e00ff */
[----:B------:R-:W-:-:S02]  /*65d0*/  IMAD.MOV.U32 R72, RZ, RZ, -0x1 ;  /* 0xffffffffff487424 */ /* 0x000fc400078e00ff */
[----:B------:R-:W-:Y:S05]  /*65e0*/  CALL.REL.NOINC `($__internal_279_$__cuda_sm70_shflsync_bfly_p) ;  /* 0x0000489000007944 */ /* 0x000fea0003c00000 */
[----:B-1----:R-:W-:Y:S01]  /*65f0*/  FADD.FTZ R63, R67, R70 ;  /* 0x00000046433f7221 */ /* 0x002fe20000010000 */
[----:B------:R-:W-:Y:S01]  /*6600*/  MOV R70, 0x4 ;  /* 0x0000000400467802 */ /* 0x000fe20000000f00 */
[----:B0-----:R-:W-:Y:S01]  /*6610*/  IMAD.MOV.U32 R67, RZ, RZ, RZ ;  /* 0x000000ffff437224 */ /* 0x001fe200078e00ff */
[----:B------:R-:W-:Y:S01]  /*6620*/  MOV R68, 0x6660 ;  /* 0x0000666000447802 */ /* 0x000fe20000000f00 */
[----:B------:R-:W-:-:S02]  /*6630*/  IMAD.MOV.U32 R71, RZ, RZ, 0x1f ;  /* 0x0000001fff477424 */ /* 0x000fc400078e00ff */
[----:B------:R-:W-:Y:S02]  /*6640*/  IMAD.MOV.U32 R72, RZ, RZ, -0x1 ;  /* 0xffffffffff487424 */ /* 0x000fe400078e00ff */
[----:B------:R-:W-:Y:S05]  /*6650*/  CALL.REL.NOINC `($__internal_279_$__cuda_sm70_shflsync_bfly_p) ;  /* 0x0000482000007944 */ /* 0x000fea0003c00000 */
[----:B01----:R-:W-:Y:S01]  /*6660*/  FADD.FTZ R67, RZ, R70 ;  /* 0x00000046ff437221 */ /* 0x003fe20000010000 */
[----:B------:R-:W-:Y:S01]  /*6670*/  HFMA2.MMA R70, -RZ, RZ, 0, 1.1920928955078125e-07 ;  /* 0x00000002ff467435 */ /* 0x000fe200000001ff */
[----:B------:R-:W-:Y:S01]  /*6680*/  IMAD.MOV.U32 R71, RZ, RZ, 0x1f ;  /* 0x0000001fff477424 */ /* 0x000fe200078e00ff */
[----:B------:R-:W-:Y:S01]  /*6690*/  MOV R68, 0x66c0 ;  /* 0x000066c000447802 */ /* 0x000fe20000000f00 */
[----:B------:R-:W-:-:S03]  /*66a0*/  IMAD.MOV.U32 R72, RZ, RZ, -0x1 ;  /* 0xffffffffff487424 */ /* 0x000fc600078e00ff */
[----:B------:R-:W-:Y:S05]  /*66b0*/  CALL.REL.NOINC `($__internal_279_$__cuda_sm70_shflsync_bfly_p) ;  /* 0x000047c000007944 */ /* 0x000fea0003c00000 */
[----:B01----:R-:W-:Y:S01]  /*66c0*/  FADD.FTZ R67, R67, R70 ;  /* 0x0000004643437221 */ /* 0x003fe20000010000 */
[----:B------:R-:W-:Y:S01]  /*66d0*/  MOV R70, 0x1 ;  /* 0x0000000100467802 */ /* 0x000fe20000000f00 */
[----:B------:R-:W-:Y:S01]  /*66e0*/  IMAD.MOV.U32 R71, RZ, RZ, 0x1f ;  /* 0x0000001fff477424 */ /* 0x000fe200078e00ff */
[----:B------:R-:W-:Y:S01]  /*66f0*/  MOV R68, 0x6720 ;  /* 0x0000672000447802 */ /* 0x000fe20000000f00 */
[----:B------:R-:W-:Y:S02]  /*6700*/  IMAD.MOV.U32 R72, RZ, RZ, -0x1 ;  /* 0xffffffffff487424 */ /* 0x000fe400078e00ff */
[----:B------:R-:W-:Y:S05]  /*6710*/  CALL.REL.NOINC `($__internal_279_$__cuda_sm70_shflsync_bfly_p) ;  /* 0x0000476000007944 */ /* 0x000fea0003c00000 */
[----:B-1----:R-:W-:Y:S01]  /*6720*/  FADD.FTZ R64, R67, R70 ;  /* 0x0000004643407221 */ /* 0x002fe20000010000 */
[----:B0-----:R-:W-:Y:S01]  /*6730*/  HFMA2.MMA R67, -RZ, RZ, 0, 0 ;  /* 0x00000000ff437435 */ /* 0x001fe200000001ff */
        /* <DEDUP_REMOVED lines=1043> */
[----:B-1----:R-:W-:Y:S01]  /*a870*/  FADD.FTZ R17, R67, R70 ;  /* 0x0000004643117221 */ /* 0x002fe20000010000 */
[----:B------:R-:W-:Y:S01]  /*a880*/  HFMA2.MMA R70, -RZ, RZ, 0, 2.384185791015625e-07 ;  /* 0x00000004ff467435 */ /* 0x000fe200000001ff */
[----:B0-----:R-:W-:Y:S01]  /*a890*/  IMAD.MOV.U32 R67, RZ, RZ, RZ ;  /* 0x000000ffff437224 */ /* 0x001fe200078e00ff */
[----:B------:R-:W-:Y:S01]  /*a8a0*/  MOV R72, 0xffffffff ;  /* 0xffffffff00487802 */ /* 0x000fe20000000f00 */
[----:B------:R-:W-:Y:S01]  /*a8b0*/  IMAD.MOV.U32 R71, RZ, RZ, 0x1f ;  /* 0x0000001fff477424 */ /* 0x000fe200078e00ff */
[----:B------:R-:W-:-:S02]  /*a8c0*/  MOV R68, 0xa8e0 ;  /* 0x0000a8e000447802 */ /* 0x000fc40000000f00 */
[----:B------:R-:W-:Y:S05]  /*a8d0*/  CALL.REL.NOINC `($__internal_279_$__cuda_sm70_shflsync_bfly_p) ;  /* 0x000005a000007944 */ /* 0x000fea0003c00000 */
[----:B0-----:R-:W-:Y:S01]  /*a8e0*/  HFMA2.MMA R71, -RZ, RZ, 0, 1.847743988037109375e-06 ;  /* 0x0000001fff477435 */ /* 0x001fe200000001ff */
[----:B-1----:R-:W-:Y:S01]  /*a8f0*/  FADD.FTZ R67, RZ, R70 ;  /* 0x00000046ff437221 */ /* 0x002fe20000010000 */
[----:B------:R-:W-:Y:S01]  /*a900*/  MOV R68, 0xa940 ;  /* 0x0000a94000447802 */ /* 0x000fe20000000f00 */
[----:B------:R-:W-:-:S02]  /*a910*/  IMAD.MOV.U32 R70, RZ, RZ, 0x2 ;  /* 0x00000002ff467424 */ /* 0x000fc400078e00ff */
[----:B------:R-:W-:Y:S02]  /*a920*/  IMAD.MOV.U32 R72, RZ, RZ, -0x1 ;  /* 0xffffffffff487424 */ /* 0x000fe400078e00ff */
[----:B------:R-:W-:Y:S05]  /*a930*/  CALL.REL.NOINC `($__internal_279_$__cuda_sm70_shflsync_bfly_p) ;  /* 0x0000054000007944 */ /* 0x000fea0003c00000 */
[----:B01----:R-:W-:Y:S01]  /*a940*/  FADD.FTZ R67, R67, R70 ;  /* 0x0000004643437221 */ /* 0x003fe20000010000 */
[----:B------:R-:W-:Y:S01]  /*a950*/  MOV R70, 0x1 ;  /* 0x0000000100467802 */ /* 0x000fe20000000f00 */
[----:B------:R-:W-:Y:S01]  /*a960*/  IMAD.MOV.U32 R71, RZ, RZ, 0x1f ;  /* 0x0000001fff477424 */ /* 0x000fe200078e00ff */
[----:B------:R-:W-:Y:S02]  /*a970*/  MOV R72, 0xffffffff ;  /* 0xffffffff00487802 */ /* 0x000fe40000000f00 */
[----:B------:R-:W-:Y:S02]  /*a980*/  MOV R68, 0xa9a0 ;  /* 0x0000a9a000447802 */ /* 0x000fe40000000f00 */
        /* <DEDUP_REMOVED lines=77> */
[----:B-1----:R-:W-:Y:S01]  /*ae60*/  IMAD.MOV.U32 R68, RZ, RZ, R70 ;  /* 0x000000ffff447224 */ /* 0x002fe200078e0046 */
[----:B0-----:R-:W-:Y:S05]  /*ae70*/  BRA `(.L_x_11146) ;  /* 0xffff7b3000007947 */ /* 0x001fea000383ffff */
        .weak           $__internal_279_$__cuda_sm70_shflsync_bfly_p
        .type           $__internal_279_$__cuda_sm70_shflsync_bfly_p,@function
        .size           $__internal_279_$__cuda_sm70_shflsync_bfly_p,(.L_x_23446 - $__internal_279_$__cuda_sm70_shflsync_bfly_p)
$__internal_279_$__cuda_sm70_shflsync_bfly_p:
[----:B------:R-:W-:Y:S01]  /*ae80*/  HFMA2.MMA R69, -RZ, RZ, 0, 0 ;  /* 0x00000000ff457435 */ /* 0x000fe200000001ff */
[----:B------:R-:W-:Y:S04]  /*ae90*/  WARPSYNC R72 ;  /* 0x0000004800007348 */ /* 0x000fe80003800000 */
[----:B------:R0:W1:Y:S01]  /*aea0*/  SHFL.BFLY PT, R70, R67, R70, R71 ;  /* 0x0c00004643467389 */ /* 0x00006200000e0047 */
[----:B------:R-:W-:Y:S05]  /*aeb0*/  RET.REL.NODEC R68 `(_ZN4vllm25paged_attention_v1_kernelIfhLi256ELi32ELi128ELNS_18Fp8KVCacheDataTypeE1ELb1EEEvPT_PKS2_PKT0_S8_ifPKiSA_iPKfiiiSC_SC_iiiii) ;  /* 0xffff514044007950 */ /* 0x000fea0003c3ffff */
.L_x_11147:
        /* <DEDUP_REMOVED lines=12> */
.L_x_23446:


//--------------------- .text._ZN4vllm25paged_attention_v1_kernelIfhLi192ELi32ELi128ELNS_18Fp8KVCacheDataTypeE1ELb1EEEvPT_PKS2_PKT0_S8_ifPKiSA_iPKfiiiSC_SC_iiiii --------------------------
	.section	.text._ZN4vllm25paged_attention_v1_kernelIfhLi192ELi32ELi128ELNS_18Fp8KVCacheDataTypeE1ELb1EEEvPT_PKS2_PKT0_S8_ifPKiSA_iPKfiiiSC_SC_iiiii,"ax",@progbits
	.sectioninfo	@"SHI_REGISTERS=70"
	.align	128
        .global         _ZN4vllm25paged_attention_v1_kernelIfhLi192ELi32ELi128ELNS_18Fp8KVCacheDataTypeE1ELb1EEEvPT_PKS2_PKT0_S8_ifPKiSA_iPKfiiiSC_SC_iiiii
        .type           _ZN4vllm25paged_attention_v1_kernelIfhLi192ELi32ELi128ELNS_18Fp8KVCacheDataTypeE1ELb1EEEvPT_PKS2_PKT0_S8_ifPKiSA_iPKfiiiSC_SC_iiiii,@function
        .size           _ZN4vllm25paged_attention_v1_kernelIfhLi192ELi32ELi128ELNS_18Fp8KVCacheDataTypeE1ELb1EEEvPT_PKS2_PKT0_S8_ifPKiSA_iPKfiiiSC_SC_iiiii,(.L_x_23447 - _ZN4vllm25paged_attention_v1_kernelIfhLi192ELi32ELi128ELNS_18Fp8KVCacheDataTypeE1ELb1EEEvPT_PKS2_PKT0_S8_ifPKiSA_iPKfiiiSC_SC_iiiii)
        .other          _ZN4vllm25paged_attention_v1_kernelIfhLi192ELi32ELi128ELNS_18Fp8KVCacheDataTypeE1ELb1EEEvPT_PKS2_PKT0_S8_ifPKiSA_iPKfiiiSC_SC_iiiii,@"STO_CUDA_ENTRY STV_DEFAULT"
_ZN4vllm25paged_attention_v1_kernelIfhLi192ELi32ELi128ELNS_18Fp8KVCacheDataTypeE1ELb1EEEvPT_PKS2_PKT0_S8_ifPKiSA_iPKfiiiSC_SC_iiiii:
.text._ZN4vllm25paged_attention_v1_kernelIfhLi192ELi32ELi128ELNS_18Fp8KVCacheDataTypeE1ELb1EEEvPT_PKS2_PKT0_S8_ifPKiSA_iPKfiiiSC_SC_iiiii:
        /* <DEDUP_REMOVED lines=105> */
.L_x_11148:
[----:B-1----:R-:W-:-:S05]  /*0690*/  MOV R6, c[0x0][0xc] ;  /* 0x0000030000067a02 */ /* 0x002fca0000000f00 */
[----:B------:R-:W-:-:S04]  /*06a0*/  IMAD R6, R6, c[0x0][0x1c8], R11 ;  /* 0x0000720006067a24 */ /* 0x000fc800078e020b */
[----:B------:R-:W-:-:S03]  /*06b0*/  IMAD R6, R6, c[0x0][0x1d8], RZ ;  /* 0x0000760006067a24 */ /* 0x000fc600078e02ff */
.L_x_11149:
        /* <DEDUP_REMOVED lines=18> */
.L_x_11153:
        /* <DEDUP_REMOVED lines=36> */
.L_x_11151:
[----:B------:R-:W-:Y:S05]  /*0a20*/  BSYNC B7 ;  /* 0x0000000000077941 */ /* 0x000fea0003800000 */
.L_x_11150:
[----:B------:R-:W-:Y:S05]  /*0a30*/  BRA.DIV ~URZ, `(.L_x_11154) ;  /* 0x000049327f007947 */ /* 0x000fea000b800000 */
[----:B------:R-:W-:-:S05]  /*0a40*/  IMAD.MOV.U32 R8, RZ, RZ, -0x800001 ;  /* 0xff7fffffff087424 */ /* 0x000fca00078e00ff */
.L_x_11190:
        /* <DEDUP_REMOVED lines=10> */
.L_x_11191:
        /* <DEDUP_REMOVED lines=28> */
.L_x_11160:
        /* <DEDUP_REMOVED lines=11> */
.L_x_11159:
[----:B------:R-:W-:Y:S05]  /*0d60*/  BSYNC B1 ;  /* 0x0000000000017941 */ /* 0x000fea0003800000 */
.L_x_11158:
        /* <DEDUP_REMOVED lines=10> */
.L_x_11163:
        /* <DEDUP_REMOVED lines=100> */
.L_x_11162:
[----:B------:R-:W-:Y:S05]  /*1450*/  BSYNC B1 ;  /* 0x0000000000017941 */ /* 0x000fea0003800000 */
.L_x_11161:
        /* <DEDUP_REMOVED lines=55> */
.L_x_11165:
[----:B------:R-:W-:Y:S05]  /*17d0*/  BSYNC B1 ;  /* 0x0000000000017941 */ /* 0x000fea0003800000 */
.L_x_11164:
        /* <DEDUP_REMOVED lines=26> */
.L_x_11157:
[----:B------:R-:W-:Y:S05]  /*1980*/  BSYNC B0 ;  /* 0x0000000000007941 */ /* 0x000fea0003800000 */
.L_x_11156:
        /* <DEDUP_REMOVED lines=37> */
.L_x_11170:
        /* <DEDUP_REMOVED lines=8> */
.L_x_11169:
[----:B0-2---:R-:W-:Y:S05]  /*1c60*/  BSYNC B1 ;  /* 0x0000000000017941 */ /* 0x005fea0003800000 */
.L_x_11168:
        /* <DEDUP_REMOVED lines=10> */
.L_x_11173:
        /* <DEDUP_REMOVED lines=52> */
.L_x_11172:
[----:B------:R-:W-:Y:S05]  /*2050*/  BSYNC B1 ;  /* 0x0000000000017941 */ /* 0x000fea0003800000 */
.L_x_11171:
        /* <DEDUP_REMOVED lines=31> */
.L_x_11175:
[----:B------:R-:W-:Y:S05]  /*2250*/  BSYNC B1 ;  /* 0x0000000000017941 */ /* 0x000fea0003800000 */
.L_x_11174:
        /* <DEDUP_REMOVED lines=14> */
.L_x_11167:
[----:B------:R-:W-:Y:S05]  /*2340*/  BSYNC B0 ;  /* 0x0000000000007941 */ /* 0x000fea0003800000 */
.L_x_11166:
        /* <DEDUP_REMOVED lines=26> */
.L_x_11179:
        /* <DEDUP_REMOVED lines=33> */
.L_x_11177:
[----:B------:R-:W-:Y:S05]  /*2700*/  BSYNC B6 ;  /* 0x0000000000067941 */ /* 0x000fea0003800000 */
.L_x_11176:
[----:B------:R-:W-:Y:S05]  /*2710*/  BRA.DIV ~URZ, `(.L_x_11180) ;  /* 0x00002e727f007947 */ /* 0x000fea000b800000 */
[----:B------:R-:W-:-:S04]  /*2720*/  IMAD.MOV.U32 R4, RZ, RZ, RZ ;  /* 0x000000ffff047224 */ /* 0x000fc800078e00ff */
.L_x_11192:
        /* <DEDUP_REMOVED lines=31> */
.L_x_11193:
        /* <DEDUP_REMOVED lines=61> */
.L_x_11183:
[----:B------:R-:W-:Y:S05]  /*2cf0*/  BSYNC B0 ;  /* 0x0000000000007941 */ /* 0x000fea0003800000 */
.L_x_11182:
        /* <DEDUP_REMOVED lines=103> */
.L_x_11185:
[----:B------:R-:W-:Y:S05]  /*3370*/  BSYNC B0 ;  /* 0x0000000000007941 */ /* 0x000fea0003800000 */
.L_x_11184:
        /* <DEDUP_REMOVED lines=57> */
.L_x_11187:
[----:B------:R-:W-:Y:S05]  /*3710*/  BSYNC B0 ;  /* 0x0000000000007941 */ /* 0x000fea0003800000 */
.L_x_11186:
        /* <DEDUP_REMOVED lines=104> */
.L_x_11189:
[----:B------:R-:W-:Y:S05]  /*3da0*/  BSYNC B0 ;  /* 0x0000000000007941 */ /* 0x000fea0003800000 */
.L_x_11188:
        /* <DEDUP_REMOVED lines=309> */
.L_x_11152:
        /* <DEDUP_REMOVED lines=19> */
.L_x_11178:
        /* <DEDUP_REMOVED lines=20> */
.L_x_11154:
[----:B------:R-:W-:Y:S01]  /*5370*/  HFMA2.MMA R54, -RZ, RZ, 0, 9.5367431640625e-07 ;  /* 0x00000010ff367435 */ /* 0x000fe200000001ff */
[----:B------:R-:W-:Y:S01]  /*5380*/  IMAD.MOV.U32 R21, RZ, RZ, -0x800001 ;  /* 0xff7fffffff157424 */ /* 0x000fe200078e00ff */
[----:B------:R-:W-:Y:S01]  /*5390*/  MOV R52, 0x53d0 ;  /* 0x000053d000347802 */ /* 0x000fe20000000f00 */
[----:B------:R-:W-:Y:S02]  /*53a0*/  IMAD.MOV.U32 R55, RZ, RZ, 0x1f ;  /* 0x0000001fff377424 */ /* 0x000fe400078e00ff */
[----:B------:R-:W-:Y:S02]  /*53b0*/  IMAD.MOV.U32 R56, RZ, RZ, -0x1 ;  /* 0xffffffffff387424 */ /* 0x000fe400078e00ff */
[----:B------:R-:W-:Y:S05]  /*53c0*/  CALL.REL.NOINC `($__internal_280_$__cuda_sm70_shflsync_bfly_p) ;  /* 0x00003ae000007944 */ /* 0x000fea0003c00000 */
[----:B-1----:R-:W-:Y:S01]  /*53d0*/  MOV R8, R54 ;  /* 0x0000003600087202 */ /* 0x002fe20000000f00 */
[----:B0-----:R-:W-:Y:S05]  /*53e0*/  BRA `(.L_x_11190) ;  /* 0xffffb66000007947 */ /* 0x001fea000383ffff */
.L_x_11155:
[----:B------:R-:W-:Y:S01]  /*53f0*/  IMAD.MOV.U32 R54, RZ, RZ, 0x8 ;  /* 0x00000008ff367424 */ /* 0x000fe200078e00ff */
[----:B------:R-:W-:Y:S01]  /*5400*/  MOV R56, 0xffffffff ;  /* 0xffffffff00387802 */ /* 0x000fe20000000f00 */
[----:B------:R-:W-:Y:S01]  /*5410*/  IMAD.MOV.U32 R55, RZ, RZ, 0x1f ;  /* 0x0000001fff377424 */ /* 0x000fe200078e00ff */
[----:B------:R-:W-:Y:S02]  /*5420*/  MOV R52, 0x5440 ;  /* 0x0000544000347802 */ /* 0x000fe40000000f00 */
[----:B------:R-:W-:Y:S05]  /*5430*/  CALL.REL.NOINC `($__internal_280_$__cuda_sm70_shflsync_bfly_p) ;  /* 0x00003a7000007944 */ /* 0x000fea0003c00000 */
[----:B01----:R-:W-:Y:S01]  /*5440*/  FMNMX.FTZ R21, R21, R54, !PT ;  /* 0x0000003615157209 */ /* 0x003fe20007810000 */
[----:B------:R-:W-:Y:S01]  /*5450*/  IMAD.MOV.U32 R54, RZ, RZ, 0x4 ;  /* 0x00000004ff367424 */ /* 0x000fe200078e00ff */
[----:B------:R-:W-:Y:S01]  /*5460*/  MOV R56, 0xffffffff ;  /* 0xffffffff00387802 */ /* 0x000fe20000000f00 */
[----:B------:R-:W-:Y:S01]  /*5470*/  IMAD.MOV.U32 R55, RZ, RZ, 0x1f ;  /* 0x0000001fff377424 */ /* 0x000fe200078e00ff */
[----:B------:R-:W-:-:S02]  /*5480*/  MOV R52, 0x54a0 ;  /* 0x000054a000347802 */ /* 0x000fc40000000f00 */
[----:B------:R-:W-:Y:S05]  /*5490*/  CALL.REL.NOINC `($__internal_280_$__cuda_sm70_shflsync_bfly_p) ;  /* 0x00003a1000007944 */ /* 0x000fea0003c00000 */
[----:B01----:R-:W-:Y:S01]  /*54a0*/  FMNMX.FTZ R21, R21, R54, !PT ;  /* 0x0000003615157209 */ /* 0x003fe20007810000 */
[----:B------:R-:W-:Y:S01]  /*54b0*/  IMAD.MOV.U32 R54, RZ, RZ, 0x2 ;  /* 0x00000002ff367424 */ /* 0x000fe200078e00ff */
[----:B------:R-:W-:Y:S01]  /*54c0*/  MOV R56, 0xffffffff ;  /* 0xffffffff00387802 */ /* 0x000fe20000000f00 */
[----:B------:R-:W-:Y:S01]  /*54d0*/  IMAD.MOV.U32 R55, RZ, RZ, 0x1f ;  /* 0x0000001fff377424 */ /* 0x000fe200078e00ff */
[----:B------:R-:W-:-:S02]  /*54e0*/  MOV R52, 0x5500 ;  /* 0x0000550000347802 */ /* 0x000fc40000000f00 */
[----:B------:R-:W-:Y:S05]  /*54f0*/  CALL.REL.NOINC `($__internal_280_$__cuda_sm70_shflsync_bfly_p) ;  /* 0x000039b000007944 */ /* 0x000fea0003c00000 */
[----:B-1----:R-:W-:Y:S01]  /*5500*/  FMNMX.FTZ R11, R21, R54, !PT ;  /* 0x00000036150b7209 */ /* 0x002fe20007810000 */
[----:B------:R-:W-:Y:S01]  /*5510*/  IMAD.MOV.U32 R54, RZ, RZ, 0x1 ;  /* 0x00000001ff367424 */ /* 0x000fe200078e00ff */
[----:B0-----:R-:W-:Y:S01]  /*5520*/  MOV R56, 0xffffffff ;  /* 0xffffffff00387802 */ /* 0x001fe20000000f00 */
[----:B------:R-:W-:Y:S01]  /*5530*/  IMAD.MOV.U32 R55, RZ, RZ, 0x1f ;  /* 0x0000001fff377424 */ /* 0x000fe200078e00ff */
[----:B------:R-:W-:Y:S01]  /*5540*/  MOV R52, 0x5570 ;  /* 0x0000557000347802 */ /* 0x000fe20000000f00 */
[----:B------:R-:W-:-:S02]  /*5550*/  IMAD.MOV.U32 R21, RZ, RZ, R11 ;  /* 0x000000ffff157224 */ /* 0x000fc400078e000b */
[----:B------:R-:W-:Y:S05]  /*5560*/  CALL.REL.NOINC `($__internal_280_$__cuda_sm70_shflsync_bfly_p) ;  /* 0x0000394000007944 */ /* 0x000fea0003c00000 */
[----:B-1----:R-:W-:Y:S01]  /*5570*/  IMAD.MOV.U32 R12, RZ, RZ, R54 ;  /* 0x000000ffff0c7224 */ /* 0x002fe200078e0036 */
[----:B0-----:R-:W-:Y:S05]  /*5580*/  BRA `(.L_x_11191) ;  /* 0xffffb56000007947 */ /* 0x001fea000383ffff */
.L_x_11180:
[----:B------:R-:W-:Y:S01]  /*5590*/  HFMA2.MMA R21, -RZ, RZ, 0, 0 ;  /* 0x00000000ff157435 */ /* 0x000fe200000001ff */
[----:B------:R-:W-:Y:S01]  /*55a0*/  IMAD.MOV.U32 R54, RZ, RZ, 0x4 ;  /* 0x00000004ff367424 */ /* 0x000fe200078e00ff */
[----:B------:R-:W-:Y:S01]  /*55b0*/  MOV R56, 0xffffffff ;  /* 0xffffffff00387802 */ /* 0x000fe20000000f00 */
[----:B------:R-:W-:Y:S01]  /*55c0*/  IMAD.MOV.U32 R55, RZ, RZ, 0x1f ;  /* 0x0000001fff377424 */ /* 0x000fe200078e00ff */
[----:B------:R-:W-:-:S02]  /*55d0*/  MOV R52, 0x55f0 ;  /* 0x000055f000347802 */ /* 0x000fc40000000f00 */
[----:B01----:R-:W-:Y:S05]  /*55e0*/  CALL.REL.NOINC `($__internal_280_$__cuda_sm70_shflsync_bfly_p) ;  /* 0x000038c000007944 */ /* 0x003fea0003c00000 */
[----:B-1----:R-:W-:Y:S01]  /*55f0*/  IMAD.MOV.U32 R4, RZ, RZ, R54 ;  /* 0x000000ffff047224 */ /* 0x002fe200078e0036 */
[----:B0-----:R-:W-:Y:S05]  /*5600*/  BRA `(.L_x_11192) ;  /* 0xffffd12000007947 */ /* 0x001fea000383ffff */
.L_x_11181:
[----:B------:R-:W-:Y:S01]  /*5610*/  HFMA2.MMA R55, -RZ, RZ, 0, 1.847743988037109375e-06 ;  /* 0x0000001fff377435 */ /* 0x000fe200000001ff */
[----:B------:R-:W-:Y:S01]  /*5620*/  IMAD.MOV.U32 R54, RZ, RZ, 0x2 ;  /* 0x00000002ff367424 */ /* 0x000fe200078e00ff */
[----:B------:R-:W-:Y:S01]  /*5630*/  MOV R52, 0x5660 ;  /* 0x0000566000347802 */ /* 0x000fe20000000f00 */
[----:B------:R-:W-:-:S03]  /*5640*/  IMAD.MOV.U32 R56, RZ, RZ, -0x1 ;  /* 0xffffffffff387424 */ /* 0x000fc600078e00ff */
[----:B01----:R-:W-:Y:S05]  /*5650*/  CALL.REL.NOINC `($__internal_280_$__cuda_sm70_shflsync_bfly_p) ;  /* 0x0000385000007944 */ /* 0x003fea0003c00000 */
[----:B01----:R-:W-:Y:S01]  /*5660*/  FADD.FTZ R21, R21, R54 ;  /* 0x0000003615157221 */ /* 0x003fe20000010000 */
[----:B------:R-:W-:Y:S01]  /*5670*/  MOV R55, 0x1f ;  /* 0x0000001f00377802 */ /* 0x000fe20000000f00 */
[----:B------:R-:W-:Y:S01]  /*5680*/  IMAD.MOV.U32 R54, RZ, RZ, 0x1 ;  /* 0x00000001ff367424 */ /* 0x000fe200078e00ff */
[----:B------:R-:W-:Y:S01]  /*5690*/  MOV R52, 0x56c0 ;  /* 0x000056c000347802 */ /* 0x000fe20000000f00 */
[----:B------:R-:W-:-:S02]  /*56a0*/  IMAD.MOV.U32 R56, RZ, RZ, -0x1 ;  /* 0xffffffffff387424 */ /* 0x000fc400078e00ff */
[----:B------:R-:W-:Y:S05]  /*56b0*/  CALL.REL.NOINC `($__internal_280_$__cuda_sm70_shflsync_bfly_p) ;  /* 0x000037f000007944 */ /* 0x000fea0003c00000 */
[----:B-1----:R-:W-:Y:S01]  /*56c0*/  FADD.FTZ R51, R21, R54 ;  /* 0x0000003615337221 */ /* 0x002fe20000010000 */
[----:B------:R-:W-:Y:S01]  /*56d0*/  HFMA2.MMA R54, -RZ, RZ, 0, 2.384185791015625e-07 ;  /* 0x00000004ff367435 */ /* 0x000fe200000001ff */
[----:B0-----:R-:W-:Y:S01]  /*56e0*/  IMAD.MOV.U32 R21, RZ, RZ, RZ ;  /* 0x000000ffff157224 */ /* 0x001fe200078e00ff */
[----:B------:R-:W-:Y:S01]  /*56f0*/  MOV R52, 0x5730 ;  /* 0x0000573000347802 */ /* 0x000fe20000000f00 */
[----:B------:R-:W-:-:S02]  /*5700*/  IMAD.MOV.U32 R55, RZ, RZ, 0x1f ;  /* 0x0000001fff377424 */ /* 0x000fc400078e00ff */
[----:B------:R-:W-:Y:S02]  /*5710*/  IMAD.MOV.U32 R56, RZ, RZ, -0x1 ;  /* 0xffffffffff387424 */ /* 0x000fe400078e00ff */
[----:B------:R-:W-:Y:S05]  /*5720*/  CALL.REL.NOINC `($__internal_280_$__cuda_sm70_shflsync_bfly_p) ;  /* 0x0000378000007944 */ /* 0x000fea0003c00000 */
[----:B01----:R-:W-:Y:S01]  /*5730*/  FADD.FTZ R21, RZ, R54 ;  /* 0x00000036ff157221 */ /* 0x003fe20000010000 */
[----:B------:R-:W-:Y:S01]  /*5740*/  MOV R54, 0x2 ;  /* 0x0000000200367802 */ /* 0x000fe20000000f00 */
[----:B------:R-:W-:Y:S01]  /*5750*/  IMAD.MOV.U32 R55, RZ, RZ, 0x1f ;  /* 0x0000001fff377424 */ /* 0x000fe200078e00ff */
[----:B------:R-:W-:Y:S01]  /*5760*/  MOV R52, 0x5790 ;  /* 0x0000579000347802 */ /* 0x000fe20000000f00 */
[----:B------:R-:W-:Y:S02]  /*5770*/  IMAD.MOV.U32 R56, RZ, RZ, -0x1 ;  /* 0xffffffffff387424 */ /* 0x000fe400078e00ff */
[----:B------:R-:W-:Y:S05]  /*5780*/  CALL.REL.NOINC `($__internal_280_$__cuda_sm70_shflsync_bfly_p) ;  /* 0x0000372000007944 */ /* 0x000fea0003c00000 */
[----:B01----:R-:W-:Y:S01]  /*5790*/  FADD.FTZ R21, R21, R54 ;  /* 0x0000003615157221 */ /* 0x003fe20000010000 */
[----:B------:R-:W-:Y:S01]  /*57a0*/  HFMA2.MMA R54, -RZ, RZ, 0, 5.9604644775390625e-08 ;  /* 0x00000001ff367435 */ /* 0x000fe200000001ff */
[----:B------:R-:W-:Y:S01]  /*57b0*/  IMAD.MOV.U32 R55, RZ, RZ, 0x1f ;  /* 0x0000001fff377424 */ /* 0x000fe200078e00ff */
[----:B------:R-:W-:Y:S01]  /*57c0*/  MOV R52, 0x57f0 ;  /* 0x000057f000347802 */ /* 0x000fe20000000f00 */
[----:B------:R-:W-:-:S03]  /*57d0*/  IMAD.MOV.U32 R56, RZ, RZ, -0x1 ;  /* 0xffffffffff387424 */ /* 0x000fc600078e00ff */
[----:B------:R-:W-:Y:S05]  /*57e0*/  CALL.REL.NOINC `($__internal_280_$__cuda_sm70_shflsync_bfly_p) ;  /* 0x000036c000007944 */ /* 0x000fea0003c00000 */
[----:B-1----:R-:W-:Y:S01]  /*57f0*/  FADD.FTZ R50, R21, R54 ;  /* 0x0000003615327221 */ /* 0x002fe20000010000 */
[----:B0-----:R-:W-:Y:S01]  /*5800*/  MOV R21, RZ ;  /* 0x000000ff00157202 */ /* 0x001fe20000000f00 */
[----:B------:R-:W-:Y:S01]  /*5810*/  IMAD.MOV.U32 R54, RZ, RZ, 0x4 ;  /* 0x00000004ff367424 */ /* 0x000fe200078e00ff */
[----:B------:R-:W-:Y:S01]  /*5820*/  MOV R56, 0xffffffff ;  /* 0xffffffff00387802 */ /* 0x000fe20000000f00 */
[----:B------:R-:W-:Y:S01]  /*5830*/  IMAD.MOV.U32 R55, RZ, RZ, 0x1f ;  /* 0x0000001fff377424 */ /* 0x000fe200078e00ff */
[----:B------:R-:W-:-:S02]  /*5840*/  MOV R52, 0x5860 ;  /* 0x0000586000347802 */ /* 0x000fc40000000f00 */
[----:B------:R-:W-:Y:S05]  /*5850*/  CALL.REL.NOINC `($__internal_280_$__cuda_sm70_shflsync_bfly_p) ;  /* 0x0000365000007944 */ /* 0x000fea0003c00000 */
[----:B01----:R-:W-:Y:S01]  /*5860*/  FADD.FTZ R21, RZ, R54 ;  /* 0x00000036ff157221 */ /* 0x003fe20000010000 */
[----:B------:R-:W-:Y:S01]  /*5870*/  MOV R56, 0xffffffff ;  /* 0xffffffff00387802 */ /* 0x000fe20000000f00 */
[----:B------:R-:W-:Y:S01]  /*5880*/  IMAD.MOV.U32 R54, RZ, RZ, 0x2 ;  /* 0x00000002ff367424 */ /* 0x000fe200078e00ff */
[----:B------:R-:W-:Y:S01]  /*5890*/  MOV R52, 0x58c0 ;  /* 0x000058c000347802 */ /* 0x000fe20000000f00 */
[----:B------:R-:W-:-:S02]  /*58a0*/  IMAD.MOV.U32 R55, RZ, RZ, 0x1f ;  /* 0x0000001fff377424 */ /* 0x000fc400078e00ff */
[----:B------:R-:W-:Y:S05]  /*58b0*/  CALL.REL.NOINC `($__internal_280_$__cuda_sm70_shflsync_bfly_p) ;  /* 0x000035f000007944 */ /* 0x000fea0003c00000 */
[----:B01----:R-:W-:Y:S01]  /*58c0*/  FADD.FTZ R21, R21, R54 ;  /* 0x0000003615157221 */ /* 0x003fe20000010000 */
[----:B------:R-:W-:Y:S01]  /*58d0*/  MOV R56, 0xffffffff ;  /* 0xffffffff00387802 */ /* 0x000fe20000000f00 */
[----:B------:R-:W-:Y:S01]  /*58e0*/  IMAD.MOV.U32 R54, RZ, RZ, 0x1 ;  /* 0x00000001ff367424 */ /* 0x000fe200078e00ff */
[----:B------:R-:W-:Y:S01]  /*58f0*/  MOV R52, 0x5920 ;  /* 0x0000592000347802 */ /* 0x000fe20000000f00 */
[----:B------:R-:W-:-:S02]  /*5900*/  IMAD.MOV.U32 R55, RZ, RZ, 0x1f ;  /* 0x0000001fff377424 */ /* 0x000fc400078e00ff */
[----:B------:R-:W-:Y:S05]  /*5910*/  CALL.REL.NOINC `($__internal_280_$__cuda_sm70_shflsync_bfly_p) ;  /* 0x0000359000007944 */ /* 0x000fea0003c00000 */
[----:B0-----:R-:W-:Y:S01]  /*5920*/  HFMA2.MMA R55, -RZ, RZ, 0, 1.847743988037109375e-06 ;  /* 0x0000001fff377435 */ /* 0x001fe200000001ff */
[----:B-1----:R-:W-:Y:S01]  /*5930*/  FADD.FTZ R49, R21, R54 ;  /* 0x0000003615317221 */ /* 0x002fe20000010000 */
[----:B------:R-:W-:Y:S01]  /*5940*/  MOV R52, 0x5990 ;  /* 0x0000599000347802 */ /* 0x000fe20000000f00 */
[----:B------:R-:W-:-:S02]  /*5950*/  IMAD.MOV.U32 R21, RZ, RZ, RZ ;  /* 0x000000ffff157224 */ /* 0x000fc400078e00ff */
[----:B------:R-:W-:Y:S02]  /*5960*/  IMAD.MOV.U32 R54, RZ, RZ, 0x4 ;  /* 0x00000004ff367424 */ /* 0x000fe400078e00ff */
        /* <DEDUP_REMOVED lines=8> */
[----:B0-----:R-:W-:Y:S01]  /*59f0*/  HFMA2.MMA R55, -RZ, RZ, 0, 1.847743988037109375e-06 ;  /* 0x0000001fff377435 */ /* 0x001fe200000001ff */
[----:B-1----:R-:W-:Y:S01]  /*5a00*/  FADD.FTZ R21, R21, R54 ;  /* 0x0000003615157221 */ /* 0x002fe20000010000 */
[----:B------:R-:W-:Y:S01]  /*5a10*/  MOV R52, 0x5a50 ;  /* 0x00005a5000347802 */ /* 0x000fe20000000f00 */
[----:B------:R-:W-:Y:S02]  /*5a20*/  IMAD.MOV.U32 R54, RZ, RZ, 0x1 ;  /* 0x00000001ff367424 */ /* 0x000fe400078e00ff */
[----:B------:R-:W-:-:S02]  /*5a30*/  IMAD.MOV.U32 R56, RZ, RZ, -0x1 ;  /* 0xffffffffff387424 */ /* 0x000fc400078e00ff */
[----:B------:R-:W-:Y:S05]  /*5a40*/  CALL.REL.NOINC `($__internal_280_$__cuda_sm70_shflsync_bfly_p) ;  /* 0x0000346000007944 */ /* 0x000fea0003c00000 */
[----:B-1----:R-:W-:Y:S01]  /*5a50*/  FADD.FTZ R46, R21, R54 ;  /* 0x00000036152e7221 */ /* 0x002fe20000010000 */
[----:B------:R-:W-:Y:S01]  /*5a60*/  MOV R54, 0x4 ;  /* 0x0000000400367802 */ /* 0x000fe20000000f00 */
[----:B0-----:R-:W-:Y:S01]  /*5a70*/  IMAD.MOV.U32 R21, RZ, RZ, RZ ;  /* 0x000000ffff157224 */ /* 0x001fe200078e00ff */
[----:B------:R-:W-:Y:S01]  /*5a80*/  MOV R52, 0x5ac0 ;  /* 0x00005ac000347802 */ /* 0x000fe20000000f00 */
[----:B------:R-:W-:-:S02]  /*5a90*/  IMAD.MOV.U32 R55, RZ, RZ, 0x1f ;  /* 0x0000001fff377424 */ /* 0x000fc400078e00ff */
[----:B------:R-:W-:Y:S02]  /*5aa0*/  IMAD.MOV.U32 R56, RZ, RZ, -0x1 ;  /* 0xffffffffff387424 */ /* 0x000fe400078e00ff */
[----:B------:R-:W-:Y:S05]  /*5ab0*/  CALL.REL.NOINC `($__internal_280_$__cuda_sm70_shflsync_bfly_p) ;  /* 0x000033f000007944 */ /* 0x000fea0003c00000 */
[----:B01----:R-:W-:Y:S01]  /*5ac0*/  FADD.FTZ R21, RZ, R54 ;  /* 0x00000036ff157221 */ /* 0x003fe20000010000 */
[----:B------:R-:W-:Y:S01]  /*5ad0*/  HFMA2.MMA R54, -RZ, RZ, 0, 1.1920928955078125e-07 ;  /* 0x00000002ff367435 */ /* 0x000fe200000001ff */
[----:B------:R-:W-:Y:S01]  /*5ae0*/  IMAD.MOV.U32 R55, RZ, RZ, 0x1f ;  /* 0x0000001fff377424 */ /* 0x000fe200078e00ff */
[----:B------:R-:W-:Y:S01]  /*5af0*/  MOV R52, 0x5b20 ;  /* 0x00005b2000347802 */ /* 0x000fe20000000f00 */
[----:B------:R-:W-:-:S03]  /*5b00*/  IMAD.MOV.U32 R56, RZ, RZ, -0x1 ;  /* 0xffffffffff387424 */ /* 0x000fc600078e00ff */
[----:B------:R-:W-:Y:S05]  /*5b10*/  CALL.REL.NOINC `($__internal_280_$__cuda_sm70_shflsync_bfly_p) ;  /* 0x0000339000007944 */ /* 0x000fea0003c00000 */
[----:B01----:R-:W-:Y:S01]  /*5b20*/  FADD.FTZ R21, R21, R54 ;  /* 0x0000003615157221 */ /* 0x003fe20000010000 */
[----:B------:R-:W-:Y:S01]  /*5b30*/  MOV R54, 0x1 ;  /* 0x0000000100367802 */ /* 0x000fe20000000f00 */
[----:B------:R-:W-:Y:S01]  /*5b40*/  IMAD.MOV.U32 R55, RZ, RZ, 0x1f ;  /* 0x0000001fff377424 */ /* 0x000fe200078e00ff */
[----:B------:R-:W-:Y:S01]  /*5b50*/  MOV R52, 0x5b80 ;  /* 0x00005b8000347802 */ /* 0x000fe20000000f00 */
[----:B------:R-:W-:Y:S02]  /*5b60*/  IMAD.MOV.U32 R56, RZ, RZ, -0x1 ;  /* 0xffffffffff387424 */ /* 0x000fe400078e00ff */
[----:B------:R-:W-:Y:S05]  /*5b70*/  CALL.REL.NOINC `($__internal_280_$__cuda_sm70_shflsync_bfly_p) ;  /* 0x0000333000007944 */ /* 0x000fea0003c00000 */
[----:B-1----:R-:W-:Y:S01]  /*5b80*/  FADD.FTZ R47, R21, R54 ;  /* 0x00000036152f7221 */ /* 0x002fe20000010000 */
[----:B0-----:R-:W-:Y:S01]  /*5b90*/  HFMA2.MMA R21, -RZ, RZ, 0, 0 ;  /* 0x00000000ff157435 */ /* 0x001fe200000001ff */
        /* <DEDUP_REMOVED lines=746> */
[----:B0-----:R-:W-:Y:S01]  /*8a40*/  HFMA2.MMA R55, -RZ, RZ, 0, 1.847743988037109375e-06 ;  /* 0x0000001fff377435 */ /* 0x001fe200000001ff */
[----:B-1----:R-:W-:Y:S01]  /*8a50*/  FADD.FTZ R21, RZ, R54 ;  /* 0x00000036ff157221 */ /* 0x002fe20000010000 */
[----:B------:R-:W-:Y:S01]  /*8a60*/  MOV R52, 0x8aa0 ;  /* 0x00008aa000347802 */ /* 0x000fe20000000f00 */
[----:B------:R-:W-:-:S02]  /*8a70*/  IMAD.MOV.U32 R54, RZ, RZ, 0x2 ;  /* 0x00000002ff367424 */ /* 0x000fc400078e00ff */
[----:B------:R-:W-:Y:S02]  /*8a80*/  IMAD.MOV.U32 R56, RZ, RZ, -0x1 ;  /* 0xffffffffff387424 */ /* 0x000fe400078e00ff */
[----:B------:R-:W-:Y:S05]  /*8a90*/  CALL.REL.NOINC `($__internal_280_$__cuda_sm70_shflsync_bfly_p) ;  /* 0x0000041000007944 */ /* 0x000fea0003c00000 */
[----:B01----:R-:W-:Y:S01]  /*8aa0*/  FADD.FTZ R21, R21, R54 ;  /* 0x0000003615157221 */ /* 0x003fe20000010000 */
[----:B------:R-:W-:Y:S01]  /*8ab0*/  MOV R54, 0x1 ;  /* 0x0000000100367802 */ /* 0x000fe20000000f00 */
[----:B------:R-:W-:Y:S01]  /*8ac0*/  IMAD.MOV.U32 R55, RZ, RZ, 0x1f ;  /* 0x0000001fff377424 */ /* 0x000fe200078e00ff */
[----:B------:R-:W-:Y:S02]  /*8ad0*/  MOV R56, 0xffffffff ;  /* 0xffffffff00387802 */ /* 0x000fe40000000f00 */
[----:B------:R-:W-:Y:S02]  /*8ae0*/  MOV R52, 0x8b00 ;  /* 0x00008b0000347802 */ /* 0x000fe40000000f00 */
[----:B------:R-:W-:Y:S05]  /*8af0*/  CALL.REL.NOINC `($__internal_280_$__cuda_sm70_shflsync_bfly_p) ;  /* 0x000003b000007944 */ /* 0x000fea0003c00000 */
[----:B-1----:R-:W-:Y:S01]  /*8b00*/  FADD.FTZ R16, R21, R54 ;  /* 0x0000003615107221 */ /* 0x002fe20000010000 */
[----:B------:R-:W-:Y:S01]  /*8b10*/  HFMA2.MMA R54, -RZ, RZ, 0, 2.384185791015625e-07 ;  /* 0x00000004ff367435 */ /* 0x000fe200000001ff */
[----:B0-----:R-:W-:Y:S01]  /*8b20*/  IMAD.MOV.U32 R21, RZ, RZ, RZ ;  /* 0x000000ffff157224 */ /* 0x001fe200078e00ff */
        /* <DEDUP_REMOVED lines=54> */
[----:B-1----:R-:W-:Y:S01]  /*8e90*/  IMAD.MOV.U32 R52, RZ, RZ, R54 ;  /* 0x000000ffff347224 */ /* 0x002fe200078e0036 */
[----:B0-----:R-:W-:Y:S05]  /*8ea0*/  BRA `(.L_x_11193) ;  /* 0xffff9a7000007947 */ /* 0x001fea000383ffff */
        .weak           $__internal_280_$__cuda_sm70_shflsync_bfly_p
        .type           $__internal_280_$__cuda_sm70_shflsync_bfly_p,@function
        .size           $__internal_280_$__cuda_sm70_shflsync_bfly_p,(.L_x_23447 - $__internal_280_$__cuda_sm70_shflsync_bfly_p)
$__internal_280_$__cuda_sm70_shflsync_bfly_p:
[----:B------:R-:W-:Y:S01]  /*8eb0*/  HFMA2.MMA R53, -RZ, RZ, 0, 0 ;  /* 0x00000000ff357435 */ /* 0x000fe200000001ff */
[----:B------:R-:W-:Y:S04]  /*8ec0*/  WARPSYNC R56 ;  /* 0x0000003800007348 */ /* 0x000fe80003800000 */
[----:B------:R0:W1:Y:S01]  /*8ed0*/  SHFL.BFLY PT, R54, R21, R54, R55 ;  /* 0x0c00003615367389 */ /* 0x00006200000e0037 */
[----:B------:R-:W-:Y:S05]  /*8ee0*/  RET.REL.NODEC R52 `(_ZN4vllm25paged_attention_v1_kernelIfhLi192ELi32ELi128ELNS_18Fp8KVCacheDataTypeE1ELb1EEEvPT_PKS2_PKT0_S8_ifPKiSA_iPKfiiiSC_SC_iiiii) ;  /* 0xffff711034007950 */ /* 0x000fea0003c3ffff */
.L_x_11194:
        /* <DEDUP_REMOVED lines=9> */
.L_x_23447:


//--------------------- .text._ZN4vllm25paged_attention_v1_kernelIfhLi128ELi32ELi128ELNS_18Fp8KVCacheDataTypeE1ELb1EEEvPT_PKS2_PKT0_S8_ifPKiSA_iPKfiiiSC_SC_iiiii --------------------------
	.section	.text._ZN4vllm25paged_attention_v1_kernelIfhLi128ELi32ELi128ELNS_18Fp8KVCacheDataTypeE1ELb1EEEvPT_PKS2_PKT0_S8_ifPKiSA_iPKfiiiSC_SC_iiiii,"ax",@progbits
	.sectioninfo	@"SHI_REGISTERS=51"
	.align	128
        .global         _ZN4vllm25paged_attention_v1_kernelIfhLi128ELi32ELi128ELNS_18Fp8KVCacheDataTypeE1ELb1EEEvPT_PKS2_PKT0_S8_ifPKiSA_iPKfiiiSC_SC_iiiii
        .type           _ZN4vllm25paged_attention_v1_kernelIfhLi128ELi32ELi128ELNS_18Fp8KVCacheDataTypeE1ELb1EEEvPT_PKS2_PKT0_S8_ifPKiSA_iPKfiiiSC_SC_iiiii,@function
        .size           _ZN4vllm25paged_attention_v1_kernelIfhLi128ELi32ELi128ELNS_18Fp8KVCacheDataTypeE1ELb1EEEvPT_PKS2_PKT0_S8_ifPKiSA_iPKfiiiSC_SC_iiiii,(.L_x_23448 - _ZN4vllm25paged_attention_v1_kernelIfhLi128ELi32ELi128ELNS_18Fp8KVCacheDataTypeE1ELb1EEEvPT_PKS2_PKT0_S8_ifPKiSA_iPKfiiiSC_SC_iiiii)
        .other          _ZN4vllm25paged_attention_v1_kernelIfhLi128ELi32ELi128ELNS_18Fp8KVCacheDataTypeE1ELb1EEEvPT_PKS2_PKT0_S8_ifPKiSA_iPKfiiiSC_SC_iiiii,@"STO_CUDA_ENTRY STV_DEFAULT"
_ZN4vllm25paged_attention_v1_kernelIfhLi128ELi32ELi128ELNS_18Fp8KVCacheDataTypeE1ELb1EEEvPT_PKS2_PKT0_S8_ifPKiSA_iPKfiiiSC_SC_iiiii:
.text._ZN4vllm25paged_attention_v1_kernelIfhLi128ELi32ELi128ELNS_18Fp8KVCacheDataTypeE1ELb1EEEvPT_PKS2_PKT0_S8_ifPKiSA_iPKfiiiSC_SC_iiiii:
        /* <DEDUP_REMOVED lines=111> */
.L_x_11195:
[----:B-1----:R-:W-:Y:S02]  /*06f0*/  ULDC UR4, c[0x0][0xc] ;  /* 0x0000030000047ab9 */ /* 0x002fe40000000800 */
[----:B------:R-:W-:Y:S02]  /*0700*/  ULDC UR5, c[0x0][0x1c8] ;  /* 0x0000720000057ab9 */ /* 0x000fe40000000800 */
[----:B------:R-:W-:-:S03]  /*0710*/  UIMAD UR4, UR4, UR5, UR41 ;  /* 0x00000005040472a4 */ /* 0x000fc6000f8e0229 */
[----:B------:R-:W-:Y:S02]  /*0720*/  ULDC UR5, c[0x0][0x1d8] ;  /* 0x0000760000057ab9 */ /* 0x000fe40000000800 */
[----:B------:R-:W-:-:S06]  /*0730*/  UIMAD UR4, UR4, UR5, URZ ;  /* 0x00000005040472a4 */ /* 0x000fcc000f8e023f */
[----:B------:R-:W-:-:S03]  /*0740*/  IMAD.U32 R5, RZ, RZ, UR4 ;  /* 0x00000004ff057e24 */ /* 0x000fc6000f8e00ff */
.L_x_11196:
        /* <DEDUP_REMOVED lines=18> */
.L_x_11200:
        /* <DEDUP_REMOVED lines=36> */
.L_x_11198:
[----:B------:R-:W-:Y:S05]  /*0ab0*/  BSYNC B7 ;  /* 0x0000000000077941 */ /* 0x000fea0003800000 */
.L_x_11197:
[----:B------:R-:W-:Y:S05]  /*0ac0*/  BRA.DIV ~URZ, `(.L_x_11201) ;  /* 0x00003cd27f007947 */ /* 0x000fea000b800000 */
[----:B------:R-:W-:-:S05]  /*0ad0*/  IMAD.MOV.U32 R6, RZ, RZ, -0x800001 ;  /* 0xff7fffffff067424 */ /* 0x000fca00078e00ff */
.L_x_11237:
        /* <DEDUP_REMOVED lines=10> */
.L_x_11238:
        /* <DEDUP_REMOVED lines=28> */
.L_x_11207:
        /* <DEDUP_REMOVED lines=11> */
.L_x_11206:
[----:B------:R-:W-:Y:S05]  /*0df0*/  BSYNC B1 ;  /* 0x0000000000017941 */ /* 0x000fea0003800000 */
.L_x_11205:
        /* <DEDUP_REMOVED lines=11> */
.L_x_11210:
        /* <DEDUP_REMOVED lines=100> */
.L_x_11209:
[----:B------:R-:W-:Y:S05]  /*14f0*/  BSYNC B1 ;  /* 0x0000000000017941 */ /* 0x000fea0003800000 */
.L_x_11208:
        /* <DEDUP_REMOVED lines=55> */
.L_x_11212:
[----:B------:R-:W-:Y:S05]  /*1870*/  BSYNC B1 ;  /* 0x0000000000017941 */ /* 0x000fea0003800000 */
.L_x_11211:
        /* <DEDUP_REMOVED lines=26> */
.L_x_11204:
[----:B------:R-:W-:Y:S05]  /*1a20*/  BSYNC B0 ;  /* 0x0000000000007941 */ /* 0x000fea0003800000 */
.L_x_11203:
        /* <DEDUP_REMOVED lines=37> */
.L_x_11217:
        /* <DEDUP_REMOVED lines=8> */
.L_x_11216:
[----:B01----:R-:W-:Y:S05]  /*1d00*/  BSYNC B1 ;  /* 0x0000000000017941 */ /* 0x003fea0003800000 */
.L_x_11215:
        /* <DEDUP_REMOVED lines=11> */
.L_x_11220:
        /* <DEDUP_REMOVED lines=52> */
.L_x_11219:
[----:B------:R-:W-:Y:S05]  /*2100*/  BSYNC B1 ;  /* 0x0000000000017941 */ /* 0x000fea0003800000 */
.L_x_11218:
        /* <DEDUP_REMOVED lines=31> */
.L_x_11222:
[----:B------:R-:W-:Y:S05]  /*2300*/  BSYNC B1 ;  /* 0x0000000000017941 */ /* 0x000fea0003800000 */
.L_x_11221:
        /* <DEDUP_REMOVED lines=14> */
.L_x_11214:
[----:B------:R-:W-:Y:S05]  /*23f0*/  BSYNC B0 ;  /* 0x0000000000007941 */ /* 0x000fea0003800000 */
.L_x_11213:
        /* <DEDUP_REMOVED lines=27> */
.L_x_11226:
        /* <DEDUP_REMOVED lines=33> */
.L_x_11224:
[----:B------:R-:W-:Y:S05]  /*27c0*/  BSYNC B6 ;  /* 0x0000000000067941 */ /* 0x000fea0003800000 */
.L_x_11223:
[----:B------:R-:W-:Y:S05]  /*27d0*/  BRA.DIV ~URZ, `(.L_x_11227) ;  /* 0x000021e27f007947 */ /* 0x000fea000b800000 */
[----:B------:R-:W-:-:S10]  /*27e0*/  HFMA2.MMA R4, -RZ, RZ, 0, 0 ;  /* 0x00000000ff047435 */ /* 0x000fd400000001ff */
.L_x_11239:
        /* <DEDUP_REMOVED lines=23> */
.L_x_11240:
        /* <DEDUP_REMOVED lines=45> */
.L_x_11230:
[----:B------:R-:W-:Y:S05]  /*2c30*/  BSYNC B0 ;  /* 0x0000000000007941 */ /* 0x000fea0003800000 */
.L_x_11229:
        /* <DEDUP_REMOVED lines=71> */
.L_x_11232:
[----:B------:R-:W-:Y:S05]  /*30b0*/  BSYNC B0 ;  /* 0x0000000000007941 */ /* 0x000fea0003800000 */
.L_x_11231:
        /* <DEDUP_REMOVED lines=41> */
.L_x_11234:
[----:B------:R-:W-:Y:S05]  /*3350*/  BSYNC B0 ;  /* 0x0000000000007941 */ /* 0x000fea0003800000 */
.L_x_11233:
        /* <DEDUP_REMOVED lines=72> */
.L_x_11236:
[----:B------:R-:W-:Y:S05]  /*37e0*/  BSYNC B0 ;  /* 0x0000000000007941 */ /* 0x000fea0003800000 */
.L_x_11235:
        /* <DEDUP_REMOVED lines=212> */
.L_x_11199:
        /* <DEDUP_REMOVED lines=19> */
.L_x_11225:
        /* <DEDUP_REMOVED lines=20> */
.L_x_11201:
[----:B------:R-:W-:Y:S01]  /*47a0*/  IMAD.MOV.U32 R16, RZ, RZ, -0x800001 ;  /* 0xff7fffffff107424 */ /* 0x000fe200078e00ff */
[----:B------:R-:W-:Y:S01]  /*47b0*/  MOV R38, 0x1f ;  /* 0x0000001f00267802 */ /* 0x000fe20000000f00 */
[----:B------:R-:W-:Y:S01]  /*47c0*/  IMAD.MOV.U32 R39, RZ, RZ, 0x10 ;  /* 0x00000010ff277424 */ /* 0x000fe200078e00ff */
[----:B------:R-:W-:Y:S01]  /*47d0*/  MOV R36, 0x4800 ;  /* 0x0000480000247802 */ /* 0x000fe20000000f00 */
[----:B------:R-:W-:Y:S02]  /*47e0*/  IMAD.MOV.U32 R41, RZ, RZ, -0x1 ;  /* 0xffffffffff297424 */ /* 0x000fe400078e00ff */
[----:B------:R-:W-:Y:S05]  /*47f0*/  CALL.REL.NOINC `($__internal_281_$__cuda_sm70_shflsync_bfly_p) ;  /* 0x000027e000007944 */ /* 0x000fea0003c00000 */
[----:B-1----:R-:W-:Y:S01]  /*4800*/  IMAD.MOV.U32 R6, RZ, RZ, R38 ;  /* 0x000000ffff067224 */ /* 0x002fe200078e0026 */
[----:B0-----:R-:W-:Y:S05]  /*4810*/  BRA `(.L_x_11237) ;  /* 0xffffc2c000007947 */ /* 0x001fea000383ffff */
.L_x_11202:
[----:B------:R-:W-:Y:S01]  /*4820*/  HFMA2.MMA R39, -RZ, RZ, 0, 4.76837158203125e-07 ;  /* 0x00000008ff277435 */ /* 0x000fe200000001ff */
[----:B------:R-:W-:Y:S01]  /*4830*/  IMAD.MOV.U32 R38, RZ, RZ, 0x1f ;  /* 0x0000001fff267424 */ /* 0x000fe200078e00ff */
[----:B------:R-:W-:Y:S01]  /*4840*/  MOV R36, 0x4870 ;  /* 0x0000487000247802 */ /* 0x000fe20000000f00 */
[----:B------:R-:W-:-:S03]  /*4850*/  IMAD.MOV.U32 R41, RZ, RZ, -0x1 ;  /* 0xffffffffff297424 */ /* 0x000fc600078e00ff */
[----:B------:R-:W-:Y:S05]  /*4860*/  CALL.REL.NOINC `($__internal_281_$__cuda_sm70_shflsync_bfly_p) ;  /* 0x0000277000007944 */ /* 0x000fea0003c00000 */
[----:B01----:R-:W-:Y:S01]  /*4870*/  FMNMX.FTZ R16, R16, R38, !PT ;  /* 0x0000002610107209 */ /* 0x003fe20007810000 */
[----:B------:R-:W-:Y:S01]  /*4880*/  IMAD.MOV.U32 R38, RZ, RZ, 0x1f ;  /* 0x0000001fff267424 */ /* 0x000fe200078e00ff */
[----:B------:R-:W-:Y:S01]  /*4890*/  MOV R39, 0x4 ;  /* 0x0000000400277802 */ /* 0x000fe20000000f00 */
[----:B------:R-:W-:Y:S01]  /*48a0*/  IMAD.MOV.U32 R41, RZ, RZ, -0x1 ;  /* 0xffffffffff297424 */ /* 0x000fe200078e00ff */
[----:B------:R-:W-:-:S02]  /*48b0*/  MOV R36, 0x48d0 ;  /* 0x000048d000247802 */ /* 0x000fc40000000f00 */
[----:B------:R-:W-:Y:S05]  /*48c0*/  CALL.REL.NOINC `($__internal_281_$__cuda_sm70_shflsync_bfly_p) ;  /* 0x0000271000007944 */ /* 0x000fea0003c00000 */
[----:B0-----:R-:W-:Y:S01]  /*48d0*/  HFMA2.MMA R39, -RZ, RZ, 0, 1.1920928955078125e-07 ;  /* 0x00000002ff277435 */ /* 0x001fe200000001ff */
[----:B-1----:R-:W-:Y:S01]  /*48e0*/  FMNMX.FTZ R16, R16, R38, !PT ;  /* 0x0000002610107209 */ /* 0x002fe20007810000 */
[----:B------:R-:W-:Y:S01]  /*48f0*/  IMAD.MOV.U32 R38, RZ, RZ, 0x1f ;  /* 0x0000001fff267424 */ /* 0x000fe200078e00ff */
[----:B------:R-:W-:Y:S01]  /*4900*/  MOV R36, 0x4930 ;  /* 0x0000493000247802 */ /* 0x000fe20000000f00 */
[----:B------:R-:W-:-:S02]  /*4910*/  IMAD.MOV.U32 R41, RZ, RZ, -0x1 ;  /* 0xffffffffff297424 */ /* 0x000fc400078e00ff */
[----:B------:R-:W-:Y:S05]  /*4920*/  CALL.REL.NOINC `($__internal_281_$__cuda_sm70_shflsync_bfly_p) ;  /* 0x000026b000007944 */ /* 0x000fea0003c00000 */
[----:B-1----:R-:W-:Y:S01]  /*4930*/  FMNMX.FTZ R8, R16, R38, !PT ;  /* 0x0000002610087209 */ /* 0x002fe20007810000 */
[----:B------:R-:W-:Y:S01]  /*4940*/  IMAD.MOV.U32 R38, RZ, RZ, 0x1f ;  /* 0x0000001fff267424 */ /* 0x000fe200078e00ff */
[----:B0-----:R-:W-:Y:S01]  /*4950*/  MOV R39, 0x1 ;  /* 0x0000000100277802 */ /* 0x001fe20000000f00 */
[----:B------:R-:W-:Y:S01]  /*4960*/  IMAD.MOV.U32 R41, RZ, RZ, -0x1 ;  /* 0xffffffffff297424 */ /* 0x000fe200078e00ff */
[----:B------:R-:W-:-:S02]  /*4970*/  MOV R16, R8 ;  /* 0x0000000800107202 */ /* 0x000fc40000000f00 */
[----:B------:R-:W-:Y:S02]  /*4980*/  MOV R36, 0x49a0 ;  /* 0x000049a000247802 */ /* 0x000fe40000000f00 */
[----:B------:R-:W-:Y:S05]  /*4990*/  CALL.REL.NOINC `($__internal_281_$__cuda_sm70_shflsync_bfly_p) ;  /* 0x0000264000007944 */ /* 0x000fea0003c00000 */
[----:B-1----:R-:W-:Y:S01]  /*49a0*/  IMAD.MOV.U32 R11, RZ, RZ, R38 ;  /* 0x000000ffff0b7224 */ /* 0x002fe200078e0026 */
[----:B0-----:R-:W-:Y:S05]  /*49b0*/  BRA `(.L_x_11238) ;  /* 0xffffc1c000007947 */ /* 0x001fea000383ffff */
.L_x_11227:
[----:B------:R-:W-:Y:S01]  /*49c0*/  HFMA2.MMA R39, -RZ, RZ, 0, 2.384185791015625e-07 ;  /* 0x00000004ff277435 */ /* 0x000fe200000001ff */
[----:B------:R-:W-:Y:S01]  /*49d0*/  IMAD.MOV.U32 R16, RZ, RZ, RZ ;  /* 0x000000ffff107224 */ /* 0x000fe200078e00ff */
[----:B------:R-:W-:Y:S01]  /*49e0*/  MOV R36, 0x4a20 ;  /* 0x00004a2000247802 */ /* 0x000fe20000000f00 */
[----:B------:R-:W-:Y:S02]  /*49f0*/  IMAD.MOV.U32 R38, RZ, RZ, 0x1f ;  /* 0x0000001fff267424 */ /* 0x000fe400078e00ff */
[----:B------:R-:W-:Y:S02]  /*4a00*/  IMAD.MOV.U32 R41, RZ, RZ, -0x1 ;  /* 0xffffffffff297424 */ /* 0x000fe400078e00ff */
[----:B0-----:R-:W-:Y:S05]  /*4a10*/  CALL.REL.NOINC `($__internal_281_$__cuda_sm70_shflsync_bfly_p) ;  /* 0x000025c000007944 */ /* 0x001fea0003c00000 */
[----:B-1----:R-:W-:Y:S01]  /*4a20*/  MOV R4, R38 ;  /* 0x0000002600047202 */ /* 0x002fe20000000f00 */
[----:B0-----:R-:W-:Y:S05]  /*4a30*/  BRA `(.L_x_11239) ;  /* 0xffffddb000007947 */ /* 0x001fea000383ffff */
.L_x_11228:
[----:B------:R-:W-:Y:S01]  /*4a40*/  IMAD.MOV.U32 R39, RZ, RZ, 0x2 ;  /* 0x00000002ff277424 */ /* 0x000fe200078e00ff */
[----:B------:R-:W-:Y:S01]  /*4a50*/  MOV R41, 0xffffffff ;  /* 0xffffffff00297802 */ /* 0x000fe20000000f00 */
[----:B------:R-:W-:Y:S01]  /*4a60*/  IMAD.MOV.U32 R38, RZ, RZ, 0x1f ;  /* 0x0000001fff267424 */ /* 0x000fe200078e00ff */
[----:B------:R-:W-:-:S02]  /*4a70*/  MOV R36, 0x4a90 ;  /* 0x00004a9000247802 */ /* 0x000fc40000000f00 */
[----:B0-----:R-:W-:Y:S05]  /*4a80*/  CALL.REL.NOINC `($__internal_281_$__cuda_sm70_shflsync_bfly_p) ;  /* 0x0000255000007944 */ /* 0x001fea0003c00000 */
[----:B01----:R-:W-:Y:S01]  /*4a90*/  FADD.FTZ R16, R16, R38 ;  /* 0x0000002610107221 */ /* 0x003fe20000010000 */
[----:B------:R-:W-:Y:S01]  /*4aa0*/  MOV R41, 0xffffffff ;  /* 0xffffffff00297802 */ /* 0x000fe20000000f00 */
[----:B------:R-:W-:Y:S01]  /*4ab0*/  IMAD.MOV.U32 R39, RZ, RZ, 0x1 ;  /* 0x00000001ff277424 */ /* 0x000fe200078e00ff */
[----:B------:R-:W-:Y:S01]  /*4ac0*/  MOV R36, 0x4af0 ;  /* 0x00004af000247802 */ /* 0x000fe20000000f00 */
[----:B------:R-:W-:-:S02]  /*4ad0*/  IMAD.MOV.U32 R38, RZ, RZ, 0x1f ;  /* 0x0000001fff267424 */ /* 0x000fc400078e00ff */
[----:B------:R-:W-:Y:S05]  /*4ae0*/  CALL.REL.NOINC `($__internal_281_$__cuda_sm70_shflsync_bfly_p) ;  /* 0x000024f000007944 */ /* 0x000fea0003c00000 */
[----:B-1----:R-:W-:Y:S01]  /*4af0*/  FADD.FTZ R35, R16, R38 ;  /* 0x0000002610237221 */ /* 0x002fe20000010000 */
[----:B------:R-:W-:Y:S01]  /*4b00*/  HFMA2.MMA R38, -RZ, RZ, 0, 1.847743988037109375e-06 ;  /* 0x0000001fff267435 */ /* 0x000fe200000001ff */
[----:B0-----:R-:W-:Y:S01]  /*4b10*/  IMAD.MOV.U32 R16, RZ, RZ, RZ ;  /* 0x000000ffff107224 */ /* 0x001fe200078e00ff */
[----:B------:R-:W-:Y:S01]  /*4b20*/  MOV R36, 0x4b60 ;  /* 0x00004b6000247802 */ /* 0x000fe20000000f00 */
[----:B------:R-:W-:-:S02]  /*4b30*/  IMAD.MOV.U32 R39, RZ, RZ, 0x4 ;  /* 0x00000004ff277424 */ /* 0x000fc400078e00ff */
[----:B------:R-:W-:Y:S02]  /*4b40*/  IMAD.MOV.U32 R41, RZ, RZ, -0x1 ;  /* 0xffffffffff297424 */ /* 0x000fe400078e00ff */
[----:B------:R-:W-:Y:S05]  /*4b50*/  CALL.REL.NOINC `($__internal_281_$__cuda_sm70_shflsync_bfly_p) ;  /* 0x0000248000007944 */ /* 0x000fea0003c00000 */
[----:B01----:R-:W-:Y:S01]  /*4b60*/  FADD.FTZ R16, RZ, R38 ;  /* 0x00000026ff107221 */ /* 0x003fe20000010000 */
[----:B------:R-:W-:Y:S01]  /*4b70*/  MOV R38, 0x1f ;  /* 0x0000001f00267802 */ /* 0x000fe20000000f00 */
[----:B------:R-:W-:Y:S01]  /*4b80*/  IMAD.MOV.U32 R39, RZ, RZ, 0x2 ;  /* 0x00000002ff277424 */ /* 0x000fe200078e00ff */
[----:B------:R-:W-:Y:S01]  /*4b90*/  MOV R36, 0x4bc0 ;  /* 0x00004bc000247802 */ /* 0x000fe20000000f00 */
[----:B------:R-:W-:Y:S02]  /*4ba0*/  IMAD.MOV.U32 R41, RZ, RZ, -0x1 ;  /* 0xffffffffff297424 */ /* 0x000fe400078e00ff */
[----:B------:R-:W-:Y:S05]  /*4bb0*/  CALL.REL.NOINC `($__internal_281_$__cuda_sm70_shflsync_bfly_p) ;  /* 0x0000242000007944 */ /* 0x000fea0003c00000 */
[----:B01----:R-:W-:Y:S01]  /*4bc0*/  FADD.FTZ R16, R16, R38 ;  /* 0x0000002610107221 */ /* 0x003fe20000010000 */
[----:B------:R-:W-:Y:S01]  /*4bd0*/  HFMA2.MMA R38, -RZ, RZ, 0, 1.847743988037109375e-06 ;  /* 0x0000001fff267435 */ /* 0x000fe200000001ff */
[----:B------:R-:W-:Y:S01]  /*4be0*/  IMAD.MOV.U32 R39, RZ, RZ, 0x1 ;  /* 0x00000001ff277424 */ /* 0x000fe200078e00ff */
[----:B------:R-:W-:Y:S01]  /*4bf0*/  MOV R36, 0x4c20 ;  /* 0x00004c2000247802 */ /* 0x000fe20000000f00 */
[----:B------:R-:W-:-:S03]  /*4c00*/  IMAD.MOV.U32 R41, RZ, RZ, -0x1 ;  /* 0xffffffffff297424 */ /* 0x000fc600078e00ff */
[----:B------:R-:W-:Y:S05]  /*4c10*/  CALL.REL.NOINC `($__internal_281_$__cuda_sm70_shflsync_bfly_p) ;  /* 0x000023c000007944 */ /* 0x000fea0003c00000 */
[----:B-1----:R-:W-:Y:S01]  /*4c20*/  FADD.FTZ R34, R16, R38 ;  /* 0x0000002610227221 */ /* 0x002fe20000010000 */
[----:B0-----:R-:W-:Y:S01]  /*4c30*/  MOV R39, 0x4 ;  /* 0x0000000400277802 */ /* 0x001fe20000000f00 */
[----:B------:R-:W-:Y:S01]  /*4c40*/  IMAD.MOV.U32 R16, RZ, RZ, RZ ;  /* 0x000000ffff107224 */ /* 0x000fe200078e00ff */
[----:B------:R-:W-:Y:S01]  /*4c50*/  MOV R36, 0x4c90 ;  /* 0x00004c9000247802 */ /* 0x000fe20000000f00 */
[----:B------:R-:W-:-:S02]  /*4c60*/  IMAD.MOV.U32 R38, RZ, RZ, 0x1f ;  /* 0x0000001fff267424 */ /* 0x000fc400078e00ff */
[----:B------:R-:W-:Y:S02]  /*4c70*/  IMAD.MOV.U32 R41, RZ, RZ, -0x1 ;  /* 0xffffffffff297424 */ /* 0x000fe400078e00ff */
[----:B------:R-:W-:Y:S05]  /*4c80*/  CALL.REL.NOINC `($__internal_281_$__cuda_sm70_shflsync_bfly_p) ;  /* 0x0000235000007944 */ /* 0x000fea0003c00000 */
[----:B0-----:R-:W-:Y:S01]  /*4c90*/  HFMA2.MMA R39, -RZ, RZ, 0, 1.1920928955078125e-07 ;  /* 0x00000002ff277435 */ /* 0x001fe200000001ff */
[----:B-1----:R-:W-:Y:S01]  /*4ca0*/  FADD.FTZ R16, RZ, R38 ;  /* 0x00000026ff107221 */ /* 0x002fe20000010000 */
[----:B------:R-:W-:Y:S01]  /*4cb0*/  MOV R36, 0x4cf0 ;  /* 0x00004cf000247802 */ /* 0x000fe20000000f00 */
[----:B------:R-:W-:Y:S02]  /*4cc0*/  IMAD.MOV.U32 R38, RZ, RZ, 0x1f ;  /* 0x0000001fff267424 */ /* 0x000fe400078e00ff */
[----:B------:R-:W-:Y:S02]  /*4cd0*/  IMAD.MOV.U32 R41, RZ, RZ, -0x1 ;  /* 0xffffffffff297424 */ /* 0x000fe400078e00ff */
[----:B------:R-:W-:Y:S05]  /*4ce0*/  CALL.REL.NOINC `($__internal_281_$__cuda_sm70_shflsync_bfly_p) ;  /* 0x000022f000007944 */ /* 0x000fea0003c00000 */
[----:B01----:R-:W-:Y:S01]  /*4cf0*/  FADD.FTZ R16, R16, R38 ;  /* 0x0000002610107221 */ /* 0x003fe20000010000 */
[----:B------:R-:W-:Y:S01]  /*4d00*/  MOV R39, 0x1 ;  /* 0x0000000100277802 */ /* 0x000fe20000000f00 */
[----:B------:R-:W-:Y:S01]  /*4d10*/  IMAD.MOV.U32 R38, RZ, RZ, 0x1f ;  /* 0x0000001fff267424 */ /* 0x000fe200078e00ff */
[----:B------:R-:W-:Y:S01]  /*4d20*/  MOV R36, 0x4d50 ;  /* 0x00004d5000247802 */ /* 0x000fe20000000f00 */
[----:B------:R-:W-:Y:S02]  /*4d30*/  IMAD.MOV.U32 R41, RZ, RZ, -0x1 ;  /* 0xffffffffff297424 */ /* 0x000fe400078e00ff */
[----:B------:R-:W-:Y:S05]  /*4d40*/  CALL.REL.NOINC `($__internal_281_$__cuda_sm70_shflsync_bfly_p) ;  /* 0x0000229000007944 */ /* 0x000fea0003c00000 */
[----:B-1----:R-:W-:Y:S01]  /*4d50*/  FADD.FTZ R33, R16, R38 ;  /* 0x0000002610217221 */ /* 0x002fe20000010000 */
[----:B0-----:R-:W-:Y:S01]  /*4d60*/  HFMA2.MMA R16, -RZ, RZ, 0, 0 ;  /* 0x00000000ff107435 */ /* 0x001fe200000001ff */
[----:B------:R-:W-:Y:S01]  /*4d70*/  IMAD.MOV.U32 R39, RZ, RZ, 0x4 ;  /* 0x00000004ff277424 */ /* 0x000fe200078e00ff */
[----:B------:R-:W-:Y:S01]  /*4d80*/  MOV R41, 0xffffffff ;  /* 0xffffffff00297802 */ /* 0x000fe20000000f00 */
[----:B------:R-:W-:Y:S01]  /*4d90*/  IMAD.MOV.U32 R38, RZ, RZ, 0x1f ;  /* 0x0000001fff267424 */ /* 0x000fe200078e00ff */
[----:B------:R-:W-:-:S02]  /*4da0*/  MOV R36, 0x4dc0 ;  /* 0x00004dc000247802 */ /* 0x000fc40000000f00 */
[----:B------:R-:W-:Y:S05]  /*4db0*/  CALL.REL.NOINC `($__internal_281_$__cuda_sm70_shflsync_bfly_p) ;  /* 0x0000222000007944 */ /* 0x000fea0003c00000 */
[----:B01----:R-:W-:Y:S01]  /*4dc0*/  FADD.FTZ R16, RZ, R38 ;  /* 0x00000026ff107221 */ /* 0x003fe20000010000 */
[----:B------:R-:W-:Y:S01]  /*4dd0*/  MOV R41, 0xffffffff ;  /* 0xffffffff00297802 */ /* 0x000fe20000000f00 */
[----:B------:R-:W-:Y:S01]  /*4de0*/  IMAD.MOV.U32 R39, RZ, RZ, 0x2 ;  /* 0x00000002ff277424 */ /* 0x000fe200078e00ff */
[----:B------:R-:W-:Y:S01]  /*4df0*/  MOV R36, 0x4e20 ;  /* 0x00004e2000247802 */ /* 0x000fe20000000f00 */
[----:B------:R-:W-:-:S02]  /*4e00*/  IMAD.MOV.U32 R38, RZ, RZ, 0x1f ;  /* 0x0000001fff267424 */ /* 0x000fc400078e00ff */
[----:B------:R-:W-:Y:S05]  /*4e10*/  CALL.REL.NOINC `($__internal_281_$__cuda_sm70_shflsync_bfly_p) ;  /* 0x000021c000007944 */ /* 0x000fea0003c00000 */
        /* <DEDUP_REMOVED lines=508> */
[----:B------:R-:W-:Y:S01]  /*6de0*/  HFMA2.MMA R38, -RZ, RZ, 0, 1.847743988037109375e-06 ;  /* 0x0000001fff267435 */ /* 0x000fe200000001ff */
[----:B------:R-:W-:Y:S01]  /*6df0*/  IMAD.MOV.U32 R39, RZ, RZ, 0x2 ;  /* 0x00000002ff277424 */ /* 0x000fe200078e00ff */
[----:B------:R-:W-:Y:S01]  /*6e00*/  MOV R36, 0x6e30 ;  /* 0x00006e3000247802 */ /* 0x000fe20000000f00 */
[----:B------:R-:W-:-:S03]  /*6e10*/  IMAD.MOV.U32 R41, RZ, RZ, -0x1 ;  /* 0xffffffffff297424 */ /* 0x000fc600078e00ff */
[----:B------:R-:W-:Y:S05]  /*6e20*/  CALL.REL.NOINC `($__internal_281_$__cuda_sm70_shflsync_bfly_p) ;  /* 0x000001b000007944 */ /* 0x000fea0003c00000 */
[----:B01----:R-:W-:Y:S01]  /*6e30*/  FADD.FTZ R16, R16, R38 ;  /* 0x0000002610107221 */ /* 0x003fe20000010000 */
[----:B------:R-:W-:Y:S01]  /*6e40*/  MOV R39, 0x1 ;  /* 0x0000000100277802 */ /* 0x000fe20000000f00 */
[----:B------:R-:W-:Y:S01]  /*6e50*/  IMAD.MOV.U32 R38, RZ, RZ, 0x1f ;  /* 0x0000001fff267424 */ /* 0x000fe200078e00ff */
[----:B------:R-:W-:-:S02]  /*6e60*/  MOV R41, 0xffffffff ;  /* 0xffffffff00297802 */ /* 0x000fc40000000f00 */
[----:B------:R-:W-:Y:S02]  /*6e70*/  MOV R36, 0x6e90 ;  /* 0x00006e9000247802 */ /* 0x000fe40000000f00 */
[----:B------:R-:W-:Y:S05]  /*6e80*/  CALL.REL.NOINC `($__internal_281_$__cuda_sm70_shflsync_bfly_p) ;  /* 0x0000015000007944 */ /* 0x000fea0003c00000 */
[----:B0-----:R-:W-:Y:S01]  /*6e90*/  HFMA2.MMA R39, -RZ, RZ, 0, 2.384185791015625e-07 ;  /* 0x00000004ff277435 */ /* 0x001fe200000001ff */
[----:B-1----:R-:W-:Y:S01]  /*6ea0*/  FADD.FTZ R10, R16, R38 ;  /* 0x00000026100a7221 */ /* 0x002fe20000010000 */
[----:B------:R-:W-:Y:S01]  /*6eb0*/  MOV R41, 0xffffffff ;  /* 0xffffffff00297802 */ /* 0x000fe20000000f00 */
[----:B------:R-:W-:Y:S01]  /*6ec0*/  IMAD.MOV.U32 R16, RZ, RZ, RZ ;  /* 0x000000ffff107224 */ /* 0x000fe200078e00ff */
[----:B------:R-:W-:Y:S01]  /*6ed0*/  MOV R36, 0x6f00 ;  /* 0x00006f0000247802 */ /* 0x000fe20000000f00 */
[----:B------:R-:W-:Y:S02]  /*6ee0*/  IMAD.MOV.U32 R38, RZ, RZ, 0x1f ;  /* 0x0000001fff267424 */ /* 0x000fe400078e00ff */
        /* <DEDUP_REMOVED lines=13> */
[----:B-1----:R-:W-:Y:S01]  /*6fc0*/  IMAD.MOV.U32 R37, RZ, RZ, R38 ;  /* 0x000000ffff257224 */ /* 0x002fe200078e0026 */
[----:B0-----:R-:W-:Y:S05]  /*6fd0*/  BRA `(.L_x_11240) ;  /* 0xffffb98000007947 */ /* 0x001fea000383ffff */
        .weak           $__internal_281_$__cuda_sm70_shflsync_bfly_p
        .type           $__internal_281_$__cuda_sm70_shflsync_bfly_p,@function
        .size           $__internal_281_$__cuda_sm70_shflsync_bfly_p,(.L_x_23448 - $__internal_281_$__cuda_sm70_shflsync_bfly_p)
$__internal_281_$__cuda_sm70_shflsync_bfly_p:
[----:B------:R-:W-:Y:S01]  /*6fe0*/  HFMA2.MMA R37, -RZ, RZ, 0, 0 ;  /* 0x00000000ff257435 */ /* 0x000fe200000001ff */
[----:B------:R-:W-:Y:S04]  /*6ff0*/  WARPSYNC R41 ;  /* 0x0000002900007348 */ /* 0x000fe80003800000 */
[----:B------:R0:W1:Y:S01]  /*7000*/  SHFL.BFLY PT, R38, R16, R39, R38 ;  /* 0x0c00002710267389 */ /* 0x00006200000e0026 */
[----:B------:R-:W-:Y:S05]  /*7010*/  RET.REL.NODEC R36 `(_ZN4vllm25paged_attention_v1_kernelIfhLi128ELi32ELi128ELNS_18Fp8KVCacheDataTypeE1ELb1EEEvPT_PKS2_PKT0_S8_ifPKiSA_iPKfiiiSC_SC_iiiii) ;  /* 0xffff8fe024007950 */ /* 0x000fea0003c3ffff */
.L_x_11241:
        /* <DEDUP_REMOVED lines=14> */
.L_x_23448:


//--------------------- .text._ZN4vllm25paged_attention_v1_kernelIfhLi120ELi32ELi128ELNS_18Fp8KVCacheDataTypeE1ELb1EEEvPT_PKS2_PKT0_S8_ifPKiSA_iPKfiiiSC_SC_iiiii --------------------------
	.section	.text._ZN4vllm25paged_attention_v1_kernelIfhLi120ELi32ELi128ELNS_18Fp8KVCacheDataTypeE1ELb1EEEvPT_PKS2_PKT0_S8_ifPKiSA_iPKfiiiSC_SC_iiiii,"ax",@progbits
	.sectioninfo	@"SHI_REGISTERS=53"
	.align	128
        .global         _ZN4vllm25paged_attention_v1_kernelIfhLi120ELi32ELi128ELNS_18Fp8KVCacheDataTypeE1ELb1EEEvPT_PKS2_PKT0_S8_ifPKiSA_iPKfiiiSC_SC_iiiii
        .type           _ZN4vllm25paged_attention_v1_kernelIfhLi120ELi32ELi128ELNS_18Fp8KVCacheDataTypeE1ELb1EEEvPT_PKS2_PKT0_S8_ifPKiSA_iPKfiiiSC_SC_iiiii,@function
        .size           _ZN4vllm25paged_attention_v1_kernelIfhLi120ELi32ELi128ELNS_18Fp8KVCacheDataTypeE1ELb1EEEvPT_PKS2_PKT0_S8_ifPKiSA_iPKfiiiSC_SC_iiiii,(.L_x_23449 - _ZN4vllm25paged_attention_v1_kernelIfhLi120ELi32ELi128ELNS_18Fp8KVCacheDataTypeE1ELb1EEEvPT_PKS2_PKT0_S8_ifPKiSA_iPKfiiiSC_SC_iiiii)
        .other          _ZN4vllm25paged_attention_v1_kernelIfhLi120ELi32ELi128ELNS_18Fp8KVCacheDataTypeE1ELb1EEEvPT_PKS2_PKT0_S8_ifPKiSA_iPKfiiiSC_SC_iiiii,@"STO_CUDA_ENTRY STV_DEFAULT"
_ZN4vllm25paged_attention_v1_kernelIfhLi120ELi32ELi128ELNS_18Fp8KVCacheDataTypeE1ELb1EEEvPT_PKS2_PKT0_S8_ifPKiSA_iPKfiiiSC_SC_iiiii:
.text._ZN4vllm25paged_attention_v1_kernelIfhLi120ELi32ELi128ELNS_18Fp8KVCacheDataTypeE1ELb1EEEvPT_PKS2_PKT0_S8_ifPKiSA_iPKfiiiSC_SC_iiiii:
        /* <DEDUP_REMOVED lines=111> */
.L_x_11242:
[----:B-1----:R-:W-:Y:S02]  /*06f0*/  ULDC UR4, c[0x0][0xc] ;  /* 0x0000030000047ab9 */ /* 0x002fe40000000800 */
[----:B------:R-:W-:Y:S02]  /*0700*/  ULDC UR5, c[0x0][0x1c8] ;  /* 0x0000720000057ab9 */ /* 0x000fe40000000800 */
[----:B------:R-:W-:-:S03]  /*0710*/  UIMAD UR4, UR4, UR5, UR41 ;  /* 0x00000005040472a4 */ /* 0x000fc6000f8e0229 */
[----:B------:R-:W-:Y:S02]  /*0720*/  ULDC UR5, c[0x0][0x1d8] ;  /* 0x0000760000057ab9 */ /* 0x000fe40000000800 */
[----:B------:R-:W-:-:S06]  /*0730*/  UIMAD UR4, UR4, UR5, URZ ;  /* 0x00000005040472a4 */ /* 0x000fcc000f8e023f */
[----:B------:R-:W-:-:S03]  /*0740*/  IMAD.U32 R5, RZ, RZ, UR4 ;  /* 0x00000004ff057e24 */ /* 0x000fc6000f8e00ff */
.L_x_11243:
        /* <DEDUP_REMOVED lines=18> */
.L_x_11247:
        /* <DEDUP_REMOVED lines=36> */
.L_x_11245:
[----:B------:R-:W-:Y:S05]  /*0ab0*/  BSYNC B7 ;  /* 0x0000000000077941 */ /* 0x000fea0003800000 */
.L_x_11244:
[----:B------:R-:W-:Y:S05]  /*0ac0*/  BRA.DIV ~URZ, `(.L_x_11248) ;  /* 0x00003b327f007947 */ /* 0x000fea000b800000 */
[----:B------:R-:W-:-:S05]  /*0ad0*/  IMAD.MOV.U32 R6, RZ, RZ, -0x800001 ;  /* 0xff7fffffff067424 */ /* 0x000fca00078e00ff */
.L_x_11284:
        /* <DEDUP_REMOVED lines=10> */
.L_x_11285:
        /* <DEDUP_REMOVED lines=28> */
.L_x_11254:
        /* <DEDUP_REMOVED lines=11> */
.L_x_11253:
[----:B------:R-:W-:Y:S05]  /*0df0*/  BSYNC B1 ;  /* 0x0000000000017941 */ /* 0x000fea0003800000 */
.L_x_11252:
        /* <DEDUP_REMOVED lines=11> */
.L_x_11257:
        /* <DEDUP_REMOVED lines=100> */
.L_x_11256:
[----:B------:R-:W-:Y:S05]  /*14f0*/  BSYNC B1 ;  /* 0x0000000000017941 */ /* 0x000fea0003800000 */
.L_x_11255:
        /* <DEDUP_REMOVED lines=55> */
.L_x_11259:
[----:B------:R-:W-:Y:S05]  /*1870*/  BSYNC B1 ;  /* 0x0000000000017941 */ /* 0x000fea0003800000 */
.L_x_11258:
        /* <DEDUP_REMOVED lines=26> */
.L_x_11251:
[----:B------:R-:W-:Y:S05]  /*1a20*/  BSYNC B0 ;  /* 0x0000000000007941 */ /* 0x000fea0003800000 */
.L_x_11250:
        /* <DEDUP_REMOVED lines=37> */
.L_x_11264:
        /* <DEDUP_REMOVED lines=8> */
.L_x_11263:
[----:B01----:R-:W-:Y:S05]  /*1d00*/  BSYNC B1 ;  /* 0x0000000000017941 */ /* 0x003fea0003800000 */
.L_x_11262:
        /* <DEDUP_REMOVED lines=11> */
.L_x_11267:
        /* <DEDUP_REMOVED lines=52> */
.L_x_11266:
[----:B------:R-:W-:Y:S05]  /*2100*/  BSYNC B1 ;  /* 0x0000000000017941 */ /* 0x000fea0003800000 */
.L_x_11265:
        /* <DEDUP_REMOVED lines=31> */
.L_x_11269:
[----:B------:R-:W-:Y:S05]  /*2300*/  BSYNC B1 ;  /* 0x0000000000017941 */ /* 0x000fea0003800000 */
.L_x_11268:
        /* <DEDUP_REMOVED lines=14> */
.L_x_11261:
[----:B------:R-:W-:Y:S05]  /*23f0*/  BSYNC B0 ;  /* 0x0000000000007941 */ /* 0x000fea0003800000 */
.L_x_11260:
        /* <DEDUP_REMOVED lines=27> */
.L_x_11273:
        /* <DEDUP_REMOVED lines=33> */
.L_x_11271:
[----:B------:R-:W-:Y:S05]  /*27c0*/  BSYNC B6 ;  /* 0x0000000000067941 */ /* 0x000fea0003800000 */
.L_x_11270:
[----:B------:R-:W-:Y:S05]  /*27d0*/  BRA.DIV ~URZ, `(.L_x_11274) ;  /* 0x000020427f007947 */ /* 0x000fea000b800000 */
[----:B------:R-:W-:-:S10]  /*27e0*/  HFMA2.MMA R4, -RZ, RZ, 0, 0 ;  /* 0x00000000ff047435 */ /* 0x000fd400000001ff */
.L_x_11286:
        /* <DEDUP_REMOVED lines=22> */
.L_x_11287:
        /* <DEDUP_REMOVED lines=43> */
.L_x_11277:
[----:B------:R-:W-:Y:S05]  /*2c00*/  BSYNC B0 ;  /* 0x0000000000007941 */ /* 0x000fea0003800000 */
.L_x_11276:
        /* <DEDUP_REMOVED lines=68> */
.L_x_11279:
[----:B------:R-:W-:Y:S05]  /*3050*/  BSYNC B0 ;  /* 0x0000000000007941 */ /* 0x000fea0003800000 */
.L_x_11278:
        /* <DEDUP_REMOVED lines=38> */
.L_x_11281:
[----:B------:R-:W-:Y:S05]  /*32c0*/  BSYNC B0 ;  /* 0x0000000000007941 */ /* 0x000fea0003800000 */
.L_x_11280:
        /* <DEDUP_REMOVED lines=68> */
.L_x_11283:
[----:B------:R-:W-:Y:S05]  /*3710*/  BSYNC B0 ;  /* 0x0000000000007941 */ /* 0x000fea0003800000 */
.L_x_11282:
        /* <DEDUP_REMOVED lines=199> */
.L_x_11246:
        /* <DEDUP_REMOVED lines=19> */
.L_x_11272:
        /* <DEDUP_REMOVED lines=20> */
.L_x_11248:
[----:B------:R-:W-:Y:S01]  /*4600*/  MOV R16, 0xff7fffff ;  /* 0xff7fffff00107802 */ /* 0x000fe20000000f00 */
[----:B------:R-:W-:Y:S01]  /*4610*/  IMAD.MOV.U32 R37, RZ, RZ, 0x10 ;  /* 0x00000010ff257424 */ /* 0x000fe200078e00ff */
[----:B------:R-:W-:Y:S01]  /*4620*/  MOV R39, 0xffffffff ;  /* 0xffffffff00277802 */ /* 0x000fe20000000f00 */
[----:B------:R-:W-:Y:S01]  /*4630*/  IMAD.MOV.U32 R36, RZ, RZ, 0x1f ;  /* 0x0000001fff247424 */ /* 0x000fe200078e00ff */
[----:B------:R-:W-:Y:S02]  /*4640*/  MOV R34, 0x4660 ;  /* 0x0000466000227802 */ /* 0x000fe40000000f00 */
[----:B------:R-:W-:Y:S05]  /*4650*/  CALL.REL.NOINC `($__internal_282_$__cuda_sm70_shflsync_bfly_p) ;  /* 0x0000258000007944 */ /* 0x000fea0003c00000 */
[----:B-1----:R-:W-:Y:S01]  /*4660*/  IMAD.MOV.U32 R6, RZ, RZ, R36 ;  /* 0x000000ffff067224 */ /* 0x002fe200078e0024 */
[----:B0-----:R-:W-:Y:S05]  /*4670*/  BRA `(.L_x_11284) ;  /* 0xffffc46000007947 */ /* 0x001fea000383ffff */
.L_x_11249:
[----:B------:R-:W-:Y:S01]  /*4680*/  HFMA2.MMA R36, -RZ, RZ, 0, 1.847743988037109375e-06 ;  /* 0x0000001fff247435 */ /* 0x000fe200000001ff */
[----:B------:R-:W-:Y:S01]  /*4690*/  IMAD.MOV.U32 R37, RZ, RZ, 0x8 ;  /* 0x00000008ff257424 */ /* 0x000fe200078e00ff */
[----:B------:R-:W-:Y:S01]  /*46a0*/  MOV R34, 0x46d0 ;  /* 0x000046d000227802 */ /* 0x000fe20000000f00 */
[----:B------:R-:W-:-:S03]  /*46b0*/  IMAD.MOV.U32 R39, RZ, RZ, -0x1 ;  /* 0xffffffffff277424 */ /* 0x000fc600078e00ff */
[----:B------:R-:W-:Y:S05]  /*46c0*/  CALL.REL.NOINC `($__internal_282_$__cuda_sm70_shflsync_bfly_p) ;  /* 0x0000251000007944 */ /* 0x000fea0003c00000 */
[----:B01----:R-:W-:Y:S01]  /*46d0*/  FMNMX.FTZ R16, R16, R36, !PT ;  /* 0x0000002410107209 */ /* 0x003fe20007810000 */
[----:B------:R-:W-:Y:S01]  /*46e0*/  IMAD.MOV.U32 R37, RZ, RZ, 0x4 ;  /* 0x00000004ff257424 */ /* 0x000fe200078e00ff */
[----:B------:R-:W-:Y:S01]  /*46f0*/  MOV R36, 0x1f ;  /* 0x0000001f00247802 */ /* 0x000fe20000000f00 */
[----:B------:R-:W-:Y:S01]  /*4700*/  IMAD.MOV.U32 R39, RZ, RZ, -0x1 ;  /* 0xffffffffff277424 */ /* 0x000fe200078e00ff */
[----:B------:R-:W-:-:S02]  /*4710*/  MOV R34, 0x4730 ;  /* 0x0000473000227802 */ /* 0x000fc40000000f00 */
[----:B------:R-:W-:Y:S05]  /*4720*/  CALL.REL.NOINC `($__internal_282_$__cuda_sm70_shflsync_bfly_p) ;  /* 0x000024b000007944 */ /* 0x000fea0003c00000 */
[----:B01----:R-:W-:Y:S01]  /*4730*/  FMNMX.FTZ R16, R16, R36, !PT ;  /* 0x0000002410107209 */ /* 0x003fe20007810000 */
[----:B------:R-:W-:Y:S01]  /*4740*/  HFMA2.MMA R36, -RZ, RZ, 0, 1.847743988037109375e-06 ;  /* 0x0000001fff247435 */ /* 0x000fe200000001ff */
[----:B------:R-:W-:Y:S01]  /*4750*/  IMAD.MOV.U32 R37, RZ, RZ, 0x2 ;  /* 0x00000002ff257424 */ /* 0x000fe200078e00ff */
[----:B------:R-:W-:Y:S01]  /*4760*/  MOV R34, 0x4790 ;  /* 0x0000479000227802 */ /* 0x000fe20000000f00 */
[----:B------:R-:W-:-:S03]  /*4770*/  IMAD.MOV.U32 R39, RZ, RZ, -0x1 ;  /* 0xffffffffff277424 */ /* 0x000fc600078e00ff */
[----:B------:R-:W-:Y:S05]  /*4780*/  CALL.REL.NOINC `($__internal_282_$__cuda_sm70_shflsync_bfly_p) ;  /* 0x0000245000007944 */ /* 0x000fea0003c00000 */
[----:B-1----:R-:W-:Y:S01]  /*4790*/  FMNMX.FTZ R8, R16, R36, !PT ;  /* 0x0000002410087209 */ /* 0x002fe20007810000 */
[----:B0-----:R-:W-:Y:S01]  /*47a0*/  IMAD.MOV.U32 R37, RZ, RZ, 0x1 ;  /* 0x00000001ff257424 */ /* 0x001fe200078e00ff */
[----:B------:R-:W-:Y:S01]  /*47b0*/  MOV R36, 0x1f ;  /* 0x0000001f00247802 */ /* 0x000fe20000000f00 */
[----:B------:R-:W-:Y:S01]  /*47c0*/  IMAD.MOV.U32 R39, RZ, RZ, -0x1 ;  /* 0xffffffffff277424 */ /* 0x000fe200078e00ff */
[----:B------:R-:W-:Y:S01]  /*47d0*/  MOV R34, 0x4800 ;  /* 0x0000480000227802 */ /* 0x000fe20000000f00 */
[----:B------:R-:W-:-:S02]  /*47e0*/  IMAD.MOV.U32 R16, RZ, RZ, R8 ;  /* 0x000000ffff107224 */ /* 0x000fc400078e0008 */
[----:B------:R-:W-:Y:S05]  /*47f0*/  CALL.REL.NOINC `($__internal_282_$__cuda_sm70_shflsync_bfly_p) ;  /* 0x000023e000007944 */ /* 0x000fea0003c00000 */
[----:B-1----:R-:W-:Y:S01]  /*4800*/  MOV R11, R36 ;  /* 0x00000024000b7202 */ /* 0x002fe20000000f00 */
[----:B0-----:R-:W-:Y:S05]  /*4810*/  BRA `(.L_x_11285) ;  /* 0xffffc36000007947 */ /* 0x001fea000383ffff */
.L_x_11274:
[----:B------:R-:W-:Y:S01]  /*4820*/  HFMA2.MMA R36, -RZ, RZ, 0, 1.847743988037109375e-06 ;  /* 0x0000001fff247435 */ /* 0x000fe200000001ff */
[----:B------:R-:W-:Y:S01]  /*4830*/  IMAD.MOV.U32 R16, RZ, RZ, RZ ;  /* 0x000000ffff107224 */ /* 0x000fe200078e00ff */
[----:B------:R-:W-:Y:S01]  /*4840*/  MOV R34, 0x4880 ;  /* 0x0000488000227802 */ /* 0x000fe20000000f00 */
[----:B------:R-:W-:-:S02]  /*4850*/  IMAD.MOV.U32 R37, RZ, RZ, 0x4 ;  /* 0x00000004ff257424 */ /* 0x000fc400078e00ff */
[----:B------:R-:W-:Y:S02]  /*4860*/  IMAD.MOV.U32 R39, RZ, RZ, -0x1 ;  /* 0xffffffffff277424 */ /* 0x000fe400078e00ff */
[----:B0-----:R-:W-:Y:S05]  /*4870*/  CALL.REL.NOINC `($__internal_282_$__cuda_sm70_shflsync_bfly_p) ;  /* 0x0000236000007944 */ /* 0x001fea0003c00000 */
[----:B-1----:R-:W-:Y:S01]  /*4880*/  IMAD.MOV.U32 R4, RZ, RZ, R36 ;  /* 0x000000ffff047224 */ /* 0x002fe200078e0024 */
[----:B0-----:R-:W-:Y:S05]  /*4890*/  BRA `(.L_x_11286) ;  /* 0xffffdf5000007947 */ /* 0x001fea000383ffff */
.L_x_11275:
[----:B------:R-:W-:Y:S01]  /*48a0*/  MOV R37, 0x2 ;  /* 0x0000000200257802 */ /* 0x000fe20000000f00 */
[----:B------:R-:W-:Y:S01]  /*48b0*/  IMAD.MOV.U32 R36, RZ, RZ, 0x1f ;  /* 0x0000001fff247424 */ /* 0x000fe200078e00ff */
[----:B------:R-:W-:Y:S01]  /*48c0*/  MOV R34, 0x48f0 ;  /* 0x000048f000227802 */ /* 0x000fe20000000f00 */
[----:B------:R-:W-:Y:S02]  /*48d0*/  IMAD.MOV.U32 R39, RZ, RZ, -0x1 ;  /* 0xffffffffff277424 */ /* 0x000fe400078e00ff */
[----:B0-----:R-:W-:Y:S05]  /*48e0*/  CALL.REL.NOINC `($__internal_282_$__cuda_sm70_shflsync_bfly_p) ;  /* 0x000022f000007944 */ /* 0x001fea0003c00000 */
[----:B0-----:R-:W-:Y:S01]  /*48f0*/  HFMA2.MMA R37, -RZ, RZ, 0, 5.9604644775390625e-08 ;  /* 0x00000001ff257435 */ /* 0x001fe200000001ff */
[----:B-1----:R-:W-:Y:S01]  /*4900*/  FADD.FTZ R16, R16, R36 ;  /* 0x0000002410107221 */ /* 0x002fe20000010000 */
[----:B------:R-:W-:Y:S01]  /*4910*/  MOV R34, 0x4950 ;  /* 0x0000495000227802 */ /* 0x000fe20000000f00 */
[----:B------:R-:W-:Y:S02]  /*4920*/  IMAD.MOV.U32 R36, RZ, RZ, 0x1f ;  /* 0x0000001fff247424 */ /* 0x000fe400078e00ff */
[----:B------:R-:W-:Y:S02]  /*4930*/  IMAD.MOV.U32 R39, RZ, RZ, -0x1 ;  /* 0xffffffffff277424 */ /* 0x000fe400078e00ff */
[----:B------:R-:W-:Y:S05]  /*4940*/  CALL.REL.NOINC `($__internal_282_$__cuda_sm70_shflsync_bfly_p) ;  /* 0x0000229000007944 */ /* 0x000fea0003c00000 */
[----:B-1----:R-:W-:Y:S01]  /*4950*/  FADD.FTZ R33, R16, R36 ;  /* 0x0000002410217221 */ /* 0x002fe20000010000 */
[----:B0-----:R-:W-:Y:S01]  /*4960*/  MOV R16, RZ ;  /* 0x000000ff00107202 */ /* 0x001fe20000000f00 */
[----:B------:R-:W-:Y:S01]  /*4970*/  IMAD.MOV.U32 R37, RZ, RZ, 0x4 ;  /* 0x00000004ff257424 */ /* 0x000fe200078e00ff */
[----:B------:R-:W-:Y:S01]  /*4980*/  MOV R39, 0xffffffff ;  /* 0xffffffff00277802 */ /* 0x000fe20000000f00 */
[----:B------:R-:W-:Y:S01]  /*4990*/  IMAD.MOV.U32 R36, RZ, RZ, 0x1f ;  /* 0x0000001fff247424 */ /* 0x000fe200078e00ff */
[----:B------:R-:W-:-:S02]  /*49a0*/  MOV R34, 0x49c0 ;  /* 0x000049c000227802 */ /* 0x000fc40000000f00 */
[----:B------:R-:W-:Y:S05]  /*49b0*/  CALL.REL.NOINC `($__internal_282_$__cuda_sm70_shflsync_bfly_p) ;  /* 0x0000222000007944 */ /* 0x000fea0003c00000 */
[----:B01----:R-:W-:Y:S01]  /*49c0*/  FADD.FTZ R16, RZ, R36 ;  /* 0x00000024ff107221 */ /* 0x003fe20000010000 */
[----:B------:R-:W-:Y:S01]  /*49d0*/  MOV R39, 0xffffffff ;  /* 0xffffffff00277802 */ /* 0x000fe20000000f00 */
[----:B------:R-:W-:Y:S01]  /*49e0*/  IMAD.MOV.U32 R37, RZ, RZ, 0x2 ;  /* 0x00000002ff257424 */ /* 0x000fe200078e00ff */
[----:B------:R-:W-:Y:S01]  /*49f0*/  MOV R34, 0x4a20 ;  /* 0x00004a2000227802 */ /* 0x000fe20000000f00 */
[----:B------:R-:W-:-:S02]  /*4a00*/  IMAD.MOV.U32 R36, RZ, RZ, 0x1f ;  /* 0x0000001fff247424 */ /* 0x000fc400078e00ff */
[----:B------:R-:W-:Y:S05]  /*4a10*/  CALL.REL.NOINC `($__internal_282_$__cuda_sm70_shflsync_bfly_p) ;  /* 0x000021c000007944 */ /* 0x000fea0003c00000 */
[----:B01----:R-:W-:Y:S01]  /*4a20*/  FADD.FTZ R16, R16, R36 ;  /* 0x0000002410107221 */ /* 0x003fe20000010000 */
[----:B------:R-:W-:Y:S01]  /*4a30*/  MOV R39, 0xffffffff ;  /* 0xffffffff00277802 */ /* 0x000fe20000000f00 */
[----:B------:R-:W-:Y:S01]  /*4a40*/  IMAD.MOV.U32 R37, RZ, RZ, 0x1 ;  /* 0x00000001ff257424 */ /* 0x000fe200078e00ff */
[----:B------:R-:W-:Y:S01]  /*4a50*/  MOV R34, 0x4a80 ;  /* 0x00004a8000227802 */ /* 0x000fe20000000f00 */
[----:B------:R-:W-:-:S02]  /*4a60*/  IMAD.MOV.U32 R36, RZ, RZ, 0x1f ;  /* 0x0000001fff247424 */ /* 0x000fc400078e00ff */
[----:B------:R-:W-:Y:S05]  /*4a70*/  CALL.REL.NOINC `($__internal_282_$__cuda_sm70_shflsync_bfly_p) ;  /* 0x0000216000007944 */ /* 0x000fea0003c00000 */
[----:B-1----:R-:W-:Y:S01]  /*4a80*/  FADD.FTZ R32, R16, R36 ;  /* 0x0000002410207221 */ /* 0x002fe20000010000 */
[----:B------:R-:W-:Y:S01]  /*4a90*/  HFMA2.MMA R36, -RZ, RZ, 0, 1.847743988037109375e-06 ;  /* 0x0000001fff247435 */ /* 0x000fe200000001ff */
[----:B0-----:R-:W-:Y:S01]  /*4aa0*/  IMAD.MOV.U32 R16, RZ, RZ, RZ ;  /* 0x000000ffff107224 */ /* 0x001fe200078e00ff */
[----:B------:R-:W-:Y:S01]  /*4ab0*/  MOV R34, 0x4af0 ;  /* 0x00004af000227802 */ /* 0x000fe20000000f00 */
[----:B------:R-:W-:-:S02]  /*4ac0*/  IMAD.MOV.U32 R37, RZ, RZ, 0x4 ;  /* 0x00000004ff257424 */ /* 0x000fc400078e00ff */
[----:B------:R-:W-:Y:S02]  /*4ad0*/  IMAD.MOV.U32 R39, RZ, RZ, -0x1 ;  /* 0xffffffffff277424 */ /* 0x000fe400078e00ff */
[----:B------:R-:W-:Y:S05]  /*4ae0*/  CALL.REL.NOINC `($__internal_282_$__cuda_sm70_shflsync_bfly_p) ;  /* 0x000020f000007944 */ /* 0x000fea0003c00000 */
[----:B01----:R-:W-:Y:S01]  /*4af0*/  FADD.FTZ R16, RZ, R36 ;  /* 0x00000024ff107221 */ /* 0x003fe20000010000 */
[----:B------:R-:W-:Y:S01]  /*4b00*/  MOV R36, 0x1f ;  /* 0x0000001f00247802 */ /* 0x000fe20000000f00 */
[----:B------:R-:W-:Y:S01]  /*4b10*/  IMAD.MOV.U32 R37, RZ, RZ, 0x2 ;  /* 0x00000002ff257424 */ /* 0x000fe200078e00ff */
[----:B------:R-:W-:Y:S01]  /*4b20*/  MOV R34, 0x4b50 ;  /* 0x00004b5000227802 */ /* 0x000fe20000000f00 */
[----:B------:R-:W-:Y:S02]  /*4b30*/  IMAD.MOV.U32 R39, RZ, RZ, -0x1 ;  /* 0xffffffffff277424 */ /* 0x000fe400078e00ff */
[----:B------:R-:W-:Y:S05]  /*4b40*/  CALL.REL.NOINC `($__internal_282_$__cuda_sm70_shflsync_bfly_p) ;  /* 0x0000209000007944 */ /* 0x000fea0003c00000 */
[----:B01----:R-:W-:Y:S01]  /*4b50*/  FADD.FTZ R16, R16, R36 ;  /* 0x0000002410107221 */ /* 0x003fe20000010000 */
[----:B------:R-:W-:Y:S01]  /*4b60*/  HFMA2.MMA R36, -RZ, RZ, 0, 1.847743988037109375e-06 ;  /* 0x0000001fff247435 */ /* 0x000fe200000001ff */
[----:B------:R-:W-:Y:S01]  /*4b70*/  IMAD.MOV.U32 R37, RZ, RZ, 0x1 ;  /* 0x00000001ff257424 */ /* 0x000fe200078e00ff */
[----:B------:R-:W-:Y:S01]  /*4b80*/  MOV R34, 0x4bb0 ;  /* 0x00004bb000227802 */ /* 0x000fe20000000f00 */
[----:B------:R-:W-:-:S03]  /*4b90*/  IMAD.MOV.U32 R39, RZ, RZ, -0x1 ;  /* 0xffffffffff277424 */ /* 0x000fc600078e00ff */
[----:B------:R-:W-:Y:S05]  /*4ba0*/  CALL.REL.NOINC `($__internal_282_$__cuda_sm70_shflsync_bfly_p) ;  /* 0x0000203000007944 */ /* 0x000fea0003c00000 */
[----:B-1----:R-:W-:Y:S01]  /*4bb0*/  FADD.FTZ R31, R16, R36 ;  /* 0x00000024101f7221 */ /* 0x002fe20000010000 */
[----:B0-----:R-:W-:Y:S01]  /*4bc0*/  MOV R37, 0x4 ;  /* 0x0000000400257802 */ /* 0x001fe20000000f00 */
[----:B------:R-:W-:Y:S01]  /*4bd0*/  IMAD.MOV.U32 R16, RZ, RZ, RZ ;  /* 0x000000ffff107224 */ /* 0x000fe200078e00ff */
[----:B------:R-:W-:Y:S01]  /*4be0*/  MOV R34, 0x4c20 ;  /* 0x00004c2000227802 */ /* 0x000fe20000000f00 */
[----:B------:R-:W-:-:S02]  /*4bf0*/  IMAD.MOV.U32 R36, RZ, RZ, 0x1f ;  /* 0x0000001fff247424 */ /* 0x000fc400078e00ff */
[----:B------:R-:W-:Y:S02]  /*4c00*/  IMAD.MOV.U32 R39, RZ, RZ, -0x1 ;  /* 0xffffffffff277424 */ /* 0x000fe400078e00ff */
[----:B------:R-:W-:Y:S05]  /*4c10*/  CALL.REL.NOINC `($__internal_282_$__cuda_sm70_shflsync_bfly_p) ;  /* 0x00001fc000007944 */ /* 0x000fea0003c00000 */
[----:B0-----:R-:W-:Y:S01]  /*4c20*/  HFMA2.MMA R37, -RZ, RZ, 0, 1.1920928955078125e-07 ;  /* 0x00000002ff257435 */ /* 0x001fe200000001ff */
[----:B-1----:R-:W-:Y:S01]  /*4c30*/  FADD.FTZ R16, RZ, R36 ;  /* 0x00000024ff107221 */ /* 0x002fe20000010000 */
[----:B------:R-:W-:Y:S01]  /*4c40*/  MOV R34, 0x4c80 ;  /* 0x00004c8000227802 */ /* 0x000fe20000000f00 */
[----:B------:R-:W-:Y:S02]  /*4c50*/  IMAD.MOV.U32 R36, RZ, RZ, 0x1f ;  /* 0x0000001fff247424 */ /* 0x000fe400078e00ff */
[----:B------:R-:W-:Y:S02]  /*4c60*/  IMAD.MOV.U32 R39, RZ, RZ, -0x1 ;  /* 0xffffffffff277424 */ /* 0x000fe400078e00ff */
[----:B------:R-:W-:Y:S05]  /*4c70*/  CALL.REL.NOINC `($__internal_282_$__cuda_sm70_shflsync_bfly_p) ;  /* 0x00001f6000007944 */ /* 0x000fea0003c00000 */
[----:B01----:R-:W-:Y:S01]  /*4c80*/  FADD.FTZ R16, R16, R36 ;  /* 0x0000002410107221 */ /* 0x003fe20000010000 */
[----:B------:R-:W-:Y:S01]  /*4c90*/  MOV R37, 0x1 ;  /* 0x0000000100257802 */ /* 0x000fe20000000f00 */
[----:B------:R-:W-:Y:S01]  /*4ca0*/  IMAD.MOV.U32 R36, RZ, RZ, 0x1f ;  /* 0x0000001fff247424 */ /* 0x000fe200078e00ff */
[----:B------:R-:W-:Y:S01]  /*4cb0*/  MOV R34, 0x4ce0 ;  /* 0x00004ce000227802 */ /* 0x000fe20000000f00 */
[----:B------:R-:W-:Y:S02]  /*4cc0*/  IMAD.MOV.U32 R39, RZ, RZ, -0x1 ;  /* 0xffffffffff277424 */ /* 0x000fe400078e00ff */
[----:B------:R-:W-:Y:S05]  /*4cd0*/  CALL.REL.NOINC `($__internal_282_$__cuda_sm70_shflsync_bfly_p) ;  /* 0x00001f0000007944 */ /* 0x000fea0003c00000 */
[----:B-1----:R-:W-:Y:S01]  /*4ce0*/  FADD.FTZ R29, R16, R36 ;  /* 0x00000024101d7221 */ /* 0x002fe20000010000 */
[----:B0-----:R-:W-:Y:S01]  /*4cf0*/  HFMA2.MMA R16, -RZ, RZ, 0, 0 ;  /* 0x00000000ff107435 */ /* 0x001fe200000001ff */
        /* <DEDUP_REMOVED lines=462> */
[----:B------:R-:W-:Y:S01]  /*69e0*/  HFMA2.MMA R36, -RZ, RZ, 0, 1.847743988037109375e-06 ;  /* 0x0000001fff247435 */ /* 0x000fe200000001ff */
[----:B------:R-:W-:Y:S01]  /*69f0*/  IMAD.MOV.U32 R37, RZ, RZ, 0x2 ;  /* 0x00000002ff257424 */ /* 0x000fe200078e00ff */
[----:B------:R-:W-:Y:S01]  /*6a00*/  MOV R34, 0x6a30 ;  /* 0x00006a3000227802 */ /* 0x000fe20000000f00 */
[----:B------:R-:W-:-:S03]  /*6a10*/  IMAD.MOV.U32 R39, RZ, RZ, -0x1 ;  /* 0xffffffffff277424 */ /* 0x000fc600078e00ff */
[----:B------:R-:W-:Y:S05]  /*6a20*/  CALL.REL.NOINC `($__internal_282_$__cuda_sm70_shflsync_bfly_p) ;  /* 0x000001b000007944 */ /* 0x000fea0003c00000 */
[----:B01----:R-:W-:Y:S01]  /*6a30*/  FADD.FTZ R16, R16, R36 ;  /* 0x0000002410107221 */ /* 0x003fe20000010000 */
[----:B------:R-:W-:Y:S01]  /*6a40*/  MOV R37, 0x1 ;  /* 0x0000000100257802 */ /* 0x000fe20000000f00 */
[----:B------:R-:W-:Y:S01]  /*6a50*/  IMAD.MOV.U32 R36, RZ, RZ, 0x1f ;  /* 0x0000001fff247424 */ /* 0x000fe200078e00ff */
[----:B------:R-:W-:-:S02]  /*6a60*/  MOV R39, 0xffffffff ;  /* 0xffffffff00277802 */ /* 0x000fc40000000f00 */
[----:B------:R-:W-:Y:S02]  /*6a70*/  MOV R34, 0x6a90 ;  /* 0x00006a9000227802 */ /* 0x000fe40000000f00 */
[----:B------:R-:W-:Y:S05]  /*6a80*/  CALL.REL.NOINC `($__internal_282_$__cuda_sm70_shflsync_bfly_p) ;  /* 0x0000015000007944 */ /* 0x000fea0003c00000 */
[----:B0-----:R-:W-:Y:S01]  /*6a90*/  HFMA2.MMA R37, -RZ, RZ, 0, 2.384185791015625e-07 ;  /* 0x00000004ff257435 */ /* 0x001fe200000001ff */
[----:B-1----:R-:W-:Y:S01]  /*6aa0*/  FADD.FTZ R13, R16, R36 ;  /* 0x00000024100d7221 */ /* 0x002fe20000010000 */
[----:B------:R-:W-:Y:S01]  /*6ab0*/  MOV R39, 0xffffffff ;  /* 0xffffffff00277802 */ /* 0x000fe20000000f00 */
[----:B------:R-:W-:Y:S01]  /*6ac0*/  IMAD.MOV.U32 R16, RZ, RZ, RZ ;  /* 0x000000ffff107224 */ /* 0x000fe200078e00ff */
[----:B------:R-:W-:Y:S01]  /*6ad0*/  MOV R34, 0x6b00 ;  /* 0x00006b0000227802 */ /* 0x000fe20000000f00 */
[----:B------:R-:W-:Y:S02]  /*6ae0*/  IMAD.MOV.U32 R36, RZ, RZ, 0x1f ;  /* 0x0000001fff247424 */ /* 0x000fe400078e00ff */
        /* <DEDUP_REMOVED lines=13> */
[----:B-1----:R-:W-:Y:S01]  /*6bc0*/  IMAD.MOV.U32 R35, RZ, RZ, R36 ;  /* 0x000000ffff237224 */ /* 0x002fe200078e0024 */
[----:B0-----:R-:W-:Y:S05]  /*6bd0*/  BRA `(.L_x_11287) ;  /* 0xffffbd7000007947 */ /* 0x001fea000383ffff */
        .weak           $__internal_282_$__cuda_sm70_shflsync_bfly_p
        .type           $__internal_282_$__cuda_sm70_shflsync_bfly_p,@function
        .size           $__internal_282_$__cuda_sm70_shflsync_bfly_p,(.L_x_23449 - $__internal_282_$__cuda_sm70_shflsync_bfly_p)
$__internal_282_$__cuda_sm70_shflsync_bfly_p:
[----:B------:R-:W-:Y:S01]  /*6be0*/  HFMA2.MMA R35, -RZ, RZ, 0, 0 ;  /* 0x00000000ff237435 */ /* 0x000fe200000001ff */
[----:B------:R-:W-:Y:S04]  /*6bf0*/  WARPSYNC R39 ;  /* 0x0000002700007348 */ /* 0x000fe80003800000 */
[----:B------:R0:W1:Y:S01]  /*6c00*/  SHFL.BFLY PT, R36, R16, R37, R36 ;  /* 0x0c00002510247389 */ /* 0x00006200000e0024 */
[----:B------:R-:W-:Y:S05]  /*6c10*/  RET.REL.NODEC R34 `(_ZN4vllm25paged_attention_v1_kernelIfhLi120ELi32ELi128ELNS_18Fp8KVCacheDataTypeE1ELb1EEEvPT_PKS2_PKT0_S8_ifPKiSA_iPKfiiiSC_SC_iiiii) ;  /* 0xffff93e022007950 */ /* 0x000fea0003c3ffff */
.L_x_11288:
        /* <DEDUP_REMOVED lines=14> */
.L_x_23449:


//--------------------- .text._ZN4vllm25paged_attention_v1_kernelIfhLi112ELi32ELi128ELNS_18Fp8KVCacheDataTypeE1ELb1EEEvPT_PKS2_PKT0_S8_ifPKiSA_iPKfiiiSC_SC_iiiii --------------------------
	.section	.text._ZN4vllm25paged_attention_v1_kernelIfhLi112ELi32ELi128ELNS_18Fp8KVCacheDataTypeE1ELb1EEEvPT_PKS2_PKT0_S8_ifPKiSA_iPKfiiiSC_SC_iiiii,"ax",@progbits
	.sectioninfo	@"SHI_REGISTERS=56"
	.align	128
        .global         _ZN4vllm25paged_attention_v1_kernelIfhLi112ELi32ELi128ELNS_18Fp8KVCacheDataTypeE1ELb1EEEvPT_PKS2_PKT0_S8_ifPKiSA_iPKfiiiSC_SC_iiiii
        .type           _ZN4vllm25paged_attention_v1_kernelIfhLi112ELi32ELi128ELNS_18Fp8KVCacheDataTypeE1ELb1EEEvPT_PKS2_PKT0_S8_ifPKiSA_iPKfiiiSC_SC_iiiii,@function
        .size           _ZN4vllm25paged_attention_v1_kernelIfhLi112ELi32ELi128ELNS_18Fp8KVCacheDataTypeE1ELb1EEEvPT_PKS2_PKT0_S8_ifPKiSA_iPKfiiiSC_SC_iiiii,(.L_x_23450 - _ZN4vllm25paged_attention_v1_kernelIfhLi112ELi32ELi128ELNS_18Fp8KVCacheDataTypeE1ELb1EEEvPT_PKS2_PKT0_S8_ifPKiSA_iPKfiiiSC_SC_iiiii)
        .other          _ZN4vllm25paged_attention_v1_kernelIfhLi112ELi32ELi128ELNS_18Fp8KVCacheDataTypeE1ELb1EEEvPT_PKS2_PKT0_S8_ifPKiSA_iPKfiiiSC_SC_iiiii,@"STO_CUDA_ENTRY STV_DEFAULT"
_ZN4vllm25paged_attention_v1_kernelIfhLi112ELi32ELi128ELNS_18Fp8KVCacheDataTypeE1ELb1EEEvPT_PKS2_PKT0_S8_ifPKiSA_iPKfiiiSC_SC_iiiii:
.text._ZN4vllm25paged_attention_v1_kernelIfhLi112ELi32ELi128ELNS_18Fp8KVCacheDataTypeE1ELb1EEEvPT_PKS2_PKT0_S8_ifPKiSA_iPKfiiiSC_SC_iiiii:
        /* <DEDUP_REMOVED lines=105> */
.L_x_11289:
[----:B-1----:R-:W-:-:S05]  /*0690*/  MOV R8, c[0x0][0xc] ;  /* 0x0000030000087a02 */ /* 0x002fca0000000f00 */
[----:B------:R-:W-:-:S04]  /*06a0*/  IMAD R8, R8, c[0x0][0x1c8], R3 ;  /* 0x0000720008087a24 */ /* 0x000fc800078e0203 */
[----:B------:R-:W-:-:S03]  /*06b0*/  IMAD R8, R8, c[0x0][0x1d8], RZ ;  /* 0x0000760008087a24 */ /* 0x000fc600078e02ff */
.L_x_11290:
        /* <DEDUP_REMOVED lines=18> */
.L_x_11294:
        /* <DEDUP_REMOVED lines=36> */
.L_x_11292:
[----:B------:R-:W-:Y:S05]  /*0a20*/  BSYNC B7 ;  /* 0x0000000000077941 */ /* 0x000fea0003800000 */
.L_x_11291:
[----:B------:R-:W-:Y:S05]  /*0a30*/  BRA.DIV ~URZ, `(.L_x_11295) ;  /* 0x000039627f007947 */ /* 0x000fea000b800000 */
[----:B------:R-:W-:-:S05]  /*0a40*/  IMAD.MOV.U32 R10, RZ, RZ, -0x800001 ;  /* 0xff7fffffff0a7424 */ /* 0x000fca00078e00ff */
.L_x_11331:
        /* <DEDUP_REMOVED lines=10> */
.L_x_11332:
        /* <DEDUP_REMOVED lines=28> */
.L_x_11301:
        /* <DEDUP_REMOVED lines=11> */
.L_x_11300:
[----:B------:R-:W-:Y:S05]  /*0d60*/  BSYNC B1 ;  /* 0x0000000000017941 */ /* 0x000fea0003800000 */
.L_x_11299:
        /* <DEDUP_REMOVED lines=10> */
.L_x_11304:
        /* <DEDUP_REMOVED lines=100> */
.L_x_11303:
[----:B------:R-:W-:Y:S05]  /*1450*/  BSYNC B1 ;  /* 0x0000000000017941 */ /* 0x000fea0003800000 */
.L_x_11302:
        /* <DEDUP_REMOVED lines=55> */
.L_x_11306:
[----:B------:R-:W-:Y:S05]  /*17d0*/  BSYNC B1 ;  /* 0x0000000000017941 */ /* 0x000fea0003800000 */
.L_x_11305:
        /* <DEDUP_REMOVED lines=26> */
.L_x_11298:
[----:B------:R-:W-:Y:S05]  /*1980*/  BSYNC B0 ;  /* 0x0000000000007941 */ /* 0x000fea0003800000 */
.L_x_11297:
        /* <DEDUP_REMOVED lines=37> */
.L_x_11311:
        /* <DEDUP_REMOVED lines=8> */
.L_x_11310:
[----:B01----:R-:W-:Y:S05]  /*1c60*/  BSYNC B1 ;  /* 0x0000000000017941 */ /* 0x003fea0003800000 */
.L_x_11309:
        /* <DEDUP_REMOVED lines=10> */
.L_x_11314:
        /* <DEDUP_REMOVED lines=52> */
.L_x_11313:
[----:B------:R-:W-:Y:S05]  /*2050*/  BSYNC B1 ;  /* 0x0000000000017941 */ /* 0x000fea0003800000 */
.L_x_11312:
        /* <DEDUP_REMOVED lines=31> */
.L_x_11316:
[----:B------:R-:W-:Y:S05]  /*2250*/  BSYNC B1 ;  /* 0x0000000000017941 */ /* 0x000fea0003800000 */
.L_x_11315:
        /* <DEDUP_REMOVED lines=14> */
.L_x_11308:
[----:B------:R-:W-:Y:S05]  /*2340*/  BSYNC B0 ;  /* 0x0000000000007941 */ /* 0x000fea0003800000 */
.L_x_11307:
        /* <DEDUP_REMOVED lines=26> */
.L_x_11320:
        /* <DEDUP_REMOVED lines=33> */
.L_x_11318:
[----:B------:R-:W-:Y:S05]  /*2700*/  BSYNC B6 ;  /* 0x0000000000067941 */ /* 0x000fea0003800000 */
.L_x_11317:
[----:B------:R-:W-:Y:S05]  /*2710*/  BRA.DIV ~URZ, `(.L_x_11321) ;  /* 0x00001ea27f007947 */ /* 0x000fea000b800000 */
[----:B------:R-:W-:-:S04]  /*2720*/  IMAD.MOV.U32 R6, RZ, RZ, RZ ;  /* 0x000000ffff067224 */ /* 0x000fc800078e00ff */
.L_x_11333:
        /* <DEDUP_REMOVED lines=21> */
.L_x_11334:
        /* <DEDUP_REMOVED lines=41> */
.L_x_11324:
[----:B------:R-:W-:Y:S05]  /*2b10*/  BSYNC B0 ;  /* 0x0000000000007941 */ /* 0x000fea0003800000 */
.L_x_11323:
        /* <DEDUP_REMOVED lines=64> */
.L_x_11326:
[----:B------:R-:W-:Y:S05]  /*2f20*/  BSYNC B0 ;  /* 0x0000000000007941 */ /* 0x000fea0003800000 */
.L_x_11325:
        /* <DEDUP_REMOVED lines=36> */
.L_x_11328:
[----:B------:R-:W-:Y:S05]  /*3170*/  BSYNC B0 ;  /* 0x0000000000007941 */ /* 0x000fea0003800000 */
.L_x_11327:
        /* <DEDUP_REMOVED lines=64> */
.L_x_11330:
[----:B------:R-:W-:Y:S05]  /*3580*/  BSYNC B0 ;  /* 0x0000000000007941 */ /* 0x000fea0003800000 */
.L_x_11329:
        /* <DEDUP_REMOVED lines=186> */
.L_x_11293:
        /* <DEDUP_REMOVED lines=19> */
.L_x_11319:
        /* <DEDUP_REMOVED lines=20> */
.L_x_11295:
[----:B------:R-:W-:Y:S01]  /*43a0*/  HFMA2.MMA R37, -RZ, RZ, 0, 9.5367431640625e-07 ;  /* 0x00000010ff257435 */ /* 0x000fe200000001ff */
[----:B------:R-:W-:Y:S01]  /*43b0*/  IMAD.MOV.U32 R18, RZ, RZ, -0x800001 ;  /* 0xff7fffffff127424 */ /* 0x000fe200078e00ff */
[----:B------:R-:W-:Y:S01]  /*43c0*/  MOV R34, 0x4400 ;  /* 0x0000440000227802 */ /* 0x000fe20000000f00 */
[----:B------:R-:W-:Y:S02]  /*43d0*/  IMAD.MOV.U32 R36, RZ, RZ, 0x1f ;  /* 0x0000001fff247424 */ /* 0x000fe400078e00ff */
[----:B------:R-:W-:Y:S02]  /*43e0*/  IMAD.MOV.U32 R39, RZ, RZ, -0x1 ;  /* 0xffffffffff277424 */ /* 0x000fe400078e00ff */
[----:B------:R-:W-:Y:S05]  /*43f0*/  CALL.REL.NOINC `($__internal_283_$__cuda_sm70_shflsync_bfly_p) ;  /* 0x0000232000007944 */ /* 0x000fea0003c00000 */
[----:B-1----:R-:W-:Y:S01]  /*4400*/  MOV R10, R36 ;  /* 0x00000024000a7202 */ /* 0x002fe20000000f00 */
[----:B0-----:R-:W-:Y:S05]  /*4410*/  BRA `(.L_x_11331) ;  /* 0xffffc63000007947 */ /* 0x001fea000383ffff */
.L_x_11296:
[----:B------:R-:W-:Y:S01]  /*4420*/  IMAD.MOV.U32 R37, RZ, RZ, 0x8 ;  /* 0x00000008ff257424 */ /* 0x000fe200078e00ff */
[----:B------:R-:W-:Y:S01]  /*4430*/  MOV R39, 0xffffffff ;  /* 0xffffffff00277802 */ /* 0x000fe20000000f00 */
[----:B------:R-:W-:Y:S01]  /*4440*/  IMAD.MOV.U32 R36, RZ, RZ, 0x1f ;  /* 0x0000001fff247424 */ /* 0x000fe200078e00ff */
[----:B------:R-:W-:Y:S02]  /*4450*/  MOV R34, 0x4470 ;  /* 0x0000447000227802 */ /* 0x000fe40000000f00 */
[----:B------:R-:W-:Y:S05]  /*4460*/  CALL.REL.NOINC `($__internal_283_$__cuda_sm70_shflsync_bfly_p) ;  /* 0x000022b000007944 */ /* 0x000fea0003c00000 */
[----:B01----:R-:W-:Y:S01]  /*4470*/  FMNMX.FTZ R18, R18, R36, !PT ;  /* 0x0000002412127209 */ /* 0x003fe20007810000 */
[----:B------:R-:W-:Y:S01]  /*4480*/  IMAD.MOV.U32 R37, RZ, RZ, 0x4 ;  /* 0x00000004ff257424 */ /* 0x000fe200078e00ff */
[----:B------:R-:W-:Y:S01]  /*4490*/  MOV R39, 0xffffffff ;  /* 0xffffffff00277802 */ /* 0x000fe20000000f00 */
[----:B------:R-:W-:Y:S01]  /*44a0*/  IMAD.MOV.U32 R36, RZ, RZ, 0x1f ;  /* 0x0000001fff247424 */ /* 0x000fe200078e00ff */
[----:B------:R-:W-:-:S02]  /*44b0*/  MOV R34, 0x44d0 ;  /* 0x000044d000227802 */ /* 0x000fc40000000f00 */
[----:B------:R-:W-:Y:S05]  /*44c0*/  CALL.REL.NOINC `($__internal_283_$__cuda_sm70_shflsync_bfly_p) ;  /* 0x0000225000007944 */ /* 0x000fea0003c00000 */
[----:B01----:R-:W-:Y:S01]  /*44d0*/  FMNMX.FTZ R18, R18, R36, !PT ;  /* 0x0000002412127209 */ /* 0x003fe20007810000 */
[----:B------:R-:W-:Y:S01]  /*44e0*/  IMAD.MOV.U32 R37, RZ, RZ, 0x2 ;  /* 0x00000002ff257424 */ /* 0x000fe200078e00ff */
[----:B------:R-:W-:Y:S01]  /*44f0*/  MOV R39, 0xffffffff ;  /* 0xffffffff00277802 */ /* 0x000fe20000000f00 */
[----:B------:R-:W-:Y:S01]  /*4500*/  IMAD.MOV.U32 R36, RZ, RZ, 0x1f ;  /* 0x0000001fff247424 */ /* 0x000fe200078e00ff */
[----:B------:R-:W-:-:S02]  /*4510*/  MOV R34, 0x4530 ;  /* 0x0000453000227802 */ /* 0x000fc40000000f00 */
[----:B------:R-:W-:Y:S05]  /*4520*/  CALL.REL.NOINC `($__internal_283_$__cuda_sm70_shflsync_bfly_p) ;  /* 0x000021f000007944 */ /* 0x000fea0003c00000 */
[----:B-1----:R-:W-:Y:S01]  /*4530*/  FMNMX.FTZ R12, R18, R36, !PT ;  /* 0x00000024120c7209 */ /* 0x002fe20007810000 */
[----:B0-----:R-:W-:Y:S01]  /*4540*/  IMAD.MOV.U32 R37, RZ, RZ, 0x1 ;  /* 0x00000001ff257424 */ /* 0x001fe200078e00ff */
[----:B------:R-:W-:Y:S01]  /*4550*/  MOV R39, 0xffffffff ;  /* 0xffffffff00277802 */ /* 0x000fe20000000f00 */
[----:B------:R-:W-:Y:S01]  /*4560*/  IMAD.MOV.U32 R36, RZ, RZ, 0x1f ;  /* 0x0000001fff247424 */ /* 0x000fe200078e00ff */
[----:B------:R-:W-:Y:S01]  /*4570*/  MOV R34, 0x45a0 ;  /* 0x000045a000227802 */ /* 0x000fe20000000f00 */
[----:B------:R-:W-:-:S02]  /*4580*/  IMAD.MOV.U32 R18, RZ, RZ, R12 ;  /* 0x000000ffff127224 */ /* 0x000fc400078e000c */
[----:B------:R-:W-:Y:S05]  /*4590*/  CALL.REL.NOINC `($__internal_283_$__cuda_sm70_shflsync_bfly_p) ;  /* 0x0000218000007944 */ /* 0x000fea0003c00000 */
[----:B-1----:R-:W-:Y:S01]  /*45a0*/  IMAD.MOV.U32 R15, RZ, RZ, R36 ;  /* 0x000000ffff0f7224 */ /* 0x002fe200078e0024 */
[----:B0-----:R-:W-:Y:S05]  /*45b0*/  BRA `(.L_x_11332) ;  /* 0xffffc53000007947 */ /* 0x001fea000383ffff */
.L_x_11321:
[----:B------:R-:W-:Y:S01]  /*45c0*/  HFMA2.MMA R18, -RZ, RZ, 0, 0 ;  /* 0x00000000ff127435 */ /* 0x000fe200000001ff */
[----:B------:R-:W-:Y:S01]  /*45d0*/  IMAD.MOV.U32 R37, RZ, RZ, 0x4 ;  /* 0x00000004ff257424 */ /* 0x000fe200078e00ff */
[----:B------:R-:W-:Y:S01]  /*45e0*/  MOV R39, 0xffffffff ;  /* 0xffffffff00277802 */ /* 0x000fe20000000f00 */
[----:B------:R-:W-:Y:S01]  /*45f0*/  IMAD.MOV.U32 R36, RZ, RZ, 0x1f ;  /* 0x0000001fff247424 */ /* 0x000fe200078e00ff */
[----:B------:R-:W-:-:S02]  /*4600*/  MOV R34, 0x4620 ;  /* 0x0000462000227802 */ /* 0x000fc40000000f00 */
[----:B0-----:R-:W-:Y:S05]  /*4610*/  CALL.REL.NOINC `($__internal_283_$__cuda_sm70_shflsync_bfly_p) ;  /* 0x0000210000007944 */ /* 0x001fea0003c00000 */
[----:B-1----:R-:W-:Y:S01]  /*4620*/  IMAD.MOV.U32 R6, RZ, RZ, R36 ;  /* 0x000000ffff067224 */ /* 0x002fe200078e0024 */
[----:B0-----:R-:W-:Y:S05]  /*4630*/  BRA `(.L_x_11333) ;  /* 0xffffe0f000007947 */ /* 0x001fea000383ffff */
.L_x_11322:
[----:B------:R-:W-:Y:S01]  /*4640*/  HFMA2.MMA R36, -RZ, RZ, 0, 1.847743988037109375e-06 ;  /* 0x0000001fff247435 */ /* 0x000fe200000001ff */
[----:B------:R-:W-:Y:S01]  /*4650*/  IMAD.MOV.U32 R37, RZ, RZ, 0x2 ;  /* 0x00000002ff257424 */ /* 0x000fe200078e00ff */
[----:B------:R-:W-:Y:S01]  /*4660*/  MOV R34, 0x4690 ;  /* 0x0000469000227802 */ /* 0x000fe20000000f00 */
[----:B------:R-:W-:-:S03]  /*4670*/  IMAD.MOV.U32 R39, RZ, RZ, -0x1 ;  /* 0xffffffffff277424 */ /* 0x000fc600078e00ff */
[----:B0-----:R-:W-:Y:S05]  /*4680*/  CALL.REL.NOINC `($__internal_283_$__cuda_sm70_shflsync_bfly_p) ;  /* 0x0000209000007944 */ /* 0x001fea0003c00000 */
[----:B01----:R-:W-:Y:S01]  /*4690*/  FADD.FTZ R18, R18, R36 ;  /* 0x0000002412127221 */ /* 0x003fe20000010000 */
[----:B------:R-:W-:Y:S01]  /*46a0*/  MOV R36, 0x1f ;  /* 0x0000001f00247802 */ /* 0x000fe20000000f00 */
[----:B------:R-:W-:Y:S01]  /*46b0*/  IMAD.MOV.U32 R37, RZ, RZ, 0x1 ;  /* 0x00000001ff257424 */ /* 0x000fe200078e00ff */
[----:B------:R-:W-:Y:S01]  /*46c0*/  MOV R34, 0x46f0 ;  /* 0x000046f000227802 */ /* 0x000fe20000000f00 */
[----:B------:R-:W-:-:S02]  /*46d0*/  IMAD.MOV.U32 R39, RZ, RZ, -0x1 ;  /* 0xffffffffff277424 */ /* 0x000fc400078e00ff */
[----:B------:R-:W-:Y:S05]  /*46e0*/  CALL.REL.NOINC `($__internal_283_$__cuda_sm70_shflsync_bfly_p) ;  /* 0x0000203000007944 */ /* 0x000fea0003c00000 */
[----:B0-----:R-:W-:Y:S01]  /*46f0*/  HFMA2.MMA R37, -RZ, RZ, 0, 2.384185791015625e-07 ;  /* 0x00000004ff257435 */ /* 0x001fe200000001ff */
[----:B-1----:R-:W-:Y:S01]  /*4700*/  FADD.FTZ R33, R18, R36 ;  /* 0x0000002412217221 */ /* 0x002fe20000010000 */
[----:B------:R-:W-:Y:S01]  /*4710*/  MOV R34, 0x4760 ;  /* 0x0000476000227802 */ /* 0x000fe20000000f00 */
[----:B------:R-:W-:-:S02]  /*4720*/  IMAD.MOV.U32 R18, RZ, RZ, RZ ;  /* 0x000000ffff127224 */ /* 0x000fc400078e00ff */
[----:B------:R-:W-:Y:S02]  /*4730*/  IMAD.MOV.U32 R36, RZ, RZ, 0x1f ;  /* 0x0000001fff247424 */ /* 0x000fe400078e00ff */
[----:B------:R-:W-:Y:S02]  /*4740*/  IMAD.MOV.U32 R39, RZ, RZ, -0x1 ;  /* 0xffffffffff277424 */ /* 0x000fe400078e00ff */
[----:B------:R-:W-:Y:S05]  /*4750*/  CALL.REL.NOINC `($__internal_283_$__cuda_sm70_shflsync_bfly_p) ;  /* 0x00001fc000007944 */ /* 0x000fea0003c00000 */
[----:B01----:R-:W-:Y:S01]  /*4760*/  FADD.FTZ R18, RZ, R36 ;  /* 0x00000024ff127221 */ /* 0x003fe20000010000 */
[----:B------:R-:W-:Y:S01]  /*4770*/  MOV R37, 0x2 ;  /* 0x0000000200257802 */ /* 0x000fe20000000f00 */
[----:B------:R-:W-:Y:S01]  /*4780*/  IMAD.MOV.U32 R36, RZ, RZ, 0x1f ;  /* 0x0000001fff247424 */ /* 0x000fe200078e00ff */
[----:B------:R-:W-:Y:S01]  /*4790*/  MOV R34, 0x47c0 ;  /* 0x000047c000227802 */ /* 0x000fe20000000f00 */
[----:B------:R-:W-:Y:S02]  /*47a0*/  IMAD.MOV.U32 R39, RZ, RZ, -0x1 ;  /* 0xffffffffff277424 */ /* 0x000fe400078e00ff */
[----:B------:R-:W-:Y:S05]  /*47b0*/  CALL.REL.NOINC `($__internal_283_$__cuda_sm70_shflsync_bfly_p) ;  /* 0x00001f6000007944 */ /* 0x000fea0003c00000 */
[----:B0-----:R-:W-:Y:S01]  /*47c0*/  HFMA2.MMA R37, -RZ, RZ, 0, 5.9604644775390625e-08 ;  /* 0x00000001ff257435 */ /* 0x001fe200000001ff */
[----:B-1----:R-:W-:Y:S01]  /*47d0*/  FADD.FTZ R18, R18, R36 ;  /* 0x0000002412127221 */ /* 0x002fe20000010000 */
[----:B------:R-:W-:Y:S01]  /*47e0*/  MOV R34, 0x4820 ;  /* 0x0000482000227802 */ /* 0x000fe20000000f00 */
[----:B------:R-:W-:Y:S02]  /*47f0*/  IMAD.MOV.U32 R36, RZ, RZ, 0x1f ;  /* 0x0000001fff247424 */ /* 0x000fe400078e00ff */
[----:B------:R-:W-:-:S02]  /*4800*/  IMAD.MOV.U32 R39, RZ, RZ, -0x1 ;  /* 0xffffffffff277424 */ /* 0x000fc400078e00ff */
[----:B------:R-:W-:Y:S05]  /*4810*/  CALL.REL.NOINC `($__internal_283_$__cuda_sm70_shflsync_bfly_p) ;  /* 0x00001f0000007944 */ /* 0x000fea0003c00000 */
[----:B-1----:R-:W-:Y:S01]  /*4820*/  FADD.FTZ R32, R18, R36 ;  /* 0x0000002412207221 */ /* 0x002fe20000010000 */
[----:B0-----:R-:W-:Y:S01]  /*4830*/  MOV R18, RZ ;  /* 0x000000ff00127202 */ /* 0x001fe20000000f00 */
[----:B------:R-:W-:Y:S01]  /*4840*/  IMAD.MOV.U32 R37, RZ, RZ, 0x4 ;  /* 0x00000004ff257424 */ /* 0x000fe200078e00ff */
[----:B------:R-:W-:Y:S01]  /*4850*/  MOV R39, 0xffffffff ;  /* 0xffffffff00277802 */ /* 0x000fe20000000f00 */
[----:B------:R-:W-:Y:S01]  /*4860*/  IMAD.MOV.U32 R36, RZ, RZ, 0x1f ;  /* 0x0000001fff247424 */ /* 0x000fe200078e00ff */
[----:B------:R-:W-:-:S02]  /*4870*/  MOV R34, 0x4890 ;  /* 0x0000489000227802 */ /* 0x000fc40000000f00 */
[----:B------:R-:W-:Y:S05]  /*4880*/  CALL.REL.NOINC `($__internal_283_$__cuda_sm70_shflsync_bfly_p) ;  /* 0x00001e9000007944 */ /* 0x000fea0003c00000 */
[----:B01----:R-:W-:Y:S01]  /*4890*/  FADD.FTZ R18, RZ, R36 ;  /* 0x00000024ff127221 */ /* 0x003fe20000010000 */
[----:B------:R-:W-:Y:S01]  /*48a0*/  MOV R39, 0xffffffff ;  /* 0xffffffff00277802 */ /* 0x000fe20000000f00 */
[----:B------:R-:W-:Y:S01]  /*48b0*/  IMAD.MOV.U32 R37, RZ, RZ, 0x2 ;  /* 0x00000002ff257424 */ /* 0x000fe200078e00ff */
[----:B------:R-:W-:Y:S01]  /*48c0*/  MOV R34, 0x48f0 ;  /* 0x000048f000227802 */ /* 0x000fe20000000f00 */
[----:B------:R-:W-:-:S02]  /*48d0*/  IMAD.MOV.U32 R36, RZ, RZ, 0x1f ;  /* 0x0000001fff247424 */ /* 0x000fc400078e00ff */
[----:B------:R-:W-:Y:S05]  /*48e0*/  CALL.REL.NOINC `($__internal_283_$__cuda_sm70_shflsync_bfly_p) ;  /* 0x00001e3000007944 */ /* 0x000fea0003c00000 */
[----:B01----:R-:W-:Y:S01]  /*48f0*/  FADD.FTZ R18, R18, R36 ;  /* 0x0000002412127221 */ /* 0x003fe20000010000 */
[----:B------:R-:W-:Y:S01]  /*4900*/  MOV R39, 0xffffffff ;  /* 0xffffffff00277802 */ /* 0x000fe20000000f00 */
[----:B------:R-:W-:Y:S01]  /*4910*/  IMAD.MOV.U32 R37, RZ, RZ, 0x1 ;  /* 0x00000001ff257424 */ /* 0x000fe200078e00ff */
[----:B------:R-:W-:Y:S01]  /*4920*/  MOV R34, 0x4950 ;  /* 0x0000495000227802 */ /* 0x000fe20000000f00 */
[----:B------:R-:W-:-:S02]  /*4930*/  IMAD.MOV.U32 R36, RZ, RZ, 0x1f ;  /* 0x0000001fff247424 */ /* 0x000fc400078e00ff */
[----:B------:R-:W-:Y:S05]  /*4940*/  CALL.REL.NOINC `($__internal_283_$__cuda_sm70_shflsync_bfly_p) ;  /* 0x00001dd000007944 */ /* 0x000fea0003c00000 */
[----:B-1----:R-:W-:Y:S01]  /*4950*/  FADD.FTZ R29, R18, R36 ;  /* 0x00000024121d7221 */ /* 0x002fe20000010000 */
[----:B------:R-:W-:Y:S01]  /*4960*/  HFMA2.MMA R36, -RZ, RZ, 0, 1.847743988037109375e-06 ;  /* 0x0000001fff247435 */ /* 0x000fe200000001ff */
[----:B0-----:R-:W-:Y:S01]  /*4970*/  IMAD.MOV.U32 R18, RZ, RZ, RZ ;  /* 0x000000ffff127224 */ /* 0x001fe200078e00ff */
[----:B------:R-:W-:Y:S01]  /*4980*/  MOV R34, 0x49c0 ;  /* 0x000049c000227802 */ /* 0x000fe20000000f00 */
[----:B------:R-:W-:-:S02]  /*4990*/  IMAD.MOV.U32 R37, RZ, RZ, 0x4 ;  /* 0x00000004ff257424 */ /* 0x000fc400078e00ff */
        /* <DEDUP_REMOVED lines=8> */
[----:B01----:R-:W-:Y:S01]  /*4a20*/  FADD.FTZ R18, R18, R36 ;  /* 0x0000002412127221 */ /* 0x003fe20000010000 */
[----:B------:R-:W-:Y:S01]  /*4a30*/  HFMA2.MMA R36, -RZ, RZ, 0, 1.847743988037109375e-06 ;  /* 0x0000001fff247435 */ /* 0x000fe200000001ff */
[----:B------:R-:W-:Y:S01]  /*4a40*/  IMAD.MOV.U32 R37, RZ, RZ, 0x1 ;  /* 0x00000001ff257424 */ /* 0x000fe200078e00ff */
[----:B------:R-:W-:Y:S01]  /*4a50*/  MOV R34, 0x4a80 ;  /* 0x00004a8000227802 */ /* 0x000fe20000000f00 */
[----:B------:R-:W-:-:S03]  /*4a60*/  IMAD.MOV.U32 R39, RZ, RZ, -0x1 ;  /* 0xffffffffff277424 */ /* 0x000fc600078e00ff */
[----:B------:R-:W-:Y:S05]  /*4a70*/  CALL.REL.NOINC `($__internal_283_$__cuda_sm70_shflsync_bfly_p) ;  /* 0x00001ca000007944 */ /* 0x000fea0003c00000 */
[----:B-1----:R-:W-:Y:S01]  /*4a80*/  FADD.FTZ R31, R18, R36 ;  /* 0x00000024121f7221 */ /* 0x002fe20000010000 */
[----:B0-----:R-:W-:Y:S01]  /*4a90*/  MOV R37, 0x4 ;  /* 0x0000000400257802 */ /* 0x001fe20000000f00 */
[----:B------:R-:W-:Y:S01]  /*4aa0*/  IMAD.MOV.U32 R18, RZ, RZ, RZ ;  /* 0x000000ffff127224 */ /* 0x000fe200078e00ff */
[----:B------:R-:W-:Y:S01]  /*4ab0*/  MOV R34, 0x4af0 ;  /* 0x00004af000227802 */ /* 0x000fe20000000f00 */
[----:B------:R-:W-:-:S02]  /*4ac0*/  IMAD.MOV.U32 R36, RZ, RZ, 0x1f ;  /* 0x0000001fff247424 */ /* 0x000fc400078e00ff */
[----:B------:R-:W-:Y:S02]  /*4ad0*/  IMAD.MOV.U32 R39, RZ, RZ, -0x1 ;  /* 0xffffffffff277424 */ /* 0x000fe400078e00ff */
[----:B------:R-:W-:Y:S05]  /*4ae0*/  CALL.REL.NOINC `($__internal_283_$__cuda_sm70_shflsync_bfly_p) ;  /* 0x00001c3000007944 */ /* 0x000fea0003c00000 */
[----:B0-----:R-:W-:Y:S01]  /*4af0*/  HFMA2.MMA R37, -RZ, RZ, 0, 1.1920928955078125e-07 ;  /* 0x00000002ff257435 */ /* 0x001fe200000001ff */
[----:B-1----:R-:W-:Y:S01]  /*4b00*/  FADD.FTZ R18, RZ, R36 ;  /* 0x00000024ff127221 */ /* 0x002fe20000010000 */
[----:B------:R-:W-:Y:S01]  /*4b10*/  MOV R34, 0x4b50 ;  /* 0x00004b5000227802 */ /* 0x000fe20000000f00 */
[----:B------:R-:W-:Y:S02]  /*4b20*/  IMAD.MOV.U32 R36, RZ, RZ, 0x1f ;  /* 0x0000001fff247424 */ /* 0x000fe400078e00ff */
[----:B------:R-:W-:Y:S02]  /*4b30*/  IMAD.MOV.U32 R39, RZ, RZ, -0x1 ;  /* 0xffffffffff277424 */ /* 0x000fe400078e00ff */
[----:B------:R-:W-:Y:S05]  /*4b40*/  CALL.REL.NOINC `($__internal_283_$__cuda_sm70_shflsync_bfly_p) ;  /* 0x00001bd000007944 */ /* 0x000fea0003c00000 */
[----:B01----:R-:W-:Y:S01]  /*4b50*/  FADD.FTZ R18, R18, R36 ;  /* 0x0000002412127221 */ /* 0x003fe20000010000 */
[----:B------:R-:W-:Y:S01]  /*4b60*/  MOV R37, 0x1 ;  /* 0x0000000100257802 */ /* 0x000fe20000000f00 */
[----:B------:R-:W-:Y:S01]  /*4b70*/  IMAD.MOV.U32 R36, RZ, RZ, 0x1f ;  /* 0x0000001fff247424 */ /* 0x000fe200078e00ff */
[----:B------:R-:W-:Y:S01]  /*4b80*/  MOV R34, 0x4bb0 ;  /* 0x00004bb000227802 */ /* 0x000fe20000000f00 */
[----:B------:R-:W-:Y:S02]  /*4b90*/  IMAD.MOV.U32 R39, RZ, RZ, -0x1 ;  /* 0xffffffffff277424 */ /* 0x000fe400078e00ff */
[----:B------:R-:W-:Y:S05]  /*4ba0*/  CALL.REL.NOINC `($__internal_283_$__cuda_sm70_shflsync_bfly_p) ;  /* 0x00001b7000007944 */ /* 0x000fea0003c00000 */
[----:B-1----:R-:W-:Y:S01]  /*4bb0*/  FADD.FTZ R30, R18, R36 ;  /* 0x00000024121e7221 */ /* 0x002fe20000010000 */
[----:B0-----:R-:W-:Y:S01]  /*4bc0*/  HFMA2.MMA R18, -RZ, RZ, 0, 0 ;  /* 0x00000000ff127435 */ /* 0x001fe200000001ff */
        /* <DEDUP_REMOVED lines=405> */
[----:B------:R-:W-:Y:S01]  /*6520*/  HFMA2.MMA R36, -RZ, RZ, 0, 1.847743988037109375e-06 ;  /* 0x0000001fff247435 */ /* 0x000fe200000001ff */
[----:B------:R-:W-:Y:S01]  /*6530*/  IMAD.MOV.U32 R37, RZ, RZ, 0x2 ;  /* 0x00000002ff257424 */ /* 0x000fe200078e00ff */
[----:B------:R-:W-:Y:S01]  /*6540*/  MOV R34, 0x6570 ;  /* 0x0000657000227802 */ /* 0x000fe20000000f00 */
[----:B------:R-:W-:-:S03]  /*6550*/  IMAD.MOV.U32 R39, RZ, RZ, -0x1 ;  /* 0xffffffffff277424 */ /* 0x000fc600078e00ff */
[----:B------:R-:W-:Y:S05]  /*6560*/  CALL.REL.NOINC `($__internal_283_$__cuda_sm70_shflsync_bfly_p) ;  /* 0x000001b000007944 */ /* 0x000fea0003c00000 */
[----:B01----:R-:W-:Y:S01]  /*6570*/  FADD.FTZ R18, R18, R36 ;  /* 0x0000002412127221 */ /* 0x003fe20000010000 */
[----:B------:R-:W-:Y:S01]  /*6580*/  MOV R37, 0x1 ;  /* 0x0000000100257802 */ /* 0x000fe20000000f00 */
[----:B------:R-:W-:Y:S01]  /*6590*/  IMAD.MOV.U32 R36, RZ, RZ, 0x1f ;  /* 0x0000001fff247424 */ /* 0x000fe200078e00ff */
[----:B------:R-:W-:-:S02]  /*65a0*/  MOV R39, 0xffffffff ;  /* 0xffffffff00277802 */ /* 0x000fc40000000f00 */
[----:B------:R-:W-:Y:S02]  /*65b0*/  MOV R34, 0x65d0 ;  /* 0x000065d000227802 */ /* 0x000fe40000000f00 */
[----:B------:R-:W-:Y:S05]  /*65c0*/  CALL.REL.NOINC `($__internal_283_$__cuda_sm70_shflsync_bfly_p) ;  /* 0x0000015000007944 */ /* 0x000fea0003c00000 */
[----:B0-----:R-:W-:Y:S01]  /*65d0*/  HFMA2.MMA R37, -RZ, RZ, 0, 2.384185791015625e-07 ;  /* 0x00000004ff257435 */ /* 0x001fe200000001ff */
[----:B-1----:R-:W-:Y:S01]  /*65e0*/  FADD.FTZ R17, R18, R36 ;  /* 0x0000002412117221 */ /* 0x002fe20000010000 */
[----:B------:R-:W-:Y:S01]  /*65f0*/  MOV R39, 0xffffffff ;  /* 0xffffffff00277802 */ /* 0x000fe20000000f00 */
[----:B------:R-:W-:Y:S01]  /*6600*/  IMAD.MOV.U32 R18, RZ, RZ, RZ ;  /* 0x000000ffff127224 */ /* 0x000fe200078e00ff */
[----:B------:R-:W-:Y:S01]  /*6610*/  MOV R34, 0x6640 ;  /* 0x0000664000227802 */ /* 0x000fe20000000f00 */
[----:B------:R-:W-:Y:S02]  /*6620*/  IMAD.MOV.U32 R36, RZ, RZ, 0x1f ;  /* 0x0000001fff247424 */ /* 0x000fe400078e00ff */
        /* <DEDUP_REMOVED lines=13> */
[----:B-1----:R-:W-:Y:S01]  /*6700*/  IMAD.MOV.U32 R35, RZ, RZ, R36 ;  /* 0x000000ffff237224 */ /* 0x002fe200078e0024 */
[----:B0-----:R-:W-:Y:S05]  /*6710*/  BRA `(.L_x_11334) ;  /* 0xffffc16000007947 */ /* 0x001fea000383ffff */
        .weak           $__internal_283_$__cuda_sm70_shflsync_bfly_p
        .type           $__internal_283_$__cuda_sm70_shflsync_bfly_p,@function
        .size           $__internal_283_$__cuda_sm70_shflsync_bfly_p,(.L_x_23450 - $__internal_283_$__cuda_sm70_shflsync_bfly_p)
$__internal_283_$__cuda_sm70_shflsync_bfly_p:
[----:B------:R-:W-:Y:S01]  /*6720*/  HFMA2.MMA R35, -RZ, RZ, 0, 0 ;  /* 0x00000000ff237435 */ /* 0x000fe200000001ff */
[----:B------:R-:W-:Y:S04]  /*6730*/  WARPSYNC R39 ;  /* 0x0000002700007348 */ /* 0x000fe80003800000 */
[----:B------:R0:W1:Y:S01]  /*6740*/  SHFL.BFLY PT, R36, R18, R37, R36 ;  /* 0x0c00002512247389 */ /* 0x00006200000e0024 */
[----:B------:R-:W-:Y:S05]  /*6750*/  RET.REL.NODEC R34 `(_ZN4vllm25paged_attention_v1_kernelIfhLi112ELi32ELi128ELNS_18Fp8KVCacheDataTypeE1ELb1EEEvPT_PKS2_PKT0_S8_ifPKiSA_iPKfiiiSC_SC_iiiii) ;  /* 0xffff98a022007950 */ /* 0x000fea0003c3ffff */
.L_x_11335:
        /* <DEDUP_REMOVED lines=10> */
.L_x_23450:


//--------------------- .text._ZN4vllm25paged_attention_v1_kernelIfhLi96ELi32ELi128ELNS_18Fp8KVCacheDataTypeE1ELb1EEEvPT_PKS2_PKT0_S8_ifPKiSA_iPKfiiiSC_SC_iiiii --------------------------
	.section	.text._ZN4vllm25paged_attention_v1_kernelIfhLi96ELi32ELi128ELNS_18Fp8KVCacheDataTypeE1ELb1EEEvPT_PKS2_PKT0_S8_ifPKiSA_iPKfiiiSC_SC_iiiii,"ax",@progbits
	.sectioninfo	@"SHI_REGISTERS=47"
	.align	128
        .global         _ZN4vllm25paged_attention_v1_kernelIfhLi96ELi32ELi128ELNS_18Fp8KVCacheDataTypeE1ELb1EEEvPT_PKS2_PKT0_S8_ifPKiSA_iPKfiiiSC_SC_iiiii
        .type           _ZN4vllm25paged_attention_v1_kernelIfhLi96ELi32ELi128ELNS_18Fp8KVCacheDataTypeE1ELb1EEEvPT_PKS2_PKT0_S8_ifPKiSA_iPKfiiiSC_SC_iiiii,@function
        .size           _ZN4vllm25paged_attention_v1_kernelIfhLi96ELi32ELi128ELNS_18Fp8KVCacheDataTypeE1ELb1EEEvPT_PKS2_PKT0_S8_ifPKiSA_iPKfiiiSC_SC_iiiii,(.L_x_23451 - _ZN4vllm25paged_attention_v1_kernelIfhLi96ELi32ELi128ELNS_18Fp8KVCacheDataTypeE1ELb1EEEvPT_PKS2_PKT0_S8_ifPKiSA_iPKfiiiSC_SC_iiiii)
        .other          _ZN4vllm25paged_attention_v1_kernelIfhLi96ELi32ELi128ELNS_18Fp8KVCacheDataTypeE1ELb1EEEvPT_PKS2_PKT0_S8_ifPKiSA_iPKfiiiSC_SC_iiiii,@"STO_CUDA_ENTRY STV_DEFAULT"
_ZN4vllm25paged_attention_v1_kernelIfhLi96ELi32ELi128ELNS_18Fp8KVCacheDataTypeE1ELb1EEEvPT_PKS2_PKT0_S8_ifPKiSA_iPKfiiiSC_SC_iiiii:
.text._ZN4vllm25paged_attention_v1_kernelIfhLi96ELi32ELi128ELNS_18Fp8KVCacheDataTypeE1ELb1EEEvPT_PKS2_PKT0_S8_ifPKiSA_iPKfiiiSC_SC_iiiii:
        /* <DEDUP_REMOVED lines=105> */
.L_x_11336:
[----:B-1----:R-:W-:-:S05]  /*0690*/  MOV R8, c[0x0][0xc] ;  /* 0x0000030000087a02 */ /* 0x002fca0000000f00 */
[----:B------:R-:W-:-:S04]  /*06a0*/  IMAD R8, R8, c[0x0][0x1c8], R3 ;  /* 0x0000720008087a24 */ /* 0x000fc800078e0203 */
[----:B------:R-:W-:-:S03]  /*06b0*/  IMAD R8, R8, c[0x0][0x1d8], RZ ;  /* 0x0000760008087a24 */ /* 0x000fc600078e02ff */
.L_x_11337:
        /* <DEDUP_REMOVED lines=18> */
.L_x_11341:
        /* <DEDUP_REMOVED lines=36> */
.L_x_11339:
[----:B------:R-:W-:Y:S05]  /*0a20*/  BSYNC B7 ;  /* 0x0000000000077941 */ /* 0x000fea0003800000 */
.L_x_11338:
[----:B------:R-:W-:Y:S05]  /*0a30*/  BRA.DIV ~URZ, `(.L_x_11342) ;  /* 0x000035827f007947 */ /* 0x000fea000b800000 */
[----:B------:R-:W-:-:S05]  /*0a40*/  IMAD.MOV.U32 R10, RZ, RZ, -0x800001 ;  /* 0xff7fffffff0a7424 */ /* 0x000fca00078e00ff */
.L_x_11378:
        /* <DEDUP_REMOVED lines=10> */
.L_x_11379:
        /* <DEDUP_REMOVED lines=28> */
.L_x_11348:
        /* <DEDUP_REMOVED lines=11> */
.L_x_11347:
[----:B------:R-:W-:Y:S05]  /*0d60*/  BSYNC B1 ;  /* 0x0000000000017941 */ /* 0x000fea0003800000 */
.L_x_11346:
        /* <DEDUP_REMOVED lines=10> */
.L_x_11351:
        /* <DEDUP_REMOVED lines=100> */
.L_x_11350:
[----:B------:R-:W-:Y:S05]  /*1450*/  BSYNC B1 ;  /* 0x0000000000017941 */ /* 0x000fea0003800000 */
.L_x_11349:
        /* <DEDUP_REMOVED lines=55> */
.L_x_11353:
[----:B------:R-:W-:Y:S05]  /*17d0*/  BSYNC B1 ;  /* 0x0000000000017941 */ /* 0x000fea0003800000 */
.L_x_11352:
        /* <DEDUP_REMOVED lines=26> */
.L_x_11345:
[----:B------:R-:W-:Y:S05]  /*1980*/  BSYNC B0 ;  /* 0x0000000000007941 */ /* 0x000fea0003800000 */
.L_x_11344:
        /* <DEDUP_REMOVED lines=37> */
.L_x_11358:
        /* <DEDUP_REMOVED lines=8> */
.L_x_11357:
[----:B01----:R-:W-:Y:S05]  /*1c60*/  BSYNC B1 ;  /* 0x0000000000017941 */ /* 0x003fea0003800000 */
.L_x_11356:
        /* <DEDUP_REMOVED lines=10> */
.L_x_11361:
        /* <DEDUP_REMOVED lines=52> */
.L_x_11360:
[----:B------:R-:W-:Y:S05]  /*2050*/  BSYNC B1 ;  /* 0x0000000000017941 */ /* 0x000fea0003800000 */
.L_x_11359:
        /* <DEDUP_REMOVED lines=31> */
.L_x_11363:
[----:B------:R-:W-:Y:S05]  /*2250*/  BSYNC B1 ;  /* 0x0000000000017941 */ /* 0x000fea0003800000 */
.L_x_11362:
        /* <DEDUP_REMOVED lines=14> */
.L_x_11355:
[----:B------:R-:W-:Y:S05]  /*2340*/  BSYNC B0 ;  /* 0x0000000000007941 */ /* 0x000fea0003800000 */
.L_x_11354:
        /* <DEDUP_REMOVED lines=26> */
.L_x_11367:
        /* <DEDUP_REMOVED lines=33> */
.L_x_11365:
[----:B------:R-:W-:Y:S05]  /*2700*/  BSYNC B6 ;  /* 0x0000000000067941 */ /* 0x000fea0003800000 */
.L_x_11364:
[----:B------:R-:W-:Y:S05]  /*2710*/  BRA.DIV ~URZ, `(.L_x_11368) ;  /* 0x00001ac27f007947 */ /* 0x000fea000b800000 */
[----:B------:R-:W-:-:S04]  /*2720*/  IMAD.MOV.U32 R6, RZ, RZ, RZ ;  /* 0x000000ffff067224 */ /* 0x000fc800078e00ff */
.L_x_11380:
        /* <DEDUP_REMOVED lines=19> */
.L_x_11381:
        /* <DEDUP_REMOVED lines=43> */
.L_x_11371:
[----:B------:R-:W-:Y:S05]  /*2b10*/  BSYNC B0 ;  /* 0x0000000000007941 */ /* 0x000fea0003800000 */
.L_x_11370:
        /* <DEDUP_REMOVED lines=51> */
.L_x_11373:
[----:B------:R-:W-:Y:S05]  /*2e50*/  BSYNC B0 ;  /* 0x0000000000007941 */ /* 0x000fea0003800000 */
.L_x_11372:
        /* <DEDUP_REMOVED lines=27> */
.L_x_11375:
[----:B------:R-:W-:Y:S05]  /*3010*/  BSYNC B0 ;  /* 0x0000000000007941 */ /* 0x000fea0003800000 */
.L_x_11374:
        /* <DEDUP_REMOVED lines=51> */
.L_x_11377:
[----:B------:R-:W-:Y:S05]  /*3350*/  BSYNC B0 ;  /* 0x0000000000007941 */ /* 0x000fea0003800000 */
.L_x_11376:
        /* <DEDUP_REMOVED lines=159> */
.L_x_11340:
        /* <DEDUP_REMOVED lines=19> */
.L_x_11366:
        /* <DEDUP_REMOVED lines=20> */
.L_x_11342:
[----:B------:R-:W-:Y:S01]  /*3fc0*/  HFMA2.MMA R32, -RZ, RZ, 0, 9.5367431640625e-07 ;  /* 0x00000010ff207435 */ /* 0x000fe200000001ff */
[----:B------:R-:W-:Y:S01]  /*3fd0*/  IMAD.MOV.U32 R29, RZ, RZ, -0x800001 ;  /* 0xff7fffffff1d7424 */ /* 0x000fe200078e00ff */
[----:B------:R-:W-:Y:S01]  /*3fe0*/  MOV R30, 0x4020 ;  /* 0x00004020001e7802 */ /* 0x000fe20000000f00 */
[----:B------:R-:W-:Y:S02]  /*3ff0*/  IMAD.MOV.U32 R33, RZ, RZ, 0x1f ;  /* 0x0000001fff217424 */ /* 0x000fe400078e00ff */
[----:B------:R-:W-:Y:S02]  /*4000*/  IMAD.MOV.U32 R34, RZ, RZ, -0x1 ;  /* 0xffffffffff227424 */ /* 0x000fe400078e00ff */
[----:B------:R-:W-:Y:S05]  /*4010*/  CALL.REL.NOINC `($__internal_284_$__cuda_sm70_shflsync_bfly_p) ;  /* 0x00001e6000007944 */ /* 0x000fea0003c00000 */
[----:B-1----:R-:W-:Y:S01]  /*4020*/  MOV R10, R32 ;  /* 0x00000020000a7202 */ /* 0x002fe20000000f00 */
[----:B0-----:R-:W-:Y:S05]  /*4030*/  BRA `(.L_x_11378) ;  /* 0xffffca1000007947 */ /* 0x001fea000383ffff */
.L_x_11343:
[----:B------:R-:W-:Y:S01]  /*4040*/  IMAD.MOV.U32 R32, RZ, RZ, 0x8 ;  /* 0x00000008ff207424 */ /* 0x000fe200078e00ff */
[----:B------:R-:W-:Y:S01]  /*4050*/  MOV R34, 0xffffffff ;  /* 0xffffffff00227802 */ /* 0x000fe20000000f00 */
[----:B------:R-:W-:Y:S01]  /*4060*/  IMAD.MOV.U32 R33, RZ, RZ, 0x1f ;  /* 0x0000001fff217424 */ /* 0x000fe200078e00ff */
[----:B------:R-:W-:Y:S02]  /*4070*/  MOV R30, 0x4090 ;  /* 0x00004090001e7802 */ /* 0x000fe40000000f00 */
[----:B------:R-:W-:Y:S05]  /*4080*/  CALL.REL.NOINC `($__internal_284_$__cuda_sm70_shflsync_bfly_p) ;  /* 0x00001df000007944 */ /* 0x000fea0003c00000 */
[----:B01----:R-:W-:Y:S01]  /*4090*/  FMNMX.FTZ R29, R29, R32, !PT ;  /* 0x000000201d1d7209 */ /* 0x003fe20007810000 */
[----:B------:R-:W-:Y:S01]  /*40a0*/  IMAD.MOV.U32 R32, RZ, RZ, 0x4 ;  /* 0x00000004ff207424 */ /* 0x000fe200078e00ff */
[----:B------:R-:W-:Y:S01]  /*40b0*/  MOV R34, 0xffffffff ;  /* 0xffffffff00227802 */ /* 0x000fe20000000f00 */
[----:B------:R-:W-:Y:S01]  /*40c0*/  IMAD.MOV.U32 R33, RZ, RZ, 0x1f ;  /* 0x0000001fff217424 */ /* 0x000fe200078e00ff */
[----:B------:R-:W-:-:S02]  /*40d0*/  MOV R30, 0x40f0 ;  /* 0x000040f0001e7802 */ /* 0x000fc40000000f00 */
[----:B------:R-:W-:Y:S05]  /*40e0*/  CALL.REL.NOINC `($__internal_284_$__cuda_sm70_shflsync_bfly_p) ;  /* 0x00001d9000007944 */ /* 0x000fea0003c00000 */
[----:B01----:R-:W-:Y:S01]  /*40f0*/  FMNMX.FTZ R29, R29, R32, !PT ;  /* 0x000000201d1d7209 */ /* 0x003fe20007810000 */
[----:B------:R-:W-:Y:S01]  /*4100*/  IMAD.MOV.U32 R32, RZ, RZ, 0x2 ;  /* 0x00000002ff207424 */ /* 0x000fe200078e00ff */
[----:B------:R-:W-:Y:S01]  /*4110*/  MOV R34, 0xffffffff ;  /* 0xffffffff00227802 */ /* 0x000fe20000000f00 */
[----:B------:R-:W-:Y:S01]  /*4120*/  IMAD.MOV.U32 R33, RZ, RZ, 0x1f ;  /* 0x0000001fff217424 */ /* 0x000fe200078e00ff */
[----:B------:R-:W-:-:S02]  /*4130*/  MOV R30, 0x4150 ;  /* 0x00004150001e7802 */ /* 0x000fc40000000f00 */
[----:B------:R-:W-:Y:S05]  /*4140*/  CALL.REL.NOINC `($__internal_284_$__cuda_sm70_shflsync_bfly_p) ;  /* 0x00001d3000007944 */ /* 0x000fea0003c00000 */
[----:B-1----:R-:W-:Y:S01]  /*4150*/  FMNMX.FTZ R12, R29, R32, !PT ;  /* 0x000000201d0c7209 */ /* 0x002fe20007810000 */
[----:B------:R-:W-:Y:S01]  /*4160*/  IMAD.MOV.U32 R32, RZ, RZ, 0x1 ;  /* 0x00000001ff207424 */ /* 0x000fe200078e00ff */
[----:B0-----:R-:W-:Y:S01]  /*4170*/  MOV R34, 0xffffffff ;  /* 0xffffffff00227802 */ /* 0x001fe20000000f00 */
[----:B------:R-:W-:Y:S01]  /*4180*/  IMAD.MOV.U32 R33, RZ, RZ, 0x1f ;  /* 0x0000001fff217424 */ /* 0x000fe200078e00ff */
[----:B------:R-:W-:Y:S01]  /*4190*/  MOV R30, 0x41c0 ;  /* 0x000041c0001e7802 */ /* 0x000fe20000000f00 */
[----:B------:R-:W-:-:S02]  /*41a0*/  IMAD.MOV.U32 R29, RZ, RZ, R12 ;  /* 0x000000ffff1d7224 */ /* 0x000fc400078e000c */
[----:B------:R-:W-:Y:S05]  /*41b0*/  CALL.REL.NOINC `($__internal_284_$__cuda_sm70_shflsync_bfly_p) ;  /* 0x00001cc000007944 */ /* 0x000fea0003c00000 */
[----:B-1----:R-:W-:Y:S01]  /*41c0*/  IMAD.MOV.U32 R15, RZ, RZ, R32 ;  /* 0x000000ffff0f7224 */ /* 0x002fe200078e0020 */
[----:B0-----:R-:W-:Y:S05]  /*41d0*/  BRA `(.L_x_11379) ;  /* 0xffffc91000007947 */ /* 0x001fea000383ffff */
.L_x_11368:
[----:B------:R-:W-:Y:S01]  /*41e0*/  HFMA2.MMA R29, -RZ, RZ, 0, 0 ;  /* 0x00000000ff1d7435 */ /* 0x000fe200000001ff */
[----:B------:R-:W-:Y:S01]  /*41f0*/  IMAD.MOV.U32 R32, RZ, RZ, 0x4 ;  /* 0x00000004ff207424 */ /* 0x000fe200078e00ff */
[----:B------:R-:W-:Y:S01]  /*4200*/  MOV R34, 0xffffffff ;  /* 0xffffffff00227802 */ /* 0x000fe20000000f00 */
[----:B------:R-:W-:Y:S01]  /*4210*/  IMAD.MOV.U32 R33, RZ, RZ, 0x1f ;  /* 0x0000001fff217424 */ /* 0x000fe200078e00ff */
[----:B------:R-:W-:-:S02]  /*4220*/  MOV R30, 0x4240 ;  /* 0x00004240001e7802 */ /* 0x000fc40000000f00 */
[----:B0-----:R-:W-:Y:S05]  /*4230*/  CALL.REL.NOINC `($__internal_284_$__cuda_sm70_shflsync_bfly_p) ;  /* 0x00001c4000007944 */ /* 0x001fea0003c00000 */
[----:B-1----:R-:W-:Y:S01]  /*4240*/  IMAD.MOV.U32 R6, RZ, RZ, R32 ;  /* 0x000000ffff067224 */ /* 0x002fe200078e0020 */
[----:B0-----:R-:W-:Y:S05]  /*4250*/  BRA `(.L_x_11380) ;  /* 0xffffe4d000007947 */ /* 0x001fea000383ffff */
.L_x_11369:
[----:B------:R-:W-:Y:S01]  /*4260*/  HFMA2.MMA R33, -RZ, RZ, 0, 1.847743988037109375e-06 ;  /* 0x0000001fff217435 */ /* 0x000fe200000001ff */
[----:B------:R-:W-:Y:S01]  /*4270*/  IMAD.MOV.U32 R32, RZ, RZ, 0x2 ;  /* 0x00000002ff207424 */ /* 0x000fe200078e00ff */
[----:B------:R-:W-:Y:S01]  /*4280*/  MOV R30, 0x42b0 ;  /* 0x000042b0001e7802 */ /* 0x000fe20000000f00 */
[----:B------:R-:W-:-:S03]  /*4290*/  IMAD.MOV.U32 R34, RZ, RZ, -0x1 ;  /* 0xffffffffff227424 */ /* 0x000fc600078e00ff */
[----:B0-----:R-:W-:Y:S05]  /*42a0*/  CALL.REL.NOINC `($__internal_284_$__cuda_sm70_shflsync_bfly_p) ;  /* 0x00001bd000007944 */ /* 0x001fea0003c00000 */
[----:B01----:R-:W-:Y:S01]  /*42b0*/  FADD.FTZ R29, R29, R32 ;  /* 0x000000201d1d7221 */ /* 0x003fe20000010000 */
[----:B------:R-:W-:Y:S01]  /*42c0*/  MOV R33, 0x1f ;  /* 0x0000001f00217802 */ /* 0x000fe20000000f00 */
[----:B------:R-:W-:Y:S01]  /*42d0*/  IMAD.MOV.U32 R32, RZ, RZ, 0x1 ;  /* 0x00000001ff207424 */ /* 0x000fe200078e00ff */
[----:B------:R-:W-:Y:S01]  /*42e0*/  MOV R30, 0x4310 ;  /* 0x00004310001e7802 */ /* 0x000fe20000000f00 */
[----:B------:R-:W-:-:S02]  /*42f0*/  IMAD.MOV.U32 R34, RZ, RZ, -0x1 ;  /* 0xffffffffff227424 */ /* 0x000fc400078e00ff */
[----:B------:R-:W-:Y:S05]  /*4300*/  CALL.REL.NOINC `($__internal_284_$__cuda_sm70_shflsync_bfly_p) ;  /* 0x00001b7000007944 */ /* 0x000fea0003c00000 */
[----:B-1----:R-:W-:Y:S01]  /*4310*/  FADD.FTZ R28, R29, R32 ;  /* 0x000000201d1c7221 */ /* 0x002fe20000010000 */
[----:B------:R-:W-:Y:S01]  /*4320*/  HFMA2.MMA R32, -RZ, RZ, 0, 2.384185791015625e-07 ;  /* 0x00000004ff207435 */ /* 0x000fe200000001ff */
[----:B0-----:R-:W-:Y:S01]  /*4330*/  IMAD.MOV.U32 R29, RZ, RZ, RZ ;  /* 0x000000ffff1d7224 */ /* 0x001fe200078e00ff */
[----:B------:R-:W-:Y:S01]  /*4340*/  MOV R30, 0x4380 ;  /* 0x00004380001e7802 */ /* 0x000fe20000000f00 */
[----:B------:R-:W-:-:S02]  /*4350*/  IMAD.MOV.U32 R33, RZ, RZ, 0x1f ;  /* 0x0000001fff217424 */ /* 0x000fc400078e00ff */
[----:B------:R-:W-:Y:S02]  /*4360*/  IMAD.MOV.U32 R34, RZ, RZ, -0x1 ;  /* 0xffffffffff227424 */ /* 0x000fe400078e00ff */
[----:B------:R-:W-:Y:S05]  /*4370*/  CALL.REL.NOINC `($__internal_284_$__cuda_sm70_shflsync_bfly_p) ;  /* 0x00001b0000007944 */ /* 0x000fea0003c00000 */
[----:B01----:R-:W-:Y:S01]  /*4380*/  FADD.FTZ R29, RZ, R32 ;  /* 0x00000020ff1d7221 */ /* 0x003fe20000010000 */
[----:B------:R-:W-:Y:S01]  /*4390*/  MOV R32, 0x2 ;  /* 0x0000000200207802 */ /* 0x000fe20000000f00 */
[----:B------:R-:W-:Y:S01]  /*43a0*/  IMAD.MOV.U32 R33, RZ, RZ, 0x1f ;  /* 0x0000001fff217424 */ /* 0x000fe200078e00ff */
[----:B------:R-:W-:Y:S01]  /*43b0*/  MOV R30, 0x43e0 ;  /* 0x000043e0001e7802 */ /* 0x000fe20000000f00 */
[----:B------:R-:W-:Y:S02]  /*43c0*/  IMAD.MOV.U32 R34, RZ, RZ, -0x1 ;  /* 0xffffffffff227424 */ /* 0x000fe400078e00ff */
[----:B------:R-:W-:Y:S05]  /*43d0*/  CALL.REL.NOINC `($__internal_284_$__cuda_sm70_shflsync_bfly_p) ;  /* 0x00001aa000007944 */ /* 0x000fea0003c00000 */
[----:B01----:R-:W-:Y:S01]  /*43e0*/  FADD.FTZ R29, R29, R32 ;  /* 0x000000201d1d7221 */ /* 0x003fe20000010000 */
[----:B------:R-:W-:Y:S01]  /*43f0*/  HFMA2.MMA R32, -RZ, RZ, 0, 5.9604644775390625e-08 ;  /* 0x00000001ff207435 */ /* 0x000fe200000001ff */
[----:B------:R-:W-:Y:S01]  /*4400*/  IMAD.MOV.U32 R33, RZ, RZ, 0x1f ;  /* 0x0000001fff217424 */ /* 0x000fe200078e00ff */
[----:B------:R-:W-:Y:S01]  /*4410*/  MOV R30, 0x4440 ;  /* 0x00004440001e7802 */ /* 0x000fe20000000f00 */
[----:B------:R-:W-:-:S03]  /*4420*/  IMAD.MOV.U32 R34, RZ, RZ, -0x1 ;  /* 0xffffffffff227424 */ /* 0x000fc600078e00ff */
[----:B------:R-:W-:Y:S05]  /*4430*/  CALL.REL.NOINC `($__internal_284_$__cuda_sm70_shflsync_bfly_p) ;  /* 0x00001a4000007944 */ /* 0x000fea0003c00000 */
[----:B-1----:R-:W-:Y:S01]  /*4440*/  FADD.FTZ R27, R29, R32 ;  /* 0x000000201d1b7221 */ /* 0x002fe20000010000 */
[----:B0-----:R-:W-:Y:S01]  /*4450*/  MOV R29, RZ ;  /* 0x000000ff001d7202 */ /* 0x001fe20000000f00 */
[----:B------:R-:W-:Y:S01]  /*4460*/  IMAD.MOV.U32 R32, RZ, RZ, 0x4 ;  /* 0x00000004ff207424 */ /* 0x000fe200078e00ff */
[----:B------:R-:W-:Y:S01]  /*4470*/  MOV R34, 0xffffffff ;  /* 0xffffffff00227802 */ /* 0x000fe20000000f00 */
[----:B------:R-:W-:Y:S01]  /*4480*/  IMAD.MOV.U32 R33, RZ, RZ, 0x1f ;  /* 0x0000001fff217424 */ /* 0x000fe200078e00ff */
[----:B------:R-:W-:-:S02]  /*4490*/  MOV R30, 0x44b0 ;  /* 0x000044b0001e7802 */ /* 0x000fc40000000f00 */
[----:B------:R-:W-:Y:S05]  /*44a0*/  CALL.REL.NOINC `($__internal_284_$__cuda_sm70_shflsync_bfly_p) ;  /* 0x000019d000007944 */ /* 0x000fea0003c00000 */
[----:B01----:R-:W-:Y:S01]  /*44b0*/  FADD.FTZ R29, RZ, R32 ;  /* 0x00000020ff1d7221 */ /* 0x003fe20000010000 */
[----:B------:R-:W-:Y:S01]  /*44c0*/  MOV R34, 0xffffffff ;  /* 0xffffffff00227802 */ /* 0x000fe20000000f00 */
[----:B------:R-:W-:Y:S01]  /*44d0*/  IMAD.MOV.U32 R32, RZ, RZ, 0x2 ;  /* 0x00000002ff207424 */ /* 0x000fe200078e00ff */
[----:B------:R-:W-:Y:S01]  /*44e0*/  MOV R30, 0x4510 ;  /* 0x00004510001e7802 */ /* 0x000fe20000000f00 */
[----:B------:R-:W-:-:S02]  /*44f0*/  IMAD.MOV.U32 R33, RZ, RZ, 0x1f ;  /* 0x0000001fff217424 */ /* 0x000fc400078e00ff */
[----:B------:R-:W-:Y:S05]  /*4500*/  CALL.REL.NOINC `($__internal_284_$__cuda_sm70_shflsync_bfly_p) ;  /* 0x0000197000007944 */ /* 0x000fea0003c00000 */
[----:B01----:R-:W-:Y:S01]  /*4510*/  FADD.FTZ R29, R29, R32 ;  /* 0x000000201d1d7221 */ /* 0x003fe20000010000 */
[----:B------:R-:W-:Y:S01]  /*4520*/  MOV R34, 0xffffffff ;  /* 0xffffffff00227802 */ /* 0x000fe20000000f00 */
[----:B------:R-:W-:Y:S01]  /*4530*/  IMAD.MOV.U32 R32, RZ, RZ, 0x1 ;  /* 0x00000001ff207424 */ /* 0x000fe200078e00ff */
[----:B------:R-:W-:Y:S01]  /*4540*/  MOV R30, 0x4570 ;  /* 0x00004570001e7802 */ /* 0x000fe20000000f00 */
[----:B------:R-:W-:-:S02]  /*4550*/  IMAD.MOV.U32 R33, RZ, RZ, 0x1f ;  /* 0x0000001fff217424 */ /* 0x000fc400078e00ff */
[----:B------:R-:W-:Y:S05]  /*4560*/  CALL.REL.NOINC `($__internal_284_$__cuda_sm70_shflsync_bfly_p) ;  /* 0x0000191000007944 */ /* 0x000fea0003c00000 */
[----:B0-----:R-:W-:Y:S01]  /*4570*/  HFMA2.MMA R33, -RZ, RZ, 0, 1.847743988037109375e-06 ;  /* 0x0000001fff217435 */ /* 0x001fe200000001ff */
[----:B-1----:R-:W-:Y:S01]  /*4580*/  FADD.FTZ R25, R29, R32 ;  /* 0x000000201d197221 */ /* 0x002fe20000010000 */
[----:B------:R-:W-:Y:S01]  /*4590*/  MOV R30, 0x45e0 ;  /* 0x000045e0001e7802 */ /* 0x000fe20000000f00 */
[----:B------:R-:W-:-:S02]  /*45a0*/  IMAD.MOV.U32 R29, RZ, RZ, RZ ;  /* 0x000000ffff1d7224 */ /* 0x000fc400078e00ff */
[----:B------:R-:W-:Y:S02]  /*45b0*/  IMAD.MOV.U32 R32, RZ, RZ, 0x4 ;  /* 0x00000004ff207424 */ /* 0x000fe400078e00ff */
        /* <DEDUP_REMOVED lines=8> */
[----:B0-----:R-:W-:Y:S01]  /*4640*/  HFMA2.MMA R33, -RZ, RZ, 0, 1.847743988037109375e-06 ;  /* 0x0000001fff217435 */ /* 0x001fe200000001ff */
[----:B-1----:R-:W-:Y:S01]  /*4650*/  FADD.FTZ R29, R29, R32 ;  /* 0x000000201d1d7221 */ /* 0x002fe20000010000 */
[----:B------:R-:W-:Y:S01]  /*4660*/  MOV R30, 0x46a0 ;  /* 0x000046a0001e7802 */ /* 0x000fe20000000f00 */
[----:B------:R-:W-:Y:S02]  /*4670*/  IMAD.MOV.U32 R32, RZ, RZ, 0x1 ;  /* 0x00000001ff207424 */ /* 0x000fe400078e00ff */
[----:B------:R-:W-:-:S02]  /*4680*/  IMAD.MOV.U32 R34, RZ, RZ, -0x1 ;  /* 0xffffffffff227424 */ /* 0x000fc400078e00ff */
[----:B------:R-:W-:Y:S05]  /*4690*/  CALL.REL.NOINC `($__internal_284_$__cuda_sm70_shflsync_bfly_p) ;  /* 0x000017e000007944 */ /* 0x000fea0003c00000 */
[----:B-1----:R-:W-:Y:S01]  /*46a0*/  FADD.FTZ R26, R29, R32 ;  /* 0x000000201d1a7221 */ /* 0x002fe20000010000 */
[----:B------:R-:W-:Y:S01]  /*46b0*/  MOV R32, 0x4 ;  /* 0x0000000400207802 */ /* 0x000fe20000000f00 */
[----:B0-----:R-:W-:Y:S01]  /*46c0*/  IMAD.MOV.U32 R29, RZ, RZ, RZ ;  /* 0x000000ffff1d7224 */ /* 0x001fe200078e00ff */
[----:B------:R-:W-:Y:S01]  /*46d0*/  MOV R30, 0x4710 ;  /* 0x00004710001e7802 */ /* 0x000fe20000000f00 */
[----:B------:R-:W-:-:S02]  /*46e0*/  IMAD.MOV.U32 R33, RZ, RZ, 0x1f ;  /* 0x0000001fff217424 */ /* 0x000fc400078e00ff */
[----:B------:R-:W-:Y:S02]  /*46f0*/  IMAD.MOV.U32 R34, RZ, RZ, -0x1 ;  /* 0xffffffffff227424 */ /* 0x000fe400078e00ff */
[----:B------:R-:W-:Y:S05]  /*4700*/  CALL.REL.NOINC `($__internal_284_$__cuda_sm70_shflsync_bfly_p) ;  /* 0x0000177000007944 */ /* 0x000fea0003c00000 */
[----:B01----:R-:W-:Y:S01]  /*4710*/  FADD.FTZ R29, RZ, R32 ;  /* 0x00000020ff1d7221 */ /* 0x003fe20000010000 */
[----:B------:R-:W-:Y:S01]  /*4720*/  HFMA2.MMA R32, -RZ, RZ, 0, 1.1920928955078125e-07 ;  /* 0x00000002ff207435 */ /* 0x000fe200000001ff */
[----:B------:R-:W-:Y:S01]  /*4730*/  IMAD.MOV.U32 R33, RZ, RZ, 0x1f ;  /* 0x0000001fff217424 */ /* 0x000fe200078e00ff */
[----:B------:R-:W-:Y:S01]  /*4740*/  MOV R30, 0x4770 ;  /* 0x00004770001e7802 */ /* 0x000fe20000000f00 */
[----:B------:R-:W-:-:S03]  /*4750*/  IMAD.MOV.U32 R34, RZ, RZ, -0x1 ;  /* 0xffffffffff227424 */ /* 0x000fc600078e00ff */
[----:B------:R-:W-:Y:S05]  /*4760*/  CALL.REL.NOINC `($__internal_284_$__cuda_sm70_shflsync_bfly_p) ;  /* 0x0000171000007944 */ /* 0x000fea0003c00000 */
[----:B01----:R-:W-:Y:S01]  /*4770*/  FADD.FTZ R29, R29, R32 ;  /* 0x000000201d1d7221 */ /* 0x003fe20000010000 */
[----:B------:R-:W-:Y:S01]  /*4780*/  MOV R32, 0x1 ;  /* 0x0000000100207802 */ /* 0x000fe20000000f00 */
[----:B------:R-:W-:Y:S01]  /*4790*/  IMAD.MOV.U32 R33, RZ, RZ, 0x1f ;  /* 0x0000001fff217424 */ /* 0x000fe200078e00ff */
[----:B------:R-:W-:Y:S01]  /*47a0*/  MOV R30, 0x47d0 ;  /* 0x000047d0001e7802 */ /* 0x000fe20000000f00 */
[----:B------:R-:W-:Y:S02]  /*47b0*/  IMAD.MOV.U32 R34, RZ, RZ, -0x1 ;  /* 0xffffffffff227424 */ /* 0x000fe400078e00ff */
[----:B------:R-:W-:Y:S05]  /*47c0*/  CALL.REL.NOINC `($__internal_284_$__cuda_sm70_shflsync_bfly_p) ;  /* 0x000016b000007944 */ /* 0x000fea0003c00000 */
[----:B-1----:R-:W-:Y:S01]  /*47d0*/  FADD.FTZ R22, R29, R32 ;  /* 0x000000201d167221 */ /* 0x002fe20000010000 */
[----:B0-----:R-:W-:Y:S01]  /*47e0*/  HFMA2.MMA R29, -RZ, RZ, 0, 0 ;  /* 0x00000000ff1d7435 */ /* 0x001fe200000001ff */
        /* <DEDUP_REMOVED lines=268> */
[----:B------:R-:W-:Y:S01]  /*58b0*/  IMAD.MOV.U32 R33, RZ, RZ, 0x1f ;  /* 0x0000001fff217424 */ /* 0x000fe200078e00ff */
[----:B------:R-:W-:-:S02]  /*58c0*/  MOV R30, 0x58e0 ;  /* 0x000058e0001e7802 */ /* 0x000fc40000000f00 */
[----:B------:R-:W-:Y:S05]  /*58d0*/  CALL.REL.NOINC `($__internal_284_$__cuda_sm70_shflsync_bfly_p) ;  /* 0x000005a000007944 */ /* 0x000fea0003c00000 */
[----:B0-----:R-:W-:Y:S01]  /*58e0*/  HFMA2.MMA R33, -RZ, RZ, 0, 1.847743988037109375e-06 ;  /* 0x0000001fff217435 */ /* 0x001fe200000001ff */
[----:B-1----:R-:W-:Y:S01]  /*58f0*/  FADD.FTZ R29, RZ, R32 ;  /* 0x00000020ff1d7221 */ /* 0x002fe20000010000 */
[----:B------:R-:W-:Y:S01]  /*5900*/  MOV R30, 0x5940 ;  /* 0x00005940001e7802 */ /* 0x000fe20000000f00 */
[----:B------:R-:W-:-:S02]  /*5910*/  IMAD.MOV.U32 R32, RZ, RZ, 0x2 ;  /* 0x00000002ff207424 */ /* 0x000fc400078e00ff */
[----:B------:R-:W-:Y:S02]  /*5920*/  IMAD.MOV.U32 R34, RZ, RZ, -0x1 ;  /* 0xffffffffff227424 */ /* 0x000fe400078e00ff */
[----:B------:R-:W-:Y:S05]  /*5930*/  CALL.REL.NOINC `($__internal_284_$__cuda_sm70_shflsync_bfly_p) ;  /* 0x0000054000007944 */ /* 0x000fea0003c00000 */
[----:B01----:R-:W-:Y:S01]  /*5940*/  FADD.FTZ R29, R29, R32 ;  /* 0x000000201d1d7221 */ /* 0x003fe20000010000 */
[----:B------:R-:W-:Y:S01]  /*5950*/  MOV R32, 0x1 ;  /* 0x0000000100207802 */ /* 0x000fe20000000f00 */
[----:B------:R-:W-:Y:S01]  /*5960*/  IMAD.MOV.U32 R33, RZ, RZ, 0x1f ;  /* 0x0000001fff217424 */ /* 0x000fe200078e00ff */
[----:B------:R-:W-:Y:S02]  /*5970*/  MOV R34, 0xffffffff ;  /* 0xffffffff00227802 */ /* 0x000fe40000000f00 */
[----:B------:R-:W-:Y:S02]  /*5980*/  MOV R30, 0x59a0 ;  /* 0x000059a0001e7802 */ /* 0x000fe40000000f00 */
[----:B------:R-:W-:Y:S05]  /*5990*/  CALL.REL.NOINC `($__internal_284_$__cuda_sm70_shflsync_bfly_p) ;  /* 0x000004e000007944 */ /* 0x000fea0003c00000 */
[----:B-1----:R-:W-:Y:S01]  /*59a0*/  FADD.FTZ R12, R29, R32 ;  /* 0x000000201d0c7221 */ /* 0x002fe20000010000 */
[----:B------:R-:W-:Y:S01]  /*59b0*/  HFMA2.MMA R32, -RZ, RZ, 0, 2.384185791015625e-07 ;  /* 0x00000004ff207435 */ /* 0x000fe200000001ff */
        /* <DEDUP_REMOVED lines=74> */
[----:B-1----:R-:W-:Y:S01]  /*5e60*/  IMAD.MOV.U32 R30, RZ, RZ, R32 ;  /* 0x000000ffff1e7224 */ /* 0x002fe200078e0020 */
[----:B0-----:R-:W-:Y:S05]  /*5e70*/  BRA `(.L_x_11381) ;  /* 0xffffc9e000007947 */ /* 0x001fea000383ffff */
        .weak           $__internal_284_$__cuda_sm70_shflsync_bfly_p
        .type           $__internal_284_$__cuda_sm70_shflsync_bfly_p,@function
        .size           $__internal_284_$__cuda_sm70_shflsync_bfly_p,(.L_x_23451 - $__internal_284_$__cuda_sm70_shflsync_bfly_p)
$__internal_284_$__cuda_sm70_shflsync_bfly_p:
[----:B------:R-:W-:Y:S01]  /*5e80*/  HFMA2.MMA R31, -RZ, RZ, 0, 0 ;  /* 0x00000000ff1f7435 */ /* 0x000fe200000001ff */
[----:B------:R-:W-:Y:S04]  /*5e90*/  WARPSYNC R34 ;  /* 0x0000002200007348 */ /* 0x000fe80003800000 */
[----:B------:R0:W1:Y:S01]  /*5ea0*/  SHFL.BFLY PT, R32, R29, R32, R33 ;  /* 0x0c0000201d207389 */ /* 0x00006200000e0021 */
[----:B------:R-:W-:Y:S05]  /*5eb0*/  RET.REL.NODEC R30 `(_ZN4vllm25paged_attention_v1_kernelIfhLi96ELi32ELi128ELNS_18Fp8KVCacheDataTypeE1ELb1EEEvPT_PKS2_PKT0_S8_ifPKiSA_iPKfiiiSC_SC_iiiii) ;  /* 0xffffa1401e007950 */ /* 0x000fea0003c3ffff */
.L_x_11382:
        /* <DEDUP_REMOVED lines=12> */
.L_x_23451:


//--------------------- .text._ZN4vllm25paged_attention_v1_kernelIfhLi80ELi32ELi128ELNS_18Fp8KVCacheDataTypeE1ELb1EEEvPT_PKS2_PKT0_S8_ifPKiSA_iPKfiiiSC_SC_iiiii --------------------------
	.section	.text._ZN4vllm25paged_attention_v1_kernelIfhLi80ELi32ELi128ELNS_18Fp8KVCacheDataTypeE1ELb1EEEvPT_PKS2_PKT0_S8_ifPKiSA_iPKfiiiSC_SC_iiiii,"ax",@progbits
	.sectioninfo	@"SHI_REGISTERS=40"
	.align	128
        .global         _ZN4vllm25paged_attention_v1_kernelIfhLi80ELi32ELi128ELNS_18Fp8KVCacheDataTypeE1ELb1EEEvPT_PKS2_PKT0_S8_ifPKiSA_iPKfiiiSC_SC_iiiii
        .type           _ZN4vllm25paged_attention_v1_kernelIfhLi80ELi32ELi128ELNS_18Fp8KVCacheDataTypeE1ELb1EEEvPT_PKS2_PKT0_S8_ifPKiSA_iPKfiiiSC_SC_iiiii,@function
        .size           _ZN4vllm25paged_attention_v1_kernelIfhLi80ELi32ELi128ELNS_18Fp8KVCacheDataTypeE1ELb1EEEvPT_PKS2_PKT0_S8_ifPKiSA_iPKfiiiSC_SC_iiiii,(.L_x_23452 - _ZN4vllm25paged_attention_v1_kernelIfhLi80ELi32ELi128ELNS_18Fp8KVCacheDataTypeE1ELb1EEEvPT_PKS2_PKT0_S8_ifPKiSA_iPKfiiiSC_SC_iiiii)
        .other          _ZN4vllm25paged_attention_v1_kernelIfhLi80ELi32ELi128ELNS_18Fp8KVCacheDataTypeE1ELb1EEEvPT_PKS2_PKT0_S8_ifPKiSA_iPKfiiiSC_SC_iiiii,@"STO_CUDA_ENTRY STV_DEFAULT"
_ZN4vllm25paged_attention_v1_kernelIfhLi80ELi32ELi128ELNS_18Fp8KVCacheDataTypeE1ELb1EEEvPT_PKS2_PKT0_S8_ifPKiSA_iPKfiiiSC_SC_iiiii:
.text._ZN4vllm25paged_attention_v1_kernelIfhLi80ELi32ELi128ELNS_18Fp8KVCacheDataTypeE1ELb1EEEvPT_PKS2_PKT0_S8_ifPKiSA_iPKfiiiSC_SC_iiiii:
        /* <DEDUP_REMOVED lines=105> */
.L_x_11383:
[----:B-1----:R-:W-:-:S05]  /*0690*/  MOV R8, c[0x0][0xc] ;  /* 0x0000030000087a02 */ /* 0x002fca0000000f00 */
[----:B------:R-:W-:-:S04]  /*06a0*/  IMAD R8, R8, c[0x0][0x1c8], R3 ;  /* 0x0000720008087a24 */ /* 0x000fc800078e0203 */
[----:B------:R-:W-:-:S03]  /*06b0*/  IMAD R8, R8, c[0x0][0x1d8], RZ ;  /* 0x0000760008087a24 */ /* 0x000fc600078e02ff */
.L_x_11384:
        /* <DEDUP_REMOVED lines=18> */
.L_x_11388:
        /* <DEDUP_REMOVED lines=36> */
.L_x_11386:
[----:B------:R-:W-:Y:S05]  /*0a20*/  BSYNC B7 ;  /* 0x0000000000077941 */ /* 0x000fea0003800000 */
.L_x_11385:
[----:B------:R-:W-:Y:S05]  /*0a30*/  BRA.DIV ~URZ, `(.L_x_11389) ;  /* 0x000032627f007947 */ /* 0x000fea000b800000 */
[----:B------:R-:W-:-:S05]  /*0a40*/  IMAD.MOV.U32 R10, RZ, RZ, -0x800001 ;  /* 0xff7fffffff0a7424 */ /* 0x000fca00078e00ff */
.L_x_11425:
        /* <DEDUP_REMOVED lines=10> */
.L_x_11426:
        /* <DEDUP_REMOVED lines=28> */
.L_x_11395:
        /* <DEDUP_REMOVED lines=11> */
.L_x_11394:
[----:B------:R-:W-:Y:S05]  /*0d60*/  BSYNC B1 ;  /* 0x0000000000017941 */ /* 0x000fea0003800000 */
.L_x_11393:
        /* <DEDUP_REMOVED lines=10> */
.L_x_11398:
        /* <DEDUP_REMOVED lines=100> */
.L_x_11397:
[----:B------:R-:W-:Y:S05]  /*1450*/  BSYNC B1 ;  /* 0x0000000000017941 */ /* 0x000fea0003800000 */
.L_x_11396:
        /* <DEDUP_REMOVED lines=55> */
.L_x_11400:
[----:B------:R-:W-:Y:S05]  /*17d0*/  BSYNC B1 ;  /* 0x0000000000017941 */ /* 0x000fea0003800000 */
.L_x_11399:
        /* <DEDUP_REMOVED lines=26> */
.L_x_11392:
[----:B------:R-:W-:Y:S05]  /*1980*/  BSYNC B0 ;  /* 0x0000000000007941 */ /* 0x000fea0003800000 */
.L_x_11391:
        /* <DEDUP_REMOVED lines=37> */
.L_x_11405:
        /* <DEDUP_REMOVED lines=8> */
.L_x_11404:
[----:B01----:R-:W-:Y:S05]  /*1c60*/  BSYNC B1 ;  /* 0x0000000000017941 */ /* 0x003fea0003800000 */
.L_x_11403:
        /* <DEDUP_REMOVED lines=10> */
.L_x_11408:
        /* <DEDUP_REMOVED lines=52> */
.L_x_11407:
[----:B------:R-:W-:Y:S05]  /*2050*/  BSYNC B1 ;  /* 0x0000000000017941 */ /* 0x000fea0003800000 */
.L_x_11406:
        /* <DEDUP_REMOVED lines=31> */
.L_x_11410:
[----:B------:R-:W-:Y:S05]  /*2250*/  BSYNC B1 ;  /* 0x0000000000017941 */ /* 0x000fea0003800000 */
.L_x_11409:
        /* <DEDUP_REMOVED lines=14> */
.L_x_11402:
[----:B------:R-:W-:Y:S05]  /*2340*/  BSYNC B0 ;  /* 0x0000000000007941 */ /* 0x000fea0003800000 */
.L_x_11401:
        /* <DEDUP_REMOVED lines=26> */
.L_x_11414:
        /* <DEDUP_REMOVED lines=33> */
.L_x_11412:
[----:B------:R-:W-:Y:S05]  /*2700*/  BSYNC B6 ;  /* 0x0000000000067941 */ /* 0x000fea0003800000 */
.L_x_11411:
[----:B------:R-:W-:Y:S05]  /*2710*/  BRA.DIV ~URZ, `(.L_x_11415) ;  /* 0x000017b27f007947 */ /* 0x000fea000b800000 */
[----:B------:R-:W-:-:S04]  /*2720*/  IMAD.MOV.U32 R6, RZ, RZ, RZ ;  /* 0x000000ffff067224 */ /* 0x000fc800078e00ff */
.L_x_11427:
        /* <DEDUP_REMOVED lines=17> */
.L_x_11428:
        /* <DEDUP_REMOVED lines=39> */
.L_x_11418:
[----:B------:R-:W-:Y:S05]  /*2ab0*/  BSYNC B0 ;  /* 0x0000000000007941 */ /* 0x000fea0003800000 */
.L_x_11417:
        /* <DEDUP_REMOVED lines=43> */
.L_x_11420:
[----:B------:R-:W-:Y:S05]  /*2d70*/  BSYNC B0 ;  /* 0x0000000000007941 */ /* 0x000fea0003800000 */
.L_x_11419:
        /* <DEDUP_REMOVED lines=23> */
.L_x_11422:
[----:B------:R-:W-:Y:S05]  /*2ef0*/  BSYNC B0 ;  /* 0x0000000000007941 */ /* 0x000fea0003800000 */
.L_x_11421:
        /* <DEDUP_REMOVED lines=43> */
.L_x_11424:
[----:B------:R-:W-:Y:S05]  /*31b0*/  BSYNC B0 ;  /* 0x0000000000007941 */ /* 0x000fea0003800000 */
.L_x_11423:
        /* <DEDUP_REMOVED lines=135> */
.L_x_11387:
        /* <DEDUP_REMOVED lines=19> */
.L_x_11413:
        /* <DEDUP_REMOVED lines=20> */
.L_x_11389:
[----:B------:R-:W-:Y:S01]  /*3ca0*/  HFMA2.MMA R28, -RZ, RZ, 0, 9.5367431640625e-07 ;  /* 0x00000010ff1c7435 */ /* 0x000fe200000001ff */
[----:B------:R-:W-:Y:S01]  /*3cb0*/  IMAD.MOV.U32 R13, RZ, RZ, -0x800001 ;  /* 0xff7fffffff0d7424 */ /* 0x000fe200078e00ff */
[----:B------:R-:W-:Y:S01]  /*3cc0*/  MOV R26, 0x3d00 ;  /* 0x00003d00001a7802 */ /* 0x000fe20000000f00 */
[----:B------:R-:W-:Y:S02]  /*3cd0*/  IMAD.MOV.U32 R29, RZ, RZ, 0x1f ;  /* 0x0000001fff1d7424 */ /* 0x000fe400078e00ff */
[----:B------:R-:W-:Y:S02]  /*3ce0*/  IMAD.MOV.U32 R30, RZ, RZ, -0x1 ;  /* 0xffffffffff1e7424 */ /* 0x000fe400078e00ff */
[----:B------:R-:W-:Y:S05]  /*3cf0*/  CALL.REL.NOINC `($__internal_285_$__cuda_sm70_shflsync_bfly_p) ;  /* 0x000019b000007944 */ /* 0x000fea0003c00000 */
[----:B-1----:R-:W-:Y:S01]  /*3d00*/  MOV R10, R28 ;  /* 0x0000001c000a7202 */ /* 0x002fe20000000f00 */
[----:B0-----:R-:W-:Y:S05]  /*3d10*/  BRA `(.L_x_11425) ;  /* 0xffffcd3000007947 */ /* 0x001fea000383ffff */
.L_x_11390:
[----:B------:R-:W-:Y:S01]  /*3d20*/  HFMA2.MMA R29, -RZ, RZ, 0, 1.847743988037109375e-06 ;  /* 0x0000001fff1d7435 */ /* 0x000fe200000001ff */
[----:B------:R-:W-:Y:S01]  /*3d30*/  IMAD.MOV.U32 R13, RZ, RZ, R17 ;  /* 0x000000ffff0d7224 */ /* 0x000fe200078e0011 */
[----:B------:R-:W-:Y:S01]  /*3d40*/  MOV R26, 0x3d80 ;  /* 0x00003d80001a7802 */ /* 0x000fe20000000f00 */
[----:B------:R-:W-:Y:S02]  /*3d50*/  IMAD.MOV.U32 R28, RZ, RZ, 0x8 ;  /* 0x00000008ff1c7424 */ /* 0x000fe400078e00ff */
[----:B------:R-:W-:-:S02]  /*3d60*/  IMAD.MOV.U32 R30, RZ, RZ, -0x1 ;  /* 0xffffffffff1e7424 */ /* 0x000fc400078e00ff */
[----:B------:R-:W-:Y:S05]  /*3d70*/  CALL.REL.NOINC `($__internal_285_$__cuda_sm70_shflsync_bfly_p) ;  /* 0x0000193000007944 */ /* 0x000fea0003c00000 */
[----:B01----:R-:W-:Y:S01]  /*3d80*/  FMNMX.FTZ R13, R17, R28, !PT ;  /* 0x0000001c110d7209 */ /* 0x003fe20007810000 */
[----:B------:R-:W-:Y:S01]  /*3d90*/  IMAD.MOV.U32 R28, RZ, RZ, 0x4 ;  /* 0x00000004ff1c7424 */ /* 0x000fe200078e00ff */
[----:B------:R-:W-:Y:S01]  /*3da0*/  MOV R29, 0x1f ;  /* 0x0000001f001d7802 */ /* 0x000fe20000000f00 */
[----:B------:R-:W-:Y:S01]  /*3db0*/  IMAD.MOV.U32 R30, RZ, RZ, -0x1 ;  /* 0xffffffffff1e7424 */ /* 0x000fe200078e00ff */
[----:B------:R-:W-:-:S02]  /*3dc0*/  MOV R26, 0x3de0 ;  /* 0x00003de0001a7802 */ /* 0x000fc40000000f00 */
[----:B------:R-:W-:Y:S05]  /*3dd0*/  CALL.REL.NOINC `($__internal_285_$__cuda_sm70_shflsync_bfly_p) ;  /* 0x000018d000007944 */ /* 0x000fea0003c00000 */
[----:B0-----:R-:W-:Y:S01]  /*3de0*/  HFMA2.MMA R29, -RZ, RZ, 0, 1.847743988037109375e-06 ;  /* 0x0000001fff1d7435 */ /* 0x001fe200000001ff */
[----:B-1----:R-:W-:Y:S01]  /*3df0*/  FMNMX.FTZ R13, R13, R28, !PT ;  /* 0x0000001c0d0d7209 */ /* 0x002fe20007810000 */
[----:B------:R-:W-:Y:S01]  /*3e00*/  IMAD.MOV.U32 R28, RZ, RZ, 0x2 ;  /* 0x00000002ff1c7424 */ /* 0x000fe200078e00ff */
[----:B------:R-:W-:Y:S01]  /*3e10*/  MOV R26, 0x3e40 ;  /* 0x00003e40001a7802 */ /* 0x000fe20000000f00 */
[----:B------:R-:W-:-:S02]  /*3e20*/  IMAD.MOV.U32 R30, RZ, RZ, -0x1 ;  /* 0xffffffffff1e7424 */ /* 0x000fc400078e00ff */
[----:B------:R-:W-:Y:S05]  /*3e30*/  CALL.REL.NOINC `($__internal_285_$__cuda_sm70_shflsync_bfly_p) ;  /* 0x0000187000007944 */ /* 0x000fea0003c00000 */
[----:B-1----:R-:W-:Y:S01]  /*3e40*/  FMNMX.FTZ R12, R13, R28, !PT ;  /* 0x0000001c0d0c7209 */ /* 0x002fe20007810000 */
[----:B------:R-:W-:Y:S01]  /*3e50*/  IMAD.MOV.U32 R28, RZ, RZ, 0x1 ;  /* 0x00000001ff1c7424 */ /* 0x000fe200078e00ff */
[----:B0-----:R-:W-:Y:S01]  /*3e60*/  MOV R29, 0x1f ;  /* 0x0000001f001d7802 */ /* 0x001fe20000000f00 */
[----:B------:R-:W-:Y:S01]  /*3e70*/  IMAD.MOV.U32 R30, RZ, RZ, -0x1 ;  /* 0xffffffffff1e7424 */ /* 0x000fe200078e00ff */
[----:B------:R-:W-:Y:S01]  /*3e80*/  MOV R26, 0x3eb0 ;  /* 0x00003eb0001a7802 */ /* 0x000fe20000000f00 */
[----:B------:R-:W-:-:S02]  /*3e90*/  IMAD.MOV.U32 R13, RZ, RZ, R12 ;  /* 0x000000ffff0d7224 */ /* 0x000fc400078e000c */
[----:B------:R-:W-:Y:S05]  /*3ea0*/  CALL.REL.NOINC `($__internal_285_$__cuda_sm70_shflsync_bfly_p) ;  /* 0x0000180000007944 */ /* 0x000fea0003c00000 */
[----:B-1----:R-:W-:Y:S01]  /*3eb0*/  MOV R15, R28 ;  /* 0x0000001c000f7202 */ /* 0x002fe20000000f00 */
[----:B0-----:R-:W-:Y:S05]  /*3ec0*/  BRA `(.L_x_11426) ;  /* 0xffffcc2000007947 */ /* 0x001fea000383ffff */
.L_x_11415:
[----:B------:R-:W-:Y:S01]  /*3ed0*/  HFMA2.MMA R29, -RZ, RZ, 0, 1.847743988037109375e-06 ;  /* 0x0000001fff1d7435 */ /* 0x000fe200000001ff */
[----:B0-----:R-:W-:Y:S01]  /*3ee0*/  IMAD.MOV.U32 R13, RZ, RZ, RZ ;  /* 0x000000ffff0d7224 */ /* 0x001fe200078e00ff */
[----:B------:R-:W-:Y:S01]  /*3ef0*/  MOV R26, 0x3f30 ;  /* 0x00003f30001a7802 */ /* 0x000fe20000000f00 */
[----:B------:R-:W-:-:S02]  /*3f00*/  IMAD.MOV.U32 R28, RZ, RZ, 0x4 ;  /* 0x00000004ff1c7424 */ /* 0x000fc400078e00ff */
[----:B------:R-:W-:Y:S02]  /*3f10*/  IMAD.MOV.U32 R30, RZ, RZ, -0x1 ;  /* 0xffffffffff1e7424 */ /* 0x000fe400078e00ff */
[----:B------:R-:W-:Y:S05]  /*3f20*/  CALL.REL.NOINC `($__internal_285_$__cuda_sm70_shflsync_bfly_p) ;  /* 0x0000178000007944 */ /* 0x000fea0003c00000 */
[----:B-1----:R-:W-:Y:S01]  /*3f30*/  IMAD.MOV.U32 R6, RZ, RZ, R28 ;  /* 0x000000ffff067224 */ /* 0x002fe200078e001c */
[----:B0-----:R-:W-:Y:S05]  /*3f40*/  BRA `(.L_x_11427) ;  /* 0xffffe7e000007947 */ /* 0x001fea000383ffff */
.L_x_11416:
[----:B------:R-:W-:Y:S01]  /*3f50*/  MOV R28, 0x2 ;  /* 0x00000002001c7802 */ /* 0x000fe20000000f00 */
[----:B------:R-:W-:Y:S01]  /*3f60*/  IMAD.MOV.U32 R29, RZ, RZ, 0x1f ;  /* 0x0000001fff1d7424 */ /* 0x000fe200078e00ff */
[----:B------:R-:W-:Y:S01]  /*3f70*/  MOV R26, 0x3fa0 ;  /* 0x00003fa0001a7802 */ /* 0x000fe20000000f00 */
[----:B------:R-:W-:Y:S02]  /*3f80*/  IMAD.MOV.U32 R30, RZ, RZ, -0x1 ;  /* 0xffffffffff1e7424 */ /* 0x000fe400078e00ff */
[----:B------:R-:W-:Y:S05]  /*3f90*/  CALL.REL.NOINC `($__internal_285_$__cuda_sm70_shflsync_bfly_p) ;  /* 0x0000171000007944 */ /* 0x000fea0003c00000 */
[----:B01----:R-:W-:Y:S01]  /*3fa0*/  FADD.FTZ R13, R13, R28 ;  /* 0x0000001c0d0d7221 */ /* 0x003fe20000010000 */
[----:B------:R-:W-:Y:S01]  /*3fb0*/  HFMA2.MMA R28, -RZ, RZ, 0, 5.9604644775390625e-08 ;  /* 0x00000001ff1c7435 */ /* 0x000fe200000001ff */
[----:B------:R-:W-:Y:S01]  /*3fc0*/  IMAD.MOV.U32 R29, RZ, RZ, 0x1f ;  /* 0x0000001fff1d7424 */ /* 0x000fe200078e00ff */
[----:B------:R-:W-:Y:S01]  /*3fd0*/  MOV R26, 0x4000 ;  /* 0x00004000001a7802 */ /* 0x000fe20000000f00 */
[----:B------:R-:W-:-:S03]  /*3fe0*/  IMAD.MOV.U32 R30, RZ, RZ, -0x1 ;  /* 0xffffffffff1e7424 */ /* 0x000fc600078e00ff */
[----:B------:R-:W-:Y:S05]  /*3ff0*/  CALL.REL.NOINC `($__internal_285_$__cuda_sm70_shflsync_bfly_p) ;  /* 0x000016b000007944 */ /* 0x000fea0003c00000 */
[----:B-1----:R-:W-:Y:S01]  /*4000*/  FADD.FTZ R25, R13, R28 ;  /* 0x0000001c0d197221 */ /* 0x002fe20000010000 */
[----:B0-----:R-:W-:Y:S01]  /*4010*/  MOV R13, RZ ;  /* 0x000000ff000d7202 */ /* 0x001fe20000000f00 */
[----:B------:R-:W-:Y:S01]  /*4020*/  IMAD.MOV.U32 R28, RZ, RZ, 0x4 ;  /* 0x00000004ff1c7424 */ /* 0x000fe200078e00ff */
[----:B------:R-:W-:Y:S01]  /*4030*/  MOV R30, 0xffffffff ;  /* 0xffffffff001e7802 */ /* 0x000fe20000000f00 */
[----:B------:R-:W-:Y:S01]  /*4040*/  IMAD.MOV.U32 R29, RZ, RZ, 0x1f ;  /* 0x0000001fff1d7424 */ /* 0x000fe200078e00ff */
[----:B------:R-:W-:-:S02]  /*4050*/  MOV R26, 0x4070 ;  /* 0x00004070001a7802 */ /* 0x000fc40000000f00 */
[----:B------:R-:W-:Y:S05]  /*4060*/  CALL.REL.NOINC `($__internal_285_$__cuda_sm70_shflsync_bfly_p) ;  /* 0x0000164000007944 */ /* 0x000fea0003c00000 */
[----:B01----:R-:W-:Y:S01]  /*4070*/  FADD.FTZ R13, RZ, R28 ;  /* 0x0000001cff0d7221 */ /* 0x003fe20000010000 */
[----:B------:R-:W-:Y:S01]  /*4080*/  MOV R30, 0xffffffff ;  /* 0xffffffff001e7802 */ /* 0x000fe20000000f00 */
[----:B------:R-:W-:Y:S01]  /*4090*/  IMAD.MOV.U32 R28, RZ, RZ, 0x2 ;  /* 0x00000002ff1c7424 */ /* 0x000fe200078e00ff */
[----:B------:R-:W-:Y:S01]  /*40a0*/  MOV R26, 0x40d0 ;  /* 0x000040d0001a7802 */ /* 0x000fe20000000f00 */
[----:B------:R-:W-:-:S02]  /*40b0*/  IMAD.MOV.U32 R29, RZ, RZ, 0x1f ;  /* 0x0000001fff1d7424 */ /* 0x000fc400078e00ff */
[----:B------:R-:W-:Y:S05]  /*40c0*/  CALL.REL.NOINC `($__internal_285_$__cuda_sm70_shflsync_bfly_p) ;  /* 0x000015e000007944 */ /* 0x000fea0003c00000 */
[----:B01----:R-:W-:Y:S01]  /*40d0*/  FADD.FTZ R13, R13, R28 ;  /* 0x0000001c0d0d7221 */ /* 0x003fe20000010000 */
[----:B------:R-:W-:Y:S01]  /*40e0*/  MOV R30, 0xffffffff ;  /* 0xffffffff001e7802 */ /* 0x000fe20000000f00 */
[----:B------:R-:W-:Y:S01]  /*40f0*/  IMAD.MOV.U32 R28, RZ, RZ, 0x1 ;  /* 0x00000001ff1c7424 */ /* 0x000fe200078e00ff */
[----:B------:R-:W-:Y:S01]  /*4100*/  MOV R26, 0x4130 ;  /* 0x00004130001a7802 */ /* 0x000fe20000000f00 */
[----:B------:R-:W-:-:S02]  /*4110*/  IMAD.MOV.U32 R29, RZ, RZ, 0x1f ;  /* 0x0000001fff1d7424 */ /* 0x000fc400078e00ff */
[----:B------:R-:W-:Y:S05]  /*4120*/  CALL.REL.NOINC `($__internal_285_$__cuda_sm70_shflsync_bfly_p) ;  /* 0x0000158000007944 */ /* 0x000fea0003c00000 */
[----:B0-----:R-:W-:Y:S01]  /*4130*/  HFMA2.MMA R29, -RZ, RZ, 0, 1.847743988037109375e-06 ;  /* 0x0000001fff1d7435 */ /* 0x001fe200000001ff */
[----:B-1----:R-:W-:Y:S01]  /*4140*/  FADD.FTZ R24, R13, R28 ;  /* 0x0000001c0d187221 */ /* 0x002fe20000010000 */
[----:B------:R-:W-:Y:S01]  /*4150*/  MOV R26, 0x41a0 ;  /* 0x000041a0001a7802 */ /* 0x000fe20000000f00 */
[----:B------:R-:W-:-:S02]  /*4160*/  IMAD.MOV.U32 R13, RZ, RZ, RZ ;  /* 0x000000ffff0d7224 */ /* 0x000fc400078e00ff */
[----:B------:R-:W-:Y:S02]  /*4170*/  IMAD.MOV.U32 R28, RZ, RZ, 0x4 ;  /* 0x00000004ff1c7424 */ /* 0x000fe400078e00ff */
[----:B------:R-:W-:Y:S02]  /*4180*/  IMAD.MOV.U32 R30, RZ, RZ, -0x1 ;  /* 0xffffffffff1e7424 */ /* 0x000fe400078e00ff */
[----:B------:R-:W-:Y:S05]  /*4190*/  CALL.REL.NOINC `($__internal_285_$__cuda_sm70_shflsync_bfly_p) ;  /* 0x0000151000007944 */ /* 0x000fea0003c00000 */
[----:B01----:R-:W-:Y:S01]  /*41a0*/  FADD.FTZ R13, RZ, R28 ;  /* 0x0000001cff0d7221 */ /* 0x003fe20000010000 */
[----:B------:R-:W-:Y:S01]  /*41b0*/  MOV R29, 0x1f ;  /* 0x0000001f001d7802 */ /* 0x000fe20000000f00 */
[----:B------:R-:W-:Y:S01]  /*41c0*/  IMAD.MOV.U32 R28, RZ, RZ, 0x2 ;  /* 0x00000002ff1c7424 */ /* 0x000fe200078e00ff */
[----:B------:R-:W-:Y:S01]  /*41d0*/  MOV R26, 0x4200 ;  /* 0x00004200001a7802 */ /* 0x000fe20000000f00 */
[----:B------:R-:W-:Y:S02]  /*41e0*/  IMAD.MOV.U32 R30, RZ, RZ, -0x1 ;  /* 0xffffffffff1e7424 */ /* 0x000fe400078e00ff */
[----:B------:R-:W-:Y:S05]  /*41f0*/  CALL.REL.NOINC `($__internal_285_$__cuda_sm70_shflsync_bfly_p) ;  /* 0x000014b000007944 */ /* 0x000fea0003c00000 */
[----:B0-----:R-:W-:Y:S01]  /*4200*/  HFMA2.MMA R29, -RZ, RZ, 0, 1.847743988037109375e-06 ;  /* 0x0000001fff1d7435 */ /* 0x001fe200000001ff */
[----:B-1----:R-:W-:Y:S01]  /*4210*/  FADD.FTZ R13, R13, R28 ;  /* 0x0000001c0d0d7221 */ /* 0x002fe20000010000 */
[----:B------:R-:W-:Y:S01]  /*4220*/  MOV R26, 0x4260 ;  /* 0x00004260001a7802 */ /* 0x000fe20000000f00 */
[----:B------:R-:W-:Y:S02]  /*4230*/  IMAD.MOV.U32 R28, RZ, RZ, 0x1 ;  /* 0x00000001ff1c7424 */ /* 0x000fe400078e00ff */
[----:B------:R-:W-:-:S02]  /*4240*/  IMAD.MOV.U32 R30, RZ, RZ, -0x1 ;  /* 0xffffffffff1e7424 */ /* 0x000fc400078e00ff */
[----:B------:R-:W-:Y:S05]  /*4250*/  CALL.REL.NOINC `($__internal_285_$__cuda_sm70_shflsync_bfly_p) ;  /* 0x0000145000007944 */ /* 0x000fea0003c00000 */
[----:B-1----:R-:W-:Y:S01]  /*4260*/  FADD.FTZ R23, R13, R28 ;  /* 0x0000001c0d177221 */ /* 0x002fe20000010000 */
[----:B------:R-:W-:Y:S01]  /*4270*/  MOV R28, 0x4 ;  /* 0x00000004001c7802 */ /* 0x000fe20000000f00 */
[----:B0-----:R-:W-:Y:S01]  /*4280*/  IMAD.MOV.U32 R13, RZ, RZ, RZ ;  /* 0x000000ffff0d7224 */ /* 0x001fe200078e00ff */
[----:B------:R-:W-:Y:S01]  /*4290*/  MOV R26, 0x42d0 ;  /* 0x000042d0001a7802 */ /* 0x000fe20000000f00 */
[----:B------:R-:W-:-:S02]  /*42a0*/  IMAD.MOV.U32 R29, RZ, RZ, 0x1f ;  /* 0x0000001fff1d7424 */ /* 0x000fc400078e00ff */
[----:B------:R-:W-:Y:S02]  /*42b0*/  IMAD.MOV.U32 R30, RZ, RZ, -0x1 ;  /* 0xffffffffff1e7424 */ /* 0x000fe400078e00ff */
[----:B------:R-:W-:Y:S05]  /*42c0*/  CALL.REL.NOINC `($__internal_285_$__cuda_sm70_shflsync_bfly_p) ;  /* 0x000013e000007944 */ /* 0x000fea0003c00000 */
[----:B01----:R-:W-:Y:S01]  /*42d0*/  FADD.FTZ R13, RZ, R28 ;  /* 0x0000001cff0d7221 */ /* 0x003fe20000010000 */
[----:B------:R-:W-:Y:S01]  /*42e0*/  HFMA2.MMA R28, -RZ, RZ, 0, 1.1920928955078125e-07 ;  /* 0x00000002ff1c7435 */ /* 0x000fe200000001ff */
[----:B------:R-:W-:Y:S01]  /*42f0*/  IMAD.MOV.U32 R29, RZ, RZ, 0x1f ;  /* 0x0000001fff1d7424 */ /* 0x000fe200078e00ff */
[----:B------:R-:W-:Y:S01]  /*4300*/  MOV R26, 0x4330 ;  /* 0x00004330001a7802 */ /* 0x000fe20000000f00 */
[----:B------:R-:W-:-:S03]  /*4310*/  IMAD.MOV.U32 R30, RZ, RZ, -0x1 ;  /* 0xffffffffff1e7424 */ /* 0x000fc600078e00ff */
[----:B------:R-:W-:Y:S05]  /*4320*/  CALL.REL.NOINC `($__internal_285_$__cuda_sm70_shflsync_bfly_p) ;  /* 0x0000138000007944 */ /* 0x000fea0003c00000 */
[----:B01----:R-:W-:Y:S01]  /*4330*/  FADD.FTZ R13, R13, R28 ;  /* 0x0000001c0d0d7221 */ /* 0x003fe20000010000 */
[----:B------:R-:W-:Y:S01]  /*4340*/  MOV R28, 0x1 ;  /* 0x00000001001c7802 */ /* 0x000fe20000000f00 */
[----:B------:R-:W-:Y:S01]  /*4350*/  IMAD.MOV.U32 R29, RZ, RZ, 0x1f ;  /* 0x0000001fff1d7424 */ /* 0x000fe200078e00ff */
[----:B------:R-:W-:Y:S01]  /*4360*/  MOV R26, 0x4390 ;  /* 0x00004390001a7802 */ /* 0x000fe20000000f00 */
[----:B------:R-:W-:Y:S02]  /*4370*/  IMAD.MOV.U32 R30, RZ, RZ, -0x1 ;  /* 0xffffffffff1e7424 */ /* 0x000fe400078e00ff */
[----:B------:R-:W-:Y:S05]  /*4380*/  CALL.REL.NOINC `($__internal_285_$__cuda_sm70_shflsync_bfly_p) ;  /* 0x0000132000007944 */ /* 0x000fea0003c00000 */
[----:B-1----:R-:W-:Y:S01]  /*4390*/  FADD.FTZ R22, R13, R28 ;  /* 0x0000001c0d167221 */ /* 0x002fe20000010000 */
[----:B0-----:R-:W-:Y:S01]  /*43a0*/  HFMA2.MMA R13, -RZ, RZ, 0, 0 ;  /* 0x00000000ff0d7435 */ /* 0x001fe200000001ff */
        /* <DEDUP_REMOVED lines=223> */
[----:B------:R-:W-:Y:S02]  /*51a0*/  MOV R30, 0xffffffff ;  /* 0xffffffff001e7802 */ /* 0x000fe40000000f00 */
[----:B------:R-:W-:Y:S02]  /*51b0*/  MOV R26, 0x51d0 ;  /* 0x000051d0001a7802 */ /* 0x000fe40000000f00 */
[----:B------:R-:W-:Y:S05]  /*51c0*/  CALL.REL.NOINC `($__internal_285_$__cuda_sm70_shflsync_bfly_p) ;  /* 0x000004e000007944 */ /* 0x000fea0003c00000 */
[----:B-1----:R-:W-:Y:S01]  /*51d0*/  FADD.FTZ R9, R13, R28 ;  /* 0x0000001c0d097221 */ /* 0x002fe20000010000 */
[----:B------:R-:W-:Y:S01]  /*51e0*/  HFMA2.MMA R28, -RZ, RZ, 0, 2.384185791015625e-07 ;  /* 0x00000004ff1c7435 */ /* 0x000fe200000001ff */
[----:B0-----:R-:W-:Y:S01]  /*51f0*/  IMAD.MOV.U32 R13, RZ, RZ, RZ ;  /* 0x000000ffff0d7224 */ /* 0x001fe200078e00ff */
[----:B------:R-:W-:Y:S01]  /*5200*/  MOV R30, 0xffffffff ;  /* 0xffffffff001e7802 */ /* 0x000fe20000000f00 */
[----:B------:R-:W-:Y:S01]  /*5210*/  IMAD.MOV.U32 R29, RZ, RZ, 0x1f ;  /* 0x0000001fff1d7424 */ /* 0x000fe200078e00ff */
[----:B------:R-:W-:-:S02]  /*5220*/  MOV R26, 0x5240 ;  /* 0x00005240001a7802 */ /* 0x000fc40000000f00 */
[----:B------:R-:W-:Y:S05]  /*5230*/  CALL.REL.NOINC `($__internal_285_$__cuda_sm70_shflsync_bfly_p) ;  /* 0x0000047000007944 */ /* 0x000fea0003c00000 */
[----:B0-----:R-:W-:Y:S01]  /*5240*/  HFMA2.MMA R29, -RZ, RZ, 0, 1.847743988037109375e-06 ;  /* 0x0000001fff1d7435 */ /* 0x001fe200000001ff */
[----:B-1----:R-:W-:Y:S01]  /*5250*/  FADD.FTZ R13, RZ, R28 ;  /* 0x0000001cff0d7221 */ /* 0x002fe20000010000 */
[----:B------:R-:W-:Y:S01]  /*5260*/  MOV R26, 0x52a0 ;  /* 0x000052a0001a7802 */ /* 0x000fe20000000f00 */
[----:B------:R-:W-:-:S02]  /*5270*/  IMAD.MOV.U32 R28, RZ, RZ, 0x2 ;  /* 0x00000002ff1c7424 */ /* 0x000fc400078e00ff */
[----:B------:R-:W-:Y:S02]  /*5280*/  IMAD.MOV.U32 R30, RZ, RZ, -0x1 ;  /* 0xffffffffff1e7424 */ /* 0x000fe400078e00ff */
        /* <DEDUP_REMOVED lines=64> */
[----:B-1----:R-:W-:Y:S01]  /*5690*/  IMAD.MOV.U32 R26, RZ, RZ, R28 ;  /* 0x000000ffff1a7224 */ /* 0x002fe200078e001c */
[----:B0-----:R-:W-:Y:S05]  /*56a0*/  BRA `(.L_x_11428) ;  /* 0xffffd19000007947 */ /* 0x001fea000383ffff */
        .weak           $__internal_285_$__cuda_sm70_shflsync_bfly_p
        .type           $__internal_285_$__cuda_sm70_shflsync_bfly_p,@function
        .size           $__internal_285_$__cuda_sm70_shflsync_bfly_p,(.L_x_23452 - $__internal_285_$__cuda_sm70_shflsync_bfly_p)
$__internal_285_$__cuda_sm70_shflsync_bfly_p:
[----:B------:R-:W-:Y:S01]  /*56b0*/  HFMA2.MMA R27, -RZ, RZ, 0, 0 ;  /* 0x00000000ff1b7435 */ /* 0x000fe200000001ff */
[----:B------:R-:W-:Y:S04]  /*56c0*/  WARPSYNC R30 ;  /* 0x0000001e00007348 */ /* 0x000fe80003800000 */
[----:B------:R0:W1:Y:S01]  /*56d0*/  SHFL.BFLY PT, R28, R13, R28, R29 ;  /* 0x0c00001c0d1c7389 */ /* 0x00006200000e001d */
[----:B------:R-:W-:Y:S05]  /*56e0*/  RET.REL.NODEC R26 `(_ZN4vllm25paged_attention_v1_kernelIfhLi80ELi32ELi128ELNS_18Fp8KVCacheDataTypeE1ELb1EEEvPT_PKS2_PKT0_S8_ifPKiSA_iPKfiiiSC_SC_iiiii) ;  /* 0xffffa9101a007950 */ /* 0x000fea0003c3ffff */
.L_x_11429:
        /* <DEDUP_REMOVED lines=9> */
.L_x_23452:


//--------------------- .text._ZN4vllm25paged_attention_v1_kernelIfhLi64ELi32ELi128ELNS_18Fp8KVCacheDataTypeE1ELb1EEEvPT_PKS2_PKT0_S8_ifPKiSA_iPKfiiiSC_SC_iiiii --------------------------
	.section	.text._ZN4vllm25paged_attention_v1_kernelIfhLi64ELi32ELi128ELNS_18Fp8KVCacheDataTypeE1ELb1EEEvPT_PKS2_PKT0_S8_ifPKiSA_iPKfiiiSC_SC_iiiii,"ax",@progbits
	.sectioninfo	@"SHI_REGISTERS=42"
	.align	128
        .global         _ZN4vllm25paged_attention_v1_kernelIfhLi64ELi32ELi128ELNS_18Fp8KVCacheDataTypeE1ELb1EEEvPT_PKS2_PKT0_S8_ifPKiSA_iPKfiiiSC_SC_iiiii
        .type           _ZN4vllm25paged_attention_v1_kernelIfhLi64ELi32ELi128ELNS_18Fp8KVCacheDataTypeE1ELb1EEEvPT_PKS2_PKT0_S8_ifPKiSA_iPKfiiiSC_SC_iiiii,@function
        .size           _ZN4vllm25paged_attention_v1_kernelIfhLi64ELi32ELi128ELNS_18Fp8KVCacheDataTypeE1ELb1EEEvPT_PKS2_PKT0_S8_ifPKiSA_iPKfiiiSC_SC_iiiii,(.L_x_23453 - _ZN4vllm25paged_attention_v1_kernelIfhLi64ELi32ELi128ELNS_18Fp8KVCacheDataTypeE1ELb1EEEvPT_PKS2_PKT0_S8_ifPKiSA_iPKfiiiSC_SC_iiiii)
        .other          _ZN4vllm25paged_attention_v1_kernelIfhLi64ELi32ELi128ELNS_18Fp8KVCacheDataTypeE1ELb1EEEvPT_PKS2_PKT0_S8_ifPKiSA_iPKfiiiSC_SC_iiiii,@"STO_CUDA_ENTRY STV_DEFAULT"
_ZN4vllm25paged_attention_v1_kernelIfhLi64ELi32ELi128ELNS_18Fp8KVCacheDataTypeE1ELb1EEEvPT_PKS2_PKT0_S8_ifPKiSA_iPKfiiiSC_SC_iiiii:
.text._ZN4vllm25paged_attention_v1_kernelIfhLi64ELi32ELi128ELNS_18Fp8KVCacheDataTypeE1ELb1EEEvPT_PKS2_PKT0_S8_ifPKiSA_iPKfiiiSC_SC_iiiii:
        /* <DEDUP_REMOVED lines=105> */
.L_x_11430:
[----:B-1----:R-:W-:-:S05]  /*0690*/  MOV R8, c[0x0][0xc] ;  /* 0x0000030000087a02 */ /* 0x002fca0000000f00 */
[----:B------:R-:W-:-:S04]  /*06a0*/  IMAD R8, R8, c[0x0][0x1c8], R3 ;  /* 0x0000720008087a24 */ /* 0x000fc800078e0203 */
[----:B------:R-:W-:-:S03]  /*06b0*/  IMAD R8, R8, c[0x0][0x1d8], RZ ;  /* 0x0000760008087a24 */ /* 0x000fc600078e02ff */
.L_x_11431:
        /* <DEDUP_REMOVED lines=18> */
.L_x_11435:
        /* <DEDUP_REMOVED lines=36> */
.L_x_11433:
[----:B------:R-:W-:Y:S05]  /*0a20*/  BSYNC B7 ;  /* 0x0000000000077941 */ /* 0x000fea0003800000 */
.L_x_11432:
[----:B------:R-:W-:Y:S05]  /*0a30*/  BRA.DIV ~URZ, `(.L_x_11436) ;  /* 0x00002f527f007947 */ /* 0x000fea000b800000 */
[----:B------:R-:W-:-:S05]  /*0a40*/  IMAD.MOV.U32 R10, RZ, RZ, -0x800001 ;  /* 0xff7fffffff0a7424 */ /* 0x000fca00078e00ff */
.L_x_11472:
        /* <DEDUP_REMOVED lines=10> */
.L_x_11473:
        /* <DEDUP_REMOVED lines=28> */
.L_x_11442:
        /* <DEDUP_REMOVED lines=11> */
.L_x_11441:
[----:B------:R-:W-:Y:S05]  /*0d60*/  BSYNC B1 ;  /* 0x0000000000017941 */ /* 0x000fea0003800000 */
.L_x_11440:
        /* <DEDUP_REMOVED lines=10> */
.L_x_11445:
        /* <DEDUP_REMOVED lines=100> */
.L_x_11444:
[----:B------:R-:W-:Y:S05]  /*1450*/  BSYNC B1 ;  /* 0x0000000000017941 */ /* 0x000fea0003800000 */
.L_x_11443:
        /* <DEDUP_REMOVED lines=55> */
.L_x_11447:
[----:B------:R-:W-:Y:S05]  /*17d0*/  BSYNC B1 ;  /* 0x0000000000017941 */ /* 0x000fea0003800000 */
.L_x_11446:
        /* <DEDUP_REMOVED lines=26> */
.L_x_11439:
[----:B------:R-:W-:Y:S05]  /*1980*/  BSYNC B0 ;  /* 0x0000000000007941 */ /* 0x000fea0003800000 */
.L_x_11438:
        /* <DEDUP_REMOVED lines=37> */
.L_x_11452:
        /* <DEDUP_REMOVED lines=8> */
.L_x_11451:
[----:B------:R-:W-:Y:S05]  /*1c60*/  BSYNC B1 ;  /* 0x0000000000017941 */ /* 0x000fea0003800000 */
.L_x_11450:
        /* <DEDUP_REMOVED lines=10> */
.L_x_11455:
        /* <DEDUP_REMOVED lines=52> */
.L_x_11454:
[----:B------:R-:W-:Y:S05]  /*2050*/  BSYNC B1 ;  /* 0x0000000000017941 */ /* 0x000fea0003800000 */
.L_x_11453:
        /* <DEDUP_REMOVED lines=31> */
.L_x_11457:
[----:B------:R-:W-:Y:S05]  /*2250*/  BSYNC B1 ;  /* 0x0000000000017941 */ /* 0x000fea0003800000 */
.L_x_11456:
        /* <DEDUP_REMOVED lines=14> */
.L_x_11449:
[----:B------:R-:W-:Y:S05]  /*2340*/  BSYNC B0 ;  /* 0x0000000000007941 */ /* 0x000fea0003800000 */
.L_x_11448:
        /* <DEDUP_REMOVED lines=26> */
.L_x_11461:
        /* <DEDUP_REMOVED lines=33> */
.L_x_11459:
[----:B------:R-:W-:Y:S05]  /*2700*/  BSYNC B6 ;  /* 0x0000000000067941 */ /* 0x000fea0003800000 */
.L_x_11458:
[----:B------:R-:W-:Y:S05]  /*2710*/  BRA.DIV ~URZ, `(.L_x_11462) ;  /* 0x000014927f007947 */ /* 0x000fea000b800000 */
[----:B------:R-:W-:-:S04]  /*2720*/  IMAD.MOV.U32 R6, RZ, RZ, RZ ;  /* 0x000000ffff067224 */ /* 0x000fc800078e00ff */
.L_x_11474:
        /* <DEDUP_REMOVED lines=15> */
.L_x_11475:
        /* <DEDUP_REMOVED lines=35> */
.L_x_11465:
[----:B------:R-:W-:Y:S05]  /*2a50*/  BSYNC B0 ;  /* 0x0000000000007941 */ /* 0x000fea0003800000 */
.L_x_11464:
        /* <DEDUP_REMOVED lines=35> */
.L_x_11467:
[----:B------:R-:W-:Y:S05]  /*2c90*/  BSYNC B0 ;  /* 0x0000000000007941 */ /* 0x000fea0003800000 */
.L_x_11466:
        /* <DEDUP_REMOVED lines=19> */
.L_x_11469:
[----:B------:R-:W-:Y:S05]  /*2dd0*/  BSYNC B0 ;  /* 0x0000000000007941 */ /* 0x000fea0003800000 */
.L_x_11468:
        /* <DEDUP_REMOVED lines=36> */
.L_x_11471:
[----:B------:R-:W-:Y:S05]  /*3020*/  BSYNC B0 ;  /* 0x0000000000007941 */ /* 0x000fea0003800000 */
.L_x_11470:
        /* <DEDUP_REMOVED lines=111> */
.L_x_11434:
        /* <DEDUP_REMOVED lines=19> */
.L_x_11460:
        /* <DEDUP_REMOVED lines=20> */
.L_x_11436:
[----:B------:R-:W-:Y:S01]  /*3990*/  HFMA2.MMA R24, -RZ, RZ, 0, 9.5367431640625e-07 ;  /* 0x00000010ff187435 */ /* 0x000fe200000001ff */
[----:B------:R-:W-:Y:S01]  /*39a0*/  IMAD.MOV.U32 R21, RZ, RZ, -0x800001 ;  /* 0xff7fffffff157424 */ /* 0x000fe200078e00ff */
[----:B------:R-:W-:Y:S01]  /*39b0*/  MOV R22, 0x39f0 ;  /* 0x000039f000167802 */ /* 0x000fe20000000f00 */
[----:B------:R-:W-:Y:S02]  /*39c0*/  IMAD.MOV.U32 R25, RZ, RZ, 0x1f ;  /* 0x0000001fff197424 */ /* 0x000fe400078e00ff */
[----:B------:R-:W-:Y:S02]  /*39d0*/  IMAD.MOV.U32 R26, RZ, RZ, -0x1 ;  /* 0xffffffffff1a7424 */ /* 0x000fe400078e00ff */
[----:B------:R-:W-:Y:S05]  /*39e0*/  CALL.REL.NOINC `($__internal_286_$__cuda_sm70_shflsync_bfly_p) ;  /* 0x000014e000007944 */ /* 0x000fea0003c00000 */
[----:B-1----:R-:W-:Y:S01]  /*39f0*/  MOV R10, R24 ;  /* 0x00000018000a7202 */ /* 0x002fe20000000f00 */
[----:B0-----:R-:W-:Y:S05]  /*3a00*/  BRA `(.L_x_11472) ;  /* 0xffffd04000007947 */ /* 0x001fea000383ffff */
.L_x_11437:
[----:B------:R-:W-:Y:S01]  /*3a10*/  IMAD.MOV.U32 R24, RZ, RZ, 0x8 ;  /* 0x00000008ff187424 */ /* 0x000fe200078e00ff */
[----:B------:R-:W-:Y:S01]  /*3a20*/  MOV R26, 0xffffffff ;  /* 0xffffffff001a7802 */ /* 0x000fe20000000f00 */
[----:B------:R-:W-:Y:S01]  /*3a30*/  IMAD.MOV.U32 R25, RZ, RZ, 0x1f ;  /* 0x0000001fff197424 */ /* 0x000fe200078e00ff */
[----:B------:R-:W-:Y:S02]  /*3a40*/  MOV R22, 0x3a60 ;  /* 0x00003a6000167802 */ /* 0x000fe40000000f00 */
[----:B------:R-:W-:Y:S05]  /*3a50*/  CALL.REL.NOINC `($__internal_286_$__cuda_sm70_shflsync_bfly_p) ;  /* 0x0000147000007944 */ /* 0x000fea0003c00000 */
[----:B01----:R-:W-:Y:S01]  /*3a60*/  FMNMX.FTZ R21, R21, R24, !PT ;  /* 0x0000001815157209 */ /* 0x003fe20007810000 */
[----:B------:R-:W-:Y:S01]  /*3a70*/  IMAD.MOV.U32 R24, RZ, RZ, 0x4 ;  /* 0x00000004ff187424 */ /* 0x000fe200078e00ff */
[----:B------:R-:W-:Y:S01]  /*3a80*/  MOV R26, 0xffffffff ;  /* 0xffffffff001a7802 */ /* 0x000fe20000000f00 */
[----:B------:R-:W-:Y:S01]  /*3a90*/  IMAD.MOV.U32 R25, RZ, RZ, 0x1f ;  /* 0x0000001fff197424 */ /* 0x000fe200078e00ff */
[----:B------:R-:W-:-:S02]  /*3aa0*/  MOV R22, 0x3ac0 ;  /* 0x00003ac000167802 */ /* 0x000fc40000000f00 */
[----:B------:R-:W-:Y:S05]  /*3ab0*/  CALL.REL.NOINC `($__internal_286_$__cuda_sm70_shflsync_bfly_p) ;  /* 0x0000141000007944 */ /* 0x000fea0003c00000 */
[----:B01----:R-:W-:Y:S01]  /*3ac0*/  FMNMX.FTZ R21, R21, R24, !PT ;  /* 0x0000001815157209 */ /* 0x003fe20007810000 */
[----:B------:R-:W-:Y:S01]  /*3ad0*/  IMAD.MOV.U32 R24, RZ, RZ, 0x2 ;  /* 0x00000002ff187424 */ /* 0x000fe200078e00ff */
[----:B------:R-:W-:Y:S01]  /*3ae0*/  MOV R26, 0xffffffff ;  /* 0xffffffff001a7802 */ /* 0x000fe20000000f00 */
[----:B------:R-:W-:Y:S01]  /*3af0*/  IMAD.MOV.U32 R25, RZ, RZ, 0x1f ;  /* 0x0000001fff197424 */ /* 0x000fe200078e00ff */
[----:B------:R-:W-:-:S02]  /*3b00*/  MOV R22, 0x3b20 ;  /* 0x00003b2000167802 */ /* 0x000fc40000000f00 */
[----:B------:R-:W-:Y:S05]  /*3b10*/  CALL.REL.NOINC `($__internal_286_$__cuda_sm70_shflsync_bfly_p) ;  /* 0x000013b000007944 */ /* 0x000fea0003c00000 */
[----:B-1----:R-:W-:Y:S01]  /*3b20*/  FMNMX.FTZ R12, R21, R24, !PT ;  /* 0x00000018150c7209 */ /* 0x002fe20007810000 */
[----:B------:R-:W-:Y:S01]  /*3b30*/  IMAD.MOV.U32 R24, RZ, RZ, 0x1 ;  /* 0x00000001ff187424 */ /* 0x000fe200078e00ff */
[----:B0-----:R-:W-:Y:S01]  /*3b40*/  MOV R26, 0xffffffff ;  /* 0xffffffff001a7802 */ /* 0x001fe20000000f00 */
[----:B------:R-:W-:Y:S01]  /*3b50*/  IMAD.MOV.U32 R25, RZ, RZ, 0x1f ;  /* 0x0000001fff197424 */ /* 0x000fe200078e00ff */
[----:B------:R-:W-:Y:S01]  /*3b60*/  MOV R22, 0x3b90 ;  /* 0x00003b9000167802 */ /* 0x000fe20000000f00 */
[----:B------:R-:W-:-:S02]  /*3b70*/  IMAD.MOV.U32 R21, RZ, RZ, R12 ;  /* 0x000000ffff157224 */ /* 0x000fc400078e000c */
[----:B------:R-:W-:Y:S05]  /*3b80*/  CALL.REL.NOINC `($__internal_286_$__cuda_sm70_shflsync_bfly_p) ;  /* 0x0000134000007944 */ /* 0x000fea0003c00000 */
[----:B-1----:R-:W-:Y:S01]  /*3b90*/  IMAD.MOV.U32 R15, RZ, RZ, R24 ;  /* 0x000000ffff0f7224 */ /* 0x002fe200078e0018 */
[----:B0-----:R-:W-:Y:S05]  /*3ba0*/  BRA `(.L_x_11473) ;  /* 0xffffcf4000007947 */ /* 0x001fea000383ffff */
.L_x_11462:
[----:B------:R-:W-:Y:S01]  /*3bb0*/  HFMA2.MMA R21, -RZ, RZ, 0, 0 ;  /* 0x00000000ff157435 */ /* 0x000fe200000001ff */
[----:B------:R-:W-:Y:S01]  /*3bc0*/  IMAD.MOV.U32 R24, RZ, RZ, 0x4 ;  /* 0x00000004ff187424 */ /* 0x000fe200078e00ff */
[----:B------:R-:W-:Y:S01]  /*3bd0*/  MOV R26, 0xffffffff ;  /* 0xffffffff001a7802 */ /* 0x000fe20000000f00 */
[----:B------:R-:W-:Y:S01]  /*3be0*/  IMAD.MOV.U32 R25, RZ, RZ, 0x1f ;  /* 0x0000001fff197424 */ /* 0x000fe200078e00ff */
[----:B------:R-:W-:-:S02]  /*3bf0*/  MOV R22, 0x3c10 ;  /* 0x00003c1000167802 */ /* 0x000fc40000000f00 */
[----:B0-----:R-:W-:Y:S05]  /*3c00*/  CALL.REL.NOINC `($__internal_286_$__cuda_sm70_shflsync_bfly_p) ;  /* 0x000012c000007944 */ /* 0x001fea0003c00000 */
[----:B-1----:R-:W-:Y:S01]  /*3c10*/  IMAD.MOV.U32 R6, RZ, RZ, R24 ;  /* 0x000000ffff067224 */ /* 0x002fe200078e0018 */
[----:B0-----:R-:W-:Y:S05]  /*3c20*/  BRA `(.L_x_11474) ;  /* 0xffffeb0000007947 */ /* 0x001fea000383ffff */
.L_x_11463:
[----:B------:R-:W-:Y:S01]  /*3c30*/  HFMA2.MMA R25, -RZ, RZ, 0, 1.847743988037109375e-06 ;  /* 0x0000001fff197435 */ /* 0x000fe200000001ff */
[----:B------:R-:W-:Y:S01]  /*3c40*/  IMAD.MOV.U32 R24, RZ, RZ, 0x2 ;  /* 0x00000002ff187424 */ /* 0x000fe200078e00ff */
[----:B------:R-:W-:Y:S01]  /*3c50*/  MOV R22, 0x3c80 ;  /* 0x00003c8000167802 */ /* 0x000fe20000000f00 */
[----:B------:R-:W-:-:S03]  /*3c60*/  IMAD.MOV.U32 R26, RZ, RZ, -0x1 ;  /* 0xffffffffff1a7424 */ /* 0x000fc600078e00ff */
[----:B0-----:R-:W-:Y:S05]  /*3c70*/  CALL.REL.NOINC `($__internal_286_$__cuda_sm70_shflsync_bfly_p) ;  /* 0x0000125000007944 */ /* 0x001fea0003c00000 */
[----:B01----:R-:W-:Y:S01]  /*3c80*/  FADD.FTZ R21, R21, R24 ;  /* 0x0000001815157221 */ /* 0x003fe20000010000 */
[----:B------:R-:W-:Y:S01]  /*3c90*/  MOV R25, 0x1f ;  /* 0x0000001f00197802 */ /* 0x000fe20000000f00 */
[----:B------:R-:W-:Y:S01]  /*3ca0*/  IMAD.MOV.U32 R24, RZ, RZ, 0x1 ;  /* 0x00000001ff187424 */ /* 0x000fe200078e00ff */
[----:B------:R-:W-:Y:S01]  /*3cb0*/  MOV R22, 0x3ce0 ;  /* 0x00003ce000167802 */ /* 0x000fe20000000f00 */
[----:B------:R-:W-:-:S02]  /*3cc0*/  IMAD.MOV.U32 R26, RZ, RZ, -0x1 ;  /* 0xffffffffff1a7424 */ /* 0x000fc400078e00ff */
[----:B------:R-:W-:Y:S05]  /*3cd0*/  CALL.REL.NOINC `($__internal_286_$__cuda_sm70_shflsync_bfly_p) ;  /* 0x000011f000007944 */ /* 0x000fea0003c00000 */
[----:B-1----:R-:W-:Y:S01]  /*3ce0*/  FADD.FTZ R20, R21, R24 ;  /* 0x0000001815147221 */ /* 0x002fe20000010000 */
[----:B------:R-:W-:Y:S01]  /*3cf0*/  HFMA2.MMA R24, -RZ, RZ, 0, 2.384185791015625e-07 ;  /* 0x00000004ff187435 */ /* 0x000fe200000001ff */
[----:B0-----:R-:W-:Y:S01]  /*3d00*/  IMAD.MOV.U32 R21, RZ, RZ, RZ ;  /* 0x000000ffff157224 */ /* 0x001fe200078e00ff */
[----:B------:R-:W-:Y:S01]  /*3d10*/  MOV R22, 0x3d50 ;  /* 0x00003d5000167802 */ /* 0x000fe20000000f00 */
[----:B------:R-:W-:-:S02]  /*3d20*/  IMAD.MOV.U32 R25, RZ, RZ, 0x1f ;  /* 0x0000001fff197424 */ /* 0x000fc400078e00ff */
[----:B------:R-:W-:Y:S02]  /*3d30*/  IMAD.MOV.U32 R26, RZ, RZ, -0x1 ;  /* 0xffffffffff1a7424 */ /* 0x000fe400078e00ff */
[----:B------:R-:W-:Y:S05]  /*3d40*/  CALL.REL.NOINC `($__internal_286_$__cuda_sm70_shflsync_bfly_p) ;  /* 0x0000118000007944 */ /* 0x000fea0003c00000 */
[----:B01----:R-:W-:Y:S01]  /*3d50*/  FADD.FTZ R21, RZ, R24 ;  /* 0x00000018ff157221 */ /* 0x003fe20000010000 */
[----:B------:R-:W-:Y:S01]  /*3d60*/  MOV R24, 0x2 ;  /* 0x0000000200187802 */ /* 0x000fe20000000f00 */
[----:B------:R-:W-:Y:S01]  /*3d70*/  IMAD.MOV.U32 R25, RZ, RZ, 0x1f ;  /* 0x0000001fff197424 */ /* 0x000fe200078e00ff */
[----:B------:R-:W-:Y:S01]  /*3d80*/  MOV R22, 0x3db0 ;  /* 0x00003db000167802 */ /* 0x000fe20000000f00 */
[----:B------:R-:W-:Y:S02]  /*3d90*/  IMAD.MOV.U32 R26, RZ, RZ, -0x1 ;  /* 0xffffffffff1a7424 */ /* 0x000fe400078e00ff */
[----:B------:R-:W-:Y:S05]  /*3da0*/  CALL.REL.NOINC `($__internal_286_$__cuda_sm70_shflsync_bfly_p) ;  /* 0x0000112000007944 */ /* 0x000fea0003c00000 */
[----:B01----:R-:W-:Y:S01]  /*3db0*/  FADD.FTZ R21, R21, R24 ;  /* 0x0000001815157221 */ /* 0x003fe20000010000 */
[----:B------:R-:W-:Y:S01]  /*3dc0*/  HFMA2.MMA R24, -RZ, RZ, 0, 5.9604644775390625e-08 ;  /* 0x00000001ff187435 */ /* 0x000fe200000001ff */
[----:B------:R-:W-:Y:S01]  /*3dd0*/  IMAD.MOV.U32 R25, RZ, RZ, 0x1f ;  /* 0x0000001fff197424 */ /* 0x000fe200078e00ff */
[----:B------:R-:W-:Y:S01]  /*3de0*/  MOV R22, 0x3e10 ;  /* 0x00003e1000167802 */ /* 0x000fe20000000f00 */
[----:B------:R-:W-:-:S03]  /*3df0*/  IMAD.MOV.U32 R26, RZ, RZ, -0x1 ;  /* 0xffffffffff1a7424 */ /* 0x000fc600078e00ff */
[----:B------:R-:W-:Y:S05]  /*3e00*/  CALL.REL.NOINC `($__internal_286_$__cuda_sm70_shflsync_bfly_p) ;  /* 0x000010c000007944 */ /* 0x000fea0003c00000 */
[----:B-1----:R-:W-:Y:S01]  /*3e10*/  FADD.FTZ R17, R21, R24 ;  /* 0x0000001815117221 */ /* 0x002fe20000010000 */
[----:B0-----:R-:W-:Y:S01]  /*3e20*/  MOV R21, RZ ;  /* 0x000000ff00157202 */ /* 0x001fe20000000f00 */
[----:B------:R-:W-:Y:S01]  /*3e30*/  IMAD.MOV.U32 R24, RZ, RZ, 0x4 ;  /* 0x00000004ff187424 */ /* 0x000fe200078e00ff */
[----:B------:R-:W-:Y:S01]  /*3e40*/  MOV R26, 0xffffffff ;  /* 0xffffffff001a7802 */ /* 0x000fe20000000f00 */
[----:B------:R-:W-:Y:S01]  /*3e50*/  IMAD.MOV.U32 R25, RZ, RZ, 0x1f ;  /* 0x0000001fff197424 */ /* 0x000fe200078e00ff */
[----:B------:R-:W-:-:S02]  /*3e60*/  MOV R22, 0x3e80 ;  /* 0x00003e8000167802 */ /* 0x000fc40000000f00 */
[----:B------:R-:W-:Y:S05]  /*3e70*/  CALL.REL.NOINC `($__internal_286_$__cuda_sm70_shflsync_bfly_p) ;  /* 0x0000105000007944 */ /* 0x000fea0003c00000 */
[----:B01----:R-:W-:Y:S01]  /*3e80*/  FADD.FTZ R21, RZ, R24 ;  /* 0x00000018ff157221 */ /* 0x003fe20000010000 */
[----:B------:R-:W-:Y:S01]  /*3e90*/  MOV R26, 0xffffffff ;  /* 0xffffffff001a7802 */ /* 0x000fe20000000f00 */
[----:B------:R-:W-:Y:S01]  /*3ea0*/  IMAD.MOV.U32 R24, RZ, RZ, 0x2 ;  /* 0x00000002ff187424 */ /* 0x000fe200078e00ff */
[----:B------:R-:W-:Y:S01]  /*3eb0*/  MOV R22, 0x3ee0 ;  /* 0x00003ee000167802 */ /* 0x000fe20000000f00 */
[----:B------:R-:W-:-:S02]  /*3ec0*/  IMAD.MOV.U32 R25, RZ, RZ, 0x1f ;  /* 0x0000001fff197424 */ /* 0x000fc400078e00ff */
[----:B------:R-:W-:Y:S05]  /*3ed0*/  CALL.REL.NOINC `($__internal_286_$__cuda_sm70_shflsync_bfly_p) ;  /* 0x00000ff000007944 */ /* 0x000fea0003c00000 */
[----:B01----:R-:W-:Y:S01]  /*3ee0*/  FADD.FTZ R21, R21, R24 ;  /* 0x0000001815157221 */ /* 0x003fe20000010000 */
[----:B------:R-:W-:Y:S01]  /*3ef0*/  MOV R26, 0xffffffff ;  /* 0xffffffff001a7802 */ /* 0x000fe20000000f00 */
[----:B------:R-:W-:Y:S01]  /*3f00*/  IMAD.MOV.U32 R24, RZ, RZ, 0x1 ;  /* 0x00000001ff187424 */ /* 0x000fe200078e00ff */
[----:B------:R-:W-:Y:S01]  /*3f10*/  MOV R22, 0x3f40 ;  /* 0x00003f4000167802 */ /* 0x000fe20000000f00 */
[----:B------:R-:W-:-:S02]  /*3f20*/  IMAD.MOV.U32 R25, RZ, RZ, 0x1f ;  /* 0x0000001fff197424 */ /* 0x000fc400078e00ff */
[----:B------:R-:W-:Y:S05]  /*3f30*/  CALL.REL.NOINC `($__internal_286_$__cuda_sm70_shflsync_bfly_p) ;  /* 0x00000f9000007944 */ /* 0x000fea0003c00000 */
[----:B0-----:R-:W-:Y:S01]  /*3f40*/  HFMA2.MMA R25, -RZ, RZ, 0, 1.847743988037109375e-06 ;  /* 0x0000001fff197435 */ /* 0x001fe200000001ff */
[----:B-1----:R-:W-:Y:S01]  /*3f50*/  FADD.FTZ R18, R21, R24 ;  /* 0x0000001815127221 */ /* 0x002fe20000010000 */
[----:B------:R-:W-:Y:S01]  /*3f60*/  MOV R22, 0x3fb0 ;  /* 0x00003fb000167802 */ /* 0x000fe20000000f00 */
[----:B------:R-:W-:-:S02]  /*3f70*/  IMAD.MOV.U32 R21, RZ, RZ, RZ ;  /* 0x000000ffff157224 */ /* 0x000fc400078e00ff */
[----:B------:R-:W-:Y:S02]  /*3f80*/  IMAD.MOV.U32 R24, RZ, RZ, 0x4 ;  /* 0x00000004ff187424 */ /* 0x000fe400078e00ff */
        /* <DEDUP_REMOVED lines=8> */
[----:B0-----:R-:W-:Y:S01]  /*4010*/  HFMA2.MMA R25, -RZ, RZ, 0, 1.847743988037109375e-06 ;  /* 0x0000001fff197435 */ /* 0x001fe200000001ff */
[----:B-1----:R-:W-:Y:S01]  /*4020*/  FADD.FTZ R21, R21, R24 ;  /* 0x0000001815157221 */ /* 0x002fe20000010000 */
[----:B------:R-:W-:Y:S01]  /*4030*/  MOV R22, 0x4070 ;  /* 0x0000407000167802 */ /* 0x000fe20000000f00 */
[----:B------:R-:W-:Y:S02]  /*4040*/  IMAD.MOV.U32 R24, RZ, RZ, 0x1 ;  /* 0x00000001ff187424 */ /* 0x000fe400078e00ff */
[----:B------:R-:W-:-:S02]  /*4050*/  IMAD.MOV.U32 R26, RZ, RZ, -0x1 ;  /* 0xffffffffff1a7424 */ /* 0x000fc400078e00ff */
[----:B------:R-:W-:Y:S05]  /*4060*/  CALL.REL.NOINC `($__internal_286_$__cuda_sm70_shflsync_bfly_p) ;  /* 0x00000e6000007944 */ /* 0x000fea0003c00000 */
[----:B-1----:R-:W-:Y:S01]  /*4070*/  FADD.FTZ R19, R21, R24 ;  /* 0x0000001815137221 */ /* 0x002fe20000010000 */
[----:B------:R-:W-:Y:S01]  /*4080*/  MOV R24, 0x4 ;  /* 0x0000000400187802 */ /* 0x000fe20000000f00 */
[----:B0-----:R-:W-:Y:S01]  /*4090*/  IMAD.MOV.U32 R21, RZ, RZ, RZ ;  /* 0x000000ffff157224 */ /* 0x001fe200078e00ff */
[----:B------:R-:W-:Y:S01]  /*40a0*/  MOV R22, 0x40e0 ;  /* 0x000040e000167802 */ /* 0x000fe20000000f00 */
[----:B------:R-:W-:-:S02]  /*40b0*/  IMAD.MOV.U32 R25, RZ, RZ, 0x1f ;  /* 0x0000001fff197424 */ /* 0x000fc400078e00ff */
[----:B------:R-:W-:Y:S02]  /*40c0*/  IMAD.MOV.U32 R26, RZ, RZ, -0x1 ;  /* 0xffffffffff1a7424 */ /* 0x000fe400078e00ff */
[----:B------:R-:W-:Y:S05]  /*40d0*/  CALL.REL.NOINC `($__internal_286_$__cuda_sm70_shflsync_bfly_p) ;  /* 0x00000df000007944 */ /* 0x000fea0003c00000 */
[----:B01----:R-:W-:Y:S01]  /*40e0*/  FADD.FTZ R21, RZ, R24 ;  /* 0x00000018ff157221 */ /* 0x003fe20000010000 */
[----:B------:R-:W-:Y:S01]  /*40f0*/  HFMA2.MMA R24, -RZ, RZ, 0, 1.1920928955078125e-07 ;  /* 0x00000002ff187435 */ /* 0x000fe200000001ff */
[----:B------:R-:W-:Y:S01]  /*4100*/  IMAD.MOV.U32 R25, RZ, RZ, 0x1f ;  /* 0x0000001fff197424 */ /* 0x000fe200078e00ff */
[----:B------:R-:W-:Y:S01]  /*4110*/  MOV R22, 0x4140 ;  /* 0x0000414000167802 */ /* 0x000fe20000000f00 */
[----:B------:R-:W-:-:S03]  /*4120*/  IMAD.MOV.U32 R26, RZ, RZ, -0x1 ;  /* 0xffffffffff1a7424 */ /* 0x000fc600078e00ff */
[----:B------:R-:W-:Y:S05]  /*4130*/  CALL.REL.NOINC `($__internal_286_$__cuda_sm70_shflsync_bfly_p) ;  /* 0x00000d9000007944 */ /* 0x000fea0003c00000 */
[----:B01----:R-:W-:Y:S01]  /*4140*/  FADD.FTZ R21, R21, R24 ;  /* 0x0000001815157221 */ /* 0x003fe20000010000 */
[----:B------:R-:W-:Y:S01]  /*4150*/  MOV R24, 0x1 ;  /* 0x0000000100187802 */ /* 0x000fe20000000f00 */
[----:B------:R-:W-:Y:S01]  /*4160*/  IMAD.MOV.U32 R25, RZ, RZ, 0x1f ;  /* 0x0000001fff197424 */ /* 0x000fe200078e00ff */
[----:B------:R-:W-:Y:S01]  /*4170*/  MOV R22, 0x41a0 ;  /* 0x000041a000167802 */ /* 0x000fe20000000f00 */
[----:B------:R-:W-:Y:S02]  /*4180*/  IMAD.MOV.U32 R26, RZ, RZ, -0x1 ;  /* 0xffffffffff1a7424 */ /* 0x000fe400078e00ff */
[----:B------:R-:W-:Y:S05]  /*4190*/  CALL.REL.NOINC `($__internal_286_$__cuda_sm70_shflsync_bfly_p) ;  /* 0x00000d3000007944 */ /* 0x000fea0003c00000 */
[----:B-1----:R-:W-:Y:S01]  /*41a0*/  FADD.FTZ R14, R21, R24 ;  /* 0x00000018150e7221 */ /* 0x002fe20000010000 */
[----:B0-----:R-:W-:Y:S01]  /*41b0*/  HFMA2.MMA R21, -RZ, RZ, 0, 0 ;  /* 0x00000000ff157435 */ /* 0x001fe200000001ff */
        /* <DEDUP_REMOVED lines=131> */
[----:B-1----:R-:W-:Y:S01]  /*49f0*/  FADD.FTZ R8, R21, R24 ;  /* 0x0000001815087221 */ /* 0x002fe20000010000 */
[----:B------:R-:W-:Y:S01]  /*4a00*/  HFMA2.MMA R24, -RZ, RZ, 0, 2.384185791015625e-07 ;  /* 0x00000004ff187435 */ /* 0x000fe200000001ff */
[----:B0-----:R-:W-:Y:S01]  /*4a10*/  IMAD.MOV.U32 R21, RZ, RZ, RZ ;  /* 0x000000ffff157224 */ /* 0x001fe200078e00ff */
[----:B------:R-:W-:Y:S01]  /*4a20*/  MOV R26, 0xffffffff ;  /* 0xffffffff001a7802 */ /* 0x000fe20000000f00 */
[----:B------:R-:W-:Y:S01]  /*4a30*/  IMAD.MOV.U32 R25, RZ, RZ, 0x1f ;  /* 0x0000001fff197424 */ /* 0x000fe200078e00ff */
[----:B------:R-:W-:-:S02]  /*4a40*/  MOV R22, 0x4a60 ;  /* 0x00004a6000167802 */ /* 0x000fc40000000f00 */
[----:B------:R-:W-:Y:S05]  /*4a50*/  CALL.REL.NOINC `($__internal_286_$__cuda_sm70_shflsync_bfly_p) ;  /* 0x0000047000007944 */ /* 0x000fea0003c00000 */
[----:B0-----:R-:W-:Y:S01]  /*4a60*/  HFMA2.MMA R25, -RZ, RZ, 0, 1.847743988037109375e-06 ;  /* 0x0000001fff197435 */ /* 0x001fe200000001ff */
[----:B-1----:R-:W-:Y:S01]  /*4a70*/  FADD.FTZ R21, RZ, R24 ;  /* 0x00000018ff157221 */ /* 0x002fe20000010000 */
[----:B------:R-:W-:Y:S01]  /*4a80*/  MOV R22, 0x4ac0 ;  /* 0x00004ac000167802 */ /* 0x000fe20000000f00 */
[----:B------:R-:W-:-:S02]  /*4a90*/  IMAD.MOV.U32 R24, RZ, RZ, 0x2 ;  /* 0x00000002ff187424 */ /* 0x000fc400078e00ff */
[----:B------:R-:W-:Y:S02]  /*4aa0*/  IMAD.MOV.U32 R26, RZ, RZ, -0x1 ;  /* 0xffffffffff1a7424 */ /* 0x000fe400078e00ff */
[----:B------:R-:W-:Y:S05]  /*4ab0*/  CALL.REL.NOINC `($__internal_286_$__cuda_sm70_shflsync_bfly_p) ;  /* 0x0000041000007944 */ /* 0x000fea0003c00000 */
[----:B01----:R-:W-:Y:S01]  /*4ac0*/  FADD.FTZ R21, R21, R24 ;  /* 0x0000001815157221 */ /* 0x003fe20000010000 */
[----:B------:R-:W-:Y:S01]  /*4ad0*/  MOV R24, 0x1 ;  /* 0x0000000100187802 */ /* 0x000fe20000000f00 */
[----:B------:R-:W-:Y:S01]  /*4ae0*/  IMAD.MOV.U32 R25, RZ, RZ, 0x1f ;  /* 0x0000001fff197424 */ /* 0x000fe200078e00ff */
[----:B------:R-:W-:Y:S02]  /*4af0*/  MOV R26, 0xffffffff ;  /* 0xffffffff001a7802 */ /* 0x000fe40000000f00 */
[----:B------:R-:W-:Y:S02]  /*4b00*/  MOV R22, 0x4b20 ;  /* 0x00004b2000167802 */ /* 0x000fe40000000f00 */
        /* <DEDUP_REMOVED lines=58> */
[----:B-1----:R-:W-:Y:S01]  /*4eb0*/  IMAD.MOV.U32 R22, RZ, RZ, R24 ;  /* 0x000000ffff167224 */ /* 0x002fe200078e0018 */
[----:B0-----:R-:W-:Y:S05]  /*4ec0*/  BRA `(.L_x_11475) ;  /* 0xffffd95000007947 */ /* 0x001fea000383ffff */
        .weak           $__internal_286_$__cuda_sm70_shflsync_bfly_p
        .type           $__internal_286_$__cuda_sm70_shflsync_bfly_p,@function
        .size           $__internal_286_$__cuda_sm70_shflsync_bfly_p,(.L_x_23453 - $__internal_286_$__cuda_sm70_shflsync_bfly_p)
$__internal_286_$__cuda_sm70_shflsync_bfly_p:
[----:B------:R-:W-:Y:S01]  /*4ed0*/  HFMA2.MMA R23, -RZ, RZ, 0, 0 ;  /* 0x00000000ff177435 */ /* 0x000fe200000001ff */
[----:B------:R-:W-:Y:S04]  /*4ee0*/  WARPSYNC R26 ;  /* 0x0000001a00007348 */ /* 0x000fe80003800000 */
[----:B------:R0:W1:Y:S01]  /*4ef0*/  SHFL.BFLY PT, R24, R21, R24, R25 ;  /* 0x0c00001815187389 */ /* 0x00006200000e0019 */
[----:B------:R-:W-:Y:S05]  /*4f00*/  RET.REL.NODEC R22 `(_ZN4vllm25paged_attention_v1_kernelIfhLi64ELi32ELi128ELNS_18Fp8KVCacheDataTypeE1ELb1EEEvPT_PKS2_PKT0_S8_ifPKiSA_iPKfiiiSC_SC_iiiii) ;  /* 0xffffb0f016007950 */ /* 0x000fea0003c3ffff */
.L_x_11476:
        /* <DEDUP_REMOVED lines=15> */
.L_x_23453:


//--------------------- .text._ZN4vllm25paged_attention_v1_kernelIfhLi32ELi32ELi128ELNS_18Fp8KVCacheDataTypeE1ELb1EEEvPT_PKS2_PKT0_S8_ifPKiSA_iPKfiiiSC_SC_iiiii --------------------------
	.section	.text._ZN4vllm25paged_attention_v1_kernelIfhLi32ELi32ELi128ELNS_18Fp8KVCacheDataTypeE1ELb1EEEvPT_PKS2_PKT0_S8_ifPKiSA_iPKfiiiSC_SC_iiiii,"ax",@progbits
	.sectioninfo	@"SHI_REGISTERS=42"
	.align	128
        .global         _ZN4vllm25paged_attention_v1_kernelIfhLi32ELi32ELi128ELNS_18Fp8KVCacheDataTypeE1ELb1EEEvPT_PKS2_PKT0_S8_ifPKiSA_iPKfiiiSC_SC_iiiii
        .type           _ZN4vllm25paged_attention_v1_kernelIfhLi32ELi32ELi128ELNS_18Fp8KVCacheDataTypeE1ELb1EEEvPT_PKS2_PKT0_S8_ifPKiSA_iPKfiiiSC_SC_iiiii,@function
        .size           _ZN4vllm25paged_attention_v1_kernelIfhLi32ELi32ELi128ELNS_18Fp8KVCacheDataTypeE1ELb1EEEvPT_PKS2_PKT0_S8_ifPKiSA_iPKfiiiSC_SC_iiiii,(.L_x_23454 - _ZN4vllm25paged_attention_v1_kernelIfhLi32ELi32ELi128ELNS_18Fp8KVCacheDataTypeE1ELb1EEEvPT_PKS2_PKT0_S8_ifPKiSA_iPKfiiiSC_SC_iiiii)
        .other          _ZN4vllm25paged_attention_v1_kernelIfhLi32ELi32ELi128ELNS_18Fp8KVCacheDataTypeE1ELb1EEEvPT_PKS2_PKT0_S8_ifPKiSA_iPKfiiiSC_SC_iiiii,@"STO_CUDA_ENTRY STV_DEFAULT"
_ZN4vllm25paged_attention_v1_kernelIfhLi32ELi32ELi128ELNS_18Fp8KVCacheDataTypeE1ELb1EEEvPT_PKS2_PKT0_S8_ifPKiSA_iPKfiiiSC_SC_iiiii:
.text._ZN4vllm25paged_attention_v1_kernelIfhLi32ELi32ELi128ELNS_18Fp8KVCacheDataTypeE1ELb1EEEvPT_PKS2_PKT0_S8_ifPKiSA_iPKfiiiSC_SC_iiiii:
        /* <DEDUP_REMOVED lines=105> */
.L_x_11477:
[----:B-1----:R-:W-:-:S05]  /*0690*/  MOV R8, c[0x0][0xc] ;  /* 0x0000030000087a02 */ /* 0x002fca0000000f00 */
[----:B------:R-:W-:-:S04]  /*06a0*/  IMAD R8, R8, c[0x0][0x1c8], R3 ;  /* 0x0000720008087a24 */ /* 0x000fc800078e0203 */
[----:B------:R-:W-:-:S03]  /*06b0*/  IMAD R8, R8, c[0x0][0x1d8], RZ ;  /* 0x0000760008087a24 */ /* 0x000fc600078e02ff */
.L_x_11478:
        /* <DEDUP_REMOVED lines=18> */
.L_x_11482:
        /* <DEDUP_REMOVED lines=36> */
.L_x_11480:
[----:B------:R-:W-:Y:S05]  /*0a20*/  BSYNC B7 ;  /* 0x0000000000077941 */ /* 0x000fea0003800000 */
.L_x_11479:
[----:B------:R-:W-:Y:S05]  /*0a30*/  BRA.DIV ~URZ, `(.L_x_11483) ;  /* 0x000028a27f007947 */ /* 0x000fea000b800000 */
[----:B------:R-:W-:-:S05]  /*0a40*/  IMAD.MOV.U32 R10, RZ, RZ, -0x800001 ;  /* 0xff7fffffff0a7424 */ /* 0x000fca00078e00ff */
.L_x_11515:
        /* <DEDUP_REMOVED lines=10> */
.L_x_11516:
        /* <DEDUP_REMOVED lines=28> */
.L_x_11489:
        /* <DEDUP_REMOVED lines=11> */
.L_x_11488:
[----:B------:R-:W-:Y:S05]  /*0d60*/  BSYNC B1 ;  /* 0x0000000000017941 */ /* 0x000fea0003800000 */
.L_x_11487:
        /* <DEDUP_REMOVED lines=10> */
.L_x_11492:
        /* <DEDUP_REMOVED lines=100> */
.L_x_11491:
[----:B------:R-:W-:Y:S05]  /*1450*/  BSYNC B1 ;  /* 0x0000000000017941 */ /* 0x000fea0003800000 */
.L_x_11490:
        /* <DEDUP_REMOVED lines=55> */
.L_x_11494:
[----:B------:R-:W-:Y:S05]  /*17d0*/  BSYNC B1 ;  /* 0x0000000000017941 */ /* 0x000fea0003800000 */
.L_x_11493:
        /* <DEDUP_REMOVED lines=26> */
.L_x_11486:
[----:B------:R-:W-:Y:S05]  /*1980*/  BSYNC B0 ;  /* 0x0000000000007941 */ /* 0x000fea0003800000 */
.L_x_11485:
        /* <DEDUP_REMOVED lines=37> */
.L_x_11499:
        /* <DEDUP_REMOVED lines=8> */
.L_x_11498:
[----:B------:R-:W-:Y:S05]  /*1c60*/  BSYNC B1 ;  /* 0x0000000000017941 */ /* 0x000fea0003800000 */
.L_x_11497:
        /* <DEDUP_REMOVED lines=10> */
.L_x_11502:
        /* <DEDUP_REMOVED lines=52> */
.L_x_11501:
[----:B------:R-:W-:Y:S05]  /*2050*/  BSYNC B1 ;  /* 0x0000000000017941 */ /* 0x000fea0003800000 */
.L_x_11500:
        /* <DEDUP_REMOVED lines=31> */
.L_x_11504:
[----:B------:R-:W-:Y:S05]  /*2250*/  BSYNC B1 ;  /* 0x0000000000017941 */ /* 0x000fea0003800000 */
.L_x_11503:
        /* <DEDUP_REMOVED lines=14> */
.L_x_11496:
[----:B------:R-:W-:Y:S05]  /*2340*/  BSYNC B0 ;  /* 0x0000000000007941 */ /* 0x000fea0003800000 */
.L_x_11495:
        /* <DEDUP_REMOVED lines=26> */
.L_x_11508:
        /* <DEDUP_REMOVED lines=32> */
.L_x_11506:
[----:B------:R-:W-:Y:S05]  /*26f0*/  BSYNC B6 ;  /* 0x0000000000067941 */ /* 0x000fea0003800000 */
.L_x_11505:
[----:B------:R-:W-:Y:S05]  /*2700*/  BRA.DIV ~URZ, `(.L_x_11509) ;  /* 0x00000df27f007947 */ /* 0x000fea000b800000 */
[----:B------:R-:W-:-:S04]  /*2710*/  IMAD.MOV.U32 R6, RZ, RZ, RZ ;  /* 0x000000ffff067224 */ /* 0x000fc800078e00ff */
.L_x_11517:
        /* <DEDUP_REMOVED lines=12> */
.L_x_11518:
        /* <DEDUP_REMOVED lines=44> */
.L_x_11512:
[----:B0-----:R-:W-:Y:S05]  /*2aa0*/  BSYNC B0 ;  /* 0x0000000000007941 */ /* 0x001fea0003800000 */
.L_x_11511:
        /* <DEDUP_REMOVED lines=28> */
.L_x_11514:
[----:B0-----:R-:W-:Y:S05]  /*2c70*/  BSYNC B0 ;  /* 0x0000000000007941 */ /* 0x001fea0003800000 */
.L_x_11513:
        /* <DEDUP_REMOVED lines=63> */
.L_x_11481:
        /* <DEDUP_REMOVED lines=19> */
.L_x_11507:
        /* <DEDUP_REMOVED lines=20> */
.L_x_11483:
[----:B------:R-:W-:Y:S01]  /*32e0*/  MOV R16, 0xff7fffff ;  /* 0xff7fffff00107802 */ /* 0x000fe20000000f00 */
[----:B------:R-:W-:Y:S01]  /*32f0*/  IMAD.MOV.U32 R13, RZ, RZ, 0x10 ;  /* 0x00000010ff0d7424 */ /* 0x000fe200078e00ff */
[----:B------:R-:W-:Y:S01]  /*3300*/  MOV R18, 0xffffffff ;  /* 0xffffffff00127802 */ /* 0x000fe20000000f00 */
[----:B------:R-:W-:Y:S01]  /*3310*/  IMAD.MOV.U32 R17, RZ, RZ, 0x1f ;  /* 0x0000001fff117424 */ /* 0x000fe200078e00ff */
[----:B------:R-:W-:Y:S02]  /*3320*/  MOV R14, 0x3340 ;  /* 0x00003340000e7802 */ /* 0x000fe40000000f00 */
[----:B------:R-:W-:Y:S05]  /*3330*/  CALL.REL.NOINC `($__internal_287_$__cuda_sm70_shflsync_bfly_p) ;  /* 0x00000b6000007944 */ /* 0x000fea0003c00000 */
[----:B-1----:R-:W-:Y:S01]  /*3340*/  IMAD.MOV.U32 R10, RZ, RZ, R13 ;  /* 0x000000ffff0a7224 */ /* 0x002fe200078e000d */
[----:B0-----:R-:W-:Y:S05]  /*3350*/  BRA `(.L_x_11515) ;  /* 0xffffd6f000007947 */ /* 0x001fea000383ffff */
.L_x_11484:
[----:B------:R-:W-:Y:S01]  /*3360*/  HFMA2.MMA R17, -RZ, RZ, 0, 1.847743988037109375e-06 ;  /* 0x0000001fff117435 */ /* 0x000fe200000001ff */
[----:B------:R-:W-:Y:S01]  /*3370*/  IMAD.MOV.U32 R13, RZ, RZ, 0x8 ;  /* 0x00000008ff0d7424 */ /* 0x000fe200078e00ff */
[----:B------:R-:W-:Y:S01]  /*3380*/  MOV R14, 0x33b0 ;  /* 0x000033b0000e7802 */ /* 0x000fe20000000f00 */
[----:B------:R-:W-:-:S03]  /*3390*/  IMAD.MOV.U32 R18, RZ, RZ, -0x1 ;  /* 0xffffffffff127424 */ /* 0x000fc600078e00ff */
[----:B------:R-:W-:Y:S05]  /*33a0*/  CALL.REL.NOINC `($__internal_287_$__cuda_sm70_shflsync_bfly_p) ;  /* 0x00000af000007944 */ /* 0x000fea0003c00000 */
[----:B01----:R-:W-:Y:S01]  /*33b0*/  FMNMX.FTZ R16, R16, R13, !PT ;  /* 0x0000000d10107209 */ /* 0x003fe20007810000 */
[----:B------:R-:W-:Y:S01]  /*33c0*/  IMAD.MOV.U32 R13, RZ, RZ, 0x4 ;  /* 0x00000004ff0d7424 */ /* 0x000fe200078e00ff */
[----:B------:R-:W-:Y:S01]  /*33d0*/  MOV R17, 0x1f ;  /* 0x0000001f00117802 */ /* 0x000fe20000000f00 */
[----:B------:R-:W-:Y:S01]  /*33e0*/  IMAD.MOV.U32 R18, RZ, RZ, -0x1 ;  /* 0xffffffffff127424 */ /* 0x000fe200078e00ff */
[----:B------:R-:W-:-:S02]  /*33f0*/  MOV R14, 0x3410 ;  /* 0x00003410000e7802 */ /* 0x000fc40000000f00 */
[----:B------:R-:W-:Y:S05]  /*3400*/  CALL.REL.NOINC `($__internal_287_$__cuda_sm70_shflsync_bfly_p) ;  /* 0x00000a9000007944 */ /* 0x000fea0003c00000 */
[----:B0-----:R-:W-:Y:S01]  /*3410*/  HFMA2.MMA R17, -RZ, RZ, 0, 1.847743988037109375e-06 ;  /* 0x0000001fff117435 */ /* 0x001fe200000001ff */
[----:B-1----:R-:W-:Y:S01]  /*3420*/  FMNMX.FTZ R16, R16, R13, !PT ;  /* 0x0000000d10107209 */ /* 0x002fe20007810000 */
[----:B------:R-:W-:Y:S01]  /*3430*/  IMAD.MOV.U32 R13, RZ, RZ, 0x2 ;  /* 0x00000002ff0d7424 */ /* 0x000fe200078e00ff */
[----:B------:R-:W-:Y:S01]  /*3440*/  MOV R14, 0x3470 ;  /* 0x00003470000e7802 */ /* 0x000fe20000000f00 */
[----:B------:R-:W-:-:S02]  /*3450*/  IMAD.MOV.U32 R18, RZ, RZ, -0x1 ;  /* 0xffffffffff127424 */ /* 0x000fc400078e00ff */
[----:B------:R-:W-:Y:S05]  /*3460*/  CALL.REL.NOINC `($__internal_287_$__cuda_sm70_shflsync_bfly_p) ;  /* 0x00000a3000007944 */ /* 0x000fea0003c00000 */
[----:B-1----:R-:W-:Y:S01]  /*3470*/  FMNMX.FTZ R12, R16, R13, !PT ;  /* 0x0000000d100c7209 */ /* 0x002fe20007810000 */
[----:B------:R-:W-:Y:S01]  /*3480*/  IMAD.MOV.U32 R13, RZ, RZ, 0x1 ;  /* 0x00000001ff0d7424 */ /* 0x000fe200078e00ff */
[----:B0-----:R-:W-:Y:S01]  /*3490*/  MOV R17, 0x1f ;  /* 0x0000001f00117802 */ /* 0x001fe20000000f00 */
[----:B------:R-:W-:Y:S01]  /*34a0*/  IMAD.MOV.U32 R18, RZ, RZ, -0x1 ;  /* 0xffffffffff127424 */ /* 0x000fe200078e00ff */
[----:B------:R-:W-:Y:S01]  /*34b0*/  MOV R14, 0x34e0 ;  /* 0x000034e0000e7802 */ /* 0x000fe20000000f00 */
[----:B------:R-:W-:-:S02]  /*34c0*/  IMAD.MOV.U32 R16, RZ, RZ, R12 ;  /* 0x000000ffff107224 */ /* 0x000fc400078e000c */
[----:B------:R-:W-:Y:S05]  /*34d0*/  CALL.REL.NOINC `($__internal_287_$__cuda_sm70_shflsync_bfly_p) ;  /* 0x000009c000007944 */ /* 0x000fea0003c00000 */
[----:B-1----:R-:W-:Y:S01]  /*34e0*/  MOV R15, R13 ;  /* 0x0000000d000f7202 */ /* 0x002fe20000000f00 */
[----:B0-----:R-:W-:Y:S05]  /*34f0*/  BRA `(.L_x_11516) ;  /* 0xffffd5f000007947 */ /* 0x001fea000383ffff */
.L_x_11509:
[----:B------:R-:W-:Y:S01]  /*3500*/  HFMA2.MMA R17, -RZ, RZ, 0, 1.847743988037109375e-06 ;  /* 0x0000001fff117435 */ /* 0x000fe200000001ff */
[----:B0-----:R-:W-:Y:S01]  /*3510*/  IMAD.MOV.U32 R16, RZ, RZ, RZ ;  /* 0x000000ffff107224 */ /* 0x001fe200078e00ff */
[----:B------:R-:W-:Y:S01]  /*3520*/  MOV R14, 0x3560 ;  /* 0x00003560000e7802 */ /* 0x000fe20000000f00 */
[----:B------:R-:W-:-:S02]  /*3530*/  IMAD.MOV.U32 R13, RZ, RZ, 0x4 ;  /* 0x00000004ff0d7424 */ /* 0x000fc400078e00ff */
[----:B------:R-:W-:Y:S02]  /*3540*/  IMAD.MOV.U32 R18, RZ, RZ, -0x1 ;  /* 0xffffffffff127424 */ /* 0x000fe400078e00ff */
[----:B------:R-:W-:Y:S05]  /*3550*/  CALL.REL.NOINC `($__internal_287_$__cuda_sm70_shflsync_bfly_p) ;  /* 0x0000094000007944 */ /* 0x000fea0003c00000 */
[----:B-1----:R-:W-:Y:S01]  /*3560*/  IMAD.MOV.U32 R6, RZ, RZ, R13 ;  /* 0x000000ffff067224 */ /* 0x002fe200078e000d */
[----:B0-----:R-:W-:Y:S05]  /*3570*/  BRA `(.L_x_11517) ;  /* 0xfffff1a000007947 */ /* 0x001fea000383ffff */
.L_x_11510:
[----:B------:R-:W-:Y:S01]  /*3580*/  MOV R13, 0x2 ;  /* 0x00000002000d7802 */ /* 0x000fe20000000f00 */
[----:B------:R-:W-:Y:S01]  /*3590*/  IMAD.MOV.U32 R17, RZ, RZ, 0x1f ;  /* 0x0000001fff117424 */ /* 0x000fe200078e00ff */
[----:B------:R-:W-:Y:S01]  /*35a0*/  MOV R14, 0x35d0 ;  /* 0x000035d0000e7802 */ /* 0x000fe20000000f00 */
[----:B------:R-:W-:Y:S02]  /*35b0*/  IMAD.MOV.U32 R18, RZ, RZ, -0x1 ;  /* 0xffffffffff127424 */ /* 0x000fe400078e00ff */
[----:B------:R-:W-:Y:S05]  /*35c0*/  CALL.REL.NOINC `($__internal_287_$__cuda_sm70_shflsync_bfly_p) ;  /* 0x000008d000007944 */ /* 0x000fea0003c00000 */
[----:B01----:R-:W-:Y:S01]  /*35d0*/  FADD.FTZ R16, R16, R13 ;  /* 0x0000000d10107221 */ /* 0x003fe20000010000 */
[----:B------:R-:W-:Y:S01]  /*35e0*/  HFMA2.MMA R13, -RZ, RZ, 0, 5.9604644775390625e-08 ;  /* 0x00000001ff0d7435 */ /* 0x000fe200000001ff */
[----:B------:R-:W-:Y:S01]  /*35f0*/  IMAD.MOV.U32 R17, RZ, RZ, 0x1f ;  /* 0x0000001fff117424 */ /* 0x000fe200078e00ff */
[----:B------:R-:W-:Y:S01]  /*3600*/  MOV R14, 0x3630 ;  /* 0x00003630000e7802 */ /* 0x000fe20000000f00 */
[----:B------:R-:W-:-:S03]  /*3610*/  IMAD.MOV.U32 R18, RZ, RZ, -0x1 ;  /* 0xffffffffff127424 */ /* 0x000fc600078e00ff */
[----:B------:R-:W-:Y:S05]  /*3620*/  CALL.REL.NOINC `($__internal_287_$__cuda_sm70_shflsync_bfly_p) ;  /* 0x0000087000007944 */ /* 0x000fea0003c00000 */
[----:B-1----:R-:W-:Y:S01]  /*3630*/  FADD.FTZ R11, R16, R13 ;  /* 0x0000000d100b7221 */ /* 0x002fe20000010000 */
[----:B0-----:R-:W-:Y:S01]  /*3640*/  MOV R16, RZ ;  /* 0x000000ff00107202 */ /* 0x001fe20000000f00 */
[----:B------:R-:W-:Y:S01]  /*3650*/  IMAD.MOV.U32 R13, RZ, RZ, 0x4 ;  /* 0x00000004ff0d7424 */ /* 0x000fe200078e00ff */
[----:B------:R-:W-:Y:S01]  /*3660*/  MOV R18, 0xffffffff ;  /* 0xffffffff00127802 */ /* 0x000fe20000000f00 */
[----:B------:R-:W-:Y:S01]  /*3670*/  IMAD.MOV.U32 R17, RZ, RZ, 0x1f ;  /* 0x0000001fff117424 */ /* 0x000fe200078e00ff */
[----:B------:R-:W-:-:S02]  /*3680*/  MOV R14, 0x36a0 ;  /* 0x000036a0000e7802 */ /* 0x000fc40000000f00 */
[----:B------:R-:W-:Y:S05]  /*3690*/  CALL.REL.NOINC `($__internal_287_$__cuda_sm70_shflsync_bfly_p) ;  /* 0x0000080000007944 */ /* 0x000fea0003c00000 */
[----:B01----:R-:W-:Y:S01]  /*36a0*/  FADD.FTZ R16, RZ, R13 ;  /* 0x0000000dff107221 */ /* 0x003fe20000010000 */
[----:B------:R-:W-:Y:S01]  /*36b0*/  MOV R18, 0xffffffff ;  /* 0xffffffff00127802 */ /* 0x000fe20000000f00 */
[----:B------:R-:W-:Y:S01]  /*36c0*/  IMAD.MOV.U32 R13, RZ, RZ, 0x2 ;  /* 0x00000002ff0d7424 */ /* 0x000fe200078e00ff */
[----:B------:R-:W-:Y:S01]  /*36d0*/  MOV R14, 0x3700 ;  /* 0x00003700000e7802 */ /* 0x000fe20000000f00 */
[----:B------:R-:W-:-:S02]  /*36e0*/  IMAD.MOV.U32 R17, RZ, RZ, 0x1f ;  /* 0x0000001fff117424 */ /* 0x000fc400078e00ff */
[----:B------:R-:W-:Y:S05]  /*36f0*/  CALL.REL.NOINC `($__internal_287_$__cuda_sm70_shflsync_bfly_p) ;  /* 0x000007a000007944 */ /* 0x000fea0003c00000 */
[----:B01----:R-:W-:Y:S01]  /*3700*/  FADD.FTZ R16, R16, R13 ;  /* 0x0000000d10107221 */ /* 0x003fe20000010000 */
[----:B------:R-:W-:Y:S01]  /*3710*/  MOV R18, 0xffffffff ;  /* 0xffffffff00127802 */ /* 0x000fe20000000f00 */
[----:B------:R-:W-:Y:S01]  /*3720*/  IMAD.MOV.U32 R13, RZ, RZ, 0x1 ;  /* 0x00000001ff0d7424 */ /* 0x000fe200078e00ff */
[----:B------:R-:W-:Y:S01]  /*3730*/  MOV R14, 0x3760 ;  /* 0x00003760000e7802 */ /* 0x000fe20000000f00 */
[----:B------:R-:W-:-:S02]  /*3740*/  IMAD.MOV.U32 R17, RZ, RZ, 0x1f ;  /* 0x0000001fff117424 */ /* 0x000fc400078e00ff */
[----:B------:R-:W-:Y:S05]  /*3750*/  CALL.REL.NOINC `($__internal_287_$__cuda_sm70_shflsync_bfly_p) ;  /* 0x0000074000007944 */ /* 0x000fea0003c00000 */
[----:B0-----:R-:W-:Y:S01]  /*3760*/  HFMA2.MMA R17, -RZ, RZ, 0, 1.847743988037109375e-06 ;  /* 0x0000001fff117435 */ /* 0x001fe200000001ff */
[----:B-1----:R-:W-:Y:S01]  /*3770*/  FADD.FTZ R7, R16, R13 ;  /* 0x0000000d10077221 */ /* 0x002fe20000010000 */
[----:B------:R-:W-:Y:S01]  /*3780*/  MOV R14, 0x37d0 ;  /* 0x000037d0000e7802 */ /* 0x000fe20000000f00 */
[----:B------:R-:W-:-:S02]  /*3790*/  IMAD.MOV.U32 R16, RZ, RZ, RZ ;  /* 0x000000ffff107224 */ /* 0x000fc400078e00ff */
[----:B------:R-:W-:Y:S02]  /*37a0*/  IMAD.MOV.U32 R13, RZ, RZ, 0x4 ;  /* 0x00000004ff0d7424 */ /* 0x000fe400078e00ff */
[----:B------:R-:W-:Y:S02]  /*37b0*/  IMAD.MOV.U32 R18, RZ, RZ, -0x1 ;  /* 0xffffffffff127424 */ /* 0x000fe400078e00ff */
[----:B------:R-:W-:Y:S05]  /*37c0*/  CALL.REL.NOINC `($__internal_287_$__cuda_sm70_shflsync_bfly_p) ;  /* 0x000006d000007944 */ /* 0x000fea0003c00000 */
[----:B01----:R-:W-:Y:S01]  /*37d0*/  FADD.FTZ R16, RZ, R13 ;  /* 0x0000000dff107221 */ /* 0x003fe20000010000 */
[----:B------:R-:W-:Y:S01]  /*37e0*/  MOV R17, 0x1f ;  /* 0x0000001f00117802 */ /* 0x000fe20000000f00 */
[----:B------:R-:W-:Y:S01]  /*37f0*/  IMAD.MOV.U32 R13, RZ, RZ, 0x2 ;  /* 0x00000002ff0d7424 */ /* 0x000fe200078e00ff */
[----:B------:R-:W-:Y:S01]  /*3800*/  MOV R14, 0x3830 ;  /* 0x00003830000e7802 */ /* 0x000fe20000000f00 */
[----:B------:R-:W-:Y:S02]  /*3810*/  IMAD.MOV.U32 R18, RZ, RZ, -0x1 ;  /* 0xffffffffff127424 */ /* 0x000fe400078e00ff */
[----:B------:R-:W-:Y:S05]  /*3820*/  CALL.REL.NOINC `($__internal_287_$__cuda_sm70_shflsync_bfly_p) ;  /* 0x0000067000007944 */ /* 0x000fea0003c00000 */
[----:B0-----:R-:W-:Y:S01]  /*3830*/  HFMA2.MMA R17, -RZ, RZ, 0, 1.847743988037109375e-06 ;  /* 0x0000001fff117435 */ /* 0x001fe200000001ff */
[----:B-1----:R-:W-:Y:S01]  /*3840*/  FADD.FTZ R16, R16, R13 ;  /* 0x0000000d10107221 */ /* 0x002fe20000010000 */
[----:B------:R-:W-:Y:S01]  /*3850*/  MOV R14, 0x3890 ;  /* 0x00003890000e7802 */ /* 0x000fe20000000f00 */
[----:B------:R-:W-:Y:S02]  /*3860*/  IMAD.MOV.U32 R13, RZ, RZ, 0x1 ;  /* 0x00000001ff0d7424 */ /* 0x000fe400078e00ff */
[----:B------:R-:W-:-:S02]  /*3870*/  IMAD.MOV.U32 R18, RZ, RZ, -0x1 ;  /* 0xffffffffff127424 */ /* 0x000fc400078e00ff */
[----:B------:R-:W-:Y:S05]  /*3880*/  CALL.REL.NOINC `($__internal_287_$__cuda_sm70_shflsync_bfly_p) ;  /* 0x0000061000007944 */ /* 0x000fea0003c00000 */
[----:B-1----:R-:W-:Y:S01]  /*3890*/  FADD.FTZ R6, R16, R13 ;  /* 0x0000000d10067221 */ /* 0x002fe20000010000 */
[----:B------:R-:W-:Y:S01]  /*38a0*/  MOV R13, 0x4 ;  /* 0x00000004000d7802 */ /* 0x000fe20000000f00 */
[----:B0-----:R-:W-:Y:S01]  /*38b0*/  IMAD.MOV.U32 R16, RZ, RZ, RZ ;  /* 0x000000ffff107224 */ /* 0x001fe200078e00ff */
[----:B------:R-:W-:Y:S01]  /*38c0*/  MOV R14, 0x3900 ;  /* 0x00003900000e7802 */ /* 0x000fe20000000f00 */
[----:B------:R-:W-:-:S02]  /*38d0*/  IMAD.MOV.U32 R17, RZ, RZ, 0x1f ;  /* 0x0000001fff117424 */ /* 0x000fc400078e00ff */
[----:B------:R-:W-:Y:S02]  /*38e0*/  IMAD.MOV.U32 R18, RZ, RZ, -0x1 ;  /* 0xffffffffff127424 */ /* 0x000fe400078e00ff */
[----:B------:R-:W-:Y:S05]  /*38f0*/  CALL.REL.NOINC `($__internal_287_$__cuda_sm70_shflsync_bfly_p) ;  /* 0x000005a000007944 */ /* 0x000fea0003c00000 */
[----:B01----:R-:W-:Y:S01]  /*3900*/  FADD.FTZ R16, RZ, R13 ;  /* 0x0000000dff107221 */ /* 0x003fe20000010000 */
[----:B------:R-:W-:Y:S01]  /*3910*/  HFMA2.MMA R13, -RZ, RZ, 0, 1.1920928955078125e-07 ;  /* 0x00000002ff0d7435 */ /* 0x000fe200000001ff */
[----:B------:R-:W-:Y:S01]  /*3920*/  IMAD.MOV.U32 R17, RZ, RZ, 0x1f ;  /* 0x0000001fff117424 */ /* 0x000fe200078e00ff */
[----:B------:R-:W-:Y:S01]  /*3930*/  MOV R14, 0x3960 ;  /* 0x00003960000e7802 */ /* 0x000fe20000000f00 */
[----:B------:R-:W-:-:S03]  /*3940*/  IMAD.MOV.U32 R18, RZ, RZ, -0x1 ;  /* 0xffffffffff127424 */ /* 0x000fc600078e00ff */
[----:B------:R-:W-:Y:S05]  /*3950*/  CALL.REL.NOINC `($__internal_287_$__cuda_sm70_shflsync_bfly_p) ;  /* 0x0000054000007944 */ /* 0x000fea0003c00000 */
[----:B01----:R-:W-:Y:S01]  /*3960*/  FADD.FTZ R16, R16, R13 ;  /* 0x0000000d10107221 */ /* 0x003fe20000010000 */
[----:B------:R-:W-:Y:S01]  /*3970*/  MOV R13, 0x1 ;  /* 0x00000001000d7802 */ /* 0x000fe20000000f00 */
[----:B------:R-:W-:Y:S01]  /*3980*/  IMAD.MOV.U32 R17, RZ, RZ, 0x1f ;  /* 0x0000001fff117424 */ /* 0x000fe200078e00ff */
[----:B------:R-:W-:Y:S01]  /*3990*/  MOV R14, 0x39c0 ;  /* 0x000039c0000e7802 */ /* 0x000fe20000000f00 */
[----:B------:R-:W-:Y:S02]  /*39a0*/  IMAD.MOV.U32 R18, RZ, RZ, -0x1 ;  /* 0xffffffffff127424 */ /* 0x000fe400078e00ff */
[----:B------:R-:W-:Y:S05]  /*39b0*/  CALL.REL.NOINC `($__internal_287_$__cuda_sm70_shflsync_bfly_p) ;  /* 0x000004e000007944 */ /* 0x000fea0003c00000 */
[----:B-1----:R-:W-:Y:S01]  /*39c0*/  FADD.FTZ R10, R16, R13 ;  /* 0x0000000d100a7221 */ /* 0x002fe20000010000 */
[----:B0-----:R-:W-:Y:S01]  /*39d0*/  HFMA2.MMA R16, -RZ, RZ, 0, 0 ;  /* 0x00000000ff107435 */ /* 0x001fe200000001ff */
        /* <DEDUP_REMOVED lines=17> */
[----:B-1----:R-:W-:Y:S01]  /*3af0*/  FADD.FTZ R9, R16, R13 ;  /* 0x0000000d10097221 */ /* 0x002fe20000010000 */
[----:B------:R-:W-:Y:S01]  /*3b00*/  HFMA2.MMA R13, -RZ, RZ, 0, 2.384185791015625e-07 ;  /* 0x00000004ff0d7435 */ /* 0x000fe200000001ff */
[----:B0-----:R-:W-:Y:S01]  /*3b10*/  IMAD.MOV.U32 R16, RZ, RZ, RZ ;  /* 0x000000ffff107224 */ /* 0x001fe200078e00ff */
[----:B------:R-:W-:Y:S01]  /*3b20*/  MOV R18, 0xffffffff ;  /* 0xffffffff00127802 */ /* 0x000fe20000000f00 */
[----:B------:R-:W-:Y:S01]  /*3b30*/  IMAD.MOV.U32 R17, RZ, RZ, 0x1f ;  /* 0x0000001fff117424 */ /* 0x000fe200078e00ff */
[----:B------:R-:W-:-:S02]  /*3b40*/  MOV R14, 0x3b60 ;  /* 0x00003b60000e7802 */ /* 0x000fc40000000f00 */
[----:B------:R-:W-:Y:S05]  /*3b50*/  CALL.REL.NOINC `($__internal_287_$__cuda_sm70_shflsync_bfly_p) ;  /* 0x0000034000007944 */ /* 0x000fea0003c00000 */
[----:B0-----:R-:W-:Y:S01]  /*3b60*/  HFMA2.MMA R17, -RZ, RZ, 0, 1.847743988037109375e-06 ;  /* 0x0000001fff117435 */ /* 0x001fe200000001ff */
[----:B-1----:R-:W-:Y:S01]  /*3b70*/  FADD.FTZ R16, RZ, R13 ;  /* 0x0000000dff107221 */ /* 0x002fe20000010000 */
[----:B------:R-:W-:Y:S01]  /*3b80*/  MOV R14, 0x3bc0 ;  /* 0x00003bc0000e7802 */ /* 0x000fe20000000f00 */
[----:B------:R-:W-:-:S02]  /*3b90*/  IMAD.MOV.U32 R13, RZ, RZ, 0x2 ;  /* 0x00000002ff0d7424 */ /* 0x000fc400078e00ff */
[----:B------:R-:W-:Y:S02]  /*3ba0*/  IMAD.MOV.U32 R18, RZ, RZ, -0x1 ;  /* 0xffffffffff127424 */ /* 0x000fe400078e00ff */
[----:B------:R-:W-:Y:S05]  /*3bb0*/  CALL.REL.NOINC `($__internal_287_$__cuda_sm70_shflsync_bfly_p) ;  /* 0x000002e000007944 */ /* 0x000fea0003c00000 */
[----:B01----:R-:W-:Y:S01]  /*3bc0*/  FADD.FTZ R16, R16, R13 ;  /* 0x0000000d10107221 */ /* 0x003fe20000010000 */
[----:B------:R-:W-:Y:S01]  /*3bd0*/  MOV R13, 0x1 ;  /* 0x00000001000d7802 */ /* 0x000fe20000000f00 */
[----:B------:R-:W-:Y:S01]  /*3be0*/  IMAD.MOV.U32 R17, RZ, RZ, 0x1f ;  /* 0x0000001fff117424 */ /* 0x000fe200078e00ff */
[----:B------:R-:W-:Y:S02]  /*3bf0*/  MOV R18, 0xffffffff ;  /* 0xffffffff00127802 */ /* 0x000fe40000000f00 */
[----:B------:R-:W-:Y:S02]  /*3c00*/  MOV R14, 0x3c20 ;  /* 0x00003c20000e7802 */ /* 0x000fe40000000f00 */
        /* <DEDUP_REMOVED lines=39> */
[----:B-1----:R-:W-:Y:S01]  /*3e80*/  IMAD.MOV.U32 R15, RZ, RZ, R13 ;  /* 0x000000ffff0f7224 */ /* 0x002fe200078e000d */
[----:B0-----:R-:W-:Y:S05]  /*3e90*/  BRA `(.L_x_11518) ;  /* 0xffffe94000007947 */ /* 0x001fea000383ffff */
        .weak           $__internal_287_$__cuda_sm70_shflsync_bfly_p
        .type           $__internal_287_$__cuda_sm70_shflsync_bfly_p,@function
        .size           $__internal_287_$__cuda_sm70_shflsync_bfly_p,(.L_x_23454 - $__internal_287_$__cuda_sm70_shflsync_bfly_p)
$__internal_287_$__cuda_sm70_shflsync_bfly_p:
[----:B------:R-:W-:Y:S01]  /*3ea0*/  HFMA2.MMA R15, -RZ, RZ, 0, 0 ;  /* 0x00000000ff0f7435 */ /* 0x000fe200000001ff */
[----:B------:R-:W-:Y:S04]  /*3eb0*/  WARPSYNC R18 ;  /* 0x0000001200007348 */ /* 0x000fe80003800000 */
[----:B------:R0:W1:Y:S01]  /*3ec0*/  SHFL.BFLY PT, R13, R16, R13, R17 ;  /* 0x0c00000d100d7389 */ /* 0x00006200000e0011 */
[----:B------:R-:W-:Y:S05]  /*3ed0*/  RET.REL.NODEC R14 `(_ZN4vllm25paged_attention_v1_kernelIfhLi32ELi32ELi128ELNS_18Fp8KVCacheDataTypeE1ELb1EEEvPT_PKS2_PKT0_S8_ifPKiSA_iPKfiiiSC_SC_iiiii) ;  /* 0xffffc1200e007950 */ /* 0x000fea0003c3ffff */
.L_x_11519:
        /* <DEDUP_REMOVED lines=10> */
.L_x_23454:


//--------------------- .text._ZN4vllm25paged_attention_v1_kernelIfhLi256ELi16ELi128ELNS_18Fp8KVCacheDataTypeE1ELb0EEEvPT_PKS2_PKT0_S8_ifPKiSA_iPKfiiiSC_SC_iiiii --------------------------
	.section	.text._ZN4vllm25paged_attention_v1_kernelIfhLi256ELi16ELi128ELNS_18Fp8KVCacheDataTypeE1ELb0EEEvPT_PKS2_PKT0_S8_ifPKiSA_iPKfiiiSC_SC_iiiii,"ax",@progbits
	.sectioninfo	@"SHI_REGISTERS=48"
	.align	128
        .global         _ZN4vllm25paged_attention_v1_kernelIfhLi256ELi16ELi128ELNS_18Fp8KVCacheDataTypeE1ELb0EEEvPT_PKS2_PKT0_S8_ifPKiSA_iPKfiiiSC_SC_iiiii
        .type           _ZN4vllm25paged_attention_v1_kernelIfhLi256ELi16ELi128ELNS_18Fp8KVCacheDataTypeE1ELb0EEEvPT_PKS2_PKT0_S8_ifPKiSA_iPKfiiiSC_SC_iiiii,@function
        .size           _ZN4vllm25paged_attention_v1_kernelIfhLi256ELi16ELi128ELNS_18Fp8KVCacheDataTypeE1ELb0EEEvPT_PKS2_PKT0_S8_ifPKiSA_iPKfiiiSC_SC_iiiii,(.L_x_23455 - _ZN4vllm25paged_attention_v1_kernelIfhLi256ELi16ELi128ELNS_18Fp8KVCacheDataTypeE1ELb0EEEvPT_PKS2_PKT0_S8_ifPKiSA_iPKfiiiSC_SC_iiiii)
        .other          _ZN4vllm25paged_attention_v1_kernelIfhLi256ELi16ELi128ELNS_18Fp8KVCacheDataTypeE1ELb0EEEvPT_PKS2_PKT0_S8_ifPKiSA_iPKfiiiSC_SC_iiiii,@"STO_CUDA_ENTRY STV_DEFAULT"
_ZN4vllm25paged_attention_v1_kernelIfhLi256ELi16ELi128ELNS_18Fp8KVCacheDataTypeE1ELb0EEEvPT_PKS2_PKT0_S8_ifPKiSA_iPKfiiiSC_SC_iiiii:
.text._ZN4vllm25paged_attention_v1_kernelIfhLi256ELi16ELi128ELNS_18Fp8KVCacheDataTypeE1ELb0EEEvPT_PKS2_PKT0_S8_ifPKiSA_iPKfiiiSC_SC_iiiii:
        /* <DEDUP_REMOVED lines=26> */
.L_x_11551:
        /* <DEDUP_REMOVED lines=8> */
.L_x_11552:
        /* <DEDUP_REMOVED lines=28> */
.L_x_11527:
        /* <DEDUP_REMOVED lines=11> */
.L_x_11526:
[----:B------:R-:W-:Y:S05]  /*0490*/  BSYNC B1 ;  /* 0x0000000000017941 */ /* 0x000fea0003800000 */
.L_x_11525:
        /* <DEDUP_REMOVED lines=10> */
.L_x_11530:
        /* <DEDUP_REMOVED lines=100> */
.L_x_11529:
[----:B------:R-:W-:Y:S05]  /*0b80*/  BSYNC B1 ;  /* 0x0000000000017941 */ /* 0x000fea0003800000 */
.L_x_11528:
        /* <DEDUP_REMOVED lines=55> */
.L_x_11532:
[----:B------:R-:W-:Y:S05]  /*0f00*/  BSYNC B1 ;  /* 0x0000000000017941 */ /* 0x000fea0003800000 */
.L_x_11531:
        /* <DEDUP_REMOVED lines=26> */
.L_x_11524:
[----:B------:R-:W-:Y:S05]  /*10b0*/  BSYNC B0 ;  /* 0x0000000000007941 */ /* 0x000fea0003800000 */
.L_x_11523:
        /* <DEDUP_REMOVED lines=36> */
.L_x_11537:
        /* <DEDUP_REMOVED lines=8> */
.L_x_11536:
[----:B------:R-:W-:Y:S05]  /*1380*/  BSYNC B1 ;  /* 0x0000000000017941 */ /* 0x000fea0003800000 */
.L_x_11535:
        /* <DEDUP_REMOVED lines=10> */
.L_x_11540:
        /* <DEDUP_REMOVED lines=52> */
.L_x_11539:
[----:B------:R-:W-:Y:S05]  /*1770*/  BSYNC B1 ;  /* 0x0000000000017941 */ /* 0x000fea0003800000 */
.L_x_11538:
        /* <DEDUP_REMOVED lines=31> */
.L_x_11542:
[----:B------:R-:W-:Y:S05]  /*1970*/  BSYNC B1 ;  /* 0x0000000000017941 */ /* 0x000fea0003800000 */
.L_x_11541:
        /* <DEDUP_REMOVED lines=14> */
.L_x_11534:
[----:B------:R-:W-:Y:S05]  /*1a60*/  BSYNC B0 ;  /* 0x0000000000007941 */ /* 0x000fea0003800000 */
.L_x_11533:
        /* <DEDUP_REMOVED lines=63> */
.L_x_11544:
[----:B------:R-:W-:Y:S05]  /*1e60*/  BSYNC B0 ;  /* 0x0000000000007941 */ /* 0x000fea0003800000 */
.L_x_11543:
        /* <DEDUP_REMOVED lines=71> */
.L_x_11546:
[----:B------:R-:W-:Y:S05]  /*22e0*/  BSYNC B0 ;  /* 0x0000000000007941 */ /* 0x000fea0003800000 */
.L_x_11545:
        /* <DEDUP_REMOVED lines=41> */
.L_x_11548:
[----:B------:R-:W-:Y:S05]  /*2580*/  BSYNC B0 ;  /* 0x0000000000007941 */ /* 0x000fea0003800000 */
.L_x_11547:
        /* <DEDUP_REMOVED lines=72> */
.L_x_11550:
[----:B------:R-:W-:Y:S05]  /*2a10*/  BSYNC B0 ;  /* 0x0000000000007941 */ /* 0x000fea0003800000 */
.L_x_11549:
        /* <DEDUP_REMOVED lines=213> */
.L_x_11520:
        /* <DEDUP_REMOVED lines=20> */
.L_x_11521:
[----:B------:R-:W-:Y:S01]  /*38b0*/  IMAD.MOV.U32 R4, RZ, RZ, -0x800001 ;  /* 0xff7fffffff047424 */ /* 0x000fe200078e00ff */
[----:B------:R-:W-:Y:S01]  /*38c0*/  MOV R6, 0x3910 ;  /* 0x0000391000067802 */ /* 0x000fe20000000f00 */
[----:B------:R-:W-:Y:S02]  /*38d0*/  IMAD.MOV.U32 R9, RZ, RZ, 0x10 ;  /* 0x00000010ff097424 */ /* 0x000fe400078e00ff */
[----:B------:R-:W-:Y:S02]  /*38e0*/  IMAD.MOV.U32 R2, RZ, RZ, 0x1f ;  /* 0x0000001fff027424 */ /* 0x000fe400078e00ff */
[----:B------:R-:W-:Y:S02]  /*38f0*/  IMAD.MOV.U32 R11, RZ, RZ, -0x1 ;  /* 0xffffffffff0b7424 */ /* 0x000fe400078e00ff */
[----:B------:R-:W-:Y:S05]  /*3900*/  CALL.REL.NOINC `($__internal_288_$__cuda_sm70_shflsync_bfly_p) ;  /* 0x0000015000007944 */ /* 0x000fea0003c00000 */
[----:B01----:R-:W-:Y:S05]  /*3910*/  BRA `(.L_x_11551) ;  /* 0xffffc88000007947 */ /* 0x003fea000383ffff */
.L_x_11522:
[----:B------:R-:W-:Y:S01]  /*3920*/  IMAD.MOV.U32 R4, RZ, RZ, R13 ;  /* 0x000000ffff047224 */ /* 0x000fe200078e000d */
[----:B------:R-:W-:Y:S01]  /*3930*/  MOV R6, 0x3980 ;  /* 0x0000398000067802 */ /* 0x000fe20000000f00 */
[----:B------:R-:W-:Y:S02]  /*3940*/  IMAD.MOV.U32 R9, RZ, RZ, 0x8 ;  /* 0x00000008ff097424 */ /* 0x000fe400078e00ff */
[----:B------:R-:W-:-:S02]  /*3950*/  IMAD.MOV.U32 R2, RZ, RZ, 0x1f ;  /* 0x0000001fff027424 */ /* 0x000fc400078e00ff */
[----:B------:R-:W-:Y:S02]  /*3960*/  IMAD.MOV.U32 R11, RZ, RZ, -0x1 ;  /* 0xffffffffff0b7424 */ /* 0x000fe400078e00ff */
[----:B------:R-:W-:Y:S05]  /*3970*/  CALL.REL.NOINC `($__internal_288_$__cuda_sm70_shflsync_bfly_p) ;  /* 0x000000e000007944 */ /* 0x000fea0003c00000 */
[----:B01----:R-:W-:Y:S01]  /*3980*/  FMNMX.FTZ R4, R13, R2, !PT ;  /* 0x000000020d047209 */ /* 0x003fe20007810000 */
[----:B------:R-:W-:Y:S01]  /*3990*/  IMAD.MOV.U32 R9, RZ, RZ, 0x4 ;  /* 0x00000004ff097424 */ /* 0x000fe200078e00ff */
[----:B------:R-:W-:Y:S01]  /*39a0*/  MOV R6, 0x39e0 ;  /* 0x000039e000067802 */ /* 0x000fe20000000f00 */
[----:B------:R-:W-:Y:S02]  /*39b0*/  IMAD.MOV.U32 R2, RZ, RZ, 0x1f ;  /* 0x0000001fff027424 */ /* 0x000fe400078e00ff */
[----:B------:R-:W-:Y:S02]  /*39c0*/  IMAD.MOV.U32 R11, RZ, RZ, -0x1 ;  /* 0xffffffffff0b7424 */ /* 0x000fe400078e00ff */
[----:B------:R-:W-:Y:S05]  /*39d0*/  CALL.REL.NOINC `($__internal_288_$__cuda_sm70_shflsync_bfly_p) ;  /* 0x0000008000007944 */ /* 0x000fea0003c00000 */
[----:B01----:R-:W-:Y:S01]  /*39e0*/  FMNMX.FTZ R4, R4, R2, !PT ;  /* 0x0000000204047209 */ /* 0x003fe20007810000 */
[----:B------:R-:W-:Y:S01]  /*39f0*/  IMAD.MOV.U32 R9, RZ, RZ, 0x2 ;  /* 0x00000002ff097424 */ /* 0x000fe200078e00ff */
[----:B------:R-:W-:Y:S01]  /*3a00*/  MOV R6, 0x3a40 ;  /* 0x00003a4000067802 */ /* 0x000fe20000000f00 */
[----:B------:R-:W-:Y:S02]  /*3a10*/  IMAD.MOV.U32 R2, RZ, RZ, 0x1f ;  /* 0x0000001fff027424 */ /* 0x000fe400078e00ff */
[----:B------:R-:W-:-:S02]  /*3a20*/  IMAD.MOV.U32 R11, RZ, RZ, -0x1 ;  /* 0xffffffffff0b7424 */ /* 0x000fc400078e00ff */
[----:B------:R-:W-:Y:S05]  /*3a30*/  CALL.REL.NOINC `($__internal_288_$__cuda_sm70_shflsync_bfly_p) ;  /* 0x0000002000007944 */ /* 0x000fea0003c00000 */
[----:B-1----:R-:W-:Y:S01]  /*3a40*/  IMAD.MOV.U32 R7, RZ, RZ, R2 ;  /* 0x000000ffff077224 */ /* 0x002fe200078e0002 */
[----:B0-----:R-:W-:Y:S05]  /*3a50*/  BRA `(.L_x_11552) ;  /* 0xffffc7c000007947 */ /* 0x001fea000383ffff */
        .weak           $__internal_288_$__cuda_sm70_shflsync_bfly_p
        .type           $__internal_288_$__cuda_sm70_shflsync_bfly_p,@function
        .size           $__internal_288_$__cuda_sm70_shflsync_bfly_p,(.L_x_23455 - $__internal_288_$__cuda_sm70_shflsync_bfly_p)
$__internal_288_$__cuda_sm70_shflsync_bfly_p:
[----:B------:R-:W-:Y:S01]  /*3a60*/  IMAD.MOV.U32 R7, RZ, RZ, 0x0 ;  /* 0x00000000ff077424 */ /* 0x000fe200078e00ff */
[----:B------:R-:W-:Y:S04]  /*3a70*/  WARPSYNC R11 ;  /* 0x0000000b00007348 */ /* 0x000fe80003800000 */
[----:B------:R0:W1:Y:S01]  /*3a80*/  SHFL.BFLY PT, R2, R4, R9, R2 ;  /* 0x0c00000904027389 */ /* 0x00006200000e0002 */
[----:B------:R-:W-:Y:S05]  /*3a90*/  RET.REL.NODEC R6 `(_ZN4vllm25paged_attention_v1_kernelIfhLi256ELi16ELi128ELNS_18Fp8KVCacheDataTypeE1ELb0EEEvPT_PKS2_PKT0_S8_ifPKiSA_iPKfiiiSC_SC_iiiii) ;  /* 0xffffc56006007950 */ /* 0x000fea0003c3ffff */
.L_x_11553:
        /* <DEDUP_REMOVED lines=14> */
.L_x_23455:


//--------------------- .text._ZN4vllm25paged_attention_v1_kernelIfhLi192ELi16ELi128ELNS_18Fp8KVCacheDataTypeE1ELb0EEEvPT_PKS2_PKT0_S8_ifPKiSA_iPKfiiiSC_SC_iiiii --------------------------
	.section	.text._ZN4vllm25paged_attention_v1_kernelIfhLi192ELi16ELi128ELNS_18Fp8KVCacheDataTypeE1ELb0EEEvPT_PKS2_PKT0_S8_ifPKiSA_iPKfiiiSC_SC_iiiii,"ax",@progbits
	.sectioninfo	@"SHI_REGISTERS=40"
	.align	128
        .global         _ZN4vllm25paged_attention_v1_kernelIfhLi192ELi16ELi128ELNS_18Fp8KVCacheDataTypeE1ELb0EEEvPT_PKS2_PKT0_S8_ifPKiSA_iPKfiiiSC_SC_iiiii
        .type           _ZN4vllm25paged_attention_v1_kernelIfhLi192ELi16ELi128ELNS_18Fp8KVCacheDataTypeE1ELb0EEEvPT_PKS2_PKT0_S8_ifPKiSA_iPKfiiiSC_SC_iiiii,@function
        .size           _ZN4vllm25paged_attention_v1_kernelIfhLi192ELi16ELi128ELNS_18Fp8KVCacheDataTypeE1ELb0EEEvPT_PKS2_PKT0_S8_ifPKiSA_iPKfiiiSC_SC_iiiii,(.L_x_23456 - _ZN4vllm25paged_attention_v1_kernelIfhLi192ELi16ELi128ELNS_18Fp8KVCacheDataTypeE1ELb0EEEvPT_PKS2_PKT0_S8_ifPKiSA_iPKfiiiSC_SC_iiiii)
        .other          _ZN4vllm25paged_attention_v1_kernelIfhLi192ELi16ELi128ELNS_18Fp8KVCacheDataTypeE1ELb0EEEvPT_PKS2_PKT0_S8_ifPKiSA_iPKfiiiSC_SC_iiiii,@"STO_CUDA_ENTRY STV_DEFAULT"
_ZN4vllm25paged_attention_v1_kernelIfhLi192ELi16ELi128ELNS_18Fp8KVCacheDataTypeE1ELb0EEEvPT_PKS2_PKT0_S8_ifPKiSA_iPKfiiiSC_SC_iiiii:
.text._ZN4vllm25paged_attention_v1_kernelIfhLi192ELi16ELi128ELNS_18Fp8KVCacheDataTypeE1ELb0EEEvPT_PKS2_PKT0_S8_ifPKiSA_iPKfiiiSC_SC_iiiii:
        /* <DEDUP_REMOVED lines=26> */
.L_x_11585:
        /* <DEDUP_REMOVED lines=8> */
.L_x_11586:
        /* <DEDUP_REMOVED lines=28> */
.L_x_11561:
        /* <DEDUP_REMOVED lines=11> */
.L_x_11560:
[----:B------:R-:W-:Y:S05]  /*0490*/  BSYNC B1 ;  /* 0x0000000000017941 */ /* 0x000fea0003800000 */
.L_x_11559:
        /* <DEDUP_REMOVED lines=10> */
.L_x_11564:
        /* <DEDUP_REMOVED lines=100> */
.L_x_11563:
[----:B------:R-:W-:Y:S05]  /*0b80*/  BSYNC B1 ;  /* 0x0000000000017941 */ /* 0x000fea0003800000 */
.L_x_11562:
        /* <DEDUP_REMOVED lines=55> */
.L_x_11566:
[----:B------:R-:W-:Y:S05]  /*0f00*/  BSYNC B1 ;  /* 0x0000000000017941 */ /* 0x000fea0003800000 */
.L_x_11565:
        /* <DEDUP_REMOVED lines=26> */
.L_x_11558:
[----:B------:R-:W-:Y:S05]  /*10b0*/  BSYNC B0 ;  /* 0x0000000000007941 */ /* 0x000fea0003800000 */
.L_x_11557:
        /* <DEDUP_REMOVED lines=36> */
.L_x_11571:
        /* <DEDUP_REMOVED lines=8> */
.L_x_11570:
[----:B0-----:R-:W-:Y:S05]  /*1380*/  BSYNC B1 ;  /* 0x0000000000017941 */ /* 0x001fea0003800000 */
.L_x_11569:
        /* <DEDUP_REMOVED lines=10> */
.L_x_11574:
        /* <DEDUP_REMOVED lines=52> */
.L_x_11573:
[----:B------:R-:W-:Y:S05]  /*1770*/  BSYNC B1 ;  /* 0x0000000000017941 */ /* 0x000fea0003800000 */
.L_x_11572:
        /* <DEDUP_REMOVED lines=31> */
.L_x_11576:
[----:B------:R-:W-:Y:S05]  /*1970*/  BSYNC B1 ;  /* 0x0000000000017941 */ /* 0x000fea0003800000 */
.L_x_11575:
        /* <DEDUP_REMOVED lines=14> */
.L_x_11568:
[----:B------:R-:W-:Y:S05]  /*1a60*/  BSYNC B0 ;  /* 0x0000000000007941 */ /* 0x000fea0003800000 */
.L_x_11567:
        /* <DEDUP_REMOVED lines=57> */
.L_x_11578:
[----:B------:R-:W-:Y:S05]  /*1e00*/  BSYNC B0 ;  /* 0x0000000000007941 */ /* 0x000fea0003800000 */
.L_x_11577:
        /* <DEDUP_REMOVED lines=51> */
.L_x_11580:
[----:B------:R-:W-:Y:S05]  /*2140*/  BSYNC B0 ;  /* 0x0000000000007941 */ /* 0x000fea0003800000 */
.L_x_11579:
        /* <DEDUP_REMOVED lines=27> */
.L_x_11582:
[----:B------:R-:W-:Y:S05]  /*2300*/  BSYNC B0 ;  /* 0x0000000000007941 */ /* 0x000fea0003800000 */
.L_x_11581:
        /* <DEDUP_REMOVED lines=51> */
.L_x_11584:
[----:B------:R-:W-:Y:S05]  /*2640*/  BSYNC B0 ;  /* 0x0000000000007941 */ /* 0x000fea0003800000 */
.L_x_11583:
        /* <DEDUP_REMOVED lines=161> */
.L_x_11554:
        /* <DEDUP_REMOVED lines=20> */
.L_x_11555:
[----:B------:R-:W-:Y:S01]  /*31a0*/  MOV R7, 0xff7fffff ;  /* 0xff7fffff00077802 */ /* 0x000fe20000000f00 */
[----:B------:R-:W-:Y:S01]  /*31b0*/  IMAD.MOV.U32 R8, RZ, RZ, 0x10 ;  /* 0x00000010ff087424 */ /* 0x000fe200078e00ff */
[----:B------:R-:W-:Y:S01]  /*31c0*/  MOV R4, 0x3200 ;  /* 0x0000320000047802 */ /* 0x000fe20000000f00 */
[----:B------:R-:W-:Y:S02]  /*31d0*/  IMAD.MOV.U32 R9, RZ, RZ, 0x1f ;  /* 0x0000001fff097424 */ /* 0x000fe400078e00ff */
[----:B------:R-:W-:Y:S02]  /*31e0*/  IMAD.MOV.U32 R10, RZ, RZ, -0x1 ;  /* 0xffffffffff0a7424 */ /* 0x000fe400078e00ff */
[----:B------:R-:W-:Y:S05]  /*31f0*/  CALL.REL.NOINC `($__internal_289_$__cuda_sm70_shflsync_bfly_p) ;  /* 0x0000014000007944 */ /* 0x000fea0003c00000 */
[----:B-1----:R-:W-:Y:S01]  /*3200*/  IMAD.MOV.U32 R4, RZ, RZ, R8 ;  /* 0x000000ffff047224 */ /* 0x002fe200078e0008 */
[----:B0-----:R-:W-:Y:S05]  /*3210*/  BRA `(.L_x_11585) ;  /* 0xffffcf8000007947 */ /* 0x001fea000383ffff */
.L_x_11556:
[----:B------:R-:W-:Y:S01]  /*3220*/  IMAD.MOV.U32 R8, RZ, RZ, 0x8 ;  /* 0x00000008ff087424 */ /* 0x000fe200078e00ff */
[----:B------:R-:W-:Y:S01]  /*3230*/  MOV R4, 0x3270 ;  /* 0x0000327000047802 */ /* 0x000fe20000000f00 */
[----:B------:R-:W-:Y:S02]  /*3240*/  IMAD.MOV.U32 R9, RZ, RZ, 0x1f ;  /* 0x0000001fff097424 */ /* 0x000fe400078e00ff */
[----:B------:R-:W-:-:S02]  /*3250*/  IMAD.MOV.U32 R10, RZ, RZ, -0x1 ;  /* 0xffffffffff0a7424 */ /* 0x000fc400078e00ff */
[----:B------:R-:W-:Y:S05]  /*3260*/  CALL.REL.NOINC `($__internal_289_$__cuda_sm70_shflsync_bfly_p) ;  /* 0x000000d000007944 */ /* 0x000fea0003c00000 */
[----:B01----:R-:W-:Y:S01]  /*3270*/  FMNMX.FTZ R7, R7, R8, !PT ;  /* 0x0000000807077209 */ /* 0x003fe20007810000 */
[----:B------:R-:W-:Y:S01]  /*3280*/  HFMA2.MMA R8, -RZ, RZ, 0, 2.384185791015625e-07 ;  /* 0x00000004ff087435 */ /* 0x000fe200000001ff */
[----:B------:R-:W-:Y:S01]  /*3290*/  IMAD.MOV.U32 R9, RZ, RZ, 0x1f ;  /* 0x0000001fff097424 */ /* 0x000fe200078e00ff */
[----:B------:R-:W-:Y:S01]  /*32a0*/  MOV R4, 0x32d0 ;  /* 0x000032d000047802 */ /* 0x000fe20000000f00 */
[----:B------:R-:W-:-:S03]  /*32b0*/  IMAD.MOV.U32 R10, RZ, RZ, -0x1 ;  /* 0xffffffffff0a7424 */ /* 0x000fc600078e00ff */
[----:B------:R-:W-:Y:S05]  /*32c0*/  CALL.REL.NOINC `($__internal_289_$__cuda_sm70_shflsync_bfly_p) ;  /* 0x0000007000007944 */ /* 0x000fea0003c00000 */
[----:B01----:R-:W-:Y:S01]  /*32d0*/  FMNMX.FTZ R7, R7, R8, !PT ;  /* 0x0000000807077209 */ /* 0x003fe20007810000 */
[----:B------:R-:W-:Y:S01]  /*32e0*/  IMAD.MOV.U32 R8, RZ, RZ, 0x2 ;  /* 0x00000002ff087424 */ /* 0x000fe200078e00ff */
[----:B------:R-:W-:Y:S01]  /*32f0*/  MOV R4, 0x3330 ;  /* 0x0000333000047802 */ /* 0x000fe20000000f00 */
[----:B------:R-:W-:-:S02]  /*3300*/  IMAD.MOV.U32 R9, RZ, RZ, 0x1f ;  /* 0x0000001fff097424 */ /* 0x000fc400078e00ff */
[----:B------:R-:W-:Y:S02]  /*3310*/  IMAD.MOV.U32 R10, RZ, RZ, -0x1 ;  /* 0xffffffffff0a7424 */ /* 0x000fe400078e00ff */
[----:B------:R-:W-:Y:S05]  /*3320*/  CALL.REL.NOINC `($__internal_289_$__cuda_sm70_shflsync_bfly_p) ;  /* 0x0000001000007944 */ /* 0x000fea0003c00000 */
[----:B01----:R-:W-:Y:S05]  /*3330*/  BRA `(.L_x_11586) ;  /* 0xffffcee000007947 */ /* 0x003fea000383ffff */
        .weak           $__internal_289_$__cuda_sm70_shflsync_bfly_p
        .type           $__internal_289_$__cuda_sm70_shflsync_bfly_p,@function
        .size           $__internal_289_$__cuda_sm70_shflsync_bfly_p,(.L_x_23456 - $__internal_289_$__cuda_sm70_shflsync_bfly_p)
$__internal_289_$__cuda_sm70_shflsync_bfly_p:
[----:B------:R-:W-:Y:S01]  /*3340*/  IMAD.MOV.U32 R5, RZ, RZ, 0x0 ;  /* 0x00000000ff057424 */ /* 0x000fe200078e00ff */
[----:B------:R-:W-:Y:S04]  /*3350*/  WARPSYNC R10 ;  /* 0x0000000a00007348 */ /* 0x000fe80003800000 */
[----:B------:R0:W1:Y:S01]  /*3360*/  SHFL.BFLY PT, R8, R7, R8, R9 ;  /* 0x0c00000807087389 */ /* 0x00006200000e0009 */
[----:B------:R-:W-:Y:S05]  /*3370*/  RET.REL.NODEC R4 `(_ZN4vllm25paged_attention_v1_kernelIfhLi192ELi16ELi128ELNS_18Fp8KVCacheDataTypeE1ELb0EEEvPT_PKS2_PKT0_S8_ifPKiSA_iPKfiiiSC_SC_iiiii) ;  /* 0xffffcc8004007950 */ /* 0x000fea0003c3ffff */
.L_x_11587:
        /* <DEDUP_REMOVED lines=16> */
.L_x_23456:


//--------------------- .text._ZN4vllm25paged_attention_v1_kernelIfhLi128ELi16ELi128ELNS_18Fp8KVCacheDataTypeE1ELb0EEEvPT_PKS2_PKT0_S8_ifPKiSA_iPKfiiiSC_SC_iiiii --------------------------
	.section	.text._ZN4vllm25paged_attention_v1_kernelIfhLi128ELi16ELi128ELNS_18Fp8KVCacheDataTypeE1ELb0EEEvPT_PKS2_PKT0_S8_ifPKiSA_iPKfiiiSC_SC_iiiii,"ax",@progbits
	.sectioninfo	@"SHI_REGISTERS=32"
	.align	128
        .global         _ZN4vllm25paged_attention_v1_kernelIfhLi128ELi16ELi128ELNS_18Fp8KVCacheDataTypeE1ELb0EEEvPT_PKS2_PKT0_S8_ifPKiSA_iPKfiiiSC_SC_iiiii
        .type           _ZN4vllm25paged_attention_v1_kernelIfhLi128ELi16ELi128ELNS_18Fp8KVCacheDataTypeE1ELb0EEEvPT_PKS2_PKT0_S8_ifPKiSA_iPKfiiiSC_SC_iiiii,@function
        .size           _ZN4vllm25paged_attention_v1_kernelIfhLi128ELi16ELi128ELNS_18Fp8KVCacheDataTypeE1ELb0EEEvPT_PKS2_PKT0_S8_ifPKiSA_iPKfiiiSC_SC_iiiii,(.L_x_23457 - _ZN4vllm25paged_attention_v1_kernelIfhLi128ELi16ELi128ELNS_18Fp8KVCacheDataTypeE1ELb0EEEvPT_PKS2_PKT0_S8_ifPKiSA_iPKfiiiSC_SC_iiiii)
        .other          _ZN4vllm25paged_attention_v1_kernelIfhLi128ELi16ELi128ELNS_18Fp8KVCacheDataTypeE1ELb0EEEvPT_PKS2_PKT0_S8_ifPKiSA_iPKfiiiSC_SC_iiiii,@"STO_CUDA_ENTRY STV_DEFAULT"
_ZN4vllm25paged_attention_v1_kernelIfhLi128ELi16ELi128ELNS_18Fp8KVCacheDataTypeE1ELb0EEEvPT_PKS2_PKT0_S8_ifPKiSA_iPKfiiiSC_SC_iiiii:
.text._ZN4vllm25paged_attention_v1_kernelIfhLi128ELi16ELi128ELNS_18Fp8KVCacheDataTypeE1ELb0EEEvPT_PKS2_PKT0_S8_ifPKiSA_iPKfiiiSC_SC_iiiii:
        /* <DEDUP_REMOVED lines=23> */
.L_x_11619:
        /* <DEDUP_REMOVED lines=8> */
.L_x_11620:
        /* <DEDUP_REMOVED lines=28> */
.L_x_11595:
        /* <DEDUP_REMOVED lines=11> */
.L_x_11594:
[----:B------:R-:W-:Y:S05]  /*0460*/  BSYNC B1 ;  /* 0x0000000000017941 */ /* 0x000fea0003800000 */
.L_x_11593:
        /* <DEDUP_REMOVED lines=10> */
.L_x_11598:
        /* <DEDUP_REMOVED lines=100> */
.L_x_11597:
[----:B------:R-:W-:Y:S05]  /*0b50*/  BSYNC B1 ;  /* 0x0000000000017941 */ /* 0x000fea0003800000 */
.L_x_11596:
        /* <DEDUP_REMOVED lines=55> */
.L_x_11600:
[----:B------:R-:W-:Y:S05]  /*0ed0*/  BSYNC B1 ;  /* 0x0000000000017941 */ /* 0x000fea0003800000 */
.L_x_11599:
        /* <DEDUP_REMOVED lines=26> */
.L_x_11592:
[----:B------:R-:W-:Y:S05]  /*1080*/  BSYNC B0 ;  /* 0x0000000000007941 */ /* 0x000fea0003800000 */
.L_x_11591:
        /* <DEDUP_REMOVED lines=37> */
.L_x_11605:
        /* <DEDUP_REMOVED lines=8> */
.L_x_11604:
[----:B0-----:R-:W-:Y:S05]  /*1360*/  BSYNC B1 ;  /* 0x0000000000017941 */ /* 0x001fea0003800000 */
.L_x_11603:
        /* <DEDUP_REMOVED lines=10> */
.L_x_11608:
        /* <DEDUP_REMOVED lines=52> */
.L_x_11607:
[----:B------:R-:W-:Y:S05]  /*1750*/  BSYNC B1 ;  /* 0x0000000000017941 */ /* 0x000fea0003800000 */
.L_x_11606:
        /* <DEDUP_REMOVED lines=31> */
.L_x_11610:
[----:B------:R-:W-:Y:S05]  /*1950*/  BSYNC B1 ;  /* 0x0000000000017941 */ /* 0x000fea0003800000 */
.L_x_11609:
        /* <DEDUP_REMOVED lines=14> */
.L_x_11602:
[----:B------:R-:W-:Y:S05]  /*1a40*/  BSYNC B0 ;  /* 0x0000000000007941 */ /* 0x000fea0003800000 */
.L_x_11601:
        /* <DEDUP_REMOVED lines=43> */
.L_x_11612:
[----:B------:R-:W-:Y:S05]  /*1d00*/  BSYNC B0 ;  /* 0x0000000000007941 */ /* 0x000fea0003800000 */
.L_x_11611:
        /* <DEDUP_REMOVED lines=35> */
.L_x_11614:
[----:B------:R-:W-:Y:S05]  /*1f40*/  BSYNC B0 ;  /* 0x0000000000007941 */ /* 0x000fea0003800000 */
.L_x_11613:
        /* <DEDUP_REMOVED lines=19> */
.L_x_11616:
[----:B------:R-:W-:Y:S05]  /*2080*/  BSYNC B0 ;  /* 0x0000000000007941 */ /* 0x000fea0003800000 */
.L_x_11615:
        /* <DEDUP_REMOVED lines=36> */
.L_x_11618:
[----:B------:R-:W-:Y:S05]  /*22d0*/  BSYNC B0 ;  /* 0x0000000000007941 */ /* 0x000fea0003800000 */
.L_x_11617:
        /* <DEDUP_REMOVED lines=112> */
.L_x_11588:
        /* <DEDUP_REMOVED lines=20> */
.L_x_11589:
[----:B------:R-:W-:Y:S01]  /*2b20*/  MOV R9, 0xff7fffff ;  /* 0xff7fffff00097802 */ /* 0x000fe20000000f00 */
[----:B------:R-:W-:Y:S01]  /*2b30*/  IMAD.MOV.U32 R10, RZ, RZ, 0x10 ;  /* 0x00000010ff0a7424 */ /* 0x000fe200078e00ff */
[----:B------:R-:W-:Y:S01]  /*2b40*/  MOV R12, 0xffffffff ;  /* 0xffffffff000c7802 */ /* 0x000fe20000000f00 */
[----:B------:R-:W-:Y:S01]  /*2b50*/  IMAD.MOV.U32 R11, RZ, RZ, 0x1f ;  /* 0x0000001fff0b7424 */ /* 0x000fe200078e00ff */
[----:B------:R-:W-:Y:S02]  /*2b60*/  MOV R6, 0x2b80 ;  /* 0x00002b8000067802 */ /* 0x000fe40000000f00 */
[----:B------:R-:W-:Y:S05]  /*2b70*/  CALL.REL.NOINC `($__internal_290_$__cuda_sm70_shflsync_bfly_p) ;  /* 0x0000014000007944 */ /* 0x000fea0003c00000 */
[----:B-1----:R-:W-:Y:S01]  /*2b80*/  IMAD.MOV.U32 R6, RZ, RZ, R10 ;  /* 0x000000ffff067224 */ /* 0x002fe200078e000a */
[----:B0-----:R-:W-:Y:S05]  /*2b90*/  BRA `(.L_x_11619) ;  /* 0xffffd5d000007947 */ /* 0x001fea000383ffff */
.L_x_11590:
[----:B------:R-:W-:Y:S01]  /*2ba0*/  HFMA2.MMA R11, -RZ, RZ, 0, 1.847743988037109375e-06 ;  /* 0x0000001fff0b7435 */ /* 0x000fe200000001ff */
[----:B------:R-:W-:Y:S01]  /*2bb0*/  IMAD.MOV.U32 R10, RZ, RZ, 0x8 ;  /* 0x00000008ff0a7424 */ /* 0x000fe200078e00ff */
[----:B------:R-:W-:Y:S01]  /*2bc0*/  MOV R6, 0x2bf0 ;  /* 0x00002bf000067802 */ /* 0x000fe20000000f00 */
[----:B------:R-:W-:-:S03]  /*2bd0*/  IMAD.MOV.U32 R12, RZ, RZ, -0x1 ;  /* 0xffffffffff0c7424 */ /* 0x000fc600078e00ff */
[----:B------:R-:W-:Y:S05]  /*2be0*/  CALL.REL.NOINC `($__internal_290_$__cuda_sm70_shflsync_bfly_p) ;  /* 0x000000d000007944 */ /* 0x000fea0003c00000 */
[----:B01----:R-:W-:Y:S01]  /*2bf0*/  FMNMX.FTZ R9, R9, R10, !PT ;  /* 0x0000000a09097209 */ /* 0x003fe20007810000 */
[----:B------:R-:W-:Y:S01]  /*2c00*/  IMAD.MOV.U32 R10, RZ, RZ, 0x4 ;  /* 0x00000004ff0a7424 */ /* 0x000fe200078e00ff */
[----:B------:R-:W-:Y:S01]  /*2c10*/  MOV R11, 0x1f ;  /* 0x0000001f000b7802 */ /* 0x000fe20000000f00 */
[----:B------:R-:W-:Y:S01]  /*2c20*/  IMAD.MOV.U32 R12, RZ, RZ, -0x1 ;  /* 0xffffffffff0c7424 */ /* 0x000fe200078e00ff */
[----:B------:R-:W-:-:S02]  /*2c30*/  MOV R6, 0x2c50 ;  /* 0x00002c5000067802 */ /* 0x000fc40000000f00 */
[----:B------:R-:W-:Y:S05]  /*2c40*/  CALL.REL.NOINC `($__internal_290_$__cuda_sm70_shflsync_bfly_p) ;  /* 0x0000007000007944 */ /* 0x000fea0003c00000 */
[----:B0-----:R-:W-:Y:S01]  /*2c50*/  HFMA2.MMA R11, -RZ, RZ, 0, 1.847743988037109375e-06 ;  /* 0x0000001fff0b7435 */ /* 0x001fe200000001ff */
[----:B-1----:R-:W-:Y:S01]  /*2c60*/  FMNMX.FTZ R9, R9, R10, !PT ;  /* 0x0000000a09097209 */ /* 0x002fe20007810000 */
[----:B------:R-:W-:Y:S01]  /*2c70*/  IMAD.MOV.U32 R10, RZ, RZ, 0x2 ;  /* 0x00000002ff0a7424 */ /* 0x000fe200078e00ff */
[----:B------:R-:W-:Y:S01]  /*2c80*/  MOV R6, 0x2cb0 ;  /* 0x00002cb000067802 */ /* 0x000fe20000000f00 */
[----:B------:R-:W-:-:S02]  /*2c90*/  IMAD.MOV.U32 R12, RZ, RZ, -0x1 ;  /* 0xffffffffff0c7424 */ /* 0x000fc400078e00ff */
[----:B------:R-:W-:Y:S05]  /*2ca0*/  CALL.REL.NOINC `($__internal_290_$__cuda_sm70_shflsync_bfly_p) ;  /* 0x0000001000007944 */ /* 0x000fea0003c00000 */
[----:B01----:R-:W-:Y:S05]  /*2cb0*/  BRA `(.L_x_11620) ;  /* 0xffffd53000007947 */ /* 0x003fea000383ffff */
        .weak           $__internal_290_$__cuda_sm70_shflsync_bfly_p
        .type           $__internal_290_$__cuda_sm70_shflsync_bfly_p,@function
        .size           $__internal_290_$__cuda_sm70_shflsync_bfly_p,(.L_x_23457 - $__internal_290_$__cuda_sm70_shflsync_bfly_p)
$__internal_290_$__cuda_sm70_shflsync_bfly_p:
[----:B------:R-:W-:Y:S01]  /*2cc0*/  MOV R7, 0x0 ;  /* 0x0000000000077802 */ /* 0x000fe20000000f00 */
[----:B------:R-:W-:Y:S04]  /*2cd0*/  WARPSYNC R12 ;  /* 0x0000000c00007348 */ /* 0x000fe80003800000 */
[----:B------:R0:W1:Y:S01]  /*2ce0*/  SHFL.BFLY PT, R10, R9, R10, R11 ;  /* 0x0c00000a090a7389 */ /* 0x00006200000e000b */
[----:B------:R-:W-:Y:S05]  /*2cf0*/  RET.REL.NODEC R6 `(_ZN4vllm25paged_attention_v1_kernelIfhLi128ELi16ELi128ELNS_18Fp8KVCacheDataTypeE1ELb0EEEvPT_PKS2_PKT0_S8_ifPKiSA_iPKfiiiSC_SC_iiiii) ;  /* 0xffffd30006007950 */ /* 0x000fea0003c3ffff */
.L_x_11621:
        /* <DEDUP_REMOVED lines=16> */
.L_x_23457:


//--------------------- .text._ZN4vllm25paged_attention_v1_kernelIfhLi120ELi16ELi128ELNS_18Fp8KVCacheDataTypeE1ELb0EEEvPT_PKS2_PKT0_S8_ifPKiSA_iPKfiiiSC_SC_iiiii --------------------------
	.section	.text._ZN4vllm25paged_attention_v1_kernelIfhLi120ELi16ELi128ELNS_18Fp8KVCacheDataTypeE1ELb0EEEvPT_PKS2_PKT0_S8_ifPKiSA_iPKfiiiSC_SC_iiiii,"ax",@progbits
	.sectioninfo	@"SHI_REGISTERS=32"
	.align	128
        .global         _ZN4vllm25paged_attention_v1_kernelIfhLi120ELi16ELi128ELNS_18Fp8KVCacheDataTypeE1ELb0EEEvPT_PKS2_PKT0_S8_ifPKiSA_iPKfiiiSC_SC_iiiii
        .type           _ZN4vllm25paged_attention_v1_kernelIfhLi120ELi16ELi128ELNS_18Fp8KVCacheDataTypeE1ELb0EEEvPT_PKS2_PKT0_S8_ifPKiSA_iPKfiiiSC_SC_iiiii,@function
        .size           _ZN4vllm25paged_attention_v1_kernelIfhLi120ELi16ELi128ELNS_18Fp8KVCacheDataTypeE1ELb0EEEvPT_PKS2_PKT0_S8_ifPKiSA_iPKfiiiSC_SC_iiiii,(.L_x_23458 - _ZN4vllm25paged_attention_v1_kernelIfhLi120ELi16ELi128ELNS_18Fp8KVCacheDataTypeE1ELb0EEEvPT_PKS2_PKT0_S8_ifPKiSA_iPKfiiiSC_SC_iiiii)
        .other          _ZN4vllm25paged_attention_v1_kernelIfhLi120ELi16ELi128ELNS_18Fp8KVCacheDataTypeE1ELb0EEEvPT_PKS2_PKT0_S8_ifPKiSA_iPKfiiiSC_SC_iiiii,@"STO_CUDA_ENTRY STV_DEFAULT"
_ZN4vllm25paged_attention_v1_kernelIfhLi120ELi16ELi128ELNS_18Fp8KVCacheDataTypeE1ELb0EEEvPT_PKS2_PKT0_S8_ifPKiSA_iPKfiiiSC_SC_iiiii:
.text._ZN4vllm25paged_attention_v1_kernelIfhLi120ELi16ELi128ELNS_18Fp8KVCacheDataTypeE1ELb0EEEvPT_PKS2_PKT0_S8_ifPKiSA_iPKfiiiSC_SC_iiiii:
        /* <DEDUP_REMOVED lines=23> */
.L_x_11653:
        /* <DEDUP_REMOVED lines=8> */
.L_x_11654:
        /* <DEDUP_REMOVED lines=28> */
.L_x_11629:
        /* <DEDUP_REMOVED lines=11> */
.L_x_11628:
[----:B------:R-:W-:Y:S05]  /*0460*/  BSYNC B1 ;  /* 0x0000000000017941 */ /* 0x000fea0003800000 */
.L_x_11627:
        /* <DEDUP_REMOVED lines=10> */
.L_x_11632:
        /* <DEDUP_REMOVED lines=100> */
.L_x_11631:
[----:B------:R-:W-:Y:S05]  /*0b50*/  BSYNC B1 ;  /* 0x0000000000017941 */ /* 0x000fea0003800000 */
.L_x_11630:
        /* <DEDUP_REMOVED lines=55> */
.L_x_11634:
[----:B------:R-:W-:Y:S05]  /*0ed0*/  BSYNC B1 ;  /* 0x0000000000017941 */ /* 0x000fea0003800000 */
.L_x_11633:
        /* <DEDUP_REMOVED lines=26> */
.L_x_11626:
[----:B------:R-:W-:Y:S05]  /*1080*/  BSYNC B0 ;  /* 0x0000000000007941 */ /* 0x000fea0003800000 */
.L_x_11625:
        /* <DEDUP_REMOVED lines=37> */
.L_x_11639:
        /* <DEDUP_REMOVED lines=8> */
.L_x_11638:
[----:B0-----:R-:W-:Y:S05]  /*1360*/  BSYNC B1 ;  /* 0x0000000000017941 */ /* 0x001fea0003800000 */
.L_x_11637:
        /* <DEDUP_REMOVED lines=10> */
.L_x_11642:
        /* <DEDUP_REMOVED lines=52> */
.L_x_11641:
[----:B------:R-:W-:Y:S05]  /*1750*/  BSYNC B1 ;  /* 0x0000000000017941 */ /* 0x000fea0003800000 */
.L_x_11640:
        /* <DEDUP_REMOVED lines=31> */
.L_x_11644:
[----:B------:R-:W-:Y:S05]  /*1950*/  BSYNC B1 ;  /* 0x0000000000017941 */ /* 0x000fea0003800000 */
.L_x_11643:
        /* <DEDUP_REMOVED lines=14> */
.L_x_11636:
[----:B------:R-:W-:Y:S05]  /*1a40*/  BSYNC B0 ;  /* 0x0000000000007941 */ /* 0x000fea0003800000 */
.L_x_11635:
        /* <DEDUP_REMOVED lines=43> */
.L_x_11646:
[----:B------:R-:W-:Y:S05]  /*1d00*/  BSYNC B0 ;  /* 0x0000000000007941 */ /* 0x000fea0003800000 */
.L_x_11645:
        /* <DEDUP_REMOVED lines=33> */
.L_x_11648:
[----:B------:R-:W-:Y:S05]  /*1f20*/  BSYNC B0 ;  /* 0x0000000000007941 */ /* 0x000fea0003800000 */
.L_x_11647:
        /* <DEDUP_REMOVED lines=18> */
.L_x_11650:
[----:B------:R-:W-:Y:S05]  /*2050*/  BSYNC B0 ;  /* 0x0000000000007941 */ /* 0x000fea0003800000 */
.L_x_11649:
        /* <DEDUP_REMOVED lines=34> */
.L_x_11652:
[----:B------:R-:W-:Y:S05]  /*2280*/  BSYNC B0 ;  /* 0x0000000000007941 */ /* 0x000fea0003800000 */
.L_x_11651:
        /* <DEDUP_REMOVED lines=106> */
.L_x_11622:
        /* <DEDUP_REMOVED lines=20> */
.L_x_11623:
[----:B------:R-:W-:Y:S01]  /*2a70*/  HFMA2.MMA R11, -RZ, RZ, 0, 1.847743988037109375e-06 ;  /* 0x0000001fff0b7435 */ /* 0x000fe200000001ff */
[----:B------:R-:W-:Y:S01]  /*2a80*/  MOV R9, 0xff7fffff ;  /* 0xff7fffff00097802 */ /* 0x000fe20000000f00 */
[----:B------:R-:W-:Y:S01]  /*2a90*/  IMAD.MOV.U32 R10, RZ, RZ, 0x10 ;  /* 0x00000010ff0a7424 */ /* 0x000fe200078e00ff */
[----:B------:R-:W-:Y:S01]  /*2aa0*/  MOV R6, 0x2ad0 ;  /* 0x00002ad000067802 */ /* 0x000fe20000000f00 */
[----:B------:R-:W-:Y:S02]  /*2ab0*/  IMAD.MOV.U32 R12, RZ, RZ, -0x1 ;  /* 0xffffffffff0c7424 */ /* 0x000fe400078e00ff */
[----:B------:R-:W-:Y:S05]  /*2ac0*/  CALL.REL.NOINC `($__internal_291_$__cuda_sm70_shflsync_bfly_p) ;  /* 0x0000014000007944 */ /* 0x000fea0003c00000 */
[----:B-1----:R-:W-:Y:S01]  /*2ad0*/  MOV R6, R10 ;  /* 0x0000000a00067202 */ /* 0x002fe20000000f00 */
[----:B0-----:R-:W-:Y:S05]  /*2ae0*/  BRA `(.L_x_11653) ;  /* 0xffffd68000007947 */ /* 0x001fea000383ffff */
.L_x_11624:
[----:B------:R-:W-:Y:S01]  /*2af0*/  HFMA2.MMA R11, -RZ, RZ, 0, 1.847743988037109375e-06 ;  /* 0x0000001fff0b7435 */ /* 0x000fe200000001ff */
[----:B------:R-:W-:Y:S01]  /*2b00*/  IMAD.MOV.U32 R10, RZ, RZ, 0x8 ;  /* 0x00000008ff0a7424 */ /* 0x000fe200078e00ff */
[----:B------:R-:W-:Y:S01]  /*2b10*/  MOV R6, 0x2b40 ;  /* 0x00002b4000067802 */ /* 0x000fe20000000f00 */
[----:B------:R-:W-:-:S03]  /*2b20*/  IMAD.MOV.U32 R12, RZ, RZ, -0x1 ;  /* 0xffffffffff0c7424 */ /* 0x000fc600078e00ff */
[----:B------:R-:W-:Y:S05]  /*2b30*/  CALL.REL.NOINC `($__internal_291_$__cuda_sm70_shflsync_bfly_p) ;  /* 0x000000d000007944 */ /* 0x000fea0003c00000 */
[----:B01----:R-:W-:Y:S01]  /*2b40*/  FMNMX.FTZ R9, R9, R10, !PT ;  /* 0x0000000a09097209 */ /* 0x003fe20007810000 */
[----:B------:R-:W-:Y:S01]  /*2b50*/  IMAD.MOV.U32 R11, RZ, RZ, 0x1f ;  /* 0x0000001fff0b7424 */ /* 0x000fe200078e00ff */
[----:B------:R-:W-:-:S02]  /*2b60*/  MOV R10, 0x4 ;  /* 0x00000004000a7802 */ /* 0x000fc40000000f00 */
[----:B------:R-:W-:Y:S02]  /*2b70*/  MOV R12, 0xffffffff ;  /* 0xffffffff000c7802 */ /* 0x000fe40000000f00 */
[----:B------:R-:W-:Y:S02]  /*2b80*/  MOV R6, 0x2ba0 ;  /* 0x00002ba000067802 */ /* 0x000fe40000000f00 */
[----:B------:R-:W-:Y:S05]  /*2b90*/  CALL.REL.NOINC `($__internal_291_$__cuda_sm70_shflsync_bfly_p) ;  /* 0x0000007000007944 */ /* 0x000fea0003c00000 */
[----:B0-----:R-:W-:Y:S01]  /*2ba0*/  HFMA2.MMA R11, -RZ, RZ, 0, 1.847743988037109375e-06 ;  /* 0x0000001fff0b7435 */ /* 0x001fe200000001ff */
[----:B-1----:R-:W-:Y:S01]  /*2bb0*/  FMNMX.FTZ R9, R9, R10, !PT ;  /* 0x0000000a09097209 */ /* 0x002fe20007810000 */
[----:B------:R-:W-:Y:S01]  /*2bc0*/  IMAD.MOV.U32 R10, RZ, RZ, 0x2 ;  /* 0x00000002ff0a7424 */ /* 0x000fe200078e00ff */
[----:B------:R-:W-:Y:S01]  /*2bd0*/  MOV R6, 0x2c00 ;  /* 0x00002c0000067802 */ /* 0x000fe20000000f00 */
[----:B------:R-:W-:Y:S02]  /*2be0*/  IMAD.MOV.U32 R12, RZ, RZ, -0x1 ;  /* 0xffffffffff0c7424 */ /* 0x000fe400078e00ff */
[----:B------:R-:W-:Y:S05]  /*2bf0*/  CALL.REL.NOINC `($__internal_291_$__cuda_sm70_shflsync_bfly_p) ;  /* 0x0000001000007944 */ /* 0x000fea0003c00000 */
[----:B01----:R-:W-:Y:S05]  /*2c00*/  BRA `(.L_x_11654) ;  /* 0xffffd5e000007947 */ /* 0x003fea000383ffff */
        .weak           $__internal_291_$__cuda_sm70_shflsync_bfly_p
        .type           $__internal_291_$__cuda_sm70_shflsync_bfly_p,@function
        .size           $__internal_291_$__cuda_sm70_shflsync_bfly_p,(.L_x_23458 - $__internal_291_$__cuda_sm70_shflsync_bfly_p)
$__internal_291_$__cuda_sm70_shflsync_bfly_p:
[----:B------:R-:W-:Y:S01]  /*2c10*/  MOV R7, 0x0 ;  /* 0x0000000000077802 */ /* 0x000fe20000000f00 */
[----:B------:R-:W-:Y:S04]  /*2c20*/  WARPSYNC R12 ;  /* 0x0000000c00007348 */ /* 0x000fe80003800000 */
[----:B------:R0:W1:Y:S01]  /*2c30*/  SHFL.BFLY PT, R10, R9, R10, R11 ;  /* 0x0c00000a090a7389 */ /* 0x00006200000e000b */
[----:B------:R-:W-:Y:S05]  /*2c40*/  RET.REL.NODEC R6 `(_ZN4vllm25paged_attention_v1_kernelIfhLi120ELi16ELi128ELNS_18Fp8KVCacheDataTypeE1ELb0EEEvPT_PKS2_PKT0_S8_ifPKiSA_iPKfiiiSC_SC_iiiii) ;  /* 0xffffd3b006007950 */ /* 0x000fea0003c3ffff */
.L_x_11655:
        /* <DEDUP_REMOVED lines=11> */
.L_x_23458:


//--------------------- .text._ZN4vllm25paged_attention_v1_kernelIfhLi112ELi16ELi128ELNS_18Fp8KVCacheDataTypeE1ELb0EEEvPT_PKS2_PKT0_S8_ifPKiSA_iPKfiiiSC_SC_iiiii --------------------------
	.section	.text._ZN4vllm25paged_attention_v1_kernelIfhLi112ELi16ELi128ELNS_18Fp8KVCacheDataTypeE1ELb0EEEvPT_PKS2_PKT0_S8_ifPKiSA_iPKfiiiSC_SC_iiiii,"ax",@progbits
	.sectioninfo	@"SHI_REGISTERS=32"
	.align	128
        .global         _ZN4vllm25paged_attention_v1_kernelIfhLi112ELi16ELi128ELNS_18Fp8KVCacheDataTypeE1ELb0EEEvPT_PKS2_PKT0_S8_ifPKiSA_iPKfiiiSC_SC_iiiii
        .type           _ZN4vllm25paged_attention_v1_kernelIfhLi112ELi16ELi128ELNS_18Fp8KVCacheDataTypeE1ELb0EEEvPT_PKS2_PKT0_S8_ifPKiSA_iPKfiiiSC_SC_iiiii,@function
        .size           _ZN4vllm25paged_attention_v1_kernelIfhLi112ELi16ELi128ELNS_18Fp8KVCacheDataTypeE1ELb0EEEvPT_PKS2_PKT0_S8_ifPKiSA_iPKfiiiSC_SC_iiiii,(.L_x_23459 - _ZN4vllm25paged_attention_v1_kernelIfhLi112ELi16ELi128ELNS_18Fp8KVCacheDataTypeE1ELb0EEEvPT_PKS2_PKT0_S8_ifPKiSA_iPKfiiiSC_SC_iiiii)
        .other          _ZN4vllm25paged_attention_v1_kernelIfhLi112ELi16ELi128ELNS_18Fp8KVCacheDataTypeE1ELb0EEEvPT_PKS2_PKT0_S8_ifPKiSA_iPKfiiiSC_SC_iiiii,@"STO_CUDA_ENTRY STV_DEFAULT"
_ZN4vllm25paged_attention_v1_kernelIfhLi112ELi16ELi128ELNS_18Fp8KVCacheDataTypeE1ELb0EEEvPT_PKS2_PKT0_S8_ifPKiSA_iPKfiiiSC_SC_iiiii:
.text._ZN4vllm25paged_attention_v1_kernelIfhLi112ELi16ELi128ELNS_18Fp8KVCacheDataTypeE1ELb0EEEvPT_PKS2_PKT0_S8_ifPKiSA_iPKfiiiSC_SC_iiiii:
        /* <DEDUP_REMOVED lines=23> */
.L_x_11687:
        /* <DEDUP_REMOVED lines=8> */
.L_x_11688:
        /* <DEDUP_REMOVED lines=28> */
.L_x_11663:
        /* <DEDUP_REMOVED lines=11> */
.L_x_11662:
[----:B------:R-:W-:Y:S05]  /*0460*/  BSYNC B1 ;  /* 0x0000000000017941 */ /* 0x000fea0003800000 */
.L_x_11661:
        /* <DEDUP_REMOVED lines=10> */
.L_x_11666:
        /* <DEDUP_REMOVED lines=100> */
.L_x_11665:
[----:B------:R-:W-:Y:S05]  /*0b50*/  BSYNC B1 ;  /* 0x0000000000017941 */ /* 0x000fea0003800000 */
.L_x_11664:
        /* <DEDUP_REMOVED lines=55> */
.L_x_11668:
[----:B------:R-:W-:Y:S05]  /*0ed0*/  BSYNC B1 ;  /* 0x0000000000017941 */ /* 0x000fea0003800000 */
.L_x_11667:
        /* <DEDUP_REMOVED lines=26> */
.L_x_11660:
[----:B------:R-:W-:Y:S05]  /*1080*/  BSYNC B0 ;  /* 0x0000000000007941 */ /* 0x000fea0003800000 */
.L_x_11659:
        /* <DEDUP_REMOVED lines=37> */
.L_x_11673:
        /* <DEDUP_REMOVED lines=8> */
.L_x_11672:
[----:B0-----:R-:W-:Y:S05]  /*1360*/  BSYNC B1 ;  /* 0x0000000000017941 */ /* 0x001fea0003800000 */
.L_x_11671:
        /* <DEDUP_REMOVED lines=10> */
.L_x_11676:
        /* <DEDUP_REMOVED lines=52> */
.L_x_11675:
[----:B------:R-:W-:Y:S05]  /*1750*/  BSYNC B1 ;  /* 0x0000000000017941 */ /* 0x000fea0003800000 */
.L_x_11674:
        /* <DEDUP_REMOVED lines=31> */
.L_x_11678:
[----:B------:R-:W-:Y:S05]  /*1950*/  BSYNC B1 ;  /* 0x0000000000017941 */ /* 0x000fea0003800000 */
.L_x_11677:
        /* <DEDUP_REMOVED lines=14> */
.L_x_11670:
[----:B------:R-:W-:Y:S05]  /*1a40*/  BSYNC B0 ;  /* 0x0000000000007941 */ /* 0x000fea0003800000 */
.L_x_11669:
        /* <DEDUP_REMOVED lines=41> */
.L_x_11680:
[----:B------:R-:W-:Y:S05]  /*1ce0*/  BSYNC B0 ;  /* 0x0000000000007941 */ /* 0x000fea0003800000 */
.L_x_11679:
        /* <DEDUP_REMOVED lines=31> */
.L_x_11682:
[----:B------:R-:W-:Y:S05]  /*1ee0*/  BSYNC B0 ;  /* 0x0000000000007941 */ /* 0x000fea0003800000 */
.L_x_11681:
        /* <DEDUP_REMOVED lines=17> */
.L_x_11684:
[----:B------:R-:W-:Y:S05]  /*2000*/  BSYNC B0 ;  /* 0x0000000000007941 */ /* 0x000fea0003800000 */
.L_x_11683:
        /* <DEDUP_REMOVED lines=32> */
.L_x_11686:
[----:B------:R-:W-:Y:S05]  /*2210*/  BSYNC B0 ;  /* 0x0000000000007941 */ /* 0x000fea0003800000 */
.L_x_11685:
        /* <DEDUP_REMOVED lines=100> */
.L_x_11656:
        /* <DEDUP_REMOVED lines=20> */
.L_x_11657:
[----:B------:R-:W-:Y:S01]  /*29a0*/  HFMA2.MMA R11, -RZ, RZ, 0, 1.847743988037109375e-06 ;  /* 0x0000001fff0b7435 */ /* 0x000fe200000001ff */
[----:B------:R-:W-:Y:S01]  /*29b0*/  MOV R9, 0xff7fffff ;  /* 0xff7fffff00097802 */ /* 0x000fe20000000f00 */
[----:B------:R-:W-:Y:S01]  /*29c0*/  IMAD.MOV.U32 R10, RZ, RZ, 0x10 ;  /* 0x00000010ff0a7424 */ /* 0x000fe200078e00ff */
[----:B------:R-:W-:Y:S01]  /*29d0*/  MOV R6, 0x2a00 ;  /* 0x00002a0000067802 */ /* 0x000fe20000000f00 */
[----:B------:R-:W-:Y:S02]  /*29e0*/  IMAD.MOV.U32 R12, RZ, RZ, -0x1 ;  /* 0xffffffffff0c7424 */ /* 0x000fe400078e00ff */
[----:B------:R-:W-:Y:S05]  /*29f0*/  CALL.REL.NOINC `($__internal_292_$__cuda_sm70_shflsync_bfly_p) ;  /* 0x0000014000007944 */ /* 0x000fea0003c00000 */
[----:B-1----:R-:W-:Y:S01]  /*2a00*/  MOV R6, R10 ;  /* 0x0000000a00067202 */ /* 0x002fe20000000f00 */
[----:B0-----:R-:W-:Y:S05]  /*2a10*/  BRA `(.L_x_11687) ;  /* 0xffffd75000007947 */ /* 0x001fea000383ffff */
.L_x_11658:
[----:B------:R-:W-:Y:S01]  /*2a20*/  HFMA2.MMA R11, -RZ, RZ, 0, 1.847743988037109375e-06 ;  /* 0x0000001fff0b7435 */ /* 0x000fe200000001ff */
[----:B------:R-:W-:Y:S01]  /*2a30*/  IMAD.MOV.U32 R10, RZ, RZ, 0x8 ;  /* 0x00000008ff0a7424 */ /* 0x000fe200078e00ff */
[----:B------:R-:W-:Y:S01]  /*2a40*/  MOV R6, 0x2a70 ;  /* 0x00002a7000067802 */ /* 0x000fe20000000f00 */
[----:B------:R-:W-:-:S03]  /*2a50*/  IMAD.MOV.U32 R12, RZ, RZ, -0x1 ;  /* 0xffffffffff0c7424 */ /* 0x000fc600078e00ff */
[----:B------:R-:W-:Y:S05]  /*2a60*/  CALL.REL.NOINC `($__internal_292_$__cuda_sm70_shflsync_bfly_p) ;  /* 0x000000d000007944 */ /* 0x000fea0003c00000 */
[----:B01----:R-:W-:Y:S01]  /*2a70*/  FMNMX.FTZ R9, R9, R10, !PT ;  /* 0x0000000a09097209 */ /* 0x003fe20007810000 */
[----:B------:R-:W-:Y:S01]  /*2a80*/  IMAD.MOV.U32 R11, RZ, RZ, 0x1f ;  /* 0x0000001fff0b7424 */ /* 0x000fe200078e00ff */
[----:B------:R-:W-:-:S02]  /*2a90*/  MOV R10, 0x4 ;  /* 0x00000004000a7802 */ /* 0x000fc40000000f00 */
[----:B------:R-:W-:Y:S02]  /*2aa0*/  MOV R12, 0xffffffff ;  /* 0xffffffff000c7802 */ /* 0x000fe40000000f00 */
[----:B------:R-:W-:Y:S02]  /*2ab0*/  MOV R6, 0x2ad0 ;  /* 0x00002ad000067802 */ /* 0x000fe40000000f00 */
[----:B------:R-:W-:Y:S05]  /*2ac0*/  CALL.REL.NOINC `($__internal_292_$__cuda_sm70_shflsync_bfly_p) ;  /* 0x0000007000007944 */ /* 0x000fea0003c00000 */
[----:B0-----:R-:W-:Y:S01]  /*2ad0*/  HFMA2.MMA R11, -RZ, RZ, 0, 1.847743988037109375e-06 ;  /* 0x0000001fff0b7435 */ /* 0x001fe200000001ff */
[----:B-1----:R-:W-:Y:S01]  /*2ae0*/  FMNMX.FTZ R9, R9, R10, !PT ;  /* 0x0000000a09097209 */ /* 0x002fe20007810000 */
[----:B------:R-:W-:Y:S01]  /*2af0*/  IMAD.MOV.U32 R10, RZ, RZ, 0x2 ;  /* 0x00000002ff0a7424 */ /* 0x000fe200078e00ff */
[----:B------:R-:W-:Y:S01]  /*2b00*/  MOV R6, 0x2b30 ;  /* 0x00002b3000067802 */ /* 0x000fe20000000f00 */
[----:B------:R-:W-:Y:S02]  /*2b10*/  IMAD.MOV.U32 R12, RZ, RZ, -0x1 ;  /* 0xffffffffff0c7424 */ /* 0x000fe400078e00ff */
[----:B------:R-:W-:Y:S05]  /*2b20*/  CALL.REL.NOINC `($__internal_292_$__cuda_sm70_shflsync_bfly_p) ;  /* 0x0000001000007944 */ /* 0x000fea0003c00000 */
[----:B01----:R-:W-:Y:S05]  /*2b30*/  BRA `(.L_x_11688) ;  /* 0xffffd6b000007947 */ /* 0x003fea000383ffff */
        .weak           $__internal_292_$__cuda_sm70_shflsync_bfly_p
        .type           $__internal_292_$__cuda_sm70_shflsync_bfly_p,@function
        .size           $__internal_292_$__cuda_sm70_shflsync_bfly_p,(.L_x_23459 - $__internal_292_$__cuda_sm70_shflsync_bfly_p)
$__internal_292_$__cuda_sm70_shflsync_bfly_p:
[----:B------:R-:W-:Y:S01]  /*2b40*/  MOV R7, 0x0 ;  /* 0x0000000000077802 */ /* 0x000fe20000000f00 */
[----:B------:R-:W-:Y:S04]  /*2b50*/  WARPSYNC R12 ;  /* 0x0000000c00007348 */ /* 0x000fe80003800000 */
[----:B------:R0:W1:Y:S01]  /*2b60*/  SHFL.BFLY PT, R10, R9, R10, R11 ;  /* 0x0c00000a090a7389 */ /* 0x00006200000e000b */
[----:B------:R-:W-:Y:S05]  /*2b70*/  RET.REL.NODEC R6 `(_ZN4vllm25paged_attention_v1_kernelIfhLi112ELi16ELi128ELNS_18Fp8KVCacheDataTypeE1ELb0EEEvPT_PKS2_PKT0_S8_ifPKiSA_iPKfiiiSC_SC_iiiii) ;  /* 0xffffd48006007950 */ /* 0x000fea0003c3ffff */
.L_x_11689:
        /* <DEDUP_REMOVED lines=16> */
.L_x_23459:


//--------------------- .text._ZN4vllm25paged_attention_v1_kernelIfhLi96ELi16ELi128ELNS_18Fp8KVCacheDataTypeE1ELb0EEEvPT_PKS2_PKT0_S8_ifPKiSA_iPKfiiiSC_SC_iiiii --------------------------
	.section	.text._ZN4vllm25paged_attention_v1_kernelIfhLi96ELi16ELi128ELNS_18Fp8KVCacheDataTypeE1ELb0EEEvPT_PKS2_PKT0_S8_ifPKiSA_iPKfiiiSC_SC_iiiii,"ax",@progbits
	.sectioninfo	@"SHI_REGISTERS=32"
	.align	128
        .global         _ZN4vllm25paged_attention_v1_kernelIfhLi96ELi16ELi128ELNS_18Fp8KVCacheDataTypeE1ELb0EEEvPT_PKS2_PKT0_S8_ifPKiSA_iPKfiiiSC_SC_iiiii
        .type           _ZN4vllm25paged_attention_v1_kernelIfhLi96ELi16ELi128ELNS_18Fp8KVCacheDataTypeE1ELb0EEEvPT_PKS2_PKT0_S8_ifPKiSA_iPKfiiiSC_SC_iiiii,@function
        .size           _ZN4vllm25paged_attention_v1_kernelIfhLi96ELi16ELi128ELNS_18Fp8KVCacheDataTypeE1ELb0EEEvPT_PKS2_PKT0_S8_ifPKiSA_iPKfiiiSC_SC_iiiii,(.L_x_23460 - _ZN4vllm25paged_attention_v1_kernelIfhLi96ELi16ELi128ELNS_18Fp8KVCacheDataTypeE1ELb0EEEvPT_PKS2_PKT0_S8_ifPKiSA_iPKfiiiSC_SC_iiiii)
        .other          _ZN4vllm25paged_attention_v1_kernelIfhLi96ELi16ELi128ELNS_18Fp8KVCacheDataTypeE1ELb0EEEvPT_PKS2_PKT0_S8_ifPKiSA_iPKfiiiSC_SC_iiiii,@"STO_CUDA_ENTRY STV_DEFAULT"
_ZN4vllm25paged_attention_v1_kernelIfhLi96ELi16ELi128ELNS_18Fp8KVCacheDataTypeE1ELb0EEEvPT_PKS2_PKT0_S8_ifPKiSA_iPKfiiiSC_SC_iiiii:
.text._ZN4vllm25paged_attention_v1_kernelIfhLi96ELi16ELi128ELNS_18Fp8KVCacheDataTypeE1ELb0EEEvPT_PKS2_PKT0_S8_ifPKiSA_iPKfiiiSC_SC_iiiii:
        /* <DEDUP_REMOVED lines=23> */
.L_x_11721:
        /* <DEDUP_REMOVED lines=8> */
.L_x_11722:
        /* <DEDUP_REMOVED lines=28> */
.L_x_11697:
        /* <DEDUP_REMOVED lines=11> */
.L_x_11696:
[----:B------:R-:W-:Y:S05]  /*0460*/  BSYNC B1 ;  /* 0x0000000000017941 */ /* 0x000fea0003800000 */
.L_x_11695:
        /* <DEDUP_REMOVED lines=10> */
.L_x_11700:
        /* <DEDUP_REMOVED lines=100> */
.L_x_11699:
[----:B------:R-:W-:Y:S05]  /*0b50*/  BSYNC B1 ;  /* 0x0000000000017941 */ /* 0x000fea0003800000 */
.L_x_11698:
        /* <DEDUP_REMOVED lines=55> */
.L_x_11702:
[----:B------:R-:W-:Y:S05]  /*0ed0*/  BSYNC B1 ;  /* 0x0000000000017941 */ /* 0x000fea0003800000 */
.L_x_11701:
        /* <DEDUP_REMOVED lines=26> */
.L_x_11694:
[----:B------:R-:W-:Y:S05]  /*1080*/  BSYNC B0 ;  /* 0x0000000000007941 */ /* 0x000fea0003800000 */
.L_x_11693:
        /* <DEDUP_REMOVED lines=37> */
.L_x_11707:
        /* <DEDUP_REMOVED lines=8> */
.L_x_11706:
[----:B0-----:R-:W-:Y:S05]  /*1360*/  BSYNC B1 ;  /* 0x0000000000017941 */ /* 0x001fea0003800000 */
.L_x_11705:
        /* <DEDUP_REMOVED lines=10> */
.L_x_11710:
        /* <DEDUP_REMOVED lines=52> */
.L_x_11709:
[----:B------:R-:W-:Y:S05]  /*1750*/  BSYNC B1 ;  /* 0x0000000000017941 */ /* 0x000fea0003800000 */
.L_x_11708:
        /* <DEDUP_REMOVED lines=31> */
.L_x_11712:
[----:B------:R-:W-:Y:S05]  /*1950*/  BSYNC B1 ;  /* 0x0000000000017941 */ /* 0x000fea0003800000 */
.L_x_11711:
        /* <DEDUP_REMOVED lines=14> */
.L_x_11704:
[----:B------:R-:W-:Y:S05]  /*1a40*/  BSYNC B0 ;  /* 0x0000000000007941 */ /* 0x000fea0003800000 */
.L_x_11703:
        /* <DEDUP_REMOVED lines=38> */
.L_x_11714:
[----:B------:R-:W-:Y:S05]  /*1cb0*/  BSYNC B0 ;  /* 0x0000000000007941 */ /* 0x000fea0003800000 */
.L_x_11713:
        /* <DEDUP_REMOVED lines=27> */
.L_x_11716:
[----:B------:R-:W-:Y:S05]  /*1e70*/  BSYNC B0 ;  /* 0x0000000000007941 */ /* 0x000fea0003800000 */
.L_x_11715:
        /* <DEDUP_REMOVED lines=15> */
.L_x_11718:
[----:B------:R-:W-:Y:S05]  /*1f70*/  BSYNC B0 ;  /* 0x0000000000007941 */ /* 0x000fea0003800000 */
.L_x_11717:
        /* <DEDUP_REMOVED lines=27> */
.L_x_11720:
[----:B------:R-:W-:Y:S05]  /*2130*/  BSYNC B0 ;  /* 0x0000000000007941 */ /* 0x000fea0003800000 */
.L_x_11719:
        /* <DEDUP_REMOVED lines=88> */
.L_x_11690:
        /* <DEDUP_REMOVED lines=20> */
.L_x_11691:
[----:B------:R-:W-:Y:S01]  /*2800*/  HFMA2.MMA R11, -RZ, RZ, 0, 1.847743988037109375e-06 ;  /* 0x0000001fff0b7435 */ /* 0x000fe200000001ff */
[----:B------:R-:W-:Y:S01]  /*2810*/  MOV R9, 0xff7fffff ;  /* 0xff7fffff00097802 */ /* 0x000fe20000000f00 */
[----:B------:R-:W-:Y:S01]  /*2820*/  IMAD.MOV.U32 R10, RZ, RZ, 0x10 ;  /* 0x00000010ff0a7424 */ /* 0x000fe200078e00ff */
[----:B------:R-:W-:Y:S01]  /*2830*/  MOV R6, 0x2860 ;  /* 0x0000286000067802 */ /* 0x000fe20000000f00 */
[----:B------:R-:W-:Y:S02]  /*2840*/  IMAD.MOV.U32 R12, RZ, RZ, -0x1 ;  /* 0xffffffffff0c7424 */ /* 0x000fe400078e00ff */
[----:B------:R-:W-:Y:S05]  /*2850*/  CALL.REL.NOINC `($__internal_293_$__cuda_sm70_shflsync_bfly_p) ;  /* 0x0000014000007944 */ /* 0x000fea0003c00000 */
[----:B-1----:R-:W-:Y:S01]  /*2860*/  MOV R6, R10 ;  /* 0x0000000a00067202 */ /* 0x002fe20000000f00 */
[----:B0-----:R-:W-:Y:S05]  /*2870*/  BRA `(.L_x_11721) ;  /* 0xffffd8f000007947 */ /* 0x001fea000383ffff */
.L_x_11692:
[----:B------:R-:W-:Y:S01]  /*2880*/  HFMA2.MMA R11, -RZ, RZ, 0, 1.847743988037109375e-06 ;  /* 0x0000001fff0b7435 */ /* 0x000fe200000001ff */
[----:B------:R-:W-:Y:S01]  /*2890*/  IMAD.MOV.U32 R10, RZ, RZ, 0x8 ;  /* 0x00000008ff0a7424 */ /* 0x000fe200078e00ff */
[----:B------:R-:W-:Y:S01]  /*28a0*/  MOV R6, 0x28d0 ;  /* 0x000028d000067802 */ /* 0x000fe20000000f00 */
[----:B------:R-:W-:-:S03]  /*28b0*/  IMAD.MOV.U32 R12, RZ, RZ, -0x1 ;  /* 0xffffffffff0c7424 */ /* 0x000fc600078e00ff */
[----:B------:R-:W-:Y:S05]  /*28c0*/  CALL.REL.NOINC `($__internal_293_$__cuda_sm70_shflsync_bfly_p) ;  /* 0x000000d000007944 */ /* 0x000fea0003c00000 */
[----:B01----:R-:W-:Y:S01]  /*28d0*/  FMNMX.FTZ R9, R9, R10, !PT ;  /* 0x0000000a09097209 */ /* 0x003fe20007810000 */
[----:B------:R-:W-:Y:S01]  /*28e0*/  IMAD.MOV.U32 R11, RZ, RZ, 0x1f ;  /* 0x0000001fff0b7424 */ /* 0x000fe200078e00ff */
[----:B------:R-:W-:-:S02]  /*28f0*/  MOV R10, 0x4 ;  /* 0x00000004000a7802 */ /* 0x000fc40000000f00 */
[----:B------:R-:W-:Y:S02]  /*2900*/  MOV R12, 0xffffffff ;  /* 0xffffffff000c7802 */ /* 0x000fe40000000f00 */
[----:B------:R-:W-:Y:S02]  /*2910*/  MOV R6, 0x2930 ;  /* 0x0000293000067802 */ /* 0x000fe40000000f00 */
[----:B------:R-:W-:Y:S05]  /*2920*/  CALL.REL.NOINC `($__internal_293_$__cuda_sm70_shflsync_bfly_p) ;  /* 0x0000007000007944 */ /* 0x000fea0003c00000 */
[----:B0-----:R-:W-:Y:S01]  /*2930*/  HFMA2.MMA R11, -RZ, RZ, 0, 1.847743988037109375e-06 ;  /* 0x0000001fff0b7435 */ /* 0x001fe200000001ff */
[----:B-1----:R-:W-:Y:S01]  /*2940*/  FMNMX.FTZ R9, R9, R10, !PT ;  /* 0x0000000a09097209 */ /* 0x002fe20007810000 */
[----:B------:R-:W-:Y:S01]  /*2950*/  IMAD.MOV.U32 R10, RZ, RZ, 0x2 ;  /* 0x00000002ff0a7424 */ /* 0x000fe200078e00ff */
[----:B------:R-:W-:Y:S01]  /*2960*/  MOV R6, 0x2990 ;  /* 0x0000299000067802 */ /* 0x000fe20000000f00 */
[----:B------:R-:W-:Y:S02]  /*2970*/  IMAD.MOV.U32 R12, RZ, RZ, -0x1 ;  /* 0xffffffffff0c7424 */ /* 0x000fe400078e00ff */
[----:B------:R-:W-:Y:S05]  /*2980*/  CALL.REL.NOINC `($__internal_293_$__cuda_sm70_shflsync_bfly_p) ;  /* 0x0000001000007944 */ /* 0x000fea0003c00000 */
[----:B01----:R-:W-:Y:S05]  /*2990*/  BRA `(.L_x_11722) ;  /* 0xffffd85000007947 */ /* 0x003fea000383ffff */
        .weak           $__internal_293_$__cuda_sm70_shflsync_bfly_p
        .type           $__internal_293_$__cuda_sm70_shflsync_bfly_p,@function
        .size           $__internal_293_$__cuda_sm70_shflsync_bfly_p,(.L_x_23460 - $__internal_293_$__cuda_sm70_shflsync_bfly_p)
$__internal_293_$__cuda_sm70_shflsync_bfly_p:
[----:B------:R-:W-:Y:S01]  /*29a0*/  MOV R7, 0x0 ;  /* 0x0000000000077802 */ /* 0x000fe20000000f00 */
[----:B------:R-:W-:Y:S04]  /*29b0*/  WARPSYNC R12 ;  /* 0x0000000c00007348 */ /* 0x000fe80003800000 */
[----:B------:R0:W1:Y:S01]  /*29c0*/  SHFL.BFLY PT, R10, R9, R10, R11 ;  /* 0x0c00000a090a7389 */ /* 0x00006200000e000b */
[----:B------:R-:W-:Y:S05]  /*29d0*/  RET.REL.NODEC R6 `(_ZN4vllm25paged_attention_v1_kernelIfhLi96ELi16ELi128ELNS_18Fp8KVCacheDataTypeE1ELb0EEEvPT_PKS2_PKT0_S8_ifPKiSA_iPKfiiiSC_SC_iiiii) ;  /* 0xffffd62006007950 */ /* 0x000fea0003c3ffff */
.L_x_11723:
        /* <DEDUP_REMOVED lines=10> */
.L_x_23460:


//--------------------- .text._ZN4vllm25paged_attention_v1_kernelIfhLi80ELi16ELi128ELNS_18Fp8KVCacheDataTypeE1ELb0EEEvPT_PKS2_PKT0_S8_ifPKiSA_iPKfiiiSC_SC_iiiii --------------------------
	.section	.text._ZN4vllm25paged_attention_v1_kernelIfhLi80ELi16ELi128ELNS_18Fp8KVCacheDataTypeE1ELb0EEEvPT_PKS2_PKT0_S8_ifPKiSA_iPKfiiiSC_SC_iiiii,"ax",@progbits
	.sectioninfo	@"SHI_REGISTERS=32"
	.align	128
        .global         _ZN4vllm25paged_attention_v1_kernelIfhLi80ELi16ELi128ELNS_18Fp8KVCacheDataTypeE1ELb0EEEvPT_PKS2_PKT0_S8_ifPKiSA_iPKfiiiSC_SC_iiiii
        .type           _ZN4vllm25paged_attention_v1_kernelIfhLi80ELi16ELi128ELNS_18Fp8KVCacheDataTypeE1ELb0EEEvPT_PKS2_PKT0_S8_ifPKiSA_iPKfiiiSC_SC_iiiii,@function
        .size           _ZN4vllm25paged_attention_v1_kernelIfhLi80ELi16ELi128ELNS_18Fp8KVCacheDataTypeE1ELb0EEEvPT_PKS2_PKT0_S8_ifPKiSA_iPKfiiiSC_SC_iiiii,(.L_x_23461 - _ZN4vllm25paged_attention_v1_kernelIfhLi80ELi16ELi128ELNS_18Fp8KVCacheDataTypeE1ELb0EEEvPT_PKS2_PKT0_S8_ifPKiSA_iPKfiiiSC_SC_iiiii)
        .other          _ZN4vllm25paged_attention_v1_kernelIfhLi80ELi16ELi128ELNS_18Fp8KVCacheDataTypeE1ELb0EEEvPT_PKS2_PKT0_S8_ifPKiSA_iPKfiiiSC_SC_iiiii,@"STO_CUDA_ENTRY STV_DEFAULT"
_ZN4vllm25paged_attention_v1_kernelIfhLi80ELi16ELi128ELNS_18Fp8KVCacheDataTypeE1ELb0EEEvPT_PKS2_PKT0_S8_ifPKiSA_iPKfiiiSC_SC_iiiii:
.text._ZN4vllm25paged_attention_v1_kernelIfhLi80ELi16ELi128ELNS_18Fp8KVCacheDataTypeE1ELb0EEEvPT_PKS2_PKT0_S8_ifPKiSA_iPKfiiiSC_SC_iiiii:
        /* <DEDUP_REMOVED lines=23> */
.L_x_11755:
        /* <DEDUP_REMOVED lines=8> */
.L_x_11756:
        /* <DEDUP_REMOVED lines=28> */
.L_x_11731:
        /* <DEDUP_REMOVED lines=11> */
.L_x_11730:
[----:B------:R-:W-:Y:S05]  /*0460*/  BSYNC B1 ;  /* 0x0000000000017941 */ /* 0x000fea0003800000 */
.L_x_11729:
        /* <DEDUP_REMOVED lines=10> */
.L_x_11734:
        /* <DEDUP_REMOVED lines=100> */
.L_x_11733:
[----:B------:R-:W-:Y:S05]  /*0b50*/  BSYNC B1 ;  /* 0x0000000000017941 */ /* 0x000fea0003800000 */
.L_x_11732:
        /* <DEDUP_REMOVED lines=55> */
.L_x_11736:
[----:B------:R-:W-:Y:S05]  /*0ed0*/  BSYNC B1 ;  /* 0x0000000000017941 */ /* 0x000fea0003800000 */
.L_x_11735:
        /* <DEDUP_REMOVED lines=26> */
.L_x_11728:
[----:B------:R-:W-:Y:S05]  /*1080*/  BSYNC B0 ;  /* 0x0000000000007941 */ /* 0x000fea0003800000 */
.L_x_11727:
        /* <DEDUP_REMOVED lines=37> */
.L_x_11741:
        /* <DEDUP_REMOVED lines=8> */
.L_x_11740:
[----:B0-----:R-:W-:Y:S05]  /*1360*/  BSYNC B1 ;  /* 0x0000000000017941 */ /* 0x001fea0003800000 */
.L_x_11739:
        /* <DEDUP_REMOVED lines=10> */
.L_x_11744:
        /* <DEDUP_REMOVED lines=52> */
.L_x_11743:
[----:B------:R-:W-:Y:S05]  /*1750*/  BSYNC B1 ;  /* 0x0000000000017941 */ /* 0x000fea0003800000 */
.L_x_11742:
        /* <DEDUP_REMOVED lines=31> */
.L_x_11746:
[----:B------:R-:W-:Y:S05]  /*1950*/  BSYNC B1 ;  /* 0x0000000000017941 */ /* 0x000fea0003800000 */
.L_x_11745:
        /* <DEDUP_REMOVED lines=14> */
.L_x_11738:
[----:B------:R-:W-:Y:S05]  /*1a40*/  BSYNC B0 ;  /* 0x0000000000007941 */ /* 0x000fea0003800000 */
.L_x_11737:
        /* <DEDUP_REMOVED lines=36> */
.L_x_11748:
[----:B------:R-:W-:Y:S05]  /*1c90*/  BSYNC B0 ;  /* 0x0000000000007941 */ /* 0x000fea0003800000 */
.L_x_11747:
        /* <DEDUP_REMOVED lines=23> */
.L_x_11750:
[----:B------:R-:W-:Y:S05]  /*1e10*/  BSYNC B0 ;  /* 0x0000000000007941 */ /* 0x000fea0003800000 */
.L_x_11749:
        /* <DEDUP_REMOVED lines=13> */
.L_x_11752:
[----:B------:R-:W-:Y:S05]  /*1ef0*/  BSYNC B0 ;  /* 0x0000000000007941 */ /* 0x000fea0003800000 */
.L_x_11751:
        /* <DEDUP_REMOVED lines=23> */
.L_x_11754:
[----:B------:R-:W-:Y:S05]  /*2070*/  BSYNC B0 ;  /* 0x0000000000007941 */ /* 0x000fea0003800000 */
.L_x_11753:
        /* <DEDUP_REMOVED lines=76> */
.L_x_11724:
        /* <DEDUP_REMOVED lines=20> */
.L_x_11725:
[----:B------:R-:W-:Y:S01]  /*2680*/  IMAD.MOV.U32 R9, RZ, RZ, -0x800001 ;  /* 0xff7fffffff097424 */ /* 0x000fe200078e00ff */
[----:B------:R-:W-:Y:S01]  /*2690*/  MOV R10, 0x10 ;  /* 0x00000010000a7802 */ /* 0x000fe20000000f00 */
[----:B------:R-:W-:Y:S01]  /*26a0*/  IMAD.MOV.U32 R11, RZ, RZ, 0x1f ;  /* 0x0000001fff0b7424 */ /* 0x000fe200078e00ff */
[----:B------:R-:W-:Y:S02]  /*26b0*/  MOV R12, 0xffffffff ;  /* 0xffffffff000c7802 */ /* 0x000fe40000000f00 */
[----:B------:R-:W-:Y:S02]  /*26c0*/  MOV R6, 0x26e0 ;  /* 0x000026e000067802 */ /* 0x000fe40000000f00 */
[----:B------:R-:W-:Y:S05]  /*26d0*/  CALL.REL.NOINC `($__internal_294_$__cuda_sm70_shflsync_bfly_p) ;  /* 0x0000014000007944 */ /* 0x000fea0003c00000 */
[----:B-1----:R-:W-:Y:S01]  /*26e0*/  IMAD.MOV.U32 R6, RZ, RZ, R10 ;  /* 0x000000ffff067224 */ /* 0x002fe200078e000a */
[----:B0-----:R-:W-:Y:S05]  /*26f0*/  BRA `(.L_x_11755) ;  /* 0xffffda7000007947 */ /* 0x001fea000383ffff */
.L_x_11726:
[----:B------:R-:W-:Y:S01]  /*2700*/  HFMA2.MMA R10, -RZ, RZ, 0, 4.76837158203125e-07 ;  /* 0x00000008ff0a7435 */ /* 0x000fe200000001ff */
[----:B------:R-:W-:Y:S01]  /*2710*/  IMAD.MOV.U32 R11, RZ, RZ, 0x1f ;  /* 0x0000001fff0b7424 */ /* 0x000fe200078e00ff */
[----:B------:R-:W-:Y:S02]  /*2720*/  MOV R12, 0xffffffff ;  /* 0xffffffff000c7802 */ /* 0x000fe40000000f00 */
[----:B------:R-:W-:-:S02]  /*2730*/  MOV R6, 0x2750 ;  /* 0x0000275000067802 */ /* 0x000fc40000000f00 */
[----:B------:R-:W-:Y:S05]  /*2740*/  CALL.REL.NOINC `($__internal_294_$__cuda_sm70_shflsync_bfly_p) ;  /* 0x000000d000007944 */ /* 0x000fea0003c00000 */
[----:B0-----:R-:W-:Y:S01]  /*2750*/  HFMA2.MMA R11, -RZ, RZ, 0, 1.847743988037109375e-06 ;  /* 0x0000001fff0b7435 */ /* 0x001fe200000001ff */
[----:B-1----:R-:W-:Y:S01]  /*2760*/  FMNMX.FTZ R9, R9, R10, !PT ;  /* 0x0000000a09097209 */ /* 0x002fe20007810000 */
[----:B------:R-:W-:Y:S01]  /*2770*/  IMAD.MOV.U32 R10, RZ, RZ, 0x4 ;  /* 0x00000004ff0a7424 */ /* 0x000fe200078e00ff */
[----:B------:R-:W-:Y:S01]  /*2780*/  MOV R6, 0x27b0 ;  /* 0x000027b000067802 */ /* 0x000fe20000000f00 */
[----:B------:R-:W-:-:S02]  /*2790*/  IMAD.MOV.U32 R12, RZ, RZ, -0x1 ;  /* 0xffffffffff0c7424 */ /* 0x000fc400078e00ff */
[----:B------:R-:W-:Y:S05]  /*27a0*/  CALL.REL.NOINC `($__internal_294_$__cuda_sm70_shflsync_bfly_p) ;  /* 0x0000007000007944 */ /* 0x000fea0003c00000 */
[----:B01----:R-:W-:Y:S01]  /*27b0*/  FMNMX.FTZ R9, R9, R10, !PT ;  /* 0x0000000a09097209 */ /* 0x003fe20007810000 */
[----:B------:R-:W-:Y:S01]  /*27c0*/  IMAD.MOV.U32 R11, RZ, RZ, 0x1f ;  /* 0x0000001fff0b7424 */ /* 0x000fe200078e00ff */
[----:B------:R-:W-:-:S02]  /*27d0*/  MOV R10, 0x2 ;  /* 0x00000002000a7802 */ /* 0x000fc40000000f00 */
[----:B------:R-:W-:Y:S02]  /*27e0*/  MOV R12, 0xffffffff ;  /* 0xffffffff000c7802 */ /* 0x000fe40000000f00 */
[----:B------:R-:W-:Y:S02]  /*27f0*/  MOV R6, 0x2810 ;  /* 0x0000281000067802 */ /* 0x000fe40000000f00 */
[----:B------:R-:W-:Y:S05]  /*2800*/  CALL.REL.NOINC `($__internal_294_$__cuda_sm70_shflsync_bfly_p) ;  /* 0x0000001000007944 */ /* 0x000fea0003c00000 */
[----:B01----:R-:W-:Y:S05]  /*2810*/  BRA `(.L_x_11756) ;  /* 0xffffd9d000007947 */ /* 0x003fea000383ffff */
        .weak           $__internal_294_$__cuda_sm70_shflsync_bfly_p
        .type           $__internal_294_$__cuda_sm70_shflsync_bfly_p,@function
        .size           $__internal_294_$__cuda_sm70_shflsync_bfly_p,(.L_x_23461 - $__internal_294_$__cuda_sm70_shflsync_bfly_p)
$__internal_294_$__cuda_sm70_shflsync_bfly_p:
[----:B------:R-:W-:Y:S01]  /*2820*/  HFMA2.MMA R7, -RZ, RZ, 0, 0 ;  /* 0x00000000ff077435 */ /* 0x000fe200000001ff */
[----:B------:R-:W-:Y:S04]  /*2830*/  WARPSYNC R12 ;  /* 0x0000000c00007348 */ /* 0x000fe80003800000 */
[----:B------:R0:W1:Y:S01]  /*2840*/  SHFL.BFLY PT, R10, R9, R10, R11 ;  /* 0x0c00000a090a7389 */ /* 0x00006200000e000b */
[----:B------:R-:W-:Y:S05]  /*2850*/  RET.REL.NODEC R6 `(_ZN4vllm25paged_attention_v1_kernelIfhLi80ELi16ELi128ELNS_18Fp8KVCacheDataTypeE1ELb0EEEvPT_PKS2_PKT0_S8_ifPKiSA_iPKfiiiSC_SC_iiiii) ;  /* 0xffffd7a006007950 */ /* 0x000fea0003c3ffff */
.L_x_11757:
        /* <DEDUP_REMOVED lines=10> */
.L_x_23461:


//--------------------- .text._ZN4vllm25paged_attention_v1_kernelIfhLi64ELi16ELi128ELNS_18Fp8KVCacheDataTypeE1ELb0EEEvPT_PKS2_PKT0_S8_ifPKiSA_iPKfiiiSC_SC_iiiii --------------------------
	.section	.text._ZN4vllm25paged_attention_v1_kernelIfhLi64ELi16ELi128ELNS_18Fp8KVCacheDataTypeE1ELb0EEEvPT_PKS2_PKT0_S8_ifPKiSA_iPKfiiiSC_SC_iiiii,"ax",@progbits
	.sectioninfo	@"SHI_REGISTERS=32"
	.align	128
        .global         _ZN4vllm25paged_attention_v1_kernelIfhLi64ELi16ELi128ELNS_18Fp8KVCacheDataTypeE1ELb0EEEvPT_PKS2_PKT0_S8_ifPKiSA_iPKfiiiSC_SC_iiiii
        .type           _ZN4vllm25paged_attention_v1_kernelIfhLi64ELi16ELi128ELNS_18Fp8KVCacheDataTypeE1ELb0EEEvPT_PKS2_PKT0_S8_ifPKiSA_iPKfiiiSC_SC_iiiii,@function
        .size           _ZN4vllm25paged_attention_v1_kernelIfhLi64ELi16ELi128ELNS_18Fp8KVCacheDataTypeE1ELb0EEEvPT_PKS2_PKT0_S8_ifPKiSA_iPKfiiiSC_SC_iiiii,(.L_x_23462 - _ZN4vllm25paged_attention_v1_kernelIfhLi64ELi16ELi128ELNS_18Fp8KVCacheDataTypeE1ELb0EEEvPT_PKS2_PKT0_S8_ifPKiSA_iPKfiiiSC_SC_iiiii)
        .other          _ZN4vllm25paged_attention_v1_kernelIfhLi64ELi16ELi128ELNS_18Fp8KVCacheDataTypeE1ELb0EEEvPT_PKS2_PKT0_S8_ifPKiSA_iPKfiiiSC_SC_iiiii,@"STO_CUDA_ENTRY STV_DEFAULT"
_ZN4vllm25paged_attention_v1_kernelIfhLi64ELi16ELi128ELNS_18Fp8KVCacheDataTypeE1ELb0EEEvPT_PKS2_PKT0_S8_ifPKiSA_iPKfiiiSC_SC_iiiii:
.text._ZN4vllm25paged_attention_v1_kernelIfhLi64ELi16ELi128ELNS_18Fp8KVCacheDataTypeE1ELb0EEEvPT_PKS2_PKT0_S8_ifPKiSA_iPKfiiiSC_SC_iiiii:
        /* <DEDUP_REMOVED lines=23> */
.L_x_11785:
        /* <DEDUP_REMOVED lines=8> */
.L_x_11786:
        /* <DEDUP_REMOVED lines=28> */
.L_x_11765:
        /* <DEDUP_REMOVED lines=11> */
.L_x_11764:
[----:B------:R-:W-:Y:S05]  /*0460*/  BSYNC B1 ;  /* 0x0000000000017941 */ /* 0x000fea0003800000 */
.L_x_11763:
        /* <DEDUP_REMOVED lines=10> */
.L_x_11768:
        /* <DEDUP_REMOVED lines=100> */
.L_x_11767:
[----:B------:R-:W-:Y:S05]  /*0b50*/  BSYNC B1 ;  /* 0x0000000000017941 */ /* 0x000fea0003800000 */
.L_x_11766:
        /* <DEDUP_REMOVED lines=55> */
.L_x_11770:
[----:B------:R-:W-:Y:S05]  /*0ed0*/  BSYNC B1 ;  /* 0x0000000000017941 */ /* 0x000fea0003800000 */
.L_x_11769:
        /* <DEDUP_REMOVED lines=26> */
.L_x_11762:
[----:B------:R-:W-:Y:S05]  /*1080*/  BSYNC B0 ;  /* 0x0000000000007941 */ /* 0x000fea0003800000 */
.L_x_11761:
        /* <DEDUP_REMOVED lines=37> */
.L_x_11775:
        /* <DEDUP_REMOVED lines=8> */
.L_x_11774:
[----:B0-----:R-:W-:Y:S05]  /*1360*/  BSYNC B1 ;  /* 0x0000000000017941 */ /* 0x001fea0003800000 */
.L_x_11773:
        /* <DEDUP_REMOVED lines=10> */
.L_x_11778:
        /* <DEDUP_REMOVED lines=52> */
.L_x_11777:
[----:B------:R-:W-:Y:S05]  /*1750*/  BSYNC B1 ;  /* 0x0000000000017941 */ /* 0x000fea0003800000 */
.L_x_11776:
        /* <DEDUP_REMOVED lines=31> */
.L_x_11780:
[----:B------:R-:W-:Y:S05]  /*1950*/  BSYNC B1 ;  /* 0x0000000000017941 */ /* 0x000fea0003800000 */
.L_x_11779:
        /* <DEDUP_REMOVED lines=14> */
.L_x_11772:
[----:B------:R-:W-:Y:S05]  /*1a40*/  BSYNC B0 ;  /* 0x0000000000007941 */ /* 0x000fea0003800000 */
.L_x_11771:
        /* <DEDUP_REMOVED lines=49> */
.L_x_11782:
[----:B0-----:R-:W-:Y:S05]  /*1d60*/  BSYNC B0 ;  /* 0x0000000000007941 */ /* 0x001fea0003800000 */
.L_x_11781:
        /* <DEDUP_REMOVED lines=28> */
.L_x_11784:
[----:B0-----:R-:W-:Y:S05]  /*1f30*/  BSYNC B0 ;  /* 0x0000000000007941 */ /* 0x001fea0003800000 */
.L_x_11783:
        /* <DEDUP_REMOVED lines=64> */
.L_x_11758:
        /* <DEDUP_REMOVED lines=20> */
.L_x_11759:
[----:B------:R-:W-:Y:S01]  /*2480*/  HFMA2.MMA R11, -RZ, RZ, 0, 1.847743988037109375e-06 ;  /* 0x0000001fff0b7435 */ /* 0x000fe200000001ff */
[----:B------:R-:W-:Y:S01]  /*2490*/  IMAD.MOV.U32 R9, RZ, RZ, -0x800001 ;  /* 0xff7fffffff097424 */ /* 0x000fe200078e00ff */
[----:B------:R-:W-:Y:S01]  /*24a0*/  MOV R10, 0x10 ;  /* 0x00000010000a7802 */ /* 0x000fe20000000f00 */
[----:B------:R-:W-:Y:S01]  /*24b0*/  IMAD.MOV.U32 R12, RZ, RZ, -0x1 ;  /* 0xffffffffff0c7424 */ /* 0x000fe200078e00ff */
[----:B------:R-:W-:Y:S02]  /*24c0*/  MOV R6, 0x24e0 ;  /* 0x000024e000067802 */ /* 0x000fe40000000f00 */
[----:B------:R-:W-:Y:S05]  /*24d0*/  CALL.REL.NOINC `($__internal_295_$__cuda_sm70_shflsync_bfly_p) ;  /* 0x0000014000007944 */ /* 0x000fea0003c00000 */
[----:B-1----:R-:W-:Y:S01]  /*24e0*/  MOV R6, R10 ;  /* 0x0000000a00067202 */ /* 0x002fe20000000f00 */
[----:B0-----:R-:W-:Y:S05]  /*24f0*/  BRA `(.L_x_11785) ;  /* 0xffffdc7000007947 */ /* 0x001fea000383ffff */
.L_x_11760:
[----:B------:R-:W-:Y:S01]  /*2500*/  HFMA2.MMA R10, -RZ, RZ, 0, 4.76837158203125e-07 ;  /* 0x00000008ff0a7435 */ /* 0x000fe200000001ff */
[----:B------:R-:W-:Y:S01]  /*2510*/  IMAD.MOV.U32 R11, RZ, RZ, 0x1f ;  /* 0x0000001fff0b7424 */ /* 0x000fe200078e00ff */
[----:B------:R-:W-:Y:S02]  /*2520*/  MOV R12, 0xffffffff ;  /* 0xffffffff000c7802 */ /* 0x000fe40000000f00 */
[----:B------:R-:W-:Y:S02]  /*2530*/  MOV R6, 0x2550 ;  /* 0x0000255000067802 */ /* 0x000fe40000000f00 */
[----:B------:R-:W-:Y:S05]  /*2540*/  CALL.REL.NOINC `($__internal_295_$__cuda_sm70_shflsync_bfly_p) ;  /* 0x000000d000007944 */ /* 0x000fea0003c00000 */
[----:B01----:R-:W-:Y:S01]  /*2550*/  FMNMX.FTZ R9, R9, R10, !PT ;  /* 0x0000000a09097209 */ /* 0x003fe20007810000 */
[----:B------:R-:W-:Y:S01]  /*2560*/  HFMA2.MMA R10, -RZ, RZ, 0, 2.384185791015625e-07 ;  /* 0x00000004ff0a7435 */ /* 0x000fe200000001ff */
[----:B------:R-:W-:Y:S01]  /*2570*/  IMAD.MOV.U32 R11, RZ, RZ, 0x1f ;  /* 0x0000001fff0b7424 */ /* 0x000fe200078e00ff */
[----:B------:R-:W-:-:S02]  /*2580*/  MOV R12, 0xffffffff ;  /* 0xffffffff000c7802 */ /* 0x000fc40000000f00 */
[----:B------:R-:W-:Y:S02]  /*2590*/  MOV R6, 0x25b0 ;  /* 0x000025b000067802 */ /* 0x000fe40000000f00 */
[----:B------:R-:W-:Y:S05]  /*25a0*/  CALL.REL.NOINC `($__internal_295_$__cuda_sm70_shflsync_bfly_p) ;  /* 0x0000007000007944 */ /* 0x000fea0003c00000 */
[----:B01----:R-:W-:Y:S01]  /*25b0*/  FMNMX.FTZ R9, R9, R10, !PT ;  /* 0x0000000a09097209 */ /* 0x003fe20007810000 */
[----:B------:R-:W-:Y:S01]  /*25c0*/  HFMA2.MMA R10, -RZ, RZ, 0, 1.1920928955078125e-07 ;  /* 0x00000002ff0a7435 */ /* 0x000fe200000001ff */
[----:B------:R-:W-:Y:S01]  /*25d0*/  IMAD.MOV.U32 R11, RZ, RZ, 0x1f ;  /* 0x0000001fff0b7424 */ /* 0x000fe200078e00ff */
[----:B------:R-:W-:Y:S02]  /*25e0*/  MOV R12, 0xffffffff ;  /* 0xffffffff000c7802 */ /* 0x000fe40000000f00 */
[----:B------:R-:W-:Y:S02]  /*25f0*/  MOV R6, 0x2610 ;  /* 0x0000261000067802 */ /* 0x000fe40000000f00 */
[----:B------:R-:W-:Y:S05]  /*2600*/  CALL.REL.NOINC `($__internal_295_$__cuda_sm70_shflsync_bfly_p) ;  /* 0x0000001000007944 */ /* 0x000fea0003c00000 */
[----:B01----:R-:W-:Y:S05]  /*2610*/  BRA `(.L_x_11786) ;  /* 0xffffdbd000007947 */ /* 0x003fea000383ffff */
        .weak           $__internal_295_$__cuda_sm70_shflsync_bfly_p
        .type           $__internal_295_$__cuda_sm70_shflsync_bfly_p,@function
        .size           $__internal_295_$__cuda_sm70_shflsync_bfly_p,(.L_x_23462 - $__internal_295_$__cuda_sm70_shflsync_bfly_p)
$__internal_295_$__cuda_sm70_shflsync_bfly_p:
[----:B------:R-:W-:Y:S01]  /*2620*/  HFMA2.MMA R7, -RZ, RZ, 0, 0 ;  /* 0x00000000ff077435 */ /* 0x000fe200000001ff */
[----:B------:R-:W-:Y:S04]  /*2630*/  WARPSYNC R12 ;  /* 0x0000000c00007348 */ /* 0x000fe80003800000 */
[----:B------:R0:W1:Y:S01]  /*2640*/  SHFL.BFLY PT, R10, R9, R10, R11 ;  /* 0x0c00000a090a7389 */ /* 0x00006200000e000b */
[----:B------:R-:W-:Y:S05]  /*2650*/  RET.REL.NODEC R6 `(_ZN4vllm25paged_attention_v1_kernelIfhLi64ELi16ELi128ELNS_18Fp8KVCacheDataTypeE1ELb0EEEvPT_PKS2_PKT0_S8_ifPKiSA_iPKfiiiSC_SC_iiiii) ;  /* 0xffffd9a006007950 */ /* 0x000fea0003c3ffff */
.L_x_11787:
        /* <DEDUP_REMOVED lines=10> */
.L_x_23462:


//--------------------- .text._ZN4vllm25paged_attention_v1_kernelIfhLi32ELi16ELi128ELNS_18Fp8KVCacheDataTypeE1ELb0EEEvPT_PKS2_PKT0_S8_ifPKiSA_iPKfiiiSC_SC_iiiii --------------------------
	.section	.text._ZN4vllm25paged_attention_v1_kernelIfhLi32ELi16ELi128ELNS_18Fp8KVCacheDataTypeE1ELb0EEEvPT_PKS2_PKT0_S8_ifPKiSA_iPKfiiiSC_SC_iiiii,"ax",@progbits
	.sectioninfo	@"SHI_REGISTERS=32"
	.align	128
        .global         _ZN4vllm25paged_attention_v1_kernelIfhLi32ELi16ELi128ELNS_18Fp8KVCacheDataTypeE1ELb0EEEvPT_PKS2_PKT0_S8_ifPKiSA_iPKfiiiSC_SC_iiiii
        .type           _ZN4vllm25paged_attention_v1_kernelIfhLi32ELi16ELi128ELNS_18Fp8KVCacheDataTypeE1ELb0EEEvPT_PKS2_PKT0_S8_ifPKiSA_iPKfiiiSC_SC_iiiii,@function
        .size           _ZN4vllm25paged_attention_v1_kernelIfhLi32ELi16ELi128ELNS_18Fp8KVCacheDataTypeE1ELb0EEEvPT_PKS2_PKT0_S8_ifPKiSA_iPKfiiiSC_SC_iiiii,(.L_x_23463 - _ZN4vllm25paged_attention_v1_kernelIfhLi32ELi16ELi128ELNS_18Fp8KVCacheDataTypeE1ELb0EEEvPT_PKS2_PKT0_S8_ifPKiSA_iPKfiiiSC_SC_iiiii)
        .other          _ZN4vllm25paged_attention_v1_kernelIfhLi32ELi16ELi128ELNS_18Fp8KVCacheDataTypeE1ELb0EEEvPT_PKS2_PKT0_S8_ifPKiSA_iPKfiiiSC_SC_iiiii,@"STO_CUDA_ENTRY STV_DEFAULT"
_ZN4vllm25paged_attention_v1_kernelIfhLi32ELi16ELi128ELNS_18Fp8KVCacheDataTypeE1ELb0EEEvPT_PKS2_PKT0_S8_ifPKiSA_iPKfiiiSC_SC_iiiii:
.text._ZN4vllm25paged_attention_v1_kernelIfhLi32ELi16ELi128ELNS_18Fp8KVCacheDataTypeE1ELb0EEEvPT_PKS2_PKT0_S8_ifPKiSA_iPKfiiiSC_SC_iiiii:
        /* <DEDUP_REMOVED lines=23> */
.L_x_11813:
        /* <DEDUP_REMOVED lines=8> */
.L_x_11814:
        /* <DEDUP_REMOVED lines=28> */
.L_x_11795:
        /* <DEDUP_REMOVED lines=11> */
.L_x_11794:
[----:B------:R-:W-:Y:S05]  /*0460*/  BSYNC B1 ;  /* 0x0000000000017941 */ /* 0x000fea0003800000 */
.L_x_11793:
        /* <DEDUP_REMOVED lines=10> */
.L_x_11798:
        /* <DEDUP_REMOVED lines=100> */
.L_x_11797:
[----:B------:R-:W-:Y:S05]  /*0b50*/  BSYNC B1 ;  /* 0x0000000000017941 */ /* 0x000fea0003800000 */
.L_x_11796:
        /* <DEDUP_REMOVED lines=55> */
.L_x_11800:
[----:B------:R-:W-:Y:S05]  /*0ed0*/  BSYNC B1 ;  /* 0x0000000000017941 */ /* 0x000fea0003800000 */
.L_x_11799:
        /* <DEDUP_REMOVED lines=26> */
.L_x_11792:
[----:B------:R-:W-:Y:S05]  /*1080*/  BSYNC B0 ;  /* 0x0000000000007941 */ /* 0x000fea0003800000 */
.L_x_11791:
        /* <DEDUP_REMOVED lines=36> */
.L_x_11805:
        /* <DEDUP_REMOVED lines=8> */
.L_x_11804:
[----:B0-----:R-:W-:Y:S05]  /*1350*/  BSYNC B1 ;  /* 0x0000000000017941 */ /* 0x001fea0003800000 */
.L_x_11803:
        /* <DEDUP_REMOVED lines=10> */
.L_x_11808:
        /* <DEDUP_REMOVED lines=52> */
.L_x_11807:
[----:B------:R-:W-:Y:S05]  /*1740*/  BSYNC B1 ;  /* 0x0000000000017941 */ /* 0x000fea0003800000 */
.L_x_11806:
        /* <DEDUP_REMOVED lines=31> */
.L_x_11810:
[----:B------:R-:W-:Y:S05]  /*1940*/  BSYNC B1 ;  /* 0x0000000000017941 */ /* 0x000fea0003800000 */
.L_x_11809:
        /* <DEDUP_REMOVED lines=14> */
.L_x_11802:
[----:B------:R-:W-:Y:S05]  /*1a30*/  BSYNC B0 ;  /* 0x0000000000007941 */ /* 0x000fea0003800000 */
.L_x_11801:
        /* <DEDUP_REMOVED lines=48> */
.L_x_11812:
[----:B0-----:R-:W-:Y:S05]  /*1d40*/  BSYNC B0 ;  /* 0x0000000000007941 */ /* 0x001fea0003800000 */
.L_x_11811:
        /* <DEDUP_REMOVED lines=40> */
.L_x_11788:
        /* <DEDUP_REMOVED lines=20> */
.L_x_11789:
[----:B------:R-:W-:Y:S01]  /*2110*/  HFMA2.MMA R11, -RZ, RZ, 0, 1.847743988037109375e-06 ;  /* 0x0000001fff0b7435 */ /* 0x000fe200000001ff */
[----:B------:R-:W-:Y:S01]  /*2120*/  IMAD.MOV.U32 R9, RZ, RZ, -0x800001 ;  /* 0xff7fffffff097424 */ /* 0x000fe200078e00ff */
[----:B------:R-:W-:Y:S01]  /*2130*/  MOV R10, 0x10 ;  /* 0x00000010000a7802 */ /* 0x000fe20000000f00 */
[----:B------:R-:W-:Y:S01]  /*2140*/  IMAD.MOV.U32 R12, RZ, RZ, -0x1 ;  /* 0xffffffffff0c7424 */ /* 0x000fe200078e00ff */
[----:B------:R-:W-:Y:S02]  /*2150*/  MOV R6, 0x2170 ;  /* 0x0000217000067802 */ /* 0x000fe40000000f00 */
[----:B------:R-:W-:Y:S05]  /*2160*/  CALL.REL.NOINC `($__internal_296_$__cuda_sm70_shflsync_bfly_p) ;  /* 0x0000014000007944 */ /* 0x000fea0003c00000 */
[----:B-1----:R-:W-:Y:S01]  /*2170*/  MOV R6, R10 ;  /* 0x0000000a00067202 */ /* 0x002fe20000000f00 */
[----:B0-----:R-:W-:Y:S05]  /*2180*/  BRA `(.L_x_11813) ;  /* 0xffffdfe000007947 */ /* 0x001fea000383ffff */
.L_x_11790:
[----:B------:R-:W-:Y:S01]  /*2190*/  HFMA2.MMA R10, -RZ, RZ, 0, 4.76837158203125e-07 ;  /* 0x00000008ff0a7435 */ /* 0x000fe200000001ff */
[----:B------:R-:W-:Y:S01]  /*21a0*/  IMAD.MOV.U32 R11, RZ, RZ, 0x1f ;  /* 0x0000001fff0b7424 */ /* 0x000fe200078e00ff */
[----:B------:R-:W-:Y:S02]  /*21b0*/  MOV R12, 0xffffffff ;  /* 0xffffffff000c7802 */ /* 0x000fe40000000f00 */
[----:B------:R-:W-:Y:S02]  /*21c0*/  MOV R6, 0x21e0 ;  /* 0x000021e000067802 */ /* 0x000fe40000000f00 */
[----:B------:R-:W-:Y:S05]  /*21d0*/  CALL.REL.NOINC `($__internal_296_$__cuda_sm70_shflsync_bfly_p) ;  /* 0x000000d000007944 */ /* 0x000fea0003c00000 */
[----:B01----:R-:W-:Y:S01]  /*21e0*/  FMNMX.FTZ R9, R9, R10, !PT ;  /* 0x0000000a09097209 */ /* 0x003fe20007810000 */
[----:B------:R-:W-:Y:S01]  /*21f0*/  HFMA2.MMA R10, -RZ, RZ, 0, 2.384185791015625e-07 ;  /* 0x00000004ff0a7435 */ /* 0x000fe200000001ff */
[----:B------:R-:W-:Y:S01]  /*2200*/  IMAD.MOV.U32 R11, RZ, RZ, 0x1f ;  /* 0x0000001fff0b7424 */ /* 0x000fe200078e00ff */
[----:B------:R-:W-:-:S02]  /*2210*/  MOV R12, 0xffffffff ;  /* 0xffffffff000c7802 */ /* 0x000fc40000000f00 */
[----:B------:R-:W-:Y:S02]  /*2220*/  MOV R6, 0x2240 ;  /* 0x0000224000067802 */ /* 0x000fe40000000f00 */
[----:B------:R-:W-:Y:S05]  /*2230*/  CALL.REL.NOINC `($__internal_296_$__cuda_sm70_shflsync_bfly_p) ;  /* 0x0000007000007944 */ /* 0x000fea0003c00000 */
[----:B01----:R-:W-:Y:S01]  /*2240*/  FMNMX.FTZ R9, R9, R10, !PT ;  /* 0x0000000a09097209 */ /* 0x003fe20007810000 */
[----:B------:R-:W-:Y:S01]  /*2250*/  HFMA2.MMA R10, -RZ, RZ, 0, 1.1920928955078125e-07 ;  /* 0x00000002ff0a7435 */ /* 0x000fe200000001ff */
[----:B------:R-:W-:Y:S01]  /*2260*/  IMAD.MOV.U32 R11, RZ, RZ, 0x1f ;  /* 0x0000001fff0b7424 */ /* 0x000fe200078e00ff */
[----:B------:R-:W-:Y:S02]  /*2270*/  MOV R12, 0xffffffff ;  /* 0xffffffff000c7802 */ /* 0x000fe40000000f00 */
[----:B------:R-:W-:Y:S02]  /*2280*/  MOV R6, 0x22a0 ;  /* 0x000022a000067802 */ /* 0x000fe40000000f00 */
[----:B------:R-:W-:Y:S05]  /*2290*/  CALL.REL.NOINC `($__internal_296_$__cuda_sm70_shflsync_bfly_p) ;  /* 0x0000001000007944 */ /* 0x000fea0003c00000 */
[----:B01----:R-:W-:Y:S05]  /*22a0*/  BRA `(.L_x_11814) ;  /* 0xffffdf4000007947 */ /* 0x003fea000383ffff */
        .weak           $__internal_296_$__cuda_sm70_shflsync_bfly_p
        .type           $__internal_296_$__cuda_sm70_shflsync_bfly_p,@function
        .size           $__internal_296_$__cuda_sm70_shflsync_bfly_p,(.L_x_23463 - $__internal_296_$__cuda_sm70_shflsync_bfly_p)
$__internal_296_$__cuda_sm70_shflsync_bfly_p:
[----:B------:R-:W-:Y:S01]  /*22b0*/  HFMA2.MMA R7, -RZ, RZ, 0, 0 ;  /* 0x00000000ff077435 */ /* 0x000fe200000001ff */
[----:B------:R-:W-:Y:S04]  /*22c0*/  WARPSYNC R12 ;  /* 0x0000000c00007348 */ /* 0x000fe80003800000 */
[----:B------:R0:W1:Y:S01]  /*22d0*/  SHFL.BFLY PT, R10, R9, R10, R11 ;  /* 0x0c00000a090a7389 */ /* 0x00006200000e000b */
[----:B------:R-:W-:Y:S05]  /*22e0*/  RET.REL.NODEC R6 `(_ZN4vllm25paged_attention_v1_kernelIfhLi32ELi16ELi128ELNS_18Fp8KVCacheDataTypeE1ELb0EEEvPT_PKS2_PKT0_S8_ifPKiSA_iPKfiiiSC_SC_iiiii) ;  /* 0xffffdd1006007950 */ /* 0x000fea0003c3ffff */
.L_x_11815:
        /* <DEDUP_REMOVED lines=9> */
.L_x_23463:


//--------------------- .text._ZN4vllm25paged_attention_v1_kernelIfhLi256ELi16ELi128ELNS_18Fp8KVCacheDataTypeE1ELb1EEEvPT_PKS2_PKT0_S8_ifPKiSA_iPKfiiiSC_SC_iiiii --------------------------
	.section	.text._ZN4vllm25paged_attention_v1_kernelIfhLi256ELi16ELi128ELNS_18Fp8KVCacheDataTypeE1ELb1EEEvPT_PKS2_PKT0_S8_ifPKiSA_iPKfiiiSC_SC_iiiii,"ax",@progbits
	.sectioninfo	@"SHI_REGISTERS=53"
	.align	128
        .global         _ZN4vllm25paged_attention_v1_kernelIfhLi256ELi16ELi128ELNS_18Fp8KVCacheDataTypeE1ELb1EEEvPT_PKS2_PKT0_S8_ifPKiSA_iPKfiiiSC_SC_iiiii
        .type           _ZN4vllm25paged_attention_v1_kernelIfhLi256ELi16ELi128ELNS_18Fp8KVCacheDataTypeE1ELb1EEEvPT_PKS2_PKT0_S8_ifPKiSA_iPKfiiiSC_SC_iiiii,@function
        .size           _ZN4vllm25paged_attention_v1_kernelIfhLi256ELi16ELi128ELNS_18Fp8KVCacheDataTypeE1ELb1EEEvPT_PKS2_PKT0_S8_ifPKiSA_iPKfiiiSC_SC_iiiii,(.L_x_23464 - _ZN4vllm25paged_attention_v1_kernelIfhLi256ELi16ELi128ELNS_18Fp8KVCacheDataTypeE1ELb1EEEvPT_PKS2_PKT0_S8_ifPKiSA_iPKfiiiSC_SC_iiiii)
        .other          _ZN4vllm25paged_attention_v1_kernelIfhLi256ELi16ELi128ELNS_18Fp8KVCacheDataTypeE1ELb1EEEvPT_PKS2_PKT0_S8_ifPKiSA_iPKfiiiSC_SC_iiiii,@"STO_CUDA_ENTRY STV_DEFAULT"
_ZN4vllm25paged_attention_v1_kernelIfhLi256ELi16ELi128ELNS_18Fp8KVCacheDataTypeE1ELb1EEEvPT_PKS2_PKT0_S8_ifPKiSA_iPKfiiiSC_SC_iiiii:
.text._ZN4vllm25paged_attention_v1_kernelIfhLi256ELi16ELi128ELNS_18Fp8KVCacheDataTypeE1ELb1EEEvPT_PKS2_PKT0_S8_ifPKiSA_iPKfiiiSC_SC_iiiii:
        /* <DEDUP_REMOVED lines=112> */
.L_x_11816:
[----:B-1----:R-:W-:Y:S02]  /*0700*/  ULDC UR4, c[0x0][0xc] ;  /* 0x0000030000047ab9 */ /* 0x002fe40000000800 */
[----:B------:R-:W-:Y:S02]  /*0710*/  ULDC UR5, c[0x0][0x1c8] ;  /* 0x0000720000057ab9 */ /* 0x000fe40000000800 */
[----:B------:R-:W-:-:S03]  /*0720*/  UIMAD UR4, UR4, UR5, UR41 ;  /* 0x00000005040472a4 */ /* 0x000fc6000f8e0229 */
[----:B------:R-:W-:Y:S02]  /*0730*/  ULDC UR5, c[0x0][0x1d8] ;  /* 0x0000760000057ab9 */ /* 0x000fe40000000800 */
[----:B------:R-:W-:-:S06]  /*0740*/  UIMAD UR4, UR4, UR5, URZ ;  /* 0x00000005040472a4 */ /* 0x000fcc000f8e023f */
[----:B------:R-:W-:-:S03]  /*0750*/  IMAD.U32 R4, RZ, RZ, UR4 ;  /* 0x00000004ff047e24 */ /* 0x000fc6000f8e00ff */
.L_x_11817:
        /* <DEDUP_REMOVED lines=24> */
.L_x_11821:
        /* <DEDUP_REMOVED lines=37> */
.L_x_11819:
[----:B------:R-:W-:Y:S05]  /*0b30*/  BSYNC B7 ;  /* 0x0000000000077941 */ /* 0x000fea0003800000 */
.L_x_11818:
[----:B------:R-:W-:Y:S05]  /*0b40*/  BRA.DIV ~URZ, `(.L_x_11822) ;  /* 0x00003c927f007947 */ /* 0x000fea000b800000 */
[----:B------:R-:W-:-:S05]  /*0b50*/  IMAD.MOV.U32 R5, RZ, RZ, -0x800001 ;  /* 0xff7fffffff057424 */ /* 0x000fca00078e00ff */
.L_x_11858:
        /* <DEDUP_REMOVED lines=8> */
.L_x_11859:
        /* <DEDUP_REMOVED lines=28> */
.L_x_11828:
        /* <DEDUP_REMOVED lines=11> */
.L_x_11827:
[----:B------:R-:W-:Y:S05]  /*0e50*/  BSYNC B1 ;  /* 0x0000000000017941 */ /* 0x000fea0003800000 */
.L_x_11826:
        /* <DEDUP_REMOVED lines=11> */
.L_x_11831:
        /* <DEDUP_REMOVED lines=100> */
.L_x_11830:
[----:B------:R-:W-:Y:S05]  /*1550*/  BSYNC B1 ;  /* 0x0000000000017941 */ /* 0x000fea0003800000 */
.L_x_11829:
        /* <DEDUP_REMOVED lines=55> */
.L_x_11833:
[----:B------:R-:W-:Y:S05]  /*18d0*/  BSYNC B1 ;  /* 0x0000000000017941 */ /* 0x000fea0003800000 */
.L_x_11832:
        /* <DEDUP_REMOVED lines=26> */
.L_x_11825:
[----:B------:R-:W-:Y:S05]  /*1a80*/  BSYNC B0 ;  /* 0x0000000000007941 */ /* 0x000fea0003800000 */
.L_x_11824:
        /* <DEDUP_REMOVED lines=37> */
.L_x_11838:
        /* <DEDUP_REMOVED lines=8> */
.L_x_11837:
[----:B01----:R-:W-:Y:S05]  /*1d60*/  BSYNC B1 ;  /* 0x0000000000017941 */ /* 0x003fea0003800000 */
.L_x_11836:
        /* <DEDUP_REMOVED lines=11> */
.L_x_11841:
        /* <DEDUP_REMOVED lines=52> */
.L_x_11840:
[----:B------:R-:W-:Y:S05]  /*2160*/  BSYNC B1 ;  /* 0x0000000000017941 */ /* 0x000fea0003800000 */
.L_x_11839:
        /* <DEDUP_REMOVED lines=31> */
.L_x_11843:
[----:B------:R-:W-:Y:S05]  /*2360*/  BSYNC B1 ;  /* 0x0000000000017941 */ /* 0x000fea0003800000 */
.L_x_11842:
        /* <DEDUP_REMOVED lines=14> */
.L_x_11835:
[----:B------:R-:W-:Y:S05]  /*2450*/  BSYNC B0 ;  /* 0x0000000000007941 */ /* 0x000fea0003800000 */
.L_x_11834:
        /* <DEDUP_REMOVED lines=26> */
.L_x_11847:
        /* <DEDUP_REMOVED lines=33> */
.L_x_11845:
[----:B------:R-:W-:Y:S05]  /*2810*/  BSYNC B6 ;  /* 0x0000000000067941 */ /* 0x000fea0003800000 */
.L_x_11844:
[----:B------:R-:W-:Y:S05]  /*2820*/  BRA.DIV ~URZ, `(.L_x_11848) ;  /* 0x000021727f007947 */ /* 0x000fea000b800000 */
[----:B------:R-:W-:-:S04]  /*2830*/  IMAD.MOV.U32 R0, RZ, RZ, RZ ;  /* 0x000000ffff007224 */ /* 0x000fc800078e00ff */
.L_x_11860:
        /* <DEDUP_REMOVED lines=22> */
.L_x_11861:
        /* <DEDUP_REMOVED lines=45> */
.L_x_11851:
[----:B------:R-:W-:Y:S05]  /*2c70*/  BSYNC B0 ;  /* 0x0000000000007941 */ /* 0x000fea0003800000 */
.L_x_11850:
        /* <DEDUP_REMOVED lines=71> */
.L_x_11853:
[----:B------:R-:W-:Y:S05]  /*30f0*/  BSYNC B0 ;  /* 0x0000000000007941 */ /* 0x000fea0003800000 */
.L_x_11852:
        /* <DEDUP_REMOVED lines=41> */
.L_x_11855:
[----:B------:R-:W-:Y:S05]  /*3390*/  BSYNC B0 ;  /* 0x0000000000007941 */ /* 0x000fea0003800000 */
.L_x_11854:
        /* <DEDUP_REMOVED lines=72> */
.L_x_11857:
[----:B------:R-:W-:Y:S05]  /*3820*/  BSYNC B0 ;  /* 0x0000000000007941 */ /* 0x000fea0003800000 */
.L_x_11856:
        /* <DEDUP_REMOVED lines=212> */
.L_x_11820:
        /* <DEDUP_REMOVED lines=19> */
.L_x_11846:
        /* <DEDUP_REMOVED lines=20> */
.L_x_11822:
[----:B------:R-:W-:Y:S01]  /*47e0*/  IMAD.MOV.U32 R19, RZ, RZ, -0x800001 ;  /* 0xff7fffffff137424 */ /* 0x000fe200078e00ff */
[----:B------:R-:W-:Y:S01]  /*47f0*/  MOV R39, 0x1f ;  /* 0x0000001f00277802 */ /* 0x000fe20000000f00 */
[----:B------:R-:W-:Y:S01]  /*4800*/  IMAD.MOV.U32 R38, RZ, RZ, 0x10 ;  /* 0x00000010ff267424 */ /* 0x000fe200078e00ff */
[----:B------:R-:W-:Y:S01]  /*4810*/  MOV R24, 0x4840 ;  /* 0x0000484000187802 */ /* 0x000fe20000000f00 */
[----:B------:R-:W-:Y:S02]  /*4820*/  IMAD.MOV.U32 R40, RZ, RZ, -0x1 ;  /* 0xffffffffff287424 */ /* 0x000fe400078e00ff */
[----:B------:R-:W-:Y:S05]  /*4830*/  CALL.REL.NOINC `($__internal_297_$__cuda_sm70_shflsync_bfly_p) ;  /* 0x00001b8000007944 */ /* 0x000fea0003c00000 */
[----:B-1----:R-:W-:Y:S01]  /*4840*/  IMAD.MOV.U32 R5, RZ, RZ, R38 ;  /* 0x000000ffff057224 */ /* 0x002fe200078e0026 */
[----:B0-----:R-:W-:Y:S05]  /*4850*/  BRA `(.L_x_11858) ;  /* 0xffffc30000007947 */ /* 0x001fea000383ffff */
.L_x_11823:
[----:B------:R-:W-:Y:S01]  /*4860*/  HFMA2.MMA R39, -RZ, RZ, 0, 1.847743988037109375e-06 ;  /* 0x0000001fff277435 */ /* 0x000fe200000001ff */
[----:B------:R-:W-:Y:S01]  /*4870*/  IMAD.MOV.U32 R38, RZ, RZ, 0x8 ;  /* 0x00000008ff267424 */ /* 0x000fe200078e00ff */
[----:B------:R-:W-:Y:S01]  /*4880*/  MOV R24, 0x48b0 ;  /* 0x000048b000187802 */ /* 0x000fe20000000f00 */
[----:B------:R-:W-:-:S03]  /*4890*/  IMAD.MOV.U32 R40, RZ, RZ, -0x1 ;  /* 0xffffffffff287424 */ /* 0x000fc600078e00ff */
[----:B------:R-:W-:Y:S05]  /*48a0*/  CALL.REL.NOINC `($__internal_297_$__cuda_sm70_shflsync_bfly_p) ;  /* 0x00001b1000007944 */ /* 0x000fea0003c00000 */
[----:B01----:R-:W-:Y:S01]  /*48b0*/  FMNMX.FTZ R19, R19, R38, !PT ;  /* 0x0000002613137209 */ /* 0x003fe20007810000 */
[----:B------:R-:W-:Y:S01]  /*48c0*/  IMAD.MOV.U32 R38, RZ, RZ, 0x4 ;  /* 0x00000004ff267424 */ /* 0x000fe200078e00ff */
[----:B------:R-:W-:Y:S01]  /*48d0*/  MOV R40, 0xffffffff ;  /* 0xffffffff00287802 */ /* 0x000fe20000000f00 */
[----:B------:R-:W-:Y:S01]  /*48e0*/  IMAD.MOV.U32 R39, RZ, RZ, 0x1f ;  /* 0x0000001fff277424 */ /* 0x000fe200078e00ff */
[----:B------:R-:W-:-:S02]  /*48f0*/  MOV R24, 0x4910 ;  /* 0x0000491000187802 */ /* 0x000fc40000000f00 */
[----:B------:R-:W-:Y:S05]  /*4900*/  CALL.REL.NOINC `($__internal_297_$__cuda_sm70_shflsync_bfly_p) ;  /* 0x00001ab000007944 */ /* 0x000fea0003c00000 */
[----:B-1----:R-:W-:Y:S01]  /*4910*/  FMNMX.FTZ R8, R19, R38, !PT ;  /* 0x0000002613087209 */ /* 0x002fe20007810000 */
[----:B------:R-:W-:Y:S01]  /*4920*/  IMAD.MOV.U32 R38, RZ, RZ, 0x2 ;  /* 0x00000002ff267424 */ /* 0x000fe200078e00ff */
[----:B------:R-:W-:Y:S01]  /*4930*/  MOV R24, 0x4980 ;  /* 0x0000498000187802 */ /* 0x000fe20000000f00 */
[----:B0-----:R-:W-:Y:S01]  /*4940*/  IMAD.MOV.U32 R39, RZ, RZ, 0x1f ;  /* 0x0000001fff277424 */ /* 0x001fe200078e00ff */
[----:B------:R-:W-:Y:S01]  /*4950*/  MOV R19, R8 ;  /* 0x0000000800137202 */ /* 0x000fe20000000f00 */
[----:B------:R-:W-:-:S02]  /*4960*/  IMAD.MOV.U32 R40, RZ, RZ, -0x1 ;  /* 0xffffffffff287424 */ /* 0x000fc400078e00ff */
[----:B------:R-:W-:Y:S05]  /*4970*/  CALL.REL.NOINC `($__internal_297_$__cuda_sm70_shflsync_bfly_p) ;  /* 0x00001a4000007944 */ /* 0x000fea0003c00000 */
[----:B-1----:R-:W-:Y:S01]  /*4980*/  IMAD.MOV.U32 R7, RZ, RZ, R38 ;  /* 0x000000ffff077224 */ /* 0x002fe200078e0026 */
[----:B0-----:R-:W-:Y:S05]  /*4990*/  BRA `(.L_x_11859) ;  /* 0xffffc24000007947 */ /* 0x001fea000383ffff */
.L_x_11848:
[----:B------:R-:W-:Y:S01]  /*49a0*/  HFMA2.MMA R39, -RZ, RZ, 0, 1.847743988037109375e-06 ;  /* 0x0000001fff277435 */ /* 0x000fe200000001ff */
[----:B------:R-:W-:Y:S01]  /*49b0*/  IMAD.MOV.U32 R19, RZ, RZ, RZ ;  /* 0x000000ffff137224 */ /* 0x000fe200078e00ff */
[----:B------:R-:W-:Y:S01]  /*49c0*/  MOV R24, 0x4a00 ;  /* 0x00004a0000187802 */ /* 0x000fe20000000f00 */
[----:B------:R-:W-:-:S02]  /*49d0*/  IMAD.MOV.U32 R38, RZ, RZ, 0x2 ;  /* 0x00000002ff267424 */ /* 0x000fc400078e00ff */
[----:B------:R-:W-:Y:S02]  /*49e0*/  IMAD.MOV.U32 R40, RZ, RZ, -0x1 ;  /* 0xffffffffff287424 */ /* 0x000fe400078e00ff */
[----:B0-----:R-:W-:Y:S05]  /*49f0*/  CALL.REL.NOINC `($__internal_297_$__cuda_sm70_shflsync_bfly_p) ;  /* 0x000019c000007944 */ /* 0x001fea0003c00000 */
[----:B-1----:R-:W-:Y:S01]  /*4a00*/  IMAD.MOV.U32 R0, RZ, RZ, R38 ;  /* 0x000000ffff007224 */ /* 0x002fe200078e0026 */
[----:B0-----:R-:W-:Y:S05]  /*4a10*/  BRA `(.L_x_11860) ;  /* 0xffffde2000007947 */ /* 0x001fea000383ffff */
.L_x_11849:
[----:B------:R-:W-:Y:S01]  /*4a20*/  IMAD.MOV.U32 R38, RZ, RZ, 0x1 ;  /* 0x00000001ff267424 */ /* 0x000fe200078e00ff */
[----:B------:R-:W-:Y:S01]  /*4a30*/  MOV R39, 0x1f ;  /* 0x0000001f00277802 */ /* 0x000fe20000000f00 */
[----:B------:R-:W-:Y:S01]  /*4a40*/  IMAD.MOV.U32 R40, RZ, RZ, -0x1 ;  /* 0xffffffffff287424 */ /* 0x000fe200078e00ff */
[----:B------:R-:W-:Y:S02]  /*4a50*/  MOV R24, 0x4a70 ;  /* 0x00004a7000187802 */ /* 0x000fe40000000f00 */
[----:B0-----:R-:W-:Y:S05]  /*4a60*/  CALL.REL.NOINC `($__internal_297_$__cuda_sm70_shflsync_bfly_p) ;  /* 0x0000195000007944 */ /* 0x001fea0003c00000 */
[----:B0-----:R-:W-:Y:S01]  /*4a70*/  HFMA2.MMA R39, -RZ, RZ, 0, 1.847743988037109375e-06 ;  /* 0x0000001fff277435 */ /* 0x001fe200000001ff */
[----:B-1----:R-:W-:Y:S01]  /*4a80*/  FADD.FTZ R37, R19, R38 ;  /* 0x0000002613257221 */ /* 0x002fe20000010000 */
[----:B------:R-:W-:Y:S01]  /*4a90*/  MOV R24, 0x4ae0 ;  /* 0x00004ae000187802 */ /* 0x000fe20000000f00 */
[----:B------:R-:W-:Y:S02]  /*4aa0*/  IMAD.MOV.U32 R19, RZ, RZ, RZ ;  /* 0x000000ffff137224 */ /* 0x000fe400078e00ff */
[----:B------:R-:W-:Y:S02]  /*4ab0*/  IMAD.MOV.U32 R38, RZ, RZ, 0x2 ;  /* 0x00000002ff267424 */ /* 0x000fe400078e00ff */
[----:B------:R-:W-:-:S02]  /*4ac0*/  IMAD.MOV.U32 R40, RZ, RZ, -0x1 ;  /* 0xffffffffff287424 */ /* 0x000fc400078e00ff */
[----:B------:R-:W-:Y:S05]  /*4ad0*/  CALL.REL.NOINC `($__internal_297_$__cuda_sm70_shflsync_bfly_p) ;  /* 0x000018e000007944 */ /* 0x000fea0003c00000 */
[----:B01----:R-:W-:Y:S01]  /*4ae0*/  FADD.FTZ R19, RZ, R38 ;  /* 0x00000026ff137221 */ /* 0x003fe20000010000 */
[----:B------:R-:W-:Y:S01]  /*4af0*/  MOV R40, 0xffffffff ;  /* 0xffffffff00287802 */ /* 0x000fe20000000f00 */
[----:B------:R-:W-:Y:S01]  /*4b00*/  IMAD.MOV.U32 R38, RZ, RZ, 0x1 ;  /* 0x00000001ff267424 */ /* 0x000fe200078e00ff */
[----:B------:R-:W-:Y:S01]  /*4b10*/  MOV R24, 0x4b40 ;  /* 0x00004b4000187802 */ /* 0x000fe20000000f00 */
[----:B------:R-:W-:-:S02]  /*4b20*/  IMAD.MOV.U32 R39, RZ, RZ, 0x1f ;  /* 0x0000001fff277424 */ /* 0x000fc400078e00ff */
[----:B------:R-:W-:Y:S05]  /*4b30*/  CALL.REL.NOINC `($__internal_297_$__cuda_sm70_shflsync_bfly_p) ;  /* 0x0000188000007944 */ /* 0x000fea0003c00000 */
[----:B-1----:R-:W-:Y:S01]  /*4b40*/  FADD.FTZ R36, R19, R38 ;  /* 0x0000002613247221 */ /* 0x002fe20000010000 */
[----:B0-----:R-:W-:Y:S01]  /*4b50*/  MOV R40, 0xffffffff ;  /* 0xffffffff00287802 */ /* 0x001fe20000000f00 */
[----:B------:R-:W-:Y:S01]  /*4b60*/  IMAD.MOV.U32 R19, RZ, RZ, RZ ;  /* 0x000000ffff137224 */ /* 0x000fe200078e00ff */
[----:B------:R-:W-:Y:S01]  /*4b70*/  MOV R24, 0x4bb0 ;  /* 0x00004bb000187802 */ /* 0x000fe20000000f00 */
[----:B------:R-:W-:-:S02]  /*4b80*/  IMAD.MOV.U32 R38, RZ, RZ, 0x2 ;  /* 0x00000002ff267424 */ /* 0x000fc400078e00ff */
[----:B------:R-:W-:Y:S02]  /*4b90*/  IMAD.MOV.U32 R39, RZ, RZ, 0x1f ;  /* 0x0000001fff277424 */ /* 0x000fe400078e00ff */
[----:B------:R-:W-:Y:S05]  /*4ba0*/  CALL.REL.NOINC `($__internal_297_$__cuda_sm70_shflsync_bfly_p) ;  /* 0x0000181000007944 */ /* 0x000fea0003c00000 */
[----:B01----:R-:W-:Y:S01]  /*4bb0*/  FADD.FTZ R19, RZ, R38 ;  /* 0x00000026ff137221 */ /* 0x003fe20000010000 */
[----:B------:R-:W-:Y:S01]  /*4bc0*/  MOV R24, 0x4c10 ;  /* 0x00004c1000187802 */ /* 0x000fe20000000f00 */
[----:B------:R-:W-:Y:S02]  /*4bd0*/  IMAD.MOV.U32 R38, RZ, RZ, 0x1 ;  /* 0x00000001ff267424 */ /* 0x000fe400078e00ff */
[----:B------:R-:W-:Y:S02]  /*4be0*/  IMAD.MOV.U32 R39, RZ, RZ, 0x1f ;  /* 0x0000001fff277424 */ /* 0x000fe400078e00ff */
[----:B------:R-:W-:Y:S02]  /*4bf0*/  IMAD.MOV.U32 R40, RZ, RZ, -0x1 ;  /* 0xffffffffff287424 */ /* 0x000fe400078e00ff */
[----:B------:R-:W-:Y:S05]  /*4c00*/  CALL.REL.NOINC `($__internal_297_$__cuda_sm70_shflsync_bfly_p) ;  /* 0x000017b000007944 */ /* 0x000fea0003c00000 */
[----:B-1----:R-:W-:Y:S01]  /*4c10*/  FADD.FTZ R35, R19, R38 ;  /* 0x0000002613237221 */ /* 0x002fe20000010000 */
[----:B0-----:R-:W-:Y:S01]  /*4c20*/  HFMA2.MMA R19, -RZ, RZ, 0, 0 ;  /* 0x00000000ff137435 */ /* 0x001fe200000001ff */
[----:B------:R-:W-:Y:S01]  /*4c30*/  IMAD.MOV.U32 R38, RZ, RZ, 0x2 ;  /* 0x00000002ff267424 */ /* 0x000fe200078e00ff */
[----:B------:R-:W-:Y:S01]  /*4c40*/  MOV R24, 0x4c80 ;  /* 0x00004c8000187802 */ /* 0x000fe20000000f00 */
[----:B------:R-:W-:-:S02]  /*4c50*/  IMAD.MOV.U32 R39, RZ, RZ, 0x1f ;  /* 0x0000001fff277424 */ /* 0x000fc400078e00ff */
[----:B------:R-:W-:Y:S02]  /*4c60*/  IMAD.MOV.U32 R40, RZ, RZ, -0x1 ;  /* 0xffffffffff287424 */ /* 0x000fe400078e00ff */
[----:B------:R-:W-:Y:S05]  /*4c70*/  CALL.REL.NOINC `($__internal_297_$__cuda_sm70_shflsync_bfly_p) ;  /* 0x0000174000007944 */ /* 0x000fea0003c00000 */
[----:B01----:R-:W-:Y:S01]  /*4c80*/  FADD.FTZ R19, RZ, R38 ;  /* 0x00000026ff137221 */ /* 0x003fe20000010000 */
[----:B------:R-:W-:Y:S01]  /*4c90*/  MOV R38, 0x1 ;  /* 0x0000000100267802 */ /* 0x000fe20000000f00 */
[----:B------:R-:W-:Y:S01]  /*4ca0*/  IMAD.MOV.U32 R39, RZ, RZ, 0x1f ;  /* 0x0000001fff277424 */ /* 0x000fe200078e00ff */
[----:B------:R-:W-:Y:S01]  /*4cb0*/  MOV R24, 0x4ce0 ;  /* 0x00004ce000187802 */ /* 0x000fe20000000f00 */
[----:B------:R-:W-:Y:S02]  /*4cc0*/  IMAD.MOV.U32 R40, RZ, RZ, -0x1 ;  /* 0xffffffffff287424 */ /* 0x000fe400078e00ff */
[----:B------:R-:W-:Y:S05]  /*4cd0*/  CALL.REL.NOINC `($__internal_297_$__cuda_sm70_shflsync_bfly_p) ;  /* 0x000016e000007944 */ /* 0x000fea0003c00000 */
[----:B-1----:R-:W-:Y:S01]  /*4ce0*/  FADD.FTZ R34, R19, R38 ;  /* 0x0000002613227221 */ /* 0x002fe20000010000 */
[----:B------:R-:W-:Y:S01]  /*4cf0*/  HFMA2.MMA R38, -RZ, RZ, 0, 1.1920928955078125e-07 ;  /* 0x00000002ff267435 */ /* 0x000fe200000001ff */
[----:B0-----:R-:W-:Y:S01]  /*4d00*/  IMAD.MOV.U32 R19, RZ, RZ, RZ ;  /* 0x000000ffff137224 */ /* 0x001fe200078e00ff */
[----:B------:R-:W-:Y:S01]  /*4d10*/  MOV R24, 0x4d50 ;  /* 0x00004d5000187802 */ /* 0x000fe20000000f00 */
[----:B------:R-:W-:Y:S02]  /*4d20*/  IMAD.MOV.U32 R39, RZ, RZ, 0x1f ;  /* 0x0000001fff277424 */ /* 0x000fe400078e00ff */
[----:B------:R-:W-:-:S02]  /*4d30*/  IMAD.MOV.U32 R40, RZ, RZ, -0x1 ;  /* 0xffffffffff287424 */ /* 0x000fc400078e00ff */
[----:B------:R-:W-:Y:S05]  /*4d40*/  CALL.REL.NOINC `($__internal_297_$__cuda_sm70_shflsync_bfly_p) ;  /* 0x0000167000007944 */ /* 0x000fea0003c00000 */
[----:B01----:R-:W-:Y:S01]  /*4d50*/  FADD.FTZ R19, RZ, R38 ;  /* 0x00000026ff137221 */ /* 0x003fe20000010000 */
[----:B------:R-:W-:Y:S01]  /*4d60*/  MOV R39, 0x1f ;  /* 0x0000001f00277802 */ /* 0x000fe20000000f00 */
[----:B------:R-:W-:Y:S01]  /*4d70*/  IMAD.MOV.U32 R38, RZ, RZ, 0x1 ;  /* 0x00000001ff267424 */ /* 0x000fe200078e00ff */
[----:B------:R-:W-:Y:S01]  /*4d80*/  MOV R24, 0x4db0 ;  /* 0x00004db000187802 */ /* 0x000fe20000000f00 */
[----:B------:R-:W-:-:S02]  /*4d90*/  IMAD.MOV.U32 R40, RZ, RZ, -0x1 ;  /* 0xffffffffff287424 */ /* 0x000fc400078e00ff */
[----:B------:R-:W-:Y:S05]  /*4da0*/  CALL.REL.NOINC `($__internal_297_$__cuda_sm70_shflsync_bfly_p) ;  /* 0x0000161000007944 */ /* 0x000fea0003c00000 */
[----:B0-----:R-:W-:Y:S01]  /*4db0*/  HFMA2.MMA R39, -RZ, RZ, 0, 1.847743988037109375e-06 ;  /* 0x0000001fff277435 */ /* 0x001fe200000001ff */
[----:B-1----:R-:W-:Y:S01]  /*4dc0*/  FADD.FTZ R31, R19, R38 ;  /* 0x00000026131f7221 */ /* 0x002fe20000010000 */
[----:B------:R-:W-:Y:S01]  /*4dd0*/  MOV R24, 0x4e20 ;  /* 0x00004e2000187802 */ /* 0x000fe20000000f00 */
[----:B------:R-:W-:-:S02]  /*4de0*/  IMAD.MOV.U32 R19, RZ, RZ, RZ ;  /* 0x000000ffff137224 */ /* 0x000fc400078e00ff */
[----:B------:R-:W-:Y:S02]  /*4df0*/  IMAD.MOV.U32 R38, RZ, RZ, 0x2 ;  /* 0x00000002ff267424 */ /* 0x000fe400078e00ff */
[----:B------:R-:W-:Y:S02]  /*4e00*/  IMAD.MOV.U32 R40, RZ, RZ, -0x1 ;  /* 0xffffffffff287424 */ /* 0x000fe400078e00ff */
[----:B------:R-:W-:Y:S05]  /*4e10*/  CALL.REL.NOINC `($__internal_297_$__cuda_sm70_shflsync_bfly_p) ;  /* 0x000015a000007944 */ /* 0x000fea0003c00000 */
[----:B01----:R-:W-:Y:S01]  /*4e20*/  FADD.FTZ R19, RZ, R38 ;  /* 0x00000026ff137221 */ /* 0x003fe20000010000 */
[----:B------:R-:W-:Y:S01]  /*4e30*/  MOV R40, 0xffffffff ;  /* 0xffffffff00287802 */ /* 0x000fe20000000f00 */
[----:B------:R-:W-:Y:S01]  /*4e40*/  IMAD.MOV.U32 R38, RZ, RZ, 0x1 ;  /* 0x00000001ff267424 */ /* 0x000fe200078e00ff */
[----:B------:R-:W-:Y:S01]  /*4e50*/  MOV R24, 0x4e80 ;  /* 0x00004e8000187802 */ /* 0x000fe20000000f00 */
[----:B------:R-:W-:Y:S02]  /*4e60*/  IMAD.MOV.U32 R39, RZ, RZ, 0x1f ;  /* 0x0000001fff277424 */ /* 0x000fe400078e00ff */
        /* <DEDUP_REMOVED lines=67> */
[----:B0-----:R-:W-:Y:S01]  /*52a0*/  HFMA2.MMA R19, -RZ, RZ, 0, 0 ;  /* 0x00000000ff137435 */ /* 0x001fe200000001ff */
[----:B------:R-:W-:Y:S01]  /*52b0*/  IMAD.MOV.U32 R38, RZ, RZ, 0x2 ;  /* 0x00000002ff267424 */ /* 0x000fe200078e00ff */
[----:B------:R-:W-:Y:S01]  /*52c0*/  MOV R40, 0xffffffff ;  /* 0xffffffff00287802 */ /* 0x000fe20000000f00 */
[----:B------:R-:W-:Y:S01]  /*52d0*/  IMAD.MOV.U32 R39, RZ, RZ, 0x1f ;  /* 0x0000001fff277424 */ /* 0x000fe200078e00ff */
[----:B------:R-:W-:Y:S02]  /*52e0*/  MOV R24, 0x5300 ;  /* 0x0000530000187802 */ /* 0x000fe40000000f00 */
[----:B------:R-:W-:Y:S05]  /*52f0*/  CALL.REL.NOINC `($__internal_297_$__cuda_sm70_shflsync_bfly_p) ;  /* 0x000010c000007944 */ /* 0x000fea0003c00000 */
[----:B01----:R-:W-:Y:S01]  /*5300*/  FADD.FTZ R19, RZ, R38 ;  /* 0x00000026ff137221 */ /* 0x003fe20000010000 */
[----:B------:R-:W-:Y:S01]  /*5310*/  MOV R40, 0xffffffff ;  /* 0xffffffff00287802 */ /* 0x000fe20000000f00 */
[----:B------:R-:W-:Y:S01]  /*5320*/  IMAD.MOV.U32 R38, RZ, RZ, 0x1 ;  /* 0x00000001ff267424 */ /* 0x000fe200078e00ff */
[----:B------:R-:W-:Y:S01]  /*5330*/  MOV R24, 0x5360 ;  /* 0x0000536000187802 */ /* 0x000fe20000000f00 */
[----:B------:R-:W-:-:S02]  /*5340*/  IMAD.MOV.U32 R39, RZ, RZ, 0x1f ;  /* 0x0000001fff277424 */ /* 0x000fc400078e00ff */
        /* <DEDUP_REMOVED lines=261> */
[----:B-1----:R-:W-:Y:S01]  /*63a0*/  MOV R24, R38 ;  /* 0x0000002600187202 */ /* 0x002fe20000000f00 */
[----:B0-----:R-:W-:Y:S05]  /*63b0*/  BRA `(.L_x_11861) ;  /* 0xffffc5e000007947 */ /* 0x001fea000383ffff */
        .weak           $__internal_297_$__cuda_sm70_shflsync_bfly_p
        .type           $__internal_297_$__cuda_sm70_shflsync_bfly_p,@function
        .size           $__internal_297_$__cuda_sm70_shflsync_bfly_p,(.L_x_23464 - $__internal_297_$__cuda_sm70_shflsync_bfly_p)
$__internal_297_$__cuda_sm70_shflsync_bfly_p:
[----:B------:R-:W-:Y:S01]  /*63c0*/  IMAD.MOV.U32 R25, RZ, RZ, 0x0 ;  /* 0x00000000ff197424 */ /* 0x000fe200078e00ff */
[----:B------:R-:W-:Y:S04]  /*63d0*/  WARPSYNC R40 ;  /* 0x0000002800007348 */ /* 0x000fe80003800000 */
[----:B------:R0:W1:Y:S01]  /*63e0*/  SHFL.BFLY PT, R38, R19, R38, R39 ;  /* 0x0c00002613267389 */ /* 0x00006200000e0027 */
[----:B------:R-:W-:Y:S05]  /*63f0*/  RET.REL.NODEC R24 `(_ZN4vllm25paged_attention_v1_kernelIfhLi256ELi16ELi128ELNS_18Fp8KVCacheDataTypeE1ELb1EEEvPT_PKS2_PKT0_S8_ifPKiSA_iPKfiiiSC_SC_iiiii) ;  /* 0xffff9c0018007950 */ /* 0x000fea0003c3ffff */
.L_x_11862:
        /* <DEDUP_REMOVED lines=16> */
.L_x_23464:


//--------------------- .text._ZN4vllm25paged_attention_v1_kernelIfhLi192ELi16ELi128ELNS_18Fp8KVCacheDataTypeE1ELb1EEEvPT_PKS2_PKT0_S8_ifPKiSA_iPKfiiiSC_SC_iiiii --------------------------
	.section	.text._ZN4vllm25paged_attention_v1_kernelIfhLi192ELi16ELi128ELNS_18Fp8KVCacheDataTypeE1ELb1EEEvPT_PKS2_PKT0_S8_ifPKiSA_iPKfiiiSC_SC_iiiii,"ax",@progbits
	.sectioninfo	@"SHI_REGISTERS=49"
	.align	128
        .global         _ZN4vllm25paged_attention_v1_kernelIfhLi192ELi16ELi128ELNS_18Fp8KVCacheDataTypeE1ELb1EEEvPT_PKS2_PKT0_S8_ifPKiSA_iPKfiiiSC_SC_iiiii
        .type           _ZN4vllm25paged_attention_v1_kernelIfhLi192ELi16ELi128ELNS_18Fp8KVCacheDataTypeE1ELb1EEEvPT_PKS2_PKT0_S8_ifPKiSA_iPKfiiiSC_SC_iiiii,@function
        .size           _ZN4vllm25paged_attention_v1_kernelIfhLi192ELi16ELi128ELNS_18Fp8KVCacheDataTypeE1ELb1EEEvPT_PKS2_PKT0_S8_ifPKiSA_iPKfiiiSC_SC_iiiii,(.L_x_23465 - _ZN4vllm25paged_attention_v1_kernelIfhLi192ELi16ELi128ELNS_18Fp8KVCacheDataTypeE1ELb1EEEvPT_PKS2_PKT0_S8_ifPKiSA_iPKfiiiSC_SC_iiiii)
        .other          _ZN4vllm25paged_attention_v1_kernelIfhLi192ELi16ELi128ELNS_18Fp8KVCacheDataTypeE1ELb1EEEvPT_PKS2_PKT0_S8_ifPKiSA_iPKfiiiSC_SC_iiiii,@"STO_CUDA_ENTRY STV_DEFAULT"
_ZN4vllm25paged_attention_v1_kernelIfhLi192ELi16ELi128ELNS_18Fp8KVCacheDataTypeE1ELb1EEEvPT_PKS2_PKT0_S8_ifPKiSA_iPKfiiiSC_SC_iiiii:
.text._ZN4vllm25paged_attention_v1_kernelIfhLi192ELi16ELi128ELNS_18Fp8KVCacheDataTypeE1ELb1EEEvPT_PKS2_PKT0_S8_ifPKiSA_iPKfiiiSC_SC_iiiii:
        /* <DEDUP_REMOVED lines=105> */
.L_x_11863:
[----:B---3--:R-:W-:-:S05]  /*0690*/  MOV R7, c[0x0][0xc] ;  /* 0x0000030000077a02 */ /* 0x008fca0000000f00 */
[----:B------:R-:W-:-:S04]  /*06a0*/  IMAD R4, R7, c[0x0][0x1c8], R12 ;  /* 0x0000720007047a24 */ /* 0x000fc800078e020c */
[----:B------:R-:W-:-:S03]  /*06b0*/  IMAD R4, R4, c[0x0][0x1d8], RZ ;  /* 0x0000760004047a24 */ /* 0x000fc600078e02ff */
.L_x_11864:
        /* <DEDUP_REMOVED lines=24> */
.L_x_11868:
        /* <DEDUP_REMOVED lines=37> */
.L_x_11866:
[----:B------:R-:W-:Y:S05]  /*0a90*/  BSYNC B7 ;  /* 0x0000000000077941 */ /* 0x000fea0003800000 */
.L_x_11865:
[----:B------:R-:W-:Y:S05]  /*0aa0*/  BRA.DIV ~URZ, `(.L_x_11869) ;  /* 0x000035627f007947 */ /* 0x000fea000b800000 */
[----:B------:R-:W-:-:S05]  /*0ab0*/  IMAD.MOV.U32 R5, RZ, RZ, -0x800001 ;  /* 0xff7fffffff057424 */ /* 0x000fca00078e00ff */
.L_x_11905:
        /* <DEDUP_REMOVED lines=8> */
.L_x_11906:
        /* <DEDUP_REMOVED lines=28> */
.L_x_11875:
        /* <DEDUP_REMOVED lines=11> */
.L_x_11874:
[----:B------:R-:W-:Y:S05]  /*0db0*/  BSYNC B1 ;  /* 0x0000000000017941 */ /* 0x000fea0003800000 */
.L_x_11873:
        /* <DEDUP_REMOVED lines=10> */
.L_x_11878:
        /* <DEDUP_REMOVED lines=100> */
.L_x_11877:
[----:B------:R-:W-:Y:S05]  /*14a0*/  BSYNC B1 ;  /* 0x0000000000017941 */ /* 0x000fea0003800000 */
.L_x_11876:
        /* <DEDUP_REMOVED lines=55> */
.L_x_11880:
[----:B------:R-:W-:Y:S05]  /*1820*/  BSYNC B1 ;  /* 0x0000000000017941 */ /* 0x000fea0003800000 */
.L_x_11879:
        /* <DEDUP_REMOVED lines=26> */
.L_x_11872:
[----:B------:R-:W-:Y:S05]  /*19d0*/  BSYNC B0 ;  /* 0x0000000000007941 */ /* 0x000fea0003800000 */
.L_x_11871:
        /* <DEDUP_REMOVED lines=37> */
.L_x_11885:
        /* <DEDUP_REMOVED lines=8> */
.L_x_11884:
[----:B0-----:R-:W-:Y:S05]  /*1cb0*/  BSYNC B1 ;  /* 0x0000000000017941 */ /* 0x001fea0003800000 */
.L_x_11883:
        /* <DEDUP_REMOVED lines=10> */
.L_x_11888:
        /* <DEDUP_REMOVED lines=52> */
.L_x_11887:
[----:B------:R-:W-:Y:S05]  /*20a0*/  BSYNC B1 ;  /* 0x0000000000017941 */ /* 0x000fea0003800000 */
.L_x_11886:
        /* <DEDUP_REMOVED lines=31> */
.L_x_11890:
[----:B------:R-:W-:Y:S05]  /*22a0*/  BSYNC B1 ;  /* 0x0000000000017941 */ /* 0x000fea0003800000 */
.L_x_11889:
        /* <DEDUP_REMOVED lines=14> */
.L_x_11882:
[----:B------:R-:W-:Y:S05]  /*2390*/  BSYNC B0 ;  /* 0x0000000000007941 */ /* 0x000fea0003800000 */
.L_x_11881:
        /* <DEDUP_REMOVED lines=27> */
.L_x_11894:
        /* <DEDUP_REMOVED lines=33> */
.L_x_11892:
[----:B------:R-:W-:Y:S05]  /*2760*/  BSYNC B6 ;  /* 0x0000000000067941 */ /* 0x000fea0003800000 */
.L_x_11891:
[----:B------:R-:W-:Y:S05]  /*2770*/  BRA.DIV ~URZ, `(.L_x_11895) ;  /* 0x00001a527f007947 */ /* 0x000fea000b800000 */
[----:B------:R-:W-:-:S04]  /*2780*/  IMAD.MOV.U32 R0, RZ, RZ, RZ ;  /* 0x000000ffff007224 */ /* 0x000fc800078e00ff */
.L_x_11907:
        /* <DEDUP_REMOVED lines=18> */
.L_x_11908:
        /* <DEDUP_REMOVED lines=43> */
.L_x_11898:
[----:B------:R-:W-:Y:S05]  /*2b60*/  BSYNC B0 ;  /* 0x0000000000007941 */ /* 0x000fea0003800000 */
.L_x_11897:
        /* <DEDUP_REMOVED lines=51> */
.L_x_11900:
[----:B------:R-:W-:Y:S05]  /*2ea0*/  BSYNC B0 ;  /* 0x0000000000007941 */ /* 0x000fea0003800000 */
.L_x_11899:
        /* <DEDUP_REMOVED lines=27> */
.L_x_11902:
[----:B------:R-:W-:Y:S05]  /*3060*/  BSYNC B0 ;  /* 0x0000000000007941 */ /* 0x000fea0003800000 */
.L_x_11901:
        /* <DEDUP_REMOVED lines=51> */
.L_x_11904:
[----:B------:R-:W-:Y:S05]  /*33a0*/  BSYNC B0 ;  /* 0x0000000000007941 */ /* 0x000fea0003800000 */
.L_x_11903:
        /* <DEDUP_REMOVED lines=159> */
.L_x_11867:
        /* <DEDUP_REMOVED lines=19> */
.L_x_11893:
        /* <DEDUP_REMOVED lines=20> */
.L_x_11869:
[----:B------:R-:W-:Y:S01]  /*4010*/  IMAD.MOV.U32 R31, RZ, RZ, -0x800001 ;  /* 0xff7fffffff1f7424 */ /* 0x000fe200078e00ff */
[----:B------:R-:W-:Y:S01]  /*4020*/  MOV R33, 0x1f ;  /* 0x0000001f00217802 */ /* 0x000fe20000000f00 */
[----:B------:R-:W-:Y:S01]  /*4030*/  IMAD.MOV.U32 R32, RZ, RZ, 0x10 ;  /* 0x00000010ff207424 */ /* 0x000fe200078e00ff */
[----:B------:R-:W-:Y:S01]  /*4040*/  MOV R16, 0x4070 ;  /* 0x0000407000107802 */ /* 0x000fe20000000f00 */
[----:B------:R-:W-:Y:S02]  /*4050*/  IMAD.MOV.U32 R34, RZ, RZ, -0x1 ;  /* 0xffffffffff227424 */ /* 0x000fe400078e00ff */
[----:B------:R-:W-:Y:S05]  /*4060*/  CALL.REL.NOINC `($__internal_298_$__cuda_sm70_shflsync_bfly_p) ;  /* 0x0000150000007944 */ /* 0x000fea0003c00000 */
[----:B-1----:R-:W-:Y:S01]  /*4070*/  IMAD.MOV.U32 R5, RZ, RZ, R32 ;  /* 0x000000ffff057224 */ /* 0x002fe200078e0020 */
[----:B0-----:R-:W-:Y:S05]  /*4080*/  BRA `(.L_x_11905) ;  /* 0xffffca3000007947 */ /* 0x001fea000383ffff */
.L_x_11870:
[----:B------:R-:W-:Y:S01]  /*4090*/  HFMA2.MMA R32, -RZ, RZ, 0, 4.76837158203125e-07 ;  /* 0x00000008ff207435 */ /* 0x000fe200000001ff */
[----:B------:R-:W-:Y:S01]  /*40a0*/  IMAD.MOV.U32 R33, RZ, RZ, 0x1f ;  /* 0x0000001fff217424 */ /* 0x000fe200078e00ff */
[----:B------:R-:W-:Y:S01]  /*40b0*/  MOV R16, 0x40e0 ;  /* 0x000040e000107802 */ /* 0x000fe20000000f00 */
[----:B------:R-:W-:-:S03]  /*40c0*/  IMAD.MOV.U32 R34, RZ, RZ, -0x1 ;  /* 0xffffffffff227424 */ /* 0x000fc600078e00ff */
[----:B------:R-:W-:Y:S05]  /*40d0*/  CALL.REL.NOINC `($__internal_298_$__cuda_sm70_shflsync_bfly_p) ;  /* 0x0000149000007944 */ /* 0x000fea0003c00000 */
[----:B01----:R-:W-:Y:S01]  /*40e0*/  FMNMX.FTZ R31, R31, R32, !PT ;  /* 0x000000201f1f7209 */ /* 0x003fe20007810000 */
[----:B------:R-:W-:Y:S01]  /*40f0*/  IMAD.MOV.U32 R33, RZ, RZ, 0x1f ;  /* 0x0000001fff217424 */ /* 0x000fe200078e00ff */
[----:B------:R-:W-:Y:S01]  /*4100*/  MOV R32, 0x4 ;  /* 0x0000000400207802 */ /* 0x000fe20000000f00 */
[----:B------:R-:W-:Y:S01]  /*4110*/  IMAD.MOV.U32 R34, RZ, RZ, -0x1 ;  /* 0xffffffffff227424 */ /* 0x000fe200078e00ff */
[----:B------:R-:W-:-:S02]  /*4120*/  MOV R16, 0x4140 ;  /* 0x0000414000107802 */ /* 0x000fc40000000f00 */
[----:B------:R-:W-:Y:S05]  /*4130*/  CALL.REL.NOINC `($__internal_298_$__cuda_sm70_shflsync_bfly_p) ;  /* 0x0000143000007944 */ /* 0x000fea0003c00000 */
[----:B-1----:R-:W-:Y:S01]  /*4140*/  FMNMX.FTZ R6, R31, R32, !PT ;  /* 0x000000201f067209 */ /* 0x002fe20007810000 */
[----:B------:R-:W-:Y:S01]  /*4150*/  HFMA2.MMA R32, -RZ, RZ, 0, 1.1920928955078125e-07 ;  /* 0x00000002ff207435 */ /* 0x000fe200000001ff */
[----:B0-----:R-:W-:Y:S01]  /*4160*/  IMAD.MOV.U32 R33, RZ, RZ, 0x1f ;  /* 0x0000001fff217424 */ /* 0x001fe200078e00ff */
[----:B------:R-:W-:Y:S01]  /*4170*/  MOV R16, 0x41b0 ;  /* 0x000041b000107802 */ /* 0x000fe20000000f00 */
[----:B------:R-:W-:Y:S01]  /*4180*/  IMAD.MOV.U32 R34, RZ, RZ, -0x1 ;  /* 0xffffffffff227424 */ /* 0x000fe200078e00ff */
[----:B------:R-:W-:-:S02]  /*4190*/  MOV R31, R6 ;  /* 0x00000006001f7202 */ /* 0x000fc40000000f00 */
[----:B------:R-:W-:Y:S05]  /*41a0*/  CALL.REL.NOINC `($__internal_298_$__cuda_sm70_shflsync_bfly_p) ;  /* 0x000013c000007944 */ /* 0x000fea0003c00000 */
[----:B-1----:R-:W-:Y:S01]  /*41b0*/  IMAD.MOV.U32 R9, RZ, RZ, R32 ;  /* 0x000000ffff097224 */ /* 0x002fe200078e0020 */
[----:B0-----:R-:W-:Y:S05]  /*41c0*/  BRA `(.L_x_11906) ;  /* 0xffffc97000007947 */ /* 0x001fea000383ffff */
.L_x_11895:
[----:B------:R-:W-:Y:S01]  /*41d0*/  HFMA2.MMA R32, -RZ, RZ, 0, 1.1920928955078125e-07 ;  /* 0x00000002ff207435 */ /* 0x000fe200000001ff */
[----:B------:R-:W-:Y:S01]  /*41e0*/  IMAD.MOV.U32 R31, RZ, RZ, RZ ;  /* 0x000000ffff1f7224 */ /* 0x000fe200078e00ff */
[----:B------:R-:W-:Y:S01]  /*41f0*/  MOV R16, 0x4230 ;  /* 0x0000423000107802 */ /* 0x000fe20000000f00 */
[----:B------:R-:W-:-:S02]  /*4200*/  IMAD.MOV.U32 R33, RZ, RZ, 0x1f ;  /* 0x0000001fff217424 */ /* 0x000fc400078e00ff */
[----:B------:R-:W-:Y:S02]  /*4210*/  IMAD.MOV.U32 R34, RZ, RZ, -0x1 ;  /* 0xffffffffff227424 */ /* 0x000fe400078e00ff */
[----:B0-----:R-:W-:Y:S05]  /*4220*/  CALL.REL.NOINC `($__internal_298_$__cuda_sm70_shflsync_bfly_p) ;  /* 0x0000134000007944 */ /* 0x001fea0003c00000 */
[----:B-1----:R-:W-:Y:S01]  /*4230*/  MOV R0, R32 ;  /* 0x0000002000007202 */ /* 0x002fe20000000f00 */
[----:B0-----:R-:W-:Y:S05]  /*4240*/  BRA `(.L_x_11907) ;  /* 0xffffe54000007947 */ /* 0x001fea000383ffff */
.L_x_11896:
[----:B------:R-:W-:Y:S01]  /*4250*/  IMAD.MOV.U32 R32, RZ, RZ, 0x1 ;  /* 0x00000001ff207424 */ /* 0x000fe200078e00ff */
[----:B------:R-:W-:Y:S01]  /*4260*/  MOV R34, 0xffffffff ;  /* 0xffffffff00227802 */ /* 0x000fe20000000f00 */
[----:B------:R-:W-:Y:S01]  /*4270*/  IMAD.MOV.U32 R33, RZ, RZ, 0x1f ;  /* 0x0000001fff217424 */ /* 0x000fe200078e00ff */
[----:B------:R-:W-:Y:S02]  /*4280*/  MOV R16, 0x42a0 ;  /* 0x000042a000107802 */ /* 0x000fe40000000f00 */
[----:B0-----:R-:W-:Y:S05]  /*4290*/  CALL.REL.NOINC `($__internal_298_$__cuda_sm70_shflsync_bfly_p) ;  /* 0x000012d000007944 */ /* 0x001fea0003c00000 */
[----:B0-----:R-:W-:Y:S01]  /*42a0*/  HFMA2.MMA R33, -RZ, RZ, 0, 1.847743988037109375e-06 ;  /* 0x0000001fff217435 */ /* 0x001fe200000001ff */
[----:B-1----:R-:W-:Y:S01]  /*42b0*/  FADD.FTZ R30, R31, R32 ;  /* 0x000000201f1e7221 */ /* 0x002fe20000010000 */
[----:B------:R-:W-:Y:S01]  /*42c0*/  MOV R16, 0x4310 ;  /* 0x0000431000107802 */ /* 0x000fe20000000f00 */
[----:B------:R-:W-:Y:S02]  /*42d0*/  IMAD.MOV.U32 R31, RZ, RZ, RZ ;  /* 0x000000ffff1f7224 */ /* 0x000fe400078e00ff */
[----:B------:R-:W-:Y:S02]  /*42e0*/  IMAD.MOV.U32 R32, RZ, RZ, 0x2 ;  /* 0x00000002ff207424 */ /* 0x000fe400078e00ff */
[----:B------:R-:W-:-:S02]  /*42f0*/  IMAD.MOV.U32 R34, RZ, RZ, -0x1 ;  /* 0xffffffffff227424 */ /* 0x000fc400078e00ff */
[----:B------:R-:W-:Y:S05]  /*4300*/  CALL.REL.NOINC `($__internal_298_$__cuda_sm70_shflsync_bfly_p) ;  /* 0x0000126000007944 */ /* 0x000fea0003c00000 */
[----:B01----:R-:W-:Y:S01]  /*4310*/  FADD.FTZ R31, RZ, R32 ;  /* 0x00000020ff1f7221 */ /* 0x003fe20000010000 */
[----:B------:R-:W-:Y:S01]  /*4320*/  MOV R33, 0x1f ;  /* 0x0000001f00217802 */ /* 0x000fe20000000f00 */
[----:B------:R-:W-:Y:S01]  /*4330*/  IMAD.MOV.U32 R32, RZ, RZ, 0x1 ;  /* 0x00000001ff207424 */ /* 0x000fe200078e00ff */
[----:B------:R-:W-:Y:S01]  /*4340*/  MOV R16, 0x4370 ;  /* 0x0000437000107802 */ /* 0x000fe20000000f00 */
[----:B------:R-:W-:-:S02]  /*4350*/  IMAD.MOV.U32 R34, RZ, RZ, -0x1 ;  /* 0xffffffffff227424 */ /* 0x000fc400078e00ff */
[----:B------:R-:W-:Y:S05]  /*4360*/  CALL.REL.NOINC `($__internal_298_$__cuda_sm70_shflsync_bfly_p) ;  /* 0x0000120000007944 */ /* 0x000fea0003c00000 */
[----:B-1----:R-:W-:Y:S01]  /*4370*/  FADD.FTZ R29, R31, R32 ;  /* 0x000000201f1d7221 */ /* 0x002fe20000010000 */
[----:B------:R-:W-:Y:S01]  /*4380*/  HFMA2.MMA R32, -RZ, RZ, 0, 1.1920928955078125e-07 ;  /* 0x00000002ff207435 */ /* 0x000fe200000001ff */
[----:B0-----:R-:W-:Y:S01]  /*4390*/  IMAD.MOV.U32 R31, RZ, RZ, RZ ;  /* 0x000000ffff1f7224 */ /* 0x001fe200078e00ff */
[----:B------:R-:W-:Y:S01]  /*43a0*/  MOV R16, 0x43e0 ;  /* 0x000043e000107802 */ /* 0x000fe20000000f00 */
[----:B------:R-:W-:-:S02]  /*43b0*/  IMAD.MOV.U32 R33, RZ, RZ, 0x1f ;  /* 0x0000001fff217424 */ /* 0x000fc400078e00ff */
[----:B------:R-:W-:Y:S02]  /*43c0*/  IMAD.MOV.U32 R34, RZ, RZ, -0x1 ;  /* 0xffffffffff227424 */ /* 0x000fe400078e00ff */
[----:B------:R-:W-:Y:S05]  /*43d0*/  CALL.REL.NOINC `($__internal_298_$__cuda_sm70_shflsync_bfly_p) ;  /* 0x0000119000007944 */ /* 0x000fea0003c00000 */
[----:B01----:R-:W-:Y:S01]  /*43e0*/  FADD.FTZ R31, RZ, R32 ;  /* 0x00000020ff1f7221 */ /* 0x003fe20000010000 */
[----:B------:R-:W-:Y:S01]  /*43f0*/  MOV R32, 0x1 ;  /* 0x0000000100207802 */ /* 0x000fe20000000f00 */
[----:B------:R-:W-:Y:S01]  /*4400*/  IMAD.MOV.U32 R33, RZ, RZ, 0x1f ;  /* 0x0000001fff217424 */ /* 0x000fe200078e00ff */
[----:B------:R-:W-:Y:S01]  /*4410*/  MOV R16, 0x4440 ;  /* 0x0000444000107802 */ /* 0x000fe20000000f00 */
[----:B------:R-:W-:Y:S02]  /*4420*/  IMAD.MOV.U32 R34, RZ, RZ, -0x1 ;  /* 0xffffffffff227424 */ /* 0x000fe400078e00ff */
[----:B------:R-:W-:Y:S05]  /*4430*/  CALL.REL.NOINC `($__internal_298_$__cuda_sm70_shflsync_bfly_p) ;  /* 0x0000113000007944 */ /* 0x000fea0003c00000 */
[----:B-1----:R-:W-:Y:S01]  /*4440*/  FADD.FTZ R28, R31, R32 ;  /* 0x000000201f1c7221 */ /* 0x002fe20000010000 */
[----:B0-----:R-:W-:Y:S01]  /*4450*/  HFMA2.MMA R31, -RZ, RZ, 0, 0 ;  /* 0x00000000ff1f7435 */ /* 0x001fe200000001ff */
[----:B------:R-:W-:Y:S01]  /*4460*/  IMAD.MOV.U32 R32, RZ, RZ, 0x2 ;  /* 0x00000002ff207424 */ /* 0x000fe200078e00ff */
[----:B------:R-:W-:Y:S01]  /*4470*/  MOV R34, 0xffffffff ;  /* 0xffffffff00227802 */ /* 0x000fe20000000f00 */
[----:B------:R-:W-:Y:S01]  /*4480*/  IMAD.MOV.U32 R33, RZ, RZ, 0x1f ;  /* 0x0000001fff217424 */ /* 0x000fe200078e00ff */
[----:B------:R-:W-:Y:S02]  /*4490*/  MOV R16, 0x44b0 ;  /* 0x000044b000107802 */ /* 0x000fe40000000f00 */
[----:B------:R-:W-:Y:S05]  /*44a0*/  CALL.REL.NOINC `($__internal_298_$__cuda_sm70_shflsync_bfly_p) ;  /* 0x000010c000007944 */ /* 0x000fea0003c00000 */
[----:B01----:R-:W-:Y:S01]  /*44b0*/  FADD.FTZ R31, RZ, R32 ;  /* 0x00000020ff1f7221 */ /* 0x003fe20000010000 */
[----:B------:R-:W-:Y:S01]  /*44c0*/  MOV R34, 0xffffffff ;  /* 0xffffffff00227802 */ /* 0x000fe20000000f00 */
[----:B------:R-:W-:Y:S01]  /*44d0*/  IMAD.MOV.U32 R32, RZ, RZ, 0x1 ;  /* 0x00000001ff207424 */ /* 0x000fe200078e00ff */
[----:B------:R-:W-:Y:S01]  /*44e0*/  MOV R16, 0x4510 ;  /* 0x0000451000107802 */ /* 0x000fe20000000f00 */
[----:B------:R-:W-:-:S02]  /*44f0*/  IMAD.MOV.U32 R33, RZ, RZ, 0x1f ;  /* 0x0000001fff217424 */ /* 0x000fc400078e00ff */
[----:B------:R-:W-:Y:S05]  /*4500*/  CALL.REL.NOINC `($__internal_298_$__cuda_sm70_shflsync_bfly_p) ;  /* 0x0000106000007944 */ /* 0x000fea0003c00000 */
[----:B0-----:R-:W-:Y:S01]  /*4510*/  HFMA2.MMA R33, -RZ, RZ, 0, 1.847743988037109375e-06 ;  /* 0x0000001fff217435 */ /* 0x001fe200000001ff */
[----:B-1----:R-:W-:Y:S01]  /*4520*/  FADD.FTZ R27, R31, R32 ;  /* 0x000000201f1b7221 */ /* 0x002fe20000010000 */
[----:B------:R-:W-:Y:S01]  /*4530*/  MOV R16, 0x4580 ;  /* 0x0000458000107802 */ /* 0x000fe20000000f00 */
[----:B------:R-:W-:-:S02]  /*4540*/  IMAD.MOV.U32 R31, RZ, RZ, RZ ;  /* 0x000000ffff1f7224 */ /* 0x000fc400078e00ff */
[----:B------:R-:W-:Y:S02]  /*4550*/  IMAD.MOV.U32 R32, RZ, RZ, 0x2 ;  /* 0x00000002ff207424 */ /* 0x000fe400078e00ff */
        /* <DEDUP_REMOVED lines=255> */
[----:B-1----:R-:W-:Y:S01]  /*5550*/  MOV R16, R32 ;  /* 0x0000002000107202 */ /* 0x002fe20000000f00 */
[----:B0-----:R-:W-:Y:S05]  /*5560*/  BRA `(.L_x_11908) ;  /* 0xffffd34000007947 */ /* 0x001fea000383ffff */
        .weak           $__internal_298_$__cuda_sm70_shflsync_bfly_p
        .type           $__internal_298_$__cuda_sm70_shflsync_bfly_p,@function
        .size           $__internal_298_$__cuda_sm70_shflsync_bfly_p,(.L_x_23465 - $__internal_298_$__cuda_sm70_shflsync_bfly_p)
$__internal_298_$__cuda_sm70_shflsync_bfly_p:
[----:B------:R-:W-:Y:S01]  /*5570*/  IMAD.MOV.U32 R17, RZ, RZ, 0x0 ;  /* 0x00000000ff117424 */ /* 0x000fe200078e00ff */
[----:B------:R-:W-:Y:S04]  /*5580*/  WARPSYNC R34 ;  /* 0x0000002200007348 */ /* 0x000fe80003800000 */
[----:B------:R0:W1:Y:S01]  /*5590*/  SHFL.BFLY PT, R32, R31, R32, R33 ;  /* 0x0c0000201f207389 */ /* 0x00006200000e0021 */
[----:B------:R-:W-:Y:S05]  /*55a0*/  RET.REL.NODEC R16 `(_ZN4vllm25paged_attention_v1_kernelIfhLi192ELi16ELi128ELNS_18Fp8KVCacheDataTypeE1ELb1EEEvPT_PKS2_PKT0_S8_ifPKiSA_iPKfiiiSC_SC_iiiii) ;  /* 0xffffaa5010007950 */ /* 0x000fea0003c3ffff */
.L_x_11909:
        /* <DEDUP_REMOVED lines=13> */
.L_x_23465:


//--------------------- .text._ZN4vllm25paged_attention_v1_kernelIfhLi128ELi16ELi128ELNS_18Fp8KVCacheDataTypeE1ELb1EEEvPT_PKS2_PKT0_S8_ifPKiSA_iPKfiiiSC_SC_iiiii --------------------------
	.section	.text._ZN4vllm25paged_attention_v1_kernelIfhLi128ELi16ELi128ELNS_18Fp8KVCacheDataTypeE1ELb1EEEvPT_PKS2_PKT0_S8_ifPKiSA_iPKfiiiSC_SC_iiiii,"ax",@progbits
	.sectioninfo	@"SHI_REGISTERS=45"
	.align	128
        .global         _ZN4vllm25paged_attention_v1_kernelIfhLi128ELi16ELi128ELNS_18Fp8KVCacheDataTypeE1ELb1EEEvPT_PKS2_PKT0_S8_ifPKiSA_iPKfiiiSC_SC_iiiii
        .type           _ZN4vllm25paged_attention_v1_kernelIfhLi128ELi16ELi128ELNS_18Fp8KVCacheDataTypeE1ELb1EEEvPT_PKS2_PKT0_S8_ifPKiSA_iPKfiiiSC_SC_iiiii,@function
        .size           _ZN4vllm25paged_attention_v1_kernelIfhLi128ELi16ELi128ELNS_18Fp8KVCacheDataTypeE1ELb1EEEvPT_PKS2_PKT0_S8_ifPKiSA_iPKfiiiSC_SC_iiiii,(.L_x_23466 - _ZN4vllm25paged_attention_v1_kernelIfhLi128ELi16ELi128ELNS_18Fp8KVCacheDataTypeE1ELb1EEEvPT_PKS2_PKT0_S8_ifPKiSA_iPKfiiiSC_SC_iiiii)
        .other          _ZN4vllm25paged_attention_v1_kernelIfhLi128ELi16ELi128ELNS_18Fp8KVCacheDataTypeE1ELb1EEEvPT_PKS2_PKT0_S8_ifPKiSA_iPKfiiiSC_SC_iiiii,@"STO_CUDA_ENTRY STV_DEFAULT"
_ZN4vllm25paged_attention_v1_kernelIfhLi128ELi16ELi128ELNS_18Fp8KVCacheDataTypeE1ELb1EEEvPT_PKS2_PKT0_S8_ifPKiSA_iPKfiiiSC_SC_iiiii:
.text._ZN4vllm25paged_attention_v1_kernelIfhLi128ELi16ELi128ELNS_18Fp8KVCacheDataTypeE1ELb1EEEvPT_PKS2_PKT0_S8_ifPKiSA_iPKfiiiSC_SC_iiiii:
        /* <DEDUP_REMOVED lines=107> */
.L_x_11910:
[----:B---3--:R-:W-:-:S04]  /*06b0*/  IMAD.MOV.U32 R7, RZ, RZ, c[0x0][0xc] ;  /* 0x00000300ff077624 */ /* 0x008fc800078e00ff */
[----:B------:R-:W-:-:S04]  /*06c0*/  IMAD R6, R7, c[0x0][0x1c8], R10 ;  /* 0x0000720007067a24 */ /* 0x000fc800078e020a */
[----:B------:R-:W-:-:S03]  /*06d0*/  IMAD R6, R6, c[0x0][0x1d8], RZ ;  /* 0x0000760006067a24 */ /* 0x000fc600078e02ff */
.L_x_11911:
        /* <DEDUP_REMOVED lines=24> */
.L_x_11915:
        /* <DEDUP_REMOVED lines=37> */
.L_x_11913:
[----:B------:R-:W-:Y:S05]  /*0ab0*/  BSYNC B7 ;  /* 0x0000000000077941 */ /* 0x000fea0003800000 */
.L_x_11912:
[----:B------:R-:W-:Y:S05]  /*0ac0*/  BRA.DIV ~URZ, `(.L_x_11916) ;  /* 0x00002f227f007947 */ /* 0x000fea000b800000 */
[----:B------:R-:W-:-:S04]  /*0ad0*/  MOV R3, 0xff7fffff ;  /* 0xff7fffff00037802 */ /* 0x000fc80000000f00 */
.L_x_11952:
        /* <DEDUP_REMOVED lines=8> */
.L_x_11953:
        /* <DEDUP_REMOVED lines=28> */
.L_x_11922:
        /* <DEDUP_REMOVED lines=11> */
.L_x_11921:
[----:B------:R-:W-:Y:S05]  /*0dd0*/  BSYNC B1 ;  /* 0x0000000000017941 */ /* 0x000fea0003800000 */
.L_x_11920:
        /* <DEDUP_REMOVED lines=10> */
.L_x_11925:
        /* <DEDUP_REMOVED lines=100> */
.L_x_11924:
[----:B------:R-:W-:Y:S05]  /*14c0*/  BSYNC B1 ;  /* 0x0000000000017941 */ /* 0x000fea0003800000 */
.L_x_11923:
        /* <DEDUP_REMOVED lines=55> */
.L_x_11927:
[----:B------:R-:W-:Y:S05]  /*1840*/  BSYNC B1 ;  /* 0x0000000000017941 */ /* 0x000fea0003800000 */
.L_x_11926:
        /* <DEDUP_REMOVED lines=26> */
.L_x_11919:
[----:B------:R-:W-:Y:S05]  /*19f0*/  BSYNC B0 ;  /* 0x0000000000007941 */ /* 0x000fea0003800000 */
.L_x_11918:
        /* <DEDUP_REMOVED lines=37> */
.L_x_11932:
        /* <DEDUP_REMOVED lines=8> */
.L_x_11931:
[----:B0-----:R-:W-:Y:S05]  /*1cd0*/  BSYNC B1 ;  /* 0x0000000000017941 */ /* 0x001fea0003800000 */
.L_x_11930:
        /* <DEDUP_REMOVED lines=10> */
.L_x_11935:
        /* <DEDUP_REMOVED lines=52> */
.L_x_11934:
[----:B------:R-:W-:Y:S05]  /*20c0*/  BSYNC B1 ;  /* 0x0000000000017941 */ /* 0x000fea0003800000 */
.L_x_11933:
        /* <DEDUP_REMOVED lines=31> */
.L_x_11937:
[----:B------:R-:W-:Y:S05]  /*22c0*/  BSYNC B1 ;  /* 0x0000000000017941 */ /* 0x000fea0003800000 */
.L_x_11936:
        /* <DEDUP_REMOVED lines=14> */
.L_x_11929:
[----:B------:R-:W-:Y:S05]  /*23b0*/  BSYNC B0 ;  /* 0x0000000000007941 */ /* 0x000fea0003800000 */
.L_x_11928:
        /* <DEDUP_REMOVED lines=26> */
.L_x_11941:
        /* <DEDUP_REMOVED lines=33> */
.L_x_11939:
[----:B------:R-:W-:Y:S05]  /*2770*/  BSYNC B6 ;  /* 0x0000000000067941 */ /* 0x000fea0003800000 */
.L_x_11938:
[----:B------:R-:W-:Y:S05]  /*2780*/  BRA.DIV ~URZ, `(.L_x_11942) ;  /* 0x000014227f007947 */ /* 0x000fea000b800000 */
[----:B------:R-:W-:-:S04]  /*2790*/  IMAD.MOV.U32 R0, RZ, RZ, RZ ;  /* 0x000000ffff007224 */ /* 0x000fc800078e00ff */
.L_x_11954:
        /* <DEDUP_REMOVED lines=14> */
.L_x_11955:
        /* <DEDUP_REMOVED lines=35> */
.L_x_11945:
[----:B------:R-:W-:Y:S05]  /*2ab0*/  BSYNC B0 ;  /* 0x0000000000007941 */ /* 0x000fea0003800000 */
.L_x_11944:
        /* <DEDUP_REMOVED lines=35> */
.L_x_11947:
[----:B------:R-:W-:Y:S05]  /*2cf0*/  BSYNC B0 ;  /* 0x0000000000007941 */ /* 0x000fea0003800000 */
.L_x_11946:
        /* <DEDUP_REMOVED lines=19> */
.L_x_11949:
[----:B------:R-:W-:Y:S05]  /*2e30*/  BSYNC B0 ;  /* 0x0000000000007941 */ /* 0x000fea0003800000 */
.L_x_11948:
        /* <DEDUP_REMOVED lines=36> */
.L_x_11951:
[----:B------:R-:W-:Y:S05]  /*3080*/  BSYNC B0 ;  /* 0x0000000000007941 */ /* 0x000fea0003800000 */
.L_x_11950:
        /* <DEDUP_REMOVED lines=111> */
.L_x_11914:
        /* <DEDUP_REMOVED lines=19> */
.L_x_11940:
        /* <DEDUP_REMOVED lines=20> */
.L_x_11916:
[----:B------:R-:W-:Y:S01]  /*39f0*/  MOV R23, 0xff7fffff ;  /* 0xff7fffff00177802 */ /* 0x000fe20000000f00 */
[----:B------:R-:W-:Y:S01]  /*3a00*/  IMAD.MOV.U32 R24, RZ, RZ, 0x10 ;  /* 0x00000010ff187424 */ /* 0x000fe200078e00ff */
[----:B------:R-:W-:Y:S01]  /*3a10*/  MOV R26, 0xffffffff ;  /* 0xffffffff001a7802 */ /* 0x000fe20000000f00 */
[----:B------:R-:W-:Y:S01]  /*3a20*/  IMAD.MOV.U32 R25, RZ, RZ, 0x1f ;  /* 0x0000001fff197424 */ /* 0x000fe200078e00ff */
[----:B------:R-:W-:Y:S02]  /*3a30*/  MOV R14, 0x3a50 ;  /* 0x00003a50000e7802 */ /* 0x000fe40000000f00 */
[----:B------:R-:W-:Y:S05]  /*3a40*/  CALL.REL.NOINC `($__internal_299_$__cuda_sm70_shflsync_bfly_p) ;  /* 0x00000e8000007944 */ /* 0x000fea0003c00000 */
[----:B-1----:R-:W-:Y:S01]  /*3a50*/  IMAD.MOV.U32 R3, RZ, RZ, R24 ;  /* 0x000000ffff037224 */ /* 0x002fe200078e0018 */
[----:B0-----:R-:W-:Y:S05]  /*3a60*/  BRA `(.L_x_11952) ;  /* 0xffffd07000007947 */ /* 0x001fea000383ffff */
.L_x_11917:
[----:B------:R-:W-:Y:S01]  /*3a70*/  HFMA2.MMA R25, -RZ, RZ, 0, 1.847743988037109375e-06 ;  /* 0x0000001fff197435 */ /* 0x000fe200000001ff */
[----:B------:R-:W-:Y:S01]  /*3a80*/  IMAD.MOV.U32 R24, RZ, RZ, 0x8 ;  /* 0x00000008ff187424 */ /* 0x000fe200078e00ff */
[----:B------:R-:W-:Y:S01]  /*3a90*/  MOV R14, 0x3ac0 ;  /* 0x00003ac0000e7802 */ /* 0x000fe20000000f00 */
[----:B------:R-:W-:-:S03]  /*3aa0*/  IMAD.MOV.U32 R26, RZ, RZ, -0x1 ;  /* 0xffffffffff1a7424 */ /* 0x000fc600078e00ff */
[----:B------:R-:W-:Y:S05]  /*3ab0*/  CALL.REL.NOINC `($__internal_299_$__cuda_sm70_shflsync_bfly_p) ;  /* 0x00000e1000007944 */ /* 0x000fea0003c00000 */
[----:B01----:R-:W-:Y:S01]  /*3ac0*/  FMNMX.FTZ R23, R23, R24, !PT ;  /* 0x0000001817177209 */ /* 0x003fe20007810000 */
[----:B------:R-:W-:Y:S01]  /*3ad0*/  IMAD.MOV.U32 R24, RZ, RZ, 0x4 ;  /* 0x00000004ff187424 */ /* 0x000fe200078e00ff */
[----:B------:R-:W-:Y:S01]  /*3ae0*/  MOV R25, 0x1f ;  /* 0x0000001f00197802 */ /* 0x000fe20000000f00 */
[----:B------:R-:W-:Y:S01]  /*3af0*/  IMAD.MOV.U32 R26, RZ, RZ, -0x1 ;  /* 0xffffffffff1a7424 */ /* 0x000fe200078e00ff */
[----:B------:R-:W-:-:S02]  /*3b00*/  MOV R14, 0x3b20 ;  /* 0x00003b20000e7802 */ /* 0x000fc40000000f00 */
[----:B------:R-:W-:Y:S05]  /*3b10*/  CALL.REL.NOINC `($__internal_299_$__cuda_sm70_shflsync_bfly_p) ;  /* 0x00000db000007944 */ /* 0x000fea0003c00000 */
[----:B-1----:R-:W-:Y:S01]  /*3b20*/  FMNMX.FTZ R4, R23, R24, !PT ;  /* 0x0000001817047209 */ /* 0x002fe20007810000 */
[----:B0-----:R-:W-:Y:S01]  /*3b30*/  HFMA2.MMA R25, -RZ, RZ, 0, 1.847743988037109375e-06 ;  /* 0x0000001fff197435 */ /* 0x001fe200000001ff */
[----:B------:R-:W-:Y:S01]  /*3b40*/  IMAD.MOV.U32 R24, RZ, RZ, 0x2 ;  /* 0x00000002ff187424 */ /* 0x000fe200078e00ff */
[----:B------:R-:W-:Y:S01]  /*3b50*/  MOV R14, 0x3b90 ;  /* 0x00003b90000e7802 */ /* 0x000fe20000000f00 */
[----:B------:R-:W-:-:S02]  /*3b60*/  IMAD.MOV.U32 R26, RZ, RZ, -0x1 ;  /* 0xffffffffff1a7424 */ /* 0x000fc400078e00ff */
[----:B------:R-:W-:Y:S02]  /*3b70*/  IMAD.MOV.U32 R23, RZ, RZ, R4 ;  /* 0x000000ffff177224 */ /* 0x000fe400078e0004 */
[----:B------:R-:W-:Y:S05]  /*3b80*/  CALL.REL.NOINC `($__internal_299_$__cuda_sm70_shflsync_bfly_p) ;  /* 0x00000d4000007944 */ /* 0x000fea0003c00000 */
[----:B-1----:R-:W-:Y:S01]  /*3b90*/  MOV R13, R24 ;  /* 0x00000018000d7202 */ /* 0x002fe20000000f00 */
[----:B0-----:R-:W-:Y:S05]  /*3ba0*/  BRA `(.L_x_11953) ;  /* 0xffffcfb000007947 */ /* 0x001fea000383ffff */
.L_x_11942:
[----:B------:R-:W-:Y:S01]  /*3bb0*/  HFMA2.MMA R25, -RZ, RZ, 0, 1.847743988037109375e-06 ;  /* 0x0000001fff197435 */ /* 0x000fe200000001ff */
[----:B------:R-:W-:Y:S01]  /*3bc0*/  IMAD.MOV.U32 R23, RZ, RZ, RZ ;  /* 0x000000ffff177224 */ /* 0x000fe200078e00ff */
[----:B------:R-:W-:Y:S01]  /*3bd0*/  MOV R14, 0x3c10 ;  /* 0x00003c10000e7802 */ /* 0x000fe20000000f00 */
[----:B------:R-:W-:Y:S02]  /*3be0*/  IMAD.MOV.U32 R24, RZ, RZ, 0x2 ;  /* 0x00000002ff187424 */ /* 0x000fe400078e00ff */
[----:B------:R-:W-:Y:S02]  /*3bf0*/  IMAD.MOV.U32 R26, RZ, RZ, -0x1 ;  /* 0xffffffffff1a7424 */ /* 0x000fe400078e00ff */
[----:B0-----:R-:W-:Y:S05]  /*3c00*/  CALL.REL.NOINC `($__internal_299_$__cuda_sm70_shflsync_bfly_p) ;  /* 0x00000cc000007944 */ /* 0x001fea0003c00000 */
[----:B-1----:R-:W-:Y:S01]  /*3c10*/  IMAD.MOV.U32 R0, RZ, RZ, R24 ;  /* 0x000000ffff007224 */ /* 0x002fe200078e0018 */
[----:B0-----:R-:W-:Y:S05]  /*3c20*/  BRA `(.L_x_11954) ;  /* 0xffffeb7000007947 */ /* 0x001fea000383ffff */
.L_x_11943:
[----:B------:R-:W-:Y:S01]  /*3c30*/  MOV R24, 0x1 ;  /* 0x0000000100187802 */ /* 0x000fe20000000f00 */
[----:B------:R-:W-:Y:S01]  /*3c40*/  IMAD.MOV.U32 R25, RZ, RZ, 0x1f ;  /* 0x0000001fff197424 */ /* 0x000fe200078e00ff */
[----:B------:R-:W-:Y:S01]  /*3c50*/  MOV R14, 0x3c80 ;  /* 0x00003c80000e7802 */ /* 0x000fe20000000f00 */
[----:B------:R-:W-:-:S02]  /*3c60*/  IMAD.MOV.U32 R26, RZ, RZ, -0x1 ;  /* 0xffffffffff1a7424 */ /* 0x000fc400078e00ff */
[----:B0-----:R-:W-:Y:S05]  /*3c70*/  CALL.REL.NOINC `($__internal_299_$__cuda_sm70_shflsync_bfly_p) ;  /* 0x00000c5000007944 */ /* 0x001fea0003c00000 */
[----:B-1----:R-:W-:Y:S01]  /*3c80*/  FADD.FTZ R22, R23, R24 ;  /* 0x0000001817167221 */ /* 0x002fe20000010000 */
[----:B0-----:R-:W-:Y:S01]  /*3c90*/  HFMA2.MMA R23, -RZ, RZ, 0, 0 ;  /* 0x00000000ff177435 */ /* 0x001fe200000001ff */
[----:B------:R-:W-:Y:S01]  /*3ca0*/  IMAD.MOV.U32 R24, RZ, RZ, 0x2 ;  /* 0x00000002ff187424 */ /* 0x000fe200078e00ff */
[----:B------:R-:W-:Y:S01]  /*3cb0*/  MOV R26, 0xffffffff ;  /* 0xffffffff001a7802 */ /* 0x000fe20000000f00 */
[----:B------:R-:W-:Y:S01]  /*3cc0*/  IMAD.MOV.U32 R25, RZ, RZ, 0x1f ;  /* 0x0000001fff197424 */ /* 0x000fe200078e00ff */
[----:B------:R-:W-:-:S02]  /*3cd0*/  MOV R14, 0x3cf0 ;  /* 0x00003cf0000e7802 */ /* 0x000fc40000000f00 */
[----:B------:R-:W-:Y:S05]  /*3ce0*/  CALL.REL.NOINC `($__internal_299_$__cuda_sm70_shflsync_bfly_p) ;  /* 0x00000be000007944 */ /* 0x000fea0003c00000 */
[----:B01----:R-:W-:Y:S01]  /*3cf0*/  FADD.FTZ R23, RZ, R24 ;  /* 0x00000018ff177221 */ /* 0x003fe20000010000 */
[----:B------:R-:W-:Y:S01]  /*3d00*/  MOV R26, 0xffffffff ;  /* 0xffffffff001a7802 */ /* 0x000fe20000000f00 */
[----:B------:R-:W-:Y:S01]  /*3d10*/  IMAD.MOV.U32 R24, RZ, RZ, 0x1 ;  /* 0x00000001ff187424 */ /* 0x000fe200078e00ff */
[----:B------:R-:W-:Y:S01]  /*3d20*/  MOV R14, 0x3d50 ;  /* 0x00003d50000e7802 */ /* 0x000fe20000000f00 */
[----:B------:R-:W-:-:S02]  /*3d30*/  IMAD.MOV.U32 R25, RZ, RZ, 0x1f ;  /* 0x0000001fff197424 */ /* 0x000fc400078e00ff */
[----:B------:R-:W-:Y:S05]  /*3d40*/  CALL.REL.NOINC `($__internal_299_$__cuda_sm70_shflsync_bfly_p) ;  /* 0x00000b8000007944 */ /* 0x000fea0003c00000 */
[----:B0-----:R-:W-:Y:S01]  /*3d50*/  HFMA2.MMA R25, -RZ, RZ, 0, 1.847743988037109375e-06 ;  /* 0x0000001fff197435 */ /* 0x001fe200000001ff */
[----:B-1----:R-:W-:Y:S01]  /*3d60*/  FADD.FTZ R19, R23, R24 ;  /* 0x0000001817137221 */ /* 0x002fe20000010000 */
[----:B------:R-:W-:Y:S01]  /*3d70*/  MOV R14, 0x3dc0 ;  /* 0x00003dc0000e7802 */ /* 0x000fe20000000f00 */
[----:B------:R-:W-:-:S02]  /*3d80*/  IMAD.MOV.U32 R23, RZ, RZ, RZ ;  /* 0x000000ffff177224 */ /* 0x000fc400078e00ff */
[----:B------:R-:W-:Y:S02]  /*3d90*/  IMAD.MOV.U32 R24, RZ, RZ, 0x2 ;  /* 0x00000002ff187424 */ /* 0x000fe400078e00ff */
[----:B------:R-:W-:Y:S02]  /*3da0*/  IMAD.MOV.U32 R26, RZ, RZ, -0x1 ;  /* 0xffffffffff1a7424 */ /* 0x000fe400078e00ff */
[----:B------:R-:W-:Y:S05]  /*3db0*/  CALL.REL.NOINC `($__internal_299_$__cuda_sm70_shflsync_bfly_p) ;  /* 0x00000b1000007944 */ /* 0x000fea0003c00000 */
[----:B01----:R-:W-:Y:S01]  /*3dc0*/  FADD.FTZ R23, RZ, R24 ;  /* 0x00000018ff177221 */ /* 0x003fe20000010000 */
[----:B------:R-:W-:Y:S01]  /*3dd0*/  MOV R25, 0x1f ;  /* 0x0000001f00197802 */ /* 0x000fe20000000f00 */
[----:B------:R-:W-:Y:S01]  /*3de0*/  IMAD.MOV.U32 R24, RZ, RZ, 0x1 ;  /* 0x00000001ff187424 */ /* 0x000fe200078e00ff */
[----:B------:R-:W-:Y:S01]  /*3df0*/  MOV R14, 0x3e20 ;  /* 0x00003e20000e7802 */ /* 0x000fe20000000f00 */
[----:B------:R-:W-:Y:S02]  /*3e00*/  IMAD.MOV.U32 R26, RZ, RZ, -0x1 ;  /* 0xffffffffff1a7424 */ /* 0x000fe400078e00ff */
[----:B------:R-:W-:Y:S05]  /*3e10*/  CALL.REL.NOINC `($__internal_299_$__cuda_sm70_shflsync_bfly_p) ;  /* 0x00000ab000007944 */ /* 0x000fea0003c00000 */
[----:B-1----:R-:W-:Y:S01]  /*3e20*/  FADD.FTZ R20, R23, R24 ;  /* 0x0000001817147221 */ /* 0x002fe20000010000 */
[----:B------:R-:W-:Y:S01]  /*3e30*/  HFMA2.MMA R24, -RZ, RZ, 0, 1.1920928955078125e-07 ;  /* 0x00000002ff187435 */ /* 0x000fe200000001ff */
[----:B0-----:R-:W-:Y:S01]  /*3e40*/  IMAD.MOV.U32 R23, RZ, RZ, RZ ;  /* 0x000000ffff177224 */ /* 0x001fe200078e00ff */
[----:B------:R-:W-:Y:S01]  /*3e50*/  MOV R14, 0x3e90 ;  /* 0x00003e90000e7802 */ /* 0x000fe20000000f00 */
[----:B------:R-:W-:-:S02]  /*3e60*/  IMAD.MOV.U32 R25, RZ, RZ, 0x1f ;  /* 0x0000001fff197424 */ /* 0x000fc400078e00ff */
        /* <DEDUP_REMOVED lines=9> */
[----:B0-----:R-:W-:Y:S01]  /*3f00*/  HFMA2.MMA R23, -RZ, RZ, 0, 0 ;  /* 0x00000000ff177435 */ /* 0x001fe200000001ff */
[----:B------:R-:W-:Y:S01]  /*3f10*/  IMAD.MOV.U32 R24, RZ, RZ, 0x2 ;  /* 0x00000002ff187424 */ /* 0x000fe200078e00ff */
[----:B------:R-:W-:Y:S01]  /*3f20*/  MOV R26, 0xffffffff ;  /* 0xffffffff001a7802 */ /* 0x000fe20000000f00 */
[----:B------:R-:W-:Y:S01]  /*3f30*/  IMAD.MOV.U32 R25, RZ, RZ, 0x1f ;  /* 0x0000001fff197424 */ /* 0x000fe200078e00ff */
[----:B------:R-:W-:Y:S02]  /*3f40*/  MOV R14, 0x3f60 ;  /* 0x00003f60000e7802 */ /* 0x000fe40000000f00 */
        /* <DEDUP_REMOVED lines=150> */
[----:B-1----:R-:W-:Y:S01]  /*48b0*/  MOV R14, R24 ;  /* 0x00000018000e7202 */ /* 0x002fe20000000f00 */
[----:B0-----:R-:W-:Y:S05]  /*48c0*/  BRA `(.L_x_11955) ;  /* 0xffffdfb000007947 */ /* 0x001fea000383ffff */
        .weak           $__internal_299_$__cuda_sm70_shflsync_bfly_p
        .type           $__internal_299_$__cuda_sm70_shflsync_bfly_p,@function
        .size           $__internal_299_$__cuda_sm70_shflsync_bfly_p,(.L_x_23466 - $__internal_299_$__cuda_sm70_shflsync_bfly_p)
$__internal_299_$__cuda_sm70_shflsync_bfly_p:
[----:B------:R-:W-:Y:S01]  /*48d0*/  IMAD.MOV.U32 R15, RZ, RZ, 0x0 ;  /* 0x00000000ff0f7424 */ /* 0x000fe200078e00ff */
[----:B------:R-:W-:Y:S04]  /*48e0*/  WARPSYNC R26 ;  /* 0x0000001a00007348 */ /* 0x000fe80003800000 */
[----:B------:R0:W1:Y:S01]  /*48f0*/  SHFL.BFLY PT, R24, R23, R24, R25 ;  /* 0x0c00001817187389 */ /* 0x00006200000e0019 */
[----:B------:R-:W-:Y:S05]  /*4900*/  RET.REL.NODEC R14 `(_ZN4vllm25paged_attention_v1_kernelIfhLi128ELi16ELi128ELNS_18Fp8KVCacheDataTypeE1ELb1EEEvPT_PKS2_PKT0_S8_ifPKiSA_iPKfiiiSC_SC_iiiii) ;  /* 0xffffb6f00e007950 */ /* 0x000fea0003c3ffff */
.L_x_11956:
        /* <DEDUP_REMOVED lines=15> */
.L_x_23466:


//--------------------- .text._ZN4vllm25paged_attention_v1_kernelIfhLi120ELi16ELi128ELNS_18Fp8KVCacheDataTypeE1ELb1EEEvPT_PKS2_PKT0_S8_ifPKiSA_iPKfiiiSC_SC_iiiii --------------------------
	.section	.text._ZN4vllm25paged_attention_v1_kernelIfhLi120ELi16ELi128ELNS_18Fp8KVCacheDataTypeE1ELb1EEEvPT_PKS2_PKT0_S8_ifPKiSA_iPKfiiiSC_SC_iiiii,"ax",@progbits
	.sectioninfo	@"SHI_REGISTERS=45"
	.align	128
        .global         _ZN4vllm25paged_attention_v1_kernelIfhLi120ELi16ELi128ELNS_18Fp8KVCacheDataTypeE1ELb1EEEvPT_PKS2_PKT0_S8_ifPKiSA_iPKfiiiSC_SC_iiiii
        .type           _ZN4vllm25paged_attention_v1_kernelIfhLi120ELi16ELi128ELNS_18Fp8KVCacheDataTypeE1ELb1EEEvPT_PKS2_PKT0_S8_ifPKiSA_iPKfiiiSC_SC_iiiii,@function
        .size           _ZN4vllm25paged_attention_v1_kernelIfhLi120ELi16ELi128ELNS_18Fp8KVCacheDataTypeE1ELb1EEEvPT_PKS2_PKT0_S8_ifPKiSA_iPKfiiiSC_SC_iiiii,(.L_x_23467 - _ZN4vllm25paged_attention_v1_kernelIfhLi120ELi16ELi128ELNS_18Fp8KVCacheDataTypeE1ELb1EEEvPT_PKS2_PKT0_S8_ifPKiSA_iPKfiiiSC_SC_iiiii)
        .other          _ZN4vllm25paged_attention_v1_kernelIfhLi120ELi16ELi128ELNS_18Fp8KVCacheDataTypeE1ELb1EEEvPT_PKS2_PKT0_S8_ifPKiSA_iPKfiiiSC_SC_iiiii,@"STO_CUDA_ENTRY STV_DEFAULT"
_ZN4vllm25paged_attention_v1_kernelIfhLi120ELi16ELi128ELNS_18Fp8KVCacheDataTypeE1ELb1EEEvPT_PKS2_PKT0_S8_ifPKiSA_iPKfiiiSC_SC_iiiii:
.text._ZN4vllm25paged_attention_v1_kernelIfhLi120ELi16ELi128ELNS_18Fp8KVCacheDataTypeE1ELb1EEEvPT_PKS2_PKT0_S8_ifPKiSA_iPKfiiiSC_SC_iiiii:
        /* <DEDUP_REMOVED lines=107> */
.L_x_11957:
[----:B0-----:R-:W-:-:S04]  /*06b0*/  IMAD.MOV.U32 R6, RZ, RZ, c[0x0][0xc] ;  /* 0x00000300ff067624 */ /* 0x001fc800078e00ff */
[----:B------:R-:W-:-:S04]  /*06c0*/  IMAD R6, R6, c[0x0][0x1c8], R9 ;  /* 0x0000720006067a24 */ /* 0x000fc800078e0209 */
[----:B------:R-:W-:-:S03]  /*06d0*/  IMAD R6, R6, c[0x0][0x1d8], RZ ;  /* 0x0000760006067a24 */ /* 0x000fc600078e02ff */
.L_x_11958:
        /* <DEDUP_REMOVED lines=24> */
.L_x_11962:
        /* <DEDUP_REMOVED lines=37> */
.L_x_11960:
[----:B------:R-:W-:Y:S05]  /*0ab0*/  BSYNC B7 ;  /* 0x0000000000077941 */ /* 0x000fea0003800000 */
.L_x_11959:
[----:B------:R-:W-:Y:S05]  /*0ac0*/  BRA.DIV ~URZ, `(.L_x_11963) ;  /* 0x00002e627f007947 */ /* 0x000fea000b800000 */
[----:B------:R-:W-:-:S04]  /*0ad0*/  MOV R3, 0xff7fffff ;  /* 0xff7fffff00037802 */ /* 0x000fc80000000f00 */
.L_x_11999:
        /* <DEDUP_REMOVED lines=8> */
.L_x_12000:
        /* <DEDUP_REMOVED lines=28> */
.L_x_11969:
        /* <DEDUP_REMOVED lines=11> */
.L_x_11968:
[----:B------:R-:W-:Y:S05]  /*0dd0*/  BSYNC B1 ;  /* 0x0000000000017941 */ /* 0x000fea0003800000 */
.L_x_11967:
        /* <DEDUP_REMOVED lines=10> */
.L_x_11972:
        /* <DEDUP_REMOVED lines=100> */
.L_x_11971:
[----:B------:R-:W-:Y:S05]  /*14c0*/  BSYNC B1 ;  /* 0x0000000000017941 */ /* 0x000fea0003800000 */
.L_x_11970:
        /* <DEDUP_REMOVED lines=55> */
.L_x_11974:
[----:B------:R-:W-:Y:S05]  /*1840*/  BSYNC B1 ;  /* 0x0000000000017941 */ /* 0x000fea0003800000 */
.L_x_11973:
        /* <DEDUP_REMOVED lines=26> */
.L_x_11966:
[----:B------:R-:W-:Y:S05]  /*19f0*/  BSYNC B0 ;  /* 0x0000000000007941 */ /* 0x000fea0003800000 */
.L_x_11965:
        /* <DEDUP_REMOVED lines=37> */
.L_x_11979:
        /* <DEDUP_REMOVED lines=8> */
.L_x_11978:
[----:B0-----:R-:W-:Y:S05]  /*1cd0*/  BSYNC B1 ;  /* 0x0000000000017941 */ /* 0x001fea0003800000 */
.L_x_11977:
        /* <DEDUP_REMOVED lines=10> */
.L_x_11982:
        /* <DEDUP_REMOVED lines=52> */
.L_x_11981:
[----:B------:R-:W-:Y:S05]  /*20c0*/  BSYNC B1 ;  /* 0x0000000000017941 */ /* 0x000fea0003800000 */
.L_x_11980:
        /* <DEDUP_REMOVED lines=31> */
.L_x_11984:
[----:B------:R-:W-:Y:S05]  /*22c0*/  BSYNC B1 ;  /* 0x0000000000017941 */ /* 0x000fea0003800000 */
.L_x_11983:
        /* <DEDUP_REMOVED lines=14> */
.L_x_11976:
[----:B------:R-:W-:Y:S05]  /*23b0*/  BSYNC B0 ;  /* 0x0000000000007941 */ /* 0x000fea0003800000 */
.L_x_11975:
        /* <DEDUP_REMOVED lines=26> */
.L_x_11988:
        /* <DEDUP_REMOVED lines=33> */
.L_x_11986:
[----:B------:R-:W-:Y:S05]  /*2770*/  BSYNC B6 ;  /* 0x0000000000067941 */ /* 0x000fea0003800000 */
.L_x_11985:
[----:B------:R-:W-:Y:S05]  /*2780*/  BRA.DIV ~URZ, `(.L_x_11989) ;  /* 0x000013627f007947 */ /* 0x000fea000b800000 */
[----:B------:R-:W-:-:S04]  /*2790*/  IMAD.MOV.U32 R0, RZ, RZ, RZ ;  /* 0x000000ffff007224 */ /* 0x000fc800078e00ff */
.L_x_12001:
        /* <DEDUP_REMOVED lines=14> */
.L_x_12002:
        /* <DEDUP_REMOVED lines=34> */
.L_x_11992:
[----:B------:R-:W-:Y:S05]  /*2aa0*/  BSYNC B0 ;  /* 0x0000000000007941 */ /* 0x000fea0003800000 */
.L_x_11991:
        /* <DEDUP_REMOVED lines=33> */
.L_x_11994:
[----:B------:R-:W-:Y:S05]  /*2cc0*/  BSYNC B0 ;  /* 0x0000000000007941 */ /* 0x000fea0003800000 */
.L_x_11993:
        /* <DEDUP_REMOVED lines=18> */
.L_x_11996:
[----:B------:R-:W-:Y:S05]  /*2df0*/  BSYNC B0 ;  /* 0x0000000000007941 */ /* 0x000fea0003800000 */
.L_x_11995:
        /* <DEDUP_REMOVED lines=34> */
.L_x_11998:
[----:B------:R-:W-:Y:S05]  /*3020*/  BSYNC B0 ;  /* 0x0000000000007941 */ /* 0x000fea0003800000 */
.L_x_11997:
        /* <DEDUP_REMOVED lines=105> */
.L_x_11961:
        /* <DEDUP_REMOVED lines=19> */
.L_x_11987:
        /* <DEDUP_REMOVED lines=20> */
.L_x_11963:
[----:B------:R-:W-:Y:S01]  /*3930*/  IMAD.MOV.U32 R22, RZ, RZ, -0x800001 ;  /* 0xff7fffffff167424 */ /* 0x000fe200078e00ff */
[----:B------:R-:W-:Y:S01]  /*3940*/  MOV R24, 0x1f ;  /* 0x0000001f00187802 */ /* 0x000fe20000000f00 */
[----:B------:R-:W-:Y:S01]  /*3950*/  IMAD.MOV.U32 R23, RZ, RZ, 0x10 ;  /* 0x00000010ff177424 */ /* 0x000fe200078e00ff */
[----:B------:R-:W-:Y:S01]  /*3960*/  MOV R14, 0x3990 ;  /* 0x00003990000e7802 */ /* 0x000fe20000000f00 */
[----:B------:R-:W-:Y:S02]  /*3970*/  IMAD.MOV.U32 R25, RZ, RZ, -0x1 ;  /* 0xffffffffff197424 */ /* 0x000fe400078e00ff */
[----:B------:R-:W-:Y:S05]  /*3980*/  CALL.REL.NOINC `($__internal_300_$__cuda_sm70_shflsync_bfly_p) ;  /* 0x00000db000007944 */ /* 0x000fea0003c00000 */
[----:B-1----:R-:W-:Y:S01]  /*3990*/  IMAD.MOV.U32 R3, RZ, RZ, R23 ;  /* 0x000000ffff037224 */ /* 0x002fe200078e0017 */
[----:B0-----:R-:W-:Y:S05]  /*39a0*/  BRA `(.L_x_11999) ;  /* 0xffffd13000007947 */ /* 0x001fea000383ffff */
.L_x_11964:
[----:B------:R-:W-:Y:S01]  /*39b0*/  HFMA2.MMA R23, -RZ, RZ, 0, 4.76837158203125e-07 ;  /* 0x00000008ff177435 */ /* 0x000fe200000001ff */
[----:B------:R-:W-:Y:S01]  /*39c0*/  IMAD.MOV.U32 R24, RZ, RZ, 0x1f ;  /* 0x0000001fff187424 */ /* 0x000fe200078e00ff */
[----:B------:R-:W-:Y:S01]  /*39d0*/  MOV R14, 0x3a00 ;  /* 0x00003a00000e7802 */ /* 0x000fe20000000f00 */
[----:B------:R-:W-:-:S03]  /*39e0*/  IMAD.MOV.U32 R25, RZ, RZ, -0x1 ;  /* 0xffffffffff197424 */ /* 0x000fc600078e00ff */
[----:B------:R-:W-:Y:S05]  /*39f0*/  CALL.REL.NOINC `($__internal_300_$__cuda_sm70_shflsync_bfly_p) ;  /* 0x00000d4000007944 */ /* 0x000fea0003c00000 */
[----:B01----:R-:W-:Y:S01]  /*3a00*/  FMNMX.FTZ R22, R22, R23, !PT ;  /* 0x0000001716167209 */ /* 0x003fe20007810000 */
[----:B------:R-:W-:Y:S01]  /*3a10*/  IMAD.MOV.U32 R24, RZ, RZ, 0x1f ;  /* 0x0000001fff187424 */ /* 0x000fe200078e00ff */
[----:B------:R-:W-:Y:S01]  /*3a20*/  MOV R23, 0x4 ;  /* 0x0000000400177802 */ /* 0x000fe20000000f00 */
[----:B------:R-:W-:Y:S01]  /*3a30*/  IMAD.MOV.U32 R25, RZ, RZ, -0x1 ;  /* 0xffffffffff197424 */ /* 0x000fe200078e00ff */
[----:B------:R-:W-:-:S02]  /*3a40*/  MOV R14, 0x3a60 ;  /* 0x00003a60000e7802 */ /* 0x000fc40000000f00 */
[----:B------:R-:W-:Y:S05]  /*3a50*/  CALL.REL.NOINC `($__internal_300_$__cuda_sm70_shflsync_bfly_p) ;  /* 0x00000ce000007944 */ /* 0x000fea0003c00000 */
[----:B-1----:R-:W-:Y:S01]  /*3a60*/  FMNMX.FTZ R4, R22, R23, !PT ;  /* 0x0000001716047209 */ /* 0x002fe20007810000 */
[----:B------:R-:W-:Y:S01]  /*3a70*/  HFMA2.MMA R23, -RZ, RZ, 0, 1.1920928955078125e-07 ;  /* 0x00000002ff177435 */ /* 0x000fe200000001ff */
[----:B0-----:R-:W-:Y:S01]  /*3a80*/  IMAD.MOV.U32 R24, RZ, RZ, 0x1f ;  /* 0x0000001fff187424 */ /* 0x001fe200078e00ff */
[----:B------:R-:W-:Y:S01]  /*3a90*/  MOV R14, 0x3ad0 ;  /* 0x00003ad0000e7802 */ /* 0x000fe20000000f00 */
[----:B------:R-:W-:Y:S01]  /*3aa0*/  IMAD.MOV.U32 R25, RZ, RZ, -0x1 ;  /* 0xffffffffff197424 */ /* 0x000fe200078e00ff */
[----:B------:R-:W-:-:S02]  /*3ab0*/  MOV R22, R4 ;  /* 0x0000000400167202 */ /* 0x000fc40000000f00 */
[----:B------:R-:W-:Y:S05]  /*3ac0*/  CALL.REL.NOINC `($__internal_300_$__cuda_sm70_shflsync_bfly_p) ;  /* 0x00000c7000007944 */ /* 0x000fea0003c00000 */
[----:B-1----:R-:W-:Y:S01]  /*3ad0*/  IMAD.MOV.U32 R13, RZ, RZ, R23 ;  /* 0x000000ffff0d7224 */ /* 0x002fe200078e0017 */
[----:B0-----:R-:W-:Y:S05]  /*3ae0*/  BRA `(.L_x_12000) ;  /* 0xffffd07000007947 */ /* 0x001fea000383ffff */
.L_x_11989:
[----:B------:R-:W-:Y:S01]  /*3af0*/  HFMA2.MMA R23, -RZ, RZ, 0, 1.1920928955078125e-07 ;  /* 0x00000002ff177435 */ /* 0x000fe200000001ff */
[----:B------:R-:W-:Y:S01]  /*3b00*/  IMAD.MOV.U32 R22, RZ, RZ, RZ ;  /* 0x000000ffff167224 */ /* 0x000fe200078e00ff */
[----:B------:R-:W-:Y:S01]  /*3b10*/  MOV R14, 0x3b50 ;  /* 0x00003b50000e7802 */ /* 0x000fe20000000f00 */
[----:B------:R-:W-:-:S02]  /*3b20*/  IMAD.MOV.U32 R24, RZ, RZ, 0x1f ;  /* 0x0000001fff187424 */ /* 0x000fc400078e00ff */
[----:B------:R-:W-:Y:S02]  /*3b30*/  IMAD.MOV.U32 R25, RZ, RZ, -0x1 ;  /* 0xffffffffff197424 */ /* 0x000fe400078e00ff */
[----:B0-----:R-:W-:Y:S05]  /*3b40*/  CALL.REL.NOINC `($__internal_300_$__cuda_sm70_shflsync_bfly_p) ;  /* 0x00000bf000007944 */ /* 0x001fea0003c00000 */
[----:B-1----:R-:W-:Y:S01]  /*3b50*/  MOV R0, R23 ;  /* 0x0000001700007202 */ /* 0x002fe20000000f00 */
[----:B0-----:R-:W-:Y:S05]  /*3b60*/  BRA `(.L_x_12001) ;  /* 0xffffec3000007947 */ /* 0x001fea000383ffff */
.L_x_11990:
[----:B------:R-:W-:Y:S01]  /*3b70*/  IMAD.MOV.U32 R23, RZ, RZ, 0x1 ;  /* 0x00000001ff177424 */ /* 0x000fe200078e00ff */
[----:B------:R-:W-:Y:S01]  /*3b80*/  MOV R25, 0xffffffff ;  /* 0xffffffff00197802 */ /* 0x000fe20000000f00 */
[----:B------:R-:W-:Y:S01]  /*3b90*/  IMAD.MOV.U32 R24, RZ, RZ, 0x1f ;  /* 0x0000001fff187424 */ /* 0x000fe200078e00ff */
[----:B------:R-:W-:Y:S02]  /*3ba0*/  MOV R14, 0x3bc0 ;  /* 0x00003bc0000e7802 */ /* 0x000fe40000000f00 */
[----:B0-----:R-:W-:Y:S05]  /*3bb0*/  CALL.REL.NOINC `($__internal_300_$__cuda_sm70_shflsync_bfly_p) ;  /* 0x00000b8000007944 */ /* 0x001fea0003c00000 */
[----:B0-----:R-:W-:Y:S01]  /*3bc0*/  HFMA2.MMA R24, -RZ, RZ, 0, 1.847743988037109375e-06 ;  /* 0x0000001fff187435 */ /* 0x001fe200000001ff */
[----:B-1----:R-:W-:Y:S01]  /*3bd0*/  FADD.FTZ R21, R22, R23 ;  /* 0x0000001716157221 */ /* 0x002fe20000010000 */
[----:B------:R-:W-:Y:S01]  /*3be0*/  MOV R14, 0x3c30 ;  /* 0x00003c30000e7802 */ /* 0x000fe20000000f00 */
[----:B------:R-:W-:Y:S02]  /*3bf0*/  IMAD.MOV.U32 R22, RZ, RZ, RZ ;  /* 0x000000ffff167224 */ /* 0x000fe400078e00ff */
[----:B------:R-:W-:Y:S02]  /*3c00*/  IMAD.MOV.U32 R23, RZ, RZ, 0x2 ;  /* 0x00000002ff177424 */ /* 0x000fe400078e00ff */
[----:B------:R-:W-:-:S02]  /*3c10*/  IMAD.MOV.U32 R25, RZ, RZ, -0x1 ;  /* 0xffffffffff197424 */ /* 0x000fc400078e00ff */
[----:B------:R-:W-:Y:S05]  /*3c20*/  CALL.REL.NOINC `($__internal_300_$__cuda_sm70_shflsync_bfly_p) ;  /* 0x00000b1000007944 */ /* 0x000fea0003c00000 */
[----:B01----:R-:W-:Y:S01]  /*3c30*/  FADD.FTZ R22, RZ, R23 ;  /* 0x00000017ff167221 */ /* 0x003fe20000010000 */
[----:B------:R-:W-:Y:S01]  /*3c40*/  MOV R24, 0x1f ;  /* 0x0000001f00187802 */ /* 0x000fe20000000f00 */
[----:B------:R-:W-:Y:S01]  /*3c50*/  IMAD.MOV.U32 R23, RZ, RZ, 0x1 ;  /* 0x00000001ff177424 */ /* 0x000fe200078e00ff */
[----:B------:R-:W-:Y:S01]  /*3c60*/  MOV R14, 0x3c90 ;  /* 0x00003c90000e7802 */ /* 0x000fe20000000f00 */
[----:B------:R-:W-:-:S02]  /*3c70*/  IMAD.MOV.U32 R25, RZ, RZ, -0x1 ;  /* 0xffffffffff197424 */ /* 0x000fc400078e00ff */
[----:B------:R-:W-:Y:S05]  /*3c80*/  CALL.REL.NOINC `($__internal_300_$__cuda_sm70_shflsync_bfly_p) ;  /* 0x00000ab000007944 */ /* 0x000fea0003c00000 */
[----:B-1----:R-:W-:Y:S01]  /*3c90*/  FADD.FTZ R20, R22, R23 ;  /* 0x0000001716147221 */ /* 0x002fe20000010000 */
[----:B------:R-:W-:Y:S01]  /*3ca0*/  HFMA2.MMA R23, -RZ, RZ, 0, 1.1920928955078125e-07 ;  /* 0x00000002ff177435 */ /* 0x000fe200000001ff */
[----:B0-----:R-:W-:Y:S01]  /*3cb0*/  IMAD.MOV.U32 R22, RZ, RZ, RZ ;  /* 0x000000ffff167224 */ /* 0x001fe200078e00ff */
[----:B------:R-:W-:Y:S01]  /*3cc0*/  MOV R14, 0x3d00 ;  /* 0x00003d00000e7802 */ /* 0x000fe20000000f00 */
[----:B------:R-:W-:-:S02]  /*3cd0*/  IMAD.MOV.U32 R24, RZ, RZ, 0x1f ;  /* 0x0000001fff187424 */ /* 0x000fc400078e00ff */
[----:B------:R-:W-:Y:S02]  /*3ce0*/  IMAD.MOV.U32 R25, RZ, RZ, -0x1 ;  /* 0xffffffffff197424 */ /* 0x000fe400078e00ff */
[----:B------:R-:W-:Y:S05]  /*3cf0*/  CALL.REL.NOINC `($__internal_300_$__cuda_sm70_shflsync_bfly_p) ;  /* 0x00000a4000007944 */ /* 0x000fea0003c00000 */
[----:B01----:R-:W-:Y:S01]  /*3d00*/  FADD.FTZ R22, RZ, R23 ;  /* 0x00000017ff167221 */ /* 0x003fe20000010000 */
[----:B------:R-:W-:Y:S01]  /*3d10*/  MOV R23, 0x1 ;  /* 0x0000000100177802 */ /* 0x000fe20000000f00 */
[----:B------:R-:W-:Y:S01]  /*3d20*/  IMAD.MOV.U32 R24, RZ, RZ, 0x1f ;  /* 0x0000001fff187424 */ /* 0x000fe200078e00ff */
[----:B------:R-:W-:Y:S01]  /*3d30*/  MOV R14, 0x3d60 ;  /* 0x00003d60000e7802 */ /* 0x000fe20000000f00 */
[----:B------:R-:W-:Y:S02]  /*3d40*/  IMAD.MOV.U32 R25, RZ, RZ, -0x1 ;  /* 0xffffffffff197424 */ /* 0x000fe400078e00ff */
[----:B------:R-:W-:Y:S05]  /*3d50*/  CALL.REL.NOINC `($__internal_300_$__cuda_sm70_shflsync_bfly_p) ;  /* 0x000009e000007944 */ /* 0x000fea0003c00000 */
[----:B-1----:R-:W-:Y:S01]  /*3d60*/  FADD.FTZ R19, R22, R23 ;  /* 0x0000001716137221 */ /* 0x002fe20000010000 */
[----:B0-----:R-:W-:Y:S01]  /*3d70*/  HFMA2.MMA R22, -RZ, RZ, 0, 0 ;  /* 0x00000000ff167435 */ /* 0x001fe200000001ff */
[----:B------:R-:W-:Y:S01]  /*3d80*/  IMAD.MOV.U32 R23, RZ, RZ, 0x2 ;  /* 0x00000002ff177424 */ /* 0x000fe200078e00ff */
[----:B------:R-:W-:Y:S01]  /*3d90*/  MOV R25, 0xffffffff ;  /* 0xffffffff00197802 */ /* 0x000fe20000000f00 */
[----:B------:R-:W-:Y:S01]  /*3da0*/  IMAD.MOV.U32 R24, RZ, RZ, 0x1f ;  /* 0x0000001fff187424 */ /* 0x000fe200078e00ff */
[----:B------:R-:W-:Y:S02]  /*3db0*/  MOV R14, 0x3dd0 ;  /* 0x00003dd0000e7802 */ /* 0x000fe40000000f00 */
[----:B------:R-:W-:Y:S05]  /*3dc0*/  CALL.REL.NOINC `($__internal_300_$__cuda_sm70_shflsync_bfly_p) ;  /* 0x0000097000007944 */ /* 0x000fea0003c00000 */
[----:B01----:R-:W-:Y:S01]  /*3dd0*/  FADD.FTZ R22, RZ, R23 ;  /* 0x00000017ff167221 */ /* 0x003fe20000010000 */
[----:B------:R-:W-:Y:S01]  /*3de0*/  MOV R25, 0xffffffff ;  /* 0xffffffff00197802 */ /* 0x000fe20000000f00 */
[----:B------:R-:W-:Y:S01]  /*3df0*/  IMAD.MOV.U32 R23, RZ, RZ, 0x1 ;  /* 0x00000001ff177424 */ /* 0x000fe200078e00ff */
[----:B------:R-:W-:Y:S01]  /*3e00*/  MOV R14, 0x3e30 ;  /* 0x00003e30000e7802 */ /* 0x000fe20000000f00 */
[----:B------:R-:W-:-:S02]  /*3e10*/  IMAD.MOV.U32 R24, RZ, RZ, 0x1f ;  /* 0x0000001fff187424 */ /* 0x000fc400078e00ff */
[----:B------:R-:W-:Y:S05]  /*3e20*/  CALL.REL.NOINC `($__internal_300_$__cuda_sm70_shflsync_bfly_p) ;  /* 0x0000091000007944 */ /* 0x000fea0003c00000 */
[----:B0-----:R-:W-:Y:S01]  /*3e30*/  HFMA2.MMA R24, -RZ, RZ, 0, 1.847743988037109375e-06 ;  /* 0x0000001fff187435 */ /* 0x001fe200000001ff */
[----:B-1----:R-:W-:Y:S01]  /*3e40*/  FADD.FTZ R13, R22, R23 ;  /* 0x00000017160d7221 */ /* 0x002fe20000010000 */
[----:B------:R-:W-:Y:S01]  /*3e50*/  MOV R14, 0x3ea0 ;  /* 0x00003ea0000e7802 */ /* 0x000fe20000000f00 */
[----:B------:R-:W-:-:S02]  /*3e60*/  IMAD.MOV.U32 R22, RZ, RZ, RZ ;  /* 0x000000ffff167224 */ /* 0x000fc400078e00ff */
[----:B------:R-:W-:Y:S02]  /*3e70*/  IMAD.MOV.U32 R23, RZ, RZ, 0x2 ;  /* 0x00000002ff177424 */ /* 0x000fe400078e00ff */
        /* <DEDUP_REMOVED lines=138> */
[----:B-1----:R-:W-:Y:S01]  /*4720*/  MOV R15, R23 ;  /* 0x00000017000f7202 */ /* 0x002fe20000000f00 */
[----:B0-----:R-:W-:Y:S05]  /*4730*/  BRA `(.L_x_12002) ;  /* 0xffffe14000007947 */ /* 0x001fea000383ffff */
        .weak           $__internal_300_$__cuda_sm70_shflsync_bfly_p
        .type           $__internal_300_$__cuda_sm70_shflsync_bfly_p,@function
        .size           $__internal_300_$__cuda_sm70_shflsync_bfly_p,(.L_x_23467 - $__internal_300_$__cuda_sm70_shflsync_bfly_p)
$__internal_300_$__cuda_sm70_shflsync_bfly_p:
[----:B------:R-:W-:Y:S01]  /*4740*/  IMAD.MOV.U32 R15, RZ, RZ, 0x0 ;  /* 0x00000000ff0f7424 */ /* 0x000fe200078e00ff */
[----:B------:R-:W-:Y:S04]  /*4750*/  WARPSYNC R25 ;  /* 0x0000001900007348 */ /* 0x000fe80003800000 */
[----:B------:R0:W1:Y:S01]  /*4760*/  SHFL.BFLY PT, R23, R22, R23, R24 ;  /* 0x0c00001716177389 */ /* 0x00006200000e0018 */
[----:B------:R-:W-:Y:S05]  /*4770*/  RET.REL.NODEC R14 `(_ZN4vllm25paged_attention_v1_kernelIfhLi120ELi16ELi128ELNS_18Fp8KVCacheDataTypeE1ELb1EEEvPT_PKS2_PKT0_S8_ifPKiSA_iPKfiiiSC_SC_iiiii) ;  /* 0xffffb8800e007950 */ /* 0x000fea0003c3ffff */
.L_x_12003:
        /* <DEDUP_REMOVED lines=16> */
.L_x_23467:


//--------------------- .text._ZN4vllm25paged_attention_v1_kernelIfhLi112ELi16ELi128ELNS_18Fp8KVCacheDataTypeE1ELb1EEEvPT_PKS2_PKT0_S8_ifPKiSA_iPKfiiiSC_SC_iiiii --------------------------
	.section	.text._ZN4vllm25paged_attention_v1_kernelIfhLi112ELi16ELi128ELNS_18Fp8KVCacheDataTypeE1ELb1EEEvPT_PKS2_PKT0_S8_ifPKiSA_iPKfiiiSC_SC_iiiii,"ax",@progbits
	.sectioninfo	@"SHI_REGISTERS=42"
	.align	128
        .global         _ZN4vllm25paged_attention_v1_kernelIfhLi112ELi16ELi128ELNS_18Fp8KVCacheDataTypeE1ELb1EEEvPT_PKS2_PKT0_S8_ifPKiSA_iPKfiiiSC_SC_iiiii
        .type           _ZN4vllm25paged_attention_v1_kernelIfhLi112ELi16ELi128ELNS_18Fp8KVCacheDataTypeE1ELb1EEEvPT_PKS2_PKT0_S8_ifPKiSA_iPKfiiiSC_SC_iiiii,@function
        .size           _ZN4vllm25paged_attention_v1_kernelIfhLi112ELi16ELi128ELNS_18Fp8KVCacheDataTypeE1ELb1EEEvPT_PKS2_PKT0_S8_ifPKiSA_iPKfiiiSC_SC_iiiii,(.L_x_23468 - _ZN4vllm25paged_attention_v1_kernelIfhLi112ELi16ELi128ELNS_18Fp8KVCacheDataTypeE1ELb1EEEvPT_PKS2_PKT0_S8_ifPKiSA_iPKfiiiSC_SC_iiiii)
        .other          _ZN4vllm25paged_attention_v1_kernelIfhLi112ELi16ELi128ELNS_18Fp8KVCacheDataTypeE1ELb1EEEvPT_PKS2_PKT0_S8_ifPKiSA_iPKfiiiSC_SC_iiiii,@"STO_CUDA_ENTRY STV_DEFAULT"
_ZN4vllm25paged_attention_v1_kernelIfhLi112ELi16ELi128ELNS_18Fp8KVCacheDataTypeE1ELb1EEEvPT_PKS2_PKT0_S8_ifPKiSA_iPKfiiiSC_SC_iiiii:
.text._ZN4vllm25paged_attention_v1_kernelIfhLi112ELi16ELi128ELNS_18Fp8KVCacheDataTypeE1ELb1EEEvPT_PKS2_PKT0_S8_ifPKiSA_iPKfiiiSC_SC_iiiii:
        /* <DEDUP_REMOVED lines=106> */
.L_x_12004:
[----:B-1----:R-:W-:-:S04]  /*06a0*/  IMAD.MOV.U32 R11, RZ, RZ, c[0x0][0xc] ;  /* 0x00000300ff0b7624 */ /* 0x002fc800078e00ff */
[----:B------:R-:W-:-:S04]  /*06b0*/  IMAD R11, R11, c[0x0][0x1c8], R4 ;  /* 0x000072000b0b7a24 */ /* 0x000fc800078e0204 */
[----:B------:R-:W-:-:S03]  /*06c0*/  IMAD R11, R11, c[0x0][0x1d8], RZ ;  /* 0x000076000b0b7a24 */ /* 0x000fc600078e02ff */
.L_x_12005:
        /* <DEDUP_REMOVED lines=24> */
.L_x_12009:
        /* <DEDUP_REMOVED lines=37> */
.L_x_12007:
[----:B------:R-:W-:Y:S05]  /*0aa0*/  BSYNC B7 ;  /* 0x0000000000077941 */ /* 0x000fea0003800000 */
.L_x_12006:
[----:B------:R-:W-:Y:S05]  /*0ab0*/  BRA.DIV ~URZ, `(.L_x_12010) ;  /* 0x00002d827f007947 */ /* 0x000fea000b800000 */
[----:B------:R-:W-:-:S05]  /*0ac0*/  IMAD.MOV.U32 R2, RZ, RZ, -0x800001 ;  /* 0xff7fffffff027424 */ /* 0x000fca00078e00ff */
.L_x_12046:
        /* <DEDUP_REMOVED lines=8> */
.L_x_12047:
        /* <DEDUP_REMOVED lines=28> */
.L_x_12016:
        /* <DEDUP_REMOVED lines=11> */
.L_x_12015:
[----:B------:R-:W-:Y:S05]  /*0dc0*/  BSYNC B1 ;  /* 0x0000000000017941 */ /* 0x000fea0003800000 */
.L_x_12014:
        /* <DEDUP_REMOVED lines=10> */
.L_x_12019:
        /* <DEDUP_REMOVED lines=100> */
.L_x_12018:
[----:B------:R-:W-:Y:S05]  /*14b0*/  BSYNC B1 ;  /* 0x0000000000017941 */ /* 0x000fea0003800000 */
.L_x_12017:
        /* <DEDUP_REMOVED lines=55> */
.L_x_12021:
[----:B------:R-:W-:Y:S05]  /*1830*/  BSYNC B1 ;  /* 0x0000000000017941 */ /* 0x000fea0003800000 */
.L_x_12020:
        /* <DEDUP_REMOVED lines=26> */
.L_x_12013:
[----:B------:R-:W-:Y:S05]  /*19e0*/  BSYNC B0 ;  /* 0x0000000000007941 */ /* 0x000fea0003800000 */
.L_x_12012:
        /* <DEDUP_REMOVED lines=37> */
.L_x_12026:
        /* <DEDUP_REMOVED lines=8> */
.L_x_12025:
[----:B------:R-:W-:Y:S05]  /*1cc0*/  BSYNC B1 ;  /* 0x0000000000017941 */ /* 0x000fea0003800000 */
.L_x_12024:
        /* <DEDUP_REMOVED lines=10> */
.L_x_12029:
        /* <DEDUP_REMOVED lines=52> */
.L_x_12028:
[----:B------:R-:W-:Y:S05]  /*20b0*/  BSYNC B1 ;  /* 0x0000000000017941 */ /* 0x000fea0003800000 */
.L_x_12027:
        /* <DEDUP_REMOVED lines=31> */
.L_x_12031:
[----:B------:R-:W-:Y:S05]  /*22b0*/  BSYNC B1 ;  /* 0x0000000000017941 */ /* 0x000fea0003800000 */
.L_x_12030:
        /* <DEDUP_REMOVED lines=14> */
.L_x_12023:
[----:B------:R-:W-:Y:S05]  /*23a0*/  BSYNC B0 ;  /* 0x0000000000007941 */ /* 0x000fea0003800000 */
.L_x_12022:
        /* <DEDUP_REMOVED lines=26> */
.L_x_12035:
        /* <DEDUP_REMOVED lines=33> */
.L_x_12033:
[----:B------:R-:W-:Y:S05]  /*2760*/  BSYNC B6 ;  /* 0x0000000000067941 */ /* 0x000fea0003800000 */
.L_x_12032:
[----:B------:R-:W-:Y:S05]  /*2770*/  BRA.DIV ~URZ, `(.L_x_12036) ;  /* 0x000012827f007947 */ /* 0x000fea000b800000 */
[----:B0-----:R-:W-:-:S04]  /*2780*/  IMAD.MOV.U32 R2, RZ, RZ, RZ ;  /* 0x000000ffff027224 */ /* 0x001fc800078e00ff */
.L_x_12048:
        /* <DEDUP_REMOVED lines=12> */
.L_x_12049:
        /* <DEDUP_REMOVED lines=33> */
.L_x_12039:
[----:B------:R-:W-:Y:S05]  /*2a60*/  BSYNC B0 ;  /* 0x0000000000007941 */ /* 0x000fea0003800000 */
.L_x_12038:
        /* <DEDUP_REMOVED lines=31> */
.L_x_12041:
[----:B------:R-:W-:Y:S05]  /*2c60*/  BSYNC B0 ;  /* 0x0000000000007941 */ /* 0x000fea0003800000 */
.L_x_12040:
        /* <DEDUP_REMOVED lines=17> */
.L_x_12043:
[----:B------:R-:W-:Y:S05]  /*2d80*/  BSYNC B0 ;  /* 0x0000000000007941 */ /* 0x000fea0003800000 */
.L_x_12042:
        /* <DEDUP_REMOVED lines=32> */
.L_x_12045:
[----:B------:R-:W-:Y:S05]  /*2f90*/  BSYNC B0 ;  /* 0x0000000000007941 */ /* 0x000fea0003800000 */
.L_x_12044:
        /* <DEDUP_REMOVED lines=99> */
.L_x_12008:
        /* <DEDUP_REMOVED lines=19> */
.L_x_12034:
        /* <DEDUP_REMOVED lines=20> */
.L_x_12010:
[----:B------:R-:W-:Y:S01]  /*3840*/  HFMA2.MMA R22, -RZ, RZ, 0, 9.5367431640625e-07 ;  /* 0x00000010ff167435 */ /* 0x000fe200000001ff */
[----:B------:R-:W-:Y:S01]  /*3850*/  IMAD.MOV.U32 R21, RZ, RZ, -0x800001 ;  /* 0xff7fffffff157424 */ /* 0x000fe200078e00ff */
[----:B------:R-:W-:Y:S01]  /*3860*/  MOV R2, 0x38a0 ;  /* 0x000038a000027802 */ /* 0x000fe20000000f00 */
[----:B------:R-:W-:Y:S02]  /*3870*/  IMAD.MOV.U32 R23, RZ, RZ, 0x1f ;  /* 0x0000001fff177424 */ /* 0x000fe400078e00ff */
[----:B------:R-:W-:Y:S02]  /*3880*/  IMAD.MOV.U32 R24, RZ, RZ, -0x1 ;  /* 0xffffffffff187424 */ /* 0x000fe400078e00ff */
[----:B------:R-:W-:Y:S05]  /*3890*/  CALL.REL.NOINC `($__internal_301_$__cuda_sm70_shflsync_bfly_p) ;  /* 0x00000ce000007944 */ /* 0x000fea0003c00000 */
[----:B-1----:R-:W-:Y:S01]  /*38a0*/  MOV R2, R22 ;  /* 0x0000001600027202 */ /* 0x002fe20000000f00 */
[----:B0-----:R-:W-:Y:S05]  /*38b0*/  BRA `(.L_x_12046) ;  /* 0xffffd21000007947 */ /* 0x001fea000383ffff */
.L_x_12011:
[----:B------:R-:W-:Y:S01]  /*38c0*/  IMAD.MOV.U32 R22, RZ, RZ, 0x8 ;  /* 0x00000008ff167424 */ /* 0x000fe200078e00ff */
[----:B------:R-:W-:Y:S01]  /*38d0*/  MOV R24, 0xffffffff ;  /* 0xffffffff00187802 */ /* 0x000fe20000000f00 */
[----:B------:R-:W-:Y:S01]  /*38e0*/  IMAD.MOV.U32 R23, RZ, RZ, 0x1f ;  /* 0x0000001fff177424 */ /* 0x000fe200078e00ff */
[----:B------:R-:W-:Y:S02]  /*38f0*/  MOV R2, 0x3910 ;  /* 0x0000391000027802 */ /* 0x000fe40000000f00 */
[----:B------:R-:W-:Y:S05]  /*3900*/  CALL.REL.NOINC `($__internal_301_$__cuda_sm70_shflsync_bfly_p) ;  /* 0x00000c7000007944 */ /* 0x000fea0003c00000 */
[----:B01----:R-:W-:Y:S01]  /*3910*/  FMNMX.FTZ R21, R21, R22, !PT ;  /* 0x0000001615157209 */ /* 0x003fe20007810000 */
[----:B------:R-:W-:Y:S01]  /*3920*/  IMAD.MOV.U32 R22, RZ, RZ, 0x4 ;  /* 0x00000004ff167424 */ /* 0x000fe200078e00ff */
[----:B------:R-:W-:Y:S01]  /*3930*/  MOV R24, 0xffffffff ;  /* 0xffffffff00187802 */ /* 0x000fe20000000f00 */
[----:B------:R-:W-:Y:S01]  /*3940*/  IMAD.MOV.U32 R23, RZ, RZ, 0x1f ;  /* 0x0000001fff177424 */ /* 0x000fe200078e00ff */
[----:B------:R-:W-:-:S02]  /*3950*/  MOV R2, 0x3970 ;  /* 0x0000397000027802 */ /* 0x000fc40000000f00 */
[----:B------:R-:W-:Y:S05]  /*3960*/  CALL.REL.NOINC `($__internal_301_$__cuda_sm70_shflsync_bfly_p) ;  /* 0x00000c1000007944 */ /* 0x000fea0003c00000 */
[----:B-1----:R-:W-:Y:S01]  /*3970*/  FMNMX.FTZ R12, R21, R22, !PT ;  /* 0x00000016150c7209 */ /* 0x002fe20007810000 */
[----:B------:R-:W-:Y:S01]  /*3980*/  IMAD.MOV.U32 R22, RZ, RZ, 0x2 ;  /* 0x00000002ff167424 */ /* 0x000fe200078e00ff */
[----:B0-----:R-:W-:Y:S01]  /*3990*/  MOV R24, 0xffffffff ;  /* 0xffffffff00187802 */ /* 0x001fe20000000f00 */
[----:B------:R-:W-:Y:S01]  /*39a0*/  IMAD.MOV.U32 R23, RZ, RZ, 0x1f ;  /* 0x0000001fff177424 */ /* 0x000fe200078e00ff */
[----:B------:R-:W-:Y:S01]  /*39b0*/  MOV R2, 0x39e0 ;  /* 0x000039e000027802 */ /* 0x000fe20000000f00 */
[----:B------:R-:W-:-:S02]  /*39c0*/  IMAD.MOV.U32 R21, RZ, RZ, R12 ;  /* 0x000000ffff157224 */ /* 0x000fc400078e000c */
[----:B------:R-:W-:Y:S05]  /*39d0*/  CALL.REL.NOINC `($__internal_301_$__cuda_sm70_shflsync_bfly_p) ;  /* 0x00000ba000007944 */ /* 0x000fea0003c00000 */
[----:B-1----:R-:W-:Y:S01]  /*39e0*/  IMAD.MOV.U32 R3, RZ, RZ, R22 ;  /* 0x000000ffff037224 */ /* 0x002fe200078e0016 */
[----:B0-----:R-:W-:Y:S05]  /*39f0*/  BRA `(.L_x_12047) ;  /* 0xffffd15000007947 */ /* 0x001fea000383ffff */
.L_x_12036:
[----:B------:R-:W-:Y:S01]  /*3a00*/  HFMA2.MMA R21, -RZ, RZ, 0, 0 ;  /* 0x00000000ff157435 */ /* 0x000fe200000001ff */
[----:B------:R-:W-:Y:S01]  /*3a10*/  IMAD.MOV.U32 R22, RZ, RZ, 0x2 ;  /* 0x00000002ff167424 */ /* 0x000fe200078e00ff */
[----:B------:R-:W-:Y:S01]  /*3a20*/  MOV R24, 0xffffffff ;  /* 0xffffffff00187802 */ /* 0x000fe20000000f00 */
[----:B------:R-:W-:Y:S01]  /*3a30*/  IMAD.MOV.U32 R23, RZ, RZ, 0x1f ;  /* 0x0000001fff177424 */ /* 0x000fe200078e00ff */
[----:B0-----:R-:W-:-:S02]  /*3a40*/  MOV R2, 0x3a60 ;  /* 0x00003a6000027802 */ /* 0x001fc40000000f00 */
[----:B------:R-:W-:Y:S05]  /*3a50*/  CALL.REL.NOINC `($__internal_301_$__cuda_sm70_shflsync_bfly_p) ;  /* 0x00000b2000007944 */ /* 0x000fea0003c00000 */
[----:B-1----:R-:W-:Y:S01]  /*3a60*/  IMAD.MOV.U32 R2, RZ, RZ, R22 ;  /* 0x000000ffff027224 */ /* 0x002fe200078e0016 */
[----:B0-----:R-:W-:Y:S05]  /*3a70*/  BRA `(.L_x_12048) ;  /* 0xffffed1000007947 */ /* 0x001fea000383ffff */
.L_x_12037:
[----:B------:R-:W-:Y:S01]  /*3a80*/  HFMA2.MMA R23, -RZ, RZ, 0, 1.847743988037109375e-06 ;  /* 0x0000001fff177435 */ /* 0x000fe200000001ff */
[----:B------:R-:W-:Y:S01]  /*3a90*/  IMAD.MOV.U32 R22, RZ, RZ, 0x1 ;  /* 0x00000001ff167424 */ /* 0x000fe200078e00ff */
[----:B------:R-:W-:Y:S01]  /*3aa0*/  MOV R2, 0x3ad0 ;  /* 0x00003ad000027802 */ /* 0x000fe20000000f00 */
[----:B------:R-:W-:-:S03]  /*3ab0*/  IMAD.MOV.U32 R24, RZ, RZ, -0x1 ;  /* 0xffffffffff187424 */ /* 0x000fc600078e00ff */
[----:B------:R-:W-:Y:S05]  /*3ac0*/  CALL.REL.NOINC `($__internal_301_$__cuda_sm70_shflsync_bfly_p) ;  /* 0x00000ab000007944 */ /* 0x000fea0003c00000 */
[----:B-1----:R-:W-:Y:S01]  /*3ad0*/  FADD.FTZ R20, R21, R22 ;  /* 0x0000001615147221 */ /* 0x002fe20000010000 */
[----:B------:R-:W-:Y:S01]  /*3ae0*/  MOV R22, 0x2 ;  /* 0x0000000200167802 */ /* 0x000fe20000000f00 */
[----:B0-----:R-:W-:Y:S01]  /*3af0*/  IMAD.MOV.U32 R21, RZ, RZ, RZ ;  /* 0x000000ffff157224 */ /* 0x001fe200078e00ff */
[----:B------:R-:W-:Y:S01]  /*3b00*/  MOV R2, 0x3b40 ;  /* 0x00003b4000027802 */ /* 0x000fe20000000f00 */
[----:B------:R-:W-:-:S02]  /*3b10*/  IMAD.MOV.U32 R23, RZ, RZ, 0x1f ;  /* 0x0000001fff177424 */ /* 0x000fc400078e00ff */
[----:B------:R-:W-:Y:S02]  /*3b20*/  IMAD.MOV.U32 R24, RZ, RZ, -0x1 ;  /* 0xffffffffff187424 */ /* 0x000fe400078e00ff */
[----:B------:R-:W-:Y:S05]  /*3b30*/  CALL.REL.NOINC `($__internal_301_$__cuda_sm70_shflsync_bfly_p) ;  /* 0x00000a4000007944 */ /* 0x000fea0003c00000 */
[----:B01----:R-:W-:Y:S01]  /*3b40*/  FADD.FTZ R21, RZ, R22 ;  /* 0x00000016ff157221 */ /* 0x003fe20000010000 */
[----:B------:R-:W-:Y:S01]  /*3b50*/  HFMA2.MMA R22, -RZ, RZ, 0, 5.9604644775390625e-08 ;  /* 0x00000001ff167435 */ /* 0x000fe200000001ff */
[----:B------:R-:W-:Y:S01]  /*3b60*/  IMAD.MOV.U32 R23, RZ, RZ, 0x1f ;  /* 0x0000001fff177424 */ /* 0x000fe200078e00ff */
[----:B------:R-:W-:Y:S01]  /*3b70*/  MOV R2, 0x3ba0 ;  /* 0x00003ba000027802 */ /* 0x000fe20000000f00 */
[----:B------:R-:W-:-:S03]  /*3b80*/  IMAD.MOV.U32 R24, RZ, RZ, -0x1 ;  /* 0xffffffffff187424 */ /* 0x000fc600078e00ff */
[----:B------:R-:W-:Y:S05]  /*3b90*/  CALL.REL.NOINC `($__internal_301_$__cuda_sm70_shflsync_bfly_p) ;  /* 0x000009e000007944 */ /* 0x000fea0003c00000 */
[----:B-1----:R-:W-:Y:S01]  /*3ba0*/  FADD.FTZ R19, R21, R22 ;  /* 0x0000001615137221 */ /* 0x002fe20000010000 */
[----:B0-----:R-:W-:Y:S01]  /*3bb0*/  MOV R21, RZ ;  /* 0x000000ff00157202 */ /* 0x001fe20000000f00 */
[----:B------:R-:W-:Y:S01]  /*3bc0*/  IMAD.MOV.U32 R22, RZ, RZ, 0x2 ;  /* 0x00000002ff167424 */ /* 0x000fe200078e00ff */
[----:B------:R-:W-:Y:S01]  /*3bd0*/  MOV R24, 0xffffffff ;  /* 0xffffffff00187802 */ /* 0x000fe20000000f00 */
[----:B------:R-:W-:Y:S01]  /*3be0*/  IMAD.MOV.U32 R23, RZ, RZ, 0x1f ;  /* 0x0000001fff177424 */ /* 0x000fe200078e00ff */
[----:B------:R-:W-:Y:S02]  /*3bf0*/  MOV R2, 0x3c10 ;  /* 0x00003c1000027802 */ /* 0x000fe40000000f00 */
[----:B------:R-:W-:Y:S05]  /*3c00*/  CALL.REL.NOINC `($__internal_301_$__cuda_sm70_shflsync_bfly_p) ;  /* 0x0000097000007944 */ /* 0x000fea0003c00000 */
[----:B01----:R-:W-:Y:S01]  /*3c10*/  FADD.FTZ R21, RZ, R22 ;  /* 0x00000016ff157221 */ /* 0x003fe20000010000 */
[----:B------:R-:W-:Y:S01]  /*3c20*/  MOV R24, 0xffffffff ;  /* 0xffffffff00187802 */ /* 0x000fe20000000f00 */
[----:B------:R-:W-:Y:S01]  /*3c30*/  IMAD.MOV.U32 R22, RZ, RZ, 0x1 ;  /* 0x00000001ff167424 */ /* 0x000fe200078e00ff */
[----:B------:R-:W-:Y:S01]  /*3c40*/  MOV R2, 0x3c70 ;  /* 0x00003c7000027802 */ /* 0x000fe20000000f00 */
[----:B------:R-:W-:-:S02]  /*3c50*/  IMAD.MOV.U32 R23, RZ, RZ, 0x1f ;  /* 0x0000001fff177424 */ /* 0x000fc400078e00ff */
[----:B------:R-:W-:Y:S05]  /*3c60*/  CALL.REL.NOINC `($__internal_301_$__cuda_sm70_shflsync_bfly_p) ;  /* 0x0000091000007944 */ /* 0x000fea0003c00000 */
[----:B0-----:R-:W-:Y:S01]  /*3c70*/  HFMA2.MMA R23, -RZ, RZ, 0, 1.847743988037109375e-06 ;  /* 0x0000001fff177435 */ /* 0x001fe200000001ff */
[----:B-1----:R-:W-:Y:S01]  /*3c80*/  FADD.FTZ R15, R21, R22 ;  /* 0x00000016150f7221 */ /* 0x002fe20000010000 */
[----:B------:R-:W-:Y:S01]  /*3c90*/  MOV R2, 0x3ce0 ;  /* 0x00003ce000027802 */ /* 0x000fe20000000f00 */
[----:B------:R-:W-:-:S02]  /*3ca0*/  IMAD.MOV.U32 R21, RZ, RZ, RZ ;  /* 0x000000ffff157224 */ /* 0x000fc400078e00ff */
[----:B------:R-:W-:Y:S02]  /*3cb0*/  IMAD.MOV.U32 R22, RZ, RZ, 0x2 ;  /* 0x00000002ff167424 */ /* 0x000fe400078e00ff */
[----:B------:R-:W-:Y:S02]  /*3cc0*/  IMAD.MOV.U32 R24, RZ, RZ, -0x1 ;  /* 0xffffffffff187424 */ /* 0x000fe400078e00ff */
[----:B------:R-:W-:Y:S05]  /*3cd0*/  CALL.REL.NOINC `($__internal_301_$__cuda_sm70_shflsync_bfly_p) ;  /* 0x000008a000007944 */ /* 0x000fea0003c00000 */
[----:B01----:R-:W-:Y:S01]  /*3ce0*/  FADD.FTZ R21, RZ, R22 ;  /* 0x00000016ff157221 */ /* 0x003fe20000010000 */
[----:B------:R-:W-:Y:S01]  /*3cf0*/  MOV R23, 0x1f ;  /* 0x0000001f00177802 */ /* 0x000fe20000000f00 */
[----:B------:R-:W-:Y:S01]  /*3d00*/  IMAD.MOV.U32 R22, RZ, RZ, 0x1 ;  /* 0x00000001ff167424 */ /* 0x000fe200078e00ff */
[----:B------:R-:W-:Y:S01]  /*3d10*/  MOV R2, 0x3d40 ;  /* 0x00003d4000027802 */ /* 0x000fe20000000f00 */
[----:B------:R-:W-:Y:S02]  /*3d20*/  IMAD.MOV.U32 R24, RZ, RZ, -0x1 ;  /* 0xffffffffff187424 */ /* 0x000fe400078e00ff */
[----:B------:R-:W-:Y:S05]  /*3d30*/  CALL.REL.NOINC `($__internal_301_$__cuda_sm70_shflsync_bfly_p) ;  /* 0x0000084000007944 */ /* 0x000fea0003c00000 */
[----:B-1----:R-:W-:Y:S01]  /*3d40*/  FADD.FTZ R18, R21, R22 ;  /* 0x0000001615127221 */ /* 0x002fe20000010000 */
[----:B------:R-:W-:Y:S01]  /*3d50*/  HFMA2.MMA R22, -RZ, RZ, 0, 1.1920928955078125e-07 ;  /* 0x00000002ff167435 */ /* 0x000fe200000001ff */
[----:B0-----:R-:W-:Y:S01]  /*3d60*/  IMAD.MOV.U32 R21, RZ, RZ, RZ ;  /* 0x000000ffff157224 */ /* 0x001fe200078e00ff */
[----:B------:R-:W-:Y:S01]  /*3d70*/  MOV R2, 0x3db0 ;  /* 0x00003db000027802 */ /* 0x000fe20000000f00 */
[----:B------:R-:W-:-:S02]  /*3d80*/  IMAD.MOV.U32 R23, RZ, RZ, 0x1f ;  /* 0x0000001fff177424 */ /* 0x000fc400078e00ff */
        /* <DEDUP_REMOVED lines=9> */
[----:B0-----:R-:W-:Y:S01]  /*3e20*/  HFMA2.MMA R21, -RZ, RZ, 0, 0 ;  /* 0x00000000ff157435 */ /* 0x001fe200000001ff */
        /* <DEDUP_REMOVED lines=115> */
[----:B-1----:R-:W-:Y:S01]  /*4560*/  MOV R2, R22 ;  /* 0x0000001600027202 */ /* 0x002fe20000000f00 */
[----:B0-----:R-:W-:Y:S05]  /*4570*/  BRA `(.L_x_12049) ;  /* 0xffffe2d000007947 */ /* 0x001fea000383ffff */
        .weak           $__internal_301_$__cuda_sm70_shflsync_bfly_p
        .type           $__internal_301_$__cuda_sm70_shflsync_bfly_p,@function
        .size           $__internal_301_$__cuda_sm70_shflsync_bfly_p,(.L_x_23468 - $__internal_301_$__cuda_sm70_shflsync_bfly_p)
$__internal_301_$__cuda_sm70_shflsync_bfly_p:
[----:B------:R-:W-:Y:S01]  /*4580*/  IMAD.MOV.U32 R3, RZ, RZ, 0x0 ;  /* 0x00000000ff037424 */ /* 0x000fe200078e00ff */
[----:B------:R-:W-:Y:S04]  /*4590*/  WARPSYNC R24 ;  /* 0x0000001800007348 */ /* 0x000fe80003800000 */
[----:B------:R0:W1:Y:S01]  /*45a0*/  SHFL.BFLY PT, R22, R21, R22, R23 ;  /* 0x0c00001615167389 */ /* 0x00006200000e0017 */
[----:B------:R-:W-:Y:S05]  /*45b0*/  RET.REL.NODEC R2 `(_ZN4vllm25paged_attention_v1_kernelIfhLi112ELi16ELi128ELNS_18Fp8KVCacheDataTypeE1ELb1EEEvPT_PKS2_PKT0_S8_ifPKiSA_iPKfiiiSC_SC_iiiii) ;  /* 0xffffba4002007950 */ /* 0x000fea0003c3ffff */
.L_x_12050:
        /* <DEDUP_REMOVED lines=12> */
.L_x_23468:


//--------------------- .text._ZN4vllm25paged_attention_v1_kernelIfhLi96ELi16ELi128ELNS_18Fp8KVCacheDataTypeE1ELb1EEEvPT_PKS2_PKT0_S8_ifPKiSA_iPKfiiiSC_SC_iiiii --------------------------
	.section	.text._ZN4vllm25paged_attention_v1_kernelIfhLi96ELi16ELi128ELNS_18Fp8KVCacheDataTypeE1ELb1EEEvPT_PKS2_PKT0_S8_ifPKiSA_iPKfiiiSC_SC_iiiii,"ax",@progbits
	.sectioninfo	@"SHI_REGISTERS=42"
	.align	128
        .global         _ZN4vllm25paged_attention_v1_kernelIfhLi96ELi16ELi128ELNS_18Fp8KVCacheDataTypeE1ELb1EEEvPT_PKS2_PKT0_S8_ifPKiSA_iPKfiiiSC_SC_iiiii
        .type           _ZN4vllm25paged_attention_v1_kernelIfhLi96ELi16ELi128ELNS_18Fp8KVCacheDataTypeE1ELb1EEEvPT_PKS2_PKT0_S8_ifPKiSA_iPKfiiiSC_SC_iiiii,@function
        .size           _ZN4vllm25paged_attention_v1_kernelIfhLi96ELi16ELi128ELNS_18Fp8KVCacheDataTypeE1ELb1EEEvPT_PKS2_PKT0_S8_ifPKiSA_iPKfiiiSC_SC_iiiii,(.L_x_23469 - _ZN4vllm25paged_attention_v1_kernelIfhLi96ELi16ELi128ELNS_18Fp8KVCacheDataTypeE1ELb1EEEvPT_PKS2_PKT0_S8_ifPKiSA_iPKfiiiSC_SC_iiiii)
        .other          _ZN4vllm25paged_attention_v1_kernelIfhLi96ELi16ELi128ELNS_18Fp8KVCacheDataTypeE1ELb1EEEvPT_PKS2_PKT0_S8_ifPKiSA_iPKfiiiSC_SC_iiiii,@"STO_CUDA_ENTRY STV_DEFAULT"
_ZN4vllm25paged_attention_v1_kernelIfhLi96ELi16ELi128ELNS_18Fp8KVCacheDataTypeE1ELb1EEEvPT_PKS2_PKT0_S8_ifPKiSA_iPKfiiiSC_SC_iiiii:
.text._ZN4vllm25paged_attention_v1_kernelIfhLi96ELi16ELi128ELNS_18Fp8KVCacheDataTypeE1ELb1EEEvPT_PKS2_PKT0_S8_ifPKiSA_iPKfiiiSC_SC_iiiii:
        /* <DEDUP_REMOVED lines=106> */
.L_x_12051:
[----:B-1----:R-:W-:-:S04]  /*06a0*/  IMAD.MOV.U32 R7, RZ, RZ, c[0x0][0xc] ;  /* 0x00000300ff077624 */ /* 0x002fc800078e00ff */
[----:B------:R-:W-:-:S04]  /*06b0*/  IMAD R7, R7, c[0x0][0x1c8], R2 ;  /* 0x0000720007077a24 */ /* 0x000fc800078e0202 */
[----:B------:R-:W-:-:S03]  /*06c0*/  IMAD R7, R7, c[0x0][0x1d8], RZ ;  /* 0x0000760007077a24 */ /* 0x000fc600078e02ff */
.L_x_12052:
        /* <DEDUP_REMOVED lines=24> */
.L_x_12056:
        /* <DEDUP_REMOVED lines=37> */
.L_x_12054:
[----:B------:R-:W-:Y:S05]  /*0aa0*/  BSYNC B7 ;  /* 0x0000000000077941 */ /* 0x000fea0003800000 */
.L_x_12053:
[----:B------:R-:W-:Y:S05]  /*0ab0*/  BRA.DIV ~URZ, `(.L_x_12057) ;  /* 0x00002bd27f007947 */ /* 0x000fea000b800000 */
[----:B------:R-:W-:-:S05]  /*0ac0*/  IMAD.MOV.U32 R10, RZ, RZ, -0x800001 ;  /* 0xff7fffffff0a7424 */ /* 0x000fca00078e00ff */
.L_x_12093:
        /* <DEDUP_REMOVED lines=8> */
.L_x_12094:
        /* <DEDUP_REMOVED lines=28> */
.L_x_12063:
        /* <DEDUP_REMOVED lines=11> */
.L_x_12062:
[----:B------:R-:W-:Y:S05]  /*0dc0*/  BSYNC B1 ;  /* 0x0000000000017941 */ /* 0x000fea0003800000 */
.L_x_12061:
        /* <DEDUP_REMOVED lines=10> */
.L_x_12066:
        /* <DEDUP_REMOVED lines=100> */
.L_x_12065:
[----:B------:R-:W-:Y:S05]  /*14b0*/  BSYNC B1 ;  /* 0x0000000000017941 */ /* 0x000fea0003800000 */
.L_x_12064:
        /* <DEDUP_REMOVED lines=55> */
.L_x_12068:
[----:B------:R-:W-:Y:S05]  /*1830*/  BSYNC B1 ;  /* 0x0000000000017941 */ /* 0x000fea0003800000 */
.L_x_12067:
        /* <DEDUP_REMOVED lines=26> */
.L_x_12060:
[----:B------:R-:W-:Y:S05]  /*19e0*/  BSYNC B0 ;  /* 0x0000000000007941 */ /* 0x000fea0003800000 */
.L_x_12059:
        /* <DEDUP_REMOVED lines=37> */
.L_x_12073:
        /* <DEDUP_REMOVED lines=8> */
.L_x_12072:
[----:B------:R-:W-:Y:S05]  /*1cc0*/  BSYNC B1 ;  /* 0x0000000000017941 */ /* 0x000fea0003800000 */
.L_x_12071:
        /* <DEDUP_REMOVED lines=10> */
.L_x_12076:
        /* <DEDUP_REMOVED lines=52> */
.L_x_12075:
[----:B------:R-:W-:Y:S05]  /*20b0*/  BSYNC B1 ;  /* 0x0000000000017941 */ /* 0x000fea0003800000 */
.L_x_12074:
        /* <DEDUP_REMOVED lines=31> */
.L_x_12078:
[----:B------:R-:W-:Y:S05]  /*22b0*/  BSYNC B1 ;  /* 0x0000000000017941 */ /* 0x000fea0003800000 */
.L_x_12077:
        /* <DEDUP_REMOVED lines=14> */
.L_x_12070:
[----:B------:R-:W-:Y:S05]  /*23a0*/  BSYNC B0 ;  /* 0x0000000000007941 */ /* 0x000fea0003800000 */
.L_x_12069:
        /* <DEDUP_REMOVED lines=26> */
.L_x_12082:
        /* <DEDUP_REMOVED lines=32> */
.L_x_12080:
[----:B------:R-:W-:Y:S05]  /*2750*/  BSYNC B6 ;  /* 0x0000000000067941 */ /* 0x000fea0003800000 */
.L_x_12079:
[----:B------:R-:W-:Y:S05]  /*2760*/  BRA.DIV ~URZ, `(.L_x_12083) ;  /* 0x000010e27f007947 */ /* 0x000fea000b800000 */
[----:B------:R-:W-:-:S04]  /*2770*/  IMAD.MOV.U32 R6, RZ, RZ, RZ ;  /* 0x000000ffff067224 */ /* 0x000fc800078e00ff */
.L_x_12095:
        /* <DEDUP_REMOVED lines=11> */
.L_x_12096:
        /* <DEDUP_REMOVED lines=31> */
.L_x_12086:
[----:B------:R-:W-:Y:S05]  /*2a20*/  BSYNC B0 ;  /* 0x0000000000007941 */ /* 0x000fea0003800000 */
.L_x_12085:
        /* <DEDUP_REMOVED lines=27> */
.L_x_12088:
[----:B------:R-:W-:Y:S05]  /*2be0*/  BSYNC B0 ;  /* 0x0000000000007941 */ /* 0x000fea0003800000 */
.L_x_12087:
        /* <DEDUP_REMOVED lines=15> */
.L_x_12090:
[----:B------:R-:W-:Y:S05]  /*2ce0*/  BSYNC B0 ;  /* 0x0000000000007941 */ /* 0x000fea0003800000 */
.L_x_12089:
        /* <DEDUP_REMOVED lines=27> */
.L_x_12092:
[----:B------:R-:W-:Y:S05]  /*2ea0*/  BSYNC B0 ;  /* 0x0000000000007941 */ /* 0x000fea0003800000 */
.L_x_12091:
        /* <DEDUP_REMOVED lines=87> */
.L_x_12055:
        /* <DEDUP_REMOVED lines=19> */
.L_x_12081:
        /* <DEDUP_REMOVED lines=20> */
.L_x_12057:
[----:B------:R-:W-:Y:S01]  /*3690*/  HFMA2.MMA R20, -RZ, RZ, 0, 9.5367431640625e-07 ;  /* 0x00000010ff147435 */ /* 0x000fe200000001ff */
[----:B------:R-:W-:Y:S01]  /*36a0*/  IMAD.MOV.U32 R19, RZ, RZ, -0x800001 ;  /* 0xff7fffffff137424 */ /* 0x000fe200078e00ff */
[----:B------:R-:W-:Y:S01]  /*36b0*/  MOV R14, 0x36f0 ;  /* 0x000036f0000e7802 */ /* 0x000fe20000000f00 */
[----:B------:R-:W-:Y:S02]  /*36c0*/  IMAD.MOV.U32 R21, RZ, RZ, 0x1f ;  /* 0x0000001fff157424 */ /* 0x000fe400078e00ff */
[----:B------:R-:W-:Y:S02]  /*36d0*/  IMAD.MOV.U32 R22, RZ, RZ, -0x1 ;  /* 0xffffffffff167424 */ /* 0x000fe400078e00ff */
[----:B------:R-:W-:Y:S05]  /*36e0*/  CALL.REL.NOINC `($__internal_302_$__cuda_sm70_shflsync_bfly_p) ;  /* 0x00000b3000007944 */ /* 0x000fea0003c00000 */
[----:B-1----:R-:W-:Y:S01]  /*36f0*/  MOV R10, R20 ;  /* 0x00000014000a7202 */ /* 0x002fe20000000f00 */
[----:B0-----:R-:W-:Y:S05]  /*3700*/  BRA `(.L_x_12093) ;  /* 0xffffd3c000007947 */ /* 0x001fea000383ffff */
.L_x_12058:
[----:B------:R-:W-:Y:S01]  /*3710*/  IMAD.MOV.U32 R20, RZ, RZ, 0x8 ;  /* 0x00000008ff147424 */ /* 0x000fe200078e00ff */
[----:B------:R-:W-:Y:S01]  /*3720*/  MOV R22, 0xffffffff ;  /* 0xffffffff00167802 */ /* 0x000fe20000000f00 */
[----:B------:R-:W-:Y:S01]  /*3730*/  IMAD.MOV.U32 R21, RZ, RZ, 0x1f ;  /* 0x0000001fff157424 */ /* 0x000fe200078e00ff */
[----:B------:R-:W-:Y:S02]  /*3740*/  MOV R14, 0x3760 ;  /* 0x00003760000e7802 */ /* 0x000fe40000000f00 */
[----:B------:R-:W-:Y:S05]  /*3750*/  CALL.REL.NOINC `($__internal_302_$__cuda_sm70_shflsync_bfly_p) ;  /* 0x00000ac000007944 */ /* 0x000fea0003c00000 */
[----:B01----:R-:W-:Y:S01]  /*3760*/  FMNMX.FTZ R19, R19, R20, !PT ;  /* 0x0000001413137209 */ /* 0x003fe20007810000 */
[----:B------:R-:W-:Y:S01]  /*3770*/  IMAD.MOV.U32 R20, RZ, RZ, 0x4 ;  /* 0x00000004ff147424 */ /* 0x000fe200078e00ff */
[----:B------:R-:W-:Y:S01]  /*3780*/  MOV R22, 0xffffffff ;  /* 0xffffffff00167802 */ /* 0x000fe20000000f00 */
[----:B------:R-:W-:Y:S01]  /*3790*/  IMAD.MOV.U32 R21, RZ, RZ, 0x1f ;  /* 0x0000001fff157424 */ /* 0x000fe200078e00ff */
[----:B------:R-:W-:-:S02]  /*37a0*/  MOV R14, 0x37c0 ;  /* 0x000037c0000e7802 */ /* 0x000fc40000000f00 */
[----:B------:R-:W-:Y:S05]  /*37b0*/  CALL.REL.NOINC `($__internal_302_$__cuda_sm70_shflsync_bfly_p) ;  /* 0x00000a6000007944 */ /* 0x000fea0003c00000 */
[----:B-1----:R-:W-:Y:S01]  /*37c0*/  FMNMX.FTZ R13, R19, R20, !PT ;  /* 0x00000014130d7209 */ /* 0x002fe20007810000 */
[----:B------:R-:W-:Y:S01]  /*37d0*/  IMAD.MOV.U32 R20, RZ, RZ, 0x2 ;  /* 0x00000002ff147424 */ /* 0x000fe200078e00ff */
[----:B0-----:R-:W-:Y:S01]  /*37e0*/  MOV R22, 0xffffffff ;  /* 0xffffffff00167802 */ /* 0x001fe20000000f00 */
[----:B------:R-:W-:Y:S01]  /*37f0*/  IMAD.MOV.U32 R21, RZ, RZ, 0x1f ;  /* 0x0000001fff157424 */ /* 0x000fe200078e00ff */
[----:B------:R-:W-:Y:S01]  /*3800*/  MOV R14, 0x3830 ;  /* 0x00003830000e7802 */ /* 0x000fe20000000f00 */
[----:B------:R-:W-:-:S02]  /*3810*/  IMAD.MOV.U32 R19, RZ, RZ, R13 ;  /* 0x000000ffff137224 */ /* 0x000fc400078e000d */
[----:B------:R-:W-:Y:S05]  /*3820*/  CALL.REL.NOINC `($__internal_302_$__cuda_sm70_shflsync_bfly_p) ;  /* 0x000009f000007944 */ /* 0x000fea0003c00000 */
[----:B-1----:R-:W-:Y:S01]  /*3830*/  IMAD.MOV.U32 R12, RZ, RZ, R20 ;  /* 0x000000ffff0c7224 */ /* 0x002fe200078e0014 */
[----:B0-----:R-:W-:Y:S05]  /*3840*/  BRA `(.L_x_12094) ;  /* 0xffffd30000007947 */ /* 0x001fea000383ffff */
.L_x_12083:
[----:B------:R-:W-:Y:S01]  /*3850*/  HFMA2.MMA R19, -RZ, RZ, 0, 0 ;  /* 0x00000000ff137435 */ /* 0x000fe200000001ff */
[----:B------:R-:W-:Y:S01]  /*3860*/  IMAD.MOV.U32 R20, RZ, RZ, 0x2 ;  /* 0x00000002ff147424 */ /* 0x000fe200078e00ff */
[----:B------:R-:W-:Y:S01]  /*3870*/  MOV R22, 0xffffffff ;  /* 0xffffffff00167802 */ /* 0x000fe20000000f00 */
[----:B------:R-:W-:Y:S01]  /*3880*/  IMAD.MOV.U32 R21, RZ, RZ, 0x1f ;  /* 0x0000001fff157424 */ /* 0x000fe200078e00ff */
[----:B0-----:R-:W-:-:S02]  /*3890*/  MOV R14, 0x38b0 ;  /* 0x000038b0000e7802 */ /* 0x001fc40000000f00 */
[----:B------:R-:W-:Y:S05]  /*38a0*/  CALL.REL.NOINC `($__internal_302_$__cuda_sm70_shflsync_bfly_p) ;  /* 0x0000097000007944 */ /* 0x000fea0003c00000 */
[----:B-1----:R-:W-:Y:S01]  /*38b0*/  IMAD.MOV.U32 R6, RZ, RZ, R20 ;  /* 0x000000ffff067224 */ /* 0x002fe200078e0014 */
[----:B0-----:R-:W-:Y:S05]  /*38c0*/  BRA `(.L_x_12095) ;  /* 0xffffeeb000007947 */ /* 0x001fea000383ffff */
.L_x_12084:
[----:B------:R-:W-:Y:S01]  /*38d0*/  HFMA2.MMA R21, -RZ, RZ, 0, 1.847743988037109375e-06 ;  /* 0x0000001fff157435 */ /* 0x000fe200000001ff */
[----:B------:R-:W-:Y:S01]  /*38e0*/  IMAD.MOV.U32 R20, RZ, RZ, 0x1 ;  /* 0x00000001ff147424 */ /* 0x000fe200078e00ff */
[----:B0-----:R-:W-:Y:S01]  /*38f0*/  MOV R14, 0x3920 ;  /* 0x00003920000e7802 */ /* 0x001fe20000000f00 */
[----:B------:R-:W-:-:S03]  /*3900*/  IMAD.MOV.U32 R22, RZ, RZ, -0x1 ;  /* 0xffffffffff167424 */ /* 0x000fc600078e00ff */
[----:B------:R-:W-:Y:S05]  /*3910*/  CALL.REL.NOINC `($__internal_302_$__cuda_sm70_shflsync_bfly_p) ;  /* 0x0000090000007944 */ /* 0x000fea0003c00000 */
[----:B-1----:R-:W-:Y:S01]  /*3920*/  FADD.FTZ R18, R19, R20 ;  /* 0x0000001413127221 */ /* 0x002fe20000010000 */
[----:B------:R-:W-:Y:S01]  /*3930*/  MOV R20, 0x2 ;  /* 0x0000000200147802 */ /* 0x000fe20000000f00 */
[----:B0-----:R-:W-:Y:S01]  /*3940*/  IMAD.MOV.U32 R19, RZ, RZ, RZ ;  /* 0x000000ffff137224 */ /* 0x001fe200078e00ff */
[----:B------:R-:W-:Y:S01]  /*3950*/  MOV R14, 0x3990 ;  /* 0x00003990000e7802 */ /* 0x000fe20000000f00 */
[----:B------:R-:W-:-:S02]  /*3960*/  IMAD.MOV.U32 R21, RZ, RZ, 0x1f ;  /* 0x0000001fff157424 */ /* 0x000fc400078e00ff */
[----:B------:R-:W-:Y:S02]  /*3970*/  IMAD.MOV.U32 R22, RZ, RZ, -0x1 ;  /* 0xffffffffff167424 */ /* 0x000fe400078e00ff */
[----:B------:R-:W-:Y:S05]  /*3980*/  CALL.REL.NOINC `($__internal_302_$__cuda_sm70_shflsync_bfly_p) ;  /* 0x0000089000007944 */ /* 0x000fea0003c00000 */
[----:B01----:R-:W-:Y:S01]  /*3990*/  FADD.FTZ R19, RZ, R20 ;  /* 0x00000014ff137221 */ /* 0x003fe20000010000 */
[----:B------:R-:W-:Y:S01]  /*39a0*/  HFMA2.MMA R20, -RZ, RZ, 0, 5.9604644775390625e-08 ;  /* 0x00000001ff147435 */ /* 0x000fe200000001ff */
[----:B------:R-:W-:Y:S01]  /*39b0*/  IMAD.MOV.U32 R21, RZ, RZ, 0x1f ;  /* 0x0000001fff157424 */ /* 0x000fe200078e00ff */
[----:B------:R-:W-:Y:S01]  /*39c0*/  MOV R14, 0x39f0 ;  /* 0x000039f0000e7802 */ /* 0x000fe20000000f00 */
[----:B------:R-:W-:-:S03]  /*39d0*/  IMAD.MOV.U32 R22, RZ, RZ, -0x1 ;  /* 0xffffffffff167424 */ /* 0x000fc600078e00ff */
[----:B------:R-:W-:Y:S05]  /*39e0*/  CALL.REL.NOINC `($__internal_302_$__cuda_sm70_shflsync_bfly_p) ;  /* 0x0000083000007944 */ /* 0x000fea0003c00000 */
[----:B-1----:R-:W-:Y:S01]  /*39f0*/  FADD.FTZ R16, R19, R20 ;  /* 0x0000001413107221 */ /* 0x002fe20000010000 */
[----:B0-----:R-:W-:Y:S01]  /*3a00*/  MOV R19, RZ ;  /* 0x000000ff00137202 */ /* 0x001fe20000000f00 */
[----:B------:R-:W-:Y:S01]  /*3a10*/  IMAD.MOV.U32 R20, RZ, RZ, 0x2 ;  /* 0x00000002ff147424 */ /* 0x000fe200078e00ff */
[----:B------:R-:W-:Y:S01]  /*3a20*/  MOV R22, 0xffffffff ;  /* 0xffffffff00167802 */ /* 0x000fe20000000f00 */
[----:B------:R-:W-:Y:S01]  /*3a30*/  IMAD.MOV.U32 R21, RZ, RZ, 0x1f ;  /* 0x0000001fff157424 */ /* 0x000fe200078e00ff */
[----:B------:R-:W-:Y:S02]  /*3a40*/  MOV R14, 0x3a60 ;  /* 0x00003a60000e7802 */ /* 0x000fe40000000f00 */
[----:B------:R-:W-:Y:S05]  /*3a50*/  CALL.REL.NOINC `($__internal_302_$__cuda_sm70_shflsync_bfly_p) ;  /* 0x000007c000007944 */ /* 0x000fea0003c00000 */
[----:B01----:R-:W-:Y:S01]  /*3a60*/  FADD.FTZ R19, RZ, R20 ;  /* 0x00000014ff137221 */ /* 0x003fe20000010000 */
[----:B------:R-:W-:Y:S01]  /*3a70*/  MOV R22, 0xffffffff ;  /* 0xffffffff00167802 */ /* 0x000fe20000000f00 */
[----:B------:R-:W-:Y:S01]  /*3a80*/  IMAD.MOV.U32 R20, RZ, RZ, 0x1 ;  /* 0x00000001ff147424 */ /* 0x000fe200078e00ff */
[----:B------:R-:W-:Y:S01]  /*3a90*/  MOV R14, 0x3ac0 ;  /* 0x00003ac0000e7802 */ /* 0x000fe20000000f00 */
[----:B------:R-:W-:-:S02]  /*3aa0*/  IMAD.MOV.U32 R21, RZ, RZ, 0x1f ;  /* 0x0000001fff157424 */ /* 0x000fc400078e00ff */
[----:B------:R-:W-:Y:S05]  /*3ab0*/  CALL.REL.NOINC `($__internal_302_$__cuda_sm70_shflsync_bfly_p) ;  /* 0x0000076000007944 */ /* 0x000fea0003c00000 */
[----:B0-----:R-:W-:Y:S01]  /*3ac0*/  HFMA2.MMA R21, -RZ, RZ, 0, 1.847743988037109375e-06 ;  /* 0x0000001fff157435 */ /* 0x001fe200000001ff */
[----:B-1----:R-:W-:Y:S01]  /*3ad0*/  FADD.FTZ R13, R19, R20 ;  /* 0x00000014130d7221 */ /* 0x002fe20000010000 */
[----:B------:R-:W-:Y:S01]  /*3ae0*/  MOV R14, 0x3b30 ;  /* 0x00003b30000e7802 */ /* 0x000fe20000000f00 */
[----:B------:R-:W-:-:S02]  /*3af0*/  IMAD.MOV.U32 R19, RZ, RZ, RZ ;  /* 0x000000ffff137224 */ /* 0x000fc400078e00ff */
[----:B------:R-:W-:Y:S02]  /*3b00*/  IMAD.MOV.U32 R20, RZ, RZ, 0x2 ;  /* 0x00000002ff147424 */ /* 0x000fe400078e00ff */
[----:B------:R-:W-:Y:S02]  /*3b10*/  IMAD.MOV.U32 R22, RZ, RZ, -0x1 ;  /* 0xffffffffff167424 */ /* 0x000fe400078e00ff */
[----:B------:R-:W-:Y:S05]  /*3b20*/  CALL.REL.NOINC `($__internal_302_$__cuda_sm70_shflsync_bfly_p) ;  /* 0x000006f000007944 */ /* 0x000fea0003c00000 */
[----:B01----:R-:W-:Y:S01]  /*3b30*/  FADD.FTZ R19, RZ, R20 ;  /* 0x00000014ff137221 */ /* 0x003fe20000010000 */
[----:B------:R-:W-:Y:S01]  /*3b40*/  MOV R21, 0x1f ;  /* 0x0000001f00157802 */ /* 0x000fe20000000f00 */
[----:B------:R-:W-:Y:S01]  /*3b50*/  IMAD.MOV.U32 R20, RZ, RZ, 0x1 ;  /* 0x00000001ff147424 */ /* 0x000fe200078e00ff */
[----:B------:R-:W-:Y:S01]  /*3b60*/  MOV R14, 0x3b90 ;  /* 0x00003b90000e7802 */ /* 0x000fe20000000f00 */
[----:B------:R-:W-:Y:S02]  /*3b70*/  IMAD.MOV.U32 R22, RZ, RZ, -0x1 ;  /* 0xffffffffff167424 */ /* 0x000fe400078e00ff */
[----:B------:R-:W-:Y:S05]  /*3b80*/  CALL.REL.NOINC `($__internal_302_$__cuda_sm70_shflsync_bfly_p) ;  /* 0x0000069000007944 */ /* 0x000fea0003c00000 */
[----:B-1----:R-:W-:Y:S01]  /*3b90*/  FADD.FTZ R17, R19, R20 ;  /* 0x0000001413117221 */ /* 0x002fe20000010000 */
[----:B------:R-:W-:Y:S01]  /*3ba0*/  HFMA2.MMA R20, -RZ, RZ, 0, 1.1920928955078125e-07 ;  /* 0x00000002ff147435 */ /* 0x000fe200000001ff */
[----:B0-----:R-:W-:Y:S01]  /*3bb0*/  IMAD.MOV.U32 R19, RZ, RZ, RZ ;  /* 0x000000ffff137224 */ /* 0x001fe200078e00ff */
[----:B------:R-:W-:Y:S01]  /*3bc0*/  MOV R14, 0x3c00 ;  /* 0x00003c00000e7802 */ /* 0x000fe20000000f00 */
[----:B------:R-:W-:-:S02]  /*3bd0*/  IMAD.MOV.U32 R21, RZ, RZ, 0x1f ;  /* 0x0000001fff157424 */ /* 0x000fc400078e00ff */
        /* <DEDUP_REMOVED lines=9> */
[----:B0-----:R-:W-:Y:S01]  /*3c70*/  HFMA2.MMA R19, -RZ, RZ, 0, 0 ;  /* 0x00000000ff137435 */ /* 0x001fe200000001ff */
        /* <DEDUP_REMOVED lines=89> */
[----:B01----:R-:W-:Y:S05]  /*4210*/  BRA `(.L_x_12096) ;  /* 0xffffe61000007947 */ /* 0x003fea000383ffff */
        .weak           $__internal_302_$__cuda_sm70_shflsync_bfly_p
        .type           $__internal_302_$__cuda_sm70_shflsync_bfly_p,@function
        .size           $__internal_302_$__cuda_sm70_shflsync_bfly_p,(.L_x_23469 - $__internal_302_$__cuda_sm70_shflsync_bfly_p)
$__internal_302_$__cuda_sm70_shflsync_bfly_p:
[----:B------:R-:W-:Y:S01]  /*4220*/  IMAD.MOV.U32 R15, RZ, RZ, 0x0 ;  /* 0x00000000ff0f7424 */ /* 0x000fe200078e00ff */
[----:B------:R-:W-:Y:S04]  /*4230*/  WARPSYNC R22 ;  /* 0x0000001600007348 */ /* 0x000fe80003800000 */
[----:B------:R0:W1:Y:S01]  /*4240*/  SHFL.BFLY PT, R20, R19, R20, R21 ;  /* 0x0c00001413147389 */ /* 0x00006200000e0015 */
[----:B------:R-:W-:Y:S05]  /*4250*/  RET.REL.NODEC R14 `(_ZN4vllm25paged_attention_v1_kernelIfhLi96ELi16ELi128ELNS_18Fp8KVCacheDataTypeE1ELb1EEEvPT_PKS2_PKT0_S8_ifPKiSA_iPKfiiiSC_SC_iiiii) ;  /* 0xffffbda00e007950 */ /* 0x000fea0003c3ffff */
.L_x_12097:
        /* <DEDUP_REMOVED lines=10> */
.L_x_23469:


//--------------------- .text._ZN4vllm25paged_attention_v1_kernelIfhLi80ELi16ELi128ELNS_18Fp8KVCacheDataTypeE1ELb1EEEvPT_PKS2_PKT0_S8_ifPKiSA_iPKfiiiSC_SC_iiiii --------------------------
	.section	.text._ZN4vllm25paged_attention_v1_kernelIfhLi80ELi16ELi128ELNS_18Fp8KVCacheDataTypeE1ELb1EEEvPT_PKS2_PKT0_S8_ifPKiSA_iPKfiiiSC_SC_iiiii,"ax",@progbits
	.sectioninfo	@"SHI_REGISTERS=40"
	.align	128
        .global         _ZN4vllm25paged_attention_v1_kernelIfhLi80ELi16ELi128ELNS_18Fp8KVCacheDataTypeE1ELb1EEEvPT_PKS2_PKT0_S8_ifPKiSA_iPKfiiiSC_SC_iiiii
        .type           _ZN4vllm25paged_attention_v1_kernelIfhLi80ELi16ELi128ELNS_18Fp8KVCacheDataTypeE1ELb1EEEvPT_PKS2_PKT0_S8_ifPKiSA_iPKfiiiSC_SC_iiiii,@function
        .size           _ZN4vllm25paged_attention_v1_kernelIfhLi80ELi16ELi128ELNS_18Fp8KVCacheDataTypeE1ELb1EEEvPT_PKS2_PKT0_S8_ifPKiSA_iPKfiiiSC_SC_iiiii,(.L_x_23470 - _ZN4vllm25paged_attention_v1_kernelIfhLi80ELi16ELi128ELNS_18Fp8KVCacheDataTypeE1ELb1EEEvPT_PKS2_PKT0_S8_ifPKiSA_iPKfiiiSC_SC_iiiii)
        .other          _ZN4vllm25paged_attention_v1_kernelIfhLi80ELi16ELi128ELNS_18Fp8KVCacheDataTypeE1ELb1EEEvPT_PKS2_PKT0_S8_ifPKiSA_iPKfiiiSC_SC_iiiii,@"STO_CUDA_ENTRY STV_DEFAULT"
_ZN4vllm25paged_attention_v1_kernelIfhLi80ELi16ELi128ELNS_18Fp8KVCacheDataTypeE1ELb1EEEvPT_PKS2_PKT0_S8_ifPKiSA_iPKfiiiSC_SC_iiiii:
.text._ZN4vllm25paged_attention_v1_kernelIfhLi80ELi16ELi128ELNS_18Fp8KVCacheDataTypeE1ELb1EEEvPT_PKS2_PKT0_S8_ifPKiSA_iPKfiiiSC_SC_iiiii:
        /* <DEDUP_REMOVED lines=105> */
.L_x_12098:
[----:B-1----:R-:W-:-:S04]  /*0690*/  IMAD.MOV.U32 R12, RZ, RZ, c[0x0][0xc] ;  /* 0x00000300ff0c7624 */ /* 0x002fc800078e00ff */
[----:B------:R-:W-:-:S04]  /*06a0*/  IMAD R11, R12, c[0x0][0x1c8], R5 ;  /* 0x000072000c0b7a24 */ /* 0x000fc800078e0205 */
[----:B------:R-:W-:-:S03]  /*06b0*/  IMAD R11, R11, c[0x0][0x1d8], RZ ;  /* 0x000076000b0b7a24 */ /* 0x000fc600078e02ff */
.L_x_12099:
        /* <DEDUP_REMOVED lines=24> */
.L_x_12103:
        /* <DEDUP_REMOVED lines=37> */
.L_x_12101:
[----:B------:R-:W-:Y:S05]  /*0a90*/  BSYNC B7 ;  /* 0x0000000000077941 */ /* 0x000fea0003800000 */
.L_x_12100:
[----:B------:R-:W-:Y:S05]  /*0aa0*/  BRA.DIV ~URZ, `(.L_x_12104) ;  /* 0x00002a927f007947 */ /* 0x000fea000b800000 */
[----:B------:R-:W-:-:S05]  /*0ab0*/  IMAD.MOV.U32 R2, RZ, RZ, -0x800001 ;  /* 0xff7fffffff027424 */ /* 0x000fca00078e00ff */
.L_x_12140:
        /* <DEDUP_REMOVED lines=8> */
.L_x_12141:
        /* <DEDUP_REMOVED lines=28> */
.L_x_12110:
        /* <DEDUP_REMOVED lines=11> */
.L_x_12109:
[----:B------:R-:W-:Y:S05]  /*0db0*/  BSYNC B1 ;  /* 0x0000000000017941 */ /* 0x000fea0003800000 */
.L_x_12108:
        /* <DEDUP_REMOVED lines=10> */
.L_x_12113:
        /* <DEDUP_REMOVED lines=100> */
.L_x_12112:
[----:B------:R-:W-:Y:S05]  /*14a0*/  BSYNC B1 ;  /* 0x0000000000017941 */ /* 0x000fea0003800000 */
.L_x_12111:
        /* <DEDUP_REMOVED lines=55> */
.L_x_12115:
[----:B------:R-:W-:Y:S05]  /*1820*/  BSYNC B1 ;  /* 0x0000000000017941 */ /* 0x000fea0003800000 */
.L_x_12114:
        /* <DEDUP_REMOVED lines=26> */
.L_x_12107:
[----:B------:R-:W-:Y:S05]  /*19d0*/  BSYNC B0 ;  /* 0x0000000000007941 */ /* 0x000fea0003800000 */
.L_x_12106:
        /* <DEDUP_REMOVED lines=37> */
.L_x_12120:
        /* <DEDUP_REMOVED lines=8> */
.L_x_12119:
[----:B0-----:R-:W-:Y:S05]  /*1cb0*/  BSYNC B1 ;  /* 0x0000000000017941 */ /* 0x001fea0003800000 */
.L_x_12118:
        /* <DEDUP_REMOVED lines=10> */
.L_x_12123:
        /* <DEDUP_REMOVED lines=52> */
.L_x_12122:
[----:B------:R-:W-:Y:S05]  /*20a0*/  BSYNC B1 ;  /* 0x0000000000017941 */ /* 0x000fea0003800000 */
.L_x_12121:
        /* <DEDUP_REMOVED lines=31> */
.L_x_12125:
[----:B------:R-:W-:Y:S05]  /*22a0*/  BSYNC B1 ;  /* 0x0000000000017941 */ /* 0x000fea0003800000 */
.L_x_12124:
        /* <DEDUP_REMOVED lines=14> */
.L_x_12117:
[----:B------:R-:W-:Y:S05]  /*2390*/  BSYNC B0 ;  /* 0x0000000000007941 */ /* 0x000fea0003800000 */
.L_x_12116:
        /* <DEDUP_REMOVED lines=26> */
.L_x_12129:
        /* <DEDUP_REMOVED lines=33> */
.L_x_12127:
[----:B------:R-:W-:Y:S05]  /*2750*/  BSYNC B6 ;  /* 0x0000000000067941 */ /* 0x000fea0003800000 */
.L_x_12126:
[----:B------:R-:W-:Y:S05]  /*2760*/  BRA.DIV ~URZ, `(.L_x_12130) ;  /* 0x00000f727f007947 */ /* 0x000fea000b800000 */
[----:B------:R-:W-:-:S04]  /*2770*/  IMAD.MOV.U32 R0, RZ, RZ, RZ ;  /* 0x000000ffff007224 */ /* 0x000fc800078e00ff */
.L_x_12142:
        /* <DEDUP_REMOVED lines=14> */
.L_x_12143:
        /* <DEDUP_REMOVED lines=29> */
.L_x_12133:
[----:B------:R-:W-:Y:S05]  /*2a30*/  BSYNC B0 ;  /* 0x0000000000007941 */ /* 0x000fea0003800000 */
.L_x_12132:
        /* <DEDUP_REMOVED lines=23> */
.L_x_12135:
[----:B------:R-:W-:Y:S05]  /*2bb0*/  BSYNC B0 ;  /* 0x0000000000007941 */ /* 0x000fea0003800000 */
.L_x_12134:
        /* <DEDUP_REMOVED lines=13> */
.L_x_12137:
[----:B------:R-:W-:Y:S05]  /*2c90*/  BSYNC B0 ;  /* 0x0000000000007941 */ /* 0x000fea0003800000 */
.L_x_12136:
        /* <DEDUP_REMOVED lines=23> */
.L_x_12139:
[----:B------:R-:W-:Y:S05]  /*2e10*/  BSYNC B0 ;  /* 0x0000000000007941 */ /* 0x000fea0003800000 */
.L_x_12138:
        /* <DEDUP_REMOVED lines=75> */
.L_x_12102:
        /* <DEDUP_REMOVED lines=19> */
.L_x_12128:
        /* <DEDUP_REMOVED lines=20> */
.L_x_12104:
[----:B------:R-:W-:Y:S01]  /*3540*/  IMAD.MOV.U32 R13, RZ, RZ, -0x800001 ;  /* 0xff7fffffff0d7424 */ /* 0x000fe200078e00ff */
[----:B------:R-:W-:Y:S01]  /*3550*/  MOV R16, 0x1f ;  /* 0x0000001f00107802 */ /* 0x000fe20000000f00 */
[----:B------:R-:W-:Y:S01]  /*3560*/  IMAD.MOV.U32 R14, RZ, RZ, 0x10 ;  /* 0x00000010ff0e7424 */ /* 0x000fe200078e00ff */
[----:B------:R-:W-:Y:S01]  /*3570*/  MOV R2, 0x35a0 ;  /* 0x000035a000027802 */ /* 0x000fe20000000f00 */
[----:B------:R-:W-:Y:S02]  /*3580*/  IMAD.MOV.U32 R27, RZ, RZ, -0x1 ;  /* 0xffffffffff1b7424 */ /* 0x000fe400078e00ff */
[----:B------:R-:W-:Y:S05]  /*3590*/  CALL.REL.NOINC `($__internal_303_$__cuda_sm70_shflsync_bfly_p) ;  /* 0x0000099000007944 */ /* 0x000fea0003c00000 */
[----:B-1----:R-:W-:Y:S01]  /*35a0*/  IMAD.MOV.U32 R2, RZ, RZ, R14 ;  /* 0x000000ffff027224 */ /* 0x002fe200078e000e */
[----:B0-----:R-:W-:Y:S05]  /*35b0*/  BRA `(.L_x_12140) ;  /* 0xffffd50000007947 */ /* 0x001fea000383ffff */
.L_x_12105:
[----:B------:R-:W-:Y:S01]  /*35c0*/  HFMA2.MMA R14, -RZ, RZ, 0, 4.76837158203125e-07 ;  /* 0x00000008ff0e7435 */ /* 0x000fe200000001ff */
[----:B------:R-:W-:Y:S01]  /*35d0*/  IMAD.MOV.U32 R16, RZ, RZ, 0x1f ;  /* 0x0000001fff107424 */ /* 0x000fe200078e00ff */
[----:B------:R-:W-:Y:S01]  /*35e0*/  MOV R2, 0x3610 ;  /* 0x0000361000027802 */ /* 0x000fe20000000f00 */
[----:B------:R-:W-:-:S03]  /*35f0*/  IMAD.MOV.U32 R27, RZ, RZ, -0x1 ;  /* 0xffffffffff1b7424 */ /* 0x000fc600078e00ff */
[----:B------:R-:W-:Y:S05]  /*3600*/  CALL.REL.NOINC `($__internal_303_$__cuda_sm70_shflsync_bfly_p) ;  /* 0x0000092000007944 */ /* 0x000fea0003c00000 */
[----:B01----:R-:W-:Y:S01]  /*3610*/  FMNMX.FTZ R13, R13, R14, !PT ;  /* 0x0000000e0d0d7209 */ /* 0x003fe20007810000 */
[----:B------:R-:W-:Y:S01]  /*3620*/  IMAD.MOV.U32 R16, RZ, RZ, 0x1f ;  /* 0x0000001fff107424 */ /* 0x000fe200078e00ff */
[----:B------:R-:W-:Y:S01]  /*3630*/  MOV R14, 0x4 ;  /* 0x00000004000e7802 */ /* 0x000fe20000000f00 */
[----:B------:R-:W-:Y:S01]  /*3640*/  IMAD.MOV.U32 R27, RZ, RZ, -0x1 ;  /* 0xffffffffff1b7424 */ /* 0x000fe200078e00ff */
[----:B------:R-:W-:-:S02]  /*3650*/  MOV R2, 0x3670 ;  /* 0x0000367000027802 */ /* 0x000fc40000000f00 */
[----:B------:R-:W-:Y:S05]  /*3660*/  CALL.REL.NOINC `($__internal_303_$__cuda_sm70_shflsync_bfly_p) ;  /* 0x000008c000007944 */ /* 0x000fea0003c00000 */
[----:B01----:R-:W-:Y:S01]  /*3670*/  FMNMX.FTZ R13, R13, R14, !PT ;  /* 0x0000000e0d0d7209 */ /* 0x003fe20007810000 */
[----:B------:R-:W-:Y:S01]  /*3680*/  HFMA2.MMA R14, -RZ, RZ, 0, 1.1920928955078125e-07 ;  /* 0x00000002ff0e7435 */ /* 0x000fe200000001ff */
[----:B------:R-:W-:Y:S01]  /*3690*/  IMAD.MOV.U32 R16, RZ, RZ, 0x1f ;  /* 0x0000001fff107424 */ /* 0x000fe200078e00ff */
[----:B------:R-:W-:Y:S01]  /*36a0*/  MOV R2, 0x36d0 ;  /* 0x000036d000027802 */ /* 0x000fe20000000f00 */
[----:B------:R-:W-:-:S03]  /*36b0*/  IMAD.MOV.U32 R27, RZ, RZ, -0x1 ;  /* 0xffffffffff1b7424 */ /* 0x000fc600078e00ff */
[----:B------:R-:W-:Y:S05]  /*36c0*/  CALL.REL.NOINC `($__internal_303_$__cuda_sm70_shflsync_bfly_p) ;  /* 0x0000086000007944 */ /* 0x000fea0003c00000 */
[----:B01----:R-:W-:Y:S05]  /*36d0*/  BRA `(.L_x_12141) ;  /* 0xffffd46000007947 */ /* 0x003fea000383ffff */
.L_x_12130:
[----:B------:R-:W-:Y:S01]  /*36e0*/  MOV R13, RZ ;  /* 0x000000ff000d7202 */ /* 0x000fe20000000f00 */
[----:B0-----:R-:W-:Y:S01]  /*36f0*/  IMAD.MOV.U32 R14, RZ, RZ, 0x2 ;  /* 0x00000002ff0e7424 */ /* 0x001fe200078e00ff */
[----:B------:R-:W-:Y:S01]  /*3700*/  MOV R27, 0xffffffff ;  /* 0xffffffff001b7802 */ /* 0x000fe20000000f00 */
[----:B------:R-:W-:Y:S01]  /*3710*/  IMAD.MOV.U32 R16, RZ, RZ, 0x1f ;  /* 0x0000001fff107424 */ /* 0x000fe200078e00ff */
[----:B------:R-:W-:-:S02]  /*3720*/  MOV R2, 0x3740 ;  /* 0x0000374000027802 */ /* 0x000fc40000000f00 */
[----:B------:R-:W-:Y:S05]  /*3730*/  CALL.REL.NOINC `($__internal_303_$__cuda_sm70_shflsync_bfly_p) ;  /* 0x000007f000007944 */ /* 0x000fea0003c00000 */
[----:B-1----:R-:W-:Y:S01]  /*3740*/  IMAD.MOV.U32 R0, RZ, RZ, R14 ;  /* 0x000000ffff007224 */ /* 0x002fe200078e000e */
[----:B0-----:R-:W-:Y:S05]  /*3750*/  BRA `(.L_x_12142) ;  /* 0xfffff02000007947 */ /* 0x001fea000383ffff */
.L_x_12131:
[----:B------:R-:W-:Y:S01]  /*3760*/  HFMA2.MMA R16, -RZ, RZ, 0, 1.847743988037109375e-06 ;  /* 0x0000001fff107435 */ /* 0x000fe200000001ff */
[----:B0-----:R-:W-:Y:S01]  /*3770*/  IMAD.MOV.U32 R14, RZ, RZ, 0x1 ;  /* 0x00000001ff0e7424 */ /* 0x001fe200078e00ff */
[----:B------:R-:W-:Y:S01]  /*3780*/  MOV R2, 0x37b0 ;  /* 0x000037b000027802 */ /* 0x000fe20000000f00 */
[----:B------:R-:W-:-:S03]  /*3790*/  IMAD.MOV.U32 R27, RZ, RZ, -0x1 ;  /* 0xffffffffff1b7424 */ /* 0x000fc600078e00ff */
[----:B------:R-:W-:Y:S05]  /*37a0*/  CALL.REL.NOINC `($__internal_303_$__cuda_sm70_shflsync_bfly_p) ;  /* 0x0000078000007944 */ /* 0x000fea0003c00000 */
[----:B-1----:R-:W-:Y:S01]  /*37b0*/  FADD.FTZ R10, R13, R14 ;  /* 0x0000000e0d0a7221 */ /* 0x002fe20000010000 */
[----:B------:R-:W-:Y:S01]  /*37c0*/  MOV R14, 0x2 ;  /* 0x00000002000e7802 */ /* 0x000fe20000000f00 */
[----:B0-----:R-:W-:Y:S01]  /*37d0*/  IMAD.MOV.U32 R13, RZ, RZ, RZ ;  /* 0x000000ffff0d7224 */ /* 0x001fe200078e00ff */
[----:B------:R-:W-:Y:S01]  /*37e0*/  MOV R2, 0x3820 ;  /* 0x0000382000027802 */ /* 0x000fe20000000f00 */
[----:B------:R-:W-:-:S02]  /*37f0*/  IMAD.MOV.U32 R16, RZ, RZ, 0x1f ;  /* 0x0000001fff107424 */ /* 0x000fc400078e00ff */
[----:B------:R-:W-:Y:S02]  /*3800*/  IMAD.MOV.U32 R27, RZ, RZ, -0x1 ;  /* 0xffffffffff1b7424 */ /* 0x000fe400078e00ff */
[----:B------:R-:W-:Y:S05]  /*3810*/  CALL.REL.NOINC `($__internal_303_$__cuda_sm70_shflsync_bfly_p) ;  /* 0x0000071000007944 */ /* 0x000fea0003c00000 */
[----:B01----:R-:W-:Y:S01]  /*3820*/  FADD.FTZ R13, RZ, R14 ;  /* 0x0000000eff0d7221 */ /* 0x003fe20000010000 */
[----:B------:R-:W-:Y:S01]  /*3830*/  HFMA2.MMA R14, -RZ, RZ, 0, 5.9604644775390625e-08 ;  /* 0x00000001ff0e7435 */ /* 0x000fe200000001ff */
[----:B------:R-:W-:Y:S01]  /*3840*/  IMAD.MOV.U32 R16, RZ, RZ, 0x1f ;  /* 0x0000001fff107424 */ /* 0x000fe200078e00ff */
[----:B------:R-:W-:Y:S01]  /*3850*/  MOV R2, 0x3880 ;  /* 0x0000388000027802 */ /* 0x000fe20000000f00 */
[----:B------:R-:W-:-:S03]  /*3860*/  IMAD.MOV.U32 R27, RZ, RZ, -0x1 ;  /* 0xffffffffff1b7424 */ /* 0x000fc600078e00ff */
[----:B------:R-:W-:Y:S05]  /*3870*/  CALL.REL.NOINC `($__internal_303_$__cuda_sm70_shflsync_bfly_p) ;  /* 0x000006b000007944 */ /* 0x000fea0003c00000 */
[----:B-1----:R-:W-:Y:S01]  /*3880*/  FADD.FTZ R9, R13, R14 ;  /* 0x0000000e0d097221 */ /* 0x002fe20000010000 */
[----:B0-----:R-:W-:Y:S01]  /*3890*/  MOV R13, RZ ;  /* 0x000000ff000d7202 */ /* 0x001fe20000000f00 */
[----:B------:R-:W-:Y:S01]  /*38a0*/  IMAD.MOV.U32 R14, RZ, RZ, 0x2 ;  /* 0x00000002ff0e7424 */ /* 0x000fe200078e00ff */
[----:B------:R-:W-:Y:S01]  /*38b0*/  MOV R27, 0xffffffff ;  /* 0xffffffff001b7802 */ /* 0x000fe20000000f00 */
[----:B------:R-:W-:Y:S01]  /*38c0*/  IMAD.MOV.U32 R16, RZ, RZ, 0x1f ;  /* 0x0000001fff107424 */ /* 0x000fe200078e00ff */
[----:B------:R-:W-:Y:S02]  /*38d0*/  MOV R2, 0x38f0 ;  /* 0x000038f000027802 */ /* 0x000fe40000000f00 */
[----:B------:R-:W-:Y:S05]  /*38e0*/  CALL.REL.NOINC `($__internal_303_$__cuda_sm70_shflsync_bfly_p) ;  /* 0x0000064000007944 */ /* 0x000fea0003c00000 */
[----:B01----:R-:W-:Y:S01]  /*38f0*/  FADD.FTZ R13, RZ, R14 ;  /* 0x0000000eff0d7221 */ /* 0x003fe20000010000 */
[----:B------:R-:W-:Y:S01]  /*3900*/  MOV R27, 0xffffffff ;  /* 0xffffffff001b7802 */ /* 0x000fe20000000f00 */
[----:B------:R-:W-:Y:S01]  /*3910*/  IMAD.MOV.U32 R14, RZ, RZ, 0x1 ;  /* 0x00000001ff0e7424 */ /* 0x000fe200078e00ff */
[----:B------:R-:W-:Y:S01]  /*3920*/  MOV R2, 0x3950 ;  /* 0x0000395000027802 */ /* 0x000fe20000000f00 */
[----:B------:R-:W-:-:S02]  /*3930*/  IMAD.MOV.U32 R16, RZ, RZ, 0x1f ;  /* 0x0000001fff107424 */ /* 0x000fc400078e00ff */
[----:B------:R-:W-:Y:S05]  /*3940*/  CALL.REL.NOINC `($__internal_303_$__cuda_sm70_shflsync_bfly_p) ;  /* 0x000005e000007944 */ /* 0x000fea0003c00000 */
[----:B0-----:R-:W-:Y:S01]  /*3950*/  HFMA2.MMA R16, -RZ, RZ, 0, 1.847743988037109375e-06 ;  /* 0x0000001fff107435 */ /* 0x001fe200000001ff */
[----:B-1----:R-:W-:Y:S01]  /*3960*/  FADD.FTZ R25, R13, R14 ;  /* 0x0000000e0d197221 */ /* 0x002fe20000010000 */
[----:B------:R-:W-:Y:S01]  /*3970*/  MOV R2, 0x39c0 ;  /* 0x000039c000027802 */ /* 0x000fe20000000f00 */
[----:B------:R-:W-:-:S02]  /*3980*/  IMAD.MOV.U32 R13, RZ, RZ, RZ ;  /* 0x000000ffff0d7224 */ /* 0x000fc400078e00ff */
[----:B------:R-:W-:Y:S02]  /*3990*/  IMAD.MOV.U32 R14, RZ, RZ, 0x2 ;  /* 0x00000002ff0e7424 */ /* 0x000fe400078e00ff */
[----:B------:R-:W-:Y:S02]  /*39a0*/  IMAD.MOV.U32 R27, RZ, RZ, -0x1 ;  /* 0xffffffffff1b7424 */ /* 0x000fe400078e00ff */
[----:B------:R-:W-:Y:S05]  /*39b0*/  CALL.REL.NOINC `($__internal_303_$__cuda_sm70_shflsync_bfly_p) ;  /* 0x0000057000007944 */ /* 0x000fea0003c00000 */
[----:B01----:R-:W-:Y:S01]  /*39c0*/  FADD.FTZ R13, RZ, R14 ;  /* 0x0000000eff0d7221 */ /* 0x003fe20000010000 */
[----:B------:R-:W-:Y:S01]  /*39d0*/  MOV R16, 0x1f ;  /* 0x0000001f00107802 */ /* 0x000fe20000000f00 */
[----:B------:R-:W-:Y:S01]  /*39e0*/  IMAD.MOV.U32 R14, RZ, RZ, 0x1 ;  /* 0x00000001ff0e7424 */ /* 0x000fe200078e00ff */
[----:B------:R-:W-:Y:S01]  /*39f0*/  MOV R2, 0x3a20 ;  /* 0x00003a2000027802 */ /* 0x000fe20000000f00 */
[----:B------:R-:W-:Y:S02]  /*3a00*/  IMAD.MOV.U32 R27, RZ, RZ, -0x1 ;  /* 0xffffffffff1b7424 */ /* 0x000fe400078e00ff */
[----:B------:R-:W-:Y:S05]  /*3a10*/  CALL.REL.NOINC `($__internal_303_$__cuda_sm70_shflsync_bfly_p) ;  /* 0x0000051000007944 */ /* 0x000fea0003c00000 */
[----:B-1----:R-:W-:Y:S01]  /*3a20*/  FADD.FTZ R23, R13, R14 ;  /* 0x0000000e0d177221 */ /* 0x002fe20000010000 */
[----:B------:R-:W-:Y:S01]  /*3a30*/  HFMA2.MMA R14, -RZ, RZ, 0, 1.1920928955078125e-07 ;  /* 0x00000002ff0e7435 */ /* 0x000fe200000001ff */
[----:B0-----:R-:W-:Y:S01]  /*3a40*/  IMAD.MOV.U32 R13, RZ, RZ, RZ ;  /* 0x000000ffff0d7224 */ /* 0x001fe200078e00ff */
[----:B------:R-:W-:Y:S01]  /*3a50*/  MOV R2, 0x3a90 ;  /* 0x00003a9000027802 */ /* 0x000fe20000000f00 */
[----:B------:R-:W-:-:S02]  /*3a60*/  IMAD.MOV.U32 R16, RZ, RZ, 0x1f ;  /* 0x0000001fff107424 */ /* 0x000fc400078e00ff */
        /* <DEDUP_REMOVED lines=9> */
[----:B0-----:R-:W-:Y:S01]  /*3b00*/  HFMA2.MMA R13, -RZ, RZ, 0, 0 ;  /* 0x00000000ff0d7435 */ /* 0x001fe200000001ff */
        /* <DEDUP_REMOVED lines=57> */
[----:B-1----:R-:W-:Y:S01]  /*3ea0*/  FADD.FTZ R31, RZ, R14 ;  /* 0x0000000eff1f7221 */ /* 0x002fe20000010000 */
[----:B0-----:R-:W-:Y:S01]  /*3eb0*/  MOV R16, 0x1f ;  /* 0x0000001f00107802 */ /* 0x001fe20000000f00 */
[----:B------:R-:W-:Y:S01]  /*3ec0*/  IMAD.MOV.U32 R14, RZ, RZ, 0x1 ;  /* 0x00000001ff0e7424 */ /* 0x000fe200078e00ff */
[----:B------:R-:W-:Y:S01]  /*3ed0*/  MOV R2, 0x3f10 ;  /* 0x00003f1000027802 */ /* 0x000fe20000000f00 */
[----:B------:R-:W-:Y:S02]  /*3ee0*/  IMAD.MOV.U32 R27, RZ, RZ, -0x1 ;  /* 0xffffffffff1b7424 */ /* 0x000fe400078e00ff */
[----:B------:R-:W-:Y:S02]  /*3ef0*/  IMAD.MOV.U32 R13, RZ, RZ, R31 ;  /* 0x000000ffff0d7224 */ /* 0x000fe400078e001f */
[----:B------:R-:W-:Y:S05]  /*3f00*/  CALL.REL.NOINC `($__internal_303_$__cuda_sm70_shflsync_bfly_p) ;  /* 0x0000002000007944 */ /* 0x000fea0003c00000 */
[----:B-1----:R-:W-:Y:S01]  /*3f10*/  MOV R2, R14 ;  /* 0x0000000e00027202 */ /* 0x002fe20000000f00 */
[----:B0-----:R-:W-:Y:S05]  /*3f20*/  BRA `(.L_x_12143) ;  /* 0xffffe93000007947 */ /* 0x001fea000383ffff */
        .weak           $__internal_303_$__cuda_sm70_shflsync_bfly_p
        .type           $__internal_303_$__cuda_sm70_shflsync_bfly_p,@function
        .size           $__internal_303_$__cuda_sm70_shflsync_bfly_p,(.L_x_23470 - $__internal_303_$__cuda_sm70_shflsync_bfly_p)
$__internal_303_$__cuda_sm70_shflsync_bfly_p:
[----:B------:R-:W-:Y:S01]  /*3f30*/  IMAD.MOV.U32 R3, RZ, RZ, 0x0 ;  /* 0x00000000ff037424 */ /* 0x000fe200078e00ff */
[----:B------:R-:W-:Y:S04]  /*3f40*/  WARPSYNC R27 ;  /* 0x0000001b00007348 */ /* 0x000fe80003800000 */
[----:B------:R0:W1:Y:S01]  /*3f50*/  SHFL.BFLY PT, R14, R13, R14, R16 ;  /* 0x0c00000e0d0e7389 */ /* 0x00006200000e0010 */
[----:B------:R-:W-:Y:S05]  /*3f60*/  RET.REL.NODEC R2 `(_ZN4vllm25paged_attention_v1_kernelIfhLi80ELi16ELi128ELNS_18Fp8KVCacheDataTypeE1ELb1EEEvPT_PKS2_PKT0_S8_ifPKiSA_iPKfiiiSC_SC_iiiii) ;  /* 0xffffc09002007950 */ /* 0x000fea0003c3ffff */
.L_x_12144:
        /* <DEDUP_REMOVED lines=9> */
.L_x_23470:


//--------------------- .text._ZN4vllm25paged_attention_v1_kernelIfhLi64ELi16ELi128ELNS_18Fp8KVCacheDataTypeE1ELb1EEEvPT_PKS2_PKT0_S8_ifPKiSA_iPKfiiiSC_SC_iiiii --------------------------
	.section	.text._ZN4vllm25paged_attention_v1_kernelIfhLi64ELi16ELi128ELNS_18Fp8KVCacheDataTypeE1ELb1EEEvPT_PKS2_PKT0_S8_ifPKiSA_iPKfiiiSC_SC_iiiii,"ax",@progbits
	.sectioninfo	@"SHI_REGISTERS=40"
	.align	128
        .global         _ZN4vllm25paged_attention_v1_kernelIfhLi64ELi16ELi128ELNS_18Fp8KVCacheDataTypeE1ELb1EEEvPT_PKS2_PKT0_S8_ifPKiSA_iPKfiiiSC_SC_iiiii
        .type           _ZN4vllm25paged_attention_v1_kernelIfhLi64ELi16ELi128ELNS_18Fp8KVCacheDataTypeE1ELb1EEEvPT_PKS2_PKT0_S8_ifPKiSA_iPKfiiiSC_SC_iiiii,@function
        .size           _ZN4vllm25paged_attention_v1_kernelIfhLi64ELi16ELi128ELNS_18Fp8KVCacheDataTypeE1ELb1EEEvPT_PKS2_PKT0_S8_ifPKiSA_iPKfiiiSC_SC_iiiii,(.L_x_23471 - _ZN4vllm25paged_attention_v1_kernelIfhLi64ELi16ELi128ELNS_18Fp8KVCacheDataTypeE1ELb1EEEvPT_PKS2_PKT0_S8_ifPKiSA_iPKfiiiSC_SC_iiiii)
        .other          _ZN4vllm25paged_attention_v1_kernelIfhLi64ELi16ELi128ELNS_18Fp8KVCacheDataTypeE1ELb1EEEvPT_PKS2_PKT0_S8_ifPKiSA_iPKfiiiSC_SC_iiiii,@"STO_CUDA_ENTRY STV_DEFAULT"
_ZN4vllm25paged_attention_v1_kernelIfhLi64ELi16ELi128ELNS_18Fp8KVCacheDataTypeE1ELb1EEEvPT_PKS2_PKT0_S8_ifPKiSA_iPKfiiiSC_SC_iiiii:
.text._ZN4vllm25paged_attention_v1_kernelIfhLi64ELi16ELi128ELNS_18Fp8KVCacheDataTypeE1ELb1EEEvPT_PKS2_PKT0_S8_ifPKiSA_iPKfiiiSC_SC_iiiii:
        /* <DEDUP_REMOVED lines=105> */
.L_x_12145:
[----:B-1----:R-:W-:-:S04]  /*0690*/  IMAD.MOV.U32 R8, RZ, RZ, c[0x0][0xc] ;  /* 0x00000300ff087624 */ /* 0x002fc800078e00ff */
[----:B------:R-:W-:-:S04]  /*06a0*/  IMAD R8, R8, c[0x0][0x1c8], R3 ;  /* 0x0000720008087a24 */ /* 0x000fc800078e0203 */
[----:B------:R-:W-:-:S03]  /*06b0*/  IMAD R8, R8, c[0x0][0x1d8], RZ ;  /* 0x0000760008087a24 */ /* 0x000fc600078e02ff */
.L_x_12146:
        /* <DEDUP_REMOVED lines=24> */
.L_x_12150:
        /* <DEDUP_REMOVED lines=37> */
.L_x_12148:
[----:B------:R-:W-:Y:S05]  /*0a90*/  BSYNC B7 ;  /* 0x0000000000077941 */ /* 0x000fea0003800000 */
.L_x_12147:
[----:B------:R-:W-:Y:S05]  /*0aa0*/  BRA.DIV ~URZ, `(.L_x_12151) ;  /* 0x000028727f007947 */ /* 0x000fea000b800000 */
[----:B------:R-:W-:-:S05]  /*0ab0*/  IMAD.MOV.U32 R10, RZ, RZ, -0x800001 ;  /* 0xff7fffffff0a7424 */ /* 0x000fca00078e00ff */
.L_x_12183:
        /* <DEDUP_REMOVED lines=8> */
.L_x_12184:
        /* <DEDUP_REMOVED lines=28> */
.L_x_12157:
        /* <DEDUP_REMOVED lines=11> */
.L_x_12156:
[----:B------:R-:W-:Y:S05]  /*0db0*/  BSYNC B1 ;  /* 0x0000000000017941 */ /* 0x000fea0003800000 */
.L_x_12155:
        /* <DEDUP_REMOVED lines=10> */
.L_x_12160:
        /* <DEDUP_REMOVED lines=100> */
.L_x_12159:
[----:B------:R-:W-:Y:S05]  /*14a0*/  BSYNC B1 ;  /* 0x0000000000017941 */ /* 0x000fea0003800000 */
.L_x_12158:
        /* <DEDUP_REMOVED lines=55> */
.L_x_12162:
[----:B------:R-:W-:Y:S05]  /*1820*/  BSYNC B1 ;  /* 0x0000000000017941 */ /* 0x000fea0003800000 */
.L_x_12161:
        /* <DEDUP_REMOVED lines=26> */
.L_x_12154:
[----:B------:R-:W-:Y:S05]  /*19d0*/  BSYNC B0 ;  /* 0x0000000000007941 */ /* 0x000fea0003800000 */
.L_x_12153:
        /* <DEDUP_REMOVED lines=36> */
.L_x_12167:
        /* <DEDUP_REMOVED lines=8> */
.L_x_12166:
[----:B0-----:R-:W-:Y:S05]  /*1ca0*/  BSYNC B1 ;  /* 0x0000000000017941 */ /* 0x001fea0003800000 */
.L_x_12165:
        /* <DEDUP_REMOVED lines=10> */
.L_x_12170:
        /* <DEDUP_REMOVED lines=52> */
.L_x_12169:
[----:B------:R-:W-:Y:S05]  /*2090*/  BSYNC B1 ;  /* 0x0000000000017941 */ /* 0x000fea0003800000 */
.L_x_12168:
        /* <DEDUP_REMOVED lines=31> */
.L_x_12172:
[----:B------:R-:W-:Y:S05]  /*2290*/  BSYNC B1 ;  /* 0x0000000000017941 */ /* 0x000fea0003800000 */
.L_x_12171:
        /* <DEDUP_REMOVED lines=14> */
.L_x_12164:
[----:B------:R-:W-:Y:S05]  /*2380*/  BSYNC B0 ;  /* 0x0000000000007941 */ /* 0x000fea0003800000 */
.L_x_12163:
        /* <DEDUP_REMOVED lines=26> */
.L_x_12176:
        /* <DEDUP_REMOVED lines=32> */
.L_x_12174:
[----:B------:R-:W-:Y:S05]  /*2730*/  BSYNC B6 ;  /* 0x0000000000067941 */ /* 0x000fea0003800000 */
.L_x_12173:
[----:B------:R-:W-:Y:S05]  /*2740*/  BRA.DIV ~URZ, `(.L_x_12177) ;  /* 0x00000d727f007947 */ /* 0x000fea000b800000 */
[----:B------:R-:W-:-:S05]  /*2750*/  MOV R6, RZ ;  /* 0x000000ff00067202 */ /* 0x000fca0000000f00 */
.L_x_12185:
        /* <DEDUP_REMOVED lines=12> */
.L_x_12186:
        /* <DEDUP_REMOVED lines=44> */
.L_x_12180:
[----:B-1----:R-:W-:Y:S05]  /*2ae0*/  BSYNC B0 ;  /* 0x0000000000007941 */ /* 0x002fea0003800000 */
.L_x_12179:
        /* <DEDUP_REMOVED lines=28> */
.L_x_12182:
[----:B-1----:R-:W-:Y:S05]  /*2cb0*/  BSYNC B0 ;  /* 0x0000000000007941 */ /* 0x002fea0003800000 */
.L_x_12181:
        /* <DEDUP_REMOVED lines=63> */
.L_x_12149:
        /* <DEDUP_REMOVED lines=19> */
.L_x_12175:
        /* <DEDUP_REMOVED lines=20> */
.L_x_12151:
[----:B------:R-:W-:Y:S01]  /*3320*/  MOV R13, 0xff7fffff ;  /* 0xff7fffff000d7802 */ /* 0x000fe20000000f00 */
[----:B------:R-:W-:Y:S01]  /*3330*/  IMAD.MOV.U32 R14, RZ, RZ, 0x10 ;  /* 0x00000010ff0e7424 */ /* 0x000fe200078e00ff */
[----:B------:R-:W-:Y:S01]  /*3340*/  MOV R16, 0xffffffff ;  /* 0xffffffff00107802 */ /* 0x000fe20000000f00 */
[----:B------:R-:W-:Y:S01]  /*3350*/  IMAD.MOV.U32 R15, RZ, RZ, 0x1f ;  /* 0x0000001fff0f7424 */ /* 0x000fe200078e00ff */
[----:B------:R-:W-:Y:S02]  /*3360*/  MOV R10, 0x3380 ;  /* 0x00003380000a7802 */ /* 0x000fe40000000f00 */
[----:B------:R-:W-:Y:S05]  /*3370*/  CALL.REL.NOINC `($__internal_304_$__cuda_sm70_shflsync_bfly_p) ;  /* 0x000007f000007944 */ /* 0x000fea0003c00000 */
[----:B-1----:R-:W-:Y:S01]  /*3380*/  IMAD.MOV.U32 R10, RZ, RZ, R14 ;  /* 0x000000ffff0a7224 */ /* 0x002fe200078e000e */
[----:B0-----:R-:W-:Y:S05]  /*3390*/  BRA `(.L_x_12183) ;  /* 0xffffd72000007947 */ /* 0x001fea000383ffff */
.L_x_12152:
[----:B------:R-:W-:Y:S01]  /*33a0*/  HFMA2.MMA R15, -RZ, RZ, 0, 1.847743988037109375e-06 ;  /* 0x0000001fff0f7435 */ /* 0x000fe200000001ff */
[----:B------:R-:W-:Y:S01]  /*33b0*/  IMAD.MOV.U32 R14, RZ, RZ, 0x8 ;  /* 0x00000008ff0e7424 */ /* 0x000fe200078e00ff */
[----:B------:R-:W-:Y:S01]  /*33c0*/  MOV R10, 0x33f0 ;  /* 0x000033f0000a7802 */ /* 0x000fe20000000f00 */
[----:B------:R-:W-:-:S03]  /*33d0*/  IMAD.MOV.U32 R16, RZ, RZ, -0x1 ;  /* 0xffffffffff107424 */ /* 0x000fc600078e00ff */
[----:B------:R-:W-:Y:S05]  /*33e0*/  CALL.REL.NOINC `($__internal_304_$__cuda_sm70_shflsync_bfly_p) ;  /* 0x0000078000007944 */ /* 0x000fea0003c00000 */
[----:B01----:R-:W-:Y:S01]  /*33f0*/  FMNMX.FTZ R13, R13, R14, !PT ;  /* 0x0000000e0d0d7209 */ /* 0x003fe20007810000 */
[----:B------:R-:W-:Y:S01]  /*3400*/  IMAD.MOV.U32 R14, RZ, RZ, 0x4 ;  /* 0x00000004ff0e7424 */ /* 0x000fe200078e00ff */
[----:B------:R-:W-:Y:S01]  /*3410*/  MOV R15, 0x1f ;  /* 0x0000001f000f7802 */ /* 0x000fe20000000f00 */
[----:B------:R-:W-:Y:S01]  /*3420*/  IMAD.MOV.U32 R16, RZ, RZ, -0x1 ;  /* 0xffffffffff107424 */ /* 0x000fe200078e00ff */
[----:B------:R-:W-:-:S02]  /*3430*/  MOV R10, 0x3450 ;  /* 0x00003450000a7802 */ /* 0x000fc40000000f00 */
[----:B------:R-:W-:Y:S05]  /*3440*/  CALL.REL.NOINC `($__internal_304_$__cuda_sm70_shflsync_bfly_p) ;  /* 0x0000072000007944 */ /* 0x000fea0003c00000 */
[----:B0-----:R-:W-:Y:S01]  /*3450*/  HFMA2.MMA R15, -RZ, RZ, 0, 1.847743988037109375e-06 ;  /* 0x0000001fff0f7435 */ /* 0x001fe200000001ff */
[----:B-1----:R-:W-:Y:S01]  /*3460*/  FMNMX.FTZ R13, R13, R14, !PT ;  /* 0x0000000e0d0d7209 */ /* 0x002fe20007810000 */
[----:B------:R-:W-:Y:S01]  /*3470*/  IMAD.MOV.U32 R14, RZ, RZ, 0x2 ;  /* 0x00000002ff0e7424 */ /* 0x000fe200078e00ff */
[----:B------:R-:W-:Y:S01]  /*3480*/  MOV R10, 0x34b0 ;  /* 0x000034b0000a7802 */ /* 0x000fe20000000f00 */
[----:B------:R-:W-:-:S02]  /*3490*/  IMAD.MOV.U32 R16, RZ, RZ, -0x1 ;  /* 0xffffffffff107424 */ /* 0x000fc400078e00ff */
[----:B------:R-:W-:Y:S05]  /*34a0*/  CALL.REL.NOINC `($__internal_304_$__cuda_sm70_shflsync_bfly_p) ;  /* 0x000006c000007944 */ /* 0x000fea0003c00000 */
[----:B01----:R-:W-:Y:S05]  /*34b0*/  BRA `(.L_x_12184) ;  /* 0xffffd68000007947 */ /* 0x003fea000383ffff */
.L_x_12177:
[----:B------:R-:W-:Y:S01]  /*34c0*/  IMAD.MOV.U32 R13, RZ, RZ, RZ ;  /* 0x000000ffff0d7224 */ /* 0x000fe200078e00ff */
[----:B0-----:R-:W-:Y:S01]  /*34d0*/  MOV R14, 0x2 ;  /* 0x00000002000e7802 */ /* 0x001fe20000000f00 */
[----:B------:R-:W-:Y:S01]  /*34e0*/  IMAD.MOV.U32 R15, RZ, RZ, 0x1f ;  /* 0x0000001fff0f7424 */ /* 0x000fe200078e00ff */
[----:B------:R-:W-:Y:S01]  /*34f0*/  MOV R10, 0x3520 ;  /* 0x00003520000a7802 */ /* 0x000fe20000000f00 */
[----:B------:R-:W-:-:S02]  /*3500*/  IMAD.MOV.U32 R16, RZ, RZ, -0x1 ;  /* 0xffffffffff107424 */ /* 0x000fc400078e00ff */
[----:B------:R-:W-:Y:S05]  /*3510*/  CALL.REL.NOINC `($__internal_304_$__cuda_sm70_shflsync_bfly_p) ;  /* 0x0000065000007944 */ /* 0x000fea0003c00000 */
[----:B-1----:R-:W-:Y:S01]  /*3520*/  MOV R6, R14 ;  /* 0x0000000e00067202 */ /* 0x002fe20000000f00 */
[----:B0-----:R-:W-:Y:S05]  /*3530*/  BRA `(.L_x_12185) ;  /* 0xfffff22000007947 */ /* 0x001fea000383ffff */
.L_x_12178:
[----:B0-----:R-:W-:Y:S01]  /*3540*/  IMAD.MOV.U32 R14, RZ, RZ, 0x1 ;  /* 0x00000001ff0e7424 */ /* 0x001fe200078e00ff */
[----:B------:R-:W-:Y:S01]  /*3550*/  MOV R16, 0xffffffff ;  /* 0xffffffff00107802 */ /* 0x000fe20000000f00 */
[----:B------:R-:W-:Y:S01]  /*3560*/  IMAD.MOV.U32 R15, RZ, RZ, 0x1f ;  /* 0x0000001fff0f7424 */ /* 0x000fe200078e00ff */
[----:B------:R-:W-:-:S02]  /*3570*/  MOV R10, 0x3590 ;  /* 0x00003590000a7802 */ /* 0x000fc40000000f00 */
[----:B------:R-:W-:Y:S05]  /*3580*/  CALL.REL.NOINC `($__internal_304_$__cuda_sm70_shflsync_bfly_p) ;  /* 0x000005e000007944 */ /* 0x000fea0003c00000 */
[----:B0-----:R-:W-:Y:S01]  /*3590*/  HFMA2.MMA R15, -RZ, RZ, 0, 1.847743988037109375e-06 ;  /* 0x0000001fff0f7435 */ /* 0x001fe200000001ff */
[----:B-1----:R-:W-:Y:S01]  /*35a0*/  FADD.FTZ R31, R13, R14 ;  /* 0x0000000e0d1f7221 */ /* 0x002fe20000010000 */
[----:B------:R-:W-:Y:S01]  /*35b0*/  MOV R10, 0x3600 ;  /* 0x00003600000a7802 */ /* 0x000fe20000000f00 */
[----:B------:R-:W-:-:S02]  /*35c0*/  IMAD.MOV.U32 R13, RZ, RZ, RZ ;  /* 0x000000ffff0d7224 */ /* 0x000fc400078e00ff */
[----:B------:R-:W-:Y:S02]  /*35d0*/  IMAD.MOV.U32 R14, RZ, RZ, 0x2 ;  /* 0x00000002ff0e7424 */ /* 0x000fe400078e00ff */
[----:B------:R-:W-:Y:S02]  /*35e0*/  IMAD.MOV.U32 R16, RZ, RZ, -0x1 ;  /* 0xffffffffff107424 */ /* 0x000fe400078e00ff */
[----:B------:R-:W-:Y:S05]  /*35f0*/  CALL.REL.NOINC `($__internal_304_$__cuda_sm70_shflsync_bfly_p) ;  /* 0x0000057000007944 */ /* 0x000fea0003c00000 */
[----:B01----:R-:W-:Y:S01]  /*3600*/  FADD.FTZ R13, RZ, R14 ;  /* 0x0000000eff0d7221 */ /* 0x003fe20000010000 */
[----:B------:R-:W-:Y:S01]  /*3610*/  MOV R15, 0x1f ;  /* 0x0000001f000f7802 */ /* 0x000fe20000000f00 */
[----:B------:R-:W-:Y:S01]  /*3620*/  IMAD.MOV.U32 R14, RZ, RZ, 0x1 ;  /* 0x00000001ff0e7424 */ /* 0x000fe200078e00ff */
[----:B------:R-:W-:Y:S01]  /*3630*/  MOV R10, 0x3660 ;  /* 0x00003660000a7802 */ /* 0x000fe20000000f00 */
[----:B------:R-:W-:Y:S02]  /*3640*/  IMAD.MOV.U32 R16, RZ, RZ, -0x1 ;  /* 0xffffffffff107424 */ /* 0x000fe400078e00ff */
[----:B------:R-:W-:Y:S05]  /*3650*/  CALL.REL.NOINC `($__internal_304_$__cuda_sm70_shflsync_bfly_p) ;  /* 0x0000051000007944 */ /* 0x000fea0003c00000 */
[----:B-1----:R-:W-:Y:S01]  /*3660*/  FADD.FTZ R29, R13, R14 ;  /* 0x0000000e0d1d7221 */ /* 0x002fe20000010000 */
[----:B------:R-:W-:Y:S01]  /*3670*/  HFMA2.MMA R14, -RZ, RZ, 0, 1.1920928955078125e-07 ;  /* 0x00000002ff0e7435 */ /* 0x000fe200000001ff */
[----:B0-----:R-:W-:Y:S01]  /*3680*/  IMAD.MOV.U32 R13, RZ, RZ, RZ ;  /* 0x000000ffff0d7224 */ /* 0x001fe200078e00ff */
[----:B------:R-:W-:Y:S01]  /*3690*/  MOV R10, 0x36d0 ;  /* 0x000036d0000a7802 */ /* 0x000fe20000000f00 */
[----:B------:R-:W-:-:S02]  /*36a0*/  IMAD.MOV.U32 R15, RZ, RZ, 0x1f ;  /* 0x0000001fff0f7424 */ /* 0x000fc400078e00ff */
        /* <DEDUP_REMOVED lines=9> */
[----:B0-----:R-:W-:Y:S01]  /*3740*/  HFMA2.MMA R13, -RZ, RZ, 0, 0 ;  /* 0x00000000ff0d7435 */ /* 0x001fe200000001ff */
[----:B------:R-:W-:Y:S01]  /*3750*/  IMAD.MOV.U32 R14, RZ, RZ, 0x2 ;  /* 0x00000002ff0e7424 */ /* 0x000fe200078e00ff */
[----:B------:R-:W-:Y:S01]  /*3760*/  MOV R16, 0xffffffff ;  /* 0xffffffff00107802 */ /* 0x000fe20000000f00 */
[----:B------:R-:W-:Y:S01]  /*3770*/  IMAD.MOV.U32 R15, RZ, RZ, 0x1f ;  /* 0x0000001fff0f7424 */ /* 0x000fe200078e00ff */
[----:B------:R-:W-:Y:S02]  /*3780*/  MOV R10, 0x37a0 ;  /* 0x000037a0000a7802 */ /* 0x000fe40000000f00 */
[----:B------:R-:W-:Y:S05]  /*3790*/  CALL.REL.NOINC `($__internal_304_$__cuda_sm70_shflsync_bfly_p) ;  /* 0x000003d000007944 */ /* 0x000fea0003c00000 */
[----:B01----:R-:W-:Y:S01]  /*37a0*/  FADD.FTZ R13, RZ, R14 ;  /* 0x0000000eff0d7221 */ /* 0x003fe20000010000 */
[----:B------:R-:W-:Y:S01]  /*37b0*/  MOV R16, 0xffffffff ;  /* 0xffffffff00107802 */ /* 0x000fe20000000f00 */
[----:B------:R-:W-:Y:S01]  /*37c0*/  IMAD.MOV.U32 R14, RZ, RZ, 0x1 ;  /* 0x00000001ff0e7424 */ /* 0x000fe200078e00ff */
[----:B------:R-:W-:Y:S01]  /*37d0*/  MOV R10, 0x3800 ;  /* 0x00003800000a7802 */ /* 0x000fe20000000f00 */
[----:B------:R-:W-:-:S02]  /*37e0*/  IMAD.MOV.U32 R15, RZ, RZ, 0x1f ;  /* 0x0000001fff0f7424 */ /* 0x000fc400078e00ff */
        /* <DEDUP_REMOVED lines=47> */
[----:B-1----:R-:W-:Y:S01]  /*3ae0*/  FADD.FTZ R33, RZ, R14 ;  /* 0x0000000eff217221 */ /* 0x002fe20000010000 */
[----:B0-----:R-:W-:Y:S01]  /*3af0*/  MOV R15, 0x1f ;  /* 0x0000001f000f7802 */ /* 0x001fe20000000f00 */
[----:B------:R-:W-:Y:S01]  /*3b00*/  IMAD.MOV.U32 R14, RZ, RZ, 0x1 ;  /* 0x00000001ff0e7424 */ /* 0x000fe200078e00ff */
[----:B------:R-:W-:Y:S01]  /*3b10*/  MOV R10, 0x3b50 ;  /* 0x00003b50000a7802 */ /* 0x000fe20000000f00 */
[----:B------:R-:W-:Y:S02]  /*3b20*/  IMAD.MOV.U32 R16, RZ, RZ, -0x1 ;  /* 0xffffffffff107424 */ /* 0x000fe400078e00ff */
[----:B------:R-:W-:Y:S02]  /*3b30*/  IMAD.MOV.U32 R13, RZ, RZ, R33 ;  /* 0x000000ffff0d7224 */ /* 0x000fe400078e0021 */
[----:B------:R-:W-:Y:S05]  /*3b40*/  CALL.REL.NOINC `($__internal_304_$__cuda_sm70_shflsync_bfly_p) ;  /* 0x0000002000007944 */ /* 0x000fea0003c00000 */
[----:B-1----:R-:W-:Y:S01]  /*3b50*/  MOV R6, R14 ;  /* 0x0000000e00067202 */ /* 0x002fe20000000f00 */
[----:B0-----:R-:W-:Y:S05]  /*3b60*/  BRA `(.L_x_12186) ;  /* 0xffffecb000007947 */ /* 0x001fea000383ffff */
        .weak           $__internal_304_$__cuda_sm70_shflsync_bfly_p
        .type           $__internal_304_$__cuda_sm70_shflsync_bfly_p,@function
        .size           $__internal_304_$__cuda_sm70_shflsync_bfly_p,(.L_x_23471 - $__internal_304_$__cuda_sm70_shflsync_bfly_p)
$__internal_304_$__cuda_sm70_shflsync_bfly_p:
[----:B------:R-:W-:Y:S01]  /*3b70*/  IMAD.MOV.U32 R11, RZ, RZ, 0x0 ;  /* 0x00000000ff0b7424 */ /* 0x000fe200078e00ff */
[----:B------:R-:W-:Y:S04]  /*3b80*/  WARPSYNC R16 ;  /* 0x0000001000007348 */ /* 0x000fe80003800000 */
[----:B------:R0:W1:Y:S01]  /*3b90*/  SHFL.BFLY PT, R14, R13, R14, R15 ;  /* 0x0c00000e0d0e7389 */ /* 0x00006200000e000f */
[----:B------:R-:W-:Y:S05]  /*3ba0*/  RET.REL.NODEC R10 `(_ZN4vllm25paged_attention_v1_kernelIfhLi64ELi16ELi128ELNS_18Fp8KVCacheDataTypeE1ELb1EEEvPT_PKS2_PKT0_S8_ifPKiSA_iPKfiiiSC_SC_iiiii) ;  /* 0xffffc4500a007950 */ /* 0x000fea0003c3ffff */
.L_x_12187:
        /* <DEDUP_REMOVED lines=13> */
.L_x_23471:


//--------------------- .text._ZN4vllm25paged_attention_v1_kernelIfhLi32ELi16ELi128ELNS_18Fp8KVCacheDataTypeE1ELb1EEEvPT_PKS2_PKT0_S8_ifPKiSA_iPKfiiiSC_SC_iiiii --------------------------
	.section	.text._ZN4vllm25paged_attention_v1_kernelIfhLi32ELi16ELi128ELNS_18Fp8KVCacheDataTypeE1ELb1EEEvPT_PKS2_PKT0_S8_ifPKiSA_iPKfiiiSC_SC_iiiii,"ax",@progbits
	.sectioninfo	@"SHI_REGISTERS=32"
	.align	128
        .global         _ZN4vllm25paged_attention_v1_kernelIfhLi32ELi16ELi128ELNS_18Fp8KVCacheDataTypeE1ELb1EEEvPT_PKS2_PKT0_S8_ifPKiSA_iPKfiiiSC_SC_iiiii
        .type           _ZN4vllm25paged_attention_v1_kernelIfhLi32ELi16ELi128ELNS_18Fp8KVCacheDataTypeE1ELb1EEEvPT_PKS2_PKT0_S8_ifPKiSA_iPKfiiiSC_SC_iiiii,@function
        .size           _ZN4vllm25paged_attention_v1_kernelIfhLi32ELi16ELi128ELNS_18Fp8KVCacheDataTypeE1ELb1EEEvPT_PKS2_PKT0_S8_ifPKiSA_iPKfiiiSC_SC_iiiii,(.L_x_23472 - _ZN4vllm25paged_attention_v1_kernelIfhLi32ELi16ELi128ELNS_18Fp8KVCacheDataTypeE1ELb1EEEvPT_PKS2_PKT0_S8_ifPKiSA_iPKfiiiSC_SC_iiiii)
        .other          _ZN4vllm25paged_attention_v1_kernelIfhLi32ELi16ELi128ELNS_18Fp8KVCacheDataTypeE1ELb1EEEvPT_PKS2_PKT0_S8_ifPKiSA_iPKfiiiSC_SC_iiiii,@"STO_CUDA_ENTRY STV_DEFAULT"
_ZN4vllm25paged_attention_v1_kernelIfhLi32ELi16ELi128ELNS_18Fp8KVCacheDataTypeE1ELb1EEEvPT_PKS2_PKT0_S8_ifPKiSA_iPKfiiiSC_SC_iiiii:
.text._ZN4vllm25paged_attention_v1_kernelIfhLi32ELi16ELi128ELNS_18Fp8KVCacheDataTypeE1ELb1EEEvPT_PKS2_PKT0_S8_ifPKiSA_iPKfiiiSC_SC_iiiii:
        /* <DEDUP_REMOVED lines=105> */
.L_x_12188:
[----:B-1----:R-:W-:-:S05]  /*0690*/  MOV R8, c[0x0][0xc] ;  /* 0x0000030000087a02 */ /* 0x002fca0000000f00 */
[----:B------:R-:W-:-:S04]  /*06a0*/  IMAD R8, R8, c[0x0][0x1c8], R3 ;  /* 0x0000720008087a24 */ /* 0x000fc800078e0203 */
[----:B------:R-:W-:-:S03]  /*06b0*/  IMAD R8, R8, c[0x0][0x1d8], RZ ;  /* 0x0000760008087a24 */ /* 0x000fc600078e02ff */
.L_x_12189:
        /* <DEDUP_REMOVED lines=25> */
.L_x_12193:
        /* <DEDUP_REMOVED lines=37> */
.L_x_12191:
[----:B------:R-:W-:Y:S05]  /*0aa0*/  BSYNC B7 ;  /* 0x0000000000077941 */ /* 0x000fea0003800000 */
.L_x_12190:
[----:B------:R-:W-:Y:S05]  /*0ab0*/  BRA.DIV ~URZ, `(.L_x_12194) ;  /* 0x000025027f007947 */ /* 0x000fea000b800000 */
[----:B------:R-:W-:-:S04]  /*0ac0*/  MOV R10, 0xff7fffff ;  /* 0xff7fffff000a7802 */ /* 0x000fc80000000f00 */
.L_x_12224:
        /* <DEDUP_REMOVED lines=8> */
.L_x_12225:
        /* <DEDUP_REMOVED lines=28> */
.L_x_12200:
        /* <DEDUP_REMOVED lines=11> */
.L_x_12199:
[----:B------:R-:W-:Y:S05]  /*0dc0*/  BSYNC B1 ;  /* 0x0000000000017941 */ /* 0x000fea0003800000 */
.L_x_12198:
        /* <DEDUP_REMOVED lines=10> */
.L_x_12203:
        /* <DEDUP_REMOVED lines=100> */
.L_x_12202:
[----:B------:R-:W-:Y:S05]  /*14b0*/  BSYNC B1 ;  /* 0x0000000000017941 */ /* 0x000fea0003800000 */
.L_x_12201:
        /* <DEDUP_REMOVED lines=55> */
.L_x_12205:
[----:B------:R-:W-:Y:S05]  /*1830*/  BSYNC B1 ;  /* 0x0000000000017941 */ /* 0x000fea0003800000 */
.L_x_12204:
        /* <DEDUP_REMOVED lines=26> */
.L_x_12197:
[----:B------:R-:W-:Y:S05]  /*19e0*/  BSYNC B0 ;  /* 0x0000000000007941 */ /* 0x000fea0003800000 */
.L_x_12196:
        /* <DEDUP_REMOVED lines=37> */
.L_x_12210:
        /* <DEDUP_REMOVED lines=8> */
.L_x_12209:
[----:B------:R-:W-:Y:S05]  /*1cc0*/  BSYNC B1 ;  /* 0x0000000000017941 */ /* 0x000fea0003800000 */
.L_x_12208:
        /* <DEDUP_REMOVED lines=10> */
.L_x_12213:
        /* <DEDUP_REMOVED lines=52> */
.L_x_12212:
[----:B------:R-:W-:Y:S05]  /*20b0*/  BSYNC B1 ;  /* 0x0000000000017941 */ /* 0x000fea0003800000 */
.L_x_12211:
        /* <DEDUP_REMOVED lines=31> */
.L_x_12215:
[----:B------:R-:W-:Y:S05]  /*22b0*/  BSYNC B1 ;  /* 0x0000000000017941 */ /* 0x000fea0003800000 */
.L_x_12214:
        /* <DEDUP_REMOVED lines=14> */
.L_x_12207:
[----:B------:R-:W-:Y:S05]  /*23a0*/  BSYNC B0 ;  /* 0x0000000000007941 */ /* 0x000fea0003800000 */
.L_x_12206:
        /* <DEDUP_REMOVED lines=26> */
.L_x_12219:
        /* <DEDUP_REMOVED lines=32> */
.L_x_12217:
[----:B------:R-:W-:Y:S05]  /*2750*/  BSYNC B6 ;  /* 0x0000000000067941 */ /* 0x000fea0003800000 */
.L_x_12216:
[----:B------:R-:W-:Y:S05]  /*2760*/  BRA.DIV ~URZ, `(.L_x_12220) ;  /* 0x00000a127f007947 */ /* 0x000fea000b800000 */
[----:B------:R-:W-:-:S05]  /*2770*/  MOV R4, RZ ;  /* 0x000000ff00047202 */ /* 0x000fca0000000f00 */
.L_x_12226:
[----:B0-----:R-:W-:Y:S01]  /*2780*/  FADD.FTZ R12, RZ, R4 ;  /* 0x00000004ff0c7221 */ /* 0x001fe20000010000 */
[----:B------:R-:W-:Y:S05]  /*2790*/  BRA.DIV ~URZ, `(.L_x_12221) ;  /* 0x00000a627f007947 */ /* 0x000fea000b800000 */
[----:B------:R-:W0:Y:S01]  /*27a0*/  SHFL.BFLY PT, R8, R12, 0x1, 0x1f ;  /* 0x0c201f000c087f89 */ /* 0x000e2200000e0000 */
[----:B------:R-:W-:Y:S01]  /*27b0*/  CS2R R4, SRZ ;  /* 0x0000000000047805 */ /* 0x000fe2000001ff00 */
[----:B------:R-:W-:Y:S02]  /*27c0*/  IMAD.MOV.U32 R9, RZ, RZ, RZ ;  /* 0x000000ffff097224 */ /* 0x000fe400078e00ff */
[----:B------:R-:W-:Y:S02]  /*27d0*/  IMAD.MOV.U32 R10, RZ, RZ, RZ ;  /* 0x000000ffff0a7224 */ /* 0x000fe400078e00ff */
[----:B0-----:R-:W-:Y:S02]  /*27e0*/  FADD.FTZ R8, R12, R8 ;  /* 0x000000080c087221 */ /* 0x001fe40000010000 */
.L_x_12227:
        /* <DEDUP_REMOVED lines=46> */
.L_x_12223:
[----:B0-----:R-:W-:Y:S05]  /*2ad0*/  BSYNC B0 ;  /* 0x0000000000007941 */ /* 0x001fea0003800000 */
.L_x_12222:
        /* <DEDUP_REMOVED lines=39> */
.L_x_12192:
        /* <DEDUP_REMOVED lines=19> */
.L_x_12218:
        /* <DEDUP_REMOVED lines=20> */
.L_x_12194:
[----:B------:R-:W-:Y:S01]  /*2fc0*/  MOV R12, 0xff7fffff ;  /* 0xff7fffff000c7802 */ /* 0x000fe20000000f00 */
[----:B------:R-:W-:Y:S01]  /*2fd0*/  IMAD.MOV.U32 R15, RZ, RZ, 0x10 ;  /* 0x00000010ff0f7424 */ /* 0x000fe200078e00ff */
[----:B------:R-:W-:Y:S01]  /*2fe0*/  MOV R17, 0xffffffff ;  /* 0xffffffff00117802 */ /* 0x000fe20000000f00 */
[----:B------:R-:W-:Y:S01]  /*2ff0*/  IMAD.MOV.U32 R14, RZ, RZ, 0x1f ;  /* 0x0000001fff0e7424 */ /* 0x000fe200078e00ff */
[----:B------:R-:W-:Y:S02]  /*3000*/  MOV R10, 0x3020 ;  /* 0x00003020000a7802 */ /* 0x000fe40000000f00 */
[----:B------:R-:W-:Y:S05]  /*3010*/  CALL.REL.NOINC `($__internal_305_$__cuda_sm70_shflsync_bfly_p) ;  /* 0x000004d000007944 */ /* 0x000fea0003c00000 */
[----:B-1----:R-:W-:Y:S01]  /*3020*/  IMAD.MOV.U32 R10, RZ, RZ, R14 ;  /* 0x000000ffff0a7224 */ /* 0x002fe200078e000e */
[----:B0-----:R-:W-:Y:S05]  /*3030*/  BRA `(.L_x_12224) ;  /* 0xffffda9000007947 */ /* 0x001fea000383ffff */
.L_x_12195:
[----:B------:R-:W-:Y:S01]  /*3040*/  HFMA2.MMA R15, -RZ, RZ, 0, 4.76837158203125e-07 ;  /* 0x00000008ff0f7435 */ /* 0x000fe200000001ff */
[----:B------:R-:W-:Y:S01]  /*3050*/  IMAD.MOV.U32 R12, RZ, RZ, R19 ;  /* 0x000000ffff0c7224 */ /* 0x000fe200078e0013 */
[----:B------:R-:W-:Y:S01]  /*3060*/  MOV R10, 0x30a0 ;  /* 0x000030a0000a7802 */ /* 0x000fe20000000f00 */
[----:B------:R-:W-:Y:S02]  /*3070*/  IMAD.MOV.U32 R14, RZ, RZ, 0x1f ;  /* 0x0000001fff0e7424 */ /* 0x000fe400078e00ff */
[----:B------:R-:W-:-:S02]  /*3080*/  IMAD.MOV.U32 R17, RZ, RZ, -0x1 ;  /* 0xffffffffff117424 */ /* 0x000fc400078e00ff */
[----:B------:R-:W-:Y:S05]  /*3090*/  CALL.REL.NOINC `($__internal_305_$__cuda_sm70_shflsync_bfly_p) ;  /* 0x0000045000007944 */ /* 0x000fea0003c00000 */
[----:B01----:R-:W-:Y:S01]  /*30a0*/  FMNMX.FTZ R12, R19, R14, !PT ;  /* 0x0000000e130c7209 */ /* 0x003fe20007810000 */
[----:B------:R-:W-:Y:S01]  /*30b0*/  IMAD.MOV.U32 R14, RZ, RZ, 0x1f ;  /* 0x0000001fff0e7424 */ /* 0x000fe200078e00ff */
[----:B------:R-:W-:Y:S01]  /*30c0*/  MOV R15, 0x4 ;  /* 0x00000004000f7802 */ /* 0x000fe20000000f00 */
[----:B------:R-:W-:Y:S01]  /*30d0*/  IMAD.MOV.U32 R17, RZ, RZ, -0x1 ;  /* 0xffffffffff117424 */ /* 0x000fe200078e00ff */
[----:B------:R-:W-:-:S02]  /*30e0*/  MOV R10, 0x3100 ;  /* 0x00003100000a7802 */ /* 0x000fc40000000f00 */
[----:B------:R-:W-:Y:S05]  /*30f0*/  CALL.REL.NOINC `($__internal_305_$__cuda_sm70_shflsync_bfly_p) ;  /* 0x000003f000007944 */ /* 0x000fea0003c00000 */
[----:B0-----:R-:W-:Y:S01]  /*3100*/  HFMA2.MMA R15, -RZ, RZ, 0, 1.1920928955078125e-07 ;  /* 0x00000002ff0f7435 */ /* 0x001fe200000001ff */
[----:B-1----:R-:W-:Y:S01]  /*3110*/  FMNMX.FTZ R12, R12, R14, !PT ;  /* 0x0000000e0c0c7209 */ /* 0x002fe20007810000 */
[----:B------:R-:W-:Y:S01]  /*3120*/  IMAD.MOV.U32 R14, RZ, RZ, 0x1f ;  /* 0x0000001fff0e7424 */ /* 0x000fe200078e00ff */
[----:B------:R-:W-:Y:S01]  /*3130*/  MOV R10, 0x3160 ;  /* 0x00003160000a7802 */ /* 0x000fe20000000f00 */
[----:B------:R-:W-:-:S02]  /*3140*/  IMAD.MOV.U32 R17, RZ, RZ, -0x1 ;  /* 0xffffffffff117424 */ /* 0x000fc400078e00ff */
[----:B------:R-:W-:Y:S05]  /*3150*/  CALL.REL.NOINC `($__internal_305_$__cuda_sm70_shflsync_bfly_p) ;  /* 0x0000039000007944 */ /* 0x000fea0003c00000 */
[----:B-1----:R-:W-:Y:S01]  /*3160*/  MOV R11, R14 ;  /* 0x0000000e000b7202 */ /* 0x002fe20000000f00 */
[----:B0-----:R-:W-:Y:S05]  /*3170*/  BRA `(.L_x_12225) ;  /* 0xffffd9d000007947 */ /* 0x001fea000383ffff */
.L_x_12220:
[----:B0-----:R-:W-:Y:S01]  /*3180*/  HFMA2.MMA R14, -RZ, RZ, 0, 1.847743988037109375e-06 ;  /* 0x0000001fff0e7435 */ /* 0x001fe200000001ff */
[----:B------:R-:W-:Y:S01]  /*3190*/  IMAD.MOV.U32 R12, RZ, RZ, RZ ;  /* 0x000000ffff0c7224 */ /* 0x000fe200078e00ff */
[----:B------:R-:W-:Y:S01]  /*31a0*/  MOV R10, 0x31e0 ;  /* 0x000031e0000a7802 */ /* 0x000fe20000000f00 */
[----:B------:R-:W-:-:S02]  /*31b0*/  IMAD.MOV.U32 R15, RZ, RZ, 0x2 ;  /* 0x00000002ff0f7424 */ /* 0x000fc400078e00ff */
[----:B------:R-:W-:Y:S02]  /*31c0*/  IMAD.MOV.U32 R17, RZ, RZ, -0x1 ;  /* 0xffffffffff117424 */ /* 0x000fe400078e00ff */
[----:B------:R-:W-:Y:S05]  /*31d0*/  CALL.REL.NOINC `($__internal_305_$__cuda_sm70_shflsync_bfly_p) ;  /* 0x0000031000007944 */ /* 0x000fea0003c00000 */
[----:B-1----:R-:W-:Y:S01]  /*31e0*/  IMAD.MOV.U32 R4, RZ, RZ, R14 ;  /* 0x000000ffff047224 */ /* 0x002fe200078e000e */
[----:B0-----:R-:W-:Y:S05]  /*31f0*/  BRA `(.L_x_12226) ;  /* 0xfffff58000007947 */ /* 0x001fea000383ffff */
.L_x_12221:
[----:B------:R-:W-:Y:S01]  /*3200*/  MOV R15, 0x1 ;  /* 0x00000001000f7802 */ /* 0x000fe20000000f00 */
[----:B------:R-:W-:Y:S01]  /*3210*/  IMAD.MOV.U32 R14, RZ, RZ, 0x1f ;  /* 0x0000001fff0e7424 */ /* 0x000fe200078e00ff */
[----:B------:R-:W-:Y:S01]  /*3220*/  MOV R10, 0x3250 ;  /* 0x00003250000a7802 */ /* 0x000fe20000000f00 */
[----:B------:R-:W-:Y:S02]  /*3230*/  IMAD.MOV.U32 R17, RZ, RZ, -0x1 ;  /* 0xffffffffff117424 */ /* 0x000fe400078e00ff */
[----:B------:R-:W-:Y:S05]  /*3240*/  CALL.REL.NOINC `($__internal_305_$__cuda_sm70_shflsync_bfly_p) ;  /* 0x000002a000007944 */ /* 0x000fea0003c00000 */
[----:B-1----:R-:W-:Y:S01]  /*3250*/  FADD.FTZ R8, R12, R14 ;  /* 0x0000000e0c087221 */ /* 0x002fe20000010000 */
[----:B0-----:R-:W-:Y:S01]  /*3260*/  HFMA2.MMA R12, -RZ, RZ, 0, 0 ;  /* 0x00000000ff0c7435 */ /* 0x001fe200000001ff */
[----:B------:R-:W-:Y:S01]  /*3270*/  IMAD.MOV.U32 R15, RZ, RZ, 0x2 ;  /* 0x00000002ff0f7424 */ /* 0x000fe200078e00ff */
[----:B------:R-:W-:Y:S01]  /*3280*/  MOV R17, 0xffffffff ;  /* 0xffffffff00117802 */ /* 0x000fe20000000f00 */
[----:B------:R-:W-:Y:S01]  /*3290*/  IMAD.MOV.U32 R14, RZ, RZ, 0x1f ;  /* 0x0000001fff0e7424 */ /* 0x000fe200078e00ff */
[----:B------:R-:W-:Y:S02]  /*32a0*/  MOV R10, 0x32c0 ;  /* 0x000032c0000a7802 */ /* 0x000fe40000000f00 */
[----:B------:R-:W-:Y:S05]  /*32b0*/  CALL.REL.NOINC `($__internal_305_$__cuda_sm70_shflsync_bfly_p) ;  /* 0x0000023000007944 */ /* 0x000fea0003c00000 */
[----:B01----:R-:W-:Y:S01]  /*32c0*/  FADD.FTZ R12, RZ, R14 ;  /* 0x0000000eff0c7221 */ /* 0x003fe20000010000 */
[----:B------:R-:W-:Y:S01]  /*32d0*/  MOV R17, 0xffffffff ;  /* 0xffffffff00117802 */ /* 0x000fe20000000f00 */
[----:B------:R-:W-:Y:S01]  /*32e0*/  IMAD.MOV.U32 R15, RZ, RZ, 0x1 ;  /* 0x00000001ff0f7424 */ /* 0x000fe200078e00ff */
[----:B------:R-:W-:Y:S01]  /*32f0*/  MOV R10, 0x3320 ;  /* 0x00003320000a7802 */ /* 0x000fe20000000f00 */
[----:B------:R-:W-:-:S02]  /*3300*/  IMAD.MOV.U32 R14, RZ, RZ, 0x1f ;  /* 0x0000001fff0e7424 */ /* 0x000fc400078e00ff */
[----:B------:R-:W-:Y:S05]  /*3310*/  CALL.REL.NOINC `($__internal_305_$__cuda_sm70_shflsync_bfly_p) ;  /* 0x000001d000007944 */ /* 0x000fea0003c00000 */
[----:B-1----:R-:W-:Y:S01]  /*3320*/  FADD.FTZ R5, R12, R14 ;  /* 0x0000000e0c057221 */ /* 0x002fe20000010000 */
[----:B------:R-:W-:Y:S01]  /*3330*/  HFMA2.MMA R14, -RZ, RZ, 0, 1.847743988037109375e-06 ;  /* 0x0000001fff0e7435 */ /* 0x000fe200000001ff */
[----:B0-----:R-:W-:Y:S01]  /*3340*/  IMAD.MOV.U32 R12, RZ, RZ, RZ ;  /* 0x000000ffff0c7224 */ /* 0x001fe200078e00ff */
[----:B------:R-:W-:Y:S01]  /*3350*/  MOV R10, 0x3390 ;  /* 0x00003390000a7802 */ /* 0x000fe20000000f00 */
[----:B------:R-:W-:-:S02]  /*3360*/  IMAD.MOV.U32 R15, RZ, RZ, 0x2 ;  /* 0x00000002ff0f7424 */ /* 0x000fc400078e00ff */
[----:B------:R-:W-:Y:S02]  /*3370*/  IMAD.MOV.U32 R17, RZ, RZ, -0x1 ;  /* 0xffffffffff117424 */ /* 0x000fe400078e00ff */
[----:B------:R-:W-:Y:S05]  /*3380*/  CALL.REL.NOINC `($__internal_305_$__cuda_sm70_shflsync_bfly_p) ;  /* 0x0000016000007944 */ /* 0x000fea0003c00000 */
[----:B01----:R-:W-:Y:S01]  /*3390*/  FADD.FTZ R12, RZ, R14 ;  /* 0x0000000eff0c7221 */ /* 0x003fe20000010000 */
[----:B------:R-:W-:Y:S01]  /*33a0*/  MOV R14, 0x1f ;  /* 0x0000001f000e7802 */ /* 0x000fe20000000f00 */
[----:B------:R-:W-:Y:S01]  /*33b0*/  IMAD.MOV.U32 R15, RZ, RZ, 0x1 ;  /* 0x00000001ff0f7424 */ /* 0x000fe200078e00ff */
[----:B------:R-:W-:Y:S01]  /*33c0*/  MOV R10, 0x33f0 ;  /* 0x000033f0000a7802 */ /* 0x000fe20000000f00 */
[----:B------:R-:W-:Y:S02]  /*33d0*/  IMAD.MOV.U32 R17, RZ, RZ, -0x1 ;  /* 0xffffffffff117424 */ /* 0x000fe400078e00ff */
[----:B------:R-:W-:Y:S05]  /*33e0*/  CALL.REL.NOINC `($__internal_305_$__cuda_sm70_shflsync_bfly_p) ;  /* 0x0000010000007944 */ /* 0x000fea0003c00000 */
[----:B0-----:R-:W-:Y:S01]  /*33f0*/  HFMA2.MMA R15, -RZ, RZ, 0, 1.1920928955078125e-07 ;  /* 0x00000002ff0f7435 */ /* 0x001fe200000001ff */
[----:B-1----:R-:W-:Y:S01]  /*3400*/  FADD.FTZ R4, R12, R14 ;  /* 0x0000000e0c047221 */ /* 0x002fe20000010000 */
[----:B------:R-:W-:Y:S01]  /*3410*/  MOV R10, 0x3460 ;  /* 0x00003460000a7802 */ /* 0x000fe20000000f00 */
[----:B------:R-:W-:Y:S02]  /*3420*/  IMAD.MOV.U32 R12, RZ, RZ, RZ ;  /* 0x000000ffff0c7224 */ /* 0x000fe400078e00ff */
[----:B------:R-:W-:Y:S02]  /*3430*/  IMAD.MOV.U32 R14, RZ, RZ, 0x1f ;  /* 0x0000001fff0e7424 */ /* 0x000fe400078e00ff */
[----:B------:R-:W-:-:S02]  /*3440*/  IMAD.MOV.U32 R17, RZ, RZ, -0x1 ;  /* 0xffffffffff117424 */ /* 0x000fc400078e00ff */
[----:B------:R-:W-:Y:S05]  /*3450*/  CALL.REL.NOINC `($__internal_305_$__cuda_sm70_shflsync_bfly_p) ;  /* 0x0000009000007944 */ /* 0x000fea0003c00000 */
[----:B-1----:R-:W-:Y:S01]  /*3460*/  FADD.FTZ R9, RZ, R14 ;  /* 0x0000000eff097221 */ /* 0x002fe20000010000 */
[----:B0-----:R-:W-:Y:S01]  /*3470*/  MOV R15, 0x1 ;  /* 0x00000001000f7802 */ /* 0x001fe20000000f00 */
[----:B------:R-:W-:Y:S01]  /*3480*/  IMAD.MOV.U32 R14, RZ, RZ, 0x1f ;  /* 0x0000001fff0e7424 */ /* 0x000fe200078e00ff */
[----:B------:R-:W-:Y:S01]  /*3490*/  MOV R10, 0x34d0 ;  /* 0x000034d0000a7802 */ /* 0x000fe20000000f00 */
[----:B------:R-:W-:Y:S01]  /*34a0*/  IMAD.MOV.U32 R17, RZ, RZ, -0x1 ;  /* 0xffffffffff117424 */ /* 0x000fe200078e00ff */
[----:B------:R-:W-:-:S02]  /*34b0*/  MOV R12, R9 ;  /* 0x00000009000c7202 */ /* 0x000fc40000000f00 */
[----:B------:R-:W-:Y:S05]  /*34c0*/  CALL.REL.NOINC `($__internal_305_$__cuda_sm70_shflsync_bfly_p) ;  /* 0x0000002000007944 */ /* 0x000fea0003c00000 */
[----:B-1----:R-:W-:Y:S01]  /*34d0*/  IMAD.MOV.U32 R10, RZ, RZ, R14 ;  /* 0x000000ffff0a7224 */ /* 0x002fe200078e000e */
[----:B0-----:R-:W-:Y:S05]  /*34e0*/  BRA `(.L_x_12227) ;  /* 0xfffff30000007947 */ /* 0x001fea000383ffff */
        .weak           $__internal_305_$__cuda_sm70_shflsync_bfly_p
        .type           $__internal_305_$__cuda_sm70_shflsync_bfly_p,@function
        .size           $__internal_305_$__cuda_sm70_shflsync_bfly_p,(.L_x_23472 - $__internal_305_$__cuda_sm70_shflsync_bfly_p)
$__internal_305_$__cuda_sm70_shflsync_bfly_p:
[----:B------:R-:W-:Y:S01]  /*34f0*/  HFMA2.MMA R11, -RZ, RZ, 0, 0 ;  /* 0x00000000ff0b7435 */ /* 0x000fe200000001ff */
[----:B------:R-:W-:Y:S04]  /*3500*/  WARPSYNC R17 ;  /* 0x0000001100007348 */ /* 0x000fe80003800000 */
[----:B------:R0:W1:Y:S01]  /*3510*/  SHFL.BFLY PT, R14, R12, R15, R14 ;  /* 0x0c00000f0c0e7389 */ /* 0x00006200000e000e */
[----:B------:R-:W-:Y:S05]  /*3520*/  RET.REL.NODEC R10 `(_ZN4vllm25paged_attention_v1_kernelIfhLi32ELi16ELi128ELNS_18Fp8KVCacheDataTypeE1ELb1EEEvPT_PKS2_PKT0_S8_ifPKiSA_iPKfiiiSC_SC_iiiii) ;  /* 0xffffcad00a007950 */ /* 0x000fea0003c3ffff */
.L_x_12228:
        /* <DEDUP_REMOVED lines=13> */
.L_x_23472:


//--------------------- .text._ZN4vllm25paged_attention_v1_kernelIfhLi256ELi8ELi128ELNS_18Fp8KVCacheDataTypeE1ELb0EEEvPT_PKS2_PKT0_S8_ifPKiSA_iPKfiiiSC_SC_iiiii --------------------------
	.section	.text._ZN4vllm25paged_attention_v1_kernelIfhLi256ELi8ELi128ELNS_18Fp8KVCacheDataTypeE1ELb0EEEvPT_PKS2_PKT0_S8_ifPKiSA_iPKfiiiSC_SC_iiiii,"ax",@progbits
	.sectioninfo	@"SHI_REGISTERS=32"
	.align	128
        .global         _ZN4vllm25paged_attention_v1_kernelIfhLi256ELi8ELi128ELNS_18Fp8KVCacheDataTypeE1ELb0EEEvPT_PKS2_PKT0_S8_ifPKiSA_iPKfiiiSC_SC_iiiii
        .type           _ZN4vllm25paged_attention_v1_kernelIfhLi256ELi8ELi128ELNS_18Fp8KVCacheDataTypeE1ELb0EEEvPT_PKS2_PKT0_S8_ifPKiSA_iPKfiiiSC_SC_iiiii,@function
        .size           _ZN4vllm25paged_attention_v1_kernelIfhLi256ELi8ELi128ELNS_18Fp8KVCacheDataTypeE1ELb0EEEvPT_PKS2_PKT0_S8_ifPKiSA_iPKfiiiSC_SC_iiiii,(.L_x_23473 - _ZN4vllm25paged_attention_v1_kernelIfhLi256ELi8ELi128ELNS_18Fp8KVCacheDataTypeE1ELb0EEEvPT_PKS2_PKT0_S8_ifPKiSA_iPKfiiiSC_SC_iiiii)
        .other          _ZN4vllm25paged_attention_v1_kernelIfhLi256ELi8ELi128ELNS_18Fp8KVCacheDataTypeE1ELb0EEEvPT_PKS2_PKT0_S8_ifPKiSA_iPKfiiiSC_SC_iiiii,@"STO_CUDA_ENTRY STV_DEFAULT"
_ZN4vllm25paged_attention_v1_kernelIfhLi256ELi8ELi128ELNS_18Fp8KVCacheDataTypeE1ELb0EEEvPT_PKS2_PKT0_S8_ifPKiSA_iPKfiiiSC_SC_iiiii:
.text._ZN4vllm25paged_attention_v1_kernelIfhLi256ELi8ELi128ELNS_18Fp8KVCacheDataTypeE1ELb0EEEvPT_PKS2_PKT0_S8_ifPKiSA_iPKfiiiSC_SC_iiiii:
        /* <DEDUP_REMOVED lines=23> */
.L_x_12260:
[----:B------:R-:W-:Y:S01]  /*0170*/  FMNMX.FTZ R9, R6, -3.40282346638528859812e+38, !PT ;  /* 0xff7fffff06097809 */ /* 0x000fe20007810000 */
[----:B------:R-:W-:Y:S01]  /*0180*/  IMAD.MOV.U32 R8, RZ, RZ, -0x800001 ;  /* 0xff7fffffff087424 */ /* 0x000fe200078e00ff */
[----:B------:R-:W-:Y:S05]  /*0190*/  BRA.DIV ~URZ, `(.L_x_12231) ;  /* 0x000029d27f007947 */ /* 0x000fea000b800000 */
[----:B------:R-:W0:Y:S02]  /*01a0*/  SHFL.BFLY PT, R6, R9, 0x8, 0x1f ;  /* 0x0d001f0009067f89 */ /* 0x000e2400000e0000 */
[----:B0-----:R-:W-:-:S05]  /*01b0*/  FMNMX.FTZ R9, R9, R6, !PT ;  /* 0x0000000609097209 */ /* 0x001fca0007810000 */
[----:B------:R0:W1:Y:S02]  /*01c0*/  SHFL.BFLY PT, R6, R9, 0x4, 0x1f ;  /* 0x0c801f0009067f89 */ /* 0x00006400000e0000 */
.L_x_12261:
        /* <DEDUP_REMOVED lines=28> */
.L_x_12236:
        /* <DEDUP_REMOVED lines=11> */
.L_x_12235:
[----:B------:R-:W-:Y:S05]  /*0440*/  BSYNC B1 ;  /* 0x0000000000017941 */ /* 0x000fea0003800000 */
.L_x_12234:
        /* <DEDUP_REMOVED lines=10> */
.L_x_12239:
        /* <DEDUP_REMOVED lines=100> */
.L_x_12238:
[----:B------:R-:W-:Y:S05]  /*0b30*/  BSYNC B1 ;  /* 0x0000000000017941 */ /* 0x000fea0003800000 */
.L_x_12237:
        /* <DEDUP_REMOVED lines=55> */
.L_x_12241:
[----:B------:R-:W-:Y:S05]  /*0eb0*/  BSYNC B1 ;  /* 0x0000000000017941 */ /* 0x000fea0003800000 */
.L_x_12240:
        /* <DEDUP_REMOVED lines=26> */
.L_x_12233:
[----:B------:R-:W-:Y:S05]  /*1060*/  BSYNC B0 ;  /* 0x0000000000007941 */ /* 0x000fea0003800000 */
.L_x_12232:
        /* <DEDUP_REMOVED lines=37> */
.L_x_12246:
        /* <DEDUP_REMOVED lines=8> */
.L_x_12245:
[----:B0-----:R-:W-:Y:S05]  /*1340*/  BSYNC B1 ;  /* 0x0000000000017941 */ /* 0x001fea0003800000 */
.L_x_12244:
        /* <DEDUP_REMOVED lines=10> */
.L_x_12249:
        /* <DEDUP_REMOVED lines=52> */
.L_x_12248:
[----:B------:R-:W-:Y:S05]  /*1730*/  BSYNC B1 ;  /* 0x0000000000017941 */ /* 0x000fea0003800000 */
.L_x_12247:
        /* <DEDUP_REMOVED lines=31> */
.L_x_12251:
[----:B------:R-:W-:Y:S05]  /*1930*/  BSYNC B1 ;  /* 0x0000000000017941 */ /* 0x000fea0003800000 */
.L_x_12250:
        /* <DEDUP_REMOVED lines=14> */
.L_x_12243:
[----:B------:R-:W-:Y:S05]  /*1a20*/  BSYNC B0 ;  /* 0x0000000000007941 */ /* 0x000fea0003800000 */
.L_x_12242:
        /* <DEDUP_REMOVED lines=42> */
.L_x_12253:
[----:B------:R-:W-:Y:S05]  /*1cd0*/  BSYNC B0 ;  /* 0x0000000000007941 */ /* 0x000fea0003800000 */
.L_x_12252:
        /* <DEDUP_REMOVED lines=35> */
.L_x_12255:
[----:B------:R-:W-:Y:S05]  /*1f10*/  BSYNC B0 ;  /* 0x0000000000007941 */ /* 0x000fea0003800000 */
.L_x_12254:
        /* <DEDUP_REMOVED lines=19> */
.L_x_12257:
[----:B------:R-:W-:Y:S05]  /*2050*/  BSYNC B0 ;  /* 0x0000000000007941 */ /* 0x000fea0003800000 */
.L_x_12256:
        /* <DEDUP_REMOVED lines=36> */
.L_x_12259:
[----:B------:R-:W-:Y:S05]  /*22a0*/  BSYNC B0 ;  /* 0x0000000000007941 */ /* 0x000fea0003800000 */
.L_x_12258:
        /* <DEDUP_REMOVED lines=112> */
.L_x_12229:
        /* <DEDUP_REMOVED lines=20> */
.L_x_12230:
[----:B------:R-:W-:Y:S01]  /*2af0*/  IMAD.MOV.U32 R9, RZ, RZ, -0x800001 ;  /* 0xff7fffffff097424 */ /* 0x000fe200078e00ff */
[----:B------:R-:W-:Y:S01]  /*2b00*/  MOV R11, 0x1f ;  /* 0x0000001f000b7802 */ /* 0x000fe20000000f00 */
[----:B------:R-:W-:Y:S01]  /*2b10*/  IMAD.MOV.U32 R10, RZ, RZ, 0x10 ;  /* 0x00000010ff0a7424 */ /* 0x000fe200078e00ff */
[----:B------:R-:W-:Y:S01]  /*2b20*/  MOV R6, 0x2b50 ;  /* 0x00002b5000067802 */ /* 0x000fe20000000f00 */
[----:B------:R-:W-:Y:S02]  /*2b30*/  IMAD.MOV.U32 R12, RZ, RZ, -0x1 ;  /* 0xffffffffff0c7424 */ /* 0x000fe400078e00ff */
[----:B------:R-:W-:Y:S05]  /*2b40*/  CALL.REL.NOINC `($__internal_306_$__cuda_sm70_shflsync_bfly_p) ;  /* 0x000000f000007944 */ /* 0x000fea0003c00000 */
[----:B-1----:R-:W-:Y:S01]  /*2b50*/  MOV R6, R10 ;  /* 0x0000000a00067202 */ /* 0x002fe20000000f00 */
[----:B0-----:R-:W-:Y:S05]  /*2b60*/  BRA `(.L_x_12260) ;  /* 0xffffd60000007947 */ /* 0x001fea000383ffff */
.L_x_12231:
[----:B------:R-:W-:Y:S01]  /*2b70*/  HFMA2.MMA R11, -RZ, RZ, 0, 1.847743988037109375e-06 ;  /* 0x0000001fff0b7435 */ /* 0x000fe200000001ff */
[----:B------:R-:W-:Y:S01]  /*2b80*/  IMAD.MOV.U32 R10, RZ, RZ, 0x8 ;  /* 0x00000008ff0a7424 */ /* 0x000fe200078e00ff */
[----:B------:R-:W-:Y:S01]  /*2b90*/  MOV R6, 0x2bc0 ;  /* 0x00002bc000067802 */ /* 0x000fe20000000f00 */
[----:B------:R-:W-:-:S03]  /*2ba0*/  IMAD.MOV.U32 R12, RZ, RZ, -0x1 ;  /* 0xffffffffff0c7424 */ /* 0x000fc600078e00ff */
[----:B------:R-:W-:Y:S05]  /*2bb0*/  CALL.REL.NOINC `($__internal_306_$__cuda_sm70_shflsync_bfly_p) ;  /* 0x0000008000007944 */ /* 0x000fea0003c00000 */
[----:B01----:R-:W-:Y:S01]  /*2bc0*/  FMNMX.FTZ R9, R9, R10, !PT ;  /* 0x0000000a09097209 */ /* 0x003fe20007810000 */
[----:B------:R-:W-:Y:S01]  /*2bd0*/  IMAD.MOV.U32 R11, RZ, RZ, 0x1f ;  /* 0x0000001fff0b7424 */ /* 0x000fe200078e00ff */
[----:B------:R-:W-:-:S02]  /*2be0*/  MOV R10, 0x4 ;  /* 0x00000004000a7802 */ /* 0x000fc40000000f00 */
[----:B------:R-:W-:Y:S02]  /*2bf0*/  MOV R12, 0xffffffff ;  /* 0xffffffff000c7802 */ /* 0x000fe40000000f00 */
[----:B------:R-:W-:Y:S02]  /*2c00*/  MOV R6, 0x2c20 ;  /* 0x00002c2000067802 */ /* 0x000fe40000000f00 */
[----:B------:R-:W-:Y:S05]  /*2c10*/  CALL.REL.NOINC `($__internal_306_$__cuda_sm70_shflsync_bfly_p) ;  /* 0x0000002000007944 */ /* 0x000fea0003c00000 */
[----:B-1----:R-:W-:Y:S01]  /*2c20*/  IMAD.MOV.U32 R6, RZ, RZ, R10 ;  /* 0x000000ffff067224 */ /* 0x002fe200078e000a */
[----:B0-----:R-:W-:Y:S05]  /*2c30*/  BRA `(.L_x_12261) ;  /* 0xffffd59000007947 */ /* 0x001fea000383ffff */
        .weak           $__internal_306_$__cuda_sm70_shflsync_bfly_p
        .type           $__internal_306_$__cuda_sm70_shflsync_bfly_p,@function
        .size           $__internal_306_$__cuda_sm70_shflsync_bfly_p,(.L_x_23473 - $__internal_306_$__cuda_sm70_shflsync_bfly_p)
$__internal_306_$__cuda_sm70_shflsync_bfly_p:
[----:B------:R-:W-:Y:S01]  /*2c40*/  HFMA2.MMA R7, -RZ, RZ, 0, 0 ;  /* 0x00000000ff077435 */ /* 0x000fe200000001ff */
[----:B------:R-:W-:Y:S04]  /*2c50*/  WARPSYNC R12 ;  /* 0x0000000c00007348 */ /* 0x000fe80003800000 */
[----:B------:R0:W1:Y:S01]  /*2c60*/  SHFL.BFLY PT, R10, R9, R10, R11 ;  /* 0x0c00000a090a7389 */ /* 0x00006200000e000b */
[----:B------:R-:W-:Y:S05]  /*2c70*/  RET.REL.NODEC R6 `(_ZN4vllm25paged_attention_v1_kernelIfhLi256ELi8ELi128ELNS_18Fp8KVCacheDataTypeE1ELb0EEEvPT_PKS2_PKT0_S8_ifPKiSA_iPKfiiiSC_SC_iiiii) ;  /* 0xffffd38006007950 */ /* 0x000fea0003c3ffff */
.L_x_12262:
        /* <DEDUP_REMOVED lines=16> */
.L_x_23473:


//--------------------- .text._ZN4vllm25paged_attention_v1_kernelIfhLi192ELi8ELi128ELNS_18Fp8KVCacheDataTypeE1ELb0EEEvPT_PKS2_PKT0_S8_ifPKiSA_iPKfiiiSC_SC_iiiii --------------------------
	.section	.text._ZN4vllm25paged_attention_v1_kernelIfhLi192ELi8ELi128ELNS_18Fp8KVCacheDataTypeE1ELb0EEEvPT_PKS2_PKT0_S8_ifPKiSA_iPKfiiiSC_SC_iiiii,"ax",@progbits
	.sectioninfo	@"SHI_REGISTERS=32"
	.align	128
        .global         _ZN4vllm25paged_attention_v1_kernelIfhLi192ELi8ELi128ELNS_18Fp8KVCacheDataTypeE1ELb0EEEvPT_PKS2_PKT0_S8_ifPKiSA_iPKfiiiSC_SC_iiiii
        .type           _ZN4vllm25paged_attention_v1_kernelIfhLi192ELi8ELi128ELNS_18Fp8KVCacheDataTypeE1ELb0EEEvPT_PKS2_PKT0_S8_ifPKiSA_iPKfiiiSC_SC_iiiii,@function
        .size           _ZN4vllm25paged_attention_v1_kernelIfhLi192ELi8ELi128ELNS_18Fp8KVCacheDataTypeE1ELb0EEEvPT_PKS2_PKT0_S8_ifPKiSA_iPKfiiiSC_SC_iiiii,(.L_x_23474 - _ZN4vllm25paged_attention_v1_kernelIfhLi192ELi8ELi128ELNS_18Fp8KVCacheDataTypeE1ELb0EEEvPT_PKS2_PKT0_S8_ifPKiSA_iPKfiiiSC_SC_iiiii)
        .other          _ZN4vllm25paged_attention_v1_kernelIfhLi192ELi8ELi128ELNS_18Fp8KVCacheDataTypeE1ELb0EEEvPT_PKS2_PKT0_S8_ifPKiSA_iPKfiiiSC_SC_iiiii,@"STO_CUDA_ENTRY STV_DEFAULT"
_ZN4vllm25paged_attention_v1_kernelIfhLi192ELi8ELi128ELNS_18Fp8KVCacheDataTypeE1ELb0EEEvPT_PKS2_PKT0_S8_ifPKiSA_iPKfiiiSC_SC_iiiii:
.text._ZN4vllm25paged_attention_v1_kernelIfhLi192ELi8ELi128ELNS_18Fp8KVCacheDataTypeE1ELb0EEEvPT_PKS2_PKT0_S8_ifPKiSA_iPKfiiiSC_SC_iiiii:
        /* <DEDUP_REMOVED lines=23> */
.L_x_12294:
[----:B------:R-:W-:Y:S02]  /*0170*/  FMNMX.FTZ R9, R6, -3.40282346638528859812e+38, !PT ;  /* 0xff7fffff06097809 */ /* 0x000fe40007810000 */
[----:B------:R-:W-:Y:S01]  /*0180*/  MOV R8, 0xff7fffff ;  /* 0xff7fffff00087802 */ /* 0x000fe20000000f00 */
[----:B------:R-:W-:Y:S05]  /*0190*/  BRA.DIV ~URZ, `(.L_x_12265) ;  /* 0x000026b27f007947 */ /* 0x000fea000b800000 */
[----:B------:R-:W0:Y:S02]  /*01a0*/  SHFL.BFLY PT, R6, R9, 0x8, 0x1f ;  /* 0x0d001f0009067f89 */ /* 0x000e2400000e0000 */
[----:B0-----:R-:W-:-:S05]  /*01b0*/  FMNMX.FTZ R9, R9, R6, !PT ;  /* 0x0000000609097209 */ /* 0x001fca0007810000 */
[----:B------:R0:W1:Y:S02]  /*01c0*/  SHFL.BFLY PT, R6, R9, 0x4, 0x1f ;  /* 0x0c801f0009067f89 */ /* 0x00006400000e0000 */
.L_x_12295:
        /* <DEDUP_REMOVED lines=28> */
.L_x_12270:
        /* <DEDUP_REMOVED lines=11> */
.L_x_12269:
[----:B------:R-:W-:Y:S05]  /*0440*/  BSYNC B1 ;  /* 0x0000000000017941 */ /* 0x000fea0003800000 */
.L_x_12268:
        /* <DEDUP_REMOVED lines=10> */
.L_x_12273:
        /* <DEDUP_REMOVED lines=100> */
.L_x_12272:
[----:B------:R-:W-:Y:S05]  /*0b30*/  BSYNC B1 ;  /* 0x0000000000017941 */ /* 0x000fea0003800000 */
.L_x_12271:
        /* <DEDUP_REMOVED lines=55> */
.L_x_12275:
[----:B------:R-:W-:Y:S05]  /*0eb0*/  BSYNC B1 ;  /* 0x0000000000017941 */ /* 0x000fea0003800000 */
.L_x_12274:
        /* <DEDUP_REMOVED lines=26> */
.L_x_12267:
[----:B------:R-:W-:Y:S05]  /*1060*/  BSYNC B0 ;  /* 0x0000000000007941 */ /* 0x000fea0003800000 */
.L_x_12266:
        /* <DEDUP_REMOVED lines=37> */
.L_x_12280:
        /* <DEDUP_REMOVED lines=8> */
.L_x_12279:
[----:B0-----:R-:W-:Y:S05]  /*1340*/  BSYNC B1 ;  /* 0x0000000000017941 */ /* 0x001fea0003800000 */
.L_x_12278:
        /* <DEDUP_REMOVED lines=10> */
.L_x_12283:
        /* <DEDUP_REMOVED lines=52> */
.L_x_12282:
[----:B------:R-:W-:Y:S05]  /*1730*/  BSYNC B1 ;  /* 0x0000000000017941 */ /* 0x000fea0003800000 */
.L_x_12281:
        /* <DEDUP_REMOVED lines=31> */
.L_x_12285:
[----:B------:R-:W-:Y:S05]  /*1930*/  BSYNC B1 ;  /* 0x0000000000017941 */ /* 0x000fea0003800000 */
.L_x_12284:
        /* <DEDUP_REMOVED lines=14> */
.L_x_12277:
[----:B------:R-:W-:Y:S05]  /*1a20*/  BSYNC B0 ;  /* 0x0000000000007941 */ /* 0x000fea0003800000 */
.L_x_12276:
        /* <DEDUP_REMOVED lines=37> */
.L_x_12287:
[----:B------:R-:W-:Y:S05]  /*1c80*/  BSYNC B0 ;  /* 0x0000000000007941 */ /* 0x000fea0003800000 */
.L_x_12286:
        /* <DEDUP_REMOVED lines=27> */
.L_x_12289:
[----:B------:R-:W-:Y:S05]  /*1e40*/  BSYNC B0 ;  /* 0x0000000000007941 */ /* 0x000fea0003800000 */
.L_x_12288:
        /* <DEDUP_REMOVED lines=15> */
.L_x_12291:
[----:B------:R-:W-:Y:S05]  /*1f40*/  BSYNC B0 ;  /* 0x0000000000007941 */ /* 0x000fea0003800000 */
.L_x_12290:
        /* <DEDUP_REMOVED lines=27> */
.L_x_12293:
[----:B------:R-:W-:Y:S05]  /*2100*/  BSYNC B0 ;  /* 0x0000000000007941 */ /* 0x000fea0003800000 */
.L_x_12292:
        /* <DEDUP_REMOVED lines=88> */
.L_x_12263:
        /* <DEDUP_REMOVED lines=20> */
.L_x_12264:
[----:B------:R-:W-:Y:S01]  /*27d0*/  IMAD.MOV.U32 R9, RZ, RZ, -0x800001 ;  /* 0xff7fffffff097424 */ /* 0x000fe200078e00ff */
[----:B------:R-:W-:Y:S01]  /*27e0*/  MOV R10, 0x10 ;  /* 0x00000010000a7802 */ /* 0x000fe20000000f00 */
[----:B------:R-:W-:Y:S01]  /*27f0*/  IMAD.MOV.U32 R11, RZ, RZ, 0x1f ;  /* 0x0000001fff0b7424 */ /* 0x000fe200078e00ff */
[----:B------:R-:W-:Y:S02]  /*2800*/  MOV R12, 0xffffffff ;  /* 0xffffffff000c7802 */ /* 0x000fe40000000f00 */
[----:B------:R-:W-:Y:S02]  /*2810*/  MOV R6, 0x2830 ;  /* 0x0000283000067802 */ /* 0x000fe40000000f00 */
[----:B------:R-:W-:Y:S05]  /*2820*/  CALL.REL.NOINC `($__internal_307_$__cuda_sm70_shflsync_bfly_p) ;  /* 0x000000f000007944 */ /* 0x000fea0003c00000 */
[----:B-1----:R-:W-:Y:S01]  /*2830*/  IMAD.MOV.U32 R6, RZ, RZ, R10 ;  /* 0x000000ffff067224 */ /* 0x002fe200078e000a */
[----:B0-----:R-:W-:Y:S05]  /*2840*/  BRA `(.L_x_12294) ;  /* 0xffffd92000007947 */ /* 0x001fea000383ffff */
.L_x_12265:
[----:B------:R-:W-:Y:S01]  /*2850*/  HFMA2.MMA R10, -RZ, RZ, 0, 4.76837158203125e-07 ;  /* 0x00000008ff0a7435 */ /* 0x000fe200000001ff */
[----:B------:R-:W-:Y:S01]  /*2860*/  IMAD.MOV.U32 R11, RZ, RZ, 0x1f ;  /* 0x0000001fff0b7424 */ /* 0x000fe200078e00ff */
[----:B------:R-:W-:Y:S02]  /*2870*/  MOV R12, 0xffffffff ;  /* 0xffffffff000c7802 */ /* 0x000fe40000000f00 */
[----:B------:R-:W-:-:S02]  /*2880*/  MOV R6, 0x28a0 ;  /* 0x000028a000067802 */ /* 0x000fc40000000f00 */
[----:B------:R-:W-:Y:S05]  /*2890*/  CALL.REL.NOINC `($__internal_307_$__cuda_sm70_shflsync_bfly_p) ;  /* 0x0000008000007944 */ /* 0x000fea0003c00000 */
[----:B0-----:R-:W-:Y:S01]  /*28a0*/  HFMA2.MMA R11, -RZ, RZ, 0, 1.847743988037109375e-06 ;  /* 0x0000001fff0b7435 */ /* 0x001fe200000001ff */
[----:B-1----:R-:W-:Y:S01]  /*28b0*/  FMNMX.FTZ R9, R9, R10, !PT ;  /* 0x0000000a09097209 */ /* 0x002fe20007810000 */
[----:B------:R-:W-:Y:S01]  /*28c0*/  IMAD.MOV.U32 R10, RZ, RZ, 0x4 ;  /* 0x00000004ff0a7424 */ /* 0x000fe200078e00ff */
[----:B------:R-:W-:Y:S01]  /*28d0*/  MOV R6, 0x2900 ;  /* 0x0000290000067802 */ /* 0x000fe20000000f00 */
[----:B------:R-:W-:-:S02]  /*28e0*/  IMAD.MOV.U32 R12, RZ, RZ, -0x1 ;  /* 0xffffffffff0c7424 */ /* 0x000fc400078e00ff */
[----:B------:R-:W-:Y:S05]  /*28f0*/  CALL.REL.NOINC `($__internal_307_$__cuda_sm70_shflsync_bfly_p) ;  /* 0x0000002000007944 */ /* 0x000fea0003c00000 */
[----:B-1----:R-:W-:Y:S01]  /*2900*/  MOV R6, R10 ;  /* 0x0000000a00067202 */ /* 0x002fe20000000f00 */
[----:B0-----:R-:W-:Y:S05]  /*2910*/  BRA `(.L_x_12295) ;  /* 0xffffd8b000007947 */ /* 0x001fea000383ffff */
        .weak           $__internal_307_$__cuda_sm70_shflsync_bfly_p
        .type           $__internal_307_$__cuda_sm70_shflsync_bfly_p,@function
        .size           $__internal_307_$__cuda_sm70_shflsync_bfly_p,(.L_x_23474 - $__internal_307_$__cuda_sm70_shflsync_bfly_p)
$__internal_307_$__cuda_sm70_shflsync_bfly_p:
[----:B------:R-:W-:Y:S01]  /*2920*/  HFMA2.MMA R7, -RZ, RZ, 0, 0 ;  /* 0x00000000ff077435 */ /* 0x000fe200000001ff */
[----:B------:R-:W-:Y:S04]  /*2930*/  WARPSYNC R12 ;  /* 0x0000000c00007348 */ /* 0x000fe80003800000 */
[----:B------:R0:W1:Y:S01]  /*2940*/  SHFL.BFLY PT, R10, R9, R10, R11 ;  /* 0x0c00000a090a7389 */ /* 0x00006200000e000b */
[----:B------:R-:W-:Y:S05]  /*2950*/  RET.REL.NODEC R6 `(_ZN4vllm25paged_attention_v1_kernelIfhLi192ELi8ELi128ELNS_18Fp8KVCacheDataTypeE1ELb0EEEvPT_PKS2_PKT0_S8_ifPKiSA_iPKfiiiSC_SC_iiiii) ;  /* 0xffffd6a006007950 */ /* 0x000fea0003c3ffff */
.L_x_12296:
        /* <DEDUP_REMOVED lines=10> */
.L_x_23474:


//--------------------- .text._ZN4vllm25paged_attention_v1_kernelIfhLi128ELi8ELi128ELNS_18Fp8KVCacheDataTypeE1ELb0EEEvPT_PKS2_PKT0_S8_ifPKiSA_iPKfiiiSC_SC_iiiii --------------------------
	.section	.text._ZN4vllm25paged_attention_v1_kernelIfhLi128ELi8ELi128ELNS_18Fp8KVCacheDataTypeE1ELb0EEEvPT_PKS2_PKT0_S8_ifPKiSA_iPKfiiiSC_SC_iiiii,"ax",@progbits
	.sectioninfo	@"SHI_REGISTERS=32"
	.align	128
        .global         _ZN4vllm25paged_attention_v1_kernelIfhLi128ELi8ELi128ELNS_18Fp8KVCacheDataTypeE1ELb0EEEvPT_PKS2_PKT0_S8_ifPKiSA_iPKfiiiSC_SC_iiiii
        .type           _ZN4vllm25paged_attention_v1_kernelIfhLi128ELi8ELi128ELNS_18Fp8KVCacheDataTypeE1ELb0EEEvPT_PKS2_PKT0_S8_ifPKiSA_iPKfiiiSC_SC_iiiii,@function
        .size           _ZN4vllm25paged_attention_v1_kernelIfhLi128ELi8ELi128ELNS_18Fp8KVCacheDataTypeE1ELb0EEEvPT_PKS2_PKT0_S8_ifPKiSA_iPKfiiiSC_SC_iiiii,(.L_x_23475 - _ZN4vllm25paged_attention_v1_kernelIfhLi128ELi8ELi128ELNS_18Fp8KVCacheDataTypeE1ELb0EEEvPT_PKS2_PKT0_S8_ifPKiSA_iPKfiiiSC_SC_iiiii)
        .other          _ZN4vllm25paged_attention_v1_kernelIfhLi128ELi8ELi128ELNS_18Fp8KVCacheDataTypeE1ELb0EEEvPT_PKS2_PKT0_S8_ifPKiSA_iPKfiiiSC_SC_iiiii,@"STO_CUDA_ENTRY STV_DEFAULT"
_ZN4vllm25paged_attention_v1_kernelIfhLi128ELi8ELi128ELNS_18Fp8KVCacheDataTypeE1ELb0EEEvPT_PKS2_PKT0_S8_ifPKiSA_iPKfiiiSC_SC_iiiii:
.text._ZN4vllm25paged_attention_v1_kernelIfhLi128ELi8ELi128ELNS_18Fp8KVCacheDataTypeE1ELb0EEEvPT_PKS2_PKT0_S8_ifPKiSA_iPKfiiiSC_SC_iiiii:
        /* <DEDUP_REMOVED lines=23> */
.L_x_12324:
[----:B------:R-:W-:Y:S02]  /*0170*/  FMNMX.FTZ R9, R6, -3.40282346638528859812e+38, !PT ;  /* 0xff7fffff06097809 */ /* 0x000fe40007810000 */
[----:B------:R-:W-:Y:S01]  /*0180*/  MOV R8, 0xff7fffff ;  /* 0xff7fffff00087802 */ /* 0x000fe20000000f00 */
[----:B------:R-:W-:Y:S05]  /*0190*/  BRA.DIV ~URZ, `(.L_x_12299) ;  /* 0x000023327f007947 */ /* 0x000fea000b800000 */
[----:B------:R-:W0:Y:S02]  /*01a0*/  SHFL.BFLY PT, R6, R9, 0x8, 0x1f ;  /* 0x0d001f0009067f89 */ /* 0x000e2400000e0000 */
[----:B0-----:R-:W-:-:S05]  /*01b0*/  FMNMX.FTZ R9, R9, R6, !PT ;  /* 0x0000000609097209 */ /* 0x001fca0007810000 */
[----:B------:R0:W1:Y:S02]  /*01c0*/  SHFL.BFLY PT, R6, R9, 0x4, 0x1f ;  /* 0x0c801f0009067f89 */ /* 0x00006400000e0000 */
.L_x_12325:
        /* <DEDUP_REMOVED lines=28> */
.L_x_12304:
        /* <DEDUP_REMOVED lines=11> */
.L_x_12303:
[----:B------:R-:W-:Y:S05]  /*0440*/  BSYNC B1 ;  /* 0x0000000000017941 */ /* 0x000fea0003800000 */
.L_x_12302:
        /* <DEDUP_REMOVED lines=10> */
.L_x_12307:
        /* <DEDUP_REMOVED lines=100> */
.L_x_12306:
[----:B------:R-:W-:Y:S05]  /*0b30*/  BSYNC B1 ;  /* 0x0000000000017941 */ /* 0x000fea0003800000 */
.L_x_12305:
        /* <DEDUP_REMOVED lines=55> */
.L_x_12309:
[----:B------:R-:W-:Y:S05]  /*0eb0*/  BSYNC B1 ;  /* 0x0000000000017941 */ /* 0x000fea0003800000 */
.L_x_12308:
        /* <DEDUP_REMOVED lines=26> */
.L_x_12301:
[----:B------:R-:W-:Y:S05]  /*1060*/  BSYNC B0 ;  /* 0x0000000000007941 */ /* 0x000fea0003800000 */
.L_x_12300:
        /* <DEDUP_REMOVED lines=37> */
.L_x_12314:
        /* <DEDUP_REMOVED lines=8> */
.L_x_12313:
[----:B0-----:R-:W-:Y:S05]  /*1340*/  BSYNC B1 ;  /* 0x0000000000017941 */ /* 0x001fea0003800000 */
.L_x_12312:
        /* <DEDUP_REMOVED lines=10> */
.L_x_12317:
        /* <DEDUP_REMOVED lines=52> */
.L_x_12316:
[----:B------:R-:W-:Y:S05]  /*1730*/  BSYNC B1 ;  /* 0x0000000000017941 */ /* 0x000fea0003800000 */
.L_x_12315:
        /* <DEDUP_REMOVED lines=31> */
.L_x_12319:
[----:B------:R-:W-:Y:S05]  /*1930*/  BSYNC B1 ;  /* 0x0000000000017941 */ /* 0x000fea0003800000 */
.L_x_12318:
        /* <DEDUP_REMOVED lines=14> */
.L_x_12311:
[----:B------:R-:W-:Y:S05]  /*1a20*/  BSYNC B0 ;  /* 0x0000000000007941 */ /* 0x000fea0003800000 */
.L_x_12310:
        /* <DEDUP_REMOVED lines=48> */
.L_x_12321:
[----:B0-----:R-:W-:Y:S05]  /*1d30*/  BSYNC B0 ;  /* 0x0000000000007941 */ /* 0x001fea0003800000 */
.L_x_12320:
        /* <DEDUP_REMOVED lines=28> */
.L_x_12323:
[----:B0-----:R-:W-:Y:S05]  /*1f00*/  BSYNC B0 ;  /* 0x0000000000007941 */ /* 0x001fea0003800000 */
.L_x_12322:
        /* <DEDUP_REMOVED lines=64> */
.L_x_12297:
        /* <DEDUP_REMOVED lines=20> */
.L_x_12298:
[----:B------:R-:W-:Y:S01]  /*2450*/  HFMA2.MMA R11, -RZ, RZ, 0, 1.847743988037109375e-06 ;  /* 0x0000001fff0b7435 */ /* 0x000fe200000001ff */
[----:B------:R-:W-:Y:S01]  /*2460*/  MOV R9, 0xff7fffff ;  /* 0xff7fffff00097802 */ /* 0x000fe20000000f00 */
[----:B------:R-:W-:Y:S01]  /*2470*/  IMAD.MOV.U32 R10, RZ, RZ, 0x10 ;  /* 0x00000010ff0a7424 */ /* 0x000fe200078e00ff */
[----:B------:R-:W-:Y:S02]  /*2480*/  MOV R12, 0xffffffff ;  /* 0xffffffff000c7802 */ /* 0x000fe40000000f00 */
[----:B------:R-:W-:Y:S02]  /*2490*/  MOV R6, 0x24b0 ;  /* 0x000024b000067802 */ /* 0x000fe40000000f00 */
[----:B------:R-:W-:Y:S05]  /*24a0*/  CALL.REL.NOINC `($__internal_308_$__cuda_sm70_shflsync_bfly_p) ;  /* 0x000000f000007944 */ /* 0x000fea0003c00000 */
[----:B-1----:R-:W-:Y:S01]  /*24b0*/  IMAD.MOV.U32 R6, RZ, RZ, R10 ;  /* 0x000000ffff067224 */ /* 0x002fe200078e000a */
[----:B0-----:R-:W-:Y:S05]  /*24c0*/  BRA `(.L_x_12324) ;  /* 0xffffdca000007947 */ /* 0x001fea000383ffff */
.L_x_12299:
[----:B------:R-:W-:Y:S01]  /*24d0*/  HFMA2.MMA R10, -RZ, RZ, 0, 4.76837158203125e-07 ;  /* 0x00000008ff0a7435 */ /* 0x000fe200000001ff */
[----:B------:R-:W-:Y:S01]  /*24e0*/  MOV R11, 0x1f ;  /* 0x0000001f000b7802 */ /* 0x000fe20000000f00 */
[----:B------:R-:W-:Y:S01]  /*24f0*/  IMAD.MOV.U32 R12, RZ, RZ, -0x1 ;  /* 0xffffffffff0c7424 */ /* 0x000fe200078e00ff */
[----:B------:R-:W-:-:S03]  /*2500*/  MOV R6, 0x2520 ;  /* 0x0000252000067802 */ /* 0x000fc60000000f00 */
[----:B------:R-:W-:Y:S05]  /*2510*/  CALL.REL.NOINC `($__internal_308_$__cuda_sm70_shflsync_bfly_p) ;  /* 0x0000008000007944 */ /* 0x000fea0003c00000 */
[----:B01----:R-:W-:Y:S01]  /*2520*/  FMNMX.FTZ R9, R9, R10, !PT ;  /* 0x0000000a09097209 */ /* 0x003fe20007810000 */
[----:B------:R-:W-:Y:S01]  /*2530*/  HFMA2.MMA R10, -RZ, RZ, 0, 2.384185791015625e-07 ;  /* 0x00000004ff0a7435 */ /* 0x000fe200000001ff */
[----:B------:R-:W-:Y:S01]  /*2540*/  MOV R11, 0x1f ;  /* 0x0000001f000b7802 */ /* 0x000fe20000000f00 */
[----:B------:R-:W-:Y:S01]  /*2550*/  IMAD.MOV.U32 R12, RZ, RZ, -0x1 ;  /* 0xffffffffff0c7424 */ /* 0x000fe200078e00ff */
[----:B------:R-:W-:-:S03]  /*2560*/  MOV R6, 0x2580 ;  /* 0x0000258000067802 */ /* 0x000fc60000000f00 */
[----:B------:R-:W-:Y:S05]  /*2570*/  CALL.REL.NOINC `($__internal_308_$__cuda_sm70_shflsync_bfly_p) ;  /* 0x0000002000007944 */ /* 0x000fea0003c00000 */
[----:B-1----:R-:W-:Y:S01]  /*2580*/  MOV R6, R10 ;  /* 0x0000000a00067202 */ /* 0x002fe20000000f00 */
[----:B0-----:R-:W-:Y:S05]  /*2590*/  BRA `(.L_x_12325) ;  /* 0xffffdc3000007947 */ /* 0x001fea000383ffff */
        .weak           $__internal_308_$__cuda_sm70_shflsync_bfly_p
        .type           $__internal_308_$__cuda_sm70_shflsync_bfly_p,@function
        .size           $__internal_308_$__cuda_sm70_shflsync_bfly_p,(.L_x_23475 - $__internal_308_$__cuda_sm70_shflsync_bfly_p)
$__internal_308_$__cuda_sm70_shflsync_bfly_p:
[----:B------:R-:W-:Y:S01]  /*25a0*/  HFMA2.MMA R7, -RZ, RZ, 0, 0 ;  /* 0x00000000ff077435 */ /* 0x000fe200000001ff */
[----:B------:R-:W-:Y:S04]  /*25b0*/  WARPSYNC R12 ;  /* 0x0000000c00007348 */ /* 0x000fe80003800000 */
[----:B------:R0:W1:Y:S01]  /*25c0*/  SHFL.BFLY PT, R10, R9, R10, R11 ;  /* 0x0c00000a090a7389 */ /* 0x00006200000e000b */
[----:B------:R-:W-:Y:S05]  /*25d0*/  RET.REL.NODEC R6 `(_ZN4vllm25paged_attention_v1_kernelIfhLi128ELi8ELi128ELNS_18Fp8KVCacheDataTypeE1ELb0EEEvPT_PKS2_PKT0_S8_ifPKiSA_iPKfiiiSC_SC_iiiii) ;  /* 0xffffda2006007950 */ /* 0x000fea0003c3ffff */
.L_x_12326:
        /* <DEDUP_REMOVED lines=10> */
.L_x_23475:


//--------------------- .text._ZN4vllm25paged_attention_v1_kernelIfhLi120ELi8ELi128ELNS_18Fp8KVCacheDataTypeE1ELb0EEEvPT_PKS2_PKT0_S8_ifPKiSA_iPKfiiiSC_SC_iiiii --------------------------
	.section	.text._ZN4vllm25paged_attention_v1_kernelIfhLi120ELi8ELi128ELNS_18Fp8KVCacheDataTypeE1ELb0EEEvPT_PKS2_PKT0_S8_ifPKiSA_iPKfiiiSC_SC_iiiii,"ax",@progbits
	.sectioninfo	@"SHI_REGISTERS=32"
	.align	128
        .global         _ZN4vllm25paged_attention_v1_kernelIfhLi120ELi8ELi128ELNS_18Fp8KVCacheDataTypeE1ELb0EEEvPT_PKS2_PKT0_S8_ifPKiSA_iPKfiiiSC_SC_iiiii
        .type           _ZN4vllm25paged_attention_v1_kernelIfhLi120ELi8ELi128ELNS_18Fp8KVCacheDataTypeE1ELb0EEEvPT_PKS2_PKT0_S8_ifPKiSA_iPKfiiiSC_SC_iiiii,@function
        .size           _ZN4vllm25paged_attention_v1_kernelIfhLi120ELi8ELi128ELNS_18Fp8KVCacheDataTypeE1ELb0EEEvPT_PKS2_PKT0_S8_ifPKiSA_iPKfiiiSC_SC_iiiii,(.L_x_23476 - _ZN4vllm25paged_attention_v1_kernelIfhLi120ELi8ELi128ELNS_18Fp8KVCacheDataTypeE1ELb0EEEvPT_PKS2_PKT0_S8_ifPKiSA_iPKfiiiSC_SC_iiiii)
        .other          _ZN4vllm25paged_attention_v1_kernelIfhLi120ELi8ELi128ELNS_18Fp8KVCacheDataTypeE1ELb0EEEvPT_PKS2_PKT0_S8_ifPKiSA_iPKfiiiSC_SC_iiiii,@"STO_CUDA_ENTRY STV_DEFAULT"
_ZN4vllm25paged_attention_v1_kernelIfhLi120ELi8ELi128ELNS_18Fp8KVCacheDataTypeE1ELb0EEEvPT_PKS2_PKT0_S8_ifPKiSA_iPKfiiiSC_SC_iiiii:
.text._ZN4vllm25paged_attention_v1_kernelIfhLi120ELi8ELi128ELNS_18Fp8KVCacheDataTypeE1ELb0EEEvPT_PKS2_PKT0_S8_ifPKiSA_iPKfiiiSC_SC_iiiii:
        /* <DEDUP_REMOVED lines=23> */
.L_x_12364:
[----:B------:R-:W-:Y:S02]  /*0170*/  FMNMX.FTZ R13, R5, -3.40282346638528859812e+38, !PT ;  /* 0xff7fffff050d7809 */ /* 0x000fe40007810000 */
[----:B------:R-:W-:Y:S01]  /*0180*/  MOV R7, 0xff7fffff ;  /* 0xff7fffff00077802 */ /* 0x000fe20000000f00 */
[----:B------:R-:W-:Y:S05]  /*0190*/  BRA.DIV ~URZ, `(.L_x_12329) ;  /* 0x000025127f007947 */ /* 0x000fea000b800000 */
[----:B------:R-:W0:Y:S02]  /*01a0*/  SHFL.BFLY PT, R5, R13, 0x8, 0x1f ;  /* 0x0d001f000d057f89 */ /* 0x000e2400000e0000 */
[----:B0-----:R-:W-:-:S05]  /*01b0*/  FMNMX.FTZ R5, R13, R5, !PT ;  /* 0x000000050d057209 */ /* 0x001fca0007810000 */
[----:B------:R0:W1:Y:S02]  /*01c0*/  SHFL.BFLY PT, R8, R5, 0x4, 0x1f ;  /* 0x0c801f0005087f89 */ /* 0x00006400000e0000 */
.L_x_12365:
        /* <DEDUP_REMOVED lines=28> */
.L_x_12334:
        /* <DEDUP_REMOVED lines=11> */
.L_x_12333:
[----:B------:R-:W-:Y:S05]  /*0440*/  BSYNC B1 ;  /* 0x0000000000017941 */ /* 0x000fea0003800000 */
.L_x_12332:
        /* <DEDUP_REMOVED lines=10> */
.L_x_12337:
        /* <DEDUP_REMOVED lines=100> */
.L_x_12336:
[----:B------:R-:W-:Y:S05]  /*0b30*/  BSYNC B1 ;  /* 0x0000000000017941 */ /* 0x000fea0003800000 */
.L_x_12335:
        /* <DEDUP_REMOVED lines=55> */
.L_x_12339:
[----:B------:R-:W-:Y:S05]  /*0eb0*/  BSYNC B1 ;  /* 0x0000000000017941 */ /* 0x000fea0003800000 */
.L_x_12338:
        /* <DEDUP_REMOVED lines=26> */
.L_x_12331:
[----:B------:R-:W-:Y:S05]  /*1060*/  BSYNC B0 ;  /* 0x0000000000007941 */ /* 0x000fea0003800000 */
.L_x_12330:
        /* <DEDUP_REMOVED lines=36> */
.L_x_12344:
        /* <DEDUP_REMOVED lines=8> */
.L_x_12343:
[----:B------:R-:W-:Y:S05]  /*1330*/  BSYNC B1 ;  /* 0x0000000000017941 */ /* 0x000fea0003800000 */
.L_x_12342:
        /* <DEDUP_REMOVED lines=10> */
.L_x_12347:
        /* <DEDUP_REMOVED lines=52> */
.L_x_12346:
[----:B------:R-:W-:Y:S05]  /*1720*/  BSYNC B1 ;  /* 0x0000000000017941 */ /* 0x000fea0003800000 */
.L_x_12345:
        /* <DEDUP_REMOVED lines=31> */
.L_x_12349:
[----:B------:R-:W-:Y:S05]  /*1920*/  BSYNC B1 ;  /* 0x0000000000017941 */ /* 0x000fea0003800000 */
.L_x_12348:
        /* <DEDUP_REMOVED lines=14> */
.L_x_12341:
[----:B------:R-:W-:Y:S05]  /*1a10*/  BSYNC B0 ;  /* 0x0000000000007941 */ /* 0x000fea0003800000 */
.L_x_12340:
        /* <DEDUP_REMOVED lines=29> */
.L_x_12351:
[----:B------:R-:W-:Y:S05]  /*1bf0*/  BSYNC B0 ;  /* 0x0000000000007941 */ /* 0x000fea0003800000 */
.L_x_12350:
        /* <DEDUP_REMOVED lines=24> */
.L_x_12355:
[----:B------:R-:W-:Y:S05]  /*1d80*/  BSYNC B1 ;  /* 0x0000000000017941 */ /* 0x000fea0003800000 */
.L_x_12354:
[----:B0-2---:R-:W-:Y:S02]  /*1d90*/  @!P0 FADD.FTZ R14, R14, R7 ;  /* 0x000000070e0e8221 */ /* 0x005fe40000010000 */
.L_x_12353:
[----:B------:R-:W-:Y:S05]  /*1da0*/  BSYNC B0 ;  /* 0x0000000000007941 */ /* 0x000fea0003800000 */
.L_x_12352:
        /* <DEDUP_REMOVED lines=16> */
.L_x_12357:
[----:B------:R-:W-:Y:S05]  /*1eb0*/  BSYNC B0 ;  /* 0x0000000000007941 */ /* 0x000fea0003800000 */
.L_x_12356:
        /* <DEDUP_REMOVED lines=24> */
.L_x_12361:
[----:B------:R-:W-:Y:S05]  /*2040*/  BSYNC B1 ;  /* 0x0000000000017941 */ /* 0x000fea0003800000 */
.L_x_12360:
[----:B0-2-4-:R-:W-:Y:S02]  /*2050*/  @!P0 FADD.FTZ R14, R14, R7 ;  /* 0x000000070e0e8221 */ /* 0x015fe40000010000 */
.L_x_12359:
[----:B------:R-:W-:Y:S05]  /*2060*/  BSYNC B0 ;  /* 0x0000000000007941 */ /* 0x000fea0003800000 */
.L_x_12358:
        /* <DEDUP_REMOVED lines=63> */
.L_x_12363:
[----:B------:R-:W-:Y:S05]  /*2460*/  BSYNC B0 ;  /* 0x0000000000007941 */ /* 0x000fea0003800000 */
.L_x_12362:
        /* <DEDUP_REMOVED lines=8> */
.L_x_12327:
        /* <DEDUP_REMOVED lines=20> */
.L_x_12328:
[----:B------:R-:W-:Y:S01]  /*2630*/  IMAD.MOV.U32 R5, RZ, RZ, -0x800001 ;  /* 0xff7fffffff057424 */ /* 0x000fe200078e00ff */
[----:B------:R-:W-:Y:S01]  /*2640*/  MOV R10, 0x10 ;  /* 0x00000010000a7802 */ /* 0x000fe20000000f00 */
[----:B------:R-:W-:Y:S01]  /*2650*/  IMAD.MOV.U32 R11, RZ, RZ, 0x1f ;  /* 0x0000001fff0b7424 */ /* 0x000fe200078e00ff */
[----:B------:R-:W-:Y:S02]  /*2660*/  MOV R12, 0xffffffff ;  /* 0xffffffff000c7802 */ /* 0x000fe40000000f00 */
[----:B------:R-:W-:Y:S02]  /*2670*/  MOV R8, 0x2690 ;  /* 0x0000269000087802 */ /* 0x000fe40000000f00 */
[----:B------:R-:W-:Y:S05]  /*2680*/  CALL.REL.NOINC `($__internal_309_$__cuda_sm70_shflsync_bfly_p) ;  /* 0x0000010000007944 */ /* 0x000fea0003c00000 */
[----:B01----:R-:W-:Y:S01]  /*2690*/  IMAD.MOV.U32 R5, RZ, RZ, R10 ;  /* 0x000000ffff057224 */ /* 0x003fe200078e000a */
[----:B------:R-:W-:Y:S05]  /*26a0*/  BRA `(.L_x_12364) ;  /* 0xffffdac000007947 */ /* 0x000fea000383ffff */
.L_x_12329:
[----:B------:R-:W-:Y:S01]  /*26b0*/  HFMA2.MMA R11, -RZ, RZ, 0, 1.847743988037109375e-06 ;  /* 0x0000001fff0b7435 */ /* 0x000fe200000001ff */
[----:B------:R-:W-:Y:S01]  /*26c0*/  MOV R5, R13 ;  /* 0x0000000d00057202 */ /* 0x000fe20000000f00 */
[----:B------:R-:W-:Y:S01]  /*26d0*/  IMAD.MOV.U32 R10, RZ, RZ, 0x8 ;  /* 0x00000008ff0a7424 */ /* 0x000fe200078e00ff */
[----:B------:R-:W-:Y:S01]  /*26e0*/  MOV R8, 0x2710 ;  /* 0x0000271000087802 */ /* 0x000fe20000000f00 */
[----:B------:R-:W-:-:S02]  /*26f0*/  IMAD.MOV.U32 R12, RZ, RZ, -0x1 ;  /* 0xffffffffff0c7424 */ /* 0x000fc400078e00ff */
[----:B------:R-:W-:Y:S05]  /*2700*/  CALL.REL.NOINC `($__internal_309_$__cuda_sm70_shflsync_bfly_p) ;  /* 0x0000008000007944 */ /* 0x000fea0003c00000 */
[----:B01----:R-:W-:Y:S01]  /*2710*/  FMNMX.FTZ R5, R13, R10, !PT ;  /* 0x0000000a0d057209 */ /* 0x003fe20007810000 */
[----:B------:R-:W-:Y:S01]  /*2720*/  IMAD.MOV.U32 R11, RZ, RZ, 0x1f ;  /* 0x0000001fff0b7424 */ /* 0x000fe200078e00ff */
[----:B------:R-:W-:-:S02]  /*2730*/  MOV R10, 0x4 ;  /* 0x00000004000a7802 */ /* 0x000fc40000000f00 */
[----:B------:R-:W-:Y:S02]  /*2740*/  MOV R12, 0xffffffff ;  /* 0xffffffff000c7802 */ /* 0x000fe40000000f00 */
[----:B------:R-:W-:Y:S02]  /*2750*/  MOV R8, 0x2770 ;  /* 0x0000277000087802 */ /* 0x000fe40000000f00 */
[----:B------:R-:W-:Y:S05]  /*2760*/  CALL.REL.NOINC `($__internal_309_$__cuda_sm70_shflsync_bfly_p) ;  /* 0x0000002000007944 */ /* 0x000fea0003c00000 */
[----:B-1----:R-:W-:Y:S01]  /*2770*/  IMAD.MOV.U32 R8, RZ, RZ, R10 ;  /* 0x000000ffff087224 */ /* 0x002fe200078e000a */
[----:B0-----:R-:W-:Y:S05]  /*2780*/  BRA `(.L_x_12365) ;  /* 0xffffda4000007947 */ /* 0x001fea000383ffff */
        .weak           $__internal_309_$__cuda_sm70_shflsync_bfly_p
        .type           $__internal_309_$__cuda_sm70_shflsync_bfly_p,@function
        .size           $__internal_309_$__cuda_sm70_shflsync_bfly_p,(.L_x_23476 - $__internal_309_$__cuda_sm70_shflsync_bfly_p)
$__internal_309_$__cuda_sm70_shflsync_bfly_p:
[----:B------:R-:W-:Y:S01]  /*2790*/  HFMA2.MMA R9, -RZ, RZ, 0, 0 ;  /* 0x00000000ff097435 */ /* 0x000fe200000001ff */
[----:B------:R-:W-:Y:S04]  /*27a0*/  WARPSYNC R12 ;  /* 0x0000000c00007348 */ /* 0x000fe80003800000 */
[----:B------:R0:W1:Y:S01]  /*27b0*/  SHFL.BFLY PT, R10, R5, R10, R11 ;  /* 0x0c00000a050a7389 */ /* 0x00006200000e000b */
[----:B------:R-:W-:Y:S05]  /*27c0*/  RET.REL.NODEC R8 `(_ZN4vllm25paged_attention_v1_kernelIfhLi120ELi8ELi128ELNS_18Fp8KVCacheDataTypeE1ELb0EEEvPT_PKS2_PKT0_S8_ifPKiSA_iPKfiiiSC_SC_iiiii) ;  /* 0xffffd83008007950 */ /* 0x000fea0003c3ffff */
.L_x_12366:
        /* <DEDUP_REMOVED lines=11> */
.L_x_23476:


//--------------------- .text._ZN4vllm25paged_attention_v1_kernelIfhLi112ELi8ELi128ELNS_18Fp8KVCacheDataTypeE1ELb0EEEvPT_PKS2_PKT0_S8_ifPKiSA_iPKfiiiSC_SC_iiiii --------------------------
	.section	.text._ZN4vllm25paged_attention_v1_kernelIfhLi112ELi8ELi128ELNS_18Fp8KVCacheDataTypeE1ELb0EEEvPT_PKS2_PKT0_S8_ifPKiSA_iPKfiiiSC_SC_iiiii,"ax",@progbits
	.sectioninfo	@"SHI_REGISTERS=32"
	.align	128
        .global         _ZN4vllm25paged_attention_v1_kernelIfhLi112ELi8ELi128ELNS_18Fp8KVCacheDataTypeE1ELb0EEEvPT_PKS2_PKT0_S8_ifPKiSA_iPKfiiiSC_SC_iiiii
        .type           _ZN4vllm25paged_attention_v1_kernelIfhLi112ELi8ELi128ELNS_18Fp8KVCacheDataTypeE1ELb0EEEvPT_PKS2_PKT0_S8_ifPKiSA_iPKfiiiSC_SC_iiiii,@function
        .size           _ZN4vllm25paged_attention_v1_kernelIfhLi112ELi8ELi128ELNS_18Fp8KVCacheDataTypeE1ELb0EEEvPT_PKS2_PKT0_S8_ifPKiSA_iPKfiiiSC_SC_iiiii,(.L_x_23477 - _ZN4vllm25paged_attention_v1_kernelIfhLi112ELi8ELi128ELNS_18Fp8KVCacheDataTypeE1ELb0EEEvPT_PKS2_PKT0_S8_ifPKiSA_iPKfiiiSC_SC_iiiii)
        .other          _ZN4vllm25paged_attention_v1_kernelIfhLi112ELi8ELi128ELNS_18Fp8KVCacheDataTypeE1ELb0EEEvPT_PKS2_PKT0_S8_ifPKiSA_iPKfiiiSC_SC_iiiii,@"STO_CUDA_ENTRY STV_DEFAULT"
_ZN4vllm25paged_attention_v1_kernelIfhLi112ELi8ELi128ELNS_18Fp8KVCacheDataTypeE1ELb0EEEvPT_PKS2_PKT0_S8_ifPKiSA_iPKfiiiSC_SC_iiiii:
.text._ZN4vllm25paged_attention_v1_kernelIfhLi112ELi8ELi128ELNS_18Fp8KVCacheDataTypeE1ELb0EEEvPT_PKS2_PKT0_S8_ifPKiSA_iPKfiiiSC_SC_iiiii:
        /* <DEDUP_REMOVED lines=23> */
.L_x_12394:
[----:B------:R-:W-:Y:S02]  /*0170*/  FMNMX.FTZ R9, R6, -3.40282346638528859812e+38, !PT ;  /* 0xff7fffff06097809 */ /* 0x000fe40007810000 */
[----:B------:R-:W-:Y:S01]  /*0180*/  MOV R8, 0xff7fffff ;  /* 0xff7fffff00087802 */ /* 0x000fe20000000f00 */
[----:B------:R-:W-:Y:S05]  /*0190*/  BRA.DIV ~URZ, `(.L_x_12369) ;  /* 0x000022827f007947 */ /* 0x000fea000b800000 */
[----:B------:R-:W0:Y:S02]  /*01a0*/  SHFL.BFLY PT, R6, R9, 0x8, 0x1f ;  /* 0x0d001f0009067f89 */ /* 0x000e2400000e0000 */
[----:B0-----:R-:W-:-:S05]  /*01b0*/  FMNMX.FTZ R9, R9, R6, !PT ;  /* 0x0000000609097209 */ /* 0x001fca0007810000 */
[----:B------:R0:W1:Y:S02]  /*01c0*/  SHFL.BFLY PT, R6, R9, 0x4, 0x1f ;  /* 0x0c801f0009067f89 */ /* 0x00006400000e0000 */
.L_x_12395:
        /* <DEDUP_REMOVED lines=28> */
.L_x_12374:
        /* <DEDUP_REMOVED lines=11> */
.L_x_12373:
[----:B------:R-:W-:Y:S05]  /*0440*/  BSYNC B1 ;  /* 0x0000000000017941 */ /* 0x000fea0003800000 */
.L_x_12372:
        /* <DEDUP_REMOVED lines=10> */
.L_x_12377:
        /* <DEDUP_REMOVED lines=100> */
.L_x_12376:
[----:B------:R-:W-:Y:S05]  /*0b30*/  BSYNC B1 ;  /* 0x0000000000017941 */ /* 0x000fea0003800000 */
.L_x_12375:
        /* <DEDUP_REMOVED lines=55> */
.L_x_12379:
[----:B------:R-:W-:Y:S05]  /*0eb0*/  BSYNC B1 ;  /* 0x0000000000017941 */ /* 0x000fea0003800000 */
.L_x_12378:
        /* <DEDUP_REMOVED lines=26> */
.L_x_12371:
[----:B------:R-:W-:Y:S05]  /*1060*/  BSYNC B0 ;  /* 0x0000000000007941 */ /* 0x000fea0003800000 */
.L_x_12370:
        /* <DEDUP_REMOVED lines=37> */
.L_x_12384:
        /* <DEDUP_REMOVED lines=8> */
.L_x_12383:
[----:B0-----:R-:W-:Y:S05]  /*1340*/  BSYNC B1 ;  /* 0x0000000000017941 */ /* 0x001fea0003800000 */
.L_x_12382:
        /* <DEDUP_REMOVED lines=10> */
.L_x_12387:
        /* <DEDUP_REMOVED lines=52> */
.L_x_12386:
[----:B------:R-:W-:Y:S05]  /*1730*/  BSYNC B1 ;  /* 0x0000000000017941 */ /* 0x000fea0003800000 */
.L_x_12385:
        /* <DEDUP_REMOVED lines=31> */
.L_x_12389:
[----:B------:R-:W-:Y:S05]  /*1930*/  BSYNC B1 ;  /* 0x0000000000017941 */ /* 0x000fea0003800000 */
.L_x_12388:
        /* <DEDUP_REMOVED lines=14> */
.L_x_12381:
[----:B------:R-:W-:Y:S05]  /*1a20*/  BSYNC B0 ;  /* 0x0000000000007941 */ /* 0x000fea0003800000 */
.L_x_12380:
        /* <DEDUP_REMOVED lines=46> */
.L_x_12391:
[----:B0-----:R-:W-:Y:S05]  /*1d10*/  BSYNC B0 ;  /* 0x0000000000007941 */ /* 0x001fea0003800000 */
.L_x_12390:
        /* <DEDUP_REMOVED lines=25> */
.L_x_12393:
[----:B0-----:R-:W-:Y:S05]  /*1eb0*/  BSYNC B0 ;  /* 0x0000000000007941 */ /* 0x001fea0003800000 */
.L_x_12392:
        /* <DEDUP_REMOVED lines=58> */
.L_x_12367:
        /* <DEDUP_REMOVED lines=20> */
.L_x_12368:
[----:B------:R-:W-:Y:S01]  /*23a0*/  HFMA2.MMA R11, -RZ, RZ, 0, 1.847743988037109375e-06 ;  /* 0x0000001fff0b7435 */ /* 0x000fe200000001ff */
[----:B------:R-:W-:Y:S01]  /*23b0*/  MOV R9, 0xff7fffff ;  /* 0xff7fffff00097802 */ /* 0x000fe20000000f00 */
[----:B------:R-:W-:Y:S01]  /*23c0*/  IMAD.MOV.U32 R10, RZ, RZ, 0x10 ;  /* 0x00000010ff0a7424 */ /* 0x000fe200078e00ff */
[----:B------:R-:W-:Y:S02]  /*23d0*/  MOV R12, 0xffffffff ;  /* 0xffffffff000c7802 */ /* 0x000fe40000000f00 */
[----:B------:R-:W-:Y:S02]  /*23e0*/  MOV R6, 0x2400 ;  /* 0x0000240000067802 */ /* 0x000fe40000000f00 */
[----:B------:R-:W-:Y:S05]  /*23f0*/  CALL.REL.NOINC `($__internal_310_$__cuda_sm70_shflsync_bfly_p) ;  /* 0x000000f000007944 */ /* 0x000fea0003c00000 */
[----:B-1----:R-:W-:Y:S01]  /*2400*/  IMAD.MOV.U32 R6, RZ, RZ, R10 ;  /* 0x000000ffff067224 */ /* 0x002fe200078e000a */
[----:B0-----:R-:W-:Y:S05]  /*2410*/  BRA `(.L_x_12394) ;  /* 0xffffdd5000007947 */ /* 0x001fea000383ffff */
.L_x_12369:
[----:B------:R-:W-:Y:S01]  /*2420*/  HFMA2.MMA R10, -RZ, RZ, 0, 4.76837158203125e-07 ;  /* 0x00000008ff0a7435 */ /* 0x000fe200000001ff */
[----:B------:R-:W-:Y:S01]  /*2430*/  MOV R11, 0x1f ;  /* 0x0000001f000b7802 */ /* 0x000fe20000000f00 */
[----:B------:R-:W-:Y:S01]  /*2440*/  IMAD.MOV.U32 R12, RZ, RZ, -0x1 ;  /* 0xffffffffff0c7424 */ /* 0x000fe200078e00ff */
[----:B------:R-:W-:-:S03]  /*2450*/  MOV R6, 0x2470 ;  /* 0x0000247000067802 */ /* 0x000fc60000000f00 */
[----:B------:R-:W-:Y:S05]  /*2460*/  CALL.REL.NOINC `($__internal_310_$__cuda_sm70_shflsync_bfly_p) ;  /* 0x0000008000007944 */ /* 0x000fea0003c00000 */
[----:B01----:R-:W-:Y:S01]  /*2470*/  FMNMX.FTZ R9, R9, R10, !PT ;  /* 0x0000000a09097209 */ /* 0x003fe20007810000 */
[----:B------:R-:W-:Y:S01]  /*2480*/  HFMA2.MMA R10, -RZ, RZ, 0, 2.384185791015625e-07 ;  /* 0x00000004ff0a7435 */ /* 0x000fe200000001ff */
[----:B------:R-:W-:Y:S01]  /*2490*/  MOV R11, 0x1f ;  /* 0x0000001f000b7802 */ /* 0x000fe20000000f00 */
[----:B------:R-:W-:Y:S01]  /*24a0*/  IMAD.MOV.U32 R12, RZ, RZ, -0x1 ;  /* 0xffffffffff0c7424 */ /* 0x000fe200078e00ff */
[----:B------:R-:W-:-:S03]  /*24b0*/  MOV R6, 0x24d0 ;  /* 0x000024d000067802 */ /* 0x000fc60000000f00 */
[----:B------:R-:W-:Y:S05]  /*24c0*/  CALL.REL.NOINC `($__internal_310_$__cuda_sm70_shflsync_bfly_p) ;  /* 0x0000002000007944 */ /* 0x000fea0003c00000 */
[----:B-1----:R-:W-:Y:S01]  /*24d0*/  MOV R6, R10 ;  /* 0x0000000a00067202 */ /* 0x002fe20000000f00 */
[----:B0-----:R-:W-:Y:S05]  /*24e0*/  BRA `(.L_x_12395) ;  /* 0xffffdce000007947 */ /* 0x001fea000383ffff */
        .weak           $__internal_310_$__cuda_sm70_shflsync_bfly_p
        .type           $__internal_310_$__cuda_sm70_shflsync_bfly_p,@function
        .size           $__internal_310_$__cuda_sm70_shflsync_bfly_p,(.L_x_23477 - $__internal_310_$__cuda_sm70_shflsync_bfly_p)
$__internal_310_$__cuda_sm70_shflsync_bfly_p:
[----:B------:R-:W-:Y:S01]  /*24f0*/  HFMA2.MMA R7, -RZ, RZ, 0, 0 ;  /* 0x00000000ff077435 */ /* 0x000fe200000001ff */
[----:B------:R-:W-:Y:S04]  /*2500*/  WARPSYNC R12 ;  /* 0x0000000c00007348 */ /* 0x000fe80003800000 */
[----:B------:R0:W1:Y:S01]  /*2510*/  SHFL.BFLY PT, R10, R9, R10, R11 ;  /* 0x0c00000a090a7389 */ /* 0x00006200000e000b */
[----:B------:R-:W-:Y:S05]  /*2520*/  RET.REL.NODEC R6 `(_ZN4vllm25paged_attention_v1_kernelIfhLi112ELi8ELi128ELNS_18Fp8KVCacheDataTypeE1ELb0EEEvPT_PKS2_PKT0_S8_ifPKiSA_iPKfiiiSC_SC_iiiii) ;  /* 0xffffdad006007950 */ /* 0x000fea0003c3ffff */
.L_x_12396:
        /* <DEDUP_REMOVED lines=13> */
.L_x_23477:


//--------------------- .text._ZN4vllm25paged_attention_v1_kernelIfhLi96ELi8ELi128ELNS_18Fp8KVCacheDataTypeE1ELb0EEEvPT_PKS2_PKT0_S8_ifPKiSA_iPKfiiiSC_SC_iiiii --------------------------
	.section	.text._ZN4vllm25paged_attention_v1_kernelIfhLi96ELi8ELi128ELNS_18Fp8KVCacheDataTypeE1ELb0EEEvPT_PKS2_PKT0_S8_ifPKiSA_iPKfiiiSC_SC_iiiii,"ax",@progbits
	.sectioninfo	@"SHI_REGISTERS=32"
	.align	128
        .global         _ZN4vllm25paged_attention_v1_kernelIfhLi96ELi8ELi128ELNS_18Fp8KVCacheDataTypeE1ELb0EEEvPT_PKS2_PKT0_S8_ifPKiSA_iPKfiiiSC_SC_iiiii
        .type           _ZN4vllm25paged_attention_v1_kernelIfhLi96ELi8ELi128ELNS_18Fp8KVCacheDataTypeE1ELb0EEEvPT_PKS2_PKT0_S8_ifPKiSA_iPKfiiiSC_SC_iiiii,@function
        .size           _ZN4vllm25paged_attention_v1_kernelIfhLi96ELi8ELi128ELNS_18Fp8KVCacheDataTypeE1ELb0EEEvPT_PKS2_PKT0_S8_ifPKiSA_iPKfiiiSC_SC_iiiii,(.L_x_23478 - _ZN4vllm25paged_attention_v1_kernelIfhLi96ELi8ELi128ELNS_18Fp8KVCacheDataTypeE1ELb0EEEvPT_PKS2_PKT0_S8_ifPKiSA_iPKfiiiSC_SC_iiiii)
        .other          _ZN4vllm25paged_attention_v1_kernelIfhLi96ELi8ELi128ELNS_18Fp8KVCacheDataTypeE1ELb0EEEvPT_PKS2_PKT0_S8_ifPKiSA_iPKfiiiSC_SC_iiiii,@"STO_CUDA_ENTRY STV_DEFAULT"
_ZN4vllm25paged_attention_v1_kernelIfhLi96ELi8ELi128ELNS_18Fp8KVCacheDataTypeE1ELb0EEEvPT_PKS2_PKT0_S8_ifPKiSA_iPKfiiiSC_SC_iiiii:
.text._ZN4vllm25paged_attention_v1_kernelIfhLi96ELi8ELi128ELNS_18Fp8KVCacheDataTypeE1ELb0EEEvPT_PKS2_PKT0_S8_ifPKiSA_iPKfiiiSC_SC_iiiii:
        /* <DEDUP_REMOVED lines=23> */
.L_x_12424:
[----:B------:R-:W-:Y:S02]  /*0170*/  FMNMX.FTZ R9, R6, -3.40282346638528859812e+38, !PT ;  /* 0xff7fffff06097809 */ /* 0x000fe40007810000 */
[----:B------:R-:W-:Y:S01]  /*0180*/  MOV R8, 0xff7fffff ;  /* 0xff7fffff00087802 */ /* 0x000fe20000000f00 */
[----:B------:R-:W-:Y:S05]  /*0190*/  BRA.DIV ~URZ, `(.L_x_12399) ;  /* 0x000021b27f007947 */ /* 0x000fea000b800000 */
[----:B------:R-:W0:Y:S02]  /*01a0*/  SHFL.BFLY PT, R6, R9, 0x8, 0x1f ;  /* 0x0d001f0009067f89 */ /* 0x000e2400000e0000 */
[----:B0-----:R-:W-:-:S05]  /*01b0*/  FMNMX.FTZ R9, R9, R6, !PT ;  /* 0x0000000609097209 */ /* 0x001fca0007810000 */
[----:B------:R0:W1:Y:S02]  /*01c0*/  SHFL.BFLY PT, R6, R9, 0x4, 0x1f ;  /* 0x0c801f0009067f89 */ /* 0x00006400000e0000 */
.L_x_12425:
        /* <DEDUP_REMOVED lines=28> */
.L_x_12404:
        /* <DEDUP_REMOVED lines=11> */
.L_x_12403:
[----:B------:R-:W-:Y:S05]  /*0440*/  BSYNC B1 ;  /* 0x0000000000017941 */ /* 0x000fea0003800000 */
.L_x_12402:
        /* <DEDUP_REMOVED lines=10> */
.L_x_12407:
        /* <DEDUP_REMOVED lines=100> */
.L_x_12406:
[----:B------:R-:W-:Y:S05]  /*0b30*/  BSYNC B1 ;  /* 0x0000000000017941 */ /* 0x000fea0003800000 */
.L_x_12405:
        /* <DEDUP_REMOVED lines=55> */
.L_x_12409:
[----:B------:R-:W-:Y:S05]  /*0eb0*/  BSYNC B1 ;  /* 0x0000000000017941 */ /* 0x000fea0003800000 */
.L_x_12408:
        /* <DEDUP_REMOVED lines=26> */
.L_x_12401:
[----:B------:R-:W-:Y:S05]  /*1060*/  BSYNC B0 ;  /* 0x0000000000007941 */ /* 0x000fea0003800000 */
.L_x_12400:
        /* <DEDUP_REMOVED lines=37> */
.L_x_12414:
        /* <DEDUP_REMOVED lines=8> */
.L_x_12413:
[----:B0-----:R-:W-:Y:S05]  /*1340*/  BSYNC B1 ;  /* 0x0000000000017941 */ /* 0x001fea0003800000 */
.L_x_12412:
        /* <DEDUP_REMOVED lines=10> */
.L_x_12417:
        /* <DEDUP_REMOVED lines=52> */
.L_x_12416:
[----:B------:R-:W-:Y:S05]  /*1730*/  BSYNC B1 ;  /* 0x0000000000017941 */ /* 0x000fea0003800000 */
.L_x_12415:
        /* <DEDUP_REMOVED lines=31> */
.L_x_12419:
[----:B------:R-:W-:Y:S05]  /*1930*/  BSYNC B1 ;  /* 0x0000000000017941 */ /* 0x000fea0003800000 */
.L_x_12418:
        /* <DEDUP_REMOVED lines=14> */
.L_x_12411:
[----:B------:R-:W-:Y:S05]  /*1a20*/  BSYNC B0 ;  /* 0x0000000000007941 */ /* 0x000fea0003800000 */
.L_x_12410:
        /* <DEDUP_REMOVED lines=42> */
.L_x_12421:
[----:B0-----:R-:W-:Y:S05]  /*1cd0*/  BSYNC B0 ;  /* 0x0000000000007941 */ /* 0x001fea0003800000 */
.L_x_12420:
        /* <DEDUP_REMOVED lines=22> */
.L_x_12423:
[----:B0-----:R-:W-:Y:S05]  /*1e40*/  BSYNC B0 ;  /* 0x0000000000007941 */ /* 0x001fea0003800000 */
.L_x_12422:
        /* <DEDUP_REMOVED lines=52> */
.L_x_12397:
        /* <DEDUP_REMOVED lines=20> */
.L_x_12398:
[----:B------:R-:W-:Y:S01]  /*22d0*/  HFMA2.MMA R10, -RZ, RZ, 0, 9.5367431640625e-07 ;  /* 0x00000010ff0a7435 */ /* 0x000fe200000001ff */
[----:B------:R-:W-:Y:S01]  /*22e0*/  IMAD.MOV.U32 R9, RZ, RZ, -0x800001 ;  /* 0xff7fffffff097424 */ /* 0x000fe200078e00ff */
[----:B------:R-:W-:Y:S01]  /*22f0*/  MOV R11, 0x1f ;  /* 0x0000001f000b7802 */ /* 0x000fe20000000f00 */
[----:B------:R-:W-:Y:S01]  /*2300*/  IMAD.MOV.U32 R12, RZ, RZ, -0x1 ;  /* 0xffffffffff0c7424 */ /* 0x000fe200078e00ff */
[----:B------:R-:W-:Y:S02]  /*2310*/  MOV R6, 0x2330 ;  /* 0x0000233000067802 */ /* 0x000fe40000000f00 */
[----:B------:R-:W-:Y:S05]  /*2320*/  CALL.REL.NOINC `($__internal_311_$__cuda_sm70_shflsync_bfly_p) ;  /* 0x000000f000007944 */ /* 0x000fea0003c00000 */
[----:B-1----:R-:W-:Y:S01]  /*2330*/  MOV R6, R10 ;  /* 0x0000000a00067202 */ /* 0x002fe20000000f00 */
[----:B0-----:R-:W-:Y:S05]  /*2340*/  BRA `(.L_x_12424) ;  /* 0xffffde2000007947 */ /* 0x001fea000383ffff */
.L_x_12399:
[----:B------:R-:W-:Y:S01]  /*2350*/  HFMA2.MMA R10, -RZ, RZ, 0, 4.76837158203125e-07 ;  /* 0x00000008ff0a7435 */ /* 0x000fe200000001ff */
[----:B------:R-:W-:Y:S01]  /*2360*/  IMAD.MOV.U32 R11, RZ, RZ, 0x1f ;  /* 0x0000001fff0b7424 */ /* 0x000fe200078e00ff */
[----:B------:R-:W-:Y:S02]  /*2370*/  MOV R12, 0xffffffff ;  /* 0xffffffff000c7802 */ /* 0x000fe40000000f00 */
[----:B------:R-:W-:Y:S02]  /*2380*/  MOV R6, 0x23a0 ;  /* 0x000023a000067802 */ /* 0x000fe40000000f00 */
[----:B------:R-:W-:Y:S05]  /*2390*/  CALL.REL.NOINC `($__internal_311_$__cuda_sm70_shflsync_bfly_p) ;  /* 0x0000008000007944 */ /* 0x000fea0003c00000 */
[----:B01----:R-:W-:Y:S01]  /*23a0*/  FMNMX.FTZ R9, R9, R10, !PT ;  /* 0x0000000a09097209 */ /* 0x003fe20007810000 */
[----:B------:R-:W-:Y:S01]  /*23b0*/  HFMA2.MMA R10, -RZ, RZ, 0, 2.384185791015625e-07 ;  /* 0x00000004ff0a7435 */ /* 0x000fe200000001ff */
[----:B------:R-:W-:Y:S01]  /*23c0*/  IMAD.MOV.U32 R11, RZ, RZ, 0x1f ;  /* 0x0000001fff0b7424 */ /* 0x000fe200078e00ff */
[----:B------:R-:W-:-:S02]  /*23d0*/  MOV R12, 0xffffffff ;  /* 0xffffffff000c7802 */ /* 0x000fc40000000f00 */
[----:B------:R-:W-:Y:S02]  /*23e0*/  MOV R6, 0x2400 ;  /* 0x0000240000067802 */ /* 0x000fe40000000f00 */
[----:B------:R-:W-:Y:S05]  /*23f0*/  CALL.REL.NOINC `($__internal_311_$__cuda_sm70_shflsync_bfly_p) ;  /* 0x0000002000007944 */ /* 0x000fea0003c00000 */
[----:B-1----:R-:W-:Y:S01]  /*2400*/  MOV R6, R10 ;  /* 0x0000000a00067202 */ /* 0x002fe20000000f00 */
[----:B0-----:R-:W-:Y:S05]  /*2410*/  BRA `(.L_x_12425) ;  /* 0xffffddb000007947 */ /* 0x001fea000383ffff */
        .weak           $__internal_311_$__cuda_sm70_shflsync_bfly_p
        .type           $__internal_311_$__cuda_sm70_shflsync_bfly_p,@function
        .size           $__internal_311_$__cuda_sm70_shflsync_bfly_p,(.L_x_23478 - $__internal_311_$__cuda_sm70_shflsync_bfly_p)
$__internal_311_$__cuda_sm70_shflsync_bfly_p:
[----:B------:R-:W-:Y:S01]  /*2420*/  HFMA2.MMA R7, -RZ, RZ, 0, 0 ;  /* 0x00000000ff077435 */ /* 0x000fe200000001ff */
[----:B------:R-:W-:Y:S04]  /*2430*/  WARPSYNC R12 ;  /* 0x0000000c00007348 */ /* 0x000fe80003800000 */
[----:B------:R0:W1:Y:S01]  /*2440*/  SHFL.BFLY PT, R10, R9, R10, R11 ;  /* 0x0c00000a090a7389 */ /* 0x00006200000e000b */
[----:B------:R-:W-:Y:S05]  /*2450*/  RET.REL.NODEC R6 `(_ZN4vllm25paged_attention_v1_kernelIfhLi96ELi8ELi128ELNS_18Fp8KVCacheDataTypeE1ELb0EEEvPT_PKS2_PKT0_S8_ifPKiSA_iPKfiiiSC_SC_iiiii) ;  /* 0xffffdba006007950 */ /* 0x000fea0003c3ffff */
.L_x_12426:
        /* <DEDUP_REMOVED lines=10> */
.L_x_23478:


//--------------------- .text._ZN4vllm25paged_attention_v1_kernelIfhLi80ELi8ELi128ELNS_18Fp8KVCacheDataTypeE1ELb0EEEvPT_PKS2_PKT0_S8_ifPKiSA_iPKfiiiSC_SC_iiiii --------------------------
	.section	.text._ZN4vllm25paged_attention_v1_kernelIfhLi80ELi8ELi128ELNS_18Fp8KVCacheDataTypeE1ELb0EEEvPT_PKS2_PKT0_S8_ifPKiSA_iPKfiiiSC_SC_iiiii,"ax",@progbits
	.sectioninfo	@"SHI_REGISTERS=32"
	.align	128
        .global         _ZN4vllm25paged_attention_v1_kernelIfhLi80ELi8ELi128ELNS_18Fp8KVCacheDataTypeE1ELb0EEEvPT_PKS2_PKT0_S8_ifPKiSA_iPKfiiiSC_SC_iiiii
        .type           _ZN4vllm25paged_attention_v1_kernelIfhLi80ELi8ELi128ELNS_18Fp8KVCacheDataTypeE1ELb0EEEvPT_PKS2_PKT0_S8_ifPKiSA_iPKfiiiSC_SC_iiiii,@function
        .size           _ZN4vllm25paged_attention_v1_kernelIfhLi80ELi8ELi128ELNS_18Fp8KVCacheDataTypeE1ELb0EEEvPT_PKS2_PKT0_S8_ifPKiSA_iPKfiiiSC_SC_iiiii,(.L_x_23479 - _ZN4vllm25paged_attention_v1_kernelIfhLi80ELi8ELi128ELNS_18Fp8KVCacheDataTypeE1ELb0EEEvPT_PKS2_PKT0_S8_ifPKiSA_iPKfiiiSC_SC_iiiii)
        .other          _ZN4vllm25paged_attention_v1_kernelIfhLi80ELi8ELi128ELNS_18Fp8KVCacheDataTypeE1ELb0EEEvPT_PKS2_PKT0_S8_ifPKiSA_iPKfiiiSC_SC_iiiii,@"STO_CUDA_ENTRY STV_DEFAULT"
_ZN4vllm25paged_attention_v1_kernelIfhLi80ELi8ELi128ELNS_18Fp8KVCacheDataTypeE1ELb0EEEvPT_PKS2_PKT0_S8_ifPKiSA_iPKfiiiSC_SC_iiiii:
.text._ZN4vllm25paged_attention_v1_kernelIfhLi80ELi8ELi128ELNS_18Fp8KVCacheDataTypeE1ELb0EEEvPT_PKS2_PKT0_S8_ifPKiSA_iPKfiiiSC_SC_iiiii:
        /* <DEDUP_REMOVED lines=23> */
.L_x_12454:
[----:B------:R-:W-:Y:S02]  /*0170*/  FMNMX.FTZ R9, R6, -3.40282346638528859812e+38, !PT ;  /* 0xff7fffff06097809 */ /* 0x000fe40007810000 */
[----:B------:R-:W-:Y:S01]  /*0180*/  MOV R8, 0xff7fffff ;  /* 0xff7fffff00087802 */ /* 0x000fe20000000f00 */
[----:B------:R-:W-:Y:S05]  /*0190*/  BRA.DIV ~URZ, `(.L_x_12429) ;  /* 0x000020d27f007947 */ /* 0x000fea000b800000 */
[----:B------:R-:W0:Y:S02]  /*01a0*/  SHFL.BFLY PT, R6, R9, 0x8, 0x1f ;  /* 0x0d001f0009067f89 */ /* 0x000e2400000e0000 */
[----:B0-----:R-:W-:-:S05]  /*01b0*/  FMNMX.FTZ R9, R9, R6, !PT ;  /* 0x0000000609097209 */ /* 0x001fca0007810000 */
[----:B------:R0:W1:Y:S02]  /*01c0*/  SHFL.BFLY PT, R6, R9, 0x4, 0x1f ;  /* 0x0c801f0009067f89 */ /* 0x00006400000e0000 */
.L_x_12455:
        /* <DEDUP_REMOVED lines=28> */
.L_x_12434:
        /* <DEDUP_REMOVED lines=11> */
.L_x_12433:
[----:B------:R-:W-:Y:S05]  /*0440*/  BSYNC B1 ;  /* 0x0000000000017941 */ /* 0x000fea0003800000 */
.L_x_12432:
        /* <DEDUP_REMOVED lines=10> */
.L_x_12437:
        /* <DEDUP_REMOVED lines=100> */
.L_x_12436:
[----:B------:R-:W-:Y:S05]  /*0b30*/  BSYNC B1 ;  /* 0x0000000000017941 */ /* 0x000fea0003800000 */
.L_x_12435:
        /* <DEDUP_REMOVED lines=55> */
.L_x_12439:
[----:B------:R-:W-:Y:S05]  /*0eb0*/  BSYNC B1 ;  /* 0x0000000000017941 */ /* 0x000fea0003800000 */
.L_x_12438:
        /* <DEDUP_REMOVED lines=26> */
.L_x_12431:
[----:B------:R-:W-:Y:S05]  /*1060*/  BSYNC B0 ;  /* 0x0000000000007941 */ /* 0x000fea0003800000 */
.L_x_12430:
        /* <DEDUP_REMOVED lines=37> */
.L_x_12444:
        /* <DEDUP_REMOVED lines=8> */
.L_x_12443:
[----:B0-----:R-:W-:Y:S05]  /*1340*/  BSYNC B1 ;  /* 0x0000000000017941 */ /* 0x001fea0003800000 */
.L_x_12442:
        /* <DEDUP_REMOVED lines=10> */
.L_x_12447:
        /* <DEDUP_REMOVED lines=52> */
.L_x_12446:
[----:B------:R-:W-:Y:S05]  /*1730*/  BSYNC B1 ;  /* 0x0000000000017941 */ /* 0x000fea0003800000 */
.L_x_12445:
        /* <DEDUP_REMOVED lines=31> */
.L_x_12449:
[----:B------:R-:W-:Y:S05]  /*1930*/  BSYNC B1 ;  /* 0x0000000000017941 */ /* 0x000fea0003800000 */
.L_x_12448:
        /* <DEDUP_REMOVED lines=14> */
.L_x_12441:
[----:B------:R-:W-:Y:S05]  /*1a20*/  BSYNC B0 ;  /* 0x0000000000007941 */ /* 0x000fea0003800000 */
.L_x_12440:
        /* <DEDUP_REMOVED lines=37> */
.L_x_12451:
[----:B0-----:R-:W-:Y:S05]  /*1c80*/  BSYNC B0 ;  /* 0x0000000000007941 */ /* 0x001fea0003800000 */
.L_x_12450:
        /* <DEDUP_REMOVED lines=19> */
.L_x_12453:
[----:B0-----:R-:W-:Y:S05]  /*1dc0*/  BSYNC B0 ;  /* 0x0000000000007941 */ /* 0x001fea0003800000 */
.L_x_12452:
        /* <DEDUP_REMOVED lines=46> */
.L_x_12427:
        /* <DEDUP_REMOVED lines=20> */
.L_x_12428:
[----:B------:R-:W-:Y:S01]  /*21f0*/  HFMA2.MMA R11, -RZ, RZ, 0, 1.847743988037109375e-06 ;  /* 0x0000001fff0b7435 */ /* 0x000fe200000001ff */
[----:B------:R-:W-:Y:S01]  /*2200*/  MOV R9, 0xff7fffff ;  /* 0xff7fffff00097802 */ /* 0x000fe20000000f00 */
[----:B------:R-:W-:Y:S01]  /*2210*/  IMAD.MOV.U32 R10, RZ, RZ, 0x10 ;  /* 0x00000010ff0a7424 */ /* 0x000fe200078e00ff */
[----:B------:R-:W-:Y:S02]  /*2220*/  MOV R12, 0xffffffff ;  /* 0xffffffff000c7802 */ /* 0x000fe40000000f00 */
[----:B------:R-:W-:Y:S02]  /*2230*/  MOV R6, 0x2250 ;  /* 0x0000225000067802 */ /* 0x000fe40000000f00 */
[----:B------:R-:W-:Y:S05]  /*2240*/  CALL.REL.NOINC `($__internal_312_$__cuda_sm70_shflsync_bfly_p) ;  /* 0x000000f000007944 */ /* 0x000fea0003c00000 */
[----:B-1----:R-:W-:Y:S01]  /*2250*/  MOV R6, R10 ;  /* 0x0000000a00067202 */ /* 0x002fe20000000f00 */
[----:B0-----:R-:W-:Y:S05]  /*2260*/  BRA `(.L_x_12454) ;  /* 0xffffdf0000007947 */ /* 0x001fea000383ffff */
.L_x_12429:
[----:B------:R-:W-:Y:S01]  /*2270*/  HFMA2.MMA R11, -RZ, RZ, 0, 1.847743988037109375e-06 ;  /* 0x0000001fff0b7435 */ /* 0x000fe200000001ff */
[----:B------:R-:W-:Y:S01]  /*2280*/  IMAD.MOV.U32 R10, RZ, RZ, 0x8 ;  /* 0x00000008ff0a7424 */ /* 0x000fe200078e00ff */
[----:B------:R-:W-:Y:S02]  /*2290*/  MOV R12, 0xffffffff ;  /* 0xffffffff000c7802 */ /* 0x000fe40000000f00 */
[----:B------:R-:W-:-:S02]  /*22a0*/  MOV R6, 0x22c0 ;  /* 0x000022c000067802 */ /* 0x000fc40000000f00 */
[----:B------:R-:W-:Y:S05]  /*22b0*/  CALL.REL.NOINC `($__internal_312_$__cuda_sm70_shflsync_bfly_p) ;  /* 0x0000008000007944 */ /* 0x000fea0003c00000 */
[----:B01----:R-:W-:Y:S01]  /*22c0*/  FMNMX.FTZ R9, R9, R10, !PT ;  /* 0x0000000a09097209 */ /* 0x003fe20007810000 */
[----:B------:R-:W-:Y:S01]  /*22d0*/  HFMA2.MMA R10, -RZ, RZ, 0, 2.384185791015625e-07 ;  /* 0x00000004ff0a7435 */ /* 0x000fe200000001ff */
[----:B------:R-:W-:Y:S01]  /*22e0*/  IMAD.MOV.U32 R11, RZ, RZ, 0x1f ;  /* 0x0000001fff0b7424 */ /* 0x000fe200078e00ff */
[----:B------:R-:W-:-:S02]  /*22f0*/  MOV R12, 0xffffffff ;  /* 0xffffffff000c7802 */ /* 0x000fc40000000f00 */
[----:B------:R-:W-:Y:S02]  /*2300*/  MOV R6, 0x2320 ;  /* 0x0000232000067802 */ /* 0x000fe40000000f00 */
[----:B------:R-:W-:Y:S05]  /*2310*/  CALL.REL.NOINC `($__internal_312_$__cuda_sm70_shflsync_bfly_p) ;  /* 0x0000002000007944 */ /* 0x000fea0003c00000 */
[----:B-1----:R-:W-:Y:S01]  /*2320*/  MOV R6, R10 ;  /* 0x0000000a00067202 */ /* 0x002fe20000000f00 */
[----:B0-----:R-:W-:Y:S05]  /*2330*/  BRA `(.L_x_12455) ;  /* 0xffffde9000007947 */ /* 0x001fea000383ffff */
        .weak           $__internal_312_$__cuda_sm70_shflsync_bfly_p
        .type           $__internal_312_$__cuda_sm70_shflsync_bfly_p,@function
        .size           $__internal_312_$__cuda_sm70_shflsync_bfly_p,(.L_x_23479 - $__internal_312_$__cuda_sm70_shflsync_bfly_p)
$__internal_312_$__cuda_sm70_shflsync_bfly_p:
[----:B------:R-:W-:Y:S01]  /*2340*/  HFMA2.MMA R7, -RZ, RZ, 0, 0 ;  /* 0x00000000ff077435 */ /* 0x000fe200000001ff */
[----:B------:R-:W-:Y:S04]  /*2350*/  WARPSYNC R12 ;  /* 0x0000000c00007348 */ /* 0x000fe80003800000 */
[----:B------:R0:W1:Y:S01]  /*2360*/  SHFL.BFLY PT, R10, R9, R10, R11 ;  /* 0x0c00000a090a7389 */ /* 0x00006200000e000b */
[----:B------:R-:W-:Y:S05]  /*2370*/  RET.REL.NODEC R6 `(_ZN4vllm25paged_attention_v1_kernelIfhLi80ELi8ELi128ELNS_18Fp8KVCacheDataTypeE1ELb0EEEvPT_PKS2_PKT0_S8_ifPKiSA_iPKfiiiSC_SC_iiiii) ;  /* 0xffffdc8006007950 */ /* 0x000fea0003c3ffff */
.L_x_12456:
        /* <DEDUP_REMOVED lines=16> */
.L_x_23479:


//--------------------- .text._ZN4vllm25paged_attention_v1_kernelIfhLi64ELi8ELi128ELNS_18Fp8KVCacheDataTypeE1ELb0EEEvPT_PKS2_PKT0_S8_ifPKiSA_iPKfiiiSC_SC_iiiii --------------------------
	.section	.text._ZN4vllm25paged_attention_v1_kernelIfhLi64ELi8ELi128ELNS_18Fp8KVCacheDataTypeE1ELb0EEEvPT_PKS2_PKT0_S8_ifPKiSA_iPKfiiiSC_SC_iiiii,"ax",@progbits
	.sectioninfo	@"SHI_REGISTERS=32"
	.align	128
        .global         _ZN4vllm25paged_attention_v1_kernelIfhLi64ELi8ELi128ELNS_18Fp8KVCacheDataTypeE1ELb0EEEvPT_PKS2_PKT0_S8_ifPKiSA_iPKfiiiSC_SC_iiiii
        .type           _ZN4vllm25paged_attention_v1_kernelIfhLi64ELi8ELi128ELNS_18Fp8KVCacheDataTypeE1ELb0EEEvPT_PKS2_PKT0_S8_ifPKiSA_iPKfiiiSC_SC_iiiii,@function
        .size           _ZN4vllm25paged_attention_v1_kernelIfhLi64ELi8ELi128ELNS_18Fp8KVCacheDataTypeE1ELb0EEEvPT_PKS2_PKT0_S8_ifPKiSA_iPKfiiiSC_SC_iiiii,(.L_x_23480 - _ZN4vllm25paged_attention_v1_kernelIfhLi64ELi8ELi128ELNS_18Fp8KVCacheDataTypeE1ELb0EEEvPT_PKS2_PKT0_S8_ifPKiSA_iPKfiiiSC_SC_iiiii)
        .other          _ZN4vllm25paged_attention_v1_kernelIfhLi64ELi8ELi128ELNS_18Fp8KVCacheDataTypeE1ELb0EEEvPT_PKS2_PKT0_S8_ifPKiSA_iPKfiiiSC_SC_iiiii,@"STO_CUDA_ENTRY STV_DEFAULT"
_ZN4vllm25paged_attention_v1_kernelIfhLi64ELi8ELi128ELNS_18Fp8KVCacheDataTypeE1ELb0EEEvPT_PKS2_PKT0_S8_ifPKiSA_iPKfiiiSC_SC_iiiii:
.text._ZN4vllm25paged_attention_v1_kernelIfhLi64ELi8ELi128ELNS_18Fp8KVCacheDataTypeE1ELb0EEEvPT_PKS2_PKT0_S8_ifPKiSA_iPKfiiiSC_SC_iiiii:
        /* <DEDUP_REMOVED lines=23> */
.L_x_12482:
[----:B------:R-:W-:Y:S02]  /*0170*/  FMNMX.FTZ R9, R6, -3.40282346638528859812e+38, !PT ;  /* 0xff7fffff06097809 */ /* 0x000fe40007810000 */
[----:B------:R-:W-:Y:S01]  /*0180*/  MOV R8, 0xff7fffff ;  /* 0xff7fffff00087802 */ /* 0x000fe20000000f00 */
[----:B------:R-:W-:Y:S05]  /*0190*/  BRA.DIV ~URZ, `(.L_x_12459) ;  /* 0x00001fc27f007947 */ /* 0x000fea000b800000 */
[----:B------:R-:W0:Y:S02]  /*01a0*/  SHFL.BFLY PT, R6, R9, 0x8, 0x1f ;  /* 0x0d001f0009067f89 */ /* 0x000e2400000e0000 */
[----:B0-----:R-:W-:-:S05]  /*01b0*/  FMNMX.FTZ R9, R9, R6, !PT ;  /* 0x0000000609097209 */ /* 0x001fca0007810000 */
[----:B------:R0:W1:Y:S02]  /*01c0*/  SHFL.BFLY PT, R6, R9, 0x4, 0x1f ;  /* 0x0c801f0009067f89 */ /* 0x00006400000e0000 */
.L_x_12483:
        /* <DEDUP_REMOVED lines=28> */
.L_x_12464:
        /* <DEDUP_REMOVED lines=11> */
.L_x_12463:
[----:B------:R-:W-:Y:S05]  /*0440*/  BSYNC B1 ;  /* 0x0000000000017941 */ /* 0x000fea0003800000 */
.L_x_12462:
        /* <DEDUP_REMOVED lines=10> */
.L_x_12467:
        /* <DEDUP_REMOVED lines=100> */
.L_x_12466:
[----:B------:R-:W-:Y:S05]  /*0b30*/  BSYNC B1 ;  /* 0x0000000000017941 */ /* 0x000fea0003800000 */
.L_x_12465:
        /* <DEDUP_REMOVED lines=55> */
.L_x_12469:
[----:B------:R-:W-:Y:S05]  /*0eb0*/  BSYNC B1 ;  /* 0x0000000000017941 */ /* 0x000fea0003800000 */
.L_x_12468:
        /* <DEDUP_REMOVED lines=26> */
.L_x_12461:
[----:B------:R-:W-:Y:S05]  /*1060*/  BSYNC B0 ;  /* 0x0000000000007941 */ /* 0x000fea0003800000 */
.L_x_12460:
        /* <DEDUP_REMOVED lines=36> */
.L_x_12474:
        /* <DEDUP_REMOVED lines=8> */
.L_x_12473:
[----:B0-----:R-:W-:Y:S05]  /*1330*/  BSYNC B1 ;  /* 0x0000000000017941 */ /* 0x001fea0003800000 */
.L_x_12472:
        /* <DEDUP_REMOVED lines=10> */
.L_x_12477:
        /* <DEDUP_REMOVED lines=52> */
.L_x_12476:
[----:B------:R-:W-:Y:S05]  /*1720*/  BSYNC B1 ;  /* 0x0000000000017941 */ /* 0x000fea0003800000 */
.L_x_12475:
        /* <DEDUP_REMOVED lines=31> */
.L_x_12479:
[----:B------:R-:W-:Y:S05]  /*1920*/  BSYNC B1 ;  /* 0x0000000000017941 */ /* 0x000fea0003800000 */
.L_x_12478:
        /* <DEDUP_REMOVED lines=14> */
.L_x_12471:
[----:B------:R-:W-:Y:S05]  /*1a10*/  BSYNC B0 ;  /* 0x0000000000007941 */ /* 0x000fea0003800000 */
.L_x_12470:
        /* <DEDUP_REMOVED lines=47> */
.L_x_12481:
[----:B0-----:R-:W-:Y:S05]  /*1d10*/  BSYNC B0 ;  /* 0x0000000000007941 */ /* 0x001fea0003800000 */
.L_x_12480:
        /* <DEDUP_REMOVED lines=40> */
.L_x_12457:
        /* <DEDUP_REMOVED lines=20> */
.L_x_12458:
[----:B------:R-:W-:Y:S01]  /*20e0*/  HFMA2.MMA R11, -RZ, RZ, 0, 1.847743988037109375e-06 ;  /* 0x0000001fff0b7435 */ /* 0x000fe200000001ff */
[----:B------:R-:W-:Y:S01]  /*20f0*/  MOV R9, 0xff7fffff ;  /* 0xff7fffff00097802 */ /* 0x000fe20000000f00 */
[----:B------:R-:W-:Y:S01]  /*2100*/  IMAD.MOV.U32 R10, RZ, RZ, 0x10 ;  /* 0x00000010ff0a7424 */ /* 0x000fe200078e00ff */
[----:B------:R-:W-:Y:S02]  /*2110*/  MOV R12, 0xffffffff ;  /* 0xffffffff000c7802 */ /* 0x000fe40000000f00 */
[----:B------:R-:W-:Y:S02]  /*2120*/  MOV R6, 0x2140 ;  /* 0x0000214000067802 */ /* 0x000fe40000000f00 */
[----:B------:R-:W-:Y:S05]  /*2130*/  CALL.REL.NOINC `($__internal_313_$__cuda_sm70_shflsync_bfly_p) ;  /* 0x000000f000007944 */ /* 0x000fea0003c00000 */
[----:B-1----:R-:W-:Y:S01]  /*2140*/  MOV R6, R10 ;  /* 0x0000000a00067202 */ /* 0x002fe20000000f00 */
[----:B0-----:R-:W-:Y:S05]  /*2150*/  BRA `(.L_x_12482) ;  /* 0xffffe01000007947 */ /* 0x001fea000383ffff */
.L_x_12459:
[----:B------:R-:W-:Y:S01]  /*2160*/  HFMA2.MMA R11, -RZ, RZ, 0, 1.847743988037109375e-06 ;  /* 0x0000001fff0b7435 */ /* 0x000fe200000001ff */
[----:B------:R-:W-:Y:S01]  /*2170*/  IMAD.MOV.U32 R10, RZ, RZ, 0x8 ;  /* 0x00000008ff0a7424 */ /* 0x000fe200078e00ff */
[----:B------:R-:W-:Y:S02]  /*2180*/  MOV R12, 0xffffffff ;  /* 0xffffffff000c7802 */ /* 0x000fe40000000f00 */
[----:B------:R-:W-:-:S02]  /*2190*/  MOV R6, 0x21b0 ;  /* 0x000021b000067802 */ /* 0x000fc40000000f00 */
[----:B------:R-:W-:Y:S05]  /*21a0*/  CALL.REL.NOINC `($__internal_313_$__cuda_sm70_shflsync_bfly_p) ;  /* 0x0000008000007944 */ /* 0x000fea0003c00000 */
[----:B01----:R-:W-:Y:S01]  /*21b0*/  FMNMX.FTZ R9, R9, R10, !PT ;  /* 0x0000000a09097209 */ /* 0x003fe20007810000 */
[----:B------:R-:W-:Y:S01]  /*21c0*/  HFMA2.MMA R10, -RZ, RZ, 0, 2.384185791015625e-07 ;  /* 0x00000004ff0a7435 */ /* 0x000fe200000001ff */
[----:B------:R-:W-:Y:S01]  /*21d0*/  IMAD.MOV.U32 R11, RZ, RZ, 0x1f ;  /* 0x0000001fff0b7424 */ /* 0x000fe200078e00ff */
[----:B------:R-:W-:-:S02]  /*21e0*/  MOV R12, 0xffffffff ;  /* 0xffffffff000c7802 */ /* 0x000fc40000000f00 */
[----:B------:R-:W-:Y:S02]  /*21f0*/  MOV R6, 0x2210 ;  /* 0x0000221000067802 */ /* 0x000fe40000000f00 */
[----:B------:R-:W-:Y:S05]  /*2200*/  CALL.REL.NOINC `($__internal_313_$__cuda_sm70_shflsync_bfly_p) ;  /* 0x0000002000007944 */ /* 0x000fea0003c00000 */
[----:B-1----:R-:W-:Y:S01]  /*2210*/  MOV R6, R10 ;  /* 0x0000000a00067202 */ /* 0x002fe20000000f00 */
[----:B0-----:R-:W-:Y:S05]  /*2220*/  BRA `(.L_x_12483) ;  /* 0xffffdfa000007947 */ /* 0x001fea000383ffff */
        .weak           $__internal_313_$__cuda_sm70_shflsync_bfly_p
        .type           $__internal_313_$__cuda_sm70_shflsync_bfly_p,@function
        .size           $__internal_313_$__cuda_sm70_shflsync_bfly_p,(.L_x_23480 - $__internal_313_$__cuda_sm70_shflsync_bfly_p)
$__internal_313_$__cuda_sm70_shflsync_bfly_p:
[----:B------:R-:W-:Y:S01]  /*2230*/  HFMA2.MMA R7, -RZ, RZ, 0, 0 ;  /* 0x00000000ff077435 */ /* 0x000fe200000001ff */
[----:B------:R-:W-:Y:S04]  /*2240*/  WARPSYNC R12 ;  /* 0x0000000c00007348 */ /* 0x000fe80003800000 */
[----:B------:R0:W1:Y:S01]  /*2250*/  SHFL.BFLY PT, R10, R9, R10, R11 ;  /* 0x0c00000a090a7389 */ /* 0x00006200000e000b */
[----:B------:R-:W-:Y:S05]  /*2260*/  RET.REL.NODEC R6 `(_ZN4vllm25paged_attention_v1_kernelIfhLi64ELi8ELi128ELNS_18Fp8KVCacheDataTypeE1ELb0EEEvPT_PKS2_PKT0_S8_ifPKiSA_iPKfiiiSC_SC_iiiii) ;  /* 0xffffdd9006007950 */ /* 0x000fea0003c3ffff */
.L_x_12484:
        /* <DEDUP_REMOVED lines=9> */
.L_x_23480:


//--------------------- .text._ZN4vllm25paged_attention_v1_kernelIfhLi32ELi8ELi128ELNS_18Fp8KVCacheDataTypeE1ELb0EEEvPT_PKS2_PKT0_S8_ifPKiSA_iPKfiiiSC_SC_iiiii --------------------------
	.section	.text._ZN4vllm25paged_attention_v1_kernelIfhLi32ELi8ELi128ELNS_18Fp8KVCacheDataTypeE1ELb0EEEvPT_PKS2_PKT0_S8_ifPKiSA_iPKfiiiSC_SC_iiiii,"ax",@progbits
	.sectioninfo	@"SHI_REGISTERS=32"
	.align	128
        .global         _ZN4vllm25paged_attention_v1_kernelIfhLi32ELi8ELi128ELNS_18Fp8KVCacheDataTypeE1ELb0EEEvPT_PKS2_PKT0_S8_ifPKiSA_iPKfiiiSC_SC_iiiii
        .type           _ZN4vllm25paged_attention_v1_kernelIfhLi32ELi8ELi128ELNS_18Fp8KVCacheDataTypeE1ELb0EEEvPT_PKS2_PKT0_S8_ifPKiSA_iPKfiiiSC_SC_iiiii,@function
        .size           _ZN4vllm25paged_attention_v1_kernelIfhLi32ELi8ELi128ELNS_18Fp8KVCacheDataTypeE1ELb0EEEvPT_PKS2_PKT0_S8_ifPKiSA_iPKfiiiSC_SC_iiiii,(.L_x_23481 - _ZN4vllm25paged_attention_v1_kernelIfhLi32ELi8ELi128ELNS_18Fp8KVCacheDataTypeE1ELb0EEEvPT_PKS2_PKT0_S8_ifPKiSA_iPKfiiiSC_SC_iiiii)
        .other          _ZN4vllm25paged_attention_v1_kernelIfhLi32ELi8ELi128ELNS_18Fp8KVCacheDataTypeE1ELb0EEEvPT_PKS2_PKT0_S8_ifPKiSA_iPKfiiiSC_SC_iiiii,@"STO_CUDA_ENTRY STV_DEFAULT"
_ZN4vllm25paged_attention_v1_kernelIfhLi32ELi8ELi128ELNS_18Fp8KVCacheDataTypeE1ELb0EEEvPT_PKS2_PKT0_S8_ifPKiSA_iPKfiiiSC_SC_iiiii:
.text._ZN4vllm25paged_attention_v1_kernelIfhLi32ELi8ELi128ELNS_18Fp8KVCacheDataTypeE1ELb0EEEvPT_PKS2_PKT0_S8_ifPKiSA_iPKfiiiSC_SC_iiiii:
        /* <DEDUP_REMOVED lines=23> */
.L_x_12512:
[----:B------:R-:W-:Y:S01]  /*0170*/  FMNMX.FTZ R9, R6, -3.40282346638528859812e+38, !PT ;  /* 0xff7fffff06097809 */ /* 0x000fe20007810000 */
[----:B------:R-:W-:Y:S01]  /*0180*/  IMAD.MOV.U32 R8, RZ, RZ, -0x800001 ;  /* 0xff7fffffff087424 */ /* 0x000fe200078e00ff */
[----:B------:R-:W-:Y:S05]  /*0190*/  BRA.DIV ~URZ, `(.L_x_12487) ;  /* 0x00001e727f007947 */ /* 0x000fea000b800000 */
[----:B------:R-:W0:Y:S02]  /*01a0*/  SHFL.BFLY PT, R6, R9, 0x8, 0x1f ;  /* 0x0d001f0009067f89 */ /* 0x000e2400000e0000 */
[----:B0-----:R-:W-:-:S05]  /*01b0*/  FMNMX.FTZ R9, R9, R6, !PT ;  /* 0x0000000609097209 */ /* 0x001fca0007810000 */
[----:B------:R0:W1:Y:S02]  /*01c0*/  SHFL.BFLY PT, R6, R9, 0x4, 0x1f ;  /* 0x0c801f0009067f89 */ /* 0x00006400000e0000 */
.L_x_12513:
        /* <DEDUP_REMOVED lines=28> */
.L_x_12492:
        /* <DEDUP_REMOVED lines=11> */
.L_x_12491:
[----:B------:R-:W-:Y:S05]  /*0440*/  BSYNC B1 ;  /* 0x0000000000017941 */ /* 0x000fea0003800000 */
.L_x_12490:
        /* <DEDUP_REMOVED lines=10> */
.L_x_12495:
        /* <DEDUP_REMOVED lines=100> */
.L_x_12494:
[----:B------:R-:W-:Y:S05]  /*0b30*/  BSYNC B1 ;  /* 0x0000000000017941 */ /* 0x000fea0003800000 */
.L_x_12493:
        /* <DEDUP_REMOVED lines=55> */
.L_x_12497:
[----:B------:R-:W-:Y:S05]  /*0eb0*/  BSYNC B1 ;  /* 0x0000000000017941 */ /* 0x000fea0003800000 */
.L_x_12496:
        /* <DEDUP_REMOVED lines=26> */
.L_x_12489:
[----:B------:R-:W-:Y:S05]  /*1060*/  BSYNC B0 ;  /* 0x0000000000007941 */ /* 0x000fea0003800000 */
.L_x_12488:
        /* <DEDUP_REMOVED lines=37> */
.L_x_12502:
        /* <DEDUP_REMOVED lines=8> */
.L_x_12501:
[----:B0-----:R-:W-:Y:S05]  /*1340*/  BSYNC B1 ;  /* 0x0000000000017941 */ /* 0x001fea0003800000 */
.L_x_12500:
        /* <DEDUP_REMOVED lines=10> */
.L_x_12505:
        /* <DEDUP_REMOVED lines=52> */
.L_x_12504:
[----:B------:R-:W-:Y:S05]  /*1730*/  BSYNC B1 ;  /* 0x0000000000017941 */ /* 0x000fea0003800000 */
.L_x_12503:
        /* <DEDUP_REMOVED lines=31> */
.L_x_12507:
[----:B------:R-:W-:Y:S05]  /*1930*/  BSYNC B1 ;  /* 0x0000000000017941 */ /* 0x000fea0003800000 */
.L_x_12506:
        /* <DEDUP_REMOVED lines=14> */
.L_x_12499:
[----:B------:R-:W-:Y:S05]  /*1a20*/  BSYNC B0 ;  /* 0x0000000000007941 */ /* 0x000fea0003800000 */
.L_x_12498:
        /* <DEDUP_REMOVED lines=26> */
.L_x_12509:
[----:B0-----:R-:W-:Y:S05]  /*1bd0*/  BSYNC B0 ;  /* 0x0000000000007941 */ /* 0x001fea0003800000 */
.L_x_12508:
        /* <DEDUP_REMOVED lines=10> */
.L_x_12511:
[----:B0-----:R-:W-:Y:S05]  /*1c80*/  BSYNC B0 ;  /* 0x0000000000007941 */ /* 0x001fea0003800000 */
.L_x_12510:
        /* <DEDUP_REMOVED lines=28> */
.L_x_12485:
        /* <DEDUP_REMOVED lines=20> */
.L_x_12486:
[----:B------:R-:W-:Y:S01]  /*1f90*/  HFMA2.MMA R10, -RZ, RZ, 0, 9.5367431640625e-07 ;  /* 0x00000010ff0a7435 */ /* 0x000fe200000001ff */
[----:B------:R-:W-:Y:S01]  /*1fa0*/  MOV R9, 0xff7fffff ;  /* 0xff7fffff00097802 */ /* 0x000fe20000000f00 */
[----:B------:R-:W-:Y:S01]  /*1fb0*/  IMAD.MOV.U32 R12, RZ, RZ, -0x1 ;  /* 0xffffffffff0c7424 */ /* 0x000fe200078e00ff */
[----:B------:R-:W-:Y:S02]  /*1fc0*/  MOV R11, 0x1f ;  /* 0x0000001f000b7802 */ /* 0x000fe40000000f00 */
[----:B------:R-:W-:Y:S02]  /*1fd0*/  MOV R6, 0x1ff0 ;  /* 0x00001ff000067802 */ /* 0x000fe40000000f00 */
[----:B------:R-:W-:Y:S05]  /*1fe0*/  CALL.REL.NOINC `($__internal_314_$__cuda_sm70_shflsync_bfly_p) ;  /* 0x000000f000007944 */ /* 0x000fea0003c00000 */
[----:B-1----:R-:W-:Y:S01]  /*1ff0*/  MOV R6, R10 ;  /* 0x0000000a00067202 */ /* 0x002fe20000000f00 */
[----:B0-----:R-:W-:Y:S05]  /*2000*/  BRA `(.L_x_12512) ;  /* 0xffffe16000007947 */ /* 0x001fea000383ffff */
.L_x_12487:
[----:B------:R-:W-:Y:S01]  /*2010*/  HFMA2.MMA R10, -RZ, RZ, 0, 4.76837158203125e-07 ;  /* 0x00000008ff0a7435 */ /* 0x000fe200000001ff */
[----:B------:R-:W-:Y:S02]  /*2020*/  MOV R11, 0x1f ;  /* 0x0000001f000b7802 */ /* 0x000fe40000000f00 */
[----:B------:R-:W-:Y:S02]  /*2030*/  MOV R12, 0xffffffff ;  /* 0xffffffff000c7802 */ /* 0x000fe40000000f00 */
[----:B------:R-:W-:-:S02]  /*2040*/  MOV R6, 0x2060 ;  /* 0x0000206000067802 */ /* 0x000fc40000000f00 */
[----:B------:R-:W-:Y:S05]  /*2050*/  CALL.REL.NOINC `($__internal_314_$__cuda_sm70_shflsync_bfly_p) ;  /* 0x0000008000007944 */ /* 0x000fea0003c00000 */
[----:B0-----:R-:W-:Y:S01]  /*2060*/  HFMA2.MMA R11, -RZ, RZ, 0, 1.847743988037109375e-06 ;  /* 0x0000001fff0b7435 */ /* 0x001fe200000001ff */
[----:B-1----:R-:W-:Y:S01]  /*2070*/  FMNMX.FTZ R9, R9, R10, !PT ;  /* 0x0000000a09097209 */ /* 0x002fe20007810000 */
[----:B------:R-:W-:Y:S01]  /*2080*/  IMAD.MOV.U32 R10, RZ, RZ, 0x4 ;  /* 0x00000004ff0a7424 */ /* 0x000fe200078e00ff */
[----:B------:R-:W-:-:S02]  /*2090*/  MOV R12, 0xffffffff ;  /* 0xffffffff000c7802 */ /* 0x000fc40000000f00 */
[----:B------:R-:W-:Y:S02]  /*20a0*/  MOV R6, 0x20c0 ;  /* 0x000020c000067802 */ /* 0x000fe40000000f00 */
[----:B------:R-:W-:Y:S05]  /*20b0*/  CALL.REL.NOINC `($__internal_314_$__cuda_sm70_shflsync_bfly_p) ;  /* 0x0000002000007944 */ /* 0x000fea0003c00000 */
[----:B-1----:R-:W-:Y:S01]  /*20c0*/  MOV R6, R10 ;  /* 0x0000000a00067202 */ /* 0x002fe20000000f00 */
[----:B0-----:R-:W-:Y:S05]  /*20d0*/  BRA `(.L_x_12513) ;  /* 0xffffe0f000007947 */ /* 0x001fea000383ffff */
        .weak           $__internal_314_$__cuda_sm70_shflsync_bfly_p
        .type           $__internal_314_$__cuda_sm70_shflsync_bfly_p,@function
        .size           $__internal_314_$__cuda_sm70_shflsync_bfly_p,(.L_x_23481 - $__internal_314_$__cuda_sm70_shflsync_bfly_p)
$__internal_314_$__cuda_sm70_shflsync_bfly_p:
[----:B------:R-:W-:Y:S01]  /*20e0*/  HFMA2.MMA R7, -RZ, RZ, 0, 0 ;  /* 0x00000000ff077435 */ /* 0x000fe200000001ff */
[----:B------:R-:W-:Y:S04]  /*20f0*/  WARPSYNC R12 ;  /* 0x0000000c00007348 */ /* 0x000fe80003800000 */
[----:B------:R0:W1:Y:S01]  /*2100*/  SHFL.BFLY PT, R10, R9, R10, R11 ;  /* 0x0c00000a090a7389 */ /* 0x00006200000e000b */
[----:B------:R-:W-:Y:S05]  /*2110*/  RET.REL.NODEC R6 `(_ZN4vllm25paged_attention_v1_kernelIfhLi32ELi8ELi128ELNS_18Fp8KVCacheDataTypeE1ELb0EEEvPT_PKS2_PKT0_S8_ifPKiSA_iPKfiiiSC_SC_iiiii) ;  /* 0xffffdee006007950 */ /* 0x000fea0003c3ffff */
.L_x_12514:
        /* <DEDUP_REMOVED lines=14> */
.L_x_23481:


//--------------------- .text._ZN4vllm25paged_attention_v1_kernelIfhLi256ELi8ELi128ELNS_18Fp8KVCacheDataTypeE1ELb1EEEvPT_PKS2_PKT0_S8_ifPKiSA_iPKfiiiSC_SC_iiiii --------------------------
	.section	.text._ZN4vllm25paged_attention_v1_kernelIfhLi256ELi8ELi128ELNS_18Fp8KVCacheDataTypeE1ELb1EEEvPT_PKS2_PKT0_S8_ifPKiSA_iPKfiiiSC_SC_iiiii,"ax",@progbits
	.sectioninfo	@"SHI_REGISTERS=39"
	.align	128
        .global         _ZN4vllm25paged_attention_v1_kernelIfhLi256ELi8ELi128ELNS_18Fp8KVCacheDataTypeE1ELb1EEEvPT_PKS2_PKT0_S8_ifPKiSA_iPKfiiiSC_SC_iiiii
        .type           _ZN4vllm25paged_attention_v1_kernelIfhLi256ELi8ELi128ELNS_18Fp8KVCacheDataTypeE1ELb1EEEvPT_PKS2_PKT0_S8_ifPKiSA_iPKfiiiSC_SC_iiiii,@function
        .size           _ZN4vllm25paged_attention_v1_kernelIfhLi256ELi8ELi128ELNS_18Fp8KVCacheDataTypeE1ELb1EEEvPT_PKS2_PKT0_S8_ifPKiSA_iPKfiiiSC_SC_iiiii,(.L_x_23482 - _ZN4vllm25paged_attention_v1_kernelIfhLi256ELi8ELi128ELNS_18Fp8KVCacheDataTypeE1ELb1EEEvPT_PKS2_PKT0_S8_ifPKiSA_iPKfiiiSC_SC_iiiii)
        .other          _ZN4vllm25paged_attention_v1_kernelIfhLi256ELi8ELi128ELNS_18Fp8KVCacheDataTypeE1ELb1EEEvPT_PKS2_PKT0_S8_ifPKiSA_iPKfiiiSC_SC_iiiii,@"STO_CUDA_ENTRY STV_DEFAULT"
_ZN4vllm25paged_attention_v1_kernelIfhLi256ELi8ELi128ELNS_18Fp8KVCacheDataTypeE1ELb1EEEvPT_PKS2_PKT0_S8_ifPKiSA_iPKfiiiSC_SC_iiiii:
.text._ZN4vllm25paged_attention_v1_kernelIfhLi256ELi8ELi128ELNS_18Fp8KVCacheDataTypeE1ELb1EEEvPT_PKS2_PKT0_S8_ifPKiSA_iPKfiiiSC_SC_iiiii:
        /* <DEDUP_REMOVED lines=105> */
.L_x_12515:
[----:B---3--:R-:W-:-:S05]  /*0690*/  MOV R9, c[0x0][0xc] ;  /* 0x0000030000097a02 */ /* 0x008fca0000000f00 */
[----:B------:R-:W-:-:S04]  /*06a0*/  IMAD R4, R9, c[0x0][0x1c8], R12 ;  /* 0x0000720009047a24 */ /* 0x000fc800078e020c */
[----:B------:R-:W-:-:S03]  /*06b0*/  IMAD R4, R4, c[0x0][0x1d8], RZ ;  /* 0x0000760004047a24 */ /* 0x000fc600078e02ff */
.L_x_12516:
        /* <DEDUP_REMOVED lines=24> */
.L_x_12520:
        /* <DEDUP_REMOVED lines=37> */
.L_x_12518:
[----:B------:R-:W-:Y:S05]  /*0a90*/  BSYNC B7 ;  /* 0x0000000000077941 */ /* 0x000fea0003800000 */
.L_x_12517:
[----:B------:R-:W-:Y:S05]  /*0aa0*/  BRA.DIV ~URZ, `(.L_x_12521) ;  /* 0x00002f027f007947 */ /* 0x000fea000b800000 */
[----:B------:R-:W-:-:S05]  /*0ab0*/  IMAD.MOV.U32 R5, RZ, RZ, -0x800001 ;  /* 0xff7fffffff057424 */ /* 0x000fca00078e00ff */
.L_x_12557:
[----:B------:R-:W-:Y:S01]  /*0ac0*/  FMNMX.FTZ R7, R5, -3.40282346638528859812e+38, !PT ;  /* 0xff7fffff05077809 */ /* 0x000fe20007810000 */
[----:B------:R-:W-:Y:S01]  /*0ad0*/  IMAD.MOV.U32 R6, RZ, RZ, -0x800001 ;  /* 0xff7fffffff067424 */ /* 0x000fe200078e00ff */
[----:B------:R-:W-:Y:S05]  /*0ae0*/  BRA.DIV ~URZ, `(.L_x_12522) ;  /* 0x00002f427f007947 */ /* 0x000fea000b800000 */
[----:B------:R-:W0:Y:S02]  /*0af0*/  SHFL.BFLY PT, R5, R7, 0x8, 0x1f ;  /* 0x0d001f0007057f89 */ /* 0x000e2400000e0000 */
[----:B0-----:R-:W-:-:S05]  /*0b00*/  FMNMX.FTZ R5, R7, R5, !PT ;  /* 0x0000000507057209 */ /* 0x001fca0007810000 */
[----:B------:R0:W1:Y:S02]  /*0b10*/  SHFL.BFLY PT, R10, R5, 0x4, 0x1f ;  /* 0x0c801f00050a7f89 */ /* 0x00006400000e0000 */
.L_x_12558:
        /* <DEDUP_REMOVED lines=28> */
.L_x_12527:
        /* <DEDUP_REMOVED lines=11> */
.L_x_12526:
[----:B------:R-:W-:Y:S05]  /*0d90*/  BSYNC B1 ;  /* 0x0000000000017941 */ /* 0x000fea0003800000 */
.L_x_12525:
        /* <DEDUP_REMOVED lines=10> */
.L_x_12530:
        /* <DEDUP_REMOVED lines=100> */
.L_x_12529:
[----:B------:R-:W-:Y:S05]  /*1480*/  BSYNC B1 ;  /* 0x0000000000017941 */ /* 0x000fea0003800000 */
.L_x_12528:
        /* <DEDUP_REMOVED lines=55> */
.L_x_12532:
[----:B------:R-:W-:Y:S05]  /*1800*/  BSYNC B1 ;  /* 0x0000000000017941 */ /* 0x000fea0003800000 */
.L_x_12531:
        /* <DEDUP_REMOVED lines=26> */
.L_x_12524:
[----:B------:R-:W-:Y:S05]  /*19b0*/  BSYNC B0 ;  /* 0x0000000000007941 */ /* 0x000fea0003800000 */
.L_x_12523:
        /* <DEDUP_REMOVED lines=37> */
.L_x_12537:
        /* <DEDUP_REMOVED lines=8> */
.L_x_12536:
[----:B------:R-:W-:Y:S05]  /*1c90*/  BSYNC B1 ;  /* 0x0000000000017941 */ /* 0x000fea0003800000 */
.L_x_12535:
        /* <DEDUP_REMOVED lines=10> */
.L_x_12540:
        /* <DEDUP_REMOVED lines=52> */
.L_x_12539:
[----:B------:R-:W-:Y:S05]  /*2080*/  BSYNC B1 ;  /* 0x0000000000017941 */ /* 0x000fea0003800000 */
.L_x_12538:
        /* <DEDUP_REMOVED lines=31> */
.L_x_12542:
[----:B------:R-:W-:Y:S05]  /*2280*/  BSYNC B1 ;  /* 0x0000000000017941 */ /* 0x000fea0003800000 */
.L_x_12541:
        /* <DEDUP_REMOVED lines=14> */
.L_x_12534:
[----:B------:R-:W-:Y:S05]  /*2370*/  BSYNC B0 ;  /* 0x0000000000007941 */ /* 0x000fea0003800000 */
.L_x_12533:
        /* <DEDUP_REMOVED lines=27> */
.L_x_12546:
        /* <DEDUP_REMOVED lines=33> */
.L_x_12544:
[----:B------:R-:W-:Y:S05]  /*2740*/  BSYNC B6 ;  /* 0x0000000000067941 */ /* 0x000fea0003800000 */
.L_x_12543:
[----:B------:R-:W-:Y:S05]  /*2750*/  BRA.DIV ~URZ, `(.L_x_12547) ;  /* 0x000013c27f007947 */ /* 0x000fea000b800000 */
[----:B------:R-:W-:-:S04]  /*2760*/  IMAD.MOV.U32 R35, RZ, RZ, RZ ;  /* 0x000000ffff237224 */ /* 0x000fc800078e00ff */
.L_x_12559:
        /* <DEDUP_REMOVED lines=14> */
.L_x_12560:
        /* <DEDUP_REMOVED lines=34> */
.L_x_12550:
[----:B------:R-:W-:Y:S05]  /*2a70*/  BSYNC B0 ;  /* 0x0000000000007941 */ /* 0x000fea0003800000 */
.L_x_12549:
        /* <DEDUP_REMOVED lines=35> */
.L_x_12552:
[----:B------:R-:W-:Y:S05]  /*2cb0*/  BSYNC B0 ;  /* 0x0000000000007941 */ /* 0x000fea0003800000 */
.L_x_12551:
        /* <DEDUP_REMOVED lines=19> */
.L_x_12554:
[----:B------:R-:W-:Y:S05]  /*2df0*/  BSYNC B0 ;  /* 0x0000000000007941 */ /* 0x000fea0003800000 */
.L_x_12553:
        /* <DEDUP_REMOVED lines=36> */
.L_x_12556:
[----:B------:R-:W-:Y:S05]  /*3040*/  BSYNC B0 ;  /* 0x0000000000007941 */ /* 0x000fea0003800000 */
.L_x_12555:
        /* <DEDUP_REMOVED lines=111> */
.L_x_12519:
        /* <DEDUP_REMOVED lines=19> */
.L_x_12545:
        /* <DEDUP_REMOVED lines=20> */
.L_x_12521:
[----:B------:R-:W-:Y:S01]  /*39b0*/  MOV R16, 0xff7fffff ;  /* 0xff7fffff00107802 */ /* 0x000fe20000000f00 */
[----:B------:R-:W-:Y:S01]  /*39c0*/  IMAD.MOV.U32 R17, RZ, RZ, 0x10 ;  /* 0x00000010ff117424 */ /* 0x000fe200078e00ff */
[----:B------:R-:W-:Y:S01]  /*39d0*/  MOV R10, 0x3a10 ;  /* 0x00003a10000a7802 */ /* 0x000fe20000000f00 */
[----:B------:R-:W-:Y:S02]  /*39e0*/  IMAD.MOV.U32 R18, RZ, RZ, 0x1f ;  /* 0x0000001fff127424 */ /* 0x000fe400078e00ff */
[----:B------:R-:W-:Y:S02]  /*39f0*/  IMAD.MOV.U32 R25, RZ, RZ, -0x1 ;  /* 0xffffffffff197424 */ /* 0x000fe400078e00ff */
[----:B------:R-:W-:Y:S05]  /*3a00*/  CALL.REL.NOINC `($__internal_315_$__cuda_sm70_shflsync_bfly_p) ;  /* 0x0000083000007944 */ /* 0x000fea0003c00000 */
[----:B-1----:R-:W-:Y:S01]  /*3a10*/  MOV R5, R16 ;  /* 0x0000001000057202 */ /* 0x002fe20000000f00 */
[----:B0-----:R-:W-:Y:S05]  /*3a20*/  BRA `(.L_x_12557) ;  /* 0xffffd09000007947 */ /* 0x001fea000383ffff */
.L_x_12522:
[----:B------:R-:W-:Y:S01]  /*3a30*/  HFMA2.MMA R18, -RZ, RZ, 0, 1.847743988037109375e-06 ;  /* 0x0000001fff127435 */ /* 0x000fe200000001ff */
[----:B------:R-:W-:Y:S01]  /*3a40*/  IMAD.MOV.U32 R16, RZ, RZ, R7 ;  /* 0x000000ffff107224 */ /* 0x000fe200078e0007 */
[----:B------:R-:W-:Y:S01]  /*3a50*/  MOV R10, 0x3a90 ;  /* 0x00003a90000a7802 */ /* 0x000fe20000000f00 */
[----:B------:R-:W-:Y:S02]  /*3a60*/  IMAD.MOV.U32 R17, RZ, RZ, 0x8 ;  /* 0x00000008ff117424 */ /* 0x000fe400078e00ff */
[----:B------:R-:W-:-:S02]  /*3a70*/  IMAD.MOV.U32 R25, RZ, RZ, -0x1 ;  /* 0xffffffffff197424 */ /* 0x000fc400078e00ff */
[----:B------:R-:W-:Y:S05]  /*3a80*/  CALL.REL.NOINC `($__internal_315_$__cuda_sm70_shflsync_bfly_p) ;  /* 0x000007b000007944 */ /* 0x000fea0003c00000 */
[----:B-1----:R-:W-:Y:S01]  /*3a90*/  FMNMX.FTZ R5, R7, R16, !PT ;  /* 0x0000001007057209 */ /* 0x002fe20007810000 */
[----:B0-----:R-:W-:Y:S01]  /*3aa0*/  IMAD.MOV.U32 R17, RZ, RZ, 0x4 ;  /* 0x00000004ff117424 */ /* 0x001fe200078e00ff */
[----:B------:R-:W-:Y:S01]  /*3ab0*/  MOV R18, 0x1f ;  /* 0x0000001f00127802 */ /* 0x000fe20000000f00 */
[----:B------:R-:W-:Y:S01]  /*3ac0*/  IMAD.MOV.U32 R25, RZ, RZ, -0x1 ;  /* 0xffffffffff197424 */ /* 0x000fe200078e00ff */
[----:B------:R-:W-:Y:S01]  /*3ad0*/  MOV R10, 0x3b00 ;  /* 0x00003b00000a7802 */ /* 0x000fe20000000f00 */
[----:B------:R-:W-:-:S02]  /*3ae0*/  IMAD.MOV.U32 R16, RZ, RZ, R5 ;  /* 0x000000ffff107224 */ /* 0x000fc400078e0005 */
[----:B------:R-:W-:Y:S05]  /*3af0*/  CALL.REL.NOINC `($__internal_315_$__cuda_sm70_shflsync_bfly_p) ;  /* 0x0000074000007944 */ /* 0x000fea0003c00000 */
[----:B-1----:R-:W-:Y:S01]  /*3b00*/  MOV R10, R16 ;  /* 0x00000010000a7202 */ /* 0x002fe20000000f00 */
[----:B0-----:R-:W-:Y:S05]  /*3b10*/  BRA `(.L_x_12558) ;  /* 0xffffd00000007947 */ /* 0x001fea000383ffff */
.L_x_12547:
[----:B------:R-:W-:Y:S01]  /*3b20*/  HFMA2.MMA R18, -RZ, RZ, 0, 1.847743988037109375e-06 ;  /* 0x0000001fff127435 */ /* 0x000fe200000001ff */
[----:B------:R-:W-:Y:S01]  /*3b30*/  IMAD.MOV.U32 R16, RZ, RZ, RZ ;  /* 0x000000ffff107224 */ /* 0x000fe200078e00ff */
[----:B------:R-:W-:Y:S01]  /*3b40*/  MOV R10, 0x3b80 ;  /* 0x00003b80000a7802 */ /* 0x000fe20000000f00 */
[----:B------:R-:W-:-:S02]  /*3b50*/  IMAD.MOV.U32 R17, RZ, RZ, 0x1 ;  /* 0x00000001ff117424 */ /* 0x000fc400078e00ff */
[----:B------:R-:W-:Y:S02]  /*3b60*/  IMAD.MOV.U32 R25, RZ, RZ, -0x1 ;  /* 0xffffffffff197424 */ /* 0x000fe400078e00ff */
[----:B0-----:R-:W-:Y:S05]  /*3b70*/  CALL.REL.NOINC `($__internal_315_$__cuda_sm70_shflsync_bfly_p) ;  /* 0x000006c000007944 */ /* 0x001fea0003c00000 */
[----:B-1----:R-:W-:Y:S01]  /*3b80*/  IMAD.MOV.U32 R35, RZ, RZ, R16 ;  /* 0x000000ffff237224 */ /* 0x002fe200078e0010 */
[----:B0-----:R-:W-:Y:S05]  /*3b90*/  BRA `(.L_x_12559) ;  /* 0xffffebd000007947 */ /* 0x001fea000383ffff */
.L_x_12548:
[----:B------:R-:W-:Y:S01]  /*3ba0*/  MOV R16, RZ ;  /* 0x000000ff00107202 */ /* 0x000fe20000000f00 */
[----:B------:R-:W-:Y:S01]  /*3bb0*/  IMAD.MOV.U32 R17, RZ, RZ, 0x1 ;  /* 0x00000001ff117424 */ /* 0x000fe200078e00ff */
[----:B------:R-:W-:Y:S01]  /*3bc0*/  MOV R25, 0xffffffff ;  /* 0xffffffff00197802 */ /* 0x000fe20000000f00 */
[----:B------:R-:W-:Y:S01]  /*3bd0*/  IMAD.MOV.U32 R18, RZ, RZ, 0x1f ;  /* 0x0000001fff127424 */ /* 0x000fe200078e00ff */
[----:B------:R-:W-:Y:S02]  /*3be0*/  MOV R10, 0x3c00 ;  /* 0x00003c00000a7802 */ /* 0x000fe40000000f00 */
[----:B0-----:R-:W-:Y:S05]  /*3bf0*/  CALL.REL.NOINC `($__internal_315_$__cuda_sm70_shflsync_bfly_p) ;  /* 0x0000064000007944 */ /* 0x001fea0003c00000 */
[----:B0-----:R-:W-:Y:S01]  /*3c00*/  HFMA2.MMA R18, -RZ, RZ, 0, 1.847743988037109375e-06 ;  /* 0x0000001fff127435 */ /* 0x001fe200000001ff */
[----:B-1----:R-:W-:Y:S01]  /*3c10*/  FADD.FTZ R29, RZ, R16 ;  /* 0x00000010ff1d7221 */ /* 0x002fe20000010000 */
[----:B------:R-:W-:Y:S01]  /*3c20*/  MOV R10, 0x3c70 ;  /* 0x00003c70000a7802 */ /* 0x000fe20000000f00 */
[----:B------:R-:W-:Y:S02]  /*3c30*/  IMAD.MOV.U32 R16, RZ, RZ, RZ ;  /* 0x000000ffff107224 */ /* 0x000fe400078e00ff */
[----:B------:R-:W-:-:S02]  /*3c40*/  IMAD.MOV.U32 R17, RZ, RZ, 0x1 ;  /* 0x00000001ff117424 */ /* 0x000fc400078e00ff */
[----:B------:R-:W-:Y:S02]  /*3c50*/  IMAD.MOV.U32 R25, RZ, RZ, -0x1 ;  /* 0xffffffffff197424 */ /* 0x000fe400078e00ff */
[----:B------:R-:W-:Y:S05]  /*3c60*/  CALL.REL.NOINC `($__internal_315_$__cuda_sm70_shflsync_bfly_p) ;  /* 0x000005d000007944 */ /* 0x000fea0003c00000 */
[----:B-1----:R-:W-:Y:S01]  /*3c70*/  FADD.FTZ R33, RZ, R16 ;  /* 0x00000010ff217221 */ /* 0x002fe20000010000 */
[----:B0-----:R-:W-:Y:S01]  /*3c80*/  MOV R17, 0x1 ;  /* 0x0000000100117802 */ /* 0x001fe20000000f00 */
[----:B------:R-:W-:Y:S01]  /*3c90*/  IMAD.MOV.U32 R16, RZ, RZ, RZ ;  /* 0x000000ffff107224 */ /* 0x000fe200078e00ff */
[----:B------:R-:W-:Y:S01]  /*3ca0*/  MOV R10, 0x3ce0 ;  /* 0x00003ce0000a7802 */ /* 0x000fe20000000f00 */
[----:B------:R-:W-:Y:S02]  /*3cb0*/  IMAD.MOV.U32 R18, RZ, RZ, 0x1f ;  /* 0x0000001fff127424 */ /* 0x000fe400078e00ff */
[----:B------:R-:W-:Y:S02]  /*3cc0*/  IMAD.MOV.U32 R25, RZ, RZ, -0x1 ;  /* 0xffffffffff197424 */ /* 0x000fe400078e00ff */
[----:B------:R-:W-:Y:S05]  /*3cd0*/  CALL.REL.NOINC `($__internal_315_$__cuda_sm70_shflsync_bfly_p) ;  /* 0x0000056000007944 */ /* 0x000fea0003c00000 */
[----:B-1----:R-:W-:Y:S01]  /*3ce0*/  FADD.FTZ R31, RZ, R16 ;  /* 0x00000010ff1f7221 */ /* 0x002fe20000010000 */
[----:B------:R-:W-:Y:S01]  /*3cf0*/  HFMA2.MMA R16, -RZ, RZ, 0, 0 ;  /* 0x00000000ff107435 */ /* 0x000fe200000001ff */
[----:B0-----:R-:W-:Y:S01]  /*3d00*/  IMAD.MOV.U32 R17, RZ, RZ, 0x1 ;  /* 0x00000001ff117424 */ /* 0x001fe200078e00ff */
[----:B------:R-:W-:Y:S01]  /*3d10*/  MOV R25, 0xffffffff ;  /* 0xffffffff00197802 */ /* 0x000fe20000000f00 */
[----:B------:R-:W-:Y:S01]  /*3d20*/  IMAD.MOV.U32 R18, RZ, RZ, 0x1f ;  /* 0x0000001fff127424 */ /* 0x000fe200078e00ff */
[----:B------:R-:W-:-:S02]  /*3d30*/  MOV R10, 0x3d50 ;  /* 0x00003d50000a7802 */ /* 0x000fc40000000f00 */
[----:B------:R-:W-:Y:S05]  /*3d40*/  CALL.REL.NOINC `($__internal_315_$__cuda_sm70_shflsync_bfly_p) ;  /* 0x000004f000007944 */ /* 0x000fea0003c00000 */
[----:B0-----:R-:W-:Y:S01]  /*3d50*/  HFMA2.MMA R18, -RZ, RZ, 0, 1.847743988037109375e-06 ;  /* 0x0000001fff127435 */ /* 0x001fe200000001ff */
[----:B-1----:R-:W-:Y:S01]  /*3d60*/  FADD.FTZ R9, RZ, R16 ;  /* 0x00000010ff097221 */ /* 0x002fe20000010000 */
[----:B------:R-:W-:Y:S01]  /*3d70*/  MOV R10, 0x3dc0 ;  /* 0x00003dc0000a7802 */ /* 0x000fe20000000f00 */
[----:B------:R-:W-:-:S02]  /*3d80*/  IMAD.MOV.U32 R16, RZ, RZ, RZ ;  /* 0x000000ffff107224 */ /* 0x000fc400078e00ff */
[----:B------:R-:W-:Y:S02]  /*3d90*/  IMAD.MOV.U32 R17, RZ, RZ, 0x1 ;  /* 0x00000001ff117424 */ /* 0x000fe400078e00ff */
        /* <DEDUP_REMOVED lines=72> */
[----:B-1----:R-:W-:Y:S01]  /*4220*/  MOV R10, R16 ;  /* 0x00000010000a7202 */ /* 0x002fe20000000f00 */
[----:B0-----:R-:W-:Y:S05]  /*4230*/  BRA `(.L_x_12560) ;  /* 0xffffe61000007947 */ /* 0x001fea000383ffff */
        .weak           $__internal_315_$__cuda_sm70_shflsync_bfly_p
        .type           $__internal_315_$__cuda_sm70_shflsync_bfly_p,@function
        .size           $__internal_315_$__cuda_sm70_shflsync_bfly_p,(.L_x_23482 - $__internal_315_$__cuda_sm70_shflsync_bfly_p)
$__internal_315_$__cuda_sm70_shflsync_bfly_p:
[----:B------:R-:W-:Y:S01]  /*4240*/  IMAD.MOV.U32 R11, RZ, RZ, 0x0 ;  /* 0x00000000ff0b7424 */ /* 0x000fe200078e00ff */
[----:B------:R-:W-:Y:S04]  /*4250*/  WARPSYNC R25 ;  /* 0x0000001900007348 */ /* 0x000fe80003800000 */
[----:B------:R0:W1:Y:S01]  /*4260*/  SHFL.BFLY PT, R16, R16, R17, R18 ;  /* 0x0c00001110107389 */ /* 0x00006200000e0012 */
[----:B------:R-:W-:Y:S05]  /*4270*/  RET.REL.NODEC R10 `(_ZN4vllm25paged_attention_v1_kernelIfhLi256ELi8ELi128ELNS_18Fp8KVCacheDataTypeE1ELb1EEEvPT_PKS2_PKT0_S8_ifPKiSA_iPKfiiiSC_SC_iiiii) ;  /* 0xffffbd800a007950 */ /* 0x000fea0003c3ffff */
.L_x_12561:
        /* <DEDUP_REMOVED lines=16> */
.L_x_23482:


//--------------------- .text._ZN4vllm25paged_attention_v1_kernelIfhLi192ELi8ELi128ELNS_18Fp8KVCacheDataTypeE1ELb1EEEvPT_PKS2_PKT0_S8_ifPKiSA_iPKfiiiSC_SC_iiiii --------------------------
	.section	.text._ZN4vllm25paged_attention_v1_kernelIfhLi192ELi8ELi128ELNS_18Fp8KVCacheDataTypeE1ELb1EEEvPT_PKS2_PKT0_S8_ifPKiSA_iPKfiiiSC_SC_iiiii,"ax",@progbits
	.sectioninfo	@"SHI_REGISTERS=32"
	.align	128
        .global         _ZN4vllm25paged_attention_v1_kernelIfhLi192ELi8ELi128ELNS_18Fp8KVCacheDataTypeE1ELb1EEEvPT_PKS2_PKT0_S8_ifPKiSA_iPKfiiiSC_SC_iiiii
        .type           _ZN4vllm25paged_attention_v1_kernelIfhLi192ELi8ELi128ELNS_18Fp8KVCacheDataTypeE1ELb1EEEvPT_PKS2_PKT0_S8_ifPKiSA_iPKfiiiSC_SC_iiiii,@function
        .size           _ZN4vllm25paged_attention_v1_kernelIfhLi192ELi8ELi128ELNS_18Fp8KVCacheDataTypeE1ELb1EEEvPT_PKS2_PKT0_S8_ifPKiSA_iPKfiiiSC_SC_iiiii,(.L_x_23483 - _ZN4vllm25paged_attention_v1_kernelIfhLi192ELi8ELi128ELNS_18Fp8KVCacheDataTypeE1ELb1EEEvPT_PKS2_PKT0_S8_ifPKiSA_iPKfiiiSC_SC_iiiii)
        .other          _ZN4vllm25paged_attention_v1_kernelIfhLi192ELi8ELi128ELNS_18Fp8KVCacheDataTypeE1ELb1EEEvPT_PKS2_PKT0_S8_ifPKiSA_iPKfiiiSC_SC_iiiii,@"STO_CUDA_ENTRY STV_DEFAULT"
_ZN4vllm25paged_attention_v1_kernelIfhLi192ELi8ELi128ELNS_18Fp8KVCacheDataTypeE1ELb1EEEvPT_PKS2_PKT0_S8_ifPKiSA_iPKfiiiSC_SC_iiiii:
.text._ZN4vllm25paged_attention_v1_kernelIfhLi192ELi8ELi128ELNS_18Fp8KVCacheDataTypeE1ELb1EEEvPT_PKS2_PKT0_S8_ifPKiSA_iPKfiiiSC_SC_iiiii:
        /* <DEDUP_REMOVED lines=105> */
.L_x_12562:
[----:B0-----:R-:W-:-:S05]  /*0690*/  MOV R14, c[0x0][0xc] ;  /* 0x00000300000e7a02 */ /* 0x001fca0000000f00 */
[----:B------:R-:W-:-:S04]  /*06a0*/  IMAD R3, R14, c[0x0][0x1c8], R5 ;  /* 0x000072000e037a24 */ /* 0x000fc800078e0205 */
[----:B------:R-:W-:-:S03]  /*06b0*/  IMAD R11, R3, c[0x0][0x1d8], RZ ;  /* 0x00007600030b7a24 */ /* 0x000fc600078e02ff */
.L_x_12563:
        /* <DEDUP_REMOVED lines=25> */
.L_x_12567:
        /* <DEDUP_REMOVED lines=37> */
.L_x_12565:
[----:B------:R-:W-:Y:S05]  /*0aa0*/  BSYNC B7 ;  /* 0x0000000000077941 */ /* 0x000fea0003800000 */
.L_x_12564:
[----:B------:R-:W-:Y:S05]  /*0ab0*/  BRA.DIV ~URZ, `(.L_x_12568) ;  /* 0x00002bb27f007947 */ /* 0x000fea000b800000 */
[----:B------:R-:W-:-:S05]  /*0ac0*/  IMAD.MOV.U32 R2, RZ, RZ, -0x800001 ;  /* 0xff7fffffff027424 */ /* 0x000fca00078e00ff */
.L_x_12604:
[----:B------:R-:W-:Y:S01]  /*0ad0*/  FMNMX.FTZ R12, R2, -3.40282346638528859812e+38, !PT ;  /* 0xff7fffff020c7809 */ /* 0x000fe20007810000 */
[----:B------:R-:W-:Y:S01]  /*0ae0*/  IMAD.MOV.U32 R13, RZ, RZ, -0x800001 ;  /* 0xff7fffffff0d7424 */ /* 0x000fe200078e00ff */
[----:B------:R-:W-:Y:S05]  /*0af0*/  BRA.DIV ~URZ, `(.L_x_12569) ;  /* 0x00002bf27f007947 */ /* 0x000fea000b800000 */
[----:B------:R-:W0:Y:S02]  /*0b00*/  SHFL.BFLY PT, R2, R12, 0x8, 0x1f ;  /* 0x0d001f000c027f89 */ /* 0x000e2400000e0000 */
[----:B0-----:R-:W-:-:S05]  /*0b10*/  FMNMX.FTZ R12, R12, R2, !PT ;  /* 0x000000020c0c7209 */ /* 0x001fca0007810000 */
[----:B------:R0:W1:Y:S02]  /*0b20*/  SHFL.BFLY PT, R3, R12, 0x4, 0x1f ;  /* 0x0c801f000c037f89 */ /* 0x00006400000e0000 */
.L_x_12605:
        /* <DEDUP_REMOVED lines=28> */
.L_x_12574:
        /* <DEDUP_REMOVED lines=11> */
.L_x_12573:
[----:B------:R-:W-:Y:S05]  /*0da0*/  BSYNC B1 ;  /* 0x0000000000017941 */ /* 0x000fea0003800000 */
.L_x_12572:
        /* <DEDUP_REMOVED lines=10> */
.L_x_12577:
        /* <DEDUP_REMOVED lines=100> */
.L_x_12576:
[----:B------:R-:W-:Y:S05]  /*1490*/  BSYNC B1 ;  /* 0x0000000000017941 */ /* 0x000fea0003800000 */
.L_x_12575:
        /* <DEDUP_REMOVED lines=55> */
.L_x_12579:
[----:B------:R-:W-:Y:S05]  /*1810*/  BSYNC B1 ;  /* 0x0000000000017941 */ /* 0x000fea0003800000 */
.L_x_12578:
        /* <DEDUP_REMOVED lines=26> */
.L_x_12571:
[----:B------:R-:W-:Y:S05]  /*19c0*/  BSYNC B0 ;  /* 0x0000000000007941 */ /* 0x000fea0003800000 */
.L_x_12570:
        /* <DEDUP_REMOVED lines=36> */
.L_x_12584:
        /* <DEDUP_REMOVED lines=8> */
.L_x_12583:
[----:B------:R-:W-:Y:S05]  /*1c90*/  BSYNC B1 ;  /* 0x0000000000017941 */ /* 0x000fea0003800000 */
.L_x_12582:
        /* <DEDUP_REMOVED lines=10> */
.L_x_12587:
        /* <DEDUP_REMOVED lines=52> */
.L_x_12586:
[----:B------:R-:W-:Y:S05]  /*2080*/  BSYNC B1 ;  /* 0x0000000000017941 */ /* 0x000fea0003800000 */
.L_x_12585:
        /* <DEDUP_REMOVED lines=31> */
.L_x_12589:
[----:B------:R-:W-:Y:S05]  /*2280*/  BSYNC B1 ;  /* 0x0000000000017941 */ /* 0x000fea0003800000 */
.L_x_12588:
        /* <DEDUP_REMOVED lines=14> */
.L_x_12581:
[----:B------:R-:W-:Y:S05]  /*2370*/  BSYNC B0 ;  /* 0x0000000000007941 */ /* 0x000fea0003800000 */
.L_x_12580:
        /* <DEDUP_REMOVED lines=27> */
.L_x_12593:
        /* <DEDUP_REMOVED lines=33> */
.L_x_12591:
[----:B------:R-:W-:Y:S05]  /*2740*/  BSYNC B6 ;  /* 0x0000000000067941 */ /* 0x000fea0003800000 */
.L_x_12590:
[----:B------:R-:W-:Y:S05]  /*2750*/  BRA.DIV ~URZ, `(.L_x_12594) ;  /* 0x000010627f007947 */ /* 0x000fea000b800000 */
[----:B------:R-:W-:-:S04]  /*2760*/  IMAD.MOV.U32 R0, RZ, RZ, RZ ;  /* 0x000000ffff007224 */ /* 0x000fc800078e00ff */
.L_x_12606:
        /* <DEDUP_REMOVED lines=11> */
.L_x_12607:
        /* <DEDUP_REMOVED lines=30> */
.L_x_12597:
[----:B------:R-:W-:Y:S05]  /*2a00*/  BSYNC B0 ;  /* 0x0000000000007941 */ /* 0x000fea0003800000 */
.L_x_12596:
        /* <DEDUP_REMOVED lines=27> */
.L_x_12599:
[----:B------:R-:W-:Y:S05]  /*2bc0*/  BSYNC B0 ;  /* 0x0000000000007941 */ /* 0x000fea0003800000 */
.L_x_12598:
        /* <DEDUP_REMOVED lines=15> */
.L_x_12601:
[----:B------:R-:W-:Y:S05]  /*2cc0*/  BSYNC B0 ;  /* 0x0000000000007941 */ /* 0x000fea0003800000 */
.L_x_12600:
        /* <DEDUP_REMOVED lines=27> */
.L_x_12603:
[----:B------:R-:W-:Y:S05]  /*2e80*/  BSYNC B0 ;  /* 0x0000000000007941 */ /* 0x000fea0003800000 */
.L_x_12602:
        /* <DEDUP_REMOVED lines=87> */
.L_x_12566:
        /* <DEDUP_REMOVED lines=19> */
.L_x_12592:
        /* <DEDUP_REMOVED lines=20> */
.L_x_12568:
[----:B------:R-:W-:Y:S01]  /*3670*/  MOV R12, 0xff7fffff ;  /* 0xff7fffff000c7802 */ /* 0x000fe20000000f00 */
[----:B------:R-:W-:Y:S01]  /*3680*/  IMAD.MOV.U32 R19, RZ, RZ, 0x10 ;  /* 0x00000010ff137424 */ /* 0x000fe200078e00ff */
[----:B------:R-:W-:Y:S01]  /*3690*/  MOV R17, 0xffffffff ;  /* 0xffffffff00117802 */ /* 0x000fe20000000f00 */
[----:B------:R-:W-:Y:S01]  /*36a0*/  IMAD.MOV.U32 R14, RZ, RZ, 0x1f ;  /* 0x0000001fff0e7424 */ /* 0x000fe200078e00ff */
[----:B------:R-:W-:Y:S02]  /*36b0*/  MOV R2, 0x36d0 ;  /* 0x000036d000027802 */ /* 0x000fe40000000f00 */
[----:B------:R-:W-:Y:S05]  /*36c0*/  CALL.REL.NOINC `($__internal_316_$__cuda_sm70_shflsync_bfly_p) ;  /* 0x0000064000007944 */ /* 0x000fea0003c00000 */
[----:B-1----:R-:W-:Y:S01]  /*36d0*/  IMAD.MOV.U32 R2, RZ, RZ, R19 ;  /* 0x000000ffff027224 */ /* 0x002fe200078e0013 */
[----:B0-----:R-:W-:Y:S05]  /*36e0*/  BRA `(.L_x_12604) ;  /* 0xffffd3e000007947 */ /* 0x001fea000383ffff */
.L_x_12569:
[----:B------:R-:W-:Y:S01]  /*36f0*/  HFMA2.MMA R14, -RZ, RZ, 0, 1.847743988037109375e-06 ;  /* 0x0000001fff0e7435 */ /* 0x000fe200000001ff */
[----:B------:R-:W-:Y:S01]  /*3700*/  IMAD.MOV.U32 R19, RZ, RZ, 0x8 ;  /* 0x00000008ff137424 */ /* 0x000fe200078e00ff */
[----:B------:R-:W-:Y:S01]  /*3710*/  MOV R2, 0x3740 ;  /* 0x0000374000027802 */ /* 0x000fe20000000f00 */
[----:B------:R-:W-:-:S03]  /*3720*/  IMAD.MOV.U32 R17, RZ, RZ, -0x1 ;  /* 0xffffffffff117424 */ /* 0x000fc600078e00ff */
[----:B------:R-:W-:Y:S05]  /*3730*/  CALL.REL.NOINC `($__internal_316_$__cuda_sm70_shflsync_bfly_p) ;  /* 0x000005d000007944 */ /* 0x000fea0003c00000 */
[----:B01----:R-:W-:Y:S01]  /*3740*/  FMNMX.FTZ R12, R12, R19, !PT ;  /* 0x000000130c0c7209 */ /* 0x003fe20007810000 */
[----:B------:R-:W-:Y:S01]  /*3750*/  IMAD.MOV.U32 R19, RZ, RZ, 0x4 ;  /* 0x00000004ff137424 */ /* 0x000fe200078e00ff */
[----:B------:R-:W-:Y:S01]  /*3760*/  MOV R14, 0x1f ;  /* 0x0000001f000e7802 */ /* 0x000fe20000000f00 */
[----:B------:R-:W-:Y:S01]  /*3770*/  IMAD.MOV.U32 R17, RZ, RZ, -0x1 ;  /* 0xffffffffff117424 */ /* 0x000fe200078e00ff */
[----:B------:R-:W-:-:S02]  /*3780*/  MOV R2, 0x37a0 ;  /* 0x000037a000027802 */ /* 0x000fc40000000f00 */
[----:B------:R-:W-:Y:S05]  /*3790*/  CALL.REL.NOINC `($__internal_316_$__cuda_sm70_shflsync_bfly_p) ;  /* 0x0000057000007944 */ /* 0x000fea0003c00000 */
[----:B-1----:R-:W-:Y:S01]  /*37a0*/  IMAD.MOV.U32 R3, RZ, RZ, R19 ;  /* 0x000000ffff037224 */ /* 0x002fe200078e0013 */
[----:B0-----:R-:W-:Y:S05]  /*37b0*/  BRA `(.L_x_12605) ;  /* 0xffffd37000007947 */ /* 0x001fea000383ffff */
.L_x_12594:
[----:B0-----:R-:W-:Y:S01]  /*37c0*/  HFMA2.MMA R12, -RZ, RZ, 0, 0 ;  /* 0x00000000ff0c7435 */ /* 0x001fe200000001ff */
[----:B------:R-:W-:Y:S01]  /*37d0*/  IMAD.MOV.U32 R19, RZ, RZ, 0x1 ;  /* 0x00000001ff137424 */ /* 0x000fe200078e00ff */
[----:B------:R-:W-:Y:S01]  /*37e0*/  MOV R17, 0xffffffff ;  /* 0xffffffff00117802 */ /* 0x000fe20000000f00 */
[----:B------:R-:W-:Y:S01]  /*37f0*/  IMAD.MOV.U32 R14, RZ, RZ, 0x1f ;  /* 0x0000001fff0e7424 */ /* 0x000fe200078e00ff */
[----:B------:R-:W-:-:S02]  /*3800*/  MOV R2, 0x3820 ;  /* 0x0000382000027802 */ /* 0x000fc40000000f00 */
[----:B------:R-:W-:Y:S05]  /*3810*/  CALL.REL.NOINC `($__internal_316_$__cuda_sm70_shflsync_bfly_p) ;  /* 0x000004f000007944 */ /* 0x000fea0003c00000 */
[----:B-1----:R-:W-:Y:S01]  /*3820*/  IMAD.MOV.U32 R0, RZ, RZ, R19 ;  /* 0x000000ffff007224 */ /* 0x002fe200078e0013 */
[----:B0-----:R-:W-:Y:S05]  /*3830*/  BRA `(.L_x_12606) ;  /* 0xffffef3000007947 */ /* 0x001fea000383ffff */
.L_x_12595:
[----:B------:R-:W-:Y:S01]  /*3840*/  HFMA2.MMA R19, -RZ, RZ, 0, 5.9604644775390625e-08 ;  /* 0x00000001ff137435 */ /* 0x000fe200000001ff */
[----:B0-----:R-:W-:Y:S01]  /*3850*/  IMAD.MOV.U32 R12, RZ, RZ, RZ ;  /* 0x000000ffff0c7224 */ /* 0x001fe200078e00ff */
[----:B------:R-:W-:Y:S01]  /*3860*/  MOV R2, 0x38a0 ;  /* 0x000038a000027802 */ /* 0x000fe20000000f00 */
[----:B------:R-:W-:-:S02]  /*3870*/  IMAD.MOV.U32 R14, RZ, RZ, 0x1f ;  /* 0x0000001fff0e7424 */ /* 0x000fc400078e00ff */
[----:B------:R-:W-:Y:S02]  /*3880*/  IMAD.MOV.U32 R17, RZ, RZ, -0x1 ;  /* 0xffffffffff117424 */ /* 0x000fe400078e00ff */
[----:B------:R-:W-:Y:S05]  /*3890*/  CALL.REL.NOINC `($__internal_316_$__cuda_sm70_shflsync_bfly_p) ;  /* 0x0000047000007944 */ /* 0x000fea0003c00000 */
[----:B-1----:R-:W-:Y:S01]  /*38a0*/  FADD.FTZ R15, RZ, R19 ;  /* 0x00000013ff0f7221 */ /* 0x002fe20000010000 */
[----:B0-----:R-:W-:Y:S01]  /*38b0*/  MOV R12, RZ ;  /* 0x000000ff000c7202 */ /* 0x001fe20000000f00 */
[----:B------:R-:W-:Y:S01]  /*38c0*/  IMAD.MOV.U32 R19, RZ, RZ, 0x1 ;  /* 0x00000001ff137424 */ /* 0x000fe200078e00ff */
[----:B------:R-:W-:Y:S01]  /*38d0*/  MOV R17, 0xffffffff ;  /* 0xffffffff00117802 */ /* 0x000fe20000000f00 */
[----:B------:R-:W-:Y:S01]  /*38e0*/  IMAD.MOV.U32 R14, RZ, RZ, 0x1f ;  /* 0x0000001fff0e7424 */ /* 0x000fe200078e00ff */
[----:B------:R-:W-:Y:S02]  /*38f0*/  MOV R2, 0x3910 ;  /* 0x0000391000027802 */ /* 0x000fe40000000f00 */
[----:B------:R-:W-:Y:S05]  /*3900*/  CALL.REL.NOINC `($__internal_316_$__cuda_sm70_shflsync_bfly_p) ;  /* 0x0000040000007944 */ /* 0x000fea0003c00000 */
[----:B0-----:R-:W-:Y:S01]  /*3910*/  HFMA2.MMA R14, -RZ, RZ, 0, 1.847743988037109375e-06 ;  /* 0x0000001fff0e7435 */ /* 0x001fe200000001ff */
[----:B-1----:R-:W-:Y:S01]  /*3920*/  FADD.FTZ R9, RZ, R19 ;  /* 0x00000013ff097221 */ /* 0x002fe20000010000 */
[----:B------:R-:W-:Y:S01]  /*3930*/  MOV R2, 0x3980 ;  /* 0x0000398000027802 */ /* 0x000fe20000000f00 */
[----:B------:R-:W-:Y:S02]  /*3940*/  IMAD.MOV.U32 R12, RZ, RZ, RZ ;  /* 0x000000ffff0c7224 */ /* 0x000fe400078e00ff */
[----:B------:R-:W-:-:S02]  /*3950*/  IMAD.MOV.U32 R19, RZ, RZ, 0x1 ;  /* 0x00000001ff137424 */ /* 0x000fc400078e00ff */
[----:B------:R-:W-:Y:S02]  /*3960*/  IMAD.MOV.U32 R17, RZ, RZ, -0x1 ;  /* 0xffffffffff117424 */ /* 0x000fe400078e00ff */
[----:B------:R-:W-:Y:S05]  /*3970*/  CALL.REL.NOINC `($__internal_316_$__cuda_sm70_shflsync_bfly_p) ;  /* 0x0000039000007944 */ /* 0x000fea0003c00000 */
[----:B-1----:R-:W-:Y:S01]  /*3980*/  FADD.FTZ R13, RZ, R19 ;  /* 0x00000013ff0d7221 */ /* 0x002fe20000010000 */
[----:B------:R-:W-:Y:S01]  /*3990*/  MOV R19, 0x1 ;  /* 0x0000000100137802 */ /* 0x000fe20000000f00 */
[----:B0-----:R-:W-:Y:S01]  /*39a0*/  IMAD.MOV.U32 R12, RZ, RZ, RZ ;  /* 0x000000ffff0c7224 */ /* 0x001fe200078e00ff */
[----:B------:R-:W-:Y:S01]  /*39b0*/  MOV R2, 0x39f0 ;  /* 0x000039f000027802 */ /* 0x000fe20000000f00 */
[----:B------:R-:W-:Y:S02]  /*39c0*/  IMAD.MOV.U32 R14, RZ, RZ, 0x1f ;  /* 0x0000001fff0e7424 */ /* 0x000fe400078e00ff */
[----:B------:R-:W-:Y:S02]  /*39d0*/  IMAD.MOV.U32 R17, RZ, RZ, -0x1 ;  /* 0xffffffffff117424 */ /* 0x000fe400078e00ff */
[----:B------:R-:W-:Y:S05]  /*39e0*/  CALL.REL.NOINC `($__internal_316_$__cuda_sm70_shflsync_bfly_p) ;  /* 0x0000032000007944 */ /* 0x000fea0003c00000 */
[----:B0-----:R-:W-:Y:S01]  /*39f0*/  HFMA2.MMA R12, -RZ, RZ, 0, 0 ;  /* 0x00000000ff0c7435 */ /* 0x001fe200000001ff */
[----:B-1----:R-:W-:Y:S01]  /*3a00*/  FADD.FTZ R20, RZ, R19 ;  /* 0x00000013ff147221 */ /* 0x002fe20000010000 */
[----:B------:R-:W-:Y:S01]  /*3a10*/  MOV R17, 0xffffffff ;  /* 0xffffffff00117802 */ /* 0x000fe20000000f00 */
[----:B------:R-:W-:Y:S01]  /*3a20*/  IMAD.MOV.U32 R19, RZ, RZ, 0x1 ;  /* 0x00000001ff137424 */ /* 0x000fe200078e00ff */
[----:B------:R-:W-:Y:S01]  /*3a30*/  MOV R2, 0x3a60 ;  /* 0x00003a6000027802 */ /* 0x000fe20000000f00 */
[----:B------:R-:W-:-:S02]  /*3a40*/  IMAD.MOV.U32 R14, RZ, RZ, 0x1f ;  /* 0x0000001fff0e7424 */ /* 0x000fc400078e00ff */
[----:B------:R-:W-:Y:S05]  /*3a50*/  CALL.REL.NOINC `($__internal_316_$__cuda_sm70_shflsync_bfly_p) ;  /* 0x000002b000007944 */ /* 0x000fea0003c00000 */
[----:B0-----:R-:W-:Y:S01]  /*3a60*/  HFMA2.MMA R14, -RZ, RZ, 0, 1.847743988037109375e-06 ;  /* 0x0000001fff0e7435 */ /* 0x001fe200000001ff */
[----:B-1----:R-:W-:Y:S01]  /*3a70*/  FADD.FTZ R18, RZ, R19 ;  /* 0x00000013ff127221 */ /* 0x002fe20000010000 */
[----:B------:R-:W-:Y:S01]  /*3a80*/  MOV R2, 0x3ad0 ;  /* 0x00003ad000027802 */ /* 0x000fe20000000f00 */
[----:B------:R-:W-:-:S02]  /*3a90*/  IMAD.MOV.U32 R12, RZ, RZ, RZ ;  /* 0x000000ffff0c7224 */ /* 0x000fc400078e00ff */
[----:B------:R-:W-:Y:S02]  /*3aa0*/  IMAD.MOV.U32 R19, RZ, RZ, 0x1 ;  /* 0x00000001ff137424 */ /* 0x000fe400078e00ff */
        /* <DEDUP_REMOVED lines=37> */
[----:B01----:R-:W-:Y:S05]  /*3d00*/  BRA `(.L_x_12607) ;  /* 0xffffeb1000007947 */ /* 0x003fea000383ffff */
        .weak           $__internal_316_$__cuda_sm70_shflsync_bfly_p
        .type           $__internal_316_$__cuda_sm70_shflsync_bfly_p,@function
        .size           $__internal_316_$__cuda_sm70_shflsync_bfly_p,(.L_x_23483 - $__internal_316_$__cuda_sm70_shflsync_bfly_p)
$__internal_316_$__cuda_sm70_shflsync_bfly_p:
[----:B------:R-:W-:Y:S01]  /*3d10*/  IMAD.MOV.U32 R3, RZ, RZ, 0x0 ;  /* 0x00000000ff037424 */ /* 0x000fe200078e00ff */
[----:B------:R-:W-:Y:S04]  /*3d20*/  WARPSYNC R17 ;  /* 0x0000001100007348 */ /* 0x000fe80003800000 */
[----:B------:R0:W1:Y:S01]  /*3d30*/  SHFL.BFLY PT, R19, R12, R19, R14 ;  /* 0x0c0000130c137389 */ /* 0x00006200000e000e */
[----:B------:R-:W-:Y:S05]  /*3d40*/  RET.REL.NODEC R2 `(_ZN4vllm25paged_attention_v1_kernelIfhLi192ELi8ELi128ELNS_18Fp8KVCacheDataTypeE1ELb1EEEvPT_PKS2_PKT0_S8_ifPKiSA_iPKfiiiSC_SC_iiiii) ;  /* 0xffffc2b002007950 */ /* 0x000fea0003c3ffff */
.L_x_12608:
        /* <DEDUP_REMOVED lines=11> */
.L_x_23483:


//--------------------- .text._ZN4vllm25paged_attention_v1_kernelIfhLi128ELi8ELi128ELNS_18Fp8KVCacheDataTypeE1ELb1EEEvPT_PKS2_PKT0_S8_ifPKiSA_iPKfiiiSC_SC_iiiii --------------------------
	.section	.text._ZN4vllm25paged_attention_v1_kernelIfhLi128ELi8ELi128ELNS_18Fp8KVCacheDataTypeE1ELb1EEEvPT_PKS2_PKT0_S8_ifPKiSA_iPKfiiiSC_SC_iiiii,"ax",@progbits
	.sectioninfo	@"SHI_REGISTERS=32"
	.align	128
        .global         _ZN4vllm25paged_attention_v1_kernelIfhLi128ELi8ELi128ELNS_18Fp8KVCacheDataTypeE1ELb1EEEvPT_PKS2_PKT0_S8_ifPKiSA_iPKfiiiSC_SC_iiiii
        .type           _ZN4vllm25paged_attention_v1_kernelIfhLi128ELi8ELi128ELNS_18Fp8KVCacheDataTypeE1ELb1EEEvPT_PKS2_PKT0_S8_ifPKiSA_iPKfiiiSC_SC_iiiii,@function
        .size           _ZN4vllm25paged_attention_v1_kernelIfhLi128ELi8ELi128ELNS_18Fp8KVCacheDataTypeE1ELb1EEEvPT_PKS2_PKT0_S8_ifPKiSA_iPKfiiiSC_SC_iiiii,(.L_x_23484 - _ZN4vllm25paged_attention_v1_kernelIfhLi128ELi8ELi128ELNS_18Fp8KVCacheDataTypeE1ELb1EEEvPT_PKS2_PKT0_S8_ifPKiSA_iPKfiiiSC_SC_iiiii)
        .other          _ZN4vllm25paged_attention_v1_kernelIfhLi128ELi8ELi128ELNS_18Fp8KVCacheDataTypeE1ELb1EEEvPT_PKS2_PKT0_S8_ifPKiSA_iPKfiiiSC_SC_iiiii,@"STO_CUDA_ENTRY STV_DEFAULT"
_ZN4vllm25paged_attention_v1_kernelIfhLi128ELi8ELi128ELNS_18Fp8KVCacheDataTypeE1ELb1EEEvPT_PKS2_PKT0_S8_ifPKiSA_iPKfiiiSC_SC_iiiii:
.text._ZN4vllm25paged_attention_v1_kernelIfhLi128ELi8ELi128ELNS_18Fp8KVCacheDataTypeE1ELb1EEEvPT_PKS2_PKT0_S8_ifPKiSA_iPKfiiiSC_SC_iiiii:
        /* <DEDUP_REMOVED lines=104> */
.L_x_12609:
[----:B0-----:R-:W-:-:S04]  /*0680*/  IMAD.MOV.U32 R3, RZ, RZ, c[0x0][0xc] ;  /* 0x00000300ff037624 */ /* 0x001fc800078e00ff */
[----:B------:R-:W-:-:S04]  /*0690*/  IMAD R3, R3, c[0x0][0x1c8], R4 ;  /* 0x0000720003037a24 */ /* 0x000fc800078e0204 */
[----:B------:R-:W-:-:S03]  /*06a0*/  IMAD R11, R3, c[0x0][0x1d8], RZ ;  /* 0x00007600030b7a24 */ /* 0x000fc600078e02ff */
.L_x_12610:
        /* <DEDUP_REMOVED lines=25> */
.L_x_12614:
        /* <DEDUP_REMOVED lines=37> */
.L_x_12612:
[----:B------:R-:W-:Y:S05]  /*0a90*/  BSYNC B7 ;  /* 0x0000000000077941 */ /* 0x000fea0003800000 */
.L_x_12611:
[----:B------:R-:W-:Y:S05]  /*0aa0*/  BRA.DIV ~URZ, `(.L_x_12615) ;  /* 0x000028227f007947 */ /* 0x000fea000b800000 */
[----:B------:R-:W-:-:S05]  /*0ab0*/  IMAD.MOV.U32 R2, RZ, RZ, -0x800001 ;  /* 0xff7fffffff027424 */ /* 0x000fca00078e00ff */
.L_x_12647:
[----:B------:R-:W-:Y:S01]  /*0ac0*/  FMNMX.FTZ R12, R2, -3.40282346638528859812e+38, !PT ;  /* 0xff7fffff020c7809 */ /* 0x000fe20007810000 */
[----:B------:R-:W-:Y:S01]  /*0ad0*/  IMAD.MOV.U32 R13, RZ, RZ, -0x800001 ;  /* 0xff7fffffff0d7424 */ /* 0x000fe200078e00ff */
[----:B------:R-:W-:Y:S05]  /*0ae0*/  BRA.DIV ~URZ, `(.L_x_12616) ;  /* 0x000028627f007947 */ /* 0x000fea000b800000 */
[----:B------:R-:W0:Y:S02]  /*0af0*/  SHFL.BFLY PT, R2, R12, 0x8, 0x1f ;  /* 0x0d001f000c027f89 */ /* 0x000e2400000e0000 */
[----:B0-----:R-:W-:-:S05]  /*0b00*/  FMNMX.FTZ R12, R12, R2, !PT ;  /* 0x000000020c0c7209 */ /* 0x001fca0007810000 */
[----:B------:R0:W1:Y:S02]  /*0b10*/  SHFL.BFLY PT, R3, R12, 0x4, 0x1f ;  /* 0x0c801f000c037f89 */ /* 0x00006400000e0000 */
.L_x_12648:
        /* <DEDUP_REMOVED lines=28> */
.L_x_12621:
        /* <DEDUP_REMOVED lines=11> */
.L_x_12620:
[----:B------:R-:W-:Y:S05]  /*0d90*/  BSYNC B1 ;  /* 0x0000000000017941 */ /* 0x000fea0003800000 */
.L_x_12619:
        /* <DEDUP_REMOVED lines=10> */
.L_x_12624:
        /* <DEDUP_REMOVED lines=100> */
.L_x_12623:
[----:B------:R-:W-:Y:S05]  /*1480*/  BSYNC B1 ;  /* 0x0000000000017941 */ /* 0x000fea0003800000 */
.L_x_12622:
        /* <DEDUP_REMOVED lines=55> */
.L_x_12626:
[----:B------:R-:W-:Y:S05]  /*1800*/  BSYNC B1 ;  /* 0x0000000000017941 */ /* 0x000fea0003800000 */
.L_x_12625:
        /* <DEDUP_REMOVED lines=26> */
.L_x_12618:
[----:B------:R-:W-:Y:S05]  /*19b0*/  BSYNC B0 ;  /* 0x0000000000007941 */ /* 0x000fea0003800000 */
.L_x_12617:
        /* <DEDUP_REMOVED lines=36> */
.L_x_12631:
        /* <DEDUP_REMOVED lines=8> */
.L_x_12630:
[----:B------:R-:W-:Y:S05]  /*1c80*/  BSYNC B1 ;  /* 0x0000000000017941 */ /* 0x000fea0003800000 */
.L_x_12629:
        /* <DEDUP_REMOVED lines=10> */
.L_x_12634:
        /* <DEDUP_REMOVED lines=52> */
.L_x_12633:
[----:B------:R-:W-:Y:S05]  /*2070*/  BSYNC B1 ;  /* 0x0000000000017941 */ /* 0x000fea0003800000 */
.L_x_12632:
        /* <DEDUP_REMOVED lines=31> */
.L_x_12636:
[----:B------:R-:W-:Y:S05]  /*2270*/  BSYNC B1 ;  /* 0x0000000000017941 */ /* 0x000fea0003800000 */
.L_x_12635:
        /* <DEDUP_REMOVED lines=14> */
.L_x_12628:
[----:B------:R-:W-:Y:S05]  /*2360*/  BSYNC B0 ;  /* 0x0000000000007941 */ /* 0x000fea0003800000 */
.L_x_12627:
        /* <DEDUP_REMOVED lines=27> */
.L_x_12640:
        /* <DEDUP_REMOVED lines=33> */
.L_x_12638:
[----:B------:R-:W-:Y:S05]  /*2730*/  BSYNC B6 ;  /* 0x0000000000067941 */ /* 0x000fea0003800000 */
.L_x_12637:
[----:B------:R-:W-:Y:S05]  /*2740*/  BRA.DIV ~URZ, `(.L_x_12641) ;  /* 0x00000cd27f007947 */ /* 0x000fea000b800000 */
[----:B------:R-:W-:-:S04]  /*2750*/  IMAD.MOV.U32 R20, RZ, RZ, RZ ;  /* 0x000000ffff147224 */ /* 0x000fc800078e00ff */
.L_x_12649:
        /* <DEDUP_REMOVED lines=8> */
.L_x_12650:
        /* <DEDUP_REMOVED lines=43> */
.L_x_12644:
[----:B0-----:R-:W-:Y:S05]  /*2a90*/  BSYNC B0 ;  /* 0x0000000000007941 */ /* 0x001fea0003800000 */
.L_x_12643:
        /* <DEDUP_REMOVED lines=28> */
.L_x_12646:
[----:B0-----:R-:W-:Y:S05]  /*2c60*/  BSYNC B0 ;  /* 0x0000000000007941 */ /* 0x001fea0003800000 */
.L_x_12645:
        /* <DEDUP_REMOVED lines=63> */
.L_x_12613:
        /* <DEDUP_REMOVED lines=19> */
.L_x_12639:
        /* <DEDUP_REMOVED lines=20> */
.L_x_12615:
[----:B------:R-:W-:Y:S01]  /*32d0*/  IMAD.MOV.U32 R12, RZ, RZ, -0x800001 ;  /* 0xff7fffffff0c7424 */ /* 0x000fe200078e00ff */
[----:B------:R-:W-:Y:S01]  /*32e0*/  MOV R14, 0x1f ;  /* 0x0000001f000e7802 */ /* 0x000fe20000000f00 */
[----:B------:R-:W-:Y:S01]  /*32f0*/  IMAD.MOV.U32 R19, RZ, RZ, 0x10 ;  /* 0x00000010ff137424 */ /* 0x000fe200078e00ff */
[----:B------:R-:W-:Y:S01]  /*3300*/  MOV R2, 0x3330 ;  /* 0x0000333000027802 */ /* 0x000fe20000000f00 */
[----:B------:R-:W-:Y:S02]  /*3310*/  IMAD.MOV.U32 R15, RZ, RZ, -0x1 ;  /* 0xffffffffff0f7424 */ /* 0x000fe400078e00ff */
[----:B------:R-:W-:Y:S05]  /*3320*/  CALL.REL.NOINC `($__internal_317_$__cuda_sm70_shflsync_bfly_p) ;  /* 0x0000048000007944 */ /* 0x000fea0003c00000 */
[----:B-1----:R-:W-:Y:S01]  /*3330*/  IMAD.MOV.U32 R2, RZ, RZ, R19 ;  /* 0x000000ffff027224 */ /* 0x002fe200078e0013 */
[----:B0-----:R-:W-:Y:S05]  /*3340*/  BRA `(.L_x_12647) ;  /* 0xffffd77000007947 */ /* 0x001fea000383ffff */
.L_x_12616:
[----:B------:R-:W-:Y:S01]  /*3350*/  HFMA2.MMA R19, -RZ, RZ, 0, 4.76837158203125e-07 ;  /* 0x00000008ff137435 */ /* 0x000fe200000001ff */
[----:B------:R-:W-:Y:S01]  /*3360*/  IMAD.MOV.U32 R14, RZ, RZ, 0x1f ;  /* 0x0000001fff0e7424 */ /* 0x000fe200078e00ff */
[----:B------:R-:W-:Y:S01]  /*3370*/  MOV R2, 0x33a0 ;  /* 0x000033a000027802 */ /* 0x000fe20000000f00 */
[----:B------:R-:W-:-:S03]  /*3380*/  IMAD.MOV.U32 R15, RZ, RZ, -0x1 ;  /* 0xffffffffff0f7424 */ /* 0x000fc600078e00ff */
[----:B------:R-:W-:Y:S05]  /*3390*/  CALL.REL.NOINC `($__internal_317_$__cuda_sm70_shflsync_bfly_p) ;  /* 0x0000041000007944 */ /* 0x000fea0003c00000 */
[----:B01----:R-:W-:Y:S01]  /*33a0*/  FMNMX.FTZ R12, R12, R19, !PT ;  /* 0x000000130c0c7209 */ /* 0x003fe20007810000 */
[----:B------:R-:W-:Y:S01]  /*33b0*/  IMAD.MOV.U32 R14, RZ, RZ, 0x1f ;  /* 0x0000001fff0e7424 */ /* 0x000fe200078e00ff */
[----:B------:R-:W-:Y:S01]  /*33c0*/  MOV R19, 0x4 ;  /* 0x0000000400137802 */ /* 0x000fe20000000f00 */
[----:B------:R-:W-:Y:S01]  /*33d0*/  IMAD.MOV.U32 R15, RZ, RZ, -0x1 ;  /* 0xffffffffff0f7424 */ /* 0x000fe200078e00ff */
[----:B------:R-:W-:-:S02]  /*33e0*/  MOV R2, 0x3400 ;  /* 0x0000340000027802 */ /* 0x000fc40000000f00 */
[----:B------:R-:W-:Y:S05]  /*33f0*/  CALL.REL.NOINC `($__internal_317_$__cuda_sm70_shflsync_bfly_p) ;  /* 0x000003b000007944 */ /* 0x000fea0003c00000 */
[----:B-1----:R-:W-:Y:S01]  /*3400*/  MOV R3, R19 ;  /* 0x0000001300037202 */ /* 0x002fe20000000f00 */
[----:B0-----:R-:W-:Y:S05]  /*3410*/  BRA `(.L_x_12648) ;  /* 0xffffd70000007947 */ /* 0x001fea000383ffff */
.L_x_12641:
[----:B------:R-:W-:Y:S01]  /*3420*/  HFMA2.MMA R14, -RZ, RZ, 0, 1.847743988037109375e-06 ;  /* 0x0000001fff0e7435 */ /* 0x000fe200000001ff */
[----:B0-----:R-:W-:Y:S01]  /*3430*/  IMAD.MOV.U32 R12, RZ, RZ, RZ ;  /* 0x000000ffff0c7224 */ /* 0x001fe200078e00ff */
[----:B------:R-:W-:Y:S01]  /*3440*/  MOV R2, 0x3480 ;  /* 0x0000348000027802 */ /* 0x000fe20000000f00 */
[----:B------:R-:W-:-:S02]  /*3450*/  IMAD.MOV.U32 R19, RZ, RZ, 0x1 ;  /* 0x00000001ff137424 */ /* 0x000fc400078e00ff */
[----:B------:R-:W-:Y:S02]  /*3460*/  IMAD.MOV.U32 R15, RZ, RZ, -0x1 ;  /* 0xffffffffff0f7424 */ /* 0x000fe400078e00ff */
[----:B------:R-:W-:Y:S05]  /*3470*/  CALL.REL.NOINC `($__internal_317_$__cuda_sm70_shflsync_bfly_p) ;  /* 0x0000033000007944 */ /* 0x000fea0003c00000 */
[----:B-1----:R-:W-:Y:S01]  /*3480*/  IMAD.MOV.U32 R20, RZ, RZ, R19 ;  /* 0x000000ffff147224 */ /* 0x002fe200078e0013 */
[----:B0-----:R-:W-:Y:S05]  /*3490*/  BRA `(.L_x_12649) ;  /* 0xfffff2c000007947 */ /* 0x001fea000383ffff */
.L_x_12642:
[----:B0-----:R-:W-:Y:S01]  /*34a0*/  MOV R12, RZ ;  /* 0x000000ff000c7202 */ /* 0x001fe20000000f00 */
[----:B------:R-:W-:Y:S01]  /*34b0*/  IMAD.MOV.U32 R19, RZ, RZ, 0x1 ;  /* 0x00000001ff137424 */ /* 0x000fe200078e00ff */
[----:B------:R-:W-:Y:S01]  /*34c0*/  MOV R15, 0xffffffff ;  /* 0xffffffff000f7802 */ /* 0x000fe20000000f00 */
[----:B------:R-:W-:Y:S01]  /*34d0*/  IMAD.MOV.U32 R14, RZ, RZ, 0x1f ;  /* 0x0000001fff0e7424 */ /* 0x000fe200078e00ff */
[----:B------:R-:W-:Y:S02]  /*34e0*/  MOV R2, 0x3500 ;  /* 0x0000350000027802 */ /* 0x000fe40000000f00 */
[----:B------:R-:W-:Y:S05]  /*34f0*/  CALL.REL.NOINC `($__internal_317_$__cuda_sm70_shflsync_bfly_p) ;  /* 0x000002b000007944 */ /* 0x000fea0003c00000 */
[----:B0-----:R-:W-:Y:S01]  /*3500*/  HFMA2.MMA R14, -RZ, RZ, 0, 1.847743988037109375e-06 ;  /* 0x0000001fff0e7435 */ /* 0x001fe200000001ff */
[----:B-1----:R-:W-:Y:S01]  /*3510*/  FADD.FTZ R18, RZ, R19 ;  /* 0x00000013ff127221 */ /* 0x002fe20000010000 */
[----:B------:R-:W-:Y:S01]  /*3520*/  MOV R2, 0x3570 ;  /* 0x0000357000027802 */ /* 0x000fe20000000f00 */
[----:B------:R-:W-:Y:S02]  /*3530*/  IMAD.MOV.U32 R12, RZ, RZ, RZ ;  /* 0x000000ffff0c7224 */ /* 0x000fe400078e00ff */
[----:B------:R-:W-:-:S02]  /*3540*/  IMAD.MOV.U32 R19, RZ, RZ, 0x1 ;  /* 0x00000001ff137424 */ /* 0x000fc400078e00ff */
[----:B------:R-:W-:Y:S02]  /*3550*/  IMAD.MOV.U32 R15, RZ, RZ, -0x1 ;  /* 0xffffffffff0f7424 */ /* 0x000fe400078e00ff */
[----:B------:R-:W-:Y:S05]  /*3560*/  CALL.REL.NOINC `($__internal_317_$__cuda_sm70_shflsync_bfly_p) ;  /* 0x0000024000007944 */ /* 0x000fea0003c00000 */
[----:B-1----:R-:W-:Y:S01]  /*3570*/  FADD.FTZ R29, RZ, R19 ;  /* 0x00000013ff1d7221 */ /* 0x002fe20000010000 */
[----:B------:R-:W-:Y:S01]  /*3580*/  MOV R19, 0x1 ;  /* 0x0000000100137802 */ /* 0x000fe20000000f00 */
[----:B0-----:R-:W-:Y:S01]  /*3590*/  IMAD.MOV.U32 R12, RZ, RZ, RZ ;  /* 0x000000ffff0c7224 */ /* 0x001fe200078e00ff */
[----:B------:R-:W-:Y:S01]  /*35a0*/  MOV R2, 0x35e0 ;  /* 0x000035e000027802 */ /* 0x000fe20000000f00 */
[----:B------:R-:W-:Y:S02]  /*35b0*/  IMAD.MOV.U32 R14, RZ, RZ, 0x1f ;  /* 0x0000001fff0e7424 */ /* 0x000fe400078e00ff */
[----:B------:R-:W-:Y:S02]  /*35c0*/  IMAD.MOV.U32 R15, RZ, RZ, -0x1 ;  /* 0xffffffffff0f7424 */ /* 0x000fe400078e00ff */
[----:B------:R-:W-:Y:S05]  /*35d0*/  CALL.REL.NOINC `($__internal_317_$__cuda_sm70_shflsync_bfly_p) ;  /* 0x000001d000007944 */ /* 0x000fea0003c00000 */
[----:B0-----:R-:W-:Y:S01]  /*35e0*/  HFMA2.MMA R12, -RZ, RZ, 0, 0 ;  /* 0x00000000ff0c7435 */ /* 0x001fe200000001ff */
[----:B-1----:R-:W-:Y:S01]  /*35f0*/  FADD.FTZ R27, RZ, R19 ;  /* 0x00000013ff1b7221 */ /* 0x002fe20000010000 */
[----:B------:R-:W-:Y:S01]  /*3600*/  MOV R15, 0xffffffff ;  /* 0xffffffff000f7802 */ /* 0x000fe20000000f00 */
[----:B------:R-:W-:Y:S01]  /*3610*/  IMAD.MOV.U32 R19, RZ, RZ, 0x1 ;  /* 0x00000001ff137424 */ /* 0x000fe200078e00ff */
[----:B------:R-:W-:Y:S01]  /*3620*/  MOV R2, 0x3650 ;  /* 0x0000365000027802 */ /* 0x000fe20000000f00 */
[----:B------:R-:W-:-:S02]  /*3630*/  IMAD.MOV.U32 R14, RZ, RZ, 0x1f ;  /* 0x0000001fff0e7424 */ /* 0x000fc400078e00ff */
[----:B------:R-:W-:Y:S05]  /*3640*/  CALL.REL.NOINC `($__internal_317_$__cuda_sm70_shflsync_bfly_p) ;  /* 0x0000016000007944 */ /* 0x000fea0003c00000 */
[----:B0-----:R-:W-:Y:S01]  /*3650*/  HFMA2.MMA R14, -RZ, RZ, 0, 1.847743988037109375e-06 ;  /* 0x0000001fff0e7435 */ /* 0x001fe200000001ff */
[----:B-1----:R-:W-:Y:S01]  /*3660*/  FADD.FTZ R25, RZ, R19 ;  /* 0x00000013ff197221 */ /* 0x002fe20000010000 */
[----:B------:R-:W-:Y:S01]  /*3670*/  MOV R2, 0x36c0 ;  /* 0x000036c000027802 */ /* 0x000fe20000000f00 */
[----:B------:R-:W-:-:S02]  /*3680*/  IMAD.MOV.U32 R12, RZ, RZ, RZ ;  /* 0x000000ffff0c7224 */ /* 0x000fc400078e00ff */
[----:B------:R-:W-:Y:S02]  /*3690*/  IMAD.MOV.U32 R19, RZ, RZ, 0x1 ;  /* 0x00000001ff137424 */ /* 0x000fe400078e00ff */
        /* <DEDUP_REMOVED lines=16> */
[----:B01----:R-:W-:Y:S05]  /*37a0*/  BRA `(.L_x_12650) ;  /* 0xfffff03000007947 */ /* 0x003fea000383ffff */
        .weak           $__internal_317_$__cuda_sm70_shflsync_bfly_p
        .type           $__internal_317_$__cuda_sm70_shflsync_bfly_p,@function
        .size           $__internal_317_$__cuda_sm70_shflsync_bfly_p,(.L_x_23484 - $__internal_317_$__cuda_sm70_shflsync_bfly_p)
$__internal_317_$__cuda_sm70_shflsync_bfly_p:
[----:B------:R-:W-:Y:S01]  /*37b0*/  IMAD.MOV.U32 R3, RZ, RZ, 0x0 ;  /* 0x00000000ff037424 */ /* 0x000fe200078e00ff */
[----:B------:R-:W-:Y:S04]  /*37c0*/  WARPSYNC R15 ;  /* 0x0000000f00007348 */ /* 0x000fe80003800000 */
[----:B------:R0:W1:Y:S01]  /*37d0*/  SHFL.BFLY PT, R19, R12, R19, R14 ;  /* 0x0c0000130c137389 */ /* 0x00006200000e000e */
[----:B------:R-:W-:Y:S05]  /*37e0*/  RET.REL.NODEC R2 `(_ZN4vllm25paged_attention_v1_kernelIfhLi128ELi8ELi128ELNS_18Fp8KVCacheDataTypeE1ELb1EEEvPT_PKS2_PKT0_S8_ifPKiSA_iPKfiiiSC_SC_iiiii) ;  /* 0xffffc81002007950 */ /* 0x000fea0003c3ffff */
.L_x_12651:
        /* <DEDUP_REMOVED lines=9> */
.L_x_23484:


//--------------------- .text._ZN4vllm25paged_attention_v1_kernelIfhLi120ELi8ELi128ELNS_18Fp8KVCacheDataTypeE1ELb1EEEvPT_PKS2_PKT0_S8_ifPKiSA_iPKfiiiSC_SC_iiiii --------------------------
	.section	.text._ZN4vllm25paged_attention_v1_kernelIfhLi120ELi8ELi128ELNS_18Fp8KVCacheDataTypeE1ELb1EEEvPT_PKS2_PKT0_S8_ifPKiSA_iPKfiiiSC_SC_iiiii,"ax",@progbits
	.sectioninfo	@"SHI_REGISTERS=32"
	.align	128
        .global         _ZN4vllm25paged_attention_v1_kernelIfhLi120ELi8ELi128ELNS_18Fp8KVCacheDataTypeE1ELb1EEEvPT_PKS2_PKT0_S8_ifPKiSA_iPKfiiiSC_SC_iiiii
        .type           _ZN4vllm25paged_attention_v1_kernelIfhLi120ELi8ELi128ELNS_18Fp8KVCacheDataTypeE1ELb1EEEvPT_PKS2_PKT0_S8_ifPKiSA_iPKfiiiSC_SC_iiiii,@function
        .size           _ZN4vllm25paged_attention_v1_kernelIfhLi120ELi8ELi128ELNS_18Fp8KVCacheDataTypeE1ELb1EEEvPT_PKS2_PKT0_S8_ifPKiSA_iPKfiiiSC_SC_iiiii,(.L_x_23485 - _ZN4vllm25paged_attention_v1_kernelIfhLi120ELi8ELi128ELNS_18Fp8KVCacheDataTypeE1ELb1EEEvPT_PKS2_PKT0_S8_ifPKiSA_iPKfiiiSC_SC_iiiii)
        .other          _ZN4vllm25paged_attention_v1_kernelIfhLi120ELi8ELi128ELNS_18Fp8KVCacheDataTypeE1ELb1EEEvPT_PKS2_PKT0_S8_ifPKiSA_iPKfiiiSC_SC_iiiii,@"STO_CUDA_ENTRY STV_DEFAULT"
_ZN4vllm25paged_attention_v1_kernelIfhLi120ELi8ELi128ELNS_18Fp8KVCacheDataTypeE1ELb1EEEvPT_PKS2_PKT0_S8_ifPKiSA_iPKfiiiSC_SC_iiiii:
.text._ZN4vllm25paged_attention_v1_kernelIfhLi120ELi8ELi128ELNS_18Fp8KVCacheDataTypeE1ELb1EEEvPT_PKS2_PKT0_S8_ifPKiSA_iPKfiiiSC_SC_iiiii:
        /* <DEDUP_REMOVED lines=104> */
.L_x_12652:
[----:B-1----:R-:W-:-:S04]  /*0680*/  IMAD.MOV.U32 R2, RZ, RZ, c[0x0][0xc] ;  /* 0x00000300ff027624 */ /* 0x002fc800078e00ff */
[----:B------:R-:W-:-:S04]  /*0690*/  IMAD R2, R2, c[0x0][0x1c8], R5 ;  /* 0x0000720002027a24 */ /* 0x000fc800078e0205 */
[----:B------:R-:W-:-:S03]  /*06a0*/  IMAD R10, R2, c[0x0][0x1d8], RZ ;  /* 0x00007600020a7a24 */ /* 0x000fc600078e02ff */
.L_x_12653:
        /* <DEDUP_REMOVED lines=25> */
.L_x_12657:
        /* <DEDUP_REMOVED lines=37> */
.L_x_12655:
[----:B------:R-:W-:Y:S05]  /*0a90*/  BSYNC B7 ;  /* 0x0000000000077941 */ /* 0x000fea0003800000 */
.L_x_12654:
[----:B------:R-:W-:Y:S05]  /*0aa0*/  BRA.DIV ~URZ, `(.L_x_12658) ;  /* 0x000029d27f007947 */ /* 0x000fea000b800000 */
[----:B------:R-:W-:-:S05]  /*0ab0*/  IMAD.MOV.U32 R2, RZ, RZ, -0x800001 ;  /* 0xff7fffffff027424 */ /* 0x000fca00078e00ff */
.L_x_12700:
[----:B------:R-:W-:Y:S01]  /*0ac0*/  FMNMX.FTZ R15, R2, -3.40282346638528859812e+38, !PT ;  /* 0xff7fffff020f7809 */ /* 0x000fe20007810000 */
[----:B------:R-:W-:Y:S01]  /*0ad0*/  IMAD.MOV.U32 R13, RZ, RZ, -0x800001 ;  /* 0xff7fffffff0d7424 */ /* 0x000fe200078e00ff */
[----:B------:R-:W-:Y:S05]  /*0ae0*/  BRA.DIV ~URZ, `(.L_x_12659) ;  /* 0x00002a127f007947 */ /* 0x000fea000b800000 */
[----:B------:R-:W0:Y:S02]  /*0af0*/  SHFL.BFLY PT, R2, R15, 0x8, 0x1f ;  /* 0x0d001f000f027f89 */ /* 0x000e2400000e0000 */
[----:B0-----:R-:W-:-:S05]  /*0b00*/  FMNMX.FTZ R12, R15, R2, !PT ;  /* 0x000000020f0c7209 */ /* 0x001fca0007810000 */
[----:B------:R0:W1:Y:S02]  /*0b10*/  SHFL.BFLY PT, R3, R12, 0x4, 0x1f ;  /* 0x0c801f000c037f89 */ /* 0x00006400000e0000 */
.L_x_12701:
        /* <DEDUP_REMOVED lines=28> */
.L_x_12664:
        /* <DEDUP_REMOVED lines=11> */
.L_x_12663:
[----:B------:R-:W-:Y:S05]  /*0d90*/  BSYNC B1 ;  /* 0x0000000000017941 */ /* 0x000fea0003800000 */
.L_x_12662:
        /* <DEDUP_REMOVED lines=10> */
.L_x_12667:
        /* <DEDUP_REMOVED lines=100> */
.L_x_12666:
[----:B------:R-:W-:Y:S05]  /*1480*/  BSYNC B1 ;  /* 0x0000000000017941 */ /* 0x000fea0003800000 */
.L_x_12665:
        /* <DEDUP_REMOVED lines=55> */
.L_x_12669:
[----:B------:R-:W-:Y:S05]  /*1800*/  BSYNC B1 ;  /* 0x0000000000017941 */ /* 0x000fea0003800000 */
.L_x_12668:
        /* <DEDUP_REMOVED lines=26> */
.L_x_12661:
[----:B------:R-:W-:Y:S05]  /*19b0*/  BSYNC B0 ;  /* 0x0000000000007941 */ /* 0x000fea0003800000 */
.L_x_12660:
        /* <DEDUP_REMOVED lines=37> */
.L_x_12674:
        /* <DEDUP_REMOVED lines=8> */
.L_x_12673:
[----:B------:R-:W-:Y:S05]  /*1c90*/  BSYNC B1 ;  /* 0x0000000000017941 */ /* 0x000fea0003800000 */
.L_x_12672:
        /* <DEDUP_REMOVED lines=10> */
.L_x_12677:
        /* <DEDUP_REMOVED lines=52> */
.L_x_12676:
[----:B------:R-:W-:Y:S05]  /*2080*/  BSYNC B1 ;  /* 0x0000000000017941 */ /* 0x000fea0003800000 */
.L_x_12675:
        /* <DEDUP_REMOVED lines=31> */
.L_x_12679:
[----:B------:R-:W-:Y:S05]  /*2280*/  BSYNC B1 ;  /* 0x0000000000017941 */ /* 0x000fea0003800000 */
.L_x_12678:
        /* <DEDUP_REMOVED lines=14> */
.L_x_12671:
[----:B------:R-:W-:Y:S05]  /*2370*/  BSYNC B0 ;  /* 0x0000000000007941 */ /* 0x000fea0003800000 */
.L_x_12670:
        /* <DEDUP_REMOVED lines=26> */
.L_x_12683:
        /* <DEDUP_REMOVED lines=33> */
.L_x_12681:
[----:B------:R-:W-:Y:S05]  /*2730*/  BSYNC B6 ;  /* 0x0000000000067941 */ /* 0x000fea0003800000 */
.L_x_12680:
[----:B------:R-:W-:Y:S05]  /*2740*/  BRA.DIV ~URZ, `(.L_x_12684) ;  /* 0x00000e927f007947 */ /* 0x000fea000b800000 */
[----:B0-----:R-:W-:-:S05]  /*2750*/  MOV R14, RZ ;  /* 0x000000ff000e7202 */ /* 0x001fca0000000f00 */
.L_x_12702:
[----:B------:R-:W-:Y:S01]  /*2760*/  FADD.FTZ R14, RZ, R14 ;  /* 0x0000000eff0e7221 */ /* 0x000fe20000010000 */
[----:B------:R-:W-:Y:S05]  /*2770*/  BRA.DIV ~URZ, `(.L_x_12685) ;  /* 0x00000ee27f007947 */ /* 0x000fea000b800000 */
[----:B------:R-:W-:Y:S01]  /*2780*/  IMAD.MOV.U32 R15, RZ, RZ, RZ ;  /* 0x000000ffff0f7224 */ /* 0x000fe200078e00ff */
[----:B------:R-:W-:Y:S01]  /*2790*/  CS2R R12, SRZ ;  /* 0x00000000000c7805 */ /* 0x000fe2000001ff00 */
[----:B------:R-:W-:Y:S01]  /*27a0*/  CS2R R10, SRZ ;  /* 0x00000000000a7805 */ /* 0x000fe2000001ff00 */
[----:B------:R-:W-:Y:S02]  /*27b0*/  CS2R R8, SRZ ;  /* 0x0000000000087805 */ /* 0x000fe4000001ff00 */
.L_x_12703:
        /* <DEDUP_REMOVED lines=22> */
.L_x_12687:
[----:B------:R-:W-:Y:S05]  /*2920*/  BSYNC B0 ;  /* 0x0000000000007941 */ /* 0x000fea0003800000 */
.L_x_12686:
        /* <DEDUP_REMOVED lines=24> */
.L_x_12691:
[----:B------:R-:W-:Y:S05]  /*2ab0*/  BSYNC B1 ;  /* 0x0000000000017941 */ /* 0x000fea0003800000 */
.L_x_12690:
[----:B0-2---:R-:W-:Y:S02]  /*2ac0*/  @!P0 FADD.FTZ R12, R12, R21 ;  /* 0x000000150c0c8221 */ /* 0x005fe40000010000 */
.L_x_12689:
[----:B------:R-:W-:Y:S05]  /*2ad0*/  BSYNC B0 ;  /* 0x0000000000007941 */ /* 0x000fea0003800000 */
.L_x_12688:
        /* <DEDUP_REMOVED lines=16> */
.L_x_12693:
[----:B------:R-:W-:Y:S05]  /*2be0*/  BSYNC B0 ;  /* 0x0000000000007941 */ /* 0x000fea0003800000 */
.L_x_12692:
        /* <DEDUP_REMOVED lines=24> */
.L_x_12697:
[----:B------:R-:W-:Y:S05]  /*2d70*/  BSYNC B1 ;  /* 0x0000000000017941 */ /* 0x000fea0003800000 */
.L_x_12696:
[----:B0-2-4-:R-:W-:Y:S02]  /*2d80*/  @!P0 FADD.FTZ R12, R12, R21 ;  /* 0x000000150c0c8221 */ /* 0x015fe40000010000 */
.L_x_12695:
[----:B------:R-:W-:Y:S05]  /*2d90*/  BSYNC B0 ;  /* 0x0000000000007941 */ /* 0x000fea0003800000 */
.L_x_12694:
        /* <DEDUP_REMOVED lines=62> */
.L_x_12699:
[----:B------:R-:W-:Y:S05]  /*3180*/  BSYNC B0 ;  /* 0x0000000000007941 */ /* 0x000fea0003800000 */
.L_x_12698:
        /* <DEDUP_REMOVED lines=8> */
.L_x_12656:
        /* <DEDUP_REMOVED lines=19> */
.L_x_12682:
        /* <DEDUP_REMOVED lines=20> */
.L_x_12658:
[----:B------:R-:W-:Y:S01]  /*3480*/  MOV R12, 0xff7fffff ;  /* 0xff7fffff000c7802 */ /* 0x000fe20000000f00 */
[----:B------:R-:W-:Y:S01]  /*3490*/  IMAD.MOV.U32 R17, RZ, RZ, 0x10 ;  /* 0x00000010ff117424 */ /* 0x000fe200078e00ff */
[----:B------:R-:W-:Y:S01]  /*34a0*/  MOV R2, 0x34e0 ;  /* 0x000034e000027802 */ /* 0x000fe20000000f00 */
[----:B------:R-:W-:Y:S02]  /*34b0*/  IMAD.MOV.U32 R16, RZ, RZ, 0x1f ;  /* 0x0000001fff107424 */ /* 0x000fe400078e00ff */
[----:B------:R-:W-:Y:S02]  /*34c0*/  IMAD.MOV.U32 R19, RZ, RZ, -0x1 ;  /* 0xffffffffff137424 */ /* 0x000fe400078e00ff */
[----:B------:R-:W-:Y:S05]  /*34d0*/  CALL.REL.NOINC `($__internal_318_$__cuda_sm70_shflsync_bfly_p) ;  /* 0x000004a000007944 */ /* 0x000fea0003c00000 */
[----:B-1----:R-:W-:Y:S01]  /*34e0*/  MOV R2, R16 ;  /* 0x0000001000027202 */ /* 0x002fe20000000f00 */
[----:B0-----:R-:W-:Y:S05]  /*34f0*/  BRA `(.L_x_12700) ;  /* 0xffffd5c000007947 */ /* 0x001fea000383ffff */
.L_x_12659:
[----:B------:R-:W-:Y:S01]  /*3500*/  IMAD.MOV.U32 R12, RZ, RZ, R15 ;  /* 0x000000ffff0c7224 */ /* 0x000fe200078e000f */
[----:B------:R-:W-:Y:S01]  /*3510*/  MOV R19, 0xffffffff ;  /* 0xffffffff00137802 */ /* 0x000fe20000000f00 */
[----:B------:R-:W-:Y:S01]  /*3520*/  IMAD.MOV.U32 R17, RZ, RZ, 0x8 ;  /* 0x00000008ff117424 */ /* 0x000fe200078e00ff */
[----:B------:R-:W-:Y:S01]  /*3530*/  MOV R2, 0x3560 ;  /* 0x0000356000027802 */ /* 0x000fe20000000f00 */
[----:B------:R-:W-:-:S02]  /*3540*/  IMAD.MOV.U32 R16, RZ, RZ, 0x1f ;  /* 0x0000001fff107424 */ /* 0x000fc400078e00ff */
[----:B------:R-:W-:Y:S05]  /*3550*/  CALL.REL.NOINC `($__internal_318_$__cuda_sm70_shflsync_bfly_p) ;  /* 0x0000042000007944 */ /* 0x000fea0003c00000 */
[----:B01----:R-:W-:Y:S01]  /*3560*/  FMNMX.FTZ R12, R15, R16, !PT ;  /* 0x000000100f0c7209 */ /* 0x003fe20007810000 */
[----:B------:R-:W-:Y:S01]  /*3570*/  IMAD.MOV.U32 R17, RZ, RZ, 0x4 ;  /* 0x00000004ff117424 */ /* 0x000fe200078e00ff */
[----:B------:R-:W-:Y:S01]  /*3580*/  MOV R2, 0x35c0 ;  /* 0x000035c000027802 */ /* 0x000fe20000000f00 */
[----:B------:R-:W-:-:S02]  /*3590*/  IMAD.MOV.U32 R16, RZ, RZ, 0x1f ;  /* 0x0000001fff107424 */ /* 0x000fc400078e00ff */
[----:B------:R-:W-:Y:S02]  /*35a0*/  IMAD.MOV.U32 R19, RZ, RZ, -0x1 ;  /* 0xffffffffff137424 */ /* 0x000fe400078e00ff */
[----:B------:R-:W-:Y:S05]  /*35b0*/  CALL.REL.NOINC `($__internal_318_$__cuda_sm70_shflsync_bfly_p) ;  /* 0x000003c000007944 */ /* 0x000fea0003c00000 */
[----:B-1----:R-:W-:Y:S01]  /*35c0*/  MOV R3, R16 ;  /* 0x0000001000037202 */ /* 0x002fe20000000f00 */
[----:B0-----:R-:W-:Y:S05]  /*35d0*/  BRA `(.L_x_12701) ;  /* 0xffffd54000007947 */ /* 0x001fea000383ffff */
.L_x_12684:
[----:B0-----:R-:W-:Y:S01]  /*35e0*/  IMAD.MOV.U32 R12, RZ, RZ, RZ ;  /* 0x000000ffff0c7224 */ /* 0x001fe200078e00ff */
[----:B------:R-:W-:Y:S01]  /*35f0*/  MOV R19, 0xffffffff ;  /* 0xffffffff00137802 */ /* 0x000fe20000000f00 */
[----:B------:R-:W-:Y:S01]  /*3600*/  IMAD.MOV.U32 R17, RZ, RZ, 0x1 ;  /* 0x00000001ff117424 */ /* 0x000fe200078e00ff */
[----:B------:R-:W-:Y:S01]  /*3610*/  MOV R2, 0x3640 ;  /* 0x0000364000027802 */ /* 0x000fe20000000f00 */
[----:B------:R-:W-:Y:S02]  /*3620*/  IMAD.MOV.U32 R16, RZ, RZ, 0x1f ;  /* 0x0000001fff107424 */ /* 0x000fe400078e00ff */
[----:B------:R-:W-:Y:S05]  /*3630*/  CALL.REL.NOINC `($__internal_318_$__cuda_sm70_shflsync_bfly_p) ;  /* 0x0000034000007944 */ /* 0x000fea0003c00000 */
[----:B-1----:R-:W-:Y:S01]  /*3640*/  IMAD.MOV.U32 R14, RZ, RZ, R16 ;  /* 0x000000ffff0e7224 */ /* 0x002fe200078e0010 */
[----:B0-----:R-:W-:Y:S05]  /*3650*/  BRA `(.L_x_12702) ;  /* 0xfffff10000007947 */ /* 0x001fea000383ffff */
.L_x_12685:
[----:B------:R-:W-:Y:S01]  /*3660*/  HFMA2.MMA R16, -RZ, RZ, 0, 1.847743988037109375e-06 ;  /* 0x0000001fff107435 */ /* 0x000fe200000001ff */
[----:B------:R-:W-:Y:S01]  /*3670*/  IMAD.MOV.U32 R12, RZ, RZ, RZ ;  /* 0x000000ffff0c7224 */ /* 0x000fe200078e00ff */
[----:B------:R-:W-:Y:S01]  /*3680*/  MOV R2, 0x36c0 ;  /* 0x000036c000027802 */ /* 0x000fe20000000f00 */
[----:B------:R-:W-:Y:S02]  /*3690*/  IMAD.MOV.U32 R17, RZ, RZ, 0x1 ;  /* 0x00000001ff117424 */ /* 0x000fe400078e00ff */
[----:B------:R-:W-:-:S02]  /*36a0*/  IMAD.MOV.U32 R19, RZ, RZ, -0x1 ;  /* 0xffffffffff137424 */ /* 0x000fc400078e00ff */
[----:B------:R-:W-:Y:S05]  /*36b0*/  CALL.REL.NOINC `($__internal_318_$__cuda_sm70_shflsync_bfly_p) ;  /* 0x000002c000007944 */ /* 0x000fea0003c00000 */
[----:B-1----:R-:W-:Y:S01]  /*36c0*/  FADD.FTZ R15, RZ, R16 ;  /* 0x00000010ff0f7221 */ /* 0x002fe20000010000 */
[----:B------:R-:W-:Y:S01]  /*36d0*/  MOV R16, 0x1f ;  /* 0x0000001f00107802 */ /* 0x000fe20000000f00 */
[----:B0-----:R-:W-:Y:S01]  /*36e0*/  IMAD.MOV.U32 R12, RZ, RZ, RZ ;  /* 0x000000ffff0c7224 */ /* 0x001fe200078e00ff */
[----:B------:R-:W-:Y:S01]  /*36f0*/  MOV R2, 0x3730 ;  /* 0x0000373000027802 */ /* 0x000fe20000000f00 */
[----:B------:R-:W-:-:S02]  /*3700*/  IMAD.MOV.U32 R17, RZ, RZ, 0x1 ;  /* 0x00000001ff117424 */ /* 0x000fc400078e00ff */
[----:B------:R-:W-:Y:S02]  /*3710*/  IMAD.MOV.U32 R19, RZ, RZ, -0x1 ;  /* 0xffffffffff137424 */ /* 0x000fe400078e00ff */
[----:B------:R-:W-:Y:S05]  /*3720*/  CALL.REL.NOINC `($__internal_318_$__cuda_sm70_shflsync_bfly_p) ;  /* 0x0000025000007944 */ /* 0x000fea0003c00000 */
[----:B-1----:R-:W-:Y:S01]  /*3730*/  FADD.FTZ R13, RZ, R16 ;  /* 0x00000010ff0d7221 */ /* 0x002fe20000010000 */
[----:B------:R-:W-:Y:S01]  /*3740*/  HFMA2.MMA R16, -RZ, RZ, 0, 1.847743988037109375e-06 ;  /* 0x0000001fff107435 */ /* 0x000fe200000001ff */
[----:B0-----:R-:W-:Y:S01]  /*3750*/  IMAD.MOV.U32 R12, RZ, RZ, RZ ;  /* 0x000000ffff0c7224 */ /* 0x001fe200078e00ff */
[----:B------:R-:W-:Y:S01]  /*3760*/  MOV R2, 0x37a0 ;  /* 0x000037a000027802 */ /* 0x000fe20000000f00 */
[----:B------:R-:W-:Y:S02]  /*3770*/  IMAD.MOV.U32 R17, RZ, RZ, 0x1 ;  /* 0x00000001ff117424 */ /* 0x000fe400078e00ff */
[----:B------:R-:W-:Y:S02]  /*3780*/  IMAD.MOV.U32 R19, RZ, RZ, -0x1 ;  /* 0xffffffffff137424 */ /* 0x000fe400078e00ff */
        /* <DEDUP_REMOVED lines=22> */
[----:B0-----:R-:W-:Y:S01]  /*38f0*/  HFMA2.MMA R17, -RZ, RZ, 0, 5.9604644775390625e-08 ;  /* 0x00000001ff117435 */ /* 0x001fe200000001ff */
[----:B-1----:R-:W-:Y:S01]  /*3900*/  FADD.FTZ R8, RZ, R16 ;  /* 0x00000010ff087221 */ /* 0x002fe20000010000 */
[----:B------:R-:W-:Y:S01]  /*3910*/  MOV R2, 0x3960 ;  /* 0x0000396000027802 */ /* 0x000fe20000000f00 */
[----:B------:R-:W-:Y:S02]  /*3920*/  IMAD.MOV.U32 R12, RZ, RZ, RZ ;  /* 0x000000ffff0c7224 */ /* 0x000fe400078e00ff */
[----:B------:R-:W-:Y:S02]  /*3930*/  IMAD.MOV.U32 R16, RZ, RZ, 0x1f ;  /* 0x0000001fff107424 */ /* 0x000fe400078e00ff */
[----:B------:R-:W-:Y:S02]  /*3940*/  IMAD.MOV.U32 R19, RZ, RZ, -0x1 ;  /* 0xffffffffff137424 */ /* 0x000fe400078e00ff */
[----:B------:R-:W-:Y:S05]  /*3950*/  CALL.REL.NOINC `($__internal_318_$__cuda_sm70_shflsync_bfly_p) ;  /* 0x0000002000007944 */ /* 0x000fea0003c00000 */
[----:B01----:R-:W-:Y:S01]  /*3960*/  MOV R12, R16 ;  /* 0x00000010000c7202 */ /* 0x003fe20000000f00 */
[----:B------:R-:W-:Y:S05]  /*3970*/  BRA `(.L_x_12703) ;  /* 0xffffee4000007947 */ /* 0x000fea000383ffff */
        .weak           $__internal_318_$__cuda_sm70_shflsync_bfly_p
        .type           $__internal_318_$__cuda_sm70_shflsync_bfly_p,@function
        .size           $__internal_318_$__cuda_sm70_shflsync_bfly_p,(.L_x_23485 - $__internal_318_$__cuda_sm70_shflsync_bfly_p)
$__internal_318_$__cuda_sm70_shflsync_bfly_p:
[----:B------:R-:W-:Y:S01]  /*3980*/  IMAD.MOV.U32 R3, RZ, RZ, 0x0 ;  /* 0x00000000ff037424 */ /* 0x000fe200078e00ff */
[----:B------:R-:W-:Y:S04]  /*3990*/  WARPSYNC R19 ;  /* 0x0000001300007348 */ /* 0x000fe80003800000 */
[----:B------:R0:W1:Y:S01]  /*39a0*/  SHFL.BFLY PT, R16, R12, R17, R16 ;  /* 0x0c0000110c107389 */ /* 0x00006200000e0010 */
[----:B------:R-:W-:Y:S05]  /*39b0*/  RET.REL.NODEC R2 `(_ZN4vllm25paged_attention_v1_kernelIfhLi120ELi8ELi128ELNS_18Fp8KVCacheDataTypeE1ELb1EEEvPT_PKS2_PKT0_S8_ifPKiSA_iPKfiiiSC_SC_iiiii) ;  /* 0xffffc64002007950 */ /* 0x000fea0003c3ffff */
.L_x_12704:
        /* <DEDUP_REMOVED lines=12> */
.L_x_23485:


//--------------------- .text._ZN4vllm25paged_attention_v1_kernelIfhLi112ELi8ELi128ELNS_18Fp8KVCacheDataTypeE1ELb1EEEvPT_PKS2_PKT0_S8_ifPKiSA_iPKfiiiSC_SC_iiiii --------------------------
	.section	.text._ZN4vllm25paged_attention_v1_kernelIfhLi112ELi8ELi128ELNS_18Fp8KVCacheDataTypeE1ELb1EEEvPT_PKS2_PKT0_S8_ifPKiSA_iPKfiiiSC_SC_iiiii,"ax",@progbits
	.sectioninfo	@"SHI_REGISTERS=32"
	.align	128
        .global         _ZN4vllm25paged_attention_v1_kernelIfhLi112ELi8ELi128ELNS_18Fp8KVCacheDataTypeE1ELb1EEEvPT_PKS2_PKT0_S8_ifPKiSA_iPKfiiiSC_SC_iiiii
        .type           _ZN4vllm25paged_attention_v1_kernelIfhLi112ELi8ELi128ELNS_18Fp8KVCacheDataTypeE1ELb1EEEvPT_PKS2_PKT0_S8_ifPKiSA_iPKfiiiSC_SC_iiiii,@function
        .size           _ZN4vllm25paged_attention_v1_kernelIfhLi112ELi8ELi128ELNS_18Fp8KVCacheDataTypeE1ELb1EEEvPT_PKS2_PKT0_S8_ifPKiSA_iPKfiiiSC_SC_iiiii,(.L_x_23486 - _ZN4vllm25paged_attention_v1_kernelIfhLi112ELi8ELi128ELNS_18Fp8KVCacheDataTypeE1ELb1EEEvPT_PKS2_PKT0_S8_ifPKiSA_iPKfiiiSC_SC_iiiii)
        .other          _ZN4vllm25paged_attention_v1_kernelIfhLi112ELi8ELi128ELNS_18Fp8KVCacheDataTypeE1ELb1EEEvPT_PKS2_PKT0_S8_ifPKiSA_iPKfiiiSC_SC_iiiii,@"STO_CUDA_ENTRY STV_DEFAULT"
_ZN4vllm25paged_attention_v1_kernelIfhLi112ELi8ELi128ELNS_18Fp8KVCacheDataTypeE1ELb1EEEvPT_PKS2_PKT0_S8_ifPKiSA_iPKfiiiSC_SC_iiiii:
.text._ZN4vllm25paged_attention_v1_kernelIfhLi112ELi8ELi128ELNS_18Fp8KVCacheDataTypeE1ELb1EEEvPT_PKS2_PKT0_S8_ifPKiSA_iPKfiiiSC_SC_iiiii:
        /* <DEDUP_REMOVED lines=104> */
.L_x_12705:
[----:B0-----:R-:W-:-:S04]  /*0680*/  IMAD.MOV.U32 R3, RZ, RZ, c[0x0][0xc] ;  /* 0x00000300ff037624 */ /* 0x001fc800078e00ff */
[----:B------:R-:W-:-:S04]  /*0690*/  IMAD R3, R3, c[0x0][0x1c8], R4 ;  /* 0x0000720003037a24 */ /* 0x000fc800078e0204 */
[----:B------:R-:W-:-:S03]  /*06a0*/  IMAD R11, R3, c[0x0][0x1d8], RZ ;  /* 0x00007600030b7a24 */ /* 0x000fc600078e02ff */
.L_x_12706:
        /* <DEDUP_REMOVED lines=25> */
.L_x_12710:
        /* <DEDUP_REMOVED lines=37> */
.L_x_12708:
[----:B------:R-:W-:Y:S05]  /*0a90*/  BSYNC B7 ;  /* 0x0000000000077941 */ /* 0x000fea0003800000 */
.L_x_12707:
[----:B------:R-:W-:Y:S05]  /*0aa0*/  BRA.DIV ~URZ, `(.L_x_12711) ;  /* 0x000027627f007947 */ /* 0x000fea000b800000 */
[----:B------:R-:W-:-:S04]  /*0ab0*/  MOV R2, 0xff7fffff ;  /* 0xff7fffff00027802 */ /* 0x000fc80000000f00 */
.L_x_12743:
[----:B------:R-:W-:Y:S01]  /*0ac0*/  FMNMX.FTZ R12, R2, -3.40282346638528859812e+38, !PT ;  /* 0xff7fffff020c7809 */ /* 0x000fe20007810000 */
[----:B------:R-:W-:Y:S01]  /*0ad0*/  IMAD.MOV.U32 R13, RZ, RZ, -0x800001 ;  /* 0xff7fffffff0d7424 */ /* 0x000fe200078e00ff */
[----:B------:R-:W-:Y:S05]  /*0ae0*/  BRA.DIV ~URZ, `(.L_x_12712) ;  /* 0x000027a27f007947 */ /* 0x000fea000b800000 */
[----:B------:R-:W0:Y:S02]  /*0af0*/  SHFL.BFLY PT, R2, R12, 0x8, 0x1f ;  /* 0x0d001f000c027f89 */ /* 0x000e2400000e0000 */
[----:B0-----:R-:W-:-:S05]  /*0b00*/  FMNMX.FTZ R12, R12, R2, !PT ;  /* 0x000000020c0c7209 */ /* 0x001fca0007810000 */
[----:B------:R0:W1:Y:S02]  /*0b10*/  SHFL.BFLY PT, R3, R12, 0x4, 0x1f ;  /* 0x0c801f000c037f89 */ /* 0x00006400000e0000 */
.L_x_12744:
        /* <DEDUP_REMOVED lines=28> */
.L_x_12717:
        /* <DEDUP_REMOVED lines=11> */
.L_x_12716:
[----:B------:R-:W-:Y:S05]  /*0d90*/  BSYNC B1 ;  /* 0x0000000000017941 */ /* 0x000fea0003800000 */
.L_x_12715:
        /* <DEDUP_REMOVED lines=10> */
.L_x_12720:
        /* <DEDUP_REMOVED lines=100> */
.L_x_12719:
[----:B------:R-:W-:Y:S05]  /*1480*/  BSYNC B1 ;  /* 0x0000000000017941 */ /* 0x000fea0003800000 */
.L_x_12718:
        /* <DEDUP_REMOVED lines=55> */
.L_x_12722:
[----:B------:R-:W-:Y:S05]  /*1800*/  BSYNC B1 ;  /* 0x0000000000017941 */ /* 0x000fea0003800000 */
.L_x_12721:
        /* <DEDUP_REMOVED lines=26> */
.L_x_12714:
[----:B------:R-:W-:Y:S05]  /*19b0*/  BSYNC B0 ;  /* 0x0000000000007941 */ /* 0x000fea0003800000 */
.L_x_12713:
        /* <DEDUP_REMOVED lines=36> */
.L_x_12727:
        /* <DEDUP_REMOVED lines=8> */
.L_x_12726:
[----:B------:R-:W-:Y:S05]  /*1c80*/  BSYNC B1 ;  /* 0x0000000000017941 */ /* 0x000fea0003800000 */
.L_x_12725:
        /* <DEDUP_REMOVED lines=10> */
.L_x_12730:
        /* <DEDUP_REMOVED lines=52> */
.L_x_12729:
[----:B------:R-:W-:Y:S05]  /*2070*/  BSYNC B1 ;  /* 0x0000000000017941 */ /* 0x000fea0003800000 */
.L_x_12728:
        /* <DEDUP_REMOVED lines=31> */
.L_x_12732:
[----:B------:R-:W-:Y:S05]  /*2270*/  BSYNC B1 ;  /* 0x0000000000017941 */ /* 0x000fea0003800000 */
.L_x_12731:
        /* <DEDUP_REMOVED lines=14> */
.L_x_12724:
[----:B------:R-:W-:Y:S05]  /*2360*/  BSYNC B0 ;  /* 0x0000000000007941 */ /* 0x000fea0003800000 */
.L_x_12723:
        /* <DEDUP_REMOVED lines=27> */
.L_x_12736:
        /* <DEDUP_REMOVED lines=33> */
.L_x_12734:
[----:B------:R-:W-:Y:S05]  /*2730*/  BSYNC B6 ;  /* 0x0000000000067941 */ /* 0x000fea0003800000 */
.L_x_12733:
[----:B------:R-:W-:Y:S05]  /*2740*/  BRA.DIV ~URZ, `(.L_x_12737) ;  /* 0x00000c127f007947 */ /* 0x000fea000b800000 */
[----:B------:R-:W-:-:S04]  /*2750*/  IMAD.MOV.U32 R27, RZ, RZ, RZ ;  /* 0x000000ffff1b7224 */ /* 0x000fc800078e00ff */
.L_x_12745:
        /* <DEDUP_REMOVED lines=8> */
.L_x_12746:
        /* <DEDUP_REMOVED lines=40> */
.L_x_12740:
[----:B0-----:R-:W-:Y:S05]  /*2a60*/  BSYNC B0 ;  /* 0x0000000000007941 */ /* 0x001fea0003800000 */
.L_x_12739:
        /* <DEDUP_REMOVED lines=25> */
.L_x_12742:
[----:B0-----:R-:W-:Y:S05]  /*2c00*/  BSYNC B0 ;  /* 0x0000000000007941 */ /* 0x001fea0003800000 */
.L_x_12741:
        /* <DEDUP_REMOVED lines=57> */
.L_x_12709:
        /* <DEDUP_REMOVED lines=19> */
.L_x_12735:
        /* <DEDUP_REMOVED lines=20> */
.L_x_12711:
[----:B------:R-:W-:Y:S01]  /*3210*/  HFMA2.MMA R29, -RZ, RZ, 0, 9.5367431640625e-07 ;  /* 0x00000010ff1d7435 */ /* 0x000fe200000001ff */
[----:B------:R-:W-:Y:S01]  /*3220*/  IMAD.MOV.U32 R12, RZ, RZ, -0x800001 ;  /* 0xff7fffffff0c7424 */ /* 0x000fe200078e00ff */
[----:B------:R-:W-:Y:S01]  /*3230*/  MOV R2, 0x3270 ;  /* 0x0000327000027802 */ /* 0x000fe20000000f00 */
[----:B------:R-:W-:Y:S02]  /*3240*/  IMAD.MOV.U32 R14, RZ, RZ, 0x1f ;  /* 0x0000001fff0e7424 */ /* 0x000fe400078e00ff */
[----:B------:R-:W-:Y:S02]  /*3250*/  IMAD.MOV.U32 R15, RZ, RZ, -0x1 ;  /* 0xffffffffff0f7424 */ /* 0x000fe400078e00ff */
[----:B------:R-:W-:Y:S05]  /*3260*/  CALL.REL.NOINC `($__internal_319_$__cuda_sm70_shflsync_bfly_p) ;  /* 0x0000041000007944 */ /* 0x000fea0003c00000 */
[----:B-1----:R-:W-:Y:S01]  /*3270*/  MOV R2, R29 ;  /* 0x0000001d00027202 */ /* 0x002fe20000000f00 */
[----:B0-----:R-:W-:Y:S05]  /*3280*/  BRA `(.L_x_12743) ;  /* 0xffffd83000007947 */ /* 0x001fea000383ffff */
.L_x_12712:
[----:B------:R-:W-:Y:S01]  /*3290*/  IMAD.MOV.U32 R29, RZ, RZ, 0x8 ;  /* 0x00000008ff1d7424 */ /* 0x000fe200078e00ff */
[----:B------:R-:W-:Y:S01]  /*32a0*/  MOV R15, 0xffffffff ;  /* 0xffffffff000f7802 */ /* 0x000fe20000000f00 */
[----:B------:R-:W-:Y:S01]  /*32b0*/  IMAD.MOV.U32 R14, RZ, RZ, 0x1f ;  /* 0x0000001fff0e7424 */ /* 0x000fe200078e00ff */
[----:B------:R-:W-:Y:S02]  /*32c0*/  MOV R2, 0x32e0 ;  /* 0x000032e000027802 */ /* 0x000fe40000000f00 */
[----:B------:R-:W-:Y:S05]  /*32d0*/  CALL.REL.NOINC `($__internal_319_$__cuda_sm70_shflsync_bfly_p) ;  /* 0x000003a000007944 */ /* 0x000fea0003c00000 */
[----:B01----:R-:W-:Y:S01]  /*32e0*/  FMNMX.FTZ R12, R12, R29, !PT ;  /* 0x0000001d0c0c7209 */ /* 0x003fe20007810000 */
[----:B------:R-:W-:Y:S01]  /*32f0*/  IMAD.MOV.U32 R29, RZ, RZ, 0x4 ;  /* 0x00000004ff1d7424 */ /* 0x000fe200078e00ff */
[----:B------:R-:W-:Y:S01]  /*3300*/  MOV R15, 0xffffffff ;  /* 0xffffffff000f7802 */ /* 0x000fe20000000f00 */
[----:B------:R-:W-:Y:S01]  /*3310*/  IMAD.MOV.U32 R14, RZ, RZ, 0x1f ;  /* 0x0000001fff0e7424 */ /* 0x000fe200078e00ff */
[----:B------:R-:W-:-:S02]  /*3320*/  MOV R2, 0x3340 ;  /* 0x0000334000027802 */ /* 0x000fc40000000f00 */
[----:B------:R-:W-:Y:S05]  /*3330*/  CALL.REL.NOINC `($__internal_319_$__cuda_sm70_shflsync_bfly_p) ;  /* 0x0000034000007944 */ /* 0x000fea0003c00000 */
[----:B-1----:R-:W-:Y:S01]  /*3340*/  IMAD.MOV.U32 R3, RZ, RZ, R29 ;  /* 0x000000ffff037224 */ /* 0x002fe200078e001d */
[----:B0-----:R-:W-:Y:S05]  /*3350*/  BRA `(.L_x_12744) ;  /* 0xffffd7c000007947 */ /* 0x001fea000383ffff */
.L_x_12737:
[----:B------:R-:W-:Y:S01]  /*3360*/  HFMA2.MMA R29, -RZ, RZ, 0, 5.9604644775390625e-08 ;  /* 0x00000001ff1d7435 */ /* 0x000fe200000001ff */
[----:B0-----:R-:W-:Y:S01]  /*3370*/  IMAD.MOV.U32 R12, RZ, RZ, RZ ;  /* 0x000000ffff0c7224 */ /* 0x001fe200078e00ff */
[----:B------:R-:W-:Y:S01]  /*3380*/  MOV R2, 0x33c0 ;  /* 0x000033c000027802 */ /* 0x000fe20000000f00 */
[----:B------:R-:W-:-:S02]  /*3390*/  IMAD.MOV.U32 R14, RZ, RZ, 0x1f ;  /* 0x0000001fff0e7424 */ /* 0x000fc400078e00ff */
[----:B------:R-:W-:Y:S02]  /*33a0*/  IMAD.MOV.U32 R15, RZ, RZ, -0x1 ;  /* 0xffffffffff0f7424 */ /* 0x000fe400078e00ff */
[----:B------:R-:W-:Y:S05]  /*33b0*/  CALL.REL.NOINC `($__internal_319_$__cuda_sm70_shflsync_bfly_p) ;  /* 0x000002c000007944 */ /* 0x000fea0003c00000 */
[----:B-1----:R-:W-:Y:S01]  /*33c0*/  MOV R27, R29 ;  /* 0x0000001d001b7202 */ /* 0x002fe20000000f00 */
[----:B0-----:R-:W-:Y:S05]  /*33d0*/  BRA `(.L_x_12745) ;  /* 0xfffff38000007947 */ /* 0x001fea000383ffff */
.L_x_12738:
[----:B------:R-:W-:Y:S01]  /*33e0*/  HFMA2.MMA R14, -RZ, RZ, 0, 1.847743988037109375e-06 ;  /* 0x0000001fff0e7435 */ /* 0x000fe200000001ff */
[----:B0-----:R-:W-:Y:S01]  /*33f0*/  IMAD.MOV.U32 R12, RZ, RZ, RZ ;  /* 0x000000ffff0c7224 */ /* 0x001fe200078e00ff */
[----:B------:R-:W-:Y:S01]  /*3400*/  MOV R2, 0x3440 ;  /* 0x0000344000027802 */ /* 0x000fe20000000f00 */
[----:B------:R-:W-:Y:S02]  /*3410*/  IMAD.MOV.U32 R29, RZ, RZ, 0x1 ;  /* 0x00000001ff1d7424 */ /* 0x000fe400078e00ff */
[----:B------:R-:W-:Y:S02]  /*3420*/  IMAD.MOV.U32 R15, RZ, RZ, -0x1 ;  /* 0xffffffffff0f7424 */ /* 0x000fe400078e00ff */
[----:B------:R-:W-:Y:S05]  /*3430*/  CALL.REL.NOINC `($__internal_319_$__cuda_sm70_shflsync_bfly_p) ;  /* 0x0000024000007944 */ /* 0x000fea0003c00000 */
[----:B-1----:R-:W-:Y:S01]  /*3440*/  FADD.FTZ R25, RZ, R29 ;  /* 0x0000001dff197221 */ /* 0x002fe20000010000 */
[----:B------:R-:W-:Y:S01]  /*3450*/  MOV R29, 0x1 ;  /* 0x00000001001d7802 */ /* 0x000fe20000000f00 */
[----:B0-----:R-:W-:Y:S01]  /*3460*/  IMAD.MOV.U32 R12, RZ, RZ, RZ ;  /* 0x000000ffff0c7224 */ /* 0x001fe200078e00ff */
[----:B------:R-:W-:Y:S01]  /*3470*/  MOV R2, 0x34b0 ;  /* 0x000034b000027802 */ /* 0x000fe20000000f00 */
[----:B------:R-:W-:-:S02]  /*3480*/  IMAD.MOV.U32 R14, RZ, RZ, 0x1f ;  /* 0x0000001fff0e7424 */ /* 0x000fc400078e00ff */
[----:B------:R-:W-:Y:S02]  /*3490*/  IMAD.MOV.U32 R15, RZ, RZ, -0x1 ;  /* 0xffffffffff0f7424 */ /* 0x000fe400078e00ff */
[----:B------:R-:W-:Y:S05]  /*34a0*/  CALL.REL.NOINC `($__internal_319_$__cuda_sm70_shflsync_bfly_p) ;  /* 0x000001d000007944 */ /* 0x000fea0003c00000 */
[----:B0-----:R-:W-:Y:S01]  /*34b0*/  HFMA2.MMA R12, -RZ, RZ, 0, 0 ;  /* 0x00000000ff0c7435 */ /* 0x001fe200000001ff */
[----:B-1----:R-:W-:Y:S01]  /*34c0*/  FADD.FTZ R23, RZ, R29 ;  /* 0x0000001dff177221 */ /* 0x002fe20000010000 */
[----:B------:R-:W-:Y:S01]  /*34d0*/  MOV R15, 0xffffffff ;  /* 0xffffffff000f7802 */ /* 0x000fe20000000f00 */
[----:B------:R-:W-:Y:S01]  /*34e0*/  IMAD.MOV.U32 R29, RZ, RZ, 0x1 ;  /* 0x00000001ff1d7424 */ /* 0x000fe200078e00ff */
[----:B------:R-:W-:Y:S01]  /*34f0*/  MOV R2, 0x3520 ;  /* 0x0000352000027802 */ /* 0x000fe20000000f00 */
[----:B------:R-:W-:Y:S02]  /*3500*/  IMAD.MOV.U32 R14, RZ, RZ, 0x1f ;  /* 0x0000001fff0e7424 */ /* 0x000fe400078e00ff */
[----:B------:R-:W-:Y:S05]  /*3510*/  CALL.REL.NOINC `($__internal_319_$__cuda_sm70_shflsync_bfly_p) ;  /* 0x0000016000007944 */ /* 0x000fea0003c00000 */
[----:B0-----:R-:W-:Y:S01]  /*3520*/  HFMA2.MMA R14, -RZ, RZ, 0, 1.847743988037109375e-06 ;  /* 0x0000001fff0e7435 */ /* 0x001fe200000001ff */
[----:B-1----:R-:W-:Y:S01]  /*3530*/  FADD.FTZ R21, RZ, R29 ;  /* 0x0000001dff157221 */ /* 0x002fe20000010000 */
[----:B------:R-:W-:Y:S01]  /*3540*/  MOV R2, 0x3590 ;  /* 0x0000359000027802 */ /* 0x000fe20000000f00 */
[----:B------:R-:W-:Y:S02]  /*3550*/  IMAD.MOV.U32 R12, RZ, RZ, RZ ;  /* 0x000000ffff0c7224 */ /* 0x000fe400078e00ff */
[----:B------:R-:W-:-:S02]  /*3560*/  IMAD.MOV.U32 R29, RZ, RZ, 0x1 ;  /* 0x00000001ff1d7424 */ /* 0x000fc400078e00ff */
[----:B------:R-:W-:Y:S02]  /*3570*/  IMAD.MOV.U32 R15, RZ, RZ, -0x1 ;  /* 0xffffffffff0f7424 */ /* 0x000fe400078e00ff */
[----:B------:R-:W-:Y:S05]  /*3580*/  CALL.REL.NOINC `($__internal_319_$__cuda_sm70_shflsync_bfly_p) ;  /* 0x000000f000007944 */ /* 0x000fea0003c00000 */
[----:B-1----:R-:W-:Y:S01]  /*3590*/  FADD.FTZ R19, RZ, R29 ;  /* 0x0000001dff137221 */ /* 0x002fe20000010000 */
[----:B------:R-:W-:Y:S01]  /*35a0*/  MOV R29, 0x1 ;  /* 0x00000001001d7802 */ /* 0x000fe20000000f00 */
[----:B0-----:R-:W-:Y:S01]  /*35b0*/  IMAD.MOV.U32 R12, RZ, RZ, RZ ;  /* 0x000000ffff0c7224 */ /* 0x001fe200078e00ff */
[----:B------:R-:W-:Y:S01]  /*35c0*/  MOV R2, 0x3600 ;  /* 0x0000360000027802 */ /* 0x000fe20000000f00 */
[----:B------:R-:W-:Y:S02]  /*35d0*/  IMAD.MOV.U32 R14, RZ, RZ, 0x1f ;  /* 0x0000001fff0e7424 */ /* 0x000fe400078e00ff */
[----:B------:R-:W-:Y:S02]  /*35e0*/  IMAD.MOV.U32 R15, RZ, RZ, -0x1 ;  /* 0xffffffffff0f7424 */ /* 0x000fe400078e00ff */
[----:B------:R-:W-:Y:S05]  /*35f0*/  CALL.REL.NOINC `($__internal_319_$__cuda_sm70_shflsync_bfly_p) ;  /* 0x0000008000007944 */ /* 0x000fea0003c00000 */
[----:B0-----:R-:W-:Y:S01]  /*3600*/  HFMA2.MMA R12, -RZ, RZ, 0, 0 ;  /* 0x00000000ff0c7435 */ /* 0x001fe200000001ff */
[----:B-1----:R-:W-:Y:S01]  /*3610*/  FADD.FTZ R17, RZ, R29 ;  /* 0x0000001dff117221 */ /* 0x002fe20000010000 */
[----:B------:R-:W-:Y:S01]  /*3620*/  MOV R15, 0xffffffff ;  /* 0xffffffff000f7802 */ /* 0x000fe20000000f00 */
[----:B------:R-:W-:Y:S01]  /*3630*/  IMAD.MOV.U32 R29, RZ, RZ, 0x1 ;  /* 0x00000001ff1d7424 */ /* 0x000fe200078e00ff */
[----:B------:R-:W-:Y:S01]  /*3640*/  MOV R2, 0x3670 ;  /* 0x0000367000027802 */ /* 0x000fe20000000f00 */
[----:B------:R-:W-:-:S02]  /*3650*/  IMAD.MOV.U32 R14, RZ, RZ, 0x1f ;  /* 0x0000001fff0e7424 */ /* 0x000fc400078e00ff */
[----:B------:R-:W-:Y:S05]  /*3660*/  CALL.REL.NOINC `($__internal_319_$__cuda_sm70_shflsync_bfly_p) ;  /* 0x0000001000007944 */ /* 0x000fea0003c00000 */
[----:B01----:R-:W-:Y:S05]  /*3670*/  BRA `(.L_x_12746) ;  /* 0xfffff16000007947 */ /* 0x003fea000383ffff */
        .weak           $__internal_319_$__cuda_sm70_shflsync_bfly_p
        .type           $__internal_319_$__cuda_sm70_shflsync_bfly_p,@function
        .size           $__internal_319_$__cuda_sm70_shflsync_bfly_p,(.L_x_23486 - $__internal_319_$__cuda_sm70_shflsync_bfly_p)
$__internal_319_$__cuda_sm70_shflsync_bfly_p:
[----:B------:R-:W-:Y:S01]  /*3680*/  IMAD.MOV.U32 R3, RZ, RZ, 0x0 ;  /* 0x00000000ff037424 */ /* 0x000fe200078e00ff */
[----:B------:R-:W-:Y:S04]  /*3690*/  WARPSYNC R15 ;  /* 0x0000000f00007348 */ /* 0x000fe80003800000 */
[----:B------:R0:W1:Y:S01]  /*36a0*/  SHFL.BFLY PT, R29, R12, R29, R14 ;  /* 0x0c00001d0c1d7389 */ /* 0x00006200000e000e */
[----:B------:R-:W-:Y:S05]  /*36b0*/  RET.REL.NODEC R2 `(_ZN4vllm25paged_attention_v1_kernelIfhLi112ELi8ELi128ELNS_18Fp8KVCacheDataTypeE1ELb1EEEvPT_PKS2_PKT0_S8_ifPKiSA_iPKfiiiSC_SC_iiiii) ;  /* 0xffffc94002007950 */ /* 0x000fea0003c3ffff */
.L_x_12747:
        /* <DEDUP_REMOVED lines=12> */
.L_x_23486:


//--------------------- .text._ZN4vllm25paged_attention_v1_kernelIfhLi96ELi8ELi128ELNS_18Fp8KVCacheDataTypeE1ELb1EEEvPT_PKS2_PKT0_S8_ifPKiSA_iPKfiiiSC_SC_iiiii --------------------------
	.section	.text._ZN4vllm25paged_attention_v1_kernelIfhLi96ELi8ELi128ELNS_18Fp8KVCacheDataTypeE1ELb1EEEvPT_PKS2_PKT0_S8_ifPKiSA_iPKfiiiSC_SC_iiiii,"ax",@progbits
	.sectioninfo	@"SHI_REGISTERS=32"
	.align	128
        .global         _ZN4vllm25paged_attention_v1_kernelIfhLi96ELi8ELi128ELNS_18Fp8KVCacheDataTypeE1ELb1EEEvPT_PKS2_PKT0_S8_ifPKiSA_iPKfiiiSC_SC_iiiii
        .type           _ZN4vllm25paged_attention_v1_kernelIfhLi96ELi8ELi128ELNS_18Fp8KVCacheDataTypeE1ELb1EEEvPT_PKS2_PKT0_S8_ifPKiSA_iPKfiiiSC_SC_iiiii,@function
        .size           _ZN4vllm25paged_attention_v1_kernelIfhLi96ELi8ELi128ELNS_18Fp8KVCacheDataTypeE1ELb1EEEvPT_PKS2_PKT0_S8_ifPKiSA_iPKfiiiSC_SC_iiiii,(.L_x_23487 - _ZN4vllm25paged_attention_v1_kernelIfhLi96ELi8ELi128ELNS_18Fp8KVCacheDataTypeE1ELb1EEEvPT_PKS2_PKT0_S8_ifPKiSA_iPKfiiiSC_SC_iiiii)
        .other          _ZN4vllm25paged_attention_v1_kernelIfhLi96ELi8ELi128ELNS_18Fp8KVCacheDataTypeE1ELb1EEEvPT_PKS2_PKT0_S8_ifPKiSA_iPKfiiiSC_SC_iiiii,@"STO_CUDA_ENTRY STV_DEFAULT"
_ZN4vllm25paged_attention_v1_kernelIfhLi96ELi8ELi128ELNS_18Fp8KVCacheDataTypeE1ELb1EEEvPT_PKS2_PKT0_S8_ifPKiSA_iPKfiiiSC_SC_iiiii:
.text._ZN4vllm25paged_attention_v1_kernelIfhLi96ELi8ELi128ELNS_18Fp8KVCacheDataTypeE1ELb1EEEvPT_PKS2_PKT0_S8_ifPKiSA_iPKfiiiSC_SC_iiiii:
        /* <DEDUP_REMOVED lines=104> */
.L_x_12748:
[----:B-1----:R-:W-:-:S04]  /*0680*/  IMAD.MOV.U32 R2, RZ, RZ, c[0x0][0xc] ;  /* 0x00000300ff027624 */ /* 0x002fc800078e00ff */
[----:B------:R-:W-:-:S04]  /*0690*/  IMAD R2, R2, c[0x0][0x1c8], R5 ;  /* 0x0000720002027a24 */ /* 0x000fc800078e0205 */
[----:B------:R-:W-:-:S03]  /*06a0*/  IMAD R10, R2, c[0x0][0x1d8], RZ ;  /* 0x00007600020a7a24 */ /* 0x000fc600078e02ff */
.L_x_12749:
        /* <DEDUP_REMOVED lines=25> */
.L_x_12753:
        /* <DEDUP_REMOVED lines=37> */
.L_x_12751:
[----:B------:R-:W-:Y:S05]  /*0a90*/  BSYNC B7 ;  /* 0x0000000000077941 */ /* 0x000fea0003800000 */
.L_x_12750:
[----:B------:R-:W-:Y:S05]  /*0aa0*/  BRA.DIV ~URZ, `(.L_x_12754) ;  /* 0x000026927f007947 */ /* 0x000fea000b800000 */
[----:B------:R-:W-:-:S05]  /*0ab0*/  IMAD.MOV.U32 R2, RZ, RZ, -0x800001 ;  /* 0xff7fffffff027424 */ /* 0x000fca00078e00ff */
.L_x_12786:
[----:B------:R-:W-:Y:S02]  /*0ac0*/  FMNMX.FTZ R12, R2, -3.40282346638528859812e+38, !PT ;  /* 0xff7fffff020c7809 */ /* 0x000fe40007810000 */
[----:B------:R-:W-:Y:S01]  /*0ad0*/  MOV R13, 0xff7fffff ;  /* 0xff7fffff000d7802 */ /* 0x000fe20000000f00 */
[----:B------:R-:W-:Y:S05]  /*0ae0*/  BRA.DIV ~URZ, `(.L_x_12755) ;  /* 0x000026d27f007947 */ /* 0x000fea000b800000 */
[----:B------:R-:W0:Y:S02]  /*0af0*/  SHFL.BFLY PT, R2, R12, 0x8, 0x1f ;  /* 0x0d001f000c027f89 */ /* 0x000e2400000e0000 */
[----:B0-----:R-:W-:-:S05]  /*0b00*/  FMNMX.FTZ R12, R12, R2, !PT ;  /* 0x000000020c0c7209 */ /* 0x001fca0007810000 */
[----:B------:R0:W1:Y:S02]  /*0b10*/  SHFL.BFLY PT, R3, R12, 0x4, 0x1f ;  /* 0x0c801f000c037f89 */ /* 0x00006400000e0000 */
.L_x_12787:
        /* <DEDUP_REMOVED lines=28> */
.L_x_12760:
        /* <DEDUP_REMOVED lines=11> */
.L_x_12759:
[----:B------:R-:W-:Y:S05]  /*0d90*/  BSYNC B1 ;  /* 0x0000000000017941 */ /* 0x000fea0003800000 */
.L_x_12758:
        /* <DEDUP_REMOVED lines=10> */
.L_x_12763:
        /* <DEDUP_REMOVED lines=100> */
.L_x_12762:
[----:B------:R-:W-:Y:S05]  /*1480*/  BSYNC B1 ;  /* 0x0000000000017941 */ /* 0x000fea0003800000 */
.L_x_12761:
        /* <DEDUP_REMOVED lines=55> */
.L_x_12765:
[----:B------:R-:W-:Y:S05]  /*1800*/  BSYNC B1 ;  /* 0x0000000000017941 */ /* 0x000fea0003800000 */
.L_x_12764:
        /* <DEDUP_REMOVED lines=26> */
.L_x_12757:
[----:B------:R-:W-:Y:S05]  /*19b0*/  BSYNC B0 ;  /* 0x0000000000007941 */ /* 0x000fea0003800000 */
.L_x_12756:
        /* <DEDUP_REMOVED lines=37> */
.L_x_12770:
        /* <DEDUP_REMOVED lines=8> */
.L_x_12769:
[----:B------:R-:W-:Y:S05]  /*1c90*/  BSYNC B1 ;  /* 0x0000000000017941 */ /* 0x000fea0003800000 */
.L_x_12768:
        /* <DEDUP_REMOVED lines=10> */
.L_x_12773:
        /* <DEDUP_REMOVED lines=52> */
.L_x_12772:
[----:B------:R-:W-:Y:S05]  /*2080*/  BSYNC B1 ;  /* 0x0000000000017941 */ /* 0x000fea0003800000 */
.L_x_12771:
        /* <DEDUP_REMOVED lines=31> */
.L_x_12775:
[----:B------:R-:W-:Y:S05]  /*2280*/  BSYNC B1 ;  /* 0x0000000000017941 */ /* 0x000fea0003800000 */
.L_x_12774:
        /* <DEDUP_REMOVED lines=14> */
.L_x_12767:
[----:B------:R-:W-:Y:S05]  /*2370*/  BSYNC B0 ;  /* 0x0000000000007941 */ /* 0x000fea0003800000 */
.L_x_12766:
        /* <DEDUP_REMOVED lines=26> */
.L_x_12779:
        /* <DEDUP_REMOVED lines=33> */
.L_x_12777:
[----:B------:R-:W-:Y:S05]  /*2730*/  BSYNC B6 ;  /* 0x0000000000067941 */ /* 0x000fea0003800000 */
.L_x_12776:
[----:B------:R-:W-:Y:S05]  /*2740*/  BRA.DIV ~URZ, `(.L_x_12780) ;  /* 0x00000b427f007947 */ /* 0x000fea000b800000 */
[----:B------:R-:W-:-:S05]  /*2750*/  MOV R23, RZ ;  /* 0x000000ff00177202 */ /* 0x000fca0000000f00 */
.L_x_12788:
[----:B------:R-:W-:Y:S01]  /*2760*/  FADD.FTZ R23, RZ, R23 ;  /* 0x00000017ff177221 */ /* 0x000fe20000010000 */
[----:B------:R-:W-:Y:S05]  /*2770*/  BRA.DIV ~URZ, `(.L_x_12781) ;  /* 0x00000b927f007947 */ /* 0x000fea000b800000 */
[----:B------:R-:W-:Y:S01]  /*2780*/  HFMA2.MMA R17, -RZ, RZ, 0, 0 ;  /* 0x00000000ff117435 */ /* 0x000fe200000001ff */
[----:B------:R-:W-:Y:S02]  /*2790*/  IMAD.MOV.U32 R21, RZ, RZ, RZ ;  /* 0x000000ffff157224 */ /* 0x000fe400078e00ff */
[----:B------:R-:W-:Y:S02]  /*27a0*/  IMAD.MOV.U32 R19, RZ, RZ, RZ ;  /* 0x000000ffff137224 */ /* 0x000fe400078e00ff */
[----:B------:R-:W-:Y:S02]  /*27b0*/  IMAD.MOV.U32 R15, RZ, RZ, RZ ;  /* 0x000000ffff0f7224 */ /* 0x000fe400078e00ff */
[----:B------:R-:W-:Y:S02]  /*27c0*/  IMAD.MOV.U32 R25, RZ, RZ, RZ ;  /* 0x000000ffff197224 */ /* 0x000fe400078e00ff */
.L_x_12789:
        /* <DEDUP_REMOVED lines=37> */
.L_x_12783:
[----:B0-----:R-:W-:Y:S05]  /*2a20*/  BSYNC B0 ;  /* 0x0000000000007941 */ /* 0x001fea0003800000 */
.L_x_12782:
        /* <DEDUP_REMOVED lines=22> */
.L_x_12785:
[----:B0-----:R-:W-:Y:S05]  /*2b90*/  BSYNC B0 ;  /* 0x0000000000007941 */ /* 0x001fea0003800000 */
.L_x_12784:
        /* <DEDUP_REMOVED lines=51> */
.L_x_12752:
        /* <DEDUP_REMOVED lines=19> */
.L_x_12778:
        /* <DEDUP_REMOVED lines=20> */
.L_x_12754:
[----:B------:R-:W-:Y:S01]  /*3140*/  MOV R12, 0xff7fffff ;  /* 0xff7fffff000c7802 */ /* 0x000fe20000000f00 */
[----:B------:R-:W-:Y:S01]  /*3150*/  IMAD.MOV.U32 R25, RZ, RZ, 0x10 ;  /* 0x00000010ff197424 */ /* 0x000fe200078e00ff */
[----:B------:R-:W-:Y:S01]  /*3160*/  MOV R27, 0xffffffff ;  /* 0xffffffff001b7802 */ /* 0x000fe20000000f00 */
[----:B------:R-:W-:Y:S01]  /*3170*/  IMAD.MOV.U32 R14, RZ, RZ, 0x1f ;  /* 0x0000001fff0e7424 */ /* 0x000fe200078e00ff */
[----:B------:R-:W-:Y:S02]  /*3180*/  MOV R2, 0x31a0 ;  /* 0x000031a000027802 */ /* 0x000fe40000000f00 */
[----:B------:R-:W-:Y:S05]  /*3190*/  CALL.REL.NOINC `($__internal_320_$__cuda_sm70_shflsync_bfly_p) ;  /* 0x000003a000007944 */ /* 0x000fea0003c00000 */
[----:B-1----:R-:W-:Y:S01]  /*31a0*/  IMAD.MOV.U32 R2, RZ, RZ, R25 ;  /* 0x000000ffff027224 */ /* 0x002fe200078e0019 */
[----:B0-----:R-:W-:Y:S05]  /*31b0*/  BRA `(.L_x_12786) ;  /* 0xffffd90000007947 */ /* 0x001fea000383ffff */
.L_x_12755:
[----:B------:R-:W-:Y:S01]  /*31c0*/  HFMA2.MMA R14, -RZ, RZ, 0, 1.847743988037109375e-06 ;  /* 0x0000001fff0e7435 */ /* 0x000fe200000001ff */
[----:B------:R-:W-:Y:S01]  /*31d0*/  IMAD.MOV.U32 R25, RZ, RZ, 0x8 ;  /* 0x00000008ff197424 */ /* 0x000fe200078e00ff */
[----:B------:R-:W-:Y:S01]  /*31e0*/  MOV R2, 0x3210 ;  /* 0x0000321000027802 */ /* 0x000fe20000000f00 */
[----:B------:R-:W-:-:S03]  /*31f0*/  IMAD.MOV.U32 R27, RZ, RZ, -0x1 ;  /* 0xffffffffff1b7424 */ /* 0x000fc600078e00ff */
[----:B------:R-:W-:Y:S05]  /*3200*/  CALL.REL.NOINC `($__internal_320_$__cuda_sm70_shflsync_bfly_p) ;  /* 0x0000033000007944 */ /* 0x000fea0003c00000 */
[----:B01----:R-:W-:Y:S01]  /*3210*/  FMNMX.FTZ R12, R12, R25, !PT ;  /* 0x000000190c0c7209 */ /* 0x003fe20007810000 */
[----:B------:R-:W-:Y:S01]  /*3220*/  IMAD.MOV.U32 R25, RZ, RZ, 0x4 ;  /* 0x00000004ff197424 */ /* 0x000fe200078e00ff */
[----:B------:R-:W-:Y:S01]  /*3230*/  MOV R14, 0x1f ;  /* 0x0000001f000e7802 */ /* 0x000fe20000000f00 */
[----:B------:R-:W-:Y:S01]  /*3240*/  IMAD.MOV.U32 R27, RZ, RZ, -0x1 ;  /* 0xffffffffff1b7424 */ /* 0x000fe200078e00ff */
[----:B------:R-:W-:-:S02]  /*3250*/  MOV R2, 0x3270 ;  /* 0x0000327000027802 */ /* 0x000fc40000000f00 */
[----:B------:R-:W-:Y:S05]  /*3260*/  CALL.REL.NOINC `($__internal_320_$__cuda_sm70_shflsync_bfly_p) ;  /* 0x000002d000007944 */ /* 0x000fea0003c00000 */
[----:B-1----:R-:W-:Y:S01]  /*3270*/  IMAD.MOV.U32 R3, RZ, RZ, R25 ;  /* 0x000000ffff037224 */ /* 0x002fe200078e0019 */
[----:B0-----:R-:W-:Y:S05]  /*3280*/  BRA `(.L_x_12787) ;  /* 0xffffd89000007947 */ /* 0x001fea000383ffff */
.L_x_12780:
[----:B0-----:R-:W-:Y:S01]  /*3290*/  HFMA2.MMA R12, -RZ, RZ, 0, 0 ;  /* 0x00000000ff0c7435 */ /* 0x001fe200000001ff */
[----:B------:R-:W-:Y:S01]  /*32a0*/  IMAD.MOV.U32 R25, RZ, RZ, 0x1 ;  /* 0x00000001ff197424 */ /* 0x000fe200078e00ff */
[----:B------:R-:W-:Y:S01]  /*32b0*/  MOV R27, 0xffffffff ;  /* 0xffffffff001b7802 */ /* 0x000fe20000000f00 */
[----:B------:R-:W-:Y:S01]  /*32c0*/  IMAD.MOV.U32 R14, RZ, RZ, 0x1f ;  /* 0x0000001fff0e7424 */ /* 0x000fe200078e00ff */
[----:B------:R-:W-:-:S02]  /*32d0*/  MOV R2, 0x32f0 ;  /* 0x000032f000027802 */ /* 0x000fc40000000f00 */
[----:B------:R-:W-:Y:S05]  /*32e0*/  CALL.REL.NOINC `($__internal_320_$__cuda_sm70_shflsync_bfly_p) ;  /* 0x0000025000007944 */ /* 0x000fea0003c00000 */
[----:B-1----:R-:W-:Y:S01]  /*32f0*/  IMAD.MOV.U32 R23, RZ, RZ, R25 ;  /* 0x000000ffff177224 */ /* 0x002fe200078e0019 */
[----:B0-----:R-:W-:Y:S05]  /*3300*/  BRA `(.L_x_12788) ;  /* 0xfffff45000007947 */ /* 0x001fea000383ffff */
.L_x_12781:
[----:B------:R-:W-:Y:S01]  /*3310*/  HFMA2.MMA R25, -RZ, RZ, 0, 5.9604644775390625e-08 ;  /* 0x00000001ff197435 */ /* 0x000fe200000001ff */
[----:B0-----:R-:W-:Y:S01]  /*3320*/  IMAD.MOV.U32 R12, RZ, RZ, RZ ;  /* 0x000000ffff0c7224 */ /* 0x001fe200078e00ff */
[----:B------:R-:W-:Y:S01]  /*3330*/  MOV R2, 0x3370 ;  /* 0x0000337000027802 */ /* 0x000fe20000000f00 */
[----:B------:R-:W-:-:S02]  /*3340*/  IMAD.MOV.U32 R14, RZ, RZ, 0x1f ;  /* 0x0000001fff0e7424 */ /* 0x000fc400078e00ff */
[----:B------:R-:W-:Y:S02]  /*3350*/  IMAD.MOV.U32 R27, RZ, RZ, -0x1 ;  /* 0xffffffffff1b7424 */ /* 0x000fe400078e00ff */
[----:B------:R-:W-:Y:S05]  /*3360*/  CALL.REL.NOINC `($__internal_320_$__cuda_sm70_shflsync_bfly_p) ;  /* 0x000001d000007944 */ /* 0x000fea0003c00000 */
[----:B-1----:R-:W-:Y:S01]  /*3370*/  FADD.FTZ R21, RZ, R25 ;  /* 0x00000019ff157221 */ /* 0x002fe20000010000 */
[----:B0-----:R-:W-:Y:S01]  /*3380*/  MOV R12, RZ ;  /* 0x000000ff000c7202 */ /* 0x001fe20000000f00 */
[----:B------:R-:W-:Y:S01]  /*3390*/  IMAD.MOV.U32 R25, RZ, RZ, 0x1 ;  /* 0x00000001ff197424 */ /* 0x000fe200078e00ff */
[----:B------:R-:W-:Y:S01]  /*33a0*/  MOV R27, 0xffffffff ;  /* 0xffffffff001b7802 */ /* 0x000fe20000000f00 */
[----:B------:R-:W-:Y:S01]  /*33b0*/  IMAD.MOV.U32 R14, RZ, RZ, 0x1f ;  /* 0x0000001fff0e7424 */ /* 0x000fe200078e00ff */
[----:B------:R-:W-:Y:S02]  /*33c0*/  MOV R2, 0x33e0 ;  /* 0x000033e000027802 */ /* 0x000fe40000000f00 */
[----:B------:R-:W-:Y:S05]  /*33d0*/  CALL.REL.NOINC `($__internal_320_$__cuda_sm70_shflsync_bfly_p) ;  /* 0x0000016000007944 */ /* 0x000fea0003c00000 */
[----:B0-----:R-:W-:Y:S01]  /*33e0*/  HFMA2.MMA R14, -RZ, RZ, 0, 1.847743988037109375e-06 ;  /* 0x0000001fff0e7435 */ /* 0x001fe200000001ff */
[----:B-1----:R-:W-:Y:S01]  /*33f0*/  FADD.FTZ R19, RZ, R25 ;  /* 0x00000019ff137221 */ /* 0x002fe20000010000 */
[----:B------:R-:W-:Y:S01]  /*3400*/  MOV R2, 0x3450 ;  /* 0x0000345000027802 */ /* 0x000fe20000000f00 */
[----:B------:R-:W-:Y:S02]  /*3410*/  IMAD.MOV.U32 R12, RZ, RZ, RZ ;  /* 0x000000ffff0c7224 */ /* 0x000fe400078e00ff */
[----:B------:R-:W-:-:S02]  /*3420*/  IMAD.MOV.U32 R25, RZ, RZ, 0x1 ;  /* 0x00000001ff197424 */ /* 0x000fc400078e00ff */
[----:B------:R-:W-:Y:S02]  /*3430*/  IMAD.MOV.U32 R27, RZ, RZ, -0x1 ;  /* 0xffffffffff1b7424 */ /* 0x000fe400078e00ff */
[----:B------:R-:W-:Y:S05]  /*3440*/  CALL.REL.NOINC `($__internal_320_$__cuda_sm70_shflsync_bfly_p) ;  /* 0x000000f000007944 */ /* 0x000fea0003c00000 */
[----:B-1----:R-:W-:Y:S01]  /*3450*/  FADD.FTZ R17, RZ, R25 ;  /* 0x00000019ff117221 */ /* 0x002fe20000010000 */
[----:B------:R-:W-:Y:S01]  /*3460*/  MOV R25, 0x1 ;  /* 0x0000000100197802 */ /* 0x000fe20000000f00 */
[----:B0-----:R-:W-:Y:S01]  /*3470*/  IMAD.MOV.U32 R12, RZ, RZ, RZ ;  /* 0x000000ffff0c7224 */ /* 0x001fe200078e00ff */
[----:B------:R-:W-:Y:S01]  /*3480*/  MOV R2, 0x34c0 ;  /* 0x000034c000027802 */ /* 0x000fe20000000f00 */
[----:B------:R-:W-:Y:S02]  /*3490*/  IMAD.MOV.U32 R14, RZ, RZ, 0x1f ;  /* 0x0000001fff0e7424 */ /* 0x000fe400078e00ff */
[----:B------:R-:W-:Y:S02]  /*34a0*/  IMAD.MOV.U32 R27, RZ, RZ, -0x1 ;  /* 0xffffffffff1b7424 */ /* 0x000fe400078e00ff */
[----:B------:R-:W-:Y:S05]  /*34b0*/  CALL.REL.NOINC `($__internal_320_$__cuda_sm70_shflsync_bfly_p) ;  /* 0x0000008000007944 */ /* 0x000fea0003c00000 */
[----:B0-----:R-:W-:Y:S01]  /*34c0*/  HFMA2.MMA R12, -RZ, RZ, 0, 0 ;  /* 0x00000000ff0c7435 */ /* 0x001fe200000001ff */
[----:B-1----:R-:W-:Y:S01]  /*34d0*/  FADD.FTZ R15, RZ, R25 ;  /* 0x00000019ff0f7221 */ /* 0x002fe20000010000 */
[----:B------:R-:W-:Y:S01]  /*34e0*/  MOV R27, 0xffffffff ;  /* 0xffffffff001b7802 */ /* 0x000fe20000000f00 */
[----:B------:R-:W-:Y:S01]  /*34f0*/  IMAD.MOV.U32 R25, RZ, RZ, 0x1 ;  /* 0x00000001ff197424 */ /* 0x000fe200078e00ff */
[----:B------:R-:W-:Y:S01]  /*3500*/  MOV R2, 0x3530 ;  /* 0x0000353000027802 */ /* 0x000fe20000000f00 */
[----:B------:R-:W-:-:S02]  /*3510*/  IMAD.MOV.U32 R14, RZ, RZ, 0x1f ;  /* 0x0000001fff0e7424 */ /* 0x000fc400078e00ff */
[----:B------:R-:W-:Y:S05]  /*3520*/  CALL.REL.NOINC `($__internal_320_$__cuda_sm70_shflsync_bfly_p) ;  /* 0x0000001000007944 */ /* 0x000fea0003c00000 */
[----:B01----:R-:W-:Y:S05]  /*3530*/  BRA `(.L_x_12789) ;  /* 0xfffff29000007947 */ /* 0x003fea000383ffff */
        .weak           $__internal_320_$__cuda_sm70_shflsync_bfly_p
        .type           $__internal_320_$__cuda_sm70_shflsync_bfly_p,@function
        .size           $__internal_320_$__cuda_sm70_shflsync_bfly_p,(.L_x_23487 - $__internal_320_$__cuda_sm70_shflsync_bfly_p)
$__internal_320_$__cuda_sm70_shflsync_bfly_p:
[----:B------:R-:W-:Y:S01]  /*3540*/  IMAD.MOV.U32 R3, RZ, RZ, 0x0 ;  /* 0x00000000ff037424 */ /* 0x000fe200078e00ff */
[----:B------:R-:W-:Y:S04]  /*3550*/  WARPSYNC R27 ;  /* 0x0000001b00007348 */ /* 0x000fe80003800000 */
[----:B------:R0:W1:Y:S01]  /*3560*/  SHFL.BFLY PT, R25, R12, R25, R14 ;  /* 0x0c0000190c197389 */ /* 0x00006200000e000e */
[----:B------:R-:W-:Y:S05]  /*3570*/  RET.REL.NODEC R2 `(_ZN4vllm25paged_attention_v1_kernelIfhLi96ELi8ELi128ELNS_18Fp8KVCacheDataTypeE1ELb1EEEvPT_PKS2_PKT0_S8_ifPKiSA_iPKfiiiSC_SC_iiiii) ;  /* 0xffffca8002007950 */ /* 0x000fea0003c3ffff */
.L_x_12790:
        /* <DEDUP_REMOVED lines=16> */
.L_x_23487:


//--------------------- .text._ZN4vllm25paged_attention_v1_kernelIfhLi80ELi8ELi128ELNS_18Fp8KVCacheDataTypeE1ELb1EEEvPT_PKS2_PKT0_S8_ifPKiSA_iPKfiiiSC_SC_iiiii --------------------------
	.section	.text._ZN4vllm25paged_attention_v1_kernelIfhLi80ELi8ELi128ELNS_18Fp8KVCacheDataTypeE1ELb1EEEvPT_PKS2_PKT0_S8_ifPKiSA_iPKfiiiSC_SC_iiiii,"ax",@progbits
	.sectioninfo	@"SHI_REGISTERS=32"
	.align	128
        .global         _ZN4vllm25paged_attention_v1_kernelIfhLi80ELi8ELi128ELNS_18Fp8KVCacheDataTypeE1ELb1EEEvPT_PKS2_PKT0_S8_ifPKiSA_iPKfiiiSC_SC_iiiii
        .type           _ZN4vllm25paged_attention_v1_kernelIfhLi80ELi8ELi128ELNS_18Fp8KVCacheDataTypeE1ELb1EEEvPT_PKS2_PKT0_S8_ifPKiSA_iPKfiiiSC_SC_iiiii,@function
        .size           _ZN4vllm25paged_attention_v1_kernelIfhLi80ELi8ELi128ELNS_18Fp8KVCacheDataTypeE1ELb1EEEvPT_PKS2_PKT0_S8_ifPKiSA_iPKfiiiSC_SC_iiiii,(.L_x_23488 - _ZN4vllm25paged_attention_v1_kernelIfhLi80ELi8ELi128ELNS_18Fp8KVCacheDataTypeE1ELb1EEEvPT_PKS2_PKT0_S8_ifPKiSA_iPKfiiiSC_SC_iiiii)
        .other          _ZN4vllm25paged_attention_v1_kernelIfhLi80ELi8ELi128ELNS_18Fp8KVCacheDataTypeE1ELb1EEEvPT_PKS2_PKT0_S8_ifPKiSA_iPKfiiiSC_SC_iiiii,@"STO_CUDA_ENTRY STV_DEFAULT"
_ZN4vllm25paged_attention_v1_kernelIfhLi80ELi8ELi128ELNS_18Fp8KVCacheDataTypeE1ELb1EEEvPT_PKS2_PKT0_S8_ifPKiSA_iPKfiiiSC_SC_iiiii:
.text._ZN4vllm25paged_attention_v1_kernelIfhLi80ELi8ELi128ELNS_18Fp8KVCacheDataTypeE1ELb1EEEvPT_PKS2_PKT0_S8_ifPKiSA_iPKfiiiSC_SC_iiiii:
        /* <DEDUP_REMOVED lines=104> */
.L_x_12791:
[----:B-1----:R-:W-:-:S04]  /*0680*/  IMAD.MOV.U32 R8, RZ, RZ, c[0x0][0xc] ;  /* 0x00000300ff087624 */ /* 0x002fc800078e00ff */
[----:B------:R-:W-:-:S04]  /*0690*/  IMAD R8, R8, c[0x0][0x1c8], R3 ;  /* 0x0000720008087a24 */ /* 0x000fc800078e0203 */
[----:B------:R-:W-:-:S03]  /*06a0*/  IMAD R8, R8, c[0x0][0x1d8], RZ ;  /* 0x0000760008087a24 */ /* 0x000fc600078e02ff */
.L_x_12792:
        /* <DEDUP_REMOVED lines=25> */
.L_x_12796:
        /* <DEDUP_REMOVED lines=37> */
.L_x_12794:
[----:B------:R-:W-:Y:S05]  /*0a90*/  BSYNC B7 ;  /* 0x0000000000077941 */ /* 0x000fea0003800000 */
.L_x_12793:
[----:B------:R-:W-:Y:S05]  /*0aa0*/  BRA.DIV ~URZ, `(.L_x_12797) ;  /* 0x000025a27f007947 */ /* 0x000fea000b800000 */
[----:B------:R-:W-:-:S05]  /*0ab0*/  IMAD.MOV.U32 R10, RZ, RZ, -0x800001 ;  /* 0xff7fffffff0a7424 */ /* 0x000fca00078e00ff */
.L_x_12829:
[----:B------:R-:W-:Y:S02]  /*0ac0*/  FMNMX.FTZ R19, R10, -3.40282346638528859812e+38, !PT ;  /* 0xff7fffff0a137809 */ /* 0x000fe40007810000 */
[----:B------:R-:W-:Y:S01]  /*0ad0*/  MOV R13, 0xff7fffff ;  /* 0xff7fffff000d7802 */ /* 0x000fe20000000f00 */
[----:B------:R-:W-:Y:S05]  /*0ae0*/  BRA.DIV ~URZ, `(.L_x_12798) ;  /* 0x000025e27f007947 */ /* 0x000fea000b800000 */
[----:B------:R-:W0:Y:S02]  /*0af0*/  SHFL.BFLY PT, R10, R19, 0x8, 0x1f ;  /* 0x0d001f00130a7f89 */ /* 0x000e2400000e0000 */
[----:B0-----:R-:W-:-:S05]  /*0b00*/  FMNMX.FTZ R12, R19, R10, !PT ;  /* 0x0000000a130c7209 */ /* 0x001fca0007810000 */
[----:B------:R0:W1:Y:S02]  /*0b10*/  SHFL.BFLY PT, R11, R12, 0x4, 0x1f ;  /* 0x0c801f000c0b7f89 */ /* 0x00006400000e0000 */
.L_x_12830:
        /* <DEDUP_REMOVED lines=28> */
.L_x_12803:
        /* <DEDUP_REMOVED lines=11> */
.L_x_12802:
[----:B------:R-:W-:Y:S05]  /*0d90*/  BSYNC B1 ;  /* 0x0000000000017941 */ /* 0x000fea0003800000 */
.L_x_12801:
        /* <DEDUP_REMOVED lines=10> */
.L_x_12806:
        /* <DEDUP_REMOVED lines=100> */
.L_x_12805:
[----:B------:R-:W-:Y:S05]  /*1480*/  BSYNC B1 ;  /* 0x0000000000017941 */ /* 0x000fea0003800000 */
.L_x_12804:
        /* <DEDUP_REMOVED lines=55> */
.L_x_12808:
[----:B------:R-:W-:Y:S05]  /*1800*/  BSYNC B1 ;  /* 0x0000000000017941 */ /* 0x000fea0003800000 */
.L_x_12807:
        /* <DEDUP_REMOVED lines=26> */
.L_x_12800:
[----:B------:R-:W-:Y:S05]  /*19b0*/  BSYNC B0 ;  /* 0x0000000000007941 */ /* 0x000fea0003800000 */
.L_x_12799:
        /* <DEDUP_REMOVED lines=37> */
.L_x_12813:
        /* <DEDUP_REMOVED lines=8> */
.L_x_12812:
[----:B------:R-:W-:Y:S05]  /*1c90*/  BSYNC B1 ;  /* 0x0000000000017941 */ /* 0x000fea0003800000 */
.L_x_12811:
        /* <DEDUP_REMOVED lines=10> */
.L_x_12816:
        /* <DEDUP_REMOVED lines=52> */
.L_x_12815:
[----:B------:R-:W-:Y:S05]  /*2080*/  BSYNC B1 ;  /* 0x0000000000017941 */ /* 0x000fea0003800000 */
.L_x_12814:
        /* <DEDUP_REMOVED lines=31> */
.L_x_12818:
[----:B------:R-:W-:Y:S05]  /*2280*/  BSYNC B1 ;  /* 0x0000000000017941 */ /* 0x000fea0003800000 */
.L_x_12817:
        /* <DEDUP_REMOVED lines=14> */
.L_x_12810:
[----:B------:R-:W-:Y:S05]  /*2370*/  BSYNC B0 ;  /* 0x0000000000007941 */ /* 0x000fea0003800000 */
.L_x_12809:
        /* <DEDUP_REMOVED lines=26> */
.L_x_12822:
        /* <DEDUP_REMOVED lines=32> */
.L_x_12820:
[----:B------:R-:W-:Y:S05]  /*2720*/  BSYNC B6 ;  /* 0x0000000000067941 */ /* 0x000fea0003800000 */
.L_x_12819:
[----:B------:R-:W-:Y:S05]  /*2730*/  BRA.DIV ~URZ, `(.L_x_12823) ;  /* 0x00000a727f007947 */ /* 0x000fea000b800000 */
[----:B------:R-:W-:-:S04]  /*2740*/  IMAD.MOV.U32 R8, RZ, RZ, RZ ;  /* 0x000000ffff087224 */ /* 0x000fc800078e00ff */
.L_x_12831:
[----:B------:R-:W-:Y:S01]  /*2750*/  FADD.FTZ R8, RZ, R8 ;  /* 0x00000008ff087221 */ /* 0x000fe20000010000 */
[----:B------:R-:W-:Y:S05]  /*2760*/  BRA.DIV ~URZ, `(.L_x_12824) ;  /* 0x00000ac27f007947 */ /* 0x000fea000b800000 */
[----:B------:R-:W-:Y:S01]  /*2770*/  CS2R R4, SRZ ;  /* 0x0000000000047805 */ /* 0x000fe2000001ff00 */
[----:B------:R-:W-:Y:S01]  /*2780*/  MOV R9, RZ ;  /* 0x000000ff00097202 */ /* 0x000fe20000000f00 */
[----:B0-----:R-:W-:Y:S02]  /*2790*/  IMAD.MOV.U32 R10, RZ, RZ, RZ ;  /* 0x000000ffff0a7224 */ /* 0x001fe400078e00ff */
.L_x_12832:
        /* <DEDUP_REMOVED lines=34> */
.L_x_12826:
[----:B0-----:R-:W-:Y:S05]  /*29c0*/  BSYNC B0 ;  /* 0x0000000000007941 */ /* 0x001fea0003800000 */
.L_x_12825:
        /* <DEDUP_REMOVED lines=19> */
.L_x_12828:
[----:B0-----:R-:W-:Y:S05]  /*2b00*/  BSYNC B0 ;  /* 0x0000000000007941 */ /* 0x001fea0003800000 */
.L_x_12827:
        /* <DEDUP_REMOVED lines=45> */
.L_x_12795:
        /* <DEDUP_REMOVED lines=19> */
.L_x_12821:
        /* <DEDUP_REMOVED lines=20> */
.L_x_12797:
[----:B------:R-:W-:Y:S01]  /*3050*/  HFMA2.MMA R15, -RZ, RZ, 0, 9.5367431640625e-07 ;  /* 0x00000010ff0f7435 */ /* 0x000fe200000001ff */
[----:B------:R-:W-:Y:S01]  /*3060*/  IMAD.MOV.U32 R12, RZ, RZ, -0x800001 ;  /* 0xff7fffffff0c7424 */ /* 0x000fe200078e00ff */
[----:B------:R-:W-:Y:S01]  /*3070*/  MOV R10, 0x30b0 ;  /* 0x000030b0000a7802 */ /* 0x000fe20000000f00 */
[----:B------:R-:W-:Y:S02]  /*3080*/  IMAD.MOV.U32 R14, RZ, RZ, 0x1f ;  /* 0x0000001fff0e7424 */ /* 0x000fe400078e00ff */
[----:B------:R-:W-:Y:S02]  /*3090*/  IMAD.MOV.U32 R17, RZ, RZ, -0x1 ;  /* 0xffffffffff117424 */ /* 0x000fe400078e00ff */
[----:B------:R-:W-:Y:S05]  /*30a0*/  CALL.REL.NOINC `($__internal_321_$__cuda_sm70_shflsync_bfly_p) ;  /* 0x0000035000007944 */ /* 0x000fea0003c00000 */
[----:B-1----:R-:W-:Y:S01]  /*30b0*/  MOV R10, R14 ;  /* 0x0000000e000a7202 */ /* 0x002fe20000000f00 */
[----:B0-----:R-:W-:Y:S05]  /*30c0*/  BRA `(.L_x_12829) ;  /* 0xffffd9f000007947 */ /* 0x001fea000383ffff */
.L_x_12798:
[----:B------:R-:W-:Y:S01]  /*30d0*/  HFMA2.MMA R14, -RZ, RZ, 0, 1.847743988037109375e-06 ;  /* 0x0000001fff0e7435 */ /* 0x000fe200000001ff */
[----:B------:R-:W-:Y:S01]  /*30e0*/  IMAD.MOV.U32 R12, RZ, RZ, R19 ;  /* 0x000000ffff0c7224 */ /* 0x000fe200078e0013 */
[----:B------:R-:W-:Y:S01]  /*30f0*/  MOV R10, 0x3130 ;  /* 0x00003130000a7802 */ /* 0x000fe20000000f00 */
[----:B------:R-:W-:Y:S02]  /*3100*/  IMAD.MOV.U32 R15, RZ, RZ, 0x8 ;  /* 0x00000008ff0f7424 */ /* 0x000fe400078e00ff */
[----:B------:R-:W-:-:S02]  /*3110*/  IMAD.MOV.U32 R17, RZ, RZ, -0x1 ;  /* 0xffffffffff117424 */ /* 0x000fc400078e00ff */
[----:B------:R-:W-:Y:S05]  /*3120*/  CALL.REL.NOINC `($__internal_321_$__cuda_sm70_shflsync_bfly_p) ;  /* 0x000002d000007944 */ /* 0x000fea0003c00000 */
[----:B01----:R-:W-:Y:S01]  /*3130*/  FMNMX.FTZ R12, R19, R14, !PT ;  /* 0x0000000e130c7209 */ /* 0x003fe20007810000 */
[----:B------:R-:W-:Y:S01]  /*3140*/  IMAD.MOV.U32 R15, RZ, RZ, 0x4 ;  /* 0x00000004ff0f7424 */ /* 0x000fe200078e00ff */
[----:B------:R-:W-:Y:S01]  /*3150*/  MOV R14, 0x1f ;  /* 0x0000001f000e7802 */ /* 0x000fe20000000f00 */
[----:B------:R-:W-:Y:S01]  /*3160*/  IMAD.MOV.U32 R17, RZ, RZ, -0x1 ;  /* 0xffffffffff117424 */ /* 0x000fe200078e00ff */
[----:B------:R-:W-:-:S02]  /*3170*/  MOV R10, 0x3190 ;  /* 0x00003190000a7802 */ /* 0x000fc40000000f00 */
[----:B------:R-:W-:Y:S05]  /*3180*/  CALL.REL.NOINC `($__internal_321_$__cuda_sm70_shflsync_bfly_p) ;  /* 0x0000027000007944 */ /* 0x000fea0003c00000 */
[----:B-1----:R-:W-:Y:S01]  /*3190*/  IMAD.MOV.U32 R11, RZ, RZ, R14 ;  /* 0x000000ffff0b7224 */ /* 0x002fe200078e000e */
[----:B0-----:R-:W-:Y:S05]  /*31a0*/  BRA `(.L_x_12830) ;  /* 0xffffd97000007947 */ /* 0x001fea000383ffff */
.L_x_12823:
[----:B0-----:R-:W-:Y:S01]  /*31b0*/  HFMA2.MMA R12, -RZ, RZ, 0, 0 ;  /* 0x00000000ff0c7435 */ /* 0x001fe200000001ff */
[----:B------:R-:W-:Y:S01]  /*31c0*/  IMAD.MOV.U32 R15, RZ, RZ, 0x1 ;  /* 0x00000001ff0f7424 */ /* 0x000fe200078e00ff */
[----:B------:R-:W-:Y:S01]  /*31d0*/  MOV R17, 0xffffffff ;  /* 0xffffffff00117802 */ /* 0x000fe20000000f00 */
[----:B------:R-:W-:Y:S01]  /*31e0*/  IMAD.MOV.U32 R14, RZ, RZ, 0x1f ;  /* 0x0000001fff0e7424 */ /* 0x000fe200078e00ff */
[----:B------:R-:W-:-:S02]  /*31f0*/  MOV R10, 0x3210 ;  /* 0x00003210000a7802 */ /* 0x000fc40000000f00 */
[----:B------:R-:W-:Y:S05]  /*3200*/  CALL.REL.NOINC `($__internal_321_$__cuda_sm70_shflsync_bfly_p) ;  /* 0x000001f000007944 */ /* 0x000fea0003c00000 */
[----:B-1----:R-:W-:Y:S01]  /*3210*/  IMAD.MOV.U32 R8, RZ, RZ, R14 ;  /* 0x000000ffff087224 */ /* 0x002fe200078e000e */
[----:B0-----:R-:W-:Y:S05]  /*3220*/  BRA `(.L_x_12831) ;  /* 0xfffff52000007947 */ /* 0x001fea000383ffff */
.L_x_12824:
[----:B------:R-:W-:Y:S01]  /*3230*/  HFMA2.MMA R15, -RZ, RZ, 0, 5.9604644775390625e-08 ;  /* 0x00000001ff0f7435 */ /* 0x000fe200000001ff */
[----:B0-----:R-:W-:Y:S01]  /*3240*/  IMAD.MOV.U32 R12, RZ, RZ, RZ ;  /* 0x000000ffff0c7224 */ /* 0x001fe200078e00ff */
[----:B------:R-:W-:Y:S01]  /*3250*/  MOV R10, 0x3290 ;  /* 0x00003290000a7802 */ /* 0x000fe20000000f00 */
[----:B------:R-:W-:-:S02]  /*3260*/  IMAD.MOV.U32 R14, RZ, RZ, 0x1f ;  /* 0x0000001fff0e7424 */ /* 0x000fc400078e00ff */
[----:B------:R-:W-:Y:S02]  /*3270*/  IMAD.MOV.U32 R17, RZ, RZ, -0x1 ;  /* 0xffffffffff117424 */ /* 0x000fe400078e00ff */
[----:B------:R-:W-:Y:S05]  /*3280*/  CALL.REL.NOINC `($__internal_321_$__cuda_sm70_shflsync_bfly_p) ;  /* 0x0000017000007944 */ /* 0x000fea0003c00000 */
[----:B-1----:R-:W-:Y:S01]  /*3290*/  FADD.FTZ R5, RZ, R14 ;  /* 0x0000000eff057221 */ /* 0x002fe20000010000 */
[----:B0-----:R-:W-:Y:S01]  /*32a0*/  MOV R12, RZ ;  /* 0x000000ff000c7202 */ /* 0x001fe20000000f00 */
[----:B------:R-:W-:Y:S01]  /*32b0*/  IMAD.MOV.U32 R15, RZ, RZ, 0x1 ;  /* 0x00000001ff0f7424 */ /* 0x000fe200078e00ff */
[----:B------:R-:W-:Y:S01]  /*32c0*/  MOV R17, 0xffffffff ;  /* 0xffffffff00117802 */ /* 0x000fe20000000f00 */
[----:B------:R-:W-:Y:S01]  /*32d0*/  IMAD.MOV.U32 R14, RZ, RZ, 0x1f ;  /* 0x0000001fff0e7424 */ /* 0x000fe200078e00ff */
[----:B------:R-:W-:Y:S02]  /*32e0*/  MOV R10, 0x3300 ;  /* 0x00003300000a7802 */ /* 0x000fe40000000f00 */
[----:B------:R-:W-:Y:S05]  /*32f0*/  CALL.REL.NOINC `($__internal_321_$__cuda_sm70_shflsync_bfly_p) ;  /* 0x0000010000007944 */ /* 0x000fea0003c00000 */
[----:B-1----:R-:W-:Y:S01]  /*3300*/  FADD.FTZ R4, RZ, R14 ;  /* 0x0000000eff047221 */ /* 0x002fe20000010000 */
[----:B------:R-:W-:Y:S01]  /*3310*/  HFMA2.MMA R14, -RZ, RZ, 0, 1.847743988037109375e-06 ;  /* 0x0000001fff0e7435 */ /* 0x000fe200000001ff */
[----:B0-----:R-:W-:Y:S01]  /*3320*/  IMAD.MOV.U32 R12, RZ, RZ, RZ ;  /* 0x000000ffff0c7224 */ /* 0x001fe200078e00ff */
[----:B------:R-:W-:Y:S01]  /*3330*/  MOV R10, 0x3370 ;  /* 0x00003370000a7802 */ /* 0x000fe20000000f00 */
[----:B------:R-:W-:Y:S02]  /*3340*/  IMAD.MOV.U32 R15, RZ, RZ, 0x1 ;  /* 0x00000001ff0f7424 */ /* 0x000fe400078e00ff */
[----:B------:R-:W-:-:S02]  /*3350*/  IMAD.MOV.U32 R17, RZ, RZ, -0x1 ;  /* 0xffffffffff117424 */ /* 0x000fc400078e00ff */
[----:B------:R-:W-:Y:S05]  /*3360*/  CALL.REL.NOINC `($__internal_321_$__cuda_sm70_shflsync_bfly_p) ;  /* 0x0000009000007944 */ /* 0x000fea0003c00000 */
[----:B-1----:R-:W-:Y:S01]  /*3370*/  FADD.FTZ R9, RZ, R14 ;  /* 0x0000000eff097221 */ /* 0x002fe20000010000 */
[----:B0-----:R-:W-:Y:S01]  /*3380*/  MOV R15, 0x1 ;  /* 0x00000001000f7802 */ /* 0x001fe20000000f00 */
[----:B------:R-:W-:Y:S01]  /*3390*/  IMAD.MOV.U32 R12, RZ, RZ, RZ ;  /* 0x000000ffff0c7224 */ /* 0x000fe200078e00ff */
[----:B------:R-:W-:Y:S01]  /*33a0*/  MOV R10, 0x33e0 ;  /* 0x000033e0000a7802 */ /* 0x000fe20000000f00 */
[----:B------:R-:W-:-:S02]  /*33b0*/  IMAD.MOV.U32 R14, RZ, RZ, 0x1f ;  /* 0x0000001fff0e7424 */ /* 0x000fc400078e00ff */
[----:B------:R-:W-:Y:S02]  /*33c0*/  IMAD.MOV.U32 R17, RZ, RZ, -0x1 ;  /* 0xffffffffff117424 */ /* 0x000fe400078e00ff */
[----:B------:R-:W-:Y:S05]  /*33d0*/  CALL.REL.NOINC `($__internal_321_$__cuda_sm70_shflsync_bfly_p) ;  /* 0x0000002000007944 */ /* 0x000fea0003c00000 */
[----:B-1----:R-:W-:Y:S01]  /*33e0*/  MOV R10, R14 ;  /* 0x0000000e000a7202 */ /* 0x002fe20000000f00 */
[----:B0-----:R-:W-:Y:S05]  /*33f0*/  BRA `(.L_x_12832) ;  /* 0xfffff3a000007947 */ /* 0x001fea000383ffff */
        .weak           $__internal_321_$__cuda_sm70_shflsync_bfly_p
        .type           $__internal_321_$__cuda_sm70_shflsync_bfly_p,@function
        .size           $__internal_321_$__cuda_sm70_shflsync_bfly_p,(.L_x_23488 - $__internal_321_$__cuda_sm70_shflsync_bfly_p)
$__internal_321_$__cuda_sm70_shflsync_bfly_p:
[----:B------:R-:W-:Y:S01]  /*3400*/  IMAD.MOV.U32 R11, RZ, RZ, 0x0 ;  /* 0x00000000ff0b7424 */ /* 0x000fe200078e00ff */
[----:B------:R-:W-:Y:S04]  /*3410*/  WARPSYNC R17 ;  /* 0x0000001100007348 */ /* 0x000fe80003800000 */
[----:B------:R0:W1:Y:S01]  /*3420*/  SHFL.BFLY PT, R14, R12, R15, R14 ;  /* 0x0c00000f0c0e7389 */ /* 0x00006200000e000e */
[----:B------:R-:W-:Y:S05]  /*3430*/  RET.REL.NODEC R10 `(_ZN4vllm25paged_attention_v1_kernelIfhLi80ELi8ELi128ELNS_18Fp8KVCacheDataTypeE1ELb1EEEvPT_PKS2_PKT0_S8_ifPKiSA_iPKfiiiSC_SC_iiiii) ;  /* 0xffffcbc00a007950 */ /* 0x000fea0003c3ffff */
.L_x_12833:
        /* <DEDUP_REMOVED lines=12> */
.L_x_23488:


//--------------------- .text._ZN4vllm25paged_attention_v1_kernelIfhLi64ELi8ELi128ELNS_18Fp8KVCacheDataTypeE1ELb1EEEvPT_PKS2_PKT0_S8_ifPKiSA_iPKfiiiSC_SC_iiiii --------------------------
	.section	.text._ZN4vllm25paged_attention_v1_kernelIfhLi64ELi8ELi128ELNS_18Fp8KVCacheDataTypeE1ELb1EEEvPT_PKS2_PKT0_S8_ifPKiSA_iPKfiiiSC_SC_iiiii,"ax",@progbits
	.sectioninfo	@"SHI_REGISTERS=32"
	.align	128
        .global         _ZN4vllm25paged_attention_v1_kernelIfhLi64ELi8ELi128ELNS_18Fp8KVCacheDataTypeE1ELb1EEEvPT_PKS2_PKT0_S8_ifPKiSA_iPKfiiiSC_SC_iiiii
        .type           _ZN4vllm25paged_attention_v1_kernelIfhLi64ELi8ELi128ELNS_18Fp8KVCacheDataTypeE1ELb1EEEvPT_PKS2_PKT0_S8_ifPKiSA_iPKfiiiSC_SC_iiiii,@function
        .size           _ZN4vllm25paged_attention_v1_kernelIfhLi64ELi8ELi128ELNS_18Fp8KVCacheDataTypeE1ELb1EEEvPT_PKS2_PKT0_S8_ifPKiSA_iPKfiiiSC_SC_iiiii,(.L_x_23489 - _ZN4vllm25paged_attention_v1_kernelIfhLi64ELi8ELi128ELNS_18Fp8KVCacheDataTypeE1ELb1EEEvPT_PKS2_PKT0_S8_ifPKiSA_iPKfiiiSC_SC_iiiii)
        .other          _ZN4vllm25paged_attention_v1_kernelIfhLi64ELi8ELi128ELNS_18Fp8KVCacheDataTypeE1ELb1EEEvPT_PKS2_PKT0_S8_ifPKiSA_iPKfiiiSC_SC_iiiii,@"STO_CUDA_ENTRY STV_DEFAULT"
_ZN4vllm25paged_attention_v1_kernelIfhLi64ELi8ELi128ELNS_18Fp8KVCacheDataTypeE1ELb1EEEvPT_PKS2_PKT0_S8_ifPKiSA_iPKfiiiSC_SC_iiiii:
.text._ZN4vllm25paged_attention_v1_kernelIfhLi64ELi8ELi128ELNS_18Fp8KVCacheDataTypeE1ELb1EEEvPT_PKS2_PKT0_S8_ifPKiSA_iPKfiiiSC_SC_iiiii:
        /* <DEDUP_REMOVED lines=104> */
.L_x_12834:
[----:B-1----:R-:W-:-:S04]  /*0680*/  IMAD.MOV.U32 R8, RZ, RZ, c[0x0][0xc] ;  /* 0x00000300ff087624 */ /* 0x002fc800078e00ff */
[----:B------:R-:W-:-:S04]  /*0690*/  IMAD R8, R8, c[0x0][0x1c8], R3 ;  /* 0x0000720008087a24 */ /* 0x000fc800078e0203 */
[----:B------:R-:W-:-:S03]  /*06a0*/  IMAD R8, R8, c[0x0][0x1d8], RZ ;  /* 0x0000760008087a24 */ /* 0x000fc600078e02ff */
.L_x_12835:
        /* <DEDUP_REMOVED lines=25> */
.L_x_12839:
        /* <DEDUP_REMOVED lines=37> */
.L_x_12837:
[----:B------:R-:W-:Y:S05]  /*0a90*/  BSYNC B7 ;  /* 0x0000000000077941 */ /* 0x000fea0003800000 */
.L_x_12836:
[----:B------:R-:W-:Y:S05]  /*0aa0*/  BRA.DIV ~URZ, `(.L_x_12840) ;  /* 0x000024a27f007947 */ /* 0x000fea000b800000 */
[----:B------:R-:W-:-:S05]  /*0ab0*/  IMAD.MOV.U32 R10, RZ, RZ, -0x800001 ;  /* 0xff7fffffff0a7424 */ /* 0x000fca00078e00ff */
.L_x_12870:
[----:B------:R-:W-:Y:S01]  /*0ac0*/  FMNMX.FTZ R19, R10, -3.40282346638528859812e+38, !PT ;  /* 0xff7fffff0a137809 */ /* 0x000fe20007810000 */
[----:B------:R-:W-:Y:S01]  /*0ad0*/  IMAD.MOV.U32 R13, RZ, RZ, -0x800001 ;  /* 0xff7fffffff0d7424 */ /* 0x000fe200078e00ff */
[----:B------:R-:W-:Y:S05]  /*0ae0*/  BRA.DIV ~URZ, `(.L_x_12841) ;  /* 0x000024e27f007947 */ /* 0x000fea000b800000 */
[----:B------:R-:W0:Y:S02]  /*0af0*/  SHFL.BFLY PT, R10, R19, 0x8, 0x1f ;  /* 0x0d001f00130a7f89 */ /* 0x000e2400000e0000 */
[----:B0-----:R-:W-:-:S05]  /*0b00*/  FMNMX.FTZ R12, R19, R10, !PT ;  /* 0x0000000a130c7209 */ /* 0x001fca0007810000 */
[----:B------:R0:W1:Y:S02]  /*0b10*/  SHFL.BFLY PT, R11, R12, 0x4, 0x1f ;  /* 0x0c801f000c0b7f89 */ /* 0x00006400000e0000 */
.L_x_12871:
        /* <DEDUP_REMOVED lines=28> */
.L_x_12846:
        /* <DEDUP_REMOVED lines=11> */
.L_x_12845:
[----:B------:R-:W-:Y:S05]  /*0d90*/  BSYNC B1 ;  /* 0x0000000000017941 */ /* 0x000fea0003800000 */
.L_x_12844:
        /* <DEDUP_REMOVED lines=10> */
.L_x_12849:
        /* <DEDUP_REMOVED lines=100> */
.L_x_12848:
[----:B------:R-:W-:Y:S05]  /*1480*/  BSYNC B1 ;  /* 0x0000000000017941 */ /* 0x000fea0003800000 */
.L_x_12847:
        /* <DEDUP_REMOVED lines=55> */
.L_x_12851:
[----:B------:R-:W-:Y:S05]  /*1800*/  BSYNC B1 ;  /* 0x0000000000017941 */ /* 0x000fea0003800000 */
.L_x_12850:
        /* <DEDUP_REMOVED lines=26> */
.L_x_12843:
[----:B------:R-:W-:Y:S05]  /*19b0*/  BSYNC B0 ;  /* 0x0000000000007941 */ /* 0x000fea0003800000 */
.L_x_12842:
        /* <DEDUP_REMOVED lines=37> */
.L_x_12856:
        /* <DEDUP_REMOVED lines=8> */
.L_x_12855:
[----:B------:R-:W-:Y:S05]  /*1c90*/  BSYNC B1 ;  /* 0x0000000000017941 */ /* 0x000fea0003800000 */
.L_x_12854:
        /* <DEDUP_REMOVED lines=10> */
.L_x_12859:
        /* <DEDUP_REMOVED lines=52> */
.L_x_12858:
[----:B------:R-:W-:Y:S05]  /*2080*/  BSYNC B1 ;  /* 0x0000000000017941 */ /* 0x000fea0003800000 */
.L_x_12857:
        /* <DEDUP_REMOVED lines=31> */
.L_x_12861:
[----:B------:R-:W-:Y:S05]  /*2280*/  BSYNC B1 ;  /* 0x0000000000017941 */ /* 0x000fea0003800000 */
.L_x_12860:
        /* <DEDUP_REMOVED lines=14> */
.L_x_12853:
[----:B------:R-:W-:Y:S05]  /*2370*/  BSYNC B0 ;  /* 0x0000000000007941 */ /* 0x000fea0003800000 */
.L_x_12852:
        /* <DEDUP_REMOVED lines=26> */
.L_x_12865:
        /* <DEDUP_REMOVED lines=32> */
.L_x_12863:
[----:B------:R-:W-:Y:S05]  /*2720*/  BSYNC B6 ;  /* 0x0000000000067941 */ /* 0x000fea0003800000 */
.L_x_12862:
[----:B------:R-:W-:Y:S05]  /*2730*/  BRA.DIV ~URZ, `(.L_x_12866) ;  /* 0x000009727f007947 */ /* 0x000fea000b800000 */
[----:B------:R-:W-:-:S04]  /*2740*/  IMAD.MOV.U32 R4, RZ, RZ, RZ ;  /* 0x000000ffff047224 */ /* 0x000fc800078e00ff */
.L_x_12872:
[----:B------:R-:W-:Y:S01]  /*2750*/  FADD.FTZ R4, RZ, R4 ;  /* 0x00000004ff047221 */ /* 0x000fe20000010000 */
[----:B------:R-:W-:Y:S05]  /*2760*/  BRA.DIV ~URZ, `(.L_x_12867) ;  /* 0x000009c27f007947 */ /* 0x000fea000b800000 */
[----:B------:R-:W-:Y:S01]  /*2770*/  CS2R R8, SRZ ;  /* 0x0000000000087805 */ /* 0x000fe2000001ff00 */
[----:B------:R-:W-:Y:S02]  /*2780*/  IMAD.MOV.U32 R5, RZ, RZ, RZ ;  /* 0x000000ffff057224 */ /* 0x000fe400078e00ff */
.L_x_12873:
        /* <DEDUP_REMOVED lines=45> */
.L_x_12869:
[----:B0-----:R-:W-:Y:S05]  /*2a60*/  BSYNC B0 ;  /* 0x0000000000007941 */ /* 0x001fea0003800000 */
.L_x_12868:
        /* <DEDUP_REMOVED lines=39> */
.L_x_12838:
        /* <DEDUP_REMOVED lines=19> */
.L_x_12864:
        /* <DEDUP_REMOVED lines=20> */
.L_x_12840:
[----:B------:R-:W-:Y:S01]  /*2f50*/  MOV R12, 0xff7fffff ;  /* 0xff7fffff000c7802 */ /* 0x000fe20000000f00 */
[----:B------:R-:W-:Y:S01]  /*2f60*/  IMAD.MOV.U32 R15, RZ, RZ, 0x10 ;  /* 0x00000010ff0f7424 */ /* 0x000fe200078e00ff */
[----:B------:R-:W-:Y:S01]  /*2f70*/  MOV R17, 0xffffffff ;  /* 0xffffffff00117802 */ /* 0x000fe20000000f00 */
[----:B------:R-:W-:Y:S01]  /*2f80*/  IMAD.MOV.U32 R14, RZ, RZ, 0x1f ;  /* 0x0000001fff0e7424 */ /* 0x000fe200078e00ff */
[----:B------:R-:W-:Y:S02]  /*2f90*/  MOV R10, 0x2fb0 ;  /* 0x00002fb0000a7802 */ /* 0x000fe40000000f00 */
[----:B------:R-:W-:Y:S05]  /*2fa0*/  CALL.REL.NOINC `($__internal_322_$__cuda_sm70_shflsync_bfly_p) ;  /* 0x000002e000007944 */ /* 0x000fea0003c00000 */
[----:B-1----:R-:W-:Y:S01]  /*2fb0*/  IMAD.MOV.U32 R10, RZ, RZ, R14 ;  /* 0x000000ffff0a7224 */ /* 0x002fe200078e000e */
[----:B0-----:R-:W-:Y:S05]  /*2fc0*/  BRA `(.L_x_12870) ;  /* 0xffffdaf000007947 */ /* 0x001fea000383ffff */
.L_x_12841:
[----:B------:R-:W-:Y:S01]  /*2fd0*/  HFMA2.MMA R15, -RZ, RZ, 0, 4.76837158203125e-07 ;  /* 0x00000008ff0f7435 */ /* 0x000fe200000001ff */
[----:B------:R-:W-:Y:S01]  /*2fe0*/  IMAD.MOV.U32 R12, RZ, RZ, R19 ;  /* 0x000000ffff0c7224 */ /* 0x000fe200078e0013 */
[----:B------:R-:W-:Y:S01]  /*2ff0*/  MOV R10, 0x3030 ;  /* 0x00003030000a7802 */ /* 0x000fe20000000f00 */
[----:B------:R-:W-:Y:S02]  /*3000*/  IMAD.MOV.U32 R14, RZ, RZ, 0x1f ;  /* 0x0000001fff0e7424 */ /* 0x000fe400078e00ff */
[----:B------:R-:W-:-:S02]  /*3010*/  IMAD.MOV.U32 R17, RZ, RZ, -0x1 ;  /* 0xffffffffff117424 */ /* 0x000fc400078e00ff */
[----:B------:R-:W-:Y:S05]  /*3020*/  CALL.REL.NOINC `($__internal_322_$__cuda_sm70_shflsync_bfly_p) ;  /* 0x0000026000007944 */ /* 0x000fea0003c00000 */
[----:B01----:R-:W-:Y:S01]  /*3030*/  FMNMX.FTZ R12, R19, R14, !PT ;  /* 0x0000000e130c7209 */ /* 0x003fe20007810000 */
[----:B------:R-:W-:Y:S01]  /*3040*/  IMAD.MOV.U32 R14, RZ, RZ, 0x1f ;  /* 0x0000001fff0e7424 */ /* 0x000fe200078e00ff */
[----:B------:R-:W-:Y:S01]  /*3050*/  MOV R15, 0x4 ;  /* 0x00000004000f7802 */ /* 0x000fe20000000f00 */
[----:B------:R-:W-:Y:S01]  /*3060*/  IMAD.MOV.U32 R17, RZ, RZ, -0x1 ;  /* 0xffffffffff117424 */ /* 0x000fe200078e00ff */
[----:B------:R-:W-:-:S02]  /*3070*/  MOV R10, 0x3090 ;  /* 0x00003090000a7802 */ /* 0x000fc40000000f00 */
[----:B------:R-:W-:Y:S05]  /*3080*/  CALL.REL.NOINC `($__internal_322_$__cuda_sm70_shflsync_bfly_p) ;  /* 0x0000020000007944 */ /* 0x000fea0003c00000 */
[----:B-1----:R-:W-:Y:S01]  /*3090*/  MOV R11, R14 ;  /* 0x0000000e000b7202 */ /* 0x002fe20000000f00 */
[----:B0-----:R-:W-:Y:S05]  /*30a0*/  BRA `(.L_x_12871) ;  /* 0xffffda7000007947 */ /* 0x001fea000383ffff */
.L_x_12866:
[----:B0-----:R-:W-:Y:S01]  /*30b0*/  HFMA2.MMA R14, -RZ, RZ, 0, 1.847743988037109375e-06 ;  /* 0x0000001fff0e7435 */ /* 0x001fe200000001ff */
[----:B------:R-:W-:Y:S01]  /*30c0*/  IMAD.MOV.U32 R12, RZ, RZ, RZ ;  /* 0x000000ffff0c7224 */ /* 0x000fe200078e00ff */
[----:B------:R-:W-:Y:S01]  /*30d0*/  MOV R10, 0x3110 ;  /* 0x00003110000a7802 */ /* 0x000fe20000000f00 */
[----:B------:R-:W-:-:S02]  /*30e0*/  IMAD.MOV.U32 R15, RZ, RZ, 0x1 ;  /* 0x00000001ff0f7424 */ /* 0x000fc400078e00ff */
[----:B------:R-:W-:Y:S02]  /*30f0*/  IMAD.MOV.U32 R17, RZ, RZ, -0x1 ;  /* 0xffffffffff117424 */ /* 0x000fe400078e00ff */
[----:B------:R-:W-:Y:S05]  /*3100*/  CALL.REL.NOINC `($__internal_322_$__cuda_sm70_shflsync_bfly_p) ;  /* 0x0000018000007944 */ /* 0x000fea0003c00000 */
[----:B-1----:R-:W-:Y:S01]  /*3110*/  IMAD.MOV.U32 R4, RZ, RZ, R14 ;  /* 0x000000ffff047224 */ /* 0x002fe200078e000e */
[----:B0-----:R-:W-:Y:S05]  /*3120*/  BRA `(.L_x_12872) ;  /* 0xfffff62000007947 */ /* 0x001fea000383ffff */
.L_x_12867:
[----:B0-----:R-:W-:Y:S01]  /*3130*/  MOV R12, RZ ;  /* 0x000000ff000c7202 */ /* 0x001fe20000000f00 */
[----:B------:R-:W-:Y:S01]  /*3140*/  IMAD.MOV.U32 R15, RZ, RZ, 0x1 ;  /* 0x00000001ff0f7424 */ /* 0x000fe200078e00ff */
[----:B------:R-:W-:Y:S01]  /*3150*/  MOV R17, 0xffffffff ;  /* 0xffffffff00117802 */ /* 0x000fe20000000f00 */
[----:B------:R-:W-:Y:S01]  /*3160*/  IMAD.MOV.U32 R14, RZ, RZ, 0x1f ;  /* 0x0000001fff0e7424 */ /* 0x000fe200078e00ff */
[----:B------:R-:W-:Y:S02]  /*3170*/  MOV R10, 0x3190 ;  /* 0x00003190000a7802 */ /* 0x000fe40000000f00 */
[----:B------:R-:W-:Y:S05]  /*3180*/  CALL.REL.NOINC `($__internal_322_$__cuda_sm70_shflsync_bfly_p) ;  /* 0x0000010000007944 */ /* 0x000fea0003c00000 */
[----:B-1----:R-:W-:Y:S01]  /*3190*/  FADD.FTZ R8, RZ, R14 ;  /* 0x0000000eff087221 */ /* 0x002fe20000010000 */
[----:B------:R-:W-:Y:S01]  /*31a0*/  HFMA2.MMA R14, -RZ, RZ, 0, 1.847743988037109375e-06 ;  /* 0x0000001fff0e7435 */ /* 0x000fe200000001ff */
[----:B0-----:R-:W-:Y:S01]  /*31b0*/  IMAD.MOV.U32 R12, RZ, RZ, RZ ;  /* 0x000000ffff0c7224 */ /* 0x001fe200078e00ff */
[----:B------:R-:W-:Y:S01]  /*31c0*/  MOV R10, 0x3200 ;  /* 0x00003200000a7802 */ /* 0x000fe20000000f00 */
[----:B------:R-:W-:Y:S02]  /*31d0*/  IMAD.MOV.U32 R15, RZ, RZ, 0x1 ;  /* 0x00000001ff0f7424 */ /* 0x000fe400078e00ff */
[----:B------:R-:W-:-:S02]  /*31e0*/  IMAD.MOV.U32 R17, RZ, RZ, -0x1 ;  /* 0xffffffffff117424 */ /* 0x000fc400078e00ff */
[----:B------:R-:W-:Y:S05]  /*31f0*/  CALL.REL.NOINC `($__internal_322_$__cuda_sm70_shflsync_bfly_p) ;  /* 0x0000009000007944 */ /* 0x000fea0003c00000 */
[----:B-1----:R-:W-:Y:S01]  /*3200*/  FADD.FTZ R5, RZ, R14 ;  /* 0x0000000eff057221 */ /* 0x002fe20000010000 */
[----:B0-----:R-:W-:Y:S01]  /*3210*/  MOV R15, 0x1 ;  /* 0x00000001000f7802 */ /* 0x001fe20000000f00 */
[----:B------:R-:W-:Y:S01]  /*3220*/  IMAD.MOV.U32 R12, RZ, RZ, RZ ;  /* 0x000000ffff0c7224 */ /* 0x000fe200078e00ff */
[----:B------:R-:W-:Y:S01]  /*3230*/  MOV R10, 0x3270 ;  /* 0x00003270000a7802 */ /* 0x000fe20000000f00 */
[----:B------:R-:W-:-:S02]  /*3240*/  IMAD.MOV.U32 R14, RZ, RZ, 0x1f ;  /* 0x0000001fff0e7424 */ /* 0x000fc400078e00ff */
[----:B------:R-:W-:Y:S02]  /*3250*/  IMAD.MOV.U32 R17, RZ, RZ, -0x1 ;  /* 0xffffffffff117424 */ /* 0x000fe400078e00ff */
[----:B------:R-:W-:Y:S05]  /*3260*/  CALL.REL.NOINC `($__internal_322_$__cuda_sm70_shflsync_bfly_p) ;  /* 0x0000002000007944 */ /* 0x000fea0003c00000 */
[----:B-1----:R-:W-:Y:S01]  /*3270*/  MOV R9, R14 ;  /* 0x0000000e00097202 */ /* 0x002fe20000000f00 */
[----:B0-----:R-:W-:Y:S05]  /*3280*/  BRA `(.L_x_12873) ;  /* 0xfffff50000007947 */ /* 0x001fea000383ffff */
        .weak           $__internal_322_$__cuda_sm70_shflsync_bfly_p
        .type           $__internal_322_$__cuda_sm70_shflsync_bfly_p,@function
        .size           $__internal_322_$__cuda_sm70_shflsync_bfly_p,(.L_x_23489 - $__internal_322_$__cuda_sm70_shflsync_bfly_p)
$__internal_322_$__cuda_sm70_shflsync_bfly_p:
[----:B------:R-:W-:Y:S01]  /*3290*/  IMAD.MOV.U32 R11, RZ, RZ, 0x0 ;  /* 0x00000000ff0b7424 */ /* 0x000fe200078e00ff */
[----:B------:R-:W-:Y:S04]  /*32a0*/  WARPSYNC R17 ;  /* 0x0000001100007348 */ /* 0x000fe80003800000 */
[----:B------:R0:W1:Y:S01]  /*32b0*/  SHFL.BFLY PT, R14, R12, R15, R14 ;  /* 0x0c00000f0c0e7389 */ /* 0x00006200000e000e */
[----:B------:R-:W-:Y:S05]  /*32c0*/  RET.REL.NODEC R10 `(_ZN4vllm25paged_attention_v1_kernelIfhLi64ELi8ELi128ELNS_18Fp8KVCacheDataTypeE1ELb1EEEvPT_PKS2_PKT0_S8_ifPKiSA_iPKfiiiSC_SC_iiiii) ;  /* 0xffffcd300a007950 */ /* 0x000fea0003c3ffff */
.L_x_12874:
        /* <DEDUP_REMOVED lines=11> */
.L_x_23489:


//--------------------- .text._ZN4vllm25paged_attention_v1_kernelIfhLi32ELi8ELi128ELNS_18Fp8KVCacheDataTypeE1ELb1EEEvPT_PKS2_PKT0_S8_ifPKiSA_iPKfiiiSC_SC_iiiii --------------------------
	.section	.text._ZN4vllm25paged_attention_v1_kernelIfhLi32ELi8ELi128ELNS_18Fp8KVCacheDataTypeE1ELb1EEEvPT_PKS2_PKT0_S8_ifPKiSA_iPKfiiiSC_SC_iiiii,"ax",@progbits
	.sectioninfo	@"SHI_REGISTERS=32"
	.align	128
        .global         _ZN4vllm25paged_attention_v1_kernelIfhLi32ELi8ELi128ELNS_18Fp8KVCacheDataTypeE1ELb1EEEvPT_PKS2_PKT0_S8_ifPKiSA_iPKfiiiSC_SC_iiiii
        .type           _ZN4vllm25paged_attention_v1_kernelIfhLi32ELi8ELi128ELNS_18Fp8KVCacheDataTypeE1ELb1EEEvPT_PKS2_PKT0_S8_ifPKiSA_iPKfiiiSC_SC_iiiii,@function
        .size           _ZN4vllm25paged_attention_v1_kernelIfhLi32ELi8ELi128ELNS_18Fp8KVCacheDataTypeE1ELb1EEEvPT_PKS2_PKT0_S8_ifPKiSA_iPKfiiiSC_SC_iiiii,(.L_x_23490 - _ZN4vllm25paged_attention_v1_kernelIfhLi32ELi8ELi128ELNS_18Fp8KVCacheDataTypeE1ELb1EEEvPT_PKS2_PKT0_S8_ifPKiSA_iPKfiiiSC_SC_iiiii)
        .other          _ZN4vllm25paged_attention_v1_kernelIfhLi32ELi8ELi128ELNS_18Fp8KVCacheDataTypeE1ELb1EEEvPT_PKS2_PKT0_S8_ifPKiSA_iPKfiiiSC_SC_iiiii,@"STO_CUDA_ENTRY STV_DEFAULT"
_ZN4vllm25paged_attention_v1_kernelIfhLi32ELi8ELi128ELNS_18Fp8KVCacheDataTypeE1ELb1EEEvPT_PKS2_PKT0_S8_ifPKiSA_iPKfiiiSC_SC_iiiii:
.text._ZN4vllm25paged_attention_v1_kernelIfhLi32ELi8ELi128ELNS_18Fp8KVCacheDataTypeE1ELb1EEEvPT_PKS2_PKT0_S8_ifPKiSA_iPKfiiiSC_SC_iiiii:
        /* <DEDUP_REMOVED lines=104> */
.L_x_12875:
[----:B-1----:R-:W-:-:S04]  /*0680*/  IMAD.MOV.U32 R8, RZ, RZ, c[0x0][0xc] ;  /* 0x00000300ff087624 */ /* 0x002fc800078e00ff */
[----:B------:R-:W-:-:S04]  /*0690*/  IMAD R8, R8, c[0x0][0x1c8], R3 ;  /* 0x0000720008087a24 */ /* 0x000fc800078e0203 */
[----:B------:R-:W-:-:S03]  /*06a0*/  IMAD R8, R8, c[0x0][0x1d8], RZ ;  /* 0x0000760008087a24 */ /* 0x000fc600078e02ff */
.L_x_12876:
        /* <DEDUP_REMOVED lines=25> */
.L_x_12880:
        /* <DEDUP_REMOVED lines=37> */
.L_x_12878:
[----:B------:R-:W-:Y:S05]  /*0a90*/  BSYNC B7 ;  /* 0x0000000000077941 */ /* 0x000fea0003800000 */
.L_x_12877:
[----:B------:R-:W-:Y:S05]  /*0aa0*/  BRA.DIV ~URZ, `(.L_x_12881) ;  /* 0x000023427f007947 */ /* 0x000fea000b800000 */
[----:B------:R-:W-:-:S05]  /*0ab0*/  IMAD.MOV.U32 R10, RZ, RZ, -0x800001 ;  /* 0xff7fffffff0a7424 */ /* 0x000fca00078e00ff */
.L_x_12913:
[----:B------:R-:W-:Y:S02]  /*0ac0*/  FMNMX.FTZ R19, R10, -3.40282346638528859812e+38, !PT ;  /* 0xff7fffff0a137809 */ /* 0x000fe40007810000 */
[----:B------:R-:W-:Y:S01]  /*0ad0*/  MOV R13, 0xff7fffff ;  /* 0xff7fffff000d7802 */ /* 0x000fe20000000f00 */
[----:B------:R-:W-:Y:S05]  /*0ae0*/  BRA.DIV ~URZ, `(.L_x_12882) ;  /* 0x000023827f007947 */ /* 0x000fea000b800000 */
[----:B------:R-:W0:Y:S02]  /*0af0*/  SHFL.BFLY PT, R10, R19, 0x8, 0x1f ;  /* 0x0d001f00130a7f89 */ /* 0x000e2400000e0000 */
[----:B0-----:R-:W-:-:S05]  /*0b00*/  FMNMX.FTZ R12, R19, R10, !PT ;  /* 0x0000000a130c7209 */ /* 0x001fca0007810000 */
[----:B------:R0:W1:Y:S02]  /*0b10*/  SHFL.BFLY PT, R11, R12, 0x4, 0x1f ;  /* 0x0c801f000c0b7f89 */ /* 0x00006400000e0000 */
.L_x_12914:
        /* <DEDUP_REMOVED lines=28> */
.L_x_12887:
        /* <DEDUP_REMOVED lines=11> */
.L_x_12886:
[----:B------:R-:W-:Y:S05]  /*0d90*/  BSYNC B1 ;  /* 0x0000000000017941 */ /* 0x000fea0003800000 */
.L_x_12885:
        /* <DEDUP_REMOVED lines=10> */
.L_x_12890:
        /* <DEDUP_REMOVED lines=100> */
.L_x_12889:
[----:B------:R-:W-:Y:S05]  /*1480*/  BSYNC B1 ;  /* 0x0000000000017941 */ /* 0x000fea0003800000 */
.L_x_12888:
        /* <DEDUP_REMOVED lines=55> */
.L_x_12892:
[----:B------:R-:W-:Y:S05]  /*1800*/  BSYNC B1 ;  /* 0x0000000000017941 */ /* 0x000fea0003800000 */
.L_x_12891:
        /* <DEDUP_REMOVED lines=26> */
.L_x_12884:
[----:B------:R-:W-:Y:S05]  /*19b0*/  BSYNC B0 ;  /* 0x0000000000007941 */ /* 0x000fea0003800000 */
.L_x_12883:
        /* <DEDUP_REMOVED lines=37> */
.L_x_12897:
        /* <DEDUP_REMOVED lines=8> */
.L_x_12896:
[----:B------:R-:W-:Y:S05]  /*1c90*/  BSYNC B1 ;  /* 0x0000000000017941 */ /* 0x000fea0003800000 */
.L_x_12895:
        /* <DEDUP_REMOVED lines=10> */
.L_x_12900:
        /* <DEDUP_REMOVED lines=52> */
.L_x_12899:
[----:B------:R-:W-:Y:S05]  /*2080*/  BSYNC B1 ;  /* 0x0000000000017941 */ /* 0x000fea0003800000 */
.L_x_12898:
        /* <DEDUP_REMOVED lines=31> */
.L_x_12902:
[----:B------:R-:W-:Y:S05]  /*2280*/  BSYNC B1 ;  /* 0x0000000000017941 */ /* 0x000fea0003800000 */
.L_x_12901:
        /* <DEDUP_REMOVED lines=14> */
.L_x_12894:
[----:B------:R-:W-:Y:S05]  /*2370*/  BSYNC B0 ;  /* 0x0000000000007941 */ /* 0x000fea0003800000 */
.L_x_12893:
        /* <DEDUP_REMOVED lines=26> */
.L_x_12906:
        /* <DEDUP_REMOVED lines=32> */
.L_x_12904:
[----:B------:R-:W-:Y:S05]  /*2720*/  BSYNC B6 ;  /* 0x0000000000067941 */ /* 0x000fea0003800000 */
.L_x_12903:
[----:B------:R-:W-:Y:S05]  /*2730*/  BRA.DIV ~URZ, `(.L_x_12907) ;  /* 0x000008127f007947 */ /* 0x000fea000b800000 */
[----:B------:R-:W-:-:S04]  /*2740*/  IMAD.MOV.U32 R4, RZ, RZ, RZ ;  /* 0x000000ffff047224 */ /* 0x000fc800078e00ff */
.L_x_12915:
[----:B------:R-:W-:Y:S01]  /*2750*/  FADD.FTZ R4, RZ, R4 ;  /* 0x00000004ff047221 */ /* 0x000fe20000010000 */
[----:B------:R-:W-:Y:S05]  /*2760*/  BRA.DIV ~URZ, `(.L_x_12908) ;  /* 0x000008627f007947 */ /* 0x000fea000b800000 */
[----:B------:R-:W-:Y:S02]  /*2770*/  MOV R5, RZ ;  /* 0x000000ff00057202 */ /* 0x000fe40000000f00 */
.L_x_12916:
        /* <DEDUP_REMOVED lines=25> */
.L_x_12910:
[----:B-1----:R-:W-:Y:S05]  /*2910*/  BSYNC B0 ;  /* 0x0000000000007941 */ /* 0x002fea0003800000 */
.L_x_12909:
        /* <DEDUP_REMOVED lines=10> */
.L_x_12912:
[----:B-1----:R-:W-:Y:S05]  /*29c0*/  BSYNC B0 ;  /* 0x0000000000007941 */ /* 0x002fea0003800000 */
.L_x_12911:
        /* <DEDUP_REMOVED lines=27> */
.L_x_12879:
        /* <DEDUP_REMOVED lines=19> */
.L_x_12905:
        /* <DEDUP_REMOVED lines=20> */
.L_x_12881:
[----:B------:R-:W-:Y:S01]  /*2df0*/  IMAD.MOV.U32 R12, RZ, RZ, -0x800001 ;  /* 0xff7fffffff0c7424 */ /* 0x000fe200078e00ff */
[----:B------:R-:W-:Y:S01]  /*2e00*/  MOV R14, 0x1f ;  /* 0x0000001f000e7802 */ /* 0x000fe20000000f00 */
[----:B------:R-:W-:Y:S01]  /*2e10*/  IMAD.MOV.U32 R15, RZ, RZ, 0x10 ;  /* 0x00000010ff0f7424 */ /* 0x000fe200078e00ff */
[----:B------:R-:W-:Y:S01]  /*2e20*/  MOV R10, 0x2e50 ;  /* 0x00002e50000a7802 */ /* 0x000fe20000000f00 */
[----:B------:R-:W-:Y:S02]  /*2e30*/  IMAD.MOV.U32 R17, RZ, RZ, -0x1 ;  /* 0xffffffffff117424 */ /* 0x000fe400078e00ff */
[----:B------:R-:W-:Y:S05]  /*2e40*/  CALL.REL.NOINC `($__internal_323_$__cuda_sm70_shflsync_bfly_p) ;  /* 0x0000020000007944 */ /* 0x000fea0003c00000 */
[----:B-1----:R-:W-:Y:S01]  /*2e50*/  IMAD.MOV.U32 R10, RZ, RZ, R14 ;  /* 0x000000ffff0a7224 */ /* 0x002fe200078e000e */
[----:B0-----:R-:W-:Y:S05]  /*2e60*/  BRA `(.L_x_12913) ;  /* 0xffffdc5000007947 */ /* 0x001fea000383ffff */
.L_x_12882:
[----:B------:R-:W-:Y:S01]  /*2e70*/  MOV R12, R19 ;  /* 0x00000013000c7202 */ /* 0x000fe20000000f00 */
[----:B------:R-:W-:Y:S01]  /*2e80*/  IMAD.MOV.U32 R15, RZ, RZ, 0x8 ;  /* 0x00000008ff0f7424 */ /* 0x000fe200078e00ff */
[----:B------:R-:W-:Y:S01]  /*2e90*/  MOV R17, 0xffffffff ;  /* 0xffffffff00117802 */ /* 0x000fe20000000f00 */
[----:B------:R-:W-:Y:S01]  /*2ea0*/  IMAD.MOV.U32 R14, RZ, RZ, 0x1f ;  /* 0x0000001fff0e7424 */ /* 0x000fe200078e00ff */
[----:B------:R-:W-:Y:S02]  /*2eb0*/  MOV R10, 0x2ed0 ;  /* 0x00002ed0000a7802 */ /* 0x000fe40000000f00 */
[----:B------:R-:W-:Y:S05]  /*2ec0*/  CALL.REL.NOINC `($__internal_323_$__cuda_sm70_shflsync_bfly_p) ;  /* 0x0000018000007944 */ /* 0x000fea0003c00000 */
[----:B01----:R-:W-:Y:S01]  /*2ed0*/  FMNMX.FTZ R12, R19, R14, !PT ;  /* 0x0000000e130c7209 */ /* 0x003fe20007810000 */
[----:B------:R-:W-:Y:S01]  /*2ee0*/  IMAD.MOV.U32 R15, RZ, RZ, 0x4 ;  /* 0x00000004ff0f7424 */ /* 0x000fe200078e00ff */
[----:B------:R-:W-:Y:S01]  /*2ef0*/  MOV R17, 0xffffffff ;  /* 0xffffffff00117802 */ /* 0x000fe20000000f00 */
[----:B------:R-:W-:Y:S01]  /*2f00*/  IMAD.MOV.U32 R14, RZ, RZ, 0x1f ;  /* 0x0000001fff0e7424 */ /* 0x000fe200078e00ff */
[----:B------:R-:W-:-:S02]  /*2f10*/  MOV R10, 0x2f30 ;  /* 0x00002f30000a7802 */ /* 0x000fc40000000f00 */
[----:B------:R-:W-:Y:S05]  /*2f20*/  CALL.REL.NOINC `($__internal_323_$__cuda_sm70_shflsync_bfly_p) ;  /* 0x0000012000007944 */ /* 0x000fea0003c00000 */
[----:B-1----:R-:W-:Y:S01]  /*2f30*/  IMAD.MOV.U32 R11, RZ, RZ, R14 ;  /* 0x000000ffff0b7224 */ /* 0x002fe200078e000e */
[----:B0-----:R-:W-:Y:S05]  /*2f40*/  BRA `(.L_x_12914) ;  /* 0xffffdbd000007947 */ /* 0x001fea000383ffff */
.L_x_12907:
[----:B------:R-:W-:Y:S01]  /*2f50*/  HFMA2.MMA R15, -RZ, RZ, 0, 5.9604644775390625e-08 ;  /* 0x00000001ff0f7435 */ /* 0x000fe200000001ff */
[----:B0-----:R-:W-:Y:S01]  /*2f60*/  IMAD.MOV.U32 R12, RZ, RZ, RZ ;  /* 0x000000ffff0c7224 */ /* 0x001fe200078e00ff */
[----:B------:R-:W-:Y:S01]  /*2f70*/  MOV R10, 0x2fb0 ;  /* 0x00002fb0000a7802 */ /* 0x000fe20000000f00 */
[----:B------:R-:W-:-:S02]  /*2f80*/  IMAD.MOV.U32 R14, RZ, RZ, 0x1f ;  /* 0x0000001fff0e7424 */ /* 0x000fc400078e00ff */
[----:B------:R-:W-:Y:S02]  /*2f90*/  IMAD.MOV.U32 R17, RZ, RZ, -0x1 ;  /* 0xffffffffff117424 */ /* 0x000fe400078e00ff */
[----:B------:R-:W-:Y:S05]  /*2fa0*/  CALL.REL.NOINC `($__internal_323_$__cuda_sm70_shflsync_bfly_p) ;  /* 0x000000a000007944 */ /* 0x000fea0003c00000 */
[----:B-1----:R-:W-:Y:S01]  /*2fb0*/  MOV R4, R14 ;  /* 0x0000000e00047202 */ /* 0x002fe20000000f00 */
[----:B0-----:R-:W-:Y:S05]  /*2fc0*/  BRA `(.L_x_12915) ;  /* 0xfffff78000007947 */ /* 0x001fea000383ffff */
.L_x_12908:
[----:B------:R-:W-:Y:S01]  /*2fd0*/  HFMA2.MMA R15, -RZ, RZ, 0, 5.9604644775390625e-08 ;  /* 0x00000001ff0f7435 */ /* 0x000fe200000001ff */
[----:B0-----:R-:W-:Y:S01]  /*2fe0*/  IMAD.MOV.U32 R12, RZ, RZ, RZ ;  /* 0x000000ffff0c7224 */ /* 0x001fe200078e00ff */
[----:B------:R-:W-:Y:S01]  /*2ff0*/  MOV R17, 0xffffffff ;  /* 0xffffffff00117802 */ /* 0x000fe20000000f00 */
[----:B------:R-:W-:Y:S01]  /*3000*/  IMAD.MOV.U32 R14, RZ, RZ, 0x1f ;  /* 0x0000001fff0e7424 */ /* 0x000fe200078e00ff */
[----:B------:R-:W-:Y:S02]  /*3010*/  MOV R10, 0x3030 ;  /* 0x00003030000a7802 */ /* 0x000fe40000000f00 */
[----:B------:R-:W-:Y:S05]  /*3020*/  CALL.REL.NOINC `($__internal_323_$__cuda_sm70_shflsync_bfly_p) ;  /* 0x0000002000007944 */ /* 0x000fea0003c00000 */
[----:B-1----:R-:W-:Y:S01]  /*3030*/  IMAD.MOV.U32 R5, RZ, RZ, R14 ;  /* 0x000000ffff057224 */ /* 0x002fe200078e000e */
[----:B0-----:R-:W-:Y:S05]  /*3040*/  BRA `(.L_x_12916) ;  /* 0xfffff73000007947 */ /* 0x001fea000383ffff */
        .weak           $__internal_323_$__cuda_sm70_shflsync_bfly_p
        .type           $__internal_323_$__cuda_sm70_shflsync_bfly_p,@function
        .size           $__internal_323_$__cuda_sm70_shflsync_bfly_p,(.L_x_23490 - $__internal_323_$__cuda_sm70_shflsync_bfly_p)
$__internal_323_$__cuda_sm70_shflsync_bfly_p:
[----:B------:R-:W-:Y:S01]  /*3050*/  HFMA2.MMA R11, -RZ, RZ, 0, 0 ;  /* 0x00000000ff0b7435 */ /* 0x000fe200000001ff */
[----:B------:R-:W-:Y:S04]  /*3060*/  WARPSYNC R17 ;  /* 0x0000001100007348 */ /* 0x000fe80003800000 */
[----:B------:R0:W1:Y:S01]  /*3070*/  SHFL.BFLY PT, R14, R12, R15, R14 ;  /* 0x0c00000f0c0e7389 */ /* 0x00006200000e000e */
[----:B------:R-:W-:Y:S05]  /*3080*/  RET.REL.NODEC R10 `(_ZN4vllm25paged_attention_v1_kernelIfhLi32ELi8ELi128ELNS_18Fp8KVCacheDataTypeE1ELb1EEEvPT_PKS2_PKT0_S8_ifPKiSA_iPKfiiiSC_SC_iiiii) ;  /* 0xffffcf700a007950 */ /* 0x000fea0003c3ffff */
.L_x_12917:
        /* <DEDUP_REMOVED lines=15> */
.L_x_23490:


//--------------------- .text._ZN4vllm25paged_attention_v1_kernelI13__nv_bfloat16S1_Li256ELi32ELi128ELNS_18Fp8KVCacheDataTypeE0ELb0EEEvPT_PKS3_PKT0_S9_ifPKiSB_iPKfiiiSD_SD_iiiii --------------------------
	.section	.text._ZN4vllm25paged_attention_v1_kernelI13__nv_bfloat16S1_Li256ELi32ELi128ELNS_18Fp8KVCacheDataTypeE0ELb0EEEvPT_PKS3_PKT0_S9_ifPKiSB_iPKfiiiSD_SD_iiiii,"ax",@progbits
	.sectioninfo	@"SHI_REGISTERS=255"
	.align	128
        .global         _ZN4vllm25paged_attention_v1_kernelI13__nv_bfloat16S1_Li256ELi32ELi128ELNS_18Fp8KVCacheDataTypeE0ELb0EEEvPT_PKS3_PKT0_S9_ifPKiSB_iPKfiiiSD_SD_iiiii
        .type           _ZN4vllm25paged_attention_v1_kernelI13__nv_bfloat16S1_Li256ELi32ELi128ELNS_18Fp8KVCacheDataTypeE0ELb0EEEvPT_PKS3_PKT0_S9_ifPKiSB_iPKfiiiSD_SD_iiiii,@function
        .size           _ZN4vllm25paged_attention_v1_kernelI13__nv_bfloat16S1_Li256ELi32ELi128ELNS_18Fp8KVCacheDataTypeE0ELb0EEEvPT_PKS3_PKT0_S9_ifPKiSB_iPKfiiiSD_SD_iiiii,(.L_x_23923 - _ZN4vllm25paged_attention_v1_kernelI13__nv_bfloat16S1_Li256ELi32ELi128ELNS_18Fp8KVCacheDataTypeE0ELb0EEEvPT_PKS3_PKT0_S9_ifPKiSB_iPKfiiiSD_SD_iiiii)
        .other          _ZN4vllm25paged_attention_v1_kernelI13__nv_bfloat16S1_Li256ELi32ELi128ELNS_18Fp8KVCacheDataTypeE0ELb0EEEvPT_PKS3_PKT0_S9_ifPKiSB_iPKfiiiSD_SD_iiiii,@"STO_CUDA_ENTRY STV_DEFAULT"
_ZN4vllm25paged_attention_v1_kernelI13__nv_bfloat16S1_Li256ELi32ELi128ELNS_18Fp8KVCacheDataTypeE0ELb0EEEvPT_PKS3_PKT0_S9_ifPKiSB_iPKfiiiSD_SD_iiiii:
.text._ZN4vllm25paged_attention_v1_kernelI13__nv_bfloat16S1_Li256ELi32ELi128ELNS_18Fp8KVCacheDataTypeE0ELb0EEEvPT_PKS3_PKT0_S9_ifPKiSB_iPKfiiiSD_SD_iiiii:
[----:B------:R-:W-:-:S03]  /*0000*/  IMAD.MOV.U32 R1, RZ, RZ, c[0x0][0x28] ;  /* 0x00000a00ff017624 */ /* 0x000fc600078e00ff */
[----:B------:R-:W0:Y:S01]  /*0010*/  S2UR UR6, SR_CTAID.Y ;  /* 0x00000000000679c3 */ /* 0x000e220000002600 */
[----:B------:R-:W-:Y:S01]  /*0020*/  UMOV UR7, 0x4 ;  /* 0x0000000400077882 */ /* 0x000fe20000000000 */
[----:B------:R-:W-:Y:S01]  /*0030*/  IADD3 R1, R1, -0x78, RZ ;  /* 0xffffff8801017810 */ /* 0x000fe20007ffe0ff */
[----:B------:R-:W-:Y:S02]  /*0040*/  ULDC.64 UR4, c[0x0][0x190] ;  /* 0x0000640000047ab9 */ /* 0x000fe40000000a00 */
[----:B------:R-:W-:Y:S02]  /*0050*/  ULDC.64 UR10, c[0x0][0x118] ;  /* 0x00004600000a7ab9 */ /* 0x000fe40000000a00 */
[----:B0-----:R-:W-:-:S06]  /*0060*/  UIMAD.WIDE UR4, UR6, UR7, UR4 ;  /* 0x00000007060472a5 */ /* 0x001fcc000f8e0204 */
[----:B------:R-:W-:Y:S02]  /*0070*/  IMAD.U32 R2, RZ, RZ, UR4 ;  /* 0x00000004ff027e24 */ /* 0x000fe4000f8e00ff */
[----:B------:R-:W-:Y:S01]  /*0080*/  IMAD.U32 R3, RZ, RZ, UR5 ;  /* 0x00000005ff037e24 */ /* 0x000fe2000f8e00ff */
[----:B------:R-:W-:Y:S01]  /*0090*/  IABS R7, c[0x0][0x180] ;  /* 0x0000600000077a13 */ /* 0x000fe20000000000 */
[----:B------:R-:W0:Y:S01]  /*00a0*/  S2UR UR8, SR_CTAID.X ;  /* 0x00000000000879c3 */ /* 0x000e220000002500 */
[----:B------:R-:W-:Y:S02]  /*00b0*/  ULDC.64 UR4, c[0x0][0x1a0] ;  /* 0x0000680000047ab9 */ /* 0x000fe40000000a00 */
[----:B------:R1:W2:Y:S01]  /*00c0*/  LDG.E.CONSTANT R8, [R2.64] ;  /* 0x0000000a02087981 */ /* 0x0002a2000c1e9900 */
[----:B------:R-:W3:Y:S01]  /*00d0*/  I2F.RP R0, R7 ;  /* 0x0000000700007306 */ /* 0x000ee20000209400 */
[----:B------:R-:W-:Y:S01]  /*00e0*/  UISETP.NE.U32.AND UP0, UPT, URZ, UR4, UPT ;  /* 0x000000043f00728c */ /* 0x000fe2000bf05070 */
[----:B------:R-:W-:-:S03]  /*00f0*/  IMAD.MOV.U32 R51, RZ, RZ, RZ ;  /* 0x000000ffff337224 */ /* 0x000fc600078e00ff */
[----:B------:R-:W-:-:S03]  /*0100*/  UISETP.NE.AND.EX UP0, UPT, URZ, UR5, UPT, UP0 ;  /* 0x000000053f00728c */ /* 0x000fc6000bf05300 */
[----:B------:R-:W-:-:S03]  /*0110*/  ULDC.64 UR4, c[0x0][0x1a0] ;  /* 0x0000680000047ab9 */ /* 0x000fc60000000a00 */
[----:B------:R-:W-:Y:S01]  /*0120*/  PLOP3.LUT P0, PT, PT, PT, UP0, 0x80, 0x0 ;  /* 0x000000000000781c */ /* 0x000fe20003f0f008 */
[----:B---3--:R-:W1:Y:S04]  /*0130*/  MUFU.RCP R0, R0 ;  /* 0x0000000000007308 */ /* 0x008e680000001000 */
[----:B0-----:R-:W-:-:S06]  /*0140*/  @UP0 UIMAD.WIDE UR4, UR8, UR7, UR4 ;  /* 0x00000007080402a5 */ /* 0x001fcc000f8e0204 */
[----:B------:R-:W-:Y:S02]  /*0150*/  IMAD.U32 R4, RZ, RZ, UR4 ;  /* 0x00000004ff047e24 */ /* 0x000fe4000f8e00ff */
[----:B------:R-:W-:Y:S01]  /*0160*/  IMAD.U32 R5, RZ, RZ, UR5 ;  /* 0x00000005ff057e24 */ /* 0x000fe2000f8e00ff */
[----:B-1----:R-:W-:-:S04]  /*0170*/  IADD3 R2, R0, 0xffffffe, RZ ;  /* 0x0ffffffe00027810 */ /* 0x002fc80007ffe0ff */
[----:B------:R0:W5:Y:S01]  /*0180*/  @P0 LDG.E.CONSTANT R51, [R4.64] ;  /* 0x0000000a04330981 */ /* 0x000162000c1e9900 */
[----:B------:R-:W-:Y:S01]  /*0190*/  ULDC UR4, c[0x0][0xc] ;  /* 0x0000030000047ab9 */ /* 0x000fe20000000800 */
[----:B------:R-:W-:Y:S01]  /*01a0*/  BSSY B0, `(.L_x_12918) ;  /* 0x000008d000007945 */ /* 0x000fe20003800000 */
[----:B------:R1:W3:Y:S01]  /*01b0*/  F2I.FTZ.U32.TRUNC.NTZ R3, R2 ;  /* 0x0000000200037305 */ /* 0x0002e2000021f000 */
[----:B------:R-:W-:Y:S01]  /*01c0*/  ULDC UR5, c[0x0][0x180] ;  /* 0x0000600000057ab9 */ /* 0x000fe20000000800 */
[----:B------:R-:W4:Y:S01]  /*01d0*/  S2R R11, SR_TID.X ;  /* 0x00000000000b7919 */ /* 0x000f220000002100 */
[----:B------:R-:W-:Y:S01]  /*01e0*/  ULOP3.LUT UR4, UR4, UR5, URZ, 0x3c, !UPT ;  /* 0x0000000504047292 */ /* 0x000fe2000f8e3c3f */
[----:B0-----:R-:W-:Y:S01]  /*01f0*/  IABS R4, c[0x0][0xc] ;  /* 0x0000030000047a13 */ /* 0x001fe20000000000 */
[----:B-1----:R-:W-:-:S04]  /*0200*/  IMAD.MOV.U32 R2, RZ, RZ, RZ ;  /* 0x000000ffff027224 */ /* 0x002fc800078e00ff */
[----:B------:R-:W-:Y:S01]  /*0210*/  ISETP.LE.AND P2, PT, RZ, UR4, PT ;  /* 0x00000004ff007c0c */ /* 0x000fe2000bf43270 */
[----:B---3--:R-:W-:-:S04]  /*0220*/  IMAD.MOV R6, RZ, RZ, -R3 ;  /* 0x000000ffff067224 */ /* 0x008fc800078e0a03 */
[----:B------:R-:W-:Y:S02]  /*0230*/  IMAD R9, R6, R7, RZ ;  /* 0x0000000706097224 */ /* 0x000fe400078e02ff */
[----:B------:R-:W0:Y:S02]  /*0240*/  S2R R6, SR_CTAID.X ;  /* 0x0000000000067919 */ /* 0x000e240000002500 */
        /* <DEDUP_REMOVED lines=13> */
[----:B------:R-:W-:-:S04]  /*0320*/  IABS R5, R4 ;  /* 0x0000000400057213 */ /* 0x000fc80000000000 */
[----:B------:R-:W1:Y:S08]  /*0330*/  I2F.RP R0, R5 ;  /* 0x0000000500007306 */ /* 0x000e700000209400 */
[----:B-1----:R-:W1:Y:S02]  /*0340*/  MUFU.RCP R0, R0 ;  /* 0x0000000000007308 */ /* 0x002e640000001000 */
[----:B-1----:R-:W-:-:S02]  /*0350*/  IADD3 R2, R0, 0xffffffe, RZ ;  /* 0x0ffffffe00027810 */ /* 0x002fc40007ffe0ff */
[----:B0-----:R-:W-:-:S04]  /*0360*/  IABS R0, R6 ;  /* 0x0000000600007213 */ /* 0x001fc80000000000 */
[----:B------:R0:W1:Y:S01]  /*0370*/  F2I.FTZ.U32.TRUNC.NTZ R3, R2 ;  /* 0x0000000200037305 */ /* 0x000062000021f000 */
[----:B------:R-:W-:Y:S01]  /*0380*/  IABS R6, R4 ;  /* 0x0000000400067213 */ /* 0x000fe20000000000 */
        /* <DEDUP_REMOVED lines=13> */
[----:B------:R-:W-:Y:S02]  /*0460*/  ISETP.GE.AND P2, PT, R0, RZ, PT ;  /* 0x000000ff0000720c */ /* 0x000fe40003f46270 */
[----:B----4-:R-:W-:-:S04]  /*0470*/  SHF.R.S32.HI R0, RZ, 0x1f, R11 ;  /* 0x0000001fff007819 */ /* 0x010fc8000001140b */
[----:B------:R-:W-:Y:S02]  /*0480*/  LEA.HI R0, R0, R11, RZ, 0x5 ;  /* 0x0000000b00007211 */ /* 0x000fe400078f28ff */
[----:B------:R-:W-:Y:S02]  /*0490*/  @P0 IADD3 R3, R3, 0x1, RZ ;  /* 0x0000000103030810 */ /* 0x000fe40007ffe0ff */
[----:B------:R-:W-:Y:S02]  /*04a0*/  ISETP.GT.AND P0, PT, R11, 0x1f, PT ;  /* 0x0000001f0b00780c */ /* 0x000fe40003f04270 */
[----:B------:R-:W-:Y:S01]  /*04b0*/  LOP3.LUT R50, R0, 0xffffffe0, RZ, 0xc0, !PT ;  /* 0xffffffe000327812 */ /* 0x000fe200078ec0ff */
[----:B------:R-:W-:Y:S01]  /*04c0*/  IMAD.MOV.U32 R12, RZ, RZ, R3 ;  /* 0x000000ffff0c7224 */ /* 0x000fe200078e0003 */
[----:B------:R-:W-:-:S03]  /*04d0*/  SHF.R.S32.HI R0, RZ, 0x5, R0 ;  /* 0x00000005ff007819 */ /* 0x000fc60000011400 */
[----:B------:R-:W-:Y:S01]  /*04e0*/  @!P2 IMAD.MOV R12, RZ, RZ, -R12 ;  /* 0x000000ffff0ca224 */ /* 0x000fe200078e0a0c */
[----:B------:R-:W-:Y:S01]  /*04f0*/  @!P1 LOP3.LUT R12, RZ, R4, RZ, 0x33, !PT ;  /* 0x00000004ff0c9212 */ /* 0x000fe200078e33ff */
[----:B------:R-:W-:-:S04]  /*0500*/  IMAD.IADD R50, R11, 0x1, -R50 ;  /* 0x000000010b327824 */ /* 0x000fc800078e0a32 */
[----:B------:R0:W-:Y:S01]  /*0510*/  STL [R1+0x60], R12 ;  /* 0x0000600c01007387 */ /* 0x0001e20000100800 */
[----:B--2---:R-:W1:Y:S02]  /*0520*/  R2UR UR7, R8 ;  /* 0x00000000080773c2 */ /* 0x004e6400000e0000 */
[----:B-1----:R-:W-:-:S04]  /*0530*/  UIADD3 UR4, UR7, 0x1f, URZ ;  /* 0x0000001f07047890 */ /* 0x002fc8000fffe03f */
[----:B------:R-:W-:-:S04]  /*0540*/  USHF.R.S32.HI UR5, URZ, 0x1f, UR4 ;  /* 0x0000001f3f057899 */ /* 0x000fc80008011404 */
[----:B------:R-:W-:-:S04]  /*0550*/  ULEA.HI UR5, UR5, UR4, URZ, 0x5 ;  /* 0x0000000405057291 */ /* 0x000fc8000f8f283f */
[----:B------:R-:W-:Y:S01]  /*0560*/  USHF.R.S32.HI UR9, URZ, 0x5, UR5 ;  /* 0x000000053f097899 */ /* 0x000fe20008011405 */
[----:B------:R-:W-:Y:S06]  /*0570*/  @P0 BRA `(.L_x_12919) ;  /* 0x000004f000000947 */ /* 0x000fec0003800000 */
[----:B0-----:R-:W0:Y:S01]  /*0580*/  S2R R3, SR_CTAID.Y ;  /* 0x0000000000037919 */ /* 0x001e220000002600 */
[C---:B------:R-:W-:Y:S01]  /*0590*/  IMNMX R0, R11.reuse, -0x60, !PT ;  /* 0xffffffa00b007817 */ /* 0x040fe20007800200 */
[----:B------:R-:W-:Y:S01]  /*05a0*/  BSSY B1, `(.L_x_12920) ;  /* 0x0000026000017945 */ /* 0x000fe20003800000 */
[----:B------:R-:W-:Y:S01]  /*05b0*/  IMAD.MOV.U32 R6, RZ, RZ, R11 ;  /* 0x000000ffff067224 */ /* 0x000fe200078e000b */
[----:B------:R-:W1:Y:S01]  /*05c0*/  S2R R5, SR_CTAID.X ;  /* 0x0000000000057919 */ /* 0x000e620000002500 */
[----:B------:R-:W-:-:S04]  /*05d0*/  IADD3 R0, -R11, 0x7f, R0 ;  /* 0x0000007f0b007810 */ /* 0x000fc80007ffe100 */
[C---:B------:R-:W-:Y:S02]  /*05e0*/  LEA.HI R2, R0.reuse, 0x1, RZ, 0x19 ;  /* 0x0000000100027811 */ /* 0x040fe400078fc8ff */
[----:B------:R-:W-:Y:S02]  /*05f0*/  ISETP.GE.U32.AND P0, PT, R0, 0x180, PT ;  /* 0x000001800000780c */ /* 0x000fe40003f06070 */
[----:B------:R-:W-:Y:S01]  /*0600*/  LOP3.LUT P1, R2, R2, 0x3, RZ, 0xc0, !PT ;  /* 0x0000000302027812 */ /* 0x000fe2000782c0ff */
[----:B0-----:R-:W-:Y:S02]  /*0610*/  IMAD R0, R3, c[0x0][0x1a8], RZ ;  /* 0x00006a0003007a24 */ /* 0x001fe400078e02ff */
[----:B-1----:R-:W-:-:S03]  /*0620*/  IMAD.SHL.U32 R5, R5, 0x100, RZ ;  /* 0x0000010005057824 */ /* 0x002fc600078e00ff */
[----:B------:R-:W-:Y:S02]  /*0630*/  SHF.R.S32.HI R12, RZ, 0x1f, R0 ;  /* 0x0000001fff0c7819 */ /* 0x000fe40000011400 */
[----:B------:R-:W-:-:S05]  /*0640*/  SHF.R.S32.HI R13, RZ, 0x1f, R5 ;  /* 0x0000001fff0d7819 */ /* 0x000fca0000011405 */
        /* <DEDUP_REMOVED lines=11> */
[----:B------:R-:W-:Y:S02]  /*0700*/  IMAD.X R15, RZ, RZ, R15, P1 ;  /* 0x000000ffff0f7224 */ /* 0x000fe400008e060f */
.L_x_12922:
        /* <DEDUP_REMOVED lines=15> */
.L_x_12921:
[----:B------:R-:W-:Y:S05]  /*0800*/  BSYNC B1 ;  /* 0x0000000000017941 */ /* 0x000fea0003800000 */
.L_x_12920:
        /* <DEDUP_REMOVED lines=10> */
.L_x_12923:
        /* <DEDUP_REMOVED lines=22> */
[----:B--2---:R-:W-:Y:S04]  /*0a10*/  STS.128 [R6+-0x1000], R8 ;  /* 0xfff0000806007388 */ /* 0x004fe80000000c00 */
[----:B---3--:R-:W-:Y:S04]  /*0a20*/  STS.128 [R6+-0x800], R12 ;  /* 0xfff8000c06007388 */ /* 0x008fe80000000c00 */
[----:B----4-:R-:W-:Y:S04]  /*0a30*/  STS.128 [R6], R16 ;  /* 0x0000001006007388 */ /* 0x010fe80000000c00 */
[----:B------:R0:W-:Y:S02]  /*0a40*/  STS.128 [R6+0x800], R20 ;  /* 0x0008001406007388 */ /* 0x0001e40000000c00 */
[----:B0-----:R-:W-:Y:S01]  /*0a50*/  IADD3 R6, R6, 0x2000, RZ ;  /* 0x0000200006067810 */ /* 0x001fe20007ffe0ff */
[----:B------:R-:W-:Y:S05]  /*0a60*/  @!P0 BRA `(.L_x_12923) ;  /* 0xfffffe4000008947 */ /* 0x000fea000383ffff */
.L_x_12919:
[----:B0-----:R-:W-:Y:S05]  /*0a70*/  BSYNC B0 ;  /* 0x0000000000007941 */ /* 0x001fea0003800000 */
.L_x_12918:
[----:B------:R-:W0:Y:S01]  /*0a80*/  S2R R2, SR_TID.X ;  /* 0x0000000000027919 */ /* 0x000e220000002100 */
[----:B------:R-:W-:Y:S01]  /*0a90*/  ULDC UR4, c[0x0][0x198] ;  /* 0x0000660000047ab9 */ /* 0x000fe20000000800 */
[----:B------:R-:W-:Y:S01]  /*0aa0*/  BSSY B0, `(.L_x_12924) ;  /* 0x000040b000007945 */ /* 0x000fe20003800000 */
[----:B------:R-:W-:Y:S01]  /*0ab0*/  UIMAD UR4, UR6, UR4, URZ ;  /* 0x00000004060472a4 */ /* 0x000fe2000f8e023f */
[----:B------:R-:W-:Y:S01]  /*0ac0*/  BAR.SYNC.DEFER_BLOCKING 0x0 ;  /* 0x0000000000007b1d */ /* 0x000fe20000010000 */
[----:B------:R-:W-:-:S02]  /*0ad0*/  IMAD.MOV.U32 R68, RZ, RZ, -0x800001 ;  /* 0xff7fffffff447424 */ /* 0x000fc400078e00ff */
[----:B------:R-:W-:Y:S01]  /*0ae0*/  USHF.R.S32.HI UR6, URZ, 0x1f, UR4 ;  /* 0x0000001f3f067899 */ /* 0x000fe20008011404 */
[----:B0-----:R-:W-:-:S04]  /*0af0*/  SHF.R.S32.HI R239, RZ, 0x1f, R2 ;  /* 0x0000001fffef7819 */ /* 0x001fc80000011402 */
[----:B------:R-:W-:-:S04]  /*0b00*/  LEA.HI R239, R239, R2, RZ, 0x5 ;  /* 0x00000002efef7211 */ /* 0x000fc800078f28ff */
[----:B------:R-:W-:-:S04]  /*0b10*/  SHF.R.S32.HI R239, RZ, 0x5, R239 ;  /* 0x00000005ffef7819 */ /* 0x000fc800000114ef */
[----:B------:R-:W-:-:S13]  /*0b20*/  ISETP.GE.AND P1, PT, R239, UR9, PT ;  /* 0x00000009ef007c0c */ /* 0x000fda000bf26270 */
[----:B------:R-:W-:Y:S05]  /*0b30*/  @P1 BRA `(.L_x_12925) ;  /* 0x0000401000001947 */ /* 0x000fea0003800000 */
[----:B------:R-:W2:Y:S01]  /*0b40*/  LDL R2, [R1+0x60] ;  /* 0x0000600001027983 */ /* 0x000ea20000100800 */
[----:B------:R-:W-:Y:S02]  /*0b50*/  IMAD.SHL.U32 R105, R50, 0x8, RZ ;  /* 0x0000000832697824 */ /* 0x000fe400078e00ff */
[----:B------:R-:W-:Y:S01]  /*0b60*/  IMAD.MOV.U32 R240, RZ, RZ, R239 ;  /* 0x000000fffff07224 */ /* 0x000fe200078e00ef */
[----:B------:R-:W-:Y:S02]  /*0b70*/  LDS.128 R4, [RZ] ;  /* 0x00000000ff047984 */ /* 0x000fe40000000c00 */
[----:B------:R-:W-:Y:S02]  /*0b80*/  SHF.R.S32.HI R3, RZ, 0x1f, R105 ;  /* 0x0000001fff037819 */ /* 0x000fe40000011469 */
[----:B------:R-:W-:Y:S04]  /*0b90*/  LDS.128 R16, [0x10] ;  /* 0x00001000ff107984 */ /* 0x000fe80000000c00 */
[----:B------:R-:W-:Y:S04]  /*0ba0*/  LDS.128 R20, [0x20] ;  /* 0x00002000ff147984 */ /* 0x000fe80000000c00 */
[----:B------:R-:W0:Y:S04]  /*0bb0*/  LDS.128 R24, [0x30] ;  /* 0x00003000ff187984 */ /* 0x000e280000000c00 */
[----:B------:R-:W1:Y:S04]  /*0bc0*/  LDS.128 R8, [0x60] ;  /* 0x00006000ff087984 */ /* 0x000e680000000c00 */
[----:B------:R-:W3:Y:S04]  /*0bd0*/  LDS.128 R52, [0x80] ;  /* 0x00008000ff347984 */ /* 0x000ee80000000c00 */
[----:B------:R-:W-:Y:S04]  /*0be0*/  LDS.128 R56, [0x90] ;  /* 0x00009000ff387984 */ /* 0x000fe80000000c00 */
[----:B------:R-:W4:Y:S04]  /*0bf0*/  LDS.128 R72, [0xa0] ;  /* 0x0000a000ff487984 */ /* 0x000f280000000c00 */
[----:B------:R-:W4:Y:S04]  /*0c00*/  LDS.128 R80, [0xb0] ;  /* 0x0000b000ff507984 */ /* 0x000f280000000c00 */
[----:B------:R-:W4:Y:S04]  /*0c10*/  LDS.128 R68, [0xd0] ;  /* 0x0000d000ff447984 */ /* 0x000f280000000c00 */
[----:B------:R-:W4:Y:S04]  /*0c20*/  LDS.128 R60, [0xc0] ;  /* 0x0000c000ff3c7984 */ /* 0x000f280000000c00 */
[----:B------:R-:W4:Y:S04]  /*0c30*/  LDS.128 R64, [0xf0] ;  /* 0x0000f000ff407984 */ /* 0x000f280000000c00 */
[----:B------:R-:W4:Y:S01]  /*0c40*/  LDS.128 R76, [0xe0] ;  /* 0x0000e000ff4c7984 */ /* 0x000f220000000c00 */
[----:B0-----:R-:W-:-:S03]  /*0c50*/  PRMT R49, RZ, 0x5410, R24 ;  /* 0x00005410ff317816 */ /* 0x001fc60000000018 */
[----:B------:R-:W-:Y:S01]  /*0c60*/  LDS.128 R28, [0x40] ;  /* 0x00004000ff1c7984 */ /* 0x000fe20000000c00 */
[----:B------:R-:W-:Y:S02]  /*0c70*/  PRMT R48, RZ, 0x7610, R24 ;  /* 0x00007610ff307816 */ /* 0x000fe40000000018 */
[--C-:B------:R-:W-:Y:S01]  /*0c80*/  PRMT R47, RZ, 0x5410, R25.reuse ;  /* 0x00005410ff2f7816 */ /* 0x100fe20000000019 */
[----:B------:R-:W-:Y:S01]  /*0c90*/  LDS.128 R12, [0x50] ;  /* 0x00005000ff0c7984 */ /* 0x000fe20000000c00 */
[----:B------:R-:W-:Y:S02]  /*0ca0*/  PRMT R46, RZ, 0x7610, R25 ;  /* 0x00007610ff2e7816 */ /* 0x000fe40000000019 */
[--C-:B-1----:R-:W-:Y:S02]  /*0cb0*/  PRMT R25, RZ, 0x5410, R8.reuse ;  /* 0x00005410ff197816 */ /* 0x102fe40000000008 */
[----:B------:R-:W-:Y:S02]  /*0cc0*/  PRMT R24, RZ, 0x7610, R8 ;  /* 0x00007610ff187816 */ /* 0x000fe40000000008 */
[----:B---3--:R-:W-:-:S02]  /*0cd0*/  PRMT R8, RZ, 0x7610, R52 ;  /* 0x00007610ff087816 */ /* 0x008fc40000000034 */
[----:B------:R-:W-:Y:S02]  /*0ce0*/  PRMT R45, RZ, 0x5410, R26 ;  /* 0x00005410ff2d7816 */ /* 0x000fe4000000001a */
[----:B----4-:R-:W-:Y:S02]  /*0cf0*/  PRMT R85, RZ, 0x7610, R72 ;  /* 0x00007610ff557816 */ /* 0x010fe40000000048 */
[--C-:B------:R-:W-:Y:S02]  /*0d00*/  PRMT R84, RZ, 0x5410, R73.reuse ;  /* 0x00005410ff547816 */ /* 0x100fe40000000049 */
[----:B------:R-:W-:Y:S02]  /*0d10*/  PRMT R87, RZ, 0x7610, R73 ;  /* 0x00007610ff577816 */ /* 0x000fe40000000049 */
[--C-:B------:R-:W-:Y:S02]  /*0d20*/  PRMT R86, RZ, 0x5410, R74.reuse ;  /* 0x00005410ff567816 */ /* 0x100fe4000000004a */
[----:B------:R-:W-:-:S02]  /*0d30*/  PRMT R89, RZ, 0x7610, R74 ;  /* 0x00007610ff597816 */ /* 0x000fc4000000004a */
[--C-:B------:R-:W-:Y:S02]  /*0d40*/  PRMT R88, RZ, 0x5410, R75.reuse ;  /* 0x00005410ff587816 */ /* 0x100fe4000000004b */
[----:B------:R-:W-:Y:S02]  /*0d50*/  PRMT R91, RZ, 0x7610, R75 ;  /* 0x00007610ff5b7816 */ /* 0x000fe4000000004b */
        /* <DEDUP_REMOVED lines=8> */
[----:B------:R-:W0:Y:S01]  /*0de0*/  LDS.128 R80, [0x110] ;  /* 0x00011000ff507984 */ /* 0x000e220000000c00 */
        /* <DEDUP_REMOVED lines=8> */
[--C-:B------:R-:W-:Y:S01]  /*0e70*/  PRMT R98, RZ, 0x5410, R60.reuse ;  /* 0x00005410ff627816 */ /* 0x100fe2000000003c */
[----:B------:R-:W1:Y:S01]  /*0e80*/  LDS.128 R68, [0x130] ;  /* 0x00013000ff447984 */ /* 0x000e620000000c00 */
[----:B------:R-:W-:Y:S02]  /*0e90*/  PRMT R101, RZ, 0x7610, R60 ;  /* 0x00007610ff657816 */ /* 0x000fe4000000003c */
[--C-:B------:R-:W-:Y:S02]  /*0ea0*/  PRMT R100, RZ, 0x5410, R61.reuse ;  /* 0x00005410ff647816 */ /* 0x100fe4000000003d */
[----:B------:R-:W-:Y:S02]  /*0eb0*/  PRMT R103, RZ, 0x7610, R61 ;  /* 0x00007610ff677816 */ /* 0x000fe4000000003d */
[--C-:B------:R-:W-:Y:S02]  /*0ec0*/  PRMT R102, RZ, 0x5410, R62.reuse ;  /* 0x00005410ff667816 */ /* 0x100fe4000000003e */
[----:B------:R-:W-:-:S02]  /*0ed0*/  PRMT R107, RZ, 0x7610, R62 ;  /* 0x00007610ff6b7816 */ /* 0x000fc4000000003e */
[--C-:B------:R-:W-:Y:S02]  /*0ee0*/  PRMT R106, RZ, 0x5410, R63.reuse ;  /* 0x00005410ff6a7816 */ /* 0x100fe4000000003f */
[----:B------:R-:W-:Y:S02]  /*0ef0*/  PRMT R109, RZ, 0x7610, R63 ;  /* 0x00007610ff6d7816 */ /* 0x000fe4000000003f */
[----:B------:R-:W3:Y:S01]  /*0f00*/  LDS.128 R60, [0x120] ;  /* 0x00012000ff3c7984 */ /* 0x000ee20000000c00 */
        /* <DEDUP_REMOVED lines=8> */
[----:B------:R-:W4:Y:S01]  /*0f90*/  LDS.128 R64, [0x150] ;  /* 0x00015000ff407984 */ /* 0x000f220000000c00 */
        /* <DEDUP_REMOVED lines=8> */
[----:B------:R-:W4:Y:S01]  /*1020*/  LDS.128 R76, [0x140] ;  /* 0x00014000ff4c7984 */ /* 0x000f220000000c00 */
[--C-:B0-----:R-:W-:Y:S02]  /*1030*/  PRMT R140, RZ, 0x5410, R80.reuse ;  /* 0x00005410ff8c7816 */ /* 0x101fe40000000050 */
[----:B------:R-:W-:Y:S02]  /*1040*/  PRMT R143, RZ, 0x7610, R80 ;  /* 0x00007610ff8f7816 */ /* 0x000fe40000000050 */
[--C-:B------:R-:W-:Y:S02]  /*1050*/  PRMT R142, RZ, 0x5410, R81.reuse ;  /* 0x00005410ff8e7816 */ /* 0x100fe40000000051 */
[----:B------:R-:W-:Y:S02]  /*1060*/  PRMT R145, RZ, 0x7610, R81 ;  /* 0x00007610ff917816 */ /* 0x000fe40000000051 */
[--C-:B------:R-:W-:Y:S02]  /*1070*/  PRMT R144, RZ, 0x5410, R82.reuse ;  /* 0x00005410ff907816 */ /* 0x100fe40000000052 */
[----:B------:R-:W-:-:S02]  /*1080*/  PRMT R147, RZ, 0x7610, R82 ;  /* 0x00007610ff937816 */ /* 0x000fc40000000052 */
[--C-:B------:R-:W-:Y:S02]  /*1090*/  PRMT R146, RZ, 0x5410, R83.reuse ;  /* 0x00005410ff927816 */ /* 0x100fe40000000053 */
[----:B------:R-:W-:Y:S02]  /*10a0*/  PRMT R149, RZ, 0x7610, R83 ;  /* 0x00007610ff957816 */ /* 0x000fe40000000053 */
[----:B------:R-:W0:Y:S01]  /*10b0*/  LDS.128 R80, [0x170] ;  /* 0x00017000ff507984 */ /* 0x000e220000000c00 */
[--C-:B-1----:R-:W-:Y:S02]  /*10c0*/  PRMT R156, RZ, 0x5410, R68.reuse ;  /* 0x00005410ff9c7816 */ /* 0x102fe40000000044 */
[----:B------:R-:W-:Y:S02]  /*10d0*/  PRMT R159, RZ, 0x7610, R68 ;  /* 0x00007610ff9f7816 */ /* 0x000fe40000000044 */
[--C-:B------:R-:W-:Y:S02]  /*10e0*/  PRMT R158, RZ, 0x5410, R69.reuse ;  /* 0x00005410ff9e7816 */ /* 0x100fe40000000045 */
[----:B------:R-:W-:-:S02]  /*10f0*/  PRMT R161, RZ, 0x7610, R69 ;  /* 0x00007610ffa17816 */ /* 0x000fc40000000045 */
[--C-:B------:R-:W-:Y:S02]  /*1100*/  PRMT R160, RZ, 0x5410, R70.reuse ;  /* 0x00005410ffa07816 */ /* 0x100fe40000000046 */
[----:B------:R-:W-:Y:S02]  /*1110*/  PRMT R163, RZ, 0x7610, R70 ;  /* 0x00007610ffa37816 */ /* 0x000fe40000000046 */
[--C-:B------:R-:W-:Y:S02]  /*1120*/  PRMT R162, RZ, 0x5410, R71.reuse ;  /* 0x00005410ffa27816 */ /* 0x100fe40000000047 */
[----:B------:R-:W-:Y:S02]  /*1130*/  PRMT R165, RZ, 0x7610, R71 ;  /* 0x00007610ffa57816 */ /* 0x000fe40000000047 */
[--C-:B---3--:R-:W-:Y:S01]  /*1140*/  PRMT R148, RZ, 0x5410, R60.reuse ;  /* 0x00005410ff947816 */ /* 0x108fe2000000003c */
[----:B------:R-:W1:Y:S01]  /*1150*/  LDS.128 R68, [0x190] ;  /* 0x00019000ff447984 */ /* 0x000e620000000c00 */
[----:B------:R-:W-:-:S02]  /*1160*/  PRMT R151, RZ, 0x7610, R60 ;  /* 0x00007610ff977816 */ /* 0x000fc4000000003c */
[--C-:B------:R-:W-:Y:S02]  /*1170*/  PRMT R150, RZ, 0x5410, R61.reuse ;  /* 0x00005410ff967816 */ /* 0x100fe4000000003d */
[----:B------:R-:W-:Y:S02]  /*1180*/  PRMT R153, RZ, 0x7610, R61 ;  /* 0x00007610ff997816 */ /* 0x000fe4000000003d */
[--C-:B------:R-:W-:Y:S02]  /*1190*/  PRMT R152, RZ, 0x5410, R62.reuse ;  /* 0x00005410ff987816 */ /* 0x100fe4000000003e */
[----:B------:R-:W-:Y:S02]  /*11a0*/  PRMT R155, RZ, 0x7610, R62 ;  /* 0x00007610ff9b7816 */ /* 0x000fe4000000003e */
[--C-:B------:R-:W-:Y:S02]  /*11b0*/  PRMT R154, RZ, 0x5410, R63.reuse ;  /* 0x00005410ff9a7816 */ /* 0x100fe4000000003f */
[----:B------:R-:W-:-:S02]  /*11c0*/  PRMT R157, RZ, 0x7610, R63 ;  /* 0x00007610ff9d7816 */ /* 0x000fc4000000003f */
[----:B------:R-:W3:Y:S01]  /*11d0*/  LDS.128 R60, [0x180] ;  /* 0x00018000ff3c7984 */ /* 0x000ee20000000c00 */
[--C-:B----4-:R-:W-:Y:S02]  /*11e0*/  PRMT R172, RZ, 0x5410, R64.reuse ;  /* 0x00005410ffac7816 */ /* 0x110fe40000000040 */
[----:B------:R-:W-:Y:S02]  /*11f0*/  PRMT R175, RZ, 0x7610, R64 ;  /* 0x00007610ffaf7816 */ /* 0x000fe40000000040 */
[--C-:B------:R-:W-:Y:S02]  /*1200*/  PRMT R174, RZ, 0x5410, R65.reuse ;  /* 0x00005410ffae7816 */ /* 0x100fe40000000041 */
[----:B------:R-:W-:Y:S02]  /*1210*/  PRMT R177, RZ, 0x7610, R65 ;  /* 0x00007610ffb17816 */ /* 0x000fe40000000041 */
[--C-:B------:R-:W-:Y:S02]  /*1220*/  PRMT R176, RZ, 0x5410, R66.reuse ;  /* 0x00005410ffb07816 */ /* 0x100fe40000000042 */
[----:B------:R-:W-:-:S02]  /*1230*/  PRMT R179, RZ, 0x7610, R66 ;  /* 0x00007610ffb37816 */ /* 0x000fc40000000042 */
[--C-:B------:R-:W-:Y:S02]  /*1240*/  PRMT R178, RZ, 0x5410, R67.reuse ;  /* 0x00005410ffb27816 */ /* 0x100fe40000000043 */
[----:B------:R-:W-:Y:S02]  /*1250*/  PRMT R181, RZ, 0x7610, R67 ;  /* 0x00007610ffb57816 */ /* 0x000fe40000000043 */
[----:B------:R-:W4:Y:S01]  /*1260*/  LDS.128 R64, [0x1b0] ;  /* 0x0001b000ff407984 */ /* 0x000f220000000c00 */
        /* <DEDUP_REMOVED lines=8> */
[----:B------:R-:W2:Y:S01]  /*12f0*/  LDS.128 R76, [0x1a0] ;  /* 0x0001a000ff4c7984 */ /* 0x000ea20000000c00 */
[--C-:B0-----:R-:W-:Y:S02]  /*1300*/  PRMT R188, RZ, 0x5410, R80.reuse ;  /* 0x00005410ffbc7816 */ /* 0x101fe40000000050 */
[----:B------:R-:W-:-:S02]  /*1310*/  PRMT R191, RZ, 0x7610, R80 ;  /* 0x00007610ffbf7816 */ /* 0x000fc40000000050 */
[--C-:B------:R-:W-:Y:S02]  /*1320*/  PRMT R190, RZ, 0x5410, R81.reuse ;  /* 0x00005410ffbe7816 */ /* 0x100fe40000000051 */
[----:B------:R-:W-:Y:S02]  /*1330*/  PRMT R193, RZ, 0x7610, R81 ;  /* 0x00007610ffc17816 */ /* 0x000fe40000000051 */
[--C-:B------:R-:W-:Y:S02]  /*1340*/  PRMT R192, RZ, 0x5410, R82.reuse ;  /* 0x00005410ffc07816 */ /* 0x100fe40000000052 */
[----:B------:R-:W-:Y:S02]  /*1350*/  PRMT R195, RZ, 0x7610, R82 ;  /* 0x00007610ffc37816 */ /* 0x000fe40000000052 */
[--C-:B------:R-:W-:Y:S02]  /*1360*/  PRMT R194, RZ, 0x5410, R83.reuse ;  /* 0x00005410ffc27816 */ /* 0x100fe40000000053 */
[----:B------:R-:W-:-:S02]  /*1370*/  PRMT R197, RZ, 0x7610, R83 ;  /* 0x00007610ffc57816 */ /* 0x000fc40000000053 */
[----:B------:R-:W-:Y:S01]  /*1380*/  LDS.128 R80, [0x1d0] ;  /* 0x0001d000ff507984 */ /* 0x000fe20000000c00 */
[--C-:B-1----:R-:W-:Y:S02]  /*1390*/  PRMT R204, RZ, 0x5410, R68.reuse ;  /* 0x00005410ffcc7816 */ /* 0x102fe40000000044 */
[----:B------:R-:W-:Y:S02]  /*13a0*/  PRMT R207, RZ, 0x7610, R68 ;  /* 0x00007610ffcf7816 */ /* 0x000fe40000000044 */
[--C-:B------:R-:W-:Y:S02]  /*13b0*/  PRMT R206, RZ, 0x5410, R69.reuse ;  /* 0x00005410ffce7816 */ /* 0x100fe40000000045 */
[----:B------:R-:W-:Y:S02]  /*13c0*/  PRMT R209, RZ, 0x7610, R69 ;  /* 0x00007610ffd17816 */ /* 0x000fe40000000045 */
[--C-:B------:R-:W-:Y:S02]  /*13d0*/  PRMT R208, RZ, 0x5410, R70.reuse ;  /* 0x00005410ffd07816 */ /* 0x100fe40000000046 */
[----:B------:R-:W-:-:S02]  /*13e0*/  PRMT R211, RZ, 0x7610, R70 ;  /* 0x00007610ffd37816 */ /* 0x000fc40000000046 */
[--C-:B------:R-:W-:Y:S02]  /*13f0*/  PRMT R210, RZ, 0x5410, R71.reuse ;  /* 0x00005410ffd27816 */ /* 0x100fe40000000047 */
[----:B------:R-:W-:Y:S02]  /*1400*/  PRMT R213, RZ, 0x7610, R71 ;  /* 0x00007610ffd57816 */ /* 0x000fe40000000047 */
[--C-:B---3--:R-:W-:Y:S01]  /*1410*/  PRMT R196, RZ, 0x5410, R60.reuse ;  /* 0x00005410ffc47816 */ /* 0x108fe2000000003c */
[----:B------:R-:W-:Y:S01]  /*1420*/  LDS.128 R68, [0x1f0] ;  /* 0x0001f000ff447984 */ /* 0x000fe20000000c00 */
[----:B------:R-:W-:Y:S02]  /*1430*/  PRMT R199, RZ, 0x7610, R60 ;  /* 0x00007610ffc77816 */ /* 0x000fe4000000003c */
[--C-:B------:R-:W-:Y:S02]  /*1440*/  PRMT R198, RZ, 0x5410, R61.reuse ;  /* 0x00005410ffc67816 */ /* 0x100fe4000000003d */
[----:B------:R-:W-:-:S02]  /*1450*/  PRMT R201, RZ, 0x7610, R61 ;  /* 0x00007610ffc97816 */ /* 0x000fc4000000003d */
[--C-:B------:R-:W-:Y:S02]  /*1460*/  PRMT R200, RZ, 0x5410, R62.reuse ;  /* 0x00005410ffc87816 */ /* 0x100fe4000000003e */
[----:B------:R-:W-:Y:S02]  /*1470*/  PRMT R203, RZ, 0x7610, R62 ;  /* 0x00007610ffcb7816 */ /* 0x000fe4000000003e */
[--C-:B------:R-:W-:Y:S01]  /*1480*/  PRMT R202, RZ, 0x5410, R63.reuse ;  /* 0x00005410ffca7816 */ /* 0x100fe2000000003f */
[----:B--2---:R-:W-:Y:S01]  /*1490*/  IMAD R0, R2, c[0x0][0x1b0], RZ ;  /* 0x00006c0002007a24 */ /* 0x004fe200078e02ff */
[----:B------:R-:W-:Y:S02]  /*14a0*/  PRMT R2, RZ, 0x5410, R4 ;  /* 0x00005410ff027816 */ /* 0x000fe40000000004 */
[----:B------:R-:W-:Y:S02]  /*14b0*/  PRMT R205, RZ, 0x7610, R63 ;  /* 0x00007610ffcd7816 */ /* 0x000fe4000000003f */
[----:B------:R-:W-:Y:S01]  /*14c0*/  IADD3 R104, P0, R0, R105, RZ ;  /* 0x0000006900687210 */ /* 0x000fe20007f1e0ff */
[----:B------:R0:W-:Y:S01]  /*14d0*/  STL [R1+0x5c], R2 ;  /* 0x00005c0201007387 */ /* 0x0001e20000100800 */
[----:B----4-:R-:W-:-:S02]  /*14e0*/  PRMT R220, RZ, 0x5410, R67 ;  /* 0x00005410ffdc7816 */ /* 0x010fc40000000043 */
[----:B------:R-:W-:Y:S01]  /*14f0*/  LEA.HI.X.SX32 R105, R0, R3, 0x1, P0 ;  /* 0x0000000300697211 */ /* 0x000fe200000f0eff */
[----:B------:R-:W-:Y:S01]  /*1500*/  LDS.128 R60, [0x1e0] ;  /* 0x0001e000ff3c7984 */ /* 0x000fe20000000c00 */
[----:B------:R-:W-:Y:S02]  /*1510*/  PRMT R0, RZ, 0x7610, R4 ;  /* 0x00007610ff007816 */ /* 0x000fe40000000004 */
[----:B------:R-:W-:Y:S02]  /*1520*/  PRMT R3, RZ, 0x5410, R5 ;  /* 0x00005410ff037816 */ /* 0x000fe40000000005 */
[----:B------:R-:W-:Y:S01]  /*1530*/  PRMT R221, RZ, 0x7610, R67 ;  /* 0x00007610ffdd7816 */ /* 0x000fe20000000043 */
[----:B------:R1:W-:Y:S01]  /*1540*/  STL [R1+0x58], R0 ;  /* 0x0000580001007387 */ /* 0x0003e20000100800 */
[----:B0-----:R-:W-:Y:S02]  /*1550*/  PRMT R2, RZ, 0x7610, R5 ;  /* 0x00007610ff027816 */ /* 0x001fe40000000005 */
[--C-:B------:R-:W-:Y:S01]  /*1560*/  PRMT R212, RZ, 0x5410, R76.reuse ;  /* 0x00005410ffd47816 */ /* 0x100fe2000000004c */
[----:B------:R0:W-:Y:S01]  /*1570*/  STL [R1+0x54], R3 ;  /* 0x0000540301007387 */ /* 0x0001e20000100800 */
[----:B------:R-:W-:-:S02]  /*1580*/  PRMT R214, RZ, 0x7610, R76 ;  /* 0x00007610ffd67816 */ /* 0x000fc4000000004c */
[--C-:B------:R-:W-:Y:S01]  /*1590*/  PRMT R37, RZ, 0x5410, R30.reuse ;  /* 0x00005410ff257816 */ /* 0x100fe2000000001e */
[----:B------:R2:W-:Y:S01]  /*15a0*/  STL [R1+0x50], R2 ;  /* 0x0000500201007387 */ /* 0x0005e20000100800 */
[----:B------:R-:W-:Y:S02]  /*15b0*/  PRMT R36, RZ, 0x7610, R30 ;  /* 0x00007610ff247816 */ /* 0x000fe4000000001e */
[--C-:B-1----:R-:W-:Y:S02]  /*15c0*/  PRMT R0, RZ, 0x5410, R6.reuse ;  /* 0x00005410ff007816 */ /* 0x102fe40000000006 */
[--C-:B------:R-:W-:Y:S02]  /*15d0*/  PRMT R35, RZ, 0x5410, R31.reuse ;  /* 0x00005410ff237816 */ /* 0x100fe4000000001f */
[----:B0-----:R-:W-:Y:S01]  /*15e0*/  PRMT R3, RZ, 0x7610, R6 ;  /* 0x00007610ff037816 */ /* 0x001fe20000000006 */
[----:B------:R0:W-:Y:S01]  /*15f0*/  STL [R1+0x4c], R0 ;  /* 0x00004c0001007387 */ /* 0x0001e20000100800 */
[----:B------:R-:W-:-:S02]  /*1600*/  PRMT R34, RZ, 0x7610, R31 ;  /* 0x00007610ff227816 */ /* 0x000fc4000000001f */
[----:B--2---:R-:W-:Y:S01]  /*1610*/  PRMT R2, RZ, 0x5410, R7 ;  /* 0x00005410ff027816 */ /* 0x004fe20000000007 */
[----:B------:R1:W-:Y:S01]  /*1620*/  STL [R1+0x48], R3 ;  /* 0x0000480301007387 */ /* 0x0003e20000100800 */
[--C-:B------:R-:W-:Y:S02]  /*1630*/  PRMT R76, RZ, 0x5410, R77.reuse ;  /* 0x00005410ff4c7816 */ /* 0x100fe4000000004d */
[----:B------:R-:W-:Y:S01]  /*1640*/  PRMT R215, RZ, 0x7610, R77 ;  /* 0x00007610ffd77816 */ /* 0x000fe2000000004d */
[----:B------:R2:W-:Y:S01]  /*1650*/  STL [R1+0x44], R2 ;  /* 0x0000440201007387 */ /* 0x0005e20000100800 */
[----:B------:R-:W-:Y:S02]  /*1660*/  PRMT R44, RZ, 0x7610, R26 ;  /* 0x00007610ff2c7816 */ /* 0x000fe4000000001a */
[----:B0-----:R-:W-:Y:S02]  /*1670*/  PRMT R0, RZ, 0x7610, R7 ;  /* 0x00007610ff007816 */ /* 0x001fe40000000007 */
[----:B------:R-:W0:Y:S01]  /*1680*/  LDS.128 R4, [0x70] ;  /* 0x00007000ff047984 */ /* 0x000e220000000c00 */
[----:B-1----:R-:W-:-:S02]  /*1690*/  PRMT R3, RZ, 0x5410, R17 ;  /* 0x00005410ff037816 */ /* 0x002fc40000000011 */
[--C-:B------:R-:W-:Y:S01]  /*16a0*/  PRMT R43, RZ, 0x5410, R27.reuse ;  /* 0x00005410ff2b7816 */ /* 0x100fe2000000001b */
[----:B------:R1:W-:Y:S01]  /*16b0*/  STL [R1+0x40], R0 ;  /* 0x0000400001007387 */ /* 0x0003e20000100800 */
[----:B--2---:R-:W-:Y:S02]  /*16c0*/  PRMT R2, RZ, 0x5410, R16 ;  /* 0x00005410ff027816 */ /* 0x004fe40000000010 */
[----:B------:R-:W-:Y:S02]  /*16d0*/  PRMT R42, RZ, 0x7610, R27 ;  /* 0x00007610ff2a7816 */ /* 0x000fe4000000001b */
[--C-:B------:R-:W-:Y:S01]  /*16e0*/  PRMT R41, RZ, 0x5410, R28.reuse ;  /* 0x00005410ff297816 */ /* 0x100fe2000000001c */
[----:B------:R2:W-:Y:S01]  /*16f0*/  STL [R1+0x3c], R2 ;  /* 0x00003c0201007387 */ /* 0x0005e20000100800 */
[----:B------:R-:W-:Y:S02]  /*1700*/  PRMT R40, RZ, 0x7610, R28 ;  /* 0x00007610ff287816 */ /* 0x000fe4000000001c */
[----:B------:R-:W-:-:S02]  /*1710*/  PRMT R39, RZ, 0x5410, R29 ;  /* 0x00005410ff277816 */ /* 0x000fc4000000001d */
[----:B-1----:R-:W-:Y:S02]  /*1720*/  PRMT R0, RZ, 0x7610, R16 ;  /* 0x00007610ff007816 */ /* 0x002fe40000000010 */
[----:B------:R-:W-:Y:S02]  /*1730*/  PRMT R38, RZ, 0x7610, R29 ;  /* 0x00007610ff267816 */ /* 0x000fe4000000001d */
[--C-:B------:R-:W-:Y:S01]  /*1740*/  PRMT R33, RZ, 0x5410, R12.reuse ;  /* 0x00005410ff217816 */ /* 0x100fe2000000000c */
[----:B------:R1:W-:Y:S01]  /*1750*/  STL [R1+0x38], R0 ;  /* 0x0000380001007387 */ /* 0x0003e20000100800 */
[----:B--2---:R-:W-:Y:S02]  /*1760*/  PRMT R2, RZ, 0x7610, R17 ;  /* 0x00007610ff027816 */ /* 0x004fe40000000011 */
[----:B------:R-:W-:Y:S01]  /*1770*/  PRMT R32, RZ, 0x7610, R12 ;  /* 0x00007610ff207816 */ /* 0x000fe2000000000c */
[----:B------:R2:W-:Y:S01]  /*1780*/  STL [R1+0x34], R3 ;  /* 0x0000340301007387 */ /* 0x0005e20000100800 */
[----:B------:R-:W-:-:S02]  /*1790*/  PRMT R31, RZ, 0x5410, R13 ;  /* 0x00005410ff1f7816 */ /* 0x000fc4000000000d */
[----:B------:R-:W-:Y:S01]  /*17a0*/  PRMT R30, RZ, 0x7610, R13 ;  /* 0x00007610ff1e7816 */ /* 0x000fe2000000000d */
[----:B------:R3:W-:Y:S01]  /*17b0*/  STL [R1+0x30], R2 ;  /* 0x0000300201007387 */ /* 0x0007e20000100800 */
[----:B------:R-:W-:Y:S02]  /*17c0*/  PRMT R77, RZ, 0x5410, R78 ;  /* 0x00005410ff4d7816 */ /* 0x000fe4000000004e */
[----:B-1----:R-:W-:Y:S02]  /*17d0*/  PRMT R0, RZ, 0x5410, R18 ;  /* 0x00005410ff007816 */ /* 0x002fe40000000012 */
[----:B------:R-:W-:Y:S02]  /*17e0*/  PRMT R216, RZ, 0x7610, R78 ;  /* 0x00007610ffd87816 */ /* 0x000fe4000000004e */
[----:B--2---:R-:W-:Y:S01]  /*17f0*/  PRMT R3, RZ, 0x7610, R18 ;  /* 0x00007610ff037816 */ /* 0x004fe20000000012 */
[----:B------:R1:W-:Y:S01]  /*1800*/  STL [R1+0x2c], R0 ;  /* 0x00002c0001007387 */ /* 0x0003e20000100800 */
[----:B------:R-:W-:-:S02]  /*1810*/  PRMT R18, RZ, 0x7610, R11 ;  /* 0x00007610ff127816 */ /* 0x000fc4000000000b */
[----:B---3--:R-:W-:Y:S01]  /*1820*/  PRMT R2, RZ, 0x5410, R19 ;  /* 0x00005410ff027816 */ /* 0x008fe20000000013 */
[----:B------:R2:W-:Y:S01]  /*1830*/  STL [R1+0x28], R3 ;  /* 0x0000280301007387 */ /* 0x0005e20000100800 */
[--C-:B------:R-:W-:Y:S02]  /*1840*/  PRMT R29, RZ, 0x5410, R14.reuse ;  /* 0x00005410ff1d7816 */ /* 0x100fe4000000000e */
[----:B------:R-:W-:Y:S01]  /*1850*/  PRMT R28, RZ, 0x7610, R14 ;  /* 0x00007610ff1c7816 */ /* 0x000fe2000000000e */
[----:B------:R3:W-:Y:S01]  /*1860*/  STL [R1+0x24], R2 ;  /* 0x0000240201007387 */ /* 0x0007e20000100800 */
[----:B------:R-:W-:Y:S02]  /*1870*/  PRMT R27, RZ, 0x5410, R15 ;  /* 0x00005410ff1b7816 */ /* 0x000fe4000000000f */
[----:B-1----:R-:W-:Y:S02]  /*1880*/  PRMT R0, RZ, 0x7610, R19 ;  /* 0x00007610ff007816 */ /* 0x002fe40000000013 */
[----:B------:R-:W-:-:S02]  /*1890*/  PRMT R19, RZ, 0x5410, R11 ;  /* 0x00005410ff137816 */ /* 0x000fc4000000000b */
[----:B--2---:R-:W-:Y:S01]  /*18a0*/  PRMT R3, RZ, 0x5410, R21 ;  /* 0x00005410ff037816 */ /* 0x004fe20000000015 */
[----:B------:R1:W-:Y:S01]  /*18b0*/  STL [R1+0x20], R0 ;  /* 0x0000200001007387 */ /* 0x0003e20000100800 */
[----:B------:R-:W-:Y:S02]  /*18c0*/  PRMT R26, RZ, 0x7610, R15 ;  /* 0x00007610ff1a7816 */ /* 0x000fe4000000000f */
[----:B---3--:R-:W-:Y:S02]  /*18d0*/  PRMT R2, RZ, 0x5410, R20 ;  /* 0x00005410ff027816 */ /* 0x008fe40000000014 */
[--C-:B0-----:R-:W-:Y:S02]  /*18e0*/  PRMT R13, RZ, 0x5410, R6.reuse ;  /* 0x00005410ff0d7816 */ /* 0x101fe40000000006 */
[----:B------:R-:W-:Y:S01]  /*18f0*/  PRMT R12, RZ, 0x7610, R6 ;  /* 0x00007610ff0c7816 */ /* 0x000fe20000000006 */
[----:B------:R0:W-:Y:S01]  /*1900*/  STL [R1+0x1c], R2 ;  /* 0x00001c0201007387 */ /* 0x0001e20000100800 */
[----:B------:R-:W-:-:S02]  /*1910*/  PRMT R11, RZ, 0x5410, R7 ;  /* 0x00005410ff0b7816 */ /* 0x000fc40000000007 */
[----:B-1----:R-:W-:Y:S02]  /*1920*/  PRMT R0, RZ, 0x7610, R20 ;  /* 0x00007610ff007816 */ /* 0x002fe40000000014 */
[--C-:B------:R-:W-:Y:S02]  /*1930*/  PRMT R20, RZ, 0x7610, R10.reuse ;  /* 0x00007610ff147816 */ /* 0x100fe4000000000a */
[--C-:B------:R-:W-:Y:S01]  /*1940*/  PRMT R78, RZ, 0x5410, R79.reuse ;  /* 0x00005410ff4e7816 */ /* 0x100fe2000000004f */
[----:B------:R1:W-:Y:S01]  /*1950*/  STL [R1+0x18], R0 ;  /* 0x0000180001007387 */ /* 0x0003e20000100800 */
[----:B------:R-:W-:Y:S02]  /*1960*/  PRMT R217, RZ, 0x7610, R79 ;  /* 0x00007610ffd97816 */ /* 0x000fe4000000004f */
[----:B0-----:R-:W-:Y:S01]  /*1970*/  PRMT R2, RZ, 0x7610, R21 ;  /* 0x00007610ff027816 */ /* 0x001fe20000000015 */
[----:B------:R0:W-:Y:S01]  /*1980*/  STL [R1+0x14], R3 ;  /* 0x0000140301007387 */ /* 0x0001e20000100800 */
[----:B------:R-:W-:-:S02]  /*1990*/  PRMT R21, RZ, 0x5410, R10 ;  /* 0x00005410ff157816 */ /* 0x000fc4000000000a */
[----:B------:R-:W-:Y:S01]  /*19a0*/  PRMT R10, RZ, 0x7610, R7 ;  /* 0x00007610ff0a7816 */ /* 0x000fe20000000007 */
[----:B------:R2:W-:Y:S01]  /*19b0*/  STL [R1+0x10], R2 ;  /* 0x0000100201007387 */ /* 0x0005e20000100800 */
[----:B------:R-:W-:Y:S02]  /*19c0*/  PRMT R226, RZ, 0x7610, R80 ;  /* 0x00007610ffe27816 */ /* 0x000fe40000000050 */
[----:B-1----:R-:W-:Y:S02]  /*19d0*/  PRMT R0, RZ, 0x5410, R22 ;  /* 0x00005410ff007816 */ /* 0x002fe40000000016 */
[----:B------:R-:W-:Y:S02]  /*19e0*/  PRMT R17, RZ, 0x5410, R4 ;  /* 0x00005410ff117816 */ /* 0x000fe40000000004 */
[----:B0-----:R-:W-:Y:S01]  /*19f0*/  PRMT R3, RZ, 0x7610, R22 ;  /* 0x00007610ff037816 */ /* 0x001fe20000000016 */
[----:B------:R0:W-:Y:S01]  /*1a00*/  STL [R1+0xc], R0 ;  /* 0x00000c0001007387 */ /* 0x0001e20000100800 */
[----:B------:R-:W-:-:S02]  /*1a10*/  PRMT R22, RZ, 0x7610, R9 ;  /* 0x00007610ff167816 */ /* 0x000fc40000000009 */
[----:B--2---:R-:W-:Y:S01]  /*1a20*/  PRMT R2, RZ, 0x5410, R23 ;  /* 0x00005410ff027816 */ /* 0x004fe20000000017 */
[----:B------:R1:W-:Y:S01]  /*1a30*/  STL [R1+0x8], R3 ;  /* 0x0000080301007387 */ /* 0x0003e20000100800 */
[----:B------:R-:W-:Y:S02]  /*1a40*/  PRMT R16, RZ, 0x7610, R4 ;  /* 0x00007610ff107816 */ /* 0x000fe40000000004 */
[--C-:B------:R-:W-:Y:S01]  /*1a50*/  PRMT R15, RZ, 0x5410, R5.reuse ;  /* 0x00005410ff0f7816 */ /* 0x100fe20000000005 */
[----:B------:R2:W-:Y:S01]  /*1a60*/  STL [R1+0x4], R2 ;  /* 0x0000040201007387 */ /* 0x0005e20000100800 */
[----:B------:R-:W-:Y:S02]  /*1a70*/  PRMT R14, RZ, 0x7610, R5 ;  /* 0x00007610ff0e7816 */ /* 0x000fe40000000005 */
[----:B0-----:R-:W-:Y:S02]  /*1a80*/  PRMT R0, RZ, 0x7610, R23 ;  /* 0x00007610ff007816 */ /* 0x001fe40000000017 */
[----:B------:R-:W-:-:S02]  /*1a90*/  PRMT R23, RZ, 0x5410, R9 ;  /* 0x00005410ff177816 */ /* 0x000fc40000000009 */
[----:B------:R-:W-:Y:S01]  /*1aa0*/  PRMT R9, RZ, 0x5410, R52 ;  /* 0x00005410ff097816 */ /* 0x000fe20000000034 */
[----:B------:R0:W-:Y:S01]  /*1ab0*/  STL [R1], R0 ;  /* 0x0000000001007387 */ /* 0x0001e20000100800 */
[--C-:B-1----:R-:W-:Y:S02]  /*1ac0*/  PRMT R3, RZ, 0x5410, R55.reuse ;  /* 0x00005410ff037816 */ /* 0x102fe40000000037 */
[----:B--2---:R-:W-:Y:S02]  /*1ad0*/  PRMT R2, RZ, 0x7610, R55 ;  /* 0x00007610ff027816 */ /* 0x004fe40000000037 */
[--C-:B------:R-:W-:Y:S02]  /*1ae0*/  PRMT R52, RZ, 0x5410, R57.reuse ;  /* 0x00005410ff347816 */ /* 0x100fe40000000039 */
[----:B------:R-:W-:Y:S02]  /*1af0*/  PRMT R55, RZ, 0x7610, R57 ;  /* 0x00007610ff377816 */ /* 0x000fe40000000039 */
[----:B------:R-:W-:-:S02]  /*1b00*/  PRMT R57, RZ, 0x5410, R72 ;  /* 0x00005410ff397816 */ /* 0x000fc40000000048 */
[----:B------:R-:W1:Y:S01]  /*1b10*/  LDS.128 R72, [0x100] ;  /* 0x00010000ff487984 */ /* 0x000e620000000c00 */
[--C-:B------:R-:W-:Y:S02]  /*1b20*/  PRMT R7, RZ, 0x5410, R53.reuse ;  /* 0x00005410ff077816 */ /* 0x100fe40000000035 */
[----:B------:R-:W-:Y:S02]  /*1b30*/  PRMT R6, RZ, 0x7610, R53 ;  /* 0x00007610ff067816 */ /* 0x000fe40000000035 */
[--C-:B------:R-:W-:Y:S02]  /*1b40*/  PRMT R79, RZ, 0x5410, R64.reuse ;  /* 0x00005410ff4f7816 */ /* 0x100fe40000000040 */
[----:B------:R-:W-:Y:S02]  /*1b50*/  PRMT R218, RZ, 0x7610, R64 ;  /* 0x00007610ffda7816 */ /* 0x000fe40000000040 */
[----:B------:R-:W-:Y:S02]  /*1b60*/  PRMT R227, RZ, 0x7610, R81 ;  /* 0x00007610ffe37816 */ /* 0x000fe40000000051 */
[----:B------:R-:W-:-:S02]  /*1b70*/  PRMT R5, RZ, 0x5410, R54 ;  /* 0x00005410ff057816 */ /* 0x000fc40000000036 */
[----:B------:R-:W-:Y:S02]  /*1b80*/  PRMT R4, RZ, 0x7610, R54 ;  /* 0x00007610ff047816 */ /* 0x000fe40000000036 */
[--C-:B0-----:R-:W-:Y:S02]  /*1b90*/  PRMT R0, RZ, 0x5410, R56.reuse ;  /* 0x00005410ff007816 */ /* 0x101fe40000000038 */
[----:B------:R-:W-:Y:S02]  /*1ba0*/  PRMT R53, RZ, 0x7610, R56 ;  /* 0x00007610ff357816 */ /* 0x000fe40000000038 */
[--C-:B------:R-:W-:Y:S02]  /*1bb0*/  PRMT R64, RZ, 0x5410, R65.reuse ;  /* 0x00005410ff407816 */ /* 0x100fe40000000041 */
[----:B------:R-:W-:Y:S02]  /*1bc0*/  PRMT R219, RZ, 0x7610, R65 ;  /* 0x00007610ffdb7816 */ /* 0x000fe40000000041 */
[----:B------:R-:W-:-:S02]  /*1bd0*/  PRMT R228, RZ, 0x7610, R82 ;  /* 0x00007610ffe47816 */ /* 0x000fc40000000052 */
[----:B------:R-:W-:Y:S02]  /*1be0*/  PRMT R54, RZ, 0x5410, R58 ;  /* 0x00005410ff367816 */ /* 0x000fe4000000003a */
[----:B------:R-:W-:Y:S02]  /*1bf0*/  PRMT R56, RZ, 0x5410, R59 ;  /* 0x00005410ff387816 */ /* 0x000fe4000000003b */
[----:B------:R-:W-:Y:S02]  /*1c00*/  PRMT R65, RZ, 0x5410, R66 ;  /* 0x00005410ff417816 */ /* 0x000fe40000000042 */
[--C-:B------:R-:W-:Y:S02]  /*1c10*/  PRMT R237, RZ, 0x5410, R68.reuse ;  /* 0x00005410ffed7816 */ /* 0x100fe40000000044 */
[----:B------:R-:W-:Y:S01]  /*1c20*/  PRMT R238, RZ, 0x7610, R68 ;  /* 0x00007610ffee7816 */ /* 0x000fe20000000044 */
[----:B------:R-:W-:Y:S01]  /*1c30*/  IMAD.MOV.U32 R68, RZ, RZ, -0x800001 ;  /* 0xff7fffffff447424 */ /* 0x000fe200078e00ff */
[----:B------:R-:W-:-:S02]  /*1c40*/  PRMT R239, RZ, 0x5410, R69 ;  /* 0x00005410ffef7816 */ /* 0x000fc40000000045 */
[----:B------:R-:W-:Y:S02]  /*1c50*/  PRMT R241, RZ, 0x5410, R70 ;  /* 0x00005410fff17816 */ /* 0x000fe40000000046 */
[----:B------:R-:W-:Y:S02]  /*1c60*/  PRMT R242, RZ, 0x5410, R71 ;  /* 0x00005410fff27816 */ /* 0x000fe40000000047 */
        /* <DEDUP_REMOVED lines=9> */
[----:B------:R-:W-:Y:S02]  /*1d00*/  PRMT R58, RZ, 0x7610, R58 ;  /* 0x00007610ff3a7816 */ /* 0x000fe4000000003a */
[----:B------:R-:W-:-:S02]  /*1d10*/  PRMT R59, RZ, 0x7610, R59 ;  /* 0x00007610ff3b7816 */ /* 0x000fc4000000003b */
[----:B------:R-:W-:Y:S02]  /*1d20*/  PRMT R66, RZ, 0x7610, R66 ;  /* 0x00007610ff427816 */ /* 0x000fe40000000042 */
[--C-:B------:R-:W-:Y:S02]  /*1d30*/  PRMT R229, RZ, 0x5410, R60.reuse ;  /* 0x00005410ffe57816 */ /* 0x100fe4000000003c */
[----:B------:R-:W-:Y:S02]  /*1d40*/  PRMT R230, RZ, 0x7610, R60 ;  /* 0x00007610ffe67816 */ /* 0x000fe4000000003c */
[--C-:B------:R-:W-:Y:S02]  /*1d50*/  PRMT R231, RZ, 0x5410, R61.reuse ;  /* 0x00005410ffe77816 */ /* 0x100fe4000000003d */
[----:B------:R-:W-:Y:S02]  /*1d60*/  PRMT R232, RZ, 0x7610, R61 ;  /* 0x00007610ffe87816 */ /* 0x000fe4000000003d */
[----:B------:R-:W-:-:S02]  /*1d70*/  PRMT R233, RZ, 0x5410, R62 ;  /* 0x00005410ffe97816 */ /* 0x000fc4000000003e */
[----:B------:R-:W-:Y:S02]  /*1d80*/  PRMT R234, RZ, 0x7610, R62 ;  /* 0x00007610ffea7816 */ /* 0x000fe4000000003e */
[--C-:B------:R-:W-:Y:S02]  /*1d90*/  PRMT R235, RZ, 0x5410, R63.reuse ;  /* 0x00005410ffeb7816 */ /* 0x100fe4000000003f */
[----:B------:R-:W-:Y:S02]  /*1da0*/  PRMT R236, RZ, 0x7610, R63 ;  /* 0x00007610ffec7816 */ /* 0x000fe4000000003f */
[----:B------:R-:W-:Y:S02]  /*1db0*/  PRMT R69, RZ, 0x7610, R69 ;  /* 0x00007610ff457816 */ /* 0x000fe40000000045 */
[----:B------:R-:W-:Y:S02]  /*1dc0*/  PRMT R70, RZ, 0x7610, R70 ;  /* 0x00007610ff467816 */ /* 0x000fe40000000046 */
[----:B------:R-:W-:-:S02]  /*1dd0*/  PRMT R71, RZ, 0x7610, R71 ;  /* 0x00007610ff477816 */ /* 0x000fc40000000047 */
        /* <DEDUP_REMOVED lines=8> */
[----:B------:R-:W0:Y:S02]  /*1e60*/  LDS.128 R72, [0x1c0] ;  /* 0x0001c000ff487984 */ /* 0x000e240000000c00 */
[--C-:B0-----:R-:W-:Y:S02]  /*1e70*/  PRMT R67, RZ, 0x5410, R72.reuse ;  /* 0x00005410ff437816 */ /* 0x101fe40000000048 */
        /* <DEDUP_REMOVED lines=9> */
[----:B------:R-:W-:Y:S02]  /*1f10*/  PRMT R81, RZ, 0x5410, R82 ;  /* 0x00005410ff517816 */ /* 0x000fe40000000052 */
[--C-:B------:R-:W-:Y:S02]  /*1f20*/  PRMT R82, RZ, 0x5410, R83.reuse ;  /* 0x00005410ff527816 */ /* 0x100fe40000000053 */
[----:B------:R-:W-:Y:S02]  /*1f30*/  PRMT R83, RZ, 0x7610, R83 ;  /* 0x00007610ff537816 */ /* 0x000fe40000000053 */
.L_x_12926:
[C---:B------:R-:W-:Y:S01]  /*1f40*/  IADD3 R61, P0, R240.reuse, UR4, RZ ;  /* 0x00000004f03d7c10 */ /* 0x040fe2000ff1e0ff */
[----:B------:R0:W-:Y:S03]  /*1f50*/  STL [R1+0x74], R236 ;  /* 0x000074ec01007387 */ /* 0x0001e60000100800 */
[----:B------:R-:W-:Y:S01]  /*1f60*/  LEA.HI.X.SX32 R62, R240, UR6, 0x1, P0 ;  /* 0x00000006f03e7c11 */ /* 0x000fe200080f0eff */
[----:B------:R-:W2:Y:S01]  /*1f70*/  LDL R252, [R1+0x38] ;  /* 0x0000380001fc7983 */ /* 0x000ea20000100800 */
[----:B------:R-:W-:-:S04]  /*1f80*/  LEA R60, P0, R61, c[0x0][0x188], 0x2 ;  /* 0x000062003d3c7a11 */ /* 0x000fc800078010ff */
[----:B------:R-:W-:Y:S01]  /*1f90*/  LEA.HI.X R61, R61, c[0x0][0x18c], R62, 0x2, P0 ;  /* 0x000063003d3d7a11 */ /* 0x000fe200000f143e */
[----:B0-----:R-:W3:Y:S04]  /*1fa0*/  LDL R236, [R1+0x3c] ;  /* 0x00003c0001ec7983 */ /* 0x001ee80000100800 */
[----:B------:R-:W4:Y:S04]  /*1fb0*/  LDG.E.CONSTANT R60, [R60.64] ;  /* 0x0000000a3c3c7981 */ /* 0x000f28000c1e9900 */
[----:B------:R0:W-:Y:S04]  /*1fc0*/  STL [R1+0x70], R242 ;  /* 0x000070f201007387 */ /* 0x0001e80000100800 */
[----:B0-----:R-:W2:Y:S04]  /*1fd0*/  LDL R242, [R1+0x5c] ;  /* 0x00005c0001f27983 */ /* 0x001ea80000100800 */
[----:B------:R0:W-:Y:S04]  /*1fe0*/  STL [R1+0x6c], R71 ;  /* 0x00006c4701007387 */ /* 0x0001e80000100800 */
[----:B0-----:R-:W2:Y:S04]  /*1ff0*/  LDL R71, [R1+0x18] ;  /* 0x0000180001477983 */ /* 0x001ea80000100800 */
[----:B-----5:R0:W-:Y:S04]  /*2000*/  STL [R1+0x68], R51 ;  /* 0x0000683301007387 */ /* 0x0201e80000100800 */
[----:B0-----:R-:W2:Y:S04]  /*2010*/  LDL R51, [R1+0x1c] ;  /* 0x00001c0001337983 */ /* 0x001ea80000100800 */
[----:B------:R0:W-:Y:S04]  /*2020*/  STL [R1+0x64], R68 ;  /* 0x0000644401007387 */ /* 0x0001e80000100800 */
[----:B0-----:R-:W2:Y:S01]  /*2030*/  LDL R68, [R1+0x58] ;  /* 0x0000580001447983 */ /* 0x001ea20000100800 */
[----:B----4-:R-:W-:-:S05]  /*2040*/  IMAD.WIDE R60, R60, c[0x0][0x1ac], R104 ;  /* 0x00006b003c3c7a25 */ /* 0x010fca00078e0268 */
[----:B------:R-:W-:-:S04]  /*2050*/  LEA R62, P0, R60, c[0x0][0x170], 0x1 ;  /* 0x00005c003c3e7a11 */ /* 0x000fc800078008ff */
[----:B------:R-:W-:-:S05]  /*2060*/  LEA.HI.X R63, R60, c[0x0][0x174], R61, 0x1, P0 ;  /* 0x00005d003c3f7a11 */ /* 0x000fca00000f0c3d */
[----:B------:R-:W4:Y:S04]  /*2070*/  LDG.E.CONSTANT R251, [R62.64+0x200] ;  /* 0x0002000a3efb7981 */ /* 0x000f28000c1e9900 */
[----:B------:R-:W2:Y:S04]  /*2080*/  LDG.E.CONSTANT R243, [R62.64] ;  /* 0x0000000a3ef37981 */ /* 0x000ea8000c1e9900 */
[----:B------:R-:W3:Y:S04]  /*2090*/  LDG.E.CONSTANT R60, [R62.64+0x400] ;  /* 0x0004000a3e3c7981 */ /* 0x000ee8000c1e9900 */
[----:B------:R-:W3:Y:S04]  /*20a0*/  LDG.E.CONSTANT R248, [R62.64+0x600] ;  /* 0x0006000a3ef87981 */ /* 0x000ee8000c1e9900 */
[----:B------:R-:W3:Y:S04]  /*20b0*/  LDG.E.CONSTANT R247, [R62.64+0x800] ;  /* 0x0008000a3ef77981 */ /* 0x000ee8000c1e9900 */
[----:B------:R-:W3:Y:S04]  /*20c0*/  LDG.E.CONSTANT R246, [R62.64+0xa00] ;  /* 0x000a000a3ef67981 */ /* 0x000ee8000c1e9900 */
[----:B------:R-:W3:Y:S04]  /*20d0*/  LDG.E.CONSTANT R61, [R62.64+0xc00] ;  /* 0x000c000a3e3d7981 */ /* 0x000ee8000c1e9900 */
[----:B------:R-:W3:Y:S04]  /*20e0*/  LDG.E.CONSTANT R245, [R62.64+0xe00] ;  /* 0x000e000a3ef57981 */ /* 0x000ee8000c1e9900 */
[----:B------:R-:W3:Y:S04]  /*20f0*/  LDG.E.CONSTANT R250, [R62.64+0x1000] ;  /* 0x0010000a3efa7981 */ /* 0x000ee8000c1e9900 */
[----:B------:R-:W3:Y:S01]  /*2100*/  LDG.E.CONSTANT R249, [R62.64+0x1200] ;  /* 0x0012000a3ef97981 */ /* 0x000ee2000c1e9900 */
[----:B----4-:R-:W-:-:S02]  /*2110*/  PRMT R244, RZ, 0x5410, R251 ;  /* 0x00005410fff47816 */ /* 0x010fc400000000fb */
[----:B------:R-:W-:-:S05]  /*2120*/  PRMT R251, RZ, 0x7610, R251 ;  /* 0x00007610fffb7816 */ /* 0x000fca00000000fb */
[----:B--2---:R-:W-:Y:S01]  /*2130*/  FMUL.FTZ R251, R252, R251 ;  /* 0x000000fbfcfb7220 */ /* 0x004fe20000410000 */
[--C-:B------:R-:W-:Y:S02]  /*2140*/  PRMT R252, RZ, 0x5410, R243.reuse ;  /* 0x00005410fffc7816 */ /* 0x100fe400000000f3 */
[----:B------:R-:W-:-:S05]  /*2150*/  PRMT R243, RZ, 0x7610, R243 ;  /* 0x00007610fff37816 */ /* 0x000fca00000000f3 */
[----:B------:R-:W-:Y:S01]  /*2160*/  FFMA.FTZ R251, R68, R243, R251 ;  /* 0x000000f344fb7223 */ /* 0x000fe200000100fb */
[--C-:B---3--:R-:W-:Y:S02]  /*2170*/  PRMT R243, RZ, 0x5410, R60.reuse ;  /* 0x00005410fff37816 */ /* 0x108fe4000000003c */
[----:B------:R-:W-:Y:S01]  /*2180*/  PRMT R60, RZ, 0x7610, R60 ;  /* 0x00007610ff3c7816 */ /* 0x000fe2000000003c */
[----:B------:R-:W-:Y:S02]  /*2190*/  FMUL.FTZ R244, R236, R244 ;  /* 0x000000f4ecf47220 */ /* 0x000fe40000410000 */
[----:B------:R-:W2:Y:S02]  /*21a0*/  LDL.LU R236, [R1+0x74] ;  /* 0x0000740001ec7983 */ /* 0x000ea40000300800 */
[----:B------:R-:W-:Y:S01]  /*21b0*/  FFMA.FTZ R60, R71, R60, R251 ;  /* 0x0000003c473c7223 */ /* 0x000fe200000100fb */
[----:B------:R-:W-:Y:S01]  /*21c0*/  PRMT R251, RZ, 0x5410, R248 ;  /* 0x00005410fffb7816 */ /* 0x000fe200000000f8 */
[----:B------:R-:W-:Y:S01]  /*21d0*/  FFMA.FTZ R252, R242, R252, R244 ;  /* 0x000000fcf2fc7223 */ /* 0x000fe200000100f4 */
[----:B------:R-:W-:Y:S01]  /*21e0*/  PRMT R248, RZ, 0x7610, R248 ;  /* 0x00007610fff87816 */ /* 0x000fe200000000f8 */
[----:B------:R-:W3:Y:S02]  /*21f0*/  LDG.E.CONSTANT R244, [R62.64+0x1400] ;  /* 0x0014000a3ef47981 */ /* 0x000ee4000c1e9900 */
[----:B------:R-:W-:-:S02]  /*2200*/  FFMA.FTZ R252, R51, R243, R252 ;  /* 0x000000f333fc7223 */ /* 0x000fc400000100fc */
[----:B------:R-:W-:Y:S01]  /*2210*/  FFMA.FTZ R60, R48, R248, R60 ;  /* 0x000000f8303c7223 */ /* 0x000fe2000001003c */
[--C-:B------:R-:W-:Y:S01]  /*2220*/  PRMT R248, RZ, 0x5410, R247.reuse ;  /* 0x00005410fff87816 */ /* 0x100fe200000000f7 */
[----:B------:R-:W4:Y:S01]  /*2230*/  LDG.E.CONSTANT R243, [R62.64+0x1600] ;  /* 0x0016000a3ef37981 */ /* 0x000f22000c1e9900 */
[----:B------:R-:W-:Y:S01]  /*2240*/  PRMT R247, RZ, 0x7610, R247 ;  /* 0x00007610fff77816 */ /* 0x000fe200000000f7 */
[----:B------:R-:W-:Y:S02]  /*2250*/  FFMA.FTZ R251, R49, R251, R252 ;  /* 0x000000fb31fb7223 */ /* 0x000fe400000100fc */
[----:B------:R-:W2:Y:S02]  /*2260*/  LDL.LU R242, [R1+0x70] ;  /* 0x0000700001f27983 */ /* 0x000ea40000300800 */
[----:B------:R-:W-:Y:S01]  /*2270*/  FFMA.FTZ R60, R40, R247, R60 ;  /* 0x000000f7283c7223 */ /* 0x000fe2000001003c */
[----:B------:R-:W-:Y:S01]  /*2280*/  PRMT R247, RZ, 0x5410, R246 ;  /* 0x00005410fff77816 */ /* 0x000fe200000000f6 */
[----:B------:R-:W-:Y:S01]  /*2290*/  FFMA.FTZ R248, R41, R248, R251 ;  /* 0x000000f829f87223 */ /* 0x000fe200000100fb */
[----:B------:R-:W-:Y:S01]  /*22a0*/  PRMT R252, RZ, 0x5410, R61 ;  /* 0x00005410fffc7816 */ /* 0x000fe2000000003d */
[----:B------:R-:W2:Y:S02]  /*22b0*/  LDL R71, [R1+0x50] ;  /* 0x0000500001477983 */ /* 0x000ea40000100800 */
[----:B------:R-:W-:-:S02]  /*22c0*/  FFMA.FTZ R247, R33, R247, R248 ;  /* 0x000000f721f77223 */ /* 0x000fc400000100f8 */
[----:B------:R-:W2:Y:S02]  /*22d0*/  LDG.E.CONSTANT R248, [R62.64+0x1800] ;  /* 0x0018000a3ef87981 */ /* 0x000ea4000c1e9900 */
[----:B------:R-:W-:Y:S02]  /*22e0*/  FFMA.FTZ R252, R25, R252, R247 ;  /* 0x000000fc19fc7223 */ /* 0x000fe400000100f7 */
[----:B------:R-:W2:Y:S01]  /*22f0*/  LDG.E.CONSTANT R247, [R62.64+0x1a00] ;  /* 0x001a000a3ef77981 */ /* 0x000ea2000c1e9900 */
[----:B------:R-:W-:-:S03]  /*2300*/  PRMT R251, RZ, 0x7610, R246 ;  /* 0x00007610fffb7816 */ /* 0x000fc600000000f6 */
[----:B------:R-:W2:Y:S02]  /*2310*/  LDG.E.CONSTANT R246, [R62.64+0x1c00] ;  /* 0x001c000a3ef67981 */ /* 0x000ea4000c1e9900 */
[----:B------:R-:W-:Y:S02]  /*2320*/  FFMA.FTZ R251, R32, R251, R60 ;  /* 0x000000fb20fb7223 */ /* 0x000fe4000001003c */
[----:B------:R-:W2:Y:S01]  /*2330*/  LDG.E.CONSTANT R60, [R62.64+0x1e00] ;  /* 0x001e000a3e3c7981 */ /* 0x000ea2000c1e9900 */
[----:B------:R-:W-:-:S03]  /*2340*/  PRMT R61, RZ, 0x7610, R61 ;  /* 0x00007610ff3d7816 */ /* 0x000fc6000000003d */
[----:B------:R-:W2:Y:S02]  /*2350*/  LDL R68, [R1+0x14] ;  /* 0x0000140001447983 */ /* 0x000ea40000100800 */
[----:B------:R-:W-:Y:S01]  /*2360*/  FFMA.FTZ R251, R24, R61, R251 ;  /* 0x0000003d18fb7223 */ /* 0x000fe200000100fb */
[--C-:B------:R-:W-:Y:S01]  /*2370*/  PRMT R61, RZ, 0x5410, R245.reuse ;  /* 0x00005410ff3d7816 */ /* 0x100fe200000000f5 */
[----:B------:R-:W2:Y:S01]  /*2380*/  LDL R51, [R1+0x10] ;  /* 0x0000100001337983 */ /* 0x000ea20000100800 */
[----:B------:R-:W-:-:S05]  /*2390*/  PRMT R245, RZ, 0x7610, R245 ;  /* 0x00007610fff57816 */ /* 0x000fca00000000f5 */
[----:B------:R-:W-:Y:S01]  /*23a0*/  FFMA.FTZ R251, R16, R245, R251 ;  /* 0x000000f510fb7223 */ /* 0x000fe200000100fb */
[--C-:B------:R-:W-:Y:S02]  /*23b0*/  PRMT R245, RZ, 0x5410, R250.reuse ;  /* 0x00005410fff57816 */ /* 0x100fe400000000fa */
[----:B------:R-:W-:Y:S01]  /*23c0*/  PRMT R250, RZ, 0x7610, R250 ;  /* 0x00007610fffa7816 */ /* 0x000fe200000000fa */
[----:B------:R-:W-:Y:S02]  /*23d0*/  FFMA.FTZ R252, R17, R61, R252 ;  /* 0x0000003d11fc7223 */ /* 0x000fe400000100fc */
[----:B------:R-:W2:Y:S02]  /*23e0*/  LDG.E.CONSTANT R61, [R62.64+0x2000] ;  /* 0x0020000a3e3d7981 */ /* 0x000ea4000c1e9900 */
[----:B------:R-:W-:Y:S01]  /*23f0*/  FFMA.FTZ R251, R8, R250, R251 ;  /* 0x000000fa08fb7223 */ /* 0x000fe200000100fb */
[--C-:B------:R-:W-:Y:S02]  /*2400*/  PRMT R250, RZ, 0x5410, R249.reuse ;  /* 0x00005410fffa7816 */ /* 0x100fe400000000f9 */
[----:B------:R-:W-:Y:S01]  /*2410*/  PRMT R249, RZ, 0x7610, R249 ;  /* 0x00007610fff97816 */ /* 0x000fe200000000f9 */
[----:B------:R-:W-:-:S02]  /*2420*/  FFMA.FTZ R252, R9, R245, R252 ;  /* 0x000000f509fc7223 */ /* 0x000fc400000100fc */
[----:B------:R-:W2:Y:S02]  /*2430*/  LDG.E.CONSTANT R245, [R62.64+0x2200] ;  /* 0x0022000a3ef57981 */ /* 0x000ea4000c1e9900 */
[----:B------:R-:W-:Y:S02]  /*2440*/  FFMA.FTZ R251, R53, R249, R251 ;  /* 0x000000f935fb7223 */ /* 0x000fe400000100fb */
[----:B------:R-:W-:Y:S02]  /*2450*/  FFMA.FTZ R252, R0, R250, R252 ;  /* 0x000000fa00fc7223 */ /* 0x000fe400000100fc */
[----:B------:R-:W2:Y:S01]  /*2460*/  LDG.E.CONSTANT R250, [R62.64+0x2400] ;  /* 0x0024000a3efa7981 */ /* 0x000ea2000c1e9900 */
[--C-:B---3--:R-:W-:Y:S02]  /*2470*/  PRMT R249, RZ, 0x5410, R244.reuse ;  /* 0x00005410fff97816 */ /* 0x108fe400000000f4 */
[----:B------:R-:W-:-:S05]  /*2480*/  PRMT R244, RZ, 0x7610, R244 ;  /* 0x00007610fff47816 */ /* 0x000fca00000000f4 */
[----:B------:R-:W-:Y:S01]  /*2490*/  FFMA.FTZ R251, R85, R244, R251 ;  /* 0x000000f455fb7223 */ /* 0x000fe200000100fb */
[--C-:B----4-:R-:W-:Y:S02]  /*24a0*/  PRMT R244, RZ, 0x5410, R243.reuse ;  /* 0x00005410fff47816 */ /* 0x110fe400000000f3 */
[----:B------:R-:W-:Y:S01]  /*24b0*/  PRMT R243, RZ, 0x7610, R243 ;  /* 0x00007610fff37816 */ /* 0x000fe200000000f3 */
[----:B------:R-:W-:Y:S02]  /*24c0*/  FFMA.FTZ R252, R57, R249, R252 ;  /* 0x000000f939fc7223 */ /* 0x000fe400000100fc */
[----:B------:R-:W3:Y:S02]  /*24d0*/  LDG.E.CONSTANT R249, [R62.64+0x2600] ;  /* 0x0026000a3ef97981 */ /* 0x000ee4000c1e9900 */
[----:B------:R-:W-:Y:S01]  /*24e0*/  FFMA.FTZ R243, R93, R243, R251 ;  /* 0x000000f35df37223 */ /* 0x000fe200000100fb */
[--C-:B--2---:R-:W-:Y:S02]  /*24f0*/  PRMT R251, RZ, 0x5410, R248.reuse ;  /* 0x00005410fffb7816 */ /* 0x104fe400000000f8 */
[----:B------:R-:W-:Y:S01]  /*2500*/  PRMT R248, RZ, 0x7610, R248 ;  /* 0x00007610fff87816 */ /* 0x000fe200000000f8 */
[----:B------:R-:W-:-:S02]  /*2510*/  FFMA.FTZ R252, R90, R244, R252 ;  /* 0x000000f45afc7223 */ /* 0x000fc400000100fc */
[----:B------:R-:W2:Y:S02]  /*2520*/  LDG.E.CONSTANT R244, [R62.64+0x2800] ;  /* 0x0028000a3ef47981 */ /* 0x000ea4000c1e9900 */
[----:B------:R-:W-:Y:S01]  /*2530*/  FFMA.FTZ R243, R101, R248, R243 ;  /* 0x000000f865f37223 */ /* 0x000fe200000100f3 */
[--C-:B------:R-:W-:Y:S02]  /*2540*/  PRMT R248, RZ, 0x5410, R247.reuse ;  /* 0x00005410fff87816 */ /* 0x100fe400000000f7 */
[----:B------:R-:W-:Y:S01]  /*2550*/  PRMT R247, RZ, 0x7610, R247 ;  /* 0x00007610fff77816 */ /* 0x000fe200000000f7 */
[----:B------:R-:W-:-:S04]  /*2560*/  FFMA.FTZ R251, R98, R251, R252 ;  /* 0x000000fb62fb7223 */ /* 0x000fc800000100fc */
[----:B------:R-:W-:Y:S01]  /*2570*/  FFMA.FTZ R243, R111, R247, R243 ;  /* 0x000000f76ff37223 */ /* 0x000fe200000100f3 */
[----:B------:R-:W-:Y:S01]  /*2580*/  PRMT R247, RZ, 0x5410, R246 ;  /* 0x00005410fff77816 */ /* 0x000fe200000000f6 */
[----:B------:R-:W-:Y:S01]  /*2590*/  FFMA.FTZ R248, R108, R248, R251 ;  /* 0x000000f86cf87223 */ /* 0x000fe200000100fb */
[----:B------:R-:W-:-:S03]  /*25a0*/  PRMT R251, RZ, 0x5410, R60 ;  /* 0x00005410fffb7816 */ /* 0x000fc6000000003c */
[----:B------:R-:W-:Y:S02]  /*25b0*/  FFMA.FTZ R247, R116, R247, R248 ;  /* 0x000000f774f77223 */ /* 0x000fe400000100f8 */
[----:B------:R-:W4:Y:S02]  /*25c0*/  LDG.E.CONSTANT R248, [R62.64+0x2a00] ;  /* 0x002a000a3ef87981 */ /* 0x000f24000c1e9900 */
[----:B------:R-:W-:Y:S02]  /*25d0*/  FFMA.FTZ R251, R124, R251, R247 ;  /* 0x000000fb7cfb7223 */ /* 0x000fe400000100f7 */
[----:B------:R-:W4:Y:S01]  /*25e0*/  LDG.E.CONSTANT R247, [R62.64+0x2c00] ;  /* 0x002c000a3ef77981 */ /* 0x000f22000c1e9900 */
[----:B------:R-:W-:-:S03]  /*25f0*/  PRMT R252, RZ, 0x7610, R246 ;  /* 0x00007610fffc7816 */ /* 0x000fc600000000f6 */
[----:B------:R-:W4:Y:S01]  /*2600*/  LDG.E.CONSTANT R246, [R62.64+0x2e00] ;  /* 0x002e000a3ef67981 */ /* 0x000f22000c1e9900 */
[----:B------:R-:W-:Y:S01]  /*2610*/  PRMT R60, RZ, 0x7610, R60 ;  /* 0x00007610ff3c7816 */ /* 0x000fe2000000003c */
[----:B------:R-:W-:Y:S02]  /*2620*/  FFMA.FTZ R252, R119, R252, R243 ;  /* 0x000000fc77fc7223 */ /* 0x000fe400000100f3 */
[----:B------:R-:W4:Y:S02]  /*2630*/  LDG.E.CONSTANT R243, [R62.64+0x3000] ;  /* 0x0030000a3ef37981 */ /* 0x000f24000c1e9900 */
[----:B------:R-:W-:Y:S01]  /*2640*/  FFMA.FTZ R252, R127, R60, R252 ;  /* 0x0000003c7ffc7223 */ /* 0x000fe200000100fc */
[--C-:B------:R-:W-:Y:S02]  /*2650*/  PRMT R60, RZ, 0x5410, R61.reuse ;  /* 0x00005410ff3c7816 */ /* 0x100fe4000000003d */
[----:B------:R-:W-:-:S05]  /*2660*/  PRMT R61, RZ, 0x7610, R61 ;  /* 0x00007610ff3d7816 */ /* 0x000fca000000003d */
[----:B------:R-:W-:Y:S01]  /*2670*/  FFMA.FTZ R252, R135, R61, R252 ;  /* 0x0000003d87fc7223 */ /* 0x000fe200000100fc */
[--C-:B------:R-:W-:Y:S02]  /*2680*/  PRMT R61, RZ, 0x5410, R245.reuse ;  /* 0x00005410ff3d7816 */ /* 0x100fe400000000f5 */
[----:B------:R-:W-:Y:S01]  /*2690*/  PRMT R245, RZ, 0x7610, R245 ;  /* 0x00007610fff57816 */ /* 0x000fe200000000f5 */
[----:B------:R-:W-:Y:S02]  /*26a0*/  FFMA.FTZ R251, R132, R60, R251 ;  /* 0x0000003c84fb7223 */ /* 0x000fe400000100fb */
[----:B------:R-:W4:Y:S02]  /*26b0*/  LDG.E.CONSTANT R60, [R62.64+0x3200] ;  /* 0x0032000a3e3c7981 */ /* 0x000f24000c1e9900 */
[----:B------:R-:W-:Y:S01]  /*26c0*/  FFMA.FTZ R252, R143, R245, R252 ;  /* 0x000000f58ffc7223 */ /* 0x000fe200000100fc */
[--C-:B------:R-:W-:Y:S02]  /*26d0*/  PRMT R245, RZ, 0x5410, R250.reuse ;  /* 0x00005410fff57816 */ /* 0x100fe400000000fa */
[----:B------:R-:W-:Y:S01]  /*26e0*/  PRMT R250, RZ, 0x7610, R250 ;  /* 0x00007610fffa7816 */ /* 0x000fe200000000fa */
[----:B------:R-:W-:-:S02]  /*26f0*/  FFMA.FTZ R251, R140, R61, R251 ;  /* 0x0000003d8cfb7223 */ /* 0x000fc400000100fb */
[----:B------:R-:W4:Y:S02]  /*2700*/  LDG.E.CONSTANT R61, [R62.64+0x3400] ;  /* 0x0034000a3e3d7981 */ /* 0x000f24000c1e9900 */
[----:B------:R-:W-:Y:S02]  /*2710*/  FFMA.FTZ R250, R151, R250, R252 ;  /* 0x000000fa97fa7223 */ /* 0x000fe400000100fc */
[----:B------:R-:W-:Y:S02]  /*2720*/  FFMA.FTZ R251, R148, R245, R251 ;  /* 0x000000f594fb7223 */ /* 0x000fe400000100fb */
[----:B------:R-:W4:Y:S01]  /*2730*/  LDG.E.CONSTANT R245, [R62.64+0x3600] ;  /* 0x0036000a3ef57981 */ /* 0x000f22000c1e9900 */
[----:B---3--:R-:W-:-:S05]  /*2740*/  PRMT R252, RZ, 0x5410, R249 ;  /* 0x00005410fffc7816 */ /* 0x008fca00000000f9 */
[----:B------:R-:W-:Y:S01]  /*2750*/  FFMA.FTZ R252, R156, R252, R251 ;  /* 0x000000fc9cfc7223 */ /* 0x000fe200000100fb */
[----:B------:R-:W-:Y:S02]  /*2760*/  PRMT R251, RZ, 0x7610, R249 ;  /* 0x00007610fffb7816 */ /* 0x000fe400000000f9 */
[----:B--2---:R-:W-:-:S03]  /*2770*/  PRMT R249, RZ, 0x5410, R244 ;  /* 0x00005410fff97816 */ /* 0x004fc600000000f4 */
[----:B------:R-:W-:Y:S01]  /*2780*/  FFMA.FTZ R251, R159, R251, R250 ;  /* 0x000000fb9ffb7223 */ /* 0x000fe200000100fa */
[----:B------:R-:W-:Y:S01]  /*2790*/  PRMT R244, RZ, 0x7610, R244 ;  /* 0x00007610fff47816 */ /* 0x000fe200000000f4 */
[----:B------:R-:W2:Y:S04]  /*27a0*/  LDG.E.CONSTANT R250, [R62.64+0x3800] ;  /* 0x0038000a3efa7981 */ /* 0x000ea8000c1e9900 */
[----:B------:R-:W-:Y:S02]  /*27b0*/  FFMA.FTZ R244, R167, R244, R251 ;  /* 0x000000f4a7f47223 */ /* 0x000fe400000100fb */
[----:B------:R-:W-:Y:S02]  /*27c0*/  FFMA.FTZ R252, R164, R249, R252 ;  /* 0x000000f9a4fc7223 */ /* 0x000fe400000100fc */
[----:B------:R-:W3:Y:S01]  /*27d0*/  LDG.E.CONSTANT R249, [R62.64+0x3a00] ;  /* 0x003a000a3ef97981 */ /* 0x000ee2000c1e9900 */
[----:B----4-:R-:W-:-:S02]  /*27e0*/  PRMT R251, RZ, 0x5410, R248 ;  /* 0x00005410fffb7816 */ /* 0x010fc400000000f8 */
[----:B------:R-:W-:-:S05]  /*27f0*/  PRMT R248, RZ, 0x7610, R248 ;  /* 0x00007610fff87816 */ /* 0x000fca00000000f8 */
[----:B------:R-:W-:Y:S01]  /*2800*/  FFMA.FTZ R244, R175, R248, R244 ;  /* 0x000000f8aff47223 */ /* 0x000fe200000100f4 */
[--C-:B------:R-:W-:Y:S01]  /*2810*/  PRMT R248, RZ, 0x5410, R247.reuse ;  /* 0x00005410fff87816 */ /* 0x100fe200000000f7 */
[----:B------:R-:W-:Y:S01]  /*2820*/  FFMA.FTZ R251, R172, R251, R252 ;  /* 0x000000fbacfb7223 */ /* 0x000fe200000100fc */
[----:B------:R-:W-:-:S03]  /*2830*/  PRMT R247, RZ, 0x7610, R247 ;  /* 0x00007610fff77816 */ /* 0x000fc600000000f7 */
[----:B------:R-:W-:Y:S01]  /*2840*/  FFMA.FTZ R248, R180, R248, R251 ;  /* 0x000000f8b4f87223 */ /* 0x000fe200000100fb */
[----:B------:R-:W-:Y:S01]  /*2850*/  PRMT R251, RZ, 0x7610, R246 ;  /* 0x00007610fffb7816 */ /* 0x000fe200000000f6 */
[----:B------:R-:W-:Y:S01]  /*2860*/  FFMA.FTZ R244, R183, R247, R244 ;  /* 0x000000f7b7f47223 */ /* 0x000fe200000100f4 */
[----:B------:R-:W-:Y:S02]  /*2870*/  PRMT R247, RZ, 0x5410, R246 ;  /* 0x00005410fff77816 */ /* 0x000fe400000000f6 */
[----:B------:R-:W4:Y:S01]  /*2880*/  LDG.E.CONSTANT R246, [R62.64+0x3c00] ;  /* 0x003c000a3ef67981 */ /* 0x000f22000c1e9900 */
[----:B------:R-:W-:-:S03]  /*2890*/  FFMA.FTZ R251, R191, R251, R244 ;  /* 0x000000fbbffb7223 */ /* 0x000fc600000100f4 */
[----:B------:R-:W4:Y:S01]  /*28a0*/  LDG.E.CONSTANT R244, [R62.64+0x3e00] ;  /* 0x003e000a3ef47981 */ /* 0x000f22000c1e9900 */
        /* <DEDUP_REMOVED lines=12> */
[----:B------:R-:W-:Y:S01]  /*2970*/  FFMA.FTZ R251, R214, R61, R251 ;  /* 0x0000003dd6fb7223 */ /* 0x000fe200000100fb */
[--C-:B------:R-:W-:Y:S01]  /*2980*/  PRMT R61, RZ, 0x5410, R245.reuse ;  /* 0x00005410ff3d7816 */ /* 0x100fe200000000f5 */
[----:B------:R-:W-:Y:S01]  /*2990*/  FFMA.FTZ R252, R204, R243, R252 ;  /* 0x000000f3ccfc7223 */ /* 0x000fe200000100fc */
[----:B------:R-:W-:Y:S01]  /*29a0*/  PRMT R245, RZ, 0x7610, R245 ;  /* 0x00007610fff57816 */ /* 0x000fe200000000f5 */
[----:B------:R-:W4:Y:S02]  /*29b0*/  LDG.E.CONSTANT R243, [R62.64+0x4] ;  /* 0x0000040a3ef37981 */ /* 0x000f24000c1e9900 */
[----:B------:R-:W-:Y:S02]  /*29c0*/  FFMA.FTZ R252, R212, R60, R252 ;  /* 0x0000003cd4fc7223 */ /* 0x000fe400000100fc */
[----:B------:R-:W-:Y:S01]  /*29d0*/  FFMA.FTZ R251, R218, R245, R251 ;  /* 0x000000f5dafb7223 */ /* 0x000fe200000100fb */
[----:B------:R-:W4:Y:S01]  /*29e0*/  LDG.E.CONSTANT R60, [R62.64+0x604] ;  /* 0x0006040a3e3c7981 */ /* 0x000f22000c1e9900 */
[----:B------:R-:W-:-:S03]  /*29f0*/  FFMA.FTZ R252, R79, R61, R252 ;  /* 0x0000003d4ffc7223 */ /* 0x000fc600000100fc */
[----:B------:R-:W4:Y:S01]  /*2a00*/  LDG.E.CONSTANT R61, [R62.64+0x804] ;  /* 0x0008040a3e3d7981 */ /* 0x000f22000c1e9900 */
[--C-:B--2---:R-:W-:Y:S02]  /*2a10*/  PRMT R245, RZ, 0x5410, R250.reuse ;  /* 0x00005410fff57816 */ /* 0x104fe400000000fa */
[----:B------:R-:W-:-:S03]  /*2a20*/  PRMT R250, RZ, 0x7610, R250 ;  /* 0x00007610fffa7816 */ /* 0x000fc600000000fa */
[----:B------:R-:W-:Y:S01]  /*2a30*/  FFMA.FTZ R252, R67, R245, R252 ;  /* 0x000000f543fc7223 */ /* 0x000fe200000100fc */
[----:B---3--:R-:W-:Y:S01]  /*2a40*/  PRMT R245, RZ, 0x5410, R249 ;  /* 0x00005410fff57816 */ /* 0x008fe200000000f9 */
[----:B------:R-:W-:Y:S01]  /*2a50*/  FFMA.FTZ R251, R222, R250, R251 ;  /* 0x000000fadefb7223 */ /* 0x000fe200000100fb */
[----:B------:R-:W-:Y:S01]  /*2a60*/  PRMT R249, RZ, 0x7610, R249 ;  /* 0x00007610fff97816 */ /* 0x000fe200000000f9 */
[----:B------:R-:W2:Y:S04]  /*2a70*/  LDG.E.CONSTANT R250, [R62.64+0xa04] ;  /* 0x000a040a3efa7981 */ /* 0x000ea8000c1e9900 */
[----:B------:R-:W-:Y:S02]  /*2a80*/  FFMA.FTZ R249, R226, R249, R251 ;  /* 0x000000f9e2f97223 */ /* 0x000fe400000100fb */
[----:B------:R-:W-:-:S02]  /*2a90*/  FFMA.FTZ R252, R75, R245, R252 ;  /* 0x000000f54bfc7223 */ /* 0x000fc400000100fc */
[----:B------:R-:W3:Y:S01]  /*2aa0*/  LDG.E.CONSTANT R245, [R62.64+0xc04] ;  /* 0x000c040a3ef57981 */ /* 0x000ee2000c1e9900 */
[--C-:B----4-:R-:W-:Y:S02]  /*2ab0*/  PRMT R251, RZ, 0x5410, R246.reuse ;  /* 0x00005410fffb7816 */ /* 0x110fe400000000f6 */
[----:B------:R-:W-:-:S03]  /*2ac0*/  PRMT R246, RZ, 0x7610, R246 ;  /* 0x00007610fff67816 */ /* 0x000fc600000000f6 */
[----:B------:R-:W-:Y:S02]  /*2ad0*/  FFMA.FTZ R251, R229, R251, R252 ;  /* 0x000000fbe5fb7223 */ /* 0x000fe400000100fc */
[----:B------:R-:W-:Y:S01]  /*2ae0*/  FFMA.FTZ R246, R230, R246, R249 ;  /* 0x000000f6e6f67223 */ /* 0x000fe200000100f9 */
[--C-:B------:R-:W-:Y:S01]  /*2af0*/  PRMT R249, RZ, 0x5410, R244.reuse ;  /* 0x00005410fff97816 */ /* 0x100fe200000000f4 */
[----:B------:R-:W4:Y:S01]  /*2b00*/  LDL R252, [R1+0x54] ;  /* 0x0000540001fc7983 */ /* 0x000f220000100800 */
[----:B------:R-:W-:-:S03]  /*2b10*/  PRMT R244, RZ, 0x7610, R244 ;  /* 0x00007610fff47816 */ /* 0x000fc600000000f4 */
[----:B------:R-:W-:Y:S02]  /*2b20*/  FFMA.FTZ R249, R237, R249, R251 ;  /* 0x000000f9edf97223 */ /* 0x000fe400000100fb */
[----:B------:R-:W2:Y:S01]  /*2b30*/  LDL R251, [R1+0x34] ;  /* 0x0000340001fb7983 */ /* 0x000ea20000100800 */
[----:B------:R-:W-:-:S04]  /*2b40*/  FFMA.FTZ R244, R238, R244, R246 ;  /* 0x000000f4eef47223 */ /* 0x000fc800000100f6 */
[----:B------:R-:W-:Y:S02]  /*2b50*/  FADD.FTZ R244, R249, R244 ;  /* 0x000000f4f9f47221 */ /* 0x000fe40000010000 */
[----:B------:R-:W3:Y:S01]  /*2b60*/  LDL R249, [R1+0x30] ;  /* 0x0000300001f97983 */ /* 0x000ee20000100800 */
[----:B------:R-:W-:-:S05]  /*2b70*/  PRMT R246, RZ, 0x5410, R248 ;  /* 0x00005410fff67816 */ /* 0x000fca00000000f8 */
[----:B--2---:R-:W-:Y:S01]  /*2b80*/  FMUL.FTZ R246, R251, R246 ;  /* 0x000000f6fbf67220 */ /* 0x004fe20000410000 */
[----:B------:R-:W-:Y:S02]  /*2b90*/  PRMT R251, RZ, 0x7610, R248 ;  /* 0x00007610fffb7816 */ /* 0x000fe400000000f8 */
[----:B------:R-:W-:-:S03]  /*2ba0*/  PRMT R248, RZ, 0x5410, R243 ;  /* 0x00005410fff87816 */ /* 0x000fc600000000f3 */
[----:B---3--:R-:W-:Y:S02]  /*2bb0*/  FMUL.FTZ R251, R249, R251 ;  /* 0x000000fbf9fb7220 */ /* 0x008fe40000410000 */
[----:B------:R-:W2:Y:S01]  /*2bc0*/  LDG.E.CONSTANT R249, [R62.64+0xe04] ;  /* 0x000e040a3ef97981 */ /* 0x000ea2000c1e9900 */
[----:B----4-:R-:W-:Y:S01]  /*2bd0*/  FFMA.FTZ R246, R252, R248, R246 ;  /* 0x000000f8fcf67223 */ /* 0x010fe200000100f6 */
[----:B------:R-:W-:Y:S02]  /*2be0*/  PRMT R243, RZ, 0x7610, R243 ;  /* 0x00007610fff37816 */ /* 0x000fe400000000f3 */
[----:B------:R-:W3:Y:S01]  /*2bf0*/  LDG.E.CONSTANT R248, [R62.64+0x1004] ;  /* 0x0010040a3ef87981 */ /* 0x000ee2000c1e9900 */
[----:B------:R-:W-:Y:S02]  /*2c00*/  PRMT R252, RZ, 0x5410, R247 ;  /* 0x00005410fffc7816 */ /* 0x000fe400000000f7 */
[----:B------:R-:W-:Y:S02]  /*2c10*/  FFMA.FTZ R251, R71, R243, R251 ;  /* 0x000000f347fb7223 */ /* 0x000fe400000100fb */
[----:B------:R-:W4:Y:S01]  /*2c20*/  LDG.E.CONSTANT R243, [R62.64+0x1204] ;  /* 0x0012040a3ef37981 */ /* 0x000f22000c1e9900 */
[----:B------:R-:W-:-:S03]  /*2c30*/  FFMA.FTZ R252, R68, R252, R246 ;  /* 0x000000fc44fc7223 */ /* 0x000fc600000100f6 */
[----:B------:R-:W4:Y:S01]  /*2c40*/  LDG.E.CONSTANT R246, [R62.64+0x1404] ;  /* 0x0014040a3ef67981 */ /* 0x000f22000c1e9900 */
[----:B------:R-:W-:-:S03]  /*2c50*/  PRMT R247, RZ, 0x7610, R247 ;  /* 0x00007610fff77816 */ /* 0x000fc600000000f7 */
[----:B------:R-:W4:Y:S02]  /*2c60*/  LDL R71, [R1+0x2c] ;  /* 0x00002c0001477983 */ /* 0x000f240000100800 */
[----:B------:R-:W-:Y:S01]  /*2c70*/  FFMA.FTZ R247, R51, R247, R251 ;  /* 0x000000f733f77223 */ /* 0x000fe200000100fb */
[--C-:B------:R-:W-:Y:S01]  /*2c80*/  PRMT R251, RZ, 0x5410, R60.reuse ;  /* 0x00005410fffb7816 */ /* 0x100fe2000000003c */
[----:B------:R-:W4:Y:S01]  /*2c90*/  LDL R51, [R1+0x4c] ;  /* 0x00004c0001337983 */ /* 0x000f220000100800 */
[----:B------:R-:W-:-:S03]  /*2ca0*/  PRMT R60, RZ, 0x7610, R60 ;  /* 0x00007610ff3c7816 */ /* 0x000fc6000000003c */
[----:B------:R-:W4:Y:S02]  /*2cb0*/  LDL R68, [R1+0x8] ;  /* 0x0000080001447983 */ /* 0x000f240000100800 */
        /* <DEDUP_REMOVED lines=15> */
[----:B------:R-:W4:Y:S02]  /*2db0*/  LDG.E.CONSTANT R247, [R62.64+0x1a04] ;  /* 0x001a040a3ef77981 */ /* 0x000f24000c1e9900 */
[----:B------:R-:W-:Y:S02]  /*2dc0*/  FFMA.FTZ R252, R23, R61, R252 ;  /* 0x0000003d17fc7223 */ /* 0x000fe400000100fc */
[----:B------:R-:W4:Y:S01]  /*2dd0*/  LDG.E.CONSTANT R61, [R62.64+0x1c04] ;  /* 0x001c040a3e3d7981 */ /* 0x000f22000c1e9900 */
[----:B--2---:R-:W-:-:S02]  /*2de0*/  PRMT R250, RZ, 0x5410, R249 ;  /* 0x00005410fffa7816 */ /* 0x004fc400000000f9 */
[----:B------:R-:W-:-:S05]  /*2df0*/  PRMT R249, RZ, 0x7610, R249 ;  /* 0x00007610fff97816 */ /* 0x000fca00000000f9 */
[----:B------:R-:W-:Y:S01]  /*2e00*/  FFMA.FTZ R245, R14, R249, R245 ;  /* 0x000000f90ef57223 */ /* 0x000fe200000100f5 */
[--C-:B---3--:R-:W-:Y:S02]  /*2e10*/  PRMT R249, RZ, 0x5410, R248.reuse ;  /* 0x00005410fff97816 */ /* 0x108fe400000000f8 */
[----:B------:R-:W-:Y:S01]  /*2e20*/  PRMT R248, RZ, 0x7610, R248 ;  /* 0x00007610fff87816 */ /* 0x000fe200000000f8 */
[----:B------:R-:W-:-:S04]  /*2e30*/  FFMA.FTZ R250, R15, R250, R252 ;  /* 0x000000fa0ffa7223 */ /* 0x000fc800000100fc */
[----:B------:R-:W-:Y:S01]  /*2e40*/  FFMA.FTZ R245, R6, R248, R245 ;  /* 0x000000f806f57223 */ /* 0x000fe200000100f5 */
[----:B----4-:R-:W-:Y:S01]  /*2e50*/  PRMT R248, RZ, 0x5410, R243 ;  /* 0x00005410fff87816 */ /* 0x010fe200000000f3 */
[----:B------:R-:W-:Y:S01]  /*2e60*/  FFMA.FTZ R249, R7, R249, R250 ;  /* 0x000000f907f97223 */ /* 0x000fe200000100fa */
[----:B------:R-:W-:-:S03]  /*2e70*/  PRMT R250, RZ, 0x5410, R246 ;  /* 0x00005410fffa7816 */ /* 0x000fc600000000f6 */
[----:B------:R-:W-:Y:S02]  /*2e80*/  FFMA.FTZ R248, R52, R248, R249 ;  /* 0x000000f834f87223 */ /* 0x000fe400000100f9 */
[----:B------:R-:W2:Y:S02]  /*2e90*/  LDG.E.CONSTANT R249, [R62.64+0x1e04] ;  /* 0x001e040a3ef97981 */ /* 0x000ea4000c1e9900 */
[----:B------:R-:W-:Y:S02]  /*2ea0*/  FFMA.FTZ R250, R84, R250, R248 ;  /* 0x000000fa54fa7223 */ /* 0x000fe400000100f8 */
[----:B------:R-:W3:Y:S01]  /*2eb0*/  LDG.E.CONSTANT R248, [R62.64+0x2004] ;  /* 0x0020040a3ef87981 */ /* 0x000ee2000c1e9900 */
[----:B------:R-:W-:-:S03]  /*2ec0*/  PRMT R252, RZ, 0x7610, R243 ;  /* 0x00007610fffc7816 */ /* 0x000fc600000000f3 */
[----:B------:R-:W4:Y:S02]  /*2ed0*/  LDG.E.CONSTANT R243, [R62.64+0x2204] ;  /* 0x0022040a3ef37981 */ /* 0x000f24000c1e9900 */
[----:B------:R-:W-:Y:S02]  /*2ee0*/  FFMA.FTZ R252, R55, R252, R245 ;  /* 0x000000fc37fc7223 */ /* 0x000fe400000100f5 */
[----:B------:R-:W4:Y:S01]  /*2ef0*/  LDG.E.CONSTANT R245, [R62.64+0x2404] ;  /* 0x0024040a3ef57981 */ /* 0x000f22000c1e9900 */
[----:B------:R-:W-:-:S05]  /*2f00*/  PRMT R246, RZ, 0x7610, R246 ;  /* 0x00007610fff67816 */ /* 0x000fca00000000f6 */
[----:B------:R-:W-:Y:S01]  /*2f10*/  FFMA.FTZ R246, R87, R246, R252 ;  /* 0x000000f657f67223 */ /* 0x000fe200000100fc */
[--C-:B------:R-:W-:Y:S02]  /*2f20*/  PRMT R252, RZ, 0x5410, R251.reuse ;  /* 0x00005410fffc7816 */ /* 0x100fe400000000fb */
[----:B------:R-:W-:-:S05]  /*2f30*/  PRMT R251, RZ, 0x7610, R251 ;  /* 0x00007610fffb7816 */ /* 0x000fca00000000fb */
        /* <DEDUP_REMOVED lines=28> */
[----:B------:R-:W-:Y:S01]  /*3100*/  FFMA.FTZ R247, R142, R248, R247 ;  /* 0x000000f88ef77223 */ /* 0x000fe200000100f7 */
[----:B------:R-:W-:Y:S01]  /*3110*/  PRMT R252, RZ, 0x7610, R243 ;  /* 0x00007610fffc7816 */ /* 0x000fe200000000f3 */
[----:B------:R-:W2:Y:S02]  /*3120*/  LDG.E.CONSTANT R248, [R62.64+0x3604] ;  /* 0x0036040a3ef87981 */ /* 0x000ea4000c1e9900 */
[----:B------:R-:W-:Y:S02]  /*3130*/  FFMA.FTZ R249, R150, R249, R247 ;  /* 0x000000f996f97223 */ /* 0x000fe400000100f7 */
[----:B------:R-:W3:Y:S04]  /*3140*/  LDG.E.CONSTANT R247, [R62.64+0x2e04] ;  /* 0x002e040a3ef77981 */ /* 0x000ee8000c1e9900 */
[----:B------:R-:W4:Y:S01]  /*3150*/  LDG.E.CONSTANT R243, [R62.64+0x3004] ;  /* 0x0030040a3ef37981 */ /* 0x000f22000c1e9900 */
[----:B------:R-:W-:-:S03]  /*3160*/  FFMA.FTZ R252, R145, R252, R61 ;  /* 0x000000fc91fc7223 */ /* 0x000fc6000001003d */
[----:B------:R-:W2:Y:S01]  /*3170*/  LDG.E.CONSTANT R61, [R62.64+0x3204] ;  /* 0x0032040a3e3d7981 */ /* 0x000ea2000c1e9900 */
[----:B------:R-:W-:-:S05]  /*3180*/  PRMT R245, RZ, 0x7610, R245 ;  /* 0x00007610fff57816 */ /* 0x000fca00000000f5 */
[----:B------:R-:W-:Y:S01]  /*3190*/  FFMA.FTZ R252, R153, R245, R252 ;  /* 0x000000f599fc7223 */ /* 0x000fe200000100fc */
[--C-:B------:R-:W-:Y:S02]  /*31a0*/  PRMT R245, RZ, 0x5410, R250.reuse ;  /* 0x00005410fff57816 */ /* 0x100fe400000000fa */
[----:B------:R-:W-:-:S05]  /*31b0*/  PRMT R250, RZ, 0x7610, R250 ;  /* 0x00007610fffa7816 */ /* 0x000fca00000000fa */
[----:B------:R-:W-:Y:S01]  /*31c0*/  FFMA.FTZ R252, R161, R250, R252 ;  /* 0x000000faa1fc7223 */ /* 0x000fe200000100fc */
[----:B------:R-:W-:Y:S01]  /*31d0*/  PRMT R250, RZ, 0x5410, R251 ;  /* 0x00005410fffa7816 */ /* 0x000fe200000000fb */
[----:B------:R-:W-:Y:S01]  /*31e0*/  FFMA.FTZ R249, R158, R245, R249 ;  /* 0x000000f59ef97223 */ /* 0x000fe200000100f9 */
[----:B------:R-:W-:Y:S01]  /*31f0*/  PRMT R251, RZ, 0x7610, R251 ;  /* 0x00007610fffb7816 */ /* 0x000fe200000000fb */
[----:B------:R-:W2:Y:S04]  /*3200*/  LDG.E.CONSTANT R245, [R62.64+0x3404] ;  /* 0x0034040a3ef57981 */ /* 0x000ea8000c1e9900 */
[----:B------:R-:W-:Y:S01]  /*3210*/  FFMA.FTZ R251, R169, R251, R252 ;  /* 0x000000fba9fb7223 */ /* 0x000fe200000100fc */
[--C-:B------:R-:W-:Y:S02]  /*3220*/  PRMT R252, RZ, 0x5410, R246.reuse ;  /* 0x00005410fffc7816 */ /* 0x100fe400000000f6 */
[----:B------:R-:W-:Y:S01]  /*3230*/  PRMT R246, RZ, 0x7610, R246 ;  /* 0x00007610fff67816 */ /* 0x000fe200000000f6 */
[----:B------:R-:W-:-:S02]  /*3240*/  FFMA.FTZ R250, R166, R250, R249 ;  /* 0x000000faa6fa7223 */ /* 0x000fc400000100f9 */
[----:B------:R-:W2:Y:S02]  /*3250*/  LDG.E.CONSTANT R249, [R62.64+0x3804] ;  /* 0x0038040a3ef97981 */ /* 0x000ea4000c1e9900 */
[----:B------:R-:W-:Y:S01]  /*3260*/  FFMA.FTZ R251, R177, R246, R251 ;  /* 0x000000f6b1fb7223 */ /* 0x000fe200000100fb */
[--C-:B------:R-:W-:Y:S02]  /*3270*/  PRMT R246, RZ, 0x5410, R60.reuse ;  /* 0x00005410fff67816 */ /* 0x100fe4000000003c */
[----:B------:R-:W-:Y:S01]  /*3280*/  PRMT R60, RZ, 0x7610, R60 ;  /* 0x00007610ff3c7816 */ /* 0x000fe2000000003c */
[----:B------:R-:W-:Y:S02]  /*3290*/  FFMA.FTZ R252, R174, R252, R250 ;  /* 0x000000fcaefc7223 */ /* 0x000fe400000100fa */
[----:B------:R-:W2:Y:S02]  /*32a0*/  LDG.E.CONSTANT R250, [R62.64+0x3a04] ;  /* 0x003a040a3efa7981 */ /* 0x000ea4000c1e9900 */
[----:B------:R-:W-:-:S02]  /*32b0*/  FFMA.FTZ R60, R185, R60, R251 ;  /* 0x0000003cb93c7223 */ /* 0x000fc400000100fb */
[----:B------:R-:W-:Y:S02]  /*32c0*/  FFMA.FTZ R252, R182, R246, R252 ;  /* 0x000000f6b6fc7223 */ /* 0x000fe400000100fc */
[----:B------:R-:W2:Y:S01]  /*32d0*/  LDG.E.CONSTANT R246, [R62.64+0x3c04] ;  /* 0x003c040a3ef67981 */ /* 0x000ea2000c1e9900 */
[--C-:B---3--:R-:W-:Y:S02]  /*32e0*/  PRMT R251, RZ, 0x5410, R247.reuse ;  /* 0x00005410fffb7816 */ /* 0x108fe400000000f7 */
[----:B------:R-:W-:-:S05]  /*32f0*/  PRMT R247, RZ, 0x7610, R247 ;  /* 0x00007610fff77816 */ /* 0x000fca00000000f7 */
[----:B------:R-:W-:Y:S01]  /*3300*/  FFMA.FTZ R60, R193, R247, R60 ;  /* 0x000000f7c13c7223 */ /* 0x000fe2000001003c */
[--C-:B----4-:R-:W-:Y:S02]  /*3310*/  PRMT R247, RZ, 0x5410, R243.reuse ;  /* 0x00005410fff77816 */ /* 0x110fe400000000f3 */
[----:B------:R-:W-:Y:S01]  /*3320*/  PRMT R243, RZ, 0x7610, R243 ;  /* 0x00007610fff37816 */ /* 0x000fe200000000f3 */
[----:B------:R-:W-:Y:S01]  /*3330*/  FFMA.FTZ R251, R190, R251, R252 ;  /* 0x000000fbbefb7223 */ /* 0x000fe200000100fc */
[----:B--2---:R-:W-:-:S03]  /*3340*/  PRMT R252, RZ, 0x7610, R61 ;  /* 0x00007610fffc7816 */ /* 0x004fc6000000003d */
[----:B------:R-:W-:-:S04]  /*3350*/  FFMA.FTZ R60, R201, R243, R60 ;  /* 0x000000f3c93c7223 */ /* 0x000fc8000001003c */
[----:B------:R-:W-:Y:S02]  /*3360*/  FFMA.FTZ R252, R209, R252, R60 ;  /* 0x000000fcd1fc7223 */ /* 0x000fe4000001003c */
[----:B------:R-:W2:Y:S01]  /*3370*/  LDG.E.CONSTANT R60, [R62.64+0x3e04] ;  /* 0x003e040a3e3c7981 */ /* 0x000ea2000c1e9900 */
[----:B------:R-:W-:Y:S01]  /*3380*/  PRMT R243, RZ, 0x5410, R61 ;  /* 0x00005410fff37816 */ /* 0x000fe2000000003d */
[----:B------:R-:W-:Y:S01]  /*3390*/  FFMA.FTZ R247, R198, R247, R251 ;  /* 0x000000f7c6f77223 */ /* 0x000fe200000100fb */
[--C-:B------:R-:W-:Y:S02]  /*33a0*/  PRMT R61, RZ, 0x5410, R245.reuse ;  /* 0x00005410ff3d7816 */ /* 0x100fe400000000f5 */
[----:B------:R-:W-:Y:S02]  /*33b0*/  PRMT R245, RZ, 0x7610, R245 ;  /* 0x00007610fff57816 */ /* 0x000fe400000000f5 */
[--C-:B------:R-:W-:Y:S02]  /*33c0*/  PRMT R251, RZ, 0x5410, R248.reuse ;  /* 0x00005410fffb7816 */ /* 0x100fe400000000f8 */
[----:B------:R-:W-:Y:S01]  /*33d0*/  PRMT R248, RZ, 0x7610, R248 ;  /* 0x00007610fff87816 */ /* 0x000fe200000000f8 */
[----:B------:R-:W-:-:S02]  /*33e0*/  FFMA.FTZ R252, R215, R245, R252 ;  /* 0x000000f5d7fc7223 */ /* 0x000fc400000100fc */
[----:B------:R-:W-:Y:S01]  /*33f0*/  FFMA.FTZ R247, R206, R243, R247 ;  /* 0x000000f3cef77223 */ /* 0x000fe200000100f7 */
[----:B------:R-:W3:Y:S01]  /*3400*/  LDG.E.CONSTANT R245, [R62.64+0x608] ;  /* 0x0006080a3ef57981 */ /* 0x000ee2000c1e9900 */
[----:B------:R-:W-:Y:S01]  /*3410*/  FFMA.FTZ R252, R219, R248, R252 ;  /* 0x000000f8dbfc7223 */ /* 0x000fe200000100fc */
[----:B------:R-:W-:Y:S01]  /*3420*/  PRMT R248, RZ, 0x5410, R249 ;  /* 0x00005410fff87816 */ /* 0x000fe200000000f9 */
[----:B------:R-:W-:Y:S01]  /*3430*/  FFMA.FTZ R61, R76, R61, R247 ;  /* 0x0000003d4c3d7223 */ /* 0x000fe200000100f7 */
[----:B------:R-:W-:Y:S01]  /*3440*/  PRMT R249, RZ, 0x7610, R249 ;  /* 0x00007610fff97816 */ /* 0x000fe200000000f9 */
[----:B------:R-:W4:Y:S02]  /*3450*/  LDG.E.CONSTANT R243, [R62.64+0x208] ;  /* 0x0002080a3ef37981 */ /* 0x000f24000c1e9900 */
[----:B------:R-:W-:Y:S02]  /*3460*/  FFMA.FTZ R251, R64, R251, R61 ;  /* 0x000000fb40fb7223 */ /* 0x000fe4000001003d */
[----:B------:R-:W-:Y:S01]  /*3470*/  FFMA.FTZ R249, R223, R249, R252 ;  /* 0x000000f9dff97223 */ /* 0x000fe200000100fc */
[--C-:B------:R-:W-:Y:S01]  /*3480*/  PRMT R252, RZ, 0x5410, R250.reuse ;  /* 0x00005410fffc7816 */ /* 0x100fe200000000fa */
[----:B------:R-:W-:Y:S01]  /*3490*/  FFMA.FTZ R251, R72, R248, R251 ;  /* 0x000000f848fb7223 */ /* 0x000fe200000100fb */
[----:B------:R-:W3:Y:S03]  /*34a0*/  LDG.E.CONSTANT R247, [R62.64+0x8] ;  /* 0x0000080a3ef77981 */ /* 0x000ee6000c1e9900 */
[----:B------:R-:W-:Y:S01]  /*34b0*/  FFMA.FTZ R252, R80, R252, R251 ;  /* 0x000000fc50fc7223 */ /* 0x000fe200000100fb */
[----:B------:R-:W-:Y:S01]  /*34c0*/  PRMT R251, RZ, 0x7610, R250 ;  /* 0x00007610fffb7816 */ /* 0x000fe200000000fa */
[----:B------:R-:W3:Y:S04]  /*34d0*/  LDG.E.CONSTANT R61, [R62.64+0x408] ;  /* 0x0004080a3e3d7981 */ /* 0x000ee8000c1e9900 */
[----:B------:R-:W-:Y:S01]  /*34e0*/  FFMA.FTZ R251, R227, R251, R249 ;  /* 0x000000fbe3fb7223 */ /* 0x000fe200000100f9 */
[--C-:B------:R-:W-:Y:S01]  /*34f0*/  PRMT R249, RZ, 0x5410, R246.reuse ;  /* 0x00005410fff97816 */ /* 0x100fe200000000f6 */
[----:B------:R-:W3:Y:S01]  /*3500*/  LDG.E.CONSTANT R248, [R62.64+0x808] ;  /* 0x0008080a3ef87981 */ /* 0x000ee2000c1e9900 */
[----:B------:R-:W-:-:S03]  /*3510*/  PRMT R246, RZ, 0x7610, R246 ;  /* 0x00007610fff67816 */ /* 0x000fc600000000f6 */
[----:B------:R-:W3:Y:S02]  /*3520*/  LDG.E.CONSTANT R250, [R62.64+0xa08] ;  /* 0x000a080a3efa7981 */ /* 0x000ee4000c1e9900 */
[----:B------:R-:W-:Y:S02]  /*3530*/  FFMA.FTZ R246, R232, R246, R251 ;  /* 0x000000f6e8f67223 */ /* 0x000fe400000100fb */
[----:B------:R-:W-:Y:S02]  /*3540*/  FFMA.FTZ R252, R231, R249, R252 ;  /* 0x000000f9e7fc7223 */ /* 0x000fe400000100fc */
[----:B------:R-:W3:Y:S01]  /*3550*/  LDG.E.CONSTANT R249, [R62.64+0xc08] ;  /* 0x000c080a3ef97981 */ /* 0x000ee2000c1e9900 */
[--C-:B--2---:R-:W-:Y:S02]  /*3560*/  PRMT R251, RZ, 0x5410, R60.reuse ;  /* 0x00005410fffb7816 */ /* 0x104fe4000000003c */
[----:B------:R-:W-:-:S03]  /*3570*/  PRMT R60, RZ, 0x7610, R60 ;  /* 0x00007610ff3c7816 */ /* 0x000fc6000000003c */
[----:B------:R-:W-:Y:S02]  /*3580*/  FFMA.FTZ R251, R239, R251, R252 ;  /* 0x000000fbeffb7223 */ /* 0x000fe400000100fc */
[----:B------:R-:W-:Y:S01]  /*3590*/  FFMA.FTZ R60, R69, R60, R246 ;  /* 0x0000003c453c7223 */ /* 0x000fe200000100f6 */
[----:B------:R-:W2:Y:S04]  /*35a0*/  LDL R252, [R1+0xc] ;  /* 0x00000c0001fc7983 */ /* 0x000ea80000100800 */
[----:B------:R-:W2:Y:S01]  /*35b0*/  LDL R246, [R1+0x28] ;  /* 0x0000280001f67983 */ /* 0x000ea20000100800 */
[----:B------:R-:W-:-:S03]  /*35c0*/  FADD.FTZ R244, R251, R244 ;  /* 0x000000f4fbf47221 */ /* 0x000fc60000010000 */
[----:B------:R-:W3:Y:S01]  /*35d0*/  LDL R251, [R1+0x48] ;  /* 0x0000480001fb7983 */ /* 0x000ee20000100800 */
[----:B------:R-:W-:Y:S01]  /*35e0*/  FADD.FTZ R60, R60, R244 ;  /* 0x000000f43c3c7221 */ /* 0x000fe20000010000 */
[--C-:B----4-:R-:W-:Y:S02]  /*35f0*/  PRMT R244, RZ, 0x5410, R243.reuse ;  /* 0x00005410fff47816 */ /* 0x110fe400000000f3 */
[----:B------:R-:W-:-:S03]  /*3600*/  PRMT R243, RZ, 0x7610, R243 ;  /* 0x00007610fff37816 */ /* 0x000fc600000000f3 */
[----:B------:R-:W-:Y:S02]  /*3610*/  FMUL.FTZ R244, R71, R244 ;  /* 0x000000f447f47220 */ /* 0x000fe40000410000 */
[----:B------:R-:W4:Y:S01]  /*3620*/  LDL.LU R71, [R1+0x6c] ;  /* 0x00006c0001477983 */ /* 0x000f220000300800 */
[----:B--2---:R-:W-:Y:S01]  /*3630*/  FMUL.FTZ R243, R246, R243 ;  /* 0x000000f3f6f37220 */ /* 0x004fe20000410000 */
[--C-:B---3--:R-:W-:Y:S02]  /*3640*/  PRMT R246, RZ, 0x5410, R247.reuse ;  /* 0x00005410fff67816 */ /* 0x108fe400000000f7 */
[----:B------:R-:W-:-:S03]  /*3650*/  PRMT R247, RZ, 0x7610, R247 ;  /* 0x00007610fff77816 */ /* 0x000fc600000000f7 */
[----:B------:R-:W-:Y:S02]  /*3660*/  FFMA.FTZ R244, R51, R246, R244 ;  /* 0x000000f633f47223 */ /* 0x000fe400000100f4 */
[----:B------:R-:W-:Y:S01]  /*3670*/  FFMA.FTZ R243, R251, R247, R243 ;  /* 0x000000f7fbf37223 */ /* 0x000fe200000100f3 */
[----:B------:R-:W-:Y:S01]  /*3680*/  PRMT R246, RZ, 0x5410, R61 ;  /* 0x00005410fff67816 */ /* 0x000fe2000000003d */
[----:B------:R-:W2:Y:S01]  /*3690*/  LDG.E.CONSTANT R247, [R62.64+0xe08] ;  /* 0x000e080a3ef77981 */ /* 0x000ea2000c1e9900 */
[----:B------:R-:W-:-:S03]  /*36a0*/  PRMT R251, RZ, 0x5410, R245 ;  /* 0x00005410fffb7816 */ /* 0x000fc600000000f5 */
[----:B------:R-:W-:Y:S01]  /*36b0*/  FFMA.FTZ R244, R252, R246, R244 ;  /* 0x000000f6fcf47223 */ /* 0x000fe200000100f4 */
[----:B------:R-:W3:Y:S04]  /*36c0*/  LDL.LU R51, [R1+0x68] ;  /* 0x0000680001337983 */ /* 0x000ee80000300800 */
[----:B------:R-:W3:Y:S01]  /*36d0*/  LDG.E.CONSTANT R246, [R62.64+0x1008] ;  /* 0x0010080a3ef67981 */ /* 0x000ee2000c1e9900 */
[----:B------:R-:W-:-:S03]  /*36e0*/  FFMA.FTZ R251, R45, R251, R244 ;  /* 0x000000fb2dfb7223 */ /* 0x000fc600000100f4 */
[----:B------:R-:W4:Y:S01]  /*36f0*/  LDG.E.CONSTANT R244, [R62.64+0x1208] ;  /* 0x0012080a3ef47981 */ /* 0x000f22000c1e9900 */
[----:B------:R-:W-:-:S03]  /*3700*/  PRMT R252, RZ, 0x7610, R61 ;  /* 0x00007610fffc7816 */ /* 0x000fc6000000003d */
[----:B------:R-:W4:Y:S02]  /*3710*/  LDG.E.CONSTANT R61, [R62.64+0x1408] ;  /* 0x0014080a3e3d7981 */ /* 0x000f24000c1e9900 */
[----:B------:R-:W-:Y:S02]  /*3720*/  FFMA.FTZ R252, R68, R252, R243 ;  /* 0x000000fc44fc7223 */ /* 0x000fe400000100f3 */
[----:B------:R-:W4:Y:S01]  /*3730*/  LDG.E.CONSTANT R243, [R62.64+0x1608] ;  /* 0x0016080a3ef37981 */ /* 0x000f22000c1e9900 */
[----:B------:R-:W-:-:S03]  /*3740*/  PRMT R245, RZ, 0x7610, R245 ;  /* 0x00007610fff57816 */ /* 0x000fc600000000f5 */
[----:B------:R-:W4:Y:S02]  /*3750*/  LDL R68, [R1+0x44] ;  /* 0x0000440001447983 */ /* 0x000f240000100800 */
[----:B------:R-:W-:Y:S01]  /*3760*/  FFMA.FTZ R252, R44, R245, R252 ;  /* 0x000000f52cfc7223 */ /* 0x000fe200000100fc */
[--C-:B------:R-:W-:Y:S02]  /*3770*/  PRMT R245, RZ, 0x5410, R248.reuse ;  /* 0x00005410fff57816 */ /* 0x100fe400000000f8 */
[----:B------:R-:W-:-:S03]  /*3780*/  PRMT R248, RZ, 0x7610, R248 ;  /* 0x00007610fff87816 */ /* 0x000fc600000000f8 */
[----:B------:R-:W-:Y:S02]  /*3790*/  FFMA.FTZ R251, R37, R245, R251 ;  /* 0x000000f525fb7223 */ /* 0x000fe400000100fb */
[----:B------:R-:W-:Y:S01]  /*37a0*/  FFMA.FTZ R248, R36, R248, R252 ;  /* 0x000000f824f87223 */ /* 0x000fe200000100fc */
[--C-:B------:R-:W-:Y:S01]  /*37b0*/  PRMT R252, RZ, 0x5410, R250.reuse ;  /* 0x00005410fffc7816 */ /* 0x100fe200000000fa */
[----:B------:R-:W4:Y:S04]  /*37c0*/  LDG.E.CONSTANT R245, [R62.64+0x1808] ;  /* 0x0018080a3ef57981 */ /* 0x000f28000c1e9900 */
[----:B------:R-:W-:Y:S01]  /*37d0*/  FFMA.FTZ R252, R29, R252, R251 ;  /* 0x000000fc1dfc7223 */ /* 0x000fe200000100fb */
[----:B------:R-:W-:Y:S02]  /*37e0*/  PRMT R251, RZ, 0x7610, R250 ;  /* 0x00007610fffb7816 */ /* 0x000fe400000000fa */
[----:B------:R-:W4:Y:S03]  /*37f0*/  LDG.E.CONSTANT R250, [R62.64+0x1a08] ;  /* 0x001a080a3efa7981 */ /* 0x000f26000c1e9900 */
[----:B------:R-:W-:Y:S01]  /*3800*/  FFMA.FTZ R251, R28, R251, R248 ;  /* 0x000000fb1cfb7223 */ /* 0x000fe200000100f8 */
[----:B------:R-:W-:-:S02]  /*3810*/  PRMT R248, RZ, 0x5410, R249 ;  /* 0x00005410fff87816 */ /* 0x000fc400000000f9 */
[----:B------:R-:W-:-:S05]  /*3820*/  PRMT R249, RZ, 0x7610, R249 ;  /* 0x00007610fff97816 */ /* 0x000fca00000000f9 */
[----:B------:R-:W-:Y:S02]  /*3830*/  FFMA.FTZ R249, R20, R249, R251 ;  /* 0x000000f914f97223 */ /* 0x000fe400000100fb */
[----:B------:R-:W-:Y:S02]  /*3840*/  FFMA.FTZ R252, R21, R248, R252 ;  /* 0x000000f815fc7223 */ /* 0x000fe400000100fc */
[----:B------:R-:W4:Y:S01]  /*3850*/  LDG.E.CONSTANT R248, [R62.64+0x1c08] ;  /* 0x001c080a3ef87981 */ /* 0x000f22000c1e9900 */
[--C-:B--2---:R-:W-:Y:S02]  /*3860*/  PRMT R251, RZ, 0x5410, R247.reuse ;  /* 0x00005410fffb7816 */ /* 0x104fe400000000f7 */
[----:B------:R-:W-:-:S05]  /*3870*/  PRMT R247, RZ, 0x7610, R247 ;  /* 0x00007610fff77816 */ /* 0x000fca00000000f7 */
[----:B------:R-:W-:Y:S01]  /*3880*/  FFMA.FTZ R247, R12, R247, R249 ;  /* 0x000000f70cf77223 */ /* 0x000fe200000100f9 */
[--C-:B---3--:R-:W-:Y:S02]  /*3890*/  PRMT R249, RZ, 0x5410, R246.reuse ;  /* 0x00005410fff97816 */ /* 0x108fe400000000f6 */
[----:B------:R-:W-:Y:S01]  /*38a0*/  PRMT R246, RZ, 0x7610, R246 ;  /* 0x00007610fff67816 */ /* 0x000fe200000000f6 */
[----:B------:R-:W-:-:S04]  /*38b0*/  FFMA.FTZ R251, R13, R251, R252 ;  /* 0x000000fb0dfb7223 */ /* 0x000fc800000100fc */
[----:B------:R-:W-:Y:S01]  /*38c0*/  FFMA.FTZ R246, R4, R246, R247 ;  /* 0x000000f604f67223 */ /* 0x000fe200000100f7 */
[--C-:B----4-:R-:W-:Y:S01]  /*38d0*/  PRMT R247, RZ, 0x5410, R244.reuse ;  /* 0x00005410fff77816 */ /* 0x110fe200000000f4 */
[----:B------:R-:W-:Y:S01]  /*38e0*/  FFMA.FTZ R249, R5, R249, R251 ;  /* 0x000000f905f97223 */ /* 0x000fe200000100fb */
[----:B------:R-:W-:-:S03]  /*38f0*/  PRMT R244, RZ, 0x7610, R244 ;  /* 0x00007610fff47816 */ /* 0x000fc600000000f4 */
[----:B------:R-:W-:Y:S02]  /*3900*/  FFMA.FTZ R247, R54, R247, R249 ;  /* 0x000000f736f77223 */ /* 0x000fe400000100f9 */
[----:B------:R-:W-:Y:S01]  /*3910*/  FFMA.FTZ R244, R58, R244, R246 ;  /* 0x000000f43af47223 */ /* 0x000fe200000100f6 */
[----:B------:R-:W2:Y:S01]  /*3920*/  LDG.E.CONSTANT R249, [R62.64+0x1e08] ;  /* 0x001e080a3ef97981 */ /* 0x000ea2000c1e9900 */
[----:B------:R-:W-:Y:S02]  /*3930*/  PRMT R246, RZ, 0x5410, R61 ;  /* 0x00005410fff67816 */ /* 0x000fe4000000003d */
[----:B------:R-:W-:-:S03]  /*3940*/  PRMT R251, RZ, 0x5410, R243 ;  /* 0x00005410fffb7816 */ /* 0x000fc600000000f3 */
[----:B------:R-:W-:Y:S02]  /*3950*/  FFMA.FTZ R246, R86, R246, R247 ;  /* 0x000000f656f67223 */ /* 0x000fe400000100f7 */
[----:B------:R-:W3:Y:S02]  /*3960*/  LDG.E.CONSTANT R247, [R62.64+0x2008] ;  /* 0x0020080a3ef77981 */ /* 0x000ee4000c1e9900 */
[----:B------:R-:W-:Y:S02]  /*3970*/  FFMA.FTZ R251, R94, R251, R246 ;  /* 0x000000fb5efb7223 */ /* 0x000fe400000100f6 */
[----:B------:R-:W4:Y:S01]  /*3980*/  LDG.E.CONSTANT R246, [R62.64+0x2208] ;  /* 0x0022080a3ef67981 */ /* 0x000f22000c1e9900 */
[----:B------:R-:W-:-:S03]  /*3990*/  PRMT R252, RZ, 0x7610, R61 ;  /* 0x00007610fffc7816 */ /* 0x000fc6000000003d */
[----:B------:R-:W4:Y:S02]  /*39a0*/  LDG.E.CONSTANT R61, [R62.64+0x2408] ;  /* 0x0024080a3e3d7981 */ /* 0x000f24000c1e9900 */
[----:B------:R-:W-:Y:S02]  /*39b0*/  FFMA.FTZ R252, R89, R252, R244 ;  /* 0x000000fc59fc7223 */ /* 0x000fe400000100f4 */
[----:B------:R-:W4:Y:S01]  /*39c0*/  LDG.E.CONSTANT R244, [R62.64+0x2608] ;  /* 0x0026080a3ef47981 */ /* 0x000f22000c1e9900 */
[----:B------:R-:W-:-:S05]  /*39d0*/  PRMT R243, RZ, 0x7610, R243 ;  /* 0x00007610fff37816 */ /* 0x000fca00000000f3 */
        /* <DEDUP_REMOVED lines=23> */
[--C-:B----4-:R-:W-:Y:S02]  /*3b50*/  PRMT R248, RZ, 0x5410, R246.reuse ;  /* 0x00005410fff87816 */ /* 0x110fe400000000f6 */
[----:B------:R-:W-:Y:S01]  /*3b60*/  PRMT R246, RZ, 0x7610, R246 ;  /* 0x00007610fff67816 */ /* 0x000fe200000000f6 */
[----:B------:R-:W-:-:S04]  /*3b70*/  FFMA.FTZ R249, R136, R249, R251 ;  /* 0x000000f988f97223 */ /* 0x000fc800000100fb */
[----:B------:R-:W-:Y:S01]  /*3b80*/  FFMA.FTZ R246, R147, R246, R247 ;  /* 0x000000f693f67223 */ /* 0x000fe200000100f7 */
[----:B------:R-:W-:Y:S01]  /*3b90*/  PRMT R247, RZ, 0x5410, R61 ;  /* 0x00005410fff77816 */ /* 0x000fe2000000003d */
[----:B------:R-:W-:Y:S01]  /*3ba0*/  FFMA.FTZ R248, R144, R248, R249 ;  /* 0x000000f890f87223 */ /* 0x000fe200000100f9 */
[----:B------:R-:W-:Y:S01]  /*3bb0*/  PRMT R251, RZ, 0x5410, R244 ;  /* 0x00005410fffb7816 */ /* 0x000fe200000000f4 */
[----:B------:R-:W2:Y:S02]  /*3bc0*/  LDG.E.CONSTANT R249, [R62.64+0x3808] ;  /* 0x0038080a3ef97981 */ /* 0x000ea4000c1e9900 */
[----:B------:R-:W-:Y:S02]  /*3bd0*/  FFMA.FTZ R247, R152, R247, R248 ;  /* 0x000000f798f77223 */ /* 0x000fe400000100f8 */
[----:B------:R-:W3:Y:S02]  /*3be0*/  LDG.E.CONSTANT R248, [R62.64+0x2e08] ;  /* 0x002e080a3ef87981 */ /* 0x000ee4000c1e9900 */
[----:B------:R-:W-:Y:S01]  /*3bf0*/  FFMA.FTZ R251, R160, R251, R247 ;  /* 0x000000fba0fb7223 */ /* 0x000fe200000100f7 */
[----:B------:R-:W-:Y:S01]  /*3c00*/  PRMT R252, RZ, 0x7610, R61 ;  /* 0x00007610fffc7816 */ /* 0x000fe2000000003d */
[----:B------:R-:W4:Y:S04]  /*3c10*/  LDG.E.CONSTANT R247, [R62.64+0x3008] ;  /* 0x0030080a3ef77981 */ /* 0x000f28000c1e9900 */
[----:B------:R-:W-:Y:S01]  /*3c20*/  FFMA.FTZ R252, R155, R252, R246 ;  /* 0x000000fc9bfc7223 */ /* 0x000fe200000100f6 */
[----:B------:R-:W2:Y:S04]  /*3c30*/  LDG.E.CONSTANT R61, [R62.64+0x3408] ;  /* 0x0034080a3e3d7981 */ /* 0x000ea8000c1e9900 */
[----:B------:R-:W2:Y:S01]  /*3c40*/  LDG.E.CONSTANT R246, [R62.64+0x3208] ;  /* 0x0032080a3ef67981 */ /* 0x000ea2000c1e9900 */
[----:B------:R-:W-:-:S05]  /*3c50*/  PRMT R244, RZ, 0x7610, R244 ;  /* 0x00007610fff47816 */ /* 0x000fca00000000f4 */
[----:B------:R-:W-:Y:S01]  /*3c60*/  FFMA.FTZ R252, R163, R244, R252 ;  /* 0x000000f4a3fc7223 */ /* 0x000fe200000100fc */
[--C-:B------:R-:W-:Y:S02]  /*3c70*/  PRMT R244, RZ, 0x5410, R243.reuse ;  /* 0x00005410fff47816 */ /* 0x100fe400000000f3 */
[----:B------:R-:W-:-:S03]  /*3c80*/  PRMT R243, RZ, 0x7610, R243 ;  /* 0x00007610fff37816 */ /* 0x000fc600000000f3 */
[----:B------:R-:W-:Y:S02]  /*3c90*/  FFMA.FTZ R251, R168, R244, R251 ;  /* 0x000000f4a8fb7223 */ /* 0x000fe400000100fb */
[----:B------:R-:W-:Y:S01]  /*3ca0*/  FFMA.FTZ R243, R171, R243, R252 ;  /* 0x000000f3abf37223 */ /* 0x000fe200000100fc */
[--C-:B------:R-:W-:Y:S01]  /*3cb0*/  PRMT R252, RZ, 0x5410, R250.reuse ;  /* 0x00005410fffc7816 */ /* 0x100fe200000000fa */
[----:B------:R-:W2:Y:S04]  /*3cc0*/  LDG.E.CONSTANT R244, [R62.64+0x3608] ;  /* 0x0036080a3ef47981 */ /* 0x000ea8000c1e9900 */
[----:B------:R-:W-:Y:S01]  /*3cd0*/  FFMA.FTZ R252, R176, R252, R251 ;  /* 0x000000fcb0fc7223 */ /* 0x000fe200000100fb */
[----:B------:R-:W-:Y:S02]  /*3ce0*/  PRMT R251, RZ, 0x7610, R250 ;  /* 0x00007610fffb7816 */ /* 0x000fe400000000fa */
[----:B------:R-:W2:Y:S03]  /*3cf0*/  LDG.E.CONSTANT R250, [R62.64+0x3a08] ;  /* 0x003a080a3efa7981 */ /* 0x000ea6000c1e9900 */
[----:B------:R-:W-:Y:S01]  /*3d00*/  FFMA.FTZ R251, R179, R251, R243 ;  /* 0x000000fbb3fb7223 */ /* 0x000fe200000100f3 */
[----:B------:R-:W-:-:S02]  /*3d10*/  PRMT R243, RZ, 0x5410, R245 ;  /* 0x00005410fff37816 */ /* 0x000fc400000000f5 */
[----:B------:R-:W-:-:S05]  /*3d20*/  PRMT R245, RZ, 0x7610, R245 ;  /* 0x00007610fff57816 */ /* 0x000fca00000000f5 */
[----:B------:R-:W-:Y:S02]  /*3d30*/  FFMA.FTZ R245, R187, R245, R251 ;  /* 0x000000f5bbf57223 */ /* 0x000fe400000100fb */
[----:B------:R-:W-:Y:S02]  /*3d40*/  FFMA.FTZ R252, R184, R243, R252 ;  /* 0x000000f3b8fc7223 */ /* 0x000fe400000100fc */
[----:B------:R-:W2:Y:S01]  /*3d50*/  LDG.E.CONSTANT R243, [R62.64+0x3c08] ;  /* 0x003c080a3ef37981 */ /* 0x000ea2000c1e9900 */
[--C-:B---3--:R-:W-:Y:S02]  /*3d60*/  PRMT R251, RZ, 0x5410, R248.reuse ;  /* 0x00005410fffb7816 */ /* 0x108fe400000000f8 */
[----:B------:R-:W-:-:S05]  /*3d70*/  PRMT R248, RZ, 0x7610, R248 ;  /* 0x00007610fff87816 */ /* 0x000fca00000000f8 */
[----:B------:R-:W-:Y:S01]  /*3d80*/  FFMA.FTZ R245, R195, R248, R245 ;  /* 0x000000f8c3f57223 */ /* 0x000fe200000100f5 */
[--C-:B----4-:R-:W-:Y:S02]  /*3d90*/  PRMT R248, RZ, 0x5410, R247.reuse ;  /* 0x00005410fff87816 */ /* 0x110fe400000000f7 */
[----:B------:R-:W-:-:S05]  /*3da0*/  PRMT R247, RZ, 0x7610, R247 ;  /* 0x00007610fff77816 */ /* 0x000fca00000000f7 */
[----:B------:R-:W-:Y:S01]  /*3db0*/  FFMA.FTZ R245, R203, R247, R245 ;  /* 0x000000f7cbf57223 */ /* 0x000fe200000100f5 */
[--C-:B--2---:R-:W-:Y:S02]  /*3dc0*/  PRMT R247, RZ, 0x5410, R246.reuse ;  /* 0x00005410fff77816 */ /* 0x104fe400000000f6 */
[----:B------:R-:W-:-:S05]  /*3dd0*/  PRMT R246, RZ, 0x7610, R246 ;  /* 0x00007610fff67816 */ /* 0x000fca00000000f6 */
[----:B------:R-:W-:Y:S01]  /*3de0*/  FFMA.FTZ R245, R211, R246, R245 ;  /* 0x000000f6d3f57223 */ /* 0x000fe200000100f5 */
[--C-:B------:R-:W-:Y:S02]  /*3df0*/  PRMT R246, RZ, 0x5410, R61.reuse ;  /* 0x00005410fff67816 */ /* 0x100fe4000000003d */
[----:B------:R-:W-:-:S05]  /*3e00*/  PRMT R61, RZ, 0x7610, R61 ;  /* 0x00007610ff3d7816 */ /* 0x000fca000000003d */
[----:B------:R-:W-:Y:S02]  /*3e10*/  FFMA.FTZ R245, R216, R61, R245 ;  /* 0x0000003dd8f57223 */ /* 0x000fe400000100f5 */
[----:B------:R-:W2:Y:S01]  /*3e20*/  LDG.E.CONSTANT R61, [R62.64+0x3e08] ;  /* 0x003e080a3e3d7981 */ /* 0x000ea2000c1e9900 */
[----:B------:R-:W-:-:S04]  /*3e30*/  FFMA.FTZ R251, R192, R251, R252 ;  /* 0x000000fbc0fb7223 */ /* 0x000fc800000100fc */
[----:B------:R-:W-:Y:S01]  /*3e40*/  FFMA.FTZ R248, R200, R248, R251 ;  /* 0x000000f8c8f87223 */ /* 0x000fe200000100fb */
[----:B------:R-:W-:-:S03]  /*3e50*/  PRMT R252, RZ, 0x7610, R244 ;  /* 0x00007610fffc7816 */ /* 0x000fc600000000f4 */
[----:B------:R-:W-:Y:S01]  /*3e60*/  FFMA.FTZ R247, R208, R247, R248 ;  /* 0x000000f7d0f77223 */ /* 0x000fe200000100f8 */
[----:B------:R-:W-:Y:S01]  /*3e70*/  PRMT R251, RZ, 0x5410, R249 ;  /* 0x00005410fffb7816 */ /* 0x000fe200000000f9 */
[----:B------:R-:W-:Y:S01]  /*3e80*/  FFMA.FTZ R252, R66, R252, R245 ;  /* 0x000000fc42fc7223 */ /* 0x000fe200000100f5 */
[----:B------:R-:W3:Y:S01]  /*3e90*/  LDG.E.CONSTANT R248, [R62.64+0xc] ;  /* 0x00000c0a3ef87981 */ /* 0x000ee2000c1e9900 */
[----:B------:R-:W-:Y:S01]  /*3ea0*/  FFMA.FTZ R247, R77, R246, R247 ;  /* 0x000000f64df77223 */ /* 0x000fe200000100f7 */
[----:B------:R-:W-:Y:S02]  /*3eb0*/  PRMT R246, RZ, 0x5410, R244 ;  /* 0x00005410fff67816 */ /* 0x000fe400000000f4 */
[----:B------:R-:W-:Y:S01]  /*3ec0*/  PRMT R249, RZ, 0x7610, R249 ;  /* 0x00007610fff97816 */ /* 0x000fe200000000f9 */
[----:B------:R-:W4:Y:S02]  /*3ed0*/  LDG.E.CONSTANT R244, [R62.64+0x60c] ;  /* 0x00060c0a3ef47981 */ /* 0x000f24000c1e9900 */
[----:B------:R-:W-:-:S02]  /*3ee0*/  FFMA.FTZ R246, R65, R246, R247 ;  /* 0x000000f641f67223 */ /* 0x000fc400000100f7 */
[----:B------:R-:W-:Y:S01]  /*3ef0*/  FFMA.FTZ R249, R224, R249, R252 ;  /* 0x000000f9e0f97223 */ /* 0x000fe200000100fc */
[----:B------:R-:W-:Y:S01]  /*3f00*/  PRMT R252, RZ, 0x5410, R250 ;  /* 0x00005410fffc7816 */ /* 0x000fe200000000fa */
[----:B------:R-:W-:Y:S01]  /*3f10*/  FFMA.FTZ R251, R73, R251, R246 ;  /* 0x000000fb49fb7223 */ /* 0x000fe200000100f6 */
[----:B------:R-:W3:Y:S03]  /*3f20*/  LDG.E.CONSTANT R247, [R62.64+0x40c] ;  /* 0x00040c0a3ef77981 */ /* 0x000ee6000c1e9900 */
[----:B------:R-:W-:Y:S01]  /*3f30*/  FFMA.FTZ R252, R81, R252, R251 ;  /* 0x000000fc51fc7223 */ /* 0x000fe200000100fb */
[----:B------:R-:W-:Y:S01]  /*3f40*/  PRMT R251, RZ, 0x7610, R250 ;  /* 0x00007610fffb7816 */ /* 0x000fe200000000fa */
[----:B------:R-:W3:Y:S04]  /*3f50*/  LDG.E.CONSTANT R246, [R62.64+0x20c] ;  /* 0x00020c0a3ef67981 */ /* 0x000ee8000c1e9900 */
[----:B------:R-:W-:Y:S01]  /*3f60*/  FFMA.FTZ R251, R228, R251, R249 ;  /* 0x000000fbe4fb7223 */ /* 0x000fe200000100f9 */
[--C-:B------:R-:W-:Y:S01]  /*3f70*/  PRMT R249, RZ, 0x5410, R243.reuse ;  /* 0x00005410fff97816 */ /* 0x100fe200000000f3 */
[----:B------:R-:W4:Y:S01]  /*3f80*/  LDG.E.CONSTANT R245, [R62.64+0x80c] ;  /* 0x00080c0a3ef57981 */ /* 0x000f22000c1e9900 */
[----:B------:R-:W-:-:S03]  /*3f90*/  PRMT R243, RZ, 0x7610, R243 ;  /* 0x00007610fff37816 */ /* 0x000fc600000000f3 */
[----:B------:R-:W4:Y:S02]  /*3fa0*/  LDG.E.CONSTANT R250, [R62.64+0xa0c] ;  /* 0x000a0c0a3efa7981 */ /* 0x000f24000c1e9900 */
[----:B------:R-:W-:Y:S01]  /*3fb0*/  FFMA.FTZ R243, R234, R243, R251 ;  /* 0x000000f3eaf37223 */ /* 0x000fe200000100fb */
[--C-:B--2---:R-:W-:Y:S02]  /*3fc0*/  PRMT R251, RZ, 0x5410, R61.reuse ;  /* 0x00005410fffb7816 */ /* 0x104fe4000000003d */
[----:B------:R-:W-:-:S05]  /*3fd0*/  PRMT R61, RZ, 0x7610, R61 ;  /* 0x00007610ff3d7816 */ /* 0x000fca000000003d */
[----:B------:R-:W-:Y:S02]  /*3fe0*/  FFMA.FTZ R61, R70, R61, R243 ;  /* 0x0000003d463d7223 */ /* 0x000fe400000100f3 */
[----:B------:R-:W2:Y:S01]  /*3ff0*/  LDL R243, [R1+0x24] ;  /* 0x0000240001f37983 */ /* 0x000ea20000100800 */
[----:B------:R-:W-:-:S03]  /*4000*/  FFMA.FTZ R252, R233, R249, R252 ;  /* 0x000000f9e9fc7223 */ /* 0x000fc600000100fc */
[----:B------:R-:W4:Y:S01]  /*4010*/  LDG.E.CONSTANT R249, [R62.64+0xc0c] ;  /* 0x000c0c0a3ef97981 */ /* 0x000f22000c1e9900 */
[----:B------:R-:W-:-:S03]  /*4020*/  FFMA.FTZ R251, R241, R251, R252 ;  /* 0x000000fbf1fb7223 */ /* 0x000fc600000100fc */
[----:B------:R-:W4:Y:S01]  /*4030*/  LDL R252, [R1] ;  /* 0x0000000001fc7983 */ /* 0x000f220000100800 */
[----:B------:R-:W-:-:S03]  /*4040*/  FADD.FTZ R60, R251, R60 ;  /* 0x0000003cfb3c7221 */ /* 0x000fc60000010000 */
[----:B------:R-:W4:Y:S01]  /*4050*/  LDL R251, [R1+0x4] ;  /* 0x0000040001fb7983 */ /* 0x000f220000100800 */
[----:B------:R-:W-:Y:S01]  /*4060*/  FADD.FTZ R60, R61, R60 ;  /* 0x0000003c3d3c7221 */ /* 0x000fe20000010000 */
[----:B---3--:R-:W-:-:S05]  /*4070*/  PRMT R61, RZ, 0x5410, R246 ;  /* 0x00005410ff3d7816 */ /* 0x008fca00000000f6 */
[----:B--2---:R-:W-:Y:S01]  /*4080*/  FMUL.FTZ R61, R243, R61 ;  /* 0x0000003df33d7220 */ /* 0x004fe20000410000 */
[----:B------:R-:W-:Y:S02]  /*4090*/  PRMT R243, RZ, 0x7610, R246 ;  /* 0x00007610fff37816 */ /* 0x000fe400000000f6 */
[----:B------:R-:W2:Y:S03]  /*40a0*/  LDL R246, [R1+0x20] ;  /* 0x0000200001f67983 */ /* 0x000ea60000100800 */
[----:B--2---:R-:W-:Y:S01]  /*40b0*/  FMUL.FTZ R243, R246, R243 ;  /* 0x000000f3f6f37220 */ /* 0x004fe20000410000 */
[----:B------:R-:W-:-:S05]  /*40c0*/  PRMT R246, RZ, 0x5410, R248 ;  /* 0x00005410fff67816 */ /* 0x000fca00000000f8 */
[----:B------:R-:W-:Y:S02]  /*40d0*/  FFMA.FTZ R61, R68, R246, R61 ;  /* 0x000000f6443d7223 */ /* 0x000fe4000001003d */
[----:B------:R-:W2:Y:S04]  /*40e0*/  LDL.LU R68, [R1+0x64] ;  /* 0x0000640001447983 */ /* 0x000ea80000300800 */
[----:B------:R-:W3:Y:S01]  /*40f0*/  LDL R246, [R1+0x40] ;  /* 0x0000400001f67983 */ /* 0x000ee20000100800 */
[----:B------:R-:W-:-:S05]  /*4100*/  PRMT R248, RZ, 0x7610, R248 ;  /* 0x00007610fff87816 */ /* 0x000fca00000000f8 */
[----:B---3--:R-:W-:Y:S01]  /*4110*/  FFMA.FTZ R243, R246, R248, R243 ;  /* 0x000000f8f6f37223 */ /* 0x008fe200000100f3 */
[--C-:B------:R-:W-:Y:S01]  /*4120*/  PRMT R246, RZ, 0x5410, R247.reuse ;  /* 0x00005410fff67816 */ /* 0x100fe200000000f7 */
[----:B------:R-:W3:Y:S01]  /*4130*/  LDG.E.CONSTANT R248, [R62.64+0xe0c] ;  /* 0x000e0c0a3ef87981 */ /* 0x000ee2000c1e9900 */
[----:B------:R-:W-:-:S03]  /*4140*/  PRMT R247, RZ, 0x7610, R247 ;  /* 0x00007610fff77816 */ /* 0x000fc600000000f7 */
[----:B----4-:R-:W-:Y:S02]  /*4150*/  FFMA.FTZ R61, R251, R246, R61 ;  /* 0x000000f6fb3d7223 */ /* 0x010fe4000001003d */
[----:B------:R-:W-:Y:S01]  /*4160*/  FFMA.FTZ R243, R252, R247, R243 ;  /* 0x000000f7fcf37223 */ /* 0x000fe200000100f3 */
[--C-:B------:R-:W-:Y:S01]  /*4170*/  PRMT R246, RZ, 0x5410, R244.reuse ;  /* 0x00005410fff67816 */ /* 0x100fe200000000f4 */
[----:B------:R-:W4:Y:S04]  /*4180*/  LDG.E.CONSTANT R247, [R62.64+0x100c] ;  /* 0x00100c0a3ef77981 */ /* 0x000f28000c1e9900 */
[----:B------:R-:W-:Y:S02]  /*4190*/  FFMA.FTZ R61, R43, R246, R61 ;  /* 0x000000f62b3d7223 */ /* 0x000fe4000001003d */
[----:B------:R-:W2:Y:S01]  /*41a0*/  LDG.E.CONSTANT R246, [R62.64+0x120c] ;  /* 0x00120c0a3ef67981 */ /* 0x000ea2000c1e9900 */
[----:B------:R-:W-:-:S02]  /*41b0*/  PRMT R252, RZ, 0x7610, R244 ;  /* 0x00007610fffc7816 */ /* 0x000fc400000000f4 */
[----:B------:R-:W-:Y:S01]  /*41c0*/  PRMT R251, RZ, 0x5410, R245 ;  /* 0x00005410fffb7816 */ /* 0x000fe200000000f5 */
[----:B------:R-:W2:Y:S04]  /*41d0*/  LDG.E.CONSTANT R244, [R62.64+0x140c] ;  /* 0x00140c0a3ef47981 */ /* 0x000ea8000c1e9900 */
[----:B------:R-:W-:Y:S02]  /*41e0*/  FFMA.FTZ R251, R35, R251, R61 ;  /* 0x000000fb23fb7223 */ /* 0x000fe4000001003d */
[----:B------:R-:W2:Y:S01]  /*41f0*/  LDG.E.CONSTANT R61, [R62.64+0x160c] ;  /* 0x00160c0a3e3d7981 */ /* 0x000ea2000c1e9900 */
[----:B------:R-:W-:-:S03]  /*4200*/  FFMA.FTZ R252, R42, R252, R243 ;  /* 0x000000fc2afc7223 */ /* 0x000fc600000100f3 */
[----:B------:R-:W2:Y:S01]  /*4210*/  LDG.E.CONSTANT R243, [R62.64+0x180c] ;  /* 0x00180c0a3ef37981 */ /* 0x000ea2000c1e9900 */
[----:B------:R-:W-:-:S05]  /*4220*/  PRMT R245, RZ, 0x7610, R245 ;  /* 0x00007610fff57816 */ /* 0x000fca00000000f5 */
[----:B------:R-:W-:Y:S01]  /*4230*/  FFMA.FTZ R245, R34, R245, R252 ;  /* 0x000000f522f57223 */ /* 0x000fe200000100fc */
[----:B------:R-:W-:-:S05]  /*4240*/  PRMT R252, RZ, 0x5410, R250 ;  /* 0x00005410fffc7816 */ /* 0x000fca00000000fa */
[----:B------:R-:W-:Y:S01]  /*4250*/  FFMA.FTZ R252, R27, R252, R251 ;  /* 0x000000fc1bfc7223 */ /* 0x000fe200000100fb */
[----:B------:R-:W-:Y:S02]  /*4260*/  PRMT R251, RZ, 0x7610, R250 ;  /* 0x00007610fffb7816 */ /* 0x000fe400000000fa */
[----:B------:R-:W2:Y:S03]  /*4270*/  LDG.E.CONSTANT R250, [R62.64+0x1a0c] ;  /* 0x001a0c0a3efa7981 */ /* 0x000ea6000c1e9900 */
[----:B------:R-:W-:Y:S01]  /*4280*/  FFMA.FTZ R251, R26, R251, R245 ;  /* 0x000000fb1afb7223 */ /* 0x000fe200000100f5 */
[----:B------:R-:W-:-:S05]  /*4290*/  PRMT R245, RZ, 0x5410, R249 ;  /* 0x00005410fff57816 */ /* 0x000fca00000000f9 */
[----:B------:R-:W-:Y:S02]  /*42a0*/  FFMA.FTZ R252, R19, R245, R252 ;  /* 0x000000f513fc7223 */ /* 0x000fe400000100fc */
[----:B------:R-:W2:Y:S01]  /*42b0*/  LDG.E.CONSTANT R245, [R62.64+0x1c0c] ;  /* 0x001c0c0a3ef57981 */ /* 0x000ea2000c1e9900 */
[----:B------:R-:W-:-:S05]  /*42c0*/  PRMT R249, RZ, 0x7610, R249 ;  /* 0x00007610fff97816 */ /* 0x000fca00000000f9 */
[----:B------:R-:W-:Y:S01]  /*42d0*/  FFMA.FTZ R249, R18, R249, R251 ;  /* 0x000000f912f97223 */ /* 0x000fe200000100fb */
[--C-:B---3--:R-:W-:Y:S02]  /*42e0*/  PRMT R251, RZ, 0x5410, R248.reuse ;  /* 0x00005410fffb7816 */ /* 0x108fe400000000f8 */
[----:B------:R-:W-:-:S05]  /*42f0*/  PRMT R248, RZ, 0x7610, R248 ;  /* 0x00007610fff87816 */ /* 0x000fca00000000f8 */
[----:B------:R-:W-:Y:S01]  /*4300*/  FFMA.FTZ R248, R10, R248, R249 ;  /* 0x000000f80af87223 */ /* 0x000fe200000100f9 */
[--C-:B----4-:R-:W-:Y:S02]  /*4310*/  PRMT R249, RZ, 0x5410, R247.reuse ;  /* 0x00005410fff97816 */ /* 0x110fe400000000f7 */
[----:B------:R-:W-:Y:S01]  /*4320*/  PRMT R247, RZ, 0x7610, R247 ;  /* 0x00007610fff77816 */ /* 0x000fe200000000f7 */
[----:B------:R-:W-:-:S04]  /*4330*/  FFMA.FTZ R251, R11, R251, R252 ;  /* 0x000000fb0bfb7223 */ /* 0x000fc800000100fc */
[----:B------:R-:W-:Y:S01]  /*4340*/  FFMA.FTZ R247, R2, R247, R248 ;  /* 0x000000f702f77223 */ /* 0x000fe200000100f8 */
[--C-:B--2---:R-:W-:Y:S01]  /*4350*/  PRMT R248, RZ, 0x5410, R246.reuse ;  /* 0x00005410fff87816 */ /* 0x104fe200000000f6 */
[----:B------:R-:W-:Y:S01]  /*4360*/  FFMA.FTZ R249, R3, R249, R251 ;  /* 0x000000f903f97223 */ /* 0x000fe200000100fb */
[----:B------:R-:W-:-:S03]  /*4370*/  PRMT R246, RZ, 0x7610, R246 ;  /* 0x00007610fff67816 */ /* 0x000fc600000000f6 */
[----:B------:R-:W-:Y:S02]  /*4380*/  FFMA.FTZ R248, R56, R248, R249 ;  /* 0x000000f838f87223 */ /* 0x000fe400000100f9 */
[----:B------:R-:W-:Y:S01]  /*4390*/  FFMA.FTZ R246, R59, R246, R247 ;  /* 0x000000f63bf67223 */ /* 0x000fe200000100f7 */
[----:B------:R-:W2:Y:S01]  /*43a0*/  LDG.E.CONSTANT R249, [R62.64+0x1e0c] ;  /* 0x001e0c0a3ef97981 */ /* 0x000ea2000c1e9900 */
[--C-:B------:R-:W-:Y:S02]  /*43b0*/  PRMT R247, RZ, 0x5410, R244.reuse ;  /* 0x00005410fff77816 */ /* 0x100fe400000000f4 */
[----:B------:R-:W-:-:S03]  /*43c0*/  PRMT R244, RZ, 0x7610, R244 ;  /* 0x00007610fff47816 */ /* 0x000fc600000000f4 */
[----:B------:R-:W-:Y:S02]  /*43d0*/  FFMA.FTZ R247, R88, R247, R248 ;  /* 0x000000f758f77223 */ /* 0x000fe400000100f8 */
[----:B------:R-:W-:Y:S01]  /*43e0*/  FFMA.FTZ R244, R91, R244, R246 ;  /* 0x000000f45bf47223 */ /* 0x000fe200000100f6 */
[----:B------:R-:W3:Y:S01]  /*43f0*/  LDG.E.CONSTANT R248, [R62.64+0x200c] ;  /* 0x00200c0a3ef87981 */ /* 0x000ee2000c1e9900 */
[----:B------:R-:W-:Y:S02]  /*4400*/  PRMT R246, RZ, 0x5410, R61 ;  /* 0x00005410fff67816 */ /* 0x000fe4000000003d */
[----:B------:R-:W-:-:S03]  /*4410*/  PRMT R251, RZ, 0x5410, R243 ;  /* 0x00005410fffb7816 */ /* 0x000fc600000000f3 */
[----:B------:R-:W-:Y:S02]  /*4420*/  FFMA.FTZ R246, R96, R246, R247 ;  /* 0x000000f660f67223 */ /* 0x000fe400000100f7 */
[----:B------:R-:W4:Y:S02]  /*4430*/  LDG.E.CONSTANT R247, [R62.64+0x220c] ;  /* 0x00220c0a3ef77981 */ /* 0x000f24000c1e9900 */
        /* <DEDUP_REMOVED lines=8> */
[----:B------:R-:W-:-:S05]  /*44c0*/  PRMT R252, RZ, 0x5410, R250 ;  /* 0x00005410fffc7816 */ /* 0x000fca00000000fa */
[----:B------:R-:W-:Y:S01]  /*44d0*/  FFMA.FTZ R252, R114, R252, R251 ;  /* 0x000000fc72fc7223 */ /* 0x000fe200000100fb */
[----:B------:R-:W-:Y:S02]  /*44e0*/  PRMT R251, RZ, 0x7610, R250 ;  /* 0x00007610fffb7816 */ /* 0x000fe400000000fa */
[----:B------:R-:W4:Y:S03]  /*44f0*/  LDG.E.CONSTANT R250, [R62.64+0x2a0c] ;  /* 0x002a0c0a3efa7981 */ /* 0x000f26000c1e9900 */
[----:B------:R-:W-:Y:S01]  /*4500*/  FFMA.FTZ R251, R117, R251, R243 ;  /* 0x000000fb75fb7223 */ /* 0x000fe200000100f3 */
[----:B------:R-:W-:-:S05]  /*4510*/  PRMT R243, RZ, 0x5410, R245 ;  /* 0x00005410fff37816 */ /* 0x000fca00000000f5 */
[----:B------:R-:W-:Y:S02]  /*4520*/  FFMA.FTZ R252, R122, R243, R252 ;  /* 0x000000f37afc7223 */ /* 0x000fe400000100fc */
[----:B------:R-:W4:Y:S01]  /*4530*/  LDG.E.CONSTANT R243, [R62.64+0x2c0c] ;  /* 0x002c0c0a3ef37981 */ /* 0x000f22000c1e9900 */
[----:B------:R-:W-:-:S05]  /*4540*/  PRMT R245, RZ, 0x7610, R245 ;  /* 0x00007610fff57816 */ /* 0x000fca00000000f5 */
[----:B------:R-:W-:Y:S01]  /*4550*/  FFMA.FTZ R245, R125, R245, R251 ;  /* 0x000000f57df57223 */ /* 0x000fe200000100fb */
        /* <DEDUP_REMOVED lines=11> */
[--C-:B------:R-:W-:Y:S01]  /*4610*/  PRMT R247, RZ, 0x5410, R246.reuse ;  /* 0x00005410fff77816 */ /* 0x100fe200000000f6 */
[----:B------:R-:W-:Y:S01]  /*4620*/  FFMA.FTZ R248, R146, R248, R249 ;  /* 0x000000f892f87223 */ /* 0x000fe200000100f9 */
[----:B------:R-:W-:Y:S01]  /*4630*/  PRMT R246, RZ, 0x7610, R246 ;  /* 0x00007610fff67816 */ /* 0x000fe200000000f6 */
[----:B------:R0:W2:Y:S02]  /*4640*/  LDG.E.CONSTANT R249, [R62.64+0x2e0c] ;  /* 0x002e0c0a3ef97981 */ /* 0x0000a4000c1e9900 */
[----:B------:R-:W-:Y:S02]  /*4650*/  FFMA.FTZ R247, R154, R247, R248 ;  /* 0x000000f79af77223 */ /* 0x000fe400000100f8 */
[----:B------:R-:W-:Y:S01]  /*4660*/  FFMA.FTZ R245, R157, R246, R245 ;  /* 0x000000f69df57223 */ /* 0x000fe200000100f5 */
[----:B------:R-:W-:Y:S01]  /*4670*/  PRMT R246, RZ, 0x5410, R61 ;  /* 0x00005410fff67816 */ /* 0x000fe2000000003d */
[----:B------:R0:W3:Y:S01]  /*4680*/  LDG.E.CONSTANT R248, [R62.64+0x300c] ;  /* 0x00300c0a3ef87981 */ /* 0x0000e2000c1e9900 */
[----:B------:R-:W-:-:S03]  /*4690*/  PRMT R251, RZ, 0x5410, R244 ;  /* 0x00005410fffb7816 */ /* 0x000fc600000000f4 */
[----:B------:R-:W-:Y:S02]  /*46a0*/  FFMA.FTZ R246, R162, R246, R247 ;  /* 0x000000f6a2f67223 */ /* 0x000fe400000100f7 */
[----:B------:R0:W4:Y:S02]  /*46b0*/  LDG.E.CONSTANT R247, [R62.64+0x320c] ;  /* 0x00320c0a3ef77981 */ /* 0x000124000c1e9900 */
[----:B------:R-:W-:Y:S02]  /*46c0*/  FFMA.FTZ R251, R170, R251, R246 ;  /* 0x000000fbaafb7223 */ /* 0x000fe400000100f6 */
[----:B------:R0:W4:Y:S01]  /*46d0*/  LDG.E.CONSTANT R246, [R62.64+0x340c] ;  /* 0x00340c0a3ef67981 */ /* 0x000122000c1e9900 */
[----:B------:R-:W-:-:S03]  /*46e0*/  PRMT R252, RZ, 0x7610, R61 ;  /* 0x00007610fffc7816 */ /* 0x000fc6000000003d */
[----:B------:R0:W4:Y:S01]  /*46f0*/  LDG.E.CONSTANT R61, [R62.64+0x360c] ;  /* 0x00360c0a3e3d7981 */ /* 0x000122000c1e9900 */
[----:B------:R-:W-:Y:S01]  /*4700*/  PRMT R244, RZ, 0x7610, R244 ;  /* 0x00007610fff47816 */ /* 0x000fe200000000f4 */
[----:B------:R-:W-:Y:S02]  /*4710*/  FFMA.FTZ R252, R165, R252, R245 ;  /* 0x000000fca5fc7223 */ /* 0x000fe400000100f5 */
[----:B------:R0:W4:Y:S02]  /*4720*/  LDG.E.CONSTANT R245, [R62.64+0x380c] ;  /* 0x00380c0a3ef57981 */ /* 0x000124000c1e9900 */
[----:B------:R-:W-:Y:S01]  /*4730*/  FFMA.FTZ R244, R173, R244, R252 ;  /* 0x000000f4adf47223 */ /* 0x000fe200000100fc */
[--C-:B------:R-:W-:Y:S02]  /*4740*/  PRMT R252, RZ, 0x5410, R250.reuse ;  /* 0x00005410fffc7816 */ /* 0x100fe400000000fa */
[----:B------:R-:W-:-:S03]  /*4750*/  PRMT R250, RZ, 0x7610, R250 ;  /* 0x00007610fffa7816 */ /* 0x000fc600000000fa */
[----:B------:R-:W-:Y:S02]  /*4760*/  FFMA.FTZ R251, R178, R252, R251 ;  /* 0x000000fcb2fb7223 */ /* 0x000fe400000100fb */
[----:B------:R-:W-:Y:S01]  /*4770*/  FFMA.FTZ R244, R181, R250, R244 ;  /* 0x000000fab5f47223 */ /* 0x000fe200000100f4 */
[----:B------:R-:W-:Y:S01]  /*4780*/  PRMT R250, RZ, 0x5410, R243 ;  /* 0x00005410fffa7816 */ /* 0x000fe200000000f3 */
[----:B------:R0:W4:Y:S04]  /*4790*/  LDG.E.CONSTANT R252, [R62.64+0x3c0c] ;  /* 0x003c0c0a3efc7981 */ /* 0x000128000c1e9900 */
[----:B------:R-:W-:Y:S02]  /*47a0*/  FFMA.FTZ R251, R186, R250, R251 ;  /* 0x000000fabafb7223 */ /* 0x000fe400000100fb */
[----:B------:R0:W4:Y:S04]  /*47b0*/  LDG.E.CONSTANT R250, [R62.64+0x3a0c] ;  /* 0x003a0c0a3efa7981 */ /* 0x000128000c1e9900 */
[----:B0-----:R2:W4:Y:S01]  /*47c0*/  LDG.E.CONSTANT R62, [R62.64+0x3e0c] ;  /* 0x003e0c0a3e3e7981 */ /* 0x001522000c1e9900 */
[----:B------:R-:W-:-:S05]  /*47d0*/  PRMT R243, RZ, 0x7610, R243 ;  /* 0x00007610fff37816 */ /* 0x000fca00000000f3 */
[----:B------:R-:W-:Y:S01]  /*47e0*/  FFMA.FTZ R243, R189, R243, R244 ;  /* 0x000000f3bdf37223 */ /* 0x000fe200000100f4 */
[----:B------:R-:W-:Y:S02]  /*47f0*/  FSETP.NEU.FTZ.AND P0, PT, R51, RZ, PT ;  /* 0x000000ff3300720b */ /* 0x000fe40003f1d000 */
[--C-:B--2---:R-:W-:Y:S02]  /*4800*/  PRMT R63, RZ, 0x5410, R249.reuse ;  /* 0x00005410ff3f7816 */ /* 0x104fe400000000f9 */
[----:B------:R-:W-:-:S03]  /*4810*/  PRMT R249, RZ, 0x7610, R249 ;  /* 0x00007610fff97816 */ /* 0x000fc600000000f9 */
[----:B------:R-:W-:Y:S01]  /*4820*/  FFMA.FTZ R63, R194, R63, R251 ;  /* 0x0000003fc23f7223 */ /* 0x000fe200000100fb */
[--C-:B---3--:R-:W-:Y:S01]  /*4830*/  PRMT R244, RZ, 0x5410, R248.reuse ;  /* 0x00005410fff47816 */ /* 0x108fe200000000f8 */
[----:B------:R-:W-:Y:S01]  /*4840*/  FFMA.FTZ R243, R197, R249, R243 ;  /* 0x000000f9c5f37223 */ /* 0x000fe200000100f3 */
[----:B------:R-:W-:-:S03]  /*4850*/  PRMT R248, RZ, 0x7610, R248 ;  /* 0x00007610fff87816 */ /* 0x000fc600000000f8 */
[----:B------:R-:W-:Y:S01]  /*4860*/  FFMA.FTZ R63, R202, R244, R63 ;  /* 0x000000f4ca3f7223 */ /* 0x000fe2000001003f */
[----:B----4-:R-:W-:Y:S01]  /*4870*/  PRMT R244, RZ, 0x5410, R247 ;  /* 0x00005410fff47816 */ /* 0x010fe200000000f7 */
[----:B------:R-:W-:Y:S01]  /*4880*/  FFMA.FTZ R243, R205, R248, R243 ;  /* 0x000000f8cdf37223 */ /* 0x000fe200000100f3 */
[----:B------:R-:W-:-:S03]  /*4890*/  PRMT R247, RZ, 0x7610, R247 ;  /* 0x00007610fff77816 */ /* 0x000fc600000000f7 */
[----:B------:R-:W-:Y:S01]  /*48a0*/  FFMA.FTZ R63, R210, R244, R63 ;  /* 0x000000f4d23f7223 */ /* 0x000fe2000001003f */
[--C-:B------:R-:W-:Y:S01]  /*48b0*/  PRMT R244, RZ, 0x5410, R246.reuse ;  /* 0x00005410fff47816 */ /* 0x100fe200000000f6 */
[----:B------:R-:W-:Y:S01]  /*48c0*/  FFMA.FTZ R243, R213, R247, R243 ;  /* 0x000000f7d5f37223 */ /* 0x000fe200000100f3 */
[----:B------:R-:W-:-:S03]  /*48d0*/  PRMT R246, RZ, 0x7610, R246 ;  /* 0x00007610fff67816 */ /* 0x000fc600000000f6 */
[----:B------:R-:W-:Y:S01]  /*48e0*/  FFMA.FTZ R63, R78, R244, R63 ;  /* 0x000000f44e3f7223 */ /* 0x000fe2000001003f */
[----:B------:R-:W-:Y:S01]  /*48f0*/  PRMT R244, RZ, 0x5410, R61 ;  /* 0x00005410fff47816 */ /* 0x000fe2000000003d */
[----:B------:R-:W-:Y:S01]  /*4900*/  FFMA.FTZ R243, R217, R246, R243 ;  /* 0x000000f6d9f37223 */ /* 0x000fe200000100f3 */
[----:B------:R-:W-:-:S03]  /*4910*/  PRMT R61, RZ, 0x7610, R61 ;  /* 0x00007610ff3d7816 */ /* 0x000fc6000000003d */
[----:B------:R-:W-:Y:S02]  /*4920*/  FFMA.FTZ R63, R220, R244, R63 ;  /* 0x000000f4dc3f7223 */ /* 0x000fe4000001003f */
[----:B------:R-:W-:Y:S01]  /*4930*/  FFMA.FTZ R61, R221, R61, R243 ;  /* 0x0000003ddd3d7223 */ /* 0x000fe200000100f3 */
[--C-:B------:R-:W-:Y:S01]  /*4940*/  PRMT R243, RZ, 0x5410, R245.reuse ;  /* 0x00005410fff37816 */ /* 0x100fe200000000f5 */
[----:B------:R-:W-:Y:S01]  /*4950*/  IMAD.U32 R244, RZ, RZ, UR7 ;  /* 0x00000007fff47e24 */ /* 0x000fe2000f8e00ff */
[----:B------:R-:W-:-:S03]  /*4960*/  PRMT R245, RZ, 0x7610, R245 ;  /* 0x00007610fff57816 */ /* 0x000fc600000000f5 */
[----:B------:R-:W-:Y:S02]  /*4970*/  FFMA.FTZ R243, R74, R243, R63 ;  /* 0x000000f34af37223 */ /* 0x000fe4000001003f */
[----:B------:R-:W-:Y:S02]  /*4980*/  IMAD R63, R240, 0x20, R50 ;  /* 0x00000020f03f7824 */ /* 0x000fe400078e0232 */
[----:B------:R-:W-:-:S03]  /*4990*/  FFMA.FTZ R61, R225, R245, R61 ;  /* 0x000000f5e13d7223 */ /* 0x000fc6000001003d */
[----:B------:R-:W-:Y:S02]  /*49a0*/  IADD3 R244, R63, 0x1, -R244 ;  /* 0x000000013ff47810 */ /* 0x000fe40007ffe8f4 */
[----:B------:R-:W-:-:S04]  /*49b0*/  PRMT R245, RZ, 0x5410, R250 ;  /* 0x00005410fff57816 */ /* 0x000fc800000000fa */
[----:B------:R-:W0:Y:S01]  /*49c0*/  I2F R244, R244 ;  /* 0x000000f400f47306 */ /* 0x000e220000201400 */
[----:B------:R-:W-:Y:S01]  /*49d0*/  FFMA.FTZ R243, R82, R245, R243 ;  /* 0x000000f552f37223 */ /* 0x000fe200000100f3 */
[----:B------:R-:W-:Y:S02]  /*49e0*/  PRMT R245, RZ, 0x5410, R252 ;  /* 0x00005410fff57816 */ /* 0x000fe400000000fc */
[----:B------:R-:W-:Y:S02]  /*49f0*/  PRMT R250, RZ, 0x7610, R250 ;  /* 0x00007610fffa7816 */ /* 0x000fe400000000fa */
[----:B------:R-:W-:Y:S01]  /*4a00*/  PRMT R252, RZ, 0x7610, R252 ;  /* 0x00007610fffc7816 */ /* 0x000fe200000000fc */
[----:B------:R-:W-:Y:S01]  /*4a10*/  FFMA.FTZ R243, R235, R245, R243 ;  /* 0x000000f5ebf37223 */ /* 0x000fe200000100f3 */
[--C-:B------:R-:W-:Y:S01]  /*4a20*/  PRMT R245, RZ, 0x5410, R62.reuse ;  /* 0x00005410fff57816 */ /* 0x100fe2000000003e */
[----:B------:R-:W-:Y:S01]  /*4a30*/  FFMA.FTZ R61, R83, R250, R61 ;  /* 0x000000fa533d7223 */ /* 0x000fe2000001003d */
[----:B------:R-:W-:-:S03]  /*4a40*/  PRMT R62, RZ, 0x7610, R62 ;  /* 0x00007610ff3e7816 */ /* 0x000fc6000000003e */
[----:B------:R-:W-:Y:S02]  /*4a50*/  FFMA.FTZ R61, R236, R252, R61 ;  /* 0x000000fcec3d7223 */ /* 0x000fe4000001003d */
[----:B------:R-:W-:Y:S02]  /*4a60*/  FFMA.FTZ R243, R242, R245, R243 ;  /* 0x000000f5f2f37223 */ /* 0x000fe400000100f3 */
[----:B0-----:R-:W-:Y:S02]  /*4a70*/  FMUL.FTZ R244, R244, R51 ;  /* 0x00000033f4f47220 */ /* 0x001fe40000410000 */
[----:B------:R-:W-:Y:S02]  /*4a80*/  FFMA.FTZ R61, R71, R62, R61 ;  /* 0x0000003e473d7223 */ /* 0x000fe4000001003d */
[----:B------:R-:W-:Y:S01]  /*4a90*/  FADD.FTZ R60, R243, R60 ;  /* 0x0000003cf33c7221 */ /* 0x000fe20000010000 */
[----:B------:R-:W-:-:S03]  /*4aa0*/  FSEL R244, R244, RZ, P0 ;  /* 0x000000fff4f47208 */ /* 0x000fc60000000000 */
[----:B------:R-:W-:Y:S01]  /*4ab0*/  FADD.FTZ R60, R61, R60 ;  /* 0x0000003c3d3c7221 */ /* 0x000fe20000010000 */
[----:B------:R-:W-:-:S03]  /*4ac0*/  ISETP.GE.AND P0, PT, R63, UR7, PT ;  /* 0x000000073f007c0c */ /* 0x000fc6000bf06270 */
[----:B------:R-:W-:-:S05]  /*4ad0*/  FFMA.FTZ R60, R60, c[0x0][0x184], R244 ;  /* 0x000061003c3c7a23 */ /* 0x000fca00000100f4 */
[----:B------:R-:W-:Y:S02]  /*4ae0*/  FSEL R61, R60, RZ, !P0 ;  /* 0x000000ff3c3d7208 */ /* 0x000fe40004000000 */
[----:B------:R-:W-:-:S03]  /*4af0*/  IADD3 R240, R240, 0x4, RZ ;  /* 0x00000004f0f07810 */ /* 0x000fc60007ffe0ff */
[----:B------:R0:W-:Y:S01]  /*4b00*/  STS [R63.X4+0x220], R61 ;  /* 0x0002203d3f007388 */ /* 0x0001e20000004800 */
[----:B------:R-:W-:Y:S02]  /*4b10*/  ISETP.GE.AND P2, PT, R240, UR9, PT ;  /* 0x00000009f0007c0c */ /* 0x000fe4000bf46270 */
[----:B------:R-:W-:-:S11]  /*4b20*/  @!P0 FMNMX.FTZ R68, R68, R60, !PT ;  /* 0x0000003c44448209 */ /* 0x000fd60007810000 */
[----:B0-----:R-:W-:Y:S01]  /*4b30*/  @P2 CALL.REL.NOINC `(.L_x_12925) ;  /* 0x0000001000002944 */ /* 0x001fe20003c00000 */
[----:B------:R-:W-:Y:S05]  /*4b40*/  BRA `(.L_x_12926) ;  /* 0xffffd3f000007947 */ /* 0x000fea000383ffff */
.L_x_12925:
[----:B------:R-:W-:Y:S05]  /*4b50*/  BSYNC B0 ;  /* 0x0000000000007941 */ /* 0x000fea0003800000 */
.L_x_12924:
[----:B------:R-:W0:Y:S01]  /*4b60*/  SHFL.BFLY PT, R3, R68, 0x10, 0x1f ;  /* 0x0e001f0044037f89 */ /* 0x000e2200000e0000 */
[C---:B------:R-:W-:Y:S01]  /*4b70*/  ISETP.NE.AND P0, PT, R50.reuse, RZ, PT ;  /* 0x000000ff3200720c */ /* 0x040fe20003f05270 */
[----:B------:R-:W-:Y:S01]  /*4b80*/  IMAD.MOV.U32 R4, RZ, RZ, -0x800001 ;  /* 0xff7fffffff047424 */ /* 0x000fe200078e00ff */
[----:B------:R-:W-:Y:S01]  /*4b90*/  ISETP.GT.AND P2, PT, R50, 0x3, PT ;  /* 0x000000033200780c */ /* 0x000fe20003f44270 */
[----:B------:R-:W1:Y:S01]  /*4ba0*/  S2R R61, SR_TID.X ;  /* 0x00000000003d7919 */ /* 0x000e620000002100 */
[----:B------:R-:W-:Y:S01]  /*4bb0*/  ULOP3.LUT UR5, UR5, 0xffffffe0, URZ, 0xc0, !UPT ;  /* 0xffffffe005057892 */ /* 0x000fe2000f8ec03f */
[----:B------:R-:W-:Y:S03]  /*4bc0*/  BSSY B0, `(.L_x_12927) ;  /* 0x00000f5000007945 */ /* 0x000fe60003800000 */
[----:B------:R-:W-:-:S04]  /*4bd0*/  UISETP.LT.AND UP0, UPT, UR7, UR5, UPT ;  /* 0x000000050700728c */ /* 0x000fc8000bf01270 */
[----:B------:R-:W-:Y:S01]  /*4be0*/  USEL UR5, UR7, UR5, UP0 ;  /* 0x0000000507057287 */ /* 0x000fe20008000000 */
[----:B0-----:R-:W-:Y:S02]  /*4bf0*/  FMNMX.FTZ R3, R3, R68, !PT ;  /* 0x0000004403037209 */ /* 0x001fe40007810000 */
[----:B-1----:R-:W-:-:S03]  /*4c00*/  SHF.R.S32.HI R60, RZ, 0x1f, R61 ;  /* 0x0000001fff3c7819 */ /* 0x002fc6000001143d */
[----:B------:R-:W0:Y:S01]  /*4c10*/  SHFL.BFLY PT, R0, R3, 0x8, 0x1f ;  /* 0x0d001f0003007f89 */ /* 0x000e2200000e0000 */
[----:B------:R-:W-:-:S04]  /*4c20*/  LEA.HI R60, R60, R61, RZ, 0x5 ;  /* 0x0000003d3c3c7211 */ /* 0x000fc800078f28ff */
[----:B------:R-:W-:Y:S02]  /*4c30*/  SHF.R.S32.HI R60, RZ, 0x5, R60 ;  /* 0x00000005ff3c7819 */ /* 0x000fe4000001143c */
[----:B0-----:R-:W-:-:S05]  /*4c40*/  FMNMX.FTZ R0, R3, R0, !PT ;  /* 0x0000000003007209 */ /* 0x001fca0007810000 */
[----:B------:R-:W0:Y:S02]  /*4c50*/  SHFL.BFLY PT, R5, R0, 0x4, 0x1f ;  /* 0x0c801f0000057f89 */ /* 0x000e2400000e0000 */
[----:B0-----:R-:W-:-:S05]  /*4c60*/  FMNMX.FTZ R5, R0, R5, !PT ;  /* 0x0000000500057209 */ /* 0x001fca0007810000 */
[----:B------:R-:W0:Y:S02]  /*4c70*/  SHFL.BFLY PT, R2, R5, 0x2, 0x1f ;  /* 0x0c401f0005027f89 */ /* 0x000e2400000e0000 */
[----:B0-----:R-:W-:-:S05]  /*4c80*/  FMNMX.FTZ R2, R5, R2, !PT ;  /* 0x0000000205027209 */ /* 0x001fca0007810000 */
[----:B------:R-:W0:Y:S02]  /*4c90*/  SHFL.BFLY PT, R7, R2, 0x1, 0x1f ;  /* 0x0c201f0002077f89 */ /* 0x000e2400000e0000 */
[----:B0-----:R-:W-:Y:S01]  /*4ca0*/  FMNMX.FTZ R7, R2, R7, !PT ;  /* 0x0000000702077209 */ /* 0x001fe20007810000 */
[----:B------:R-:W-:-:S04]  /*4cb0*/  IMAD.MOV.U32 R2, RZ, RZ, RZ ;  /* 0x000000ffff027224 */ /* 0x000fc800078e00ff */
[----:B------:R0:W-:Y:S04]  /*4cc0*/  @!P0 STS [R60.X4+0x200], R7 ;  /* 0x000200073c008388 */ /* 0x0001e80000004800 */
[----:B------:R-:W-:Y:S06]  /*4cd0*/  BAR.SYNC.DEFER_BLOCKING 0x0 ;  /* 0x0000000000007b1d */ /* 0x000fec0000010000 */
[----:B0-----:R-:W0:Y:S04]  /*4ce0*/  S2R R60, SR_TID.X ;  /* 0x00000000003c7919 */ /* 0x001e280000002100 */
[----:B------:R-:W1:Y:S01]  /*4cf0*/  @!P2 LDS R4, [R50.X4+0x200] ;  /* 0x000200003204a984 */ /* 0x000e620000004800 */
[----:B0-----:R-:W-:-:S03]  /*4d00*/  ISETP.GE.AND P2, PT, R60, UR5, PT ;  /* 0x000000053c007c0c */ /* 0x001fc6000bf46270 */
[----:B-1----:R-:W0:Y:S02]  /*4d10*/  SHFL.BFLY PT, R3, R4, 0x2, 0x1f ;  /* 0x0c401f0004037f89 */ /* 0x002e2400000e0000 */
[----:B0-----:R-:W-:-:S05]  /*4d20*/  FMNMX.FTZ R3, R3, R4, !PT ;  /* 0x0000000403037209 */ /* 0x001fca0007810000 */
[----:B------:R-:W0:Y:S02]  /*4d30*/  SHFL.BFLY PT, R0, R3, 0x1, 0x1f ;  /* 0x0c201f0003007f89 */ /* 0x000e2400000e0000 */
[----:B0-----:R-:W-:-:S05]  /*4d40*/  FMNMX.FTZ R0, R3, R0, !PT ;  /* 0x0000000003007209 */ /* 0x001fca0007810000 */
[----:B------:R0:W1:Y:S01]  /*4d50*/  SHFL.IDX PT, R23, R0, RZ, 0x1f ;  /* 0x00001fff00177589 */ /* 0x00006200000e0000 */
[----:B------:R-:W-:Y:S05]  /*4d60*/  @P2 BRA `(.L_x_12928) ;  /* 0x00000da000002947 */ /* 0x000fea0003800000 */
[----:B0-----:R-:W-:Y:S01]  /*4d70*/  LOP3.LUT R0, RZ, R60, RZ, 0x33, !PT ;  /* 0x0000003cff007212 */ /* 0x001fe200078e33ff */
[----:B------:R-:W-:Y:S03]  /*4d80*/  BSSY B1, `(.L_x_12929) ;  /* 0x0000016000017945 */ /* 0x000fe60003800000 */
[----:B------:R-:W-:-:S04]  /*4d90*/  IADD3 R0, R0, UR5, RZ ;  /* 0x0000000500007c10 */ /* 0x000fc8000fffe0ff */
[C---:B------:R-:W-:Y:S02]  /*4da0*/  LEA.HI R2, R0.reuse, 0x1, RZ, 0x19 ;  /* 0x0000000100027811 */ /* 0x040fe400078fc8ff */
[----:B------:R-:W-:Y:S01]  /*4db0*/  ISETP.GE.U32.AND P3, PT, R0, 0x180, PT ;  /* 0x000001800000780c */ /* 0x000fe20003f66070 */
[----:B------:R-:W-:Y:S01]  /*4dc0*/  IMAD.MOV.U32 R0, RZ, RZ, R60 ;  /* 0x000000ffff007224 */ /* 0x000fe200078e003c */
[----:B------:R-:W-:Y:S01]  /*4dd0*/  LOP3.LUT P0, R3, R2, 0x3, RZ, 0xc0, !PT ;  /* 0x0000000302037812 */ /* 0x000fe2000780c0ff */
[----:B------:R-:W-:-:S12]  /*4de0*/  IMAD.MOV.U32 R2, RZ, RZ, RZ ;  /* 0x000000ffff027224 */ /* 0x000fd800078e00ff */
[----:B------:R-:W-:Y:S05]  /*4df0*/  @!P0 BRA `(.L_x_12930) ;  /* 0x000000e000008947 */ /* 0x000fea0003800000 */
[----:B------:R-:W-:Y:S01]  /*4e00*/  LEA R4, R60, 0x220, 0x2 ;  /* 0x000002203c047811 */ /* 0x000fe200078e10ff */
[----:B------:R-:W-:Y:S02]  /*4e10*/  IMAD.MOV.U32 R2, RZ, RZ, RZ ;  /* 0x000000ffff027224 */ /* 0x000fe400078e00ff */
[----:B------:R-:W-:Y:S02]  /*4e20*/  IMAD.MOV.U32 R0, RZ, RZ, R60 ;  /* 0x000000ffff007224 */ /* 0x000fe400078e003c */
.L_x_12931:
        /* <DEDUP_REMOVED lines=11> */
.L_x_12930:
[----:B------:R-:W-:Y:S05]  /*4ee0*/  BSYNC B1 ;  /* 0x0000000000017941 */ /* 0x000fea0003800000 */
.L_x_12929:
        /* <DEDUP_REMOVED lines=11> */
.L_x_12934:
[----:B------:R-:W0:Y:S01]  /*4fa0*/  LDS R4, [R3+-0x400] ;  /* 0xfffc000003047984 */ /* 0x000e220000000800 */
[----:B------:R-:W-:-:S03]  /*4fb0*/  IADD3 R0, R0, 0x800, RZ ;  /* 0x0000080000007810 */ /* 0x000fc60007ffe0ff */
[----:B------:R-:W2:Y:S01]  /*4fc0*/  LDS R5, [R3+-0x200] ;  /* 0xfffe000003057984 */ /* 0x000ea20000000800 */
[----:B------:R-:W-:-:S03]  /*4fd0*/  ISETP.GE.AND P3, PT, R0, R21, PT ;  /* 0x000000150000720c */ /* 0x000fc60003f66270 */
[----:B------:R-:W3:Y:S04]  /*4fe0*/  LDS R6, [R3] ;  /* 0x0000000003067984 */ /* 0x000ee80000000800 */
[----:B------:R-:W4:Y:S04]  /*4ff0*/  LDS R7, [R3+0x200] ;  /* 0x0002000003077984 */ /* 0x000f280000000800 */
[----:B------:R-:W1:Y:S04]  /*5000*/  LDS R8, [R3+0x400] ;  /* 0x0004000003087984 */ /* 0x000e680000000800 */
        /* <DEDUP_REMOVED lines=14> */
[----:B------:R-:W-:Y:S01]  /*50f0*/  FMUL.FTZ R6, R6, 1.4426950216293334961 ;  /* 0x3fb8aa3b06067820 */ /* 0x000fe20000410000 */
[----:B------:R-:W2:Y:S01]  /*5100*/  LDS R17, [R3+0x1600] ;  /* 0x0016000003117984 */ /* 0x000ea20000000800 */
[----:B----4-:R-:W-:-:S02]  /*5110*/  FADD.FTZ R7, -R23, R7 ;  /* 0x0000000717077221 */ /* 0x010fc40000010100 */
[----:B------:R-:W-:Y:S01]  /*5120*/  FADD.FTZ R8, -R23, R8 ;  /* 0x0000000817087221 */ /* 0x000fe20000010100 */
[----:B------:R-:W4:Y:S01]  /*5130*/  LDS R18, [R3+0x1800] ;  /* 0x0018000003127984 */ /* 0x000f220000000800 */
[----:B------:R-:W-:Y:S01]  /*5140*/  FMUL.FTZ R7, R7, 1.4426950216293334961 ;  /* 0x3fb8aa3b07077820 */ /* 0x000fe20000410000 */
[----:B------:R-:W0:Y:S01]  /*5150*/  MUFU.EX2 R5, R5 ;  /* 0x0000000500057308 */ /* 0x000e220000000800 */
[----:B------:R-:W-:Y:S01]  /*5160*/  FMUL.FTZ R8, R8, 1.4426950216293334961 ;  /* 0x3fb8aa3b08087820 */ /* 0x000fe20000410000 */
[----:B------:R-:W4:Y:S01]  /*5170*/  LDS R19, [R3+0x1a00] ;  /* 0x001a000003137984 */ /* 0x000f220000000800 */
[C---:B------:R-:W-:Y:S02]  /*5180*/  FADD.FTZ R9, -R23.reuse, R9 ;  /* 0x0000000917097221 */ /* 0x040fe40000010100 */
[----:B------:R-:W-:Y:S02]  /*5190*/  FADD.FTZ R10, -R23, R10 ;  /* 0x0000000a170a7221 */ /* 0x000fe40000010100 */
[----:B------:R-:W-:Y:S01]  /*51a0*/  FMUL.FTZ R9, R9, 1.4426950216293334961 ;  /* 0x3fb8aa3b09097820 */ /* 0x000fe20000410000 */
[----:B------:R-:W1:Y:S01]  /*51b0*/  MUFU.EX2 R6, R6 ;  /* 0x0000000600067308 */ /* 0x000e620000000800 */
[----:B---3--:R-:W-:Y:S01]  /*51c0*/  FADD.FTZ R2, R4, R2 ;  /* 0x0000000204027221 */ /* 0x008fe20000010000 */
[----:B------:R-:W-:Y:S01]  /*51d0*/  STS [R3+-0x400], R4 ;  /* 0xfffc000403007388 */ /* 0x000fe20000000800 */
[----:B------:R-:W-:-:S02]  /*51e0*/  FMUL.FTZ R10, R10, 1.4426950216293334961 ;  /* 0x3fb8aa3b0a0a7820 */ /* 0x000fc40000410000 */
[C---:B------:R-:W-:Y:S02]  /*51f0*/  FADD.FTZ R11, -R23.reuse, R11 ;  /* 0x0000000b170b7221 */ /* 0x040fe40000010100 */
[----:B------:R-:W-:Y:S01]  /*5200*/  FADD.FTZ R12, -R23, R12 ;  /* 0x0000000c170c7221 */ /* 0x000fe20000010100 */
[----:B------:R-:W3:Y:S01]  /*5210*/  MUFU.EX2 R7, R7 ;  /* 0x0000000700077308 */ /* 0x000ee20000000800 */
[----:B0-----:R-:W-:Y:S01]  /*5220*/  FADD.FTZ R2, R2, R5 ;  /* 0x0000000502027221 */ /* 0x001fe20000010000 */
[----:B------:R-:W-:Y:S01]  /*5230*/  STS [R3+-0x200], R5 ;  /* 0xfffe000503007388 */ /* 0x000fe20000000800 */
[----:B------:R-:W-:Y:S02]  /*5240*/  FMUL.FTZ R11, R11, 1.4426950216293334961 ;  /* 0x3fb8aa3b0b0b7820 */ /* 0x000fe40000410000 */
[----:B------:R-:W-:Y:S02]  /*5250*/  FMUL.FTZ R12, R12, 1.4426950216293334961 ;  /* 0x3fb8aa3b0c0c7820 */ /* 0x000fe40000410000 */
[----:B------:R-:W-:Y:S01]  /*5260*/  FADD.FTZ R13, -R23, R13 ;  /* 0x0000000d170d7221 */ /* 0x000fe20000010100 */
[----:B------:R-:W0:Y:S01]  /*5270*/  MUFU.EX2 R8, R8 ;  /* 0x0000000800087308 */ /* 0x000e220000000800 */
[----:B-1----:R-:W-:Y:S01]  /*5280*/  FADD.FTZ R2, R2, R6 ;  /* 0x0000000602027221 */ /* 0x002fe20000010000 */
[----:B------:R-:W-:Y:S01]  /*5290*/  STS [R3], R6 ;  /* 0x0000000603007388 */ /* 0x000fe20000000800 */
[----:B------:R-:W-:-:S02]  /*52a0*/  FMUL.FTZ R13, R13, 1.4426950216293334961 ;  /* 0x3fb8aa3b0d0d7820 */ /* 0x000fc40000410000 */
[C---:B------:R-:W-:Y:S02]  /*52b0*/  FADD.FTZ R14, -R23.reuse, R14 ;  /* 0x0000000e170e7221 */ /* 0x040fe40000010100 */
[----:B------:R-:W-:Y:S01]  /*52c0*/  FADD.FTZ R15, -R23, R15 ;  /* 0x0000000f170f7221 */ /* 0x000fe20000010100 */
[----:B------:R-:W1:Y:S01]  /*52d0*/  MUFU.EX2 R9, R9 ;  /* 0x0000000900097308 */ /* 0x000e620000000800 */
[----:B---3--:R-:W-:Y:S01]  /*52e0*/  FADD.FTZ R2, R2, R7 ;  /* 0x0000000702027221 */ /* 0x008fe20000010000 */
[----:B------:R-:W-:Y:S01]  /*52f0*/  STS [R3+0x200], R7 ;  /* 0x0002000703007388 */ /* 0x000fe20000000800 */
[----:B------:R-:W-:Y:S02]  /*5300*/  FMUL.FTZ R14, R14, 1.4426950216293334961 ;  /* 0x3fb8aa3b0e0e7820 */ /* 0x000fe40000410000 */
[----:B------:R-:W-:Y:S02]  /*5310*/  FMUL.FTZ R15, R15, 1.4426950216293334961 ;  /* 0x3fb8aa3b0f0f7820 */ /* 0x000fe40000410000 */
[----:B--2---:R-:W-:Y:S01]  /*5320*/  FADD.FTZ R16, -R23, R16 ;  /* 0x0000001017107221 */ /* 0x004fe20000010100 */
[----:B------:R-:W2:Y:S01]  /*5330*/  MUFU.EX2 R10, R10 ;  /* 0x0000000a000a7308 */ /* 0x000ea20000000800 */
[----:B0-----:R-:W-:Y:S01]  /*5340*/  FADD.FTZ R2, R2, R8 ;  /* 0x0000000802027221 */ /* 0x001fe20000010000 */
[----:B------:R-:W-:Y:S01]  /*5350*/  STS [R3+0x400], R8 ;  /* 0x0004000803007388 */ /* 0x000fe20000000800 */
[----:B------:R-:W-:-:S02]  /*5360*/  FMUL.FTZ R16, R16, 1.4426950216293334961 ;  /* 0x3fb8aa3b10107820 */ /* 0x000fc40000410000 */
[C---:B------:R-:W-:Y:S02]  /*5370*/  FADD.FTZ R17, -R23.reuse, R17 ;  /* 0x0000001117117221 */ /* 0x040fe40000010100 */
[----:B----4-:R-:W-:Y:S01]  /*5380*/  FADD.FTZ R18, -R23, R18 ;  /* 0x0000001217127221 */ /* 0x010fe20000010100 */
[----:B------:R-:W0:Y:S01]  /*5390*/  MUFU.EX2 R11, R11 ;  /* 0x0000000b000b7308 */ /* 0x000e220000000800 */
[----:B-1----:R-:W-:Y:S01]  /*53a0*/  FADD.FTZ R2, R2, R9 ;  /* 0x0000000902027221 */ /* 0x002fe20000010000 */
[----:B------:R-:W-:Y:S01]  /*53b0*/  STS [R3+0x600], R9 ;  /* 0x0006000903007388 */ /* 0x000fe20000000800 */
[----:B------:R-:W-:Y:S02]  /*53c0*/  FMUL.FTZ R17, R17, 1.4426950216293334961 ;  /* 0x3fb8aa3b11117820 */ /* 0x000fe40000410000 */
[----:B------:R-:W-:Y:S02]  /*53d0*/  FADD.FTZ R19, -R23, R19 ;  /* 0x0000001317137221 */ /* 0x000fe40000010100 */
[----:B------:R-:W-:Y:S01]  /*53e0*/  FMUL.FTZ R18, R18, 1.4426950216293334961 ;  /* 0x3fb8aa3b12127820 */ /* 0x000fe20000410000 */
        /* <DEDUP_REMOVED lines=31> */
.L_x_12933:
[----:B------:R-:W-:Y:S05]  /*55e0*/  BSYNC B1 ;  /* 0x0000000000017941 */ /* 0x000fea0003800000 */
.L_x_12932:
[----:B------:R-:W-:Y:S01]  /*55f0*/  IADD3 R4, -R0, UR5, RZ ;  /* 0x0000000500047c10 */ /* 0x000fe2000fffe1ff */
        /* <DEDUP_REMOVED lines=9> */
[----:B------:R-:W1:Y:S04]  /*5690*/  LDS R8, [R3+0x400] ;  /* 0x0004000003087984 */ /* 0x000e680000000800 */
        /* <DEDUP_REMOVED lines=11> */
[----:B------:R-:W-:Y:S02]  /*5750*/  FADD.FTZ R8, -R23, R8 ;  /* 0x0000000817087221 */ /* 0x000fe40000010100 */
        /* <DEDUP_REMOVED lines=32> */
.L_x_12936:
[----:B------:R-:W-:Y:S05]  /*5960*/  BSYNC B1 ;  /* 0x0000000000017941 */ /* 0x000fea0003800000 */
.L_x_12935:
[----:B------:R-:W-:-:S13]  /*5970*/  ISETP.LT.OR P0, PT, R0, UR5, P0 ;  /* 0x0000000500007c0c */ /* 0x000fda0008701670 */
        /* <DEDUP_REMOVED lines=25> */
.L_x_12928:
[----:B------:R-:W-:Y:S05]  /*5b10*/  BSYNC B0 ;  /* 0x0000000000007941 */ /* 0x000fea0003800000 */
.L_x_12927:
[----:B0-----:R-:W0:Y:S01]  /*5b20*/  SHFL.BFLY PT, R3, R2, 0x10, 0x1f ;  /* 0x0e001f0002037f89 */ /* 0x001e2200000e0000 */
[----:B------:R-:W-:Y:S03]  /*5b30*/  BSSY B0, `(.L_x_12937) ;  /* 0x000009c000007945 */ /* 0x000fe60003800000 */
[----:B------:R-:W2:Y:S01]  /*5b40*/  S2R R8, SR_TID.X ;  /* 0x0000000000087919 */ /* 0x000ea20000002100 */
[----:B0-----:R-:W-:Y:S01]  /*5b50*/  FADD.FTZ R3, R3, R2 ;  /* 0x0000000203037221 */ /* 0x001fe20000010000 */
[----:B--2---:R-:W-:-:S04]  /*5b60*/  LOP3.LUT P0, R6, R8, 0x1f, RZ, 0xc0, !PT ;  /* 0x0000001f08067812 */ /* 0x004fc8000780c0ff */
[----:B------:R-:W0:Y:S01]  /*5b70*/  SHFL.BFLY PT, R0, R3, 0x8, 0x1f ;  /* 0x0d001f0003007f89 */ /* 0x000e2200000e0000 */
[----:B------:R-:W-:-:S08]  /*5b80*/  ISETP.GT.U32.AND P3, PT, R6, 0x3, PT ;  /* 0x000000030600780c */ /* 0x000fd00003f64070 */
        /* <DEDUP_REMOVED lines=22> */
[----:B------:R0:W2:Y:S03]  /*5cf0*/  MUFU.RCP R27, R3 ;  /* 0x00000003001b7308 */ /* 0x0000a60000001000 */
[C---:B------:R-:W-:Y:S02]  /*5d00*/  LEA.HI R2, R0.reuse, 0x1, RZ, 0x19 ;  /* 0x0000000100027811 */ /* 0x040fe400078fc8ff */
[----:B------:R-:W-:-:S02]  /*5d10*/  ISETP.GE.U32.AND P2, PT, R0, 0x180, PT ;  /* 0x000001800000780c */ /* 0x000fc40003f46070 */
[----:B------:R-:W-:Y:S01]  /*5d20*/  LOP3.LUT P0, R4, R2, 0x3, RZ, 0xc0, !PT ;  /* 0x0000000302047812 */ /* 0x000fe2000780c0ff */
[----:B------:R-:W-:-:S12]  /*5d30*/  IMAD.MOV.U32 R2, RZ, RZ, R8 ;  /* 0x000000ffff027224 */ /* 0x000fd800078e0008 */
[----:B------:R-:W-:Y:S05]  /*5d40*/  @!P0 BRA `(.L_x_12940) ;  /* 0x000000b000008947 */ /* 0x000fea0003800000 */
[----:B0-2---:R-:W-:Y:S01]  /*5d50*/  IMAD.MOV.U32 R0, RZ, RZ, R4 ;  /* 0x000000ffff007224 */ /* 0x005fe200078e0004 */
[----:B------:R-:W-:Y:S01]  /*5d60*/  LEA R3, R8, 0x220, 0x2 ;  /* 0x0000022008037811 */ /* 0x000fe200078e10ff */
[----:B------:R-:W-:-:S04]  /*5d70*/  IMAD.MOV.U32 R2, RZ, RZ, R8 ;  /* 0x000000ffff027224 */ /* 0x000fc800078e0008 */
.L_x_12941:
        /* <DEDUP_REMOVED lines=8> */
.L_x_12940:
[----:B0-2---:R-:W-:Y:S05]  /*5e00*/  BSYNC B1 ;  /* 0x0000000000017941 */ /* 0x005fea0003800000 */
.L_x_12939:
        /* <DEDUP_REMOVED lines=11> */
.L_x_12944:
        /* <DEDUP_REMOVED lines=16> */
[----:B-1----:R-:W1:Y:S01]  /*5fc0*/  LDS R23, [R0+0x1400] ;  /* 0x0014000000177984 */ /* 0x002e620000000800 */
[----:B---3--:R-:W-:-:S03]  /*5fd0*/  FMUL.FTZ R7, R27, R6 ;  /* 0x000000061b077220 */ /* 0x008fc60000410000 */
[----:B------:R-:W2:Y:S01]  /*5fe0*/  LDS R24, [R0+0x1600] ;  /* 0x0016000000187984 */ /* 0x000ea20000000800 */
[----:B----4-:R-:W-:-:S03]  /*5ff0*/  FMUL.FTZ R9, R27, R8 ;  /* 0x000000081b097220 */ /* 0x010fc60000410000 */
[----:B------:R-:W3:Y:S01]  /*6000*/  LDS R25, [R0+0x1800] ;  /* 0x0018000000197984 */ /* 0x000ee20000000800 */
[----:B------:R-:W-:-:S03]  /*6010*/  FMUL.FTZ R11, R27, R10 ;  /* 0x0000000a1b0b7220 */ /* 0x000fc60000410000 */
[----:B------:R-:W4:Y:S01]  /*6020*/  LDS R26, [R0+0x1a00] ;  /* 0x001a0000001a7984 */ /* 0x000f220000000800 */
[----:B------:R-:W-:-:S03]  /*6030*/  FMUL.FTZ R13, R27, R12 ;  /* 0x0000000c1b0d7220 */ /* 0x000fc60000410000 */
[----:B------:R0:W-:Y:S04]  /*6040*/  STS [R0+-0x400], R3 ;  /* 0xfffc000300007388 */ /* 0x0001e80000000800 */
[----:B------:R0:W-:Y:S01]  /*6050*/  STS [R0+-0x200], R5 ;  /* 0xfffe000500007388 */ /* 0x0001e20000000800 */
[----:B------:R-:W-:-:S03]  /*6060*/  FMUL.FTZ R15, R27, R15 ;  /* 0x0000000f1b0f7220 */ /* 0x000fc60000410000 */
[----:B------:R2:W-:Y:S01]  /*6070*/  STS [R0], R7 ;  /* 0x0000000700007388 */ /* 0x0005e20000000800 */
[C---:B------:R-:W-:Y:S02]  /*6080*/  FMUL.FTZ R17, R27.reuse, R16 ;  /* 0x000000101b117220 */ /* 0x040fe40000410000 */
[C---:B0-----:R-:W-:Y:S01]  /*6090*/  FMUL.FTZ R3, R27.reuse, R14 ;  /* 0x0000000e1b037220 */ /* 0x041fe20000410000 */
[----:B------:R4:W-:Y:S01]  /*60a0*/  STS [R0+0x200], R9 ;  /* 0x0002000900007388 */ /* 0x0009e20000000800 */
[C---:B------:R-:W-:Y:S02]  /*60b0*/  FMUL.FTZ R19, R27.reuse, R18 ;  /* 0x000000121b137220 */ /* 0x040fe40000410000 */
[C---:B------:R-:W-:Y:S01]  /*60c0*/  FMUL.FTZ R21, R27.reuse, R20 ;  /* 0x000000141b157220 */ /* 0x040fe20000410000 */
[----:B------:R-:W-:Y:S01]  /*60d0*/  STS [R0+0x400], R11 ;  /* 0x0004000b00007388 */ /* 0x000fe20000000800 */
[----:B------:R-:W-:-:S03]  /*60e0*/  FMUL.FTZ R5, R27, R22 ;  /* 0x000000161b057220 */ /* 0x000fc60000410000 */
        /* <DEDUP_REMOVED lines=17> */
.L_x_12943:
[----:B------:R-:W-:Y:S05]  /*6200*/  BSYNC B1 ;  /* 0x0000000000017941 */ /* 0x000fea0003800000 */
.L_x_12942:
        /* <DEDUP_REMOVED lines=21> */
[----:B-1----:R-:W-:-:S03]  /*6360*/  FMUL.FTZ R11, R27, R10 ;  /* 0x0000000a1b0b7220 */ /* 0x002fc60000410000 */
        /* <DEDUP_REMOVED lines=9> */
.L_x_12946:
[----:B------:R-:W-:Y:S05]  /*6400*/  BSYNC B1 ;  /* 0x0000000000017941 */ /* 0x000fea0003800000 */
.L_x_12945:
[----:B------:R-:W-:-:S13]  /*6410*/  ISETP.LT.OR P0, PT, R2, UR5, P0 ;  /* 0x0000000502007c0c */ /* 0x000fda0008701670 */
        /* <DEDUP_REMOVED lines=13> */
.L_x_12938:
[----:B------:R-:W-:Y:S05]  /*64f0*/  BSYNC B0 ;  /* 0x0000000000007941 */ /* 0x000fea0003800000 */
.L_x_12937:
[----:B------:R-:W-:Y:S01]  /*6500*/  BAR.SYNC.DEFER_BLOCKING 0x0 ;  /* 0x0000000000007b1d */ /* 0x000fe20000010000 */
[----:B------:R-:W-:Y:S01]  /*6510*/  CS2R R76, SRZ ;  /* 0x00000000004c7805 */ /* 0x000fe2000001ff00 */
[----:B0-----:R-:W-:Y:S01]  /*6520*/  IMAD.MOV.U32 R0, RZ, RZ, RZ ;  /* 0x000000ffff007224 */ /* 0x001fe200078e00ff */
[----:B------:R-:W-:Y:S01]  /*6530*/  CS2R R46, SRZ ;  /* 0x00000000002e7805 */ /* 0x000fe2000001ff00 */
[----:B------:R-:W-:Y:S01]  /*6540*/  CS2R R48, SRZ ;  /* 0x0000000000307805 */ /* 0x000fe2000001ff00 */
[----:B-----5:R-:W-:Y:S01]  /*6550*/  IMAD.MOV.U32 R51, RZ, RZ, RZ ;  /* 0x000000ffff337224 */ /* 0x020fe200078e00ff */
[----:B------:R-:W-:Y:S01]  /*6560*/  BSSY B0, `(.L_x_12947) ;  /* 0x00007f5000007945 */ /* 0x000fe20003800000 */
        /* <DEDUP_REMOVED lines=12> */
[----:B------:R-:W-:Y:S05]  /*6630*/  @P1 BRA `(.L_x_12948) ;  /* 0x00007e7000001947 */ /* 0x000fea0003800000 */
[----:B------:R-:W2:Y:S01]  /*6640*/  LDL.LU R2, [R1+0x60] ;  /* 0x0000600001027983 */ /* 0x000ea20000300800 */
[----:B------:R-:W-:Y:S01]  /*6650*/  SHF.R.S32.HI R3, RZ, 0x1f, R50 ;  /* 0x0000001fff037819 */ /* 0x000fe20000011432 */
[----:B------:R-:W-:-:S02]  /*6660*/  IMAD.MOV.U32 R80, RZ, RZ, c[0x0][0x1ac] ;  /* 0x00006b00ff507624 */ /* 0x000fc400078e00ff */
[----:B------:R-:W0:Y:S01]  /*6670*/  S2R R6, SR_TID.X ;  /* 0x0000000000067919 */ /* 0x000e220000002100 */
[----:B------:R-:W-:Y:S01]  /*6680*/  LEA.HI R3, R3, R50, RZ, 0x2 ;  /* 0x0000003203037211 */ /* 0x000fe200078f10ff */
[----:B------:R-:W-:Y:S01]  /*6690*/  IMAD.U32 R82, RZ, RZ, UR9 ;  /* 0x00000009ff527e24 */ /* 0x000fe2000f8e00ff */
[----:B------:R-:W-:Y:S01]  /*66a0*/  SHF.R.S32.HI R80, RZ, 0x1f, R80 ;  /* 0x0000001fff507819 */ /* 0x000fe20000011450 */
[----:B------:R-:W-:Y:S01]  /*66b0*/  IMAD.MOV.U32 R77, RZ, RZ, RZ ;  /* 0x000000ffff4d7224 */ /* 0x000fe200078e00ff */
[C---:B------:R-:W-:Y:S01]  /*66c0*/  LOP3.LUT R5, R3.reuse, 0x1ffffffc, RZ, 0xc0, !PT ;  /* 0x1ffffffc03057812 */ /* 0x040fe200078ec0ff */
[----:B------:R-:W-:Y:S01]  /*66d0*/  IMAD.SHL.U32 R3, R3, 0x8, RZ ;  /* 0x0000000803037824 */ /* 0x000fe200078e00ff */
[----:B------:R-:W-:-:S03]  /*66e0*/  IADD3 R82, R82, -0x1, RZ ;  /* 0xffffffff52527810 */ /* 0x000fc60007ffe0ff */
[----:B------:R-:W-:Y:S01]  /*66f0*/  IMAD.IADD R5, R50, 0x1, -R5 ;  /* 0x0000000132057824 */ /* 0x000fe200078e0a05 */
[----:B------:R-:W-:-:S03]  /*6700*/  LOP3.LUT R3, R3, 0xffffffe0, RZ, 0xc0, !PT ;  /* 0xffffffe003037812 */ /* 0x000fc600078ec0ff */
[----:B------:R-:W-:-:S04]  /*6710*/  IMAD.SHL.U32 R78, R5, 0x8, RZ ;  /* 0x00000008054e7824 */ /* 0x000fc800078e00ff */
[----:B------:R-:W-:-:S05]  /*6720*/  IMAD.IADD R81, R78, 0x1, R3 ;  /* 0x000000014e517824 */ /* 0x000fca00078e0203 */
[C---:B------:R-:W-:Y:S02]  /*6730*/  IADD3 R83, R81.reuse, 0x200, RZ ;  /* 0x0000020051537810 */ /* 0x040fe40007ffe0ff */
[----:B0-----:R-:W-:Y:S02]  /*6740*/  SHF.R.S32.HI R4, RZ, 0x1f, R6 ;  /* 0x0000001fff047819 */ /* 0x001fe40000011406 */
[C---:B------:R-:W-:Y:S02]  /*6750*/  IADD3 R85, R81.reuse, 0x300, RZ ;  /* 0x0000030051557810 */ /* 0x040fe40007ffe0ff */
[----:B------:R-:W-:Y:S02]  /*6760*/  LEA.HI R4, R4, R6, RZ, 0x5 ;  /* 0x0000000604047211 */ /* 0x000fe400078f28ff */
[----:B------:R-:W-:Y:S02]  /*6770*/  IADD3 R87, R81, 0x400, RZ ;  /* 0x0000040051577810 */ /* 0x000fe40007ffe0ff */
[----:B------:R-:W-:-:S02]  /*6780*/  SHF.R.S32.HI R4, RZ, 0x5, R4 ;  /* 0x00000005ff047819 */ /* 0x000fc40000011404 */
[C---:B------:R-:W-:Y:S02]  /*6790*/  IADD3 R89, R81.reuse, 0x500, RZ ;  /* 0x0000050051597810 */ /* 0x040fe40007ffe0ff */
[C---:B------:R-:W-:Y:S01]  /*67a0*/  IADD3 R91, R81.reuse, 0x600, RZ ;  /* 0x00000600515b7810 */ /* 0x040fe20007ffe0ff */
[----:B------:R-:W-:Y:S01]  /*67b0*/  IMAD.MOV.U32 R79, RZ, RZ, R4 ;  /* 0x000000ffff4f7224 */ /* 0x000fe200078e0004 */
[C---:B------:R-:W-:Y:S02]  /*67c0*/  IADD3 R93, R81.reuse, 0x700, RZ ;  /* 0x00000700515d7810 */ /* 0x040fe40007ffe0ff */
[C---:B------:R-:W-:Y:S02]  /*67d0*/  IADD3 R95, R81.reuse, 0x800, RZ ;  /* 0x00000800515f7810 */ /* 0x040fe40007ffe0ff */
[C---:B------:R-:W-:Y:S02]  /*67e0*/  IADD3 R97, R81.reuse, 0x900, RZ ;  /* 0x0000090051617810 */ /* 0x040fe40007ffe0ff */
[----:B------:R-:W-:-:S02]  /*67f0*/  IADD3 R99, R81, 0xa00, RZ ;  /* 0x00000a0051637810 */ /* 0x000fc40007ffe0ff */
[C---:B------:R-:W-:Y:S02]  /*6800*/  IADD3 R101, R81.reuse, 0xb00, RZ ;  /* 0x00000b0051657810 */ /* 0x040fe40007ffe0ff */
[C---:B------:R-:W-:Y:S02]  /*6810*/  IADD3 R103, R81.reuse, 0xc00, RZ ;  /* 0x00000c0051677810 */ /* 0x040fe40007ffe0ff */
        /* <DEDUP_REMOVED lines=18> */
[----:B------:R-:W-:Y:S01]  /*6940*/  IADD3 R141, R81, 0x1f00, RZ ;  /* 0x00001f00518d7810 */ /* 0x000fe20007ffe0ff */
[----:B--2---:R-:W-:-:S05]  /*6950*/  IMAD R2, R2, c[0x0][0x1b0], RZ ;  /* 0x00006c0002027a24 */ /* 0x004fca00078e02ff */
[----:B------:R-:W-:Y:S02]  /*6960*/  SHF.R.S32.HI R3, RZ, 0x1f, R2 ;  /* 0x0000001fff037819 */ /* 0x000fe40000011402 */
.L_x_13013:
[----:B------:R-:W-:-:S04]  /*6970*/  IADD3 R5, P0, R79, UR4, RZ ;  /* 0x000000044f057c10 */ /* 0x000fc8000ff1e0ff */
[----:B------:R-:W-:Y:S02]  /*6980*/  LEA.HI.X.SX32 R6, R79, UR6, 0x1, P0 ;  /* 0x000000064f067c11 */ /* 0x000fe400080f0eff */
[----:B------:R-:W-:-:S04]  /*6990*/  LEA R4, P0, R5, c[0x0][0x188], 0x2 ;  /* 0x0000620005047a11 */ /* 0x000fc800078010ff */
[----:B------:R-:W-:-:S06]  /*69a0*/  LEA.HI.X R5, R5, c[0x0][0x18c], R6, 0x2, P0 ;  /* 0x0000630005057a11 */ /* 0x000fcc00000f1406 */
[----:B--2---:R-:W2:Y:S01]  /*69b0*/  LDG.E.CONSTANT R5, [R4.64] ;  /* 0x0000000a04057981 */ /* 0x004ea2000c1e9900 */
[----:B------:R-:W-:Y:S01]  /*69c0*/  IMAD R157, R79, 0x20, R78 ;  /* 0x000000204f9d7824 */ /* 0x000fe200078e024e */
[----:B--2---:R-:W-:Y:S01]  /*69d0*/  SHF.R.S32.HI R6, RZ, 0x1f, R5 ;  /* 0x0000001fff067819 */ /* 0x004fe20000011405 */
[----:B------:R-:W-:-:S04]  /*69e0*/  IMAD.WIDE.U32 R40, R5, c[0x0][0x1ac], R2 ;  /* 0x00006b0005287a25 */ /* 0x000fc800078e0002 */
[----:B------:R-:W-:Y:S01]  /*69f0*/  IMAD R6, R6, c[0x0][0x1ac], RZ ;  /* 0x00006b0006067a24 */ /* 0x000fe200078e02ff */
[-C--:B------:R-:W-:Y:S02]  /*6a00*/  IADD3 R8, P0, R121, R40.reuse, RZ ;  /* 0x0000002879087210 */ /* 0x080fe40007f1e0ff */
[----:B------:R-:W-:Y:S01]  /*6a10*/  IADD3 R7, P2, R123, R40, RZ ;  /* 0x000000287b077210 */ /* 0x000fe20007f5e0ff */
[----:B------:R-:W-:Y:S01]  /*6a20*/  IMAD R9, R5, R80, R6 ;  /* 0x0000005005097224 */ /* 0x000fe200078e0206 */
[----:B------:R-:W-:Y:S02]  /*6a30*/  IADD3 R6, P4, R125, R40, RZ ;  /* 0x000000287d067210 */ /* 0x000fe40007f9e0ff */
[----:B------:R-:W-:Y:S01]  /*6a40*/  LEA R12, P1, R8, c[0x0][0x178], 0x1 ;  /* 0x00005e00080c7a11 */ /* 0x000fe200078208ff */
[----:B------:R-:W-:Y:S01]  /*6a50*/  IMAD.IADD R158, R41, 0x1, R9 ;  /* 0x00000001299e7824 */ /* 0x000fe200078e0209 */
[----:B------:R-:W-:Y:S02]  /*6a60*/  LEA R16, P5, R6, c[0x0][0x178], 0x1 ;  /* 0x00005e0006107a11 */ /* 0x000fe400078a08ff */
[----:B------:R-:W-:-:S02]  /*6a70*/  LEA R14, P3, R7, c[0x0][0x178], 0x1 ;  /* 0x00005e00070e7a11 */ /* 0x000fc400078608ff */
[-C--:B------:R-:W-:Y:S02]  /*6a80*/  LEA.HI.X.SX32 R9, R121, R158.reuse, 0x1, P0 ;  /* 0x0000009e79097211 */ /* 0x080fe400000f0eff */
[-C--:B------:R-:W-:Y:S02]  /*6a90*/  LEA.HI.X.SX32 R5, R125, R158.reuse, 0x1, P4 ;  /* 0x0000009e7d057211 */ /* 0x080fe400020f0eff */
[----:B------:R-:W-:Y:S02]  /*6aa0*/  LEA.HI.X R13, R8, c[0x0][0x17c], R9, 0x1, P1 ;  /* 0x00005f00080d7a11 */ /* 0x000fe400008f0c09 */
[----:B------:R-:W-:Y:S02]  /*6ab0*/  LEA.HI.X R17, R6, c[0x0][0x17c], R5, 0x1, P5 ;  /* 0x00005f0006117a11 */ /* 0x000fe400028f0c05 */
[----:B------:R-:W-:Y:S01]  /*6ac0*/  LEA.HI.X.SX32 R4, R123, R158, 0x1, P2 ;  /* 0x0000009e7b047211 */ /* 0x000fe200010f0eff */
[----:B------:R0:W5:Y:S01]  /*6ad0*/  LDG.E.CONSTANT R84, [R12.64] ;  /* 0x0000000a0c547981 */ /* 0x000162000c1e9900 */
[----:B------:R-:W-:-:S02]  /*6ae0*/  IADD3 R8, P5, R129, R40, RZ ;  /* 0x0000002881087210 */ /* 0x000fc40007fbe0ff */
[-C--:B------:R-:W-:Y:S01]  /*6af0*/  IADD3 R6, P4, R131, R40.reuse, RZ ;  /* 0x0000002883067210 */ /* 0x080fe20007f9e0ff */
[----:B------:R0:W5:Y:S01]  /*6b00*/  LDG.E.CONSTANT R86, [R12.64+0x4] ;  /* 0x0000040a0c567981 */ /* 0x000162000c1e9900 */
[----:B------:R-:W-:Y:S02]  /*6b10*/  LEA.HI.X R15, R7, c[0x0][0x17c], R4, 0x1, P3 ;  /* 0x00005f00070f7a11 */ /* 0x000fe400018f0c04 */
[----:B------:R-:W-:Y:S01]  /*6b20*/  IADD3 R11, P6, R127, R40, RZ ;  /* 0x000000287f0b7210 */ /* 0x000fe20007fde0ff */
[----:B------:R0:W5:Y:S01]  /*6b30*/  LDG.E.CONSTANT R88, [R12.64+0x8] ;  /* 0x0000080a0c587981 */ /* 0x000162000c1e9900 */
[----:B------:R-:W-:Y:S02]  /*6b40*/  LEA R20, P1, R8, c[0x0][0x178], 0x1 ;  /* 0x00005e0008147a11 */ /* 0x000fe400078208ff */
[----:B------:R-:W-:Y:S01]  /*6b50*/  LEA.HI.X.SX32 R9, R129, R158, 0x1, P5 ;  /* 0x0000009e81097211 */ /* 0x000fe200028f0eff */
[----:B------:R0:W5:Y:S01]  /*6b60*/  LDG.E.CONSTANT R96, [R12.64+0xc] ;  /* 0x00000c0a0c607981 */ /* 0x000162000c1e9900 */
[----:B------:R-:W-:-:S02]  /*6b70*/  IADD3 R4, P3, R133, R40, RZ ;  /* 0x0000002885047210 */ /* 0x000fc40007f7e0ff */
[----:B------:R-:W-:Y:S01]  /*6b80*/  LEA R22, P0, R6, c[0x0][0x178], 0x1 ;  /* 0x00005e0006167a11 */ /* 0x000fe200078008ff */
[----:B------:R2:W5:Y:S01]  /*6b90*/  LDG.E.CONSTANT R94, [R14.64] ;  /* 0x0000000a0e5e7981 */ /* 0x000562000c1e9900 */
[-C--:B------:R-:W-:Y:S02]  /*6ba0*/  LEA.HI.X.SX32 R7, R131, R158.reuse, 0x1, P4 ;  /* 0x0000009e83077211 */ /* 0x080fe400020f0eff */
[----:B------:R-:W-:Y:S01]  /*6bb0*/  LEA R18, P2, R11, c[0x0][0x178], 0x1 ;  /* 0x00005e000b127a11 */ /* 0x000fe200078408ff */
[----:B------:R2:W5:Y:S01]  /*6bc0*/  LDG.E.CONSTANT R92, [R14.64+0x4] ;  /* 0x0000040a0e5c7981 */ /* 0x000562000c1e9900 */
[----:B-1----:R-:W-:Y:S02]  /*6bd0*/  LEA.HI.X.SX32 R24, R127, R158, 0x1, P6 ;  /* 0x0000009e7f187211 */ /* 0x002fe400030f0eff */
[----:B------:R-:W-:Y:S01]  /*6be0*/  LEA.HI.X R21, R8, c[0x0][0x17c], R9, 0x1, P1 ;  /* 0x00005f0008157a11 */ /* 0x000fe200008f0c09 */
[----:B------:R2:W5:Y:S01]  /*6bf0*/  LDG.E.CONSTANT R90, [R14.64+0x8] ;  /* 0x0000080a0e5a7981 */ /* 0x000562000c1e9900 */
[----:B------:R-:W-:-:S02]  /*6c00*/  LEA R10, P6, R4, c[0x0][0x178], 0x1 ;  /* 0x00005e00040a7a11 */ /* 0x000fc400078c08ff */
[----:B------:R-:W-:Y:S01]  /*6c10*/  LEA.HI.X.SX32 R5, R133, R158, 0x1, P3 ;  /* 0x0000009e85057211 */ /* 0x000fe200018f0eff */
[----:B------:R2:W5:Y:S01]  /*6c20*/  LDG.E.CONSTANT R104, [R14.64+0xc] ;  /* 0x00000c0a0e687981 */ /* 0x000562000c1e9900 */
[----:B-1----:R-:W-:Y:S02]  /*6c30*/  LEA.HI.X R23, R6, c[0x0][0x17c], R7, 0x1, P0 ;  /* 0x00005f0006177a11 */ /* 0x002fe400000f0c07 */
[-C--:B------:R-:W-:Y:S01]  /*6c40*/  IADD3 R9, P5, R137, R40.reuse, RZ ;  /* 0x0000002889097210 */ /* 0x080fe20007fbe0ff */
[----:B------:R1:W5:Y:S01]  /*6c50*/  LDG.E.CONSTANT R102, [R16.64] ;  /* 0x0000000a10667981 */ /* 0x000362000c1e9900 */
[----:B------:R-:W-:Y:S02]  /*6c60*/  IADD3 R7, P4, R139, R40, RZ ;  /* 0x000000288b077210 */ /* 0x000fe40007f9e0ff */
[----:B------:R-:W-:Y:S01]  /*6c70*/  LEA.HI.X R19, R11, c[0x0][0x17c], R24, 0x1, P2 ;  /* 0x00005f000b137a11 */ /* 0x000fe200010f0c18 */
[----:B------:R1:W5:Y:S01]  /*6c80*/  LDG.E.CONSTANT R100, [R16.64+0x4] ;  /* 0x0000040a10647981 */ /* 0x000362000c1e9900 */
[----:B------:R-:W-:-:S02]  /*6c90*/  LEA.HI.X R11, R4, c[0x0][0x17c], R5, 0x1, P6 ;  /* 0x00005f00040b7a11 */ /* 0x000fc400030f0c05 */
[----:B------:R-:W-:Y:S01]  /*6ca0*/  LEA R8, P1, R9, c[0x0][0x178], 0x1 ;  /* 0x00005e0009087a11 */ /* 0x000fe200078208ff */
[----:B------:R1:W5:Y:S01]  /*6cb0*/  LDG.E.CONSTANT R98, [R16.64+0x8] ;  /* 0x0000080a10627981 */ /* 0x000362000c1e9900 */
[-C--:B---3--:R-:W-:Y:S02]  /*6cc0*/  LEA.HI.X.SX32 R30, R137, R158.reuse, 0x1, P5 ;  /* 0x0000009e891e7211 */ /* 0x088fe400028f0eff */
[----:B------:R-:W-:Y:S01]  /*6cd0*/  LEA R6, P0, R7, c[0x0][0x178], 0x1 ;  /* 0x00005e0007067a11 */ /* 0x000fe200078008ff */
[----:B------:R3:W5:Y:S01]  /*6ce0*/  LDG.E.CONSTANT R132, [R10.64] ;  /* 0x0000000a0a847981 */ /* 0x000762000c1e9900 */
[----:B------:R-:W-:Y:S02]  /*6cf0*/  LEA.HI.X.SX32 R28, R139, R158, 0x1, P4 ;  /* 0x0000009e8b1c7211 */ /* 0x000fe400020f0eff */
[----:B------:R-:W-:Y:S01]  /*6d00*/  LEA.HI.X R9, R9, c[0x0][0x17c], R30, 0x1, P1 ;  /* 0x00005f0009097a11 */ /* 0x000fe200008f0c1e */
[----:B------:R3:W5:Y:S01]  /*6d10*/  LDG.E.CONSTANT R134, [R10.64+0x4] ;  /* 0x0000040a0a867981 */ /* 0x000762000c1e9900 */
[----:B------:R-:W-:-:S02]  /*6d20*/  IADD3 R25, P6, R135, R40, RZ ;  /* 0x0000002887197210 */ /* 0x000fc40007fde0ff */
[----:B------:R-:W-:Y:S01]  /*6d30*/  LEA.HI.X R7, R7, c[0x0][0x17c], R28, 0x1, P0 ;  /* 0x00005f0007077a11 */ /* 0x000fe200000f0c1c */
[----:B------:R3:W5:Y:S01]  /*6d40*/  LDG.E.CONSTANT R136, [R10.64+0x8] ;  /* 0x0000080a0a887981 */ /* 0x000762000c1e9900 */
[----:B------:R-:W-:Y:S02]  /*6d50*/  IADD3 R5, P3, R141, R40, RZ ;  /* 0x000000288d057210 */ /* 0x000fe40007f7e0ff */
[-C--:B----4-:R-:W-:Y:S01]  /*6d60*/  LEA.HI.X.SX32 R32, R135, R158.reuse, 0x1, P6 ;  /* 0x0000009e87207211 */ /* 0x090fe200030f0eff */
[----:B------:R3:W5:Y:S01]  /*6d70*/  LDG.E.CONSTANT R138, [R10.64+0xc] ;  /* 0x00000c0a0a8a7981 */ /* 0x000762000c1e9900 */
[----:B------:R-:W-:Y:S02]  /*6d80*/  LEA R4, P6, R5, c[0x0][0x178], 0x1 ;  /* 0x00005e0005047a11 */ /* 0x000fe400078c08ff */
[----:B------:R-:W-:Y:S01]  /*6d90*/  LEA.HI.X.SX32 R26, R141, R158, 0x1, P3 ;  /* 0x0000009e8d1a7211 */ /* 0x000fe200018f0eff */
[----:B------:R4:W5:Y:S01]  /*6da0*/  LDG.E.CONSTANT R145, [R8.64] ;  /* 0x0000000a08917981 */ /* 0x000962000c1e9900 */
[----:B------:R-:W-:-:S02]  /*6db0*/  LEA R24, P2, R25, c[0x0][0x178], 0x1 ;  /* 0x00005e0019187a11 */ /* 0x000fc400078408ff */
[----:B------:R-:W-:Y:S01]  /*6dc0*/  LEA.HI.X R5, R5, c[0x0][0x17c], R26, 0x1, P6 ;  /* 0x00005f0005057a11 */ /* 0x000fe200030f0c1a */
[----:B------:R4:W5:Y:S01]  /*6dd0*/  LDG.E.CONSTANT R146, [R8.64+0x4] ;  /* 0x0000040a08927981 */ /* 0x000962000c1e9900 */
[----:B------:R-:W-:Y:S02]  /*6de0*/  LEA.HI.X R25, R25, c[0x0][0x17c], R32, 0x1, P2 ;  /* 0x00005f0019197a11 */ /* 0x000fe400010f0c20 */
[C---:B---3--:R-:W-:Y:S01]  /*6df0*/  IADD3 R10, P0, R81.reuse, R40, RZ ;  /* 0x00000028510a7210 */ /* 0x048fe20007f1e0ff */
[----:B------:R4:W5:Y:S03]  /*6e00*/  LDG.E.CONSTANT R147, [R8.64+0x8] ;  /* 0x0000080a08937981 */ /* 0x000966000c1e9900 */
[----:B0-----:R-:W-:Y:S01]  /*6e10*/  LEA R12, P1, R10, c[0x0][0x178], 0x1 ;  /* 0x00005e000a0c7a11 */ /* 0x001fe200078208ff */
[----:B------:R4:W5:Y:S04]  /*6e20*/  LDG.E.CONSTANT R148, [R8.64+0xc] ;  /* 0x00000c0a08947981 */ /* 0x000968000c1e9900 */
[----:B------:R1:W5:Y:S04]  /*6e30*/  LDG.E.CONSTANT R112, [R16.64+0xc] ;  /* 0x00000c0a10707981 */ /* 0x000368000c1e9900 */
[----:B------:R0:W5:Y:S01]  /*6e40*/  LDG.E.CONSTANT R149, [R6.64] ;  /* 0x0000000a06957981 */ /* 0x000162000c1e9900 */
[----:B----4-:R-:W-:-:S02]  /*6e50*/  LEA.HI.X.SX32 R9, R81, R158, 0x1, P0 ;  /* 0x0000009e51097211 */ /* 0x010fc400000f0eff */
[-C--:B------:R-:W-:Y:S01]  /*6e60*/  IADD3 R8, P5, R85, R40.reuse, RZ ;  /* 0x0000002855087210 */ /* 0x080fe20007fbe0ff */
[----:B------:R0:W5:Y:S01]  /*6e70*/  LDG.E.CONSTANT R150, [R6.64+0x4] ;  /* 0x0000040a06967981 */ /* 0x000162000c1e9900 */
[----:B------:R-:W-:Y:S02]  /*6e80*/  LEA.HI.X R13, R10, c[0x0][0x17c], R9, 0x1, P1 ;  /* 0x00005f000a0d7a11 */ /* 0x000fe400008f0c09 */
[----:B------:R-:W-:Y:S01]  /*6e90*/  IADD3 R10, P6, R83, R40, RZ ;  /* 0x00000028530a7210 */ /* 0x000fe20007fde0ff */
[----:B------:R0:W5:Y:S01]  /*6ea0*/  LDG.E.CONSTANT R151, [R6.64+0x8] ;  /* 0x0000080a06977981 */ /* 0x000162000c1e9900 */
[-C--:B------:R-:W-:Y:S02]  /*6eb0*/  LEA.HI.X.SX32 R9, R85, R158.reuse, 0x1, P5 ;  /* 0x0000009e55097211 */ /* 0x080fe400028f0eff */
[----:B------:R-:W-:Y:S01]  /*6ec0*/  LEA.HI.X.SX32 R11, R83, R158, 0x1, P6 ;  /* 0x0000009e530b7211 */ /* 0x000fe200030f0eff */
[----:B------:R0:W5:Y:S01]  /*6ed0*/  LDG.E.CONSTANT R152, [R6.64+0xc] ;  /* 0x00000c0a06987981 */ /* 0x000162000c1e9900 */
[----:B--2---:R-:W-:-:S02]  /*6ee0*/  LEA R14, P2, R10, c[0x0][0x178], 0x1 ;  /* 0x00005e000a0e7a11 */ /* 0x004fc400078408ff */
[----:B-1----:R-:W-:Y:S01]  /*6ef0*/  LEA R16, P1, R8, c[0x0][0x178], 0x1 ;  /* 0x00005e0008107a11 */ /* 0x002fe200078208ff */
[----:B------:R1:W5:Y:S01]  /*6f00*/  LDG.E.CONSTANT R116, [R20.64] ;  /* 0x0000000a14747981 */ /* 0x000362000c1e9900 */
[----:B------:R-:W-:Y:S02]  /*6f10*/  LEA.HI.X R15, R10, c[0x0][0x17c], R11, 0x1, P2 ;  /* 0x00005f000a0f7a11 */ /* 0x000fe400010f0c0b */
[----:B------:R-:W-:Y:S01]  /*6f20*/  LEA.HI.X R17, R8, c[0x0][0x17c], R9, 0x1, P1 ;  /* 0x00005f0008117a11 */ /* 0x000fe200008f0c09 */
[----:B------:R1:W5:Y:S01]  /*6f30*/  LDG.E.CONSTANT R118, [R20.64+0x4] ;  /* 0x0000040a14767981 */ /* 0x000362000c1e9900 */
[----:B0-----:R-:W-:-:S03]  /*6f40*/  IADD3 R6, P3, R89, R40, RZ ;  /* 0x0000002859067210 */ /* 0x001fc60007f7e0ff */
[----:B------:R-:W0:Y:S01]  /*6f50*/  LDS.128 R8, [R157.X4+0x220] ;  /* 0x000220009d087984 */ /* 0x000e220000004c00 */
[----:B------:R-:W-:-:S03]  /*6f60*/  IADD3 R7, P4, R87, R40, RZ ;  /* 0x0000002857077210 */ /* 0x000fc60007f9e0ff */
[----:B------:R1:W5:Y:S04]  /*6f70*/  LDG.E.CONSTANT R120, [R20.64+0x8] ;  /* 0x0000080a14787981 */ /* 0x000368000c1e9900 */
[----:B------:R1:W5:Y:S04]  /*6f80*/  LDG.E.CONSTANT R122, [R20.64+0xc] ;  /* 0x00000c0a147a7981 */ /* 0x000368000c1e9900 */
[----:B------:R2:W5:Y:S04]  /*6f90*/  LDG.E.CONSTANT R153, [R4.64] ;  /* 0x0000000a04997981 */ /* 0x000568000c1e9900 */
[----:B------:R2:W5:Y:S01]  /*6fa0*/  LDG.E.CONSTANT R154, [R4.64+0x4] ;  /* 0x0000040a049a7981 */ /* 0x000562000c1e9900 */
[----:B-1----:R-:W-:-:S03]  /*6fb0*/  LEA R20, P6, R6, c[0x0][0x178], 0x1 ;  /* 0x00005e0006147a11 */ /* 0x002fc600078c08ff */
[----:B------:R2:W5:Y:S04]  /*6fc0*/  LDG.E.CONSTANT R155, [R4.64+0x8] ;  /* 0x0000080a049b7981 */ /* 0x000568000c1e9900 */
[----:B------:R2:W5:Y:S04]  /*6fd0*/  LDG.E.CONSTANT R156, [R4.64+0xc] ;  /* 0x00000c0a049c7981 */ /* 0x000568000c1e9900 */
[----:B------:R1:W5:Y:S04]  /*6fe0*/  LDG.E.CONSTANT R110, [R18.64] ;  /* 0x0000000a126e7981 */ /* 0x000368000c1e9900 */
[----:B------:R1:W5:Y:S01]  /*6ff0*/  LDG.E.CONSTANT R108, [R18.64+0x4] ;  /* 0x0000040a126c7981 */ /* 0x000362000c1e9900 */
[----:B--2---:R-:W-:-:S03]  /*7000*/  LEA.HI.X.SX32 R5, R89, R158, 0x1, P3 ;  /* 0x0000009e59057211 */ /* 0x004fc600018f0eff */
[----:B------:R1:W5:Y:S01]  /*7010*/  LDG.E.CONSTANT R106, [R18.64+0x8] ;  /* 0x0000080a126a7981 */ /* 0x000362000c1e9900 */
[----:B------:R-:W-:-:S03]  /*7020*/  LEA.HI.X.SX32 R4, R87, R158, 0x1, P4 ;  /* 0x0000009e57047211 */ /* 0x000fc600020f0eff */
[----:B------:R1:W5:Y:S01]  /*7030*/  LDG.E.CONSTANT R114, [R18.64+0xc] ;  /* 0x00000c0a12727981 */ /* 0x000362000c1e9900 */
[----:B------:R-:W-:-:S03]  /*7040*/  LEA.HI.X R21, R6, c[0x0][0x17c], R5, 0x1, P6 ;  /* 0x00005f0006157a11 */ /* 0x000fc600030f0c05 */
[----:B------:R2:W5:Y:S04]  /*7050*/  LDG.E.CONSTANT R124, [R22.64] ;  /* 0x0000000a167c7981 */ /* 0x000568000c1e9900 */
[----:B------:R2:W5:Y:S01]  /*7060*/  LDG.E.CONSTANT R126, [R22.64+0x4] ;  /* 0x0000040a167e7981 */ /* 0x000562000c1e9900 */
[----:B-1----:R-:W-:-:S03]  /*7070*/  LEA R18, P0, R7, c[0x0][0x178], 0x1 ;  /* 0x00005e0007127a11 */ /* 0x002fc600078008ff */
[----:B------:R2:W5:Y:S01]  /*7080*/  LDG.E.CONSTANT R128, [R22.64+0x8] ;  /* 0x0000080a16807981 */ /* 0x000562000c1e9900 */
[----:B------:R-:W-:-:S03]  /*7090*/  LEA.HI.X R19, R7, c[0x0][0x17c], R4, 0x1, P0 ;  /* 0x00005f0007137a11 */ /* 0x000fc600000f0c04 */
[----:B------:R2:W5:Y:S01]  /*70a0*/  LDG.E.CONSTANT R130, [R22.64+0xc] ;  /* 0x00000c0a16827981 */ /* 0x000562000c1e9900 */
[----:B------:R-:W-:-:S03]  /*70b0*/  IADD3 R4, P3, R97, R40, RZ ;  /* 0x0000002861047210 */ /* 0x000fc60007f7e0ff */
[----:B------:R1:W5:Y:S04]  /*70c0*/  LDG.E.CONSTANT R140, [R24.64] ;  /* 0x0000000a188c7981 */ /* 0x000368000c1e9900 */
[----:B------:R1:W5:Y:S01]  /*70d0*/  LDG.E.CONSTANT R142, [R24.64+0x4] ;  /* 0x0000040a188e7981 */ /* 0x000362000c1e9900 */
[----:B--2---:R-:W-:-:S03]  /*70e0*/  IADD3 R23, P6, R91, R40, RZ ;  /* 0x000000285b177210 */ /* 0x004fc60007fde0ff */
[----:B------:R1:W5:Y:S04]  /*70f0*/  LDG.E.CONSTANT R143, [R24.64+0x8] ;  /* 0x0000080a188f7981 */ /* 0x000368000c1e9900 */
[----:B------:R1:W5:Y:S01]  /*7100*/  LDG.E.CONSTANT R144, [R24.64+0xc] ;  /* 0x00000c0a18907981 */ /* 0x000362000c1e9900 */
[-C--:B------:R-:W-:Y:S02]  /*7110*/  LEA.HI.X.SX32 R32, R91, R158.reuse, 0x1, P6 ;  /* 0x0000009e5b207211 */ /* 0x080fe400030f0eff */
[----:B------:R-:W-:Y:S02]  /*7120*/  LEA R28, P6, R4, c[0x0][0x178], 0x1 ;  /* 0x00005e00041c7a11 */ /* 0x000fe400078c08ff */
[----:B------:R-:W-:Y:S02]  /*7130*/  LEA.HI.X.SX32 R5, R97, R158, 0x1, P3 ;  /* 0x0000009e61057211 */ /* 0x000fe400018f0eff */
[----:B-1----:R-:W-:-:S02]  /*7140*/  IADD3 R25, P5, R93, R40, RZ ;  /* 0x000000285d197210 */ /* 0x002fc40007fbe0ff */
[----:B------:R-:W-:Y:S02]  /*7150*/  IADD3 R6, P4, R95, R40, RZ ;  /* 0x000000285f067210 */ /* 0x000fe40007f9e0ff */
[----:B------:R-:W-:Y:S02]  /*7160*/  LEA R22, P2, R23, c[0x0][0x178], 0x1 ;  /* 0x00005e0017167a11 */ /* 0x000fe400078408ff */
[----:B------:R-:W-:Y:S02]  /*7170*/  LEA R24, P1, R25, c[0x0][0x178], 0x1 ;  /* 0x00005e0019187a11 */ /* 0x000fe400078208ff */
[----:B------:R-:W-:Y:S02]  /*7180*/  LEA.HI.X.SX32 R30, R93, R158, 0x1, P5 ;  /* 0x0000009e5d1e7211 */ /* 0x000fe400028f0eff */
[----:B------:R-:W-:Y:S02]  /*7190*/  IADD3 R33, P5, R101, R40, RZ ;  /* 0x0000002865217210 */ /* 0x000fe40007fbe0ff */
[----:B------:R-:W-:-:S02]  /*71a0*/  LEA.HI.X R29, R4, c[0x0][0x17c], R5, 0x1, P6 ;  /* 0x00005f00041d7a11 */ /* 0x000fc400030f0c05 */
[----:B------:R-:W-:Y:S02]  /*71b0*/  LEA R26, P0, R6, c[0x0][0x178], 0x1 ;  /* 0x00005e00061a7a11 */ /* 0x000fe400078008ff */
[----:B------:R-:W-:Y:S02]  /*71c0*/  LEA.HI.X.SX32 R7, R95, R158, 0x1, P4 ;  /* 0x0000009e5f077211 */ /* 0x000fe400020f0eff */
[----:B------:R-:W-:Y:S02]  /*71d0*/  LEA.HI.X R23, R23, c[0x0][0x17c], R32, 0x1, P2 ;  /* 0x00005f0017177a11 */ /* 0x000fe400010f0c20 */
[----:B------:R-:W-:Y:S02]  /*71e0*/  LEA.HI.X R25, R25, c[0x0][0x17c], R30, 0x1, P1 ;  /* 0x00005f0019197a11 */ /* 0x000fe400008f0c1e */
[-C--:B------:R-:W-:Y:S02]  /*71f0*/  IADD3 R31, P6, R99, R40.reuse, RZ ;  /* 0x00000028631f7210 */ /* 0x080fe40007fde0ff */
[----:B------:R-:W-:-:S02]  /*7200*/  IADD3 R35, P4, R103, R40, RZ ;  /* 0x0000002867237210 */ /* 0x000fc40007f9e0ff */
[----:B------:R-:W-:Y:S02]  /*7210*/  IADD3 R37, P3, R105, R40, RZ ;  /* 0x0000002869257210 */ /* 0x000fe40007f7e0ff */
[----:B------:R-:W-:Y:S02]  /*7220*/  LEA R32, P1, R33, c[0x0][0x178], 0x1 ;  /* 0x00005e0021207a11 */ /* 0x000fe400078208ff */
[-C--:B------:R-:W-:Y:S02]  /*7230*/  LEA.HI.X.SX32 R44, R101, R158.reuse, 0x1, P5 ;  /* 0x0000009e652c7211 */ /* 0x080fe400028f0eff */
[----:B------:R-:W-:Y:S02]  /*7240*/  LEA.HI.X R27, R6, c[0x0][0x17c], R7, 0x1, P0 ;  /* 0x00005f00061b7a11 */ /* 0x000fe400000f0c07 */
[----:B------:R-:W-:Y:S01]  /*7250*/  LEA.HI.X.SX32 R160, R99, R158, 0x1, P6 ;  /* 0x0000009e63a07211 */ /* 0x000fe200030f0eff */
[----:B------:R1:W2:Y:S01]  /*7260*/  LDS.128 R4, [R157.X4+0x230] ;  /* 0x000230009d047984 */ /* 0x0002a20000004c00 */
[----:B------:R-:W-:-:S02]  /*7270*/  LEA R34, P0, R35, c[0x0][0x178], 0x1 ;  /* 0x00005e0023227a11 */ /* 0x000fc400078008ff */
[----:B------:R-:W-:Y:S02]  /*7280*/  LEA R36, P6, R37, c[0x0][0x178], 0x1 ;  /* 0x00005e0025247a11 */ /* 0x000fe400078c08ff */
[-C--:B------:R-:W-:Y:S02]  /*7290*/  LEA.HI.X.SX32 R42, R103, R158.reuse, 0x1, P4 ;  /* 0x0000009e672a7211 */ /* 0x080fe400020f0eff */
[----:B------:R-:W-:Y:S02]  /*72a0*/  LEA.HI.X.SX32 R38, R105, R158, 0x1, P3 ;  /* 0x0000009e69267211 */ /* 0x000fe400018f0eff */
[----:B------:R-:W-:Y:S02]  /*72b0*/  LEA.HI.X R33, R33, c[0x0][0x17c], R44, 0x1, P1 ;  /* 0x00005f0021217a11 */ /* 0x000fe400008f0c2c */
[----:B------:R-:W-:Y:S02]  /*72c0*/  IADD3 R39, P1, R107, R40, RZ ;  /* 0x000000286b277210 */ /* 0x000fe40007f3e0ff */
[----:B------:R-:W-:-:S02]  /*72d0*/  LEA R30, P2, R31, c[0x0][0x178], 0x1 ;  /* 0x00005e001f1e7a11 */ /* 0x000fc400078408ff */
[----:B------:R-:W-:Y:S02]  /*72e0*/  LEA.HI.X R35, R35, c[0x0][0x17c], R42, 0x1, P0 ;  /* 0x00005f0023237a11 */ /* 0x000fe400000f0c2a */
[----:B------:R-:W-:Y:S02]  /*72f0*/  LEA.HI.X R37, R37, c[0x0][0x17c], R38, 0x1, P6 ;  /* 0x00005f0025257a11 */ /* 0x000fe400030f0c26 */
[-C--:B------:R-:W-:Y:S02]  /*7300*/  IADD3 R41, P0, R109, R40.reuse, RZ ;  /* 0x000000286d297210 */ /* 0x080fe40007f1e0ff */
[-C--:B------:R-:W-:Y:S02]  /*7310*/  IADD3 R43, P3, R111, R40.reuse, RZ ;  /* 0x000000286f2b7210 */ /* 0x080fe40007f7e0ff */
[----:B------:R-:W-:Y:S02]  /*7320*/  IADD3 R45, P5, R113, R40, RZ ;  /* 0x00000028712d7210 */ /* 0x000fe40007fbe0ff */
[----:B------:R-:W-:-:S02]  /*7330*/  LEA R38, P6, R39, c[0x0][0x178], 0x1 ;  /* 0x00005e0027267a11 */ /* 0x000fc400078c08ff */
[----:B------:R-:W-:Y:S02]  /*7340*/  LEA.HI.X.SX32 R42, R107, R158, 0x1, P1 ;  /* 0x0000009e6b2a7211 */ /* 0x000fe400008f0eff */
[----:B------:R-:W-:Y:S02]  /*7350*/  LEA.HI.X R31, R31, c[0x0][0x17c], R160, 0x1, P2 ;  /* 0x00005f001f1f7a11 */ /* 0x000fe400010f0ca0 */
[-C--:B------:R-:W-:Y:S02]  /*7360*/  IADD3 R165, P4, R115, R40.reuse, RZ ;  /* 0x0000002873a57210 */ /* 0x080fe40007f9e0ff */
[-C--:B------:R-:W-:Y:S02]  /*7370*/  IADD3 R168, P2, R117, R40.reuse, RZ ;  /* 0x0000002875a87210 */ /* 0x080fe40007f5e0ff */
[----:B------:R-:W-:Y:S02]  /*7380*/  IADD3 R166, P1, R119, R40, RZ ;  /* 0x0000002877a67210 */ /* 0x000fe40007f3e0ff */
[----:B------:R-:W-:-:S02]  /*7390*/  LEA.HI.X R39, R39, c[0x0][0x17c], R42, 0x1, P6 ;  /* 0x00005f0027277a11 */ /* 0x000fc400030f0c2a */
[-C--:B------:R-:W-:Y:S02]  /*73a0*/  LEA.HI.X.SX32 R164, R109, R158.reuse, 0x1, P0 ;  /* 0x0000009e6da47211 */ /* 0x080fe400000f0eff */
[-C--:B------:R-:W-:Y:S02]  /*73b0*/  LEA.HI.X.SX32 R162, R111, R158.reuse, 0x1, P3 ;  /* 0x0000009e6fa27211 */ /* 0x080fe400018f0eff */
[----:B------:R-:W-:Y:S02]  /*73c0*/  LEA.HI.X.SX32 R160, R113, R158, 0x1, P5 ;  /* 0x0000009e71a07211 */ /* 0x000fe400028f0eff */
[----:B------:R-:W-:Y:S02]  /*73d0*/  LEA R40, P6, R41, c[0x0][0x178], 0x1 ;  /* 0x00005e0029287a11 */ /* 0x000fe400078c08ff */
[----:B------:R-:W-:Y:S02]  /*73e0*/  LEA R42, P0, R43, c[0x0][0x178], 0x1 ;  /* 0x00005e002b2a7a11 */ /* 0x000fe400078008ff */
[----:B------:R-:W-:-:S02]  /*73f0*/  LEA R44, P3, R45, c[0x0][0x178], 0x1 ;  /* 0x00005e002d2c7a11 */ /* 0x000fc400078608ff */
[----:B------:R-:W-:Y:S02]  /*7400*/  LEA.HI.X R41, R41, c[0x0][0x17c], R164, 0x1, P6 ;  /* 0x00005f0029297a11 */ /* 0x000fe400030f0ca4 */
[----:B------:R-:W-:Y:S01]  /*7410*/  LEA.HI.X R43, R43, c[0x0][0x17c], R162, 0x1, P0 ;  /* 0x00005f002b2b7a11 */ /* 0x000fe200000f0ca2 */
[----:B------:R1:W5:Y:S01]  /*7420*/  LDG.E.CONSTANT R164, [R12.64+0xc] ;  /* 0x00000c0a0ca47981 */ /* 0x000362000c1e9900 */
[----:B------:R-:W-:Y:S02]  /*7430*/  LEA.HI.X R45, R45, c[0x0][0x17c], R160, 0x1, P3 ;  /* 0x00005f002d2d7a11 */ /* 0x000fe400018f0ca0 */
[----:B0-----:R-:W-:Y:S01]  /*7440*/  F2FP.BF16.PACK_AB R167, R11, R10 ;  /* 0x0000000a0ba7723e */ /* 0x001fe200000010ff */
[----:B------:R1:W5:Y:S04]  /*7450*/  LDG.E.CONSTANT R160, [R12.64+0x4] ;  /* 0x0000040a0ca07981 */ /* 0x000368000c1e9900 */
[----:B------:R1:W5:Y:S04]  /*7460*/  LDG.E.CONSTANT R10, [R12.64] ;  /* 0x0000000a0c0a7981 */ /* 0x000368000c1e9900 */
[----:B------:R1:W5:Y:S01]  /*7470*/  LDG.E.CONSTANT R162, [R12.64+0x8] ;  /* 0x0000080a0ca27981 */ /* 0x000362000c1e9900 */
[----:B------:R-:W-:-:S02]  /*7480*/  ISETP.NE.AND P0, PT, R79, R82, PT ;  /* 0x000000524f00720c */ /* 0x000fc40003f05270 */
[----:B------:R-:W-:Y:S01]  /*7490*/  F2FP.BF16.PACK_AB R9, R9, R8 ;  /* 0x000000080909723e */ /* 0x000fe200000010ff */
[----:B------:R-:W-:Y:S01]  /*74a0*/  BSSY B1, `(.L_x_12949) ;  /* 0x0000023000017945 */ /* 0x000fe20003800000 */
[----:B------:R-:W-:Y:S02]  /*74b0*/  LEA R8, P3, R165, c[0x0][0x178], 0x1 ;  /* 0x00005e00a5087a11 */ /* 0x000fe400078608ff */
[----:B------:R-:W-:Y:S01]  /*74c0*/  LEA.HI.X.SX32 R170, R115, R158, 0x1, P4 ;  /* 0x0000009e73aa7211 */ /* 0x000fe200020f0eff */
[----:B------:R-:W-:-:S06]  /*74d0*/  IMAD.MOV.U32 R11, RZ, RZ, R9 ;  /* 0x000000ffff0b7224 */ /* 0x000fcc00078e0009 */
[----:B------:R-:W-:Y:S05]  /*74e0*/  @P0 BRA `(.L_x_12950) ;  /* 0x000001e000000947 */ /* 0x000fea0003800000 */
[C---:B-12---:R-:W-:Y:S02]  /*74f0*/  IADD3 R159, R157.reuse, 0x2, RZ ;  /* 0x000000029d9f7810 */ /* 0x046fe40007ffe0ff */
[----:B------:R-:W-:Y:S02]  /*7500*/  IADD3 R161, R157, 0x3, RZ ;  /* 0x000000039da17810 */ /* 0x000fe40007ffe0ff */
[----:B------:R-:W-:Y:S02]  /*7510*/  ISETP.GE.AND P6, PT, R159, UR7, PT ;  /* 0x000000079f007c0c */ /* 0x000fe4000bfc6270 */
[----:B------:R-:W-:Y:S02]  /*7520*/  ISETP.GE.AND P5, PT, R161, UR7, PT ;  /* 0x00000007a1007c0c */ /* 0x000fe4000bfa6270 */
[----:B------:R-:W-:Y:S02]  /*7530*/  IADD3 R163, R157, 0x4, RZ ;  /* 0x000000049da37810 */ /* 0x000fe40007ffe0ff */
[----:B-----5:R-:W-:-:S02]  /*7540*/  PRMT R159, R160, 0x7632, R159 ;  /* 0x00007632a09f7816 */ /* 0x020fc4000000009f */
[C---:B------:R-:W-:Y:S02]  /*7550*/  IADD3 R169, R157.reuse, 0x5, RZ ;  /* 0x000000059da97810 */ /* 0x040fe40007ffe0ff */
[----:B------:R-:W-:Y:S02]  /*7560*/  ISETP.GE.AND P4, PT, R157, UR7, PT ;  /* 0x000000079d007c0c */ /* 0x000fe4000bf86270 */
[----:B------:R-:W-:Y:S02]  /*7570*/  SEL R161, R160, RZ, !P6 ;  /* 0x000000ffa0a17207 */ /* 0x000fe40007000000 */
[----:B------:R-:W-:Y:S02]  /*7580*/  ISETP.GE.AND P6, PT, R163, UR7, PT ;  /* 0x00000007a3007c0c */ /* 0x000fe4000bfc6270 */
[----:B------:R-:W-:Y:S02]  /*7590*/  SEL R160, R159, RZ, !P5 ;  /* 0x000000ff9fa07207 */ /* 0x000fe40006800000 */
[----:B------:R-:W-:-:S02]  /*75a0*/  ISETP.GE.AND P5, PT, R169, UR7, PT ;  /* 0x00000007a9007c0c */ /* 0x000fc4000bfa6270 */
[C---:B------:R-:W-:Y:S02]  /*75b0*/  PRMT R159, R162.reuse, 0x7632, R159 ;  /* 0x00007632a29f7816 */ /* 0x040fe4000000009f */
[C---:B------:R-:W-:Y:S02]  /*75c0*/  IADD3 R171, R157.reuse, 0x7, RZ ;  /* 0x000000079dab7810 */ /* 0x040fe40007ffe0ff */
[----:B------:R-:W-:Y:S02]  /*75d0*/  SEL R163, R162, RZ, !P6 ;  /* 0x000000ffa2a37207 */ /* 0x000fe40007000000 */
[----:B------:R-:W-:Y:S02]  /*75e0*/  IADD3 R169, R157, 0x6, RZ ;  /* 0x000000069da97810 */ /* 0x000fe40007ffe0ff */
[----:B------:R-:W-:Y:S02]  /*75f0*/  SEL R162, R159, RZ, !P5 ;  /* 0x000000ff9fa27207 */ /* 0x000fe40006800000 */
[----:B------:R-:W-:-:S02]  /*7600*/  ISETP.GE.AND P5, PT, R171, UR7, PT ;  /* 0x00000007ab007c0c */ /* 0x000fc4000bfa6270 */
[----:B------:R-:W-:Y:S02]  /*7610*/  ISETP.GE.AND P6, PT, R169, UR7, PT ;  /* 0x00000007a9007c0c */ /* 0x000fe4000bfc6270 */
[----:B------:R-:W-:Y:S02]  /*7620*/  IADD3 R169, R157, 0x1, RZ ;  /* 0x000000019da97810 */ /* 0x000fe40007ffe0ff */
[----:B------:R-:W-:Y:S02]  /*7630*/  @P4 PRMT R10, RZ, 0x7610, R10 ;  /* 0x00007610ff0a4816 */ /* 0x000fe4000000000a */
[----:B------:R-:W-:Y:S02]  /*7640*/  ISETP.GE.AND P4, PT, R169, UR7, PT ;  /* 0x00000007a9007c0c */ /* 0x000fe4000bf86270 */
[----:B------:R-:W-:Y:S02]  /*7650*/  PRMT R159, R10, 0x7632, R159 ;  /* 0x000076320a9f7816 */ /* 0x000fe4000000009f */
[----:B------:R-:W-:-:S02]  /*7660*/  SEL R169, R164, RZ, !P6 ;  /* 0x000000ffa4a97207 */ /* 0x000fc40007000000 */
[----:B------:R-:W-:Y:S02]  /*7670*/  SEL R159, R159, RZ, !P4 ;  /* 0x000000ff9f9f7207 */ /* 0x000fe40006000000 */
[----:B------:R-:W-:Y:S02]  /*7680*/  @P5 PRMT R164, R169, 0x5410, RZ ;  /* 0x00005410a9a45816 */ /* 0x000fe400000000ff */
[----:B------:R-:W-:Y:S02]  /*7690*/  PRMT R160, R161, 0x5410, R160 ;  /* 0x00005410a1a07816 */ /* 0x000fe400000000a0 */
[----:B------:R-:W-:Y:S02]  /*76a0*/  PRMT R162, R163, 0x5410, R162 ;  /* 0x00005410a3a27816 */ /* 0x000fe400000000a2 */
[----:B------:R-:W-:Y:S02]  /*76b0*/  @!P5 PRMT R164, R169, 0x7610, R164 ;  /* 0x00007610a9a4d816 */ /* 0x000fe400000000a4 */
[----:B------:R-:W-:-:S02]  /*76c0*/  PRMT R10, R10, 0x5410, R159 ;  /* 0x000054100a0a7816 */ /* 0x000fc4000000009f */
.L_x_12950:
[----:B-12---:R-:W-:Y:S05]  /*76d0*/  BSYNC B1 ;  /* 0x0000000000017941 */ /* 0x006fea0003800000 */
.L_x_12949:
[----:B------:R-:W-:Y:S01]  /*76e0*/  IMAD.MOV.U32 R159, RZ, RZ, R167 ;  /* 0x000000ffff9f7224 */ /* 0x000fe200078e00a7 */
[----:B-----5:R-:W-:Y:S01]  /*76f0*/  HFMA2.BF16_V2 R10, R11, R10, -RZ.H0_H0 ;  /* 0x0000000a0b0a7231 */ /* 0x020fe200003400ff */
[----:B------:R-:W-:-:S02]  /*7700*/  F2FP.BF16.PACK_AB R161, R5, R4 ;  /* 0x0000000405a1723e */ /* 0x000fc400000010ff */
[----:B------:R-:W-:Y:S01]  /*7710*/  F2FP.BF16.PACK_AB R163, R7, R6 ;  /* 0x0000000607a3723e */ /* 0x000fe200000010ff */
[----:B------:R-:W-:Y:S01]  /*7720*/  HFMA2.BF16_V2 R160, R159, R160, -RZ.H0_H0 ;  /* 0x000000a09fa07231 */ /* 0x000fe200003400ff */
[--C-:B------:R-:W-:Y:S01]  /*7730*/  PRMT R4, RZ, 0x5410, R10.reuse ;  /* 0x00005410ff047816 */ /* 0x100fe2000000000a */
[----:B------:R-:W-:Y:S01]  /*7740*/  HFMA2.BF16_V2 R162, R161, R162, -RZ.H0_H0 ;  /* 0x000000a2a1a27231 */ /* 0x000fe200003400ff */
[----:B------:R-:W-:Y:S01]  /*7750*/  PRMT R10, RZ, 0x7610, R10 ;  /* 0x00007610ff0a7816 */ /* 0x000fe2000000000a */
[----:B------:R-:W-:Y:S01]  /*7760*/  HFMA2.BF16_V2 R164, R163, R164, -RZ.H0_H0 ;  /* 0x000000a4a3a47231 */ /* 0x000fe200003400ff */
[--C-:B------:R-:W-:Y:S02]  /*7770*/  PRMT R5, RZ, 0x5410, R160.reuse ;  /* 0x00005410ff057816 */ /* 0x100fe400000000a0 */
[----:B------:R-:W-:Y:S01]  /*7780*/  PRMT R160, RZ, 0x7610, R160 ;  /* 0x00007610ffa07816 */ /* 0x000fe200000000a0 */
[----:B------:R-:W-:Y:S01]  /*7790*/  FADD.FTZ R4, R4, R10 ;  /* 0x0000000a04047221 */ /* 0x000fe20000010000 */
[----:B------:R-:W-:Y:S01]  /*77a0*/  LEA.HI.X R9, R165, c[0x0][0x17c], R170, 0x1, P3 ;  /* 0x00005f00a5097a11 */ /* 0x000fe200018f0caa */
[----:B------:R0:W5:Y:S01]  /*77b0*/  LDG.E.CONSTANT R10, [R12.64+0x200] ;  /* 0x0002000a0c0a7981 */ /* 0x000162000c1e9900 */
[-C--:B------:R-:W-:Y:S01]  /*77c0*/  LEA.HI.X.SX32 R173, R117, R158.reuse, 0x1, P2 ;  /* 0x0000009e75ad7211 */ /* 0x080fe200010f0eff */
[----:B------:R-:W-:Y:S01]  /*77d0*/  FADD.FTZ R5, R5, R160 ;  /* 0x000000a005057221 */ /* 0x000fe20000010000 */
[----:B------:R-:W-:Y:S01]  /*77e0*/  LEA.HI.X.SX32 R171, R119, R158, 0x1, P1 ;  /* 0x0000009e77ab7211 */ /* 0x000fe200008f0eff */
[----:B------:R0:W5:Y:S01]  /*77f0*/  LDG.E.CONSTANT R160, [R12.64+0x208] ;  /* 0x0002080a0ca07981 */ /* 0x000162000c1e9900 */
[----:B------:R-:W-:Y:S01]  /*7800*/  PRMT R6, RZ, 0x5410, R162 ;  /* 0x00005410ff067816 */ /* 0x000fe200000000a2 */
[----:B------:R-:W-:Y:S01]  /*7810*/  FADD.FTZ R5, R4, R5 ;  /* 0x0000000504057221 */ /* 0x000fe20000010000 */
[--C-:B------:R-:W-:Y:S01]  /*7820*/  PRMT R4, RZ, 0x5410, R164.reuse ;  /* 0x00005410ff047816 */ /* 0x100fe200000000a4 */
[----:B------:R0:W5:Y:S01]  /*7830*/  LDG.E.CONSTANT R158, [R12.64+0x204] ;  /* 0x0002040a0c9e7981 */ /* 0x000162000c1e9900 */
[----:B------:R-:W-:-:S02]  /*7840*/  PRMT R164, RZ, 0x7610, R164 ;  /* 0x00007610ffa47816 */ /* 0x000fc400000000a4 */
[----:B------:R-:W-:-:S03]  /*7850*/  PRMT R162, RZ, 0x7610, R162 ;  /* 0x00007610ffa27816 */ /* 0x000fc600000000a2 */
[----:B------:R-:W-:Y:S01]  /*7860*/  FADD.FTZ R165, R4, R164 ;  /* 0x000000a404a57221 */ /* 0x000fe20000010000 */
[----:B------:R-:W-:Y:S01]  /*7870*/  BSSY B1, `(.L_x_12951) ;  /* 0x0000025000017945 */ /* 0x000fe20003800000 */
[----:B------:R0:W5:Y:S01]  /*7880*/  LDG.E.CONSTANT R164, [R12.64+0x20c] ;  /* 0x00020c0a0ca47981 */ /* 0x000162000c1e9900 */
[----:B------:R-:W-:Y:S01]  /*7890*/  FADD.FTZ R162, R6, R162 ;  /* 0x000000a206a27221 */ /* 0x000fe20000010000 */
[----:B------:R-:W-:Y:S02]  /*78a0*/  LEA R4, P3, R168, c[0x0][0x178], 0x1 ;  /* 0x00005e00a8047a11 */ /* 0x000fe400078608ff */
[----:B------:R-:W-:Y:S01]  /*78b0*/  LEA R6, P4, R166, c[0x0][0x178], 0x1 ;  /* 0x00005e00a6067a11 */ /* 0x000fe200078808ff */
[----:B------:R-:W-:Y:S01]  /*78c0*/  FADD.FTZ R162, R5, R162 ;  /* 0x000000a205a27221 */ /* 0x000fe20000010000 */
[----:B------:R-:W-:Y:S06]  /*78d0*/  @P0 BRA `(.L_x_12952) ;  /* 0x000001e000000947 */ /* 0x000fec0003800000 */
[C---:B0-----:R-:W-:Y:S02]  /*78e0*/  IADD3 R12, R157.reuse, 0x2, RZ ;  /* 0x000000029d0c7810 */ /* 0x041fe40007ffe0ff */
[----:B------:R-:W-:-:S02]  /*78f0*/  IADD3 R13, R157, 0x3, RZ ;  /* 0x000000039d0d7810 */ /* 0x000fc40007ffe0ff */
[----:B------:R-:W-:Y:S02]  /*7900*/  IADD3 R167, R157, 0x4, RZ ;  /* 0x000000049da77810 */ /* 0x000fe40007ffe0ff */
[----:B------:R-:W-:Y:S02]  /*7910*/  ISETP.GE.AND P1, PT, R12, UR7, PT ;  /* 0x000000070c007c0c */ /* 0x000fe4000bf26270 */
[----:B------:R-:W-:Y:S02]  /*7920*/  ISETP.GE.AND P2, PT, R13, UR7, PT ;  /* 0x000000070d007c0c */ /* 0x000fe4000bf46270 */
[C---:B------:R-:W-:Y:S02]  /*7930*/  IADD3 R13, R157.reuse, 0x5, RZ ;  /* 0x000000059d0d7810 */ /* 0x040fe40007ffe0ff */
[----:B------:R-:W-:Y:S02]  /*7940*/  ISETP.GE.AND P5, PT, R157, UR7, PT ;  /* 0x000000079d007c0c */ /* 0x000fe4000bfa6270 */
[----:B------:R-:W-:-:S02]  /*7950*/  ISETP.GE.AND P6, PT, R167, UR7, PT ;  /* 0x00000007a7007c0c */ /* 0x000fc4000bfc6270 */
[C---:B-----5:R-:W-:Y:S02]  /*7960*/  PRMT R12, R158.reuse, 0x7632, R12 ;  /* 0x000076329e0c7816 */ /* 0x060fe4000000000c */
[----:B------:R-:W-:Y:S02]  /*7970*/  IADD3 R169, R157, 0x6, RZ ;  /* 0x000000069da97810 */ /* 0x000fe40007ffe0ff */
[----:B------:R-:W-:Y:S02]  /*7980*/  SEL R167, R158, RZ, !P1 ;  /* 0x000000ff9ea77207 */ /* 0x000fe40004800000 */
[----:B------:R-:W-:Y:S02]  /*7990*/  ISETP.GE.AND P1, PT, R13, UR7, PT ;  /* 0x000000070d007c0c */ /* 0x000fe4000bf26270 */
[----:B------:R-:W-:Y:S02]  /*79a0*/  IADD3 R13, R157, 0x7, RZ ;  /* 0x000000079d0d7810 */ /* 0x000fe40007ffe0ff */
[----:B------:R-:W-:-:S02]  /*79b0*/  SEL R158, R12, RZ, !P2 ;  /* 0x000000ff0c9e7207 */ /* 0x000fc40005000000 */
[----:B------:R-:W-:Y:S02]  /*79c0*/  ISETP.GE.AND P2, PT, R169, UR7, PT ;  /* 0x00000007a9007c0c */ /* 0x000fe4000bf46270 */
[----:B------:R-:W-:Y:S02]  /*79d0*/  SEL R169, R160, RZ, !P6 ;  /* 0x000000ffa0a97207 */ /* 0x000fe40007000000 */
[----:B------:R-:W-:Y:S02]  /*79e0*/  ISETP.GE.AND P6, PT, R13, UR7, PT ;  /* 0x000000070d007c0c */ /* 0x000fe4000bfc6270 */
[----:B------:R-:W-:Y:S02]  /*79f0*/  IADD3 R12, R157, 0x1, RZ ;  /* 0x000000019d0c7810 */ /* 0x000fe40007ffe0ff */
[----:B------:R-:W-:Y:S02]  /*7a00*/  @P5 PRMT R10, RZ, 0x7610, R10 ;  /* 0x00007610ff0a5816 */ /* 0x000fe4000000000a */
[----:B------:R-:W-:-:S02]  /*7a10*/  ISETP.GE.AND P5, PT, R12, UR7, PT ;  /* 0x000000070c007c0c */ /* 0x000fc4000bfa6270 */
[----:B------:R-:W-:Y:S02]  /*7a20*/  PRMT R160, R160, 0x7632, R160 ;  /* 0x00007632a0a07816 */ /* 0x000fe400000000a0 */
[----:B------:R-:W-:Y:S02]  /*7a30*/  PRMT R12, R10, 0x7632, R12 ;  /* 0x000076320a0c7816 */ /* 0x000fe4000000000c */
[----:B------:R-:W-:Y:S02]  /*7a40*/  SEL R175, R164, RZ, !P2 ;  /* 0x000000ffa4af7207 */ /* 0x000fe40005000000 */
[----:B------:R-:W-:Y:S02]  /*7a50*/  SEL R160, R160, RZ, !P1 ;  /* 0x000000ffa0a07207 */ /* 0x000fe40004800000 */
[----:B------:R-:W-:Y:S02]  /*7a60*/  SEL R13, R12, RZ, !P5 ;  /* 0x000000ff0c0d7207 */ /* 0x000fe40006800000 */
[----:B------:R-:W-:-:S02]  /*7a70*/  @P6 PRMT R164, R175, 0x5410, RZ ;  /* 0x00005410afa46816 */ /* 0x000fc400000000ff */
[----:B------:R-:W-:Y:S02]  /*7a80*/  PRMT R158, R167, 0x5410, R158 ;  /* 0x00005410a79e7816 */ /* 0x000fe4000000009e */
[----:B------:R-:W-:Y:S02]  /*7a90*/  PRMT R160, R169, 0x5410, R160 ;  /* 0x00005410a9a07816 */ /* 0x000fe400000000a0 */
[----:B------:R-:W-:Y:S02]  /*7aa0*/  @!P6 PRMT R164, R175, 0x7610, R164 ;  /* 0x00007610afa4e816 */ /* 0x000fe400000000a4 */
[----:B------:R-:W-:Y:S02]  /*7ab0*/  PRMT R10, R10, 0x5410, R13 ;  /* 0x000054100a0a7816 */ /* 0x000fe4000000000d */
.L_x_12952:
[----:B------:R-:W-:Y:S05]  /*7ac0*/  BSYNC B1 ;  /* 0x0000000000017941 */ /* 0x000fea0003800000 */
.L_x_12951:
[----:B-----5:R-:W-:Y:S01]  /*7ad0*/  HFMA2.BF16_V2 R10, R11, R10, -RZ.H0_H0 ;  /* 0x0000000a0b0a7231 */ /* 0x020fe200003400ff */
[----:B------:R-:W-:Y:S01]  /*7ae0*/  FADD.FTZ R162, R162, R165 ;  /* 0x000000a5a2a27221 */ /* 0x000fe20000010000 */
[----:B------:R-:W-:Y:S01]  /*7af0*/  HFMA2.BF16_V2 R158, R159, R158, -RZ.H0_H0 ;  /* 0x0000009e9f9e7231 */ /* 0x000fe200003400ff */
[----:B------:R-:W-:Y:S01]  /*7b00*/  LEA.HI.X R7, R166, c[0x0][0x17c], R171, 0x1, P4 ;  /* 0x00005f00a6077a11 */ /* 0x000fe200020f0cab */
[----:B------:R-:W-:Y:S01]  /*7b10*/  HFMA2.BF16_V2 R160, R161, R160, -RZ.H0_H0 ;  /* 0x000000a0a1a07231 */ /* 0x000fe200003400ff */
[--C-:B0-----:R-:W-:Y:S01]  /*7b20*/  PRMT R12, RZ, 0x5410, R10.reuse ;  /* 0x00005410ff0c7816 */ /* 0x101fe2000000000a */
[----:B------:R0:W5:Y:S01]  /*7b30*/  LDG.E.CONSTANT R166, [R14.64+0xc] ;  /* 0x00000c0a0ea67981 */ /* 0x000162000c1e9900 */
[----:B------:R-:W-:-:S02]  /*7b40*/  PRMT R10, RZ, 0x7610, R10 ;  /* 0x00007610ff0a7816 */ /* 0x000fc4000000000a */
[----:B------:R-:W-:-:S03]  /*7b50*/  LEA.HI.X R5, R168, c[0x0][0x17c], R173, 0x1, P3 ;  /* 0x00005f00a8057a11 */ /* 0x000fc600018f0cad */
[----:B------:R-:W-:Y:S01]  /*7b60*/  FADD.FTZ R10, R12, R10 ;  /* 0x0000000a0c0a7221 */ /* 0x000fe20000010000 */
[--C-:B------:R-:W-:Y:S02]  /*7b70*/  PRMT R12, RZ, 0x5410, R158.reuse ;  /* 0x00005410ff0c7816 */ /* 0x100fe4000000009e */
[----:B------:R-:W-:-:S05]  /*7b80*/  PRMT R158, RZ, 0x7610, R158 ;  /* 0x00007610ff9e7816 */ /* 0x000fca000000009e */
[----:B------:R-:W-:Y:S01]  /*7b90*/  FADD.FTZ R13, R12, R158 ;  /* 0x0000009e0c0d7221 */ /* 0x000fe20000010000 */
[--C-:B------:R-:W-:Y:S01]  /*7ba0*/  PRMT R12, RZ, 0x5410, R160.reuse ;  /* 0x00005410ff0c7816 */ /* 0x100fe200000000a0 */
[----:B------:R0:W5:Y:S01]  /*7bb0*/  LDG.E.CONSTANT R158, [R14.64+0x4] ;  /* 0x0000040a0e9e7981 */ /* 0x000162000c1e9900 */
[----:B------:R-:W-:Y:S01]  /*7bc0*/  PRMT R160, RZ, 0x7610, R160 ;  /* 0x00007610ffa07816 */ /* 0x000fe200000000a0 */
[----:B------:R-:W-:Y:S01]  /*7bd0*/  BSSY B1, `(.L_x_12953) ;  /* 0x0000025000017945 */ /* 0x000fe20003800000 */
[----:B------:R-:W-:-:S03]  /*7be0*/  FADD.FTZ R10, R10, R13 ;  /* 0x0000000d0a0a7221 */ /* 0x000fc60000010000 */
[----:B------:R-:W-:Y:S02]  /*7bf0*/  FADD.FTZ R165, R12, R160 ;  /* 0x000000a00ca57221 */ /* 0x000fe40000010000 */
[----:B------:R0:W5:Y:S04]  /*7c00*/  LDG.E.CONSTANT R12, [R14.64] ;  /* 0x0000000a0e0c7981 */ /* 0x000168000c1e9900 */
[----:B------:R0:W5:Y:S01]  /*7c10*/  LDG.E.CONSTANT R160, [R14.64+0x8] ;  /* 0x0000080a0ea07981 */ /* 0x000162000c1e9900 */
[----:B------:R-:W-:Y:S01]  /*7c20*/  HFMA2.BF16_V2 R164, R163, R164, -RZ.H0_H0 ;  /* 0x000000a4a3a47231 */ /* 0x000fe200003400ff */
[----:B------:R-:W-:Y:S05]  /*7c30*/  @P0 BRA `(.L_x_12954) ;  /* 0x000001e000000947 */ /* 0x000fea0003800000 */
[C---:B------:R-:W-:Y:S02]  /*7c40*/  IADD3 R13, R157.reuse, 0x2, RZ ;  /* 0x000000029d0d7810 */ /* 0x040fe40007ffe0ff */
[----:B------:R-:W-:-:S02]  /*7c50*/  IADD3 R167, R157, 0x6, RZ ;  /* 0x000000069da77810 */ /* 0x000fc40007ffe0ff */
[C---:B------:R-:W-:Y:S02]  /*7c60*/  ISETP.GE.AND P5, PT, R157.reuse, UR7, PT ;  /* 0x000000079d007c0c */ /* 0x040fe4000bfa6270 */
[----:B0-----:R-:W-:Y:S02]  /*7c70*/  IADD3 R15, R157, 0x5, RZ ;  /* 0x000000059d0f7810 */ /* 0x001fe40007ffe0ff */
[----:B------:R-:W-:Y:S02]  /*7c80*/  ISETP.GE.AND P1, PT, R13, UR7, PT ;  /* 0x000000070d007c0c */ /* 0x000fe4000bf26270 */
[----:B------:R-:W-:Y:S02]  /*7c90*/  ISETP.GE.AND P2, PT, R167, UR7, PT ;  /* 0x00000007a7007c0c */ /* 0x000fe4000bf46270 */
[C---:B------:R-:W-:Y:S02]  /*7ca0*/  IADD3 R167, R157.reuse, 0x7, RZ ;  /* 0x000000079da77810 */ /* 0x040fe40007ffe0ff */
[----:B------:R-:W-:-:S02]  /*7cb0*/  IADD3 R13, R157, 0x4, RZ ;  /* 0x000000049d0d7810 */ /* 0x000fc40007ffe0ff */
[----:B------:R-:W-:Y:S02]  /*7cc0*/  ISETP.GE.AND P3, PT, R15, UR7, PT ;  /* 0x000000070f007c0c */ /* 0x000fe4000bf66270 */
[----:B------:R-:W-:Y:S02]  /*7cd0*/  IADD3 R14, R157, 0x3, RZ ;  /* 0x000000039d0e7810 */ /* 0x000fe40007ffe0ff */
[----:B-----5:R-:W-:Y:S02]  /*7ce0*/  SEL R15, R158, RZ, !P1 ;  /* 0x000000ff9e0f7207 */ /* 0x020fe40004800000 */
[----:B------:R-:W-:Y:S02]  /*7cf0*/  ISETP.GE.AND P1, PT, R167, UR7, PT ;  /* 0x00000007a7007c0c */ /* 0x000fe4000bf26270 */
[----:B------:R-:W-:Y:S02]  /*7d00*/  ISETP.GE.AND P4, PT, R13, UR7, PT ;  /* 0x000000070d007c0c */ /* 0x000fe4000bf86270 */
[----:B------:R-:W-:-:S02]  /*7d10*/  ISETP.GE.AND P6, PT, R14, UR7, PT ;  /* 0x000000070e007c0c */ /* 0x000fc4000bfc6270 */
[----:B------:R-:W-:Y:S02]  /*7d20*/  PRMT R13, R158, 0x7632, R13 ;  /* 0x000076329e0d7816 */ /* 0x000fe4000000000d */
[----:B------:R-:W-:Y:S02]  /*7d30*/  IADD3 R14, R157, 0x1, RZ ;  /* 0x000000019d0e7810 */ /* 0x000fe40007ffe0ff */
[----:B------:R-:W-:Y:S02]  /*7d40*/  @P5 PRMT R12, RZ, 0x7610, R12 ;  /* 0x00007610ff0c5816 */ /* 0x000fe4000000000c */
[----:B------:R-:W-:Y:S02]  /*7d50*/  SEL R158, R13, RZ, !P6 ;  /* 0x000000ff0d9e7207 */ /* 0x000fe40007000000 */
[----:B------:R-:W-:Y:S02]  /*7d60*/  ISETP.GE.AND P6, PT, R14, UR7, PT ;  /* 0x000000070e007c0c */ /* 0x000fe4000bfc6270 */
[----:B------:R-:W-:-:S02]  /*7d70*/  PRMT R14, R160, 0x7632, R14 ;  /* 0x00007632a00e7816 */ /* 0x000fc4000000000e */
[----:B------:R-:W-:Y:S02]  /*7d80*/  PRMT R13, R12, 0x7632, R13 ;  /* 0x000076320c0d7816 */ /* 0x000fe4000000000d */
[----:B------:R-:W-:Y:S02]  /*7d90*/  SEL R169, R166, RZ, !P2 ;  /* 0x000000ffa6a97207 */ /* 0x000fe40005000000 */
        /* <DEDUP_REMOVED lines=8> */
.L_x_12954:
[----:B------:R-:W-:Y:S05]  /*7e20*/  BSYNC B1 ;  /* 0x0000000000017941 */ /* 0x000fea0003800000 */
.L_x_12953:
[----:B0----5:R-:W-:Y:S01]  /*7e30*/  HFMA2.BF16_V2 R14, R11, R12, -RZ.H0_H0 ;  /* 0x0000000c0b0e7231 */ /* 0x021fe200003400ff */
[--C-:B------:R-:W-:Y:S01]  /*7e40*/  PRMT R12, RZ, 0x5410, R164.reuse ;  /* 0x00005410ff0c7816 */ /* 0x100fe200000000a4 */
[----:B------:R-:W-:Y:S01]  /*7e50*/  HFMA2.BF16_V2 R158, R159, R158, -RZ.H0_H0 ;  /* 0x0000009e9f9e7231 */ /* 0x000fe200003400ff */
[----:B------:R-:W-:Y:S01]  /*7e60*/  PRMT R164, RZ, 0x7610, R164 ;  /* 0x00007610ffa47816 */ /* 0x000fe200000000a4 */
[----:B------:R-:W-:Y:S01]  /*7e70*/  HFMA2.BF16_V2 R160, R161, R160, -RZ.H0_H0 ;  /* 0x000000a0a1a07231 */ /* 0x000fe200003400ff */
[----:B------:R-:W-:Y:S01]  /*7e80*/  FADD.FTZ R10, R10, R165 ;  /* 0x000000a50a0a7221 */ /* 0x000fe20000010000 */
[----:B------:R-:W-:-:S02]  /*7e90*/  HFMA2.BF16_V2 R166, R163, R166, -RZ.H0_H0 ;  /* 0x000000a6a3a67231 */ /* 0x000fc400003400ff */
[----:B------:R-:W-:Y:S01]  /*7ea0*/  FADD.FTZ R13, R12, R164 ;  /* 0x000000a40c0d7221 */ /* 0x000fe20000010000 */
[--C-:B------:R-:W-:Y:S01]  /*7eb0*/  PRMT R12, RZ, 0x5410, R14.reuse ;  /* 0x00005410ff0c7816 */ /* 0x100fe2000000000e */
[----:B------:R0:W5:Y:S01]  /*7ec0*/  LDG.E.CONSTANT R164, [R16.64+0xc] ;  /* 0x00000c0a10a47981 */ /* 0x000162000c1e9900 */
[----:B------:R-:W-:-:S05]  /*7ed0*/  PRMT R14, RZ, 0x7610, R14 ;  /* 0x00007610ff0e7816 */ /* 0x000fca000000000e */
        /* <DEDUP_REMOVED lines=9> */
[----:B------:R-:W-:Y:S01]  /*7f70*/  FADD.FTZ R165, R14, R160 ;  /* 0x000000a00ea57221 */ /* 0x000fe20000010000 */
[--C-:B------:R-:W-:Y:S01]  /*7f80*/  PRMT R14, RZ, 0x5410, R166.reuse ;  /* 0x00005410ff0e7816 */ /* 0x100fe200000000a6 */
[----:B------:R0:W5:Y:S01]  /*7f90*/  LDG.E.CONSTANT R160, [R16.64+0x8] ;  /* 0x0000080a10a07981 */ /* 0x000162000c1e9900 */
[----:B------:R-:W-:-:S05]  /*7fa0*/  PRMT R166, RZ, 0x7610, R166 ;  /* 0x00007610ffa67816 */ /* 0x000fca00000000a6 */
[----:B------:R-:W-:Y:S02]  /*7fb0*/  FADD.FTZ R167, R14, R166 ;  /* 0x000000a60ea77221 */ /* 0x000fe40000010000 */
[----:B------:R0:W5:Y:S01]  /*7fc0*/  LDG.E.CONSTANT R14, [R16.64] ;  /* 0x0000000a100e7981 */ /* 0x000162000c1e9900 */
[----:B------:R-:W-:Y:S05]  /*7fd0*/  @P0 BRA `(.L_x_12956) ;  /* 0x000001e000000947 */ /* 0x000fea0003800000 */
[C---:B------:R-:W-:Y:S02]  /*7fe0*/  IADD3 R15, R157.reuse, 0x2, RZ ;  /* 0x000000029d0f7810 */ /* 0x040fe40007ffe0ff */
[C---:B------:R-:W-:Y:S02]  /*7ff0*/  IADD3 R166, R157.reuse, 0x6, RZ ;  /* 0x000000069da67810 */ /* 0x040fe40007ffe0ff */
[C---:B------:R-:W-:Y:S02]  /*8000*/  ISETP.GE.AND P5, PT, R157.reuse, UR7, PT ;  /* 0x000000079d007c0c */ /* 0x040fe4000bfa6270 */
[----:B0-----:R-:W-:Y:S02]  /*8010*/  IADD3 R17, R157, 0x5, RZ ;  /* 0x000000059d117810 */ /* 0x001fe40007ffe0ff */
[----:B------:R-:W-:-:S02]  /*8020*/  ISETP.GE.AND P1, PT, R15, UR7, PT ;  /* 0x000000070f007c0c */ /* 0x000fc4000bf26270 */
[----:B------:R-:W-:Y:S02]  /*8030*/  ISETP.GE.AND P2, PT, R166, UR7, PT ;  /* 0x00000007a6007c0c */ /* 0x000fe4000bf46270 */
[C---:B------:R-:W-:Y:S02]  /*8040*/  IADD3 R166, R157.reuse, 0x7, RZ ;  /* 0x000000079da67810 */ /* 0x040fe40007ffe0ff */
[----:B------:R-:W-:Y:S02]  /*8050*/  IADD3 R15, R157, 0x4, RZ ;  /* 0x000000049d0f7810 */ /* 0x000fe40007ffe0ff */
[----:B------:R-:W-:Y:S02]  /*8060*/  ISETP.GE.AND P3, PT, R17, UR7, PT ;  /* 0x0000000711007c0c */ /* 0x000fe4000bf66270 */
[----:B------:R-:W-:Y:S02]  /*8070*/  IADD3 R16, R157, 0x3, RZ ;  /* 0x000000039d107810 */ /* 0x000fe40007ffe0ff */
[----:B-----5:R-:W-:-:S02]  /*8080*/  SEL R17, R158, RZ, !P1 ;  /* 0x000000ff9e117207 */ /* 0x020fc40004800000 */
[----:B------:R-:W-:Y:S02]  /*8090*/  ISETP.GE.AND P1, PT, R166, UR7, PT ;  /* 0x00000007a6007c0c */ /* 0x000fe4000bf26270 */
[----:B------:R-:W-:Y:S02]  /*80a0*/  ISETP.GE.AND P4, PT, R15, UR7, PT ;  /* 0x000000070f007c0c */ /* 0x000fe4000bf86270 */
[----:B------:R-:W-:Y:S02]  /*80b0*/  ISETP.GE.AND P6, PT, R16, UR7, PT ;  /* 0x0000000710007c0c */ /* 0x000fe4000bfc6270 */
[----:B------:R-:W-:Y:S02]  /*80c0*/  PRMT R15, R158, 0x7632, R15 ;  /* 0x000076329e0f7816 */ /* 0x000fe4000000000f */
[----:B------:R-:W-:Y:S02]  /*80d0*/  IADD3 R16, R157, 0x1, RZ ;  /* 0x000000019d107810 */ /* 0x000fe40007ffe0ff */
[----:B------:R-:W-:-:S02]  /*80e0*/  @P5 PRMT R14, RZ, 0x7610, R14 ;  /* 0x00007610ff0e5816 */ /* 0x000fc4000000000e */
[----:B------:R-:W-:Y:S02]  /*80f0*/  SEL R158, R15, RZ, !P6 ;  /* 0x000000ff0f9e7207 */ /* 0x000fe40007000000 */
[----:B------:R-:W-:Y:S02]  /*8100*/  ISETP.GE.AND P6, PT, R16, UR7, PT ;  /* 0x0000000710007c0c */ /* 0x000fe4000bfc6270 */
[----:B------:R-:W-:Y:S02]  /*8110*/  PRMT R16, R160, 0x7632, R16 ;  /* 0x00007632a0107816 */ /* 0x000fe40000000010 */
[----:B------:R-:W-:Y:S02]  /*8120*/  PRMT R15, R14, 0x7632, R15 ;  /* 0x000076320e0f7816 */ /* 0x000fe4000000000f */
[----:B------:R-:W-:Y:S02]  /*8130*/  SEL R171, R164, RZ, !P2 ;  /* 0x000000ffa4ab7207 */ /* 0x000fe40005000000 */
[----:B------:R-:W-:-:S02]  /*8140*/  SEL R169, R160, RZ, !P4 ;  /* 0x000000ffa0a97207 */ /* 0x000fc40006000000 */
[----:B------:R-:W-:Y:S02]  /*8150*/  SEL R16, R16, RZ, !P3 ;  /* 0x000000ff10107207 */ /* 0x000fe40005800000 */
[----:B------:R-:W-:Y:S02]  /*8160*/  SEL R15, R15, RZ, !P6 ;  /* 0x000000ff0f0f7207 */ /* 0x000fe40007000000 */
[----:B------:R-:W-:Y:S02]  /*8170*/  @P1 PRMT R164, R171, 0x5410, RZ ;  /* 0x00005410aba41816 */ /* 0x000fe400000000ff */
[----:B------:R-:W-:Y:S02]  /*8180*/  PRMT R158, R17, 0x5410, R158 ;  /* 0x00005410119e7816 */ /* 0x000fe4000000009e */
[----:B------:R-:W-:Y:S02]  /*8190*/  PRMT R160, R169, 0x5410, R16 ;  /* 0x00005410a9a07816 */ /* 0x000fe40000000010 */
[----:B------:R-:W-:-:S02]  /*81a0*/  @!P1 PRMT R164, R171, 0x7610, R164 ;  /* 0x00007610aba49816 */ /* 0x000fc400000000a4 */
[----:B------:R-:W-:Y:S02]  /*81b0*/  PRMT R14, R14, 0x5410, R15 ;  /* 0x000054100e0e7816 */ /* 0x000fe4000000000f */
.L_x_12956:
[----:B------:R-:W-:Y:S05]  /*81c0*/  BSYNC B1 ;  /* 0x0000000000017941 */ /* 0x000fea0003800000 */
.L_x_12955:
[----:B------:R-:W-:Y:S01]  /*81d0*/  FADD.FTZ R12, R12, R165 ;  /* 0x000000a50c0c7221 */ /* 0x000fe20000010000 */
[----:B-----5:R-:W-:Y:S01]  /*81e0*/  HFMA2.BF16_V2 R158, R159, R158, -RZ.H0_H0 ;  /* 0x0000009e9f9e7231 */ /* 0x020fe200003400ff */
[----:B------:R-:W-:Y:S01]  /*81f0*/  FADD.FTZ R13, R10, R13 ;  /* 0x0000000d0a0d7221 */ /* 0x000fe20000010000 */
[----:B------:R-:W-:Y:S01]  /*8200*/  HFMA2.BF16_V2 R160, R161, R160, -RZ.H0_H0 ;  /* 0x000000a0a1a07231 */ /* 0x000fe200003400ff */
[----:B------:R-:W-:Y:S01]  /*8210*/  FADD.FTZ R167, R12, R167 ;  /* 0x000000a70ca77221 */ /* 0x000fe20000010000 */
[----:B------:R-:W-:Y:S01]  /*8220*/  HFMA2.BF16_V2 R14, R11, R14, -RZ.H0_H0 ;  /* 0x0000000e0b0e7231 */ /* 0x000fe200003400ff */
[--C-:B------:R-:W-:Y:S01]  /*8230*/  PRMT R12, RZ, 0x5410, R158.reuse ;  /* 0x00005410ff0c7816 */ /* 0x100fe2000000009e */
[----:B------:R-:W-:Y:S01]  /*8240*/  HFMA2.BF16_V2 R164, R163, R164, -RZ.H0_H0 ;  /* 0x000000a4a3a47231 */ /* 0x000fe200003400ff */
[----:B------:R-:W-:Y:S01]  /*8250*/  PRMT R158, RZ, 0x7610, R158 ;  /* 0x00007610ff9e7816 */ /* 0x000fe2000000009e */
[----:B0-----:R0:W5:Y:S01]  /*8260*/  LDG.E.CONSTANT R16, [R18.64+0x8] ;  /* 0x0000080a12107981 */ /* 0x001162000c1e9900 */
[--C-:B------:R-:W-:Y:S01]  /*8270*/  PRMT R10, RZ, 0x5410, R14.reuse ;  /* 0x00005410ff0a7816 */ /* 0x100fe2000000000e */
[----:B------:R-:W-:Y:S01]  /*8280*/  FADD.FTZ R77, R162, R77 ;  /* 0x0000004da24d7221 */ /* 0x000fe20000010000 */
[----:B------:R-:W-:Y:S01]  /*8290*/  PRMT R14, RZ, 0x7610, R14 ;  /* 0x00007610ff0e7816 */ /* 0x000fe2000000000e */
[----:B------:R-:W-:Y:S01]  /*82a0*/  FADD.FTZ R15, R12, R158 ;  /* 0x0000009e0c0f7221 */ /* 0x000fe20000010000 */
[--C-:B------:R-:W-:Y:S01]  /*82b0*/  PRMT R12, RZ, 0x5410, R160.reuse ;  /* 0x00005410ff0c7816 */ /* 0x100fe200000000a0 */
[----:B------:R0:W5:Y:S01]  /*82c0*/  LDG.E.CONSTANT R158, [R18.64+0xc] ;  /* 0x00000c0a129e7981 */ /* 0x000162000c1e9900 */
[----:B------:R-:W-:Y:S01]  /*82d0*/  PRMT R160, RZ, 0x7610, R160 ;  /* 0x00007610ffa07816 */ /* 0x000fe200000000a0 */
[----:B------:R-:W-:-:S02]  /*82e0*/  FADD.FTZ R10, R10, R14 ;  /* 0x0000000e0a0a7221 */ /* 0x000fc40000010000 */
[----:B------:R0:W5:Y:S02]  /*82f0*/  LDG.E.CONSTANT R14, [R18.64+0x4] ;  /* 0x0000040a120e7981 */ /* 0x000164000c1e9900 */
[----:B------:R-:W-:Y:S01]  /*8300*/  FADD.FTZ R17, R12, R160 ;  /* 0x000000a00c117221 */ /* 0x000fe20000010000 */
[--C-:B------:R-:W-:Y:S01]  /*8310*/  PRMT R12, RZ, 0x5410, R164.reuse ;  /* 0x00005410ff0c7816 */ /* 0x100fe200000000a4 */
[----:B------:R-:W-:Y:S01]  /*8320*/  FADD.FTZ R10, R10, R15 ;  /* 0x0000000f0a0a7221 */ /* 0x000fe20000010000 */
[----:B------:R-:W-:Y:S01]  /*8330*/  PRMT R164, RZ, 0x7610, R164 ;  /* 0x00007610ffa47816 */ /* 0x000fe200000000a4 */
[----:B------:R-:W-:Y:S02]  /*8340*/  BSSY B1, `(.L_x_12957) ;  /* 0x0000023000017945 */ /* 0x000fe40003800000 */
[----:B------:R-:W-:Y:S02]  /*8350*/  FADD.FTZ R10, R10, R17 ;  /* 0x000000110a0a7221 */ /* 0x000fe40000010000 */
[----:B------:R-:W-:-:S02]  /*8360*/  FADD.FTZ R15, R12, R164 ;  /* 0x000000a40c0f7221 */ /* 0x000fc40000010000 */
[----:B------:R0:W5:Y:S01]  /*8370*/  LDG.E.CONSTANT R12, [R18.64] ;  /* 0x0000000a120c7981 */ /* 0x000162000c1e9900 */
[----:B------:R-:W-:Y:S05]  /*8380*/  @P0 BRA `(.L_x_12958) ;  /* 0x000001e000000947 */ /* 0x000fea0003800000 */
[C---:B------:R-:W-:Y:S02]  /*8390*/  IADD3 R17, R157.reuse, 0x2, RZ ;  /* 0x000000029d117810 */ /* 0x040fe40007ffe0ff */
[C---:B0-----:R-:W-:Y:S02]  /*83a0*/  IADD3 R18, R157.reuse, 0x3, RZ ;  /* 0x000000039d127810 */ /* 0x041fe40007ffe0ff */
[C---:B------:R-:W-:Y:S02]  /*83b0*/  ISETP.GE.AND P5, PT, R157.reuse, UR7, PT ;  /* 0x000000079d007c0c */ /* 0x040fe4000bfa6270 */
[----:B------:R-:W-:Y:S02]  /*83c0*/  IADD3 R19, R157, 0x5, RZ ;  /* 0x000000059d137810 */ /* 0x000fe40007ffe0ff */
[----:B------:R-:W-:Y:S02]  /*83d0*/  ISETP.GE.AND P1, PT, R17, UR7, PT ;  /* 0x0000000711007c0c */ /* 0x000fe4000bf26270 */
[----:B------:R-:W-:-:S02]  /*83e0*/  ISETP.GE.AND P6, PT, R18, UR7, PT ;  /* 0x0000000712007c0c */ /* 0x000fc4000bfc6270 */
[C---:B------:R-:W-:Y:S02]  /*83f0*/  IADD3 R18, R157.reuse, 0x7, RZ ;  /* 0x000000079d127810 */ /* 0x040fe40007ffe0ff */
[----:B------:R-:W-:Y:S02]  /*8400*/  IADD3 R17, R157, 0x4, RZ ;  /* 0x000000049d117810 */ /* 0x000fe40007ffe0ff */
[----:B------:R-:W-:Y:S02]  /*8410*/  ISETP.GE.AND P3, PT, R19, UR7, PT ;  /* 0x0000000713007c0c */ /* 0x000fe4000bf66270 */
[----:B-----5:R-:W-:Y:S02]  /*8420*/  SEL R19, R14, RZ, !P1 ;  /* 0x000000ff0e137207 */ /* 0x020fe40004800000 */
[----:B------:R-:W-:Y:S02]  /*8430*/  IADD3 R160, R157, 0x6, RZ ;  /* 0x000000069da07810 */ /* 0x000fe40007ffe0ff */
[----:B------:R-:W-:-:S02]  /*8440*/  ISETP.GE.AND P1, PT, R18, UR7, PT ;  /* 0x0000000712007c0c */ /* 0x000fc4000bf26270 */
[----:B------:R-:W-:Y:S02]  /*8450*/  ISETP.GE.AND P4, PT, R17, UR7, PT ;  /* 0x0000000711007c0c */ /* 0x000fe4000bf86270 */
[----:B------:R-:W-:Y:S02]  /*8460*/  PRMT R17, R14, 0x7632, R17 ;  /* 0x000076320e117816 */ /* 0x000fe40000000011 */
[----:B------:R-:W-:Y:S02]  /*8470*/  ISETP.GE.AND P2, PT, R160, UR7, PT ;  /* 0x00000007a0007c0c */ /* 0x000fe4000bf46270 */
[----:B------:R-:W-:Y:S02]  /*8480*/  IADD3 R160, R157, 0x1, RZ ;  /* 0x000000019da07810 */ /* 0x000fe40007ffe0ff */
[----:B------:R-:W-:Y:S02]  /*8490*/  @P5 PRMT R12, RZ, 0x7610, R12 ;  /* 0x00007610ff0c5816 */ /* 0x000fe4000000000c */
[----:B------:R-:W-:-:S02]  /*84a0*/  SEL R18, R17, RZ, !P6 ;  /* 0x000000ff11127207 */ /* 0x000fc40007000000 */
[----:B------:R-:W-:Y:S02]  /*84b0*/  PRMT R17, R16, 0x7632, R17 ;  /* 0x0000763210117816 */ /* 0x000fe40000000011 */
[----:B------:R-:W-:Y:S02]  /*84c0*/  ISETP.GE.AND P6, PT, R160, UR7, PT ;  /* 0x00000007a0007c0c */ /* 0x000fe4000bfc6270 */
[----:B------:R-:W-:Y:S02]  /*84d0*/  PRMT R14, R12, 0x7632, R14 ;  /* 0x000076320c0e7816 */ /* 0x000fe4000000000e */
[----:B------:R-:W-:Y:S02]  /*84e0*/  SEL R169, R158, RZ, !P2 ;  /* 0x000000ff9ea97207 */ /* 0x000fe40005000000 */
[----:B------:R-:W-:Y:S02]  /*84f0*/  SEL R165, R16, RZ, !P4 ;  /* 0x000000ff10a57207 */ /* 0x000fe40006000000 */
[----:B------:R-:W-:-:S02]  /*8500*/  SEL R16, R17, RZ, !P3 ;  /* 0x000000ff11107207 */ /* 0x000fc40005800000 */
[----:B------:R-:W-:Y:S02]  /*8510*/  SEL R17, R14, RZ, !P6 ;  /* 0x000000ff0e117207 */ /* 0x000fe40007000000 */
[----:B------:R-:W-:Y:S02]  /*8520*/  @P1 PRMT R158, R169, 0x5410, RZ ;  /* 0x00005410a99e1816 */ /* 0x000fe400000000ff */
[----:B------:R-:W-:Y:S02]  /*8530*/  PRMT R14, R19, 0x5410, R18 ;  /* 0x00005410130e7816 */ /* 0x000fe40000000012 */
[----:B------:R-:W-:Y:S02]  /*8540*/  PRMT R16, R165, 0x5410, R16 ;  /* 0x00005410a5107816 */ /* 0x000fe40000000010 */
[----:B------:R-:W-:Y:S02]  /*8550*/  @!P1 PRMT R158, R169, 0x7610, R158 ;  /* 0x00007610a99e9816 */ /* 0x000fe4000000009e */
[----:B------:R-:W-:-:S02]  /*8560*/  PRMT R12, R12, 0x5410, R17 ;  /* 0x000054100c0c7816 */ /* 0x000fc40000000011 */
.L_x_12958:
[----:B------:R-:W-:Y:S05]  /*8570*/  BSYNC B1 ;  /* 0x0000000000017941 */ /* 0x000fea0003800000 */
.L_x_12957:
[----:B-----5:R-:W-:Y:S01]  /*8580*/  HFMA2.BF16_V2 R12, R11, R12, -RZ.H0_H0 ;  /* 0x0000000c0b0c7231 */ /* 0x020fe200003400ff */
[----:B------:R-:W-:Y:S01]  /*8590*/  FADD.FTZ R0, R13, R0 ;  /* 0x000000000d007221 */ /* 0x000fe20000010000 */
[----:B------:R-:W-:Y:S01]  /*85a0*/  HFMA2.BF16_V2 R14, R159, R14, -RZ.H0_H0 ;  /* 0x0000000e9f0e7231 */ /* 0x000fe200003400ff */
[----:B------:R-:W-:Y:S01]  /*85b0*/  FADD.FTZ R10, R10, R15 ;  /* 0x0000000f0a0a7221 */ /* 0x000fe20000010000 */
[----:B------:R-:W-:Y:S01]  /*85c0*/  HFMA2.BF16_V2 R16, R161, R16, -RZ.H0_H0 ;  /* 0x00000010a1107231 */ /* 0x000fe200003400ff */
[--C-:B------:R-:W-:Y:S01]  /*85d0*/  PRMT R13, RZ, 0x5410, R12.reuse ;  /* 0x00005410ff0d7816 */ /* 0x100fe2000000000c */
[----:B0-----:R0:W5:Y:S01]  /*85e0*/  LDG.E.CONSTANT R18, [R20.64+0x8] ;  /* 0x0000080a14127981 */ /* 0x001162000c1e9900 */
[----:B------:R-:W-:Y:S01]  /*85f0*/  PRMT R12, RZ, 0x7610, R12 ;  /* 0x00007610ff0c7816 */ /* 0x000fe2000000000c */
[----:B------:R-:W-:-:S02]  /*8600*/  FADD.FTZ R46, R167, R46 ;  /* 0x0000002ea72e7221 */ /* 0x000fc40000010000 */
[----:B------:R0:W5:Y:S02]  /*8610*/  LDG.E.CONSTANT R160, [R20.64+0xc] ;  /* 0x00000c0a14a07981 */ /* 0x000164000c1e9900 */
[----:B------:R-:W-:Y:S01]  /*8620*/  FADD.FTZ R12, R13, R12 ;  /* 0x0000000c0d0c7221 */ /* 0x000fe20000010000 */
[--C-:B------:R-:W-:Y:S02]  /*8630*/  PRMT R13, RZ, 0x5410, R14.reuse ;  /* 0x00005410ff0d7816 */ /* 0x100fe4000000000e */
[----:B------:R-:W-:-:S05]  /*8640*/  PRMT R14, RZ, 0x7610, R14 ;  /* 0x00007610ff0e7816 */ /* 0x000fca000000000e */
[----:B------:R-:W-:Y:S01]  /*8650*/  FADD.FTZ R13, R13, R14 ;  /* 0x0000000e0d0d7221 */ /* 0x000fe20000010000 */
[--C-:B------:R-:W-:Y:S02]  /*8660*/  PRMT R14, RZ, 0x5410, R16.reuse ;  /* 0x00005410ff0e7816 */ /* 0x100fe40000000010 */
        /* <DEDUP_REMOVED lines=9> */
[----:B0-----:R-:W-:-:S02]  /*8700*/  IADD3 R20, R157, 0x6, RZ ;  /* 0x000000069d147810 */ /* 0x001fc40007ffe0ff */
[C---:B------:R-:W-:Y:S02]  /*8710*/  ISETP.GE.AND P5, PT, R157.reuse, UR7, PT ;  /* 0x000000079d007c0c */ /* 0x040fe4000bfa6270 */
[----:B------:R-:W-:Y:S02]  /*8720*/  IADD3 R17, R157, 0x3, RZ ;  /* 0x000000039d117810 */ /* 0x000fe40007ffe0ff */
        /* <DEDUP_REMOVED lines=26> */
.L_x_12960:
[----:B------:R-:W-:Y:S05]  /*88d0*/  BSYNC B1 ;  /* 0x0000000000017941 */ /* 0x000fea0003800000 */
.L_x_12959:
[----:B-----5:R-:W-:Y:S01]  /*88e0*/  HFMA2.BF16_V2 R14, R11, R14, -RZ.H0_H0 ;  /* 0x0000000e0b0e7231 */ /* 0x020fe200003400ff */
[----:B------:R-:W-:Y:S01]  /*88f0*/  FADD.FTZ R12, R12, R15 ;  /* 0x0000000f0c0c7221 */ /* 0x000fe20000010000 */
[----:B------:R-:W-:Y:S01]  /*8900*/  HFMA2.BF16_V2 R16, R159, R16, -RZ.H0_H0 ;  /* 0x000000109f107231 */ /* 0x000fe200003400ff */
[----:B------:R-:W-:Y:S01]  /*8910*/  PRMT R13, RZ, 0x5410, R158 ;  /* 0x00005410ff0d7816 */ /* 0x000fe2000000009e */
[----:B------:R-:W-:Y:S01]  /*8920*/  HFMA2.BF16_V2 R18, R161, R18, -RZ.H0_H0 ;  /* 0x00000012a1127231 */ /* 0x000fe200003400ff */
[--C-:B------:R-:W-:Y:S01]  /*8930*/  PRMT R15, RZ, 0x5410, R14.reuse ;  /* 0x00005410ff0f7816 */ /* 0x100fe2000000000e */
[----:B------:R-:W-:Y:S01]  /*8940*/  HFMA2.BF16_V2 R160, R163, R160, -RZ.H0_H0 ;  /* 0x000000a0a3a07231 */ /* 0x000fe200003400ff */
[----:B------:R-:W-:Y:S01]  /*8950*/  PRMT R14, RZ, 0x7610, R14 ;  /* 0x00007610ff0e7816 */ /* 0x000fe2000000000e */
[----:B0-----:R0:W5:Y:S01]  /*8960*/  LDG.E.CONSTANT R20, [R22.64+0x8] ;  /* 0x0000080a16147981 */ /* 0x001162000c1e9900 */
[----:B------:R-:W-:-:S03]  /*8970*/  PRMT R158, RZ, 0x7610, R158 ;  /* 0x00007610ff9e7816 */ /* 0x000fc6000000009e */
[----:B------:R-:W-:Y:S01]  /*8980*/  FADD.FTZ R14, R15, R14 ;  /* 0x0000000e0f0e7221 */ /* 0x000fe20000010000 */
[----:B------:R-:W-:Y:S01]  /*8990*/  PRMT R15, RZ, 0x5410, R16 ;  /* 0x00005410ff0f7816 */ /* 0x000fe20000000010 */
[----:B------:R-:W-:Y:S01]  /*89a0*/  FADD.FTZ R13, R13, R158 ;  /* 0x0000009e0d0d7221 */ /* 0x000fe20000010000 */
[----:B------:R-:W-:Y:S01]  /*89b0*/  PRMT R16, RZ, 0x7610, R16 ;  /* 0x00007610ff107816 */ /* 0x000fe20000000010 */
[----:B------:R0:W5:Y:S04]  /*89c0*/  LDG.E.CONSTANT R158, [R22.64+0xc] ;  /* 0x00000c0a169e7981 */ /* 0x000168000c1e9900 */
[----:B------:R-:W-:Y:S01]  /*89d0*/  FADD.FTZ R15, R15, R16 ;  /* 0x000000100f0f7221 */ /* 0x000fe20000010000 */
[--C-:B------:R-:W-:Y:S02]  /*89e0*/  PRMT R16, RZ, 0x5410, R18.reuse ;  /* 0x00005410ff107816 */ /* 0x100fe40000000012 */
        /* <DEDUP_REMOVED lines=11> */
[C---:B0-----:R-:W-:Y:S02]  /*8aa0*/  IADD3 R23, R157.reuse, 0x6, RZ ;  /* 0x000000069d177810 */ /* 0x041fe40007ffe0ff */
[C---:B------:R-:W-:Y:S02]  /*8ab0*/  ISETP.GE.AND P5, PT, R157.reuse, UR7, PT ;  /* 0x000000079d007c0c */ /* 0x040fe4000bfa6270 */
[----:B------:R-:W-:Y:S02]  /*8ac0*/  IADD3 R21, R157, 0x3, RZ ;  /* 0x000000039d157810 */ /* 0x000fe40007ffe0ff */
        /* <DEDUP_REMOVED lines=26> */
.L_x_12962:
[----:B------:R-:W-:Y:S05]  /*8c70*/  BSYNC B1 ;  /* 0x0000000000017941 */ /* 0x000fea0003800000 */
.L_x_12961:
        /* <DEDUP_REMOVED lines=8> */
[----:B------:R-:W-:Y:S01]  /*8d00*/  FADD.FTZ R14, R14, R17 ;  /* 0x000000110e0e7221 */ /* 0x000fe20000010000 */
[--C-:B------:R-:W-:Y:S02]  /*8d10*/  PRMT R10, RZ, 0x5410, R16.reuse ;  /* 0x00005410ff0a7816 */ /* 0x100fe40000000010 */
[----:B------:R-:W-:Y:S01]  /*8d20*/  PRMT R16, RZ, 0x7610, R16 ;  /* 0x00007610ff107816 */ /* 0x000fe20000000010 */
[----:B------:R-:W-:Y:S01]  /*8d30*/  FADD.FTZ R15, R12, R18 ;  /* 0x000000120c0f7221 */ /* 0x000fe20000010000 */
[--C-:B------:R-:W-:Y:S01]  /*8d40*/  PRMT R12, RZ, 0x5410, R20.reuse ;  /* 0x00005410ff0c7816 */ /* 0x100fe20000000014 */
[----:B------:R1:W5:Y:S01]  /*8d50*/  LDG.E.CONSTANT R18, [R24.64+0x8] ;  /* 0x0000080a18127981 */ /* 0x000362000c1e9900 */
[----:B------:R-:W-:Y:S01]  /*8d60*/  PRMT R20, RZ, 0x7610, R20 ;  /* 0x00007610ff147816 */ /* 0x000fe20000000014 */
[----:B------:R-:W-:-:S02]  /*8d70*/  FADD.FTZ R10, R10, R16 ;  /* 0x000000100a0a7221 */ /* 0x000fc40000010000 */
[----:B------:R1:W5:Y:S01]  /*8d80*/  LDG.E.CONSTANT R16, [R24.64+0x4] ;  /* 0x0000040a18107981 */ /* 0x000362000c1e9900 */
[----:B------:R-:W-:Y:S01]  /*8d90*/  BSSY B1, `(.L_x_12963) ;  /* 0x0000029000017945 */ /* 0x000fe20003800000 */
[----:B------:R-:W-:Y:S01]  /*8da0*/  FADD.FTZ R17, R12, R20 ;  /* 0x000000140c117221 */ /* 0x000fe20000010000 */
[--C-:B------:R-:W-:Y:S01]  /*8db0*/  PRMT R12, RZ, 0x5410, R158.reuse ;  /* 0x00005410ff0c7816 */ /* 0x100fe2000000009e */
[----:B------:R-:W-:Y:S01]  /*8dc0*/  FADD.FTZ R10, R10, R15 ;  /* 0x0000000f0a0a7221 */ /* 0x000fe20000010000 */
[----:B------:R-:W-:Y:S01]  /*8dd0*/  PRMT R158, RZ, 0x7610, R158 ;  /* 0x00007610ff9e7816 */ /* 0x000fe2000000009e */
[----:B------:R1:W5:Y:S01]  /*8de0*/  LDG.E.CONSTANT R20, [R24.64+0xc] ;  /* 0x00000c0a18147981 */ /* 0x000362000c1e9900 */
[----:B------:R-:W-:Y:S02]  /*8df0*/  FADD.FTZ R14, R14, R19 ;  /* 0x000000130e0e7221 */ /* 0x000fe40000010000 */
[----:B------:R-:W-:Y:S02]  /*8e00*/  FADD.FTZ R10, R10, R17 ;  /* 0x000000110a0a7221 */ /* 0x000fe40000010000 */
[----:B------:R-:W-:-:S02]  /*8e10*/  FADD.FTZ R15, R12, R158 ;  /* 0x0000009e0c0f7221 */ /* 0x000fc40000010000 */
[----:B------:R1:W5:Y:S01]  /*8e20*/  LDG.E.CONSTANT R12, [R24.64] ;  /* 0x0000000a180c7981 */ /* 0x000362000c1e9900 */
[----:B------:R-:W-:Y:S05]  /*8e30*/  @P0 BRA `(.L_x_12964) ;  /* 0x000001e000000947 */ /* 0x000fea0003800000 */
[C---:B------:R-:W-:Y:S02]  /*8e40*/  IADD3 R17, R157.reuse, 0x2, RZ ;  /* 0x000000029d117810 */ /* 0x040fe40007ffe0ff */
[C---:B------:R-:W-:Y:S02]  /*8e50*/  IADD3 R19, R157.reuse, 0x3, RZ ;  /* 0x000000039d137810 */ /* 0x040fe40007ffe0ff */
[C---:B------:R-:W-:Y:S02]  /*8e60*/  ISETP.GE.AND P5, PT, R157.reuse, UR7, PT ;  /* 0x000000079d007c0c */ /* 0x040fe4000bfa6270 */
[----:B0-----:R-:W-:Y:S02]  /*8e70*/  IADD3 R22, R157, 0x6, RZ ;  /* 0x000000069d167810 */ /* 0x001fe40007ffe0ff */
[----:B------:R-:W-:Y:S02]  /*8e80*/  ISETP.GE.AND P1, PT, R17, UR7, PT ;  /* 0x0000000711007c0c */ /* 0x000fe4000bf26270 */
[----:B------:R-:W-:-:S02]  /*8e90*/  ISETP.GE.AND P6, PT, R19, UR7, PT ;  /* 0x0000000713007c0c */ /* 0x000fc4000bfc6270 */
[C---:B------:R-:W-:Y:S02]  /*8ea0*/  IADD3 R19, R157.reuse, 0x7, RZ ;  /* 0x000000079d137810 */ /* 0x040fe40007ffe0ff */
[C---:B------:R-:W-:Y:S02]  /*8eb0*/  IADD3 R17, R157.reuse, 0x4, RZ ;  /* 0x000000049d117810 */ /* 0x040fe40007ffe0ff */
        /* <DEDUP_REMOVED lines=22> */
.L_x_12964:
[----:B------:R-:W-:Y:S05]  /*9020*/  BSYNC B1 ;  /* 0x0000000000017941 */ /* 0x000fea0003800000 */
.L_x_12963:
[----:B-----5:R-:W-:Y:S01]  /*9030*/  HFMA2.BF16_V2 R12, R11, R12, -RZ.H0_H0 ;  /* 0x0000000c0b0c7231 */ /* 0x020fe200003400ff */
[----:B------:R-:W-:Y:S01]  /*9040*/  FADD.FTZ R48, R13, R48 ;  /* 0x000000300d307221 */ /* 0x000fe20000010000 */
[----:B------:R-:W-:Y:S01]  /*9050*/  HFMA2.BF16_V2 R16, R159, R16, -RZ.H0_H0 ;  /* 0x000000109f107231 */ /* 0x000fe200003400ff */
[----:B------:R-:W-:Y:S01]  /*9060*/  FADD.FTZ R49, R14, R49 ;  /* 0x000000310e317221 */ /* 0x000fe20000010000 */
[----:B------:R-:W-:Y:S01]  /*9070*/  HFMA2.BF16_V2 R18, R161, R18, -RZ.H0_H0 ;  /* 0x00000012a1127231 */ /* 0x000fe200003400ff */
[--C-:B------:R-:W-:Y:S01]  /*9080*/  PRMT R13, RZ, 0x5410, R12.reuse ;  /* 0x00005410ff0d7816 */ /* 0x100fe2000000000c */
[----:B------:R-:W-:Y:S01]  /*9090*/  FADD.FTZ R10, R10, R15 ;  /* 0x0000000f0a0a7221 */ /* 0x000fe20000010000 */
[----:B------:R-:W-:Y:S01]  /*90a0*/  PRMT R12, RZ, 0x7610, R12 ;  /* 0x00007610ff0c7816 */ /* 0x000fe2000000000c */
[----:B0-----:R0:W5:Y:S01]  /*90b0*/  LDG.E.CONSTANT R22, [R26.64+0xc] ;  /* 0x00000c0a1a167981 */ /* 0x001162000c1e9900 */
[----:B------:R-:W-:-:S02]  /*90c0*/  PRMT R14, RZ, 0x5410, R18 ;  /* 0x00005410ff0e7816 */ /* 0x000fc40000000012 */
[----:B------:R-:W-:Y:S01]  /*90d0*/  PRMT R18, RZ, 0x7610, R18 ;  /* 0x00007610ff127816 */ /* 0x000fe20000000012 */
[----:B------:R-:W-:Y:S01]  /*90e0*/  FADD.FTZ R12, R13, R12 ;  /* 0x0000000c0d0c7221 */ /* 0x000fe20000010000 */
[--C-:B------:R-:W-:Y:S02]  /*90f0*/  PRMT R13, RZ, 0x5410, R16.reuse ;  /* 0x00005410ff0d7816 */ /* 0x100fe40000000010 */
[----:B------:R-:W-:Y:S01]  /*9100*/  PRMT R16, RZ, 0x7610, R16 ;  /* 0x00007610ff107816 */ /* 0x000fe20000000010 */
[----:B------:R-:W-:Y:S02]  /*9110*/  FADD.FTZ R15, R14, R18 ;  /* 0x000000120e0f7221 */ /* 0x000fe40000010000 */
[----:B------:R0:W5:Y:S02]  /*9120*/  LDG.E.CONSTANT R14, [R26.64] ;  /* 0x0000000a1a0e7981 */ /* 0x000164000c1e9900 */
[----:B------:R-:W-:Y:S02]  /*9130*/  FADD.FTZ R13, R13, R16 ;  /* 0x000000100d0d7221 */ /* 0x000fe40000010000 */
[----:B------:R0:W5:Y:S01]  /*9140*/  LDG.E.CONSTANT R16, [R26.64+0x4] ;  /* 0x0000040a1a107981 */ /* 0x000162000c1e9900 */
[----:B------:R-:W-:Y:S01]  /*9150*/  BSSY B1, `(.L_x_12965) ;  /* 0x0000023000017945 */ /* 0x000fe20003800000 */
[----:B------:R-:W-:-:S02]  /*9160*/  FADD.FTZ R12, R12, R13 ;  /* 0x0000000d0c0c7221 */ /* 0x000fc40000010000 */
[----:B------:R0:W5:Y:S01]  /*9170*/  LDG.E.CONSTANT R18, [R26.64+0x8] ;  /* 0x0000080a1a127981 */ /* 0x000162000c1e9900 */
[----:B------:R-:W-:Y:S01]  /*9180*/  HFMA2.BF16_V2 R20, R163, R20, -RZ.H0_H0 ;  /* 0x00000014a3147231 */ /* 0x000fe200003400ff */
[----:B------:R-:W-:Y:S05]  /*9190*/  @P0 BRA `(.L_x_12966) ;  /* 0x000001e000000947 */ /* 0x000fea0003800000 */
[C---:B------:R-:W-:Y:S02]  /*91a0*/  IADD3 R13, R157.reuse, 0x2, RZ ;  /* 0x000000029d0d7810 */ /* 0x040fe40007ffe0ff */
[C---:B------:R-:W-:Y:S02]  /*91b0*/  IADD3 R21, R157.reuse, 0x6, RZ ;  /* 0x000000069d157810 */ /* 0x040fe40007ffe0ff */
        /* <DEDUP_REMOVED lines=28> */
.L_x_12966:
[----:B------:R-:W-:Y:S05]  /*9380*/  BSYNC B1 ;  /* 0x0000000000017941 */ /* 0x000fea0003800000 */
.L_x_12965:
[----:B-----5:R-:W-:Y:S01]  /*9390*/  HFMA2.BF16_V2 R14, R11, R14, -RZ.H0_H0 ;  /* 0x0000000e0b0e7231 */ /* 0x020fe200003400ff */
[----:B------:R-:W-:Y:S01]  /*93a0*/  FADD.FTZ R12, R12, R15 ;  /* 0x0000000f0c0c7221 */ /* 0x000fe20000010000 */
[----:B------:R-:W-:Y:S01]  /*93b0*/  HFMA2.BF16_V2 R16, R159, R16, -RZ.H0_H0 ;  /* 0x000000109f107231 */ /* 0x000fe200003400ff */
[----:B------:R-:W-:Y:S01]  /*93c0*/  PRMT R13, RZ, 0x5410, R20 ;  /* 0x00005410ff0d7816 */ /* 0x000fe20000000014 */
[----:B------:R-:W-:Y:S01]  /*93d0*/  HFMA2.BF16_V2 R18, R161, R18, -RZ.H0_H0 ;  /* 0x00000012a1127231 */ /* 0x000fe200003400ff */
[--C-:B------:R-:W-:Y:S01]  /*93e0*/  PRMT R15, RZ, 0x5410, R14.reuse ;  /* 0x00005410ff0f7816 */ /* 0x100fe2000000000e */
[----:B------:R-:W-:Y:S01]  /*93f0*/  HFMA2.BF16_V2 R22, R163, R22, -RZ.H0_H0 ;  /* 0x00000016a3167231 */ /* 0x000fe200003400ff */
[----:B------:R-:W-:Y:S02]  /*9400*/  PRMT R14, RZ, 0x7610, R14 ;  /* 0x00007610ff0e7816 */ /* 0x000fe4000000000e */
        /* <DEDUP_REMOVED lines=16> */
[----:B------:R2:W5:Y:S04]  /*9510*/  LDG.E.CONSTANT R16, [R28.64] ;  /* 0x0000000a1c107981 */ /* 0x000568000c1e9900 */
[----:B------:R2:W5:Y:S01]  /*9520*/  LDG.E.CONSTANT R22, [R28.64+0xc] ;  /* 0x00000c0a1c167981 */ /* 0x000562000c1e9900 */
[----:B------:R-:W-:Y:S05]  /*9530*/  @P0 BRA `(.L_x_12968) ;  /* 0x000001e000000947 */ /* 0x000fea0003800000 */
[C---:B------:R-:W-:Y:S02]  /*9540*/  IADD3 R15, R157.reuse, 0x2, RZ ;  /* 0x000000029d0f7810 */ /* 0x040fe40007ffe0ff */
[C---:B-1----:R-:W-:Y:S02]  /*9550*/  IADD3 R24, R157.reuse, 0x6, RZ ;  /* 0x000000069d187810 */ /* 0x042fe40007ffe0ff */
[----:B------:R-:W-:-:S02]  /*9560*/  ISETP.GE.AND P5, PT, R157, UR7, PT ;  /* 0x000000079d007c0c */ /* 0x000fc4000bfa6270 */
[----:B------:R-:W-:Y:S02]  /*9570*/  IADD3 R21, R157, 0x3, RZ ;  /* 0x000000039d157810 */ /* 0x000fe40007ffe0ff */
[----:B------:R-:W-:Y:S02]  /*9580*/  ISETP.GE.AND P1, PT, R15, UR7, PT ;  /* 0x000000070f007c0c */ /* 0x000fe4000bf26270 */
[----:B------:R-:W-:Y:S02]  /*9590*/  ISETP.GE.AND P2, PT, R24, UR7, PT ;  /* 0x0000000718007c0c */ /* 0x000fe4000bf46270 */
[C---:B------:R-:W-:Y:S02]  /*95a0*/  IADD3 R24, R157.reuse, 0x7, RZ ;  /* 0x000000079d187810 */ /* 0x040fe40007ffe0ff */
[----:B------:R-:W-:Y:S02]  /*95b0*/  IADD3 R15, R157, 0x4, RZ ;  /* 0x000000049d0f7810 */ /* 0x000fe40007ffe0ff */
[----:B------:R-:W-:-:S02]  /*95c0*/  ISETP.GE.AND P6, PT, R21, UR7, PT ;  /* 0x0000000715007c0c */ /* 0x000fc4000bfc6270 */
[----:B------:R-:W-:Y:S02]  /*95d0*/  IADD3 R23, R157, 0x5, RZ ;  /* 0x000000059d177810 */ /* 0x000fe40007ffe0ff */
[----:B-----5:R-:W-:Y:S02]  /*95e0*/  SEL R21, R18, RZ, !P1 ;  /* 0x000000ff12157207 */ /* 0x020fe40004800000 */
[----:B------:R-:W-:Y:S02]  /*95f0*/  ISETP.GE.AND P1, PT, R24, UR7, PT ;  /* 0x0000000718007c0c */ /* 0x000fe4000bf26270 */
[----:B------:R-:W-:Y:S02]  /*9600*/  ISETP.GE.AND P4, PT, R15, UR7, PT ;  /* 0x000000070f007c0c */ /* 0x000fe4000bf86270 */
[----:B------:R-:W-:Y:S02]  /*9610*/  ISETP.GE.AND P3, PT, R23, UR7, PT ;  /* 0x0000000717007c0c */ /* 0x000fe4000bf66270 */
[----:B------:R-:W-:-:S02]  /*9620*/  PRMT R15, R18, 0x7632, R15 ;  /* 0x00007632120f7816 */ /* 0x000fc4000000000f */
[----:B------:R-:W-:Y:S02]  /*9630*/  IADD3 R23, R157, 0x1, RZ ;  /* 0x000000019d177810 */ /* 0x000fe40007ffe0ff */
[----:B------:R-:W-:Y:S02]  /*9640*/  @P5 PRMT R16, RZ, 0x7610, R16 ;  /* 0x00007610ff105816 */ /* 0x000fe40000000010 */
[----:B------:R-:W-:Y:S02]  /*9650*/  SEL R18, R15, RZ, !P6 ;  /* 0x000000ff0f127207 */ /* 0x000fe40007000000 */
[----:B------:R-:W-:Y:S02]  /*9660*/  ISETP.GE.AND P6, PT, R23, UR7, PT ;  /* 0x0000000717007c0c */ /* 0x000fe4000bfc6270 */
[----:B------:R-:W-:Y:S02]  /*9670*/  PRMT R23, R20, 0x7632, R23 ;  /* 0x0000763214177816 */ /* 0x000fe40000000017 */
[----:B------:R-:W-:-:S02]  /*9680*/  PRMT R15, R16, 0x7632, R15 ;  /* 0x00007632100f7816 */ /* 0x000fc4000000000f */
[----:B------:R-:W-:Y:S02]  /*9690*/  SEL R25, R22, RZ, !P2 ;  /* 0x000000ff16197207 */ /* 0x000fe40005000000 */
[----:B------:R-:W-:Y:S02]  /*96a0*/  SEL R20, R20, RZ, !P4 ;  /* 0x000000ff14147207 */ /* 0x000fe40006000000 */
[----:B------:R-:W-:Y:S02]  /*96b0*/  SEL R23, R23, RZ, !P3 ;  /* 0x000000ff17177207 */ /* 0x000fe40005800000 */
[----:B------:R-:W-:Y:S02]  /*96c0*/  SEL R15, R15, RZ, !P6 ;  /* 0x000000ff0f0f7207 */ /* 0x000fe40007000000 */
[----:B------:R-:W-:Y:S02]  /*96d0*/  @P1 PRMT R22, R25, 0x5410, RZ ;  /* 0x0000541019161816 */ /* 0x000fe400000000ff */
[----:B------:R-:W-:-:S02]  /*96e0*/  PRMT R18, R21, 0x5410, R18 ;  /* 0x0000541015127816 */ /* 0x000fc40000000012 */
[----:B------:R-:W-:Y:S02]  /*96f0*/  PRMT R20, R20, 0x5410, R23 ;  /* 0x0000541014147816 */ /* 0x000fe40000000017 */
[----:B------:R-:W-:Y:S02]  /*9700*/  @!P1 PRMT R22, R25, 0x7610, R22 ;  /* 0x0000761019169816 */ /* 0x000fe40000000016 */
[----:B------:R-:W-:Y:S02]  /*9710*/  PRMT R16, R16, 0x5410, R15 ;  /* 0x0000541010107816 */ /* 0x000fe4000000000f */
.L_x_12968:
[----:B------:R-:W-:Y:S05]  /*9720*/  BSYNC B1 ;  /* 0x0000000000017941 */ /* 0x000fea0003800000 */
.L_x_12967:
        /* <DEDUP_REMOVED lines=9> */
[----:B------:R-:W-:-:S02]  /*97c0*/  PRMT R10, RZ, 0x5410, R16 ;  /* 0x00005410ff0a7816 */ /* 0x000fc40000000010 */
[----:B------:R-:W-:Y:S01]  /*97d0*/  PRMT R16, RZ, 0x7610, R16 ;  /* 0x00007610ff107816 */ /* 0x000fe20000000010 */
[----:B------:R-:W-:Y:S01]  /*97e0*/  FADD.FTZ R15, R12, R18 ;  /* 0x000000120c0f7221 */ /* 0x000fe20000010000 */
[--C-:B------:R-:W-:Y:S01]  /*97f0*/  PRMT R12, RZ, 0x5410, R20.reuse ;  /* 0x00005410ff0c7816 */ /* 0x100fe20000000014 */
[----:B------:R3:W5:Y:S01]  /*9800*/  LDG.E.CONSTANT R18, [R30.64+0x8] ;  /* 0x0000080a1e127981 */ /* 0x000762000c1e9900 */
[----:B------:R-:W-:Y:S01]  /*9810*/  PRMT R20, RZ, 0x7610, R20 ;  /* 0x00007610ff147816 */ /* 0x000fe20000000014 */
[----:B------:R-:W-:Y:S02]  /*9820*/  FADD.FTZ R10, R10, R16 ;  /* 0x000000100a0a7221 */ /* 0x000fe40000010000 */
[----:B------:R3:W5:Y:S01]  /*9830*/  LDG.E.CONSTANT R16, [R30.64+0x4] ;  /* 0x0000040a1e107981 */ /* 0x000762000c1e9900 */
[----:B------:R-:W-:Y:S01]  /*9840*/  BSSY B1, `(.L_x_12969) ;  /* 0x0000029000017945 */ /* 0x000fe20003800000 */
[----:B------:R-:W-:Y:S01]  /*9850*/  FADD.FTZ R17, R12, R20 ;  /* 0x000000140c117221 */ /* 0x000fe20000010000 */
[--C-:B------:R-:W-:Y:S01]  /*9860*/  PRMT R12, RZ, 0x5410, R22.reuse ;  /* 0x00005410ff0c7816 */ /* 0x100fe20000000016 */
[----:B------:R-:W-:Y:S01]  /*9870*/  FADD.FTZ R10, R10, R15 ;  /* 0x0000000f0a0a7221 */ /* 0x000fe20000010000 */
[----:B------:R-:W-:Y:S01]  /*9880*/  PRMT R22, RZ, 0x7610, R22 ;  /* 0x00007610ff167816 */ /* 0x000fe20000000016 */
[----:B------:R3:W5:Y:S01]  /*9890*/  LDG.E.CONSTANT R20, [R30.64+0xc] ;  /* 0x00000c0a1e147981 */ /* 0x000762000c1e9900 */
[----:B------:R-:W-:-:S02]  /*98a0*/  FADD.FTZ R14, R14, R19 ;  /* 0x000000130e0e7221 */ /* 0x000fc40000010000 */
[----:B------:R-:W-:Y:S02]  /*98b0*/  FADD.FTZ R10, R10, R17 ;  /* 0x000000110a0a7221 */ /* 0x000fe40000010000 */
[----:B------:R-:W-:Y:S02]  /*98c0*/  FADD.FTZ R15, R12, R22 ;  /* 0x000000160c0f7221 */ /* 0x000fe40000010000 */
[----:B------:R3:W5:Y:S01]  /*98d0*/  LDG.E.CONSTANT R12, [R30.64] ;  /* 0x0000000a1e0c7981 */ /* 0x000762000c1e9900 */
[----:B------:R-:W-:Y:S05]  /*98e0*/  @P0 BRA `(.L_x_12970) ;  /* 0x000001e000000947 */ /* 0x000fea0003800000 */
[C---:B------:R-:W-:Y:S02]  /*98f0*/  IADD3 R17, R157.reuse, 0x2, RZ ;  /* 0x000000029d117810 */ /* 0x040fe40007ffe0ff */
[C---:B------:R-:W-:Y:S02]  /*9900*/  IADD3 R19, R157.reuse, 0x3, RZ ;  /* 0x000000039d137810 */ /* 0x040fe40007ffe0ff */
[C---:B------:R-:W-:Y:S02]  /*9910*/  ISETP.GE.AND P5, PT, R157.reuse, UR7, PT ;  /* 0x000000079d007c0c */ /* 0x040fe4000bfa6270 */
[----:B------:R-:W-:-:S02]  /*9920*/  IADD3 R22, R157, 0x6, RZ ;  /* 0x000000069d167810 */ /* 0x000fc40007ffe0ff */
[----:B------:R-:W-:Y:S02]  /*9930*/  ISETP.GE.AND P1, PT, R17, UR7, PT ;  /* 0x0000000711007c0c */ /* 0x000fe4000bf26270 */
[----:B------:R-:W-:Y:S02]  /*9940*/  ISETP.GE.AND P6, PT, R19, UR7, PT ;  /* 0x0000000713007c0c */ /* 0x000fe4000bfc6270 */
[C---:B------:R-:W-:Y:S02]  /*9950*/  IADD3 R19, R157.reuse, 0x7, RZ ;  /* 0x000000079d137810 */ /* 0x040fe40007ffe0ff */
[----:B------:R-:W-:Y:S02]  /*9960*/  IADD3 R17, R157, 0x4, RZ ;  /* 0x000000049d117810 */ /* 0x000fe40007ffe0ff */
[----:B------:R-:W-:Y:S02]  /*9970*/  ISETP.GE.AND P2, PT, R22, UR7, PT ;  /* 0x0000000716007c0c */ /* 0x000fe4000bf46270 */
[----:B-----5:R-:W-:-:S02]  /*9980*/  SEL R22, R16, RZ, !P1 ;  /* 0x000000ff10167207 */ /* 0x020fc40004800000 */
[----:B------:R-:W-:Y:S02]  /*9990*/  IADD3 R21, R157, 0x5, RZ ;  /* 0x000000059d157810 */ /* 0x000fe40007ffe0ff */
[----:B------:R-:W-:Y:S02]  /*99a0*/  ISETP.GE.AND P1, PT, R19, UR7, PT ;  /* 0x0000000713007c0c */ /* 0x000fe4000bf26270 */
[----:B------:R-:W-:Y:S02]  /*99b0*/  ISETP.GE.AND P4, PT, R17, UR7, PT ;  /* 0x0000000711007c0c */ /* 0x000fe4000bf86270 */
[----:B------:R-:W-:Y:S02]  /*99c0*/  PRMT R17, R16, 0x7632, R17 ;  /* 0x0000763210117816 */ /* 0x000fe40000000011 */
[----:B------:R-:W-:Y:S02]  /*99d0*/  ISETP.GE.AND P3, PT, R21, UR7, PT ;  /* 0x0000000715007c0c */ /* 0x000fe4000bf66270 */
[----:B------:R-:W-:-:S02]  /*99e0*/  IADD3 R21, R157, 0x1, RZ ;  /* 0x000000019d157810 */ /* 0x000fc40007ffe0ff */
[----:B------:R-:W-:Y:S02]  /*99f0*/  @P5 PRMT R12, RZ, 0x7610, R12 ;  /* 0x00007610ff0c5816 */ /* 0x000fe4000000000c */
[----:B------:R-:W-:Y:S02]  /*9a00*/  SEL R19, R17, RZ, !P6 ;  /* 0x000000ff11137207 */ /* 0x000fe40007000000 */
[----:B------:R-:W-:Y:S02]  /*9a10*/  PRMT R17, R18, 0x7632, R17 ;  /* 0x0000763212117816 */ /* 0x000fe40000000011 */
[----:B------:R-:W-:Y:S02]  /*9a20*/  ISETP.GE.AND P6, PT, R21, UR7, PT ;  /* 0x0000000715007c0c */ /* 0x000fe4000bfc6270 */
[----:B------:R-:W-:Y:S02]  /*9a30*/  PRMT R16, R12, 0x7632, R16 ;  /* 0x000076320c107816 */ /* 0x000fe40000000010 */
[----:B------:R-:W-:-:S02]  /*9a40*/  SEL R23, R20, RZ, !P2 ;  /* 0x000000ff14177207 */ /* 0x000fc40005000000 */
[----:B------:R-:W-:Y:S02]  /*9a50*/  SEL R21, R18, RZ, !P4 ;  /* 0x000000ff12157207 */ /* 0x000fe40006000000 */
[----:B------:R-:W-:Y:S02]  /*9a60*/  SEL R18, R17, RZ, !P3 ;  /* 0x000000ff11127207 */ /* 0x000fe40005800000 */
[----:B------:R-:W-:Y:S02]  /*9a70*/  SEL R17, R16, RZ, !P6 ;  /* 0x000000ff10117207 */ /* 0x000fe40007000000 */
[----:B------:R-:W-:Y:S02]  /*9a80*/  @P1 PRMT R20, R23, 0x5410, RZ ;  /* 0x0000541017141816 */ /* 0x000fe400000000ff */
[----:B------:R-:W-:Y:S02]  /*9a90*/  PRMT R16, R22, 0x5410, R19 ;  /* 0x0000541016107816 */ /* 0x000fe40000000013 */
[----:B------:R-:W-:-:S02]  /*9aa0*/  PRMT R18, R21, 0x5410, R18 ;  /* 0x0000541015127816 */ /* 0x000fc40000000012 */
[----:B------:R-:W-:Y:S02]  /*9ab0*/  @!P1 PRMT R20, R23, 0x7610, R20 ;  /* 0x0000761017149816 */ /* 0x000fe40000000014 */
[----:B------:R-:W-:Y:S02]  /*9ac0*/  PRMT R12, R12, 0x5410, R17 ;  /* 0x000054100c0c7816 */ /* 0x000fe40000000011 */
.L_x_12970:
[----:B------:R-:W-:Y:S05]  /*9ad0*/  BSYNC B1 ;  /* 0x0000000000017941 */ /* 0x000fea0003800000 */
.L_x_12969:
        /* <DEDUP_REMOVED lines=8> */
[----:B------:R4:W5:Y:S04]  /*9b60*/  LDG.E.CONSTANT R14, [R32.64+0x4] ;  /* 0x0000040a200e7981 */ /* 0x000968000c1e9900 */
[----:B------:R-:W-:Y:S01]  /*9b70*/  FADD.FTZ R10, R10, R12 ;  /* 0x0000000c0a0a7221 */ /* 0x000fe20000010000 */
[----:B------:R-:W-:-:S02]  /*9b80*/  PRMT R12, RZ, 0x5410, R16 ;  /* 0x00005410ff0c7816 */ /* 0x000fc40000000010 */
        /* <DEDUP_REMOVED lines=42> */
.L_x_12972:
[----:B------:R-:W-:Y:S05]  /*9e30*/  BSYNC B1 ;  /* 0x0000000000017941 */ /* 0x000fea0003800000 */
.L_x_12971:
[----:B-----5:R-:W-:Y:S01]  /*9e40*/  HFMA2.BF16_V2 R14, R159, R14, -RZ.H0_H0 ;  /* 0x0000000e9f0e7231 */ /* 0x020fe200003400ff */
[----:B------:R-:W-:Y:S01]  /*9e50*/  FADD.FTZ R10, R10, R17 ;  /* 0x000000110a0a7221 */ /* 0x000fe20000010000 */
[----:B------:R-:W-:Y:S01]  /*9e60*/  HFMA2.BF16_V2 R19, R11, R12, -RZ.H0_H0 ;  /* 0x0000000c0b137231 */ /* 0x000fe200003400ff */
[--C-:B------:R-:W-:Y:S01]  /*9e70*/  PRMT R12, RZ, 0x5410, R20.reuse ;  /* 0x00005410ff0c7816 */ /* 0x100fe20000000014 */
[----:B------:R-:W-:Y:S01]  /*9e80*/  HFMA2.BF16_V2 R16, R161, R16, -RZ.H0_H0 ;  /* 0x00000010a1107231 */ /* 0x000fe200003400ff */
[----:B------:R-:W-:Y:S01]  /*9e90*/  PRMT R20, RZ, 0x7610, R20 ;  /* 0x00007610ff147816 */ /* 0x000fe20000000014 */
[----:B------:R-:W-:Y:S01]  /*9ea0*/  HFMA2.BF16_V2 R18, R163, R18, -RZ.H0_H0 ;  /* 0x00000012a3127231 */ /* 0x000fe200003400ff */
[----:B------:R-:W-:-:S02]  /*9eb0*/  PRMT R17, RZ, 0x5410, R14 ;  /* 0x00005410ff117816 */ /* 0x000fc4000000000e */
[----:B------:R-:W-:Y:S01]  /*9ec0*/  PRMT R14, RZ, 0x7610, R14 ;  /* 0x00007610ff0e7816 */ /* 0x000fe2000000000e */
[----:B------:R-:W-:Y:S01]  /*9ed0*/  FADD.FTZ R13, R12, R20 ;  /* 0x000000140c0d7221 */ /* 0x000fe20000010000 */
[--C-:B------:R-:W-:Y:S01]  /*9ee0*/  PRMT R12, RZ, 0x5410, R19.reuse ;  /* 0x00005410ff0c7816 */ /* 0x100fe20000000013 */
[----:B------:R0:W5:Y:S01]  /*9ef0*/  LDG.E.CONSTANT R20, [R34.64+0xc] ;  /* 0x00000c0a22147981 */ /* 0x000162000c1e9900 */
[----:B------:R-:W-:Y:S01]  /*9f00*/  PRMT R19, RZ, 0x7610, R19 ;  /* 0x00007610ff137816 */ /* 0x000fe20000000013 */
[----:B------:R-:W-:Y:S01]  /*9f10*/  FADD.FTZ R17, R17, R14 ;  /* 0x0000000e11117221 */ /* 0x000fe20000010000 */
[--C-:B------:R-:W-:Y:S02]  /*9f20*/  PRMT R14, RZ, 0x5410, R16.reuse ;  /* 0x00005410ff0e7816 */ /* 0x100fe40000000010 */
[----:B------:R-:W-:Y:S01]  /*9f30*/  PRMT R16, RZ, 0x7610, R16 ;  /* 0x00007610ff107816 */ /* 0x000fe20000000010 */
[----:B------:R-:W-:-:S04]  /*9f40*/  FADD.FTZ R12, R12, R19 ;  /* 0x000000130c0c7221 */ /* 0x000fc80000010000 */
        /* <DEDUP_REMOVED lines=9> */
[----:B------:R-:W-:Y:S05]  /*9fe0*/  @P0 BRA `(.L_x_12974) ;  /* 0x000001e000000947 */ /* 0x000fea0003800000 */
[C---:B------:R-:W-:Y:S02]  /*9ff0*/  IADD3 R17, R157.reuse, 0x2, RZ ;  /* 0x000000029d117810 */ /* 0x040fe40007ffe0ff */
[C---:B------:R-:W-:Y:S02]  /*a000*/  IADD3 R22, R157.reuse, 0x3, RZ ;  /* 0x000000039d167810 */ /* 0x040fe40007ffe0ff */
[----:B------:R-:W-:-:S02]  /*a010*/  ISETP.GE.AND P5, PT, R157, UR7, PT ;  /* 0x000000079d007c0c */ /* 0x000fc4000bfa6270 */
[----:B------:R-:W-:Y:S02]  /*a020*/  IADD3 R23, R157, 0x5, RZ ;  /* 0x000000059d177810 */ /* 0x000fe40007ffe0ff */
[----:B------:R-:W-:Y:S02]  /*a030*/  ISETP.GE.AND P1, PT, R17, UR7, PT ;  /* 0x0000000711007c0c */ /* 0x000fe4000bf26270 */
[----:B------:R-:W-:Y:S02]  /*a040*/  ISETP.GE.AND P6, PT, R22, UR7, PT ;  /* 0x0000000716007c0c */ /* 0x000fe4000bfc6270 */
[C---:B------:R-:W-:Y:S02]  /*a050*/  IADD3 R22, R157.reuse, 0x7, RZ ;  /* 0x000000079d167810 */ /* 0x040fe40007ffe0ff */
[----:B------:R-:W-:Y:S02]  /*a060*/  IADD3 R17, R157, 0x4, RZ ;  /* 0x000000049d117810 */ /* 0x000fe40007ffe0ff */
[----:B------:R-:W-:-:S02]  /*a070*/  ISETP.GE.AND P3, PT, R23, UR7, PT ;  /* 0x0000000717007c0c */ /* 0x000fc4000bf66270 */
[----:B-----5:R-:W-:Y:S02]  /*a080*/  SEL R23, R16, RZ, !P1 ;  /* 0x000000ff10177207 */ /* 0x020fe40004800000 */
[----:B-1----:R-:W-:Y:S02]  /*a090*/  IADD3 R24, R157, 0x6, RZ ;  /* 0x000000069d187810 */ /* 0x002fe40007ffe0ff */
[----:B------:R-:W-:Y:S02]  /*a0a0*/  ISETP.GE.AND P1, PT, R22, UR7, PT ;  /* 0x0000000716007c0c */ /* 0x000fe4000bf26270 */
[----:B------:R-:W-:Y:S02]  /*a0b0*/  ISETP.GE.AND P4, PT, R17, UR7, PT ;  /* 0x0000000711007c0c */ /* 0x000fe4000bf86270 */
[----:B------:R-:W-:Y:S02]  /*a0c0*/  PRMT R17, R16, 0x7632, R17 ;  /* 0x0000763210117816 */ /* 0x000fe40000000011 */
[----:B------:R-:W-:-:S02]  /*a0d0*/  ISETP.GE.AND P2, PT, R24, UR7, PT ;  /* 0x0000000718007c0c */ /* 0x000fc4000bf46270 */
[----:B------:R-:W-:Y:S02]  /*a0e0*/  IADD3 R24, R157, 0x1, RZ ;  /* 0x000000019d187810 */ /* 0x000fe40007ffe0ff */
[----:B------:R-:W-:Y:S02]  /*a0f0*/  @P5 PRMT R14, RZ, 0x7610, R14 ;  /* 0x00007610ff0e5816 */ /* 0x000fe4000000000e */
[----:B------:R-:W-:Y:S02]  /*a100*/  SEL R22, R17, RZ, !P6 ;  /* 0x000000ff11167207 */ /* 0x000fe40007000000 */
[----:B------:R-:W-:Y:S02]  /*a110*/  PRMT R17, R18, 0x7632, R17 ;  /* 0x0000763212117816 */ /* 0x000fe40000000011 */
[----:B------:R-:W-:Y:S02]  /*a120*/  ISETP.GE.AND P6, PT, R24, UR7, PT ;  /* 0x0000000718007c0c */ /* 0x000fe4000bfc6270 */
[----:B------:R-:W-:-:S02]  /*a130*/  PRMT R16, R14, 0x7632, R16 ;  /* 0x000076320e107816 */ /* 0x000fc40000000010 */
[----:B0-----:R-:W-:Y:S02]  /*a140*/  SEL R27, R20, RZ, !P2 ;  /* 0x000000ff141b7207 */ /* 0x001fe40005000000 */
        /* <DEDUP_REMOVED lines=8> */
.L_x_12974:
[----:B------:R-:W-:Y:S05]  /*a1d0*/  BSYNC B1 ;  /* 0x0000000000017941 */ /* 0x000fea0003800000 */
.L_x_12973:
[----:B-----5:R-:W-:Y:S01]  /*a1e0*/  HFMA2.BF16_V2 R14, R11, R14, -RZ.H0_H0 ;  /* 0x0000000e0b0e7231 */ /* 0x020fe200003400ff */
[----:B------:R-:W-:Y:S01]  /*a1f0*/  FADD.FTZ R12, R12, R19 ;  /* 0x000000130c0c7221 */ /* 0x000fe20000010000 */
[----:B------:R-:W-:Y:S01]  /*a200*/  HFMA2.BF16_V2 R16, R159, R16, -RZ.H0_H0 ;  /* 0x000000109f107231 */ /* 0x000fe200003400ff */
[----:B------:R-:W-:Y:S01]  /*a210*/  FADD.FTZ R10, R10, R13 ;  /* 0x0000000d0a0a7221 */ /* 0x000fe20000010000 */
[----:B------:R-:W-:Y:S01]  /*a220*/  HFMA2.BF16_V2 R18, R161, R18, -RZ.H0_H0 ;  /* 0x00000012a1127231 */ /* 0x000fe200003400ff */
[----:B------:R-:W-:Y:S01]  /*a230*/  FADD.FTZ R21, R12, R21 ;  /* 0x000000150c157221 */ /* 0x000fe20000010000 */
[----:B------:R-:W-:Y:S01]  /*a240*/  PRMT R12, RZ, 0x5410, R14 ;  /* 0x00005410ff0c7816 */ /* 0x000fe2000000000e */
[----:B------:R-:W-:Y:S01]  /*a250*/  HFMA2.BF16_V2 R20, R163, R20, -RZ.H0_H0 ;  /* 0x00000014a3147231 */ /* 0x000fe200003400ff */
[----:B------:R-:W-:Y:S01]  /*a260*/  PRMT R13, RZ, 0x5410, R16 ;  /* 0x00005410ff0d7816 */ /* 0x000fe20000000010 */
[----:B------:R-:W-:Y:S01]  /*a270*/  FADD.FTZ R54, R15, R54 ;  /* 0x000000360f367221 */ /* 0x000fe20000010000 */
[----:B------:R-:W-:-:S02]  /*a280*/  PRMT R14, RZ, 0x7610, R14 ;  /* 0x00007610ff0e7816 */ /* 0x000fc4000000000e */
[----:B------:R-:W-:-:S03]  /*a290*/  PRMT R16, RZ, 0x7610, R16 ;  /* 0x00007610ff107816 */ /* 0x000fc60000000010 */
[----:B------:R-:W-:Y:S01]  /*a2a0*/  FADD.FTZ R12, R12, R14 ;  /* 0x0000000e0c0c7221 */ /* 0x000fe20000010000 */
[----:B------:R-:W-:Y:S01]  /*a2b0*/  PRMT R14, RZ, 0x5410, R18 ;  /* 0x00005410ff0e7816 */ /* 0x000fe20000000012 */
[----:B------:R-:W-:Y:S01]  /*a2c0*/  FADD.FTZ R13, R13, R16 ;  /* 0x000000100d0d7221 */ /* 0x000fe20000010000 */
[----:B------:R-:W-:Y:S01]  /*a2d0*/  PRMT R18, RZ, 0x7610, R18 ;  /* 0x00007610ff127816 */ /* 0x000fe20000000012 */
[----:B------:R0:W5:Y:S02]  /*a2e0*/  LDG.E.CONSTANT R16, [R36.64+0x4] ;  /* 0x0000040a24107981 */ /* 0x000164000c1e9900 */
[----:B------:R-:W-:Y:S01]  /*a2f0*/  FADD.FTZ R12, R12, R13 ;  /* 0x0000000d0c0c7221 */ /* 0x000fe20000010000 */
[----:B------:R-:W-:Y:S01]  /*a300*/  PRMT R13, RZ, 0x5410, R20 ;  /* 0x00005410ff0d7816 */ /* 0x000fe20000000014 */
[----:B------:R-:W-:Y:S01]  /*a310*/  FADD.FTZ R15, R14, R18 ;  /* 0x000000120e0f7221 */ /* 0x000fe20000010000 */
[----:B------:R-:W-:Y:S01]  /*a320*/  PRMT R20, RZ, 0x7610, R20 ;  /* 0x00007610ff147816 */ /* 0x000fe20000000014 */
[----:B------:R0:W5:Y:S01]  /*a330*/  LDG.E.CONSTANT R14, [R36.64] ;  /* 0x0000000a240e7981 */ /* 0x000162000c1e9900 */
[----:B------:R-:W-:Y:S01]  /*a340*/  BSSY B1, `(.L_x_12975) ;  /* 0x0000024000017945 */ /* 0x000fe20003800000 */
[----:B------:R-:W-:-:S02]  /*a350*/  FADD.FTZ R12, R12, R15 ;  /* 0x0000000f0c0c7221 */ /* 0x000fc40000010000 */
[----:B------:R-:W-:Y:S01]  /*a360*/  FADD.FTZ R13, R13, R20 ;  /* 0x000000140d0d7221 */ /* 0x000fe20000010000 */
[----:B------:R0:W5:Y:S04]  /*a370*/  LDG.E.CONSTANT R18, [R36.64+0x8] ;  /* 0x0000080a24127981 */ /* 0x000168000c1e9900 */
        /* <DEDUP_REMOVED lines=32> */
.L_x_12976:
[----:B------:R-:W-:Y:S05]  /*a580*/  BSYNC B1 ;  /* 0x0000000000017941 */ /* 0x000fea0003800000 */
.L_x_12975:
[----:B-----5:R-:W-:Y:S01]  /*a590*/  HFMA2.BF16_V2 R14, R11, R14, -RZ.H0_H0 ;  /* 0x0000000e0b0e7231 */ /* 0x020fe200003400ff */
[----:B------:R-:W-:Y:S01]  /*a5a0*/  FADD.FTZ R55, R10, R55 ;  /* 0x000000370a377221 */ /* 0x000fe20000010000 */
[----:B------:R-:W-:Y:S01]  /*a5b0*/  HFMA2.BF16_V2 R16, R159, R16, -RZ.H0_H0 ;  /* 0x000000109f107231 */ /* 0x000fe200003400ff */
[----:B------:R-:W-:Y:S01]  /*a5c0*/  FADD.FTZ R12, R12, R13 ;  /* 0x0000000d0c0c7221 */ /* 0x000fe20000010000 */
[----:B------:R-:W-:Y:S01]  /*a5d0*/  HFMA2.BF16_V2 R18, R161, R18, -RZ.H0_H0 ;  /* 0x00000012a1127231 */ /* 0x000fe200003400ff */
[--C-:B------:R-:W-:Y:S01]  /*a5e0*/  PRMT R10, RZ, 0x5410, R14.reuse ;  /* 0x00005410ff0a7816 */ /* 0x100fe2000000000e */
[----:B------:R0:W5:Y:S01]  /*a5f0*/  LDG.E.CONSTANT R22, [R38.64+0xc] ;  /* 0x00000c0a26167981 */ /* 0x000162000c1e9900 */
[----:B------:R-:W-:Y:S01]  /*a600*/  PRMT R14, RZ, 0x7610, R14 ;  /* 0x00007610ff0e7816 */ /* 0x000fe2000000000e */
[----:B------:R-:W-:Y:S01]  /*a610*/  FADD.FTZ R56, R21, R56 ;  /* 0x0000003815387221 */ /* 0x000fe20000010000 */
[----:B------:R-:W-:-:S02]  /*a620*/  PRMT R13, RZ, 0x5410, R16 ;  /* 0x00005410ff0d7816 */ /* 0x000fc40000000010 */
[----:B------:R-:W-:Y:S01]  /*a630*/  PRMT R16, RZ, 0x7610, R16 ;  /* 0x00007610ff107816 */ /* 0x000fe20000000010 */
[----:B------:R-:W-:Y:S01]  /*a640*/  FADD.FTZ R10, R10, R14 ;  /* 0x0000000e0a0a7221 */ /* 0x000fe20000010000 */
[--C-:B------:R-:W-:Y:S02]  /*a650*/  PRMT R14, RZ, 0x5410, R18.reuse ;  /* 0x00005410ff0e7816 */ /* 0x100fe40000000012 */
[----:B------:R-:W-:Y:S01]  /*a660*/  PRMT R18, RZ, 0x7610, R18 ;  /* 0x00007610ff127816 */ /* 0x000fe20000000012 */
[----:B------:R-:W-:Y:S02]  /*a670*/  FADD.FTZ R13, R13, R16 ;  /* 0x000000100d0d7221 */ /* 0x000fe40000010000 */
[----:B------:R0:W5:Y:S02]  /*a680*/  LDG.E.CONSTANT R16, [R38.64+0x4] ;  /* 0x0000040a26107981 */ /* 0x000164000c1e9900 */
[----:B------:R-:W-:Y:S02]  /*a690*/  FADD.FTZ R15, R14, R18 ;  /* 0x000000120e0f7221 */ /* 0x000fe40000010000 */
[----:B------:R0:W5:Y:S01]  /*a6a0*/  LDG.E.CONSTANT R14, [R38.64] ;  /* 0x0000000a260e7981 */ /* 0x000162000c1e9900 */
        /* <DEDUP_REMOVED lines=35> */
.L_x_12978:
[----:B------:R-:W-:Y:S05]  /*a8e0*/  BSYNC B1 ;  /* 0x0000000000017941 */ /* 0x000fea0003800000 */
.L_x_12977:
        /* <DEDUP_REMOVED lines=57> */
.L_x_12980:
[----:B------:R-:W-:Y:S05]  /*ac80*/  BSYNC B1 ;  /* 0x0000000000017941 */ /* 0x000fea0003800000 */
.L_x_12979:
        /* <DEDUP_REMOVED lines=58> */
.L_x_12982:
[----:B------:R-:W-:Y:S05]  /*b030*/  BSYNC B1 ;  /* 0x0000000000017941 */ /* 0x000fea0003800000 */
.L_x_12981:
        /* <DEDUP_REMOVED lines=53> */
.L_x_12984:
[----:B------:R-:W-:Y:S05]  /*b390*/  BSYNC B1 ;  /* 0x0000000000017941 */ /* 0x000fea0003800000 */
.L_x_12983:
        /* <DEDUP_REMOVED lines=27> */
[C---:B0-----:R-:W-:Y:S02]  /*b550*/  IADD3 R8, R157.reuse, 0x2, RZ ;  /* 0x000000029d087810 */ /* 0x041fe40007ffe0ff */
[C---:B------:R-:W-:Y:S02]  /*b560*/  IADD3 R22, R157.reuse, 0x6, RZ ;  /* 0x000000069d167810 */ /* 0x040fe40007ffe0ff */
[----:B------:R-:W-:-:S02]  /*b570*/  ISETP.GE.AND P5, PT, R157, UR7, PT ;  /* 0x000000079d007c0c */ /* 0x000fc4000bfa6270 */
[C---:B------:R-:W-:Y:S02]  /*b580*/  IADD3 R17, R157.reuse, 0x5, RZ ;  /* 0x000000059d117810 */ /* 0x040fe40007ffe0ff */
[----:B------:R-:W-:Y:S02]  /*b590*/  ISETP.GE.AND P1, PT, R8, UR7, PT ;  /* 0x0000000708007c0c */ /* 0x000fe4000bf26270 */
[----:B------:R-:W-:Y:S02]  /*b5a0*/  ISETP.GE.AND P2, PT, R22, UR7, PT ;  /* 0x0000000716007c0c */ /* 0x000fe4000bf46270 */
[C---:B------:R-:W-:Y:S02]  /*b5b0*/  IADD3 R22, R157.reuse, 0x7, RZ ;  /* 0x000000079d167810 */ /* 0x040fe40007ffe0ff */
[C---:B------:R-:W-:Y:S02]  /*b5c0*/  IADD3 R8, R157.reuse, 0x4, RZ ;  /* 0x000000049d087810 */ /* 0x040fe40007ffe0ff */
[----:B------:R-:W-:-:S02]  /*b5d0*/  IADD3 R9, R157, 0x3, RZ ;  /* 0x000000039d097810 */ /* 0x000fc40007ffe0ff */
[----:B------:R-:W-:Y:S02]  /*b5e0*/  ISETP.GE.AND P3, PT, R17, UR7, PT ;  /* 0x0000000711007c0c */ /* 0x000fe4000bf66270 */
        /* <DEDUP_REMOVED lines=11> */
[----:B-1----:R-:W-:Y:S02]  /*b6a0*/  SEL R25, R20, RZ, !P2 ;  /* 0x000000ff14197207 */ /* 0x002fe40005000000 */
        /* <DEDUP_REMOVED lines=8> */
.L_x_12986:
[----:B------:R-:W-:Y:S05]  /*b730*/  BSYNC B1 ;  /* 0x0000000000017941 */ /* 0x000fea0003800000 */
.L_x_12985:
[----:B-----5:R-:W-:Y:S01]  /*b740*/  HFMA2.BF16_V2 R14, R11, R14, -RZ.H0_H0 ;  /* 0x0000000e0b0e7231 */ /* 0x020fe200003400ff */
[----:B------:R-:W-:Y:S01]  /*b750*/  FADD.FTZ R12, R12, R19 ;  /* 0x000000130c0c7221 */ /* 0x000fe20000010000 */
[----:B------:R-:W-:Y:S01]  /*b760*/  HFMA2.BF16_V2 R16, R159, R16, -RZ.H0_H0 ;  /* 0x000000109f107231 */ /* 0x000fe200003400ff */
[----:B------:R-:W-:Y:S01]  /*b770*/  FADD.FTZ R10, R10, R13 ;  /* 0x0000000d0a0a7221 */ /* 0x000fe20000010000 */
[----:B------:R-:W-:Y:S01]  /*b780*/  HFMA2.BF16_V2 R18, R161, R18, -RZ.H0_H0 ;  /* 0x00000012a1127231 */ /* 0x000fe200003400ff */
[----:B------:R-:W-:Y:S01]  /*b790*/  FADD.FTZ R21, R12, R21 ;  /* 0x000000150c157221 */ /* 0x000fe20000010000 */
[----:B0-----:R-:W-:Y:S01]  /*b7a0*/  PRMT R8, RZ, 0x5410, R14 ;  /* 0x00005410ff087816 */ /* 0x001fe2000000000e */
[----:B------:R-:W-:Y:S01]  /*b7b0*/  HFMA2.BF16_V2 R20, R163, R20, -RZ.H0_H0 ;  /* 0x00000014a3147231 */ /* 0x000fe200003400ff */
[----:B------:R-:W-:Y:S01]  /*b7c0*/  PRMT R9, RZ, 0x5410, R16 ;  /* 0x00005410ff097816 */ /* 0x000fe20000000010 */
[----:B------:R-:W-:Y:S01]  /*b7d0*/  FADD.FTZ R60, R15, R60 ;  /* 0x0000003c0f3c7221 */ /* 0x000fe20000010000 */
[----:B------:R-:W-:-:S02]  /*b7e0*/  PRMT R12, RZ, 0x5410, R18 ;  /* 0x00005410ff0c7816 */ /* 0x000fc40000000012 */
[----:B------:R-:W-:Y:S02]  /*b7f0*/  PRMT R14, RZ, 0x7610, R14 ;  /* 0x00007610ff0e7816 */ /* 0x000fe4000000000e */
[----:B------:R-:W-:Y:S02]  /*b800*/  PRMT R16, RZ, 0x7610, R16 ;  /* 0x00007610ff107816 */ /* 0x000fe40000000010 */
[----:B------:R-:W-:Y:S01]  /*b810*/  PRMT R18, RZ, 0x7610, R18 ;  /* 0x00007610ff127816 */ /* 0x000fe20000000012 */
[----:B------:R-:W-:Y:S02]  /*b820*/  FADD.FTZ R8, R8, R14 ;  /* 0x0000000e08087221 */ /* 0x000fe40000010000 */
[----:B------:R-:W-:Y:S01]  /*b830*/  FADD.FTZ R9, R9, R16 ;  /* 0x0000001009097221 */ /* 0x000fe20000010000 */
[----:B------:R0:W5:Y:S01]  /*b840*/  LDG.E.CONSTANT R14, [R4.64+0x4] ;  /* 0x0000040a040e7981 */ /* 0x000162000c1e9900 */
[----:B------:R-:W-:Y:S02]  /*b850*/  FADD.FTZ R13, R12, R18 ;  /* 0x000000120c0d7221 */ /* 0x000fe40000010000 */
[----:B------:R-:W-:Y:S01]  /*b860*/  FADD.FTZ R8, R8, R9 ;  /* 0x0000000908087221 */ /* 0x000fe20000010000 */
[----:B------:R0:W5:Y:S01]  /*b870*/  LDG.E.CONSTANT R12, [R4.64] ;  /* 0x0000000a040c7981 */ /* 0x000162000c1e9900 */
[----:B------:R-:W-:-:S02]  /*b880*/  PRMT R9, RZ, 0x5410, R20 ;  /* 0x00005410ff097816 */ /* 0x000fc40000000014 */
[----:B------:R-:W-:Y:S01]  /*b890*/  PRMT R20, RZ, 0x7610, R20 ;  /* 0x00007610ff147816 */ /* 0x000fe20000000014 */
[----:B------:R0:W5:Y:S01]  /*b8a0*/  LDG.E.CONSTANT R16, [R4.64+0x8] ;  /* 0x0000080a04107981 */ /* 0x000162000c1e9900 */
[----:B------:R-:W-:Y:S01]  /*b8b0*/  BSSY B1, `(.L_x_12987) ;  /* 0x0000023000017945 */ /* 0x000fe20003800000 */
[----:B------:R-:W-:Y:S02]  /*b8c0*/  FADD.FTZ R8, R8, R13 ;  /* 0x0000000d08087221 */ /* 0x000fe40000010000 */
[----:B------:R0:W5:Y:S01]  /*b8d0*/  LDG.E.CONSTANT R18, [R4.64+0xc] ;  /* 0x00000c0a04127981 */ /* 0x000162000c1e9900 */
[----:B------:R-:W-:Y:S01]  /*b8e0*/  FADD.FTZ R9, R9, R20 ;  /* 0x0000001409097221 */ /* 0x000fe20000010000 */
[----:B------:R-:W-:Y:S05]  /*b8f0*/  @P0 BRA `(.L_x_12988) ;  /* 0x000001e000000947 */ /* 0x000fea0003800000 */
[C---:B0-----:R-:W-:Y:S02]  /*b900*/  IADD3 R4, R157.reuse, 0x2, RZ ;  /* 0x000000029d047810 */ /* 0x041fe40007ffe0ff */
[C---:B------:R-:W-:Y:S02]  /*b910*/  IADD3 R15, R157.reuse, 0x6, RZ ;  /* 0x000000069d0f7810 */ /* 0x040fe40007ffe0ff */
[----:B------:R-:W-:-:S02]  /*b920*/  ISETP.GE.AND P5, PT, R157, UR7, PT ;  /* 0x000000079d007c0c */ /* 0x000fc4000bfa6270 */
[----:B------:R-:W-:Y:S02]  /*b930*/  IADD3 R13, R157, 0x5, RZ ;  /* 0x000000059d0d7810 */ /* 0x000fe40007ffe0ff */
        /* <DEDUP_REMOVED lines=26> */
.L_x_12988:
[----:B------:R-:W-:Y:S05]  /*bae0*/  BSYNC B1 ;  /* 0x0000000000017941 */ /* 0x000fea0003800000 */
.L_x_12987:
[----:B-----5:R-:W-:Y:S01]  /*baf0*/  HFMA2.BF16_V2 R12, R11, R12, -RZ.H0_H0 ;  /* 0x0000000c0b0c7231 */ /* 0x020fe200003400ff */
[----:B------:R-:W-:Y:S01]  /*bb00*/  FADD.FTZ R8, R8, R9 ;  /* 0x0000000908087221 */ /* 0x000fe20000010000 */
[----:B------:R-:W-:Y:S01]  /*bb10*/  HFMA2.BF16_V2 R14, R159, R14, -RZ.H0_H0 ;  /* 0x0000000e9f0e7231 */ /* 0x000fe200003400ff */
[----:B------:R-:W-:Y:S01]  /*bb20*/  FADD.FTZ R61, R10, R61 ;  /* 0x0000003d0a3d7221 */ /* 0x000fe20000010000 */
[----:B------:R-:W-:Y:S01]  /*bb30*/  HFMA2.BF16_V2 R16, R161, R16, -RZ.H0_H0 ;  /* 0x00000010a1107231 */ /* 0x000fe200003400ff */
[----:B0-----:R-:W-:Y:S01]  /*bb40*/  PRMT R4, RZ, 0x5410, R12 ;  /* 0x00005410ff047816 */ /* 0x001fe2000000000c */
[----:B------:R0:W5:Y:S01]  /*bb50*/  LDG.E.CONSTANT R10, [R6.64] ;  /* 0x0000000a060a7981 */ /* 0x000162000c1e9900 */
        /* <DEDUP_REMOVED lines=9> */
[----:B------:R-:W-:Y:S01]  /*bbf0*/  FADD.FTZ R9, R9, R16 ;  /* 0x0000001009097221 */ /* 0x000fe20000010000 */
[----:B------:R-:W-:Y:S01]  /*bc00*/  BSSY B1, `(.L_x_12989) ;  /* 0x0000024000017945 */ /* 0x000fe20003800000 */
[----:B------:R-:W-:Y:S01]  /*bc10*/  FADD.FTZ R4, R4, R5 ;  /* 0x0000000504047221 */ /* 0x000fe20000010000 */
[----:B------:R0:W5:Y:S04]  /*bc20*/  LDG.E.CONSTANT R14, [R6.64+0x8] ;  /* 0x0000080a060e7981 */ /* 0x000168000c1e9900 */
        /* <DEDUP_REMOVED lines=33> */
.L_x_12990:
[----:B------:R-:W-:Y:S05]  /*be40*/  BSYNC B1 ;  /* 0x0000000000017941 */ /* 0x000fea0003800000 */
.L_x_12989:
[----:B-----5:R-:W-:Y:S01]  /*be50*/  HFMA2.BF16_V2 R10, R11, R10, -RZ.H0_H0 ;  /* 0x0000000a0b0a7231 */ /* 0x020fe200003400ff */
[----:B------:R-:W-:Y:S01]  /*be60*/  FADD.FTZ R4, R4, R9 ;  /* 0x0000000904047221 */ /* 0x000fe20000010000 */
[----:B------:R-:W-:Y:S01]  /*be70*/  HFMA2.BF16_V2 R12, R159, R12, -RZ.H0_H0 ;  /* 0x0000000c9f0c7231 */ /* 0x000fe200003400ff */
[----:B------:R-:W-:Y:S01]  /*be80*/  PRMT R5, RZ, 0x5410, R18 ;  /* 0x00005410ff057816 */ /* 0x000fe20000000012 */
[----:B------:R-:W-:Y:S01]  /*be90*/  HFMA2.BF16_V2 R14, R161, R14, -RZ.H0_H0 ;  /* 0x0000000ea10e7231 */ /* 0x000fe200003400ff */
[----:B0-----:R-:W-:Y:S01]  /*bea0*/  PRMT R6, RZ, 0x5410, R10 ;  /* 0x00005410ff067816 */ /* 0x001fe2000000000a */
[----:B------:R-:W-:Y:S01]  /*beb0*/  HFMA2.BF16_V2 R16, R163, R16, -RZ.H0_H0 ;  /* 0x00000010a3107231 */ /* 0x000fe200003400ff */
[----:B------:R-:W-:Y:S01]  /*bec0*/  PRMT R7, RZ, 0x5410, R12 ;  /* 0x00005410ff077816 */ /* 0x000fe2000000000c */
[----:B------:R-:W-:Y:S01]  /*bed0*/  BSSY B1, `(.L_x_12991) ;  /* 0x000002e000017945 */ /* 0x000fe20003800000 */
[----:B------:R-:W-:-:S02]  /*bee0*/  PRMT R10, RZ, 0x7610, R10 ;  /* 0x00007610ff0a7816 */ /* 0x000fc4000000000a */
[----:B------:R-:W-:Y:S02]  /*bef0*/  PRMT R12, RZ, 0x7610, R12 ;  /* 0x00007610ff0c7816 */ /* 0x000fe4000000000c */
[----:B------:R-:W-:Y:S01]  /*bf00*/  PRMT R9, RZ, 0x5410, R14 ;  /* 0x00005410ff097816 */ /* 0x000fe2000000000e */
[----:B------:R-:W-:Y:S01]  /*bf10*/  FADD.FTZ R6, R6, R10 ;  /* 0x0000000a06067221 */ /* 0x000fe20000010000 */
[----:B------:R-:W-:Y:S01]  /*bf20*/  PRMT R14, RZ, 0x7610, R14 ;  /* 0x00007610ff0e7816 */ /* 0x000fe2000000000e */
[----:B------:R-:W-:Y:S01]  /*bf30*/  FADD.FTZ R7, R7, R12 ;  /* 0x0000000c07077221 */ /* 0x000fe20000010000 */
[----:B------:R-:W-:-:S03]  /*bf40*/  PRMT R18, RZ, 0x7610, R18 ;  /* 0x00007610ff127816 */ /* 0x000fc60000000012 */
[----:B------:R-:W-:Y:S01]  /*bf50*/  FADD.FTZ R6, R6, R7 ;  /* 0x0000000706067221 */ /* 0x000fe20000010000 */
[----:B------:R-:W-:Y:S01]  /*bf60*/  PRMT R7, RZ, 0x5410, R16 ;  /* 0x00005410ff077816 */ /* 0x000fe20000000010 */
[----:B------:R-:W-:Y:S01]  /*bf70*/  FADD.FTZ R9, R9, R14 ;  /* 0x0000000e09097221 */ /* 0x000fe20000010000 */
[----:B------:R-:W-:Y:S01]  /*bf80*/  PRMT R16, RZ, 0x7610, R16 ;  /* 0x00007610ff107816 */ /* 0x000fe20000000010 */
[----:B------:R-:W-:Y:S02]  /*bf90*/  FADD.FTZ R5, R5, R18 ;  /* 0x0000001205057221 */ /* 0x000fe40000010000 */
[----:B------:R-:W-:Y:S02]  /*bfa0*/  FADD.FTZ R6, R6, R9 ;  /* 0x0000000906067221 */ /* 0x000fe40000010000 */
[----:B------:R-:W-:Y:S01]  /*bfb0*/  FADD.FTZ R7, R7, R16 ;  /* 0x0000001007077221 */ /* 0x000fe20000010000 */
        /* <DEDUP_REMOVED lines=11> */
[----:B------:R-:W-:Y:S02]  /*c070*/  SEL R13, R86, RZ, !P1 ;  /* 0x000000ff560d7207 */ /* 0x000fe40004800000 */
        /* <DEDUP_REMOVED lines=19> */
.L_x_12992:
[----:B------:R-:W-:Y:S05]  /*c1b0*/  BSYNC B1 ;  /* 0x0000000000017941 */ /* 0x000fea0003800000 */
.L_x_12991:
[----:B------:R-:W-:Y:S01]  /*c1c0*/  HFMA2.BF16_V2 R84, R11, R84, -RZ.H0_H0 ;  /* 0x000000540b547231 */ /* 0x000fe200003400ff */
[----:B------:R-:W-:Y:S01]  /*c1d0*/  FADD.FTZ R5, R4, R5 ;  /* 0x0000000504057221 */ /* 0x000fe20000010000 */
[----:B------:R-:W-:Y:S01]  /*c1e0*/  HFMA2.BF16_V2 R86, R159, R86, -RZ.H0_H0 ;  /* 0x000000569f567231 */ /* 0x000fe200003400ff */
[----:B------:R-:W-:Y:S01]  /*c1f0*/  FADD.FTZ R6, R6, R7 ;  /* 0x0000000706067221 */ /* 0x000fe20000010000 */
[----:B------:R-:W-:Y:S01]  /*c200*/  HFMA2.BF16_V2 R88, R161, R88, -RZ.H0_H0 ;  /* 0x00000058a1587231 */ /* 0x000fe200003400ff */
[----:B------:R-:W-:Y:S01]  /*c210*/  PRMT R4, RZ, 0x5410, R84 ;  /* 0x00005410ff047816 */ /* 0x000fe20000000054 */
[----:B------:R-:W-:Y:S01]  /*c220*/  FADD.FTZ R63, R8, R63 ;  /* 0x0000003f083f7221 */ /* 0x000fe20000010000 */
[----:B------:R-:W-:Y:S01]  /*c230*/  PRMT R7, RZ, 0x5410, R86 ;  /* 0x00005410ff077816 */ /* 0x000fe20000000056 */
[----:B------:R-:W-:Y:S01]  /*c240*/  BSSY B1, `(.L_x_12993) ;  /* 0x0000029000017945 */ /* 0x000fe20003800000 */
[----:B------:R-:W-:Y:S01]  /*c250*/  PRMT R84, RZ, 0x7610, R84 ;  /* 0x00007610ff547816 */ /* 0x000fe20000000054 */
[----:B------:R-:W-:Y:S01]  /*c260*/  HFMA2.BF16_V2 R96, R163, R96, -RZ.H0_H0 ;  /* 0x00000060a3607231 */ /* 0x000fe200003400ff */
[----:B------:R-:W-:-:S02]  /*c270*/  PRMT R86, RZ, 0x7610, R86 ;  /* 0x00007610ff567816 */ /* 0x000fc40000000056 */
[----:B------:R-:W-:Y:S01]  /*c280*/  PRMT R8, RZ, 0x5410, R88 ;  /* 0x00005410ff087816 */ /* 0x000fe20000000058 */
[----:B------:R-:W-:Y:S01]  /*c290*/  FADD.FTZ R4, R4, R84 ;  /* 0x0000005404047221 */ /* 0x000fe20000010000 */
[----:B------:R-:W-:Y:S01]  /*c2a0*/  PRMT R88, RZ, 0x7610, R88 ;  /* 0x00007610ff587816 */ /* 0x000fe20000000058 */
[----:B------:R-:W-:-:S04]  /*c2b0*/  FADD.FTZ R7, R7, R86 ;  /* 0x0000005607077221 */ /* 0x000fc80000010000 */
[----:B------:R-:W-:Y:S02]  /*c2c0*/  FADD.FTZ R9, R8, R88 ;  /* 0x0000005808097221 */ /* 0x000fe40000010000 */
[----:B------:R-:W-:Y:S01]  /*c2d0*/  FADD.FTZ R4, R4, R7 ;  /* 0x0000000704047221 */ /* 0x000fe20000010000 */
[----:B------:R-:W-:Y:S05]  /*c2e0*/  @P0 BRA `(.L_x_12994) ;  /* 0x000001e000000947 */ /* 0x000fea0003800000 */
[C---:B------:R-:W-:Y:S02]  /*c2f0*/  IADD3 R7, R157.reuse, 0x2, RZ ;  /* 0x000000029d077810 */ /* 0x040fe40007ffe0ff */
[C---:B------:R-:W-:Y:S02]  /*c300*/  IADD3 R10, R157.reuse, 0x5, RZ ;  /* 0x000000059d0a7810 */ /* 0x040fe40007ffe0ff */
[----:B------:R-:W-:Y:S02]  /*c310*/  ISETP.GE.AND P5, PT, R157, UR7, PT ;  /* 0x000000079d007c0c */ /* 0x000fe4000bfa6270 */
[----:B------:R-:W-:Y:S02]  /*c320*/  ISETP.GE.AND P1, PT, R7, UR7, PT ;  /* 0x0000000707007c0c */ /* 0x000fe4000bf26270 */
[----:B------:R-:W-:-:S02]  /*c330*/  ISETP.GE.AND P3, PT, R10, UR7, PT ;  /* 0x000000070a007c0c */ /* 0x000fc4000bf66270 */
[C---:B------:R-:W-:Y:S02]  /*c340*/  IADD3 R10, R157.reuse, 0x7, RZ ;  /* 0x000000079d0a7810 */ /* 0x040fe40007ffe0ff */
[C---:B------:R-:W-:Y:S02]  /*c350*/  IADD3 R7, R157.reuse, 0x4, RZ ;  /* 0x000000049d077810 */ /* 0x040fe40007ffe0ff */
[C---:B------:R-:W-:Y:S02]  /*c360*/  IADD3 R8, R157.reuse, 0x3, RZ ;  /* 0x000000039d087810 */ /* 0x040fe40007ffe0ff */
[----:B------:R-:W-:Y:S02]  /*c370*/  SEL R13, R92, RZ, !P1 ;  /* 0x000000ff5c0d7207 */ /* 0x000fe40004800000 */
[----:B------:R-:W-:Y:S02]  /*c380*/  ISETP.GE.AND P1, PT, R10, UR7, PT ;  /* 0x000000070a007c0c */ /* 0x000fe4000bf26270 */
[----:B------:R-:W-:-:S02]  /*c390*/  IADD3 R12, R157, 0x6, RZ ;  /* 0x000000069d0c7810 */ /* 0x000fc40007ffe0ff */
[----:B------:R-:W-:Y:S02]  /*c3a0*/  ISETP.GE.AND P4, PT, R7, UR7, PT ;  /* 0x0000000707007c0c */ /* 0x000fe4000bf86270 */
[----:B------:R-:W-:Y:S02]  /*c3b0*/  ISETP.GE.AND P6, PT, R8, UR7, PT ;  /* 0x0000000708007c0c */ /* 0x000fe4000bfc6270 */
[----:B------:R-:W-:Y:S02]  /*c3c0*/  PRMT R7, R92, 0x7632, R7 ;  /* 0x000076325c077816 */ /* 0x000fe40000000007 */
[----:B------:R-:W-:Y:S02]  /*c3d0*/  IADD3 R8, R157, 0x1, RZ ;  /* 0x000000019d087810 */ /* 0x000fe40007ffe0ff */
[----:B------:R-:W-:Y:S02]  /*c3e0*/  ISETP.GE.AND P2, PT, R12, UR7, PT ;  /* 0x000000070c007c0c */ /* 0x000fe4000bf46270 */
        /* <DEDUP_REMOVED lines=14> */
.L_x_12994:
[----:B------:R-:W-:Y:S05]  /*c4d0*/  BSYNC B1 ;  /* 0x0000000000017941 */ /* 0x000fea0003800000 */
.L_x_12993:
[----:B------:R-:W-:Y:S01]  /*c4e0*/  HFMA2.BF16_V2 R94, R11, R94, -RZ.H0_H0 ;  /* 0x0000005e0b5e7231 */ /* 0x000fe200003400ff */
[----:B------:R-:W-:Y:S01]  /*c4f0*/  FADD.FTZ R4, R4, R9 ;  /* 0x0000000904047221 */ /* 0x000fe20000010000 */
[----:B------:R-:W-:Y:S01]  /*c500*/  HFMA2.BF16_V2 R92, R159, R92, -RZ.H0_H0 ;  /* 0x0000005c9f5c7231 */ /* 0x000fe200003400ff */
[----:B------:R-:W-:Y:S01]  /*c510*/  PRMT R7, RZ, 0x5410, R96 ;  /* 0x00005410ff077816 */ /* 0x000fe20000000060 */
[----:B------:R-:W-:Y:S01]  /*c520*/  HFMA2.BF16_V2 R90, R161, R90, -RZ.H0_H0 ;  /* 0x0000005aa15a7231 */ /* 0x000fe200003400ff */
[----:B------:R-:W-:Y:S01]  /*c530*/  PRMT R8, RZ, 0x5410, R94 ;  /* 0x00005410ff087816 */ /* 0x000fe2000000005e */
[----:B------:R-:W-:Y:S01]  /*c540*/  HFMA2.BF16_V2 R104, R163, R104, -RZ.H0_H0 ;  /* 0x00000068a3687231 */ /* 0x000fe200003400ff */
[----:B------:R-:W-:Y:S01]  /*c550*/  PRMT R9, RZ, 0x5410, R92 ;  /* 0x00005410ff097816 */ /* 0x000fe2000000005c */
[----:B------:R-:W-:Y:S01]  /*c560*/  BSSY B1, `(.L_x_12995) ;  /* 0x000002e000017945 */ /* 0x000fe20003800000 */
[----:B------:R-:W-:Y:S02]  /*c570*/  PRMT R94, RZ, 0x7610, R94 ;  /* 0x00007610ff5e7816 */ /* 0x000fe4000000005e */
[----:B------:R-:W-:-:S02]  /*c580*/  PRMT R92, RZ, 0x7610, R92 ;  /* 0x00007610ff5c7816 */ /* 0x000fc4000000005c */
        /* <DEDUP_REMOVED lines=15> */
[----:B------:R-:W-:Y:S02]  /*c680*/  ISETP.GE.AND P5, PT, R157, UR7, PT ;  /* 0x000000079d007c0c */ /* 0x000fe4000bfa6270 */
[----:B------:R-:W-:Y:S02]  /*c690*/  ISETP.GE.AND P1, PT, R10, UR7, PT ;  /* 0x000000070a007c0c */ /* 0x000fe4000bf26270 */
[----:B------:R-:W-:Y:S02]  /*c6a0*/  ISETP.GE.AND P3, PT, R13, UR7, PT ;  /* 0x000000070d007c0c */ /* 0x000fe4000bf66270 */
[C---:B------:R-:W-:Y:S02]  /*c6b0*/  IADD3 R13, R157.reuse, 0x7, RZ ;  /* 0x000000079d0d7810 */ /* 0x040fe40007ffe0ff */
[C---:B------:R-:W-:Y:S02]  /*c6c0*/  IADD3 R10, R157.reuse, 0x4, RZ ;  /* 0x000000049d0a7810 */ /* 0x040fe40007ffe0ff */
[----:B------:R-:W-:-:S02]  /*c6d0*/  IADD3 R12, R157, 0x3, RZ ;  /* 0x000000039d0c7810 */ /* 0x000fc40007ffe0ff */
[----:B------:R-:W-:Y:S02]  /*c6e0*/  SEL R15, R100, RZ, !P1 ;  /* 0x000000ff640f7207 */ /* 0x000fe40004800000 */
[----:B------:R-:W-:Y:S02]  /*c6f0*/  ISETP.GE.AND P1, PT, R13, UR7, PT ;  /* 0x000000070d007c0c */ /* 0x000fe4000bf26270 */
[----:B------:R-:W-:Y:S02]  /*c700*/  IADD3 R14, R157, 0x6, RZ ;  /* 0x000000069d0e7810 */ /* 0x000fe40007ffe0ff */
[----:B------:R-:W-:Y:S02]  /*c710*/  ISETP.GE.AND P4, PT, R10, UR7, PT ;  /* 0x000000070a007c0c */ /* 0x000fe4000bf86270 */
[----:B------:R-:W-:Y:S02]  /*c720*/  ISETP.GE.AND P6, PT, R12, UR7, PT ;  /* 0x000000070c007c0c */ /* 0x000fe4000bfc6270 */
[----:B------:R-:W-:-:S02]  /*c730*/  PRMT R10, R100, 0x7632, R10 ;  /* 0x00007632640a7816 */ /* 0x000fc4000000000a */
[----:B------:R-:W-:Y:S02]  /*c740*/  IADD3 R12, R157, 0x1, RZ ;  /* 0x000000019d0c7810 */ /* 0x000fe40007ffe0ff */
[----:B------:R-:W-:Y:S02]  /*c750*/  ISETP.GE.AND P2, PT, R14, UR7, PT ;  /* 0x000000070e007c0c */ /* 0x000fe4000bf46270 */
        /* <DEDUP_REMOVED lines=14> */
.L_x_12996:
[----:B------:R-:W-:Y:S05]  /*c840*/  BSYNC B1 ;  /* 0x0000000000017941 */ /* 0x000fea0003800000 */
.L_x_12995:
[----:B------:R-:W-:Y:S01]  /*c850*/  HFMA2.BF16_V2 R98, R161, R98, -RZ.H0_H0 ;  /* 0x00000062a1627231 */ /* 0x000fe200003400ff */
[----:B------:R-:W-:Y:S01]  /*c860*/  FADD.FTZ R65, R6, R65 ;  /* 0x0000004106417221 */ /* 0x000fe20000010000 */
[----:B------:R-:W-:Y:S01]  /*c870*/  HFMA2.BF16_V2 R102, R11, R102, -RZ.H0_H0 ;  /* 0x000000660b667231 */ /* 0x000fe200003400ff */
[----:B------:R-:W-:Y:S01]  /*c880*/  FADD.FTZ R64, R5, R64 ;  /* 0x0000004005407221 */ /* 0x000fe20000010000 */
[----:B------:R-:W-:Y:S01]  /*c890*/  HFMA2.BF16_V2 R100, R159, R100, -RZ.H0_H0 ;  /* 0x000000649f647231 */ /* 0x000fe200003400ff */
[--C-:B------:R-:W-:Y:S01]  /*c8a0*/  PRMT R6, RZ, 0x5410, R98.reuse ;  /* 0x00005410ff067816 */ /* 0x100fe20000000062 */
[----:B------:R-:W-:Y:S01]  /*c8b0*/  FADD.FTZ R7, R4, R7 ;  /* 0x0000000704077221 */ /* 0x000fe20000010000 */
[----:B------:R-:W-:Y:S01]  /*c8c0*/  PRMT R98, RZ, 0x7610, R98 ;  /* 0x00007610ff627816 */ /* 0x000fe20000000062 */
[----:B------:R-:W-:Y:S01]  /*c8d0*/  HFMA2.BF16_V2 R112, R163, R112, -RZ.H0_H0 ;  /* 0x00000070a3707231 */ /* 0x000fe200003400ff */
[----:B------:R-:W-:Y:S01]  /*c8e0*/  PRMT R4, RZ, 0x5410, R102 ;  /* 0x00005410ff047816 */ /* 0x000fe20000000066 */
[----:B------:R-:W-:Y:S01]  /*c8f0*/  FADD.FTZ R8, R8, R9 ;  /* 0x0000000908087221 */ /* 0x000fe20000010000 */
[----:B------:R-:W-:Y:S01]  /*c900*/  PRMT R5, RZ, 0x5410, R100 ;  /* 0x00005410ff057816 */ /* 0x000fe20000000064 */
[----:B------:R-:W-:Y:S01]  /*c910*/  FADD.FTZ R9, R6, R98 ;  /* 0x0000006206097221 */ /* 0x000fe20000010000 */
[----:B------:R-:W-:Y:S01]  /*c920*/  PRMT R102, RZ, 0x7610, R102 ;  /* 0x00007610ff667816 */ /* 0x000fe20000000066 */
[----:B------:R-:W-:Y:S01]  /*c930*/  BSSY B1, `(.L_x_12997) ;  /* 0x0000027000017945 */ /* 0x000fe20003800000 */
        /* <DEDUP_REMOVED lines=38> */
.L_x_12998:
[----:B------:R-:W-:Y:S05]  /*cba0*/  BSYNC B1 ;  /* 0x0000000000017941 */ /* 0x000fea0003800000 */
.L_x_12997:
[----:B------:R-:W-:Y:S01]  /*cbb0*/  HFMA2.BF16_V2 R110, R11, R110, -RZ.H0_H0 ;  /* 0x0000006e0b6e7231 */ /* 0x000fe200003400ff */
[----:B------:R-:W-:Y:S01]  /*cbc0*/  FADD.FTZ R4, R4, R9 ;  /* 0x0000000904047221 */ /* 0x000fe20000010000 */
[----:B------:R-:W-:Y:S01]  /*cbd0*/  HFMA2.BF16_V2 R108, R159, R108, -RZ.H0_H0 ;  /* 0x0000006c9f6c7231 */ /* 0x000fe200003400ff */
[----:B------:R-:W-:Y:S01]  /*cbe0*/  BSSY B1, `(.L_x_12999) ;  /* 0x0000030000017945 */ /* 0x000fe20003800000 */
[----:B------:R-:W-:Y:S01]  /*cbf0*/  HFMA2.BF16_V2 R106, R161, R106, -RZ.H0_H0 ;  /* 0x0000006aa16a7231 */ /* 0x000fe200003400ff */
[----:B------:R-:W-:Y:S01]  /*cc00*/  FADD.FTZ R13, R4, R13 ;  /* 0x0000000d040d7221 */ /* 0x000fe20000010000 */
[----:B------:R-:W-:Y:S01]  /*cc10*/  PRMT R4, RZ, 0x5410, R110 ;  /* 0x00005410ff047816 */ /* 0x000fe2000000006e */
[----:B------:R-:W-:Y:S01]  /*cc20*/  HFMA2.BF16_V2 R114, R163, R114, -RZ.H0_H0 ;  /* 0x00000072a3727231 */ /* 0x000fe200003400ff */
[----:B------:R-:W-:Y:S01]  /*cc30*/  PRMT R5, RZ, 0x5410, R108 ;  /* 0x00005410ff057816 */ /* 0x000fe2000000006c */
[----:B------:R-:W-:Y:S01]  /*cc40*/  FADD.FTZ R66, R7, R66 ;  /* 0x0000004207427221 */ /* 0x000fe20000010000 */
[----:B------:R-:W-:Y:S01]  /*cc50*/  PRMT R110, RZ, 0x7610, R110 ;  /* 0x00007610ff6e7816 */ /* 0x000fe2000000006e */
[----:B------:R-:W-:Y:S01]  /*cc60*/  FADD.FTZ R67, R8, R67 ;  /* 0x0000004308437221 */ /* 0x000fe20000010000 */
[----:B------:R-:W-:-:S02]  /*cc70*/  PRMT R108, RZ, 0x7610, R108 ;  /* 0x00007610ff6c7816 */ /* 0x000fc4000000006c */
[----:B------:R-:W-:Y:S01]  /*cc80*/  PRMT R6, RZ, 0x5410, R106 ;  /* 0x00005410ff067816 */ /* 0x000fe2000000006a */
[----:B------:R-:W-:Y:S01]  /*cc90*/  FADD.FTZ R4, R4, R110 ;  /* 0x0000006e04047221 */ /* 0x000fe20000010000 */
[----:B------:R-:W-:Y:S01]  /*cca0*/  PRMT R106, RZ, 0x7610, R106 ;  /* 0x00007610ff6a7816 */ /* 0x000fe2000000006a */
[----:B------:R-:W-:-:S04]  /*ccb0*/  FADD.FTZ R5, R5, R108 ;  /* 0x0000006c05057221 */ /* 0x000fc80000010000 */
[----:B------:R-:W-:Y:S01]  /*ccc0*/  FADD.FTZ R4, R4, R5 ;  /* 0x0000000504047221 */ /* 0x000fe20000010000 */
[----:B------:R-:W-:Y:S01]  /*ccd0*/  PRMT R5, RZ, 0x5410, R114 ;  /* 0x00005410ff057816 */ /* 0x000fe20000000072 */
        /* <DEDUP_REMOVED lines=9> */
[----:B------:R-:W-:Y:S02]  /*cd70*/  IADD3 R8, R157, 0x3, RZ ;  /* 0x000000039d087810 */ /* 0x000fe40007ffe0ff */
        /* <DEDUP_REMOVED lines=22> */
.L_x_13000:
[----:B------:R-:W-:Y:S05]  /*cee0*/  BSYNC B1 ;  /* 0x0000000000017941 */ /* 0x000fea0003800000 */
.L_x_12999:
[----:B------:R-:W-:Y:S01]  /*cef0*/  HFMA2.BF16_V2 R116, R11, R116, -RZ.H0_H0 ;  /* 0x000000740b747231 */ /* 0x000fe200003400ff */
[----:B------:R-:W-:Y:S01]  /*cf00*/  FADD.FTZ R4, R4, R7 ;  /* 0x0000000704047221 */ /* 0x000fe20000010000 */
[----:B------:R-:W-:Y:S01]  /*cf10*/  HFMA2.BF16_V2 R118, R159, R118, -RZ.H0_H0 ;  /* 0x000000769f767231 */ /* 0x000fe200003400ff */
[----:B------:R-:W-:Y:S01]  /*cf20*/  PRMT R114, RZ, 0x7610, R114 ;  /* 0x00007610ff727816 */ /* 0x000fe20000000072 */
[----:B------:R-:W-:Y:S01]  /*cf30*/  HFMA2.BF16_V2 R120, R161, R120, -RZ.H0_H0 ;  /* 0x00000078a1787231 */ /* 0x000fe200003400ff */
[----:B------:R-:W-:Y:S01]  /*cf40*/  PRMT R6, RZ, 0x5410, R116 ;  /* 0x00005410ff067816 */ /* 0x000fe20000000074 */
[----:B------:R-:W-:Y:S01]  /*cf50*/  BSSY B1, `(.L_x_13001) ;  /* 0x000002b000017945 */ /* 0x000fe20003800000 */
[----:B------:R-:W-:Y:S01]  /*cf60*/  PRMT R7, RZ, 0x5410, R118 ;  /* 0x00005410ff077816 */ /* 0x000fe20000000076 */
[----:B------:R-:W-:Y:S01]  /*cf70*/  FADD.FTZ R5, R5, R114 ;  /* 0x0000007205057221 */ /* 0x000fe20000010000 */
        /* <DEDUP_REMOVED lines=40> */
.L_x_13002:
[----:B------:R-:W-:Y:S05]  /*d200*/  BSYNC B1 ;  /* 0x0000000000017941 */ /* 0x000fea0003800000 */
.L_x_13001:
        /* <DEDUP_REMOVED lines=12> */
[----:B------:R-:W-:Y:S01]  /*d2d0*/  FADD.FTZ R4, R4, R5 ;  /* 0x0000000504047221 */ /* 0x000fe20000010000 */
        /* <DEDUP_REMOVED lines=11> */
[----:B------:R-:W-:Y:S02]  /*d390*/  FADD.FTZ R9, R9, R130 ;  /* 0x0000008209097221 */ /* 0x000fe40000010000 */
[----:B------:R-:W-:-:S02]  /*d3a0*/  FADD.FTZ R7, R6, R7 ;  /* 0x0000000706077221 */ /* 0x000fc40000010000 */
[----:B------:R-:W-:Y:S01]  /*d3b0*/  FADD.FTZ R8, R8, R9 ;  /* 0x0000000908087221 */ /* 0x000fe20000010000 */
[----:B------:R-:W-:Y:S05]  /*d3c0*/  @P0 BRA `(.L_x_13004) ;  /* 0x000001e000000947 */ /* 0x000fea0003800000 */
[C---:B------:R-:W-:Y:S02]  /*d3d0*/  IADD3 R5, R157.reuse, 0x2, RZ ;  /* 0x000000029d057810 */ /* 0x040fe40007ffe0ff */
[C---:B------:R-:W-:Y:S02]  /*d3e0*/  IADD3 R10, R157.reuse, 0x6, RZ ;  /* 0x000000069d0a7810 */ /* 0x040fe40007ffe0ff */
[C---:B------:R-:W-:Y:S02]  /*d3f0*/  ISETP.GE.AND P5, PT, R157.reuse, UR7, PT ;  /* 0x000000079d007c0c */ /* 0x040fe4000bfa6270 */
[----:B------:R-:W-:Y:S02]  /*d400*/  IADD3 R9, R157, 0x5, RZ ;  /* 0x000000059d097810 */ /* 0x000fe40007ffe0ff */
[----:B------:R-:W-:Y:S02]  /*d410*/  ISETP.GE.AND P1, PT, R5, UR7, PT ;  /* 0x0000000705007c0c */ /* 0x000fe4000bf26270 */
[----:B------:R-:W-:-:S02]  /*d420*/  ISETP.GE.AND P2, PT, R10, UR7, PT ;  /* 0x000000070a007c0c */ /* 0x000fc4000bf46270 */
[C---:B------:R-:W-:Y:S02]  /*d430*/  IADD3 R10, R157.reuse, 0x7, RZ ;  /* 0x000000079d0a7810 */ /* 0x040fe40007ffe0ff */
[----:B------:R-:W-:Y:S02]  /*d440*/  IADD3 R5, R157, 0x4, RZ ;  /* 0x000000049d057810 */ /* 0x000fe40007ffe0ff */
[----:B------:R-:W-:Y:S02]  /*d450*/  ISETP.GE.AND P3, PT, R9, UR7, PT ;  /* 0x0000000709007c0c */ /* 0x000fe4000bf66270 */
[----:B------:R-:W-:Y:S02]  /*d460*/  IADD3 R6, R157, 0x3, RZ ;  /* 0x000000039d067810 */ /* 0x000fe40007ffe0ff */
[----:B------:R-:W-:Y:S02]  /*d470*/  SEL R9, R134, RZ, !P1 ;  /* 0x000000ff86097207 */ /* 0x000fe40004800000 */
[----:B------:R-:W-:-:S02]  /*d480*/  ISETP.GE.AND P1, PT, R10, UR7, PT ;  /* 0x000000070a007c0c */ /* 0x000fc4000bf26270 */
[----:B------:R-:W-:Y:S02]  /*d490*/  ISETP.GE.AND P4, PT, R5, UR7, PT ;  /* 0x0000000705007c0c */ /* 0x000fe4000bf86270 */
[----:B------:R-:W-:Y:S02]  /*d4a0*/  ISETP.GE.AND P6, PT, R6, UR7, PT ;  /* 0x0000000706007c0c */ /* 0x000fe4000bfc6270 */
[----:B------:R-:W-:Y:S02]  /*d4b0*/  PRMT R5, R134, 0x7632, R5 ;  /* 0x0000763286057816 */ /* 0x000fe40000000005 */
[----:B------:R-:W-:Y:S02]  /*d4c0*/  IADD3 R6, R157, 0x1, RZ ;  /* 0x000000019d067810 */ /* 0x000fe40007ffe0ff */
[----:B------:R-:W-:Y:S02]  /*d4d0*/  @P5 PRMT R132, RZ, 0x7610, R132 ;  /* 0x00007610ff845816 */ /* 0x000fe40000000084 */
[----:B------:R-:W-:-:S02]  /*d4e0*/  SEL R134, R5, RZ, !P6 ;  /* 0x000000ff05867207 */ /* 0x000fc40007000000 */
[----:B------:R-:W-:Y:S02]  /*d4f0*/  ISETP.GE.AND P6, PT, R6, UR7, PT ;  /* 0x0000000706007c0c */ /* 0x000fe4000bfc6270 */
[----:B------:R-:W-:Y:S02]  /*d500*/  PRMT R6, R136, 0x7632, R6 ;  /* 0x0000763288067816 */ /* 0x000fe40000000006 */
        /* <DEDUP_REMOVED lines=10> */
.L_x_13004:
[----:B------:R-:W-:Y:S05]  /*d5b0*/  BSYNC B1 ;  /* 0x0000000000017941 */ /* 0x000fea0003800000 */
.L_x_13003:
[----:B------:R-:W-:Y:S01]  /*d5c0*/  HFMA2.BF16_V2 R132, R11, R132, -RZ.H0_H0 ;  /* 0x000000840b847231 */ /* 0x000fe200003400ff */
[----:B------:R-:W-:Y:S01]  /*d5d0*/  FADD.FTZ R69, R4, R69 ;  /* 0x0000004504457221 */ /* 0x000fe20000010000 */
[----:B------:R-:W-:Y:S01]  /*d5e0*/  HFMA2.BF16_V2 R134, R159, R134, -RZ.H0_H0 ;  /* 0x000000869f867231 */ /* 0x000fe200003400ff */
[----:B------:R-:W-:Y:S01]  /*d5f0*/  BSSY B1, `(.L_x_13005) ;  /* 0x000002e000017945 */ /* 0x000fe20003800000 */
[----:B------:R-:W-:Y:S01]  /*d600*/  HFMA2.BF16_V2 R136, R161, R136, -RZ.H0_H0 ;  /* 0x00000088a1887231 */ /* 0x000fe200003400ff */
[----:B------:R-:W-:Y:S01]  /*d610*/  PRMT R4, RZ, 0x5410, R132 ;  /* 0x00005410ff047816 */ /* 0x000fe20000000084 */
[----:B------:R-:W-:Y:S01]  /*d620*/  FADD.FTZ R70, R7, R70 ;  /* 0x0000004607467221 */ /* 0x000fe20000010000 */
        /* <DEDUP_REMOVED lines=22> */
[----:B------:R-:W-:-:S02]  /*d790*/  SEL R9, R142, RZ, !P1 ;  /* 0x000000ff8e097207 */ /* 0x000fc40004800000 */
        /* <DEDUP_REMOVED lines=8> */
[C---:B------:R-:W-:Y:S02]  /*d820*/  PRMT R6, R143.reuse, 0x7632, R6 ;  /* 0x000076328f067816 */ /* 0x040fe40000000006 */
        /* <DEDUP_REMOVED lines=10> */
.L_x_13006:
[----:B------:R-:W-:Y:S05]  /*d8d0*/  BSYNC B1 ;  /* 0x0000000000017941 */ /* 0x000fea0003800000 */
.L_x_13005:
        /* <DEDUP_REMOVED lines=11> */
[--C-:B------:R-:W-:Y:S01]  /*d990*/  PRMT R8, RZ, 0x5410, R143.reuse ;  /* 0x00005410ff087816 */ /* 0x100fe2000000008f */
[----:B------:R-:W-:Y:S01]  /*d9a0*/  FADD.FTZ R6, R6, R140 ;  /* 0x0000008c06067221 */ /* 0x000fe20000010000 */
[----:B------:R-:W-:Y:S01]  /*d9b0*/  PRMT R138, RZ, 0x7610, R138 ;  /* 0x00007610ff8a7816 */ /* 0x000fe2000000008a */
[----:B------:R-:W-:Y:S01]  /*d9c0*/  FADD.FTZ R7, R7, R142 ;  /* 0x0000008e07077221 */ /* 0x000fe20000010000 */
[----:B------:R-:W-:-:S03]  /*d9d0*/  PRMT R143, RZ, 0x7610, R143 ;  /* 0x00007610ff8f7816 */ /* 0x000fc6000000008f */
[----:B------:R-:W-:Y:S01]  /*d9e0*/  FADD.FTZ R6, R6, R7 ;  /* 0x0000000706067221 */ /* 0x000fe20000010000 */
[----:B------:R-:W-:Y:S01]  /*d9f0*/  PRMT R7, RZ, 0x5410, R144 ;  /* 0x00005410ff077816 */ /* 0x000fe20000000090 */
[----:B------:R-:W-:Y:S02]  /*da00*/  FADD.FTZ R5, R5, R138 ;  /* 0x0000008a05057221 */ /* 0x000fe40000010000 */
[----:B------:R-:W-:Y:S01]  /*da10*/  FADD.FTZ R143, R8, R143 ;  /* 0x0000008f088f7221 */ /* 0x000fe20000010000 */
        /* <DEDUP_REMOVED lines=10> */
[----:B------:R-:W-:-:S02]  /*dac0*/  IADD3 R10, R157, 0x5, RZ ;  /* 0x000000059d0a7810 */ /* 0x000fc40007ffe0ff */
[----:B------:R-:W-:Y:S02]  /*dad0*/  SEL R9, R146, RZ, !P1 ;  /* 0x000000ff92097207 */ /* 0x000fe40004800000 */
[----:B------:R-:W-:Y:S02]  /*dae0*/  ISETP.GE.AND P1, PT, R12, UR7, PT ;  /* 0x000000070c007c0c */ /* 0x000fe4000bf26270 */
[----:B------:R-:W-:Y:S02]  /*daf0*/  ISETP.GE.AND P4, PT, R8, UR7, PT ;  /* 0x0000000708007c0c */ /* 0x000fe4000bf86270 */
[----:B------:R-:W-:Y:S02]  /*db00*/  ISETP.GE.AND P3, PT, R10, UR7, PT ;  /* 0x000000070a007c0c */ /* 0x000fe4000bf66270 */
[----:B------:R-:W-:Y:S02]  /*db10*/  PRMT R8, R146, 0x7632, R8 ;  /* 0x0000763292087816 */ /* 0x000fe40000000008 */
[----:B------:R-:W-:-:S02]  /*db20*/  IADD3 R10, R157, 0x1, RZ ;  /* 0x000000019d0a7810 */ /* 0x000fc40007ffe0ff */
[----:B------:R-:W-:Y:S02]  /*db30*/  @P5 PRMT R145, RZ, 0x7610, R145 ;  /* 0x00007610ff915816 */ /* 0x000fe40000000091 */
[----:B------:R-:W-:Y:S02]  /*db40*/  SEL R146, R8, RZ, !P6 ;  /* 0x000000ff08927207 */ /* 0x000fe40007000000 */
[----:B------:R-:W-:Y:S02]  /*db50*/  ISETP.GE.AND P6, PT, R10, UR7, PT ;  /* 0x000000070a007c0c */ /* 0x000fe4000bfc6270 */
[----:B------:R-:W-:Y:S02]  /*db60*/  PRMT R10, R147, 0x7632, R10 ;  /* 0x00007632930a7816 */ /* 0x000fe4000000000a */
        /* <DEDUP_REMOVED lines=10> */
.L_x_13008:
[----:B------:R-:W-:Y:S05]  /*dc10*/  BSYNC B1 ;  /* 0x0000000000017941 */ /* 0x000fea0003800000 */
.L_x_13007:
[----:B------:R-:W-:Y:S01]  /*dc20*/  HFMA2.BF16_V2 R145, R11, R145, -RZ.H0_H0 ;  /* 0x000000910b917231 */ /* 0x000fe200003400ff */
[----:B------:R-:W-:Y:S01]  /*dc30*/  PRMT R144, RZ, 0x7610, R144 ;  /* 0x00007610ff907816 */ /* 0x000fe20000000090 */
[----:B------:R-:W-:Y:S01]  /*dc40*/  HFMA2.BF16_V2 R146, R159, R146, -RZ.H0_H0 ;  /* 0x000000929f927231 */ /* 0x000fe200003400ff */
[----:B------:R-:W-:Y:S01]  /*dc50*/  BSSY B1, `(.L_x_13009) ;  /* 0x000002e000017945 */ /* 0x000fe20003800000 */
[----:B------:R-:W-:Y:S01]  /*dc60*/  HFMA2.BF16_V2 R147, R161, R147, -RZ.H0_H0 ;  /* 0x00000093a1937231 */ /* 0x000fe200003400ff */
[----:B------:R-:W-:Y:S01]  /*dc70*/  PRMT R8, RZ, 0x5410, R145 ;  /* 0x00005410ff087816 */ /* 0x000fe20000000091 */
[----:B------:R-:W-:Y:S01]  /*dc80*/  FADD.FTZ R7, R7, R144 ;  /* 0x0000009007077221 */ /* 0x000fe20000010000 */
[--C-:B------:R-:W-:Y:S01]  /*dc90*/  PRMT R9, RZ, 0x5410, R146.reuse ;  /* 0x00005410ff097816 */ /* 0x100fe20000000092 */
        /* <DEDUP_REMOVED lines=18> */
[C---:B------:R-:W-:Y:S02]  /*ddc0*/  IADD3 R9, R157.reuse, 0x4, RZ ;  /* 0x000000049d097810 */ /* 0x040fe40007ffe0ff */
[----:B------:R-:W-:Y:S02]  /*ddd0*/  IADD3 R10, R157, 0x3, RZ ;  /* 0x000000039d0a7810 */ /* 0x000fe40007ffe0ff */
[----:B------:R-:W-:Y:S02]  /*dde0*/  ISETP.GE.AND P2, PT, R13, UR7, PT ;  /* 0x000000070d007c0c */ /* 0x000fe4000bf46270 */
        /* <DEDUP_REMOVED lines=20> */
.L_x_13010:
[----:B------:R-:W-:Y:S05]  /*df30*/  BSYNC B1 ;  /* 0x0000000000017941 */ /* 0x000fea0003800000 */
.L_x_13009:
[----:B------:R-:W-:Y:S01]  /*df40*/  HFMA2.BF16_V2 R150, R159, R150, -RZ.H0_H0 ;  /* 0x000000969f967231 */ /* 0x000fe200003400ff */
[--C-:B------:R-:W-:Y:S01]  /*df50*/  PRMT R9, RZ, 0x5410, R148.reuse ;  /* 0x00005410ff097816 */ /* 0x100fe20000000094 */
[----:B------:R-:W-:Y:S01]  /*df60*/  HFMA2.BF16_V2 R149, R11, R149, -RZ.H0_H0 ;  /* 0x000000950b957231 */ /* 0x000fe200003400ff */
[----:B------:R-:W-:Y:S01]  /*df70*/  PRMT R148, RZ, 0x7610, R148 ;  /* 0x00007610ff947816 */ /* 0x000fe20000000094 */
[----:B------:R-:W-:Y:S01]  /*df80*/  HFMA2.BF16_V2 R151, R161, R151, -RZ.H0_H0 ;  /* 0x00000097a1977231 */ /* 0x000fe200003400ff */
[--C-:B------:R-:W-:Y:S01]  /*df90*/  PRMT R12, RZ, 0x5410, R150.reuse ;  /* 0x00005410ff0c7816 */ /* 0x100fe20000000096 */
[----:B------:R-:W-:Y:S01]  /*dfa0*/  HFMA2.BF16_V2 R152, R163, R152, -RZ.H0_H0 ;  /* 0x00000098a3987231 */ /* 0x000fe200003400ff */
        /* <DEDUP_REMOVED lines=10> */
[----:B------:R-:W-:Y:S01]  /*e050*/  BSSY B1, `(.L_x_13011) ;  /* 0x000002d000017945 */ /* 0x000fe20003800000 */
[----:B------:R-:W-:-:S02]  /*e060*/  FADD.FTZ R6, R6, R7 ;  /* 0x0000000706067221 */ /* 0x000fc40000010000 */
[----:B------:R-:W-:Y:S01]  /*e070*/  FADD.FTZ R151, R12, R151 ;  /* 0x000000970c977221 */ /* 0x000fe20000010000 */
[--C-:B------:R-:W-:Y:S01]  /*e080*/  PRMT R12, RZ, 0x5410, R152.reuse ;  /* 0x00005410ff0c7816 */ /* 0x100fe20000000098 */
[----:B------:R-:W-:Y:S01]  /*e090*/  FADD.FTZ R10, R10, R13 ;  /* 0x0000000d0a0a7221 */ /* 0x000fe20000010000 */
[----:B------:R-:W-:Y:S01]  /*e0a0*/  PRMT R152, RZ, 0x7610, R152 ;  /* 0x00007610ff987816 */ /* 0x000fe20000000098 */
[----:B------:R-:W-:Y:S02]  /*e0b0*/  FADD.FTZ R9, R8, R9 ;  /* 0x0000000908097221 */ /* 0x000fe40000010000 */
[----:B------:R-:W-:Y:S02]  /*e0c0*/  FADD.FTZ R10, R10, R151 ;  /* 0x000000970a0a7221 */ /* 0x000fe40000010000 */
[----:B------:R-:W-:Y:S02]  /*e0d0*/  FADD.FTZ R13, R12, R152 ;  /* 0x000000980c0d7221 */ /* 0x000fe40000010000 */
[----:B------:R-:W-:-:S02]  /*e0e0*/  FADD.FTZ R72, R5, R72 ;  /* 0x0000004805487221 */ /* 0x000fc40000010000 */
[----:B------:R-:W-:Y:S02]  /*e0f0*/  FADD.FTZ R10, R10, R13 ;  /* 0x0000000d0a0a7221 */ /* 0x000fe40000010000 */
[----:B------:R-:W-:Y:S02]  /*e100*/  FADD.FTZ R73, R6, R73 ;  /* 0x0000004906497221 */ /* 0x000fe40000010000 */
[----:B------:R-:W-:Y:S02]  /*e110*/  FADD.FTZ R74, R9, R74 ;  /* 0x0000004a094a7221 */ /* 0x000fe40000010000 */
[----:B------:R-:W-:Y:S01]  /*e120*/  FADD.FTZ R75, R10, R75 ;  /* 0x0000004b0a4b7221 */ /* 0x000fe20000010000 */
[----:B------:R-:W-:Y:S05]  /*e130*/  @P0 BRA `(.L_x_13012) ;  /* 0x000001e000000947 */ /* 0x000fea0003800000 */
[C---:B------:R-:W-:Y:S02]  /*e140*/  IADD3 R4, R157.reuse, 0x1, RZ ;  /* 0x000000019d047810 */ /* 0x040fe40007ffe0ff */
[----:B------:R-:W-:Y:S02]  /*e150*/  ISETP.GE.AND P6, PT, R157, UR7, PT ;  /* 0x000000079d007c0c */ /* 0x000fe4000bfc6270 */
[----:B------:R-:W-:-:S02]  /*e160*/  ISETP.GE.AND P1, PT, R4, UR7, PT ;  /* 0x0000000704007c0c */ /* 0x000fc4000bf26270 */
[C---:B------:R-:W-:Y:S02]  /*e170*/  IADD3 R4, R157.reuse, 0x3, RZ ;  /* 0x000000039d047810 */ /* 0x040fe40007ffe0ff */
[C---:B------:R-:W-:Y:S02]  /*e180*/  IADD3 R5, R157.reuse, 0x2, RZ ;  /* 0x000000029d057810 */ /* 0x040fe40007ffe0ff */
[----:B------:R-:W-:Y:S02]  /*e190*/  ISETP.GE.AND P4, PT, R4, UR7, PT ;  /* 0x0000000704007c0c */ /* 0x000fe4000bf86270 */
[----:B------:R-:W-:Y:S02]  /*e1a0*/  IADD3 R4, R157, 0x7, RZ ;  /* 0x000000079d047810 */ /* 0x000fe40007ffe0ff */
[----:B------:R-:W-:Y:S02]  /*e1b0*/  ISETP.GE.AND P5, PT, R5, UR7, PT ;  /* 0x0000000705007c0c */ /* 0x000fe4000bfa6270 */
[----:B------:R-:W-:-:S02]  /*e1c0*/  IADD3 R5, R157, 0x4, RZ ;  /* 0x000000049d057810 */ /* 0x000fc40007ffe0ff */
[C---:B------:R-:W-:Y:S02]  /*e1d0*/  IADD3 R6, R157.reuse, 0x5, RZ ;  /* 0x000000059d067810 */ /* 0x040fe40007ffe0ff */
[----:B------:R-:W-:Y:S02]  /*e1e0*/  ISETP.GE.AND P0, PT, R4, UR7, PT ;  /* 0x0000000704007c0c */ /* 0x000fe4000bf06270 */
[----:B------:R-:W-:Y:S02]  /*e1f0*/  IADD3 R157, R157, 0x6, RZ ;  /* 0x000000069d9d7810 */ /* 0x000fe40007ffe0ff */
[----:B------:R-:W-:Y:S02]  /*e200*/  PRMT R4, R154, 0x7632, R4 ;  /* 0x000076329a047816 */ /* 0x000fe40000000004 */
[----:B------:R-:W-:Y:S02]  /*e210*/  @P6 PRMT R153, RZ, 0x7610, R153 ;  /* 0x00007610ff996816 */ /* 0x000fe40000000099 */
[----:B------:R-:W-:-:S02]  /*e220*/  ISETP.GE.AND P6, PT, R157, UR7, PT ;  /* 0x000000079d007c0c */ /* 0x000fc4000bfc6270 */
[----:B------:R-:W-:Y:S02]  /*e230*/  ISETP.GE.AND P3, PT, R5, UR7, PT ;  /* 0x0000000705007c0c */ /* 0x000fe4000bf66270 */
[----:B------:R-:W-:Y:S02]  /*e240*/  SEL R5, R154, RZ, !P5 ;  /* 0x000000ff9a057207 */ /* 0x000fe40006800000 */
[----:B------:R-:W-:Y:S02]  /*e250*/  ISETP.GE.AND P2, PT, R6, UR7, PT ;  /* 0x0000000706007c0c */ /* 0x000fe4000bf46270 */
[----:B------:R-:W-:Y:S02]  /*e260*/  SEL R154, R4, RZ, !P4 ;  /* 0x000000ff049a7207 */ /* 0x000fe40006000000 */
        /* <DEDUP_REMOVED lines=9> */
[----:B------:R-:W-:Y:S02]  /*e300*/  PRMT R153, R153, 0x5410, R4 ;  /* 0x0000541099997816 */ /* 0x000fe40000000004 */
[----:B------:R-:W-:Y:S02]  /*e310*/  @!P0 PRMT R156, R7, 0x7610, R156 ;  /* 0x00007610079c8816 */ /* 0x000fe4000000009c */
.L_x_13012:
[----:B------:R-:W-:Y:S05]  /*e320*/  BSYNC B1 ;  /* 0x0000000000017941 */ /* 0x000fea0003800000 */
.L_x_13011:
[----:B------:R-:W-:Y:S01]  /*e330*/  HFMA2.BF16_V2 R11, R11, R153, -RZ.H0_H0 ;  /* 0x000000990b0b7231 */ /* 0x000fe200003400ff */
[----:B------:R-:W-:Y:S01]  /*e340*/  IADD3 R79, R79, 0x4, RZ ;  /* 0x000000044f4f7810 */ /* 0x000fe20007ffe0ff */
[----:B------:R-:W-:Y:S02]  /*e350*/  HFMA2.BF16_V2 R154, R159, R154, -RZ.H0_H0 ;  /* 0x0000009a9f9a7231 */ /* 0x000fe400003400ff */
[----:B------:R-:W-:Y:S01]  /*e360*/  HFMA2.BF16_V2 R155, R161, R155, -RZ.H0_H0 ;  /* 0x0000009ba19b7231 */ /* 0x000fe200003400ff */
[----:B------:R-:W-:Y:S01]  /*e370*/  PRMT R4, RZ, 0x5410, R11 ;  /* 0x00005410ff047816 */ /* 0x000fe2000000000b */
[----:B------:R-:W-:Y:S01]  /*e380*/  HFMA2.BF16_V2 R156, R163, R156, -RZ.H0_H0 ;  /* 0x0000009ca39c7231 */ /* 0x000fe200003400ff */
[----:B------:R-:W-:-:S02]  /*e390*/  PRMT R5, RZ, 0x5410, R154 ;  /* 0x00005410ff057816 */ /* 0x000fc4000000009a */
[----:B------:R-:W-:Y:S02]  /*e3a0*/  PRMT R11, RZ, 0x7610, R11 ;  /* 0x00007610ff0b7816 */ /* 0x000fe4000000000b */
[----:B------:R-:W-:Y:S02]  /*e3b0*/  PRMT R154, RZ, 0x7610, R154 ;  /* 0x00007610ff9a7816 */ /* 0x000fe4000000009a */
[----:B------:R-:W-:Y:S01]  /*e3c0*/  PRMT R6, RZ, 0x5410, R155 ;  /* 0x00005410ff067816 */ /* 0x000fe2000000009b */
[----:B------:R-:W-:Y:S01]  /*e3d0*/  FADD.FTZ R4, R4, R11 ;  /* 0x0000000b04047221 */ /* 0x000fe20000010000 */
[----:B------:R-:W-:Y:S01]  /*e3e0*/  PRMT R155, RZ, 0x7610, R155 ;  /* 0x00007610ff9b7816 */ /* 0x000fe2000000009b */
[----:B------:R-:W-:Y:S01]  /*e3f0*/  FADD.FTZ R5, R5, R154 ;  /* 0x0000009a05057221 */ /* 0x000fe20000010000 */
[----:B------:R-:W-:-:S03]  /*e400*/  ISETP.GE.AND P0, PT, R79, UR9, PT ;  /* 0x000000094f007c0c */ /* 0x000fc6000bf06270 */
[----:B------:R-:W-:Y:S01]  /*e410*/  FADD.FTZ R155, R6, R155 ;  /* 0x0000009b069b7221 */ /* 0x000fe20000010000 */
[--C-:B------:R-:W-:Y:S01]  /*e420*/  PRMT R6, RZ, 0x5410, R156.reuse ;  /* 0x00005410ff067816 */ /* 0x100fe2000000009c */
[----:B------:R-:W-:Y:S01]  /*e430*/  FADD.FTZ R4, R4, R5 ;  /* 0x0000000504047221 */ /* 0x000fe20000010000 */
[----:B------:R-:W-:-:S03]  /*e440*/  PRMT R156, RZ, 0x7610, R156 ;  /* 0x00007610ff9c7816 */ /* 0x000fc6000000009c */
[----:B------:R-:W-:Y:S02]  /*e450*/  FADD.FTZ R4, R4, R155 ;  /* 0x0000009b04047221 */ /* 0x000fe40000010000 */
[----:B------:R-:W-:-:S04]  /*e460*/  FADD.FTZ R5, R6, R156 ;  /* 0x0000009c06057221 */ /* 0x000fc80000010000 */
[----:B------:R-:W-:-:S04]  /*e470*/  FADD.FTZ R5, R4, R5 ;  /* 0x0000000504057221 */ /* 0x000fc80000010000 */
[----:B------:R-:W-:Y:S01]  /*e480*/  FADD.FTZ R76, R5, R76 ;  /* 0x0000004c054c7221 */ /* 0x000fe20000010000 */
[----:B------:R-:W-:Y:S01]  /*e490*/  @P0 CALL.REL.NOINC `(.L_x_12948) ;  /* 0x0000001000000944 */ /* 0x000fe20003c00000 */
[----:B------:R-:W-:Y:S05]  /*e4a0*/  BRA `(.L_x_13013) ;  /* 0xffff84c000007947 */ /* 0x000fea000383ffff */
.L_x_12948:
[----:B------:R-:W-:Y:S05]  /*e4b0*/  BSYNC B0 ;  /* 0x0000000000007941 */ /* 0x000fea0003800000 */
.L_x_12947:
[----:B------:R-:W0:Y:S01]  /*e4c0*/  SHFL.BFLY PT, R4, R47, 0x2, 0x1f ;  /* 0x0c401f002f047f89 */ /* 0x000e2200000e0000 */
[----:B------:R-:W-:Y:S01]  /*e4d0*/  LOP3.LUT P0, RZ, R50, 0x3, RZ, 0xc0, !PT ;  /* 0x0000000332ff7812 */ /* 0x000fe2000780c0ff */
[----:B------:R-:W-:Y:S02]  /*e4e0*/  BSSY B0, `(.L_x_13014) ;  /* 0x00000ae000007945 */ /* 0x000fe40003800000 */
[----:B------:R-:W5:Y:S04]  /*e4f0*/  SHFL.BFLY PT, R13, R56, 0x2, 0x1f ;  /* 0x0c401f00380d7f89 */ /* 0x000f6800000e0000 */
[----:B------:R-:W2:Y:S04]  /*e500*/  SHFL.BFLY PT, R3, R0, 0x2, 0x1f ;  /* 0x0c401f0000037f89 */ /* 0x000ea800000e0000 */
[----:B------:R-:W3:Y:S04]  /*e510*/  SHFL.BFLY PT, R6, R49, 0x2, 0x1f ;  /* 0x0c401f0031067f89 */ /* 0x000ee800000e0000 */
[----:B------:R-:W4:Y:S04]  /*e520*/  SHFL.BFLY PT, R5, R46, 0x2, 0x1f ;  /* 0x0c401f002e057f89 */ /* 0x000f2800000e0000 */
[----:B------:R-:W1:Y:S04]  /*e530*/  SHFL.BFLY PT, R17, R60, 0x2, 0x1f ;  /* 0x0c401f003c117f89 */ /* 0x000e6800000e0000 */
[----:B------:R-:W1:Y:S01]  /*e540*/  SHFL.BFLY PT, R7, R48, 0x2, 0x1f ;  /* 0x0c401f0030077f89 */ /* 0x000e6200000e0000 */
[----:B0-----:R-:W-:-:S03]  /*e550*/  FADD.FTZ R47, R4, R47 ;  /* 0x0000002f042f7221 */ /* 0x001fc60000010000 */
[----:B------:R-:W0:Y:S01]  /*e560*/  SHFL.BFLY PT, R9, R52, 0x2, 0x1f ;  /* 0x0c401f0034097f89 */ /* 0x000e2200000e0000 */
[----:B-----5:R-:W-:-:S03]  /*e570*/  FADD.FTZ R56, R13, R56 ;  /* 0x000000380d387221 */ /* 0x020fc60000010000 */
[----:B------:R-:W5:Y:S01]  /*e580*/  SHFL.BFLY PT, R15, R58, 0x2, 0x1f ;  /* 0x0c401f003a0f7f89 */ /* 0x000f6200000e0000 */
[----:B--2---:R-:W-:-:S03]  /*e590*/  FADD.FTZ R0, R3, R0 ;  /* 0x0000000003007221 */ /* 0x004fc60000010000 */
[----:B------:R-:W2:Y:S01]  /*e5a0*/  SHFL.BFLY PT, R4, R61, 0x2, 0x1f ;  /* 0x0c401f003d047f89 */ /* 0x000ea200000e0000 */
[----:B---3--:R-:W-:-:S03]  /*e5b0*/  FADD.FTZ R49, R6, R49 ;  /* 0x0000003106317221 */ /* 0x008fc60000010000 */
[----:B------:R-:W3:Y:S01]  /*e5c0*/  SHFL.BFLY PT, R8, R51, 0x2, 0x1f ;  /* 0x0c401f0033087f89 */ /* 0x000ee200000e0000 */
[----:B----4-:R-:W-:-:S03]  /*e5d0*/  FADD.FTZ R5, R5, R46 ;  /* 0x0000002e05057221 */ /* 0x010fc60000010000 */
[----:B------:R-:W4:Y:S01]  /*e5e0*/  SHFL.BFLY PT, R11, R54, 0x2, 0x1f ;  /* 0x0c401f00360b7f89 */ /* 0x000f2200000e0000 */
[----:B-1----:R-:W-:-:S03]  /*e5f0*/  FADD.FTZ R60, R17, R60 ;  /* 0x0000003c113c7221 */ /* 0x002fc60000010000 */
[----:B------:R-:W1:Y:S01]  /*e600*/  SHFL.BFLY PT, R2, R77, 0x2, 0x1f ;  /* 0x0c401f004d027f89 */ /* 0x000e6200000e0000 */
[----:B------:R-:W-:-:S03]  /*e610*/  FADD.FTZ R48, R7, R48 ;  /* 0x0000003007307221 */ /* 0x000fc60000010000 */
[----:B------:R-:W1:Y:S01]  /*e620*/  SHFL.BFLY PT, R13, R64, 0x2, 0x1f ;  /* 0x0c401f00400d7f89 */ /* 0x000e6200000e0000 */
[----:B0-----:R-:W-:-:S03]  /*e630*/  FADD.FTZ R52, R9, R52 ;  /* 0x0000003409347221 */ /* 0x001fc60000010000 */
[----:B------:R-:W0:Y:S01]  /*e640*/  S2R R84, SR_TID.X ;  /* 0x0000000000547919 */ /* 0x000e220000002100 */
        /* <DEDUP_REMOVED lines=12> */
[----:B0-----:R-:W-:-:S03]  /*e710*/  LOP3.LUT R13, R84, 0xffffffc0, RZ, 0xc0, !PT ;  /* 0xffffffc0540d7812 */ /* 0x001fc600078ec0ff */
[----:B------:R-:W0:Y:S01]  /*e720*/  SHFL.BFLY PT, R18, R65, 0x2, 0x1f ;  /* 0x0c401f0041127f89 */ /* 0x000e2200000e0000 */
[----:B-----5:R-:W-:Y:S01]  /*e730*/  FADD.FTZ R12, R12, R55 ;  /* 0x000000370c0c7221 */ /* 0x020fe20000010000 */
[----:B------:R-:W-:Y:S02]  /*e740*/  ISETP.NE.OR P1, PT, R13, 0x40, P0 ;  /* 0x000000400d00780c */ /* 0x000fe40000725670 */
        /* <DEDUP_REMOVED lines=32> */
[----:B------:R-:W3:Y:S01]  /*e950*/  S2R R42, SR_TID.X ;  /* 0x00000000002a7919 */ /* 0x000ee20000002100 */
        /* <DEDUP_REMOVED lines=12> */
[----:B---3--:R-:W-:-:S03]  /*ea20*/  SHF.R.S32.HI R38, RZ, 0x1f, R42 ;  /* 0x0000001fff267819 */ /* 0x008fc6000001142a */
[----:B------:R-:W3:Y:S01]  /*ea30*/  SHFL.BFLY PT, R18, R61, 0x1, 0x1f ;  /* 0x0c201f003d127f89 */ /* 0x000ee200000e0000 */
[----:B----4-:R-:W-:Y:S01]  /*ea40*/  FADD.FTZ R2, R2, R3 ;  /* 0x0000000302027221 */ /* 0x010fe20000010000 */
[----:B------:R-:W-:Y:S02]  /*ea50*/  LEA.HI R38, R38, R42, RZ, 0x5 ;  /* 0x0000002a26267211 */ /* 0x000fe400078f28ff */
[----:B------:R-:W4:Y:S01]  /*ea60*/  SHFL.BFLY PT, R15, R56, 0x1, 0x1f ;  /* 0x0c201f00380f7f89 */ /* 0x000f2200000e0000 */
[----:B-1----:R-:W-:Y:S01]  /*ea70*/  FADD.FTZ R3, R47, R6 ;  /* 0x000000062f037221 */ /* 0x002fe20000010000 */
[----:B------:R-:W-:Y:S02]  /*ea80*/  SHF.R.S32.HI R38, RZ, 0x5, R38 ;  /* 0x00000005ff267819 */ /* 0x000fe40000011426 */
        /* <DEDUP_REMOVED lines=23> */
[----:B---3--:R-:W-:Y:S02]  /*ec00*/  FADD.FTZ R22, R67, R24 ;  /* 0x0000001843167221 */ /* 0x008fe40000010000 */
[----:B------:R-:W-:Y:S01]  /*ec10*/  IMAD.SHL.U32 R24, R38, 0x100, RZ ;  /* 0x0000010026187824 */ /* 0x000fe200078e00ff */
        /* <DEDUP_REMOVED lines=14> */
[----:B------:R-:W-:Y:S01]  /*ed00*/  BAR.SYNC.DEFER_BLOCKING 0x0 ;  /* 0x0000000000007b1d */ /* 0x000fe20000010000 */
[----:B----4-:R-:W-:Y:S02]  /*ed10*/  FADD.FTZ R40, R40, R35 ;  /* 0x0000002328287221 */ /* 0x010fe40000010000 */
[----:B-1----:R-:W-:Y:S02]  /*ed20*/  FADD.FTZ R57, R57, R32 ;  /* 0x0000002039397221 */ /* 0x002fe40000010000 */
[----:B------:R-:W-:Y:S02]  /*ed30*/  FADD.FTZ R56, R73, R34 ;  /* 0x0000002249387221 */ /* 0x000fe40000010000 */
[----:B0-----:R-:W-:Y:S02]  /*ed40*/  FADD.FTZ R63, R74, R37 ;  /* 0x000000254a3f7221 */ /* 0x001fe40000010000 */
[----:B-----5:R-:W-:Y:S02]  /*ed50*/  FADD.FTZ R62, R75, R36 ;  /* 0x000000244b3e7221 */ /* 0x020fe40000010000 */
[----:B--2---:R-:W-:Y:S01]  /*ed60*/  FADD.FTZ R65, R76, R39 ;  /* 0x000000274c417221 */ /* 0x004fe20000010000 */
        /* <DEDUP_REMOVED lines=37> */
.L_x_13015:
[----:B------:R-:W-:Y:S05]  /*efc0*/  BSYNC B0 ;  /* 0x0000000000007941 */ /* 0x000fea0003800000 */
.L_x_13014:
[----:B------:R-:W-:Y:S01]  /*efd0*/  BAR.SYNC.DEFER_BLOCKING 0x0 ;  /* 0x0000000000007b1d */ /* 0x000fe20000010000 */
[----:B------:R-:W-:-:S02]  /*efe0*/  ISETP.GT.OR P1, PT, R84, 0x3f, P0 ;  /* 0x0000003f5400780c */ /* 0x000fc40000724670 */
[----:B------:R-:W-:-:S03]  /*eff0*/  LOP3.LUT R68, R84, 0xffffffe0, RZ, 0xc0, !PT ;  /* 0xffffffe054447812 */ /* 0x000fc600078ec0ff */
        /* <DEDUP_REMOVED lines=68> */
[----:B------:R-:W-:Y:S02]  /*f440*/  FADD.FTZ R65, R65, R66 ;  /* 0x0000004241417221 */ /* 0x000fe40000010000 */
.L_x_13017:
[----:B------:R-:W-:Y:S05]  /*f450*/  BSYNC B0 ;  /* 0x0000000000007941 */ /* 0x000fea0003800000 */
.L_x_13016:
[----:B------:R-:W-:Y:S01]  /*f460*/  BAR.SYNC.DEFER_BLOCKING 0x0 ;  /* 0x0000000000007b1d */ /* 0x000fe20000010000 */
[----:B------:R-:W-:Y:S02]  /*f470*/  ISETP.NE.OR P1, PT, R68, 0x20, P0 ;  /* 0x000000204400780c */ /* 0x000fe40000725670 */
[----:B------:R-:W-:-:S03]  /*f480*/  IADD3 R26, R84, 0x1f, RZ ;  /* 0x0000001f541a7810 */ /* 0x000fc60007ffe0ff */
[----:B------:R-:W-:Y:S08]  /*f490*/  BSSY B0, `(.L_x_13018) ;  /* 0x0000025000007945 */ /* 0x000ff00003800000 */
[----:B------:R-:W-:Y:S05]  /*f4a0*/  @P1 BRA `(.L_x_13019) ;  /* 0x0000023000001947 */ /* 0x000fea0003800000 */
[----:B0-----:R-:W-:-:S04]  /*f4b0*/  SHF.R.S32.HI R25, RZ, 0x1f, R50 ;  /* 0x0000001fff197819 */ /* 0x001fc80000011432 */
        /* <DEDUP_REMOVED lines=34> */
.L_x_13019:
[----:B------:R-:W-:Y:S05]  /*f6e0*/  BSYNC B0 ;  /* 0x0000000000007941 */ /* 0x000fea0003800000 */
.L_x_13018:
        /* <DEDUP_REMOVED lines=72> */
.L_x_13021:
[----:B------:R-:W-:Y:S05]  /*fb70*/  BSYNC B0 ;  /* 0x0000000000007941 */ /* 0x000fea0003800000 */
.L_x_13020:
[----:B------:R-:W-:Y:S06]  /*fb80*/  BAR.SYNC.DEFER_BLOCKING 0x0 ;  /* 0x0000000000007b1d */ /* 0x000fec0000010000 */
[----:B------:R-:W-:Y:S05]  /*fb90*/  @P2 EXIT ;  /* 0x000000000000294d */ /* 0x000fea0003800000 */
[----:B------:R-:W-:Y:S05]  /*fba0*/  @P0 EXIT ;  /* 0x000000000000094d */ /* 0x000fea0003800000 */
[----:B------:R-:W1:Y:S01]  /*fbb0*/  S2UR UR4, SR_CTAID.Y ;  /* 0x00000000000479c3 */ /* 0x000e620000002600 */
[----:B------:R-:W-:Y:S01]  /*fbc0*/  ULDC UR6, c[0x0][0xc] ;  /* 0x0000030000067ab9 */ /* 0x000fe20000000800 */
[----:B0-----:R-:W-:-:S02]  /*fbd0*/  SHF.R.S32.HI R25, RZ, 0x1f, R50 ;  /* 0x0000001fff197819 */ /* 0x001fc40000011432 */
[----:B------:R-:W-:Y:S02]  /*fbe0*/  F2FP.BF16.PACK_AB R2, R7, R2 ;  /* 0x000000020702723e */ /* 0x000fe400000010ff */
[----:B------:R-:W-:Y:S02]  /*fbf0*/  LEA.HI R25, R25, R50, RZ, 0x2 ;  /* 0x0000003219197211 */ /* 0x000fe400078f10ff */
[----:B------:R-:W0:Y:S01]  /*fc00*/  S2UR UR5, SR_CTAID.X ;  /* 0x00000000000579c3 */ /* 0x000e220000002500 */
[----:B------:R-:W-:Y:S02]  /*fc10*/  F2FP.BF16.PACK_AB R0, R3, R0 ;  /* 0x000000000300723e */ /* 0x000fe400000010ff */
[----:B------:R-:W-:Y:S02]  /*fc20*/  SHF.R.S32.HI R64, RZ, 0x2, R25 ;  /* 0x00000002ff407819 */ /* 0x000fe40000011419 */
[----:B------:R-:W-:Y:S02]  /*fc30*/  PRMT R3, R2, 0x7632, R3 ;  /* 0x0000763202037816 */ /* 0x000fe40000000003 */
[C---:B------:R-:W-:Y:S01]  /*fc40*/  IADD3 R25, R64.reuse, 0x8, RZ ;  /* 0x0000000840197810 */ /* 0x040fe20007ffe0ff */
[----:B------:R-:W2:Y:S01]  /*fc50*/  S2UR UR7, SR_CTAID.Z ;  /* 0x00000000000779c3 */ /* 0x000ea20000002700 */
[----:B------:R-:W-:-:S02]  /*fc60*/  IADD3 R26, R64, 0x10, RZ ;  /* 0x00000010401a7810 */ /* 0x000fc40007ffe0ff */
[C---:B------:R-:W-:Y:S02]  /*fc70*/  IADD3 R35, R64.reuse, 0x28, RZ ;  /* 0x0000002840237810 */ /* 0x040fe40007ffe0ff */
[C---:B------:R-:W-:Y:S02]  /*fc80*/  IADD3 R49, R64.reuse, 0x58, RZ ;  /* 0x0000005840317810 */ /* 0x040fe40007ffe0ff */
[C---:B------:R-:W-:Y:S01]  /*fc90*/  IADD3 R67, R64.reuse, 0x88, RZ ;  /* 0x0000008840437810 */ /* 0x040fe20007ffe0ff */
[----:B-1----:R-:W-:Y:S01]  /*fca0*/  UIMAD UR4, UR4, UR6, URZ ;  /* 0x00000006040472a4 */ /* 0x002fe2000f8e023f */
[C---:B------:R-:W-:Y:S02]  /*fcb0*/  IADD3 R71, R64.reuse, 0x98, RZ ;  /* 0x0000009840477810 */ /* 0x040fe40007ffe0ff */
[----:B------:R-:W-:Y:S01]  /*fcc0*/  ULDC UR6, c[0x0][0x14] ;  /* 0x0000050000067ab9 */ /* 0x000fe20000000800 */
[C---:B------:R-:W-:Y:S02]  /*fcd0*/  IADD3 R79, R64.reuse, 0xb8, RZ ;  /* 0x000000b8404f7810 */ /* 0x040fe40007ffe0ff */
[C---:B------:R-:W-:Y:S01]  /*fce0*/  IADD3 R83, R64.reuse, 0xc8, RZ ;  /* 0x000000c840537810 */ /* 0x040fe20007ffe0ff */
[----:B0-----:R-:W-:Y:S01]  /*fcf0*/  UIMAD UR5, UR5, UR6, URZ ;  /* 0x00000006050572a4 */ /* 0x001fe2000f8e023f */
[----:B------:R-:W-:Y:S01]  /*fd00*/  IADD3 R89, R64, 0xe0, RZ ;  /* 0x000000e040597810 */ /* 0x000fe20007ffe0ff */
[----:B------:R-:W-:Y:S01]  /*fd10*/  UIMAD UR6, UR4, UR6, URZ ;  /* 0x00000006040672a4 */ /* 0x000fe2000f8e023f */
[----:B------:R-:W-:Y:S01]  /*fd20*/  F2FP.BF16.PACK_AB R4, R5, R4 ;  /* 0x000000040504723e */ /* 0x000fe200000010ff */
[----:B------:R-:W-:Y:S01]  /*fd30*/  USHF.L.U32 UR5, UR5, 0x8, URZ ;  /* 0x0000000805057899 */ /* 0x000fe2000800063f */
[----:B------:R-:W-:Y:S01]  /*fd40*/  PRMT R5, R0, 0x7632, R5 ;  /* 0x0000763200057816 */ /* 0x000fe20000000005 */
[----:B------:R-:W-:Y:S01]  /*fd50*/  USHF.L.U32 UR6, UR6, 0x8, URZ ;  /* 0x0000000806067899 */ /* 0x000fe2000800063f */
[----:B------:R-:W-:Y:S01]  /*fd60*/  F2FP.BF16.PACK_AB R6, R9, R6 ;  /* 0x000000060906723e */ /* 0x000fe200000010ff */
[----:B--2---:R-:W-:Y:S01]  /*fd70*/  USHF.L.U32 UR4, UR7, 0x8, URZ ;  /* 0x0000000807047899 */ /* 0x004fe2000800063f */
[----:B------:R-:W-:Y:S01]  /*fd80*/  F2FP.BF16.PACK_AB R8, R11, R8 ;  /* 0x000000080b08723e */ /* 0x000fe200000010ff */
[----:B------:R-:W-:Y:S01]  /*fd90*/  USHF.R.S32.HI UR8, URZ, 0x1f, UR5 ;  /* 0x0000001f3f087899 */ /* 0x000fe20008011405 */
[----:B------:R-:W-:Y:S01]  /*fda0*/  F2FP.BF16.PACK_AB R10, R13, R10 ;  /* 0x0000000a0d0a723e */ /* 0x000fe200000010ff */
[----:B------:R-:W-:Y:S01]  /*fdb0*/  USHF.R.S32.HI UR7, URZ, 0x1f, UR4 ;  /* 0x0000001f3f077899 */ /* 0x000fe20008011404 */
        /* <DEDUP_REMOVED lines=8> */
[C---:B------:R-:W-:Y:S02]  /*fe40*/  IADD3 R27, P0, R64.reuse, UR4, RZ ;  /* 0x00000004401b7c10 */ /* 0x040fe4000ff1e0ff */
[----:B------:R-:W-:Y:S02]  /*fe50*/  IADD3 R29, P1, R25, UR4, RZ ;  /* 0x00000004191d7c10 */ /* 0x000fe4000ff3e0ff */
[----:B------:R-:W-:Y:S02]  /*fe60*/  LEA.HI.X.SX32 R34, R64, UR7, 0x1, P0 ;  /* 0x0000000740227c11 */ /* 0x000fe400080f0eff */
[----:B------:R-:W-:-:S02]  /*fe70*/  LEA R24, P0, R27, c[0x0][0x160], 0x1 ;  /* 0x000058001b187a11 */ /* 0x000fc400078008ff */
[----:B------:R-:W-:Y:S02]  /*fe80*/  LEA.HI.X.SX32 R32, R25, UR7, 0x1, P1 ;  /* 0x0000000719207c11 */ /* 0x000fe400088f0eff */
[----:B------:R-:W-:Y:S02]  /*fe90*/  LEA R28, P1, R29, c[0x0][0x160], 0x1 ;  /* 0x000058001d1c7a11 */ /* 0x000fe400078208ff */
[----:B------:R-:W-:Y:S02]  /*fea0*/  LEA.HI.X R25, R27, c[0x0][0x164], R34, 0x1, P0 ;  /* 0x000059001b197a11 */ /* 0x000fe400000f0c22 */
[----:B------:R-:W-:Y:S02]  /*feb0*/  IADD3 R27, R64, 0x18, RZ ;  /* 0x00000018401b7810 */ /* 0x000fe40007ffe0ff */
[----:B------:R-:W-:Y:S01]  /*fec0*/  IADD3 R37, P0, R26, UR4, RZ ;  /* 0x000000041a257c10 */ /* 0x000fe2000ff1e0ff */
[----:B------:R0:W-:Y:S01]  /*fed0*/  STG.E.U16 [R24.64], R2 ;  /* 0x0000000218007986 */ /* 0x0001e2000c10150a */
[----:B------:R-:W-:-:S02]  /*fee0*/  LEA.HI.X R29, R29, c[0x0][0x164], R32, 0x1, P1 ;  /* 0x000059001d1d7a11 */ /* 0x000fc400008f0c20 */
[----:B------:R-:W-:Y:S02]  /*fef0*/  IADD3 R33, P1, R27, UR4, RZ ;  /* 0x000000041b217c10 */ /* 0x000fe4000ff3e0ff */
[----:B------:R-:W-:Y:S01]  /*ff00*/  LEA.HI.X.SX32 R38, R26, UR7, 0x1, P0 ;  /* 0x000000071a267c11 */ /* 0x000fe200080f0eff */
[----:B------:R-:W-:Y:S01]  /*ff10*/  STG.E.U16 [R28.64], R3 ;  /* 0x000000031c007986 */ /* 0x000fe2000c10150a */
[----:B------:R-:W-:Y:S02]  /*ff20*/  LEA R26, P0, R37, c[0x0][0x160], 0x1 ;  /* 0x00005800251a7a11 */ /* 0x000fe400078008ff */
[----:B------:R-:W-:Y:S02]  /*ff30*/  IADD3 R34, R64, 0x20, RZ ;  /* 0x0000002040227810 */ /* 0x000fe40007ffe0ff */
[----:B------:R-:W-:Y:S02]  /*ff40*/  LEA.HI.X.SX32 R36, R27, UR7, 0x1, P1 ;  /* 0x000000071b247c11 */ /* 0x000fe400088f0eff */
[----:B------:R-:W-:-:S02]  /*ff50*/  LEA R32, P1, R33, c[0x0][0x160], 0x1 ;  /* 0x0000580021207a11 */ /* 0x000fc400078208ff */
[----:B------:R-:W-:Y:S02]  /*ff60*/  LEA.HI.X R27, R37, c[0x0][0x164], R38, 0x1, P0 ;  /* 0x00005900251b7a11 */ /* 0x000fe400000f0c26 */
[----:B------:R-:W-:Y:S02]  /*ff70*/  IADD3 R39, P0, R34, UR4, RZ ;  /* 0x0000000422277c10 */ /* 0x000fe4000ff1e0ff */
[----:B------:R-:W-:Y:S01]  /*ff80*/  IADD3 R42, P2, R35, UR4, RZ ;  /* 0x00000004232a7c10 */ /* 0x000fe2000ff5e0ff */
[----:B------:R1:W-:Y:S01]  /*ff90*/  STG.E.U16 [R26.64], R0 ;  /* 0x000000001a007986 */ /* 0x0003e2000c10150a */
[----:B------:R-:W-:Y:S02]  /*ffa0*/  LEA.HI.X R33, R33, c[0x0][0x164], R36, 0x1, P1 ;  /* 0x0000590021217a11 */ /* 0x000fe400008f0c24 */
[----:B------:R-:W-:Y:S02]  /*ffb0*/  IADD3 R36, R64, 0x30, RZ ;  /* 0x0000003040247810 */ /* 0x000fe40007ffe0ff */
[----:B------:R-:W-:Y:S01]  /*ffc0*/  LEA.HI.X.SX32 R44, R34, UR7, 0x1, P0 ;  /* 0x00000007222c7c11 */ /* 0x000fe200080f0eff */
[----:B------:R2:W-:Y:S01]  /*ffd0*/  STG.E.U16 [R32.64], R5 ;  /* 0x0000000520007986 */ /* 0x0005e2000c10150a */
[----:B------:R-:W-:-:S02]  /*ffe0*/  LEA.HI.X.SX32 R35, R35, UR7, 0x1, P2 ;  /* 0x0000000723237c11 */ /* 0x000fc400090f0eff */
[----:B------:R-:W-:Y:S02]  /*fff0*/  LEA R34, P1, R42, c[0x0][0x160], 0x1 ;  /* 0x000058002a227a11 */ /* 0x000fe400078208ff */
[C---:B------:R-:W-:Y:S02]  /*10000*/  LEA R38, P0, R39.reuse, c[0x0][0x160], 0x1 ;  /* 0x0000580027267a11 */ /* 0x040fe400078008ff */
[----:B------:R-:W-:Y:S02]  /*10010*/  IADD3 R37, R64, 0x38, RZ ;  /* 0x0000003840257810 */ /* 0x000fe40007ffe0ff */
[----:B------:R-:W-:Y:S02]  /*10020*/  IADD3 R45, P2, R36, UR4, RZ ;  /* 0x00000004242d7c10 */ /* 0x000fe4000ff5e0ff */
[----:B------:R-:W-:Y:S02]  /*10030*/  LEA.HI.X R35, R42, c[0x0][0x164], R35, 0x1, P1 ;  /* 0x000059002a237a11 */ /* 0x000fe400008f0c23 */
[----:B------:R-:W-:-:S02]  /*10040*/  LEA.HI.X R39, R39, c[0x0][0x164], R44, 0x1, P0 ;  /* 0x0000590027277a11 */ /* 0x000fc400000f0c2c */
[----:B------:R-:W-:Y:S02]  /*10050*/  IADD3 R43, P1, R37, UR4, RZ ;  /* 0x00000004252b7c10 */ /* 0x000fe4000ff3e0ff */
[----:B------:R-:W-:Y:S01]  /*10060*/  LEA.HI.X.SX32 R48, R36, UR7, 0x1, P2 ;  /* 0x0000000724307c11 */ /* 0x000fe200090f0eff */
[----:B------:R3:W-:Y:S01]  /*10070*/  STG.E.U16 [R38.64], R4 ;  /* 0x0000000426007986 */ /* 0x0007e2000c10150a */
[----:B------:R-:W-:Y:S02]  /*10080*/  LEA R36, P0, R45, c[0x0][0x160], 0x1 ;  /* 0x000058002d247a11 */ /* 0x000fe400078008ff */
[----:B------:R-:W-:Y:S02]  /*10090*/  IADD3 R44, R64, 0x40, RZ ;  /* 0x00000040402c7810 */ /* 0x000fe40007ffe0ff */
[----:B------:R-:W-:Y:S02]  /*100a0*/  LEA.HI.X.SX32 R46, R37, UR7, 0x1, P1 ;  /* 0x00000007252e7c11 */ /* 0x000fe400088f0eff */
[----:B------:R-:W-:-:S02]  /*100b0*/  LEA R42, P1, R43, c[0x0][0x160], 0x1 ;  /* 0x000058002b2a7a11 */ /* 0x000fc400078208ff */
[----:B------:R-:W-:Y:S02]  /*100c0*/  LEA.HI.X R37, R45, c[0x0][0x164], R48, 0x1, P0 ;  /* 0x000059002d257a11 */ /* 0x000fe400000f0c30 */
[----:B------:R-:W-:Y:S02]  /*100d0*/  IADD3 R45, R64, 0x48, RZ ;  /* 0x00000048402d7810 */ /* 0x000fe40007ffe0ff */
[C---:B------:R-:W-:Y:S02]  /*100e0*/  IADD3 R51, P0, R44.reuse, UR4, RZ ;  /* 0x000000042c337c10 */ /* 0x040fe4000ff1e0ff */
[----:B------:R-:W-:Y:S02]  /*100f0*/  LEA.HI.X R43, R43, c[0x0][0x164], R46, 0x1, P1 ;  /* 0x000059002b2b7a11 */ /* 0x000fe400008f0c2e */
[----:B------:R-:W-:Y:S02]  /*10100*/  IADD3 R47, P1, R45, UR4, RZ ;  /* 0x000000042d2f7c10 */ /* 0x000fe4000ff3e0ff */
[----:B------:R-:W-:-:S02]  /*10110*/  LEA.HI.X.SX32 R52, R44, UR7, 0x1, P0 ;  /* 0x000000072c347c11 */ /* 0x000fc400080f0eff */
[----:B------:R-:W-:Y:S02]  /*10120*/  LEA R44, P0, R51, c[0x0][0x160], 0x1 ;  /* 0x00005800332c7a11 */ /* 0x000fe400078008ff */
[----:B------:R-:W-:Y:S02]  /*10130*/  IADD3 R48, R64, 0x50, RZ ;  /* 0x0000005040307810 */ /* 0x000fe40007ffe0ff */
[----:B------:R-:W-:Y:S02]  /*10140*/  LEA.HI.X.SX32 R50, R45, UR7, 0x1, P1 ;  /* 0x000000072d327c11 */ /* 0x000fe400088f0eff */
[----:B------:R-:W-:Y:S02]  /*10150*/  LEA R46, P1, R47, c[0x0][0x160], 0x1 ;  /* 0x000058002f2e7a11 */ /* 0x000fe400078208ff */
[----:B------:R-:W-:Y:S02]  /*10160*/  LEA.HI.X R45, R51, c[0x0][0x164], R52, 0x1, P0 ;  /* 0x00005900332d7a11 */ /* 0x000fe400000f0c34 */
[----:B------:R-:W-:-:S02]  /*10170*/  IADD3 R53, P0, R48, UR4, RZ ;  /* 0x0000000430357c10 */ /* 0x000fc4000ff1e0ff */
[----:B------:R-:W-:Y:S02]  /*10180*/  IADD3 R54, P2, R49, UR4, RZ ;  /* 0x0000000431367c10 */ /* 0x000fe4000ff5e0ff */
[----:B------:R-:W-:Y:S02]  /*10190*/  LEA.HI.X R47, R47, c[0x0][0x164], R50, 0x1, P1 ;  /* 0x000059002f2f7a11 */ /* 0x000fe400008f0c32 */
[----:B------:R-:W-:Y:S02]  /*101a0*/  IADD3 R50, R64, 0x60, RZ ;  /* 0x0000006040327810 */ /* 0x000fe40007ffe0ff */
[----:B------:R-:W-:Y:S02]  /*101b0*/  LEA.HI.X.SX32 R58, R48, UR7, 0x1, P0 ;  /* 0x00000007303a7c11 */ /* 0x000fe400080f0eff */
[----:B------:R-:W-:Y:S02]  /*101c0*/  LEA.HI.X.SX32 R49, R49, UR7, 0x1, P2 ;  /* 0x0000000731317c11 */ /* 0x000fe400090f0eff */
[----:B------:R-:W-:-:S02]  /*101d0*/  LEA R48, P1, R54, c[0x0][0x160], 0x1 ;  /* 0x0000580036307a11 */ /* 0x000fc400078208ff */
[C---:B------:R-:W-:Y:S02]  /*101e0*/  LEA R52, P0, R53.reuse, c[0x0][0x160], 0x1 ;  /* 0x0000580035347a11 */ /* 0x040fe400078008ff */
[----:B------:R-:W-:Y:S02]  /*101f0*/  IADD3 R51, R64, 0x68, RZ ;  /* 0x0000006840337810 */ /* 0x000fe40007ffe0ff */
[----:B------:R-:W-:Y:S02]  /*10200*/  IADD3 R59, P2, R50, UR4, RZ ;  /* 0x00000004323b7c10 */ /* 0x000fe4000ff5e0ff */
        /* <DEDUP_REMOVED lines=9> */
[----:B------:R-:W-:Y:S02]  /*102a0*/  IADD3 R59, R64, 0x78, RZ ;  /* 0x00000078403b7810 */ /* 0x000fe40007ffe0ff */
[C---:B------:R-:W-:Y:S02]  /*102b0*/  IADD3 R69, P0, R58.reuse, UR4, RZ ;  /* 0x000000043a457c10 */ /* 0x040fe4000ff1e0ff */
[----:B------:R-:W-:Y:S02]  /*102c0*/  LEA.HI.X R55, R55, c[0x0][0x164], R60, 0x1, P1 ;  /* 0x0000590037377a11 */ /* 0x000fe400008f0c3c */
[----:B------:R-:W-:Y:S02]  /*102d0*/  IADD3 R61, P1, R59, UR4, RZ ;  /* 0x000000043b3d7c10 */ /* 0x000fe4000ff3e0ff */
[----:B------:R-:W-:Y:S02]  /*102e0*/  LEA.HI.X.SX32 R70, R58, UR7, 0x1, P0 ;  /* 0x000000073a467c11 */ /* 0x000fe400080f0eff */
[----:B------:R-:W-:-:S02]  /*102f0*/  LEA R58, P0, R69, c[0x0][0x160], 0x1 ;  /* 0x00005800453a7a11 */ /* 0x000fc400078008ff */
[----:B------:R-:W-:Y:S02]  /*10300*/  IADD3 R66, R64, 0x80, RZ ;  /* 0x0000008040427810 */ /* 0x000fe40007ffe0ff */
[----:B------:R-:W-:Y:S02]  /*10310*/  LEA.HI.X.SX32 R68, R59, UR7, 0x1, P1 ;  /* 0x000000073b447c11 */ /* 0x000fe400088f0eff */
[----:B------:R-:W-:Y:S02]  /*10320*/  LEA.HI.X R59, R69, c[0x0][0x164], R70, 0x1, P0 ;  /* 0x00005900453b7a11 */ /* 0x000fe400000f0c46 */
[----:B------:R-:W-:Y:S02]  /*10330*/  LEA R60, P1, R61, c[0x0][0x160], 0x1 ;  /* 0x000058003d3c7a11 */ /* 0x000fe400078208ff */
[----:B------:R-:W-:Y:S02]  /*10340*/  IADD3 R69, P0, R66, UR4, RZ ;  /* 0x0000000442457c10 */ /* 0x000fe4000ff1e0ff */
[----:B------:R-:W-:-:S02]  /*10350*/  IADD3 R72, P2, R67, UR4, RZ ;  /* 0x0000000443487c10 */ /* 0x000fc4000ff5e0ff */
[----:B------:R-:W-:Y:S02]  /*10360*/  IADD3 R70, R64, 0x90, RZ ;  /* 0x0000009040467810 */ /* 0x000fe40007ffe0ff */
[----:B------:R-:W-:Y:S02]  /*10370*/  LEA.HI.X R61, R61, c[0x0][0x164], R68, 0x1, P1 ;  /* 0x000059003d3d7a11 */ /* 0x000fe400008f0c44 */
[----:B------:R-:W-:Y:S02]  /*10380*/  LEA.HI.X.SX32 R74, R66, UR7, 0x1, P0 ;  /* 0x00000007424a7c11 */ /* 0x000fe400080f0eff */
[----:B------:R-:W-:Y:S02]  /*10390*/  LEA.HI.X.SX32 R67, R67, UR7, 0x1, P2 ;  /* 0x0000000743437c11 */ /* 0x000fe400090f0eff */
[----:B------:R-:W-:Y:S02]  /*103a0*/  LEA R66, P1, R72, c[0x0][0x160], 0x1 ;  /* 0x0000580048427a11 */ /* 0x000fe400078208ff */
[----:B------:R-:W-:-:S02]  /*103b0*/  LEA R68, P0, R69, c[0x0][0x160], 0x1 ;  /* 0x0000580045447a11 */ /* 0x000fc400078008ff */
[----:B------:R-:W-:Y:S02]  /*103c0*/  IADD3 R75, P2, R70, UR4, RZ ;  /* 0x00000004464b7c10 */ /* 0x000fe4000ff5e0ff */
[----:B------:R-:W-:Y:S02]  /*103d0*/  LEA.HI.X R67, R72, c[0x0][0x164], R67, 0x1, P1 ;  /* 0x0000590048437a11 */ /* 0x000fe400008f0c43 */
[----:B------:R-:W-:Y:S02]  /*103e0*/  LEA.HI.X R69, R69, c[0x0][0x164], R74, 0x1, P0 ;  /* 0x0000590045457a11 */ /* 0x000fe400000f0c4a */
[----:B------:R-:W-:Y:S02]  /*103f0*/  IADD3 R73, P1, R71, UR4, RZ ;  /* 0x0000000447497c10 */ /* 0x000fe4000ff3e0ff */
[----:B------:R-:W-:Y:S02]  /*10400*/  LEA.HI.X.SX32 R78, R70, UR7, 0x1, P2 ;  /* 0x00000007464e7c11 */ /* 0x000fe400090f0eff */
[----:B------:R-:W-:-:S02]  /*10410*/  LEA R70, P0, R75, c[0x0][0x160], 0x1 ;  /* 0x000058004b467a11 */ /* 0x000fc400078008ff */
[C---:B------:R-:W-:Y:S02]  /*10420*/  IADD3 R74, R64.reuse, 0xa0, RZ ;  /* 0x000000a0404a7810 */ /* 0x040fe40007ffe0ff */
[----:B------:R-:W-:Y:S02]  /*10430*/  LEA.HI.X.SX32 R76, R71, UR7, 0x1, P1 ;  /* 0x00000007474c7c11 */ /* 0x000fe400088f0eff */
[----:B------:R-:W-:Y:S02]  /*10440*/  LEA R72, P1, R73, c[0x0][0x160], 0x1 ;  /* 0x0000580049487a11 */ /* 0x000fe400078208ff */
[----:B------:R-:W-:Y:S02]  /*10450*/  LEA.HI.X R71, R75, c[0x0][0x164], R78, 0x1, P0 ;  /* 0x000059004b477a11 */ /* 0x000fe400000f0c4e */
[----:B------:R-:W-:Y:S02]  /*10460*/  IADD3 R75, R64, 0xa8, RZ ;  /* 0x000000a8404b7810 */ /* 0x000fe40007ffe0ff */
[----:B------:R-:W-:-:S02]  /*10470*/  IADD3 R81, P0, R74, UR4, RZ ;  /* 0x000000044a517c10 */ /* 0x000fc4000ff1e0ff */
[----:B------:R-:W-:Y:S02]  /*10480*/  LEA.HI.X R73, R73, c[0x0][0x164], R76, 0x1, P1 ;  /* 0x0000590049497a11 */ /* 0x000fe400008f0c4c */
[----:B------:R-:W-:Y:S02]  /*10490*/  IADD3 R77, P1, R75, UR4, RZ ;  /* 0x000000044b4d7c10 */ /* 0x000fe4000ff3e0ff */
[----:B------:R-:W-:Y:S02]  /*104a0*/  LEA.HI.X.SX32 R82, R74, UR7, 0x1, P0 ;  /* 0x000000074a527c11 */ /* 0x000fe400080f0eff */
[----:B------:R-:W-:Y:S02]  /*104b0*/  LEA R74, P0, R81, c[0x0][0x160], 0x1 ;  /* 0x00005800514a7a11 */ /* 0x000fe400078008ff */
[----:B------:R-:W-:Y:S02]  /*104c0*/  IADD3 R78, R64, 0xb0, RZ ;  /* 0x000000b0404e7810 */ /* 0x000fe40007ffe0ff */
[----:B------:R-:W-:-:S02]  /*104d0*/  LEA.HI.X.SX32 R80, R75, UR7, 0x1, P1 ;  /* 0x000000074b507c11 */ /* 0x000fc400088f0eff */
[----:B------:R-:W-:Y:S02]  /*104e0*/  LEA.HI.X R75, R81, c[0x0][0x164], R82, 0x1, P0 ;  /* 0x00005900514b7a11 */ /* 0x000fe400000f0c52 */
[----:B------:R-:W-:Y:S02]  /*104f0*/  LEA R76, P1, R77, c[0x0][0x160], 0x1 ;  /* 0x000058004d4c7a11 */ /* 0x000fe400078208ff */
[----:B------:R-:W-:Y:S02]  /*10500*/  IADD3 R81, P0, R78, UR4, RZ ;  /* 0x000000044e517c10 */ /* 0x000fe4000ff1e0ff */
[----:B------:R-:W-:Y:S02]  /*10510*/  IADD3 R84, P2, R79, UR4, RZ ;  /* 0x000000044f547c10 */ /* 0x000fe4000ff5e0ff */
[----:B------:R-:W-:Y:S02]  /*10520*/  IADD3 R82, R64, 0xc0, RZ ;  /* 0x000000c040527810 */ /* 0x000fe40007ffe0ff */
[----:B------:R-:W-:-:S02]  /*10530*/  LEA.HI.X R77, R77, c[0x0][0x164], R80, 0x1, P1 ;  /* 0x000059004d4d7a11 */ /* 0x000fc400008f0c50 */
[----:B------:R-:W-:Y:S02]  /*10540*/  LEA.HI.X.SX32 R86, R78, UR7, 0x1, P0 ;  /* 0x000000074e567c11 */ /* 0x000fe400080f0eff */
[----:B------:R-:W-:Y:S02]  /*10550*/  LEA.HI.X.SX32 R79, R79, UR7, 0x1, P2 ;  /* 0x000000074f4f7c11 */ /* 0x000fe400090f0eff */
[----:B------:R-:W-:Y:S02]  /*10560*/  LEA R78, P1, R84, c[0x0][0x160], 0x1 ;  /* 0x00005800544e7a11 */ /* 0x000fe400078208ff */
[----:B------:R-:W-:Y:S02]  /*10570*/  LEA R80, P0, R81, c[0x0][0x160], 0x1 ;  /* 0x0000580051507a11 */ /* 0x000fe400078008ff */
[----:B------:R-:W-:Y:S02]  /*10580*/  IADD3 R87, P2, R82, UR4, RZ ;  /* 0x0000000452577c10 */ /* 0x000fe4000ff5e0ff */
[----:B------:R-:W-:-:S02]  /*10590*/  LEA.HI.X R79, R84, c[0x0][0x164], R79, 0x1, P1 ;  /* 0x00005900544f7a11 */ /* 0x000fc400008f0c4f */
[----:B------:R-:W-:Y:S02]  /*105a0*/  LEA.HI.X R81, R81, c[0x0][0x164], R86, 0x1, P0 ;  /* 0x0000590051517a11 */ /* 0x000fe400000f0c56 */
[----:B------:R-:W-:Y:S02]  /*105b0*/  IADD3 R85, P1, R83, UR4, RZ ;  /* 0x0000000453557c10 */ /* 0x000fe4000ff3e0ff */
[----:B------:R-:W-:Y:S02]  /*105c0*/  LEA.HI.X.SX32 R90, R82, UR7, 0x1, P2 ;  /* 0x00000007525a7c11 */ /* 0x000fe400090f0eff */
[----:B------:R-:W-:Y:S02]  /*105d0*/  LEA R82, P0, R87, c[0x0][0x160], 0x1 ;  /* 0x0000580057527a11 */ /* 0x000fe400078008ff */
[----:B------:R-:W-:Y:S02]  /*105e0*/  LEA.HI.X.SX32 R88, R83, UR7, 0x1, P1 ;  /* 0x0000000753587c11 */ /* 0x000fe400088f0eff */
[----:B------:R-:W-:-:S02]  /*105f0*/  IADD3 R86, R64, 0xd0, RZ ;  /* 0x000000d040567810 */ /* 0x000fc40007ffe0ff */
[----:B------:R-:W-:Y:S02]  /*10600*/  LEA R84, P1, R85, c[0x0][0x160], 0x1 ;  /* 0x0000580055547a11 */ /* 0x000fe400078208ff */
[----:B------:R-:W-:Y:S02]  /*10610*/  LEA.HI.X R83, R87, c[0x0][0x164], R90, 0x1, P0 ;  /* 0x0000590057537a11 */ /* 0x000fe400000f0c5a */
[----:B------:R-:W-:Y:S02]  /*10620*/  IADD3 R87, R64, 0xd8, RZ ;  /* 0x000000d840577810 */ /* 0x000fe40007ffe0ff */
[----:B------:R-:W-:Y:S02]  /*10630*/  IADD3 R90, P0, R86, UR4, RZ ;  /* 0x00000004565a7c10 */ /* 0x000fe4000ff1e0ff */
[----:B------:R-:W-:Y:S02]  /*10640*/  LEA.HI.X R85, R85, c[0x0][0x164], R88, 0x1, P1 ;  /* 0x0000590055557a11 */ /* 0x000fe400008f0c58 */
[----:B------:R-:W-:-:S02]  /*10650*/  IADD3 R92, P1, R87, UR4, RZ ;  /* 0x00000004575c7c10 */ /* 0x000fc4000ff3e0ff */
[----:B------:R-:W-:Y:S02]  /*10660*/  LEA.HI.X.SX32 R95, R86, UR7, 0x1, P0 ;  /* 0x00000007565f7c11 */ /* 0x000fe400080f0eff */
[----:B------:R-:W-:Y:S02]  /*10670*/  LEA R86, P0, R90, c[0x0][0x160], 0x1 ;  /* 0x000058005a567a11 */ /* 0x000fe400078008ff */
[----:B------:R-:W-:Y:S02]  /*10680*/  IADD3 R91, P2, R89, UR4, RZ ;  /* 0x00000004595b7c10 */ /* 0x000fe4000ff5e0ff */
[----:B------:R-:W-:Y:S02]  /*10690*/  LEA.HI.X.SX32 R93, R87, UR7, 0x1, P1 ;  /* 0x00000007575d7c11 */ /* 0x000fe400088f0eff */
[----:B------:R-:W-:Y:S02]  /*106a0*/  LEA R88, P1, R92, c[0x0][0x160], 0x1 ;  /* 0x000058005c587a11 */ /* 0x000fe400078208ff */
[----:B------:R-:W-:-:S02]  /*106b0*/  LEA.HI.X R87, R90, c[0x0][0x164], R95, 0x1, P0 ;  /* 0x000059005a577a11 */ /* 0x000fc400000f0c5f */
[----:B------:R-:W-:Y:S02]  /*106c0*/  LEA.HI.X.SX32 R94, R89, UR7, 0x1, P2 ;  /* 0x00000007595e7c11 */ /* 0x000fe400090f0eff */
[----:B------:R-:W-:Y:S02]  /*106d0*/  LEA R90, P0, R91, c[0x0][0x160], 0x1 ;  /* 0x000058005b5a7a11 */ /* 0x000fe400078008ff */
[----:B------:R-:W-:Y:S02]  /*106e0*/  LEA.HI.X R89, R92, c[0x0][0x164], R93, 0x1, P1 ;  /* 0x000059005c597a11 */ /* 0x000fe400008f0c5d */
[C---:B------:R-:W-:Y:S02]  /*106f0*/  IADD3 R92, R64.reuse, 0xe8, RZ ;  /* 0x000000e8405c7810 */ /* 0x040fe40007ffe0ff */
[C---:B------:R-:W-:Y:S02]  /*10700*/  IADD3 R93, R64.reuse, 0xf0, RZ ;  /* 0x000000f0405d7810 */ /* 0x040fe40007ffe0ff */
[----:B------:R-:W-:-:S02]  /*10710*/  IADD3 R64, R64, 0xf8, RZ ;  /* 0x000000f840407810 */ /* 0x000fc40007ffe0ff */
[----:B------:R-:W-:Y:S02]  /*10720*/  LEA.HI.X R91, R91, c[0x0][0x164], R94, 0x1, P0 ;  /* 0x000059005b5b7a11 */ /* 0x000fe400000f0c5e */
[----:B------:R-:W-:Y:S02]  /*10730*/  IADD3 R97, P0, R92, UR4, RZ ;  /* 0x000000045c617c10 */ /* 0x000fe4000ff1e0ff */
[----:B------:R-:W-:Y:S02]  /*10740*/  IADD3 R7, P2, R64, UR4, RZ ;  /* 0x0000000440077c10 */ /* 0x000fe4000ff5e0ff */
[----:B------:R-:W-:Y:S02]  /*10750*/  IADD3 R95, P1, R93, UR4, RZ ;  /* 0x000000045d5f7c10 */ /* 0x000fe4000ff3e0ff */
[----:B------:R-:W-:Y:S02]  /*10760*/  LEA.HI.X.SX32 R100, R92, UR7, 0x1, P0 ;  /* 0x000000075c647c11 */ /* 0x000fe400080f0eff */
[----:B------:R-:W-:-:S02]  /*10770*/  LEA R92, P0, R97, c[0x0][0x160], 0x1 ;  /* 0x00005800615c7a11 */ /* 0x000fc400078008ff */
[----:B------:R-:W-:Y:S02]  /*10780*/  LEA.HI.X.SX32 R64, R64, UR7, 0x1, P2 ;  /* 0x0000000740407c11 */ /* 0x000fe400090f0eff */
[----:B------:R-:W-:Y:S02]  /*10790*/  LEA R96, P2, R7, c[0x0][0x160], 0x1 ;  /* 0x0000580007607a11 */ /* 0x000fe400078408ff */
[----:B------:R-:W-:Y:S02]  /*107a0*/  LEA.HI.X.SX32 R98, R93, UR7, 0x1, P1 ;  /* 0x000000075d627c11 */ /* 0x000fe400088f0eff */
[----:B------:R-:W-:Y:S02]  /*107b0*/  LEA.HI.X R93, R97, c[0x0][0x164], R100, 0x1, P0 ;  /* 0x00005900615d7a11 */ /* 0x000fe400000f0c64 */
[----:B------:R-:W-:Y:S02]  /*107c0*/  LEA.HI.X R97, R7, c[0x0][0x164], R64, 0x1, P2 ;  /* 0x0000590007617a11 */ /* 0x000fe400010f0c40 */
[----:B------:R-:W-:-:S02]  /*107d0*/  PRMT R7, R4, 0x7632, R7 ;  /* 0x0000763204077816 */ /* 0x000fc40000000007 */
[----:B0-----:R-:W-:Y:S02]  /*107e0*/  PRMT R2, R6, 0x7632, R2 ;  /* 0x0000763206027816 */ /* 0x001fe40000000002 */
[----:B-1----:R-:W-:Y:S01]  /*107f0*/  PRMT R0, R8, 0x7632, R0 ;  /* 0x0000763208007816 */ /* 0x002fe20000000000 */
[----:B------:R-:W-:Y:S01]  /*10800*/  STG.E.U16 [R34.64], R7 ;  /* 0x0000000722007986 */ /* 0x000fe2000c10150a */
[----:B------:R-:W-:Y:S02]  /*10810*/  PRMT R24, R10, 0x7632, R24 ;  /* 0x000076320a187816 */ /* 0x000fe40000000018 */
[----:B------:R-:W-:Y:S01]  /*10820*/  PRMT R27, R12, 0x7632, R27 ;  /* 0x000076320c1b7816 */ /* 0x000fe2000000001b */
[----:B------:R0:W-:Y:S01]  /*10830*/  STG.E.U16 [R36.64], R6 ;  /* 0x0000000624007986 */ /* 0x0001e2000c10150a */
[----:B--2---:R-:W-:Y:S02]  /*10840*/  PRMT R33, R16, 0x7632, R33 ;  /* 0x0000763210217816 */ /* 0x004fe40000000021 */
[----:B------:R-:W-:Y:S01]  /*10850*/  F2FP.BF16.PACK_AB R22, R31, R22 ;  /* 0x000000161f16723e */ /* 0x000fe200000010ff */
[----:B------:R1:W-:Y:S01]  /*10860*/  STG.E.U16 [R42.64], R2 ;  /* 0x000000022a007986 */ /* 0x0003e2000c10150a */
[----:B---3--:R-:W-:-:S02]  /*10870*/  PRMT R38, R20, 0x7632, R38 ;  /* 0x0000763214267816 */ /* 0x008fc40000000026 */
[----:B------:R-:W-:Y:S01]  /*10880*/  F2FP.BF16.PACK_AB R30, R41, R30 ;  /* 0x0000001e291e723e */ /* 0x000fe200000010ff */
[----:B------:R2:W-:Y:S01]  /*10890*/  STG.E.U16 [R44.64], R8 ;  /* 0x000000082c007986 */ /* 0x0005e2000c10150a */
[----:B------:R-:W-:Y:S02]  /*108a0*/  PRMT R39, R22, 0x7632, R39 ;  /* 0x0000763216277816 */ /* 0x000fe40000000027 */
[----:B------:R-:W-:Y:S01]  /*108b0*/  F2FP.BF16.PACK_AB R40, R57, R40 ;  /* 0x000000283928723e */ /* 0x000fe200000010ff */
[----:B------:R3:W-:Y:S01]  /*108c0*/  STG.E.U16 [R46.64], R0 ;  /* 0x000000002e007986 */ /* 0x0007e2000c10150a */
[----:B0-----:R-:W-:Y:S02]  /*108d0*/  PRMT R36, R18, 0x7632, R36 ;  /* 0x0000763212247816 */ /* 0x001fe40000000024 */
[----:B------:R-:W-:Y:S01]  /*108e0*/  F2FP.BF16.PACK_AB R56, R63, R56 ;  /* 0x000000383f38723e */ /* 0x000fe200000010ff */
[----:B------:R-:W-:Y:S01]  /*108f0*/  STG.E.U16 [R52.64], R10 ;  /* 0x0000000a34007986 */ /* 0x000fe2000c10150a */
[----:B-1----:R-:W-:-:S02]  /*10900*/  PRMT R42, R30, 0x7632, R42 ;  /* 0x000076321e2a7816 */ /* 0x002fc4000000002a */
[----:B------:R-:W-:Y:S01]  /*10910*/  LEA R94, P1, R95, c[0x0][0x160], 0x1 ;  /* 0x000058005f5e7a11 */ /* 0x000fe200078208ff */
[----:B------:R0:W-:Y:S01]  /*10920*/  STG.E.U16 [R48.64], R24 ;  /* 0x0000001830007986 */ /* 0x0001e2000c10150a */
[----:B--2---:R-:W-:Y:S02]  /*10930*/  PRMT R44, R40, 0x7632, R44 ;  /* 0x00007632282c7816 */ /* 0x004fe4000000002c */
[----:B------:R-:W-:Y:S01]  /*10940*/  F2FP.BF16.PACK_AB R62, R65, R62 ;  /* 0x0000003e413e723e */ /* 0x000fe200000010ff */
[----:B------:R-:W-:Y:S01]  /*10950*/  STG.E.U16 [R50.64], R12 ;  /* 0x0000000c32007986 */ /* 0x000fe2000c10150a */
[----:B---3--:R-:W-:Y:S02]  /*10960*/  PRMT R0, R14, 0x7632, R0 ;  /* 0x000076320e007816 */ /* 0x008fe40000000000 */
[----:B------:R-:W-:Y:S01]  /*10970*/  PRMT R46, R56, 0x7632, R46 ;  /* 0x00007632382e7816 */ /* 0x000fe2000000002e */
[----:B------:R-:W-:Y:S01]  /*10980*/  STG.E.U16 [R54.64], R27 ;  /* 0x0000001b36007986 */ /* 0x000fe2000c10150a */
[----:B------:R-:W-:-:S03]  /*10990*/  LEA.HI.X R95, R95, c[0x0][0x164], R98, 0x1, P1 ;  /* 0x000059005f5f7a11 */ /* 0x000fc600008f0c62 */
[----:B------:R-:W-:Y:S01]  /*109a0*/  STG.E.U16 [R58.64], R14 ;  /* 0x0000000e3a007986 */ /* 0x000fe2000c10150a */
[----:B0-----:R-:W-:-:S03]  /*109b0*/  PRMT R48, R62, 0x7632, R48 ;  /* 0x000076323e307816 */ /* 0x001fc60000000030 */
[----:B------:R-:W-:Y:S04]  /*109c0*/  STG.E.U16 [R60.64], R0 ;  /* 0x000000003c007986 */ /* 0x000fe8000c10150a */
        /* <DEDUP_REMOVED lines=15> */
[----:B------:R-:W-:Y:S01]  /*10ac0*/  STG.E.U16 [R96.64], R48 ;  /* 0x0000003060007986 */ /* 0x000fe2000c10150a */
[----:B------:R-:W-:Y:S05]  /*10ad0*/  EXIT ;  /* 0x000000000000794d */ /* 0x000fea0003800000 */
.L_x_13022:
        /* <DEDUP_REMOVED lines=10> */
.L_x_23923:


//--------------------- .text._ZN4vllm25paged_attention_v1_kernelI13__nv_bfloat16S1_Li192ELi32ELi128ELNS_18Fp8KVCacheDataTypeE0ELb0EEEvPT_PKS3_PKT0_S9_ifPKiSB_iPKfiiiSD_SD_iiiii --------------------------
	.section	.text._ZN4vllm25paged_attention_v1_kernelI13__nv_bfloat16S1_Li192ELi32ELi128ELNS_18Fp8KVCacheDataTypeE0ELb0EEEvPT_PKS3_PKT0_S9_ifPKiSB_iPKfiiiSD_SD_iiiii,"ax",@progbits
	.sectioninfo	@"SHI_REGISTERS=254"
	.align	128
        .global         _ZN4vllm25paged_attention_v1_kernelI13__nv_bfloat16S1_Li192ELi32ELi128ELNS_18Fp8KVCacheDataTypeE0ELb0EEEvPT_PKS3_PKT0_S9_ifPKiSB_iPKfiiiSD_SD_iiiii
        .type           _ZN4vllm25paged_attention_v1_kernelI13__nv_bfloat16S1_Li192ELi32ELi128ELNS_18Fp8KVCacheDataTypeE0ELb0EEEvPT_PKS3_PKT0_S9_ifPKiSB_iPKfiiiSD_SD_iiiii,@function
        .size           _ZN4vllm25paged_attention_v1_kernelI13__nv_bfloat16S1_Li192ELi32ELi128ELNS_18Fp8KVCacheDataTypeE0ELb0EEEvPT_PKS3_PKT0_S9_ifPKiSB_iPKfiiiSD_SD_iiiii,(.L_x_23924 - _ZN4vllm25paged_attention_v1_kernelI13__nv_bfloat16S1_Li192ELi32ELi128ELNS_18Fp8KVCacheDataTypeE0ELb0EEEvPT_PKS3_PKT0_S9_ifPKiSB_iPKfiiiSD_SD_iiiii)
        .other          _ZN4vllm25paged_attention_v1_kernelI13__nv_bfloat16S1_Li192ELi32ELi128ELNS_18Fp8KVCacheDataTypeE0ELb0EEEvPT_PKS3_PKT0_S9_ifPKiSB_iPKfiiiSD_SD_iiiii,@"STO_CUDA_ENTRY STV_DEFAULT"
_ZN4vllm25paged_attention_v1_kernelI13__nv_bfloat16S1_Li192ELi32ELi128ELNS_18Fp8KVCacheDataTypeE0ELb0EEEvPT_PKS3_PKT0_S9_ifPKiSB_iPKfiiiSD_SD_iiiii:
.text._ZN4vllm25paged_attention_v1_kernelI13__nv_bfloat16S1_Li192ELi32ELi128ELNS_18Fp8KVCacheDataTypeE0ELb0EEEvPT_PKS3_PKT0_S9_ifPKiSB_iPKfiiiSD_SD_iiiii:
[----:B------:R-:W-:Y:S02]  /*0000*/  IMAD.MOV.U32 R1, RZ, RZ, c[0x0][0x28] ;  /* 0x00000a00ff017624 */ /* 0x000fe400078e00ff */
[----:B------:R-:W0:Y:S01]  /*0010*/  S2UR UR6, SR_CTAID.Y ;  /* 0x00000000000679c3 */ /* 0x000e220000002600 */
[----:B------:R-:W-:Y:S02]  /*0020*/  UMOV UR7, 0x4 ;  /* 0x0000000400077882 */ /* 0x000fe40000000000 */
        /* <DEDUP_REMOVED lines=48> */
[----:B------:R-:W1:Y:S08]  /*0330*/  I2F.RP R0, R5 ;  /* 0x0000000500007306 */ /* 0x000e700000209400 */
[----:B-1----:R-:W1:Y:S02]  /*0340*/  MUFU.RCP R0, R0 ;  /* 0x0000000000007308 */ /* 0x002e640000001000 */
[----:B-1----:R-:W-:-:S02]  /*0350*/  IADD3 R2, R0, 0xffffffe, RZ ;  /* 0x0ffffffe00027810 */ /* 0x002fc40007ffe0ff */
[----:B0-----:R-:W-:-:S04]  /*0360*/  IABS R0, R6 ;  /* 0x0000000600007213 */ /* 0x001fc80000000000 */
        /* <DEDUP_REMOVED lines=18> */
[C---:B------:R-:W-:Y:S02]  /*0490*/  ISETP.GT.AND P0, PT, R79.reuse, 0x17, PT ;  /* 0x000000174f00780c */ /* 0x040fe40003f04270 */
[----:B------:R-:W-:Y:S01]  /*04a0*/  LOP3.LUT R76, R0, 0xffffffe0, RZ, 0xc0, !PT ;  /* 0xffffffe0004c7812 */ /* 0x000fe200078ec0ff */
[----:B------:R-:W-:Y:S01]  /*04b0*/  @!P2 IMAD.MOV R78, RZ, RZ, -R78 ;  /* 0x000000ffff4ea224 */ /* 0x000fe200078e0a4e */
[----:B------:R-:W-:Y:S02]  /*04c0*/  @!P1 LOP3.LUT R78, RZ, R4, RZ, 0x33, !PT ;  /* 0x00000004ff4e9212 */ /* 0x000fe400078e33ff */
[----:B------:R-:W-:Y:S01]  /*04d0*/  SHF.R.S32.HI R77, RZ, 0x5, R0 ;  /* 0x00000005ff4d7819 */ /* 0x000fe20000011400 */
[----:B------:R-:W-:Y:S01]  /*04e0*/  IMAD.IADD R76, R79, 0x1, -R76 ;  /* 0x000000014f4c7824 */ /* 0x000fe200078e0a4c */
[----:B--2---:R-:W0:Y:S02]  /*04f0*/  R2UR UR7, R8 ;  /* 0x00000000080773c2 */ /* 0x004e2400000e0000 */
[----:B0-----:R-:W-:-:S04]  /*0500*/  UIADD3 UR4, UR7, 0x1f, URZ ;  /* 0x0000001f07047890 */ /* 0x001fc8000fffe03f */
[----:B------:R-:W-:-:S04]  /*0510*/  USHF.R.S32.HI UR5, URZ, 0x1f, UR4 ;  /* 0x0000001f3f057899 */ /* 0x000fc80008011404 */
[----:B------:R-:W-:-:S04]  /*0520*/  ULEA.HI UR5, UR5, UR4, URZ, 0x5 ;  /* 0x0000000405057291 */ /* 0x000fc8000f8f283f */
[----:B------:R-:W-:Y:S01]  /*0530*/  USHF.R.S32.HI UR9, URZ, 0x5, UR5 ;  /* 0x000000053f097899 */ /* 0x000fe20008011405 */
[----:B------:R-:W-:Y:S06]  /*0540*/  @P0 BRA `(.L_x_13024) ;  /* 0x000004e000000947 */ /* 0x000fec0003800000 */
[----:B------:R-:W0:Y:S01]  /*0550*/  S2R R3, SR_CTAID.Y ;  /* 0x0000000000037919 */ /* 0x000e220000002600 */
[C---:B------:R-:W-:Y:S01]  /*0560*/  IMNMX R0, R79.reuse, -0x68, !PT ;  /* 0xffffff984f007817 */ /* 0x040fe20007800200 */
[----:B------:R-:W-:Y:S01]  /*0570*/  IMAD R5, R6, 0xc0, RZ ;  /* 0x000000c006057824 */ /* 0x000fe200078e02ff */
[----:B------:R-:W-:Y:S01]  /*0580*/  BSSY B1, `(.L_x_13025) ;  /* 0x0000024000017945 */ /* 0x000fe20003800000 */
[----:B------:R-:W-:Y:S01]  /*0590*/  IMAD.MOV.U32 R6, RZ, RZ, R79 ;  /* 0x000000ffff067224 */ /* 0x000fe200078e004f */
[----:B------:R-:W-:Y:S02]  /*05a0*/  IADD3 R0, -R79, 0x7f, R0 ;  /* 0x0000007f4f007810 */ /* 0x000fe40007ffe100 */
[----:B------:R-:W-:Y:S02]  /*05b0*/  SHF.R.S32.HI R13, RZ, 0x1f, R5 ;  /* 0x0000001fff0d7819 */ /* 0x000fe40000011405 */
[----:B------:R-:W-:-:S02]  /*05c0*/  LEA.HI R2, R0, 0x1, RZ, 0x19 ;  /* 0x0000000100027811 */ /* 0x000fc400078fc8ff */
[----:B------:R-:W-:Y:S02]  /*05d0*/  ISETP.GE.U32.AND P0, PT, R0, 0x180, PT ;  /* 0x000001800000780c */ /* 0x000fe40003f06070 */
[----:B------:R-:W-:Y:S01]  /*05e0*/  LOP3.LUT P1, R2, R2, 0x3, RZ, 0xc0, !PT ;  /* 0x0000000302027812 */ /* 0x000fe2000782c0ff */
[----:B0-----:R-:W-:-:S05]  /*05f0*/  IMAD R0, R3, c[0x0][0x1a8], RZ ;  /* 0x00006a0003007a24 */ /* 0x001fca00078e02ff */
[----:B------:R-:W-:-:S07]  /*0600*/  SHF.R.S32.HI R12, RZ, 0x1f, R0 ;  /* 0x0000001fff0c7819 */ /* 0x000fce0000011400 */
        /* <DEDUP_REMOVED lines=12> */
.L_x_13027:
        /* <DEDUP_REMOVED lines=15> */
.L_x_13026:
[----:B------:R-:W-:Y:S05]  /*07c0*/  BSYNC B1 ;  /* 0x0000000000017941 */ /* 0x000fea0003800000 */
.L_x_13025:
        /* <DEDUP_REMOVED lines=10> */
.L_x_13028:
        /* <DEDUP_REMOVED lines=28> */
.L_x_13024:
[----:B------:R-:W-:Y:S05]  /*0a30*/  BSYNC B0 ;  /* 0x0000000000007941 */ /* 0x000fea0003800000 */
.L_x_13023:
[----:B------:R-:W-:Y:S01]  /*0a40*/  BAR.SYNC.DEFER_BLOCKING 0x0 ;  /* 0x0000000000007b1d */ /* 0x000fe20000010000 */
[----:B------:R-:W-:Y:S01]  /*0a50*/  ISETP.GE.AND P0, PT, R77, UR9, PT ;  /* 0x000000094d007c0c */ /* 0x000fe2000bf06270 */
[----:B------:R-:W-:-:S04]  /*0a60*/  IMAD.MOV.U32 R27, RZ, RZ, -0x800001 ;  /* 0xff7fffffff1b7424 */ /* 0x000fc800078e00ff */
[----:B------:R-:W-:Y:S01]  /*0a70*/  ULDC UR4, c[0x0][0x198] ;  /* 0x0000660000047ab9 */ /* 0x000fe20000000800 */
[----:B------:R-:W-:Y:S01]  /*0a80*/  BSSY B0, `(.L_x_13029) ;  /* 0x00002e2000007945 */ /* 0x000fe20003800000 */
[----:B------:R-:W-:-:S04]  /*0a90*/  UIMAD UR4, UR6, UR4, URZ ;  /* 0x00000004060472a4 */ /* 0x000fc8000f8e023f */
[----:B------:R-:W-:Y:S02]  /*0aa0*/  USHF.R.S32.HI UR6, URZ, 0x1f, UR4 ;  /* 0x0000001f3f067899 */ /* 0x000fe40008011404 */
[----:B------:R-:W-:Y:S05]  /*0ab0*/  @P0 BRA `(.L_x_13030) ;  /* 0x00002de000000947 */ /* 0x000fea0003800000 */
[----:B------:R-:W-:Y:S01]  /*0ac0*/  IMAD.SHL.U32 R3, R76, 0x8, RZ ;  /* 0x000000084c037824 */ /* 0x000fe200078e00ff */
[----:B------:R-:W0:Y:S01]  /*0ad0*/  LDS.128 R8, [RZ] ;  /* 0x00000000ff087984 */ /* 0x000e220000000c00 */
[----:B------:R-:W-:Y:S02]  /*0ae0*/  IMAD R0, R78, c[0x0][0x1b0], RZ ;  /* 0x00006c004e007a24 */ /* 0x000fe400078e02ff */
[----:B------:R-:W-:Y:S01]  /*0af0*/  IMAD.MOV.U32 R201, RZ, RZ, R77 ;  /* 0x000000ffffc97224 */ /* 0x000fe200078e004d */
[----:B------:R-:W-:Y:S01]  /*0b00*/  SHF.R.S32.HI R5, RZ, 0x1f, R3 ;  /* 0x0000001fff057819 */ /* 0x000fe20000011403 */
[----:B------:R-:W1:Y:S01]  /*0b10*/  LDS.128 R12, [0x10] ;  /* 0x00001000ff0c7984 */ /* 0x000e620000000c00 */
[----:B------:R-:W-:-:S03]  /*0b20*/  IADD3 R2, P0, R0, R3, RZ ;  /* 0x0000000300027210 */ /* 0x000fc60007f1e0ff */
[----:B------:R-:W2:Y:S01]  /*0b30*/  LDS.128 R16, [0x20] ;  /* 0x00002000ff107984 */ /* 0x000ea20000000c00 */
[----:B------:R-:W-:-:S03]  /*0b40*/  LEA.HI.X.SX32 R3, R0, R5, 0x1, P0 ;  /* 0x0000000500037211 */ /* 0x000fc600000f0eff */
[----:B------:R-:W3:Y:S04]  /*0b50*/  LDS.128 R20, [0x30] ;  /* 0x00003000ff147984 */ /* 0x000ee80000000c00 */
[----:B------:R-:W4:Y:S04]  /*0b60*/  LDS.128 R24, [0x40] ;  /* 0x00004000ff187984 */ /* 0x000f280000000c00 */
        /* <DEDUP_REMOVED lines=9> */
[--C-:B-1----:R-:W-:Y:S01]  /*0c00*/  PRMT R67, RZ, 0x5410, R12.reuse ;  /* 0x00005410ff437816 */ /* 0x102fe2000000000c */
[----:B------:R-:W0:Y:S01]  /*0c10*/  LDS.128 R8, [0x60] ;  /* 0x00006000ff087984 */ /* 0x000e220000000c00 */
[----:B------:R-:W-:Y:S02]  /*0c20*/  PRMT R66, RZ, 0x7610, R12 ;  /* 0x00007610ff427816 */ /* 0x000fe4000000000c */
[--C-:B------:R-:W-:Y:S02]  /*0c30*/  PRMT R65, RZ, 0x5410, R13.reuse ;  /* 0x00005410ff417816 */ /* 0x100fe4000000000d */
[----:B------:R-:W-:Y:S02]  /*0c40*/  PRMT R64, RZ, 0x7610, R13 ;  /* 0x00007610ff407816 */ /* 0x000fe4000000000d */
[--C-:B------:R-:W-:Y:S02]  /*0c50*/  PRMT R63, RZ, 0x5410, R14.reuse ;  /* 0x00005410ff3f7816 */ /* 0x100fe4000000000e */
[----:B------:R-:W-:-:S02]  /*0c60*/  PRMT R62, RZ, 0x7610, R14 ;  /* 0x00007610ff3e7816 */ /* 0x000fc4000000000e */
[--C-:B------:R-:W-:Y:S02]  /*0c70*/  PRMT R61, RZ, 0x5410, R15.reuse ;  /* 0x00005410ff3d7816 */ /* 0x100fe4000000000f */
[----:B------:R-:W-:Y:S02]  /*0c80*/  PRMT R60, RZ, 0x7610, R15 ;  /* 0x00007610ff3c7816 */ /* 0x000fe4000000000f */
[--C-:B--2---:R-:W-:Y:S01]  /*0c90*/  PRMT R59, RZ, 0x5410, R16.reuse ;  /* 0x00005410ff3b7816 */ /* 0x104fe20000000010 */
[----:B------:R-:W1:Y:S01]  /*0ca0*/  LDS.128 R12, [0x70] ;  /* 0x00007000ff0c7984 */ /* 0x000e620000000c00 */
        /* <DEDUP_REMOVED lines=8> */
[----:B------:R-:W2:Y:S01]  /*0d30*/  LDS.128 R16, [0x80] ;  /* 0x00008000ff107984 */ /* 0x000ea20000000c00 */
[----:B------:R-:W-:-:S02]  /*0d40*/  PRMT R50, RZ, 0x7610, R20 ;  /* 0x00007610ff327816 */ /* 0x000fc40000000014 */
[--C-:B------:R-:W-:Y:S02]  /*0d50*/  PRMT R49, RZ, 0x5410, R21.reuse ;  /* 0x00005410ff317816 */ /* 0x100fe40000000015 */
[----:B------:R-:W-:Y:S02]  /*0d60*/  PRMT R48, RZ, 0x7610, R21 ;  /* 0x00007610ff307816 */ /* 0x000fe40000000015 */
[--C-:B------:R-:W-:Y:S02]  /*0d70*/  PRMT R47, RZ, 0x5410, R22.reuse ;  /* 0x00005410ff2f7816 */ /* 0x100fe40000000016 */
[----:B------:R-:W-:Y:S02]  /*0d80*/  PRMT R46, RZ, 0x7610, R22 ;  /* 0x00007610ff2e7816 */ /* 0x000fe40000000016 */
[--C-:B------:R-:W-:Y:S02]  /*0d90*/  PRMT R45, RZ, 0x5410, R23.reuse ;  /* 0x00005410ff2d7816 */ /* 0x100fe40000000017 */
[----:B------:R-:W-:-:S02]  /*0da0*/  PRMT R44, RZ, 0x7610, R23 ;  /* 0x00007610ff2c7816 */ /* 0x000fc40000000017 */
[--C-:B----4-:R-:W-:Y:S01]  /*0db0*/  PRMT R43, RZ, 0x5410, R24.reuse ;  /* 0x00005410ff2b7816 */ /* 0x110fe20000000018 */
[----:B------:R-:W3:Y:S01]  /*0dc0*/  LDS.128 R20, [0x90] ;  /* 0x00009000ff147984 */ /* 0x000ee20000000c00 */
        /* <DEDUP_REMOVED lines=16> */
[----:B------:R-:W3:Y:S01]  /*0ed0*/  LDS.128 R4, [0xb0] ;  /* 0x0000b000ff047984 */ /* 0x000ee20000000c00 */
        /* <DEDUP_REMOVED lines=108> */
[----:B0-----:R-:W-:Y:S02]  /*15a0*/  PRMT R180, RZ, 0x5410, R10 ;  /* 0x00005410ffb47816 */ /* 0x001fe4000000000a */
[----:B------:R-:W-:-:S02]  /*15b0*/  PRMT R181, RZ, 0x5410, R11 ;  /* 0x00005410ffb57816 */ /* 0x000fc4000000000b */
[----:B-1----:R-:W-:Y:S02]  /*15c0*/  PRMT R182, RZ, 0x5410, R12 ;  /* 0x00005410ffb67816 */ /* 0x002fe4000000000c */
[----:B------:R-:W-:Y:S02]  /*15d0*/  PRMT R183, RZ, 0x5410, R13 ;  /* 0x00005410ffb77816 */ /* 0x000fe4000000000d */
[----:B------:R-:W-:Y:S02]  /*15e0*/  PRMT R184, RZ, 0x5410, R14 ;  /* 0x00005410ffb87816 */ /* 0x000fe4000000000e */
[----:B------:R-:W-:Y:S02]  /*15f0*/  PRMT R185, RZ, 0x5410, R15 ;  /* 0x00005410ffb97816 */ /* 0x000fe4000000000f */
[----:B--2---:R-:W-:Y:S02]  /*1600*/  PRMT R186, RZ, 0x5410, R16 ;  /* 0x00005410ffba7816 */ /* 0x004fe40000000010 */
[----:B------:R-:W-:-:S02]  /*1610*/  PRMT R187, RZ, 0x5410, R17 ;  /* 0x00005410ffbb7816 */ /* 0x000fc40000000011 */
[----:B------:R-:W-:Y:S02]  /*1620*/  PRMT R188, RZ, 0x5410, R18 ;  /* 0x00005410ffbc7816 */ /* 0x000fe40000000012 */
[----:B------:R-:W-:Y:S02]  /*1630*/  PRMT R189, RZ, 0x5410, R19 ;  /* 0x00005410ffbd7816 */ /* 0x000fe40000000013 */
[----:B---3--:R-:W-:Y:S02]  /*1640*/  PRMT R190, RZ, 0x5410, R20 ;  /* 0x00005410ffbe7816 */ /* 0x008fe40000000014 */
[----:B------:R-:W-:Y:S02]  /*1650*/  PRMT R191, RZ, 0x5410, R21 ;  /* 0x00005410ffbf7816 */ /* 0x000fe40000000015 */
[----:B------:R-:W-:Y:S02]  /*1660*/  PRMT R192, RZ, 0x5410, R22 ;  /* 0x00005410ffc07816 */ /* 0x000fe40000000016 */
[----:B------:R-:W-:-:S02]  /*1670*/  PRMT R193, RZ, 0x5410, R23 ;  /* 0x00005410ffc17816 */ /* 0x000fc40000000017 */
[----:B----4-:R-:W-:Y:S02]  /*1680*/  PRMT R194, RZ, 0x5410, R24 ;  /* 0x00005410ffc27816 */ /* 0x010fe40000000018 */
[----:B------:R-:W-:Y:S02]  /*1690*/  PRMT R195, RZ, 0x5410, R25 ;  /* 0x00005410ffc37816 */ /* 0x000fe40000000019 */
[----:B------:R-:W-:Y:S02]  /*16a0*/  PRMT R196, RZ, 0x5410, R26 ;  /* 0x00005410ffc47816 */ /* 0x000fe4000000001a */
[--C-:B------:R-:W-:Y:S02]  /*16b0*/  PRMT R197, RZ, 0x5410, R27.reuse ;  /* 0x00005410ffc57816 */ /* 0x100fe4000000001b */
[----:B------:R-:W-:Y:S01]  /*16c0*/  PRMT R198, RZ, 0x7610, R27 ;  /* 0x00007610ffc67816 */ /* 0x000fe2000000001b */
[----:B------:R-:W-:Y:S01]  /*16d0*/  IMAD.MOV.U32 R27, RZ, RZ, -0x800001 ;  /* 0xff7fffffff1b7424 */ /* 0x000fe200078e00ff */
[----:B------:R-:W-:-:S02]  /*16e0*/  PRMT R176, RZ, 0x5410, R8 ;  /* 0x00005410ffb07816 */ /* 0x000fc40000000008 */
[----:B------:R-:W-:Y:S02]  /*16f0*/  PRMT R177, RZ, 0x7610, R8 ;  /* 0x00007610ffb17816 */ /* 0x000fe40000000008 */
[--C-:B------:R-:W-:Y:S02]  /*1700*/  PRMT R178, RZ, 0x5410, R9.reuse ;  /* 0x00005410ffb27816 */ /* 0x100fe40000000009 */
[----:B------:R-:W-:Y:S02]  /*1710*/  PRMT R179, RZ, 0x7610, R9 ;  /* 0x00007610ffb37816 */ /* 0x000fe40000000009 */
[----:B------:R-:W-:Y:S02]  /*1720*/  PRMT R10, RZ, 0x7610, R10 ;  /* 0x00007610ff0a7816 */ /* 0x000fe4000000000a */
[----:B------:R-:W-:Y:S02]  /*1730*/  PRMT R11, RZ, 0x7610, R11 ;  /* 0x00007610ff0b7816 */ /* 0x000fe4000000000b */
[----:B------:R-:W-:-:S02]  /*1740*/  PRMT R12, RZ, 0x7610, R12 ;  /* 0x00007610ff0c7816 */ /* 0x000fc4000000000c */
[----:B------:R-:W-:Y:S02]  /*1750*/  PRMT R13, RZ, 0x7610, R13 ;  /* 0x00007610ff0d7816 */ /* 0x000fe4000000000d */
[----:B------:R-:W-:Y:S02]  /*1760*/  PRMT R14, RZ, 0x7610, R14 ;  /* 0x00007610ff0e7816 */ /* 0x000fe4000000000e */
        /* <DEDUP_REMOVED lines=20> */
.L_x_13031:
[----:B------:R-:W-:-:S04]  /*18b0*/  IADD3 R4, P0, R201, UR4, RZ ;  /* 0x00000004c9047c10 */ /* 0x000fc8000ff1e0ff */
[----:B------:R-:W-:Y:S02]  /*18c0*/  LEA.HI.X.SX32 R5, R201, UR6, 0x1, P0 ;  /* 0x00000006c9057c11 */ /* 0x000fe400080f0eff */
[----:B------:R-:W-:-:S04]  /*18d0*/  LEA R8, P0, R4, c[0x0][0x188], 0x2 ;  /* 0x0000620004087a11 */ /* 0x000fc800078010ff */
[----:B------:R-:W-:-:S05]  /*18e0*/  LEA.HI.X R9, R4, c[0x0][0x18c], R5, 0x2, P0 ;  /* 0x0000630004097a11 */ /* 0x000fca00000f1405 */
[----:B------:R-:W2:Y:S02]  /*18f0*/  LDG.E.CONSTANT R5, [R8.64] ;  /* 0x0000000a08057981 */ /* 0x000ea4000c1e9900 */
[----:B--2---:R-:W-:-:S05]  /*1900*/  IMAD.WIDE R4, R5, c[0x0][0x1ac], R2 ;  /* 0x00006b0005047a25 */ /* 0x004fca00078e0202 */
[----:B------:R-:W-:-:S04]  /*1910*/  LEA R6, P0, R4, c[0x0][0x170], 0x1 ;  /* 0x00005c0004067a11 */ /* 0x000fc800078008ff */
[----:B------:R-:W-:-:S05]  /*1920*/  LEA.HI.X R7, R4, c[0x0][0x174], R5, 0x1, P0 ;  /* 0x00005d0004077a11 */ /* 0x000fca00000f0c05 */
[----:B------:R-:W2:Y:S04]  /*1930*/  LDG.E.CONSTANT R213, [R6.64+0x200] ;  /* 0x0002000a06d57981 */ /* 0x000ea8000c1e9900 */
[----:B------:R-:W3:Y:S04]  /*1940*/  LDG.E.CONSTANT R214, [R6.64] ;  /* 0x0000000a06d67981 */ /* 0x000ee8000c1e9900 */
[----:B------:R-:W4:Y:S04]  /*1950*/  LDG.E.CONSTANT R215, [R6.64+0x400] ;  /* 0x0004000a06d77981 */ /* 0x000f28000c1e9900 */
        /* <DEDUP_REMOVED lines=39> */
[----:B--2---:R-:W-:-:S02]  /*1bd0*/  PRMT R8, RZ, 0x5410, R213 ;  /* 0x00005410ff087816 */ /* 0x004fc400000000d5 */
[----:B------:R-:W-:-:S03]  /*1be0*/  PRMT R213, RZ, 0x7610, R213 ;  /* 0x00007610ffd57816 */ /* 0x000fc600000000d5 */
[----:B------:R-:W-:Y:S01]  /*1bf0*/  FMUL.FTZ R212, R67, R8 ;  /* 0x0000000843d47220 */ /* 0x000fe20000410000 */
[----:B---3--:R-:W-:-:S05]  /*1c00*/  PRMT R8, RZ, 0x5410, R214 ;  /* 0x00005410ff087816 */ /* 0x008fca00000000d6 */
[----:B------:R-:W-:Y:S02]  /*1c10*/  FFMA.FTZ R8, R75, R8, R212 ;  /* 0x000000084b087223 */ /* 0x000fe400000100d4 */
[----:B------:R-:W-:Y:S01]  /*1c20*/  FMUL.FTZ R212, R66, R213 ;  /* 0x000000d542d47220 */ /* 0x000fe20000410000 */
[----:B------:R-:W-:Y:S02]  /*1c30*/  PRMT R213, RZ, 0x7610, R214 ;  /* 0x00007610ffd57816 */ /* 0x000fe400000000d6 */
[----:B------:R-:W2:Y:S03]  /*1c40*/  LDG.E.CONSTANT R214, [R6.64+0x2604] ;  /* 0x0026040a06d67981 */ /* 0x000ea6000c1e9900 */
[----:B------:R-:W-:Y:S01]  /*1c50*/  FFMA.FTZ R213, R74, R213, R212 ;  /* 0x000000d54ad57223 */ /* 0x000fe200000100d4 */
[----:B----4-:R-:W-:-:S05]  /*1c60*/  PRMT R212, RZ, 0x5410, R215 ;  /* 0x00005410ffd47816 */ /* 0x010fca00000000d7 */
[----:B------:R-:W-:Y:S01]  /*1c70*/  FFMA.FTZ R212, R59, R212, R8 ;  /* 0x000000d43bd47223 */ /* 0x000fe20000010008 */
[----:B------:R-:W-:Y:S02]  /*1c80*/  PRMT R8, RZ, 0x7610, R215 ;  /* 0x00007610ff087816 */ /* 0x000fe400000000d7 */
[----:B------:R-:W3:Y:S03]  /*1c90*/  LDG.E.CONSTANT R215, [R6.64+0x2404] ;  /* 0x0024040a06d77981 */ /* 0x000ee6000c1e9900 */
[----:B------:R-:W-:Y:S01]  /*1ca0*/  FFMA.FTZ R213, R58, R8, R213 ;  /* 0x000000083ad57223 */ /* 0x000fe200000100d5 */
[--C-:B------:R-:W-:Y:S02]  /*1cb0*/  PRMT R8, RZ, 0x5410, R211.reuse ;  /* 0x00005410ff087816 */ /* 0x100fe400000000d3 */
[----:B------:R-:W-:-:S03]  /*1cc0*/  PRMT R211, RZ, 0x7610, R211 ;  /* 0x00007610ffd37816 */ /* 0x000fc600000000d3 */
[----:B------:R-:W-:Y:S01]  /*1cd0*/  FFMA.FTZ R8, R51, R8, R212 ;  /* 0x0000000833087223 */ /* 0x000fe200000100d4 */
[--C-:B------:R-:W-:Y:S01]  /*1ce0*/  PRMT R212, RZ, 0x5410, R210.reuse ;  /* 0x00005410ffd47816 */ /* 0x100fe200000000d2 */
[----:B------:R-:W-:Y:S01]  /*1cf0*/  FFMA.FTZ R211, R50, R211, R213 ;  /* 0x000000d332d37223 */ /* 0x000fe200000100d5 */
[----:B------:R-:W-:Y:S01]  /*1d00*/  PRMT R210, RZ, 0x7610, R210 ;  /* 0x00007610ffd27816 */ /* 0x000fe200000000d2 */
[----:B------:R-:W4:Y:S04]  /*1d10*/  LDG.E.CONSTANT R213, [R6.64+0x2804] ;  /* 0x0028040a06d57981 */ /* 0x000f28000c1e9900 */
[----:B------:R-:W-:Y:S02]  /*1d20*/  FFMA.FTZ R249, R42, R210, R211 ;  /* 0x000000d22af97223 */ /* 0x000fe400000100d3 */
[----:B------:R-:W4:Y:S04]  /*1d30*/  LDG.E.CONSTANT R210, [R6.64+0x2a04] ;  /* 0x002a040a06d27981 */ /* 0x000f28000c1e9900 */
[----:B------:R-:W4:Y:S01]  /*1d40*/  LDG.E.CONSTANT R211, [R6.64+0x2c04] ;  /* 0x002c040a06d37981 */ /* 0x000f22000c1e9900 */
[----:B------:R-:W-:-:S03]  /*1d50*/  FFMA.FTZ R8, R43, R212, R8 ;  /* 0x000000d42b087223 */ /* 0x000fc60000010008 */
[----:B------:R-:W4:Y:S01]  /*1d60*/  LDG.E.CONSTANT R212, [R6.64+0x2e04] ;  /* 0x002e040a06d47981 */ /* 0x000f22000c1e9900 */
[--C-:B------:R-:W-:Y:S02]  /*1d70*/  PRMT R248, RZ, 0x5410, R4.reuse ;  /* 0x00005410fff87816 */ /* 0x100fe40000000004 */
[----:B------:R-:W-:-:S03]  /*1d80*/  PRMT R4, RZ, 0x7610, R4 ;  /* 0x00007610ff047816 */ /* 0x000fc60000000004 */
[----:B------:R-:W-:Y:S02]  /*1d90*/  FFMA.FTZ R251, R35, R248, R8 ;  /* 0x000000f823fb7223 */ /* 0x000fe40000010008 */
[----:B------:R-:W-:Y:S01]  /*1da0*/  FFMA.FTZ R249, R34, R4, R249 ;  /* 0x0000000422f97223 */ /* 0x000fe200000100f9 */
[--C-:B------:R-:W-:Y:S02]  /*1db0*/  PRMT R4, RZ, 0x5410, R5.reuse ;  /* 0x00005410ff047816 */ /* 0x100fe40000000005 */
[----:B------:R-:W-:-:S03]  /*1dc0*/  PRMT R5, RZ, 0x7610, R5 ;  /* 0x00007610ff057816 */ /* 0x000fc60000000005 */
[----:B------:R-:W-:Y:S02]  /*1dd0*/  FFMA.FTZ R8, R0, R4, R251 ;  /* 0x0000000400087223 */ /* 0x000fe400000100fb */
[----:B------:R-:W4:Y:S01]  /*1de0*/  LDG.E.CONSTANT R4, [R6.64+0x208] ;  /* 0x0002080a06047981 */ /* 0x000f22000c1e9900 */
[----:B------:R-:W-:Y:S01]  /*1df0*/  FFMA.FTZ R249, R82, R5, R249 ;  /* 0x0000000552f97223 */ /* 0x000fe200000100f9 */
[--C-:B------:R-:W-:Y:S02]  /*1e00*/  PRMT R248, RZ, 0x5410, R9.reuse ;  /* 0x00005410fff87816 */ /* 0x100fe40000000009 */
[----:B------:R-:W4:Y:S01]  /*1e10*/  LDG.E.CONSTANT R5, [R6.64+0x8] ;  /* 0x0000080a06057981 */ /* 0x000f22000c1e9900 */
[----:B------:R-:W-:Y:S02]  /*1e20*/  PRMT R9, RZ, 0x7610, R9 ;  /* 0x00007610ff097816 */ /* 0x000fe40000000009 */
[----:B------:R-:W-:Y:S02]  /*1e30*/  FFMA.FTZ R248, R87, R248, R8 ;  /* 0x000000f857f87223 */ /* 0x000fe40000010008 */
[----:B------:R-:W4:Y:S01]  /*1e40*/  LDG.E.CONSTANT R8, [R6.64+0x408] ;  /* 0x0004080a06087981 */ /* 0x000f22000c1e9900 */
[----:B------:R-:W-:Y:S01]  /*1e50*/  FFMA.FTZ R249, R90, R9, R249 ;  /* 0x000000095af97223 */ /* 0x000fe200000100f9 */
[----:B------:R-:W-:-:S02]  /*1e60*/  PRMT R9, RZ, 0x5410, R208 ;  /* 0x00005410ff097816 */ /* 0x000fc400000000d0 */
[----:B------:R-:W-:-:S03]  /*1e70*/  PRMT R208, RZ, 0x7610, R208 ;  /* 0x00007610ffd07816 */ /* 0x000fc600000000d0 */
[----:B------:R-:W-:Y:S02]  /*1e80*/  FFMA.FTZ R248, R95, R9, R248 ;  /* 0x000000095ff87223 */ /* 0x000fe400000100f8 */
[----:B------:R-:W-:Y:S01]  /*1e90*/  FFMA.FTZ R249, R98, R208, R249 ;  /* 0x000000d062f97223 */ /* 0x000fe200000100f9 */
[--C-:B------:R-:W-:Y:S01]  /*1ea0*/  PRMT R208, RZ, 0x5410, R209.reuse ;  /* 0x00005410ffd07816 */ /* 0x100fe200000000d1 */
[----:B------:R-:W4:Y:S01]  /*1eb0*/  LDG.E.CONSTANT R9, [R6.64+0x608] ;  /* 0x0006080a06097981 */ /* 0x000f22000c1e9900 */
[----:B------:R-:W-:-:S03]  /*1ec0*/  PRMT R209, RZ, 0x7610, R209 ;  /* 0x00007610ffd17816 */ /* 0x000fc600000000d1 */
[----:B------:R-:W-:Y:S01]  /*1ed0*/  FFMA.FTZ R251, R103, R208, R248 ;  /* 0x000000d067fb7223 */ /* 0x000fe200000100f8 */
[--C-:B------:R-:W-:Y:S01]  /*1ee0*/  PRMT R248, RZ, 0x5410, R234.reuse ;  /* 0x00005410fff87816 */ /* 0x100fe200000000ea */
[----:B------:R-:W-:Y:S01]  /*1ef0*/  FFMA.FTZ R209, R106, R209, R249 ;  /* 0x000000d16ad17223 */ /* 0x000fe200000100f9 */
[----:B------:R-:W-:Y:S01]  /*1f00*/  PRMT R234, RZ, 0x7610, R234 ;  /* 0x00007610ffea7816 */ /* 0x000fe200000000ea */
[----:B------:R-:W4:Y:S04]  /*1f10*/  LDG.E.CONSTANT R208, [R6.64+0x808] ;  /* 0x0008080a06d07981 */ /* 0x000f28000c1e9900 */
[----:B------:R-:W-:Y:S01]  /*1f20*/  FFMA.FTZ R209, R114, R234, R209 ;  /* 0x000000ea72d17223 */ /* 0x000fe200000100d1 */
[--C-:B------:R-:W-:Y:S02]  /*1f30*/  PRMT R234, RZ, 0x5410, R235.reuse ;  /* 0x00005410ffea7816 */ /* 0x100fe400000000eb */
[----:B------:R-:W-:Y:S01]  /*1f40*/  PRMT R235, RZ, 0x7610, R235 ;  /* 0x00007610ffeb7816 */ /* 0x000fe200000000eb */
[----:B------:R-:W-:-:S04]  /*1f50*/  FFMA.FTZ R248, R112, R248, R251 ;  /* 0x000000f870f87223 */ /* 0x000fc800000100fb */
[----:B------:R-:W-:Y:S01]  /*1f60*/  FFMA.FTZ R209, R122, R235, R209 ;  /* 0x000000eb7ad17223 */ /* 0x000fe200000100d1 */
[--C-:B------:R-:W-:Y:S02]  /*1f70*/  PRMT R235, RZ, 0x5410, R236.reuse ;  /* 0x00005410ffeb7816 */ /* 0x100fe400000000ec */
[----:B------:R-:W-:Y:S01]  /*1f80*/  PRMT R236, RZ, 0x7610, R236 ;  /* 0x00007610ffec7816 */ /* 0x000fe200000000ec */
[----:B------:R-:W-:Y:S02]  /*1f90*/  FFMA.FTZ R234, R119, R234, R248 ;  /* 0x000000ea77ea7223 */ /* 0x000fe400000100f8 */
[----:B------:R0:W4:Y:S02]  /*1fa0*/  LDG.E.CONSTANT R248, [R6.64+0x2e0c] ;  /* 0x002e0c0a06f87981 */ /* 0x000124000c1e9900 */
[----:B------:R-:W-:Y:S01]  /*1fb0*/  FFMA.FTZ R236, R130, R236, R209 ;  /* 0x000000ec82ec7223 */ /* 0x000fe200000100d1 */
[----:B------:R-:W-:Y:S01]  /*1fc0*/  PRMT R209, RZ, 0x5410, R237 ;  /* 0x00005410ffd17816 */ /* 0x000fe200000000ed */
[----:B------:R-:W-:Y:S01]  /*1fd0*/  FFMA.FTZ R235, R127, R235, R234 ;  /* 0x000000eb7feb7223 */ /* 0x000fe200000100ea */
[----:B------:R-:W-:-:S03]  /*1fe0*/  PRMT R234, RZ, 0x5410, R238 ;  /* 0x00005410ffea7816 */ /* 0x000fc600000000ee */
[----:B------:R-:W-:-:S04]  /*1ff0*/  FFMA.FTZ R209, R136, R209, R235 ;  /* 0x000000d188d17223 */ /* 0x000fc800000100eb */
[----:B------:R-:W-:Y:S01]  /*2000*/  FFMA.FTZ R209, R144, R234, R209 ;  /* 0x000000ea90d17223 */ /* 0x000fe200000100d1 */
[----:B------:R-:W-:-:S05]  /*2010*/  PRMT R234, RZ, 0x5410, R239 ;  /* 0x00005410ffea7816 */ /* 0x000fca00000000ef */
[----:B------:R-:W-:Y:S01]  /*2020*/  FFMA.FTZ R209, R152, R234, R209 ;  /* 0x000000ea98d17223 */ /* 0x000fe200000100d1 */
[----:B------:R-:W-:Y:S02]  /*2030*/  PRMT R234, RZ, 0x5410, R240 ;  /* 0x00005410ffea7816 */ /* 0x000fe400000000f0 */
[----:B------:R-:W-:-:S03]  /*2040*/  PRMT R237, RZ, 0x7610, R237 ;  /* 0x00007610ffed7816 */ /* 0x000fc600000000ed */
[----:B------:R-:W-:Y:S01]  /*2050*/  FFMA.FTZ R209, R160, R234, R209 ;  /* 0x000000eaa0d17223 */ /* 0x000fe200000100d1 */
[----:B------:R-:W-:Y:S01]  /*2060*/  PRMT R234, RZ, 0x5410, R241 ;  /* 0x00005410ffea7816 */ /* 0x000fe200000000f1 */
[----:B------:R-:W-:Y:S01]  /*2070*/  FFMA.FTZ R236, R137, R237, R236 ;  /* 0x000000ed89ec7223 */ /* 0x000fe200000100ec */
[----:B------:R-:W-:Y:S01]  /*2080*/  PRMT R238, RZ, 0x7610, R238 ;  /* 0x00007610ffee7816 */ /* 0x000fe200000000ee */
[----:B------:R0:W4:Y:S01]  /*2090*/  LDG.E.CONSTANT R237, [R6.64+0x180c] ;  /* 0x00180c0a06ed7981 */ /* 0x000122000c1e9900 */
[----:B------:R-:W-:Y:S01]  /*20a0*/  PRMT R239, RZ, 0x7610, R239 ;  /* 0x00007610ffef7816 */ /* 0x000fe200000000ef */
[----:B------:R-:W-:Y:S01]  /*20b0*/  FFMA.FTZ R209, R168, R234, R209 ;  /* 0x000000eaa8d17223 */ /* 0x000fe200000100d1 */
[----:B------:R-:W-:Y:S01]  /*20c0*/  PRMT R234, RZ, 0x5410, R242 ;  /* 0x00005410ffea7816 */ /* 0x000fe200000000f2 */
[----:B------:R-:W-:Y:S01]  /*20d0*/  FFMA.FTZ R236, R145, R238, R236 ;  /* 0x000000ee91ec7223 */ /* 0x000fe200000100ec */
[----:B------:R-:W-:Y:S01]  /*20e0*/  PRMT R240, RZ, 0x7610, R240 ;  /* 0x00007610fff07816 */ /* 0x000fe200000000f0 */
[----:B------:R0:W4:Y:S02]  /*20f0*/  LDG.E.CONSTANT R238, [R6.64+0x160c] ;  /* 0x00160c0a06ee7981 */ /* 0x000124000c1e9900 */
[----:B------:R-:W-:-:S02]  /*2100*/  FFMA.FTZ R236, R153, R239, R236 ;  /* 0x000000ef99ec7223 */ /* 0x000fc400000100ec */
        /* <DEDUP_REMOVED lines=19> */
[--C-:B------:R-:W-:Y:S01]  /*2240*/  PRMT R234, RZ, 0x5410, R246.reuse ;  /* 0x00005410ffea7816 */ /* 0x100fe200000000f6 */
        /* <DEDUP_REMOVED lines=8> */
[----:B------:R0:W4:Y:S02]  /*22d0*/  LDG.E.CONSTANT R239, [R6.64+0x140c] ;  /* 0x00140c0a06ef7981 */ /* 0x000124000c1e9900 */
[----:B------:R-:W-:Y:S02]  /*22e0*/  FFMA.FTZ R209, R199, R209, R234 ;  /* 0x000000d1c7d17223 */ /* 0x000fe400000100ea */
[----:B------:R-:W-:Y:S01]  /*22f0*/  FFMA.FTZ R234, R200, R247, R235 ;  /* 0x000000f7c8ea7223 */ /* 0x000fe200000100eb */
[----:B------:R0:W4:Y:S03]  /*2300*/  LDG.E.CONSTANT R236, [R6.64+0x1a0c] ;  /* 0x001a0c0a06ec7981 */ /* 0x000126000c1e9900 */
[----:B------:R-:W-:Y:S01]  /*2310*/  FADD.FTZ R209, R209, R234 ;  /* 0x000000ead1d17221 */ /* 0x000fe20000010000 */
[--C-:B------:R-:W-:Y:S01]  /*2320*/  PRMT R234, RZ, 0x5410, R225.reuse ;  /* 0x00005410ffea7816 */ /* 0x100fe200000000e1 */
[----:B------:R0:W4:Y:S01]  /*2330*/  LDG.E.CONSTANT R247, [R6.64+0x240c] ;  /* 0x00240c0a06f77981 */ /* 0x000122000c1e9900 */
[----:B------:R-:W-:-:S03]  /*2340*/  PRMT R225, RZ, 0x7610, R225 ;  /* 0x00007610ffe17816 */ /* 0x000fc600000000e1 */
[----:B------:R-:W-:Y:S01]  /*2350*/  FMUL.FTZ R235, R65, R234 ;  /* 0x000000ea41eb7220 */ /* 0x000fe20000410000 */
[--C-:B------:R-:W-:Y:S01]  /*2360*/  PRMT R234, RZ, 0x5410, R227.reuse ;  /* 0x00005410ffea7816 */ /* 0x100fe200000000e3 */
[----:B------:R-:W-:Y:S01]  /*2370*/  FMUL.FTZ R225, R64, R225 ;  /* 0x000000e140e17220 */ /* 0x000fe20000410000 */
[----:B------:R-:W-:Y:S01]  /*2380*/  PRMT R227, RZ, 0x7610, R227 ;  /* 0x00007610ffe37816 */ /* 0x000fe200000000e3 */
[----:B------:R0:W4:Y:S02]  /*2390*/  LDG.E.CONSTANT R246, [R6.64+0x280c] ;  /* 0x00280c0a06f67981 */ /* 0x000124000c1e9900 */
[----:B------:R-:W-:Y:S02]  /*23a0*/  FFMA.FTZ R234, R73, R234, R235 ;  /* 0x000000ea49ea7223 */ /* 0x000fe400000100eb */
[----:B------:R-:W-:Y:S01]  /*23b0*/  FFMA.FTZ R225, R72, R227, R225 ;  /* 0x000000e348e17223 */ /* 0x000fe200000100e1 */
[----:B------:R-:W-:Y:S01]  /*23c0*/  PRMT R227, RZ, 0x5410, R228 ;  /* 0x00005410ffe37816 */ /* 0x000fe200000000e4 */
[----:B------:R0:W4:Y:S04]  /*23d0*/  LDG.E.CONSTANT R235, [R6.64+0x1c0c] ;  /* 0x001c0c0a06eb7981 */ /* 0x000128000c1e9900 */
[----:B------:R-:W-:Y:S01]  /*23e0*/  FFMA.FTZ R234, R57, R227, R234 ;  /* 0x000000e339ea7223 */ /* 0x000fe200000100ea */
[----:B------:R-:W-:Y:S01]  /*23f0*/  PRMT R227, RZ, 0x5410, R229 ;  /* 0x00005410ffe37816 */ /* 0x000fe200000000e5 */
[----:B------:R0:W4:Y:S01]  /*2400*/  LDG.E.CONSTANT R245, [R6.64+0x2a0c] ;  /* 0x002a0c0a06f57981 */ /* 0x000122000c1e9900 */
[----:B------:R-:W-:-:S03]  /*2410*/  PRMT R228, RZ, 0x7610, R228 ;  /* 0x00007610ffe47816 */ /* 0x000fc600000000e4 */
[----:B------:R-:W-:Y:S01]  /*2420*/  FFMA.FTZ R234, R49, R227, R234 ;  /* 0x000000e331ea7223 */ /* 0x000fe200000100ea */
[----:B------:R-:W-:Y:S01]  /*2430*/  PRMT R227, RZ, 0x5410, R230 ;  /* 0x00005410ffe37816 */ /* 0x000fe200000000e6 */
[----:B------:R-:W-:Y:S01]  /*2440*/  FFMA.FTZ R225, R56, R228, R225 ;  /* 0x000000e438e17223 */ /* 0x000fe200000100e1 */
[----:B------:R-:W-:-:S03]  /*2450*/  PRMT R229, RZ, 0x7610, R229 ;  /* 0x00007610ffe57816 */ /* 0x000fc600000000e5 */
[----:B------:R-:W-:Y:S01]  /*2460*/  FFMA.FTZ R234, R41, R227, R234 ;  /* 0x000000e329ea7223 */ /* 0x000fe200000100ea */
[----:B------:R-:W-:Y:S01]  /*2470*/  PRMT R227, RZ, 0x5410, R231 ;  /* 0x00005410ffe37816 */ /* 0x000fe200000000e7 */
[----:B------:R-:W-:Y:S01]  /*2480*/  FFMA.FTZ R225, R48, R229, R225 ;  /* 0x000000e530e17223 */ /* 0x000fe200000100e1 */
[----:B------:R-:W-:-:S03]  /*2490*/  PRMT R230, RZ, 0x7610, R230 ;  /* 0x00007610ffe67816 */ /* 0x000fc600000000e6 */
[----:B------:R-:W-:Y:S01]  /*24a0*/  FFMA.FTZ R234, R33, R227, R234 ;  /* 0x000000e321ea7223 */ /* 0x000fe200000100ea */
[--C-:B------:R-:W-:Y:S01]  /*24b0*/  PRMT R227, RZ, 0x5410, R232.reuse ;  /* 0x00005410ffe37816 */ /* 0x100fe200000000e8 */
[----:B------:R-:W-:Y:S01]  /*24c0*/  FFMA.FTZ R225, R40, R230, R225 ;  /* 0x000000e628e17223 */ /* 0x000fe200000100e1 */
[----:B------:R-:W-:Y:S02]  /*24d0*/  PRMT R231, RZ, 0x7610, R231 ;  /* 0x00007610ffe77816 */ /* 0x000fe400000000e7 */
[----:B------:R-:W-:Y:S01]  /*24e0*/  PRMT R232, RZ, 0x7610, R232 ;  /* 0x00007610ffe87816 */ /* 0x000fe200000000e8 */
[----:B------:R-:W-:Y:S01]  /*24f0*/  FFMA.FTZ R234, R81, R227, R234 ;  /* 0x000000e351ea7223 */ /* 0x000fe200000100ea */
[----:B------:R-:W-:Y:S01]  /*2500*/  PRMT R227, RZ, 0x5410, R233 ;  /* 0x00005410ffe37816 */ /* 0x000fe200000000e9 */
[----:B------:R-:W-:Y:S01]  /*2510*/  FFMA.FTZ R225, R32, R231, R225 ;  /* 0x000000e720e17223 */ /* 0x000fe200000100e1 */
[----:B------:R-:W-:-:S03]  /*2520*/  PRMT R233, RZ, 0x7610, R233 ;  /* 0x00007610ffe97816 */ /* 0x000fc600000000e9 */
[----:B------:R-:W-:Y:S02]  /*2530*/  FFMA.FTZ R225, R84, R232, R225 ;  /* 0x000000e854e17223 */ /* 0x000fe400000100e1 */
[----:B------:R-:W-:Y:S01]  /*2540*/  FFMA.FTZ R234, R89, R227, R234 ;  /* 0x000000e359ea7223 */ /* 0x000fe200000100ea */
[--C-:B------:R-:W-:Y:S01]  /*2550*/  PRMT R227, RZ, 0x5410, R226.reuse ;  /* 0x00005410ffe37816 */ /* 0x100fe200000000e2 */
[----:B------:R-:W-:Y:S01]  /*2560*/  FFMA.FTZ R233, R92, R233, R225 ;  /* 0x000000e95ce97223 */ /* 0x000fe200000100e1 */
[----:B------:R-:W-:Y:S01]  /*2570*/  PRMT R226, RZ, 0x7610, R226 ;  /* 0x00007610ffe27816 */ /* 0x000fe200000000e2 */
[----:B------:R-:W0:Y:S04]  /*2580*/  LDG.E.CONSTANT R225, [R6.64+0xa08] ;  /* 0x000a080a06e17981 */ /* 0x000e28000c1e9900 */
[----:B------:R-:W-:Y:S01]  /*2590*/  FFMA.FTZ R233, R100, R226, R233 ;  /* 0x000000e264e97223 */ /* 0x000fe200000100e9 */
[----:B------:R-:W-:Y:S01]  /*25a0*/  PRMT R226, RZ, 0x5410, R224 ;  /* 0x00005410ffe27816 */ /* 0x000fe200000000e0 */
[----:B------:R-:W-:Y:S01]  /*25b0*/  FFMA.FTZ R234, R97, R227, R234 ;  /* 0x000000e361ea7223 */ /* 0x000fe200000100ea */
[----:B------:R-:W-:Y:S01]  /*25c0*/  PRMT R224, RZ, 0x7610, R224 ;  /* 0x00007610ffe07816 */ /* 0x000fe200000000e0 */
[----:B------:R0:W4:Y:S02]  /*25d0*/  LDG.E.CONSTANT R227, [R6.64+0xc08] ;  /* 0x000c080a06e37981 */ /* 0x000124000c1e9900 */
[----:B------:R-:W-:-:S02]  /*25e0*/  FFMA.FTZ R234, R105, R226, R234 ;  /* 0x000000e269ea7223 */ /* 0x000fc400000100ea */
[----:B------:R-:W-:Y:S01]  /*25f0*/  FFMA.FTZ R233, R108, R224, R233 ;  /* 0x000000e06ce97223 */ /* 0x000fe200000100e9 */
[--C-:B------:R-:W-:Y:S01]  /*2600*/  PRMT R224, RZ, 0x5410, R223.reuse ;  /* 0x00005410ffe07816 */ /* 0x100fe200000000df */
[----:B------:R0:W4:Y:S01]  /*2610*/  LDG.E.CONSTANT R226, [R6.64+0xe08] ;  /* 0x000e080a06e27981 */ /* 0x000122000c1e9900 */
[----:B------:R-:W-:-:S03]  /*2620*/  PRMT R223, RZ, 0x7610, R223 ;  /* 0x00007610ffdf7816 */ /* 0x000fc600000000df */
[----:B------:R-:W-:Y:S02]  /*2630*/  FFMA.FTZ R234, R113, R224, R234 ;  /* 0x000000e071ea7223 */ /* 0x000fe400000100ea */
[----:B------:R0:W4:Y:S01]  /*2640*/  LDG.E.CONSTANT R224, [R6.64+0x1008] ;  /* 0x0010080a06e07981 */ /* 0x000122000c1e9900 */
[----:B------:R-:W-:Y:S01]  /*2650*/  FFMA.FTZ R233, R116, R223, R233 ;  /* 0x000000df74e97223 */ /* 0x000fe200000100e9 */
[--C-:B------:R-:W-:Y:S02]  /*2660*/  PRMT R228, RZ, 0x5410, R222.reuse ;  /* 0x00005410ffe47816 */ /* 0x100fe400000000de */
[----:B------:R0:W4:Y:S01]  /*2670*/  LDG.E.CONSTANT R223, [R6.64+0x1208] ;  /* 0x0012080a06df7981 */ /* 0x000122000c1e9900 */
[----:B------:R-:W-:Y:S02]  /*2680*/  PRMT R222, RZ, 0x7610, R222 ;  /* 0x00007610ffde7816 */ /* 0x000fe400000000de */
[--C-:B------:R-:W-:Y:S01]  /*2690*/  PRMT R229, RZ, 0x5410, R221.reuse ;  /* 0x00005410ffe57816 */ /* 0x100fe200000000dd */
[----:B------:R-:W-:Y:S01]  /*26a0*/  FFMA.FTZ R228, R121, R228, R234 ;  /* 0x000000e479e47223 */ /* 0x000fe200000100ea */
[----:B------:R-:W-:Y:S01]  /*26b0*/  PRMT R221, RZ, 0x7610, R221 ;  /* 0x00007610ffdd7816 */ /* 0x000fe200000000dd */
[----:B------:R-:W-:-:S02]  /*26c0*/  FFMA.FTZ R233, R124, R222, R233 ;  /* 0x000000de7ce97223 */ /* 0x000fc400000100e9 */
[----:B------:R0:W4:Y:S01]  /*26d0*/  LDG.E.CONSTANT R222, [R6.64+0x1408] ;  /* 0x0014080a06de7981 */ /* 0x000122000c1e9900 */
[----:B------:R-:W-:Y:S02]  /*26e0*/  FFMA.FTZ R229, R129, R229, R228 ;  /* 0x000000e581e57223 */ /* 0x000fe400000100e4 */
[----:B------:R-:W-:Y:S01]  /*26f0*/  FFMA.FTZ R230, R132, R221, R233 ;  /* 0x000000dd84e67223 */ /* 0x000fe200000100e9 */
[----:B------:R0:W4:Y:S01]  /*2700*/  LDG.E.CONSTANT R228, [R6.64+0x1608] ;  /* 0x0016080a06e47981 */ /* 0x000122000c1e9900 */
[--C-:B------:R-:W-:Y:S02]  /*2710*/  PRMT R221, RZ, 0x5410, R220.reuse ;  /* 0x00005410ffdd7816 */ /* 0x100fe400000000dc */
[----:B------:R-:W-:-:S03]  /*2720*/  PRMT R220, RZ, 0x7610, R220 ;  /* 0x00007610ffdc7816 */ /* 0x000fc600000000dc */
[----:B------:R-:W-:Y:S02]  /*2730*/  FFMA.FTZ R229, R138, R221, R229 ;  /* 0x000000dd8ae57223 */ /* 0x000fe400000100e5 */
[----:B------:R0:W4:Y:S01]  /*2740*/  LDG.E.CONSTANT R221, [R6.64+0x1808] ;  /* 0x0018080a06dd7981 */ /* 0x000122000c1e9900 */
[--C-:B------:R-:W-:Y:S01]  /*2750*/  PRMT R231, RZ, 0x5410, R219.reuse ;  /* 0x00005410ffe77816 */ /* 0x100fe200000000db */
[----:B------:R-:W-:Y:S01]  /*2760*/  FFMA.FTZ R230, R139, R220, R230 ;  /* 0x000000dc8be67223 */ /* 0x000fe200000100e6 */
[----:B------:R-:W-:Y:S01]  /*2770*/  PRMT R219, RZ, 0x7610, R219 ;  /* 0x00007610ffdb7816 */ /* 0x000fe200000000db */
[----:B------:R0:W4:Y:S02]  /*2780*/  LDG.E.CONSTANT R220, [R6.64+0x1a08] ;  /* 0x001a080a06dc7981 */ /* 0x000124000c1e9900 */
[----:B------:R-:W-:Y:S02]  /*2790*/  FFMA.FTZ R231, R146, R231, R229 ;  /* 0x000000e792e77223 */ /* 0x000fe400000100e5 */
[----:B------:R-:W-:Y:S01]  /*27a0*/  FFMA.FTZ R230, R147, R219, R230 ;  /* 0x000000db93e67223 */ /* 0x000fe200000100e6 */
[--C-:B------:R-:W-:Y:S01]  /*27b0*/  PRMT R219, RZ, 0x5410, R218.reuse ;  /* 0x00005410ffdb7816 */ /* 0x100fe200000000da */
[----:B------:R0:W4:Y:S01]  /*27c0*/  LDG.E.CONSTANT R229, [R6.64+0x1c08] ;  /* 0x001c080a06e57981 */ /* 0x000122000c1e9900 */
[----:B------:R-:W-:-:S03]  /*27d0*/  PRMT R218, RZ, 0x7610, R218 ;  /* 0x00007610ffda7816 */ /* 0x000fc600000000da */
[----:B------:R-:W-:Y:S02]  /*27e0*/  FFMA.FTZ R231, R154, R219, R231 ;  /* 0x000000db9ae77223 */ /* 0x000fe400000100e7 */
[----:B------:R-:W-:Y:S01]  /*27f0*/  FFMA.FTZ R230, R155, R218, R230 ;  /* 0x000000da9be67223 */ /* 0x000fe200000100e6 */
[----:B------:R0:W4:Y:S01]  /*2800*/  LDG.E.CONSTANT R219, [R6.64+0x1e08] ;  /* 0x001e080a06db7981 */ /* 0x000122000c1e9900 */
[--C-:B------:R-:W-:Y:S02]  /*2810*/  PRMT R218, RZ, 0x5410, R217.reuse ;  /* 0x00005410ffda7816 */ /* 0x100fe400000000d9 */
[----:B------:R-:W-:-:S03]  /*2820*/  PRMT R217, RZ, 0x7610, R217 ;  /* 0x00007610ffd97816 */ /* 0x000fc600000000d9 */
[----:B------:R-:W-:Y:S02]  /*2830*/  FFMA.FTZ R231, R162, R218, R231 ;  /* 0x000000daa2e77223 */ /* 0x000fe400000100e7 */
[----:B------:R0:W4:Y:S01]  /*2840*/  LDG.E.CONSTANT R218, [R6.64+0x2008] ;  /* 0x0020080a06da7981 */ /* 0x000122000c1e9900 */
[----:B------:R-:W-:Y:S01]  /*2850*/  PRMT R232, RZ, 0x5410, R216 ;  /* 0x00005410ffe87816 */ /* 0x000fe200000000d8 */
[----:B------:R-:W-:Y:S01]  /*2860*/  FFMA.FTZ R230, R163, R217, R230 ;  /* 0x000000d9a3e67223 */ /* 0x000fe200000100e6 */
[----:B------:R-:W-:Y:S01]  /*2870*/  PRMT R216, RZ, 0x7610, R216 ;  /* 0x00007610ffd87816 */ /* 0x000fe200000000d8 */
[----:B------:R0:W4:Y:S02]  /*2880*/  LDG.E.CONSTANT R217, [R6.64+0x2208] ;  /* 0x0022080a06d97981 */ /* 0x000124000c1e9900 */
[----:B------:R-:W-:Y:S02]  /*2890*/  FFMA.FTZ R231, R170, R232, R231 ;  /* 0x000000e8aae77223 */ /* 0x000fe400000100e7 */
[----:B------:R-:W-:Y:S01]  /*28a0*/  FFMA.FTZ R232, R171, R216, R230 ;  /* 0x000000d8abe87223 */ /* 0x000fe200000100e6 */
[--C-:B---3--:R-:W-:Y:S01]  /*28b0*/  PRMT R216, RZ, 0x5410, R215.reuse ;  /* 0x00005410ffd87816 */ /* 0x108fe200000000d7 */
[----:B------:R0:W3:Y:S01]  /*28c0*/  LDG.E.CONSTANT R230, [R6.64+0x2408] ;  /* 0x0024080a06e67981 */ /* 0x0000e2000c1e9900 */
[----:B------:R-:W-:-:S03]  /*28d0*/  PRMT R215, RZ, 0x7610, R215 ;  /* 0x00007610ffd77816 */ /* 0x000fc600000000d7 */
[----:B------:R-:W-:Y:S02]  /*28e0*/  FFMA.FTZ R234, R178, R216, R231 ;  /* 0x000000d8b2ea7223 */ /* 0x000fe400000100e7 */
[----:B------:R-:W-:Y:S01]  /*28f0*/  FFMA.FTZ R232, R179, R215, R232 ;  /* 0x000000d7b3e87223 */ /* 0x000fe200000100e8 */
[----:B------:R0:W3:Y:S01]  /*2900*/  LDG.E.CONSTANT R216, [R6.64+0x2608] ;  /* 0x0026080a06d87981 */ /* 0x0000e2000c1e9900 */
[--C-:B--2---:R-:W-:Y:S02]  /*2910*/  PRMT R215, RZ, 0x5410, R214.reuse ;  /* 0x00005410ffd77816 */ /* 0x104fe400000000d6 */
[----:B------:R-:W-:-:S03]  /*2920*/  PRMT R214, RZ, 0x7610, R214 ;  /* 0x00007610ffd67816 */ /* 0x000fc600000000d6 */
[----:B------:R-:W-:Y:S02]  /*2930*/  FFMA.FTZ R234, R183, R215, R234 ;  /* 0x000000d7b7ea7223 */ /* 0x000fe400000100ea */
[----:B------:R0:W2:Y:S01]  /*2940*/  LDG.E.CONSTANT R215, [R6.64+0x2808] ;  /* 0x0028080a06d77981 */ /* 0x0000a2000c1e9900 */
[--C-:B----4-:R-:W-:Y:S01]  /*2950*/  PRMT R231, RZ, 0x5410, R213.reuse ;  /* 0x00005410ffe77816 */ /* 0x110fe200000000d5 */
[----:B------:R-:W-:Y:S01]  /*2960*/  FFMA.FTZ R232, R13, R214, R232 ;  /* 0x000000d60de87223 */ /* 0x000fe200000100e8 */
[----:B------:R-:W-:Y:S01]  /*2970*/  PRMT R213, RZ, 0x7610, R213 ;  /* 0x00007610ffd57816 */ /* 0x000fe200000000d5 */
[----:B------:R0:W4:Y:S04]  /*2980*/  LDG.E.CONSTANT R214, [R6.64+0x2a08] ;  /* 0x002a080a06d67981 */ /* 0x000128000c1e9900 */
[----:B------:R-:W-:Y:S01]  /*2990*/  FFMA.FTZ R232, R17, R213, R232 ;  /* 0x000000d511e87223 */ /* 0x000fe200000100e8 */
[----:B------:R-:W-:Y:S01]  /*29a0*/  PRMT R213, RZ, 0x5410, R210 ;  /* 0x00005410ffd57816 */ /* 0x000fe200000000d2 */
[----:B------:R-:W-:Y:S01]  /*29b0*/  FFMA.FTZ R234, R187, R231, R234 ;  /* 0x000000e7bbea7223 */ /* 0x000fe200000100ea */
[----:B------:R-:W-:Y:S01]  /*29c0*/  PRMT R210, RZ, 0x7610, R210 ;  /* 0x00007610ffd27816 */ /* 0x000fe200000000d2 */
[----:B------:R0:W4:Y:S02]  /*29d0*/  LDG.E.CONSTANT R231, [R6.64+0x2c08] ;  /* 0x002c080a06e77981 */ /* 0x000124000c1e9900 */
[----:B------:R-:W-:-:S02]  /*29e0*/  FFMA.FTZ R234, R191, R213, R234 ;  /* 0x000000d5bfea7223 */ /* 0x000fc400000100ea */
[----:B------:R-:W-:Y:S01]  /*29f0*/  FFMA.FTZ R210, R21, R210, R232 ;  /* 0x000000d215d27223 */ /* 0x000fe200000100e8 */
[----:B------:R0:W4:Y:S01]  /*2a00*/  LDG.E.CONSTANT R213, [R6.64+0x2e08] ;  /* 0x002e080a06d57981 */ /* 0x000122000c1e9900 */
[--C-:B------:R-:W-:Y:S02]  /*2a10*/  PRMT R232, RZ, 0x5410, R211.reuse ;  /* 0x00005410ffe87816 */ /* 0x100fe400000000d3 */
[----:B------:R-:W-:-:S03]  /*2a20*/  PRMT R211, RZ, 0x7610, R211 ;  /* 0x00007610ffd37816 */ /* 0x000fc600000000d3 */
[----:B------:R-:W-:Y:S02]  /*2a30*/  FFMA.FTZ R233, R195, R232, R234 ;  /* 0x000000e8c3e97223 */ /* 0x000fe400000100ea */
[----:B------:R-:W-:Y:S01]  /*2a40*/  FFMA.FTZ R210, R25, R211, R210 ;  /* 0x000000d319d27223 */ /* 0x000fe200000100d2 */
[--C-:B------:R-:W-:Y:S02]  /*2a50*/  PRMT R211, RZ, 0x5410, R212.reuse ;  /* 0x00005410ffd37816 */ /* 0x100fe400000000d4 */
[----:B------:R-:W-:-:S03]  /*2a60*/  PRMT R212, RZ, 0x7610, R212 ;  /* 0x00007610ffd47816 */ /* 0x000fc600000000d4 */
[----:B------:R-:W-:Y:S02]  /*2a70*/  FFMA.FTZ R232, R202, R211, R233 ;  /* 0x000000d3cae87223 */ /* 0x000fe400000100e9 */
[----:B------:R-:W-:Y:S02]  /*2a80*/  FFMA.FTZ R211, R203, R212, R210 ;  /* 0x000000d4cbd37223 */ /* 0x000fe400000100d2 */
[----:B------:R0:W4:Y:S01]  /*2a90*/  LDG.E.CONSTANT R210, [R6.64+0x20c] ;  /* 0x00020c0a06d27981 */ /* 0x000122000c1e9900 */
[----:B------:R-:W-:-:S03]  /*2aa0*/  FADD.FTZ R232, R232, R209 ;  /* 0x000000d1e8e87221 */ /* 0x000fc60000010000 */
[----:B------:R0:W4:Y:S01]  /*2ab0*/  LDG.E.CONSTANT R212, [R6.64+0xc] ;  /* 0x00000c0a06d47981 */ /* 0x000122000c1e9900 */
[----:B------:R-:W-:-:S03]  /*2ac0*/  FADD.FTZ R232, R211, R232 ;  /* 0x000000e8d3e87221 */ /* 0x000fc60000010000 */
[----:B------:R0:W4:Y:S01]  /*2ad0*/  LDG.E.CONSTANT R211, [R6.64+0x40c] ;  /* 0x00040c0a06d37981 */ /* 0x000122000c1e9900 */
[--C-:B------:R-:W-:Y:S02]  /*2ae0*/  PRMT R233, RZ, 0x7610, R4.reuse ;  /* 0x00007610ffe97816 */ /* 0x100fe40000000004 */
[----:B------:R-:W-:Y:S01]  /*2af0*/  PRMT R234, RZ, 0x5410, R4 ;  /* 0x00005410ffea7816 */ /* 0x000fe20000000004 */
[----:B------:R0:W4:Y:S01]  /*2b00*/  LDG.E.CONSTANT R209, [R6.64+0x60c] ;  /* 0x00060c0a06d17981 */ /* 0x000122000c1e9900 */
[--C-:B------:R-:W-:Y:S01]  /*2b10*/  PRMT R4, RZ, 0x5410, R5.reuse ;  /* 0x00005410ff047816 */ /* 0x100fe20000000005 */
[----:B------:R-:W-:Y:S01]  /*2b20*/  FMUL.FTZ R233, R62, R233 ;  /* 0x000000e93ee97220 */ /* 0x000fe20000410000 */
[----:B------:R-:W-:Y:S01]  /*2b30*/  PRMT R5, RZ, 0x7610, R5 ;  /* 0x00007610ff057816 */ /* 0x000fe20000000005 */
[----:B------:R-:W-:-:S04]  /*2b40*/  FMUL.FTZ R234, R63, R234 ;  /* 0x000000ea3fea7220 */ /* 0x000fc80000410000 */
[----:B------:R-:W-:Y:S02]  /*2b50*/  FFMA.FTZ R233, R70, R5, R233 ;  /* 0x0000000546e97223 */ /* 0x000fe400000100e9 */
[----:B------:R-:W-:Y:S01]  /*2b60*/  FFMA.FTZ R4, R71, R4, R234 ;  /* 0x0000000447047223 */ /* 0x000fe200000100ea */
[----:B------:R0:W4:Y:S01]  /*2b70*/  LDG.E.CONSTANT R5, [R6.64+0x80c] ;  /* 0x00080c0a06057981 */ /* 0x000122000c1e9900 */
[----:B------:R-:W-:-:S05]  /*2b80*/  PRMT R234, RZ, 0x5410, R8 ;  /* 0x00005410ffea7816 */ /* 0x000fca0000000008 */
[----:B------:R-:W-:Y:S02]  /*2b90*/  FFMA.FTZ R234, R55, R234, R4 ;  /* 0x000000ea37ea7223 */ /* 0x000fe40000010004 */
[----:B------:R0:W4:Y:S01]  /*2ba0*/  LDG.E.CONSTANT R4, [R6.64+0xa0c] ;  /* 0x000a0c0a06047981 */ /* 0x000122000c1e9900 */
[----:B------:R-:W-:-:S05]  /*2bb0*/  PRMT R8, RZ, 0x7610, R8 ;  /* 0x00007610ff087816 */ /* 0x000fca0000000008 */
[----:B------:R-:W-:Y:S01]  /*2bc0*/  FFMA.FTZ R249, R54, R8, R233 ;  /* 0x0000000836f97223 */ /* 0x000fe200000100e9 */
[--C-:B------:R-:W-:Y:S01]  /*2bd0*/  PRMT R8, RZ, 0x5410, R9.reuse ;  /* 0x00005410ff087816 */ /* 0x100fe20000000009 */
[----:B------:R0:W4:Y:S04]  /*2be0*/  LDG.E.CONSTANT R233, [R6.64+0x200c] ;  /* 0x00200c0a06e97981 */ /* 0x000128000c1e9900 */
[----:B------:R-:W-:Y:S02]  /*2bf0*/  FFMA.FTZ R250, R47, R8, R234 ;  /* 0x000000082ffa7223 */ /* 0x000fe400000100ea */
[----:B------:R0:W4:Y:S04]  /*2c00*/  LDG.E.CONSTANT R234, [R6.64+0x1e0c] ;  /* 0x001e0c0a06ea7981 */ /* 0x000128000c1e9900 */
[----:B------:R0:W4:Y:S01]  /*2c10*/  LDG.E.CONSTANT R8, [R6.64+0x220c] ;  /* 0x00220c0a06087981 */ /* 0x000122000c1e9900 */
[----:B------:R-:W-:-:S05]  /*2c20*/  PRMT R9, RZ, 0x7610, R9 ;  /* 0x00007610ff097816 */ /* 0x000fca0000000009 */
[----:B------:R-:W-:Y:S02]  /*2c30*/  FFMA.FTZ R249, R46, R9, R249 ;  /* 0x000000092ef97223 */ /* 0x000fe400000100f9 */
[----:B------:R0:W4:Y:S01]  /*2c40*/  LDG.E.CONSTANT R9, [R6.64+0x260c] ;  /* 0x00260c0a06097981 */ /* 0x000122000c1e9900 */
[----:B------:R-:W-:-:S05]  /*2c50*/  PRMT R244, RZ, 0x5410, R208 ;  /* 0x00005410fff47816 */ /* 0x000fca00000000d0 */
[----:B------:R-:W-:Y:S02]  /*2c60*/  FFMA.FTZ R250, R39, R244, R250 ;  /* 0x000000f427fa7223 */ /* 0x000fe400000100fa */
[----:B------:R0:W4:Y:S01]  /*2c70*/  LDG.E.CONSTANT R244, [R6.64+0x2c0c] ;  /* 0x002c0c0a06f47981 */ /* 0x000122000c1e9900 */
[----:B------:R-:W-:-:S05]  /*2c80*/  PRMT R208, RZ, 0x7610, R208 ;  /* 0x00007610ffd07816 */ /* 0x000fca00000000d0 */
[----:B------:R-:W-:Y:S01]  /*2c90*/  FFMA.FTZ R249, R38, R208, R249 ;  /* 0x000000d026f97223 */ /* 0x000fe200000100f9 */
[----:B0-----:R-:W-:-:S05]  /*2ca0*/  PRMT R6, RZ, 0x5410, R225 ;  /* 0x00005410ff067816 */ /* 0x001fca00000000e1 */
[----:B------:R-:W-:Y:S01]  /*2cb0*/  FFMA.FTZ R250, R31, R6, R250 ;  /* 0x000000061ffa7223 */ /* 0x000fe200000100fa */
[----:B------:R-:W-:-:S05]  /*2cc0*/  PRMT R6, RZ, 0x5410, R227 ;  /* 0x00005410ff067816 */ /* 0x000fca00000000e3 */
[----:B------:R-:W-:Y:S01]  /*2cd0*/  FFMA.FTZ R250, R83, R6, R250 ;  /* 0x0000000653fa7223 */ /* 0x000fe200000100fa */
[----:B------:R-:W-:-:S05]  /*2ce0*/  PRMT R6, RZ, 0x5410, R226 ;  /* 0x00005410ff067816 */ /* 0x000fca00000000e2 */
[----:B------:R-:W-:Y:S01]  /*2cf0*/  FFMA.FTZ R6, R91, R6, R250 ;  /* 0x000000065b067223 */ /* 0x000fe200000100fa */
[----:B------:R-:W-:-:S05]  /*2d00*/  PRMT R7, RZ, 0x5410, R224 ;  /* 0x00005410ff077816 */ /* 0x000fca00000000e0 */
        /* <DEDUP_REMOVED lines=39> */
[----:B---3--:R-:W-:Y:S01]  /*2f80*/  PRMT R6, RZ, 0x5410, R230 ;  /* 0x00005410ff067816 */ /* 0x008fe200000000e6 */
        /* <DEDUP_REMOVED lines=9> */
[----:B--2---:R-:W-:Y:S01]  /*3020*/  PRMT R6, RZ, 0x5410, R215 ;  /* 0x00005410ff067816 */ /* 0x004fe200000000d7 */
[----:B------:R-:W-:Y:S01]  /*3030*/  FFMA.FTZ R217, R173, R217, R218 ;  /* 0x000000d9add97223 */ /* 0x000fe200000100da */
[----:B------:R-:W-:-:S03]  /*3040*/  PRMT R216, RZ, 0x7610, R216 ;  /* 0x00007610ffd87816 */ /* 0x000fc600000000d8 */
[----:B------:R-:W-:Y:S02]  /*3050*/  FFMA.FTZ R217, R10, R230, R217 ;  /* 0x000000e60ad97223 */ /* 0x000fe400000100d9 */
[----:B------:R-:W-:Y:S01]  /*3060*/  FFMA.FTZ R7, R188, R6, R7 ;  /* 0x00000006bc077223 */ /* 0x000fe20000010007 */
[--C-:B----4-:R-:W-:Y:S01]  /*3070*/  PRMT R6, RZ, 0x5410, R214.reuse ;  /* 0x00005410ff067816 */ /* 0x110fe200000000d6 */
[----:B------:R-:W-:Y:S01]  /*3080*/  FFMA.FTZ R217, R14, R216, R217 ;  /* 0x000000d80ed97223 */ /* 0x000fe200000100d9 */
[----:B------:R-:W-:Y:S02]  /*3090*/  PRMT R215, RZ, 0x7610, R215 ;  /* 0x00007610ffd77816 */ /* 0x000fe400000000d7 */
[----:B------:R-:W-:Y:S01]  /*30a0*/  PRMT R214, RZ, 0x7610, R214 ;  /* 0x00007610ffd67816 */ /* 0x000fe200000000d6 */
[----:B------:R-:W-:Y:S01]  /*30b0*/  FFMA.FTZ R7, R192, R6, R7 ;  /* 0x00000006c0077223 */ /* 0x000fe20000010007 */
[----:B------:R-:W-:Y:S01]  /*30c0*/  PRMT R6, RZ, 0x5410, R231 ;  /* 0x00005410ff067816 */ /* 0x000fe200000000e7 */
[----:B------:R-:W-:Y:S01]  /*30d0*/  FFMA.FTZ R215, R18, R215, R217 ;  /* 0x000000d712d77223 */ /* 0x000fe200000100d9 */
[----:B------:R-:W-:-:S02]  /*30e0*/  PRMT R231, RZ, 0x7610, R231 ;  /* 0x00007610ffe77816 */ /* 0x000fc400000000e7 */
[----:B------:R-:W-:Y:S01]  /*30f0*/  PRMT R208, RZ, 0x5410, R213 ;  /* 0x00005410ffd07816 */ /* 0x000fe200000000d5 */
[----:B------:R-:W-:Y:S02]  /*3100*/  FFMA.FTZ R215, R22, R214, R215 ;  /* 0x000000d616d77223 */ /* 0x000fe400000100d7 */
[----:B------:R-:W-:Y:S01]  /*3110*/  FFMA.FTZ R7, R196, R6, R7 ;  /* 0x00000006c4077223 */ /* 0x000fe20000010007 */
[----:B------:R-:W-:Y:S01]  /*3120*/  PRMT R213, RZ, 0x7610, R213 ;  /* 0x00007610ffd57816 */ /* 0x000fe200000000d5 */
[----:B------:R-:W-:Y:S02]  /*3130*/  FFMA.FTZ R6, R26, R231, R215 ;  /* 0x000000e71a067223 */ /* 0x000fe400000100d7 */
[----:B------:R-:W-:Y:S02]  /*3140*/  FFMA.FTZ R7, R204, R208, R7 ;  /* 0x000000d0cc077223 */ /* 0x000fe40000010007 */
[----:B------:R-:W-:Y:S02]  /*3150*/  FFMA.FTZ R6, R205, R213, R6 ;  /* 0x000000d5cd067223 */ /* 0x000fe40000010006 */
[----:B------:R-:W-:-:S04]  /*3160*/  FADD.FTZ R7, R7, R232 ;  /* 0x000000e807077221 */ /* 0x000fc80000010000 */
[----:B------:R-:W-:Y:S01]  /*3170*/  FADD.FTZ R6, R6, R7 ;  /* 0x0000000706067221 */ /* 0x000fe20000010000 */
[--C-:B------:R-:W-:Y:S02]  /*3180*/  PRMT R7, RZ, 0x7610, R210.reuse ;  /* 0x00007610ff077816 */ /* 0x100fe400000000d2 */
[----:B------:R-:W-:-:S03]  /*3190*/  PRMT R208, RZ, 0x5410, R210 ;  /* 0x00005410ffd07816 */ /* 0x000fc600000000d2 */
[----:B------:R-:W-:Y:S01]  /*31a0*/  FMUL.FTZ R210, R60, R7 ;  /* 0x000000073cd27220 */ /* 0x000fe20000410000 */
[--C-:B------:R-:W-:Y:S01]  /*31b0*/  PRMT R7, RZ, 0x7610, R212.reuse ;  /* 0x00007610ff077816 */ /* 0x100fe200000000d4 */
[----:B------:R-:W-:Y:S01]  /*31c0*/  FMUL.FTZ R213, R61, R208 ;  /* 0x000000d03dd57220 */ /* 0x000fe20000410000 */
        /* <DEDUP_REMOVED lines=8> */
[----:B------:R-:W-:-:S05]  /*3250*/  PRMT R209, RZ, 0x7610, R209 ;  /* 0x00007610ffd17816 */ /* 0x000fca00000000d1 */
[----:B------:R-:W-:Y:S01]  /*3260*/  FFMA.FTZ R7, R44, R209, R7 ;  /* 0x000000d12c077223 */ /* 0x000fe20000010007 */
[--C-:B------:R-:W-:Y:S02]  /*3270*/  PRMT R209, RZ, 0x5410, R5.reuse ;  /* 0x00005410ffd17816 */ /* 0x100fe40000000005 */
[----:B------:R-:W-:Y:S01]  /*3280*/  PRMT R5, RZ, 0x7610, R5 ;  /* 0x00007610ff057816 */ /* 0x000fe20000000005 */
[----:B------:R-:W-:-:S04]  /*3290*/  FFMA.FTZ R208, R45, R210, R208 ;  /* 0x000000d22dd07223 */ /* 0x000fc800000100d0 */
[----:B------:R-:W-:Y:S01]  /*32a0*/  FFMA.FTZ R5, R36, R5, R7 ;  /* 0x0000000524057223 */ /* 0x000fe20000010007 */
[--C-:B------:R-:W-:Y:S02]  /*32b0*/  PRMT R7, RZ, 0x5410, R4.reuse ;  /* 0x00005410ff077816 */ /* 0x100fe40000000004 */
[----:B------:R-:W-:Y:S01]  /*32c0*/  PRMT R4, RZ, 0x7610, R4 ;  /* 0x00007610ff047816 */ /* 0x000fe20000000004 */
[----:B------:R-:W-:-:S04]  /*32d0*/  FFMA.FTZ R208, R37, R209, R208 ;  /* 0x000000d125d07223 */ /* 0x000fc800000100d0 */
[----:B------:R-:W-:Y:S01]  /*32e0*/  FFMA.FTZ R5, R28, R4, R5 ;  /* 0x000000041c057223 */ /* 0x000fe20000010005 */
[--C-:B------:R-:W-:Y:S01]  /*32f0*/  PRMT R4, RZ, 0x5410, R243.reuse ;  /* 0x00005410ff047816 */ /* 0x100fe200000000f3 */
[----:B------:R-:W-:Y:S01]  /*3300*/  FFMA.FTZ R208, R29, R7, R208 ;  /* 0x000000071dd07223 */ /* 0x000fe200000100d0 */
[----:B------:R-:W-:Y:S02]  /*3310*/  PRMT R243, RZ, 0x7610, R243 ;  /* 0x00007610fff37816 */ /* 0x000fe400000000f3 */
[----:B------:R-:W-:Y:S01]  /*3320*/  PRMT R7, RZ, 0x5410, R242 ;  /* 0x00005410ff077816 */ /* 0x000fe200000000f2 */
[----:B------:R-:W-:Y:S01]  /*3330*/  FFMA.FTZ R4, R85, R4, R208 ;  /* 0x0000000455047223 */ /* 0x000fe200000100d0 */
[----:B------:R-:W-:Y:S01]  /*3340*/  PRMT R242, RZ, 0x7610, R242 ;  /* 0x00007610fff27816 */ /* 0x000fe200000000f2 */
[----:B------:R-:W-:Y:S02]  /*3350*/  FFMA.FTZ R5, R88, R243, R5 ;  /* 0x000000f358057223 */ /* 0x000fe40000010005 */
[----:B------:R-:W-:Y:S01]  /*3360*/  FFMA.FTZ R4, R93, R7, R4 ;  /* 0x000000075d047223 */ /* 0x000fe20000010004 */
[----:B------:R-:W-:Y:S01]  /*3370*/  PRMT R7, RZ, 0x5410, R241 ;  /* 0x00005410ff077816 */ /* 0x000fe200000000f1 */
[----:B------:R-:W-:Y:S01]  /*3380*/  FFMA.FTZ R5, R96, R242, R5 ;  /* 0x000000f260057223 */ /* 0x000fe20000010005 */
[----:B------:R-:W-:-:S03]  /*3390*/  PRMT R241, RZ, 0x7610, R241 ;  /* 0x00007610fff17816 */ /* 0x000fc600000000f1 */
[----:B------:R-:W-:Y:S02]  /*33a0*/  FFMA.FTZ R4, R101, R7, R4 ;  /* 0x0000000765047223 */ /* 0x000fe40000010004 */
[----:B------:R-:W-:Y:S01]  /*33b0*/  FFMA.FTZ R208, R104, R241, R5 ;  /* 0x000000f168d07223 */ /* 0x000fe20000010005 */
[----:B------:R-:W-:Y:S02]  /*33c0*/  PRMT R5, RZ, 0x5410, R240 ;  /* 0x00005410ff057816 */ /* 0x000fe400000000f0 */
[----:B------:R-:W-:-:S03]  /*33d0*/  PRMT R7, RZ, 0x5410, R239 ;  /* 0x00005410ff077816 */ /* 0x000fc600000000ef */
[----:B------:R-:W-:-:S04]  /*33e0*/  FFMA.FTZ R4, R109, R5, R4 ;  /* 0x000000056d047223 */ /* 0x000fc80000010004 */
        /* <DEDUP_REMOVED lines=31> */
[----:B------:R-:W-:Y:S01]  /*35e0*/  FFMA.FTZ R4, R181, R5, R4 ;  /* 0x00000005b5047223 */ /* 0x000fe20000010004 */
[----:B------:R-:W-:Y:S01]  /*35f0*/  PRMT R5, RZ, 0x5410, R9 ;  /* 0x00005410ff057816 */ /* 0x000fe20000000009 */
[----:B------:R-:W-:Y:S01]  /*3600*/  FFMA.FTZ R234, R167, R233, R234 ;  /* 0x000000e9a7ea7223 */ /* 0x000fe200000100ea */
[----:B------:R-:W-:Y:S01]  /*3610*/  PRMT R8, RZ, 0x7610, R8 ;  /* 0x00007610ff087816 */ /* 0x000fe20000000008 */
[----:B------:R-:W-:Y:S01]  /*3620*/  IMAD R7, R201, 0x20, R76 ;  /* 0x00000020c9077824 */ /* 0x000fe200078e024c */
[----:B------:R-:W-:Y:S01]  /*3630*/  PRMT R247, RZ, 0x7610, R247 ;  /* 0x00007610fff77816 */ /* 0x000fe200000000f7 */
[----:B------:R-:W-:Y:S01]  /*3640*/  FFMA.FTZ R4, R185, R5, R4 ;  /* 0x00000005b9047223 */ /* 0x000fe20000010004 */
[----:B------:R-:W-:Y:S01]  /*3650*/  PRMT R5, RZ, 0x5410, R246 ;  /* 0x00005410ff057816 */ /* 0x000fe200000000f6 */
[----:B------:R-:W-:-:S02]  /*3660*/  FFMA.FTZ R8, R175, R8, R234 ;  /* 0x00000008af087223 */ /* 0x000fc400000100ea */
[----:B------:R-:W-:Y:S01]  /*3670*/  IMAD.U32 R208, RZ, RZ, UR7 ;  /* 0x00000007ffd07e24 */ /* 0x000fe2000f8e00ff */
[----:B------:R-:W-:Y:S01]  /*3680*/  PRMT R9, RZ, 0x7610, R9 ;  /* 0x00007610ff097816 */ /* 0x000fe20000000009 */
[----:B------:R-:W-:Y:S02]  /*3690*/  FFMA.FTZ R8, R11, R247, R8 ;  /* 0x000000f70b087223 */ /* 0x000fe40000010008 */
[----:B------:R-:W-:Y:S01]  /*36a0*/  FFMA.FTZ R4, R189, R5, R4 ;  /* 0x00000005bd047223 */ /* 0x000fe20000010004 */
[----:B------:R-:W-:Y:S02]  /*36b0*/  IADD3 R208, R7, 0x1, -R208 ;  /* 0x0000000107d07810 */ /* 0x000fe40007ffe8d0 */
[--C-:B------:R-:W-:Y:S01]  /*36c0*/  PRMT R5, RZ, 0x5410, R245.reuse ;  /* 0x00005410ff057816 */ /* 0x100fe200000000f5 */
[----:B------:R-:W-:Y:S01]  /*36d0*/  FFMA.FTZ R8, R15, R9, R8 ;  /* 0x000000090f087223 */ /* 0x000fe20000010008 */
[----:B------:R-:W-:Y:S01]  /*36e0*/  PRMT R246, RZ, 0x7610, R246 ;  /* 0x00007610fff67816 */ /* 0x000fe200000000f6 */
[----:B------:R-:W0:Y:S02]  /*36f0*/  I2F R9, R208 ;  /* 0x000000d000097306 */ /* 0x000e240000201400 */
[----:B------:R-:W-:Y:S01]  /*3700*/  FFMA.FTZ R4, R193, R5, R4 ;  /* 0x00000005c1047223 */ /* 0x000fe20000010004 */
[----:B------:R-:W-:Y:S01]  /*3710*/  PRMT R5, RZ, 0x5410, R244 ;  /* 0x00005410ff057816 */ /* 0x000fe200000000f4 */
[----:B------:R-:W-:Y:S01]  /*3720*/  FFMA.FTZ R8, R19, R246, R8 ;  /* 0x000000f613087223 */ /* 0x000fe20000010008 */
[----:B------:R-:W-:-:S02]  /*3730*/  PRMT R245, RZ, 0x7610, R245 ;  /* 0x00007610fff57816 */ /* 0x000fc400000000f5 */
[----:B------:R-:W-:Y:S01]  /*3740*/  PRMT R244, RZ, 0x7610, R244 ;  /* 0x00007610fff47816 */ /* 0x000fe200000000f4 */
[----:B------:R-:W-:Y:S01]  /*3750*/  FFMA.FTZ R5, R197, R5, R4 ;  /* 0x00000005c5057223 */ /* 0x000fe20000010004 */
[----:B------:R-:W-:Y:S01]  /*3760*/  PRMT R4, RZ, 0x5410, R248 ;  /* 0x00005410ff047816 */ /* 0x000fe200000000f8 */
[----:B------:R-:W-:Y:S01]  /*3770*/  FFMA.FTZ R245, R23, R245, R8 ;  /* 0x000000f517f57223 */ /* 0x000fe20000010008 */
[----:B------:R-:W-:-:S03]  /*3780*/  PRMT R248, RZ, 0x7610, R248 ;  /* 0x00007610fff87816 */ /* 0x000fc600000000f8 */
[----:B------:R-:W-:Y:S02]  /*3790*/  FFMA.FTZ R244, R198, R244, R245 ;  /* 0x000000f4c6f47223 */ /* 0x000fe400000100f5 */
[----:B------:R-:W-:Y:S01]  /*37a0*/  FFMA.FTZ R5, R206, R4, R5 ;  /* 0x00000004ce057223 */ /* 0x000fe20000010005 */
[----:B-----5:R-:W-:Y:S01]  /*37b0*/  FSETP.NEU.FTZ.AND P0, PT, R80, RZ, PT ;  /* 0x000000ff5000720b */ /* 0x020fe20003f1d000 */
        /* <DEDUP_REMOVED lines=14> */
.L_x_13030:
[----:B------:R-:W-:Y:S05]  /*38a0*/  BSYNC B0 ;  /* 0x0000000000007941 */ /* 0x000fea0003800000 */
.L_x_13029:
[----:B------:R-:W0:Y:S01]  /*38b0*/  SHFL.BFLY PT, R0, R27, 0x10, 0x1f ;  /* 0x0e001f001b007f89 */ /* 0x000e2200000e0000 */
[C---:B------:R-:W-:Y:S01]  /*38c0*/  ISETP.NE.AND P0, PT, R76.reuse, RZ, PT ;  /* 0x000000ff4c00720c */ /* 0x040fe20003f05270 */
[----:B------:R-:W-:Y:S01]  /*38d0*/  ULOP3.LUT UR5, UR5, 0xffffffe0, URZ, 0xc0, !UPT ;  /* 0xffffffe005057892 */ /* 0x000fe2000f8ec03f */
[----:B------:R-:W-:Y:S01]  /*38e0*/  ISETP.GT.AND P1, PT, R76, 0x3, PT ;  /* 0x000000034c00780c */ /* 0x000fe20003f24270 */
[----:B------:R-:W-:Y:S02]  /*38f0*/  BSSY B0, `(.L_x_13032) ;  /* 0x00000f2000007945 */ /* 0x000fe40003800000 */
[----:B------:R-:W-:-:S04]  /*3900*/  UISETP.LT.AND UP0, UPT, UR7, UR5, UPT ;  /* 0x000000050700728c */ /* 0x000fc8000bf01270 */
[----:B------:R-:W-:Y:S01]  /*3910*/  USEL UR5, UR7, UR5, UP0 ;  /* 0x0000000507057287 */ /* 0x000fe20008000000 */
        /* <DEDUP_REMOVED lines=8> */
[----:B------:R-:W0:Y:S02]  /*39a0*/  SHFL.BFLY PT, R4, R5, 0x1, 0x1f ;  /* 0x0c201f0005047f89 */ /* 0x000e2400000e0000 */
[----:B0-----:R-:W-:Y:S01]  /*39b0*/  FMNMX.FTZ R6, R5, R4, !PT ;  /* 0x0000000405067209 */ /* 0x001fe20007810000 */
[----:B------:R-:W-:-:S04]  /*39c0*/  IMAD.MOV.U32 R4, RZ, RZ, -0x800001 ;  /* 0xff7fffffff047424 */ /* 0x000fc800078e00ff */
[----:B------:R-:W-:Y:S04]  /*39d0*/  @!P0 STS [R77.X4+0x180], R6 ;  /* 0x000180064d008388 */ /* 0x000fe80000004800 */
[----:B------:R-:W-:Y:S06]  /*39e0*/  BAR.SYNC.DEFER_BLOCKING 0x0 ;  /* 0x0000000000007b1d */ /* 0x000fec0000010000 */
[----:B------:R-:W0:Y:S01]  /*39f0*/  @!P1 LDS R4, [R76.X4+0x180] ;  /* 0x000180004c049984 */ /* 0x000e220000004800 */
[----:B------:R-:W-:-:S03]  /*3a00*/  ISETP.GE.AND P1, PT, R79, UR5, PT ;  /* 0x000000054f007c0c */ /* 0x000fc6000bf26270 */
[----:B0-----:R-:W0:Y:S02]  /*3a10*/  SHFL.BFLY PT, R3, R4, 0x2, 0x1f ;  /* 0x0c401f0004037f89 */ /* 0x001e2400000e0000 */
        /* <DEDUP_REMOVED lines=17> */
.L_x_13036:
        /* <DEDUP_REMOVED lines=11> */
.L_x_13035:
[----:B------:R-:W-:Y:S05]  /*3be0*/  BSYNC B1 ;  /* 0x0000000000017941 */ /* 0x000fea0003800000 */
.L_x_13034:
        /* <DEDUP_REMOVED lines=11> */
.L_x_13039:
        /* <DEDUP_REMOVED lines=100> */
.L_x_13038:
[----:B------:R-:W-:Y:S05]  /*42e0*/  BSYNC B1 ;  /* 0x0000000000017941 */ /* 0x000fea0003800000 */
.L_x_13037:
        /* <DEDUP_REMOVED lines=55> */
.L_x_13041:
[----:B------:R-:W-:Y:S05]  /*4660*/  BSYNC B1 ;  /* 0x0000000000017941 */ /* 0x000fea0003800000 */
.L_x_13040:
        /* <DEDUP_REMOVED lines=26> */
.L_x_13033:
[----:B------:R-:W-:Y:S05]  /*4810*/  BSYNC B0 ;  /* 0x0000000000007941 */ /* 0x000fea0003800000 */
.L_x_13032:
        /* <DEDUP_REMOVED lines=37> */
.L_x_13046:
        /* <DEDUP_REMOVED lines=8> */
.L_x_13045:
[----:B0-2---:R-:W-:Y:S05]  /*4af0*/  BSYNC B1 ;  /* 0x0000000000017941 */ /* 0x005fea0003800000 */
.L_x_13044:
        /* <DEDUP_REMOVED lines=11> */
.L_x_13049:
        /* <DEDUP_REMOVED lines=52> */
.L_x_13048:
[----:B------:R-:W-:Y:S05]  /*4ef0*/  BSYNC B1 ;  /* 0x0000000000017941 */ /* 0x000fea0003800000 */
.L_x_13047:
        /* <DEDUP_REMOVED lines=31> */
.L_x_13051:
[----:B------:R-:W-:Y:S05]  /*50f0*/  BSYNC B1 ;  /* 0x0000000000017941 */ /* 0x000fea0003800000 */
.L_x_13050:
        /* <DEDUP_REMOVED lines=14> */
.L_x_13043:
[----:B------:R-:W-:Y:S05]  /*51e0*/  BSYNC B0 ;  /* 0x0000000000007941 */ /* 0x000fea0003800000 */
.L_x_13042:
[----:B------:R-:W-:Y:S01]  /*51f0*/  BAR.SYNC.DEFER_BLOCKING 0x0 ;  /* 0x0000000000007b1d */ /* 0x000fe20000010000 */
[----:B------:R-:W-:-:S05]  /*5200*/  ISETP.GE.AND P0, PT, R77, UR9, PT ;  /* 0x000000094d007c0c */ /* 0x000fca000bf06270 */
[----:B------:R-:W-:Y:S08]  /*5210*/  BSSY B0, `(.L_x_13052) ;  /* 0x0000618000007945 */ /* 0x000ff00003800000 */
[----:B------:R-:W-:Y:S05]  /*5220*/  @!P0 BRA `(.L_x_13053) ;  /* 0x000000e000008947 */ /* 0x000fea0003800000 */
        /* <DEDUP_REMOVED lines=12> */
[----:B------:R-:W-:Y:S01]  /*52f0*/  IMAD.MOV.U32 R50, RZ, RZ, RZ ;  /* 0x000000ffff327224 */ /* 0x000fe200078e00ff */
[----:B------:R-:W-:Y:S05]  /*5300*/  BRA `(.L_x_13054) ;  /* 0x0000608000007947 */ /* 0x000fea0003800000 */
.L_x_13053:
[----:B0-----:R-:W-:Y:S01]  /*5310*/  SHF.R.S32.HI R3, RZ, 0x1f, R76 ;  /* 0x0000001fff037819 */ /* 0x001fe2000001144c */
[----:B------:R-:W-:Y:S01]  /*5320*/  IMAD R2, R78, c[0x0][0x1b0], RZ ;  /* 0x00006c004e027a24 */ /* 0x000fe200078e02ff */
[----:B------:R-:W-:Y:S01]  /*5330*/  IADD3 R45, P0, R77, UR4, RZ ;  /* 0x000000044d2d7c10 */ /* 0x000fe2000ff1e0ff */
[----:B------:R-:W-:Y:S01]  /*5340*/  IMAD.MOV.U32 R52, RZ, RZ, c[0x0][0x1ac] ;  /* 0x00006b00ff347624 */ /* 0x000fe200078e00ff */
[----:B------:R-:W-:Y:S01]  /*5350*/  LEA.HI R3, R3, R76, RZ, 0x2 ;  /* 0x0000004c03037211 */ /* 0x000fe200078f10ff */
[----:B------:R-:W-:Y:S01]  /*5360*/  IMAD.U32 R6, RZ, RZ, UR9 ;  /* 0x00000009ff067e24 */ /* 0x000fe2000f8e00ff */
[----:B------:R-:W-:Y:S01]  /*5370*/  LEA.HI.X.SX32 R4, R77, UR6, 0x1, P0 ;  /* 0x000000064d047c11 */ /* 0x000fe200080f0eff */
[----:B------:R-:W-:Y:S01]  /*5380*/  CS2R R26, SRZ ;  /* 0x00000000001a7805 */ /* 0x000fe2000001ff00 */
[----:B------:R-:W-:Y:S01]  /*5390*/  LEA R0, P0, R45, c[0x0][0x188], 0x2 ;  /* 0x000062002d007a11 */ /* 0x000fe200078010ff */
[----:B------:R-:W-:Y:S01]  /*53a0*/  CS2R R28, SRZ ;  /* 0x00000000001c7805 */ /* 0x000fe2000001ff00 */
[C---:B------:R-:W-:Y:S01]  /*53b0*/  LOP3.LUT R5, R3.reuse, 0xfffffffc, RZ, 0xc0, !PT ;  /* 0xfffffffc03057812 */ /* 0x040fe200078ec0ff */
[----:B------:R-:W-:Y:S01]  /*53c0*/  IMAD.SHL.U32 R3, R3, 0x8, RZ ;  /* 0x0000000803037824 */ /* 0x000fe200078e00ff */
[----:B------:R-:W-:Y:S01]  /*53d0*/  LEA.HI.X R45, R45, c[0x0][0x18c], R4, 0x2, P0 ;  /* 0x000063002d2d7a11 */ /* 0x000fe200000f1404 */
[----:B------:R-:W-:Y:S01]  /*53e0*/  CS2R R30, SRZ ;  /* 0x00000000001e7805 */ /* 0x000fe2000001ff00 */
[----:B------:R-:W-:Y:S01]  /*53f0*/  CS2R R32, SRZ ;  /* 0x0000000000207805 */ /* 0x000fe2000001ff00 */
[----:B------:R-:W-:Y:S01]  /*5400*/  IMAD.IADD R4, R76, 0x1, -R5 ;  /* 0x000000014c047824 */ /* 0x000fe200078e0a05 */
[----:B------:R-:W-:Y:S01]  /*5410*/  LOP3.LUT R3, R3, 0xffffffe0, RZ, 0xc0, !PT ;  /* 0xffffffe003037812 */ /* 0x000fe200078ec0ff */
[----:B------:R-:W-:Y:S01]  /*5420*/  CS2R R34, SRZ ;  /* 0x0000000000227805 */ /* 0x000fe2000001ff00 */
[----:B------:R-:W-:Y:S01]  /*5430*/  CS2R R36, SRZ ;  /* 0x0000000000247805 */ /* 0x000fe2000001ff00 */
[----:B------:R-:W-:Y:S01]  /*5440*/  IMAD.SHL.U32 R54, R4, 0x8, RZ ;  /* 0x0000000804367824 */ /* 0x000fe200078e00ff */
[----:B------:R-:W-:Y:S01]  /*5450*/  CS2R R38, SRZ ;  /* 0x0000000000267805 */ /* 0x000fe2000001ff00 */
[C---:B------:R-:W-:Y:S01]  /*5460*/  IMAD R4, R77.reuse, 0x4, R4 ;  /* 0x000000044d047824 */ /* 0x040fe200078e0204 */
[----:B------:R-:W-:Y:S01]  /*5470*/  CS2R R40, SRZ ;  /* 0x0000000000287805 */ /* 0x000fe2000001ff00 */
[----:B------:R-:W-:Y:S01]  /*5480*/  IMAD.IADD R55, R54, 0x1, R3 ;  /* 0x0000000136377824 */ /* 0x000fe200078e0203 */
[----:B------:R-:W-:Y:S01]  /*5490*/  CS2R R42, SRZ ;  /* 0x00000000002a7805 */ /* 0x000fe2000001ff00 */
[----:B------:R-:W-:Y:S01]  /*54a0*/  IMAD.MOV.U32 R44, RZ, RZ, RZ ;  /* 0x000000ffff2c7224 */ /* 0x000fe200078e00ff */
[----:B------:R-:W-:Y:S01]  /*54b0*/  CS2R R46, SRZ ;  /* 0x00000000002e7805 */ /* 0x000fe2000001ff00 */
[----:B------:R-:W-:Y:S01]  /*54c0*/  CS2R R48, SRZ ;  /* 0x0000000000307805 */ /* 0x000fe2000001ff00 */
[----:B------:R-:W-:Y:S01]  /*54d0*/  IMAD.MOV.U32 R50, RZ, RZ, RZ ;  /* 0x000000ffff327224 */ /* 0x000fe200078e00ff */
[----:B------:R-:W-:Y:S01]  /*54e0*/  SHF.R.S32.HI R52, RZ, 0x1f, R52 ;  /* 0x0000001fff347819 */ /* 0x000fe20000011434 */
[----:B------:R-:W-:Y:S01]  /*54f0*/  IMAD.MOV.U32 R51, RZ, RZ, R77 ;  /* 0x000000ffff337224 */ /* 0x000fe200078e004d */
[C---:B------:R-:W-:Y:S01]  /*5500*/  IADD3 R53, -R77.reuse, -0x1, R6 ;  /* 0xffffffff4d357810 */ /* 0x040fe20007ffe106 */
[----:B------:R-:W-:Y:S01]  /*5510*/  IMAD R54, R77, 0x20, R54 ;  /* 0x000000204d367824 */ /* 0x000fe200078e0236 */
[----:B------:R-:W-:-:S02]  /*5520*/  SHF.R.S32.HI R3, RZ, 0x1f, R2 ;  /* 0x0000001fff037819 */ /* 0x000fc40000011402 */
[----:B------:R-:W-:Y:S02]  /*5530*/  LEA R56, R4, 0x1b0, 0x5 ;  /* 0x000001b004387811 */ /* 0x000fe400078e28ff */
        /* <DEDUP_REMOVED lines=21> */
[----:B------:R-:W-:Y:S02]  /*5690*/  IADD3 R103, R55, 0x1700, RZ ;  /* 0x0000170037677810 */ /* 0x000fe40007ffe0ff */
.L_x_13103:
[----:B------:R-:W-:Y:S02]  /*56a0*/  IMAD.MOV.U32 R8, RZ, RZ, R0 ;  /* 0x000000ffff087224 */ /* 0x000fe400078e0000 */
[----:B------:R-:W-:-:S05]  /*56b0*/  IMAD.MOV.U32 R9, RZ, RZ, R45 ;  /* 0x000000ffff097224 */ /* 0x000fca00078e002d */
[----:B--2---:R-:W2:Y:S02]  /*56c0*/  LDG.E.CONSTANT R5, [R8.64] ;  /* 0x0000000a08057981 */ /* 0x004ea4000c1e9900 */
[----:B--2---:R-:W-:Y:S01]  /*56d0*/  SHF.R.S32.HI R4, RZ, 0x1f, R5 ;  /* 0x0000001fff047819 */ /* 0x004fe20000011405 */
[----:B------:R-:W-:-:S04]  /*56e0*/  IMAD.WIDE.U32 R12, R5, c[0x0][0x1ac], R2 ;  /* 0x00006b00050c7a25 */ /* 0x000fc800078e0002 */
[----:B------:R-:W-:Y:S01]  /*56f0*/  IMAD R4, R4, c[0x0][0x1ac], RZ ;  /* 0x00006b0004047a24 */ /* 0x000fe200078e02ff */
[-C--:B------:R-:W-:Y:S02]  /*5700*/  IADD3 R7, P2, R85, R12.reuse, RZ ;  /* 0x0000000c55077210 */ /* 0x080fe40007f5e0ff */
[----:B------:R-:W-:Y:S01]  /*5710*/  IADD3 R10, P4, R87, R12, RZ ;  /* 0x0000000c570a7210 */ /* 0x000fe20007f9e0ff */
[----:B------:R-:W-:Y:S01]  /*5720*/  IMAD R11, R5, R52, R4 ;  /* 0x00000034050b7224 */ /* 0x000fe200078e0204 */
[----:B------:R-:W-:Y:S02]  /*5730*/  LEA R6, P3, R7, c[0x0][0x178], 0x1 ;  /* 0x00005e0007067a11 */ /* 0x000fe400078608ff */
[----:B------:R-:W-:Y:S01]  /*5740*/  LEA R8, P5, R10, c[0x0][0x178], 0x1 ;  /* 0x00005e000a087a11 */ /* 0x000fe200078a08ff */
[----:B------:R-:W-:Y:S01]  /*5750*/  IMAD.IADD R128, R13, 0x1, R11 ;  /* 0x000000010d807824 */ /* 0x000fe200078e020b */
[-C--:B------:R-:W-:Y:S02]  /*5760*/  IADD3 R11, P6, R89, R12.reuse, RZ ;  /* 0x0000000c590b7210 */ /* 0x080fe40007fde0ff */
[----:B------:R-:W-:-:S02]  /*5770*/  IADD3 R5, P0, R83, R12, RZ ;  /* 0x0000000c53057210 */ /* 0x000fc40007f1e0ff */
[-C--:B------:R-:W-:Y:S02]  /*5780*/  LEA.HI.X.SX32 R14, R85, R128.reuse, 0x1, P2 ;  /* 0x00000080550e7211 */ /* 0x080fe400010f0eff */
[----:B------:R-:W-:Y:S02]  /*5790*/  LEA.HI.X.SX32 R9, R87, R128, 0x1, P4 ;  /* 0x0000008057097211 */ /* 0x000fe400020f0eff */
[----:B------:R-:W-:Y:S02]  /*57a0*/  LEA.HI.X R7, R7, c[0x0][0x17c], R14, 0x1, P3 ;  /* 0x00005f0007077a11 */ /* 0x000fe400018f0c0e */
[----:B------:R-:W-:Y:S02]  /*57b0*/  IADD3 R19, P3, R95, R12, RZ ;  /* 0x0000000c5f137210 */ /* 0x000fe40007f7e0ff */
[----:B------:R-:W-:Y:S01]  /*57c0*/  LEA.HI.X R9, R10, c[0x0][0x17c], R9, 0x1, P5 ;  /* 0x00005f000a097a11 */ /* 0x000fe200028f0c09 */
[----:B0----5:R0:W5:Y:S01]  /*57d0*/  LDG.E.CONSTANT R66, [R6.64] ;  /* 0x0000000a06427981 */ /* 0x021162000c1e9900 */
[----:B------:R-:W-:-:S02]  /*57e0*/  LEA.HI.X.SX32 R58, R89, R128, 0x1, P6 ;  /* 0x00000080593a7211 */ /* 0x000fc400030f0eff */
[----:B------:R-:W-:Y:S01]  /*57f0*/  LEA R4, P1, R5, c[0x0][0x178], 0x1 ;  /* 0x00005e0005047a11 */ /* 0x000fe200078208ff */
[----:B------:R2:W5:Y:S01]  /*5800*/  LDG.E.CONSTANT R78, [R8.64] ;  /* 0x0000000a084e7981 */ /* 0x000562000c1e9900 */
[----:B------:R-:W-:Y:S02]  /*5810*/  LEA.HI.X.SX32 R16, R83, R128, 0x1, P0 ;  /* 0x0000008053107211 */ /* 0x000fe400000f0eff */
[-C--:B------:R-:W-:Y:S01]  /*5820*/  IADD3 R15, P5, R91, R12.reuse, RZ ;  /* 0x0000000c5b0f7210 */ /* 0x080fe20007fbe0ff */
[----:B------:R2:W5:Y:S01]  /*5830*/  LDG.E.CONSTANT R74, [R8.64+0x4] ;  /* 0x0000040a084a7981 */ /* 0x000562000c1e9900 */
[----:B------:R-:W-:Y:S02]  /*5840*/  IADD3 R17, P4, R93, R12, RZ ;  /* 0x0000000c5d117210 */ /* 0x000fe40007f9e0ff */
[----:B------:R-:W-:Y:S01]  /*5850*/  LEA R18, P6, R19, c[0x0][0x178], 0x1 ;  /* 0x00005e0013127a11 */ /* 0x000fe200078c08ff */
[----:B------:R2:W5:Y:S01]  /*5860*/  LDG.E.CONSTANT R72, [R8.64+0x8] ;  /* 0x0000080a08487981 */ /* 0x000562000c1e9900 */
[----:B------:R-:W-:-:S02]  /*5870*/  LEA.HI.X.SX32 R20, R95, R128, 0x1, P3 ;  /* 0x000000805f147211 */ /* 0x000fc400018f0eff */
[----:B------:R-:W-:Y:S01]  /*5880*/  LEA R10, P2, R11, c[0x0][0x178], 0x1 ;  /* 0x00005e000b0a7a11 */ /* 0x000fe200078408ff */
[----:B------:R2:W5:Y:S01]  /*5890*/  LDG.E.CONSTANT R88, [R8.64+0xc] ;  /* 0x00000c0a08587981 */ /* 0x000562000c1e9900 */
[----:B------:R-:W-:Y:S02]  /*58a0*/  LEA.HI.X R5, R5, c[0x0][0x17c], R16, 0x1, P1 ;  /* 0x00005f0005057a11 */ /* 0x000fe400008f0c10 */
[-C--:B------:R-:W-:Y:S01]  /*58b0*/  LEA.HI.X.SX32 R24, R91, R128.reuse, 0x1, P5 ;  /* 0x000000805b187211 */ /* 0x080fe200028f0eff */
[----:B------:R0:W5:Y:S01]  /*58c0*/  LDG.E.CONSTANT R68, [R6.64+0x4] ;  /* 0x0000040a06447981 */ /* 0x000162000c1e9900 */
[----:B------:R-:W-:Y:S02]  /*58d0*/  LEA.HI.X.SX32 R22, R93, R128, 0x1, P4 ;  /* 0x000000805d167211 */ /* 0x000fe400020f0eff */
[----:B------:R-:W-:Y:S01]  /*58e0*/  LEA.HI.X R19, R19, c[0x0][0x17c], R20, 0x1, P6 ;  /* 0x00005f0013137a11 */ /* 0x000fe200030f0c14 */
[----:B------:R0:W5:Y:S01]  /*58f0*/  LDG.E.CONSTANT R70, [R6.64+0x8] ;  /* 0x0000080a06467981 */ /* 0x000162000c1e9900 */
[----:B------:R-:W-:-:S02]  /*5900*/  LEA R14, P1, R15, c[0x0][0x178], 0x1 ;  /* 0x00005e000f0e7a11 */ /* 0x000fc400078208ff */
[----:B------:R-:W-:Y:S01]  /*5910*/  LEA R16, P0, R17, c[0x0][0x178], 0x1 ;  /* 0x00005e0011107a11 */ /* 0x000fe200078008ff */
[----:B------:R0:W5:Y:S01]  /*5920*/  LDG.E.CONSTANT R80, [R6.64+0xc] ;  /* 0x00000c0a06507981 */ /* 0x000162000c1e9900 */
[----:B------:R-:W-:Y:S02]  /*5930*/  LEA.HI.X R11, R11, c[0x0][0x17c], R58, 0x1, P2 ;  /* 0x00005f000b0b7a11 */ /* 0x000fe400010f0c3a */
[-C--:B------:R-:W-:Y:S01]  /*5940*/  IADD3 R21, P6, R97, R12.reuse, RZ ;  /* 0x0000000c61157210 */ /* 0x080fe20007fde0ff */
[----:B------:R3:W5:Y:S01]  /*5950*/  LDG.E.CONSTANT R106, [R18.64] ;  /* 0x0000000a126a7981 */ /* 0x000762000c1e9900 */
[-C--:B-1----:R-:W-:Y:S02]  /*5960*/  IADD3 R23, P5, R99, R12.reuse, RZ ;  /* 0x0000000c63177210 */ /* 0x082fe40007fbe0ff */
[-C--:B------:R-:W-:Y:S01]  /*5970*/  IADD3 R25, P4, R101, R12.reuse, RZ ;  /* 0x0000000c65197210 */ /* 0x080fe20007f9e0ff */
[----:B------:R2:W5:Y:S01]  /*5980*/  LDG.E.CONSTANT R86, [R10.64] ;  /* 0x0000000a0a567981 */ /* 0x000562000c1e9900 */
[----:B------:R-:W-:-:S02]  /*5990*/  IADD3 R58, P3, R103, R12, RZ ;  /* 0x0000000c673a7210 */ /* 0x000fc40007f7e0ff */
[----:B------:R-:W-:Y:S01]  /*59a0*/  LEA.HI.X R15, R15, c[0x0][0x17c], R24, 0x1, P1 ;  /* 0x00005f000f0f7a11 */ /* 0x000fe200008f0c18 */
[----:B------:R2:W5:Y:S01]  /*59b0*/  LDG.E.CONSTANT R84, [R10.64+0x4] ;  /* 0x0000040a0a547981 */ /* 0x000562000c1e9900 */
[----:B------:R-:W-:Y:S02]  /*59c0*/  LEA.HI.X R17, R17, c[0x0][0x17c], R22, 0x1, P0 ;  /* 0x00005f0011117a11 */ /* 0x000fe400000f0c16 */
[-C--:B------:R-:W-:Y:S01]  /*59d0*/  LEA.HI.X.SX32 R64, R97, R128.reuse, 0x1, P6 ;  /* 0x0000008061407211 */ /* 0x080fe200030f0eff */
[----:B------:R2:W5:Y:S01]  /*59e0*/  LDG.E.CONSTANT R82, [R10.64+0x8] ;  /* 0x0000080a0a527981 */ /* 0x000562000c1e9900 */
[-C--:B------:R-:W-:Y:S02]  /*59f0*/  LEA.HI.X.SX32 R62, R99, R128.reuse, 0x1, P5 ;  /* 0x00000080633e7211 */ /* 0x080fe400028f0eff */
[----:B------:R-:W-:Y:S01]  /*5a00*/  LEA.HI.X.SX32 R60, R101, R128, 0x1, P4 ;  /* 0x00000080653c7211 */ /* 0x000fe200020f0eff */
[----:B------:R2:W5:Y:S01]  /*5a10*/  LDG.E.CONSTANT R96, [R10.64+0xc] ;  /* 0x00000c0a0a607981 */ /* 0x000562000c1e9900 */
[----:B------:R-:W-:-:S02]  /*5a20*/  LEA R20, P2, R21, c[0x0][0x178], 0x1 ;  /* 0x00005e0015147a11 */ /* 0x000fc400078408ff */
[----:B------:R-:W-:Y:S01]  /*5a30*/  LEA R22, P1, R23, c[0x0][0x178], 0x1 ;  /* 0x00005e0017167a11 */ /* 0x000fe200078208ff */
[----:B------:R1:W5:Y:S01]  /*5a40*/  LDG.E.CONSTANT R94, [R14.64] ;  /* 0x0000000a0e5e7981 */ /* 0x000362000c1e9900 */
[----:B------:R-:W-:Y:S02]  /*5a50*/  LEA R24, P0, R25, c[0x0][0x178], 0x1 ;  /* 0x00005e0019187a11 */ /* 0x000fe400078008ff */
[----:B------:R-:W-:Y:S01]  /*5a60*/  LEA R126, P6, R58, c[0x0][0x178], 0x1 ;  /* 0x00005e003a7e7a11 */ /* 0x000fe200078c08ff */
[----:B------:R1:W5:Y:S01]  /*5a70*/  LDG.E.CONSTANT R92, [R14.64+0x4] ;  /* 0x0000040a0e5c7981 */ /* 0x000362000c1e9900 */
[----:B------:R-:W-:Y:S02]  /*5a80*/  LEA.HI.X.SX32 R105, R103, R128, 0x1, P3 ;  /* 0x0000008067697211 */ /* 0x000fe400018f0eff */
[----:B------:R-:W-:Y:S01]  /*5a90*/  LEA.HI.X R21, R21, c[0x0][0x17c], R64, 0x1, P2 ;  /* 0x00005f0015157a11 */ /* 0x000fe200010f0c40 */
[----:B--2---:R-:W2:Y:S01]  /*5aa0*/  LDS.128 R8, [R56+-0x10] ;  /* 0xfffff00038087984 */ /* 0x004ea20000000c00 */
[----:B------:R-:W-:-:S02]  /*5ab0*/  LEA.HI.X R23, R23, c[0x0][0x17c], R62, 0x1, P1 ;  /* 0x00005f0017177a11 */ /* 0x000fc400008f0c3e */
[----:B------:R-:W-:Y:S01]  /*5ac0*/  LEA.HI.X R25, R25, c[0x0][0x17c], R60, 0x1, P0 ;  /* 0x00005f0019197a11 */ /* 0x000fe200000f0c3c */
[----:B------:R0:W5:Y:S01]  /*5ad0*/  LDG.E.CONSTANT R62, [R4.64] ;  /* 0x0000000a043e7981 */ /* 0x000162000c1e9900 */
[----:B------:R-:W-:-:S03]  /*5ae0*/  LEA.HI.X R127, R58, c[0x0][0x17c], R105, 0x1, P6 ;  /* 0x00005f003a7f7a11 */ /* 0x000fc600030f0c69 */
[----:B------:R0:W5:Y:S04]  /*5af0*/  LDG.E.CONSTANT R60, [R4.64+0x4] ;  /* 0x0000040a043c7981 */ /* 0x000168000c1e9900 */
[----:B------:R0:W5:Y:S04]  /*5b00*/  LDG.E.CONSTANT R58, [R4.64+0x8] ;  /* 0x0000080a043a7981 */ /* 0x000168000c1e9900 */
[----:B------:R0:W5:Y:S04]  /*5b10*/  LDG.E.CONSTANT R64, [R4.64+0xc] ;  /* 0x00000c0a04407981 */ /* 0x000168000c1e9900 */
[----:B------:R2:W5:Y:S04]  /*5b20*/  LDG.E.CONSTANT R122, [R126.64] ;  /* 0x0000000a7e7a7981 */ /* 0x000568000c1e9900 */
[----:B------:R2:W5:Y:S04]  /*5b30*/  LDG.E.CONSTANT R123, [R126.64+0x4] ;  /* 0x0000040a7e7b7981 */ /* 0x000568000c1e9900 */
[----:B0-----:R-:W0:Y:S04]  /*5b40*/  LDS.128 R4, [R56] ;  /* 0x0000000038047984 */ /* 0x001e280000000c00 */
[----:B------:R2:W5:Y:S04]  /*5b50*/  LDG.E.CONSTANT R124, [R126.64+0x8] ;  /* 0x0000080a7e7c7981 */ /* 0x000568000c1e9900 */
[----:B------:R2:W5:Y:S04]  /*5b60*/  LDG.E.CONSTANT R125, [R126.64+0xc] ;  /* 0x00000c0a7e7d7981 */ /* 0x000568000c1e9900 */
[----:B------:R1:W5:Y:S04]  /*5b70*/  LDG.E.CONSTANT R90, [R14.64+0x8] ;  /* 0x0000080a0e5a7981 */ /* 0x000368000c1e9900 */
[----:B------:R1:W5:Y:S01]  /*5b80*/  LDG.E.CONSTANT R98, [R14.64+0xc] ;  /* 0x00000c0a0e627981 */ /* 0x000362000c1e9900 */
[----:B--2---:R-:W-:-:S02]  /*5b90*/  F2FP.BF16.PACK_AB R127, R9, R8 ;  /* 0x00000008097f723e */ /* 0x004fc400000010ff */
[----:B------:R-:W-:Y:S01]  /*5ba0*/  IADD3 R9, P4, R59, R12, RZ ;  /* 0x0000000c3b097210 */ /* 0x000fe20007f9e0ff */
[----:B------:R2:W5:Y:S01]  /*5bb0*/  LDG.E.CONSTANT R100, [R16.64] ;  /* 0x0000000a10647981 */ /* 0x000562000c1e9900 */
[----:B------:R-:W-:-:S03]  /*5bc0*/  F2FP.BF16.PACK_AB R135, R11, R10 ;  /* 0x0000000a0b87723e */ /* 0x000fc600000010ff */
[----:B------:R2:W5:Y:S01]  /*5bd0*/  LDG.E.CONSTANT R102, [R16.64+0x4] ;  /* 0x0000040a10667981 */ /* 0x000562000c1e9900 */
[----:B-1----:R-:W-:Y:S02]  /*5be0*/  IADD3 R15, P2, R57, R12, RZ ;  /* 0x0000000c390f7210 */ /* 0x002fe40007f5e0ff */
[----:B------:R-:W-:Y:S01]  /*5bf0*/  LEA R8, P5, R9, c[0x0][0x178], 0x1 ;  /* 0x00005e0009087a11 */ /* 0x000fe200078a08ff */
[----:B------:R2:W5:Y:S01]  /*5c00*/  LDG.E.CONSTANT R104, [R16.64+0x8] ;  /* 0x0000080a10687981 */ /* 0x000562000c1e9900 */
[----:B------:R-:W-:-:S03]  /*5c10*/  LEA.HI.X.SX32 R14, R59, R128, 0x1, P4 ;  /* 0x000000803b0e7211 */ /* 0x000fc600020f0eff */
[----:B------:R2:W5:Y:S01]  /*5c20*/  LDG.E.CONSTANT R105, [R16.64+0xc] ;  /* 0x00000c0a10697981 */ /* 0x000562000c1e9900 */
[----:B------:R-:W-:-:S03]  /*5c30*/  IADD3 R11, P0, R55, R12, RZ ;  /* 0x0000000c370b7210 */ /* 0x000fc60007f1e0ff */
[----:B------:R3:W5:Y:S01]  /*5c40*/  LDG.E.CONSTANT R107, [R18.64+0x4] ;  /* 0x0000040a126b7981 */ /* 0x000762000c1e9900 */
[----:B0-----:R-:W-:-:S03]  /*5c50*/  F2FP.BF16.PACK_AB R137, R5, R4 ;  /* 0x000000040589723e */ /* 0x001fc600000010ff */
[----:B------:R3:W5:Y:S01]  /*5c60*/  LDG.E.CONSTANT R108, [R18.64+0x8] ;  /* 0x0000080a126c7981 */ /* 0x000762000c1e9900 */
[----:B------:R-:W-:Y:S02]  /*5c70*/  LEA R4, P3, R15, c[0x0][0x178], 0x1 ;  /* 0x00005e000f047a11 */ /* 0x000fe400078608ff */
[----:B--2---:R-:W-:Y:S01]  /*5c80*/  LEA.HI.X.SX32 R16, R57, R128, 0x1, P2 ;  /* 0x0000008039107211 */ /* 0x004fe200010f0eff */
[----:B------:R3:W5:Y:S01]  /*5c90*/  LDG.E.CONSTANT R109, [R18.64+0xc] ;  /* 0x00000c0a126d7981 */ /* 0x000762000c1e9900 */
[----:B------:R-:W-:Y:S02]  /*5ca0*/  F2FP.BF16.PACK_AB R139, R7, R6 ;  /* 0x00000006078b723e */ /* 0x000fe400000010ff */
[----:B------:R-:W-:Y:S01]  /*5cb0*/  LEA.HI.X R5, R15, c[0x0][0x17c], R16, 0x1, P3 ;  /* 0x00005f000f057a11 */ /* 0x000fe200018f0c10 */
[----:B------:R0:W5:Y:S01]  /*5cc0*/  LDG.E.CONSTANT R118, [R24.64] ;  /* 0x0000000a18767981 */ /* 0x000162000c1e9900 */
[----:B------:R-:W-:Y:S02]  /*5cd0*/  LEA.HI.X R9, R9, c[0x0][0x17c], R14, 0x1, P5 ;  /* 0x00005f0009097a11 */ /* 0x000fe400028f0c0e */
[----:B------:R-:W-:Y:S01]  /*5ce0*/  LEA R10, P1, R11, c[0x0][0x178], 0x1 ;  /* 0x00005e000b0a7a11 */ /* 0x000fe200078208ff */
[----:B------:R0:W5:Y:S01]  /*5cf0*/  LDG.E.CONSTANT R119, [R24.64+0x4] ;  /* 0x0000040a18777981 */ /* 0x000162000c1e9900 */
[----:B------:R-:W-:-:S02]  /*5d00*/  IADD3 R7, P6, R61, R12, RZ ;  /* 0x0000000c3d077210 */ /* 0x000fc40007fde0ff */
[----:B---3--:R-:W-:Y:S01]  /*5d10*/  LEA.HI.X.SX32 R18, R55, R128, 0x1, P0 ;  /* 0x0000008037127211 */ /* 0x008fe200000f0eff */
[----:B------:R0:W5:Y:S01]  /*5d20*/  LDG.E.CONSTANT R120, [R24.64+0x8] ;  /* 0x0000080a18787981 */ /* 0x000162000c1e9900 */
[----:B------:R-:W-:Y:S02]  /*5d30*/  IADD3 R15, P5, R63, R12, RZ ;  /* 0x0000000c3f0f7210 */ /* 0x000fe40007fbe0ff */
[----:B------:R-:W-:Y:S01]  /*5d40*/  LEA.HI.X R11, R11, c[0x0][0x17c], R18, 0x1, P1 ;  /* 0x00005f000b0b7a11 */ /* 0x000fe200008f0c12 */
[----:B------:R0:W5:Y:S01]  /*5d50*/  LDG.E.CONSTANT R121, [R24.64+0xc] ;  /* 0x00000c0a18797981 */ /* 0x000162000c1e9900 */
[----:B------:R-:W-:Y:S02]  /*5d60*/  LEA.HI.X.SX32 R126, R61, R128, 0x1, P6 ;  /* 0x000000803d7e7211 */ /* 0x000fe400030f0eff */
[----:B------:R-:W-:Y:S01]  /*5d70*/  LEA R6, P2, R7, c[0x0][0x178], 0x1 ;  /* 0x00005e0007067a11 */ /* 0x000fe200078408ff */
[----:B------:R1:W5:Y:S01]  /*5d80*/  LDG.E.CONSTANT R130, [R10.64+0x8] ;  /* 0x0000080a0a827981 */ /* 0x000362000c1e9900 */
[----:B------:R-:W-:-:S03]  /*5d90*/  LEA R14, P1, R15, c[0x0][0x178], 0x1 ;  /* 0x00005e000f0e7a11 */ /* 0x000fc600078208ff */
[----:B------:R2:W5:Y:S01]  /*5da0*/  LDG.E.CONSTANT R114, [R22.64] ;  /* 0x0000000a16727981 */ /* 0x000562000c1e9900 */
[----:B0-----:R-:W-:Y:S02]  /*5db0*/  LEA.HI.X.SX32 R24, R63, R128, 0x1, P5 ;  /* 0x000000803f187211 */ /* 0x001fe400028f0eff */
[----:B------:R-:W-:Y:S01]  /*5dc0*/  LEA.HI.X R7, R7, c[0x0][0x17c], R126, 0x1, P2 ;  /* 0x00005f0007077a11 */ /* 0x000fe200010f0c7e */
[----:B------:R1:W5:Y:S01]  /*5dd0*/  LDG.E.CONSTANT R25, [R10.64+0xc] ;  /* 0x00000c0a0a197981 */ /* 0x000362000c1e9900 */
[----:B------:R-:W-:-:S03]  /*5de0*/  LEA.HI.X R15, R15, c[0x0][0x17c], R24, 0x1, P1 ;  /* 0x00005f000f0f7a11 */ /* 0x000fc600008f0c18 */
[----:B------:R1:W5:Y:S04]  /*5df0*/  LDG.E.CONSTANT R24, [R10.64] ;  /* 0x0000000a0a187981 */ /* 0x000368000c1e9900 */
[----:B------:R1:W5:Y:S01]  /*5e00*/  LDG.E.CONSTANT R126, [R10.64+0x4] ;  /* 0x0000040a0a7e7981 */ /* 0x000362000c1e9900 */
[----:B------:R-:W-:Y:S02]  /*5e10*/  ISETP.NE.AND P2, PT, R53, RZ, PT ;  /* 0x000000ff3500720c */ /* 0x000fe40003f45270 */
[-C--:B------:R-:W-:Y:S01]  /*5e20*/  IADD3 R17, P4, R65, R12.reuse, RZ ;  /* 0x0000000c41117210 */ /* 0x080fe20007f9e0ff */
[----:B------:R2:W5:Y:S01]  /*5e30*/  LDG.E.CONSTANT R115, [R22.64+0x4] ;  /* 0x0000040a16737981 */ /* 0x000562000c1e9900 */
[----:B------:R-:W-:Y:S02]  /*5e40*/  IADD3 R19, P3, R67, R12, RZ ;  /* 0x0000000c43137210 */ /* 0x000fe40007f7e0ff */
[----:B------:R-:W-:Y:S01]  /*5e50*/  LEA R16, P0, R17, c[0x0][0x178], 0x1 ;  /* 0x00005e0011107a11 */ /* 0x000fe200078008ff */
[----:B------:R2:W5:Y:S04]  /*5e60*/  LDG.E.CONSTANT R116, [R22.64+0x8] ;  /* 0x0000080a16747981 */ /* 0x000568000c1e9900 */
[----:B------:R2:W5:Y:S01]  /*5e70*/  LDG.E.CONSTANT R117, [R22.64+0xc] ;  /* 0x00000c0a16757981 */ /* 0x000562000c1e9900 */
[----:B------:R-:W-:-:S03]  /*5e80*/  LEA R18, P6, R19, c[0x0][0x178], 0x1 ;  /* 0x00005e0013127a11 */ /* 0x000fc600078c08ff */
[----:B------:R0:W5:Y:S01]  /*5e90*/  LDG.E.CONSTANT R110, [R20.64] ;  /* 0x0000000a146e7981 */ /* 0x000162000c1e9900 */
[----:B------:R-:W-:Y:S03]  /*5ea0*/  BSSY B1, `(.L_x_13055) ;  /* 0x000002e000017945 */ /* 0x000fe60003800000 */
[----:B------:R0:W5:Y:S01]  /*5eb0*/  LDG.E.CONSTANT R111, [R20.64+0x4] ;  /* 0x0000040a146f7981 */ /* 0x000162000c1e9900 */
[----:B--2---:R-:W-:-:S03]  /*5ec0*/  LEA.HI.X.SX32 R22, R65, R128, 0x1, P4 ;  /* 0x0000008041167211 */ /* 0x004fc600020f0eff */
[----:B------:R0:W5:Y:S01]  /*5ed0*/  LDG.E.CONSTANT R112, [R20.64+0x8] ;  /* 0x0000080a14707981 */ /* 0x000162000c1e9900 */
[----:B------:R-:W-:-:S03]  /*5ee0*/  LEA.HI.X R17, R17, c[0x0][0x17c], R22, 0x1, P0 ;  /* 0x00005f0011117a11 */ /* 0x000fc600000f0c16 */
[----:B------:R0:W5:Y:S01]  /*5ef0*/  LDG.E.CONSTANT R113, [R20.64+0xc] ;  /* 0x00000c0a14717981 */ /* 0x000162000c1e9900 */
[----:B------:R-:W-:Y:S02]  /*5f00*/  IADD3 R142, P1, R73, R12, RZ ;  /* 0x0000000c498e7210 */ /* 0x000fe40007f3e0ff */
[----:B0-----:R-:W-:Y:S02]  /*5f10*/  LEA.HI.X.SX32 R20, R67, R128, 0x1, P3 ;  /* 0x0000008043147211 */ /* 0x001fe400018f0eff */
[-C--:B------:R-:W-:Y:S02]  /*5f20*/  IADD3 R21, P0, R69, R12.reuse, RZ ;  /* 0x0000000c45157210 */ /* 0x080fe40007f1e0ff */
[----:B------:R-:W-:Y:S02]  /*5f30*/  IADD3 R23, P3, R71, R12, RZ ;  /* 0x0000000c47177210 */ /* 0x000fe40007f7e0ff */
[----:B------:R-:W-:Y:S02]  /*5f40*/  LEA.HI.X R19, R19, c[0x0][0x17c], R20, 0x1, P6 ;  /* 0x00005f0013137a11 */ /* 0x000fe400030f0c14 */
[----:B------:R-:W-:-:S02]  /*5f50*/  LEA R20, P4, R21, c[0x0][0x178], 0x1 ;  /* 0x00005e0015147a11 */ /* 0x000fc400078808ff */
[----:B------:R-:W-:Y:S02]  /*5f60*/  LEA R22, P5, R23, c[0x0][0x178], 0x1 ;  /* 0x00005e0017167a11 */ /* 0x000fe400078a08ff */
[-C--:B------:R-:W-:Y:S02]  /*5f70*/  LEA.HI.X.SX32 R136, R69, R128.reuse, 0x1, P0 ;  /* 0x0000008045887211 */ /* 0x080fe400000f0eff */
[----:B------:R-:W-:Y:S01]  /*5f80*/  LEA.HI.X.SX32 R134, R71, R128, 0x1, P3 ;  /* 0x0000008047867211 */ /* 0x000fe200018f0eff */
[----:B------:R-:W-:Y:S05]  /*5f90*/  @P2 BRA `(.L_x_13056) ;  /* 0x000001e000002947 */ /* 0x000fea0003800000 */
[C---:B-1----:R-:W-:Y:S02]  /*5fa0*/  IADD3 R129, R54.reuse, 0x2, RZ ;  /* 0x0000000236817810 */ /* 0x042fe40007ffe0ff */
[----:B------:R-:W-:Y:S02]  /*5fb0*/  IADD3 R131, R54, 0x3, RZ ;  /* 0x0000000336837810 */ /* 0x000fe40007ffe0ff */
[----:B------:R-:W-:Y:S02]  /*5fc0*/  ISETP.GE.AND P6, PT, R129, UR7, PT ;  /* 0x0000000781007c0c */ /* 0x000fe4000bfc6270 */
[----:B------:R-:W-:-:S02]  /*5fd0*/  ISETP.GE.AND P3, PT, R131, UR7, PT ;  /* 0x0000000783007c0c */ /* 0x000fc4000bf66270 */
[----:B------:R-:W-:Y:S02]  /*5fe0*/  IADD3 R131, R54, 0x4, RZ ;  /* 0x0000000436837810 */ /* 0x000fe40007ffe0ff */
[----:B-----5:R-:W-:Y:S02]  /*5ff0*/  PRMT R129, R126, 0x7632, R129 ;  /* 0x000076327e817816 */ /* 0x020fe40000000081 */
[C---:B------:R-:W-:Y:S02]  /*6000*/  IADD3 R133, R54.reuse, 0x5, RZ ;  /* 0x0000000536857810 */ /* 0x040fe40007ffe0ff */
[----:B------:R-:W-:Y:S02]  /*6010*/  ISETP.GE.AND P0, PT, R54, UR7, PT ;  /* 0x0000000736007c0c */ /* 0x000fe4000bf06270 */
[----:B------:R-:W-:Y:S02]  /*6020*/  SEL R132, R126, RZ, !P6 ;  /* 0x000000ff7e847207 */ /* 0x000fe40007000000 */
[----:B------:R-:W-:-:S02]  /*6030*/  ISETP.GE.AND P6, PT, R131, UR7, PT ;  /* 0x0000000783007c0c */ /* 0x000fc4000bfc6270 */
[----:B------:R-:W-:Y:S02]  /*6040*/  SEL R131, R129, RZ, !P3 ;  /* 0x000000ff81837207 */ /* 0x000fe40005800000 */
[----:B------:R-:W-:Y:S02]  /*6050*/  ISETP.GE.AND P3, PT, R133, UR7, PT ;  /* 0x0000000785007c0c */ /* 0x000fe4000bf66270 */
[----:B------:R-:W-:Y:S02]  /*6060*/  PRMT R126, R130, 0x7632, R126 ;  /* 0x00007632827e7816 */ /* 0x000fe4000000007e */
[----:B------:R-:W-:Y:S02]  /*6070*/  IADD3 R138, R54, 0x7, RZ ;  /* 0x00000007368a7810 */ /* 0x000fe40007ffe0ff */
[----:B------:R-:W-:Y:S02]  /*6080*/  SEL R133, R130, RZ, !P6 ;  /* 0x000000ff82857207 */ /* 0x000fe40007000000 */
[----:B------:R-:W-:-:S02]  /*6090*/  SEL R130, R126, RZ, !P3 ;  /* 0x000000ff7e827207 */ /* 0x000fc40005800000 */
[----:B------:R-:W-:Y:S02]  /*60a0*/  IADD3 R129, R54, 0x6, RZ ;  /* 0x0000000636817810 */ /* 0x000fe40007ffe0ff */
[----:B------:R-:W-:Y:S02]  /*60b0*/  ISETP.GE.AND P3, PT, R138, UR7, PT ;  /* 0x000000078a007c0c */ /* 0x000fe4000bf66270 */
[----:B------:R-:W-:Y:S02]  /*60c0*/  ISETP.GE.AND P6, PT, R129, UR7, PT ;  /* 0x0000000781007c0c */ /* 0x000fe4000bfc6270 */
[----:B------:R-:W-:Y:S02]  /*60d0*/  IADD3 R129, R54, 0x1, RZ ;  /* 0x0000000136817810 */ /* 0x000fe40007ffe0ff */
[----:B------:R-:W-:Y:S02]  /*60e0*/  @P0 PRMT R24, RZ, 0x7610, R24 ;  /* 0x00007610ff180816 */ /* 0x000fe40000000018 */
[----:B------:R-:W-:-:S02]  /*60f0*/  ISETP.GE.AND P0, PT, R129, UR7, PT ;  /* 0x0000000781007c0c */ /* 0x000fc4000bf06270 */
[----:B------:R-:W-:Y:S02]  /*6100*/  PRMT R126, R24, 0x7632, R126 ;  /* 0x00007632187e7816 */ /* 0x000fe4000000007e */
[----:B------:R-:W-:Y:S02]  /*6110*/  SEL R138, R25, RZ, !P6 ;  /* 0x000000ff198a7207 */ /* 0x000fe40007000000 */
[----:B------:R-:W-:Y:S02]  /*6120*/  SEL R129, R126, RZ, !P0 ;  /* 0x000000ff7e817207 */ /* 0x000fe40004000000 */
[----:B------:R-:W-:Y:S02]  /*6130*/  @P3 PRMT R25, R138, 0x5410, RZ ;  /* 0x000054108a193816 */ /* 0x000fe400000000ff */
[----:B------:R-:W-:Y:S02]  /*6140*/  PRMT R126, R132, 0x5410, R131 ;  /* 0x00005410847e7816 */ /* 0x000fe40000000083 */
[----:B------:R-:W-:-:S02]  /*6150*/  PRMT R130, R133, 0x5410, R130 ;  /* 0x0000541085827816 */ /* 0x000fc40000000082 */
[----:B------:R-:W-:Y:S02]  /*6160*/  @!P3 PRMT R25, R138, 0x7610, R25 ;  /* 0x000076108a19b816 */ /* 0x000fe40000000019 */
[----:B------:R-:W-:Y:S02]  /*6170*/  PRMT R24, R24, 0x5410, R129 ;  /* 0x0000541018187816 */ /* 0x000fe40000000081 */
.L_x_13056:
[----:B-1----:R-:W-:Y:S05]  /*6180*/  BSYNC B1 ;  /* 0x0000000000017941 */ /* 0x002fea0003800000 */
.L_x_13055:
[----:B-----5:R-:W-:Y:S01]  /*6190*/  HFMA2.BF16_V2 R24, R127, R24, -RZ.H0_H0 ;  /* 0x000000187f187231 */ /* 0x020fe200003400ff */
[----:B------:R-:W-:Y:S01]  /*61a0*/  IMAD.MOV.U32 R129, RZ, RZ, R135 ;  /* 0x000000ffff817224 */ /* 0x000fe200078e0087 */
[-C--:B------:R-:W-:Y:S01]  /*61b0*/  IADD3 R140, P3, R75, R12.reuse, RZ ;  /* 0x0000000c4b8c7210 */ /* 0x080fe20007f7e0ff */
[----:B------:R-:W-:Y:S01]  /*61c0*/  IMAD.MOV.U32 R131, RZ, RZ, R137 ;  /* 0x000000ffff837224 */ /* 0x000fe200078e0089 */
[----:B------:R-:W-:Y:S01]  /*61d0*/  IADD3 R138, P0, R81, R12, RZ ;  /* 0x0000000c518a7210 */ /* 0x000fe20007f1e0ff */
[----:B------:R0:W5:Y:S01]  /*61e0*/  LDG.E.CONSTANT R137, [R10.64+0x20c] ;  /* 0x00020c0a0a897981 */ /* 0x000162000c1e9900 */
[--C-:B------:R-:W-:Y:S01]  /*61f0*/  PRMT R13, RZ, 0x5410, R24.reuse ;  /* 0x00005410ff0d7816 */ /* 0x100fe20000000018 */
[----:B------:R-:W-:Y:S01]  /*6200*/  HFMA2.BF16_V2 R12, R129, R126, -RZ.H0_H0 ;  /* 0x0000007e810c7231 */ /* 0x000fe200003400ff */
[----:B------:R-:W-:Y:S01]  /*6210*/  PRMT R24, RZ, 0x7610, R24 ;  /* 0x00007610ff187816 */ /* 0x000fe20000000018 */
[----:B------:R-:W-:Y:S01]  /*6220*/  HFMA2.BF16_V2 R130, R131, R130, -RZ.H0_H0 ;  /* 0x0000008283827231 */ /* 0x000fe200003400ff */
[----:B------:R-:W-:Y:S01]  /*6230*/  LEA.HI.X R21, R21, c[0x0][0x17c], R136, 0x1, P4 ;  /* 0x00005f0015157a11 */ /* 0x000fe200020f0c88 */
[----:B------:R-:W-:Y:S01]  /*6240*/  IMAD.MOV.U32 R126, RZ, RZ, R139 ;  /* 0x000000ffff7e7224 */ /* 0x000fe200078e008b */
[----:B------:R-:W-:Y:S01]  /*6250*/  LEA.HI.X R23, R23, c[0x0][0x17c], R134, 0x1, P5 ;  /* 0x00005f0017177a11 */ /* 0x000fe200028f0c86 */
[----:B------:R-:W-:Y:S01]  /*6260*/  FADD.FTZ R13, R13, R24 ;  /* 0x000000180d0d7221 */ /* 0x000fe20000010000 */
[--C-:B------:R-:W-:Y:S01]  /*6270*/  PRMT R24, RZ, 0x5410, R12.reuse ;  /* 0x00005410ff187816 */ /* 0x100fe2000000000c */
[----:B------:R0:W5:Y:S01]  /*6280*/  LDG.E.CONSTANT R134, [R10.64+0x204] ;  /* 0x0002040a0a867981 */ /* 0x000162000c1e9900 */
[----:B------:R-:W-:Y:S01]  /*6290*/  PRMT R12, RZ, 0x7610, R12 ;  /* 0x00007610ff0c7816 */ /* 0x000fe2000000000c */
[----:B------:R-:W-:Y:S01]  /*62a0*/  HFMA2.BF16_V2 R25, R126, R25, -RZ.H0_H0 ;  /* 0x000000197e197231 */ /* 0x000fe200003400ff */
[----:B------:R-:W-:Y:S01]  /*62b0*/  BSSY B1, `(.L_x_13057) ;  /* 0x000002e000017945 */ /* 0x000fe20003800000 */
[----:B------:R0:W5:Y:S01]  /*62c0*/  LDG.E.CONSTANT R136, [R10.64+0x208] ;  /* 0x0002080a0a887981 */ /* 0x000162000c1e9900 */
[----:B------:R-:W-:Y:S01]  /*62d0*/  LEA.HI.X.SX32 R145, R73, R128, 0x1, P1 ;  /* 0x0000008049917211 */ /* 0x000fe200008f0eff */
[----:B------:R-:W-:Y:S01]  /*62e0*/  FADD.FTZ R132, R24, R12 ;  /* 0x0000000c18847221 */ /* 0x000fe20000010000 */
[----:B------:R-:W-:-:S02]  /*62f0*/  PRMT R12, RZ, 0x5410, R130 ;  /* 0x00005410ff0c7816 */ /* 0x000fc40000000082 */
[----:B------:R-:W-:Y:S01]  /*6300*/  PRMT R130, RZ, 0x7610, R130 ;  /* 0x00007610ff827816 */ /* 0x000fe20000000082 */
[----:B------:R-:W-:Y:S01]  /*6310*/  FADD.FTZ R132, R13, R132 ;  /* 0x000000840d847221 */ /* 0x000fe20000010000 */
[----:B------:R-:W-:Y:S02]  /*6320*/  LEA R24, P4, R142, c[0x0][0x178], 0x1 ;  /* 0x00005e008e187a11 */ /* 0x000fe400078808ff */
[----:B------:R-:W-:Y:S01]  /*6330*/  LEA.HI.X.SX32 R143, R75, R128, 0x1, P3 ;  /* 0x000000804b8f7211 */ /* 0x000fe200018f0eff */
[----:B------:R-:W-:Y:S01]  /*6340*/  FADD.FTZ R133, R12, R130 ;  /* 0x000000820c857221 */ /* 0x000fe20000010000 */
[--C-:B------:R-:W-:Y:S01]  /*6350*/  PRMT R12, RZ, 0x5410, R25.reuse ;  /* 0x00005410ff0c7816 */ /* 0x100fe20000000019 */
[----:B------:R0:W5:Y:S01]  /*6360*/  LDG.E.CONSTANT R130, [R10.64+0x200] ;  /* 0x0002000a0a827981 */ /* 0x000162000c1e9900 */
[----:B------:R-:W-:-:S05]  /*6370*/  PRMT R25, RZ, 0x7610, R25 ;  /* 0x00007610ff197816 */ /* 0x000fca0000000019 */
[----:B------:R-:W-:Y:S01]  /*6380*/  FADD.FTZ R135, R12, R25 ;  /* 0x000000190c877221 */ /* 0x000fe20000010000 */
[----:B------:R-:W-:Y:S01]  /*6390*/  LEA R12, P5, R140, c[0x0][0x178], 0x1 ;  /* 0x00005e008c0c7a11 */ /* 0x000fe200078a08ff */
[----:B------:R-:W-:Y:S07]  /*63a0*/  @P2 BRA `(.L_x_13058) ;  /* 0x000001e000002947 */ /* 0x000fee0003800000 */
[C---:B0-----:R-:W-:Y:S02]  /*63b0*/  IADD3 R10, R54.reuse, 0x2, RZ ;  /* 0x00000002360a7810 */ /* 0x041fe40007ffe0ff */
[----:B------:R-:W-:Y:S02]  /*63c0*/  IADD3 R11, R54, 0x3, RZ ;  /* 0x00000003360b7810 */ /* 0x000fe40007ffe0ff */
[----:B------:R-:W-:Y:S02]  /*63d0*/  ISETP.GE.AND P6, PT, R10, UR7, PT ;  /* 0x000000070a007c0c */ /* 0x000fe4000bfc6270 */
[----:B------:R-:W-:Y:S02]  /*63e0*/  ISETP.GE.AND P3, PT, R11, UR7, PT ;  /* 0x000000070b007c0c */ /* 0x000fe4000bf66270 */
[----:B------:R-:W-:-:S02]  /*63f0*/  IADD3 R11, R54, 0x4, RZ ;  /* 0x00000004360b7810 */ /* 0x000fc40007ffe0ff */
[----:B-----5:R-:W-:Y:S02]  /*6400*/  PRMT R10, R134, 0x7632, R10 ;  /* 0x00007632860a7816 */ /* 0x020fe4000000000a */
[C---:B------:R-:W-:Y:S02]  /*6410*/  IADD3 R141, R54.reuse, 0x5, RZ ;  /* 0x00000005368d7810 */ /* 0x040fe40007ffe0ff */
[----:B------:R-:W-:Y:S02]  /*6420*/  ISETP.GE.AND P1, PT, R54, UR7, PT ;  /* 0x0000000736007c0c */ /* 0x000fe4000bf26270 */
[----:B------:R-:W-:Y:S02]  /*6430*/  SEL R139, R134, RZ, !P6 ;  /* 0x000000ff868b7207 */ /* 0x000fe40007000000 */
[----:B------:R-:W-:Y:S02]  /*6440*/  ISETP.GE.AND P6, PT, R11, UR7, PT ;  /* 0x000000070b007c0c */ /* 0x000fe4000bfc6270 */
[----:B------:R-:W-:-:S02]  /*6450*/  SEL R134, R10, RZ, !P3 ;  /* 0x000000ff0a867207 */ /* 0x000fc40005800000 */
[----:B------:R-:W-:Y:S02]  /*6460*/  ISETP.GE.AND P3, PT, R141, UR7, PT ;  /* 0x000000078d007c0c */ /* 0x000fe4000bf66270 */
[----:B------:R-:W-:Y:S02]  /*6470*/  PRMT R10, R136, 0x7632, R10 ;  /* 0x00007632880a7816 */ /* 0x000fe4000000000a */
[----:B------:R-:W-:Y:S02]  /*6480*/  IADD3 R144, R54, 0x7, RZ ;  /* 0x0000000736907810 */ /* 0x000fe40007ffe0ff */
[----:B------:R-:W-:Y:S02]  /*6490*/  SEL R141, R136, RZ, !P6 ;  /* 0x000000ff888d7207 */ /* 0x000fe40007000000 */
[----:B------:R-:W-:Y:S02]  /*64a0*/  SEL R136, R10, RZ, !P3 ;  /* 0x000000ff0a887207 */ /* 0x000fe40005800000 */
[----:B------:R-:W-:-:S02]  /*64b0*/  IADD3 R11, R54, 0x6, RZ ;  /* 0x00000006360b7810 */ /* 0x000fc40007ffe0ff */
[----:B------:R-:W-:Y:S02]  /*64c0*/  ISETP.GE.AND P3, PT, R144, UR7, PT ;  /* 0x0000000790007c0c */ /* 0x000fe4000bf66270 */
[----:B------:R-:W-:Y:S02]  /*64d0*/  ISETP.GE.AND P6, PT, R11, UR7, PT ;  /* 0x000000070b007c0c */ /* 0x000fe4000bfc6270 */
[----:B------:R-:W-:Y:S02]  /*64e0*/  IADD3 R11, R54, 0x1, RZ ;  /* 0x00000001360b7810 */ /* 0x000fe40007ffe0ff */
[----:B------:R-:W-:Y:S02]  /*64f0*/  @P1 PRMT R130, RZ, 0x7610, R130 ;  /* 0x00007610ff821816 */ /* 0x000fe40000000082 */
[----:B------:R-:W-:Y:S02]  /*6500*/  ISETP.GE.AND P1, PT, R11, UR7, PT ;  /* 0x000000070b007c0c */ /* 0x000fe4000bf26270 */
[----:B------:R-:W-:-:S02]  /*6510*/  PRMT R10, R130, 0x7632, R10 ;  /* 0x00007632820a7816 */ /* 0x000fc4000000000a */
[----:B------:R-:W-:Y:S02]  /*6520*/  SEL R144, R137, RZ, !P6 ;  /* 0x000000ff89907207 */ /* 0x000fe40007000000 */
[----:B------:R-:W-:Y:S02]  /*6530*/  SEL R11, R10, RZ, !P1 ;  /* 0x000000ff0a0b7207 */ /* 0x000fe40004800000 */
[C---:B------:R-:W-:Y:S02]  /*6540*/  @P3 PRMT R137, R144.reuse, 0x5410, RZ ;  /* 0x0000541090893816 */ /* 0x040fe400000000ff */
[----:B------:R-:W-:Y:S02]  /*6550*/  PRMT R134, R139, 0x5410, R134 ;  /* 0x000054108b867816 */ /* 0x000fe40000000086 */
[----:B------:R-:W-:Y:S02]  /*6560*/  PRMT R136, R141, 0x5410, R136 ;  /* 0x000054108d887816 */ /* 0x000fe40000000088 */
[----:B------:R-:W-:-:S02]  /*6570*/  @!P3 PRMT R137, R144, 0x7610, R137 ;  /* 0x000076109089b816 */ /* 0x000fc40000000089 */
[----:B------:R-:W-:Y:S02]  /*6580*/  PRMT R130, R130, 0x5410, R11 ;  /* 0x0000541082827816 */ /* 0x000fe4000000000b */
.L_x_13058:
[----:B------:R-:W-:Y:S05]  /*6590*/  BSYNC B1 ;  /* 0x0000000000017941 */ /* 0x000fea0003800000 */
.L_x_13057:
[----:B-----5:R-:W-:Y:S01]  /*65a0*/  HFMA2.BF16_V2 R134, R129, R134, -RZ.H0_H0 ;  /* 0x0000008681867231 */ /* 0x020fe200003400ff */
[----:B------:R-:W-:Y:S01]  /*65b0*/  FADD.FTZ R132, R132, R133 ;  /* 0x0000008584847221 */ /* 0x000fe20000010000 */
[----:B------:R-:W-:Y:S01]  /*65c0*/  LEA.HI.X R13, R140, c[0x0][0x17c], R143, 0x1, P5 ;  /* 0x00005f008c0d7a11 */ /* 0x000fe200028f0c8f */
[----:B------:R1:W5:Y:S01]  /*65d0*/  LDG.E.CONSTANT R133, [R4.64+0xc] ;  /* 0x00000c0a04857981 */ /* 0x000362000c1e9900 */
[----:B------:R-:W-:Y:S01]  /*65e0*/  LEA.HI.X.SX32 R143, R81, R128, 0x1, P0 ;  /* 0x00000080518f7211 */ /* 0x000fe200000f0eff */
[----:B------:R-:W-:Y:S01]  /*65f0*/  FADD.FTZ R135, R132, R135 ;  /* 0x0000008784877221 */ /* 0x000fe20000010000 */
[--C-:B0-----:R-:W-:Y:S01]  /*6600*/  PRMT R11, RZ, 0x5410, R134.reuse ;  /* 0x00005410ff0b7816 */ /* 0x101fe20000000086 */
[----:B------:R1:W5:Y:S01]  /*6610*/  LDG.E.CONSTANT R128, [R4.64] ;  /* 0x0000000a04807981 */ /* 0x000362000c1e9900 */
[----:B------:R-:W-:Y:S01]  /*6620*/  PRMT R134, RZ, 0x7610, R134 ;  /* 0x00007610ff867816 */ /* 0x000fe20000000086 */
[----:B------:R-:W-:Y:S01]  /*6630*/  HFMA2.BF16_V2 R130, R127, R130, -RZ.H0_H0 ;  /* 0x000000827f827231 */ /* 0x000fe200003400ff */
[----:B------:R-:W-:Y:S01]  /*6640*/  LEA.HI.X R25, R142, c[0x0][0x17c], R145, 0x1, P4 ;  /* 0x00005f008e197a11 */ /* 0x000fe200020f0c91 */
[----:B------:R1:W5:Y:S01]  /*6650*/  LDG.E.CONSTANT R132, [R4.64+0x4] ;  /* 0x0000040a04847981 */ /* 0x000362000c1e9900 */
[----:B------:R-:W-:Y:S01]  /*6660*/  HFMA2.BF16_V2 R136, R131, R136, -RZ.H0_H0 ;  /* 0x0000008883887231 */ /* 0x000fe200003400ff */
[----:B------:R-:W-:Y:S01]  /*6670*/  FADD.FTZ R11, R11, R134 ;  /* 0x000000860b0b7221 */ /* 0x000fe20000010000 */
[--C-:B------:R-:W-:Y:S01]  /*6680*/  PRMT R10, RZ, 0x5410, R130.reuse ;  /* 0x00005410ff0a7816 */ /* 0x100fe20000000082 */
[----:B------:R1:W5:Y:S01]  /*6690*/  LDG.E.CONSTANT R134, [R4.64+0x8] ;  /* 0x0000080a04867981 */ /* 0x000362000c1e9900 */
[----:B------:R-:W-:Y:S01]  /*66a0*/  PRMT R130, RZ, 0x7610, R130 ;  /* 0x00007610ff827816 */ /* 0x000fe20000000082 */
[----:B------:R-:W-:-:S04]  /*66b0*/  HFMA2.BF16_V2 R137, R126, R137, -RZ.H0_H0 ;  /* 0x000000897e897231 */ /* 0x000fc800003400ff */
[----:B------:R-:W-:Y:S01]  /*66c0*/  FADD.FTZ R10, R10, R130 ;  /* 0x000000820a0a7221 */ /* 0x000fe20000010000 */
[--C-:B------:R-:W-:Y:S02]  /*66d0*/  PRMT R130, RZ, 0x5410, R136.reuse ;  /* 0x00005410ff827816 */ /* 0x100fe40000000088 */
[----:B------:R-:W-:Y:S01]  /*66e0*/  PRMT R136, RZ, 0x7610, R136 ;  /* 0x00007610ff887816 */ /* 0x000fe20000000088 */
[----:B------:R-:W-:Y:S01]  /*66f0*/  FADD.FTZ R11, R10, R11 ;  /* 0x0000000b0a0b7221 */ /* 0x000fe20000010000 */
[--C-:B------:R-:W-:Y:S02]  /*6700*/  PRMT R10, RZ, 0x5410, R137.reuse ;  /* 0x00005410ff0a7816 */ /* 0x100fe40000000089 */
[----:B------:R-:W-:Y:S01]  /*6710*/  PRMT R137, RZ, 0x7610, R137 ;  /* 0x00007610ff897816 */ /* 0x000fe20000000089 */
[----:B------:R-:W-:Y:S01]  /*6720*/  FADD.FTZ R130, R130, R136 ;  /* 0x0000008882827221 */ /* 0x000fe20000010000 */
[----:B------:R-:W-:Y:S03]  /*6730*/  BSSY B1, `(.L_x_13059) ;  /* 0x0000023000017945 */ /* 0x000fe60003800000 */
[----:B------:R-:W-:Y:S01]  /*6740*/  FADD.FTZ R137, R10, R137 ;  /* 0x000000890a897221 */ /* 0x000fe20000010000 */
[----:B------:R-:W-:Y:S01]  /*6750*/  LEA R10, P1, R138, c[0x0][0x178], 0x1 ;  /* 0x00005e008a0a7a11 */ /* 0x000fe200078208ff */
[----:B------:R-:W-:Y:S01]  /*6760*/  FADD.FTZ R130, R11, R130 ;  /* 0x000000820b827221 */ /* 0x000fe20000010000 */
[----:B------:R-:W-:Y:S06]  /*6770*/  @P2 BRA `(.L_x_13060) ;  /* 0x000001e000002947 */ /* 0x000fec0003800000 */
[C---:B-1----:R-:W-:Y:S02]  /*6780*/  IADD3 R5, R54.reuse, 0x2, RZ ;  /* 0x0000000236057810 */ /* 0x042fe40007ffe0ff */
[----:B------:R-:W-:-:S02]  /*6790*/  IADD3 R4, R54, 0x4, RZ ;  /* 0x0000000436047810 */ /* 0x000fc40007ffe0ff */
[C---:B------:R-:W-:Y:S02]  /*67a0*/  IADD3 R136, R54.reuse, 0x3, RZ ;  /* 0x0000000336887810 */ /* 0x040fe40007ffe0ff */
[C---:B------:R-:W-:Y:S02]  /*67b0*/  ISETP.GE.AND P0, PT, R54.reuse, UR7, PT ;  /* 0x0000000736007c0c */ /* 0x040fe4000bf06270 */
[----:B------:R-:W-:Y:S02]  /*67c0*/  IADD3 R139, R54, 0x5, RZ ;  /* 0x00000005368b7810 */ /* 0x000fe40007ffe0ff */
[----:B------:R-:W-:Y:S02]  /*67d0*/  ISETP.GE.AND P5, PT, R5, UR7, PT ;  /* 0x0000000705007c0c */ /* 0x000fe4000bfa6270 */
[----:B------:R-:W-:Y:S02]  /*67e0*/  ISETP.GE.AND P3, PT, R4, UR7, PT ;  /* 0x0000000704007c0c */ /* 0x000fe4000bf66270 */
[----:B------:R-:W-:-:S02]  /*67f0*/  ISETP.GE.AND P6, PT, R136, UR7, PT ;  /* 0x0000000788007c0c */ /* 0x000fc4000bfc6270 */
[----:B-----5:R-:W-:Y:S02]  /*6800*/  PRMT R4, R132, 0x7632, R4 ;  /* 0x0000763284047816 */ /* 0x020fe40000000004 */
[C---:B------:R-:W-:Y:S02]  /*6810*/  IADD3 R136, R54.reuse, 0x7, RZ ;  /* 0x0000000736887810 */ /* 0x040fe40007ffe0ff */
[----:B------:R-:W-:Y:S02]  /*6820*/  ISETP.GE.AND P4, PT, R139, UR7, PT ;  /* 0x000000078b007c0c */ /* 0x000fe4000bf86270 */
[----:B------:R-:W-:Y:S02]  /*6830*/  IADD3 R5, R54, 0x6, RZ ;  /* 0x0000000636057810 */ /* 0x000fe40007ffe0ff */
[----:B------:R-:W-:Y:S02]  /*6840*/  SEL R139, R132, RZ, !P5 ;  /* 0x000000ff848b7207 */ /* 0x000fe40006800000 */
[----:B------:R-:W-:-:S02]  /*6850*/  SEL R132, R4, RZ, !P6 ;  /* 0x000000ff04847207 */ /* 0x000fc40007000000 */
[----:B------:R-:W-:Y:S02]  /*6860*/  ISETP.GE.AND P6, PT, R136, UR7, PT ;  /* 0x0000000788007c0c */ /* 0x000fe4000bfc6270 */
[----:B------:R-:W-:Y:S02]  /*6870*/  ISETP.GE.AND P5, PT, R5, UR7, PT ;  /* 0x0000000705007c0c */ /* 0x000fe4000bfa6270 */
[----:B------:R-:W-:Y:S02]  /*6880*/  IADD3 R5, R54, 0x1, RZ ;  /* 0x0000000136057810 */ /* 0x000fe40007ffe0ff */
[----:B------:R-:W-:Y:S02]  /*6890*/  @P0 PRMT R128, RZ, 0x7610, R128 ;  /* 0x00007610ff800816 */ /* 0x000fe40000000080 */
        /* <DEDUP_REMOVED lines=12> */
.L_x_13060:
[----:B-1----:R-:W-:Y:S05]  /*6960*/  BSYNC B1 ;  /* 0x0000000000017941 */ /* 0x002fea0003800000 */
.L_x_13059:
[----:B-----5:R-:W-:Y:S01]  /*6970*/  HFMA2.BF16_V2 R128, R127, R128, -RZ.H0_H0 ;  /* 0x000000807f807231 */ /* 0x020fe200003400ff */
[----:B------:R-:W-:Y:S01]  /*6980*/  FADD.FTZ R26, R135, R26 ;  /* 0x0000001a871a7221 */ /* 0x000fe20000010000 */
[----:B------:R-:W-:Y:S01]  /*6990*/  HFMA2.BF16_V2 R132, R129, R132, -RZ.H0_H0 ;  /* 0x0000008481847231 */ /* 0x000fe200003400ff */
[----:B------:R-:W-:Y:S01]  /*69a0*/  FADD.FTZ R130, R130, R137 ;  /* 0x0000008982827221 */ /* 0x000fe20000010000 */
[----:B------:R-:W-:Y:S01]  /*69b0*/  HFMA2.BF16_V2 R134, R131, R134, -RZ.H0_H0 ;  /* 0x0000008683867231 */ /* 0x000fe200003400ff */
[--C-:B------:R-:W-:Y:S01]  /*69c0*/  PRMT R4, RZ, 0x5410, R128.reuse ;  /* 0x00005410ff047816 */ /* 0x100fe20000000080 */
[----:B------:R0:W5:Y:S01]  /*69d0*/  LDG.E.CONSTANT R137, [R8.64+0xc] ;  /* 0x00000c0a08897981 */ /* 0x000162000c1e9900 */
[----:B------:R-:W-:-:S02]  /*69e0*/  PRMT R128, RZ, 0x7610, R128 ;  /* 0x00007610ff807816 */ /* 0x000fc40000000080 */
[--C-:B------:R-:W-:Y:S02]  /*69f0*/  PRMT R5, RZ, 0x5410, R132.reuse ;  /* 0x00005410ff057816 */ /* 0x100fe40000000084 */
[----:B------:R-:W-:Y:S01]  /*6a00*/  PRMT R132, RZ, 0x7610, R132 ;  /* 0x00007610ff847816 */ /* 0x000fe20000000084 */
[----:B------:R-:W-:Y:S01]  /*6a10*/  FADD.FTZ R4, R4, R128 ;  /* 0x0000008004047221 */ /* 0x000fe20000010000 */
[--C-:B------:R-:W-:Y:S02]  /*6a20*/  PRMT R128, RZ, 0x5410, R134.reuse ;  /* 0x00005410ff807816 */ /* 0x100fe40000000086 */
[----:B------:R-:W-:Y:S01]  /*6a30*/  PRMT R134, RZ, 0x7610, R134 ;  /* 0x00007610ff867816 */ /* 0x000fe20000000086 */
[----:B------:R-:W-:Y:S01]  /*6a40*/  FADD.FTZ R5, R5, R132 ;  /* 0x0000008405057221 */ /* 0x000fe20000010000 */
[----:B------:R-:W-:Y:S01]  /*6a50*/  LEA.HI.X R11, R138, c[0x0][0x17c], R143, 0x1, P1 ;  /* 0x00005f008a0b7a11 */ /* 0x000fe200008f0c8f */
[----:B------:R0:W5:Y:S02]  /*6a60*/  LDG.E.CONSTANT R132, [R8.64+0x4] ;  /* 0x0000040a08847981 */ /* 0x000164000c1e9900 */
[----:B------:R-:W-:-:S02]  /*6a70*/  FADD.FTZ R135, R128, R134 ;  /* 0x0000008680877221 */ /* 0x000fc40000010000 */
[----:B------:R0:W5:Y:S01]  /*6a80*/  LDG.E.CONSTANT R128, [R8.64] ;  /* 0x0000000a08807981 */ /* 0x000162000c1e9900 */
[----:B------:R-:W-:Y:S01]  /*6a90*/  BSSY B1, `(.L_x_13061) ;  /* 0x0000023000017945 */ /* 0x000fe20003800000 */
[----:B------:R-:W-:Y:S02]  /*6aa0*/  FADD.FTZ R4, R4, R5 ;  /* 0x0000000504047221 */ /* 0x000fe40000010000 */
[----:B------:R0:W5:Y:S01]  /*6ab0*/  LDG.E.CONSTANT R134, [R8.64+0x8] ;  /* 0x0000080a08867981 */ /* 0x000162000c1e9900 */
[----:B------:R-:W-:Y:S01]  /*6ac0*/  HFMA2.BF16_V2 R133, R126, R133, -RZ.H0_H0 ;  /* 0x000000857e857231 */ /* 0x000fe200003400ff */
[----:B------:R-:W-:Y:S05]  /*6ad0*/  @P2 BRA `(.L_x_13062) ;  /* 0x000001e000002947 */ /* 0x000fea0003800000 */
[C---:B------:R-:W-:Y:S02]  /*6ae0*/  IADD3 R5, R54.reuse, 0x2, RZ ;  /* 0x0000000236057810 */ /* 0x040fe40007ffe0ff */
[C---:B------:R-:W-:Y:S02]  /*6af0*/  IADD3 R136, R54.reuse, 0x6, RZ ;  /* 0x0000000636887810 */ /* 0x040fe40007ffe0ff */
[----:B------:R-:W-:-:S02]  /*6b00*/  ISETP.GE.AND P5, PT, R54, UR7, PT ;  /* 0x0000000736007c0c */ /* 0x000fc4000bfa6270 */
[----:B0-----:R-:W-:Y:S02]  /*6b10*/  IADD3 R9, R54, 0x5, RZ ;  /* 0x0000000536097810 */ /* 0x001fe40007ffe0ff */
        /* <DEDUP_REMOVED lines=26> */
.L_x_13062:
[----:B------:R-:W-:Y:S05]  /*6cc0*/  BSYNC B1 ;  /* 0x0000000000017941 */ /* 0x000fea0003800000 */
.L_x_13061:
[----:B-----5:R-:W-:Y:S01]  /*6cd0*/  HFMA2.BF16_V2 R128, R127, R128, -RZ.H0_H0 ;  /* 0x000000807f807231 */ /* 0x020fe200003400ff */
[--C-:B------:R-:W-:Y:S01]  /*6ce0*/  PRMT R5, RZ, 0x5410, R133.reuse ;  /* 0x00005410ff057816 */ /* 0x100fe20000000085 */
[----:B------:R-:W-:Y:S01]  /*6cf0*/  HFMA2.BF16_V2 R134, R131, R134, -RZ.H0_H0 ;  /* 0x0000008683867231 */ /* 0x000fe200003400ff */
[----:B------:R-:W-:Y:S01]  /*6d00*/  PRMT R133, RZ, 0x7610, R133 ;  /* 0x00007610ff857816 */ /* 0x000fe20000000085 */
[----:B------:R-:W-:Y:S01]  /*6d10*/  HFMA2.BF16_V2 R132, R129, R132, -RZ.H0_H0 ;  /* 0x0000008481847231 */ /* 0x000fe200003400ff */
[--C-:B0-----:R-:W-:Y:S01]  /*6d20*/  PRMT R8, RZ, 0x5410, R128.reuse ;  /* 0x00005410ff087816 */ /* 0x101fe20000000080 */
[----:B------:R-:W-:Y:S01]  /*6d30*/  HFMA2.BF16_V2 R137, R126, R137, -RZ.H0_H0 ;  /* 0x000000897e897231 */ /* 0x000fe200003400ff */
[----:B------:R-:W-:Y:S01]  /*6d40*/  PRMT R128, RZ, 0x7610, R128 ;  /* 0x00007610ff807816 */ /* 0x000fe20000000080 */
[----:B------:R-:W-:Y:S01]  /*6d50*/  FADD.FTZ R5, R5, R133 ;  /* 0x0000008505057221 */ /* 0x000fe20000010000 */
[--C-:B------:R-:W-:Y:S01]  /*6d60*/  PRMT R9, RZ, 0x5410, R132.reuse ;  /* 0x00005410ff097816 */ /* 0x100fe20000000084 */
[----:B------:R-:W-:Y:S01]  /*6d70*/  FADD.FTZ R4, R4, R135 ;  /* 0x0000008704047221 */ /* 0x000fe20000010000 */
[----:B------:R-:W-:Y:S01]  /*6d80*/  PRMT R132, RZ, 0x7610, R132 ;  /* 0x00007610ff847816 */ /* 0x000fe20000000084 */
[----:B------:R-:W-:Y:S01]  /*6d90*/  FADD.FTZ R8, R8, R128 ;  /* 0x0000008008087221 */ /* 0x000fe20000010000 */
[----:B------:R-:W-:-:S02]  /*6da0*/  PRMT R128, RZ, 0x5410, R134 ;  /* 0x00005410ff807816 */ /* 0x000fc40000000086 */
[----:B------:R-:W-:Y:S01]  /*6db0*/  PRMT R134, RZ, 0x7610, R134 ;  /* 0x00007610ff867816 */ /* 0x000fe20000000086 */
[----:B------:R-:W-:Y:S02]  /*6dc0*/  FADD.FTZ R9, R9, R132 ;  /* 0x0000008409097221 */ /* 0x000fe40000010000 */
[----:B------:R0:W5:Y:S02]  /*6dd0*/  LDG.E.CONSTANT R132, [R6.64+0x4] ;  /* 0x0000040a06847981 */ /* 0x000164000c1e9900 */
[----:B------:R-:W-:Y:S01]  /*6de0*/  FADD.FTZ R133, R128, R134 ;  /* 0x0000008680857221 */ /* 0x000fe20000010000 */
[----:B------:R-:W-:Y:S01]  /*6df0*/  PRMT R128, RZ, 0x5410, R137 ;  /* 0x00005410ff807816 */ /* 0x000fe20000000089 */
[----:B------:R-:W-:Y:S01]  /*6e00*/  FADD.FTZ R8, R8, R9 ;  /* 0x0000000908087221 */ /* 0x000fe20000010000 */
[----:B------:R-:W-:Y:S01]  /*6e10*/  PRMT R137, RZ, 0x7610, R137 ;  /* 0x00007610ff897816 */ /* 0x000fe20000000089 */
[----:B------:R0:W5:Y:S04]  /*6e20*/  LDG.E.CONSTANT R134, [R6.64+0x8] ;  /* 0x0000080a06867981 */ /* 0x000168000c1e9900 */
[----:B------:R-:W-:Y:S01]  /*6e30*/  FADD.FTZ R137, R128, R137 ;  /* 0x0000008980897221 */ /* 0x000fe20000010000 */
[----:B------:R0:W5:Y:S04]  /*6e40*/  LDG.E.CONSTANT R9, [R6.64+0xc] ;  /* 0x00000c0a06097981 */ /* 0x000168000c1e9900 */
[----:B------:R0:W5:Y:S01]  /*6e50*/  LDG.E.CONSTANT R128, [R6.64] ;  /* 0x0000000a06807981 */ /* 0x000162000c1e9900 */
[----:B------:R-:W-:Y:S01]  /*6e60*/  BSSY B1, `(.L_x_13063) ;  /* 0x0000020000017945 */ /* 0x000fe20003800000 */
[----:B------:R-:W-:Y:S05]  /*6e70*/  @P2 BRA `(.L_x_13064) ;  /* 0x000001e000002947 */ /* 0x000fea0003800000 */
[C---:B0-----:R-:W-:Y:S02]  /*6e80*/  IADD3 R6, R54.reuse, 0x2, RZ ;  /* 0x0000000236067810 */ /* 0x041fe40007ffe0ff */
[----:B------:R-:W-:-:S02]  /*6e90*/  IADD3 R136, R54, 0x6, RZ ;  /* 0x0000000636887810 */ /* 0x000fc40007ffe0ff */
[C---:B------:R-:W-:Y:S02]  /*6ea0*/  ISETP.GE.AND P5, PT, R54.reuse, UR7, PT ;  /* 0x0000000736007c0c */ /* 0x040fe4000bfa6270 */
[----:B------:R-:W-:Y:S02]  /*6eb0*/  IADD3 R135, R54, 0x5, RZ ;  /* 0x0000000536877810 */ /* 0x000fe40007ffe0ff */
[----:B------:R-:W-:Y:S02]  /*6ec0*/  ISETP.GE.AND P0, PT, R6, UR7, PT ;  /* 0x0000000706007c0c */ /* 0x000fe4000bf06270 */
[----:B------:R-:W-:Y:S02]  /*6ed0*/  ISETP.GE.AND P1, PT, R136, UR7, PT ;  /* 0x0000000788007c0c */ /* 0x000fe4000bf26270 */
[C---:B------:R-:W-:Y:S02]  /*6ee0*/  IADD3 R136, R54.reuse, 0x7, RZ ;  /* 0x0000000736887810 */ /* 0x040fe40007ffe0ff */
[----:B------:R-:W-:-:S02]  /*6ef0*/  IADD3 R6, R54, 0x4, RZ ;  /* 0x0000000436067810 */ /* 0x000fc40007ffe0ff */
[----:B------:R-:W-:Y:S02]  /*6f00*/  IADD3 R7, R54, 0x3, RZ ;  /* 0x0000000336077810 */ /* 0x000fe40007ffe0ff */
[----:B------:R-:W-:Y:S02]  /*6f10*/  ISETP.GE.AND P3, PT, R135, UR7, PT ;  /* 0x0000000787007c0c */ /* 0x000fe4000bf66270 */
        /* <DEDUP_REMOVED lines=20> */
.L_x_13064:
[----:B------:R-:W-:Y:S05]  /*7060*/  BSYNC B1 ;  /* 0x0000000000017941 */ /* 0x000fea0003800000 */
.L_x_13063:
[----:B-----5:R-:W-:Y:S01]  /*7070*/  HFMA2.BF16_V2 R132, R129, R132, -RZ.H0_H0 ;  /* 0x0000008481847231 */ /* 0x020fe200003400ff */
[----:B------:R-:W-:Y:S01]  /*7080*/  FADD.FTZ R5, R4, R5 ;  /* 0x0000000504057221 */ /* 0x000fe20000010000 */
[----:B------:R-:W-:Y:S01]  /*7090*/  HFMA2.BF16_V2 R134, R131, R134, -RZ.H0_H0 ;  /* 0x0000008683867231 */ /* 0x000fe200003400ff */
[----:B------:R-:W-:Y:S01]  /*70a0*/  FADD.FTZ R8, R8, R133 ;  /* 0x0000008508087221 */ /* 0x000fe20000010000 */
[----:B------:R-:W-:Y:S01]  /*70b0*/  HFMA2.BF16_V2 R128, R127, R128, -RZ.H0_H0 ;  /* 0x000000807f807231 */ /* 0x000fe200003400ff */
[--C-:B0-----:R-:W-:Y:S01]  /*70c0*/  PRMT R6, RZ, 0x5410, R132.reuse ;  /* 0x00005410ff067816 */ /* 0x101fe20000000084 */
[----:B------:R-:W-:Y:S01]  /*70d0*/  HFMA2.BF16_V2 R9, R126, R9, -RZ.H0_H0 ;  /* 0x000000097e097231 */ /* 0x000fe200003400ff */
[----:B------:R-:W-:Y:S01]  /*70e0*/  PRMT R132, RZ, 0x7610, R132 ;  /* 0x00007610ff847816 */ /* 0x000fe20000000084 */
[----:B------:R-:W-:Y:S01]  /*70f0*/  FADD.FTZ R27, R130, R27 ;  /* 0x0000001b821b7221 */ /* 0x000fe20000010000 */
[--C-:B------:R-:W-:Y:S01]  /*7100*/  PRMT R4, RZ, 0x5410, R128.reuse ;  /* 0x00005410ff047816 */ /* 0x100fe20000000080 */
[----:B------:R0:W5:Y:S01]  /*7110*/  LDG.E.CONSTANT R130, [R14.64+0x8] ;  /* 0x0000080a0e827981 */ /* 0x000162000c1e9900 */
[----:B------:R-:W-:Y:S01]  /*7120*/  PRMT R128, RZ, 0x7610, R128 ;  /* 0x00007610ff807816 */ /* 0x000fe20000000080 */
[----:B------:R-:W-:Y:S01]  /*7130*/  FADD.FTZ R7, R6, R132 ;  /* 0x0000008406077221 */ /* 0x000fe20000010000 */
[--C-:B------:R-:W-:Y:S01]  /*7140*/  PRMT R6, RZ, 0x5410, R134.reuse ;  /* 0x00005410ff067816 */ /* 0x100fe20000000086 */
[----:B------:R-:W-:Y:S01]  /*7150*/  BSSY B1, `(.L_x_13065) ;  /* 0x000002c000017945 */ /* 0x000fe20003800000 */
[----:B------:R-:W-:Y:S01]  /*7160*/  PRMT R134, RZ, 0x7610, R134 ;  /* 0x00007610ff867816 */ /* 0x000fe20000000086 */
[----:B------:R-:W-:-:S02]  /*7170*/  FADD.FTZ R4, R4, R128 ;  /* 0x0000008004047221 */ /* 0x000fc40000010000 */
[----:B------:R0:W5:Y:S01]  /*7180*/  LDG.E.CONSTANT R128, [R14.64+0x4] ;  /* 0x0000040a0e807981 */ /* 0x000162000c1e9900 */
[----:B------:R-:W-:Y:S02]  /*7190*/  FADD.FTZ R8, R8, R137 ;  /* 0x0000008908087221 */ /* 0x000fe40000010000 */
[----:B------:R-:W-:Y:S01]  /*71a0*/  FADD.FTZ R133, R6, R134 ;  /* 0x0000008606857221 */ /* 0x000fe20000010000 */
[----:B------:R-:W-:Y:S01]  /*71b0*/  PRMT R6, RZ, 0x5410, R9 ;  /* 0x00005410ff067816 */ /* 0x000fe20000000009 */
[----:B------:R-:W-:Y:S01]  /*71c0*/  FADD.FTZ R4, R4, R7 ;  /* 0x0000000704047221 */ /* 0x000fe20000010000 */
[----:B------:R-:W-:Y:S01]  /*71d0*/  PRMT R9, RZ, 0x7610, R9 ;  /* 0x00007610ff097816 */ /* 0x000fe20000000009 */
[----:B------:R0:W5:Y:S02]  /*71e0*/  LDG.E.CONSTANT R7, [R14.64+0xc] ;  /* 0x00000c0a0e077981 */ /* 0x000164000c1e9900 */
[----:B------:R-:W-:Y:S02]  /*71f0*/  FADD.FTZ R4, R4, R133 ;  /* 0x0000008504047221 */ /* 0x000fe40000010000 */
[----:B------:R-:W-:-:S02]  /*7200*/  FADD.FTZ R9, R6, R9 ;  /* 0x0000000906097221 */ /* 0x000fc40000010000 */
[----:B------:R0:W5:Y:S01]  /*7210*/  LDG.E.CONSTANT R6, [R14.64] ;  /* 0x0000000a0e067981 */ /* 0x000162000c1e9900 */
[----:B------:R-:W-:Y:S05]  /*7220*/  @P2 BRA `(.L_x_13066) ;  /* 0x000001e000002947 */ /* 0x000fea0003800000 */
[C---:B0-----:R-:W-:Y:S02]  /*7230*/  IADD3 R14, R54.reuse, 0x2, RZ ;  /* 0x00000002360e7810 */ /* 0x041fe40007ffe0ff */
[C---:B------:R-:W-:Y:S02]  /*7240*/  IADD3 R132, R54.reuse, 0x5, RZ ;  /* 0x0000000536847810 */ /* 0x040fe40007ffe0ff */
[C---:B------:R-:W-:Y:S02]  /*7250*/  ISETP.GE.AND P5, PT, R54.reuse, UR7, PT ;  /* 0x0000000736007c0c */ /* 0x040fe4000bfa6270 */
[----:B------:R-:W-:Y:S02]  /*7260*/  IADD3 R133, R54, 0x6, RZ ;  /* 0x0000000636857810 */ /* 0x000fe40007ffe0ff */
[----:B------:R-:W-:Y:S02]  /*7270*/  ISETP.GE.AND P0, PT, R14, UR7, PT ;  /* 0x000000070e007c0c */ /* 0x000fe4000bf06270 */
[----:B------:R-:W-:-:S02]  /*7280*/  ISETP.GE.AND P3, PT, R132, UR7, PT ;  /* 0x0000000784007c0c */ /* 0x000fc4000bf66270 */
[C---:B------:R-:W-:Y:S02]  /*7290*/  IADD3 R132, R54.reuse, 0x7, RZ ;  /* 0x0000000736847810 */ /* 0x040fe40007ffe0ff */
[C---:B------:R-:W-:Y:S02]  /*72a0*/  IADD3 R14, R54.reuse, 0x4, RZ ;  /* 0x00000004360e7810 */ /* 0x040fe40007ffe0ff */
[----:B------:R-:W-:Y:S02]  /*72b0*/  IADD3 R15, R54, 0x3, RZ ;  /* 0x00000003360f7810 */ /* 0x000fe40007ffe0ff */
[----:B------:R-:W-:Y:S02]  /*72c0*/  ISETP.GE.AND P1, PT, R133, UR7, PT ;  /* 0x0000000785007c0c */ /* 0x000fe4000bf26270 */
[----:B-----5:R-:W-:Y:S02]  /*72d0*/  SEL R133, R128, RZ, !P0 ;  /* 0x000000ff80857207 */ /* 0x020fe40004000000 */
        /* <DEDUP_REMOVED lines=14> */
[C---:B------:R-:W-:Y:S02]  /*73c0*/  @P0 PRMT R7, R132.reuse, 0x5410, RZ ;  /* 0x0000541084070816 */ /* 0x040fe400000000ff */
[----:B------:R-:W-:Y:S02]  /*73d0*/  PRMT R128, R133, 0x5410, R128 ;  /* 0x0000541085807816 */ /* 0x000fe40000000080 */
[----:B------:R-:W-:Y:S02]  /*73e0*/  PRMT R130, R135, 0x5410, R130 ;  /* 0x0000541087827816 */ /* 0x000fe40000000082 */
[----:B------:R-:W-:Y:S02]  /*73f0*/  @!P0 PRMT R7, R132, 0x7610, R7 ;  /* 0x0000761084078816 */ /* 0x000fe40000000007 */
[----:B------:R-:W-:-:S02]  /*7400*/  PRMT R6, R6, 0x5410, R15 ;  /* 0x0000541006067816 */ /* 0x000fc4000000000f */
.L_x_13066:
[----:B------:R-:W-:Y:S05]  /*7410*/  BSYNC B1 ;  /* 0x0000000000017941 */ /* 0x000fea0003800000 */
.L_x_13065:
[----:B-----5:R-:W-:Y:S01]  /*7420*/  HFMA2.BF16_V2 R6, R127, R6, -RZ.H0_H0 ;  /* 0x000000067f067231 */ /* 0x020fe200003400ff */
[----:B------:R-:W-:Y:S01]  /*7430*/  FADD.FTZ R9, R4, R9 ;  /* 0x0000000904097221 */ /* 0x000fe20000010000 */
[----:B------:R-:W-:Y:S01]  /*7440*/  HFMA2.BF16_V2 R130, R131, R130, -RZ.H0_H0 ;  /* 0x0000008283827231 */ /* 0x000fe200003400ff */
[----:B------:R-:W-:Y:S01]  /*7450*/  FADD.FTZ R29, R8, R29 ;  /* 0x0000001d081d7221 */ /* 0x000fe20000010000 */
[----:B0-----:R0:W5:Y:S01]  /*7460*/  LDG.E.CONSTANT R14, [R16.64+0x8] ;  /* 0x0000080a100e7981 */ /* 0x001162000c1e9900 */
[--C-:B------:R-:W-:Y:S01]  /*7470*/  PRMT R4, RZ, 0x5410, R6.reuse ;  /* 0x00005410ff047816 */ /* 0x100fe20000000006 */
[----:B------:R-:W-:Y:S01]  /*7480*/  HFMA2.BF16_V2 R128, R129, R128, -RZ.H0_H0 ;  /* 0x0000008081807231 */ /* 0x000fe200003400ff */
[----:B------:R-:W-:Y:S01]  /*7490*/  PRMT R6, RZ, 0x7610, R6 ;  /* 0x00007610ff067816 */ /* 0x000fe20000000006 */
[----:B------:R0:W5:Y:S01]  /*74a0*/  LDG.E.CONSTANT R8, [R16.64+0x4] ;  /* 0x0000040a10087981 */ /* 0x000162000c1e9900 */
[----:B------:R-:W-:-:S02]  /*74b0*/  FADD.FTZ R28, R5, R28 ;  /* 0x0000001c051c7221 */ /* 0x000fc40000010000 */
[----:B------:R-:W-:Y:S01]  /*74c0*/  PRMT R5, RZ, 0x5410, R128 ;  /* 0x00005410ff057816 */ /* 0x000fe20000000080 */
[----:B------:R-:W-:Y:S01]  /*74d0*/  FADD.FTZ R4, R4, R6 ;  /* 0x0000000604047221 */ /* 0x000fe20000010000 */
[--C-:B------:R-:W-:Y:S01]  /*74e0*/  PRMT R6, RZ, 0x5410, R130.reuse ;  /* 0x00005410ff067816 */ /* 0x100fe20000000082 */
[----:B------:R0:W5:Y:S01]  /*74f0*/  LDG.E.CONSTANT R133, [R16.64+0xc] ;  /* 0x00000c0a10857981 */ /* 0x000162000c1e9900 */
[----:B------:R-:W-:Y:S02]  /*7500*/  PRMT R130, RZ, 0x7610, R130 ;  /* 0x00007610ff827816 */ /* 0x000fe40000000082 */
[----:B------:R-:W-:-:S03]  /*7510*/  PRMT R128, RZ, 0x7610, R128 ;  /* 0x00007610ff807816 */ /* 0x000fc60000000080 */
[----:B------:R-:W-:Y:S02]  /*7520*/  FADD.FTZ R15, R6, R130 ;  /* 0x00000082060f7221 */ /* 0x000fe40000010000 */
[----:B------:R0:W5:Y:S01]  /*7530*/  LDG.E.CONSTANT R6, [R16.64] ;  /* 0x0000000a10067981 */ /* 0x000162000c1e9900 */
[----:B------:R-:W-:Y:S01]  /*7540*/  FADD.FTZ R5, R5, R128 ;  /* 0x0000008005057221 */ /* 0x000fe20000010000 */
[----:B------:R-:W-:Y:S01]  /*7550*/  BSSY B1, `(.L_x_13067) ;  /* 0x0000022000017945 */ /* 0x000fe20003800000 */
[----:B------:R-:W-:Y:S02]  /*7560*/  HFMA2.BF16_V2 R7, R126, R7, -RZ.H0_H0 ;  /* 0x000000077e077231 */ /* 0x000fe400003400ff */
[----:B------:R-:W-:Y:S01]  /*7570*/  FADD.FTZ R4, R4, R5 ;  /* 0x0000000504047221 */ /* 0x000fe20000010000 */
        /* <DEDUP_REMOVED lines=31> */
.L_x_13068:
[----:B------:R-:W-:Y:S05]  /*7770*/  BSYNC B1 ;  /* 0x0000000000017941 */ /* 0x000fea0003800000 */
.L_x_13067:
[--C-:B------:R-:W-:Y:S01]  /*7780*/  PRMT R5, RZ, 0x5410, R7.reuse ;  /* 0x00005410ff057816 */ /* 0x100fe20000000007 */
[----:B-----5:R-:W-:Y:S01]  /*7790*/  HFMA2.BF16_V2 R6, R127, R6, -RZ.H0_H0 ;  /* 0x000000067f067231 */ /* 0x020fe200003400ff */
[----:B------:R-:W-:Y:S01]  /*77a0*/  PRMT R7, RZ, 0x7610, R7 ;  /* 0x00007610ff077816 */ /* 0x000fe20000000007 */
[----:B------:R-:W-:Y:S01]  /*77b0*/  HFMA2.BF16_V2 R8, R129, R8, -RZ.H0_H0 ;  /* 0x0000000881087231 */ /* 0x000fe200003400ff */
[----:B------:R-:W-:Y:S01]  /*77c0*/  FADD.FTZ R4, R4, R15 ;  /* 0x0000000f04047221 */ /* 0x000fe20000010000 */
[----:B------:R-:W-:Y:S01]  /*77d0*/  HFMA2.BF16_V2 R14, R131, R14, -RZ.H0_H0 ;  /* 0x0000000e830e7231 */ /* 0x000fe200003400ff */
[----:B0-----:R0:W5:Y:S01]  /*77e0*/  LDG.E.CONSTANT R16, [R18.64+0x8] ;  /* 0x0000080a12107981 */ /* 0x001162000c1e9900 */
[----:B------:R-:W-:Y:S01]  /*77f0*/  FADD.FTZ R5, R5, R7 ;  /* 0x0000000705057221 */ /* 0x000fe20000010000 */
[--C-:B------:R-:W-:Y:S01]  /*7800*/  PRMT R7, RZ, 0x5410, R6.reuse ;  /* 0x00005410ff077816 */ /* 0x100fe20000000006 */
[----:B------:R-:W-:Y:S01]  /*7810*/  HFMA2.BF16_V2 R133, R126, R133, -RZ.H0_H0 ;  /* 0x000000857e857231 */ /* 0x000fe200003400ff */
[----:B------:R-:W-:-:S05]  /*7820*/  PRMT R6, RZ, 0x7610, R6 ;  /* 0x00007610ff067816 */ /* 0x000fca0000000006 */
[----:B------:R-:W-:Y:S01]  /*7830*/  FADD.FTZ R6, R7, R6 ;  /* 0x0000000607067221 */ /* 0x000fe20000010000 */
[--C-:B------:R-:W-:Y:S02]  /*7840*/  PRMT R7, RZ, 0x5410, R8.reuse ;  /* 0x00005410ff077816 */ /* 0x100fe40000000008 */
[----:B------:R-:W-:-:S05]  /*7850*/  PRMT R8, RZ, 0x7610, R8 ;  /* 0x00007610ff087816 */ /* 0x000fca0000000008 */
[----:B------:R-:W-:Y:S01]  /*7860*/  FADD.FTZ R7, R7, R8 ;  /* 0x0000000807077221 */ /* 0x000fe20000010000 */
[--C-:B------:R-:W-:Y:S02]  /*7870*/  PRMT R8, RZ, 0x5410, R14.reuse ;  /* 0x00005410ff087816 */ /* 0x100fe4000000000e */
[----:B------:R-:W-:Y:S01]  /*7880*/  PRMT R14, RZ, 0x7610, R14 ;  /* 0x00007610ff0e7816 */ /* 0x000fe2000000000e */
[----:B------:R-:W-:Y:S02]  /*7890*/  FADD.FTZ R6, R6, R7 ;  /* 0x0000000706067221 */ /* 0x000fe40000010000 */
[----:B------:R0:W5:Y:S02]  /*78a0*/  LDG.E.CONSTANT R7, [R18.64+0xc] ;  /* 0x00000c0a12077981 */ /* 0x000164000c1e9900 */
[----:B------:R-:W-:Y:S01]  /*78b0*/  FADD.FTZ R15, R8, R14 ;  /* 0x0000000e080f7221 */ /* 0x000fe20000010000 */
[--C-:B------:R-:W-:Y:S01]  /*78c0*/  PRMT R8, RZ, 0x5410, R133.reuse ;  /* 0x00005410ff087816 */ /* 0x100fe20000000085 */
[----:B------:R0:W5:Y:S01]  /*78d0*/  LDG.E.CONSTANT R14, [R18.64+0x4] ;  /* 0x0000040a120e7981 */ /* 0x000162000c1e9900 */
[----:B------:R-:W-:-:S05]  /*78e0*/  PRMT R133, RZ, 0x7610, R133 ;  /* 0x00007610ff857816 */ /* 0x000fca0000000085 */
[----:B------:R-:W-:Y:S02]  /*78f0*/  FADD.FTZ R133, R8, R133 ;  /* 0x0000008508857221 */ /* 0x000fe40000010000 */
[----:B------:R0:W5:Y:S01]  /*7900*/  LDG.E.CONSTANT R8, [R18.64] ;  /* 0x0000000a12087981 */ /* 0x000162000c1e9900 */
[----:B------:R-:W-:Y:S01]  /*7910*/  BSSY B1, `(.L_x_13069) ;  /* 0x0000020000017945 */ /* 0x000fe20003800000 */
[----:B------:R-:W-:Y:S05]  /*7920*/  @P2 BRA `(.L_x_13070) ;  /* 0x000001e000002947 */ /* 0x000fea0003800000 */
[C---:B------:R-:W-:Y:S02]  /*7930*/  IADD3 R17, R54.reuse, 0x2, RZ ;  /* 0x0000000236117810 */ /* 0x040fe40007ffe0ff */
[C---:B0-----:R-:W-:Y:S02]  /*7940*/  IADD3 R18, R54.reuse, 0x3, RZ ;  /* 0x0000000336127810 */ /* 0x041fe40007ffe0ff */
[C---:B------:R-:W-:Y:S02]  /*7950*/  ISETP.GE.AND P5, PT, R54.reuse, UR7, PT ;  /* 0x0000000736007c0c */ /* 0x040fe4000bfa6270 */
[----:B------:R-:W-:-:S02]  /*7960*/  IADD3 R19, R54, 0x5, RZ ;  /* 0x0000000536137810 */ /* 0x000fc40007ffe0ff */
[----:B------:R-:W-:Y:S02]  /*7970*/  ISETP.GE.AND P0, PT, R17, UR7, PT ;  /* 0x0000000711007c0c */ /* 0x000fe4000bf06270 */
[----:B------:R-:W-:Y:S02]  /*7980*/  ISETP.GE.AND P6, PT, R18, UR7, PT ;  /* 0x0000000712007c0c */ /* 0x000fe4000bfc6270 */
[C---:B------:R-:W-:Y:S02]  /*7990*/  IADD3 R18, R54.reuse, 0x7, RZ ;  /* 0x0000000736127810 */ /* 0x040fe40007ffe0ff */
[C---:B------:R-:W-:Y:S02]  /*79a0*/  IADD3 R17, R54.reuse, 0x4, RZ ;  /* 0x0000000436117810 */ /* 0x040fe40007ffe0ff */
[----:B------:R-:W-:Y:S02]  /*79b0*/  ISETP.GE.AND P3, PT, R19, UR7, PT ;  /* 0x0000000713007c0c */ /* 0x000fe4000bf66270 */
[----:B------:R-:W-:-:S02]  /*79c0*/  IADD3 R128, R54, 0x6, RZ ;  /* 0x0000000636807810 */ /* 0x000fc40007ffe0ff */
[----:B-----5:R-:W-:Y:S02]  /*79d0*/  SEL R19, R14, RZ, !P0 ;  /* 0x000000ff0e137207 */ /* 0x020fe40004000000 */
        /* <DEDUP_REMOVED lines=19> */
.L_x_13070:
[----:B------:R-:W-:Y:S05]  /*7b10*/  BSYNC B1 ;  /* 0x0000000000017941 */ /* 0x000fea0003800000 */
.L_x_13069:
[----:B-----5:R-:W-:Y:S01]  /*7b20*/  HFMA2.BF16_V2 R8, R127, R8, -RZ.H0_H0 ;  /* 0x000000087f087231 */ /* 0x020fe200003400ff */
[----:B------:R-:W-:Y:S01]  /*7b30*/  FADD.FTZ R6, R6, R15 ;  /* 0x0000000f06067221 */ /* 0x000fe20000010000 */
[----:B------:R-:W-:Y:S01]  /*7b40*/  HFMA2.BF16_V2 R14, R129, R14, -RZ.H0_H0 ;  /* 0x0000000e810e7231 */ /* 0x000fe200003400ff */
[----:B------:R-:W-:Y:S01]  /*7b50*/  FADD.FTZ R4, R4, R5 ;  /* 0x0000000504047221 */ /* 0x000fe20000010000 */
[----:B------:R-:W-:Y:S01]  /*7b60*/  HFMA2.BF16_V2 R16, R131, R16, -RZ.H0_H0 ;  /* 0x0000001083107231 */ /* 0x000fe200003400ff */
[----:B------:R-:W-:Y:S01]  /*7b70*/  FADD.FTZ R133, R6, R133 ;  /* 0x0000008506857221 */ /* 0x000fe20000010000 */
[--C-:B------:R-:W-:Y:S01]  /*7b80*/  PRMT R5, RZ, 0x5410, R8.reuse ;  /* 0x00005410ff057816 */ /* 0x100fe20000000008 */
[----:B------:R-:W-:Y:S01]  /*7b90*/  HFMA2.BF16_V2 R7, R126, R7, -RZ.H0_H0 ;  /* 0x000000077e077231 */ /* 0x000fe200003400ff */
        /* <DEDUP_REMOVED lines=9> */
[----:B------:R-:W-:Y:S01]  /*7c30*/  FADD.FTZ R5, R5, R6 ;  /* 0x0000000605057221 */ /* 0x000fe20000010000 */
[--C-:B------:R-:W-:Y:S01]  /*7c40*/  PRMT R6, RZ, 0x5410, R7.reuse ;  /* 0x00005410ff067816 */ /* 0x100fe20000000007 */
[----:B------:R-:W-:Y:S01]  /*7c50*/  FADD.FTZ R8, R8, R16 ;  /* 0x0000001008087221 */ /* 0x000fe20000010000 */
[----:B------:R-:W-:Y:S01]  /*7c60*/  PRMT R7, RZ, 0x7610, R7 ;  /* 0x00007610ff077816 */ /* 0x000fe20000000007 */
[----:B------:R1:W5:Y:S02]  /*7c70*/  LDG.E.CONSTANT R16, [R20.64+0x8] ;  /* 0x0000080a14107981 */ /* 0x000364000c1e9900 */
[----:B------:R-:W-:-:S02]  /*7c80*/  FADD.FTZ R5, R5, R8 ;  /* 0x0000000805057221 */ /* 0x000fc40000010000 */
[----:B------:R-:W-:Y:S01]  /*7c90*/  FADD.FTZ R6, R6, R7 ;  /* 0x0000000706067221 */ /* 0x000fe20000010000 */
[----:B------:R1:W5:Y:S04]  /*7ca0*/  LDG.E.CONSTANT R8, [R20.64] ;  /* 0x0000000a14087981 */ /* 0x000368000c1e9900 */
[----:B------:R1:W5:Y:S01]  /*7cb0*/  LDG.E.CONSTANT R7, [R20.64+0xc] ;  /* 0x00000c0a14077981 */ /* 0x000362000c1e9900 */
[----:B------:R-:W-:Y:S01]  /*7cc0*/  BSSY B1, `(.L_x_13071) ;  /* 0x0000020000017945 */ /* 0x000fe20003800000 */
[----:B------:R-:W-:Y:S05]  /*7cd0*/  @P2 BRA `(.L_x_13072) ;  /* 0x000001e000002947 */ /* 0x000fea0003800000 */
[C---:B------:R-:W-:Y:S02]  /*7ce0*/  IADD3 R9, R54.reuse, 0x2, RZ ;  /* 0x0000000236097810 */ /* 0x040fe40007ffe0ff */
[C---:B0-----:R-:W-:Y:S02]  /*7cf0*/  IADD3 R18, R54.reuse, 0x6, RZ ;  /* 0x0000000636127810 */ /* 0x041fe40007ffe0ff */
        /* <DEDUP_REMOVED lines=28> */
.L_x_13072:
[----:B------:R-:W-:Y:S05]  /*7ec0*/  BSYNC B1 ;  /* 0x0000000000017941 */ /* 0x000fea0003800000 */
.L_x_13071:
        /* <DEDUP_REMOVED lines=30> */
[C---:B------:R-:W-:Y:S02]  /*80b0*/  IADD3 R5, R54.reuse, 0x4, RZ ;  /* 0x0000000436057810 */ /* 0x040fe40007ffe0ff */
        /* <DEDUP_REMOVED lines=13> */
[----:B-1----:R-:W-:Y:S02]  /*8190*/  SEL R20, R15, RZ, !P1 ;  /* 0x000000ff0f147207 */ /* 0x002fe40004800000 */
[----:B------:R-:W-:-:S02]  /*81a0*/  SEL R19, R16, RZ, !P4 ;  /* 0x000000ff10137207 */ /* 0x000fc40006000000 */
[----:B------:R-:W-:Y:S02]  /*81b0*/  SEL R18, R18, RZ, !P3 ;  /* 0x000000ff12127207 */ /* 0x000fe40005800000 */
[----:B------:R-:W-:Y:S02]  /*81c0*/  SEL R5, R5, RZ, !P6 ;  /* 0x000000ff05057207 */ /* 0x000fe40007000000 */
[C---:B------:R-:W-:Y:S02]  /*81d0*/  @P0 PRMT R15, R20.reuse, 0x5410, RZ ;  /* 0x00005410140f0816 */ /* 0x040fe400000000ff */
[----:B------:R-:W-:Y:S02]  /*81e0*/  PRMT R14, R17, 0x5410, R14 ;  /* 0x00005410110e7816 */ /* 0x000fe4000000000e */
[----:B------:R-:W-:Y:S02]  /*81f0*/  PRMT R16, R19, 0x5410, R18 ;  /* 0x0000541013107816 */ /* 0x000fe40000000012 */
[----:B------:R-:W-:-:S02]  /*8200*/  @!P0 PRMT R15, R20, 0x7610, R15 ;  /* 0x00007610140f8816 */ /* 0x000fc4000000000f */
[----:B------:R-:W-:Y:S02]  /*8210*/  PRMT R8, R8, 0x5410, R5 ;  /* 0x0000541008087816 */ /* 0x000fe40000000005 */
.L_x_13074:
[----:B------:R-:W-:Y:S05]  /*8220*/  BSYNC B1 ;  /* 0x0000000000017941 */ /* 0x000fea0003800000 */
.L_x_13073:
        /* <DEDUP_REMOVED lines=10> */
[----:B------:R-:W-:Y:S01]  /*82d0*/  PRMT R8, RZ, 0x7610, R8 ;  /* 0x00007610ff087816 */ /* 0x000fe20000000008 */
[----:B-1----:R0:W5:Y:S01]  /*82e0*/  LDG.E.CONSTANT R20, [R24.64+0x8] ;  /* 0x0000080a18147981 */ /* 0x002162000c1e9900 */
[----:B------:R-:W-:-:S02]  /*82f0*/  PRMT R9, RZ, 0x5410, R16 ;  /* 0x00005410ff097816 */ /* 0x000fc40000000010 */
[----:B------:R-:W-:Y:S01]  /*8300*/  PRMT R16, RZ, 0x7610, R16 ;  /* 0x00007610ff107816 */ /* 0x000fe20000000010 */
[----:B------:R-:W-:Y:S01]  /*8310*/  FADD.FTZ R7, R7, R8 ;  /* 0x0000000807077221 */ /* 0x000fe20000010000 */
[--C-:B------:R-:W-:Y:S02]  /*8320*/  PRMT R8, RZ, 0x5410, R14.reuse ;  /* 0x00005410ff087816 */ /* 0x100fe4000000000e */
[----:B------:R-:W-:Y:S01]  /*8330*/  PRMT R14, RZ, 0x7610, R14 ;  /* 0x00007610ff0e7816 */ /* 0x000fe2000000000e */
[----:B------:R-:W-:Y:S01]  /*8340*/  FADD.FTZ R16, R9, R16 ;  /* 0x0000001009107221 */ /* 0x000fe20000010000 */
[--C-:B------:R-:W-:Y:S02]  /*8350*/  PRMT R9, RZ, 0x5410, R15.reuse ;  /* 0x00005410ff097816 */ /* 0x100fe4000000000f */
[----:B------:R-:W-:Y:S01]  /*8360*/  PRMT R15, RZ, 0x7610, R15 ;  /* 0x00007610ff0f7816 */ /* 0x000fe2000000000f */
[----:B------:R-:W-:-:S04]  /*8370*/  FADD.FTZ R8, R8, R14 ;  /* 0x0000000e08087221 */ /* 0x000fc80000010000 */
[----:B------:R-:W-:Y:S02]  /*8380*/  FADD.FTZ R14, R9, R15 ;  /* 0x0000000f090e7221 */ /* 0x000fe40000010000 */
[----:B------:R-:W-:Y:S01]  /*8390*/  FADD.FTZ R7, R7, R8 ;  /* 0x0000000807077221 */ /* 0x000fe20000010000 */
[----:B------:R0:W5:Y:S04]  /*83a0*/  LDG.E.CONSTANT R9, [R24.64+0xc] ;  /* 0x00000c0a18097981 */ /* 0x000168000c1e9900 */
[----:B------:R0:W5:Y:S01]  /*83b0*/  LDG.E.CONSTANT R8, [R24.64] ;  /* 0x0000000a18087981 */ /* 0x000162000c1e9900 */
[----:B------:R-:W-:Y:S01]  /*83c0*/  BSSY B1, `(.L_x_13075) ;  /* 0x0000020000017945 */ /* 0x000fe20003800000 */
[----:B------:R-:W-:Y:S05]  /*83d0*/  @P2 BRA `(.L_x_13076) ;  /* 0x000001e000002947 */ /* 0x000fea0003800000 */
[C---:B------:R-:W-:Y:S02]  /*83e0*/  IADD3 R15, R54.reuse, 0x2, RZ ;  /* 0x00000002360f7810 */ /* 0x040fe40007ffe0ff */
[----:B------:R-:W-:-:S02]  /*83f0*/  IADD3 R21, R54, 0x6, RZ ;  /* 0x0000000636157810 */ /* 0x000fc40007ffe0ff */
[C---:B------:R-:W-:Y:S02]  /*8400*/  ISETP.GE.AND P5, PT, R54.reuse, UR7, PT ;  /* 0x0000000736007c0c */ /* 0x040fe4000bfa6270 */
[C---:B------:R-:W-:Y:S02]  /*8410*/  IADD3 R17, R54.reuse, 0x3, RZ ;  /* 0x0000000336117810 */ /* 0x040fe40007ffe0ff */
        /* <DEDUP_REMOVED lines=17> */
[----:B--2---:R-:W-:Y:S02]  /*8530*/  SEL R22, R9, RZ, !P1 ;  /* 0x000000ff09167207 */ /* 0x004fe40004800000 */
        /* <DEDUP_REMOVED lines=8> */
.L_x_13076:
[----:B------:R-:W-:Y:S05]  /*85c0*/  BSYNC B1 ;  /* 0x0000000000017941 */ /* 0x000fea0003800000 */
.L_x_13075:
        /* <DEDUP_REMOVED lines=8> */
[----:B------:R-:W-:Y:S01]  /*8650*/  FADD.FTZ R14, R7, R14 ;  /* 0x0000000e070e7221 */ /* 0x000fe20000010000 */
[----:B------:R-:W-:Y:S01]  /*8660*/  HFMA2.BF16_V2 R9, R126, R9, -RZ.H0_H0 ;  /* 0x000000097e097231 */ /* 0x000fe200003400ff */
[----:B------:R-:W-:Y:S01]  /*8670*/  PRMT R4, RZ, 0x5410, R8 ;  /* 0x00005410ff047816 */ /* 0x000fe20000000008 */
[----:B------:R1:W5:Y:S01]  /*8680*/  LDG.E.CONSTANT R16, [R12.64+0x8] ;  /* 0x0000080a0c107981 */ /* 0x000362000c1e9900 */
[----:B------:R-:W-:Y:S01]  /*8690*/  FADD.FTZ R7, R6, R18 ;  /* 0x0000001206077221 */ /* 0x000fe20000010000 */
[----:B------:R-:W-:-:S02]  /*86a0*/  PRMT R6, RZ, 0x5410, R20 ;  /* 0x00005410ff067816 */ /* 0x000fc40000000014 */
[----:B------:R-:W-:Y:S02]  /*86b0*/  PRMT R20, RZ, 0x7610, R20 ;  /* 0x00007610ff147816 */ /* 0x000fe40000000014 */
[----:B------:R-:W-:-:S03]  /*86c0*/  PRMT R8, RZ, 0x7610, R8 ;  /* 0x00007610ff087816 */ /* 0x000fc60000000008 */
[----:B------:R-:W-:Y:S01]  /*86d0*/  FADD.FTZ R15, R6, R20 ;  /* 0x00000014060f7221 */ /* 0x000fe20000010000 */
[--C-:B------:R-:W-:Y:S01]  /*86e0*/  PRMT R6, RZ, 0x5410, R9.reuse ;  /* 0x00005410ff067816 */ /* 0x100fe20000000009 */
[----:B------:R-:W-:Y:S01]  /*86f0*/  FADD.FTZ R4, R4, R8 ;  /* 0x0000000804047221 */ /* 0x000fe20000010000 */
[----:B------:R-:W-:Y:S01]  /*8700*/  PRMT R9, RZ, 0x7610, R9 ;  /* 0x00007610ff097816 */ /* 0x000fe20000000009 */
[----:B------:R1:W5:Y:S02]  /*8710*/  LDG.E.CONSTANT R8, [R12.64+0x4] ;  /* 0x0000040a0c087981 */ /* 0x000364000c1e9900 */
[----:B------:R-:W-:Y:S02]  /*8720*/  FADD.FTZ R4, R4, R7 ;  /* 0x0000000704047221 */ /* 0x000fe40000010000 */
[----:B------:R-:W-:Y:S01]  /*8730*/  FADD.FTZ R9, R6, R9 ;  /* 0x0000000906097221 */ /* 0x000fe20000010000 */
[----:B------:R1:W5:Y:S01]  /*8740*/  LDG.E.CONSTANT R7, [R12.64+0xc] ;  /* 0x00000c0a0c077981 */ /* 0x000362000c1e9900 */
[----:B------:R-:W-:Y:S01]  /*8750*/  BSSY B1, `(.L_x_13077) ;  /* 0x0000022000017945 */ /* 0x000fe20003800000 */
[----:B------:R-:W-:-:S02]  /*8760*/  FADD.FTZ R4, R4, R15 ;  /* 0x0000000f04047221 */ /* 0x000fc40000010000 */
[----:B------:R1:W5:Y:S01]  /*8770*/  LDG.E.CONSTANT R6, [R12.64] ;  /* 0x0000000a0c067981 */ /* 0x000362000c1e9900 */
[----:B------:R-:W-:Y:S05]  /*8780*/  @P2 BRA `(.L_x_13078) ;  /* 0x000001e000002947 */ /* 0x000fea0003800000 */
[C---:B-1----:R-:W-:Y:S02]  /*8790*/  IADD3 R12, R54.reuse, 0x2, RZ ;  /* 0x00000002360c7810 */ /* 0x042fe40007ffe0ff */
        /* <DEDUP_REMOVED lines=29> */
.L_x_13078:
[----:B------:R-:W-:Y:S05]  /*8970*/  BSYNC B1 ;  /* 0x0000000000017941 */ /* 0x000fea0003800000 */
.L_x_13077:
[----:B-----5:R-:W-:Y:S01]  /*8980*/  HFMA2.BF16_V2 R6, R127, R6, -RZ.H0_H0 ;  /* 0x000000067f067231 */ /* 0x020fe200003400ff */
[----:B------:R-:W-:Y:S01]  /*8990*/  FADD.FTZ R9, R4, R9 ;  /* 0x0000000904097221 */ /* 0x000fe20000010000 */
[----:B------:R-:W-:Y:S01]  /*89a0*/  HFMA2.BF16_V2 R8, R129, R8, -RZ.H0_H0 ;  /* 0x0000000881087231 */ /* 0x000fe200003400ff */
[----:B------:R-:W-:Y:S01]  /*89b0*/  FADD.FTZ R34, R5, R34 ;  /* 0x0000002205227221 */ /* 0x000fe20000010000 */
[----:B------:R-:W-:Y:S01]  /*89c0*/  HFMA2.BF16_V2 R16, R131, R16, -RZ.H0_H0 ;  /* 0x0000001083107231 */ /* 0x000fe200003400ff */
[--C-:B------:R-:W-:Y:S01]  /*89d0*/  PRMT R4, RZ, 0x5410, R6.reuse ;  /* 0x00005410ff047816 */ /* 0x100fe20000000006 */
[----:B-1----:R1:W5:Y:S01]  /*89e0*/  LDG.E.CONSTANT R12, [R10.64+0x8] ;  /* 0x0000080a0a0c7981 */ /* 0x002362000c1e9900 */
[----:B------:R-:W-:Y:S01]  /*89f0*/  PRMT R6, RZ, 0x7610, R6 ;  /* 0x00007610ff067816 */ /* 0x000fe20000000006 */
[----:B------:R-:W-:Y:S01]  /*8a00*/  FADD.FTZ R35, R14, R35 ;  /* 0x000000230e237221 */ /* 0x000fe20000010000 */
[--C-:B------:R-:W-:Y:S01]  /*8a10*/  PRMT R5, RZ, 0x5410, R8.reuse ;  /* 0x00005410ff057816 */ /* 0x100fe20000000008 */
[----:B------:R1:W5:Y:S01]  /*8a20*/  LDG.E.CONSTANT R15, [R10.64+0xc] ;  /* 0x00000c0a0a0f7981 */ /* 0x000362000c1e9900 */
[----:B------:R-:W-:Y:S01]  /*8a30*/  PRMT R8, RZ, 0x7610, R8 ;  /* 0x00007610ff087816 */ /* 0x000fe20000000008 */
[----:B------:R-:W-:Y:S01]  /*8a40*/  FADD.FTZ R4, R4, R6 ;  /* 0x0000000604047221 */ /* 0x000fe20000010000 */
[----:B------:R-:W-:-:S02]  /*8a50*/  PRMT R6, RZ, 0x5410, R16 ;  /* 0x00005410ff067816 */ /* 0x000fc40000000010 */
[----:B------:R-:W-:Y:S01]  /*8a60*/  PRMT R16, RZ, 0x7610, R16 ;  /* 0x00007610ff107816 */ /* 0x000fe20000000010 */
[----:B------:R-:W-:Y:S02]  /*8a70*/  FADD.FTZ R5, R5, R8 ;  /* 0x0000000805057221 */ /* 0x000fe40000010000 */
[----:B------:R1:W5:Y:S02]  /*8a80*/  LDG.E.CONSTANT R8, [R10.64+0x4] ;  /* 0x0000040a0a087981 */ /* 0x000364000c1e9900 */
[----:B------:R-:W-:Y:S02]  /*8a90*/  FADD.FTZ R13, R6, R16 ;  /* 0x00000010060d7221 */ /* 0x000fe40000010000 */
[----:B------:R1:W5:Y:S01]  /*8aa0*/  LDG.E.CONSTANT R6, [R10.64] ;  /* 0x0000000a0a067981 */ /* 0x000362000c1e9900 */
[----:B------:R-:W-:Y:S01]  /*8ab0*/  BSSY B1, `(.L_x_13079) ;  /* 0x0000022000017945 */ /* 0x000fe20003800000 */
[----:B------:R-:W-:Y:S01]  /*8ac0*/  FADD.FTZ R4, R4, R5 ;  /* 0x0000000504047221 */ /* 0x000fe20000010000 */
[----:B------:R-:W-:Y:S01]  /*8ad0*/  HFMA2.BF16_V2 R7, R126, R7, -RZ.H0_H0 ;  /* 0x000000077e077231 */ /* 0x000fe200003400ff */
[----:B------:R-:W-:Y:S05]  /*8ae0*/  @P2 BRA `(.L_x_13080) ;  /* 0x000001e000002947 */ /* 0x000fea0003800000 */
[C---:B------:R-:W-:Y:S02]  /*8af0*/  IADD3 R5, R54.reuse, 0x2, RZ ;  /* 0x0000000236057810 */ /* 0x040fe40007ffe0ff */
[----:B------:R-:W-:-:S02]  /*8b00*/  IADD3 R14, R54, 0x6, RZ ;  /* 0x00000006360e7810 */ /* 0x000fc40007ffe0ff */
[C---:B------:R-:W-:Y:S02]  /*8b10*/  ISETP.GE.AND P5, PT, R54.reuse, UR7, PT ;  /* 0x0000000736007c0c */ /* 0x040fe4000bfa6270 */
[----:B-1----:R-:W-:Y:S02]  /*8b20*/  IADD3 R11, R54, 0x5, RZ ;  /* 0x00000005360b7810 */ /* 0x002fe40007ffe0ff */
        /* <DEDUP_REMOVED lines=26> */
.L_x_13080:
[----:B------:R-:W-:Y:S05]  /*8cd0*/  BSYNC B1 ;  /* 0x0000000000017941 */ /* 0x000fea0003800000 */
.L_x_13079:
[--C-:B------:R-:W-:Y:S01]  /*8ce0*/  PRMT R5, RZ, 0x5410, R7.reuse ;  /* 0x00005410ff057816 */ /* 0x100fe20000000007 */
[----:B-----5:R-:W-:Y:S01]  /*8cf0*/  HFMA2.BF16_V2 R6, R127, R6, -RZ.H0_H0 ;  /* 0x000000067f067231 */ /* 0x020fe200003400ff */
[----:B------:R-:W-:Y:S01]  /*8d00*/  PRMT R7, RZ, 0x7610, R7 ;  /* 0x00007610ff077816 */ /* 0x000fe20000000007 */
[----:B------:R-:W-:Y:S01]  /*8d10*/  HFMA2.BF16_V2 R8, R129, R8, -RZ.H0_H0 ;  /* 0x0000000881087231 */ /* 0x000fe200003400ff */
[----:B------:R-:W-:Y:S01]  /*8d20*/  BSSY B1, `(.L_x_13081) ;  /* 0x0000032000017945 */ /* 0x000fe20003800000 */
[----:B------:R-:W-:Y:S01]  /*8d30*/  HFMA2.BF16_V2 R12, R131, R12, -RZ.H0_H0 ;  /* 0x0000000c830c7231 */ /* 0x000fe200003400ff */
[----:B------:R-:W-:Y:S01]  /*8d40*/  FADD.FTZ R4, R4, R13 ;  /* 0x0000000d04047221 */ /* 0x000fe20000010000 */
[----:B------:R-:W-:Y:S01]  /*8d50*/  HFMA2.BF16_V2 R15, R126, R15, -RZ.H0_H0 ;  /* 0x0000000f7e0f7231 */ /* 0x000fe200003400ff */
[----:B------:R-:W-:Y:S01]  /*8d60*/  FADD.FTZ R5, R5, R7 ;  /* 0x0000000705057221 */ /* 0x000fe20000010000 */
[----:B------:R-:W-:-:S02]  /*8d70*/  PRMT R7, RZ, 0x5410, R6 ;  /* 0x00005410ff077816 */ /* 0x000fc40000000006 */
[----:B------:R-:W-:-:S05]  /*8d80*/  PRMT R6, RZ, 0x7610, R6 ;  /* 0x00007610ff067816 */ /* 0x000fca0000000006 */
[----:B------:R-:W-:Y:S01]  /*8d90*/  FADD.FTZ R6, R7, R6 ;  /* 0x0000000607067221 */ /* 0x000fe20000010000 */
[--C-:B------:R-:W-:Y:S02]  /*8da0*/  PRMT R7, RZ, 0x5410, R8.reuse ;  /* 0x00005410ff077816 */ /* 0x100fe40000000008 */
[----:B------:R-:W-:-:S05]  /*8db0*/  PRMT R8, RZ, 0x7610, R8 ;  /* 0x00007610ff087816 */ /* 0x000fca0000000008 */
[----:B------:R-:W-:Y:S01]  /*8dc0*/  FADD.FTZ R7, R7, R8 ;  /* 0x0000000807077221 */ /* 0x000fe20000010000 */
[--C-:B------:R-:W-:Y:S02]  /*8dd0*/  PRMT R8, RZ, 0x5410, R12.reuse ;  /* 0x00005410ff087816 */ /* 0x100fe4000000000c */
[----:B------:R-:W-:Y:S01]  /*8de0*/  PRMT R12, RZ, 0x7610, R12 ;  /* 0x00007610ff0c7816 */ /* 0x000fe2000000000c */
[----:B------:R-:W-:Y:S01]  /*8df0*/  FADD.FTZ R6, R6, R7 ;  /* 0x0000000706067221 */ /* 0x000fe20000010000 */
[--C-:B------:R-:W-:Y:S02]  /*8e00*/  PRMT R7, RZ, 0x5410, R15.reuse ;  /* 0x00005410ff077816 */ /* 0x100fe4000000000f */
[----:B------:R-:W-:Y:S01]  /*8e10*/  PRMT R15, RZ, 0x7610, R15 ;  /* 0x00007610ff0f7816 */ /* 0x000fe2000000000f */
[----:B-1----:R-:W-:-:S04]  /*8e20*/  FADD.FTZ R11, R8, R12 ;  /* 0x0000000c080b7221 */ /* 0x002fc80000010000 */
        /* <DEDUP_REMOVED lines=33> */
.L_x_13082:
[----:B------:R-:W-:Y:S05]  /*9040*/  BSYNC B1 ;  /* 0x0000000000017941 */ /* 0x000fea0003800000 */
.L_x_13081:
[----:B------:R-:W-:Y:S01]  /*9050*/  HFMA2.BF16_V2 R62, R127, R62, -RZ.H0_H0 ;  /* 0x0000003e7f3e7231 */ /* 0x000fe200003400ff */
[----:B------:R-:W-:Y:S01]  /*9060*/  FADD.FTZ R4, R4, R5 ;  /* 0x0000000504047221 */ /* 0x000fe20000010000 */
[----:B------:R-:W-:Y:S01]  /*9070*/  HFMA2.BF16_V2 R60, R129, R60, -RZ.H0_H0 ;  /* 0x0000003c813c7231 */ /* 0x000fe200003400ff */
[----:B------:R-:W-:Y:S01]  /*9080*/  FADD.FTZ R7, R6, R7 ;  /* 0x0000000706077221 */ /* 0x000fe20000010000 */
        /* <DEDUP_REMOVED lines=45> */
.L_x_13084:
[----:B------:R-:W-:Y:S05]  /*9360*/  BSYNC B1 ;  /* 0x0000000000017941 */ /* 0x000fea0003800000 */
.L_x_13083:
        /* <DEDUP_REMOVED lines=54> */
.L_x_13086:
[----:B------:R-:W-:Y:S05]  /*96d0*/  BSYNC B1 ;  /* 0x0000000000017941 */ /* 0x000fea0003800000 */
.L_x_13085:
[----:B------:R-:W-:Y:S01]  /*96e0*/  HFMA2.BF16_V2 R78, R127, R78, -RZ.H0_H0 ;  /* 0x0000004e7f4e7231 */ /* 0x000fe200003400ff */
[----:B------:R-:W-:Y:S01]  /*96f0*/  FADD.FTZ R37, R4, R37 ;  /* 0x0000002504257221 */ /* 0x000fe20000010000 */
[----:B------:R-:W-:Y:S01]  /*9700*/  HFMA2.BF16_V2 R74, R129, R74, -RZ.H0_H0 ;  /* 0x0000004a814a7231 */ /* 0x000fe200003400ff */
[----:B------:R-:W-:Y:S01]  /*9710*/  FADD.FTZ R6, R5, R6 ;  /* 0x0000000605067221 */ /* 0x000fe20000010000 */
[----:B------:R-:W-:Y:S01]  /*9720*/  HFMA2.BF16_V2 R72, R131, R72, -RZ.H0_H0 ;  /* 0x0000004883487231 */ /* 0x000fe200003400ff */
        /* <DEDUP_REMOVED lines=8> */
[----:B------:R-:W-:Y:S01]  /*97b0*/  PRMT R7, RZ, 0x5410, R72 ;  /* 0x00005410ff077816 */ /* 0x000fe20000000048 */
[----:B------:R-:W-:Y:S01]  /*97c0*/  FADD.FTZ R4, R4, R78 ;  /* 0x0000004e04047221 */ /* 0x000fe20000010000 */
[----:B------:R-:W-:Y:S01]  /*97d0*/  PRMT R8, RZ, 0x5410, R88 ;  /* 0x00005410ff087816 */ /* 0x000fe20000000058 */
[----:B------:R-:W-:Y:S01]  /*97e0*/  FADD.FTZ R5, R5, R74 ;  /* 0x0000004a05057221 */ /* 0x000fe20000010000 */
[----:B------:R-:W-:-:S02]  /*97f0*/  PRMT R72, RZ, 0x7610, R72 ;  /* 0x00007610ff487816 */ /* 0x000fc40000000048 */
[----:B------:R-:W-:Y:S01]  /*9800*/  PRMT R88, RZ, 0x7610, R88 ;  /* 0x00007610ff587816 */ /* 0x000fe20000000058 */
[----:B------:R-:W-:Y:S02]  /*9810*/  FADD.FTZ R4, R4, R5 ;  /* 0x0000000504047221 */ /* 0x000fe40000010000 */
[----:B------:R-:W-:Y:S02]  /*9820*/  FADD.FTZ R7, R7, R72 ;  /* 0x0000004807077221 */ /* 0x000fe40000010000 */
[----:B------:R-:W-:Y:S01]  /*9830*/  FADD.FTZ R11, R8, R88 ;  /* 0x00000058080b7221 */ /* 0x000fe20000010000 */
[----:B------:R-:W-:Y:S05]  /*9840*/  @P2 BRA `(.L_x_13088) ;  /* 0x000001e000002947 */ /* 0x000fea0003800000 */
[C---:B------:R-:W-:Y:S02]  /*9850*/  IADD3 R5, R54.reuse, 0x2, RZ ;  /* 0x0000000236057810 */ /* 0x040fe40007ffe0ff */
[C---:B------:R-:W-:Y:S02]  /*9860*/  IADD3 R10, R54.reuse, 0x5, RZ ;  /* 0x00000005360a7810 */ /* 0x040fe40007ffe0ff */
[----:B------:R-:W-:-:S02]  /*9870*/  ISETP.GE.AND P5, PT, R54, UR7, PT ;  /* 0x0000000736007c0c */ /* 0x000fc4000bfa6270 */
[----:B------:R-:W-:Y:S02]  /*9880*/  ISETP.GE.AND P0, PT, R5, UR7, PT ;  /* 0x0000000705007c0c */ /* 0x000fe4000bf06270 */
[----:B------:R-:W-:Y:S02]  /*9890*/  ISETP.GE.AND P3, PT, R10, UR7, PT ;  /* 0x000000070a007c0c */ /* 0x000fe4000bf66270 */
[C---:B------:R-:W-:Y:S02]  /*98a0*/  IADD3 R10, R54.reuse, 0x7, RZ ;  /* 0x00000007360a7810 */ /* 0x040fe40007ffe0ff */
[C---:B------:R-:W-:Y:S02]  /*98b0*/  IADD3 R5, R54.reuse, 0x4, RZ ;  /* 0x0000000436057810 */ /* 0x040fe40007ffe0ff */
[----:B------:R-:W-:Y:S02]  /*98c0*/  IADD3 R8, R54, 0x3, RZ ;  /* 0x0000000336087810 */ /* 0x000fe40007ffe0ff */
[----:B------:R-:W-:-:S02]  /*98d0*/  SEL R13, R84, RZ, !P0 ;  /* 0x000000ff540d7207 */ /* 0x000fc40004000000 */
[----:B------:R-:W-:Y:S02]  /*98e0*/  ISETP.GE.AND P0, PT, R10, UR7, PT ;  /* 0x000000070a007c0c */ /* 0x000fe4000bf06270 */
[----:B------:R-:W-:Y:S02]  /*98f0*/  IADD3 R12, R54, 0x6, RZ ;  /* 0x00000006360c7810 */ /* 0x000fe40007ffe0ff */
[----:B------:R-:W-:Y:S02]  /*9900*/  ISETP.GE.AND P4, PT, R5, UR7, PT ;  /* 0x0000000705007c0c */ /* 0x000fe4000bf86270 */
[----:B------:R-:W-:Y:S02]  /*9910*/  ISETP.GE.AND P6, PT, R8, UR7, PT ;  /* 0x0000000708007c0c */ /* 0x000fe4000bfc6270 */
[----:B------:R-:W-:Y:S02]  /*9920*/  PRMT R5, R84, 0x7632, R5 ;  /* 0x0000763254057816 */ /* 0x000fe40000000005 */
[----:B------:R-:W-:-:S02]  /*9930*/  IADD3 R8, R54, 0x1, RZ ;  /* 0x0000000136087810 */ /* 0x000fc40007ffe0ff */
[----:B------:R-:W-:Y:S02]  /*9940*/  ISETP.GE.AND P1, PT, R12, UR7, PT ;  /* 0x000000070c007c0c */ /* 0x000fe4000bf26270 */
        /* <DEDUP_REMOVED lines=14> */
.L_x_13088:
[----:B------:R-:W-:Y:S05]  /*9a30*/  BSYNC B1 ;  /* 0x0000000000017941 */ /* 0x000fea0003800000 */
.L_x_13087:
        /* <DEDUP_REMOVED lines=51> */
.L_x_13090:
[----:B------:R-:W-:Y:S05]  /*9d70*/  BSYNC B1 ;  /* 0x0000000000017941 */ /* 0x000fea0003800000 */
.L_x_13089:
[----:B------:R-:W-:Y:S01]  /*9d80*/  HFMA2.BF16_V2 R94, R127, R94, -RZ.H0_H0 ;  /* 0x0000005e7f5e7231 */ /* 0x000fe200003400ff */
[----:B------:R-:W-:Y:S01]  /*9d90*/  PRMT R96, RZ, 0x7610, R96 ;  /* 0x00007610ff607816 */ /* 0x000fe20000000060 */
        /* <DEDUP_REMOVED lines=47> */
.L_x_13092:
[----:B------:R-:W-:Y:S05]  /*a090*/  BSYNC B1 ;  /* 0x0000000000017941 */ /* 0x000fea0003800000 */
.L_x_13091:
[----:B------:R-:W-:Y:S01]  /*a0a0*/  HFMA2.BF16_V2 R100, R127, R100, -RZ.H0_H0 ;  /* 0x000000647f647231 */ /* 0x000fe200003400ff */
[--C-:B------:R-:W-:Y:S01]  /*a0b0*/  PRMT R8, RZ, 0x5410, R98.reuse ;  /* 0x00005410ff087816 */ /* 0x100fe20000000062 */
[----:B------:R-:W-:Y:S01]  /*a0c0*/  HFMA2.BF16_V2 R102, R129, R102, -RZ.H0_H0 ;  /* 0x0000006681667231 */ /* 0x000fe200003400ff */
[----:B------:R-:W-:Y:S01]  /*a0d0*/  PRMT R98, RZ, 0x7610, R98 ;  /* 0x00007610ff627816 */ /* 0x000fe20000000062 */
        /* <DEDUP_REMOVED lines=12> */
[----:B------:R-:W-:-:S02]  /*a1a0*/  FADD.FTZ R10, R10, R102 ;  /* 0x000000660a0a7221 */ /* 0x000fc40000010000 */
[----:B------:R-:W-:Y:S02]  /*a1b0*/  FADD.FTZ R41, R4, R41 ;  /* 0x0000002904297221 */ /* 0x000fe40000010000 */
[----:B------:R-:W-:Y:S01]  /*a1c0*/  FADD.FTZ R9, R9, R10 ;  /* 0x0000000a09097221 */ /* 0x000fe20000010000 */
[--C-:B------:R-:W-:Y:S01]  /*a1d0*/  PRMT R10, RZ, 0x5410, R105.reuse ;  /* 0x00005410ff0a7816 */ /* 0x100fe20000000069 */
[----:B------:R-:W-:Y:S01]  /*a1e0*/  FADD.FTZ R104, R11, R104 ;  /* 0x000000680b687221 */ /* 0x000fe20000010000 */
[----:B------:R-:W-:Y:S01]  /*a1f0*/  PRMT R105, RZ, 0x7610, R105 ;  /* 0x00007610ff697816 */ /* 0x000fe20000000069 */
[----:B------:R-:W-:Y:S02]  /*a200*/  FADD.FTZ R5, R5, R6 ;  /* 0x0000000605057221 */ /* 0x000fe40000010000 */
[----:B------:R-:W-:Y:S02]  /*a210*/  FADD.FTZ R9, R9, R104 ;  /* 0x0000006809097221 */ /* 0x000fe40000010000 */
[----:B------:R-:W-:-:S02]  /*a220*/  FADD.FTZ R10, R10, R105 ;  /* 0x000000690a0a7221 */ /* 0x000fc40000010000 */
        /* <DEDUP_REMOVED lines=33> */
.L_x_13094:
[----:B------:R-:W-:Y:S05]  /*a440*/  BSYNC B1 ;  /* 0x0000000000017941 */ /* 0x000fea0003800000 */
.L_x_13093:
[----:B------:R-:W-:Y:S01]  /*a450*/  HFMA2.BF16_V2 R106, R127, R106, -RZ.H0_H0 ;  /* 0x0000006a7f6a7231 */ /* 0x000fe200003400ff */
[----:B------:R-:W-:Y:S01]  /*a460*/  FADD.FTZ R42, R5, R42 ;  /* 0x0000002a052a7221 */ /* 0x000fe20000010000 */
        /* <DEDUP_REMOVED lines=47> */
.L_x_13096:
[----:B------:R-:W-:Y:S05]  /*a760*/  BSYNC B1 ;  /* 0x0000000000017941 */ /* 0x000fea0003800000 */
.L_x_13095:
[----:B------:R-:W-:Y:S01]  /*a770*/  HFMA2.BF16_V2 R110, R127, R110, -RZ.H0_H0 ;  /* 0x0000006e7f6e7231 */ /* 0x000fe200003400ff */
[----:B------:R-:W-:Y:S01]  /*a780*/  FADD.FTZ R4, R4, R7 ;  /* 0x0000000704047221 */ /* 0x000fe20000010000 */
[----:B------:R-:W-:Y:S01]  /*a790*/  HFMA2.BF16_V2 R111, R129, R111, -RZ.H0_H0 ;  /* 0x0000006f816f7231 */ /* 0x000fe200003400ff */
[----:B------:R-:W-:Y:S01]  /*a7a0*/  PRMT R5, RZ, 0x5410, R109 ;  /* 0x00005410ff057816 */ /* 0x000fe2000000006d */
[----:B------:R-:W-:Y:S01]  /*a7b0*/  HFMA2.BF16_V2 R112, R131, R112, -RZ.H0_H0 ;  /* 0x0000007083707231 */ /* 0x000fe200003400ff */
[--C-:B------:R-:W-:Y:S01]  /*a7c0*/  PRMT R6, RZ, 0x5410, R110.reuse ;  /* 0x00005410ff067816 */ /* 0x100fe2000000006e */
[----:B------:R-:W-:Y:S01]  /*a7d0*/  HFMA2.BF16_V2 R113, R126, R113, -RZ.H0_H0 ;  /* 0x000000717e717231 */ /* 0x000fe200003400ff */
[--C-:B------:R-:W-:Y:S01]  /*a7e0*/  PRMT R7, RZ, 0x5410, R111.reuse ;  /* 0x00005410ff077816 */ /* 0x100fe2000000006f */
        /* <DEDUP_REMOVED lines=20> */
[C---:B------:R-:W-:Y:S02]  /*a930*/  IADD3 R8, R54.reuse, 0x4, RZ ;  /* 0x0000000436087810 */ /* 0x040fe40007ffe0ff */
[----:B------:R-:W-:Y:S02]  /*a940*/  IADD3 R11, R54, 0x5, RZ ;  /* 0x00000005360b7810 */ /* 0x000fe40007ffe0ff */
[----:B------:R-:W-:-:S02]  /*a950*/  ISETP.GE.AND P6, PT, R10, UR7, PT ;  /* 0x000000070a007c0c */ /* 0x000fc4000bfc6270 */
        /* <DEDUP_REMOVED lines=20> */
.L_x_13098:
[----:B------:R-:W-:Y:S05]  /*aaa0*/  BSYNC B1 ;  /* 0x0000000000017941 */ /* 0x000fea0003800000 */
.L_x_13097:
[----:B------:R-:W-:Y:S01]  /*aab0*/  HFMA2.BF16_V2 R114, R127, R114, -RZ.H0_H0 ;  /* 0x000000727f727231 */ /* 0x000fe200003400ff */
[----:B------:R-:W-:Y:S01]  /*aac0*/  FADD.FTZ R6, R6, R9 ;  /* 0x0000000906067221 */ /* 0x000fe20000010000 */
[----:B------:R-:W-:Y:S01]  /*aad0*/  HFMA2.BF16_V2 R115, R129, R115, -RZ.H0_H0 ;  /* 0x0000007381737231 */ /* 0x000fe200003400ff */
[----:B------:R-:W-:Y:S01]  /*aae0*/  PRMT R113, RZ, 0x7610, R113 ;  /* 0x00007610ff717816 */ /* 0x000fe20000000071 */
[----:B------:R-:W-:Y:S01]  /*aaf0*/  HFMA2.BF16_V2 R116, R131, R116, -RZ.H0_H0 ;  /* 0x0000007483747231 */ /* 0x000fe200003400ff */
[--C-:B------:R-:W-:Y:S01]  /*ab00*/  PRMT R8, RZ, 0x5410, R114.reuse ;  /* 0x00005410ff087816 */ /* 0x100fe20000000072 */
        /* <DEDUP_REMOVED lines=43> */
.L_x_13100:
[----:B------:R-:W-:Y:S05]  /*adc0*/  BSYNC B1 ;  /* 0x0000000000017941 */ /* 0x000fea0003800000 */
.L_x_13099:
[----:B------:R-:W-:Y:S01]  /*add0*/  HFMA2.BF16_V2 R118, R127, R118, -RZ.H0_H0 ;  /* 0x000000767f767231 */ /* 0x000fe200003400ff */
[----:B------:R-:W-:Y:S01]  /*ade0*/  FADD.FTZ R8, R8, R11 ;  /* 0x0000000b08087221 */ /* 0x000fe20000010000 */
        /* <DEDUP_REMOVED lines=15> */
[----:B------:R-:W-:Y:S01]  /*aee0*/  PRMT R117, RZ, 0x7610, R117 ;  /* 0x00007610ff757816 */ /* 0x000fe20000000075 */
        /* <DEDUP_REMOVED lines=20> */
[C---:B------:R-:W-:Y:S02]  /*b030*/  IADD3 R6, R54.reuse, 0x3, RZ ;  /* 0x0000000336067810 */ /* 0x040fe40007ffe0ff */
[----:B------:R-:W-:Y:S02]  /*b040*/  IADD3 R5, R54, 0x7, RZ ;  /* 0x0000000736057810 */ /* 0x000fe40007ffe0ff */
[----:B------:R-:W-:-:S02]  /*b050*/  ISETP.GE.AND P0, PT, R4, UR7, PT ;  /* 0x0000000704007c0c */ /* 0x000fc4000bf06270 */
[----:B------:R-:W-:Y:S02]  /*b060*/  IADD3 R4, R54, 0x4, RZ ;  /* 0x0000000436047810 */ /* 0x000fe40007ffe0ff */
[----:B------:R-:W-:Y:S02]  /*b070*/  @P6 PRMT R122, RZ, 0x7610, R122 ;  /* 0x00007610ff7a6816 */ /* 0x000fe4000000007a */
[----:B------:R-:W-:Y:S02]  /*b080*/  ISETP.GE.AND P4, PT, R6, UR7, PT ;  /* 0x0000000706007c0c */ /* 0x000fe4000bf86270 */
[----:B------:R-:W-:Y:S02]  /*b090*/  ISETP.GE.AND P6, PT, R5, UR7, PT ;  /* 0x0000000705007c0c */ /* 0x000fe4000bfc6270 */
[----:B------:R-:W-:Y:S02]  /*b0a0*/  IADD3 R6, R54, 0x6, RZ ;  /* 0x0000000636067810 */ /* 0x000fe40007ffe0ff */
[----:B------:R-:W-:-:S02]  /*b0b0*/  ISETP.GE.AND P3, PT, R4, UR7, PT ;  /* 0x0000000704007c0c */ /* 0x000fc4000bf66270 */
[C---:B------:R-:W-:Y:S02]  /*b0c0*/  PRMT R4, R123.reuse, 0x7632, R4 ;  /* 0x000076327b047816 */ /* 0x040fe40000000004 */
[----:B------:R-:W-:Y:S02]  /*b0d0*/  ISETP.GE.AND P1, PT, R6, UR7, PT ;  /* 0x0000000706007c0c */ /* 0x000fe4000bf26270 */
[----:B------:R-:W-:Y:S02]  /*b0e0*/  SEL R6, R123, RZ, !P5 ;  /* 0x000000ff7b067207 */ /* 0x000fe40006800000 */
[----:B------:R-:W-:Y:S02]  /*b0f0*/  PRMT R5, R124, 0x7632, R5 ;  /* 0x000076327c057816 */ /* 0x000fe40000000005 */
[----:B------:R-:W-:Y:S02]  /*b100*/  SEL R123, R4, RZ, !P4 ;  /* 0x000000ff047b7207 */ /* 0x000fe40006000000 */
        /* <DEDUP_REMOVED lines=10> */
.L_x_13102:
[----:B------:R-:W-:Y:S05]  /*b1b0*/  BSYNC B1 ;  /* 0x0000000000017941 */ /* 0x000fea0003800000 */
.L_x_13101:
[----:B------:R-:W-:Y:S01]  /*b1c0*/  HFMA2.BF16_V2 R122, R127, R122, -RZ.H0_H0 ;  /* 0x0000007a7f7a7231 */ /* 0x000fe200003400ff */
[----:B------:R-:W-:Y:S01]  /*b1d0*/  IADD3 R51, R51, 0x4, RZ ;  /* 0x0000000433337810 */ /* 0x000fe20007ffe0ff */
[----:B------:R-:W-:Y:S01]  /*b1e0*/  HFMA2.BF16_V2 R123, R129, R123, -RZ.H0_H0 ;  /* 0x0000007b817b7231 */ /* 0x000fe200003400ff */
[----:B------:R-:W-:Y:S01]  /*b1f0*/  IADD3 R0, P1, R0, 0x10, RZ ;  /* 0x0000001000007810 */ /* 0x000fe20007f3e0ff */
[----:B------:R-:W-:Y:S01]  /*b200*/  HFMA2.BF16_V2 R124, R131, R124, -RZ.H0_H0 ;  /* 0x0000007c837c7231 */ /* 0x000fe200003400ff */
[--C-:B------:R-:W-:Y:S01]  /*b210*/  PRMT R4, RZ, 0x5410, R122.reuse ;  /* 0x00005410ff047816 */ /* 0x100fe2000000007a */
[----:B------:R-:W-:Y:S01]  /*b220*/  HFMA2.BF16_V2 R125, R126, R125, -RZ.H0_H0 ;  /* 0x0000007d7e7d7231 */ /* 0x000fe200003400ff */
[----:B------:R-:W-:Y:S01]  /*b230*/  PRMT R5, RZ, 0x5410, R123 ;  /* 0x00005410ff057816 */ /* 0x000fe2000000007b */
[----:B------:R-:W-:Y:S01]  /*b240*/  IMAD.X R45, RZ, RZ, R45, P1 ;  /* 0x000000ffff2d7224 */ /* 0x000fe200008e062d */
[----:B------:R-:W-:-:S02]  /*b250*/  PRMT R122, RZ, 0x7610, R122 ;  /* 0x00007610ff7a7816 */ /* 0x000fc4000000007a */
[----:B------:R-:W-:Y:S02]  /*b260*/  PRMT R123, RZ, 0x7610, R123 ;  /* 0x00007610ff7b7816 */ /* 0x000fe4000000007b */
[----:B------:R-:W-:Y:S01]  /*b270*/  PRMT R6, RZ, 0x5410, R124 ;  /* 0x00005410ff067816 */ /* 0x000fe2000000007c */
[----:B------:R-:W-:Y:S01]  /*b280*/  FADD.FTZ R4, R4, R122 ;  /* 0x0000007a04047221 */ /* 0x000fe20000010000 */
[----:B------:R-:W-:Y:S01]  /*b290*/  PRMT R124, RZ, 0x7610, R124 ;  /* 0x00007610ff7c7816 */ /* 0x000fe2000000007c */
[----:B------:R-:W-:Y:S01]  /*b2a0*/  FADD.FTZ R5, R5, R123 ;  /* 0x0000007b05057221 */ /* 0x000fe20000010000 */
[----:B------:R-:W-:Y:S02]  /*b2b0*/  ISETP.GE.AND P0, PT, R51, UR9, PT ;  /* 0x0000000933007c0c */ /* 0x000fe4000bf06270 */
[----:B------:R-:W-:Y:S01]  /*b2c0*/  IADD3 R53, R53, -0x4, RZ ;  /* 0xfffffffc35357810 */ /* 0x000fe20007ffe0ff */
[----:B------:R-:W-:Y:S01]  /*b2d0*/  FADD.FTZ R4, R4, R5 ;  /* 0x0000000504047221 */ /* 0x000fe20000010000 */
[--C-:B------:R-:W-:Y:S01]  /*b2e0*/  PRMT R5, RZ, 0x5410, R125.reuse ;  /* 0x00005410ff057816 */ /* 0x100fe2000000007d */
[----:B------:R-:W-:Y:S01]  /*b2f0*/  FADD.FTZ R7, R6, R124 ;  /* 0x0000007c06077221 */ /* 0x000fe20000010000 */
[----:B------:R-:W-:-:S02]  /*b300*/  PRMT R125, RZ, 0x7610, R125 ;  /* 0x00007610ff7d7816 */ /* 0x000fc4000000007d */
[----:B------:R-:W-:Y:S01]  /*b310*/  IADD3 R54, R54, 0x80, RZ ;  /* 0x0000008036367810 */ /* 0x000fe20007ffe0ff */
[----:B------:R-:W-:Y:S01]  /*b320*/  FADD.FTZ R4, R4, R7 ;  /* 0x0000000704047221 */ /* 0x000fe20000010000 */
[----:B------:R-:W-:Y:S01]  /*b330*/  IADD3 R56, R56, 0x200, RZ ;  /* 0x0000020038387810 */ /* 0x000fe20007ffe0ff */
[----:B------:R-:W-:-:S04]  /*b340*/  FADD.FTZ R5, R5, R125 ;  /* 0x0000007d05057221 */ /* 0x000fc80000010000 */
[----:B------:R-:W-:-:S04]  /*b350*/  FADD.FTZ R5, R4, R5 ;  /* 0x0000000504057221 */ /* 0x000fc80000010000 */
[----:B------:R-:W-:Y:S01]  /*b360*/  FADD.FTZ R50, R5, R50 ;  /* 0x0000003205327221 */ /* 0x000fe20000010000 */
[----:B------:R-:W-:Y:S01]  /*b370*/  @P0 CALL.REL.NOINC `(.L_x_13054) ;  /* 0x0000001000000944 */ /* 0x000fe20003c00000 */
[----:B------:R-:W-:Y:S05]  /*b380*/  BRA `(.L_x_13103) ;  /* 0xffffa31000007947 */ /* 0x000fea000383ffff */
.L_x_13054:
[----:B------:R-:W-:Y:S05]  /*b390*/  BSYNC B0 ;  /* 0x0000000000007941 */ /* 0x000fea0003800000 */
.L_x_13052:
[----:B0-----:R-:W0:Y:S01]  /*b3a0*/  SHFL.BFLY PT, R0, R27, 0x2, 0x1f ;  /* 0x0c401f001b007f89 */ /* 0x001e2200000e0000 */
[----:B------:R-:W-:Y:S03]  /*b3b0*/  BSSY B0, `(.L_x_13104) ;  /* 0x0000088000007945 */ /* 0x000fe60003800000 */
[----:B------:R-:W3:Y:S04]  /*b3c0*/  SHFL.BFLY PT, R3, R26, 0x2, 0x1f ;  /* 0x0c401f001a037f89 */ /* 0x000ee800000e0000 */
[----:B------:R-:W4:Y:S04]  /*b3d0*/  SHFL.BFLY PT, R2, R29, 0x2, 0x1f ;  /* 0x0c401f001d027f89 */ /* 0x000f2800000e0000 */
[----:B------:R-:W2:Y:S04]  /*b3e0*/  SHFL.BFLY PT, R4, R31, 0x2, 0x1f ;  /* 0x0c401f001f047f89 */ /* 0x000ea800000e0000 */
[----:B-12---:R-:W1:Y:S04]  /*b3f0*/  SHFL.BFLY PT, R23, R46, 0x2, 0x1f ;  /* 0x0c401f002e177f89 */ /* 0x006e6800000e0000 */
[----:B------:R-:W2:Y:S01]  /*b400*/  SHFL.BFLY PT, R5, R28, 0x2, 0x1f ;  /* 0x0c401f001c057f89 */ /* 0x000ea200000e0000 */
[----:B0-----:R-:W-:Y:S01]  /*b410*/  FADD.FTZ R27, R0, R27 ;  /* 0x0000001b001b7221 */ /* 0x001fe20000010000 */
[----:B------:R-:W-:-:S02]  /*b420*/  LOP3.LUT R0, R76, 0x3, RZ, 0xc0, !PT ;  /* 0x000000034c007812 */ /* 0x000fc400078ec0ff */
[----:B------:R-:W0:Y:S01]  /*b430*/  SHFL.BFLY PT, R7, R30, 0x2, 0x1f ;  /* 0x0c401f001e077f89 */ /* 0x000e2200000e0000 */
[----:B---3--:R-:W-:Y:S01]  /*b440*/  FADD.FTZ R3, R3, R26 ;  /* 0x0000001a03037221 */ /* 0x008fe20000010000 */
[----:B------:R-:W-:Y:S02]  /*b450*/  ISETP.NE.AND P2, PT, R0, RZ, PT ;  /* 0x000000ff0000720c */ /* 0x000fe40003f45270 */
[----:B------:R-:W3:Y:S01]  /*b460*/  SHFL.BFLY PT, R9, R32, 0x2, 0x1f ;  /* 0x0c401f0020097f89 */ /* 0x000ee200000e0000 */
[C---:B------:R-:W-:Y:S01]  /*b470*/  LOP3.LUT R0, R79.reuse, 0xffffffc0, RZ, 0xc0, !PT ;  /* 0xffffffc04f007812 */ /* 0x040fe200078ec0ff */
[----:B----4-:R-:W-:Y:S01]  /*b480*/  FADD.FTZ R29, R2, R29 ;  /* 0x0000001d021d7221 */ /* 0x010fe20000010000 */
[C---:B------:R-:W-:Y:S01]  /*b490*/  LOP3.LUT R2, R79.reuse, 0xffffffe0, RZ, 0xc0, !PT ;  /* 0xffffffe04f027812 */ /* 0x040fe200078ec0ff */
[----:B------:R-:W4:Y:S01]  /*b4a0*/  SHFL.BFLY PT, R6, R33, 0x2, 0x1f ;  /* 0x0c401f0021067f89 */ /* 0x000f2200000e0000 */
[----:B------:R-:W-:Y:S01]  /*b4b0*/  ISETP.NE.OR P5, PT, R0, 0x40, P2 ;  /* 0x000000400000780c */ /* 0x000fe200017a5670 */
[----:B------:R-:W-:Y:S01]  /*b4c0*/  FADD.FTZ R31, R4, R31 ;  /* 0x0000001f041f7221 */ /* 0x000fe20000010000 */
[----:B------:R-:W-:Y:S01]  /*b4d0*/  IADD3 R4, R79, 0x1f, RZ ;  /* 0x0000001f4f047810 */ /* 0x000fe20007ffe0ff */
[----:B------:R-:W4:Y:S01]  /*b4e0*/  SHFL.BFLY PT, R11, R34, 0x2, 0x1f ;  /* 0x0c401f00220b7f89 */ /* 0x000f2200000e0000 */
[----:B------:R-:W-:Y:S01]  /*b4f0*/  ISETP.NE.OR P4, PT, R2, 0x20, P2 ;  /* 0x000000200200780c */ /* 0x000fe20001785670 */
[----:B-1----:R-:W-:Y:S01]  /*b500*/  FADD.FTZ R23, R23, R46 ;  /* 0x0000002e17177221 */ /* 0x002fe20000010000 */
[----:B------:R-:W-:Y:S01]  /*b510*/  ISETP.GT.U32.AND P3, PT, R4, 0x3e, PT ;  /* 0x0000003e0400780c */ /* 0x000fe20003f64070 */
[----:B------:R-:W1:Y:S01]  /*b520*/  SHFL.BFLY PT, R8, R35, 0x2, 0x1f ;  /* 0x0c401f0023087f89 */ /* 0x000e6200000e0000 */
[----:B------:R-:W-:Y:S01]  /*b530*/  ISETP.GT.OR P0, PT, R79, 0x3f, P2 ;  /* 0x0000003f4f00780c */ /* 0x000fe20001704670 */
[----:B--2---:R-:W-:Y:S01]  /*b540*/  FADD.FTZ R5, R5, R28 ;  /* 0x0000001c05057221 */ /* 0x004fe20000010000 */
[----:B------:R-:W-:Y:S01]  /*b550*/  ISETP.GT.OR P1, PT, R79, 0x1f, P2 ;  /* 0x0000001f4f00780c */ /* 0x000fe20001724670 */
[----:B------:R-:W2:Y:S04]  /*b560*/  SHFL.BFLY PT, R13, R36, 0x2, 0x1f ;  /* 0x0c401f00240d7f89 */ /* 0x000ea800000e0000 */
[----:B------:R-:W2:Y:S01]  /*b570*/  SHFL.BFLY PT, R10, R37, 0x2, 0x1f ;  /* 0x0c401f00250a7f89 */ /* 0x000ea200000e0000 */
[----:B0-----:R-:W-:-:S03]  /*b580*/  FADD.FTZ R7, R7, R30 ;  /* 0x0000001e07077221 */ /* 0x001fc60000010000 */
[----:B------:R-:W0:Y:S01]  /*b590*/  SHFL.BFLY PT, R15, R38, 0x2, 0x1f ;  /* 0x0c401f00260f7f89 */ /* 0x000e2200000e0000 */
[----:B---3--:R-:W-:-:S03]  /*b5a0*/  FADD.FTZ R9, R9, R32 ;  /* 0x0000002009097221 */ /* 0x008fc60000010000 */
[----:B------:R-:W3:Y:S01]  /*b5b0*/  SHFL.BFLY PT, R12, R39, 0x2, 0x1f ;  /* 0x0c401f00270c7f89 */ /* 0x000ee200000e0000 */
[----:B----4-:R-:W-:-:S03]  /*b5c0*/  FADD.FTZ R33, R6, R33 ;  /* 0x0000002106217221 */ /* 0x010fc60000010000 */
[----:B------:R-:W4:Y:S01]  /*b5d0*/  SHFL.BFLY PT, R17, R40, 0x2, 0x1f ;  /* 0x0c401f0028117f89 */ /* 0x000f2200000e0000 */
[----:B------:R-:W-:-:S03]  /*b5e0*/  FADD.FTZ R11, R11, R34 ;  /* 0x000000220b0b7221 */ /* 0x000fc60000010000 */
[----:B------:R-:W4:Y:S01]  /*b5f0*/  SHFL.BFLY PT, R14, R41, 0x2, 0x1f ;  /* 0x0c401f00290e7f89 */ /* 0x000f2200000e0000 */
[----:B-1----:R-:W-:-:S03]  /*b600*/  FADD.FTZ R35, R8, R35 ;  /* 0x0000002308237221 */ /* 0x002fc60000010000 */
[----:B------:R-:W1:Y:S01]  /*b610*/  SHFL.BFLY PT, R19, R42, 0x2, 0x1f ;  /* 0x0c401f002a137f89 */ /* 0x000e6200000e0000 */
[----:B--2---:R-:W-:-:S03]  /*b620*/  FADD.FTZ R13, R13, R36 ;  /* 0x000000240d0d7221 */ /* 0x004fc60000010000 */
[----:B------:R-:W2:Y:S01]  /*b630*/  SHFL.BFLY PT, R16, R43, 0x2, 0x1f ;  /* 0x0c401f002b107f89 */ /* 0x000ea200000e0000 */
[----:B------:R-:W-:-:S03]  /*b640*/  FADD.FTZ R37, R10, R37 ;  /* 0x000000250a257221 */ /* 0x000fc60000010000 */
        /* <DEDUP_REMOVED lines=11> */
[----:B--2---:R-:W-:Y:S02]  /*b700*/  FADD.FTZ R43, R16, R43 ;  /* 0x0000002b102b7221 */ /* 0x004fe40000010000 */
[----:B------:R-:W-:Y:S01]  /*b710*/  FADD.FTZ R21, R21, R44 ;  /* 0x0000002c15157221 */ /* 0x000fe20000010000 */
        /* <DEDUP_REMOVED lines=9> */
[----:B------:R-:W-:Y:S01]  /*b7b0*/  SHF.R.S32.HI R45, RZ, 0x1f, R76 ;  /* 0x0000001fff2d7819 */ /* 0x000fe2000001144c */
[----:B-1----:R-:W-:Y:S02]  /*b7c0*/  FADD.FTZ R0, R3, R0 ;  /* 0x0000000003007221 */ /* 0x002fe40000010000 */
[----:B------:R-:W1:Y:S01]  /*b7d0*/  SHFL.BFLY PT, R12, R9, 0x1, 0x1f ;  /* 0x0c201f00090c7f89 */ /* 0x000e6200000e0000 */
[----:B------:R-:W-:-:S03]  /*b7e0*/  LEA.HI R48, R45, R76, RZ, 0x2 ;  /* 0x0000004c2d307211 */ /* 0x000fc600078f10ff */
[----:B------:R-:W1:Y:S01]  /*b7f0*/  SHFL.BFLY PT, R14, R33, 0x1, 0x1f ;  /* 0x0c201f00210e7f89 */ /* 0x000e6200000e0000 */
[----:B------:R-:W-:Y:S01]  /*b800*/  SHF.R.S32.HI R48, RZ, 0x2, R48 ;  /* 0x00000002ff307819 */ /* 0x000fe20000011430 */
[----:B--2---:R-:W-:Y:S02]  /*b810*/  FADD.FTZ R45, R27, R2 ;  /* 0x000000021b2d7221 */ /* 0x004fe40000010000 */
[----:B------:R-:W2:Y:S01]  /*b820*/  SHFL.BFLY PT, R16, R11, 0x1, 0x1f ;  /* 0x0c201f000b107f89 */ /* 0x000ea200000e0000 */
[----:B0-----:R-:W-:Y:S02]  /*b830*/  FADD.FTZ R50, R5, R4 ;  /* 0x0000000405327221 */ /* 0x001fe40000010000 */
[----:B------:R-:W-:Y:S01]  /*b840*/  IMAD R77, R77, 0xc0, R48 ;  /* 0x000000c04d4d7824 */ /* 0x000fe200078e0230 */
        /* <DEDUP_REMOVED lines=9> */
[----:B------:R-:W-:-:S03]  /*b8e0*/  FADD.FTZ R55, R33, R14 ;  /* 0x0000000e21377221 */ /* 0x000fc60000010000 */
[----:B------:R-:W1:Y:S01]  /*b8f0*/  SHFL.BFLY PT, R28, R17, 0x1, 0x1f ;  /* 0x0c201f00111c7f89 */ /* 0x000e6200000e0000 */
[----:B--2---:R-:W-:-:S03]  /*b900*/  FADD.FTZ R56, R11, R16 ;  /* 0x000000100b387221 */ /* 0x004fc60000010000 */
        /* <DEDUP_REMOVED lines=18> */
[----:B------:R-:W-:Y:S01]  /*ba30*/  BAR.SYNC.DEFER_BLOCKING 0x0 ;  /* 0x0000000000007b1d */ /* 0x000fe20000010000 */
[----:B----4-:R-:W-:Y:S02]  /*ba40*/  FADD.FTZ R66, R21, R36 ;  /* 0x0000002415427221 */ /* 0x010fe40000010000 */
[----:B------:R-:W-:Y:S02]  /*ba50*/  FADD.FTZ R67, R23, R38 ;  /* 0x0000002617437221 */ /* 0x000fe40000010000 */
[----:B-1----:R-:W-:Y:S02]  /*ba60*/  FADD.FTZ R68, R47, R40 ;  /* 0x000000282f447221 */ /* 0x002fe40000010000 */
[----:B------:R-:W-:Y:S02]  /*ba70*/  FADD.FTZ R69, R25, R42 ;  /* 0x0000002a19457221 */ /* 0x000fe40000010000 */
[----:B--2---:R-:W-:Y:S02]  /*ba80*/  FADD.FTZ R70, R49, R44 ;  /* 0x0000002c31467221 */ /* 0x004fe40000010000 */
[----:B0-----:R-:W-:Y:S01]  /*ba90*/  FADD.FTZ R71, R46, R3 ;  /* 0x000000032e477221 */ /* 0x001fe20000010000 */
        /* <DEDUP_REMOVED lines=25> */
.L_x_13105:
[----:B------:R-:W-:Y:S05]  /*bc30*/  BSYNC B0 ;  /* 0x0000000000007941 */ /* 0x000fea0003800000 */
.L_x_13104:
[----:B------:R-:W-:Y:S06]  /*bc40*/  BAR.SYNC.DEFER_BLOCKING 0x0 ;  /* 0x0000000000007b1d */ /* 0x000fec0000010000 */
[----:B------:R-:W-:Y:S01]  /*bc50*/  BSSY B0, `(.L_x_13106) ;  /* 0x0000032000007945 */ /* 0x000fe20003800000 */
[----:B------:R-:W-:Y:S05]  /*bc60*/  @P0 BRA `(.L_x_13107) ;  /* 0x0000030000000947 */ /* 0x000fea0003800000 */
[----:B------:R-:W1:Y:S04]  /*bc70*/  LDS R3, [R77.X4+0x1a0] ;  /* 0x0001a0004d037984 */ /* 0x000e680000004800 */
[----:B------:R-:W2:Y:S04]  /*bc80*/  LDS R2, [R77.X4+0x1c0] ;  /* 0x0001c0004d027984 */ /* 0x000ea80000004800 */
[----:B------:R-:W3:Y:S04]  /*bc90*/  LDS R5, [R77.X4+0x1e0] ;  /* 0x0001e0004d057984 */ /* 0x000ee80000004800 */
[----:B------:R-:W4:Y:S04]  /*bca0*/  LDS R4, [R77.X4+0x200] ;  /* 0x000200004d047984 */ /* 0x000f280000004800 */
[----:B------:R-:W0:Y:S04]  /*bcb0*/  LDS R7, [R77.X4+0x220] ;  /* 0x000220004d077984 */ /* 0x000e280000004800 */
[----:B------:R-:W0:Y:S04]  /*bcc0*/  LDS R6, [R77.X4+0x240] ;  /* 0x000240004d067984 */ /* 0x000e280000004800 */
        /* <DEDUP_REMOVED lines=13> */
[----:B------:R-:W-:-:S03]  /*bda0*/  FADD.FTZ R52, R52, R7 ;  /* 0x0000000734347221 */ /* 0x000fc60000010000 */
[----:B------:R-:W4:Y:S01]  /*bdb0*/  LDS R16, [R77.X4+0x380] ;  /* 0x000380004d107984 */ /* 0x000f220000004800 */
        /* <DEDUP_REMOVED lines=19> */
[----:B------:R-:W-:Y:S02]  /*bef0*/  FADD.FTZ R64, R64, R19 ;  /* 0x0000001340407221 */ /* 0x000fe40000010000 */
[----:B------:R-:W-:Y:S02]  /*bf00*/  FADD.FTZ R65, R65, R18 ;  /* 0x0000001241417221 */ /* 0x000fe40000010000 */
[----:B------:R-:W-:-:S02]  /*bf10*/  FADD.FTZ R66, R66, R21 ;  /* 0x0000001542427221 */ /* 0x000fc40000010000 */
[----:B------:R-:W-:Y:S02]  /*bf20*/  FADD.FTZ R67, R67, R20 ;  /* 0x0000001443437221 */ /* 0x000fe40000010000 */
[----:B------:R-:W-:Y:S02]  /*bf30*/  FADD.FTZ R68, R68, R23 ;  /* 0x0000001744447221 */ /* 0x000fe40000010000 */
[----:B------:R-:W-:Y:S02]  /*bf40*/  FADD.FTZ R69, R69, R22 ;  /* 0x0000001645457221 */ /* 0x000fe40000010000 */
[----:B0-----:R-:W-:Y:S02]  /*bf50*/  FADD.FTZ R70, R70, R25 ;  /* 0x0000001946467221 */ /* 0x001fe40000010000 */
[----:B-1----:R-:W-:Y:S02]  /*bf60*/  FADD.FTZ R71, R71, R24 ;  /* 0x0000001847477221 */ /* 0x002fe40000010000 */
.L_x_13107:
[----:B------:R-:W-:Y:S05]  /*bf70*/  BSYNC B0 ;  /* 0x0000000000007941 */ /* 0x000fea0003800000 */
.L_x_13106:
        /* <DEDUP_REMOVED lines=27> */
.L_x_13109:
[----:B------:R-:W-:Y:S05]  /*c130*/  BSYNC B0 ;  /* 0x0000000000007941 */ /* 0x000fea0003800000 */
.L_x_13108:
[----:B------:R-:W-:Y:S06]  /*c140*/  BAR.SYNC.DEFER_BLOCKING 0x0 ;  /* 0x0000000000007b1d */ /* 0x000fec0000010000 */
[----:B------:R-:W-:Y:S01]  /*c150*/  BSSY B0, `(.L_x_13110) ;  /* 0x0000032000007945 */ /* 0x000fe20003800000 */
[----:B------:R-:W-:Y:S05]  /*c160*/  @P1 BRA `(.L_x_13111) ;  /* 0x0000030000001947 */ /* 0x000fea0003800000 */
[----:B------:R-:W2:Y:S04]  /*c170*/  LDS R24, [R77.X4+0x480] ;  /* 0x000480004d187984 */ /* 0x000ea80000004800 */
[----:B------:R-:W3:Y:S04]  /*c180*/  LDS R3, [R77.X4+0x1a0] ;  /* 0x0001a0004d037984 */ /* 0x000ee80000004800 */
[----:B------:R-:W4:Y:S04]  /*c190*/  LDS R2, [R77.X4+0x1c0] ;  /* 0x0001c0004d027984 */ /* 0x000f280000004800 */
[----:B------:R-:W0:Y:S04]  /*c1a0*/  LDS R5, [R77.X4+0x1e0] ;  /* 0x0001e0004d057984 */ /* 0x000e280000004800 */
[----:B------:R-:W1:Y:S04]  /*c1b0*/  LDS R4, [R77.X4+0x200] ;  /* 0x000200004d047984 */ /* 0x000e680000004800 */
[----:B------:R-:W1:Y:S04]  /*c1c0*/  LDS R7, [R77.X4+0x220] ;  /* 0x000220004d077984 */ /* 0x000e680000004800 */
        /* <DEDUP_REMOVED lines=11> */
[----:B------:R-:W-:-:S03]  /*c280*/  FADD.FTZ R50, R50, R5 ;  /* 0x0000000532327221 */ /* 0x000fc60000010000 */
        /* <DEDUP_REMOVED lines=30> */
.L_x_13111:
[----:B------:R-:W-:Y:S05]  /*c470*/  BSYNC B0 ;  /* 0x0000000000007941 */ /* 0x000fea0003800000 */
.L_x_13110:
[----:B------:R-:W-:Y:S06]  /*c480*/  BAR.SYNC.DEFER_BLOCKING 0x0 ;  /* 0x0000000000007b1d */ /* 0x000fec0000010000 */
[----:B------:R-:W-:Y:S05]  /*c490*/  @P3 EXIT ;  /* 0x000000000000394d */ /* 0x000fea0003800000 */
[----:B------:R-:W-:Y:S05]  /*c4a0*/  @P2 EXIT ;  /* 0x000000000000294d */ /* 0x000fea0003800000 */
[----:B------:R-:W2:Y:S01]  /*c4b0*/  S2UR UR6, SR_CTAID.Y ;  /* 0x00000000000679c3 */ /* 0x000ea20000002600 */
[----:B------:R-:W-:Y:S01]  /*c4c0*/  ULDC UR7, c[0x0][0x14] ;  /* 0x0000050000077ab9 */ /* 0x000fe20000000800 */
[C---:B------:R-:W-:Y:S01]  /*c4d0*/  IADD3 R3, R48.reuse, 0x8, RZ ;  /* 0x0000000830037810 */ /* 0x040fe20007ffe0ff */
[----:B------:R-:W-:Y:S01]  /*c4e0*/  ULDC UR8, c[0x0][0xc] ;  /* 0x0000030000087ab9 */ /* 0x000fe20000000800 */
[C---:B------:R-:W-:Y:S01]  /*c4f0*/  IADD3 R6, R48.reuse, 0x10, RZ ;  /* 0x0000001030067810 */ /* 0x040fe20007ffe0ff */
[----:B------:R-:W-:Y:S01]  /*c500*/  UIMAD UR7, UR7, 0xc0, URZ ;  /* 0x000000c0070778a4 */ /* 0x000fe2000f8e023f */
[----:B------:R-:W-:-:S02]  /*c510*/  IADD3 R7, R48, 0x18, RZ ;  /* 0x0000001830077810 */ /* 0x000fc40007ffe0ff */
[----:B------:R-:W3:Y:S01]  /*c520*/  S2UR UR4, SR_CTAID.Z ;  /* 0x00000000000479c3 */ /* 0x000ee20000002700 */
[C---:B------:R-:W-:Y:S02]  /*c530*/  IADD3 R11, R48.reuse, 0x28, RZ ;  /* 0x00000028300b7810 */ /* 0x040fe40007ffe0ff */
[C---:B------:R-:W-:Y:S02]  /*c540*/  IADD3 R19, R48.reuse, 0x48, RZ ;  /* 0x0000004830137810 */ /* 0x040fe40007ffe0ff */
[C---:B------:R-:W-:Y:S02]  /*c550*/  IADD3 R23, R48.reuse, 0x58, RZ ;  /* 0x0000005830177810 */ /* 0x040fe40007ffe0ff */
[C---:B------:R-:W-:Y:S01]  /*c560*/  IADD3 R31, R48.reuse, 0x78, RZ ;  /* 0x00000078301f7810 */ /* 0x040fe20007ffe0ff */
[----:B------:R-:W4:Y:S01]  /*c570*/  S2UR UR5, SR_CTAID.X ;  /* 0x00000000000579c3 */ /* 0x000f220000002500 */
[----:B------:R-:W-:Y:S02]  /*c580*/  IADD3 R35, R48, 0x88, RZ ;  /* 0x0000008830237810 */ /* 0x000fe40007ffe0ff */
[----:B01----:R-:W-:-:S02]  /*c590*/  F2FP.BF16.PACK_AB R0, R45, R0 ;  /* 0x000000002d00723e */ /* 0x003fc400000010ff */
[----:B------:R-:W-:Y:S02]  /*c5a0*/  IADD3 R41, R48, 0xa0, RZ ;  /* 0x000000a030297810 */ /* 0x000fe40007ffe0ff */
[----:B------:R-:W-:Y:S01]  /*c5b0*/  F2FP.BF16.PACK_AB R50, R51, R50 ;  /* 0x000000323332723e */ /* 0x000fe200000010ff */
[----:B--2---:R-:W-:Y:S01]  /*c5c0*/  UIMAD UR6, UR6, UR8, URZ ;  /* 0x00000008060672a4 */ /* 0x004fe2000f8e023f */
[----:B------:R-:W-:Y:S02]  /*c5d0*/  PRMT R51, R0, 0x7632, R51 ;  /* 0x0000763200337816 */ /* 0x000fe40000000033 */
[----:B------:R-:W-:Y:S01]  /*c5e0*/  F2FP.BF16.PACK_AB R52, R53, R52 ;  /* 0x000000343534723e */ /* 0x000fe200000010ff */
[----:B------:R-:W-:Y:S01]  /*c5f0*/  UIMAD UR6, UR6, UR7, URZ ;  /* 0x00000007060672a4 */ /* 0x000fe2000f8e023f */
[----:B------:R-:W-:Y:S02]  /*c600*/  F2FP.BF16.PACK_AB R54, R55, R54 ;  /* 0x000000363736723e */ /* 0x000fe400000010ff */
[----:B------:R-:W-:Y:S01]  /*c610*/  F2FP.BF16.PACK_AB R56, R57, R56 ;  /* 0x000000383938723e */ /* 0x000fe200000010ff */
[----:B---3--:R-:W-:Y:S01]  /*c620*/  UIMAD UR4, UR4, 0xc0, URZ ;  /* 0x000000c0040478a4 */ /* 0x008fe2000f8e023f */
[----:B------:R-:W-:Y:S01]  /*c630*/  F2FP.BF16.PACK_AB R58, R59, R58 ;  /* 0x0000003a3b3a723e */ /* 0x000fe200000010ff */
[----:B------:R-:W-:Y:S01]  /*c640*/  USHF.R.S32.HI UR9, URZ, 0x1f, UR6 ;  /* 0x0000001f3f097899 */ /* 0x000fe20008011406 */
[----:B------:R-:W-:-:S02]  /*c650*/  IADD3 R46, R48, 0xb0, RZ ;  /* 0x000000b0302e7810 */ /* 0x000fc40007ffe0ff */
[----:B------:R-:W-:Y:S02]  /*c660*/  F2FP.BF16.PACK_AB R60, R61, R60 ;  /* 0x0000003c3d3c723e */ /* 0x000fe400000010ff */
[----:B------:R-:W-:Y:S01]  /*c670*/  F2FP.BF16.PACK_AB R62, R63, R62 ;  /* 0x0000003e3f3e723e */ /* 0x000fe200000010ff */
[----:B----4-:R-:W-:Y:S01]  /*c680*/  UIMAD UR5, UR5, UR7, URZ ;  /* 0x00000007050572a4 */ /* 0x010fe2000f8e023f */
[----:B------:R-:W-:Y:S01]  /*c690*/  F2FP.BF16.PACK_AB R64, R65, R64 ;  /* 0x000000404140723e */ /* 0x000fe200000010ff */
[----:B------:R-:W-:Y:S01]  /*c6a0*/  USHF.R.S32.HI UR7, URZ, 0x1f, UR4 ;  /* 0x0000001f3f077899 */ /* 0x000fe20008011404 */
[----:B------:R-:W-:Y:S01]  /*c6b0*/  F2FP.BF16.PACK_AB R66, R67, R66 ;  /* 0x000000424342723e */ /* 0x000fe200000010ff */
[----:B------:R-:W-:Y:S01]  /*c6c0*/  USHF.R.S32.HI UR8, URZ, 0x1f, UR5 ;  /* 0x0000001f3f087899 */ /* 0x000fe20008011405 */
[----:B------:R-:W-:Y:S01]  /*c6d0*/  F2FP.BF16.PACK_AB R68, R69, R68 ;  /* 0x000000444544723e */ /* 0x000fe200000010ff */
[----:B------:R-:W-:Y:S01]  /*c6e0*/  UIADD3 UR4, UP0, UP1, UR6, UR5, UR4 ;  /* 0x0000000506047290 */ /* 0x000fe2000f91e004 */
[----:B------:R-:W-:-:S03]  /*c6f0*/  F2FP.BF16.PACK_AB R70, R71, R70 ;  /* 0x000000464746723e */ /* 0x000fc600000010ff */
[----:B------:R-:W-:Y:S02]  /*c700*/  UIADD3.X UR7, UR9, UR8, UR7, UP0, UP1 ;  /* 0x0000000809077290 */ /* 0x000fe400087e2407 */
[C---:B------:R-:W-:Y:S02]  /*c710*/  IADD3 R9, P0, R48.reuse, UR4, RZ ;  /* 0x0000000430097c10 */ /* 0x040fe4000ff1e0ff */
[----:B------:R-:W-:Y:S02]  /*c720*/  IADD3 R5, P1, R3, UR4, RZ ;  /* 0x0000000403057c10 */ /* 0x000fe4000ff3e0ff */
[----:B------:R-:W-:Y:S02]  /*c730*/  LEA.HI.X.SX32 R10, R48, UR7, 0x1, P0 ;  /* 0x00000007300a7c11 */ /* 0x000fe400080f0eff */
[----:B------:R-:W-:Y:S02]  /*c740*/  LEA R2, P0, R9, c[0x0][0x160], 0x1 ;  /* 0x0000580009027a11 */ /* 0x000fe400078008ff */
[----:B------:R-:W-:-:S02]  /*c750*/  LEA.HI.X.SX32 R8, R3, UR7, 0x1, P1 ;  /* 0x0000000703087c11 */ /* 0x000fc400088f0eff */
[----:B------:R-:W-:Y:S02]  /*c760*/  LEA.HI.X R3, R9, c[0x0][0x164], R10, 0x1, P0 ;  /* 0x0000590009037a11 */ /* 0x000fe400000f0c0a */
[----:B------:R-:W-:Y:S02]  /*c770*/  LEA R4, P1, R5, c[0x0][0x160], 0x1 ;  /* 0x0000580005047a11 */ /* 0x000fe400078208ff */
[----:B------:R-:W-:Y:S01]  /*c780*/  IADD3 R13, P0, R6, UR4, RZ ;  /* 0x00000004060d7c10 */ /* 0x000fe2000ff1e0ff */
[----:B------:R0:W-:Y:S01]  /*c790*/  STG.E.U16 [R2.64], R0 ;  /* 0x0000000002007986 */ /* 0x0001e2000c10150a */
[----:B------:R-:W-:Y:S02]  /*c7a0*/  IADD3 R9, P2, R7, UR4, RZ ;  /* 0x0000000407097c10 */ /* 0x000fe4000ff5e0ff */
[----:B------:R-:W-:Y:S02]  /*c7b0*/  IADD3 R10, R48, 0x20, RZ ;  /* 0x00000020300a7810 */ /* 0x000fe40007ffe0ff */
[----:B------:R-:W-:-:S02]  /*c7c0*/  LEA.HI.X R5, R5, c[0x0][0x164], R8, 0x1, P1 ;  /* 0x0000590005057a11 */ /* 0x000fc400008f0c08 */
[----:B------:R-:W-:Y:S02]  /*c7d0*/  LEA.HI.X.SX32 R14, R6, UR7, 0x1, P0 ;  /* 0x00000007060e7c11 */ /* 0x000fe400080f0eff */
[----:B------:R-:W-:Y:S01]  /*c7e0*/  LEA.HI.X.SX32 R12, R7, UR7, 0x1, P2 ;  /* 0x00000007070c7c11 */ /* 0x000fe200090f0eff */
[----:B------:R1:W-:Y:S01]  /*c7f0*/  STG.E.U16 [R4.64], R51 ;  /* 0x0000003304007986 */ /* 0x0003e2000c10150a */
[----:B------:R-:W-:Y:S02]  /*c800*/  LEA R6, P0, R13, c[0x0][0x160], 0x1 ;  /* 0x000058000d067a11 */ /* 0x000fe400078008ff */
[----:B------:R-:W-:Y:S02]  /*c810*/  LEA R8, P1, R9, c[0x0][0x160], 0x1 ;  /* 0x0000580009087a11 */ /* 0x000fe400078208ff */
[----:B------:R-:W-:Y:S02]  /*c820*/  IADD3 R15, P2, R10, UR4, RZ ;  /* 0x000000040a0f7c10 */ /* 0x000fe4000ff5e0ff */
[----:B------:R-:W-:-:S02]  /*c830*/  LEA.HI.X R7, R13, c[0x0][0x164], R14, 0x1, P0 ;  /* 0x000059000d077a11 */ /* 0x000fc400000f0c0e */
[----:B------:R-:W-:Y:S02]  /*c840*/  LEA.HI.X R9, R9, c[0x0][0x164], R12, 0x1, P1 ;  /* 0x0000590009097a11 */ /* 0x000fe400008f0c0c */
[----:B------:R-:W-:Y:S01]  /*c850*/  IADD3 R13, P1, R11, UR4, RZ ;  /* 0x000000040b0d7c10 */ /* 0x000fe2000ff3e0ff */
[----:B------:R-:W-:Y:S01]  /*c860*/  STG.E.U16 [R6.64], R50 ;  /* 0x0000003206007986 */ /* 0x000fe2000c10150a */
[----:B------:R-:W-:Y:S02]  /*c870*/  LEA.HI.X.SX32 R18, R10, UR7, 0x1, P2 ;  /* 0x000000070a127c11 */ /* 0x000fe400090f0eff */
[----:B------:R-:W-:Y:S02]  /*c880*/  LEA R10, P0, R15, c[0x0][0x160], 0x1 ;  /* 0x000058000f0a7a11 */ /* 0x000fe400078008ff */
[----:B------:R-:W-:Y:S02]  /*c890*/  IADD3 R14, R48, 0x30, RZ ;  /* 0x00000030300e7810 */ /* 0x000fe40007ffe0ff */
[----:B------:R-:W-:-:S02]  /*c8a0*/  LEA.HI.X.SX32 R16, R11, UR7, 0x1, P1 ;  /* 0x000000070b107c11 */ /* 0x000fc400088f0eff */
        /* <DEDUP_REMOVED lines=8> */
[----:B------:R-:W-:Y:S02]  /*c930*/  IADD3 R18, R48, 0x40, RZ ;  /* 0x0000004030127810 */ /* 0x000fe40007ffe0ff */
[----:B------:R-:W-:Y:S02]  /*c940*/  LEA.HI.X.SX32 R20, R15, UR7, 0x1, P1 ;  /* 0x000000070f147c11 */ /* 0x000fe400088f0eff */
[----:B------:R-:W-:Y:S02]  /*c950*/  LEA.HI.X R15, R21, c[0x0][0x164], R22, 0x1, P0 ;  /* 0x00005900150f7a11 */ /* 0x000fe400000f0c16 */
[----:B------:R-:W-:-:S02]  /*c960*/  LEA R16, P1, R17, c[0x0][0x160], 0x1 ;  /* 0x0000580011107a11 */ /* 0x000fc400078208ff */
[----:B------:R-:W-:Y:S02]  /*c970*/  IADD3 R25, P0, R18, UR4, RZ ;  /* 0x0000000412197c10 */ /* 0x000fe4000ff1e0ff */
[----:B------:R-:W-:Y:S02]  /*c980*/  IADD3 R21, P2, R19, UR4, RZ ;  /* 0x0000000413157c10 */ /* 0x000fe4000ff5e0ff */
[----:B------:R-:W-:Y:S02]  /*c990*/  IADD3 R22, R48, 0x50, RZ ;  /* 0x0000005030167810 */ /* 0x000fe40007ffe0ff */
[----:B------:R-:W-:Y:S02]  /*c9a0*/  LEA.HI.X R17, R17, c[0x0][0x164], R20, 0x1, P1 ;  /* 0x0000590011117a11 */ /* 0x000fe400008f0c14 */
[----:B------:R-:W-:Y:S02]  /*c9b0*/  LEA.HI.X.SX32 R26, R18, UR7, 0x1, P0 ;  /* 0x00000007121a7c11 */ /* 0x000fe400080f0eff */
[----:B------:R-:W-:-:S02]  /*c9c0*/  LEA.HI.X.SX32 R24, R19, UR7, 0x1, P2 ;  /* 0x0000000713187c11 */ /* 0x000fc400090f0eff */
[----:B------:R-:W-:Y:S02]  /*c9d0*/  LEA R18, P0, R25, c[0x0][0x160], 0x1 ;  /* 0x0000580019127a11 */ /* 0x000fe400078008ff */
[----:B------:R-:W-:Y:S02]  /*c9e0*/  LEA R20, P1, R21, c[0x0][0x160], 0x1 ;  /* 0x0000580015147a11 */ /* 0x000fe400078208ff */
        /* <DEDUP_REMOVED lines=28> */
[C---:B------:R-:W-:Y:S02]  /*cbb0*/  IADD3 R39, P2, R34.reuse, UR4, RZ ;  /* 0x0000000422277c10 */ /* 0x040fe4000ff5e0ff */
[----:B------:R-:W-:Y:S02]  /*cbc0*/  LEA.HI.X R31, R37, c[0x0][0x164], R38, 0x1, P0 ;  /* 0x00005900251f7a11 */ /* 0x000fe400000f0c26 */
[----:B------:R-:W-:Y:S02]  /*cbd0*/  LEA.HI.X R33, R33, c[0x0][0x164], R36, 0x1, P1 ;  /* 0x0000590021217a11 */ /* 0x000fe400008f0c24 */
[----:B------:R-:W-:Y:S02]  /*cbe0*/  IADD3 R37, P1, R35, UR4, RZ ;  /* 0x0000000423257c10 */ /* 0x000fe4000ff3e0ff */
[----:B------:R-:W-:Y:S02]  /*cbf0*/  LEA.HI.X.SX32 R42, R34, UR7, 0x1, P2 ;  /* 0x00000007222a7c11 */ /* 0x000fe400090f0eff */
[----:B------:R-:W-:-:S02]  /*cc00*/  LEA R34, P0, R39, c[0x0][0x160], 0x1 ;  /* 0x0000580027227a11 */ /* 0x000fc400078008ff */
[----:B------:R-:W-:Y:S02]  /*cc10*/  LEA.HI.X.SX32 R40, R35, UR7, 0x1, P1 ;  /* 0x0000000723287c11 */ /* 0x000fe400088f0eff */
[C---:B------:R-:W-:Y:S02]  /*cc20*/  IADD3 R38, R48.reuse, 0x90, RZ ;  /* 0x0000009030267810 */ /* 0x040fe40007ffe0ff */
        /* <DEDUP_REMOVED lines=8> */
[----:B------:R-:W-:Y:S02]  /*ccb0*/  IADD3 R43, P2, R41, UR4, RZ ;  /* 0x00000004292b7c10 */ /* 0x000fe4000ff5e0ff */
[----:B------:R-:W-:-:S02]  /*ccc0*/  LEA.HI.X.SX32 R47, R39, UR7, 0x1, P1 ;  /* 0x00000007272f7c11 */ /* 0x000fc400088f0eff */
[----:B------:R-:W-:Y:S02]  /*ccd0*/  LEA R40, P1, R44, c[0x0][0x160], 0x1 ;  /* 0x000058002c287a11 */ /* 0x000fe400078208ff */
[----:B0-----:R-:W-:Y:S02]  /*cce0*/  PRMT R3, R50, 0x7632, R3 ;  /* 0x0000763232037816 */ /* 0x001fe40000000003 */
[----:B-1----:R-:W-:Y:S02]  /*ccf0*/  PRMT R5, R52, 0x7632, R5 ;  /* 0x0000763234057816 */ /* 0x002fe40000000005 */
[----:B------:R-:W-:Y:S01]  /*cd00*/  LEA.HI.X R39, R42, c[0x0][0x164], R49, 0x1, P0 ;  /* 0x000059002a277a11 */ /* 0x000fe200000f0c31 */
[----:B------:R-:W-:Y:S01]  /*cd10*/  STG.E.U16 [R8.64], R3 ;  /* 0x0000000308007986 */ /* 0x000fe2000c10150a */
[----:B------:R-:W-:Y:S02]  /*cd20*/  LEA.HI.X.SX32 R72, R41, UR7, 0x1, P2 ;  /* 0x0000000729487c11 */ /* 0x000fe400090f0eff */
[----:B------:R-:W-:Y:S01]  /*cd30*/  LEA R42, P0, R43, c[0x0][0x160], 0x1 ;  /* 0x000058002b2a7a11 */ /* 0x000fe200078008ff */
[----:B------:R-:W-:Y:S01]  /*cd40*/  STG.E.U16 [R10.64], R52 ;  /* 0x000000340a007986 */ /* 0x000fe2000c10150a */
[----:B------:R-:W-:-:S02]  /*cd50*/  LEA.HI.X R41, R44, c[0x0][0x164], R47, 0x1, P1 ;  /* 0x000059002c297a11 */ /* 0x000fc400008f0c2f */
[----:B------:R-:W-:Y:S01]  /*cd60*/  PRMT R0, R54, 0x7632, R0 ;  /* 0x0000763236007816 */ /* 0x000fe20000000000 */
[----:B------:R0:W-:Y:S01]  /*cd70*/  STG.E.U16 [R12.64], R5 ;  /* 0x000000050c007986 */ /* 0x0001e2000c10150a */
[----:B------:R-:W-:Y:S02]  /*cd80*/  IADD3 R44, R48, 0xa8, RZ ;  /* 0x000000a8302c7810 */ /* 0x000fe40007ffe0ff */
[----:B------:R-:W-:Y:S01]  /*cd90*/  PRMT R2, R56, 0x7632, R2 ;  /* 0x0000763238027816 */ /* 0x000fe20000000002 */
[----:B------:R1:W-:Y:S01]  /*cda0*/  STG.E.U16 [R14.64], R54 ;  /* 0x000000360e007986 */ /* 0x0003e2000c10150a */
[----:B------:R-:W-:Y:S02]  /*cdb0*/  IADD3 R48, R48, 0xb8, RZ ;  /* 0x000000b830307810 */ /* 0x000fe40007ffe0ff */
[----:B------:R-:W-:Y:S01]  /*cdc0*/  LEA.HI.X R43, R43, c[0x0][0x164], R72, 0x1, P0 ;  /* 0x000059002b2b7a11 */ /* 0x000fe200000f0c48 */
[----:B------:R2:W-:Y:S01]  /*cdd0*/  STG.E.U16 [R16.64], R0 ;  /* 0x0000000010007986 */ /* 0x0005e2000c10150a */
[----:B------:R-:W-:-:S02]  /*cde0*/  IADD3 R73, P0, R44, UR4, RZ ;  /* 0x000000042c497c10 */ /* 0x000fc4000ff1e0ff */
[----:B------:R-:W-:Y:S01]  /*cdf0*/  IADD3 R47, P1, R46, UR4, RZ ;  /* 0x000000042e2f7c10 */ /* 0x000fe2000ff3e0ff */
[----:B------:R3:W-:Y:S01]  /*ce00*/  STG.E.U16 [R18.64], R56 ;  /* 0x0000003812007986 */ /* 0x0007e2000c10150a */
[----:B0-----:R-:W-:Y:S02]  /*ce10*/  PRMT R12, R58, 0x7632, R12 ;  /* 0x000076323a0c7816 */ /* 0x001fe4000000000c */
[----:B------:R-:W-:Y:S01]  /*ce20*/  IADD3 R49, P2, R48, UR4, RZ ;  /* 0x0000000430317c10 */ /* 0x000fe2000ff5e0ff */
[----:B------:R0:W-:Y:S01]  /*ce30*/  STG.E.U16 [R20.64], R2 ;  /* 0x0000000214007986 */ /* 0x0001e2000c10150a */
[----:B-1----:R-:W-:Y:S02]  /*ce40*/  PRMT R14, R60, 0x7632, R14 ;  /* 0x000076323c0e7816 */ /* 0x002fe4000000000e */
[----:B------:R-:W-:Y:S01]  /*ce50*/  LEA.HI.X.SX32 R76, R44, UR7, 0x1, P0 ;  /* 0x000000072c4c7c11 */ /* 0x000fe200080f0eff */
[----:B------:R1:W-:Y:S01]  /*ce60*/  STG.E.U16 [R22.64], R58 ;  /* 0x0000003a16007986 */ /* 0x0003e2000c10150a */
[----:B--2---:R-:W-:-:S02]  /*ce70*/  PRMT R16, R62, 0x7632, R16 ;  /* 0x000076323e107816 */ /* 0x004fc40000000010 */
[----:B------:R-:W-:Y:S01]  /*ce80*/  LEA.HI.X.SX32 R74, R46, UR7, 0x1, P1 ;  /* 0x000000072e4a7c11 */ /* 0x000fe200088f0eff */
[----:B------:R2:W-:Y:S01]  /*ce90*/  STG.E.U16 [R24.64], R12 ;  /* 0x0000000c18007986 */ /* 0x0005e2000c10150a */
[----:B------:R-:W-:Y:S02]  /*cea0*/  LEA R44, P0, R73, c[0x0][0x160], 0x1 ;  /* 0x00005800492c7a11 */ /* 0x000fe400078008ff */
[----:B---3--:R-:W-:Y:S01]  /*ceb0*/  PRMT R18, R64, 0x7632, R18 ;  /* 0x0000763240127816 */ /* 0x008fe20000000012 */
[----:B------:R-:W-:Y:S01]  /*cec0*/  STG.E.U16 [R26.64], R60 ;  /* 0x0000003c1a007986 */ /* 0x000fe2000c10150a */
[----:B------:R-:W-:Y:S02]  /*ced0*/  LEA R46, P1, R47, c[0x0][0x160], 0x1 ;  /* 0x000058002f2e7a11 */ /* 0x000fe400078208ff */
[----:B------:R-:W-:Y:S01]  /*cee0*/  LEA.HI.X.SX32 R72, R48, UR7, 0x1, P2 ;  /* 0x0000000730487c11 */ /* 0x000fe200090f0eff */
[----:B------:R-:W-:Y:S01]  /*cef0*/  STG.E.U16 [R28.64], R14 ;  /* 0x0000000e1c007986 */ /* 0x000fe2000c10150a */
[----:B------:R-:W-:-:S02]  /*cf00*/  LEA R48, P2, R49, c[0x0][0x160], 0x1 ;  /* 0x0000580031307a11 */ /* 0x000fc400078408ff */
[----:B0-----:R-:W-:Y:S01]  /*cf10*/  PRMT R20, R66, 0x7632, R20 ;  /* 0x0000763242147816 */ /* 0x001fe20000000014 */
[----:B------:R-:W-:Y:S01]  /*cf20*/  STG.E.U16 [R30.64], R62 ;  /* 0x0000003e1e007986 */ /* 0x000fe2000c10150a */
[----:B------:R-:W-:Y:S02]  /*cf30*/  LEA.HI.X R45, R73, c[0x0][0x164], R76, 0x1, P0 ;  /* 0x00005900492d7a11 */ /* 0x000fe400000f0c4c */
[----:B-1----:R-:W-:Y:S01]  /*cf40*/  PRMT R22, R68, 0x7632, R22 ;  /* 0x0000763244167816 */ /* 0x002fe20000000016 */
[----:B------:R-:W-:Y:S01]  /*cf50*/  STG.E.U16 [R32.64], R16 ;  /* 0x0000001020007986 */ /* 0x000fe2000c10150a */
[----:B------:R-:W-:Y:S02]  /*cf60*/  LEA.HI.X R47, R47, c[0x0][0x164], R74, 0x1, P1 ;  /* 0x000059002f2f7a11 */ /* 0x000fe400008f0c4a */
[----:B------:R-:W-:Y:S01]  /*cf70*/  LEA.HI.X R49, R49, c[0x0][0x164], R72, 0x1, P2 ;  /* 0x0000590031317a11 */ /* 0x000fe200010f0c48 */
[----:B------:R-:W-:Y:S01]  /*cf80*/  STG.E.U16 [R34.64], R64 ;  /* 0x0000004022007986 */ /* 0x000fe2000c10150a */
[----:B--2---:R-:W-:-:S03]  /*cf90*/  PRMT R24, R70, 0x7632, R24 ;  /* 0x0000763246187816 */ /* 0x004fc60000000018 */
        /* <DEDUP_REMOVED lines=8> */
.L_x_13112:
        /* <DEDUP_REMOVED lines=14> */
.L_x_23924:


//--------------------- .text._ZN4vllm25paged_attention_v1_kernelI13__nv_bfloat16S1_Li128ELi32ELi128ELNS_18Fp8KVCacheDataTypeE0ELb0EEEvPT_PKS3_PKT0_S9_ifPKiSB_iPKfiiiSD_SD_iiiii --------------------------
	.section	.text._ZN4vllm25paged_attention_v1_kernelI13__nv_bfloat16S1_Li128ELi32ELi128ELNS_18Fp8KVCacheDataTypeE0ELb0EEEvPT_PKS3_PKT0_S9_ifPKiSB_iPKfiiiSD_SD_iiiii,"ax",@progbits
	.sectioninfo	@"SHI_REGISTERS=166"
	.align	128
        .global         _ZN4vllm25paged_attention_v1_kernelI13__nv_bfloat16S1_Li128ELi32ELi128ELNS_18Fp8KVCacheDataTypeE0ELb0EEEvPT_PKS3_PKT0_S9_ifPKiSB_iPKfiiiSD_SD_iiiii
        .type           _ZN4vllm25paged_attention_v1_kernelI13__nv_bfloat16S1_Li128ELi32ELi128ELNS_18Fp8KVCacheDataTypeE0ELb0EEEvPT_PKS3_PKT0_S9_ifPKiSB_iPKfiiiSD_SD_iiiii,@function
        .size           _ZN4vllm25paged_attention_v1_kernelI13__nv_bfloat16S1_Li128ELi32ELi128ELNS_18Fp8KVCacheDataTypeE0ELb0EEEvPT_PKS3_PKT0_S9_ifPKiSB_iPKfiiiSD_SD_iiiii,(.L_x_23925 - _ZN4vllm25paged_attention_v1_kernelI13__nv_bfloat16S1_Li128ELi32ELi128ELNS_18Fp8KVCacheDataTypeE0ELb0EEEvPT_PKS3_PKT0_S9_ifPKiSB_iPKfiiiSD_SD_iiiii)
        .other          _ZN4vllm25paged_attention_v1_kernelI13__nv_bfloat16S1_Li128ELi32ELi128ELNS_18Fp8KVCacheDataTypeE0ELb0EEEvPT_PKS3_PKT0_S9_ifPKiSB_iPKfiiiSD_SD_iiiii,@"STO_CUDA_ENTRY STV_DEFAULT"
_ZN4vllm25paged_attention_v1_kernelI13__nv_bfloat16S1_Li128ELi32ELi128ELNS_18Fp8KVCacheDataTypeE0ELb0EEEvPT_PKS3_PKT0_S9_ifPKiSB_iPKfiiiSD_SD_iiiii:
.text._ZN4vllm25paged_attention_v1_kernelI13__nv_bfloat16S1_Li128ELi32ELi128ELNS_18Fp8KVCacheDataTypeE0ELb0EEEvPT_PKS3_PKT0_S9_ifPKiSB_iPKfiiiSD_SD_iiiii:
[----:B------:R-:W-:Y:S02]  /*0000*/  IMAD.MOV.U32 R1, RZ, RZ, c[0x0][0x28] ;  /* 0x00000a00ff017624 */ /* 0x000fe400078e00ff */
[----:B------:R-:W0:Y:S01]  /*0010*/  S2R R53, SR_CTAID.Y ;  /* 0x0000000000357919 */ /* 0x000e220000002600 */
[----:B------:R-:W-:Y:S01]  /*0020*/  IMAD.MOV.U32 R4, RZ, RZ, 0x4 ;  /* 0x00000004ff047424 */ /* 0x000fe200078e00ff */
[----:B------:R-:W-:Y:S01]  /*0030*/  ULDC.64 UR10, c[0x0][0x118] ;  /* 0x00004600000a7ab9 */ /* 0x000fe20000000a00 */
[----:B------:R-:W-:Y:S01]  /*0040*/  ISETP.NE.U32.AND P0, PT, RZ, c[0x0][0x1a0], PT ;  /* 0x00006800ff007a0c */ /* 0x000fe20003f05070 */
[----:B------:R-:W1:Y:S01]  /*0050*/  S2R R8, SR_CTAID.X ;  /* 0x0000000000087919 */ /* 0x000e620000002500 */
[----:B0-----:R-:W-:-:S05]  /*0060*/  IMAD.WIDE R2, R53, R4, c[0x0][0x190] ;  /* 0x0000640035027625 */ /* 0x001fca00078e0204 */
[----:B------:R0:W2:Y:S01]  /*0070*/  LDG.E.CONSTANT R61, [R2.64] ;  /* 0x0000000a023d7981 */ /* 0x0000a2000c1e9900 */
[----:B------:R-:W-:Y:S01]  /*0080*/  IABS R9, c[0x0][0x180] ;  /* 0x0000600000097a13 */ /* 0x000fe20000000000 */
[----:B------:R-:W-:Y:S01]  /*0090*/  IMAD.MOV.U32 R60, RZ, RZ, RZ ;  /* 0x000000ffff3c7224 */ /* 0x000fe200078e00ff */
[----:B------:R-:W-:Y:S02]  /*00a0*/  ISETP.NE.AND.EX P0, PT, RZ, c[0x0][0x1a4], PT, P0 ;  /* 0x00006900ff007a0c */ /* 0x000fe40003f05300 */
[----:B------:R-:W3:Y:S01]  /*00b0*/  I2F.RP R0, R9 ;  /* 0x0000000900007306 */ /* 0x000ee20000209400 */
[----:B------:R-:W-:Y:S02]  /*00c0*/  ULDC UR4, c[0x0][0xc] ;  /* 0x0000030000047ab9 */ /* 0x000fe40000000800 */
[----:B------:R-:W-:-:S08]  /*00d0*/  ULDC UR5, c[0x0][0x180] ;  /* 0x0000600000057ab9 */ /* 0x000fd00000000800 */
[----:B-1----:R-:W-:Y:S01]  /*00e0*/  @P0 IMAD.WIDE R4, R8, R4, c[0x0][0x1a0] ;  /* 0x0000680008040625 */ /* 0x002fe200078e0204 */
[----:B---3--:R-:W1:Y:S04]  /*00f0*/  MUFU.RCP R0, R0 ;  /* 0x0000000000007308 */ /* 0x008e680000001000 */
[----:B------:R3:W5:Y:S01]  /*0100*/  @P0 LDG.E.CONSTANT R60, [R4.64] ;  /* 0x0000000a043c0981 */ /* 0x000762000c1e9900 */
[----:B------:R-:W-:Y:S01]  /*0110*/  ULOP3.LUT UR4, UR4, UR5, URZ, 0x3c, !UPT ;  /* 0x0000000504047292 */ /* 0x000fe2000f8e3c3f */
[----:B------:R-:W-:Y:S02]  /*0120*/  BSSY B0, `(.L_x_13113) ;  /* 0x0000086000007945 */ /* 0x000fe40003800000 */
[----:B------:R-:W4:Y:S03]  /*0130*/  S2R R59, SR_TID.X ;  /* 0x00000000003b7919 */ /* 0x000f260000002100 */
[----:B------:R-:W-:-:S02]  /*0140*/  ISETP.LE.AND P2, PT, RZ, UR4, PT ;  /* 0x00000004ff007c0c */ /* 0x000fc4000bf43270 */
[----:B-1----:R-:W-:-:S04]  /*0150*/  IADD3 R6, R0, 0xffffffe, RZ ;  /* 0x0ffffffe00067810 */ /* 0x002fc80007ffe0ff */
[----:B------:R1:W0:Y:S02]  /*0160*/  F2I.FTZ.U32.TRUNC.NTZ R7, R6 ;  /* 0x0000000600077305 */ /* 0x000224000021f000 */
[----:B-1----:R-:W-:Y:S02]  /*0170*/  IMAD.MOV.U32 R6, RZ, RZ, RZ ;  /* 0x000000ffff067224 */ /* 0x002fe400078e00ff */
[----:B0-----:R-:W-:-:S04]  /*0180*/  IMAD.MOV R2, RZ, RZ, -R7 ;  /* 0x000000ffff027224 */ /* 0x001fc800078e0a07 */
        /* <DEDUP_REMOVED lines=15> */
[-C--:B---3--:R-:W-:Y:S02]  /*0280*/  IABS R5, R9.reuse ;  /* 0x0000000900057213 */ /* 0x088fe40000000000 */
[----:B------:R-:W-:Y:S02]  /*0290*/  IABS R6, R9 ;  /* 0x0000000900067213 */ /* 0x000fe40000000000 */
[----:B------:R-:W0:Y:S08]  /*02a0*/  I2F.RP R0, R5 ;  /* 0x0000000500007306 */ /* 0x000e300000209400 */
[----:B0-----:R-:W0:Y:S02]  /*02b0*/  MUFU.RCP R0, R0 ;  /* 0x0000000000007308 */ /* 0x001e240000001000 */
[----:B0-----:R-:W-:-:S06]  /*02c0*/  IADD3 R2, R0, 0xffffffe, RZ ;  /* 0x0ffffffe00027810 */ /* 0x001fcc0007ffe0ff */
[----:B------:R0:W1:Y:S02]  /*02d0*/  F2I.FTZ.U32.TRUNC.NTZ R3, R2 ;  /* 0x0000000200037305 */ /* 0x000064000021f000 */
[----:B0-----:R-:W-:Y:S02]  /*02e0*/  IMAD.MOV.U32 R2, RZ, RZ, RZ ;  /* 0x000000ffff027224 */ /* 0x001fe400078e00ff */
[----:B-1----:R-:W-:-:S04]  /*02f0*/  IMAD.MOV R4, RZ, RZ, -R3 ;  /* 0x000000ffff047224 */ /* 0x002fc800078e0a03 */
[----:B------:R-:W-:Y:S01]  /*0300*/  IMAD R7, R4, R5, RZ ;  /* 0x0000000504077224 */ /* 0x000fe200078e02ff */
[----:B------:R-:W-:-:S03]  /*0310*/  IABS R4, R8 ;  /* 0x0000000800047213 */ /* 0x000fc60000000000 */
        /* <DEDUP_REMOVED lines=20> */
[----:B--2---:R-:W-:-:S04]  /*0460*/  IADD3 R56, R61, 0x1f, RZ ;  /* 0x0000001f3d387810 */ /* 0x004fc80007ffe0ff */
[----:B------:R-:W-:-:S04]  /*0470*/  SHF.R.S32.HI R3, RZ, 0x1f, R56 ;  /* 0x0000001fff037819 */ /* 0x000fc80000011438 */
[----:B------:R-:W-:-:S04]  /*0480*/  LEA.HI R56, R3, R56, RZ, 0x5 ;  /* 0x0000003803387211 */ /* 0x000fc800078f28ff */
[----:B------:R-:W-:Y:S01]  /*0490*/  SHF.R.S32.HI R54, RZ, 0x5, R56 ;  /* 0x00000005ff367819 */ /* 0x000fe20000011438 */
[----:B------:R-:W-:Y:S05]  /*04a0*/  @P0 BRA `(.L_x_13114) ;  /* 0x000004d000000947 */ /* 0x000fea0003800000 */
[C---:B------:R-:W-:Y:S01]  /*04b0*/  IMNMX R0, R59.reuse, -0x70, !PT ;  /* 0xffffff903b007817 */ /* 0x040fe20007800200 */
[----:B------:R-:W-:Y:S01]  /*04c0*/  IMAD.SHL.U32 R5, R8, 0x80, RZ ;  /* 0x0000008008057824 */ /* 0x000fe200078e00ff */
[----:B------:R-:W-:Y:S01]  /*04d0*/  BSSY B1, `(.L_x_13115) ;  /* 0x0000024000017945 */ /* 0x000fe20003800000 */
[----:B------:R-:W-:Y:S01]  /*04e0*/  IMAD.MOV.U32 R6, RZ, RZ, R59 ;  /* 0x000000ffff067224 */ /* 0x000fe200078e003b */
[----:B------:R-:W-:Y:S02]  /*04f0*/  IADD3 R0, -R59, 0x7f, R0 ;  /* 0x0000007f3b007810 */ /* 0x000fe40007ffe100 */
[----:B------:R-:W-:Y:S02]  /*0500*/  SHF.R.S32.HI R13, RZ, 0x1f, R5 ;  /* 0x0000001fff0d7819 */ /* 0x000fe40000011405 */
[C---:B------:R-:W-:Y:S02]  /*0510*/  LEA.HI R2, R0.reuse, 0x1, RZ, 0x19 ;  /* 0x0000000100027811 */ /* 0x040fe400078fc8ff */
        /* <DEDUP_REMOVED lines=16> */
.L_x_13117:
        /* <DEDUP_REMOVED lines=15> */
.L_x_13116:
[----:B------:R-:W-:Y:S05]  /*0710*/  BSYNC B1 ;  /* 0x0000000000017941 */ /* 0x000fea0003800000 */
.L_x_13115:
        /* <DEDUP_REMOVED lines=10> */
.L_x_13118:
        /* <DEDUP_REMOVED lines=28> */
.L_x_13114:
[----:B------:R-:W-:Y:S05]  /*0980*/  BSYNC B0 ;  /* 0x0000000000007941 */ /* 0x000fea0003800000 */
.L_x_13113:
[----:B------:R-:W-:Y:S01]  /*0990*/  BAR.SYNC.DEFER_BLOCKING 0x0 ;  /* 0x0000000000007b1d */ /* 0x000fe20000010000 */
[----:B------:R-:W-:Y:S01]  /*09a0*/  ISETP.GE.AND P0, PT, R57, R54, PT ;  /* 0x000000363900720c */ /* 0x000fe20003f06270 */
[----:B------:R-:W-:-:S02]  /*09b0*/  IMAD R53, R53, c[0x0][0x198], RZ ;  /* 0x0000660035357a24 */ /* 0x000fc400078e02ff */
[----:B------:R-:W-:Y:S02]  /*09c0*/  IMAD.MOV.U32 R140, RZ, RZ, -0x800001 ;  /* 0xff7fffffff8c7424 */ /* 0x000fe400078e00ff */
[----:B------:R-:W-:Y:S01]  /*09d0*/  BSSY B0, `(.L_x_13119) ;  /* 0x00001ff000007945 */ /* 0x000fe20003800000 */
[----:B------:R-:W-:-:S07]  /*09e0*/  SHF.R.S32.HI R52, RZ, 0x1f, R53 ;  /* 0x0000001fff347819 */ /* 0x000fce0000011435 */
[----:B------:R-:W-:Y:S05]  /*09f0*/  @P0 BRA `(.L_x_13120) ;  /* 0x00001fc000000947 */ /* 0x000fea0003800000 */
[----:B------:R-:W0:Y:S01]  /*0a00*/  LDS.128 R16, [RZ] ;  /* 0x00000000ff107984 */ /* 0x000e220000000c00 */
[----:B------:R-:W-:Y:S01]  /*0a10*/  IMAD.SHL.U32 R3, R55, 0x8, RZ ;  /* 0x0000000837037824 */ /* 0x000fe200078e00ff */
[----:B------:R-:W-:Y:S01]  /*0a20*/  IADD3 R142, -R61, 0x1, RZ ;  /* 0x000000013d8e7810 */ /* 0x000fe20007ffe1ff */
[----:B------:R-:W-:Y:S01]  /*0a30*/  IMAD R0, R58, c[0x0][0x1b0], RZ ;  /* 0x00006c003a007a24 */ /* 0x000fe200078e02ff */
[----:B------:R-:W1:Y:S01]  /*0a40*/  LDS.128 R28, [0x10] ;  /* 0x00001000ff1c7984 */ /* 0x000e620000000c00 */
[----:B------:R-:W-:Y:S01]  /*0a50*/  IMAD.MOV.U32 R143, RZ, RZ, c[0x0][0x1ac] ;  /* 0x00006b00ff8f7624 */ /* 0x000fe200078e00ff */
[----:B------:R-:W-:Y:S01]  /*0a60*/  SHF.R.S32.HI R21, RZ, 0x1f, R3 ;  /* 0x0000001fff157819 */ /* 0x000fe20000011403 */
[----:B------:R-:W-:Y:S01]  /*0a70*/  IMAD.MOV.U32 R140, RZ, RZ, -0x800001 ;  /* 0xff7fffffff8c7424 */ /* 0x000fe200078e00ff */
[----:B------:R-:W2:Y:S01]  /*0a80*/  LDS.128 R8, [0x30] ;  /* 0x00003000ff087984 */ /* 0x000ea20000000c00 */
[C---:B------:R-:W-:Y:S01]  /*0a90*/  IADD3 R2, P0, R0.reuse, R3, RZ ;  /* 0x0000000300027210 */ /* 0x040fe20007f1e0ff */
[----:B------:R-:W-:Y:S01]  /*0aa0*/  IMAD.MOV.U32 R145, RZ, RZ, R57 ;  /* 0x000000ffff917224 */ /* 0x000fe200078e0039 */
[----:B------:R-:W-:Y:S01]  /*0ab0*/  SHF.R.S32.HI R143, RZ, 0x1f, R143 ;  /* 0x0000001fff8f7819 */ /* 0x000fe2000001148f */
[----:B------:R-:W3:Y:S01]  /*0ac0*/  LDS.128 R4, [0x20] ;  /* 0x00002000ff047984 */ /* 0x000ee20000000c00 */
[----:B------:R-:W-:-:S03]  /*0ad0*/  LEA.HI.X.SX32 R3, R0, R21, 0x1, P0 ;  /* 0x0000001500037211 */ /* 0x000fc600000f0eff */
[----:B------:R-:W4:Y:S04]  /*0ae0*/  LDS.128 R12, [0x40] ;  /* 0x00004000ff0c7984 */ /* 0x000f280000000c00 */
[----:B------:R-:W2:Y:S04]  /*0af0*/  LDS.128 R20, [0x50] ;  /* 0x00005000ff147984 */ /* 0x000ea80000000c00 */
        /* <DEDUP_REMOVED lines=18> */
[--C-:B--2---:R-:W-:Y:S02]  /*0c20*/  PRMT R0, RZ, 0x5410, R8.reuse ;  /* 0x00005410ff007816 */ /* 0x104fe40000000008 */
        /* <DEDUP_REMOVED lines=16> */
[----:B------:R-:W2:Y:S01]  /*0d30*/  LDS.128 R4, [0x80] ;  /* 0x00008000ff047984 */ /* 0x000ea20000000c00 */
        /* <DEDUP_REMOVED lines=26> */
[--C-:B0-----:R-:W-:Y:S01]  /*0ee0*/  PRMT R92, RZ, 0x5410, R16.reuse ;  /* 0x00005410ff5c7816 */ /* 0x101fe20000000010 */
        /* <DEDUP_REMOVED lines=8> */
[--C-:B-1----:R-:W-:Y:S01]  /*0f70*/  PRMT R109, RZ, 0x5410, R8.reuse ;  /* 0x00005410ff6d7816 */ /* 0x102fe20000000008 */
        /* <DEDUP_REMOVED lines=8> */
[--C-:B--2---:R-:W-:Y:S01]  /*1000*/  PRMT R100, RZ, 0x5410, R4.reuse ;  /* 0x00005410ff647816 */ /* 0x104fe20000000004 */
        /* <DEDUP_REMOVED lines=8> */
[----:B------:R-:W1:Y:S01]  /*1090*/  LDS.128 R4, [0xe0] ;  /* 0x0000e000ff047984 */ /* 0x000e620000000c00 */
[--C-:B---3--:R-:W-:Y:S02]  /*10a0*/  PRMT R116, RZ, 0x5410, R12.reuse ;  /* 0x00005410ff747816 */ /* 0x108fe4000000000c */
[----:B------:R-:W-:Y:S02]  /*10b0*/  PRMT R118, RZ, 0x7610, R12 ;  /* 0x00007610ff767816 */ /* 0x000fe4000000000c */
[--C-:B------:R-:W-:Y:S02]  /*10c0*/  PRMT R12, RZ, 0x5410, R13.reuse ;  /* 0x00005410ff0c7816 */ /* 0x100fe4000000000d */
[----:B------:R-:W-:Y:S02]  /*10d0*/  PRMT R119, RZ, 0x7610, R13 ;  /* 0x00007610ff777816 */ /* 0x000fe4000000000d */
[--C-:B------:R-:W-:Y:S02]  /*10e0*/  PRMT R13, RZ, 0x5410, R14.reuse ;  /* 0x00005410ff0d7816 */ /* 0x100fe4000000000e */
[----:B------:R-:W-:-:S02]  /*10f0*/  PRMT R120, RZ, 0x7610, R14 ;  /* 0x00007610ff787816 */ /* 0x000fc4000000000e */
[--C-:B------:R-:W-:Y:S02]  /*1100*/  PRMT R14, RZ, 0x5410, R15.reuse ;  /* 0x00005410ff0e7816 */ /* 0x100fe4000000000f */
[----:B------:R-:W-:Y:S02]  /*1110*/  PRMT R121, RZ, 0x7610, R15 ;  /* 0x00007610ff797816 */ /* 0x000fe4000000000f */
[--C-:B----4-:R-:W-:Y:S02]  /*1120*/  PRMT R15, RZ, 0x5410, R20.reuse ;  /* 0x00005410ff0f7816 */ /* 0x110fe40000000014 */
[----:B------:R-:W-:Y:S02]  /*1130*/  PRMT R122, RZ, 0x7610, R20 ;  /* 0x00007610ff7a7816 */ /* 0x000fe40000000014 */
[--C-:B------:R-:W-:Y:S02]  /*1140*/  PRMT R20, RZ, 0x5410, R21.reuse ;  /* 0x00005410ff147816 */ /* 0x100fe40000000015 */
[----:B------:R-:W-:-:S02]  /*1150*/  PRMT R123, RZ, 0x7610, R21 ;  /* 0x00007610ff7b7816 */ /* 0x000fc40000000015 */
[--C-:B------:R-:W-:Y:S02]  /*1160*/  PRMT R21, RZ, 0x5410, R22.reuse ;  /* 0x00005410ff157816 */ /* 0x100fe40000000016 */
[----:B------:R-:W-:Y:S02]  /*1170*/  PRMT R124, RZ, 0x7610, R22 ;  /* 0x00007610ff7c7816 */ /* 0x000fe40000000016 */
[--C-:B------:R-:W-:Y:S02]  /*1180*/  PRMT R22, RZ, 0x5410, R23.reuse ;  /* 0x00005410ff167816 */ /* 0x100fe40000000017 */
[----:B------:R-:W-:Y:S02]  /*1190*/  PRMT R125, RZ, 0x7610, R23 ;  /* 0x00007610ff7d7816 */ /* 0x000fe40000000017 */
[----:B0-----:R-:W-:Y:S02]  /*11a0*/  PRMT R23, RZ, 0x5410, R24 ;  /* 0x00005410ff177816 */ /* 0x001fe40000000018 */
[----:B------:R-:W-:-:S02]  /*11b0*/  PRMT R126, RZ, 0x5410, R25 ;  /* 0x00005410ff7e7816 */ /* 0x000fc40000000019 */
[----:B------:R-:W-:Y:S02]  /*11c0*/  PRMT R127, RZ, 0x5410, R26 ;  /* 0x00005410ff7f7816 */ /* 0x000fe4000000001a */
[----:B------:R-:W-:Y:S02]  /*11d0*/  PRMT R128, RZ, 0x5410, R27 ;  /* 0x00005410ff807816 */ /* 0x000fe4000000001b */
[----:B-1----:R-:W-:Y:S02]  /*11e0*/  PRMT R129, RZ, 0x5410, R16 ;  /* 0x00005410ff817816 */ /* 0x002fe40000000010 */
[----:B------:R-:W-:Y:S02]  /*11f0*/  PRMT R130, RZ, 0x5410, R17 ;  /* 0x00005410ff827816 */ /* 0x000fe40000000011 */
[----:B------:R-:W-:Y:S02]  /*1200*/  PRMT R131, RZ, 0x5410, R18 ;  /* 0x00005410ff837816 */ /* 0x000fe40000000012 */
[----:B------:R-:W-:-:S02]  /*1210*/  PRMT R132, RZ, 0x5410, R19 ;  /* 0x00005410ff847816 */ /* 0x000fc40000000013 */
[----:B--2---:R-:W-:Y:S02]  /*1220*/  PRMT R149, RZ, 0x5410, R10 ;  /* 0x00005410ff957816 */ /* 0x004fe4000000000a */
        /* <DEDUP_REMOVED lines=21> */
[----:B------:R-:W-:Y:S02]  /*1380*/  PRMT R10, RZ, 0x7610, R10 ;  /* 0x00007610ff0a7816 */ /* 0x000fe4000000000a */
[----:B------:R-:W-:-:S02]  /*1390*/  PRMT R11, RZ, 0x7610, R11 ;  /* 0x00007610ff0b7816 */ /* 0x000fc4000000000b */
.L_x_13121:
[----:B------:R-:W-:-:S04]  /*13a0*/  IADD3 R4, P0, R53, R145, RZ ;  /* 0x0000009135047210 */ /* 0x000fc80007f1e0ff */
[----:B------:R-:W-:Y:S02]  /*13b0*/  LEA.HI.X.SX32 R5, R145, R52, 0x1, P0 ;  /* 0x0000003491057211 */ /* 0x000fe400000f0eff */
[----:B------:R-:W-:-:S04]  /*13c0*/  LEA R8, P0, R4, c[0x0][0x188], 0x2 ;  /* 0x0000620004087a11 */ /* 0x000fc800078010ff */
[----:B------:R-:W-:-:S05]  /*13d0*/  LEA.HI.X R9, R4, c[0x0][0x18c], R5, 0x2, P0 ;  /* 0x0000630004097a11 */ /* 0x000fca00000f1405 */
[----:B------:R-:W2:Y:S02]  /*13e0*/  LDG.E.CONSTANT R8, [R8.64] ;  /* 0x0000000a08087981 */ /* 0x000ea4000c1e9900 */
[----:B--2---:R-:W-:-:S05]  /*13f0*/  SHF.R.S32.HI R4, RZ, 0x1f, R8 ;  /* 0x0000001fff047819 */ /* 0x004fca0000011408 */
[----:B------:R-:W-:Y:S02]  /*1400*/  IMAD R6, R4, c[0x0][0x1ac], RZ ;  /* 0x00006b0004067a24 */ /* 0x000fe400078e02ff */
[----:B------:R-:W-:-:S04]  /*1410*/  IMAD.WIDE.U32 R4, R8, c[0x0][0x1ac], R2 ;  /* 0x00006b0008047a25 */ /* 0x000fc800078e0002 */
[----:B------:R-:W-:Y:S01]  /*1420*/  IMAD R7, R8, R143, R6 ;  /* 0x0000008f08077224 */ /* 0x000fe200078e0206 */
[----:B------:R-:W-:-:S03]  /*1430*/  LEA R6, P0, R4, c[0x0][0x170], 0x1 ;  /* 0x00005c0004067a11 */ /* 0x000fc600078008ff */
[----:B------:R-:W-:-:S05]  /*1440*/  IMAD.IADD R5, R5, 0x1, R7 ;  /* 0x0000000105057824 */ /* 0x000fca00078e0207 */
        /* <DEDUP_REMOVED lines=15> */
[--C-:B---3--:R-:W-:Y:S01]  /*1540*/  PRMT R156, RZ, 0x5410, R160.reuse ;  /* 0x00005410ff9c7816 */ /* 0x108fe200000000a0 */
[----:B------:R-:W-:Y:S01]  /*1550*/  FMUL.FTZ R159, R42, R157 ;  /* 0x0000009d2a9f7220 */ /* 0x000fe20000410000 */
[----:B------:R-:W-:-:S03]  /*1560*/  PRMT R157, RZ, 0x7610, R160 ;  /* 0x00007610ff9d7816 */ /* 0x000fc600000000a0 */
[----:B------:R-:W-:Y:S01]  /*1570*/  FFMA.FTZ R156, R51, R156, R158 ;  /* 0x0000009c339c7223 */ /* 0x000fe2000001009e */
[----:B----4-:R-:W-:Y:S01]  /*1580*/  PRMT R158, RZ, 0x5410, R155 ;  /* 0x00005410ff9e7816 */ /* 0x010fe2000000009b */
[----:B------:R-:W-:Y:S01]  /*1590*/  FFMA.FTZ R157, R50, R157, R159 ;  /* 0x0000009d329d7223 */ /* 0x000fe2000001009f */
[----:B------:R-:W-:-:S03]  /*15a0*/  PRMT R155, RZ, 0x7610, R155 ;  /* 0x00007610ff9b7816 */ /* 0x000fc6000000009b */
[----:B------:R-:W-:Y:S02]  /*15b0*/  FFMA.FTZ R159, R35, R158, R156 ;  /* 0x0000009e239f7223 */ /* 0x000fe4000001009c */
[----:B------:R-:W-:Y:S01]  /*15c0*/  FFMA.FTZ R156, R34, R155, R157 ;  /* 0x0000009b229c7223 */ /* 0x000fe2000001009d */
[--C-:B------:R-:W-:Y:S01]  /*15d0*/  PRMT R155, RZ, 0x5410, R154.reuse ;  /* 0x00005410ff9b7816 */ /* 0x100fe2000000009a */
[----:B------:R-:W2:Y:S01]  /*15e0*/  LDG.E.CONSTANT R158, [R6.64+0x1800] ;  /* 0x0018000a069e7981 */ /* 0x000ea2000c1e9900 */
[----:B------:R-:W-:-:S03]  /*15f0*/  PRMT R154, RZ, 0x7610, R154 ;  /* 0x00007610ff9a7816 */ /* 0x000fc6000000009a */
[----:B------:R-:W-:Y:S01]  /*1600*/  FFMA.FTZ R155, R0, R155, R159 ;  /* 0x0000009b009b7223 */ /* 0x000fe2000001009f */
[----:B------:R-:W3:Y:S01]  /*1610*/  LDG.E.CONSTANT R157, [R6.64+0x1a00] ;  /* 0x001a000a069d7981 */ /* 0x000ee2000c1e9900 */
[----:B------:R-:W-:Y:S01]  /*1620*/  FFMA.FTZ R154, R63, R154, R156 ;  /* 0x0000009a3f9a7223 */ /* 0x000fe2000001009c */
[--C-:B------:R-:W-:Y:S02]  /*1630*/  PRMT R156, RZ, 0x5410, R153.reuse ;  /* 0x00005410ff9c7816 */ /* 0x100fe40000000099 */
[----:B------:R-:W-:Y:S01]  /*1640*/  PRMT R153, RZ, 0x7610, R153 ;  /* 0x00007610ff997816 */ /* 0x000fe20000000099 */
[----:B------:R-:W4:Y:S02]  /*1650*/  LDG.E.CONSTANT R159, [R6.64+0x204] ;  /* 0x0002040a069f7981 */ /* 0x000f24000c1e9900 */
[----:B------:R-:W-:Y:S02]  /*1660*/  FFMA.FTZ R155, R68, R156, R155 ;  /* 0x0000009c449b7223 */ /* 0x000fe4000001009b */
[----:B------:R-:W-:Y:S01]  /*1670*/  FFMA.FTZ R154, R71, R153, R154 ;  /* 0x00000099479a7223 */ /* 0x000fe2000001009a */
[--C-:B------:R-:W-:Y:S01]  /*1680*/  PRMT R153, RZ, 0x5410, R152.reuse ;  /* 0x00005410ff997816 */ /* 0x100fe20000000098 */
[----:B------:R-:W2:Y:S01]  /*1690*/  LDG.E.CONSTANT R156, [R6.64+0x1c00] ;  /* 0x001c000a069c7981 */ /* 0x000ea2000c1e9900 */
[----:B------:R-:W-:-:S03]  /*16a0*/  PRMT R152, RZ, 0x7610, R152 ;  /* 0x00007610ff987816 */ /* 0x000fc60000000098 */
[----:B------:R-:W-:Y:S02]  /*16b0*/  FFMA.FTZ R153, R76, R153, R155 ;  /* 0x000000994c997223 */ /* 0x000fe4000001009b */
[----:B------:R-:W-:Y:S01]  /*16c0*/  FFMA.FTZ R152, R79, R152, R154 ;  /* 0x000000984f987223 */ /* 0x000fe2000001009a */
[--C-:B------:R-:W-:Y:S01]  /*16d0*/  PRMT R154, RZ, 0x5410, R8.reuse ;  /* 0x00005410ff9a7816 */ /* 0x100fe20000000008 */
[----:B------:R-:W2:Y:S04]  /*16e0*/  LDG.E.CONSTANT R155, [R6.64+0x1e00] ;  /* 0x001e000a069b7981 */ /* 0x000ea8000c1e9900 */
[----:B------:R-:W-:Y:S02]  /*16f0*/  FFMA.FTZ R153, R84, R154, R153 ;  /* 0x0000009a54997223 */ /* 0x000fe40000010099 */
[----:B------:R-:W2:Y:S01]  /*1700*/  LDG.E.CONSTANT R154, [R6.64+0x1600] ;  /* 0x0016000a069a7981 */ /* 0x000ea2000c1e9900 */
[----:B------:R-:W-:-:S05]  /*1710*/  PRMT R8, RZ, 0x7610, R8 ;  /* 0x00007610ff087816 */ /* 0x000fca0000000008 */
[----:B------:R-:W-:Y:S01]  /*1720*/  FFMA.FTZ R152, R87, R8, R152 ;  /* 0x0000000857987223 */ /* 0x000fe20000010098 */
[----:B------:R-:W-:-:S05]  /*1730*/  PRMT R8, RZ, 0x5410, R151 ;  /* 0x00005410ff087816 */ /* 0x000fca0000000097 */
[----:B------:R-:W-:Y:S02]  /*1740*/  FFMA.FTZ R161, R92, R8, R153 ;  /* 0x000000085ca17223 */ /* 0x000fe40000010099 */
[----:B------:R-:W3:Y:S04]  /*1750*/  LDG.E.CONSTANT R153, [R6.64+0x4] ;  /* 0x0000040a06997981 */ /* 0x000ee8000c1e9900 */
[----:B------:R-:W4:Y:S01]  /*1760*/  LDG.E.CONSTANT R8, [R6.64+0x404] ;  /* 0x0004040a06087981 */ /* 0x000f22000c1e9900 */
[----:B------:R-:W-:-:S05]  /*1770*/  PRMT R151, RZ, 0x7610, R151 ;  /* 0x00007610ff977816 */ /* 0x000fca0000000097 */
[----:B------:R-:W-:Y:S01]  /*1780*/  FFMA.FTZ R152, R95, R151, R152 ;  /* 0x000000975f987223 */ /* 0x000fe20000010098 */
[--C-:B------:R-:W-:Y:S02]  /*1790*/  PRMT R151, RZ, 0x5410, R9.reuse ;  /* 0x00005410ff977816 */ /* 0x100fe40000000009 */
[----:B------:R-:W-:-:S05]  /*17a0*/  PRMT R9, RZ, 0x7610, R9 ;  /* 0x00007610ff097816 */ /* 0x000fca0000000009 */
[----:B------:R-:W-:Y:S01]  /*17b0*/  FFMA.FTZ R162, R103, R9, R152 ;  /* 0x0000000967a27223 */ /* 0x000fe20000010098 */
[----:B------:R-:W-:Y:S01]  /*17c0*/  PRMT R9, RZ, 0x5410, R5 ;  /* 0x00005410ff097816 */ /* 0x000fe20000000005 */
[----:B------:R-:W4:Y:S01]  /*17d0*/  LDG.E.CONSTANT R152, [R6.64+0x604] ;  /* 0x0006040a06987981 */ /* 0x000f22000c1e9900 */
[----:B------:R-:W-:-:S04]  /*17e0*/  FFMA.FTZ R160, R100, R151, R161 ;  /* 0x0000009764a07223 */ /* 0x000fc800000100a1 */
[----:B------:R-:W-:Y:S02]  /*17f0*/  FFMA.FTZ R151, R109, R9, R160 ;  /* 0x000000096d977223 */ /* 0x000fe400000100a0 */
[----:B------:R-:W4:Y:S01]  /*1800*/  LDG.E.CONSTANT R9, [R6.64+0x804] ;  /* 0x0008040a06097981 */ /* 0x000f22000c1e9900 */
[----:B------:R-:W-:-:S05]  /*1810*/  PRMT R160, RZ, 0x5410, R4 ;  /* 0x00005410ffa07816 */ /* 0x000fca0000000004 */
[----:B------:R-:W-:Y:S02]  /*1820*/  FFMA.FTZ R160, R116, R160, R151 ;  /* 0x000000a074a07223 */ /* 0x000fe40000010097 */
[----:B------:R-:W4:Y:S01]  /*1830*/  LDG.E.CONSTANT R151, [R6.64+0xa04] ;  /* 0x000a040a06977981 */ /* 0x000f22000c1e9900 */
[----:B------:R-:W-:Y:S02]  /*1840*/  PRMT R5, RZ, 0x7610, R5 ;  /* 0x00007610ff057816 */ /* 0x000fe40000000005 */
[----:B------:R-:W-:-:S03]  /*1850*/  PRMT R4, RZ, 0x7610, R4 ;  /* 0x00007610ff047816 */ /* 0x000fc60000000004 */
[----:B------:R-:W-:-:S04]  /*1860*/  FFMA.FTZ R5, R111, R5, R162 ;  /* 0x000000056f057223 */ /* 0x000fc800000100a2 */
[----:B------:R-:W-:Y:S01]  /*1870*/  FFMA.FTZ R5, R118, R4, R5 ;  /* 0x0000000476057223 */ /* 0x000fe20000010005 */
[--C-:B--2---:R-:W-:Y:S02]  /*1880*/  PRMT R4, RZ, 0x5410, R154.reuse ;  /* 0x00005410ff047816 */ /* 0x104fe4000000009a */
[----:B------:R-:W-:-:S03]  /*1890*/  PRMT R154, RZ, 0x7610, R154 ;  /* 0x00007610ff9a7816 */ /* 0x000fc6000000009a */
[----:B------:R-:W-:Y:S02]  /*18a0*/  FFMA.FTZ R4, R15, R4, R160 ;  /* 0x000000040f047223 */ /* 0x000fe400000100a0 */
[----:B------:R-:W-:Y:S01]  /*18b0*/  FFMA.FTZ R5, R122, R154, R5 ;  /* 0x0000009a7a057223 */ /* 0x000fe20000010005 */
[--C-:B------:R-:W-:Y:S02]  /*18c0*/  PRMT R154, RZ, 0x5410, R158.reuse ;  /* 0x00005410ff9a7816 */ /* 0x100fe4000000009e */
[----:B------:R-:W-:-:S03]  /*18d0*/  PRMT R158, RZ, 0x7610, R158 ;  /* 0x00007610ff9e7816 */ /* 0x000fc6000000009e */
[----:B------:R-:W-:Y:S01]  /*18e0*/  FFMA.FTZ R4, R23, R154, R4 ;  /* 0x0000009a17047223 */ /* 0x000fe20000010004 */
[----:B---3--:R-:W-:Y:S01]  /*18f0*/  PRMT R154, RZ, 0x5410, R157 ;  /* 0x00005410ff9a7816 */ /* 0x008fe2000000009d */
[----:B------:R-:W-:Y:S01]  /*1900*/  FFMA.FTZ R5, R24, R158, R5 ;  /* 0x0000009e18057223 */ /* 0x000fe20000010005 */
[----:B------:R-:W-:Y:S01]  /*1910*/  PRMT R157, RZ, 0x7610, R157 ;  /* 0x00007610ff9d7816 */ /* 0x000fe2000000009d */
[----:B------:R-:W2:Y:S02]  /*1920*/  LDG.E.CONSTANT R158, [R6.64+0xc04] ;  /* 0x000c040a069e7981 */ /* 0x000ea4000c1e9900 */
[----:B------:R-:W-:Y:S01]  /*1930*/  FFMA.FTZ R4, R129, R154, R4 ;  /* 0x0000009a81047223 */ /* 0x000fe20000010004 */
[--C-:B------:R-:W-:Y:S01]  /*1940*/  PRMT R154, RZ, 0x5410, R156.reuse ;  /* 0x00005410ff9a7816 */ /* 0x100fe2000000009c */
[----:B------:R-:W-:Y:S01]  /*1950*/  FFMA.FTZ R5, R16, R157, R5 ;  /* 0x0000009d10057223 */ /* 0x000fe20000010005 */
[----:B------:R-:W-:-:S03]  /*1960*/  PRMT R156, RZ, 0x7610, R156 ;  /* 0x00007610ff9c7816 */ /* 0x000fc6000000009c */
[----:B------:R-:W-:Y:S01]  /*1970*/  FFMA.FTZ R157, R133, R154, R4 ;  /* 0x0000009a859d7223 */ /* 0x000fe20000010004 */
[----:B------:R-:W-:Y:S01]  /*1980*/  PRMT R4, RZ, 0x5410, R155 ;  /* 0x00005410ff047816 */ /* 0x000fe2000000009b */
[----:B------:R-:W-:Y:S01]  /*1990*/  FFMA.FTZ R5, R134, R156, R5 ;  /* 0x0000009c86057223 */ /* 0x000fe20000010005 */
[----:B------:R-:W-:Y:S01]  /*19a0*/  PRMT R155, RZ, 0x7610, R155 ;  /* 0x00007610ff9b7816 */ /* 0x000fe2000000009b */
[----:B------:R-:W3:Y:S02]  /*19b0*/  LDG.E.CONSTANT R156, [R6.64+0x1004] ;  /* 0x0010040a069c7981 */ /* 0x000ee4000c1e9900 */
[----:B------:R-:W-:Y:S02]  /*19c0*/  FFMA.FTZ R4, R144, R4, R157 ;  /* 0x0000000490047223 */ /* 0x000fe4000001009d */
[----:B------:R-:W3:Y:S01]  /*19d0*/  LDG.E.CONSTANT R157, [R6.64+0xe04] ;  /* 0x000e040a069d7981 */ /* 0x000ee2000c1e9900 */
[----:B------:R-:W-:Y:S01]  /*19e0*/  FFMA.FTZ R5, R146, R155, R5 ;  /* 0x0000009b92057223 */ /* 0x000fe20000010005 */
[----:B----4-:R-:W-:-:S02]  /*19f0*/  PRMT R154, RZ, 0x5410, R159 ;  /* 0x00005410ff9a7816 */ /* 0x010fc4000000009f */
[----:B------:R-:W4:Y:S01]  /*1a00*/  LDG.E.CONSTANT R155, [R6.64+0x1204] ;  /* 0x0012040a069b7981 */ /* 0x000f22000c1e9900 */
[----:B------:R-:W-:Y:S02]  /*1a10*/  FADD.FTZ R4, R4, R5 ;  /* 0x0000000504047221 */ /* 0x000fe40000010000 */
[----:B------:R-:W-:Y:S01]  /*1a20*/  FMUL.FTZ R5, R41, R154 ;  /* 0x0000009a29057220 */ /* 0x000fe20000410000 */
[----:B------:R-:W-:-:S05]  /*1a30*/  PRMT R154, RZ, 0x5410, R153 ;  /* 0x00005410ff9a7816 */ /* 0x000fca0000000099 */
[----:B------:R-:W-:Y:S01]  /*1a40*/  FFMA.FTZ R154, R49, R154, R5 ;  /* 0x0000009a319a7223 */ /* 0x000fe20000010005 */
[----:B------:R-:W-:Y:S02]  /*1a50*/  PRMT R5, RZ, 0x5410, R8 ;  /* 0x00005410ff057816 */ /* 0x000fe40000000008 */
[----:B------:R-:W-:-:S03]  /*1a60*/  PRMT R159, RZ, 0x7610, R159 ;  /* 0x00007610ff9f7816 */ /* 0x000fc6000000009f */
[----:B------:R-:W-:Y:S02]  /*1a70*/  FFMA.FTZ R161, R33, R5, R154 ;  /* 0x0000000521a17223 */ /* 0x000fe4000001009a */
[----:B------:R-:W4:Y:S01]  /*1a80*/  LDG.E.CONSTANT R154, [R6.64+0x1404] ;  /* 0x0014040a069a7981 */ /* 0x000f22000c1e9900 */
[----:B------:R-:W-:Y:S01]  /*1a90*/  PRMT R153, RZ, 0x7610, R153 ;  /* 0x00007610ff997816 */ /* 0x000fe20000000099 */
[----:B------:R-:W-:Y:S02]  /*1aa0*/  FMUL.FTZ R159, R40, R159 ;  /* 0x0000009f289f7220 */ /* 0x000fe40000410000 */
        /* <DEDUP_REMOVED lines=9> */
[----:B------:R-:W-:Y:S01]  /*1b40*/  PRMT R8, RZ, 0x5410, R9 ;  /* 0x00005410ff087816 */ /* 0x000fe20000000009 */
[----:B------:R-:W4:Y:S04]  /*1b50*/  LDG.E.CONSTANT R152, [R6.64+0x1a04] ;  /* 0x001a040a06987981 */ /* 0x000f28000c1e9900 */
[----:B------:R-:W-:Y:S02]  /*1b60*/  FFMA.FTZ R159, R70, R8, R159 ;  /* 0x00000008469f7223 */ /* 0x000fe4000001009f */
[----:B------:R-:W4:Y:S01]  /*1b70*/  LDG.E.CONSTANT R8, [R6.64+0x1c04] ;  /* 0x001c040a06087981 */ /* 0x000f22000c1e9900 */
[----:B------:R-:W-:-:S05]  /*1b80*/  PRMT R9, RZ, 0x7610, R9 ;  /* 0x00007610ff097816 */ /* 0x000fca0000000009 */
[----:B------:R-:W-:Y:S01]  /*1b90*/  FFMA.FTZ R160, R73, R9, R160 ;  /* 0x0000000949a07223 */ /* 0x000fe200000100a0 */
[----:B------:R-:W-:-:S05]  /*1ba0*/  PRMT R9, RZ, 0x5410, R151 ;  /* 0x00005410ff097816 */ /* 0x000fca0000000097 */
[----:B------:R-:W-:Y:S02]  /*1bb0*/  FFMA.FTZ R159, R78, R9, R159 ;  /* 0x000000094e9f7223 */ /* 0x000fe4000001009f */
[----:B------:R-:W4:Y:S01]  /*1bc0*/  LDG.E.CONSTANT R9, [R6.64+0x1e04] ;  /* 0x001e040a06097981 */ /* 0x000f22000c1e9900 */
[----:B------:R-:W-:-:S05]  /*1bd0*/  PRMT R151, RZ, 0x7610, R151 ;  /* 0x00007610ff977816 */ /* 0x000fca0000000097 */
[----:B------:R-:W-:Y:S01]  /*1be0*/  FFMA.FTZ R160, R81, R151, R160 ;  /* 0x0000009751a07223 */ /* 0x000fe200000100a0 */
[--C-:B--2---:R-:W-:Y:S02]  /*1bf0*/  PRMT R151, RZ, 0x5410, R158.reuse ;  /* 0x00005410ff977816 */ /* 0x104fe4000000009e */
[----:B------:R-:W-:-:S03]  /*1c00*/  PRMT R158, RZ, 0x7610, R158 ;  /* 0x00007610ff9e7816 */ /* 0x000fc6000000009e */
[----:B------:R-:W-:Y:S02]  /*1c10*/  FFMA.FTZ R151, R86, R151, R159 ;  /* 0x0000009756977223 */ /* 0x000fe4000001009f */
[----:B------:R-:W-:Y:S01]  /*1c20*/  FFMA.FTZ R158, R89, R158, R160 ;  /* 0x0000009e599e7223 */ /* 0x000fe200000100a0 */
[--C-:B---3--:R-:W-:Y:S02]  /*1c30*/  PRMT R159, RZ, 0x5410, R157.reuse ;  /* 0x00005410ff9f7816 */ /* 0x108fe4000000009d */
[----:B------:R-:W-:-:S03]  /*1c40*/  PRMT R157, RZ, 0x7610, R157 ;  /* 0x00007610ff9d7816 */ /* 0x000fc6000000009d */
[----:B------:R-:W-:Y:S02]  /*1c50*/  FFMA.FTZ R151, R94, R159, R151 ;  /* 0x0000009f5e977223 */ /* 0x000fe40000010097 */
[----:B------:R-:W-:Y:S01]  /*1c60*/  FFMA.FTZ R158, R97, R157, R158 ;  /* 0x0000009d619e7223 */ /* 0x000fe2000001009e */
[--C-:B------:R-:W-:Y:S01]  /*1c70*/  PRMT R157, RZ, 0x5410, R156.reuse ;  /* 0x00005410ff9d7816 */ /* 0x100fe2000000009c */
[----:B------:R-:W2:Y:S01]  /*1c80*/  LDG.E.CONSTANT R159, [R6.64+0x208] ;  /* 0x0002080a069f7981 */ /* 0x000ea2000c1e9900 */
[----:B------:R-:W-:-:S03]  /*1c90*/  PRMT R156, RZ, 0x7610, R156 ;  /* 0x00007610ff9c7816 */ /* 0x000fc6000000009c */
[----:B------:R-:W-:Y:S01]  /*1ca0*/  FFMA.FTZ R151, R102, R157, R151 ;  /* 0x0000009d66977223 */ /* 0x000fe20000010097 */
[--C-:B----4-:R-:W-:Y:S01]  /*1cb0*/  PRMT R157, RZ, 0x5410, R155.reuse ;  /* 0x00005410ff9d7816 */ /* 0x110fe2000000009b */
[----:B------:R-:W-:Y:S01]  /*1cc0*/  FFMA.FTZ R156, R105, R156, R158 ;  /* 0x0000009c699c7223 */ /* 0x000fe2000001009e */
[----:B------:R-:W-:Y:S01]  /*1cd0*/  PRMT R155, RZ, 0x7610, R155 ;  /* 0x00007610ff9b7816 */ /* 0x000fe2000000009b */
[----:B------:R-:W3:Y:S02]  /*1ce0*/  LDG.E.CONSTANT R158, [R6.64+0x8] ;  /* 0x0000080a069e7981 */ /* 0x000ee4000c1e9900 */
[----:B------:R-:W-:Y:S02]  /*1cf0*/  FFMA.FTZ R151, R110, R157, R151 ;  /* 0x0000009d6e977223 */ /* 0x000fe40000010097 */
[----:B------:R-:W-:Y:S01]  /*1d00*/  FFMA.FTZ R156, R113, R155, R156 ;  /* 0x0000009b719c7223 */ /* 0x000fe2000001009c */
[--C-:B------:R-:W-:Y:S01]  /*1d10*/  PRMT R155, RZ, 0x5410, R154.reuse ;  /* 0x00005410ff9b7816 */ /* 0x100fe2000000009a */
[----:B------:R-:W4:Y:S01]  /*1d20*/  LDG.E.CONSTANT R157, [R6.64+0x408] ;  /* 0x0004080a069d7981 */ /* 0x000f22000c1e9900 */
[----:B------:R-:W-:-:S03]  /*1d30*/  PRMT R154, RZ, 0x7610, R154 ;  /* 0x00007610ff9a7816 */ /* 0x000fc6000000009a */
[----:B------:R-:W-:Y:S02]  /*1d40*/  FFMA.FTZ R151, R12, R155, R151 ;  /* 0x0000009b0c977223 */ /* 0x000fe40000010097 */
[----:B------:R-:W-:Y:S01]  /*1d50*/  FFMA.FTZ R154, R119, R154, R156 ;  /* 0x0000009a779a7223 */ /* 0x000fe2000001009c */
[--C-:B------:R-:W-:Y:S01]  /*1d60*/  PRMT R155, RZ, 0x5410, R153.reuse ;  /* 0x00005410ff9b7816 */ /* 0x100fe20000000099 */
[----:B------:R-:W4:Y:S01]  /*1d70*/  LDG.E.CONSTANT R156, [R6.64+0x608] ;  /* 0x0006080a069c7981 */ /* 0x000f22000c1e9900 */
[----:B------:R-:W-:-:S03]  /*1d80*/  PRMT R153, RZ, 0x7610, R153 ;  /* 0x00007610ff997816 */ /* 0x000fc60000000099 */
[----:B------:R-:W-:Y:S02]  /*1d90*/  FFMA.FTZ R151, R20, R155, R151 ;  /* 0x0000009b14977223 */ /* 0x000fe40000010097 */
[----:B------:R-:W4:Y:S01]  /*1da0*/  LDG.E.CONSTANT R155, [R6.64+0x808] ;  /* 0x0008080a069b7981 */ /* 0x000f22000c1e9900 */
[----:B------:R-:W-:Y:S01]  /*1db0*/  FFMA.FTZ R160, R123, R153, R154 ;  /* 0x000000997ba07223 */ /* 0x000fe2000001009a */
[----:B------:R-:W-:Y:S02]  /*1dc0*/  PRMT R153, RZ, 0x5410, R5 ;  /* 0x00005410ff997816 */ /* 0x000fe40000000005 */
[----:B------:R-:W4:Y:S03]  /*1dd0*/  LDG.E.CONSTANT R154, [R6.64+0xa08] ;  /* 0x000a080a069a7981 */ /* 0x000f26000c1e9900 */
[----:B------:R-:W-:Y:S02]  /*1de0*/  FFMA.FTZ R151, R126, R153, R151 ;  /* 0x000000997e977223 */ /* 0x000fe40000010097 */
[----:B------:R-:W4:Y:S01]  /*1df0*/  LDG.E.CONSTANT R153, [R6.64+0xc08] ;  /* 0x000c080a06997981 */ /* 0x000f22000c1e9900 */
[----:B------:R-:W-:-:S05]  /*1e00*/  PRMT R5, RZ, 0x7610, R5 ;  /* 0x00007610ff057816 */ /* 0x000fca0000000005 */
[----:B------:R-:W-:Y:S01]  /*1e10*/  FFMA.FTZ R160, R25, R5, R160 ;  /* 0x0000000519a07223 */ /* 0x000fe200000100a0 */
[----:B------:R-:W-:-:S05]  /*1e20*/  PRMT R5, RZ, 0x5410, R152 ;  /* 0x00005410ff057816 */ /* 0x000fca0000000098 */
[----:B------:R-:W-:Y:S01]  /*1e30*/  FFMA.FTZ R162, R130, R5, R151 ;  /* 0x0000000582a27223 */ /* 0x000fe20000010097 */
[----:B------:R-:W-:Y:S01]  /*1e40*/  PRMT R5, RZ, 0x5410, R8 ;  /* 0x00005410ff057816 */ /* 0x000fe20000000008 */
[----:B------:R-:W4:Y:S04]  /*1e50*/  LDG.E.CONSTANT R151, [R6.64+0x1008] ;  /* 0x0010080a06977981 */ /* 0x000f28000c1e9900 */
[----:B------:R-:W-:Y:S02]  /*1e60*/  FFMA.FTZ R162, R135, R5, R162 ;  /* 0x0000000587a27223 */ /* 0x000fe400000100a2 */
[----:B------:R-:W4:Y:S01]  /*1e70*/  LDG.E.CONSTANT R5, [R6.64+0xe08] ;  /* 0x000e080a06057981 */ /* 0x000f22000c1e9900 */
[----:B------:R-:W-:Y:S02]  /*1e80*/  PRMT R152, RZ, 0x7610, R152 ;  /* 0x00007610ff987816 */ /* 0x000fe40000000098 */
[----:B------:R-:W-:-:S03]  /*1e90*/  PRMT R8, RZ, 0x7610, R8 ;  /* 0x00007610ff087816 */ /* 0x000fc60000000008 */
[----:B------:R-:W-:Y:S02]  /*1ea0*/  FFMA.FTZ R161, R17, R152, R160 ;  /* 0x0000009811a17223 */ /* 0x000fe400000100a0 */
[----:B------:R-:W4:Y:S02]  /*1eb0*/  LDG.E.CONSTANT R152, [R6.64+0x1208] ;  /* 0x0012080a06987981 */ /* 0x000f24000c1e9900 */
[----:B------:R-:W-:Y:S01]  /*1ec0*/  FFMA.FTZ R161, R136, R8, R161 ;  /* 0x0000000888a17223 */ /* 0x000fe200000100a1 */
[----:B------:R-:W-:-:S05]  /*1ed0*/  PRMT R8, RZ, 0x5410, R9 ;  /* 0x00005410ff087816 */ /* 0x000fca0000000009 */
[----:B------:R-:W-:Y:S02]  /*1ee0*/  FFMA.FTZ R163, R147, R8, R162 ;  /* 0x0000000893a37223 */ /* 0x000fe400000100a2 */
[----:B------:R-:W4:Y:S01]  /*1ef0*/  LDG.E.CONSTANT R8, [R6.64+0x1408] ;  /* 0x0014080a06087981 */ /* 0x000f22000c1e9900 */
[----:B------:R-:W-:Y:S01]  /*1f00*/  PRMT R9, RZ, 0x7610, R9 ;  /* 0x00007610ff097816 */ /* 0x000fe20000000009 */
[----:B------:R-:W-:-:S04]  /*1f10*/  FADD.FTZ R4, R163, R4 ;  /* 0x00000004a3047221 */ /* 0x000fc80000010000 */
[----:B------:R-:W-:-:S04]  /*1f20*/  FFMA.FTZ R9, R148, R9, R161 ;  /* 0x0000000994097223 */ /* 0x000fc800000100a1 */
[----:B------:R-:W-:Y:S01]  /*1f30*/  FADD.FTZ R9, R9, R4 ;  /* 0x0000000409097221 */ /* 0x000fe20000010000 */
[--C-:B--2---:R-:W-:Y:S02]  /*1f40*/  PRMT R4, RZ, 0x5410, R159.reuse ;  /* 0x00005410ff047816 */ /* 0x104fe4000000009f */
[----:B------:R-:W-:-:S03]  /*1f50*/  PRMT R159, RZ, 0x7610, R159 ;  /* 0x00007610ff9f7816 */ /* 0x000fc6000000009f */
[----:B------:R-:W-:Y:S02]  /*1f60*/  FMUL.FTZ R160, R39, R4 ;  /* 0x0000000427a07220 */ /* 0x000fe40000410000 */
[----:B------:R-:W-:Y:S01]  /*1f70*/  FMUL.FTZ R161, R38, R159 ;  /* 0x0000009f26a17220 */ /* 0x000fe20000410000 */
[--C-:B---3--:R-:W-:Y:S02]  /*1f80*/  PRMT R4, RZ, 0x5410, R158.reuse ;  /* 0x00005410ff047816 */ /* 0x108fe4000000009e */
        /* <DEDUP_REMOVED lines=18> */
[----:B------:R-:W3:Y:S02]  /*20b0*/  LDG.E.CONSTANT R156, [R6.64+0x1c08] ;  /* 0x001c080a069c7981 */ /* 0x000ee4000c1e9900 */
[----:B------:R-:W-:Y:S01]  /*20c0*/  FFMA.FTZ R4, R83, R154, R4 ;  /* 0x0000009a53047223 */ /* 0x000fe20000010004 */
[----:B------:R-:W-:Y:S01]  /*20d0*/  PRMT R154, RZ, 0x5410, R153 ;  /* 0x00005410ff9a7816 */ /* 0x000fe20000000099 */
[----:B------:R-:W-:-:S02]  /*20e0*/  FFMA.FTZ R155, R80, R155, R157 ;  /* 0x0000009b509b7223 */ /* 0x000fc4000001009d */
[----:B------:R-:W4:Y:S02]  /*20f0*/  LDG.E.CONSTANT R157, [R6.64+0x1a08] ;  /* 0x001a080a069d7981 */ /* 0x000f24000c1e9900 */
[----:B------:R-:W-:Y:S02]  /*2100*/  FFMA.FTZ R159, R88, R154, R155 ;  /* 0x0000009a589f7223 */ /* 0x000fe4000001009b */
[----:B------:R-:W3:Y:S04]  /*2110*/  LDG.E.CONSTANT R154, [R6.64+0x1608] ;  /* 0x0016080a069a7981 */ /* 0x000ee8000c1e9900 */
        /* <DEDUP_REMOVED lines=11> */
[----:B------:R-:W-:-:S03]  /*21d0*/  PRMT R151, RZ, 0x7610, R151 ;  /* 0x00007610ff977816 */ /* 0x000fc60000000097 */
[----:B------:R-:W4:Y:S02]  /*21e0*/  LDG.E.CONSTANT R5, [R6.64+0x40c] ;  /* 0x00040c0a06057981 */ /* 0x000f24000c1e9900 */
[----:B------:R-:W-:Y:S01]  /*21f0*/  FFMA.FTZ R4, R107, R151, R4 ;  /* 0x000000976b047223 */ /* 0x000fe20000010004 */
[--C-:B------:R-:W-:Y:S02]  /*2200*/  PRMT R151, RZ, 0x5410, R152.reuse ;  /* 0x00005410ff977816 */ /* 0x100fe40000000098 */
[----:B------:R-:W-:-:S03]  /*2210*/  PRMT R152, RZ, 0x7610, R152 ;  /* 0x00007610ff987816 */ /* 0x000fc60000000098 */
[----:B------:R-:W-:Y:S02]  /*2220*/  FFMA.FTZ R160, R112, R151, R161 ;  /* 0x0000009770a07223 */ /* 0x000fe400000100a1 */
[----:B------:R-:W-:Y:S01]  /*2230*/  FFMA.FTZ R161, R115, R152, R4 ;  /* 0x0000009873a17223 */ /* 0x000fe20000010004 */
[----:B------:R-:W4:Y:S01]  /*2240*/  LDG.E.CONSTANT R151, [R6.64+0x60c] ;  /* 0x00060c0a06977981 */ /* 0x000f22000c1e9900 */
[----:B------:R-:W-:-:S05]  /*2250*/  PRMT R4, RZ, 0x5410, R8 ;  /* 0x00005410ff047816 */ /* 0x000fca0000000008 */
[----:B------:R-:W-:Y:S02]  /*2260*/  FFMA.FTZ R160, R13, R4, R160 ;  /* 0x000000040da07223 */ /* 0x000fe400000100a0 */
[----:B------:R-:W4:Y:S01]  /*2270*/  LDG.E.CONSTANT R4, [R6.64+0x80c] ;  /* 0x00080c0a06047981 */ /* 0x000f22000c1e9900 */
[----:B------:R-:W-:-:S05]  /*2280*/  PRMT R8, RZ, 0x7610, R8 ;  /* 0x00007610ff087816 */ /* 0x000fca0000000008 */
[----:B------:R-:W-:Y:S01]  /*2290*/  FFMA.FTZ R161, R120, R8, R161 ;  /* 0x0000000878a17223 */ /* 0x000fe200000100a1 */
[--C-:B--2---:R-:W-:Y:S02]  /*22a0*/  PRMT R152, RZ, 0x5410, R158.reuse ;  /* 0x00005410ff987816 */ /* 0x104fe4000000009e */
[----:B------:R-:W-:Y:S02]  /*22b0*/  PRMT R158, RZ, 0x7610, R158 ;  /* 0x00007610ff9e7816 */ /* 0x000fe4000000009e */
[--C-:B---3--:R-:W-:Y:S02]  /*22c0*/  PRMT R8, RZ, 0x5410, R154.reuse ;  /* 0x00005410ff087816 */ /* 0x108fe4000000009a */
[----:B------:R-:W-:-:S03]  /*22d0*/  PRMT R154, RZ, 0x7610, R154 ;  /* 0x00007610ff9a7816 */ /* 0x000fc6000000009a */
[----:B------:R-:W-:Y:S02]  /*22e0*/  FFMA.FTZ R8, R21, R8, R160 ;  /* 0x0000000815087223 */ /* 0x000fe400000100a0 */
[----:B------:R-:W-:Y:S02]  /*22f0*/  FFMA.FTZ R161, R124, R154, R161 ;  /* 0x0000009a7ca17223 */ /* 0x000fe400000100a1 */
[----:B------:R-:W-:Y:S01]  /*2300*/  FFMA.FTZ R8, R127, R152, R8 ;  /* 0x000000987f087223 */ /* 0x000fe20000010008 */
[----:B----4-:R-:W-:Y:S01]  /*2310*/  PRMT R152, RZ, 0x5410, R157 ;  /* 0x00005410ff987816 */ /* 0x010fe2000000009d */
[----:B------:R-:W-:Y:S01]  /*2320*/  FFMA.FTZ R161, R26, R158, R161 ;  /* 0x0000009e1aa17223 */ /* 0x000fe200000100a1 */
[----:B------:R-:W-:Y:S01]  /*2330*/  PRMT R157, RZ, 0x7610, R157 ;  /* 0x00007610ff9d7816 */ /* 0x000fe2000000009d */
[----:B------:R-:W2:Y:S02]  /*2340*/  LDG.E.CONSTANT R158, [R6.64+0xa0c] ;  /* 0x000a0c0a069e7981 */ /* 0x000ea4000c1e9900 */
[----:B------:R-:W-:Y:S01]  /*2350*/  FFMA.FTZ R8, R131, R152, R8 ;  /* 0x0000009883087223 */ /* 0x000fe20000010008 */
[--C-:B------:R-:W-:Y:S01]  /*2360*/  PRMT R152, RZ, 0x5410, R156.reuse ;  /* 0x00005410ff987816 */ /* 0x100fe2000000009c */
[----:B------:R-:W-:Y:S01]  /*2370*/  FFMA.FTZ R157, R18, R157, R161 ;  /* 0x0000009d129d7223 */ /* 0x000fe200000100a1 */
[----:B------:R-:W-:Y:S01]  /*2380*/  PRMT R156, RZ, 0x7610, R156 ;  /* 0x00007610ff9c7816 */ /* 0x000fe2000000009c */
[----:B------:R2:W3:Y:S02]  /*2390*/  LDG.E.CONSTANT R154, [R6.64+0x120c] ;  /* 0x00120c0a069a7981 */ /* 0x0004e4000c1e9900 */
[----:B------:R-:W-:Y:S01]  /*23a0*/  FFMA.FTZ R8, R137, R152, R8 ;  /* 0x0000009889087223 */ /* 0x000fe20000010008 */
[----:B------:R-:W-:Y:S01]  /*23b0*/  PRMT R152, RZ, 0x5410, R155 ;  /* 0x00005410ff987816 */ /* 0x000fe2000000009b */
[----:B------:R-:W-:Y:S01]  /*23c0*/  FFMA.FTZ R157, R138, R156, R157 ;  /* 0x0000009c8a9d7223 */ /* 0x000fe2000001009d */
[----:B------:R-:W-:Y:S01]  /*23d0*/  PRMT R155, RZ, 0x7610, R155 ;  /* 0x00007610ff9b7816 */ /* 0x000fe2000000009b */
[----:B------:R2:W4:Y:S04]  /*23e0*/  LDG.E.CONSTANT R156, [R6.64+0xe0c] ;  /* 0x000e0c0a069c7981 */ /* 0x000528000c1e9900 */
[----:B------:R-:W-:-:S02]  /*23f0*/  FFMA.FTZ R155, R10, R155, R157 ;  /* 0x0000009b0a9b7223 */ /* 0x000fc4000001009d */
[----:B------:R2:W3:Y:S01]  /*2400*/  LDG.E.CONSTANT R157, [R6.64+0xc0c] ;  /* 0x000c0c0a069d7981 */ /* 0x0004e2000c1e9900 */
[----:B------:R-:W-:Y:S01]  /*2410*/  FFMA.FTZ R8, R149, R152, R8 ;  /* 0x0000009895087223 */ /* 0x000fe20000010008 */
[----:B------:R-:W-:-:S03]  /*2420*/  PRMT R152, RZ, 0x5410, R159 ;  /* 0x00005410ff987816 */ /* 0x000fc6000000009f */
[----:B------:R-:W-:Y:S01]  /*2430*/  FADD.FTZ R8, R8, R9 ;  /* 0x0000000908087221 */ /* 0x000fe20000010000 */
[----:B------:R-:W-:-:S03]  /*2440*/  PRMT R159, RZ, 0x7610, R159 ;  /* 0x00007610ff9f7816 */ /* 0x000fc6000000009f */
[----:B------:R-:W-:Y:S02]  /*2450*/  FADD.FTZ R8, R155, R8 ;  /* 0x000000089b087221 */ /* 0x000fe40000010000 */
[----:B------:R2:W4:Y:S01]  /*2460*/  LDG.E.CONSTANT R155, [R6.64+0x100c] ;  /* 0x00100c0a069b7981 */ /* 0x000522000c1e9900 */
[----:B------:R-:W-:Y:S01]  /*2470*/  FMUL.FTZ R9, R37, R152 ;  /* 0x0000009825097220 */ /* 0x000fe20000410000 */
[--C-:B------:R-:W-:Y:S01]  /*2480*/  PRMT R152, RZ, 0x5410, R153.reuse ;  /* 0x00005410ff987816 */ /* 0x100fe20000000099 */
[----:B------:R-:W-:Y:S01]  /*2490*/  FMUL.FTZ R159, R36, R159 ;  /* 0x0000009f249f7220 */ /* 0x000fe20000410000 */
[----:B------:R-:W-:-:S03]  /*24a0*/  PRMT R153, RZ, 0x7610, R153 ;  /* 0x00007610ff997816 */ /* 0x000fc60000000099 */
[----:B------:R-:W-:Y:S01]  /*24b0*/  FFMA.FTZ R152, R45, R152, R9 ;  /* 0x000000982d987223 */ /* 0x000fe20000010009 */
[----:B------:R-:W-:Y:S01]  /*24c0*/  PRMT R9, RZ, 0x5410, R5 ;  /* 0x00005410ff097816 */ /* 0x000fe20000000005 */
[----:B------:R-:W-:Y:S02]  /*24d0*/  FFMA.FTZ R159, R44, R153, R159 ;  /* 0x000000992c9f7223 */ /* 0x000fe4000001009f */
[----:B------:R2:W4:Y:S02]  /*24e0*/  LDG.E.CONSTANT R153, [R6.64+0x140c] ;  /* 0x00140c0a06997981 */ /* 0x000524000c1e9900 */
[----:B------:R-:W-:Y:S02]  /*24f0*/  FFMA.FTZ R161, R29, R9, R152 ;  /* 0x000000091da17223 */ /* 0x000fe40000010098 */
[----:B------:R2:W4:Y:S01]  /*2500*/  LDG.E.CONSTANT R152, [R6.64+0x160c] ;  /* 0x00160c0a06987981 */ /* 0x000522000c1e9900 */
[----:B------:R-:W-:-:S03]  /*2510*/  PRMT R5, RZ, 0x7610, R5 ;  /* 0x00007610ff057816 */ /* 0x000fc60000000005 */
[----:B------:R2:W4:Y:S02]  /*2520*/  LDG.E.CONSTANT R9, [R6.64+0x180c] ;  /* 0x00180c0a06097981 */ /* 0x000524000c1e9900 */
[----:B------:R-:W-:Y:S01]  /*2530*/  FFMA.FTZ R160, R28, R5, R159 ;  /* 0x000000051ca07223 */ /* 0x000fe2000001009f */
[--C-:B------:R-:W-:Y:S01]  /*2540*/  PRMT R5, RZ, 0x5410, R151.reuse ;  /* 0x00005410ff057816 */ /* 0x100fe20000000097 */
[----:B------:R2:W4:Y:S01]  /*2550*/  LDG.E.CONSTANT R159, [R6.64+0x1e0c] ;  /* 0x001e0c0a069f7981 */ /* 0x000522000c1e9900 */
[----:B------:R-:W-:-:S03]  /*2560*/  PRMT R151, RZ, 0x7610, R151 ;  /* 0x00007610ff977816 */ /* 0x000fc60000000097 */
[----:B------:R-:W-:Y:S02]  /*2570*/  FFMA.FTZ R5, R66, R5, R161 ;  /* 0x0000000542057223 */ /* 0x000fe400000100a1 */
[----:B------:R-:W-:Y:S01]  /*2580*/  FFMA.FTZ R160, R69, R151, R160 ;  /* 0x0000009745a07223 */ /* 0x000fe200000100a0 */
[----:B------:R-:W-:-:S05]  /*2590*/  PRMT R151, RZ, 0x5410, R4 ;  /* 0x00005410ff977816 */ /* 0x000fca0000000004 */
[----:B------:R-:W-:Y:S02]  /*25a0*/  FFMA.FTZ R161, R74, R151, R5 ;  /* 0x000000974aa17223 */ /* 0x000fe40000010005 */
[----:B------:R2:W4:Y:S04]  /*25b0*/  LDG.E.CONSTANT R151, [R6.64+0x1a0c] ;  /* 0x001a0c0a06977981 */ /* 0x000528000c1e9900 */
[----:B------:R2:W4:Y:S01]  /*25c0*/  LDG.E.CONSTANT R5, [R6.64+0x1c0c] ;  /* 0x001c0c0a06057981 */ /* 0x000522000c1e9900 */
[----:B------:R-:W-:-:S05]  /*25d0*/  PRMT R4, RZ, 0x7610, R4 ;  /* 0x00007610ff047816 */ /* 0x000fca0000000004 */
[----:B------:R-:W-:Y:S01]  /*25e0*/  FFMA.FTZ R4, R77, R4, R160 ;  /* 0x000000044d047223 */ /* 0x000fe200000100a0 */
[----:B-----5:R-:W-:Y:S02]  /*25f0*/  FSETP.NEU.FTZ.AND P0, PT, R60, RZ, PT ;  /* 0x000000ff3c00720b */ /* 0x020fe40003f1d000 */
[--C-:B--2---:R-:W-:Y:S02]  /*2600*/  PRMT R6, RZ, 0x5410, R158.reuse ;  /* 0x00005410ff067816 */ /* 0x104fe4000000009e */
[----:B------:R-:W-:-:S03]  /*2610*/  PRMT R158, RZ, 0x7610, R158 ;  /* 0x00007610ff9e7816 */ /* 0x000fc6000000009e */
[----:B------:R-:W-:Y:S02]  /*2620*/  FFMA.FTZ R161, R82, R6, R161 ;  /* 0x0000000652a17223 */ /* 0x000fe400000100a1 */
[----:B------:R-:W-:Y:S01]  /*2630*/  FFMA.FTZ R4, R85, R158, R4 ;  /* 0x0000009e55047223 */ /* 0x000fe20000010004 */
        /* <DEDUP_REMOVED lines=8> */
[--C-:B------:R-:W-:Y:S02]  /*26c0*/  PRMT R4, RZ, 0x5410, R155.reuse ;  /* 0x00005410ff047816 */ /* 0x100fe4000000009b */
[--C-:B------:R-:W-:Y:S02]  /*26d0*/  PRMT R6, RZ, 0x5410, R154.reuse ;  /* 0x00005410ff067816 */ /* 0x100fe4000000009a */
[----:B------:R-:W-:Y:S01]  /*26e0*/  PRMT R155, RZ, 0x7610, R155 ;  /* 0x00007610ff9b7816 */ /* 0x000fe2000000009b */
        /* <DEDUP_REMOVED lines=10> */
[----:B------:R-:W-:-:S03]  /*2790*/  PRMT R152, RZ, 0x7610, R152 ;  /* 0x00007610ff987816 */ /* 0x000fc60000000098 */
[----:B------:R-:W-:Y:S02]  /*27a0*/  FFMA.FTZ R161, R22, R6, R161 ;  /* 0x0000000616a17223 */ /* 0x000fe400000100a1 */
[----:B------:R-:W-:Y:S01]  /*27b0*/  FFMA.FTZ R152, R125, R152, R4 ;  /* 0x000000987d987223 */ /* 0x000fe20000010004 */
[----:B------:R-:W-:-:S05]  /*27c0*/  PRMT R4, RZ, 0x5410, R9 ;  /* 0x00005410ff047816 */ /* 0x000fca0000000009 */
[----:B------:R-:W-:Y:S02]  /*27d0*/  FFMA.FTZ R161, R128, R4, R161 ;  /* 0x0000000480a17223 */ /* 0x000fe400000100a1 */
[----:B------:R-:W-:Y:S01]  /*27e0*/  IMAD R4, R145, 0x20, R55 ;  /* 0x0000002091047824 */ /* 0x000fe200078e0237 */
[----:B------:R-:W-:-:S03]  /*27f0*/  PRMT R9, RZ, 0x7610, R9 ;  /* 0x00007610ff097816 */ /* 0x000fc60000000009 */
[----:B------:R-:W-:Y:S01]  /*2800*/  IMAD.IADD R7, R142, 0x1, R4 ;  /* 0x000000018e077824 */ /* 0x000fe200078e0204 */
[--C-:B------:R-:W-:Y:S01]  /*2810*/  PRMT R6, RZ, 0x5410, R151.reuse ;  /* 0x00005410ff067816 */ /* 0x100fe20000000097 */
[----:B------:R-:W-:Y:S01]  /*2820*/  FFMA.FTZ R152, R27, R9, R152 ;  /* 0x000000091b987223 */ /* 0x000fe20000010098 */
[----:B------:R-:W-:-:S03]  /*2830*/  PRMT R151, RZ, 0x7610, R151 ;  /* 0x00007610ff977816 */ /* 0x000fc60000000097 */
[----:B------:R-:W0:Y:S01]  /*2840*/  I2F R7, R7 ;  /* 0x0000000700077306 */ /* 0x000e220000201400 */
[--C-:B------:R-:W-:Y:S01]  /*2850*/  PRMT R9, RZ, 0x5410, R5.reuse ;  /* 0x00005410ff097816 */ /* 0x100fe20000000005 */
[----:B------:R-:W-:Y:S01]  /*2860*/  FFMA.FTZ R152, R19, R151, R152 ;  /* 0x0000009713987223 */ /* 0x000fe20000010098 */
[----:B------:R-:W-:Y:S01]  /*2870*/  PRMT R5, RZ, 0x7610, R5 ;  /* 0x00007610ff057816 */ /* 0x000fe20000000005 */
[----:B------:R-:W-:-:S04]  /*2880*/  FFMA.FTZ R6, R132, R6, R161 ;  /* 0x0000000684067223 */ /* 0x000fc800000100a1 */
[----:B------:R-:W-:Y:S01]  /*2890*/  FFMA.FTZ R152, R141, R5, R152 ;  /* 0x000000058d987223 */ /* 0x000fe20000010098 */
[--C-:B------:R-:W-:Y:S01]  /*28a0*/  PRMT R5, RZ, 0x5410, R159.reuse ;  /* 0x00005410ff057816 */ /* 0x100fe2000000009f */
[----:B------:R-:W-:Y:S01]  /*28b0*/  FFMA.FTZ R9, R139, R9, R6 ;  /* 0x000000098b097223 */ /* 0x000fe20000010006 */
[----:B------:R-:W-:-:S03]  /*28c0*/  PRMT R159, RZ, 0x7610, R159 ;  /* 0x00007610ff9f7816 */ /* 0x000fc6000000009f */
[----:B------:R-:W-:Y:S02]  /*28d0*/  FFMA.FTZ R5, R150, R5, R9 ;  /* 0x0000000596057223 */ /* 0x000fe40000010009 */
[----:B0-----:R-:W-:Y:S02]  /*28e0*/  FMUL.FTZ R7, R7, R60 ;  /* 0x0000003c07077220 */ /* 0x001fe40000410000 */
[----:B------:R-:W-:Y:S02]  /*28f0*/  FFMA.FTZ R152, R11, R159, R152 ;  /* 0x0000009f0b987223 */ /* 0x000fe40000010098 */
[----:B------:R-:W-:Y:S01]  /*2900*/  FADD.FTZ R5, R5, R8 ;  /* 0x0000000805057221 */ /* 0x000fe20000010000 */
[----:B------:R-:W-:-:S03]  /*2910*/  FSEL R6, R7, RZ, P0 ;  /* 0x000000ff07067208 */ /* 0x000fc60000000000 */
[----:B------:R-:W-:Y:S01]  /*2920*/  FADD.FTZ R5, R152, R5 ;  /* 0x0000000598057221 */ /* 0x000fe20000010000 */
[----:B------:R-:W-:-:S03]  /*2930*/  ISETP.GE.AND P0, PT, R4, R61, PT ;  /* 0x0000003d0400720c */ /* 0x000fc60003f06270 */
[----:B------:R-:W-:-:S05]  /*2940*/  FFMA.FTZ R7, R5, c[0x0][0x184], R6 ;  /* 0x0000610005077a23 */ /* 0x000fca0000010006 */
[----:B------:R-:W-:Y:S02]  /*2950*/  FSEL R5, R7, RZ, !P0 ;  /* 0x000000ff07057208 */ /* 0x000fe40004000000 */
[----:B------:R-:W-:-:S03]  /*2960*/  IADD3 R145, R145, 0x4, RZ ;  /* 0x0000000491917810 */ /* 0x000fc60007ffe0ff */
[----:B------:R0:W-:Y:S01]  /*2970*/  STS [R4.X4+0x120], R5 ;  /* 0x0001200504007388 */ /* 0x0001e20000004800 */
[----:B------:R-:W-:Y:S02]  /*2980*/  ISETP.GE.AND P1, PT, R145, R54, PT ;  /* 0x000000369100720c */ /* 0x000fe40003f26270 */
[----:B------:R-:W-:-:S11]  /*2990*/  @!P0 FMNMX.FTZ R140, R140, R7, !PT ;  /* 0x000000078c8c8209 */ /* 0x000fd60007810000 */
[----:B0-----:R-:W-:Y:S01]  /*29a0*/  @P1 CALL.REL.NOINC `(.L_x_13120) ;  /* 0x0000001000001944 */ /* 0x001fe20003c00000 */
[----:B------:R-:W-:Y:S05]  /*29b0*/  BRA `(.L_x_13121) ;  /* 0xffffe9e000007947 */ /* 0x000fea000383ffff */
.L_x_13120:
[----:B------:R-:W-:Y:S05]  /*29c0*/  BSYNC B0 ;  /* 0x0000000000007941 */ /* 0x000fea0003800000 */
.L_x_13119:
[----:B------:R-:W0:Y:S01]  /*29d0*/  SHFL.BFLY PT, R3, R140, 0x10, 0x1f ;  /* 0x0e001f008c037f89 */ /* 0x000e2200000e0000 */
[C---:B------:R-:W-:Y:S01]  /*29e0*/  ISETP.NE.AND P0, PT, R55.reuse, RZ, PT ;  /* 0x000000ff3700720c */ /* 0x040fe20003f05270 */
[----:B------:R-:W-:Y:S01]  /*29f0*/  IMAD.MOV.U32 R4, RZ, RZ, -0x800001 ;  /* 0xff7fffffff047424 */ /* 0x000fe200078e00ff */
[----:B------:R-:W-:Y:S01]  /*2a00*/  ISETP.GT.AND P1, PT, R55, 0x3, PT ;  /* 0x000000033700780c */ /* 0x000fe20003f24270 */
[----:B------:R-:W-:Y:S01]  /*2a10*/  BSSY B0, `(.L_x_13122) ;  /* 0x00000f0000007945 */ /* 0x000fe20003800000 */
[----:B0-----:R-:W-:-:S05]  /*2a20*/  FMNMX.FTZ R3, R3, R140, !PT ;  /* 0x0000008c03037209 */ /* 0x001fca0007810000 */
[----:B------:R-:W0:Y:S02]  /*2a30*/  SHFL.BFLY PT, R0, R3, 0x8, 0x1f ;  /* 0x0d001f0003007f89 */ /* 0x000e2400000e0000 */
[----:B0-----:R-:W-:-:S05]  /*2a40*/  FMNMX.FTZ R0, R3, R0, !PT ;  /* 0x0000000003007209 */ /* 0x001fca0007810000 */
[----:B------:R-:W0:Y:S02]  /*2a50*/  SHFL.BFLY PT, R5, R0, 0x4, 0x1f ;  /* 0x0c801f0000057f89 */ /* 0x000e2400000e0000 */
[----:B0-----:R-:W-:-:S05]  /*2a60*/  FMNMX.FTZ R5, R0, R5, !PT ;  /* 0x0000000500057209 */ /* 0x001fca0007810000 */
[----:B------:R-:W0:Y:S02]  /*2a70*/  SHFL.BFLY PT, R2, R5, 0x2, 0x1f ;  /* 0x0c401f0005027f89 */ /* 0x000e2400000e0000 */
[----:B0-----:R-:W-:-:S05]  /*2a80*/  FMNMX.FTZ R6, R5, R2, !PT ;  /* 0x0000000205067209 */ /* 0x001fca0007810000 */
[----:B------:R-:W0:Y:S02]  /*2a90*/  SHFL.BFLY PT, R7, R6, 0x1, 0x1f ;  /* 0x0c201f0006077f89 */ /* 0x000e2400000e0000 */
[----:B0-----:R-:W-:-:S05]  /*2aa0*/  @!P0 FMNMX.FTZ R2, R6, R7, !PT ;  /* 0x0000000706028209 */ /* 0x001fca0007810000 */
[----:B------:R0:W-:Y:S04]  /*2ab0*/  @!P0 STS [R57.X4+0x100], R2 ;  /* 0x0001000239008388 */ /* 0x0001e80000004800 */
[----:B------:R-:W-:Y:S01]  /*2ac0*/  BAR.SYNC.DEFER_BLOCKING 0x0 ;  /* 0x0000000000007b1d */ /* 0x000fe20000010000 */
[----:B0-----:R-:W-:-:S05]  /*2ad0*/  IMAD.MOV.U32 R2, RZ, RZ, RZ ;  /* 0x000000ffff027224 */ /* 0x001fca00078e00ff */
[----:B------:R-:W0:Y:S04]  /*2ae0*/  @!P1 LDS R4, [R55.X4+0x100] ;  /* 0x0001000037049984 */ /* 0x000e280000004800 */
[----:B0-----:R-:W0:Y:S02]  /*2af0*/  SHFL.BFLY PT, R3, R4, 0x2, 0x1f ;  /* 0x0c401f0004037f89 */ /* 0x001e2400000e0000 */
[----:B0-----:R-:W-:-:S05]  /*2b00*/  FMNMX.FTZ R3, R3, R4, !PT ;  /* 0x0000000403037209 */ /* 0x001fca0007810000 */
[----:B------:R-:W0:Y:S02]  /*2b10*/  SHFL.BFLY PT, R0, R3, 0x1, 0x1f ;  /* 0x0c201f0003007f89 */ /* 0x000e2400000e0000 */
[----:B0-----:R-:W-:Y:S02]  /*2b20*/  FMNMX.FTZ R5, R3, R0, !PT ;  /* 0x0000000003057209 */ /* 0x001fe40007810000 */
[----:B------:R-:W-:-:S03]  /*2b30*/  LOP3.LUT R0, R56, 0xffffffe0, RZ, 0xc0, !PT ;  /* 0xffffffe038007812 */ /* 0x000fc600078ec0ff */
[----:B------:R0:W1:Y:S01]  /*2b40*/  SHFL.IDX PT, R37, R5, RZ, 0x1f ;  /* 0x00001fff05257589 */ /* 0x00006200000e0000 */
[----:B------:R-:W-:-:S04]  /*2b50*/  IMNMX R0, R61, R0, PT ;  /* 0x000000003d007217 */ /* 0x000fc80003800200 */
[----:B------:R-:W-:-:S13]  /*2b60*/  ISETP.GE.AND P1, PT, R59, R0, PT ;  /* 0x000000003b00720c */ /* 0x000fda0003f26270 */
[----:B------:R-:W-:Y:S05]  /*2b70*/  @P1 BRA `(.L_x_13123) ;  /* 0x00000d9000001947 */ /* 0x000fea0003800000 */
[----:B0-----:R-:W-:Y:S01]  /*2b80*/  LOP3.LUT R3, RZ, R59, RZ, 0x33, !PT ;  /* 0x0000003bff037212 */ /* 0x001fe200078e33ff */
        /* <DEDUP_REMOVED lines=11> */
.L_x_13126:
        /* <DEDUP_REMOVED lines=11> */
.L_x_13125:
[----:B------:R-:W-:Y:S05]  /*2cf0*/  BSYNC B1 ;  /* 0x0000000000017941 */ /* 0x000fea0003800000 */
.L_x_13124:
        /* <DEDUP_REMOVED lines=10> */
.L_x_13129:
[----:B------:R-:W0:Y:S01]  /*2da0*/  LDS R5, [R4+-0x400] ;  /* 0xfffc000004057984 */ /* 0x000e220000000800 */
[----:B------:R-:W-:-:S03]  /*2db0*/  IADD3 R3, R3, 0x800, RZ ;  /* 0x0000080003037810 */ /* 0x000fc60007ffe0ff */
[----:B------:R-:W2:Y:S01]  /*2dc0*/  LDS R7, [R4] ;  /* 0x0000000004077984 */ /* 0x000ea20000000800 */
[----:B------:R-:W-:-:S03]  /*2dd0*/  ISETP.GE.AND P2, PT, R3, R28, PT ;  /* 0x0000001c0300720c */ /* 0x000fc60003f46270 */
[----:B------:R-:W3:Y:S04]  /*2de0*/  LDS R6, [R4+-0x200] ;  /* 0xfffe000004067984 */ /* 0x000ee80000000800 */
[----:B------:R-:W4:Y:S04]  /*2df0*/  LDS R9, [R4+0x200] ;  /* 0x0002000004097984 */ /* 0x000f280000000800 */
[----:B------:R-:W1:Y:S04]  /*2e00*/  LDS R11, [R4+0x400] ;  /* 0x00040000040b7984 */ /* 0x000e680000000800 */
[----:B------:R-:W-:Y:S04]  /*2e10*/  LDS R13, [R4+0x600] ;  /* 0x00060000040d7984 */ /* 0x000fe80000000800 */
        /* <DEDUP_REMOVED lines=13> */
[----:B----4-:R-:W-:-:S02]  /*2ef0*/  FADD.FTZ R10, -R37, R9 ;  /* 0x00000009250a7221 */ /* 0x010fc40000010100 */
[----:B------:R-:W-:Y:S02]  /*2f00*/  FMUL.FTZ R6, R6, 1.4426950216293334961 ;  /* 0x3fb8aa3b06067820 */ /* 0x000fe40000410000 */
[C---:B------:R-:W-:Y:S02]  /*2f10*/  FADD.FTZ R12, -R37.reuse, R11 ;  /* 0x0000000b250c7221 */ /* 0x040fe40000010100 */
[----:B------:R-:W-:Y:S01]  /*2f20*/  FMUL.FTZ R10, R10, 1.4426950216293334961 ;  /* 0x3fb8aa3b0a0a7820 */ /* 0x000fe20000410000 */
[----:B------:R4:W0:Y:S01]  /*2f30*/  MUFU.EX2 R9, R8 ;  /* 0x0000000800097308 */ /* 0x0008220000000800 */
[----:B------:R-:W-:Y:S02]  /*2f40*/  FMUL.FTZ R12, R12, 1.4426950216293334961 ;  /* 0x3fb8aa3b0c0c7820 */ /* 0x000fe40000410000 */
[----:B------:R-:W-:-:S05]  /*2f50*/  FADD.FTZ R14, -R37, R14 ;  /* 0x0000000e250e7221 */ /* 0x000fca0000010100 */
[----:B------:R0:W1:Y:S01]  /*2f60*/  MUFU.EX2 R7, R6 ;  /* 0x0000000600077308 */ /* 0x0000620000000800 */
[----:B----4-:R-:W4:Y:S01]  /*2f70*/  LDS R8, [R4+0x1600] ;  /* 0x0016000004087984 */ /* 0x010f220000000800 */
[----:B---3--:R-:W-:Y:S02]  /*2f80*/  FADD.FTZ R2, R5, R2 ;  /* 0x0000000205027221 */ /* 0x008fe40000010000 */
[----:B------:R-:W-:Y:S01]  /*2f90*/  FMUL.FTZ R14, R14, 1.4426950216293334961 ;  /* 0x3fb8aa3b0e0e7820 */ /* 0x000fe20000410000 */
[----:B------:R-:W-:Y:S01]  /*2fa0*/  STS [R4+-0x400], R5 ;  /* 0xfffc000504007388 */ /* 0x000fe20000000800 */
[C---:B------:R-:W-:Y:S02]  /*2fb0*/  FADD.FTZ R16, -R37.reuse, R16 ;  /* 0x0000001025107221 */ /* 0x040fe40000010100 */
[----:B------:R3:W2:Y:S01]  /*2fc0*/  MUFU.EX2 R11, R10 ;  /* 0x0000000a000b7308 */ /* 0x0006a20000000800 */
[----:B0-----:R-:W-:Y:S01]  /*2fd0*/  FADD.FTZ R6, -R37, R13 ;  /* 0x0000000d25067221 */ /* 0x001fe20000010100 */
[----:B------:R-:W-:Y:S01]  /*2fe0*/  STS [R4], R9 ;  /* 0x0000000904007388 */ /* 0x000fe20000000800 */
[----:B------:R-:W-:-:S02]  /*2ff0*/  FMUL.FTZ R16, R16, 1.4426950216293334961 ;  /* 0x3fb8aa3b10107820 */ /* 0x000fc40000410000 */
[----:B------:R-:W-:Y:S02]  /*3000*/  FMUL.FTZ R6, R6, 1.4426950216293334961 ;  /* 0x3fb8aa3b06067820 */ /* 0x000fe40000410000 */
[C---:B------:R-:W-:Y:S01]  /*3010*/  FADD.FTZ R18, -R37.reuse, R18 ;  /* 0x0000001225127221 */ /* 0x040fe20000010100 */
[----:B------:R0:W2:Y:S01]  /*3020*/  MUFU.EX2 R13, R12 ;  /* 0x0000000c000d7308 */ /* 0x0000a20000000800 */
[----:B---3--:R-:W3:Y:S01]  /*3030*/  LDS R10, [R4+0x1800] ;  /* 0x00180000040a7984 */ /* 0x008ee20000000800 */
[----:B-1----:R-:W-:Y:S02]  /*3040*/  FADD.FTZ R2, R2, R7 ;  /* 0x0000000702027221 */ /* 0x002fe40000010000 */
[----:B------:R-:W-:Y:S01]  /*3050*/  FMUL.FTZ R18, R18, 1.4426950216293334961 ;  /* 0x3fb8aa3b12127820 */ /* 0x000fe20000410000 */
[----:B------:R-:W-:Y:S01]  /*3060*/  STS [R4+-0x200], R7 ;  /* 0xfffe000704007388 */ /* 0x000fe20000000800 */
[----:B------:R-:W-:Y:S02]  /*3070*/  FADD.FTZ R2, R2, R9 ;  /* 0x0000000902027221 */ /* 0x000fe40000010000 */
[----:B------:R-:W1:Y:S01]  /*3080*/  MUFU.EX2 R15, R6 ;  /* 0x00000006000f7308 */ /* 0x000e620000000800 */
[----:B0-----:R-:W0:Y:S01]  /*3090*/  LDS R12, [R4+0x1a00] ;  /* 0x001a0000040c7984 */ /* 0x001e220000000800 */
[----:B------:R-:W-:-:S02]  /*30a0*/  FADD.FTZ R20, -R37, R20 ;  /* 0x0000001425147221 */ /* 0x000fc40000010100 */
[----:B--2---:R-:W-:Y:S01]  /*30b0*/  FADD.FTZ R2, R2, R11 ;  /* 0x0000000b02027221 */ /* 0x004fe20000010000 */
[----:B------:R-:W-:Y:S01]  /*30c0*/  STS [R4+0x200], R11 ;  /* 0x0002000b04007388 */ /* 0x000fe20000000800 */
[----:B------:R-:W-:Y:S02]  /*30d0*/  FMUL.FTZ R20, R20, 1.4426950216293334961 ;  /* 0x3fb8aa3b14147820 */ /* 0x000fe40000410000 */
[----:B------:R-:W2:Y:S01]  /*30e0*/  MUFU.EX2 R17, R14 ;  /* 0x0000000e00117308 */ /* 0x000ea20000000800 */
[C---:B------:R-:W-:Y:S01]  /*30f0*/  FADD.FTZ R22, -R37.reuse, R22 ;  /* 0x0000001625167221 */ /* 0x040fe20000010100 */
[----:B------:R-:W-:Y:S01]  /*3100*/  STS [R4+0x400], R13 ;  /* 0x0004000d04007388 */ /* 0x000fe20000000800 */
[----:B------:R-:W-:Y:S02]  /*3110*/  FADD.FTZ R2, R2, R13 ;  /* 0x0000000d02027221 */ /* 0x000fe40000010000 */
[----:B------:R-:W-:Y:S02]  /*3120*/  FMUL.FTZ R22, R22, 1.4426950216293334961 ;  /* 0x3fb8aa3b16167820 */ /* 0x000fe40000410000 */
[----:B------:R-:W-:Y:S01]  /*3130*/  FADD.FTZ R24, -R37, R24 ;  /* 0x0000001825187221 */ /* 0x000fe20000010100 */
[----:B------:R-:W3:Y:S01]  /*3140*/  MUFU.EX2 R19, R16 ;  /* 0x0000001000137308 */ /* 0x000ee20000000800 */
[----:B-1----:R-:W-:Y:S01]  /*3150*/  FADD.FTZ R2, R2, R15 ;  /* 0x0000000f02027221 */ /* 0x002fe20000010000 */
[----:B------:R-:W-:Y:S01]  /*3160*/  STS [R4+0x600], R15 ;  /* 0x0006000f04007388 */ /* 0x000fe20000000800 */
[----:B------:R-:W-:-:S02]  /*3170*/  FMUL.FTZ R24, R24, 1.4426950216293334961 ;  /* 0x3fb8aa3b18187820 */ /* 0x000fc40000410000 */
[C---:B------:R-:W-:Y:S02]  /*3180*/  FADD.FTZ R26, -R37.reuse, R26 ;  /* 0x0000001a251a7221 */ /* 0x040fe40000010100 */
[----:B----4-:R-:W-:Y:S01]  /*3190*/  FADD.FTZ R8, -R37, R8 ;  /* 0x0000000825087221 */ /* 0x010fe20000010100 */
[----:B------:R-:W1:Y:S01]  /*31a0*/  MUFU.EX2 R21, R18 ;  /* 0x0000001200157308 */ /* 0x000e620000000800 */
[----:B--2---:R-:W-:Y:S01]  /*31b0*/  FADD.FTZ R2, R2, R17 ;  /* 0x0000001102027221 */ /* 0x004fe20000010000 */
[----:B------:R-:W-:Y:S01]  /*31c0*/  STS [R4+0x800], R17 ;  /* 0x0008001104007388 */ /* 0x000fe20000000800 */
[----:B------:R-:W-:Y:S02]  /*31d0*/  FMUL.FTZ R26, R26, 1.4426950216293334961 ;  /* 0x3fb8aa3b1a1a7820 */ /* 0x000fe40000410000 */
[----:B------:R-:W-:-:S03]  /*31e0*/  FMUL.FTZ R8, R8, 1.4426950216293334961 ;  /* 0x3fb8aa3b08087820 */ /* 0x000fc60000410000 */
[----:B------:R-:W2:Y:S01]  /*31f0*/  MUFU.EX2 R23, R20 ;  /* 0x0000001400177308 */ /* 0x000ea20000000800 */
[----:B---3--:R-:W-:Y:S01]  /*3200*/  FADD.FTZ R2, R2, R19 ;  /* 0x0000001302027221 */ /* 0x008fe20000010000 */
[----:B------:R-:W-:Y:S01]  /*3210*/  STS [R4+0xa00], R19 ;  /* 0x000a001304007388 */ /* 0x000fe20000000800 */
[----:B------:R-:W-:-:S04]  /*3220*/  FADD.FTZ R10, -R37, R10 ;  /* 0x0000000a250a7221 */ /* 0x000fc80000010100 */
[----:B------:R-:W-:Y:S01]  /*3230*/  FMUL.FTZ R10, R10, 1.4426950216293334961 ;  /* 0x3fb8aa3b0a0a7820 */ /* 0x000fe20000410000 */
[----:B------:R-:W3:Y:S01]  /*3240*/  MUFU.EX2 R25, R22 ;  /* 0x0000001600197308 */ /* 0x000ee20000000800 */
[----:B-1----:R-:W-:Y:S01]  /*3250*/  FADD.FTZ R2, R2, R21 ;  /* 0x0000001502027221 */ /* 0x002fe20000010000 */
[----:B------:R-:W-:Y:S01]  /*3260*/  STS [R4+0xc00], R21 ;  /* 0x000c001504007388 */ /* 0x000fe20000000800 */
[----:B0-----:R-:W-:-:S04]  /*3270*/  FADD.FTZ R12, -R37, R12 ;  /* 0x0000000c250c7221 */ /* 0x001fc80000010100 */
        /* <DEDUP_REMOVED lines=22> */
.L_x_13128:
[----:B------:R-:W-:Y:S05]  /*33e0*/  BSYNC B1 ;  /* 0x0000000000017941 */ /* 0x000fea0003800000 */
.L_x_13127:
        /* <DEDUP_REMOVED lines=22> */
[C---:B------:R-:W-:Y:S01]  /*3550*/  FADD.FTZ R12, -R37.reuse, R11 ;  /* 0x0000000b250c7221 */ /* 0x040fe20000010100 */
[----:B------:R1:W2:Y:S01]  /*3560*/  MUFU.EX2 R7, R6 ;  /* 0x0000000600077308 */ /* 0x0002a20000000800 */
[----:B------:R-:W-:Y:S02]  /*3570*/  FMUL.FTZ R10, R10, 1.4426950216293334961 ;  /* 0x3fb8aa3b0a0a7820 */ /* 0x000fe40000410000 */
[----:B------:R-:W-:Y:S02]  /*3580*/  FMUL.FTZ R12, R12, 1.4426950216293334961 ;  /* 0x3fb8aa3b0c0c7820 */ /* 0x000fe40000410000 */
[----:B------:R-:W-:-:S03]  /*3590*/  FADD.FTZ R14, -R37, R13 ;  /* 0x0000000d250e7221 */ /* 0x000fc60000010100 */
[----:B------:R-:W3:Y:S01]  /*35a0*/  MUFU.EX2 R9, R8 ;  /* 0x0000000800097308 */ /* 0x000ee20000000800 */
[----:B------:R-:W-:Y:S01]  /*35b0*/  FMUL.FTZ R14, R14, 1.4426950216293334961 ;  /* 0x3fb8aa3b0e0e7820 */ /* 0x000fe20000410000 */
[----:B0-----:R-:W-:Y:S01]  /*35c0*/  STS [R4+-0x400], R5 ;  /* 0xfffc000504007388 */ /* 0x001fe20000000800 */
[C---:B-1----:R-:W-:Y:S02]  /*35d0*/  FADD.FTZ R6, -R37.reuse, R15 ;  /* 0x0000000f25067221 */ /* 0x042fe40000010100 */
[----:B------:R-:W-:Y:S02]  /*35e0*/  FADD.FTZ R2, R2, R5 ;  /* 0x0000000502027221 */ /* 0x000fe40000010000 */
[----:B------:R-:W-:Y:S01]  /*35f0*/  FADD.FTZ R16, -R37, R16 ;  /* 0x0000001025107221 */ /* 0x000fe20000010100 */
[----:B------:R-:W0:Y:S01]  /*3600*/  MUFU.EX2 R11, R10 ;  /* 0x0000000a000b7308 */ /* 0x000e220000000800 */
[----:B------:R-:W-:Y:S01]  /*3610*/  FMUL.FTZ R6, R6, 1.4426950216293334961 ;  /* 0x3fb8aa3b06067820 */ /* 0x000fe20000410000 */
[----:B--2---:R-:W-:Y:S01]  /*3620*/  STS [R4+-0x200], R7 ;  /* 0xfffe000704007388 */ /* 0x004fe20000000800 */
[----:B------:R-:W-:-:S02]  /*3630*/  FADD.FTZ R2, R2, R7 ;  /* 0x0000000702027221 */ /* 0x000fc40000010000 */
        /* <DEDUP_REMOVED lines=18> */
.L_x_13131:
[----:B------:R-:W-:Y:S05]  /*3760*/  BSYNC B1 ;  /* 0x0000000000017941 */ /* 0x000fea0003800000 */
.L_x_13130:
[----:B------:R-:W-:-:S13]  /*3770*/  ISETP.LT.OR P0, PT, R3, R0, P0 ;  /* 0x000000000300720c */ /* 0x000fda0000701670 */
[----:B------:R-:W-:Y:S05]  /*3780*/  @!P0 BRA `(.L_x_13123) ;  /* 0x0000018000008947 */ /* 0x000fea0003800000 */
[----:B------:R-:W0:Y:S04]  /*3790*/  LDS R3, [R4+-0x400] ;  /* 0xfffc000004037984 */ /* 0x000e280000000800 */
[----:B------:R-:W2:Y:S04]  /*37a0*/  LDS R5, [R4+-0x200] ;  /* 0xfffe000004057984 */ /* 0x000ea80000000800 */
[----:B------:R-:W3:Y:S04]  /*37b0*/  LDS R6, [R4] ;  /* 0x0000000004067984 */ /* 0x000ee80000000800 */
[----:B------:R-:W4:Y:S01]  /*37c0*/  LDS R7, [R4+0x200] ;  /* 0x0002000004077984 */ /* 0x000f220000000800 */
[----:B01----:R-:W-:-:S02]  /*37d0*/  FADD.FTZ R3, -R37, R3 ;  /* 0x0000000325037221 */ /* 0x003fc40000010100 */
[----:B--2---:R-:W-:Y:S02]  /*37e0*/  FADD.FTZ R5, -R37, R5 ;  /* 0x0000000525057221 */ /* 0x004fe40000010100 */
[----:B------:R-:W-:Y:S02]  /*37f0*/  FMUL.FTZ R3, R3, 1.4426950216293334961 ;  /* 0x3fb8aa3b03037820 */ /* 0x000fe40000410000 */
[----:B---3--:R-:W-:Y:S02]  /*3800*/  FADD.FTZ R6, -R37, R6 ;  /* 0x0000000625067221 */ /* 0x008fe40000010100 */
        /* <DEDUP_REMOVED lines=16> */
.L_x_13123:
[----:B0-----:R-:W-:Y:S05]  /*3910*/  BSYNC B0 ;  /* 0x0000000000007941 */ /* 0x001fea0003800000 */
.L_x_13122:
[----:B------:R-:W0:Y:S01]  /*3920*/  SHFL.BFLY PT, R3, R2, 0x10, 0x1f ;  /* 0x0e001f0002037f89 */ /* 0x000e2200000e0000 */
        /* <DEDUP_REMOVED lines=29> */
[----:B------:R-:W-:Y:S01]  /*3b00*/  ISETP.GE.U32.AND P1, PT, R5, 0x180, PT ;  /* 0x000001800500780c */ /* 0x000fe20003f26070 */
[----:B------:R-:W-:Y:S01]  /*3b10*/  IMAD.MOV.U32 R5, RZ, RZ, R59 ;  /* 0x000000ffff057224 */ /* 0x000fe200078e003b */
[----:B------:R-:W-:-:S13]  /*3b20*/  LOP3.LUT P0, R2, R2, 0x3, RZ, 0xc0, !PT ;  /* 0x0000000302027812 */ /* 0x000fda000780c0ff */
[----:B------:R-:W-:Y:S05]  /*3b30*/  @!P0 BRA `(.L_x_13135) ;  /* 0x000000a000008947 */ /* 0x000fea0003800000 */
[----:B0-2---:R-:W-:Y:S01]  /*3b40*/  LEA R3, R59, 0x120, 0x2 ;  /* 0x000001203b037811 */ /* 0x005fe200078e10ff */
[----:B------:R-:W-:-:S04]  /*3b50*/  IMAD.MOV.U32 R5, RZ, RZ, R59 ;  /* 0x000000ffff057224 */ /* 0x000fc800078e003b */
.L_x_13136:
        /* <DEDUP_REMOVED lines=8> */
.L_x_13135:
[----:B0-2---:R-:W-:Y:S05]  /*3be0*/  BSYNC B1 ;  /* 0x0000000000017941 */ /* 0x005fea0003800000 */
.L_x_13134:
        /* <DEDUP_REMOVED lines=10> */
.L_x_13139:
        /* <DEDUP_REMOVED lines=21> */
[----:B-1----:R-:W-:-:S03]  /*3de0*/  FMUL.FTZ R13, R29, R10 ;  /* 0x0000000a1d0d7220 */ /* 0x002fc60000410000 */
[----:B------:R-:W1:Y:S01]  /*3df0*/  LDS R28, [R2+0x1a00] ;  /* 0x001a0000021c7984 */ /* 0x000e620000000800 */
        /* <DEDUP_REMOVED lines=13> */
[----:B--2---:R-:W-:-:S03]  /*3ed0*/  FMUL.FTZ R25, R29, R25 ;  /* 0x000000191d197220 */ /* 0x004fc60000410000 */
[----:B------:R-:W-:Y:S01]  /*3ee0*/  STS [R2+0x800], R3 ;  /* 0x0008000302007388 */ /* 0x000fe20000000800 */
[----:B---3--:R-:W-:-:S03]  /*3ef0*/  FMUL.FTZ R9, R29, R26 ;  /* 0x0000001a1d097220 */ /* 0x008fc60000410000 */
[----:B------:R-:W-:Y:S01]  /*3f00*/  STS [R2+0xa00], R17 ;  /* 0x000a001102007388 */ /* 0x000fe20000000800 */
[----:B----4-:R-:W-:-:S03]  /*3f10*/  FMUL.FTZ R27, R29, R27 ;  /* 0x0000001b1d1b7220 */ /* 0x010fc60000410000 */
[----:B------:R-:W-:Y:S01]  /*3f20*/  STS [R2+0xc00], R19 ;  /* 0x000c001302007388 */ /* 0x000fe20000000800 */
[----:B-1----:R-:W-:-:S03]  /*3f30*/  FMUL.FTZ R11, R29, R28 ;  /* 0x0000001c1d0b7220 */ /* 0x002fc60000410000 */
        /* <DEDUP_REMOVED lines=9> */
.L_x_13138:
[----:B------:R-:W-:Y:S05]  /*3fd0*/  BSYNC B1 ;  /* 0x0000000000017941 */ /* 0x000fea0003800000 */
.L_x_13137:
        /* <DEDUP_REMOVED lines=31> */
.L_x_13141:
[----:B------:R-:W-:Y:S05]  /*41d0*/  BSYNC B1 ;  /* 0x0000000000017941 */ /* 0x000fea0003800000 */
.L_x_13140:
        /* <DEDUP_REMOVED lines=14> */
.L_x_13133:
[----:B------:R-:W-:Y:S05]  /*42c0*/  BSYNC B0 ;  /* 0x0000000000007941 */ /* 0x000fea0003800000 */
.L_x_13132:
[----:B------:R-:W-:Y:S01]  /*42d0*/  BAR.SYNC.DEFER_BLOCKING 0x0 ;  /* 0x0000000000007b1d */ /* 0x000fe20000010000 */
[----:B------:R-:W-:-:S05]  /*42e0*/  ISETP.GE.AND P0, PT, R57, R54, PT ;  /* 0x000000363900720c */ /* 0x000fca0003f06270 */
[----:B------:R-:W-:Y:S08]  /*42f0*/  BSSY B0, `(.L_x_13142) ;  /* 0x0000420000007945 */ /* 0x000ff00003800000 */
[----:B------:R-:W-:Y:S05]  /*4300*/  @!P0 BRA `(.L_x_13143) ;  /* 0x000000a000008947 */ /* 0x000fea0003800000 */
        /* <DEDUP_REMOVED lines=8> */
[----:B------:R-:W-:Y:S01]  /*4390*/  IMAD.MOV.U32 R36, RZ, RZ, RZ ;  /* 0x000000ffff247224 */ /* 0x000fe200078e00ff */
[----:B------:R-:W-:Y:S05]  /*43a0*/  BRA `(.L_x_13144) ;  /* 0x0000414000007947 */ /* 0x000fea0003800000 */
.L_x_13143:
[----:B------:R-:W-:Y:S01]  /*43b0*/  SHF.R.S32.HI R4, RZ, 0x1f, R55 ;  /* 0x0000001fff047819 */ /* 0x000fe20000011437 */
[----:B0-----:R-:W-:Y:S01]  /*43c0*/  IMAD R2, R58, c[0x0][0x1b0], RZ ;  /* 0x00006c003a027a24 */ /* 0x001fe200078e02ff */
[C---:B------:R-:W-:Y:S01]  /*43d0*/  IADD3 R29, P0, R57.reuse, R53, RZ ;  /* 0x00000035391d7210 */ /* 0x040fe20007f1e0ff */
[----:B-1----:R-:W-:Y:S01]  /*43e0*/  IMAD.MOV.U32 R37, RZ, RZ, c[0x0][0x1ac] ;  /* 0x00006b00ff257624 */ /* 0x002fe200078e00ff */
[----:B------:R-:W-:Y:S01]  /*43f0*/  LEA.HI R4, R4, R55, RZ, 0x2 ;  /* 0x0000003704047211 */ /* 0x000fe200078f10ff */
[----:B------:R-:W-:Y:S01]  /*4400*/  CS2R R20, SRZ ;  /* 0x0000000000147805 */ /* 0x000fe2000001ff00 */
[----:B------:R-:W-:Y:S01]  /*4410*/  LEA.HI.X.SX32 R52, R57, R52, 0x1, P0 ;  /* 0x0000003439347211 */ /* 0x000fe200000f0eff */
[----:B------:R-:W-:Y:S01]  /*4420*/  CS2R R22, SRZ ;  /* 0x0000000000167805 */ /* 0x000fe2000001ff00 */
[C---:B------:R-:W-:Y:S01]  /*4430*/  LOP3.LUT R6, R4.reuse, 0xfffffffc, RZ, 0xc0, !PT ;  /* 0xfffffffc04067812 */ /* 0x040fe200078ec0ff */
[----:B------:R-:W-:Y:S01]  /*4440*/  IMAD.SHL.U32 R4, R4, 0x8, RZ ;  /* 0x0000000804047824 */ /* 0x000fe200078e00ff */
[----:B------:R-:W-:Y:S01]  /*4450*/  LEA R0, P0, R29, c[0x0][0x188], 0x2 ;  /* 0x000062001d007a11 */ /* 0x000fe200078010ff */
[----:B------:R-:W-:Y:S01]  /*4460*/  CS2R R24, SRZ ;  /* 0x0000000000187805 */ /* 0x000fe2000001ff00 */
[----:B------:R-:W-:Y:S01]  /*4470*/  IADD3 R105, -R57, -0x1, R54 ;  /* 0xffffffff39697810 */ /* 0x000fe20007ffe136 */
[----:B------:R-:W-:Y:S01]  /*4480*/  IMAD.IADD R6, R55, 0x1, -R6 ;  /* 0x0000000137067824 */ /* 0x000fe200078e0a06 */
[----:B------:R-:W-:Y:S01]  /*4490*/  LOP3.LUT R41, R4, 0xffffffe0, RZ, 0xc0, !PT ;  /* 0xffffffe004297812 */ /* 0x000fe200078ec0ff */
[----:B------:R-:W-:Y:S01]  /*44a0*/  CS2R R26, SRZ ;  /* 0x00000000001a7805 */ /* 0x000fe2000001ff00 */
[----:B------:R-:W-:Y:S01]  /*44b0*/  LEA.HI.X R29, R29, c[0x0][0x18c], R52, 0x2, P0 ;  /* 0x000063001d1d7a11 */ /* 0x000fe200000f1434 */
[----:B------:R-:W-:Y:S01]  /*44c0*/  IMAD.SHL.U32 R38, R6, 0x8, RZ ;  /* 0x0000000806267824 */ /* 0x000fe200078e00ff */
[----:B------:R-:W-:Y:S01]  /*44d0*/  CS2R R30, SRZ ;  /* 0x00000000001e7805 */ /* 0x000fe2000001ff00 */
[C---:B------:R-:W-:Y:S01]  /*44e0*/  IMAD R6, R57.reuse, 0x4, R6 ;  /* 0x0000000439067824 */ /* 0x040fe200078e0206 */
[----:B------:R-:W-:Y:S01]  /*44f0*/  CS2R R32, SRZ ;  /* 0x0000000000207805 */ /* 0x000fe2000001ff00 */
[----:B------:R-:W-:Y:S01]  /*4500*/  IMAD.IADD R41, R38, 0x1, R41 ;  /* 0x0000000126297824 */ /* 0x000fe200078e0229 */
[----:B------:R-:W-:Y:S01]  /*4510*/  CS2R R34, SRZ ;  /* 0x0000000000227805 */ /* 0x000fe2000001ff00 */
[----:B------:R-:W-:Y:S01]  /*4520*/  IMAD.MOV.U32 R28, RZ, RZ, RZ ;  /* 0x000000ffff1c7224 */ /* 0x000fe200078e00ff */
[----:B------:R-:W-:Y:S01]  /*4530*/  SHF.R.S32.HI R37, RZ, 0x1f, R37 ;  /* 0x0000001fff257819 */ /* 0x000fe20000011425 */
[----:B------:R-:W-:Y:S01]  /*4540*/  IMAD.MOV.U32 R36, RZ, RZ, RZ ;  /* 0x000000ffff247224 */ /* 0x000fe200078e00ff */
[----:B------:R-:W-:Y:S01]  /*4550*/  SHF.R.S32.HI R3, RZ, 0x1f, R2 ;  /* 0x0000001fff037819 */ /* 0x000fe20000011402 */
[----:B------:R-:W-:Y:S01]  /*4560*/  IMAD.MOV.U32 R39, RZ, RZ, R57 ;  /* 0x000000ffff277224 */ /* 0x000fe200078e0039 */
[----:B------:R-:W-:Y:S01]  /*4570*/  LEA R40, R6, 0x130, 0x5 ;  /* 0x0000013006287811 */ /* 0x000fe200078e28ff */
[----:B------:R-:W-:Y:S01]  /*4580*/  IMAD R38, R57, 0x20, R38 ;  /* 0x0000002039267824 */ /* 0x000fe200078e0226 */
        /* <DEDUP_REMOVED lines=13> */
[----:B------:R-:W-:Y:S02]  /*4660*/  IADD3 R77, R41, 0xf00, RZ ;  /* 0x00000f00294d7810 */ /* 0x000fe40007ffe0ff */
.L_x_13177:
[----:B------:R-:W-:Y:S02]  /*4670*/  IMAD.MOV.U32 R4, RZ, RZ, R0 ;  /* 0x000000ffff047224 */ /* 0x000fe400078e0000 */
[----:B------:R-:W-:-:S05]  /*4680*/  IMAD.MOV.U32 R5, RZ, RZ, R29 ;  /* 0x000000ffff057224 */ /* 0x000fca00078e001d */
[----:B------:R-:W2:Y:S02]  /*4690*/  LDG.E.CONSTANT R4, [R4.64] ;  /* 0x0000000a04047981 */ /* 0x000ea4000c1e9900 */
[----:B--2---:R-:W-:Y:S01]  /*46a0*/  SHF.R.S32.HI R6, RZ, 0x1f, R4 ;  /* 0x0000001fff067819 */ /* 0x004fe20000011404 */
[----:B------:R-:W-:-:S04]  /*46b0*/  IMAD.WIDE.U32 R12, R4, c[0x0][0x1ac], R2 ;  /* 0x00006b00040c7a25 */ /* 0x000fc800078e0002 */
[----:B------:R-:W-:Y:S01]  /*46c0*/  IMAD R6, R6, c[0x0][0x1ac], RZ ;  /* 0x00006b0006067a24 */ /* 0x000fe200078e02ff */
[-C--:B------:R-:W-:Y:S02]  /*46d0*/  IADD3 R8, P0, R49, R12.reuse, RZ ;  /* 0x0000000c31087210 */ /* 0x080fe40007f1e0ff */
[-C--:B------:R-:W-:Y:S01]  /*46e0*/  IADD3 R7, P2, R51, R12.reuse, RZ ;  /* 0x0000000c33077210 */ /* 0x080fe20007f5e0ff */
        /* <DEDUP_REMOVED lines=8> */
[----:B------:R-:W-:Y:S02]  /*4770*/  LEA.HI.X.SX32 R4, R51, R46, 0x1, P2 ;  /* 0x0000002e33047211 */ /* 0x000fe400010f0eff */
[----:B------:R-:W-:Y:S02]  /*4780*/  LEA.HI.X R79, R8, c[0x0][0x17c], R9, 0x1, P1 ;  /* 0x00005f00084f7a11 */ /* 0x000fe400008f0c09 */
[----:B------:R-:W-:Y:S02]  /*4790*/  LEA.HI.X R85, R6, c[0x0][0x17c], R5, 0x1, P5 ;  /* 0x00005f0006557a11 */ /* 0x000fe400028f0c05 */
[----:B------:R-:W-:-:S02]  /*47a0*/  IADD3 R11, P6, R63, R12, RZ ;  /* 0x0000000c3f0b7210 */ /* 0x000fc40007fde0ff */
[----:B------:R-:W-:Y:S01]  /*47b0*/  LEA.HI.X R81, R7, c[0x0][0x17c], R4, 0x1, P3 ;  /* 0x00005f0007517a11 */ /* 0x000fe200018f0c04 */
[----:B-----5:R0:W5:Y:S01]  /*47c0*/  LDG.E.CONSTANT R62, [R84.64] ;  /* 0x0000000a543e7981 */ /* 0x020162000c1e9900 */
[-C--:B------:R-:W-:Y:S02]  /*47d0*/  IADD3 R9, P5, R65, R12.reuse, RZ ;  /* 0x0000000c41097210 */ /* 0x080fe40007fbe0ff */
        /* <DEDUP_REMOVED lines=8> */
[-C--:B------:R-:W-:Y:S02]  /*4860*/  LEA.HI.X.SX32 R16, R65, R46.reuse, 0x1, P5 ;  /* 0x0000002e41107211 */ /* 0x080fe400028f0eff */
[----:B------:R-:W-:Y:S01]  /*4870*/  LEA R8, P0, R7, c[0x0][0x178], 0x1 ;  /* 0x00005e0007087a11 */ /* 0x000fe200078008ff */
[----:B------:R1:W5:Y:S01]  /*4880*/  LDG.E.CONSTANT R52, [R80.64+0x4] ;  /* 0x0000040a50347981 */ /* 0x000362000c1e9900 */
[-C--:B------:R-:W-:Y:S02]  /*4890*/  LEA.HI.X.SX32 R14, R67, R46.reuse, 0x1, P4 ;  /* 0x0000002e430e7211 */ /* 0x080fe400020f0eff */
[----:B------:R-:W-:Y:S01]  /*48a0*/  LEA R6, P6, R4, c[0x0][0x178], 0x1 ;  /* 0x00005e0004067a11 */ /* 0x000fe200078c08ff */
[----:B------:R1:W5:Y:S01]  /*48b0*/  LDG.E.CONSTANT R56, [R80.64+0x8] ;  /* 0x0000080a50387981 */ /* 0x000362000c1e9900 */
[----:B------:R-:W-:-:S02]  /*48c0*/  LEA.HI.X.SX32 R5, R69, R46, 0x1, P3 ;  /* 0x0000002e45057211 */ /* 0x000fc400018f0eff */
[----:B------:R-:W-:Y:S01]  /*48d0*/  LEA.HI.X R89, R11, c[0x0][0x17c], R18, 0x1, P2 ;  /* 0x00005f000b597a11 */ /* 0x000fe200010f0c12 */
[----:B------:R1:W5:Y:S01]  /*48e0*/  LDG.E.CONSTANT R64, [R80.64+0xc] ;  /* 0x00000c0a50407981 */ /* 0x000362000c1e9900 */
[----:B------:R-:W-:Y:S02]  /*48f0*/  LEA.HI.X R11, R9, c[0x0][0x17c], R16, 0x1, P1 ;  /* 0x00005f00090b7a11 */ /* 0x000fe400008f0c10 */
[----:B------:R-:W-:Y:S01]  /*4900*/  LEA.HI.X R9, R7, c[0x0][0x17c], R14, 0x1, P0 ;  /* 0x00005f0007097a11 */ /* 0x000fe200000f0c0e */
[----:B------:R2:W5:Y:S01]  /*4910*/  LDG.E.CONSTANT R70, [R88.64] ;  /* 0x0000000a58467981 */ /* 0x000562000c1e9900 */
[----:B------:R-:W-:Y:S02]  /*4920*/  LEA.HI.X R7, R4, c[0x0][0x17c], R5, 0x1, P6 ;  /* 0x00005f0004077a11 */ /* 0x000fe400030f0c05 */
[-C--:B------:R-:W-:Y:S01]  /*4930*/  IADD3 R5, P6, R71, R12.reuse, RZ ;  /* 0x0000000c47057210 */ /* 0x080fe20007fde0ff */
[----:B------:R2:W5:Y:S01]  /*4940*/  LDG.E.CONSTANT R72, [R88.64+0x4] ;  /* 0x0000040a58487981 */ /* 0x000562000c1e9900 */
[----:B------:R-:W-:-:S02]  /*4950*/  IADD3 R15, P5, R73, R12, RZ ;  /* 0x0000000c490f7210 */ /* 0x000fc40007fbe0ff */
[-C--:B------:R-:W-:Y:S01]  /*4960*/  IADD3 R17, P4, R75, R12.reuse, RZ ;  /* 0x0000000c4b117210 */ /* 0x080fe20007f9e0ff */
[----:B------:R2:W5:Y:S01]  /*4970*/  LDG.E.CONSTANT R66, [R88.64+0x8] ;  /* 0x0000080a58427981 */ /* 0x000562000c1e9900 */
[----:B------:R-:W-:Y:S02]  /*4980*/  IADD3 R13, P3, R77, R12, RZ ;  /* 0x0000000c4d0d7210 */ /* 0x000fe40007f7e0ff */
[----:B------:R-:W-:Y:S01]  /*4990*/  LEA R4, P2, R5, c[0x0][0x178], 0x1 ;  /* 0x00005e0005047a11 */ /* 0x000fe200078408ff */
[----:B------:R3:W5:Y:S01]  /*49a0*/  LDG.E.CONSTANT R86, [R6.64] ;  /* 0x0000000a06567981 */ /* 0x000762000c1e9900 */
[-C--:B------:R-:W-:Y:S02]  /*49b0*/  LEA.HI.X.SX32 R50, R71, R46.reuse, 0x1, P6 ;  /* 0x0000002e47327211 */ /* 0x080fe400030f0eff */
[-C--:B------:R-:W-:Y:S01]  /*49c0*/  LEA.HI.X.SX32 R48, R73, R46.reuse, 0x1, P5 ;  /* 0x0000002e49307211 */ /* 0x080fe200028f0eff */
[----:B0-----:R3:W5:Y:S01]  /*49d0*/  LDG.E.CONSTANT R85, [R6.64+0x4] ;  /* 0x0000040a06557981 */ /* 0x001762000c1e9900 */
[----:B------:R-:W-:-:S02]  /*49e0*/  LEA.HI.X.SX32 R44, R75, R46, 0x1, P4 ;  /* 0x0000002e4b2c7211 */ /* 0x000fc400020f0eff */
[----:B------:R-:W-:Y:S01]  /*49f0*/  LEA.HI.X.SX32 R42, R77, R46, 0x1, P3 ;  /* 0x0000002e4d2a7211 */ /* 0x000fe200018f0eff */
[----:B------:R3:W5:Y:S01]  /*4a00*/  LDG.E.CONSTANT R84, [R6.64+0x8] ;  /* 0x0000080a06547981 */ /* 0x000762000c1e9900 */
[----:B------:R-:W-:Y:S02]  /*4a10*/  LEA R14, P1, R15, c[0x0][0x178], 0x1 ;  /* 0x00005e000f0e7a11 */ /* 0x000fe400078208ff */
[----:B------:R-:W-:Y:S01]  /*4a20*/  LEA R16, P0, R17, c[0x0][0x178], 0x1 ;  /* 0x00005e0011107a11 */ /* 0x000fe200078008ff */
[----:B------:R0:W5:Y:S01]  /*4a30*/  LDG.E.CONSTANT R76, [R10.64+0x4] ;  /* 0x0000040a0a4c7981 */ /* 0x000162000c1e9900 */
[----:B------:R-:W-:Y:S02]  /*4a40*/  LEA R18, P6, R13, c[0x0][0x178], 0x1 ;  /* 0x00005e000d127a11 */ /* 0x000fe400078c08ff */
[----:B------:R-:W-:Y:S01]  /*4a50*/  LEA.HI.X R5, R5, c[0x0][0x17c], R50, 0x1, P2 ;  /* 0x00005f0005057a11 */ /* 0x000fe200010f0c32 */
[----:B------:R0:W5:Y:S01]  /*4a60*/  LDG.E.CONSTANT R74, [R10.64+0x8] ;  /* 0x0000080a0a4a7981 */ /* 0x000162000c1e9900 */
[----:B------:R-:W-:-:S02]  /*4a70*/  LEA.HI.X R15, R15, c[0x0][0x17c], R48, 0x1, P1 ;  /* 0x00005f000f0f7a11 */ /* 0x000fc400008f0c30 */
[----:B------:R-:W-:Y:S01]  /*4a80*/  LEA.HI.X R17, R17, c[0x0][0x17c], R44, 0x1, P0 ;  /* 0x00005f0011117a11 */ /* 0x000fe200000f0c2c */
[----:B------:R4:W5:Y:S01]  /*4a90*/  LDG.E.CONSTANT R48, [R78.64+0xc] ;  /* 0x00000c0a4e307981 */ /* 0x000962000c1e9900 */
[----:B------:R-:W-:-:S03]  /*4aa0*/  LEA.HI.X R19, R13, c[0x0][0x17c], R42, 0x1, P6 ;  /* 0x00005f000d137a11 */ /* 0x000fc600030f0c2a */
[----:B------:R4:W5:Y:S04]  /*4ab0*/  LDG.E.CONSTANT R44, [R78.64] ;  /* 0x0000000a4e2c7981 */ /* 0x000968000c1e9900 */
[----:B------:R4:W5:Y:S04]  /*4ac0*/  LDG.E.CONSTANT R42, [R78.64+0x4] ;  /* 0x0000040a4e2a7981 */ /* 0x000968000c1e9900 */
[----:B------:R4:W5:Y:S04]  /*4ad0*/  LDG.E.CONSTANT R13, [R78.64+0x8] ;  /* 0x0000080a4e0d7981 */ /* 0x000968000c1e9900 */
[----:B------:R3:W5:Y:S04]  /*4ae0*/  LDG.E.CONSTANT R90, [R4.64+0x4] ;  /* 0x0000040a045a7981 */ /* 0x000768000c1e9900 */
[----:B------:R3:W5:Y:S04]  /*4af0*/  LDG.E.CONSTANT R91, [R4.64+0x8] ;  /* 0x0000080a045b7981 */ /* 0x000768000c1e9900 */
[----:B----4-:R2:W5:Y:S04]  /*4b00*/  LDG.E.CONSTANT R79, [R88.64+0xc] ;  /* 0x00000c0a584f7981 */ /* 0x010568000c1e9900 */
[----:B------:R3:W5:Y:S04]  /*4b10*/  LDG.E.CONSTANT R92, [R4.64+0xc] ;  /* 0x00000c0a045c7981 */ /* 0x000768000c1e9900 */
[----:B------:R1:W5:Y:S04]  /*4b20*/  LDG.E.CONSTANT R50, [R80.64] ;  /* 0x0000000a50327981 */ /* 0x000368000c1e9900 */
[----:B--2---:R3:W5:Y:S04]  /*4b30*/  LDG.E.CONSTANT R88, [R6.64+0xc] ;  /* 0x00000c0a06587981 */ /* 0x004768000c1e9900 */
[----:B------:R3:W5:Y:S04]  /*4b40*/  LDG.E.CONSTANT R89, [R4.64] ;  /* 0x0000000a04597981 */ /* 0x000768000c1e9900 */
[----:B------:R0:W5:Y:S04]  /*4b50*/  LDG.E.CONSTANT R78, [R10.64] ;  /* 0x0000000a0a4e7981 */ /* 0x000168000c1e9900 */
[----:B------:R0:W5:Y:S04]  /*4b60*/  LDG.E.CONSTANT R83, [R10.64+0xc] ;  /* 0x00000c0a0a537981 */ /* 0x000168000c1e9900 */
[----:B---3--:R-:W2:Y:S04]  /*4b70*/  LDS.128 R4, [R40+-0x10] ;  /* 0xfffff00028047984 */ /* 0x008ea80000000c00 */
[----:B------:R0:W5:Y:S04]  /*4b80*/  LDG.E.CONSTANT R82, [R8.64] ;  /* 0x0000000a08527981 */ /* 0x000168000c1e9900 */
[----:B-1----:R0:W5:Y:S04]  /*4b90*/  LDG.E.CONSTANT R81, [R8.64+0x4] ;  /* 0x0000040a08517981 */ /* 0x002168000c1e9900 */
[----:B------:R0:W5:Y:S04]  /*4ba0*/  LDG.E.CONSTANT R80, [R8.64+0x8] ;  /* 0x0000080a08507981 */ /* 0x000168000c1e9900 */
[----:B------:R0:W5:Y:S04]  /*4bb0*/  LDG.E.CONSTANT R87, [R8.64+0xc] ;  /* 0x00000c0a08577981 */ /* 0x000168000c1e9900 */
[----:B------:R1:W5:Y:S04]  /*4bc0*/  LDG.E.CONSTANT R93, [R14.64] ;  /* 0x0000000a0e5d7981 */ /* 0x000368000c1e9900 */
[----:B------:R1:W5:Y:S04]  /*4bd0*/  LDG.E.CONSTANT R94, [R14.64+0x4] ;  /* 0x0000040a0e5e7981 */ /* 0x000368000c1e9900 */
[----:B0-----:R-:W0:Y:S04]  /*4be0*/  LDS.128 R8, [R40] ;  /* 0x0000000028087984 */ /* 0x001e280000000c00 */
[----:B------:R1:W5:Y:S04]  /*4bf0*/  LDG.E.CONSTANT R95, [R14.64+0x8] ;  /* 0x0000080a0e5f7981 */ /* 0x000368000c1e9900 */
[----:B------:R1:W5:Y:S01]  /*4c00*/  LDG.E.CONSTANT R96, [R14.64+0xc] ;  /* 0x00000c0a0e607981 */ /* 0x000362000c1e9900 */
[----:B--2---:R-:W-:-:S03]  /*4c10*/  F2FP.BF16.PACK_AB R107, R7, R6 ;  /* 0x00000006076b723e */ /* 0x004fc600000010ff */
[----:B------:R2:W5:Y:S01]  /*4c20*/  LDG.E.CONSTANT R97, [R16.64] ;  /* 0x0000000a10617981 */ /* 0x000562000c1e9900 */
[----:B------:R-:W-:-:S03]  /*4c30*/  IADD3 R7, P0, R41, R12, RZ ;  /* 0x0000000c29077210 */ /* 0x000fc60007f1e0ff */
[----:B------:R2:W5:Y:S01]  /*4c40*/  LDG.E.CONSTANT R98, [R16.64+0x4] ;  /* 0x0000040a10627981 */ /* 0x000562000c1e9900 */
[----:B------:R-:W-:Y:S02]  /*4c50*/  LEA R6, P1, R7, c[0x0][0x178], 0x1 ;  /* 0x00005e0007067a11 */ /* 0x000fe400078208ff */
[----:B-1----:R-:W-:Y:S01]  /*4c60*/  F2FP.BF16.PACK_AB R14, R5, R4 ;  /* 0x00000004050e723e */ /* 0x002fe200000010ff */
[----:B------:R2:W5:Y:S04]  /*4c70*/  LDG.E.CONSTANT R99, [R16.64+0x8] ;  /* 0x0000080a10637981 */ /* 0x000568000c1e9900 */
[----:B------:R2:W5:Y:S04]  /*4c80*/  LDG.E.CONSTANT R100, [R16.64+0xc] ;  /* 0x00000c0a10647981 */ /* 0x000568000c1e9900 */
[----:B------:R1:W5:Y:S04]  /*4c90*/  LDG.E.CONSTANT R101, [R18.64] ;  /* 0x0000000a12657981 */ /* 0x000368000c1e9900 */
[----:B------:R1:W5:Y:S04]  /*4ca0*/  LDG.E.CONSTANT R102, [R18.64+0x4] ;  /* 0x0000040a12667981 */ /* 0x000368000c1e9900 */
[----:B------:R1:W5:Y:S01]  /*4cb0*/  LDG.E.CONSTANT R103, [R18.64+0x8] ;  /* 0x0000080a12677981 */ /* 0x000362000c1e9900 */
[----:B0-----:R-:W-:-:S03]  /*4cc0*/  F2FP.BF16.PACK_AB R111, R11, R10 ;  /* 0x0000000a0b6f723e */ /* 0x001fc600000010ff */
[----:B------:R1:W5:Y:S01]  /*4cd0*/  LDG.E.CONSTANT R104, [R18.64+0xc] ;  /* 0x00000c0a12687981 */ /* 0x000362000c1e9900 */
[----:B------:R-:W-:-:S04]  /*4ce0*/  LEA.HI.X.SX32 R10, R41, R46, 0x1, P0 ;  /* 0x0000002e290a7211 */ /* 0x000fc800000f0eff */
[----:B------:R-:W-:Y:S01]  /*4cf0*/  LEA.HI.X R7, R7, c[0x0][0x17c], R10, 0x1, P1 ;  /* 0x00005f0007077a11 */ /* 0x000fe200008f0c0a */
[----:B------:R-:W-:-:S04]  /*4d00*/  IMAD.MOV.U32 R11, RZ, RZ, R14 ;  /* 0x000000ffff0b7224 */ /* 0x000fc800078e000e */
[----:B------:R0:W5:Y:S04]  /*4d10*/  LDG.E.CONSTANT R10, [R6.64] ;  /* 0x0000000a060a7981 */ /* 0x000168000c1e9900 */
[----:B------:R0:W5:Y:S04]  /*4d20*/  LDG.E.CONSTANT R14, [R6.64+0x4] ;  /* 0x0000040a060e7981 */ /* 0x000168000c1e9900 */
[----:B--2---:R0:W5:Y:S04]  /*4d30*/  LDG.E.CONSTANT R16, [R6.64+0x8] ;  /* 0x0000080a06107981 */ /* 0x004168000c1e9900 */
[----:B-1----:R0:W5:Y:S01]  /*4d40*/  LDG.E.CONSTANT R18, [R6.64+0xc] ;  /* 0x00000c0a06127981 */ /* 0x002162000c1e9900 */
[----:B------:R-:W-:-:S02]  /*4d50*/  ISETP.NE.AND P1, PT, R105, RZ, PT ;  /* 0x000000ff6900720c */ /* 0x000fc40003f25270 */
[----:B------:R-:W-:Y:S02]  /*4d60*/  IADD3 R5, P2, R43, R12, RZ ;  /* 0x0000000c2b057210 */ /* 0x000fe40007f5e0ff */
[----:B------:R-:W-:Y:S02]  /*4d70*/  F2FP.BF16.PACK_AB R109, R9, R8 ;  /* 0x00000008096d723e */ /* 0x000fe400000010ff */
[----:B------:R-:W-:Y:S02]  /*4d80*/  LEA R4, P3, R5, c[0x0][0x178], 0x1 ;  /* 0x00005e0005047a11 */ /* 0x000fe400078608ff */
[----:B------:R-:W-:Y:S01]  /*4d90*/  LEA.HI.X.SX32 R8, R43, R46, 0x1, P2 ;  /* 0x0000002e2b087211 */ /* 0x000fe200010f0eff */
[----:B------:R-:W-:Y:S01]  /*4da0*/  BSSY B1, `(.L_x_13145) ;  /* 0x0000025000017945 */ /* 0x000fe20003800000 */
[----:B------:R-:W-:Y:S02]  /*4db0*/  IADD3 R9, P4, R45, R12, RZ ;  /* 0x0000000c2d097210 */ /* 0x000fe40007f9e0ff */
[----:B------:R-:W-:-:S02]  /*4dc0*/  LEA.HI.X R5, R5, c[0x0][0x17c], R8, 0x1, P3 ;  /* 0x00005f0005057a11 */ /* 0x000fc400018f0c08 */
[----:B------:R-:W-:Y:S02]  /*4dd0*/  IADD3 R12, P0, R47, R12, RZ ;  /* 0x0000000c2f0c7210 */ /* 0x000fe40007f1e0ff */
[----:B------:R-:W-:Y:S02]  /*4de0*/  LEA R8, P2, R9, c[0x0][0x178], 0x1 ;  /* 0x00005e0009087a11 */ /* 0x000fe400078408ff */
[----:B------:R-:W-:Y:S01]  /*4df0*/  LEA.HI.X.SX32 R112, R45, R46, 0x1, P4 ;  /* 0x0000002e2d707211 */ /* 0x000fe200020f0eff */
[----:B------:R-:W-:Y:S05]  /*4e00*/  @P1 BRA `(.L_x_13146) ;  /* 0x000001e000001947 */ /* 0x000fea0003800000 */
[C---:B0-----:R-:W-:Y:S02]  /*4e10*/  IADD3 R108, R38.reuse, 0x2, RZ ;  /* 0x00000002266c7810 */ /* 0x041fe40007ffe0ff */
[----:B------:R-:W-:Y:S02]  /*4e20*/  IADD3 R106, R38, 0x4, RZ ;  /* 0x00000004266a7810 */ /* 0x000fe40007ffe0ff */
[----:B------:R-:W-:Y:S02]  /*4e30*/  ISETP.GE.AND P3, PT, R108, R61, PT ;  /* 0x0000003d6c00720c */ /* 0x000fe40003f66270 */
[----:B------:R-:W-:-:S02]  /*4e40*/  IADD3 R108, R38, 0x5, RZ ;  /* 0x00000005266c7810 */ /* 0x000fc40007ffe0ff */
[-C--:B------:R-:W-:Y:S02]  /*4e50*/  ISETP.GE.AND P5, PT, R38, R61.reuse, PT ;  /* 0x0000003d2600720c */ /* 0x080fe40003fa6270 */
[-C--:B------:R-:W-:Y:S02]  /*4e60*/  ISETP.GE.AND P6, PT, R106, R61.reuse, PT ;  /* 0x0000003d6a00720c */ /* 0x080fe40003fc6270 */
[----:B-----5:R-:W-:Y:S02]  /*4e70*/  SEL R106, R14, RZ, !P3 ;  /* 0x000000ff0e6a7207 */ /* 0x020fe40005800000 */
[----:B------:R-:W-:Y:S02]  /*4e80*/  ISETP.GE.AND P3, PT, R108, R61, PT ;  /* 0x0000003d6c00720c */ /* 0x000fe40003f66270 */
[C---:B------:R-:W-:Y:S02]  /*4e90*/  IADD3 R110, R38.reuse, 0x3, RZ ;  /* 0x00000003266e7810 */ /* 0x040fe40007ffe0ff */
[----:B------:R-:W-:-:S02]  /*4ea0*/  IADD3 R108, R38, 0x7, RZ ;  /* 0x00000007266c7810 */ /* 0x000fc40007ffe0ff */
[----:B------:R-:W-:Y:S02]  /*4eb0*/  SEL R19, R16, RZ, !P6 ;  /* 0x000000ff10137207 */ /* 0x000fe40007000000 */
[-C--:B------:R-:W-:Y:S02]  /*4ec0*/  ISETP.GE.AND P4, PT, R110, R61.reuse, PT ;  /* 0x0000003d6e00720c */ /* 0x080fe40003f86270 */
[----:B------:R-:W-:Y:S02]  /*4ed0*/  PRMT R15, R14, 0x7632, R15 ;  /* 0x000076320e0f7816 */ /* 0x000fe4000000000f */
[----:B------:R-:W-:Y:S02]  /*4ee0*/  ISETP.GE.AND P6, PT, R108, R61, PT ;  /* 0x0000003d6c00720c */ /* 0x000fe40003fc6270 */
[----:B------:R-:W-:Y:S02]  /*4ef0*/  IADD3 R110, R38, 0x6, RZ ;  /* 0x00000006266e7810 */ /* 0x000fe40007ffe0ff */
[----:B------:R-:W-:-:S02]  /*4f00*/  SEL R17, R15, RZ, !P4 ;  /* 0x000000ff0f117207 */ /* 0x000fc40006000000 */
[----:B------:R-:W-:Y:S02]  /*4f10*/  IADD3 R14, R38, 0x1, RZ ;  /* 0x00000001260e7810 */ /* 0x000fe40007ffe0ff */
[-C--:B------:R-:W-:Y:S02]  /*4f20*/  ISETP.GE.AND P4, PT, R110, R61.reuse, PT ;  /* 0x0000003d6e00720c */ /* 0x080fe40003f86270 */
[----:B------:R-:W-:Y:S02]  /*4f30*/  @P5 PRMT R10, RZ, 0x7610, R10 ;  /* 0x00007610ff0a5816 */ /* 0x000fe4000000000a */
[----:B------:R-:W-:Y:S02]  /*4f40*/  ISETP.GE.AND P5, PT, R14, R61, PT ;  /* 0x0000003d0e00720c */ /* 0x000fe40003fa6270 */
[----:B------:R-:W-:Y:S02]  /*4f50*/  PRMT R16, R16, 0x7632, R16 ;  /* 0x0000763210107816 */ /* 0x000fe40000000010 */
[----:B------:R-:W-:-:S02]  /*4f60*/  PRMT R14, R10, 0x7632, R14 ;  /* 0x000076320a0e7816 */ /* 0x000fc4000000000e */
        /* <DEDUP_REMOVED lines=8> */
.L_x_13146:
[----:B0-----:R-:W-:Y:S05]  /*4ff0*/  BSYNC B1 ;  /* 0x0000000000017941 */ /* 0x001fea0003800000 */
.L_x_13145:
[----:B-----5:R-:W-:Y:S01]  /*5000*/  HFMA2.BF16_V2 R10, R11, R10, -RZ.H0_H0 ;  /* 0x0000000a0b0a7231 */ /* 0x020fe200003400ff */
[----:B------:R-:W-:Y:S01]  /*5010*/  IMAD.MOV.U32 R15, RZ, RZ, R107 ;  /* 0x000000ffff0f7224 */ /* 0x000fe200078e006b */
[----:B------:R0:W5:Y:S01]  /*5020*/  LDG.E.CONSTANT R106, [R6.64+0x208] ;  /* 0x0002080a066a7981 */ /* 0x000162000c1e9900 */
[----:B------:R-:W-:Y:S01]  /*5030*/  IMAD.MOV.U32 R17, RZ, RZ, R109 ;  /* 0x000000ffff117224 */ /* 0x000fe200078e006d */
[----:B------:R-:W-:Y:S02]  /*5040*/  LEA.HI.X R9, R9, c[0x0][0x17c], R112, 0x1, P2 ;  /* 0x00005f0009097a11 */ /* 0x000fe400010f0c70 */
[--C-:B------:R-:W-:Y:S01]  /*5050*/  PRMT R19, RZ, 0x5410, R10.reuse ;  /* 0x00005410ff137816 */ /* 0x100fe2000000000a */
[----:B------:R-:W-:Y:S01]  /*5060*/  HFMA2.BF16_V2 R14, R15, R14, -RZ.H0_H0 ;  /* 0x0000000e0f0e7231 */ /* 0x000fe200003400ff */
[----:B------:R-:W-:Y:S01]  /*5070*/  PRMT R10, RZ, 0x7610, R10 ;  /* 0x00007610ff0a7816 */ /* 0x000fe2000000000a */
[----:B------:R-:W-:Y:S01]  /*5080*/  HFMA2.BF16_V2 R16, R17, R16, -RZ.H0_H0 ;  /* 0x0000001011107231 */ /* 0x000fe200003400ff */
[----:B------:R0:W5:Y:S03]  /*5090*/  LDG.E.CONSTANT R108, [R6.64+0x20c] ;  /* 0x00020c0a066c7981 */ /* 0x000166000c1e9900 */
[----:B------:R-:W-:Y:S01]  /*50a0*/  FADD.FTZ R10, R19, R10 ;  /* 0x0000000a130a7221 */ /* 0x000fe20000010000 */
[----:B------:R-:W-:-:S02]  /*50b0*/  PRMT R19, RZ, 0x5410, R14 ;  /* 0x00005410ff137816 */ /* 0x000fc4000000000e */
[----:B------:R-:W-:-:S05]  /*50c0*/  PRMT R14, RZ, 0x7610, R14 ;  /* 0x00007610ff0e7816 */ /* 0x000fca000000000e */
[----:B------:R-:W-:Y:S01]  /*50d0*/  FADD.FTZ R19, R19, R14 ;  /* 0x0000000e13137221 */ /* 0x000fe20000010000 */
[--C-:B------:R-:W-:Y:S02]  /*50e0*/  PRMT R14, RZ, 0x5410, R16.reuse ;  /* 0x00005410ff0e7816 */ /* 0x100fe40000000010 */
[----:B------:R-:W-:Y:S01]  /*50f0*/  PRMT R16, RZ, 0x7610, R16 ;  /* 0x00007610ff107816 */ /* 0x000fe20000000010 */
[----:B------:R-:W-:Y:S02]  /*5100*/  FADD.FTZ R10, R10, R19 ;  /* 0x000000130a0a7221 */ /* 0x000fe40000010000 */
[----:B------:R-:W-:Y:S02]  /*5110*/  IMAD.MOV.U32 R19, RZ, RZ, R111 ;  /* 0x000000ffff137224 */ /* 0x000fe400078e006f */
[----:B------:R-:W-:Y:S02]  /*5120*/  FADD.FTZ R107, R14, R16 ;  /* 0x000000100e6b7221 */ /* 0x000fe40000010000 */
[----:B------:R0:W5:Y:S04]  /*5130*/  LDG.E.CONSTANT R14, [R6.64+0x200] ;  /* 0x0002000a060e7981 */ /* 0x000168000c1e9900 */
[----:B------:R0:W5:Y:S01]  /*5140*/  LDG.E.CONSTANT R16, [R6.64+0x204] ;  /* 0x0002040a06107981 */ /* 0x000162000c1e9900 */
[----:B------:R-:W-:Y:S01]  /*5150*/  BSSY B1, `(.L_x_13147) ;  /* 0x0000021000017945 */ /* 0x000fe20003800000 */
[----:B------:R-:W-:Y:S01]  /*5160*/  HFMA2.BF16_V2 R18, R19, R18, -RZ.H0_H0 ;  /* 0x0000001213127231 */ /* 0x000fe200003400ff */
[----:B------:R-:W-:Y:S05]  /*5170*/  @P1 BRA `(.L_x_13148) ;  /* 0x000001e000001947 */ /* 0x000fea0003800000 */
[C---:B------:R-:W-:Y:S02]  /*5180*/  IADD3 R110, R38.reuse, 0x2, RZ ;  /* 0x00000002266e7810 */ /* 0x040fe40007ffe0ff */
[----:B0-----:R-:W-:-:S02]  /*5190*/  IADD3 R6, R38, 0x4, RZ ;  /* 0x0000000426067810 */ /* 0x001fc40007ffe0ff */
[C---:B------:R-:W-:Y:S02]  /*51a0*/  IADD3 R112, R38.reuse, 0x3, RZ ;  /* 0x0000000326707810 */ /* 0x040fe40007ffe0ff */
[-C--:B------:R-:W-:Y:S02]  /*51b0*/  ISETP.GE.AND P2, PT, R38, R61.reuse, PT ;  /* 0x0000003d2600720c */ /* 0x080fe40003f46270 */
[-C--:B------:R-:W-:Y:S02]  /*51c0*/  ISETP.GE.AND P5, PT, R110, R61.reuse, PT ;  /* 0x0000003d6e00720c */ /* 0x080fe40003fa6270 */
[-C--:B------:R-:W-:Y:S02]  /*51d0*/  ISETP.GE.AND P3, PT, R6, R61.reuse, PT ;  /* 0x0000003d0600720c */ /* 0x080fe40003f66270 */
[----:B------:R-:W-:Y:S02]  /*51e0*/  ISETP.GE.AND P6, PT, R112, R61, PT ;  /* 0x0000003d7000720c */ /* 0x000fe40003fc6270 */
[----:B-----5:R-:W-:-:S02]  /*51f0*/  PRMT R6, R16, 0x7632, R6 ;  /* 0x0000763210067816 */ /* 0x020fc40000000006 */
[----:B------:R-:W-:Y:S02]  /*5200*/  IADD3 R112, R38, 0x7, RZ ;  /* 0x0000000726707810 */ /* 0x000fe40007ffe0ff */
[----:B------:R-:W-:Y:S02]  /*5210*/  SEL R109, R16, RZ, !P5 ;  /* 0x000000ff106d7207 */ /* 0x000fe40006800000 */
[----:B------:R-:W-:Y:S02]  /*5220*/  SEL R16, R6, RZ, !P6 ;  /* 0x000000ff06107207 */ /* 0x000fe40007000000 */
[----:B------:R-:W-:Y:S02]  /*5230*/  IADD3 R110, R38, 0x6, RZ ;  /* 0x00000006266e7810 */ /* 0x000fe40007ffe0ff */
[----:B------:R-:W-:Y:S02]  /*5240*/  ISETP.GE.AND P6, PT, R112, R61, PT ;  /* 0x0000003d7000720c */ /* 0x000fe40003fc6270 */
[----:B------:R-:W-:-:S02]  /*5250*/  IADD3 R114, R38, 0x5, RZ ;  /* 0x0000000526727810 */ /* 0x000fc40007ffe0ff */
[-C--:B------:R-:W-:Y:S02]  /*5260*/  ISETP.GE.AND P5, PT, R110, R61.reuse, PT ;  /* 0x0000003d6e00720c */ /* 0x080fe40003fa6270 */
[----:B------:R-:W-:Y:S02]  /*5270*/  IADD3 R110, R38, 0x1, RZ ;  /* 0x00000001266e7810 */ /* 0x000fe40007ffe0ff */
[----:B------:R-:W-:Y:S02]  /*5280*/  @P2 PRMT R14, RZ, 0x7610, R14 ;  /* 0x00007610ff0e2816 */ /* 0x000fe4000000000e */
[-C--:B------:R-:W-:Y:S02]  /*5290*/  ISETP.GE.AND P4, PT, R114, R61.reuse, PT ;  /* 0x0000003d7200720c */ /* 0x080fe40003f86270 */
[----:B------:R-:W-:Y:S02]  /*52a0*/  PRMT R7, R106, 0x7632, R7 ;  /* 0x000076326a077816 */ /* 0x000fe40000000007 */
[----:B------:R-:W-:-:S02]  /*52b0*/  ISETP.GE.AND P2, PT, R110, R61, PT ;  /* 0x0000003d6e00720c */ /* 0x000fc40003f46270 */
        /* <DEDUP_REMOVED lines=10> */
.L_x_13148:
[----:B------:R-:W-:Y:S05]  /*5360*/  BSYNC B1 ;  /* 0x0000000000017941 */ /* 0x000fea0003800000 */
.L_x_13147:
[--C-:B0-----:R-:W-:Y:S01]  /*5370*/  PRMT R6, RZ, 0x5410, R18.reuse ;  /* 0x00005410ff067816 */ /* 0x101fe20000000012 */
[----:B-----5:R-:W-:Y:S01]  /*5380*/  HFMA2.BF16_V2 R14, R11, R14, -RZ.H0_H0 ;  /* 0x0000000e0b0e7231 */ /* 0x020fe200003400ff */
[----:B------:R-:W-:Y:S01]  /*5390*/  PRMT R18, RZ, 0x7610, R18 ;  /* 0x00007610ff127816 */ /* 0x000fe20000000012 */
[----:B------:R-:W-:Y:S01]  /*53a0*/  HFMA2.BF16_V2 R16, R15, R16, -RZ.H0_H0 ;  /* 0x000000100f107231 */ /* 0x000fe200003400ff */
[----:B------:R-:W-:Y:S01]  /*53b0*/  FADD.FTZ R10, R10, R107 ;  /* 0x0000006b0a0a7221 */ /* 0x000fe20000010000 */
[----:B------:R-:W-:Y:S01]  /*53c0*/  HFMA2.BF16_V2 R106, R17, R106, -RZ.H0_H0 ;  /* 0x0000006a116a7231 */ /* 0x000fe200003400ff */
[----:B------:R-:W-:Y:S01]  /*53d0*/  LEA.HI.X.SX32 R117, R47, R46, 0x1, P0 ;  /* 0x0000002e2f757211 */ /* 0x000fe200000f0eff */
[----:B------:R-:W-:Y:S01]  /*53e0*/  FADD.FTZ R109, R6, R18 ;  /* 0x00000012066d7221 */ /* 0x000fe20000010000 */
[--C-:B------:R-:W-:Y:S01]  /*53f0*/  PRMT R6, RZ, 0x5410, R14.reuse ;  /* 0x00005410ff067816 */ /* 0x100fe2000000000e */
[----:B------:R0:W5:Y:S01]  /*5400*/  LDG.E.CONSTANT R18, [R4.64+0x4] ;  /* 0x0000040a04127981 */ /* 0x000162000c1e9900 */
[----:B------:R-:W-:Y:S01]  /*5410*/  PRMT R14, RZ, 0x7610, R14 ;  /* 0x00007610ff0e7816 */ /* 0x000fe2000000000e */
[----:B------:R-:W-:-:S02]  /*5420*/  HFMA2.BF16_V2 R108, R19, R108, -RZ.H0_H0 ;  /* 0x0000006c136c7231 */ /* 0x000fc400003400ff */
[----:B------:R0:W5:Y:S02]  /*5430*/  LDG.E.CONSTANT R46, [R4.64+0x8] ;  /* 0x0000080a042e7981 */ /* 0x000164000c1e9900 */
[----:B------:R-:W-:Y:S01]  /*5440*/  FADD.FTZ R14, R6, R14 ;  /* 0x0000000e060e7221 */ /* 0x000fe20000010000 */
[--C-:B------:R-:W-:Y:S02]  /*5450*/  PRMT R6, RZ, 0x5410, R16.reuse ;  /* 0x00005410ff067816 */ /* 0x100fe40000000010 */
[----:B------:R-:W-:-:S05]  /*5460*/  PRMT R16, RZ, 0x7610, R16 ;  /* 0x00007610ff107816 */ /* 0x000fca0000000010 */
[----:B------:R-:W-:Y:S01]  /*5470*/  FADD.FTZ R7, R6, R16 ;  /* 0x0000001006077221 */ /* 0x000fe20000010000 */
[--C-:B------:R-:W-:Y:S01]  /*5480*/  PRMT R6, RZ, 0x5410, R106.reuse ;  /* 0x00005410ff067816 */ /* 0x100fe2000000006a */
[----:B------:R0:W5:Y:S01]  /*5490*/  LDG.E.CONSTANT R16, [R4.64] ;  /* 0x0000000a04107981 */ /* 0x000162000c1e9900 */
[----:B------:R-:W-:Y:S01]  /*54a0*/  PRMT R106, RZ, 0x7610, R106 ;  /* 0x00007610ff6a7816 */ /* 0x000fe2000000006a */
[----:B------:R-:W-:Y:S01]  /*54b0*/  BSSY B1, `(.L_x_13149) ;  /* 0x0000027000017945 */ /* 0x000fe20003800000 */
[----:B------:R-:W-:-:S03]  /*54c0*/  FADD.FTZ R14, R14, R7 ;  /* 0x000000070e0e7221 */ /* 0x000fc60000010000 */
[----:B------:R-:W-:Y:S01]  /*54d0*/  FADD.FTZ R107, R6, R106 ;  /* 0x0000006a066b7221 */ /* 0x000fe20000010000 */
[--C-:B------:R-:W-:Y:S01]  /*54e0*/  PRMT R6, RZ, 0x5410, R108.reuse ;  /* 0x00005410ff067816 */ /* 0x100fe2000000006c */
[----:B------:R0:W5:Y:S01]  /*54f0*/  LDG.E.CONSTANT R106, [R4.64+0xc] ;  /* 0x00000c0a046a7981 */ /* 0x000162000c1e9900 */
[----:B------:R-:W-:-:S05]  /*5500*/  PRMT R108, RZ, 0x7610, R108 ;  /* 0x00007610ff6c7816 */ /* 0x000fca000000006c */
[----:B------:R-:W-:Y:S01]  /*5510*/  FADD.FTZ R111, R6, R108 ;  /* 0x0000006c066f7221 */ /* 0x000fe20000010000 */
[----:B------:R-:W-:Y:S01]  /*5520*/  LEA R6, P2, R12, c[0x0][0x178], 0x1 ;  /* 0x00005e000c067a11 */ /* 0x000fe200078408ff */
[----:B------:R-:W-:Y:S07]  /*5530*/  @P1 BRA `(.L_x_13150) ;  /* 0x000001e000001947 */ /* 0x000fee0003800000 */
[C---:B------:R-:W-:Y:S02]  /*5540*/  IADD3 R108, R38.reuse, 0x2, RZ ;  /* 0x00000002266c7810 */ /* 0x040fe40007ffe0ff */
[C---:B0-----:R-:W-:Y:S02]  /*5550*/  IADD3 R4, R38.reuse, 0x4, RZ ;  /* 0x0000000426047810 */ /* 0x041fe40007ffe0ff */
[C---:B------:R-:W-:Y:S02]  /*5560*/  IADD3 R110, R38.reuse, 0x3, RZ ;  /* 0x00000003266e7810 */ /* 0x040fe40007ffe0ff */
[-C--:B------:R-:W-:Y:S02]  /*5570*/  ISETP.GE.AND P0, PT, R38, R61.reuse, PT ;  /* 0x0000003d2600720c */ /* 0x080fe40003f06270 */
[----:B------:R-:W-:-:S02]  /*5580*/  ISETP.GE.AND P5, PT, R108, R61, PT ;  /* 0x0000003d6c00720c */ /* 0x000fc40003fa6270 */
[-C--:B------:R-:W-:Y:S02]  /*5590*/  ISETP.GE.AND P3, PT, R4, R61.reuse, PT ;  /* 0x0000003d0400720c */ /* 0x080fe40003f66270 */
[----:B------:R-:W-:Y:S02]  /*55a0*/  ISETP.GE.AND P6, PT, R110, R61, PT ;  /* 0x0000003d6e00720c */ /* 0x000fe40003fc6270 */
[----:B-----5:R-:W-:Y:S02]  /*55b0*/  PRMT R4, R18, 0x7632, R4 ;  /* 0x0000763212047816 */ /* 0x020fe40000000004 */
[----:B------:R-:W-:Y:S02]  /*55c0*/  IADD3 R110, R38, 0x7, RZ ;  /* 0x00000007266e7810 */ /* 0x000fe40007ffe0ff */
[----:B------:R-:W-:Y:S02]  /*55d0*/  SEL R113, R18, RZ, !P5 ;  /* 0x000000ff12717207 */ /* 0x000fe40006800000 */
[----:B------:R-:W-:-:S02]  /*55e0*/  SEL R18, R4, RZ, !P6 ;  /* 0x000000ff04127207 */ /* 0x000fc40007000000 */
[----:B------:R-:W-:Y:S02]  /*55f0*/  IADD3 R108, R38, 0x6, RZ ;  /* 0x00000006266c7810 */ /* 0x000fe40007ffe0ff */
[-C--:B------:R-:W-:Y:S02]  /*5600*/  ISETP.GE.AND P6, PT, R110, R61.reuse, PT ;  /* 0x0000003d6e00720c */ /* 0x080fe40003fc6270 */
[----:B------:R-:W-:Y:S02]  /*5610*/  IADD3 R112, R38, 0x5, RZ ;  /* 0x0000000526707810 */ /* 0x000fe40007ffe0ff */
[----:B------:R-:W-:Y:S02]  /*5620*/  ISETP.GE.AND P5, PT, R108, R61, PT ;  /* 0x0000003d6c00720c */ /* 0x000fe40003fa6270 */
[----:B------:R-:W-:Y:S02]  /*5630*/  IADD3 R108, R38, 0x1, RZ ;  /* 0x00000001266c7810 */ /* 0x000fe40007ffe0ff */
[----:B------:R-:W-:-:S02]  /*5640*/  @P0 PRMT R16, RZ, 0x7610, R16 ;  /* 0x00007610ff100816 */ /* 0x000fc40000000010 */
[-C--:B------:R-:W-:Y:S02]  /*5650*/  ISETP.GE.AND P4, PT, R112, R61.reuse, PT ;  /* 0x0000003d7000720c */ /* 0x080fe40003f86270 */
[----:B------:R-:W-:Y:S02]  /*5660*/  PRMT R5, R46, 0x7632, R5 ;  /* 0x000076322e057816 */ /* 0x000fe40000000005 */
[----:B------:R-:W-:Y:S02]  /*5670*/  ISETP.GE.AND P0, PT, R108, R61, PT ;  /* 0x0000003d6c00720c */ /* 0x000fe40003f06270 */
        /* <DEDUP_REMOVED lines=10> */
.L_x_13150:
[----:B------:R-:W-:Y:S05]  /*5720*/  BSYNC B1 ;  /* 0x0000000000017941 */ /* 0x000fea0003800000 */
.L_x_13149:
[----:B-----5:R-:W-:Y:S01]  /*5730*/  HFMA2.BF16_V2 R16, R11, R16, -RZ.H0_H0 ;  /* 0x000000100b107231 */ /* 0x020fe200003400ff */
[----:B------:R-:W-:Y:S01]  /*5740*/  FADD.FTZ R109, R10, R109 ;  /* 0x0000006d0a6d7221 */ /* 0x000fe20000010000 */
[----:B------:R-:W-:Y:S01]  /*5750*/  HFMA2.BF16_V2 R18, R15, R18, -RZ.H0_H0 ;  /* 0x000000120f127231 */ /* 0x000fe200003400ff */
[----:B------:R-:W-:Y:S01]  /*5760*/  FADD.FTZ R14, R14, R107 ;  /* 0x0000006b0e0e7221 */ /* 0x000fe20000010000 */
[----:B------:R-:W-:Y:S01]  /*5770*/  HFMA2.BF16_V2 R46, R17, R46, -RZ.H0_H0 ;  /* 0x0000002e112e7231 */ /* 0x000fe200003400ff */
[----:B0-----:R-:W-:Y:S01]  /*5780*/  PRMT R4, RZ, 0x5410, R16 ;  /* 0x00005410ff047816 */ /* 0x001fe20000000010 */
[----:B------:R-:W-:Y:S01]  /*5790*/  HFMA2.BF16_V2 R106, R19, R106, -RZ.H0_H0 ;  /* 0x0000006a136a7231 */ /* 0x000fe200003400ff */
[----:B------:R-:W-:Y:S02]  /*57a0*/  PRMT R5, RZ, 0x5410, R18 ;  /* 0x00005410ff057816 */ /* 0x000fe40000000012 */
[----:B------:R-:W-:Y:S01]  /*57b0*/  LEA.HI.X R7, R12, c[0x0][0x17c], R117, 0x1, P2 ;  /* 0x00005f000c077a11 */ /* 0x000fe200010f0c75 */
[----:B------:R-:W-:Y:S01]  /*57c0*/  BSSY B1, `(.L_x_13151) ;  /* 0x0000031000017945 */ /* 0x000fe20003800000 */
[----:B------:R-:W-:Y:S01]  /*57d0*/  PRMT R10, RZ, 0x5410, R46 ;  /* 0x00005410ff0a7816 */ /* 0x000fe2000000002e */
[----:B------:R0:W5:Y:S01]  /*57e0*/  LDG.E.CONSTANT R12, [R8.64+0x4] ;  /* 0x0000040a080c7981 */ /* 0x000162000c1e9900 */
[----:B------:R-:W-:Y:S01]  /*57f0*/  PRMT R16, RZ, 0x7610, R16 ;  /* 0x00007610ff107816 */ /* 0x000fe20000000010 */
[----:B------:R-:W-:Y:S01]  /*5800*/  FADD.FTZ R14, R14, R111 ;  /* 0x0000006f0e0e7221 */ /* 0x000fe20000010000 */
[----:B------:R-:W-:-:S02]  /*5810*/  PRMT R18, RZ, 0x7610, R18 ;  /* 0x00007610ff127816 */ /* 0x000fc40000000012 */
[----:B------:R-:W-:Y:S01]  /*5820*/  PRMT R46, RZ, 0x7610, R46 ;  /* 0x00007610ff2e7816 */ /* 0x000fe2000000002e */
[----:B------:R-:W-:Y:S02]  /*5830*/  FADD.FTZ R4, R4, R16 ;  /* 0x0000001004047221 */ /* 0x000fe40000010000 */
[----:B------:R-:W-:Y:S01]  /*5840*/  FADD.FTZ R5, R5, R18 ;  /* 0x0000001205057221 */ /* 0x000fe20000010000 */
[----:B------:R0:W5:Y:S01]  /*5850*/  LDG.E.CONSTANT R16, [R8.64+0x8] ;  /* 0x0000080a08107981 */ /* 0x000162000c1e9900 */
[----:B------:R-:W-:Y:S02]  /*5860*/  FADD.FTZ R107, R10, R46 ;  /* 0x0000002e0a6b7221 */ /* 0x000fe40000010000 */
[----:B------:R-:W-:Y:S01]  /*5870*/  FADD.FTZ R4, R4, R5 ;  /* 0x0000000504047221 */ /* 0x000fe20000010000 */
[----:B------:R0:W5:Y:S01]  /*5880*/  LDG.E.CONSTANT R10, [R8.64] ;  /* 0x0000000a080a7981 */ /* 0x000162000c1e9900 */
[--C-:B------:R-:W-:Y:S02]  /*5890*/  PRMT R5, RZ, 0x5410, R106.reuse ;  /* 0x00005410ff057816 */ /* 0x100fe4000000006a */
[----:B------:R-:W-:Y:S01]  /*58a0*/  PRMT R106, RZ, 0x7610, R106 ;  /* 0x00007610ff6a7816 */ /* 0x000fe2000000006a */
[----:B------:R0:W5:Y:S01]  /*58b0*/  LDG.E.CONSTANT R18, [R8.64+0xc] ;  /* 0x00000c0a08127981 */ /* 0x000162000c1e9900 */
[----:B------:R-:W-:-:S03]  /*58c0*/  FADD.FTZ R4, R4, R107 ;  /* 0x0000006b04047221 */ /* 0x000fc60000010000 */
[----:B------:R-:W-:Y:S01]  /*58d0*/  FADD.FTZ R5, R5, R106 ;  /* 0x0000006a05057221 */ /* 0x000fe20000010000 */
[----:B------:R-:W-:Y:S05]  /*58e0*/  @P1 BRA `(.L_x_13152) ;  /* 0x000001e000001947 */ /* 0x000fea0003800000 */
[C---:B0-----:R-:W-:Y:S02]  /*58f0*/  IADD3 R8, R38.reuse, 0x2, RZ ;  /* 0x0000000226087810 */ /* 0x041fe40007ffe0ff */
[C---:B------:R-:W-:Y:S02]  /*5900*/  IADD3 R106, R38.reuse, 0x5, RZ ;  /* 0x00000005266a7810 */ /* 0x040fe40007ffe0ff */
[-C--:B------:R-:W-:Y:S02]  /*5910*/  ISETP.GE.AND P5, PT, R38, R61.reuse, PT ;  /* 0x0000003d2600720c */ /* 0x080fe40003fa6270 */
[-C--:B------:R-:W-:Y:S02]  /*5920*/  ISETP.GE.AND P0, PT, R8, R61.reuse, PT ;  /* 0x0000003d0800720c */ /* 0x080fe40003f06270 */
[----:B------:R-:W-:Y:S02]  /*5930*/  ISETP.GE.AND P3, PT, R106, R61, PT ;  /* 0x0000003d6a00720c */ /* 0x000fe40003f66270 */
[----:B------:R-:W-:-:S02]  /*5940*/  IADD3 R106, R38, 0x7, RZ ;  /* 0x00000007266a7810 */ /* 0x000fc40007ffe0ff */
[----:B------:R-:W-:Y:S02]  /*5950*/  IADD3 R8, R38, 0x4, RZ ;  /* 0x0000000426087810 */ /* 0x000fe40007ffe0ff */
[----:B-----5:R-:W-:Y:S02]  /*5960*/  SEL R107, R12, RZ, !P0 ;  /* 0x000000ff0c6b7207 */ /* 0x020fe40004000000 */
[----:B------:R-:W-:Y:S02]  /*5970*/  IADD3 R46, R38, 0x3, RZ ;  /* 0x00000003262e7810 */ /* 0x000fe40007ffe0ff */
[-C--:B------:R-:W-:Y:S02]  /*5980*/  ISETP.GE.AND P0, PT, R106, R61.reuse, PT ;  /* 0x0000003d6a00720c */ /* 0x080fe40003f06270 */
[----:B------:R-:W-:Y:S02]  /*5990*/  IADD3 R108, R38, 0x6, RZ ;  /* 0x00000006266c7810 */ /* 0x000fe40007ffe0ff */
[----:B------:R-:W-:-:S02]  /*59a0*/  ISETP.GE.AND P4, PT, R8, R61, PT ;  /* 0x0000003d0800720c */ /* 0x000fc40003f86270 */
[-C--:B------:R-:W-:Y:S02]  /*59b0*/  ISETP.GE.AND P6, PT, R46, R61.reuse, PT ;  /* 0x0000003d2e00720c */ /* 0x080fe40003fc6270 */
[----:B------:R-:W-:Y:S02]  /*59c0*/  PRMT R8, R12, 0x7632, R8 ;  /* 0x000076320c087816 */ /* 0x000fe40000000008 */
[----:B------:R-:W-:Y:S02]  /*59d0*/  ISETP.GE.AND P2, PT, R108, R61, PT ;  /* 0x0000003d6c00720c */ /* 0x000fe40003f46270 */
[----:B------:R-:W-:Y:S02]  /*59e0*/  IADD3 R46, R38, 0x1, RZ ;  /* 0x00000001262e7810 */ /* 0x000fe40007ffe0ff */
[----:B------:R-:W-:Y:S02]  /*59f0*/  @P5 PRMT R10, RZ, 0x7610, R10 ;  /* 0x00007610ff0a5816 */ /* 0x000fe4000000000a */
[----:B------:R-:W-:-:S02]  /*5a00*/  SEL R12, R8, RZ, !P6 ;  /* 0x000000ff080c7207 */ /* 0x000fc40007000000 */
[----:B------:R-:W-:Y:S02]  /*5a10*/  PRMT R9, R16, 0x7632, R9 ;  /* 0x0000763210097816 */ /* 0x000fe40000000009 */
[----:B------:R-:W-:Y:S02]  /*5a20*/  ISETP.GE.AND P6, PT, R46, R61, PT ;  /* 0x0000003d2e00720c */ /* 0x000fe40003fc6270 */
        /* <DEDUP_REMOVED lines=10> */
.L_x_13152:
[----:B------:R-:W-:Y:S05]  /*5ad0*/  BSYNC B1 ;  /* 0x0000000000017941 */ /* 0x000fea0003800000 */
.L_x_13151:
[----:B-----5:R-:W-:Y:S01]  /*5ae0*/  HFMA2.BF16_V2 R12, R15, R12, -RZ.H0_H0 ;  /* 0x0000000c0f0c7231 */ /* 0x020fe200003400ff */
[----:B------:R-:W-:Y:S01]  /*5af0*/  FADD.FTZ R5, R4, R5 ;  /* 0x0000000504057221 */ /* 0x000fe20000010000 */
[----:B------:R-:W-:Y:S01]  /*5b00*/  HFMA2.BF16_V2 R10, R11, R10, -RZ.H0_H0 ;  /* 0x0000000a0b0a7231 */ /* 0x000fe200003400ff */
[----:B------:R-:W-:Y:S01]  /*5b10*/  FADD.FTZ R21, R14, R21 ;  /* 0x000000150e157221 */ /* 0x000fe20000010000 */
[----:B------:R-:W-:Y:S01]  /*5b20*/  HFMA2.BF16_V2 R16, R17, R16, -RZ.H0_H0 ;  /* 0x0000001011107231 */ /* 0x000fe200003400ff */
[--C-:B0-----:R-:W-:Y:S01]  /*5b30*/  PRMT R8, RZ, 0x5410, R12.reuse ;  /* 0x00005410ff087816 */ /* 0x101fe2000000000c */
[----:B------:R0:W5:Y:S01]  /*5b40*/  LDG.E.CONSTANT R14, [R6.64+0xc] ;  /* 0x00000c0a060e7981 */ /* 0x000162000c1e9900 */
        /* <DEDUP_REMOVED lines=16> */
[C---:B0-----:R-:W-:Y:S02]  /*5c50*/  IADD3 R6, R38.reuse, 0x2, RZ ;  /* 0x0000000226067810 */ /* 0x041fe40007ffe0ff */
[----:B------:R-:W-:-:S02]  /*5c60*/  IADD3 R46, R38, 0x5, RZ ;  /* 0x00000005262e7810 */ /* 0x000fc40007ffe0ff */
[-C--:B------:R-:W-:Y:S02]  /*5c70*/  ISETP.GE.AND P5, PT, R38, R61.reuse, PT ;  /* 0x0000003d2600720c */ /* 0x080fe40003fa6270 */
[-C--:B------:R-:W-:Y:S02]  /*5c80*/  ISETP.GE.AND P0, PT, R6, R61.reuse, PT ;  /* 0x0000003d0600720c */ /* 0x080fe40003f06270 */
[----:B------:R-:W-:Y:S02]  /*5c90*/  ISETP.GE.AND P3, PT, R46, R61, PT ;  /* 0x0000003d2e00720c */ /* 0x000fe40003f66270 */
[C---:B------:R-:W-:Y:S02]  /*5ca0*/  IADD3 R46, R38.reuse, 0x7, RZ ;  /* 0x00000007262e7810 */ /* 0x040fe40007ffe0ff */
[----:B------:R-:W-:Y:S02]  /*5cb0*/  IADD3 R6, R38, 0x4, RZ ;  /* 0x0000000426067810 */ /* 0x000fe40007ffe0ff */
[----:B-----5:R-:W-:-:S02]  /*5cc0*/  SEL R9, R10, RZ, !P0 ;  /* 0x000000ff0a097207 */ /* 0x020fc40004000000 */
[----:B------:R-:W-:Y:S02]  /*5cd0*/  IADD3 R16, R38, 0x3, RZ ;  /* 0x0000000326107810 */ /* 0x000fe40007ffe0ff */
[-C--:B------:R-:W-:Y:S02]  /*5ce0*/  ISETP.GE.AND P0, PT, R46, R61.reuse, PT ;  /* 0x0000003d2e00720c */ /* 0x080fe40003f06270 */
[----:B------:R-:W-:Y:S02]  /*5cf0*/  IADD3 R106, R38, 0x6, RZ ;  /* 0x00000006266a7810 */ /* 0x000fe40007ffe0ff */
[-C--:B------:R-:W-:Y:S02]  /*5d00*/  ISETP.GE.AND P4, PT, R6, R61.reuse, PT ;  /* 0x0000003d0600720c */ /* 0x080fe40003f86270 */
[----:B------:R-:W-:Y:S02]  /*5d10*/  ISETP.GE.AND P6, PT, R16, R61, PT ;  /* 0x0000003d1000720c */ /* 0x000fe40003fc6270 */
[----:B------:R-:W-:-:S02]  /*5d20*/  PRMT R6, R10, 0x7632, R6 ;  /* 0x000076320a067816 */ /* 0x000fc40000000006 */
[-C--:B------:R-:W-:Y:S02]  /*5d30*/  ISETP.GE.AND P2, PT, R106, R61.reuse, PT ;  /* 0x0000003d6a00720c */ /* 0x080fe40003f46270 */
[----:B------:R-:W-:Y:S02]  /*5d40*/  IADD3 R16, R38, 0x1, RZ ;  /* 0x0000000126107810 */ /* 0x000fe40007ffe0ff */
[----:B------:R-:W-:Y:S02]  /*5d50*/  @P5 PRMT R8, RZ, 0x7610, R8 ;  /* 0x00007610ff085816 */ /* 0x000fe40000000008 */
[----:B------:R-:W-:Y:S02]  /*5d60*/  SEL R10, R6, RZ, !P6 ;  /* 0x000000ff060a7207 */ /* 0x000fe40007000000 */
        /* <DEDUP_REMOVED lines=12> */
.L_x_13154:
[----:B------:R-:W-:Y:S05]  /*5e30*/  BSYNC B1 ;  /* 0x0000000000017941 */ /* 0x000fea0003800000 */
.L_x_13153:
[--C-:B0-----:R-:W-:Y:S01]  /*5e40*/  PRMT R6, RZ, 0x5410, R18.reuse ;  /* 0x00005410ff067816 */ /* 0x101fe20000000012 */
[----:B-----5:R-:W-:Y:S01]  /*5e50*/  HFMA2.BF16_V2 R8, R11, R8, -RZ.H0_H0 ;  /* 0x000000080b087231 */ /* 0x020fe200003400ff */
[----:B------:R-:W-:Y:S01]  /*5e60*/  PRMT R18, RZ, 0x7610, R18 ;  /* 0x00007610ff127816 */ /* 0x000fe20000000012 */
[----:B------:R-:W-:Y:S01]  /*5e70*/  HFMA2.BF16_V2 R10, R15, R10, -RZ.H0_H0 ;  /* 0x0000000a0f0a7231 */ /* 0x000fe200003400ff */
[----:B------:R-:W-:Y:S01]  /*5e80*/  FADD.FTZ R4, R4, R107 ;  /* 0x0000006b04047221 */ /* 0x000fe20000010000 */
[----:B------:R-:W-:Y:S01]  /*5e90*/  HFMA2.BF16_V2 R12, R17, R12, -RZ.H0_H0 ;  /* 0x0000000c110c7231 */ /* 0x000fe200003400ff */
[----:B------:R-:W-:Y:S01]  /*5ea0*/  BSSY B1, `(.L_x_13155) ;  /* 0x0000030000017945 */ /* 0x000fe20003800000 */
        /* <DEDUP_REMOVED lines=10> */
[----:B------:R-:W-:-:S04]  /*5f50*/  FADD.FTZ R6, R6, R9 ;  /* 0x0000000906067221 */ /* 0x000fc80000010000 */
[----:B------:R-:W-:Y:S01]  /*5f60*/  FADD.FTZ R107, R8, R12 ;  /* 0x0000000c086b7221 */ /* 0x000fe20000010000 */
[--C-:B------:R-:W-:Y:S02]  /*5f70*/  PRMT R8, RZ, 0x5410, R14.reuse ;  /* 0x00005410ff087816 */ /* 0x100fe4000000000e */
[----:B------:R-:W-:Y:S01]  /*5f80*/  PRMT R14, RZ, 0x7610, R14 ;  /* 0x00007610ff0e7816 */ /* 0x000fe2000000000e */
[----:B------:R-:W-:-:S04]  /*5f90*/  FADD.FTZ R6, R6, R107 ;  /* 0x0000006b06067221 */ /* 0x000fc80000010000 */
[----:B------:R-:W-:Y:S01]  /*5fa0*/  FADD.FTZ R9, R8, R14 ;  /* 0x0000000e08097221 */ /* 0x000fe20000010000 */
[----:B------:R-:W-:Y:S05]  /*5fb0*/  @P1 BRA `(.L_x_13156) ;  /* 0x000001e000001947 */ /* 0x000fea0003800000 */
[C---:B------:R-:W-:Y:S02]  /*5fc0*/  IADD3 R8, R38.reuse, 0x2, RZ ;  /* 0x0000000226087810 */ /* 0x040fe40007ffe0ff */
[C---:B------:R-:W-:Y:S02]  /*5fd0*/  IADD3 R12, R38.reuse, 0x5, RZ ;  /* 0x00000005260c7810 */ /* 0x040fe40007ffe0ff */
[-C--:B------:R-:W-:Y:S02]  /*5fe0*/  ISETP.GE.AND P5, PT, R38, R61.reuse, PT ;  /* 0x0000003d2600720c */ /* 0x080fe40003fa6270 */
[-C--:B------:R-:W-:Y:S02]  /*5ff0*/  ISETP.GE.AND P0, PT, R8, R61.reuse, PT ;  /* 0x0000003d0800720c */ /* 0x080fe40003f06270 */
[----:B------:R-:W-:Y:S02]  /*6000*/  ISETP.GE.AND P3, PT, R12, R61, PT ;  /* 0x0000003d0c00720c */ /* 0x000fe40003f66270 */
[----:B------:R-:W-:-:S02]  /*6010*/  IADD3 R12, R38, 0x7, RZ ;  /* 0x00000007260c7810 */ /* 0x000fc40007ffe0ff */
[C---:B------:R-:W-:Y:S02]  /*6020*/  IADD3 R8, R38.reuse, 0x4, RZ ;  /* 0x0000000426087810 */ /* 0x040fe40007ffe0ff */
[----:B------:R-:W-:Y:S02]  /*6030*/  IADD3 R10, R38, 0x3, RZ ;  /* 0x00000003260a7810 */ /* 0x000fe40007ffe0ff */
[----:B------:R-:W-:Y:S02]  /*6040*/  SEL R109, R42, RZ, !P0 ;  /* 0x000000ff2a6d7207 */ /* 0x000fe40004000000 */
[-C--:B------:R-:W-:Y:S02]  /*6050*/  ISETP.GE.AND P0, PT, R12, R61.reuse, PT ;  /* 0x0000003d0c00720c */ /* 0x080fe40003f06270 */
[----:B------:R-:W-:Y:S02]  /*6060*/  IADD3 R14, R38, 0x6, RZ ;  /* 0x00000006260e7810 */ /* 0x000fe40007ffe0ff */
[----:B------:R-:W-:-:S02]  /*6070*/  ISETP.GE.AND P4, PT, R8, R61, PT ;  /* 0x0000003d0800720c */ /* 0x000fc40003f86270 */
[-C--:B------:R-:W-:Y:S02]  /*6080*/  ISETP.GE.AND P6, PT, R10, R61.reuse, PT ;  /* 0x0000003d0a00720c */ /* 0x080fe40003fc6270 */
[----:B------:R-:W-:Y:S02]  /*6090*/  PRMT R8, R42, 0x7632, R8 ;  /* 0x000076322a087816 */ /* 0x000fe40000000008 */
[----:B------:R-:W-:Y:S02]  /*60a0*/  IADD3 R10, R38, 0x1, RZ ;  /* 0x00000001260a7810 */ /* 0x000fe40007ffe0ff */
[----:B------:R-:W-:Y:S02]  /*60b0*/  ISETP.GE.AND P2, PT, R14, R61, PT ;  /* 0x0000003d0e00720c */ /* 0x000fe40003f46270 */
[----:B------:R-:W-:Y:S02]  /*60c0*/  @P5 PRMT R44, RZ, 0x7610, R44 ;  /* 0x00007610ff2c5816 */ /* 0x000fe4000000002c */
[----:B------:R-:W-:-:S02]  /*60d0*/  SEL R42, R8, RZ, !P6 ;  /* 0x000000ff082a7207 */ /* 0x000fc40007000000 */
[----:B------:R-:W-:Y:S02]  /*60e0*/  ISETP.GE.AND P6, PT, R10, R61, PT ;  /* 0x0000003d0a00720c */ /* 0x000fe40003fc6270 */
[C---:B------:R-:W-:Y:S02]  /*60f0*/  PRMT R10, R13.reuse, 0x7632, R10 ;  /* 0x000076320d0a7816 */ /* 0x040fe4000000000a */
        /* <DEDUP_REMOVED lines=10> */
.L_x_13156:
[----:B------:R-:W-:Y:S05]  /*61a0*/  BSYNC B1 ;  /* 0x0000000000017941 */ /* 0x000fea0003800000 */
.L_x_13155:
        /* <DEDUP_REMOVED lines=12> */
[--C-:B------:R-:W-:Y:S01]  /*6270*/  PRMT R7, RZ, 0x5410, R13.reuse ;  /* 0x00005410ff077816 */ /* 0x100fe2000000000d */
        /* <DEDUP_REMOVED lines=8> */
[-C--:B------:R-:W-:Y:S02]  /*6300*/  ISETP.GE.AND P5, PT, R38, R61.reuse, PT ;  /* 0x0000003d2600720c */ /* 0x080fe40003fa6270 */
[-C--:B------:R-:W-:Y:S02]  /*6310*/  ISETP.GE.AND P0, PT, R6, R61.reuse, PT ;  /* 0x0000003d0600720c */ /* 0x080fe40003f06270 */
[----:B------:R-:W-:-:S02]  /*6320*/  ISETP.GE.AND P3, PT, R12, R61, PT ;  /* 0x0000003d0c00720c */ /* 0x000fc40003f66270 */
[C---:B------:R-:W-:Y:S02]  /*6330*/  IADD3 R12, R38.reuse, 0x7, RZ ;  /* 0x00000007260c7810 */ /* 0x040fe40007ffe0ff */
[----:B------:R-:W-:Y:S02]  /*6340*/  IADD3 R6, R38, 0x4, RZ ;  /* 0x0000000426067810 */ /* 0x000fe40007ffe0ff */
[----:B------:R-:W-:Y:S02]  /*6350*/  SEL R13, R52, RZ, !P0 ;  /* 0x000000ff340d7207 */ /* 0x000fe40004000000 */
[----:B------:R-:W-:Y:S02]  /*6360*/  IADD3 R10, R38, 0x3, RZ ;  /* 0x00000003260a7810 */ /* 0x000fe40007ffe0ff */
[----:B------:R-:W-:Y:S02]  /*6370*/  ISETP.GE.AND P0, PT, R12, R61, PT ;  /* 0x0000003d0c00720c */ /* 0x000fe40003f06270 */
[----:B------:R-:W-:-:S02]  /*6380*/  IADD3 R14, R38, 0x6, RZ ;  /* 0x00000006260e7810 */ /* 0x000fc40007ffe0ff */
[-C--:B------:R-:W-:Y:S02]  /*6390*/  ISETP.GE.AND P4, PT, R6, R61.reuse, PT ;  /* 0x0000003d0600720c */ /* 0x080fe40003f86270 */
[-C--:B------:R-:W-:Y:S02]  /*63a0*/  ISETP.GE.AND P6, PT, R10, R61.reuse, PT ;  /* 0x0000003d0a00720c */ /* 0x080fe40003fc6270 */
[----:B------:R-:W-:Y:S02]  /*63b0*/  PRMT R6, R52, 0x7632, R6 ;  /* 0x0000763234067816 */ /* 0x000fe40000000006 */
[----:B------:R-:W-:Y:S02]  /*63c0*/  ISETP.GE.AND P2, PT, R14, R61, PT ;  /* 0x0000003d0e00720c */ /* 0x000fe40003f46270 */
[----:B------:R-:W-:Y:S02]  /*63d0*/  IADD3 R10, R38, 0x1, RZ ;  /* 0x00000001260a7810 */ /* 0x000fe40007ffe0ff */
[----:B------:R-:W-:-:S02]  /*63e0*/  @P5 PRMT R50, RZ, 0x7610, R50 ;  /* 0x00007610ff325816 */ /* 0x000fc40000000032 */
[----:B------:R-:W-:Y:S02]  /*63f0*/  SEL R52, R6, RZ, !P6 ;  /* 0x000000ff06347207 */ /* 0x000fe40007000000 */
        /* <DEDUP_REMOVED lines=12> */
.L_x_13158:
[----:B------:R-:W-:Y:S05]  /*64c0*/  BSYNC B1 ;  /* 0x0000000000017941 */ /* 0x000fea0003800000 */
.L_x_13157:
        /* <DEDUP_REMOVED lines=26> */
[-C--:B------:R-:W-:Y:S02]  /*6670*/  ISETP.GE.AND P5, PT, R38, R61.reuse, PT ;  /* 0x0000003d2600720c */ /* 0x080fe40003fa6270 */
[-C--:B------:R-:W-:Y:S02]  /*6680*/  ISETP.GE.AND P0, PT, R10, R61.reuse, PT ;  /* 0x0000003d0a00720c */ /* 0x080fe40003f06270 */
[----:B------:R-:W-:Y:S02]  /*6690*/  ISETP.GE.AND P3, PT, R14, R61, PT ;  /* 0x0000003d0e00720c */ /* 0x000fe40003f66270 */
[C---:B------:R-:W-:Y:S02]  /*66a0*/  IADD3 R14, R38.reuse, 0x7, RZ ;  /* 0x00000007260e7810 */ /* 0x040fe40007ffe0ff */
[C---:B------:R-:W-:Y:S02]  /*66b0*/  IADD3 R10, R38.reuse, 0x4, RZ ;  /* 0x00000004260a7810 */ /* 0x040fe40007ffe0ff */
[----:B------:R-:W-:-:S02]  /*66c0*/  IADD3 R12, R38, 0x3, RZ ;  /* 0x00000003260c7810 */ /* 0x000fc40007ffe0ff */
[----:B------:R-:W-:Y:S02]  /*66d0*/  SEL R107, R60, RZ, !P0 ;  /* 0x000000ff3c6b7207 */ /* 0x000fe40004000000 */
[-C--:B------:R-:W-:Y:S02]  /*66e0*/  ISETP.GE.AND P0, PT, R14, R61.reuse, PT ;  /* 0x0000003d0e00720c */ /* 0x080fe40003f06270 */
[----:B------:R-:W-:Y:S02]  /*66f0*/  IADD3 R16, R38, 0x6, RZ ;  /* 0x0000000626107810 */ /* 0x000fe40007ffe0ff */
[-C--:B------:R-:W-:Y:S02]  /*6700*/  ISETP.GE.AND P4, PT, R10, R61.reuse, PT ;  /* 0x0000003d0a00720c */ /* 0x080fe40003f86270 */
[----:B------:R-:W-:Y:S02]  /*6710*/  ISETP.GE.AND P6, PT, R12, R61, PT ;  /* 0x0000003d0c00720c */ /* 0x000fe40003fc6270 */
[----:B------:R-:W-:-:S02]  /*6720*/  PRMT R10, R60, 0x7632, R10 ;  /* 0x000076323c0a7816 */ /* 0x000fc4000000000a */
[----:B------:R-:W-:Y:S02]  /*6730*/  IADD3 R12, R38, 0x1, RZ ;  /* 0x00000001260c7810 */ /* 0x000fe40007ffe0ff */
[-C--:B------:R-:W-:Y:S02]  /*6740*/  ISETP.GE.AND P2, PT, R16, R61.reuse, PT ;  /* 0x0000003d1000720c */ /* 0x080fe40003f46270 */
[----:B------:R-:W-:Y:S02]  /*6750*/  @P5 PRMT R62, RZ, 0x7610, R62 ;  /* 0x00007610ff3e5816 */ /* 0x000fe4000000003e */
[----:B------:R-:W-:Y:S02]  /*6760*/  SEL R60, R10, RZ, !P6 ;  /* 0x000000ff0a3c7207 */ /* 0x000fe40007000000 */
[----:B------:R-:W-:Y:S02]  /*6770*/  ISETP.GE.AND P6, PT, R12, R61, PT ;  /* 0x0000003d0c00720c */ /* 0x000fe40003fc6270 */
        /* <DEDUP_REMOVED lines=11> */
.L_x_13160:
[----:B------:R-:W-:Y:S05]  /*6830*/  BSYNC B1 ;  /* 0x0000000000017941 */ /* 0x000fea0003800000 */
.L_x_13159:
        /* <DEDUP_REMOVED lines=31> */
[-C--:B------:R-:W-:Y:S02]  /*6a30*/  ISETP.GE.AND P0, PT, R10, R61.reuse, PT ;  /* 0x0000003d0a00720c */ /* 0x080fe40003f06270 */
[----:B------:R-:W-:Y:S02]  /*6a40*/  IADD3 R14, R38, 0x6, RZ ;  /* 0x00000006260e7810 */ /* 0x000fe40007ffe0ff */
[----:B------:R-:W-:-:S02]  /*6a50*/  ISETP.GE.AND P4, PT, R8, R61, PT ;  /* 0x0000003d0800720c */ /* 0x000fc40003f86270 */
[----:B------:R-:W-:Y:S02]  /*6a60*/  PRMT R5, R72, 0x7632, R5 ;  /* 0x0000763248057816 */ /* 0x000fe40000000005 */
[C---:B------:R-:W-:Y:S02]  /*6a70*/  IADD3 R8, R38.reuse, 0x1, RZ ;  /* 0x0000000126087810 */ /* 0x040fe40007ffe0ff */
[----:B------:R-:W-:Y:S02]  /*6a80*/  IADD3 R12, R38, 0x5, RZ ;  /* 0x00000005260c7810 */ /* 0x000fe40007ffe0ff */
[----:B------:R-:W-:Y:S02]  /*6a90*/  ISETP.GE.AND P2, PT, R14, R61, PT ;  /* 0x0000003d0e00720c */ /* 0x000fe40003f46270 */
[----:B------:R-:W-:Y:S02]  /*6aa0*/  @P5 PRMT R70, RZ, 0x7610, R70 ;  /* 0x00007610ff465816 */ /* 0x000fe40000000046 */
[----:B------:R-:W-:-:S02]  /*6ab0*/  SEL R72, R5, RZ, !P6 ;  /* 0x000000ff05487207 */ /* 0x000fc40007000000 */
[-C--:B------:R-:W-:Y:S02]  /*6ac0*/  ISETP.GE.AND P6, PT, R8, R61.reuse, PT ;  /* 0x0000003d0800720c */ /* 0x080fe40003fc6270 */
[----:B------:R-:W-:Y:S02]  /*6ad0*/  ISETP.GE.AND P3, PT, R12, R61, PT ;  /* 0x0000003d0c00720c */ /* 0x000fe40003f66270 */
        /* <DEDUP_REMOVED lines=11> */
.L_x_13162:
[----:B------:R-:W-:Y:S05]  /*6b90*/  BSYNC B1 ;  /* 0x0000000000017941 */ /* 0x000fea0003800000 */
.L_x_13161:
        /* <DEDUP_REMOVED lines=51> */
.L_x_13164:
[----:B------:R-:W-:Y:S05]  /*6ed0*/  BSYNC B1 ;  /* 0x0000000000017941 */ /* 0x000fea0003800000 */
.L_x_13163:
        /* <DEDUP_REMOVED lines=21> */
[CC--:B------:R-:W-:Y:S02]  /*7030*/  ISETP.GE.AND P5, PT, R38.reuse, R61.reuse, PT ;  /* 0x0000003d2600720c */ /* 0x0c0fe40003fa6270 */
[----:B------:R-:W-:Y:S02]  /*7040*/  IADD3 R10, R38, 0x3, RZ ;  /* 0x00000003260a7810 */ /* 0x000fe40007ffe0ff */
[----:B------:R-:W-:-:S02]  /*7050*/  ISETP.GE.AND P0, PT, R8, R61, PT ;  /* 0x0000003d0800720c */ /* 0x000fc40003f06270 */
[-C--:B------:R-:W-:Y:S02]  /*7060*/  ISETP.GE.AND P2, PT, R14, R61.reuse, PT ;  /* 0x0000003d0e00720c */ /* 0x080fe40003f46270 */
[C---:B------:R-:W-:Y:S02]  /*7070*/  IADD3 R14, R38.reuse, 0x7, RZ ;  /* 0x00000007260e7810 */ /* 0x040fe40007ffe0ff */
[----:B------:R-:W-:Y:S02]  /*7080*/  IADD3 R8, R38, 0x4, RZ ;  /* 0x0000000426087810 */ /* 0x000fe40007ffe0ff */
[----:B------:R-:W-:Y:S02]  /*7090*/  ISETP.GE.AND P6, PT, R10, R61, PT ;  /* 0x0000003d0a00720c */ /* 0x000fe40003fc6270 */
[----:B------:R-:W-:Y:S02]  /*70a0*/  IADD3 R12, R38, 0x5, RZ ;  /* 0x00000005260c7810 */ /* 0x000fe40007ffe0ff */
[----:B------:R-:W-:-:S02]  /*70b0*/  SEL R10, R81, RZ, !P0 ;  /* 0x000000ff510a7207 */ /* 0x000fc40004000000 */
[-C--:B------:R-:W-:Y:S02]  /*70c0*/  ISETP.GE.AND P0, PT, R14, R61.reuse, PT ;  /* 0x0000003d0e00720c */ /* 0x080fe40003f06270 */
[-C--:B------:R-:W-:Y:S02]  /*70d0*/  ISETP.GE.AND P4, PT, R8, R61.reuse, PT ;  /* 0x0000003d0800720c */ /* 0x080fe40003f86270 */
[----:B------:R-:W-:Y:S02]  /*70e0*/  ISETP.GE.AND P3, PT, R12, R61, PT ;  /* 0x0000003d0c00720c */ /* 0x000fe40003f66270 */
[----:B------:R-:W-:Y:S02]  /*70f0*/  PRMT R8, R81, 0x7632, R8 ;  /* 0x0000763251087816 */ /* 0x000fe40000000008 */
[----:B------:R-:W-:Y:S02]  /*7100*/  IADD3 R12, R38, 0x1, RZ ;  /* 0x00000001260c7810 */ /* 0x000fe40007ffe0ff */
[----:B------:R-:W-:-:S02]  /*7110*/  @P5 PRMT R82, RZ, 0x7610, R82 ;  /* 0x00007610ff525816 */ /* 0x000fc40000000052 */
[----:B------:R-:W-:Y:S02]  /*7120*/  SEL R81, R8, RZ, !P6 ;  /* 0x000000ff08517207 */ /* 0x000fe40007000000 */
[----:B------:R-:W-:Y:S02]  /*7130*/  ISETP.GE.AND P6, PT, R12, R61, PT ;  /* 0x0000003d0c00720c */ /* 0x000fe40003fc6270 */
        /* <DEDUP_REMOVED lines=11> */
.L_x_13166:
[----:B------:R-:W-:Y:S05]  /*71f0*/  BSYNC B1 ;  /* 0x0000000000017941 */ /* 0x000fea0003800000 */
.L_x_13165:
        /* <DEDUP_REMOVED lines=58> */
.L_x_13168:
[----:B------:R-:W-:Y:S05]  /*75a0*/  BSYNC B1 ;  /* 0x0000000000017941 */ /* 0x000fea0003800000 */
.L_x_13167:
        /* <DEDUP_REMOVED lines=49> */
.L_x_13170:
[----:B------:R-:W-:Y:S05]  /*78c0*/  BSYNC B1 ;  /* 0x0000000000017941 */ /* 0x000fea0003800000 */
.L_x_13169:
        /* <DEDUP_REMOVED lines=23> */
[-C--:B------:R-:W-:Y:S02]  /*7a40*/  ISETP.GE.AND P5, PT, R38, R61.reuse, PT ;  /* 0x0000003d2600720c */ /* 0x080fe40003fa6270 */
[----:B------:R-:W-:-:S02]  /*7a50*/  ISETP.GE.AND P0, PT, R8, R61, PT ;  /* 0x0000003d0800720c */ /* 0x000fc40003f06270 */
[-C--:B------:R-:W-:Y:S02]  /*7a60*/  ISETP.GE.AND P3, PT, R12, R61.reuse, PT ;  /* 0x0000003d0c00720c */ /* 0x080fe40003f66270 */
[C---:B------:R-:W-:Y:S02]  /*7a70*/  IADD3 R12, R38.reuse, 0x7, RZ ;  /* 0x00000007260c7810 */ /* 0x040fe40007ffe0ff */
[C---:B------:R-:W-:Y:S02]  /*7a80*/  IADD3 R8, R38.reuse, 0x4, RZ ;  /* 0x0000000426087810 */ /* 0x040fe40007ffe0ff */
[----:B------:R-:W-:Y:S02]  /*7a90*/  IADD3 R10, R38, 0x3, RZ ;  /* 0x00000003260a7810 */ /* 0x000fe40007ffe0ff */
[----:B------:R-:W-:Y:S02]  /*7aa0*/  SEL R9, R94, RZ, !P0 ;  /* 0x000000ff5e097207 */ /* 0x000fe40004000000 */
[----:B------:R-:W-:-:S02]  /*7ab0*/  ISETP.GE.AND P0, PT, R12, R61, PT ;  /* 0x0000003d0c00720c */ /* 0x000fc40003f06270 */
[----:B------:R-:W-:Y:S02]  /*7ac0*/  IADD3 R14, R38, 0x6, RZ ;  /* 0x00000006260e7810 */ /* 0x000fe40007ffe0ff */
[-C--:B------:R-:W-:Y:S02]  /*7ad0*/  ISETP.GE.AND P4, PT, R8, R61.reuse, PT ;  /* 0x0000003d0800720c */ /* 0x080fe40003f86270 */
[-C--:B------:R-:W-:Y:S02]  /*7ae0*/  ISETP.GE.AND P6, PT, R10, R61.reuse, PT ;  /* 0x0000003d0a00720c */ /* 0x080fe40003fc6270 */
[----:B------:R-:W-:Y:S02]  /*7af0*/  PRMT R8, R94, 0x7632, R8 ;  /* 0x000076325e087816 */ /* 0x000fe40000000008 */
[----:B------:R-:W-:Y:S02]  /*7b00*/  IADD3 R10, R38, 0x1, RZ ;  /* 0x00000001260a7810 */ /* 0x000fe40007ffe0ff */
[----:B------:R-:W-:-:S02]  /*7b10*/  ISETP.GE.AND P2, PT, R14, R61, PT ;  /* 0x0000003d0e00720c */ /* 0x000fc40003f46270 */
[----:B------:R-:W-:Y:S02]  /*7b20*/  @P5 PRMT R93, RZ, 0x7610, R93 ;  /* 0x00007610ff5d5816 */ /* 0x000fe4000000005d */
[----:B------:R-:W-:Y:S02]  /*7b30*/  SEL R94, R8, RZ, !P6 ;  /* 0x000000ff085e7207 */ /* 0x000fe40007000000 */
[----:B------:R-:W-:Y:S02]  /*7b40*/  ISETP.GE.AND P6, PT, R10, R61, PT ;  /* 0x0000003d0a00720c */ /* 0x000fe40003fc6270 */
        /* <DEDUP_REMOVED lines=11> */
.L_x_13172:
[----:B------:R-:W-:Y:S05]  /*7c00*/  BSYNC B1 ;  /* 0x0000000000017941 */ /* 0x000fea0003800000 */
.L_x_13171:
        /* <DEDUP_REMOVED lines=49> */
.L_x_13174:
[----:B------:R-:W-:Y:S05]  /*7f20*/  BSYNC B1 ;  /* 0x0000000000017941 */ /* 0x000fea0003800000 */
.L_x_13173:
        /* <DEDUP_REMOVED lines=33> */
[-C--:B------:R-:W-:Y:S02]  /*8140*/  ISETP.GE.AND P6, PT, R38, R61.reuse, PT ;  /* 0x0000003d2600720c */ /* 0x080fe40003fc6270 */
[----:B------:R-:W-:-:S02]  /*8150*/  ISETP.GE.AND P5, PT, R6, R61, PT ;  /* 0x0000003d0600720c */ /* 0x000fc40003fa6270 */
[C---:B------:R-:W-:Y:S02]  /*8160*/  IADD3 R6, R38.reuse, 0x5, RZ ;  /* 0x0000000526067810 */ /* 0x040fe40007ffe0ff */
[----:B------:R-:W-:Y:S02]  /*8170*/  IADD3 R4, R38, 0x1, RZ ;  /* 0x0000000126047810 */ /* 0x000fe40007ffe0ff */
[-C--:B------:R-:W-:Y:S02]  /*8180*/  ISETP.GE.AND P2, PT, R6, R61.reuse, PT ;  /* 0x0000003d0600720c */ /* 0x080fe40003f46270 */
[C---:B------:R-:W-:Y:S02]  /*8190*/  IADD3 R8, R38.reuse, 0x3, RZ ;  /* 0x0000000326087810 */ /* 0x040fe40007ffe0ff */
[----:B------:R-:W-:Y:S02]  /*81a0*/  IADD3 R6, R38, 0x7, RZ ;  /* 0x0000000726067810 */ /* 0x000fe40007ffe0ff */
[----:B------:R-:W-:-:S02]  /*81b0*/  ISETP.GE.AND P0, PT, R4, R61, PT ;  /* 0x0000003d0400720c */ /* 0x000fc40003f06270 */
[----:B------:R-:W-:Y:S02]  /*81c0*/  IADD3 R4, R38, 0x4, RZ ;  /* 0x0000000426047810 */ /* 0x000fe40007ffe0ff */
[----:B------:R-:W-:Y:S02]  /*81d0*/  @P6 PRMT R101, RZ, 0x7610, R101 ;  /* 0x00007610ff656816 */ /* 0x000fe40000000065 */
[-C--:B------:R-:W-:Y:S02]  /*81e0*/  ISETP.GE.AND P4, PT, R8, R61.reuse, PT ;  /* 0x0000003d0800720c */ /* 0x080fe40003f86270 */
[-C--:B------:R-:W-:Y:S02]  /*81f0*/  ISETP.GE.AND P6, PT, R6, R61.reuse, PT ;  /* 0x0000003d0600720c */ /* 0x080fe40003fc6270 */
[----:B------:R-:W-:Y:S02]  /*8200*/  IADD3 R8, R38, 0x6, RZ ;  /* 0x0000000626087810 */ /* 0x000fe40007ffe0ff */
[----:B------:R-:W-:-:S02]  /*8210*/  ISETP.GE.AND P3, PT, R4, R61, PT ;  /* 0x0000003d0400720c */ /* 0x000fc40003f66270 */
[----:B------:R-:W-:Y:S02]  /*8220*/  PRMT R4, R102, 0x7632, R4 ;  /* 0x0000763266047816 */ /* 0x000fe40000000004 */
[----:B------:R-:W-:Y:S02]  /*8230*/  ISETP.GE.AND P1, PT, R8, R61, PT ;  /* 0x0000003d0800720c */ /* 0x000fe40003f26270 */
[----:B------:R-:W-:Y:S02]  /*8240*/  SEL R5, R102, RZ, !P5 ;  /* 0x000000ff66057207 */ /* 0x000fe40006800000 */
        /* <DEDUP_REMOVED lines=12> */
.L_x_13176:
[----:B------:R-:W-:Y:S05]  /*8310*/  BSYNC B1 ;  /* 0x0000000000017941 */ /* 0x000fea0003800000 */
.L_x_13175:
[----:B------:R-:W-:Y:S01]  /*8320*/  HFMA2.BF16_V2 R11, R11, R101, -RZ.H0_H0 ;  /* 0x000000650b0b7231 */ /* 0x000fe200003400ff */
[----:B------:R-:W-:Y:S01]  /*8330*/  IADD3 R39, R39, 0x4, RZ ;  /* 0x0000000427277810 */ /* 0x000fe20007ffe0ff */
[----:B------:R-:W-:Y:S01]  /*8340*/  HFMA2.BF16_V2 R15, R15, R102, -RZ.H0_H0 ;  /* 0x000000660f0f7231 */ /* 0x000fe200003400ff */
[----:B------:R-:W-:Y:S01]  /*8350*/  IADD3 R0, P1, R0, 0x10, RZ ;  /* 0x0000001000007810 */ /* 0x000fe20007f3e0ff */
[----:B------:R-:W-:Y:S01]  /*8360*/  HFMA2.BF16_V2 R17, R17, R103, -RZ.H0_H0 ;  /* 0x0000006711117231 */ /* 0x000fe200003400ff */
[----:B------:R-:W-:Y:S01]  /*8370*/  PRMT R4, RZ, 0x5410, R11 ;  /* 0x00005410ff047816 */ /* 0x000fe2000000000b */
        /* <DEDUP_REMOVED lines=9> */
[----:B------:R-:W-:Y:S02]  /*8410*/  ISETP.GE.AND P0, PT, R39, R54, PT ;  /* 0x000000362700720c */ /* 0x000fe40003f06270 */
[----:B------:R-:W-:Y:S01]  /*8420*/  IADD3 R105, R105, -0x4, RZ ;  /* 0xfffffffc69697810 */ /* 0x000fe20007ffe0ff */
[----:B------:R-:W-:Y:S01]  /*8430*/  FADD.FTZ R4, R4, R5 ;  /* 0x0000000504047221 */ /* 0x000fe20000010000 */
[----:B------:R-:W-:Y:S01]  /*8440*/  PRMT R5, RZ, 0x5410, R19 ;  /* 0x00005410ff057816 */ /* 0x000fe20000000013 */
        /* <DEDUP_REMOVED lines=10> */
.L_x_13144:
[----:B------:R-:W-:Y:S05]  /*84f0*/  BSYNC B0 ;  /* 0x0000000000007941 */ /* 0x000fea0003800000 */
.L_x_13142:
[----:B------:R-:W2:Y:S01]  /*8500*/  SHFL.BFLY PT, R0, R21, 0x2, 0x1f ;  /* 0x0c401f0015007f89 */ /* 0x000ea200000e0000 */
[----:B------:R-:W-:Y:S03]  /*8510*/  BSSY B0, `(.L_x_13178) ;  /* 0x0000060000007945 */ /* 0x000fe60003800000 */
[----:B------:R-:W3:Y:S04]  /*8520*/  SHFL.BFLY PT, R13, R30, 0x2, 0x1f ;  /* 0x0c401f001e0d7f89 */ /* 0x000ee800000e0000 */
[----:B0-----:R-:W0:Y:S04]  /*8530*/  SHFL.BFLY PT, R3, R20, 0x2, 0x1f ;  /* 0x0c401f0014037f89 */ /* 0x001e2800000e0000 */
[----:B------:R-:W4:Y:S04]  /*8540*/  SHFL.BFLY PT, R5, R22, 0x2, 0x1f ;  /* 0x0c401f0016057f89 */ /* 0x000f2800000e0000 */
[----:B------:R-:W1:Y:S04]  /*8550*/  SHFL.BFLY PT, R2, R23, 0x2, 0x1f ;  /* 0x0c401f0017027f89 */ /* 0x000e6800000e0000 */
[----:B------:R-:W1:Y:S04]  /*8560*/  SHFL.BFLY PT, R7, R24, 0x2, 0x1f ;  /* 0x0c401f0018077f89 */ /* 0x000e6800000e0000 */
[----:B------:R-:W1:Y:S01]  /*8570*/  SHFL.BFLY PT, R4, R25, 0x2, 0x1f ;  /* 0x0c401f0019047f89 */ /* 0x000e6200000e0000 */
[----:B--2---:R-:W-:Y:S01]  /*8580*/  FADD.FTZ R21, R0, R21 ;  /* 0x0000001500157221 */ /* 0x004fe20000010000 */
[----:B------:R-:W-:-:S02]  /*8590*/  LOP3.LUT R0, R55, 0x3, RZ, 0xc0, !PT ;  /* 0x0000000337007812 */ /* 0x000fc400078ec0ff */
[----:B------:R-:W2:Y:S01]  /*85a0*/  SHFL.BFLY PT, R9, R26, 0x2, 0x1f ;  /* 0x0c401f001a097f89 */ /* 0x000ea200000e0000 */
[----:B---3--:R-:W-:Y:S01]  /*85b0*/  FADD.FTZ R13, R13, R30 ;  /* 0x0000001e0d0d7221 */ /* 0x008fe20000010000 */
[----:B------:R-:W-:Y:S02]  /*85c0*/  ISETP.NE.AND P2, PT, R0, RZ, PT ;  /* 0x000000ff0000720c */ /* 0x000fe40003f45270 */
[----:B------:R-:W3:Y:S01]  /*85d0*/  SHFL.BFLY PT, R6, R27, 0x2, 0x1f ;  /* 0x0c401f001b067f89 */ /* 0x000ee200000e0000 */
[----:B0-----:R-:W-:Y:S01]  /*85e0*/  FADD.FTZ R3, R3, R20 ;  /* 0x0000001403037221 */ /* 0x001fe20000010000 */
[----:B------:R-:W-:Y:S02]  /*85f0*/  ISETP.GT.OR P0, PT, R59, 0x3f, P2 ;  /* 0x0000003f3b00780c */ /* 0x000fe40001704670 */
[----:B------:R-:W0:Y:S01]  /*8600*/  SHFL.BFLY PT, R11, R28, 0x2, 0x1f ;  /* 0x0c401f001c0b7f89 */ /* 0x000e2200000e0000 */
[----:B----4-:R-:W-:Y:S01]  /*8610*/  FADD.FTZ R5, R5, R22 ;  /* 0x0000001605057221 */ /* 0x010fe20000010000 */
[----:B------:R-:W-:-:S02]  /*8620*/  ISETP.GT.OR P1, PT, R59, 0x1f, P2 ;  /* 0x0000001f3b00780c */ /* 0x000fc40001724670 */
[----:B------:R-:W4:Y:S01]  /*8630*/  SHFL.BFLY PT, R8, R31, 0x2, 0x1f ;  /* 0x0c401f001f087f89 */ /* 0x000f2200000e0000 */
[----:B-1----:R-:W-:-:S03]  /*8640*/  FADD.FTZ R23, R2, R23 ;  /* 0x0000001702177221 */ /* 0x002fc60000010000 */
[----:B------:R-:W1:Y:S01]  /*8650*/  SHFL.BFLY PT, R15, R32, 0x2, 0x1f ;  /* 0x0c401f00200f7f89 */ /* 0x000e6200000e0000 */
[----:B------:R-:W-:-:S03]  /*8660*/  FADD.FTZ R7, R7, R24 ;  /* 0x0000001807077221 */ /* 0x000fc60000010000 */
[----:B------:R-:W1:Y:S01]  /*8670*/  SHFL.BFLY PT, R10, R33, 0x2, 0x1f ;  /* 0x0c401f00210a7f89 */ /* 0x000e6200000e0000 */
[----:B------:R-:W-:-:S03]  /*8680*/  FADD.FTZ R25, R4, R25 ;  /* 0x0000001904197221 */ /* 0x000fc60000010000 */
[----:B------:R-:W1:Y:S01]  /*8690*/  SHFL.BFLY PT, R17, R34, 0x2, 0x1f ;  /* 0x0c401f0022117f89 */ /* 0x000e6200000e0000 */
[----:B--2---:R-:W-:-:S03]  /*86a0*/  FADD.FTZ R9, R9, R26 ;  /* 0x0000001a09097221 */ /* 0x004fc60000010000 */
[----:B------:R-:W2:Y:S01]  /*86b0*/  SHFL.BFLY PT, R12, R35, 0x2, 0x1f ;  /* 0x0c401f00230c7f89 */ /* 0x000ea200000e0000 */
[----:B---3--:R-:W-:-:S03]  /*86c0*/  FADD.FTZ R27, R6, R27 ;  /* 0x0000001b061b7221 */ /* 0x008fc60000010000 */
[----:B------:R-:W3:Y:S01]  /*86d0*/  SHFL.BFLY PT, R29, R36, 0x2, 0x1f ;  /* 0x0c401f00241d7f89 */ /* 0x000ee200000e0000 */
[----:B0-----:R-:W-:Y:S02]  /*86e0*/  FADD.FTZ R11, R11, R28 ;  /* 0x0000001c0b0b7221 */ /* 0x001fe40000010000 */
[----:B----4-:R-:W-:Y:S01]  /*86f0*/  FADD.FTZ R31, R8, R31 ;  /* 0x0000001f081f7221 */ /* 0x010fe20000010000 */
[----:B------:R-:W0:Y:S01]  /*8700*/  SHFL.BFLY PT, R0, R3, 0x1, 0x1f ;  /* 0x0c201f0003007f89 */ /* 0x000e2200000e0000 */
[----:B-1----:R-:W-:-:S03]  /*8710*/  FADD.FTZ R15, R15, R32 ;  /* 0x000000200f0f7221 */ /* 0x002fc60000010000 */
[----:B------:R-:W1:Y:S01]  /*8720*/  SHFL.BFLY PT, R2, R21, 0x1, 0x1f ;  /* 0x0c201f0015027f89 */ /* 0x000e6200000e0000 */
[----:B------:R-:W-:Y:S01]  /*8730*/  IADD3 R32, R59, 0x1f, RZ ;  /* 0x0000001f3b207810 */ /* 0x000fe20007ffe0ff */
[----:B------:R-:W-:Y:S02]  /*8740*/  FADD.FTZ R33, R10, R33 ;  /* 0x000000210a217221 */ /* 0x000fe40000010000 */
[----:B------:R-:W4:Y:S01]  /*8750*/  SHFL.BFLY PT, R4, R5, 0x1, 0x1f ;  /* 0x0c201f0005047f89 */ /* 0x000f2200000e0000 */
[----:B------:R-:W-:Y:S01]  /*8760*/  ISETP.GT.U32.AND P3, PT, R32, 0x3e, PT ;  /* 0x0000003e2000780c */ /* 0x000fe20003f64070 */
[----:B------:R-:W-:Y:S02]  /*8770*/  FADD.FTZ R17, R17, R34 ;  /* 0x0000002211117221 */ /* 0x000fe40000010000 */
[----:B------:R-:W4:Y:S01]  /*8780*/  SHFL.BFLY PT, R6, R23, 0x1, 0x1f ;  /* 0x0c201f0017067f89 */ /* 0x000f2200000e0000 */
[----:B------:R-:W-:Y:S01]  /*8790*/  SHF.R.S32.HI R34, RZ, 0x1f, R55 ;  /* 0x0000001fff227819 */ /* 0x000fe20000011437 */
[----:B--2---:R-:W-:-:S02]  /*87a0*/  FADD.FTZ R19, R12, R35 ;  /* 0x000000230c137221 */ /* 0x004fc40000010000 */
[----:B------:R-:W2:Y:S01]  /*87b0*/  SHFL.BFLY PT, R8, R7, 0x1, 0x1f ;  /* 0x0c201f0007087f89 */ /* 0x000ea200000e0000 */
[----:B------:R-:W-:Y:S01]  /*87c0*/  LOP3.LUT R35, R59, 0xffffffc0, RZ, 0xc0, !PT ;  /* 0xffffffc03b237812 */ /* 0x000fe200078ec0ff */
[----:B---3--:R-:W-:Y:S02]  /*87d0*/  FADD.FTZ R30, R29, R36 ;  /* 0x000000241d1e7221 */ /* 0x008fe40000010000 */
[----:B------:R-:W3:Y:S01]  /*87e0*/  SHFL.BFLY PT, R10, R25, 0x1, 0x1f ;  /* 0x0c201f00190a7f89 */ /* 0x000ee200000e0000 */
[----:B------:R-:W-:Y:S02]  /*87f0*/  ISETP.NE.OR P5, PT, R35, 0x40, P2 ;  /* 0x000000402300780c */ /* 0x000fe400017a5670 */
[----:B------:R-:W-:Y:S01]  /*8800*/  LEA.HI R55, R34, R55, RZ, 0x2 ;  /* 0x0000003722377211 */ /* 0x000fe200078f10ff */
[----:B------:R-:W3:Y:S01]  /*8810*/  SHFL.BFLY PT, R12, R9, 0x1, 0x1f ;  /* 0x0c201f00090c7f89 */ /* 0x000ee200000e0000 */
[----:B------:R-:W-:Y:S01]  /*8820*/  LOP3.LUT R29, R59, 0xffffffe0, RZ, 0xc0, !PT ;  /* 0xffffffe03b1d7812 */ /* 0x000fe200078ec0ff */
[----:B0-----:R-:W-:Y:S01]  /*8830*/  FADD.FTZ R0, R3, R0 ;  /* 0x0000000003007221 */ /* 0x001fe20000010000 */
[----:B------:R-:W-:Y:S01]  /*8840*/  SHF.R.S32.HI R32, RZ, 0x2, R55 ;  /* 0x00000002ff207819 */ /* 0x000fe20000011437 */
[----:B------:R-:W0:Y:S01]  /*8850*/  SHFL.BFLY PT, R14, R27, 0x1, 0x1f ;  /* 0x0c201f001b0e7f89 */ /* 0x000e2200000e0000 */
[----:B------:R-:W-:Y:S01]  /*8860*/  ISETP.NE.OR P4, PT, R29, 0x20, P2 ;  /* 0x000000201d00780c */ /* 0x000fe20001785670 */
[----:B-1----:R-:W-:-:S02]  /*8870*/  FADD.FTZ R29, R21, R2 ;  /* 0x00000002151d7221 */ /* 0x002fc40000010000 */
[----:B------:R-:W1:Y:S01]  /*8880*/  SHFL.BFLY PT, R16, R11, 0x1, 0x1f ;  /* 0x0c201f000b107f89 */ /* 0x000e6200000e0000 */
[----:B----4-:R-:W-:Y:S02]  /*8890*/  FADD.FTZ R34, R5, R4 ;  /* 0x0000000405227221 */ /* 0x010fe40000010000 */
[----:B------:R-:W-:Y:S01]  /*88a0*/  IMAD R57, R57, 0x80, R32 ;  /* 0x0000008039397824 */ /* 0x000fe200078e0220 */
[----:B------:R-:W4:Y:S01]  /*88b0*/  SHFL.BFLY PT, R18, R13, 0x1, 0x1f ;  /* 0x0c201f000d127f89 */ /* 0x000f2200000e0000 */
[----:B------:R-:W-:-:S03]  /*88c0*/  FADD.FTZ R35, R23, R6 ;  /* 0x0000000617237221 */ /* 0x000fc60000010000 */
[----:B------:R-:W4:Y:S01]  /*88d0*/  SHFL.BFLY PT, R20, R31, 0x1, 0x1f ;  /* 0x0c201f001f147f89 */ /* 0x000f2200000e0000 */
[----:B--2---:R-:W-:-:S03]  /*88e0*/  FADD.FTZ R36, R7, R8 ;  /* 0x0000000807247221 */ /* 0x004fc60000010000 */
[----:B------:R-:W2:Y:S01]  /*88f0*/  SHFL.BFLY PT, R22, R15, 0x1, 0x1f ;  /* 0x0c201f000f167f89 */ /* 0x000ea200000e0000 */
[----:B---3--:R-:W-:-:S03]  /*8900*/  FADD.FTZ R37, R25, R10 ;  /* 0x0000000a19257221 */ /* 0x008fc60000010000 */
[----:B------:R-:W3:Y:S01]  /*8910*/  SHFL.BFLY PT, R24, R33, 0x1, 0x1f ;  /* 0x0c201f0021187f89 */ /* 0x000ee200000e0000 */
[----:B------:R-:W-:-:S03]  /*8920*/  FADD.FTZ R38, R9, R12 ;  /* 0x0000000c09267221 */ /* 0x000fc60000010000 */
[----:B------:R-:W3:Y:S01]  /*8930*/  SHFL.BFLY PT, R26, R17, 0x1, 0x1f ;  /* 0x0c201f00111a7f89 */ /* 0x000ee200000e0000 */
[----:B0-----:R-:W-:-:S03]  /*8940*/  FADD.FTZ R39, R27, R14 ;  /* 0x0000000e1b277221 */ /* 0x001fc60000010000 */
[----:B------:R-:W0:Y:S01]  /*8950*/  SHFL.BFLY PT, R28, R19, 0x1, 0x1f ;  /* 0x0c201f00131c7f89 */ /* 0x000e2200000e0000 */
[----:B-1----:R-:W-:-:S03]  /*8960*/  FADD.FTZ R40, R11, R16 ;  /* 0x000000100b287221 */ /* 0x002fc60000010000 */
[----:B------:R-:W1:Y:S01]  /*8970*/  SHFL.BFLY PT, R47, R30, 0x1, 0x1f ;  /* 0x0c201f001e2f7f89 */ /* 0x000e6200000e0000 */
[----:B----4-:R-:W-:-:S03]  /*8980*/  FADD.FTZ R41, R13, R18 ;  /* 0x000000120d297221 */ /* 0x010fc60000010000 */
[----:B------:R-:W-:Y:S01]  /*8990*/  BAR.SYNC.DEFER_BLOCKING 0x0 ;  /* 0x0000000000007b1d */ /* 0x000fe20000010000 */
[----:B------:R-:W-:Y:S02]  /*89a0*/  FADD.FTZ R42, R31, R20 ;  /* 0x000000141f2a7221 */ /* 0x000fe40000010000 */
[----:B--2---:R-:W-:Y:S02]  /*89b0*/  FADD.FTZ R43, R15, R22 ;  /* 0x000000160f2b7221 */ /* 0x004fe40000010000 */
[----:B---3--:R-:W-:Y:S02]  /*89c0*/  FADD.FTZ R44, R33, R24 ;  /* 0x00000018212c7221 */ /* 0x008fe40000010000 */
[----:B------:R-:W-:Y:S02]  /*89d0*/  FADD.FTZ R45, R17, R26 ;  /* 0x0000001a112d7221 */ /* 0x000fe40000010000 */
[----:B0-----:R-:W-:Y:S02]  /*89e0*/  FADD.FTZ R46, R19, R28 ;  /* 0x0000001c132e7221 */ /* 0x001fe40000010000 */
[----:B-1----:R-:W-:Y:S01]  /*89f0*/  FADD.FTZ R47, R30, R47 ;  /* 0x0000002f1e2f7221 */ /* 0x002fe20000010000 */
        /* <DEDUP_REMOVED lines=17> */
.L_x_13179:
[----:B------:R-:W-:Y:S05]  /*8b10*/  BSYNC B0 ;  /* 0x0000000000007941 */ /* 0x000fea0003800000 */
.L_x_13178:
        /* <DEDUP_REMOVED lines=24> */
[----:B------:R-:W-:Y:S02]  /*8ca0*/  FADD.FTZ R37, R37, R6 ;  /* 0x0000000625257221 */ /* 0x000fe40000010000 */
        /* <DEDUP_REMOVED lines=9> */
[----:B----4-:R-:W-:Y:S02]  /*8d40*/  FADD.FTZ R47, R47, R16 ;  /* 0x000000102f2f7221 */ /* 0x010fe40000010000 */
.L_x_13181:
[----:B------:R-:W-:Y:S05]  /*8d50*/  BSYNC B0 ;  /* 0x0000000000007941 */ /* 0x000fea0003800000 */
.L_x_13180:
        /* <DEDUP_REMOVED lines=19> */
.L_x_13183:
[----:B------:R-:W-:Y:S05]  /*8e90*/  BSYNC B0 ;  /* 0x0000000000007941 */ /* 0x000fea0003800000 */
.L_x_13182:
        /* <DEDUP_REMOVED lines=10> */
[----:B------:R-:W1:Y:S02]  /*8f40*/  LDS R8, [R57.X4+0x200] ;  /* 0x0002000039087984 */ /* 0x000e640000004800 */
[----:B012---:R-:W-:-:S02]  /*8f50*/  FADD.FTZ R0, R0, R3 ;  /* 0x0000000300007221 */ /* 0x007fc40000010000 */
[----:B---3--:R-:W-:Y:S02]  /*8f60*/  FADD.FTZ R29, R29, R2 ;  /* 0x000000021d1d7221 */ /* 0x008fe40000010000 */
[----:B----4-:R-:W-:Y:S02]  /*8f70*/  FADD.FTZ R34, R34, R5 ;  /* 0x0000000522227221 */ /* 0x010fe40000010000 */
[----:B------:R-:W-:Y:S02]  /*8f80*/  FADD.FTZ R35, R35, R4 ;  /* 0x0000000423237221 */ /* 0x000fe40000010000 */
        /* <DEDUP_REMOVED lines=10> */
[----:B------:R-:W4:Y:S04]  /*9030*/  LDS R6, [R57.X4+0x2c0] ;  /* 0x0002c00039067984 */ /* 0x000f280000004800 */
[----:B------:R-:W4:Y:S04]  /*9040*/  LDS R9, [R57.X4+0x2e0] ;  /* 0x0002e00039097984 */ /* 0x000f280000004800 */
[----:B------:R-:W4:Y:S01]  /*9050*/  LDS R8, [R57.X4+0x300] ;  /* 0x0003000039087984 */ /* 0x000f220000004800 */
[----:B0-----:R-:W-:-:S02]  /*9060*/  FADD.FTZ R40, R40, R3 ;  /* 0x0000000328287221 */ /* 0x001fc40000010000 */
[----:B-1----:R-:W-:Y:S02]  /*9070*/  FADD.FTZ R41, R41, R2 ;  /* 0x0000000229297221 */ /* 0x002fe40000010000 */
[----:B--2---:R-:W-:Y:S02]  /*9080*/  FADD.FTZ R42, R42, R5 ;  /* 0x000000052a2a7221 */ /* 0x004fe40000010000 */
[----:B---3--:R-:W-:Y:S02]  /*9090*/  FADD.FTZ R43, R43, R4 ;  /* 0x000000042b2b7221 */ /* 0x008fe40000010000 */
[----:B----4-:R-:W-:Y:S02]  /*90a0*/  FADD.FTZ R44, R44, R7 ;  /* 0x000000072c2c7221 */ /* 0x010fe40000010000 */
[----:B------:R-:W-:Y:S02]  /*90b0*/  FADD.FTZ R45, R45, R6 ;  /* 0x000000062d2d7221 */ /* 0x000fe40000010000 */
[----:B------:R-:W-:-:S02]  /*90c0*/  FADD.FTZ R46, R46, R9 ;  /* 0x000000092e2e7221 */ /* 0x000fc40000010000 */
[----:B------:R-:W-:Y:S02]  /*90d0*/  FADD.FTZ R47, R47, R8 ;  /* 0x000000082f2f7221 */ /* 0x000fe40000010000 */
.L_x_13185:
[----:B------:R-:W-:Y:S05]  /*90e0*/  BSYNC B0 ;  /* 0x0000000000007941 */ /* 0x000fea0003800000 */
.L_x_13184:
[----:B------:R-:W-:Y:S06]  /*90f0*/  BAR.SYNC.DEFER_BLOCKING 0x0 ;  /* 0x0000000000007b1d */ /* 0x000fec0000010000 */
[----:B------:R-:W-:Y:S05]  /*9100*/  @P3 EXIT ;  /* 0x000000000000394d */ /* 0x000fea0003800000 */
[----:B------:R-:W2:Y:S01]  /*9110*/  S2UR UR4, SR_CTAID.Y ;  /* 0x00000000000479c3 */ /* 0x000ea20000002600 */
[----:B------:R-:W-:-:S07]  /*9120*/  ULDC UR7, c[0x0][0xc] ;  /* 0x0000030000077ab9 */ /* 0x000fce0000000800 */
[----:B------:R-:W3:Y:S08]  /*9130*/  S2UR UR5, SR_CTAID.X ;  /* 0x00000000000579c3 */ /* 0x000ef00000002500 */
[----:B------:R-:W4:Y:S01]  /*9140*/  S2UR UR6, SR_CTAID.Z ;  /* 0x00000000000679c3 */ /* 0x000f220000002700 */
[----:B--2---:R-:W-:-:S03]  /*9150*/  UIMAD UR4, UR4, UR7, URZ ;  /* 0x00000007040472a4 */ /* 0x004fc6000f8e023f */
[----:B------:R-:W-:Y:S02]  /*9160*/  ULDC UR7, c[0x0][0x14] ;  /* 0x0000050000077ab9 */ /* 0x000fe40000000800 */
[----:B------:R-:W-:Y:S02]  /*9170*/  UIMAD UR4, UR4, UR7, URZ ;  /* 0x00000007040472a4 */ /* 0x000fe4000f8e023f */
[----:B---3--:R-:W-:Y:S02]  /*9180*/  UIMAD UR5, UR5, UR7, URZ ;  /* 0x00000007050572a4 */ /* 0x008fe4000f8e023f */
[----:B------:R-:W-:Y:S02]  /*9190*/  USHF.L.U32 UR4, UR4, 0x7, URZ ;  /* 0x0000000704047899 */ /* 0x000fe4000800063f */
[----:B------:R-:W-:Y:S02]  /*91a0*/  USHF.L.U32 UR5, UR5, 0x7, URZ ;  /* 0x0000000705057899 */ /* 0x000fe4000800063f */
[----:B------:R-:W-:-:S02]  /*91b0*/  USHF.R.S32.HI UR7, URZ, 0x1f, UR4 ;  /* 0x0000001f3f077899 */ /* 0x000fc40008011404 */
[----:B----4-:R-:W-:Y:S02]  /*91c0*/  USHF.L.U32 UR6, UR6, 0x7, URZ ;  /* 0x0000000706067899 */ /* 0x010fe4000800063f */
[----:B------:R-:W-:Y:S02]  /*91d0*/  USHF.R.S32.HI UR8, URZ, 0x1f, UR5 ;  /* 0x0000001f3f087899 */ /* 0x000fe40008011405 */
[----:B------:R-:W-:Y:S02]  /*91e0*/  USHF.R.S32.HI UR9, URZ, 0x1f, UR6 ;  /* 0x0000001f3f097899 */ /* 0x000fe40008011406 */
[----:B------:R-:W-:-:S04]  /*91f0*/  UIADD3 UR4, UP0, UP1, UR4, UR5, UR6 ;  /* 0x0000000504047290 */ /* 0x000fc8000f91e006 */
[----:B------:R-:W-:Y:S01]  /*9200*/  UIADD3.X UR7, UR7, UR8, UR9, UP0, UP1 ;  /* 0x0000000807077290 */ /* 0x000fe200087e2409 */
[----:B------:R-:W-:Y:S11]  /*9210*/  @P2 EXIT ;  /* 0x000000000000294d */ /* 0x000ff60003800000 */
[C---:B------:R-:W-:Y:S02]  /*9220*/  IADD3 R3, R32.reuse, 0x8, RZ ;  /* 0x0000000820037810 */ /* 0x040fe40007ffe0ff */
[C---:B------:R-:W-:Y:S02]  /*9230*/  IADD3 R9, P0, R32.reuse, UR4, RZ ;  /* 0x0000000420097c10 */ /* 0x040fe4000ff1e0ff */
[C---:B------:R-:W-:Y:S02]  /*9240*/  IADD3 R5, P1, R3.reuse, UR4, RZ ;  /* 0x0000000403057c10 */ /* 0x040fe4000ff3e0ff */
[C---:B------:R-:W-:Y:S02]  /*9250*/  IADD3 R6, R32.reuse, 0x10, RZ ;  /* 0x0000001020067810 */ /* 0x040fe40007ffe0ff */
[----:B------:R-:W-:Y:S02]  /*9260*/  LEA.HI.X.SX32 R10, R32, UR7, 0x1, P0 ;  /* 0x00000007200a7c11 */ /* 0x000fe400080f0eff */
[----:B------:R-:W-:-:S02]  /*9270*/  LEA.HI.X.SX32 R8, R3, UR7, 0x1, P1 ;  /* 0x0000000703087c11 */ /* 0x000fc400088f0eff */
[----:B------:R-:W-:Y:S02]  /*9280*/  LEA R2, P0, R9, c[0x0][0x160], 0x1 ;  /* 0x0000580009027a11 */ /* 0x000fe400078008ff */
[----:B------:R-:W-:Y:S02]  /*9290*/  LEA R4, P1, R5, c[0x0][0x160], 0x1 ;  /* 0x0000580005047a11 */ /* 0x000fe400078208ff */
[----:B------:R-:W-:Y:S02]  /*92a0*/  IADD3 R7, R32, 0x18, RZ ;  /* 0x0000001820077810 */ /* 0x000fe40007ffe0ff */
[----:B------:R-:W-:Y:S02]  /*92b0*/  IADD3 R11, P2, R6, UR4, RZ ;  /* 0x00000004060b7c10 */ /* 0x000fe4000ff5e0ff */
[----:B------:R-:W-:Y:S02]  /*92c0*/  LEA.HI.X R3, R9, c[0x0][0x164], R10, 0x1, P0 ;  /* 0x0000590009037a11 */ /* 0x000fe400000f0c0a */
[----:B------:R-:W-:-:S02]  /*92d0*/  LEA.HI.X R5, R5, c[0x0][0x164], R8, 0x1, P1 ;  /* 0x0000590005057a11 */ /* 0x000fc400008f0c08 */
[----:B------:R-:W-:Y:S02]  /*92e0*/  IADD3 R9, P1, R7, UR4, RZ ;  /* 0x0000000407097c10 */ /* 0x000fe4000ff3e0ff */
[----:B------:R-:W-:Y:S02]  /*92f0*/  LEA.HI.X.SX32 R14, R6, UR7, 0x1, P2 ;  /* 0x00000007060e7c11 */ /* 0x000fe400090f0eff */
        /* <DEDUP_REMOVED lines=11> */
[C---:B------:R-:W-:Y:S02]  /*93b0*/  IADD3 R14, R32.reuse, 0x30, RZ ;  /* 0x00000030200e7810 */ /* 0x040fe40007ffe0ff */
        /* <DEDUP_REMOVED lines=19> */
[----:B------:R-:W-:Y:S02]  /*94f0*/  LEA.HI.X.SX32 R24, R19, UR7, 0x1, P1 ;  /* 0x0000000713187c11 */ /* 0x000fe400088f0eff */
[----:B------:R-:W-:Y:S02]  /*9500*/  IADD3 R22, R32, 0x50, RZ ;  /* 0x0000005020167810 */ /* 0x000fe40007ffe0ff */
[----:B------:R-:W-:-:S02]  /*9510*/  LEA R20, P1, R21, c[0x0][0x160], 0x1 ;  /* 0x0000580015147a11 */ /* 0x000fc400078208ff */
[----:B------:R-:W-:Y:S02]  /*9520*/  LEA.HI.X R19, R23, c[0x0][0x164], R26, 0x1, P0 ;  /* 0x0000590017137a11 */ /* 0x000fe400000f0c1a */
[----:B------:R-:W-:Y:S02]  /*9530*/  IADD3 R23, R32, 0x58, RZ ;  /* 0x0000005820177810 */ /* 0x000fe40007ffe0ff */
[----:B------:R-:W-:Y:S02]  /*9540*/  IADD3 R26, P0, R22, UR4, RZ ;  /* 0x00000004161a7c10 */ /* 0x000fe4000ff1e0ff */
[----:B------:R-:W-:Y:S02]  /*9550*/  LEA.HI.X R21, R21, c[0x0][0x164], R24, 0x1, P1 ;  /* 0x0000590015157a11 */ /* 0x000fe400008f0c18 */
[----:B------:R-:W-:Y:S02]  /*9560*/  IADD3 R25, R32, 0x60, RZ ;  /* 0x0000006020197810 */ /* 0x000fe40007ffe0ff */
[----:B------:R-:W-:-:S02]  /*9570*/  IADD3 R28, P1, R23, UR4, RZ ;  /* 0x00000004171c7c10 */ /* 0x000fc4000ff3e0ff */
[----:B------:R-:W-:Y:S02]  /*9580*/  LEA.HI.X.SX32 R33, R22, UR7, 0x1, P0 ;  /* 0x0000000716217c11 */ /* 0x000fe400080f0eff */
[----:B------:R-:W-:Y:S02]  /*9590*/  LEA R22, P0, R26, c[0x0][0x160], 0x1 ;  /* 0x000058001a167a11 */ /* 0x000fe400078008ff */
[----:B------:R-:W-:Y:S02]  /*95a0*/  IADD3 R27, P2, R25, UR4, RZ ;  /* 0x00000004191b7c10 */ /* 0x000fe4000ff5e0ff */
[----:B------:R-:W-:Y:S02]  /*95b0*/  LEA.HI.X.SX32 R31, R23, UR7, 0x1, P1 ;  /* 0x00000007171f7c11 */ /* 0x000fe400088f0eff */
[----:B------:R-:W-:Y:S02]  /*95c0*/  LEA R24, P1, R28, c[0x0][0x160], 0x1 ;  /* 0x000058001c187a11 */ /* 0x000fe400078208ff */
[----:B01----:R-:W-:-:S02]  /*95d0*/  F2FP.BF16.PACK_AB R0, R29, R0 ;  /* 0x000000001d00723e */ /* 0x003fc400000010ff */
[----:B------:R-:W-:Y:S02]  /*95e0*/  LEA.HI.X R23, R26, c[0x0][0x164], R33, 0x1, P0 ;  /* 0x000059001a177a11 */ /* 0x000fe400000f0c21 */
[----:B------:R-:W-:Y:S01]  /*95f0*/  LEA.HI.X.SX32 R48, R25, UR7, 0x1, P2 ;  /* 0x0000000719307c11 */ /* 0x000fe200090f0eff */
[----:B------:R0:W-:Y:S01]  /*9600*/  STG.E.U16 [R2.64], R0 ;  /* 0x0000000002007986 */ /* 0x0001e2000c10150a */
[----:B------:R-:W-:Y:S02]  /*9610*/  F2FP.BF16.PACK_AB R34, R35, R34 ;  /* 0x000000222322723e */ /* 0x000fe400000010ff */
[----:B------:R-:W-:Y:S02]  /*9620*/  LEA R26, P0, R27, c[0x0][0x160], 0x1 ;  /* 0x000058001b1a7a11 */ /* 0x000fe400078008ff */
[----:B------:R-:W-:Y:S02]  /*9630*/  LEA.HI.X R25, R28, c[0x0][0x164], R31, 0x1, P1 ;  /* 0x000059001c197a11 */ /* 0x000fe400008f0c1f */
[----:B------:R-:W-:-:S02]  /*9640*/  PRMT R35, R0, 0x7632, R35 ;  /* 0x0000763200237816 */ /* 0x000fc40000000023 */
[C---:B------:R-:W-:Y:S02]  /*9650*/  IADD3 R28, R32.reuse, 0x68, RZ ;  /* 0x00000068201c7810 */ /* 0x040fe40007ffe0ff */
[C---:B------:R-:W-:Y:S01]  /*9660*/  IADD3 R30, R32.reuse, 0x70, RZ ;  /* 0x00000070201e7810 */ /* 0x040fe20007ffe0ff */
[----:B------:R1:W-:Y:S01]  /*9670*/  STG.E.U16 [R4.64], R35 ;  /* 0x0000002304007986 */ /* 0x0003e2000c10150a */
[----:B------:R-:W-:Y:S02]  /*9680*/  F2FP.BF16.PACK_AB R36, R37, R36 ;  /* 0x000000242524723e */ /* 0x000fe400000010ff */
[----:B------:R-:W-:Y:S01]  /*9690*/  IADD3 R32, R32, 0x78, RZ ;  /* 0x0000007820207810 */ /* 0x000fe20007ffe0ff */
[----:B------:R-:W-:Y:S01]  /*96a0*/  STG.E.U16 [R6.64], R34 ;  /* 0x0000002206007986 */ /* 0x000fe2000c10150a */
[----:B------:R-:W-:Y:S02]  /*96b0*/  LEA.HI.X R27, R27, c[0x0][0x164], R48, 0x1, P0 ;  /* 0x000059001b1b7a11 */ /* 0x000fe400000f0c30 */
[----:B0-----:R-:W-:-:S02]  /*96c0*/  PRMT R3, R34, 0x7632, R3 ;  /* 0x0000763222037816 */ /* 0x001fc40000000003 */
[----:B------:R-:W-:Y:S02]  /*96d0*/  F2FP.BF16.PACK_AB R38, R39, R38 ;  /* 0x000000262726723e */ /* 0x000fe400000010ff */
[----:B------:R-:W-:Y:S01]  /*96e0*/  IADD3 R49, P0, R28, UR4, RZ ;  /* 0x000000041c317c10 */ /* 0x000fe2000ff1e0ff */
[----:B------:R-:W-:Y:S01]  /*96f0*/  STG.E.U16 [R8.64], R3 ;  /* 0x0000000308007986 */ /* 0x000fe2000c10150a */
[----:B------:R-:W-:Y:S02]  /*9700*/  IADD3 R31, P1, R30, UR4, RZ ;  /* 0x000000041e1f7c10 */ /* 0x000fe4000ff3e0ff */
[----:B-1----:R-:W-:Y:S01]  /*9710*/  PRMT R5, R36, 0x7632, R5 ;  /* 0x0000763224057816 */ /* 0x002fe20000000005 */
[----:B------:R-:W-:Y:S01]  /*9720*/  STG.E.U16 [R10.64], R36 ;  /* 0x000000240a007986 */ /* 0x000fe2000c10150a */
[----:B------:R-:W-:Y:S02]  /*9730*/  F2FP.BF16.PACK_AB R40, R41, R40 ;  /* 0x000000282928723e */ /* 0x000fe400000010ff */
[----:B------:R-:W-:Y:S01]  /*9740*/  IADD3 R33, P2, R32, UR4, RZ ;  /* 0x0000000420217c10 */ /* 0x000fe2000ff5e0ff */
[----:B------:R0:W-:Y:S01]  /*9750*/  STG.E.U16 [R12.64], R5 ;  /* 0x000000050c007986 */ /* 0x0001e2000c10150a */
[----:B------:R-:W-:-:S02]  /*9760*/  PRMT R0, R38, 0x7632, R0 ;  /* 0x0000763226007816 */ /* 0x000fc40000000000 */
[----:B------:R-:W-:Y:S01]  /*9770*/  F2FP.BF16.PACK_AB R42, R43, R42 ;  /* 0x0000002a2b2a723e */ /* 0x000fe200000010ff */
[----:B------:R1:W-:Y:S01]  /*9780*/  STG.E.U16 [R14.64], R38 ;  /* 0x000000260e007986 */ /* 0x0003e2000c10150a */
[----:B------:R-:W-:Y:S02]  /*9790*/  LEA.HI.X.SX32 R52, R28, UR7, 0x1, P0 ;  /* 0x000000071c347c11 */ /* 0x000fe400080f0eff */
[----:B------:R-:W-:Y:S01]  /*97a0*/  LEA.HI.X.SX32 R50, R30, UR7, 0x1, P1 ;  /* 0x000000071e327c11 */ /* 0x000fe200088f0eff */
[----:B------:R2:W-:Y:S01]  /*97b0*/  STG.E.U16 [R16.64], R0 ;  /* 0x0000000010007986 */ /* 0x0005e2000c10150a */
[----:B------:R-:W-:Y:S02]  /*97c0*/  LEA R28, P0, R49, c[0x0][0x160], 0x1 ;  /* 0x00005800311c7a11 */ /* 0x000fe400078008ff */
[----:B------:R-:W-:Y:S01]  /*97d0*/  PRMT R2, R40, 0x7632, R2 ;  /* 0x0000763228027816 */ /* 0x000fe20000000002 */
[----:B------:R-:W-:Y:S01]  /*97e0*/  STG.E.U16 [R18.64], R40 ;  /* 0x0000002812007986 */ /* 0x000fe2000c10150a */
[----:B------:R-:W-:-:S02]  /*97f0*/  F2FP.BF16.PACK_AB R44, R45, R44 ;  /* 0x0000002c2d2c723e */ /* 0x000fc400000010ff */
[----:B------:R-:W-:Y:S01]  /*9800*/  LEA R30, P1, R31, c[0x0][0x160], 0x1 ;  /* 0x000058001f1e7a11 */ /* 0x000fe200078208ff */
[----:B------:R-:W-:Y:S01]  /*9810*/  STG.E.U16 [R20.64], R2 ;  /* 0x0000000214007986 */ /* 0x000fe2000c10150a */
[----:B------:R-:W-:Y:S02]  /*9820*/  LEA.HI.X.SX32 R48, R32, UR7, 0x1, P2 ;  /* 0x0000000720307c11 */ /* 0x000fe400090f0eff */
[----:B------:R-:W-:Y:S01]  /*9830*/  LEA R32, P2, R33, c[0x0][0x160], 0x1 ;  /* 0x0000580021207a11 */ /* 0x000fe200078408ff */
[----:B------:R-:W-:Y:S01]  /*9840*/  STG.E.U16 [R22.64], R42 ;  /* 0x0000002a16007986 */ /* 0x000fe2000c10150a */
[----:B0-----:R-:W-:Y:S02]  /*9850*/  PRMT R12, R42, 0x7632, R12 ;  /* 0x000076322a0c7816 */ /* 0x001fe4000000000c */
[----:B------:R-:W-:Y:S02]  /*9860*/  F2FP.BF16.PACK_AB R46, R47, R46 ;  /* 0x0000002e2f2e723e */ /* 0x000fe400000010ff */
[----:B------:R-:W-:Y:S01]  /*9870*/  LEA.HI.X R29, R49, c[0x0][0x164], R52, 0x1, P0 ;  /* 0x00005900311d7a11 */ /* 0x000fe200000f0c34 */
[----:B------:R-:W-:Y:S01]  /*9880*/  STG.E.U16 [R24.64], R12 ;  /* 0x0000000c18007986 */ /* 0x000fe2000c10150a */
[----:B-1----:R-:W-:-:S02]  /*9890*/  PRMT R14, R44, 0x7632, R14 ;  /* 0x000076322c0e7816 */ /* 0x002fc4000000000e */
[----:B------:R-:W-:Y:S01]  /*98a0*/  LEA.HI.X R31, R31, c[0x0][0x164], R50, 0x1, P1 ;  /* 0x000059001f1f7a11 */ /* 0x000fe200008f0c32 */
[----:B------:R-:W-:Y:S01]  /*98b0*/  STG.E.U16 [R26.64], R44 ;  /* 0x0000002c1a007986 */ /* 0x000fe2000c10150a */
[----:B------:R-:W-:Y:S02]  /*98c0*/  LEA.HI.X R33, R33, c[0x0][0x164], R48, 0x1, P2 ;  /* 0x0000590021217a11 */ /* 0x000fe400010f0c30 */
[----:B--2---:R-:W-:Y:S01]  /*98d0*/  PRMT R16, R46, 0x7632, R16 ;  /* 0x000076322e107816 */ /* 0x004fe20000000010 */
[----:B------:R-:W-:Y:S04]  /*98e0*/  STG.E.U16 [R28.64], R14 ;  /* 0x0000000e1c007986 */ /* 0x000fe8000c10150a */
[----:B------:R-:W-:Y:S04]  /*98f0*/  STG.E.U16 [R30.64], R46 ;  /* 0x0000002e1e007986 */ /* 0x000fe8000c10150a */
[----:B------:R-:W-:Y:S01]  /*9900*/  STG.E.U16 [R32.64], R16 ;  /* 0x0000001020007986 */ /* 0x000fe2000c10150a */
[----:B------:R-:W-:Y:S05]  /*9910*/  EXIT ;  /* 0x000000000000794d */ /* 0x000fea0003800000 */
.L_x_13186:
        /* <DEDUP_REMOVED lines=14> */
.L_x_23925:


//--------------------- .text._ZN4vllm25paged_attention_v1_kernelI13__nv_bfloat16S1_Li120ELi32ELi128ELNS_18Fp8KVCacheDataTypeE0ELb0EEEvPT_PKS3_PKT0_S9_ifPKiSB_iPKfiiiSD_SD_iiiii --------------------------
	.section	.text._ZN4vllm25paged_attention_v1_kernelI13__nv_bfloat16S1_Li120ELi32ELi128ELNS_18Fp8KVCacheDataTypeE0ELb0EEEvPT_PKS3_PKT0_S9_ifPKiSB_iPKfiiiSD_SD_iiiii,"ax",@progbits
	.sectioninfo	@"SHI_REGISTERS=164"
	.align	128
        .global         _ZN4vllm25paged_attention_v1_kernelI13__nv_bfloat16S1_Li120ELi32ELi128ELNS_18Fp8KVCacheDataTypeE0ELb0EEEvPT_PKS3_PKT0_S9_ifPKiSB_iPKfiiiSD_SD_iiiii
        .type           _ZN4vllm25paged_attention_v1_kernelI13__nv_bfloat16S1_Li120ELi32ELi128ELNS_18Fp8KVCacheDataTypeE0ELb0EEEvPT_PKS3_PKT0_S9_ifPKiSB_iPKfiiiSD_SD_iiiii,@function
        .size           _ZN4vllm25paged_attention_v1_kernelI13__nv_bfloat16S1_Li120ELi32ELi128ELNS_18Fp8KVCacheDataTypeE0ELb0EEEvPT_PKS3_PKT0_S9_ifPKiSB_iPKfiiiSD_SD_iiiii,(.L_x_23926 - _ZN4vllm25paged_attention_v1_kernelI13__nv_bfloat16S1_Li120ELi32ELi128ELNS_18Fp8KVCacheDataTypeE0ELb0EEEvPT_PKS3_PKT0_S9_ifPKiSB_iPKfiiiSD_SD_iiiii)
        .other          _ZN4vllm25paged_attention_v1_kernelI13__nv_bfloat16S1_Li120ELi32ELi128ELNS_18Fp8KVCacheDataTypeE0ELb0EEEvPT_PKS3_PKT0_S9_ifPKiSB_iPKfiiiSD_SD_iiiii,@"STO_CUDA_ENTRY STV_DEFAULT"
_ZN4vllm25paged_attention_v1_kernelI13__nv_bfloat16S1_Li120ELi32ELi128ELNS_18Fp8KVCacheDataTypeE0ELb0EEEvPT_PKS3_PKT0_S9_ifPKiSB_iPKfiiiSD_SD_iiiii:
.text._ZN4vllm25paged_attention_v1_kernelI13__nv_bfloat16S1_Li120ELi32ELi128ELNS_18Fp8KVCacheDataTypeE0ELb0EEEvPT_PKS3_PKT0_S9_ifPKiSB_iPKfiiiSD_SD_iiiii:
        /* <DEDUP_REMOVED lines=76> */
[----:B------:R-:W-:Y:S01]  /*04c0*/  IMAD R5, R8, 0x78, RZ ;  /* 0x0000007808057824 */ /* 0x000fe200078e02ff */
        /* <DEDUP_REMOVED lines=21> */
.L_x_13191:
        /* <DEDUP_REMOVED lines=15> */
.L_x_13190:
[----:B------:R-:W-:Y:S05]  /*0710*/  BSYNC B1 ;  /* 0x0000000000017941 */ /* 0x000fea0003800000 */
.L_x_13189:
        /* <DEDUP_REMOVED lines=10> */
.L_x_13192:
        /* <DEDUP_REMOVED lines=28> */
.L_x_13188:
[----:B------:R-:W-:Y:S05]  /*0980*/  BSYNC B0 ;  /* 0x0000000000007941 */ /* 0x000fea0003800000 */
.L_x_13187:
        /* <DEDUP_REMOVED lines=14> */
[----:B------:R-:W-:Y:S01]  /*0a70*/  IMAD.MOV.U32 R135, RZ, RZ, R57 ;  /* 0x000000ffff877224 */ /* 0x000fe200078e0039 */
[----:B------:R-:W2:Y:S01]  /*0a80*/  LDS.128 R4, [0x20] ;  /* 0x00002000ff047984 */ /* 0x000ea20000000c00 */
[C---:B------:R-:W-:Y:S02]  /*0a90*/  IADD3 R2, P0, R0.reuse, R3, RZ ;  /* 0x0000000300027210 */ /* 0x040fe40007f1e0ff */
        /* <DEDUP_REMOVED lines=31> */
[----:B------:R-:W1:Y:S01]  /*0c90*/  LDS.128 R4, [0x80] ;  /* 0x00008000ff047984 */ /* 0x000e620000000c00 */
[--C-:B---3--:R-:W-:Y:S02]  /*0ca0*/  PRMT R0, RZ, 0x5410, R8.reuse ;  /* 0x00005410ff007816 */ /* 0x108fe40000000008 */
        /* <DEDUP_REMOVED lines=8> */
[----:B------:R-:W2:Y:S01]  /*0d30*/  LDS.128 R8, [0x90] ;  /* 0x00009000ff087984 */ /* 0x000ea20000000c00 */
[----:B------:R-:W-:Y:S02]  /*0d40*/  PRMT R71, RZ, 0x7610, R16 ;  /* 0x00007610ff477816 */ /* 0x000fe40000000010 */
[--C-:B------:R-:W-:Y:S02]  /*0d50*/  PRMT R70, RZ, 0x5410, R17.reuse ;  /* 0x00005410ff467816 */ /* 0x100fe40000000011 */
[----:B------:R-:W-:Y:S02]  /*0d60*/  PRMT R73, RZ, 0x7610, R17 ;  /* 0x00007610ff497816 */ /* 0x000fe40000000011 */
[--C-:B------:R-:W-:Y:S02]  /*0d70*/  PRMT R72, RZ, 0x5410, R18.reuse ;  /* 0x00005410ff487816 */ /* 0x100fe40000000012 */
[----:B------:R-:W-:-:S02]  /*0d80*/  PRMT R75, RZ, 0x7610, R18 ;  /* 0x00007610ff4b7816 */ /* 0x000fc40000000012 */
[--C-:B------:R-:W-:Y:S02]  /*0d90*/  PRMT R74, RZ, 0x5410, R19.reuse ;  /* 0x00005410ff4a7816 */ /* 0x100fe40000000013 */
[----:B------:R-:W-:Y:S02]  /*0da0*/  PRMT R77, RZ, 0x7610, R19 ;  /* 0x00007610ff4d7816 */ /* 0x000fe40000000013 */
[--C-:B------:R-:W-:Y:S01]  /*0db0*/  PRMT R76, RZ, 0x5410, R24.reuse ;  /* 0x00005410ff4c7816 */ /* 0x100fe20000000018 */
[----:B------:R-:W3:Y:S01]  /*0dc0*/  LDS.128 R16, [0xa0] ;  /* 0x0000a000ff107984 */ /* 0x000ee20000000c00 */
[----:B------:R-:W-:Y:S02]  /*0dd0*/  PRMT R79, RZ, 0x7610, R24 ;  /* 0x00007610ff4f7816 */ /* 0x000fe40000000018 */
[--C-:B------:R-:W-:Y:S02]  /*0de0*/  PRMT R78, RZ, 0x5410, R25.reuse ;  /* 0x00005410ff4e7816 */ /* 0x100fe40000000019 */
[----:B------:R-:W-:-:S02]  /*0df0*/  PRMT R81, RZ, 0x7610, R25 ;  /* 0x00007610ff517816 */ /* 0x000fc40000000019 */
[--C-:B------:R-:W-:Y:S02]  /*0e00*/  PRMT R80, RZ, 0x5410, R26.reuse ;  /* 0x00005410ff507816 */ /* 0x100fe4000000001a */
[----:B------:R-:W-:Y:S02]  /*0e10*/  PRMT R83, RZ, 0x7610, R26 ;  /* 0x00007610ff537816 */ /* 0x000fe4000000001a */
[--C-:B------:R-:W-:Y:S02]  /*0e20*/  PRMT R82, RZ, 0x5410, R27.reuse ;  /* 0x00005410ff527816 */ /* 0x100fe4000000001b */
[----:B------:R-:W-:Y:S02]  /*0e30*/  PRMT R84, RZ, 0x7610, R27 ;  /* 0x00007610ff547816 */ /* 0x000fe4000000001b */
[--C-:B------:R-:W-:Y:S01]  /*0e40*/  PRMT R85, RZ, 0x5410, R20.reuse ;  /* 0x00005410ff557816 */ /* 0x100fe20000000014 */
[----:B------:R-:W4:Y:S01]  /*0e50*/  LDS.128 R24, [0xb0] ;  /* 0x0000b000ff187984 */ /* 0x000f220000000c00 */
        /* <DEDUP_REMOVED lines=26> */
[----:B--2---:R-:W-:Y:S02]  /*1000*/  PRMT R113, RZ, 0x5410, R10 ;  /* 0x00005410ff717816 */ /* 0x004fe4000000000a */
[----:B------:R-:W-:-:S02]  /*1010*/  PRMT R114, RZ, 0x5410, R11 ;  /* 0x00005410ff727816 */ /* 0x000fc4000000000b */
[----:B---3--:R-:W-:Y:S02]  /*1020*/  PRMT R115, RZ, 0x5410, R16 ;  /* 0x00005410ff737816 */ /* 0x008fe40000000010 */
[----:B------:R-:W-:Y:S02]  /*1030*/  PRMT R116, RZ, 0x5410, R17 ;  /* 0x00005410ff747816 */ /* 0x000fe40000000011 */
[----:B------:R-:W-:Y:S02]  /*1040*/  PRMT R117, RZ, 0x5410, R18 ;  /* 0x00005410ff757816 */ /* 0x000fe40000000012 */
[----:B------:R-:W-:Y:S02]  /*1050*/  PRMT R118, RZ, 0x5410, R19 ;  /* 0x00005410ff767816 */ /* 0x000fe40000000013 */
[----:B----4-:R-:W-:Y:S02]  /*1060*/  PRMT R119, RZ, 0x5410, R24 ;  /* 0x00005410ff777816 */ /* 0x010fe40000000018 */
[----:B------:R-:W-:-:S02]  /*1070*/  PRMT R120, RZ, 0x5410, R25 ;  /* 0x00005410ff787816 */ /* 0x000fc40000000019 */
[----:B------:R-:W-:Y:S02]  /*1080*/  PRMT R121, RZ, 0x5410, R26 ;  /* 0x00005410ff797816 */ /* 0x000fe4000000001a */
[----:B------:R-:W-:Y:S02]  /*1090*/  PRMT R122, RZ, 0x5410, R27 ;  /* 0x00005410ff7a7816 */ /* 0x000fe4000000001b */
[----:B0-----:R-:W-:Y:S02]  /*10a0*/  PRMT R123, RZ, 0x5410, R20 ;  /* 0x00005410ff7b7816 */ /* 0x001fe40000000014 */
[----:B------:R-:W-:Y:S02]  /*10b0*/  PRMT R124, RZ, 0x5410, R21 ;  /* 0x00005410ff7c7816 */ /* 0x000fe40000000015 */
        /* <DEDUP_REMOVED lines=37> */
.L_x_13195:
        /* <DEDUP_REMOVED lines=32> */
[----:B--2---:R-:W-:-:S05]  /*1510*/  PRMT R8, RZ, 0x5410, R159 ;  /* 0x00005410ff087816 */ /* 0x004fca000000009f */
[----:B------:R-:W-:Y:S01]  /*1520*/  FMUL.FTZ R5, R43, R8 ;  /* 0x000000082b057220 */ /* 0x000fe20000410000 */
[----:B---3--:R-:W-:-:S05]  /*1530*/  PRMT R8, RZ, 0x5410, R161 ;  /* 0x00005410ff087816 */ /* 0x008fca00000000a1 */
[----:B------:R-:W-:Y:S01]  /*1540*/  FFMA.FTZ R160, R51, R8, R5 ;  /* 0x0000000833a07223 */ /* 0x000fe20000010005 */
[----:B------:R-:W-:Y:S01]  /*1550*/  PRMT R5, RZ, 0x7610, R159 ;  /* 0x00007610ff057816 */ /* 0x000fe2000000009f */
[----:B------:R-:W2:Y:S04]  /*1560*/  LDG.E.CONSTANT R8, [R6.64+0xa04] ;  /* 0x000a040a06087981 */ /* 0x000ea8000c1e9900 */
[----:B------:R-:W-:Y:S01]  /*1570*/  FMUL.FTZ R159, R42, R5 ;  /* 0x000000052a9f7220 */ /* 0x000fe20000410000 */
[----:B------:R-:W-:-:S05]  /*1580*/  PRMT R5, RZ, 0x7610, R161 ;  /* 0x00007610ff057816 */ /* 0x000fca00000000a1 */
[----:B------:R-:W-:Y:S01]  /*1590*/  FFMA.FTZ R159, R50, R5, R159 ;  /* 0x00000005329f7223 */ /* 0x000fe2000001009f */
[----:B----4-:R-:W-:-:S05]  /*15a0*/  PRMT R5, RZ, 0x5410, R4 ;  /* 0x00005410ff057816 */ /* 0x010fca0000000004 */
[----:B------:R-:W-:Y:S02]  /*15b0*/  FFMA.FTZ R161, R35, R5, R160 ;  /* 0x0000000523a17223 */ /* 0x000fe400000100a0 */
[----:B------:R-:W3:Y:S01]  /*15c0*/  LDG.E.CONSTANT R5, [R6.64+0xc04] ;  /* 0x000c040a06057981 */ /* 0x000ee2000c1e9900 */
[----:B------:R-:W-:-:S05]  /*15d0*/  PRMT R4, RZ, 0x7610, R4 ;  /* 0x00007610ff047816 */ /* 0x000fca0000000004 */
[----:B------:R-:W-:Y:S01]  /*15e0*/  FFMA.FTZ R160, R34, R4, R159 ;  /* 0x0000000422a07223 */ /* 0x000fe2000001009f */
[----:B------:R-:W-:-:S05]  /*15f0*/  PRMT R4, RZ, 0x5410, R146 ;  /* 0x00005410ff047816 */ /* 0x000fca0000000092 */
[----:B------:R-:W-:Y:S02]  /*1600*/  FFMA.FTZ R161, R0, R4, R161 ;  /* 0x0000000400a17223 */ /* 0x000fe400000100a1 */
[----:B------:R-:W4:Y:S01]  /*1610*/  LDG.E.CONSTANT R4, [R6.64+0xe04] ;  /* 0x000e040a06047981 */ /* 0x000f22000c1e9900 */
[----:B------:R-:W-:Y:S02]  /*1620*/  PRMT R146, RZ, 0x7610, R146 ;  /* 0x00007610ff927816 */ /* 0x000fe40000000092 */
[--C-:B------:R-:W-:Y:S02]  /*1630*/  PRMT R159, RZ, 0x5410, R158.reuse ;  /* 0x00005410ff9f7816 */ /* 0x100fe4000000009e */
[----:B------:R-:W-:Y:S01]  /*1640*/  PRMT R158, RZ, 0x7610, R158 ;  /* 0x00007610ff9e7816 */ /* 0x000fe2000000009e */
[----:B------:R-:W-:Y:S02]  /*1650*/  FFMA.FTZ R146, R63, R146, R160 ;  /* 0x000000923f927223 */ /* 0x000fe400000100a0 */
[----:B------:R-:W-:-:S02]  /*1660*/  FFMA.FTZ R159, R68, R159, R161 ;  /* 0x0000009f449f7223 */ /* 0x000fc400000100a1 */
[----:B------:R-:W-:Y:S01]  /*1670*/  FFMA.FTZ R146, R71, R158, R146 ;  /* 0x0000009e47927223 */ /* 0x000fe20000010092 */
[--C-:B------:R-:W-:Y:S02]  /*1680*/  PRMT R158, RZ, 0x5410, R157.reuse ;  /* 0x00005410ff9e7816 */ /* 0x100fe4000000009d */
[----:B------:R-:W-:-:S03]  /*1690*/  PRMT R157, RZ, 0x7610, R157 ;  /* 0x00007610ff9d7816 */ /* 0x000fc6000000009d */
[----:B------:R-:W-:Y:S02]  /*16a0*/  FFMA.FTZ R158, R76, R158, R159 ;  /* 0x0000009e4c9e7223 */ /* 0x000fe4000001009f */
[----:B------:R-:W-:Y:S01]  /*16b0*/  FFMA.FTZ R146, R79, R157, R146 ;  /* 0x0000009d4f927223 */ /* 0x000fe20000010092 */
[--C-:B------:R-:W-:Y:S02]  /*16c0*/  PRMT R157, RZ, 0x5410, R156.reuse ;  /* 0x00005410ff9d7816 */ /* 0x100fe4000000009c */
[----:B------:R-:W-:-:S03]  /*16d0*/  PRMT R156, RZ, 0x7610, R156 ;  /* 0x00007610ff9c7816 */ /* 0x000fc6000000009c */
        /* <DEDUP_REMOVED lines=12> */
[--C-:B------:R-:W-:Y:S02]  /*17a0*/  PRMT R146, RZ, 0x5410, R153.reuse ;  /* 0x00005410ff927816 */ /* 0x100fe40000000099 */
[----:B------:R-:W-:Y:S02]  /*17b0*/  PRMT R153, RZ, 0x7610, R153 ;  /* 0x00007610ff997816 */ /* 0x000fe40000000099 */
[--C-:B------:R-:W-:Y:S01]  /*17c0*/  PRMT R154, RZ, 0x5410, R152.reuse ;  /* 0x00005410ff9a7816 */ /* 0x100fe20000000098 */
[----:B------:R-:W-:Y:S01]  /*17d0*/  FFMA.FTZ R146, R108, R146, R155 ;  /* 0x000000926c927223 */ /* 0x000fe2000001009b */
[----:B------:R-:W-:Y:S01]  /*17e0*/  PRMT R152, RZ, 0x7610, R152 ;  /* 0x00007610ff987816 */ /* 0x000fe20000000098 */
[----:B------:R-:W-:Y:S01]  /*17f0*/  FFMA.FTZ R153, R110, R153, R157 ;  /* 0x000000996e997223 */ /* 0x000fe2000001009d */
[----:B------:R-:W4:Y:S01]  /*1800*/  LDG.E.CONSTANT R155, [R6.64+0x1804] ;  /* 0x0018040a069b7981 */ /* 0x000f22000c1e9900 */
[----:B------:R-:W-:-:S02]  /*1810*/  FFMA.FTZ R146, R115, R154, R146 ;  /* 0x0000009a73927223 */ /* 0x000fc40000010092 */
        /* <DEDUP_REMOVED lines=8> */
[----:B------:R-:W4:Y:S02]  /*18a0*/  LDG.E.CONSTANT R157, [R6.64+0x1c04] ;  /* 0x001c040a069d7981 */ /* 0x000f24000c1e9900 */
[----:B------:R-:W-:Y:S02]  /*18b0*/  FFMA.FTZ R146, R123, R152, R146 ;  /* 0x000000987b927223 */ /* 0x000fe40000010092 */
[----:B------:R-:W-:Y:S01]  /*18c0*/  FFMA.FTZ R151, R20, R150, R151 ;  /* 0x0000009614977223 */ /* 0x000fe20000010097 */
[--C-:B------:R-:W-:Y:S01]  /*18d0*/  PRMT R150, RZ, 0x5410, R149.reuse ;  /* 0x00005410ff967816 */ /* 0x100fe20000000095 */
[----:B------:R-:W4:Y:S01]  /*18e0*/  LDG.E.CONSTANT R152, [R6.64+0x8] ;  /* 0x0000080a06987981 */ /* 0x000f22000c1e9900 */
[----:B------:R-:W-:-:S03]  /*18f0*/  PRMT R149, RZ, 0x7610, R149 ;  /* 0x00007610ff957816 */ /* 0x000fc60000000095 */
[----:B------:R-:W-:Y:S01]  /*1900*/  FFMA.FTZ R153, R127, R150, R146 ;  /* 0x000000967f997223 */ /* 0x000fe20000010092 */
[----:B------:R-:W-:Y:S01]  /*1910*/  PRMT R146, RZ, 0x5410, R145 ;  /* 0x00005410ff927816 */ /* 0x000fe20000000091 */
[----:B------:R-:W-:Y:S01]  /*1920*/  FFMA.FTZ R149, R12, R149, R151 ;  /* 0x000000950c957223 */ /* 0x000fe20000010097 */
[----:B------:R-:W-:Y:S01]  /*1930*/  PRMT R145, RZ, 0x7610, R145 ;  /* 0x00007610ff917816 */ /* 0x000fe20000000091 */
[----:B------:R-:W4:Y:S02]  /*1940*/  LDG.E.CONSTANT R151, [R6.64+0x408] ;  /* 0x0004080a06977981 */ /* 0x000f24000c1e9900 */
[----:B------:R-:W-:Y:S01]  /*1950*/  FFMA.FTZ R153, R134, R146, R153 ;  /* 0x0000009286997223 */ /* 0x000fe20000010099 */
[----:B------:R-:W-:Y:S01]  /*1960*/  PRMT R146, RZ, 0x5410, R148 ;  /* 0x00005410ff927816 */ /* 0x000fe20000000094 */
[----:B------:R-:W-:Y:S02]  /*1970*/  FFMA.FTZ R150, R136, R145, R149 ;  /* 0x0000009188967223 */ /* 0x000fe40000010095 */
[----:B------:R-:W4:Y:S02]  /*1980*/  LDG.E.CONSTANT R145, [R6.64+0x1004] ;  /* 0x0010040a06917981 */ /* 0x000f24000c1e9900 */
[----:B------:R-:W-:-:S02]  /*1990*/  FMUL.FTZ R149, R41, R146 ;  /* 0x0000009229957220 */ /* 0x000fc40000410000 */
[----:B------:R-:W-:Y:S01]  /*19a0*/  FADD.FTZ R146, R153, R150 ;  /* 0x0000009699927221 */ /* 0x000fe20000010000 */
[----:B------:R-:W-:Y:S01]  /*19b0*/  PRMT R150, RZ, 0x5410, R147 ;  /* 0x00005410ff967816 */ /* 0x000fe20000000093 */
[----:B------:R-:W4:Y:S04]  /*19c0*/  LDG.E.CONSTANT R153, [R6.64+0x1404] ;  /* 0x0014040a06997981 */ /* 0x000f28000c1e9900 */
[----:B------:R-:W-:Y:S01]  /*19d0*/  FFMA.FTZ R150, R49, R150, R149 ;  /* 0x0000009631967223 */ /* 0x000fe20000010095 */
[----:B------:R-:W-:Y:S02]  /*19e0*/  PRMT R149, RZ, 0x7610, R148 ;  /* 0x00007610ff957816 */ /* 0x000fe40000000094 */
[----:B------:R-:W4:Y:S01]  /*19f0*/  LDG.E.CONSTANT R148, [R6.64+0x1204] ;  /* 0x0012040a06947981 */ /* 0x000f22000c1e9900 */
[----:B------:R-:W-:-:S02]  /*1a00*/  PRMT R147, RZ, 0x7610, R147 ;  /* 0x00007610ff937816 */ /* 0x000fc40000000093 */
[----:B------:R-:W-:-:S04]  /*1a10*/  FMUL.FTZ R149, R40, R149 ;  /* 0x0000009528957220 */ /* 0x000fc80000410000 */
        /* <DEDUP_REMOVED lines=17> */
[----:B--2---:R-:W-:-:S02]  /*1b30*/  PRMT R9, RZ, 0x5410, R8 ;  /* 0x00005410ff097816 */ /* 0x004fc40000000008 */
[----:B------:R-:W-:-:S03]  /*1b40*/  PRMT R8, RZ, 0x7610, R8 ;  /* 0x00007610ff087816 */ /* 0x000fc60000000008 */
[----:B------:R-:W-:Y:S02]  /*1b50*/  FFMA.FTZ R159, R78, R9, R147 ;  /* 0x000000094e9f7223 */ /* 0x000fe40000010093 */
[----:B------:R-:W2:Y:S01]  /*1b60*/  LDG.E.CONSTANT R147, [R6.64+0xe08] ;  /* 0x000e080a06937981 */ /* 0x000ea2000c1e9900 */
[----:B------:R-:W-:-:S03]  /*1b70*/  FFMA.FTZ R160, R81, R8, R160 ;  /* 0x0000000851a07223 */ /* 0x000fc600000100a0 */
[----:B------:R-:W2:Y:S01]  /*1b80*/  LDG.E.CONSTANT R9, [R6.64+0x1008] ;  /* 0x0010080a06097981 */ /* 0x000ea2000c1e9900 */
[----:B---3--:R-:W-:-:S05]  /*1b90*/  PRMT R8, RZ, 0x5410, R5 ;  /* 0x00005410ff087816 */ /* 0x008fca0000000005 */
[----:B------:R-:W-:Y:S02]  /*1ba0*/  FFMA.FTZ R159, R86, R8, R159 ;  /* 0x00000008569f7223 */ /* 0x000fe4000001009f */
[----:B------:R-:W3:Y:S01]  /*1bb0*/  LDG.E.CONSTANT R8, [R6.64+0x1208] ;  /* 0x0012080a06087981 */ /* 0x000ee2000c1e9900 */
[----:B------:R-:W-:-:S05]  /*1bc0*/  PRMT R5, RZ, 0x7610, R5 ;  /* 0x00007610ff057816 */ /* 0x000fca0000000005 */
[----:B------:R-:W-:Y:S01]  /*1bd0*/  FFMA.FTZ R160, R89, R5, R160 ;  /* 0x0000000559a07223 */ /* 0x000fe200000100a0 */
[----:B----4-:R-:W-:-:S05]  /*1be0*/  PRMT R5, RZ, 0x5410, R4 ;  /* 0x00005410ff057816 */ /* 0x010fca0000000004 */
[----:B------:R-:W-:Y:S02]  /*1bf0*/  FFMA.FTZ R159, R94, R5, R159 ;  /* 0x000000055e9f7223 */ /* 0x000fe4000001009f */
[----:B------:R-:W3:Y:S01]  /*1c00*/  LDG.E.CONSTANT R5, [R6.64+0x1408] ;  /* 0x0014080a06057981 */ /* 0x000ee2000c1e9900 */
[----:B------:R-:W-:-:S05]  /*1c10*/  PRMT R4, RZ, 0x7610, R4 ;  /* 0x00007610ff047816 */ /* 0x000fca0000000004 */
[----:B------:R-:W-:Y:S01]  /*1c20*/  FFMA.FTZ R4, R97, R4, R160 ;  /* 0x0000000461047223 */ /* 0x000fe200000100a0 */
[--C-:B------:R-:W-:Y:S02]  /*1c30*/  PRMT R160, RZ, 0x5410, R145.reuse ;  /* 0x00005410ffa07816 */ /* 0x100fe40000000091 */
[----:B------:R-:W-:-:S03]  /*1c40*/  PRMT R145, RZ, 0x7610, R145 ;  /* 0x00007610ff917816 */ /* 0x000fc60000000091 */
[----:B------:R-:W-:Y:S02]  /*1c50*/  FFMA.FTZ R160, R102, R160, R159 ;  /* 0x000000a066a07223 */ /* 0x000fe4000001009f */
[----:B------:R-:W-:Y:S01]  /*1c60*/  FFMA.FTZ R145, R105, R145, R4 ;  /* 0x0000009169917223 */ /* 0x000fe20000010004 */
[----:B------:R-:W-:-:S05]  /*1c70*/  PRMT R4, RZ, 0x5410, R148 ;  /* 0x00005410ff047816 */ /* 0x000fca0000000094 */
[----:B------:R-:W-:Y:S01]  /*1c80*/  FFMA.FTZ R159, R111, R4, R160 ;  /* 0x000000046f9f7223 */ /* 0x000fe200000100a0 */
[----:B------:R-:W-:Y:S02]  /*1c90*/  PRMT R4, RZ, 0x5410, R153 ;  /* 0x00005410ff047816 */ /* 0x000fe40000000099 */
[----:B------:R-:W-:-:S03]  /*1ca0*/  PRMT R148, RZ, 0x7610, R148 ;  /* 0x00007610ff947816 */ /* 0x000fc60000000094 */
[----:B------:R-:W-:Y:S01]  /*1cb0*/  FFMA.FTZ R159, R116, R4, R159 ;  /* 0x00000004749f7223 */ /* 0x000fe2000001009f */
[--C-:B------:R-:W-:Y:S01]  /*1cc0*/  PRMT R4, RZ, 0x5410, R154.reuse ;  /* 0x00005410ff047816 */ /* 0x100fe2000000009a */
[----:B------:R-:W-:Y:S01]  /*1cd0*/  FFMA.FTZ R148, R112, R148, R145 ;  /* 0x0000009470947223 */ /* 0x000fe20000010091 */
[----:B------:R-:W-:Y:S02]  /*1ce0*/  PRMT R153, RZ, 0x7610, R153 ;  /* 0x00007610ff997816 */ /* 0x000fe40000000099 */
[----:B------:R-:W-:Y:S01]  /*1cf0*/  PRMT R154, RZ, 0x7610, R154 ;  /* 0x00007610ff9a7816 */ /* 0x000fe2000000009a */
[----:B------:R-:W-:Y:S01]  /*1d00*/  FFMA.FTZ R159, R120, R4, R159 ;  /* 0x00000004789f7223 */ /* 0x000fe2000001009f */
[--C-:B------:R-:W-:Y:S01]  /*1d10*/  PRMT R4, RZ, 0x5410, R155.reuse ;  /* 0x00005410ff047816 */ /* 0x100fe2000000009b */
[----:B------:R-:W-:Y:S01]  /*1d20*/  FFMA.FTZ R148, R17, R153, R148 ;  /* 0x0000009911947223 */ /* 0x000fe20000010094 */
[----:B------:R-:W-:-:S03]  /*1d30*/  PRMT R155, RZ, 0x7610, R155 ;  /* 0x00007610ff9b7816 */ /* 0x000fc6000000009b */
[----:B------:R-:W-:Y:S02]  /*1d40*/  FFMA.FTZ R148, R25, R154, R148 ;  /* 0x0000009a19947223 */ /* 0x000fe40000010094 */
        /* <DEDUP_REMOVED lines=8> */
[----:B------:R4:W4:Y:S01]  /*1dd0*/  LDG.E.CONSTANT R156, [R6.64+0x1808] ;  /* 0x0018080a069c7981 */ /* 0x000922000c1e9900 */
[----:B------:R-:W-:-:S03]  /*1de0*/  PRMT R157, RZ, 0x7610, R157 ;  /* 0x00007610ff9d7816 */ /* 0x000fc6000000009d */
[----:B------:R-:W-:Y:S01]  /*1df0*/  FFMA.FTZ R153, R137, R148, R4 ;  /* 0x0000009489997223 */ /* 0x000fe20000010004 */
[----:B------:R4:W4:Y:S03]  /*1e00*/  LDG.E.CONSTANT R159, [R6.64+0x20c] ;  /* 0x00020c0a069f7981 */ /* 0x000926000c1e9900 */
[----:B------:R-:W-:Y:S01]  /*1e10*/  FADD.FTZ R153, R153, R146 ;  /* 0x0000009299997221 */ /* 0x000fe20000010000 */
[--C-:B------:R-:W-:Y:S01]  /*1e20*/  PRMT R146, RZ, 0x5410, R158.reuse ;  /* 0x00005410ff927816 */ /* 0x100fe2000000009e */
[----:B------:R-:W-:Y:S01]  /*1e30*/  FFMA.FTZ R4, R138, R157, R145 ;  /* 0x0000009d8a047223 */ /* 0x000fe20000010091 */
[----:B------:R-:W-:Y:S01]  /*1e40*/  PRMT R145, RZ, 0x7610, R158 ;  /* 0x00007610ff917816 */ /* 0x000fe2000000009e */
[----:B------:R4:W4:Y:S02]  /*1e50*/  LDG.E.CONSTANT R157, [R6.64+0x1a08] ;  /* 0x001a080a069d7981 */ /* 0x000924000c1e9900 */
[----:B------:R-:W-:Y:S01]  /*1e60*/  FMUL.FTZ R148, R39, R146 ;  /* 0x0000009227947220 */ /* 0x000fe20000410000 */
[--C-:B------:R-:W-:Y:S01]  /*1e70*/  PRMT R146, RZ, 0x5410, R152.reuse ;  /* 0x00005410ff927816 */ /* 0x100fe20000000098 */
[----:B------:R-:W-:Y:S01]  /*1e80*/  FADD.FTZ R4, R4, R153 ;  /* 0x0000009904047221 */ /* 0x000fe20000010000 */
[----:B------:R4:W4:Y:S01]  /*1e90*/  LDG.E.CONSTANT R158, [R6.64+0x1c08] ;  /* 0x001c080a069e7981 */ /* 0x000922000c1e9900 */
[----:B------:R-:W-:Y:S01]  /*1ea0*/  FMUL.FTZ R153, R38, R145 ;  /* 0x0000009126997220 */ /* 0x000fe20000410000 */
[----:B------:R-:W-:Y:S01]  /*1eb0*/  PRMT R145, RZ, 0x7610, R152 ;  /* 0x00007610ff917816 */ /* 0x000fe20000000098 */
[----:B------:R-:W-:Y:S01]  /*1ec0*/  FFMA.FTZ R146, R47, R146, R148 ;  /* 0x000000922f927223 */ /* 0x000fe20000010094 */
[--C-:B------:R-:W-:Y:S01]  /*1ed0*/  PRMT R148, RZ, 0x5410, R151.reuse ;  /* 0x00005410ff947816 */ /* 0x100fe20000000097 */
[----:B------:R4:W4:Y:S01]  /*1ee0*/  LDG.E.CONSTANT R152, [R6.64+0x60c] ;  /* 0x00060c0a06987981 */ /* 0x000922000c1e9900 */
[----:B------:R-:W-:Y:S01]  /*1ef0*/  PRMT R151, RZ, 0x7610, R151 ;  /* 0x00007610ff977816 */ /* 0x000fe20000000097 */
[----:B------:R-:W-:-:S02]  /*1f00*/  FFMA.FTZ R145, R46, R145, R153 ;  /* 0x000000912e917223 */ /* 0x000fc40000010099 */
[----:B------:R-:W-:Y:S01]  /*1f10*/  FFMA.FTZ R153, R31, R148, R146 ;  /* 0x000000941f997223 */ /* 0x000fe20000010092 */
[----:B------:R4:W4:Y:S01]  /*1f20*/  LDG.E.CONSTANT R154, [R6.64+0x1c0c] ;  /* 0x001c0c0a069a7981 */ /* 0x000922000c1e9900 */
[----:B------:R-:W-:Y:S01]  /*1f30*/  FFMA.FTZ R146, R30, R151, R145 ;  /* 0x000000971e927223 */ /* 0x000fe20000010091 */
[--C-:B------:R-:W-:Y:S02]  /*1f40*/  PRMT R145, RZ, 0x5410, R150.reuse ;  /* 0x00005410ff917816 */ /* 0x100fe40000000096 */
[----:B------:R-:W-:Y:S01]  /*1f50*/  PRMT R150, RZ, 0x7610, R150 ;  /* 0x00007610ff967816 */ /* 0x000fe20000000096 */
[----:B------:R4:W4:Y:S01]  /*1f60*/  LDG.E.CONSTANT R151, [R6.64+0x80c] ;  /* 0x00080c0a06977981 */ /* 0x000922000c1e9900 */
[----:B------:R-:W-:Y:S01]  /*1f70*/  PRMT R148, RZ, 0x5410, R149 ;  /* 0x00005410ff947816 */ /* 0x000fe20000000095 */
[----:B------:R-:W-:Y:S01]  /*1f80*/  FFMA.FTZ R145, R64, R145, R153 ;  /* 0x0000009140917223 */ /* 0x000fe20000010099 */
[----:B------:R-:W-:Y:S01]  /*1f90*/  PRMT R149, RZ, 0x7610, R149 ;  /* 0x00007610ff957816 */ /* 0x000fe20000000095 */
[----:B------:R-:W-:Y:S01]  /*1fa0*/  FFMA.FTZ R146, R67, R150, R146 ;  /* 0x0000009643927223 */ /* 0x000fe20000010092 */
[----:B------:R4:W4:Y:S01]  /*1fb0*/  LDG.E.CONSTANT R153, [R6.64+0xc] ;  /* 0x00000c0a06997981 */ /* 0x000922000c1e9900 */
[----:B------:R-:W-:Y:S01]  /*1fc0*/  FFMA.FTZ R145, R72, R148, R145 ;  /* 0x0000009448917223 */ /* 0x000fe20000010091 */
[----:B------:R-:W-:Y:S01]  /*1fd0*/  PRMT R148, RZ, 0x5410, R144 ;  /* 0x00005410ff947816 */ /* 0x000fe20000000090 */
        /* <DEDUP_REMOVED lines=11> */
[--C-:B--2---:R-:W-:Y:S02]  /*2090*/  PRMT R143, RZ, 0x5410, R147.reuse ;  /* 0x00005410ff8f7816 */ /* 0x104fe40000000093 */
[----:B------:R-:W-:-:S03]  /*20a0*/  PRMT R147, RZ, 0x7610, R147 ;  /* 0x00007610ff937816 */ /* 0x000fc60000000093 */
[----:B------:R-:W-:Y:S01]  /*20b0*/  FFMA.FTZ R143, R96, R143, R145 ;  /* 0x0000008f608f7223 */ /* 0x000fe20000010091 */
[--C-:B------:R-:W-:Y:S01]  /*20c0*/  PRMT R145, RZ, 0x5410, R9.reuse ;  /* 0x00005410ff917816 */ /* 0x100fe20000000009 */
[----:B------:R-:W-:Y:S01]  /*20d0*/  FFMA.FTZ R144, R99, R147, R144 ;  /* 0x0000009363907223 */ /* 0x000fe20000010090 */
[----:B------:R-:W-:Y:S01]  /*20e0*/  PRMT R9, RZ, 0x7610, R9 ;  /* 0x00007610ff097816 */ /* 0x000fe20000000009 */
[----:B------:R4:W2:Y:S02]  /*20f0*/  LDG.E.CONSTANT R147, [R6.64+0x100c] ;  /* 0x00100c0a06937981 */ /* 0x0008a4000c1e9900 */
[----:B------:R-:W-:Y:S02]  /*2100*/  FFMA.FTZ R146, R104, R145, R143 ;  /* 0x0000009168927223 */ /* 0x000fe4000001008f */
[----:B------:R-:W-:Y:S01]  /*2110*/  FFMA.FTZ R9, R107, R9, R144 ;  /* 0x000000096b097223 */ /* 0x000fe20000010090 */
[----:B------:R4:W2:Y:S01]  /*2120*/  LDG.E.CONSTANT R145, [R6.64+0x120c] ;  /* 0x00120c0a06917981 */ /* 0x0008a2000c1e9900 */
[----:B---3--:R-:W-:-:S05]  /*2130*/  PRMT R143, RZ, 0x5410, R8 ;  /* 0x00005410ff8f7816 */ /* 0x008fca0000000008 */
[----:B------:R-:W-:Y:S02]  /*2140*/  FFMA.FTZ R144, R113, R143, R146 ;  /* 0x0000008f71907223 */ /* 0x000fe40000010092 */
[----:B------:R4:W3:Y:S01]  /*2150*/  LDG.E.CONSTANT R146, [R6.64+0x40c] ;  /* 0x00040c0a06927981 */ /* 0x0008e2000c1e9900 */
[----:B------:R-:W-:-:S03]  /*2160*/  PRMT R8, RZ, 0x7610, R8 ;  /* 0x00007610ff087816 */ /* 0x000fc60000000008 */
[----:B------:R4:W2:Y:S02]  /*2170*/  LDG.E.CONSTANT R143, [R6.64+0x180c] ;  /* 0x00180c0a068f7981 */ /* 0x0008a4000c1e9900 */
[----:B------:R-:W-:Y:S01]  /*2180*/  FFMA.FTZ R161, R10, R8, R9 ;  /* 0x000000080aa17223 */ /* 0x000fe20000010009 */
[--C-:B------:R-:W-:Y:S01]  /*2190*/  PRMT R9, RZ, 0x5410, R5.reuse ;  /* 0x00005410ff097816 */ /* 0x100fe20000000005 */
[----:B------:R4:W2:Y:S04]  /*21a0*/  LDG.E.CONSTANT R8, [R6.64+0x140c] ;  /* 0x00140c0a06087981 */ /* 0x0008a8000c1e9900 */
[----:B------:R-:W-:Y:S02]  /*21b0*/  FFMA.FTZ R160, R117, R9, R144 ;  /* 0x0000000975a07223 */ /* 0x000fe40000010090 */
[----:B------:R4:W2:Y:S04]  /*21c0*/  LDG.E.CONSTANT R144, [R6.64+0x160c] ;  /* 0x00160c0a06907981 */ /* 0x0008a8000c1e9900 */
[----:B------:R4:W2:Y:S01]  /*21d0*/  LDG.E.CONSTANT R9, [R6.64+0x1a0c] ;  /* 0x001a0c0a06097981 */ /* 0x0008a2000c1e9900 */
[----:B------:R-:W-:-:S05]  /*21e0*/  PRMT R5, RZ, 0x7610, R5 ;  /* 0x00007610ff057816 */ /* 0x000fca0000000005 */
[----:B------:R-:W-:Y:S01]  /*21f0*/  FFMA.FTZ R5, R18, R5, R161 ;  /* 0x0000000512057223 */ /* 0x000fe200000100a1 */
[--C-:B----4-:R-:W-:Y:S02]  /*2200*/  PRMT R6, RZ, 0x5410, R155.reuse ;  /* 0x00005410ff067816 */ /* 0x110fe4000000009b */
[----:B------:R-:W-:-:S03]  /*2210*/  PRMT R155, RZ, 0x7610, R155 ;  /* 0x00007610ff9b7816 */ /* 0x000fc6000000009b */
[----:B------:R-:W-:Y:S01]  /*2220*/  FFMA.FTZ R160, R121, R6, R160 ;  /* 0x0000000679a07223 */ /* 0x000fe200000100a0 */
[--C-:B------:R-:W-:Y:S01]  /*2230*/  PRMT R6, RZ, 0x5410, R156.reuse ;  /* 0x00005410ff067816 */ /* 0x100fe2000000009c */
[----:B------:R-:W-:Y:S01]  /*2240*/  FFMA.FTZ R5, R26, R155, R5 ;  /* 0x0000009b1a057223 */ /* 0x000fe20000010005 */
[----:B------:R-:W-:-:S03]  /*2250*/  PRMT R156, RZ, 0x7610, R156 ;  /* 0x00007610ff9c7816 */ /* 0x000fc6000000009c */
[----:B------:R-:W-:Y:S02]  /*2260*/  FFMA.FTZ R160, R125, R6, R160 ;  /* 0x000000067da07223 */ /* 0x000fe400000100a0 */
[----:B------:R-:W-:Y:S01]  /*2270*/  FFMA.FTZ R5, R22, R156, R5 ;  /* 0x0000009c16057223 */ /* 0x000fe20000010005 */
[--C-:B------:R-:W-:Y:S02]  /*2280*/  PRMT R6, RZ, 0x5410, R157.reuse ;  /* 0x00005410ff067816 */ /* 0x100fe4000000009d */
[----:B------:R-:W-:Y:S02]  /*2290*/  PRMT R157, RZ, 0x7610, R157 ;  /* 0x00007610ff9d7816 */ /* 0x000fe4000000009d */
[----:B------:R-:W-:Y:S01]  /*22a0*/  PRMT R7, RZ, 0x5410, R158 ;  /* 0x00005410ff077816 */ /* 0x000fe2000000009e */
[----:B------:R-:W-:Y:S01]  /*22b0*/  FFMA.FTZ R6, R129, R6, R160 ;  /* 0x0000000681067223 */ /* 0x000fe200000100a0 */
[----:B------:R-:W-:Y:S01]  /*22c0*/  PRMT R158, RZ, 0x7610, R158 ;  /* 0x00007610ff9e7816 */ /* 0x000fe2000000009e */
[----:B------:R-:W-:-:S02]  /*22d0*/  FFMA.FTZ R5, R14, R157, R5 ;  /* 0x0000009d0e057223 */ /* 0x000fc40000010005 */
[----:B------:R-:W-:Y:S01]  /*22e0*/  FFMA.FTZ R7, R139, R7, R6 ;  /* 0x000000078b077223 */ /* 0x000fe20000010006 */
[----:B------:R-:W-:Y:S01]  /*22f0*/  PRMT R6, RZ, 0x5410, R159 ;  /* 0x00005410ff067816 */ /* 0x000fe2000000009f */
[----:B------:R-:W-:Y:S02]  /*2300*/  FFMA.FTZ R5, R140, R158, R5 ;  /* 0x0000009e8c057223 */ /* 0x000fe40000010005 */
[----:B------:R-:W-:-:S04]  /*2310*/  FADD.FTZ R4, R7, R4 ;  /* 0x0000000407047221 */ /* 0x000fc80000010000 */
[----:B------:R-:W-:Y:S02]  /*2320*/  FADD.FTZ R4, R5, R4 ;  /* 0x0000000405047221 */ /* 0x000fe40000010000 */
[----:B------:R-:W-:Y:S01]  /*2330*/  FMUL.FTZ R5, R37, R6 ;  /* 0x0000000625057220 */ /* 0x000fe20000410000 */
[----:B------:R-:W-:-:S05]  /*2340*/  PRMT R6, RZ, 0x5410, R153 ;  /* 0x00005410ff067816 */ /* 0x000fca0000000099 */
[----:B------:R-:W-:Y:S01]  /*2350*/  FFMA.FTZ R6, R45, R6, R5 ;  /* 0x000000062d067223 */ /* 0x000fe20000010005 */
[----:B------:R-:W-:Y:S02]  /*2360*/  PRMT R159, RZ, 0x7610, R159 ;  /* 0x00007610ff9f7816 */ /* 0x000fe4000000009f */
[----:B------:R-:W-:-:S03]  /*2370*/  PRMT R153, RZ, 0x7610, R153 ;  /* 0x00007610ff997816 */ /* 0x000fc60000000099 */
[----:B------:R-:W-:-:S04]  /*2380*/  FMUL.FTZ R159, R36, R159 ;  /* 0x0000009f249f7220 */ /* 0x000fc80000410000 */
[----:B------:R-:W-:Y:S01]  /*2390*/  FFMA.FTZ R153, R44, R153, R159 ;  /* 0x000000992c997223 */ /* 0x000fe2000001009f */
[----:B-----5:R-:W-:Y:S02]  /*23a0*/  FSETP.NEU.FTZ.AND P0, PT, R60, RZ, PT ;  /* 0x000000ff3c00720b */ /* 0x020fe40003f1d000 */
[----:B---3--:R-:W-:-:S05]  /*23b0*/  PRMT R5, RZ, 0x5410, R146 ;  /* 0x00005410ff057816 */ /* 0x008fca0000000092 */
        /* <DEDUP_REMOVED lines=29> */
[----:B------:R-:W-:Y:S01]  /*2590*/  PRMT R145, RZ, 0x7610, R145 ;  /* 0x00007610ff917816 */ /* 0x000fe20000000091 */
[----:B------:R-:W-:-:S02]  /*25a0*/  IMAD R5, R135, 0x20, R55 ;  /* 0x0000002087057824 */ /* 0x000fc400078e0237 */
[----:B------:R-:W-:Y:S02]  /*25b0*/  FFMA.FTZ R148, R109, R147, R148 ;  /* 0x000000936d947223 */ /* 0x000fe40000010094 */
[----:B------:R-:W-:Y:S01]  /*25c0*/  FFMA.FTZ R7, R118, R6, R7 ;  /* 0x0000000676077223 */ /* 0x000fe20000010007 */
[----:B------:R-:W-:Y:S01]  /*25d0*/  PRMT R6, RZ, 0x5410, R144 ;  /* 0x00005410ff067816 */ /* 0x000fe20000000090 */
[----:B------:R-:W-:Y:S02]  /*25e0*/  FFMA.FTZ R148, R11, R145, R148 ;  /* 0x000000910b947223 */ /* 0x000fe40000010094 */
[----:B------:R-:W-:Y:S01]  /*25f0*/  IMAD.IADD R145, R132, 0x1, R5 ;  /* 0x0000000184917824 */ /* 0x000fe200078e0205 */
[----:B------:R-:W-:Y:S01]  /*2600*/  PRMT R8, RZ, 0x7610, R8 ;  /* 0x00007610ff087816 */ /* 0x000fe20000000008 */
[----:B------:R-:W-:Y:S01]  /*2610*/  FFMA.FTZ R7, R122, R6, R7 ;  /* 0x000000067a077223 */ /* 0x000fe20000010007 */
[----:B------:R-:W-:Y:S02]  /*2620*/  PRMT R6, RZ, 0x5410, R143 ;  /* 0x00005410ff067816 */ /* 0x000fe4000000008f */
[----:B------:R-:W-:Y:S01]  /*2630*/  PRMT R144, RZ, 0x7610, R144 ;  /* 0x00007610ff907816 */ /* 0x000fe20000000090 */
[----:B------:R-:W0:Y:S01]  /*2640*/  I2F R145, R145 ;  /* 0x0000009100917306 */ /* 0x000e220000201400 */
[----:B------:R-:W-:-:S02]  /*2650*/  FFMA.FTZ R8, R19, R8, R148 ;  /* 0x0000000813087223 */ /* 0x000fc40000010094 */
        /* <DEDUP_REMOVED lines=25> */
.L_x_13194:
[----:B------:R-:W-:Y:S05]  /*27f0*/  BSYNC B0 ;  /* 0x0000000000007941 */ /* 0x000fea0003800000 */
.L_x_13193:
[----:B------:R-:W0:Y:S01]  /*2800*/  SHFL.BFLY PT, R0, R15, 0x10, 0x1f ;  /* 0x0e001f000f007f89 */ /* 0x000e2200000e0000 */
[C---:B------:R-:W-:Y:S01]  /*2810*/  ISETP.NE.AND P0, PT, R55.reuse, RZ, PT ;  /* 0x000000ff3700720c */ /* 0x040fe20003f05270 */
[----:B------:R-:W-:Y:S01]  /*2820*/  BSSY B0, `(.L_x_13196) ;  /* 0x00000f2000007945 */ /* 0x000fe20003800000 */
[----:B------:R-:W-:Y:S02]  /*2830*/  ISETP.GT.AND P1, PT, R55, 0x3, PT ;  /* 0x000000033700780c */ /* 0x000fe40003f24270 */
        /* <DEDUP_REMOVED lines=8> */
[----:B0-----:R-:W-:Y:S01]  /*28c0*/  @!P0 FMNMX.FTZ R4, R6, R5, !PT ;  /* 0x0000000506048209 */ /* 0x001fe20007810000 */
[----:B------:R-:W-:-:S04]  /*28d0*/  IMAD.MOV.U32 R5, RZ, RZ, -0x800001 ;  /* 0xff7fffffff057424 */ /* 0x000fc800078e00ff */
[----:B------:R0:W-:Y:S04]  /*28e0*/  @!P0 STS [R57.X4+0xf0], R4 ;  /* 0x0000f00439008388 */ /* 0x0001e80000004800 */
[----:B------:R-:W-:Y:S01]  /*28f0*/  BAR.SYNC.DEFER_BLOCKING 0x0 ;  /* 0x0000000000007b1d */ /* 0x000fe20000010000 */
[----:B0-----:R-:W-:-:S05]  /*2900*/  IMAD.MOV.U32 R4, RZ, RZ, RZ ;  /* 0x000000ffff047224 */ /* 0x001fca00078e00ff */
[----:B------:R-:W0:Y:S04]  /*2910*/  @!P1 LDS R5, [R55.X4+0xf0] ;  /* 0x0000f00037059984 */ /* 0x000e280000004800 */
[----:B0-----:R-:W0:Y:S02]  /*2920*/  SHFL.BFLY PT, R0, R5, 0x2, 0x1f ;  /* 0x0c401f0005007f89 */ /* 0x001e2400000e0000 */
[----:B0-----:R-:W-:Y:S02]  /*2930*/  FMNMX.FTZ R2, R0, R5, !PT ;  /* 0x0000000500027209 */ /* 0x001fe40007810000 */
[----:B------:R-:W-:-:S03]  /*2940*/  LOP3.LUT R0, R56, 0xffffffe0, RZ, 0xc0, !PT ;  /* 0xffffffe038007812 */ /* 0x000fc600078ec0ff */
[----:B------:R-:W0:Y:S01]  /*2950*/  SHFL.BFLY PT, R3, R2, 0x1, 0x1f ;  /* 0x0c201f0002037f89 */ /* 0x000e2200000e0000 */
[----:B------:R-:W-:-:S04]  /*2960*/  IMNMX R0, R61, R0, PT ;  /* 0x000000003d007217 */ /* 0x000fc80003800200 */
[----:B------:R-:W-:Y:S02]  /*2970*/  ISETP.GE.AND P1, PT, R59, R0, PT ;  /* 0x000000003b00720c */ /* 0x000fe40003f26270 */
[----:B0-----:R-:W-:-:S05]  /*2980*/  FMNMX.FTZ R3, R2, R3, !PT ;  /* 0x0000000302037209 */ /* 0x001fca0007810000 */
[----:B------:R0:W1:Y:S06]  /*2990*/  SHFL.IDX PT, R37, R3, RZ, 0x1f ;  /* 0x00001fff03257589 */ /* 0x00006c00000e0000 */
[----:B------:R-:W-:Y:S05]  /*29a0*/  @P1 BRA `(.L_x_13197) ;  /* 0x00000d9000001947 */ /* 0x000fea0003800000 */
[----:B0-----:R-:W-:Y:S01]  /*29b0*/  LOP3.LUT R3, RZ, R59, RZ, 0x33, !PT ;  /* 0x0000003bff037212 */ /* 0x001fe200078e33ff */
        /* <DEDUP_REMOVED lines=11> */
.L_x_13200:
        /* <DEDUP_REMOVED lines=11> */
.L_x_13199:
[----:B------:R-:W-:Y:S05]  /*2b20*/  BSYNC B1 ;  /* 0x0000000000017941 */ /* 0x000fea0003800000 */
.L_x_13198:
        /* <DEDUP_REMOVED lines=10> */
.L_x_13203:
        /* <DEDUP_REMOVED lines=100> */
.L_x_13202:
[----:B------:R-:W-:Y:S05]  /*3210*/  BSYNC B1 ;  /* 0x0000000000017941 */ /* 0x000fea0003800000 */
.L_x_13201:
        /* <DEDUP_REMOVED lines=55> */
.L_x_13205:
[----:B------:R-:W-:Y:S05]  /*3590*/  BSYNC B1 ;  /* 0x0000000000017941 */ /* 0x000fea0003800000 */
.L_x_13204:
        /* <DEDUP_REMOVED lines=26> */
.L_x_13197:
[----:B------:R-:W-:Y:S05]  /*3740*/  BSYNC B0 ;  /* 0x0000000000007941 */ /* 0x000fea0003800000 */
.L_x_13196:
        /* <DEDUP_REMOVED lines=36> */
.L_x_13210:
        /* <DEDUP_REMOVED lines=8> */
.L_x_13209:
[----:B0-2---:R-:W-:Y:S05]  /*3a10*/  BSYNC B1 ;  /* 0x0000000000017941 */ /* 0x005fea0003800000 */
.L_x_13208:
        /* <DEDUP_REMOVED lines=10> */
.L_x_13213:
        /* <DEDUP_REMOVED lines=52> */
.L_x_13212:
[----:B------:R-:W-:Y:S05]  /*3e00*/  BSYNC B1 ;  /* 0x0000000000017941 */ /* 0x000fea0003800000 */
.L_x_13211:
        /* <DEDUP_REMOVED lines=31> */
.L_x_13215:
[----:B------:R-:W-:Y:S05]  /*4000*/  BSYNC B1 ;  /* 0x0000000000017941 */ /* 0x000fea0003800000 */
.L_x_13214:
        /* <DEDUP_REMOVED lines=14> */
.L_x_13207:
[----:B------:R-:W-:Y:S05]  /*40f0*/  BSYNC B0 ;  /* 0x0000000000007941 */ /* 0x000fea0003800000 */
.L_x_13206:
        /* <DEDUP_REMOVED lines=12> */
[----:B------:R-:W-:Y:S05]  /*41c0*/  BRA `(.L_x_13218) ;  /* 0x00003d4000007947 */ /* 0x000fea0003800000 */
.L_x_13217:
[----:B------:R-:W-:Y:S01]  /*41d0*/  SHF.R.S32.HI R4, RZ, 0x1f, R55 ;  /* 0x0000001fff047819 */ /* 0x000fe20000011437 */
[----:B0-----:R-:W-:Y:S01]  /*41e0*/  IMAD R2, R58, c[0x0][0x1b0], RZ ;  /* 0x00006c003a027a24 */ /* 0x001fe200078e02ff */
[C---:B------:R-:W-:Y:S01]  /*41f0*/  IADD3 R29, P0, R57.reuse, R53, RZ ;  /* 0x00000035391d7210 */ /* 0x040fe20007f1e0ff */
[----:B------:R-:W-:Y:S01]  /*4200*/  IMAD.MOV.U32 R36, RZ, RZ, c[0x0][0x1ac] ;  /* 0x00006b00ff247624 */ /* 0x000fe200078e00ff */
        /* <DEDUP_REMOVED lines=21> */
[----:B-1----:R-:W-:Y:S01]  /*4360*/  IMAD.MOV.U32 R37, RZ, RZ, R57 ;  /* 0x000000ffff257224 */ /* 0x002fe200078e0039 */
[----:B------:R-:W-:Y:S01]  /*4370*/  SHF.R.S32.HI R3, RZ, 0x1f, R2 ;  /* 0x0000001fff037819 */ /* 0x000fe20000011402 */
[----:B------:R-:W-:Y:S01]  /*4380*/  IMAD R38, R57, 0x20, R38 ;  /* 0x0000002039267824 */ /* 0x000fe200078e0226 */
[----:B------:R-:W-:-:S02]  /*4390*/  LEA R40, R6, 0x120, 0x5 ;  /* 0x0000012006287811 */ /* 0x000fc400078e28ff */
        /* <DEDUP_REMOVED lines=13> */
.L_x_13249:
[----:B------:R-:W-:Y:S02]  /*4470*/  IMAD.MOV.U32 R5, RZ, RZ, R29 ;  /* 0x000000ffff057224 */ /* 0x000fe400078e001d */
[----:B------:R-:W-:-:S05]  /*4480*/  IMAD.MOV.U32 R4, RZ, RZ, R0 ;  /* 0x000000ffff047224 */ /* 0x000fca00078e0000 */
[----:B------:R-:W2:Y:S02]  /*4490*/  LDG.E.CONSTANT R5, [R4.64] ;  /* 0x0000000a04057981 */ /* 0x000ea4000c1e9900 */
        /* <DEDUP_REMOVED lines=16> */
[----:B------:R-:W-:Y:S01]  /*45a0*/  IADD3 R11, P6, R51, R12, RZ ;  /* 0x0000000c330b7210 */ /* 0x000fe20007fde0ff */
[----:B-----5:R0:W5:Y:S01]  /*45b0*/  LDG.E.CONSTANT R58, [R76.64+0xc] ;  /* 0x00000c0a4c3a7981 */ /* 0x020162000c1e9900 */
[----:B------:R-:W-:-:S02]  /*45c0*/  LEA.HI.X R79, R7, c[0x0][0x17c], R4, 0x1, P3 ;  /* 0x00005f00074f7a11 */ /* 0x000fc400018f0c04 */
[-C--:B------:R-:W-:Y:S01]  /*45d0*/  IADD3 R9, P5, R53, R12.reuse, RZ ;  /* 0x0000000c35097210 */ /* 0x080fe20007fbe0ff */
[----:B------:R1:W5:Y:S01]  /*45e0*/  LDG.E.CONSTANT R64, [R82.64] ;  /* 0x0000000a52407981 */ /* 0x000362000c1e9900 */
[-C--:B------:R-:W-:Y:S02]  /*45f0*/  IADD3 R7, P4, R63, R12.reuse, RZ ;  /* 0x0000000c3f077210 */ /* 0x080fe40007f9e0ff */
[----:B------:R-:W-:Y:S01]  /*4600*/  IADD3 R4, P3, R65, R12, RZ ;  /* 0x0000000c41047210 */ /* 0x000fe20007f7e0ff */
[----:B------:R2:W5:Y:S01]  /*4610*/  LDG.E.CONSTANT R56, [R78.64] ;  /* 0x0000000a4e387981 */ /* 0x000562000c1e9900 */
[----:B------:R-:W-:Y:S02]  /*4620*/  LEA R86, P2, R11, c[0x0][0x178], 0x1 ;  /* 0x00005e000b567a11 */ /* 0x000fe400078408ff */
[----:B------:R-:W-:Y:S01]  /*4630*/  LEA.HI.X.SX32 R18, R51, R48, 0x1, P6 ;  /* 0x0000003033127211 */ /* 0x000fe200030f0eff */
[----:B------:R2:W5:Y:S01]  /*4640*/  LDG.E.CONSTANT R52, [R78.64+0x4] ;  /* 0x0000040a4e347981 */ /* 0x000562000c1e9900 */
[----:B------:R-:W-:-:S02]  /*4650*/  LEA R10, P1, R9, c[0x0][0x178], 0x1 ;  /* 0x00005e00090a7a11 */ /* 0x000fc400078208ff */
[-C--:B------:R-:W-:Y:S01]  /*4660*/  LEA.HI.X.SX32 R16, R53, R48.reuse, 0x1, P5 ;  /* 0x0000003035107211 */ /* 0x080fe200028f0eff */
[----:B------:R2:W5:Y:S01]  /*4670*/  LDG.E.CONSTANT R66, [R78.64+0xc] ;  /* 0x00000c0a4e427981 */ /* 0x000562000c1e9900 */
[----:B------:R-:W-:Y:S02]  /*4680*/  LEA R8, P0, R7, c[0x0][0x178], 0x1 ;  /* 0x00005e0007087a11 */ /* 0x000fe400078008ff */
[-C--:B------:R-:W-:Y:S01]  /*4690*/  LEA.HI.X.SX32 R14, R63, R48.reuse, 0x1, P4 ;  /* 0x000000303f0e7211 */ /* 0x080fe200020f0eff */
[----:B------:R1:W5:Y:S01]  /*46a0*/  LDG.E.CONSTANT R62, [R82.64+0x4] ;  /* 0x0000040a523e7981 */ /* 0x000362000c1e9900 */
[----:B------:R-:W-:Y:S02]  /*46b0*/  LEA R6, P6, R4, c[0x0][0x178], 0x1 ;  /* 0x00005e0004067a11 */ /* 0x000fe400078c08ff */
[----:B------:R-:W-:Y:S01]  /*46c0*/  LEA.HI.X.SX32 R5, R65, R48, 0x1, P3 ;  /* 0x0000003041057211 */ /* 0x000fe200018f0eff */
[----:B------:R1:W5:Y:S01]  /*46d0*/  LDG.E.CONSTANT R60, [R82.64+0x8] ;  /* 0x0000080a523c7981 */ /* 0x000362000c1e9900 */
[----:B------:R-:W-:-:S02]  /*46e0*/  LEA.HI.X R87, R11, c[0x0][0x17c], R18, 0x1, P2 ;  /* 0x00005f000b577a11 */ /* 0x000fc400010f0c12 */
[----:B------:R-:W-:Y:S01]  /*46f0*/  LEA.HI.X R11, R9, c[0x0][0x17c], R16, 0x1, P1 ;  /* 0x00005f00090b7a11 */ /* 0x000fe200008f0c10 */
[----:B------:R1:W5:Y:S01]  /*4700*/  LDG.E.CONSTANT R74, [R82.64+0xc] ;  /* 0x00000c0a524a7981 */ /* 0x000362000c1e9900 */
[----:B------:R-:W-:Y:S02]  /*4710*/  LEA.HI.X R9, R7, c[0x0][0x17c], R14, 0x1, P0 ;  /* 0x00005f0007097a11 */ /* 0x000fe400000f0c0e */
[----:B------:R-:W-:Y:S01]  /*4720*/  LEA.HI.X R7, R4, c[0x0][0x17c], R5, 0x1, P6 ;  /* 0x00005f0004077a11 */ /* 0x000fe200030f0c05 */
[----:B------:R3:W5:Y:S01]  /*4730*/  LDG.E.CONSTANT R72, [R86.64] ;  /* 0x0000000a56487981 */ /* 0x000762000c1e9900 */
[-C--:B------:R-:W-:Y:S02]  /*4740*/  IADD3 R5, P6, R67, R12.reuse, RZ ;  /* 0x0000000c43057210 */ /* 0x080fe40007fde0ff */
[-C--:B------:R-:W-:Y:S01]  /*4750*/  IADD3 R15, P5, R69, R12.reuse, RZ ;  /* 0x0000000c450f7210 */ /* 0x080fe20007fbe0ff */
[----:B------:R4:W5:Y:S01]  /*4760*/  LDG.E.CONSTANT R80, [R8.64] ;  /* 0x0000000a08507981 */ /* 0x000962000c1e9900 */
[----:B------:R-:W-:-:S02]  /*4770*/  IADD3 R17, P4, R71, R12, RZ ;  /* 0x0000000c47117210 */ /* 0x000fc40007f9e0ff */
[----:B------:R-:W-:Y:S01]  /*4780*/  IADD3 R19, P3, R73, R12, RZ ;  /* 0x0000000c49137210 */ /* 0x000fe20007f7e0ff */
[----:B------:R4:W5:Y:S01]  /*4790*/  LDG.E.CONSTANT R81, [R8.64+0x4] ;  /* 0x0000040a08517981 */ /* 0x000962000c1e9900 */
[-C--:B------:R-:W-:Y:S02]  /*47a0*/  LEA.HI.X.SX32 R50, R67, R48.reuse, 0x1, P6 ;  /* 0x0000003043327211 */ /* 0x080fe400030f0eff */
[-C--:B------:R-:W-:Y:S01]  /*47b0*/  LEA.HI.X.SX32 R46, R69, R48.reuse, 0x1, P5 ;  /* 0x00000030452e7211 */ /* 0x080fe200028f0eff */
[----:B-1----:R4:W5:Y:S01]  /*47c0*/  LDG.E.CONSTANT R82, [R8.64+0x8] ;  /* 0x0000080a08527981 */ /* 0x002962000c1e9900 */
[-C--:B------:R-:W-:Y:S02]  /*47d0*/  LEA.HI.X.SX32 R44, R71, R48.reuse, 0x1, P4 ;  /* 0x00000030472c7211 */ /* 0x080fe400020f0eff */
[----:B------:R-:W-:Y:S01]  /*47e0*/  LEA.HI.X.SX32 R42, R73, R48, 0x1, P3 ;  /* 0x00000030492a7211 */ /* 0x000fe200018f0eff */
[----:B------:R4:W5:Y:S01]  /*47f0*/  LDG.E.CONSTANT R83, [R8.64+0xc] ;  /* 0x00000c0a08537981 */ /* 0x000962000c1e9900 */
[----:B------:R-:W-:-:S02]  /*4800*/  LEA R4, P2, R5, c[0x0][0x178], 0x1 ;  /* 0x00005e0005047a11 */ /* 0x000fc400078408ff */
[----:B------:R-:W-:Y:S01]  /*4810*/  LEA R14, P1, R15, c[0x0][0x178], 0x1 ;  /* 0x00005e000f0e7a11 */ /* 0x000fe200078208ff */
[----:B------:R3:W5:Y:S01]  /*4820*/  LDG.E.CONSTANT R70, [R86.64+0x4] ;  /* 0x0000040a56467981 */ /* 0x000762000c1e9900 */
[----:B------:R-:W-:Y:S02]  /*4830*/  LEA R16, P0, R17, c[0x0][0x178], 0x1 ;  /* 0x00005e0011107a11 */ /* 0x000fe400078008ff */
[----:B------:R-:W-:Y:S01]  /*4840*/  LEA R18, P6, R19, c[0x0][0x178], 0x1 ;  /* 0x00005e0013127a11 */ /* 0x000fe200078c08ff */
[----:B------:R3:W5:Y:S01]  /*4850*/  LDG.E.CONSTANT R68, [R86.64+0x8] ;  /* 0x0000080a56447981 */ /* 0x000762000c1e9900 */
[----:B------:R-:W-:Y:S02]  /*4860*/  LEA.HI.X R5, R5, c[0x0][0x17c], R50, 0x1, P2 ;  /* 0x00005f0005057a11 */ /* 0x000fe400010f0c32 */
[----:B------:R-:W-:Y:S01]  /*4870*/  LEA.HI.X R15, R15, c[0x0][0x17c], R46, 0x1, P1 ;  /* 0x00005f000f0f7a11 */ /* 0x000fe200008f0c2e */
[----:B------:R2:W5:Y:S01]  /*4880*/  LDG.E.CONSTANT R50, [R78.64+0x8] ;  /* 0x0000080a4e327981 */ /* 0x000562000c1e9900 */
[----:B------:R-:W-:-:S02]  /*4890*/  LEA.HI.X R17, R17, c[0x0][0x17c], R44, 0x1, P0 ;  /* 0x00005f0011117a11 */ /* 0x000fc400000f0c2c */
[----:B------:R-:W-:Y:S01]  /*48a0*/  LEA.HI.X R19, R19, c[0x0][0x17c], R42, 0x1, P6 ;  /* 0x00005f0013137a11 */ /* 0x000fe200030f0c2a */
[----:B------:R0:W5:Y:S04]  /*48b0*/  LDG.E.CONSTANT R44, [R76.64+0x4] ;  /* 0x0000040a4c2c7981 */ /* 0x000168000c1e9900 */
[----:B------:R0:W5:Y:S04]  /*48c0*/  LDG.E.CONSTANT R42, [R76.64] ;  /* 0x0000000a4c2a7981 */ /* 0x000168000c1e9900 */
[----:B------:R0:W5:Y:S04]  /*48d0*/  LDG.E.CONSTANT R46, [R76.64+0x8] ;  /* 0x0000080a4c2e7981 */ /* 0x000168000c1e9900 */
[----:B--2---:R4:W5:Y:S04]  /*48e0*/  LDG.E.CONSTANT R78, [R10.64+0x8] ;  /* 0x0000080a0a4e7981 */ /* 0x004968000c1e9900 */
[----:B------:R4:W5:Y:S04]  /*48f0*/  LDG.E.CONSTANT R79, [R10.64+0xc] ;  /* 0x00000c0a0a4f7981 */ /* 0x000968000c1e9900 */
[----:B0-----:R4:W5:Y:S04]  /*4900*/  LDG.E.CONSTANT R76, [R10.64] ;  /* 0x0000000a0a4c7981 */ /* 0x001968000c1e9900 */
[----:B------:R4:W5:Y:S04]  /*4910*/  LDG.E.CONSTANT R77, [R10.64+0x4] ;  /* 0x0000040a0a4d7981 */ /* 0x000968000c1e9900 */
[----:B------:R0:W5:Y:S04]  /*4920*/  LDG.E.CONSTANT R92, [R14.64] ;  /* 0x0000000a0e5c7981 */ /* 0x000168000c1e9900 */
[----:B------:R0:W5:Y:S04]  /*4930*/  LDG.E.CONSTANT R93, [R14.64+0x4] ;  /* 0x0000040a0e5d7981 */ /* 0x000168000c1e9900 */
[----:B----4-:R-:W1:Y:S04]  /*4940*/  LDS.128 R8, [R40+-0x10] ;  /* 0xfffff00028087984 */ /* 0x010e680000000c00 */
[----:B------:R0:W5:Y:S04]  /*4950*/  LDG.E.CONSTANT R94, [R14.64+0x8] ;  /* 0x0000080a0e5e7981 */ /* 0x000168000c1e9900 */
[----:B------:R0:W5:Y:S04]  /*4960*/  LDG.E.CONSTANT R95, [R14.64+0xc] ;  /* 0x00000c0a0e5f7981 */ /* 0x000168000c1e9900 */
[----:B------:R2:W5:Y:S04]  /*4970*/  LDG.E.CONSTANT R96, [R16.64] ;  /* 0x0000000a10607981 */ /* 0x000568000c1e9900 */
[----:B------:R2:W5:Y:S01]  /*4980*/  LDG.E.CONSTANT R97, [R16.64+0x4] ;  /* 0x0000040a10617981 */ /* 0x000562000c1e9900 */
[----:B0-----:R-:W-:-:S03]  /*4990*/  IADD3 R15, P0, R39, R12, RZ ;  /* 0x0000000c270f7210 */ /* 0x001fc60007f1e0ff */
[----:B------:R2:W5:Y:S01]  /*49a0*/  LDG.E.CONSTANT R98, [R16.64+0x8] ;  /* 0x0000080a10627981 */ /* 0x000562000c1e9900 */
[----:B------:R-:W-:Y:S02]  /*49b0*/  LEA R14, P1, R15, c[0x0][0x178], 0x1 ;  /* 0x00005e000f0e7a11 */ /* 0x000fe400078208ff */
[----:B------:R-:W-:Y:S01]  /*49c0*/  LEA.HI.X.SX32 R104, R39, R48, 0x1, P0 ;  /* 0x0000003027687211 */ /* 0x000fe200000f0eff */
[----:B------:R2:W5:Y:S03]  /*49d0*/  LDG.E.CONSTANT R99, [R16.64+0xc] ;  /* 0x00000c0a10637981 */ /* 0x000566000c1e9900 */
[----:B------:R-:W-:Y:S01]  /*49e0*/  LEA.HI.X R15, R15, c[0x0][0x17c], R104, 0x1, P1 ;  /* 0x00005f000f0f7a11 */ /* 0x000fe200008f0c68 */
[----:B------:R0:W5:Y:S04]  /*49f0*/  LDG.E.CONSTANT R100, [R18.64] ;  /* 0x0000000a12647981 */ /* 0x000168000c1e9900 */
[----:B------:R0:W5:Y:S04]  /*4a00*/  LDG.E.CONSTANT R101, [R18.64+0x4] ;  /* 0x0000040a12657981 */ /* 0x000168000c1e9900 */
[----:B------:R0:W5:Y:S01]  /*4a10*/  LDG.E.CONSTANT R102, [R18.64+0x8] ;  /* 0x0000080a12667981 */ /* 0x000162000c1e9900 */
[----:B-1----:R-:W-:-:S03]  /*4a20*/  F2FP.BF16.PACK_AB R9, R9, R8 ;  /* 0x000000080909723e */ /* 0x002fc600000010ff */
[----:B------:R0:W5:Y:S01]  /*4a30*/  LDG.E.CONSTANT R103, [R18.64+0xc] ;  /* 0x00000c0a12677981 */ /* 0x000162000c1e9900 */
[----:B------:R-:W-:-:S03]  /*4a40*/  F2FP.BF16.PACK_AB R109, R11, R10 ;  /* 0x0000000a0b6d723e */ /* 0x000fc600000010ff */
[----:B------:R0:W5:Y:S04]  /*4a50*/  LDG.E.CONSTANT R8, [R14.64] ;  /* 0x0000000a0e087981 */ /* 0x000168000c1e9900 */
[----:B------:R0:W5:Y:S04]  /*4a60*/  LDG.E.CONSTANT R11, [R14.64+0x4] ;  /* 0x0000040a0e0b7981 */ /* 0x000168000c1e9900 */
[----:B------:R0:W5:Y:S04]  /*4a70*/  LDG.E.CONSTANT R10, [R14.64+0x8] ;  /* 0x0000080a0e0a7981 */ /* 0x000168000c1e9900 */
[----:B--2---:R0:W5:Y:S04]  /*4a80*/  LDG.E.CONSTANT R17, [R14.64+0xc] ;  /* 0x00000c0a0e117981 */ /* 0x004168000c1e9900 */
[----:B------:R3:W5:Y:S04]  /*4a90*/  LDG.E.CONSTANT R75, [R86.64+0xc] ;  /* 0x00000c0a564b7981 */ /* 0x000768000c1e9900 */
[----:B------:R1:W5:Y:S04]  /*4aa0*/  LDG.E.CONSTANT R84, [R6.64] ;  /* 0x0000000a06547981 */ /* 0x000368000c1e9900 */
[----:B------:R1:W5:Y:S04]  /*4ab0*/  LDG.E.CONSTANT R85, [R6.64+0x4] ;  /* 0x0000040a06557981 */ /* 0x000368000c1e9900 */
[----:B---3--:R1:W5:Y:S04]  /*4ac0*/  LDG.E.CONSTANT R86, [R6.64+0x8] ;  /* 0x0000080a06567981 */ /* 0x008368000c1e9900 */
[----:B------:R1:W5:Y:S04]  /*4ad0*/  LDG.E.CONSTANT R87, [R6.64+0xc] ;  /* 0x00000c0a06577981 */ /* 0x000368000c1e9900 */
[----:B------:R1:W5:Y:S04]  /*4ae0*/  LDG.E.CONSTANT R88, [R4.64] ;  /* 0x0000000a04587981 */ /* 0x000368000c1e9900 */
[----:B------:R1:W5:Y:S04]  /*4af0*/  LDG.E.CONSTANT R89, [R4.64+0x4] ;  /* 0x0000040a04597981 */ /* 0x000368000c1e9900 */
[----:B------:R1:W5:Y:S04]  /*4b00*/  LDG.E.CONSTANT R90, [R4.64+0x8] ;  /* 0x0000080a045a7981 */ /* 0x000368000c1e9900 */
[----:B------:R1:W5:Y:S04]  /*4b10*/  LDG.E.CONSTANT R91, [R4.64+0xc] ;  /* 0x00000c0a045b7981 */ /* 0x000368000c1e9900 */
[----:B-1----:R0:W1:Y:S01]  /*4b20*/  LDS.128 R4, [R40] ;  /* 0x0000000028047984 */ /* 0x0020620000000c00 */
[----:B------:R-:W-:Y:S01]  /*4b30*/  ISETP.NE.AND P0, PT, R108, RZ, PT ;  /* 0x000000ff6c00720c */ /* 0x000fe20003f05270 */
[----:B------:R-:W-:-:S12]  /*4b40*/  BSSY B1, `(.L_x_13219) ;  /* 0x0000020000017945 */ /* 0x000fd80003800000 */
[----:B------:R-:W-:Y:S05]  /*4b50*/  @P0 BRA `(.L_x_13220) ;  /* 0x000001e000000947 */ /* 0x000fea0003800000 */
[C---:B0-----:R-:W-:Y:S02]  /*4b60*/  IADD3 R16, R38.reuse, 0x2, RZ ;  /* 0x0000000226107810 */ /* 0x041fe40007ffe0ff */
[C---:B------:R-:W-:Y:S02]  /*4b70*/  IADD3 R104, R38.reuse, 0x5, RZ ;  /* 0x0000000526687810 */ /* 0x040fe40007ffe0ff */
[-C--:B------:R-:W-:Y:S02]  /*4b80*/  ISETP.GE.AND P5, PT, R38, R61.reuse, PT ;  /* 0x0000003d2600720c */ /* 0x080fe40003fa6270 */
[-C--:B------:R-:W-:Y:S02]  /*4b90*/  ISETP.GE.AND P1, PT, R16, R61.reuse, PT ;  /* 0x0000003d1000720c */ /* 0x080fe40003f26270 */
[----:B------:R-:W-:Y:S02]  /*4ba0*/  ISETP.GE.AND P3, PT, R104, R61, PT ;  /* 0x0000003d6800720c */ /* 0x000fe40003f66270 */
[----:B------:R-:W-:-:S02]  /*4bb0*/  IADD3 R104, R38, 0x7, RZ ;  /* 0x0000000726687810 */ /* 0x000fc40007ffe0ff */
[C---:B------:R-:W-:Y:S02]  /*4bc0*/  IADD3 R18, R38.reuse, 0x3, RZ ;  /* 0x0000000326127810 */ /* 0x040fe40007ffe0ff */
[----:B------:R-:W-:Y:S02]  /*4bd0*/  IADD3 R16, R38, 0x4, RZ ;  /* 0x0000000426107810 */ /* 0x000fe40007ffe0ff */
[----:B-----5:R-:W-:Y:S02]  /*4be0*/  SEL R105, R11, RZ, !P1 ;  /* 0x000000ff0b697207 */ /* 0x020fe40004800000 */
        /* <DEDUP_REMOVED lines=21> */
.L_x_13220:
[----:B0-----:R-:W-:Y:S05]  /*4d40*/  BSYNC B1 ;  /* 0x0000000000017941 */ /* 0x001fea0003800000 */
.L_x_13219:
[----:B-----5:R-:W-:Y:S01]  /*4d50*/  HFMA2.BF16_V2 R16, R9, R8, -RZ.H0_H0 ;  /* 0x0000000809107231 */ /* 0x020fe200003400ff */
[----:B------:R-:W-:Y:S01]  /*4d60*/  IMAD.MOV.U32 R8, RZ, RZ, R109 ;  /* 0x000000ffff087224 */ /* 0x000fe200078e006d */
[----:B-1----:R-:W-:Y:S01]  /*4d70*/  F2FP.BF16.PACK_AB R18, R5, R4 ;  /* 0x000000040512723e */ /* 0x002fe200000010ff */
[----:B------:R0:W5:Y:S01]  /*4d80*/  LDG.E.CONSTANT R19, [R14.64+0x204] ;  /* 0x0002040a0e137981 */ /* 0x000162000c1e9900 */
[----:B------:R-:W-:-:S02]  /*4d90*/  F2FP.BF16.PACK_AB R6, R7, R6 ;  /* 0x000000060706723e */ /* 0x000fc400000010ff */
[--C-:B------:R-:W-:Y:S01]  /*4da0*/  PRMT R5, RZ, 0x5410, R16.reuse ;  /* 0x00005410ff057816 */ /* 0x100fe20000000010 */
[----:B------:R-:W-:Y:S01]  /*4db0*/  HFMA2.BF16_V2 R4, R8, R11, -RZ.H0_H0 ;  /* 0x0000000b08047231 */ /* 0x000fe200003400ff */
[----:B------:R-:W-:Y:S01]  /*4dc0*/  PRMT R16, RZ, 0x7610, R16 ;  /* 0x00007610ff107816 */ /* 0x000fe20000000010 */
[----:B------:R-:W-:Y:S01]  /*4dd0*/  IMAD.MOV.U32 R11, RZ, RZ, R18 ;  /* 0x000000ffff0b7224 */ /* 0x000fe200078e0012 */
[----:B------:R0:W5:Y:S01]  /*4de0*/  LDG.E.CONSTANT R105, [R14.64+0x20c] ;  /* 0x00020c0a0e697981 */ /* 0x000162000c1e9900 */
[----:B------:R-:W-:Y:S02]  /*4df0*/  IADD3 R106, P2, R41, R12, RZ ;  /* 0x0000000c296a7210 */ /* 0x000fe40007f5e0ff */
[----:B------:R-:W-:Y:S01]  /*4e00*/  FADD.FTZ R16, R5, R16 ;  /* 0x0000001005107221 */ /* 0x000fe20000010000 */
[----:B------:R-:W-:Y:S01]  /*4e10*/  HFMA2.BF16_V2 R5, R11, R10, -RZ.H0_H0 ;  /* 0x0000000a0b057231 */ /* 0x000fe200003400ff */
[----:B------:R-:W-:Y:S01]  /*4e20*/  IMAD.MOV.U32 R10, RZ, RZ, R6 ;  /* 0x000000ffff0a7224 */ /* 0x000fe200078e0006 */
[--C-:B------:R-:W-:Y:S01]  /*4e30*/  PRMT R6, RZ, 0x5410, R4.reuse ;  /* 0x00005410ff067816 */ /* 0x100fe20000000004 */
[----:B------:R0:W5:Y:S01]  /*4e40*/  LDG.E.CONSTANT R18, [R14.64+0x208] ;  /* 0x0002080a0e127981 */ /* 0x000162000c1e9900 */
[----:B------:R-:W-:-:S02]  /*4e50*/  PRMT R4, RZ, 0x7610, R4 ;  /* 0x00007610ff047816 */ /* 0x000fc40000000004 */
[----:B------:R-:W-:Y:S01]  /*4e60*/  HFMA2.BF16_V2 R17, R10, R17, -RZ.H0_H0 ;  /* 0x000000110a117231 */ /* 0x000fe200003400ff */
[----:B------:R-:W-:Y:S01]  /*4e70*/  BSSY B1, `(.L_x_13221) ;  /* 0x000002b000017945 */ /* 0x000fe20003800000 */
[----:B------:R-:W-:Y:S01]  /*4e80*/  LEA.HI.X.SX32 R109, R41, R48, 0x1, P2 ;  /* 0x00000030296d7211 */ /* 0x000fe200010f0eff */
[----:B------:R-:W-:Y:S01]  /*4e90*/  FADD.FTZ R7, R6, R4 ;  /* 0x0000000406077221 */ /* 0x000fe20000010000 */
[--C-:B------:R-:W-:Y:S02]  /*4ea0*/  PRMT R4, RZ, 0x5410, R5.reuse ;  /* 0x00005410ff047816 */ /* 0x100fe40000000005 */
[----:B------:R-:W-:Y:S01]  /*4eb0*/  PRMT R5, RZ, 0x7610, R5 ;  /* 0x00007610ff057816 */ /* 0x000fe20000000005 */
[----:B------:R-:W-:Y:S02]  /*4ec0*/  FADD.FTZ R7, R16, R7 ;  /* 0x0000000710077221 */ /* 0x000fe40000010000 */
[----:B------:R0:W5:Y:S02]  /*4ed0*/  LDG.E.CONSTANT R16, [R14.64+0x200] ;  /* 0x0002000a0e107981 */ /* 0x000164000c1e9900 */
[----:B------:R-:W-:Y:S01]  /*4ee0*/  FADD.FTZ R6, R4, R5 ;  /* 0x0000000504067221 */ /* 0x000fe20000010000 */
[----:B------:R-:W-:-:S02]  /*4ef0*/  PRMT R5, RZ, 0x5410, R17 ;  /* 0x00005410ff057816 */ /* 0x000fc40000000011 */
[----:B------:R-:W-:Y:S02]  /*4f00*/  PRMT R17, RZ, 0x7610, R17 ;  /* 0x00007610ff117816 */ /* 0x000fe40000000011 */
[----:B------:R-:W-:-:S03]  /*4f10*/  LEA R4, P1, R106, c[0x0][0x178], 0x1 ;  /* 0x00005e006a047a11 */ /* 0x000fc600078208ff */
[----:B------:R-:W-:Y:S01]  /*4f20*/  FADD.FTZ R17, R5, R17 ;  /* 0x0000001105117221 */ /* 0x000fe20000010000 */
[----:B------:R-:W-:Y:S05]  /*4f30*/  @P0 BRA `(.L_x_13222) ;  /* 0x000001e000000947 */ /* 0x000fea0003800000 */
[C---:B0-----:R-:W-:Y:S02]  /*4f40*/  IADD3 R104, R38.reuse, 0x2, RZ ;  /* 0x0000000226687810 */ /* 0x041fe40007ffe0ff */
[C---:B------:R-:W-:Y:S02]  /*4f50*/  IADD3 R14, R38.reuse, 0x4, RZ ;  /* 0x00000004260e7810 */ /* 0x040fe40007ffe0ff */
[C---:B------:R-:W-:Y:S02]  /*4f60*/  IADD3 R110, R38.reuse, 0x3, RZ ;  /* 0x00000003266e7810 */ /* 0x040fe40007ffe0ff */
[C---:B------:R-:W-:Y:S02]  /*4f70*/  IADD3 R112, R38.reuse, 0x5, RZ ;  /* 0x0000000526707810 */ /* 0x040fe40007ffe0ff */
[-C--:B------:R-:W-:Y:S02]  /*4f80*/  ISETP.GE.AND P2, PT, R38, R61.reuse, PT ;  /* 0x0000003d2600720c */ /* 0x080fe40003f46270 */
[----:B------:R-:W-:-:S02]  /*4f90*/  ISETP.GE.AND P5, PT, R104, R61, PT ;  /* 0x0000003d6800720c */ /* 0x000fc40003fa6270 */
[-C--:B------:R-:W-:Y:S02]  /*4fa0*/  ISETP.GE.AND P3, PT, R14, R61.reuse, PT ;  /* 0x0000003d0e00720c */ /* 0x080fe40003f66270 */
[-C--:B------:R-:W-:Y:S02]  /*4fb0*/  ISETP.GE.AND P6, PT, R110, R61.reuse, PT ;  /* 0x0000003d6e00720c */ /* 0x080fe40003fc6270 */
[----:B------:R-:W-:Y:S02]  /*4fc0*/  ISETP.GE.AND P4, PT, R112, R61, PT ;  /* 0x0000003d7000720c */ /* 0x000fe40003f86270 */
[C---:B-----5:R-:W-:Y:S02]  /*4fd0*/  PRMT R14, R19.reuse, 0x7632, R14 ;  /* 0x00007632130e7816 */ /* 0x060fe4000000000e */
[----:B------:R-:W-:Y:S02]  /*4fe0*/  IADD3 R112, R38, 0x7, RZ ;  /* 0x0000000726707810 */ /* 0x000fe40007ffe0ff */
[----:B------:R-:W-:-:S02]  /*4ff0*/  SEL R104, R19, RZ, !P5 ;  /* 0x000000ff13687207 */ /* 0x000fc40006800000 */
[----:B------:R-:W-:Y:S02]  /*5000*/  IADD3 R110, R38, 0x6, RZ ;  /* 0x00000006266e7810 */ /* 0x000fe40007ffe0ff */
[----:B------:R-:W-:Y:S02]  /*5010*/  SEL R19, R14, RZ, !P6 ;  /* 0x000000ff0e137207 */ /* 0x000fe40007000000 */
[-C--:B------:R-:W-:Y:S02]  /*5020*/  ISETP.GE.AND P6, PT, R112, R61.reuse, PT ;  /* 0x0000003d7000720c */ /* 0x080fe40003fc6270 */
[----:B------:R-:W-:Y:S02]  /*5030*/  ISETP.GE.AND P5, PT, R110, R61, PT ;  /* 0x0000003d6e00720c */ /* 0x000fe40003fa6270 */
[----:B------:R-:W-:Y:S02]  /*5040*/  IADD3 R110, R38, 0x1, RZ ;  /* 0x00000001266e7810 */ /* 0x000fe40007ffe0ff */
[----:B------:R-:W-:-:S02]  /*5050*/  @P2 PRMT R16, RZ, 0x7610, R16 ;  /* 0x00007610ff102816 */ /* 0x000fc40000000010 */
[----:B------:R-:W-:Y:S02]  /*5060*/  ISETP.GE.AND P2, PT, R110, R61, PT ;  /* 0x0000003d6e00720c */ /* 0x000fe40003f46270 */
        /* <DEDUP_REMOVED lines=11> */
.L_x_13222:
[----:B0-----:R-:W-:Y:S05]  /*5120*/  BSYNC B1 ;  /* 0x0000000000017941 */ /* 0x001fea0003800000 */
.L_x_13221:
[----:B-----5:R-:W-:Y:S01]  /*5130*/  HFMA2.BF16_V2 R16, R9, R16, -RZ.H0_H0 ;  /* 0x0000001009107231 */ /* 0x020fe200003400ff */
[----:B------:R-:W-:Y:S01]  /*5140*/  FADD.FTZ R6, R7, R6 ;  /* 0x0000000607067221 */ /* 0x000fe20000010000 */
[----:B------:R-:W-:Y:S01]  /*5150*/  LEA.HI.X R5, R106, c[0x0][0x17c], R109, 0x1, P1 ;  /* 0x00005f006a057a11 */ /* 0x000fe200008f0c6d */
[----:B------:R-:W-:Y:S01]  /*5160*/  HFMA2.BF16_V2 R19, R8, R19, -RZ.H0_H0 ;  /* 0x0000001308137231 */ /* 0x000fe200003400ff */
[----:B------:R-:W-:Y:S01]  /*5170*/  IADD3 R104, P2, R43, R12, RZ ;  /* 0x0000000c2b687210 */ /* 0x000fe20007f5e0ff */
[----:B------:R-:W-:Y:S01]  /*5180*/  FADD.FTZ R17, R6, R17 ;  /* 0x0000001106117221 */ /* 0x000fe20000010000 */
[--C-:B------:R-:W-:Y:S01]  /*5190*/  PRMT R6, RZ, 0x5410, R16.reuse ;  /* 0x00005410ff067816 */ /* 0x100fe20000000010 */
[----:B------:R0:W5:Y:S01]  /*51a0*/  LDG.E.CONSTANT R14, [R4.64] ;  /* 0x0000000a040e7981 */ /* 0x000162000c1e9900 */
[----:B------:R-:W-:Y:S01]  /*51b0*/  PRMT R16, RZ, 0x7610, R16 ;  /* 0x00007610ff107816 */ /* 0x000fe20000000010 */
[----:B------:R-:W-:Y:S01]  /*51c0*/  HFMA2.BF16_V2 R18, R11, R18, -RZ.H0_H0 ;  /* 0x000000120b127231 */ /* 0x000fe200003400ff */
[--C-:B------:R-:W-:Y:S01]  /*51d0*/  PRMT R7, RZ, 0x5410, R19.reuse ;  /* 0x00005410ff077816 */ /* 0x100fe20000000013 */
[----:B------:R0:W5:Y:S01]  /*51e0*/  LDG.E.CONSTANT R13, [R4.64+0x4] ;  /* 0x0000040a040d7981 */ /* 0x000162000c1e9900 */
[----:B------:R-:W-:Y:S01]  /*51f0*/  PRMT R19, RZ, 0x7610, R19 ;  /* 0x00007610ff137816 */ /* 0x000fe20000000013 */
[----:B------:R-:W-:Y:S01]  /*5200*/  FADD.FTZ R6, R6, R16 ;  /* 0x0000001006067221 */ /* 0x000fe20000010000 */
[----:B------:R-:W-:Y:S01]  /*5210*/  HFMA2.BF16_V2 R105, R10, R105, -RZ.H0_H0 ;  /* 0x000000690a697231 */ /* 0x000fe200003400ff */
[----:B------:R0:W5:Y:S01]  /*5220*/  LDG.E.CONSTANT R16, [R4.64+0x8] ;  /* 0x0000080a04107981 */ /* 0x000162000c1e9900 */
[--C-:B------:R-:W-:Y:S01]  /*5230*/  PRMT R12, RZ, 0x5410, R18.reuse ;  /* 0x00005410ff0c7816 */ /* 0x100fe20000000012 */
[----:B------:R-:W-:Y:S01]  /*5240*/  FADD.FTZ R7, R7, R19 ;  /* 0x0000001307077221 */ /* 0x000fe20000010000 */
[----:B------:R-:W-:Y:S01]  /*5250*/  PRMT R18, RZ, 0x7610, R18 ;  /* 0x00007610ff127816 */ /* 0x000fe20000000012 */
[----:B------:R0:W5:Y:S01]  /*5260*/  LDG.E.CONSTANT R15, [R4.64+0xc] ;  /* 0x00000c0a040f7981 */ /* 0x000162000c1e9900 */
[----:B------:R-:W-:Y:S01]  /*5270*/  BSSY B1, `(.L_x_13223) ;  /* 0x0000028000017945 */ /* 0x000fe20003800000 */
[----:B------:R-:W-:Y:S01]  /*5280*/  FADD.FTZ R7, R6, R7 ;  /* 0x0000000706077221 */ /* 0x000fe20000010000 */
[--C-:B------:R-:W-:Y:S01]  /*5290*/  PRMT R6, RZ, 0x5410, R105.reuse ;  /* 0x00005410ff067816 */ /* 0x100fe20000000069 */
[----:B------:R-:W-:Y:S01]  /*52a0*/  FADD.FTZ R12, R12, R18 ;  /* 0x000000120c0c7221 */ /* 0x000fe20000010000 */
[----:B------:R-:W-:-:S02]  /*52b0*/  PRMT R105, RZ, 0x7610, R105 ;  /* 0x00007610ff697816 */ /* 0x000fc40000000069 */
[----:B------:R-:W-:Y:S01]  /*52c0*/  LEA.HI.X.SX32 R107, R43, R48, 0x1, P2 ;  /* 0x000000302b6b7211 */ /* 0x000fe200010f0eff */
[----:B------:R-:W-:Y:S02]  /*52d0*/  FADD.FTZ R12, R7, R12 ;  /* 0x0000000c070c7221 */ /* 0x000fe40000010000 */
[----:B------:R-:W-:Y:S01]  /*52e0*/  FADD.FTZ R105, R6, R105 ;  /* 0x0000006906697221 */ /* 0x000fe20000010000 */
[----:B------:R-:W-:Y:S01]  /*52f0*/  LEA R6, P1, R104, c[0x0][0x178], 0x1 ;  /* 0x00005e0068067a11 */ /* 0x000fe200078208ff */
[----:B------:R-:W-:Y:S07]  /*5300*/  @P0 BRA `(.L_x_13224) ;  /* 0x000001e000000947 */ /* 0x000fee0003800000 */
[C---:B0-----:R-:W-:Y:S02]  /*5310*/  IADD3 R18, R38.reuse, 0x2, RZ ;  /* 0x0000000226127810 */ /* 0x041fe40007ffe0ff */
[C---:B------:R-:W-:Y:S02]  /*5320*/  IADD3 R4, R38.reuse, 0x4, RZ ;  /* 0x0000000426047810 */ /* 0x040fe40007ffe0ff */
[C---:B------:R-:W-:Y:S02]  /*5330*/  IADD3 R48, R38.reuse, 0x3, RZ ;  /* 0x0000000326307810 */ /* 0x040fe40007ffe0ff */
[----:B------:R-:W-:-:S02]  /*5340*/  IADD3 R106, R38, 0x5, RZ ;  /* 0x00000005266a7810 */ /* 0x000fc40007ffe0ff */
[-C--:B------:R-:W-:Y:S02]  /*5350*/  ISETP.GE.AND P2, PT, R38, R61.reuse, PT ;  /* 0x0000003d2600720c */ /* 0x080fe40003f46270 */
[-C--:B------:R-:W-:Y:S02]  /*5360*/  ISETP.GE.AND P5, PT, R18, R61.reuse, PT ;  /* 0x0000003d1200720c */ /* 0x080fe40003fa6270 */
[-C--:B------:R-:W-:Y:S02]  /*5370*/  ISETP.GE.AND P3, PT, R4, R61.reuse, PT ;  /* 0x0000003d0400720c */ /* 0x080fe40003f66270 */
[-C--:B------:R-:W-:Y:S02]  /*5380*/  ISETP.GE.AND P6, PT, R48, R61.reuse, PT ;  /* 0x0000003d3000720c */ /* 0x080fe40003fc6270 */
[----:B------:R-:W-:Y:S02]  /*5390*/  ISETP.GE.AND P4, PT, R106, R61, PT ;  /* 0x0000003d6a00720c */ /* 0x000fe40003f86270 */
[----:B-----5:R-:W-:-:S02]  /*53a0*/  PRMT R4, R13, 0x7632, R4 ;  /* 0x000076320d047816 */ /* 0x020fc40000000004 */
[C---:B------:R-:W-:Y:S02]  /*53b0*/  IADD3 R106, R38.reuse, 0x7, RZ ;  /* 0x00000007266a7810 */ /* 0x040fe40007ffe0ff */
[----:B------:R-:W-:Y:S02]  /*53c0*/  SEL R18, R13, RZ, !P5 ;  /* 0x000000ff0d127207 */ /* 0x000fe40006800000 */
[----:B------:R-:W-:Y:S02]  /*53d0*/  IADD3 R48, R38, 0x6, RZ ;  /* 0x0000000626307810 */ /* 0x000fe40007ffe0ff */
[----:B------:R-:W-:Y:S02]  /*53e0*/  SEL R13, R4, RZ, !P6 ;  /* 0x000000ff040d7207 */ /* 0x000fe40007000000 */
[-C--:B------:R-:W-:Y:S02]  /*53f0*/  ISETP.GE.AND P6, PT, R106, R61.reuse, PT ;  /* 0x0000003d6a00720c */ /* 0x080fe40003fc6270 */
[----:B------:R-:W-:-:S02]  /*5400*/  ISETP.GE.AND P5, PT, R48, R61, PT ;  /* 0x0000003d3000720c */ /* 0x000fc40003fa6270 */
[----:B------:R-:W-:Y:S02]  /*5410*/  IADD3 R48, R38, 0x1, RZ ;  /* 0x0000000126307810 */ /* 0x000fe40007ffe0ff */
[----:B------:R-:W-:Y:S02]  /*5420*/  @P2 PRMT R14, RZ, 0x7610, R14 ;  /* 0x00007610ff0e2816 */ /* 0x000fe4000000000e */
        /* <DEDUP_REMOVED lines=12> */
.L_x_13224:
[----:B0-----:R-:W-:Y:S05]  /*54f0*/  BSYNC B1 ;  /* 0x0000000000017941 */ /* 0x001fea0003800000 */
.L_x_13223:
[----:B-----5:R-:W-:Y:S01]  /*5500*/  HFMA2.BF16_V2 R13, R8, R13, -RZ.H0_H0 ;  /* 0x0000000d080d7231 */ /* 0x020fe200003400ff */
[----:B------:R-:W-:Y:S01]  /*5510*/  FADD.FTZ R4, R12, R105 ;  /* 0x000000690c047221 */ /* 0x000fe20000010000 */
[----:B------:R-:W-:Y:S01]  /*5520*/  HFMA2.BF16_V2 R14, R9, R14, -RZ.H0_H0 ;  /* 0x0000000e090e7231 */ /* 0x000fe200003400ff */
[----:B------:R-:W-:Y:S01]  /*5530*/  LEA.HI.X R7, R104, c[0x0][0x17c], R107, 0x1, P1 ;  /* 0x00005f0068077a11 */ /* 0x000fe200008f0c6b */
[----:B------:R-:W-:Y:S01]  /*5540*/  HFMA2.BF16_V2 R16, R11, R16, -RZ.H0_H0 ;  /* 0x000000100b107231 */ /* 0x000fe200003400ff */
[--C-:B------:R-:W-:Y:S01]  /*5550*/  PRMT R12, RZ, 0x5410, R13.reuse ;  /* 0x00005410ff0c7816 */ /* 0x100fe2000000000d */
[----:B------:R-:W-:Y:S01]  /*5560*/  FADD.FTZ R20, R17, R20 ;  /* 0x0000001411147221 */ /* 0x000fe20000010000 */
[----:B------:R-:W-:Y:S01]  /*5570*/  PRMT R13, RZ, 0x7610, R13 ;  /* 0x00007610ff0d7816 */ /* 0x000fe2000000000d */
[----:B------:R0:W5:Y:S01]  /*5580*/  LDG.E.CONSTANT R17, [R6.64+0xc] ;  /* 0x00000c0a06117981 */ /* 0x000162000c1e9900 */
        /* <DEDUP_REMOVED lines=8> */
[----:B------:R-:W-:Y:S01]  /*5610*/  FADD.FTZ R5, R5, R12 ;  /* 0x0000000c05057221 */ /* 0x000fe20000010000 */
[----:B------:R0:W5:Y:S04]  /*5620*/  LDG.E.CONSTANT R13, [R6.64+0x4] ;  /* 0x0000040a060d7981 */ /* 0x000168000c1e9900 */
[----:B------:R0:W5:Y:S01]  /*5630*/  LDG.E.CONSTANT R12, [R6.64] ;  /* 0x0000000a060c7981 */ /* 0x000162000c1e9900 */
[----:B------:R-:W-:Y:S01]  /*5640*/  BSSY B1, `(.L_x_13225) ;  /* 0x0000021000017945 */ /* 0x000fe20003800000 */
[----:B------:R-:W-:Y:S01]  /*5650*/  HFMA2.BF16_V2 R15, R10, R15, -RZ.H0_H0 ;  /* 0x0000000f0a0f7231 */ /* 0x000fe200003400ff */
[----:B------:R-:W-:Y:S05]  /*5660*/  @P0 BRA `(.L_x_13226) ;  /* 0x000001e000000947 */ /* 0x000fea0003800000 */
[C---:B0-----:R-:W-:Y:S02]  /*5670*/  IADD3 R6, R38.reuse, 0x2, RZ ;  /* 0x0000000226067810 */ /* 0x041fe40007ffe0ff */
[----:B------:R-:W-:-:S02]  /*5680*/  IADD3 R104, R38, 0x6, RZ ;  /* 0x0000000626687810 */ /* 0x000fc40007ffe0ff */
[CC--:B------:R-:W-:Y:S02]  /*5690*/  ISETP.GE.AND P5, PT, R38.reuse, R61.reuse, PT ;  /* 0x0000003d2600720c */ /* 0x0c0fe40003fa6270 */
[----:B------:R-:W-:Y:S02]  /*56a0*/  IADD3 R18, R38, 0x3, RZ ;  /* 0x0000000326127810 */ /* 0x000fe40007ffe0ff */
[-C--:B------:R-:W-:Y:S02]  /*56b0*/  ISETP.GE.AND P1, PT, R6, R61.reuse, PT ;  /* 0x0000003d0600720c */ /* 0x080fe40003f26270 */
[----:B------:R-:W-:Y:S02]  /*56c0*/  ISETP.GE.AND P2, PT, R104, R61, PT ;  /* 0x0000003d6800720c */ /* 0x000fe40003f46270 */
[C---:B------:R-:W-:Y:S02]  /*56d0*/  IADD3 R104, R38.reuse, 0x7, RZ ;  /* 0x0000000726687810 */ /* 0x040fe40007ffe0ff */
[----:B------:R-:W-:-:S02]  /*56e0*/  IADD3 R6, R38, 0x4, RZ ;  /* 0x0000000426067810 */ /* 0x000fc40007ffe0ff */
[-C--:B------:R-:W-:Y:S02]  /*56f0*/  ISETP.GE.AND P6, PT, R18, R61.reuse, PT ;  /* 0x0000003d1200720c */ /* 0x080fe40003fc6270 */
[----:B------:R-:W-:Y:S02]  /*5700*/  IADD3 R48, R38, 0x5, RZ ;  /* 0x0000000526307810 */ /* 0x000fe40007ffe0ff */
[----:B-----5:R-:W-:Y:S02]  /*5710*/  SEL R18, R13, RZ, !P1 ;  /* 0x000000ff0d127207 */ /* 0x020fe40004800000 */
[-C--:B------:R-:W-:Y:S02]  /*5720*/  ISETP.GE.AND P1, PT, R104, R61.reuse, PT ;  /* 0x0000003d6800720c */ /* 0x080fe40003f26270 */
[-C--:B------:R-:W-:Y:S02]  /*5730*/  ISETP.GE.AND P4, PT, R6, R61.reuse, PT ;  /* 0x0000003d0600720c */ /* 0x080fe40003f86270 */
[----:B------:R-:W-:-:S02]  /*5740*/  ISETP.GE.AND P3, PT, R48, R61, PT ;  /* 0x0000003d3000720c */ /* 0x000fc40003f66270 */
[----:B------:R-:W-:Y:S02]  /*5750*/  PRMT R6, R13, 0x7632, R6 ;  /* 0x000076320d067816 */ /* 0x000fe40000000006 */
[----:B------:R-:W-:Y:S02]  /*5760*/  IADD3 R48, R38, 0x1, RZ ;  /* 0x0000000126307810 */ /* 0x000fe40007ffe0ff */
        /* <DEDUP_REMOVED lines=14> */
.L_x_13226:
[----:B------:R-:W-:Y:S05]  /*5850*/  BSYNC B1 ;  /* 0x0000000000017941 */ /* 0x000fea0003800000 */
.L_x_13225:
[----:B-----5:R-:W-:Y:S01]  /*5860*/  HFMA2.BF16_V2 R12, R9, R12, -RZ.H0_H0 ;  /* 0x0000000c090c7231 */ /* 0x020fe200003400ff */
[--C-:B0-----:R-:W-:Y:S01]  /*5870*/  PRMT R6, RZ, 0x5410, R15.reuse ;  /* 0x00005410ff067816 */ /* 0x101fe2000000000f */
[----:B------:R-:W-:Y:S01]  /*5880*/  HFMA2.BF16_V2 R13, R8, R13, -RZ.H0_H0 ;  /* 0x0000000d080d7231 */ /* 0x000fe200003400ff */
[----:B------:R-:W-:Y:S01]  /*5890*/  PRMT R15, RZ, 0x7610, R15 ;  /* 0x00007610ff0f7816 */ /* 0x000fe2000000000f */
[----:B------:R-:W-:Y:S01]  /*58a0*/  HFMA2.BF16_V2 R14, R11, R14, -RZ.H0_H0 ;  /* 0x0000000e0b0e7231 */ /* 0x000fe200003400ff */
[--C-:B------:R-:W-:Y:S01]  /*58b0*/  PRMT R7, RZ, 0x5410, R12.reuse ;  /* 0x00005410ff077816 */ /* 0x100fe2000000000c */
[----:B------:R-:W-:Y:S01]  /*58c0*/  HFMA2.BF16_V2 R17, R10, R17, -RZ.H0_H0 ;  /* 0x000000110a117231 */ /* 0x000fe200003400ff */
[----:B------:R-:W-:Y:S01]  /*58d0*/  PRMT R12, RZ, 0x7610, R12 ;  /* 0x00007610ff0c7816 */ /* 0x000fe2000000000c */
[----:B------:R-:W-:Y:S01]  /*58e0*/  BSSY B1, `(.L_x_13227) ;  /* 0x000002e000017945 */ /* 0x000fe20003800000 */
[----:B------:R-:W-:-:S02]  /*58f0*/  FADD.FTZ R6, R6, R15 ;  /* 0x0000000f06067221 */ /* 0x000fc40000010000 */
[----:B------:R-:W-:Y:S02]  /*5900*/  FADD.FTZ R5, R5, R16 ;  /* 0x0000001005057221 */ /* 0x000fe40000010000 */
        /* <DEDUP_REMOVED lines=43> */
.L_x_13228:
[----:B------:R-:W-:Y:S05]  /*5bc0*/  BSYNC B1 ;  /* 0x0000000000017941 */ /* 0x000fea0003800000 */
.L_x_13227:
        /* <DEDUP_REMOVED lines=9> */
[--C-:B------:R-:W-:Y:S01]  /*5c60*/  PRMT R4, RZ, 0x5410, R42.reuse ;  /* 0x00005410ff047816 */ /* 0x100fe2000000002a */
[----:B------:R-:W-:Y:S01]  /*5c70*/  HFMA2.BF16_V2 R58, R10, R58, -RZ.H0_H0 ;  /* 0x0000003a0a3a7231 */ /* 0x000fe200003400ff */
[----:B------:R-:W-:Y:S01]  /*5c80*/  PRMT R42, RZ, 0x7610, R42 ;  /* 0x00007610ff2a7816 */ /* 0x000fe2000000002a */
[----:B------:R-:W-:Y:S01]  /*5c90*/  FADD.FTZ R7, R6, R44 ;  /* 0x0000002c06077221 */ /* 0x000fe20000010000 */
[----:B------:R-:W-:-:S02]  /*5ca0*/  PRMT R6, RZ, 0x5410, R46 ;  /* 0x00005410ff067816 */ /* 0x000fc4000000002e */
        /* <DEDUP_REMOVED lines=35> */
.L_x_13230:
[----:B------:R-:W-:Y:S05]  /*5ee0*/  BSYNC B1 ;  /* 0x0000000000017941 */ /* 0x000fea0003800000 */
.L_x_13229:
[--C-:B------:R-:W-:Y:S01]  /*5ef0*/  PRMT R6, RZ, 0x5410, R58.reuse ;  /* 0x00005410ff067816 */ /* 0x100fe2000000003a */
[----:B------:R-:W-:Y:S01]  /*5f00*/  HFMA2.BF16_V2 R56, R9, R56, -RZ.H0_H0 ;  /* 0x0000003809387231 */ /* 0x000fe200003400ff */
[----:B------:R-:W-:Y:S01]  /*5f10*/  PRMT R58, RZ, 0x7610, R58 ;  /* 0x00007610ff3a7816 */ /* 0x000fe2000000003a */
[----:B------:R-:W-:Y:S01]  /*5f20*/  HFMA2.BF16_V2 R52, R8, R52, -RZ.H0_H0 ;  /* 0x0000003408347231 */ /* 0x000fe200003400ff */
[----:B------:R-:W-:Y:S01]  /*5f30*/  FADD.FTZ R4, R4, R13 ;  /* 0x0000000d04047221 */ /* 0x000fe20000010000 */
[----:B------:R-:W-:Y:S01]  /*5f40*/  HFMA2.BF16_V2 R50, R11, R50, -RZ.H0_H0 ;  /* 0x000000320b327231 */ /* 0x000fe200003400ff */
[----:B------:R-:W-:Y:S01]  /*5f50*/  BSSY B1, `(.L_x_13231) ;  /* 0x0000030000017945 */ /* 0x000fe20003800000 */
[----:B------:R-:W-:Y:S01]  /*5f60*/  FADD.FTZ R7, R6, R58 ;  /* 0x0000003a06077221 */ /* 0x000fe20000010000 */
        /* <DEDUP_REMOVED lines=8> */
[----:B------:R-:W-:-:S04]  /*5ff0*/  FADD.FTZ R13, R13, R52 ;  /* 0x000000340d0d7221 */ /* 0x000fc80000010000 */
[----:B------:R-:W-:Y:S01]  /*6000*/  FADD.FTZ R6, R6, R13 ;  /* 0x0000000d06067221 */ /* 0x000fe20000010000 */
[----:B------:R-:W-:Y:S01]  /*6010*/  PRMT R13, RZ, 0x5410, R66 ;  /* 0x00005410ff0d7816 */ /* 0x000fe20000000042 */
[----:B------:R-:W-:Y:S01]  /*6020*/  FADD.FTZ R15, R14, R50 ;  /* 0x000000320e0f7221 */ /* 0x000fe20000010000 */
[----:B------:R-:W-:-:S03]  /*6030*/  PRMT R66, RZ, 0x7610, R66 ;  /* 0x00007610ff427816 */ /* 0x000fc60000000042 */
        /* <DEDUP_REMOVED lines=33> */
.L_x_13232:
[----:B------:R-:W-:Y:S05]  /*6250*/  BSYNC B1 ;  /* 0x0000000000017941 */ /* 0x000fea0003800000 */
.L_x_13231:
        /* <DEDUP_REMOVED lines=53> */
.L_x_13234:
[----:B------:R-:W-:Y:S05]  /*65b0*/  BSYNC B1 ;  /* 0x0000000000017941 */ /* 0x000fea0003800000 */
.L_x_13233:
[----:B------:R-:W-:Y:S01]  /*65c0*/  HFMA2.BF16_V2 R72, R9, R72, -RZ.H0_H0 ;  /* 0x0000004809487231 */ /* 0x000fe200003400ff */
        /* <DEDUP_REMOVED lines=8> */
[----:B------:R-:W-:Y:S01]  /*6650*/  BSSY B1, `(.L_x_13235) ;  /* 0x000002a000017945 */ /* 0x000fe20003800000 */
        /* <DEDUP_REMOVED lines=41> */
.L_x_13236:
[----:B------:R-:W-:Y:S05]  /*68f0*/  BSYNC B1 ;  /* 0x0000000000017941 */ /* 0x000fea0003800000 */
.L_x_13235:
        /* <DEDUP_REMOVED lines=22> */
[----:B------:R-:W-:Y:S02]  /*6a60*/  ISETP.GE.AND P1, PT, R12, R61, PT ;  /* 0x0000003d0c00720c */ /* 0x000fe40003f26270 */
[----:B------:R-:W-:-:S02]  /*6a70*/  IADD3 R12, R38, 0x4, RZ ;  /* 0x00000004260c7810 */ /* 0x000fc40007ffe0ff */
[-C--:B------:R-:W-:Y:S02]  /*6a80*/  ISETP.GE.AND P3, PT, R16, R61.reuse, PT ;  /* 0x0000003d1000720c */ /* 0x080fe40003f66270 */
[----:B------:R-:W-:Y:S02]  /*6a90*/  IADD3 R16, R38, 0x7, RZ ;  /* 0x0000000726107810 */ /* 0x000fe40007ffe0ff */
[-C--:B------:R-:W-:Y:S02]  /*6aa0*/  ISETP.GE.AND P4, PT, R12, R61.reuse, PT ;  /* 0x0000003d0c00720c */ /* 0x080fe40003f86270 */
[----:B------:R-:W-:Y:S02]  /*6ab0*/  IADD3 R14, R38, 0x3, RZ ;  /* 0x00000003260e7810 */ /* 0x000fe40007ffe0ff */
[----:B------:R-:W-:Y:S02]  /*6ac0*/  SEL R12, R81, RZ, !P1 ;  /* 0x000000ff510c7207 */ /* 0x000fe40004800000 */
[----:B------:R-:W-:-:S02]  /*6ad0*/  ISETP.GE.AND P1, PT, R16, R61, PT ;  /* 0x0000003d1000720c */ /* 0x000fc40003f26270 */
[----:B------:R-:W-:Y:S02]  /*6ae0*/  IADD3 R18, R38, 0x6, RZ ;  /* 0x0000000626127810 */ /* 0x000fe40007ffe0ff */
[-C--:B------:R-:W-:Y:S02]  /*6af0*/  ISETP.GE.AND P6, PT, R14, R61.reuse, PT ;  /* 0x0000003d0e00720c */ /* 0x080fe40003fc6270 */
[----:B------:R-:W-:Y:S02]  /*6b00*/  PRMT R7, R81, 0x7632, R7 ;  /* 0x0000763251077816 */ /* 0x000fe40000000007 */
[----:B------:R-:W-:Y:S02]  /*6b10*/  IADD3 R14, R38, 0x1, RZ ;  /* 0x00000001260e7810 */ /* 0x000fe40007ffe0ff */
[----:B------:R-:W-:Y:S02]  /*6b20*/  ISETP.GE.AND P2, PT, R18, R61, PT ;  /* 0x0000003d1200720c */ /* 0x000fe40003f46270 */
        /* <DEDUP_REMOVED lines=14> */
.L_x_13238:
[----:B------:R-:W-:Y:S05]  /*6c10*/  BSYNC B1 ;  /* 0x0000000000017941 */ /* 0x000fea0003800000 */
.L_x_13237:
        /* <DEDUP_REMOVED lines=30> */
[-C--:B------:R-:W-:Y:S02]  /*6e00*/  ISETP.GE.AND P5, PT, R38, R61.reuse, PT ;  /* 0x0000003d2600720c */ /* 0x080fe40003fa6270 */
[-C--:B------:R-:W-:Y:S02]  /*6e10*/  ISETP.GE.AND P1, PT, R6, R61.reuse, PT ;  /* 0x0000003d0600720c */ /* 0x080fe40003f26270 */
[----:B------:R-:W-:Y:S02]  /*6e20*/  IADD3 R6, R38, 0x4, RZ ;  /* 0x0000000426067810 */ /* 0x000fe40007ffe0ff */
[----:B------:R-:W-:-:S02]  /*6e30*/  ISETP.GE.AND P3, PT, R14, R61, PT ;  /* 0x0000003d0e00720c */ /* 0x000fc40003f66270 */
[----:B------:R-:W-:Y:S02]  /*6e40*/  IADD3 R14, R38, 0x7, RZ ;  /* 0x00000007260e7810 */ /* 0x000fe40007ffe0ff */
[-C--:B------:R-:W-:Y:S02]  /*6e50*/  ISETP.GE.AND P4, PT, R6, R61.reuse, PT ;  /* 0x0000003d0600720c */ /* 0x080fe40003f86270 */
[----:B------:R-:W-:Y:S02]  /*6e60*/  IADD3 R12, R38, 0x3, RZ ;  /* 0x00000003260c7810 */ /* 0x000fe40007ffe0ff */
[----:B------:R-:W-:Y:S02]  /*6e70*/  SEL R6, R85, RZ, !P1 ;  /* 0x000000ff55067207 */ /* 0x000fe40004800000 */
[----:B------:R-:W-:Y:S02]  /*6e80*/  ISETP.GE.AND P1, PT, R14, R61, PT ;  /* 0x0000003d0e00720c */ /* 0x000fe40003f26270 */
[----:B------:R-:W-:-:S02]  /*6e90*/  IADD3 R16, R38, 0x6, RZ ;  /* 0x0000000626107810 */ /* 0x000fc40007ffe0ff */
        /* <DEDUP_REMOVED lines=18> */
.L_x_13240:
[----:B------:R-:W-:Y:S05]  /*6fc0*/  BSYNC B1 ;  /* 0x0000000000017941 */ /* 0x000fea0003800000 */
.L_x_13239:
        /* <DEDUP_REMOVED lines=49> */
.L_x_13242:
[----:B------:R-:W-:Y:S05]  /*72e0*/  BSYNC B1 ;  /* 0x0000000000017941 */ /* 0x000fea0003800000 */
.L_x_13241:
        /* <DEDUP_REMOVED lines=23> */
[C---:B------:R-:W-:Y:S02]  /*7460*/  ISETP.GE.AND P5, PT, R38.reuse, R61, PT ;  /* 0x0000003d2600720c */ /* 0x040fe40003fa6270 */
[----:B------:R-:W-:-:S02]  /*7470*/  IADD3 R14, R38, 0x3, RZ ;  /* 0x00000003260e7810 */ /* 0x000fc40007ffe0ff */
[-C--:B------:R-:W-:Y:S02]  /*7480*/  ISETP.GE.AND P1, PT, R12, R61.reuse, PT ;  /* 0x0000003d0c00720c */ /* 0x080fe40003f26270 */
[-C--:B------:R-:W-:Y:S02]  /*7490*/  ISETP.GE.AND P2, PT, R18, R61.reuse, PT ;  /* 0x0000003d1200720c */ /* 0x080fe40003f46270 */
[C---:B------:R-:W-:Y:S02]  /*74a0*/  IADD3 R18, R38.reuse, 0x7, RZ ;  /* 0x0000000726127810 */ /* 0x040fe40007ffe0ff */
[----:B------:R-:W-:Y:S02]  /*74b0*/  IADD3 R12, R38, 0x4, RZ ;  /* 0x00000004260c7810 */ /* 0x000fe40007ffe0ff */
[----:B------:R-:W-:Y:S02]  /*74c0*/  ISETP.GE.AND P6, PT, R14, R61, PT ;  /* 0x0000003d0e00720c */ /* 0x000fe40003fc6270 */
[----:B------:R-:W-:-:S02]  /*74d0*/  IADD3 R16, R38, 0x5, RZ ;  /* 0x0000000526107810 */ /* 0x000fc40007ffe0ff */
[C---:B------:R-:W-:Y:S02]  /*74e0*/  SEL R14, R93.reuse, RZ, !P1 ;  /* 0x000000ff5d0e7207 */ /* 0x040fe40004800000 */
[-C--:B------:R-:W-:Y:S02]  /*74f0*/  ISETP.GE.AND P1, PT, R18, R61.reuse, PT ;  /* 0x0000003d1200720c */ /* 0x080fe40003f26270 */
[-C--:B------:R-:W-:Y:S02]  /*7500*/  ISETP.GE.AND P4, PT, R12, R61.reuse, PT ;  /* 0x0000003d0c00720c */ /* 0x080fe40003f86270 */
[----:B------:R-:W-:Y:S02]  /*7510*/  ISETP.GE.AND P3, PT, R16, R61, PT ;  /* 0x0000003d1000720c */ /* 0x000fe40003f66270 */
[----:B------:R-:W-:Y:S02]  /*7520*/  PRMT R12, R93, 0x7632, R12 ;  /* 0x000076325d0c7816 */ /* 0x000fe4000000000c */
[----:B------:R-:W-:-:S02]  /*7530*/  IADD3 R16, R38, 0x1, RZ ;  /* 0x0000000126107810 */ /* 0x000fc40007ffe0ff */
        /* <DEDUP_REMOVED lines=14> */
.L_x_13244:
[----:B------:R-:W-:Y:S05]  /*7620*/  BSYNC B1 ;  /* 0x0000000000017941 */ /* 0x000fea0003800000 */
.L_x_13243:
        /* <DEDUP_REMOVED lines=49> */
.L_x_13246:
[----:B------:R-:W-:Y:S05]  /*7940*/  BSYNC B1 ;  /* 0x0000000000017941 */ /* 0x000fea0003800000 */
.L_x_13245:
        /* <DEDUP_REMOVED lines=47> */
[C---:B------:R-:W-:Y:S02]  /*7c40*/  PRMT R4, R101.reuse, 0x7632, R4 ;  /* 0x0000763265047816 */ /* 0x040fe40000000004 */
[----:B------:R-:W-:Y:S02]  /*7c50*/  ISETP.GE.AND P1, PT, R12, R61, PT ;  /* 0x0000003d0c00720c */ /* 0x000fe40003f26270 */
        /* <DEDUP_REMOVED lines=13> */
.L_x_13248:
[----:B------:R-:W-:Y:S05]  /*7d30*/  BSYNC B1 ;  /* 0x0000000000017941 */ /* 0x000fea0003800000 */
.L_x_13247:
        /* <DEDUP_REMOVED lines=29> */
.L_x_13218:
[----:B------:R-:W-:Y:S05]  /*7f10*/  BSYNC B0 ;  /* 0x0000000000007941 */ /* 0x000fea0003800000 */
.L_x_13216:
        /* <DEDUP_REMOVED lines=28> */
[----:B---3--:R-:W-:Y:S01]  /*80e0*/  FADD.FTZ R11, R6, R27 ;  /* 0x0000001b060b7221 */ /* 0x008fe20000010000 */
[----:B------:R-:W-:Y:S01]  /*80f0*/  LOP3.LUT R27, R59, 0xffffffc0, RZ, 0xc0, !PT ;  /* 0xffffffc03b1b7812 */ /* 0x000fe200078ec0ff */
[----:B0-----:R-:W-:Y:S01]  /*8100*/  FADD.FTZ R15, R15, R30 ;  /* 0x0000001e0f0f7221 */ /* 0x001fe20000010000 */
[----:B------:R-:W0:Y:S02]  /*8110*/  SHFL.BFLY PT, R2, R21, 0x1, 0x1f ;  /* 0x0c201f0015027f89 */ /* 0x000e2400000e0000 */
[----:B------:R-:W-:Y:S01]  /*8120*/  ISETP.NE.OR P5, PT, R27, 0x40, P2 ;  /* 0x000000401b00780c */ /* 0x000fe200017a5670 */
[----:B----4-:R-:W-:Y:S01]  /*8130*/  FADD.FTZ R31, R8, R31 ;  /* 0x0000001f081f7221 */ /* 0x010fe20000010000 */
[----:B------:R-:W3:Y:S01]  /*8140*/  SHFL.BFLY PT, R0, R3, 0x1, 0x1f ;  /* 0x0c201f0003007f89 */ /* 0x000ee200000e0000 */
[----:B------:R-:W-:Y:S01]  /*8150*/  LOP3.LUT R30, R59, 0xffffffe0, RZ, 0xc0, !PT ;  /* 0xffffffe03b1e7812 */ /* 0x000fe200078ec0ff */
[----:B-1----:R-:W-:-:S02]  /*8160*/  FADD.FTZ R17, R17, R32 ;  /* 0x0000002011117221 */ /* 0x002fc40000010000 */
[----:B------:R-:W1:Y:S01]  /*8170*/  SHFL.BFLY PT, R4, R5, 0x1, 0x1f ;  /* 0x0c201f0005047f89 */ /* 0x000e6200000e0000 */
[----:B------:R-:W-:Y:S01]  /*8180*/  ISETP.NE.OR P4, PT, R30, 0x20, P2 ;  /* 0x000000201e00780c */ /* 0x000fe20001785670 */
[----:B------:R-:W-:Y:S02]  /*8190*/  FADD.FTZ R19, R10, R33 ;  /* 0x000000210a137221 */ /* 0x000fe40000010000 */
[----:B------:R-:W4:Y:S01]  /*81a0*/  SHFL.BFLY PT, R6, R23, 0x1, 0x1f ;  /* 0x0c201f0017067f89 */ /* 0x000f2200000e0000 */
[----:B------:R-:W-:Y:S01]  /*81b0*/  IADD3 R32, R59, 0x1f, RZ ;  /* 0x0000001f3b207810 */ /* 0x000fe20007ffe0ff */
[----:B------:R-:W-:Y:S02]  /*81c0*/  FADD.FTZ R29, R29, R34 ;  /* 0x000000221d1d7221 */ /* 0x000fe40000010000 */
[----:B------:R-:W4:Y:S01]  /*81d0*/  SHFL.BFLY PT, R8, R7, 0x1, 0x1f ;  /* 0x0c201f0007087f89 */ /* 0x000f2200000e0000 */
[----:B------:R-:W-:Y:S01]  /*81e0*/  SHF.R.S32.HI R34, RZ, 0x1f, R55 ;  /* 0x0000001fff227819 */ /* 0x000fe20000011437 */
[----:B--2---:R-:W-:-:S02]  /*81f0*/  FADD.FTZ R28, R12, R35 ;  /* 0x000000230c1c7221 */ /* 0x004fc40000010000 */
[----:B------:R-:W2:Y:S01]  /*8200*/  SHFL.BFLY PT, R10, R25, 0x1, 0x1f ;  /* 0x0c201f00190a7f89 */ /* 0x000ea200000e0000 */
[----:B------:R-:W-:Y:S02]  /*8210*/  LEA.HI R55, R34, R55, RZ, 0x2 ;  /* 0x0000003722377211 */ /* 0x000fe400078f10ff */
[----:B------:R-:W-:Y:S01]  /*8220*/  ISETP.GT.U32.AND P3, PT, R32, 0x3e, PT ;  /* 0x0000003e2000780c */ /* 0x000fe20003f64070 */
[----:B------:R-:W2:Y:S01]  /*8230*/  SHFL.BFLY PT, R12, R9, 0x1, 0x1f ;  /* 0x0c201f00090c7f89 */ /* 0x000ea200000e0000 */
[----:B------:R-:W-:Y:S01]  /*8240*/  SHF.R.S32.HI R30, RZ, 0x2, R55 ;  /* 0x00000002ff1e7819 */ /* 0x000fe20000011437 */
[----:B0-----:R-:W-:Y:S02]  /*8250*/  FADD.FTZ R27, R21, R2 ;  /* 0x00000002151b7221 */ /* 0x001fe40000010000 */
[----:B------:R-:W0:Y:S01]  /*8260*/  SHFL.BFLY PT, R14, R11, 0x1, 0x1f ;  /* 0x0c201f000b0e7f89 */ /* 0x000e2200000e0000 */
[----:B---3--:R-:W-:Y:S02]  /*8270*/  FADD.FTZ R0, R3, R0 ;  /* 0x0000000003007221 */ /* 0x008fe40000010000 */
[----:B------:R-:W-:Y:S01]  /*8280*/  IMAD R2, R57, 0x78, R30 ;  /* 0x0000007839027824 */ /* 0x000fe200078e021e */
[----:B------:R-:W3:Y:S01]  /*8290*/  SHFL.BFLY PT, R16, R13, 0x1, 0x1f ;  /* 0x0c201f000d107f89 */ /* 0x000ee200000e0000 */
[----:B-1----:R-:W-:-:S03]  /*82a0*/  FADD.FTZ R32, R5, R4 ;  /* 0x0000000405207221 */ /* 0x002fc60000010000 */
[----:B------:R-:W1:Y:S01]  /*82b0*/  SHFL.BFLY PT, R18, R15, 0x1, 0x1f ;  /* 0x0c201f000f127f89 */ /* 0x000e6200000e0000 */
[----:B----4-:R-:W-:-:S03]  /*82c0*/  FADD.FTZ R33, R23, R6 ;  /* 0x0000000617217221 */ /* 0x010fc60000010000 */
[----:B------:R-:W4:Y:S01]  /*82d0*/  SHFL.BFLY PT, R20, R31, 0x1, 0x1f ;  /* 0x0c201f001f147f89 */ /* 0x000f2200000e0000 */
[----:B------:R-:W-:-:S03]  /*82e0*/  FADD.FTZ R34, R7, R8 ;  /* 0x0000000807227221 */ /* 0x000fc60000010000 */
[----:B------:R-:W4:Y:S01]  /*82f0*/  SHFL.BFLY PT, R22, R17, 0x1, 0x1f ;  /* 0x0c201f0011167f89 */ /* 0x000f2200000e0000 */
[----:B--2---:R-:W-:-:S03]  /*8300*/  FADD.FTZ R35, R25, R10 ;  /* 0x0000000a19237221 */ /* 0x004fc60000010000 */
[----:B------:R-:W2:Y:S01]  /*8310*/  SHFL.BFLY PT, R24, R19, 0x1, 0x1f ;  /* 0x0c201f0013187f89 */ /* 0x000ea200000e0000 */
[----:B------:R-:W-:-:S03]  /*8320*/  FADD.FTZ R36, R9, R12 ;  /* 0x0000000c09247221 */ /* 0x000fc60000010000 */
[----:B------:R-:W2:Y:S01]  /*8330*/  SHFL.BFLY PT, R26, R29, 0x1, 0x1f ;  /* 0x0c201f001d1a7f89 */ /* 0x000ea200000e0000 */
[----:B0-----:R-:W-:-:S03]  /*8340*/  FADD.FTZ R37, R11, R14 ;  /* 0x0000000e0b257221 */ /* 0x001fc60000010000 */
[----:B------:R-:W0:Y:S01]  /*8350*/  SHFL.BFLY PT, R45, R28, 0x1, 0x1f ;  /* 0x0c201f001c2d7f89 */ /* 0x000e2200000e0000 */
[----:B---3--:R-:W-:-:S03]  /*8360*/  FADD.FTZ R38, R13, R16 ;  /* 0x000000100d267221 */ /* 0x008fc60000010000 */
[----:B------:R-:W-:Y:S01]  /*8370*/  BAR.SYNC.DEFER_BLOCKING 0x0 ;  /* 0x0000000000007b1d */ /* 0x000fe20000010000 */
[----:B-1----:R-:W-:Y:S02]  /*8380*/  FADD.FTZ R39, R15, R18 ;  /* 0x000000120f277221 */ /* 0x002fe40000010000 */
[----:B----4-:R-:W-:Y:S02]  /*8390*/  FADD.FTZ R40, R31, R20 ;  /* 0x000000141f287221 */ /* 0x010fe40000010000 */
[----:B------:R-:W-:Y:S02]  /*83a0*/  FADD.FTZ R41, R17, R22 ;  /* 0x0000001611297221 */ /* 0x000fe40000010000 */
[----:B--2---:R-:W-:Y:S02]  /*83b0*/  FADD.FTZ R42, R19, R24 ;  /* 0x00000018132a7221 */ /* 0x004fe40000010000 */
[----:B------:R-:W-:Y:S02]  /*83c0*/  FADD.FTZ R43, R29, R26 ;  /* 0x0000001a1d2b7221 */ /* 0x000fe40000010000 */
        /* <DEDUP_REMOVED lines=17> */
.L_x_13251:
[----:B------:R-:W-:Y:S05]  /*84e0*/  BSYNC B0 ;  /* 0x0000000000007941 */ /* 0x000fea0003800000 */
.L_x_13250:
        /* <DEDUP_REMOVED lines=22> */
[----:B------:R-:W-:Y:S02]  /*8650*/  FADD.FTZ R34, R34, R7 ;  /* 0x0000000722227221 */ /* 0x000fe40000010000 */
[----:B------:R-:W-:Y:S02]  /*8660*/  FADD.FTZ R35, R35, R8 ;  /* 0x0000000823237221 */ /* 0x000fe40000010000 */
[----:B------:R-:W-:Y:S02]  /*8670*/  FADD.FTZ R36, R36, R9 ;  /* 0x0000000924247221 */ /* 0x000fe40000010000 */
[----:B------:R-:W-:Y:S02]  /*8680*/  FADD.FTZ R37, R37, R10 ;  /* 0x0000000a25257221 */ /* 0x000fe40000010000 */
[----:B------:R-:W-:Y:S02]  /*8690*/  FADD.FTZ R38, R38, R11 ;  /* 0x0000000b26267221 */ /* 0x000fe40000010000 */
[----:B------:R-:W-:-:S02]  /*86a0*/  FADD.FTZ R39, R39, R12 ;  /* 0x0000000c27277221 */ /* 0x000fc40000010000 */
[----:B------:R-:W-:Y:S02]  /*86b0*/  FADD.FTZ R40, R40, R13 ;  /* 0x0000000d28287221 */ /* 0x000fe40000010000 */
[----:B0-----:R-:W-:Y:S02]  /*86c0*/  FADD.FTZ R41, R41, R14 ;  /* 0x0000000e29297221 */ /* 0x001fe40000010000 */
[----:B-1----:R-:W-:Y:S02]  /*86d0*/  FADD.FTZ R42, R42, R15 ;  /* 0x0000000f2a2a7221 */ /* 0x002fe40000010000 */
[----:B--2---:R-:W-:Y:S02]  /*86e0*/  FADD.FTZ R43, R43, R16 ;  /* 0x000000102b2b7221 */ /* 0x004fe40000010000 */
[----:B---3--:R-:W-:Y:S02]  /*86f0*/  FADD.FTZ R45, R45, R18 ;  /* 0x000000122d2d7221 */ /* 0x008fe40000010000 */
.L_x_13253:
[----:B------:R-:W-:Y:S05]  /*8700*/  BSYNC B0 ;  /* 0x0000000000007941 */ /* 0x000fea0003800000 */
.L_x_13252:
        /* <DEDUP_REMOVED lines=18> */
.L_x_13255:
[----:B------:R-:W-:Y:S05]  /*8830*/  BSYNC B0 ;  /* 0x0000000000007941 */ /* 0x000fea0003800000 */
.L_x_13254:
        /* <DEDUP_REMOVED lines=34> */
.L_x_13257:
[----:B------:R-:W-:Y:S05]  /*8a60*/  BSYNC B0 ;  /* 0x0000000000007941 */ /* 0x000fea0003800000 */
.L_x_13256:
[----:B------:R-:W-:Y:S06]  /*8a70*/  BAR.SYNC.DEFER_BLOCKING 0x0 ;  /* 0x0000000000007b1d */ /* 0x000fec0000010000 */
[----:B------:R-:W-:Y:S05]  /*8a80*/  @P3 EXIT ;  /* 0x000000000000394d */ /* 0x000fea0003800000 */
[----:B------:R-:W2:Y:S01]  /*8a90*/  S2UR UR4, SR_CTAID.Y ;  /* 0x00000000000479c3 */ /* 0x000ea20000002600 */
[----:B------:R-:W-:-:S02]  /*8aa0*/  ULDC UR5, c[0x0][0xc] ;  /* 0x0000030000057ab9 */ /* 0x000fc40000000800 */
[----:B------:R-:W-:-:S05]  /*8ab0*/  ULDC UR8, c[0x0][0x14] ;  /* 0x0000050000087ab9 */ /* 0x000fca0000000800 */
[----:B------:R-:W3:Y:S08]  /*8ac0*/  S2UR UR6, SR_CTAID.Z ;  /* 0x00000000000679c3 */ /* 0x000ef00000002700 */
[----:B------:R-:W4:Y:S01]  /*8ad0*/  S2UR UR7, SR_CTAID.X ;  /* 0x00000000000779c3 */ /* 0x000f220000002500 */
[----:B--2---:R-:W-:Y:S02]  /*8ae0*/  UIMAD UR4, UR4, UR5, URZ ;  /* 0x00000005040472a4 */ /* 0x004fe4000f8e023f */
[----:B------:R-:W-:-:S04]  /*8af0*/  UIMAD UR5, UR8, 0x78, URZ ;  /* 0x00000078080578a4 */ /* 0x000fc8000f8e023f */
[----:B------:R-:W-:Y:S02]  /*8b00*/  UIMAD UR4, UR4, UR5, URZ ;  /* 0x00000005040472a4 */ /* 0x000fe4000f8e023f */
[----:B---3--:R-:W-:-:S04]  /*8b10*/  UIMAD UR6, UR6, 0x78, URZ ;  /* 0x00000078060678a4 */ /* 0x008fc8000f8e023f */
[----:B------:R-:W-:Y:S02]  /*8b20*/  USHF.R.S32.HI UR9, URZ, 0x1f, UR6 ;  /* 0x0000001f3f097899 */ /* 0x000fe40008011406 */
[----:B----4-:R-:W-:Y:S02]  /*8b30*/  UIMAD UR5, UR7, UR5, URZ ;  /* 0x00000005070572a4 */ /* 0x010fe4000f8e023f */
[----:B------:R-:W-:Y:S02]  /*8b40*/  USHF.R.S32.HI UR7, URZ, 0x1f, UR4 ;  /* 0x0000001f3f077899 */ /* 0x000fe40008011404 */
[----:B------:R-:W-:Y:S02]  /*8b50*/  USHF.R.S32.HI UR8, URZ, 0x1f, UR5 ;  /* 0x0000001f3f087899 */ /* 0x000fe40008011405 */
[----:B------:R-:W-:-:S04]  /*8b60*/  UIADD3 UR4, UP0, UP1, UR4, UR5, UR6 ;  /* 0x0000000504047290 */ /* 0x000fc8000f91e006 */
[----:B------:R-:W-:Y:S01]  /*8b70*/  UIADD3.X UR7, UR7, UR8, UR9, UP0, UP1 ;  /* 0x0000000807077290 */ /* 0x000fe200087e2409 */
[----:B------:R-:W-:Y:S11]  /*8b80*/  @P2 EXIT ;  /* 0x000000000000294d */ /* 0x000ff60003800000 */
[C---:B------:R-:W-:Y:S02]  /*8b90*/  IADD3 R3, P0, R30.reuse, UR4, RZ ;  /* 0x000000041e037c10 */ /* 0x040fe4000ff1e0ff */
[C---:B------:R-:W-:Y:S02]  /*8ba0*/  IADD3 R4, R30.reuse, 0x8, RZ ;  /* 0x000000081e047810 */ /* 0x040fe40007ffe0ff */
[C---:B------:R-:W-:Y:S02]  /*8bb0*/  LEA.HI.X.SX32 R6, R30.reuse, UR7, 0x1, P0 ;  /* 0x000000071e067c11 */ /* 0x040fe400080f0eff */
[----:B------:R-:W-:Y:S02]  /*8bc0*/  IADD3 R5, R30, 0x10, RZ ;  /* 0x000000101e057810 */ /* 0x000fe40007ffe0ff */
[----:B01----:R-:W-:Y:S02]  /*8bd0*/  LEA R2, P0, R3, c[0x0][0x160], 0x1 ;  /* 0x0000580003027a11 */ /* 0x003fe400078008ff */
[----:B------:R-:W-:-:S02]  /*8be0*/  IADD3 R9, P1, R4, UR4, RZ ;  /* 0x0000000404097c10 */ /* 0x000fc4000ff3e0ff */
[----:B------:R-:W-:Y:S02]  /*8bf0*/  IADD3 R7, P2, R5, UR4, RZ ;  /* 0x0000000405077c10 */ /* 0x000fe4000ff5e0ff */
[----:B------:R-:W-:Y:S02]  /*8c00*/  LEA.HI.X R3, R3, c[0x0][0x164], R6, 0x1, P0 ;  /* 0x0000590003037a11 */ /* 0x000fe400000f0c06 */
        /* <DEDUP_REMOVED lines=12> */
[C---:B------:R-:W-:Y:S02]  /*8cd0*/  IADD3 R12, R30.reuse, 0x28, RZ ;  /* 0x000000281e0c7810 */ /* 0x040fe40007ffe0ff */
[----:B------:R-:W-:Y:S02]  /*8ce0*/  IADD3 R13, R30, 0x30, RZ ;  /* 0x000000301e0d7810 */ /* 0x000fe40007ffe0ff */
[----:B------:R-:W-:Y:S02]  /*8cf0*/  LEA.HI.X.SX32 R14, R9, UR7, 0x1, P1 ;  /* 0x00000007090e7c11 */ /* 0x000fe400088f0eff */
[----:B------:R-:W-:-:S02]  /*8d00*/  LEA.HI.X R9, R15, c[0x0][0x164], R16, 0x1, P0 ;  /* 0x000059000f097a11 */ /* 0x000fc400000f0c10 */
[----:B------:R-:W-:Y:S02]  /*8d10*/  LEA R10, P1, R11, c[0x0][0x160], 0x1 ;  /* 0x000058000b0a7a11 */ /* 0x000fe400078208ff */
[----:B------:R-:W-:Y:S02]  /*8d20*/  IADD3 R19, P0, R12, UR4, RZ ;  /* 0x000000040c137c10 */ /* 0x000fe4000ff1e0ff */
[----:B------:R-:W-:Y:S02]  /*8d30*/  IADD3 R15, P2, R13, UR4, RZ ;  /* 0x000000040d0f7c10 */ /* 0x000fe4000ff5e0ff */
[----:B------:R-:W-:Y:S02]  /*8d40*/  IADD3 R16, R30, 0x38, RZ ;  /* 0x000000381e107810 */ /* 0x000fe40007ffe0ff */
[----:B------:R-:W-:Y:S02]  /*8d50*/  LEA.HI.X R11, R11, c[0x0][0x164], R14, 0x1, P1 ;  /* 0x000059000b0b7a11 */ /* 0x000fe400008f0c0e */
[----:B------:R-:W-:-:S02]  /*8d60*/  LEA.HI.X.SX32 R20, R12, UR7, 0x1, P0 ;  /* 0x000000070c147c11 */ /* 0x000fc400080f0eff */
[----:B------:R-:W-:Y:S02]  /*8d70*/  LEA.HI.X.SX32 R18, R13, UR7, 0x1, P2 ;  /* 0x000000070d127c11 */ /* 0x000fe400090f0eff */
[----:B------:R-:W-:Y:S02]  /*8d80*/  LEA R12, P0, R19, c[0x0][0x160], 0x1 ;  /* 0x00005800130c7a11 */ /* 0x000fe400078008ff */
[----:B------:R-:W-:Y:S02]  /*8d90*/  LEA R14, P1, R15, c[0x0][0x160], 0x1 ;  /* 0x000058000f0e7a11 */ /* 0x000fe400078208ff */
[----:B------:R-:W-:Y:S02]  /*8da0*/  IADD3 R17, R30, 0x40, RZ ;  /* 0x000000401e117810 */ /* 0x000fe40007ffe0ff */
        /* <DEDUP_REMOVED lines=13> */
[----:B------:R-:W-:-:S02]  /*8e80*/  IADD3 R23, R30, 0x58, RZ ;  /* 0x000000581e177810 */ /* 0x000fc40007ffe0ff */
[----:B------:R-:W-:Y:S02]  /*8e90*/  IADD3 R26, P1, R21, UR4, RZ ;  /* 0x00000004151a7c10 */ /* 0x000fe4000ff3e0ff */
[----:B------:R-:W-:Y:S02]  /*8ea0*/  LEA.HI.X.SX32 R31, R20, UR7, 0x1, P0 ;  /* 0x00000007141f7c11 */ /* 0x000fe400080f0eff */
[----:B------:R-:W-:Y:S02]  /*8eb0*/  LEA R20, P0, R24, c[0x0][0x160], 0x1 ;  /* 0x0000580018147a11 */ /* 0x000fe400078008ff */
[----:B------:R-:W-:Y:S02]  /*8ec0*/  IADD3 R25, P2, R23, UR4, RZ ;  /* 0x0000000417197c10 */ /* 0x000fe4000ff5e0ff */
[----:B------:R-:W-:Y:S02]  /*8ed0*/  LEA.HI.X.SX32 R29, R21, UR7, 0x1, P1 ;  /* 0x00000007151d7c11 */ /* 0x000fe400088f0eff */
[----:B------:R-:W-:-:S02]  /*8ee0*/  LEA R22, P1, R26, c[0x0][0x160], 0x1 ;  /* 0x000058001a167a11 */ /* 0x000fc400078208ff */
[----:B------:R-:W-:Y:S02]  /*8ef0*/  F2FP.BF16.PACK_AB R0, R27, R0 ;  /* 0x000000001b00723e */ /* 0x000fe400000010ff */
[----:B------:R-:W-:Y:S02]  /*8f00*/  LEA.HI.X R21, R24, c[0x0][0x164], R31, 0x1, P0 ;  /* 0x0000590018157a11 */ /* 0x000fe400000f0c1f */
[----:B------:R-:W-:Y:S01]  /*8f10*/  LEA.HI.X.SX32 R44, R23, UR7, 0x1, P2 ;  /* 0x00000007172c7c11 */ /* 0x000fe200090f0eff */
[----:B------:R0:W-:Y:S01]  /*8f20*/  STG.E.U16 [R2.64], R0 ;  /* 0x0000000002007986 */ /* 0x0001e2000c10150a */
[----:B------:R-:W-:Y:S02]  /*8f30*/  LEA R24, P0, R25, c[0x0][0x160], 0x1 ;  /* 0x0000580019187a11 */ /* 0x000fe400078008ff */
[----:B------:R-:W-:Y:S02]  /*8f40*/  LEA.HI.X R23, R26, c[0x0][0x164], R29, 0x1, P1 ;  /* 0x000059001a177a11 */ /* 0x000fe400008f0c1d */
[----:B------:R-:W-:-:S02]  /*8f50*/  F2FP.BF16.PACK_AB R32, R33, R32 ;  /* 0x000000202120723e */ /* 0x000fc400000010ff */
[----:B------:R-:W-:Y:S02]  /*8f60*/  IADD3 R26, R30, 0x60, RZ ;  /* 0x000000601e1a7810 */ /* 0x000fe40007ffe0ff */
[----:B------:R-:W-:Y:S02]  /*8f70*/  PRMT R33, R0, 0x7632, R33 ;  /* 0x0000763200217816 */ /* 0x000fe40000000021 */
[C---:B------:R-:W-:Y:S02]  /*8f80*/  IADD3 R28, R30.reuse, 0x68, RZ ;  /* 0x000000681e1c7810 */ /* 0x040fe40007ffe0ff */
[----:B------:R-:W-:Y:S01]  /*8f90*/  IADD3 R30, R30, 0x70, RZ ;  /* 0x000000701e1e7810 */ /* 0x000fe20007ffe0ff */
[----:B------:R1:W-:Y:S01]  /*8fa0*/  STG.E.U16 [R4.64], R33 ;  /* 0x0000002104007986 */ /* 0x0003e2000c10150a */
[----:B------:R-:W-:Y:S02]  /*8fb0*/  F2FP.BF16.PACK_AB R34, R35, R34 ;  /* 0x000000222322723e */ /* 0x000fe400000010ff */
[----:B------:R-:W-:Y:S01]  /*8fc0*/  LEA.HI.X R25, R25, c[0x0][0x164], R44, 0x1, P0 ;  /* 0x0000590019197a11 */ /* 0x000fe200000f0c2c */
[----:B------:R-:W-:Y:S01]  /*8fd0*/  STG.E.U16 [R6.64], R32 ;  /* 0x0000002006007986 */ /* 0x000fe2000c10150a */
[----:B------:R-:W-:-:S02]  /*8fe0*/  IADD3 R47, P0, R26, UR4, RZ ;  /* 0x000000041a2f7c10 */ /* 0x000fc4000ff1e0ff */
[----:B0-----:R-:W-:Y:S02]  /*8ff0*/  PRMT R3, R32, 0x7632, R3 ;  /* 0x0000763220037816 */ /* 0x001fe40000000003 */
[----:B------:R-:W-:Y:S02]  /*9000*/  F2FP.BF16.PACK_AB R36, R37, R36 ;  /* 0x000000242524723e */ /* 0x000fe400000010ff */
[----:B------:R-:W-:Y:S01]  /*9010*/  IADD3 R29, P1, R28, UR4, RZ ;  /* 0x000000041c1d7c10 */ /* 0x000fe2000ff3e0ff */
[----:B------:R-:W-:Y:S01]  /*9020*/  STG.E.U16 [R8.64], R3 ;  /* 0x0000000308007986 */ /* 0x000fe2000c10150a */
[----:B------:R-:W-:Y:S02]  /*9030*/  IADD3 R31, P2, R30, UR4, RZ ;  /* 0x000000041e1f7c10 */ /* 0x000fe4000ff5e0ff */
[----:B-1----:R-:W-:Y:S01]  /*9040*/  PRMT R5, R34, 0x7632, R5 ;  /* 0x0000763222057816 */ /* 0x002fe20000000005 */
[----:B------:R-:W-:Y:S01]  /*9050*/  STG.E.U16 [R10.64], R34 ;  /* 0x000000220a007986 */ /* 0x000fe2000c10150a */
[----:B------:R-:W-:-:S02]  /*9060*/  F2FP.BF16.PACK_AB R38, R39, R38 ;  /* 0x000000262726723e */ /* 0x000fc400000010ff */
[----:B------:R-:W-:Y:S01]  /*9070*/  LEA.HI.X.SX32 R48, R26, UR7, 0x1, P0 ;  /* 0x000000071a307c11 */ /* 0x000fe200080f0eff */
[----:B------:R0:W-:Y:S01]  /*9080*/  STG.E.U16 [R12.64], R5 ;  /* 0x000000050c007986 */ /* 0x0001e2000c10150a */
[----:B------:R-:W-:Y:S02]  /*9090*/  PRMT R0, R36, 0x7632, R0 ;  /* 0x0000763224007816 */ /* 0x000fe40000000000 */
[----:B------:R-:W-:Y:S01]  /*90a0*/  F2FP.BF16.PACK_AB R40, R41, R40 ;  /* 0x000000282928723e */ /* 0x000fe200000010ff */
[----:B------:R1:W-:Y:S01]  /*90b0*/  STG.E.U16 [R14.64], R36 ;  /* 0x000000240e007986 */ /* 0x0003e2000c10150a */
[----:B------:R-:W-:Y:S02]  /*90c0*/  LEA.HI.X.SX32 R46, R28, UR7, 0x1, P1 ;  /* 0x000000071c2e7c11 */ /* 0x000fe400088f0eff */
[----:B------:R-:W-:Y:S01]  /*90d0*/  LEA R26, P0, R47, c[0x0][0x160], 0x1 ;  /* 0x000058002f1a7a11 */ /* 0x000fe200078008ff */
[----:B------:R-:W-:Y:S01]  /*90e0*/  STG.E.U16 [R16.64], R0 ;  /* 0x0000000010007986 */ /* 0x000fe2000c10150a */
[----:B------:R-:W-:-:S02]  /*90f0*/  LEA R28, P1, R29, c[0x0][0x160], 0x1 ;  /* 0x000058001d1c7a11 */ /* 0x000fc400078208ff */
[----:B------:R-:W-:Y:S01]  /*9100*/  LEA.HI.X.SX32 R44, R30, UR7, 0x1, P2 ;  /* 0x000000071e2c7c11 */ /* 0x000fe200090f0eff */
[----:B------:R-:W-:Y:S01]  /*9110*/  STG.E.U16 [R18.64], R38 ;  /* 0x0000002612007986 */ /* 0x000fe2000c10150a */
[----:B------:R-:W-:Y:S02]  /*9120*/  PRMT R2, R38, 0x7632, R2 ;  /* 0x0000763226027816 */ /* 0x000fe40000000002 */
[----:B------:R-:W-:Y:S02]  /*9130*/  F2FP.BF16.PACK_AB R42, R43, R42 ;  /* 0x0000002a2b2a723e */ /* 0x000fe400000010ff */
[----:B------:R-:W-:Y:S01]  /*9140*/  LEA R30, P2, R31, c[0x0][0x160], 0x1 ;  /* 0x000058001f1e7a11 */ /* 0x000fe200078408ff */
[----:B------:R-:W-:Y:S01]  /*9150*/  STG.E.U16 [R20.64], R2 ;  /* 0x0000000214007986 */ /* 0x000fe2000c10150a */
[----:B0-----:R-:W-:Y:S02]  /*9160*/  PRMT R12, R40, 0x7632, R12 ;  /* 0x00007632280c7816 */ /* 0x001fe4000000000c */
[----:B------:R-:W-:Y:S01]  /*9170*/  LEA.HI.X R27, R47, c[0x0][0x164], R48, 0x1, P0 ;  /* 0x000059002f1b7a11 */ /* 0x000fe200000f0c30 */
[----:B------:R-:W-:Y:S01]  /*9180*/  STG.E.U16 [R22.64], R40 ;  /* 0x0000002816007986 */ /* 0x000fe2000c10150a */
[----:B------:R-:W-:-:S02]  /*9190*/  LEA.HI.X R29, R29, c[0x0][0x164], R46, 0x1, P1 ;  /* 0x000059001d1d7a11 */ /* 0x000fc400008f0c2e */
[----:B-1----:R-:W-:Y:S01]  /*91a0*/  PRMT R14, R42, 0x7632, R14 ;  /* 0x000076322a0e7816 */ /* 0x002fe2000000000e */
[----:B------:R-:W-:Y:S01]  /*91b0*/  STG.E.U16 [R24.64], R12 ;  /* 0x0000000c18007986 */ /* 0x000fe2000c10150a */
[----:B------:R-:W-:Y:S02]  /*91c0*/  LEA.HI.X R31, R31, c[0x0][0x164], R44, 0x1, P2 ;  /* 0x000059001f1f7a11 */ /* 0x000fe400010f0c2c */
[----:B------:R-:W-:Y:S01]  /*91d0*/  F2FP.BF16.PACK_AB R45, RZ, R45 ;  /* 0x0000002dff2d723e */ /* 0x000fe200000010ff */
[----:B------:R-:W-:Y:S04]  /*91e0*/  STG.E.U16 [R26.64], R42 ;  /* 0x0000002a1a007986 */ /* 0x000fe8000c10150a */
[----:B------:R-:W-:Y:S04]  /*91f0*/  STG.E.U16 [R28.64], R14 ;  /* 0x0000000e1c007986 */ /* 0x000fe8000c10150a */
[----:B------:R-:W-:Y:S01]  /*9200*/  STG.E.U16 [R30.64], R45 ;  /* 0x0000002d1e007986 */ /* 0x000fe2000c10150a */
[----:B------:R-:W-:Y:S05]  /*9210*/  EXIT ;  /* 0x000000000000794d */ /* 0x000fea0003800000 */
.L_x_13258:
        /* <DEDUP_REMOVED lines=14> */
.L_x_23926:


//--------------------- .text._ZN4vllm25paged_attention_v1_kernelI13__nv_bfloat16S1_Li112ELi32ELi128ELNS_18Fp8KVCacheDataTypeE0ELb0EEEvPT_PKS3_PKT0_S9_ifPKiSB_iPKfiiiSD_SD_iiiii --------------------------
	.section	.text._ZN4vllm25paged_attention_v1_kernelI13__nv_bfloat16S1_Li112ELi32ELi128ELNS_18Fp8KVCacheDataTypeE0ELb0EEEvPT_PKS3_PKT0_S9_ifPKiSB_iPKfiiiSD_SD_iiiii,"ax",@progbits
	.sectioninfo	@"SHI_REGISTERS=164"
	.align	128
        .global         _ZN4vllm25paged_attention_v1_kernelI13__nv_bfloat16S1_Li112ELi32ELi128ELNS_18Fp8KVCacheDataTypeE0ELb0EEEvPT_PKS3_PKT0_S9_ifPKiSB_iPKfiiiSD_SD_iiiii
        .type           _ZN4vllm25paged_attention_v1_kernelI13__nv_bfloat16S1_Li112ELi32ELi128ELNS_18Fp8KVCacheDataTypeE0ELb0EEEvPT_PKS3_PKT0_S9_ifPKiSB_iPKfiiiSD_SD_iiiii,@function
        .size           _ZN4vllm25paged_attention_v1_kernelI13__nv_bfloat16S1_Li112ELi32ELi128ELNS_18Fp8KVCacheDataTypeE0ELb0EEEvPT_PKS3_PKT0_S9_ifPKiSB_iPKfiiiSD_SD_iiiii,(.L_x_23927 - _ZN4vllm25paged_attention_v1_kernelI13__nv_bfloat16S1_Li112ELi32ELi128ELNS_18Fp8KVCacheDataTypeE0ELb0EEEvPT_PKS3_PKT0_S9_ifPKiSB_iPKfiiiSD_SD_iiiii)
        .other          _ZN4vllm25paged_attention_v1_kernelI13__nv_bfloat16S1_Li112ELi32ELi128ELNS_18Fp8KVCacheDataTypeE0ELb0EEEvPT_PKS3_PKT0_S9_ifPKiSB_iPKfiiiSD_SD_iiiii,@"STO_CUDA_ENTRY STV_DEFAULT"
_ZN4vllm25paged_attention_v1_kernelI13__nv_bfloat16S1_Li112ELi32ELi128ELNS_18Fp8KVCacheDataTypeE0ELb0EEEvPT_PKS3_PKT0_S9_ifPKiSB_iPKfiiiSD_SD_iiiii:
.text._ZN4vllm25paged_attention_v1_kernelI13__nv_bfloat16S1_Li112ELi32ELi128ELNS_18Fp8KVCacheDataTypeE0ELb0EEEvPT_PKS3_PKT0_S9_ifPKiSB_iPKfiiiSD_SD_iiiii:
        /* <DEDUP_REMOVED lines=98> */
.L_x_13263:
        /* <DEDUP_REMOVED lines=15> */
.L_x_13262:
[----:B------:R-:W-:Y:S05]  /*0710*/  BSYNC B1 ;  /* 0x0000000000017941 */ /* 0x000fea0003800000 */
.L_x_13261:
        /* <DEDUP_REMOVED lines=10> */
.L_x_13264:
        /* <DEDUP_REMOVED lines=28> */
.L_x_13260:
[----:B------:R-:W-:Y:S05]  /*0980*/  BSYNC B0 ;  /* 0x0000000000007941 */ /* 0x000fea0003800000 */
.L_x_13259:
        /* <DEDUP_REMOVED lines=15> */
[----:B------:R-:W-:Y:S01]  /*0a80*/  IADD3 R2, P0, R3, R2, RZ ;  /* 0x0000000203027210 */ /* 0x000fe20007f1e0ff */
[----:B------:R-:W2:Y:S01]  /*0a90*/  LDS.128 R12, [0x30] ;  /* 0x00003000ff0c7984 */ /* 0x000ea20000000c00 */
[----:B------:R-:W-:-:S02]  /*0aa0*/  SHF.R.S32.HI R127, RZ, 0x1f, R127 ;  /* 0x0000001fff7f7819 */ /* 0x000fc4000001147f */
[----:B------:R-:W-:Y:S01]  /*0ab0*/  LEA.HI.X.SX32 R3, R3, R16, 0x1, P0 ;  /* 0x0000001003037211 */ /* 0x000fe200000f0eff */
[----:B------:R-:W3:Y:S04]  /*0ac0*/  LDS.128 R20, [0x40] ;  /* 0x00004000ff147984 */ /* 0x000ee80000000c00 */
[----:B------:R-:W4:Y:S04]  /*0ad0*/  LDS.128 R24, [0x50] ;  /* 0x00005000ff187984 */ /* 0x000f280000000c00 */
[----:B------:R-:W2:Y:S04]  /*0ae0*/  LDS.128 R16, [0x60] ;  /* 0x00006000ff107984 */ /* 0x000ea80000000c00 */
[----:B------:R-:W-:Y:S01]  /*0af0*/  LDS.128 R4, [0x20] ;  /* 0x00002000ff047984 */ /* 0x000fe20000000c00 */
[----:B0-----:R-:W-:-:S02]  /*0b00*/  PRMT R37, RZ, 0x5410, R8 ;  /* 0x00005410ff257816 */ /* 0x001fc40000000008 */
[----:B------:R-:W-:Y:S02]  /*0b10*/  PRMT R38, RZ, 0x7610, R8 ;  /* 0x00007610ff267816 */ /* 0x000fe40000000008 */
[--C-:B------:R-:W-:Y:S02]  /*0b20*/  PRMT R39, RZ, 0x5410, R9.reuse ;  /* 0x00005410ff277816 */ /* 0x100fe40000000009 */
[----:B------:R-:W-:Y:S02]  /*0b30*/  PRMT R40, RZ, 0x7610, R9 ;  /* 0x00007610ff287816 */ /* 0x000fe40000000009 */
[--C-:B------:R-:W-:Y:S02]  /*0b40*/  PRMT R41, RZ, 0x5410, R10.reuse ;  /* 0x00005410ff297816 */ /* 0x100fe4000000000a */
[----:B------:R-:W-:Y:S02]  /*0b50*/  PRMT R42, RZ, 0x7610, R10 ;  /* 0x00007610ff2a7816 */ /* 0x000fe4000000000a */
[----:B------:R-:W-:-:S02]  /*0b60*/  PRMT R43, RZ, 0x5410, R11 ;  /* 0x00005410ff2b7816 */ /* 0x000fc4000000000b */
[----:B------:R-:W-:Y:S02]  /*0b70*/  PRMT R44, RZ, 0x7610, R11 ;  /* 0x00007610ff2c7816 */ /* 0x000fe4000000000b */
[----:B------:R-:W0:Y:S01]  /*0b80*/  LDS.128 R8, [0x70] ;  /* 0x00007000ff087984 */ /* 0x000e220000000c00 */
[--C-:B-1----:R-:W-:Y:S02]  /*0b90*/  PRMT R45, RZ, 0x5410, R52.reuse ;  /* 0x00005410ff2d7816 */ /* 0x102fe40000000034 */
[----:B------:R-:W-:Y:S02]  /*0ba0*/  PRMT R46, RZ, 0x7610, R52 ;  /* 0x00007610ff2e7816 */ /* 0x000fe40000000034 */
[--C-:B------:R-:W-:Y:S02]  /*0bb0*/  PRMT R47, RZ, 0x5410, R53.reuse ;  /* 0x00005410ff2f7816 */ /* 0x100fe40000000035 */
[----:B------:R-:W-:Y:S02]  /*0bc0*/  PRMT R48, RZ, 0x7610, R53 ;  /* 0x00007610ff307816 */ /* 0x000fe40000000035 */
[----:B------:R-:W-:-:S02]  /*0bd0*/  PRMT R49, RZ, 0x5410, R54 ;  /* 0x00005410ff317816 */ /* 0x000fc40000000036 */
[----:B------:R-:W-:Y:S02]  /*0be0*/  PRMT R50, RZ, 0x7610, R54 ;  /* 0x00007610ff327816 */ /* 0x000fe40000000036 */
[--C-:B------:R-:W-:Y:S02]  /*0bf0*/  PRMT R51, RZ, 0x5410, R55.reuse ;  /* 0x00005410ff337816 */ /* 0x100fe40000000037 */
[----:B------:R-:W-:Y:S02]  /*0c00*/  PRMT R52, RZ, 0x7610, R55 ;  /* 0x00007610ff347816 */ /* 0x000fe40000000037 */
[--C-:B--2---:R-:W-:Y:S02]  /*0c10*/  PRMT R61, RZ, 0x5410, R12.reuse ;  /* 0x00005410ff3d7816 */ /* 0x104fe4000000000c */
[----:B------:R-:W-:Y:S02]  /*0c20*/  PRMT R63, RZ, 0x7610, R12 ;  /* 0x00007610ff3f7816 */ /* 0x000fe4000000000c */
[----:B------:R-:W-:-:S02]  /*0c30*/  PRMT R62, RZ, 0x5410, R13 ;  /* 0x00005410ff3e7816 */ /* 0x000fc4000000000d */
[----:B------:R-:W-:Y:S02]  /*0c40*/  PRMT R65, RZ, 0x7610, R13 ;  /* 0x00007610ff417816 */ /* 0x000fe4000000000d */
        /* <DEDUP_REMOVED lines=31> */
[--C-:B0-----:R-:W-:Y:S01]  /*0e40*/  PRMT R93, RZ, 0x5410, R8.reuse ;  /* 0x00005410ff5d7816 */ /* 0x101fe20000000008 */
[----:B------:R-:W0:Y:S01]  /*0e50*/  LDS.128 R16, [0xc0] ;  /* 0x0000c000ff107984 */ /* 0x000e220000000c00 */
        /* <DEDUP_REMOVED lines=8> */
[----:B------:R-:W4:Y:S01]  /*0ee0*/  LDS.128 R8, [0xd0] ;  /* 0x0000d000ff087984 */ /* 0x000f220000000c00 */
        /* <DEDUP_REMOVED lines=16> */
[----:B---3--:R-:W-:Y:S02]  /*0ff0*/  PRMT R117, RZ, 0x5410, R24 ;  /* 0x00005410ff757816 */ /* 0x008fe40000000018 */
[----:B------:R-:W-:-:S02]  /*1000*/  PRMT R118, RZ, 0x5410, R25 ;  /* 0x00005410ff767816 */ /* 0x000fc40000000019 */
[----:B------:R-:W-:Y:S02]  /*1010*/  PRMT R119, RZ, 0x5410, R26 ;  /* 0x00005410ff777816 */ /* 0x000fe4000000001a */
[----:B------:R-:W-:Y:S02]  /*1020*/  PRMT R120, RZ, 0x5410, R27 ;  /* 0x00005410ff787816 */ /* 0x000fe4000000001b */
[----:B0-----:R-:W-:Y:S02]  /*1030*/  PRMT R121, RZ, 0x5410, R16 ;  /* 0x00005410ff797816 */ /* 0x001fe40000000010 */
[----:B------:R-:W-:Y:S02]  /*1040*/  PRMT R122, RZ, 0x5410, R17 ;  /* 0x00005410ff7a7816 */ /* 0x000fe40000000011 */
[----:B------:R-:W-:Y:S02]  /*1050*/  PRMT R123, RZ, 0x5410, R18 ;  /* 0x00005410ff7b7816 */ /* 0x000fe40000000012 */
[----:B------:R-:W-:-:S02]  /*1060*/  PRMT R124, RZ, 0x5410, R19 ;  /* 0x00005410ff7c7816 */ /* 0x000fc40000000013 */
[----:B------:R-:W-:Y:S01]  /*1070*/  PRMT R125, RZ, 0x7610, R19 ;  /* 0x00007610ff7d7816 */ /* 0x000fe20000000013 */
[----:B------:R-:W-:Y:S01]  /*1080*/  IMAD.MOV.U32 R19, RZ, RZ, -0x800001 ;  /* 0xff7fffffff137424 */ /* 0x000fe200078e00ff */
[----:B----4-:R-:W-:Y:S02]  /*1090*/  PRMT R133, RZ, 0x5410, R10 ;  /* 0x00005410ff857816 */ /* 0x010fe4000000000a */
        /* <DEDUP_REMOVED lines=28> */
[----:B------:R-:W-:Y:S02]  /*1260*/  PRMT R10, RZ, 0x7610, R10 ;  /* 0x00007610ff0a7816 */ /* 0x000fe4000000000a */
[----:B------:R-:W-:Y:S02]  /*1270*/  PRMT R11, RZ, 0x7610, R11 ;  /* 0x00007610ff0b7816 */ /* 0x000fe4000000000b */
.L_x_13267:
        /* <DEDUP_REMOVED lines=53> */
[----:B------:R0:W2:Y:S01]  /*15d0*/  LDG.E.CONSTANT R159, [R6.64+0x1a0c] ;  /* 0x001a0c0a069f7981 */ /* 0x0000a2000c1e9900 */
[----:B------:R-:W-:-:S03]  /*15e0*/  PRMT R155, RZ, 0x7610, R155 ;  /* 0x00007610ff9b7816 */ /* 0x000fc6000000009b */
[----:B------:R-:W-:Y:S02]  /*15f0*/  FFMA.FTZ R157, R61, R157, R158 ;  /* 0x0000009d3d9d7223 */ /* 0x000fe4000001009e */
[----:B------:R-:W-:Y:S01]  /*1600*/  FFMA.FTZ R156, R63, R155, R156 ;  /* 0x0000009b3f9c7223 */ /* 0x000fe2000001009c */
[--C-:B------:R-:W-:Y:S01]  /*1610*/  PRMT R155, RZ, 0x5410, R154.reuse ;  /* 0x00005410ff9b7816 */ /* 0x100fe2000000009a */
[----:B------:R0:W3:Y:S01]  /*1620*/  LDG.E.CONSTANT R158, [R6.64+0x20c] ;  /* 0x00020c0a069e7981 */ /* 0x0000e2000c1e9900 */
[----:B------:R-:W-:-:S03]  /*1630*/  PRMT R154, RZ, 0x7610, R154 ;  /* 0x00007610ff9a7816 */ /* 0x000fc6000000009a */
[----:B------:R-:W-:Y:S02]  /*1640*/  FFMA.FTZ R155, R68, R155, R157 ;  /* 0x0000009b449b7223 */ /* 0x000fe4000001009d */
[----:B------:R-:W-:Y:S01]  /*1650*/  FFMA.FTZ R154, R71, R154, R156 ;  /* 0x0000009a479a7223 */ /* 0x000fe2000001009c */
[--C-:B------:R-:W-:Y:S01]  /*1660*/  PRMT R156, RZ, 0x5410, R153.reuse ;  /* 0x00005410ff9c7816 */ /* 0x100fe20000000099 */
[----:B------:R0:W4:Y:S01]  /*1670*/  LDG.E.CONSTANT R157, [R6.64+0x1a08] ;  /* 0x001a080a069d7981 */ /* 0x000122000c1e9900 */
        /* <DEDUP_REMOVED lines=39> */
[----:B------:R-:W-:-:S04]  /*18f0*/  FFMA.FTZ R149, R130, R4, R149 ;  /* 0x0000000482957223 */ /* 0x000fc80000010095 */
[----:B------:R-:W-:Y:S01]  /*1900*/  FADD.FTZ R4, R136, R149 ;  /* 0x0000009588047221 */ /* 0x000fe20000010000 */
[--C-:B------:R-:W-:Y:S02]  /*1910*/  PRMT R136, RZ, 0x5410, R5.reuse ;  /* 0x00005410ff887816 */ /* 0x100fe40000000005 */
[----:B------:R-:W-:-:S03]  /*1920*/  PRMT R5, RZ, 0x7610, R5 ;  /* 0x00007610ff057816 */ /* 0x000fc60000000005 */
[----:B------:R-:W-:Y:S01]  /*1930*/  FMUL.FTZ R140, R47, R136 ;  /* 0x000000882f8c7220 */ /* 0x000fe20000410000 */
[--C-:B------:R-:W-:Y:S01]  /*1940*/  PRMT R136, RZ, 0x5410, R8.reuse ;  /* 0x00005410ff887816 */ /* 0x100fe20000000008 */
[----:B------:R-:W-:Y:S01]  /*1950*/  FMUL.FTZ R148, R48, R5 ;  /* 0x0000000530947220 */ /* 0x000fe20000410000 */
[----:B------:R-:W-:Y:S01]  /*1960*/  PRMT R149, RZ, 0x7610, R8 ;  /* 0x00007610ff957816 */ /* 0x000fe20000000008 */
[----:B------:R-:W0:Y:S01]  /*1970*/  LDG.E.CONSTANT R5, [R6.64+0x208] ;  /* 0x0002080a06057981 */ /* 0x000e22000c1e9900 */
[--C-:B------:R-:W-:Y:S01]  /*1980*/  PRMT R8, RZ, 0x5410, R9.reuse ;  /* 0x00005410ff087816 */ /* 0x100fe20000000009 */
[----:B------:R-:W-:Y:S01]  /*1990*/  FFMA.FTZ R136, R39, R136, R140 ;  /* 0x0000008827887223 */ /* 0x000fe2000001008c */
[----:B------:R-:W-:Y:S01]  /*19a0*/  PRMT R9, RZ, 0x7610, R9 ;  /* 0x00007610ff097816 */ /* 0x000fe20000000009 */
[----:B------:R-:W-:Y:S02]  /*19b0*/  FFMA.FTZ R149, R40, R149, R148 ;  /* 0x0000009528957223 */ /* 0x000fe40000010094 */
[----:B------:R-:W-:-:S02]  /*19c0*/  FFMA.FTZ R151, R55, R8, R136 ;  /* 0x0000000837977223 */ /* 0x000fc40000010088 */
[----:B------:R0:W2:Y:S01]  /*19d0*/  LDG.E.CONSTANT R8, [R6.64+0x8] ;  /* 0x0000080a06087981 */ /* 0x0000a2000c1e9900 */
[----:B------:R-:W-:Y:S01]  /*19e0*/  FFMA.FTZ R136, R56, R9, R149 ;  /* 0x0000000938887223 */ /* 0x000fe20000010095 */
[--C-:B------:R-:W-:Y:S02]  /*19f0*/  PRMT R140, RZ, 0x5410, R135.reuse ;  /* 0x00005410ff8c7816 */ /* 0x100fe40000000087 */
[----:B------:R0:W3:Y:S01]  /*1a00*/  LDG.E.CONSTANT R9, [R6.64+0x408] ;  /* 0x0004080a06097981 */ /* 0x0000e2000c1e9900 */
[----:B------:R-:W-:Y:S02]  /*1a10*/  PRMT R135, RZ, 0x7610, R135 ;  /* 0x00007610ff877816 */ /* 0x000fe40000000087 */
[----:B------:R-:W-:-:S03]  /*1a20*/  FFMA.FTZ R151, R62, R140, R151 ;  /* 0x0000008c3e977223 */ /* 0x000fc60000010097 */
        /* <DEDUP_REMOVED lines=11> */
[----:B------:R-:W-:Y:S01]  /*1ae0*/  FFMA.FTZ R149, R81, R138, R140 ;  /* 0x0000008a51957223 */ /* 0x000fe2000001008c */
[--C-:B------:R-:W-:Y:S02]  /*1af0*/  PRMT R140, RZ, 0x5410, R139.reuse ;  /* 0x00005410ff8c7816 */ /* 0x100fe4000000008b */
        /* <DEDUP_REMOVED lines=16> */
[----:B------:R0:W4:Y:S01]  /*1c00*/  LDG.E.CONSTANT R146, [R6.64+0x1408] ;  /* 0x0014080a06927981 */ /* 0x000122000c1e9900 */
[----:B------:R-:W-:Y:S02]  /*1c10*/  PRMT R145, RZ, 0x7610, R145 ;  /* 0x00007610ff917816 */ /* 0x000fe40000000091 */
[----:B------:R-:W-:Y:S02]  /*1c20*/  FFMA.FTZ R149, R110, R149, R151 ;  /* 0x000000956e957223 */ /* 0x000fe40000010097 */
[----:B------:R0:W4:Y:S01]  /*1c30*/  LDG.E.CONSTANT R151, [R6.64+0xc0c] ;  /* 0x000c0c0a06977981 */ /* 0x000122000c1e9900 */
[----:B------:R-:W-:Y:S01]  /*1c40*/  FFMA.FTZ R150, R13, R145, R148 ;  /* 0x000000910d967223 */ /* 0x000fe20000010094 */
[----:B------:R-:W-:-:S02]  /*1c50*/  PRMT R145, RZ, 0x5410, R144 ;  /* 0x00005410ff917816 */ /* 0x000fc40000000090 */
[----:B------:R0:W4:Y:S03]  /*1c60*/  LDG.E.CONSTANT R148, [R6.64+0x1608] ;  /* 0x0016080a06947981 */ /* 0x000126000c1e9900 */
[----:B------:R-:W-:Y:S02]  /*1c70*/  FFMA.FTZ R149, R114, R145, R149 ;  /* 0x0000009172957223 */ /* 0x000fe40000010095 */
[----:B------:R0:W4:Y:S01]  /*1c80*/  LDG.E.CONSTANT R145, [R6.64+0x1808] ;  /* 0x0018080a06917981 */ /* 0x000122000c1e9900 */
[----:B------:R-:W-:-:S05]  /*1c90*/  PRMT R144, RZ, 0x7610, R144 ;  /* 0x00007610ff907816 */ /* 0x000fca0000000090 */
[----:B------:R-:W-:Y:S01]  /*1ca0*/  FFMA.FTZ R144, R21, R144, R150 ;  /* 0x0000009015907223 */ /* 0x000fe20000010096 */
[--C-:B------:R-:W-:Y:S02]  /*1cb0*/  PRMT R150, RZ, 0x5410, R142.reuse ;  /* 0x00005410ff967816 */ /* 0x100fe4000000008e */
        /* <DEDUP_REMOVED lines=9> */
[----:B------:R0:W4:Y:S01]  /*1d50*/  LDG.E.CONSTANT R149, [R6.64+0x100c] ;  /* 0x00100c0a06957981 */ /* 0x000122000c1e9900 */
[----:B------:R-:W-:-:S05]  /*1d60*/  PRMT R141, RZ, 0x7610, R141 ;  /* 0x00007610ff8d7816 */ /* 0x000fca000000008d */
[----:B------:R-:W-:Y:S02]  /*1d70*/  FFMA.FTZ R160, R132, R141, R143 ;  /* 0x0000008d84a07223 */ /* 0x000fe4000001008f */
[----:B------:R0:W4:Y:S01]  /*1d80*/  LDG.E.CONSTANT R141, [R6.64+0x120c] ;  /* 0x00120c0a068d7981 */ /* 0x000122000c1e9900 */
[----:B------:R-:W-:-:S03]  /*1d90*/  FFMA.FTZ R161, R131, R142, R144 ;  /* 0x0000008e83a17223 */ /* 0x000fc60000010090 */
[----:B------:R0:W4:Y:S04]  /*1da0*/  LDG.E.CONSTANT R144, [R6.64+0x140c] ;  /* 0x00140c0a06907981 */ /* 0x000128000c1e9900 */
[----:B------:R0:W4:Y:S04]  /*1db0*/  LDG.E.CONSTANT R143, [R6.64+0x160c] ;  /* 0x00160c0a068f7981 */ /* 0x000128000c1e9900 */
[----:B------:R0:W4:Y:S01]  /*1dc0*/  LDG.E.CONSTANT R142, [R6.64+0x180c] ;  /* 0x00180c0a068e7981 */ /* 0x000122000c1e9900 */
[----:B------:R-:W-:-:S04]  /*1dd0*/  FADD.FTZ R161, R161, R4 ;  /* 0x00000004a1a17221 */ /* 0x000fc80000010000 */
[----:B------:R-:W-:Y:S01]  /*1de0*/  FADD.FTZ R4, R160, R161 ;  /* 0x000000a1a0047221 */ /* 0x000fe20000010000 */
[--C-:B0-----:R-:W-:Y:S02]  /*1df0*/  PRMT R6, RZ, 0x5410, R5.reuse ;  /* 0x00005410ff067816 */ /* 0x101fe40000000005 */
[----:B------:R-:W-:-:S03]  /*1e00*/  PRMT R5, RZ, 0x7610, R5 ;  /* 0x00007610ff057816 */ /* 0x000fc60000000005 */
[----:B------:R-:W-:Y:S01]  /*1e10*/  FMUL.FTZ R160, R49, R6 ;  /* 0x0000000631a07220 */ /* 0x000fe20000410000 */
[--C-:B--2---:R-:W-:Y:S01]  /*1e20*/  PRMT R6, RZ, 0x5410, R8.reuse ;  /* 0x00005410ff067816 */ /* 0x104fe20000000008 */
[----:B------:R-:W-:Y:S01]  /*1e30*/  FMUL.FTZ R161, R50, R5 ;  /* 0x0000000532a17220 */ /* 0x000fe20000410000 */
[----:B------:R-:W-:-:S03]  /*1e40*/  PRMT R5, RZ, 0x7610, R8 ;  /* 0x00007610ff057816 */ /* 0x000fc60000000008 */
[----:B------:R-:W-:Y:S01]  /*1e50*/  FFMA.FTZ R160, R41, R6, R160 ;  /* 0x0000000629a07223 */ /* 0x000fe200000100a0 */
[----:B---3--:R-:W-:Y:S01]  /*1e60*/  PRMT R6, RZ, 0x5410, R9 ;  /* 0x00005410ff067816 */ /* 0x008fe20000000009 */
[----:B------:R-:W-:Y:S01]  /*1e70*/  FFMA.FTZ R5, R42, R5, R161 ;  /* 0x000000052a057223 */ /* 0x000fe200000100a1 */
[----:B------:R-:W-:-:S03]  /*1e80*/  PRMT R9, RZ, 0x7610, R9 ;  /* 0x00007610ff097816 */ /* 0x000fc60000000009 */
[----:B------:R-:W-:Y:S02]  /*1e90*/  FFMA.FTZ R7, R57, R6, R160 ;  /* 0x0000000639077223 */ /* 0x000fe400000100a0 */
[----:B------:R-:W-:Y:S01]  /*1ea0*/  FFMA.FTZ R6, R58, R9, R5 ;  /* 0x000000093a067223 */ /* 0x000fe20000010005 */
[----:B----4-:R-:W-:-:S05]  /*1eb0*/  PRMT R5, RZ, 0x5410, R135 ;  /* 0x00005410ff057816 */ /* 0x010fca0000000087 */
        /* <DEDUP_REMOVED lines=28> */
[----:B------:R-:W-:Y:S01]  /*2080*/  FADD.FTZ R4, R5, R4 ;  /* 0x0000000405047221 */ /* 0x000fe20000010000 */
[----:B------:R-:W-:-:S03]  /*2090*/  PRMT R5, RZ, 0x7610, R158 ;  /* 0x00007610ff057816 */ /* 0x000fc6000000009e */
[----:B------:R-:W-:Y:S01]  /*20a0*/  FMUL.FTZ R7, R51, R6 ;  /* 0x0000000633077220 */ /* 0x000fe20000410000 */
[--C-:B------:R-:W-:Y:S01]  /*20b0*/  PRMT R6, RZ, 0x5410, R156.reuse ;  /* 0x00005410ff067816 */ /* 0x100fe2000000009c */
[----:B------:R-:W-:Y:S01]  /*20c0*/  FMUL.FTZ R8, R52, R5 ;  /* 0x0000000534087220 */ /* 0x000fe20000410000 */
        /* <DEDUP_REMOVED lines=36> */
[----:B------:R-:W-:Y:S01]  /*2310*/  FFMA.FTZ R137, R98, R140, R137 ;  /* 0x0000008c62897223 */ /* 0x000fe20000010089 */
[----:B------:R-:W-:Y:S01]  /*2320*/  PRMT R139, RZ, 0x7610, R139 ;  /* 0x00007610ff8b7816 */ /* 0x000fe2000000008b */
[----:B------:R-:W-:Y:S01]  /*2330*/  IMAD.IADD R8, R126, 0x1, R5 ;  /* 0x000000017e087824 */ /* 0x000fe200078e0205 */
[----:B------:R-:W-:Y:S01]  /*2340*/  PRMT R147, RZ, 0x7610, R147 ;  /* 0x00007610ff937816 */ /* 0x000fe20000000093 */
[----:B------:R-:W-:Y:S02]  /*2350*/  FFMA.FTZ R7, R112, R7, R9 ;  /* 0x0000000770077223 */ /* 0x000fe40000010009 */
[----:B------:R-:W-:Y:S01]  /*2360*/  FFMA.FTZ R137, R106, R139, R137 ;  /* 0x0000008b6a897223 */ /* 0x000fe20000010089 */
[----:B------:R0:W1:Y:S01]  /*2370*/  I2F R9, R8 ;  /* 0x0000000800097306 */ /* 0x0000620000201400 */
[----:B------:R-:W-:-:S02]  /*2380*/  PRMT R146, RZ, 0x7610, R146 ;  /* 0x00007610ff927816 */ /* 0x000fc40000000092 */
[----:B------:R-:W-:Y:S01]  /*2390*/  FFMA.FTZ R137, R14, R147, R137 ;  /* 0x000000930e897223 */ /* 0x000fe20000010089 */
[----:B0-----:R-:W-:-:S03]  /*23a0*/  PRMT R8, RZ, 0x5410, R144 ;  /* 0x00005410ff087816 */ /* 0x001fc60000000090 */
[----:B------:R-:W-:Y:S01]  /*23b0*/  FFMA.FTZ R137, R22, R146, R137 ;  /* 0x0000009216897223 */ /* 0x000fe20000010089 */
        /* <DEDUP_REMOVED lines=17> */
[--C-:B------:R-:W-:Y:S01]  /*24d0*/  PRMT R8, RZ, 0x5410, R159.reuse ;  /* 0x00005410ff087816 */ /* 0x100fe2000000009f */
[----:B------:R-:W-:Y:S01]  /*24e0*/  FFMA.FTZ R6, R27, R143, R6 ;  /* 0x0000008f1b067223 */ /* 0x000fe20000010006 */
[----:B------:R-:W-:Y:S01]  /*24f0*/  PRMT R159, RZ, 0x7610, R159 ;  /* 0x00007610ff9f7816 */ /* 0x000fe2000000009f */
[----:B------:R-:W-:-:S02]  /*2500*/  FADD.FTZ R4, R137, R4 ;  /* 0x0000000489047221 */ /* 0x000fc40000010000 */
[----:B------:R-:W-:Y:S02]  /*2510*/  FFMA.FTZ R6, R125, R142, R6 ;  /* 0x0000008e7d067223 */ /* 0x000fe40000010006 */
[----:B------:R-:W-:Y:S01]  /*2520*/  FFMA.FTZ R7, R134, R8, R7 ;  /* 0x0000000886077223 */ /* 0x000fe20000010007 */
[----:B-----5:R-:W-:Y:S01]  /*2530*/  FSETP.NEU.FTZ.AND P0, PT, R34, RZ, PT ;  /* 0x000000ff2200720b */ /* 0x020fe20003f1d000 */
[----:B-1----:R-:W-:Y:S02]  /*2540*/  FMUL.FTZ R9, R9, R34 ;  /* 0x0000002209097220 */ /* 0x002fe40000410000 */
        /* <DEDUP_REMOVED lines=13> */
.L_x_13266:
[----:B------:R-:W-:Y:S05]  /*2620*/  BSYNC B0 ;  /* 0x0000000000007941 */ /* 0x000fea0003800000 */
.L_x_13265:
        /* <DEDUP_REMOVED lines=10> */
[----:B0-----:R-:W-:Y:S01]  /*26d0*/  FMNMX.FTZ R7, R4, R5, !PT ;  /* 0x0000000504077209 */ /* 0x001fe20007810000 */
[----:B------:R-:W-:-:S04]  /*26e0*/  IMAD.MOV.U32 R5, RZ, RZ, -0x800001 ;  /* 0xff7fffffff057424 */ /* 0x000fc800078e00ff */
        /* <DEDUP_REMOVED lines=27> */
.L_x_13272:
        /* <DEDUP_REMOVED lines=11> */
.L_x_13271:
[----:B------:R-:W-:Y:S05]  /*2950*/  BSYNC B1 ;  /* 0x0000000000017941 */ /* 0x000fea0003800000 */
.L_x_13270:
        /* <DEDUP_REMOVED lines=9> */
[----:B-----5:R-:W-:Y:S02]  /*29f0*/  IADD3 R34, R2, -0x600, RZ ;  /* 0xfffffa0002227810 */ /* 0x020fe40007ffe0ff */
.L_x_13275:
[----:B------:R-:W0:Y:S01]  /*2a00*/  LDS R5, [R4+-0x400] ;  /* 0xfffc000004057984 */ /* 0x000e220000000800 */
        /* <DEDUP_REMOVED lines=99> */
.L_x_13274:
[----:B------:R-:W-:Y:S05]  /*3040*/  BSYNC B1 ;  /* 0x0000000000017941 */ /* 0x000fea0003800000 */
.L_x_13273:
        /* <DEDUP_REMOVED lines=55> */
.L_x_13277:
[----:B------:R-:W-:Y:S05]  /*33c0*/  BSYNC B1 ;  /* 0x0000000000017941 */ /* 0x000fea0003800000 */
.L_x_13276:
        /* <DEDUP_REMOVED lines=26> */
.L_x_13269:
[----:B0-----:R-:W-:Y:S05]  /*3570*/  BSYNC B0 ;  /* 0x0000000000007941 */ /* 0x001fea0003800000 */
.L_x_13268:
        /* <DEDUP_REMOVED lines=34> */
[----:B0-2---:R-:W-:Y:S01]  /*37a0*/  IMAD.MOV.U32 R3, RZ, RZ, R4 ;  /* 0x000000ffff037224 */ /* 0x005fe200078e0004 */
[----:B------:R-:W-:Y:S01]  /*37b0*/  LEA R4, R33, 0x100, 0x2 ;  /* 0x0000010021047811 */ /* 0x000fe200078e10ff */
[----:B------:R-:W-:-:S04]  /*37c0*/  IMAD.MOV.U32 R5, RZ, RZ, R33 ;  /* 0x000000ffff057224 */ /* 0x000fc800078e0021 */
.L_x_13282:
        /* <DEDUP_REMOVED lines=8> */
.L_x_13281:
[----:B0-2---:R-:W-:Y:S05]  /*3850*/  BSYNC B1 ;  /* 0x0000000000017941 */ /* 0x005fea0003800000 */
.L_x_13280:
        /* <DEDUP_REMOVED lines=10> */
.L_x_13285:
        /* <DEDUP_REMOVED lines=52> */
.L_x_13284:
[----:B------:R-:W-:Y:S05]  /*3c40*/  BSYNC B1 ;  /* 0x0000000000017941 */ /* 0x000fea0003800000 */
.L_x_13283:
        /* <DEDUP_REMOVED lines=31> */
.L_x_13287:
[----:B------:R-:W-:Y:S05]  /*3e40*/  BSYNC B1 ;  /* 0x0000000000017941 */ /* 0x000fea0003800000 */
.L_x_13286:
        /* <DEDUP_REMOVED lines=14> */
.L_x_13279:
[----:B------:R-:W-:Y:S05]  /*3f30*/  BSYNC B0 ;  /* 0x0000000000007941 */ /* 0x000fea0003800000 */
.L_x_13278:
[----:B------:R-:W-:Y:S01]  /*3f40*/  BAR.SYNC.DEFER_BLOCKING 0x0 ;  /* 0x0000000000007b1d */ /* 0x000fe20000010000 */
[----:B------:R-:W-:-:S05]  /*3f50*/  ISETP.GE.AND P0, PT, R31, R28, PT ;  /* 0x0000001c1f00720c */ /* 0x000fca0003f06270 */
[----:B------:R-:W-:Y:S08]  /*3f60*/  BSSY B0, `(.L_x_13288) ;  /* 0x00003a3000007945 */ /* 0x000ff00003800000 */
[----:B------:R-:W-:Y:S05]  /*3f70*/  @!P0 BRA `(.L_x_13289) ;  /* 0x000000a000008947 */ /* 0x000fea0003800000 */
[----:B------:R-:W-:Y:S01]  /*3f80*/  CS2R R20, SRZ ;  /* 0x0000000000147805 */ /* 0x000fe2000001ff00 */
[----:B------:R-:W-:Y:S01]  /*3f90*/  CS2R R22, SRZ ;  /* 0x0000000000167805 */ /* 0x000fe2000001ff00 */
[----:B------:R-:W-:Y:S01]  /*3fa0*/  CS2R R24, SRZ ;  /* 0x0000000000187805 */ /* 0x000fe2000001ff00 */
[----:B------:R-:W-:Y:S01]  /*3fb0*/  IMAD.MOV.U32 R26, RZ, RZ, RZ ;  /* 0x000000ffff1a7224 */ /* 0x000fe200078e00ff */
[----:B------:R-:W-:Y:S01]  /*3fc0*/  CS2R R36, SRZ ;  /* 0x0000000000247805 */ /* 0x000fe2000001ff00 */
[----:B------:R-:W-:Y:S01]  /*3fd0*/  IMAD.MOV.U32 R30, RZ, RZ, RZ ;  /* 0x000000ffff1e7224 */ /* 0x000fe200078e00ff */
[----:B-1----:R-:W-:Y:S01]  /*3fe0*/  CS2R R38, SRZ ;  /* 0x0000000000267805 */ /* 0x002fe2000001ff00 */
[----:B------:R-:W-:-:S02]  /*3ff0*/  IMAD.MOV.U32 R32, RZ, RZ, RZ ;  /* 0x000000ffff207224 */ /* 0x000fc400078e00ff */
[----:B-----5:R-:W-:Y:S01]  /*4000*/  IMAD.MOV.U32 R34, RZ, RZ, RZ ;  /* 0x000000ffff227224 */ /* 0x020fe200078e00ff */
[----:B------:R-:W-:Y:S05]  /*4010*/  BRA `(.L_x_13290) ;  /* 0x0000397000007947 */ /* 0x000fea0003800000 */
.L_x_13289:
[----:B0-----:R-:W-:Y:S01]  /*4020*/  SHF.R.S32.HI R4, RZ, 0x1f, R29 ;  /* 0x0000001fff047819 */ /* 0x001fe2000001141d */
[----:B------:R-:W-:Y:S01]  /*4030*/  IMAD R2, R32, c[0x0][0x1b0], RZ ;  /* 0x00006c0020027a24 */ /* 0x000fe200078e02ff */
        /* <DEDUP_REMOVED lines=13> */
[----:B------:R-:W-:Y:S01]  /*4110*/  IMAD.MOV.U32 R26, RZ, RZ, RZ ;  /* 0x000000ffff1a7224 */ /* 0x000fe200078e00ff */
[----:B------:R-:W-:Y:S01]  /*4120*/  LEA.HI.X R27, R27, c[0x0][0x18c], R36, 0x2, P0 ;  /* 0x000063001b1b7a11 */ /* 0x000fe200000f1424 */
[----:B------:R-:W-:Y:S01]  /*4130*/  IMAD.SHL.U32 R42, R6, 0x8, RZ ;  /* 0x00000008062a7824 */ /* 0x000fe200078e00ff */
[----:B------:R-:W-:Y:S01]  /*4140*/  CS2R R36, SRZ ;  /* 0x0000000000247805 */ /* 0x000fe2000001ff00 */
[----:B------:R-:W-:Y:S01]  /*4150*/  IMAD R6, R31, 0x4, R6 ;  /* 0x000000041f067824 */ /* 0x000fe200078e0206 */
[----:B-1----:R-:W-:Y:S01]  /*4160*/  CS2R R38, SRZ ;  /* 0x0000000000267805 */ /* 0x002fe2000001ff00 */
[----:B------:R-:W-:Y:S01]  /*4170*/  IMAD.IADD R43, R42, 0x1, R43 ;  /* 0x000000012a2b7824 */ /* 0x000fe200078e022b */
[----:B------:R-:W-:Y:S01]  /*4180*/  SHF.R.S32.HI R40, RZ, 0x1f, R40 ;  /* 0x0000001fff287819 */ /* 0x000fe20000011428 */
[----:B------:R-:W-:Y:S01]  /*4190*/  IMAD.MOV.U32 R30, RZ, RZ, RZ ;  /* 0x000000ffff1e7224 */ /* 0x000fe200078e00ff */
[----:B------:R-:W-:Y:S01]  /*41a0*/  SHF.R.S32.HI R3, RZ, 0x1f, R2 ;  /* 0x0000001fff037819 */ /* 0x000fe20000011402 */
[----:B------:R-:W-:Y:S01]  /*41b0*/  IMAD.MOV.U32 R32, RZ, RZ, RZ ;  /* 0x000000ffff207224 */ /* 0x000fe200078e00ff */
[----:B------:R-:W-:Y:S01]  /*41c0*/  LEA R44, R6, 0x110, 0x5 ;  /* 0x00000110062c7811 */ /* 0x000fe200078e28ff */
[----:B-----5:R-:W-:Y:S01]  /*41d0*/  IMAD.MOV.U32 R34, RZ, RZ, RZ ;  /* 0x000000ffff227224 */ /* 0x020fe200078e00ff */
[C---:B------:R-:W-:Y:S01]  /*41e0*/  IADD3 R45, R43.reuse, 0x200, RZ ;  /* 0x000002002b2d7810 */ /* 0x040fe20007ffe0ff */
[----:B------:R-:W-:Y:S01]  /*41f0*/  IMAD.MOV.U32 R41, RZ, RZ, R31 ;  /* 0x000000ffff297224 */ /* 0x000fe200078e001f */
[----:B------:R-:W-:Y:S01]  /*4200*/  IADD3 R47, R43, 0x300, RZ ;  /* 0x000003002b2f7810 */ /* 0x000fe20007ffe0ff */
        /* <DEDUP_REMOVED lines=10> */
[----:B------:R-:W-:Y:S02]  /*42b0*/  IADD3 R67, R43, 0xd00, RZ ;  /* 0x00000d002b437810 */ /* 0x000fe40007ffe0ff */
.L_x_13319:
        /* <DEDUP_REMOVED lines=20> */
[----:B------:R0:W5:Y:S01]  /*4400*/  LDG.E.CONSTANT R58, [R72.64+0xc] ;  /* 0x00000c0a483a7981 */ /* 0x000162000c1e9900 */
        /* <DEDUP_REMOVED lines=23> */
[----:B------:R3:W5:Y:S01]  /*4580*/  LDG.E.CONSTANT R74, [R10.64+0x4] ;  /* 0x0000040a0a4a7981 */ /* 0x000762000c1e9900 */
[-C--:B------:R-:W-:Y:S02]  /*4590*/  IADD3 R5, P6, R61, R12.reuse, RZ ;  /* 0x0000000c3d057210 */ /* 0x080fe40007fde0ff */
[-C--:B------:R-:W-:Y:S01]  /*45a0*/  IADD3 R15, P5, R63, R12.reuse, RZ ;  /* 0x0000000c3f0f7210 */ /* 0x080fe20007fbe0ff */
[----:B------:R3:W5:Y:S01]  /*45b0*/  LDG.E.CONSTANT R75, [R10.64+0x8] ;  /* 0x0000080a0a4b7981 */ /* 0x000762000c1e9900 */
[----:B------:R-:W-:-:S02]  /*45c0*/  IADD3 R17, P4, R65, R12, RZ ;  /* 0x0000000c41117210 */ /* 0x000fc40007f9e0ff */
[----:B------:R-:W-:Y:S01]  /*45d0*/  IADD3 R19, P3, R67, R12, RZ ;  /* 0x0000000c43137210 */ /* 0x000fe20007f7e0ff */
[----:B------:R3:W5:Y:S01]  /*45e0*/  LDG.E.CONSTANT R78, [R8.64+0x4] ;  /* 0x0000040a084e7981 */ /* 0x000762000c1e9900 */
[-C--:B------:R-:W-:Y:S02]  /*45f0*/  LEA.HI.X.SX32 R52, R61, R102.reuse, 0x1, P6 ;  /* 0x000000663d347211 */ /* 0x080fe400030f0eff */
[-C--:B------:R-:W-:Y:S01]  /*4600*/  LEA.HI.X.SX32 R50, R63, R102.reuse, 0x1, P5 ;  /* 0x000000663f327211 */ /* 0x080fe200028f0eff */
[----:B------:R3:W5:Y:S01]  /*4610*/  LDG.E.CONSTANT R79, [R8.64+0x8] ;  /* 0x0000080a084f7981 */ /* 0x000762000c1e9900 */
[-C--:B------:R-:W-:Y:S02]  /*4620*/  LEA.HI.X.SX32 R48, R65, R102.reuse, 0x1, P4 ;  /* 0x0000006641307211 */ /* 0x080fe400020f0eff */
[----:B------:R-:W-:Y:S01]  /*4630*/  LEA.HI.X.SX32 R46, R67, R102, 0x1, P3 ;  /* 0x00000066432e7211 */ /* 0x000fe200018f0eff */
[----:B-1----:R3:W5:Y:S01]  /*4640*/  LDG.E.CONSTANT R80, [R8.64+0xc] ;  /* 0x00000c0a08507981 */ /* 0x002762000c1e9900 */
[----:B------:R-:W-:-:S02]  /*4650*/  LEA R4, P2, R5, c[0x0][0x178], 0x1 ;  /* 0x00005e0005047a11 */ /* 0x000fc400078408ff */
[----:B------:R-:W-:Y:S01]  /*4660*/  LEA R14, P1, R15, c[0x0][0x178], 0x1 ;  /* 0x00005e000f0e7a11 */ /* 0x000fe200078208ff */
[----:B------:R1:W5:Y:S01]  /*4670*/  LDG.E.CONSTANT R69, [R84.64] ;  /* 0x0000000a54457981 */ /* 0x000362000c1e9900 */
        /* <DEDUP_REMOVED lines=8> */
[----:B------:R0:W5:Y:S04]  /*4700*/  LDG.E.CONSTANT R50, [R72.64] ;  /* 0x0000000a48327981 */ /* 0x000168000c1e9900 */
[----:B------:R0:W5:Y:S04]  /*4710*/  LDG.E.CONSTANT R48, [R72.64+0x4] ;  /* 0x0000040a48307981 */ /* 0x000168000c1e9900 */
[----:B------:R0:W5:Y:S04]  /*4720*/  LDG.E.CONSTANT R46, [R72.64+0x8] ;  /* 0x0000080a482e7981 */ /* 0x000168000c1e9900 */
[----:B--2---:R3:W5:Y:S04]  /*4730*/  LDG.E.CONSTANT R76, [R10.64+0xc] ;  /* 0x00000c0a0a4c7981 */ /* 0x004768000c1e9900 */
[----:B------:R3:W5:Y:S04]  /*4740*/  LDG.E.CONSTANT R77, [R8.64] ;  /* 0x0000000a084d7981 */ /* 0x000768000c1e9900 */
[----:B0-----:R3:W5:Y:S04]  /*4750*/  LDG.E.CONSTANT R73, [R10.64] ;  /* 0x0000000a0a497981 */ /* 0x001768000c1e9900 */
[----:B------:R0:W5:Y:S04]  /*4760*/  LDG.E.CONSTANT R89, [R14.64] ;  /* 0x0000000a0e597981 */ /* 0x000168000c1e9900 */
[----:B------:R0:W5:Y:S04]  /*4770*/  LDG.E.CONSTANT R90, [R14.64+0x4] ;  /* 0x0000040a0e5a7981 */ /* 0x000168000c1e9900 */
[----:B---3--:R-:W2:Y:S04]  /*4780*/  LDS.128 R8, [R44+-0x10] ;  /* 0xfffff0002c087984 */ /* 0x008ea80000000c00 */
        /* <DEDUP_REMOVED lines=13> */
[----:B--2---:R-:W-:-:S03]  /*4860*/  F2FP.BF16.PACK_AB R8, R9, R8 ;  /* 0x000000080908723e */ /* 0x004fc600000010ff */
[----:B------:R0:W5:Y:S01]  /*4870*/  LDG.E.CONSTANT R100, [R18.64+0xc] ;  /* 0x00000c0a12647981 */ /* 0x000162000c1e9900 */
[----:B------:R-:W-:-:S03]  /*4880*/  F2FP.BF16.PACK_AB R103, R11, R10 ;  /* 0x0000000a0b67723e */ /* 0x000fc600000010ff */
[----:B------:R0:W5:Y:S04]  /*4890*/  LDG.E.CONSTANT R9, [R14.64] ;  /* 0x0000000a0e097981 */ /* 0x000168000c1e9900 */
[----:B------:R0:W5:Y:S04]  /*48a0*/  LDG.E.CONSTANT R10, [R14.64+0x4] ;  /* 0x0000040a0e0a7981 */ /* 0x000168000c1e9900 */
[----:B------:R0:W5:Y:S04]  /*48b0*/  LDG.E.CONSTANT R11, [R14.64+0x8] ;  /* 0x0000080a0e0b7981 */ /* 0x000168000c1e9900 */
[----:B---3--:R0:W5:Y:S04]  /*48c0*/  LDG.E.CONSTANT R16, [R14.64+0xc] ;  /* 0x00000c0a0e107981 */ /* 0x008168000c1e9900 */
[----:B------:R1:W5:Y:S04]  /*48d0*/  LDG.E.CONSTANT R71, [R84.64+0x8] ;  /* 0x0000080a54477981 */ /* 0x000368000c1e9900 */
[----:B------:R1:W5:Y:S04]  /*48e0*/  LDG.E.CONSTANT R72, [R84.64+0xc] ;  /* 0x00000c0a54487981 */ /* 0x000368000c1e9900 */
[----:B------:R2:W5:Y:S04]  /*48f0*/  LDG.E.CONSTANT R81, [R6.64] ;  /* 0x0000000a06517981 */ /* 0x000568000c1e9900 */
[----:B------:R2:W5:Y:S04]  /*4900*/  LDG.E.CONSTANT R82, [R6.64+0x4] ;  /* 0x0000040a06527981 */ /* 0x000568000c1e9900 */
[----:B------:R2:W5:Y:S04]  /*4910*/  LDG.E.CONSTANT R83, [R6.64+0x8] ;  /* 0x0000080a06537981 */ /* 0x000568000c1e9900 */
[----:B------:R2:W5:Y:S04]  /*4920*/  LDG.E.CONSTANT R87, [R6.64+0xc] ;  /* 0x00000c0a06577981 */ /* 0x000568000c1e9900 */
[----:B------:R2:W5:Y:S04]  /*4930*/  LDG.E.CONSTANT R86, [R4.64] ;  /* 0x0000000a04567981 */ /* 0x000568000c1e9900 */
[----:B-1----:R2:W5:Y:S04]  /*4940*/  LDG.E.CONSTANT R85, [R4.64+0x4] ;  /* 0x0000040a04557981 */ /* 0x002568000c1e9900 */
[----:B------:R2:W5:Y:S04]  /*4950*/  LDG.E.CONSTANT R84, [R4.64+0x8] ;  /* 0x0000080a04547981 */ /* 0x000568000c1e9900 */
[----:B------:R2:W5:Y:S04]  /*4960*/  LDG.E.CONSTANT R88, [R4.64+0xc] ;  /* 0x00000c0a04587981 */ /* 0x000568000c1e9900 */
[----:B--2---:R0:W1:Y:S01]  /*4970*/  LDS.128 R4, [R44] ;  /* 0x000000002c047984 */ /* 0x0040620000000c00 */
[----:B------:R-:W-:Y:S01]  /*4980*/  ISETP.NE.AND P0, PT, R101, RZ, PT ;  /* 0x000000ff6500720c */ /* 0x000fe20003f05270 */
[----:B------:R-:W-:-:S12]  /*4990*/  BSSY B1, `(.L_x_13291) ;  /* 0x0000020000017945 */ /* 0x000fd80003800000 */
[----:B------:R-:W-:Y:S05]  /*49a0*/  @P0 BRA `(.L_x_13292) ;  /* 0x000001e000000947 */ /* 0x000fea0003800000 */
[C---:B0-----:R-:W-:Y:S02]  /*49b0*/  IADD3 R18, R42.reuse, 0x2, RZ ;  /* 0x000000022a127810 */ /* 0x041fe40007ffe0ff */
[C---:B------:R-:W-:Y:S02]  /*49c0*/  IADD3 R106, R42.reuse, 0x5, RZ ;  /* 0x000000052a6a7810 */ /* 0x040fe40007ffe0ff */
[CC--:B------:R-:W-:Y:S02]  /*49d0*/  ISETP.GE.AND P5, PT, R42.reuse, R35.reuse, PT ;  /* 0x000000232a00720c */ /* 0x0c0fe40003fa6270 */
[----:B------:R-:W-:Y:S02]  /*49e0*/  IADD3 R104, R42, 0x3, RZ ;  /* 0x000000032a687810 */ /* 0x000fe40007ffe0ff */
[-C--:B------:R-:W-:Y:S02]  /*49f0*/  ISETP.GE.AND P1, PT, R18, R35.reuse, PT ;  /* 0x000000231200720c */ /* 0x080fe40003f26270 */
[----:B------:R-:W-:-:S02]  /*4a00*/  ISETP.GE.AND P3, PT, R106, R35, PT ;  /* 0x000000236a00720c */ /* 0x000fc40003f66270 */
[C---:B------:R-:W-:Y:S02]  /*4a10*/  IADD3 R106, R42.reuse, 0x7, RZ ;  /* 0x000000072a6a7810 */ /* 0x040fe40007ffe0ff */
[----:B------:R-:W-:Y:S02]  /*4a20*/  IADD3 R18, R42, 0x4, RZ ;  /* 0x000000042a127810 */ /* 0x000fe40007ffe0ff */
[-C--:B------:R-:W-:Y:S02]  /*4a30*/  ISETP.GE.AND P6, PT, R104, R35.reuse, PT ;  /* 0x000000236800720c */ /* 0x080fe40003fc6270 */
[----:B-----5:R-:W-:Y:S02]  /*4a40*/  SEL R104, R10, RZ, !P1 ;  /* 0x000000ff0a687207 */ /* 0x020fe40004800000 */
        /* <DEDUP_REMOVED lines=20> */
.L_x_13292:
[----:B0-----:R-:W-:Y:S05]  /*4b90*/  BSYNC B1 ;  /* 0x0000000000017941 */ /* 0x001fea0003800000 */
.L_x_13291:
[----:B-1----:R-:W-:Y:S01]  /*4ba0*/  F2FP.BF16.PACK_AB R13, R7, R6 ;  /* 0x00000006070d723e */ /* 0x002fe200000010ff */
[----:B------:R-:W-:Y:S01]  /*4bb0*/  IMAD.MOV.U32 R7, RZ, RZ, R103 ;  /* 0x000000ffff077224 */ /* 0x000fe200078e0067 */
[----:B-----5:R-:W-:Y:S01]  /*4bc0*/  HFMA2.BF16_V2 R9, R8, R9, -RZ.H0_H0 ;  /* 0x0000000908097231 */ /* 0x020fe200003400ff */
[----:B------:R-:W-:Y:S01]  /*4bd0*/  F2FP.BF16.PACK_AB R5, R5, R4 ;  /* 0x000000040505723e */ /* 0x000fe200000010ff */
[----:B------:R0:W5:Y:S01]  /*4be0*/  LDG.E.CONSTANT R17, [R14.64+0x208] ;  /* 0x0002080a0e117981 */ /* 0x000162000c1e9900 */
[----:B------:R-:W-:Y:S01]  /*4bf0*/  IADD3 R19, P2, R45, R12, RZ ;  /* 0x0000000c2d137210 */ /* 0x000fe20007f5e0ff */
[----:B------:R-:W-:Y:S01]  /*4c00*/  HFMA2.BF16_V2 R10, R7, R10, -RZ.H0_H0 ;  /* 0x0000000a070a7231 */ /* 0x000fe200003400ff */
[----:B------:R-:W-:Y:S01]  /*4c10*/  PRMT R4, RZ, 0x5410, R9 ;  /* 0x00005410ff047816 */ /* 0x000fe20000000009 */
[----:B------:R-:W-:Y:S01]  /*4c20*/  IMAD.MOV.U32 R6, RZ, RZ, R5 ;  /* 0x000000ffff067224 */ /* 0x000fe200078e0005 */
[----:B------:R-:W-:Y:S01]  /*4c30*/  PRMT R9, RZ, 0x7610, R9 ;  /* 0x00007610ff097816 */ /* 0x000fe20000000009 */
[----:B------:R0:W5:Y:S01]  /*4c40*/  LDG.E.CONSTANT R12, [R14.64+0x204] ;  /* 0x0002040a0e0c7981 */ /* 0x000162000c1e9900 */
[----:B------:R-:W-:-:S02]  /*4c50*/  PRMT R5, RZ, 0x5410, R10 ;  /* 0x00005410ff057816 */ /* 0x000fc4000000000a */
[----:B------:R-:W-:Y:S01]  /*4c60*/  PRMT R10, RZ, 0x7610, R10 ;  /* 0x00007610ff0a7816 */ /* 0x000fe2000000000a */
[----:B------:R-:W-:Y:S01]  /*4c70*/  HFMA2.BF16_V2 R11, R6, R11, -RZ.H0_H0 ;  /* 0x0000000b060b7231 */ /* 0x000fe200003400ff */
[----:B------:R-:W-:Y:S01]  /*4c80*/  FADD.FTZ R4, R4, R9 ;  /* 0x0000000904047221 */ /* 0x000fe20000010000 */
[----:B------:R-:W-:Y:S01]  /*4c90*/  BSSY B1, `(.L_x_13293) ;  /* 0x000002f000017945 */ /* 0x000fe20003800000 */
[----:B------:R-:W-:Y:S01]  /*4ca0*/  IMAD.MOV.U32 R9, RZ, RZ, R13 ;  /* 0x000000ffff097224 */ /* 0x000fe200078e000d */
[----:B------:R-:W-:Y:S01]  /*4cb0*/  LEA.HI.X.SX32 R104, R45, R102, 0x1, P2 ;  /* 0x000000662d687211 */ /* 0x000fe200010f0eff */
[----:B------:R-:W-:Y:S01]  /*4cc0*/  FADD.FTZ R5, R5, R10 ;  /* 0x0000000a05057221 */ /* 0x000fe20000010000 */
[--C-:B------:R-:W-:Y:S01]  /*4cd0*/  PRMT R10, RZ, 0x5410, R11.reuse ;  /* 0x00005410ff0a7816 */ /* 0x100fe2000000000b */
[----:B------:R0:W5:Y:S01]  /*4ce0*/  LDG.E.CONSTANT R13, [R14.64+0x200] ;  /* 0x0002000a0e0d7981 */ /* 0x000162000c1e9900 */
[----:B------:R-:W-:Y:S01]  /*4cf0*/  PRMT R11, RZ, 0x7610, R11 ;  /* 0x00007610ff0b7816 */ /* 0x000fe2000000000b */
[----:B------:R-:W-:Y:S01]  /*4d00*/  HFMA2.BF16_V2 R16, R9, R16, -RZ.H0_H0 ;  /* 0x0000001009107231 */ /* 0x000fe200003400ff */
[----:B------:R-:W-:Y:S01]  /*4d10*/  FADD.FTZ R5, R4, R5 ;  /* 0x0000000504057221 */ /* 0x000fe20000010000 */
[----:B------:R-:W-:-:S02]  /*4d20*/  LEA R4, P1, R19, c[0x0][0x178], 0x1 ;  /* 0x00005e0013047a11 */ /* 0x000fc400078208ff */
[----:B------:R-:W-:Y:S01]  /*4d30*/  FADD.FTZ R10, R10, R11 ;  /* 0x0000000b0a0a7221 */ /* 0x000fe20000010000 */
[--C-:B------:R-:W-:Y:S02]  /*4d40*/  PRMT R11, RZ, 0x5410, R16.reuse ;  /* 0x00005410ff0b7816 */ /* 0x100fe40000000010 */
[----:B------:R-:W-:Y:S01]  /*4d50*/  PRMT R16, RZ, 0x7610, R16 ;  /* 0x00007610ff107816 */ /* 0x000fe20000000010 */
[----:B------:R-:W-:-:S04]  /*4d60*/  FADD.FTZ R10, R5, R10 ;  /* 0x0000000a050a7221 */ /* 0x000fc80000010000 */
[----:B------:R-:W-:Y:S02]  /*4d70*/  FADD.FTZ R11, R11, R16 ;  /* 0x000000100b0b7221 */ /* 0x000fe40000010000 */
[----:B------:R0:W5:Y:S01]  /*4d80*/  LDG.E.CONSTANT R16, [R14.64+0x20c] ;  /* 0x00020c0a0e107981 */ /* 0x000162000c1e9900 */
[----:B------:R-:W-:Y:S05]  /*4d90*/  @P0 BRA `(.L_x_13294) ;  /* 0x000001e000000947 */ /* 0x000fea0003800000 */
[C---:B0-----:R-:W-:Y:S02]  /*4da0*/  IADD3 R14, R42.reuse, 0x4, RZ ;  /* 0x000000042a0e7810 */ /* 0x041fe40007ffe0ff */
[C---:B------:R-:W-:Y:S02]  /*4db0*/  IADD3 R102, R42.reuse, 0x3, RZ ;  /* 0x000000032a667810 */ /* 0x040fe40007ffe0ff */
[C---:B------:R-:W-:Y:S02]  /*4dc0*/  IADD3 R106, R42.reuse, 0x5, RZ ;  /* 0x000000052a6a7810 */ /* 0x040fe40007ffe0ff */
[-C--:B------:R-:W-:Y:S02]  /*4dd0*/  ISETP.GE.AND P2, PT, R42, R35.reuse, PT ;  /* 0x000000232a00720c */ /* 0x080fe40003f46270 */
[----:B------:R-:W-:-:S02]  /*4de0*/  ISETP.GE.AND P3, PT, R14, R35, PT ;  /* 0x000000230e00720c */ /* 0x000fc40003f66270 */
[----:B------:R-:W-:Y:S02]  /*4df0*/  IADD3 R18, R42, 0x2, RZ ;  /* 0x000000022a127810 */ /* 0x000fe40007ffe0ff */
[-C--:B------:R-:W-:Y:S02]  /*4e00*/  ISETP.GE.AND P6, PT, R102, R35.reuse, PT ;  /* 0x000000236600720c */ /* 0x080fe40003fc6270 */
[-C--:B------:R-:W-:Y:S02]  /*4e10*/  ISETP.GE.AND P4, PT, R106, R35.reuse, PT ;  /* 0x000000236a00720c */ /* 0x080fe40003f86270 */
[----:B-----5:R-:W-:Y:S02]  /*4e20*/  PRMT R14, R12, 0x7632, R14 ;  /* 0x000076320c0e7816 */ /* 0x020fe4000000000e */
[----:B------:R-:W-:Y:S02]  /*4e30*/  IADD3 R106, R42, 0x7, RZ ;  /* 0x000000072a6a7810 */ /* 0x000fe40007ffe0ff */
[----:B------:R-:W-:-:S02]  /*4e40*/  ISETP.GE.AND P5, PT, R18, R35, PT ;  /* 0x000000231200720c */ /* 0x000fc40003fa6270 */
[----:B------:R-:W-:Y:S02]  /*4e50*/  SEL R15, R14, RZ, !P6 ;  /* 0x000000ff0e0f7207 */ /* 0x000fe40007000000 */
[-C--:B------:R-:W-:Y:S02]  /*4e60*/  ISETP.GE.AND P6, PT, R106, R35.reuse, PT ;  /* 0x000000236a00720c */ /* 0x080fe40003fc6270 */
[----:B------:R-:W-:Y:S02]  /*4e70*/  IADD3 R102, R42, 0x6, RZ ;  /* 0x000000062a667810 */ /* 0x000fe40007ffe0ff */
[----:B------:R-:W-:Y:S02]  /*4e80*/  SEL R18, R12, RZ, !P5 ;  /* 0x000000ff0c127207 */ /* 0x000fe40006800000 */
[----:B------:R-:W-:Y:S02]  /*4e90*/  IADD3 R12, R42, 0x1, RZ ;  /* 0x000000012a0c7810 */ /* 0x000fe40007ffe0ff */
[----:B------:R-:W-:-:S02]  /*4ea0*/  ISETP.GE.AND P5, PT, R102, R35, PT ;  /* 0x000000236600720c */ /* 0x000fc40003fa6270 */
[----:B------:R-:W-:Y:S02]  /*4eb0*/  @P2 PRMT R13, RZ, 0x7610, R13 ;  /* 0x00007610ff0d2816 */ /* 0x000fe4000000000d */
        /* <DEDUP_REMOVED lines=12> */
.L_x_13294:
[----:B------:R-:W-:Y:S05]  /*4f80*/  BSYNC B1 ;  /* 0x0000000000017941 */ /* 0x000fea0003800000 */
.L_x_13293:
[----:B-----5:R-:W-:Y:S01]  /*4f90*/  HFMA2.BF16_V2 R13, R8, R13, -RZ.H0_H0 ;  /* 0x0000000d080d7231 */ /* 0x020fe200003400ff */
[----:B------:R-:W-:Y:S01]  /*4fa0*/  FADD.FTZ R11, R10, R11 ;  /* 0x0000000b0a0b7221 */ /* 0x000fe20000010000 */
[----:B------:R-:W-:Y:S01]  /*4fb0*/  HFMA2.BF16_V2 R12, R7, R12, -RZ.H0_H0 ;  /* 0x0000000c070c7231 */ /* 0x000fe200003400ff */
[----:B------:R-:W-:Y:S01]  /*4fc0*/  LEA.HI.X R5, R19, c[0x0][0x17c], R104, 0x1, P1 ;  /* 0x00005f0013057a11 */ /* 0x000fe200008f0c68 */
[----:B------:R-:W-:Y:S01]  /*4fd0*/  HFMA2.BF16_V2 R17, R6, R17, -RZ.H0_H0 ;  /* 0x0000001106117231 */ /* 0x000fe200003400ff */
[--C-:B------:R-:W-:Y:S02]  /*4fe0*/  PRMT R10, RZ, 0x5410, R13.reuse ;  /* 0x00005410ff0a7816 */ /* 0x100fe4000000000d */
[----:B------:R-:W-:Y:S01]  /*4ff0*/  PRMT R13, RZ, 0x7610, R13 ;  /* 0x00007610ff0d7816 */ /* 0x000fe2000000000d */
[----:B0-----:R0:W5:Y:S04]  /*5000*/  LDG.E.CONSTANT R15, [R4.64+0x8] ;  /* 0x0000080a040f7981 */ /* 0x001168000c1e9900 */
[----:B------:R-:W-:Y:S01]  /*5010*/  FADD.FTZ R10, R10, R13 ;  /* 0x0000000d0a0a7221 */ /* 0x000fe20000010000 */
[--C-:B------:R-:W-:Y:S01]  /*5020*/  PRMT R13, RZ, 0x5410, R12.reuse ;  /* 0x00005410ff0d7816 */ /* 0x100fe2000000000c */
[----:B------:R0:W5:Y:S01]  /*5030*/  LDG.E.CONSTANT R14, [R4.64+0xc] ;  /* 0x00000c0a040e7981 */ /* 0x000162000c1e9900 */
[----:B------:R-:W-:-:S05]  /*5040*/  PRMT R12, RZ, 0x7610, R12 ;  /* 0x00007610ff0c7816 */ /* 0x000fca000000000c */
        /* <DEDUP_REMOVED lines=16> */
[C---:B------:R-:W-:Y:S02]  /*5150*/  IADD3 R4, R42.reuse, 0x4, RZ ;  /* 0x000000042a047810 */ /* 0x040fe40007ffe0ff */
[----:B------:R-:W-:-:S02]  /*5160*/  IADD3 R18, R42, 0x3, RZ ;  /* 0x000000032a127810 */ /* 0x000fc40007ffe0ff */
[----:B-----5:R-:W-:Y:S02]  /*5170*/  SEL R5, R12, RZ, !P1 ;  /* 0x000000ff0c057207 */ /* 0x020fe40004800000 */
        /* <DEDUP_REMOVED lines=21> */
.L_x_13296:
[----:B------:R-:W-:Y:S05]  /*52d0*/  BSYNC B1 ;  /* 0x0000000000017941 */ /* 0x000fea0003800000 */
.L_x_13295:
[--C-:B0-----:R-:W-:Y:S01]  /*52e0*/  PRMT R4, RZ, 0x5410, R16.reuse ;  /* 0x00005410ff047816 */ /* 0x101fe20000000010 */
        /* <DEDUP_REMOVED lines=53> */
.L_x_13298:
[----:B------:R-:W-:Y:S05]  /*5640*/  BSYNC B1 ;  /* 0x0000000000017941 */ /* 0x000fea0003800000 */
.L_x_13297:
        /* <DEDUP_REMOVED lines=49> */
.L_x_13300:
[----:B------:R-:W-:Y:S05]  /*5960*/  BSYNC B1 ;  /* 0x0000000000017941 */ /* 0x000fea0003800000 */
.L_x_13299:
        /* <DEDUP_REMOVED lines=30> */
[----:B------:R-:W-:Y:S02]  /*5b50*/  IADD3 R14, R42, 0x4, RZ ;  /* 0x000000042a0e7810 */ /* 0x000fe40007ffe0ff */
[----:B------:R-:W-:-:S02]  /*5b60*/  SEL R17, R64, RZ, !P1 ;  /* 0x000000ff40117207 */ /* 0x000fc40004800000 */
        /* <DEDUP_REMOVED lines=22> */
.L_x_13302:
[----:B------:R-:W-:Y:S05]  /*5cd0*/  BSYNC B1 ;  /* 0x0000000000017941 */ /* 0x000fea0003800000 */
.L_x_13301:
        /* <DEDUP_REMOVED lines=25> */
[----:B------:R-:W-:-:S02]  /*5e70*/  ISETP.GE.AND P5, PT, R42, R35, PT ;  /* 0x000000232a00720c */ /* 0x000fc40003fa6270 */
[-C--:B------:R-:W-:Y:S02]  /*5e80*/  ISETP.GE.AND P1, PT, R10, R35.reuse, PT ;  /* 0x000000230a00720c */ /* 0x080fe40003f26270 */
[----:B------:R-:W-:Y:S02]  /*5e90*/  ISETP.GE.AND P3, PT, R16, R35, PT ;  /* 0x000000231000720c */ /* 0x000fe40003f66270 */
[C---:B------:R-:W-:Y:S02]  /*5ea0*/  IADD3 R16, R42.reuse, 0x7, RZ ;  /* 0x000000072a107810 */ /* 0x040fe40007ffe0ff */
[C---:B------:R-:W-:Y:S02]  /*5eb0*/  IADD3 R10, R42.reuse, 0x4, RZ ;  /* 0x000000042a0a7810 */ /* 0x040fe40007ffe0ff */
[----:B------:R-:W-:Y:S02]  /*5ec0*/  IADD3 R14, R42, 0x3, RZ ;  /* 0x000000032a0e7810 */ /* 0x000fe40007ffe0ff */
[----:B------:R-:W-:-:S02]  /*5ed0*/  SEL R13, R70, RZ, !P1 ;  /* 0x000000ff460d7207 */ /* 0x000fc40004800000 */
[-C--:B------:R-:W-:Y:S02]  /*5ee0*/  ISETP.GE.AND P1, PT, R16, R35.reuse, PT ;  /* 0x000000231000720c */ /* 0x080fe40003f26270 */
[----:B------:R-:W-:Y:S02]  /*5ef0*/  IADD3 R18, R42, 0x6, RZ ;  /* 0x000000062a127810 */ /* 0x000fe40007ffe0ff */
[-C--:B------:R-:W-:Y:S02]  /*5f00*/  ISETP.GE.AND P4, PT, R10, R35.reuse, PT ;  /* 0x000000230a00720c */ /* 0x080fe40003f86270 */
[----:B------:R-:W-:Y:S02]  /*5f10*/  ISETP.GE.AND P6, PT, R14, R35, PT ;  /* 0x000000230e00720c */ /* 0x000fe40003fc6270 */
[----:B------:R-:W-:Y:S02]  /*5f20*/  PRMT R10, R70, 0x7632, R10 ;  /* 0x00007632460a7816 */ /* 0x000fe4000000000a */
[----:B------:R-:W-:-:S02]  /*5f30*/  IADD3 R14, R42, 0x1, RZ ;  /* 0x000000012a0e7810 */ /* 0x000fc40007ffe0ff */
[-C--:B------:R-:W-:Y:S02]  /*5f40*/  ISETP.GE.AND P2, PT, R18, R35.reuse, PT ;  /* 0x000000231200720c */ /* 0x080fe40003f46270 */
[----:B------:R-:W-:Y:S02]  /*5f50*/  @P5 PRMT R69, RZ, 0x7610, R69 ;  /* 0x00007610ff455816 */ /* 0x000fe40000000045 */
[----:B------:R-:W-:Y:S02]  /*5f60*/  SEL R70, R10, RZ, !P6 ;  /* 0x000000ff0a467207 */ /* 0x000fe40007000000 */
[----:B------:R-:W-:Y:S02]  /*5f70*/  ISETP.GE.AND P6, PT, R14, R35, PT ;  /* 0x000000230e00720c */ /* 0x000fe40003fc6270 */
        /* <DEDUP_REMOVED lines=11> */
.L_x_13304:
[----:B------:R-:W-:Y:S05]  /*6030*/  BSYNC B1 ;  /* 0x0000000000017941 */ /* 0x000fea0003800000 */
.L_x_13303:
[----:B------:R-:W-:Y:S01]  /*6040*/  HFMA2.BF16_V2 R69, R8, R69, -RZ.H0_H0 ;  /* 0x0000004508457231 */ /* 0x000fe200003400ff */
        /* <DEDUP_REMOVED lines=26> */
[C---:B------:R-:W-:Y:S02]  /*61f0*/  IADD3 R10, R42.reuse, 0x4, RZ ;  /* 0x000000042a0a7810 */ /* 0x040fe40007ffe0ff */
[----:B------:R-:W-:Y:S02]  /*6200*/  IADD3 R12, R42, 0x3, RZ ;  /* 0x000000032a0c7810 */ /* 0x000fe40007ffe0ff */
[----:B------:R-:W-:Y:S02]  /*6210*/  SEL R11, R74, RZ, !P1 ;  /* 0x000000ff4a0b7207 */ /* 0x000fe40004800000 */
[----:B------:R-:W-:Y:S02]  /*6220*/  ISETP.GE.AND P1, PT, R14, R35, PT ;  /* 0x000000230e00720c */ /* 0x000fe40003f26270 */
[----:B------:R-:W-:-:S02]  /*6230*/  IADD3 R16, R42, 0x6, RZ ;  /* 0x000000062a107810 */ /* 0x000fc40007ffe0ff */
[-C--:B------:R-:W-:Y:S02]  /*6240*/  ISETP.GE.AND P4, PT, R10, R35.reuse, PT ;  /* 0x000000230a00720c */ /* 0x080fe40003f86270 */
        /* <DEDUP_REMOVED lines=18> */
.L_x_13306:
[----:B------:R-:W-:Y:S05]  /*6370*/  BSYNC B1 ;  /* 0x0000000000017941 */ /* 0x000fea0003800000 */
.L_x_13305:
        /* <DEDUP_REMOVED lines=49> */
.L_x_13308:
[----:B------:R-:W-:Y:S05]  /*6690*/  BSYNC B1 ;  /* 0x0000000000017941 */ /* 0x000fea0003800000 */
.L_x_13307:
        /* <DEDUP_REMOVED lines=58> */
.L_x_13310:
[----:B------:R-:W-:Y:S05]  /*6a40*/  BSYNC B1 ;  /* 0x0000000000017941 */ /* 0x000fea0003800000 */
.L_x_13309:
[----:B------:R-:W-:Y:S01]  /*6a50*/  HFMA2.BF16_V2 R81, R8, R81, -RZ.H0_H0 ;  /* 0x0000005108517231 */ /* 0x000fe200003400ff */
[----:B------:R-:W-:Y:S01]  /*6a60*/  FADD.FTZ R26, R5, R26 ;  /* 0x0000001a051a7221 */ /* 0x000fe20000010000 */
[----:B------:R-:W-:Y:S01]  /*6a70*/  HFMA2.BF16_V2 R82, R7, R82, -RZ.H0_H0 ;  /* 0x0000005207527231 */ /* 0x000fe200003400ff */
[----:B------:R-:W-:Y:S01]  /*6a80*/  BSSY B1, `(.L_x_13311) ;  /* 0x000002e000017945 */ /* 0x000fe20003800000 */
[----:B------:R-:W-:Y:S01]  /*6a90*/  HFMA2.BF16_V2 R83, R6, R83, -RZ.H0_H0 ;  /* 0x0000005306537231 */ /* 0x000fe200003400ff */
[--C-:B------:R-:W-:Y:S01]  /*6aa0*/  PRMT R4, RZ, 0x5410, R81.reuse ;  /* 0x00005410ff047816 */ /* 0x100fe20000000051 */
        /* <DEDUP_REMOVED lines=21> */
[----:B------:R-:W-:Y:S02]  /*6c00*/  SEL R10, R85, RZ, !P1 ;  /* 0x000000ff550a7207 */ /* 0x000fe40004800000 */
[----:B------:R-:W-:Y:S02]  /*6c10*/  IADD3 R12, R42, 0x3, RZ ;  /* 0x000000032a0c7810 */ /* 0x000fe40007ffe0ff */
[----:B------:R-:W-:-:S02]  /*6c20*/  ISETP.GE.AND P1, PT, R14, R35, PT ;  /* 0x000000230e00720c */ /* 0x000fc40003f26270 */
[----:B------:R-:W-:Y:S02]  /*6c30*/  IADD3 R16, R42, 0x6, RZ ;  /* 0x000000062a107810 */ /* 0x000fe40007ffe0ff */
[-C--:B------:R-:W-:Y:S02]  /*6c40*/  ISETP.GE.AND P6, PT, R12, R35.reuse, PT ;  /* 0x000000230c00720c */ /* 0x080fe40003fc6270 */
[----:B------:R-:W-:Y:S02]  /*6c50*/  PRMT R5, R85, 0x7632, R5 ;  /* 0x0000763255057816 */ /* 0x000fe40000000005 */
[----:B------:R-:W-:Y:S02]  /*6c60*/  ISETP.GE.AND P2, PT, R16, R35, PT ;  /* 0x000000231000720c */ /* 0x000fe40003f46270 */
        /* <DEDUP_REMOVED lines=15> */
.L_x_13312:
[----:B------:R-:W-:Y:S05]  /*6d60*/  BSYNC B1 ;  /* 0x0000000000017941 */ /* 0x000fea0003800000 */
.L_x_13311:
        /* <DEDUP_REMOVED lines=51> */
.L_x_13314:
[----:B------:R-:W-:Y:S05]  /*70a0*/  BSYNC B1 ;  /* 0x0000000000017941 */ /* 0x000fea0003800000 */
.L_x_13313:
        /* <DEDUP_REMOVED lines=49> */
.L_x_13316:
[----:B------:R-:W-:Y:S05]  /*73c0*/  BSYNC B1 ;  /* 0x0000000000017941 */ /* 0x000fea0003800000 */
.L_x_13315:
        /* <DEDUP_REMOVED lines=62> */
.L_x_13318:
[----:B------:R-:W-:Y:S05]  /*77b0*/  BSYNC B1 ;  /* 0x0000000000017941 */ /* 0x000fea0003800000 */
.L_x_13317:
        /* <DEDUP_REMOVED lines=11> */
[----:B------:R-:W-:Y:S01]  /*7870*/  ISETP.GE.AND P0, PT, R41, R28, PT ;  /* 0x0000001c2900720c */ /* 0x000fe20003f06270 */
[----:B------:R-:W-:Y:S01]  /*7880*/  FADD.FTZ R4, R4, R8 ;  /* 0x0000000804047221 */ /* 0x000fe20000010000 */
[----:B------:R-:W-:Y:S01]  /*7890*/  IADD3 R101, R101, -0x4, RZ ;  /* 0xfffffffc65657810 */ /* 0x000fe20007ffe0ff */
[----:B------:R-:W-:Y:S01]  /*78a0*/  FADD.FTZ R5, R5, R7 ;  /* 0x0000000705057221 */ /* 0x000fe20000010000 */
[--C-:B------:R-:W-:Y:S02]  /*78b0*/  PRMT R7, RZ, 0x5410, R6.reuse ;  /* 0x00005410ff077816 */ /* 0x100fe40000000006 */
[----:B------:R-:W-:Y:S01]  /*78c0*/  PRMT R6, RZ, 0x7610, R6 ;  /* 0x00007610ff067816 */ /* 0x000fe20000000006 */
[----:B------:R-:W-:Y:S01]  /*78d0*/  FADD.FTZ R4, R4, R5 ;  /* 0x0000000504047221 */ /* 0x000fe20000010000 */
[----:B------:R-:W-:-:S02]  /*78e0*/  PRMT R5, RZ, 0x5410, R9 ;  /* 0x00005410ff057816 */ /* 0x000fc40000000009 */
[----:B------:R-:W-:Y:S01]  /*78f0*/  PRMT R9, RZ, 0x7610, R9 ;  /* 0x00007610ff097816 */ /* 0x000fe20000000009 */
[----:B------:R-:W-:Y:S01]  /*7900*/  FADD.FTZ R7, R7, R6 ;  /* 0x0000000607077221 */ /* 0x000fe20000010000 */
[----:B------:R-:W-:Y:S02]  /*7910*/  IADD3 R42, R42, 0x80, RZ ;  /* 0x000000802a2a7810 */ /* 0x000fe40007ffe0ff */
[----:B------:R-:W-:Y:S01]  /*7920*/  IADD3 R44, R44, 0x200, RZ ;  /* 0x000002002c2c7810 */ /* 0x000fe20007ffe0ff */
[----:B------:R-:W-:Y:S02]  /*7930*/  FADD.FTZ R5, R5, R9 ;  /* 0x0000000905057221 */ /* 0x000fe40000010000 */
[----:B------:R-:W-:-:S04]  /*7940*/  FADD.FTZ R4, R4, R7 ;  /* 0x0000000704047221 */ /* 0x000fc80000010000 */
[----:B------:R-:W-:-:S04]  /*7950*/  FADD.FTZ R4, R4, R5 ;  /* 0x0000000504047221 */ /* 0x000fc80000010000 */
[----:B------:R-:W-:Y:S01]  /*7960*/  FADD.FTZ R39, R4, R39 ;  /* 0x0000002704277221 */ /* 0x000fe20000010000 */
[----:B------:R-:W-:Y:S01]  /*7970*/  @P0 CALL.REL.NOINC `(.L_x_13290) ;  /* 0x0000001000000944 */ /* 0x000fe20003c00000 */
[----:B------:R-:W-:Y:S05]  /*7980*/  BRA `(.L_x_13319) ;  /* 0xffffc93000007947 */ /* 0x000fea000383ffff */
.L_x_13290:
[----:B------:R-:W-:Y:S05]  /*7990*/  BSYNC B0 ;  /* 0x0000000000007941 */ /* 0x000fea0003800000 */
.L_x_13288:
[----:B------:R-:W1:Y:S01]  /*79a0*/  SHFL.BFLY PT, R0, R21, 0x2, 0x1f ;  /* 0x0c401f0015007f89 */ /* 0x000e6200000e0000 */
[----:B------:R-:W-:Y:S01]  /*79b0*/  LOP3.LUT R28, R33, 0xffffffe0, RZ, 0xc0, !PT ;  /* 0xffffffe0211c7812 */ /* 0x000fe200078ec0ff */
[----:B------:R-:W-:Y:S02]  /*79c0*/  BSSY B0, `(.L_x_13320) ;  /* 0x0000055000007945 */ /* 0x000fe40003800000 */
[----:B------:R-:W2:Y:S04]  /*79d0*/  SHFL.BFLY PT, R5, R22, 0x2, 0x1f ;  /* 0x0c401f0016057f89 */ /* 0x000ea800000e0000 */
[----:B------:R-:W3:Y:S04]  /*79e0*/  SHFL.BFLY PT, R7, R24, 0x2, 0x1f ;  /* 0x0c401f0018077f89 */ /* 0x000ee800000e0000 */
[----:B------:R-:W4:Y:S04]  /*79f0*/  SHFL.BFLY PT, R11, R26, 0x2, 0x1f ;  /* 0x0c401f001a0b7f89 */ /* 0x000f2800000e0000 */
[----:B0-----:R-:W0:Y:S04]  /*7a00*/  SHFL.BFLY PT, R3, R20, 0x2, 0x1f ;  /* 0x0c401f0014037f89 */ /* 0x001e2800000e0000 */
[----:B------:R-:W5:Y:S04]  /*7a10*/  SHFL.BFLY PT, R2, R23, 0x2, 0x1f ;  /* 0x0c401f0017027f89 */ /* 0x000f6800000e0000 */
[----:B------:R-:W5:Y:S01]  /*7a20*/  SHFL.BFLY PT, R4, R25, 0x2, 0x1f ;  /* 0x0c401f0019047f89 */ /* 0x000f6200000e0000 */
[----:B-1----:R-:W-:Y:S01]  /*7a30*/  FADD.FTZ R21, R0, R21 ;  /* 0x0000001500157221 */ /* 0x002fe20000010000 */
[----:B------:R-:W-:-:S02]  /*7a40*/  LOP3.LUT R0, R29, 0x3, RZ, 0xc0, !PT ;  /* 0x000000031d007812 */ /* 0x000fc400078ec0ff */
[----:B------:R-:W1:Y:S01]  /*7a50*/  SHFL.BFLY PT, R13, R30, 0x2, 0x1f ;  /* 0x0c401f001e0d7f89 */ /* 0x000e6200000e0000 */
[----:B--2---:R-:W-:Y:S01]  /*7a60*/  FADD.FTZ R5, R5, R22 ;  /* 0x0000001605057221 */ /* 0x004fe20000010000 */
[----:B------:R-:W-:Y:S02]  /*7a70*/  ISETP.NE.AND P2, PT, R0, RZ, PT ;  /* 0x000000ff0000720c */ /* 0x000fe40003f45270 */
[----:B------:R-:W2:Y:S01]  /*7a80*/  SHFL.BFLY PT, R15, R32, 0x2, 0x1f ;  /* 0x0c401f00200f7f89 */ /* 0x000ea200000e0000 */
[----:B---3--:R-:W-:Y:S01]  /*7a90*/  FADD.FTZ R7, R7, R24 ;  /* 0x0000001807077221 */ /* 0x008fe20000010000 */
[----:B------:R-:W-:Y:S02]  /*7aa0*/  ISETP.NE.OR P4, PT, R28, 0x20, P2 ;  /* 0x000000201c00780c */ /* 0x000fe40001785670 */
[----:B------:R-:W3:Y:S01]  /*7ab0*/  SHFL.BFLY PT, R17, R34, 0x2, 0x1f ;  /* 0x0c401f0022117f89 */ /* 0x000ee200000e0000 */
[----:B----4-:R-:W-:Y:S01]  /*7ac0*/  FADD.FTZ R11, R11, R26 ;  /* 0x0000001a0b0b7221 */ /* 0x010fe20000010000 */
[----:B------:R-:W-:-:S02]  /*7ad0*/  ISETP.GT.OR P0, PT, R33, 0x3f, P2 ;  /* 0x0000003f2100780c */ /* 0x000fc40001704670 */
[----:B------:R-:W4:Y:S01]  /*7ae0*/  SHFL.BFLY PT, R19, R36, 0x2, 0x1f ;  /* 0x0c401f0024137f89 */ /* 0x000f2200000e0000 */
[----:B0-----:R-:W-:Y:S01]  /*7af0*/  FADD.FTZ R3, R3, R20 ;  /* 0x0000001403037221 */ /* 0x001fe20000010000 */
[----:B------:R-:W-:Y:S02]  /*7b00*/  ISETP.GT.OR P1, PT, R33, 0x1f, P2 ;  /* 0x0000001f2100780c */ /* 0x000fe40001724670 */
[----:B------:R-:W0:Y:S01]  /*7b10*/  SHFL.BFLY PT, R6, R37, 0x2, 0x1f ;  /* 0x0c401f0025067f89 */ /* 0x000e2200000e0000 */
[----:B-----5:R-:W-:-:S03]  /*7b20*/  FADD.FTZ R23, R2, R23 ;  /* 0x0000001702177221 */ /* 0x020fc60000010000 */
[----:B------:R-:W5:Y:S01]  /*7b30*/  SHFL.BFLY PT, R27, R38, 0x2, 0x1f ;  /* 0x0c401f00261b7f89 */ /* 0x000f6200000e0000 */
[----:B------:R-:W-:Y:S01]  /*7b40*/  FADD.FTZ R9, R4, R25 ;  /* 0x0000001904097221 */ /* 0x000fe20000010000 */
[----:B------:R-:W-:Y:S02]  /*7b50*/  LOP3.LUT R25, R33, 0xffffffc0, RZ, 0xc0, !PT ;  /* 0xffffffc021197812 */ /* 0x000fe400078ec0ff */
[----:B------:R-:W5:Y:S01]  /*7b60*/  SHFL.BFLY PT, R8, R39, 0x2, 0x1f ;  /* 0x0c401f0027087f89 */ /* 0x000f6200000e0000 */
[----:B-1----:R-:W-:Y:S01]  /*7b70*/  FADD.FTZ R13, R13, R30 ;  /* 0x0000001e0d0d7221 */ /* 0x002fe20000010000 */
[----:B------:R-:W-:Y:S01]  /*7b80*/  ISETP.NE.OR P5, PT, R25, 0x40, P2 ;  /* 0x000000401900780c */ /* 0x000fe200017a5670 */
[----:B--2---:R-:W-:Y:S01]  /*7b90*/  FADD.FTZ R15, R15, R32 ;  /* 0x000000200f0f7221 */ /* 0x004fe20000010000 */
[----:B------:R-:W1:Y:S01]  /*7ba0*/  SHFL.BFLY PT, R0, R3, 0x1, 0x1f ;  /* 0x0c201f0003007f89 */ /* 0x000e6200000e0000 */
[----:B------:R-:W-:Y:S01]  /*7bb0*/  SHF.R.S32.HI R32, RZ, 0x1f, R29 ;  /* 0x0000001fff207819 */ /* 0x000fe2000001141d */
[----:B---3--:R-:W-:-:S02]  /*7bc0*/  FADD.FTZ R17, R17, R34 ;  /* 0x0000002211117221 */ /* 0x008fc40000010000 */
[----:B------:R-:W2:Y:S01]  /*7bd0*/  SHFL.BFLY PT, R2, R21, 0x1, 0x1f ;  /* 0x0c201f0015027f89 */ /* 0x000ea200000e0000 */
[----:B------:R-:W-:Y:S01]  /*7be0*/  LEA.HI R29, R32, R29, RZ, 0x2 ;  /* 0x0000001d201d7211 */ /* 0x000fe200078f10ff */
[----:B----4-:R-:W-:Y:S02]  /*7bf0*/  FADD.FTZ R19, R19, R36 ;  /* 0x0000002413137221 */ /* 0x010fe40000010000 */
[----:B------:R-:W3:Y:S01]  /*7c00*/  SHFL.BFLY PT, R4, R5, 0x1, 0x1f ;  /* 0x0c201f0005047f89 */ /* 0x000ee200000e0000 */
[----:B------:R-:W-:Y:S01]  /*7c10*/  IADD3 R30, R33, 0x1f, RZ ;  /* 0x0000001f211e7810 */ /* 0x000fe20007ffe0ff */
[----:B0-----:R-:W-:Y:S02]  /*7c20*/  FADD.FTZ R22, R6, R37 ;  /* 0x0000002506167221 */ /* 0x001fe40000010000 */
[----:B------:R-:W0:Y:S01]  /*7c30*/  SHFL.BFLY PT, R10, R9, 0x1, 0x1f ;  /* 0x0c201f00090a7f89 */ /* 0x000e2200000e0000 */
[----:B------:R-:W-:Y:S01]  /*7c40*/  SHF.R.S32.HI R28, RZ, 0x2, R29 ;  /* 0x00000002ff1c7819 */ /* 0x000fe2000001141d */
[----:B-----5:R-:W-:-:S02]  /*7c50*/  FADD.FTZ R24, R27, R38 ;  /* 0x000000261b187221 */ /* 0x020fc40000010000 */
[----:B------:R-:W4:Y:S01]  /*7c60*/  SHFL.BFLY PT, R6, R23, 0x1, 0x1f ;  /* 0x0c201f0017067f89 */ /* 0x000f2200000e0000 */
[----:B------:R-:W-:Y:S01]  /*7c70*/  ISETP.GT.U32.AND P3, PT, R30, 0x3e, PT ;  /* 0x0000003e1e00780c */ /* 0x000fe20003f64070 */
[----:B------:R-:W-:Y:S02]  /*7c80*/  IMAD R31, R31, 0x70, R28 ;  /* 0x000000701f1f7824 */ /* 0x000fe400078e021c */
[----:B------:R-:W-:Y:S01]  /*7c90*/  FADD.FTZ R26, R8, R39 ;  /* 0x00000027081a7221 */ /* 0x000fe20000010000 */
[----:B------:R-:W5:Y:S01]  /*7ca0*/  SHFL.BFLY PT, R12, R11, 0x1, 0x1f ;  /* 0x0c201f000b0c7f89 */ /* 0x000f6200000e0000 */
[----:B-1----:R-:W-:-:S03]  /*7cb0*/  FADD.FTZ R0, R3, R0 ;  /* 0x0000000003007221 */ /* 0x002fc60000010000 */
[----:B------:R-:W1:Y:S01]  /*7cc0*/  SHFL.BFLY PT, R8, R7, 0x1, 0x1f ;  /* 0x0c201f0007087f89 */ /* 0x000e6200000e0000 */
[----:B--2---:R-:W-:-:S03]  /*7cd0*/  FADD.FTZ R25, R21, R2 ;  /* 0x0000000215197221 */ /* 0x004fc60000010000 */
[----:B------:R-:W2:Y:S01]  /*7ce0*/  SHFL.BFLY PT, R14, R13, 0x1, 0x1f ;  /* 0x0c201f000d0e7f89 */ /* 0x000ea200000e0000 */
[----:B---3--:R-:W-:-:S03]  /*7cf0*/  FADD.FTZ R30, R5, R4 ;  /* 0x00000004051e7221 */ /* 0x008fc60000010000 */
[----:B------:R-:W3:Y:S01]  /*7d00*/  SHFL.BFLY PT, R16, R15, 0x1, 0x1f ;  /* 0x0c201f000f107f89 */ /* 0x000ee200000e0000 */
[----:B0-----:R-:W-:-:S03]  /*7d10*/  FADD.FTZ R35, R9, R10 ;  /* 0x0000000a09237221 */ /* 0x001fc60000010000 */
[----:B------:R-:W0:Y:S01]  /*7d20*/  SHFL.BFLY PT, R18, R17, 0x1, 0x1f ;  /* 0x0c201f0011127f89 */ /* 0x000e2200000e0000 */
[----:B----4-:R-:W-:-:S03]  /*7d30*/  FADD.FTZ R33, R23, R6 ;  /* 0x0000000617217221 */ /* 0x010fc60000010000 */
[----:B------:R-:W4:Y:S04]  /*7d40*/  SHFL.BFLY PT, R20, R19, 0x1, 0x1f ;  /* 0x0c201f0013147f89 */ /* 0x000f2800000e0000 */
[----:B------:R-:W4:Y:S01]  /*7d50*/  SHFL.BFLY PT, R27, R22, 0x1, 0x1f ;  /* 0x0c201f00161b7f89 */ /* 0x000f2200000e0000 */
[----:B-----5:R-:W-:-:S03]  /*7d60*/  FADD.FTZ R34, R11, R12 ;  /* 0x0000000c0b227221 */ /* 0x020fc60000010000 */
[----:B------:R-:W5:Y:S01]  /*7d70*/  SHFL.BFLY PT, R43, R24, 0x1, 0x1f ;  /* 0x0c201f00182b7f89 */ /* 0x000f6200000e0000 */
[----:B-1----:R-:W-:-:S03]  /*7d80*/  FADD.FTZ R32, R7, R8 ;  /* 0x0000000807207221 */ /* 0x002fc60000010000 */
[----:B------:R-:W1:Y:S01]  /*7d90*/  SHFL.BFLY PT, R45, R26, 0x1, 0x1f ;  /* 0x0c201f001a2d7f89 */ /* 0x000e6200000e0000 */
[----:B--2---:R-:W-:-:S03]  /*7da0*/  FADD.FTZ R37, R13, R14 ;  /* 0x0000000e0d257221 */ /* 0x004fc60000010000 */
[----:B------:R-:W-:Y:S01]  /*7db0*/  BAR.SYNC.DEFER_BLOCKING 0x0 ;  /* 0x0000000000007b1d */ /* 0x000fe20000010000 */
[----:B---3--:R-:W-:Y:S02]  /*7dc0*/  FADD.FTZ R36, R15, R16 ;  /* 0x000000100f247221 */ /* 0x008fe40000010000 */
[----:B0-----:R-:W-:Y:S02]  /*7dd0*/  FADD.FTZ R39, R17, R18 ;  /* 0x0000001211277221 */ /* 0x001fe40000010000 */
[----:B----4-:R-:W-:Y:S02]  /*7de0*/  FADD.FTZ R38, R19, R20 ;  /* 0x0000001413267221 */ /* 0x010fe40000010000 */
[----:B------:R-:W-:Y:S02]  /*7df0*/  FADD.FTZ R41, R22, R27 ;  /* 0x0000001b16297221 */ /* 0x000fe40000010000 */
[----:B-----5:R-:W-:Y:S02]  /*7e00*/  FADD.FTZ R43, R24, R43 ;  /* 0x0000002b182b7221 */ /* 0x020fe40000010000 */
        /* <DEDUP_REMOVED lines=16> */
.L_x_13321:
[----:B------:R-:W-:Y:S05]  /*7f10*/  BSYNC B0 ;  /* 0x0000000000007941 */ /* 0x000fea0003800000 */
.L_x_13320:
        /* <DEDUP_REMOVED lines=20> */
[----:B----4-:R-:W-:Y:S02]  /*8060*/  FADD.FTZ R33, R33, R4 ;  /* 0x0000000421217221 */ /* 0x010fe40000010000 */
[----:B-----5:R-:W-:Y:S02]  /*8070*/  FADD.FTZ R32, R32, R7 ;  /* 0x0000000720207221 */ /* 0x020fe40000010000 */
[----:B------:R-:W-:Y:S02]  /*8080*/  FADD.FTZ R35, R35, R6 ;  /* 0x0000000623237221 */ /* 0x000fe40000010000 */
[----:B------:R-:W-:Y:S02]  /*8090*/  FADD.FTZ R34, R34, R9 ;  /* 0x0000000922227221 */ /* 0x000fe40000010000 */
[----:B------:R-:W-:Y:S02]  /*80a0*/  FADD.FTZ R37, R37, R8 ;  /* 0x0000000825257221 */ /* 0x000fe40000010000 */
[----:B------:R-:W-:-:S02]  /*80b0*/  FADD.FTZ R36, R36, R11 ;  /* 0x0000000b24247221 */ /* 0x000fc40000010000 */
[----:B------:R-:W-:Y:S02]  /*80c0*/  FADD.FTZ R39, R39, R10 ;  /* 0x0000000a27277221 */ /* 0x000fe40000010000 */
[----:B------:R-:W-:Y:S02]  /*80d0*/  FADD.FTZ R38, R38, R13 ;  /* 0x0000000d26267221 */ /* 0x000fe40000010000 */
[----:B0-----:R-:W-:Y:S02]  /*80e0*/  FADD.FTZ R41, R41, R12 ;  /* 0x0000000c29297221 */ /* 0x001fe40000010000 */
[----:B-1----:R-:W-:Y:S02]  /*80f0*/  FADD.FTZ R43, R43, R14 ;  /* 0x0000000e2b2b7221 */ /* 0x002fe40000010000 */
[----:B--2---:R-:W-:Y:S02]  /*8100*/  FADD.FTZ R40, R40, R15 ;  /* 0x0000000f28287221 */ /* 0x004fe40000010000 */
.L_x_13323:
[----:B------:R-:W-:Y:S05]  /*8110*/  BSYNC B0 ;  /* 0x0000000000007941 */ /* 0x000fea0003800000 */
.L_x_13322:
        /* <DEDUP_REMOVED lines=17> */
.L_x_13325:
[----:B------:R-:W-:Y:S05]  /*8230*/  BSYNC B0 ;  /* 0x0000000000007941 */ /* 0x000fea0003800000 */
.L_x_13324:
        /* <DEDUP_REMOVED lines=32> */
.L_x_13327:
[----:B------:R-:W-:Y:S05]  /*8440*/  BSYNC B0 ;  /* 0x0000000000007941 */ /* 0x000fea0003800000 */
.L_x_13326:
        /* <DEDUP_REMOVED lines=18> */
[C---:B------:R-:W-:Y:S02]  /*8570*/  IADD3 R3, R28.reuse, 0x8, RZ ;  /* 0x000000081c037810 */ /* 0x040fe40007ffe0ff */
[C---:B------:R-:W-:Y:S02]  /*8580*/  IADD3 R7, P0, R28.reuse, UR4, RZ ;  /* 0x000000041c077c10 */ /* 0x040fe4000ff1e0ff */
[----:B------:R-:W-:Y:S02]  /*8590*/  IADD3 R5, P1, R3, UR4, RZ ;  /* 0x0000000403057c10 */ /* 0x000fe4000ff3e0ff */
[C---:B------:R-:W-:Y:S02]  /*85a0*/  LEA.HI.X.SX32 R10, R28.reuse, UR7, 0x1, P0 ;  /* 0x000000071c0a7c11 */ /* 0x040fe400080f0eff */
[----:B------:R-:W-:Y:S02]  /*85b0*/  LEA R2, P0, R7, c[0x0][0x160], 0x1 ;  /* 0x0000580007027a11 */ /* 0x000fe400078008ff */
[----:B------:R-:W-:-:S02]  /*85c0*/  IADD3 R6, R28, 0x10, RZ ;  /* 0x000000101c067810 */ /* 0x000fc40007ffe0ff */
[----:B------:R-:W-:Y:S02]  /*85d0*/  LEA.HI.X.SX32 R8, R3, UR7, 0x1, P1 ;  /* 0x0000000703087c11 */ /* 0x000fe400088f0eff */
[----:B------:R-:W-:Y:S02]  /*85e0*/  LEA R4, P1, R5, c[0x0][0x160], 0x1 ;  /* 0x0000580005047a11 */ /* 0x000fe400078208ff */
[----:B------:R-:W-:Y:S02]  /*85f0*/  LEA.HI.X R3, R7, c[0x0][0x164], R10, 0x1, P0 ;  /* 0x0000590007037a11 */ /* 0x000fe400000f0c0a */
[----:B------:R-:W-:Y:S02]  /*8600*/  IADD3 R7, R28, 0x18, RZ ;  /* 0x000000181c077810 */ /* 0x000fe40007ffe0ff */
[----:B------:R-:W-:Y:S02]  /*8610*/  IADD3 R13, P0, R6, UR4, RZ ;  /* 0x00000004060d7c10 */ /* 0x000fe4000ff1e0ff */
[----:B------:R-:W-:-:S02]  /*8620*/  LEA.HI.X R5, R5, c[0x0][0x164], R8, 0x1, P1 ;  /* 0x0000590005057a11 */ /* 0x000fc400008f0c08 */
[----:B------:R-:W-:Y:S02]  /*8630*/  IADD3 R9, P1, R7, UR4, RZ ;  /* 0x0000000407097c10 */ /* 0x000fe4000ff3e0ff */
[----:B------:R-:W-:Y:S02]  /*8640*/  LEA.HI.X.SX32 R14, R6, UR7, 0x1, P0 ;  /* 0x00000007060e7c11 */ /* 0x000fe400080f0eff */
[----:B------:R-:W-:Y:S02]  /*8650*/  LEA R6, P0, R13, c[0x0][0x160], 0x1 ;  /* 0x000058000d067a11 */ /* 0x000fe400078008ff */
[C---:B------:R-:W-:Y:S02]  /*8660*/  IADD3 R10, R28.reuse, 0x20, RZ ;  /* 0x000000201c0a7810 */ /* 0x040fe40007ffe0ff */
        /* <DEDUP_REMOVED lines=12> */
[----:B------:R-:W-:Y:S02]  /*8730*/  IADD3 R15, R28, 0x38, RZ ;  /* 0x000000381c0f7810 */ /* 0x000fe40007ffe0ff */
[----:B------:R-:W-:-:S02]  /*8740*/  IADD3 R19, P2, R14, UR4, RZ ;  /* 0x000000040e137c10 */ /* 0x000fc4000ff5e0ff */
[----:B------:R-:W-:Y:S02]  /*8750*/  LEA.HI.X R11, R17, c[0x0][0x164], R18, 0x1, P0 ;  /* 0x00005900110b7a11 */ /* 0x000fe400000f0c12 */
[----:B------:R-:W-:Y:S02]  /*8760*/  LEA.HI.X R13, R13, c[0x0][0x164], R16, 0x1, P1 ;  /* 0x000059000d0d7a11 */ /* 0x000fe400008f0c10 */
[----:B------:R-:W-:Y:S02]  /*8770*/  IADD3 R17, P1, R15, UR4, RZ ;  /* 0x000000040f117c10 */ /* 0x000fe4000ff3e0ff */
[----:B------:R-:W-:Y:S02]  /*8780*/  LEA.HI.X.SX32 R22, R14, UR7, 0x1, P2 ;  /* 0x000000070e167c11 */ /* 0x000fe400090f0eff */
[----:B------:R-:W-:Y:S02]  /*8790*/  LEA R14, P0, R19, c[0x0][0x160], 0x1 ;  /* 0x00005800130e7a11 */ /* 0x000fe400078008ff */
[----:B------:R-:W-:-:S02]  /*87a0*/  LEA.HI.X.SX32 R20, R15, UR7, 0x1, P1 ;  /* 0x000000070f147c11 */ /* 0x000fc400088f0eff */
[C---:B------:R-:W-:Y:S02]  /*87b0*/  IADD3 R18, R28.reuse, 0x40, RZ ;  /* 0x000000401c127810 */ /* 0x040fe40007ffe0ff */
[----:B------:R-:W-:Y:S02]  /*87c0*/  LEA R16, P1, R17, c[0x0][0x160], 0x1 ;  /* 0x0000580011107a11 */ /* 0x000fe400078208ff */
[----:B------:R-:W-:Y:S02]  /*87d0*/  LEA.HI.X R15, R19, c[0x0][0x164], R22, 0x1, P0 ;  /* 0x00005900130f7a11 */ /* 0x000fe400000f0c16 */
[----:B------:R-:W-:Y:S02]  /*87e0*/  IADD3 R19, R28, 0x48, RZ ;  /* 0x000000481c137810 */ /* 0x000fe40007ffe0ff */
[----:B------:R-:W-:Y:S02]  /*87f0*/  IADD3 R22, P0, R18, UR4, RZ ;  /* 0x0000000412167c10 */ /* 0x000fe4000ff1e0ff */
[----:B------:R-:W-:-:S02]  /*8800*/  LEA.HI.X R17, R17, c[0x0][0x164], R20, 0x1, P1 ;  /* 0x0000590011117a11 */ /* 0x000fc400008f0c14 */
[----:B------:R-:W-:Y:S02]  /*8810*/  IADD3 R21, R28, 0x50, RZ ;  /* 0x000000501c157810 */ /* 0x000fe40007ffe0ff */
[----:B------:R-:W-:Y:S02]  /*8820*/  IADD3 R24, P1, R19, UR4, RZ ;  /* 0x0000000413187c10 */ /* 0x000fe4000ff3e0ff */
[----:B------:R-:W-:Y:S02]  /*8830*/  LEA.HI.X.SX32 R29, R18, UR7, 0x1, P0 ;  /* 0x00000007121d7c11 */ /* 0x000fe400080f0eff */
[----:B------:R-:W-:Y:S02]  /*8840*/  LEA R18, P0, R22, c[0x0][0x160], 0x1 ;  /* 0x0000580016127a11 */ /* 0x000fe400078008ff */
[----:B------:R-:W-:Y:S02]  /*8850*/  IADD3 R23, P2, R21, UR4, RZ ;  /* 0x0000000415177c10 */ /* 0x000fe4000ff5e0ff */
[----:B------:R-:W-:-:S02]  /*8860*/  LEA.HI.X.SX32 R27, R19, UR7, 0x1, P1 ;  /* 0x00000007131b7c11 */ /* 0x000fc400088f0eff */
[----:B------:R-:W-:Y:S02]  /*8870*/  LEA R20, P1, R24, c[0x0][0x160], 0x1 ;  /* 0x0000580018147a11 */ /* 0x000fe400078208ff */
[----:B------:R-:W-:Y:S02]  /*8880*/  LEA.HI.X R19, R22, c[0x0][0x164], R29, 0x1, P0 ;  /* 0x0000590016137a11 */ /* 0x000fe400000f0c1d */
[----:B------:R-:W-:Y:S02]  /*8890*/  LEA.HI.X.SX32 R42, R21, UR7, 0x1, P2 ;  /* 0x00000007152a7c11 */ /* 0x000fe400090f0eff */
[----:B------:R-:W-:Y:S02]  /*88a0*/  LEA R22, P0, R23, c[0x0][0x160], 0x1 ;  /* 0x0000580017167a11 */ /* 0x000fe400078008ff */
[----:B------:R-:W-:Y:S02]  /*88b0*/  LEA.HI.X R21, R24, c[0x0][0x164], R27, 0x1, P1 ;  /* 0x0000590018157a11 */ /* 0x000fe400008f0c1b */
[----:B------:R-:W-:-:S02]  /*88c0*/  IADD3 R24, R28, 0x58, RZ ;  /* 0x000000581c187810 */ /* 0x000fc40007ffe0ff */
[----:B------:R-:W-:Y:S02]  /*88d0*/  LEA.HI.X R23, R23, c[0x0][0x164], R42, 0x1, P0 ;  /* 0x0000590017177a11 */ /* 0x000fe400000f0c2a */
[C---:B01----:R-:W-:Y:S02]  /*88e0*/  IADD3 R31, P0, R24.reuse, UR4, RZ ;  /* 0x00000004181f7c10 */ /* 0x043fe4000ff1e0ff */
[----:B------:R-:W-:Y:S02]  /*88f0*/  F2FP.BF16.PACK_AB R0, R25, R0 ;  /* 0x000000001900723e */ /* 0x000fe400000010ff */
[----:B------:R-:W-:Y:S02]  /*8900*/  LEA.HI.X.SX32 R46, R24, UR7, 0x1, P0 ;  /* 0x00000007182e7c11 */ /* 0x000fe400080f0eff */
[----:B------:R-:W-:Y:S01]  /*8910*/  LEA R24, P0, R31, c[0x0][0x160], 0x1 ;  /* 0x000058001f187a11 */ /* 0x000fe200078008ff */
[----:B------:R0:W-:Y:S01]  /*8920*/  STG.E.U16 [R2.64], R0 ;  /* 0x0000000002007986 */ /* 0x0001e2000c10150a */
[----:B------:R-:W-:-:S02]  /*8930*/  IADD3 R26, R28, 0x60, RZ ;  /* 0x000000601c1a7810 */ /* 0x000fc40007ffe0ff */
[----:B------:R-:W-:Y:S02]  /*8940*/  LEA.HI.X R25, R31, c[0x0][0x164], R46, 0x1, P0 ;  /* 0x000059001f197a11 */ /* 0x000fe400000f0c2e */
[----:B------:R-:W-:Y:S02]  /*8950*/  F2FP.BF16.PACK_AB R30, R33, R30 ;  /* 0x0000001e211e723e */ /* 0x000fe400000010ff */
[----:B------:R-:W-:Y:S02]  /*8960*/  PRMT R31, R0, 0x7632, R31 ;  /* 0x00007632001f7816 */ /* 0x000fe4000000001f */
[----:B------:R-:W-:Y:S02]  /*8970*/  IADD3 R28, R28, 0x68, RZ ;  /* 0x000000681c1c7810 */ /* 0x000fe40007ffe0ff */
[----:B------:R-:W-:Y:S01]  /*8980*/  F2FP.BF16.PACK_AB R32, R35, R32 ;  /* 0x000000202320723e */ /* 0x000fe200000010ff */
[----:B------:R1:W-:Y:S01]  /*8990*/  STG.E.U16 [R4.64], R31 ;  /* 0x0000001f04007986 */ /* 0x0003e2000c10150a */
[----:B------:R-:W-:-:S02]  /*89a0*/  IADD3 R27, P1, R26, UR4, RZ ;  /* 0x000000041a1b7c10 */ /* 0x000fc4000ff3e0ff */
[----:B0-----:R-:W-:Y:S01]  /*89b0*/  PRMT R3, R30, 0x7632, R3 ;  /* 0x000076321e037816 */ /* 0x001fe20000000003 */
[----:B------:R-:W-:Y:S01]  /*89c0*/  STG.E.U16 [R6.64], R30 ;  /* 0x0000001e06007986 */ /* 0x000fe2000c10150a */
[----:B------:R-:W-:Y:S02]  /*89d0*/  F2FP.BF16.PACK_AB R34, R37, R34 ;  /* 0x000000222522723e */ /* 0x000fe400000010ff */
[----:B------:R-:W-:Y:S01]  /*89e0*/  IADD3 R29, P2, R28, UR4, RZ ;  /* 0x000000041c1d7c10 */ /* 0x000fe2000ff5e0ff */
[----:B------:R-:W-:Y:S01]  /*89f0*/  STG.E.U16 [R8.64], R3 ;  /* 0x0000000308007986 */ /* 0x000fe2000c10150a */
[----:B------:R-:W-:Y:S02]  /*8a00*/  F2FP.BF16.PACK_AB R36, R39, R36 ;  /* 0x000000242724723e */ /* 0x000fe400000010ff */
[----:B------:R-:W-:Y:S01]  /*8a10*/  LEA.HI.X.SX32 R44, R26, UR7, 0x1, P1 ;  /* 0x000000071a2c7c11 */ /* 0x000fe200088f0eff */
[----:B------:R-:W-:Y:S01]  /*8a20*/  STG.E.U16 [R10.64], R32 ;  /* 0x000000200a007986 */ /* 0x000fe2000c10150a */
[----:B-1----:R-:W-:-:S02]  /*8a30*/  PRMT R5, R32, 0x7632, R5 ;  /* 0x0000763220057816 */ /* 0x002fc40000000005 */
[----:B------:R-:W-:Y:S02]  /*8a40*/  PRMT R0, R34, 0x7632, R0 ;  /* 0x0000763222007816 */ /* 0x000fe40000000000 */
[----:B------:R-:W-:Y:S01]  /*8a50*/  F2FP.BF16.PACK_AB R38, R41, R38 ;  /* 0x000000262926723e */ /* 0x000fe200000010ff */
[----:B------:R0:W-:Y:S01]  /*8a60*/  STG.E.U16 [R12.64], R5 ;  /* 0x000000050c007986 */ /* 0x0001e2000c10150a */
[----:B------:R-:W-:Y:S02]  /*8a70*/  LEA R26, P1, R27, c[0x0][0x160], 0x1 ;  /* 0x000058001b1a7a11 */ /* 0x000fe400078208ff */
[----:B------:R-:W-:Y:S01]  /*8a80*/  LEA.HI.X.SX32 R42, R28, UR7, 0x1, P2 ;  /* 0x000000071c2a7c11 */ /* 0x000fe200090f0eff */
[----:B------:R1:W-:Y:S01]  /*8a90*/  STG.E.U16 [R14.64], R34 ;  /* 0x000000220e007986 */ /* 0x0003e2000c10150a */
[----:B------:R-:W-:Y:S02]  /*8aa0*/  LEA R28, P2, R29, c[0x0][0x160], 0x1 ;  /* 0x000058001d1c7a11 */ /* 0x000fe400078408ff */
[----:B------:R-:W-:Y:S01]  /*8ab0*/  PRMT R2, R36, 0x7632, R2 ;  /* 0x0000763224027816 */ /* 0x000fe20000000002 */
[----:B------:R-:W-:Y:S01]  /*8ac0*/  STG.E.U16 [R16.64], R0 ;  /* 0x0000000010007986 */ /* 0x000fe2000c10150a */
[----:B------:R-:W-:-:S02]  /*8ad0*/  F2FP.BF16.PACK_AB R40, R40, R43 ;  /* 0x0000002b2828723e */ /* 0x000fc400000010ff */
[----:B------:R-:W-:Y:S01]  /*8ae0*/  LEA.HI.X R27, R27, c[0x0][0x164], R44, 0x1, P1 ;  /* 0x000059001b1b7a11 */ /* 0x000fe200008f0c2c */
[----:B------:R-:W-:Y:S01]  /*8af0*/  STG.E.U16 [R18.64], R36 ;  /* 0x0000002412007986 */ /* 0x000fe2000c10150a */
[----:B0-----:R-:W-:Y:S02]  /*8b00*/  PRMT R12, R38, 0x7632, R12 ;  /* 0x00007632260c7816 */ /* 0x001fe4000000000c */
[----:B------:R-:W-:Y:S01]  /*8b10*/  LEA.HI.X R29, R29, c[0x0][0x164], R42, 0x1, P2 ;  /* 0x000059001d1d7a11 */ /* 0x000fe200010f0c2a */
[----:B------:R-:W-:Y:S01]  /*8b20*/  STG.E.U16 [R20.64], R2 ;  /* 0x0000000214007986 */ /* 0x000fe2000c10150a */
[----:B-1----:R-:W-:-:S03]  /*8b30*/  PRMT R14, R40, 0x7632, R14 ;  /* 0x00007632280e7816 */ /* 0x002fc6000000000e */
[----:B------:R-:W-:Y:S04]  /*8b40*/  STG.E.U16 [R22.64], R38 ;  /* 0x0000002616007986 */ /* 0x000fe8000c10150a */
[----:B------:R-:W-:Y:S04]  /*8b50*/  STG.E.U16 [R24.64], R12 ;  /* 0x0000000c18007986 */ /* 0x000fe8000c10150a */
[----:B------:R-:W-:Y:S04]  /*8b60*/  STG.E.U16 [R26.64], R40 ;  /* 0x000000281a007986 */ /* 0x000fe8000c10150a */
[----:B------:R-:W-:Y:S01]  /*8b70*/  STG.E.U16 [R28.64], R14 ;  /* 0x0000000e1c007986 */ /* 0x000fe2000c10150a */
[----:B------:R-:W-:Y:S05]  /*8b80*/  EXIT ;  /* 0x000000000000794d */ /* 0x000fea0003800000 */
.L_x_13328:
        /* <DEDUP_REMOVED lines=15> */
.L_x_23927:


//--------------------- .text._ZN4vllm25paged_attention_v1_kernelI13__nv_bfloat16S1_Li96ELi32ELi128ELNS_18Fp8KVCacheDataTypeE0ELb0EEEvPT_PKS3_PKT0_S9_ifPKiSB_iPKfiiiSD_SD_iiiii --------------------------
	.section	.text._ZN4vllm25paged_attention_v1_kernelI13__nv_bfloat16S1_Li96ELi32ELi128ELNS_18Fp8KVCacheDataTypeE0ELb0EEEvPT_PKS3_PKT0_S9_ifPKiSB_iPKfiiiSD_SD_iiiii,"ax",@progbits
	.sectioninfo	@"SHI_REGISTERS=127"
	.align	128
        .global         _ZN4vllm25paged_attention_v1_kernelI13__nv_bfloat16S1_Li96ELi32ELi128ELNS_18Fp8KVCacheDataTypeE0ELb0EEEvPT_PKS3_PKT0_S9_ifPKiSB_iPKfiiiSD_SD_iiiii
        .type           _ZN4vllm25paged_attention_v1_kernelI13__nv_bfloat16S1_Li96ELi32ELi128ELNS_18Fp8KVCacheDataTypeE0ELb0EEEvPT_PKS3_PKT0_S9_ifPKiSB_iPKfiiiSD_SD_iiiii,@function
        .size           _ZN4vllm25paged_attention_v1_kernelI13__nv_bfloat16S1_Li96ELi32ELi128ELNS_18Fp8KVCacheDataTypeE0ELb0EEEvPT_PKS3_PKT0_S9_ifPKiSB_iPKfiiiSD_SD_iiiii,(.L_x_23928 - _ZN4vllm25paged_attention_v1_kernelI13__nv_bfloat16S1_Li96ELi32ELi128ELNS_18Fp8KVCacheDataTypeE0ELb0EEEvPT_PKS3_PKT0_S9_ifPKiSB_iPKfiiiSD_SD_iiiii)
        .other          _ZN4vllm25paged_attention_v1_kernelI13__nv_bfloat16S1_Li96ELi32ELi128ELNS_18Fp8KVCacheDataTypeE0ELb0EEEvPT_PKS3_PKT0_S9_ifPKiSB_iPKfiiiSD_SD_iiiii,@"STO_CUDA_ENTRY STV_DEFAULT"
_ZN4vllm25paged_attention_v1_kernelI13__nv_bfloat16S1_Li96ELi32ELi128ELNS_18Fp8KVCacheDataTypeE0ELb0EEEvPT_PKS3_PKT0_S9_ifPKiSB_iPKfiiiSD_SD_iiiii:
.text._ZN4vllm25paged_attention_v1_kernelI13__nv_bfloat16S1_Li96ELi32ELi128ELNS_18Fp8KVCacheDataTypeE0ELb0EEEvPT_PKS3_PKT0_S9_ifPKiSB_iPKfiiiSD_SD_iiiii:
        /* <DEDUP_REMOVED lines=109> */
.L_x_13333:
        /* <DEDUP_REMOVED lines=15> */
.L_x_13332:
[----:B------:R-:W-:Y:S05]  /*07c0*/  BSYNC B1 ;  /* 0x0000000000017941 */ /* 0x000fea0003800000 */
.L_x_13331:
        /* <DEDUP_REMOVED lines=10> */
.L_x_13334:
        /* <DEDUP_REMOVED lines=28> */
.L_x_13330:
[----:B------:R-:W-:Y:S05]  /*0a30*/  BSYNC B0 ;  /* 0x0000000000007941 */ /* 0x000fea0003800000 */
.L_x_13329:
        /* <DEDUP_REMOVED lines=9> */
[----:B------:R-:W0:Y:S01]  /*0ad0*/  LDS.128 R8, [0x10] ;  /* 0x00001000ff087984 */ /* 0x000e220000000c00 */
[----:B------:R-:W-:Y:S02]  /*0ae0*/  IMAD R0, R46, c[0x0][0x1b0], RZ ;  /* 0x00006c002e007a24 */ /* 0x000fe400078e02ff */
[----:B------:R-:W-:Y:S01]  /*0af0*/  IMAD.U32 R107, RZ, RZ, UR7 ;  /* 0x00000007ff6b7e24 */ /* 0x000fe2000f8e00ff */
[----:B------:R-:W-:Y:S01]  /*0b00*/  SHF.R.S32.HI R13, RZ, 0x1f, R3 ;  /* 0x0000001fff0d7819 */ /* 0x000fe20000011403 */
[----:B------:R-:W1:Y:S01]  /*0b10*/  LDS.128 R16, [0x20] ;  /* 0x00002000ff107984 */ /* 0x000e620000000c00 */
[C---:B------:R-:W-:Y:S01]  /*0b20*/  IADD3 R2, P0, R0.reuse, R3, RZ ;  /* 0x0000000300027210 */ /* 0x040fe20007f1e0ff */
[----:B------:R-:W-:Y:S01]  /*0b30*/  IMAD.MOV.U32 R108, RZ, RZ, c[0x0][0x1ac] ;  /* 0x00006b00ff6c7624 */ /* 0x000fe200078e00ff */
[----:B------:R-:W-:Y:S01]  /*0b40*/  IADD3 R107, -R107, 0x1, RZ ;  /* 0x000000016b6b7810 */ /* 0x000fe20007ffe1ff */
[----:B------:R-:W2:Y:S01]  /*0b50*/  LDS.128 R24, [0x30] ;  /* 0x00003000ff187984 */ /* 0x000ea20000000c00 */
[----:B------:R-:W-:Y:S01]  /*0b60*/  LEA.HI.X.SX32 R3, R0, R13, 0x1, P0 ;  /* 0x0000000d00037211 */ /* 0x000fe200000f0eff */
[----:B------:R-:W-:Y:S01]  /*0b70*/  IMAD.MOV.U32 R111, RZ, RZ, R45 ;  /* 0x000000ffff6f7224 */ /* 0x000fe200078e002d */
[----:B------:R-:W-:Y:S01]  /*0b80*/  SHF.R.S32.HI R108, RZ, 0x1f, R108 ;  /* 0x0000001fff6c7819 */ /* 0x000fe2000001146c */
[----:B------:R-:W3:Y:S04]  /*0b90*/  LDS.128 R20, [0x40] ;  /* 0x00004000ff147984 */ /* 0x000ee80000000c00 */
[----:B------:R-:W4:Y:S04]  /*0ba0*/  LDS.128 R12, [0x50] ;  /* 0x00005000ff0c7984 */ /* 0x000f280000000c00 */
[----:B------:R-:W2:Y:S01]  /*0bb0*/  LDS.128 R4, [RZ] ;  /* 0x00000000ff047984 */ /* 0x000ea20000000c00 */
        /* <DEDUP_REMOVED lines=17> */
[----:B------:R-:W1:Y:S01]  /*0cd0*/  LDS.128 R16, [0x80] ;  /* 0x00008000ff107984 */ /* 0x000e620000000c00 */
        /* <DEDUP_REMOVED lines=27> */
[----:B------:R-:W4:Y:S01]  /*0e90*/  LDS.128 R12, [0xb0] ;  /* 0x0000b000ff0c7984 */ /* 0x000f220000000c00 */
        /* <DEDUP_REMOVED lines=8> */
[--C-:B0-----:R-:W-:Y:S02]  /*0f20*/  PRMT R91, RZ, 0x5410, R10.reuse ;  /* 0x00005410ff5b7816 */ /* 0x101fe4000000000a */
[----:B------:R-:W-:-:S02]  /*0f30*/  PRMT R93, RZ, 0x7610, R10 ;  /* 0x00007610ff5d7816 */ /* 0x000fc4000000000a */
[--C-:B------:R-:W-:Y:S02]  /*0f40*/  PRMT R10, RZ, 0x5410, R11.reuse ;  /* 0x00005410ff0a7816 */ /* 0x100fe4000000000b */
[----:B------:R-:W-:Y:S02]  /*0f50*/  PRMT R94, RZ, 0x7610, R11 ;  /* 0x00007610ff5e7816 */ /* 0x000fe4000000000b */
[--C-:B-1----:R-:W-:Y:S02]  /*0f60*/  PRMT R11, RZ, 0x5410, R16.reuse ;  /* 0x00005410ff0b7816 */ /* 0x102fe40000000010 */
[----:B------:R-:W-:Y:S02]  /*0f70*/  PRMT R95, RZ, 0x7610, R16 ;  /* 0x00007610ff5f7816 */ /* 0x000fe40000000010 */
[--C-:B------:R-:W-:Y:S02]  /*0f80*/  PRMT R16, RZ, 0x5410, R17.reuse ;  /* 0x00005410ff107816 */ /* 0x100fe40000000011 */
[----:B------:R-:W-:-:S02]  /*0f90*/  PRMT R96, RZ, 0x7610, R17 ;  /* 0x00007610ff607816 */ /* 0x000fc40000000011 */
[--C-:B------:R-:W-:Y:S02]  /*0fa0*/  PRMT R17, RZ, 0x5410, R18.reuse ;  /* 0x00005410ff117816 */ /* 0x100fe40000000012 */
[----:B------:R-:W-:Y:S02]  /*0fb0*/  PRMT R97, RZ, 0x7610, R18 ;  /* 0x00007610ff617816 */ /* 0x000fe40000000012 */
[----:B------:R-:W-:Y:S02]  /*0fc0*/  PRMT R18, RZ, 0x5410, R19 ;  /* 0x00005410ff127816 */ /* 0x000fe40000000013 */
[----:B--2---:R-:W-:Y:S02]  /*0fd0*/  PRMT R98, RZ, 0x5410, R24 ;  /* 0x00005410ff627816 */ /* 0x004fe40000000018 */
[----:B------:R-:W-:Y:S02]  /*0fe0*/  PRMT R99, RZ, 0x5410, R25 ;  /* 0x00005410ff637816 */ /* 0x000fe40000000019 */
[----:B------:R-:W-:-:S02]  /*0ff0*/  PRMT R100, RZ, 0x5410, R26 ;  /* 0x00005410ff647816 */ /* 0x000fc4000000001a */
[----:B------:R-:W-:Y:S02]  /*1000*/  PRMT R101, RZ, 0x5410, R27 ;  /* 0x00005410ff657816 */ /* 0x000fe4000000001b */
[----:B---3--:R-:W-:Y:S02]  /*1010*/  PRMT R102, RZ, 0x5410, R20 ;  /* 0x00005410ff667816 */ /* 0x008fe40000000014 */
[----:B------:R-:W-:Y:S02]  /*1020*/  PRMT R103, RZ, 0x5410, R21 ;  /* 0x00005410ff677816 */ /* 0x000fe40000000015 */
[----:B------:R-:W-:Y:S02]  /*1030*/  PRMT R104, RZ, 0x5410, R22 ;  /* 0x00005410ff687816 */ /* 0x000fe40000000016 */
[--C-:B------:R-:W-:Y:S02]  /*1040*/  PRMT R105, RZ, 0x5410, R23.reuse ;  /* 0x00005410ff697816 */ /* 0x100fe40000000017 */
[----:B------:R-:W-:Y:S01]  /*1050*/  PRMT R106, RZ, 0x7610, R23 ;  /* 0x00007610ff6a7816 */ /* 0x000fe20000000017 */
[----:B------:R-:W-:Y:S01]  /*1060*/  IMAD.MOV.U32 R23, RZ, RZ, -0x800001 ;  /* 0xff7fffffff177424 */ /* 0x000fe200078e00ff */
[----:B----4-:R-:W-:-:S02]  /*1070*/  PRMT R109, RZ, 0x5410, R12 ;  /* 0x00005410ff6d7816 */ /* 0x010fc4000000000c */
[----:B------:R-:W-:Y:S02]  /*1080*/  PRMT R110, RZ, 0x5410, R13 ;  /* 0x00005410ff6e7816 */ /* 0x000fe4000000000d */
[----:B------:R-:W-:Y:S02]  /*1090*/  PRMT R112, RZ, 0x5410, R14 ;  /* 0x00005410ff707816 */ /* 0x000fe4000000000e */
[----:B------:R-:W-:Y:S02]  /*10a0*/  PRMT R113, RZ, 0x5410, R15 ;  /* 0x00005410ff717816 */ /* 0x000fe4000000000f */
[--C-:B------:R-:W-:Y:S02]  /*10b0*/  PRMT R79, RZ, 0x5410, R4.reuse ;  /* 0x00005410ff4f7816 */ /* 0x100fe40000000004 */
        /* <DEDUP_REMOVED lines=23> */
.L_x_13337:
[----:B------:R-:W-:-:S04]  /*1230*/  IADD3 R4, P0, R111, UR4, RZ ;  /* 0x000000046f047c10 */ /* 0x000fc8000ff1e0ff */
[----:B------:R-:W-:Y:S02]  /*1240*/  LEA.HI.X.SX32 R5, R111, UR6, 0x1, P0 ;  /* 0x000000066f057c11 */ /* 0x000fe400080f0eff */
[----:B------:R-:W-:-:S04]  /*1250*/  LEA R8, P0, R4, c[0x0][0x188], 0x2 ;  /* 0x0000620004087a11 */ /* 0x000fc800078010ff */
[----:B------:R-:W-:-:S06]  /*1260*/  LEA.HI.X R9, R4, c[0x0][0x18c], R5, 0x2, P0 ;  /* 0x0000630004097a11 */ /* 0x000fcc00000f1405 */
        /* <DEDUP_REMOVED lines=23> */
[----:B------:R-:W-:Y:S02]  /*13e0*/  PRMT R119, RZ, 0x7610, R119 ;  /* 0x00007610ff777816 */ /* 0x000fe40000000077 */
[--C-:B----4-:R-:W-:Y:S01]  /*13f0*/  PRMT R120, RZ, 0x5410, R118.reuse ;  /* 0x00005410ff787816 */ /* 0x110fe20000000076 */
[----:B------:R-:W-:Y:S01]  /*1400*/  FFMA.FTZ R121, R43, R4, R121 ;  /* 0x000000042b797223 */ /* 0x000fe20000010079 */
[----:B------:R-:W-:Y:S01]  /*1410*/  PRMT R118, RZ, 0x7610, R118 ;  /* 0x00007610ff767816 */ /* 0x000fe20000000076 */
[----:B------:R-:W-:Y:S01]  /*1420*/  FFMA.FTZ R119, R42, R119, R123 ;  /* 0x000000772a777223 */ /* 0x000fe2000001007b */
[----:B------:R-:W2:Y:S01]  /*1430*/  LDG.E.CONSTANT R4, [R6.64+0x1400] ;  /* 0x0014000a06047981 */ /* 0x000ea2000c1e9900 */
[----:B------:R-:W-:-:S02]  /*1440*/  FFMA.FTZ R120, R0, R120, R121 ;  /* 0x0000007800787223 */ /* 0x000fc40000010079 */
[----:B------:R-:W-:Y:S01]  /*1450*/  FFMA.FTZ R119, R50, R118, R119 ;  /* 0x0000007632777223 */ /* 0x000fe20000010077 */
[--C-:B------:R-:W-:Y:S02]  /*1460*/  PRMT R118, RZ, 0x5410, R117.reuse ;  /* 0x00005410ff767816 */ /* 0x100fe40000000075 */
[----:B------:R-:W-:-:S03]  /*1470*/  PRMT R117, RZ, 0x7610, R117 ;  /* 0x00007610ff757816 */ /* 0x000fc60000000075 */
[----:B------:R-:W-:Y:S02]  /*1480*/  FFMA.FTZ R118, R55, R118, R120 ;  /* 0x0000007637767223 */ /* 0x000fe40000010078 */
[----:B------:R-:W-:Y:S01]  /*1490*/  FFMA.FTZ R117, R58, R117, R119 ;  /* 0x000000753a757223 */ /* 0x000fe20000010077 */
[--C-:B------:R-:W-:Y:S01]  /*14a0*/  PRMT R119, RZ, 0x5410, R5.reuse ;  /* 0x00005410ff777816 */ /* 0x100fe20000000005 */
[----:B------:R-:W3:Y:S01]  /*14b0*/  LDG.E.CONSTANT R120, [R6.64+0x1600] ;  /* 0x0016000a06787981 */ /* 0x000ee2000c1e9900 */
[----:B------:R-:W-:-:S03]  /*14c0*/  PRMT R5, RZ, 0x7610, R5 ;  /* 0x00007610ff057816 */ /* 0x000fc60000000005 */
[----:B------:R-:W-:Y:S02]  /*14d0*/  FFMA.FTZ R118, R63, R119, R118 ;  /* 0x000000773f767223 */ /* 0x000fe40000010076 */
[----:B------:R-:W4:Y:S01]  /*14e0*/  LDG.E.CONSTANT R119, [R6.64+0x204] ;  /* 0x0002040a06777981 */ /* 0x000f22000c1e9900 */
[----:B------:R-:W-:Y:S01]  /*14f0*/  FFMA.FTZ R121, R66, R5, R117 ;  /* 0x0000000542797223 */ /* 0x000fe20000010075 */
[--C-:B------:R-:W-:Y:S02]  /*1500*/  PRMT R5, RZ, 0x5410, R9.reuse ;  /* 0x00005410ff057816 */ /* 0x100fe40000000009 */
[----:B------:R-:W4:Y:S03]  /*1510*/  LDG.E.CONSTANT R117, [R6.64+0x4] ;  /* 0x0000040a06757981 */ /* 0x000f26000c1e9900 */
        /* <DEDUP_REMOVED lines=18> */
[--C-:B------:R-:W-:Y:S01]  /*1640*/  PRMT R114, RZ, 0x5410, R8.reuse ;  /* 0x00005410ff727816 */ /* 0x100fe20000000008 */
[----:B------:R-:W4:Y:S04]  /*1650*/  LDG.E.CONSTANT R116, [R6.64+0xc04] ;  /* 0x000c040a06747981 */ /* 0x000f28000c1e9900 */
[----:B------:R-:W-:Y:S02]  /*1660*/  FFMA.FTZ R123, R98, R114, R9 ;  /* 0x00000072627b7223 */ /* 0x000fe40000010009 */
[----:B------:R-:W4:Y:S01]  /*1670*/  LDG.E.CONSTANT R9, [R6.64+0xa04] ;  /* 0x000a040a06097981 */ /* 0x000f22000c1e9900 */
[----:B------:R-:W-:-:S05]  /*1680*/  PRMT R8, RZ, 0x7610, R8 ;  /* 0x00007610ff087816 */ /* 0x000fca0000000008 */
[----:B------:R-:W-:Y:S01]  /*1690*/  FFMA.FTZ R121, R24, R8, R121 ;  /* 0x0000000818797223 */ /* 0x000fe20000010079 */
[--C-:B--2---:R-:W-:Y:S02]  /*16a0*/  PRMT R8, RZ, 0x5410, R4.reuse ;  /* 0x00005410ff087816 */ /* 0x104fe40000000004 */
[----:B------:R-:W-:-:S03]  /*16b0*/  PRMT R4, RZ, 0x7610, R4 ;  /* 0x00007610ff047816 */ /* 0x000fc60000000004 */
[----:B------:R-:W-:Y:S02]  /*16c0*/  FFMA.FTZ R114, R102, R8, R123 ;  /* 0x0000000866727223 */ /* 0x000fe4000001007b */
[----:B------:R-:W2:Y:S01]  /*16d0*/  LDG.E.CONSTANT R8, [R6.64+0xe04] ;  /* 0x000e040a06087981 */ /* 0x000ea2000c1e9900 */
[----:B------:R-:W-:Y:S01]  /*16e0*/  FFMA.FTZ R121, R20, R4, R121 ;  /* 0x0000000414797223 */ /* 0x000fe20000010079 */
[--C-:B---3--:R-:W-:Y:S02]  /*16f0*/  PRMT R4, RZ, 0x5410, R120.reuse ;  /* 0x00005410ff047816 */ /* 0x108fe40000000078 */
[----:B------:R-:W-:-:S03]  /*1700*/  PRMT R120, RZ, 0x7610, R120 ;  /* 0x00007610ff787816 */ /* 0x000fc60000000078 */
[----:B------:R-:W-:Y:S01]  /*1710*/  FFMA.FTZ R4, R109, R4, R114 ;  /* 0x000000046d047223 */ /* 0x000fe20000010072 */
[----:B----4-:R-:W-:Y:S01]  /*1720*/  PRMT R114, RZ, 0x5410, R119 ;  /* 0x00005410ff727816 */ /* 0x010fe20000000077 */
[----:B------:R-:W-:Y:S01]  /*1730*/  FFMA.FTZ R121, R12, R120, R121 ;  /* 0x000000780c797223 */ /* 0x000fe20000010079 */
[----:B------:R-:W-:-:S03]  /*1740*/  PRMT R119, RZ, 0x7610, R119 ;  /* 0x00007610ff777816 */ /* 0x000fc60000000077 */
[----:B------:R-:W-:Y:S01]  /*1750*/  FMUL.FTZ R120, R33, R114 ;  /* 0x0000007221787220 */ /* 0x000fe20000410000 */
[--C-:B------:R-:W-:Y:S01]  /*1760*/  PRMT R114, RZ, 0x5410, R117.reuse ;  /* 0x00005410ff727816 */ /* 0x100fe20000000075 */
[----:B------:R-:W-:Y:S01]  /*1770*/  FMUL.FTZ R119, R32, R119 ;  /* 0x0000007720777220 */ /* 0x000fe20000410000 */
[----:B------:R-:W-:-:S03]  /*1780*/  PRMT R117, RZ, 0x7610, R117 ;  /* 0x00007610ff757816 */ /* 0x000fc60000000075 */
[----:B------:R-:W-:Y:S02]  /*1790*/  FFMA.FTZ R114, R41, R114, R120 ;  /* 0x0000007229727223 */ /* 0x000fe40000010078 */
[----:B------:R-:W-:Y:S01]  /*17a0*/  FFMA.FTZ R117, R40, R117, R119 ;  /* 0x0000007528757223 */ /* 0x000fe20000010077 */
[----:B------:R-:W3:Y:S01]  /*17b0*/  LDG.E.CONSTANT R120, [R6.64+0x1004] ;  /* 0x0010040a06787981 */ /* 0x000ee2000c1e9900 */
[----:B------:R-:W-:-:S05]  /*17c0*/  PRMT R119, RZ, 0x5410, R5 ;  /* 0x00005410ff777816 */ /* 0x000fca0000000005 */
[----:B------:R-:W-:Y:S02]  /*17d0*/  FFMA.FTZ R122, R49, R119, R114 ;  /* 0x00000077317a7223 */ /* 0x000fe40000010072 */
[----:B------:R-:W4:Y:S04]  /*17e0*/  LDG.E.CONSTANT R119, [R6.64+0x1204] ;  /* 0x0012040a06777981 */ /* 0x000f28000c1e9900 */
[----:B------:R-:W4:Y:S01]  /*17f0*/  LDG.E.CONSTANT R114, [R6.64+0x1404] ;  /* 0x0014040a06727981 */ /* 0x000f22000c1e9900 */
        /* <DEDUP_REMOVED lines=8> */
[----:B------:R-:W-:Y:S01]  /*1880*/  FADD.FTZ R4, R4, R121 ;  /* 0x0000007904047221 */ /* 0x000fe20000010000 */
[----:B------:R-:W4:Y:S01]  /*1890*/  LDG.E.CONSTANT R117, [R6.64+0x8] ;  /* 0x0000080a06757981 */ /* 0x000f22000c1e9900 */
[----:B------:R-:W-:-:S03]  /*18a0*/  FFMA.FTZ R5, R68, R118, R5 ;  /* 0x0000007644057223 */ /* 0x000fc60000010005 */
[----:B------:R-:W4:Y:S01]  /*18b0*/  LDG.E.CONSTANT R118, [R6.64+0x1604] ;  /* 0x0016040a06767981 */ /* 0x000f22000c1e9900 */
[----:B------:R-:W-:Y:S01]  /*18c0*/  FFMA.FTZ R122, R65, R115, R122 ;  /* 0x00000073417a7223 */ /* 0x000fe2000001007a */
[--C-:B------:R-:W-:Y:S02]  /*18d0*/  PRMT R115, RZ, 0x5410, R9.reuse ;  /* 0x00005410ff737816 */ /* 0x100fe40000000009 */
[----:B------:R-:W4:Y:S01]  /*18e0*/  LDG.E.CONSTANT R121, [R6.64+0x208] ;  /* 0x0002080a06797981 */ /* 0x000f22000c1e9900 */
[----:B------:R-:W-:-:S05]  /*18f0*/  PRMT R9, RZ, 0x7610, R9 ;  /* 0x00007610ff097816 */ /* 0x000fca0000000009 */
[----:B------:R-:W-:Y:S01]  /*1900*/  FFMA.FTZ R5, R76, R9, R5 ;  /* 0x000000094c057223 */ /* 0x000fe20000010005 */
[--C-:B------:R-:W-:Y:S02]  /*1910*/  PRMT R9, RZ, 0x5410, R116.reuse ;  /* 0x00005410ff097816 */ /* 0x100fe40000000074 */
[----:B------:R-:W-:Y:S01]  /*1920*/  PRMT R116, RZ, 0x7610, R116 ;  /* 0x00007610ff747816 */ /* 0x000fe20000000074 */
[----:B------:R-:W-:-:S04]  /*1930*/  FFMA.FTZ R122, R73, R115, R122 ;  /* 0x00000073497a7223 */ /* 0x000fc8000001007a */
[----:B------:R-:W-:Y:S02]  /*1940*/  FFMA.FTZ R5, R84, R116, R5 ;  /* 0x0000007454057223 */ /* 0x000fe40000010005 */
[----:B------:R-:W-:Y:S01]  /*1950*/  FFMA.FTZ R122, R81, R9, R122 ;  /* 0x00000009517a7223 */ /* 0x000fe2000001007a */
[----:B------:R-:W4:Y:S01]  /*1960*/  LDG.E.CONSTANT R116, [R6.64+0x408] ;  /* 0x0004080a06747981 */ /* 0x000f22000c1e9900 */
[----:B--2---:R-:W-:-:S05]  /*1970*/  PRMT R9, RZ, 0x5410, R8 ;  /* 0x00005410ff097816 */ /* 0x004fca0000000008 */
[----:B------:R-:W-:Y:S02]  /*1980*/  FFMA.FTZ R115, R89, R9, R122 ;  /* 0x0000000959737223 */ /* 0x000fe4000001007a */
[----:B------:R-:W2:Y:S01]  /*1990*/  LDG.E.CONSTANT R9, [R6.64+0x608] ;  /* 0x0006080a06097981 */ /* 0x000ea2000c1e9900 */
[----:B------:R-:W-:-:S05]  /*19a0*/  PRMT R8, RZ, 0x7610, R8 ;  /* 0x00007610ff087816 */ /* 0x000fca0000000008 */
[----:B------:R-:W-:Y:S01]  /*19b0*/  FFMA.FTZ R5, R92, R8, R5 ;  /* 0x000000085c057223 */ /* 0x000fe20000010005 */
[--C-:B---3--:R-:W-:Y:S02]  /*19c0*/  PRMT R8, RZ, 0x5410, R120.reuse ;  /* 0x00005410ff087816 */ /* 0x108fe40000000078 */
[----:B------:R-:W-:-:S03]  /*19d0*/  PRMT R120, RZ, 0x7610, R120 ;  /* 0x00007610ff787816 */ /* 0x000fc60000000078 */
[----:B------:R-:W-:Y:S02]  /*19e0*/  FFMA.FTZ R8, R16, R8, R115 ;  /* 0x0000000810087223 */ /* 0x000fe40000010073 */
[----:B------:R-:W-:Y:S01]  /*19f0*/  FFMA.FTZ R120, R96, R120, R5 ;  /* 0x0000007860787223 */ /* 0x000fe20000010005 */
[--C-:B----4-:R-:W-:Y:S01]  /*1a00*/  PRMT R5, RZ, 0x5410, R119.reuse ;  /* 0x00005410ff057816 */ /* 0x110fe20000000077 */
[----:B------:R-:W3:Y:S01]  /*1a10*/  LDG.E.CONSTANT R115, [R6.64+0x808] ;  /* 0x0008080a06737981 */ /* 0x000ee2000c1e9900 */
[----:B------:R-:W-:-:S03]  /*1a20*/  PRMT R119, RZ, 0x7610, R119 ;  /* 0x00007610ff777816 */ /* 0x000fc60000000077 */
[----:B------:R-:W-:Y:S01]  /*1a30*/  FFMA.FTZ R8, R99, R5, R8 ;  /* 0x0000000563087223 */ /* 0x000fe20000010008 */
[----:B------:R-:W-:Y:S01]  /*1a40*/  PRMT R5, RZ, 0x5410, R114 ;  /* 0x00005410ff057816 */ /* 0x000fe20000000072 */
[----:B------:R-:W-:-:S04]  /*1a50*/  FFMA.FTZ R120, R25, R119, R120 ;  /* 0x0000007719787223 */ /* 0x000fc80000010078 */
[----:B------:R-:W-:Y:S02]  /*1a60*/  FFMA.FTZ R119, R103, R5, R8 ;  /* 0x0000000567777223 */ /* 0x000fe40000010008 */
[----:B------:R-:W4:Y:S04]  /*1a70*/  LDG.E.CONSTANT R8, [R6.64+0xa08] ;  /* 0x000a080a06087981 */ /* 0x000f28000c1e9900 */
[----:B------:R-:W4:Y:S01]  /*1a80*/  LDG.E.CONSTANT R5, [R6.64+0xc08] ;  /* 0x000c080a06057981 */ /* 0x000f22000c1e9900 */
[----:B------:R-:W-:-:S05]  /*1a90*/  PRMT R114, RZ, 0x7610, R114 ;  /* 0x00007610ff727816 */ /* 0x000fca0000000072 */
[----:B------:R-:W-:Y:S01]  /*1aa0*/  FFMA.FTZ R114, R21, R114, R120 ;  /* 0x0000007215727223 */ /* 0x000fe20000010078 */
[----:B------:R-:W-:-:S05]  /*1ab0*/  PRMT R120, RZ, 0x5410, R118 ;  /* 0x00005410ff787816 */ /* 0x000fca0000000076 */
[----:B------:R-:W-:Y:S01]  /*1ac0*/  FFMA.FTZ R119, R110, R120, R119 ;  /* 0x000000786e777223 */ /* 0x000fe20000010077 */
[----:B------:R-:W-:Y:S01]  /*1ad0*/  PRMT R118, RZ, 0x7610, R118 ;  /* 0x00007610ff767816 */ /* 0x000fe20000000076 */
[----:B------:R-:W4:Y:S02]  /*1ae0*/  LDG.E.CONSTANT R120, [R6.64+0x1008] ;  /* 0x0010080a06787981 */ /* 0x000f24000c1e9900 */
[----:B------:R-:W-:Y:S01]  /*1af0*/  FADD.FTZ R119, R119, R4 ;  /* 0x0000000477777221 */ /* 0x000fe20000010000 */
[--C-:B------:R-:W-:Y:S01]  /*1b00*/  PRMT R4, RZ, 0x5410, R121.reuse ;  /* 0x00005410ff047816 */ /* 0x100fe20000000079 */
[----:B------:R-:W-:Y:S01]  /*1b10*/  FFMA.FTZ R114, R13, R118, R114 ;  /* 0x000000760d727223 */ /* 0x000fe20000010072 */
        /* <DEDUP_REMOVED lines=11> */
[----:B------:R-:W4:Y:S01]  /*1bd0*/  LDG.E.CONSTANT R118, [R6.64+0x1408] ;  /* 0x0014080a06767981 */ /* 0x000f22000c1e9900 */
[----:B------:R-:W-:-:S03]  /*1be0*/  FADD.FTZ R114, R114, R119 ;  /* 0x0000007772727221 */ /* 0x000fc60000010000 */
[----:B------:R-:W4:Y:S04]  /*1bf0*/  LDG.E.CONSTANT R119, [R6.64+0x1208] ;  /* 0x0012080a06777981 */ /* 0x000f28000c1e9900 */
[----:B------:R-:W4:Y:S01]  /*1c00*/  LDG.E.CONSTANT R117, [R6.64+0x1608] ;  /* 0x0016080a06757981 */ /* 0x000f22000c1e9900 */
[----:B--2---:R-:W-:-:S05]  /*1c10*/  PRMT R116, RZ, 0x5410, R9 ;  /* 0x00005410ff747816 */ /* 0x004fca0000000009 */
        /* <DEDUP_REMOVED lines=11> */
[--C-:B------:R-:W-:Y:S01]  /*1cd0*/  PRMT R8, RZ, 0x5410, R5.reuse ;  /* 0x00005410ff087816 */ /* 0x100fe20000000005 */
[----:B------:R-:W-:Y:S02]  /*1ce0*/  FFMA.FTZ R4, R75, R9, R4 ;  /* 0x000000094b047223 */ /* 0x000fe40000010004 */
[----:B------:R-:W3:Y:S02]  /*1cf0*/  LDG.E.CONSTANT R9, [R6.64+0xc] ;  /* 0x00000c0a06097981 */ /* 0x000ee4000c1e9900 */
[----:B------:R-:W-:Y:S02]  /*1d00*/  FFMA.FTZ R122, R83, R8, R4 ;  /* 0x00000008537a7223 */ /* 0x000fe40000010004 */
[----:B------:R-:W4:Y:S04]  /*1d10*/  LDG.E.CONSTANT R8, [R6.64+0x20c] ;  /* 0x00020c0a06087981 */ /* 0x000f28000c1e9900 */
[----:B------:R-:W3:Y:S01]  /*1d20*/  LDG.E.CONSTANT R4, [R6.64+0x40c] ;  /* 0x00040c0a06047981 */ /* 0x000ee2000c1e9900 */
[----:B------:R-:W-:-:S05]  /*1d30*/  PRMT R5, RZ, 0x7610, R5 ;  /* 0x00007610ff057816 */ /* 0x000fca0000000005 */
[----:B------:R-:W-:Y:S01]  /*1d40*/  FFMA.FTZ R124, R86, R5, R115 ;  /* 0x00000005567c7223 */ /* 0x000fe20000010073 */
[--C-:B--2---:R-:W-:Y:S02]  /*1d50*/  PRMT R5, RZ, 0x5410, R116.reuse ;  /* 0x00005410ff057816 */ /* 0x104fe40000000074 */
        /* <DEDUP_REMOVED lines=12> */
[----:B------:R-:W-:Y:S01]  /*1e20*/  PRMT R118, RZ, 0x7610, R118 ;  /* 0x00007610ff767816 */ /* 0x000fe20000000076 */
[----:B------:R-:W2:Y:S02]  /*1e30*/  LDG.E.CONSTANT R119, [R6.64+0x60c] ;  /* 0x00060c0a06777981 */ /* 0x000ea4000c1e9900 */
[----:B------:R-:W-:Y:S01]  /*1e40*/  FFMA.FTZ R5, R104, R116, R5 ;  /* 0x0000007468057223 */ /* 0x000fe20000010005 */
[----:B------:R-:W-:Y:S01]  /*1e50*/  PRMT R116, RZ, 0x5410, R117 ;  /* 0x00005410ff747816 */ /* 0x000fe20000000075 */
[----:B------:R-:W-:Y:S01]  /*1e60*/  FFMA.FTZ R115, R22, R118, R115 ;  /* 0x0000007616737223 */ /* 0x000fe20000010073 */
[----:B------:R-:W-:Y:S01]  /*1e70*/  PRMT R117, RZ, 0x7610, R117 ;  /* 0x00007610ff757816 */ /* 0x000fe20000000075 */
[----:B------:R-:W2:Y:S02]  /*1e80*/  LDG.E.CONSTANT R118, [R6.64+0x80c] ;  /* 0x00080c0a06767981 */ /* 0x000ea4000c1e9900 */
[----:B------:R-:W-:-:S02]  /*1e90*/  FFMA.FTZ R5, R112, R116, R5 ;  /* 0x0000007470057223 */ /* 0x000fc40000010005 */
[----:B------:R-:W-:Y:S01]  /*1ea0*/  FFMA.FTZ R115, R14, R117, R115 ;  /* 0x000000750e737223 */ /* 0x000fe20000010073 */
[----:B------:R0:W2:Y:S04]  /*1eb0*/  LDG.E.CONSTANT R116, [R6.64+0xc0c] ;  /* 0x000c0c0a06747981 */ /* 0x0000a8000c1e9900 */
[----:B------:R0:W2:Y:S01]  /*1ec0*/  LDG.E.CONSTANT R117, [R6.64+0xa0c] ;  /* 0x000a0c0a06757981 */ /* 0x0000a2000c1e9900 */
[----:B------:R-:W-:-:S04]  /*1ed0*/  FADD.FTZ R114, R5, R114 ;  /* 0x0000007205727221 */ /* 0x000fc80000010000 */
[----:B------:R-:W-:Y:S02]  /*1ee0*/  FADD.FTZ R5, R115, R114 ;  /* 0x0000007273057221 */ /* 0x000fe40000010000 */
[----:B------:R0:W2:Y:S01]  /*1ef0*/  LDG.E.CONSTANT R115, [R6.64+0xe0c] ;  /* 0x000e0c0a06737981 */ /* 0x0000a2000c1e9900 */
[----:B----4-:R-:W-:-:S03]  /*1f00*/  PRMT R121, RZ, 0x7610, R8 ;  /* 0x00007610ff797816 */ /* 0x010fc60000000008 */
[----:B------:R0:W4:Y:S01]  /*1f10*/  LDG.E.CONSTANT R114, [R6.64+0x100c] ;  /* 0x00100c0a06727981 */ /* 0x000122000c1e9900 */
[----:B------:R-:W-:Y:S02]  /*1f20*/  PRMT R120, RZ, 0x5410, R8 ;  /* 0x00005410ff787816 */ /* 0x000fe40000000008 */
[--C-:B---3--:R-:W-:Y:S01]  /*1f30*/  PRMT R8, RZ, 0x5410, R9.reuse ;  /* 0x00005410ff087816 */ /* 0x108fe20000000009 */
[----:B------:R-:W-:Y:S01]  /*1f40*/  FMUL.FTZ R121, R28, R121 ;  /* 0x000000791c797220 */ /* 0x000fe20000410000 */
[----:B------:R-:W-:Y:S01]  /*1f50*/  PRMT R9, RZ, 0x7610, R9 ;  /* 0x00007610ff097816 */ /* 0x000fe20000000009 */
[----:B------:R-:W-:-:S04]  /*1f60*/  FMUL.FTZ R120, R29, R120 ;  /* 0x000000781d787220 */ /* 0x000fc80000410000 */
[----:B------:R-:W-:Y:S01]  /*1f70*/  FFMA.FTZ R121, R36, R9, R121 ;  /* 0x0000000924797223 */ /* 0x000fe20000010079 */
[----:B------:R-:W-:Y:S01]  /*1f80*/  PRMT R9, RZ, 0x5410, R4 ;  /* 0x00005410ff097816 */ /* 0x000fe20000000004 */
[----:B------:R-:W-:Y:S02]  /*1f90*/  FFMA.FTZ R8, R37, R8, R120 ;  /* 0x0000000825087223 */ /* 0x000fe40000010078 */
[----:B------:R0:W3:Y:S02]  /*1fa0*/  LDG.E.CONSTANT R120, [R6.64+0x160c] ;  /* 0x00160c0a06787981 */ /* 0x0000e4000c1e9900 */
[----:B------:R-:W-:Y:S02]  /*1fb0*/  FFMA.FTZ R122, R53, R9, R8 ;  /* 0x00000009357a7223 */ /* 0x000fe40000010008 */
[----:B------:R0:W3:Y:S04]  /*1fc0*/  LDG.E.CONSTANT R9, [R6.64+0x120c] ;  /* 0x00120c0a06097981 */ /* 0x0000e8000c1e9900 */
[----:B------:R0:W3:Y:S01]  /*1fd0*/  LDG.E.CONSTANT R8, [R6.64+0x140c] ;  /* 0x00140c0a06087981 */ /* 0x0000e2000c1e9900 */
[----:B------:R-:W-:-:S05]  /*1fe0*/  PRMT R4, RZ, 0x7610, R4 ;  /* 0x00007610ff047816 */ /* 0x000fca0000000004 */
[----:B------:R-:W-:Y:S01]  /*1ff0*/  FFMA.FTZ R121, R56, R4, R121 ;  /* 0x0000000438797223 */ /* 0x000fe20000010079 */
[----:B-----5:R-:W-:Y:S02]  /*2000*/  FSETP.NEU.FTZ.AND P0, PT, R48, RZ, PT ;  /* 0x000000ff3000720b */ /* 0x020fe40003f1d000 */
[--C-:B--2---:R-:W-:Y:S02]  /*2010*/  PRMT R4, RZ, 0x5410, R119.reuse ;  /* 0x00005410ff047816 */ /* 0x104fe40000000077 */
[----:B------:R-:W-:-:S03]  /*2020*/  PRMT R119, RZ, 0x7610, R119 ;  /* 0x00007610ff777816 */ /* 0x000fc60000000077 */
[----:B------:R-:W-:Y:S01]  /*2030*/  FFMA.FTZ R4, R61, R4, R122 ;  /* 0x000000043d047223 */ /* 0x000fe2000001007a */
[----:B0-----:R-:W-:Y:S01]  /*2040*/  PRMT R6, RZ, 0x5410, R118 ;  /* 0x00005410ff067816 */ /* 0x001fe20000000076 */
[----:B------:R-:W-:-:S04]  /*2050*/  FFMA.FTZ R119, R64, R119, R121 ;  /* 0x0000007740777223 */ /* 0x000fc80000010079 */
[----:B------:R-:W-:Y:S01]  /*2060*/  FFMA.FTZ R121, R69, R6, R4 ;  /* 0x0000000645797223 */ /* 0x000fe20000010004 */
[----:B------:R-:W-:Y:S02]  /*2070*/  PRMT R4, RZ, 0x5410, R117 ;  /* 0x00005410ff047816 */ /* 0x000fe40000000075 */
[----:B------:R-:W-:Y:S02]  /*2080*/  PRMT R6, RZ, 0x5410, R116 ;  /* 0x00005410ff067816 */ /* 0x000fe40000000074 */
        /* <DEDUP_REMOVED lines=13> */
[----:B------:R-:W-:Y:S02]  /*2160*/  FFMA.FTZ R116, R18, R4, R7 ;  /* 0x0000000412747223 */ /* 0x000fe40000010007 */
[----:B------:R-:W-:-:S02]  /*2170*/  FFMA.FTZ R6, R94, R115, R117 ;  /* 0x000000735e067223 */ /* 0x000fc40000010075 */
[----:B------:R-:W-:Y:S02]  /*2180*/  IMAD R4, R111, 0x20, R44 ;  /* 0x000000206f047824 */ /* 0x000fe400078e022c */
[----:B------:R-:W-:Y:S01]  /*2190*/  FFMA.FTZ R6, R19, R114, R6 ;  /* 0x0000007213067223 */ /* 0x000fe20000010006 */
[--C-:B---3--:R-:W-:Y:S01]  /*21a0*/  PRMT R114, RZ, 0x5410, R9.reuse ;  /* 0x00005410ff727816 */ /* 0x108fe20000000009 */
[----:B------:R-:W-:Y:S01]  /*21b0*/  IMAD.IADD R7, R107, 0x1, R4 ;  /* 0x000000016b077824 */ /* 0x000fe200078e0204 */
[----:B------:R-:W-:-:S05]  /*21c0*/  PRMT R9, RZ, 0x7610, R9 ;  /* 0x00007610ff097816 */ /* 0x000fca0000000009 */
[----:B------:R-:W0:Y:S01]  /*21d0*/  I2F R7, R7 ;  /* 0x0000000700077306 */ /* 0x000e220000201400 */
        /* <DEDUP_REMOVED lines=23> */
.L_x_13336:
[----:B------:R-:W-:Y:S05]  /*2350*/  BSYNC B0 ;  /* 0x0000000000007941 */ /* 0x000fea0003800000 */
.L_x_13335:
        /* <DEDUP_REMOVED lines=20> */
[----:B------:R-:W0:Y:S01]  /*24a0*/  @!P1 LDS R5, [R44.X4+0xc0] ;  /* 0x0000c0002c059984 */ /* 0x000e220000004800 */
[----:B------:R-:W-:-:S03]  /*24b0*/  ISETP.GE.AND P1, PT, R47, UR5, PT ;  /* 0x000000052f007c0c */ /* 0x000fc6000bf26270 */
        /* <DEDUP_REMOVED lines=12> */
[----:B------:R-:W-:Y:S01]  /*2580*/  LOP3.LUT P0, R5, R3, 0x3, RZ, 0xc0, !PT ;  /* 0x0000000303057812 */ /* 0x000fe2000780c0ff */
[----:B------:R-:W-:-:S12]  /*2590*/  IMAD.MOV.U32 R3, RZ, RZ, R47 ;  /* 0x000000ffff037224 */ /* 0x000fd800078e002f */
[----:B------:R-:W-:Y:S05]  /*25a0*/  @!P0 BRA `(.L_x_13341) ;  /* 0x000000e000008947 */ /* 0x000fea0003800000 */
[----:B------:R-:W-:Y:S01]  /*25b0*/  LEA R2, R47, 0xe0, 0x2 ;  /* 0x000000e02f027811 */ /* 0x000fe200078e10ff */
[----:B------:R-:W-:Y:S02]  /*25c0*/  IMAD.MOV.U32 R4, RZ, RZ, RZ ;  /* 0x000000ffff047224 */ /* 0x000fe400078e00ff */
[----:B------:R-:W-:Y:S02]  /*25d0*/  IMAD.MOV.U32 R3, RZ, RZ, R47 ;  /* 0x000000ffff037224 */ /* 0x000fe400078e002f */
.L_x_13342:
        /* <DEDUP_REMOVED lines=11> */
.L_x_13341:
[----:B------:R-:W-:Y:S05]  /*2690*/  BSYNC B1 ;  /* 0x0000000000017941 */ /* 0x000fea0003800000 */
.L_x_13340:
        /* <DEDUP_REMOVED lines=11> */
.L_x_13345:
[----:B------:R-:W1:Y:S01]  /*2750*/  LDS R5, [R2+-0x400] ;  /* 0xfffc000002057984 */ /* 0x000e620000000800 */
[----:B------:R-:W-:-:S03]  /*2760*/  IADD3 R3, R3, 0x800, RZ ;  /* 0x0000080003037810 */ /* 0x000fc60007ffe0ff */
[----:B------:R-:W2:Y:S01]  /*2770*/  LDS R7, [R2+-0x200] ;  /* 0xfffe000002077984 */ /* 0x000ea20000000800 */
[----:B------:R-:W-:-:S03]  /*2780*/  ISETP.GE.AND P2, PT, R3, R6, PT ;  /* 0x000000060300720c */ /* 0x000fc60003f46270 */
[----:B------:R-:W3:Y:S04]  /*2790*/  LDS R9, [R2] ;  /* 0x0000000002097984 */ /* 0x000ee80000000800 */
[----:B------:R-:W4:Y:S04]  /*27a0*/  LDS R11, [R2+0x200] ;  /* 0x00020000020b7984 */ /* 0x000f280000000800 */
[----:B------:R-:W0:Y:S04]  /*27b0*/  LDS R13, [R2+0x400] ;  /* 0x00040000020d7984 */ /* 0x000e280000000800 */
        /* <DEDUP_REMOVED lines=17> */
[C---:B------:R-:W-:Y:S01]  /*28d0*/  FADD.FTZ R13, -R0.reuse, R13 ;  /* 0x0000000d000d7221 */ /* 0x040fe20000010100 */
        /* <DEDUP_REMOVED lines=75> */
.L_x_13344:
[----:B------:R-:W-:Y:S05]  /*2d90*/  BSYNC B1 ;  /* 0x0000000000017941 */ /* 0x000fea0003800000 */
.L_x_13343:
        /* <DEDUP_REMOVED lines=10> */
[----:B------:R-:W0:Y:S04]  /*2e40*/  LDS R13, [R2+0x400] ;  /* 0x00040000020d7984 */ /* 0x000e280000000800 */
        /* <DEDUP_REMOVED lines=11> */
[C---:B------:R-:W-:Y:S02]  /*2f00*/  FADD.FTZ R13, -R0.reuse, R13 ;  /* 0x0000000d000d7221 */ /* 0x040fe40000010100 */
        /* <DEDUP_REMOVED lines=32> */
.L_x_13347:
[----:B------:R-:W-:Y:S05]  /*3110*/  BSYNC B1 ;  /* 0x0000000000017941 */ /* 0x000fea0003800000 */
.L_x_13346:
        /* <DEDUP_REMOVED lines=26> */
.L_x_13339:
[----:B------:R-:W-:Y:S05]  /*32c0*/  BSYNC B0 ;  /* 0x0000000000007941 */ /* 0x000fea0003800000 */
.L_x_13338:
        /* <DEDUP_REMOVED lines=34> */
[----:B01----:R-:W-:Y:S01]  /*34f0*/  IMAD.MOV.U32 R0, RZ, RZ, R4 ;  /* 0x000000ffff007224 */ /* 0x003fe200078e0004 */
[----:B------:R-:W-:Y:S01]  /*3500*/  LEA R3, R47, 0xe0, 0x2 ;  /* 0x000000e02f037811 */ /* 0x000fe200078e10ff */
[----:B------:R-:W-:-:S04]  /*3510*/  IMAD.MOV.U32 R2, RZ, RZ, R47 ;  /* 0x000000ffff027224 */ /* 0x000fc800078e002f */
.L_x_13352:
        /* <DEDUP_REMOVED lines=8> */
.L_x_13351:
[----:B01----:R-:W-:Y:S05]  /*35a0*/  BSYNC B1 ;  /* 0x0000000000017941 */ /* 0x003fea0003800000 */
.L_x_13350:
        /* <DEDUP_REMOVED lines=11> */
.L_x_13355:
[----:B------:R-:W0:Y:S01]  /*3660*/  LDS R3, [R0+-0x400] ;  /* 0xfffc000000037984 */ /* 0x000e220000000800 */
[----:B------:R-:W-:-:S03]  /*3670*/  IADD3 R2, R2, 0x800, RZ ;  /* 0x0000080002027810 */ /* 0x000fc60007ffe0ff */
[----:B------:R-:W1:Y:S01]  /*3680*/  LDS R4, [R0+-0x200] ;  /* 0xfffe000000047984 */ /* 0x000e620000000800 */
[----:B------:R-:W-:-:S03]  /*3690*/  ISETP.GE.AND P1, PT, R2, R29, PT ;  /* 0x0000001d0200720c */ /* 0x000fc60003f26270 */
[----:B------:R-:W2:Y:S04]  /*36a0*/  LDS R6, [R0] ;  /* 0x0000000000067984 */ /* 0x000ea80000000800 */
[----:B------:R-:W3:Y:S04]  /*36b0*/  LDS R8, [R0+0x200] ;  /* 0x0002000000087984 */ /* 0x000ee80000000800 */
[----:B------:R-:W4:Y:S04]  /*36c0*/  LDS R10, [R0+0x400] ;  /* 0x00040000000a7984 */ /* 0x000f280000000800 */
[----:B------:R-:W4:Y:S04]  /*36d0*/  LDS R12, [R0+0x600] ;  /* 0x00060000000c7984 */ /* 0x000f280000000800 */
[----:B------:R-:W-:Y:S04]  /*36e0*/  LDS R14, [R0+0x800] ;  /* 0x00080000000e7984 */ /* 0x000fe80000000800 */
[----:B------:R-:W4:Y:S04]  /*36f0*/  LDS R15, [R0+0xa00] ;  /* 0x000a0000000f7984 */ /* 0x000f280000000800 */
[----:B------:R-:W4:Y:S04]  /*3700*/  LDS R16, [R0+0xc00] ;  /* 0x000c000000107984 */ /* 0x000f280000000800 */
[----:B------:R-:W4:Y:S04]  /*3710*/  LDS R18, [R0+0xe00] ;  /* 0x000e000000127984 */ /* 0x000f280000000800 */
[----:B------:R-:W4:Y:S01]  /*3720*/  LDS R20, [R0+0x1000] ;  /* 0x0010000000147984 */ /* 0x000f220000000800 */
        /* <DEDUP_REMOVED lines=39> */
.L_x_13354:
[----:B------:R-:W-:Y:S05]  /*39a0*/  BSYNC B1 ;  /* 0x0000000000017941 */ /* 0x000fea0003800000 */
.L_x_13353:
        /* <DEDUP_REMOVED lines=11> */
[----:B------:R-:W4:Y:S04]  /*3a60*/  LDS R12, [R0+0x600] ;  /* 0x00060000000c7984 */ /* 0x000f280000000800 */
[----:B------:R-:W4:Y:S04]  /*3a70*/  LDS R14, [R0+0x800] ;  /* 0x00080000000e7984 */ /* 0x000f280000000800 */
[----:B------:R-:W4:Y:S01]  /*3a80*/  LDS R16, [R0+0xa00] ;  /* 0x000a000000107984 */ /* 0x000f220000000800 */
        /* <DEDUP_REMOVED lines=17> */
.L_x_13357:
[----:B------:R-:W-:Y:S05]  /*3ba0*/  BSYNC B1 ;  /* 0x0000000000017941 */ /* 0x000fea0003800000 */
.L_x_13356:
        /* <DEDUP_REMOVED lines=14> */
.L_x_13349:
[----:B------:R-:W-:Y:S05]  /*3c90*/  BSYNC B0 ;  /* 0x0000000000007941 */ /* 0x000fea0003800000 */
.L_x_13348:
[----:B------:R-:W-:Y:S01]  /*3ca0*/  BAR.SYNC.DEFER_BLOCKING 0x0 ;  /* 0x0000000000007b1d */ /* 0x000fe20000010000 */
[----:B------:R-:W-:-:S05]  /*3cb0*/  ISETP.GE.AND P0, PT, R45, UR9, PT ;  /* 0x000000092d007c0c */ /* 0x000fca000bf06270 */
[----:B------:R-:W-:Y:S08]  /*3cc0*/  BSSY B0, `(.L_x_13358) ;  /* 0x0000324000007945 */ /* 0x000ff00003800000 */
[----:B------:R-:W-:Y:S05]  /*3cd0*/  @!P0 BRA `(.L_x_13359) ;  /* 0x0000008000008947 */ /* 0x000fea0003800000 */
        /* <DEDUP_REMOVED lines=8> */
.L_x_13359:
        /* <DEDUP_REMOVED lines=14> */
[----:B------:R-:W-:Y:S01]  /*3e40*/  IMAD.MOV.U32 R24, RZ, RZ, RZ ;  /* 0x000000ffff187224 */ /* 0x000fe200078e00ff */
[----:B------:R-:W-:Y:S01]  /*3e50*/  CS2R R26, SRZ ;  /* 0x00000000001a7805 */ /* 0x000fe2000001ff00 */
[----:B------:R-:W-:Y:S01]  /*3e60*/  IMAD.IADD R2, R44, 0x1, -R5 ;  /* 0x000000012c027824 */ /* 0x000fe200078e0a05 */
[----:B------:R-:W-:Y:S01]  /*3e70*/  LOP3.LUT R3, R3, 0xffffffe0, RZ, 0xc0, !PT ;  /* 0xffffffe003037812 */ /* 0x000fe200078ec0ff */
[----:B------:R-:W-:Y:S01]  /*3e80*/  CS2R R28, SRZ ;  /* 0x00000000001c7805 */ /* 0x000fe2000001ff00 */
[----:B------:R-:W-:Y:S01]  /*3e90*/  IMAD.MOV.U32 R31, RZ, RZ, RZ ;  /* 0x000000ffff1f7224 */ /* 0x000fe200078e00ff */
[----:B------:R-:W-:Y:S01]  /*3ea0*/  SHF.R.S32.HI R33, RZ, 0x1f, R33 ;  /* 0x0000001fff217819 */ /* 0x000fe20000011421 */
[----:B------:R-:W-:Y:S01]  /*3eb0*/  IMAD.SHL.U32 R4, R2, 0x8, RZ ;  /* 0x0000000802047824 */ /* 0x000fe200078e00ff */
[C---:B------:R-:W-:Y:S01]  /*3ec0*/  IADD3 R32, -R45.reuse, -0x1, R32 ;  /* 0xffffffff2d207810 */ /* 0x040fe20007ffe120 */
[----:B------:R-:W-:Y:S01]  /*3ed0*/  IMAD R2, R45, 0x4, R2 ;  /* 0x000000042d027824 */ /* 0x000fe200078e0202 */
[----:B------:R-:W-:Y:S01]  /*3ee0*/  SHF.R.S32.HI R13, RZ, 0x1f, R12 ;  /* 0x0000001fff0d7819 */ /* 0x000fe2000001140c */
[----:B------:R-:W-:-:S02]  /*3ef0*/  IMAD.IADD R34, R4, 0x1, R3 ;  /* 0x0000000104227824 */ /* 0x000fc400078e0203 */
[----:B------:R-:W-:Y:S01]  /*3f00*/  IMAD.MOV.U32 R30, RZ, RZ, R45 ;  /* 0x000000ffff1e7224 */ /* 0x000fe200078e002d */
[----:B------:R-:W-:Y:S01]  /*3f10*/  LEA R36, R2, 0xf0, 0x5 ;  /* 0x000000f002247811 */ /* 0x000fe200078e28ff */
[----:B------:R-:W-:Y:S01]  /*3f20*/  IMAD R35, R45, 0x20, R4 ;  /* 0x000000202d237824 */ /* 0x000fe200078e0204 */
        /* <DEDUP_REMOVED lines=8> */
[C---:B-----5:R-:W-:Y:S02]  /*3fb0*/  IADD3 R48, R34.reuse, 0xa00, RZ ;  /* 0x00000a0022307810 */ /* 0x060fe40007ffe0ff */
[----:B------:R-:W-:Y:S02]  /*3fc0*/  IADD3 R49, R34, 0xb00, RZ ;  /* 0x00000b0022317810 */ /* 0x000fe40007ffe0ff */
.L_x_13385:
[----:B------:R-:W-:Y:S02]  /*3fd0*/  IMAD.MOV.U32 R4, RZ, RZ, R0 ;  /* 0x000000ffff047224 */ /* 0x000fe400078e0000 */
[----:B------:R-:W-:-:S05]  /*3fe0*/  IMAD.MOV.U32 R5, RZ, RZ, R25 ;  /* 0x000000ffff057224 */ /* 0x000fca00078e0019 */
[----:B------:R-:W2:Y:S02]  /*3ff0*/  LDG.E.CONSTANT R2, [R4.64] ;  /* 0x0000000a04027981 */ /* 0x000ea4000c1e9900 */
[----:B--2---:R-:W-:Y:S01]  /*4000*/  SHF.R.S32.HI R3, RZ, 0x1f, R2 ;  /* 0x0000001fff037819 */ /* 0x004fe20000011402 */
[----:B------:R-:W-:-:S04]  /*4010*/  IMAD.WIDE.U32 R6, R2, c[0x0][0x1ac], R12 ;  /* 0x00006b0002067a25 */ /* 0x000fc800078e000c */
[----:B------:R-:W-:Y:S01]  /*4020*/  IMAD R3, R3, c[0x0][0x1ac], RZ ;  /* 0x00006b0003037a24 */ /* 0x000fe200078e02ff */
[----:B------:R-:W-:-:S03]  /*4030*/  IADD3 R4, P5, R40, R6, RZ ;  /* 0x0000000628047210 */ /* 0x000fc60007fbe0ff */
[----:B------:R-:W-:Y:S01]  /*4040*/  IMAD R9, R2, R33, R3 ;  /* 0x0000002102097224 */ /* 0x000fe200078e0203 */
[----:B------:R-:W-:-:S03]  /*4050*/  IADD3 R3, P0, R34, R6, RZ ;  /* 0x0000000622037210 */ /* 0x000fc60007f1e0ff */
[----:B------:R-:W-:Y:S01]  /*4060*/  IMAD.IADD R51, R7, 0x1, R9 ;  /* 0x0000000107337824 */ /* 0x000fe200078e0209 */
[----:B------:R-:W-:Y:S02]  /*4070*/  LEA R2, P2, R3, c[0x0][0x178], 0x1 ;  /* 0x00005e0003027a11 */ /* 0x000fe400078408ff */
[-C--:B------:R-:W-:Y:S02]  /*4080*/  IADD3 R9, P1, R38, R6.reuse, RZ ;  /* 0x0000000626097210 */ /* 0x080fe40007f3e0ff */
[-C--:B------:R-:W-:Y:S02]  /*4090*/  LEA.HI.X.SX32 R8, R34, R51.reuse, 0x1, P0 ;  /* 0x0000003322087211 */ /* 0x080fe400000f0eff */
[-C--:B------:R-:W-:Y:S02]  /*40a0*/  IADD3 R11, P0, R37, R6.reuse, RZ ;  /* 0x00000006250b7210 */ /* 0x080fe40007f1e0ff */
[----:B------:R-:W-:Y:S02]  /*40b0*/  IADD3 R7, P6, R39, R6, RZ ;  /* 0x0000000627077210 */ /* 0x000fe40007fde0ff */
[----:B------:R-:W-:-:S02]  /*40c0*/  LEA.HI.X.SX32 R14, R37, R51, 0x1, P0 ;  /* 0x00000033250e7211 */ /* 0x000fc400000f0eff */
[----:B------:R-:W-:Y:S02]  /*40d0*/  LEA.HI.X R3, R3, c[0x0][0x17c], R8, 0x1, P2 ;  /* 0x00005f0003037a11 */ /* 0x000fe400010f0c08 */
[----:B------:R-:W-:Y:S02]  /*40e0*/  LEA R68, P3, R9, c[0x0][0x178], 0x1 ;  /* 0x00005e0009447a11 */ /* 0x000fe400078608ff */
[----:B------:R-:W-:Y:S01]  /*40f0*/  LEA R78, P0, R4, c[0x0][0x178], 0x1 ;  /* 0x00005e00044e7a11 */ /* 0x000fe200078008ff */
[----:B------:R0:W5:Y:S01]  /*4100*/  LDG.E.CONSTANT R90, [R2.64+0x200] ;  /* 0x0002000a025a7981 */ /* 0x000162000c1e9900 */
[-C--:B------:R-:W-:Y:S02]  /*4110*/  LEA.HI.X.SX32 R10, R38, R51.reuse, 0x1, P1 ;  /* 0x00000033260a7211 */ /* 0x080fe400008f0eff */
[----:B------:R-:W-:Y:S02]  /*4120*/  LEA.HI.X.SX32 R5, R40, R51, 0x1, P5 ;  /* 0x0000003328057211 */ /* 0x000fe400028f0eff */
[----:B------:R-:W-:-:S02]  /*4130*/  LEA R64, P4, R11, c[0x0][0x178], 0x1 ;  /* 0x00005e000b407a11 */ /* 0x000fc400078808ff */
[----:B------:R-:W-:Y:S02]  /*4140*/  LEA R72, P2, R7, c[0x0][0x178], 0x1 ;  /* 0x00005e0007487a11 */ /* 0x000fe400078408ff */
[----:B------:R-:W-:Y:S02]  /*4150*/  LEA.HI.X.SX32 R8, R39, R51, 0x1, P6 ;  /* 0x0000003327087211 */ /* 0x000fe400030f0eff */
[----:B------:R-:W-:Y:S02]  /*4160*/  LEA.HI.X R69, R9, c[0x0][0x17c], R10, 0x1, P3 ;  /* 0x00005f0009457a11 */ /* 0x000fe400018f0c0a */
[----:B------:R-:W-:Y:S02]  /*4170*/  LEA.HI.X R79, R4, c[0x0][0x17c], R5, 0x1, P0 ;  /* 0x00005f00044f7a11 */ /* 0x000fe400000f0c05 */
[----:B------:R-:W-:Y:S01]  /*4180*/  LEA.HI.X R65, R11, c[0x0][0x17c], R14, 0x1, P4 ;  /* 0x00005f000b417a11 */ /* 0x000fe200020f0c0e */
[----:B------:R1:W5:Y:S01]  /*4190*/  LDG.E.CONSTANT R55, [R68.64+0x4] ;  /* 0x0000040a44377981 */ /* 0x000362000c1e9900 */
[----:B------:R-:W-:-:S02]  /*41a0*/  LEA.HI.X R73, R7, c[0x0][0x17c], R8, 0x1, P2 ;  /* 0x00005f0007497a11 */ /* 0x000fc400010f0c08 */
[CC--:B------:R-:W-:Y:S01]  /*41b0*/  IADD3 R5, P3, R42.reuse, R6.reuse, RZ ;  /* 0x000000062a057210 */ /* 0x0c0fe20007f7e0ff */
[----:B------:R2:W5:Y:S01]  /*41c0*/  LDG.E.CONSTANT R53, [R64.64+0xc] ;  /* 0x00000c0a40357981 */ /* 0x000562000c1e9900 */
[-C--:B------:R-:W-:Y:S02]  /*41d0*/  IADD3 R11, P2, R41, R6.reuse, RZ ;  /* 0x00000006290b7210 */ /* 0x080fe40007f5e0ff */
[----:B------:R-:W-:Y:S01]  /*41e0*/  LEA R4, P5, R5, c[0x0][0x178], 0x1 ;  /* 0x00005e0005047a11 */ /* 0x000fe200078a08ff */
[----:B------:R1:W5:Y:S01]  /*41f0*/  LDG.E.CONSTANT R58, [R68.64+0xc] ;  /* 0x00000c0a443a7981 */ /* 0x000362000c1e9900 */
[----:B------:R-:W-:Y:S02]  /*4200*/  LEA.HI.X.SX32 R8, R42, R51, 0x1, P3 ;  /* 0x000000332a087211 */ /* 0x000fe400018f0eff */
[-C--:B------:R-:W-:Y:S01]  /*4210*/  IADD3 R7, P1, R43, R6.reuse, RZ ;  /* 0x000000062b077210 */ /* 0x080fe20007f3e0ff */
[----:B------:R3:W5:Y:S01]  /*4220*/  LDG.E.CONSTANT R59, [R72.64] ;  /* 0x0000000a483b7981 */ /* 0x000762000c1e9900 */
[----:B------:R-:W-:-:S02]  /*4230*/  IADD3 R9, P0, R46, R6, RZ ;  /* 0x000000062e097210 */ /* 0x000fc40007f1e0ff */
[----:B------:R-:W-:Y:S01]  /*4240*/  LEA.HI.X.SX32 R14, R41, R51, 0x1, P2 ;  /* 0x00000033290e7211 */ /* 0x000fe200010f0eff */
[----:B------:R3:W5:Y:S01]  /*4250*/  LDG.E.CONSTANT R60, [R72.64+0x4] ;  /* 0x0000040a483c7981 */ /* 0x000762000c1e9900 */
[----:B------:R-:W-:Y:S02]  /*4260*/  LEA R10, P4, R11, c[0x0][0x178], 0x1 ;  /* 0x00005e000b0a7a11 */ /* 0x000fe400078808ff */
[-C--:B------:R-:W-:Y:S01]  /*4270*/  IADD3 R15, P3, R48, R6.reuse, RZ ;  /* 0x00000006300f7210 */ /* 0x080fe20007f7e0ff */
[----:B------:R3:W5:Y:S01]  /*4280*/  LDG.E.CONSTANT R57, [R72.64+0x8] ;  /* 0x0000080a48397981 */ /* 0x000762000c1e9900 */
[----:B------:R-:W-:Y:S02]  /*4290*/  IADD3 R17, P2, R49, R6, RZ ;  /* 0x0000000631117210 */ /* 0x000fe40007f5e0ff */
[----:B------:R-:W-:Y:S01]  /*42a0*/  LEA.HI.X R5, R5, c[0x0][0x17c], R8, 0x1, P5 ;  /* 0x00005f0005057a11 */ /* 0x000fe200028f0c08 */
[----:B------:R3:W5:Y:S01]  /*42b0*/  LDG.E.CONSTANT R61, [R72.64+0xc] ;  /* 0x00000c0a483d7981 */ /* 0x000762000c1e9900 */
[----:B------:R-:W-:-:S02]  /*42c0*/  LEA R6, P6, R7, c[0x0][0x178], 0x1 ;  /* 0x00005e0007067a11 */ /* 0x000fc400078c08ff */
[----:B------:R-:W-:Y:S01]  /*42d0*/  LEA R8, P5, R9, c[0x0][0x178], 0x1 ;  /* 0x00005e0009087a11 */ /* 0x000fe200078a08ff */
[----:B------:R4:W5:Y:S01]  /*42e0*/  LDG.E.CONSTANT R62, [R78.64] ;  /* 0x0000000a4e3e7981 */ /* 0x000962000c1e9900 */
[-C--:B------:R-:W-:Y:S02]  /*42f0*/  LEA.HI.X.SX32 R56, R43, R51.reuse, 0x1, P1 ;  /* 0x000000332b387211 */ /* 0x080fe400008f0eff */
[-C--:B------:R-:W-:Y:S01]  /*4300*/  LEA.HI.X.SX32 R54, R46, R51.reuse, 0x1, P0 ;  /* 0x000000332e367211 */ /* 0x080fe200000f0eff */
[----:B------:R4:W5:Y:S01]  /*4310*/  LDG.E.CONSTANT R63, [R78.64+0x4] ;  /* 0x0000040a4e3f7981 */ /* 0x000962000c1e9900 */
[----:B------:R-:W-:Y:S02]  /*4320*/  LEA.HI.X R11, R11, c[0x0][0x17c], R14, 0x1, P4 ;  /* 0x00005f000b0b7a11 */ /* 0x000fe400020f0c0e */
[-C--:B------:R-:W-:Y:S01]  /*4330*/  LEA.HI.X.SX32 R52, R48, R51.reuse, 0x1, P3 ;  /* 0x0000003330347211 */ /* 0x080fe200018f0eff */
[----:B------:R0:W5:Y:S01]  /*4340*/  LDG.E.CONSTANT R70, [R4.64] ;  /* 0x0000000a04467981 */ /* 0x000162000c1e9900 */
[----:B------:R-:W-:-:S02]  /*4350*/  LEA.HI.X.SX32 R50, R49, R51, 0x1, P2 ;  /* 0x0000003331327211 */ /* 0x000fc400010f0eff */
[----:B------:R-:W-:Y:S01]  /*4360*/  LEA R14, P4, R15, c[0x0][0x178], 0x1 ;  /* 0x00005e000f0e7a11 */ /* 0x000fe200078808ff */
[----:B------:R2:W5:Y:S01]  /*4370*/  LDG.E.CONSTANT R51, [R64.64+0x4] ;  /* 0x0000040a40337981 */ /* 0x000562000c1e9900 */
[----:B------:R-:W-:Y:S02]  /*4380*/  LEA R16, P1, R17, c[0x0][0x178], 0x1 ;  /* 0x00005e0011107a11 */ /* 0x000fe400078208ff */
[----:B------:R-:W-:Y:S01]  /*4390*/  LEA.HI.X R7, R7, c[0x0][0x17c], R56, 0x1, P6 ;  /* 0x00005f0007077a11 */ /* 0x000fe200030f0c38 */
[----:B------:R0:W5:Y:S01]  /*43a0*/  LDG.E.CONSTANT R66, [R10.64] ;  /* 0x0000000a0a427981 */ /* 0x000162000c1e9900 */
[----:B------:R-:W-:Y:S02]  /*43b0*/  LEA.HI.X R9, R9, c[0x0][0x17c], R54, 0x1, P5 ;  /* 0x00005f0009097a11 */ /* 0x000fe400028f0c36 */
[----:B------:R-:W-:Y:S01]  /*43c0*/  LEA.HI.X R15, R15, c[0x0][0x17c], R52, 0x1, P4 ;  /* 0x00005f000f0f7a11 */ /* 0x000fe200020f0c34 */
[----:B------:R1:W5:Y:S01]  /*43d0*/  LDG.E.CONSTANT R54, [R68.64] ;  /* 0x0000000a44367981 */ /* 0x000362000c1e9900 */
[----:B------:R-:W-:-:S03]  /*43e0*/  LEA.HI.X R17, R17, c[0x0][0x17c], R50, 0x1, P1 ;  /* 0x00005f0011117a11 */ /* 0x000fc600008f0c32 */
[----:B------:R2:W5:Y:S04]  /*43f0*/  LDG.E.CONSTANT R50, [R64.64] ;  /* 0x0000000a40327981 */ /* 0x000568000c1e9900 */
[----:B------:R2:W5:Y:S04]  /*4400*/  LDG.E.CONSTANT R52, [R64.64+0x8] ;  /* 0x0000080a40347981 */ /* 0x000568000c1e9900 */
[----:B------:R1:W5:Y:S04]  /*4410*/  LDG.E.CONSTANT R56, [R68.64+0x8] ;  /* 0x0000080a44387981 */ /* 0x000368000c1e9900 */
[----:B------:R0:W5:Y:S04]  /*4420*/  LDG.E.CONSTANT R67, [R10.64+0x4] ;  /* 0x0000040a0a437981 */ /* 0x000168000c1e9900 */
[----:B--2---:R4:W5:Y:S04]  /*4430*/  LDG.E.CONSTANT R64, [R78.64+0x8] ;  /* 0x0000080a4e407981 */ /* 0x004968000c1e9900 */
[----:B------:R4:W5:Y:S04]  /*4440*/  LDG.E.CONSTANT R65, [R78.64+0xc] ;  /* 0x00000c0a4e417981 */ /* 0x000968000c1e9900 */
[----:B-1----:R1:W5:Y:S04]  /*4450*/  LDG.E.CONSTANT R68, [R10.64+0x8] ;  /* 0x0000080a0a447981 */ /* 0x002368000c1e9900 */
[----:B------:R1:W5:Y:S04]  /*4460*/  LDG.E.CONSTANT R69, [R10.64+0xc] ;  /* 0x00000c0a0a457981 */ /* 0x000368000c1e9900 */
[----:B------:R0:W5:Y:S04]  /*4470*/  LDG.E.CONSTANT R71, [R4.64+0x4] ;  /* 0x0000040a04477981 */ /* 0x000168000c1e9900 */
[----:B---3--:R0:W5:Y:S04]  /*4480*/  LDG.E.CONSTANT R72, [R4.64+0x8] ;  /* 0x0000080a04487981 */ /* 0x008168000c1e9900 */
[----:B------:R0:W5:Y:S04]  /*4490*/  LDG.E.CONSTANT R75, [R4.64+0xc] ;  /* 0x00000c0a044b7981 */ /* 0x000168000c1e9900 */
[----:B------:R0:W5:Y:S04]  /*44a0*/  LDG.E.CONSTANT R76, [R6.64] ;  /* 0x0000000a064c7981 */ /* 0x000168000c1e9900 */
[----:B------:R0:W5:Y:S04]  /*44b0*/  LDG.E.CONSTANT R74, [R6.64+0x4] ;  /* 0x0000040a064a7981 */ /* 0x000168000c1e9900 */
[----:B------:R0:W5:Y:S04]  /*44c0*/  LDG.E.CONSTANT R73, [R6.64+0x8] ;  /* 0x0000080a06497981 */ /* 0x000168000c1e9900 */
[----:B------:R0:W5:Y:S04]  /*44d0*/  LDG.E.CONSTANT R77, [R6.64+0xc] ;  /* 0x00000c0a064d7981 */ /* 0x000168000c1e9900 */
[----:B----4-:R1:W5:Y:S04]  /*44e0*/  LDG.E.CONSTANT R78, [R8.64] ;  /* 0x0000000a084e7981 */ /* 0x010368000c1e9900 */
[----:B------:R1:W5:Y:S04]  /*44f0*/  LDG.E.CONSTANT R79, [R8.64+0x4] ;  /* 0x0000040a084f7981 */ /* 0x000368000c1e9900 */
[----:B------:R1:W5:Y:S04]  /*4500*/  LDG.E.CONSTANT R80, [R8.64+0x8] ;  /* 0x0000080a08507981 */ /* 0x000368000c1e9900 */
[----:B------:R1:W5:Y:S04]  /*4510*/  LDG.E.CONSTANT R81, [R8.64+0xc] ;  /* 0x00000c0a08517981 */ /* 0x000368000c1e9900 */
[----:B0-----:R-:W0:Y:S04]  /*4520*/  LDS.128 R4, [R36+-0x10] ;  /* 0xfffff00024047984 */ /* 0x001e280000000c00 */
[----:B------:R2:W5:Y:S04]  /*4530*/  LDG.E.CONSTANT R82, [R14.64] ;  /* 0x0000000a0e527981 */ /* 0x000568000c1e9900 */
[----:B-1----:R-:W2:Y:S04]  /*4540*/  LDS.128 R8, [R36] ;  /* 0x0000000024087984 */ /* 0x002ea80000000c00 */
[----:B------:R2:W5:Y:S04]  /*4550*/  LDG.E.CONSTANT R83, [R14.64+0x4] ;  /* 0x0000040a0e537981 */ /* 0x000568000c1e9900 */
[----:B------:R2:W5:Y:S04]  /*4560*/  LDG.E.CONSTANT R84, [R14.64+0x8] ;  /* 0x0000080a0e547981 */ /* 0x000568000c1e9900 */
[----:B------:R2:W5:Y:S04]  /*4570*/  LDG.E.CONSTANT R85, [R14.64+0xc] ;  /* 0x00000c0a0e557981 */ /* 0x000568000c1e9900 */
[----:B------:R1:W5:Y:S04]  /*4580*/  LDG.E.CONSTANT R86, [R16.64] ;  /* 0x0000000a10567981 */ /* 0x000368000c1e9900 */
[----:B------:R1:W5:Y:S04]  /*4590*/  LDG.E.CONSTANT R87, [R16.64+0x4] ;  /* 0x0000040a10577981 */ /* 0x000368000c1e9900 */
[----:B------:R1:W5:Y:S04]  /*45a0*/  LDG.E.CONSTANT R88, [R16.64+0x8] ;  /* 0x0000080a10587981 */ /* 0x000368000c1e9900 */
[----:B------:R1:W5:Y:S01]  /*45b0*/  LDG.E.CONSTANT R89, [R16.64+0xc] ;  /* 0x00000c0a10597981 */ /* 0x000362000c1e9900 */
[----:B0-----:R-:W-:-:S02]  /*45c0*/  F2FP.BF16.PACK_AB R5, R5, R4 ;  /* 0x000000040505723e */ /* 0x001fc400000010ff */
[----:B------:R-:W-:Y:S01]  /*45d0*/  F2FP.BF16.PACK_AB R91, R7, R6 ;  /* 0x00000006075b723e */ /* 0x000fe200000010ff */
[----:B------:R1:W5:Y:S04]  /*45e0*/  LDG.E.CONSTANT R4, [R2.64] ;  /* 0x0000000a02047981 */ /* 0x000368000c1e9900 */
[----:B------:R1:W5:Y:S01]  /*45f0*/  LDG.E.CONSTANT R7, [R2.64+0x4] ;  /* 0x0000040a02077981 */ /* 0x000362000c1e9900 */
[----:B--2---:R-:W-:-:S03]  /*4600*/  F2FP.BF16.PACK_AB R14, R9, R8 ;  /* 0x00000008090e723e */ /* 0x004fc600000010ff */
[----:B------:R1:W5:Y:S04]  /*4610*/  LDG.E.CONSTANT R6, [R2.64+0x8] ;  /* 0x0000080a02067981 */ /* 0x000368000c1e9900 */
[----:B------:R1:W5:Y:S01]  /*4620*/  LDG.E.CONSTANT R9, [R2.64+0xc] ;  /* 0x00000c0a02097981 */ /* 0x000362000c1e9900 */
[----:B------:R-:W-:Y:S01]  /*4630*/  ISETP.NE.AND P0, PT, R32, RZ, PT ;  /* 0x000000ff2000720c */ /* 0x000fe20003f05270 */
[----:B------:R-:W-:Y:S01]  /*4640*/  BSSY B1, `(.L_x_13361) ;  /* 0x0000021000017945 */ /* 0x000fe20003800000 */
[----:B------:R-:W-:-:S11]  /*4650*/  F2FP.BF16.PACK_AB R92, R11, R10 ;  /* 0x0000000a0b5c723e */ /* 0x000fd600000010ff */
        /* <DEDUP_REMOVED lines=31> */
.L_x_13362:
[----:B-1----:R-:W-:Y:S05]  /*4850*/  BSYNC B1 ;  /* 0x0000000000017941 */ /* 0x002fea0003800000 */
.L_x_13361:
[----:B-----5:R-:W-:Y:S01]  /*4860*/  HFMA2.BF16_V2 R10, R5, R4, -RZ.H0_H0 ;  /* 0x00000004050a7231 */ /* 0x020fe200003400ff */
[----:B------:R0:W5:Y:S04]  /*4870*/  LDG.E.CONSTANT R15, [R2.64+0x204] ;  /* 0x0002040a020f7981 */ /* 0x000168000c1e9900 */
[----:B------:R0:W5:Y:S04]  /*4880*/  LDG.E.CONSTANT R8, [R2.64+0x208] ;  /* 0x0002080a02087981 */ /* 0x000168000c1e9900 */
[----:B------:R0:W5:Y:S01]  /*4890*/  LDG.E.CONSTANT R4, [R2.64+0x20c] ;  /* 0x00020c0a02047981 */ /* 0x000162000c1e9900 */
[----:B------:R-:W-:Y:S01]  /*48a0*/  BSSY B1, `(.L_x_13363) ;  /* 0x0000034000017945 */ /* 0x000fe20003800000 */
[----:B0-----:R-:W-:Y:S01]  /*48b0*/  IMAD.MOV.U32 R2, RZ, RZ, R91 ;  /* 0x000000ffff027224 */ /* 0x001fe200078e005b */
[----:B------:R-:W-:-:S02]  /*48c0*/  PRMT R3, RZ, 0x5410, R10 ;  /* 0x00005410ff037816 */ /* 0x000fc4000000000a */
[----:B------:R-:W-:Y:S02]  /*48d0*/  PRMT R10, RZ, 0x7610, R10 ;  /* 0x00007610ff0a7816 */ /* 0x000fe4000000000a */
[----:B------:R-:W-:-:S03]  /*48e0*/  HFMA2.BF16_V2 R7, R2, R7, -RZ.H0_H0 ;  /* 0x0000000702077231 */ /* 0x000fc600003400ff */
[----:B------:R-:W-:Y:S02]  /*48f0*/  FADD.FTZ R11, R3, R10 ;  /* 0x0000000a030b7221 */ /* 0x000fe40000010000 */
[----:B------:R-:W-:Y:S01]  /*4900*/  IMAD.MOV.U32 R3, RZ, RZ, R14 ;  /* 0x000000ffff037224 */ /* 0x000fe200078e000e */
[--C-:B------:R-:W-:Y:S02]  /*4910*/  PRMT R14, RZ, 0x5410, R7.reuse ;  /* 0x00005410ff0e7816 */ /* 0x100fe40000000007 */
[----:B------:R-:W-:Y:S02]  /*4920*/  PRMT R7, RZ, 0x7610, R7 ;  /* 0x00007610ff077816 */ /* 0x000fe40000000007 */
[----:B------:R-:W-:Y:S01]  /*4930*/  HFMA2.BF16_V2 R10, R3, R6, -RZ.H0_H0 ;  /* 0x00000006030a7231 */ /* 0x000fe200003400ff */
[----:B------:R-:W-:Y:S02]  /*4940*/  IMAD.MOV.U32 R6, RZ, RZ, R92 ;  /* 0x000000ffff067224 */ /* 0x000fe400078e005c */
[----:B------:R-:W-:-:S02]  /*4950*/  FADD.FTZ R14, R14, R7 ;  /* 0x000000070e0e7221 */ /* 0x000fc40000010000 */
[--C-:B------:R-:W-:Y:S01]  /*4960*/  PRMT R7, RZ, 0x5410, R10.reuse ;  /* 0x00005410ff077816 */ /* 0x100fe2000000000a */
[----:B------:R-:W-:Y:S01]  /*4970*/  HFMA2.BF16_V2 R9, R6, R9, -RZ.H0_H0 ;  /* 0x0000000906097231 */ /* 0x000fe200003400ff */
[----:B------:R-:W-:Y:S01]  /*4980*/  PRMT R10, RZ, 0x7610, R10 ;  /* 0x00007610ff0a7816 */ /* 0x000fe2000000000a */
[----:B------:R-:W-:-:S04]  /*4990*/  FADD.FTZ R11, R11, R14 ;  /* 0x0000000e0b0b7221 */ /* 0x000fc80000010000 */
[----:B------:R-:W-:Y:S01]  /*49a0*/  FADD.FTZ R10, R7, R10 ;  /* 0x0000000a070a7221 */ /* 0x000fe20000010000 */
[--C-:B------:R-:W-:Y:S02]  /*49b0*/  PRMT R7, RZ, 0x5410, R9.reuse ;  /* 0x00005410ff077816 */ /* 0x100fe40000000009 */
[----:B------:R-:W-:-:S05]  /*49c0*/  PRMT R9, RZ, 0x7610, R9 ;  /* 0x00007610ff097816 */ /* 0x000fca0000000009 */
        /* <DEDUP_REMOVED lines=33> */
.L_x_13364:
[----:B------:R-:W-:Y:S05]  /*4be0*/  BSYNC B1 ;  /* 0x0000000000017941 */ /* 0x000fea0003800000 */
.L_x_13363:
[----:B------:R-:W-:Y:S01]  /*4bf0*/  HFMA2.BF16_V2 R90, R5, R90, -RZ.H0_H0 ;  /* 0x0000005a055a7231 */ /* 0x000fe200003400ff */
[----:B------:R-:W-:Y:S01]  /*4c00*/  BSSY B1, `(.L_x_13365) ;  /* 0x000002e000017945 */ /* 0x000fe20003800000 */
[----:B-----5:R-:W-:Y:S01]  /*4c10*/  HFMA2.BF16_V2 R15, R2, R15, -RZ.H0_H0 ;  /* 0x0000000f020f7231 */ /* 0x020fe200003400ff */
[----:B------:R-:W-:Y:S01]  /*4c20*/  FADD.FTZ R7, R7, R14 ;  /* 0x0000000e07077221 */ /* 0x000fe20000010000 */
[----:B------:R-:W-:Y:S01]  /*4c30*/  HFMA2.BF16_V2 R8, R3, R8, -RZ.H0_H0 ;  /* 0x0000000803087231 */ /* 0x000fe200003400ff */
[--C-:B------:R-:W-:Y:S01]  /*4c40*/  PRMT R9, RZ, 0x5410, R90.reuse ;  /* 0x00005410ff097816 */ /* 0x100fe2000000005a */
[----:B------:R-:W-:Y:S01]  /*4c50*/  HFMA2.BF16_V2 R4, R6, R4, -RZ.H0_H0 ;  /* 0x0000000406047231 */ /* 0x000fe200003400ff */
[--C-:B------:R-:W-:Y:S02]  /*4c60*/  PRMT R10, RZ, 0x5410, R15.reuse ;  /* 0x00005410ff0a7816 */ /* 0x100fe4000000000f */
[----:B------:R-:W-:Y:S02]  /*4c70*/  PRMT R90, RZ, 0x7610, R90 ;  /* 0x00007610ff5a7816 */ /* 0x000fe4000000005a */
        /* <DEDUP_REMOVED lines=38> */
.L_x_13366:
[----:B------:R-:W-:Y:S05]  /*4ee0*/  BSYNC B1 ;  /* 0x0000000000017941 */ /* 0x000fea0003800000 */
.L_x_13365:
        /* <DEDUP_REMOVED lines=18> */
[--C-:B------:R-:W-:Y:S01]  /*5010*/  PRMT R9, RZ, 0x5410, R53.reuse ;  /* 0x00005410ff097816 */ /* 0x100fe20000000035 */
[----:B------:R-:W-:Y:S01]  /*5020*/  FADD.FTZ R15, R10, R52 ;  /* 0x000000340a0f7221 */ /* 0x000fe20000010000 */
[----:B------:R-:W-:-:S03]  /*5030*/  PRMT R53, RZ, 0x7610, R53 ;  /* 0x00007610ff357816 */ /* 0x000fc60000000035 */
        /* <DEDUP_REMOVED lines=33> */
.L_x_13368:
[----:B------:R-:W-:Y:S05]  /*5250*/  BSYNC B1 ;  /* 0x0000000000017941 */ /* 0x000fea0003800000 */
.L_x_13367:
[----:B------:R-:W-:Y:S01]  /*5260*/  HFMA2.BF16_V2 R56, R3, R56, -RZ.H0_H0 ;  /* 0x0000003803387231 */ /* 0x000fe200003400ff */
        /* <DEDUP_REMOVED lines=8> */
[----:B------:R-:W-:Y:S01]  /*52f0*/  PRMT R4, RZ, 0x5410, R54 ;  /* 0x00005410ff047816 */ /* 0x000fe20000000036 */
[----:B------:R-:W-:Y:S01]  /*5300*/  BSSY B1, `(.L_x_13369) ;  /* 0x000002a000017945 */ /* 0x000fe20003800000 */
[----:B------:R-:W-:Y:S01]  /*5310*/  PRMT R7, RZ, 0x5410, R55 ;  /* 0x00005410ff077816 */ /* 0x000fe20000000037 */
[----:B------:R-:W-:Y:S01]  /*5320*/  FADD.FTZ R11, R10, R56 ;  /* 0x000000380a0b7221 */ /* 0x000fe20000010000 */
[----:B------:R-:W-:-:S02]  /*5330*/  PRMT R54, RZ, 0x7610, R54 ;  /* 0x00007610ff367816 */ /* 0x000fc40000000036 */
[----:B------:R-:W-:Y:S02]  /*5340*/  PRMT R55, RZ, 0x7610, R55 ;  /* 0x00007610ff377816 */ /* 0x000fe40000000037 */
        /* <DEDUP_REMOVED lines=37> */
.L_x_13370:
[----:B------:R-:W-:Y:S05]  /*55a0*/  BSYNC B1 ;  /* 0x0000000000017941 */ /* 0x000fea0003800000 */
.L_x_13369:
[----:B------:R-:W-:Y:S01]  /*55b0*/  HFMA2.BF16_V2 R59, R5, R59, -RZ.H0_H0 ;  /* 0x0000003b053b7231 */ /* 0x000fe200003400ff */
[----:B------:R-:W-:Y:S01]  /*55c0*/  FADD.FTZ R19, R8, R19 ;  /* 0x0000001308137221 */ /* 0x000fe20000010000 */
[----:B------:R-:W-:Y:S01]  /*55d0*/  HFMA2.BF16_V2 R60, R2, R60, -RZ.H0_H0 ;  /* 0x0000003c023c7231 */ /* 0x000fe200003400ff */
[----:B------:R-:W-:Y:S01]  /*55e0*/  FADD.FTZ R20, R9, R20 ;  /* 0x0000001409147221 */ /* 0x000fe20000010000 */
[----:B------:R-:W-:Y:S01]  /*55f0*/  HFMA2.BF16_V2 R57, R3, R57, -RZ.H0_H0 ;  /* 0x0000003903397231 */ /* 0x000fe200003400ff */
[----:B------:R-:W-:Y:S01]  /*5600*/  PRMT R7, RZ, 0x5410, R59 ;  /* 0x00005410ff077816 */ /* 0x000fe2000000003b */
[----:B------:R-:W-:Y:S01]  /*5610*/  HFMA2.BF16_V2 R61, R6, R61, -RZ.H0_H0 ;  /* 0x0000003d063d7231 */ /* 0x000fe200003400ff */
[--C-:B------:R-:W-:Y:S01]  /*5620*/  PRMT R8, RZ, 0x5410, R60.reuse ;  /* 0x00005410ff087816 */ /* 0x100fe2000000003c */
        /* <DEDUP_REMOVED lines=43> */
.L_x_13372:
[----:B------:R-:W-:Y:S05]  /*58e0*/  BSYNC B1 ;  /* 0x0000000000017941 */ /* 0x000fea0003800000 */
.L_x_13371:
        /* <DEDUP_REMOVED lines=49> */
.L_x_13374:
[----:B------:R-:W-:Y:S05]  /*5c00*/  BSYNC B1 ;  /* 0x0000000000017941 */ /* 0x000fea0003800000 */
.L_x_13373:
        /* <DEDUP_REMOVED lines=58> */
.L_x_13376:
[----:B------:R-:W-:Y:S05]  /*5fb0*/  BSYNC B1 ;  /* 0x0000000000017941 */ /* 0x000fea0003800000 */
.L_x_13375:
        /* <DEDUP_REMOVED lines=49> */
.L_x_13378:
[----:B------:R-:W-:Y:S05]  /*62d0*/  BSYNC B1 ;  /* 0x0000000000017941 */ /* 0x000fea0003800000 */
.L_x_13377:
        /* <DEDUP_REMOVED lines=51> */
.L_x_13380:
[----:B------:R-:W-:Y:S05]  /*6610*/  BSYNC B1 ;  /* 0x0000000000017941 */ /* 0x000fea0003800000 */
.L_x_13379:
[----:B------:R-:W-:Y:S01]  /*6620*/  HFMA2.BF16_V2 R78, R5, R78, -RZ.H0_H0 ;  /* 0x0000004e054e7231 */ /* 0x000fe200003400ff */
[----:B------:R-:W-:Y:S01]  /*6630*/  PRMT R77, RZ, 0x7610, R77 ;  /* 0x00007610ff4d7816 */ /* 0x000fe2000000004d */
        /* <DEDUP_REMOVED lines=47> */
.L_x_13382:
[----:B------:R-:W-:Y:S05]  /*6930*/  BSYNC B1 ;  /* 0x0000000000017941 */ /* 0x000fea0003800000 */
.L_x_13381:
        /* <DEDUP_REMOVED lines=36> */
[----:B------:R-:W-:Y:S02]  /*6b80*/  IADD3 R4, R35, 0x1, RZ ;  /* 0x0000000123047810 */ /* 0x000fe40007ffe0ff */
        /* <DEDUP_REMOVED lines=25> */
.L_x_13384:
[----:B------:R-:W-:Y:S05]  /*6d20*/  BSYNC B1 ;  /* 0x0000000000017941 */ /* 0x000fea0003800000 */
.L_x_13383:
        /* <DEDUP_REMOVED lines=10> */
[----:B------:R-:W-:Y:S01]  /*6dd0*/  PRMT R5, RZ, 0x7610, R5 ;  /* 0x00007610ff057816 */ /* 0x000fe20000000005 */
[----:B------:R-:W-:Y:S01]  /*6de0*/  FADD.FTZ R7, R7, R2 ;  /* 0x0000000207077221 */ /* 0x000fe20000010000 */
[--C-:B------:R-:W-:Y:S02]  /*6df0*/  PRMT R2, RZ, 0x5410, R3.reuse ;  /* 0x00005410ff027816 */ /* 0x100fe40000000003 */
        /* <DEDUP_REMOVED lines=16> */
.L_x_13360:
[----:B------:R-:W-:Y:S05]  /*6f00*/  BSYNC B0 ;  /* 0x0000000000007941 */ /* 0x000fea0003800000 */
.L_x_13358:
[----:B0-----:R-:W0:Y:S01]  /*6f10*/  SHFL.BFLY PT, R3, R18, 0x2, 0x1f ;  /* 0x0c401f0012037f89 */ /* 0x001e2200000e0000 */
[----:B------:R-:W-:Y:S03]  /*6f20*/  BSSY B0, `(.L_x_13386) ;  /* 0x000004c000007945 */ /* 0x000fe60003800000 */
[----:B------:R-:W1:Y:S04]  /*6f30*/  SHFL.BFLY PT, R0, R19, 0x2, 0x1f ;  /* 0x0c401f0013007f89 */ /* 0x000e6800000e0000 */
[----:B------:R-:W2:Y:S04]  /*6f40*/  SHFL.BFLY PT, R5, R20, 0x2, 0x1f ;  /* 0x0c401f0014057f89 */ /* 0x000ea800000e0000 */
[----:B------:R-:W3:Y:S04]  /*6f50*/  SHFL.BFLY PT, R2, R21, 0x2, 0x1f ;  /* 0x0c401f0015027f89 */ /* 0x000ee800000e0000 */
[----:B------:R-:W4:Y:S04]  /*6f60*/  SHFL.BFLY PT, R7, R22, 0x2, 0x1f ;  /* 0x0c401f0016077f89 */ /* 0x000f2800000e0000 */
[----:B------:R-:W4:Y:S04]  /*6f70*/  SHFL.BFLY PT, R4, R23, 0x2, 0x1f ;  /* 0x0c401f0017047f89 */ /* 0x000f2800000e0000 */
[----:B------:R-:W4:Y:S01]  /*6f80*/  SHFL.BFLY PT, R9, R24, 0x2, 0x1f ;  /* 0x0c401f0018097f89 */ /* 0x000f2200000e0000 */
[----:B0-----:R-:W-:-:S03]  /*6f90*/  FADD.FTZ R3, R3, R18 ;  /* 0x0000001203037221 */ /* 0x001fc60000010000 */
[----:B------:R-:W0:Y:S01]  /*6fa0*/  SHFL.BFLY PT, R11, R26, 0x2, 0x1f ;  /* 0x0c401f001a0b7f89 */ /* 0x000e2200000e0000 */
[----:B-1----:R-:W-:-:S03]  /*6fb0*/  FADD.FTZ R19, R0, R19 ;  /* 0x0000001300137221 */ /* 0x002fc60000010000 */
[----:B------:R-:W1:Y:S01]  /*6fc0*/  SHFL.BFLY PT, R8, R27, 0x2, 0x1f ;  /* 0x0c401f001b087f89 */ /* 0x000e6200000e0000 */
[----:B--2---:R-:W-:Y:S01]  /*6fd0*/  FADD.FTZ R5, R5, R20 ;  /* 0x0000001405057221 */ /* 0x004fe20000010000 */
[----:B------:R-:W-:Y:S02]  /*6fe0*/  LOP3.LUT R20, R44, 0x3, RZ, 0xc0, !PT ;  /* 0x000000032c147812 */ /* 0x000fe400078ec0ff */
[----:B------:R-:W2:Y:S01]  /*6ff0*/  SHFL.BFLY PT, R13, R28, 0x2, 0x1f ;  /* 0x0c401f001c0d7f89 */ /* 0x000ea200000e0000 */
[----:B---3--:R-:W-:Y:S01]  /*7000*/  FADD.FTZ R6, R2, R21 ;  /* 0x0000001502067221 */ /* 0x008fe20000010000 */
[----:B------:R-:W-:Y:S02]  /*7010*/  ISETP.NE.AND P2, PT, R20, RZ, PT ;  /* 0x000000ff1400720c */ /* 0x000fe40003f45270 */
[----:B------:R-:W3:Y:S01]  /*7020*/  SHFL.BFLY PT, R16, R29, 0x2, 0x1f ;  /* 0x0c401f001d107f89 */ /* 0x000ee200000e0000 */
[----:B----4-:R-:W-:Y:S01]  /*7030*/  FADD.FTZ R22, R7, R22 ;  /* 0x0000001607167221 */ /* 0x010fe20000010000 */
[----:B------:R-:W-:-:S02]  /*7040*/  LOP3.LUT R20, R47, 0xffffffc0, RZ, 0xc0, !PT ;  /* 0xffffffc02f147812 */ /* 0x000fc400078ec0ff */
[----:B------:R-:W4:Y:S01]  /*7050*/  SHFL.BFLY PT, R30, R31, 0x2, 0x1f ;  /* 0x0c401f001f1e7f89 */ /* 0x000f2200000e0000 */
[----:B------:R-:W-:Y:S01]  /*7060*/  FADD.FTZ R23, R4, R23 ;  /* 0x0000001704177221 */ /* 0x000fe20000010000 */
[----:B------:R-:W-:Y:S01]  /*7070*/  ISETP.NE.OR P5, PT, R20, 0x40, P2 ;  /* 0x000000401400780c */ /* 0x000fe200017a5670 */
[----:B------:R-:W-:Y:S01]  /*7080*/  FADD.FTZ R24, R9, R24 ;  /* 0x0000001809187221 */ /* 0x000fe20000010000 */
[----:B------:R-:W4:Y:S01]  /*7090*/  SHFL.BFLY PT, R0, R3, 0x1, 0x1f ;  /* 0x0c201f0003007f89 */ /* 0x000f2200000e0000 */
[----:B------:R-:W-:Y:S01]  /*70a0*/  LOP3.LUT R21, R47, 0xffffffe0, RZ, 0xc0, !PT ;  /* 0xffffffe02f157812 */ /* 0x000fe200078ec0ff */
[----:B0-----:R-:W-:Y:S02]  /*70b0*/  FADD.FTZ R10, R11, R26 ;  /* 0x0000001a0b0a7221 */ /* 0x001fe40000010000 */
[----:B------:R-:W0:Y:S01]  /*70c0*/  SHFL.BFLY PT, R2, R19, 0x1, 0x1f ;  /* 0x0c201f0013027f89 */ /* 0x000e2200000e0000 */
[----:B------:R-:W-:Y:S01]  /*70d0*/  IADD3 R26, R47, 0x1f, RZ ;  /* 0x0000001f2f1a7810 */ /* 0x000fe20007ffe0ff */
[----:B-1----:R-:W-:-:S02]  /*70e0*/  FADD.FTZ R12, R8, R27 ;  /* 0x0000001b080c7221 */ /* 0x002fc40000010000 */
[----:B------:R-:W1:Y:S01]  /*70f0*/  SHFL.BFLY PT, R4, R5, 0x1, 0x1f ;  /* 0x0c201f0005047f89 */ /* 0x000e6200000e0000 */
[----:B------:R-:W-:Y:S01]  /*7100*/  SHF.R.S32.HI R27, RZ, 0x1f, R44 ;  /* 0x0000001fff1b7819 */ /* 0x000fe2000001142c */
[----:B--2---:R-:W-:Y:S02]  /*7110*/  FADD.FTZ R14, R13, R28 ;  /* 0x0000001c0d0e7221 */ /* 0x004fe40000010000 */
[----:B------:R-:W2:Y:S01]  /*7120*/  SHFL.BFLY PT, R7, R6, 0x1, 0x1f ;  /* 0x0c201f0006077f89 */ /* 0x000ea200000e0000 */
[----:B------:R-:W-:Y:S01]  /*7130*/  LEA.HI R44, R27, R44, RZ, 0x2 ;  /* 0x0000002c1b2c7211 */ /* 0x000fe200078f10ff */
[----:B---3--:R-:W-:Y:S02]  /*7140*/  FADD.FTZ R16, R16, R29 ;  /* 0x0000001d10107221 */ /* 0x008fe40000010000 */
[----:B------:R-:W3:Y:S01]  /*7150*/  SHFL.BFLY PT, R9, R22, 0x1, 0x1f ;  /* 0x0c201f0016097f89 */ /* 0x000ee200000e0000 */
[----:B------:R-:W-:Y:S01]  /*7160*/  SHF.R.S32.HI R20, RZ, 0x2, R44 ;  /* 0x00000002ff147819 */ /* 0x000fe2000001142c */
[----:B----4-:R-:W-:-:S02]  /*7170*/  FADD.FTZ R18, R30, R31 ;  /* 0x0000001f1e127221 */ /* 0x010fc40000010000 */
[----:B------:R-:W4:Y:S01]  /*7180*/  SHFL.BFLY PT, R8, R23, 0x1, 0x1f ;  /* 0x0c201f0017087f89 */ /* 0x000f2200000e0000 */
[----:B------:R-:W-:Y:S01]  /*7190*/  ISETP.GT.U32.AND P3, PT, R26, 0x3e, PT ;  /* 0x0000003e1a00780c */ /* 0x000fe20003f64070 */
[----:B------:R-:W-:Y:S01]  /*71a0*/  IMAD R45, R45, 0x60, R20 ;  /* 0x000000602d2d7824 */ /* 0x000fe200078e0214 */
[----:B------:R-:W-:Y:S01]  /*71b0*/  ISETP.NE.OR P4, PT, R21, 0x20, P2 ;  /* 0x000000201500780c */ /* 0x000fe20001785670 */
[----:B------:R-:W4:Y:S01]  /*71c0*/  SHFL.BFLY PT, R11, R24, 0x1, 0x1f ;  /* 0x0c201f00180b7f89 */ /* 0x000f2200000e0000 */
[----:B------:R-:W-:Y:S01]  /*71d0*/  ISETP.GT.OR P0, PT, R47, 0x3f, P2 ;  /* 0x0000003f2f00780c */ /* 0x000fe20001704670 */
[----:B------:R-:W-:Y:S01]  /*71e0*/  FADD.FTZ R0, R3, R0 ;  /* 0x0000000003007221 */ /* 0x000fe20000010000 */
[----:B------:R-:W-:Y:S01]  /*71f0*/  ISETP.GT.OR P1, PT, R47, 0x1f, P2 ;  /* 0x0000001f2f00780c */ /* 0x000fe20001724670 */
[----:B------:R-:W4:Y:S01]  /*7200*/  SHFL.BFLY PT, R13, R10, 0x1, 0x1f ;  /* 0x0c201f000a0d7f89 */ /* 0x000f2200000e0000 */
[----:B0-----:R-:W-:-:S03]  /*7210*/  FADD.FTZ R21, R19, R2 ;  /* 0x0000000213157221 */ /* 0x001fc60000010000 */
[----:B------:R-:W0:Y:S01]  /*7220*/  SHFL.BFLY PT, R15, R12, 0x1, 0x1f ;  /* 0x0c201f000c0f7f89 */ /* 0x000e2200000e0000 */
[----:B-1----:R-:W-:-:S03]  /*7230*/  FADD.FTZ R26, R5, R4 ;  /* 0x00000004051a7221 */ /* 0x002fc60000010000 */
[----:B------:R-:W1:Y:S01]  /*7240*/  SHFL.BFLY PT, R17, R14, 0x1, 0x1f ;  /* 0x0c201f000e117f89 */ /* 0x000e6200000e0000 */
[----:B--2---:R-:W-:-:S03]  /*7250*/  FADD.FTZ R27, R6, R7 ;  /* 0x00000007061b7221 */ /* 0x004fc60000010000 */
[----:B------:R-:W2:Y:S01]  /*7260*/  SHFL.BFLY PT, R25, R16, 0x1, 0x1f ;  /* 0x0c201f0010197f89 */ /* 0x000ea200000e0000 */
[----:B---3--:R-:W-:-:S03]  /*7270*/  FADD.FTZ R28, R22, R9 ;  /* 0x00000009161c7221 */ /* 0x008fc60000010000 */
[----:B------:R-:W3:Y:S01]  /*7280*/  SHFL.BFLY PT, R35, R18, 0x1, 0x1f ;  /* 0x0c201f0012237f89 */ /* 0x000ee200000e0000 */
[----:B----4-:R-:W-:-:S03]  /*7290*/  FADD.FTZ R29, R23, R8 ;  /* 0x00000008171d7221 */ /* 0x010fc60000010000 */
[----:B------:R-:W-:Y:S01]  /*72a0*/  BAR.SYNC.DEFER_BLOCKING 0x0 ;  /* 0x0000000000007b1d */ /* 0x000fe20000010000 */
[----:B------:R-:W-:Y:S02]  /*72b0*/  FADD.FTZ R30, R24, R11 ;  /* 0x0000000b181e7221 */ /* 0x000fe40000010000 */
[----:B------:R-:W-:Y:S02]  /*72c0*/  FADD.FTZ R31, R10, R13 ;  /* 0x0000000d0a1f7221 */ /* 0x000fe40000010000 */
[----:B0-----:R-:W-:Y:S02]  /*72d0*/  FADD.FTZ R32, R12, R15 ;  /* 0x0000000f0c207221 */ /* 0x001fe40000010000 */
[----:B-1----:R-:W-:Y:S02]  /*72e0*/  FADD.FTZ R33, R14, R17 ;  /* 0x000000110e217221 */ /* 0x002fe40000010000 */
[----:B--2---:R-:W-:Y:S02]  /*72f0*/  FADD.FTZ R34, R16, R25 ;  /* 0x0000001910227221 */ /* 0x004fe40000010000 */
[----:B---3--:R-:W-:Y:S01]  /*7300*/  FADD.FTZ R35, R18, R35 ;  /* 0x0000002312237221 */ /* 0x008fe20000010000 */
        /* <DEDUP_REMOVED lines=13> */
.L_x_13387:
[----:B------:R-:W-:Y:S05]  /*73e0*/  BSYNC B0 ;  /* 0x0000000000007941 */ /* 0x000fea0003800000 */
.L_x_13386:
        /* <DEDUP_REMOVED lines=25> */
[----:B------:R-:W-:Y:S02]  /*7580*/  FADD.FTZ R34, R34, R13 ;  /* 0x0000000d22227221 */ /* 0x000fe40000010000 */
[----:B0-----:R-:W-:Y:S02]  /*7590*/  FADD.FTZ R35, R35, R12 ;  /* 0x0000000c23237221 */ /* 0x001fe40000010000 */
.L_x_13389:
[----:B------:R-:W-:Y:S05]  /*75a0*/  BSYNC B0 ;  /* 0x0000000000007941 */ /* 0x000fea0003800000 */
.L_x_13388:
        /* <DEDUP_REMOVED lines=15> */
.L_x_13391:
[----:B------:R-:W-:Y:S05]  /*76a0*/  BSYNC B0 ;  /* 0x0000000000007941 */ /* 0x000fea0003800000 */
.L_x_13390:
        /* <DEDUP_REMOVED lines=18> */
[----:B------:R-:W-:Y:S02]  /*77d0*/  FADD.FTZ R27, R27, R4 ;  /* 0x000000041b1b7221 */ /* 0x000fe40000010000 */
        /* <DEDUP_REMOVED lines=8> */
.L_x_13393:
[----:B------:R-:W-:Y:S05]  /*7860*/  BSYNC B0 ;  /* 0x0000000000007941 */ /* 0x000fea0003800000 */
.L_x_13392:
        /* <DEDUP_REMOVED lines=36> */
[----:B------:R-:W-:Y:S02]  /*7ab0*/  IADD3 R11, R20, 0x28, RZ ;  /* 0x00000028140b7810 */ /* 0x000fe40007ffe0ff */
[C---:B------:R-:W-:Y:S02]  /*7ac0*/  IADD3 R15, P2, R10.reuse, UR4, RZ ;  /* 0x000000040a0f7c10 */ /* 0x040fe4000ff5e0ff */
[----:B------:R-:W-:Y:S02]  /*7ad0*/  LEA.HI.X R7, R13, c[0x0][0x164], R14, 0x1, P0 ;  /* 0x000059000d077a11 */ /* 0x000fe400000f0c0e */
[----:B------:R-:W-:Y:S02]  /*7ae0*/  LEA.HI.X R9, R9, c[0x0][0x164], R12, 0x1, P1 ;  /* 0x0000590009097a11 */ /* 0x000fe400008f0c0c */
[----:B------:R-:W-:Y:S02]  /*7af0*/  IADD3 R13, P1, R11, UR4, RZ ;  /* 0x000000040b0d7c10 */ /* 0x000fe4000ff3e0ff */
[----:B------:R-:W-:-:S02]  /*7b00*/  LEA.HI.X.SX32 R18, R10, UR7, 0x1, P2 ;  /* 0x000000070a127c11 */ /* 0x000fc400090f0eff */
[----:B------:R-:W-:Y:S02]  /*7b10*/  LEA R10, P0, R15, c[0x0][0x160], 0x1 ;  /* 0x000058000f0a7a11 */ /* 0x000fe400078008ff */
[C---:B------:R-:W-:Y:S02]  /*7b20*/  IADD3 R14, R20.reuse, 0x30, RZ ;  /* 0x00000030140e7810 */ /* 0x040fe40007ffe0ff */
[----:B------:R-:W-:Y:S02]  /*7b30*/  LEA.HI.X.SX32 R16, R11, UR7, 0x1, P1 ;  /* 0x000000070b107c11 */ /* 0x000fe400088f0eff */
        /* <DEDUP_REMOVED lines=8> */
[----:B------:R-:W-:-:S02]  /*7bc0*/  LEA R14, P0, R18, c[0x0][0x160], 0x1 ;  /* 0x00005800120e7a11 */ /* 0x000fc400078008ff */
[----:B------:R-:W-:Y:S02]  /*7bd0*/  IADD3 R19, P2, R17, UR4, RZ ;  /* 0x0000000411137c10 */ /* 0x000fe4000ff5e0ff */
[----:B------:R-:W-:Y:S02]  /*7be0*/  LEA.HI.X.SX32 R23, R15, UR7, 0x1, P1 ;  /* 0x000000070f177c11 */ /* 0x000fe400088f0eff */
[----:B------:R-:W-:Y:S02]  /*7bf0*/  LEA R16, P1, R22, c[0x0][0x160], 0x1 ;  /* 0x0000580016107a11 */ /* 0x000fe400078208ff */
[----:B------:R-:W-:Y:S02]  /*7c00*/  LEA.HI.X R15, R18, c[0x0][0x164], R25, 0x1, P0 ;  /* 0x00005900120f7a11 */ /* 0x000fe400000f0c19 */
[----:B------:R-:W-:Y:S02]  /*7c10*/  LEA.HI.X.SX32 R24, R17, UR7, 0x1, P2 ;  /* 0x0000000711187c11 */ /* 0x000fe400090f0eff */
[----:B------:R-:W-:-:S02]  /*7c20*/  LEA R18, P0, R19, c[0x0][0x160], 0x1 ;  /* 0x0000580013127a11 */ /* 0x000fc400078008ff */
[----:B------:R-:W-:Y:S02]  /*7c30*/  LEA.HI.X R17, R22, c[0x0][0x164], R23, 0x1, P1 ;  /* 0x0000590016117a11 */ /* 0x000fe400008f0c17 */
[----:B01----:R-:W-:Y:S02]  /*7c40*/  F2FP.BF16.PACK_AB R0, R21, R0 ;  /* 0x000000001500723e */ /* 0x003fe400000010ff */
[C---:B------:R-:W-:Y:S02]  /*7c50*/  IADD3 R22, R20.reuse, 0x48, RZ ;  /* 0x0000004814167810 */ /* 0x040fe40007ffe0ff */
[C---:B------:R-:W-:Y:S01]  /*7c60*/  IADD3 R23, R20.reuse, 0x50, RZ ;  /* 0x0000005014177810 */ /* 0x040fe20007ffe0ff */
[----:B------:R0:W-:Y:S01]  /*7c70*/  STG.E.U16 [R2.64], R0 ;  /* 0x0000000002007986 */ /* 0x0001e2000c10150a */
[----:B------:R-:W-:Y:S02]  /*7c80*/  LEA.HI.X R19, R19, c[0x0][0x164], R24, 0x1, P0 ;  /* 0x0000590013137a11 */ /* 0x000fe400000f0c18 */
[----:B------:R-:W-:-:S02]  /*7c90*/  IADD3 R24, R20, 0x58, RZ ;  /* 0x0000005814187810 */ /* 0x000fc40007ffe0ff */
[----:B------:R-:W-:Y:S02]  /*7ca0*/  F2FP.BF16.PACK_AB R26, R27, R26 ;  /* 0x0000001a1b1a723e */ /* 0x000fe400000010ff */
[----:B------:R-:W-:Y:S02]  /*7cb0*/  PRMT R27, R0, 0x7632, R27 ;  /* 0x00007632001b7816 */ /* 0x000fe4000000001b */
[----:B------:R-:W-:Y:S02]  /*7cc0*/  IADD3 R39, P0, R22, UR4, RZ ;  /* 0x0000000416277c10 */ /* 0x000fe4000ff1e0ff */
[----:B------:R-:W-:Y:S01]  /*7cd0*/  IADD3 R37, P1, R23, UR4, RZ ;  /* 0x0000000417257c10 */ /* 0x000fe2000ff3e0ff */
[----:B------:R1:W-:Y:S01]  /*7ce0*/  STG.E.U16 [R4.64], R27 ;  /* 0x0000001b04007986 */ /* 0x0003e2000c10150a */
[----:B------:R-:W-:Y:S02]  /*7cf0*/  F2FP.BF16.PACK_AB R28, R29, R28 ;  /* 0x0000001c1d1c723e */ /* 0x000fe400000010ff */
[----:B------:R-:W-:Y:S01]  /*7d00*/  IADD3 R25, P2, R24, UR4, RZ ;  /* 0x0000000418197c10 */ /* 0x000fe2000ff5e0ff */
[----:B------:R-:W-:Y:S01]  /*7d10*/  STG.E.U16 [R6.64], R26 ;  /* 0x0000001a06007986 */ /* 0x000fe2000c10150a */
[----:B0-----:R-:W-:-:S02]  /*7d20*/  PRMT R3, R26, 0x7632, R3 ;  /* 0x000076321a037816 */ /* 0x001fc40000000003 */
[----:B------:R-:W-:Y:S02]  /*7d30*/  F2FP.BF16.PACK_AB R30, R31, R30 ;  /* 0x0000001e1f1e723e */ /* 0x000fe400000010ff */
[----:B------:R-:W-:Y:S01]  /*7d40*/  LEA.HI.X.SX32 R40, R22, UR7, 0x1, P0 ;  /* 0x0000000716287c11 */ /* 0x000fe200080f0eff */
[----:B------:R0:W-:Y:S01]  /*7d50*/  STG.E.U16 [R8.64], R3 ;  /* 0x0000000308007986 */ /* 0x0001e2000c10150a */
[----:B------:R-:W-:Y:S02]  /*7d60*/  LEA.HI.X.SX32 R38, R23, UR7, 0x1, P1 ;  /* 0x0000000717267c11 */ /* 0x000fe400088f0eff */
[----:B------:R-:W-:Y:S01]  /*7d70*/  LEA R20, P0, R39, c[0x0][0x160], 0x1 ;  /* 0x0000580027147a11 */ /* 0x000fe200078008ff */
[----:B------:R-:W-:Y:S01]  /*7d80*/  STG.E.U16 [R10.64], R28 ;  /* 0x0000001c0a007986 */ /* 0x000fe2000c10150a */
[----:B-1----:R-:W-:Y:S02]  /*7d90*/  PRMT R5, R28, 0x7632, R5 ;  /* 0x000076321c057816 */ /* 0x002fe40000000005 */
[----:B------:R-:W-:-:S02]  /*7da0*/  F2FP.BF16.PACK_AB R32, R33, R32 ;  /* 0x000000202120723e */ /* 0x000fc400000010ff */
[----:B------:R-:W-:Y:S01]  /*7db0*/  LEA R22, P1, R37, c[0x0][0x160], 0x1 ;  /* 0x0000580025167a11 */ /* 0x000fe200078208ff */
[----:B------:R-:W-:Y:S01]  /*7dc0*/  STG.E.U16 [R12.64], R5 ;  /* 0x000000050c007986 */ /* 0x000fe2000c10150a */
[----:B------:R-:W-:Y:S02]  /*7dd0*/  LEA.HI.X.SX32 R36, R24, UR7, 0x1, P2 ;  /* 0x0000000718247c11 */ /* 0x000fe400090f0eff */
[----:B------:R-:W-:Y:S01]  /*7de0*/  LEA R24, P2, R25, c[0x0][0x160], 0x1 ;  /* 0x0000580019187a11 */ /* 0x000fe200078408ff */
[----:B------:R-:W-:Y:S01]  /*7df0*/  STG.E.U16 [R14.64], R30 ;  /* 0x0000001e0e007986 */ /* 0x000fe2000c10150a */
[----:B------:R-:W-:Y:S02]  /*7e00*/  PRMT R0, R30, 0x7632, R0 ;  /* 0x000076321e007816 */ /* 0x000fe40000000000 */
[----:B------:R-:W-:Y:S02]  /*7e10*/  F2FP.BF16.PACK_AB R34, R35, R34 ;  /* 0x000000222322723e */ /* 0x000fe400000010ff */
[----:B------:R-:W-:Y:S01]  /*7e20*/  LEA.HI.X R21, R39, c[0x0][0x164], R40, 0x1, P0 ;  /* 0x0000590027157a11 */ /* 0x000fe200000f0c28 */
[----:B------:R-:W-:Y:S01]  /*7e30*/  STG.E.U16 [R16.64], R0 ;  /* 0x0000000010007986 */ /* 0x000fe2000c10150a */
[----:B------:R-:W-:-:S02]  /*7e40*/  PRMT R2, R32, 0x7632, R2 ;  /* 0x0000763220027816 */ /* 0x000fc40000000002 */
[----:B------:R-:W-:Y:S01]  /*7e50*/  LEA.HI.X R23, R37, c[0x0][0x164], R38, 0x1, P1 ;  /* 0x0000590025177a11 */ /* 0x000fe200008f0c26 */
[----:B------:R-:W-:Y:S01]  /*7e60*/  STG.E.U16 [R18.64], R32 ;  /* 0x0000002012007986 */ /* 0x000fe2000c10150a */
[----:B------:R-:W-:Y:S02]  /*7e70*/  LEA.HI.X R25, R25, c[0x0][0x164], R36, 0x1, P2 ;  /* 0x0000590019197a11 */ /* 0x000fe400010f0c24 */
[----:B0-----:R-:W-:Y:S01]  /*7e80*/  PRMT R3, R34, 0x7632, R3 ;  /* 0x0000763222037816 */ /* 0x001fe20000000003 */
[----:B------:R-:W-:Y:S04]  /*7e90*/  STG.E.U16 [R20.64], R2 ;  /* 0x0000000214007986 */ /* 0x000fe8000c10150a */
[----:B------:R-:W-:Y:S04]  /*7ea0*/  STG.E.U16 [R22.64], R34 ;  /* 0x0000002216007986 */ /* 0x000fe8000c10150a */
[----:B------:R-:W-:Y:S01]  /*7eb0*/  STG.E.U16 [R24.64], R3 ;  /* 0x0000000318007986 */ /* 0x000fe2000c10150a */
[----:B------:R-:W-:Y:S05]  /*7ec0*/  EXIT ;  /* 0x000000000000794d */ /* 0x000fea0003800000 */
.L_x_13394:
        /* <DEDUP_REMOVED lines=11> */
.L_x_23928:


//--------------------- .text._ZN4vllm25paged_attention_v1_kernelI13__nv_bfloat16S1_Li80ELi32ELi128ELNS_18Fp8KVCacheDataTypeE0ELb0EEEvPT_PKS3_PKT0_S9_ifPKiSB_iPKfiiiSD_SD_iiiii --------------------------
	.section	.text._ZN4vllm25paged_attention_v1_kernelI13__nv_bfloat16S1_Li80ELi32ELi128ELNS_18Fp8KVCacheDataTypeE0ELb0EEEvPT_PKS3_PKT0_S9_ifPKiSB_iPKfiiiSD_SD_iiiii,"ax",@progbits
	.sectioninfo	@"SHI_REGISTERS=127"
	.align	128
        .global         _ZN4vllm25paged_attention_v1_kernelI13__nv_bfloat16S1_Li80ELi32ELi128ELNS_18Fp8KVCacheDataTypeE0ELb0EEEvPT_PKS3_PKT0_S9_ifPKiSB_iPKfiiiSD_SD_iiiii
        .type           _ZN4vllm25paged_attention_v1_kernelI13__nv_bfloat16S1_Li80ELi32ELi128ELNS_18Fp8KVCacheDataTypeE0ELb0EEEvPT_PKS3_PKT0_S9_ifPKiSB_iPKfiiiSD_SD_iiiii,@function
        .size           _ZN4vllm25paged_attention_v1_kernelI13__nv_bfloat16S1_Li80ELi32ELi128ELNS_18Fp8KVCacheDataTypeE0ELb0EEEvPT_PKS3_PKT0_S9_ifPKiSB_iPKfiiiSD_SD_iiiii,(.L_x_23929 - _ZN4vllm25paged_attention_v1_kernelI13__nv_bfloat16S1_Li80ELi32ELi128ELNS_18Fp8KVCacheDataTypeE0ELb0EEEvPT_PKS3_PKT0_S9_ifPKiSB_iPKfiiiSD_SD_iiiii)
        .other          _ZN4vllm25paged_attention_v1_kernelI13__nv_bfloat16S1_Li80ELi32ELi128ELNS_18Fp8KVCacheDataTypeE0ELb0EEEvPT_PKS3_PKT0_S9_ifPKiSB_iPKfiiiSD_SD_iiiii,@"STO_CUDA_ENTRY STV_DEFAULT"
_ZN4vllm25paged_attention_v1_kernelI13__nv_bfloat16S1_Li80ELi32ELi128ELNS_18Fp8KVCacheDataTypeE0ELb0EEEvPT_PKS3_PKT0_S9_ifPKiSB_iPKfiiiSD_SD_iiiii:
.text._ZN4vllm25paged_attention_v1_kernelI13__nv_bfloat16S1_Li80ELi32ELi128ELNS_18Fp8KVCacheDataTypeE0ELb0EEEvPT_PKS3_PKT0_S9_ifPKiSB_iPKfiiiSD_SD_iiiii:
        /* <DEDUP_REMOVED lines=50> */
[----:B------:R-:W-:-:S03]  /*0320*/  IABS R4, R8 ;  /* 0x0000000800047213 */ /* 0x000fc60000000000 */
[----:B------:R-:W-:-:S06]  /*0330*/  IMAD.HI.U32 R3, R3, R7, R2 ;  /* 0x0000000703037227 */ /* 0x000fcc00078e0002 */
[----:B------:R-:W-:Y:S01]  /*0340*/  IMAD.HI.U32 R45, R3, R4, RZ ;  /* 0x00000004032d7227 */ /* 0x000fe200078e00ff */
[----:B----4-:R-:W-:-:S03]  /*0350*/  SHF.R.S32.HI R3, RZ, 0x1f, R46 ;  /* 0x0000001fff037819 */ /* 0x010fc6000001142e */
[----:B------:R-:W-:Y:S01]  /*0360*/  IMAD R0, R45, R0, R4 ;  /* 0x000000002d007224 */ /* 0x000fe200078e0204 */
[----:B------:R-:W-:-:S04]  /*0370*/  LEA.HI R3, R3, R46, RZ, 0x5 ;  /* 0x0000002e03037211 */ /* 0x000fc800078f28ff */
[----:B------:R-:W-:Y:S02]  /*0380*/  ISETP.GT.U32.AND P1, PT, R5, R0, PT ;  /* 0x000000000500720c */ /* 0x000fe40003f24070 */
[----:B------:R-:W-:-:S11]  /*0390*/  SHF.R.S32.HI R43, RZ, 0x5, R3 ;  /* 0x00000005ff2b7819 */ /* 0x000fd60000011403 */
[----:B------:R-:W-:Y:S01]  /*03a0*/  @!P1 IMAD.IADD R0, R0, 0x1, -R5 ;  /* 0x0000000100009824 */ /* 0x000fe200078e0a05 */
[----:B------:R-:W-:Y:S02]  /*03b0*/  @!P1 IADD3 R45, R45, 0x1, RZ ;  /* 0x000000012d2d9810 */ /* 0x000fe40007ffe0ff */
[----:B------:R-:W-:Y:S02]  /*03c0*/  ISETP.NE.AND P1, PT, R9, RZ, PT ;  /* 0x000000ff0900720c */ /* 0x000fe40003f25270 */
[----:B------:R-:W-:Y:S02]  /*03d0*/  ISETP.GE.U32.AND P0, PT, R0, R5, PT ;  /* 0x000000050000720c */ /* 0x000fe40003f06070 */
[----:B------:R-:W-:Y:S02]  /*03e0*/  LOP3.LUT R0, R8, R9, RZ, 0x3c, !PT ;  /* 0x0000000908007212 */ /* 0x000fe400078e3cff */
[----:B------:R-:W-:Y:S02]  /*03f0*/  LOP3.LUT R5, R3, 0xffffffe0, RZ, 0xc0, !PT ;  /* 0xffffffe003057812 */ /* 0x000fe400078ec0ff */
[----:B------:R-:W-:-:S03]  /*0400*/  ISETP.GE.AND P2, PT, R0, RZ, PT ;  /* 0x000000ff0000720c */ /* 0x000fc60003f46270 */
[----:B------:R-:W-:-:S04]  /*0410*/  IMAD.IADD R42, R46, 0x1, -R5 ;  /* 0x000000012e2a7824 */ /* 0x000fc800078e0a05 */
[----:B------:R-:W-:Y:S02]  /*0420*/  @P0 IADD3 R45, R45, 0x1, RZ ;  /* 0x000000012d2d0810 */ /* 0x000fe40007ffe0ff */
[----:B------:R-:W-:-:S04]  /*0430*/  ISETP.GT.AND P0, PT, R46, 0x9, PT ;  /* 0x000000092e00780c */ /* 0x000fc80003f04270 */
[----:B------:R-:W-:Y:S01]  /*0440*/  @!P2 IMAD.MOV R45, RZ, RZ, -R45 ;  /* 0x000000ffff2da224 */ /* 0x000fe200078e0a2d */
[----:B------:R-:W-:Y:S02]  /*0450*/  @!P1 LOP3.LUT R45, RZ, R9, RZ, 0x33, !PT ;  /* 0x00000009ff2d9212 */ /* 0x000fe400078e33ff */
[----:B--2---:R-:W-:-:S04]  /*0460*/  IADD3 R44, R47, 0x1f, RZ ;  /* 0x0000001f2f2c7810 */ /* 0x004fc80007ffe0ff */
[----:B------:R-:W-:-:S04]  /*0470*/  SHF.R.S32.HI R7, RZ, 0x1f, R44 ;  /* 0x0000001fff077819 */ /* 0x000fc8000001142c */
[----:B------:R-:W-:-:S04]  /*0480*/  LEA.HI R44, R7, R44, RZ, 0x5 ;  /* 0x0000002c072c7211 */ /* 0x000fc800078f28ff */
[----:B------:R-:W-:Y:S01]  /*0490*/  SHF.R.S32.HI R41, RZ, 0x5, R44 ;  /* 0x00000005ff297819 */ /* 0x000fe2000001142c */
[----:B------:R-:W-:Y:S05]  /*04a0*/  @P0 BRA `(.L_x_13396) ;  /* 0x000004d000000947 */ /* 0x000fea0003800000 */
[----:B------:R-:W-:Y:S01]  /*04b0*/  IMNMX R3, R46, -0x76, !PT ;  /* 0xffffff8a2e037817 */ /* 0x000fe20007800200 */
[----:B------:R-:W-:Y:S01]  /*04c0*/  IMAD R5, R8, 0x50, RZ ;  /* 0x0000005008057824 */ /* 0x000fe200078e02ff */
[----:B------:R-:W-:Y:S01]  /*04d0*/  BSSY B1, `(.L_x_13397) ;  /* 0x0000024000017945 */ /* 0x000fe20003800000 */
[----:B------:R-:W-:Y:S01]  /*04e0*/  IMAD.MOV.U32 R6, RZ, RZ, R46 ;  /* 0x000000ffff067224 */ /* 0x000fe200078e002e */
[----:B------:R-:W-:Y:S02]  /*04f0*/  IADD3 R3, -R46, 0x7f, R3 ;  /* 0x0000007f2e037810 */ /* 0x000fe40007ffe103 */
[----:B------:R-:W-:Y:S02]  /*0500*/  SHF.R.S32.HI R13, RZ, 0x1f, R5 ;  /* 0x0000001fff0d7819 */ /* 0x000fe40000011405 */
[C---:B------:R-:W-:Y:S02]  /*0510*/  LEA.HI R0, R3.reuse, 0x1, RZ, 0x19 ;  /* 0x0000000103007811 */ /* 0x040fe400078fc8ff */
[----:B------:R-:W-:-:S02]  /*0520*/  ISETP.GE.U32.AND P0, PT, R3, 0x180, PT ;  /* 0x000001800300780c */ /* 0x000fc40003f06070 */
[----:B------:R-:W-:Y:S01]  /*0530*/  LOP3.LUT P1, R2, R0, 0x3, RZ, 0xc0, !PT ;  /* 0x0000000300027812 */ /* 0x000fe2000782c0ff */
[----:B------:R-:W-:-:S05]  /*0540*/  IMAD R0, R40, c[0x0][0x1a8], RZ ;  /* 0x00006a0028007a24 */ /* 0x000fca00078e02ff */
        /* <DEDUP_REMOVED lines=13> */
.L_x_13399:
        /* <DEDUP_REMOVED lines=15> */
.L_x_13398:
[----:B------:R-:W-:Y:S05]  /*0710*/  BSYNC B1 ;  /* 0x0000000000017941 */ /* 0x000fea0003800000 */
.L_x_13397:
        /* <DEDUP_REMOVED lines=10> */
.L_x_13400:
        /* <DEDUP_REMOVED lines=28> */
.L_x_13396:
[----:B------:R-:W-:Y:S05]  /*0980*/  BSYNC B0 ;  /* 0x0000000000007941 */ /* 0x000fea0003800000 */
.L_x_13395:
[----:B------:R-:W-:Y:S01]  /*0990*/  BAR.SYNC.DEFER_BLOCKING 0x0 ;  /* 0x0000000000007b1d */ /* 0x000fe20000010000 */
[----:B------:R-:W-:Y:S01]  /*09a0*/  ISETP.GE.AND P0, PT, R43, R41, PT ;  /* 0x000000292b00720c */ /* 0x000fe20003f06270 */
[----:B------:R-:W-:-:S02]  /*09b0*/  IMAD R40, R40, c[0x0][0x198], RZ ;  /* 0x0000660028287a24 */ /* 0x000fc400078e02ff */
[----:B------:R-:W-:Y:S02]  /*09c0*/  IMAD.MOV.U32 R10, RZ, RZ, -0x800001 ;  /* 0xff7fffffff0a7424 */ /* 0x000fe400078e00ff */
[----:B------:R-:W-:Y:S08]  /*09d0*/  BSSY B0, `(.L_x_13401) ;  /* 0x0000293000007945 */ /* 0x000ff00003800000 */
[----:B------:R-:W-:Y:S05]  /*09e0*/  @P0 BRA `(.L_x_13402) ;  /* 0x0000291000000947 */ /* 0x000fea0003800000 */
[----:B------:R-:W0:Y:S01]  /*09f0*/  LDS.128 R48, [RZ] ;  /* 0x00000000ff307984 */ /* 0x000e220000000c00 */
[----:B-----5:R-:W-:Y:S01]  /*0a00*/  FSETP.NEU.FTZ.AND P0, PT, R54, RZ, PT ;  /* 0x000000ff3600720b */ /* 0x020fe20003f1d000 */
[----:B------:R-:W-:Y:S01]  /*0a10*/  IMAD R0, R45, c[0x0][0x1b0], RZ ;  /* 0x00006c002d007a24 */ /* 0x000fe200078e02ff */
[----:B------:R-:W-:Y:S01]  /*0a20*/  SHF.R.S32.HI R52, RZ, 0x1f, R40 ;  /* 0x0000001fff347819 */ /* 0x000fe20000011428 */
[----:B------:R-:W1:Y:S01]  /*0a30*/  LDS.128 R36, [0x10] ;  /* 0x00001000ff247984 */ /* 0x000e620000000c00 */
[----:B------:R-:W-:-:S02]  /*0a40*/  IMAD.SHL.U32 R3, R42, 0x8, RZ ;  /* 0x000000082a037824 */ /* 0x000fc400078e00ff */
[----:B------:R-:W-:Y:S01]  /*0a50*/  IMAD.MOV.U32 R55, RZ, RZ, c[0x0][0x1ac] ;  /* 0x00006b00ff377624 */ /* 0x000fe200078e00ff */
[----:B------:R-:W2:Y:S02]  /*0a60*/  LDS.128 R32, [0x20] ;  /* 0x00002000ff207984 */ /* 0x000ea40000000c00 */
[----:B------:R-:W-:Y:S02]  /*0a70*/  SHF.R.S32.HI R53, RZ, 0x1f, R3 ;  /* 0x0000001fff357819 */ /* 0x000fe40000011403 */
[----:B------:R-:W3:Y:S01]  /*0a80*/  LDS.128 R28, [0x30] ;  /* 0x00003000ff1c7984 */ /* 0x000ee20000000c00 */
[----:B------:R-:W-:-:S03]  /*0a90*/  IADD3 R2, P1, R0, R3, RZ ;  /* 0x0000000300027210 */ /* 0x000fc60007f3e0ff */
[----:B------:R-:W4:Y:S01]  /*0aa0*/  LDS.128 R24, [0x40] ;  /* 0x00004000ff187984 */ /* 0x000f220000000c00 */
[----:B------:R-:W-:Y:S02]  /*0ab0*/  LEA.HI.X.SX32 R3, R0, R53, 0x1, P1 ;  /* 0x0000003500037211 */ /* 0x000fe400008f0eff */
[----:B------:R-:W-:Y:S01]  /*0ac0*/  SHF.R.S32.HI R0, RZ, 0x1f, R55 ;  /* 0x0000001fff007819 */ /* 0x000fe20000011437 */
[----:B------:R-:W0:Y:S04]  /*0ad0*/  LDS.128 R20, [0x50] ;  /* 0x00005000ff147984 */ /* 0x000e280000000c00 */
[----:B------:R-:W0:Y:S04]  /*0ae0*/  LDS.128 R16, [0x60] ;  /* 0x00006000ff107984 */ /* 0x000e280000000c00 */
[----:B------:R-:W0:Y:S04]  /*0af0*/  LDS.128 R12, [0x70] ;  /* 0x00007000ff0c7984 */ /* 0x000e280000000c00 */
[----:B------:R-:W0:Y:S04]  /*0b00*/  LDS.128 R8, [0x80] ;  /* 0x00008000ff087984 */ /* 0x000e280000000c00 */
[----:B------:R-:W0:Y:S01]  /*0b10*/  LDS.128 R4, [0x90] ;  /* 0x00009000ff047984 */ /* 0x000e220000000c00 */
[----:B------:R-:W-:Y:S05]  /*0b20*/  @P0 BRA `(.L_x_13403) ;  /* 0x000013c000000947 */ /* 0x000fea0003800000 */
[----:B0-----:R-:W-:Y:S01]  /*0b30*/  PRMT R53, RZ, 0x5410, R48 ;  /* 0x00005410ff357816 */ /* 0x001fe20000000030 */
[----:B------:R-:W-:Y:S01]  /*0b40*/  IMAD R94, R43, 0x20, R42 ;  /* 0x000000202b5e7824 */ /* 0x000fe200078e022a */
[----:B------:R-:W-:-:S02]  /*0b50*/  PRMT R54, RZ, 0x7610, R48 ;  /* 0x00007610ff367816 */ /* 0x000fc40000000030 */
[--C-:B------:R-:W-:Y:S02]  /*0b60*/  PRMT R48, RZ, 0x5410, R49.reuse ;  /* 0x00005410ff307816 */ /* 0x100fe40000000031 */
[----:B------:R-:W-:Y:S02]  /*0b70*/  PRMT R55, RZ, 0x7610, R49 ;  /* 0x00007610ff377816 */ /* 0x000fe40000000031 */
[--C-:B------:R-:W-:Y:S02]  /*0b80*/  PRMT R49, RZ, 0x5410, R50.reuse ;  /* 0x00005410ff317816 */ /* 0x100fe40000000032 */
[----:B------:R-:W-:Y:S02]  /*0b90*/  PRMT R56, RZ, 0x7610, R50 ;  /* 0x00007610ff387816 */ /* 0x000fe40000000032 */
[--C-:B------:R-:W-:Y:S02]  /*0ba0*/  PRMT R50, RZ, 0x5410, R51.reuse ;  /* 0x00005410ff327816 */ /* 0x100fe40000000033 */
[----:B------:R-:W-:-:S02]  /*0bb0*/  PRMT R57, RZ, 0x7610, R51 ;  /* 0x00007610ff397816 */ /* 0x000fc40000000033 */
        /* <DEDUP_REMOVED lines=12> */
[----:B------:R-:W-:Y:S02]  /*0c80*/  IADD3 R91, P0, R43, R40, RZ ;  /* 0x000000282b5b7210 */ /* 0x000fe40007f1e0ff */
[--C-:B------:R-:W-:Y:S02]  /*0c90*/  PRMT R33, RZ, 0x5410, R34.reuse ;  /* 0x00005410ff217816 */ /* 0x100fe40000000022 */
[----:B------:R-:W-:Y:S02]  /*0ca0*/  PRMT R64, RZ, 0x7610, R34 ;  /* 0x00007610ff407816 */ /* 0x000fe40000000022 */
[--C-:B------:R-:W-:Y:S02]  /*0cb0*/  PRMT R34, RZ, 0x5410, R35.reuse ;  /* 0x00005410ff227816 */ /* 0x100fe40000000023 */
[----:B------:R-:W-:Y:S02]  /*0cc0*/  PRMT R65, RZ, 0x7610, R35 ;  /* 0x00007610ff417816 */ /* 0x000fe40000000023 */
[----:B---3--:R-:W-:-:S02]  /*0cd0*/  PRMT R35, RZ, 0x5410, R28 ;  /* 0x00005410ff237816 */ /* 0x008fc4000000001c */
[----:B------:R-:W-:Y:S02]  /*0ce0*/  PRMT R66, RZ, 0x7610, R28 ;  /* 0x00007610ff427816 */ /* 0x000fe4000000001c */
[--C-:B------:R-:W-:Y:S02]  /*0cf0*/  PRMT R28, RZ, 0x5410, R29.reuse ;  /* 0x00005410ff1c7816 */ /* 0x100fe4000000001d */
[----:B------:R-:W-:Y:S02]  /*0d00*/  PRMT R67, RZ, 0x7610, R29 ;  /* 0x00007610ff437816 */ /* 0x000fe4000000001d */
[--C-:B------:R-:W-:Y:S02]  /*0d10*/  PRMT R85, RZ, 0x5410, R8.reuse ;  /* 0x00005410ff557816 */ /* 0x100fe40000000008 */
[----:B------:R-:W-:Y:S02]  /*0d20*/  PRMT R86, RZ, 0x7610, R8 ;  /* 0x00007610ff567816 */ /* 0x000fe40000000008 */
[----:B------:R-:W-:-:S02]  /*0d30*/  LEA.HI.X.SX32 R92, R43, R52, 0x1, P0 ;  /* 0x000000342b5c7211 */ /* 0x000fc400000f0eff */
[--C-:B------:R-:W-:Y:S02]  /*0d40*/  PRMT R29, RZ, 0x5410, R30.reuse ;  /* 0x00005410ff1d7816 */ /* 0x100fe4000000001e */
[----:B------:R-:W-:Y:S02]  /*0d50*/  PRMT R68, RZ, 0x7610, R30 ;  /* 0x00007610ff447816 */ /* 0x000fe4000000001e */
[----:B------:R-:W-:Y:S02]  /*0d60*/  LEA R8, P0, R91, c[0x0][0x188], 0x2 ;  /* 0x000062005b087a11 */ /* 0x000fe400078010ff */
[--C-:B------:R-:W-:Y:S02]  /*0d70*/  PRMT R30, RZ, 0x5410, R31.reuse ;  /* 0x00005410ff1e7816 */ /* 0x100fe4000000001f */
[----:B------:R-:W-:Y:S02]  /*0d80*/  PRMT R69, RZ, 0x7610, R31 ;  /* 0x00007610ff457816 */ /* 0x000fe4000000001f */
[----:B----4-:R-:W-:-:S02]  /*0d90*/  PRMT R31, RZ, 0x5410, R24 ;  /* 0x00005410ff1f7816 */ /* 0x010fc40000000018 */
        /* <DEDUP_REMOVED lines=19> */
[--C-:B------:R-:W-:Y:S02]  /*0ed0*/  PRMT R89, RZ, 0x5410, R10.reuse ;  /* 0x00005410ff597816 */ /* 0x100fe4000000000a */
[----:B------:R-:W-:Y:S01]  /*0ee0*/  PRMT R52, RZ, 0x7610, R10 ;  /* 0x00007610ff347816 */ /* 0x000fe2000000000a */
[----:B------:R-:W-:Y:S01]  /*0ef0*/  IMAD.MOV.U32 R10, RZ, RZ, -0x800001 ;  /* 0xff7fffffff0a7424 */ /* 0x000fe200078e00ff */
[----:B------:R-:W-:Y:S02]  /*0f00*/  PRMT R90, RZ, 0x5410, R11 ;  /* 0x00005410ff5a7816 */ /* 0x000fe4000000000b */
[----:B------:R-:W-:Y:S01]  /*0f10*/  LEA.HI.X R9, R91, c[0x0][0x18c], R92, 0x2, P0 ;  /* 0x000063005b097a11 */ /* 0x000fe200000f145c */
[----:B------:R-:W-:Y:S01]  /*0f20*/  IMAD.MOV.U32 R92, RZ, RZ, R43 ;  /* 0x000000ffff5c7224 */ /* 0x000fe200078e002b */
        /* <DEDUP_REMOVED lines=16> */
[----:B------:R-:W-:Y:S02]  /*1030*/  LEA R91, R94, 0xc0, 0x2 ;  /* 0x000000c05e5b7811 */ /* 0x000fe400078e10ff */
[----:B------:R-:W-:Y:S02]  /*1040*/  PRMT R95, RZ, 0x7610, R4 ;  /* 0x00007610ff5f7816 */ /* 0x000fe40000000004 */
[----:B------:R-:W-:-:S02]  /*1050*/  PRMT R96, RZ, 0x5410, R5 ;  /* 0x00005410ff607816 */ /* 0x000fc40000000005 */
[----:B------:R-:W-:Y:S02]  /*1060*/  PRMT R97, RZ, 0x7610, R5 ;  /* 0x00007610ff617816 */ /* 0x000fe40000000005 */
[--C-:B------:R-:W-:Y:S02]  /*1070*/  PRMT R98, RZ, 0x5410, R6.reuse ;  /* 0x00005410ff627816 */ /* 0x100fe40000000006 */
[----:B------:R-:W-:Y:S02]  /*1080*/  PRMT R99, RZ, 0x7610, R6 ;  /* 0x00007610ff637816 */ /* 0x000fe40000000006 */
[--C-:B------:R-:W-:Y:S02]  /*1090*/  PRMT R100, RZ, 0x5410, R7.reuse ;  /* 0x00005410ff647816 */ /* 0x100fe40000000007 */
[----:B------:R-:W-:Y:S02]  /*10a0*/  PRMT R101, RZ, 0x7610, R7 ;  /* 0x00007610ff657816 */ /* 0x000fe40000000007 */
.L_x_13404:
        /* <DEDUP_REMOVED lines=11> */
[----:B------:R-:W5:Y:S04]  /*1160*/  LDG.E.CONSTANT R116, [R6.64+0x600] ;  /* 0x0006000a06747981 */ /* 0x000f68000c1e9900 */
        /* <DEDUP_REMOVED lines=15> */
[----:B------:R-:W5:Y:S01]  /*1260*/  LDG.E.CONSTANT R107, [R6.64+0x1204] ;  /* 0x0012040a066b7981 */ /* 0x000f62000c1e9900 */
        /* <DEDUP_REMOVED lines=12> */
[--C-:B-----5:R-:W-:Y:S01]  /*1330*/  PRMT R119, RZ, 0x5410, R116.reuse ;  /* 0x00005410ff777816 */ /* 0x120fe20000000074 */
        /* <DEDUP_REMOVED lines=15> */
[----:B------:R0:W5:Y:S01]  /*1430*/  LDG.E.CONSTANT R117, [R6.64+0xc] ;  /* 0x00000c0a06757981 */ /* 0x000162000c1e9900 */
        /* <DEDUP_REMOVED lines=23> */
[----:B------:R-:W-:Y:S02]  /*15b0*/  PRMT R102, RZ, 0x7610, R5 ;  /* 0x00007610ff667816 */ /* 0x000fe40000000005 */
[----:B------:R-:W0:Y:S01]  /*15c0*/  LDG.E.CONSTANT R5, [R6.64+0x208] ;  /* 0x0002080a06057981 */ /* 0x000e22000c1e9900 */
[----:B------:R-:W-:Y:S02]  /*15d0*/  FFMA.FTZ R113, R48, R113, R106 ;  /* 0x0000007130717223 */ /* 0x000fe4000001006a */
[----:B------:R-:W-:Y:S01]  /*15e0*/  FFMA.FTZ R112, R55, R102, R112 ;  /* 0x0000006637707223 */ /* 0x000fe20000010070 */
[--C-:B------:R-:W-:Y:S02]  /*15f0*/  PRMT R102, RZ, 0x5410, R103.reuse ;  /* 0x00005410ff667816 */ /* 0x100fe40000000067 */
[----:B------:R-:W-:-:S03]  /*1600*/  PRMT R103, RZ, 0x7610, R103 ;  /* 0x00007610ff677816 */ /* 0x000fc60000000067 */
[----:B------:R-:W-:Y:S02]  /*1610*/  FFMA.FTZ R113, R32, R102, R113 ;  /* 0x0000006620717223 */ /* 0x000fe40000010071 */
[----:B------:R-:W-:Y:S01]  /*1620*/  FFMA.FTZ R112, R63, R103, R112 ;  /* 0x000000673f707223 */ /* 0x000fe20000010070 */
[----:B------:R0:W2:Y:S01]  /*1630*/  LDG.E.CONSTANT R102, [R6.64+0x8] ;  /* 0x0000080a06667981 */ /* 0x0000a2000c1e9900 */
[--C-:B------:R-:W-:Y:S02]  /*1640*/  PRMT R103, RZ, 0x5410, R104.reuse ;  /* 0x00005410ff677816 */ /* 0x100fe40000000068 */
[----:B------:R-:W-:-:S03]  /*1650*/  PRMT R104, RZ, 0x7610, R104 ;  /* 0x00007610ff687816 */ /* 0x000fc60000000068 */
[----:B------:R-:W-:Y:S02]  /*1660*/  FFMA.FTZ R113, R28, R103, R113 ;  /* 0x000000671c717223 */ /* 0x000fe40000010071 */
[----:B------:R0:W3:Y:S01]  /*1670*/  LDG.E.CONSTANT R103, [R6.64+0x408] ;  /* 0x0004080a06677981 */ /* 0x0000e2000c1e9900 */
[--C-:B------:R-:W-:Y:S01]  /*1680*/  PRMT R106, RZ, 0x5410, R105.reuse ;  /* 0x00005410ff6a7816 */ /* 0x100fe20000000069 */
[----:B------:R-:W-:Y:S01]  /*1690*/  FFMA.FTZ R112, R67, R104, R112 ;  /* 0x0000006843707223 */ /* 0x000fe20000010070 */
[----:B------:R-:W-:Y:S01]  /*16a0*/  PRMT R105, RZ, 0x7610, R105 ;  /* 0x00007610ff697816 */ /* 0x000fe20000000069 */
[----:B------:R0:W4:Y:S02]  /*16b0*/  LDG.E.CONSTANT R104, [R6.64+0x608] ;  /* 0x0006080a06687981 */ /* 0x000124000c1e9900 */
[----:B------:R-:W-:Y:S02]  /*16c0*/  FFMA.FTZ R113, R24, R106, R113 ;  /* 0x0000006a18717223 */ /* 0x000fe40000010071 */
[----:B------:R-:W-:Y:S01]  /*16d0*/  FFMA.FTZ R112, R71, R105, R112 ;  /* 0x0000006947707223 */ /* 0x000fe20000010070 */
[--C-:B------:R-:W-:Y:S01]  /*16e0*/  PRMT R105, RZ, 0x5410, R111.reuse ;  /* 0x00005410ff697816 */ /* 0x100fe2000000006f */
[----:B------:R0:W5:Y:S01]  /*16f0*/  LDG.E.CONSTANT R106, [R6.64+0x808] ;  /* 0x0008080a066a7981 */ /* 0x000162000c1e9900 */
[----:B------:R-:W-:-:S03]  /*1700*/  PRMT R111, RZ, 0x7610, R111 ;  /* 0x00007610ff6f7816 */ /* 0x000fc6000000006f */
[----:B------:R-:W-:Y:S02]  /*1710*/  FFMA.FTZ R113, R74, R105, R113 ;  /* 0x000000694a717223 */ /* 0x000fe40000010071 */
[----:B------:R-:W-:Y:S01]  /*1720*/  FFMA.FTZ R112, R21, R111, R112 ;  /* 0x0000006f15707223 */ /* 0x000fe20000010070 */
[----:B------:R0:W5:Y:S01]  /*1730*/  LDG.E.CONSTANT R105, [R6.64+0xa08] ;  /* 0x000a080a06697981 */ /* 0x000162000c1e9900 */
[--C-:B------:R-:W-:Y:S02]  /*1740*/  PRMT R111, RZ, 0x5410, R110.reuse ;  /* 0x00005410ff6f7816 */ /* 0x100fe4000000006e */
[----:B------:R-:W-:-:S03]  /*1750*/  PRMT R110, RZ, 0x7610, R110 ;  /* 0x00007610ff6e7816 */ /* 0x000fc6000000006e */
[----:B------:R-:W-:Y:S02]  /*1760*/  FFMA.FTZ R113, R78, R111, R113 ;  /* 0x0000006f4e717223 */ /* 0x000fe40000010071 */
[----:B------:R0:W5:Y:S01]  /*1770*/  LDG.E.CONSTANT R111, [R6.64+0xc08] ;  /* 0x000c080a066f7981 */ /* 0x000162000c1e9900 */
[----:B------:R-:W-:-:S03]  /*1780*/  FFMA.FTZ R112, R17, R110, R112 ;  /* 0x0000006e11707223 */ /* 0x000fc60000010070 */
[----:B------:R0:W5:Y:S01]  /*1790*/  LDG.E.CONSTANT R110, [R6.64+0xe08] ;  /* 0x000e080a066e7981 */ /* 0x000162000c1e9900 */
        /* <DEDUP_REMOVED lines=8> */
[----:B------:R-:W-:Y:S01]  /*1820*/  PRMT R108, RZ, 0x5410, R107 ;  /* 0x00005410ff6c7816 */ /* 0x000fe2000000006b */
[----:B------:R0:W5:Y:S04]  /*1830*/  LDG.E.CONSTANT R114, [R6.64+0x80c] ;  /* 0x00080c0a06727981 */ /* 0x000168000c1e9900 */
[----:B------:R-:W-:Y:S01]  /*1840*/  FFMA.FTZ R121, R96, R108, R113 ;  /* 0x0000006c60797223 */ /* 0x000fe20000010071 */
[----:B------:R0:W5:Y:S04]  /*1850*/  LDG.E.CONSTANT R109, [R6.64+0xe0c] ;  /* 0x000e0c0a066d7981 */ /* 0x000168000c1e9900 */
[----:B------:R0:W5:Y:S01]  /*1860*/  LDG.E.CONSTANT R108, [R6.64+0x20c] ;  /* 0x00020c0a066c7981 */ /* 0x000162000c1e9900 */
[----:B------:R-:W-:-:S03]  /*1870*/  PRMT R107, RZ, 0x7610, R107 ;  /* 0x00007610ff6b7816 */ /* 0x000fc6000000006b */
[----:B------:R0:W5:Y:S02]  /*1880*/  LDG.E.CONSTANT R113, [R6.64+0xa0c] ;  /* 0x000a0c0a06717981 */ /* 0x000164000c1e9900 */
[----:B------:R-:W-:Y:S02]  /*1890*/  FFMA.FTZ R122, R97, R107, R112 ;  /* 0x0000006b617a7223 */ /* 0x000fe40000010070 */
[----:B------:R0:W5:Y:S04]  /*18a0*/  LDG.E.CONSTANT R112, [R6.64+0xc0c] ;  /* 0x000c0c0a06707981 */ /* 0x000168000c1e9900 */
[----:B------:R0:W5:Y:S01]  /*18b0*/  LDG.E.CONSTANT R107, [R6.64+0x100c] ;  /* 0x00100c0a066b7981 */ /* 0x000162000c1e9900 */
[----:B------:R-:W-:-:S04]  /*18c0*/  FADD.FTZ R121, R121, R4 ;  /* 0x0000000479797221 */ /* 0x000fc80000010000 */
[----:B------:R-:W-:Y:S01]  /*18d0*/  FADD.FTZ R4, R122, R121 ;  /* 0x000000797a047221 */ /* 0x000fe20000010000 */
[----:B------:R-:W-:Y:S02]  /*18e0*/  IADD3 R92, R92, 0x4, RZ ;  /* 0x000000045c5c7810 */ /* 0x000fe40007ffe0ff */
[----:B------:R-:W-:Y:S02]  /*18f0*/  ISETP.GE.AND P0, PT, R94, R47, PT ;  /* 0x0000002f5e00720c */ /* 0x000fe40003f06270 */
[----:B------:R-:W-:Y:S02]  /*1900*/  ISETP.GE.AND P2, PT, R92, R41, PT ;  /* 0x000000295c00720c */ /* 0x000fe40003f46270 */
[----:B------:R-:W-:Y:S02]  /*1910*/  IADD3 R8, P1, R8, 0x10, RZ ;  /* 0x0000001008087810 */ /* 0x000fe40007f3e0ff */
[----:B------:R-:W-:-:S03]  /*1920*/  IADD3 R94, R94, 0x80, RZ ;  /* 0x000000805e5e7810 */ /* 0x000fc60007ffe0ff */
[----:B------:R-:W-:Y:S01]  /*1930*/  IMAD.X R9, RZ, RZ, R9, P1 ;  /* 0x000000ffff097224 */ /* 0x000fe200008e0609 */
[----:B0-----:R-:W-:-:S05]  /*1940*/  PRMT R6, RZ, 0x5410, R5 ;  /* 0x00005410ff067816 */ /* 0x001fca0000000005 */
[----:B------:R-:W-:Y:S01]  /*1950*/  FMUL.FTZ R121, R37, R6 ;  /* 0x0000000625797220 */ /* 0x000fe20000410000 */
[----:B--2---:R-:W-:Y:S02]  /*1960*/  PRMT R6, RZ, 0x5410, R102 ;  /* 0x00005410ff067816 */ /* 0x004fe40000000066 */
[----:B------:R-:W-:-:S03]  /*1970*/  PRMT R5, RZ, 0x7610, R5 ;  /* 0x00007610ff057816 */ /* 0x000fc60000000005 */
[----:B------:R-:W-:Y:S01]  /*1980*/  FFMA.FTZ R122, R49, R6, R121 ;  /* 0x00000006317a7223 */ /* 0x000fe20000010079 */
[----:B---3--:R-:W-:Y:S01]  /*1990*/  PRMT R6, RZ, 0x5410, R103 ;  /* 0x00005410ff067816 */ /* 0x008fe20000000067 */
[----:B------:R-:W-:Y:S01]  /*19a0*/  FMUL.FTZ R123, R60, R5 ;  /* 0x000000053c7b7220 */ /* 0x000fe20000410000 */
[----:B----4-:R-:W-:-:S03]  /*19b0*/  PRMT R7, RZ, 0x5410, R104 ;  /* 0x00005410ff077816 */ /* 0x010fc60000000068 */
[----:B------:R-:W-:Y:S01]  /*19c0*/  FFMA.FTZ R6, R33, R6, R122 ;  /* 0x0000000621067223 */ /* 0x000fe2000001007a */
[----:B------:R-:W-:-:S03]  /*19d0*/  PRMT R5, RZ, 0x7610, R102 ;  /* 0x00007610ff057816 */ /* 0x000fc60000000066 */
[----:B------:R-:W-:Y:S01]  /*19e0*/  FFMA.FTZ R6, R29, R7, R6 ;  /* 0x000000071d067223 */ /* 0x000fe20000010006 */
[----:B-----5:R-:W-:Y:S01]  /*19f0*/  PRMT R7, RZ, 0x5410, R106 ;  /* 0x00005410ff077816 */ /* 0x020fe2000000006a */
[----:B------:R-:W-:Y:S01]  /*1a00*/  FFMA.FTZ R5, R56, R5, R123 ;  /* 0x0000000538057223 */ /* 0x000fe2000001007b */
[----:B------:R-:W-:Y:S02]  /*1a10*/  PRMT R103, RZ, 0x7610, R103 ;  /* 0x00007610ff677816 */ /* 0x000fe40000000067 */
[----:B------:R-:W-:Y:S01]  /*1a20*/  PRMT R104, RZ, 0x7610, R104 ;  /* 0x00007610ff687816 */ /* 0x000fe20000000068 */
[----:B------:R-:W-:Y:S02]  /*1a30*/  FFMA.FTZ R6, R25, R7, R6 ;  /* 0x0000000719067223 */ /* 0x000fe40000010006 */
[----:B------:R-:W-:Y:S01]  /*1a40*/  FFMA.FTZ R5, R64, R103, R5 ;  /* 0x0000006740057223 */ /* 0x000fe20000010005 */
[----:B------:R-:W-:Y:S02]  /*1a50*/  PRMT R7, RZ, 0x5410, R105 ;  /* 0x00005410ff077816 */ /* 0x000fe40000000069 */
[----:B------:R-:W-:Y:S01]  /*1a60*/  PRMT R106, RZ, 0x7610, R106 ;  /* 0x00007610ff6a7816 */ /* 0x000fe2000000006a */
[----:B------:R-:W-:-:S02]  /*1a70*/  FFMA.FTZ R5, R68, R104, R5 ;  /* 0x0000006844057223 */ /* 0x000fc40000010005 */
[----:B------:R-:W-:Y:S01]  /*1a80*/  FFMA.FTZ R6, R75, R7, R6 ;  /* 0x000000074b067223 */ /* 0x000fe20000010006 */
[----:B------:R-:W-:Y:S02]  /*1a90*/  PRMT R105, RZ, 0x7610, R105 ;  /* 0x00007610ff697816 */ /* 0x000fe40000000069 */
[----:B------:R-:W-:Y:S01]  /*1aa0*/  PRMT R7, RZ, 0x5410, R111 ;  /* 0x00005410ff077816 */ /* 0x000fe2000000006f */
[----:B------:R-:W-:Y:S01]  /*1ab0*/  FFMA.FTZ R5, R26, R106, R5 ;  /* 0x0000006a1a057223 */ /* 0x000fe20000010005 */
[----:B------:R-:W-:-:S03]  /*1ac0*/  PRMT R111, RZ, 0x7610, R111 ;  /* 0x00007610ff6f7816 */ /* 0x000fc6000000006f */
[----:B------:R-:W-:Y:S01]  /*1ad0*/  FFMA.FTZ R6, R79, R7, R6 ;  /* 0x000000074f067223 */ /* 0x000fe20000010006 */
[--C-:B------:R-:W-:Y:S01]  /*1ae0*/  PRMT R7, RZ, 0x5410, R110.reuse ;  /* 0x00005410ff077816 */ /* 0x100fe2000000006e */
[----:B------:R-:W-:Y:S01]  /*1af0*/  FFMA.FTZ R5, R22, R105, R5 ;  /* 0x0000006916057223 */ /* 0x000fe20000010005 */
[----:B------:R-:W-:-:S03]  /*1b00*/  PRMT R110, RZ, 0x7610, R110 ;  /* 0x00007610ff6e7816 */ /* 0x000fc6000000006e */
[----:B------:R-:W-:Y:S02]  /*1b10*/  FFMA.FTZ R5, R18, R111, R5 ;  /* 0x0000006f12057223 */ /* 0x000fe40000010005 */
[----:B------:R-:W-:Y:S01]  /*1b20*/  FFMA.FTZ R6, R83, R7, R6 ;  /* 0x0000000753067223 */ /* 0x000fe20000010006 */
[--C-:B------:R-:W-:Y:S01]  /*1b30*/  PRMT R7, RZ, 0x5410, R120.reuse ;  /* 0x00005410ff077816 */ /* 0x100fe20000000078 */
[----:B------:R-:W-:Y:S01]  /*1b40*/  FFMA.FTZ R5, R14, R110, R5 ;  /* 0x0000006e0e057223 */ /* 0x000fe20000010005 */
[----:B------:R-:W-:-:S03]  /*1b50*/  PRMT R120, RZ, 0x7610, R120 ;  /* 0x00007610ff787816 */ /* 0x000fc60000000078 */
[----:B------:R-:W-:Y:S02]  /*1b60*/  FFMA.FTZ R7, R89, R7, R6 ;  /* 0x0000000759077223 */ /* 0x000fe40000010006 */
[----:B------:R-:W-:Y:S01]  /*1b70*/  FFMA.FTZ R120, R52, R120, R5 ;  /* 0x0000007834787223 */ /* 0x000fe20000010005 */
[----:B------:R-:W-:-:S05]  /*1b80*/  PRMT R5, RZ, 0x5410, R119 ;  /* 0x00005410ff057816 */ /* 0x000fca0000000077 */
[----:B------:R-:W-:-:S04]  /*1b90*/  FFMA.FTZ R7, R98, R5, R7 ;  /* 0x0000000562077223 */ /* 0x000fc80000010007 */
[----:B------:R-:W-:Y:S01]  /*1ba0*/  FADD.FTZ R4, R7, R4 ;  /* 0x0000000407047221 */ /* 0x000fe20000010000 */
[----:B------:R-:W-:-:S05]  /*1bb0*/  PRMT R7, RZ, 0x5410, R108 ;  /* 0x00005410ff077816 */ /* 0x000fca000000006c */
[----:B------:R-:W-:Y:S01]  /*1bc0*/  FMUL.FTZ R6, R38, R7 ;  /* 0x0000000726067220 */ /* 0x000fe20000410000 */
[----:B------:R-:W-:Y:S02]  /*1bd0*/  PRMT R7, RZ, 0x5410, R117 ;  /* 0x00005410ff077816 */ /* 0x000fe40000000075 */
[----:B------:R-:W-:-:S03]  /*1be0*/  PRMT R102, RZ, 0x5410, R116 ;  /* 0x00005410ff667816 */ /* 0x000fc60000000074 */
[----:B------:R-:W-:-:S04]  /*1bf0*/  FFMA.FTZ R7, R50, R7, R6 ;  /* 0x0000000732077223 */ /* 0x000fc80000010006 */
[----:B------:R-:W-:Y:S01]  /*1c00*/  FFMA.FTZ R7, R34, R102, R7 ;  /* 0x0000006622077223 */ /* 0x000fe20000010007 */
[----:B------:R-:W-:Y:S02]  /*1c10*/  PRMT R102, RZ, 0x5410, R115 ;  /* 0x00005410ff667816 */ /* 0x000fe40000000073 */
[----:B------:R-:W-:-:S03]  /*1c20*/  PRMT R108, RZ, 0x7610, R108 ;  /* 0x00007610ff6c7816 */ /* 0x000fc6000000006c */
[----:B------:R-:W-:Y:S01]  /*1c30*/  FFMA.FTZ R7, R30, R102, R7 ;  /* 0x000000661e077223 */ /* 0x000fe20000010007 */
[----:B------:R-:W-:Y:S01]  /*1c40*/  PRMT R102, RZ, 0x5410, R114 ;  /* 0x00005410ff667816 */ /* 0x000fe20000000072 */
[----:B------:R-:W-:Y:S01]  /*1c50*/  FMUL.FTZ R108, R61, R108 ;  /* 0x0000006c3d6c7220 */ /* 0x000fe20000410000 */
        /* <DEDUP_REMOVED lines=28> */
[----:B------:R-:W-:-:S02]  /*1e20*/  FADD.FTZ R4, R5, R4 ;  /* 0x0000000405047221 */ /* 0x000fc40000010000 */
[----:B------:R-:W-:Y:S02]  /*1e30*/  FFMA.FTZ R6, R11, R107, R6 ;  /* 0x0000006b0b067223 */ /* 0x000fe40000010006 */
[----:B------:R-:W-:Y:S02]  /*1e40*/  FFMA.FTZ R7, R100, R102, R7 ;  /* 0x0000006664077223 */ /* 0x000fe40000010007 */
[----:B------:R-:W-:Y:S02]  /*1e50*/  FFMA.FTZ R6, R101, R118, R6 ;  /* 0x0000007665067223 */ /* 0x000fe40000010006 */
[----:B------:R-:W-:-:S04]  /*1e60*/  FADD.FTZ R7, R7, R4 ;  /* 0x0000000407077221 */ /* 0x000fc80000010000 */
[----:B------:R-:W-:-:S04]  /*1e70*/  FADD.FTZ R6, R6, R7 ;  /* 0x0000000706067221 */ /* 0x000fc80000010000 */
[----:B------:R-:W-:-:S05]  /*1e80*/  FFMA.FTZ R5, R6, c[0x0][0x184], RZ ;  /* 0x0000610006057a23 */ /* 0x000fca00000100ff */
[----:B------:R-:W-:Y:S02]  /*1e90*/  FSEL R4, R5, RZ, !P0 ;  /* 0x000000ff05047208 */ /* 0x000fe40004000000 */
[----:B------:R-:W-:-:S03]  /*1ea0*/  @!P0 FMNMX.FTZ R10, R10, R5, !PT ;  /* 0x000000050a0a8209 */ /* 0x000fc60007810000 */
[----:B------:R0:W-:Y:S02]  /*1eb0*/  STS [R91], R4 ;  /* 0x000000045b007388 */ /* 0x0001e40000000800 */
[----:B0-----:R-:W-:Y:S01]  /*1ec0*/  IADD3 R91, R91, 0x200, RZ ;  /* 0x000002005b5b7810 */ /* 0x001fe20007ffe0ff */
[----:B------:R-:W-:Y:S05]  /*1ed0*/  @!P2 BRA `(.L_x_13404) ;  /* 0xfffff1d00000a947 */ /* 0x000fea000383ffff */
[----:B------:R-:W-:Y:S05]  /*1ee0*/  BRA `(.L_x_13402) ;  /* 0x0000141000007947 */ /* 0x000fea0003800000 */
.L_x_13403:
[----:B0-----:R-:W-:Y:S01]  /*1ef0*/  PRMT R53, RZ, 0x5410, R48 ;  /* 0x00005410ff357816 */ /* 0x001fe20000000030 */
[----:B------:R-:W-:Y:S01]  /*1f00*/  IMAD R96, R43, 0x20, R42 ;  /* 0x000000202b607824 */ /* 0x000fe200078e022a */
[----:B------:R-:W-:Y:S02]  /*1f10*/  PRMT R55, RZ, 0x7610, R48 ;  /* 0x00007610ff377816 */ /* 0x000fe40000000030 */
[--C-:B------:R-:W-:Y:S02]  /*1f20*/  PRMT R48, RZ, 0x5410, R49.reuse ;  /* 0x00005410ff307816 */ /* 0x100fe40000000031 */
[----:B------:R-:W-:Y:S02]  /*1f30*/  PRMT R56, RZ, 0x7610, R49 ;  /* 0x00007610ff387816 */ /* 0x000fe40000000031 */
[----:B------:R-:W-:-:S02]  /*1f40*/  PRMT R49, RZ, 0x5410, R50 ;  /* 0x00005410ff317816 */ /* 0x000fc40000000032 */
[----:B------:R-:W-:Y:S02]  /*1f50*/  PRMT R57, RZ, 0x7610, R50 ;  /* 0x00007610ff397816 */ /* 0x000fe40000000032 */
[--C-:B------:R-:W-:Y:S02]  /*1f60*/  PRMT R50, RZ, 0x5410, R51.reuse ;  /* 0x00005410ff327816 */ /* 0x100fe40000000033 */
[----:B------:R-:W-:Y:S02]  /*1f70*/  PRMT R58, RZ, 0x7610, R51 ;  /* 0x00007610ff3a7816 */ /* 0x000fe40000000033 */
[--C-:B-1----:R-:W-:Y:S02]  /*1f80*/  PRMT R51, RZ, 0x5410, R36.reuse ;  /* 0x00005410ff337816 */ /* 0x102fe40000000024 */
[----:B------:R-:W-:Y:S02]  /*1f90*/  PRMT R59, RZ, 0x7610, R36 ;  /* 0x00007610ff3b7816 */ /* 0x000fe40000000024 */
[----:B------:R-:W-:-:S02]  /*1fa0*/  PRMT R36, RZ, 0x5410, R37 ;  /* 0x00005410ff247816 */ /* 0x000fc40000000025 */
[----:B------:R-:W-:Y:S02]  /*1fb0*/  PRMT R60, RZ, 0x7610, R37 ;  /* 0x00007610ff3c7816 */ /* 0x000fe40000000025 */
[--C-:B------:R-:W-:Y:S02]  /*1fc0*/  PRMT R37, RZ, 0x5410, R38.reuse ;  /* 0x00005410ff257816 */ /* 0x100fe40000000026 */
[----:B------:R-:W-:Y:S02]  /*1fd0*/  PRMT R61, RZ, 0x7610, R38 ;  /* 0x00007610ff3d7816 */ /* 0x000fe40000000026 */
[--C-:B------:R-:W-:Y:S02]  /*1fe0*/  PRMT R38, RZ, 0x5410, R39.reuse ;  /* 0x00005410ff267816 */ /* 0x100fe40000000027 */
[----:B------:R-:W-:Y:S02]  /*1ff0*/  PRMT R62, RZ, 0x7610, R39 ;  /* 0x00007610ff3e7816 */ /* 0x000fe40000000027 */
[----:B--2---:R-:W-:-:S02]  /*2000*/  PRMT R39, RZ, 0x5410, R32 ;  /* 0x00005410ff277816 */ /* 0x004fc40000000020 */
[----:B------:R-:W-:Y:S02]  /*2010*/  PRMT R63, RZ, 0x7610, R32 ;  /* 0x00007610ff3f7816 */ /* 0x000fe40000000020 */
[--C-:B------:R-:W-:Y:S02]  /*2020*/  PRMT R32, RZ, 0x5410, R33.reuse ;  /* 0x00005410ff207816 */ /* 0x100fe40000000021 */
[----:B------:R-:W-:Y:S02]  /*2030*/  PRMT R64, RZ, 0x7610, R33 ;  /* 0x00007610ff407816 */ /* 0x000fe40000000021 */
[--C-:B------:R-:W-:Y:S02]  /*2040*/  PRMT R33, RZ, 0x5410, R34.reuse ;  /* 0x00005410ff217816 */ /* 0x100fe40000000022 */
[----:B------:R-:W-:Y:S02]  /*2050*/  PRMT R65, RZ, 0x7610, R34 ;  /* 0x00007610ff417816 */ /* 0x000fe40000000022 */
[----:B------:R-:W-:-:S02]  /*2060*/  PRMT R34, RZ, 0x5410, R35 ;  /* 0x00005410ff227816 */ /* 0x000fc40000000023 */
[----:B------:R-:W-:Y:S02]  /*2070*/  PRMT R66, RZ, 0x7610, R35 ;  /* 0x00007610ff427816 */ /* 0x000fe40000000023 */
[--C-:B---3--:R-:W-:Y:S02]  /*2080*/  PRMT R35, RZ, 0x5410, R28.reuse ;  /* 0x00005410ff237816 */ /* 0x108fe4000000001c */
[----:B------:R-:W-:Y:S02]  /*2090*/  PRMT R67, RZ, 0x7610, R28 ;  /* 0x00007610ff437816 */ /* 0x000fe4000000001c */
[--C-:B------:R-:W-:Y:S02]  /*20a0*/  PRMT R28, RZ, 0x5410, R29.reuse ;  /* 0x00005410ff1c7816 */ /* 0x100fe4000000001d */
[----:B------:R-:W-:Y:S02]  /*20b0*/  PRMT R68, RZ, 0x7610, R29 ;  /* 0x00007610ff447816 */ /* 0x000fe4000000001d */
[----:B------:R-:W-:-:S02]  /*20c0*/  IADD3 R92, P0, R43, R40, RZ ;  /* 0x000000282b5c7210 */ /* 0x000fc40007f1e0ff */
[--C-:B------:R-:W-:Y:S02]  /*20d0*/  PRMT R29, RZ, 0x5410, R30.reuse ;  /* 0x00005410ff1d7816 */ /* 0x100fe4000000001e */
[----:B------:R-:W-:Y:S02]  /*20e0*/  PRMT R69, RZ, 0x7610, R30 ;  /* 0x00007610ff457816 */ /* 0x000fe4000000001e */
[--C-:B------:R-:W-:Y:S02]  /*20f0*/  PRMT R30, RZ, 0x5410, R31.reuse ;  /* 0x00005410ff1e7816 */ /* 0x100fe4000000001f */
[----:B------:R-:W-:Y:S02]  /*2100*/  PRMT R70, RZ, 0x7610, R31 ;  /* 0x00007610ff467816 */ /* 0x000fe4000000001f */
[--C-:B----4-:R-:W-:Y:S02]  /*2110*/  PRMT R31, RZ, 0x5410, R24.reuse ;  /* 0x00005410ff1f7816 */ /* 0x110fe40000000018 */
[----:B------:R-:W-:-:S02]  /*2120*/  PRMT R71, RZ, 0x7610, R24 ;  /* 0x00007610ff477816 */ /* 0x000fc40000000018 */
[--C-:B------:R-:W-:Y:S02]  /*2130*/  PRMT R88, RZ, 0x5410, R9.reuse ;  /* 0x00005410ff587816 */ /* 0x100fe40000000009 */
[----:B------:R-:W-:Y:S02]  /*2140*/  PRMT R89, RZ, 0x7610, R9 ;  /* 0x00007610ff597816 */ /* 0x000fe40000000009 */
[--C-:B------:R-:W-:Y:S02]  /*2150*/  PRMT R24, RZ, 0x5410, R25.reuse ;  /* 0x00005410ff187816 */ /* 0x100fe40000000019 */
[----:B------:R-:W-:Y:S02]  /*2160*/  PRMT R72, RZ, 0x7610, R25 ;  /* 0x00007610ff487816 */ /* 0x000fe40000000019 */
[--C-:B------:R-:W-:Y:S02]  /*2170*/  PRMT R86, RZ, 0x5410, R8.reuse ;  /* 0x00005410ff567816 */ /* 0x100fe40000000008 */
[----:B------:R-:W-:-:S02]  /*2180*/  PRMT R87, RZ, 0x7610, R8 ;  /* 0x00007610ff577816 */ /* 0x000fc40000000008 */
[----:B------:R-:W-:Y:S02]  /*2190*/  LEA.HI.X.SX32 R9, R43, R52, 0x1, P0 ;  /* 0x000000342b097211 */ /* 0x000fe400000f0eff */
[--C-:B------:R-:W-:Y:S02]  /*21a0*/  PRMT R25, RZ, 0x5410, R26.reuse ;  /* 0x00005410ff197816 */ /* 0x100fe4000000001a */
[----:B------:R-:W-:Y:S02]  /*21b0*/  PRMT R73, RZ, 0x7610, R26 ;  /* 0x00007610ff497816 */ /* 0x000fe4000000001a */
[----:B------:R-:W-:Y:S02]  /*21c0*/  LEA R8, P0, R92, c[0x0][0x188], 0x2 ;  /* 0x000062005c087a11 */ /* 0x000fe400078010ff */
        /* <DEDUP_REMOVED lines=34> */
[----:B------:R-:W-:-:S02]  /*23f0*/  LEA R93, R96, 0xc0, 0x2 ;  /* 0x000000c0605d7811 */ /* 0x000fc400078e10ff */
[----:B------:R-:W-:Y:S02]  /*2400*/  IADD3 R94, -R47, 0x1, R96 ;  /* 0x000000012f5e7810 */ /* 0x000fe40007ffe160 */
[----:B------:R-:W-:Y:S02]  /*2410*/  PRMT R97, RZ, 0x7610, R4 ;  /* 0x00007610ff617816 */ /* 0x000fe40000000004 */
[--C-:B------:R-:W-:Y:S02]  /*2420*/  PRMT R98, RZ, 0x5410, R5.reuse ;  /* 0x00005410ff627816 */ /* 0x100fe40000000005 */
[----:B------:R-:W-:Y:S02]  /*2430*/  PRMT R99, RZ, 0x7610, R5 ;  /* 0x00007610ff637816 */ /* 0x000fe40000000005 */
[--C-:B------:R-:W-:Y:S02]  /*2440*/  PRMT R100, RZ, 0x5410, R6.reuse ;  /* 0x00005410ff647816 */ /* 0x100fe40000000006 */
[----:B------:R-:W-:-:S02]  /*2450*/  PRMT R101, RZ, 0x7610, R6 ;  /* 0x00007610ff657816 */ /* 0x000fc40000000006 */
[--C-:B------:R-:W-:Y:S02]  /*2460*/  PRMT R102, RZ, 0x5410, R7.reuse ;  /* 0x00005410ff667816 */ /* 0x100fe40000000007 */
[----:B------:R-:W-:Y:S02]  /*2470*/  PRMT R103, RZ, 0x7610, R7 ;  /* 0x00007610ff677816 */ /* 0x000fe40000000007 */
.L_x_13405:
[----:B------:R-:W2:Y:S01]  /*2480*/  LDG.E.CONSTANT R7, [R8.64] ;  /* 0x0000000a08077981 */ /* 0x000ea2000c1e9900 */
[----:B------:R-:W-:Y:S01]  /*2490*/  IMAD.MOV.U32 R5, RZ, RZ, R3 ;  /* 0x000000ffff057224 */ /* 0x000fe200078e0003 */
[----:B--2---:R-:W-:-:S05]  /*24a0*/  SHF.R.S32.HI R4, RZ, 0x1f, R7 ;  /* 0x0000001fff047819 */ /* 0x004fca0000011407 */
[----:B------:R-:W-:Y:S02]  /*24b0*/  IMAD R6, R4, c[0x0][0x1ac], RZ ;  /* 0x00006b0004067a24 */ /* 0x000fe400078e02ff */
[----:B------:R-:W-:-:S04]  /*24c0*/  IMAD.MOV.U32 R4, RZ, RZ, R2 ;  /* 0x000000ffff047224 */ /* 0x000fc800078e0002 */
        /* <DEDUP_REMOVED lines=9> */
[----:B------:R-:W4:Y:S04]  /*2560*/  LDG.E.CONSTANT R106, [R6.64+0x800] ;  /* 0x0008000a066a7981 */ /* 0x000f28000c1e9900 */
[----:B------:R-:W4:Y:S04]  /*2570*/  LDG.E.CONSTANT R107, [R6.64+0xa00] ;  /* 0x000a000a066b7981 */ /* 0x000f28000c1e9900 */
        /* <DEDUP_REMOVED lines=10> */
[----:B---3--:R-:W-:-:S03]  /*2620*/  PRMT R114, RZ, 0x5410, R116 ;  /* 0x00005410ff727816 */ /* 0x008fc60000000074 */
[----:B------:R-:W-:Y:S02]  /*2630*/  FMUL.FTZ R5, R108, R51 ;  /* 0x000000336c057220 */ /* 0x000fe40000410000 */
[----:B------:R-:W2:Y:S02]  /*2640*/  LDG.E.CONSTANT R108, [R6.64+0x204] ;  /* 0x0002040a066c7981 */ /* 0x000ea4000c1e9900 */
[----:B------:R-:W-:Y:S01]  /*2650*/  FFMA.FTZ R120, R114, R53, R5 ;  /* 0x0000003572787223 */ /* 0x000fe20000010005 */
[----:B------:R-:W-:-:S05]  /*2660*/  PRMT R114, RZ, 0x7610, R105 ;  /* 0x00007610ff727816 */ /* 0x000fca0000000069 */
[----:B------:R-:W-:Y:S02]  /*2670*/  FMUL.FTZ R5, R114, R59 ;  /* 0x0000003b72057220 */ /* 0x000fe40000410000 */
[----:B------:R-:W3:Y:S01]  /*2680*/  LDG.E.CONSTANT R114, [R6.64+0x4] ;  /* 0x0000040a06727981 */ /* 0x000ee2000c1e9900 */
[----:B------:R-:W-:-:S05]  /*2690*/  PRMT R116, RZ, 0x7610, R116 ;  /* 0x00007610ff747816 */ /* 0x000fca0000000074 */
[----:B------:R-:W-:Y:S02]  /*26a0*/  FFMA.FTZ R122, R116, R55, R5 ;  /* 0x00000037747a7223 */ /* 0x000fe40000010005 */
[----:B------:R-:W3:Y:S01]  /*26b0*/  LDG.E.CONSTANT R116, [R6.64+0x604] ;  /* 0x0006040a06747981 */ /* 0x000ee2000c1e9900 */
[----:B----4-:R-:W-:-:S05]  /*26c0*/  PRMT R5, RZ, 0x5410, R4 ;  /* 0x00005410ff057816 */ /* 0x010fca0000000004 */
[----:B------:R-:W-:Y:S02]  /*26d0*/  FFMA.FTZ R120, R5, R39, R120 ;  /* 0x0000002705787223 */ /* 0x000fe40000010078 */
[----:B------:R-:W4:Y:S01]  /*26e0*/  LDG.E.CONSTANT R5, [R6.64+0x1004] ;  /* 0x0010040a06057981 */ /* 0x000f22000c1e9900 */
[----:B------:R-:W-:-:S05]  /*26f0*/  PRMT R4, RZ, 0x7610, R4 ;  /* 0x00007610ff047816 */ /* 0x000fca0000000004 */
[----:B------:R-:W-:Y:S02]  /*2700*/  FFMA.FTZ R122, R4, R63, R122 ;  /* 0x0000003f047a7223 */ /* 0x000fe4000001007a */
[----:B------:R-:W4:Y:S01]  /*2710*/  LDG.E.CONSTANT R4, [R6.64+0x1204] ;  /* 0x0012040a06047981 */ /* 0x000f22000c1e9900 */
[--C-:B-----5:R-:W-:Y:S02]  /*2720*/  PRMT R105, RZ, 0x5410, R104.reuse ;  /* 0x00005410ff697816 */ /* 0x120fe40000000068 */
[----:B------:R-:W-:-:S03]  /*2730*/  PRMT R104, RZ, 0x7610, R104 ;  /* 0x00007610ff687816 */ /* 0x000fc60000000068 */
[----:B------:R-:W-:Y:S02]  /*2740*/  FFMA.FTZ R120, R105, R35, R120 ;  /* 0x0000002369787223 */ /* 0x000fe40000010078 */
[----:B------:R-:W5:Y:S01]  /*2750*/  LDG.E.CONSTANT R105, [R6.64+0x208] ;  /* 0x0002080a06697981 */ /* 0x000f62000c1e9900 */
[----:B------:R-:W-:Y:S01]  /*2760*/  FFMA.FTZ R122, R104, R67, R122 ;  /* 0x00000043687a7223 */ /* 0x000fe2000001007a */
[----:B------:R-:W-:-:S05]  /*2770*/  PRMT R104, RZ, 0x5410, R106 ;  /* 0x00005410ff687816 */ /* 0x000fca000000006a */
[----:B------:R-:W-:Y:S02]  /*2780*/  FFMA.FTZ R120, R104, R31, R120 ;  /* 0x0000001f68787223 */ /* 0x000fe40000010078 */
[----:B------:R-:W4:Y:S01]  /*2790*/  LDG.E.CONSTANT R104, [R6.64+0x8] ;  /* 0x0000080a06687981 */ /* 0x000f22000c1e9900 */
[----:B------:R-:W-:-:S05]  /*27a0*/  PRMT R106, RZ, 0x7610, R106 ;  /* 0x00007610ff6a7816 */ /* 0x000fca000000006a */
[----:B------:R-:W-:Y:S01]  /*27b0*/  FFMA.FTZ R122, R106, R71, R122 ;  /* 0x000000476a7a7223 */ /* 0x000fe2000001007a */
[----:B------:R-:W-:-:S05]  /*27c0*/  PRMT R106, RZ, 0x5410, R107 ;  /* 0x00005410ff6a7816 */ /* 0x000fca000000006b */
[----:B------:R-:W-:Y:S02]  /*27d0*/  FFMA.FTZ R121, R106, R27, R120 ;  /* 0x0000001b6a797223 */ /* 0x000fe40000010078 */
[----:B------:R-:W5:Y:S01]  /*27e0*/  LDG.E.CONSTANT R106, [R6.64+0x408] ;  /* 0x0004080a066a7981 */ /* 0x000f62000c1e9900 */
        /* <DEDUP_REMOVED lines=16> */
[----:B------:R-:W-:Y:S02]  /*28f0*/  FFMA.FTZ R107, R107, R95, R120 ;  /* 0x0000005f6b6b7223 */ /* 0x000fe40000010078 */
[----:B------:R-:W-:Y:S01]  /*2900*/  FFMA.FTZ R110, R113, R97, R110 ;  /* 0x00000061716e7223 */ /* 0x000fe2000001006e */
[----:B------:R0:W5:Y:S03]  /*2910*/  LDG.E.CONSTANT R120, [R6.64+0x120c] ;  /* 0x00120c0a06787981 */ /* 0x000166000c1e9900 */
[----:B------:R-:W-:Y:S01]  /*2920*/  FADD.FTZ R110, R107, R110 ;  /* 0x0000006e6b6e7221 */ /* 0x000fe20000010000 */
[----:B--2---:R-:W-:-:S05]  /*2930*/  PRMT R107, RZ, 0x5410, R108 ;  /* 0x00005410ff6b7816 */ /* 0x004fca000000006c */
[----:B------:R-:W-:Y:S01]  /*2940*/  FMUL.FTZ R111, R107, R36 ;  /* 0x000000246b6f7220 */ /* 0x000fe20000410000 */
[----:B------:R-:W-:-:S05]  /*2950*/  PRMT R107, RZ, 0x7610, R108 ;  /* 0x00007610ff6b7816 */ /* 0x000fca000000006c */
[----:B------:R-:W-:Y:S01]  /*2960*/  FMUL.FTZ R108, R107, R60 ;  /* 0x0000003c6b6c7220 */ /* 0x000fe20000410000 */
[----:B---3--:R-:W-:-:S05]  /*2970*/  PRMT R107, RZ, 0x5410, R114 ;  /* 0x00005410ff6b7816 */ /* 0x008fca0000000072 */
[----:B------:R-:W-:Y:S01]  /*2980*/  FFMA.FTZ R111, R107, R48, R111 ;  /* 0x000000306b6f7223 */ /* 0x000fe2000001006f */
[----:B------:R-:W-:-:S05]  /*2990*/  PRMT R107, RZ, 0x7610, R114 ;  /* 0x00007610ff6b7816 */ /* 0x000fca0000000072 */
[----:B------:R-:W-:Y:S01]  /*29a0*/  FFMA.FTZ R107, R107, R56, R108 ;  /* 0x000000386b6b7223 */ /* 0x000fe2000001006c */
[--C-:B------:R-:W-:Y:S02]  /*29b0*/  PRMT R108, RZ, 0x5410, R115.reuse ;  /* 0x00005410ff6c7816 */ /* 0x100fe40000000073 */
[----:B------:R-:W-:-:S03]  /*29c0*/  PRMT R115, RZ, 0x7610, R115 ;  /* 0x00007610ff737816 */ /* 0x000fc60000000073 */
[----:B------:R-:W-:Y:S01]  /*29d0*/  FFMA.FTZ R111, R108, R32, R111 ;  /* 0x000000206c6f7223 */ /* 0x000fe2000001006f */
[--C-:B------:R-:W-:Y:S01]  /*29e0*/  PRMT R108, RZ, 0x5410, R116.reuse ;  /* 0x00005410ff6c7816 */ /* 0x100fe20000000074 */
[----:B------:R-:W-:Y:S01]  /*29f0*/  FFMA.FTZ R107, R115, R64, R107 ;  /* 0x00000040736b7223 */ /* 0x000fe2000001006b */
[----:B------:R-:W-:Y:S01]  /*2a00*/  PRMT R116, RZ, 0x7610, R116 ;  /* 0x00007610ff747816 */ /* 0x000fe20000000074 */
[----:B------:R0:W2:Y:S02]  /*2a10*/  LDG.E.CONSTANT R115, [R6.64+0xa0c] ;  /* 0x000a0c0a06737981 */ /* 0x0000a4000c1e9900 */
[----:B------:R-:W-:Y:S01]  /*2a20*/  FFMA.FTZ R111, R108, R28, R111 ;  /* 0x0000001c6c6f7223 */ /* 0x000fe2000001006f */
[----:B------:R-:W-:Y:S01]  /*2a30*/  PRMT R108, RZ, 0x5410, R117 ;  /* 0x00005410ff6c7816 */ /* 0x000fe20000000075 */
[----:B------:R-:W-:Y:S01]  /*2a40*/  FFMA.FTZ R107, R116, R68, R107 ;  /* 0x00000044746b7223 */ /* 0x000fe2000001006b */
[----:B------:R-:W-:-:S03]  /*2a50*/  PRMT R117, RZ, 0x7610, R117 ;  /* 0x00007610ff757816 */ /* 0x000fc60000000075 */
[----:B------:R-:W-:Y:S01]  /*2a60*/  FFMA.FTZ R111, R108, R24, R111 ;  /* 0x000000186c6f7223 */ /* 0x000fe2000001006f */
[--C-:B------:R-:W-:Y:S01]  /*2a70*/  PRMT R108, RZ, 0x5410, R118.reuse ;  /* 0x00005410ff6c7816 */ /* 0x100fe20000000076 */
[----:B------:R-:W-:Y:S01]  /*2a80*/  FFMA.FTZ R107, R117, R72, R107 ;  /* 0x00000048756b7223 */ /* 0x000fe2000001006b */
[----:B------:R-:W-:Y:S01]  /*2a90*/  PRMT R118, RZ, 0x7610, R118 ;  /* 0x00007610ff767816 */ /* 0x000fe20000000076 */
[----:B------:R0:W3:Y:S02]  /*2aa0*/  LDG.E.CONSTANT R117, [R6.64+0x60c] ;  /* 0x00060c0a06757981 */ /* 0x0000e4000c1e9900 */
[----:B------:R-:W-:Y:S02]  /*2ab0*/  FFMA.FTZ R108, R108, R20, R111 ;  /* 0x000000146c6c7223 */ /* 0x000fe4000001006f */
[----:B------:R-:W-:Y:S01]  /*2ac0*/  FFMA.FTZ R118, R118, R76, R107 ;  /* 0x0000004c76767223 */ /* 0x000fe2000001006b */
[--C-:B------:R-:W-:Y:S02]  /*2ad0*/  PRMT R107, RZ, 0x5410, R119.reuse ;  /* 0x00005410ff6b7816 */ /* 0x100fe40000000077 */
[----:B------:R-:W-:-:S03]  /*2ae0*/  PRMT R119, RZ, 0x7610, R119 ;  /* 0x00007610ff777816 */ /* 0x000fc60000000077 */
[----:B------:R-:W-:Y:S01]  /*2af0*/  FFMA.FTZ R112, R107, R79, R108 ;  /* 0x0000004f6b707223 */ /* 0x000fe2000001006c */
[--C-:B------:R-:W-:Y:S01]  /*2b00*/  PRMT R107, RZ, 0x5410, R109.reuse ;  /* 0x00005410ff6b7816 */ /* 0x100fe2000000006d */
[----:B------:R-:W0:Y:S01]  /*2b10*/  LDG.E.CONSTANT R108, [R6.64+0x608] ;  /* 0x0006080a066c7981 */ /* 0x000e22000c1e9900 */
[----:B------:R-:W-:Y:S01]  /*2b20*/  PRMT R109, RZ, 0x7610, R109 ;  /* 0x00007610ff6d7816 */ /* 0x000fe2000000006d */
[----:B------:R-:W-:Y:S02]  /*2b30*/  FFMA.FTZ R118, R119, R17, R118 ;  /* 0x0000001177767223 */ /* 0x000fe40000010076 */
[----:B------:R-:W-:Y:S01]  /*2b40*/  FFMA.FTZ R111, R107, R83, R112 ;  /* 0x000000536b6f7223 */ /* 0x000fe20000010070 */
[----:B----4-:R-:W-:Y:S01]  /*2b50*/  PRMT R114, RZ, 0x5410, R104 ;  /* 0x00005410ff727816 */ /* 0x010fe20000000068 */
[----:B------:R-:W-:Y:S01]  /*2b60*/  FFMA.FTZ R118, R109, R13, R118 ;  /* 0x0000000d6d767223 */ /* 0x000fe20000010076 */
[----:B------:R0:W4:Y:S01]  /*2b70*/  LDG.E.CONSTANT R107, [R6.64+0x808] ;  /* 0x0008080a066b7981 */ /* 0x000122000c1e9900 */
[----:B------:R-:W-:-:S02]  /*2b80*/  PRMT R109, RZ, 0x5410, R5 ;  /* 0x00005410ff6d7816 */ /* 0x000fc40000000005 */
[----:B------:R-:W-:Y:S01]  /*2b90*/  PRMT R5, RZ, 0x7610, R5 ;  /* 0x00007610ff057816 */ /* 0x000fe20000000005 */
[----:B------:R0:W2:Y:S02]  /*2ba0*/  LDG.E.CONSTANT R119, [R6.64+0xc] ;  /* 0x00000c0a06777981 */ /* 0x0000a4000c1e9900 */
[----:B------:R-:W-:Y:S02]  /*2bb0*/  FFMA.FTZ R111, R109, R88, R111 ;  /* 0x000000586d6f7223 */ /* 0x000fe4000001006f */
[----:B------:R0:W2:Y:S01]  /*2bc0*/  LDG.E.CONSTANT R109, [R6.64+0xa08] ;  /* 0x000a080a066d7981 */ /* 0x0000a2000c1e9900 */
[----:B------:R-:W-:Y:S01]  /*2bd0*/  FFMA.FTZ R118, R5, R89, R118 ;  /* 0x0000005905767223 */ /* 0x000fe20000010076 */
[----:B------:R-:W-:Y:S02]  /*2be0*/  PRMT R112, RZ, 0x5410, R4 ;  /* 0x00005410ff707816 */ /* 0x000fe40000000004 */
[----:B------:R0:W3:Y:S03]  /*2bf0*/  LDG.E.CONSTANT R5, [R6.64+0xc08] ;  /* 0x000c080a06057981 */ /* 0x0000e6000c1e9900 */
[----:B------:R-:W-:-:S02]  /*2c00*/  FFMA.FTZ R113, R112, R98, R111 ;  /* 0x0000006270717223 */ /* 0x000fc4000001006f */
[----:B------:R0:W3:Y:S01]  /*2c10*/  LDG.E.CONSTANT R111, [R6.64+0xe08] ;  /* 0x000e080a066f7981 */ /* 0x0000e2000c1e9900 */
[----:B------:R-:W-:Y:S01]  /*2c20*/  PRMT R4, RZ, 0x7610, R4 ;  /* 0x00007610ff047816 */ /* 0x000fe20000000004 */
[----:B------:R-:W-:Y:S01]  /*2c30*/  FADD.FTZ R113, R113, R110 ;  /* 0x0000006e71717221 */ /* 0x000fe20000010000 */
[----:B-----5:R-:W-:Y:S01]  /*2c40*/  PRMT R112, RZ, 0x5410, R105 ;  /* 0x00005410ff707816 */ /* 0x020fe20000000069 */
[----:B------:R0:W5:Y:S02]  /*2c50*/  LDG.E.CONSTANT R110, [R6.64+0x1008] ;  /* 0x0010080a066e7981 */ /* 0x000164000c1e9900 */
[----:B------:R-:W-:Y:S01]  /*2c60*/  FFMA.FTZ R4, R4, R99, R118 ;  /* 0x0000006304047223 */ /* 0x000fe20000010076 */
[----:B------:R-:W-:Y:S01]  /*2c70*/  PRMT R104, RZ, 0x7610, R104 ;  /* 0x00007610ff687816 */ /* 0x000fe20000000068 */
[----:B------:R0:W5:Y:S02]  /*2c80*/  LDG.E.CONSTANT R118, [R6.64+0x40c] ;  /* 0x00040c0a06767981 */ /* 0x000164000c1e9900 */
[----:B------:R-:W-:-:S02]  /*2c90*/  FADD.FTZ R4, R4, R113 ;  /* 0x0000007104047221 */ /* 0x000fc40000010000 */
[----:B------:R-:W-:Y:S02]  /*2ca0*/  FMUL.FTZ R113, R112, R37 ;  /* 0x0000002570717220 */ /* 0x000fe40000410000 */
[----:B------:R0:W5:Y:S02]  /*2cb0*/  LDG.E.CONSTANT R112, [R6.64+0x1208] ;  /* 0x0012080a06707981 */ /* 0x000164000c1e9900 */
[----:B------:R-:W-:Y:S01]  /*2cc0*/  FFMA.FTZ R116, R114, R49, R113 ;  /* 0x0000003172747223 */ /* 0x000fe20000010071 */
[----:B------:R-:W-:Y:S01]  /*2cd0*/  PRMT R114, RZ, 0x7610, R105 ;  /* 0x00007610ff727816 */ /* 0x000fe20000000069 */
[----:B------:R0:W5:Y:S04]  /*2ce0*/  LDG.E.CONSTANT R113, [R6.64+0xe0c] ;  /* 0x000e0c0a06717981 */ /* 0x000168000c1e9900 */
[----:B------:R0:W5:Y:S01]  /*2cf0*/  LDG.E.CONSTANT R105, [R6.64+0x20c] ;  /* 0x00020c0a06697981 */ /* 0x000162000c1e9900 */
[----:B------:R-:W-:-:S04]  /*2d00*/  FMUL.FTZ R114, R114, R61 ;  /* 0x0000003d72727220 */ /* 0x000fc80000410000 */
[----:B------:R-:W-:Y:S01]  /*2d10*/  FFMA.FTZ R122, R104, R57, R114 ;  /* 0x00000039687a7223 */ /* 0x000fe20000010072 */
[----:B------:R-:W-:Y:S01]  /*2d20*/  PRMT R104, RZ, 0x5410, R106 ;  /* 0x00005410ff687816 */ /* 0x000fe2000000006a */
[----:B------:R0:W5:Y:S04]  /*2d30*/  LDG.E.CONSTANT R114, [R6.64+0xc0c] ;  /* 0x000c0c0a06727981 */ /* 0x000168000c1e9900 */
[----:B------:R-:W-:Y:S02]  /*2d40*/  FFMA.FTZ R124, R104, R33, R116 ;  /* 0x00000021687c7223 */ /* 0x000fe40000010074 */
[----:B------:R0:W5:Y:S04]  /*2d50*/  LDG.E.CONSTANT R116, [R6.64+0x80c] ;  /* 0x00080c0a06747981 */ /* 0x000168000c1e9900 */
[----:B------:R0:W5:Y:S01]  /*2d60*/  LDG.E.CONSTANT R104, [R6.64+0x100c] ;  /* 0x00100c0a06687981 */ /* 0x000162000c1e9900 */
[----:B------:R-:W-:-:S05]  /*2d70*/  PRMT R106, RZ, 0x7610, R106 ;  /* 0x00007610ff6a7816 */ /* 0x000fca000000006a */
[----:B------:R-:W-:Y:S01]  /*2d80*/  FFMA.FTZ R106, R106, R65, R122 ;  /* 0x000000416a6a7223 */ /* 0x000fe2000001007a */
[----:B------:R-:W-:Y:S02]  /*2d90*/  IADD3 R92, R92, 0x4, RZ ;  /* 0x000000045c5c7810 */ /* 0x000fe40007ffe0ff */
[----:B------:R-:W-:Y:S02]  /*2da0*/  ISETP.GE.AND P0, PT, R96, R47, PT ;  /* 0x0000002f6000720c */ /* 0x000fe40003f06270 */
[----:B------:R-:W-:Y:S02]  /*2db0*/  ISETP.GE.AND P2, PT, R92, R41, PT ;  /* 0x000000295c00720c */ /* 0x000fe40003f46270 */
[----:B------:R-:W-:Y:S02]  /*2dc0*/  IADD3 R8, P1, R8, 0x10, RZ ;  /* 0x0000001008087810 */ /* 0x000fe40007f3e0ff */
[----:B------:R-:W-:-:S03]  /*2dd0*/  IADD3 R96, R96, 0x80, RZ ;  /* 0x0000008060607810 */ /* 0x000fc60007ffe0ff */
[----:B------:R-:W-:Y:S01]  /*2de0*/  IMAD.X R9, RZ, RZ, R9, P1 ;  /* 0x000000ffff097224 */ /* 0x000fe200008e0609 */
[----:B0-----:R-:W-:-:S05]  /*2df0*/  PRMT R6, RZ, 0x5410, R108 ;  /* 0x00005410ff067816 */ /* 0x001fca000000006c */
[----:B------:R-:W-:Y:S01]  /*2e00*/  FFMA.FTZ R124, R6, R29, R124 ;  /* 0x0000001d067c7223 */ /* 0x000fe2000001007c */
[----:B----4-:R-:W-:Y:S02]  /*2e10*/  PRMT R6, RZ, 0x5410, R107 ;  /* 0x00005410ff067816 */ /* 0x010fe4000000006b */
[----:B------:R-:W-:-:S03]  /*2e20*/  PRMT R108, RZ, 0x7610, R108 ;  /* 0x00007610ff6c7816 */ /* 0x000fc6000000006c */
[----:B------:R-:W-:Y:S01]  /*2e30*/  FFMA.FTZ R124, R6, R25, R124 ;  /* 0x00000019067c7223 */ /* 0x000fe2000001007c */
[----:B--2---:R-:W-:Y:S01]  /*2e40*/  PRMT R6, RZ, 0x5410, R109 ;  /* 0x00005410ff067816 */ /* 0x004fe2000000006d */
[----:B------:R-:W-:Y:S01]  /*2e50*/  FFMA.FTZ R106, R108, R69, R106 ;  /* 0x000000456c6a7223 */ /* 0x000fe2000001006a */
[----:B------:R-:W-:-:S03]  /*2e60*/  PRMT R107, RZ, 0x7610, R107 ;  /* 0x00007610ff6b7816 */ /* 0x000fc6000000006b */
[----:B------:R-:W-:Y:S01]  /*2e70*/  FFMA.FTZ R7, R6, R21, R124 ;  /* 0x0000001506077223 */ /* 0x000fe2000001007c */
[----:B---3--:R-:W-:Y:S01]  /*2e80*/  PRMT R6, RZ, 0x5410, R5 ;  /* 0x00005410ff067816 */ /* 0x008fe20000000005 */
        /* <DEDUP_REMOVED lines=9> */
[--C-:B-----5:R-:W-:Y:S01]  /*2f20*/  PRMT R6, RZ, 0x5410, R110.reuse ;  /* 0x00005410ff067816 */ /* 0x120fe2000000006e */
        /* <DEDUP_REMOVED lines=47> */
[----:B------:R-:W-:Y:S01]  /*3220*/  FFMA.FTZ R104, R104, R11, R114 ;  /* 0x0000000b68687223 */ /* 0x000fe20000010072 */
[----:B------:R-:W0:Y:S01]  /*3230*/  I2F R4, R94 ;  /* 0x0000005e00047306 */ /* 0x000e220000201400 */
[----:B------:R-:W-:Y:S02]  /*3240*/  FFMA.FTZ R6, R6, R102, R7 ;  /* 0x0000006606067223 */ /* 0x000fe40000010007 */
[----:B------:R-:W-:Y:S02]  /*3250*/  FFMA.FTZ R104, R120, R103, R104 ;  /* 0x0000006778687223 */ /* 0x000fe40000010068 */
[----:B------:R-:W-:-:S04]  /*3260*/  FADD.FTZ R5, R6, R5 ;  /* 0x0000000506057221 */ /* 0x000fc80000010000 */
[----:B------:R-:W-:-:S04]  /*3270*/  FADD.FTZ R5, R104, R5 ;  /* 0x0000000568057221 */ /* 0x000fc80000010000 */
[----:B------:R-:W-:-:S04]  /*3280*/  FMUL.FTZ R5, R5, c[0x0][0x184] ;  /* 0x0000610005057a20 */ /* 0x000fc80000410000 */
[----:B0-----:R-:W-:-:S05]  /*3290*/  FFMA.FTZ R5, R4, R54, R5 ;  /* 0x0000003604057223 */ /* 0x001fca0000010005 */
[----:B------:R-:W-:Y:S02]  /*32a0*/  FSEL R4, R5, RZ, !P0 ;  /* 0x000000ff05047208 */ /* 0x000fe40004000000 */
[----:B------:R-:W-:Y:S02]  /*32b0*/  @!P0 FMNMX.FTZ R10, R10, R5, !PT ;  /* 0x000000050a0a8209 */ /* 0x000fe40007810000 */
[----:B------:R-:W-:Y:S01]  /*32c0*/  IADD3 R94, R94, 0x80, RZ ;  /* 0x000000805e5e7810 */ /* 0x000fe20007ffe0ff */
[----:B------:R0:W-:Y:S02]  /*32d0*/  STS [R93], R4 ;  /* 0x000000045d007388 */ /* 0x0001e40000000800 */
[----:B0-----:R-:W-:Y:S01]  /*32e0*/  IADD3 R93, R93, 0x200, RZ ;  /* 0x000002005d5d7810 */ /* 0x001fe20007ffe0ff */
[----:B------:R-:W-:Y:S05]  /*32f0*/  @!P2 BRA `(.L_x_13405) ;  /* 0xfffff1800000a947 */ /* 0x000fea000383ffff */
.L_x_13402:
[----:B------:R-:W-:Y:S05]  /*3300*/  BSYNC B0 ;  /* 0x0000000000007941 */ /* 0x000fea0003800000 */
.L_x_13401:
[----:B------:R-:W0:Y:S01]  /*3310*/  SHFL.BFLY PT, R3, R10, 0x10, 0x1f ;  /* 0x0e001f000a037f89 */ /* 0x000e2200000e0000 */
[C---:B------:R-:W-:Y:S01]  /*3320*/  ISETP.NE.AND P0, PT, R42.reuse, RZ, PT ;  /* 0x000000ff2a00720c */ /* 0x040fe20003f05270 */
[----:B------:R-:W-:Y:S01]  /*3330*/  IMAD.MOV.U32 R4, RZ, RZ, -0x800001 ;  /* 0xff7fffffff047424 */ /* 0x000fe200078e00ff */
[----:B------:R-:W-:Y:S01]  /*3340*/  ISETP.GT.AND P1, PT, R42, 0x3, PT ;  /* 0x000000032a00780c */ /* 0x000fe20003f24270 */
[----:B------:R-:W-:Y:S01]  /*3350*/  BSSY B0, `(.L_x_13406) ;  /* 0x00000f0000007945 */ /* 0x000fe20003800000 */
[----:B------:R-:W-:-:S02]  /*3360*/  LOP3.LUT R44, R44, 0xffffffe0, RZ, 0xc0, !PT ;  /* 0xffffffe02c2c7812 */ /* 0x000fc400078ec0ff */
        /* <DEDUP_REMOVED lines=9> */
[----:B------:R-:W-:-:S04]  /*3400*/  IMAD.MOV.U32 R6, RZ, RZ, RZ ;  /* 0x000000ffff067224 */ /* 0x000fc800078e00ff */
[----:B------:R-:W-:Y:S04]  /*3410*/  @!P0 STS [R43.X4+0xa0], R2 ;  /* 0x0000a0022b008388 */ /* 0x000fe80000004800 */
[----:B------:R-:W-:Y:S06]  /*3420*/  BAR.SYNC.DEFER_BLOCKING 0x0 ;  /* 0x0000000000007b1d */ /* 0x000fec0000010000 */
[----:B------:R-:W0:Y:S04]  /*3430*/  @!P1 LDS R4, [R42.X4+0xa0] ;  /* 0x0000a0002a049984 */ /* 0x000e280000004800 */
[----:B0-----:R-:W0:Y:S02]  /*3440*/  SHFL.BFLY PT, R3, R4, 0x2, 0x1f ;  /* 0x0c401f0004037f89 */ /* 0x001e2400000e0000 */
[----:B0-----:R-:W-:-:S02]  /*3450*/  FMNMX.FTZ R5, R3, R4, !PT ;  /* 0x0000000403057209 */ /* 0x001fc40007810000 */
[----:B------:R-:W-:-:S03]  /*3460*/  IMNMX R3, R47, R44, PT ;  /* 0x0000002c2f037217 */ /* 0x000fc60003800200 */
[----:B------:R-:W0:Y:S01]  /*3470*/  SHFL.BFLY PT, R0, R5, 0x1, 0x1f ;  /* 0x0c201f0005007f89 */ /* 0x000e2200000e0000 */
[----:B------:R-:W-:Y:S02]  /*3480*/  ISETP.GE.AND P1, PT, R46, R3, PT ;  /* 0x000000032e00720c */ /* 0x000fe40003f26270 */
[----:B0-----:R-:W-:-:S06]  /*3490*/  FMNMX.FTZ R0, R5, R0, !PT ;  /* 0x0000000005007209 */ /* 0x001fcc0007810000 */
[----:B------:R-:W0:Y:S05]  /*34a0*/  SHFL.IDX PT, R0, R0, RZ, 0x1f ;  /* 0x00001fff00007589 */ /* 0x000e2a00000e0000 */
[----:B------:R-:W-:Y:S05]  /*34b0*/  @P1 BRA `(.L_x_13407) ;  /* 0x00000d9000001947 */ /* 0x000fea0003800000 */
[----:B------:R-:W-:Y:S01]  /*34c0*/  LOP3.LUT R2, RZ, R46, RZ, 0x33, !PT ;  /* 0x0000002eff027212 */ /* 0x000fe200078e33ff */
[----:B------:R-:W-:Y:S01]  /*34d0*/  BSSY B1, `(.L_x_13408) ;  /* 0x0000016000017945 */ /* 0x000fe20003800000 */
[----:B------:R-:W-:-:S03]  /*34e0*/  IMAD.MOV.U32 R6, RZ, RZ, RZ ;  /* 0x000000ffff067224 */ /* 0x000fc600078e00ff */
[----:B------:R-:W-:-:S05]  /*34f0*/  IMAD.IADD R2, R2, 0x1, R3 ;  /* 0x0000000102027824 */ /* 0x000fca00078e0203 */
        /* <DEDUP_REMOVED lines=8> */
.L_x_13410:
        /* <DEDUP_REMOVED lines=11> */
.L_x_13409:
[----:B------:R-:W-:Y:S05]  /*3630*/  BSYNC B1 ;  /* 0x0000000000017941 */ /* 0x000fea0003800000 */
.L_x_13408:
        /* <DEDUP_REMOVED lines=10> */
.L_x_13413:
        /* <DEDUP_REMOVED lines=100> */
.L_x_13412:
[----:B------:R-:W-:Y:S05]  /*3d20*/  BSYNC B1 ;  /* 0x0000000000017941 */ /* 0x000fea0003800000 */
.L_x_13411:
        /* <DEDUP_REMOVED lines=55> */
.L_x_13415:
[----:B------:R-:W-:Y:S05]  /*40a0*/  BSYNC B1 ;  /* 0x0000000000017941 */ /* 0x000fea0003800000 */
.L_x_13414:
        /* <DEDUP_REMOVED lines=26> */
.L_x_13407:
[----:B------:R-:W-:Y:S05]  /*4250*/  BSYNC B0 ;  /* 0x0000000000007941 */ /* 0x000fea0003800000 */
.L_x_13406:
        /* <DEDUP_REMOVED lines=31> */
[----:B------:R-:W-:Y:S01]  /*4450*/  LOP3.LUT P0, R4, R2, 0x3, RZ, 0xc0, !PT ;  /* 0x0000000302047812 */ /* 0x000fe2000780c0ff */
[----:B------:R-:W-:-:S12]  /*4460*/  IMAD.MOV.U32 R2, RZ, RZ, R46 ;  /* 0x000000ffff027224 */ /* 0x000fd800078e002e */
[----:B------:R-:W-:Y:S05]  /*4470*/  @!P0 BRA `(.L_x_13419) ;  /* 0x000000b000008947 */ /* 0x000fea0003800000 */
[----:B01----:R-:W-:Y:S01]  /*4480*/  IMAD.MOV.U32 R0, RZ, RZ, R4 ;  /* 0x000000ffff007224 */ /* 0x003fe200078e0004 */
[----:B------:R-:W-:Y:S01]  /*4490*/  LEA R4, R46, 0xc0, 0x2 ;  /* 0x000000c02e047811 */ /* 0x000fe200078e10ff */
[----:B------:R-:W-:-:S04]  /*44a0*/  IMAD.MOV.U32 R2, RZ, RZ, R46 ;  /* 0x000000ffff027224 */ /* 0x000fc800078e002e */
.L_x_13420:
        /* <DEDUP_REMOVED lines=8> */
.L_x_13419:
[----:B01----:R-:W-:Y:S05]  /*4530*/  BSYNC B1 ;  /* 0x0000000000017941 */ /* 0x003fea0003800000 */
.L_x_13418:
        /* <DEDUP_REMOVED lines=10> */
.L_x_13423:
        /* <DEDUP_REMOVED lines=52> */
.L_x_13422:
[----:B------:R-:W-:Y:S05]  /*4920*/  BSYNC B1 ;  /* 0x0000000000017941 */ /* 0x000fea0003800000 */
.L_x_13421:
        /* <DEDUP_REMOVED lines=31> */
.L_x_13425:
[----:B------:R-:W-:Y:S05]  /*4b20*/  BSYNC B1 ;  /* 0x0000000000017941 */ /* 0x000fea0003800000 */
.L_x_13424:
        /* <DEDUP_REMOVED lines=14> */
.L_x_13417:
[----:B------:R-:W-:Y:S05]  /*4c10*/  BSYNC B0 ;  /* 0x0000000000007941 */ /* 0x000fea0003800000 */
.L_x_13416:
[----:B------:R-:W-:Y:S01]  /*4c20*/  BAR.SYNC.DEFER_BLOCKING 0x0 ;  /* 0x0000000000007b1d */ /* 0x000fe20000010000 */
[----:B------:R-:W-:-:S05]  /*4c30*/  ISETP.GE.AND P0, PT, R43, R41, PT ;  /* 0x000000292b00720c */ /* 0x000fca0003f06270 */
[----:B------:R-:W-:Y:S08]  /*4c40*/  BSSY B0, `(.L_x_13426) ;  /* 0x00002a5000007945 */ /* 0x000ff00003800000 */
[----:B------:R-:W-:Y:S05]  /*4c50*/  @!P0 BRA `(.L_x_13427) ;  /* 0x0000007000008947 */ /* 0x000fea0003800000 */
[----:B------:R-:W-:Y:S01]  /*4c60*/  CS2R R16, SRZ ;  /* 0x0000000000107805 */ /* 0x000fe2000001ff00 */
[----:B------:R-:W-:Y:S01]  /*4c70*/  IMAD.MOV.U32 R18, RZ, RZ, RZ ;  /* 0x000000ffff127224 */ /* 0x000fe200078e00ff */
[----:B------:R-:W-:Y:S01]  /*4c80*/  CS2R R20, SRZ ;  /* 0x0000000000147805 */ /* 0x000fe2000001ff00 */
[----:B------:R-:W-:Y:S01]  /*4c90*/  CS2R R22, SRZ ;  /* 0x0000000000167805 */ /* 0x000fe2000001ff00 */
[----:B------:R-:W-:Y:S01]  /*4ca0*/  CS2R R24, SRZ ;  /* 0x0000000000187805 */ /* 0x000fe2000001ff00 */
[----:B------:R-:W-:Y:S01]  /*4cb0*/  IMAD.MOV.U32 R26, RZ, RZ, RZ ;  /* 0x000000ffff1a7224 */ /* 0x000fe200078e00ff */
[----:B------:R-:W-:Y:S05]  /*4cc0*/  BRA `(.L_x_13428) ;  /* 0x000029c000007947 */ /* 0x000fea0003800000 */
.L_x_13427:
[----:B0-----:R-:W-:Y:S01]  /*4cd0*/  SHF.R.S32.HI R3, RZ, 0x1f, R43 ;  /* 0x0000001fff037819 */ /* 0x001fe2000001142b */
[----:B------:R-:W-:Y:S01]  /*4ce0*/  IMAD R2, R45, c[0x0][0x1b0], RZ ;  /* 0x00006c002d027a24 */ /* 0x000fe200078e02ff */
[C---:B------:R-:W-:Y:S01]  /*4cf0*/  IADD3 R4, P0, R43.reuse, R40, RZ ;  /* 0x000000282b047210 */ /* 0x040fe20007f1e0ff */
[----:B------:R-:W-:Y:S01]  /*4d00*/  IMAD.MOV.U32 R27, RZ, RZ, c[0x0][0x1ac] ;  /* 0x00006b00ff1b7624 */ /* 0x000fe200078e00ff */
[----:B------:R-:W-:Y:S01]  /*4d10*/  IADD3 R85, -R43, -0x1, R41 ;  /* 0xffffffff2b557810 */ /* 0x000fe20007ffe129 */
[----:B------:R-:W-:Y:S01]  /*4d20*/  CS2R R16, SRZ ;  /* 0x0000000000107805 */ /* 0x000fe2000001ff00 */
[----:B------:R-:W-:Y:S01]  /*4d30*/  LEA.HI.X.SX32 R19, R40, R3, 0x1, P0 ;  /* 0x0000000328137211 */ /* 0x000fe200000f0eff */
[----:B------:R-:W-:Y:S01]  /*4d40*/  IMAD.MOV.U32 R18, RZ, RZ, RZ ;  /* 0x000000ffff127224 */ /* 0x000fe200078e00ff */
[----:B------:R-:W-:Y:S01]  /*4d50*/  SHF.R.S32.HI R3, RZ, 0x1f, R42 ;  /* 0x0000001fff037819 */ /* 0x000fe2000001142a */
[----:B------:R-:W-:Y:S01]  /*4d60*/  CS2R R20, SRZ ;  /* 0x0000000000147805 */ /* 0x000fe2000001ff00 */
[C---:B------:R-:W-:Y:S01]  /*4d70*/  LEA R0, P0, R4.reuse, c[0x0][0x188], 0x2 ;  /* 0x0000620004007a11 */ /* 0x040fe200078010ff */
[----:B------:R-:W-:Y:S01]  /*4d80*/  CS2R R22, SRZ ;  /* 0x0000000000167805 */ /* 0x000fe2000001ff00 */
[----:B------:R-:W-:Y:S01]  /*4d90*/  LEA.HI R3, R3, R42, RZ, 0x2 ;  /* 0x0000002a03037211 */ /* 0x000fe200078f10ff */
[----:B------:R-:W-:Y:S01]  /*4da0*/  CS2R R24, SRZ ;  /* 0x0000000000187805 */ /* 0x000fe2000001ff00 */
[----:B------:R-:W-:Y:S01]  /*4db0*/  LEA.HI.X R19, R4, c[0x0][0x18c], R19, 0x2, P0 ;  /* 0x0000630004137a11 */ /* 0x000fe200000f1413 */
[----:B------:R-:W-:Y:S01]  /*4dc0*/  IMAD.MOV.U32 R26, RZ, RZ, RZ ;  /* 0x000000ffff1a7224 */ /* 0x000fe200078e00ff */
[C---:B------:R-:W-:Y:S01]  /*4dd0*/  LOP3.LUT R5, R3.reuse, 0xfffffffc, RZ, 0xc0, !PT ;  /* 0xfffffffc03057812 */ /* 0x040fe200078ec0ff */
[----:B------:R-:W-:Y:S01]  /*4de0*/  IMAD.SHL.U32 R3, R3, 0x8, RZ ;  /* 0x0000000803037824 */ /* 0x000fe200078e00ff */
[----:B------:R-:W-:Y:S01]  /*4df0*/  SHF.R.S32.HI R27, RZ, 0x1f, R27 ;  /* 0x0000001fff1b7819 */ /* 0x000fe2000001141b */
[----:B------:R-:W-:-:S02]  /*4e00*/  IMAD.MOV.U32 R28, RZ, RZ, R43 ;  /* 0x000000ffff1c7224 */ /* 0x000fc400078e002b */
[----:B------:R-:W-:Y:S01]  /*4e10*/  IMAD.IADD R4, R42, 0x1, -R5 ;  /* 0x000000012a047824 */ /* 0x000fe200078e0a05 */
[----:B------:R-:W-:-:S03]  /*4e20*/  LOP3.LUT R3, R3, 0xffffffe0, RZ, 0xc0, !PT ;  /* 0xffffffe003037812 */ /* 0x000fc600078ec0ff */
[----:B------:R-:W-:Y:S02]  /*4e30*/  IMAD.SHL.U32 R30, R4, 0x8, RZ ;  /* 0x00000008041e7824 */ /* 0x000fe400078e00ff */
[C---:B------:R-:W-:Y:S02]  /*4e40*/  IMAD R4, R43.reuse, 0x4, R4 ;  /* 0x000000042b047824 */ /* 0x040fe400078e0204 */
[----:B------:R-:W-:Y:S01]  /*4e50*/  IMAD.IADD R29, R30, 0x1, R3 ;  /* 0x000000011e1d7824 */ /* 0x000fe200078e0203 */
[----:B------:R-:W-:Y:S01]  /*4e60*/  SHF.R.S32.HI R3, RZ, 0x1f, R2 ;  /* 0x0000001fff037819 */ /* 0x000fe20000011402 */
[----:B------:R-:W-:Y:S01]  /*4e70*/  IMAD R30, R43, 0x20, R30 ;  /* 0x000000202b1e7824 */ /* 0x000fe200078e021e */
[----:B------:R-:W-:Y:S02]  /*4e80*/  LEA R31, R4, 0xd0, 0x5 ;  /* 0x000000d0041f7811 */ /* 0x000fe400078e28ff */
        /* <DEDUP_REMOVED lines=8> */
.L_x_13449:
[----:B------:R-:W-:Y:S02]  /*4f10*/  IMAD.MOV.U32 R4, RZ, RZ, R0 ;  /* 0x000000ffff047224 */ /* 0x000fe400078e0000 */
[----:B------:R-:W-:-:S05]  /*4f20*/  IMAD.MOV.U32 R5, RZ, RZ, R19 ;  /* 0x000000ffff057224 */ /* 0x000fca00078e0013 */
[----:B------:R-:W2:Y:S02]  /*4f30*/  LDG.E.CONSTANT R4, [R4.64] ;  /* 0x0000000a04047981 */ /* 0x000ea4000c1e9900 */
[----:B--2---:R-:W-:-:S05]  /*4f40*/  SHF.R.S32.HI R6, RZ, 0x1f, R4 ;  /* 0x0000001fff067819 */ /* 0x004fca0000011404 */
[----:B------:R-:W-:Y:S02]  /*4f50*/  IMAD R8, R6, c[0x0][0x1ac], RZ ;  /* 0x00006b0006087a24 */ /* 0x000fe400078e02ff */
[----:B------:R-:W-:-:S04]  /*4f60*/  IMAD.WIDE.U32 R6, R4, c[0x0][0x1ac], R2 ;  /* 0x00006b0004067a25 */ /* 0x000fc800078e0002 */
[----:B------:R-:W-:Y:S01]  /*4f70*/  IMAD R11, R4, R27, R8 ;  /* 0x0000001b040b7224 */ /* 0x000fe200078e0208 */
[CC--:B------:R-:W-:Y:S02]  /*4f80*/  IADD3 R9, P2, R32.reuse, R6.reuse, RZ ;  /* 0x0000000620097210 */ /* 0x0c0fe40007f5e0ff */
[-C--:B------:R-:W-:Y:S01]  /*4f90*/  IADD3 R8, P4, R33, R6.reuse, RZ ;  /* 0x0000000621087210 */ /* 0x080fe20007f9e0ff */
[----:B------:R-:W-:Y:S01]  /*4fa0*/  IMAD.IADD R40, R7, 0x1, R11 ;  /* 0x0000000107287824 */ /* 0x000fe200078e020b */
[----:B------:R-:W-:Y:S02]  /*4fb0*/  LEA R60, P3, R9, c[0x0][0x178], 0x1 ;  /* 0x00005e00093c7a11 */ /* 0x000fe400078608ff */
[----:B------:R-:W-:Y:S02]  /*4fc0*/  IADD3 R10, P0, R29, R6, RZ ;  /* 0x000000061d0a7210 */ /* 0x000fe40007f1e0ff */
[----:B------:R-:W-:Y:S02]  /*4fd0*/  LEA.HI.X.SX32 R4, R32, R40, 0x1, P2 ;  /* 0x0000002820047211 */ /* 0x000fe400010f0eff */
[----:B------:R-:W-:-:S02]  /*4fe0*/  LEA R62, P5, R8, c[0x0][0x178], 0x1 ;  /* 0x00005e00083e7a11 */ /* 0x000fc400078a08ff */
[-C--:B------:R-:W-:Y:S02]  /*4ff0*/  LEA.HI.X.SX32 R5, R33, R40.reuse, 0x1, P4 ;  /* 0x0000002821057211 */ /* 0x080fe400020f0eff */
[----:B------:R-:W-:Y:S02]  /*5000*/  LEA.HI.X R61, R9, c[0x0][0x17c], R4, 0x1, P3 ;  /* 0x00005f00093d7a11 */ /* 0x000fe400018f0c04 */
[----:B------:R-:W-:Y:S02]  /*5010*/  LEA R12, P1, R10, c[0x0][0x178], 0x1 ;  /* 0x00005e000a0c7a11 */ /* 0x000fe400078208ff */
[----:B------:R-:W-:Y:S02]  /*5020*/  LEA.HI.X.SX32 R7, R29, R40, 0x1, P0 ;  /* 0x000000281d077211 */ /* 0x000fe400000f0eff */
[----:B------:R-:W-:Y:S02]  /*5030*/  LEA.HI.X R63, R8, c[0x0][0x17c], R5, 0x1, P5 ;  /* 0x00005f00083f7a11 */ /* 0x000fe400028f0c05 */
[----:B------:R-:W-:-:S02]  /*5040*/  IADD3 R4, P3, R35, R6, RZ ;  /* 0x0000000623047210 */ /* 0x000fc40007f7e0ff */
[----:B------:R-:W-:Y:S01]  /*5050*/  IADD3 R8, P2, R34, R6, RZ ;  /* 0x0000000622087210 */ /* 0x000fe20007f5e0ff */
[----:B-----5:R0:W5:Y:S01]  /*5060*/  LDG.E.CONSTANT R49, [R62.64] ;  /* 0x0000000a3e317981 */ /* 0x020162000c1e9900 */
[----:B------:R-:W-:Y:S02]  /*5070*/  LEA.HI.X R13, R10, c[0x0][0x17c], R7, 0x1, P1 ;  /* 0x00005f000a0d7a11 */ /* 0x000fe400008f0c07 */
[----:B------:R-:W-:Y:S01]  /*5080*/  LEA.HI.X.SX32 R11, R35, R40, 0x1, P3 ;  /* 0x00000028230b7211 */ /* 0x000fe200018f0eff */
[----:B------:R0:W5:Y:S01]  /*5090*/  LDG.E.CONSTANT R51, [R62.64+0x8] ;  /* 0x0000080a3e337981 */ /* 0x000162000c1e9900 */
[-C--:B------:R-:W-:Y:S02]  /*50a0*/  IADD3 R7, P1, R36, R6.reuse, RZ ;  /* 0x0000000624077210 */ /* 0x080fe40007f3e0ff */
[----:B------:R-:W-:Y:S01]  /*50b0*/  IADD3 R5, P0, R37, R6, RZ ;  /* 0x0000000625057210 */ /* 0x000fe20007f1e0ff */
[----:B------:R0:W5:Y:S01]  /*50c0*/  LDG.E.CONSTANT R52, [R62.64+0xc] ;  /* 0x00000c0a3e347981 */ /* 0x000162000c1e9900 */
[----:B------:R-:W-:-:S02]  /*50d0*/  LEA.HI.X.SX32 R45, R34, R40, 0x1, P2 ;  /* 0x00000028222d7211 */ /* 0x000fc400010f0eff */
[-C--:B------:R-:W-:Y:S01]  /*50e0*/  IADD3 R9, P3, R38, R6.reuse, RZ ;  /* 0x0000000626097210 */ /* 0x080fe20007f7e0ff */
[----:B------:R-:W-:Y:S01]  /*50f0*/  BSSY B1, `(.L_x_13429) ;  /* 0x000005b000017945 */ /* 0x000fe20003800000 */
[----:B------:R-:W-:Y:S01]  /*5100*/  IADD3 R15, P2, R39, R6, RZ ;  /* 0x00000006270f7210 */ /* 0x000fe20007f5e0ff */
[----:B------:R1:W5:Y:S01]  /*5110*/  LDG.E.CONSTANT R79, [R12.64+0x200] ;  /* 0x0002000a0c4f7981 */ /* 0x000362000c1e9900 */
[-C--:B------:R-:W-:Y:S02]  /*5120*/  LEA.HI.X.SX32 R50, R36, R40.reuse, 0x1, P1 ;  /* 0x0000002824327211 */ /* 0x080fe400008f0eff */
[-C--:B------:R-:W-:Y:S01]  /*5130*/  LEA.HI.X.SX32 R48, R37, R40.reuse, 0x1, P0 ;  /* 0x0000002825307211 */ /* 0x080fe200000f0eff */
[----:B------:R1:W5:Y:S01]  /*5140*/  LDG.E.CONSTANT R80, [R12.64+0x204] ;  /* 0x0002040a0c507981 */ /* 0x000362000c1e9900 */
[-C--:B------:R-:W-:Y:S02]  /*5150*/  LEA.HI.X.SX32 R44, R38, R40.reuse, 0x1, P3 ;  /* 0x00000028262c7211 */ /* 0x080fe400018f0eff */
[----:B------:R-:W-:Y:S01]  /*5160*/  LEA R14, P1, R15, c[0x0][0x178], 0x1 ;  /* 0x00005e000f0e7a11 */ /* 0x000fe200078208ff */
[----:B------:R1:W5:Y:S01]  /*5170*/  LDG.E.CONSTANT R77, [R12.64+0x208] ;  /* 0x0002080a0c4d7981 */ /* 0x000362000c1e9900 */
[----:B------:R-:W-:-:S02]  /*5180*/  LEA.HI.X.SX32 R40, R39, R40, 0x1, P2 ;  /* 0x0000002827287211 */ /* 0x000fc400010f0eff */
[----:B------:R-:W-:Y:S01]  /*5190*/  LEA R10, P5, R4, c[0x0][0x178], 0x1 ;  /* 0x00005e00040a7a11 */ /* 0x000fe200078a08ff */
[----:B------:R1:W5:Y:S01]  /*51a0*/  LDG.E.CONSTANT R78, [R12.64+0x20c] ;  /* 0x00020c0a0c4e7981 */ /* 0x000362000c1e9900 */
[----:B------:R-:W-:Y:S02]  /*51b0*/  LEA.HI.X R15, R15, c[0x0][0x17c], R40, 0x1, P1 ;  /* 0x00005f000f0f7a11 */ /* 0x000fe400008f0c28 */
[----:B------:R-:W-:Y:S01]  /*51c0*/  LEA R68, P4, R8, c[0x0][0x178], 0x1 ;  /* 0x00005e0008447a11 */ /* 0x000fe200078808ff */
[----:B------:R2:W5:Y:S01]  /*51d0*/  LDG.E.CONSTANT R40, [R60.64+0x8] ;  /* 0x0000080a3c287981 */ /* 0x000562000c1e9900 */
[----:B------:R-:W-:Y:S02]  /*51e0*/  LEA.HI.X R11, R4, c[0x0][0x17c], R11, 0x1, P5 ;  /* 0x00005f00040b7a11 */ /* 0x000fe400028f0c0b */
[----:B------:R-:W-:Y:S01]  /*51f0*/  LEA R6, P6, R7, c[0x0][0x178], 0x1 ;  /* 0x00005e0007067a11 */ /* 0x000fe200078c08ff */
[----:B------:R3:W5:Y:S01]  /*5200*/  LDG.E.CONSTANT R74, [R14.64] ;  /* 0x0000000a0e4a7981 */ /* 0x000762000c1e9900 */
[----:B------:R-:W-:-:S02]  /*5210*/  LEA R4, P5, R5, c[0x0][0x178], 0x1 ;  /* 0x00005e0005047a11 */ /* 0x000fc400078a08ff */
[----:B------:R-:W-:Y:S01]  /*5220*/  LEA.HI.X R69, R8, c[0x0][0x17c], R45, 0x1, P4 ;  /* 0x00005f0008457a11 */ /* 0x000fe200020f0c2d */
[----:B------:R3:W5:Y:S01]  /*5230*/  LDG.E.CONSTANT R73, [R14.64+0x4] ;  /* 0x0000040a0e497981 */ /* 0x000762000c1e9900 */
[----:B------:R-:W-:Y:S02]  /*5240*/  LEA R8, P4, R9, c[0x0][0x178], 0x1 ;  /* 0x00005e0009087a11 */ /* 0x000fe400078808ff */
[----:B------:R-:W-:Y:S01]  /*5250*/  LEA.HI.X R7, R7, c[0x0][0x17c], R50, 0x1, P6 ;  /* 0x00005f0007077a11 */ /* 0x000fe200030f0c32 */
[----:B------:R3:W5:Y:S01]  /*5260*/  LDG.E.CONSTANT R72, [R14.64+0x8] ;  /* 0x0000080a0e487981 */ /* 0x000762000c1e9900 */
[----:B------:R-:W-:Y:S02]  /*5270*/  LEA.HI.X R5, R5, c[0x0][0x17c], R48, 0x1, P5 ;  /* 0x00005f0005057a11 */ /* 0x000fe400028f0c30 */
[----:B------:R-:W-:Y:S01]  /*5280*/  LEA.HI.X R9, R9, c[0x0][0x17c], R44, 0x1, P4 ;  /* 0x00005f0009097a11 */ /* 0x000fe200020f0c2c */
[----:B------:R3:W5:Y:S04]  /*5290*/  LDG.E.CONSTANT R76, [R14.64+0xc] ;  /* 0x00000c0a0e4c7981 */ /* 0x000768000c1e9900 */
[----:B------:R2:W5:Y:S04]  /*52a0*/  LDG.E.CONSTANT R44, [R60.64] ;  /* 0x0000000a3c2c7981 */ /* 0x000568000c1e9900 */
[----:B------:R2:W5:Y:S04]  /*52b0*/  LDG.E.CONSTANT R45, [R60.64+0x4] ;  /* 0x0000040a3c2d7981 */ /* 0x000568000c1e9900 */
[----:B------:R2:W5:Y:S04]  /*52c0*/  LDG.E.CONSTANT R48, [R60.64+0xc] ;  /* 0x00000c0a3c307981 */ /* 0x000568000c1e9900 */
[----:B------:R0:W5:Y:S04]  /*52d0*/  LDG.E.CONSTANT R50, [R62.64+0x4] ;  /* 0x0000040a3e327981 */ /* 0x000168000c1e9900 */
[----:B------:R4:W5:Y:S04]  /*52e0*/  LDG.E.CONSTANT R53, [R68.64] ;  /* 0x0000000a44357981 */ /* 0x000968000c1e9900 */
[----:B------:R4:W5:Y:S04]  /*52f0*/  LDG.E.CONSTANT R54, [R68.64+0x4] ;  /* 0x0000040a44367981 */ /* 0x000968000c1e9900 */
[----:B------:R4:W5:Y:S04]  /*5300*/  LDG.E.CONSTANT R55, [R68.64+0x8] ;  /* 0x0000080a44377981 */ /* 0x000968000c1e9900 */
[----:B------:R4:W5:Y:S04]  /*5310*/  LDG.E.CONSTANT R56, [R68.64+0xc] ;  /* 0x00000c0a44387981 */ /* 0x000968000c1e9900 */
[----:B------:R0:W5:Y:S04]  /*5320*/  LDG.E.CONSTANT R66, [R6.64] ;  /* 0x0000000a06427981 */ /* 0x000168000c1e9900 */
[----:B--2---:R2:W5:Y:S04]  /*5330*/  LDG.E.CONSTANT R61, [R6.64+0x4] ;  /* 0x0000040a063d7981 */ /* 0x004568000c1e9900 */
[----:B------:R2:W5:Y:S04]  /*5340*/  LDG.E.CONSTANT R60, [R6.64+0x8] ;  /* 0x0000080a063c7981 */ /* 0x000568000c1e9900 */
[----:B------:R2:W5:Y:S04]  /*5350*/  LDG.E.CONSTANT R65, [R6.64+0xc] ;  /* 0x00000c0a06417981 */ /* 0x000568000c1e9900 */
[----:B------:R2:W5:Y:S04]  /*5360*/  LDG.E.CONSTANT R64, [R4.64] ;  /* 0x0000000a04407981 */ /* 0x000568000c1e9900 */
[----:B0-----:R2:W5:Y:S04]  /*5370*/  LDG.E.CONSTANT R63, [R4.64+0x4] ;  /* 0x0000040a043f7981 */ /* 0x001568000c1e9900 */
[----:B------:R2:W5:Y:S04]  /*5380*/  LDG.E.CONSTANT R62, [R4.64+0x8] ;  /* 0x0000080a043e7981 */ /* 0x000568000c1e9900 */
[----:B----4-:R2:W5:Y:S04]  /*5390*/  LDG.E.CONSTANT R68, [R4.64+0xc] ;  /* 0x00000c0a04447981 */ /* 0x010568000c1e9900 */
[----:B------:R0:W5:Y:S04]  /*53a0*/  LDG.E.CONSTANT R57, [R10.64] ;  /* 0x0000000a0a397981 */ /* 0x000168000c1e9900 */
[----:B------:R0:W5:Y:S04]  /*53b0*/  LDG.E.CONSTANT R58, [R10.64+0x4] ;  /* 0x0000040a0a3a7981 */ /* 0x000168000c1e9900 */
[----:B--2---:R-:W2:Y:S04]  /*53c0*/  LDS.128 R4, [R31+-0x10] ;  /* 0xfffff0001f047984 */ /* 0x004ea80000000c00 */
[----:B------:R0:W5:Y:S04]  /*53d0*/  LDG.E.CONSTANT R59, [R10.64+0x8] ;  /* 0x0000080a0a3b7981 */ /* 0x000168000c1e9900 */
[----:B------:R0:W5:Y:S04]  /*53e0*/  LDG.E.CONSTANT R67, [R10.64+0xc] ;  /* 0x00000c0a0a437981 */ /* 0x000168000c1e9900 */
[----:B------:R0:W5:Y:S04]  /*53f0*/  LDG.E.CONSTANT R69, [R8.64] ;  /* 0x0000000a08457981 */ /* 0x000168000c1e9900 */
[----:B------:R0:W5:Y:S04]  /*5400*/  LDG.E.CONSTANT R70, [R8.64+0x4] ;  /* 0x0000040a08467981 */ /* 0x000168000c1e9900 */
[----:B------:R0:W5:Y:S04]  /*5410*/  LDG.E.CONSTANT R71, [R8.64+0x8] ;  /* 0x0000080a08477981 */ /* 0x000168000c1e9900 */
[----:B------:R0:W5:Y:S04]  /*5420*/  LDG.E.CONSTANT R75, [R8.64+0xc] ;  /* 0x00000c0a084b7981 */ /* 0x000168000c1e9900 */
[----:B------:R1:W5:Y:S04]  /*5430*/  LDG.E.CONSTANT R81, [R12.64] ;  /* 0x0000000a0c517981 */ /* 0x000368000c1e9900 */
[----:B------:R1:W5:Y:S04]  /*5440*/  LDG.E.CONSTANT R82, [R12.64+0x4] ;  /* 0x0000040a0c527981 */ /* 0x000368000c1e9900 */
[----:B0-----:R3:W0:Y:S01]  /*5450*/  LDS.128 R8, [R31] ;  /* 0x000000001f087984 */ /* 0x0016220000000c00 */
[----:B------:R-:W-:-:S03]  /*5460*/  ISETP.NE.AND P0, PT, R85, RZ, PT ;  /* 0x000000ff5500720c */ /* 0x000fc60003f05270 */
[----:B------:R1:W5:Y:S01]  /*5470*/  LDG.E.CONSTANT R83, [R12.64+0x8] ;  /* 0x0000080a0c537981 */ /* 0x000362000c1e9900 */
[----:B--2---:R-:W-:-:S03]  /*5480*/  F2FP.BF16.PACK_AB R4, R5, R4 ;  /* 0x000000040504723e */ /* 0x004fc600000010ff */
[----:B------:R1:W5:Y:S02]  /*5490*/  LDG.E.CONSTANT R84, [R12.64+0xc] ;  /* 0x00000c0a0c547981 */ /* 0x000364000c1e9900 */
[----:B-1----:R-:W-:-:S04]  /*54a0*/  F2FP.BF16.PACK_AB R13, R7, R6 ;  /* 0x00000006070d723e */ /* 0x002fc800000010ff */
[----:B------:R-:W-:Y:S05]  /*54b0*/  @P0 BRA `(.L_x_13430) ;  /* 0x000001e000000947 */ /* 0x000fea0003800000 */
[C---:B---3--:R-:W-:Y:S02]  /*54c0*/  IADD3 R6, R30.reuse, 0x2, RZ ;  /* 0x000000021e067810 */ /* 0x048fe40007ffe0ff */
[C---:B------:R-:W-:Y:S02]  /*54d0*/  IADD3 R12, R30.reuse, 0x3, RZ ;  /* 0x000000031e0c7810 */ /* 0x040fe40007ffe0ff */
[-C--:B------:R-:W-:Y:S02]  /*54e0*/  ISETP.GE.AND P5, PT, R30, R47.reuse, PT ;  /* 0x0000002f1e00720c */ /* 0x080fe40003fa6270 */
[-C--:B------:R-:W-:Y:S02]  /*54f0*/  ISETP.GE.AND P1, PT, R6, R47.reuse, PT ;  /* 0x0000002f0600720c */ /* 0x080fe40003f26270 */
[----:B------:R-:W-:Y:S02]  /*5500*/  ISETP.GE.AND P6, PT, R12, R47, PT ;  /* 0x0000002f0c00720c */ /* 0x000fe40003fc6270 */
[----:B------:R-:W-:-:S02]  /*5510*/  IADD3 R12, R30, 0x7, RZ ;  /* 0x000000071e0c7810 */ /* 0x000fc40007ffe0ff */
[----:B------:R-:W-:Y:S02]  /*5520*/  IADD3 R6, R30, 0x4, RZ ;  /* 0x000000041e067810 */ /* 0x000fe40007ffe0ff */
[----:B-----5:R-:W-:Y:S02]  /*5530*/  SEL R7, R82, RZ, !P1 ;  /* 0x000000ff52077207 */ /* 0x020fe40004800000 */
[-C--:B------:R-:W-:Y:S02]  /*5540*/  ISETP.GE.AND P1, PT, R12, R47.reuse, PT ;  /* 0x0000002f0c00720c */ /* 0x080fe40003f26270 */
[----:B------:R-:W-:Y:S02]  /*5550*/  IADD3 R86, R30, 0x6, RZ ;  /* 0x000000061e567810 */ /* 0x000fe40007ffe0ff */
[----:B------:R-:W-:Y:S02]  /*5560*/  ISETP.GE.AND P4, PT, R6, R47, PT ;  /* 0x0000002f0600720c */ /* 0x000fe40003f86270 */
[----:B------:R-:W-:-:S02]  /*5570*/  PRMT R5, R82, 0x7632, R5 ;  /* 0x0000763252057816 */ /* 0x000fc40000000005 */
[C---:B------:R-:W-:Y:S02]  /*5580*/  IADD3 R6, R30.reuse, 0x1, RZ ;  /* 0x000000011e067810 */ /* 0x040fe40007ffe0ff */
[----:B------:R-:W-:Y:S02]  /*5590*/  IADD3 R14, R30, 0x5, RZ ;  /* 0x000000051e0e7810 */ /* 0x000fe40007ffe0ff */
[-C--:B------:R-:W-:Y:S02]  /*55a0*/  ISETP.GE.AND P2, PT, R86, R47.reuse, PT ;  /* 0x0000002f5600720c */ /* 0x080fe40003f46270 */
[----:B------:R-:W-:Y:S02]  /*55b0*/  @P5 PRMT R81, RZ, 0x7610, R81 ;  /* 0x00007610ff515816 */ /* 0x000fe40000000051 */
[----:B------:R-:W-:Y:S02]  /*55c0*/  SEL R82, R5, RZ, !P6 ;  /* 0x000000ff05527207 */ /* 0x000fe40007000000 */
[----:B------:R-:W-:-:S02]  /*55d0*/  ISETP.GE.AND P6, PT, R6, R47, PT ;  /* 0x0000002f0600720c */ /* 0x000fc40003fc6270 */
        /* <DEDUP_REMOVED lines=12> */
.L_x_13430:
[----:B---3--:R-:W-:Y:S05]  /*56a0*/  BSYNC B1 ;  /* 0x0000000000017941 */ /* 0x008fea0003800000 */
.L_x_13429:
[----:B-----5:R-:W-:Y:S01]  /*56b0*/  HFMA2.BF16_V2 R81, R4, R81, -RZ.H0_H0 ;  /* 0x0000005104517231 */ /* 0x020fe200003400ff */
[----:B0-----:R-:W-:Y:S01]  /*56c0*/  F2FP.BF16.PACK_AB R8, R9, R8 ;  /* 0x000000080908723e */ /* 0x001fe200000010ff */
[----:B------:R-:W-:Y:S01]  /*56d0*/  IMAD.MOV.U32 R5, RZ, RZ, R13 ;  /* 0x000000ffff057224 */ /* 0x000fe200078e000d */
[----:B------:R-:W-:Y:S01]  /*56e0*/  F2FP.BF16.PACK_AB R7, R11, R10 ;  /* 0x0000000a0b07723e */ /* 0x000fe200000010ff */
[----:B------:R-:W-:Y:S01]  /*56f0*/  BSSY B1, `(.L_x_13431) ;  /* 0x0000032000017945 */ /* 0x000fe20003800000 */
[----:B------:R-:W-:-:S02]  /*5700*/  PRMT R6, RZ, 0x5410, R81 ;  /* 0x00005410ff067816 */ /* 0x000fc40000000051 */
[----:B------:R-:W-:Y:S01]  /*5710*/  PRMT R81, RZ, 0x7610, R81 ;  /* 0x00007610ff517816 */ /* 0x000fe20000000051 */
[----:B------:R-:W-:Y:S02]  /*5720*/  HFMA2.BF16_V2 R82, R5, R82, -RZ.H0_H0 ;  /* 0x0000005205527231 */ /* 0x000fe400003400ff */
[----:B------:R-:W-:Y:S02]  /*5730*/  HFMA2.BF16_V2 R84, R7, R84, -RZ.H0_H0 ;  /* 0x0000005407547231 */ /* 0x000fe400003400ff */
[----:B------:R-:W-:Y:S02]  /*5740*/  FADD.FTZ R81, R6, R81 ;  /* 0x0000005106517221 */ /* 0x000fe40000010000 */
[----:B------:R-:W-:Y:S01]  /*5750*/  IMAD.MOV.U32 R6, RZ, RZ, R8 ;  /* 0x000000ffff067224 */ /* 0x000fe200078e0008 */
[--C-:B------:R-:W-:Y:S02]  /*5760*/  PRMT R8, RZ, 0x5410, R82.reuse ;  /* 0x00005410ff087816 */ /* 0x100fe40000000052 */
[----:B------:R-:W-:-:S02]  /*5770*/  PRMT R82, RZ, 0x7610, R82 ;  /* 0x00007610ff527816 */ /* 0x000fc40000000052 */
[----:B------:R-:W-:Y:S01]  /*5780*/  HFMA2.BF16_V2 R83, R6, R83, -RZ.H0_H0 ;  /* 0x0000005306537231 */ /* 0x000fe200003400ff */
[----:B------:R-:W-:Y:S02]  /*5790*/  PRMT R10, RZ, 0x5410, R84 ;  /* 0x00005410ff0a7816 */ /* 0x000fe40000000054 */
[----:B------:R-:W-:Y:S01]  /*57a0*/  FADD.FTZ R8, R8, R82 ;  /* 0x0000005208087221 */ /* 0x000fe20000010000 */
[----:B------:R-:W-:Y:S02]  /*57b0*/  PRMT R84, RZ, 0x7610, R84 ;  /* 0x00007610ff547816 */ /* 0x000fe40000000054 */
[--C-:B------:R-:W-:Y:S01]  /*57c0*/  PRMT R9, RZ, 0x5410, R83.reuse ;  /* 0x00005410ff097816 */ /* 0x100fe20000000053 */
[----:B------:R-:W-:Y:S01]  /*57d0*/  FADD.FTZ R8, R81, R8 ;  /* 0x0000000851087221 */ /* 0x000fe20000010000 */
[----:B------:R-:W-:Y:S01]  /*57e0*/  PRMT R83, RZ, 0x7610, R83 ;  /* 0x00007610ff537816 */ /* 0x000fe20000000053 */
[----:B------:R-:W-:-:S04]  /*57f0*/  FADD.FTZ R11, R10, R84 ;  /* 0x000000540a0b7221 */ /* 0x000fc80000010000 */
        /* <DEDUP_REMOVED lines=9> */
[----:B------:R-:W-:Y:S02]  /*5890*/  IADD3 R10, R30, 0x4, RZ ;  /* 0x000000041e0a7810 */ /* 0x000fe40007ffe0ff */
[----:B------:R-:W-:Y:S02]  /*58a0*/  SEL R13, R80, RZ, !P1 ;  /* 0x000000ff500d7207 */ /* 0x000fe40004800000 */
        /* <DEDUP_REMOVED lines=22> */
.L_x_13432:
[----:B------:R-:W-:Y:S05]  /*5a10*/  BSYNC B1 ;  /* 0x0000000000017941 */ /* 0x000fea0003800000 */
.L_x_13431:
[----:B------:R-:W-:Y:S01]  /*5a20*/  HFMA2.BF16_V2 R77, R6, R77, -RZ.H0_H0 ;  /* 0x0000004d064d7231 */ /* 0x000fe200003400ff */
[----:B------:R-:W-:Y:S01]  /*5a30*/  FADD.FTZ R11, R8, R11 ;  /* 0x0000000b080b7221 */ /* 0x000fe20000010000 */
[----:B------:R-:W-:Y:S01]  /*5a40*/  HFMA2.BF16_V2 R79, R4, R79, -RZ.H0_H0 ;  /* 0x0000004f044f7231 */ /* 0x000fe200003400ff */
[----:B------:R-:W-:Y:S01]  /*5a50*/  BSSY B1, `(.L_x_13433) ;  /* 0x000002f000017945 */ /* 0x000fe20003800000 */
[----:B------:R-:W-:Y:S01]  /*5a60*/  HFMA2.BF16_V2 R80, R5, R80, -RZ.H0_H0 ;  /* 0x0000005005507231 */ /* 0x000fe200003400ff */
[--C-:B------:R-:W-:Y:S01]  /*5a70*/  PRMT R10, RZ, 0x5410, R77.reuse ;  /* 0x00005410ff0a7816 */ /* 0x100fe2000000004d */
[----:B------:R-:W-:Y:S01]  /*5a80*/  HFMA2.BF16_V2 R78, R7, R78, -RZ.H0_H0 ;  /* 0x0000004e074e7231 */ /* 0x000fe200003400ff */
[----:B------:R-:W-:-:S02]  /*5a90*/  PRMT R77, RZ, 0x7610, R77 ;  /* 0x00007610ff4d7816 */ /* 0x000fc4000000004d */
[----:B------:R-:W-:Y:S02]  /*5aa0*/  PRMT R8, RZ, 0x5410, R79 ;  /* 0x00005410ff087816 */ /* 0x000fe4000000004f */
[--C-:B------:R-:W-:Y:S01]  /*5ab0*/  PRMT R9, RZ, 0x5410, R80.reuse ;  /* 0x00005410ff097816 */ /* 0x100fe20000000050 */
[----:B------:R-:W-:Y:S01]  /*5ac0*/  FADD.FTZ R77, R10, R77 ;  /* 0x0000004d0a4d7221 */ /* 0x000fe20000010000 */
[----:B------:R-:W-:Y:S02]  /*5ad0*/  PRMT R79, RZ, 0x7610, R79 ;  /* 0x00007610ff4f7816 */ /* 0x000fe4000000004f */
[----:B------:R-:W-:Y:S02]  /*5ae0*/  PRMT R80, RZ, 0x7610, R80 ;  /* 0x00007610ff507816 */ /* 0x000fe40000000050 */
        /* <DEDUP_REMOVED lines=37> */
.L_x_13434:
[----:B------:R-:W-:Y:S05]  /*5d40*/  BSYNC B1 ;  /* 0x0000000000017941 */ /* 0x000fea0003800000 */
.L_x_13433:
        /* <DEDUP_REMOVED lines=50> */
.L_x_13436:
[----:B------:R-:W-:Y:S05]  /*6070*/  BSYNC B1 ;  /* 0x0000000000017941 */ /* 0x000fea0003800000 */
.L_x_13435:
        /* <DEDUP_REMOVED lines=49> */
.L_x_13438:
[----:B------:R-:W-:Y:S05]  /*6390*/  BSYNC B1 ;  /* 0x0000000000017941 */ /* 0x000fea0003800000 */
.L_x_13437:
        /* <DEDUP_REMOVED lines=58> */
.L_x_13440:
[----:B------:R-:W-:Y:S05]  /*6740*/  BSYNC B1 ;  /* 0x0000000000017941 */ /* 0x000fea0003800000 */
.L_x_13439:
        /* <DEDUP_REMOVED lines=49> */
.L_x_13442:
[----:B------:R-:W-:Y:S05]  /*6a60*/  BSYNC B1 ;  /* 0x0000000000017941 */ /* 0x000fea0003800000 */
.L_x_13441:
        /* <DEDUP_REMOVED lines=27> */
[----:B------:R-:W-:Y:S02]  /*6c20*/  IADD3 R44, R30, 0x7, RZ ;  /* 0x000000071e2c7810 */ /* 0x000fe40007ffe0ff */
[----:B------:R-:W-:Y:S02]  /*6c30*/  ISETP.GE.AND P6, PT, R14, R47, PT ;  /* 0x0000002f0e00720c */ /* 0x000fe40003fc6270 */
[----:B------:R-:W-:Y:S02]  /*6c40*/  IADD3 R12, R30, 0x4, RZ ;  /* 0x000000041e0c7810 */ /* 0x000fe40007ffe0ff */
[----:B------:R-:W-:-:S02]  /*6c50*/  SEL R14, R63, RZ, !P1 ;  /* 0x000000ff3f0e7207 */ /* 0x000fc40004800000 */
[----:B------:R-:W-:Y:S02]  /*6c60*/  IADD3 R40, R30, 0x5, RZ ;  /* 0x000000051e287810 */ /* 0x000fe40007ffe0ff */
[-C--:B------:R-:W-:Y:S02]  /*6c70*/  ISETP.GE.AND P1, PT, R44, R47.reuse, PT ;  /* 0x0000002f2c00720c */ /* 0x080fe40003f26270 */
[-C--:B------:R-:W-:Y:S02]  /*6c80*/  ISETP.GE.AND P4, PT, R12, R47.reuse, PT ;  /* 0x0000002f0c00720c */ /* 0x080fe40003f86270 */
[----:B------:R-:W-:Y:S02]  /*6c90*/  ISETP.GE.AND P3, PT, R40, R47, PT ;  /* 0x0000002f2800720c */ /* 0x000fe40003f66270 */
[----:B------:R-:W-:Y:S02]  /*6ca0*/  PRMT R12, R63, 0x7632, R12 ;  /* 0x000076323f0c7816 */ /* 0x000fe4000000000c */
[----:B------:R-:W-:-:S02]  /*6cb0*/  IADD3 R40, R30, 0x1, RZ ;  /* 0x000000011e287810 */ /* 0x000fc40007ffe0ff */
[----:B------:R-:W-:Y:S02]  /*6cc0*/  @P5 PRMT R64, RZ, 0x7610, R64 ;  /* 0x00007610ff405816 */ /* 0x000fe40000000040 */
[----:B------:R-:W-:Y:S02]  /*6cd0*/  SEL R63, R12, RZ, !P6 ;  /* 0x000000ff0c3f7207 */ /* 0x000fe40007000000 */
[----:B------:R-:W-:Y:S02]  /*6ce0*/  PRMT R15, R62, 0x7632, R15 ;  /* 0x000076323e0f7816 */ /* 0x000fe4000000000f */
[----:B------:R-:W-:Y:S02]  /*6cf0*/  ISETP.GE.AND P6, PT, R40, R47, PT ;  /* 0x0000002f2800720c */ /* 0x000fe40003fc6270 */
        /* <DEDUP_REMOVED lines=10> */
.L_x_13444:
[----:B------:R-:W-:Y:S05]  /*6da0*/  BSYNC B1 ;  /* 0x0000000000017941 */ /* 0x000fea0003800000 */
.L_x_13443:
        /* <DEDUP_REMOVED lines=49> */
.L_x_13446:
[----:B------:R-:W-:Y:S05]  /*70c0*/  BSYNC B1 ;  /* 0x0000000000017941 */ /* 0x000fea0003800000 */
.L_x_13445:
        /* <DEDUP_REMOVED lines=62> */
.L_x_13448:
[----:B------:R-:W-:Y:S05]  /*74b0*/  BSYNC B1 ;  /* 0x0000000000017941 */ /* 0x000fea0003800000 */
.L_x_13447:
        /* <DEDUP_REMOVED lines=13> */
[--C-:B------:R-:W-:Y:S01]  /*7590*/  PRMT R8, RZ, 0x5410, R6.reuse ;  /* 0x00005410ff087816 */ /* 0x100fe20000000006 */
[----:B------:R-:W-:Y:S01]  /*75a0*/  FADD.FTZ R5, R9, R5 ;  /* 0x0000000509057221 */ /* 0x000fe20000010000 */
[----:B------:R-:W-:Y:S02]  /*75b0*/  PRMT R6, RZ, 0x7610, R6 ;  /* 0x00007610ff067816 */ /* 0x000fe40000000006 */
        /* <DEDUP_REMOVED lines=13> */
.L_x_13428:
[----:B------:R-:W-:Y:S05]  /*7690*/  BSYNC B0 ;  /* 0x0000000000007941 */ /* 0x000fea0003800000 */
.L_x_13426:
[----:B------:R-:W1:Y:S01]  /*76a0*/  SHFL.BFLY PT, R11, R18, 0x2, 0x1f ;  /* 0x0c401f00120b7f89 */ /* 0x000e6200000e0000 */
[----:B------:R-:W-:Y:S03]  /*76b0*/  BSSY B0, `(.L_x_13450) ;  /* 0x0000042000007945 */ /* 0x000fe60003800000 */
[----:B0-----:R-:W0:Y:S04]  /*76c0*/  SHFL.BFLY PT, R3, R26, 0x2, 0x1f ;  /* 0x0c401f001a037f89 */ /* 0x001e2800000e0000 */
[----:B------:R-:W2:Y:S04]  /*76d0*/  SHFL.BFLY PT, R0, R25, 0x2, 0x1f ;  /* 0x0c401f0019007f89 */ /* 0x000ea800000e0000 */
[----:B------:R-:W3:Y:S04]  /*76e0*/  SHFL.BFLY PT, R5, R24, 0x2, 0x1f ;  /* 0x0c401f0018057f89 */ /* 0x000ee800000e0000 */
[----:B------:R-:W4:Y:S04]  /*76f0*/  SHFL.BFLY PT, R6, R23, 0x2, 0x1f ;  /* 0x0c401f0017067f89 */ /* 0x000f2800000e0000 */
[----:B------:R-:W4:Y:S04]  /*7700*/  SHFL.BFLY PT, R7, R22, 0x2, 0x1f ;  /* 0x0c401f0016077f89 */ /* 0x000f2800000e0000 */
[----:B------:R-:W4:Y:S01]  /*7710*/  SHFL.BFLY PT, R10, R21, 0x2, 0x1f ;  /* 0x0c401f00150a7f89 */ /* 0x000f2200000e0000 */
[----:B-1----:R-:W-:-:S03]  /*7720*/  FADD.FTZ R14, R11, R18 ;  /* 0x000000120b0e7221 */ /* 0x002fc60000010000 */
[----:B------:R-:W1:Y:S01]  /*7730*/  SHFL.BFLY PT, R9, R20, 0x2, 0x1f ;  /* 0x0c401f0014097f89 */ /* 0x000e6200000e0000 */
[----:B0-----:R-:W-:-:S03]  /*7740*/  FADD.FTZ R3, R3, R26 ;  /* 0x0000001a03037221 */ /* 0x001fc60000010000 */
[----:B------:R-:W0:Y:S01]  /*7750*/  SHFL.BFLY PT, R28, R17, 0x2, 0x1f ;  /* 0x0c401f00111c7f89 */ /* 0x000e2200000e0000 */
[----:B--2---:R-:W-:-:S03]  /*7760*/  FADD.FTZ R2, R0, R25 ;  /* 0x0000001900027221 */ /* 0x004fc60000010000 */
[----:B------:R-:W2:Y:S01]  /*7770*/  SHFL.BFLY PT, R13, R16, 0x2, 0x1f ;  /* 0x0c401f00100d7f89 */ /* 0x000ea200000e0000 */
[----:B---3--:R-:W-:Y:S02]  /*7780*/  FADD.FTZ R4, R5, R24 ;  /* 0x0000001805047221 */ /* 0x008fe40000010000 */
[----:B----4-:R-:W-:Y:S01]  /*7790*/  FADD.FTZ R6, R6, R23 ;  /* 0x0000001706067221 */ /* 0x010fe20000010000 */
[----:B------:R-:W3:Y:S01]  /*77a0*/  SHFL.BFLY PT, R0, R3, 0x1, 0x1f ;  /* 0x0c201f0003007f89 */ /* 0x000ee200000e0000 */
[----:B------:R-:W-:Y:S01]  /*77b0*/  SHF.R.S32.HI R23, RZ, 0x1f, R42 ;  /* 0x0000001fff177819 */ /* 0x000fe2000001142a */
[----:B------:R-:W-:Y:S02]  /*77c0*/  FADD.FTZ R8, R7, R22 ;  /* 0x0000001607087221 */ /* 0x000fe40000010000 */
[----:B------:R-:W4:Y:S01]  /*77d0*/  SHFL.BFLY PT, R5, R2, 0x1, 0x1f ;  /* 0x0c201f0002057f89 */ /* 0x000f2200000e0000 */
[----:B------:R-:W-:-:S03]  /*77e0*/  FADD.FTZ R10, R10, R21 ;  /* 0x000000150a0a7221 */ /* 0x000fc60000010000 */
[----:B------:R-:W4:Y:S01]  /*77f0*/  SHFL.BFLY PT, R7, R4, 0x1, 0x1f ;  /* 0x0c201f0004077f89 */ /* 0x000f2200000e0000 */
[----:B-1----:R-:W-:-:S03]  /*7800*/  FADD.FTZ R12, R9, R20 ;  /* 0x00000014090c7221 */ /* 0x002fc60000010000 */
[----:B------:R-:W1:Y:S01]  /*7810*/  SHFL.BFLY PT, R11, R8, 0x1, 0x1f ;  /* 0x0c201f00080b7f89 */ /* 0x000e6200000e0000 */
[----:B------:R-:W-:Y:S01]  /*7820*/  IADD3 R20, R46, 0x1f, RZ ;  /* 0x0000001f2e147810 */ /* 0x000fe20007ffe0ff */
[----:B0-----:R-:W-:Y:S02]  /*7830*/  FADD.FTZ R28, R28, R17 ;  /* 0x000000111c1c7221 */ /* 0x001fe40000010000 */
[----:B------:R-:W0:Y:S01]  /*7840*/  SHFL.BFLY PT, R9, R6, 0x1, 0x1f ;  /* 0x0c201f0006097f89 */ /* 0x000e2200000e0000 */
[----:B------:R-:W-:Y:S01]  /*7850*/  LOP3.LUT R17, R46, 0xffffffe0, RZ, 0xc0, !PT ;  /* 0xffffffe02e117812 */ /* 0x000fe200078ec0ff */
[----:B--2---:R-:W-:Y:S02]  /*7860*/  FADD.FTZ R18, R13, R16 ;  /* 0x000000100d127221 */ /* 0x004fe40000010000 */
[----:B------:R-:W2:Y:S01]  /*7870*/  SHFL.BFLY PT, R15, R12, 0x1, 0x1f ;  /* 0x0c201f000c0f7f89 */ /* 0x000ea200000e0000 */
[----:B------:R-:W-:Y:S02]  /*7880*/  LOP3.LUT R16, R42, 0x3, RZ, 0xc0, !PT ;  /* 0x000000032a107812 */ /* 0x000fe400078ec0ff */
[----:B------:R-:W-:Y:S01]  /*7890*/  LEA.HI R42, R23, R42, RZ, 0x2 ;  /* 0x0000002a172a7211 */ /* 0x000fe200078f10ff */
[----:B------:R-:W2:Y:S01]  /*78a0*/  SHFL.BFLY PT, R13, R10, 0x1, 0x1f ;  /* 0x0c201f000a0d7f89 */ /* 0x000ea200000e0000 */
[----:B------:R-:W-:Y:S01]  /*78b0*/  ISETP.NE.AND P2, PT, R16, RZ, PT ;  /* 0x000000ff1000720c */ /* 0x000fe20003f45270 */
[----:B---3--:R-:W-:Y:S01]  /*78c0*/  FADD.FTZ R0, R3, R0 ;  /* 0x0000000003007221 */ /* 0x008fe20000010000 */
[----:B------:R-:W-:Y:S01]  /*78d0*/  LOP3.LUT R16, R46, 0xffffffc0, RZ, 0xc0, !PT ;  /* 0xffffffc02e107812 */ /* 0x000fe200078ec0ff */
[----:B------:R-:W3:Y:S01]  /*78e0*/  SHFL.BFLY PT, R19, R14, 0x1, 0x1f ;  /* 0x0c201f000e137f89 */ /* 0x000ee200000e0000 */
[----:B------:R-:W-:Y:S01]  /*78f0*/  ISETP.NE.OR P4, PT, R17, 0x20, P2 ;  /* 0x000000201100780c */ /* 0x000fe20001785670 */
[----:B----4-:R-:W-:Y:S01]  /*7900*/  FADD.FTZ R17, R2, R5 ;  /* 0x0000000502117221 */ /* 0x010fe20000010000 */
[----:B------:R-:W-:Y:S01]  /*7910*/  ISETP.NE.OR P5, PT, R16, 0x40, P2 ;  /* 0x000000401000780c */ /* 0x000fe200017a5670 */
[----:B------:R-:W4:Y:S01]  /*7920*/  SHFL.BFLY PT, R21, R28, 0x1, 0x1f ;  /* 0x0c201f001c157f89 */ /* 0x000f2200000e0000 */
[----:B------:R-:W-:Y:S01]  /*7930*/  SHF.R.S32.HI R16, RZ, 0x2, R42 ;  /* 0x00000002ff107819 */ /* 0x000fe2000001142a */
[----:B------:R-:W-:Y:S01]  /*7940*/  FADD.FTZ R22, R4, R7 ;  /* 0x0000000704167221 */ /* 0x000fe20000010000 */
[----:B------:R-:W-:Y:S01]  /*7950*/  ISETP.GT.U32.AND P3, PT, R20, 0x3e, PT ;  /* 0x0000003e1400780c */ /* 0x000fe20003f64070 */
[----:B------:R-:W4:Y:S01]  /*7960*/  SHFL.BFLY PT, R29, R18, 0x1, 0x1f ;  /* 0x0c201f00121d7f89 */ /* 0x000f2200000e0000 */
[----:B------:R-:W-:Y:S01]  /*7970*/  ISETP.GT.OR P0, PT, R46, 0x3f, P2 ;  /* 0x0000003f2e00780c */ /* 0x000fe20001704670 */
[----:B-1----:R-:W-:Y:S01]  /*7980*/  FADD.FTZ R24, R8, R11 ;  /* 0x0000000b08187221 */ /* 0x002fe20000010000 */
[----:B------:R-:W-:Y:S01]  /*7990*/  ISETP.GT.OR P1, PT, R46, 0x1f, P2 ;  /* 0x0000001f2e00780c */ /* 0x000fe20001724670 */
[----:B------:R-:W-:Y:S01]  /*79a0*/  BAR.SYNC.DEFER_BLOCKING 0x0 ;  /* 0x0000000000007b1d */ /* 0x000fe20000010000 */
[----:B0-----:R-:W-:-:S02]  /*79b0*/  FADD.FTZ R23, R6, R9 ;  /* 0x0000000906177221 */ /* 0x001fc40000010000 */
[----:B------:R-:W-:Y:S02]  /*79c0*/  IMAD R43, R43, 0x50, R16 ;  /* 0x000000502b2b7824 */ /* 0x000fe400078e0210 */
[----:B--2---:R-:W-:Y:S02]  /*79d0*/  FADD.FTZ R26, R12, R15 ;  /* 0x0000000f0c1a7221 */ /* 0x004fe40000010000 */
[----:B------:R-:W-:Y:S02]  /*79e0*/  FADD.FTZ R25, R10, R13 ;  /* 0x0000000d0a197221 */ /* 0x000fe40000010000 */
[----:B---3--:R-:W-:Y:S02]  /*79f0*/  FADD.FTZ R27, R14, R19 ;  /* 0x000000130e1b7221 */ /* 0x008fe40000010000 */
[----:B----4-:R-:W-:Y:S02]  /*7a00*/  FADD.FTZ R28, R28, R21 ;  /* 0x000000151c1c7221 */ /* 0x010fe40000010000 */
[----:B------:R-:W-:Y:S01]  /*7a10*/  FADD.FTZ R29, R18, R29 ;  /* 0x0000001d121d7221 */ /* 0x000fe20000010000 */
        /* <DEDUP_REMOVED lines=11> */
.L_x_13451:
[----:B------:R-:W-:Y:S05]  /*7ad0*/  BSYNC B0 ;  /* 0x0000000000007941 */ /* 0x000fea0003800000 */
.L_x_13450:
        /* <DEDUP_REMOVED lines=23> */
.L_x_13453:
[----:B------:R-:W-:Y:S05]  /*7c50*/  BSYNC B0 ;  /* 0x0000000000007941 */ /* 0x000fea0003800000 */
.L_x_13452:
        /* <DEDUP_REMOVED lines=13> */
.L_x_13455:
[----:B------:R-:W-:Y:S05]  /*7d30*/  BSYNC B0 ;  /* 0x0000000000007941 */ /* 0x000fea0003800000 */
.L_x_13454:
        /* <DEDUP_REMOVED lines=23> */
.L_x_13457:
[----:B------:R-:W-:Y:S05]  /*7eb0*/  BSYNC B0 ;  /* 0x0000000000007941 */ /* 0x000fea0003800000 */
.L_x_13456:
        /* <DEDUP_REMOVED lines=49> */
[C---:B------:R-:W-:Y:S02]  /*81d0*/  LEA R14, P0, R15.reuse, c[0x0][0x160], 0x1 ;  /* 0x000058000f0e7a11 */ /* 0x040fe400078008ff */
[----:B------:R-:W-:Y:S02]  /*81e0*/  LEA.HI.X R13, R18, c[0x0][0x164], R19, 0x1, P1 ;  /* 0x00005900120d7a11 */ /* 0x000fe400008f0c13 */
[C---:B------:R-:W-:Y:S02]  /*81f0*/  IADD3 R18, R16.reuse, 0x38, RZ ;  /* 0x0000003810127810 */ /* 0x040fe40007ffe0ff */
[----:B------:R-:W-:Y:S02]  /*8200*/  IADD3 R19, R16, 0x40, RZ ;  /* 0x0000004010137810 */ /* 0x000fe40007ffe0ff */
[----:B------:R-:W-:-:S02]  /*8210*/  LEA.HI.X R15, R15, c[0x0][0x164], R20, 0x1, P0 ;  /* 0x000059000f0f7a11 */ /* 0x000fc400000f0c14 */
[----:B01----:R-:W-:Y:S02]  /*8220*/  F2FP.BF16.PACK_AB R0, R17, R0 ;  /* 0x000000001100723e */ /* 0x003fe400000010ff */
[----:B------:R-:W-:Y:S02]  /*8230*/  IADD3 R20, R16, 0x48, RZ ;  /* 0x0000004810147810 */ /* 0x000fe40007ffe0ff */
[----:B------:R-:W-:Y:S01]  /*8240*/  IADD3 R33, P0, R18, UR4, RZ ;  /* 0x0000000412217c10 */ /* 0x000fe2000ff1e0ff */
[----:B------:R0:W-:Y:S01]  /*8250*/  STG.E.U16 [R2.64], R0 ;  /* 0x0000000002007986 */ /* 0x0001e2000c10150a */
[----:B------:R-:W-:Y:S02]  /*8260*/  F2FP.BF16.PACK_AB R22, R23, R22 ;  /* 0x000000161716723e */ /* 0x000fe400000010ff */
[----:B------:R-:W-:Y:S02]  /*8270*/  IADD3 R31, P1, R19, UR4, RZ ;  /* 0x00000004131f7c10 */ /* 0x000fe4000ff3e0ff */
[----:B------:R-:W-:-:S02]  /*8280*/  PRMT R23, R0, 0x7632, R23 ;  /* 0x0000763200177816 */ /* 0x000fc40000000017 */
[----:B------:R-:W-:Y:S02]  /*8290*/  IADD3 R21, P2, R20, UR4, RZ ;  /* 0x0000000414157c10 */ /* 0x000fe4000ff5e0ff */
[----:B------:R-:W-:Y:S01]  /*82a0*/  F2FP.BF16.PACK_AB R24, R25, R24 ;  /* 0x000000181918723e */ /* 0x000fe200000010ff */
[----:B------:R1:W-:Y:S01]  /*82b0*/  STG.E.U16 [R4.64], R23 ;  /* 0x0000001704007986 */ /* 0x0003e2000c10150a */
[----:B------:R-:W-:Y:S02]  /*82c0*/  LEA.HI.X.SX32 R34, R18, UR7, 0x1, P0 ;  /* 0x0000000712227c11 */ /* 0x000fe400080f0eff */
[----:B------:R-:W-:Y:S01]  /*82d0*/  LEA.HI.X.SX32 R32, R19, UR7, 0x1, P1 ;  /* 0x0000000713207c11 */ /* 0x000fe200088f0eff */
[----:B------:R-:W-:Y:S01]  /*82e0*/  STG.E.U16 [R6.64], R22 ;  /* 0x0000001606007986 */ /* 0x000fe2000c10150a */
[----:B------:R-:W-:Y:S02]  /*82f0*/  LEA R16, P0, R33, c[0x0][0x160], 0x1 ;  /* 0x0000580021107a11 */ /* 0x000fe400078008ff */
[----:B0-----:R-:W-:-:S02]  /*8300*/  PRMT R3, R22, 0x7632, R3 ;  /* 0x0000763216037816 */ /* 0x001fc40000000003 */
[----:B------:R-:W-:Y:S02]  /*8310*/  F2FP.BF16.PACK_AB R26, R27, R26 ;  /* 0x0000001a1b1a723e */ /* 0x000fe400000010ff */
[----:B------:R-:W-:Y:S01]  /*8320*/  LEA R18, P1, R31, c[0x0][0x160], 0x1 ;  /* 0x000058001f127a11 */ /* 0x000fe200078208ff */
[----:B------:R-:W-:Y:S01]  /*8330*/  STG.E.U16 [R8.64], R3 ;  /* 0x0000000308007986 */ /* 0x000fe2000c10150a */
[----:B------:R-:W-:Y:S02]  /*8340*/  LEA.HI.X.SX32 R30, R20, UR7, 0x1, P2 ;  /* 0x00000007141e7c11 */ /* 0x000fe400090f0eff */
[----:B------:R-:W-:Y:S01]  /*8350*/  LEA R20, P2, R21, c[0x0][0x160], 0x1 ;  /* 0x0000580015147a11 */ /* 0x000fe200078408ff */
[----:B------:R-:W-:Y:S01]  /*8360*/  STG.E.U16 [R10.64], R24 ;  /* 0x000000180a007986 */ /* 0x000fe2000c10150a */
[----:B-1----:R-:W-:Y:S02]  /*8370*/  PRMT R5, R24, 0x7632, R5 ;  /* 0x0000763218057816 */ /* 0x002fe40000000005 */
[----:B------:R-:W-:-:S02]  /*8380*/  F2FP.BF16.PACK_AB R28, R29, R28 ;  /* 0x0000001c1d1c723e */ /* 0x000fc400000010ff */
[----:B------:R-:W-:Y:S01]  /*8390*/  LEA.HI.X R17, R33, c[0x0][0x164], R34, 0x1, P0 ;  /* 0x0000590021117a11 */ /* 0x000fe200000f0c22 */
[----:B------:R-:W-:Y:S01]  /*83a0*/  STG.E.U16 [R12.64], R5 ;  /* 0x000000050c007986 */ /* 0x000fe2000c10150a */
[----:B------:R-:W-:Y:S02]  /*83b0*/  PRMT R0, R26, 0x7632, R0 ;  /* 0x000076321a007816 */ /* 0x000fe40000000000 */
[----:B------:R-:W-:Y:S01]  /*83c0*/  LEA.HI.X R19, R31, c[0x0][0x164], R32, 0x1, P1 ;  /* 0x000059001f137a11 */ /* 0x000fe200008f0c20 */
[----:B------:R-:W-:Y:S01]  /*83d0*/  STG.E.U16 [R14.64], R26 ;  /* 0x0000001a0e007986 */ /* 0x000fe2000c10150a */
[----:B------:R-:W-:Y:S02]  /*83e0*/  LEA.HI.X R21, R21, c[0x0][0x164], R30, 0x1, P2 ;  /* 0x0000590015157a11 */ /* 0x000fe400010f0c1e */
[----:B------:R-:W-:Y:S01]  /*83f0*/  PRMT R2, R28, 0x7632, R2 ;  /* 0x000076321c027816 */ /* 0x000fe20000000002 */
[----:B------:R-:W-:Y:S04]  /*8400*/  STG.E.U16 [R16.64], R0 ;  /* 0x0000000010007986 */ /* 0x000fe8000c10150a */
[----:B------:R-:W-:Y:S04]  /*8410*/  STG.E.U16 [R18.64], R28 ;  /* 0x0000001c12007986 */ /* 0x000fe8000c10150a */
[----:B------:R-:W-:Y:S01]  /*8420*/  STG.E.U16 [R20.64], R2 ;  /* 0x0000000214007986 */ /* 0x000fe2000c10150a */
[----:B------:R-:W-:Y:S05]  /*8430*/  EXIT ;  /* 0x000000000000794d */ /* 0x000fea0003800000 */
.L_x_13458:
        /* <DEDUP_REMOVED lines=12> */
.L_x_23929:


//--------------------- .text._ZN4vllm25paged_attention_v1_kernelI13__nv_bfloat16S1_Li64ELi32ELi128ELNS_18Fp8KVCacheDataTypeE0ELb0EEEvPT_PKS3_PKT0_S9_ifPKiSB_iPKfiiiSD_SD_iiiii --------------------------
	.section	.text._ZN4vllm25paged_attention_v1_kernelI13__nv_bfloat16S1_Li64ELi32ELi128ELNS_18Fp8KVCacheDataTypeE0ELb0EEEvPT_PKS3_PKT0_S9_ifPKiSB_iPKfiiiSD_SD_iiiii,"ax",@progbits
	.sectioninfo	@"SHI_REGISTERS=96"
	.align	128
        .global         _ZN4vllm25paged_attention_v1_kernelI13__nv_bfloat16S1_Li64ELi32ELi128ELNS_18Fp8KVCacheDataTypeE0ELb0EEEvPT_PKS3_PKT0_S9_ifPKiSB_iPKfiiiSD_SD_iiiii
        .type           _ZN4vllm25paged_attention_v1_kernelI13__nv_bfloat16S1_Li64ELi32ELi128ELNS_18Fp8KVCacheDataTypeE0ELb0EEEvPT_PKS3_PKT0_S9_ifPKiSB_iPKfiiiSD_SD_iiiii,@function
        .size           _ZN4vllm25paged_attention_v1_kernelI13__nv_bfloat16S1_Li64ELi32ELi128ELNS_18Fp8KVCacheDataTypeE0ELb0EEEvPT_PKS3_PKT0_S9_ifPKiSB_iPKfiiiSD_SD_iiiii,(.L_x_23930 - _ZN4vllm25paged_attention_v1_kernelI13__nv_bfloat16S1_Li64ELi32ELi128ELNS_18Fp8KVCacheDataTypeE0ELb0EEEvPT_PKS3_PKT0_S9_ifPKiSB_iPKfiiiSD_SD_iiiii)
        .other          _ZN4vllm25paged_attention_v1_kernelI13__nv_bfloat16S1_Li64ELi32ELi128ELNS_18Fp8KVCacheDataTypeE0ELb0EEEvPT_PKS3_PKT0_S9_ifPKiSB_iPKfiiiSD_SD_iiiii,@"STO_CUDA_ENTRY STV_DEFAULT"
_ZN4vllm25paged_attention_v1_kernelI13__nv_bfloat16S1_Li64ELi32ELi128ELNS_18Fp8KVCacheDataTypeE0ELb0EEEvPT_PKS3_PKT0_S9_ifPKiSB_iPKfiiiSD_SD_iiiii:
.text._ZN4vllm25paged_attention_v1_kernelI13__nv_bfloat16S1_Li64ELi32ELi128ELNS_18Fp8KVCacheDataTypeE0ELb0EEEvPT_PKS3_PKT0_S9_ifPKiSB_iPKfiiiSD_SD_iiiii:
        /* <DEDUP_REMOVED lines=98> */
.L_x_13463:
        /* <DEDUP_REMOVED lines=15> */
.L_x_13462:
[----:B------:R-:W-:Y:S05]  /*0710*/  BSYNC B1 ;  /* 0x0000000000017941 */ /* 0x000fea0003800000 */
.L_x_13461:
        /* <DEDUP_REMOVED lines=10> */
.L_x_13464:
        /* <DEDUP_REMOVED lines=28> */
.L_x_13460:
[----:B------:R-:W-:Y:S05]  /*0980*/  BSYNC B0 ;  /* 0x0000000000007941 */ /* 0x000fea0003800000 */
.L_x_13459:
        /* <DEDUP_REMOVED lines=16> */
[C---:B------:R-:W-:Y:S02]  /*0a90*/  IADD3 R2, P1, R0.reuse, R3, RZ ;  /* 0x0000000300027210 */ /* 0x040fe40007f3e0ff */
[----:B------:R-:W-:Y:S01]  /*0aa0*/  SHF.R.S32.HI R36, RZ, 0x1f, R36 ;  /* 0x0000001fff247819 */ /* 0x000fe20000011424 */
[----:B------:R-:W4:Y:S01]  /*0ab0*/  LDS.128 R16, [0x40] ;  /* 0x00004000ff107984 */ /* 0x000f220000000c00 */
[----:B------:R-:W-:-:S03]  /*0ac0*/  LEA.HI.X.SX32 R3, R0, R47, 0x1, P1 ;  /* 0x0000002f00037211 */ /* 0x000fc600008f0eff */
[----:B------:R-:W0:Y:S04]  /*0ad0*/  LDS.128 R12, [0x50] ;  /* 0x00005000ff0c7984 */ /* 0x000e280000000c00 */
[----:B------:R-:W0:Y:S04]  /*0ae0*/  LDS.128 R8, [0x60] ;  /* 0x00006000ff087984 */ /* 0x000e280000000c00 */
[----:B------:R-:W0:Y:S01]  /*0af0*/  LDS.128 R4, [0x70] ;  /* 0x00007000ff047984 */ /* 0x000e220000000c00 */
[----:B------:R-:W-:Y:S05]  /*0b00*/  @P0 BRA `(.L_x_13467) ;  /* 0x0000104000000947 */ /* 0x000fea0003800000 */
[--C-:B0-----:R-:W-:Y:S01]  /*0b10*/  PRMT R0, RZ, 0x5410, R32.reuse ;  /* 0x00005410ff007816 */ /* 0x101fe20000000020 */
        /* <DEDUP_REMOVED lines=42> */
[----:B------:R-:W-:Y:S02]  /*0dc0*/  IADD3 R76, P0, R40, R37, RZ ;  /* 0x00000025284c7210 */ /* 0x000fe40007f1e0ff */
        /* <DEDUP_REMOVED lines=10> */
[----:B------:R-:W-:Y:S02]  /*0e70*/  LEA.HI.X.SX32 R9, R40, R55, 0x1, P0 ;  /* 0x0000003728097211 */ /* 0x000fe400000f0eff */
[----:B------:R-:W-:Y:S02]  /*0e80*/  LEA R8, P0, R76, c[0x0][0x188], 0x2 ;  /* 0x000062004c087a11 */ /* 0x000fe400078010ff */
[----:B------:R-:W-:-:S02]  /*0e90*/  PRMT R72, RZ, 0x5410, R10 ;  /* 0x00005410ff487816 */ /* 0x000fc4000000000a */
[----:B------:R-:W-:Y:S01]  /*0ea0*/  PRMT R55, RZ, 0x7610, R10 ;  /* 0x00007610ff377816 */ /* 0x000fe2000000000a */
[----:B------:R-:W-:Y:S01]  /*0eb0*/  IMAD.MOV.U32 R10, RZ, RZ, -0x800001 ;  /* 0xff7fffffff0a7424 */ /* 0x000fe200078e00ff */
[--C-:B------:R-:W-:Y:S02]  /*0ec0*/  PRMT R74, RZ, 0x5410, R11.reuse ;  /* 0x00005410ff4a7816 */ /* 0x100fe4000000000b */
[----:B------:R-:W-:Y:S01]  /*0ed0*/  PRMT R75, RZ, 0x7610, R11 ;  /* 0x00007610ff4b7816 */ /* 0x000fe2000000000b */
[----:B------:R-:W-:Y:S01]  /*0ee0*/  IMAD.MOV.U32 R11, RZ, RZ, R40 ;  /* 0x000000ffff0b7224 */ /* 0x000fe200078e0028 */
[----:B------:R-:W-:Y:S02]  /*0ef0*/  LEA.HI.X R9, R76, c[0x0][0x18c], R9, 0x2, P0 ;  /* 0x000063004c097a11 */ /* 0x000fe400000f1409 */
[----:B------:R-:W-:Y:S02]  /*0f00*/  PRMT R77, RZ, 0x5410, R4 ;  /* 0x00005410ff4d7816 */ /* 0x000fe40000000004 */
[----:B------:R-:W-:-:S02]  /*0f10*/  LEA R76, R78, 0xa0, 0x2 ;  /* 0x000000a04e4c7811 */ /* 0x000fc400078e10ff */
[----:B------:R-:W-:Y:S02]  /*0f20*/  PRMT R79, RZ, 0x7610, R4 ;  /* 0x00007610ff4f7816 */ /* 0x000fe40000000004 */
[--C-:B------:R-:W-:Y:S02]  /*0f30*/  PRMT R80, RZ, 0x5410, R5.reuse ;  /* 0x00005410ff507816 */ /* 0x100fe40000000005 */
[----:B------:R-:W-:Y:S02]  /*0f40*/  PRMT R81, RZ, 0x7610, R5 ;  /* 0x00007610ff517816 */ /* 0x000fe40000000005 */
[--C-:B------:R-:W-:Y:S02]  /*0f50*/  PRMT R82, RZ, 0x5410, R6.reuse ;  /* 0x00005410ff527816 */ /* 0x100fe40000000006 */
[----:B------:R-:W-:Y:S02]  /*0f60*/  PRMT R83, RZ, 0x7610, R6 ;  /* 0x00007610ff537816 */ /* 0x000fe40000000006 */
[----:B------:R-:W-:-:S02]  /*0f70*/  PRMT R84, RZ, 0x5410, R7 ;  /* 0x00005410ff547816 */ /* 0x000fc40000000007 */
[----:B------:R-:W-:Y:S02]  /*0f80*/  PRMT R85, RZ, 0x7610, R7 ;  /* 0x00007610ff557816 */ /* 0x000fe40000000007 */
.L_x_13468:
[----:B------:R-:W2:Y:S02]  /*0f90*/  LDG.E.CONSTANT R5, [R8.64] ;  /* 0x0000000a08057981 */ /* 0x000ea4000c1e9900 */
[----:B--2---:R-:W-:-:S05]  /*0fa0*/  SHF.R.S32.HI R4, RZ, 0x1f, R5 ;  /* 0x0000001fff047819 */ /* 0x004fca0000011405 */
[----:B------:R-:W-:-:S04]  /*0fb0*/  IMAD R4, R4, c[0x0][0x1ac], RZ ;  /* 0x00006b0004047a24 */ /* 0x000fc800078e02ff */
[C---:B------:R-:W-:Y:S02]  /*0fc0*/  IMAD R7, R5.reuse, R36, R4 ;  /* 0x0000002405077224 */ /* 0x040fe400078e0204 */
[----:B------:R-:W-:-:S04]  /*0fd0*/  IMAD.WIDE.U32 R4, R5, c[0x0][0x1ac], R2 ;  /* 0x00006b0005047a25 */ /* 0x000fc800078e0002 */
[----:B------:R-:W-:Y:S01]  /*0fe0*/  IMAD.IADD R5, R5, 0x1, R7 ;  /* 0x0000000105057824 */ /* 0x000fe200078e0207 */
[----:B------:R-:W-:-:S04]  /*0ff0*/  LEA R6, P0, R4, c[0x0][0x170], 0x1 ;  /* 0x00005c0004067a11 */ /* 0x000fc800078008ff */
[----:B------:R-:W-:-:S05]  /*1000*/  LEA.HI.X R7, R4, c[0x0][0x174], R5, 0x1, P0 ;  /* 0x00005d0004077a11 */ /* 0x000fca00000f0c05 */
[----:B------:R-:W2:Y:S04]  /*1010*/  LDG.E.CONSTANT R87, [R6.64+0x200] ;  /* 0x0002000a06577981 */ /* 0x000ea8000c1e9900 */
[----:B------:R-:W3:Y:S04]  /*1020*/  LDG.E.CONSTANT R89, [R6.64] ;  /* 0x0000000a06597981 */ /* 0x000ee8000c1e9900 */
[----:B------:R-:W4:Y:S04]  /*1030*/  LDG.E.CONSTANT R5, [R6.64+0x400] ;  /* 0x0004000a06057981 */ /* 0x000f28000c1e9900 */
[----:B------:R-:W5:Y:S04]  /*1040*/  LDG.E.CONSTANT R4, [R6.64+0x600] ;  /* 0x0006000a06047981 */ /* 0x000f68000c1e9900 */
[----:B------:R-:W4:Y:S01]  /*1050*/  LDG.E.CONSTANT R92, [R6.64+0x804] ;  /* 0x0008040a065c7981 */ /* 0x000f22000c1e9900 */
[----:B--2---:R-:W-:-:S05]  /*1060*/  PRMT R86, RZ, 0x5410, R87 ;  /* 0x00005410ff567816 */ /* 0x004fca0000000057 */
[----:B------:R-:W-:Y:S01]  /*1070*/  FMUL.FTZ R88, R35, R86 ;  /* 0x0000005623587220 */ /* 0x000fe20000410000 */
[----:B------:R-:W-:Y:S02]  /*1080*/  PRMT R86, RZ, 0x7610, R87 ;  /* 0x00007610ff567816 */ /* 0x000fe40000000057 */
[----:B---3--:R-:W-:-:S03]  /*1090*/  PRMT R87, RZ, 0x5410, R89 ;  /* 0x00005410ff577816 */ /* 0x008fc60000000059 */
[----:B------:R-:W-:Y:S02]  /*10a0*/  FMUL.FTZ R86, R49, R86 ;  /* 0x0000005631567220 */ /* 0x000fe40000410000 */
[----:B------:R-:W-:Y:S01]  /*10b0*/  FFMA.FTZ R88, R0, R87, R88 ;  /* 0x0000005700587223 */ /* 0x000fe20000010058 */
[----:B------:R-:W-:-:S05]  /*10c0*/  PRMT R87, RZ, 0x7610, R89 ;  /* 0x00007610ff577816 */ /* 0x000fca0000000059 */
[----:B------:R-:W-:Y:S01]  /*10d0*/  FFMA.FTZ R86, R44, R87, R86 ;  /* 0x000000572c567223 */ /* 0x000fe20000010056 */
[--C-:B----4-:R-:W-:Y:S02]  /*10e0*/  PRMT R87, RZ, 0x5410, R5.reuse ;  /* 0x00005410ff577816 */ /* 0x110fe40000000005 */
[----:B------:R-:W-:-:S03]  /*10f0*/  PRMT R5, RZ, 0x7610, R5 ;  /* 0x00007610ff057816 */ /* 0x000fc60000000005 */
[----:B------:R-:W-:Y:S02]  /*1100*/  FFMA.FTZ R88, R31, R87, R88 ;  /* 0x000000571f587223 */ /* 0x000fe40000010058 */
[----:B------:R-:W-:Y:S01]  /*1110*/  FFMA.FTZ R5, R53, R5, R86 ;  /* 0x0000000535057223 */ /* 0x000fe20000010056 */
[----:B-----5:R-:W-:Y:S01]  /*1120*/  PRMT R86, RZ, 0x5410, R4 ;  /* 0x00005410ff567816 */ /* 0x020fe20000000004 */
[----:B------:R-:W2:Y:S04]  /*1130*/  LDG.E.CONSTANT R87, [R6.64+0xa00] ;  /* 0x000a000a06577981 */ /* 0x000ea8000c1e9900 */
[----:B------:R-:W-:Y:S02]  /*1140*/  FFMA.FTZ R90, R27, R86, R88 ;  /* 0x000000561b5a7223 */ /* 0x000fe40000010058 */
[----:B------:R-:W3:Y:S04]  /*1150*/  LDG.E.CONSTANT R88, [R6.64+0x800] ;  /* 0x0008000a06587981 */ /* 0x000ee8000c1e9900 */
[----:B------:R-:W4:Y:S01]  /*1160*/  LDG.E.CONSTANT R86, [R6.64+0xc00] ;  /* 0x000c000a06567981 */ /* 0x000f22000c1e9900 */
[----:B------:R-:W-:-:S05]  /*1170*/  PRMT R4, RZ, 0x7610, R4 ;  /* 0x00007610ff047816 */ /* 0x000fca0000000004 */
[----:B------:R-:W-:Y:S02]  /*1180*/  FFMA.FTZ R89, R58, R4, R5 ;  /* 0x000000043a597223 */ /* 0x000fe40000010005 */
[----:B------:R-:W5:Y:S01]  /*1190*/  LDG.E.CONSTANT R5, [R6.64+0xe00] ;  /* 0x000e000a06057981 */ /* 0x000f62000c1e9900 */
[--C-:B---3--:R-:W-:Y:S02]  /*11a0*/  PRMT R4, RZ, 0x5410, R88.reuse ;  /* 0x00005410ff047816 */ /* 0x108fe40000000058 */
[----:B------:R-:W-:-:S03]  /*11b0*/  PRMT R88, RZ, 0x7610, R88 ;  /* 0x00007610ff587816 */ /* 0x000fc60000000058 */
[----:B------:R-:W-:Y:S02]  /*11c0*/  FFMA.FTZ R4, R23, R4, R90 ;  /* 0x0000000417047223 */ /* 0x000fe4000001005a */
[----:B------:R-:W-:Y:S01]  /*11d0*/  FFMA.FTZ R89, R62, R88, R89 ;  /* 0x000000583e597223 */ /* 0x000fe20000010059 */
[--C-:B--2---:R-:W-:Y:S02]  /*11e0*/  PRMT R88, RZ, 0x5410, R87.reuse ;  /* 0x00005410ff587816 */ /* 0x104fe40000000057 */
[----:B------:R-:W-:-:S03]  /*11f0*/  PRMT R87, RZ, 0x7610, R87 ;  /* 0x00007610ff577816 */ /* 0x000fc60000000057 */
[----:B------:R-:W-:Y:S02]  /*1200*/  FFMA.FTZ R4, R19, R88, R4 ;  /* 0x0000005813047223 */ /* 0x000fe40000010004 */
[----:B------:R-:W-:Y:S01]  /*1210*/  FFMA.FTZ R88, R66, R87, R89 ;  /* 0x0000005742587223 */ /* 0x000fe20000010059 */
[--C-:B----4-:R-:W-:Y:S01]  /*1220*/  PRMT R87, RZ, 0x5410, R86.reuse ;  /* 0x00005410ff577816 */ /* 0x110fe20000000056 */
[----:B------:R-:W2:Y:S01]  /*1230*/  LDG.E.CONSTANT R89, [R6.64+0x204] ;  /* 0x0002040a06597981 */ /* 0x000ea2000c1e9900 */
[----:B------:R-:W-:-:S05]  /*1240*/  PRMT R86, RZ, 0x7610, R86 ;  /* 0x00007610ff567816 */ /* 0x000fca0000000056 */
[----:B------:R-:W-:Y:S02]  /*1250*/  FFMA.FTZ R86, R71, R86, R88 ;  /* 0x0000005647567223 */ /* 0x000fe40000010058 */
[----:B------:R-:W3:Y:S01]  /*1260*/  LDG.E.CONSTANT R88, [R6.64+0x4] ;  /* 0x0000040a06587981 */ /* 0x000ee2000c1e9900 */
[----:B------:R-:W-:Y:S01]  /*1270*/  FFMA.FTZ R4, R15, R87, R4 ;  /* 0x000000570f047223 */ /* 0x000fe20000010004 */
[--C-:B-----5:R-:W-:Y:S02]  /*1280*/  PRMT R87, RZ, 0x5410, R5.reuse ;  /* 0x00005410ff577816 */ /* 0x120fe40000000005 */
[----:B------:R-:W-:-:S03]  /*1290*/  PRMT R5, RZ, 0x7610, R5 ;  /* 0x00007610ff057816 */ /* 0x000fc60000000005 */
[----:B------:R-:W-:Y:S02]  /*12a0*/  FFMA.FTZ R4, R77, R87, R4 ;  /* 0x000000574d047223 */ /* 0x000fe40000010004 */
[----:B------:R-:W4:Y:S01]  /*12b0*/  LDG.E.CONSTANT R87, [R6.64+0x404] ;  /* 0x0004040a06577981 */ /* 0x000f22000c1e9900 */
[----:B------:R-:W-:-:S03]  /*12c0*/  FFMA.FTZ R5, R79, R5, R86 ;  /* 0x000000054f057223 */ /* 0x000fc60000010056 */
[----:B------:R-:W5:Y:S01]  /*12d0*/  LDG.E.CONSTANT R86, [R6.64+0x604] ;  /* 0x0006040a06567981 */ /* 0x000f62000c1e9900 */
[----:B------:R-:W-:-:S03]  /*12e0*/  FADD.FTZ R5, R4, R5 ;  /* 0x0000000504057221 */ /* 0x000fc60000010000 */
[----:B------:R-:W5:Y:S01]  /*12f0*/  LDG.E.CONSTANT R4, [R6.64+0xe04] ;  /* 0x000e040a06047981 */ /* 0x000f62000c1e9900 */
[--C-:B--2---:R-:W-:Y:S02]  /*1300*/  PRMT R91, RZ, 0x5410, R89.reuse ;  /* 0x00005410ff5b7816 */ /* 0x104fe40000000059 */
[----:B------:R-:W-:-:S03]  /*1310*/  PRMT R89, RZ, 0x7610, R89 ;  /* 0x00007610ff597816 */ /* 0x000fc60000000059 */
[----:B------:R-:W-:Y:S01]  /*1320*/  FMUL.FTZ R90, R28, R91 ;  /* 0x0000005b1c5a7220 */ /* 0x000fe20000410000 */
[----:B---3--:R-:W-:-:S05]  /*1330*/  PRMT R91, RZ, 0x5410, R88 ;  /* 0x00005410ff5b7816 */ /* 0x008fca0000000058 */
[----:B------:R-:W-:Y:S02]  /*1340*/  FFMA.FTZ R91, R32, R91, R90 ;  /* 0x0000005b205b7223 */ /* 0x000fe4000001005a */
[----:B------:R-:W-:Y:S01]  /*1350*/  FMUL.FTZ R90, R50, R89 ;  /* 0x00000059325a7220 */ /* 0x000fe20000410000 */
[----:B------:R-:W-:Y:S02]  /*1360*/  PRMT R89, RZ, 0x7610, R88 ;  /* 0x00007610ff597816 */ /* 0x000fe40000000058 */
[--C-:B----4-:R-:W-:Y:S02]  /*1370*/  PRMT R88, RZ, 0x5410, R87.reuse ;  /* 0x00005410ff587816 */ /* 0x110fe40000000057 */
[----:B------:R-:W-:Y:S01]  /*1380*/  PRMT R87, RZ, 0x7610, R87 ;  /* 0x00007610ff577816 */ /* 0x000fe20000000057 */
[----:B------:R-:W-:Y:S02]  /*1390*/  FFMA.FTZ R89, R46, R89, R90 ;  /* 0x000000592e597223 */ /* 0x000fe4000001005a */
[----:B------:R-:W-:-:S02]  /*13a0*/  FFMA.FTZ R91, R24, R88, R91 ;  /* 0x00000058185b7223 */ /* 0x000fc4000001005b */
[----:B------:R-:W-:Y:S01]  /*13b0*/  FFMA.FTZ R88, R54, R87, R89 ;  /* 0x0000005736587223 */ /* 0x000fe20000010059 */
[--C-:B-----5:R-:W-:Y:S01]  /*13c0*/  PRMT R87, RZ, 0x5410, R86.reuse ;  /* 0x00005410ff577816 */ /* 0x120fe20000000056 */
[----:B------:R-:W2:Y:S01]  /*13d0*/  LDG.E.CONSTANT R89, [R6.64+0xa04] ;  /* 0x000a040a06597981 */ /* 0x000ea2000c1e9900 */
[----:B------:R-:W-:-:S05]  /*13e0*/  PRMT R86, RZ, 0x7610, R86 ;  /* 0x00007610ff567816 */ /* 0x000fca0000000056 */
[----:B------:R-:W-:Y:S02]  /*13f0*/  FFMA.FTZ R86, R59, R86, R88 ;  /* 0x000000563b567223 */ /* 0x000fe40000010058 */
[----:B------:R-:W3:Y:S01]  /*1400*/  LDG.E.CONSTANT R88, [R6.64+0xc04] ;  /* 0x000c040a06587981 */ /* 0x000ee2000c1e9900 */
[----:B------:R-:W-:Y:S01]  /*1410*/  PRMT R90, RZ, 0x5410, R92 ;  /* 0x00005410ff5a7816 */ /* 0x000fe2000000005c */
[----:B------:R-:W-:-:S04]  /*1420*/  FFMA.FTZ R87, R20, R87, R91 ;  /* 0x0000005714577223 */ /* 0x000fc8000001005b */
[----:B------:R-:W-:Y:S01]  /*1430*/  FFMA.FTZ R91, R16, R90, R87 ;  /* 0x0000005a105b7223 */ /* 0x000fe20000010057 */
        /* <DEDUP_REMOVED lines=9> */
[--C-:B------:R-:W-:Y:S01]  /*14d0*/  PRMT R88, RZ, 0x5410, R4.reuse ;  /* 0x00005410ff587816 */ /* 0x100fe20000000004 */
[----:B------:R-:W-:Y:S01]  /*14e0*/  FFMA.FTZ R87, R70, R89, R87 ;  /* 0x0000005946577223 */ /* 0x000fe20000010057 */
[----:B------:R-:W-:Y:S01]  /*14f0*/  PRMT R4, RZ, 0x7610, R4 ;  /* 0x00007610ff047816 */ /* 0x000fe20000000004 */
[----:B------:R-:W2:Y:S02]  /*1500*/  LDG.E.CONSTANT R89, [R6.64+0x408] ;  /* 0x0004080a06597981 */ /* 0x000ea4000c1e9900 */
[----:B------:R-:W-:Y:S02]  /*1510*/  FFMA.FTZ R90, R80, R88, R87 ;  /* 0x00000058505a7223 */ /* 0x000fe40000010057 */
[----:B------:R-:W3:Y:S04]  /*1520*/  LDG.E.CONSTANT R87, [R6.64+0x208] ;  /* 0x0002080a06577981 */ /* 0x000ee8000c1e9900 */
[----:B------:R-:W4:Y:S01]  /*1530*/  LDG.E.CONSTANT R88, [R6.64+0x8] ;  /* 0x0000080a06587981 */ /* 0x000f22000c1e9900 */
[----:B------:R-:W-:-:S03]  /*1540*/  FFMA.FTZ R4, R81, R4, R86 ;  /* 0x0000000451047223 */ /* 0x000fc60000010056 */
[----:B------:R-:W5:Y:S01]  /*1550*/  LDG.E.CONSTANT R86, [R6.64+0x608] ;  /* 0x0006080a06567981 */ /* 0x000f62000c1e9900 */
[----:B------:R-:W-:-:S04]  /*1560*/  FADD.FTZ R5, R90, R5 ;  /* 0x000000055a057221 */ /* 0x000fc80000010000 */
[----:B------:R-:W-:Y:S02]  /*1570*/  FADD.FTZ R4, R4, R5 ;  /* 0x0000000504047221 */ /* 0x000fe40000010000 */
[----:B------:R-:W5:Y:S01]  /*1580*/  LDG.E.CONSTANT R5, [R6.64+0xe08] ;  /* 0x000e080a06057981 */ /* 0x000f62000c1e9900 */
[--C-:B---3--:R-:W-:Y:S02]  /*1590*/  PRMT R90, RZ, 0x5410, R87.reuse ;  /* 0x00005410ff5a7816 */ /* 0x108fe40000000057 */
[----:B------:R-:W-:-:S03]  /*15a0*/  PRMT R92, RZ, 0x7610, R87 ;  /* 0x00007610ff5c7816 */ /* 0x000fc60000000057 */
[----:B------:R-:W-:Y:S01]  /*15b0*/  FMUL.FTZ R91, R29, R90 ;  /* 0x0000005a1d5b7220 */ /* 0x000fe20000410000 */
[--C-:B----4-:R-:W-:Y:S01]  /*15c0*/  PRMT R90, RZ, 0x5410, R88.reuse ;  /* 0x00005410ff5a7816 */ /* 0x110fe20000000058 */
[----:B------:R-:W-:Y:S01]  /*15d0*/  FMUL.FTZ R92, R51, R92 ;  /* 0x0000005c335c7220 */ /* 0x000fe20000410000 */
[----:B------:R-:W-:-:S03]  /*15e0*/  PRMT R88, RZ, 0x7610, R88 ;  /* 0x00007610ff587816 */ /* 0x000fc60000000058 */
[----:B------:R-:W-:Y:S02]  /*15f0*/  FFMA.FTZ R90, R33, R90, R91 ;  /* 0x0000005a215a7223 */ /* 0x000fe4000001005b */
[----:B------:R-:W-:Y:S01]  /*1600*/  FFMA.FTZ R87, R47, R88, R92 ;  /* 0x000000582f577223 */ /* 0x000fe2000001005c */
[--C-:B--2---:R-:W-:Y:S01]  /*1610*/  PRMT R88, RZ, 0x5410, R89.reuse ;  /* 0x00005410ff587816 */ /* 0x104fe20000000059 */
[----:B------:R-:W2:Y:S01]  /*1620*/  LDG.E.CONSTANT R91, [R6.64+0x808] ;  /* 0x0008080a065b7981 */ /* 0x000ea2000c1e9900 */
[----:B------:R-:W-:-:S03]  /*1630*/  PRMT R89, RZ, 0x7610, R89 ;  /* 0x00007610ff597816 */ /* 0x000fc60000000059 */
[----:B------:R-:W-:Y:S02]  /*1640*/  FFMA.FTZ R88, R25, R88, R90 ;  /* 0x0000005819587223 */ /* 0x000fe4000001005a */
[----:B------:R-:W-:Y:S01]  /*1650*/  FFMA.FTZ R87, R56, R89, R87 ;  /* 0x0000005938577223 */ /* 0x000fe20000010057 */
[--C-:B-----5:R-:W-:Y:S02]  /*1660*/  PRMT R89, RZ, 0x5410, R86.reuse ;  /* 0x00005410ff597816 */ /* 0x120fe40000000056 */
[----:B------:R-:W-:-:S03]  /*1670*/  PRMT R86, RZ, 0x7610, R86 ;  /* 0x00007610ff567816 */ /* 0x000fc60000000056 */
[----:B------:R-:W-:Y:S02]  /*1680*/  FFMA.FTZ R88, R21, R89, R88 ;  /* 0x0000005915587223 */ /* 0x000fe40000010058 */
[----:B------:R-:W3:Y:S01]  /*1690*/  LDG.E.CONSTANT R89, [R6.64+0xa08] ;  /* 0x000a080a06597981 */ /* 0x000ee2000c1e9900 */
[----:B------:R-:W-:-:S03]  /*16a0*/  FFMA.FTZ R87, R60, R86, R87 ;  /* 0x000000563c577223 */ /* 0x000fc60000010057 */
[----:B------:R-:W4:Y:S01]  /*16b0*/  LDG.E.CONSTANT R86, [R6.64+0xc08] ;  /* 0x000c080a06567981 */ /* 0x000f22000c1e9900 */
[----:B--2---:R-:W-:-:S05]  /*16c0*/  PRMT R90, RZ, 0x5410, R91 ;  /* 0x00005410ff5a7816 */ /* 0x004fca000000005b */
[----:B------:R-:W-:Y:S01]  /*16d0*/  FFMA.FTZ R90, R17, R90, R88 ;  /* 0x0000005a115a7223 */ /* 0x000fe20000010058 */
[----:B------:R-:W-:-:S05]  /*16e0*/  PRMT R88, RZ, 0x7610, R91 ;  /* 0x00007610ff587816 */ /* 0x000fca000000005b */
[----:B------:R-:W-:Y:S01]  /*16f0*/  FFMA.FTZ R87, R64, R88, R87 ;  /* 0x0000005840577223 */ /* 0x000fe20000010057 */
[--C-:B---3--:R-:W-:Y:S02]  /*1700*/  PRMT R88, RZ, 0x5410, R89.reuse ;  /* 0x00005410ff587816 */ /* 0x108fe40000000059 */
[----:B------:R-:W-:-:S03]  /*1710*/  PRMT R89, RZ, 0x7610, R89 ;  /* 0x00007610ff597816 */ /* 0x000fc60000000059 */
[----:B------:R-:W-:Y:S02]  /*1720*/  FFMA.FTZ R91, R13, R88, R90 ;  /* 0x000000580d5b7223 */ /* 0x000fe4000001005a */
[----:B------:R-:W-:Y:S01]  /*1730*/  FFMA.FTZ R88, R68, R89, R87 ;  /* 0x0000005944587223 */ /* 0x000fe20000010057 */
[--C-:B----4-:R-:W-:Y:S01]  /*1740*/  PRMT R87, RZ, 0x5410, R86.reuse ;  /* 0x00005410ff577816 */ /* 0x110fe20000000056 */
[----:B------:R-:W2:Y:S01]  /*1750*/  LDG.E.CONSTANT R90, [R6.64+0x20c] ;  /* 0x00020c0a065a7981 */ /* 0x000ea2000c1e9900 */
[----:B------:R-:W-:-:S03]  /*1760*/  PRMT R86, RZ, 0x7610, R86 ;  /* 0x00007610ff567816 */ /* 0x000fc60000000056 */
[----:B------:R-:W-:Y:S02]  /*1770*/  FFMA.FTZ R87, R72, R87, R91 ;  /* 0x0000005748577223 */ /* 0x000fe4000001005b */
[----:B------:R-:W-:Y:S01]  /*1780*/  FFMA.FTZ R86, R55, R86, R88 ;  /* 0x0000005637567223 */ /* 0x000fe20000010058 */
[----:B------:R-:W-:-:S05]  /*1790*/  PRMT R88, RZ, 0x5410, R5 ;  /* 0x00005410ff587816 */ /* 0x000fca0000000005 */
[----:B------:R-:W-:Y:S02]  /*17a0*/  FFMA.FTZ R87, R82, R88, R87 ;  /* 0x0000005852577223 */ /* 0x000fe40000010057 */
[----:B------:R-:W3:Y:S02]  /*17b0*/  LDG.E.CONSTANT R88, [R6.64+0xc] ;  /* 0x00000c0a06587981 */ /* 0x000ee4000c1e9900 */
[----:B------:R-:W-:Y:S01]  /*17c0*/  FADD.FTZ R4, R87, R4 ;  /* 0x0000000457047221 */ /* 0x000fe20000010000 */
[----:B------:R-:W-:Y:S01]  /*17d0*/  PRMT R5, RZ, 0x7610, R5 ;  /* 0x00007610ff057816 */ /* 0x000fe20000000005 */
[----:B------:R-:W4:Y:S04]  /*17e0*/  LDG.E.CONSTANT R87, [R6.64+0x40c] ;  /* 0x00040c0a06577981 */ /* 0x000f28000c1e9900 */
[----:B------:R-:W-:-:S02]  /*17f0*/  FFMA.FTZ R5, R83, R5, R86 ;  /* 0x0000000553057223 */ /* 0x000fc40000010056 */
[----:B------:R-:W5:Y:S02]  /*1800*/  LDG.E.CONSTANT R86, [R6.64+0x60c] ;  /* 0x00060c0a06567981 */ /* 0x000f64000c1e9900 */
[----:B------:R-:W-:Y:S02]  /*1810*/  FADD.FTZ R4, R5, R4 ;  /* 0x0000000405047221 */ /* 0x000fe40000010000 */
[----:B------:R-:W4:Y:S01]  /*1820*/  LDG.E.CONSTANT R5, [R6.64+0x80c] ;  /* 0x00080c0a06057981 */ /* 0x000f22000c1e9900 */
[----:B--2---:R-:W-:-:S05]  /*1830*/  PRMT R89, RZ, 0x5410, R90 ;  /* 0x00005410ff597816 */ /* 0x004fca000000005a */
[----:B------:R-:W-:Y:S01]  /*1840*/  FMUL.FTZ R91, R30, R89 ;  /* 0x000000591e5b7220 */ /* 0x000fe20000410000 */
[----:B---3--:R-:W-:-:S05]  /*1850*/  PRMT R89, RZ, 0x5410, R88 ;  /* 0x00005410ff597816 */ /* 0x008fca0000000058 */
[----:B------:R-:W-:Y:S01]  /*1860*/  FFMA.FTZ R89, R34, R89, R91 ;  /* 0x0000005922597223 */ /* 0x000fe2000001005b */
[----:B------:R-:W-:-:S05]  /*1870*/  PRMT R91, RZ, 0x7610, R90 ;  /* 0x00007610ff5b7816 */ /* 0x000fca000000005a */
[----:B------:R-:W-:Y:S01]  /*1880*/  FMUL.FTZ R90, R52, R91 ;  /* 0x0000005b345a7220 */ /* 0x000fe20000410000 */
[----:B------:R-:W-:Y:S02]  /*1890*/  PRMT R91, RZ, 0x7610, R88 ;  /* 0x00007610ff5b7816 */ /* 0x000fe40000000058 */
[--C-:B----4-:R-:W-:Y:S02]  /*18a0*/  PRMT R88, RZ, 0x5410, R87.reuse ;  /* 0x00005410ff587816 */ /* 0x110fe40000000057 */
[----:B------:R-:W-:Y:S01]  /*18b0*/  PRMT R87, RZ, 0x7610, R87 ;  /* 0x00007610ff577816 */ /* 0x000fe20000000057 */
[----:B------:R-:W-:-:S04]  /*18c0*/  FFMA.FTZ R90, R48, R91, R90 ;  /* 0x0000005b305a7223 */ /* 0x000fc8000001005a */
[----:B------:R-:W-:Y:S01]  /*18d0*/  FFMA.FTZ R90, R57, R87, R90 ;  /* 0x00000057395a7223 */ /* 0x000fe2000001005a */
[--C-:B-----5:R-:W-:Y:S02]  /*18e0*/  PRMT R87, RZ, 0x5410, R86.reuse ;  /* 0x00005410ff577816 */ /* 0x120fe40000000056 */
[----:B------:R-:W-:Y:S01]  /*18f0*/  PRMT R86, RZ, 0x7610, R86 ;  /* 0x00007610ff567816 */ /* 0x000fe20000000056 */
[----:B------:R-:W-:Y:S02]  /*1900*/  FFMA.FTZ R89, R26, R88, R89 ;  /* 0x000000581a597223 */ /* 0x000fe40000010059 */
[----:B------:R0:W2:Y:S02]  /*1910*/  LDG.E.CONSTANT R88, [R6.64+0xe0c] ;  /* 0x000e0c0a06587981 */ /* 0x0000a4000c1e9900 */
[----:B------:R-:W-:Y:S01]  /*1920*/  FFMA.FTZ R90, R61, R86, R90 ;  /* 0x000000563d5a7223 */ /* 0x000fe2000001005a */
[----:B------:R-:W-:Y:S01]  /*1930*/  PRMT R86, RZ, 0x5410, R5 ;  /* 0x00005410ff567816 */ /* 0x000fe20000000005 */
[----:B------:R-:W-:-:S04]  /*1940*/  FFMA.FTZ R87, R22, R87, R89 ;  /* 0x0000005716577223 */ /* 0x000fc80000010059 */
[----:B------:R-:W-:Y:S02]  /*1950*/  FFMA.FTZ R89, R18, R86, R87 ;  /* 0x0000005612597223 */ /* 0x000fe40000010057 */
[----:B------:R-:W3:Y:S04]  /*1960*/  LDG.E.CONSTANT R87, [R6.64+0xa0c] ;  /* 0x000a0c0a06577981 */ /* 0x000ee8000c1e9900 */
[----:B------:R-:W0:Y:S01]  /*1970*/  LDG.E.CONSTANT R86, [R6.64+0xc0c] ;  /* 0x000c0c0a06567981 */ /* 0x000e22000c1e9900 */
        /* <DEDUP_REMOVED lines=8> */
[--C-:B---3--:R-:W-:Y:S02]  /*1a00*/  PRMT R5, RZ, 0x5410, R87.reuse ;  /* 0x00005410ff057816 */ /* 0x108fe40000000057 */
[----:B------:R-:W-:Y:S02]  /*1a10*/  PRMT R87, RZ, 0x7610, R87 ;  /* 0x00007610ff577816 */ /* 0x000fe40000000057 */
[--C-:B0-----:R-:W-:Y:S01]  /*1a20*/  PRMT R6, RZ, 0x5410, R86.reuse ;  /* 0x00005410ff067816 */ /* 0x101fe20000000056 */
[----:B------:R-:W-:Y:S01]  /*1a30*/  FFMA.FTZ R5, R14, R5, R89 ;  /* 0x000000050e057223 */ /* 0x000fe20000010059 */
[----:B------:R-:W-:Y:S01]  /*1a40*/  PRMT R86, RZ, 0x7610, R86 ;  /* 0x00007610ff567816 */ /* 0x000fe20000000056 */
[----:B------:R-:W-:Y:S02]  /*1a50*/  FFMA.FTZ R90, R69, R87, R90 ;  /* 0x00000057455a7223 */ /* 0x000fe4000001005a */
[----:B------:R-:W-:Y:S01]  /*1a60*/  FFMA.FTZ R5, R74, R6, R5 ;  /* 0x000000064a057223 */ /* 0x000fe20000010005 */
[----:B--2---:R-:W-:Y:S01]  /*1a70*/  PRMT R6, RZ, 0x5410, R88 ;  /* 0x00005410ff067816 */ /* 0x004fe20000000058 */
[----:B------:R-:W-:Y:S01]  /*1a80*/  FFMA.FTZ R86, R75, R86, R90 ;  /* 0x000000564b567223 */ /* 0x000fe2000001005a */
[----:B------:R-:W-:-:S03]  /*1a90*/  PRMT R88, RZ, 0x7610, R88 ;  /* 0x00007610ff587816 */ /* 0x000fc60000000058 */
        /* <DEDUP_REMOVED lines=11> */
.L_x_13467:
[----:B-1----:R-:W-:Y:S01]  /*1b50*/  PRMT R52, RZ, 0x5410, R31 ;  /* 0x00005410ff347816 */ /* 0x002fe2000000001f */
[----:B------:R-:W-:Y:S01]  /*1b60*/  IMAD R80, R40, 0x20, R39 ;  /* 0x0000002028507824 */ /* 0x000fe200078e0227 */
[----:B------:R-:W-:Y:S01]  /*1b70*/  PRMT R53, RZ, 0x7610, R31 ;  /* 0x00007610ff357816 */ /* 0x000fe2000000001f */
[----:B------:R-:W-:Y:S01]  /*1b80*/  IMAD.MOV.U32 R77, RZ, RZ, R40 ;  /* 0x000000ffff4d7224 */ /* 0x000fe200078e0028 */
        /* <DEDUP_REMOVED lines=14> */
[----:B------:R-:W-:-:S02]  /*1c70*/  PRMT R22, RZ, 0x5410, R23 ;  /* 0x00005410ff167816 */ /* 0x000fc40000000017 */
[----:B------:R-:W-:Y:S02]  /*1c80*/  PRMT R62, RZ, 0x7610, R23 ;  /* 0x00007610ff3e7816 */ /* 0x000fe40000000017 */
[--C-:B----4-:R-:W-:Y:S02]  /*1c90*/  PRMT R23, RZ, 0x5410, R16.reuse ;  /* 0x00005410ff177816 */ /* 0x110fe40000000010 */
[----:B------:R-:W-:Y:S02]  /*1ca0*/  PRMT R63, RZ, 0x7610, R16 ;  /* 0x00007610ff3f7816 */ /* 0x000fe40000000010 */
[--C-:B------:R-:W-:Y:S02]  /*1cb0*/  PRMT R16, RZ, 0x5410, R17.reuse ;  /* 0x00005410ff107816 */ /* 0x100fe40000000011 */
[----:B------:R-:W-:Y:S02]  /*1cc0*/  PRMT R64, RZ, 0x7610, R17 ;  /* 0x00007610ff407816 */ /* 0x000fe40000000011 */
[----:B------:R-:W-:-:S02]  /*1cd0*/  PRMT R17, RZ, 0x5410, R18 ;  /* 0x00005410ff117816 */ /* 0x000fc40000000012 */
[----:B------:R-:W-:Y:S02]  /*1ce0*/  PRMT R65, RZ, 0x7610, R18 ;  /* 0x00007610ff417816 */ /* 0x000fe40000000012 */
[--C-:B------:R-:W-:Y:S02]  /*1cf0*/  PRMT R18, RZ, 0x5410, R19.reuse ;  /* 0x00005410ff127816 */ /* 0x100fe40000000013 */
[----:B------:R-:W-:Y:S02]  /*1d00*/  PRMT R66, RZ, 0x7610, R19 ;  /* 0x00007610ff427816 */ /* 0x000fe40000000013 */
[--C-:B0-----:R-:W-:Y:S02]  /*1d10*/  PRMT R19, RZ, 0x5410, R12.reuse ;  /* 0x00005410ff137816 */ /* 0x101fe4000000000c */
[----:B------:R-:W-:Y:S02]  /*1d20*/  PRMT R67, RZ, 0x7610, R12 ;  /* 0x00007610ff437816 */ /* 0x000fe4000000000c */
[----:B------:R-:W-:-:S02]  /*1d30*/  IADD3 R76, P0, R40, R37, RZ ;  /* 0x00000025284c7210 */ /* 0x000fc40007f1e0ff */
        /* <DEDUP_REMOVED lines=14> */
[----:B------:R-:W-:Y:S02]  /*1e20*/  LEA.HI.X.SX32 R9, R40, R55, 0x1, P0 ;  /* 0x0000003728097211 */ /* 0x000fe400000f0eff */
[--C-:B------:R-:W-:Y:S02]  /*1e30*/  PRMT R33, RZ, 0x5410, R34.reuse ;  /* 0x00005410ff217816 */ /* 0x100fe40000000022 */
[----:B------:R-:W-:Y:S02]  /*1e40*/  PRMT R48, RZ, 0x7610, R34 ;  /* 0x00007610ff307816 */ /* 0x000fe40000000022 */
[----:B------:R-:W-:-:S02]  /*1e50*/  LEA R8, P0, R76, c[0x0][0x188], 0x2 ;  /* 0x000062004c087a11 */ /* 0x000fc400078010ff */
[--C-:B------:R-:W-:Y:S02]  /*1e60*/  PRMT R34, RZ, 0x5410, R35.reuse ;  /* 0x00005410ff227816 */ /* 0x100fe40000000023 */
[----:B------:R-:W-:Y:S02]  /*1e70*/  PRMT R49, RZ, 0x7610, R35 ;  /* 0x00007610ff317816 */ /* 0x000fe40000000023 */
[--C-:B------:R-:W-:Y:S02]  /*1e80*/  PRMT R35, RZ, 0x5410, R28.reuse ;  /* 0x00005410ff237816 */ /* 0x100fe4000000001c */
[----:B------:R-:W-:Y:S02]  /*1e90*/  PRMT R50, RZ, 0x7610, R28 ;  /* 0x00007610ff327816 */ /* 0x000fe4000000001c */
[--C-:B------:R-:W-:Y:S02]  /*1ea0*/  PRMT R28, RZ, 0x5410, R29.reuse ;  /* 0x00005410ff1c7816 */ /* 0x100fe4000000001d */
[----:B------:R-:W-:-:S02]  /*1eb0*/  PRMT R51, RZ, 0x7610, R29 ;  /* 0x00007610ff337816 */ /* 0x000fc4000000001d */
[----:B------:R-:W-:Y:S02]  /*1ec0*/  PRMT R29, RZ, 0x5410, R30 ;  /* 0x00005410ff1d7816 */ /* 0x000fe4000000001e */
[--C-:B------:R-:W-:Y:S02]  /*1ed0*/  PRMT R73, RZ, 0x5410, R10.reuse ;  /* 0x00005410ff497816 */ /* 0x100fe4000000000a */
[----:B------:R-:W-:Y:S01]  /*1ee0*/  PRMT R75, RZ, 0x7610, R10 ;  /* 0x00007610ff4b7816 */ /* 0x000fe2000000000a */
[----:B------:R-:W-:Y:S01]  /*1ef0*/  IMAD.MOV.U32 R10, RZ, RZ, -0x800001 ;  /* 0xff7fffffff0a7424 */ /* 0x000fe200078e00ff */
[--C-:B------:R-:W-:Y:S02]  /*1f00*/  PRMT R55, RZ, 0x5410, R11.reuse ;  /* 0x00005410ff377816 */ /* 0x100fe4000000000b */
[----:B------:R-:W-:Y:S02]  /*1f10*/  PRMT R79, RZ, 0x7610, R11 ;  /* 0x00007610ff4f7816 */ /* 0x000fe4000000000b */
[----:B------:R-:W-:-:S02]  /*1f20*/  LEA.HI.X R9, R76, c[0x0][0x18c], R9, 0x2, P0 ;  /* 0x000063004c097a11 */ /* 0x000fc400000f1409 */
[----:B------:R-:W-:Y:S02]  /*1f30*/  PRMT R30, RZ, 0x7610, R30 ;  /* 0x00007610ff1e7816 */ /* 0x000fe4000000001e */
[----:B------:R-:W-:Y:S02]  /*1f40*/  PRMT R78, RZ, 0x5410, R4 ;  /* 0x00005410ff4e7816 */ /* 0x000fe40000000004 */
[----:B------:R-:W-:Y:S02]  /*1f50*/  LEA R76, R80, 0xa0, 0x2 ;  /* 0x000000a0504c7811 */ /* 0x000fe400078e10ff */
[----:B------:R-:W-:Y:S02]  /*1f60*/  IADD3 R11, -R45, 0x1, R80 ;  /* 0x000000012d0b7810 */ /* 0x000fe40007ffe150 */
[----:B------:R-:W-:Y:S02]  /*1f70*/  PRMT R82, RZ, 0x7610, R4 ;  /* 0x00007610ff527816 */ /* 0x000fe40000000004 */
[----:B------:R-:W-:-:S02]  /*1f80*/  PRMT R81, RZ, 0x5410, R5 ;  /* 0x00005410ff517816 */ /* 0x000fc40000000005 */
[----:B------:R-:W-:Y:S02]  /*1f90*/  PRMT R83, RZ, 0x7610, R5 ;  /* 0x00007610ff537816 */ /* 0x000fe40000000005 */
[--C-:B------:R-:W-:Y:S02]  /*1fa0*/  PRMT R84, RZ, 0x5410, R6.reuse ;  /* 0x00005410ff547816 */ /* 0x100fe40000000006 */
[----:B------:R-:W-:Y:S02]  /*1fb0*/  PRMT R85, RZ, 0x7610, R6 ;  /* 0x00007610ff557816 */ /* 0x000fe40000000006 */
[--C-:B------:R-:W-:Y:S02]  /*1fc0*/  PRMT R86, RZ, 0x5410, R7.reuse ;  /* 0x00005410ff567816 */ /* 0x100fe40000000007 */
[----:B------:R-:W-:Y:S02]  /*1fd0*/  PRMT R87, RZ, 0x7610, R7 ;  /* 0x00007610ff577816 */ /* 0x000fe40000000007 */
.L_x_13469:
[----:B------:R-:W2:Y:S01]  /*1fe0*/  LDG.E.CONSTANT R7, [R8.64] ;  /* 0x0000000a08077981 */ /* 0x000ea2000c1e9900 */
[----:B------:R-:W-:Y:S01]  /*1ff0*/  IMAD.MOV.U32 R5, RZ, RZ, R3 ;  /* 0x000000ffff057224 */ /* 0x000fe200078e0003 */
[----:B--2---:R-:W-:-:S05]  /*2000*/  SHF.R.S32.HI R4, RZ, 0x1f, R7 ;  /* 0x0000001fff047819 */ /* 0x004fca0000011407 */
[----:B------:R-:W-:-:S04]  /*2010*/  IMAD R4, R4, c[0x0][0x1ac], RZ ;  /* 0x00006b0004047a24 */ /* 0x000fc800078e02ff */
[----:B------:R-:W-:Y:S02]  /*2020*/  IMAD R89, R7, R36, R4 ;  /* 0x0000002407597224 */ /* 0x000fe400078e0204 */
[----:B------:R-:W-:-:S04]  /*2030*/  IMAD.MOV.U32 R4, RZ, RZ, R2 ;  /* 0x000000ffff047224 */ /* 0x000fc800078e0002 */
[----:B------:R-:W-:-:S04]  /*2040*/  IMAD.WIDE.U32 R4, R7, c[0x0][0x1ac], R4 ;  /* 0x00006b0007047a25 */ /* 0x000fc800078e0004 */
[----:B------:R-:W-:Y:S01]  /*2050*/  IMAD.IADD R5, R5, 0x1, R89 ;  /* 0x0000000105057824 */ /* 0x000fe200078e0259 */
[----:B------:R-:W-:-:S04]  /*2060*/  LEA R6, P0, R4, c[0x0][0x170], 0x1 ;  /* 0x00005c0004067a11 */ /* 0x000fc800078008ff */
[----:B------:R-:W-:-:S05]  /*2070*/  LEA.HI.X R7, R4, c[0x0][0x174], R5, 0x1, P0 ;  /* 0x00005d0004077a11 */ /* 0x000fca00000f0c05 */
[----:B------:R-:W2:Y:S04]  /*2080*/  LDG.E.CONSTANT R5, [R6.64+0x200] ;  /* 0x0002000a06057981 */ /* 0x000ea8000c1e9900 */
[----:B------:R-:W3:Y:S04]  /*2090*/  LDG.E.CONSTANT R89, [R6.64] ;  /* 0x0000000a06597981 */ /* 0x000ee8000c1e9900 */
[----:B------:R-:W4:Y:S01]  /*20a0*/  LDG.E.CONSTANT R92, [R6.64+0x400] ;  /* 0x0004000a065c7981 */ /* 0x000f22000c1e9900 */
[--C-:B--2---:R-:W-:Y:S02]  /*20b0*/  PRMT R4, RZ, 0x5410, R5.reuse ;  /* 0x00005410ff047816 */ /* 0x104fe40000000005 */
[----:B------:R-:W-:-:S03]  /*20c0*/  PRMT R5, RZ, 0x7610, R5 ;  /* 0x00007610ff057816 */ /* 0x000fc60000000005 */
[----:B------:R-:W-:Y:S02]  /*20d0*/  FMUL.FTZ R4, R4, R35 ;  /* 0x0000002304047220 */ /* 0x000fe40000410000 */
[----:B------:R-:W-:Y:S01]  /*20e0*/  FMUL.FTZ R88, R5, R50 ;  /* 0x0000003205587220 */ /* 0x000fe20000410000 */
[--C-:B---3--:R-:W-:Y:S02]  /*20f0*/  PRMT R5, RZ, 0x5410, R89.reuse ;  /* 0x00005410ff057816 */ /* 0x108fe40000000059 */
[----:B------:R-:W-:-:S03]  /*2100*/  PRMT R89, RZ, 0x7610, R89 ;  /* 0x00007610ff597816 */ /* 0x000fc60000000059 */
[----:B------:R-:W-:Y:S02]  /*2110*/  FFMA.FTZ R90, R5, R0, R4 ;  /* 0x00000000055a7223 */ /* 0x000fe40000010004 */
[----:B------:R-:W-:Y:S01]  /*2120*/  FFMA.FTZ R89, R89, R46, R88 ;  /* 0x0000002e59597223 */ /* 0x000fe20000010058 */
[----:B------:R-:W2:Y:S04]  /*2130*/  LDG.E.CONSTANT R5, [R6.64+0x800] ;  /* 0x0008000a06057981 */ /* 0x000ea8000c1e9900 */
[----:B------:R-:W3:Y:S04]  /*2140*/  LDG.E.CONSTANT R88, [R6.64+0x600] ;  /* 0x0006000a06587981 */ /* 0x000ee8000c1e9900 */
[----:B------:R-:W5:Y:S01]  /*2150*/  LDG.E.CONSTANT R4, [R6.64+0xa00] ;  /* 0x000a000a06047981 */ /* 0x000f62000c1e9900 */
[----:B----4-:R-:W-:-:S05]  /*2160*/  PRMT R91, RZ, 0x5410, R92 ;  /* 0x00005410ff5b7816 */ /* 0x010fca000000005c */
[----:B------:R-:W-:Y:S01]  /*2170*/  FFMA.FTZ R90, R91, R31, R90 ;  /* 0x0000001f5b5a7223 */ /* 0x000fe2000001005a */
[----:B------:R-:W-:-:S05]  /*2180*/  PRMT R91, RZ, 0x7610, R92 ;  /* 0x00007610ff5b7816 */ /* 0x000fca000000005c */
[----:B------:R-:W-:Y:S01]  /*2190*/  FFMA.FTZ R92, R91, R54, R89 ;  /* 0x000000365b5c7223 */ /* 0x000fe20000010059 */
[--C-:B---3--:R-:W-:Y:S02]  /*21a0*/  PRMT R89, RZ, 0x5410, R88.reuse ;  /* 0x00005410ff597816 */ /* 0x108fe40000000058 */
[----:B------:R-:W-:-:S05]  /*21b0*/  PRMT R88, RZ, 0x7610, R88 ;  /* 0x00007610ff587816 */ /* 0x000fca0000000058 */
[----:B------:R-:W-:Y:S02]  /*21c0*/  FFMA.FTZ R88, R88, R59, R92 ;  /* 0x0000003b58587223 */ /* 0x000fe4000001005c */
[----:B------:R-:W3:Y:S01]  /*21d0*/  LDG.E.CONSTANT R92, [R6.64+0xc00] ;  /* 0x000c000a065c7981 */ /* 0x000ee2000c1e9900 */
[----:B------:R-:W-:Y:S01]  /*21e0*/  FFMA.FTZ R90, R89, R27, R90 ;  /* 0x0000001b595a7223 */ /* 0x000fe2000001005a */
[--C-:B--2---:R-:W-:Y:S02]  /*21f0*/  PRMT R89, RZ, 0x5410, R5.reuse ;  /* 0x00005410ff597816 */ /* 0x104fe40000000005 */
[----:B------:R-:W-:-:S03]  /*2200*/  PRMT R5, RZ, 0x7610, R5 ;  /* 0x00007610ff057816 */ /* 0x000fc60000000005 */
[----:B------:R-:W-:Y:S01]  /*2210*/  FFMA.FTZ R90, R89, R23, R90 ;  /* 0x00000017595a7223 */ /* 0x000fe2000001005a */
[----:B-----5:R-:W-:Y:S01]  /*2220*/  PRMT R89, RZ, 0x7610, R4 ;  /* 0x00007610ff597816 */ /* 0x020fe20000000004 */
[----:B------:R-:W-:Y:S01]  /*2230*/  FFMA.FTZ R88, R5, R63, R88 ;  /* 0x0000003f05587223 */ /* 0x000fe20000010058 */
[----:B------:R-:W-:Y:S02]  /*2240*/  PRMT R5, RZ, 0x5410, R4 ;  /* 0x00005410ff057816 */ /* 0x000fe40000000004 */
[----:B------:R-:W2:Y:S01]  /*2250*/  LDG.E.CONSTANT R4, [R6.64+0xe00] ;  /* 0x000e000a06047981 */ /* 0x000ea2000c1e9900 */
[----:B------:R-:W-:-:S03]  /*2260*/  FFMA.FTZ R89, R89, R67, R88 ;  /* 0x0000004359597223 */ /* 0x000fc60000010058 */
[----:B------:R-:W4:Y:S01]  /*2270*/  LDG.E.CONSTANT R88, [R6.64+0x204] ;  /* 0x0002040a06587981 */ /* 0x000f22000c1e9900 */
[----:B------:R-:W-:-:S03]  /*2280*/  FFMA.FTZ R90, R5, R19, R90 ;  /* 0x00000013055a7223 */ /* 0x000fc6000001005a */
[----:B------:R-:W5:Y:S01]  /*2290*/  LDG.E.CONSTANT R5, [R6.64+0x4] ;  /* 0x0000040a06057981 */ /* 0x000f62000c1e9900 */
[----:B---3--:R-:W-:-:S05]  /*22a0*/  PRMT R91, RZ, 0x5410, R92 ;  /* 0x00005410ff5b7816 */ /* 0x008fca000000005c */
[----:B------:R-:W-:Y:S01]  /*22b0*/  FFMA.FTZ R91, R91, R15, R90 ;  /* 0x0000000f5b5b7223 */ /* 0x000fe2000001005a */
[----:B------:R-:W-:-:S05]  /*22c0*/  PRMT R90, RZ, 0x7610, R92 ;  /* 0x00007610ff5a7816 */ /* 0x000fca000000005c */
[----:B------:R-:W-:Y:S01]  /*22d0*/  FFMA.FTZ R89, R90, R72, R89 ;  /* 0x000000485a597223 */ /* 0x000fe20000010059 */
[--C-:B--2---:R-:W-:Y:S02]  /*22e0*/  PRMT R90, RZ, 0x5410, R4.reuse ;  /* 0x00005410ff5a7816 */ /* 0x104fe40000000004 */
[----:B------:R-:W-:-:S03]  /*22f0*/  PRMT R4, RZ, 0x7610, R4 ;  /* 0x00007610ff047816 */ /* 0x000fc60000000004 */
[----:B------:R-:W-:Y:S02]  /*2300*/  FFMA.FTZ R90, R90, R78, R91 ;  /* 0x0000004e5a5a7223 */ /* 0x000fe4000001005b */
[----:B------:R-:W-:-:S04]  /*2310*/  FFMA.FTZ R89, R4, R82, R89 ;  /* 0x0000005204597223 */ /* 0x000fc80000010059 */
[----:B------:R-:W-:Y:S01]  /*2320*/  FADD.FTZ R4, R90, R89 ;  /* 0x000000595a047221 */ /* 0x000fe20000010000 */
[----:B----4-:R-:W-:Y:S02]  /*2330*/  PRMT R89, RZ, 0x5410, R88 ;  /* 0x00005410ff597816 */ /* 0x010fe40000000058 */
[----:B-----5:R-:W-:-:S03]  /*2340*/  PRMT R91, RZ, 0x5410, R5 ;  /* 0x00005410ff5b7816 */ /* 0x020fc60000000005 */
[----:B------:R-:W-:-:S04]  /*2350*/  FMUL.FTZ R89, R89, R28 ;  /* 0x0000001c59597220 */ /* 0x000fc80000410000 */
[----:B------:R-:W-:Y:S02]  /*2360*/  FFMA.FTZ R91, R91, R32, R89 ;  /* 0x000000205b5b7223 */ /* 0x000fe40000010059 */
[----:B------:R-:W2:Y:S01]  /*2370*/  LDG.E.CONSTANT R89, [R6.64+0x404] ;  /* 0x0004040a06597981 */ /* 0x000ea2000c1e9900 */
[----:B------:R-:W-:-:S05]  /*2380*/  PRMT R88, RZ, 0x7610, R88 ;  /* 0x00007610ff587816 */ /* 0x000fca0000000058 */
[----:B------:R-:W-:Y:S01]  /*2390*/  FMUL.FTZ R90, R88, R51 ;  /* 0x00000033585a7220 */ /* 0x000fe20000410000 */
[----:B------:R-:W-:Y:S02]  /*23a0*/  PRMT R88, RZ, 0x7610, R5 ;  /* 0x00007610ff587816 */ /* 0x000fe40000000005 */
[----:B--2---:R-:W-:-:S05]  /*23b0*/  PRMT R5, RZ, 0x5410, R89 ;  /* 0x00005410ff057816 */ /* 0x004fca0000000059 */
[----:B------:R-:W-:Y:S02]  /*23c0*/  FFMA.FTZ R91, R5, R24, R91 ;  /* 0x00000018055b7223 */ /* 0x000fe4000001005b */
[----:B------:R-:W2:Y:S01]  /*23d0*/  LDG.E.CONSTANT R5, [R6.64+0x604] ;  /* 0x0006040a06057981 */ /* 0x000ea2000c1e9900 */
[----:B------:R-:W-:Y:S01]  /*23e0*/  FFMA.FTZ R93, R88, R47, R90 ;  /* 0x0000002f585d7223 */ /* 0x000fe2000001005a */
[----:B------:R-:W-:Y:S02]  /*23f0*/  PRMT R89, RZ, 0x7610, R89 ;  /* 0x00007610ff597816 */ /* 0x000fe40000000059 */
[----:B--2---:R-:W-:-:S05]  /*2400*/  PRMT R88, RZ, 0x5410, R5 ;  /* 0x00005410ff587816 */ /* 0x004fca0000000005 */
[----:B------:R-:W-:Y:S02]  /*2410*/  FFMA.FTZ R91, R88, R20, R91 ;  /* 0x00000014585b7223 */ /* 0x000fe4000001005b */
[----:B------:R-:W2:Y:S01]  /*2420*/  LDG.E.CONSTANT R88, [R6.64+0x804] ;  /* 0x0008040a06587981 */ /* 0x000ea2000c1e9900 */
[----:B------:R-:W-:Y:S01]  /*2430*/  PRMT R5, RZ, 0x7610, R5 ;  /* 0x00007610ff057816 */ /* 0x000fe20000000005 */
[----:B------:R-:W-:-:S04]  /*2440*/  FFMA.FTZ R89, R89, R56, R93 ;  /* 0x0000003859597223 */ /* 0x000fc8000001005d */
[----:B------:R-:W-:Y:S01]  /*2450*/  FFMA.FTZ R89, R5, R60, R89 ;  /* 0x0000003c05597223 */ /* 0x000fe20000010059 */
[----:B--2---:R-:W-:-:S05]  /*2460*/  PRMT R5, RZ, 0x5410, R88 ;  /* 0x00005410ff057816 */ /* 0x004fca0000000058 */
[----:B------:R-:W-:Y:S02]  /*2470*/  FFMA.FTZ R91, R5, R16, R91 ;  /* 0x00000010055b7223 */ /* 0x000fe4000001005b */
[----:B------:R-:W2:Y:S01]  /*2480*/  LDG.E.CONSTANT R5, [R6.64+0xa04] ;  /* 0x000a040a06057981 */ /* 0x000ea2000c1e9900 */
[----:B------:R-:W-:-:S05]  /*2490*/  PRMT R88, RZ, 0x7610, R88 ;  /* 0x00007610ff587816 */ /* 0x000fca0000000058 */
        /* <DEDUP_REMOVED lines=9> */
[----:B------:R-:W-:-:S03]  /*2530*/  PRMT R90, RZ, 0x7610, R88 ;  /* 0x00007610ff5a7816 */ /* 0x000fc60000000058 */
[----:B------:R-:W3:Y:S02]  /*2540*/  LDG.E.CONSTANT R88, [R6.64+0x8] ;  /* 0x0000080a06587981 */ /* 0x000ee4000c1e9900 */
[----:B------:R-:W-:Y:S01]  /*2550*/  FFMA.FTZ R90, R90, R74, R5 ;  /* 0x0000004a5a5a7223 */ /* 0x000fe20000010005 */
[----:B--2---:R-:W-:-:S05]  /*2560*/  PRMT R5, RZ, 0x5410, R89 ;  /* 0x00005410ff057816 */ /* 0x004fca0000000059 */
[----:B------:R-:W-:Y:S02]  /*2570*/  FFMA.FTZ R91, R5, R81, R92 ;  /* 0x00000051055b7223 */ /* 0x000fe4000001005c */
[----:B------:R-:W2:Y:S01]  /*2580*/  LDG.E.CONSTANT R5, [R6.64+0x208] ;  /* 0x0002080a06057981 */ /* 0x000ea2000c1e9900 */
[----:B------:R-:W-:Y:S01]  /*2590*/  PRMT R89, RZ, 0x7610, R89 ;  /* 0x00007610ff597816 */ /* 0x000fe20000000059 */
[----:B------:R-:W-:-:S04]  /*25a0*/  FADD.FTZ R4, R91, R4 ;  /* 0x000000045b047221 */ /* 0x000fc80000010000 */
[----:B------:R-:W-:-:S04]  /*25b0*/  FFMA.FTZ R89, R89, R83, R90 ;  /* 0x0000005359597223 */ /* 0x000fc8000001005a */
[----:B------:R-:W-:Y:S01]  /*25c0*/  FADD.FTZ R4, R89, R4 ;  /* 0x0000000459047221 */ /* 0x000fe20000010000 */
[----:B--2---:R-:W-:-:S05]  /*25d0*/  PRMT R90, RZ, 0x5410, R5 ;  /* 0x00005410ff5a7816 */ /* 0x004fca0000000005 */
[----:B------:R-:W-:Y:S01]  /*25e0*/  FMUL.FTZ R89, R90, R29 ;  /* 0x0000001d5a597220 */ /* 0x000fe20000410000 */
[----:B---3--:R-:W-:-:S05]  /*25f0*/  PRMT R90, RZ, 0x5410, R88 ;  /* 0x00005410ff5a7816 */ /* 0x008fca0000000058 */
[----:B------:R-:W-:Y:S02]  /*2600*/  FFMA.FTZ R90, R90, R33, R89 ;  /* 0x000000215a5a7223 */ /* 0x000fe40000010059 */
[----:B------:R-:W2:Y:S01]  /*2610*/  LDG.E.CONSTANT R89, [R6.64+0x408] ;  /* 0x0004080a06597981 */ /* 0x000ea2000c1e9900 */
[----:B------:R-:W-:-:S05]  /*2620*/  PRMT R5, RZ, 0x7610, R5 ;  /* 0x00007610ff057816 */ /* 0x000fca0000000005 */
[----:B------:R-:W-:Y:S01]  /*2630*/  FMUL.FTZ R91, R5, R30 ;  /* 0x0000001e055b7220 */ /* 0x000fe20000410000 */
[----:B------:R-:W-:-:S05]  /*2640*/  PRMT R5, RZ, 0x7610, R88 ;  /* 0x00007610ff057816 */ /* 0x000fca0000000058 */
[----:B------:R-:W-:Y:S01]  /*2650*/  FFMA.FTZ R88, R5, R48, R91 ;  /* 0x0000003005587223 */ /* 0x000fe2000001005b */
[----:B--2---:R-:W-:-:S05]  /*2660*/  PRMT R5, RZ, 0x5410, R89 ;  /* 0x00005410ff057816 */ /* 0x004fca0000000059 */
[----:B------:R-:W-:Y:S02]  /*2670*/  FFMA.FTZ R90, R5, R25, R90 ;  /* 0x00000019055a7223 */ /* 0x000fe4000001005a */
[----:B------:R-:W2:Y:S01]  /*2680*/  LDG.E.CONSTANT R5, [R6.64+0x608] ;  /* 0x0006080a06057981 */ /* 0x000ea2000c1e9900 */
[----:B------:R-:W-:-:S05]  /*2690*/  PRMT R89, RZ, 0x7610, R89 ;  /* 0x00007610ff597816 */ /* 0x000fca0000000059 */
[----:B------:R-:W-:Y:S02]  /*26a0*/  FFMA.FTZ R92, R89, R57, R88 ;  /* 0x00000039595c7223 */ /* 0x000fe40000010058 */
[----:B------:R-:W3:Y:S01]  /*26b0*/  LDG.E.CONSTANT R89, [R6.64+0xe08] ;  /* 0x000e080a06597981 */ /* 0x000ee2000c1e9900 */
        /* <DEDUP_REMOVED lines=16> */
[----:B------:R-:W-:Y:S01]  /*27c0*/  FFMA.FTZ R5, R5, R73, R90 ;  /* 0x0000004905057223 */ /* 0x000fe2000001005a */
[----:B------:R-:W-:Y:S02]  /*27d0*/  PRMT R90, RZ, 0x7610, R88 ;  /* 0x00007610ff5a7816 */ /* 0x000fe40000000058 */
[----:B---3--:R-:W-:-:S05]  /*27e0*/  PRMT R88, RZ, 0x5410, R89 ;  /* 0x00005410ff587816 */ /* 0x008fca0000000059 */
[----:B------:R-:W-:Y:S02]  /*27f0*/  FFMA.FTZ R91, R88, R84, R5 ;  /* 0x00000054585b7223 */ /* 0x000fe40000010005 */
[----:B------:R-:W2:Y:S04]  /*2800*/  LDG.E.CONSTANT R5, [R6.64+0x20c] ;  /* 0x00020c0a06057981 */ /* 0x000ea8000c1e9900 */
[----:B------:R-:W3:Y:S01]  /*2810*/  LDG.E.CONSTANT R88, [R6.64+0xc] ;  /* 0x00000c0a06587981 */ /* 0x000ee2000c1e9900 */
[----:B------:R-:W-:Y:S01]  /*2820*/  PRMT R89, RZ, 0x7610, R89 ;  /* 0x00007610ff597816 */ /* 0x000fe20000000059 */
[----:B------:R-:W-:Y:S02]  /*2830*/  FFMA.FTZ R90, R90, R75, R92 ;  /* 0x0000004b5a5a7223 */ /* 0x000fe4000001005c */
[----:B------:R-:W-:-:S02]  /*2840*/  FADD.FTZ R4, R91, R4 ;  /* 0x000000045b047221 */ /* 0x000fc40000010000 */
[----:B------:R-:W-:-:S04]  /*2850*/  FFMA.FTZ R89, R89, R85, R90 ;  /* 0x0000005559597223 */ /* 0x000fc8000001005a */
[----:B------:R-:W-:Y:S01]  /*2860*/  FADD.FTZ R4, R89, R4 ;  /* 0x0000000459047221 */ /* 0x000fe20000010000 */
[----:B--2---:R-:W-:Y:S02]  /*2870*/  PRMT R89, RZ, 0x5410, R5 ;  /* 0x00005410ff597816 */ /* 0x004fe40000000005 */
[----:B---3--:R-:W-:-:S03]  /*2880*/  PRMT R91, RZ, 0x5410, R88 ;  /* 0x00005410ff5b7816 */ /* 0x008fc60000000058 */
[----:B------:R-:W-:-:S04]  /*2890*/  FMUL.FTZ R89, R89, R52 ;  /* 0x0000003459597220 */ /* 0x000fc80000410000 */
[----:B------:R-:W-:Y:S02]  /*28a0*/  FFMA.FTZ R91, R91, R34, R89 ;  /* 0x000000225b5b7223 */ /* 0x000fe40000010059 */
[----:B------:R-:W2:Y:S01]  /*28b0*/  LDG.E.CONSTANT R89, [R6.64+0x40c] ;  /* 0x00040c0a06597981 */ /* 0x000ea2000c1e9900 */
[----:B------:R-:W-:Y:S02]  /*28c0*/  PRMT R90, RZ, 0x7610, R5 ;  /* 0x00007610ff5a7816 */ /* 0x000fe40000000005 */
[----:B--2---:R-:W-:-:S05]  /*28d0*/  PRMT R5, RZ, 0x5410, R89 ;  /* 0x00005410ff057816 */ /* 0x004fca0000000059 */
[----:B------:R-:W-:Y:S02]  /*28e0*/  FFMA.FTZ R91, R5, R26, R91 ;  /* 0x0000001a055b7223 */ /* 0x000fe4000001005b */
[----:B------:R-:W2:Y:S01]  /*28f0*/  LDG.E.CONSTANT R5, [R6.64+0x60c] ;  /* 0x00060c0a06057981 */ /* 0x000ea2000c1e9900 */
[----:B------:R-:W-:Y:S01]  /*2900*/  PRMT R88, RZ, 0x7610, R88 ;  /* 0x00007610ff587816 */ /* 0x000fe20000000058 */
[----:B------:R-:W-:-:S04]  /*2910*/  FMUL.FTZ R90, R90, R53 ;  /* 0x000000355a5a7220 */ /* 0x000fc80000410000 */
[----:B------:R-:W-:Y:S01]  /*2920*/  FFMA.FTZ R93, R88, R49, R90 ;  /* 0x00000031585d7223 */ /* 0x000fe2000001005a */
[----:B--2---:R-:W-:-:S05]  /*2930*/  PRMT R88, RZ, 0x5410, R5 ;  /* 0x00005410ff587816 */ /* 0x004fca0000000005 */
[----:B------:R-:W-:Y:S02]  /*2940*/  FFMA.FTZ R91, R88, R22, R91 ;  /* 0x00000016585b7223 */ /* 0x000fe4000001005b */
[----:B------:R-:W2:Y:S01]  /*2950*/  LDG.E.CONSTANT R88, [R6.64+0x80c] ;  /* 0x00080c0a06587981 */ /* 0x000ea2000c1e9900 */
[----:B------:R-:W-:Y:S02]  /*2960*/  PRMT R89, RZ, 0x7610, R89 ;  /* 0x00007610ff597816 */ /* 0x000fe40000000059 */
[----:B------:R-:W-:-:S03]  /*2970*/  PRMT R5, RZ, 0x7610, R5 ;  /* 0x00007610ff057816 */ /* 0x000fc60000000005 */
        /* <DEDUP_REMOVED lines=11> */
[----:B------:R-:W-:Y:S02]  /*2a30*/  FFMA.FTZ R90, R5, R70, R89 ;  /* 0x00000046055a7223 */ /* 0x000fe40000010059 */
[----:B------:R2:W3:Y:S01]  /*2a40*/  LDG.E.CONSTANT R5, [R6.64+0xe0c] ;  /* 0x000e0c0a06057981 */ /* 0x0004e2000c1e9900 */
[----:B------:R-:W-:Y:S02]  /*2a50*/  IADD3 R77, R77, 0x4, RZ ;  /* 0x000000044d4d7810 */ /* 0x000fe40007ffe0ff */
[----:B------:R-:W-:Y:S02]  /*2a60*/  ISETP.GE.AND P0, PT, R80, R45, PT ;  /* 0x0000002d5000720c */ /* 0x000fe40003f06270 */
[----:B------:R-:W-:Y:S02]  /*2a70*/  ISETP.GE.AND P2, PT, R77, R38, PT ;  /* 0x000000264d00720c */ /* 0x000fe40003f46270 */
[----:B------:R-:W-:Y:S02]  /*2a80*/  IADD3 R8, P1, R8, 0x10, RZ ;  /* 0x0000001008087810 */ /* 0x000fe40007f3e0ff */
[----:B------:R-:W-:-:S03]  /*2a90*/  IADD3 R80, R80, 0x80, RZ ;  /* 0x0000008050507810 */ /* 0x000fc60007ffe0ff */
[----:B------:R-:W-:Y:S01]  /*2aa0*/  IMAD.X R9, RZ, RZ, R9, P1 ;  /* 0x000000ffff097224 */ /* 0x000fe200008e0609 */
[----:B--2---:R-:W-:-:S05]  /*2ab0*/  PRMT R6, RZ, 0x5410, R91 ;  /* 0x00005410ff067816 */ /* 0x004fca000000005b */
[----:B------:R-:W-:Y:S01]  /*2ac0*/  FFMA.FTZ R89, R6, R55, R88 ;  /* 0x0000003706597223 */ /* 0x000fe20000010058 */
[----:B------:R-:W-:-:S05]  /*2ad0*/  PRMT R6, RZ, 0x7610, R91 ;  /* 0x00007610ff067816 */ /* 0x000fca000000005b */
[----:B------:R-:W-:Y:S01]  /*2ae0*/  FFMA.FTZ R90, R6, R79, R90 ;  /* 0x0000004f065a7223 */ /* 0x000fe2000001005a */
[--C-:B---3--:R-:W-:Y:S01]  /*2af0*/  PRMT R6, RZ, 0x5410, R5.reuse ;  /* 0x00005410ff067816 */ /* 0x108fe20000000005 */
[----:B------:R-:W0:Y:S01]  /*2b00*/  I2F R88, R11 ;  /* 0x0000000b00587306 */ /* 0x000e220000201400 */
[----:B------:R-:W-:-:S03]  /*2b10*/  PRMT R5, RZ, 0x7610, R5 ;  /* 0x00007610ff057816 */ /* 0x000fc60000000005 */
        /* <DEDUP_REMOVED lines=12> */
.L_x_13466:
[----:B------:R-:W-:Y:S05]  /*2be0*/  BSYNC B0 ;  /* 0x0000000000007941 */ /* 0x000fea0003800000 */
.L_x_13465:
[----:B------:R-:W0:Y:S01]  /*2bf0*/  SHFL.BFLY PT, R3, R10, 0x10, 0x1f ;  /* 0x0e001f000a037f89 */ /* 0x000e2200000e0000 */
[C---:B------:R-:W-:Y:S01]  /*2c00*/  ISETP.NE.AND P0, PT, R39.reuse, RZ, PT ;  /* 0x000000ff2700720c */ /* 0x040fe20003f05270 */
[----:B------:R-:W-:Y:S01]  /*2c10*/  IMAD.MOV.U32 R6, RZ, RZ, -0x800001 ;  /* 0xff7fffffff067424 */ /* 0x000fe200078e00ff */
[----:B------:R-:W-:Y:S01]  /*2c20*/  ISETP.GT.AND P1, PT, R39, 0x3, PT ;  /* 0x000000032700780c */ /* 0x000fe20003f24270 */
[----:B------:R-:W-:Y:S01]  /*2c30*/  BSSY B0, `(.L_x_13470) ;  /* 0x00000f0000007945 */ /* 0x000fe20003800000 */
[----:B------:R-:W-:Y:S01]  /*2c40*/  IMAD.MOV.U32 R4, RZ, RZ, RZ ;  /* 0x000000ffff047224 */ /* 0x000fe200078e00ff */
        /* <DEDUP_REMOVED lines=9> */
[----:B------:R-:W-:Y:S04]  /*2ce0*/  @!P0 STS [R40.X4+0x80], R7 ;  /* 0x0000800728008388 */ /* 0x000fe80000004800 */
[----:B------:R-:W-:Y:S06]  /*2cf0*/  BAR.SYNC.DEFER_BLOCKING 0x0 ;  /* 0x0000000000007b1d */ /* 0x000fec0000010000 */
[----:B------:R-:W0:Y:S04]  /*2d00*/  @!P1 LDS R6, [R39.X4+0x80] ;  /* 0x0000800027069984 */ /* 0x000e280000004800 */
[----:B0-----:R-:W0:Y:S02]  /*2d10*/  SHFL.BFLY PT, R3, R6, 0x2, 0x1f ;  /* 0x0c401f0006037f89 */ /* 0x001e2400000e0000 */
[----:B0-----:R-:W-:-:S05]  /*2d20*/  FMNMX.FTZ R3, R3, R6, !PT ;  /* 0x0000000603037209 */ /* 0x001fca0007810000 */
[----:B------:R-:W0:Y:S02]  /*2d30*/  SHFL.BFLY PT, R0, R3, 0x1, 0x1f ;  /* 0x0c201f0003007f89 */ /* 0x000e2400000e0000 */
[----:B0-----:R-:W-:Y:S02]  /*2d40*/  FMNMX.FTZ R2, R3, R0, !PT ;  /* 0x0000000003027209 */ /* 0x001fe40007810000 */
[----:B------:R-:W-:-:S04]  /*2d50*/  LOP3.LUT R0, R41, 0xffffffe0, RZ, 0xc0, !PT ;  /* 0xffffffe029007812 */ /* 0x000fc800078ec0ff */
[----:B------:R-:W-:Y:S01]  /*2d60*/  IMNMX R0, R45, R0, PT ;  /* 0x000000002d007217 */ /* 0x000fe20003800200 */
[----:B------:R-:W0:Y:S03]  /*2d70*/  SHFL.IDX PT, R2, R2, RZ, 0x1f ;  /* 0x00001fff02027589 */ /* 0x000e2600000e0000 */
        /* <DEDUP_REMOVED lines=14> */
.L_x_13474:
        /* <DEDUP_REMOVED lines=11> */
.L_x_13473:
[----:B------:R-:W-:Y:S05]  /*2f10*/  BSYNC B1 ;  /* 0x0000000000017941 */ /* 0x000fea0003800000 */
.L_x_13472:
        /* <DEDUP_REMOVED lines=10> */
.L_x_13477:
        /* <DEDUP_REMOVED lines=100> */
.L_x_13476:
[----:B------:R-:W-:Y:S05]  /*3600*/  BSYNC B1 ;  /* 0x0000000000017941 */ /* 0x000fea0003800000 */
.L_x_13475:
        /* <DEDUP_REMOVED lines=55> */
.L_x_13479:
[----:B------:R-:W-:Y:S05]  /*3980*/  BSYNC B1 ;  /* 0x0000000000017941 */ /* 0x000fea0003800000 */
.L_x_13478:
        /* <DEDUP_REMOVED lines=26> */
.L_x_13471:
[----:B------:R-:W-:Y:S05]  /*3b30*/  BSYNC B0 ;  /* 0x0000000000007941 */ /* 0x000fea0003800000 */
.L_x_13470:
        /* <DEDUP_REMOVED lines=34> */
[----:B01----:R-:W-:Y:S01]  /*3d60*/  LEA R3, R43, 0xa0, 0x2 ;  /* 0x000000a02b037811 */ /* 0x003fe200078e10ff */
[----:B------:R-:W-:-:S04]  /*3d70*/  IMAD.MOV.U32 R5, RZ, RZ, R43 ;  /* 0x000000ffff057224 */ /* 0x000fc800078e002b */
.L_x_13484:
        /* <DEDUP_REMOVED lines=8> */
.L_x_13483:
[----:B01----:R-:W-:Y:S05]  /*3e00*/  BSYNC B1 ;  /* 0x0000000000017941 */ /* 0x003fea0003800000 */
.L_x_13482:
        /* <DEDUP_REMOVED lines=10> */
.L_x_13487:
        /* <DEDUP_REMOVED lines=52> */
.L_x_13486:
[----:B------:R-:W-:Y:S05]  /*41f0*/  BSYNC B1 ;  /* 0x0000000000017941 */ /* 0x000fea0003800000 */
.L_x_13485:
        /* <DEDUP_REMOVED lines=31> */
.L_x_13489:
[----:B------:R-:W-:Y:S05]  /*43f0*/  BSYNC B1 ;  /* 0x0000000000017941 */ /* 0x000fea0003800000 */
.L_x_13488:
        /* <DEDUP_REMOVED lines=14> */
.L_x_13481:
[----:B------:R-:W-:Y:S05]  /*44e0*/  BSYNC B0 ;  /* 0x0000000000007941 */ /* 0x000fea0003800000 */
.L_x_13480:
        /* <DEDUP_REMOVED lines=8> */
[----:B------:R-:W-:Y:S05]  /*4570*/  BRA `(.L_x_13492) ;  /* 0x000021e000007947 */ /* 0x000fea0003800000 */
.L_x_13491:
[--C-:B------:R-:W-:Y:S01]  /*4580*/  SHF.R.S32.HI R0, RZ, 0x1f, R40.reuse ;  /* 0x0000001fff007819 */ /* 0x100fe20000011428 */
[----:B0-----:R-:W-:Y:S01]  /*4590*/  IMAD R2, R42, c[0x0][0x1b0], RZ ;  /* 0x00006c002a027a24 */ /* 0x001fe200078e02ff */
[----:B------:R-:W-:Y:S01]  /*45a0*/  IADD3 R6, P0, R40, R37, RZ ;  /* 0x0000002528067210 */ /* 0x000fe20007f1e0ff */
[----:B------:R-:W-:Y:S01]  /*45b0*/  IMAD.MOV.U32 R24, RZ, RZ, c[0x0][0x1ac] ;  /* 0x00006b00ff187624 */ /* 0x000fe200078e00ff */
[----:B------:R-:W-:Y:S01]  /*45c0*/  SHF.R.S32.HI R4, RZ, 0x1f, R39 ;  /* 0x0000001fff047819 */ /* 0x000fe20000011427 */
[----:B------:R-:W-:Y:S01]  /*45d0*/  CS2R R16, SRZ ;  /* 0x0000000000107805 */ /* 0x000fe2000001ff00 */
[----:B------:R-:W-:Y:S01]  /*45e0*/  LEA.HI.X.SX32 R25, R37, R0, 0x1, P0 ;  /* 0x0000000025197211 */ /* 0x000fe200000f0eff */
[----:B------:R-:W-:Y:S01]  /*45f0*/  CS2R R18, SRZ ;  /* 0x0000000000127805 */ /* 0x000fe2000001ff00 */
[----:B------:R-:W-:Y:S01]  /*4600*/  LEA R0, P0, R6, c[0x0][0x188], 0x2 ;  /* 0x0000620006007a11 */ /* 0x000fe200078010ff */
[----:B------:R-:W-:Y:S01]  /*4610*/  CS2R R20, SRZ ;  /* 0x0000000000147805 */ /* 0x000fe2000001ff00 */
[----:B------:R-:W-:Y:S01]  /*4620*/  LEA.HI R4, R4, R39, RZ, 0x2 ;  /* 0x0000002704047211 */ /* 0x000fe200078f10ff */
[----:B------:R-:W-:Y:S01]  /*4630*/  CS2R R22, SRZ ;  /* 0x0000000000167805 */ /* 0x000fe2000001ff00 */
[----:B------:R-:W-:Y:S01]  /*4640*/  LEA.HI.X R25, R6, c[0x0][0x18c], R25, 0x2, P0 ;  /* 0x0000630006197a11 */ /* 0x000fe200000f1419 */
[----:B------:R-:W-:Y:S01]  /*4650*/  IMAD.MOV.U32 R27, RZ, RZ, R40 ;  /* 0x000000ffff1b7224 */ /* 0x000fe200078e0028 */
[C---:B------:R-:W-:Y:S01]  /*4660*/  LOP3.LUT R6, R4.reuse, 0xfffffffc, RZ, 0xc0, !PT ;  /* 0xfffffffc04067812 */ /* 0x040fe200078ec0ff */
[----:B------:R-:W-:Y:S01]  /*4670*/  IMAD.SHL.U32 R4, R4, 0x8, RZ ;  /* 0x0000000804047824 */ /* 0x000fe200078e00ff */
[----:B------:R-:W-:-:S02]  /*4680*/  IADD3 R70, -R40, -0x1, R38 ;  /* 0xffffffff28467810 */ /* 0x000fc40007ffe126 */
[----:B------:R-:W-:Y:S01]  /*4690*/  SHF.R.S32.HI R24, RZ, 0x1f, R24 ;  /* 0x0000001fff187819 */ /* 0x000fe20000011418 */
[----:B------:R-:W-:Y:S01]  /*46a0*/  IMAD.IADD R3, R39, 0x1, -R6 ;  /* 0x0000000127037824 */ /* 0x000fe200078e0a06 */
[----:B------:R-:W-:-:S03]  /*46b0*/  LOP3.LUT R4, R4, 0xffffffe0, RZ, 0xc0, !PT ;  /* 0xffffffe004047812 */ /* 0x000fc600078ec0ff */
[----:B------:R-:W-:Y:S02]  /*46c0*/  IMAD.SHL.U32 R5, R3, 0x8, RZ ;  /* 0x0000000803057824 */ /* 0x000fe400078e00ff */
[C---:B------:R-:W-:Y:S01]  /*46d0*/  IMAD R29, R40.reuse, 0x4, R3 ;  /* 0x00000004281d7824 */ /* 0x040fe200078e0203 */
[----:B------:R-:W-:Y:S01]  /*46e0*/  SHF.R.S32.HI R3, RZ, 0x1f, R2 ;  /* 0x0000001fff037819 */ /* 0x000fe20000011402 */
[----:B------:R-:W-:Y:S02]  /*46f0*/  IMAD.IADD R26, R5, 0x1, R4 ;  /* 0x00000001051a7824 */ /* 0x000fe400078e0204 */
[----:B------:R-:W-:Y:S01]  /*4700*/  IMAD R28, R40, 0x20, R5 ;  /* 0x00000020281c7824 */ /* 0x000fe200078e0205 */
[----:B------:R-:W-:Y:S02]  /*4710*/  LEA R29, R29, 0xb0, 0x5 ;  /* 0x000000b01d1d7811 */ /* 0x000fe400078e28ff */
[C---:B------:R-:W-:Y:S02]  /*4720*/  IADD3 R30, R26.reuse, 0x200, RZ ;  /* 0x000002001a1e7810 */ /* 0x040fe40007ffe0ff */
[----:B------:R-:W-:-:S02]  /*4730*/  IADD3 R31, R26, 0x300, RZ ;  /* 0x000003001a1f7810 */ /* 0x000fc40007ffe0ff */
[C---:B------:R-:W-:Y:S02]  /*4740*/  IADD3 R32, R26.reuse, 0x400, RZ ;  /* 0x000004001a207810 */ /* 0x040fe40007ffe0ff */
[C---:B------:R-:W-:Y:S02]  /*4750*/  IADD3 R33, R26.reuse, 0x500, RZ ;  /* 0x000005001a217810 */ /* 0x040fe40007ffe0ff */
[C---:B------:R-:W-:Y:S02]  /*4760*/  IADD3 R34, R26.reuse, 0x600, RZ ;  /* 0x000006001a227810 */ /* 0x040fe40007ffe0ff */
[----:B------:R-:W-:Y:S02]  /*4770*/  IADD3 R35, R26, 0x700, RZ ;  /* 0x000007001a237810 */ /* 0x000fe40007ffe0ff */
.L_x_13509:
[----:B------:R-:W-:Y:S02]  /*4780*/  IMAD.MOV.U32 R5, RZ, RZ, R25 ;  /* 0x000000ffff057224 */ /* 0x000fe400078e0019 */
[----:B------:R-:W-:-:S05]  /*4790*/  IMAD.MOV.U32 R4, RZ, RZ, R0 ;  /* 0x000000ffff047224 */ /* 0x000fca00078e0000 */
[----:B------:R-:W2:Y:S02]  /*47a0*/  LDG.E.CONSTANT R5, [R4.64] ;  /* 0x0000000a04057981 */ /* 0x000ea4000c1e9900 */
[----:B--2---:R-:W-:-:S05]  /*47b0*/  SHF.R.S32.HI R6, RZ, 0x1f, R5 ;  /* 0x0000001fff067819 */ /* 0x004fca0000011405 */
[----:B------:R-:W-:Y:S02]  /*47c0*/  IMAD R8, R6, c[0x0][0x1ac], RZ ;  /* 0x00006b0006087a24 */ /* 0x000fe400078e02ff */
[----:B------:R-:W-:-:S04]  /*47d0*/  IMAD.WIDE.U32 R6, R5, c[0x0][0x1ac], R2 ;  /* 0x00006b0005067a25 */ /* 0x000fc800078e0002 */
[----:B------:R-:W-:Y:S01]  /*47e0*/  IMAD R11, R5, R24, R8 ;  /* 0x00000018050b7224 */ /* 0x000fe200078e0208 */
[-C--:B------:R-:W-:Y:S02]  /*47f0*/  IADD3 R9, P0, R26, R6.reuse, RZ ;  /* 0x000000061a097210 */ /* 0x080fe40007f1e0ff */
[----:B------:R-:W-:Y:S01]  /*4800*/  IADD3 R14, P2, R30, R6, RZ ;  /* 0x000000061e0e7210 */ /* 0x000fe20007f5e0ff */
[----:B------:R-:W-:Y:S01]  /*4810*/  IMAD.IADD R41, R7, 0x1, R11 ;  /* 0x0000000107297824 */ /* 0x000fe200078e020b */
[----:B------:R-:W-:Y:S02]  /*4820*/  LEA R12, P1, R9, c[0x0][0x178], 0x1 ;  /* 0x00005e00090c7a11 */ /* 0x000fe400078208ff */
[----:B------:R-:W-:Y:S02]  /*4830*/  LEA R56, P4, R14, c[0x0][0x178], 0x1 ;  /* 0x00005e000e387a11 */ /* 0x000fe400078808ff */
[-C--:B------:R-:W-:Y:S02]  /*4840*/  LEA.HI.X.SX32 R10, R26, R41.reuse, 0x1, P0 ;  /* 0x000000291a0a7211 */ /* 0x080fe400000f0eff */
[----:B------:R-:W-:-:S02]  /*4850*/  LEA.HI.X.SX32 R37, R30, R41, 0x1, P2 ;  /* 0x000000291e257211 */ /* 0x000fc400010f0eff */
[----:B------:R-:W-:Y:S02]  /*4860*/  LEA.HI.X R13, R9, c[0x0][0x17c], R10, 0x1, P1 ;  /* 0x00005f00090d7a11 */ /* 0x000fe400008f0c0a */
[-C--:B------:R-:W-:Y:S02]  /*4870*/  IADD3 R9, P1, R32, R6.reuse, RZ ;  /* 0x0000000620097210 */ /* 0x080fe40007f3e0ff */
[----:B------:R-:W-:Y:S01]  /*4880*/  IADD3 R15, P2, R35, R6, RZ ;  /* 0x00000006230f7210 */ /* 0x000fe20007f5e0ff */
[----:B------:R-:W-:Y:S01]  /*4890*/  BSSY B1, `(.L_x_13493) ;  /* 0x0000058000017945 */ /* 0x000fe20003800000 */
[----:B------:R-:W-:Y:S01]  /*48a0*/  LEA.HI.X R57, R14, c[0x0][0x17c], R37, 0x1, P4 ;  /* 0x00005f000e397a11 */ /* 0x000fe200020f0c25 */
[----:B-----5:R0:W5:Y:S01]  /*48b0*/  LDG.E.CONSTANT R68, [R12.64+0x200] ;  /* 0x0002000a0c447981 */ /* 0x020162000c1e9900 */
[-C--:B------:R-:W-:Y:S02]  /*48c0*/  LEA.HI.X.SX32 R46, R32, R41.reuse, 0x1, P1 ;  /* 0x00000029202e7211 */ /* 0x080fe400008f0eff */
[----:B------:R-:W-:Y:S01]  /*48d0*/  LEA R14, P1, R15, c[0x0][0x178], 0x1 ;  /* 0x00005e000f0e7a11 */ /* 0x000fe200078208ff */
[----:B------:R1:W5:Y:S01]  /*48e0*/  LDG.E.CONSTANT R37, [R56.64+0x4] ;  /* 0x0000040a38257981 */ /* 0x000362000c1e9900 */
[----:B------:R-:W-:-:S02]  /*48f0*/  LEA.HI.X.SX32 R36, R35, R41, 0x1, P2 ;  /* 0x0000002923247211 */ /* 0x000fc400010f0eff */
[-C--:B------:R-:W-:Y:S01]  /*4900*/  IADD3 R8, P3, R31, R6.reuse, RZ ;  /* 0x000000061f087210 */ /* 0x080fe20007f7e0ff */
[----:B------:R0:W5:Y:S01]  /*4910*/  LDG.E.CONSTANT R67, [R12.64+0x204] ;  /* 0x0002040a0c437981 */ /* 0x000162000c1e9900 */
[----:B------:R-:W-:Y:S02]  /*4920*/  LEA.HI.X R15, R15, c[0x0][0x17c], R36, 0x1, P1 ;  /* 0x00005f000f0f7a11 */ /* 0x000fe400008f0c24 */
[C---:B------:R-:W-:Y:S01]  /*4930*/  LEA R10, P5, R8.reuse, c[0x0][0x178], 0x1 ;  /* 0x00005e00080a7a11 */ /* 0x040fe200078a08ff */
[----:B------:R1:W5:Y:S01]  /*4940*/  LDG.E.CONSTANT R36, [R56.64] ;  /* 0x0000000a38247981 */ /* 0x000362000c1e9900 */
[----:B------:R-:W-:Y:S02]  /*4950*/  LEA.HI.X.SX32 R11, R31, R41, 0x1, P3 ;  /* 0x000000291f0b7211 */ /* 0x000fe400018f0eff */
[----:B------:R-:W-:Y:S01]  /*4960*/  IADD3 R7, P0, R33, R6, RZ ;  /* 0x0000000621077210 */ /* 0x000fe20007f1e0ff */
[----:B------:R2:W5:Y:S01]  /*4970*/  LDG.E.CONSTANT R61, [R14.64] ;  /* 0x0000000a0e3d7981 */ /* 0x000562000c1e9900 */
[----:B------:R-:W-:-:S02]  /*4980*/  LEA.HI.X R11, R8, c[0x0][0x17c], R11, 0x1, P5 ;  /* 0x00005f00080b7a11 */ /* 0x000fc400028f0c0b */
[C---:B------:R-:W-:Y:S01]  /*4990*/  IADD3 R5, P3, R34.reuse, R6, RZ ;  /* 0x0000000622057210 */ /* 0x040fe20007f7e0ff */
[----:B------:R2:W5:Y:S01]  /*49a0*/  LDG.E.CONSTANT R62, [R14.64+0x4] ;  /* 0x0000040a0e3e7981 */ /* 0x000562000c1e9900 */
[----:B------:R-:W-:Y:S02]  /*49b0*/  LEA R8, P6, R9, c[0x0][0x178], 0x1 ;  /* 0x00005e0009087a11 */ /* 0x000fe400078c08ff */
[-C--:B------:R-:W-:Y:S01]  /*49c0*/  LEA.HI.X.SX32 R44, R33, R41.reuse, 0x1, P0 ;  /* 0x00000029212c7211 */ /* 0x080fe200000f0eff */
[----:B------:R2:W5:Y:S01]  /*49d0*/  LDG.E.CONSTANT R63, [R14.64+0x8] ;  /* 0x0000080a0e3f7981 */ /* 0x000562000c1e9900 */
[----:B------:R-:W-:Y:S02]  /*49e0*/  LEA R6, P5, R7, c[0x0][0x178], 0x1 ;  /* 0x00005e0007067a11 */ /* 0x000fe400078a08ff */
[----:B------:R-:W-:Y:S01]  /*49f0*/  LEA R4, P4, R5, c[0x0][0x178], 0x1 ;  /* 0x00005e0005047a11 */ /* 0x000fe200078808ff */
[----:B------:R2:W5:Y:S01]  /*4a00*/  LDG.E.CONSTANT R64, [R14.64+0xc] ;  /* 0x00000c0a0e407981 */ /* 0x000562000c1e9900 */
[----:B------:R-:W-:-:S02]  /*4a10*/  LEA.HI.X.SX32 R42, R34, R41, 0x1, P3 ;  /* 0x00000029222a7211 */ /* 0x000fc400018f0eff */
[----:B------:R-:W-:Y:S01]  /*4a20*/  LEA.HI.X R9, R9, c[0x0][0x17c], R46, 0x1, P6 ;  /* 0x00005f0009097a11 */ /* 0x000fe200030f0c2e */
[----:B------:R3:W5:Y:S01]  /*4a30*/  LDG.E.CONSTANT R47, [R10.64+0x8] ;  /* 0x0000080a0a2f7981 */ /* 0x000762000c1e9900 */
[----:B------:R-:W-:Y:S02]  /*4a40*/  LEA.HI.X R7, R7, c[0x0][0x17c], R44, 0x1, P5 ;  /* 0x00005f0007077a11 */ /* 0x000fe400028f0c2c */
[----:B------:R-:W-:Y:S01]  /*4a50*/  LEA.HI.X R5, R5, c[0x0][0x17c], R42, 0x1, P4 ;  /* 0x00005f0005057a11 */ /* 0x000fe200020f0c2a */
[----:B------:R3:W5:Y:S04]  /*4a60*/  LDG.E.CONSTANT R44, [R10.64] ;  /* 0x0000000a0a2c7981 */ /* 0x000768000c1e9900 */
[----:B------:R3:W5:Y:S04]  /*4a70*/  LDG.E.CONSTANT R46, [R10.64+0x4] ;  /* 0x0000040a0a2e7981 */ /* 0x000768000c1e9900 */
[----:B------:R3:W5:Y:S04]  /*4a80*/  LDG.E.CONSTANT R52, [R10.64+0xc] ;  /* 0x00000c0a0a347981 */ /* 0x000768000c1e9900 */
[----:B------:R3:W5:Y:S04]  /*4a90*/  LDG.E.CONSTANT R53, [R8.64] ;  /* 0x0000000a08357981 */ /* 0x000768000c1e9900 */
[----:B------:R3:W5:Y:S04]  /*4aa0*/  LDG.E.CONSTANT R50, [R8.64+0x4] ;  /* 0x0000040a08327981 */ /* 0x000768000c1e9900 */
[----:B------:R3:W5:Y:S04]  /*4ab0*/  LDG.E.CONSTANT R48, [R8.64+0x8] ;  /* 0x0000080a08307981 */ /* 0x000768000c1e9900 */
[----:B------:R3:W5:Y:S04]  /*4ac0*/  LDG.E.CONSTANT R54, [R8.64+0xc] ;  /* 0x00000c0a08367981 */ /* 0x000768000c1e9900 */
[----:B------:R1:W5:Y:S04]  /*4ad0*/  LDG.E.CONSTANT R41, [R56.64+0x8] ;  /* 0x0000080a38297981 */ /* 0x000368000c1e9900 */
[----:B------:R1:W5:Y:S04]  /*4ae0*/  LDG.E.CONSTANT R42, [R56.64+0xc] ;  /* 0x00000c0a382a7981 */ /* 0x000368000c1e9900 */
[----:B---3--:R-:W3:Y:S04]  /*4af0*/  LDS.128 R8, [R29+-0x10] ;  /* 0xfffff0001d087984 */ /* 0x008ee80000000c00 */
[----:B------:R4:W5:Y:S04]  /*4b00*/  LDG.E.CONSTANT R55, [R6.64] ;  /* 0x0000000a06377981 */ /* 0x000968000c1e9900 */
[----:B------:R4:W5:Y:S04]  /*4b10*/  LDG.E.CONSTANT R51, [R6.64+0x4] ;  /* 0x0000040a06337981 */ /* 0x000968000c1e9900 */
[----:B------:R4:W5:Y:S04]  /*4b20*/  LDG.E.CONSTANT R49, [R6.64+0x8] ;  /* 0x0000080a06317981 */ /* 0x000968000c1e9900 */
[----:B-1----:R4:W5:Y:S04]  /*4b30*/  LDG.E.CONSTANT R56, [R6.64+0xc] ;  /* 0x00000c0a06387981 */ /* 0x002968000c1e9900 */
[----:B------:R4:W5:Y:S04]  /*4b40*/  LDG.E.CONSTANT R57, [R4.64] ;  /* 0x0000000a04397981 */ /* 0x000968000c1e9900 */
[----:B------:R4:W5:Y:S04]  /*4b50*/  LDG.E.CONSTANT R58, [R4.64+0x4] ;  /* 0x0000040a043a7981 */ /* 0x000968000c1e9900 */
[----:B------:R4:W5:Y:S04]  /*4b60*/  LDG.E.CONSTANT R59, [R4.64+0x8] ;  /* 0x0000080a043b7981 */ /* 0x000968000c1e9900 */
[----:B------:R4:W5:Y:S04]  /*4b70*/  LDG.E.CONSTANT R60, [R4.64+0xc] ;  /* 0x00000c0a043c7981 */ /* 0x000968000c1e9900 */
[----:B------:R0:W5:Y:S04]  /*4b80*/  LDG.E.CONSTANT R65, [R12.64+0x208] ;  /* 0x0002080a0c417981 */ /* 0x000168000c1e9900 */
[----:B------:R0:W5:Y:S04]  /*4b90*/  LDG.E.CONSTANT R66, [R12.64+0x20c] ;  /* 0x00020c0a0c427981 */ /* 0x000168000c1e9900 */
[----:B----4-:R2:W1:Y:S01]  /*4ba0*/  LDS.128 R4, [R29] ;  /* 0x000000001d047984 */ /* 0x0104620000000c00 */
[----:B------:R-:W-:-:S02]  /*4bb0*/  ISETP.NE.AND P0, PT, R70, RZ, PT ;  /* 0x000000ff4600720c */ /* 0x000fc40003f05270 */
[----:B---3--:R-:W-:Y:S01]  /*4bc0*/  F2FP.BF16.PACK_AB R8, R9, R8 ;  /* 0x000000080908723e */ /* 0x008fe200000010ff */
[----:B------:R0:W5:Y:S04]  /*4bd0*/  LDG.E.CONSTANT R73, [R12.64] ;  /* 0x0000000a0c497981 */ /* 0x000168000c1e9900 */
[----:B------:R0:W5:Y:S04]  /*4be0*/  LDG.E.CONSTANT R72, [R12.64+0x4] ;  /* 0x0000040a0c487981 */ /* 0x000168000c1e9900 */
[----:B------:R0:W5:Y:S04]  /*4bf0*/  LDG.E.CONSTANT R71, [R12.64+0x8] ;  /* 0x0000080a0c477981 */ /* 0x000168000c1e9900 */
[----:B------:R0:W5:Y:S02]  /*4c00*/  LDG.E.CONSTANT R69, [R12.64+0xc] ;  /* 0x00000c0a0c457981 */ /* 0x000164000c1e9900 */
[----:B0-----:R-:W-:Y:S01]  /*4c10*/  F2FP.BF16.PACK_AB R13, R11, R10 ;  /* 0x0000000a0b0d723e */ /* 0x001fe200000010ff */
[----:B------:R-:W-:Y:S05]  /*4c20*/  @P0 BRA `(.L_x_13494) ;  /* 0x000001e000000947 */ /* 0x000fea0003800000 */
[C---:B--2---:R-:W-:Y:S02]  /*4c30*/  IADD3 R10, R28.reuse, 0x2, RZ ;  /* 0x000000021c0a7810 */ /* 0x044fe40007ffe0ff */
[----:B------:R-:W-:-:S02]  /*4c40*/  IADD3 R12, R28, 0x3, RZ ;  /* 0x000000031c0c7810 */ /* 0x000fc40007ffe0ff */
[-C--:B------:R-:W-:Y:S02]  /*4c50*/  ISETP.GE.AND P5, PT, R28, R45.reuse, PT ;  /* 0x0000002d1c00720c */ /* 0x080fe40003fa6270 */
[-C--:B------:R-:W-:Y:S02]  /*4c60*/  ISETP.GE.AND P1, PT, R10, R45.reuse, PT ;  /* 0x0000002d0a00720c */ /* 0x080fe40003f26270 */
[----:B------:R-:W-:Y:S02]  /*4c70*/  ISETP.GE.AND P6, PT, R12, R45, PT ;  /* 0x0000002d0c00720c */ /* 0x000fe40003fc6270 */
[C---:B------:R-:W-:Y:S02]  /*4c80*/  IADD3 R12, R28.reuse, 0x7, RZ ;  /* 0x000000071c0c7810 */ /* 0x040fe40007ffe0ff */
[----:B------:R-:W-:Y:S02]  /*4c90*/  IADD3 R10, R28, 0x4, RZ ;  /* 0x000000041c0a7810 */ /* 0x000fe40007ffe0ff */
[----:B-----5:R-:W-:-:S02]  /*4ca0*/  SEL R11, R72, RZ, !P1 ;  /* 0x000000ff480b7207 */ /* 0x020fc40004800000 */
[-C--:B------:R-:W-:Y:S02]  /*4cb0*/  ISETP.GE.AND P1, PT, R12, R45.reuse, PT ;  /* 0x0000002d0c00720c */ /* 0x080fe40003f26270 */
[----:B------:R-:W-:Y:S02]  /*4cc0*/  IADD3 R74, R28, 0x6, RZ ;  /* 0x000000061c4a7810 */ /* 0x000fe40007ffe0ff */
[----:B------:R-:W-:Y:S02]  /*4cd0*/  ISETP.GE.AND P4, PT, R10, R45, PT ;  /* 0x0000002d0a00720c */ /* 0x000fe40003f86270 */
[----:B------:R-:W-:Y:S02]  /*4ce0*/  PRMT R9, R72, 0x7632, R9 ;  /* 0x0000763248097816 */ /* 0x000fe40000000009 */
[C---:B------:R-:W-:Y:S02]  /*4cf0*/  IADD3 R10, R28.reuse, 0x1, RZ ;  /* 0x000000011c0a7810 */ /* 0x040fe40007ffe0ff */
[----:B------:R-:W-:-:S02]  /*4d00*/  IADD3 R14, R28, 0x5, RZ ;  /* 0x000000051c0e7810 */ /* 0x000fc40007ffe0ff */
[-C--:B------:R-:W-:Y:S02]  /*4d10*/  ISETP.GE.AND P2, PT, R74, R45.reuse, PT ;  /* 0x0000002d4a00720c */ /* 0x080fe40003f46270 */
[----:B------:R-:W-:Y:S02]  /*4d20*/  @P5 PRMT R73, RZ, 0x7610, R73 ;  /* 0x00007610ff495816 */ /* 0x000fe40000000049 */
[----:B------:R-:W-:Y:S02]  /*4d30*/  SEL R72, R9, RZ, !P6 ;  /* 0x000000ff09487207 */ /* 0x000fe40007000000 */
[-C--:B------:R-:W-:Y:S02]  /*4d40*/  ISETP.GE.AND P6, PT, R10, R45.reuse, PT ;  /* 0x0000002d0a00720c */ /* 0x080fe40003fc6270 */
        /* <DEDUP_REMOVED lines=12> */
.L_x_13494:
[----:B--2---:R-:W-:Y:S05]  /*4e10*/  BSYNC B1 ;  /* 0x0000000000017941 */ /* 0x004fea0003800000 */
.L_x_13493:
[----:B-----5:R-:W-:Y:S01]  /*4e20*/  HFMA2.BF16_V2 R73, R8, R73, -RZ.H0_H0 ;  /* 0x0000004908497231 */ /* 0x020fe200003400ff */
[----:B-1----:R-:W-:Y:S01]  /*4e30*/  F2FP.BF16.PACK_AB R9, R5, R4 ;  /* 0x000000040509723e */ /* 0x002fe200000010ff */
[----:B------:R-:W-:Y:S01]  /*4e40*/  IMAD.MOV.U32 R5, RZ, RZ, R13 ;  /* 0x000000ffff057224 */ /* 0x000fe200078e000d */
[----:B------:R-:W-:Y:S01]  /*4e50*/  F2FP.BF16.PACK_AB R7, R7, R6 ;  /* 0x000000060707723e */ /* 0x000fe200000010ff */
[----:B------:R-:W-:Y:S01]  /*4e60*/  BSSY B1, `(.L_x_13495) ;  /* 0x000002f000017945 */ /* 0x000fe20003800000 */
[----:B------:R-:W-:-:S02]  /*4e70*/  PRMT R4, RZ, 0x5410, R73 ;  /* 0x00005410ff047816 */ /* 0x000fc40000000049 */
[----:B------:R-:W-:Y:S01]  /*4e80*/  PRMT R73, RZ, 0x7610, R73 ;  /* 0x00007610ff497816 */ /* 0x000fe20000000049 */
[----:B------:R-:W-:Y:S02]  /*4e90*/  HFMA2.BF16_V2 R72, R5, R72, -RZ.H0_H0 ;  /* 0x0000004805487231 */ /* 0x000fe400003400ff */
[----:B------:R-:W-:Y:S02]  /*4ea0*/  HFMA2.BF16_V2 R69, R7, R69, -RZ.H0_H0 ;  /* 0x0000004507457231 */ /* 0x000fe400003400ff */
[----:B------:R-:W-:Y:S01]  /*4eb0*/  FADD.FTZ R73, R4, R73 ;  /* 0x0000004904497221 */ /* 0x000fe20000010000 */
[--C-:B------:R-:W-:Y:S01]  /*4ec0*/  PRMT R6, RZ, 0x5410, R72.reuse ;  /* 0x00005410ff067816 */ /* 0x100fe20000000048 */
[----:B------:R-:W-:Y:S01]  /*4ed0*/  IMAD.MOV.U32 R4, RZ, RZ, R9 ;  /* 0x000000ffff047224 */ /* 0x000fe200078e0009 */
[----:B------:R-:W-:-:S04]  /*4ee0*/  PRMT R72, RZ, 0x7610, R72 ;  /* 0x00007610ff487816 */ /* 0x000fc80000000048 */
[----:B------:R-:W-:Y:S01]  /*4ef0*/  HFMA2.BF16_V2 R71, R4, R71, -RZ.H0_H0 ;  /* 0x0000004704477231 */ /* 0x000fe200003400ff */
[----:B------:R-:W-:-:S04]  /*4f00*/  FADD.FTZ R6, R6, R72 ;  /* 0x0000004806067221 */ /* 0x000fc80000010000 */
[--C-:B------:R-:W-:Y:S02]  /*4f10*/  PRMT R9, RZ, 0x5410, R71.reuse ;  /* 0x00005410ff097816 */ /* 0x100fe40000000047 */
[----:B------:R-:W-:-:S05]  /*4f20*/  PRMT R71, RZ, 0x7610, R71 ;  /* 0x00007610ff477816 */ /* 0x000fca0000000047 */
[----:B------:R-:W-:Y:S02]  /*4f30*/  FADD.FTZ R10, R9, R71 ;  /* 0x00000047090a7221 */ /* 0x000fe40000010000 */
[----:B------:R-:W-:Y:S01]  /*4f40*/  FADD.FTZ R9, R73, R6 ;  /* 0x0000000649097221 */ /* 0x000fe20000010000 */
[----:B------:R-:W-:Y:S01]  /*4f50*/  PRMT R6, RZ, 0x5410, R69 ;  /* 0x00005410ff067816 */ /* 0x000fe20000000045 */
[----:B------:R-:W-:Y:S05]  /*4f60*/  @P0 BRA `(.L_x_13496) ;  /* 0x000001e000000947 */ /* 0x000fea0003800000 */
[C---:B------:R-:W-:Y:S02]  /*4f70*/  IADD3 R12, R28.reuse, 0x2, RZ ;  /* 0x000000021c0c7810 */ /* 0x040fe40007ffe0ff */
[C---:B------:R-:W-:Y:S02]  /*4f80*/  IADD3 R72, R28.reuse, 0x5, RZ ;  /* 0x000000051c487810 */ /* 0x040fe40007ffe0ff */
[-C--:B------:R-:W-:Y:S02]  /*4f90*/  ISETP.GE.AND P5, PT, R28, R45.reuse, PT ;  /* 0x0000002d1c00720c */ /* 0x080fe40003fa6270 */
[----:B------:R-:W-:-:S02]  /*4fa0*/  ISETP.GE.AND P1, PT, R12, R45, PT ;  /* 0x0000002d0c00720c */ /* 0x000fc40003f26270 */
[----:B------:R-:W-:Y:S02]  /*4fb0*/  IADD3 R12, R28, 0x4, RZ ;  /* 0x000000041c0c7810 */ /* 0x000fe40007ffe0ff */
[-C--:B------:R-:W-:Y:S02]  /*4fc0*/  ISETP.GE.AND P3, PT, R72, R45.reuse, PT ;  /* 0x0000002d4800720c */ /* 0x080fe40003f66270 */
[----:B------:R-:W-:Y:S02]  /*4fd0*/  IADD3 R72, R28, 0x7, RZ ;  /* 0x000000071c487810 */ /* 0x000fe40007ffe0ff */
[----:B------:R-:W-:Y:S02]  /*4fe0*/  ISETP.GE.AND P4, PT, R12, R45, PT ;  /* 0x0000002d0c00720c */ /* 0x000fe40003f86270 */
[----:B------:R-:W-:Y:S02]  /*4ff0*/  SEL R12, R67, RZ, !P1 ;  /* 0x000000ff430c7207 */ /* 0x000fe40004800000 */
[----:B------:R-:W-:-:S02]  /*5000*/  IADD3 R14, R28, 0x3, RZ ;  /* 0x000000031c0e7810 */ /* 0x000fc40007ffe0ff */
[-C--:B------:R-:W-:Y:S02]  /*5010*/  ISETP.GE.AND P1, PT, R72, R45.reuse, PT ;  /* 0x0000002d4800720c */ /* 0x080fe40003f26270 */
[----:B------:R-:W-:Y:S02]  /*5020*/  IADD3 R74, R28, 0x6, RZ ;  /* 0x000000061c4a7810 */ /* 0x000fe40007ffe0ff */
[-C--:B------:R-:W-:Y:S02]  /*5030*/  ISETP.GE.AND P6, PT, R14, R45.reuse, PT ;  /* 0x0000002d0e00720c */ /* 0x080fe40003fc6270 */
[----:B------:R-:W-:Y:S02]  /*5040*/  PRMT R11, R67, 0x7632, R11 ;  /* 0x00007632430b7816 */ /* 0x000fe4000000000b */
[----:B------:R-:W-:Y:S02]  /*5050*/  ISETP.GE.AND P2, PT, R74, R45, PT ;  /* 0x0000002d4a00720c */ /* 0x000fe40003f46270 */
        /* <DEDUP_REMOVED lines=15> */
.L_x_13496:
[----:B------:R-:W-:Y:S05]  /*5150*/  BSYNC B1 ;  /* 0x0000000000017941 */ /* 0x000fea0003800000 */
.L_x_13495:
        /* <DEDUP_REMOVED lines=38> */
[C---:B------:R-:W-:Y:S02]  /*53c0*/  PRMT R13, R41.reuse, 0x7632, R13 ;  /* 0x00007632290d7816 */ /* 0x040fe4000000000d */
        /* <DEDUP_REMOVED lines=10> */
.L_x_13498:
[----:B------:R-:W-:Y:S05]  /*5470*/  BSYNC B1 ;  /* 0x0000000000017941 */ /* 0x000fea0003800000 */
.L_x_13497:
        /* <DEDUP_REMOVED lines=13> */
[--C-:B------:R-:W-:Y:S01]  /*5550*/  PRMT R14, RZ, 0x5410, R41.reuse ;  /* 0x00005410ff0e7816 */ /* 0x100fe20000000029 */
        /* <DEDUP_REMOVED lines=43> */
.L_x_13500:
[----:B------:R-:W-:Y:S05]  /*5810*/  BSYNC B1 ;  /* 0x0000000000017941 */ /* 0x000fea0003800000 */
.L_x_13499:
        /* <DEDUP_REMOVED lines=49> */
.L_x_13502:
[----:B------:R-:W-:Y:S05]  /*5b30*/  BSYNC B1 ;  /* 0x0000000000017941 */ /* 0x000fea0003800000 */
.L_x_13501:
        /* <DEDUP_REMOVED lines=30> */
[----:B------:R-:W-:-:S02]  /*5d20*/  SEL R36, R51, RZ, !P1 ;  /* 0x000000ff33247207 */ /* 0x000fc40004800000 */
[-C--:B------:R-:W-:Y:S02]  /*5d30*/  ISETP.GE.AND P1, PT, R42, R45.reuse, PT ;  /* 0x0000002d2a00720c */ /* 0x080fe40003f26270 */
[----:B------:R-:W-:Y:S02]  /*5d40*/  IADD3 R44, R28, 0x6, RZ ;  /* 0x000000061c2c7810 */ /* 0x000fe40007ffe0ff */
        /* <DEDUP_REMOVED lines=18> */
.L_x_13504:
[----:B------:R-:W-:Y:S05]  /*5e70*/  BSYNC B1 ;  /* 0x0000000000017941 */ /* 0x000fea0003800000 */
.L_x_13503:
        /* <DEDUP_REMOVED lines=49> */
.L_x_13506:
[----:B------:R-:W-:Y:S05]  /*6190*/  BSYNC B1 ;  /* 0x0000000000017941 */ /* 0x000fea0003800000 */
.L_x_13505:
        /* <DEDUP_REMOVED lines=62> */
.L_x_13508:
[----:B------:R-:W-:Y:S05]  /*6580*/  BSYNC B1 ;  /* 0x0000000000017941 */ /* 0x000fea0003800000 */
.L_x_13507:
        /* <DEDUP_REMOVED lines=29> */
.L_x_13492:
[----:B------:R-:W-:Y:S05]  /*6760*/  BSYNC B0 ;  /* 0x0000000000007941 */ /* 0x000fea0003800000 */
.L_x_13490:
[----:B------:R-:W1:Y:S01]  /*6770*/  SHFL.BFLY PT, R0, R23, 0x2, 0x1f ;  /* 0x0c401f0017007f89 */ /* 0x000e6200000e0000 */
[----:B------:R-:W-:Y:S01]  /*6780*/  LOP3.LUT R13, R39, 0x3, RZ, 0xc0, !PT ;  /* 0x00000003270d7812 */ /* 0x000fe200078ec0ff */
[----:B------:R-:W-:Y:S02]  /*6790*/  BSSY B0, `(.L_x_13510) ;  /* 0x0000048000007945 */ /* 0x000fe40003800000 */
[----:B0-----:R-:W0:Y:S01]  /*67a0*/  SHFL.BFLY PT, R3, R22, 0x2, 0x1f ;  /* 0x0c401f0016037f89 */ /* 0x001e2200000e0000 */
[----:B------:R-:W-:Y:S02]  /*67b0*/  ISETP.NE.AND P2, PT, R13, RZ, PT ;  /* 0x000000ff0d00720c */ /* 0x000fe40003f45270 */
[C---:B------:R-:W-:Y:S01]  /*67c0*/  LOP3.LUT R13, R43.reuse, 0xffffffc0, RZ, 0xc0, !PT ;  /* 0xffffffc02b0d7812 */ /* 0x040fe200078ec0ff */
[----:B------:R-:W2:Y:S01]  /*67d0*/  SHFL.BFLY PT, R4, R21, 0x2, 0x1f ;  /* 0x0c401f0015047f89 */ /* 0x000ea200000e0000 */
[----:B------:R-:W-:-:S02]  /*67e0*/  ISETP.GT.OR P0, PT, R43, 0x3f, P2 ;  /* 0x0000003f2b00780c */ /* 0x000fc40001704670 */
[----:B------:R-:W-:Y:S01]  /*67f0*/  ISETP.NE.OR P5, PT, R13, 0x40, P2 ;  /* 0x000000400d00780c */ /* 0x000fe200017a5670 */
[----:B------:R-:W3:Y:S01]  /*6800*/  SHFL.BFLY PT, R5, R20, 0x2, 0x1f ;  /* 0x0c401f0014057f89 */ /* 0x000ee200000e0000 */
[----:B------:R-:W-:-:S03]  /*6810*/  ISETP.GT.OR P1, PT, R43, 0x1f, P2 ;  /* 0x0000001f2b00780c */ /* 0x000fc60001724670 */
[----:B------:R-:W4:Y:S04]  /*6820*/  SHFL.BFLY PT, R8, R19, 0x2, 0x1f ;  /* 0x0c401f0013087f89 */ /* 0x000f2800000e0000 */
[----:B------:R-:W4:Y:S04]  /*6830*/  SHFL.BFLY PT, R7, R18, 0x2, 0x1f ;  /* 0x0c401f0012077f89 */ /* 0x000f2800000e0000 */
[----:B------:R-:W4:Y:S01]  /*6840*/  SHFL.BFLY PT, R12, R17, 0x2, 0x1f ;  /* 0x0c401f00110c7f89 */ /* 0x000f2200000e0000 */
[----:B-1----:R-:W-:-:S03]  /*6850*/  FADD.FTZ R0, R0, R23 ;  /* 0x0000001700007221 */ /* 0x002fc60000010000 */
[----:B------:R-:W1:Y:S01]  /*6860*/  SHFL.BFLY PT, R9, R16, 0x2, 0x1f ;  /* 0x0c401f0010097f89 */ /* 0x000e6200000e0000 */
[----:B0-----:R-:W-:Y:S02]  /*6870*/  FADD.FTZ R2, R3, R22 ;  /* 0x0000001603027221 */ /* 0x001fe40000010000 */
[----:B--2---:R-:W-:Y:S01]  /*6880*/  FADD.FTZ R4, R4, R21 ;  /* 0x0000001504047221 */ /* 0x004fe20000010000 */
[----:B------:R-:W0:Y:S01]  /*6890*/  SHFL.BFLY PT, R3, R0, 0x1, 0x1f ;  /* 0x0c201f0000037f89 */ /* 0x000e2200000e0000 */
[----:B---3--:R-:W-:-:S03]  /*68a0*/  FADD.FTZ R6, R5, R20 ;  /* 0x0000001405067221 */ /* 0x008fc60000010000 */
[----:B------:R-:W-:Y:S01]  /*68b0*/  BAR.SYNC.DEFER_BLOCKING 0x0 ;  /* 0x0000000000007b1d */ /* 0x000fe20000010000 */
[----:B----4-:R-:W-:-:S05]  /*68c0*/  FADD.FTZ R8, R8, R19 ;  /* 0x0000001308087221 */ /* 0x010fca0000010000 */
[----:B------:R-:W2:Y:S01]  /*68d0*/  SHFL.BFLY PT, R5, R2, 0x1, 0x1f ;  /* 0x0c201f0002057f89 */ /* 0x000ea200000e0000 */
[----:B------:R-:W-:Y:S01]  /*68e0*/  FADD.FTZ R10, R7, R18 ;  /* 0x00000012070a7221 */ /* 0x000fe20000010000 */
[----:B------:R-:W-:Y:S02]  /*68f0*/  SHF.R.S32.HI R18, RZ, 0x1f, R39 ;  /* 0x0000001fff127819 */ /* 0x000fe40000011427 */
[----:B------:R-:W3:Y:S01]  /*6900*/  SHFL.BFLY PT, R7, R4, 0x1, 0x1f ;  /* 0x0c201f0004077f89 */ /* 0x000ee200000e0000 */
[----:B------:R-:W-:Y:S01]  /*6910*/  FADD.FTZ R12, R12, R17 ;  /* 0x000000110c0c7221 */ /* 0x000fe20000010000 */
[----:B------:R-:W-:Y:S02]  /*6920*/  LEA.HI R18, R18, R39, RZ, 0x2 ;  /* 0x0000002712127211 */ /* 0x000fe400078f10ff */
[----:B------:R-:W4:Y:S01]  /*6930*/  SHFL.BFLY PT, R11, R8, 0x1, 0x1f ;  /* 0x0c201f00080b7f89 */ /* 0x000f2200000e0000 */
[----:B-1----:R-:W-:Y:S01]  /*6940*/  FADD.FTZ R14, R9, R16 ;  /* 0x00000010090e7221 */ /* 0x002fe20000010000 */
[----:B------:R-:W-:-:S02]  /*6950*/  SHF.R.S32.HI R25, RZ, 0x2, R18 ;  /* 0x00000002ff197819 */ /* 0x000fc40000011412 */
[----:B------:R-:W1:Y:S01]  /*6960*/  SHFL.BFLY PT, R9, R6, 0x1, 0x1f ;  /* 0x0c201f0006097f89 */ /* 0x000e6200000e0000 */
[C---:B------:R-:W-:Y:S01]  /*6970*/  IADD3 R16, R43.reuse, 0x1f, RZ ;  /* 0x0000001f2b107810 */ /* 0x040fe20007ffe0ff */
[----:B0-----:R-:W-:Y:S02]  /*6980*/  FADD.FTZ R0, R0, R3 ;  /* 0x0000000300007221 */ /* 0x001fe40000010000 */
[----:B------:R-:W0:Y:S01]  /*6990*/  SHFL.BFLY PT, R15, R10, 0x1, 0x1f ;  /* 0x0c201f000a0f7f89 */ /* 0x000e2200000e0000 */
[----:B------:R-:W-:Y:S01]  /*69a0*/  IMAD R40, R40, 0x40, R25 ;  /* 0x0000004028287824 */ /* 0x000fe200078e0219 */
[----:B------:R-:W-:Y:S02]  /*69b0*/  ISETP.GT.U32.AND P3, PT, R16, 0x3e, PT ;  /* 0x0000003e1000780c */ /* 0x000fe40003f64070 */
[----:B------:R-:W0:Y:S01]  /*69c0*/  SHFL.BFLY PT, R17, R12, 0x1, 0x1f ;  /* 0x0c201f000c117f89 */ /* 0x000e2200000e0000 */
[----:B------:R-:W-:-:S03]  /*69d0*/  LOP3.LUT R16, R43, 0xffffffe0, RZ, 0xc0, !PT ;  /* 0xffffffe02b107812 */ /* 0x000fc600078ec0ff */
[----:B------:R-:W0:Y:S01]  /*69e0*/  SHFL.BFLY PT, R23, R14, 0x1, 0x1f ;  /* 0x0c201f000e177f89 */ /* 0x000e2200000e0000 */
[----:B--2---:R-:W-:Y:S01]  /*69f0*/  FADD.FTZ R13, R2, R5 ;  /* 0x00000005020d7221 */ /* 0x004fe20000010000 */
[----:B------:R-:W-:Y:S01]  /*6a00*/  ISETP.NE.OR P4, PT, R16, 0x20, P2 ;  /* 0x000000201000780c */ /* 0x000fe20001785670 */
[----:B---3--:R-:W-:Y:S01]  /*6a10*/  FADD.FTZ R18, R4, R7 ;  /* 0x0000000704127221 */ /* 0x008fe20000010000 */
[----:B------:R2:W-:Y:S01]  /*6a20*/  @!P5 STS [R40.X4+-0x160], R0 ;  /* 0xfffea0002800d388 */ /* 0x0005e20000004800 */
[----:B----4-:R-:W-:-:S03]  /*6a30*/  FADD.FTZ R20, R8, R11 ;  /* 0x0000000b08147221 */ /* 0x010fc60000010000 */
[----:B------:R2:W-:Y:S01]  /*6a40*/  @!P5 STS [R40.X4+-0x140], R13 ;  /* 0xfffec00d2800d388 */ /* 0x0005e20000004800 */
[----:B-1----:R-:W-:-:S03]  /*6a50*/  FADD.FTZ R19, R6, R9 ;  /* 0x0000000906137221 */ /* 0x002fc60000010000 */
[----:B------:R2:W-:Y:S01]  /*6a60*/  @!P5 STS [R40.X4+-0x120], R18 ;  /* 0xfffee0122800d388 */ /* 0x0005e20000004800 */
[----:B0-----:R-:W-:-:S03]  /*6a70*/  FADD.FTZ R21, R10, R15 ;  /* 0x0000000f0a157221 */ /* 0x001fc60000010000 */
[----:B------:R2:W-:Y:S01]  /*6a80*/  @!P5 STS [R40.X4+-0x100], R19 ;  /* 0xffff00132800d388 */ /* 0x0005e20000004800 */
[----:B------:R-:W-:-:S03]  /*6a90*/  FADD.FTZ R22, R12, R17 ;  /* 0x000000110c167221 */ /* 0x000fc60000010000 */
[----:B------:R2:W-:Y:S01]  /*6aa0*/  @!P5 STS [R40.X4+-0xe0], R20 ;  /* 0xffff20142800d388 */ /* 0x0005e20000004800 */
[----:B------:R-:W-:-:S03]  /*6ab0*/  FADD.FTZ R23, R14, R23 ;  /* 0x000000170e177221 */ /* 0x000fc60000010000 */
[----:B------:R2:W-:Y:S04]  /*6ac0*/  @!P5 STS [R40.X4+-0xc0], R21 ;  /* 0xffff40152800d388 */ /* 0x0005e80000004800 */
[----:B------:R2:W-:Y:S04]  /*6ad0*/  @!P5 STS [R40.X4+-0xa0], R22 ;  /* 0xffff60162800d388 */ /* 0x0005e80000004800 */
[----:B------:R2:W-:Y:S04]  /*6ae0*/  @!P5 STS [R40.X4+-0x80], R23 ;  /* 0xffff80172800d388 */ /* 0x0005e80000004800 */
[----:B------:R-:W-:Y:S06]  /*6af0*/  BAR.SYNC.DEFER_BLOCKING 0x0 ;  /* 0x0000000000007b1d */ /* 0x000fec0000010000 */
[----:B------:R-:W-:Y:S05]  /*6b00*/  @P0 BRA `(.L_x_13511) ;  /* 0x0000010000000947 */ /* 0x000fea0003800000 */
[----:B--2---:R-:W0:Y:S04]  /*6b10*/  LDS R3, [R40.X4+0xa0] ;  /* 0x0000a00028037984 */ /* 0x004e280000004800 */
        /* <DEDUP_REMOVED lines=15> */
.L_x_13511:
[----:B--2---:R-:W-:Y:S05]  /*6c10*/  BSYNC B0 ;  /* 0x0000000000007941 */ /* 0x004fea0003800000 */
.L_x_13510:
        /* <DEDUP_REMOVED lines=17> */
[----:B------:R-:W4:Y:S04]  /*6d30*/  @!P2 LDS R6, [R40.X4+0x140] ;  /* 0x000140002806a984 */ /* 0x000f280000004800 */
[----:B------:R-:W4:Y:S04]  /*6d40*/  @!P2 LDS R9, [R40.X4+0x160] ;  /* 0x000160002809a984 */ /* 0x000f280000004800 */
[----:B------:R-:W4:Y:S01]  /*6d50*/  @!P2 LDS R8, [R40.X4+0x180] ;  /* 0x000180002808a984 */ /* 0x000f220000004800 */
[----:B0-----:R-:W-:-:S02]  /*6d60*/  FADD.FTZ R0, R0, R3 ;  /* 0x0000000300007221 */ /* 0x001fc40000010000 */
[----:B-1----:R-:W-:Y:S02]  /*6d70*/  FADD.FTZ R13, R13, R2 ;  /* 0x000000020d0d7221 */ /* 0x002fe40000010000 */
[----:B--2---:R-:W-:Y:S02]  /*6d80*/  FADD.FTZ R18, R18, R5 ;  /* 0x0000000512127221 */ /* 0x004fe40000010000 */
[----:B---3--:R-:W-:Y:S02]  /*6d90*/  FADD.FTZ R19, R19, R4 ;  /* 0x0000000413137221 */ /* 0x008fe40000010000 */
[----:B----4-:R-:W-:Y:S02]  /*6da0*/  @!P2 FADD.FTZ R20, R20, R7 ;  /* 0x000000071414a221 */ /* 0x010fe40000010000 */
[----:B------:R-:W-:Y:S02]  /*6db0*/  @!P2 FADD.FTZ R21, R21, R6 ;  /* 0x000000061515a221 */ /* 0x000fe40000010000 */
[----:B------:R-:W-:-:S02]  /*6dc0*/  @!P2 FADD.FTZ R22, R22, R9 ;  /* 0x000000091616a221 */ /* 0x000fc40000010000 */
[----:B------:R-:W-:Y:S02]  /*6dd0*/  @!P2 FADD.FTZ R23, R23, R8 ;  /* 0x000000081717a221 */ /* 0x000fe40000010000 */
.L_x_13513:
[----:B0-----:R-:W-:Y:S05]  /*6de0*/  BSYNC B0 ;  /* 0x0000000000007941 */ /* 0x001fea0003800000 */
.L_x_13512:
[----:B------:R-:W-:Y:S06]  /*6df0*/  BAR.SYNC.DEFER_BLOCKING 0x0 ;  /* 0x0000000000007b1d */ /* 0x000fec0000010000 */
[----:B------:R-:W-:Y:S05]  /*6e00*/  @P3 EXIT ;  /* 0x000000000000394d */ /* 0x000fea0003800000 */
[----:B------:R-:W0:Y:S01]  /*6e10*/  S2UR UR4, SR_CTAID.Y ;  /* 0x00000000000479c3 */ /* 0x000e220000002600 */
[----:B------:R-:W-:-:S07]  /*6e20*/  ULDC UR7, c[0x0][0xc] ;  /* 0x0000030000077ab9 */ /* 0x000fce0000000800 */
[----:B------:R-:W1:Y:S08]  /*6e30*/  S2UR UR5, SR_CTAID.X ;  /* 0x00000000000579c3 */ /* 0x000e700000002500 */
[----:B------:R-:W2:Y:S01]  /*6e40*/  S2UR UR6, SR_CTAID.Z ;  /* 0x00000000000679c3 */ /* 0x000ea20000002700 */
[----:B0-----:R-:W-:-:S03]  /*6e50*/  UIMAD UR4, UR4, UR7, URZ ;  /* 0x00000007040472a4 */ /* 0x001fc6000f8e023f */
[----:B------:R-:W-:Y:S02]  /*6e60*/  ULDC UR7, c[0x0][0x14] ;  /* 0x0000050000077ab9 */ /* 0x000fe40000000800 */
[----:B------:R-:W-:Y:S02]  /*6e70*/  UIMAD UR4, UR4, UR7, URZ ;  /* 0x00000007040472a4 */ /* 0x000fe4000f8e023f */
[----:B-1----:R-:W-:Y:S02]  /*6e80*/  UIMAD UR5, UR5, UR7, URZ ;  /* 0x00000007050572a4 */ /* 0x002fe4000f8e023f */
[----:B------:R-:W-:Y:S02]  /*6e90*/  USHF.L.U32 UR4, UR4, 0x6, URZ ;  /* 0x0000000604047899 */ /* 0x000fe4000800063f */
[----:B------:R-:W-:Y:S02]  /*6ea0*/  USHF.L.U32 UR5, UR5, 0x6, URZ ;  /* 0x0000000605057899 */ /* 0x000fe4000800063f */
[----:B------:R-:W-:-:S02]  /*6eb0*/  USHF.R.S32.HI UR7, URZ, 0x1f, UR4 ;  /* 0x0000001f3f077899 */ /* 0x000fc40008011404 */
[----:B--2---:R-:W-:Y:S02]  /*6ec0*/  USHF.L.U32 UR6, UR6, 0x6, URZ ;  /* 0x0000000606067899 */ /* 0x004fe4000800063f */
[----:B------:R-:W-:Y:S02]  /*6ed0*/  USHF.R.S32.HI UR8, URZ, 0x1f, UR5 ;  /* 0x0000001f3f087899 */ /* 0x000fe40008011405 */
[----:B------:R-:W-:Y:S02]  /*6ee0*/  USHF.R.S32.HI UR9, URZ, 0x1f, UR6 ;  /* 0x0000001f3f097899 */ /* 0x000fe40008011406 */
[----:B------:R-:W-:-:S04]  /*6ef0*/  UIADD3 UR4, UP0, UP1, UR4, UR5, UR6 ;  /* 0x0000000504047290 */ /* 0x000fc8000f91e006 */
[----:B------:R-:W-:Y:S01]  /*6f00*/  UIADD3.X UR7, UR7, UR8, UR9, UP0, UP1 ;  /* 0x0000000807077290 */ /* 0x000fe200087e2409 */
[----:B------:R-:W-:Y:S11]  /*6f10*/  @P2 EXIT ;  /* 0x000000000000294d */ /* 0x000ff60003800000 */
[C---:B------:R-:W-:Y:S02]  /*6f20*/  IADD3 R3, R25.reuse, 0x8, RZ ;  /* 0x0000000819037810 */ /* 0x040fe40007ffe0ff */
[----:B------:R-:W-:Y:S02]  /*6f30*/  IADD3 R7, P0, R25, UR4, RZ ;  /* 0x0000000419077c10 */ /* 0x000fe4000ff1e0ff */
[----:B------:R-:W-:Y:S02]  /*6f40*/  IADD3 R5, P1, R3, UR4, RZ ;  /* 0x0000000403057c10 */ /* 0x000fe4000ff3e0ff */
[----:B------:R-:W-:Y:S02]  /*6f50*/  LEA.HI.X.SX32 R10, R25, UR7, 0x1, P0 ;  /* 0x00000007190a7c11 */ /* 0x000fe400080f0eff */
[----:B------:R-:W-:Y:S02]  /*6f60*/  LEA R2, P0, R7, c[0x0][0x160], 0x1 ;  /* 0x0000580007027a11 */ /* 0x000fe400078008ff */
[----:B------:R-:W-:-:S02]  /*6f70*/  LEA.HI.X.SX32 R8, R3, UR7, 0x1, P1 ;  /* 0x0000000703087c11 */ /* 0x000fc400088f0eff */
[----:B------:R-:W-:Y:S02]  /*6f80*/  IADD3 R6, R25, 0x10, RZ ;  /* 0x0000001019067810 */ /* 0x000fe40007ffe0ff */
        /* <DEDUP_REMOVED lines=17> */
[C---:B------:R-:W-:Y:S02]  /*70a0*/  IADD3 R14, R25.reuse, 0x30, RZ ;  /* 0x00000030190e7810 */ /* 0x040fe40007ffe0ff */
[----:B------:R-:W-:Y:S02]  /*70b0*/  IADD3 R25, R25, 0x38, RZ ;  /* 0x0000003819197810 */ /* 0x000fe40007ffe0ff */
[----:B------:R-:W-:Y:S02]  /*70c0*/  LEA.HI.X R11, R11, c[0x0][0x164], R16, 0x1, P0 ;  /* 0x000059000b0b7a11 */ /* 0x000fe400000f0c10 */
[----:B------:R-:W-:Y:S02]  /*70d0*/  F2FP.BF16.PACK_AB R0, R13, R0 ;  /* 0x000000000d00723e */ /* 0x000fe400000010ff */
[----:B------:R-:W-:Y:S02]  /*70e0*/  IADD3 R27, P0, R12, UR4, RZ ;  /* 0x000000040c1b7c10 */ /* 0x000fe4000ff1e0ff */
[----:B------:R-:W-:Y:S01]  /*70f0*/  IADD3 R15, P1, R14, UR4, RZ ;  /* 0x000000040e0f7c10 */ /* 0x000fe2000ff3e0ff */
[----:B------:R0:W-:Y:S01]  /*7100*/  STG.E.U16 [R2.64], R0 ;  /* 0x0000000002007986 */ /* 0x0001e2000c10150a */
[----:B------:R-:W-:-:S02]  /*7110*/  IADD3 R17, P2, R25, UR4, RZ ;  /* 0x0000000419117c10 */ /* 0x000fc4000ff5e0ff */
[----:B------:R-:W-:Y:S02]  /*7120*/  F2FP.BF16.PACK_AB R18, R19, R18 ;  /* 0x000000121312723e */ /* 0x000fe400000010ff */
[----:B------:R-:W-:Y:S02]  /*7130*/  PRMT R19, R0, 0x7632, R19 ;  /* 0x0000763200137816 */ /* 0x000fe40000000013 */
[----:B------:R-:W-:Y:S02]  /*7140*/  LEA.HI.X.SX32 R28, R12, UR7, 0x1, P0 ;  /* 0x000000070c1c7c11 */ /* 0x000fe400080f0eff */
[----:B------:R-:W-:Y:S01]  /*7150*/  LEA.HI.X.SX32 R26, R14, UR7, 0x1, P1 ;  /* 0x000000070e1a7c11 */ /* 0x000fe200088f0eff */
[----:B------:R1:W-:Y:S01]  /*7160*/  STG.E.U16 [R4.64], R19 ;  /* 0x0000001304007986 */ /* 0x0003e2000c10150a */
[----:B------:R-:W-:Y:S02]  /*7170*/  LEA R12, P0, R27, c[0x0][0x160], 0x1 ;  /* 0x000058001b0c7a11 */ /* 0x000fe400078008ff */
[----:B------:R-:W-:Y:S01]  /*7180*/  F2FP.BF16.PACK_AB R20, R21, R20 ;  /* 0x000000141514723e */ /* 0x000fe200000010ff */
[----:B------:R-:W-:Y:S01]  /*7190*/  STG.E.U16 [R6.64], R18 ;  /* 0x0000001206007986 */ /* 0x000fe2000c10150a */
[----:B------:R-:W-:-:S02]  /*71a0*/  LEA R14, P1, R15, c[0x0][0x160], 0x1 ;  /* 0x000058000f0e7a11 */ /* 0x000fc400078208ff */
[----:B------:R-:W-:Y:S02]  /*71b0*/  LEA.HI.X.SX32 R24, R25, UR7, 0x1, P2 ;  /* 0x0000000719187c11 */ /* 0x000fe400090f0eff */
[----:B------:R-:W-:Y:S02]  /*71c0*/  LEA R16, P2, R17, c[0x0][0x160], 0x1 ;  /* 0x0000580011107a11 */ /* 0x000fe400078408ff */
        /* <DEDUP_REMOVED lines=13> */
.L_x_13514:
        /* <DEDUP_REMOVED lines=14> */
.L_x_23930:


//--------------------- .text._ZN4vllm25paged_attention_v1_kernelI13__nv_bfloat16S1_Li32ELi32ELi128ELNS_18Fp8KVCacheDataTypeE0ELb0EEEvPT_PKS3_PKT0_S9_ifPKiSB_iPKfiiiSD_SD_iiiii --------------------------
	.section	.text._ZN4vllm25paged_attention_v1_kernelI13__nv_bfloat16S1_Li32ELi32ELi128ELNS_18Fp8KVCacheDataTypeE0ELb0EEEvPT_PKS3_PKT0_S9_ifPKiSB_iPKfiiiSD_SD_iiiii,"ax",@progbits
	.sectioninfo	@"SHI_REGISTERS=63"
	.align	128
        .global         _ZN4vllm25paged_attention_v1_kernelI13__nv_bfloat16S1_Li32ELi32ELi128ELNS_18Fp8KVCacheDataTypeE0ELb0EEEvPT_PKS3_PKT0_S9_ifPKiSB_iPKfiiiSD_SD_iiiii
        .type           _ZN4vllm25paged_attention_v1_kernelI13__nv_bfloat16S1_Li32ELi32ELi128ELNS_18Fp8KVCacheDataTypeE0ELb0EEEvPT_PKS3_PKT0_S9_ifPKiSB_iPKfiiiSD_SD_iiiii,@function
        .size           _ZN4vllm25paged_attention_v1_kernelI13__nv_bfloat16S1_Li32ELi32ELi128ELNS_18Fp8KVCacheDataTypeE0ELb0EEEvPT_PKS3_PKT0_S9_ifPKiSB_iPKfiiiSD_SD_iiiii,(.L_x_23931 - _ZN4vllm25paged_attention_v1_kernelI13__nv_bfloat16S1_Li32ELi32ELi128ELNS_18Fp8KVCacheDataTypeE0ELb0EEEvPT_PKS3_PKT0_S9_ifPKiSB_iPKfiiiSD_SD_iiiii)
        .other          _ZN4vllm25paged_attention_v1_kernelI13__nv_bfloat16S1_Li32ELi32ELi128ELNS_18Fp8KVCacheDataTypeE0ELb0EEEvPT_PKS3_PKT0_S9_ifPKiSB_iPKfiiiSD_SD_iiiii,@"STO_CUDA_ENTRY STV_DEFAULT"
_ZN4vllm25paged_attention_v1_kernelI13__nv_bfloat16S1_Li32ELi32ELi128ELNS_18Fp8KVCacheDataTypeE0ELb0EEEvPT_PKS3_PKT0_S9_ifPKiSB_iPKfiiiSD_SD_iiiii:
.text._ZN4vllm25paged_attention_v1_kernelI13__nv_bfloat16S1_Li32ELi32ELi128ELNS_18Fp8KVCacheDataTypeE0ELb0EEEvPT_PKS3_PKT0_S9_ifPKiSB_iPKfiiiSD_SD_iiiii:
        /* <DEDUP_REMOVED lines=27> */
[----:B------:R-:W-:Y:S02]  /*01b0*/  ULDC UR5, c[0x0][0x180] ;  /* 0x0000600000057ab9 */ /* 0x000fe40000000800 */
        /* <DEDUP_REMOVED lines=33> */
[----:B------:R-:W-:Y:S02]  /*03d0*/  IMAD R2, R20, R7, R0 ;  /* 0x0000000714027224 */ /* 0x000fe400078e0200 */
[----:B------:R-:W0:Y:S03]  /*03e0*/  S2R R0, SR_TID.X ;  /* 0x0000000000007919 */ /* 0x000e260000002100 */
[----:B------:R-:W-:-:S13]  /*03f0*/  ISETP.GT.U32.AND P1, PT, R5, R2, PT ;  /* 0x000000020500720c */ /* 0x000fda0003f24070 */
[----:B------:R-:W-:Y:S01]  /*0400*/  @!P1 IMAD.IADD R2, R2, 0x1, -R5 ;  /* 0x0000000102029824 */ /* 0x000fe200078e0a05 */
[----:B------:R-:W-:Y:S02]  /*0410*/  @!P1 IADD3 R20, R20, 0x1, RZ ;  /* 0x0000000114149810 */ /* 0x000fe40007ffe0ff */
[----:B------:R-:W-:Y:S02]  /*0420*/  ISETP.NE.AND P1, PT, R4, RZ, PT ;  /* 0x000000ff0400720c */ /* 0x000fe40003f25270 */
[----:B------:R-:W-:Y:S02]  /*0430*/  ISETP.GE.U32.AND P0, PT, R2, R5, PT ;  /* 0x000000050200720c */ /* 0x000fe40003f06070 */
[----:B------:R-:W-:Y:S02]  /*0440*/  LOP3.LUT R2, R4, UR8, RZ, 0x3c, !PT ;  /* 0x0000000804027c12 */ /* 0x000fe4000f8e3cff */
[----:B0-----:R-:W-:Y:S02]  /*0450*/  SHF.R.S32.HI R3, RZ, 0x1f, R0 ;  /* 0x0000001fff037819 */ /* 0x001fe40000011400 */
[----:B------:R-:W-:-:S02]  /*0460*/  ISETP.GE.AND P2, PT, R2, RZ, PT ;  /* 0x000000ff0200720c */ /* 0x000fc40003f46270 */
[----:B------:R-:W-:-:S04]  /*0470*/  LEA.HI R3, R3, R0, RZ, 0x5 ;  /* 0x0000000003037211 */ /* 0x000fc800078f28ff */
[----:B------:R-:W-:Y:S02]  /*0480*/  LOP3.LUT R5, R3, 0xffffffe0, RZ, 0xc0, !PT ;  /* 0xffffffe003057812 */ /* 0x000fe400078ec0ff */
[----:B------:R-:W-:Y:S02]  /*0490*/  @P0 IADD3 R20, R20, 0x1, RZ ;  /* 0x0000000114140810 */ /* 0x000fe40007ffe0ff */
[C---:B------:R-:W-:Y:S01]  /*04a0*/  ISETP.GT.AND P0, PT, R0.reuse, 0x3, PT ;  /* 0x000000030000780c */ /* 0x040fe20003f04270 */
[----:B------:R-:W-:Y:S01]  /*04b0*/  IMAD.IADD R22, R0, 0x1, -R5 ;  /* 0x0000000100167824 */ /* 0x000fe200078e0a05 */
[----:B------:R-:W-:Y:S01]  /*04c0*/  SHF.R.S32.HI R21, RZ, 0x5, R3 ;  /* 0x00000005ff157819 */ /* 0x000fe20000011403 */
[----:B------:R-:W-:Y:S01]  /*04d0*/  @!P2 IMAD.MOV R20, RZ, RZ, -R20 ;  /* 0x000000ffff14a224 */ /* 0x000fe200078e0a14 */
[----:B------:R-:W-:Y:S01]  /*04e0*/  @!P1 LOP3.LUT R20, RZ, R4, RZ, 0x33, !PT ;  /* 0x00000004ff149212 */ /* 0x000fe200078e33ff */
        /* <DEDUP_REMOVED lines=31> */
.L_x_13519:
        /* <DEDUP_REMOVED lines=15> */
.L_x_13518:
[----:B------:R-:W-:Y:S05]  /*07d0*/  BSYNC B1 ;  /* 0x0000000000017941 */ /* 0x000fea0003800000 */
.L_x_13517:
        /* <DEDUP_REMOVED lines=10> */
.L_x_13520:
        /* <DEDUP_REMOVED lines=28> */
.L_x_13516:
[----:B------:R-:W-:Y:S05]  /*0a40*/  BSYNC B0 ;  /* 0x0000000000007941 */ /* 0x000fea0003800000 */
.L_x_13515:
[----:B------:R-:W-:Y:S01]  /*0a50*/  BAR.SYNC.DEFER_BLOCKING 0x0 ;  /* 0x0000000000007b1d */ /* 0x000fe20000010000 */
[----:B------:R-:W-:Y:S01]  /*0a60*/  ISETP.GE.AND P0, PT, R21, UR9, PT ;  /* 0x0000000915007c0c */ /* 0x000fe2000bf06270 */
[----:B------:R-:W-:-:S04]  /*0a70*/  IMAD.MOV.U32 R10, RZ, RZ, -0x800001 ;  /* 0xff7fffffff0a7424 */ /* 0x000fc800078e00ff */
[----:B------:R-:W-:Y:S01]  /*0a80*/  ULDC UR4, c[0x0][0x198] ;  /* 0x0000660000047ab9 */ /* 0x000fe20000000800 */
[----:B------:R-:W-:Y:S01]  /*0a90*/  BSSY B0, `(.L_x_13521) ;  /* 0x0000141000007945 */ /* 0x000fe20003800000 */
[----:B------:R-:W-:-:S06]  /*0aa0*/  UIMAD UR4, UR6, UR4, URZ ;  /* 0x00000004060472a4 */ /* 0x000fcc000f8e023f */
[----:B------:R-:W-:Y:S05]  /*0ab0*/  @P0 BRA `(.L_x_13522) ;  /* 0x000013e000000947 */ /* 0x000fea0003800000 */
[----:B------:R-:W0:Y:S01]  /*0ac0*/  LDS.128 R16, [RZ] ;  /* 0x00000000ff107984 */ /* 0x000e220000000c00 */
[----:B-----5:R-:W-:Y:S01]  /*0ad0*/  FSETP.NEU.FTZ.AND P0, PT, R25, RZ, PT ;  /* 0x000000ff1900720b */ /* 0x020fe20003f1d000 */
[----:B------:R-:W-:Y:S01]  /*0ae0*/  IMAD R3, R20, c[0x0][0x1b0], RZ ;  /* 0x00006c0014037a24 */ /* 0x000fe200078e02ff */
[----:B------:R-:W-:Y:S01]  /*0af0*/  USHF.R.S32.HI UR6, URZ, 0x1f, UR4 ;  /* 0x0000001f3f067899 */ /* 0x000fe20008011404 */
[----:B------:R-:W1:Y:S01]  /*0b00*/  LDS.128 R12, [0x10] ;  /* 0x00001000ff0c7984 */ /* 0x000e620000000c00 */
[----:B------:R-:W-:Y:S02]  /*0b10*/  IMAD.SHL.U32 R24, R22, 0x8, RZ ;  /* 0x0000000816187824 */ /* 0x000fe400078e00ff */
[----:B------:R-:W-:Y:S01]  /*0b20*/  IMAD.MOV.U32 R23, RZ, RZ, c[0x0][0x1ac] ;  /* 0x00006b00ff177624 */ /* 0x000fe200078e00ff */
[----:B------:R-:W2:Y:S02]  /*0b30*/  LDS.128 R8, [0x20] ;  /* 0x00002000ff087984 */ /* 0x000ea40000000c00 */
[----:B------:R-:W-:-:S02]  /*0b40*/  IADD3 R2, P1, R3, R24, RZ ;  /* 0x0000001803027210 */ /* 0x000fc40007f3e0ff */
[----:B------:R-:W3:Y:S01]  /*0b50*/  LDS.128 R4, [0x30] ;  /* 0x00003000ff047984 */ /* 0x000ee20000000c00 */
[----:B------:R-:W-:Y:S02]  /*0b60*/  SHF.R.S32.HI R24, RZ, 0x1f, R24 ;  /* 0x0000001fff187819 */ /* 0x000fe40000011418 */
[----:B------:R-:W-:Y:S02]  /*0b70*/  SHF.R.S32.HI R23, RZ, 0x1f, R23 ;  /* 0x0000001fff177819 */ /* 0x000fe40000011417 */
[----:B------:R-:W-:Y:S01]  /*0b80*/  LEA.HI.X.SX32 R3, R3, R24, 0x1, P1 ;  /* 0x0000001803037211 */ /* 0x000fe200008f0eff */
[----:B------:R-:W-:Y:S05]  /*0b90*/  @P0 BRA `(.L_x_13523) ;  /* 0x0000096000000947 */ /* 0x000fea0003800000 */
[C---:B------:R-:W-:Y:S01]  /*0ba0*/  IADD3 R40, P0, R21.reuse, UR4, RZ ;  /* 0x0000000415287c10 */ /* 0x040fe2000ff1e0ff */
[----:B------:R-:W-:Y:S01]  /*0bb0*/  IMAD R42, R21, 0x20, R22 ;  /* 0x00000020152a7824 */ /* 0x000fe200078e0216 */
[--C-:B--2---:R-:W-:Y:S01]  /*0bc0*/  PRMT R34, RZ, 0x5410, R9.reuse ;  /* 0x00005410ff227816 */ /* 0x104fe20000000009 */
[----:B------:R-:W-:Y:S01]  /*0bd0*/  BSSY B1, `(.L_x_13524) ;  /* 0x0000091000017945 */ /* 0x000fe20003800000 */
[----:B------:R-:W-:-:S02]  /*0be0*/  PRMT R35, RZ, 0x7610, R9 ;  /* 0x00007610ff237816 */ /* 0x000fc40000000009 */
[--C-:B0-----:R-:W-:Y:S02]  /*0bf0*/  PRMT R24, RZ, 0x5410, R16.reuse ;  /* 0x00005410ff187816 */ /* 0x101fe40000000010 */
[----:B------:R-:W-:Y:S02]  /*0c00*/  PRMT R25, RZ, 0x7610, R16 ;  /* 0x00007610ff197816 */ /* 0x000fe40000000010 */
[--C-:B------:R-:W-:Y:S02]  /*0c10*/  PRMT R32, RZ, 0x5410, R8.reuse ;  /* 0x00005410ff207816 */ /* 0x100fe40000000008 */
[----:B------:R-:W-:Y:S02]  /*0c20*/  PRMT R33, RZ, 0x7610, R8 ;  /* 0x00007610ff217816 */ /* 0x000fe40000000008 */
[----:B------:R-:W-:Y:S02]  /*0c30*/  LEA.HI.X.SX32 R9, R21, UR6, 0x1, P0 ;  /* 0x0000000615097c11 */ /* 0x000fe400080f0eff */
[----:B------:R-:W-:-:S02]  /*0c40*/  PRMT R16, RZ, 0x5410, R17 ;  /* 0x00005410ff107816 */ /* 0x000fc40000000011 */
[----:B------:R-:W-:Y:S02]  /*0c50*/  PRMT R26, RZ, 0x7610, R17 ;  /* 0x00007610ff1a7816 */ /* 0x000fe40000000011 */
[----:B------:R-:W-:Y:S02]  /*0c60*/  LEA R8, P0, R40, c[0x0][0x188], 0x2 ;  /* 0x0000620028087a11 */ /* 0x000fe400078010ff */
[--C-:B------:R-:W-:Y:S02]  /*0c70*/  PRMT R17, RZ, 0x5410, R18.reuse ;  /* 0x00005410ff117816 */ /* 0x100fe40000000012 */
[----:B------:R-:W-:Y:S02]  /*0c80*/  PRMT R27, RZ, 0x7610, R18 ;  /* 0x00007610ff1b7816 */ /* 0x000fe40000000012 */
[--C-:B------:R-:W-:Y:S02]  /*0c90*/  PRMT R18, RZ, 0x5410, R19.reuse ;  /* 0x00005410ff127816 */ /* 0x100fe40000000013 */
[----:B------:R-:W-:-:S02]  /*0ca0*/  PRMT R28, RZ, 0x7610, R19 ;  /* 0x00007610ff1c7816 */ /* 0x000fc40000000013 */
[--C-:B-1----:R-:W-:Y:S02]  /*0cb0*/  PRMT R19, RZ, 0x5410, R12.reuse ;  /* 0x00005410ff137816 */ /* 0x102fe4000000000c */
[----:B------:R-:W-:Y:S02]  /*0cc0*/  PRMT R29, RZ, 0x7610, R12 ;  /* 0x00007610ff1d7816 */ /* 0x000fe4000000000c */
[----:B------:R-:W-:Y:S02]  /*0cd0*/  PRMT R12, RZ, 0x5410, R13 ;  /* 0x00005410ff0c7816 */ /* 0x000fe4000000000d */
[----:B------:R-:W-:Y:S02]  /*0ce0*/  PRMT R30, RZ, 0x5410, R14 ;  /* 0x00005410ff1e7816 */ /* 0x000fe4000000000e */
[----:B------:R-:W-:Y:S02]  /*0cf0*/  PRMT R31, RZ, 0x5410, R15 ;  /* 0x00005410ff1f7816 */ /* 0x000fe4000000000f */
        /* <DEDUP_REMOVED lines=8> */
[----:B------:R-:W-:-:S02]  /*0d80*/  PRMT R14, RZ, 0x7610, R14 ;  /* 0x00007610ff0e7816 */ /* 0x000fc4000000000e */
[----:B------:R-:W-:Y:S02]  /*0d90*/  PRMT R15, RZ, 0x7610, R15 ;  /* 0x00007610ff0f7816 */ /* 0x000fe4000000000f */
[--C-:B---3--:R-:W-:Y:S02]  /*0da0*/  PRMT R41, RZ, 0x5410, R4.reuse ;  /* 0x00005410ff297816 */ /* 0x108fe40000000004 */
[----:B------:R-:W-:Y:S02]  /*0db0*/  LEA R40, R42, 0x60, 0x2 ;  /* 0x000000602a287811 */ /* 0x000fe400078e10ff */
[----:B------:R-:W-:Y:S02]  /*0dc0*/  PRMT R43, RZ, 0x7610, R4 ;  /* 0x00007610ff2b7816 */ /* 0x000fe40000000004 */
[--C-:B------:R-:W-:Y:S02]  /*0dd0*/  PRMT R44, RZ, 0x5410, R5.reuse ;  /* 0x00005410ff2c7816 */ /* 0x100fe40000000005 */
[----:B------:R-:W-:-:S02]  /*0de0*/  PRMT R45, RZ, 0x7610, R5 ;  /* 0x00007610ff2d7816 */ /* 0x000fc40000000005 */
[--C-:B------:R-:W-:Y:S02]  /*0df0*/  PRMT R46, RZ, 0x5410, R6.reuse ;  /* 0x00005410ff2e7816 */ /* 0x100fe40000000006 */
[----:B------:R-:W-:Y:S02]  /*0e00*/  PRMT R47, RZ, 0x7610, R6 ;  /* 0x00007610ff2f7816 */ /* 0x000fe40000000006 */
[--C-:B------:R-:W-:Y:S02]  /*0e10*/  PRMT R48, RZ, 0x5410, R7.reuse ;  /* 0x00005410ff307816 */ /* 0x100fe40000000007 */
[----:B------:R-:W-:Y:S02]  /*0e20*/  PRMT R49, RZ, 0x7610, R7 ;  /* 0x00007610ff317816 */ /* 0x000fe40000000007 */
.L_x_13525:
        /* <DEDUP_REMOVED lines=15> */
[----:B------:R-:W5:Y:S01]  /*0f20*/  LDG.E.CONSTANT R4, [R6.64+0x604] ;  /* 0x0006040a06047981 */ /* 0x000f62000c1e9900 */
[----:B--2---:R-:W-:-:S05]  /*0f30*/  PRMT R54, RZ, 0x5410, R55 ;  /* 0x00005410ff367816 */ /* 0x004fca0000000037 */
[----:B------:R-:W-:Y:S01]  /*0f40*/  FMUL.FTZ R56, R19, R54 ;  /* 0x0000003613387220 */ /* 0x000fe20000410000 */
[----:B------:R-:W-:Y:S02]  /*0f50*/  PRMT R54, RZ, 0x7610, R55 ;  /* 0x00007610ff367816 */ /* 0x000fe40000000037 */
[----:B---3--:R-:W-:-:S03]  /*0f60*/  PRMT R55, RZ, 0x5410, R58 ;  /* 0x00005410ff377816 */ /* 0x008fc6000000003a */
[----:B------:R-:W-:Y:S01]  /*0f70*/  FMUL.FTZ R57, R29, R54 ;  /* 0x000000361d397220 */ /* 0x000fe20000410000 */
[----:B------:R-:W-:Y:S01]  /*0f80*/  PRMT R54, RZ, 0x7610, R58 ;  /* 0x00007610ff367816 */ /* 0x000fe2000000003a */
[----:B------:R-:W-:Y:S01]  /*0f90*/  FFMA.FTZ R55, R24, R55, R56 ;  /* 0x0000003718377223 */ /* 0x000fe20000010038 */
[--C-:B----4-:R-:W-:Y:S02]  /*0fa0*/  PRMT R56, RZ, 0x5410, R50.reuse ;  /* 0x00005410ff387816 */ /* 0x110fe40000000032 */
[----:B------:R-:W-:Y:S01]  /*0fb0*/  PRMT R50, RZ, 0x7610, R50 ;  /* 0x00007610ff327816 */ /* 0x000fe20000000032 */
[----:B------:R-:W-:Y:S02]  /*0fc0*/  FFMA.FTZ R54, R25, R54, R57 ;  /* 0x0000003619367223 */ /* 0x000fe40000010039 */
[----:B------:R-:W-:Y:S01]  /*0fd0*/  FFMA.FTZ R56, R32, R56, R55 ;  /* 0x0000003820387223 */ /* 0x000fe20000010037 */
[----:B------:R0:W2:Y:S01]  /*0fe0*/  LDG.E.CONSTANT R57, [R6.64+0x608] ;  /* 0x0006080a06397981 */ /* 0x0000a2000c1e9900 */
[----:B------:R-:W-:Y:S01]  /*0ff0*/  FFMA.FTZ R50, R33, R50, R54 ;  /* 0x0000003221327223 */ /* 0x000fe20000010036 */
[----:B-----5:R-:W-:-:S02]  /*1000*/  PRMT R54, RZ, 0x5410, R5 ;  /* 0x00005410ff367816 */ /* 0x020fc40000000005 */
[----:B------:R-:W-:-:S03]  /*1010*/  PRMT R5, RZ, 0x7610, R5 ;  /* 0x00007610ff057816 */ /* 0x000fc60000000005 */
[----:B------:R-:W-:Y:S02]  /*1020*/  FFMA.FTZ R54, R41, R54, R56 ;  /* 0x0000003629367223 */ /* 0x000fe40000010038 */
[----:B------:R-:W-:Y:S01]  /*1030*/  FFMA.FTZ R5, R43, R5, R50 ;  /* 0x000000052b057223 */ /* 0x000fe20000010032 */
[----:B------:R-:W-:Y:S01]  /*1040*/  PRMT R55, RZ, 0x5410, R53 ;  /* 0x00005410ff377816 */ /* 0x000fe20000000035 */
[----:B------:R-:W0:Y:S02]  /*1050*/  LDG.E.CONSTANT R56, [R6.64+0x8] ;  /* 0x0000080a06387981 */ /* 0x000e24000c1e9900 */
[----:B------:R-:W-:Y:S01]  /*1060*/  FADD.FTZ R50, R54, R5 ;  /* 0x0000000536327221 */ /* 0x000fe20000010000 */
[----:B------:R-:W-:Y:S01]  /*1070*/  PRMT R54, RZ, 0x7610, R53 ;  /* 0x00007610ff367816 */ /* 0x000fe20000000035 */
[----:B------:R-:W-:Y:S01]  /*1080*/  FMUL.FTZ R55, R12, R55 ;  /* 0x000000370c377220 */ /* 0x000fe20000410000 */
[----:B------:R-:W-:Y:S01]  /*1090*/  PRMT R53, RZ, 0x5410, R52 ;  /* 0x00005410ff357816 */ /* 0x000fe20000000034 */
[----:B------:R0:W3:Y:S02]  /*10a0*/  LDG.E.CONSTANT R5, [R6.64+0x208] ;  /* 0x0002080a06057981 */ /* 0x0000e4000c1e9900 */
[----:B------:R-:W-:-:S02]  /*10b0*/  FMUL.FTZ R54, R13, R54 ;  /* 0x000000360d367220 */ /* 0x000fc40000410000 */
[----:B------:R-:W-:Y:S01]  /*10c0*/  FFMA.FTZ R55, R16, R53, R55 ;  /* 0x0000003510377223 */ /* 0x000fe20000010037 */
[----:B------:R-:W-:Y:S02]  /*10d0*/  PRMT R53, RZ, 0x7610, R52 ;  /* 0x00007610ff357816 */ /* 0x000fe40000000034 */
[--C-:B------:R-:W-:Y:S02]  /*10e0*/  PRMT R52, RZ, 0x5410, R51.reuse ;  /* 0x00005410ff347816 */ /* 0x100fe40000000033 */
[----:B------:R-:W-:Y:S01]  /*10f0*/  PRMT R51, RZ, 0x7610, R51 ;  /* 0x00007610ff337816 */ /* 0x000fe20000000033 */
[----:B------:R-:W-:Y:S02]  /*1100*/  FFMA.FTZ R58, R26, R53, R54 ;  /* 0x000000351a3a7223 */ /* 0x000fe40000010036 */
[----:B------:R0:W4:Y:S02]  /*1110*/  LDG.E.CONSTANT R54, [R6.64+0x408] ;  /* 0x0004080a06367981 */ /* 0x000124000c1e9900 */
[----:B------:R-:W-:Y:S01]  /*1120*/  FFMA.FTZ R58, R35, R51, R58 ;  /* 0x00000033233a7223 */ /* 0x000fe2000001003a */
[--C-:B------:R-:W-:Y:S01]  /*1130*/  PRMT R51, RZ, 0x5410, R4.reuse ;  /* 0x00005410ff337816 */ /* 0x100fe20000000004 */
[----:B------:R-:W-:Y:S01]  /*1140*/  FFMA.FTZ R55, R34, R52, R55 ;  /* 0x0000003422377223 */ /* 0x000fe20000010037 */
[----:B------:R0:W5:Y:S03]  /*1150*/  LDG.E.CONSTANT R53, [R6.64+0xc] ;  /* 0x00000c0a06357981 */ /* 0x000166000c1e9900 */
[----:B------:R-:W-:Y:S01]  /*1160*/  FFMA.FTZ R59, R44, R51, R55 ;  /* 0x000000332c3b7223 */ /* 0x000fe20000010037 */
[----:B------:R0:W5:Y:S04]  /*1170*/  LDG.E.CONSTANT R52, [R6.64+0x40c] ;  /* 0x00040c0a06347981 */ /* 0x000168000c1e9900 */
[----:B------:R0:W5:Y:S04]  /*1180*/  LDG.E.CONSTANT R51, [R6.64+0x20c] ;  /* 0x00020c0a06337981 */ /* 0x000168000c1e9900 */
[----:B------:R0:W5:Y:S01]  /*1190*/  LDG.E.CONSTANT R55, [R6.64+0x60c] ;  /* 0x00060c0a06377981 */ /* 0x000162000c1e9900 */
[----:B------:R-:W-:Y:S01]  /*11a0*/  PRMT R4, RZ, 0x7610, R4 ;  /* 0x00007610ff047816 */ /* 0x000fe20000000004 */
[----:B------:R-:W-:-:S04]  /*11b0*/  FADD.FTZ R59, R59, R50 ;  /* 0x000000323b3b7221 */ /* 0x000fc80000010000 */
[----:B------:R-:W-:-:S04]  /*11c0*/  FFMA.FTZ R4, R45, R4, R58 ;  /* 0x000000042d047223 */ /* 0x000fc8000001003a */
[----:B------:R-:W-:Y:S01]  /*11d0*/  FADD.FTZ R4, R4, R59 ;  /* 0x0000003b04047221 */ /* 0x000fe20000010000 */
[----:B------:R-:W-:Y:S02]  /*11e0*/  IADD3 R11, R11, 0x4, RZ ;  /* 0x000000040b0b7810 */ /* 0x000fe40007ffe0ff */
[----:B------:R-:W-:Y:S02]  /*11f0*/  ISETP.GE.AND P0, PT, R42, UR7, PT ;  /* 0x000000072a007c0c */ /* 0x000fe4000bf06270 */
[----:B------:R-:W-:Y:S02]  /*1200*/  ISETP.GE.AND P2, PT, R11, UR9, PT ;  /* 0x000000090b007c0c */ /* 0x000fe4000bf46270 */
[----:B------:R-:W-:Y:S02]  /*1210*/  IADD3 R8, P1, R8, 0x10, RZ ;  /* 0x0000001008087810 */ /* 0x000fe40007f3e0ff */
[----:B------:R-:W-:-:S03]  /*1220*/  IADD3 R42, R42, 0x80, RZ ;  /* 0x000000802a2a7810 */ /* 0x000fc60007ffe0ff */
[----:B------:R-:W-:Y:S01]  /*1230*/  IMAD.X R9, RZ, RZ, R9, P1 ;  /* 0x000000ffff097224 */ /* 0x000fe200008e0609 */
[----:B0-----:R-:W-:Y:S02]  /*1240*/  PRMT R6, RZ, 0x5410, R56 ;  /* 0x00005410ff067816 */ /* 0x001fe40000000038 */
[--C-:B---3--:R-:W-:Y:S02]  /*1250*/  PRMT R7, RZ, 0x5410, R5.reuse ;  /* 0x00005410ff077816 */ /* 0x108fe40000000005 */
[----:B------:R-:W-:-:S03]  /*1260*/  PRMT R5, RZ, 0x7610, R5 ;  /* 0x00007610ff057816 */ /* 0x000fc60000000005 */
[----:B------:R-:W-:Y:S02]  /*1270*/  FMUL.FTZ R50, R30, R7 ;  /* 0x000000071e327220 */ /* 0x000fe40000410000 */
[----:B------:R-:W-:Y:S02]  /*1280*/  FMUL.FTZ R58, R14, R5 ;  /* 0x000000050e3a7220 */ /* 0x000fe40000410000 */
[----:B------:R-:W-:Y:S01]  /*1290*/  FFMA.FTZ R5, R17, R6, R50 ;  /* 0x0000000611057223 */ /* 0x000fe20000010032 */
[----:B----4-:R-:W-:-:S05]  /*12a0*/  PRMT R6, RZ, 0x5410, R54 ;  /* 0x00005410ff067816 */ /* 0x010fca0000000036 */
[----:B------:R-:W-:Y:S01]  /*12b0*/  FFMA.FTZ R5, R36, R6, R5 ;  /* 0x0000000624057223 */ /* 0x000fe20000010005 */
[----:B--2---:R-:W-:-:S05]  /*12c0*/  PRMT R6, RZ, 0x5410, R57 ;  /* 0x00005410ff067816 */ /* 0x004fca0000000039 */
[----:B------:R-:W-:Y:S01]  /*12d0*/  FFMA.FTZ R7, R46, R6, R5 ;  /* 0x000000062e077223 */ /* 0x000fe20000010005 */
[----:B-----5:R-:W-:-:S03]  /*12e0*/  PRMT R6, RZ, 0x5410, R51 ;  /* 0x00005410ff067816 */ /* 0x020fc60000000033 */
[----:B------:R-:W-:Y:S01]  /*12f0*/  FADD.FTZ R4, R7, R4 ;  /* 0x0000000407047221 */ /* 0x000fe20000010000 */
[----:B------:R-:W-:Y:S02]  /*1300*/  PRMT R56, RZ, 0x7610, R56 ;  /* 0x00007610ff387816 */ /* 0x000fe40000000038 */
[----:B------:R-:W-:Y:S01]  /*1310*/  PRMT R7, RZ, 0x5410, R53 ;  /* 0x00005410ff077816 */ /* 0x000fe20000000035 */
[----:B------:R-:W-:Y:S01]  /*1320*/  FMUL.FTZ R50, R31, R6 ;  /* 0x000000061f327220 */ /* 0x000fe20000410000 */
[----:B------:R-:W-:Y:S01]  /*1330*/  PRMT R54, RZ, 0x7610, R54 ;  /* 0x00007610ff367816 */ /* 0x000fe20000000036 */
[----:B------:R-:W-:Y:S01]  /*1340*/  FFMA.FTZ R56, R27, R56, R58 ;  /* 0x000000381b387223 */ /* 0x000fe2000001003a */
[----:B------:R-:W-:Y:S01]  /*1350*/  PRMT R6, RZ, 0x7610, R51 ;  /* 0x00007610ff067816 */ /* 0x000fe20000000033 */
[----:B------:R-:W-:Y:S01]  /*1360*/  FFMA.FTZ R7, R18, R7, R50 ;  /* 0x0000000712077223 */ /* 0x000fe20000010032 */
[----:B------:R-:W-:Y:S01]  /*1370*/  PRMT R50, RZ, 0x5410, R52 ;  /* 0x00005410ff327816 */ /* 0x000fe20000000034 */
[----:B------:R-:W-:Y:S01]  /*1380*/  FFMA.FTZ R54, R37, R54, R56 ;  /* 0x0000003625367223 */ /* 0x000fe20000010038 */
[----:B------:R-:W-:Y:S01]  /*1390*/  PRMT R5, RZ, 0x7610, R57 ;  /* 0x00007610ff057816 */ /* 0x000fe20000000039 */
[----:B------:R-:W-:Y:S01]  /*13a0*/  FMUL.FTZ R6, R15, R6 ;  /* 0x000000060f067220 */ /* 0x000fe20000410000 */
        /* <DEDUP_REMOVED lines=19> */
[----:B------:R-:W-:Y:S05]  /*14e0*/  BSYNC B1 ;  /* 0x0000000000017941 */ /* 0x000fea0003800000 */
.L_x_13524:
[----:B------:R-:W-:Y:S05]  /*14f0*/  BRA `(.L_x_13522) ;  /* 0x000009a000007947 */ /* 0x000fea0003800000 */
.L_x_13523:
        /* <DEDUP_REMOVED lines=11> */
[----:B------:R-:W-:-:S02]  /*15b0*/  IADD3 R41, P0, R21, UR4, RZ ;  /* 0x0000000415297c10 */ /* 0x000fc4000ff1e0ff */
[--C-:B------:R-:W-:Y:S02]  /*15c0*/  PRMT R12, RZ, 0x5410, R13.reuse ;  /* 0x00005410ff0c7816 */ /* 0x100fe4000000000d */
[----:B------:R-:W-:Y:S02]  /*15d0*/  PRMT R31, RZ, 0x7610, R13 ;  /* 0x00007610ff1f7816 */ /* 0x000fe4000000000d */
[--C-:B------:R-:W-:Y:S02]  /*15e0*/  PRMT R13, RZ, 0x5410, R14.reuse ;  /* 0x00005410ff0d7816 */ /* 0x100fe4000000000e */
[----:B------:R-:W-:Y:S02]  /*15f0*/  PRMT R32, RZ, 0x7610, R14 ;  /* 0x00007610ff207816 */ /* 0x000fe4000000000e */
[--C-:B------:R-:W-:Y:S02]  /*1600*/  PRMT R14, RZ, 0x5410, R15.reuse ;  /* 0x00005410ff0e7816 */ /* 0x100fe4000000000f */
[----:B------:R-:W-:-:S02]  /*1610*/  PRMT R33, RZ, 0x7610, R15 ;  /* 0x00007610ff217816 */ /* 0x000fc4000000000f */
[--C-:B--2---:R-:W-:Y:S02]  /*1620*/  PRMT R15, RZ, 0x5410, R8.reuse ;  /* 0x00005410ff0f7816 */ /* 0x104fe40000000008 */
[----:B------:R-:W-:Y:S02]  /*1630*/  PRMT R35, RZ, 0x7610, R8 ;  /* 0x00007610ff237816 */ /* 0x000fe40000000008 */
[----:B------:R-:W-:Y:S02]  /*1640*/  LEA.HI.X.SX32 R42, R21, UR6, 0x1, P0 ;  /* 0x00000006152a7c11 */ /* 0x000fe400080f0eff */
[----:B------:R-:W-:Y:S02]  /*1650*/  LEA R8, P0, R41, c[0x0][0x188], 0x2 ;  /* 0x0000620029087a11 */ /* 0x000fe400078010ff */
[--C-:B------:R-:W-:Y:S02]  /*1660*/  PRMT R34, RZ, 0x5410, R9.reuse ;  /* 0x00005410ff227816 */ /* 0x100fe40000000009 */
[----:B------:R-:W-:-:S02]  /*1670*/  PRMT R36, RZ, 0x7610, R9 ;  /* 0x00007610ff247816 */ /* 0x000fc40000000009 */
[----:B------:R-:W-:Y:S01]  /*1680*/  LEA.HI.X R9, R41, c[0x0][0x18c], R42, 0x2, P0 ;  /* 0x0000630029097a11 */ /* 0x000fe200000f142a */
[----:B------:R-:W-:Y:S01]  /*1690*/  IMAD.U32 R41, RZ, RZ, UR7 ;  /* 0x00000007ff297e24 */ /* 0x000fe2000f8e00ff */
[--C-:B------:R-:W-:Y:S02]  /*16a0*/  PRMT R37, RZ, 0x5410, R10.reuse ;  /* 0x00005410ff257816 */ /* 0x100fe4000000000a */
[----:B------:R-:W-:Y:S01]  /*16b0*/  PRMT R38, RZ, 0x7610, R10 ;  /* 0x00007610ff267816 */ /* 0x000fe2000000000a */
[----:B------:R-:W-:Y:S01]  /*16c0*/  IMAD.MOV.U32 R10, RZ, RZ, -0x800001 ;  /* 0xff7fffffff0a7424 */ /* 0x000fe200078e00ff */
[--C-:B------:R-:W-:Y:S02]  /*16d0*/  PRMT R39, RZ, 0x5410, R11.reuse ;  /* 0x00005410ff277816 */ /* 0x100fe4000000000b */
[----:B------:R-:W-:Y:S01]  /*16e0*/  PRMT R40, RZ, 0x7610, R11 ;  /* 0x00007610ff287816 */ /* 0x000fe2000000000b */
[----:B------:R-:W-:Y:S01]  /*16f0*/  IMAD.MOV.U32 R11, RZ, RZ, R21 ;  /* 0x000000ffff0b7224 */ /* 0x000fe200078e0015 */
[----:B------:R-:W-:-:S02]  /*1700*/  IADD3 R42, -R41, 0x1, R44 ;  /* 0x00000001292a7810 */ /* 0x000fc40007ffe12c */
[--C-:B---3--:R-:W-:Y:S02]  /*1710*/  PRMT R43, RZ, 0x5410, R4.reuse ;  /* 0x00005410ff2b7816 */ /* 0x108fe40000000004 */
[----:B------:R-:W-:Y:S02]  /*1720*/  LEA R41, R44, 0x60, 0x2 ;  /* 0x000000602c297811 */ /* 0x000fe400078e10ff */
[----:B------:R-:W-:Y:S02]  /*1730*/  PRMT R45, RZ, 0x7610, R4 ;  /* 0x00007610ff2d7816 */ /* 0x000fe40000000004 */
[--C-:B------:R-:W-:Y:S02]  /*1740*/  PRMT R46, RZ, 0x5410, R5.reuse ;  /* 0x00005410ff2e7816 */ /* 0x100fe40000000005 */
[----:B------:R-:W-:Y:S02]  /*1750*/  PRMT R47, RZ, 0x7610, R5 ;  /* 0x00007610ff2f7816 */ /* 0x000fe40000000005 */
[----:B------:R-:W-:-:S02]  /*1760*/  PRMT R48, RZ, 0x5410, R6 ;  /* 0x00005410ff307816 */ /* 0x000fc40000000006 */
[----:B------:R-:W-:Y:S02]  /*1770*/  PRMT R49, RZ, 0x7610, R6 ;  /* 0x00007610ff317816 */ /* 0x000fe40000000006 */
[--C-:B------:R-:W-:Y:S02]  /*1780*/  PRMT R50, RZ, 0x5410, R7.reuse ;  /* 0x00005410ff327816 */ /* 0x100fe40000000007 */
[----:B------:R-:W-:Y:S02]  /*1790*/  PRMT R51, RZ, 0x7610, R7 ;  /* 0x00007610ff337816 */ /* 0x000fe40000000007 */
.L_x_13526:
[----:B------:R-:W2:Y:S01]  /*17a0*/  LDG.E.CONSTANT R6, [R8.64] ;  /* 0x0000000a08067981 */ /* 0x000ea2000c1e9900 */
[----:B------:R-:W-:Y:S01]  /*17b0*/  IMAD.MOV.U32 R5, RZ, RZ, R3 ;  /* 0x000000ffff057224 */ /* 0x000fe200078e0003 */
[----:B--2---:R-:W-:-:S05]  /*17c0*/  SHF.R.S32.HI R4, RZ, 0x1f, R6 ;  /* 0x0000001fff047819 */ /* 0x004fca0000011406 */
[----:B------:R-:W-:Y:S02]  /*17d0*/  IMAD R7, R4, c[0x0][0x1ac], RZ ;  /* 0x00006b0004077a24 */ /* 0x000fe400078e02ff */
[----:B------:R-:W-:Y:S02]  /*17e0*/  IMAD.MOV.U32 R4, RZ, RZ, R2 ;  /* 0x000000ffff047224 */ /* 0x000fe400078e0002 */
        /* <DEDUP_REMOVED lines=10> */
[----:B--2---:R-:W-:-:S02]  /*1890*/  PRMT R54, RZ, 0x5410, R53 ;  /* 0x00005410ff367816 */ /* 0x004fc40000000035 */
[----:B---3--:R-:W-:-:S03]  /*18a0*/  PRMT R5, RZ, 0x5410, R55 ;  /* 0x00005410ff057816 */ /* 0x008fc60000000037 */
[----:B------:R-:W-:-:S04]  /*18b0*/  FMUL.FTZ R54, R54, R19 ;  /* 0x0000001336367220 */ /* 0x000fc80000410000 */
[----:B------:R-:W-:Y:S01]  /*18c0*/  FFMA.FTZ R58, R5, R24, R54 ;  /* 0x00000018053a7223 */ /* 0x000fe20000010036 */
[----:B------:R-:W-:Y:S02]  /*18d0*/  PRMT R5, RZ, 0x7610, R53 ;  /* 0x00007610ff057816 */ /* 0x000fe40000000035 */
[----:B------:R-:W2:Y:S03]  /*18e0*/  LDG.E.CONSTANT R53, [R6.64+0x204] ;  /* 0x0002040a06357981 */ /* 0x000ea6000c1e9900 */
[----:B------:R-:W-:Y:S01]  /*18f0*/  FMUL.FTZ R54, R5, R30 ;  /* 0x0000001e05367220 */ /* 0x000fe20000410000 */
[----:B------:R-:W-:Y:S02]  /*1900*/  PRMT R5, RZ, 0x7610, R55 ;  /* 0x00007610ff057816 */ /* 0x000fe40000000037 */
[----:B------:R-:W3:Y:S03]  /*1910*/  LDG.E.CONSTANT R55, [R6.64+0x604] ;  /* 0x0006040a06377981 */ /* 0x000ee6000c1e9900 */
[----:B------:R-:W-:-:S02]  /*1920*/  FFMA.FTZ R60, R5, R26, R54 ;  /* 0x0000001a053c7223 */ /* 0x000fc40000010036 */
[----:B------:R-:W3:Y:S01]  /*1930*/  LDG.E.CONSTANT R54, [R6.64+0x404] ;  /* 0x0004040a06367981 */ /* 0x000ee2000c1e9900 */
[--C-:B----4-:R-:W-:Y:S02]  /*1940*/  PRMT R5, RZ, 0x5410, R4.reuse ;  /* 0x00005410ff057816 */ /* 0x110fe40000000004 */
[----:B------:R-:W-:-:S03]  /*1950*/  PRMT R4, RZ, 0x7610, R4 ;  /* 0x00007610ff047816 */ /* 0x000fc60000000004 */
[----:B------:R-:W-:Y:S02]  /*1960*/  FFMA.FTZ R58, R5, R15, R58 ;  /* 0x0000000f053a7223 */ /* 0x000fe4000001003a */
[----:B------:R-:W-:Y:S01]  /*1970*/  FFMA.FTZ R60, R4, R35, R60 ;  /* 0x00000023043c7223 */ /* 0x000fe2000001003c */
[----:B-----5:R-:W-:Y:S01]  /*1980*/  PRMT R4, RZ, 0x5410, R52 ;  /* 0x00005410ff047816 */ /* 0x020fe20000000034 */
[----:B------:R-:W4:Y:S04]  /*1990*/  LDG.E.CONSTANT R5, [R6.64+0x8] ;  /* 0x0000080a06057981 */ /* 0x000f28000c1e9900 */
[----:B------:R-:W-:Y:S02]  /*19a0*/  FFMA.FTZ R58, R4, R43, R58 ;  /* 0x0000002b043a7223 */ /* 0x000fe4000001003a */
[----:B------:R-:W5:Y:S01]  /*19b0*/  LDG.E.CONSTANT R4, [R6.64+0x208] ;  /* 0x0002080a06047981 */ /* 0x000f62000c1e9900 */
[----:B------:R-:W-:-:S05]  /*19c0*/  PRMT R52, RZ, 0x7610, R52 ;  /* 0x00007610ff347816 */ /* 0x000fca0000000034 */
[----:B------:R-:W-:-:S04]  /*19d0*/  FFMA.FTZ R57, R52, R45, R60 ;  /* 0x0000002d34397223 */ /* 0x000fc8000001003c */
[----:B------:R-:W-:Y:S01]  /*19e0*/  FADD.FTZ R52, R58, R57 ;  /* 0x000000393a347221 */ /* 0x000fe20000010000 */
[--C-:B--2---:R-:W-:Y:S02]  /*19f0*/  PRMT R57, RZ, 0x5410, R53.reuse ;  /* 0x00005410ff397816 */ /* 0x104fe40000000035 */
[----:B------:R-:W-:Y:S02]  /*1a00*/  PRMT R58, RZ, 0x7610, R53 ;  /* 0x00007610ff3a7816 */ /* 0x000fe40000000035 */
[--C-:B------:R-:W-:Y:S01]  /*1a10*/  PRMT R53, RZ, 0x5410, R56.reuse ;  /* 0x00005410ff357816 */ /* 0x100fe20000000038 */
[----:B------:R-:W-:Y:S01]  /*1a20*/  FMUL.FTZ R57, R57, R12 ;  /* 0x0000000c39397220 */ /* 0x000fe20000410000 */
[----:B------:R-:W-:Y:S01]  /*1a30*/  PRMT R56, RZ, 0x7610, R56 ;  /* 0x00007610ff387816 */ /* 0x000fe20000000038 */
[----:B------:R-:W-:Y:S02]  /*1a40*/  FMUL.FTZ R58, R58, R31 ;  /* 0x0000001f3a3a7220 */ /* 0x000fe40000410000 */
[----:B------:R-:W-:-:S02]  /*1a50*/  FFMA.FTZ R53, R53, R16, R57 ;  /* 0x0000001035357223 */ /* 0x000fc40000010039 */
[----:B------:R-:W-:Y:S01]  /*1a60*/  FFMA.FTZ R57, R56, R27, R58 ;  /* 0x0000001b38397223 */ /* 0x000fe2000001003a */
[--C-:B---3--:R-:W-:Y:S01]  /*1a70*/  PRMT R56, RZ, 0x5410, R54.reuse ;  /* 0x00005410ff387816 */ /* 0x108fe20000000036 */
[----:B------:R0:W2:Y:S01]  /*1a80*/  LDG.E.CONSTANT R58, [R6.64+0x608] ;  /* 0x0006080a063a7981 */ /* 0x0000a2000c1e9900 */
[----:B------:R-:W-:-:S03]  /*1a90*/  PRMT R54, RZ, 0x7610, R54 ;  /* 0x00007610ff367816 */ /* 0x000fc60000000036 */
[----:B------:R-:W-:Y:S01]  /*1aa0*/  FFMA.FTZ R53, R56, R34, R53 ;  /* 0x0000002238357223 */ /* 0x000fe20000010035 */
[----:B------:R-:W-:Y:S01]  /*1ab0*/  PRMT R56, RZ, 0x5410, R55 ;  /* 0x00005410ff387816 */ /* 0x000fe20000000037 */
[----:B------:R-:W-:Y:S01]  /*1ac0*/  FFMA.FTZ R54, R54, R36, R57 ;  /* 0x0000002436367223 */ /* 0x000fe20000010039 */
[----:B------:R-:W-:Y:S01]  /*1ad0*/  PRMT R55, RZ, 0x7610, R55 ;  /* 0x00007610ff377816 */ /* 0x000fe20000000037 */
[----:B------:R0:W3:Y:S02]  /*1ae0*/  LDG.E.CONSTANT R57, [R6.64+0x408] ;  /* 0x0004080a06397981 */ /* 0x0000e4000c1e9900 */
[----:B------:R-:W-:Y:S02]  /*1af0*/  FFMA.FTZ R53, R56, R46, R53 ;  /* 0x0000002e38357223 */ /* 0x000fe40000010035 */
[----:B------:R-:W-:Y:S01]  /*1b00*/  FFMA.FTZ R54, R55, R47, R54 ;  /* 0x0000002f37367223 */ /* 0x000fe20000010036 */
[----:B----4-:R-:W-:Y:S01]  /*1b10*/  PRMT R60, RZ, 0x5410, R5 ;  /* 0x00005410ff3c7816 */ /* 0x010fe20000000005 */
[----:B------:R-:W-:Y:S01]  /*1b20*/  FADD.FTZ R53, R53, R52 ;  /* 0x0000003435357221 */ /* 0x000fe20000010000 */
[----:B-----5:R-:W-:Y:S01]  /*1b30*/  PRMT R52, RZ, 0x5410, R4 ;  /* 0x00005410ff347816 */ /* 0x020fe20000000004 */
[----:B------:R0:W4:Y:S02]  /*1b40*/  LDG.E.CONSTANT R55, [R6.64+0xc] ;  /* 0x00000c0a06377981 */ /* 0x000124000c1e9900 */
[----:B------:R-:W-:-:S02]  /*1b50*/  FADD.FTZ R54, R54, R53 ;  /* 0x0000003536367221 */ /* 0x000fc40000010000 */
[----:B------:R0:W5:Y:S01]  /*1b60*/  LDG.E.CONSTANT R53, [R6.64+0x20c] ;  /* 0x00020c0a06357981 */ /* 0x000162000c1e9900 */
[----:B------:R-:W-:-:S03]  /*1b70*/  FMUL.FTZ R52, R52, R13 ;  /* 0x0000000d34347220 */ /* 0x000fc60000410000 */
[----:B------:R0:W4:Y:S01]  /*1b80*/  LDG.E.CONSTANT R56, [R6.64+0x60c] ;  /* 0x00060c0a06387981 */ /* 0x000122000c1e9900 */
[----:B------:R-:W-:-:S03]  /*1b90*/  FFMA.FTZ R60, R60, R17, R52 ;  /* 0x000000113c3c7223 */ /* 0x000fc60000010034 */
[----:B------:R0:W4:Y:S01]  /*1ba0*/  LDG.E.CONSTANT R52, [R6.64+0x40c] ;  /* 0x00040c0a06347981 */ /* 0x000122000c1e9900 */
[----:B------:R-:W-:Y:S02]  /*1bb0*/  PRMT R5, RZ, 0x7610, R5 ;  /* 0x00007610ff057816 */ /* 0x000fe40000000005 */
[----:B0-----:R-:W-:-:S05]  /*1bc0*/  PRMT R7, RZ, 0x7610, R4 ;  /* 0x00007610ff077816 */ /* 0x001fca0000000004 */
[----:B------:R-:W-:-:S04]  /*1bd0*/  FMUL.FTZ R4, R7, R32 ;  /* 0x0000002007047220 */ /* 0x000fc80000410000 */
[----:B------:R-:W-:Y:S01]  /*1be0*/  FFMA.FTZ R5, R5, R28, R4 ;  /* 0x0000001c05057223 */ /* 0x000fe20000010004 */
[----:B------:R-:W-:Y:S02]  /*1bf0*/  IADD3 R11, R11, 0x4, RZ ;  /* 0x000000040b0b7810 */ /* 0x000fe40007ffe0ff */
[----:B------:R-:W-:Y:S02]  /*1c00*/  ISETP.GE.AND P0, PT, R44, UR7, PT ;  /* 0x000000072c007c0c */ /* 0x000fe4000bf06270 */
[----:B------:R-:W-:Y:S02]  /*1c10*/  ISETP.GE.AND P2, PT, R11, UR9, PT ;  /* 0x000000090b007c0c */ /* 0x000fe4000bf46270 */
[----:B------:R-:W-:Y:S02]  /*1c20*/  IADD3 R8, P1, R8, 0x10, RZ ;  /* 0x0000001008087810 */ /* 0x000fe40007f3e0ff */
[----:B------:R-:W-:-:S03]  /*1c30*/  IADD3 R44, R44, 0x80, RZ ;  /* 0x000000802c2c7810 */ /* 0x000fc60007ffe0ff */
[----:B------:R-:W-:Y:S01]  /*1c40*/  IMAD.X R9, RZ, RZ, R9, P1 ;  /* 0x000000ffff097224 */ /* 0x000fe200008e0609 */
[--C-:B---3--:R-:W-:Y:S02]  /*1c50*/  PRMT R4, RZ, 0x5410, R57.reuse ;  /* 0x00005410ff047816 */ /* 0x108fe40000000039 */
[----:B------:R-:W-:-:S03]  /*1c60*/  PRMT R57, RZ, 0x7610, R57 ;  /* 0x00007610ff397816 */ /* 0x000fc60000000039 */
[----:B------:R-:W-:Y:S02]  /*1c70*/  FFMA.FTZ R59, R4, R37, R60 ;  /* 0x00000025043b7223 */ /* 0x000fe4000001003c */
[----:B------:R-:W-:Y:S01]  /*1c80*/  FFMA.FTZ R4, R57, R38, R5 ;  /* 0x0000002639047223 */ /* 0x000fe20000010005 */
[----:B--2---:R-:W-:Y:S02]  /*1c90*/  PRMT R5, RZ, 0x5410, R58 ;  /* 0x00005410ff057816 */ /* 0x004fe4000000003a */
[----:B-----5:R-:W-:-:S03]  /*1ca0*/  PRMT R6, RZ, 0x7610, R53 ;  /* 0x00007610ff067816 */ /* 0x020fc60000000035 */
[----:B------:R-:W-:Y:S01]  /*1cb0*/  FFMA.FTZ R5, R5, R48, R59 ;  /* 0x0000003005057223 */ /* 0x000fe2000001003b */
[----:B------:R-:W-:Y:S01]  /*1cc0*/  PRMT R7, RZ, 0x5410, R53 ;  /* 0x00005410ff077816 */ /* 0x000fe20000000035 */
[----:B------:R-:W-:Y:S01]  /*1cd0*/  FMUL.FTZ R53, R6, R33 ;  /* 0x0000002106357220 */ /* 0x000fe20000410000 */
[--C-:B----4-:R-:W-:Y:S01]  /*1ce0*/  PRMT R6, RZ, 0x7610, R55.reuse ;  /* 0x00007610ff067816 */ /* 0x110fe20000000037 */
[----:B------:R-:W-:Y:S02]  /*1cf0*/  FADD.FTZ R5, R5, R54 ;  /* 0x0000003605057221 */ /* 0x000fe40000010000 */
[----:B------:R-:W-:Y:S01]  /*1d00*/  FMUL.FTZ R54, R7, R14 ;  /* 0x0000000e07367220 */ /* 0x000fe20000410000 */
[----:B------:R-:W-:Y:S01]  /*1d10*/  PRMT R7, RZ, 0x5410, R55 ;  /* 0x00005410ff077816 */ /* 0x000fe20000000037 */
[----:B------:R-:W-:Y:S01]  /*1d20*/  FFMA.FTZ R53, R6, R29, R53 ;  /* 0x0000001d06357223 */ /* 0x000fe20000010035 */
[----:B------:R-:W-:-:S03]  /*1d30*/  PRMT R6, RZ, 0x5410, R52 ;  /* 0x00005410ff067816 */ /* 0x000fc60000000034 */
[----:B------:R-:W-:Y:S01]  /*1d40*/  FFMA.FTZ R54, R7, R18, R54 ;  /* 0x0000001207367223 */ /* 0x000fe20000010036 */
[----:B------:R-:W-:-:S03]  /*1d50*/  PRMT R58, RZ, 0x7610, R58 ;  /* 0x00007610ff3a7816 */ /* 0x000fc6000000003a */
[----:B------:R-:W-:Y:S01]  /*1d60*/  FFMA.FTZ R7, R6, R39, R54 ;  /* 0x0000002706077223 */ /* 0x000fe20000010036 */
[----:B------:R-:W-:Y:S01]  /*1d70*/  PRMT R6, RZ, 0x5410, R56 ;  /* 0x00005410ff067816 */ /* 0x000fe20000000038 */
[----:B------:R-:W-:Y:S01]  /*1d80*/  FFMA.FTZ R4, R58, R49, R4 ;  /* 0x000000313a047223 */ /* 0x000fe20000010004 */
[----:B------:R-:W-:Y:S02]  /*1d90*/  PRMT R52, RZ, 0x7610, R52 ;  /* 0x00007610ff347816 */ /* 0x000fe40000000034 */
[----:B------:R-:W-:Y:S01]  /*1da0*/  PRMT R56, RZ, 0x7610, R56 ;  /* 0x00007610ff387816 */ /* 0x000fe20000000038 */
[----:B------:R-:W-:Y:S02]  /*1db0*/  FFMA.FTZ R6, R6, R50, R7 ;  /* 0x0000003206067223 */ /* 0x000fe40000010007 */
[----:B------:R-:W-:Y:S01]  /*1dc0*/  FFMA.FTZ R52, R52, R40, R53 ;  /* 0x0000002834347223 */ /* 0x000fe20000010035 */
[----:B------:R-:W0:Y:S01]  /*1dd0*/  I2F R7, R42 ;  /* 0x0000002a00077306 */ /* 0x000e220000201400 */
[----:B------:R-:W-:-:S02]  /*1de0*/  FADD.FTZ R5, R4, R5 ;  /* 0x0000000504057221 */ /* 0x000fc40000010000 */
        /* <DEDUP_REMOVED lines=11> */
.L_x_13522:
[----:B------:R-:W-:Y:S05]  /*1ea0*/  BSYNC B0 ;  /* 0x0000000000007941 */ /* 0x000fea0003800000 */
.L_x_13521:
[----:B------:R-:W0:Y:S01]  /*1eb0*/  SHFL.BFLY PT, R3, R10, 0x10, 0x1f ;  /* 0x0e001f000a037f89 */ /* 0x000e2200000e0000 */
[C---:B------:R-:W-:Y:S01]  /*1ec0*/  ISETP.NE.AND P0, PT, R22.reuse, RZ, PT ;  /* 0x000000ff1600720c */ /* 0x040fe20003f05270 */
[----:B------:R-:W-:Y:S01]  /*1ed0*/  IMAD.MOV.U32 R6, RZ, RZ, -0x800001 ;  /* 0xff7fffffff067424 */ /* 0x000fe200078e00ff */
[----:B------:R-:W-:Y:S01]  /*1ee0*/  ISETP.GT.AND P1, PT, R22, 0x3, PT ;  /* 0x000000031600780c */ /* 0x000fe20003f24270 */
[----:B------:R-:W-:Y:S01]  /*1ef0*/  ULOP3.LUT UR5, UR5, 0xffffffe0, URZ, 0xc0, !UPT ;  /* 0xffffffe005057892 */ /* 0x000fe2000f8ec03f */
[----:B------:R-:W-:Y:S03]  /*1f00*/  BSSY B0, `(.L_x_13527) ;  /* 0x00000f1000007945 */ /* 0x000fe60003800000 */
        /* <DEDUP_REMOVED lines=13> */
[----:B------:R-:W0:Y:S01]  /*1fe0*/  @!P1 LDS R6, [R22.X4+0x40] ;  /* 0x0000400016069984 */ /* 0x000e220000004800 */
[----:B------:R-:W-:-:S03]  /*1ff0*/  ISETP.GE.AND P1, PT, R0, UR5, PT ;  /* 0x0000000500007c0c */ /* 0x000fc6000bf26270 */
        /* <DEDUP_REMOVED lines=19> */
.L_x_13531:
        /* <DEDUP_REMOVED lines=11> */
.L_x_13530:
[----:B------:R-:W-:Y:S05]  /*21e0*/  BSYNC B1 ;  /* 0x0000000000017941 */ /* 0x000fea0003800000 */
.L_x_13529:
        /* <DEDUP_REMOVED lines=11> */
.L_x_13534:
        /* <DEDUP_REMOVED lines=10> */
[----:B-----5:R-:W0:Y:S04]  /*2340*/  LDS R25, [R4+0xc00] ;  /* 0x000c000004197984 */ /* 0x020e280000000800 */
        /* <DEDUP_REMOVED lines=89> */
.L_x_13533:
[----:B------:R-:W-:Y:S05]  /*28e0*/  BSYNC B1 ;  /* 0x0000000000017941 */ /* 0x000fea0003800000 */
.L_x_13532:
        /* <DEDUP_REMOVED lines=55> */
.L_x_13536:
[----:B------:R-:W-:Y:S05]  /*2c60*/  BSYNC B1 ;  /* 0x0000000000017941 */ /* 0x000fea0003800000 */
.L_x_13535:
        /* <DEDUP_REMOVED lines=26> */
.L_x_13528:
[----:B------:R-:W-:Y:S05]  /*2e10*/  BSYNC B0 ;  /* 0x0000000000007941 */ /* 0x000fea0003800000 */
.L_x_13527:
        /* <DEDUP_REMOVED lines=27> */
[----:B------:R-:W-:-:S03]  /*2fd0*/  IADD3 R3, R3, UR5, RZ ;  /* 0x0000000503037c10 */ /* 0x000fc6000fffe0ff */
[----:B------:R-:W0:Y:S01]  /*2fe0*/  MUFU.RCP R2, R2 ;  /* 0x0000000200027308 */ /* 0x000e220000001000 */
[C---:B------:R-:W-:Y:S02]  /*2ff0*/  LEA.HI R4, R3.reuse, 0x1, RZ, 0x19 ;  /* 0x0000000103047811 */ /* 0x040fe400078fc8ff */
[----:B------:R-:W-:Y:S02]  /*3000*/  ISETP.GE.U32.AND P1, PT, R3, 0x180, PT ;  /* 0x000001800300780c */ /* 0x000fe40003f26070 */
[----:B------:R-:W-:Y:S01]  /*3010*/  LOP3.LUT P0, R5, R4, 0x3, RZ, 0xc0, !PT ;  /* 0x0000000304057812 */ /* 0x000fe2000780c0ff */
[----:B------:R-:W-:-:S12]  /*3020*/  IMAD.MOV.U32 R4, RZ, RZ, R0 ;  /* 0x000000ffff047224 */ /* 0x000fd800078e0000 */
[----:B------:R-:W-:Y:S05]  /*3030*/  @!P0 BRA `(.L_x_13540) ;  /* 0x000000b000008947 */ /* 0x000fea0003800000 */
[----:B0-----:R-:W-:Y:S01]  /*3040*/  IMAD.MOV.U32 R3, RZ, RZ, R5 ;  /* 0x000000ffff037224 */ /* 0x001fe200078e0005 */
[----:B------:R-:W-:Y:S01]  /*3050*/  LEA R5, R0, 0x60, 0x2 ;  /* 0x0000006000057811 */ /* 0x000fe200078e10ff */
[----:B------:R-:W-:-:S04]  /*3060*/  IMAD.MOV.U32 R4, RZ, RZ, R0 ;  /* 0x000000ffff047224 */ /* 0x000fc800078e0000 */
.L_x_13541:
        /* <DEDUP_REMOVED lines=8> */
.L_x_13540:
[----:B0-----:R-:W-:Y:S05]  /*30f0*/  BSYNC B1 ;  /* 0x0000000000017941 */ /* 0x001fea0003800000 */
.L_x_13539:
        /* <DEDUP_REMOVED lines=11> */
.L_x_13544:
        /* <DEDUP_REMOVED lines=11> */
[----:B-----5:R-:W4:Y:S04]  /*3260*/  LDS R25, [R3+0xe00] ;  /* 0x000e000003197984 */ /* 0x020f280000000800 */
        /* <DEDUP_REMOVED lines=19> */
[----:B------:R-:W-:-:S03]  /*33a0*/  FMUL.FTZ R26, R2, R25 ;  /* 0x00000019021a7220 */ /* 0x000fc60000410000 */
[----:B------:R3:W-:Y:S01]  /*33b0*/  STS [R3+0x400], R14 ;  /* 0x0004000e03007388 */ /* 0x0007e20000000800 */
[----:B------:R-:W-:-:S03]  /*33c0*/  FMUL.FTZ R28, R2, R27 ;  /* 0x0000001b021c7220 */ /* 0x000fc60000410000 */
[----:B------:R4:W-:Y:S01]  /*33d0*/  STS [R3+0x600], R16 ;  /* 0x0006001003007388 */ /* 0x0009e20000000800 */
        /* <DEDUP_REMOVED lines=17> */
.L_x_13543:
[----:B------:R-:W-:Y:S05]  /*34f0*/  BSYNC B1 ;  /* 0x0000000000017941 */ /* 0x000fea0003800000 */
.L_x_13542:
        /* <DEDUP_REMOVED lines=31> */
.L_x_13546:
[----:B------:R-:W-:Y:S05]  /*36f0*/  BSYNC B1 ;  /* 0x0000000000017941 */ /* 0x000fea0003800000 */
.L_x_13545:
        /* <DEDUP_REMOVED lines=14> */
.L_x_13538:
[----:B------:R-:W-:Y:S05]  /*37e0*/  BSYNC B0 ;  /* 0x0000000000007941 */ /* 0x000fea0003800000 */
.L_x_13537:
[----:B------:R-:W-:Y:S01]  /*37f0*/  BAR.SYNC.DEFER_BLOCKING 0x0 ;  /* 0x0000000000007b1d */ /* 0x000fe20000010000 */
[----:B------:R-:W-:-:S05]  /*3800*/  ISETP.GE.AND P0, PT, R21, UR9, PT ;  /* 0x0000000915007c0c */ /* 0x000fca000bf06270 */
[----:B------:R-:W-:Y:S08]  /*3810*/  BSSY B0, `(.L_x_13547) ;  /* 0x000012c000007945 */ /* 0x000ff00003800000 */
[----:B------:R-:W-:Y:S01]  /*3820*/  @P0 CS2R R16, SRZ ;  /* 0x0000000000100805 */ /* 0x000fe2000001ff00 */
[----:B------:R-:W-:Y:S02]  /*3830*/  @P0 IMAD.MOV.U32 R15, RZ, RZ, RZ ;  /* 0x000000ffff0f0224 */ /* 0x000fe400078e00ff */
[----:B------:R-:W-:Y:S01]  /*3840*/  @P0 IMAD.MOV.U32 R18, RZ, RZ, RZ ;  /* 0x000000ffff120224 */ /* 0x000fe200078e00ff */
[----:B------:R-:W-:Y:S05]  /*3850*/  @P0 BRA `(.L_x_13548) ;  /* 0x0000127000000947 */ /* 0x000fea0003800000 */
[----:B0-----:R-:W-:Y:S01]  /*3860*/  SHF.R.S32.HI R3, RZ, 0x1f, R22 ;  /* 0x0000001fff037819 */ /* 0x001fe20000011416 */
[----:B------:R-:W-:Y:S01]  /*3870*/  IMAD.U32 R19, RZ, RZ, UR4 ;  /* 0x00000004ff137e24 */ /* 0x000fe2000f8e00ff */
[----:B------:R-:W-:Y:S01]  /*3880*/  SHF.R.S32.HI R2, RZ, 0x1f, R21 ;  /* 0x0000001fff027819 */ /* 0x000fe20000011415 */
[----:B------:R-:W-:Y:S01]  /*3890*/  IMAD.MOV.U32 R23, RZ, RZ, c[0x0][0x1ac] ;  /* 0x00006b00ff177624 */ /* 0x000fe200078e00ff */
[----:B------:R-:W-:Y:S01]  /*38a0*/  IADD3 R4, P0, R21, UR4, RZ ;  /* 0x0000000415047c10 */ /* 0x000fe2000ff1e0ff */
[----:B------:R-:W-:Y:S01]  /*38b0*/  CS2R R16, SRZ ;  /* 0x0000000000107805 */ /* 0x000fe2000001ff00 */
[----:B------:R-:W-:Y:S01]  /*38c0*/  LEA.HI R3, R3, R22, RZ, 0x2 ;  /* 0x0000001603037211 */ /* 0x000fe200078f10ff */
[----:B------:R-:W-:Y:S01]  /*38d0*/  IMAD.MOV.U32 R15, RZ, RZ, RZ ;  /* 0x000000ffff0f7224 */ /* 0x000fe200078e00ff */
[----:B------:R-:W-:Y:S01]  /*38e0*/  LEA.HI.X.SX32 R19, R19, R2, 0x1, P0 ;  /* 0x0000000213137211 */ /* 0x000fe200000f0eff */
[----:B------:R-:W-:Y:S01]  /*38f0*/  IMAD R2, R20, c[0x0][0x1b0], RZ ;  /* 0x00006c0014027a24 */ /* 0x000fe200078e02ff */
[C---:B------:R-:W-:Y:S01]  /*3900*/  LEA R14, P0, R4.reuse, c[0x0][0x188], 0x2 ;  /* 0x00006200040e7a11 */ /* 0x040fe200078010ff */
[----:B------:R-:W-:Y:S01]  /*3910*/  IMAD.U32 R20, RZ, RZ, UR9 ;  /* 0x00000009ff147e24 */ /* 0x000fe2000f8e00ff */
[C---:B------:R-:W-:Y:S01]  /*3920*/  LOP3.LUT R5, R3.reuse, 0xfffffffc, RZ, 0xc0, !PT ;  /* 0xfffffffc03057812 */ /* 0x040fe200078ec0ff */
[----:B------:R-:W-:Y:S01]  /*3930*/  IMAD.SHL.U32 R3, R3, 0x8, RZ ;  /* 0x0000000803037824 */ /* 0x000fe200078e00ff */
[----:B------:R-:W-:Y:S01]  /*3940*/  LEA.HI.X R19, R4, c[0x0][0x18c], R19, 0x2, P0 ;  /* 0x0000630004137a11 */ /* 0x000fe200000f1413 */
[----:B------:R-:W-:Y:S01]  /*3950*/  IMAD.MOV.U32 R18, RZ, RZ, RZ ;  /* 0x000000ffff127224 */ /* 0x000fe200078e00ff */
[----:B------:R-:W-:Y:S01]  /*3960*/  SHF.R.S32.HI R23, RZ, 0x1f, R23 ;  /* 0x0000001fff177819 */ /* 0x000fe20000011417 */
[----:B------:R-:W-:Y:S01]  /*3970*/  IMAD.IADD R4, R22, 0x1, -R5 ;  /* 0x0000000116047824 */ /* 0x000fe200078e0a05 */
[----:B------:R-:W-:Y:S01]  /*3980*/  LOP3.LUT R3, R3, 0xffffffe0, RZ, 0xc0, !PT ;  /* 0xffffffe003037812 */ /* 0x000fe200078ec0ff */
[----:B------:R-:W-:Y:S01]  /*3990*/  IMAD.MOV.U32 R24, RZ, RZ, R21 ;  /* 0x000000ffff187224 */ /* 0x000fe200078e0015 */
[----:B------:R-:W-:Y:S01]  /*39a0*/  IADD3 R20, -R21, -0x1, R20 ;  /* 0xffffffff15147810 */ /* 0x000fe20007ffe114 */
[----:B------:R-:W-:-:S02]  /*39b0*/  IMAD.SHL.U32 R26, R4, 0x8, RZ ;  /* 0x00000008041a7824 */ /* 0x000fc400078e00ff */
[C---:B------:R-:W-:Y:S02]  /*39c0*/  IMAD R4, R21.reuse, 0x4, R4 ;  /* 0x0000000415047824 */ /* 0x040fe400078e0204 */
[----:B-----5:R-:W-:Y:S01]  /*39d0*/  IMAD.IADD R25, R26, 0x1, R3 ;  /* 0x000000011a197824 */ /* 0x020fe200078e0203 */
[----:B------:R-:W-:Y:S01]  /*39e0*/  SHF.R.S32.HI R3, RZ, 0x1f, R2 ;  /* 0x0000001fff037819 */ /* 0x000fe20000011402 */
[----:B------:R-:W-:Y:S01]  /*39f0*/  IMAD R26, R21, 0x20, R26 ;  /* 0x00000020151a7824 */ /* 0x000fe200078e021a */
[----:B------:R-:W-:Y:S02]  /*3a00*/  LEA R27, R4, 0x70, 0x5 ;  /* 0x00000070041b7811 */ /* 0x000fe400078e28ff */
[C---:B------:R-:W-:Y:S02]  /*3a10*/  IADD3 R28, R25.reuse, 0x200, RZ ;  /* 0x00000200191c7810 */ /* 0x040fe40007ffe0ff */
[----:B------:R-:W-:Y:S02]  /*3a20*/  IADD3 R29, R25, 0x300, RZ ;  /* 0x00000300191d7810 */ /* 0x000fe40007ffe0ff */
.L_x_13557:
        /* <DEDUP_REMOVED lines=10> */
[----:B------:R-:W-:Y:S02]  /*3ad0*/  IADD3 R11, P0, R25, R4, RZ ;  /* 0x00000004190b7210 */ /* 0x000fe40007f1e0ff */
[----:B------:R-:W-:Y:S02]  /*3ae0*/  LEA R4, P2, R9, c[0x0][0x178], 0x1 ;  /* 0x00005e0009047a11 */ /* 0x000fe400078408ff */
[----:B------:R-:W-:Y:S02]  /*3af0*/  LEA.HI.X.SX32 R10, R28, R30, 0x1, P1 ;  /* 0x0000001e1c0a7211 */ /* 0x000fe400008f0eff */
[----:B------:R-:W-:-:S02]  /*3b00*/  LEA R12, P1, R11, c[0x0][0x178], 0x1 ;  /* 0x00005e000b0c7a11 */ /* 0x000fc400078208ff */
[-C--:B------:R-:W-:Y:S02]  /*3b10*/  LEA.HI.X.SX32 R6, R25, R30.reuse, 0x1, P0 ;  /* 0x0000001e19067211 */ /* 0x080fe400000f0eff */
[C---:B------:R-:W-:Y:S02]  /*3b20*/  LEA R44, P4, R8.reuse, c[0x0][0x178], 0x1 ;  /* 0x00005e00082c7a11 */ /* 0x040fe400078808ff */
[----:B------:R-:W-:Y:S02]  /*3b30*/  LEA.HI.X R13, R11, c[0x0][0x17c], R6, 0x1, P1 ;  /* 0x00005f000b0d7a11 */ /* 0x000fe400008f0c06 */
[----:B------:R-:W-:Y:S02]  /*3b40*/  LEA.HI.X.SX32 R7, R29, R30, 0x1, P3 ;  /* 0x0000001e1d077211 */ /* 0x000fe400018f0eff */
[----:B------:R-:W-:Y:S01]  /*3b50*/  LEA.HI.X R5, R9, c[0x0][0x17c], R10, 0x1, P2 ;  /* 0x00005f0009057a11 */ /* 0x000fe200010f0c0a */
[----:B------:R0:W5:Y:S01]  /*3b60*/  LDG.E.CONSTANT R41, [R12.64+0x200] ;  /* 0x0002000a0c297981 */ /* 0x000162000c1e9900 */
[----:B------:R-:W-:-:S03]  /*3b70*/  LEA.HI.X R45, R8, c[0x0][0x17c], R7, 0x1, P4 ;  /* 0x00005f00082d7a11 */ /* 0x000fc600020f0c07 */
[----:B------:R0:W5:Y:S04]  /*3b80*/  LDG.E.CONSTANT R40, [R12.64+0x204] ;  /* 0x0002040a0c287981 */ /* 0x000168000c1e9900 */
[----:B------:R0:W5:Y:S04]  /*3b90*/  LDG.E.CONSTANT R38, [R12.64+0x208] ;  /* 0x0002080a0c267981 */ /* 0x000168000c1e9900 */
[----:B------:R0:W5:Y:S04]  /*3ba0*/  LDG.E.CONSTANT R39, [R12.64+0x20c] ;  /* 0x00020c0a0c277981 */ /* 0x000168000c1e9900 */
[----:B------:R0:W5:Y:S04]  /*3bb0*/  LDG.E.CONSTANT R48, [R12.64] ;  /* 0x0000000a0c307981 */ /* 0x000168000c1e9900 */
[----:B------:R0:W5:Y:S04]  /*3bc0*/  LDG.E.CONSTANT R43, [R12.64+0x4] ;  /* 0x0000040a0c2b7981 */ /* 0x000168000c1e9900 */
[----:B------:R0:W5:Y:S04]  /*3bd0*/  LDG.E.CONSTANT R46, [R12.64+0x8] ;  /* 0x0000080a0c2e7981 */ /* 0x000168000c1e9900 */
[----:B------:R0:W5:Y:S04]  /*3be0*/  LDG.E.CONSTANT R42, [R12.64+0xc] ;  /* 0x00000c0a0c2a7981 */ /* 0x000168000c1e9900 */
[----:B------:R-:W1:Y:S04]  /*3bf0*/  LDS.128 R8, [R27+-0x10] ;  /* 0xfffff0001b087984 */ /* 0x000e680000000c00 */
[----:B------:R2:W5:Y:S04]  /*3c00*/  LDG.E.CONSTANT R30, [R4.64] ;  /* 0x0000000a041e7981 */ /* 0x000568000c1e9900 */
[----:B------:R2:W5:Y:S04]  /*3c10*/  LDG.E.CONSTANT R31, [R4.64+0x4] ;  /* 0x0000040a041f7981 */ /* 0x000568000c1e9900 */
[----:B------:R2:W5:Y:S04]  /*3c20*/  LDG.E.CONSTANT R32, [R4.64+0x8] ;  /* 0x0000080a04207981 */ /* 0x000568000c1e9900 */
[----:B------:R2:W5:Y:S01]  /*3c30*/  LDG.E.CONSTANT R33, [R4.64+0xc] ;  /* 0x00000c0a04217981 */ /* 0x000562000c1e9900 */
[----:B------:R-:W-:Y:S01]  /*3c40*/  ISETP.NE.AND P0, PT, R20, RZ, PT ;  /* 0x000000ff1400720c */ /* 0x000fe20003f05270 */
[----:B------:R-:W-:Y:S02]  /*3c50*/  BSSY B1, `(.L_x_13549) ;  /* 0x0000027000017945 */ /* 0x000fe40003800000 */
[----:B------:R3:W5:Y:S04]  /*3c60*/  LDG.E.CONSTANT R34, [R44.64] ;  /* 0x0000000a2c227981 */ /* 0x000768000c1e9900 */
[----:B------:R3:W5:Y:S04]  /*3c70*/  LDG.E.CONSTANT R35, [R44.64+0x4] ;  /* 0x0000040a2c237981 */ /* 0x000768000c1e9900 */
[----:B--2---:R0:W2:Y:S04]  /*3c80*/  LDS.128 R4, [R27] ;  /* 0x000000001b047984 */ /* 0x0040a80000000c00 */
[----:B------:R3:W5:Y:S04]  /*3c90*/  LDG.E.CONSTANT R36, [R44.64+0x8] ;  /* 0x0000080a2c247981 */ /* 0x000768000c1e9900 */
[----:B------:R3:W5:Y:S01]  /*3ca0*/  LDG.E.CONSTANT R37, [R44.64+0xc] ;  /* 0x00000c0a2c257981 */ /* 0x000762000c1e9900 */
[----:B-1----:R-:W-:-:S02]  /*3cb0*/  F2FP.BF16.PACK_AB R9, R9, R8 ;  /* 0x000000080909723e */ /* 0x002fc400000010ff */
[----:B---3--:R-:W-:Y:S01]  /*3cc0*/  F2FP.BF16.PACK_AB R44, R11, R10 ;  /* 0x0000000a0b2c723e */ /* 0x008fe200000010ff */
        /* <DEDUP_REMOVED lines=31> */
.L_x_13550:
[----:B0-----:R-:W-:Y:S05]  /*3ec0*/  BSYNC B1 ;  /* 0x0000000000017941 */ /* 0x001fea0003800000 */
.L_x_13549:
[----:B-----5:R-:W-:Y:S01]  /*3ed0*/  HFMA2.BF16_V2 R48, R9, R48, -RZ.H0_H0 ;  /* 0x0000003009307231 */ /* 0x020fe200003400ff */
[----:B--2---:R-:W-:Y:S01]  /*3ee0*/  F2FP.BF16.PACK_AB R8, R5, R4 ;  /* 0x000000040508723e */ /* 0x004fe200000010ff */
        /* <DEDUP_REMOVED lines=49> */
.L_x_13552:
[----:B------:R-:W-:Y:S05]  /*4200*/  BSYNC B1 ;  /* 0x0000000000017941 */ /* 0x000fea0003800000 */
.L_x_13551:
        /* <DEDUP_REMOVED lines=49> */
.L_x_13554:
[----:B------:R-:W-:Y:S05]  /*4520*/  BSYNC B1 ;  /* 0x0000000000017941 */ /* 0x000fea0003800000 */
.L_x_13553:
        /* <DEDUP_REMOVED lines=15> */
[--C-:B------:R-:W-:Y:S01]  /*4620*/  PRMT R30, RZ, 0x5410, R32.reuse ;  /* 0x00005410ff1e7816 */ /* 0x100fe20000000020 */
        /* <DEDUP_REMOVED lines=11> */
[----:B------:R-:W-:-:S04]  /*46e0*/  FADD.FTZ R13, R12, R13 ;  /* 0x0000000d0c0d7221 */ /* 0x000fc80000010000 */
[----:B------:R-:W-:Y:S01]  /*46f0*/  FADD.FTZ R16, R13, R16 ;  /* 0x000000100d107221 */ /* 0x000fe20000010000 */
[----:B------:R-:W-:Y:S05]  /*4700*/  @P0 BRA `(.L_x_13556) ;  /* 0x000001e000000947 */ /* 0x000fea0003800000 */
[C---:B------:R-:W-:Y:S02]  /*4710*/  IADD3 R8, R26.reuse, 0x2, RZ ;  /* 0x000000021a087810 */ /* 0x040fe40007ffe0ff */
[----:B------:R-:W-:Y:S02]  /*4720*/  ISETP.GE.AND P6, PT, R26, UR7, PT ;  /* 0x000000071a007c0c */ /* 0x000fe4000bfc6270 */
[----:B------:R-:W-:Y:S02]  /*4730*/  ISETP.GE.AND P5, PT, R8, UR7, PT ;  /* 0x0000000708007c0c */ /* 0x000fe4000bfa6270 */
[C---:B------:R-:W-:Y:S02]  /*4740*/  IADD3 R8, R26.reuse, 0x5, RZ ;  /* 0x000000051a087810 */ /* 0x040fe40007ffe0ff */
[----:B------:R-:W-:Y:S02]  /*4750*/  IADD3 R7, R26, 0x1, RZ ;  /* 0x000000011a077810 */ /* 0x000fe40007ffe0ff */
[----:B------:R-:W-:-:S02]  /*4760*/  ISETP.GE.AND P2, PT, R8, UR7, PT ;  /* 0x0000000708007c0c */ /* 0x000fc4000bf46270 */
[C---:B------:R-:W-:Y:S02]  /*4770*/  IADD3 R10, R26.reuse, 0x3, RZ ;  /* 0x000000031a0a7810 */ /* 0x040fe40007ffe0ff */
[C---:B------:R-:W-:Y:S02]  /*4780*/  IADD3 R8, R26.reuse, 0x7, RZ ;  /* 0x000000071a087810 */ /* 0x040fe40007ffe0ff */
[----:B------:R-:W-:Y:S02]  /*4790*/  ISETP.GE.AND P0, PT, R7, UR7, PT ;  /* 0x0000000707007c0c */ /* 0x000fe4000bf06270 */
[----:B------:R-:W-:Y:S02]  /*47a0*/  IADD3 R7, R26, 0x4, RZ ;  /* 0x000000041a077810 */ /* 0x000fe40007ffe0ff */
[----:B------:R-:W-:Y:S02]  /*47b0*/  @P6 PRMT R34, RZ, 0x7610, R34 ;  /* 0x00007610ff226816 */ /* 0x000fe40000000022 */
[----:B------:R-:W-:-:S02]  /*47c0*/  ISETP.GE.AND P4, PT, R10, UR7, PT ;  /* 0x000000070a007c0c */ /* 0x000fc4000bf86270 */
[----:B------:R-:W-:Y:S02]  /*47d0*/  ISETP.GE.AND P6, PT, R8, UR7, PT ;  /* 0x0000000708007c0c */ /* 0x000fe4000bfc6270 */
[----:B------:R-:W-:Y:S02]  /*47e0*/  IADD3 R10, R26, 0x6, RZ ;  /* 0x000000061a0a7810 */ /* 0x000fe40007ffe0ff */
[----:B------:R-:W-:Y:S02]  /*47f0*/  ISETP.GE.AND P3, PT, R7, UR7, PT ;  /* 0x0000000707007c0c */ /* 0x000fe4000bf66270 */
[C---:B------:R-:W-:Y:S02]  /*4800*/  PRMT R7, R35.reuse, 0x7632, R7 ;  /* 0x0000763223077816 */ /* 0x040fe40000000007 */
[----:B------:R-:W-:Y:S02]  /*4810*/  ISETP.GE.AND P1, PT, R10, UR7, PT ;  /* 0x000000070a007c0c */ /* 0x000fe4000bf26270 */
[----:B------:R-:W-:-:S02]  /*4820*/  SEL R8, R35, RZ, !P5 ;  /* 0x000000ff23087207 */ /* 0x000fc40006800000 */
[----:B------:R-:W-:Y:S02]  /*4830*/  SEL R35, R7, RZ, !P4 ;  /* 0x000000ff07237207 */ /* 0x000fe40006000000 */
        /* <DEDUP_REMOVED lines=9> */
[----:B------:R-:W-:Y:S02]  /*48d0*/  PRMT R34, R34, 0x5410, R7 ;  /* 0x0000541022227816 */ /* 0x000fe40000000007 */
[----:B------:R-:W-:-:S02]  /*48e0*/  @!P6 PRMT R37, R12, 0x7610, R37 ;  /* 0x000076100c25e816 */ /* 0x000fc40000000025 */
.L_x_13556:
[----:B------:R-:W-:Y:S05]  /*48f0*/  BSYNC B1 ;  /* 0x0000000000017941 */ /* 0x000fea0003800000 */
.L_x_13555:
        /* <DEDUP_REMOVED lines=11> */
[----:B------:R-:W-:Y:S01]  /*49b0*/  ISETP.GE.AND P0, PT, R24, UR9, PT ;  /* 0x0000000918007c0c */ /* 0x000fe2000bf06270 */
        /* <DEDUP_REMOVED lines=17> */
.L_x_13548:
[----:B------:R-:W-:Y:S05]  /*4ad0*/  BSYNC B0 ;  /* 0x0000000000007941 */ /* 0x000fea0003800000 */
.L_x_13547:
[----:B0-----:R-:W0:Y:S01]  /*4ae0*/  SHFL.BFLY PT, R3, R18, 0x2, 0x1f ;  /* 0x0c401f0012037f89 */ /* 0x001e2200000e0000 */
[----:B------:R-:W-:Y:S01]  /*4af0*/  SHF.R.S32.HI R11, RZ, 0x1f, R22 ;  /* 0x0000001fff0b7819 */ /* 0x000fe20000011416 */
[----:B------:R-:W-:Y:S02]  /*4b00*/  BSSY B0, `(.L_x_13558) ;  /* 0x000003a000007945 */ /* 0x000fe40003800000 */
[----:B------:R-:W1:Y:S01]  /*4b10*/  SHFL.BFLY PT, R2, R15, 0x2, 0x1f ;  /* 0x0c401f000f027f89 */ /* 0x000e6200000e0000 */
[----:B------:R-:W-:-:S03]  /*4b20*/  LEA.HI R11, R11, R22, RZ, 0x2 ;  /* 0x000000160b0b7211 */ /* 0x000fc600078f10ff */
[----:B------:R-:W2:Y:S01]  /*4b30*/  SHFL.BFLY PT, R7, R16, 0x2, 0x1f ;  /* 0x0c401f0010077f89 */ /* 0x000ea200000e0000 */
[----:B------:R-:W-:-:S03]  /*4b40*/  SHF.R.S32.HI R14, RZ, 0x2, R11 ;  /* 0x00000002ff0e7819 */ /* 0x000fc6000001140b */
[----:B------:R-:W3:Y:S02]  /*4b50*/  SHFL.BFLY PT, R4, R17, 0x2, 0x1f ;  /* 0x0c401f0011047f89 */ /* 0x000ee400000e0000 */
[----:B------:R-:W-:Y:S02]  /*4b60*/  IMAD R21, R21, 0x20, R14 ;  /* 0x0000002015157824 */ /* 0x000fe400078e020e */
[----:B------:R-:W-:Y:S01]  /*4b70*/  BAR.SYNC.DEFER_BLOCKING 0x0 ;  /* 0x0000000000007b1d */ /* 0x000fe20000010000 */
[----:B0-----:R-:W-:Y:S02]  /*4b80*/  FADD.FTZ R3, R3, R18 ;  /* 0x0000001203037221 */ /* 0x001fe40000010000 */
[----:B-1----:R-:W-:-:S03]  /*4b90*/  FADD.FTZ R5, R2, R15 ;  /* 0x0000000f02057221 */ /* 0x002fc60000010000 */
[----:B------:R-:W0:Y:S01]  /*4ba0*/  SHFL.BFLY PT, R2, R3, 0x1, 0x1f ;  /* 0x0c201f0003027f89 */ /* 0x000e2200000e0000 */
[----:B--2---:R-:W-:-:S03]  /*4bb0*/  FADD.FTZ R7, R7, R16 ;  /* 0x0000001007077221 */ /* 0x004fc60000010000 */
[----:B------:R-:W1:Y:S01]  /*4bc0*/  SHFL.BFLY PT, R6, R5, 0x1, 0x1f ;  /* 0x0c201f0005067f89 */ /* 0x000e6200000e0000 */
[----:B---3--:R-:W-:Y:S01]  /*4bd0*/  FADD.FTZ R9, R4, R17 ;  /* 0x0000001104097221 */ /* 0x008fe20000010000 */
[----:B------:R-:W-:Y:S02]  /*4be0*/  LOP3.LUT R4, R22, 0x3, RZ, 0xc0, !PT ;  /* 0x0000000316047812 */ /* 0x000fe400078ec0ff */
[----:B------:R-:W2:Y:S02]  /*4bf0*/  SHFL.BFLY PT, R8, R7, 0x1, 0x1f ;  /* 0x0c201f0007087f89 */ /* 0x000ea400000e0000 */
[----:B------:R-:W-:Y:S02]  /*4c00*/  ISETP.NE.AND P2, PT, R4, RZ, PT ;  /* 0x000000ff0400720c */ /* 0x000fe40003f45270 */
[----:B------:R-:W3:Y:S01]  /*4c10*/  SHFL.BFLY PT, R12, R9, 0x1, 0x1f ;  /* 0x0c201f00090c7f89 */ /* 0x000ee200000e0000 */
[C---:B------:R-:W-:Y:S02]  /*4c20*/  LOP3.LUT R4, R0.reuse, 0xffffffc0, RZ, 0xc0, !PT ;  /* 0xffffffc000047812 */ /* 0x040fe400078ec0ff */
[----:B------:R-:W-:-:S02]  /*4c30*/  ISETP.GT.OR P0, PT, R0, 0x3f, P2 ;  /* 0x0000003f0000780c */ /* 0x000fc40001704670 */
[----:B------:R-:W-:Y:S01]  /*4c40*/  ISETP.NE.OR P1, PT, R4, 0x40, P2 ;  /* 0x000000400400780c */ /* 0x000fe20001725670 */
[----:B0-----:R-:W-:Y:S02]  /*4c50*/  FADD.FTZ R4, R3, R2 ;  /* 0x0000000203047221 */ /* 0x001fe40000010000 */
[----:B-1----:R-:W-:-:S10]  /*4c60*/  FADD.FTZ R5, R5, R6 ;  /* 0x0000000605057221 */ /* 0x002fd40000010000 */
[----:B------:R-:W-:Y:S01]  /*4c70*/  @!P1 STS [R21.X4+-0xa0], R4 ;  /* 0xffff600415009388 */ /* 0x000fe20000004800 */
[----:B--2---:R-:W-:Y:S01]  /*4c80*/  FADD.FTZ R10, R7, R8 ;  /* 0x00000008070a7221 */ /* 0x004fe20000010000 */
[----:B------:R-:W-:Y:S02]  /*4c90*/  LOP3.LUT R8, R0, 0xffffffe0, RZ, 0xc0, !PT ;  /* 0xffffffe000087812 */ /* 0x000fe400078ec0ff */
[----:B------:R-:W-:Y:S01]  /*4ca0*/  @!P1 STS [R21.X4+-0x80], R5 ;  /* 0xffff800515009388 */ /* 0x000fe20000004800 */
[----:B---3--:R-:W-:Y:S01]  /*4cb0*/  FADD.FTZ R11, R9, R12 ;  /* 0x0000000c090b7221 */ /* 0x008fe20000010000 */
[----:B------:R-:W-:Y:S02]  /*4cc0*/  ISETP.NE.OR P4, PT, R8, 0x20, P2 ;  /* 0x000000200800780c */ /* 0x000fe40001785670 */
[----:B------:R-:W-:Y:S01]  /*4cd0*/  @!P1 STS [R21.X4+-0x60], R10 ;  /* 0xffffa00a15009388 */ /* 0x000fe20000004800 */
[----:B------:R-:W-:-:S03]  /*4ce0*/  IADD3 R8, R0, 0x1f, RZ ;  /* 0x0000001f00087810 */ /* 0x000fc60007ffe0ff */
[----:B------:R-:W-:Y:S04]  /*4cf0*/  @!P1 STS [R21.X4+-0x40], R11 ;  /* 0xffffc00b15009388 */ /* 0x000fe80000004800 */
[----:B------:R-:W-:Y:S01]  /*4d00*/  BAR.SYNC.DEFER_BLOCKING 0x0 ;  /* 0x0000000000007b1d */ /* 0x000fe20000010000 */
[----:B------:R-:W-:Y:S02]  /*4d10*/  ISETP.GT.OR P1, PT, R0, 0x1f, P2 ;  /* 0x0000001f0000780c */ /* 0x000fe40001724670 */
[----:B------:R-:W-:-:S03]  /*4d20*/  ISETP.GT.U32.AND P3, PT, R8, 0x3e, PT ;  /* 0x0000003e0800780c */ /* 0x000fc60003f64070 */
        /* <DEDUP_REMOVED lines=23> */
.L_x_13559:
[----:B0-----:R-:W-:Y:S05]  /*4ea0*/  BSYNC B0 ;  /* 0x0000000000007941 */ /* 0x001fea0003800000 */
.L_x_13558:
        /* <DEDUP_REMOVED lines=19> */
[C---:B------:R-:W-:Y:S02]  /*4fe0*/  IADD3 R0, P0, R14.reuse, UR4, RZ ;  /* 0x000000040e007c10 */ /* 0x040fe4000ff1e0ff */
[C---:B------:R-:W-:Y:S02]  /*4ff0*/  IADD3 R6, R14.reuse, 0x8, RZ ;  /* 0x000000080e067810 */ /* 0x040fe40007ffe0ff */
[----:B------:R-:W-:Y:S02]  /*5000*/  LEA.HI.X.SX32 R3, R14, UR7, 0x1, P0 ;  /* 0x000000070e037c11 */ /* 0x000fe400080f0eff */
[----:B------:R-:W-:Y:S02]  /*5010*/  LEA R2, P0, R0, c[0x0][0x160], 0x1 ;  /* 0x0000580000027a11 */ /* 0x000fe400078008ff */
[C---:B------:R-:W-:Y:S02]  /*5020*/  IADD3 R7, R14.reuse, 0x10, RZ ;  /* 0x000000100e077810 */ /* 0x040fe40007ffe0ff */
[----:B------:R-:W-:-:S02]  /*5030*/  IADD3 R14, R14, 0x18, RZ ;  /* 0x000000180e0e7810 */ /* 0x000fc40007ffe0ff */
[----:B------:R-:W-:Y:S02]  /*5040*/  LEA.HI.X R3, R0, c[0x0][0x164], R3, 0x1, P0 ;  /* 0x0000590000037a11 */ /* 0x000fe400000f0c03 */
[----:B------:R-:W-:Y:S02]  /*5050*/  IADD3 R13, P0, R6, UR4, RZ ;  /* 0x00000004060d7c10 */ /* 0x000fe4000ff1e0ff */
[----:B------:R-:W-:Y:S02]  /*5060*/  IADD3 R12, P1, R7, UR4, RZ ;  /* 0x00000004070c7c10 */ /* 0x000fe4000ff3e0ff */
[----:B------:R-:W-:Y:S02]  /*5070*/  IADD3 R9, P2, R14, UR4, RZ ;  /* 0x000000040e097c10 */ /* 0x000fe4000ff5e0ff */
[----:B------:R-:W-:Y:S02]  /*5080*/  F2FP.BF16.PACK_AB R0, R5, R4 ;  /* 0x000000040500723e */ /* 0x000fe400000010ff */
[----:B------:R-:W-:-:S02]  /*5090*/  LEA.HI.X.SX32 R16, R6, UR7, 0x1, P0 ;  /* 0x0000000706107c11 */ /* 0x000fc400080f0eff */
[----:B------:R-:W-:Y:S01]  /*50a0*/  LEA.HI.X.SX32 R7, R7, UR7, 0x1, P1 ;  /* 0x0000000707077c11 */ /* 0x000fe200088f0eff */
[----:B------:R0:W-:Y:S01]  /*50b0*/  STG.E.U16 [R2.64], R0 ;  /* 0x0000000002007986 */ /* 0x0001e2000c10150a */
[----:B------:R-:W-:Y:S02]  /*50c0*/  LEA R4, P0, R13, c[0x0][0x160], 0x1 ;  /* 0x000058000d047a11 */ /* 0x000fe400078008ff */
[----:B------:R-:W-:Y:S02]  /*50d0*/  LEA R6, P1, R12, c[0x0][0x160], 0x1 ;  /* 0x000058000c067a11 */ /* 0x000fe400078208ff */
[----:B------:R-:W-:Y:S02]  /*50e0*/  LEA.HI.X.SX32 R14, R14, UR7, 0x1, P2 ;  /* 0x000000070e0e7c11 */ /* 0x000fe400090f0eff */
        /* <DEDUP_REMOVED lines=11> */
.L_x_13560:
        /* <DEDUP_REMOVED lines=14> */
.L_x_23931:


//--------------------- .text._ZN4vllm25paged_attention_v1_kernelI13__nv_bfloat16S1_Li256ELi32ELi128ELNS_18Fp8KVCacheDataTypeE0ELb1EEEvPT_PKS3_PKT0_S9_ifPKiSB_iPKfiiiSD_SD_iiiii --------------------------
	.section	.text._ZN4vllm25paged_attention_v1_kernelI13__nv_bfloat16S1_Li256ELi32ELi128ELNS_18Fp8KVCacheDataTypeE0ELb1EEEvPT_PKS3_PKT0_S9_ifPKiSB_iPKfiiiSD_SD_iiiii,"ax",@progbits
	.sectioninfo	@"SHI_REGISTERS=255"
	.align	128
        .global         _ZN4vllm25paged_attention_v1_kernelI13__nv_bfloat16S1_Li256ELi32ELi128ELNS_18Fp8KVCacheDataTypeE0ELb1EEEvPT_PKS3_PKT0_S9_ifPKiSB_iPKfiiiSD_SD_iiiii
        .type           _ZN4vllm25paged_attention_v1_kernelI13__nv_bfloat16S1_Li256ELi32ELi128ELNS_18Fp8KVCacheDataTypeE0ELb1EEEvPT_PKS3_PKT0_S9_ifPKiSB_iPKfiiiSD_SD_iiiii,@function
        .size           _ZN4vllm25paged_attention_v1_kernelI13__nv_bfloat16S1_Li256ELi32ELi128ELNS_18Fp8KVCacheDataTypeE0ELb1EEEvPT_PKS3_PKT0_S9_ifPKiSB_iPKfiiiSD_SD_iiiii,(.L_x_23932 - _ZN4vllm25paged_attention_v1_kernelI13__nv_bfloat16S1_Li256ELi32ELi128ELNS_18Fp8KVCacheDataTypeE0ELb1EEEvPT_PKS3_PKT0_S9_ifPKiSB_iPKfiiiSD_SD_iiiii)
        .other          _ZN4vllm25paged_attention_v1_kernelI13__nv_bfloat16S1_Li256ELi32ELi128ELNS_18Fp8KVCacheDataTypeE0ELb1EEEvPT_PKS3_PKT0_S9_ifPKiSB_iPKfiiiSD_SD_iiiii,@"STO_CUDA_ENTRY STV_DEFAULT"
_ZN4vllm25paged_attention_v1_kernelI13__nv_bfloat16S1_Li256ELi32ELi128ELNS_18Fp8KVCacheDataTypeE0ELb1EEEvPT_PKS3_PKT0_S9_ifPKiSB_iPKfiiiSD_SD_iiiii:
.text._ZN4vllm25paged_attention_v1_kernelI13__nv_bfloat16S1_Li256ELi32ELi128ELNS_18Fp8KVCacheDataTypeE0ELb1EEEvPT_PKS3_PKT0_S9_ifPKiSB_iPKfiiiSD_SD_iiiii:
[----:B------:R-:W-:Y:S02]  /*0000*/  IMAD.MOV.U32 R1, RZ, RZ, c[0x0][0x28] ;  /* 0x00000a00ff017624 */ /* 0x000fe400078e00ff */
[----:B------:R-:W-:Y:S01]  /*0010*/  IABS R4, c[0x0][0x180] ;  /* 0x0000600000047a13 */ /* 0x000fe20000000000 */
[----:B------:R-:W0:Y:S01]  /*0020*/  S2UR UR12, SR_CTAID.Y ;  /* 0x00000000000c79c3 */ /* 0x000e220000002600 */
[----:B------:R-:W-:Y:S01]  /*0030*/  UMOV UR7, 0x4 ;  /* 0x0000000400077882 */ /* 0x000fe20000000000 */
[----:B------:R-:W-:Y:S01]  /*0040*/  IADD3 R1, R1, -0x88, RZ ;  /* 0xffffff7801017810 */ /* 0x000fe20007ffe0ff */
[----:B------:R-:W-:Y:S02]  /*0050*/  ULDC.64 UR4, c[0x0][0x190] ;  /* 0x0000640000047ab9 */ /* 0x000fe40000000a00 */
[----:B------:R-:W-:-:S03]  /*0060*/  ULDC.64 UR8, c[0x0][0x118] ;  /* 0x0000460000087ab9 */ /* 0x000fc60000000a00 */
[----:B------:R-:W1:Y:S08]  /*0070*/  R2UR UR11, R4 ;  /* 0x00000000040b73c2 */ /* 0x000e7000000e0000 */
[----:B------:R-:W2:Y:S01]  /*0080*/  S2UR UR6, SR_CTAID.X ;  /* 0x00000000000679c3 */ /* 0x000ea20000002500 */
[----:B0-----:R-:W-:-:S06]  /*0090*/  UIMAD.WIDE UR4, UR12, UR7, UR4 ;  /* 0x000000070c0472a5 */ /* 0x001fcc000f8e0204 */
[----:B------:R-:W-:Y:S01]  /*00a0*/  IMAD.U32 R2, RZ, RZ, UR4 ;  /* 0x00000004ff027e24 */ /* 0x000fe2000f8e00ff */
[----:B-1----:R-:W0:Y:S01]  /*00b0*/  I2F.RP R0, UR11 ;  /* 0x0000000b00007d06 */ /* 0x002e220008209400 */
[----:B------:R-:W-:Y:S01]  /*00c0*/  IMAD.U32 R3, RZ, RZ, UR5 ;  /* 0x00000005ff037e24 */ /* 0x000fe2000f8e00ff */
[----:B------:R-:W-:Y:S02]  /*00d0*/  ULDC.64 UR4, c[0x0][0x1a0] ;  /* 0x0000680000047ab9 */ /* 0x000fe40000000a00 */
[----:B------:R-:W-:Y:S02]  /*00e0*/  UISETP.NE.U32.AND UP0, UPT, URZ, UR4, UPT ;  /* 0x000000043f00728c */ /* 0x000fe4000bf05070 */
[----:B------:R1:W3:Y:S02]  /*00f0*/  LDG.E.CONSTANT R8, [R2.64] ;  /* 0x0000000802087981 */ /* 0x0002e4000c1e9900 */
[----:B0-----:R-:W0:Y:S01]  /*0100*/  MUFU.RCP R0, R0 ;  /* 0x0000000000007308 */ /* 0x001e220000001000 */
[----:B------:R-:W-:-:S03]  /*0110*/  UISETP.NE.AND.EX UP0, UPT, URZ, UR5, UPT, UP0 ;  /* 0x000000053f00728c */ /* 0x000fc6000bf05300 */
[----:B------:R-:W-:Y:S01]  /*0120*/  ULDC.64 UR4, c[0x0][0x1a0] ;  /* 0x0000680000047ab9 */ /* 0x000fe20000000a00 */
[----:B0-----:R-:W-:-:S07]  /*0130*/  IADD3 R6, R0, 0xffffffe, RZ ;  /* 0x0ffffffe00067810 */ /* 0x001fce0007ffe0ff */
[----:B--2---:R-:W-:Y:S01]  /*0140*/  @UP0 UIMAD.WIDE UR4, UR6, UR7, UR4 ;  /* 0x00000007060402a5 */ /* 0x004fe2000f8e0204 */
[----:B------:R-:W0:Y:S05]  /*0150*/  F2I.FTZ.U32.TRUNC.NTZ R6, R6 ;  /* 0x0000000600067305 */ /* 0x000e2a000021f000 */
[----:B------:R-:W-:Y:S01]  /*0160*/  IMAD.U32 R5, RZ, RZ, UR5 ;  /* 0x00000005ff057e24 */ /* 0x000fe2000f8e00ff */
[----:B------:R-:W-:-:S04]  /*0170*/  IABS R0, c[0x0][0xc] ;  /* 0x0000030000007a13 */ /* 0x000fc80000000000 */
[----:B0-----:R-:W0:Y:S08]  /*0180*/  R2UR UR5, R6 ;  /* 0x00000000060573c2 */ /* 0x001e3000000e0000 */
[----:B------:R-:W2:Y:S01]  /*0190*/  R2UR UR10, R0 ;  /* 0x00000000000a73c2 */ /* 0x000ea200000e0000 */
[----:B------:R-:W-:Y:S01]  /*01a0*/  IMAD.U32 R4, RZ, RZ, UR4 ;  /* 0x00000004ff047e24 */ /* 0x000fe2000f8e00ff */
[----:B------:R-:W-:-:S02]  /*01b0*/  UMOV UR4, URZ ;  /* 0x0000003f00047c82 */ /* 0x000fc40008000000 */
[----:B0-----:R-:W-:-:S04]  /*01c0*/  UIADD3 UR7, URZ, -UR5, URZ ;  /* 0x800000053f077290 */ /* 0x001fc8000fffe03f */
[----:B------:R-:W-:-:S04]  /*01d0*/  UIMAD UR7, UR7, UR11, URZ ;  /* 0x0000000b070772a4 */ /* 0x000fc8000f8e023f */
[----:B------:R-:W-:-:S04]  /*01e0*/  UIMAD.WIDE.U32 UR4, UR5, UR7, UR4 ;  /* 0x00000007050472a5 */ /* 0x000fc8000f8e0004 */
[----:B--2---:R-:W-:-:S04]  /*01f0*/  UIMAD.WIDE.U32 UR4, UR5, UR10, URZ ;  /* 0x0000000a050472a5 */ /* 0x004fc8000f8e003f */
[----:B------:R-:W-:-:S04]  /*0200*/  UIADD3 UR4, URZ, -UR5, URZ ;  /* 0x800000053f047290 */ /* 0x000fc8000fffe03f */
[----:B------:R-:W-:-:S04]  /*0210*/  UIMAD UR4, UR11, UR4, UR10 ;  /* 0x000000040b0472a4 */ /* 0x000fc8000f8e020a */
[----:B------:R-:W-:Y:S01]  /*0220*/  UISETP.GT.U32.AND UP1, UPT, UR11, UR4, UPT ;  /* 0x000000040b00728c */ /* 0x000fe2000bf24070 */
[----:B------:R-:W-:Y:S01]  /*0230*/  PLOP3.LUT P0, PT, PT, PT, UP0, 0x80, 0x0 ;  /* 0x000000000000781c */ /* 0x000fe20003f0f008 */
[----:B------:R-:W-:-:S09]  /*0240*/  ULDC UR13, c[0x0][0xc] ;  /* 0x00000300000d7ab9 */ /* 0x000fd20000000800 */
[----:B------:R-:W-:-:S04]  /*0250*/  @!UP1 UIADD3 UR4, UR4, -UR11, URZ ;  /* 0x8000000b04049290 */ /* 0x000fc8000fffe03f */
[----:B------:R-:W-:Y:S02]  /*0260*/  UISETP.GE.U32.AND UP0, UPT, UR4, UR11, UPT ;  /* 0x0000000b0400728c */ /* 0x000fe4000bf06070 */
[----:B------:R-:W-:Y:S02]  /*0270*/  ULDC UR7, c[0x0][0x180] ;  /* 0x0000600000077ab9 */ /* 0x000fe40000000800 */
[----:B------:R-:W-:Y:S02]  /*0280*/  ULOP3.LUT UR4, UR13, UR7, URZ, 0x3c, !UPT ;  /* 0x000000070d047292 */ /* 0x000fe4000f8e3c3f */
[----:B------:R-:W-:Y:S02]  /*0290*/  @!UP1 UIADD3 UR5, UR5, 0x1, URZ ;  /* 0x0000000105059890 */ /* 0x000fe4000fffe03f */
[----:B------:R-:W-:-:S03]  /*02a0*/  UISETP.GE.AND UP1, UPT, UR4, URZ, UPT ;  /* 0x0000003f0400728c */ /* 0x000fc6000bf26270 */
[----:B------:R-:W-:Y:S02]  /*02b0*/  @UP0 UIADD3 UR5, UR5, 0x1, URZ ;  /* 0x0000000105050890 */ /* 0x000fe4000fffe03f */
[----:B------:R-:W-:-:S05]  /*02c0*/  UISETP.NE.AND UP0, UPT, URZ, UR7, UPT ;  /* 0x000000073f00728c */ /* 0x000fca000bf05270 */
[----:B------:R-:W-:Y:S02]  /*02d0*/  UMOV UR14, UR5 ;  /* 0x00000005000e7c82 */ /* 0x000fe40008000000 */
[----:B------:R-:W-:-:S04]  /*02e0*/  @!UP1 UIADD3 UR14, URZ, -UR14, URZ ;  /* 0x8000000e3f0e9290 */ /* 0x000fc8000fffe03f */
[----:B------:R-:W-:Y:S01]  /*02f0*/  @!UP0 ULOP3.LUT UR14, URZ, UR7, URZ, 0x33, !UPT ;  /* 0x000000073f0e8292 */ /* 0x000fe2000f8e333f */
[----:B------:R-:W-:-:S05]  /*0300*/  IMAD.MOV.U32 R57, RZ, RZ, RZ ;  /* 0x000000ffff397224 */ /* 0x000fca00078e00ff */
[----:B-1----:R-:W-:Y:S01]  /*0310*/  IMAD.U32 R3, RZ, RZ, UR14 ;  /* 0x0000000eff037e24 */ /* 0x002fe2000f8e00ff */
[----:B------:R0:W5:Y:S04]  /*0320*/  @P0 LDG.E.CONSTANT R57, [R4.64] ;  /* 0x0000000804390981 */ /* 0x000168000c1e9900 */
[----:B0-----:R-:W-:-:S04]  /*0330*/  IABS R5, R3 ;  /* 0x0000000300057213 */ /* 0x001fc80000000000 */
[----:B------:R-:W0:Y:S02]  /*0340*/  R2UR UR15, R5 ;  /* 0x00000000050f73c2 */ /* 0x000e2400000e0000 */
[----:B0-----:R-:W0:Y:S08]  /*0350*/  I2F.RP R0, UR15 ;  /* 0x0000000f00007d06 */ /* 0x001e300008209400 */
[----:B0-----:R-:W0:Y:S01]  /*0360*/  MUFU.RCP R0, R0 ;  /* 0x0000000000007308 */ /* 0x001e220000001000 */
[----:B------:R-:W1:Y:S01]  /*0370*/  S2R R4, SR_CTAID.X ;  /* 0x0000000000047919 */ /* 0x000e620000002500 */
[----:B0-----:R-:W-:-:S06]  /*0380*/  IADD3 R2, R0, 0xffffffe, RZ ;  /* 0x0ffffffe00027810 */ /* 0x001fcc0007ffe0ff */
[----:B------:R-:W0:Y:S01]  /*0390*/  F2I.FTZ.U32.TRUNC.NTZ R2, R2 ;  /* 0x0000000200027305 */ /* 0x000e22000021f000 */
[----:B-1----:R-:W-:Y:S02]  /*03a0*/  IABS R4, R4 ;  /* 0x0000000400047213 */ /* 0x002fe40000000000 */
[----:B------:R-:W-:-:S03]  /*03b0*/  IABS R6, R3 ;  /* 0x0000000300067213 */ /* 0x000fc60000000000 */
[----:B------:R-:W-:Y:S01]  /*03c0*/  IMAD.MOV.U32 R3, RZ, RZ, R4 ;  /* 0x000000ffff037224 */ /* 0x000fe200078e0004 */
[----:B0-----:R-:W0:Y:S01]  /*03d0*/  R2UR UR5, R2 ;  /* 0x00000000020573c2 */ /* 0x001e2200000e0000 */
[----:B------:R-:W-:-:S07]  /*03e0*/  IMAD.MOV R4, RZ, RZ, -R6 ;  /* 0x000000ffff047224 */ /* 0x000fce00078e0a06 */
[----:B------:R-:W1:Y:S08]  /*03f0*/  R2UR UR10, R3 ;  /* 0x00000000030a73c2 */ /* 0x000e7000000e0000 */
[----:B------:R-:W2:Y:S01]  /*0400*/  R2UR UR11, R4 ;  /* 0x00000000040b73c2 */ /* 0x000ea200000e0000 */
[----:B------:R-:W4:Y:S01]  /*0410*/  S2R R7, SR_TID.X ;  /* 0x0000000000077919 */ /* 0x000f220000002100 */
[----:B------:R-:W-:-:S02]  /*0420*/  UMOV UR4, URZ ;  /* 0x0000003f00047c82 */ /* 0x000fc40008000000 */
[----:B0-----:R-:W-:-:S04]  /*0430*/  UIADD3 UR7, URZ, -UR5, URZ ;  /* 0x800000053f077290 */ /* 0x001fc8000fffe03f */
[----:B------:R-:W-:-:S04]  /*0440*/  UIMAD UR7, UR7, UR15, URZ ;  /* 0x0000000f070772a4 */ /* 0x000fc8000f8e023f */
[----:B------:R-:W-:-:S04]  /*0450*/  UIMAD.WIDE.U32 UR4, UR5, UR7, UR4 ;  /* 0x00000007050472a5 */ /* 0x000fc8000f8e0004 */
[----:B-1----:R-:W-:-:S04]  /*0460*/  UIMAD.WIDE.U32 UR4, UR5, UR10, URZ ;  /* 0x0000000a050472a5 */ /* 0x002fc8000f8e003f */
[----:B--2---:R-:W-:-:S04]  /*0470*/  UIMAD UR4, UR5, UR11, UR10 ;  /* 0x0000000b050472a4 */ /* 0x004fc8000f8e020a */
[----:B------:R-:W-:Y:S01]  /*0480*/  UISETP.GT.U32.AND UP1, UPT, UR15, UR4, UPT ;  /* 0x000000040f00728c */ /* 0x000fe2000bf24070 */
[----:B----4-:R-:W-:-:S04]  /*0490*/  SHF.R.S32.HI R0, RZ, 0x1f, R7 ;  /* 0x0000001fff007819 */ /* 0x010fc80000011407 */
[----:B------:R-:W-:-:S06]  /*04a0*/  LEA.HI R0, R0, R7, RZ, 0x5 ;  /* 0x0000000700007211 */ /* 0x000fcc00078f28ff */
[----:B------:R-:W-:Y:S01]  /*04b0*/  @!UP1 UIADD3 UR4, UR4, -UR15, URZ ;  /* 0x8000000f04049290 */ /* 0x000fe2000fffe03f */
[----:B------:R-:W-:Y:S02]  /*04c0*/  LOP3.LUT R56, R0, 0xffffffe0, RZ, 0xc0, !PT ;  /* 0xffffffe000387812 */ /* 0x000fe400078ec0ff */
[----:B------:R-:W-:Y:S01]  /*04d0*/  SHF.R.S32.HI R0, RZ, 0x5, R0 ;  /* 0x00000005ff007819 */ /* 0x000fe20000011400 */
[----:B------:R-:W-:Y:S02]  /*04e0*/  UISETP.GE.U32.AND UP0, UPT, UR4, UR15, UPT ;  /* 0x0000000f0400728c */ /* 0x000fe4000bf06070 */
[----:B------:R-:W-:Y:S02]  /*04f0*/  ULOP3.LUT UR4, UR6, UR14, URZ, 0x3c, !UPT ;  /* 0x0000000e06047292 */ /* 0x000fe4000f8e3c3f */
[----:B------:R0:W-:Y:S01]  /*0500*/  STL [R1+0x6c], R0 ;  /* 0x00006c0001007387 */ /* 0x0001e20000100800 */
[----:B------:R-:W-:Y:S01]  /*0510*/  @!UP1 UIADD3 UR5, UR5, 0x1, URZ ;  /* 0x0000000105059890 */ /* 0x000fe2000fffe03f */
[----:B------:R-:W-:Y:S01]  /*0520*/  ISETP.GT.AND P0, PT, R7, 0x1f, PT ;  /* 0x0000001f0700780c */ /* 0x000fe20003f04270 */
[----:B------:R-:W-:-:S04]  /*0530*/  UISETP.GE.AND UP1, UPT, UR4, URZ, UPT ;  /* 0x0000003f0400728c */ /* 0x000fc8000bf26270 */
[----:B------:R-:W-:Y:S02]  /*0540*/  @UP0 UIADD3 UR5, UR5, 0x1, URZ ;  /* 0x0000000105050890 */ /* 0x000fe4000fffe03f */
[----:B------:R-:W-:Y:S01]  /*0550*/  UISETP.NE.AND UP0, UPT, UR14, URZ, UPT ;  /* 0x0000003f0e00728c */ /* 0x000fe2000bf05270 */
[----:B---3--:R0:W1:Y:S01]  /*0560*/  R2UR UR18, R8 ;  /* 0x00000000081273c2 */ /* 0x00806200000e0000 */
[----:B------:R-:W-:Y:S03]  /*0570*/  BSSY B0, `(.L_x_13561) ;  /* 0x0000053000007945 */ /* 0x000fe60003800000 */
[----:B------:R-:W-:Y:S02]  /*0580*/  UMOV UR15, UR5 ;  /* 0x00000005000f7c82 */ /* 0x000fe40008000000 */
[----:B------:R-:W-:Y:S01]  /*0590*/  @!UP1 UIADD3 UR15, URZ, -UR15, URZ ;  /* 0x8000000f3f0f9290 */ /* 0x000fe2000fffe03f */
[----:B------:R-:W-:-:S03]  /*05a0*/  IMAD.IADD R56, R7, 0x1, -R56 ;  /* 0x0000000107387824 */ /* 0x000fc600078e0a38 */
[----:B------:R-:W-:Y:S01]  /*05b0*/  @!UP0 ULOP3.LUT UR15, URZ, UR14, URZ, 0x33, !UPT ;  /* 0x0000000e3f0f8292 */ /* 0x000fe2000f8e333f */
[----:B------:R-:W-:Y:S06]  /*05c0*/  @P0 BRA `(.L_x_13562) ;  /* 0x000004d000000947 */ /* 0x000fec0003800000 */
[----:B0-----:R-:W0:Y:S01]  /*05d0*/  S2R R5, SR_CTAID.X ;  /* 0x0000000000057919 */ /* 0x001e220000002500 */
[C---:B------:R-:W-:Y:S01]  /*05e0*/  IMNMX R0, R7.reuse, -0x60, !PT ;  /* 0xffffffa007007817 */ /* 0x040fe20007800200 */
[----:B------:R-:W-:Y:S01]  /*05f0*/  IMAD.U32 R4, RZ, RZ, UR12 ;  /* 0x0000000cff047e24 */ /* 0x000fe2000f8e00ff */
[----:B------:R-:W-:Y:S02]  /*0600*/  BSSY B1, `(.L_x_13563) ;  /* 0x0000023000017945 */ /* 0x000fe40003800000 */
[----:B------:R-:W-:-:S04]  /*0610*/  IADD3 R3, -R7, 0x7f, R0 ;  /* 0x0000007f07037810 */ /* 0x000fc80007ffe100 */
[C---:B------:R-:W-:Y:S02]  /*0620*/  LEA.HI R0, R3.reuse, 0x1, RZ, 0x19 ;  /* 0x0000000103007811 */ /* 0x040fe400078fc8ff */
[----:B------:R-:W-:Y:S02]  /*0630*/  ISETP.GE.U32.AND P0, PT, R3, 0x180, PT ;  /* 0x000001800300780c */ /* 0x000fe40003f06070 */
[----:B------:R-:W-:Y:S01]  /*0640*/  LOP3.LUT P1, R2, R0, 0x3, RZ, 0xc0, !PT ;  /* 0x0000000300027812 */ /* 0x000fe2000782c0ff */
[----:B------:R-:W-:-:S05]  /*0650*/  IMAD R0, R4, c[0x0][0x1a8], RZ ;  /* 0x00006a0004007a24 */ /* 0x000fca00078e02ff */
[----:B------:R-:W-:Y:S01]  /*0660*/  SHF.R.S32.HI R12, RZ, 0x1f, R0 ;  /* 0x0000001fff0c7819 */ /* 0x000fe20000011400 */
[----:B0-----:R-:W-:-:S05]  /*0670*/  IMAD.SHL.U32 R5, R5, 0x100, RZ ;  /* 0x0000010005057824 */ /* 0x001fca00078e00ff */
[----:B------:R-:W-:Y:S01]  /*0680*/  SHF.R.S32.HI R13, RZ, 0x1f, R5 ;  /* 0x0000001fff0d7819 */ /* 0x000fe20000011405 */
[----:B------:R-:W-:Y:S05]  /*0690*/  @!P1 BRA `(.L_x_13564) ;  /* 0x0000019000009947 */ /* 0x000fea0003800000 */
[C---:B------:R-:W-:Y:S01]  /*06a0*/  IMAD.SHL.U32 R3, R7.reuse, 0x8, RZ ;  /* 0x0000000807037824 */ /* 0x040fe200078e00ff */
[----:B------:R-:W-:-:S04]  /*06b0*/  LEA R6, R7, 0x8, 0x4 ;  /* 0x0000000807067811 */ /* 0x000fc800078e20ff */
        /* <DEDUP_REMOVED lines=8> */
.L_x_13565:
        /* <DEDUP_REMOVED lines=15> */
.L_x_13564:
[----:B------:R-:W-:Y:S05]  /*0830*/  BSYNC B1 ;  /* 0x0000000000017941 */ /* 0x000fea0003800000 */
.L_x_13563:
        /* <DEDUP_REMOVED lines=10> */
.L_x_13566:
        /* <DEDUP_REMOVED lines=28> */
.L_x_13562:
[----:B0-----:R-:W-:Y:S05]  /*0aa0*/  BSYNC B0 ;  /* 0x0000000000007941 */ /* 0x001fea0003800000 */
.L_x_13561:
[----:B------:R-:W2:Y:S01]  /*0ab0*/  LDL R236, [R1+0x6c] ;  /* 0x00006c0001ec7983 */ /* 0x000ea20000100800 */
[----:B------:R-:W-:Y:S01]  /*0ac0*/  IABS R67, c[0x0][0x1d4] ;  /* 0x0000750000437a13 */ /* 0x000fe20000000000 */
[----:B-1----:R-:W-:Y:S01]  /*0ad0*/  UIADD3 UR7, UR18, -0x1, URZ ;  /* 0xffffffff12077890 */ /* 0x002fe2000fffe03f */
[----:B------:R-:W-:Y:S01]  /*0ae0*/  BSSY B0, `(.L_x_13567) ;  /* 0x0000470000007945 */ /* 0x000fe20003800000 */
[----:B------:R-:W-:Y:S01]  /*0af0*/  ULDC UR19, c[0x0][0x1d8] ;  /* 0x0000760000137ab9 */ /* 0x000fe20000000800 */
[----:B------:R-:W0:Y:S01]  /*0b00*/  I2F.RP R0, R67 ;  /* 0x0000004300007306 */ /* 0x000e220000209400 */
[----:B------:R-:W1:Y:S01]  /*0b10*/  R2UR UR20, R67 ;  /* 0x00000000431473c2 */ /* 0x000e6200000e0000 */
[----:B------:R-:W-:Y:S01]  /*0b20*/  UISETP.GT.AND UP1, UPT, UR19, -0x1, UPT ;  /* 0xffffffff1300788c */ /* 0x000fe2000bf24270 */
[----:B------:R-:W-:Y:S01]  /*0b30*/  IMAD.U32 R3, RZ, RZ, UR7 ;  /* 0x00000007ff037e24 */ /* 0x000fe2000f8e00ff */
[----:B------:R-:W-:Y:S01]  /*0b40*/  ULDC UR22, c[0x0][0x1d4] ;  /* 0x0000750000167ab9 */ /* 0x000fe20000000800 */
[----:B------:R-:W-:Y:S01]  /*0b50*/  IMAD.MOV.U32 R64, RZ, RZ, -0x800001 ;  /* 0xff7fffffff407424 */ /* 0x000fe200078e00ff */
[----:B------:R-:W-:Y:S01]  /*0b60*/  ULOP3.LUT UR7, UR7, UR22, URZ, 0x3c, !UPT ;  /* 0x0000001607077292 */ /* 0x000fe2000f8e3c3f */
[----:B------:R-:W-:Y:S01]  /*0b70*/  IMAD.MOV.U32 R55, RZ, RZ, R67 ;  /* 0x000000ffff377224 */ /* 0x000fe200078e0043 */
[----:B------:R-:W-:Y:S01]  /*0b80*/  IABS R3, R3 ;  /* 0x0000000300037213 */ /* 0x000fe20000000000 */
[----:B------:R-:W3:Y:S01]  /*0b90*/  R2UR UR21, R67 ;  /* 0x00000000431573c2 */ /* 0x000ee200000e0000 */
[----:B------:R-:W-:-:S02]  /*0ba0*/  ULDC UR14, c[0x0][0x1c8] ;  /* 0x00007200000e7ab9 */ /* 0x000fc40000000800 */
[----:B------:R-:W-:Y:S02]  /*0bb0*/  ULDC UR17, c[0x0][0x180] ;  /* 0x0000600000117ab9 */ /* 0x000fe40000000800 */
[----:B------:R-:W-:Y:S01]  /*0bc0*/  UISETP.NE.AND UP0, UPT, URZ, UR22, UPT ;  /* 0x000000163f00728c */ /* 0x000fe2000bf05270 */
[----:B0-----:R-:W0:Y:S02]  /*0bd0*/  MUFU.RCP R0, R0 ;  /* 0x0000000000007308 */ /* 0x001e240000001000 */
[----:B------:R-:W4:Y:S01]  /*0be0*/  R2UR UR11, R3 ;  /* 0x00000000030b73c2 */ /* 0x000f2200000e0000 */
[----:B------:R-:W-:Y:S01]  /*0bf0*/  @UP1 UIMAD UR6, UR13, UR14, UR6 ;  /* 0x0000000e0d0612a4 */ /* 0x000fe2000f8e0206 */
[----:B0-----:R-:W-:-:S06]  /*0c00*/  IADD3 R2, R0, 0xffffffe, RZ ;  /* 0x0ffffffe00027810 */ /* 0x001fcc0007ffe0ff */
[----:B------:R-:W0:Y:S02]  /*0c10*/  F2I.FTZ.U32.TRUNC.NTZ R2, R2 ;  /* 0x0000000200027305 */ /* 0x000e24000021f000 */
[----:B0-----:R-:W1:Y:S02]  /*0c20*/  R2UR UR5, R2 ;  /* 0x00000000020573c2 */ /* 0x001e6400000e0000 */
[----:B-1----:R-:W-:-:S04]  /*0c30*/  UIMAD UR4, UR5, UR20, URZ ;  /* 0x00000014050472a4 */ /* 0x002fc8000f8e023f */
[----:B------:R-:W-:-:S03]  /*0c40*/  UIADD3 UR10, URZ, -UR4, URZ ;  /* 0x800000043f0a7290 */ /* 0x000fc6000fffe03f */
[----:B------:R-:W-:Y:S02]  /*0c50*/  UMOV UR4, URZ ;  /* 0x0000003f00047c82 */ /* 0x000fe40008000000 */
[----:B------:R-:W-:Y:S02]  /*0c60*/  UIMAD.WIDE.U32 UR4, UR5, UR10, UR4 ;  /* 0x0000000a050472a5 */ /* 0x000fe4000f8e0004 */
[----:B------:R-:W-:-:S05]  /*0c70*/  UIADD3 UR10, UR18, 0x1f, URZ ;  /* 0x0000001f120a7890 */ /* 0x000fca000fffe03f */
[----:B------:R-:W-:Y:S02]  /*0c80*/  UMOV UR16, UR5 ;  /* 0x0000000500107c82 */ /* 0x000fe40008000000 */
[----:B----4-:R-:W-:-:S04]  /*0c90*/  UIMAD.WIDE.U32 UR4, UR16, UR11, URZ ;  /* 0x0000000b100472a5 */ /* 0x010fc8000f8e003f */
[----:B------:R-:W-:-:S04]  /*0ca0*/  UIADD3 UR4, URZ, -UR5, URZ ;  /* 0x800000053f047290 */ /* 0x000fc8000fffe03f */
[----:B------:R-:W-:Y:S02]  /*0cb0*/  UIMAD UR4, UR20, UR4, UR11 ;  /* 0x00000004140472a4 */ /* 0x000fe4000f8e020b */
[----:B------:R-:W-:Y:S02]  /*0cc0*/  USHF.R.S32.HI UR11, URZ, 0x1f, UR10 ;  /* 0x0000001f3f0b7899 */ /* 0x000fe4000801140a */
[----:B---3--:R-:W-:Y:S02]  /*0cd0*/  UISETP.GT.U32.AND UP3, UPT, UR21, UR4, UPT ;  /* 0x000000041500728c */ /* 0x008fe4000bf64070 */
[----:B------:R-:W-:Y:S02]  /*0ce0*/  ULEA.HI UR11, UR11, UR10, URZ, 0x5 ;  /* 0x0000000a0b0b7291 */ /* 0x000fe4000f8f283f */
[----:B------:R-:W-:Y:S02]  /*0cf0*/  @!UP1 UIADD3 UR10, URZ, -UR19, URZ ;  /* 0x800000133f0a9290 */ /* 0x000fe4000fffe03f */
[----:B------:R-:W-:-:S05]  /*0d00*/  USHF.R.S32.HI UR11, URZ, 0x5, UR11 ;  /* 0x000000053f0b7899 */ /* 0x000fca000801140b */
[----:B------:R-:W-:Y:S02]  /*0d10*/  @!UP3 UIADD3 UR4, UR4, -UR20, URZ ;  /* 0x800000140404b290 */ /* 0x000fe4000fffe03f */
[----:B------:R-:W-:Y:S02]  /*0d20*/  @!UP3 UIADD3 UR5, UR5, 0x1, URZ ;  /* 0x000000010505b890 */ /* 0x000fe4000fffe03f */
[----:B------:R-:W-:Y:S02]  /*0d30*/  UISETP.GE.U32.AND UP2, UPT, UR4, UR21, UPT ;  /* 0x000000150400728c */ /* 0x000fe4000bf46070 */
[----:B------:R-:W-:Y:S02]  /*0d40*/  UISETP.GE.AND UP3, UPT, UR7, URZ, UPT ;  /* 0x0000003f0700728c */ /* 0x000fe4000bf66270 */
[----:B------:R-:W-:-:S04]  /*0d50*/  @!UP1 UIMAD UR4, UR14, UR17, UR15 ;  /* 0x000000110e0492a4 */ /* 0x000fc8000f8e020f */
[----:B------:R-:W-:Y:S02]  /*0d60*/  @!UP1 UIMAD UR4, UR4, UR10, URZ ;  /* 0x0000000a040492a4 */ /* 0x000fe4000f8e023f */
[----:B------:R-:W-:Y:S02]  /*0d70*/  @UP1 UIMAD UR4, UR6, UR19, URZ ;  /* 0x00000013060412a4 */ /* 0x000fe4000f8e023f */
[----:B------:R-:W-:Y:S02]  /*0d80*/  @UP2 UIADD3 UR5, UR5, 0x1, URZ ;  /* 0x0000000105052890 */ /* 0x000fe4000fffe03f */
[----:B------:R-:W-:Y:S02]  /*0d90*/  UIADD3 UR6, UR4, 0x1, URZ ;  /* 0x0000000104067890 */ /* 0x000fe4000fffe03f */
[----:B------:R-:W-:Y:S02]  /*0da0*/  @!UP3 UIADD3 UR5, URZ, -UR5, URZ ;  /* 0x800000053f05b290 */ /* 0x000fe4000fffe03f */
[----:B------:R-:W-:Y:S01]  /*0db0*/  @!UP0 ULOP3.LUT UR5, URZ, UR22, URZ, 0x33, !UPT ;  /* 0x000000163f058292 */ /* 0x000fe2000f8e333f */
[----:B------:R-:W-:Y:S01]  /*0dc0*/  BAR.SYNC.DEFER_BLOCKING 0x0 ;  /* 0x0000000000007b1d */ /* 0x000fe20000010000 */
[----:B--2---:R-:W-:-:S13]  /*0dd0*/  ISETP.GE.AND P0, PT, R236, UR11, PT ;  /* 0x0000000bec007c0c */ /* 0x004fda000bf06270 */
[----:B------:R-:W-:Y:S05]  /*0de0*/  @P0 BRA `(.L_x_13568) ;  /* 0x000043f000000947 */ /* 0x000fea0003800000 */
[----:B------:R-:W0:Y:S01]  /*0df0*/  LDS.128 R4, [RZ] ;  /* 0x00000000ff047984 */ /* 0x000e220000000c00 */
[----:B------:R-:W-:-:S03]  /*0e00*/  IMAD.U32 R235, RZ, RZ, UR5 ;  /* 0x00000005ffeb7e24 */ /* 0x000fc6000f8e00ff */
[----:B------:R-:W-:Y:S02]  /*0e10*/  LDS.128 R8, [0x10] ;  /* 0x00001000ff087984 */ /* 0x000fe40000000c00 */
[----:B------:R-:W-:Y:S02]  /*0e20*/  IADD3 R235, R235, -c[0x0][0x1cc], RZ ;  /* 0x80007300ebeb7a10 */ /* 0x000fe40007ffe0ff */
[----:B------:R-:W-:Y:S04]  /*0e30*/  LDS.128 R16, [0x20] ;  /* 0x00002000ff107984 */ /* 0x000fe80000000c00 */
[----:B------:R-:W1:Y:S04]  /*0e40*/  LDS.128 R20, [0x30] ;  /* 0x00003000ff147984 */ /* 0x000e680000000c00 */
[----:B------:R-:W2:Y:S04]  /*0e50*/  LDS.128 R24, [0x40] ;  /* 0x00004000ff187984 */ /* 0x000ea80000000c00 */
[----:B------:R-:W3:Y:S04]  /*0e60*/  LDS.128 R28, [0x50] ;  /* 0x00005000ff1c7984 */ /* 0x000ee80000000c00 */
[----:B------:R-:W4:Y:S04]  /*0e70*/  LDS.128 R12, [0x60] ;  /* 0x00006000ff0c7984 */ /* 0x000f280000000c00 */
[----:B------:R-:W-:Y:S04]  /*0e80*/  LDS.128 R72, [0x90] ;  /* 0x00009000ff487984 */ /* 0x000fe80000000c00 */
[----:B------:R-:W-:Y:S04]  /*0e90*/  LDS.128 R76, [0xa0] ;  /* 0x0000a000ff4c7984 */ /* 0x000fe80000000c00 */
[----:B------:R-:W-:Y:S01]  /*0ea0*/  LDS.128 R80, [0xb0] ;  /* 0x0000b000ff507984 */ /* 0x000fe20000000c00 */
[----:B0-----:R-:W-:-:S03]  /*0eb0*/  PRMT R2, RZ, 0x5410, R4 ;  /* 0x00005410ff027816 */ /* 0x001fc60000000004 */
[----:B------:R-:W-:Y:S01]  /*0ec0*/  LDS.128 R64, [0xd0] ;  /* 0x0000d000ff407984 */ /* 0x000fe20000000c00 */
[----:B------:R-:W-:Y:S02]  /*0ed0*/  PRMT R0, RZ, 0x7610, R4 ;  /* 0x00007610ff007816 */ /* 0x000fe40000000004 */
[----:B------:R-:W-:Y:S01]  /*0ee0*/  PRMT R3, RZ, 0x5410, R5 ;  /* 0x00005410ff037816 */ /* 0x000fe20000000005 */
[----:B------:R0:W-:Y:S04]  /*0ef0*/  STL [R1+0x68], R2 ;  /* 0x0000680201007387 */ /* 0x0001e80000100800 */
[----:B------:R3:W-:Y:S01]  /*0f00*/  STL [R1+0x64], R0 ;  /* 0x0000640001007387 */ /* 0x0007e20000100800 */
[----:B-1----:R-:W-:-:S03]  /*0f10*/  PRMT R54, RZ, 0x7610, R21 ;  /* 0x00007610ff367816 */ /* 0x002fc60000000015 */
[----:B------:R1:W-:Y:S01]  /*0f20*/  STL [R1+0x60], R3 ;  /* 0x0000600301007387 */ /* 0x0003e20000100800 */
[----:B------:R-:W-:Y:S02]  /*0f30*/  PRMT R53, RZ, 0x5410, R22 ;  /* 0x00005410ff357816 */ /* 0x000fe40000000016 */
[----:B0-----:R-:W-:Y:S01]  /*0f40*/  PRMT R2, RZ, 0x7610, R5 ;  /* 0x00007610ff027816 */ /* 0x001fe20000000005 */
[----:B------:R-:W-:Y:S01]  /*0f50*/  LDS.128 R60, [0xc0] ;  /* 0x0000c000ff3c7984 */ /* 0x000fe20000000c00 */
[----:B--2---:R-:W-:Y:S02]  /*0f60*/  PRMT R45, RZ, 0x5410, R26 ;  /* 0x00005410ff2d7816 */ /* 0x004fe4000000001a */
[----:B---3--:R-:W-:Y:S01]  /*0f70*/  PRMT R0, RZ, 0x5410, R6 ;  /* 0x00005410ff007816 */ /* 0x008fe20000000006 */
[----:B------:R0:W-:Y:S01]  /*0f80*/  STL [R1+0x5c], R2 ;  /* 0x00005c0201007387 */ /* 0x0001e20000100800 */
[----:B------:R-:W-:Y:S02]  /*0f90*/  PRMT R44, RZ, 0x7610, R26 ;  /* 0x00007610ff2c7816 */ /* 0x000fe4000000001a */
[----:B-1----:R-:W-:Y:S01]  /*0fa0*/  PRMT R3, RZ, 0x7610, R6 ;  /* 0x00007610ff037816 */ /* 0x002fe20000000006 */
[----:B------:R1:W-:Y:S01]  /*0fb0*/  STL [R1+0x58], R0 ;  /* 0x0000580001007387 */ /* 0x0003e20000100800 */
[----:B------:R-:W-:-:S02]  /*0fc0*/  PRMT R43, RZ, 0x5410, R27 ;  /* 0x00005410ff2b7816 */ /* 0x000fc4000000001b */
[----:B------:R-:W-:Y:S01]  /*0fd0*/  PRMT R42, RZ, 0x7610, R27 ;  /* 0x00007610ff2a7816 */ /* 0x000fe2000000001b */
[----:B------:R2:W-:Y:S01]  /*0fe0*/  STL [R1+0x54], R3 ;  /* 0x0000540301007387 */ /* 0x0005e20000100800 */
[--C-:B------:R-:W-:Y:S02]  /*0ff0*/  PRMT R41, RZ, 0x5410, R28.reuse ;  /* 0x00005410ff297816 */ /* 0x100fe4000000001c */
[--C-:B0-----:R-:W-:Y:S01]  /*1000*/  PRMT R2, RZ, 0x5410, R7.reuse ;  /* 0x00005410ff027816 */ /* 0x101fe20000000007 */
[----:B------:R-:W-:Y:S01]  /*1010*/  LDS.128 R68, [0xe0] ;  /* 0x0000e000ff447984 */ /* 0x000fe20000000c00 */
[----:B------:R-:W-:Y:S02]  /*1020*/  PRMT R40, RZ, 0x7610, R28 ;  /* 0x00007610ff287816 */ /* 0x000fe4000000001c */
[----:B-1----:R-:W-:Y:S01]  /*1030*/  PRMT R0, RZ, 0x7610, R7 ;  /* 0x00007610ff007816 */ /* 0x002fe20000000007 */
[----:B------:R0:W-:Y:S01]  /*1040*/  STL [R1+0x50], R2 ;  /* 0x0000500201007387 */ /* 0x0001e20000100800 */
[----:B------:R-:W-:-:S02]  /*1050*/  PRMT R39, RZ, 0x5410, R29 ;  /* 0x00005410ff277816 */ /* 0x000fc4000000001d */
[----:B--2---:R-:W-:Y:S01]  /*1060*/  PRMT R3, RZ, 0x5410, R9 ;  /* 0x00005410ff037816 */ /* 0x004fe20000000009 */
[----:B------:R1:W-:Y:S01]  /*1070*/  STL [R1+0x4c], R0 ;  /* 0x00004c0001007387 */ /* 0x0003e20000100800 */
[----:B------:R-:W-:Y:S02]  /*1080*/  PRMT R38, RZ, 0x7610, R29 ;  /* 0x00007610ff267816 */ /* 0x000fe4000000001d */
[--C-:B------:R-:W-:Y:S01]  /*1090*/  PRMT R37, RZ, 0x5410, R30.reuse ;  /* 0x00005410ff257816 */ /* 0x100fe2000000001e */
[----:B------:R-:W2:Y:S01]  /*10a0*/  LDS.128 R4, [0x80] ;  /* 0x00008000ff047984 */ /* 0x000ea20000000c00 */
[----:B------:R-:W-:Y:S02]  /*10b0*/  PRMT R36, RZ, 0x7610, R30 ;  /* 0x00007610ff247816 */ /* 0x000fe4000000001e */
[----:B0-----:R-:W-:Y:S02]  /*10c0*/  PRMT R2, RZ, 0x5410, R8 ;  /* 0x00005410ff027816 */ /* 0x001fe40000000008 */
[----:B------:R-:W-:-:S02]  /*10d0*/  PRMT R35, RZ, 0x5410, R31 ;  /* 0x00005410ff237816 */ /* 0x000fc4000000001f */
[----:B-1----:R-:W-:Y:S01]  /*10e0*/  PRMT R0, RZ, 0x7610, R8 ;  /* 0x00007610ff007816 */ /* 0x002fe20000000008 */
[----:B------:R0:W-:Y:S01]  /*10f0*/  STL [R1+0x48], R2 ;  /* 0x0000480201007387 */ /* 0x0001e20000100800 */
[----:B------:R-:W-:Y:S02]  /*1100*/  PRMT R34, RZ, 0x7610, R31 ;  /* 0x00007610ff227816 */ /* 0x000fe4000000001f */
[----:B------:R-:W-:Y:S01]  /*1110*/  PRMT R52, RZ, 0x7610, R22 ;  /* 0x00007610ff347816 */ /* 0x000fe20000000016 */
[----:B------:R1:W-:Y:S01]  /*1120*/  STL [R1+0x44], R0 ;  /* 0x0000440001007387 */ /* 0x0003e20000100800 */
[--C-:B------:R-:W-:Y:S02]  /*1130*/  PRMT R51, RZ, 0x5410, R23.reuse ;  /* 0x00005410ff337816 */ /* 0x100fe40000000017 */
[----:B------:R-:W-:Y:S01]  /*1140*/  PRMT R50, RZ, 0x7610, R23 ;  /* 0x00007610ff327816 */ /* 0x000fe20000000017 */
[----:B------:R3:W-:Y:S01]  /*1150*/  STL [R1+0x40], R3 ;  /* 0x0000400301007387 */ /* 0x0007e20000100800 */
[----:B------:R-:W-:-:S02]  /*1160*/  PRMT R49, RZ, 0x5410, R24 ;  /* 0x00005410ff317816 */ /* 0x000fc40000000018 */
[----:B0-----:R-:W-:Y:S02]  /*1170*/  PRMT R2, RZ, 0x7610, R9 ;  /* 0x00007610ff027816 */ /* 0x001fe40000000009 */
[----:B------:R-:W-:Y:S02]  /*1180*/  PRMT R48, RZ, 0x7610, R24 ;  /* 0x00007610ff307816 */ /* 0x000fe40000000018 */
[--C-:B-1----:R-:W-:Y:S01]  /*1190*/  PRMT R0, RZ, 0x5410, R10.reuse ;  /* 0x00005410ff007816 */ /* 0x102fe2000000000a */
[----:B------:R0:W-:Y:S01]  /*11a0*/  STL [R1+0x3c], R2 ;  /* 0x00003c0201007387 */ /* 0x0001e20000100800 */
[--C-:B------:R-:W-:Y:S02]  /*11b0*/  PRMT R47, RZ, 0x5410, R25.reuse ;  /* 0x00005410ff2f7816 */ /* 0x100fe40000000019 */
[----:B---3--:R-:W-:Y:S01]  /*11c0*/  PRMT R3, RZ, 0x7610, R10 ;  /* 0x00007610ff037816 */ /* 0x008fe2000000000a */
[----:B------:R1:W-:Y:S01]  /*11d0*/  STL [R1+0x38], R0 ;  /* 0x0000380001007387 */ /* 0x0003e20000100800 */
[----:B------:R-:W-:-:S02]  /*11e0*/  PRMT R46, RZ, 0x7610, R25 ;  /* 0x00007610ff2e7816 */ /* 0x000fc40000000019 */
[--C-:B----4-:R-:W-:Y:S01]  /*11f0*/  PRMT R33, RZ, 0x5410, R12.reuse ;  /* 0x00005410ff217816 */ /* 0x110fe2000000000c */
[----:B------:R3:W-:Y:S01]  /*1200*/  STL [R1+0x34], R3 ;  /* 0x0000340301007387 */ /* 0x0007e20000100800 */
[----:B------:R-:W-:Y:S02]  /*1210*/  PRMT R32, RZ, 0x7610, R12 ;  /* 0x00007610ff207816 */ /* 0x000fe4000000000c */
[----:B0-----:R-:W-:Y:S02]  /*1220*/  PRMT R2, RZ, 0x5410, R11 ;  /* 0x00005410ff027816 */ /* 0x001fe4000000000b */
[----:B------:R-:W-:Y:S02]  /*1230*/  PRMT R31, RZ, 0x5410, R13 ;  /* 0x00005410ff1f7816 */ /* 0x000fe4000000000d */
[----:B-1----:R-:W-:Y:S01]  /*1240*/  PRMT R0, RZ, 0x7610, R11 ;  /* 0x00007610ff007816 */ /* 0x002fe2000000000b */
[----:B------:R0:W-:Y:S01]  /*1250*/  STL [R1+0x30], R2 ;  /* 0x0000300201007387 */ /* 0x0001e20000100800 */
[----:B------:R-:W-:-:S02]  /*1260*/  PRMT R30, RZ, 0x7610, R13 ;  /* 0x00007610ff1e7816 */ /* 0x000fc4000000000d */
[----:B---3--:R-:W-:Y:S01]  /*1270*/  PRMT R3, RZ, 0x5410, R17 ;  /* 0x00005410ff037816 */ /* 0x008fe20000000011 */
[----:B------:R-:W1:Y:S01]  /*1280*/  LDS.128 R8, [0x70] ;  /* 0x00007000ff087984 */ /* 0x000e620000000c00 */
[--C-:B------:R-:W-:Y:S02]  /*1290*/  PRMT R29, RZ, 0x5410, R14.reuse ;  /* 0x00005410ff1d7816 */ /* 0x100fe4000000000e */
[----:B------:R-:W-:Y:S01]  /*12a0*/  PRMT R28, RZ, 0x7610, R14 ;  /* 0x00007610ff1c7816 */ /* 0x000fe2000000000e */
[----:B------:R3:W-:Y:S01]  /*12b0*/  STL [R1+0x2c], R0 ;  /* 0x00002c0001007387 */ /* 0x0007e20000100800 */
[--C-:B------:R-:W-:Y:S02]  /*12c0*/  PRMT R27, RZ, 0x5410, R15.reuse ;  /* 0x00005410ff1b7816 */ /* 0x100fe4000000000f */
[----:B0-----:R-:W-:Y:S02]  /*12d0*/  PRMT R2, RZ, 0x5410, R16 ;  /* 0x00005410ff027816 */ /* 0x001fe40000000010 */
[----:B------:R-:W-:-:S02]  /*12e0*/  PRMT R26, RZ, 0x7610, R15 ;  /* 0x00007610ff1a7816 */ /* 0x000fc4000000000f */
[--C-:B--2---:R-:W-:Y:S01]  /*12f0*/  PRMT R15, RZ, 0x5410, R5.reuse ;  /* 0x00005410ff0f7816 */ /* 0x104fe20000000005 */
[----:B------:R0:W-:Y:S01]  /*1300*/  STL [R1+0x28], R2 ;  /* 0x0000280201007387 */ /* 0x0001e20000100800 */
[----:B------:R-:W-:Y:S02]  /*1310*/  PRMT R14, RZ, 0x7610, R5 ;  /* 0x00007610ff0e7816 */ /* 0x000fe40000000005 */
[----:B---3--:R-:W-:Y:S02]  /*1320*/  PRMT R0, RZ, 0x7610, R16 ;  /* 0x00007610ff007816 */ /* 0x008fe40000000010 */
[----:B------:R-:W-:Y:S02]  /*1330*/  PRMT R16, RZ, 0x7610, R4 ;  /* 0x00007610ff107816 */ /* 0x000fe40000000004 */
[--C-:B------:R-:W-:Y:S01]  /*1340*/  PRMT R13, RZ, 0x5410, R6.reuse ;  /* 0x00005410ff0d7816 */ /* 0x100fe20000000006 */
[----:B------:R2:W-:Y:S01]  /*1350*/  STL [R1+0x24], R0 ;  /* 0x0000240001007387 */ /* 0x0005e20000100800 */
[----:B------:R-:W-:-:S02]  /*1360*/  PRMT R12, RZ, 0x7610, R6 ;  /* 0x00007610ff0c7816 */ /* 0x000fc40000000006 */
[----:B0-----:R-:W-:Y:S01]  /*1370*/  PRMT R2, RZ, 0x7610, R17 ;  /* 0x00007610ff027816 */ /* 0x001fe20000000011 */
[----:B------:R0:W-:Y:S01]  /*1380*/  STL [R1+0x20], R3 ;  /* 0x0000200301007387 */ /* 0x0001e20000100800 */
[----:B------:R-:W-:Y:S02]  /*1390*/  PRMT R17, RZ, 0x5410, R4 ;  /* 0x00005410ff117816 */ /* 0x000fe40000000004 */
[----:B------:R-:W-:Y:S01]  /*13a0*/  PRMT R6, RZ, 0x7610, R73 ;  /* 0x00007610ff067816 */ /* 0x000fe20000000049 */
[----:B------:R3:W-:Y:S01]  /*13b0*/  STL [R1+0x1c], R2 ;  /* 0x00001c0201007387 */ /* 0x0007e20000100800 */
[----:B------:R-:W-:Y:S02]  /*13c0*/  PRMT R5, RZ, 0x5410, R74 ;  /* 0x00005410ff057816 */ /* 0x000fe4000000004a */
[----:B--2---:R-:W-:Y:S02]  /*13d0*/  PRMT R0, RZ, 0x5410, R18 ;  /* 0x00005410ff007816 */ /* 0x004fe40000000012 */
[----:B------:R-:W-:-:S02]  /*13e0*/  PRMT R4, RZ, 0x7610, R74 ;  /* 0x00007610ff047816 */ /* 0x000fc4000000004a */
[----:B0-----:R-:W-:Y:S01]  /*13f0*/  PRMT R3, RZ, 0x7610, R18 ;  /* 0x00007610ff037816 */ /* 0x001fe20000000012 */
[----:B------:R0:W-:Y:S01]  /*1400*/  STL [R1+0x18], R0 ;  /* 0x0000180001007387 */ /* 0x0001e20000100800 */
[----:B------:R-:W-:Y:S02]  /*1410*/  PRMT R59, RZ, 0x7610, R76 ;  /* 0x00007610ff3b7816 */ /* 0x000fe4000000004c */
[----:B---3--:R-:W-:Y:S01]  /*1420*/  PRMT R2, RZ, 0x5410, R19 ;  /* 0x00005410ff027816 */ /* 0x008fe20000000013 */
[----:B------:R2:W-:Y:S01]  /*1430*/  STL [R1+0x14], R3 ;  /* 0x0000140301007387 */ /* 0x0005e20000100800 */
[----:B-1----:R-:W-:Y:S02]  /*1440*/  PRMT R18, RZ, 0x7610, R11 ;  /* 0x00007610ff127816 */ /* 0x002fe4000000000b */
[--C-:B------:R-:W-:Y:S01]  /*1450*/  PRMT R25, RZ, 0x5410, R8.reuse ;  /* 0x00005410ff197816 */ /* 0x100fe20000000008 */
[----:B------:R1:W-:Y:S01]  /*1460*/  STL [R1+0x10], R2 ;  /* 0x0000100201007387 */ /* 0x0003e20000100800 */
[----:B------:R-:W-:-:S02]  /*1470*/  PRMT R24, RZ, 0x7610, R8 ;  /* 0x00007610ff187816 */ /* 0x000fc40000000008 */
[----:B0-----:R-:W-:Y:S02]  /*1480*/  PRMT R0, RZ, 0x7610, R19 ;  /* 0x00007610ff007816 */ /* 0x001fe40000000013 */
[----:B------:R-:W-:Y:S02]  /*1490*/  PRMT R19, RZ, 0x5410, R11 ;  /* 0x00005410ff137816 */ /* 0x000fe4000000000b */
[--C-:B--2---:R-:W-:Y:S01]  /*14a0*/  PRMT R3, RZ, 0x5410, R20.reuse ;  /* 0x00005410ff037816 */ /* 0x104fe20000000014 */
[----:B------:R0:W-:Y:S01]  /*14b0*/  STL [R1+0xc], R0 ;  /* 0x00000c0001007387 */ /* 0x0001e20000100800 */
[----:B------:R-:W-:Y:S02]  /*14c0*/  PRMT R23, RZ, 0x5410, R9 ;  /* 0x00005410ff177816 */ /* 0x000fe40000000009 */
[----:B-1----:R-:W-:Y:S01]  /*14d0*/  PRMT R2, RZ, 0x7610, R20 ;  /* 0x00007610ff027816 */ /* 0x002fe20000000014 */
[----:B------:R1:W-:Y:S01]  /*14e0*/  STL [R1+0x8], R3 ;  /* 0x0000080301007387 */ /* 0x0003e20000100800 */
[----:B------:R-:W-:-:S02]  /*14f0*/  PRMT R20, RZ, 0x7610, R10 ;  /* 0x00007610ff147816 */ /* 0x000fc4000000000a */
[----:B------:R-:W-:Y:S01]  /*1500*/  PRMT R22, RZ, 0x7610, R9 ;  /* 0x00007610ff167816 */ /* 0x000fe20000000009 */
[----:B------:R2:W-:Y:S01]  /*1510*/  STL [R1+0x4], R2 ;  /* 0x0000040201007387 */ /* 0x0005e20000100800 */
[----:B------:R-:W-:Y:S02]  /*1520*/  PRMT R11, RZ, 0x5410, R7 ;  /* 0x00005410ff0b7816 */ /* 0x000fe40000000007 */
[----:B0-----:R-:W-:Y:S02]  /*1530*/  PRMT R0, RZ, 0x5410, R21 ;  /* 0x00005410ff007816 */ /* 0x001fe40000000015 */
[----:B------:R-:W-:Y:S02]  /*1540*/  PRMT R21, RZ, 0x5410, R10 ;  /* 0x00005410ff157816 */ /* 0x000fe4000000000a */
[----:B------:R-:W-:Y:S01]  /*1550*/  PRMT R10, RZ, 0x7610, R7 ;  /* 0x00007610ff0a7816 */ /* 0x000fe20000000007 */
[----:B------:R0:W-:Y:S01]  /*1560*/  STL [R1], R0 ;  /* 0x0000000001007387 */ /* 0x0001e20000100800 */
[----:B------:R-:W-:-:S02]  /*1570*/  PRMT R9, RZ, 0x5410, R72 ;  /* 0x00005410ff097816 */ /* 0x000fc40000000048 */
[----:B------:R-:W-:Y:S02]  /*1580*/  PRMT R8, RZ, 0x7610, R72 ;  /* 0x00007610ff087816 */ /* 0x000fe40000000048 */
[----:B------:R-:W-:Y:S02]  /*1590*/  PRMT R7, RZ, 0x5410, R73 ;  /* 0x00005410ff077816 */ /* 0x000fe40000000049 */
[--C-:B-1----:R-:W-:Y:S02]  /*15a0*/  PRMT R3, RZ, 0x5410, R75.reuse ;  /* 0x00005410ff037816 */ /* 0x102fe4000000004b */
[----:B--2---:R-:W-:Y:S02]  /*15b0*/  PRMT R2, RZ, 0x7610, R75 ;  /* 0x00007610ff027816 */ /* 0x004fe4000000004b */
[----:B------:R-:W1:Y:S01]  /*15c0*/  LDS.128 R72, [0xf0] ;  /* 0x0000f000ff487984 */ /* 0x000e620000000c00 */
[----:B0-----:R-:W-:Y:S02]  /*15d0*/  PRMT R0, RZ, 0x5410, R76 ;  /* 0x00005410ff007816 */ /* 0x001fe4000000004c */
[----:B------:R-:W-:-:S02]  /*15e0*/  PRMT R58, RZ, 0x5410, R77 ;  /* 0x00005410ff3a7816 */ /* 0x000fc4000000004d */
[----:B------:R-:W-:Y:S02]  /*15f0*/  PRMT R85, RZ, 0x7610, R77 ;  /* 0x00007610ff557816 */ /* 0x000fe4000000004d */
[--C-:B------:R-:W-:Y:S02]  /*1600*/  PRMT R84, RZ, 0x5410, R78.reuse ;  /* 0x00005410ff547816 */ /* 0x100fe4000000004e */
[----:B------:R-:W-:Y:S02]  /*1610*/  PRMT R87, RZ, 0x7610, R78 ;  /* 0x00007610ff577816 */ /* 0x000fe4000000004e */
[--C-:B------:R-:W-:Y:S02]  /*1620*/  PRMT R86, RZ, 0x5410, R79.reuse ;  /* 0x00005410ff567816 */ /* 0x100fe4000000004f */
[----:B------:R-:W-:Y:S02]  /*1630*/  PRMT R89, RZ, 0x7610, R79 ;  /* 0x00007610ff597816 */ /* 0x000fe4000000004f */
[----:B------:R-:W0:Y:S01]  /*1640*/  LDS.128 R76, [0x100] ;  /* 0x00010000ff4c7984 */ /* 0x000e220000000c00 */
        /* <DEDUP_REMOVED lines=8> */
[----:B------:R-:W2:Y:S01]  /*16d0*/  LDS.128 R80, [0x110] ;  /* 0x00011000ff507984 */ /* 0x000ea20000000c00 */
        /* <DEDUP_REMOVED lines=8> */
[--C-:B------:R-:W-:Y:S01]  /*1760*/  PRMT R96, RZ, 0x5410, R60.reuse ;  /* 0x00005410ff607816 */ /* 0x100fe2000000003c */
[----:B------:R-:W3:Y:S01]  /*1770*/  LDS.128 R64, [0x130] ;  /* 0x00013000ff407984 */ /* 0x000ee20000000c00 */
[----:B------:R-:W-:Y:S02]  /*1780*/  PRMT R99, RZ, 0x7610, R60 ;  /* 0x00007610ff637816 */ /* 0x000fe4000000003c */
[----:B------:R-:W-:-:S02]  /*1790*/  PRMT R98, RZ, 0x5410, R61 ;  /* 0x00005410ff627816 */ /* 0x000fc4000000003d */
[----:B------:R-:W-:Y:S02]  /*17a0*/  PRMT R101, RZ, 0x7610, R61 ;  /* 0x00007610ff657816 */ /* 0x000fe4000000003d */
[--C-:B------:R-:W-:Y:S02]  /*17b0*/  PRMT R100, RZ, 0x5410, R62.reuse ;  /* 0x00005410ff647816 */ /* 0x100fe4000000003e */
[----:B------:R-:W-:Y:S02]  /*17c0*/  PRMT R103, RZ, 0x7610, R62 ;  /* 0x00007610ff677816 */ /* 0x000fe4000000003e */
[--C-:B------:R-:W-:Y:S02]  /*17d0*/  PRMT R102, RZ, 0x5410, R63.reuse ;  /* 0x00005410ff667816 */ /* 0x100fe4000000003f */
[----:B------:R-:W-:Y:S02]  /*17e0*/  PRMT R105, RZ, 0x7610, R63 ;  /* 0x00007610ff697816 */ /* 0x000fe4000000003f */
[----:B------:R-:W4:Y:S01]  /*17f0*/  LDS.128 R60, [0x120] ;  /* 0x00012000ff3c7984 */ /* 0x000f220000000c00 */
[----:B-1----:R-:W-:-:S02]  /*1800*/  PRMT R120, RZ, 0x5410, R72 ;  /* 0x00005410ff787816 */ /* 0x002fc40000000048 */
[----:B------:R-:W-:Y:S02]  /*1810*/  PRMT R123, RZ, 0x7610, R72 ;  /* 0x00007610ff7b7816 */ /* 0x000fe40000000048 */
[--C-:B------:R-:W-:Y:S02]  /*1820*/  PRMT R122, RZ, 0x5410, R73.reuse ;  /* 0x00005410ff7a7816 */ /* 0x100fe40000000049 */
[----:B------:R-:W-:Y:S02]  /*1830*/  PRMT R125, RZ, 0x7610, R73 ;  /* 0x00007610ff7d7816 */ /* 0x000fe40000000049 */
[--C-:B------:R-:W-:Y:S02]  /*1840*/  PRMT R124, RZ, 0x5410, R74.reuse ;  /* 0x00005410ff7c7816 */ /* 0x100fe4000000004a */
[----:B------:R-:W-:Y:S02]  /*1850*/  PRMT R127, RZ, 0x7610, R74 ;  /* 0x00007610ff7f7816 */ /* 0x000fe4000000004a */
[----:B------:R-:W-:-:S02]  /*1860*/  PRMT R126, RZ, 0x5410, R75 ;  /* 0x00005410ff7e7816 */ /* 0x000fc4000000004b */
[----:B------:R-:W-:Y:S02]  /*1870*/  PRMT R129, RZ, 0x7610, R75 ;  /* 0x00007610ff817816 */ /* 0x000fe4000000004b */
[----:B------:R-:W1:Y:S01]  /*1880*/  LDS.128 R72, [0x150] ;  /* 0x00015000ff487984 */ /* 0x000e620000000c00 */
[--C-:B0-----:R-:W-:Y:S02]  /*1890*/  PRMT R128, RZ, 0x5410, R76.reuse ;  /* 0x00005410ff807816 */ /* 0x101fe4000000004c */
        /* <DEDUP_REMOVED lines=16> */
[----:B------:R-:W0:Y:S01]  /*19a0*/  LDS.128 R68, [0x140] ;  /* 0x00014000ff447984 */ /* 0x000e220000000c00 */
        /* <DEDUP_REMOVED lines=9> */
[--C-:B---3--:R-:W-:Y:S02]  /*1a40*/  PRMT R152, RZ, 0x5410, R64.reuse ;  /* 0x00005410ff987816 */ /* 0x108fe40000000040 */
[----:B------:R-:W-:Y:S02]  /*1a50*/  PRMT R155, RZ, 0x7610, R64 ;  /* 0x00007610ff9b7816 */ /* 0x000fe40000000040 */
[--C-:B------:R-:W-:Y:S02]  /*1a60*/  PRMT R154, RZ, 0x5410, R65.reuse ;  /* 0x00005410ff9a7816 */ /* 0x100fe40000000041 */
[----:B------:R-:W-:Y:S02]  /*1a70*/  PRMT R157, RZ, 0x7610, R65 ;  /* 0x00007610ff9d7816 */ /* 0x000fe40000000041 */
[----:B------:R-:W-:-:S02]  /*1a80*/  PRMT R156, RZ, 0x5410, R66 ;  /* 0x00005410ff9c7816 */ /* 0x000fc40000000042 */
[----:B------:R-:W-:Y:S02]  /*1a90*/  PRMT R159, RZ, 0x7610, R66 ;  /* 0x00007610ff9f7816 */ /* 0x000fe40000000042 */
[--C-:B------:R-:W-:Y:S02]  /*1aa0*/  PRMT R158, RZ, 0x5410, R67.reuse ;  /* 0x00005410ff9e7816 */ /* 0x100fe40000000043 */
[----:B------:R-:W-:Y:S02]  /*1ab0*/  PRMT R161, RZ, 0x7610, R67 ;  /* 0x00007610ffa17816 */ /* 0x000fe40000000043 */
[--C-:B----4-:R-:W-:Y:S01]  /*1ac0*/  PRMT R144, RZ, 0x5410, R60.reuse ;  /* 0x00005410ff907816 */ /* 0x110fe2000000003c */
        /* <DEDUP_REMOVED lines=93> */
[----:B---3--:R-:W-:-:S02]  /*20a0*/  PRMT R233, RZ, 0x5410, R64 ;  /* 0x00005410ffe97816 */ /* 0x008fc40000000040 */
[----:B------:R-:W-:Y:S01]  /*20b0*/  PRMT R234, RZ, 0x7610, R64 ;  /* 0x00007610ffea7816 */ /* 0x000fe20000000040 */
[----:B------:R-:W-:Y:S01]  /*20c0*/  IMAD.MOV.U32 R64, RZ, RZ, -0x800001 ;  /* 0xff7fffffff407424 */ /* 0x000fe200078e00ff */
[----:B------:R-:W-:Y:S02]  /*20d0*/  PRMT R237, RZ, 0x5410, R65 ;  /* 0x00005410ffed7816 */ /* 0x000fe40000000041 */
[----:B------:R-:W-:Y:S02]  /*20e0*/  PRMT R238, RZ, 0x5410, R66 ;  /* 0x00005410ffee7816 */ /* 0x000fe40000000042 */
[----:B------:R-:W-:Y:S02]  /*20f0*/  PRMT R74, RZ, 0x7610, R74 ;  /* 0x00007610ff4a7816 */ /* 0x000fe4000000004a */
        /* <DEDUP_REMOVED lines=12> */
[----:B------:R-:W-:Y:S02]  /*21c0*/  PRMT R240, RZ, 0x7610, R67 ;  /* 0x00007610fff07816 */ /* 0x000fe40000000043 */
.L_x_13572:
[----:B------:R-:W-:Y:S01]  /*21d0*/  IMAD.SHL.U32 R241, R236, 0x20, RZ ;  /* 0x00000020ecf17824 */ /* 0x000fe200078e00ff */
[----:B-----5:R-:W-:Y:S01]  /*21e0*/  IABS R67, c[0x0][0x1d4] ;  /* 0x0000750000437a13 */ /* 0x020fe20000000000 */
[----:B------:R-:W-:Y:S01]  /*21f0*/  BSSY B1, `(.L_x_13569) ;  /* 0x00002fa000017945 */ /* 0x000fe20003800000 */
[----:B------:R-:W-:-:S02]  /*2200*/  IABS R63, c[0x0][0x1d0] ;  /* 0x00007400003f7a13 */ /* 0x000fc40000000000 */
[----:B0-----:R-:W-:-:S05]  /*2210*/  IABS R60, R241 ;  /* 0x000000f1003c7213 */ /* 0x001fca0000000000 */
[----:B------:R-:W-:-:S04]  /*2220*/  IMAD.HI.U32 R62, R60, UR16, RZ ;  /* 0x000000103c3e7c27 */ /* 0x000fc8000f8e00ff */
[----:B------:R-:W-:-:S04]  /*2230*/  IMAD.MOV R61, RZ, RZ, -R62 ;  /* 0x000000ffff3d7224 */ /* 0x000fc800078e0a3e */
[----:B------:R-:W-:-:S05]  /*2240*/  IMAD R60, R67, R61, R60 ;  /* 0x0000003d433c7224 */ /* 0x000fca00078e023c */
[----:B------:R-:W-:-:S13]  /*2250*/  ISETP.GT.U32.AND P1, PT, R55, R60, PT ;  /* 0x0000003c3700720c */ /* 0x000fda0003f24070 */
[----:B------:R-:W-:Y:S01]  /*2260*/  @!P1 IMAD.IADD R60, R60, 0x1, -R67 ;  /* 0x000000013c3c9824 */ /* 0x000fe200078e0a43 */
[----:B------:R-:W-:Y:S02]  /*2270*/  @!P1 IADD3 R62, R62, 0x1, RZ ;  /* 0x000000013e3e9810 */ /* 0x000fe40007ffe0ff */
[----:B------:R-:W-:Y:S02]  /*2280*/  ISETP.NE.AND P1, PT, RZ, c[0x0][0x1d4], PT ;  /* 0x00007500ff007a0c */ /* 0x000fe40003f25270 */
[----:B------:R-:W-:Y:S02]  /*2290*/  ISETP.GE.U32.AND P0, PT, R60, R55, PT ;  /* 0x000000373c00720c */ /* 0x000fe40003f06070 */
[----:B------:R-:W0:Y:S11]  /*22a0*/  I2F.RP R60, R63 ;  /* 0x0000003f003c7306 */ /* 0x000e360000209400 */
[----:B------:R-:W-:Y:S01]  /*22b0*/  @P0 IADD3 R62, R62, 0x1, RZ ;  /* 0x000000013e3e0810 */ /* 0x000fe20007ffe0ff */
[----:B0-----:R-:W0:Y:S02]  /*22c0*/  MUFU.RCP R60, R60 ;  /* 0x0000003c003c7308 */ /* 0x001e240000001000 */
[----:B0-----:R-:W-:-:S06]  /*22d0*/  IADD3 R60, R60, 0xffffffe, RZ ;  /* 0x0ffffffe3c3c7810 */ /* 0x001fcc0007ffe0ff */
[----:B------:R-:W0:Y:S02]  /*22e0*/  F2I.FTZ.U32.TRUNC.NTZ R61, R60 ;  /* 0x0000003c003d7305 */ /* 0x000e24000021f000 */
[----:B0-----:R-:W-:-:S04]  /*22f0*/  IMAD.MOV R60, RZ, RZ, -R61 ;  /* 0x000000ffff3c7224 */ /* 0x001fc800078e0a3d */
[----:B------:R-:W-:Y:S02]  /*2300*/  IMAD R242, R60, R63, RZ ;  /* 0x0000003f3cf27224 */ /* 0x000fe400078e02ff */
[----:B------:R-:W-:-:S04]  /*2310*/  IMAD.MOV.U32 R60, RZ, RZ, RZ ;  /* 0x000000ffff3c7224 */ /* 0x000fc800078e00ff */
[----:B------:R-:W-:Y:S01]  /*2320*/  IMAD.HI.U32 R242, R61, R242, R60 ;  /* 0x000000f23df27227 */ /* 0x000fe200078e003c */
[----:B------:R-:W-:-:S03]  /*2330*/  LOP3.LUT R60, R241, c[0x0][0x1d4], RZ, 0x3c, !PT ;  /* 0x00007500f13c7a12 */ /* 0x000fc600078e3cff */
[----:B------:R-:W-:Y:S01]  /*2340*/  IMAD.IADD R241, R56, 0x1, R241 ;  /* 0x0000000138f17824 */ /* 0x000fe200078e02f1 */
[----:B------:R-:W-:-:S13]  /*2350*/  ISETP.GE.AND P2, PT, R60, RZ, PT ;  /* 0x000000ff3c00720c */ /* 0x000fda0003f46270 */
[----:B------:R-:W-:Y:S01]  /*2360*/  @!P2 IMAD.MOV R62, RZ, RZ, -R62 ;  /* 0x000000ffff3ea224 */ /* 0x000fe200078e0a3e */
[----:B------:R-:W-:-:S04]  /*2370*/  @!P1 LOP3.LUT R62, RZ, c[0x0][0x1d4], RZ, 0x33, !PT ;  /* 0x00007500ff3e9a12 */ /* 0x000fc800078e33ff */
[C---:B------:R-:W-:Y:S02]  /*2380*/  IADD3 R60, R62.reuse, UR6, RZ ;  /* 0x000000063e3c7c10 */ /* 0x040fe4000fffe0ff */
[----:B------:R-:W-:Y:S02]  /*2390*/  ISETP.LE.AND P2, PT, R62, R235, PT ;  /* 0x000000eb3e00720c */ /* 0x000fe40003f43270 */
[----:B------:R-:W-:Y:S02]  /*23a0*/  IABS R61, R60 ;  /* 0x0000003c003d7213 */ /* 0x000fe40000000000 */
[----:B------:R-:W-:-:S03]  /*23b0*/  ISETP.GE.AND P1, PT, R60, RZ, PT ;  /* 0x000000ff3c00720c */ /* 0x000fc60003f26270 */
[----:B------:R-:W-:-:S04]  /*23c0*/  IMAD.HI.U32 R242, R242, R61, RZ ;  /* 0x0000003df2f27227 */ /* 0x000fc800078e00ff */
[----:B------:R-:W-:-:S04]  /*23d0*/  IMAD.MOV R242, RZ, RZ, -R242 ;  /* 0x000000fffff27224 */ /* 0x000fc800078e0af2 */
[----:B------:R-:W-:Y:S01]  /*23e0*/  IMAD R61, R63, R242, R61 ;  /* 0x000000f23f3d7224 */ /* 0x000fe200078e023d */
[----:B------:R-:W-:-:S04]  /*23f0*/  LEA R242, R241, 0x220, 0x2 ;  /* 0x00000220f1f27811 */ /* 0x000fc800078e10ff */
[----:B------:R-:W-:-:S13]  /*2400*/  ISETP.GT.U32.AND P0, PT, R63, R61, PT ;  /* 0x0000003d3f00720c */ /* 0x000fda0003f04070 */
[----:B------:R-:W-:-:S05]  /*2410*/  @!P0 IMAD.IADD R61, R61, 0x1, -R63 ;  /* 0x000000013d3d8824 */ /* 0x000fca00078e0a3f */
[----:B------:R-:W-:-:S13]  /*2420*/  ISETP.GT.U32.AND P0, PT, R63, R61, PT ;  /* 0x0000003d3f00720c */ /* 0x000fda0003f04070 */
[----:B------:R-:W-:Y:S01]  /*2430*/  @!P0 IMAD.IADD R61, R61, 0x1, -R63 ;  /* 0x000000013d3d8824 */ /* 0x000fe200078e0a3f */
[----:B------:R-:W-:-:S03]  /*2440*/  ISETP.NE.AND P0, PT, RZ, c[0x0][0x1d0], PT ;  /* 0x00007400ff007a0c */ /* 0x000fc60003f05270 */
[----:B------:R-:W-:-:S10]  /*2450*/  @!P1 IMAD.MOV R61, RZ, RZ, -R61 ;  /* 0x000000ffff3d9224 */ /* 0x000fd400078e0a3d */
[----:B------:R-:W-:-:S04]  /*2460*/  @!P0 LOP3.LUT R61, RZ, c[0x0][0x1d0], RZ, 0x33, !PT ;  /* 0x00007400ff3d8a12 */ /* 0x000fc800078e33ff */
[----:B------:R-:W-:-:S13]  /*2470*/  ISETP.NE.AND P0, PT, R61, RZ, PT ;  /* 0x000000ff3d00720c */ /* 0x000fda0003f05270 */
[----:B------:R-:W-:Y:S05]  /*2480*/  @P0 BRA P2, `(.L_x_13570) ;  /* 0x00002ce000000947 */ /* 0x000fea0001000000 */
[----:B------:R-:W-:Y:S01]  /*2490*/  ULDC UR4, c[0x0][0x198] ;  /* 0x0000660000047ab9 */ /* 0x000fe20000000800 */
[----:B-----5:R0:W-:Y:S01]  /*24a0*/  STL [R1+0x84], R57 ;  /* 0x0000843901007387 */ /* 0x0201e20000100800 */
[----:B------:R-:W-:Y:S01]  /*24b0*/  UIMAD UR4, UR12, UR4, URZ ;  /* 0x000000040c0472a4 */ /* 0x000fe2000f8e023f */
[----:B------:R-:W-:Y:S02]  /*24c0*/  SHF.R.S32.HI R62, RZ, 0x1f, R236 ;  /* 0x0000001fff3e7819 */ /* 0x000fe400000114ec */
[----:B------:R-:W2:Y:S03]  /*24d0*/  LDL R252, [R1+0x44] ;  /* 0x0000440001fc7983 */ /* 0x000ea60000100800 */
[----:B------:R-:W-:Y:S01]  /*24e0*/  IMAD.U32 R60, RZ, RZ, UR4 ;  /* 0x00000004ff3c7e24 */ /* 0x000fe2000f8e00ff */
[----:B------:R-:W-:Y:S01]  /*24f0*/  IADD3 R61, P0, R236, UR4, RZ ;  /* 0x00000004ec3d7c10 */ /* 0x000fe2000ff1e0ff */
[----:B0-----:R-:W3:Y:S03]  /*2500*/  LDL R57, [R1+0x48] ;  /* 0x0000480001397983 */ /* 0x001ee60000100800 */
[----:B------:R-:W-:-:S02]  /*2510*/  LEA.HI.X.SX32 R62, R60, R62, 0x1, P0 ;  /* 0x0000003e3c3e7211 */ /* 0x000fc400000f0eff */
[----:B------:R-:W-:-:S04]  /*2520*/  LEA R60, P0, R61, c[0x0][0x188], 0x2 ;  /* 0x000062003d3c7a11 */ /* 0x000fc800078010ff */
[----:B------:R-:W-:-:S05]  /*2530*/  LEA.HI.X R61, R61, c[0x0][0x18c], R62, 0x2, P0 ;  /* 0x000063003d3d7a11 */ /* 0x000fca00000f143e */
[----:B------:R0:W4:Y:S01]  /*2540*/  LDG.E.CONSTANT R62, [R60.64] ;  /* 0x000000083c3e7981 */ /* 0x000122000c1e9900 */
[----:B------:R-:W-:Y:S02]  /*2550*/  ULDC UR4, c[0x0][0x1b0] ;  /* 0x00006c0000047ab9 */ /* 0x000fe40000000800 */
[----:B------:R-:W-:Y:S01]  /*2560*/  UIMAD UR4, UR15, UR4, URZ ;  /* 0x000000040f0472a4 */ /* 0x000fe2000f8e023f */
[----:B0-----:R-:W-:-:S05]  /*2570*/  IMAD.SHL.U32 R60, R56, 0x8, RZ ;  /* 0x00000008383c7824 */ /* 0x001fca00078e00ff */
[----:B------:R-:W-:Y:S01]  /*2580*/  IMAD.U32 R63, RZ, RZ, UR4 ;  /* 0x00000004ff3f7e24 */ /* 0x000fe2000f8e00ff */
[----:B------:R-:W-:Y:S02]  /*2590*/  SHF.R.S32.HI R61, RZ, 0x1f, R60 ;  /* 0x0000001fff3d7819 */ /* 0x000fe4000001143c */
[----:B------:R-:W-:-:S04]  /*25a0*/  IADD3 R60, P0, R60, UR4, RZ ;  /* 0x000000043c3c7c10 */ /* 0x000fc8000ff1e0ff */
[----:B------:R-:W-:Y:S01]  /*25b0*/  LEA.HI.X.SX32 R61, R63, R61, 0x1, P0 ;  /* 0x0000003d3f3d7211 */ /* 0x000fe200000f0eff */
[----:B------:R0:W-:Y:S04]  /*25c0*/  STL [R1+0x80], R242 ;  /* 0x000080f201007387 */ /* 0x0001e80000100800 */
[----:B0-----:R-:W2:Y:S01]  /*25d0*/  LDL R242, [R1+0x68] ;  /* 0x0000680001f27983 */ /* 0x001ea20000100800 */
[----:B----4-:R-:W-:-:S05]  /*25e0*/  IMAD.WIDE R60, R62, c[0x0][0x1ac], R60 ;  /* 0x00006b003e3c7a25 */ /* 0x010fca00078e023c */
[----:B------:R-:W-:-:S04]  /*25f0*/  LEA R62, P0, R60, c[0x0][0x170], 0x1 ;  /* 0x00005c003c3e7a11 */ /* 0x000fc800078008ff */
[----:B------:R-:W-:-:S05]  /*2600*/  LEA.HI.X R63, R60, c[0x0][0x174], R61, 0x1, P0 ;  /* 0x00005d003c3f7a11 */ /* 0x000fca00000f0c3d */
[----:B------:R-:W4:Y:S04]  /*2610*/  LDG.E.CONSTANT R251, [R62.64+0x200] ;  /* 0x000200083efb7981 */ /* 0x000f28000c1e9900 */
[----:B------:R-:W2:Y:S04]  /*2620*/  LDG.E.CONSTANT R243, [R62.64] ;  /* 0x000000083ef37981 */ /* 0x000ea8000c1e9900 */
[----:B------:R0:W-:Y:S04]  /*2630*/  STL [R1+0x7c], R235 ;  /* 0x00007ceb01007387 */ /* 0x0001e80000100800 */
[----:B------:R-:W2:Y:S04]  /*2640*/  LDG.E.CONSTANT R60, [R62.64+0x400] ;  /* 0x000400083e3c7981 */ /* 0x000ea8000c1e9900 */
[----:B------:R-:W2:Y:S04]  /*2650*/  LDG.E.CONSTANT R248, [R62.64+0x600] ;  /* 0x000600083ef87981 */ /* 0x000ea8000c1e9900 */
[----:B0-----:R-:W2:Y:S04]  /*2660*/  LDL R235, [R1+0x64] ;  /* 0x0000640001eb7983 */ /* 0x001ea80000100800 */
        /* <DEDUP_REMOVED lines=11> */
[----:B0-----:R-:W2:Y:S01]  /*2720*/  LDL R55, [R1+0x24] ;  /* 0x0000240001377983 */ /* 0x001ea20000100800 */
[----:B----4-:R-:W-:-:S02]  /*2730*/  PRMT R244, RZ, 0x5410, R251 ;  /* 0x00005410fff47816 */ /* 0x010fc400000000fb */
[----:B------:R-:W-:-:S03]  /*2740*/  PRMT R251, RZ, 0x7610, R251 ;  /* 0x00007610fffb7816 */ /* 0x000fc600000000fb */
[----:B---3--:R-:W-:Y:S02]  /*2750*/  FMUL.FTZ R244, R57, R244 ;  /* 0x000000f439f47220 */ /* 0x008fe40000410000 */
[----:B--2---:R-:W-:Y:S01]  /*2760*/  FMUL.FTZ R251, R252, R251 ;  /* 0x000000fbfcfb7220 */ /* 0x004fe20000410000 */
[--C-:B------:R-:W-:Y:S01]  /*2770*/  PRMT R252, RZ, 0x5410, R243.reuse ;  /* 0x00005410fffc7816 */ /* 0x100fe200000000f3 */
[----:B------:R-:W2:Y:S04]  /*2780*/  LDL.LU R57, [R1+0x84] ;  /* 0x0000840001397983 */ /* 0x000ea80000300800 */
[----:B------:R-:W-:Y:S02]  /*2790*/  FFMA.FTZ R252, R242, R252, R244 ;  /* 0x000000fcf2fc7223 */ /* 0x000fe400000100f4 */
[----:B------:R-:W3:Y:S04]  /*27a0*/  LDL.LU R242, [R1+0x80] ;  /* 0x0000800001f27983 */ /* 0x000ee80000300800 */
[----:B------:R-:W4:Y:S01]  /*27b0*/  LDL R244, [R1+0x28] ;  /* 0x0000280001f47983 */ /* 0x000f220000100800 */
[----:B------:R-:W-:-:S05]  /*27c0*/  PRMT R243, RZ, 0x7610, R243 ;  /* 0x00007610fff37816 */ /* 0x000fca00000000f3 */
[----:B------:R-:W-:Y:S01]  /*27d0*/  FFMA.FTZ R251, R235, R243, R251 ;  /* 0x000000f3ebfb7223 */ /* 0x000fe200000100fb */
[--C-:B------:R-:W-:Y:S01]  /*27e0*/  PRMT R243, RZ, 0x5410, R60.reuse ;  /* 0x00005410fff37816 */ /* 0x100fe2000000003c */
[----:B------:R0:W5:Y:S01]  /*27f0*/  LDL.LU R235, [R1+0x7c] ;  /* 0x00007c0001eb7983 */ /* 0x0001620000300800 */
[----:B------:R-:W-:-:S05]  /*2800*/  PRMT R60, RZ, 0x7610, R60 ;  /* 0x00007610ff3c7816 */ /* 0x000fca000000003c */
[----:B------:R-:W-:Y:S01]  /*2810*/  FFMA.FTZ R60, R55, R60, R251 ;  /* 0x0000003c373c7223 */ /* 0x000fe200000100fb */
[--C-:B------:R-:W-:Y:S01]  /*2820*/  PRMT R251, RZ, 0x5410, R248.reuse ;  /* 0x00005410fffb7816 */ /* 0x100fe200000000f8 */
[----:B------:R-:W2:Y:S01]  /*2830*/  LDL R55, [R1] ;  /* 0x0000000001377983 */ /* 0x000ea20000100800 */
[----:B------:R-:W-:-:S05]  /*2840*/  PRMT R248, RZ, 0x7610, R248 ;  /* 0x00007610fff87816 */ /* 0x000fca00000000f8 */
[----:B------:R-:W-:Y:S01]  /*2850*/  FFMA.FTZ R60, R67, R248, R60 ;  /* 0x000000f8433c7223 */ /* 0x000fe2000001003c */
[--C-:B------:R-:W-:Y:S01]  /*2860*/  PRMT R248, RZ, 0x5410, R247.reuse ;  /* 0x00005410fff87816 */ /* 0x100fe200000000f7 */
[----:B------:R-:W2:Y:S01]  /*2870*/  LDL R67, [R1+0x20] ;  /* 0x0000200001437983 */ /* 0x000ea20000100800 */
[----:B------:R-:W-:-:S05]  /*2880*/  PRMT R247, RZ, 0x7610, R247 ;  /* 0x00007610fff77816 */ /* 0x000fca00000000f7 */
[----:B------:R-:W-:Y:S01]  /*2890*/  FFMA.FTZ R60, R48, R247, R60 ;  /* 0x000000f7303c7223 */ /* 0x000fe2000001003c */
[----:B------:R-:W-:Y:S01]  /*28a0*/  PRMT R247, RZ, 0x5410, R246 ;  /* 0x00005410fff77816 */ /* 0x000fe200000000f6 */
[----:B----4-:R-:W-:Y:S02]  /*28b0*/  FFMA.FTZ R252, R244, R243, R252 ;  /* 0x000000f3f4fc7223 */ /* 0x010fe400000100fc */
[----:B------:R-:W4:Y:S02]  /*28c0*/  LDG.E.CONSTANT R244, [R62.64+0x1400] ;  /* 0x001400083ef47981 */ /* 0x000f24000c1e9900 */
[----:B------:R-:W-:Y:S02]  /*28d0*/  FFMA.FTZ R251, R64, R251, R252 ;  /* 0x000000fb40fb7223 */ /* 0x000fe400000100fc */
[----:B------:R-:W2:Y:S02]  /*28e0*/  LDG.E.CONSTANT R243, [R62.64+0x1600] ;  /* 0x001600083ef37981 */ /* 0x000ea4000c1e9900 */
[----:B------:R-:W-:Y:S01]  /*28f0*/  FFMA.FTZ R248, R49, R248, R251 ;  /* 0x000000f831f87223 */ /* 0x000fe200000100fb */
[----:B------:R-:W-:Y:S01]  /*2900*/  PRMT R252, RZ, 0x5410, R61 ;  /* 0x00005410fffc7816 */ /* 0x000fe2000000003d */
[----:B------:R-:W2:Y:S02]  /*2910*/  LDL R64, [R1+0x1c] ;  /* 0x00001c0001407983 */ /* 0x000ea40000100800 */
[----:B------:R-:W-:-:S02]  /*2920*/  FFMA.FTZ R247, R41, R247, R248 ;  /* 0x000000f729f77223 */ /* 0x000fc400000100f8 */
[----:B------:R-:W3:Y:S02]  /*2930*/  LDG.E.CONSTANT R248, [R62.64+0x1800] ;  /* 0x001800083ef87981 */ /* 0x000ee4000c1e9900 */
[----:B------:R-:W-:Y:S02]  /*2940*/  FFMA.FTZ R252, R33, R252, R247 ;  /* 0x000000fc21fc7223 */ /* 0x000fe400000100f7 */
[----:B------:R-:W3:Y:S01]  /*2950*/  LDG.E.CONSTANT R247, [R62.64+0x1a00] ;  /* 0x001a00083ef77981 */ /* 0x000ee2000c1e9900 */
[----:B------:R-:W-:-:S03]  /*2960*/  PRMT R251, RZ, 0x7610, R246 ;  /* 0x00007610fffb7816 */ /* 0x000fc600000000f6 */
[----:B------:R-:W3:Y:S02]  /*2970*/  LDG.E.CONSTANT R246, [R62.64+0x1c00] ;  /* 0x001c00083ef67981 */ /* 0x000ee4000c1e9900 */
[----:B------:R-:W-:Y:S02]  /*2980*/  FFMA.FTZ R251, R40, R251, R60 ;  /* 0x000000fb28fb7223 */ /* 0x000fe4000001003c */
[----:B------:R-:W3:Y:S01]  /*2990*/  LDG.E.CONSTANT R60, [R62.64+0x1e00] ;  /* 0x001e00083e3c7981 */ /* 0x000ee2000c1e9900 */
        /* <DEDUP_REMOVED lines=8> */
[----:B------:R-:W3:Y:S02]  /*2a20*/  LDG.E.CONSTANT R61, [R62.64+0x2000] ;  /* 0x002000083e3d7981 */ /* 0x000ee4000c1e9900 */
[----:B------:R-:W-:Y:S01]  /*2a30*/  FFMA.FTZ R251, R16, R250, R251 ;  /* 0x000000fa10fb7223 */ /* 0x000fe200000100fb */
[--C-:B------:R-:W-:Y:S02]  /*2a40*/  PRMT R250, RZ, 0x5410, R249.reuse ;  /* 0x00005410fffa7816 */ /* 0x100fe400000000f9 */
[----:B------:R-:W-:Y:S01]  /*2a50*/  PRMT R249, RZ, 0x7610, R249 ;  /* 0x00007610fff97816 */ /* 0x000fe200000000f9 */
[----:B------:R-:W-:-:S02]  /*2a60*/  FFMA.FTZ R252, R17, R245, R252 ;  /* 0x000000f511fc7223 */ /* 0x000fc400000100fc */
[----:B------:R-:W3:Y:S02]  /*2a70*/  LDG.E.CONSTANT R245, [R62.64+0x2200] ;  /* 0x002200083ef57981 */ /* 0x000ee4000c1e9900 */
[----:B------:R-:W-:Y:S02]  /*2a80*/  FFMA.FTZ R251, R8, R249, R251 ;  /* 0x000000f908fb7223 */ /* 0x000fe400000100fb */
[----:B------:R-:W-:Y:S02]  /*2a90*/  FFMA.FTZ R252, R9, R250, R252 ;  /* 0x000000fa09fc7223 */ /* 0x000fe400000100fc */
[----:B------:R-:W3:Y:S01]  /*2aa0*/  LDG.E.CONSTANT R250, [R62.64+0x2400] ;  /* 0x002400083efa7981 */ /* 0x000ee2000c1e9900 */
[--C-:B----4-:R-:W-:Y:S02]  /*2ab0*/  PRMT R249, RZ, 0x5410, R244.reuse ;  /* 0x00005410fff97816 */ /* 0x110fe400000000f4 */
[----:B------:R-:W-:-:S05]  /*2ac0*/  PRMT R244, RZ, 0x7610, R244 ;  /* 0x00007610fff47816 */ /* 0x000fca00000000f4 */
[----:B------:R-:W-:Y:S01]  /*2ad0*/  FFMA.FTZ R251, R59, R244, R251 ;  /* 0x000000f43bfb7223 */ /* 0x000fe200000100fb */
[--C-:B--2---:R-:W-:Y:S02]  /*2ae0*/  PRMT R244, RZ, 0x5410, R243.reuse ;  /* 0x00005410fff47816 */ /* 0x104fe400000000f3 */
[----:B------:R-:W-:Y:S01]  /*2af0*/  PRMT R243, RZ, 0x7610, R243 ;  /* 0x00007610fff37816 */ /* 0x000fe200000000f3 */
[----:B------:R-:W-:Y:S02]  /*2b00*/  FFMA.FTZ R252, R0, R249, R252 ;  /* 0x000000f900fc7223 */ /* 0x000fe400000100fc */
[----:B------:R-:W2:Y:S02]  /*2b10*/  LDG.E.CONSTANT R249, [R62.64+0x2600] ;  /* 0x002600083ef97981 */ /* 0x000ea4000c1e9900 */
[----:B------:R-:W-:Y:S01]  /*2b20*/  FFMA.FTZ R243, R91, R243, R251 ;  /* 0x000000f35bf37223 */ /* 0x000fe200000100fb */
[--C-:B---3--:R-:W-:Y:S02]  /*2b30*/  PRMT R251, RZ, 0x5410, R248.reuse ;  /* 0x00005410fffb7816 */ /* 0x108fe400000000f8 */
[----:B------:R-:W-:Y:S01]  /*2b40*/  PRMT R248, RZ, 0x7610, R248 ;  /* 0x00007610fff87816 */ /* 0x000fe200000000f8 */
[----:B------:R-:W-:-:S02]  /*2b50*/  FFMA.FTZ R252, R88, R244, R252 ;  /* 0x000000f458fc7223 */ /* 0x000fc400000100fc */
[----:B------:R-:W3:Y:S02]  /*2b60*/  LDG.E.CONSTANT R244, [R62.64+0x2800] ;  /* 0x002800083ef47981 */ /* 0x000ee4000c1e9900 */
        /* <DEDUP_REMOVED lines=33> */
[----:B--2---:R-:W-:-:S05]  /*2d80*/  PRMT R252, RZ, 0x5410, R249 ;  /* 0x00005410fffc7816 */ /* 0x004fca00000000f9 */
[----:B------:R-:W-:Y:S01]  /*2d90*/  FFMA.FTZ R252, R152, R252, R251 ;  /* 0x000000fc98fc7223 */ /* 0x000fe200000100fb */
[----:B------:R-:W-:Y:S02]  /*2da0*/  PRMT R251, RZ, 0x7610, R249 ;  /* 0x00007610fffb7816 */ /* 0x000fe400000000f9 */
[--C-:B---3--:R-:W-:Y:S02]  /*2db0*/  PRMT R249, RZ, 0x5410, R244.reuse ;  /* 0x00005410fff97816 */ /* 0x108fe400000000f4 */
[----:B------:R-:W-:Y:S01]  /*2dc0*/  PRMT R244, RZ, 0x7610, R244 ;  /* 0x00007610fff47816 */ /* 0x000fe200000000f4 */
[----:B------:R-:W-:Y:S02]  /*2dd0*/  FFMA.FTZ R251, R155, R251, R250 ;  /* 0x000000fb9bfb7223 */ /* 0x000fe400000100fa */
[----:B------:R-:W2:Y:S02]  /*2de0*/  LDG.E.CONSTANT R250, [R62.64+0x3800] ;  /* 0x003800083efa7981 */ /* 0x000ea4000c1e9900 */
[----:B------:R-:W-:-:S02]  /*2df0*/  FFMA.FTZ R244, R163, R244, R251 ;  /* 0x000000f4a3f47223 */ /* 0x000fc400000100fb */
[----:B------:R-:W-:Y:S02]  /*2e00*/  FFMA.FTZ R252, R160, R249, R252 ;  /* 0x000000f9a0fc7223 */ /* 0x000fe400000100fc */
[----:B------:R-:W3:Y:S01]  /*2e10*/  LDG.E.CONSTANT R249, [R62.64+0x3a00] ;  /* 0x003a00083ef97981 */ /* 0x000ee2000c1e9900 */
[--C-:B----4-:R-:W-:Y:S02]  /*2e20*/  PRMT R251, RZ, 0x5410, R248.reuse ;  /* 0x00005410fffb7816 */ /* 0x110fe400000000f8 */
        /* <DEDUP_REMOVED lines=49> */
[----:B------:R-:W4:Y:S04]  /*3140*/  LDL R252, [R1+0x5c] ;  /* 0x00005c0001fc7983 */ /* 0x000f280000100800 */
[----:B------:R-:W-:Y:S02]  /*3150*/  FFMA.FTZ R249, R233, R249, R251 ;  /* 0x000000f9e9f97223 */ /* 0x000fe400000100fb */
[----:B------:R-:W2:Y:S01]  /*3160*/  LDL R251, [R1+0x40] ;  /* 0x0000400001fb7983 */ /* 0x000ea20000100800 */
[----:B------:R-:W-:-:S05]  /*3170*/  PRMT R244, RZ, 0x7610, R244 ;  /* 0x00007610fff47816 */ /* 0x000fca00000000f4 */
[----:B------:R-:W-:Y:S01]  /*3180*/  FFMA.FTZ R244, R234, R244, R246 ;  /* 0x000000f4eaf47223 */ /* 0x000fe200000100f6 */
[----:B------:R-:W-:-:S03]  /*3190*/  PRMT R246, RZ, 0x5410, R248 ;  /* 0x00005410fff67816 */ /* 0x000fc600000000f8 */
[----:B------:R-:W-:Y:S02]  /*31a0*/  FADD.FTZ R244, R249, R244 ;  /* 0x000000f4f9f47221 */ /* 0x000fe40000010000 */
[----:B------:R-:W3:Y:S01]  /*31b0*/  LDL R249, [R1+0x60] ;  /* 0x0000600001f97983 */ /* 0x000ee20000100800 */
[----:B--2---:R-:W-:Y:S01]  /*31c0*/  FMUL.FTZ R246, R251, R246 ;  /* 0x000000f6fbf67220 */ /* 0x004fe20000410000 */
[----:B------:R-:W-:Y:S02]  /*31d0*/  PRMT R251, RZ, 0x7610, R248 ;  /* 0x00007610fffb7816 */ /* 0x000fe400000000f8 */
[----:B------:R-:W2:Y:S03]  /*31e0*/  LDL R248, [R1+0x3c] ;  /* 0x00003c0001f87983 */ /* 0x000ea60000100800 */
[----:B--2---:R-:W-:Y:S01]  /*31f0*/  FMUL.FTZ R251, R248, R251 ;  /* 0x000000fbf8fb7220 */ /* 0x004fe20000410000 */
[----:B------:R-:W-:-:S05]  /*3200*/  PRMT R248, RZ, 0x5410, R243 ;  /* 0x00005410fff87816 */ /* 0x000fca00000000f3 */
[----:B---3--:R-:W-:Y:S02]  /*3210*/  FFMA.FTZ R246, R249, R248, R246 ;  /* 0x000000f8f9f67223 */ /* 0x008fe400000100f6 */
[----:B------:R-:W2:Y:S01]  /*3220*/  LDG.E.CONSTANT R249, [R62.64+0xe04] ;  /* 0x000e04083ef97981 */ /* 0x000ea2000c1e9900 */
[----:B------:R-:W-:-:S03]  /*3230*/  PRMT R243, RZ, 0x7610, R243 ;  /* 0x00007610fff37816 */ /* 0x000fc600000000f3 */
[----:B------:R-:W3:Y:S02]  /*3240*/  LDG.E.CONSTANT R248, [R62.64+0x1004] ;  /* 0x001004083ef87981 */ /* 0x000ee4000c1e9900 */
[----:B----4-:R-:W-:Y:S01]  /*3250*/  FFMA.FTZ R251, R252, R243, R251 ;  /* 0x000000f3fcfb7223 */ /* 0x010fe200000100fb */
[--C-:B------:R-:W-:Y:S01]  /*3260*/  PRMT R252, RZ, 0x5410, R247.reuse ;  /* 0x00005410fffc7816 */ /* 0x100fe200000000f7 */
[----:B------:R-:W4:Y:S04]  /*3270*/  LDG.E.CONSTANT R243, [R62.64+0x1204] ;  /* 0x001204083ef37981 */ /* 0x000f28000c1e9900 */
[----:B------:R-:W-:Y:S02]  /*3280*/  FFMA.FTZ R252, R67, R252, R246 ;  /* 0x000000fc43fc7223 */ /* 0x000fe400000100f6 */
[----:B------:R-:W4:Y:S01]  /*3290*/  LDG.E.CONSTANT R246, [R62.64+0x1404] ;  /* 0x001404083ef67981 */ /* 0x000f22000c1e9900 */
[----:B------:R-:W-:-:S03]  /*32a0*/  PRMT R247, RZ, 0x7610, R247 ;  /* 0x00007610fff77816 */ /* 0x000fc600000000f7 */
[----:B------:R-:W4:Y:S02]  /*32b0*/  LDL R67, [R1+0x38] ;  /* 0x0000380001437983 */ /* 0x000f240000100800 */
[----:B------:R-:W-:Y:S01]  /*32c0*/  FFMA.FTZ R247, R64, R247, R251 ;  /* 0x000000f740f77223 */ /* 0x000fe200000100fb */
[--C-:B------:R-:W-:Y:S01]  /*32d0*/  PRMT R251, RZ, 0x5410, R60.reuse ;  /* 0x00005410fffb7816 */ /* 0x100fe2000000003c */
[----:B------:R-:W4:Y:S01]  /*32e0*/  LDL R64, [R1+0x58] ;  /* 0x0000580001407983 */ /* 0x000f220000100800 */
        /* <DEDUP_REMOVED lines=10> */
[--C-:B------:R-:W-:Y:S01]  /*3390*/  PRMT R61, RZ, 0x5410, R245.reuse ;  /* 0x00005410ff3d7816 */ /* 0x100fe200000000f5 */
[----:B------:R-:W4:Y:S01]  /*33a0*/  LDL R55, [R1+0x14] ;  /* 0x0000140001377983 */ /* 0x000f220000100800 */
        /* <DEDUP_REMOVED lines=140> */
[----:B------:R0:W5:Y:S01]  /*3c70*/  LDL.LU R67, [R1+0x78] ;  /* 0x0000780001437983 */ /* 0x0001620000300800 */
        /* <DEDUP_REMOVED lines=9> */
[----:B------:R0:W5:Y:S04]  /*3d10*/  LDL.LU R64, [R1+0x74] ;  /* 0x0000740001407983 */ /* 0x0001680000300800 */
        /* <DEDUP_REMOVED lines=142> */
[----:B------:R-:W-:Y:S01]  /*4600*/  FFMA.FTZ R243, R231, R243, R251 ;  /* 0x000000f3e7f37223 */ /* 0x000fe200000100fb */
[--C-:B--2---:R-:W-:Y:S02]  /*4610*/  PRMT R251, RZ, 0x5410, R61.reuse ;  /* 0x00005410fffb7816 */ /* 0x104fe4000000003d */
[----:B------:R-:W-:-:S05]  /*4620*/  PRMT R61, RZ, 0x7610, R61 ;  /* 0x00007610ff3d7816 */ /* 0x000fca000000003d */
[----:B------:R-:W-:Y:S02]  /*4630*/  FFMA.FTZ R61, R66, R61, R243 ;  /* 0x0000003d423d7223 */ /* 0x000fe400000100f3 */
[----:B------:R-:W2:Y:S01]  /*4640*/  LDL R243, [R1+0x30] ;  /* 0x0000300001f37983 */ /* 0x000ea20000100800 */
[----:B------:R-:W-:-:S03]  /*4650*/  FFMA.FTZ R252, R228, R249, R252 ;  /* 0x000000f9e4fc7223 */ /* 0x000fc600000100fc */
[----:B------:R-:W3:Y:S01]  /*4660*/  LDG.E.CONSTANT R249, [R62.64+0xc0c] ;  /* 0x000c0c083ef97981 */ /* 0x000ee2000c1e9900 */
[----:B------:R-:W-:-:S03]  /*4670*/  FFMA.FTZ R251, R238, R251, R252 ;  /* 0x000000fbeefb7223 */ /* 0x000fc600000100fc */
[----:B------:R-:W3:Y:S01]  /*4680*/  LDL R252, [R1+0xc] ;  /* 0x00000c0001fc7983 */ /* 0x000ee20000100800 */
[----:B------:R-:W-:-:S03]  /*4690*/  FADD.FTZ R60, R251, R60 ;  /* 0x0000003cfb3c7221 */ /* 0x000fc60000010000 */
[----:B------:R-:W3:Y:S01]  /*46a0*/  LDL R251, [R1+0x10] ;  /* 0x0000100001fb7983 */ /* 0x000ee20000100800 */
[----:B------:R-:W-:Y:S01]  /*46b0*/  FADD.FTZ R60, R61, R60 ;  /* 0x0000003c3d3c7221 */ /* 0x000fe20000010000 */
[----:B----4-:R-:W-:-:S05]  /*46c0*/  PRMT R61, RZ, 0x5410, R245 ;  /* 0x00005410ff3d7816 */ /* 0x010fca00000000f5 */
[----:B--2---:R-:W-:Y:S01]  /*46d0*/  FMUL.FTZ R61, R243, R61 ;  /* 0x0000003df33d7220 */ /* 0x004fe20000410000 */
[----:B------:R-:W-:Y:S02]  /*46e0*/  PRMT R243, RZ, 0x7610, R245 ;  /* 0x00007610fff37816 */ /* 0x000fe400000000f5 */
[----:B------:R-:W2:Y:S03]  /*46f0*/  LDL R245, [R1+0x2c] ;  /* 0x00002c0001f57983 */ /* 0x000ea60000100800 */
[----:B--2---:R-:W-:Y:S01]  /*4700*/  FMUL.FTZ R243, R245, R243 ;  /* 0x000000f3f5f37220 */ /* 0x004fe20000410000 */
[----:B---3--:R-:W-:-:S05]  /*4710*/  PRMT R245, RZ, 0x5410, R248 ;  /* 0x00005410fff57816 */ /* 0x008fca00000000f8 */
[----:B------:R-:W-:Y:S02]  /*4720*/  FFMA.FTZ R61, R55, R245, R61 ;  /* 0x000000f5373d7223 */ /* 0x000fe4000001003d */
[----:B------:R0:W5:Y:S04]  /*4730*/  LDL.LU R55, [R1+0x70] ;  /* 0x0000700001377983 */ /* 0x0001680000300800 */
[----:B------:R-:W2:Y:S01]  /*4740*/  LDL R245, [R1+0x4c] ;  /* 0x00004c0001f57983 */ /* 0x000ea20000100800 */
[----:B------:R-:W-:-:S05]  /*4750*/  PRMT R248, RZ, 0x7610, R248 ;  /* 0x00007610fff87816 */ /* 0x000fca00000000f8 */
[----:B--2---:R-:W-:Y:S01]  /*4760*/  FFMA.FTZ R243, R245, R248, R243 ;  /* 0x000000f8f5f37223 */ /* 0x004fe200000100f3 */
[--C-:B------:R-:W-:Y:S01]  /*4770*/  PRMT R245, RZ, 0x5410, R247.reuse ;  /* 0x00005410fff57816 */ /* 0x100fe200000000f7 */
[----:B------:R-:W2:Y:S01]  /*4780*/  LDG.E.CONSTANT R248, [R62.64+0xe0c] ;  /* 0x000e0c083ef87981 */ /* 0x000ea2000c1e9900 */
[----:B------:R-:W-:-:S03]  /*4790*/  PRMT R247, RZ, 0x7610, R247 ;  /* 0x00007610fff77816 */ /* 0x000fc600000000f7 */
[----:B------:R-:W-:Y:S02]  /*47a0*/  FFMA.FTZ R61, R251, R245, R61 ;  /* 0x000000f5fb3d7223 */ /* 0x000fe4000001003d */
[----:B------:R-:W-:Y:S01]  /*47b0*/  FFMA.FTZ R243, R252, R247, R243 ;  /* 0x000000f7fcf37223 */ /* 0x000fe200000100f3 */
[--C-:B------:R-:W-:Y:S01]  /*47c0*/  PRMT R245, RZ, 0x5410, R244.reuse ;  /* 0x00005410fff57816 */ /* 0x100fe200000000f4 */
[----:B------:R-:W3:Y:S04]  /*47d0*/  LDG.E.CONSTANT R247, [R62.64+0x100c] ;  /* 0x00100c083ef77981 */ /* 0x000ee8000c1e9900 */
[----:B------:R-:W-:Y:S02]  /*47e0*/  FFMA.FTZ R61, R51, R245, R61 ;  /* 0x000000f5333d7223 */ /* 0x000fe4000001003d */
[----:B------:R-:W4:Y:S01]  /*47f0*/  LDG.E.CONSTANT R245, [R62.64+0x120c] ;  /* 0x00120c083ef57981 */ /* 0x000f22000c1e9900 */
[----:B------:R-:W-:-:S02]  /*4800*/  PRMT R252, RZ, 0x7610, R244 ;  /* 0x00007610fffc7816 */ /* 0x000fc400000000f4 */
[----:B------:R-:W-:Y:S01]  /*4810*/  PRMT R251, RZ, 0x5410, R246 ;  /* 0x00005410fffb7816 */ /* 0x000fe200000000f6 */
[----:B------:R-:W4:Y:S04]  /*4820*/  LDG.E.CONSTANT R244, [R62.64+0x140c] ;  /* 0x00140c083ef47981 */ /* 0x000f28000c1e9900 */
[----:B------:R-:W-:Y:S02]  /*4830*/  FFMA.FTZ R251, R43, R251, R61 ;  /* 0x000000fb2bfb7223 */ /* 0x000fe4000001003d */
[----:B------:R-:W4:Y:S01]  /*4840*/  LDG.E.CONSTANT R61, [R62.64+0x160c] ;  /* 0x00160c083e3d7981 */ /* 0x000f22000c1e9900 */
[----:B------:R-:W-:-:S03]  /*4850*/  FFMA.FTZ R252, R50, R252, R243 ;  /* 0x000000fc32fc7223 */ /* 0x000fc600000100f3 */
        /* <DEDUP_REMOVED lines=91> */
[----:B-1----:R2:W4:Y:S01]  /*4e10*/  LDG.E.CONSTANT R62, [R62.64+0x3e0c] ;  /* 0x003e0c083e3e7981 */ /* 0x002522000c1e9900 */
        /* <DEDUP_REMOVED lines=25> */
[----:B------:R-:W-:-:S05]  /*4fb0*/  IMAD.U32 R61, RZ, RZ, UR18 ;  /* 0x00000012ff3d7e24 */ /* 0x000fca000f8e00ff */
[----:B------:R-:W-:Y:S02]  /*4fc0*/  IADD3 R61, R241, 0x1, -R61 ;  /* 0x00000001f13d7810 */ /* 0x000fe40007ffe83d */
[----:B------:R-:W-:Y:S02]  /*4fd0*/  PRMT R244, RZ, 0x5410, R250 ;  /* 0x00005410fff47816 */ /* 0x000fe400000000fa */
[----:B------:R-:W-:Y:S02]  /*4fe0*/  PRMT R245, RZ, 0x7610, R245 ;  /* 0x00007610fff57816 */ /* 0x000fe400000000f5 */
[----:B------:R-:W1:Y:S01]  /*4ff0*/  I2F R61, R61 ;  /* 0x0000003d003d7306 */ /* 0x000e620000201400 */
[----:B------:R-:W-:Y:S01]  /*5000*/  FFMA.FTZ R63, R82, R244, R63 ;  /* 0x000000f4523f7223 */ /* 0x000fe2000001003f */
[----:B------:R-:W-:Y:S01]  /*5010*/  PRMT R244, RZ, 0x5410, R252 ;  /* 0x00005410fff47816 */ /* 0x000fe200000000fc */
[----:B------:R-:W-:Y:S01]  /*5020*/  FFMA.FTZ R243, R221, R245, R243 ;  /* 0x000000f5ddf37223 */ /* 0x000fe200000100f3 */
[----:B------:R-:W-:-:S02]  /*5030*/  PRMT R250, RZ, 0x7610, R250 ;  /* 0x00007610fffa7816 */ /* 0x000fc400000000fa */
[----:B------:R-:W-:Y:S01]  /*5040*/  PRMT R252, RZ, 0x7610, R252 ;  /* 0x00007610fffc7816 */ /* 0x000fe200000000fc */
[----:B------:R-:W-:Y:S01]  /*5050*/  FFMA.FTZ R63, R230, R244, R63 ;  /* 0x000000f4e63f7223 */ /* 0x000fe2000001003f */
[--C-:B------:R-:W-:Y:S01]  /*5060*/  PRMT R244, RZ, 0x5410, R62.reuse ;  /* 0x00005410fff47816 */ /* 0x100fe2000000003e */
[----:B------:R-:W-:Y:S01]  /*5070*/  FFMA.FTZ R243, R83, R250, R243 ;  /* 0x000000fa53f37223 */ /* 0x000fe200000100f3 */
[----:B------:R-:W-:-:S03]  /*5080*/  PRMT R62, RZ, 0x7610, R62 ;  /* 0x00007610ff3e7816 */ /* 0x000fc6000000003e */
[----:B------:R-:W-:Y:S02]  /*5090*/  FFMA.FTZ R243, R232, R252, R243 ;  /* 0x000000fce8f37223 */ /* 0x000fe400000100f3 */
[----:B------:R-:W-:Y:S02]  /*50a0*/  FFMA.FTZ R63, R239, R244, R63 ;  /* 0x000000f4ef3f7223 */ /* 0x000fe4000001003f */
[----:B-1----:R-:W-:Y:S02]  /*50b0*/  FMUL.FTZ R61, R61, R57 ;  /* 0x000000393d3d7220 */ /* 0x002fe40000410000 */
[----:B------:R-:W-:Y:S02]  /*50c0*/  FFMA.FTZ R62, R240, R62, R243 ;  /* 0x0000003ef03e7223 */ /* 0x000fe400000100f3 */
[----:B------:R-:W-:Y:S01]  /*50d0*/  FADD.FTZ R60, R63, R60 ;  /* 0x0000003c3f3c7221 */ /* 0x000fe20000010000 */
[----:B------:R-:W-:-:S03]  /*50e0*/  FSEL R61, R61, RZ, P0 ;  /* 0x000000ff3d3d7208 */ /* 0x000fc60000000000 */
[----:B------:R-:W-:Y:S01]  /*50f0*/  FADD.FTZ R60, R62, R60 ;  /* 0x0000003c3e3c7221 */ /* 0x000fe20000010000 */
[----:B------:R-:W-:-:S03]  /*5100*/  ISETP.GE.AND P0, PT, R241, UR18, PT ;  /* 0x00000012f1007c0c */ /* 0x000fc6000bf06270 */
[----:B------:R-:W-:-:S05]  /*5110*/  FFMA.FTZ R60, R60, c[0x0][0x184], R61 ;  /* 0x000061003c3c7a23 */ /* 0x000fca000001003d */
[----:B------:R-:W-:-:S05]  /*5120*/  FSEL R61, R60, RZ, !P0 ;  /* 0x000000ff3c3d7208 */ /* 0x000fca0004000000 */
[----:B------:R0:W-:Y:S01]  /*5130*/  STS [R242], R61 ;  /* 0x0000003df2007388 */ /* 0x0001e20000000800 */
[----:B------:R-:W-:Y:S05]  /*5140*/  @P0 BRA `(.L_x_13571) ;  /* 0x0000004000000947 */ /* 0x000fea0003800000 */
[----:B-----5:R-:W-:Y:S01]  /*5150*/  FMNMX.FTZ R64, R64, R60, !PT ;  /* 0x0000003c40407209 */ /* 0x020fe20007810000 */
[----:B------:R-:W-:Y:S05]  /*5160*/  BRA `(.L_x_13571) ;  /* 0x0000002000007947 */ /* 0x000fea0003800000 */
.L_x_13570:
[----:B------:R-:W-:-:S05]  /*5170*/  IMAD.MOV.U32 R60, RZ, RZ, -0x800001 ;  /* 0xff7fffffff3c7424 */ /* 0x000fca00078e00ff */
[----:B------:R0:W-:Y:S02]  /*5180*/  STS [R242], R60 ;  /* 0x0000003cf2007388 */ /* 0x0001e40000000800 */
.L_x_13571:
[----:B------:R-:W-:Y:S05]  /*5190*/  BSYNC B1 ;  /* 0x0000000000017941 */ /* 0x000fea0003800000 */
.L_x_13569:
[----:B------:R-:W-:-:S04]  /*51a0*/  IADD3 R236, R236, 0x4, RZ ;  /* 0x00000004ecec7810 */ /* 0x000fc80007ffe0ff */
[----:B------:R-:W-:-:S13]  /*51b0*/  ISETP.GE.AND P0, PT, R236, UR11, PT ;  /* 0x0000000bec007c0c */ /* 0x000fda000bf06270 */
[----:B------:R-:W-:Y:S01]  /*51c0*/  @P0 CALL.REL.NOINC `(.L_x_13568) ;  /* 0x0000001000000944 */ /* 0x000fe20003c00000 */
[----:B------:R-:W-:Y:S05]  /*51d0*/  BRA `(.L_x_13572) ;  /* 0xffffcff000007947 */ /* 0x000fea000383ffff */
.L_x_13568:
[----:B------:R-:W-:Y:S05]  /*51e0*/  BSYNC B0 ;  /* 0x0000000000007941 */ /* 0x000fea0003800000 */
.L_x_13567:
[----:B0-----:R-:W2:Y:S01]  /*51f0*/  LDL.LU R60, [R1+0x6c] ;  /* 0x00006c00013c7983 */ /* 0x001ea20000300800 */
[C---:B------:R-:W-:Y:S01]  /*5200*/  ISETP.NE.AND P0, PT, R56.reuse, RZ, PT ;  /* 0x000000ff3800720c */ /* 0x040fe20003f05270 */
[----:B------:R-:W-:Y:S01]  /*5210*/  IMAD.MOV.U32 R4, RZ, RZ, -0x800001 ;  /* 0xff7fffffff047424 */ /* 0x000fe200078e00ff */
[----:B------:R-:W-:Y:S01]  /*5220*/  ISETP.GT.AND P1, PT, R56, 0x3, PT ;  /* 0x000000033800780c */ /* 0x000fe20003f24270 */
[----:B-----5:R-:W0:Y:S01]  /*5230*/  SHFL.BFLY PT, R3, R64, 0x10, 0x1f ;  /* 0x0e001f0040037f89 */ /* 0x020e2200000e0000 */
[----:B------:R-:W-:Y:S01]  /*5240*/  USHF.L.U32 UR4, UR11, 0x5, URZ ;  /* 0x000000050b047899 */ /* 0x000fe2000800063f */
[----:B------:R-:W-:Y:S03]  /*5250*/  BSSY B0, `(.L_x_13573) ;  /* 0x00000f2000007945 */ /* 0x000fe60003800000 */
[----:B------:R-:W-:-:S04]  /*5260*/  UISETP.LT.AND UP0, UPT, UR18, UR4, UPT ;  /* 0x000000041200728c */ /* 0x000fc8000bf01270 */
[----:B------:R-:W-:Y:S01]  /*5270*/  USEL UR4, UR18, UR4, UP0 ;  /* 0x0000000412047287 */ /* 0x000fe20008000000 */
[----:B0-----:R-:W-:-:S05]  /*5280*/  FMNMX.FTZ R3, R3, R64, !PT ;  /* 0x0000004003037209 */ /* 0x001fca0007810000 */
[----:B------:R-:W0:Y:S02]  /*5290*/  SHFL.BFLY PT, R0, R3, 0x8, 0x1f ;  /* 0x0d001f0003007f89 */ /* 0x000e2400000e0000 */
[----:B0-----:R-:W-:-:S05]  /*52a0*/  FMNMX.FTZ R0, R3, R0, !PT ;  /* 0x0000000003007209 */ /* 0x001fca0007810000 */
[----:B------:R-:W0:Y:S02]  /*52b0*/  SHFL.BFLY PT, R5, R0, 0x4, 0x1f ;  /* 0x0c801f0000057f89 */ /* 0x000e2400000e0000 */
[----:B0-----:R-:W-:Y:S02]  /*52c0*/  FMNMX.FTZ R5, R0, R5, !PT ;  /* 0x0000000500057209 */ /* 0x001fe40007810000 */
[----:B------:R-:W0:Y:S04]  /*52d0*/  S2R R0, SR_TID.X ;  /* 0x0000000000007919 */ /* 0x000e280000002100 */
[----:B------:R-:W1:Y:S02]  /*52e0*/  SHFL.BFLY PT, R2, R5, 0x2, 0x1f ;  /* 0x0c401f0005027f89 */ /* 0x000e6400000e0000 */
[----:B-1----:R-:W-:-:S05]  /*52f0*/  FMNMX.FTZ R2, R5, R2, !PT ;  /* 0x0000000205027209 */ /* 0x002fca0007810000 */
[----:B------:R-:W1:Y:S02]  /*5300*/  SHFL.BFLY PT, R7, R2, 0x1, 0x1f ;  /* 0x0c201f0002077f89 */ /* 0x000e6400000e0000 */
[----:B-1----:R-:W-:Y:S01]  /*5310*/  FMNMX.FTZ R7, R2, R7, !PT ;  /* 0x0000000702077209 */ /* 0x002fe20007810000 */
[----:B------:R-:W-:-:S04]  /*5320*/  IMAD.MOV.U32 R2, RZ, RZ, RZ ;  /* 0x000000ffff027224 */ /* 0x000fc800078e00ff */
[----:B--2---:R-:W-:Y:S04]  /*5330*/  @!P0 STS [R60.X4+0x200], R7 ;  /* 0x000200073c008388 */ /* 0x004fe80000004800 */
[----:B------:R-:W-:Y:S06]  /*5340*/  BAR.SYNC.DEFER_BLOCKING 0x0 ;  /* 0x0000000000007b1d */ /* 0x000fec0000010000 */
        /* <DEDUP_REMOVED lines=18> */
[----:B------:R-:W-:Y:S02]  /*5470*/  IMAD.MOV.U32 R4, RZ, RZ, R0 ;  /* 0x000000ffff047224 */ /* 0x000fe400078e0000 */
[----:B------:R-:W-:Y:S02]  /*5480*/  IMAD.MOV.U32 R2, RZ, RZ, RZ ;  /* 0x000000ffff027224 */ /* 0x000fe400078e00ff */
.L_x_13577:
        /* <DEDUP_REMOVED lines=11> */
.L_x_13576:
[----:B------:R-:W-:Y:S05]  /*5540*/  BSYNC B1 ;  /* 0x0000000000017941 */ /* 0x000fea0003800000 */
.L_x_13575:
        /* <DEDUP_REMOVED lines=11> */
.L_x_13580:
[----:B------:R-:W2:Y:S01]  /*5600*/  LDS R5, [R3+-0x400] ;  /* 0xfffc000003057984 */ /* 0x000ea20000000800 */
[----:B------:R-:W-:-:S03]  /*5610*/  IADD3 R4, R4, 0x800, RZ ;  /* 0x0000080004047810 */ /* 0x000fc60007ffe0ff */
[----:B0-----:R-:W0:Y:S01]  /*5620*/  LDS R6, [R3+-0x200] ;  /* 0xfffe000003067984 */ /* 0x001e220000000800 */
        /* <DEDUP_REMOVED lines=9> */
[----:B-12---:R-:W-:-:S02]  /*56c0*/  FADD.FTZ R5, -R23, R5 ;  /* 0x0000000517057221 */ /* 0x006fc40000010100 */
[----:B------:R-:W1:Y:S02]  /*56d0*/  LDS R15, [R3+0x1000] ;  /* 0x00100000030f7984 */ /* 0x000e640000000800 */
[----:B------:R-:W-:Y:S02]  /*56e0*/  FMUL.FTZ R5, R5, 1.4426950216293334961 ;  /* 0x3fb8aa3b05057820 */ /* 0x000fe40000410000 */
[----:B------:R-:W2:Y:S01]  /*56f0*/  LDS R16, [R3+0x1200] ;  /* 0x0012000003107984 */ /* 0x000ea20000000800 */
[C---:B0-----:R-:W-:Y:S02]  /*5700*/  FADD.FTZ R6, -R23.reuse, R6 ;  /* 0x0000000617067221 */ /* 0x041fe40000010100 */
[----:B---3--:R-:W-:Y:S01]  /*5710*/  FADD.FTZ R7, -R23, R7 ;  /* 0x0000000717077221 */ /* 0x008fe20000010100 */
[----:B------:R-:W0:Y:S01]  /*5720*/  LDS R17, [R3+0x1400] ;  /* 0x0014000003117984 */ /* 0x000e220000000800 */
[----:B------:R-:W-:Y:S01]  /*5730*/  FMUL.FTZ R6, R6, 1.4426950216293334961 ;  /* 0x3fb8aa3b06067820 */ /* 0x000fe20000410000 */
[----:B------:R-:W3:Y:S01]  /*5740*/  MUFU.EX2 R5, R5 ;  /* 0x0000000500057308 */ /* 0x000ee20000000800 */
[----:B------:R-:W-:Y:S01]  /*5750*/  FMUL.FTZ R7, R7, 1.4426950216293334961 ;  /* 0x3fb8aa3b07077820 */ /* 0x000fe20000410000 */
[----:B------:R-:W0:Y:S01]  /*5760*/  LDS R18, [R3+0x1600] ;  /* 0x0016000003127984 */ /* 0x000e220000000800 */
        /* <DEDUP_REMOVED lines=23> */
[----:B-1----:R-:W-:Y:S01]  /*58e0*/  FADD.FTZ R2, R2, R7 ;  /* 0x0000000702027221 */ /* 0x002fe20000010000 */
[----:B------:R-:W-:Y:S01]  /*58f0*/  STS [R3], R7 ;  /* 0x0000000703007388 */ /* 0x000fe20000000800 */
[----:B------:R-:W-:-:S02]  /*5900*/  FMUL.FTZ R14, R14, 1.4426950216293334961 ;  /* 0x3fb8aa3b0e0e7820 */ /* 0x000fc40000410000 */
[C---:B------:R-:W-:Y:S02]  /*5910*/  FADD.FTZ R15, -R23.reuse, R15 ;  /* 0x0000000f170f7221 */ /* 0x040fe40000010100 */
[----:B--2---:R-:W-:Y:S01]  /*5920*/  FADD.FTZ R16, -R23, R16 ;  /* 0x0000001017107221 */ /* 0x004fe20000010100 */
[----:B------:R-:W1:Y:S01]  /*5930*/  MUFU.EX2 R10, R10 ;  /* 0x0000000a000a7308 */ /* 0x000e620000000800 */
[----:B---3--:R-:W-:Y:S01]  /*5940*/  FADD.FTZ R2, R2, R8 ;  /* 0x0000000802027221 */ /* 0x008fe20000010000 */
[----:B------:R-:W-:Y:S01]  /*5950*/  STS [R3+0x200], R8 ;  /* 0x0002000803007388 */ /* 0x000fe20000000800 */
[----:B------:R-:W-:Y:S02]  /*5960*/  FMUL.FTZ R15, R15, 1.4426950216293334961 ;  /* 0x3fb8aa3b0f0f7820 */ /* 0x000fe40000410000 */
[----:B------:R-:W-:Y:S02]  /*5970*/  FMUL.FTZ R16, R16, 1.4426950216293334961 ;  /* 0x3fb8aa3b10107820 */ /* 0x000fe40000410000 */
[----:B0-----:R-:W-:Y:S01]  /*5980*/  FADD.FTZ R17, -R23, R17 ;  /* 0x0000001117117221 */ /* 0x001fe20000010100 */
[----:B------:R-:W0:Y:S01]  /*5990*/  MUFU.EX2 R11, R11 ;  /* 0x0000000b000b7308 */ /* 0x000e220000000800 */
[----:B-----5:R-:W-:Y:S01]  /*59a0*/  FADD.FTZ R2, R2, R9 ;  /* 0x0000000902027221 */ /* 0x020fe20000010000 */
[----:B------:R-:W-:Y:S01]  /*59b0*/  STS [R3+0x400], R9 ;  /* 0x0004000903007388 */ /* 0x000fe20000000800 */
[----:B------:R-:W-:-:S02]  /*59c0*/  FMUL.FTZ R17, R17, 1.4426950216293334961 ;  /* 0x3fb8aa3b11117820 */ /* 0x000fc40000410000 */
[C---:B------:R-:W-:Y:S02]  /*59d0*/  FADD.FTZ R18, -R23.reuse, R18 ;  /* 0x0000001217127221 */ /* 0x040fe40000010100 */
[C---:B----4-:R-:W-:Y:S01]  /*59e0*/  FADD.FTZ R19, -R23.reuse, R19 ;  /* 0x0000001317137221 */ /* 0x050fe20000010100 */
[----:B------:R-:W2:Y:S01]  /*59f0*/  MUFU.EX2 R12, R12 ;  /* 0x0000000c000c7308 */ /* 0x000ea20000000800 */
[----:B-1----:R-:W-:Y:S01]  /*5a00*/  FADD.FTZ R2, R2, R10 ;  /* 0x0000000a02027221 */ /* 0x002fe20000010000 */
[----:B------:R-:W-:Y:S01]  /*5a10*/  STS [R3+0x600], R10 ;  /* 0x0006000a03007388 */ /* 0x000fe20000000800 */
[----:B------:R-:W-:Y:S02]  /*5a20*/  FMUL.FTZ R18, R18, 1.4426950216293334961 ;  /* 0x3fb8aa3b12127820 */ /* 0x000fe40000410000 */
[----:B------:R-:W-:Y:S02]  /*5a30*/  FADD.FTZ R20, -R23, R20 ;  /* 0x0000001417147221 */ /* 0x000fe40000010100 */
[----:B------:R-:W-:Y:S01]  /*5a40*/  FMUL.FTZ R19, R19, 1.4426950216293334961 ;  /* 0x3fb8aa3b13137820 */ /* 0x000fe20000410000 */
[----:B------:R-:W1:Y:S01]  /*5a50*/  MUFU.EX2 R13, R13 ;  /* 0x0000000d000d7308 */ /* 0x000e620000000800 */
[----:B0-----:R-:W-:Y:S01]  /*5a60*/  FADD.FTZ R2, R2, R11 ;  /* 0x0000000b02027221 */ /* 0x001fe20000010000 */
[----:B------:R-:W-:Y:S01]  /*5a70*/  STS [R3+0x800], R11 ;  /* 0x0008000b03007388 */ /* 0x000fe20000000800 */
[----:B------:R-:W-:-:S05]  /*5a80*/  FMUL.FTZ R20, R20, 1.4426950216293334961 ;  /* 0x3fb8aa3b14147820 */ /* 0x000fca0000410000 */
        /* <DEDUP_REMOVED lines=27> */
.L_x_13579:
[----:B------:R-:W-:Y:S05]  /*5c40*/  BSYNC B1 ;  /* 0x0000000000017941 */ /* 0x000fea0003800000 */
.L_x_13578:
[----:B------:R-:W-:Y:S01]  /*5c50*/  IADD3 R5, -R4, UR4, RZ ;  /* 0x0000000404057c10 */ /* 0x000fe2000fffe1ff */
[----:B------:R-:W-:Y:S03]  /*5c60*/  BSSY B1, `(.L_x_13581) ;  /* 0x0000036000017945 */ /* 0x000fe60003800000 */
        /* <DEDUP_REMOVED lines=53> */
.L_x_13582:
[----:B------:R-:W-:Y:S05]  /*5fc0*/  BSYNC B1 ;  /* 0x0000000000017941 */ /* 0x000fea0003800000 */
.L_x_13581:
[----:B------:R-:W-:-:S13]  /*5fd0*/  ISETP.LT.OR P0, PT, R4, UR4, P0 ;  /* 0x0000000404007c0c */ /* 0x000fda0008701670 */
[----:B------:R-:W-:Y:S05]  /*5fe0*/  @!P0 BRA `(.L_x_13574) ;  /* 0x0000018000008947 */ /* 0x000fea0003800000 */
[----:B------:R-:W2:Y:S04]  /*5ff0*/  LDS R4, [R3+-0x400] ;  /* 0xfffc000003047984 */ /* 0x000ea80000000800 */
[----:B------:R-:W3:Y:S04]  /*6000*/  LDS R5, [R3+-0x200] ;  /* 0xfffe000003057984 */ /* 0x000ee80000000800 */
[----:B0-----:R-:W0:Y:S04]  /*6010*/  LDS R6, [R3] ;  /* 0x0000000003067984 */ /* 0x001e280000000800 */
[----:B------:R-:W4:Y:S01]  /*6020*/  LDS R7, [R3+0x200] ;  /* 0x0002000003077984 */ /* 0x000f220000000800 */
[----:B-12---:R-:W-:-:S02]  /*6030*/  FADD.FTZ R4, -R23, R4 ;  /* 0x0000000417047221 */ /* 0x006fc40000010100 */
[C---:B---3--:R-:W-:Y:S02]  /*6040*/  FADD.FTZ R5, -R23.reuse, R5 ;  /* 0x0000000517057221 */ /* 0x048fe40000010100 */
[----:B------:R-:W-:Y:S02]  /*6050*/  FMUL.FTZ R4, R4, 1.4426950216293334961 ;  /* 0x3fb8aa3b04047820 */ /* 0x000fe40000410000 */
[----:B0-----:R-:W-:Y:S02]  /*6060*/  FADD.FTZ R6, -R23, R6 ;  /* 0x0000000617067221 */ /* 0x001fe40000010100 */
        /* <DEDUP_REMOVED lines=16> */
.L_x_13574:
[----:B------:R-:W-:Y:S05]  /*6170*/  BSYNC B0 ;  /* 0x0000000000007941 */ /* 0x000fea0003800000 */
.L_x_13573:
        /* <DEDUP_REMOVED lines=37> */
.L_x_13587:
        /* <DEDUP_REMOVED lines=8> */
.L_x_13586:
[----:B0-2---:R-:W-:Y:S05]  /*6450*/  BSYNC B1 ;  /* 0x0000000000017941 */ /* 0x005fea0003800000 */
.L_x_13585:
        /* <DEDUP_REMOVED lines=11> */
.L_x_13590:
        /* <DEDUP_REMOVED lines=21> */
[----:B-----5:R-:W-:-:S03]  /*6660*/  FMUL.FTZ R11, R27, R10 ;  /* 0x0000000a1b0b7220 */ /* 0x020fc60000410000 */
[----:B------:R-:W4:Y:S01]  /*6670*/  LDS R26, [R2+0x1a00] ;  /* 0x001a0000021a7984 */ /* 0x000f220000000800 */
[----:B------:R-:W-:-:S03]  /*6680*/  FMUL.FTZ R13, R27, R12 ;  /* 0x0000000c1b0d7220 */ /* 0x000fc60000410000 */
        /* <DEDUP_REMOVED lines=28> */
.L_x_13589:
[----:B------:R-:W-:Y:S05]  /*6850*/  BSYNC B1 ;  /* 0x0000000000017941 */ /* 0x000fea0003800000 */
.L_x_13588:
        /* <DEDUP_REMOVED lines=31> */
.L_x_13592:
[----:B------:R-:W-:Y:S05]  /*6a50*/  BSYNC B1 ;  /* 0x0000000000017941 */ /* 0x000fea0003800000 */
.L_x_13591:
        /* <DEDUP_REMOVED lines=14> */
.L_x_13584:
[----:B------:R-:W-:Y:S05]  /*6b40*/  BSYNC B0 ;  /* 0x0000000000007941 */ /* 0x000fea0003800000 */
.L_x_13583:
[----:B0-----:R-:W-:Y:S01]  /*6b50*/  SHF.R.S32.HI R3, RZ, 0x1f, R0 ;  /* 0x0000001fff037819 */ /* 0x001fe20000011400 */
[----:B------:R-:W-:Y:S01]  /*6b60*/  BAR.SYNC.DEFER_BLOCKING 0x0 ;  /* 0x0000000000007b1d */ /* 0x000fe20000010000 */
[----:B------:R-:W-:Y:S01]  /*6b70*/  IMAD.MOV.U32 R81, RZ, RZ, RZ ;  /* 0x000000ffff517224 */ /* 0x000fe200078e00ff */
[----:B------:R-:W-:Y:S01]  /*6b80*/  CS2R R48, SRZ ;  /* 0x0000000000307805 */ /* 0x000fe2000001ff00 */
[----:B------:R-:W-:Y:S01]  /*6b90*/  LEA.HI R3, R3, R0, RZ, 0x5 ;  /* 0x0000000003037211 */ /* 0x000fe200078f28ff */
[----:B------:R-:W-:Y:S01]  /*6ba0*/  IMAD.MOV.U32 R47, RZ, RZ, RZ ;  /* 0x000000ffff2f7224 */ /* 0x000fe200078e00ff */
[----:B------:R-:W-:Y:S01]  /*6bb0*/  CS2R R50, SRZ ;  /* 0x0000000000327805 */ /* 0x000fe2000001ff00 */
[----:B------:R-:W-:Y:S01]  /*6bc0*/  BSSY B1, `(.L_x_13593) ;  /* 0x000082e000017945 */ /* 0x000fe20003800000 */
[----:B------:R-:W-:Y:S01]  /*6bd0*/  SHF.R.S32.HI R46, RZ, 0x5, R3 ;  /* 0x00000005ff2e7819 */ /* 0x000fe20000011403 */
[----:B------:R-:W-:Y:S01]  /*6be0*/  CS2R R52, SRZ ;  /* 0x0000000000347805 */ /* 0x000fe2000001ff00 */
[----:B------:R-:W-:Y:S01]  /*6bf0*/  CS2R R54, SRZ ;  /* 0x0000000000367805 */ /* 0x000fe2000001ff00 */
[----:B------:R-:W-:Y:S01]  /*6c00*/  IMAD.MOV.U32 R57, RZ, RZ, RZ ;  /* 0x000000ffff397224 */ /* 0x000fe200078e00ff */
[----:B------:R-:W-:Y:S01]  /*6c10*/  ISETP.GE.AND P0, PT, R46, UR11, PT ;  /* 0x0000000b2e007c0c */ /* 0x000fe2000bf06270 */
        /* <DEDUP_REMOVED lines=10> */
[----:B------:R-:W-:-:S02]  /*6cc0*/  CS2R R78, SRZ ;  /* 0x00000000004e7805 */ /* 0x000fc4000001ff00 */
[----:B------:R-:W-:Y:S05]  /*6cd0*/  @P0 BRA `(.L_x_13594) ;  /* 0x000081c000000947 */ /* 0x000fea0003800000 */
[----:B------:R-:W0:Y:S01]  /*6ce0*/  I2F.RP R2, R67 ;  /* 0x0000004300027306 */ /* 0x000e220000209400 */
[----:B------:R-:W-:Y:S01]  /*6cf0*/  SHF.R.S32.HI R3, RZ, 0x1f, R56 ;  /* 0x0000001fff037819 */ /* 0x000fe20000011438 */
[----:B------:R-:W-:Y:S02]  /*6d00*/  IMAD.MOV.U32 R80, RZ, RZ, RZ ;  /* 0x000000ffff507224 */ /* 0x000fe400078e00ff */
[----:B------:R-:W-:Y:S01]  /*6d10*/  IMAD.U32 R84, RZ, RZ, UR5 ;  /* 0x00000005ff547e24 */ /* 0x000fe2000f8e00ff */
[----:B------:R-:W-:Y:S01]  /*6d20*/  LEA.HI R3, R3, R56, RZ, 0x2 ;  /* 0x0000003803037211 */ /* 0x000fe200078f10ff */
[----:B------:R-:W-:Y:S02]  /*6d30*/  IMAD.MOV.U32 R86, RZ, RZ, c[0x0][0x1ac] ;  /* 0x00006b00ff567624 */ /* 0x000fe400078e00ff */
[----:B------:R-:W-:Y:S01]  /*6d40*/  IMAD.U32 R88, RZ, RZ, UR11 ;  /* 0x0000000bff587e24 */ /* 0x000fe2000f8e00ff */
[----:B------:R-:W-:Y:S01]  /*6d50*/  IADD3 R84, R84, -c[0x0][0x1cc], RZ ;  /* 0x8000730054547a10 */ /* 0x000fe20007ffe0ff */
[----:B------:R-:W-:Y:S01]  /*6d60*/  IMAD.MOV.U32 R83, RZ, RZ, R46 ;  /* 0x000000ffff537224 */ /* 0x000fe200078e002e */
[----:B------:R-:W-:-:S02]  /*6d70*/  SHF.R.S32.HI R86, RZ, 0x1f, R86 ;  /* 0x0000001fff567819 */ /* 0x000fc40000011456 */
[----:B------:R-:W-:Y:S01]  /*6d80*/  IADD3 R88, R88, -0x1, RZ ;  /* 0xffffffff58587810 */ /* 0x000fe20007ffe0ff */
[----:B0-----:R-:W0:Y:S02]  /*6d90*/  MUFU.RCP R2, R2 ;  /* 0x0000000200027308 */ /* 0x001e240000001000 */
[----:B0-----:R-:W-:Y:S01]  /*6da0*/  IADD3 R81, R2, 0xffffffe, RZ ;  /* 0x0ffffffe02517810 */ /* 0x001fe20007ffe0ff */
[----:B------:R-:W-:-:S04]  /*6db0*/  IMAD.U32 R2, RZ, RZ, UR15 ;  /* 0x0000000fff027e24 */ /* 0x000fc8000f8e00ff */
[----:B------:R-:W-:Y:S01]  /*6dc0*/  IMAD R2, R2, c[0x0][0x1b0], RZ ;  /* 0x00006c0002027a24 */ /* 0x000fe200078e02ff */
[----:B------:R-:W0:Y:S02]  /*6dd0*/  F2I.FTZ.U32.TRUNC.NTZ R81, R81 ;  /* 0x0000005100517305 */ /* 0x000e24000021f000 */
[----:B0-----:R-:W-:-:S04]  /*6de0*/  IMAD.MOV R4, RZ, RZ, -R81 ;  /* 0x000000ffff047224 */ /* 0x001fc800078e0a51 */
[----:B------:R-:W-:-:S04]  /*6df0*/  IMAD R5, R4, R67, RZ ;  /* 0x0000004304057224 */ /* 0x000fc800078e02ff */
[----:B------:R-:W-:Y:S01]  /*6e00*/  IMAD.HI.U32 R80, R81, R5, R80 ;  /* 0x0000000551507227 */ /* 0x000fe200078e0050 */
[----:B------:R-:W-:-:S03]  /*6e10*/  LOP3.LUT R5, R3, 0x1ffffffc, RZ, 0xc0, !PT ;  /* 0x1ffffffc03057812 */ /* 0x000fc600078ec0ff */
[----:B------:R-:W-:Y:S02]  /*6e20*/  IMAD.SHL.U32 R3, R3, 0x8, RZ ;  /* 0x0000000803037824 */ /* 0x000fe400078e00ff */
[----:B------:R-:W-:Y:S02]  /*6e30*/  IMAD.IADD R82, R56, 0x1, -R5 ;  /* 0x0000000138527824 */ /* 0x000fe400078e0a05 */
[----:B------:R-:W-:Y:S01]  /*6e40*/  IMAD.MOV.U32 R81, RZ, RZ, RZ ;  /* 0x000000ffff517224 */ /* 0x000fe200078e00ff */
[----:B------:R-:W-:-:S05]  /*6e50*/  LOP3.LUT R3, R3, 0xffffffe0, RZ, 0xc0, !PT ;  /* 0xffffffe003037812 */ /* 0x000fca00078ec0ff */
[----:B------:R-:W-:Y:S01]  /*6e60*/  IMAD R85, R82, 0x8, R3 ;  /* 0x0000000852557824 */ /* 0x000fe200078e0203 */
[----:B------:R-:W-:-:S04]  /*6e70*/  SHF.R.S32.HI R3, RZ, 0x1f, R2 ;  /* 0x0000001fff037819 */ /* 0x000fc80000011402 */
        /* <DEDUP_REMOVED lines=30> */
.L_x_13661:
[----:B------:R-:W-:Y:S01]  /*7060*/  IMAD.SHL.U32 R25, R83, 0x20, RZ ;  /* 0x0000002053197824 */ /* 0x000fe200078e00ff */
[----:B------:R-:W-:Y:S01]  /*7070*/  IABS R9, c[0x0][0x1d0] ;  /* 0x0000740000097a13 */ /* 0x000fe20000000000 */
[----:B------:R-:W-:Y:S01]  /*7080*/  BSSY B0, `(.L_x_13595) ;  /* 0x00007dd000007945 */ /* 0x000fe20003800000 */
[----:B------:R-:W-:-:S02]  /*7090*/  IABS R7, c[0x0][0x1d4] ;  /* 0x0000750000077a13 */ /* 0x000fc40000000000 */
[----:B------:R-:W-:Y:S01]  /*70a0*/  IABS R5, R25 ;  /* 0x0000001900057213 */ /* 0x000fe20000000000 */
[----:B0-----:R-:W0:Y:S04]  /*70b0*/  I2F.RP R8, R9 ;  /* 0x0000000900087306 */ /* 0x001e280000209400 */
[----:B------:R-:W-:-:S04]  /*70c0*/  IMAD.HI.U32 R4, R80, R5, RZ ;  /* 0x0000000550047227 */ /* 0x000fc800078e00ff */
[----:B------:R-:W-:-:S04]  /*70d0*/  IMAD.MOV R6, RZ, RZ, -R4 ;  /* 0x000000ffff067224 */ /* 0x000fc800078e0a04 */
[----:B------:R-:W-:Y:S01]  /*70e0*/  IMAD R6, R6, R7, R5 ;  /* 0x0000000706067224 */ /* 0x000fe200078e0205 */
[----:B0-----:R-:W0:Y:S04]  /*70f0*/  MUFU.RCP R8, R8 ;  /* 0x0000000800087308 */ /* 0x001e280000001000 */
[----:B------:R-:W-:-:S13]  /*7100*/  ISETP.GT.U32.AND P1, PT, R67, R6, PT ;  /* 0x000000064300720c */ /* 0x000fda0003f24070 */
[----:B------:R-:W-:Y:S01]  /*7110*/  @!P1 IMAD.IADD R6, R6, 0x1, -R7 ;  /* 0x0000000106069824 */ /* 0x000fe200078e0a07 */
[----:B------:R-:W-:Y:S02]  /*7120*/  @!P1 IADD3 R4, R4, 0x1, RZ ;  /* 0x0000000104049810 */ /* 0x000fe40007ffe0ff */
[----:B0-----:R-:W-:Y:S02]  /*7130*/  IADD3 R5, R8, 0xffffffe, RZ ;  /* 0x0ffffffe08057810 */ /* 0x001fe40007ffe0ff */
[----:B------:R-:W-:Y:S02]  /*7140*/  ISETP.GE.U32.AND P0, PT, R6, R67, PT ;  /* 0x000000430600720c */ /* 0x000fe40003f06070 */
[----:B------:R-:W-:Y:S02]  /*7150*/  LOP3.LUT R6, R25, c[0x0][0x1d4], RZ, 0x3c, !PT ;  /* 0x0000750019067a12 */ /* 0x000fe400078e3cff */
[----:B------:R-:W0:Y:S01]  /*7160*/  F2I.FTZ.U32.TRUNC.NTZ R5, R5 ;  /* 0x0000000500057305 */ /* 0x000e22000021f000 */
[----:B------:R-:W-:-:S02]  /*7170*/  ISETP.NE.AND P1, PT, RZ, c[0x0][0x1d4], PT ;  /* 0x00007500ff007a0c */ /* 0x000fc40003f25270 */
[----:B------:R-:W-:-:S06]  /*7180*/  ISETP.GE.AND P2, PT, R6, RZ, PT ;  /* 0x000000ff0600720c */ /* 0x000fcc0003f46270 */
[----:B------:R-:W-:-:S05]  /*7190*/  @P0 IADD3 R4, R4, 0x1, RZ ;  /* 0x0000000104040810 */ /* 0x000fca0007ffe0ff */
[----:B------:R-:W-:Y:S02]  /*71a0*/  IMAD.MOV.U32 R7, RZ, RZ, R4 ;  /* 0x000000ffff077224 */ /* 0x000fe400078e0004 */
[----:B0-----:R-:W-:Y:S02]  /*71b0*/  IMAD.MOV R4, RZ, RZ, -R5 ;  /* 0x000000ffff047224 */ /* 0x001fe400078e0a05 */
[----:B------:R-:W-:Y:S01]  /*71c0*/  @!P2 IMAD.MOV R7, RZ, RZ, -R7 ;  /* 0x000000ffff07a224 */ /* 0x000fe200078e0a07 */
[----:B------:R-:W-:Y:S01]  /*71d0*/  @!P1 LOP3.LUT R7, RZ, c[0x0][0x1d4], RZ, 0x33, !PT ;  /* 0x00007500ff079a12 */ /* 0x000fe200078e33ff */
[----:B------:R-:W-:Y:S01]  /*71e0*/  IMAD R11, R4, R9, RZ ;  /* 0x00000009040b7224 */ /* 0x000fe200078e02ff */
[----:B------:R-:W-:Y:S01]  /*71f0*/  ISETP.NE.AND P2, PT, RZ, c[0x0][0x1d0], PT ;  /* 0x00007400ff007a0c */ /* 0x000fe20003f45270 */
[----:B------:R-:W-:Y:S01]  /*7200*/  IMAD.MOV.U32 R4, RZ, RZ, RZ ;  /* 0x000000ffff047224 */ /* 0x000fe200078e00ff */
[----:B------:R-:W-:-:S03]  /*7210*/  IADD3 R6, R7, UR6, RZ ;  /* 0x0000000607067c10 */ /* 0x000fc6000fffe0ff */
[----:B------:R-:W-:Y:S01]  /*7220*/  IMAD.HI.U32 R4, R5, R11, R4 ;  /* 0x0000000b05047227 */ /* 0x000fe200078e0004 */
[----:B------:R-:W-:Y:S02]  /*7230*/  IABS R8, R6 ;  /* 0x0000000600087213 */ /* 0x000fe40000000000 */
[----:B------:R-:W-:-:S03]  /*7240*/  ISETP.GE.AND P1, PT, R6, RZ, PT ;  /* 0x000000ff0600720c */ /* 0x000fc60003f26270 */
[----:B------:R-:W-:-:S04]  /*7250*/  IMAD.MOV.U32 R5, RZ, RZ, R8 ;  /* 0x000000ffff057224 */ /* 0x000fc800078e0008 */
        /* <DEDUP_REMOVED lines=8> */
[----:B------:R-:W-:Y:S02]  /*72e0*/  @!P2 LOP3.LUT R4, RZ, c[0x0][0x1d0], RZ, 0x33, !PT ;  /* 0x00007400ff04aa12 */ /* 0x000fe400078e33ff */
[----:B------:R-:W-:Y:S02]  /*72f0*/  ISETP.LE.AND P1, PT, R7, R84, PT ;  /* 0x000000540700720c */ /* 0x000fe40003f23270 */
[----:B------:R-:W-:-:S13]  /*7300*/  ISETP.NE.AND P0, PT, R4, RZ, PT ;  /* 0x000000ff0400720c */ /* 0x000fda0003f05270 */
[----:B-1234-:R-:W-:Y:S05]  /*7310*/  @P0 BRA P1, `(.L_x_13596) ;  /* 0x00007b3000000947 */ /* 0x01efea0000800000 */
[----:B------:R-:W-:Y:S01]  /*7320*/  ULDC UR4, c[0x0][0x198] ;  /* 0x0000660000047ab9 */ /* 0x000fe20000000800 */
[----:B------:R-:W-:Y:S01]  /*7330*/  SHF.R.S32.HI R4, RZ, 0x1f, R83 ;  /* 0x0000001fff047819 */ /* 0x000fe20000011453 */
[----:B------:R-:W-:-:S06]  /*7340*/  UIMAD UR4, UR12, UR4, URZ ;  /* 0x000000040c0472a4 */ /* 0x000fcc000f8e023f */
[----:B------:R-:W-:Y:S01]  /*7350*/  IMAD.U32 R7, RZ, RZ, UR4 ;  /* 0x00000004ff077e24 */ /* 0x000fe2000f8e00ff */
[----:B------:R-:W-:-:S04]  /*7360*/  IADD3 R5, P0, R83, UR4, RZ ;  /* 0x0000000453057c10 */ /* 0x000fc8000ff1e0ff */
[----:B------:R-:W-:Y:S02]  /*7370*/  LEA.HI.X.SX32 R6, R7, R4, 0x1, P0 ;  /* 0x0000000407067211 */ /* 0x000fe400000f0eff */
[----:B------:R-:W-:-:S04]  /*7380*/  LEA R4, P0, R5, c[0x0][0x188], 0x2 ;  /* 0x0000620005047a11 */ /* 0x000fc800078010ff */
[----:B------:R-:W-:-:S06]  /*7390*/  LEA.HI.X R5, R5, c[0x0][0x18c], R6, 0x2, P0 ;  /* 0x0000630005057a11 */ /* 0x000fcc00000f1406 */
[----:B------:R-:W2:Y:S01]  /*73a0*/  LDG.E.CONSTANT R5, [R4.64] ;  /* 0x0000000804057981 */ /* 0x000ea2000c1e9900 */
[----:B------:R-:W-:Y:S01]  /*73b0*/  IMAD R158, R82, 0x8, R25 ;  /* 0x00000008529e7824 */ /* 0x000fe200078e0219 */
[----:B--2---:R-:W-:Y:S01]  /*73c0*/  SHF.R.S32.HI R6, RZ, 0x1f, R5 ;  /* 0x0000001fff067819 */ /* 0x004fe20000011405 */
[----:B------:R-:W-:-:S04]  /*73d0*/  IMAD.WIDE.U32 R44, R5, c[0x0][0x1ac], R2 ;  /* 0x00006b00052c7a25 */ /* 0x000fc800078e0002 */
[----:B------:R-:W-:Y:S01]  /*73e0*/  IMAD R6, R6, c[0x0][0x1ac], RZ ;  /* 0x00006b0006067a24 */ /* 0x000fe200078e02ff */
[-C--:B------:R-:W-:Y:S02]  /*73f0*/  IADD3 R7, P0, R127, R44.reuse, RZ ;  /* 0x0000002c7f077210 */ /* 0x080fe40007f1e0ff */
[----:B------:R-:W-:Y:S01]  /*7400*/  IADD3 R4, P4, R137, R44, RZ ;  /* 0x0000002c89047210 */ /* 0x000fe20007f9e0ff */
[----:B------:R-:W-:Y:S01]  /*7410*/  IMAD R9, R5, R86, R6 ;  /* 0x0000005605097224 */ /* 0x000fe200078e0206 */
[-C--:B------:R-:W-:Y:S02]  /*7420*/  IADD3 R6, P2, R129, R44.reuse, RZ ;  /* 0x0000002c81067210 */ /* 0x080fe40007f5e0ff */
[----:B------:R-:W-:Y:S01]  /*7430*/  LEA R12, P1, R7, c[0x0][0x178], 0x1 ;  /* 0x00005e00070c7a11 */ /* 0x000fe200078208ff */
[----:B------:R-:W-:Y:S01]  /*7440*/  IMAD.IADD R94, R45, 0x1, R9 ;  /* 0x000000012d5e7824 */ /* 0x000fe200078e0209 */
[----:B------:R-:W-:Y:S02]  /*7450*/  LEA R14, P3, R6, c[0x0][0x178], 0x1 ;  /* 0x00005e00060e7a11 */ /* 0x000fe400078608ff */
[----:B------:R-:W-:-:S02]  /*7460*/  IADD3 R9, P6, R133, R44, RZ ;  /* 0x0000002c85097210 */ /* 0x000fc40007fde0ff */
[-C--:B------:R-:W-:Y:S02]  /*7470*/  LEA.HI.X.SX32 R8, R127, R94.reuse, 0x1, P0 ;  /* 0x0000005e7f087211 */ /* 0x080fe400000f0eff */
[----:B------:R-:W-:Y:S02]  /*7480*/  LEA.HI.X.SX32 R5, R129, R94, 0x1, P2 ;  /* 0x0000005e81057211 */ /* 0x000fe400010f0eff */
[-C--:B------:R-:W-:Y:S02]  /*7490*/  IADD3 R11, P0, R131, R44.reuse, RZ ;  /* 0x0000002c830b7210 */ /* 0x080fe40007f1e0ff */
[----:B------:R-:W-:Y:S02]  /*74a0*/  LEA.HI.X R15, R6, c[0x0][0x17c], R5, 0x1, P3 ;  /* 0x00005f00060f7a11 */ /* 0x000fe400018f0c05 */
[----:B------:R-:W-:Y:S02]  /*74b0*/  LEA.HI.X R13, R7, c[0x0][0x17c], R8, 0x1, P1 ;  /* 0x00005f00070d7a11 */ /* 0x000fe400008f0c08 */
[----:B------:R-:W-:Y:S01]  /*74c0*/  IADD3 R6, P5, R135, R44, RZ ;  /* 0x0000002c87067210 */ /* 0x000fe20007fbe0ff */
[----:B------:R0:W5:Y:S01]  /*74d0*/  LDG.E.CONSTANT R100, [R14.64] ;  /* 0x000000080e647981 */ /* 0x000162000c1e9900 */
[----:B------:R-:W-:-:S02]  /*74e0*/  LEA R16, P3, R11, c[0x0][0x178], 0x1 ;  /* 0x00005e000b107a11 */ /* 0x000fc400078608ff */
[----:B------:R-:W-:Y:S01]  /*74f0*/  LEA R18, P2, R9, c[0x0][0x178], 0x1 ;  /* 0x00005e0009127a11 */ /* 0x000fe200078408ff */
[----:B------:R0:W5:Y:S01]  /*7500*/  LDG.E.CONSTANT R98, [R14.64+0x4] ;  /* 0x000004080e627981 */ /* 0x000162000c1e9900 */
[-C--:B------:R-:W-:Y:S02]  /*7510*/  LEA.HI.X.SX32 R22, R131, R94.reuse, 0x1, P0 ;  /* 0x0000005e83167211 */ /* 0x080fe400000f0eff */
[-C--:B------:R-:W-:Y:S01]  /*7520*/  LEA.HI.X.SX32 R10, R133, R94.reuse, 0x1, P6 ;  /* 0x0000005e850a7211 */ /* 0x080fe200030f0eff */
[----:B------:R0:W5:Y:S01]  /*7530*/  LDG.E.CONSTANT R96, [R14.64+0x8] ;  /* 0x000008080e607981 */ /* 0x000162000c1e9900 */
[----:B------:R-:W-:Y:S02]  /*7540*/  LEA R8, P0, R4, c[0x0][0x178], 0x1 ;  /* 0x00005e0004087a11 */ /* 0x000fe400078008ff */
[----:B------:R-:W-:Y:S01]  /*7550*/  LEA.HI.X.SX32 R5, R137, R94, 0x1, P4 ;  /* 0x0000005e89057211 */ /* 0x000fe200020f0eff */
[----:B------:R0:W5:Y:S01]  /*7560*/  LDG.E.CONSTANT R110, [R14.64+0xc] ;  /* 0x00000c080e6e7981 */ /* 0x000162000c1e9900 */
[----:B------:R-:W-:-:S02]  /*7570*/  LEA R20, P1, R6, c[0x0][0x178], 0x1 ;  /* 0x00005e0006147a11 */ /* 0x000fc400078208ff */
[----:B------:R-:W-:Y:S01]  /*7580*/  LEA.HI.X.SX32 R7, R135, R94, 0x1, P5 ;  /* 0x0000005e87077211 */ /* 0x000fe200028f0eff */
[----:B------:R2:W5:Y:S01]  /*7590*/  LDG.E.CONSTANT R45, [R12.64] ;  /* 0x000000080c2d7981 */ /* 0x000562000c1e9900 */
[----:B------:R-:W-:Y:S02]  /*75a0*/  LEA.HI.X R17, R11, c[0x0][0x17c], R22, 0x1, P3 ;  /* 0x00005f000b117a11 */ /* 0x000fe400018f0c16 */
[----:B------:R-:W-:Y:S01]  /*75b0*/  LEA.HI.X R19, R9, c[0x0][0x17c], R10, 0x1, P2 ;  /* 0x00005f0009137a11 */ /* 0x000fe200010f0c0a */
[----:B------:R2:W5:Y:S01]  /*75c0*/  LDG.E.CONSTANT R90, [R12.64+0x4] ;  /* 0x000004080c5a7981 */ /* 0x000562000c1e9900 */
[----:B------:R-:W-:Y:S02]  /*75d0*/  LEA.HI.X R9, R4, c[0x0][0x17c], R5, 0x1, P0 ;  /* 0x00005f0004097a11 */ /* 0x000fe400000f0c05 */
[-C--:B-1----:R-:W-:Y:S01]  /*75e0*/  IADD3 R23, P6, R139, R44.reuse, RZ ;  /* 0x0000002c8b177210 */ /* 0x082fe20007fde0ff */
[----:B------:R2:W5:Y:S01]  /*75f0*/  LDG.E.CONSTANT R92, [R12.64+0x8] ;  /* 0x000008080c5c7981 */ /* 0x000562000c1e9900 */
[----:B------:R-:W-:-:S02]  /*7600*/  IADD3 R11, P5, R141, R44, RZ ;  /* 0x0000002c8d0b7210 */ /* 0x000fc40007fbe0ff */
[----:B------:R-:W-:Y:S01]  /*7610*/  IADD3 R5, P3, R145, R44, RZ ;  /* 0x0000002c91057210 */ /* 0x000fe20007f7e0ff */
[----:B------:R1:W5:Y:S01]  /*7620*/  LDG.E.CONSTANT R130, [R8.64] ;  /* 0x0000000808827981 */ /* 0x000362000c1e9900 */
[----:B------:R-:W-:Y:S02]  /*7630*/  LEA.HI.X R21, R6, c[0x0][0x17c], R7, 0x1, P1 ;  /* 0x00005f0006157a11 */ /* 0x000fe400008f0c07 */
[----:B------:R-:W-:Y:S01]  /*7640*/  LEA R10, P1, R11, c[0x0][0x178], 0x1 ;  /* 0x00005e000b0a7a11 */ /* 0x000fe200078208ff */
[----:B------:R1:W5:Y:S01]  /*7650*/  LDG.E.CONSTANT R132, [R8.64+0x4] ;  /* 0x0000040808847981 */ /* 0x000362000c1e9900 */
[-C--:B------:R-:W-:Y:S02]  /*7660*/  LEA.HI.X.SX32 R30, R139, R94.reuse, 0x1, P6 ;  /* 0x0000005e8b1e7211 */ /* 0x080fe400030f0eff */
[----:B------:R-:W-:Y:S01]  /*7670*/  LEA.HI.X.SX32 R28, R141, R94, 0x1, P5 ;  /* 0x0000005e8d1c7211 */ /* 0x000fe200028f0eff */
[----:B------:R1:W5:Y:S01]  /*7680*/  LDG.E.CONSTANT R134, [R8.64+0x8] ;  /* 0x0000080808867981 */ /* 0x000362000c1e9900 */
[----:B------:R-:W-:-:S02]  /*7690*/  IADD3 R7, P4, R143, R44, RZ ;  /* 0x0000002c8f077210 */ /* 0x000fc40007f9e0ff */
[----:B------:R-:W-:Y:S01]  /*76a0*/  LEA R4, P6, R5, c[0x0][0x178], 0x1 ;  /* 0x00005e0005047a11 */ /* 0x000fe200078c08ff */
[----:B------:R1:W5:Y:S01]  /*76b0*/  LDG.E.CONSTANT R136, [R8.64+0xc] ;  /* 0x00000c0808887981 */ /* 0x000362000c1e9900 */
[-C--:B------:R-:W-:Y:S02]  /*76c0*/  LEA.HI.X.SX32 R24, R145, R94.reuse, 0x1, P3 ;  /* 0x0000005e91187211 */ /* 0x080fe400018f0eff */
[----:B------:R-:W-:Y:S01]  /*76d0*/  LEA.HI.X R11, R11, c[0x0][0x17c], R28, 0x1, P1 ;  /* 0x00005f000b0b7a11 */ /* 0x000fe200008f0c1c */
[----:B------:R2:W5:Y:S01]  /*76e0*/  LDG.E.CONSTANT R102, [R12.64+0xc] ;  /* 0x00000c080c667981 */ /* 0x000562000c1e9900 */
[----:B------:R-:W-:Y:S02]  /*76f0*/  LEA R22, P2, R23, c[0x0][0x178], 0x1 ;  /* 0x00005e0017167a11 */ /* 0x000fe400078408ff */
[----:B------:R-:W-:Y:S01]  /*7700*/  LEA R6, P0, R7, c[0x0][0x178], 0x1 ;  /* 0x00005e0007067a11 */ /* 0x000fe200078008ff */
[----:B------:R3:W5:Y:S01]  /*7710*/  LDG.E.CONSTANT R146, [R10.64] ;  /* 0x000000080a927981 */ /* 0x000762000c1e9900 */
[----:B------:R-:W-:-:S02]  /*7720*/  LEA.HI.X.SX32 R26, R143, R94, 0x1, P4 ;  /* 0x0000005e8f1a7211 */ /* 0x000fc400020f0eff */
[----:B------:R-:W-:Y:S01]  /*7730*/  LEA.HI.X R5, R5, c[0x0][0x17c], R24, 0x1, P6 ;  /* 0x00005f0005057a11 */ /* 0x000fe200030f0c18 */
[----:B------:R3:W5:Y:S01]  /*7740*/  LDG.E.CONSTANT R147, [R10.64+0x4] ;  /* 0x000004080a937981 */ /* 0x000762000c1e9900 */
[-C--:B0-----:R-:W-:Y:S02]  /*7750*/  IADD3 R15, P6, R85, R44.reuse, RZ ;  /* 0x0000002c550f7210 */ /* 0x081fe40007fde0ff */
[-C--:B-1----:R-:W-:Y:S01]  /*7760*/  IADD3 R9, P4, R89, R44.reuse, RZ ;  /* 0x0000002c59097210 */ /* 0x082fe20007f9e0ff */
[----:B------:R3:W5:Y:S01]  /*7770*/  LDG.E.CONSTANT R148, [R10.64+0x8] ;  /* 0x000008080a947981 */ /* 0x000762000c1e9900 */
[----:B------:R-:W-:Y:S02]  /*7780*/  IADD3 R8, P3, R91, R44, RZ ;  /* 0x0000002c5b087210 */ /* 0x000fe40007f7e0ff */
[----:B------:R-:W-:Y:S01]  /*7790*/  LEA.HI.X R23, R23, c[0x0][0x17c], R30, 0x1, P2 ;  /* 0x00005f0017177a11 */ /* 0x000fe200010f0c1e */
[----:B------:R3:W5:Y:S01]  /*77a0*/  LDG.E.CONSTANT R149, [R10.64+0xc] ;  /* 0x00000c080a957981 */ /* 0x000762000c1e9900 */
[----:B------:R-:W-:-:S02]  /*77b0*/  LEA.HI.X R7, R7, c[0x0][0x17c], R26, 0x1, P0 ;  /* 0x00005f0007077a11 */ /* 0x000fc400000f0c1a */
[----:B------:R-:W-:Y:S01]  /*77c0*/  LEA R42, P2, R15, c[0x0][0x178], 0x1 ;  /* 0x00005e000f2a7a11 */ /* 0x000fe200078408ff */
[----:B------:R0:W5:Y:S01]  /*77d0*/  LDG.E.CONSTANT R108, [R16.64] ;  /* 0x00000008106c7981 */ /* 0x000162000c1e9900 */
[----:B--2---:R-:W-:Y:S02]  /*77e0*/  IADD3 R13, P5, R87, R44, RZ ;  /* 0x0000002c570d7210 */ /* 0x004fe40007fbe0ff */
[----:B------:R-:W-:Y:S01]  /*77f0*/  LEA R14, P0, R9, c[0x0][0x178], 0x1 ;  /* 0x00005e00090e7a11 */ /* 0x000fe200078008ff */
[----:B------:R0:W5:Y:S01]  /*7800*/  LDG.E.CONSTANT R106, [R16.64+0x4] ;  /* 0x00000408106a7981 */ /* 0x000162000c1e9900 */
[----:B---3--:R-:W-:-:S03]  /*7810*/  LEA.HI.X.SX32 R10, R85, R94, 0x1, P6 ;  /* 0x0000005e550a7211 */ /* 0x008fc600030f0eff */
[----:B------:R0:W5:Y:S04]  /*7820*/  LDG.E.CONSTANT R104, [R16.64+0x8] ;  /* 0x0000080810687981 */ /* 0x000168000c1e9900 */
[----:B------:R0:W5:Y:S04]  /*7830*/  LDG.E.CONSTANT R112, [R16.64+0xc] ;  /* 0x00000c0810707981 */ /* 0x000168000c1e9900 */
[----:B------:R1:W5:Y:S04]  /*7840*/  LDG.E.CONSTANT R154, [R4.64] ;  /* 0x00000008049a7981 */ /* 0x000368000c1e9900 */
[----:B------:R1:W5:Y:S01]  /*7850*/  LDG.E.CONSTANT R155, [R4.64+0x4] ;  /* 0x00000408049b7981 */ /* 0x000362000c1e9900 */
[----:B0-----:R-:W-:-:S03]  /*7860*/  LEA R16, P6, R8, c[0x0][0x178], 0x1 ;  /* 0x00005e0008107a11 */ /* 0x001fc600078c08ff */
[----:B------:R1:W5:Y:S04]  /*7870*/  LDG.E.CONSTANT R156, [R4.64+0x8] ;  /* 0x00000808049c7981 */ /* 0x000368000c1e9900 */
[----:B------:R1:W5:Y:S01]  /*7880*/  LDG.E.CONSTANT R157, [R4.64+0xc] ;  /* 0x00000c08049d7981 */ /* 0x000362000c1e9900 */
[----:B------:R-:W-:Y:S02]  /*7890*/  LEA.HI.X R43, R15, c[0x0][0x17c], R10, 0x1, P2 ;  /* 0x00005f000f2b7a11 */ /* 0x000fe400010f0c0a */
[----:B------:R-:W-:Y:S01]  /*78a0*/  LEA R12, P1, R13, c[0x0][0x178], 0x1 ;  /* 0x00005e000d0c7a11 */ /* 0x000fe200078208ff */
[----:B------:R0:W5:Y:S04]  /*78b0*/  LDG.E.CONSTANT R150, [R6.64] ;  /* 0x0000000806967981 */ /* 0x000168000c1e9900 */
[----:B------:R0:W5:Y:S01]  /*78c0*/  LDG.E.CONSTANT R151, [R6.64+0x4] ;  /* 0x0000040806977981 */ /* 0x000162000c1e9900 */
[----:B-1----:R-:W-:-:S02]  /*78d0*/  LEA.HI.X.SX32 R4, R89, R94, 0x1, P4 ;  /* 0x0000005e59047211 */ /* 0x002fc400020f0eff */
[----:B------:R-:W-:Y:S01]  /*78e0*/  LEA.HI.X.SX32 R5, R91, R94, 0x1, P3 ;  /* 0x0000005e5b057211 */ /* 0x000fe200018f0eff */
[----:B------:R0:W5:Y:S01]  /*78f0*/  LDG.E.CONSTANT R152, [R6.64+0x8] ;  /* 0x0000080806987981 */ /* 0x000162000c1e9900 */
[----:B------:R-:W-:Y:S02]  /*7900*/  LEA.HI.X R15, R9, c[0x0][0x17c], R4, 0x1, P0 ;  /* 0x00005f00090f7a11 */ /* 0x000fe400000f0c04 */
[----:B------:R-:W-:Y:S01]  /*7910*/  LEA.HI.X R17, R8, c[0x0][0x17c], R5, 0x1, P6 ;  /* 0x00005f0008117a11 */ /* 0x000fe200030f0c05 */
[----:B------:R0:W5:Y:S01]  /*7920*/  LDG.E.CONSTANT R153, [R6.64+0xc] ;  /* 0x00000c0806997981 */ /* 0x000162000c1e9900 */
[-C--:B------:R-:W-:Y:S02]  /*7930*/  IADD3 R5, P0, R93, R44.reuse, RZ ;  /* 0x0000002c5d057210 */ /* 0x080fe40007f1e0ff */
[----:B------:R-:W-:Y:S01]  /*7940*/  IADD3 R4, P4, R97, R44, RZ ;  /* 0x0000002c61047210 */ /* 0x000fe20007f9e0ff */
[----:B------:R1:W5:Y:S01]  /*7950*/  LDG.E.CONSTANT R114, [R18.64] ;  /* 0x0000000812727981 */ /* 0x000362000c1e9900 */
[----:B------:R-:W-:-:S03]  /*7960*/  LEA.HI.X.SX32 R8, R93, R94, 0x1, P0 ;  /* 0x0000005e5d087211 */ /* 0x000fc600000f0eff */
[----:B------:R1:W5:Y:S01]  /*7970*/  LDG.E.CONSTANT R116, [R18.64+0x4] ;  /* 0x0000040812747981 */ /* 0x000362000c1e9900 */
[----:B0-----:R-:W-:-:S03]  /*7980*/  LEA.HI.X.SX32 R6, R87, R94, 0x1, P5 ;  /* 0x0000005e57067211 */ /* 0x001fc600028f0eff */
[----:B------:R1:W5:Y:S01]  /*7990*/  LDG.E.CONSTANT R118, [R18.64+0x8] ;  /* 0x0000080812767981 */ /* 0x000362000c1e9900 */
[----:B------:R-:W-:-:S03]  /*79a0*/  LEA.HI.X R13, R13, c[0x0][0x17c], R6, 0x1, P1 ;  /* 0x00005f000d0d7a11 */ /* 0x000fc600008f0c06 */
[----:B------:R1:W5:Y:S01]  /*79b0*/  LDG.E.CONSTANT R120, [R18.64+0xc] ;  /* 0x00000c0812787981 */ /* 0x000362000c1e9900 */
[----:B------:R-:W-:-:S03]  /*79c0*/  LEA.HI.X.SX32 R7, R97, R94, 0x1, P4 ;  /* 0x0000005e61077211 */ /* 0x000fc600020f0eff */
[----:B------:R0:W5:Y:S04]  /*79d0*/  LDG.E.CONSTANT R138, [R22.64] ;  /* 0x00000008168a7981 */ /* 0x000168000c1e9900 */
[----:B------:R0:W5:Y:S01]  /*79e0*/  LDG.E.CONSTANT R140, [R22.64+0x4] ;  /* 0x00000408168c7981 */ /* 0x000162000c1e9900 */
[----:B-1----:R-:W-:-:S03]  /*79f0*/  LEA R18, P1, R5, c[0x0][0x178], 0x1 ;  /* 0x00005e0005127a11 */ /* 0x002fc600078208ff */
[----:B------:R0:W5:Y:S01]  /*7a00*/  LDG.E.CONSTANT R142, [R22.64+0x8] ;  /* 0x00000808168e7981 */ /* 0x000162000c1e9900 */
[----:B------:R-:W-:-:S03]  /*7a10*/  LEA.HI.X R19, R5, c[0x0][0x17c], R8, 0x1, P1 ;  /* 0x00005f0005137a11 */ /* 0x000fc600008f0c08 */
[----:B------:R0:W5:Y:S01]  /*7a20*/  LDG.E.CONSTANT R144, [R22.64+0xc] ;  /* 0x00000c0816907981 */ /* 0x000162000c1e9900 */
[-C--:B------:R-:W-:Y:S02]  /*7a30*/  IADD3 R5, P1, R99, R44.reuse, RZ ;  /* 0x0000002c63057210 */ /* 0x080fe40007f3e0ff */
[----:B------:R-:W-:Y:S01]  /*7a40*/  IADD3 R6, P2, R95, R44, RZ ;  /* 0x0000002c5f067210 */ /* 0x000fe20007f5e0ff */
[----:B------:R1:W5:Y:S01]  /*7a50*/  LDG.E.CONSTANT R122, [R20.64] ;  /* 0x00000008147a7981 */ /* 0x000362000c1e9900 */
[----:B------:R-:W-:-:S03]  /*7a60*/  LEA.HI.X.SX32 R26, R99, R94, 0x1, P1 ;  /* 0x0000005e631a7211 */ /* 0x000fc600008f0eff */
[----:B------:R1:W5:Y:S01]  /*7a70*/  LDG.E.CONSTANT R124, [R20.64+0x4] ;  /* 0x00000408147c7981 */ /* 0x000362000c1e9900 */
[C---:B0-----:R-:W-:Y:S02]  /*7a80*/  LEA R22, P0, R4.reuse, c[0x0][0x178], 0x1 ;  /* 0x00005e0004167a11 */ /* 0x041fe400078008ff */
[----:B------:R-:W-:Y:S01]  /*7a90*/  IADD3 R27, P1, R101, R44, RZ ;  /* 0x0000002c651b7210 */ /* 0x000fe20007f3e0ff */
[----:B------:R1:W5:Y:S01]  /*7aa0*/  LDG.E.CONSTANT R126, [R20.64+0x8] ;  /* 0x00000808147e7981 */ /* 0x000362000c1e9900 */
[----:B------:R-:W-:Y:S02]  /*7ab0*/  LEA.HI.X R23, R4, c[0x0][0x17c], R7, 0x1, P0 ;  /* 0x00005f0004177a11 */ /* 0x000fe400000f0c07 */
[----:B------:R-:W-:Y:S01]  /*7ac0*/  LEA R24, P0, R5, c[0x0][0x178], 0x1 ;  /* 0x00005e0005187a11 */ /* 0x000fe200078008ff */
[----:B------:R1:W5:Y:S01]  /*7ad0*/  LDG.E.CONSTANT R128, [R20.64+0xc] ;  /* 0x00000c0814807981 */ /* 0x000362000c1e9900 */
[----:B------:R-:W-:Y:S02]  /*7ae0*/  LEA.HI.X.SX32 R9, R95, R94, 0x1, P2 ;  /* 0x0000005e5f097211 */ /* 0x000fe400010f0eff */
[----:B------:R-:W-:Y:S01]  /*7af0*/  LEA.HI.X R25, R5, c[0x0][0x17c], R26, 0x1, P0 ;  /* 0x00005f0005197a11 */ /* 0x000fe200000f0c1a */
[----:B------:R0:W5:Y:S01]  /*7b00*/  LDG.E.CONSTANT R164, [R42.64+0x8] ;  /* 0x000008082aa47981 */ /* 0x000162000c1e9900 */
[----:B------:R-:W-:-:S02]  /*7b10*/  LEA R26, P0, R27, c[0x0][0x178], 0x1 ;  /* 0x00005e001b1a7a11 */ /* 0x000fc400078008ff */
[----:B------:R-:W-:Y:S01]  /*7b20*/  LEA.HI.X.SX32 R32, R101, R94, 0x1, P1 ;  /* 0x0000005e65207211 */ /* 0x000fe200008f0eff */
[----:B------:R0:W5:Y:S01]  /*7b30*/  LDG.E.CONSTANT R166, [R42.64+0xc] ;  /* 0x00000c082aa67981 */ /* 0x000162000c1e9900 */
[-C--:B------:R-:W-:Y:S02]  /*7b40*/  IADD3 R33, P1, R107, R44.reuse, RZ ;  /* 0x0000002c6b217210 */ /* 0x080fe40007f3e0ff */
[C---:B-1----:R-:W-:Y:S02]  /*7b50*/  LEA R20, P3, R6.reuse, c[0x0][0x178], 0x1 ;  /* 0x00005e0006147a11 */ /* 0x042fe400078608ff */
[----:B------:R-:W-:Y:S02]  /*7b60*/  LEA.HI.X R27, R27, c[0x0][0x17c], R32, 0x1, P0 ;  /* 0x00005f001b1b7a11 */ /* 0x000fe400000f0c20 */
[----:B------:R-:W-:Y:S02]  /*7b70*/  LEA.HI.X R21, R6, c[0x0][0x17c], R9, 0x1, P3 ;  /* 0x00005f0006157a11 */ /* 0x000fe400018f0c09 */
[----:B------:R-:W-:Y:S01]  /*7b80*/  IADD3 R6, P2, R103, R44, RZ ;  /* 0x0000002c67067210 */ /* 0x000fe20007f5e0ff */
[----:B------:R-:W1:Y:S01]  /*7b90*/  LDS.128 R8, [R158.X4+0x220] ;  /* 0x000220009e087984 */ /* 0x000e620000004c00 */
[----:B------:R-:W-:-:S02]  /*7ba0*/  LEA R32, P0, R33, c[0x0][0x178], 0x1 ;  /* 0x00005e0021207a11 */ /* 0x000fc400078008ff */
[----:B------:R-:W-:Y:S02]  /*7bb0*/  LEA.HI.X.SX32 R34, R107, R94, 0x1, P1 ;  /* 0x0000005e6b227211 */ /* 0x000fe400008f0eff */
[-C--:B------:R-:W-:Y:S02]  /*7bc0*/  IADD3 R4, P4, R105, R44.reuse, RZ ;  /* 0x0000002c69047210 */ /* 0x080fe40007f9e0ff */
[----:B------:R-:W-:Y:S02]  /*7bd0*/  IADD3 R35, P1, R109, R44, RZ ;  /* 0x0000002c6d237210 */ /* 0x000fe40007f3e0ff */
[----:B------:R-:W-:Y:S02]  /*7be0*/  LEA R28, P3, R6, c[0x0][0x178], 0x1 ;  /* 0x00005e00061c7a11 */ /* 0x000fe400078608ff */
[----:B------:R-:W-:Y:S02]  /*7bf0*/  LEA.HI.X.SX32 R7, R103, R94, 0x1, P2 ;  /* 0x0000005e67077211 */ /* 0x000fe400010f0eff */
[----:B------:R-:W-:-:S02]  /*7c00*/  LEA.HI.X R33, R33, c[0x0][0x17c], R34, 0x1, P0 ;  /* 0x00005f0021217a11 */ /* 0x000fc400000f0c22 */
[----:B------:R-:W-:Y:S02]  /*7c10*/  LEA.HI.X.SX32 R5, R105, R94, 0x1, P4 ;  /* 0x0000005e69057211 */ /* 0x000fe400020f0eff */
[----:B------:R-:W-:Y:S02]  /*7c20*/  IADD3 R37, P2, R111, R44, RZ ;  /* 0x0000002c6f257210 */ /* 0x000fe40007f5e0ff */
[----:B------:R-:W-:Y:S02]  /*7c30*/  LEA R34, P0, R35, c[0x0][0x178], 0x1 ;  /* 0x00005e0023227a11 */ /* 0x000fe400078008ff */
[----:B------:R-:W-:Y:S02]  /*7c40*/  LEA.HI.X.SX32 R162, R109, R94, 0x1, P1 ;  /* 0x0000005e6da27211 */ /* 0x000fe400008f0eff */
[----:B------:R-:W-:Y:S02]  /*7c50*/  IADD3 R39, P4, R113, R44, RZ ;  /* 0x0000002c71277210 */ /* 0x000fe40007f9e0ff */
[----:B------:R-:W-:-:S02]  /*7c60*/  LEA.HI.X R29, R6, c[0x0][0x17c], R7, 0x1, P3 ;  /* 0x00005f00061d7a11 */ /* 0x000fc400018f0c07 */
[----:B------:R-:W-:Y:S02]  /*7c70*/  LEA R36, P3, R37, c[0x0][0x178], 0x1 ;  /* 0x00005e0025247a11 */ /* 0x000fe400078608ff */
[-C--:B------:R-:W-:Y:S02]  /*7c80*/  LEA.HI.X.SX32 R160, R111, R94.reuse, 0x1, P2 ;  /* 0x0000005e6fa07211 */ /* 0x080fe400010f0eff */
[----:B------:R-:W-:Y:S02]  /*7c90*/  LEA.HI.X R35, R35, c[0x0][0x17c], R162, 0x1, P0 ;  /* 0x00005f0023237a11 */ /* 0x000fe400000f0ca2 */
[----:B------:R-:W-:Y:S01]  /*7ca0*/  LEA R38, P1, R39, c[0x0][0x178], 0x1 ;  /* 0x00005e0027267a11 */ /* 0x000fe200078208ff */
[----:B------:R0:W5:Y:S01]  /*7cb0*/  LDG.E.CONSTANT R162, [R42.64+0x4] ;  /* 0x000004082aa27981 */ /* 0x000162000c1e9900 */
[----:B------:R-:W-:Y:S02]  /*7cc0*/  LEA.HI.X.SX32 R40, R113, R94, 0x1, P4 ;  /* 0x0000005e71287211 */ /* 0x000fe400020f0eff */
[----:B------:R-:W-:-:S02]  /*7cd0*/  IADD3 R41, P0, R115, R44, RZ ;  /* 0x0000002c73297210 */ /* 0x000fc40007f1e0ff */
[----:B------:R-:W-:Y:S02]  /*7ce0*/  LEA.HI.X R37, R37, c[0x0][0x17c], R160, 0x1, P3 ;  /* 0x00005f0025257a11 */ /* 0x000fe400018f0ca0 */
[----:B------:R-:W-:Y:S02]  /*7cf0*/  LEA.HI.X R39, R39, c[0x0][0x17c], R40, 0x1, P1 ;  /* 0x00005f0027277a11 */ /* 0x000fe400008f0c28 */
[----:B------:R-:W-:Y:S02]  /*7d00*/  LEA.HI.X.SX32 R160, R115, R94, 0x1, P0 ;  /* 0x0000005e73a07211 */ /* 0x000fe400000f0eff */
[----:B------:R-:W-:-:S04]  /*7d10*/  LEA R40, P1, R41, c[0x0][0x178], 0x1 ;  /* 0x00005e0029287a11 */ /* 0x000fc800078208ff */
[----:B------:R-:W-:Y:S02]  /*7d20*/  LEA.HI.X R41, R41, c[0x0][0x17c], R160, 0x1, P1 ;  /* 0x00005f0029297a11 */ /* 0x000fe400008f0ca0 */
[----:B------:R0:W5:Y:S01]  /*7d30*/  LDG.E.CONSTANT R160, [R42.64] ;  /* 0x000000082aa07981 */ /* 0x000162000c1e9900 */
[----:B------:R-:W-:-:S04]  /*7d40*/  LEA R30, P5, R4, c[0x0][0x178], 0x1 ;  /* 0x00005e00041e7a11 */ /* 0x000fc800078a08ff */
[----:B------:R-:W-:Y:S02]  /*7d50*/  LEA.HI.X R31, R4, c[0x0][0x17c], R5, 0x1, P5 ;  /* 0x00005f00041f7a11 */ /* 0x000fe400028f0c05 */
[----:B------:R0:W2:Y:S01]  /*7d60*/  LDS.128 R4, [R158.X4+0x230] ;  /* 0x000230009e047984 */ /* 0x0000a20000004c00 */
[----:B------:R-:W-:Y:S02]  /*7d70*/  ISETP.NE.AND P1, PT, R83, R88, PT ;  /* 0x000000585300720c */ /* 0x000fe40003f25270 */
[-C--:B------:R-:W-:Y:S01]  /*7d80*/  IADD3 R169, P6, R117, R44.reuse, RZ ;  /* 0x0000002c75a97210 */ /* 0x080fe20007fde0ff */
[----:B------:R-:W-:Y:S01]  /*7d90*/  BSSY B2, `(.L_x_13597) ;  /* 0x000002a000027945 */ /* 0x000fe20003800000 */
[-C--:B------:R-:W-:Y:S02]  /*7da0*/  IADD3 R167, P3, R119, R44.reuse, RZ ;  /* 0x0000002c77a77210 */ /* 0x080fe40007f7e0ff */
[-C--:B------:R-:W-:Y:S02]  /*7db0*/  IADD3 R172, P5, R121, R44.reuse, RZ ;  /* 0x0000002c79ac7210 */ /* 0x080fe40007fbe0ff */
[----:B------:R-:W-:-:S02]  /*7dc0*/  IADD3 R170, P4, R123, R44, RZ ;  /* 0x0000002c7baa7210 */ /* 0x000fc40007f9e0ff */
[----:B-1----:R-:W-:Y:S02]  /*7dd0*/  F2FP.BF16.PACK_AB R159, R9, R8 ;  /* 0x00000008099f723e */ /* 0x002fe400000010ff */
[----:B------:R-:W-:Y:S02]  /*7de0*/  F2FP.BF16.PACK_AB R171, R11, R10 ;  /* 0x0000000a0bab723e */ /* 0x000fe400000010ff */
[----:B------:R-:W-:Y:S02]  /*7df0*/  LEA.HI.X.SX32 R174, R117, R94, 0x1, P6 ;  /* 0x0000005e75ae7211 */ /* 0x000fe400030f0eff */
[----:B------:R-:W-:Y:S02]  /*7e00*/  IADD3 R44, P0, R125, R44, RZ ;  /* 0x0000002c7d2c7210 */ /* 0x000fe40007f1e0ff */
[----:B------:R-:W-:Y:S02]  /*7e10*/  LEA R8, P2, R169, c[0x0][0x178], 0x1 ;  /* 0x00005e00a9087a11 */ /* 0x000fe400078408ff */
[----:B------:R-:W-:-:S02]  /*7e20*/  LEA R10, P6, R167, c[0x0][0x178], 0x1 ;  /* 0x00005e00a70a7a11 */ /* 0x000fc400078c08ff */
[----:B------:R-:W-:Y:S01]  /*7e30*/  LEA.HI.X.SX32 R168, R119, R94, 0x1, P3 ;  /* 0x0000005e77a87211 */ /* 0x000fe200018f0eff */
[----:B------:R-:W-:Y:S05]  /*7e40*/  @P1 BRA `(.L_x_13598) ;  /* 0x000001e000001947 */ /* 0x000fea0003800000 */
[C---:B0-----:R-:W-:Y:S02]  /*7e50*/  IADD3 R161, R158.reuse, 0x2, RZ ;  /* 0x000000029ea17810 */ /* 0x041fe40007ffe0ff */
[----:B------:R-:W-:Y:S02]  /*7e60*/  IADD3 R165, R158, 0x3, RZ ;  /* 0x000000039ea57810 */ /* 0x000fe40007ffe0ff */
[----:B------:R-:W-:Y:S02]  /*7e70*/  ISETP.GE.AND P3, PT, R161, UR18, PT ;  /* 0x00000012a1007c0c */ /* 0x000fe4000bf66270 */
[C---:B-----5:R-:W-:Y:S02]  /*7e80*/  PRMT R161, R162.reuse, 0x7632, R161 ;  /* 0x00007632a2a17816 */ /* 0x060fe400000000a1 */
[----:B------:R-:W-:Y:S02]  /*7e90*/  SEL R163, R162, RZ, !P3 ;  /* 0x000000ffa2a37207 */ /* 0x000fe40005800000 */
[----:B------:R-:W-:-:S02]  /*7ea0*/  ISETP.GE.AND P3, PT, R165, UR18, PT ;  /* 0x00000012a5007c0c */ /* 0x000fc4000bf66270 */
[C---:B------:R-:W-:Y:S02]  /*7eb0*/  IADD3 R165, R158.reuse, 0x4, RZ ;  /* 0x000000049ea57810 */ /* 0x040fe40007ffe0ff */
[----:B------:R-:W-:Y:S02]  /*7ec0*/  SEL R162, R161, RZ, !P3 ;  /* 0x000000ffa1a27207 */ /* 0x000fe40005800000 */
[----:B------:R-:W-:Y:S02]  /*7ed0*/  ISETP.GE.AND P3, PT, R165, UR18, PT ;  /* 0x00000012a5007c0c */ /* 0x000fe4000bf66270 */
[----:B------:R-:W-:Y:S02]  /*7ee0*/  IADD3 R161, R158, 0x5, RZ ;  /* 0x000000059ea17810 */ /* 0x000fe40007ffe0ff */
[----:B------:R-:W-:Y:S02]  /*7ef0*/  SEL R165, R164, RZ, !P3 ;  /* 0x000000ffa4a57207 */ /* 0x000fe40005800000 */
[----:B------:R-:W-:-:S02]  /*7f00*/  ISETP.GE.AND P3, PT, R161, UR18, PT ;  /* 0x00000012a1007c0c */ /* 0x000fc4000bf66270 */
[----:B------:R-:W-:Y:S02]  /*7f10*/  PRMT R164, R164, 0x7632, R164 ;  /* 0x00007632a4a47816 */ /* 0x000fe400000000a4 */
[----:B------:R-:W-:Y:S02]  /*7f20*/  IADD3 R161, R158, 0x6, RZ ;  /* 0x000000069ea17810 */ /* 0x000fe40007ffe0ff */
[----:B------:R-:W-:Y:S02]  /*7f30*/  SEL R164, R164, RZ, !P3 ;  /* 0x000000ffa4a47207 */ /* 0x000fe40005800000 */
[----:B------:R-:W-:Y:S02]  /*7f40*/  ISETP.GE.AND P3, PT, R161, UR18, PT ;  /* 0x00000012a1007c0c */ /* 0x000fe4000bf66270 */
[----:B------:R-:W-:Y:S02]  /*7f50*/  IADD3 R173, R158, 0x7, RZ ;  /* 0x000000079ead7810 */ /* 0x000fe40007ffe0ff */
[----:B------:R-:W-:-:S02]  /*7f60*/  SEL R161, R166, RZ, !P3 ;  /* 0x000000ffa6a17207 */ /* 0x000fc40005800000 */
[----:B------:R-:W-:Y:S02]  /*7f70*/  ISETP.GE.AND P3, PT, R173, UR18, PT ;  /* 0x00000012ad007c0c */ /* 0x000fe4000bf66270 */
[----:B------:R-:W-:Y:S02]  /*7f80*/  PRMT R162, R163, 0x5410, R162 ;  /* 0x00005410a3a27816 */ /* 0x000fe400000000a2 */
[----:B------:R-:W-:-:S09]  /*7f90*/  PRMT R164, R165, 0x5410, R164 ;  /* 0x00005410a5a47816 */ /* 0x000fd200000000a4 */
[----:B------:R-:W-:-:S04]  /*7fa0*/  @P3 PRMT R166, R161, 0x5410, RZ ;  /* 0x00005410a1a63816 */ /* 0x000fc800000000ff */
[----:B------:R-:W-:Y:S02]  /*7fb0*/  @!P3 PRMT R166, R161, 0x7610, R166 ;  /* 0x00007610a1a6b816 */ /* 0x000fe400000000a6 */
[C---:B------:R-:W-:Y:S02]  /*7fc0*/  ISETP.GE.AND P3, PT, R158.reuse, UR18, PT ;  /* 0x000000129e007c0c */ /* 0x040fe4000bf66270 */
[----:B------:R-:W-:-:S11]  /*7fd0*/  IADD3 R161, R158, 0x1, RZ ;  /* 0x000000019ea17810 */ /* 0x000fd60007ffe0ff */
[----:B------:R-:W-:Y:S02]  /*7fe0*/  @P3 PRMT R160, RZ, 0x7610, R160 ;  /* 0x00007610ffa03816 */ /* 0x000fe400000000a0 */
[----:B------:R-:W-:Y:S02]  /*7ff0*/  ISETP.GE.AND P3, PT, R161, UR18, PT ;  /* 0x00000012a1007c0c */ /* 0x000fe4000bf66270 */
[----:B------:R-:W-:-:S04]  /*8000*/  PRMT R161, R160, 0x7632, R161 ;  /* 0x00007632a0a17816 */ /* 0x000fc800000000a1 */
[----:B------:R-:W-:-:S04]  /*8010*/  SEL R161, R161, RZ, !P3 ;  /* 0x000000ffa1a17207 */ /* 0x000fc80005800000 */
[----:B------:R-:W-:Y:S02]  /*8020*/  PRMT R160, R160, 0x5410, R161 ;  /* 0x00005410a0a07816 */ /* 0x000fe400000000a1 */
.L_x_13598:
[----:B0-----:R-:W-:Y:S05]  /*8030*/  BSYNC B2 ;  /* 0x0000000000027941 */ /* 0x001fea0003800000 */
.L_x_13597:
[----:B-----5:R-:W-:Y:S01]  /*8040*/  HFMA2.BF16_V2 R160, R159, R160, -RZ.H0_H0 ;  /* 0x000000a09fa07231 */ /* 0x020fe200003400ff */
[----:B------:R-:W-:Y:S01]  /*8050*/  IMAD.MOV.U32 R161, RZ, RZ, R171 ;  /* 0x000000ffffa17224 */ /* 0x000fe200078e00ab */
[----:B--2---:R-:W-:Y:S02]  /*8060*/  F2FP.BF16.PACK_AB R163, R5, R4 ;  /* 0x0000000405a3723e */ /* 0x004fe400000010ff */
[----:B------:R-:W-:Y:S02]  /*8070*/  F2FP.BF16.PACK_AB R165, R7, R6 ;  /* 0x0000000607a5723e */ /* 0x000fe400000010ff */
[--C-:B------:R-:W-:Y:S01]  /*8080*/  PRMT R4, RZ, 0x5410, R160.reuse ;  /* 0x00005410ff047816 */ /* 0x100fe200000000a0 */
[----:B------:R-:W-:Y:S01]  /*8090*/  HFMA2.BF16_V2 R162, R161, R162, -RZ.H0_H0 ;  /* 0x000000a2a1a27231 */ /* 0x000fe200003400ff */
[----:B------:R-:W-:Y:S01]  /*80a0*/  PRMT R160, RZ, 0x7610, R160 ;  /* 0x00007610ffa07816 */ /* 0x000fe200000000a0 */
[----:B------:R-:W-:Y:S01]  /*80b0*/  HFMA2.BF16_V2 R164, R163, R164, -RZ.H0_H0 ;  /* 0x000000a4a3a47231 */ /* 0x000fe200003400ff */
[----:B------:R-:W-:Y:S01]  /*80c0*/  LEA.HI.X R11, R167, c[0x0][0x17c], R168, 0x1, P6 ;  /* 0x00005f00a70b7a11 */ /* 0x000fe200030f0ca8 */
[----:B------:R-:W-:Y:S01]  /*80d0*/  HFMA2.BF16_V2 R166, R165, R166, -RZ.H0_H0 ;  /* 0x000000a6a5a67231 */ /* 0x000fe200003400ff */
[----:B------:R0:W5:Y:S01]  /*80e0*/  LDG.E.CONSTANT R168, [R42.64+0x20c] ;  /* 0x00020c082aa87981 */ /* 0x000162000c1e9900 */
[----:B------:R-:W-:Y:S01]  /*80f0*/  FADD.FTZ R160, R4, R160 ;  /* 0x000000a004a07221 */ /* 0x000fe20000010000 */
[----:B------:R-:W-:-:S02]  /*8100*/  PRMT R4, RZ, 0x5410, R162 ;  /* 0x00005410ff047816 */ /* 0x000fc400000000a2 */
[----:B------:R-:W-:Y:S01]  /*8110*/  PRMT R162, RZ, 0x7610, R162 ;  /* 0x00007610ffa27816 */ /* 0x000fe200000000a2 */
[----:B------:R-:W-:Y:S01]  /*8120*/  BSSY B2, `(.L_x_13599) ;  /* 0x0000030000027945 */ /* 0x000fe20003800000 */
[----:B------:R-:W-:Y:S02]  /*8130*/  LEA.HI.X R9, R169, c[0x0][0x17c], R174, 0x1, P2 ;  /* 0x00005f00a9097a11 */ /* 0x000fe400010f0cae */
[----:B------:R-:W-:Y:S01]  /*8140*/  LEA R6, P3, R170, c[0x0][0x178], 0x1 ;  /* 0x00005e00aa067a11 */ /* 0x000fe200078608ff */
[----:B------:R-:W-:Y:S01]  /*8150*/  FADD.FTZ R5, R4, R162 ;  /* 0x000000a204057221 */ /* 0x000fe20000010000 */
[--C-:B------:R-:W-:Y:S01]  /*8160*/  PRMT R4, RZ, 0x5410, R164.reuse ;  /* 0x00005410ff047816 */ /* 0x100fe200000000a4 */
[----:B------:R0:W5:Y:S01]  /*8170*/  LDG.E.CONSTANT R162, [R42.64+0x200] ;  /* 0x000200082aa27981 */ /* 0x000162000c1e9900 */
[----:B------:R-:W-:Y:S01]  /*8180*/  PRMT R164, RZ, 0x7610, R164 ;  /* 0x00007610ffa47816 */ /* 0x000fe200000000a4 */
[----:B------:R-:W-:Y:S01]  /*8190*/  FADD.FTZ R160, R160, R5 ;  /* 0x00000005a0a07221 */ /* 0x000fe20000010000 */
[----:B------:R-:W-:-:S02]  /*81a0*/  LEA.HI.X.SX32 R175, R121, R94, 0x1, P5 ;  /* 0x0000005e79af7211 */ /* 0x000fc400028f0eff */
[----:B------:R-:W-:Y:S01]  /*81b0*/  LEA.HI.X.SX32 R173, R123, R94, 0x1, P4 ;  /* 0x0000005e7bad7211 */ /* 0x000fe200020f0eff */
[----:B------:R-:W-:Y:S01]  /*81c0*/  FADD.FTZ R7, R4, R164 ;  /* 0x000000a404077221 */ /* 0x000fe20000010000 */
[--C-:B------:R-:W-:Y:S01]  /*81d0*/  PRMT R4, RZ, 0x5410, R166.reuse ;  /* 0x00005410ff047816 */ /* 0x100fe200000000a6 */
[----:B------:R0:W5:Y:S01]  /*81e0*/  LDG.E.CONSTANT R164, [R42.64+0x204] ;  /* 0x000204082aa47981 */ /* 0x000162000c1e9900 */
[----:B------:R-:W-:-:S05]  /*81f0*/  PRMT R166, RZ, 0x7610, R166 ;  /* 0x00007610ffa67816 */ /* 0x000fca00000000a6 */
[----:B------:R-:W-:Y:S01]  /*8200*/  FADD.FTZ R167, R4, R166 ;  /* 0x000000a604a77221 */ /* 0x000fe20000010000 */
[----:B------:R-:W-:Y:S01]  /*8210*/  LEA R4, P2, R172, c[0x0][0x178], 0x1 ;  /* 0x00005e00ac047a11 */ /* 0x000fe200078408ff */
[----:B------:R0:W5:Y:S01]  /*8220*/  LDG.E.CONSTANT R166, [R42.64+0x208] ;  /* 0x000208082aa67981 */ /* 0x000162000c1e9900 */
[----:B------:R-:W-:Y:S06]  /*8230*/  @P1 BRA `(.L_x_13600) ;  /* 0x000001e000001947 */ /* 0x000fec0003800000 */
        /* <DEDUP_REMOVED lines=25> */
[----:B------:R-:W-:Y:S02]  /*83d0*/  @P5 PRMT R168, R177, 0x5410, RZ ;  /* 0x00005410b1a85816 */ /* 0x000fe400000000ff */
[----:B------:R-:W-:Y:S02]  /*83e0*/  PRMT R164, R169, 0x5410, R164 ;  /* 0x00005410a9a47816 */ /* 0x000fe400000000a4 */
[----:B------:R-:W-:Y:S02]  /*83f0*/  PRMT R166, R171, 0x5410, R166 ;  /* 0x00005410aba67816 */ /* 0x000fe400000000a6 */
[----:B------:R-:W-:-:S02]  /*8400*/  @!P5 PRMT R168, R177, 0x7610, R168 ;  /* 0x00007610b1a8d816 */ /* 0x000fc400000000a8 */
[----:B------:R-:W-:Y:S02]  /*8410*/  PRMT R162, R162, 0x5410, R43 ;  /* 0x00005410a2a27816 */ /* 0x000fe4000000002b */
.L_x_13600:
[----:B------:R-:W-:Y:S05]  /*8420*/  BSYNC B2 ;  /* 0x0000000000027941 */ /* 0x000fea0003800000 */
.L_x_13599:
[----:B-----5:R-:W-:Y:S01]  /*8430*/  HFMA2.BF16_V2 R162, R159, R162, -RZ.H0_H0 ;  /* 0x000000a29fa27231 */ /* 0x020fe200003400ff */
[----:B------:R-:W-:Y:S01]  /*8440*/  FADD.FTZ R160, R160, R7 ;  /* 0x00000007a0a07221 */ /* 0x000fe20000010000 */
[----:B------:R-:W-:Y:S01]  /*8450*/  HFMA2.BF16_V2 R164, R161, R164, -RZ.H0_H0 ;  /* 0x000000a4a1a47231 */ /* 0x000fe200003400ff */
[----:B------:R-:W-:Y:S01]  /*8460*/  LEA.HI.X R7, R170, c[0x0][0x17c], R173, 0x1, P3 ;  /* 0x00005f00aa077a11 */ /* 0x000fe200018f0cad */
[----:B------:R-:W-:Y:S01]  /*8470*/  HFMA2.BF16_V2 R166, R163, R166, -RZ.H0_H0 ;  /* 0x000000a6a3a67231 */ /* 0x000fe200003400ff */
[----:B------:R-:W-:Y:S01]  /*8480*/  FADD.FTZ R170, R160, R167 ;  /* 0x000000a7a0aa7221 */ /* 0x000fe20000010000 */
[----:B0-----:R-:W-:Y:S01]  /*8490*/  PRMT R42, RZ, 0x5410, R162 ;  /* 0x00005410ff2a7816 */ /* 0x001fe200000000a2 */
[----:B------:R-:W-:Y:S01]  /*84a0*/  HFMA2.BF16_V2 R168, R165, R168, -RZ.H0_H0 ;  /* 0x000000a8a5a87231 */ /* 0x000fe200003400ff */
[----:B------:R-:W-:Y:S02]  /*84b0*/  PRMT R43, RZ, 0x5410, R164 ;  /* 0x00005410ff2b7816 */ /* 0x000fe400000000a4 */
[----:B------:R-:W-:-:S02]  /*84c0*/  PRMT R160, RZ, 0x5410, R166 ;  /* 0x00005410ffa07816 */ /* 0x000fc400000000a6 */
[----:B------:R-:W-:Y:S02]  /*84d0*/  PRMT R162, RZ, 0x7610, R162 ;  /* 0x00007610ffa27816 */ /* 0x000fe400000000a2 */
[----:B------:R-:W-:Y:S02]  /*84e0*/  PRMT R164, RZ, 0x7610, R164 ;  /* 0x00007610ffa47816 */ /* 0x000fe400000000a4 */
[----:B------:R-:W-:Y:S01]  /*84f0*/  PRMT R166, RZ, 0x7610, R166 ;  /* 0x00007610ffa67816 */ /* 0x000fe200000000a6 */
[----:B------:R-:W-:Y:S01]  /*8500*/  FADD.FTZ R42, R42, R162 ;  /* 0x000000a22a2a7221 */ /* 0x000fe20000010000 */
[----:B------:R-:W-:Y:S01]  /*8510*/  LEA.HI.X.SX32 R173, R125, R94, 0x1, P0 ;  /* 0x0000005e7dad7211 */ /* 0x000fe200000f0eff */
[----:B------:R-:W-:Y:S01]  /*8520*/  FADD.FTZ R43, R43, R164 ;  /* 0x000000a42b2b7221 */ /* 0x000fe20000010000 */
[----:B------:R0:W5:Y:S01]  /*8530*/  LDG.E.CONSTANT R94, [R12.64] ;  /* 0x000000080c5e7981 */ /* 0x000162000c1e9900 */
[----:B------:R-:W-:Y:S01]  /*8540*/  FADD.FTZ R160, R160, R166 ;  /* 0x000000a6a0a07221 */ /* 0x000fe20000010000 */
[----:B------:R-:W-:Y:S01]  /*8550*/  LEA.HI.X R5, R172, c[0x0][0x17c], R175, 0x1, P2 ;  /* 0x00005f00ac057a11 */ /* 0x000fe200010f0caf */
[----:B------:R-:W-:Y:S01]  /*8560*/  FADD.FTZ R43, R42, R43 ;  /* 0x0000002b2a2b7221 */ /* 0x000fe20000010000 */
[----:B------:R0:W5:Y:S01]  /*8570*/  LDG.E.CONSTANT R162, [R12.64+0x4] ;  /* 0x000004080ca27981 */ /* 0x000162000c1e9900 */
[----:B------:R-:W-:-:S02]  /*8580*/  PRMT R42, RZ, 0x5410, R168 ;  /* 0x00005410ff2a7816 */ /* 0x000fc400000000a8 */
[----:B------:R-:W-:Y:S01]  /*8590*/  PRMT R168, RZ, 0x7610, R168 ;  /* 0x00007610ffa87816 */ /* 0x000fe200000000a8 */
[----:B------:R0:W5:Y:S01]  /*85a0*/  LDG.E.CONSTANT R164, [R12.64+0x8] ;  /* 0x000008080ca47981 */ /* 0x000162000c1e9900 */
[----:B------:R-:W-:Y:S01]  /*85b0*/  BSSY B2, `(.L_x_13601) ;  /* 0x0000024000027945 */ /* 0x000fe20003800000 */
[----:B------:R-:W-:Y:S02]  /*85c0*/  FADD.FTZ R160, R43, R160 ;  /* 0x000000a02ba07221 */ /* 0x000fe40000010000 */
[----:B------:R0:W5:Y:S01]  /*85d0*/  LDG.E.CONSTANT R166, [R12.64+0xc] ;  /* 0x00000c080ca67981 */ /* 0x000162000c1e9900 */
[----:B------:R-:W-:Y:S01]  /*85e0*/  FADD.FTZ R167, R42, R168 ;  /* 0x000000a82aa77221 */ /* 0x000fe20000010000 */
[----:B------:R-:W-:Y:S01]  /*85f0*/  LEA R42, P2, R44, c[0x0][0x178], 0x1 ;  /* 0x00005e002c2a7a11 */ /* 0x000fe200078408ff */
[----:B------:R-:W-:Y:S07]  /*8600*/  @P1 BRA `(.L_x_13602) ;  /* 0x000001e000001947 */ /* 0x000fee0003800000 */
[C---:B0-----:R-:W-:Y:S02]  /*8610*/  IADD3 R12, R158.reuse, 0x2, RZ ;  /* 0x000000029e0c7810 */ /* 0x041fe40007ffe0ff */
        /* <DEDUP_REMOVED lines=29> */
.L_x_13602:
[----:B------:R-:W-:Y:S05]  /*87f0*/  BSYNC B2 ;  /* 0x0000000000027941 */ /* 0x000fea0003800000 */
.L_x_13601:
[----:B-----5:R-:W-:Y:S01]  /*8800*/  HFMA2.BF16_V2 R94, R159, R94, -RZ.H0_H0 ;  /* 0x0000005e9f5e7231 */ /* 0x020fe200003400ff */
[----:B------:R-:W-:Y:S01]  /*8810*/  LEA.HI.X R43, R44, c[0x0][0x17c], R173, 0x1, P2 ;  /* 0x00005f002c2b7a11 */ /* 0x000fe200010f0cad */
[----:B------:R-:W-:Y:S01]  /*8820*/  HFMA2.BF16_V2 R162, R161, R162, -RZ.H0_H0 ;  /* 0x000000a2a1a27231 */ /* 0x000fe200003400ff */
[----:B------:R-:W-:Y:S01]  /*8830*/  FADD.FTZ R168, R160, R167 ;  /* 0x000000a7a0a87221 */ /* 0x000fe20000010000 */
[----:B------:R-:W-:Y:S01]  /*8840*/  HFMA2.BF16_V2 R164, R163, R164, -RZ.H0_H0 ;  /* 0x000000a4a3a47231 */ /* 0x000fe200003400ff */
[----:B0-----:R-:W-:Y:S01]  /*8850*/  PRMT R12, RZ, 0x5410, R94 ;  /* 0x00005410ff0c7816 */ /* 0x001fe2000000005e */
[----:B------:R0:W5:Y:S01]  /*8860*/  LDG.E.CONSTANT R160, [R14.64+0x8] ;  /* 0x000008080ea07981 */ /* 0x000162000c1e9900 */
        /* <DEDUP_REMOVED lines=46> */
.L_x_13604:
[----:B------:R-:W-:Y:S05]  /*8b50*/  BSYNC B2 ;  /* 0x0000000000027941 */ /* 0x000fea0003800000 */
.L_x_13603:
[----:B-----5:R-:W-:Y:S01]  /*8b60*/  HFMA2.BF16_V2 R44, R159, R44, -RZ.H0_H0 ;  /* 0x0000002c9f2c7231 */ /* 0x020fe200003400ff */
[----:B------:R-:W-:Y:S01]  /*8b70*/  FADD.FTZ R12, R12, R167 ;  /* 0x000000a70c0c7221 */ /* 0x000fe20000010000 */
[----:B------:R-:W-:Y:S01]  /*8b80*/  HFMA2.BF16_V2 R160, R163, R160, -RZ.H0_H0 ;  /* 0x000000a0a3a07231 */ /* 0x000fe200003400ff */
[----:B------:R-:W-:Y:S01]  /*8b90*/  PRMT R13, RZ, 0x5410, R166 ;  /* 0x00005410ff0d7816 */ /* 0x000fe200000000a6 */
[----:B------:R-:W-:Y:S01]  /*8ba0*/  HFMA2.BF16_V2 R94, R161, R94, -RZ.H0_H0 ;  /* 0x0000005ea15e7231 */ /* 0x000fe200003400ff */
[--C-:B0-----:R-:W-:Y:S01]  /*8bb0*/  PRMT R14, RZ, 0x5410, R44.reuse ;  /* 0x00005410ff0e7816 */ /* 0x101fe2000000002c */
[----:B------:R-:W-:Y:S01]  /*8bc0*/  HFMA2.BF16_V2 R162, R165, R162, -RZ.H0_H0 ;  /* 0x000000a2a5a27231 */ /* 0x000fe200003400ff */
[----:B------:R-:W-:-:S02]  /*8bd0*/  PRMT R44, RZ, 0x7610, R44 ;  /* 0x00007610ff2c7816 */ /* 0x000fc4000000002c */
[--C-:B------:R-:W-:Y:S02]  /*8be0*/  PRMT R15, RZ, 0x5410, R94.reuse ;  /* 0x00005410ff0f7816 */ /* 0x100fe4000000005e */
[----:B------:R-:W-:Y:S01]  /*8bf0*/  PRMT R94, RZ, 0x7610, R94 ;  /* 0x00007610ff5e7816 */ /* 0x000fe2000000005e */
[----:B------:R-:W-:Y:S01]  /*8c00*/  FADD.FTZ R14, R14, R44 ;  /* 0x0000002c0e0e7221 */ /* 0x000fe20000010000 */
[--C-:B------:R-:W-:Y:S02]  /*8c10*/  PRMT R44, RZ, 0x5410, R160.reuse ;  /* 0x00005410ff2c7816 */ /* 0x100fe400000000a0 */
[----:B------:R-:W-:Y:S01]  /*8c20*/  PRMT R160, RZ, 0x7610, R160 ;  /* 0x00007610ffa07816 */ /* 0x000fe200000000a0 */
[----:B------:R-:W-:Y:S01]  /*8c30*/  FADD.FTZ R15, R15, R94 ;  /* 0x0000005e0f0f7221 */ /* 0x000fe20000010000 */
[----:B------:R-:W-:Y:S01]  /*8c40*/  PRMT R166, RZ, 0x7610, R166 ;  /* 0x00007610ffa67816 */ /* 0x000fe200000000a6 */
[----:B------:R0:W5:Y:S02]  /*8c50*/  LDG.E.CONSTANT R94, [R16.64+0x4] ;  /* 0x00000408105e7981 */ /* 0x000164000c1e9900 */
[----:B------:R-:W-:Y:S01]  /*8c60*/  FADD.FTZ R167, R44, R160 ;  /* 0x000000a02ca77221 */ /* 0x000fe20000010000 */
[--C-:B------:R-:W-:Y:S01]  /*8c70*/  PRMT R44, RZ, 0x5410, R162.reuse ;  /* 0x00005410ff2c7816 */ /* 0x100fe200000000a2 */
[----:B------:R0:W5:Y:S01]  /*8c80*/  LDG.E.CONSTANT R160, [R16.64+0x8] ;  /* 0x0000080810a07981 */ /* 0x000162000c1e9900 */
[----:B------:R-:W-:Y:S01]  /*8c90*/  PRMT R162, RZ, 0x7610, R162 ;  /* 0x00007610ffa27816 */ /* 0x000fe200000000a2 */
[----:B------:R-:W-:Y:S01]  /*8ca0*/  BSSY B2, `(.L_x_13605) ;  /* 0x0000025000027945 */ /* 0x000fe20003800000 */
[----:B------:R-:W-:-:S02]  /*8cb0*/  FADD.FTZ R13, R13, R166 ;  /* 0x000000a60d0d7221 */ /* 0x000fc40000010000 */
[----:B------:R-:W-:Y:S02]  /*8cc0*/  FADD.FTZ R14, R14, R15 ;  /* 0x0000000f0e0e7221 */ /* 0x000fe40000010000 */
[----:B------:R-:W-:Y:S02]  /*8cd0*/  FADD.FTZ R169, R44, R162 ;  /* 0x000000a22ca97221 */ /* 0x000fe40000010000 */
[----:B------:R0:W5:Y:S04]  /*8ce0*/  LDG.E.CONSTANT R44, [R16.64] ;  /* 0x00000008102c7981 */ /* 0x000168000c1e9900 */
[----:B------:R0:W5:Y:S01]  /*8cf0*/  LDG.E.CONSTANT R162, [R16.64+0xc] ;  /* 0x00000c0810a27981 */ /* 0x000162000c1e9900 */
        /* <DEDUP_REMOVED lines=31> */
.L_x_13606:
[----:B------:R-:W-:Y:S05]  /*8ef0*/  BSYNC B2 ;  /* 0x0000000000027941 */ /* 0x000fea0003800000 */
.L_x_13605:
[----:B-----5:R-:W-:Y:S01]  /*8f00*/  HFMA2.BF16_V2 R44, R159, R44, -RZ.H0_H0 ;  /* 0x0000002c9f2c7231 */ /* 0x020fe200003400ff */
[----:B------:R-:W-:Y:S01]  /*8f10*/  FADD.FTZ R14, R14, R167 ;  /* 0x000000a70e0e7221 */ /* 0x000fe20000010000 */
[----:B------:R-:W-:Y:S01]  /*8f20*/  HFMA2.BF16_V2 R94, R161, R94, -RZ.H0_H0 ;  /* 0x0000005ea15e7231 */ /* 0x000fe200003400ff */
[----:B------:R-:W-:Y:S01]  /*8f30*/  FADD.FTZ R167, R12, R13 ;  /* 0x0000000d0ca77221 */ /* 0x000fe20000010000 */
[----:B------:R-:W-:Y:S01]  /*8f40*/  HFMA2.BF16_V2 R160, R163, R160, -RZ.H0_H0 ;  /* 0x000000a0a3a07231 */ /* 0x000fe200003400ff */
[----:B------:R-:W-:Y:S01]  /*8f50*/  FADD.FTZ R164, R14, R169 ;  /* 0x000000a90ea47221 */ /* 0x000fe20000010000 */
[----:B------:R-:W-:Y:S01]  /*8f60*/  PRMT R12, RZ, 0x5410, R44 ;  /* 0x00005410ff0c7816 */ /* 0x000fe2000000002c */
[----:B0-----:R0:W5:Y:S01]  /*8f70*/  LDG.E.CONSTANT R16, [R18.64+0x4] ;  /* 0x0000040812107981 */ /* 0x001162000c1e9900 */
[----:B------:R-:W-:Y:S01]  /*8f80*/  PRMT R13, RZ, 0x5410, R94 ;  /* 0x00005410ff0d7816 */ /* 0x000fe2000000005e */
[----:B------:R-:W-:Y:S01]  /*8f90*/  HFMA2.BF16_V2 R162, R165, R162, -RZ.H0_H0 ;  /* 0x000000a2a5a27231 */ /* 0x000fe200003400ff */
[----:B------:R-:W-:Y:S01]  /*8fa0*/  PRMT R14, RZ, 0x5410, R160 ;  /* 0x00005410ff0e7816 */ /* 0x000fe200000000a0 */
[----:B------:R-:W-:Y:S01]  /*8fb0*/  FADD.FTZ R47, R47, R168 ;  /* 0x000000a82f2f7221 */ /* 0x000fe20000010000 */
[----:B------:R-:W-:-:S02]  /*8fc0*/  PRMT R44, RZ, 0x7610, R44 ;  /* 0x00007610ff2c7816 */ /* 0x000fc4000000002c */
        /* <DEDUP_REMOVED lines=13> */
[----:B------:R-:W-:Y:S01]  /*90a0*/  FADD.FTZ R13, R13, R162 ;  /* 0x000000a20d0d7221 */ /* 0x000fe20000010000 */
[----:B------:R-:W-:Y:S05]  /*90b0*/  @P1 BRA `(.L_x_13608) ;  /* 0x000001e000001947 */ /* 0x000fea0003800000 */
[C---:B------:R-:W-:Y:S02]  /*90c0*/  IADD3 R15, R158.reuse, 0x2, RZ ;  /* 0x000000029e0f7810 */ /* 0x040fe40007ffe0ff */
[C---:B0-----:R-:W-:Y:S02]  /*90d0*/  IADD3 R19, R158.reuse, 0x6, RZ ;  /* 0x000000069e137810 */ /* 0x041fe40007ffe0ff */
[----:B------:R-:W-:-:S02]  /*90e0*/  ISETP.GE.AND P5, PT, R158, UR18, PT ;  /* 0x000000129e007c0c */ /* 0x000fc4000bfa6270 */
[C---:B------:R-:W-:Y:S02]  /*90f0*/  IADD3 R17, R158.reuse, 0x3, RZ ;  /* 0x000000039e117810 */ /* 0x040fe40007ffe0ff */
        /* <DEDUP_REMOVED lines=26> */
.L_x_13608:
[----:B------:R-:W-:Y:S05]  /*92a0*/  BSYNC B2 ;  /* 0x0000000000027941 */ /* 0x000fea0003800000 */
.L_x_13607:
        /* <DEDUP_REMOVED lines=53> */
.L_x_13610:
[----:B------:R-:W-:Y:S05]  /*9600*/  BSYNC B2 ;  /* 0x0000000000027941 */ /* 0x000fea0003800000 */
.L_x_13609:
[----:B-----5:R-:W-:Y:S01]  /*9610*/  HFMA2.BF16_V2 R14, R159, R14, -RZ.H0_H0 ;  /* 0x0000000e9f0e7231 */ /* 0x020fe200003400ff */
[----:B------:R-:W-:Y:S01]  /*9620*/  FADD.FTZ R12, R12, R15 ;  /* 0x0000000f0c0c7221 */ /* 0x000fe20000010000 */
[----:B------:R-:W-:Y:S01]  /*9630*/  HFMA2.BF16_V2 R16, R161, R16, -RZ.H0_H0 ;  /* 0x00000010a1107231 */ /* 0x000fe200003400ff */
[----:B0-----:R0:W5:Y:S01]  /*9640*/  LDG.E.CONSTANT R20, [R22.64+0x8] ;  /* 0x0000080816147981 */ /* 0x001162000c1e9900 */
[----:B------:R-:W-:Y:S01]  /*9650*/  HFMA2.BF16_V2 R18, R163, R18, -RZ.H0_H0 ;  /* 0x00000012a3127231 */ /* 0x000fe200003400ff */
[--C-:B------:R-:W-:Y:S01]  /*9660*/  PRMT R15, RZ, 0x5410, R14.reuse ;  /* 0x00005410ff0f7816 */ /* 0x100fe2000000000e */
[----:B------:R-:W-:Y:S01]  /*9670*/  HFMA2.BF16_V2 R44, R165, R44, -RZ.H0_H0 ;  /* 0x0000002ca52c7231 */ /* 0x000fe200003400ff */
[----:B------:R-:W-:Y:S02]  /*9680*/  PRMT R14, RZ, 0x7610, R14 ;  /* 0x00007610ff0e7816 */ /* 0x000fe4000000000e */
[--C-:B------:R-:W-:Y:S02]  /*9690*/  PRMT R13, RZ, 0x5410, R94.reuse ;  /* 0x00005410ff0d7816 */ /* 0x100fe4000000005e */
[----:B------:R-:W-:Y:S01]  /*96a0*/  PRMT R94, RZ, 0x7610, R94 ;  /* 0x00007610ff5e7816 */ /* 0x000fe2000000005e */
[----:B------:R-:W-:Y:S01]  /*96b0*/  FADD.FTZ R14, R15, R14 ;  /* 0x0000000e0f0e7221 */ /* 0x000fe20000010000 */
[----:B------:R-:W-:-:S02]  /*96c0*/  PRMT R15, RZ, 0x5410, R16 ;  /* 0x00005410ff0f7816 */ /* 0x000fc40000000010 */
[----:B------:R-:W-:Y:S01]  /*96d0*/  PRMT R16, RZ, 0x7610, R16 ;  /* 0x00007610ff107816 */ /* 0x000fe20000000010 */
[----:B------:R-:W-:Y:S01]  /*96e0*/  BSSY B2, `(.L_x_13611) ;  /* 0x000002c000027945 */ /* 0x000fe20003800000 */
[----:B------:R-:W-:-:S03]  /*96f0*/  FADD.FTZ R13, R13, R94 ;  /* 0x0000005e0d0d7221 */ /* 0x000fc60000010000 */
[----:B------:R-:W-:Y:S01]  /*9700*/  FADD.FTZ R15, R15, R16 ;  /* 0x000000100f0f7221 */ /* 0x000fe20000010000 */
[--C-:B------:R-:W-:Y:S02]  /*9710*/  PRMT R16, RZ, 0x5410, R18.reuse ;  /* 0x00005410ff107816 */ /* 0x100fe40000000012 */
[----:B------:R-:W-:Y:S01]  /*9720*/  PRMT R18, RZ, 0x7610, R18 ;  /* 0x00007610ff127816 */ /* 0x000fe20000000012 */
[----:B------:R-:W-:-:S04]  /*9730*/  FADD.FTZ R14, R14, R15 ;  /* 0x0000000f0e0e7221 */ /* 0x000fc80000010000 */
        /* <DEDUP_REMOVED lines=38> */
.L_x_13612:
[----:B------:R-:W-:Y:S05]  /*99a0*/  BSYNC B2 ;  /* 0x0000000000027941 */ /* 0x000fea0003800000 */
.L_x_13611:
[----:B-----5:R-:W-:Y:S01]  /*99b0*/  HFMA2.BF16_V2 R16, R159, R16, -RZ.H0_H0 ;  /* 0x000000109f107231 */ /* 0x020fe200003400ff */
[----:B------:R-:W-:Y:S01]  /*99c0*/  FADD.FTZ R14, R14, R17 ;  /* 0x000000110e0e7221 */ /* 0x000fe20000010000 */
[----:B------:R-:W-:Y:S01]  /*99d0*/  HFMA2.BF16_V2 R18, R161, R18, -RZ.H0_H0 ;  /* 0x00000012a1127231 */ /* 0x000fe200003400ff */
[----:B0-----:R-:W-:Y:S01]  /*99e0*/  FADD.FTZ R22, R12, R13 ;  /* 0x0000000d0c167221 */ /* 0x001fe20000010000 */
[----:B------:R-:W-:Y:S01]  /*99f0*/  HFMA2.BF16_V2 R20, R163, R20, -RZ.H0_H0 ;  /* 0x00000014a3147231 */ /* 0x000fe200003400ff */
[----:B------:R-:W-:Y:S01]  /*9a00*/  FADD.FTZ R21, R14, R19 ;  /* 0x000000130e157221 */ /* 0x000fe20000010000 */
[----:B------:R-:W-:Y:S01]  /*9a10*/  PRMT R12, RZ, 0x5410, R16 ;  /* 0x00005410ff0c7816 */ /* 0x000fe20000000010 */
        /* <DEDUP_REMOVED lines=21> */
[C---:B------:R-:W-:Y:S02]  /*9b70*/  IADD3 R15, R158.reuse, 0x2, RZ ;  /* 0x000000029e0f7810 */ /* 0x040fe40007ffe0ff */
[C---:B------:R-:W-:Y:S02]  /*9b80*/  IADD3 R23, R158.reuse, 0x6, RZ ;  /* 0x000000069e177810 */ /* 0x040fe40007ffe0ff */
        /* <DEDUP_REMOVED lines=8> */
[C---:B-----5:R-:W-:Y:S02]  /*9c10*/  SEL R17, R16.reuse, RZ, !P0 ;  /* 0x000000ff10117207 */ /* 0x060fe40004000000 */
        /* <DEDUP_REMOVED lines=19> */
.L_x_13614:
[----:B------:R-:W-:Y:S05]  /*9d50*/  BSYNC B2 ;  /* 0x0000000000027941 */ /* 0x000fea0003800000 */
.L_x_13613:
[----:B-----5:R-:W-:Y:S01]  /*9d60*/  HFMA2.BF16_V2 R14, R159, R14, -RZ.H0_H0 ;  /* 0x0000000e9f0e7231 */ /* 0x020fe200003400ff */
[----:B0-----:R-:W-:Y:S01]  /*9d70*/  FADD.FTZ R24, R12, R13 ;  /* 0x0000000d0c187221 */ /* 0x001fe20000010000 */
        /* <DEDUP_REMOVED lines=51> */
.L_x_13616:
[----:B------:R-:W-:Y:S05]  /*a0b0*/  BSYNC B2 ;  /* 0x0000000000027941 */ /* 0x000fea0003800000 */
.L_x_13615:
        /* <DEDUP_REMOVED lines=57> */
.L_x_13618:
[----:B------:R-:W-:Y:S05]  /*a450*/  BSYNC B2 ;  /* 0x0000000000027941 */ /* 0x000fea0003800000 */
.L_x_13617:
[----:B-----5:R-:W-:Y:S01]  /*a460*/  HFMA2.BF16_V2 R16, R159, R16, -RZ.H0_H0 ;  /* 0x000000109f107231 */ /* 0x020fe200003400ff */
[----:B------:R-:W-:Y:S01]  /*a470*/  FADD.FTZ R14, R14, R17 ;  /* 0x000000110e0e7221 */ /* 0x000fe20000010000 */
[----:B------:R-:W-:Y:S01]  /*a480*/  HFMA2.BF16_V2 R18, R161, R18, -RZ.H0_H0 ;  /* 0x00000012a1127231 */ /* 0x000fe200003400ff */
[----:B------:R-:W-:Y:S01]  /*a490*/  FADD.FTZ R53, R53, R24 ;  /* 0x0000001835357221 */ /* 0x000fe20000010000 */
[----:B------:R-:W-:Y:S01]  /*a4a0*/  HFMA2.BF16_V2 R20, R163, R20, -RZ.H0_H0 ;  /* 0x00000014a3147231 */ /* 0x000fe200003400ff */
[----:B------:R-:W-:Y:S01]  /*a4b0*/  FADD.FTZ R21, R12, R13 ;  /* 0x0000000d0c157221 */ /* 0x000fe20000010000 */
[----:B------:R-:W-:Y:S01]  /*a4c0*/  PRMT R12, RZ, 0x5410, R16 ;  /* 0x00005410ff0c7816 */ /* 0x000fe20000000010 */
[----:B------:R-:W-:Y:S01]  /*a4d0*/  FADD.FTZ R24, R14, R19 ;  /* 0x000000130e187221 */ /* 0x000fe20000010000 */
[----:B------:R-:W-:Y:S01]  /*a4e0*/  PRMT R13, RZ, 0x5410, R18 ;  /* 0x00005410ff0d7816 */ /* 0x000fe20000000012 */
[----:B------:R-:W-:Y:S01]  /*a4f0*/  HFMA2.BF16_V2 R22, R165, R22, -RZ.H0_H0 ;  /* 0x00000016a5167231 */ /* 0x000fe200003400ff */
        /* <DEDUP_REMOVED lines=48> */
.L_x_13620:
[----:B------:R-:W-:Y:S05]  /*a800*/  BSYNC B2 ;  /* 0x0000000000027941 */ /* 0x000fea0003800000 */
.L_x_13619:
        /* <DEDUP_REMOVED lines=53> */
.L_x_13622:
[----:B------:R-:W-:Y:S05]  /*ab60*/  BSYNC B2 ;  /* 0x0000000000027941 */ /* 0x000fea0003800000 */
.L_x_13621:
        /* <DEDUP_REMOVED lines=57> */
.L_x_13624:
[----:B------:R-:W-:Y:S05]  /*af00*/  BSYNC B2 ;  /* 0x0000000000027941 */ /* 0x000fea0003800000 */
.L_x_13623:
        /* <DEDUP_REMOVED lines=58> */
.L_x_13626:
[----:B------:R-:W-:Y:S05]  /*b2b0*/  BSYNC B2 ;  /* 0x0000000000027941 */ /* 0x000fea0003800000 */
.L_x_13625:
[----:B-----5:R-:W-:Y:S01]  /*b2c0*/  HFMA2.BF16_V2 R14, R159, R14, -RZ.H0_H0 ;  /* 0x0000000e9f0e7231 */ /* 0x020fe200003400ff */
[----:B------:R-:W-:Y:S01]  /*b2d0*/  FADD.FTZ R25, R12, R13 ;  /* 0x0000000d0c197221 */ /* 0x000fe20000010000 */
[----:B------:R-:W-:Y:S01]  /*b2e0*/  HFMA2.BF16_V2 R16, R161, R16, -RZ.H0_H0 ;  /* 0x00000010a1107231 */ /* 0x000fe200003400ff */
[----:B------:R0:W5:Y:S01]  /*b2f0*/  LDG.E.CONSTANT R22, [R38.64+0xc] ;  /* 0x00000c0826167981 */ /* 0x000162000c1e9900 */
[----:B------:R-:W-:Y:S01]  /*b300*/  HFMA2.BF16_V2 R18, R163, R18, -RZ.H0_H0 ;  /* 0x00000012a3127231 */ /* 0x000fe200003400ff */
[--C-:B------:R-:W-:Y:S01]  /*b310*/  PRMT R12, RZ, 0x5410, R14.reuse ;  /* 0x00005410ff0c7816 */ /* 0x100fe2000000000e */
[----:B------:R-:W-:Y:S01]  /*b320*/  FADD.FTZ R58, R58, R21 ;  /* 0x000000153a3a7221 */ /* 0x000fe20000010000 */
        /* <DEDUP_REMOVED lines=46> */
.L_x_13628:
[----:B------:R-:W-:Y:S05]  /*b610*/  BSYNC B2 ;  /* 0x0000000000027941 */ /* 0x000fea0003800000 */
.L_x_13627:
        /* <DEDUP_REMOVED lines=57> */
.L_x_13630:
[----:B------:R-:W-:Y:S05]  /*b9b0*/  BSYNC B2 ;  /* 0x0000000000027941 */ /* 0x000fea0003800000 */
.L_x_13629:
        /* <DEDUP_REMOVED lines=58> */
.L_x_13632:
[----:B------:R-:W-:Y:S05]  /*bd60*/  BSYNC B2 ;  /* 0x0000000000027941 */ /* 0x000fea0003800000 */
.L_x_13631:
[----:B-----5:R-:W-:Y:S01]  /*bd70*/  HFMA2.BF16_V2 R14, R159, R14, -RZ.H0_H0 ;  /* 0x0000000e9f0e7231 */ /* 0x020fe200003400ff */
[----:B------:R-:W-:Y:S01]  /*bd80*/  FADD.FTZ R22, R12, R13 ;  /* 0x0000000d0c167221 */ /* 0x000fe20000010000 */
[----:B------:R-:W-:Y:S01]  /*bd90*/  HFMA2.BF16_V2 R16, R161, R16, -RZ.H0_H0 ;  /* 0x00000010a1107231 */ /* 0x000fe200003400ff */
[----:B------:R-:W-:Y:S01]  /*bda0*/  FADD.FTZ R61, R61, R24 ;  /* 0x000000183d3d7221 */ /* 0x000fe20000010000 */
[----:B------:R-:W-:Y:S01]  /*bdb0*/  HFMA2.BF16_V2 R18, R163, R18, -RZ.H0_H0 ;  /* 0x00000012a3127231 */ /* 0x000fe200003400ff */
[----:B0-----:R-:W-:Y:S01]  /*bdc0*/  PRMT R8, RZ, 0x5410, R14 ;  /* 0x00005410ff087816 */ /* 0x001fe2000000000e */
[----:B------:R-:W-:Y:S01]  /*bdd0*/  FADD.FTZ R62, R62, R19 ;  /* 0x000000133e3e7221 */ /* 0x000fe20000010000 */
[----:B------:R-:W-:-:S02]  /*bde0*/  PRMT R9, RZ, 0x5410, R16 ;  /* 0x00005410ff097816 */ /* 0x000fc40000000010 */
[----:B------:R-:W-:Y:S02]  /*bdf0*/  PRMT R12, RZ, 0x5410, R18 ;  /* 0x00005410ff0c7816 */ /* 0x000fe40000000012 */
        /* <DEDUP_REMOVED lines=10> */
[----:B------:R0:W5:Y:S04]  /*bea0*/  LDG.E.CONSTANT R16, [R10.64+0x8] ;  /* 0x000008080a107981 */ /* 0x000168000c1e9900 */
[----:B------:R0:W5:Y:S01]  /*beb0*/  LDG.E.CONSTANT R18, [R10.64+0xc] ;  /* 0x00000c080a127981 */ /* 0x000162000c1e9900 */
[----:B------:R-:W-:Y:S01]  /*bec0*/  HFMA2.BF16_V2 R20, R165, R20, -RZ.H0_H0 ;  /* 0x00000014a5147231 */ /* 0x000fe200003400ff */
[----:B------:R-:W-:Y:S05]  /*bed0*/  @P1 BRA `(.L_x_13634) ;  /* 0x000001e000001947 */ /* 0x000fea0003800000 */
[C---:B------:R-:W-:Y:S02]  /*bee0*/  IADD3 R9, R158.reuse, 0x2, RZ ;  /* 0x000000029e097810 */ /* 0x040fe40007ffe0ff */
[----:B------:R-:W-:-:S02]  /*bef0*/  IADD3 R15, R158, 0x6, RZ ;  /* 0x000000069e0f7810 */ /* 0x000fc40007ffe0ff */
[C---:B------:R-:W-:Y:S02]  /*bf00*/  ISETP.GE.AND P5, PT, R158.reuse, UR18, PT ;  /* 0x000000129e007c0c */ /* 0x040fe4000bfa6270 */
[C---:B0-----:R-:W-:Y:S02]  /*bf10*/  IADD3 R11, R158.reuse, 0x5, RZ ;  /* 0x000000059e0b7810 */ /* 0x041fe40007ffe0ff */
        /* <DEDUP_REMOVED lines=26> */
.L_x_13634:
[----:B------:R-:W-:Y:S05]  /*c0c0*/  BSYNC B2 ;  /* 0x0000000000027941 */ /* 0x000fea0003800000 */
.L_x_13633:
        /* <DEDUP_REMOVED lines=57> */
.L_x_13636:
[----:B------:R-:W-:Y:S05]  /*c460*/  BSYNC B2 ;  /* 0x0000000000027941 */ /* 0x000fea0003800000 */
.L_x_13635:
[----:B-----5:R-:W-:Y:S01]  /*c470*/  HFMA2.BF16_V2 R12, R159, R12, -RZ.H0_H0 ;  /* 0x0000000c9f0c7231 */ /* 0x020fe200003400ff */
[----:B------:R-:W-:Y:S01]  /*c480*/  FADD.FTZ R10, R10, R13 ;  /* 0x0000000d0a0a7221 */ /* 0x000fe20000010000 */
[----:B------:R-:W-:Y:S01]  /*c490*/  HFMA2.BF16_V2 R14, R161, R14, -RZ.H0_H0 ;  /* 0x0000000ea10e7231 */ /* 0x000fe200003400ff */
[----:B------:R-:W-:Y:S01]  /*c4a0*/  FADD.FTZ R13, R8, R9 ;  /* 0x00000009080d7221 */ /* 0x000fe20000010000 */
[----:B------:R-:W-:Y:S01]  /*c4b0*/  HFMA2.BF16_V2 R16, R163, R16, -RZ.H0_H0 ;  /* 0x00000010a3107231 */ /* 0x000fe200003400ff */
[----:B0-----:R-:W-:Y:S01]  /*c4c0*/  PRMT R4, RZ, 0x5410, R12 ;  /* 0x00005410ff047816 */ /* 0x001fe2000000000c */
[----:B------:R-:W-:Y:S01]  /*c4d0*/  FADD.FTZ R20, R10, R15 ;  /* 0x0000000f0a147221 */ /* 0x000fe20000010000 */
[----:B------:R-:W-:Y:S01]  /*c4e0*/  PRMT R5, RZ, 0x5410, R14 ;  /* 0x00005410ff057816 */ /* 0x000fe2000000000e */
[----:B------:R0:W5:Y:S01]  /*c4f0*/  LDG.E.CONSTANT R10, [R6.64+0x4] ;  /* 0x00000408060a7981 */ /* 0x000162000c1e9900 */
[----:B------:R-:W-:Y:S01]  /*c500*/  PRMT R8, RZ, 0x5410, R16 ;  /* 0x00005410ff087816 */ /* 0x000fe20000000010 */
[----:B------:R-:W-:Y:S01]  /*c510*/  HFMA2.BF16_V2 R18, R165, R18, -RZ.H0_H0 ;  /* 0x00000012a5127231 */ /* 0x000fe200003400ff */
        /* <DEDUP_REMOVED lines=13> */
[----:B------:R-:W-:Y:S01]  /*c5f0*/  BSSY B2, `(.L_x_13637) ;  /* 0x0000022000027945 */ /* 0x000fe20003800000 */
[----:B------:R-:W-:-:S02]  /*c600*/  FADD.FTZ R4, R4, R9 ;  /* 0x0000000904047221 */ /* 0x000fc40000010000 */
[----:B------:R-:W-:Y:S01]  /*c610*/  FADD.FTZ R5, R5, R18 ;  /* 0x0000001205057221 */ /* 0x000fe20000010000 */
        /* <DEDUP_REMOVED lines=31> */
.L_x_13638:
[----:B------:R-:W-:Y:S05]  /*c810*/  BSYNC B2 ;  /* 0x0000000000027941 */ /* 0x000fea0003800000 */
.L_x_13637:
[----:B-----5:R-:W-:Y:S01]  /*c820*/  HFMA2.BF16_V2 R8, R159, R8, -RZ.H0_H0 ;  /* 0x000000089f087231 */ /* 0x020fe200003400ff */
[----:B------:R-:W-:Y:S01]  /*c830*/  FADD.FTZ R64, R64, R13 ;  /* 0x0000000d40407221 */ /* 0x000fe20000010000 */
[----:B------:R-:W-:Y:S01]  /*c840*/  HFMA2.BF16_V2 R10, R161, R10, -RZ.H0_H0 ;  /* 0x0000000aa10a7231 */ /* 0x000fe200003400ff */
[----:B------:R-:W-:Y:S01]  /*c850*/  FADD.FTZ R13, R4, R5 ;  /* 0x00000005040d7221 */ /* 0x000fe20000010000 */
[----:B------:R-:W-:Y:S01]  /*c860*/  HFMA2.BF16_V2 R12, R163, R12, -RZ.H0_H0 ;  /* 0x0000000ca30c7231 */ /* 0x000fe200003400ff */
[----:B------:R-:W-:Y:S01]  /*c870*/  PRMT R4, RZ, 0x5410, R8 ;  /* 0x00005410ff047816 */ /* 0x000fe20000000008 */
[----:B------:R-:W-:Y:S01]  /*c880*/  FADD.FTZ R65, R65, R20 ;  /* 0x0000001441417221 */ /* 0x000fe20000010000 */
[----:B------:R-:W-:-:S02]  /*c890*/  PRMT R5, RZ, 0x5410, R10 ;  /* 0x00005410ff057816 */ /* 0x000fc4000000000a */
[----:B0-----:R-:W-:Y:S02]  /*c8a0*/  PRMT R6, RZ, 0x5410, R12 ;  /* 0x00005410ff067816 */ /* 0x001fe4000000000c */
        /* <DEDUP_REMOVED lines=44> */
.L_x_13640:
[----:B------:R-:W-:Y:S05]  /*cb70*/  BSYNC B2 ;  /* 0x0000000000027941 */ /* 0x000fea0003800000 */
.L_x_13639:
        /* <DEDUP_REMOVED lines=8> */
[----:B------:R-:W-:Y:S01]  /*cc00*/  BSSY B2, `(.L_x_13641) ;  /* 0x000002e000027945 */ /* 0x000fe20003800000 */
[----:B------:R-:W-:-:S03]  /*cc10*/  PRMT R14, RZ, 0x7610, R14 ;  /* 0x00007610ff0e7816 */ /* 0x000fc6000000000e */
[----:B------:R-:W-:Y:S01]  /*cc20*/  FADD.FTZ R6, R7, R6 ;  /* 0x0000000607067221 */ /* 0x000fe20000010000 */
[----:B------:R-:W-:Y:S01]  /*cc30*/  PRMT R7, RZ, 0x5410, R8 ;  /* 0x00005410ff077816 */ /* 0x000fe20000000008 */
[----:B------:R-:W-:Y:S01]  /*cc40*/  FADD.FTZ R5, R5, R14 ;  /* 0x0000000e05057221 */ /* 0x000fe20000010000 */
        /* <DEDUP_REMOVED lines=41> */
.L_x_13642:
[----:B------:R-:W-:Y:S05]  /*cee0*/  BSYNC B2 ;  /* 0x0000000000027941 */ /* 0x000fea0003800000 */
.L_x_13641:
[----:B------:R-:W-:Y:S01]  /*cef0*/  HFMA2.BF16_V2 R45, R159, R45, -RZ.H0_H0 ;  /* 0x0000002d9f2d7231 */ /* 0x000fe200003400ff */
[----:B------:R-:W-:Y:S01]  /*cf00*/  FADD.FTZ R15, R4, R5 ;  /* 0x00000005040f7221 */ /* 0x000fe20000010000 */
[----:B------:R-:W-:Y:S01]  /*cf10*/  HFMA2.BF16_V2 R90, R161, R90, -RZ.H0_H0 ;  /* 0x0000005aa15a7231 */ /* 0x000fe200003400ff */
[----:B------:R-:W-:Y:S01]  /*cf20*/  FADD.FTZ R10, R6, R7 ;  /* 0x00000007060a7221 */ /* 0x000fe20000010000 */
[----:B------:R-:W-:Y:S01]  /*cf30*/  HFMA2.BF16_V2 R92, R163, R92, -RZ.H0_H0 ;  /* 0x0000005ca35c7231 */ /* 0x000fe200003400ff */
[----:B------:R-:W-:Y:S01]  /*cf40*/  PRMT R4, RZ, 0x5410, R45 ;  /* 0x00005410ff047816 */ /* 0x000fe2000000002d */
[----:B------:R-:W-:Y:S01]  /*cf50*/  BSSY B2, `(.L_x_13643) ;  /* 0x000002b000027945 */ /* 0x000fe20003800000 */
[--C-:B------:R-:W-:Y:S01]  /*cf60*/  PRMT R5, RZ, 0x5410, R90.reuse ;  /* 0x00005410ff057816 */ /* 0x100fe2000000005a */
        /* <DEDUP_REMOVED lines=41> */
.L_x_13644:
[----:B------:R-:W-:Y:S05]  /*d200*/  BSYNC B2 ;  /* 0x0000000000027941 */ /* 0x000fea0003800000 */
.L_x_13643:
        /* <DEDUP_REMOVED lines=54> */
.L_x_13646:
[----:B------:R-:W-:Y:S05]  /*d570*/  BSYNC B2 ;  /* 0x0000000000027941 */ /* 0x000fea0003800000 */
.L_x_13645:
        /* <DEDUP_REMOVED lines=53> */
.L_x_13648:
[----:B------:R-:W-:Y:S05]  /*d8d0*/  BSYNC B2 ;  /* 0x0000000000027941 */ /* 0x000fea0003800000 */
.L_x_13647:
        /* <DEDUP_REMOVED lines=51> */
.L_x_13650:
[----:B------:R-:W-:Y:S05]  /*dc10*/  BSYNC B2 ;  /* 0x0000000000027941 */ /* 0x000fea0003800000 */
.L_x_13649:
        /* <DEDUP_REMOVED lines=49> */
.L_x_13652:
[----:B------:R-:W-:Y:S05]  /*df30*/  BSYNC B2 ;  /* 0x0000000000027941 */ /* 0x000fea0003800000 */
.L_x_13651:
        /* <DEDUP_REMOVED lines=58> */
.L_x_13654:
[----:B------:R-:W-:Y:S05]  /*e2e0*/  BSYNC B2 ;  /* 0x0000000000027941 */ /* 0x000fea0003800000 */
.L_x_13653:
[----:B------:R-:W-:Y:S01]  /*e2f0*/  HFMA2.BF16_V2 R138, R159, R138, -RZ.H0_H0 ;  /* 0x0000008a9f8a7231 */ /* 0x000fe200003400ff */
[----:B------:R-:W-:Y:S01]  /*e300*/  BSSY B2, `(.L_x_13655) ;  /* 0x0000030000027945 */ /* 0x000fe20003800000 */
[----:B------:R-:W-:Y:S01]  /*e310*/  HFMA2.BF16_V2 R140, R161, R140, -RZ.H0_H0 ;  /* 0x0000008ca18c7231 */ /* 0x000fe200003400ff */
[----:B------:R-:W-:Y:S01]  /*e320*/  FADD.FTZ R73, R73, R10 ;  /* 0x0000000a49497221 */ /* 0x000fe20000010000 */
        /* <DEDUP_REMOVED lines=45> */
.L_x_13656:
[----:B------:R-:W-:Y:S05]  /*e600*/  BSYNC B2 ;  /* 0x0000000000027941 */ /* 0x000fea0003800000 */
.L_x_13655:
        /* <DEDUP_REMOVED lines=51> */
.L_x_13658:
[----:B------:R-:W-:Y:S05]  /*e940*/  BSYNC B2 ;  /* 0x0000000000027941 */ /* 0x000fea0003800000 */
.L_x_13657:
        /* <DEDUP_REMOVED lines=20> */
[C---:B------:R-:W-:Y:S02]  /*ea90*/  ISETP.GE.AND P6, PT, R158.reuse, UR18, PT ;  /* 0x000000129e007c0c */ /* 0x040fe4000bfc6270 */
[----:B------:R-:W-:Y:S02]  /*eaa0*/  ISETP.GE.AND P1, PT, R9, UR18, PT ;  /* 0x0000001209007c0c */ /* 0x000fe4000bf26270 */
[C---:B------:R-:W-:Y:S02]  /*eab0*/  IADD3 R9, R158.reuse, 0x3, RZ ;  /* 0x000000039e097810 */ /* 0x040fe40007ffe0ff */
[----:B------:R-:W-:-:S02]  /*eac0*/  IADD3 R10, R158, 0x2, RZ ;  /* 0x000000029e0a7810 */ /* 0x000fc40007ffe0ff */
[----:B------:R-:W-:Y:S02]  /*ead0*/  ISETP.GE.AND P4, PT, R9, UR18, PT ;  /* 0x0000001209007c0c */ /* 0x000fe4000bf86270 */
[----:B------:R-:W-:Y:S02]  /*eae0*/  IADD3 R9, R158, 0x7, RZ ;  /* 0x000000079e097810 */ /* 0x000fe40007ffe0ff */
[----:B------:R-:W-:Y:S02]  /*eaf0*/  ISETP.GE.AND P5, PT, R10, UR18, PT ;  /* 0x000000120a007c0c */ /* 0x000fe4000bfa6270 */
[C---:B------:R-:W-:Y:S02]  /*eb00*/  IADD3 R10, R158.reuse, 0x4, RZ ;  /* 0x000000049e0a7810 */ /* 0x040fe40007ffe0ff */
[----:B------:R-:W-:Y:S02]  /*eb10*/  IADD3 R12, R158, 0x5, RZ ;  /* 0x000000059e0c7810 */ /* 0x000fe40007ffe0ff */
[----:B------:R-:W-:-:S02]  /*eb20*/  ISETP.GE.AND P0, PT, R9, UR18, PT ;  /* 0x0000001209007c0c */ /* 0x000fc4000bf06270 */
[----:B------:R-:W-:Y:S02]  /*eb30*/  IADD3 R158, R158, 0x6, RZ ;  /* 0x000000069e9e7810 */ /* 0x000fe40007ffe0ff */
[C---:B------:R-:W-:Y:S02]  /*eb40*/  PRMT R9, R155.reuse, 0x7632, R9 ;  /* 0x000076329b097816 */ /* 0x040fe40000000009 */
[----:B------:R-:W-:Y:S02]  /*eb50*/  @P6 PRMT R154, RZ, 0x7610, R154 ;  /* 0x00007610ff9a6816 */ /* 0x000fe4000000009a */
[----:B------:R-:W-:Y:S02]  /*eb60*/  ISETP.GE.AND P6, PT, R158, UR18, PT ;  /* 0x000000129e007c0c */ /* 0x000fe4000bfc6270 */
[----:B------:R-:W-:Y:S02]  /*eb70*/  ISETP.GE.AND P3, PT, R10, UR18, PT ;  /* 0x000000120a007c0c */ /* 0x000fe4000bf66270 */
[----:B------:R-:W-:-:S02]  /*eb80*/  SEL R10, R155, RZ, !P5 ;  /* 0x000000ff9b0a7207 */ /* 0x000fc40006800000 */
[----:B------:R-:W-:Y:S02]  /*eb90*/  ISETP.GE.AND P2, PT, R12, UR18, PT ;  /* 0x000000120c007c0c */ /* 0x000fe4000bf46270 */
[----:B------:R-:W-:Y:S02]  /*eba0*/  SEL R155, R9, RZ, !P4 ;  /* 0x000000ff099b7207 */ /* 0x000fe40006000000 */
        /* <DEDUP_REMOVED lines=9> */
[----:B------:R-:W-:-:S02]  /*ec40*/  PRMT R154, R154, 0x5410, R9 ;  /* 0x000054109a9a7816 */ /* 0x000fc40000000009 */
[----:B------:R-:W-:Y:S02]  /*ec50*/  @!P0 PRMT R157, R14, 0x7610, R157 ;  /* 0x000076100e9d8816 */ /* 0x000fe4000000009d */
.L_x_13660:
[----:B------:R-:W-:Y:S05]  /*ec60*/  BSYNC B2 ;  /* 0x0000000000027941 */ /* 0x000fea0003800000 */
.L_x_13659:
        /* <DEDUP_REMOVED lines=30> */
.L_x_13596:
[----:B------:R-:W-:Y:S05]  /*ee50*/  BSYNC B0 ;  /* 0x0000000000007941 */ /* 0x000fea0003800000 */
.L_x_13595:
[----:B------:R-:W-:-:S04]  /*ee60*/  IADD3 R83, R83, 0x4, RZ ;  /* 0x0000000453537810 */ /* 0x000fc80007ffe0ff */
[----:B------:R-:W-:-:S13]  /*ee70*/  ISETP.GE.AND P0, PT, R83, UR11, PT ;  /* 0x0000000b53007c0c */ /* 0x000fda000bf06270 */
[----:B------:R-:W-:Y:S01]  /*ee80*/  @P0 CALL.REL.NOINC `(.L_x_13594) ;  /* 0x0000001000000944 */ /* 0x000fe20003c00000 */
[----:B------:R-:W-:Y:S05]  /*ee90*/  BRA `(.L_x_13661) ;  /* 0xffff81c000007947 */ /* 0x000fea000383ffff */
.L_x_13594:
[----:B------:R-:W-:Y:S05]  /*eea0*/  BSYNC B1 ;  /* 0x0000000000017941 */ /* 0x000fea0003800000 */
.L_x_13593:
[----:B------:R-:W5:Y:S01]  /*eeb0*/  SHFL.BFLY PT, R4, R47, 0x2, 0x1f ;  /* 0x0c401f002f047f89 */ /* 0x000f6200000e0000 */
[----:B------:R-:W-:Y:S01]  /*eec0*/  LOP3.LUT P0, RZ, R56, 0x3, RZ, 0xc0, !PT ;  /* 0x0000000338ff7812 */ /* 0x000fe2000780c0ff */
[----:B------:R-:W-:Y:S01]  /*eed0*/  BSSY B0, `(.L_x_13662) ;  /* 0x00000a9000007945 */ /* 0x000fe20003800000 */
[----:B------:R-:W-:Y:S01]  /*eee0*/  IMAD.SHL.U32 R46, R46, 0x100, RZ ;  /* 0x000001002e2e7824 */ /* 0x000fe200078e00ff */
[----:B------:R-:W0:Y:S04]  /*eef0*/  SHFL.BFLY PT, R3, R48, 0x2, 0x1f ;  /* 0x0c401f0030037f89 */ /* 0x000e2800000e0000 */
[----:B------:R-:W2:Y:S04]  /*ef00*/  SHFL.BFLY PT, R2, R81, 0x2, 0x1f ;  /* 0x0c401f0051027f89 */ /* 0x000ea800000e0000 */
[----:B------:R-:W3:Y:S04]  /*ef10*/  SHFL.BFLY PT, R5, R50, 0x2, 0x1f ;  /* 0x0c401f0032057f89 */ /* 0x000ee800000e0000 */
[----:B------:R-:W4:Y:S04]  /*ef20*/  SHFL.BFLY PT, R6, R49, 0x2, 0x1f ;  /* 0x0c401f0031067f89 */ /* 0x000f2800000e0000 */
[----:B------:R-:W1:Y:S01]  /*ef30*/  SHFL.BFLY PT, R7, R52, 0x2, 0x1f ;  /* 0x0c401f0034077f89 */ /* 0x000e6200000e0000 */
[----:B-----5:R-:W-:-:S03]  /*ef40*/  FADD.FTZ R9, R4, R47 ;  /* 0x0000002f04097221 */ /* 0x020fc60000010000 */
[----:B------:R-:W5:Y:S01]  /*ef50*/  SHFL.BFLY PT, R13, R58, 0x2, 0x1f ;  /* 0x0c401f003a0d7f89 */ /* 0x000f6200000e0000 */
[----:B0-----:R-:W-:-:S03]  /*ef60*/  FADD.FTZ R48, R3, R48 ;  /* 0x0000003003307221 */ /* 0x001fc60000010000 */
[----:B------:R-:W0:Y:S01]  /*ef70*/  SHFL.BFLY PT, R4, R63, 0x2, 0x1f ;  /* 0x0c401f003f047f89 */ /* 0x000e2200000e0000 */
[----:B--2---:R-:W-:-:S03]  /*ef80*/  FADD.FTZ R2, R2, R81 ;  /* 0x0000005102027221 */ /* 0x004fc60000010000 */
[----:B------:R-:W2:Y:S01]  /*ef90*/  SHFL.BFLY PT, R10, R53, 0x2, 0x1f ;  /* 0x0c401f00350a7f89 */ /* 0x000ea200000e0000 */
[----:B---3--:R-:W-:-:S03]  /*efa0*/  FADD.FTZ R50, R5, R50 ;  /* 0x0000003205327221 */ /* 0x008fc60000010000 */
[----:B------:R-:W3:Y:S01]  /*efb0*/  SHFL.BFLY PT, R3, R64, 0x2, 0x1f ;  /* 0x0c401f0040037f89 */ /* 0x000ee200000e0000 */
[----:B----4-:R-:W-:-:S03]  /*efc0*/  FADD.FTZ R49, R6, R49 ;  /* 0x0000003106317221 */ /* 0x010fc60000010000 */
[----:B------:R-:W4:Y:S01]  /*efd0*/  SHFL.BFLY PT, R8, R51, 0x2, 0x1f ;  /* 0x0c401f0033087f89 */ /* 0x000f2200000e0000 */
[----:B-1----:R-:W-:-:S03]  /*efe0*/  FADD.FTZ R52, R7, R52 ;  /* 0x0000003407347221 */ /* 0x002fc60000010000 */
[----:B------:R-:W1:Y:S04]  /*eff0*/  SHFL.BFLY PT, R11, R54, 0x2, 0x1f ;  /* 0x0c401f00360b7f89 */ /* 0x000e6800000e0000 */
        /* <DEDUP_REMOVED lines=15> */
[----:B-----5:R-:W-:-:S03]  /*f0f0*/  FADD.FTZ R60, R15, R60 ;  /* 0x0000003c0f3c7221 */ /* 0x020fc60000010000 */
[----:B------:R-:W5:Y:S01]  /*f100*/  SHFL.BFLY PT, R5, R48, 0x1, 0x1f ;  /* 0x0c201f0030057f89 */ /* 0x000f6200000e0000 */
[----:B0-----:R-:W-:-:S03]  /*f110*/  FADD.FTZ R62, R17, R62 ;  /* 0x0000003e113e7221 */ /* 0x001fc60000010000 */
[----:B------:R-:W0:Y:S01]  /*f120*/  SHFL.BFLY PT, R16, R59, 0x2, 0x1f ;  /* 0x0c401f003b107f89 */ /* 0x000e2200000e0000 */
[----:B--2---:R-:W-:Y:S01]  /*f130*/  FADD.FTZ R66, R13, R66 ;  /* 0x000000420d427221 */ /* 0x004fe20000010000 */
[----:B------:R-:W-:Y:S02]  /*f140*/  LOP3.LUT R13, R0, 0xffffffc0, RZ, 0xc0, !PT ;  /* 0xffffffc0000d7812 */ /* 0x000fe400078ec0ff */
[----:B------:R-:W2:Y:S01]  /*f150*/  SHFL.BFLY PT, R7, R50, 0x1, 0x1f ;  /* 0x0c201f0032077f89 */ /* 0x000ea200000e0000 */
[----:B---3--:R-:W-:Y:S01]  /*f160*/  FADD.FTZ R77, R4, R77 ;  /* 0x0000004d044d7221 */ /* 0x008fe20000010000 */
[----:B------:R-:W-:Y:S02]  /*f170*/  ISETP.NE.OR P1, PT, R13, 0x40, P0 ;  /* 0x000000400d00780c */ /* 0x000fe40000725670 */
        /* <DEDUP_REMOVED lines=37> */
[----:B0-----:R-:W-:Y:S02]  /*f3d0*/  FADD.FTZ R59, R23, R76 ;  /* 0x0000004c173b7221 */ /* 0x001fe40000010000 */
[----:B--2---:R-:W-:Y:S01]  /*f3e0*/  FADD.FTZ R78, R25, R78 ;  /* 0x0000004e194e7221 */ /* 0x004fe20000010000 */
[----:B------:R-:W0:Y:S01]  /*f3f0*/  SHFL.BFLY PT, R13, R14, 0x1, 0x1f ;  /* 0x0c201f000e0d7f89 */ /* 0x000e2200000e0000 */
[----:B---3--:R-:W-:-:S03]  /*f400*/  FADD.FTZ R79, R28, R79 ;  /* 0x0000004f1c4f7221 */ /* 0x008fc60000010000 */
[----:B------:R-:W2:Y:S01]  /*f410*/  SHFL.BFLY PT, R17, R16, 0x1, 0x1f ;  /* 0x0c201f0010117f89 */ /* 0x000ea200000e0000 */
[----:B----4-:R-:W-:-:S03]  /*f420*/  FADD.FTZ R9, R9, R6 ;  /* 0x0000000609097221 */ /* 0x010fc60000010000 */
[----:B------:R-:W3:Y:S01]  /*f430*/  SHFL.BFLY PT, R15, R58, 0x1, 0x1f ;  /* 0x0c201f003a0f7f89 */ /* 0x000ee200000e0000 */
[----:B-1----:R-:W-:-:S03]  /*f440*/  FADD.FTZ R6, R51, R10 ;  /* 0x0000000a33067221 */ /* 0x002fc60000010000 */
[----:B------:R-:W1:Y:S01]  /*f450*/  SHFL.BFLY PT, R21, R18, 0x1, 0x1f ;  /* 0x0c201f0012157f89 */ /* 0x000e6200000e0000 */
[----:B------:R-:W-:-:S03]  /*f460*/  FADD.FTZ R10, R54, R11 ;  /* 0x0000000b360a7221 */ /* 0x000fc60000010000 */
[----:B------:R-:W4:Y:S01]  /*f470*/  SHFL.BFLY PT, R19, R60, 0x1, 0x1f ;  /* 0x0c201f003c137f89 */ /* 0x000f2200000e0000 */
[----:B-----5:R-:W-:-:S03]  /*f480*/  FADD.FTZ R11, R55, R12 ;  /* 0x0000000c370b7221 */ /* 0x020fc60000010000 */
[----:B------:R-:W5:Y:S04]  /*f490*/  SHFL.BFLY PT, R23, R62, 0x1, 0x1f ;  /* 0x0c201f003e177f89 */ /* 0x000f6800000e0000 */
[----:B------:R-:W5:Y:S01]  /*f4a0*/  SHFL.BFLY PT, R20, R63, 0x1, 0x1f ;  /* 0x0c201f003f147f89 */ /* 0x000f6200000e0000 */
[----:B0-----:R-:W-:-:S03]  /*f4b0*/  FADD.FTZ R12, R14, R13 ;  /* 0x0000000d0e0c7221 */ /* 0x001fc60000010000 */
[----:B------:R-:W0:Y:S01]  /*f4c0*/  SHFL.BFLY PT, R25, R64, 0x1, 0x1f ;  /* 0x0c201f0040197f89 */ /* 0x000e2200000e0000 */
[----:B--2---:R-:W-:-:S03]  /*f4d0*/  FADD.FTZ R14, R16, R17 ;  /* 0x00000011100e7221 */ /* 0x004fc60000010000 */
[----:B------:R-:W2:Y:S01]  /*f4e0*/  SHFL.BFLY PT, R22, R65, 0x1, 0x1f ;  /* 0x0c201f0041167f89 */ /* 0x000ea200000e0000 */
[----:B---3--:R-:W-:-:S03]  /*f4f0*/  FADD.FTZ R13, R58, R15 ;  /* 0x0000000f3a0d7221 */ /* 0x008fc60000010000 */
[----:B------:R-:W3:Y:S01]  /*f500*/  SHFL.BFLY PT, R27, R66, 0x1, 0x1f ;  /* 0x0c201f00421b7f89 */ /* 0x000ee200000e0000 */
[----:B-1----:R-:W-:-:S03]  /*f510*/  FADD.FTZ R16, R18, R21 ;  /* 0x0000001512107221 */ /* 0x002fc60000010000 */
[----:B------:R-:W1:Y:S01]  /*f520*/  SHFL.BFLY PT, R24, R69, 0x1, 0x1f ;  /* 0x0c201f0045187f89 */ /* 0x000e6200000e0000 */
[----:B----4-:R-:W-:-:S03]  /*f530*/  FADD.FTZ R15, R60, R19 ;  /* 0x000000133c0f7221 */ /* 0x010fc60000010000 */
[----:B------:R-:W4:Y:S01]  /*f540*/  SHFL.BFLY PT, R33, R32, 0x1, 0x1f ;  /* 0x0c201f0020217f89 */ /* 0x000f2200000e0000 */
[----:B-----5:R-:W-:-:S03]  /*f550*/  FADD.FTZ R17, R62, R23 ;  /* 0x000000173e117221 */ /* 0x020fc60000010000 */
[----:B------:R-:W5:Y:S01]  /*f560*/  SHFL.BFLY PT, R29, R68, 0x1, 0x1f ;  /* 0x0c201f00441d7f89 */ /* 0x000f6200000e0000 */
[----:B------:R-:W-:-:S03]  /*f570*/  FADD.FTZ R18, R63, R20 ;  /* 0x000000143f127221 */ /* 0x000fc60000010000 */
        /* <DEDUP_REMOVED lines=18> */
[----:B------:R-:W-:Y:S01]  /*f6a0*/  BAR.SYNC.DEFER_BLOCKING 0x0 ;  /* 0x0000000000007b1d */ /* 0x000fe20000010000 */
[----:B---3--:R-:W-:Y:S02]  /*f6b0*/  FADD.FTZ R47, R47, R30 ;  /* 0x0000001e2f2f7221 */ /* 0x008fe40000010000 */
[----:B-1----:R-:W-:Y:S02]  /*f6c0*/  FADD.FTZ R58, R75, R34 ;  /* 0x000000224b3a7221 */ /* 0x002fe40000010000 */
[----:B----4-:R-:W-:Y:S02]  /*f6d0*/  FADD.FTZ R59, R59, R36 ;  /* 0x000000243b3b7221 */ /* 0x010fe40000010000 */
[----:B-----5:R-:W-:Y:S02]  /*f6e0*/  FADD.FTZ R64, R77, R38 ;  /* 0x000000264d407221 */ /* 0x020fe40000010000 */
[----:B------:R-:W-:Y:S02]  /*f6f0*/  FADD.FTZ R65, R78, R35 ;  /* 0x000000234e417221 */ /* 0x000fe40000010000 */
[----:B0-----:R-:W-:Y:S01]  /*f700*/  FADD.FTZ R66, R79, R40 ;  /* 0x000000284f427221 */ /* 0x001fe20000010000 */
        /* <DEDUP_REMOVED lines=37> */
.L_x_13663:
[----:B------:R-:W-:Y:S05]  /*f960*/  BSYNC B0 ;  /* 0x0000000000007941 */ /* 0x000fea0003800000 */
.L_x_13662:
[----:B------:R-:W-:Y:S01]  /*f970*/  BAR.SYNC.DEFER_BLOCKING 0x0 ;  /* 0x0000000000007b1d */ /* 0x000fe20000010000 */
[----:B------:R-:W-:-:S02]  /*f980*/  ISETP.GT.OR P1, PT, R0, 0x3f, P0 ;  /* 0x0000003f0000780c */ /* 0x000fc40000724670 */
[----:B------:R-:W-:-:S03]  /*f990*/  LOP3.LUT R69, R0, 0xffffffe0, RZ, 0xc0, !PT ;  /* 0xffffffe000457812 */ /* 0x000fc600078ec0ff */
[----:B------:R-:W-:Y:S08]  /*f9a0*/  BSSY B0, `(.L_x_13664) ;  /* 0x0000045000007945 */ /* 0x000ff00003800000 */
[----:B------:R-:W-:Y:S05]  /*f9b0*/  @P1 BRA `(.L_x_13665) ;  /* 0x0000043000001947 */ /* 0x000fea0003800000 */
[----:B------:R-:W-:-:S04]  /*f9c0*/  SHF.R.S32.HI R27, RZ, 0x1f, R56 ;  /* 0x0000001fff1b7819 */ /* 0x000fc80000011438 */
[----:B------:R-:W-:-:S04]  /*f9d0*/  LEA.HI R27, R27, R56, RZ, 0x2 ;  /* 0x000000381b1b7211 */ /* 0x000fc800078f10ff */
[----:B------:R-:W-:-:S05]  /*f9e0*/  LEA.HI R67, R27, R46, RZ, 0x1e ;  /* 0x0000002e1b437211 */ /* 0x000fca00078ff0ff */
        /* <DEDUP_REMOVED lines=54> */
[----:B-1----:R-:W-:Y:S02]  /*fd50*/  FADD.FTZ R24, R24, R53 ;  /* 0x0000003518187221 */ /* 0x002fe40000010000 */
[----:B0-----:R-:W-:Y:S02]  /*fd60*/  FADD.FTZ R25, R25, R52 ;  /* 0x0000003419197221 */ /* 0x001fe40000010000 */
        /* <DEDUP_REMOVED lines=8> */
.L_x_13665:
[----:B------:R-:W-:Y:S05]  /*fdf0*/  BSYNC B0 ;  /* 0x0000000000007941 */ /* 0x000fea0003800000 */
.L_x_13664:
[----:B------:R-:W-:Y:S01]  /*fe00*/  BAR.SYNC.DEFER_BLOCKING 0x0 ;  /* 0x0000000000007b1d */ /* 0x000fe20000010000 */
[----:B------:R-:W-:Y:S02]  /*fe10*/  ISETP.NE.OR P1, PT, R69, 0x20, P0 ;  /* 0x000000204500780c */ /* 0x000fe40000725670 */
[----:B0-----:R-:W-:-:S03]  /*fe20*/  IADD3 R26, R0, 0x1f, RZ ;  /* 0x0000001f001a7810 */ /* 0x001fc60007ffe0ff */
[----:B------:R-:W-:Y:S08]  /*fe30*/  BSSY B0, `(.L_x_13666) ;  /* 0x0000025000007945 */ /* 0x000ff00003800000 */
        /* <DEDUP_REMOVED lines=36> */
.L_x_13667:
[----:B------:R-:W-:Y:S05]  /*10080*/  BSYNC B0 ;  /* 0x0000000000007941 */ /* 0x000fea0003800000 */
.L_x_13666:
        /* <DEDUP_REMOVED lines=72> */
.L_x_13669:
[----:B------:R-:W-:Y:S05]  /*10510*/  BSYNC B0 ;  /* 0x0000000000007941 */ /* 0x000fea0003800000 */
.L_x_13668:
[----:B------:R-:W-:Y:S06]  /*10520*/  BAR.SYNC.DEFER_BLOCKING 0x0 ;  /* 0x0000000000007b1d */ /* 0x000fec0000010000 */
[----:B------:R-:W-:Y:S05]  /*10530*/  @P2 EXIT ;  /* 0x000000000000294d */ /* 0x000fea0003800000 */
[----:B------:R-:W-:Y:S05]  /*10540*/  @P0 EXIT ;  /* 0x000000000000094d */ /* 0x000fea0003800000 */
[----:B------:R-:W1:Y:S01]  /*10550*/  S2UR UR5, SR_CTAID.X ;  /* 0x00000000000579c3 */ /* 0x000e620000002500 */
[----:B------:R-:W-:Y:S01]  /*10560*/  ULDC UR4, c[0x0][0xc] ;  /* 0x0000030000047ab9 */ /* 0x000fe20000000800 */
[----:B0-----:R-:W-:Y:S01]  /*10570*/  SHF.R.S32.HI R27, RZ, 0x1f, R56 ;  /* 0x0000001fff1b7819 */ /* 0x001fe20000011438 */
[----:B------:R-:W-:Y:S01]  /*10580*/  UIMAD UR4, UR12, UR4, URZ ;  /* 0x000000040c0472a4 */ /* 0x000fe2000f8e023f */
[----:B------:R-:W-:Y:S01]  /*10590*/  F2FP.BF16.PACK_AB R4, R9, R4 ;  /* 0x000000040904723e */ /* 0x000fe200000010ff */
[----:B------:R-:W-:Y:S01]  /*105a0*/  ULDC UR6, c[0x0][0x14] ;  /* 0x0000050000067ab9 */ /* 0x000fe20000000800 */
[----:B------:R-:W-:-:S02]  /*105b0*/  LEA.HI R0, R27, R56, RZ, 0x2 ;  /* 0x000000381b007211 */ /* 0x000fc400078f10ff */
[----:B------:R-:W0:Y:S01]  /*105c0*/  S2UR UR7, SR_CTAID.Z ;  /* 0x00000000000779c3 */ /* 0x000e220000002700 */
[----:B------:R-:W-:Y:S02]  /*105d0*/  F2FP.BF16.PACK_AB R2, R3, R2 ;  /* 0x000000020302723e */ /* 0x000fe400000010ff */
[----:B------:R-:W-:Y:S02]  /*105e0*/  SHF.R.S32.HI R0, RZ, 0x2, R0 ;  /* 0x00000002ff007819 */ /* 0x000fe40000011400 */
[----:B------:R-:W-:Y:S02]  /*105f0*/  F2FP.BF16.PACK_AB R5, R6, R5 ;  /* 0x000000050605723e */ /* 0x000fe400000010ff */
[C---:B------:R-:W-:Y:S02]  /*10600*/  IADD3 R27, R0.reuse, 0x8, RZ ;  /* 0x00000008001b7810 */ /* 0x040fe40007ffe0ff */
[C---:B------:R-:W-:Y:S02]  /*10610*/  IADD3 R28, R0.reuse, 0x10, RZ ;  /* 0x00000010001c7810 */ /* 0x040fe40007ffe0ff */
[----:B------:R-:W-:-:S02]  /*10620*/  IADD3 R37, R0, 0x28, RZ ;  /* 0x0000002800257810 */ /* 0x000fc40007ffe0ff */
[C---:B------:R-:W-:Y:S02]  /*10630*/  IADD3 R50, R0.reuse, 0x58, RZ ;  /* 0x0000005800327810 */ /* 0x040fe40007ffe0ff */
[C---:B------:R-:W-:Y:S01]  /*10640*/  IADD3 R67, R0.reuse, 0x80, RZ ;  /* 0x0000008000437810 */ /* 0x040fe20007ffe0ff */
[----:B-1----:R-:W-:Y:S01]  /*10650*/  UIMAD UR5, UR5, UR6, URZ ;  /* 0x00000006050572a4 */ /* 0x002fe2000f8e023f */
[C---:B------:R-:W-:Y:S01]  /*10660*/  IADD3 R80, R0.reuse, 0xb0, RZ ;  /* 0x000000b000507810 */ /* 0x040fe20007ffe0ff */
[----:B------:R-:W-:Y:S01]  /*10670*/  UIMAD UR6, UR4, UR6, URZ ;  /* 0x00000006040672a4 */ /* 0x000fe2000f8e023f */
[----:B------:R-:W-:Y:S01]  /*10680*/  IADD3 R91, R0, 0xe0, RZ ;  /* 0x000000e0005b7810 */ /* 0x000fe20007ffe0ff */
[----:B------:R-:W-:Y:S01]  /*10690*/  USHF.L.U32 UR5, UR5, 0x8, URZ ;  /* 0x0000000805057899 */ /* 0x000fe2000800063f */
[----:B------:R-:W-:Y:S01]  /*106a0*/  PRMT R3, R2, 0x7632, R3 ;  /* 0x0000763202037816 */ /* 0x000fe20000000003 */
[----:B------:R-:W-:Y:S01]  /*106b0*/  USHF.L.U32 UR6, UR6, 0x8, URZ ;  /* 0x0000000806067899 */ /* 0x000fe2000800063f */
[----:B------:R-:W-:Y:S01]  /*106c0*/  F2FP.BF16.PACK_AB R7, R8, R7 ;  /* 0x000000070807723e */ /* 0x000fe200000010ff */
[----:B0-----:R-:W-:Y:S01]  /*106d0*/  USHF.L.U32 UR4, UR7, 0x8, URZ ;  /* 0x0000000807047899 */ /* 0x001fe2000800063f */
[----:B------:R-:W-:Y:S01]  /*106e0*/  PRMT R6, R5, 0x7632, R6 ;  /* 0x0000763205067816 */ /* 0x000fe20000000006 */
        /* <DEDUP_REMOVED lines=20> */
[----:B------:R-:W-:Y:S01]  /*10830*/  STG.E.U16 [R26.64], R4 ;  /* 0x000000041a007986 */ /* 0x000fe2000c101508 */
        /* <DEDUP_REMOVED lines=8> */
[----:B------:R-:W-:Y:S02]  /*108c0*/  IADD3 R41, P0, R36, UR4, RZ ;  /* 0x0000000424297c10 */ /* 0x000fe4000ff1e0ff */
[----:B------:R-:W-:Y:S02]  /*108d0*/  IADD3 R42, P2, R37, UR4, RZ ;  /* 0x00000004252a7c10 */ /* 0x000fe4000ff5e0ff */
[----:B------:R-:W-:Y:S02]  /*108e0*/  LEA.HI.X R35, R35, c[0x0][0x164], R38, 0x1, P1 ;  /* 0x0000590023237a11 */ /* 0x000fe400008f0c26 */
[----:B------:R-:W-:Y:S02]  /*108f0*/  IADD3 R38, R0, 0x30, RZ ;  /* 0x0000003000267810 */ /* 0x000fe40007ffe0ff */
        /* <DEDUP_REMOVED lines=26> */
[----:B------:R-:W-:Y:S02]  /*10aa0*/  IADD3 R55, P0, R46, UR4, RZ ;  /* 0x000000042e377c10 */ /* 0x000fe4000ff1e0ff */
[----:B------:R-:W-:Y:S02]  /*10ab0*/  LEA.HI.X R49, R49, c[0x0][0x164], R52, 0x1, P1 ;  /* 0x0000590031317a11 */ /* 0x000fe400008f0c34 */
[----:B------:R-:W-:Y:S02]  /*10ac0*/  IADD3 R52, R0, 0x60, RZ ;  /* 0x0000006000347810 */ /* 0x000fe40007ffe0ff */
[----:B------:R-:W-:Y:S02]  /*10ad0*/  LEA.HI.X.SX32 R56, R50, UR7, 0x1, P2 ;  /* 0x0000000732387c11 */ /* 0x000fe400090f0eff */
[----:B------:R-:W-:-:S02]  /*10ae0*/  LEA.HI.X.SX32 R60, R46, UR7, 0x1, P0 ;  /* 0x000000072e3c7c11 */ /* 0x000fc400080f0eff */
[----:B------:R-:W-:Y:S02]  /*10af0*/  LEA R50, P1, R51, c[0x0][0x160], 0x1 ;  /* 0x0000580033327a11 */ /* 0x000fe400078208ff */
[----:B------:R-:W-:Y:S02]  /*10b00*/  IADD3 R46, R0, 0x68, RZ ;  /* 0x00000068002e7810 */ /* 0x000fe40007ffe0ff */
[----:B------:R-:W-:Y:S02]  /*10b10*/  LEA R54, P0, R55, c[0x0][0x160], 0x1 ;  /* 0x0000580037367a11 */ /* 0x000fe400078008ff */
[----:B------:R-:W-:Y:S02]  /*10b20*/  IADD3 R53, P2, R52, UR4, RZ ;  /* 0x0000000434357c10 */ /* 0x000fe4000ff5e0ff */
[----:B------:R-:W-:Y:S02]  /*10b30*/  LEA.HI.X R51, R51, c[0x0][0x164], R56, 0x1, P1 ;  /* 0x0000590033337a11 */ /* 0x000fe400008f0c38 */
[----:B------:R-:W-:-:S02]  /*10b40*/  IADD3 R57, P1, R46, UR4, RZ ;  /* 0x000000042e397c10 */ /* 0x000fc4000ff3e0ff */
[----:B------:R-:W-:Y:S02]  /*10b50*/  LEA.HI.X R55, R55, c[0x0][0x164], R60, 0x1, P0 ;  /* 0x0000590037377a11 */ /* 0x000fe400000f0c3c */
[----:B------:R-:W-:Y:S02]  /*10b60*/  LEA.HI.X.SX32 R68, R52, UR7, 0x1, P2 ;  /* 0x0000000734447c11 */ /* 0x000fe400090f0eff */
[----:B------:R-:W-:Y:S02]  /*10b70*/  LEA R52, P0, R53, c[0x0][0x160], 0x1 ;  /* 0x0000580035347a11 */ /* 0x000fe400078008ff */
[----:B------:R-:W-:Y:S02]  /*10b80*/  IADD3 R60, R0, 0x70, RZ ;  /* 0x00000070003c7810 */ /* 0x000fe40007ffe0ff */
[----:B------:R-:W-:Y:S02]  /*10b90*/  LEA.HI.X.SX32 R62, R46, UR7, 0x1, P1 ;  /* 0x000000072e3e7c11 */ /* 0x000fe400088f0eff */
[----:B------:R-:W-:-:S02]  /*10ba0*/  LEA R56, P1, R57, c[0x0][0x160], 0x1 ;  /* 0x0000580039387a11 */ /* 0x000fc400078208ff */
[----:B------:R-:W-:Y:S02]  /*10bb0*/  IADD3 R46, R0, 0x78, RZ ;  /* 0x00000078002e7810 */ /* 0x000fe40007ffe0ff */
[----:B------:R-:W-:Y:S02]  /*10bc0*/  LEA.HI.X R53, R53, c[0x0][0x164], R68, 0x1, P0 ;  /* 0x0000590035357a11 */ /* 0x000fe400000f0c44 */
[----:B------:R-:W-:Y:S02]  /*10bd0*/  IADD3 R61, P0, R60, UR4, RZ ;  /* 0x000000043c3d7c10 */ /* 0x000fe4000ff1e0ff */
        /* <DEDUP_REMOVED lines=15> */
[----:B------:R-:W-:Y:S02]  /*10cd0*/  LEA R68, P1, R69, c[0x0][0x160], 0x1 ;  /* 0x0000580045447a11 */ /* 0x000fe400078208ff */
        /* <DEDUP_REMOVED lines=12> */
[----:B------:R-:W-:Y:S02]  /*10da0*/  IADD3 R67, R0, 0xa8, RZ ;  /* 0x000000a800437810 */ /* 0x000fe40007ffe0ff */
[----:B------:R-:W-:Y:S02]  /*10db0*/  LEA.HI.X R75, R75, c[0x0][0x164], R76, 0x1, P1 ;  /* 0x000059004b4b7a11 */ /* 0x000fe400008f0c4c */
[----:B------:R-:W-:Y:S02]  /*10dc0*/  LEA.HI.X.SX32 R84, R46, UR7, 0x1, P0 ;  /* 0x000000072e547c11 */ /* 0x000fe400080f0eff */
[----:B------:R-:W-:Y:S02]  /*10dd0*/  IADD3 R79, P1, R67, UR4, RZ ;  /* 0x00000004434f7c10 */ /* 0x000fe4000ff3e0ff */
[----:B------:R-:W-:-:S02]  /*10de0*/  LEA R76, P0, R77, c[0x0][0x160], 0x1 ;  /* 0x000058004d4c7a11 */ /* 0x000fc400078008ff */
[----:B------:R-:W-:Y:S02]  /*10df0*/  IADD3 R46, R0, 0xb8, RZ ;  /* 0x000000b8002e7810 */ /* 0x000fe40007ffe0ff */
[----:B------:R-:W-:Y:S02]  /*10e00*/  LEA.HI.X.SX32 R82, R67, UR7, 0x1, P1 ;  /* 0x0000000743527c11 */ /* 0x000fe400088f0eff */
[----:B------:R-:W-:Y:S02]  /*10e10*/  LEA.HI.X R77, R77, c[0x0][0x164], R84, 0x1, P0 ;  /* 0x000059004d4d7a11 */ /* 0x000fe400000f0c54 */
[----:B------:R-:W-:Y:S02]  /*10e20*/  LEA R78, P1, R79, c[0x0][0x160], 0x1 ;  /* 0x000058004f4e7a11 */ /* 0x000fe400078208ff */
[----:B------:R-:W-:Y:S02]  /*10e30*/  IADD3 R83, P0, R80, UR4, RZ ;  /* 0x0000000450537c10 */ /* 0x000fe4000ff1e0ff */
[----:B------:R-:W-:-:S02]  /*10e40*/  IADD3 R81, P2, R46, UR4, RZ ;  /* 0x000000042e517c10 */ /* 0x000fc4000ff5e0ff */
[----:B------:R-:W-:Y:S02]  /*10e50*/  LEA.HI.X R79, R79, c[0x0][0x164], R82, 0x1, P1 ;  /* 0x000059004f4f7a11 */ /* 0x000fe400008f0c52 */
[----:B------:R-:W-:Y:S02]  /*10e60*/  LEA.HI.X.SX32 R86, R80, UR7, 0x1, P0 ;  /* 0x0000000750567c11 */ /* 0x000fe400080f0eff */
[----:B------:R-:W-:Y:S02]  /*10e70*/  LEA.HI.X.SX32 R84, R46, UR7, 0x1, P2 ;  /* 0x000000072e547c11 */ /* 0x000fe400090f0eff */
[C---:B------:R-:W-:Y:S02]  /*10e80*/  LEA R80, P1, R81.reuse, c[0x0][0x160], 0x1 ;  /* 0x0000580051507a11 */ /* 0x040fe400078208ff */
[----:B------:R-:W-:Y:S02]  /*10e90*/  IADD3 R46, R0, 0xc8, RZ ;  /* 0x000000c8002e7810 */ /* 0x000fe40007ffe0ff */
[----:B------:R-:W-:-:S02]  /*10ea0*/  LEA.HI.X R81, R81, c[0x0][0x164], R84, 0x1, P1 ;  /* 0x0000590051517a11 */ /* 0x000fc400008f0c54 */
[C---:B------:R-:W-:Y:S02]  /*10eb0*/  LEA R82, P0, R83.reuse, c[0x0][0x160], 0x1 ;  /* 0x0000580053527a11 */ /* 0x040fe400078008ff */
[----:B------:R-:W-:Y:S02]  /*10ec0*/  IADD3 R87, P1, R46, UR4, RZ ;  /* 0x000000042e577c10 */ /* 0x000fe4000ff3e0ff */
[----:B------:R-:W-:Y:S02]  /*10ed0*/  IADD3 R67, R0, 0xc0, RZ ;  /* 0x000000c000437810 */ /* 0x000fe40007ffe0ff */
[----:B------:R-:W-:Y:S02]  /*10ee0*/  LEA.HI.X R83, R83, c[0x0][0x164], R86, 0x1, P0 ;  /* 0x0000590053537a11 */ /* 0x000fe400000f0c56 */
[----:B------:R-:W-:Y:S02]  /*10ef0*/  LEA.HI.X.SX32 R88, R46, UR7, 0x1, P1 ;  /* 0x000000072e587c11 */ /* 0x000fe400088f0eff */
[----:B------:R-:W-:-:S02]  /*10f00*/  LEA R86, P1, R87, c[0x0][0x160], 0x1 ;  /* 0x0000580057567a11 */ /* 0x000fc400078208ff */
[----:B------:R-:W-:Y:S02]  /*10f10*/  IADD3 R85, P2, R67, UR4, RZ ;  /* 0x0000000443557c10 */ /* 0x000fe4000ff5e0ff */
[----:B------:R-:W-:Y:S02]  /*10f20*/  IADD3 R46, R0, 0xd8, RZ ;  /* 0x000000d8002e7810 */ /* 0x000fe40007ffe0ff */
[----:B------:R-:W-:Y:S02]  /*10f30*/  LEA.HI.X R87, R87, c[0x0][0x164], R88, 0x1, P1 ;  /* 0x0000590057577a11 */ /* 0x000fe400008f0c58 */
[----:B------:R-:W-:Y:S02]  /*10f40*/  LEA.HI.X.SX32 R90, R67, UR7, 0x1, P2 ;  /* 0x00000007435a7c11 */ /* 0x000fe400090f0eff */
[----:B------:R-:W-:Y:S02]  /*10f50*/  LEA R84, P0, R85, c[0x0][0x160], 0x1 ;  /* 0x0000580055547a11 */ /* 0x000fe400078008ff */
[----:B------:R-:W-:-:S02]  /*10f60*/  IADD3 R95, P1, R46, UR4, RZ ;  /* 0x000000042e5f7c10 */ /* 0x000fc4000ff3e0ff */
[----:B------:R-:W-:Y:S02]  /*10f70*/  IADD3 R67, R0, 0xd0, RZ ;  /* 0x000000d000437810 */ /* 0x000fe40007ffe0ff */
[----:B------:R-:W-:Y:S02]  /*10f80*/  LEA.HI.X R85, R85, c[0x0][0x164], R90, 0x1, P0 ;  /* 0x0000590055557a11 */ /* 0x000fe400000f0c5a */
[----:B------:R-:W-:Y:S02]  /*10f90*/  IADD3 R93, P2, R91, UR4, RZ ;  /* 0x000000045b5d7c10 */ /* 0x000fe4000ff5e0ff */
[----:B------:R-:W-:Y:S02]  /*10fa0*/  LEA.HI.X.SX32 R46, R46, UR7, 0x1, P1 ;  /* 0x000000072e2e7c11 */ /* 0x000fe400088f0eff */
[----:B------:R-:W-:Y:S02]  /*10fb0*/  IADD3 R89, P0, R67, UR4, RZ ;  /* 0x0000000443597c10 */ /* 0x000fe4000ff1e0ff */
[----:B------:R-:W-:-:S02]  /*10fc0*/  LEA R90, P1, R95, c[0x0][0x160], 0x1 ;  /* 0x000058005f5a7a11 */ /* 0x000fc400078208ff */
[----:B------:R-:W-:Y:S02]  /*10fd0*/  LEA.HI.X.SX32 R94, R91, UR7, 0x1, P2 ;  /* 0x000000075b5e7c11 */ /* 0x000fe400090f0eff */
[----:B------:R-:W-:Y:S02]  /*10fe0*/  LEA.HI.X.SX32 R92, R67, UR7, 0x1, P0 ;  /* 0x00000007435c7c11 */ /* 0x000fe400080f0eff */
[----:B------:R-:W-:Y:S02]  /*10ff0*/  LEA.HI.X R91, R95, c[0x0][0x164], R46, 0x1, P1 ;  /* 0x000059005f5b7a11 */ /* 0x000fe400008f0c2e */
[C---:B------:R-:W-:Y:S02]  /*11000*/  IADD3 R46, R0.reuse, 0xe8, RZ ;  /* 0x000000e8002e7810 */ /* 0x040fe40007ffe0ff */
[C---:B------:R-:W-:Y:S02]  /*11010*/  IADD3 R67, R0.reuse, 0xf0, RZ ;  /* 0x000000f000437810 */ /* 0x040fe40007ffe0ff */
[----:B------:R-:W-:-:S02]  /*11020*/  IADD3 R0, R0, 0xf8, RZ ;  /* 0x000000f800007810 */ /* 0x000fc40007ffe0ff */
[C---:B------:R-:W-:Y:S02]  /*11030*/  LEA R88, P0, R89.reuse, c[0x0][0x160], 0x1 ;  /* 0x0000580059587a11 */ /* 0x040fe400078008ff */
[C---:B------:R-:W-:Y:S02]  /*11040*/  IADD3 R9, P2, R0.reuse, UR4, RZ ;  /* 0x0000000400097c10 */ /* 0x040fe4000ff5e0ff */
[----:B------:R-:W-:Y:S02]  /*11050*/  LEA.HI.X R89, R89, c[0x0][0x164], R92, 0x1, P0 ;  /* 0x0000590059597a11 */ /* 0x000fe400000f0c5c */
[----:B------:R-:W-:Y:S02]  /*11060*/  LEA.HI.X.SX32 R0, R0, UR7, 0x1, P2 ;  /* 0x0000000700007c11 */ /* 0x000fe400090f0eff */
[----:B------:R-:W-:Y:S02]  /*11070*/  LEA R98, P2, R9, c[0x0][0x160], 0x1 ;  /* 0x0000580009627a11 */ /* 0x000fe400078408ff */
[----:B------:R-:W-:-:S02]  /*11080*/  LEA R92, P0, R93, c[0x0][0x160], 0x1 ;  /* 0x000058005d5c7a11 */ /* 0x000fc400078008ff */
[--C-:B------:R-:W-:Y:S02]  /*11090*/  LEA.HI.X R99, R9, c[0x0][0x164], R0.reuse, 0x1, P2 ;  /* 0x0000590009637a11 */ /* 0x100fe400010f0c00 */
[----:B------:R-:W-:Y:S02]  /*110a0*/  PRMT R0, R4, 0x7632, R0 ;  /* 0x0000763204007816 */ /* 0x000fe40000000000 */
[----:B------:R-:W-:Y:S02]  /*110b0*/  F2FP.BF16.PACK_AB R22, R23, R22 ;  /* 0x000000161716723e */ /* 0x000fe400000010ff */
[----:B------:R-:W-:Y:S01]  /*110c0*/  LEA.HI.X R93, R93, c[0x0][0x164], R94, 0x1, P0 ;  /* 0x000059005d5d7a11 */ /* 0x000fe200000f0c5e */
[----:B------:R0:W-:Y:S01]  /*110d0*/  STG.E.U16 [R30.64], R0 ;  /* 0x000000001e007986 */ /* 0x0001e2000c101508 */
[----:B------:R-:W-:Y:S02]  /*110e0*/  F2FP.BF16.PACK_AB R24, R25, R24 ;  /* 0x000000181918723e */ /* 0x000fe400000010ff */
[----:B------:R-:W-:Y:S01]  /*110f0*/  IADD3 R95, P0, R46, UR4, RZ ;  /* 0x000000042e5f7c10 */ /* 0x000fe2000ff1e0ff */
[----:B------:R1:W-:Y:S01]  /*11100*/  STG.E.U16 [R28.64], R2 ;  /* 0x000000021c007986 */ /* 0x0003e2000c101508 */
[----:B------:R-:W-:-:S02]  /*11110*/  IADD3 R97, P1, R67, UR4, RZ ;  /* 0x0000000443617c10 */ /* 0x000fc4000ff3e0ff */
[----:B------:R-:W-:Y:S01]  /*11120*/  F2FP.BF16.PACK_AB R32, R33, R32 ;  /* 0x000000202120723e */ /* 0x000fe200000010ff */
[----:B------:R2:W-:Y:S01]  /*11130*/  STG.E.U16 [R34.64], R3 ;  /* 0x0000000322007986 */ /* 0x0005e2000c101508 */
[----:B------:R-:W-:Y:S02]  /*11140*/  F2FP.BF16.PACK_AB R47, R58, R47 ;  /* 0x0000002f3a2f723e */ /* 0x000fe400000010ff */
[----:B------:R-:W-:Y:S01]  /*11150*/  LEA.HI.X.SX32 R100, R46, UR7, 0x1, P0 ;  /* 0x000000072e647c11 */ /* 0x000fe200080f0eff */
[----:B------:R3:W-:Y:S01]  /*11160*/  STG.E.U16 [R40.64], R5 ;  /* 0x0000000528007986 */ /* 0x0007e2000c101508 */
[----:B0-----:R-:W-:Y:S02]  /*11170*/  PRMT R0, R7, 0x7632, R0 ;  /* 0x0000763207007816 */ /* 0x001fe40000000000 */
[----:B------:R-:W-:Y:S01]  /*11180*/  PRMT R31, R16, 0x7632, R31 ;  /* 0x00007632101f7816 */ /* 0x000fe2000000001f */
[----:B------:R0:W-:Y:S01]  /*11190*/  STG.E.U16 [R36.64], R6 ;  /* 0x0000000624007986 */ /* 0x0001e2000c101508 */
[----:B-1----:R-:W-:-:S02]  /*111a0*/  PRMT R2, R10, 0x7632, R2 ;  /* 0x000076320a027816 */ /* 0x002fc40000000002 */
[----:B------:R-:W-:Y:S01]  /*111b0*/  PRMT R28, R14, 0x7632, R28 ;  /* 0x000076320e1c7816 */ /* 0x000fe2000000001c */
[----:B------:R1:W-:Y:S01]  /*111c0*/  STG.E.U16 [R38.64], R7 ;  /* 0x0000000726007986 */ /* 0x0003e2000c101508 */
[----:B--2---:R-:W-:Y:S02]  /*111d0*/  PRMT R3, R12, 0x7632, R3 ;  /* 0x000076320c037816 */ /* 0x004fe40000000003 */
[----:B------:R-:W-:Y:S01]  /*111e0*/  PRMT R34, R18, 0x7632, R34 ;  /* 0x0000763212227816 */ /* 0x000fe20000000022 */
[----:B------:R2:W-:Y:S01]  /*111f0*/  STG.E.U16 [R42.64], R0 ;  /* 0x000000002a007986 */ /* 0x0005e2000c101508 */
[----:B---3--:R-:W-:Y:S02]  /*11200*/  PRMT R40, R24, 0x7632, R40 ;  /* 0x0000763218287816 */ /* 0x008fe40000000028 */
[----:B------:R-:W-:Y:S01]  /*11210*/  LEA.HI.X.SX32 R46, R67, UR7, 0x1, P1 ;  /* 0x00000007432e7c11 */ /* 0x000fe200088f0eff */
[----:B------:R3:W-:Y:S01]  /*11220*/  STG.E.U16 [R44.64], R10 ;  /* 0x0000000a2c007986 */ /* 0x0007e2000c101508 */
[----:B0-----:R-:W-:-:S02]  /*11230*/  PRMT R37, R20, 0x7632, R37 ;  /* 0x0000763214257816 */ /* 0x001fc40000000025 */
[----:B------:R-:W-:Y:S01]  /*11240*/  LEA R94, P0, R95, c[0x0][0x160], 0x1 ;  /* 0x000058005f5e7a11 */ /* 0x000fe200078008ff */
[----:B------:R0:W-:Y:S01]  /*11250*/  STG.E.U16 [R48.64], R2 ;  /* 0x0000000230007986 */ /* 0x0001e2000c101508 */
[----:B-1----:R-:W-:Y:S02]  /*11260*/  PRMT R39, R22, 0x7632, R39 ;  /* 0x0000763216277816 */ /* 0x002fe40000000027 */
[----:B------:R-:W-:Y:S01]  /*11270*/  F2FP.BF16.PACK_AB R59, R64, R59 ;  /* 0x0000003b403b723e */ /* 0x000fe200000010ff */
[----:B------:R-:W-:Y:S01]  /*11280*/  STG.E.U16 [R54.64], R12 ;  /* 0x0000000c36007986 */ /* 0x000fe2000c101508 */
[----:B--2---:R-:W-:Y:S02]  /*11290*/  PRMT R43, R32, 0x7632, R43 ;  /* 0x00007632202b7816 */ /* 0x004fe4000000002b */
[----:B------:R-:W-:Y:S01]  /*112a0*/  LEA R96, P1, R97, c[0x0][0x160], 0x1 ;  /* 0x0000580061607a11 */ /* 0x000fe200078208ff */
[----:B------:R-:W-:Y:S01]  /*112b0*/  STG.E.U16 [R50.64], R3 ;  /* 0x0000000332007986 */ /* 0x000fe2000c101508 */
[----:B---3--:R-:W-:-:S02]  /*112c0*/  PRMT R45, R47, 0x7632, R45 ;  /* 0x000076322f2d7816 */ /* 0x008fc4000000002d */
[----:B------:R-:W-:Y:S01]  /*112d0*/  F2FP.BF16.PACK_AB R65, R66, R65 ;  /* 0x000000414241723e */ /* 0x000fe200000010ff */
[----:B------:R-:W-:Y:S01]  /*112e0*/  STG.E.U16 [R52.64], R14 ;  /* 0x0000000e34007986 */ /* 0x000fe2000c101508 */
[----:B------:R-:W-:Y:S02]  /*112f0*/  LEA.HI.X R95, R95, c[0x0][0x164], R100, 0x1, P0 ;  /* 0x000059005f5f7a11 */ /* 0x000fe400000f0c64 */
[----:B------:R-:W-:Y:S01]  /*11300*/  PRMT R0, R59, 0x7632, R0 ;  /* 0x000076323b007816 */ /* 0x000fe20000000000 */
[----:B------:R-:W-:Y:S01]  /*11310*/  STG.E.U16 [R56.64], R28 ;  /* 0x0000001c38007986 */ /* 0x000fe2000c101508 */
[----:B------:R-:W-:Y:S02]  /*11320*/  LEA.HI.X R97, R97, c[0x0][0x164], R46, 0x1, P1 ;  /* 0x0000590061617a11 */ /* 0x000fe400008f0c2e */
[----:B0-----:R-:W-:Y:S01]  /*11330*/  PRMT R49, R65, 0x7632, R49 ;  /* 0x0000763241317816 */ /* 0x001fe20000000031 */
        /* <DEDUP_REMOVED lines=19> */
.L_x_13670:
        /* <DEDUP_REMOVED lines=9> */
.L_x_23932:


//--------------------- .text._ZN4vllm25paged_attention_v1_kernelI13__nv_bfloat16S1_Li192ELi32ELi128ELNS_18Fp8KVCacheDataTypeE0ELb1EEEvPT_PKS3_PKT0_S9_ifPKiSB_iPKfiiiSD_SD_iiiii --------------------------
	.section	.text._ZN4vllm25paged_attention_v1_kernelI13__nv_bfloat16S1_Li192ELi32ELi128ELNS_18Fp8KVCacheDataTypeE0ELb1EEEvPT_PKS3_PKT0_S9_ifPKiSB_iPKfiiiSD_SD_iiiii,"ax",@progbits
	.sectioninfo	@"SHI_REGISTERS=254"
	.align	128
        .global         _ZN4vllm25paged_attention_v1_kernelI13__nv_bfloat16S1_Li192ELi32ELi128ELNS_18Fp8KVCacheDataTypeE0ELb1EEEvPT_PKS3_PKT0_S9_ifPKiSB_iPKfiiiSD_SD_iiiii
        .type           _ZN4vllm25paged_attention_v1_kernelI13__nv_bfloat16S1_Li192ELi32ELi128ELNS_18Fp8KVCacheDataTypeE0ELb1EEEvPT_PKS3_PKT0_S9_ifPKiSB_iPKfiiiSD_SD_iiiii,@function
        .size           _ZN4vllm25paged_attention_v1_kernelI13__nv_bfloat16S1_Li192ELi32ELi128ELNS_18Fp8KVCacheDataTypeE0ELb1EEEvPT_PKS3_PKT0_S9_ifPKiSB_iPKfiiiSD_SD_iiiii,(.L_x_23933 - _ZN4vllm25paged_attention_v1_kernelI13__nv_bfloat16S1_Li192ELi32ELi128ELNS_18Fp8KVCacheDataTypeE0ELb1EEEvPT_PKS3_PKT0_S9_ifPKiSB_iPKfiiiSD_SD_iiiii)
        .other          _ZN4vllm25paged_attention_v1_kernelI13__nv_bfloat16S1_Li192ELi32ELi128ELNS_18Fp8KVCacheDataTypeE0ELb1EEEvPT_PKS3_PKT0_S9_ifPKiSB_iPKfiiiSD_SD_iiiii,@"STO_CUDA_ENTRY STV_DEFAULT"
_ZN4vllm25paged_attention_v1_kernelI13__nv_bfloat16S1_Li192ELi32ELi128ELNS_18Fp8KVCacheDataTypeE0ELb1EEEvPT_PKS3_PKT0_S9_ifPKiSB_iPKfiiiSD_SD_iiiii:
.text._ZN4vllm25paged_attention_v1_kernelI13__nv_bfloat16S1_Li192ELi32ELi128ELNS_18Fp8KVCacheDataTypeE0ELb1EEEvPT_PKS3_PKT0_S9_ifPKiSB_iPKfiiiSD_SD_iiiii:
[----:B------:R-:W-:Y:S02]  /*0000*/  IMAD.MOV.U32 R1, RZ, RZ, c[0x0][0x28] ;  /* 0x00000a00ff017624 */ /* 0x000fe400078e00ff */
[----:B------:R-:W-:Y:S01]  /*0010*/  IABS R4, c[0x0][0x180] ;  /* 0x0000600000047a13 */ /* 0x000fe20000000000 */
[----:B------:R-:W0:Y:S01]  /*0020*/  S2UR UR7, SR_CTAID.Y ;  /* 0x00000000000779c3 */ /* 0x000e220000002600 */
[----:B------:R-:W-:Y:S02]  /*0030*/  UMOV UR8, 0x4 ;  /* 0x0000000400087882 */ /* 0x000fe40000000000 */
        /* <DEDUP_REMOVED lines=60> */
[----:B------:R-:W-:Y:S02]  /*0400*/  UMOV UR4, URZ ;  /* 0x0000003f00047c82 */ /* 0x000fe40008000000 */
[----:B0-----:R-:W-:-:S04]  /*0410*/  UIADD3 UR8, URZ, -UR5, URZ ;  /* 0x800000053f087290 */ /* 0x001fc8000fffe03f */
[----:B------:R-:W-:-:S04]  /*0420*/  UIMAD UR8, UR8, UR15, URZ ;  /* 0x0000000f080872a4 */ /* 0x000fc8000f8e023f */
[----:B------:R-:W-:-:S04]  /*0430*/  UIMAD.WIDE.U32 UR4, UR5, UR8, UR4 ;  /* 0x00000008050472a5 */ /* 0x000fc8000f8e0004 */
[----:B-1----:R-:W-:-:S04]  /*0440*/  UIMAD.WIDE.U32 UR4, UR5, UR9, URZ ;  /* 0x00000009050472a5 */ /* 0x002fc8000f8e003f */
[----:B--2---:R-:W-:Y:S01]  /*0450*/  UIMAD UR4, UR5, UR12, UR9 ;  /* 0x0000000c050472a4 */ /* 0x004fe2000f8e0209 */
[----:B------:R-:W0:Y:S03]  /*0460*/  S2R R79, SR_TID.X ;  /* 0x00000000004f7919 */ /* 0x000e260000002100 */
[----:B------:R-:W-:-:S11]  /*0470*/  UISETP.GT.U32.AND UP1, UPT, UR15, UR4, UPT ;  /* 0x000000040f00728c */ /* 0x000fd6000bf24070 */
[----:B------:R-:W-:-:S04]  /*0480*/  @!UP1 UIADD3 UR4, UR4, -UR15, URZ ;  /* 0x8000000f04049290 */ /* 0x000fc8000fffe03f */
[----:B------:R-:W-:Y:S02]  /*0490*/  UISETP.GE.U32.AND UP0, UPT, UR4, UR15, UPT ;  /* 0x0000000f0400728c */ /* 0x000fe4000bf06070 */
[----:B------:R-:W-:Y:S02]  /*04a0*/  ULOP3.LUT UR4, UR6, UR14, URZ, 0x3c, !UPT ;  /* 0x0000000e06047292 */ /* 0x000fe4000f8e3c3f */
[----:B------:R-:W-:Y:S02]  /*04b0*/  @!UP1 UIADD3 UR5, UR5, 0x1, URZ ;  /* 0x0000000105059890 */ /* 0x000fe4000fffe03f */
[----:B------:R-:W-:Y:S01]  /*04c0*/  UISETP.GE.AND UP1, UPT, UR4, URZ, UPT ;  /* 0x0000003f0400728c */ /* 0x000fe2000bf26270 */
[----:B0-----:R-:W-:Y:S02]  /*04d0*/  ISETP.GT.AND P0, PT, R79, 0x17, PT ;  /* 0x000000174f00780c */ /* 0x001fe40003f04270 */
[----:B------:R-:W-:Y:S02]  /*04e0*/  SHF.R.S32.HI R0, RZ, 0x1f, R79 ;  /* 0x0000001fff007819 */ /* 0x000fe4000001144f */
[----:B------:R-:W-:-:S02]  /*04f0*/  @UP0 UIADD3 UR5, UR5, 0x1, URZ ;  /* 0x0000000105050890 */ /* 0x000fc4000fffe03f */
[----:B------:R-:W-:Y:S01]  /*0500*/  UISETP.NE.AND UP0, UPT, UR14, URZ, UPT ;  /* 0x0000003f0e00728c */ /* 0x000fe2000bf05270 */
[----:B------:R-:W-:Y:S01]  /*0510*/  LEA.HI R0, R0, R79, RZ, 0x5 ;  /* 0x0000004f00007211 */ /* 0x000fe200078f28ff */
[----:B---3--:R0:W1:Y:S03]  /*0520*/  R2UR UR18, R7 ;  /* 0x00000000071273c2 */ /* 0x00806600000e0000 */
[----:B------:R-:W-:Y:S01]  /*0530*/  UMOV UR15, UR5 ;  /* 0x00000005000f7c82 */ /* 0x000fe20008000000 */
[----:B------:R-:W-:Y:S01]  /*0540*/  LOP3.LUT R2, R0, 0xffffffe0, RZ, 0xc0, !PT ;  /* 0xffffffe000027812 */ /* 0x000fe200078ec0ff */
[----:B------:R-:W-:Y:S01]  /*0550*/  @!UP1 UIADD3 UR15, URZ, -UR15, URZ ;  /* 0x8000000f3f0f9290 */ /* 0x000fe2000fffe03f */
[----:B------:R-:W-:Y:S03]  /*0560*/  BSSY B0, `(.L_x_13671) ;  /* 0x0000053000007945 */ /* 0x000fe60003800000 */
[----:B------:R-:W-:Y:S01]  /*0570*/  @!UP0 ULOP3.LUT UR15, URZ, UR14, URZ, 0x33, !UPT ;  /* 0x0000000e3f0f8292 */ /* 0x000fe2000f8e333f */
[----:B------:R-:W-:Y:S01]  /*0580*/  SHF.R.S32.HI R78, RZ, 0x5, R0 ;  /* 0x00000005ff4e7819 */ /* 0x000fe20000011400 */
[----:B------:R-:W-:Y:S01]  /*0590*/  IMAD.IADD R77, R79, 0x1, -R2 ;  /* 0x000000014f4d7824 */ /* 0x000fe200078e0a02 */
[----:B------:R-:W-:Y:S05]  /*05a0*/  @P0 BRA `(.L_x_13672) ;  /* 0x000004e000000947 */ /* 0x000fea0003800000 */
[----:B0-----:R-:W0:Y:S01]  /*05b0*/  S2R R3, SR_CTAID.Y ;  /* 0x0000000000037919 */ /* 0x001e220000002600 */
[----:B------:R-:W-:Y:S01]  /*05c0*/  IMNMX R0, R79, -0x68, !PT ;  /* 0xffffff984f007817 */ /* 0x000fe20007800200 */
[----:B------:R-:W-:Y:S01]  /*05d0*/  IMAD R5, R5, 0xc0, RZ ;  /* 0x000000c005057824 */ /* 0x000fe200078e02ff */
[----:B------:R-:W-:Y:S01]  /*05e0*/  BSSY B1, `(.L_x_13673) ;  /* 0x0000024000017945 */ /* 0x000fe20003800000 */
[----:B------:R-:W-:Y:S01]  /*05f0*/  IMAD.MOV.U32 R6, RZ, RZ, R79 ;  /* 0x000000ffff067224 */ /* 0x000fe200078e004f */
[----:B------:R-:W-:-:S02]  /*0600*/  IADD3 R0, -R79, 0x7f, R0 ;  /* 0x0000007f4f007810 */ /* 0x000fc40007ffe100 */
[----:B------:R-:W-:Y:S02]  /*0610*/  SHF.R.S32.HI R13, RZ, 0x1f, R5 ;  /* 0x0000001fff0d7819 */ /* 0x000fe40000011405 */
[C---:B------:R-:W-:Y:S02]  /*0620*/  LEA.HI R2, R0.reuse, 0x1, RZ, 0x19 ;  /* 0x0000000100027811 */ /* 0x040fe400078fc8ff */
        /* <DEDUP_REMOVED lines=16> */
.L_x_13675:
        /* <DEDUP_REMOVED lines=15> */
.L_x_13674:
[----:B------:R-:W-:Y:S05]  /*0820*/  BSYNC B1 ;  /* 0x0000000000017941 */ /* 0x000fea0003800000 */
.L_x_13673:
        /* <DEDUP_REMOVED lines=10> */
.L_x_13676:
        /* <DEDUP_REMOVED lines=28> */
.L_x_13672:
[----:B0-----:R-:W-:Y:S05]  /*0a90*/  BSYNC B0 ;  /* 0x0000000000007941 */ /* 0x001fea0003800000 */
.L_x_13671:
[----:B------:R-:W-:Y:S01]  /*0aa0*/  IABS R208, c[0x0][0x1d4] ;  /* 0x0000750000d07a13 */ /* 0x000fe20000000000 */
[----:B-1----:R-:W-:Y:S01]  /*0ab0*/  UIADD3 UR8, UR18, -0x1, URZ ;  /* 0xffffffff12087890 */ /* 0x002fe2000fffe03f */
[----:B------:R-:W-:Y:S01]  /*0ac0*/  BAR.SYNC.DEFER_BLOCKING 0x0 ;  /* 0x0000000000007b1d */ /* 0x000fe20000010000 */
[----:B------:R-:W-:-:S02]  /*0ad0*/  IMAD.MOV.U32 R27, RZ, RZ, -0x800001 ;  /* 0xff7fffffff1b7424 */ /* 0x000fc400078e00ff */
[----:B------:R-:W-:Y:S02]  /*0ae0*/  IMAD.MOV.U32 R76, RZ, RZ, R208 ;  /* 0x000000ffff4c7224 */ /* 0x000fe400078e00d0 */
[----:B------:R-:W-:Y:S01]  /*0af0*/  IMAD.U32 R3, RZ, RZ, UR8 ;  /* 0x00000008ff037e24 */ /* 0x000fe2000f8e00ff */
[----:B------:R-:W0:Y:S01]  /*0b00*/  I2F.RP R0, R208 ;  /* 0x000000d000007306 */ /* 0x000e220000209400 */
[----:B------:R-:W1:Y:S01]  /*0b10*/  R2UR UR20, R208 ;  /* 0x00000000d01473c2 */ /* 0x000e6200000e0000 */
[----:B------:R-:W-:Y:S01]  /*0b20*/  ULDC UR19, c[0x0][0x1d8] ;  /* 0x0000760000137ab9 */ /* 0x000fe20000000800 */
[----:B------:R-:W-:Y:S01]  /*0b30*/  BSSY B0, `(.L_x_13677) ;  /* 0x0000341000007945 */ /* 0x000fe20003800000 */
[----:B------:R-:W-:Y:S01]  /*0b40*/  IABS R3, R3 ;  /* 0x0000000300037213 */ /* 0x000fe20000000000 */
[----:B------:R-:W-:Y:S02]  /*0b50*/  UISETP.GT.AND UP1, UPT, UR19, -0x1, UPT ;  /* 0xffffffff1300788c */ /* 0x000fe4000bf24270 */
[----:B------:R-:W-:-:S02]  /*0b60*/  ULDC UR22, c[0x0][0x1d4] ;  /* 0x0000750000167ab9 */ /* 0x000fc40000000800 */
[----:B------:R-:W2:Y:S01]  /*0b70*/  R2UR UR12, R3 ;  /* 0x00000000030c73c2 */ /* 0x000ea200000e0000 */
[----:B------:R-:W-:Y:S02]  /*0b80*/  ULOP3.LUT UR8, UR8, UR22, URZ, 0x3c, !UPT ;  /* 0x0000001608087292 */ /* 0x000fe4000f8e3c3f */
[----:B------:R-:W-:Y:S02]  /*0b90*/  ULDC UR14, c[0x0][0x1c8] ;  /* 0x00007200000e7ab9 */ /* 0x000fe40000000800 */
[----:B------:R-:W-:Y:S01]  /*0ba0*/  ULDC UR17, c[0x0][0x180] ;  /* 0x0000600000117ab9 */ /* 0x000fe20000000800 */
[----:B0-----:R-:W0:Y:S02]  /*0bb0*/  MUFU.RCP R0, R0 ;  /* 0x0000000000007308 */ /* 0x001e240000001000 */
[----:B------:R-:W3:Y:S01]  /*0bc0*/  R2UR UR21, R208 ;  /* 0x00000000d01573c2 */ /* 0x000ee200000e0000 */
[----:B------:R-:W-:Y:S02]  /*0bd0*/  UISETP.NE.AND UP0, UPT, URZ, UR22, UPT ;  /* 0x000000163f00728c */ /* 0x000fe4000bf05270 */
        /* <DEDUP_REMOVED lines=10> */
[----:B--2---:R-:W-:-:S04]  /*0c80*/  UIMAD.WIDE.U32 UR4, UR16, UR12, URZ ;  /* 0x0000000c100472a5 */ /* 0x004fc8000f8e003f */
[----:B------:R-:W-:-:S04]  /*0c90*/  UIADD3 UR4, URZ, -UR5, URZ ;  /* 0x800000053f047290 */ /* 0x000fc8000fffe03f */
[----:B------:R-:W-:-:S03]  /*0ca0*/  UIMAD UR4, UR20, UR4, UR12 ;  /* 0x00000004140472a4 */ /* 0x000fc6000f8e020c */
[----:B------:R-:W-:Y:S02]  /*0cb0*/  ULDC UR12, c[0x0][0x198] ;  /* 0x00006600000c7ab9 */ /* 0x000fe40000000800 */
[----:B---3--:R-:W-:Y:S02]  /*0cc0*/  UISETP.GT.U32.AND UP3, UPT, UR21, UR4, UPT ;  /* 0x000000041500728c */ /* 0x008fe4000bf64070 */
[----:B------:R-:W-:Y:S02]  /*0cd0*/  UIMAD UR7, UR7, UR12, URZ ;  /* 0x0000000c070772a4 */ /* 0x000fe4000f8e023f */
[----:B------:R-:W-:-:S04]  /*0ce0*/  USHF.R.S32.HI UR12, URZ, 0x1f, UR9 ;  /* 0x0000001f3f0c7899 */ /* 0x000fc80008011409 */
[----:B------:R-:W-:Y:S02]  /*0cf0*/  ULEA.HI UR12, UR12, UR9, URZ, 0x5 ;  /* 0x000000090c0c7291 */ /* 0x000fe4000f8f283f */
[----:B------:R-:W-:Y:S02]  /*0d00*/  @!UP1 UIADD3 UR9, URZ, -UR19, URZ ;  /* 0x800000133f099290 */ /* 0x000fe4000fffe03f */
[----:B------:R-:W-:Y:S02]  /*0d10*/  @!UP3 UIADD3 UR4, UR4, -UR20, URZ ;  /* 0x800000140404b290 */ /* 0x000fe4000fffe03f */
[----:B------:R-:W-:Y:S02]  /*0d20*/  USHF.R.S32.HI UR12, URZ, 0x5, UR12 ;  /* 0x000000053f0c7899 */ /* 0x000fe4000801140c */
[----:B------:R-:W-:Y:S02]  /*0d30*/  UISETP.GE.U32.AND UP2, UPT, UR4, UR21, UPT ;  /* 0x000000150400728c */ /* 0x000fe4000bf46070 */
[----:B------:R-:W-:-:S02]  /*0d40*/  @!UP3 UIADD3 UR5, UR5, 0x1, URZ ;  /* 0x000000010505b890 */ /* 0x000fc4000fffe03f */
[----:B------:R-:W-:Y:S01]  /*0d50*/  UISETP.GE.AND UP3, UPT, UR8, URZ, UPT ;  /* 0x0000003f0800728c */ /* 0x000fe2000bf66270 */
[----:B------:R-:W-:Y:S01]  /*0d60*/  ISETP.GE.AND P0, PT, R78, UR12, PT ;  /* 0x0000000c4e007c0c */ /* 0x000fe2000bf06270 */
[----:B------:R-:W-:-:S04]  /*0d70*/  @!UP1 UIMAD UR4, UR14, UR17, UR15 ;  /* 0x000000110e0492a4 */ /* 0x000fc8000f8e020f */
[----:B------:R-:W-:Y:S02]  /*0d80*/  @!UP1 UIMAD UR4, UR4, UR9, URZ ;  /* 0x00000009040492a4 */ /* 0x000fe4000f8e023f */
[----:B------:R-:W-:Y:S02]  /*0d90*/  @UP2 UIADD3 UR5, UR5, 0x1, URZ ;  /* 0x0000000105052890 */ /* 0x000fe4000fffe03f */
[----:B------:R-:W-:Y:S02]  /*0da0*/  @UP1 UIMAD UR4, UR6, UR19, URZ ;  /* 0x00000013060412a4 */ /* 0x000fe4000f8e023f */
[----:B------:R-:W-:Y:S02]  /*0db0*/  @!UP3 UIADD3 UR5, URZ, -UR5, URZ ;  /* 0x800000053f05b290 */ /* 0x000fe4000fffe03f */
[----:B------:R-:W-:Y:S02]  /*0dc0*/  USHF.R.S32.HI UR9, URZ, 0x1f, UR7 ;  /* 0x0000001f3f097899 */ /* 0x000fe40008011407 */
[----:B------:R-:W-:-:S02]  /*0dd0*/  UIADD3 UR6, UR4, 0x1, URZ ;  /* 0x0000000104067890 */ /* 0x000fc4000fffe03f */
[----:B------:R-:W-:Y:S01]  /*0de0*/  @!UP0 ULOP3.LUT UR5, URZ, UR22, URZ, 0x33, !UPT ;  /* 0x000000163f058292 */ /* 0x000fe2000f8e333f */
[----:B------:R-:W-:Y:S06]  /*0df0*/  @P0 BRA `(.L_x_13678) ;  /* 0x0000314000000947 */ /* 0x000fec0003800000 */
[----:B------:R-:W0:Y:S01]  /*0e00*/  LDS.128 R8, [RZ] ;  /* 0x00000000ff087984 */ /* 0x000e220000000c00 */
[----:B------:R-:W-:Y:S01]  /*0e10*/  ULDC UR4, c[0x0][0x1b0] ;  /* 0x00006c0000047ab9 */ /* 0x000fe20000000800 */
[----:B------:R-:W-:Y:S01]  /*0e20*/  IMAD.SHL.U32 R2, R77, 0x8, RZ ;  /* 0x000000084d027824 */ /* 0x000fe200078e00ff */
[----:B------:R-:W-:Y:S01]  /*0e30*/  UIMAD UR4, UR15, UR4, URZ ;  /* 0x000000040f0472a4 */ /* 0x000fe2000f8e023f */
[----:B------:R-:W1:Y:S01]  /*0e40*/  LDS.128 R12, [0x10] ;  /* 0x00001000ff0c7984 */ /* 0x000e620000000c00 */
[----:B------:R-:W-:Y:S02]  /*0e50*/  IMAD.U32 R200, RZ, RZ, UR5 ;  /* 0x00000005ffc87e24 */ /* 0x000fe4000f8e00ff */
[----:B------:R-:W-:Y:S01]  /*0e60*/  SHF.R.S32.HI R0, RZ, 0x1f, R2 ;  /* 0x0000001fff007819 */ /* 0x000fe20000011402 */
[----:B------:R-:W2:Y:S01]  /*0e70*/  LDS.128 R16, [0x20] ;  /* 0x00002000ff107984 */ /* 0x000ea20000000c00 */
[----:B------:R-:W-:Y:S01]  /*0e80*/  IMAD.U32 R3, RZ, RZ, UR4 ;  /* 0x00000004ff037e24 */ /* 0x000fe2000f8e00ff */
[----:B------:R-:W-:Y:S01]  /*0e90*/  IADD3 R2, P0, R2, UR4, RZ ;  /* 0x0000000402027c10 */ /* 0x000fe2000ff1e0ff */
[----:B------:R-:W-:Y:S01]  /*0ea0*/  IMAD.MOV.U32 R199, RZ, RZ, R78 ;  /* 0x000000ffffc77224 */ /* 0x000fe200078e004e */
[----:B------:R-:W3:Y:S01]  /*0eb0*/  LDS.128 R20, [0x30] ;  /* 0x00003000ff147984 */ /* 0x000ee20000000c00 */
[----:B------:R-:W-:-:S02]  /*0ec0*/  IADD3 R200, R200, -c[0x0][0x1cc], RZ ;  /* 0x80007300c8c87a10 */ /* 0x000fc40007ffe0ff */
[----:B------:R-:W-:Y:S01]  /*0ed0*/  LEA.HI.X.SX32 R3, R3, R0, 0x1, P0 ;  /* 0x0000000003037211 */ /* 0x000fe200000f0eff */
[----:B------:R-:W4:Y:S04]  /*0ee0*/  LDS.128 R24, [0x40] ;  /* 0x00004000ff187984 */ /* 0x000f280000000c00 */
[----:B------:R-:W2:Y:S01]  /*0ef0*/  LDS.128 R4, [0x50] ;  /* 0x00005000ff047984 */ /* 0x000ea20000000c00 */
        /* <DEDUP_REMOVED lines=8> */
[--C-:B-1----:R-:W-:Y:S01]  /*0f80*/  PRMT R67, RZ, 0x5410, R12.reuse ;  /* 0x00005410ff437816 */ /* 0x102fe2000000000c */
        /* <DEDUP_REMOVED lines=8> */
[--C-:B--2---:R-:W-:Y:S01]  /*1010*/  PRMT R59, RZ, 0x5410, R16.reuse ;  /* 0x00005410ff3b7816 */ /* 0x104fe20000000010 */
        /* <DEDUP_REMOVED lines=9> */
[----:B------:R-:W2:Y:S01]  /*10b0*/  LDS.128 R16, [0x80] ;  /* 0x00008000ff107984 */ /* 0x000ea20000000c00 */
[----:B------:R-:W-:Y:S02]  /*10c0*/  PRMT R50, RZ, 0x7610, R20 ;  /* 0x00007610ff327816 */ /* 0x000fe40000000014 */
[--C-:B------:R-:W-:Y:S02]  /*10d0*/  PRMT R49, RZ, 0x5410, R21.reuse ;  /* 0x00005410ff317816 */ /* 0x100fe40000000015 */
[----:B------:R-:W-:-:S02]  /*10e0*/  PRMT R48, RZ, 0x7610, R21 ;  /* 0x00007610ff307816 */ /* 0x000fc40000000015 */
[--C-:B------:R-:W-:Y:S02]  /*10f0*/  PRMT R47, RZ, 0x5410, R22.reuse ;  /* 0x00005410ff2f7816 */ /* 0x100fe40000000016 */
[----:B------:R-:W-:Y:S02]  /*1100*/  PRMT R46, RZ, 0x7610, R22 ;  /* 0x00007610ff2e7816 */ /* 0x000fe40000000016 */
[--C-:B------:R-:W-:Y:S02]  /*1110*/  PRMT R45, RZ, 0x5410, R23.reuse ;  /* 0x00005410ff2d7816 */ /* 0x100fe40000000017 */
[----:B------:R-:W-:Y:S02]  /*1120*/  PRMT R44, RZ, 0x7610, R23 ;  /* 0x00007610ff2c7816 */ /* 0x000fe40000000017 */
[--C-:B----4-:R-:W-:Y:S01]  /*1130*/  PRMT R43, RZ, 0x5410, R24.reuse ;  /* 0x00005410ff2b7816 */ /* 0x110fe20000000018 */
[----:B------:R-:W3:Y:S01]  /*1140*/  LDS.128 R20, [0x90] ;  /* 0x00009000ff147984 */ /* 0x000ee20000000c00 */
        /* <DEDUP_REMOVED lines=17> */
[--C-:B0-----:R-:W-:Y:S02]  /*1260*/  PRMT R0, RZ, 0x5410, R8.reuse ;  /* 0x00005410ff007816 */ /* 0x101fe40000000008 */
[----:B------:R-:W-:Y:S02]  /*1270*/  PRMT R82, RZ, 0x7610, R8 ;  /* 0x00007610ff527816 */ /* 0x000fe40000000008 */
[--C-:B------:R-:W-:Y:S02]  /*1280*/  PRMT R81, RZ, 0x5410, R9.reuse ;  /* 0x00005410ff517816 */ /* 0x100fe40000000009 */
[----:B------:R-:W-:-:S02]  /*1290*/  PRMT R84, RZ, 0x7610, R9 ;  /* 0x00007610ff547816 */ /* 0x000fc40000000009 */
        /* <DEDUP_REMOVED lines=104> */
[----:B0-----:R-:W-:Y:S02]  /*1920*/  PRMT R180, RZ, 0x5410, R10 ;  /* 0x00005410ffb47816 */ /* 0x001fe4000000000a */
[----:B------:R-:W-:Y:S02]  /*1930*/  PRMT R181, RZ, 0x5410, R11 ;  /* 0x00005410ffb57816 */ /* 0x000fe4000000000b */
[----:B-1----:R-:W-:Y:S02]  /*1940*/  PRMT R182, RZ, 0x5410, R12 ;  /* 0x00005410ffb67816 */ /* 0x002fe4000000000c */
[----:B------:R-:W-:-:S02]  /*1950*/  PRMT R183, RZ, 0x5410, R13 ;  /* 0x00005410ffb77816 */ /* 0x000fc4000000000d */
[----:B------:R-:W-:Y:S02]  /*1960*/  PRMT R184, RZ, 0x5410, R14 ;  /* 0x00005410ffb87816 */ /* 0x000fe4000000000e */
[----:B------:R-:W-:Y:S02]  /*1970*/  PRMT R185, RZ, 0x5410, R15 ;  /* 0x00005410ffb97816 */ /* 0x000fe4000000000f */
[----:B--2---:R-:W-:Y:S02]  /*1980*/  PRMT R186, RZ, 0x5410, R16 ;  /* 0x00005410ffba7816 */ /* 0x004fe40000000010 */
[----:B------:R-:W-:Y:S02]  /*1990*/  PRMT R187, RZ, 0x5410, R17 ;  /* 0x00005410ffbb7816 */ /* 0x000fe40000000011 */
[----:B------:R-:W-:Y:S02]  /*19a0*/  PRMT R188, RZ, 0x5410, R18 ;  /* 0x00005410ffbc7816 */ /* 0x000fe40000000012 */
        /* <DEDUP_REMOVED lines=8> */
[--C-:B------:R-:W-:Y:S02]  /*1a30*/  PRMT R197, RZ, 0x5410, R27.reuse ;  /* 0x00005410ffc57816 */ /* 0x100fe4000000001b */
[----:B------:R-:W-:Y:S01]  /*1a40*/  PRMT R198, RZ, 0x7610, R27 ;  /* 0x00007610ffc67816 */ /* 0x000fe2000000001b */
[----:B------:R-:W-:Y:S01]  /*1a50*/  IMAD.MOV.U32 R27, RZ, RZ, -0x800001 ;  /* 0xff7fffffff1b7424 */ /* 0x000fe200078e00ff */
        /* <DEDUP_REMOVED lines=29> */
.L_x_13682:
[----:B------:R-:W-:Y:S01]  /*1c30*/  IMAD.SHL.U32 R210, R199, 0x20, RZ ;  /* 0x00000020c7d27824 */ /* 0x000fe200078e00ff */
[----:B------:R-:W-:Y:S01]  /*1c40*/  IABS R9, c[0x0][0x1d0] ;  /* 0x0000740000097a13 */ /* 0x000fe20000000000 */
[----:B------:R-:W-:Y:S01]  /*1c50*/  BSSY B1, `(.L_x_13679) ;  /* 0x000022a000017945 */ /* 0x000fe20003800000 */
[----:B------:R-:W-:Y:S02]  /*1c60*/  IABS R208, c[0x0][0x1d4] ;  /* 0x0000750000d07a13 */ /* 0x000fe40000000000 */
[----:B------:R-:W-:Y:S01]  /*1c70*/  IABS R5, R210 ;  /* 0x000000d200057213 */ /* 0x000fe20000000000 */
[----:B0-----:R-:W0:Y:S04]  /*1c80*/  I2F.RP R7, R9 ;  /* 0x0000000900077306 */ /* 0x001e280000209400 */
[----:B------:R-:W-:-:S04]  /*1c90*/  IMAD.HI.U32 R4, R5, UR16, RZ ;  /* 0x0000001005047c27 */ /* 0x000fc8000f8e00ff */
[----:B------:R-:W-:-:S04]  /*1ca0*/  IMAD.MOV R6, RZ, RZ, -R4 ;  /* 0x000000ffff067224 */ /* 0x000fc800078e0a04 */
[----:B------:R-:W-:Y:S01]  /*1cb0*/  IMAD R5, R208, R6, R5 ;  /* 0x00000006d0057224 */ /* 0x000fe200078e0205 */
[----:B------:R-:W-:Y:S01]  /*1cc0*/  LOP3.LUT R6, R210, c[0x0][0x1d4], RZ, 0x3c, !PT ;  /* 0x00007500d2067a12 */ /* 0x000fe200078e3cff */
[----:B------:R-:W-:Y:S01]  /*1cd0*/  IMAD.IADD R210, R77, 0x1, R210 ;  /* 0x000000014dd27824 */ /* 0x000fe200078e02d2 */
[----:B0-----:R-:W0:Y:S02]  /*1ce0*/  MUFU.RCP R7, R7 ;  /* 0x0000000700077308 */ /* 0x001e240000001000 */
[----:B------:R-:W-:Y:S02]  /*1cf0*/  ISETP.GT.U32.AND P1, PT, R76, R5, PT ;  /* 0x000000054c00720c */ /* 0x000fe40003f24070 */
[----:B------:R-:W-:-:S11]  /*1d00*/  ISETP.GE.AND P2, PT, R6, RZ, PT ;  /* 0x000000ff0600720c */ /* 0x000fd60003f46270 */
[----:B------:R-:W-:Y:S01]  /*1d10*/  @!P1 IMAD.IADD R5, R5, 0x1, -R208 ;  /* 0x0000000105059824 */ /* 0x000fe200078e0ad0 */
[----:B------:R-:W-:Y:S02]  /*1d20*/  @!P1 IADD3 R4, R4, 0x1, RZ ;  /* 0x0000000104049810 */ /* 0x000fe40007ffe0ff */
[----:B------:R-:W-:Y:S02]  /*1d30*/  ISETP.NE.AND P1, PT, RZ, c[0x0][0x1d4], PT ;  /* 0x00007500ff007a0c */ /* 0x000fe40003f25270 */
[----:B------:R-:W-:Y:S02]  /*1d40*/  ISETP.GE.U32.AND P0, PT, R5, R76, PT ;  /* 0x0000004c0500720c */ /* 0x000fe40003f06070 */
[----:B0-----:R-:W-:-:S06]  /*1d50*/  IADD3 R5, R7, 0xffffffe, RZ ;  /* 0x0ffffffe07057810 */ /* 0x001fcc0007ffe0ff */
[----:B------:R-:W0:Y:S05]  /*1d60*/  F2I.FTZ.U32.TRUNC.NTZ R5, R5 ;  /* 0x0000000500057305 */ /* 0x000e2a000021f000 */
[----:B------:R-:W-:-:S05]  /*1d70*/  @P0 IADD3 R4, R4, 0x1, RZ ;  /* 0x0000000104040810 */ /* 0x000fca0007ffe0ff */
[----:B------:R-:W-:-:S04]  /*1d80*/  IMAD.MOV.U32 R211, RZ, RZ, R4 ;  /* 0x000000ffffd37224 */ /* 0x000fc800078e0004 */
[----:B------:R-:W-:Y:S01]  /*1d90*/  @!P2 IMAD.MOV R211, RZ, RZ, -R211 ;  /* 0x000000ffffd3a224 */ /* 0x000fe200078e0ad3 */
[----:B------:R-:W-:Y:S01]  /*1da0*/  @!P1 LOP3.LUT R211, RZ, c[0x0][0x1d4], RZ, 0x33, !PT ;  /* 0x00007500ffd39a12 */ /* 0x000fe200078e33ff */
[----:B0-----:R-:W-:-:S03]  /*1db0*/  IMAD.MOV R4, RZ, RZ, -R5 ;  /* 0x000000ffff047224 */ /* 0x001fc600078e0a05 */
[----:B------:R-:W-:Y:S01]  /*1dc0*/  IADD3 R6, R211, UR6, RZ ;  /* 0x00000006d3067c10 */ /* 0x000fe2000fffe0ff */
[----:B------:R-:W-:Y:S02]  /*1dd0*/  IMAD R7, R4, R9, RZ ;  /* 0x0000000904077224 */ /* 0x000fe400078e02ff */
[----:B------:R-:W-:Y:S01]  /*1de0*/  IMAD.MOV.U32 R4, RZ, RZ, RZ ;  /* 0x000000ffff047224 */ /* 0x000fe200078e00ff */
[----:B------:R-:W-:Y:S02]  /*1df0*/  IABS R8, R6 ;  /* 0x0000000600087213 */ /* 0x000fe40000000000 */
[----:B------:R-:W-:Y:S01]  /*1e00*/  ISETP.GE.AND P2, PT, R6, RZ, PT ;  /* 0x000000ff0600720c */ /* 0x000fe20003f46270 */
[----:B------:R-:W-:-:S04]  /*1e10*/  IMAD.HI.U32 R4, R5, R7, R4 ;  /* 0x0000000705047227 */ /* 0x000fc800078e0004 */
[----:B------:R-:W-:-:S04]  /*1e20*/  IMAD.MOV.U32 R5, RZ, RZ, R8 ;  /* 0x000000ffff057224 */ /* 0x000fc800078e0008 */
[----:B------:R-:W-:-:S04]  /*1e30*/  IMAD.HI.U32 R4, R4, R5, RZ ;  /* 0x0000000504047227 */ /* 0x000fc800078e00ff */
[----:B------:R-:W-:-:S04]  /*1e40*/  IMAD.MOV R4, RZ, RZ, -R4 ;  /* 0x000000ffff047224 */ /* 0x000fc800078e0a04 */
[----:B------:R-:W-:-:S05]  /*1e50*/  IMAD R4, R9, R4, R5 ;  /* 0x0000000409047224 */ /* 0x000fca00078e0205 */
[----:B------:R-:W-:-:S13]  /*1e60*/  ISETP.GT.U32.AND P0, PT, R9, R4, PT ;  /* 0x000000040900720c */ /* 0x000fda0003f04070 */
[----:B------:R-:W-:Y:S01]  /*1e70*/  @!P0 IMAD.IADD R4, R4, 0x1, -R9 ;  /* 0x0000000104048824 */ /* 0x000fe200078e0a09 */
[----:B------:R-:W-:-:S04]  /*1e80*/  ISETP.NE.AND P0, PT, RZ, c[0x0][0x1d0], PT ;  /* 0x00007400ff007a0c */ /* 0x000fc80003f05270 */
[----:B------:R-:W-:-:S13]  /*1e90*/  ISETP.GT.U32.AND P1, PT, R9, R4, PT ;  /* 0x000000040900720c */ /* 0x000fda0003f24070 */
[----:B------:R-:W-:Y:S01]  /*1ea0*/  @!P1 IMAD.IADD R4, R4, 0x1, -R9 ;  /* 0x0000000104049824 */ /* 0x000fe200078e0a09 */
[----:B------:R-:W-:Y:S02]  /*1eb0*/  ISETP.LE.AND P1, PT, R211, R200, PT ;  /* 0x000000c8d300720c */ /* 0x000fe40003f23270 */
[----:B------:R-:W-:Y:S01]  /*1ec0*/  LEA R211, R210, 0x1a0, 0x2 ;  /* 0x000001a0d2d37811 */ /* 0x000fe200078e10ff */
[----:B------:R-:W-:Y:S01]  /*1ed0*/  @!P2 IMAD.MOV R4, RZ, RZ, -R4 ;  /* 0x000000ffff04a224 */ /* 0x000fe200078e0a04 */
[----:B------:R-:W-:-:S04]  /*1ee0*/  @!P0 LOP3.LUT R4, RZ, c[0x0][0x1d0], RZ, 0x33, !PT ;  /* 0x00007400ff048a12 */ /* 0x000fc800078e33ff */
[----:B------:R-:W-:-:S13]  /*1ef0*/  ISETP.NE.AND P0, PT, R4, RZ, PT ;  /* 0x000000ff0400720c */ /* 0x000fda0003f05270 */
[----:B------:R-:W-:Y:S05]  /*1f00*/  @P0 BRA P1, `(.L_x_13680) ;  /* 0x00001fc000000947 */ /* 0x000fea0000800000 */
        /* <DEDUP_REMOVED lines=51> */
[----:B------:R-:W2:Y:S01]  /*2240*/  LDG.E.CONSTANT R225, [R6.64+0x204] ;  /* 0x0002040a06e17981 */ /* 0x000ea2000c1e9900 */
[----:B------:R-:W-:Y:S01]  /*2250*/  FFMA.FTZ R222, R75, R222, R223 ;  /* 0x000000de4bde7223 */ /* 0x000fe200000100df */
[----:B----4-:R-:W-:Y:S01]  /*2260*/  PRMT R223, RZ, 0x5410, R226 ;  /* 0x00005410ffdf7816 */ /* 0x010fe200000000e2 */
[----:B------:R-:W-:-:S04]  /*2270*/  FFMA.FTZ R221, R74, R221, R224 ;  /* 0x000000dd4add7223 */ /* 0x000fc800000100e0 */
[----:B------:R-:W-:Y:S01]  /*2280*/  FFMA.FTZ R224, R59, R223, R222 ;  /* 0x000000df3be07223 */ /* 0x000fe200000100de */
[----:B------:R-:W-:Y:S02]  /*2290*/  PRMT R222, RZ, 0x7610, R226 ;  /* 0x00007610ffde7816 */ /* 0x000fe400000000e2 */
[----:B------:R-:W3:Y:S03]  /*22a0*/  LDG.E.CONSTANT R226, [R6.64+0x1e04] ;  /* 0x001e040a06e27981 */ /* 0x000ee6000c1e9900 */
[----:B------:R-:W-:Y:S01]  /*22b0*/  FFMA.FTZ R221, R58, R222, R221 ;  /* 0x000000de3add7223 */ /* 0x000fe200000100dd */
[----:B------:R-:W-:-:S05]  /*22c0*/  PRMT R222, RZ, 0x5410, R227 ;  /* 0x00005410ffde7816 */ /* 0x000fca00000000e3 */
[----:B------:R-:W-:Y:S01]  /*22d0*/  FFMA.FTZ R224, R51, R222, R224 ;  /* 0x000000de33e07223 */ /* 0x000fe200000100e0 */
[----:B------:R-:W-:Y:S02]  /*22e0*/  PRMT R222, RZ, 0x7610, R227 ;  /* 0x00007610ffde7816 */ /* 0x000fe400000000e3 */
[----:B------:R-:W4:Y:S03]  /*22f0*/  LDG.E.CONSTANT R227, [R6.64+0x2004] ;  /* 0x0020040a06e37981 */ /* 0x000f26000c1e9900 */
[----:B------:R-:W-:Y:S01]  /*2300*/  FFMA.FTZ R221, R50, R222, R221 ;  /* 0x000000de32dd7223 */ /* 0x000fe200000100dd */
[----:B------:R-:W-:-:S05]  /*2310*/  PRMT R222, RZ, 0x5410, R230 ;  /* 0x00005410ffde7816 */ /* 0x000fca00000000e6 */
[----:B------:R-:W-:Y:S01]  /*2320*/  FFMA.FTZ R224, R43, R222, R224 ;  /* 0x000000de2be07223 */ /* 0x000fe200000100e0 */
[----:B------:R-:W-:Y:S02]  /*2330*/  PRMT R222, RZ, 0x7610, R230 ;  /* 0x00007610ffde7816 */ /* 0x000fe400000000e6 */
[----:B------:R-:W3:Y:S03]  /*2340*/  LDG.E.CONSTANT R230, [R6.64+0x604] ;  /* 0x0006040a06e67981 */ /* 0x000ee6000c1e9900 */
        /* <DEDUP_REMOVED lines=10> */
[----:B------:R-:W4:Y:S01]  /*23f0*/  LDG.E.CONSTANT R222, [R6.64+0x2604] ;  /* 0x0026040a06de7981 */ /* 0x000f22000c1e9900 */
[----:B------:R-:W-:Y:S01]  /*2400*/  PRMT R217, RZ, 0x7610, R217 ;  /* 0x00007610ffd97816 */ /* 0x000fe200000000d9 */
[----:B------:R-:W-:-:S02]  /*2410*/  FFMA.FTZ R220, R0, R220, R223 ;  /* 0x000000dc00dc7223 */ /* 0x000fc400000100df */
[----:B------:R-:W4:Y:S02]  /*2420*/  LDG.E.CONSTANT R223, [R6.64+0x2404] ;  /* 0x0024040a06df7981 */ /* 0x000f24000c1e9900 */
[----:B------:R-:W-:Y:S01]  /*2430*/  FFMA.FTZ R217, R90, R217, R219 ;  /* 0x000000d95ad97223 */ /* 0x000fe200000100db */
[--C-:B------:R-:W-:Y:S02]  /*2440*/  PRMT R219, RZ, 0x5410, R215.reuse ;  /* 0x00005410ffdb7816 */ /* 0x100fe400000000d7 */
[----:B------:R-:W-:Y:S01]  /*2450*/  PRMT R215, RZ, 0x7610, R215 ;  /* 0x00007610ffd77816 */ /* 0x000fe200000000d7 */
[----:B------:R-:W-:Y:S02]  /*2460*/  FFMA.FTZ R220, R87, R221, R220 ;  /* 0x000000dd57dc7223 */ /* 0x000fe400000100dc */
[----:B------:R-:W4:Y:S02]  /*2470*/  LDG.E.CONSTANT R221, [R6.64+0x2804] ;  /* 0x0028040a06dd7981 */ /* 0x000f24000c1e9900 */
[----:B------:R-:W-:Y:S01]  /*2480*/  FFMA.FTZ R215, R98, R215, R217 ;  /* 0x000000d762d77223 */ /* 0x000fe200000100d9 */
[----:B------:R-:W-:-:S02]  /*2490*/  PRMT R217, RZ, 0x5410, R213 ;  /* 0x00005410ffd97816 */ /* 0x000fc400000000d5 */
[----:B------:R-:W-:Y:S01]  /*24a0*/  PRMT R213, RZ, 0x7610, R213 ;  /* 0x00007610ffd57816 */ /* 0x000fe200000000d5 */
[----:B------:R-:W-:Y:S02]  /*24b0*/  FFMA.FTZ R220, R95, R219, R220 ;  /* 0x000000db5fdc7223 */ /* 0x000fe400000100dc */
[----:B------:R-:W4:Y:S02]  /*24c0*/  LDG.E.CONSTANT R219, [R6.64+0x2c04] ;  /* 0x002c040a06db7981 */ /* 0x000f24000c1e9900 */
[----:B------:R-:W-:Y:S01]  /*24d0*/  FFMA.FTZ R213, R106, R213, R215 ;  /* 0x000000d56ad57223 */ /* 0x000fe200000100d7 */
[--C-:B------:R-:W-:Y:S02]  /*24e0*/  PRMT R215, RZ, 0x5410, R212.reuse ;  /* 0x00005410ffd77816 */ /* 0x100fe400000000d4 */
[----:B------:R-:W-:Y:S01]  /*24f0*/  PRMT R212, RZ, 0x7610, R212 ;  /* 0x00007610ffd47816 */ /* 0x000fe200000000d4 */
[----:B------:R-:W-:Y:S02]  /*2500*/  FFMA.FTZ R220, R103, R217, R220 ;  /* 0x000000d967dc7223 */ /* 0x000fe400000100dc */
[----:B------:R-:W4:Y:S02]  /*2510*/  LDG.E.CONSTANT R217, [R6.64+0x2e04] ;  /* 0x002e040a06d97981 */ /* 0x000f24000c1e9900 */
[----:B------:R-:W-:Y:S01]  /*2520*/  FFMA.FTZ R213, R114, R212, R213 ;  /* 0x000000d472d57223 */ /* 0x000fe200000100d5 */
[----:B------:R-:W-:Y:S01]  /*2530*/  PRMT R212, RZ, 0x5410, R9 ;  /* 0x00005410ffd47816 */ /* 0x000fe20000000009 */
[----:B------:R-:W-:-:S04]  /*2540*/  FFMA.FTZ R220, R111, R215, R220 ;  /* 0x000000d76fdc7223 */ /* 0x000fc800000100dc */
        /* <DEDUP_REMOVED lines=14> */
[----:B------:R-:W4:Y:S02]  /*2630*/  LDG.E.CONSTANT R9, [R6.64+0x608] ;  /* 0x0006080a06097981 */ /* 0x000f24000c1e9900 */
[----:B------:R-:W-:Y:S02]  /*2640*/  FFMA.FTZ R248, R145, R4, R8 ;  /* 0x0000000491f87223 */ /* 0x000fe40000010008 */
[----:B------:R-:W4:Y:S01]  /*2650*/  LDG.E.CONSTANT R4, [R6.64+0x208] ;  /* 0x0002080a06047981 */ /* 0x000f22000c1e9900 */
[----:B------:R-:W-:-:S03]  /*2660*/  FFMA.FTZ R213, R143, R5, R212 ;  /* 0x000000058fd57223 */ /* 0x000fc600000100d4 */
[----:B------:R-:W4:Y:S04]  /*2670*/  LDG.E.CONSTANT R5, [R6.64+0x8] ;  /* 0x0000080a06057981 */ /* 0x000f28000c1e9900 */
[----:B------:R-:W4:Y:S01]  /*2680*/  LDG.E.CONSTANT R8, [R6.64+0x408] ;  /* 0x0004080a06087981 */ /* 0x000f22000c1e9900 */
[----:B------:R-:W-:-:S03]  /*2690*/  PRMT R215, RZ, 0x5410, R214 ;  /* 0x00005410ffd77816 */ /* 0x000fc600000000d6 */
[----:B------:R-:W4:Y:S02]  /*26a0*/  LDG.E.CONSTANT R212, [R6.64+0x808] ;  /* 0x0008080a06d47981 */ /* 0x000f24000c1e9900 */
[----:B------:R-:W-:Y:S02]  /*26b0*/  FFMA.FTZ R215, R152, R215, R213 ;  /* 0x000000d798d77223 */ /* 0x000fe400000100d5 */
[----:B------:R-:W4:Y:S01]  /*26c0*/  LDG.E.CONSTANT R213, [R6.64+0xa08] ;  /* 0x000a080a06d57981 */ /* 0x000f22000c1e9900 */
[----:B------:R-:W-:Y:S02]  /*26d0*/  PRMT R214, RZ, 0x7610, R214 ;  /* 0x00007610ffd67816 */ /* 0x000fe400000000d6 */
[----:B------:R-:W-:-:S03]  /*26e0*/  PRMT R249, RZ, 0x5410, R216 ;  /* 0x00005410fff97816 */ /* 0x000fc600000000d8 */
[----:B------:R-:W-:Y:S02]  /*26f0*/  FFMA.FTZ R248, R153, R214, R248 ;  /* 0x000000d699f87223 */ /* 0x000fe400000100f8 */
[----:B------:R-:W4:Y:S01]  /*2700*/  LDG.E.CONSTANT R214, [R6.64+0xc08] ;  /* 0x000c080a06d67981 */ /* 0x000f22000c1e9900 */
[----:B------:R-:W-:-:S03]  /*2710*/  FFMA.FTZ R249, R160, R249, R215 ;  /* 0x000000f9a0f97223 */ /* 0x000fc600000100d7 */
        /* <DEDUP_REMOVED lines=11> */
[----:B------:R-:W-:Y:S01]  /*27d0*/  PRMT R218, RZ, 0x5410, R243 ;  /* 0x00005410ffda7816 */ /* 0x000fe200000000f3 */
[----:B------:R-:W-:Y:S01]  /*27e0*/  FFMA.FTZ R249, R176, R248, R249 ;  /* 0x000000f8b0f97223 */ /* 0x000fe200000100f9 */
[----:B------:R-:W-:Y:S01]  /*27f0*/  PRMT R243, RZ, 0x7610, R243 ;  /* 0x00007610fff37816 */ /* 0x000fe200000000f3 */
[----:B------:R0:W4:Y:S02]  /*2800*/  LDG.E.CONSTANT R248, [R6.64+0x2e0c] ;  /* 0x002e0c0a06f87981 */ /* 0x000124000c1e9900 */
        /* <DEDUP_REMOVED lines=12> */
[----:B------:R0:W4:Y:S01]  /*28d0*/  LDG.E.CONSTANT R245, [R6.64+0x120c] ;  /* 0x00120c0a06f57981 */ /* 0x000122000c1e9900 */
[----:B------:R-:W-:Y:S01]  /*28e0*/  PRMT R242, RZ, 0x5410, R247 ;  /* 0x00005410fff27816 */ /* 0x000fe200000000f7 */
[----:B------:R-:W-:Y:S01]  /*28f0*/  FFMA.FTZ R218, R194, R218, R249 ;  /* 0x000000dac2da7223 */ /* 0x000fe200000100f9 */
[----:B------:R-:W-:Y:S01]  /*2900*/  PRMT R247, RZ, 0x7610, R247 ;  /* 0x00007610fff77816 */ /* 0x000fe200000000f7 */
[----:B------:R-:W-:Y:S02]  /*2910*/  FFMA.FTZ R243, R24, R246, R243 ;  /* 0x000000f618f37223 */ /* 0x000fe400000100f3 */
[----:B------:R-:W-:Y:S01]  /*2920*/  FFMA.FTZ R218, R201, R242, R218 ;  /* 0x000000f2c9da7223 */ /* 0x000fe200000100da */
[----:B------:R0:W4:Y:S01]  /*2930*/  LDG.E.CONSTANT R246, [R6.64+0x100c] ;  /* 0x00100c0a06f67981 */ /* 0x000122000c1e9900 */
[----:B------:R-:W-:-:S03]  /*2940*/  FFMA.FTZ R243, R202, R247, R243 ;  /* 0x000000f7caf37223 */ /* 0x000fc600000100f3 */
[----:B------:R0:W4:Y:S01]  /*2950*/  LDG.E.CONSTANT R247, [R6.64+0xe0c] ;  /* 0x000e0c0a06f77981 */ /* 0x000122000c1e9900 */
[----:B------:R-:W-:Y:S01]  /*2960*/  FADD.FTZ R218, R218, R243 ;  /* 0x000000f3dada7221 */ /* 0x000fe20000010000 */
[--C-:B--2---:R-:W-:Y:S02]  /*2970*/  PRMT R242, RZ, 0x5410, R225.reuse ;  /* 0x00005410fff27816 */ /* 0x104fe400000000e1 */
[----:B------:R-:W-:-:S03]  /*2980*/  PRMT R225, RZ, 0x7610, R225 ;  /* 0x00007610ffe17816 */ /* 0x000fc600000000e1 */
[----:B------:R-:W-:Y:S02]  /*2990*/  FMUL.FTZ R243, R65, R242 ;  /* 0x000000f241f37220 */ /* 0x000fe40000410000 */
[----:B------:R-:W-:Y:S01]  /*29a0*/  FMUL.FTZ R244, R64, R225 ;  /* 0x000000e140f47220 */ /* 0x000fe20000410000 */
[--C-:B------:R-:W-:Y:S02]  /*29b0*/  PRMT R225, RZ, 0x7610, R228.reuse ;  /* 0x00007610ffe17816 */ /* 0x100fe400000000e4 */
[----:B------:R-:W-:Y:S02]  /*29c0*/  PRMT R242, RZ, 0x5410, R228 ;  /* 0x00005410fff27816 */ /* 0x000fe400000000e4 */
[--C-:B------:R-:W-:Y:S01]  /*29d0*/  PRMT R228, RZ, 0x5410, R229.reuse ;  /* 0x00005410ffe47816 */ /* 0x100fe200000000e5 */
[----:B------:R-:W-:Y:S01]  /*29e0*/  FFMA.FTZ R225, R72, R225, R244 ;  /* 0x000000e148e17223 */ /* 0x000fe200000100f4 */
[----:B------:R-:W-:Y:S01]  /*29f0*/  PRMT R229, RZ, 0x7610, R229 ;  /* 0x00007610ffe57816 */ /* 0x000fe200000000e5 */
[----:B------:R-:W-:Y:S01]  /*2a00*/  FFMA.FTZ R242, R73, R242, R243 ;  /* 0x000000f249f27223 */ /* 0x000fe200000100f3 */
[----:B------:R0:W2:Y:S03]  /*2a10*/  LDG.E.CONSTANT R244, [R6.64+0x140c] ;  /* 0x00140c0a06f47981 */ /* 0x0000a6000c1e9900 */
[----:B------:R-:W-:Y:S01]  /*2a20*/  FFMA.FTZ R225, R56, R229, R225 ;  /* 0x000000e538e17223 */ /* 0x000fe200000100e1 */
[----:B------:R0:W2:Y:S01]  /*2a30*/  LDG.E.CONSTANT R243, [R6.64+0x160c] ;  /* 0x00160c0a06f37981 */ /* 0x0000a2000c1e9900 */
[----:B------:R-:W-:-:S03]  /*2a40*/  FFMA.FTZ R228, R57, R228, R242 ;  /* 0x000000e439e47223 */ /* 0x000fc600000100f2 */
[----:B------:R0:W2:Y:S01]  /*2a50*/  LDG.E.CONSTANT R242, [R6.64+0x180c] ;  /* 0x00180c0a06f27981 */ /* 0x0000a2000c1e9900 */
[----:B---3--:R-:W-:-:S05]  /*2a60*/  PRMT R229, RZ, 0x5410, R230 ;  /* 0x00005410ffe57816 */ /* 0x008fca00000000e6 */
        /* <DEDUP_REMOVED lines=25> */
[----:B------:R0:W3:Y:S02]  /*2c00*/  LDG.E.CONSTANT R235, [R6.64+0x280c] ;  /* 0x00280c0a06eb7981 */ /* 0x0000e4000c1e9900 */
[----:B------:R-:W-:Y:S02]  /*2c10*/  FFMA.FTZ R228, R105, R229, R228 ;  /* 0x000000e569e47223 */ /* 0x000fe400000100e4 */
        /* <DEDUP_REMOVED lines=11> */
[----:B------:R0:W2:Y:S01]  /*2cd0*/  LDG.E.CONSTANT R236, [R6.64+0x240c] ;  /* 0x00240c0a06ec7981 */ /* 0x0000a2000c1e9900 */
[----:B------:R-:W-:Y:S01]  /*2ce0*/  PRMT R239, RZ, 0x7610, R239 ;  /* 0x00007610ffef7816 */ /* 0x000fe200000000ef */
[----:B------:R-:W-:Y:S01]  /*2cf0*/  FFMA.FTZ R225, R138, R228, R225 ;  /* 0x000000e48ae17223 */ /* 0x000fe200000100e1 */
[----:B------:R-:W-:Y:S01]  /*2d00*/  PRMT R228, RZ, 0x5410, R241 ;  /* 0x00005410ffe47816 */ /* 0x000fe200000000f1 */
[----:B------:R-:W-:Y:S01]  /*2d10*/  FFMA.FTZ R237, R124, R238, R237 ;  /* 0x000000ee7ced7223 */ /* 0x000fe200000100ed */
[----:B------:R-:W-:Y:S01]  /*2d20*/  PRMT R240, RZ, 0x7610, R240 ;  /* 0x00007610fff07816 */ /* 0x000fe200000000f0 */
[----:B------:R0:W2:Y:S02]  /*2d30*/  LDG.E.CONSTANT R238, [R6.64+0x200c] ;  /* 0x00200c0a06ee7981 */ /* 0x0000a4000c1e9900 */
[----:B------:R-:W-:-:S02]  /*2d40*/  FFMA.FTZ R237, R132, R239, R237 ;  /* 0x000000ef84ed7223 */ /* 0x000fc400000100ed */
[----:B------:R-:W-:Y:S01]  /*2d50*/  FFMA.FTZ R225, R146, R228, R225 ;  /* 0x000000e492e17223 */ /* 0x000fe200000100e1 */
[--C-:B------:R-:W-:Y:S01]  /*2d60*/  PRMT R228, RZ, 0x5410, R226.reuse ;  /* 0x00005410ffe47816 */ /* 0x100fe200000000e2 */
[----:B------:R-:W-:Y:S01]  /*2d70*/  FFMA.FTZ R240, R140, R240, R237 ;  /* 0x000000f08cf07223 */ /* 0x000fe200000100ed */
[----:B------:R-:W-:Y:S01]  /*2d80*/  PRMT R241, RZ, 0x7610, R241 ;  /* 0x00007610fff17816 */ /* 0x000fe200000000f1 */
[----:B------:R0:W2:Y:S01]  /*2d90*/  LDG.E.CONSTANT R239, [R6.64+0x1e0c] ;  /* 0x001e0c0a06ef7981 */ /* 0x0000a2000c1e9900 */
[----:B------:R-:W-:Y:S01]  /*2da0*/  PRMT R226, RZ, 0x7610, R226 ;  /* 0x00007610ffe27816 */ /* 0x000fe200000000e2 */
[----:B------:R-:W-:Y:S02]  /*2db0*/  FFMA.FTZ R229, R154, R228, R225 ;  /* 0x000000e49ae57223 */ /* 0x000fe400000100e1 */
[----:B------:R-:W-:Y:S01]  /*2dc0*/  FFMA.FTZ R240, R147, R241, R240 ;  /* 0x000000f193f07223 */ /* 0x000fe200000100f0 */
[----:B------:R-:W0:Y:S01]  /*2dd0*/  LDG.E.CONSTANT R225, [R6.64+0x1208] ;  /* 0x0012080a06e17981 */ /* 0x000e22000c1e9900 */
[----:B----4-:R-:W-:-:S02]  /*2de0*/  PRMT R228, RZ, 0x5410, R227 ;  /* 0x00005410ffe47816 */ /* 0x010fc400000000e3 */
[----:B------:R-:W-:Y:S01]  /*2df0*/  PRMT R227, RZ, 0x7610, R227 ;  /* 0x00007610ffe37816 */ /* 0x000fe200000000e3 */
[----:B------:R-:W-:Y:S01]  /*2e00*/  FFMA.FTZ R240, R155, R226, R240 ;  /* 0x000000e29bf07223 */ /* 0x000fe200000100f0 */
[----:B------:R-:W-:Y:S01]  /*2e10*/  PRMT R231, RZ, 0x5410, R219 ;  /* 0x00005410ffe77816 */ /* 0x000fe200000000db */
[----:B------:R0:W4:Y:S02]  /*2e20*/  LDG.E.CONSTANT R226, [R6.64+0x1408] ;  /* 0x0014080a06e27981 */ /* 0x000124000c1e9900 */
[----:B------:R-:W-:Y:S01]  /*2e30*/  FFMA.FTZ R240, R163, R227, R240 ;  /* 0x000000e3a3f07223 */ /* 0x000fe200000100f0 */
[--C-:B------:R-:W-:Y:S01]  /*2e40*/  PRMT R227, RZ, 0x5410, R224.reuse ;  /* 0x00005410ffe37816 */ /* 0x100fe200000000e0 */
[----:B------:R-:W-:Y:S01]  /*2e50*/  FFMA.FTZ R229, R162, R228, R229 ;  /* 0x000000e4a2e57223 */ /* 0x000fe200000100e5 */
[----:B------:R-:W-:Y:S01]  /*2e60*/  PRMT R224, RZ, 0x7610, R224 ;  /* 0x00007610ffe07816 */ /* 0x000fe200000000e0 */
[----:B------:R0:W2:Y:S02]  /*2e70*/  LDG.E.CONSTANT R228, [R6.64+0x1608] ;  /* 0x0016080a06e47981 */ /* 0x0000a4000c1e9900 */
[----:B------:R-:W-:-:S02]  /*2e80*/  FFMA.FTZ R229, R170, R227, R229 ;  /* 0x000000e3aae57223 */ /* 0x000fc400000100e5 */
[----:B------:R-:W-:Y:S01]  /*2e90*/  FFMA.FTZ R240, R171, R224, R240 ;  /* 0x000000e0abf07223 */ /* 0x000fe200000100f0 */
[----:B------:R0:W3:Y:S01]  /*2ea0*/  LDG.E.CONSTANT R227, [R6.64+0x1808] ;  /* 0x0018080a06e37981 */ /* 0x0000e2000c1e9900 */
[--C-:B------:R-:W-:Y:S02]  /*2eb0*/  PRMT R224, RZ, 0x5410, R223.reuse ;  /* 0x00005410ffe07816 */ /* 0x100fe400000000df */
[----:B------:R-:W-:Y:S01]  /*2ec0*/  PRMT R223, RZ, 0x7610, R223 ;  /* 0x00007610ffdf7816 */ /* 0x000fe200000000df */
[----:B------:R0:W3:Y:S02]  /*2ed0*/  LDG.E.CONSTANT R241, [R6.64+0x1a0c] ;  /* 0x001a0c0a06f17981 */ /* 0x0000e4000c1e9900 */
[----:B------:R-:W-:Y:S02]  /*2ee0*/  FFMA.FTZ R230, R178, R224, R229 ;  /* 0x000000e0b2e67223 */ /* 0x000fe400000100e5 */
[----:B------:R0:W3:Y:S01]  /*2ef0*/  LDG.E.CONSTANT R224, [R6.64+0x1a08] ;  /* 0x001a080a06e07981 */ /* 0x0000e2000c1e9900 */
[----:B------:R-:W-:Y:S01]  /*2f00*/  PRMT R229, RZ, 0x5410, R222 ;  /* 0x00005410ffe57816 */ /* 0x000fe200000000de */
[----:B------:R-:W-:Y:S01]  /*2f10*/  FFMA.FTZ R240, R179, R223, R240 ;  /* 0x000000dfb3f07223 */ /* 0x000fe200000100f0 */
[----:B------:R-:W-:Y:S01]  /*2f20*/  PRMT R222, RZ, 0x7610, R222 ;  /* 0x00007610ffde7816 */ /* 0x000fe200000000de */
[----:B------:R0:W3:Y:S02]  /*2f30*/  LDG.E.CONSTANT R223, [R6.64+0x1c08] ;  /* 0x001c080a06df7981 */ /* 0x0000e4000c1e9900 */
[----:B------:R-:W-:-:S02]  /*2f40*/  FFMA.FTZ R230, R183, R229, R230 ;  /* 0x000000e5b7e67223 */ /* 0x000fc400000100e6 */
[----:B------:R-:W-:Y:S01]  /*2f50*/  FFMA.FTZ R240, R13, R222, R240 ;  /* 0x000000de0df07223 */ /* 0x000fe200000100f0 */
[--C-:B------:R-:W-:Y:S01]  /*2f60*/  PRMT R222, RZ, 0x5410, R221.reuse ;  /* 0x00005410ffde7816 */ /* 0x100fe200000000dd */
[----:B------:R0:W3:Y:S01]  /*2f70*/  LDG.E.CONSTANT R229, [R6.64+0x1e08] ;  /* 0x001e080a06e57981 */ /* 0x0000e2000c1e9900 */
[----:B------:R-:W-:-:S03]  /*2f80*/  PRMT R221, RZ, 0x7610, R221 ;  /* 0x00007610ffdd7816 */ /* 0x000fc600000000dd */
[----:B------:R-:W-:Y:S01]  /*2f90*/  FFMA.FTZ R230, R187, R222, R230 ;  /* 0x000000debbe67223 */ /* 0x000fe200000100e6 */
[----:B------:R-:W-:Y:S01]  /*2fa0*/  PRMT R234, RZ, 0x5410, R4 ;  /* 0x00005410ffea7816 */ /* 0x000fe20000000004 */
[----:B------:R-:W-:Y:S01]  /*2fb0*/  FFMA.FTZ R240, R17, R221, R240 ;  /* 0x000000dd11f07223 */ /* 0x000fe200000100f0 */
[----:B------:R0:W3:Y:S01]  /*2fc0*/  LDG.E.CONSTANT R222, [R6.64+0x2008] ;  /* 0x0020080a06de7981 */ /* 0x0000e2000c1e9900 */
[--C-:B------:R-:W-:Y:S02]  /*2fd0*/  PRMT R221, RZ, 0x5410, R220.reuse ;  /* 0x00005410ffdd7816 */ /* 0x100fe400000000dc */
[----:B------:R-:W-:Y:S01]  /*2fe0*/  PRMT R220, RZ, 0x7610, R220 ;  /* 0x00007610ffdc7816 */ /* 0x000fe200000000dc */
[----:B------:R0:W3:Y:S02]  /*2ff0*/  LDG.E.CONSTANT R237, [R6.64+0x220c] ;  /* 0x00220c0a06ed7981 */ /* 0x0000e4000c1e9900 */
[----:B------:R-:W-:Y:S02]  /*3000*/  FFMA.FTZ R230, R191, R221, R230 ;  /* 0x000000ddbfe67223 */ /* 0x000fe400000100e6 */
[----:B------:R0:W3:Y:S01]  /*3010*/  LDG.E.CONSTANT R221, [R6.64+0x2208] ;  /* 0x0022080a06dd7981 */ /* 0x0000e2000c1e9900 */
[----:B------:R-:W-:Y:S01]  /*3020*/  FFMA.FTZ R240, R21, R220, R240 ;  /* 0x000000dc15f07223 */ /* 0x000fe200000100f0 */
[----:B------:R-:W-:-:S02]  /*3030*/  PRMT R219, RZ, 0x7610, R219 ;  /* 0x00007610ffdb7816 */ /* 0x000fc400000000db */
[----:B------:R0:W3:Y:S01]  /*3040*/  LDG.E.CONSTANT R220, [R6.64+0x2408] ;  /* 0x0024080a06dc7981 */ /* 0x0000e2000c1e9900 */
[----:B------:R-:W-:Y:S02]  /*3050*/  FFMA.FTZ R232, R195, R231, R230 ;  /* 0x000000e7c3e87223 */ /* 0x000fe400000100e6 */
[----:B------:R-:W-:Y:S01]  /*3060*/  FFMA.FTZ R231, R25, R219, R240 ;  /* 0x000000db19e77223 */ /* 0x000fe200000100f0 */
[----:B------:R0:W3:Y:S01]  /*3070*/  LDG.E.CONSTANT R230, [R6.64+0x2608] ;  /* 0x0026080a06e67981 */ /* 0x0000e2000c1e9900 */
[----:B------:R-:W-:Y:S01]  /*3080*/  PRMT R219, RZ, 0x5410, R217 ;  /* 0x00005410ffdb7816 */ /* 0x000fe200000000d9 */
[----:B------:R-:W-:Y:S02]  /*3090*/  FMUL.FTZ R234, R63, R234 ;  /* 0x000000ea3fea7220 */ /* 0x000fe40000410000 */
[----:B------:R0:W3:Y:S02]  /*30a0*/  LDG.E.CONSTANT R240, [R6.64+0x1c0c] ;  /* 0x001c0c0a06f07981 */ /* 0x0000e4000c1e9900 */
[----:B------:R-:W-:-:S02]  /*30b0*/  FFMA.FTZ R233, R203, R219, R232 ;  /* 0x000000dbcbe97223 */ /* 0x000fc400000100e8 */
[----:B------:R0:W3:Y:S01]  /*30c0*/  LDG.E.CONSTANT R219, [R6.64+0x2808] ;  /* 0x0028080a06db7981 */ /* 0x0000e2000c1e9900 */
[----:B------:R-:W-:Y:S01]  /*30d0*/  PRMT R217, RZ, 0x7610, R217 ;  /* 0x00007610ffd97816 */ /* 0x000fe200000000d9 */
[----:B------:R-:W-:Y:S01]  /*30e0*/  FADD.FTZ R218, R233, R218 ;  /* 0x000000dae9da7221 */ /* 0x000fe20000010000 */
[----:B------:R-:W-:Y:S01]  /*30f0*/  PRMT R233, RZ, 0x7610, R4 ;  /* 0x00007610ffe97816 */ /* 0x000fe20000000004 */
[----:B------:R0:W3:Y:S01]  /*3100*/  LDG.E.CONSTANT R232, [R6.64+0x2a08] ;  /* 0x002a080a06e87981 */ /* 0x0000e2000c1e9900 */
[----:B------:R-:W-:Y:S01]  /*3110*/  PRMT R4, RZ, 0x5410, R5 ;  /* 0x00005410ff047816 */ /* 0x000fe20000000005 */
[----:B------:R-:W-:Y:S01]  /*3120*/  FFMA.FTZ R217, R204, R217, R231 ;  /* 0x000000d9ccd97223 */ /* 0x000fe200000100e7 */
[----:B------:R-:W-:Y:S01]  /*3130*/  PRMT R5, RZ, 0x7610, R5 ;  /* 0x00007610ff057816 */ /* 0x000fe20000000005 */
[----:B------:R-:W-:Y:S01]  /*3140*/  FMUL.FTZ R233, R62, R233 ;  /* 0x000000e93ee97220 */ /* 0x000fe20000410000 */
[----:B------:R0:W3:Y:S01]  /*3150*/  LDG.E.CONSTANT R231, [R6.64+0x2c08] ;  /* 0x002c080a06e77981 */ /* 0x0000e2000c1e9900 */
[----:B------:R-:W-:-:S02]  /*3160*/  FADD.FTZ R217, R217, R218 ;  /* 0x000000dad9d97221 */ /* 0x000fc40000010000 */
[----:B------:R-:W-:Y:S01]  /*3170*/  FFMA.FTZ R5, R70, R5, R233 ;  /* 0x0000000546057223 */ /* 0x000fe200000100e9 */
[--C-:B------:R-:W-:Y:S01]  /*3180*/  PRMT R233, RZ, 0x5410, R8.reuse ;  /* 0x00005410ffe97816 */ /* 0x100fe20000000008 */
[----:B------:R0:W3:Y:S01]  /*3190*/  LDG.E.CONSTANT R218, [R6.64+0x2e08] ;  /* 0x002e080a06da7981 */ /* 0x0000e2000c1e9900 */
[----:B------:R-:W-:Y:S01]  /*31a0*/  PRMT R8, RZ, 0x7610, R8 ;  /* 0x00007610ff087816 */ /* 0x000fe20000000008 */
[----:B------:R-:W-:-:S04]  /*31b0*/  FFMA.FTZ R4, R71, R4, R234 ;  /* 0x0000000447047223 */ /* 0x000fc800000100ea */
[----:B------:R-:W-:Y:S01]  /*31c0*/  FFMA.FTZ R5, R54, R8, R5 ;  /* 0x0000000836057223 */ /* 0x000fe20000010005 */
[--C-:B------:R-:W-:Y:S02]  /*31d0*/  PRMT R8, RZ, 0x5410, R9.reuse ;  /* 0x00005410ff087816 */ /* 0x100fe40000000009 */
[----:B------:R-:W-:Y:S01]  /*31e0*/  PRMT R9, RZ, 0x7610, R9 ;  /* 0x00007610ff097816 */ /* 0x000fe20000000009 */
[----:B------:R-:W-:Y:S02]  /*31f0*/  FFMA.FTZ R234, R55, R233, R4 ;  /* 0x000000e937ea7223 */ /* 0x000fe40000010004 */
[----:B------:R0:W3:Y:S02]  /*3200*/  LDG.E.CONSTANT R4, [R6.64+0x20c] ;  /* 0x00020c0a06047981 */ /* 0x0000e4000c1e9900 */
[----:B------:R-:W-:Y:S01]  /*3210*/  FFMA.FTZ R9, R46, R9, R5 ;  /* 0x000000092e097223 */ /* 0x000fe20000010005 */
[----:B------:R-:W-:Y:S01]  /*3220*/  PRMT R5, RZ, 0x5410, R212 ;  /* 0x00005410ff057816 */ /* 0x000fe200000000d4 */
[----:B------:R-:W-:Y:S01]  /*3230*/  FFMA.FTZ R234, R47, R8, R234 ;  /* 0x000000082fea7223 */ /* 0x000fe200000100ea */
[----:B------:R-:W-:Y:S01]  /*3240*/  PRMT R212, RZ, 0x7610, R212 ;  /* 0x00007610ffd47816 */ /* 0x000fe200000000d4 */
[----:B------:R0:W3:Y:S02]  /*3250*/  LDG.E.CONSTANT R8, [R6.64+0xc] ;  /* 0x00000c0a06087981 */ /* 0x0000e4000c1e9900 */
[----:B------:R-:W-:-:S02]  /*3260*/  FFMA.FTZ R234, R39, R5, R234 ;  /* 0x0000000527ea7223 */ /* 0x000fc400000100ea */
[----:B------:R0:W3:Y:S01]  /*3270*/  LDG.E.CONSTANT R5, [R6.64+0x40c] ;  /* 0x00040c0a06057981 */ /* 0x0000e2000c1e9900 */
[----:B------:R-:W-:Y:S01]  /*3280*/  FFMA.FTZ R233, R38, R212, R9 ;  /* 0x000000d426e97223 */ /* 0x000fe20000010009 */
[--C-:B------:R-:W-:Y:S02]  /*3290*/  PRMT R9, RZ, 0x5410, R213.reuse ;  /* 0x00005410ff097816 */ /* 0x100fe400000000d5 */
[----:B------:R-:W-:Y:S01]  /*32a0*/  PRMT R213, RZ, 0x7610, R213 ;  /* 0x00007610ffd57816 */ /* 0x000fe200000000d5 */
[----:B------:R0:W3:Y:S02]  /*32b0*/  LDG.E.CONSTANT R212, [R6.64+0x80c] ;  /* 0x00080c0a06d47981 */ /* 0x0000e4000c1e9900 */
[----:B------:R-:W-:Y:S02]  /*32c0*/  FFMA.FTZ R234, R31, R9, R234 ;  /* 0x000000091fea7223 */ /* 0x000fe400000100ea */
[----:B------:R0:W3:Y:S01]  /*32d0*/  LDG.E.CONSTANT R9, [R6.64+0x60c] ;  /* 0x00060c0a06097981 */ /* 0x0000e2000c1e9900 */
[----:B------:R-:W-:Y:S01]  /*32e0*/  FFMA.FTZ R213, R30, R213, R233 ;  /* 0x000000d51ed57223 */ /* 0x000fe200000100e9 */
[----:B------:R-:W-:-:S02]  /*32f0*/  PRMT R233, RZ, 0x5410, R214 ;  /* 0x00005410ffe97816 */ /* 0x000fc400000000d6 */
[----:B------:R-:W-:-:S03]  /*3300*/  PRMT R214, RZ, 0x7610, R214 ;  /* 0x00007610ffd67816 */ /* 0x000fc600000000d6 */
[----:B------:R-:W-:Y:S02]  /*3310*/  FFMA.FTZ R234, R83, R233, R234 ;  /* 0x000000e953ea7223 */ /* 0x000fe400000100ea */
[----:B------:R-:W-:Y:S01]  /*3320*/  FFMA.FTZ R249, R86, R214, R213 ;  /* 0x000000d656f97223 */ /* 0x000fe200000100d5 */
[--C-:B------:R-:W-:Y:S01]  /*3330*/  PRMT R213, RZ, 0x5410, R215.reuse ;  /* 0x00005410ffd57816 */ /* 0x100fe200000000d7 */
[----:B------:R0:W3:Y:S04]  /*3340*/  LDG.E.CONSTANT R214, [R6.64+0xa0c] ;  /* 0x000a0c0a06d67981 */ /* 0x0000e8000c1e9900 */
[----:B------:R-:W-:Y:S01]  /*3350*/  FFMA.FTZ R234, R91, R213, R234 ;  /* 0x000000d55bea7223 */ /* 0x000fe200000100ea */
[----:B------:R-:W-:Y:S01]  /*3360*/  PRMT R250, RZ, 0x5410, R216 ;  /* 0x00005410fffa7816 */ /* 0x000fe200000000d8 */
[----:B------:R0:W3:Y:S01]  /*3370*/  LDG.E.CONSTANT R213, [R6.64+0xc0c] ;  /* 0x000c0c0a06d57981 */ /* 0x0000e2000c1e9900 */
[----:B------:R-:W-:-:S03]  /*3380*/  PRMT R215, RZ, 0x7610, R215 ;  /* 0x00007610ffd77816 */ /* 0x000fc600000000d7 */
[----:B------:R0:W3:Y:S02]  /*3390*/  LDG.E.CONSTANT R233, [R6.64+0x2c0c] ;  /* 0x002c0c0a06e97981 */ /* 0x0000e4000c1e9900 */
[----:B------:R-:W-:Y:S02]  /*33a0*/  FFMA.FTZ R249, R94, R215, R249 ;  /* 0x000000d75ef97223 */ /* 0x000fe400000100f9 */
[----:B------:R0:W3:Y:S01]  /*33b0*/  LDG.E.CONSTANT R215, [R6.64+0x260c] ;  /* 0x00260c0a06d77981 */ /* 0x0000e2000c1e9900 */
[----:B------:R-:W-:-:S03]  /*33c0*/  FFMA.FTZ R250, R99, R250, R234 ;  /* 0x000000fa63fa7223 */ /* 0x000fc600000100ea */
[----:B------:R0:W3:Y:S01]  /*33d0*/  LDG.E.CONSTANT R234, [R6.64+0x2a0c] ;  /* 0x002a0c0a06ea7981 */ /* 0x0000e2000c1e9900 */
[----:B------:R-:W-:-:S05]  /*33e0*/  PRMT R216, RZ, 0x7610, R216 ;  /* 0x00007610ffd87816 */ /* 0x000fca00000000d8 */
[----:B------:R-:W-:Y:S01]  /*33f0*/  FFMA.FTZ R249, R102, R216, R249 ;  /* 0x000000d866f97223 */ /* 0x000fe200000100f9 */
[----:B0-----:R-:W-:-:S05]  /*3400*/  PRMT R6, RZ, 0x5410, R225 ;  /* 0x00005410ff067816 */ /* 0x001fca00000000e1 */
[----:B------:R-:W-:Y:S01]  /*3410*/  FFMA.FTZ R251, R107, R6, R250 ;  /* 0x000000066bfb7223 */ /* 0x000fe200000100fa */
[----:B----4-:R-:W-:-:S05]  /*3420*/  PRMT R6, RZ, 0x5410, R226 ;  /* 0x00005410ff067816 */ /* 0x010fca00000000e2 */
[----:B------:R-:W-:Y:S01]  /*3430*/  FFMA.FTZ R216, R116, R6, R251 ;  /* 0x0000000674d87223 */ /* 0x000fe200000100fb */
[----:B--2---:R-:W-:Y:S02]  /*3440*/  PRMT R6, RZ, 0x5410, R228 ;  /* 0x00005410ff067816 */ /* 0x004fe400000000e4 */
[----:B---3--:R-:W-:-:S03]  /*3450*/  PRMT R7, RZ, 0x5410, R227 ;  /* 0x00005410ff077816 */ /* 0x008fc600000000e3 */
[----:B------:R-:W-:-:S04]  /*3460*/  FFMA.FTZ R6, R123, R6, R216 ;  /* 0x000000067b067223 */ /* 0x000fc800000100d8 */
        /* <DEDUP_REMOVED lines=52> */
[--C-:B------:R-:W-:Y:S01]  /*37b0*/  PRMT R7, RZ, 0x7610, R4.reuse ;  /* 0x00007610ff077816 */ /* 0x100fe20000000004 */
[----:B------:R-:W-:Y:S02]  /*37c0*/  FFMA.FTZ R218, R206, R218, R219 ;  /* 0x000000daceda7223 */ /* 0x000fe400000100db */
[----:B------:R-:W-:Y:S01]  /*37d0*/  FADD.FTZ R217, R6, R217 ;  /* 0x000000d906d97221 */ /* 0x000fe20000010000 */
[----:B------:R-:W-:-:S03]  /*37e0*/  PRMT R216, RZ, 0x5410, R4 ;  /* 0x00005410ffd87816 */ /* 0x000fc60000000004 */
[----:B------:R-:W-:Y:S02]  /*37f0*/  FADD.FTZ R6, R218, R217 ;  /* 0x000000d9da067221 */ /* 0x000fe40000010000 */
[----:B------:R-:W-:Y:S01]  /*3800*/  FMUL.FTZ R217, R60, R7 ;  /* 0x000000073cd97220 */ /* 0x000fe20000410000 */
[--C-:B------:R-:W-:Y:S01]  /*3810*/  PRMT R7, RZ, 0x7610, R8.reuse ;  /* 0x00007610ff077816 */ /* 0x100fe20000000008 */
[----:B------:R-:W-:Y:S01]  /*3820*/  FMUL.FTZ R216, R61, R216 ;  /* 0x000000d83dd87220 */ /* 0x000fe20000410000 */
[----:B------:R-:W-:Y:S02]  /*3830*/  PRMT R4, RZ, 0x5410, R8 ;  /* 0x00005410ff047816 */ /* 0x000fe40000000008 */
[----:B------:R-:W-:Y:S01]  /*3840*/  PRMT R8, RZ, 0x5410, R5 ;  /* 0x00005410ff087816 */ /* 0x000fe20000000005 */
[----:B------:R-:W-:Y:S01]  /*3850*/  FFMA.FTZ R7, R68, R7, R217 ;  /* 0x0000000744077223 */ /* 0x000fe200000100d9 */
[----:B------:R-:W-:Y:S01]  /*3860*/  PRMT R5, RZ, 0x7610, R5 ;  /* 0x00007610ff057816 */ /* 0x000fe20000000005 */
[----:B------:R-:W-:-:S04]  /*3870*/  FFMA.FTZ R4, R69, R4, R216 ;  /* 0x0000000445047223 */ /* 0x000fc800000100d8 */
[----:B------:R-:W-:Y:S01]  /*3880*/  FFMA.FTZ R5, R52, R5, R7 ;  /* 0x0000000534057223 */ /* 0x000fe20000010007 */
[----:B------:R-:W-:Y:S01]  /*3890*/  PRMT R7, RZ, 0x5410, R9 ;  /* 0x00005410ff077816 */ /* 0x000fe20000000009 */
        /* <DEDUP_REMOVED lines=64> */
[----:B------:R-:W-:Y:S01]  /*3ca0*/  IMAD.U32 R7, RZ, RZ, UR18 ;  /* 0x00000012ff077e24 */ /* 0x000fe2000f8e00ff */
[----:B------:R-:W-:Y:S01]  /*3cb0*/  PRMT R215, RZ, 0x7610, R215 ;  /* 0x00007610ffd77816 */ /* 0x000fe200000000d7 */
[----:B------:R-:W-:Y:S01]  /*3cc0*/  FFMA.FTZ R8, R185, R5, R8 ;  /* 0x00000005b9087223 */ /* 0x000fe20000010008 */
[--C-:B------:R-:W-:Y:S01]  /*3cd0*/  PRMT R5, RZ, 0x5410, R235.reuse ;  /* 0x00005410ff057816 */ /* 0x100fe200000000eb */
[----:B------:R-:W-:Y:S01]  /*3ce0*/  FFMA.FTZ R4, R11, R236, R4 ;  /* 0x000000ec0b047223 */ /* 0x000fe20000010004 */
[----:B------:R-:W-:-:S02]  /*3cf0*/  PRMT R235, RZ, 0x7610, R235 ;  /* 0x00007610ffeb7816 */ /* 0x000fc400000000eb */
[----:B------:R-:W-:Y:S01]  /*3d00*/  IADD3 R7, R210, 0x1, -R7 ;  /* 0x00000001d2077810 */ /* 0x000fe20007ffe807 */
[----:B------:R-:W-:Y:S02]  /*3d10*/  FFMA.FTZ R4, R15, R215, R4 ;  /* 0x000000d70f047223 */ /* 0x000fe40000010004 */
[----:B------:R-:W-:Y:S01]  /*3d20*/  FFMA.FTZ R8, R189, R5, R8 ;  /* 0x00000005bd087223 */ /* 0x000fe20000010008 */
[----:B------:R-:W-:Y:S01]  /*3d30*/  PRMT R5, RZ, 0x5410, R234 ;  /* 0x00005410ff057816 */ /* 0x000fe200000000ea */
[----:B------:R-:W-:Y:S01]  /*3d40*/  FFMA.FTZ R4, R19, R235, R4 ;  /* 0x000000eb13047223 */ /* 0x000fe20000010004 */
[----:B------:R-:W-:Y:S01]  /*3d50*/  PRMT R234, RZ, 0x7610, R234 ;  /* 0x00007610ffea7816 */ /* 0x000fe200000000ea */
[----:B------:R-:W0:Y:S02]  /*3d60*/  I2F R7, R7 ;  /* 0x0000000700077306 */ /* 0x000e240000201400 */
[----:B------:R-:W-:Y:S02]  /*3d70*/  FFMA.FTZ R8, R193, R5, R8 ;  /* 0x00000005c1087223 */ /* 0x000fe40000010008 */
[----:B------:R-:W-:Y:S01]  /*3d80*/  FFMA.FTZ R5, R23, R234, R4 ;  /* 0x000000ea17057223 */ /* 0x000fe20000010004 */
[----:B------:R-:W-:-:S02]  /*3d90*/  PRMT R4, RZ, 0x5410, R233 ;  /* 0x00005410ff047816 */ /* 0x000fc400000000e9 */
[----:B------:R-:W-:-:S03]  /*3da0*/  PRMT R233, RZ, 0x7610, R233 ;  /* 0x00007610ffe97816 */ /* 0x000fc600000000e9 */
[----:B------:R-:W-:Y:S02]  /*3db0*/  FFMA.FTZ R4, R197, R4, R8 ;  /* 0x00000004c5047223 */ /* 0x000fe40000010008 */
[----:B------:R-:W-:Y:S01]  /*3dc0*/  FFMA.FTZ R8, R198, R233, R5 ;  /* 0x000000e9c6087223 */ /* 0x000fe20000010005 */
[--C-:B------:R-:W-:Y:S02]  /*3dd0*/  PRMT R5, RZ, 0x5410, R248.reuse ;  /* 0x00005410ff057816 */ /* 0x100fe400000000f8 */
[----:B------:R-:W-:Y:S01]  /*3de0*/  PRMT R248, RZ, 0x7610, R248 ;  /* 0x00007610fff87816 */ /* 0x000fe200000000f8 */
[----:B0----5:R-:W-:Y:S02]  /*3df0*/  FMUL.FTZ R7, R7, R80 ;  /* 0x0000005007077220 */ /* 0x021fe40000410000 */
[----:B------:R-:W-:Y:S01]  /*3e00*/  FFMA.FTZ R5, R207, R5, R4 ;  /* 0x00000005cf057223 */ /* 0x000fe20000010004 */
[----:B------:R-:W-:Y:S01]  /*3e10*/  FSETP.NEU.FTZ.AND P0, PT, R80, RZ, PT ;  /* 0x000000ff5000720b */ /* 0x000fe20003f1d000 */
[----:B------:R-:W-:-:S02]  /*3e20*/  FFMA.FTZ R8, R209, R248, R8 ;  /* 0x000000f8d1087223 */ /* 0x000fc40000010008 */
        /* <DEDUP_REMOVED lines=8> */
[----:B------:R-:W-:Y:S01]  /*3eb0*/  FMNMX.FTZ R27, R27, R6, !PT ;  /* 0x000000061b1b7209 */ /* 0x000fe20007810000 */
[----:B------:R-:W-:Y:S05]  /*3ec0*/  BRA `(.L_x_13681) ;  /* 0x0000002000007947 */ /* 0x000fea0003800000 */
.L_x_13680:
[----:B------:R-:W-:-:S05]  /*3ed0*/  IMAD.MOV.U32 R4, RZ, RZ, -0x800001 ;  /* 0xff7fffffff047424 */ /* 0x000fca00078e00ff */
[----:B------:R0:W-:Y:S02]  /*3ee0*/  STS [R211], R4 ;  /* 0x00000004d3007388 */ /* 0x0001e40000000800 */
.L_x_13681:
[----:B------:R-:W-:Y:S05]  /*3ef0*/  BSYNC B1 ;  /* 0x0000000000017941 */ /* 0x000fea0003800000 */
.L_x_13679:
[----:B------:R-:W-:-:S04]  /*3f00*/  IADD3 R199, R199, 0x4, RZ ;  /* 0x00000004c7c77810 */ /* 0x000fc80007ffe0ff */
[----:B------:R-:W-:-:S13]  /*3f10*/  ISETP.GE.AND P0, PT, R199, UR12, PT ;  /* 0x0000000cc7007c0c */ /* 0x000fda000bf06270 */
[----:B------:R-:W-:Y:S01]  /*3f20*/  @P0 CALL.REL.NOINC `(.L_x_13678) ;  /* 0x0000001000000944 */ /* 0x000fe20003c00000 */
[----:B------:R-:W-:Y:S05]  /*3f30*/  BRA `(.L_x_13682) ;  /* 0xffffdcf000007947 */ /* 0x000fea000383ffff */
.L_x_13678:
[----:B------:R-:W-:Y:S05]  /*3f40*/  BSYNC B0 ;  /* 0x0000000000007941 */ /* 0x000fea0003800000 */
.L_x_13677:
[----:B------:R-:W1:Y:S01]  /*3f50*/  SHFL.BFLY PT, R0, R27, 0x10, 0x1f ;  /* 0x0e001f001b007f89 */ /* 0x000e6200000e0000 */
[C---:B------:R-:W-:Y:S01]  /*3f60*/  ISETP.NE.AND P0, PT, R77.reuse, RZ, PT ;  /* 0x000000ff4d00720c */ /* 0x040fe20003f05270 */
[----:B------:R-:W-:Y:S01]  /*3f70*/  UIADD3 UR4, UR18, 0x1f, URZ ;  /* 0x0000001f12047890 */ /* 0x000fe2000fffe03f */
[----:B------:R-:W-:Y:S01]  /*3f80*/  ISETP.GT.AND P1, PT, R77, 0x3, PT ;  /* 0x000000034d00780c */ /* 0x000fe20003f24270 */
[----:B------:R-:W-:Y:S02]  /*3f90*/  BSSY B0, `(.L_x_13683) ;  /* 0x00000f5000007945 */ /* 0x000fe40003800000 */
[----:B------:R-:W-:-:S04]  /*3fa0*/  USHF.R.S32.HI UR8, URZ, 0x1f, UR4 ;  /* 0x0000001f3f087899 */ /* 0x000fc80008011404 */
[----:B------:R-:W-:-:S04]  /*3fb0*/  ULEA.HI UR4, UR8, UR4, URZ, 0x5 ;  /* 0x0000000408047291 */ /* 0x000fc8000f8f283f */
[----:B------:R-:W-:-:S04]  /*3fc0*/  ULOP3.LUT UR4, UR4, 0xffffffe0, URZ, 0xc0, !UPT ;  /* 0xffffffe004047892 */ /* 0x000fc8000f8ec03f */
[----:B------:R-:W-:-:S04]  /*3fd0*/  UISETP.LT.AND UP0, UPT, UR18, UR4, UPT ;  /* 0x000000041200728c */ /* 0x000fc8000bf01270 */
[----:B------:R-:W-:Y:S01]  /*3fe0*/  USEL UR4, UR18, UR4, UP0 ;  /* 0x0000000412047287 */ /* 0x000fe20008000000 */
[----:B-1----:R-:W-:-:S05]  /*3ff0*/  FMNMX.FTZ R0, R0, R27, !PT ;  /* 0x0000001b00007209 */ /* 0x002fca0007810000 */
[----:B------:R-:W1:Y:S02]  /*4000*/  SHFL.BFLY PT, R3, R0, 0x8, 0x1f ;  /* 0x0d001f0000037f89 */ /* 0x000e6400000e0000 */
[----:B-1----:R-:W-:-:S05]  /*4010*/  FMNMX.FTZ R3, R0, R3, !PT ;  /* 0x0000000300037209 */ /* 0x002fca0007810000 */
[----:B------:R-:W1:Y:S02]  /*4020*/  SHFL.BFLY PT, R2, R3, 0x4, 0x1f ;  /* 0x0c801f0003027f89 */ /* 0x000e6400000e0000 */
[----:B-1----:R-:W-:-:S05]  /*4030*/  FMNMX.FTZ R2, R3, R2, !PT ;  /* 0x0000000203027209 */ /* 0x002fca0007810000 */
[----:B------:R-:W1:Y:S02]  /*4040*/  SHFL.BFLY PT, R5, R2, 0x2, 0x1f ;  /* 0x0c401f0002057f89 */ /* 0x000e6400000e0000 */
[----:B-1----:R-:W-:Y:S01]  /*4050*/  FMNMX.FTZ R5, R2, R5, !PT ;  /* 0x0000000502057209 */ /* 0x002fe20007810000 */
[----:B------:R-:W-:-:S04]  /*4060*/  IMAD.MOV.U32 R2, RZ, RZ, RZ ;  /* 0x000000ffff027224 */ /* 0x000fc800078e00ff */
[----:B0-----:R-:W0:Y:S02]  /*4070*/  SHFL.BFLY PT, R4, R5, 0x1, 0x1f ;  /* 0x0c201f0005047f89 */ /* 0x001e2400000e0000 */
        /* <DEDUP_REMOVED lines=24> */
.L_x_13687:
        /* <DEDUP_REMOVED lines=11> */
.L_x_13686:
[----:B------:R-:W-:Y:S05]  /*42b0*/  BSYNC B1 ;  /* 0x0000000000017941 */ /* 0x000fea0003800000 */
.L_x_13685:
        /* <DEDUP_REMOVED lines=11> */
.L_x_13690:
        /* <DEDUP_REMOVED lines=100> */
.L_x_13689:
[----:B------:R-:W-:Y:S05]  /*49b0*/  BSYNC B1 ;  /* 0x0000000000017941 */ /* 0x000fea0003800000 */
.L_x_13688:
        /* <DEDUP_REMOVED lines=55> */
.L_x_13692:
[----:B------:R-:W-:Y:S05]  /*4d30*/  BSYNC B1 ;  /* 0x0000000000017941 */ /* 0x000fea0003800000 */
.L_x_13691:
        /* <DEDUP_REMOVED lines=26> */
.L_x_13684:
[----:B------:R-:W-:Y:S05]  /*4ee0*/  BSYNC B0 ;  /* 0x0000000000007941 */ /* 0x000fea0003800000 */
.L_x_13683:
        /* <DEDUP_REMOVED lines=37> */
.L_x_13697:
        /* <DEDUP_REMOVED lines=8> */
.L_x_13696:
[----:B0-2---:R-:W-:Y:S05]  /*51c0*/  BSYNC B1 ;  /* 0x0000000000017941 */ /* 0x005fea0003800000 */
.L_x_13695:
        /* <DEDUP_REMOVED lines=11> */
.L_x_13700:
        /* <DEDUP_REMOVED lines=52> */
.L_x_13699:
[----:B------:R-:W-:Y:S05]  /*55c0*/  BSYNC B1 ;  /* 0x0000000000017941 */ /* 0x000fea0003800000 */
.L_x_13698:
        /* <DEDUP_REMOVED lines=31> */
.L_x_13702:
[----:B------:R-:W-:Y:S05]  /*57c0*/  BSYNC B1 ;  /* 0x0000000000017941 */ /* 0x000fea0003800000 */
.L_x_13701:
        /* <DEDUP_REMOVED lines=14> */
.L_x_13694:
[----:B------:R-:W-:Y:S05]  /*58b0*/  BSYNC B0 ;  /* 0x0000000000007941 */ /* 0x000fea0003800000 */
.L_x_13693:
[----:B------:R-:W-:Y:S01]  /*58c0*/  BAR.SYNC.DEFER_BLOCKING 0x0 ;  /* 0x0000000000007b1d */ /* 0x000fe20000010000 */
[----:B------:R-:W-:-:S05]  /*58d0*/  ISETP.GE.AND P0, PT, R78, UR12, PT ;  /* 0x0000000c4e007c0c */ /* 0x000fca000bf06270 */
[----:B------:R-:W-:Y:S08]  /*58e0*/  BSSY B1, `(.L_x_13703) ;  /* 0x0000647000017945 */ /* 0x000ff00003800000 */
[----:B------:R-:W-:Y:S05]  /*58f0*/  @!P0 BRA `(.L_x_13704) ;  /* 0x000000e000008947 */ /* 0x000fea0003800000 */
[----:B0-----:R-:W-:Y:S01]  /*5900*/  IMAD.MOV.U32 R0, RZ, RZ, RZ ;  /* 0x000000ffff007224 */ /* 0x001fe200078e00ff */
        /* <DEDUP_REMOVED lines=12> */
[----:B------:R-:W-:Y:S05]  /*59d0*/  BRA `(.L_x_13705) ;  /* 0x0000637000007947 */ /* 0x000fea0003800000 */
.L_x_13704:
[----:B0-----:R-:W0:Y:S01]  /*59e0*/  I2F.RP R0, R208 ;  /* 0x000000d000007306 */ /* 0x001e220000209400 */
[----:B------:R-:W-:Y:S01]  /*59f0*/  SHF.R.S32.HI R2, RZ, 0x1f, R77 ;  /* 0x0000001fff027819 */ /* 0x000fe2000001144d */
[----:B------:R-:W-:Y:S01]  /*5a00*/  IMAD.MOV.U32 R54, RZ, RZ, RZ ;  /* 0x000000ffff367224 */ /* 0x000fe200078e00ff */
[----:B------:R-:W-:Y:S01]  /*5a10*/  CS2R R36, SRZ ;  /* 0x0000000000247805 */ /* 0x000fe2000001ff00 */
[----:B------:R-:W-:Y:S01]  /*5a20*/  IMAD.U32 R62, RZ, RZ, UR5 ;  /* 0x00000005ff3e7e24 */ /* 0x000fe2000f8e00ff */
[----:B------:R-:W-:Y:S01]  /*5a30*/  LEA.HI R2, R2, R77, RZ, 0x2 ;  /* 0x0000004d02027211 */ /* 0x000fe200078f10ff */
[----:B------:R-:W-:Y:S01]  /*5a40*/  IMAD.MOV.U32 R64, RZ, RZ, c[0x0][0x1ac] ;  /* 0x00006b00ff407624 */ /* 0x000fe200078e00ff */
[----:B------:R-:W-:Y:S01]  /*5a50*/  CS2R R38, SRZ ;  /* 0x0000000000267805 */ /* 0x000fe2000001ff00 */
[----:B------:R-:W-:Y:S01]  /*5a60*/  IMAD.U32 R66, RZ, RZ, UR12 ;  /* 0x0000000cff427e24 */ /* 0x000fe2000f8e00ff */
[C---:B------:R-:W-:Y:S01]  /*5a70*/  LOP3.LUT R60, R2.reuse, 0x1ffffffc, RZ, 0xc0, !PT ;  /* 0x1ffffffc023c7812 */ /* 0x040fe200078ec0ff */
[----:B------:R-:W-:Y:S01]  /*5a80*/  IMAD.SHL.U32 R2, R2, 0x8, RZ ;  /* 0x0000000802027824 */ /* 0x000fe200078e00ff */
[----:B------:R-:W-:Y:S01]  /*5a90*/  CS2R R40, SRZ ;  /* 0x0000000000287805 */ /* 0x000fe2000001ff00 */
[----:B------:R-:W-:Y:S01]  /*5aa0*/  CS2R R42, SRZ ;  /* 0x00000000002a7805 */ /* 0x000fe2000001ff00 */
[----:B------:R-:W-:Y:S01]  /*5ab0*/  CS2R R44, SRZ ;  /* 0x00000000002c7805 */ /* 0x000fe2000001ff00 */
[----:B------:R-:W-:Y:S01]  /*5ac0*/  IMAD.IADD R60, R77, 0x1, -R60 ;  /* 0x000000014d3c7824 */ /* 0x000fe200078e0a3c */
[----:B------:R-:W-:Y:S01]  /*5ad0*/  LOP3.LUT R63, R2, 0xffffffe0, RZ, 0xc0, !PT ;  /* 0xffffffe0023f7812 */ /* 0x000fe200078ec0ff */
[----:B0-----:R-:W0:Y:S01]  /*5ae0*/  MUFU.RCP R0, R0 ;  /* 0x0000000000007308 */ /* 0x001e220000001000 */
[----:B------:R-:W-:Y:S01]  /*5af0*/  CS2R R46, SRZ ;  /* 0x00000000002e7805 */ /* 0x000fe2000001ff00 */
[----:B------:R-:W-:Y:S01]  /*5b00*/  CS2R R48, SRZ ;  /* 0x0000000000307805 */ /* 0x000fe2000001ff00 */
[----:B------:R-:W-:Y:S01]  /*5b10*/  CS2R R50, SRZ ;  /* 0x0000000000327805 */ /* 0x000fe2000001ff00 */
[----:B------:R-:W-:Y:S01]  /*5b20*/  IMAD R63, R60, 0x8, R63 ;  /* 0x000000083c3f7824 */ /* 0x000fe200078e023f */
[----:B------:R-:W-:Y:S01]  /*5b30*/  CS2R R52, SRZ ;  /* 0x0000000000347805 */ /* 0x000fe2000001ff00 */
[----:B------:R-:W-:Y:S01]  /*5b40*/  CS2R R56, SRZ ;  /* 0x0000000000387805 */ /* 0x000fe2000001ff00 */
[----:B------:R-:W-:Y:S01]  /*5b50*/  CS2R R58, SRZ ;  /* 0x00000000003a7805 */ /* 0x000fe2000001ff00 */
[----:B------:R-:W-:Y:S01]  /*5b60*/  IMAD.MOV.U32 R61, RZ, RZ, R78 ;  /* 0x000000ffff3d7224 */ /* 0x000fe200078e004e */
[----:B------:R-:W-:-:S02]  /*5b70*/  IADD3 R62, R62, -c[0x0][0x1cc], RZ ;  /* 0x800073003e3e7a10 */ /* 0x000fc40007ffe0ff */
[----:B------:R-:W-:Y:S02]  /*5b80*/  SHF.R.S32.HI R64, RZ, 0x1f, R64 ;  /* 0x0000001fff407819 */ /* 0x000fe40000011440 */
[----:B------:R-:W-:Y:S02]  /*5b90*/  IADD3 R66, R66, -0x1, RZ ;  /* 0xffffffff42427810 */ /* 0x000fe40007ffe0ff */
[C---:B------:R-:W-:Y:S02]  /*5ba0*/  IADD3 R65, R63.reuse, 0x200, RZ ;  /* 0x000002003f417810 */ /* 0x040fe40007ffe0ff */
[----:B0-----:R-:W-:Y:S01]  /*5bb0*/  IADD3 R55, R0, 0xffffffe, RZ ;  /* 0x0ffffffe00377810 */ /* 0x001fe20007ffe0ff */
[----:B------:R-:W-:Y:S01]  /*5bc0*/  IMAD.MOV.U32 R0, RZ, RZ, RZ ;  /* 0x000000ffff007224 */ /* 0x000fe200078e00ff */
[C---:B------:R-:W-:Y:S02]  /*5bd0*/  IADD3 R67, R63.reuse, 0x300, RZ ;  /* 0x000003003f437810 */ /* 0x040fe40007ffe0ff */
[----:B------:R-:W-:-:S02]  /*5be0*/  IADD3 R68, R63, 0x400, RZ ;  /* 0x000004003f447810 */ /* 0x000fc40007ffe0ff */
[----:B------:R-:W0:Y:S01]  /*5bf0*/  F2I.FTZ.U32.TRUNC.NTZ R55, R55 ;  /* 0x0000003700377305 */ /* 0x000e22000021f000 */
[C---:B------:R-:W-:Y:S02]  /*5c00*/  IADD3 R69, R63.reuse, 0x500, RZ ;  /* 0x000005003f457810 */ /* 0x040fe40007ffe0ff */
[C---:B------:R-:W-:Y:S02]  /*5c10*/  IADD3 R70, R63.reuse, 0x600, RZ ;  /* 0x000006003f467810 */ /* 0x040fe40007ffe0ff */
[C---:B------:R-:W-:Y:S02]  /*5c20*/  IADD3 R71, R63.reuse, 0x700, RZ ;  /* 0x000007003f477810 */ /* 0x040fe40007ffe0ff */
[C---:B------:R-:W-:Y:S02]  /*5c30*/  IADD3 R72, R63.reuse, 0x800, RZ ;  /* 0x000008003f487810 */ /* 0x040fe40007ffe0ff */
[C---:B------:R-:W-:Y:S02]  /*5c40*/  IADD3 R73, R63.reuse, 0x900, RZ ;  /* 0x000009003f497810 */ /* 0x040fe40007ffe0ff */
[----:B------:R-:W-:-:S02]  /*5c50*/  IADD3 R74, R63, 0xa00, RZ ;  /* 0x00000a003f4a7810 */ /* 0x000fc40007ffe0ff */
[C---:B------:R-:W-:Y:S02]  /*5c60*/  IADD3 R75, R63.reuse, 0xb00, RZ ;  /* 0x00000b003f4b7810 */ /* 0x040fe40007ffe0ff */
[C---:B------:R-:W-:Y:S01]  /*5c70*/  IADD3 R76, R63.reuse, 0xc00, RZ ;  /* 0x00000c003f4c7810 */ /* 0x040fe20007ffe0ff */
[--C-:B0-----:R-:W-:Y:S01]  /*5c80*/  IMAD.MOV R3, RZ, RZ, -R55.reuse ;  /* 0x000000ffff037224 */ /* 0x101fe200078e0a37 */
[C---:B-----5:R-:W-:Y:S02]  /*5c90*/  IADD3 R80, R63.reuse, 0xd00, RZ ;  /* 0x00000d003f507810 */ /* 0x060fe40007ffe0ff */
[----:B------:R-:W-:Y:S01]  /*5ca0*/  IADD3 R81, R63, 0xe00, RZ ;  /* 0x00000e003f517810 */ /* 0x000fe20007ffe0ff */
[----:B------:R-:W-:Y:S01]  /*5cb0*/  IMAD R3, R3, R208, RZ ;  /* 0x000000d003037224 */ /* 0x000fe200078e02ff */
[C---:B------:R-:W-:Y:S02]  /*5cc0*/  IADD3 R82, R63.reuse, 0xf00, RZ ;  /* 0x00000f003f527810 */ /* 0x040fe40007ffe0ff */
[----:B------:R-:W-:Y:S01]  /*5cd0*/  IADD3 R83, R63, 0x1000, RZ ;  /* 0x000010003f537810 */ /* 0x000fe20007ffe0ff */
[----:B------:R-:W-:Y:S01]  /*5ce0*/  IMAD.HI.U32 R54, R55, R3, R54 ;  /* 0x0000000337367227 */ /* 0x000fe200078e0036 */
[----:B------:R-:W-:-:S02]  /*5cf0*/  IADD3 R84, R63, 0x1100, RZ ;  /* 0x000011003f547810 */ /* 0x000fc40007ffe0ff */
[C---:B------:R-:W-:Y:S01]  /*5d00*/  IADD3 R85, R63.reuse, 0x1200, RZ ;  /* 0x000012003f557810 */ /* 0x040fe20007ffe0ff */
[----:B------:R-:W-:Y:S01]  /*5d10*/  IMAD.U32 R3, RZ, RZ, UR15 ;  /* 0x0000000fff037e24 */ /* 0x000fe2000f8e00ff */
[C---:B------:R-:W-:Y:S01]  /*5d20*/  IADD3 R86, R63.reuse, 0x1300, RZ ;  /* 0x000013003f567810 */ /* 0x040fe20007ffe0ff */
[----:B------:R-:W-:Y:S01]  /*5d30*/  IMAD.MOV.U32 R55, RZ, RZ, RZ ;  /* 0x000000ffff377224 */ /* 0x000fe200078e00ff */
[----:B------:R-:W-:Y:S01]  /*5d40*/  IADD3 R87, R63, 0x1400, RZ ;  /* 0x000014003f577810 */ /* 0x000fe20007ffe0ff */
[----:B------:R-:W-:Y:S01]  /*5d50*/  IMAD R2, R3, c[0x0][0x1b0], RZ ;  /* 0x00006c0003027a24 */ /* 0x000fe200078e02ff */
[C---:B------:R-:W-:Y:S02]  /*5d60*/  IADD3 R88, R63.reuse, 0x1500, RZ ;  /* 0x000015003f587810 */ /* 0x040fe40007ffe0ff */
[----:B------:R-:W-:Y:S02]  /*5d70*/  IADD3 R89, R63, 0x1600, RZ ;  /* 0x000016003f597810 */ /* 0x000fe40007ffe0ff */
[----:B------:R-:W-:-:S02]  /*5d80*/  SHF.R.S32.HI R3, RZ, 0x1f, R2 ;  /* 0x0000001fff037819 */ /* 0x000fc40000011402 */
[----:B------:R-:W-:Y:S02]  /*5d90*/  IADD3 R90, R63, 0x1700, RZ ;  /* 0x000017003f5a7810 */ /* 0x000fe40007ffe0ff */
.L_x_13756:
[----:B------:R-:W-:Y:S01]  /*5da0*/  IMAD.SHL.U32 R131, R61, 0x20, RZ ;  /* 0x000000203d837824 */ /* 0x000fe200078e00ff */
[----:B------:R-:W-:Y:S01]  /*5db0*/  IABS R9, c[0x0][0x1d0] ;  /* 0x0000740000097a13 */ /* 0x000fe20000000000 */
[----:B------:R-:W-:Y:S01]  /*5dc0*/  BSSY B0, `(.L_x_13706) ;  /* 0x00005f4000007945 */ /* 0x000fe20003800000 */
[----:B------:R-:W-:Y:S02]  /*5dd0*/  IABS R8, c[0x0][0x1d4] ;  /* 0x0000750000087a13 */ /* 0x000fe40000000000 */
[----:B------:R-:W-:Y:S01]  /*5de0*/  IABS R5, R131 ;  /* 0x0000008300057213 */ /* 0x000fe20000000000 */
[----:B0-----:R-:W0:Y:S04]  /*5df0*/  I2F.RP R10, R9 ;  /* 0x00000009000a7306 */ /* 0x001e280000209400 */
[----:B------:R-:W-:-:S04]  /*5e00*/  IMAD.HI.U32 R4, R54, R5, RZ ;  /* 0x0000000536047227 */ /* 0x000fc800078e00ff */
[----:B------:R-:W-:-:S04]  /*5e10*/  IMAD.MOV R6, RZ, RZ, -R4 ;  /* 0x000000ffff067224 */ /* 0x000fc800078e0a04 */
[----:B------:R-:W-:Y:S01]  /*5e20*/  IMAD R5, R6, R8, R5 ;  /* 0x0000000806057224 */ /* 0x000fe200078e0205 */
[----:B------:R-:W-:Y:S01]  /*5e30*/  LOP3.LUT R6, R131, c[0x0][0x1d4], RZ, 0x3c, !PT ;  /* 0x0000750083067a12 */ /* 0x000fe200078e3cff */
[----:B0-----:R-:W0:Y:S03]  /*5e40*/  MUFU.RCP R10, R10 ;  /* 0x0000000a000a7308 */ /* 0x001e260000001000 */
        /* <DEDUP_REMOVED lines=12> */
[--C-:B0-----:R-:W-:Y:S01]  /*5f10*/  IMAD.MOV R4, RZ, RZ, -R5.reuse ;  /* 0x000000ffff047224 */ /* 0x101fe200078e0a05 */
[----:B------:R-:W-:Y:S02]  /*5f20*/  ISETP.NE.AND P2, PT, RZ, c[0x0][0x1d0], PT ;  /* 0x00007400ff007a0c */ /* 0x000fe40003f45270 */
        /* <DEDUP_REMOVED lines=18> */
[----:B-12---:R-:W-:Y:S05]  /*6050*/  @P0 BRA P1, `(.L_x_13707) ;  /* 0x00005ca000000947 */ /* 0x006fea0000800000 */
[----:B------:R-:W-:-:S04]  /*6060*/  IADD3 R4, P0, R61, UR7, RZ ;  /* 0x000000073d047c10 */ /* 0x000fc8000ff1e0ff */
[----:B------:R-:W-:Y:S02]  /*6070*/  LEA.HI.X.SX32 R5, R61, UR9, 0x1, P0 ;  /* 0x000000093d057c11 */ /* 0x000fe400080f0eff */
        /* <DEDUP_REMOVED lines=10> */
[----:B------:R-:W-:Y:S02]  /*6120*/  LEA R4, P1, R5, c[0x0][0x178], 0x1 ;  /* 0x00005e0005047a11 */ /* 0x000fe400078208ff */
[-C--:B------:R-:W-:Y:S01]  /*6130*/  IADD3 R15, P4, R86, R30.reuse, RZ ;  /* 0x0000001e560f7210 */ /* 0x080fe20007f9e0ff */
[----:B------:R-:W-:Y:S01]  /*6140*/  IMAD.IADD R132, R31, 0x1, R7 ;  /* 0x000000011f847824 */ /* 0x000fe200078e0207 */
[-C--:B------:R-:W-:Y:S02]  /*6150*/  IADD3 R7, P2, R82, R30.reuse, RZ ;  /* 0x0000001e52077210 */ /* 0x080fe40007f5e0ff */
[----:B------:R-:W-:-:S02]  /*6160*/  IADD3 R13, P5, R85, R30, RZ ;  /* 0x0000001e550d7210 */ /* 0x000fc40007fbe0ff */
[-C--:B------:R-:W-:Y:S02]  /*6170*/  LEA.HI.X.SX32 R10, R81, R132.reuse, 0x1, P0 ;  /* 0x00000084510a7211 */ /* 0x080fe400000f0eff */
[----:B------:R-:W-:Y:S02]  /*6180*/  LEA R6, P3, R7, c[0x0][0x178], 0x1 ;  /* 0x00005e0007067a11 */ /* 0x000fe400078608ff */
[----:B------:R-:W-:Y:S02]  /*6190*/  LEA.HI.X.SX32 R8, R82, R132, 0x1, P2 ;  /* 0x0000008452087211 */ /* 0x000fe400010f0eff */
[----:B------:R-:W-:Y:S02]  /*61a0*/  IADD3 R9, P0, R83, R30, RZ ;  /* 0x0000001e53097210 */ /* 0x000fe40007f1e0ff */
[----:B------:R-:W-:Y:S02]  /*61b0*/  LEA.HI.X R5, R5, c[0x0][0x17c], R10, 0x1, P1 ;  /* 0x00005f0005057a11 */ /* 0x000fe400008f0c0a */
[----:B------:R-:W-:-:S02]  /*61c0*/  LEA.HI.X R7, R7, c[0x0][0x17c], R8, 0x1, P3 ;  /* 0x00005f0007077a11 */ /* 0x000fc400018f0c08 */
[-C--:B------:R-:W-:Y:S01]  /*61d0*/  LEA.HI.X.SX32 R22, R83, R132.reuse, 0x1, P0 ;  /* 0x0000008453167211 */ /* 0x080fe200000f0eff */
[----:B------:R0:W5:Y:S01]  /*61e0*/  LDG.E.CONSTANT R93, [R4.64] ;  /* 0x0000000a045d7981 */ /* 0x000162000c1e9900 */
[----:B------:R-:W-:Y:S02]  /*61f0*/  LEA R8, P3, R9, c[0x0][0x178], 0x1 ;  /* 0x00005e0009087a11 */ /* 0x000fe400078608ff */
[----:B------:R-:W-:Y:S01]  /*6200*/  LEA R10, P2, R11, c[0x0][0x178], 0x1 ;  /* 0x00005e000b0a7a11 */ /* 0x000fe200078408ff */
[----:B------:R0:W5:Y:S01]  /*6210*/  LDG.E.CONSTANT R92, [R4.64+0x4] ;  /* 0x0000040a045c7981 */ /* 0x000162000c1e9900 */
[----:B------:R-:W-:Y:S02]  /*6220*/  LEA R14, P0, R15, c[0x0][0x178], 0x1 ;  /* 0x00005e000f0e7a11 */ /* 0x000fe400078008ff */
[-C--:B------:R-:W-:Y:S01]  /*6230*/  LEA.HI.X.SX32 R20, R84, R132.reuse, 0x1, P6 ;  /* 0x0000008454147211 */ /* 0x080fe200030f0eff */
[----:B------:R0:W5:Y:S01]  /*6240*/  LDG.E.CONSTANT R91, [R4.64+0x8] ;  /* 0x0000080a045b7981 */ /* 0x000162000c1e9900 */
[----:B------:R-:W-:-:S02]  /*6250*/  LEA.HI.X.SX32 R16, R86, R132, 0x1, P4 ;  /* 0x0000008456107211 */ /* 0x000fc400020f0eff */
[-C--:B------:R-:W-:Y:S01]  /*6260*/  IADD3 R17, P6, R87, R30.reuse, RZ ;  /* 0x0000001e57117210 */ /* 0x080fe20007fde0ff */
[----:B------:R0:W5:Y:S01]  /*6270*/  LDG.E.CONSTANT R97, [R4.64+0xc] ;  /* 0x00000c0a04617981 */ /* 0x000162000c1e9900 */
[----:B------:R-:W-:Y:S02]  /*6280*/  LEA.HI.X R9, R9, c[0x0][0x17c], R22, 0x1, P3 ;  /* 0x00005f0009097a11 */ /* 0x000fe400018f0c16 */
[----:B------:R-:W-:Y:S01]  /*6290*/  LEA.HI.X R11, R11, c[0x0][0x17c], R20, 0x1, P2 ;  /* 0x00005f000b0b7a11 */ /* 0x000fe200010f0c14 */
[----:B------:R0:W5:Y:S01]  /*62a0*/  LDG.E.CONSTANT R96, [R6.64] ;  /* 0x0000000a06607981 */ /* 0x000162000c1e9900 */
[----:B------:R-:W-:Y:S02]  /*62b0*/  LEA.HI.X R15, R15, c[0x0][0x17c], R16, 0x1, P0 ;  /* 0x00005f000f0f7a11 */ /* 0x000fe400000f0c10 */
[----:B------:R-:W-:Y:S01]  /*62c0*/  IADD3 R21, P4, R89, R30, RZ ;  /* 0x0000001e59157210 */ /* 0x000fe20007f9e0ff */
[----:B------:R2:W5:Y:S01]  /*62d0*/  LDG.E.CONSTANT R99, [R8.64] ;  /* 0x0000000a08637981 */ /* 0x000562000c1e9900 */
[----:B------:R-:W-:-:S02]  /*62e0*/  LEA R16, P2, R17, c[0x0][0x178], 0x1 ;  /* 0x00005e0011107a11 */ /* 0x000fc400078408ff */
[----:B------:R-:W-:Y:S01]  /*62f0*/  LEA.HI.X.SX32 R32, R87, R132, 0x1, P6 ;  /* 0x0000008457207211 */ /* 0x000fe200030f0eff */
[----:B------:R2:W5:Y:S01]  /*6300*/  LDG.E.CONSTANT R100, [R8.64+0x4] ;  /* 0x0000040a08647981 */ /* 0x000562000c1e9900 */
[----:B-1----:R-:W-:Y:S02]  /*6310*/  IADD3 R23, P3, R90, R30, RZ ;  /* 0x0000001e5a177210 */ /* 0x002fe40007f7e0ff */
[-C--:B------:R-:W-:Y:S01]  /*6320*/  LEA.HI.X.SX32 R18, R85, R132.reuse, 0x1, P5 ;  /* 0x0000008455127211 */ /* 0x080fe200028f0eff */
[----:B------:R2:W5:Y:S01]  /*6330*/  LDG.E.CONSTANT R101, [R8.64+0x8] ;  /* 0x0000080a08657981 */ /* 0x000562000c1e9900 */
[----:B------:R-:W-:Y:S02]  /*6340*/  LEA.HI.X.SX32 R26, R89, R132, 0x1, P4 ;  /* 0x00000084591a7211 */ /* 0x000fe400020f0eff */
[----:B------:R-:W-:Y:S01]  /*6350*/  LEA.HI.X R17, R17, c[0x0][0x17c], R32, 0x1, P2 ;  /* 0x00005f0011117a11 */ /* 0x000fe200010f0c20 */
[----:B------:R2:W5:Y:S01]  /*6360*/  LDG.E.CONSTANT R102, [R8.64+0xc] ;  /* 0x00000c0a08667981 */ /* 0x000562000c1e9900 */
[----:B------:R-:W-:-:S02]  /*6370*/  IADD3 R19, P5, R88, R30, RZ ;  /* 0x0000001e58137210 */ /* 0x000fc40007fbe0ff */
[----:B------:R-:W-:Y:S01]  /*6380*/  LEA R20, P0, R21, c[0x0][0x178], 0x1 ;  /* 0x00005e0015147a11 */ /* 0x000fe200078008ff */
[----:B------:R1:W5:Y:S01]  /*6390*/  LDG.E.CONSTANT R103, [R10.64] ;  /* 0x0000000a0a677981 */ /* 0x000362000c1e9900 */
[----:B------:R-:W-:Y:S02]  /*63a0*/  LEA R22, P6, R23, c[0x0][0x178], 0x1 ;  /* 0x00005e0017167a11 */ /* 0x000fe400078c08ff */
[-C--:B------:R-:W-:Y:S01]  /*63b0*/  LEA.HI.X.SX32 R24, R90, R132.reuse, 0x1, P3 ;  /* 0x000000845a187211 */ /* 0x080fe200018f0eff */
[----:B------:R1:W5:Y:S01]  /*63c0*/  LDG.E.CONSTANT R104, [R10.64+0x4] ;  /* 0x0000040a0a687981 */ /* 0x000362000c1e9900 */
[----:B------:R-:W-:Y:S02]  /*63d0*/  LEA.HI.X.SX32 R28, R88, R132, 0x1, P5 ;  /* 0x00000084581c7211 */ /* 0x000fe400028f0eff */
[----:B--2---:R-:W-:Y:S01]  /*63e0*/  IADD3 R8, P4, R67, R30, RZ ;  /* 0x0000001e43087210 */ /* 0x004fe20007f9e0ff */
[----:B------:R1:W5:Y:S01]  /*63f0*/  LDG.E.CONSTANT R105, [R10.64+0x8] ;  /* 0x0000080a0a697981 */ /* 0x000362000c1e9900 */
[----:B------:R-:W-:-:S02]  /*6400*/  LEA.HI.X R21, R21, c[0x0][0x17c], R26, 0x1, P0 ;  /* 0x00005f0015157a11 */ /* 0x000fc400000f0c1a */
[----:B------:R-:W-:Y:S01]  /*6410*/  LEA.HI.X R23, R23, c[0x0][0x17c], R24, 0x1, P6 ;  /* 0x00005f0017177a11 */ /* 0x000fe200030f0c18 */
[----:B------:R1:W5:Y:S01]  /*6420*/  LDG.E.CONSTANT R106, [R10.64+0xc] ;  /* 0x00000c0a0a6a7981 */ /* 0x000362000c1e9900 */
[----:B------:R-:W-:Y:S02]  /*6430*/  LEA.HI.X.SX32 R9, R67, R132, 0x1, P4 ;  /* 0x0000008443097211 */ /* 0x000fe400020f0eff */
[----:B------:R-:W-:Y:S01]  /*6440*/  LEA R24, P5, R8, c[0x0][0x178], 0x1 ;  /* 0x00005e0008187a11 */ /* 0x000fe200078a08ff */
[----:B------:R0:W5:Y:S01]  /*6450*/  LDG.E.CONSTANT R95, [R6.64+0x4] ;  /* 0x0000040a065f7981 */ /* 0x000162000c1e9900 */
[----:B------:R-:W-:-:S03]  /*6460*/  LEA R12, P1, R13, c[0x0][0x178], 0x1 ;  /* 0x00005e000d0c7a11 */ /* 0x000fc600078208ff */
[----:B------:R0:W5:Y:S01]  /*6470*/  LDG.E.CONSTANT R94, [R6.64+0x8] ;  /* 0x0000080a065e7981 */ /* 0x000162000c1e9900 */
[----:B-1----:R-:W-:-:S03]  /*6480*/  IADD3 R10, P2, R65, R30, RZ ;  /* 0x0000001e410a7210 */ /* 0x002fc60007f5e0ff */
[----:B------:R0:W5:Y:S01]  /*6490*/  LDG.E.CONSTANT R98, [R6.64+0xc] ;  /* 0x00000c0a06627981 */ /* 0x000162000c1e9900 */
[----:B------:R-:W-:Y:S02]  /*64a0*/  LEA.HI.X R25, R8, c[0x0][0x17c], R9, 0x1, P5 ;  /* 0x00005f0008197a11 */ /* 0x000fe400028f0c09 */
[----:B------:R-:W-:Y:S01]  /*64b0*/  LEA.HI.X.SX32 R11, R65, R132, 0x1, P2 ;  /* 0x00000084410b7211 */ /* 0x000fe200010f0eff */
[----:B------:R1:W5:Y:S01]  /*64c0*/  LDG.E.CONSTANT R115, [R16.64] ;  /* 0x0000000a10737981 */ /* 0x000362000c1e9900 */
[C---:B------:R-:W-:Y:S02]  /*64d0*/  LEA R26, P3, R10.reuse, c[0x0][0x178], 0x1 ;  /* 0x00005e000a1a7a11 */ /* 0x040fe400078608ff */
[----:B------:R-:W-:Y:S01]  /*64e0*/  LEA.HI.X R13, R13, c[0x0][0x17c], R18, 0x1, P1 ;  /* 0x00005f000d0d7a11 */ /* 0x000fe200008f0c12 */
[----:B------:R1:W5:Y:S04]  /*64f0*/  LDG.E.CONSTANT R116, [R16.64+0x4] ;  /* 0x0000040a10747981 */ /* 0x000368000c1e9900 */
[----:B0-----:R-:W0:Y:S01]  /*6500*/  LDS.128 R4, [R131.X4+0x1a0] ;  /* 0x0001a00083047984 */ /* 0x001e220000004c00 */
[----:B------:R-:W-:-:S02]  /*6510*/  LEA.HI.X R27, R10, c[0x0][0x17c], R11, 0x1, P3 ;  /* 0x00005f000a1b7a11 */ /* 0x000fc400018f0c0b */
[C---:B------:R-:W-:Y:S01]  /*6520*/  LEA R18, P1, R19.reuse, c[0x0][0x178], 0x1 ;  /* 0x00005e0013127a11 */ /* 0x040fe200078208ff */
[----:B------:R-:W2:Y:S03]  /*6530*/  LDS.128 R8, [R131.X4+0x1b0] ;  /* 0x0001b00083087984 */ /* 0x000ea60000004c00 */
[----:B------:R-:W-:Y:S01]  /*6540*/  LEA.HI.X R19, R19, c[0x0][0x17c], R28, 0x1, P1 ;  /* 0x00005f0013137a11 */ /* 0x000fe200008f0c1c */
[----:B------:R3:W5:Y:S04]  /*6550*/  LDG.E.CONSTANT R107, [R12.64] ;  /* 0x0000000a0c6b7981 */ /* 0x000768000c1e9900 */
[----:B------:R3:W5:Y:S04]  /*6560*/  LDG.E.CONSTANT R108, [R12.64+0x4] ;  /* 0x0000040a0c6c7981 */ /* 0x000768000c1e9900 */
[----:B------:R3:W5:Y:S04]  /*6570*/  LDG.E.CONSTANT R109, [R12.64+0x8] ;  /* 0x0000080a0c6d7981 */ /* 0x000768000c1e9900 */
[----:B------:R3:W5:Y:S04]  /*6580*/  LDG.E.CONSTANT R110, [R12.64+0xc] ;  /* 0x00000c0a0c6e7981 */ /* 0x000768000c1e9900 */
[----:B------:R1:W5:Y:S04]  /*6590*/  LDG.E.CONSTANT R117, [R16.64+0x8] ;  /* 0x0000080a10757981 */ /* 0x000368000c1e9900 */
[----:B------:R1:W5:Y:S01]  /*65a0*/  LDG.E.CONSTANT R121, [R16.64+0xc] ;  /* 0x00000c0a10797981 */ /* 0x000362000c1e9900 */
[----:B---3--:R-:W-:-:S03]  /*65b0*/  IADD3 R12, P0, R63, R30, RZ ;  /* 0x0000001e3f0c7210 */ /* 0x008fc60007f1e0ff */
[----:B------:R3:W5:Y:S01]  /*65c0*/  LDG.E.CONSTANT R120, [R18.64] ;  /* 0x0000000a12787981 */ /* 0x000762000c1e9900 */
[C---:B------:R-:W-:Y:S02]  /*65d0*/  LEA R28, P1, R12.reuse, c[0x0][0x178], 0x1 ;  /* 0x00005e000c1c7a11 */ /* 0x040fe400078208ff */
[----:B------:R-:W-:Y:S01]  /*65e0*/  LEA.HI.X.SX32 R13, R63, R132, 0x1, P0 ;  /* 0x000000843f0d7211 */ /* 0x000fe200000f0eff */
[----:B------:R3:W5:Y:S01]  /*65f0*/  LDG.E.CONSTANT R119, [R18.64+0x4] ;  /* 0x0000040a12777981 */ /* 0x000762000c1e9900 */
[-C--:B-1----:R-:W-:Y:S02]  /*6600*/  IADD3 R17, P5, R69, R30.reuse, RZ ;  /* 0x0000001e45117210 */ /* 0x082fe40007fbe0ff */
[----:B------:R-:W-:Y:S01]  /*6610*/  LEA.HI.X R29, R12, c[0x0][0x17c], R13, 0x1, P1 ;  /* 0x00005f000c1d7a11 */ /* 0x000fe200008f0c0d */
[----:B------:R3:W5:Y:S01]  /*6620*/  LDG.E.CONSTANT R118, [R18.64+0x8] ;  /* 0x0000080a12767981 */ /* 0x000762000c1e9900 */
[----:B------:R-:W-:-:S03]  /*6630*/  IADD3 R12, P3, R71, R30, RZ ;  /* 0x0000001e470c7210 */ /* 0x000fc60007f7e0ff */
[----:B------:R3:W5:Y:S01]  /*6640*/  LDG.E.CONSTANT R122, [R18.64+0xc] ;  /* 0x00000c0a127a7981 */ /* 0x000762000c1e9900 */
[----:B------:R-:W-:-:S03]  /*6650*/  LEA.HI.X.SX32 R32, R69, R132, 0x1, P5 ;  /* 0x0000008445207211 */ /* 0x000fc600028f0eff */
[----:B------:R1:W5:Y:S04]  /*6660*/  LDG.E.CONSTANT R111, [R14.64] ;  /* 0x0000000a0e6f7981 */ /* 0x000368000c1e9900 */
[----:B------:R1:W5:Y:S01]  /*6670*/  LDG.E.CONSTANT R112, [R14.64+0x4] ;  /* 0x0000040a0e707981 */ /* 0x000362000c1e9900 */
[----:B---3--:R-:W-:-:S03]  /*6680*/  IADD3 R19, P6, R68, R30, RZ ;  /* 0x0000001e44137210 */ /* 0x008fc60007fde0ff */
[----:B------:R1:W5:Y:S04]  /*6690*/  LDG.E.CONSTANT R113, [R14.64+0x8] ;  /* 0x0000080a0e717981 */ /* 0x000368000c1e9900 */
[----:B------:R1:W5:Y:S01]  /*66a0*/  LDG.E.CONSTANT R114, [R14.64+0xc] ;  /* 0x00000c0a0e727981 */ /* 0x000362000c1e9900 */
[----:B------:R-:W-:-:S03]  /*66b0*/  LEA.HI.X.SX32 R34, R68, R132, 0x1, P6 ;  /* 0x0000008444227211 */ /* 0x000fc600030f0eff */
[----:B------:R3:W5:Y:S01]  /*66c0*/  LDG.E.CONSTANT R123, [R20.64] ;  /* 0x0000000a147b7981 */ /* 0x000762000c1e9900 */
[----:B------:R-:W-:-:S03]  /*66d0*/  LEA R16, P6, R12, c[0x0][0x178], 0x1 ;  /* 0x00005e000c107a11 */ /* 0x000fc600078c08ff */
[----:B------:R3:W5:Y:S01]  /*66e0*/  LDG.E.CONSTANT R124, [R20.64+0x4] ;  /* 0x0000040a147c7981 */ /* 0x000762000c1e9900 */
[----:B-1----:R-:W-:-:S03]  /*66f0*/  IADD3 R14, P4, R70, R30, RZ ;  /* 0x0000001e460e7210 */ /* 0x002fc60007f9e0ff */
[----:B------:R3:W5:Y:S01]  /*6700*/  LDG.E.CONSTANT R125, [R20.64+0x8] ;  /* 0x0000080a147d7981 */ /* 0x000762000c1e9900 */
[----:B------:R-:W-:-:S03]  /*6710*/  LEA.HI.X.SX32 R13, R71, R132, 0x1, P3 ;  /* 0x00000084470d7211 */ /* 0x000fc600018f0eff */
[----:B------:R3:W5:Y:S01]  /*6720*/  LDG.E.CONSTANT R126, [R20.64+0xc] ;  /* 0x00000c0a147e7981 */ /* 0x000762000c1e9900 */
[----:B------:R-:W-:-:S03]  /*6730*/  LEA R18, P0, R14, c[0x0][0x178], 0x1 ;  /* 0x00005e000e127a11 */ /* 0x000fc600078008ff */
[----:B------:R1:W5:Y:S01]  /*6740*/  LDG.E.CONSTANT R127, [R22.64] ;  /* 0x0000000a167f7981 */ /* 0x000362000c1e9900 */
[----:B------:R-:W-:-:S03]  /*6750*/  LEA.HI.X.SX32 R15, R70, R132, 0x1, P4 ;  /* 0x00000084460f7211 */ /* 0x000fc600020f0eff */
[----:B------:R1:W5:Y:S01]  /*6760*/  LDG.E.CONSTANT R128, [R22.64+0x4] ;  /* 0x0000040a16807981 */ /* 0x000362000c1e9900 */
[----:B---3--:R-:W-:-:S03]  /*6770*/  LEA R20, P1, R17, c[0x0][0x178], 0x1 ;  /* 0x00005e0011147a11 */ /* 0x008fc600078208ff */
[----:B------:R1:W5:Y:S04]  /*6780*/  LDG.E.CONSTANT R129, [R22.64+0x8] ;  /* 0x0000080a16817981 */ /* 0x000368000c1e9900 */
[----:B------:R1:W5:Y:S01]  /*6790*/  LDG.E.CONSTANT R130, [R22.64+0xc] ;  /* 0x00000c0a16827981 */ /* 0x000362000c1e9900 */
[----:B------:R-:W-:Y:S02]  /*67a0*/  LEA.HI.X R21, R17, c[0x0][0x17c], R32, 0x1, P1 ;  /* 0x00005f0011157a11 */ /* 0x000fe400008f0c20 */
[----:B------:R-:W-:Y:S02]  /*67b0*/  LEA.HI.X R17, R12, c[0x0][0x17c], R13, 0x1, P6 ;  /* 0x00005f000c117a11 */ /* 0x000fe400030f0c0d */
[----:B------:R-:W-:Y:S02]  /*67c0*/  IADD3 R13, P5, R73, R30, RZ ;  /* 0x0000001e490d7210 */ /* 0x000fe40007fbe0ff */
[----:B-1----:R-:W-:-:S04]  /*67d0*/  LEA R22, P2, R19, c[0x0][0x178], 0x1 ;  /* 0x00005e0013167a11 */ /* 0x002fc800078408ff */
[----:B------:R-:W-:Y:S02]  /*67e0*/  LEA.HI.X R23, R19, c[0x0][0x17c], R34, 0x1, P2 ;  /* 0x00005f0013177a11 */ /* 0x000fe400010f0c22 */
[----:B------:R-:W-:Y:S02]  /*67f0*/  LEA.HI.X R19, R14, c[0x0][0x17c], R15, 0x1, P0 ;  /* 0x00005f000e137a11 */ /* 0x000fe400000f0c0f */
[----:B------:R-:W-:Y:S02]  /*6800*/  IADD3 R15, P0, R72, R30, RZ ;  /* 0x0000001e480f7210 */ /* 0x000fe40007f1e0ff */
[----:B------:R-:W-:Y:S02]  /*6810*/  LEA.HI.X.SX32 R32, R73, R132, 0x1, P5 ;  /* 0x0000008449207211 */ /* 0x000fe400028f0eff */
[----:B------:R-:W-:Y:S02]  /*6820*/  IADD3 R31, P1, R74, R30, RZ ;  /* 0x0000001e4a1f7210 */ /* 0x000fe40007f3e0ff */
[----:B------:R-:W-:-:S02]  /*6830*/  LEA R14, P3, R15, c[0x0][0x178], 0x1 ;  /* 0x00005e000f0e7a11 */ /* 0x000fc400078608ff */
[----:B------:R-:W-:Y:S02]  /*6840*/  LEA.HI.X.SX32 R34, R72, R132, 0x1, P0 ;  /* 0x0000008448227211 */ /* 0x000fe400000f0eff */
[----:B------:R-:W-:Y:S02]  /*6850*/  IADD3 R35, P5, R76, R30, RZ ;  /* 0x0000001e4c237210 */ /* 0x000fe40007fbe0ff */
[----:B------:R-:W-:Y:S02]  /*6860*/  LEA.HI.X R15, R15, c[0x0][0x17c], R34, 0x1, P3 ;  /* 0x00005f000f0f7a11 */ /* 0x000fe400018f0c22 */
[-C--:B------:R-:W-:Y:S02]  /*6870*/  LEA.HI.X.SX32 R138, R74, R132.reuse, 0x1, P1 ;  /* 0x000000844a8a7211 */ /* 0x080fe400008f0eff */
[----:B------:R-:W-:Y:S02]  /*6880*/  LEA.HI.X.SX32 R134, R76, R132, 0x1, P5 ;  /* 0x000000844c867211 */ /* 0x000fe400028f0eff */
[----:B0-----:R-:W-:-:S02]  /*6890*/  F2FP.BF16.PACK_AB R4, R5, R4 ;  /* 0x000000040504723e */ /* 0x001fc400000010ff */
[----:B------:R-:W-:Y:S01]  /*68a0*/  LEA R34, P1, R35, c[0x0][0x178], 0x1 ;  /* 0x00005e0023227a11 */ /* 0x000fe200078208ff */
[----:B------:R0:W5:Y:S01]  /*68b0*/  LDG.E.CONSTANT R5, [R28.64] ;  /* 0x0000000a1c057981 */ /* 0x000162000c1e9900 */
[----:B------:R-:W-:Y:S01]  /*68c0*/  F2FP.BF16.PACK_AB R133, R7, R6 ;  /* 0x000000060785723e */ /* 0x000fe200000010ff */
[----:B------:R-:W-:Y:S01]  /*68d0*/  IMAD.MOV.U32 R6, RZ, RZ, R4 ;  /* 0x000000ffff067224 */ /* 0x000fe200078e0004 */
[----:B------:R-:W-:Y:S01]  /*68e0*/  LEA.HI.X R35, R35, c[0x0][0x17c], R134, 0x1, P1 ;  /* 0x00005f0023237a11 */ /* 0x000fe200008f0c86 */
[----:B------:R0:W5:Y:S01]  /*68f0*/  LDG.E.CONSTANT R4, [R28.64+0x4] ;  /* 0x0000040a1c047981 */ /* 0x000162000c1e9900 */
[----:B--2---:R-:W-:-:S03]  /*6900*/  F2FP.BF16.PACK_AB R135, R9, R8 ;  /* 0x000000080987723e */ /* 0x004fc600000010ff */
[----:B------:R0:W5:Y:S04]  /*6910*/  LDG.E.CONSTANT R9, [R28.64+0x8] ;  /* 0x0000080a1c097981 */ /* 0x000168000c1e9900 */
[----:B------:R0:W5:Y:S01]  /*6920*/  LDG.E.CONSTANT R134, [R28.64+0xc] ;  /* 0x00000c0a1c867981 */ /* 0x000162000c1e9900 */
[----:B------:R-:W-:Y:S02]  /*6930*/  ISETP.NE.AND P1, PT, R61, R66, PT ;  /* 0x000000423d00720c */ /* 0x000fe40003f25270 */
[----:B------:R-:W-:Y:S02]  /*6940*/  LEA R12, P4, R13, c[0x0][0x178], 0x1 ;  /* 0x00005e000d0c7a11 */ /* 0x000fe400078808ff */
[-C--:B------:R-:W-:Y:S02]  /*6950*/  IADD3 R33, P2, R75, R30.reuse, RZ ;  /* 0x0000001e4b217210 */ /* 0x080fe40007f5e0ff */
[----:B------:R-:W-:-:S02]  /*6960*/  IADD3 R139, P0, R80, R30, RZ ;  /* 0x0000001e508b7210 */ /* 0x000fc40007f1e0ff */
[----:B------:R-:W-:Y:S01]  /*6970*/  LEA.HI.X R13, R13, c[0x0][0x17c], R32, 0x1, P4 ;  /* 0x00005f000d0d7a11 */ /* 0x000fe200020f0c20 */
[----:B------:R-:W-:Y:S01]  /*6980*/  BSSY B2, `(.L_x_13708) ;  /* 0x0000025000027945 */ /* 0x000fe20003800000 */
[----:B------:R-:W-:Y:S02]  /*6990*/  LEA R30, P3, R31, c[0x0][0x178], 0x1 ;  /* 0x00005e001f1e7a11 */ /* 0x000fe400078608ff */
[----:B------:R-:W-:Y:S02]  /*69a0*/  LEA R32, P4, R33, c[0x0][0x178], 0x1 ;  /* 0x00005e0021207a11 */ /* 0x000fe400078808ff */
[----:B------:R-:W-:Y:S02]  /*69b0*/  LEA.HI.X.SX32 R136, R75, R132, 0x1, P2 ;  /* 0x000000844b887211 */ /* 0x000fe400010f0eff */
[----:B------:R-:W-:Y:S02]  /*69c0*/  LEA.HI.X R31, R31, c[0x0][0x17c], R138, 0x1, P3 ;  /* 0x00005f001f1f7a11 */ /* 0x000fe400018f0c8a */
[----:B------:R-:W-:Y:S01]  /*69d0*/  LEA.HI.X R33, R33, c[0x0][0x17c], R136, 0x1, P4 ;  /* 0x00005f0021217a11 */ /* 0x000fe200020f0c88 */
[----:B------:R-:W-:Y:S05]  /*69e0*/  @P1 BRA `(.L_x_13709) ;  /* 0x000001e000001947 */ /* 0x000fea0003800000 */
[C---:B0-----:R-:W-:Y:S02]  /*69f0*/  IADD3 R7, R131.reuse, 0x2, RZ ;  /* 0x0000000283077810 */ /* 0x041fe40007ffe0ff */
[----:B------:R-:W-:-:S02]  /*6a00*/  IADD3 R8, R131, 0x3, RZ ;  /* 0x0000000383087810 */ /* 0x000fc40007ffe0ff */
[C---:B------:R-:W-:Y:S02]  /*6a10*/  IADD3 R137, R131.reuse, 0x5, RZ ;  /* 0x0000000583897810 */ /* 0x040fe40007ffe0ff */
[----:B------:R-:W-:Y:S02]  /*6a20*/  ISETP.GE.AND P2, PT, R131, UR18, PT ;  /* 0x0000001283007c0c */ /* 0x000fe4000bf46270 */
[----:B------:R-:W-:Y:S02]  /*6a30*/  ISETP.GE.AND P5, PT, R7, UR18, PT ;  /* 0x0000001207007c0c */ /* 0x000fe4000bfa6270 */
[----:B------:R-:W-:Y:S02]  /*6a40*/  ISETP.GE.AND P6, PT, R8, UR18, PT ;  /* 0x0000001208007c0c */ /* 0x000fe4000bfc6270 */
[----:B------:R-:W-:Y:S02]  /*6a50*/  ISETP.GE.AND P4, PT, R137, UR18, PT ;  /* 0x0000001289007c0c */ /* 0x000fe4000bf86270 */
[----:B-----5:R-:W-:-:S02]  /*6a60*/  PRMT R7, R4, 0x7632, R7 ;  /* 0x0000763204077816 */ /* 0x020fc40000000007 */
[C---:B------:R-:W-:Y:S02]  /*6a70*/  IADD3 R137, R131.reuse, 0x7, RZ ;  /* 0x0000000783897810 */ /* 0x040fe40007ffe0ff */
[----:B------:R-:W-:Y:S02]  /*6a80*/  IADD3 R136, R131, 0x4, RZ ;  /* 0x0000000483887810 */ /* 0x000fe40007ffe0ff */
[----:B------:R-:W-:Y:S02]  /*6a90*/  SEL R7, R7, RZ, !P6 ;  /* 0x000000ff07077207 */ /* 0x000fe40007000000 */
[----:B------:R-:W-:Y:S02]  /*6aa0*/  ISETP.GE.AND P6, PT, R137, UR18, PT ;  /* 0x0000001289007c0c */ /* 0x000fe4000bfc6270 */
[----:B------:R-:W-:Y:S02]  /*6ab0*/  IADD3 R8, R131, 0x6, RZ ;  /* 0x0000000683087810 */ /* 0x000fe40007ffe0ff */
[----:B------:R-:W-:-:S02]  /*6ac0*/  ISETP.GE.AND P3, PT, R136, UR18, PT ;  /* 0x0000001288007c0c */ /* 0x000fc4000bf66270 */
[----:B------:R-:W-:Y:S02]  /*6ad0*/  SEL R136, R4, RZ, !P5 ;  /* 0x000000ff04887207 */ /* 0x000fe40006800000 */
[----:B------:R-:W-:Y:S02]  /*6ae0*/  IADD3 R4, R131, 0x1, RZ ;  /* 0x0000000183047810 */ /* 0x000fe40007ffe0ff */
[----:B------:R-:W-:Y:S02]  /*6af0*/  ISETP.GE.AND P5, PT, R8, UR18, PT ;  /* 0x0000001208007c0c */ /* 0x000fe4000bfa6270 */
        /* <DEDUP_REMOVED lines=13> */
.L_x_13709:
[----:B0-----:R-:W-:Y:S05]  /*6bd0*/  BSYNC B2 ;  /* 0x0000000000027941 */ /* 0x001fea0003800000 */
.L_x_13708:
[----:B-----5:R-:W-:Y:S01]  /*6be0*/  HFMA2.BF16_V2 R5, R6, R5, -RZ.H0_H0 ;  /* 0x0000000506057231 */ /* 0x020fe200003400ff */
[----:B------:R-:W-:Y:S01]  /*6bf0*/  IMAD.MOV.U32 R7, RZ, RZ, R133 ;  /* 0x000000ffff077224 */ /* 0x000fe200078e0085 */
[----:B------:R-:W-:Y:S01]  /*6c00*/  F2FP.BF16.PACK_AB R136, R11, R10 ;  /* 0x0000000a0b88723e */ /* 0x000fe200000010ff */
[----:B------:R-:W-:Y:S01]  /*6c10*/  IMAD.MOV.U32 R8, RZ, RZ, R135 ;  /* 0x000000ffff087224 */ /* 0x000fe200078e0087 */
[----:B------:R0:W5:Y:S01]  /*6c20*/  LDG.E.CONSTANT R133, [R28.64+0x208] ;  /* 0x0002080a1c857981 */ /* 0x000162000c1e9900 */
[--C-:B------:R-:W-:Y:S01]  /*6c30*/  PRMT R10, RZ, 0x5410, R5.reuse ;  /* 0x00005410ff0a7816 */ /* 0x100fe20000000005 */
[----:B------:R-:W-:Y:S01]  /*6c40*/  HFMA2.BF16_V2 R4, R7, R4, -RZ.H0_H0 ;  /* 0x0000000407047231 */ /* 0x000fe200003400ff */
[----:B------:R-:W-:Y:S01]  /*6c50*/  PRMT R5, RZ, 0x7610, R5 ;  /* 0x00007610ff057816 */ /* 0x000fe20000000005 */
[----:B------:R-:W-:-:S04]  /*6c60*/  HFMA2.BF16_V2 R9, R8, R9, -RZ.H0_H0 ;  /* 0x0000000908097231 */ /* 0x000fc800003400ff */
        /* <DEDUP_REMOVED lines=8> */
[----:B------:R-:W-:Y:S02]  /*6cf0*/  FADD.FTZ R11, R10, R9 ;  /* 0x000000090a0b7221 */ /* 0x000fe40000010000 */
[----:B------:R-:W-:Y:S01]  /*6d00*/  IMAD.MOV.U32 R9, RZ, RZ, R136 ;  /* 0x000000ffff097224 */ /* 0x000fe200078e0088 */
[----:B------:R0:W5:Y:S04]  /*6d10*/  LDG.E.CONSTANT R10, [R28.64+0x204] ;  /* 0x0002040a1c0a7981 */ /* 0x000168000c1e9900 */
[----:B------:R0:W5:Y:S01]  /*6d20*/  LDG.E.CONSTANT R136, [R28.64+0x20c] ;  /* 0x00020c0a1c887981 */ /* 0x000162000c1e9900 */
[----:B------:R-:W-:Y:S01]  /*6d30*/  BSSY B2, `(.L_x_13710) ;  /* 0x0000021000027945 */ /* 0x000fe20003800000 */
[----:B------:R-:W-:Y:S01]  /*6d40*/  HFMA2.BF16_V2 R134, R9, R134, -RZ.H0_H0 ;  /* 0x0000008609867231 */ /* 0x000fe200003400ff */
[----:B------:R-:W-:Y:S05]  /*6d50*/  @P1 BRA `(.L_x_13711) ;  /* 0x000001e000001947 */ /* 0x000fea0003800000 */
[C---:B0-----:R-:W-:Y:S02]  /*6d60*/  IADD3 R28, R131.reuse, 0x2, RZ ;  /* 0x00000002831c7810 */ /* 0x041fe40007ffe0ff */
[----:B------:R-:W-:-:S02]  /*6d70*/  IADD3 R29, R131, 0x3, RZ ;  /* 0x00000003831d7810 */ /* 0x000fc40007ffe0ff */
[C---:B------:R-:W-:Y:S02]  /*6d80*/  IADD3 R135, R131.reuse, 0x4, RZ ;  /* 0x0000000483877810 */ /* 0x040fe40007ffe0ff */
[----:B------:R-:W-:Y:S02]  /*6d90*/  ISETP.GE.AND P2, PT, R131, UR18, PT ;  /* 0x0000001283007c0c */ /* 0x000fe4000bf46270 */
[----:B------:R-:W-:Y:S02]  /*6da0*/  ISETP.GE.AND P5, PT, R28, UR18, PT ;  /* 0x000000121c007c0c */ /* 0x000fe4000bfa6270 */
[----:B------:R-:W-:Y:S02]  /*6db0*/  ISETP.GE.AND P6, PT, R29, UR18, PT ;  /* 0x000000121d007c0c */ /* 0x000fe4000bfc6270 */
[----:B------:R-:W-:Y:S02]  /*6dc0*/  IADD3 R29, R131, 0x6, RZ ;  /* 0x00000006831d7810 */ /* 0x000fe40007ffe0ff */
[----:B------:R-:W-:-:S02]  /*6dd0*/  ISETP.GE.AND P3, PT, R135, UR18, PT ;  /* 0x0000001287007c0c */ /* 0x000fc4000bf66270 */
[C---:B-----5:R-:W-:Y:S02]  /*6de0*/  PRMT R28, R10.reuse, 0x7632, R28 ;  /* 0x000076320a1c7816 */ /* 0x060fe4000000001c */
[----:B------:R-:W-:Y:S02]  /*6df0*/  IADD3 R135, R131, 0x7, RZ ;  /* 0x0000000783877810 */ /* 0x000fe40007ffe0ff */
[----:B------:R-:W-:Y:S02]  /*6e00*/  SEL R138, R10, RZ, !P5 ;  /* 0x000000ff0a8a7207 */ /* 0x000fe40006800000 */
[----:B------:R-:W-:Y:S02]  /*6e10*/  ISETP.GE.AND P5, PT, R29, UR18, PT ;  /* 0x000000121d007c0c */ /* 0x000fe4000bfa6270 */
[----:B------:R-:W-:Y:S02]  /*6e20*/  SEL R29, R28, RZ, !P6 ;  /* 0x000000ff1c1d7207 */ /* 0x000fe40007000000 */
[----:B------:R-:W-:-:S02]  /*6e30*/  ISETP.GE.AND P6, PT, R135, UR18, PT ;  /* 0x0000001287007c0c */ /* 0x000fc4000bfc6270 */
[C---:B------:R-:W-:Y:S02]  /*6e40*/  IADD3 R137, R131.reuse, 0x5, RZ ;  /* 0x0000000583897810 */ /* 0x040fe40007ffe0ff */
[----:B------:R-:W-:Y:S02]  /*6e50*/  IADD3 R10, R131, 0x1, RZ ;  /* 0x00000001830a7810 */ /* 0x000fe40007ffe0ff */
[----:B------:R-:W-:Y:S02]  /*6e60*/  @P2 PRMT R5, RZ, 0x7610, R5 ;  /* 0x00007610ff052816 */ /* 0x000fe40000000005 */
[----:B------:R-:W-:Y:S02]  /*6e70*/  ISETP.GE.AND P4, PT, R137, UR18, PT ;  /* 0x0000001289007c0c */ /* 0x000fe4000bf86270 */
        /* <DEDUP_REMOVED lines=12> */
.L_x_13711:
[----:B------:R-:W-:Y:S05]  /*6f40*/  BSYNC B2 ;  /* 0x0000000000027941 */ /* 0x000fea0003800000 */
.L_x_13710:
[----:B0----5:R-:W-:Y:S01]  /*6f50*/  HFMA2.BF16_V2 R28, R6, R5, -RZ.H0_H0 ;  /* 0x00000005061c7231 */ /* 0x021fe200003400ff */
[----:B------:R-:W-:Y:S01]  /*6f60*/  FADD.FTZ R11, R4, R11 ;  /* 0x0000000b040b7221 */ /* 0x000fe20000010000 */
[----:B------:R-:W-:Y:S01]  /*6f70*/  HFMA2.BF16_V2 R10, R7, R10, -RZ.H0_H0 ;  /* 0x0000000a070a7231 */ /* 0x000fe200003400ff */
[----:B------:R-:W-:Y:S01]  /*6f80*/  PRMT R5, RZ, 0x5410, R134 ;  /* 0x00005410ff057816 */ /* 0x000fe20000000086 */
[----:B------:R0:W5:Y:S01]  /*6f90*/  LDG.E.CONSTANT R135, [R26.64] ;  /* 0x0000000a1a877981 */ /* 0x000162000c1e9900 */
[--C-:B------:R-:W-:Y:S01]  /*6fa0*/  PRMT R4, RZ, 0x5410, R28.reuse ;  /* 0x00005410ff047816 */ /* 0x100fe2000000001c */
[----:B------:R-:W-:Y:S01]  /*6fb0*/  HFMA2.BF16_V2 R133, R8, R133, -RZ.H0_H0 ;  /* 0x0000008508857231 */ /* 0x000fe200003400ff */
[----:B------:R-:W-:Y:S01]  /*6fc0*/  PRMT R28, RZ, 0x7610, R28 ;  /* 0x00007610ff1c7816 */ /* 0x000fe2000000001c */
[----:B------:R0:W5:Y:S01]  /*6fd0*/  LDG.E.CONSTANT R137, [R26.64+0x8] ;  /* 0x0000080a1a897981 */ /* 0x000162000c1e9900 */
[----:B------:R-:W-:Y:S01]  /*6fe0*/  PRMT R134, RZ, 0x7610, R134 ;  /* 0x00007610ff867816 */ /* 0x000fe20000000086 */
[----:B------:R-:W-:Y:S01]  /*6ff0*/  HFMA2.BF16_V2 R136, R9, R136, -RZ.H0_H0 ;  /* 0x0000008809887231 */ /* 0x000fe200003400ff */
[----:B------:R-:W-:Y:S01]  /*7000*/  LEA.HI.X.SX32 R140, R80, R132, 0x1, P0 ;  /* 0x00000084508c7211 */ /* 0x000fe200000f0eff */
[----:B------:R-:W-:Y:S01]  /*7010*/  FADD.FTZ R28, R4, R28 ;  /* 0x0000001c041c7221 */ /* 0x000fe20000010000 */
[----:B------:R-:W-:Y:S01]  /*7020*/  PRMT R4, RZ, 0x5410, R10 ;  /* 0x00005410ff047816 */ /* 0x000fe2000000000a */
[----:B------:R-:W-:Y:S01]  /*7030*/  FADD.FTZ R134, R5, R134 ;  /* 0x0000008605867221 */ /* 0x000fe20000010000 */
[----:B------:R-:W-:Y:S01]  /*7040*/  PRMT R10, RZ, 0x7610, R10 ;  /* 0x00007610ff0a7816 */ /* 0x000fe2000000000a */
[----:B------:R0:W5:Y:S04]  /*7050*/  LDG.E.CONSTANT R132, [R26.64+0xc] ;  /* 0x00000c0a1a847981 */ /* 0x000168000c1e9900 */
[----:B------:R-:W-:Y:S01]  /*7060*/  FADD.FTZ R5, R4, R10 ;  /* 0x0000000a04057221 */ /* 0x000fe20000010000 */
[--C-:B------:R-:W-:Y:S01]  /*7070*/  PRMT R4, RZ, 0x5410, R133.reuse ;  /* 0x00005410ff047816 */ /* 0x100fe20000000085 */
[----:B------:R0:W5:Y:S01]  /*7080*/  LDG.E.CONSTANT R10, [R26.64+0x4] ;  /* 0x0000040a1a0a7981 */ /* 0x000162000c1e9900 */
[----:B------:R-:W-:Y:S01]  /*7090*/  PRMT R133, RZ, 0x7610, R133 ;  /* 0x00007610ff857816 */ /* 0x000fe20000000085 */
[----:B------:R-:W-:Y:S01]  /*70a0*/  BSSY B2, `(.L_x_13712) ;  /* 0x0000026000027945 */ /* 0x000fe20003800000 */
[----:B------:R-:W-:-:S03]  /*70b0*/  FADD.FTZ R28, R28, R5 ;  /* 0x000000051c1c7221 */ /* 0x000fc60000010000 */
[----:B------:R-:W-:Y:S01]  /*70c0*/  FADD.FTZ R133, R4, R133 ;  /* 0x0000008504857221 */ /* 0x000fe20000010000 */
[--C-:B------:R-:W-:Y:S02]  /*70d0*/  PRMT R4, RZ, 0x5410, R136.reuse ;  /* 0x00005410ff047816 */ /* 0x100fe40000000088 */
[----:B------:R-:W-:-:S05]  /*70e0*/  PRMT R136, RZ, 0x7610, R136 ;  /* 0x00007610ff887816 */ /* 0x000fca0000000088 */
[----:B------:R-:W-:Y:S01]  /*70f0*/  FADD.FTZ R29, R4, R136 ;  /* 0x00000088041d7221 */ /* 0x000fe20000010000 */
[----:B------:R-:W-:Y:S01]  /*7100*/  LEA R4, P2, R139, c[0x0][0x178], 0x1 ;  /* 0x00005e008b047a11 */ /* 0x000fe200078408ff */
[----:B------:R-:W-:Y:S07]  /*7110*/  @P1 BRA `(.L_x_13713) ;  /* 0x000001e000001947 */ /* 0x000fee0003800000 */
[C---:B0-----:R-:W-:Y:S02]  /*7120*/  IADD3 R26, R131.reuse, 0x2, RZ ;  /* 0x00000002831a7810 */ /* 0x041fe40007ffe0ff */
[C---:B------:R-:W-:Y:S02]  /*7130*/  IADD3 R27, R131.reuse, 0x3, RZ ;  /* 0x00000003831b7810 */ /* 0x040fe40007ffe0ff */
[C---:B------:R-:W-:Y:S02]  /*7140*/  IADD3 R138, R131.reuse, 0x5, RZ ;  /* 0x00000005838a7810 */ /* 0x040fe40007ffe0ff */
[C---:B------:R-:W-:Y:S02]  /*7150*/  ISETP.GE.AND P0, PT, R131.reuse, UR18, PT ;  /* 0x0000001283007c0c */ /* 0x040fe4000bf06270 */
[----:B------:R-:W-:-:S02]  /*7160*/  IADD3 R136, R131, 0x4, RZ ;  /* 0x0000000483887810 */ /* 0x000fc40007ffe0ff */
[----:B------:R-:W-:Y:S02]  /*7170*/  ISETP.GE.AND P5, PT, R26, UR18, PT ;  /* 0x000000121a007c0c */ /* 0x000fe4000bfa6270 */
[----:B------:R-:W-:Y:S02]  /*7180*/  ISETP.GE.AND P6, PT, R27, UR18, PT ;  /* 0x000000121b007c0c */ /* 0x000fe4000bfc6270 */
[----:B------:R-:W-:Y:S02]  /*7190*/  IADD3 R27, R131, 0x6, RZ ;  /* 0x00000006831b7810 */ /* 0x000fe40007ffe0ff */
[----:B------:R-:W-:Y:S02]  /*71a0*/  ISETP.GE.AND P4, PT, R138, UR18, PT ;  /* 0x000000128a007c0c */ /* 0x000fe4000bf86270 */
[----:B-----5:R-:W-:Y:S02]  /*71b0*/  PRMT R26, R10, 0x7632, R26 ;  /* 0x000076320a1a7816 */ /* 0x020fe4000000001a */
[----:B------:R-:W-:-:S02]  /*71c0*/  ISETP.GE.AND P3, PT, R136, UR18, PT ;  /* 0x0000001288007c0c */ /* 0x000fc4000bf66270 */
[----:B------:R-:W-:Y:S02]  /*71d0*/  IADD3 R138, R131, 0x7, RZ ;  /* 0x00000007838a7810 */ /* 0x000fe40007ffe0ff */
[----:B------:R-:W-:Y:S02]  /*71e0*/  SEL R136, R10, RZ, !P5 ;  /* 0x000000ff0a887207 */ /* 0x000fe40006800000 */
[----:B------:R-:W-:Y:S02]  /*71f0*/  ISETP.GE.AND P5, PT, R27, UR18, PT ;  /* 0x000000121b007c0c */ /* 0x000fe4000bfa6270 */
[----:B------:R-:W-:Y:S02]  /*7200*/  SEL R27, R26, RZ, !P6 ;  /* 0x000000ff1a1b7207 */ /* 0x000fe40007000000 */
[----:B------:R-:W-:Y:S02]  /*7210*/  ISETP.GE.AND P6, PT, R138, UR18, PT ;  /* 0x000000128a007c0c */ /* 0x000fe4000bfc6270 */
[----:B------:R-:W-:-:S02]  /*7220*/  IADD3 R10, R131, 0x1, RZ ;  /* 0x00000001830a7810 */ /* 0x000fc40007ffe0ff */
[----:B------:R-:W-:Y:S02]  /*7230*/  @P0 PRMT R135, RZ, 0x7610, R135 ;  /* 0x00007610ff870816 */ /* 0x000fe40000000087 */
        /* <DEDUP_REMOVED lines=12> */
.L_x_13713:
[----:B0-----:R-:W-:Y:S05]  /*7300*/  BSYNC B2 ;  /* 0x0000000000027941 */ /* 0x001fea0003800000 */
.L_x_13712:
[----:B-----5:R-:W-:Y:S01]  /*7310*/  HFMA2.BF16_V2 R10, R7, R10, -RZ.H0_H0 ;  /* 0x0000000a070a7231 */ /* 0x020fe200003400ff */
[----:B------:R-:W-:Y:S01]  /*7320*/  FADD.FTZ R28, R28, R133 ;  /* 0x000000851c1c7221 */ /* 0x000fe20000010000 */
[----:B------:R-:W-:Y:S01]  /*7330*/  HFMA2.BF16_V2 R137, R8, R137, -RZ.H0_H0 ;  /* 0x0000008908897231 */ /* 0x000fe200003400ff */
[----:B------:R-:W-:Y:S01]  /*7340*/  LEA.HI.X R5, R139, c[0x0][0x17c], R140, 0x1, P2 ;  /* 0x00005f008b057a11 */ /* 0x000fe200010f0c8c */
[----:B------:R0:W5:Y:S01]  /*7350*/  LDG.E.CONSTANT R27, [R24.64] ;  /* 0x0000000a181b7981 */ /* 0x000162000c1e9900 */
[--C-:B------:R-:W-:Y:S01]  /*7360*/  PRMT R26, RZ, 0x5410, R10.reuse ;  /* 0x00005410ff1a7816 */ /* 0x100fe2000000000a */
[----:B------:R-:W-:Y:S01]  /*7370*/  FADD.FTZ R139, R28, R29 ;  /* 0x0000001d1c8b7221 */ /* 0x000fe20000010000 */
[----:B------:R-:W-:Y:S01]  /*7380*/  PRMT R10, RZ, 0x7610, R10 ;  /* 0x00007610ff0a7816 */ /* 0x000fe2000000000a */
[----:B------:R0:W5:Y:S01]  /*7390*/  LDG.E.CONSTANT R29, [R24.64+0x8] ;  /* 0x0000080a181d7981 */ /* 0x000162000c1e9900 */
[----:B------:R-:W-:Y:S01]  /*73a0*/  HFMA2.BF16_V2 R135, R6, R135, -RZ.H0_H0 ;  /* 0x0000008706877231 */ /* 0x000fe200003400ff */
[----:B------:R-:W-:Y:S01]  /*73b0*/  FADD.FTZ R133, R11, R134 ;  /* 0x000000860b857221 */ /* 0x000fe20000010000 */
[----:B------:R-:W-:Y:S01]  /*73c0*/  HFMA2.BF16_V2 R132, R9, R132, -RZ.H0_H0 ;  /* 0x0000008409847231 */ /* 0x000fe200003400ff */
[----:B------:R-:W-:Y:S01]  /*73d0*/  FADD.FTZ R10, R26, R10 ;  /* 0x0000000a1a0a7221 */ /* 0x000fe20000010000 */
[--C-:B------:R-:W-:Y:S01]  /*73e0*/  PRMT R26, RZ, 0x5410, R137.reuse ;  /* 0x00005410ff1a7816 */ /* 0x100fe20000000089 */
[----:B------:R0:W5:Y:S01]  /*73f0*/  LDG.E.CONSTANT R28, [R24.64+0xc] ;  /* 0x00000c0a181c7981 */ /* 0x000162000c1e9900 */
[----:B------:R-:W-:-:S02]  /*7400*/  PRMT R137, RZ, 0x7610, R137 ;  /* 0x00007610ff897816 */ /* 0x000fc40000000089 */
[--C-:B------:R-:W-:Y:S02]  /*7410*/  PRMT R11, RZ, 0x5410, R135.reuse ;  /* 0x00005410ff0b7816 */ /* 0x100fe40000000087 */
[----:B------:R-:W-:Y:S01]  /*7420*/  PRMT R135, RZ, 0x7610, R135 ;  /* 0x00007610ff877816 */ /* 0x000fe20000000087 */
[----:B------:R-:W-:Y:S02]  /*7430*/  FADD.FTZ R137, R26, R137 ;  /* 0x000000891a897221 */ /* 0x000fe40000010000 */
[----:B------:R0:W5:Y:S02]  /*7440*/  LDG.E.CONSTANT R26, [R24.64+0x4] ;  /* 0x0000040a181a7981 */ /* 0x000164000c1e9900 */
[----:B------:R-:W-:-:S04]  /*7450*/  FADD.FTZ R11, R11, R135 ;  /* 0x000000870b0b7221 */ /* 0x000fc80000010000 */
[----:B------:R-:W-:Y:S01]  /*7460*/  FADD.FTZ R10, R11, R10 ;  /* 0x0000000a0b0a7221 */ /* 0x000fe20000010000 */
[--C-:B------:R-:W-:Y:S02]  /*7470*/  PRMT R11, RZ, 0x5410, R132.reuse ;  /* 0x00005410ff0b7816 */ /* 0x100fe40000000084 */
[----:B------:R-:W-:Y:S01]  /*7480*/  PRMT R132, RZ, 0x7610, R132 ;  /* 0x00007610ff847816 */ /* 0x000fe20000000084 */
[----:B------:R-:W-:Y:S01]  /*7490*/  BSSY B2, `(.L_x_13714) ;  /* 0x0000022000027945 */ /* 0x000fe20003800000 */
[----:B------:R-:W-:-:S03]  /*74a0*/  FADD.FTZ R10, R10, R137 ;  /* 0x000000890a0a7221 */ /* 0x000fc60000010000 */
        /* <DEDUP_REMOVED lines=32> */
.L_x_13715:
[----:B0-----:R-:W-:Y:S05]  /*76b0*/  BSYNC B2 ;  /* 0x0000000000027941 */ /* 0x001fea0003800000 */
.L_x_13714:
        /* <DEDUP_REMOVED lines=10> */
[----:B------:R-:W-:Y:S02]  /*7760*/  PRMT R27, RZ, 0x7610, R27 ;  /* 0x00007610ff1b7816 */ /* 0x000fe4000000001b */
[--C-:B------:R-:W-:Y:S01]  /*7770*/  PRMT R24, RZ, 0x5410, R29.reuse ;  /* 0x00005410ff187816 */ /* 0x100fe2000000001d */
[----:B------:R-:W-:Y:S01]  /*7780*/  FADD.FTZ R11, R11, R26 ;  /* 0x0000001a0b0b7221 */ /* 0x000fe20000010000 */
[----:B------:R-:W-:Y:S01]  /*7790*/  PRMT R29, RZ, 0x7610, R29 ;  /* 0x00007610ff1d7816 */ /* 0x000fe2000000001d */
[----:B------:R-:W-:Y:S01]  /*77a0*/  FADD.FTZ R10, R10, R27 ;  /* 0x0000001b0a0a7221 */ /* 0x000fe20000010000 */
[----:B------:R0:W5:Y:S03]  /*77b0*/  LDG.E.CONSTANT R26, [R22.64+0xc] ;  /* 0x00000c0a161a7981 */ /* 0x000166000c1e9900 */
        /* <DEDUP_REMOVED lines=37> */
.L_x_13717:
[----:B------:R-:W-:Y:S05]  /*7a10*/  BSYNC B2 ;  /* 0x0000000000027941 */ /* 0x000fea0003800000 */
.L_x_13716:
[----:B0----5:R-:W-:Y:S01]  /*7a20*/  HFMA2.BF16_V2 R22, R6, R11, -RZ.H0_H0 ;  /* 0x0000000b06167231 */ /* 0x021fe200003400ff */
[----:B------:R-:W-:Y:S01]  /*7a30*/  FADD.FTZ R10, R10, R29 ;  /* 0x0000001d0a0a7221 */ /* 0x000fe20000010000 */
[----:B------:R-:W-:Y:S01]  /*7a40*/  HFMA2.BF16_V2 R24, R7, R24, -RZ.H0_H0 ;  /* 0x0000001807187231 */ /* 0x000fe200003400ff */
[----:B------:R0:W5:Y:S01]  /*7a50*/  LDG.E.CONSTANT R29, [R20.64+0x8] ;  /* 0x0000080a141d7981 */ /* 0x000162000c1e9900 */
[----:B------:R-:W-:Y:S01]  /*7a60*/  HFMA2.BF16_V2 R25, R8, R25, -RZ.H0_H0 ;  /* 0x0000001908197231 */ /* 0x000fe200003400ff */
[--C-:B------:R-:W-:Y:S01]  /*7a70*/  PRMT R23, RZ, 0x5410, R22.reuse ;  /* 0x00005410ff177816 */ /* 0x100fe20000000016 */
[----:B------:R-:W-:Y:S01]  /*7a80*/  HFMA2.BF16_V2 R26, R9, R26, -RZ.H0_H0 ;  /* 0x0000001a091a7231 */ /* 0x000fe200003400ff */
[----:B------:R-:W-:-:S02]  /*7a90*/  PRMT R22, RZ, 0x7610, R22 ;  /* 0x00007610ff167816 */ /* 0x000fc40000000016 */
[--C-:B------:R-:W-:Y:S02]  /*7aa0*/  PRMT R11, RZ, 0x5410, R28.reuse ;  /* 0x00005410ff0b7816 */ /* 0x100fe4000000001c */
[----:B------:R-:W-:Y:S01]  /*7ab0*/  PRMT R28, RZ, 0x7610, R28 ;  /* 0x00007610ff1c7816 */ /* 0x000fe2000000001c */
[----:B------:R-:W-:Y:S01]  /*7ac0*/  FADD.FTZ R22, R23, R22 ;  /* 0x0000001617167221 */ /* 0x000fe20000010000 */
[--C-:B------:R-:W-:Y:S02]  /*7ad0*/  PRMT R23, RZ, 0x5410, R24.reuse ;  /* 0x00005410ff177816 */ /* 0x100fe40000000018 */
[----:B------:R-:W-:Y:S01]  /*7ae0*/  PRMT R24, RZ, 0x7610, R24 ;  /* 0x00007610ff187816 */ /* 0x000fe20000000018 */
[----:B------:R-:W-:Y:S01]  /*7af0*/  BSSY B2, `(.L_x_13718) ;  /* 0x000002c000027945 */ /* 0x000fe20003800000 */
[----:B------:R-:W-:-:S03]  /*7b00*/  FADD.FTZ R11, R11, R28 ;  /* 0x0000001c0b0b7221 */ /* 0x000fc60000010000 */
[----:B------:R-:W-:Y:S01]  /*7b10*/  FADD.FTZ R23, R23, R24 ;  /* 0x0000001817177221 */ /* 0x000fe20000010000 */
[--C-:B------:R-:W-:Y:S02]  /*7b20*/  PRMT R24, RZ, 0x5410, R25.reuse ;  /* 0x00005410ff187816 */ /* 0x100fe40000000019 */
[----:B------:R-:W-:Y:S01]  /*7b30*/  PRMT R25, RZ, 0x7610, R25 ;  /* 0x00007610ff197816 */ /* 0x000fe20000000019 */
[----:B------:R-:W-:Y:S02]  /*7b40*/  FADD.FTZ R22, R22, R23 ;  /* 0x0000001716167221 */ /* 0x000fe40000010000 */
[----:B------:R0:W5:Y:S02]  /*7b50*/  LDG.E.CONSTANT R23, [R20.64] ;  /* 0x0000000a14177981 */ /* 0x000164000c1e9900 */
[----:B------:R-:W-:Y:S01]  /*7b60*/  FADD.FTZ R25, R24, R25 ;  /* 0x0000001918197221 */ /* 0x000fe20000010000 */
[--C-:B------:R-:W-:Y:S02]  /*7b70*/  PRMT R24, RZ, 0x5410, R26.reuse ;  /* 0x00005410ff187816 */ /* 0x100fe4000000001a */
[----:B------:R-:W-:-:S05]  /*7b80*/  PRMT R26, RZ, 0x7610, R26 ;  /* 0x00007610ff1a7816 */ /* 0x000fca000000001a */
[----:B------:R-:W-:Y:S02]  /*7b90*/  FADD.FTZ R27, R24, R26 ;  /* 0x0000001a181b7221 */ /* 0x000fe40000010000 */
[----:B------:R0:W5:Y:S04]  /*7ba0*/  LDG.E.CONSTANT R24, [R20.64+0x4] ;  /* 0x0000040a14187981 */ /* 0x000168000c1e9900 */
        /* <DEDUP_REMOVED lines=32> */
.L_x_13719:
[----:B------:R-:W-:Y:S05]  /*7db0*/  BSYNC B2 ;  /* 0x0000000000027941 */ /* 0x000fea0003800000 */
.L_x_13718:
[----:B-----5:R-:W-:Y:S01]  /*7dc0*/  HFMA2.BF16_V2 R23, R6, R23, -RZ.H0_H0 ;  /* 0x0000001706177231 */ /* 0x020fe200003400ff */
[----:B------:R-:W-:Y:S01]  /*7dd0*/  FADD.FTZ R22, R22, R25 ;  /* 0x0000001916167221 */ /* 0x000fe20000010000 */
[----:B------:R-:W-:Y:S01]  /*7de0*/  HFMA2.BF16_V2 R29, R8, R29, -RZ.H0_H0 ;  /* 0x0000001d081d7231 */ /* 0x000fe200003400ff */
[----:B------:R-:W-:Y:S01]  /*7df0*/  FADD.FTZ R25, R10, R11 ;  /* 0x0000000b0a197221 */ /* 0x000fe20000010000 */
[----:B0-----:R0:W5:Y:S01]  /*7e00*/  LDG.E.CONSTANT R21, [R18.64] ;  /* 0x0000000a12157981 */ /* 0x001162000c1e9900 */
[----:B------:R-:W-:Y:S01]  /*7e10*/  PRMT R10, RZ, 0x5410, R23 ;  /* 0x00005410ff0a7816 */ /* 0x000fe20000000017 */
[----:B------:R-:W-:Y:S01]  /*7e20*/  FADD.FTZ R28, R22, R27 ;  /* 0x0000001b161c7221 */ /* 0x000fe20000010000 */
[----:B------:R-:W-:Y:S01]  /*7e30*/  PRMT R20, RZ, 0x5410, R29 ;  /* 0x00005410ff147816 */ /* 0x000fe2000000001d */
[----:B------:R0:W5:Y:S01]  /*7e40*/  LDG.E.CONSTANT R22, [R18.64+0xc] ;  /* 0x00000c0a12167981 */ /* 0x000162000c1e9900 */
[----:B------:R-:W-:Y:S01]  /*7e50*/  PRMT R23, RZ, 0x7610, R23 ;  /* 0x00007610ff177816 */ /* 0x000fe20000000017 */
[----:B------:R-:W-:Y:S01]  /*7e60*/  HFMA2.BF16_V2 R24, R7, R24, -RZ.H0_H0 ;  /* 0x0000001807187231 */ /* 0x000fe200003400ff */
[----:B------:R-:W-:Y:S01]  /*7e70*/  PRMT R29, RZ, 0x7610, R29 ;  /* 0x00007610ff1d7816 */ /* 0x000fe2000000001d */
[----:B------:R-:W-:Y:S01]  /*7e80*/  HFMA2.BF16_V2 R26, R9, R26, -RZ.H0_H0 ;  /* 0x0000001a091a7231 */ /* 0x000fe200003400ff */
[----:B------:R-:W-:-:S02]  /*7e90*/  FADD.FTZ R37, R37, R134 ;  /* 0x0000008625257221 */ /* 0x000fc40000010000 */
[----:B------:R-:W-:Y:S01]  /*7ea0*/  FADD.FTZ R10, R10, R23 ;  /* 0x000000170a0a7221 */ /* 0x000fe20000010000 */
[--C-:B------:R-:W-:Y:S01]  /*7eb0*/  PRMT R11, RZ, 0x5410, R24.reuse ;  /* 0x00005410ff0b7816 */ /* 0x100fe20000000018 */
[----:B------:R-:W-:Y:S01]  /*7ec0*/  FADD.FTZ R29, R20, R29 ;  /* 0x0000001d141d7221 */ /* 0x000fe20000010000 */
[----:B------:R0:W5:Y:S01]  /*7ed0*/  LDG.E.CONSTANT R23, [R18.64+0x8] ;  /* 0x0000080a12177981 */ /* 0x000162000c1e9900 */
[----:B------:R-:W-:-:S03]  /*7ee0*/  PRMT R24, RZ, 0x7610, R24 ;  /* 0x00007610ff187816 */ /* 0x000fc60000000018 */
        /* <DEDUP_REMOVED lines=39> */
.L_x_13721:
[----:B0-----:R-:W-:Y:S05]  /*8160*/  BSYNC B2 ;  /* 0x0000000000027941 */ /* 0x001fea0003800000 */
.L_x_13720:
[----:B-----5:R-:W-:Y:S01]  /*8170*/  HFMA2.BF16_V2 R20, R7, R20, -RZ.H0_H0 ;  /* 0x0000001407147231 */ /* 0x020fe200003400ff */
[----:B------:R-:W-:Y:S01]  /*8180*/  FADD.FTZ R38, R38, R25 ;  /* 0x0000001926267221 */ /* 0x000fe20000010000 */
[----:B------:R-:W-:Y:S01]  /*8190*/  HFMA2.BF16_V2 R21, R6, R21, -RZ.H0_H0 ;  /* 0x0000001506157231 */ /* 0x000fe200003400ff */
[----:B------:R-:W-:Y:S01]  /*81a0*/  FADD.FTZ R25, R10, R11 ;  /* 0x0000000b0a197221 */ /* 0x000fe20000010000 */
[----:B------:R-:W-:Y:S01]  /*81b0*/  HFMA2.BF16_V2 R23, R8, R23, -RZ.H0_H0 ;  /* 0x0000001708177231 */ /* 0x000fe200003400ff */
[----:B------:R-:W-:Y:S01]  /*81c0*/  PRMT R11, RZ, 0x5410, R20 ;  /* 0x00005410ff0b7816 */ /* 0x000fe20000000014 */
[----:B------:R0:W5:Y:S01]  /*81d0*/  LDG.E.CONSTANT R19, [R16.64+0x8] ;  /* 0x0000080a10137981 */ /* 0x000162000c1e9900 */
        /* <DEDUP_REMOVED lines=46> */
.L_x_13723:
[----:B------:R-:W-:Y:S05]  /*84c0*/  BSYNC B2 ;  /* 0x0000000000027941 */ /* 0x000fea0003800000 */
.L_x_13722:
        /* <DEDUP_REMOVED lines=57> */
.L_x_13725:
[----:B------:R-:W-:Y:S05]  /*8860*/  BSYNC B2 ;  /* 0x0000000000027941 */ /* 0x000fea0003800000 */
.L_x_13724:
[----:B-----5:R-:W-:Y:S01]  /*8870*/  HFMA2.BF16_V2 R17, R6, R17, -RZ.H0_H0 ;  /* 0x0000001106117231 */ /* 0x020fe200003400ff */
[----:B------:R-:W-:Y:S01]  /*8880*/  FADD.FTZ R22, R10, R11 ;  /* 0x0000000b0a167221 */ /* 0x000fe20000010000 */
[----:B------:R-:W-:Y:S01]  /*8890*/  HFMA2.BF16_V2 R23, R8, R23, -RZ.H0_H0 ;  /* 0x0000001708177231 */ /* 0x000fe200003400ff */
[----:B------:R-:W-:Y:S01]  /*88a0*/  FADD.FTZ R16, R16, R19 ;  /* 0x0000001310107221 */ /* 0x000fe20000010000 */
[----:B0-----:R0:W5:Y:S01]  /*88b0*/  LDG.E.CONSTANT R15, [R12.64] ;  /* 0x0000000a0c0f7981 */ /* 0x001162000c1e9900 */
[----:B------:R-:W-:Y:S01]  /*88c0*/  PRMT R10, RZ, 0x5410, R17 ;  /* 0x00005410ff0a7816 */ /* 0x000fe20000000011 */
[----:B------:R-:W-:Y:S01]  /*88d0*/  HFMA2.BF16_V2 R18, R7, R18, -RZ.H0_H0 ;  /* 0x0000001207127231 */ /* 0x000fe200003400ff */
[----:B------:R-:W-:Y:S01]  /*88e0*/  PRMT R14, RZ, 0x5410, R23 ;  /* 0x00005410ff0e7816 */ /* 0x000fe20000000017 */
[----:B------:R-:W-:Y:S01]  /*88f0*/  FADD.FTZ R21, R16, R21 ;  /* 0x0000001510157221 */ /* 0x000fe20000010000 */
[----:B------:R-:W-:Y:S01]  /*8900*/  PRMT R17, RZ, 0x7610, R17 ;  /* 0x00007610ff117816 */ /* 0x000fe20000000011 */
[----:B------:R0:W5:Y:S01]  /*8910*/  LDG.E.CONSTANT R16, [R12.64+0xc] ;  /* 0x00000c0a0c107981 */ /* 0x000162000c1e9900 */
[----:B------:R-:W-:Y:S01]  /*8920*/  PRMT R23, RZ, 0x7610, R23 ;  /* 0x00007610ff177816 */ /* 0x000fe20000000017 */
[----:B------:R-:W-:Y:S01]  /*8930*/  HFMA2.BF16_V2 R20, R9, R20, -RZ.H0_H0 ;  /* 0x0000001409147231 */ /* 0x000fe200003400ff */
[--C-:B------:R-:W-:Y:S01]  /*8940*/  PRMT R11, RZ, 0x5410, R18.reuse ;  /* 0x00005410ff0b7816 */ /* 0x100fe20000000012 */
[----:B------:R-:W-:Y:S01]  /*8950*/  FADD.FTZ R10, R10, R17 ;  /* 0x000000110a0a7221 */ /* 0x000fe20000010000 */
[----:B------:R-:W-:Y:S01]  /*8960*/  PRMT R18, RZ, 0x7610, R18 ;  /* 0x00007610ff127816 */ /* 0x000fe20000000012 */
[----:B------:R-:W-:Y:S01]  /*8970*/  FADD.FTZ R23, R14, R23 ;  /* 0x000000170e177221 */ /* 0x000fe20000010000 */
[----:B------:R0:W5:Y:S01]  /*8980*/  LDG.E.CONSTANT R17, [R12.64+0x8] ;  /* 0x0000080a0c117981 */ /* 0x000162000c1e9900 */
[----:B------:R-:W-:-:S02]  /*8990*/  FADD.FTZ R40, R40, R25 ;  /* 0x0000001928287221 */ /* 0x000fc40000010000 */
[----:B------:R-:W-:Y:S01]  /*89a0*/  FADD.FTZ R11, R11, R18 ;  /* 0x000000120b0b7221 */ /* 0x000fe20000010000 */
[----:B------:R0:W5:Y:S03]  /*89b0*/  LDG.E.CONSTANT R14, [R12.64+0x4] ;  /* 0x0000040a0c0e7981 */ /* 0x000166000c1e9900 */
        /* <DEDUP_REMOVED lines=37> */
.L_x_13727:
[----:B0-----:R-:W-:Y:S05]  /*8c10*/  BSYNC B2 ;  /* 0x0000000000027941 */ /* 0x001fea0003800000 */
.L_x_13726:
[----:B-----5:R-:W-:Y:S01]  /*8c20*/  HFMA2.BF16_V2 R14, R7, R14, -RZ.H0_H0 ;  /* 0x0000000e070e7231 */ /* 0x020fe200003400ff */
[----:B------:R-:W-:Y:S01]  /*8c30*/  FADD.FTZ R24, R10, R11 ;  /* 0x0000000b0a187221 */ /* 0x000fe20000010000 */
[----:B------:R-:W-:Y:S01]  /*8c40*/  HFMA2.BF16_V2 R15, R6, R15, -RZ.H0_H0 ;  /* 0x0000000f060f7231 */ /* 0x000fe200003400ff */
[----:B------:R0:W5:Y:S01]  /*8c50*/  LDG.E.CONSTANT R13, [R30.64+0x8] ;  /* 0x0000080a1e0d7981 */ /* 0x000162000c1e9900 */
[----:B------:R-:W-:Y:S01]  /*8c60*/  HFMA2.BF16_V2 R17, R8, R17, -RZ.H0_H0 ;  /* 0x0000001108117231 */ /* 0x000fe200003400ff */
[----:B------:R-:W-:Y:S01]  /*8c70*/  PRMT R11, RZ, 0x5410, R14 ;  /* 0x00005410ff0b7816 */ /* 0x000fe2000000000e */
        /* <DEDUP_REMOVED lines=47> */
.L_x_13729:
[----:B------:R-:W-:Y:S05]  /*8f70*/  BSYNC B2 ;  /* 0x0000000000027941 */ /* 0x000fea0003800000 */
.L_x_13728:
[----:B-----5:R-:W-:Y:S01]  /*8f80*/  HFMA2.BF16_V2 R15, R6, R11, -RZ.H0_H0 ;  /* 0x0000000b060f7231 */ /* 0x020fe200003400ff */
[--C-:B------:R-:W-:Y:S01]  /*8f90*/  PRMT R11, RZ, 0x5410, R16.reuse ;  /* 0x00005410ff0b7816 */ /* 0x100fe20000000010 */
[----:B------:R-:W-:Y:S01]  /*8fa0*/  HFMA2.BF16_V2 R12, R7, R12, -RZ.H0_H0 ;  /* 0x0000000c070c7231 */ /* 0x000fe200003400ff */
[----:B------:R-:W-:Y:S01]  /*8fb0*/  PRMT R16, RZ, 0x7610, R16 ;  /* 0x00007610ff107816 */ /* 0x000fe20000000010 */
[----:B------:R-:W-:Y:S01]  /*8fc0*/  HFMA2.BF16_V2 R13, R8, R13, -RZ.H0_H0 ;  /* 0x0000000d080d7231 */ /* 0x000fe200003400ff */
[----:B------:R-:W-:Y:S01]  /*8fd0*/  FADD.FTZ R10, R10, R17 ;  /* 0x000000110a0a7221 */ /* 0x000fe20000010000 */
[----:B------:R-:W-:Y:S01]  /*8fe0*/  HFMA2.BF16_V2 R14, R9, R14, -RZ.H0_H0 ;  /* 0x0000000e090e7231 */ /* 0x000fe200003400ff */
[----:B------:R1:W5:Y:S01]  /*8ff0*/  LDG.E.CONSTANT R19, [R32.64+0x8] ;  /* 0x0000080a20137981 */ /* 0x000362000c1e9900 */
        /* <DEDUP_REMOVED lines=28> */
[----:B-----5:R-:W-:Y:S02]  /*91c0*/  SEL R21, R14, RZ, !P0 ;  /* 0x000000ff0e157207 */ /* 0x020fe40004000000 */
[----:B------:R-:W-:Y:S02]  /*91d0*/  IADD3 R22, R131, 0x6, RZ ;  /* 0x0000000683167810 */ /* 0x000fe40007ffe0ff */
[----:B------:R-:W-:Y:S02]  /*91e0*/  ISETP.GE.AND P0, PT, R20, UR18, PT ;  /* 0x0000001214007c0c */ /* 0x000fe4000bf06270 */
[----:B------:R-:W-:Y:S02]  /*91f0*/  ISETP.GE.AND P4, PT, R18, UR18, PT ;  /* 0x0000001212007c0c */ /* 0x000fe4000bf86270 */
[----:B------:R-:W-:-:S02]  /*9200*/  PRMT R18, R14, 0x7632, R18 ;  /* 0x000076320e127816 */ /* 0x000fc40000000012 */
[----:B------:R-:W-:Y:S02]  /*9210*/  ISETP.GE.AND P2, PT, R22, UR18, PT ;  /* 0x0000001216007c0c */ /* 0x000fe4000bf46270 */
[----:B------:R-:W-:Y:S02]  /*9220*/  IADD3 R22, R131, 0x1, RZ ;  /* 0x0000000183167810 */ /* 0x000fe40007ffe0ff */
[----:B------:R-:W-:Y:S02]  /*9230*/  @P5 PRMT R15, RZ, 0x7610, R15 ;  /* 0x00007610ff0f5816 */ /* 0x000fe4000000000f */
[----:B------:R-:W-:Y:S02]  /*9240*/  SEL R20, R18, RZ, !P6 ;  /* 0x000000ff12147207 */ /* 0x000fe40007000000 */
[----:B------:R-:W-:Y:S02]  /*9250*/  PRMT R18, R19, 0x7632, R18 ;  /* 0x0000763213127816 */ /* 0x000fe40000000012 */
[----:B------:R-:W-:-:S02]  /*9260*/  ISETP.GE.AND P6, PT, R22, UR18, PT ;  /* 0x0000001216007c0c */ /* 0x000fc4000bfc6270 */
        /* <DEDUP_REMOVED lines=10> */
.L_x_13731:
[----:B------:R-:W-:Y:S05]  /*9310*/  BSYNC B2 ;  /* 0x0000000000027941 */ /* 0x000fea0003800000 */
.L_x_13730:
[----:B-----5:R-:W-:Y:S01]  /*9320*/  HFMA2.BF16_V2 R15, R6, R15, -RZ.H0_H0 ;  /* 0x0000000f060f7231 */ /* 0x020fe200003400ff */
[----:B------:R-:W-:Y:S01]  /*9330*/  FADD.FTZ R12, R12, R13 ;  /* 0x0000000d0c0c7221 */ /* 0x000fe20000010000 */
[----:B------:R-:W-:Y:S01]  /*9340*/  HFMA2.BF16_V2 R14, R7, R14, -RZ.H0_H0 ;  /* 0x0000000e070e7231 */ /* 0x000fe200003400ff */
[----:B------:R-:W-:Y:S01]  /*9350*/  FADD.FTZ R21, R10, R11 ;  /* 0x0000000b0a157221 */ /* 0x000fe20000010000 */
[----:B------:R-:W-:Y:S01]  /*9360*/  HFMA2.BF16_V2 R19, R8, R19, -RZ.H0_H0 ;  /* 0x0000001308137231 */ /* 0x000fe200003400ff */
[----:B------:R-:W-:Y:S01]  /*9370*/  FADD.FTZ R22, R12, R17 ;  /* 0x000000110c167221 */ /* 0x000fe20000010000 */
[----:B------:R-:W-:Y:S01]  /*9380*/  PRMT R10, RZ, 0x5410, R15 ;  /* 0x00005410ff0a7816 */ /* 0x000fe2000000000f */
[----:B------:R2:W5:Y:S01]  /*9390*/  LDG.E.CONSTANT R13, [R34.64] ;  /* 0x0000000a220d7981 */ /* 0x000562000c1e9900 */
        /* <DEDUP_REMOVED lines=12> */
[----:B------:R2:W5:Y:S01]  /*9460*/  LDG.E.CONSTANT R12, [R34.64+0x4] ;  /* 0x0000040a220c7981 */ /* 0x000562000c1e9900 */
        /* <DEDUP_REMOVED lines=37> */
.L_x_13733:
[----:B------:R-:W-:Y:S05]  /*96c0*/  BSYNC B2 ;  /* 0x0000000000027941 */ /* 0x000fea0003800000 */
.L_x_13732:
        /* <DEDUP_REMOVED lines=23> */
[C---:B---3--:R-:W-:Y:S02]  /*9840*/  IADD3 R4, R131.reuse, 0x2, RZ ;  /* 0x0000000283047810 */ /* 0x048fe40007ffe0ff */
        /* <DEDUP_REMOVED lines=29> */
.L_x_13735:
[----:B------:R-:W-:Y:S05]  /*9a20*/  BSYNC B2 ;  /* 0x0000000000027941 */ /* 0x000fea0003800000 */
.L_x_13734:
[--C-:B---3--:R-:W-:Y:S01]  /*9a30*/  PRMT R4, RZ, 0x5410, R14.reuse ;  /* 0x00005410ff047816 */ /* 0x108fe2000000000e */
        /* <DEDUP_REMOVED lines=53> */
.L_x_13737:
[----:B------:R-:W-:Y:S05]  /*9d90*/  BSYNC B2 ;  /* 0x0000000000027941 */ /* 0x000fea0003800000 */
.L_x_13736:
        /* <DEDUP_REMOVED lines=49> */
.L_x_13739:
[----:B------:R-:W-:Y:S05]  /*a0b0*/  BSYNC B2 ;  /* 0x0000000000027941 */ /* 0x000fea0003800000 */
.L_x_13738:
        /* <DEDUP_REMOVED lines=54> */
.L_x_13741:
[----:B------:R-:W-:Y:S05]  /*a420*/  BSYNC B2 ;  /* 0x0000000000027941 */ /* 0x000fea0003800000 */
.L_x_13740:
        /* <DEDUP_REMOVED lines=53> */
.L_x_13743:
[----:B------:R-:W-:Y:S05]  /*a780*/  BSYNC B2 ;  /* 0x0000000000027941 */ /* 0x000fea0003800000 */
.L_x_13742:
[----:B------:R-:W-:Y:S01]  /*a790*/  HFMA2.BF16_V2 R103, R6, R103, -RZ.H0_H0 ;  /* 0x0000006706677231 */ /* 0x000fe200003400ff */
[----:B------:R-:W-:Y:S01]  /*a7a0*/  FADD.FTZ R4, R4, R101 ;  /* 0x0000006504047221 */ /* 0x000fe20000010000 */
[----:B------:R-:W-:Y:S01]  /*a7b0*/  HFMA2.BF16_V2 R104, R7, R104, -RZ.H0_H0 ;  /* 0x0000006807687231 */ /* 0x000fe200003400ff */
[----:B------:R-:W-:Y:S01]  /*a7c0*/  BSSY B2, `(.L_x_13744) ;  /* 0x0000030000027945 */ /* 0x000fe20003800000 */
[----:B------:R-:W-:Y:S01]  /*a7d0*/  HFMA2.BF16_V2 R105, R8, R105, -RZ.H0_H0 ;  /* 0x0000006908697231 */ /* 0x000fe200003400ff */
[----:B------:R-:W-:Y:S01]  /*a7e0*/  FADD.FTZ R16, R4, R11 ;  /* 0x0000000b04107221 */ /* 0x000fe20000010000 */
[--C-:B------:R-:W-:Y:S01]  /*a7f0*/  PRMT R4, RZ, 0x5410, R103.reuse ;  /* 0x00005410ff047816 */ /* 0x100fe20000000067 */
        /* <DEDUP_REMOVED lines=44> */
.L_x_13745:
[----:B------:R-:W-:Y:S05]  /*aac0*/  BSYNC B2 ;  /* 0x0000000000027941 */ /* 0x000fea0003800000 */
.L_x_13744:
        /* <DEDUP_REMOVED lines=49> */
.L_x_13747:
[----:B------:R-:W-:Y:S05]  /*ade0*/  BSYNC B2 ;  /* 0x0000000000027941 */ /* 0x000fea0003800000 */
.L_x_13746:
        /* <DEDUP_REMOVED lines=58> */
.L_x_13749:
[----:B------:R-:W-:Y:S05]  /*b190*/  BSYNC B2 ;  /* 0x0000000000027941 */ /* 0x000fea0003800000 */
.L_x_13748:
[----:B------:R-:W-:Y:S01]  /*b1a0*/  HFMA2.BF16_V2 R115, R6, R115, -RZ.H0_H0 ;  /* 0x0000007306737231 */ /* 0x000fe200003400ff */
[----:B------:R-:W-:Y:S01]  /*b1b0*/  BSSY B2, `(.L_x_13750) ;  /* 0x0000030000027945 */ /* 0x000fe20003800000 */
[----:B------:R-:W-:Y:S01]  /*b1c0*/  HFMA2.BF16_V2 R116, R7, R116, -RZ.H0_H0 ;  /* 0x0000007407747231 */ /* 0x000fe200003400ff */
[----:B------:R-:W-:Y:S01]  /*b1d0*/  FADD.FTZ R52, R52, R15 ;  /* 0x0000000f34347221 */ /* 0x000fe20000010000 */
        /* <DEDUP_REMOVED lines=45> */
.L_x_13751:
[----:B------:R-:W-:Y:S05]  /*b4b0*/  BSYNC B2 ;  /* 0x0000000000027941 */ /* 0x000fea0003800000 */
.L_x_13750:
        /* <DEDUP_REMOVED lines=51> */
.L_x_13753:
[----:B------:R-:W-:Y:S05]  /*b7f0*/  BSYNC B2 ;  /* 0x0000000000027941 */ /* 0x000fea0003800000 */
.L_x_13752:
        /* <DEDUP_REMOVED lines=20> */
[----:B------:R-:W-:Y:S02]  /*b940*/  ISETP.GE.AND P6, PT, R131, UR18, PT ;  /* 0x0000001283007c0c */ /* 0x000fe4000bfc6270 */
[----:B------:R-:W-:Y:S02]  /*b950*/  ISETP.GE.AND P1, PT, R13, UR18, PT ;  /* 0x000000120d007c0c */ /* 0x000fe4000bf26270 */
[C---:B------:R-:W-:Y:S02]  /*b960*/  IADD3 R13, R131.reuse, 0x3, RZ ;  /* 0x00000003830d7810 */ /* 0x040fe40007ffe0ff */
[----:B------:R-:W-:-:S02]  /*b970*/  IADD3 R14, R131, 0x2, RZ ;  /* 0x00000002830e7810 */ /* 0x000fc40007ffe0ff */
[----:B------:R-:W-:Y:S02]  /*b980*/  ISETP.GE.AND P4, PT, R13, UR18, PT ;  /* 0x000000120d007c0c */ /* 0x000fe4000bf86270 */
[C---:B------:R-:W-:Y:S02]  /*b990*/  IADD3 R13, R131.reuse, 0x7, RZ ;  /* 0x00000007830d7810 */ /* 0x040fe40007ffe0ff */
[----:B------:R-:W-:Y:S02]  /*b9a0*/  ISETP.GE.AND P5, PT, R14, UR18, PT ;  /* 0x000000120e007c0c */ /* 0x000fe4000bfa6270 */
[C---:B------:R-:W-:Y:S02]  /*b9b0*/  IADD3 R14, R131.reuse, 0x4, RZ ;  /* 0x00000004830e7810 */ /* 0x040fe40007ffe0ff */
[----:B------:R-:W-:Y:S02]  /*b9c0*/  IADD3 R15, R131, 0x5, RZ ;  /* 0x00000005830f7810 */ /* 0x000fe40007ffe0ff */
[----:B------:R-:W-:-:S02]  /*b9d0*/  ISETP.GE.AND P0, PT, R13, UR18, PT ;  /* 0x000000120d007c0c */ /* 0x000fc4000bf06270 */
[----:B------:R-:W-:Y:S02]  /*b9e0*/  IADD3 R131, R131, 0x6, RZ ;  /* 0x0000000683837810 */ /* 0x000fe40007ffe0ff */
[----:B------:R-:W-:Y:S02]  /*b9f0*/  PRMT R13, R128, 0x7632, R13 ;  /* 0x00007632800d7816 */ /* 0x000fe4000000000d */
[----:B------:R-:W-:Y:S02]  /*ba00*/  @P6 PRMT R127, RZ, 0x7610, R127 ;  /* 0x00007610ff7f6816 */ /* 0x000fe4000000007f */
[----:B------:R-:W-:Y:S02]  /*ba10*/  ISETP.GE.AND P6, PT, R131, UR18, PT ;  /* 0x0000001283007c0c */ /* 0x000fe4000bfc6270 */
[----:B------:R-:W-:Y:S02]  /*ba20*/  ISETP.GE.AND P2, PT, R15, UR18, PT ;  /* 0x000000120f007c0c */ /* 0x000fe4000bf46270 */
[----:B------:R-:W-:-:S02]  /*ba30*/  ISETP.GE.AND P3, PT, R14, UR18, PT ;  /* 0x000000120e007c0c */ /* 0x000fc4000bf66270 */
[----:B------:R-:W-:Y:S02]  /*ba40*/  SEL R15, R128, RZ, !P5 ;  /* 0x000000ff800f7207 */ /* 0x000fe40006800000 */
[----:B------:R-:W-:Y:S02]  /*ba50*/  PRMT R14, R129, 0x7632, R14 ;  /* 0x00007632810e7816 */ /* 0x000fe4000000000e */
[----:B------:R-:W-:Y:S02]  /*ba60*/  SEL R128, R13, RZ, !P4 ;  /* 0x000000ff0d807207 */ /* 0x000fe40006000000 */
        /* <DEDUP_REMOVED lines=10> */
.L_x_13755:
[----:B------:R-:W-:Y:S05]  /*bb10*/  BSYNC B2 ;  /* 0x0000000000027941 */ /* 0x000fea0003800000 */
.L_x_13754:
[----:B------:R-:W-:Y:S01]  /*bb20*/  HFMA2.BF16_V2 R127, R6, R127, -RZ.H0_H0 ;  /* 0x0000007f067f7231 */ /* 0x000fe200003400ff */
[--C-:B------:R-:W-:Y:S01]  /*bb30*/  PRMT R6, RZ, 0x5410, R126.reuse ;  /* 0x00005410ff067816 */ /* 0x100fe2000000007e */
[----:B------:R-:W-:Y:S01]  /*bb40*/  HFMA2.BF16_V2 R7, R7, R128, -RZ.H0_H0 ;  /* 0x0000008007077231 */ /* 0x000fe200003400ff */
[----:B------:R-:W-:Y:S01]  /*bb50*/  PRMT R126, RZ, 0x7610, R126 ;  /* 0x00007610ff7e7816 */ /* 0x000fe2000000007e */
        /* <DEDUP_REMOVED lines=16> */
[----:B------:R-:W-:Y:S01]  /*bc60*/  FADD.FTZ R6, R6, R7 ;  /* 0x0000000706067221 */ /* 0x000fe20000010000 */
[--C-:B------:R-:W-:Y:S01]  /*bc70*/  PRMT R7, RZ, 0x5410, R9.reuse ;  /* 0x00005410ff077816 */ /* 0x100fe20000000009 */
[----:B------:R-:W-:Y:S01]  /*bc80*/  FADD.FTZ R57, R57, R10 ;  /* 0x0000000a39397221 */ /* 0x000fe20000010000 */
[----:B------:R-:W-:Y:S01]  /*bc90*/  PRMT R9, RZ, 0x7610, R9 ;  /* 0x00007610ff097816 */ /* 0x000fe20000000009 */
[----:B------:R-:W-:-:S02]  /*bca0*/  FADD.FTZ R15, R14, R8 ;  /* 0x000000080e0f7221 */ /* 0x000fc40000010000 */
[----:B------:R-:W-:Y:S02]  /*bcb0*/  FADD.FTZ R58, R58, R13 ;  /* 0x0000000d3a3a7221 */ /* 0x000fe40000010000 */
[----:B------:R-:W-:Y:S02]  /*bcc0*/  FADD.FTZ R7, R7, R9 ;  /* 0x0000000907077221 */ /* 0x000fe40000010000 */
[----:B------:R-:W-:-:S04]  /*bcd0*/  FADD.FTZ R6, R6, R15 ;  /* 0x0000000f06067221 */ /* 0x000fc80000010000 */
[----:B------:R-:W-:-:S04]  /*bce0*/  FADD.FTZ R6, R6, R7 ;  /* 0x0000000706067221 */ /* 0x000fc80000010000 */
[----:B------:R-:W-:Y:S02]  /*bcf0*/  FADD.FTZ R59, R59, R6 ;  /* 0x000000063b3b7221 */ /* 0x000fe40000010000 */
.L_x_13707:
[----:B------:R-:W-:Y:S05]  /*bd00*/  BSYNC B0 ;  /* 0x0000000000007941 */ /* 0x000fea0003800000 */
.L_x_13706:
[----:B------:R-:W-:-:S04]  /*bd10*/  IADD3 R61, R61, 0x4, RZ ;  /* 0x000000043d3d7810 */ /* 0x000fc80007ffe0ff */
[----:B------:R-:W-:-:S13]  /*bd20*/  ISETP.GE.AND P0, PT, R61, UR12, PT ;  /* 0x0000000c3d007c0c */ /* 0x000fda000bf06270 */
[----:B------:R-:W-:Y:S01]  /*bd30*/  @P0 CALL.REL.NOINC `(.L_x_13705) ;  /* 0x0000001000000944 */ /* 0x000fe20003c00000 */
[----:B------:R-:W-:Y:S05]  /*bd40*/  BRA `(.L_x_13756) ;  /* 0xffffa05000007947 */ /* 0x000fea000383ffff */
.L_x_13705:
[----:B------:R-:W-:Y:S05]  /*bd50*/  BSYNC B1 ;  /* 0x0000000000017941 */ /* 0x000fea0003800000 */
.L_x_13703:
[----:B------:R-:W3:Y:S01]  /*bd60*/  SHFL.BFLY PT, R3, R0, 0x2, 0x1f ;  /* 0x0c401f0000037f89 */ /* 0x000ee200000e0000 */
[----:B------:R-:W-:Y:S03]  /*bd70*/  BSSY B0, `(.L_x_13757) ;  /* 0x0000088000007945 */ /* 0x000fe60003800000 */
[----:B------:R-:W4:Y:S04]  /*bd80*/  SHFL.BFLY PT, R17, R46, 0x2, 0x1f ;  /* 0x0c401f002e117f89 */ /* 0x000f2800000e0000 */
[----:B------:R-:W0:Y:S04]  /*bd90*/  SHFL.BFLY PT, R2, R37, 0x2, 0x1f ;  /* 0x0c401f0025027f89 */ /* 0x000e2800000e0000 */
[----:B------:R-:W2:Y:S04]  /*bda0*/  SHFL.BFLY PT, R12, R47, 0x2, 0x1f ;  /* 0x0c401f002f0c7f89 */ /* 0x000ea800000e0000 */
[----:B------:R-:W1:Y:S04]  /*bdb0*/  SHFL.BFLY PT, R4, R39, 0x2, 0x1f ;  /* 0x0c401f0027047f89 */ /* 0x000e6800000e0000 */
[----:B------:R-:W1:Y:S01]  /*bdc0*/  SHFL.BFLY PT, R6, R41, 0x2, 0x1f ;  /* 0x0c401f0029067f89 */ /* 0x000e6200000e0000 */
[----:B---3--:R-:W-:-:S03]  /*bdd0*/  FADD.FTZ R3, R3, R0 ;  /* 0x0000000003037221 */ /* 0x008fc60000010000 */
[----:B------:R-:W3:Y:S01]  /*bde0*/  SHFL.BFLY PT, R5, R36, 0x2, 0x1f ;  /* 0x0c401f0024057f89 */ /* 0x000ee200000e0000 */
[----:B----4-:R-:W-:-:S03]  /*bdf0*/  FADD.FTZ R17, R17, R46 ;  /* 0x0000002e11117221 */ /* 0x010fc60000010000 */
[----:B------:R-:W4:Y:S01]  /*be00*/  SHFL.BFLY PT, R0, R59, 0x2, 0x1f ;  /* 0x0c401f003b007f89 */ /* 0x000f2200000e0000 */
[----:B0-----:R-:W-:-:S03]  /*be10*/  FADD.FTZ R37, R2, R37 ;  /* 0x0000002502257221 */ /* 0x001fc60000010000 */
[----:B------:R-:W0:Y:S01]  /*be20*/  SHFL.BFLY PT, R7, R38, 0x2, 0x1f ;  /* 0x0c401f0026077f89 */ /* 0x000e2200000e0000 */
[----:B------:R-:W-:Y:S01]  /*be30*/  LOP3.LUT R2, R77, 0x3, RZ, 0xc0, !PT ;  /* 0x000000034d027812 */ /* 0x000fe200078ec0ff */
[----:B--2---:R-:W-:Y:S02]  /*be40*/  FADD.FTZ R47, R12, R47 ;  /* 0x0000002f0c2f7221 */ /* 0x004fe40000010000 */
[----:B------:R-:W2:Y:S01]  /*be50*/  SHFL.BFLY PT, R9, R40, 0x2, 0x1f ;  /* 0x0c401f0028097f89 */ /* 0x000ea200000e0000 */
[----:B------:R-:W-:Y:S01]  /*be60*/  ISETP.NE.AND P2, PT, R2, RZ, PT ;  /* 0x000000ff0200720c */ /* 0x000fe20003f45270 */
[----:B-1----:R-:W-:Y:S02]  /*be70*/  FADD.FTZ R39, R4, R39 ;  /* 0x0000002704277221 */ /* 0x002fe40000010000 */
[----:B------:R-:W1:Y:S01]  /*be80*/  SHFL.BFLY PT, R11, R42, 0x2, 0x1f ;  /* 0x0c401f002a0b7f89 */ /* 0x000e6200000e0000 */
[----:B------:R-:W-:Y:S01]  /*be90*/  LOP3.LUT R2, R79, 0xffffffc0, RZ, 0xc0, !PT ;  /* 0xffffffc04f027812 */ /* 0x000fe200078ec0ff */
[----:B------:R-:W-:-:S02]  /*bea0*/  FADD.FTZ R41, R6, R41 ;  /* 0x0000002906297221 */ /* 0x000fc40000010000 */
[----:B------:R-:W1:Y:S01]  /*beb0*/  SHFL.BFLY PT, R8, R43, 0x2, 0x1f ;  /* 0x0c401f002b087f89 */ /* 0x000e6200000e0000 */
[C---:B------:R-:W-:Y:S02]  /*bec0*/  IADD3 R6, R79.reuse, 0x1f, RZ ;  /* 0x0000001f4f067810 */ /* 0x040fe40007ffe0ff */
[----:B------:R-:W-:Y:S01]  /*bed0*/  LOP3.LUT R4, R79, 0xffffffe0, RZ, 0xc0, !PT ;  /* 0xffffffe04f047812 */ /* 0x000fe200078ec0ff */
[----:B------:R-:W1:Y:S01]  /*bee0*/  SHFL.BFLY PT, R13, R44, 0x2, 0x1f ;  /* 0x0c401f002c0d7f89 */ /* 0x000e6200000e0000 */
[----:B---3--:R-:W-:Y:S01]  /*bef0*/  FADD.FTZ R5, R5, R36 ;  /* 0x0000002405057221 */ /* 0x008fe20000010000 */
[----:B------:R-:W-:Y:S01]  /*bf00*/  ISETP.GT.U32.AND P3, PT, R6, 0x3e, PT ;  /* 0x0000003e0600780c */ /* 0x000fe20003f64070 */
[----:B----4-:R-:W-:Y:S01]  /*bf10*/  FADD.FTZ R46, R0, R59 ;  /* 0x0000003b002e7221 */ /* 0x010fe20000010000 */
[----:B------:R-:W-:Y:S01]  /*bf20*/  SHF.R.S32.HI R0, RZ, 0x1f, R77 ;  /* 0x0000001fff007819 */ /* 0x000fe2000001144d */
[----:B------:R-:W3:Y:S01]  /*bf30*/  SHFL.BFLY PT, R10, R45, 0x2, 0x1f ;  /* 0x0c401f002d0a7f89 */ /* 0x000ee200000e0000 */
[----:B------:R-:W-:Y:S01]  /*bf40*/  ISETP.NE.OR P5, PT, R2, 0x40, P2 ;  /* 0x000000400200780c */ /* 0x000fe200017a5670 */
[----:B0-----:R-:W-:Y:S01]  /*bf50*/  FADD.FTZ R7, R7, R38 ;  /* 0x0000002607077221 */ /* 0x001fe20000010000 */
[----:B------:R-:W-:Y:S01]  /*bf60*/  LEA.HI R77, R0, R77, RZ, 0x2 ;  /* 0x0000004d004d7211 */ /* 0x000fe200078f10ff */
[----:B------:R-:W0:Y:S01]  /*bf70*/  SHFL.BFLY PT, R19, R48, 0x2, 0x1f ;  /* 0x0c401f0030137f89 */ /* 0x000e2200000e0000 */
[----:B------:R-:W-:Y:S01]  /*bf80*/  ISETP.NE.OR P4, PT, R4, 0x20, P2 ;  /* 0x000000200400780c */ /* 0x000fe20001785670 */
[----:B--2---:R-:W-:Y:S01]  /*bf90*/  FADD.FTZ R9, R9, R40 ;  /* 0x0000002809097221 */ /* 0x004fe20000010000 */
[C---:B------:R-:W-:Y:S01]  /*bfa0*/  ISETP.GT.OR P0, PT, R79.reuse, 0x3f, P2 ;  /* 0x0000003f4f00780c */ /* 0x040fe20001704670 */
[----:B------:R-:W2:Y:S01]  /*bfb0*/  SHFL.BFLY PT, R14, R49, 0x2, 0x1f ;  /* 0x0c401f00310e7f89 */ /* 0x000ea200000e0000 */
[----:B------:R-:W-:Y:S01]  /*bfc0*/  ISETP.GT.OR P1, PT, R79, 0x1f, P2 ;  /* 0x0000001f4f00780c */ /* 0x000fe20001724670 */
[----:B-1----:R-:W-:-:S02]  /*bfd0*/  FADD.FTZ R11, R11, R42 ;  /* 0x0000002a0b0b7221 */ /* 0x002fc40000010000 */
[----:B------:R-:W1:Y:S01]  /*bfe0*/  SHFL.BFLY PT, R21, R50, 0x2, 0x1f ;  /* 0x0c401f0032157f89 */ /* 0x000e6200000e0000 */
[----:B------:R-:W-:-:S03]  /*bff0*/  FADD.FTZ R43, R8, R43 ;  /* 0x0000002b082b7221 */ /* 0x000fc60000010000 */
[----:B------:R-:W4:Y:S01]  /*c000*/  SHFL.BFLY PT, R16, R51, 0x2, 0x1f ;  /* 0x0c401f0033107f89 */ /* 0x000f2200000e0000 */
[----:B------:R-:W-:-:S03]  /*c010*/  FADD.FTZ R13, R13, R44 ;  /* 0x0000002c0d0d7221 */ /* 0x000fc60000010000 */
[----:B------:R-:W4:Y:S04]  /*c020*/  SHFL.BFLY PT, R25, R52, 0x2, 0x1f ;  /* 0x0c401f0034197f89 */ /* 0x000f2800000e0000 */
[----:B------:R-:W4:Y:S01]  /*c030*/  SHFL.BFLY PT, R18, R53, 0x2, 0x1f ;  /* 0x0c401f0035127f89 */ /* 0x000f2200000e0000 */
[----:B---3--:R-:W-:-:S03]  /*c040*/  FADD.FTZ R15, R10, R45 ;  /* 0x0000002d0a0f7221 */ /* 0x008fc60000010000 */
[----:B------:R-:W3:Y:S01]  /*c050*/  SHFL.BFLY PT, R20, R55, 0x2, 0x1f ;  /* 0x0c401f0037147f89 */ /* 0x000ee200000e0000 */
[----:B0-----:R-:W-:-:S03]  /*c060*/  FADD.FTZ R19, R19, R48 ;  /* 0x0000003013137221 */ /* 0x001fc60000010000 */
[----:B------:R-:W0:Y:S01]  /*c070*/  SHFL.BFLY PT, R31, R56, 0x2, 0x1f ;  /* 0x0c401f00381f7f89 */ /* 0x000e2200000e0000 */
[----:B--2---:R-:W-:-:S03]  /*c080*/  FADD.FTZ R49, R14, R49 ;  /* 0x000000310e317221 */ /* 0x004fc60000010000 */
[----:B------:R-:W2:Y:S01]  /*c090*/  SHFL.BFLY PT, R22, R57, 0x2, 0x1f ;  /* 0x0c401f0039167f89 */ /* 0x000ea200000e0000 */
[----:B-1----:R-:W-:-:S03]  /*c0a0*/  FADD.FTZ R21, R21, R50 ;  /* 0x0000003215157221 */ /* 0x002fc60000010000 */
[----:B------:R-:W1:Y:S01]  /*c0b0*/  SHFL.BFLY PT, R35, R58, 0x2, 0x1f ;  /* 0x0c401f003a237f89 */ /* 0x000e6200000e0000 */
[----:B----4-:R-:W-:-:S03]  /*c0c0*/  FADD.FTZ R23, R16, R51 ;  /* 0x0000003310177221 */ /* 0x010fc60000010000 */
[----:B------:R-:W4:Y:S01]  /*c0d0*/  SHFL.BFLY PT, R0, R3, 0x1, 0x1f ;  /* 0x0c201f0003007f89 */ /* 0x000f2200000e0000 */
[----:B------:R-:W-:-:S03]  /*c0e0*/  FADD.FTZ R25, R25, R52 ;  /* 0x0000003419197221 */ /* 0x000fc60000010000 */
[----:B------:R-:W4:Y:S01]  /*c0f0*/  SHFL.BFLY PT, R24, R47, 0x1, 0x1f ;  /* 0x0c201f002f187f89 */ /* 0x000f2200000e0000 */
[----:B------:R-:W-:Y:S02]  /*c100*/  FADD.FTZ R27, R18, R53 ;  /* 0x00000035121b7221 */ /* 0x000fe40000010000 */
[----:B---3--:R-:W-:Y:S01]  /*c110*/  FADD.FTZ R29, R20, R55 ;  /* 0x00000037141d7221 */ /* 0x008fe20000010000 */
        /* <DEDUP_REMOVED lines=11> */
[----:B------:R-:W-:-:S03]  /*c1d0*/  SHF.R.S32.HI R47, RZ, 0x2, R77 ;  /* 0x00000002ff2f7819 */ /* 0x000fc6000001144d */
[----:B------:R-:W4:Y:S01]  /*c1e0*/  SHFL.BFLY PT, R14, R11, 0x1, 0x1f ;  /* 0x0c201f000b0e7f89 */ /* 0x000f2200000e0000 */
[----:B---3--:R-:W-:Y:S02]  /*c1f0*/  FADD.FTZ R45, R5, R2 ;  /* 0x00000002052d7221 */ /* 0x008fe40000010000 */
[----:B------:R-:W-:Y:S01]  /*c200*/  IMAD R78, R78, 0xc0, R47 ;  /* 0x000000c04e4e7824 */ /* 0x000fe200078e022f */
        /* <DEDUP_REMOVED lines=11> */
[----:B------:R-:W-:-:S03]  /*c2c0*/  FADD.FTZ R55, R11, R14 ;  /* 0x0000000e0b377221 */ /* 0x000fc60000010000 */
        /* <DEDUP_REMOVED lines=18> */
[----:B------:R-:W-:Y:S01]  /*c3f0*/  BAR.SYNC.DEFER_BLOCKING 0x0 ;  /* 0x0000000000007b1d */ /* 0x000fe20000010000 */
[----:B--2---:R-:W-:Y:S02]  /*c400*/  FADD.FTZ R66, R27, R36 ;  /* 0x000000241b427221 */ /* 0x004fe40000010000 */
[----:B-1----:R-:W-:Y:S02]  /*c410*/  FADD.FTZ R67, R29, R38 ;  /* 0x000000261d437221 */ /* 0x002fe40000010000 */
[----:B----4-:R-:W-:Y:S02]  /*c420*/  FADD.FTZ R68, R31, R40 ;  /* 0x000000281f447221 */ /* 0x010fe40000010000 */
[----:B------:R-:W-:Y:S02]  /*c430*/  FADD.FTZ R69, R33, R42 ;  /* 0x0000002a21457221 */ /* 0x000fe40000010000 */
[----:B------:R-:W-:Y:S02]  /*c440*/  FADD.FTZ R70, R35, R44 ;  /* 0x0000002c23467221 */ /* 0x000fe40000010000 */
        /* <DEDUP_REMOVED lines=26> */
.L_x_13758:
[----:B------:R-:W-:Y:S05]  /*c5f0*/  BSYNC B0 ;  /* 0x0000000000007941 */ /* 0x000fea0003800000 */
.L_x_13757:
        /* <DEDUP_REMOVED lines=51> */
.L_x_13760:
[----:B------:R-:W-:Y:S05]  /*c930*/  BSYNC B0 ;  /* 0x0000000000007941 */ /* 0x000fea0003800000 */
.L_x_13759:
        /* <DEDUP_REMOVED lines=27> */
.L_x_13762:
[----:B------:R-:W-:Y:S05]  /*caf0*/  BSYNC B0 ;  /* 0x0000000000007941 */ /* 0x000fea0003800000 */
.L_x_13761:
        /* <DEDUP_REMOVED lines=51> */
.L_x_13764:
[----:B------:R-:W-:Y:S05]  /*ce30*/  BSYNC B0 ;  /* 0x0000000000007941 */ /* 0x000fea0003800000 */
.L_x_13763:
        /* <DEDUP_REMOVED lines=41> */
[----:B------:R-:W-:Y:S02]  /*d0d0*/  IADD3 R9, P0, R47, UR4, RZ ;  /* 0x000000042f097c10 */ /* 0x000fe4000ff1e0ff */
        /* <DEDUP_REMOVED lines=37> */
[C---:B------:R-:W-:Y:S02]  /*d330*/  IADD3 R25, P0, R18.reuse, UR4, RZ ;  /* 0x0000000412197c10 */ /* 0x040fe4000ff1e0ff */
        /* <DEDUP_REMOVED lines=42> */
[----:B------:R-:W-:Y:S02]  /*d5e0*/  IADD3 R38, R47, 0x90, RZ ;  /* 0x000000902f267810 */ /* 0x000fe40007ffe0ff */
        /* <DEDUP_REMOVED lines=21> */
[C---:B------:R-:W-:Y:S02]  /*d740*/  IADD3 R44, R47.reuse, 0xa8, RZ ;  /* 0x000000a82f2c7810 */ /* 0x040fe40007ffe0ff */
        /* <DEDUP_REMOVED lines=41> */
.L_x_13765:
        /* <DEDUP_REMOVED lines=10> */
.L_x_23933:


//--------------------- .text._ZN4vllm25paged_attention_v1_kernelI13__nv_bfloat16S1_Li128ELi32ELi128ELNS_18Fp8KVCacheDataTypeE0ELb1EEEvPT_PKS3_PKT0_S9_ifPKiSB_iPKfiiiSD_SD_iiiii --------------------------
	.section	.text._ZN4vllm25paged_attention_v1_kernelI13__nv_bfloat16S1_Li128ELi32ELi128ELNS_18Fp8KVCacheDataTypeE0ELb1EEEvPT_PKS3_PKT0_S9_ifPKiSB_iPKfiiiSD_SD_iiiii,"ax",@progbits
	.sectioninfo	@"SHI_REGISTERS=166"
	.align	128
        .global         _ZN4vllm25paged_attention_v1_kernelI13__nv_bfloat16S1_Li128ELi32ELi128ELNS_18Fp8KVCacheDataTypeE0ELb1EEEvPT_PKS3_PKT0_S9_ifPKiSB_iPKfiiiSD_SD_iiiii
        .type           _ZN4vllm25paged_attention_v1_kernelI13__nv_bfloat16S1_Li128ELi32ELi128ELNS_18Fp8KVCacheDataTypeE0ELb1EEEvPT_PKS3_PKT0_S9_ifPKiSB_iPKfiiiSD_SD_iiiii,@function
        .size           _ZN4vllm25paged_attention_v1_kernelI13__nv_bfloat16S1_Li128ELi32ELi128ELNS_18Fp8KVCacheDataTypeE0ELb1EEEvPT_PKS3_PKT0_S9_ifPKiSB_iPKfiiiSD_SD_iiiii,(.L_x_23934 - _ZN4vllm25paged_attention_v1_kernelI13__nv_bfloat16S1_Li128ELi32ELi128ELNS_18Fp8KVCacheDataTypeE0ELb1EEEvPT_PKS3_PKT0_S9_ifPKiSB_iPKfiiiSD_SD_iiiii)
        .other          _ZN4vllm25paged_attention_v1_kernelI13__nv_bfloat16S1_Li128ELi32ELi128ELNS_18Fp8KVCacheDataTypeE0ELb1EEEvPT_PKS3_PKT0_S9_ifPKiSB_iPKfiiiSD_SD_iiiii,@"STO_CUDA_ENTRY STV_DEFAULT"
_ZN4vllm25paged_attention_v1_kernelI13__nv_bfloat16S1_Li128ELi32ELi128ELNS_18Fp8KVCacheDataTypeE0ELb1EEEvPT_PKS3_PKT0_S9_ifPKiSB_iPKfiiiSD_SD_iiiii:
.text._ZN4vllm25paged_attention_v1_kernelI13__nv_bfloat16S1_Li128ELi32ELi128ELNS_18Fp8KVCacheDataTypeE0ELb1EEEvPT_PKS3_PKT0_S9_ifPKiSB_iPKfiiiSD_SD_iiiii:
[----:B------:R-:W-:Y:S02]  /*0000*/  IMAD.MOV.U32 R1, RZ, RZ, c[0x0][0x28] ;  /* 0x00000a00ff017624 */ /* 0x000fe400078e00ff */
[----:B------:R-:W-:Y:S01]  /*0010*/  IABS R9, c[0x0][0x180] ;  /* 0x0000600000097a13 */ /* 0x000fe20000000000 */
[----:B------:R-:W0:Y:S01]  /*0020*/  S2R R48, SR_CTAID.Y ;  /* 0x0000000000307919 */ /* 0x000e220000002600 */
[----:B------:R-:W-:Y:S01]  /*0030*/  IMAD.MOV.U32 R5, RZ, RZ, 0x4 ;  /* 0x00000004ff057424 */ /* 0x000fe200078e00ff */
[----:B------:R-:W-:Y:S01]  /*0040*/  ULDC.64 UR10, c[0x0][0x118] ;  /* 0x00004600000a7ab9 */ /* 0x000fe20000000a00 */
[----:B------:R-:W1:Y:S01]  /*0050*/  I2F.RP R0, R9 ;  /* 0x0000000900007306 */ /* 0x000e620000209400 */
[----:B------:R-:W2:Y:S01]  /*0060*/  S2R R24, SR_CTAID.X ;  /* 0x0000000000187919 */ /* 0x000ea20000002500 */
[----:B------:R-:W-:Y:S01]  /*0070*/  ISETP.NE.U32.AND P0, PT, RZ, c[0x0][0x1a0], PT ;  /* 0x00006800ff007a0c */ /* 0x000fe20003f05070 */
[----:B------:R-:W-:-:S03]  /*0080*/  IMAD.MOV.U32 R56, RZ, RZ, RZ ;  /* 0x000000ffff387224 */ /* 0x000fc600078e00ff */
[----:B------:R-:W-:Y:S02]  /*0090*/  ISETP.NE.AND.EX P0, PT, RZ, c[0x0][0x1a4], PT, P0 ;  /* 0x00006900ff007a0c */ /* 0x000fe40003f05300 */
[----:B-1----:R-:W1:Y:S01]  /*00a0*/  MUFU.RCP R0, R0 ;  /* 0x0000000000007308 */ /* 0x002e620000001000 */
[----:B0-----:R-:W-:-:S10]  /*00b0*/  IMAD.WIDE R2, R48, R5, c[0x0][0x190] ;  /* 0x0000640030027625 */ /* 0x001fd400078e0205 */
[----:B--2---:R-:W-:Y:S01]  /*00c0*/  @P0 IMAD.WIDE R4, R24, R5, c[0x0][0x1a0] ;  /* 0x0000680018040625 */ /* 0x004fe200078e0205 */
[----:B------:R0:W5:Y:S03]  /*00d0*/  LDG.E.CONSTANT R55, [R2.64] ;  /* 0x0000000a02377981 */ /* 0x000166000c1e9900 */
[----:B------:R-:W-:Y:S01]  /*00e0*/  IMAD.MOV.U32 R27, RZ, RZ, c[0x0][0xc] ;  /* 0x00000300ff1b7624 */ /* 0x000fe200078e00ff */
[----:B------:R2:W5:Y:S01]  /*00f0*/  @P0 LDG.E.CONSTANT R56, [R4.64] ;  /* 0x0000000a04380981 */ /* 0x000562000c1e9900 */
[----:B------:R-:W-:Y:S01]  /*0100*/  BSSY B0, `(.L_x_13766) ;  /* 0x0000083000007945 */ /* 0x000fe20003800000 */
[----:B-1----:R-:W-:Y:S02]  /*0110*/  IADD3 R6, R0, 0xffffffe, RZ ;  /* 0x0ffffffe00067810 */ /* 0x002fe40007ffe0ff */
[----:B------:R-:W1:Y:S02]  /*0120*/  S2R R54, SR_TID.X ;  /* 0x0000000000367919 */ /* 0x000e640000002100 */
[----:B------:R3:W4:Y:S01]  /*0130*/  F2I.FTZ.U32.TRUNC.NTZ R7, R6 ;  /* 0x0000000600077305 */ /* 0x000722000021f000 */
[----:B0-----:R-:W-:Y:S01]  /*0140*/  IABS R2, c[0x0][0xc] ;  /* 0x0000030000027a13 */ /* 0x001fe20000000000 */
[----:B---3--:R-:W-:-:S02]  /*0150*/  IMAD.MOV.U32 R6, RZ, RZ, RZ ;  /* 0x000000ffff067224 */ /* 0x008fc400078e00ff */
[----:B----4-:R-:W-:-:S04]  /*0160*/  IMAD.MOV R8, RZ, RZ, -R7 ;  /* 0x000000ffff087224 */ /* 0x010fc800078e0a07 */
        /* <DEDUP_REMOVED lines=10> */
[----:B------:R-:W-:-:S04]  /*0210*/  LOP3.LUT R0, R27, c[0x0][0x180], RZ, 0x3c, !PT ;  /* 0x000060001b007a12 */ /* 0x000fc800078e3cff */
[----:B------:R-:W-:-:S07]  /*0220*/  ISETP.GE.AND P2, PT, R0, RZ, PT ;  /* 0x000000ff0000720c */ /* 0x000fce0003f46270 */
[----:B------:R-:W-:-:S05]  /*0230*/  @P0 IADD3 R7, R7, 0x1, RZ ;  /* 0x0000000107070810 */ /* 0x000fca0007ffe0ff */
[----:B------:R-:W-:-:S04]  /*0240*/  IMAD.MOV.U32 R9, RZ, RZ, R7 ;  /* 0x000000ffff097224 */ /* 0x000fc800078e0007 */
[----:B------:R-:W-:Y:S01]  /*0250*/  @!P2 IMAD.MOV R9, RZ, RZ, -R9 ;  /* 0x000000ffff09a224 */ /* 0x000fe200078e0a09 */
[----:B------:R-:W-:-:S04]  /*0260*/  @!P1 LOP3.LUT R9, RZ, c[0x0][0x180], RZ, 0x33, !PT ;  /* 0x00006000ff099a12 */ /* 0x000fc800078e33ff */
[-C--:B--2---:R-:W-:Y:S02]  /*0270*/  IABS R5, R9.reuse ;  /* 0x0000000900057213 */ /* 0x084fe40000000000 */
[----:B------:R-:W-:Y:S02]  /*0280*/  IABS R6, R9 ;  /* 0x0000000900067213 */ /* 0x000fe40000000000 */
[----:B------:R-:W0:Y:S08]  /*0290*/  I2F.RP R0, R5 ;  /* 0x0000000500007306 */ /* 0x000e300000209400 */
[----:B0-----:R-:W0:Y:S02]  /*02a0*/  MUFU.RCP R0, R0 ;  /* 0x0000000000007308 */ /* 0x001e240000001000 */
[----:B0-----:R-:W-:Y:S01]  /*02b0*/  IADD3 R2, R0, 0xffffffe, RZ ;  /* 0x0ffffffe00027810 */ /* 0x001fe20007ffe0ff */
[----:B------:R-:W-:-:S05]  /*02c0*/  IMAD.MOV R0, RZ, RZ, -R6 ;  /* 0x000000ffff007224 */ /* 0x000fca00078e0a06 */
[----:B------:R0:W2:Y:S02]  /*02d0*/  F2I.FTZ.U32.TRUNC.NTZ R3, R2 ;  /* 0x0000000200037305 */ /* 0x0000a4000021f000 */
[----:B0-----:R-:W-:Y:S02]  /*02e0*/  IMAD.MOV.U32 R2, RZ, RZ, RZ ;  /* 0x000000ffff027224 */ /* 0x001fe400078e00ff */
[----:B--2---:R-:W-:-:S04]  /*02f0*/  IMAD.MOV R4, RZ, RZ, -R3 ;  /* 0x000000ffff047224 */ /* 0x004fc800078e0a03 */
[----:B------:R-:W-:Y:S01]  /*0300*/  IMAD R7, R4, R5, RZ ;  /* 0x0000000504077224 */ /* 0x000fe200078e02ff */
[----:B------:R-:W-:-:S03]  /*0310*/  IABS R4, R24 ;  /* 0x0000001800047213 */ /* 0x000fc60000000000 */
[----:B------:R-:W-:-:S06]  /*0320*/  IMAD.HI.U32 R3, R3, R7, R2 ;  /* 0x0000000703037227 */ /* 0x000fcc00078e0002 */
[----:B------:R-:W-:Y:S01]  /*0330*/  IMAD.HI.U32 R53, R3, R4, RZ ;  /* 0x0000000403357227 */ /* 0x000fe200078e00ff */
[----:B-1----:R-:W-:-:S03]  /*0340*/  SHF.R.S32.HI R3, RZ, 0x1f, R54 ;  /* 0x0000001fff037819 */ /* 0x002fc60000011436 */
[----:B------:R-:W-:Y:S01]  /*0350*/  IMAD R0, R53, R0, R4 ;  /* 0x0000000035007224 */ /* 0x000fe200078e0204 */
[----:B------:R-:W-:-:S04]  /*0360*/  LEA.HI R3, R3, R54, RZ, 0x5 ;  /* 0x0000003603037211 */ /* 0x000fc800078f28ff */
[----:B------:R-:W-:Y:S02]  /*0370*/  ISETP.GT.U32.AND P1, PT, R5, R0, PT ;  /* 0x000000000500720c */ /* 0x000fe40003f24070 */
[----:B------:R-:W-:Y:S02]  /*0380*/  LOP3.LUT R51, R3, 0xffffffe0, RZ, 0xc0, !PT ;  /* 0xffffffe003337812 */ /* 0x000fe400078ec0ff */
[----:B------:R-:W-:-:S03]  /*0390*/  SHF.R.S32.HI R52, RZ, 0x5, R3 ;  /* 0x00000005ff347819 */ /* 0x000fc60000011403 */
[----:B------:R-:W-:-:S06]  /*03a0*/  IMAD.IADD R51, R54, 0x1, -R51 ;  /* 0x0000000136337824 */ /* 0x000fcc00078e0a33 */
[----:B------:R-:W-:Y:S01]  /*03b0*/  @!P1 IMAD.IADD R0, R0, 0x1, -R5 ;  /* 0x0000000100009824 */ /* 0x000fe200078e0a05 */
[----:B------:R-:W-:Y:S02]  /*03c0*/  @!P1 IADD3 R53, R53, 0x1, RZ ;  /* 0x0000000135359810 */ /* 0x000fe40007ffe0ff */
[----:B------:R-:W-:Y:S02]  /*03d0*/  ISETP.NE.AND P1, PT, R9, RZ, PT ;  /* 0x000000ff0900720c */ /* 0x000fe40003f25270 */
[----:B------:R-:W-:Y:S02]  /*03e0*/  ISETP.GE.U32.AND P0, PT, R0, R5, PT ;  /* 0x000000050000720c */ /* 0x000fe40003f06070 */
[----:B------:R-:W-:-:S04]  /*03f0*/  LOP3.LUT R0, R24, R9, RZ, 0x3c, !PT ;  /* 0x0000000918007212 */ /* 0x000fc800078e3cff */
[----:B------:R-:W-:-:S07]  /*0400*/  ISETP.GE.AND P2, PT, R0, RZ, PT ;  /* 0x000000ff0000720c */ /* 0x000fce0003f46270 */
[----:B------:R-:W-:Y:S02]  /*0410*/  @P0 IADD3 R53, R53, 0x1, RZ ;  /* 0x0000000135350810 */ /* 0x000fe40007ffe0ff */
[----:B------:R-:W-:-:S04]  /*0420*/  ISETP.GT.AND P0, PT, R54, 0xf, PT ;  /* 0x0000000f3600780c */ /* 0x000fc80003f04270 */
[----:B------:R-:W-:Y:S01]  /*0430*/  @!P2 IMAD.MOV R53, RZ, RZ, -R53 ;  /* 0x000000ffff35a224 */ /* 0x000fe200078e0a35 */
[----:B------:R-:W-:-:S08]  /*0440*/  @!P1 LOP3.LUT R53, RZ, R9, RZ, 0x33, !PT ;  /* 0x00000009ff359212 */ /* 0x000fd000078e33ff */
[----:B------:R-:W-:Y:S05]  /*0450*/  @P0 BRA `(.L_x_13767) ;  /* 0x000004d000000947 */ /* 0x000fea0003800000 */
[----:B------:R-:W-:Y:S01]  /*0460*/  IMNMX R3, R54, -0x70, !PT ;  /* 0xffffff9036037817 */ /* 0x000fe20007800200 */
[----:B------:R-:W-:Y:S01]  /*0470*/  IMAD.SHL.U32 R5, R24, 0x80, RZ ;  /* 0x0000008018057824 */ /* 0x000fe200078e00ff */
        /* <DEDUP_REMOVED lines=21> */
.L_x_13770:
        /* <DEDUP_REMOVED lines=15> */
.L_x_13769:
[----:B------:R-:W-:Y:S05]  /*06c0*/  BSYNC B1 ;  /* 0x0000000000017941 */ /* 0x000fea0003800000 */
.L_x_13768:
        /* <DEDUP_REMOVED lines=10> */
.L_x_13771:
        /* <DEDUP_REMOVED lines=28> */
.L_x_13767:
[----:B------:R-:W-:Y:S05]  /*0930*/  BSYNC B0 ;  /* 0x0000000000007941 */ /* 0x000fea0003800000 */
.L_x_13766:
[----:B------:R-:W-:Y:S01]  /*0940*/  IABS R10, c[0x0][0x1d4] ;  /* 0x00007500000a7a13 */ /* 0x000fe20000000000 */
[----:B------:R-:W-:Y:S01]  /*0950*/  IMAD R48, R48, c[0x0][0x198], RZ ;  /* 0x0000660030307a24 */ /* 0x000fe200078e02ff */
[----:B-----5:R-:W-:Y:S01]  /*0960*/  IADD3 R0, R55, -0x1, RZ ;  /* 0xffffffff37007810 */ /* 0x020fe20007ffe0ff */
[----:B------:R-:W-:Y:S01]  /*0970*/  BAR.SYNC.DEFER_BLOCKING 0x0 ;  /* 0x0000000000007b1d */ /* 0x000fe20000010000 */
[----:B------:R-:W-:-:S02]  /*0980*/  IMAD.MOV.U32 R11, RZ, RZ, -0x800001 ;  /* 0xff7fffffff0b7424 */ /* 0x000fc400078e00ff */
[----:B------:R-:W-:Y:S01]  /*0990*/  IABS R6, R0 ;  /* 0x0000000000067213 */ /* 0x000fe20000000000 */
[----:B------:R-:W-:Y:S01]  /*09a0*/  IMAD.MOV.U32 R45, RZ, RZ, R10 ;  /* 0x000000ffff2d7224 */ /* 0x000fe200078e000a */
[----:B------:R-:W-:Y:S01]  /*09b0*/  LOP3.LUT R0, R0, c[0x0][0x1d4], RZ, 0x3c, !PT ;  /* 0x0000750000007a12 */ /* 0x000fe200078e3cff */
[----:B------:R-:W0:Y:S01]  /*09c0*/  I2F.RP R4, R10 ;  /* 0x0000000a00047306 */ /* 0x000e220000209400 */
[----:B------:R-:W-:Y:S01]  /*09d0*/  BSSY B0, `(.L_x_13772) ;  /* 0x000024b000007945 */ /* 0x000fe20003800000 */
[----:B------:R-:W-:Y:S02]  /*09e0*/  SHF.R.S32.HI R46, RZ, 0x1f, R48 ;  /* 0x0000001fff2e7819 */ /* 0x000fe40000011430 */
[----:B------:R-:W-:-:S04]  /*09f0*/  ISETP.GE.AND P2, PT, R0, RZ, PT ;  /* 0x000000ff0000720c */ /* 0x000fc80003f46270 */
[----:B0-----:R-:W0:Y:S02]  /*0a00*/  MUFU.RCP R4, R4 ;  /* 0x0000000400047308 */ /* 0x001e240000001000 */
[----:B0-----:R-:W-:-:S06]  /*0a10*/  IADD3 R2, R4, 0xffffffe, RZ ;  /* 0x0ffffffe04027810 */ /* 0x001fcc0007ffe0ff */
[----:B------:R0:W1:Y:S02]  /*0a20*/  F2I.FTZ.U32.TRUNC.NTZ R3, R2 ;  /* 0x0000000200037305 */ /* 0x000064000021f000 */
[----:B0-----:R-:W-:Y:S02]  /*0a30*/  IMAD.MOV.U32 R2, RZ, RZ, RZ ;  /* 0x000000ffff027224 */ /* 0x001fe400078e00ff */
[----:B-1----:R-:W-:-:S04]  /*0a40*/  IMAD R5, R3, R10, RZ ;  /* 0x0000000a03057224 */ /* 0x002fc800078e02ff */
[----:B------:R-:W-:-:S04]  /*0a50*/  IMAD.MOV R5, RZ, RZ, -R5 ;  /* 0x000000ffff057224 */ /* 0x000fc800078e0a05 */
[----:B------:R-:W-:-:S04]  /*0a60*/  IMAD.HI.U32 R50, R3, R5, R2 ;  /* 0x0000000503327227 */ /* 0x000fc800078e0002 */
[----:B------:R-:W-:Y:S02]  /*0a70*/  IMAD.MOV.U32 R3, RZ, RZ, R6 ;  /* 0x000000ffff037224 */ /* 0x000fe400078e0006 */
[----:B------:R-:W-:Y:S02]  /*0a80*/  IMAD.MOV.U32 R2, RZ, RZ, c[0x0][0x1d8] ;  /* 0x00007600ff027624 */ /* 0x000fe400078e00ff */
[----:B------:R-:W-:-:S03]  /*0a90*/  IMAD.HI.U32 R47, R50, R3, RZ ;  /* 0x00000003322f7227 */ /* 0x000fc600078e00ff */
[----:B------:R-:W-:Y:S01]  /*0aa0*/  ISETP.GT.AND P3, PT, R2, -0x1, PT ;  /* 0xffffffff0200780c */ /* 0x000fe20003f64270 */
[----:B------:R-:W-:-:S04]  /*0ab0*/  IMAD.MOV R4, RZ, RZ, -R47 ;  /* 0x000000ffff047224 */ /* 0x000fc800078e0a2f */
[----:B------:R-:W-:-:S05]  /*0ac0*/  IMAD R3, R10, R4, R3 ;  /* 0x000000040a037224 */ /* 0x000fca00078e0203 */
[----:B------:R-:W-:-:S03]  /*0ad0*/  ISETP.GT.U32.AND P1, PT, R10, R3, PT ;  /* 0x000000030a00720c */ /* 0x000fc60003f24070 */
[----:B------:R-:W-:Y:S02]  /*0ae0*/  @!P3 IMAD.MOV.U32 R44, RZ, RZ, c[0x0][0x1c8] ;  /* 0x00007200ff2cb624 */ /* 0x000fe400078e00ff */
[----:B------:R-:W-:Y:S02]  /*0af0*/  @!P3 IMAD.MOV R5, RZ, RZ, -c[0x0][0x1d8] ;  /* 0x80007600ff05b624 */ /* 0x000fe400078e02ff */
[----:B------:R-:W-:Y:S02]  /*0b00*/  @!P3 IMAD R44, R44, c[0x0][0x180], R53 ;  /* 0x000060002c2cba24 */ /* 0x000fe400078e0235 */
[----:B------:R-:W-:Y:S02]  /*0b10*/  @P3 IMAD R2, R27, c[0x0][0x1c8], R24 ;  /* 0x000072001b023a24 */ /* 0x000fe400078e0218 */
[----:B------:R-:W-:Y:S02]  /*0b20*/  @!P3 IMAD R44, R44, R5, RZ ;  /* 0x000000052c2cb224 */ /* 0x000fe400078e02ff */
[----:B------:R-:W-:Y:S01]  /*0b30*/  @!P1 IMAD.IADD R3, R3, 0x1, -R10 ;  /* 0x0000000103039824 */ /* 0x000fe200078e0a0a */
[----:B------:R-:W-:Y:S01]  /*0b40*/  @!P1 IADD3 R47, R47, 0x1, RZ ;  /* 0x000000012f2f9810 */ /* 0x000fe20007ffe0ff */
[----:B------:R-:W-:Y:S01]  /*0b50*/  @P3 IMAD R44, R2, c[0x0][0x1d8], RZ ;  /* 0x00007600022c3a24 */ /* 0x000fe200078e02ff */
[----:B------:R-:W-:-:S02]  /*0b60*/  ISETP.NE.AND P1, PT, RZ, c[0x0][0x1d4], PT ;  /* 0x00007500ff007a0c */ /* 0x000fc40003f25270 */
[----:B------:R-:W-:Y:S02]  /*0b70*/  ISETP.GE.U32.AND P0, PT, R3, R10, PT ;  /* 0x0000000a0300720c */ /* 0x000fe40003f06070 */
[----:B------:R-:W-:Y:S02]  /*0b80*/  IADD3 R3, R55, 0x1f, RZ ;  /* 0x0000001f37037810 */ /* 0x000fe40007ffe0ff */
[----:B------:R-:W-:Y:S02]  /*0b90*/  IADD3 R44, R44, 0x1, RZ ;  /* 0x000000012c2c7810 */ /* 0x000fe40007ffe0ff */
[----:B------:R-:W-:-:S04]  /*0ba0*/  SHF.R.S32.HI R0, RZ, 0x1f, R3 ;  /* 0x0000001fff007819 */ /* 0x000fc80000011403 */
[----:B------:R-:W-:-:S03]  /*0bb0*/  LEA.HI R0, R0, R3, RZ, 0x5 ;  /* 0x0000000300007211 */ /* 0x000fc600078f28ff */
[----:B------:R-:W-:Y:S02]  /*0bc0*/  @P0 IADD3 R47, R47, 0x1, RZ ;  /* 0x000000012f2f0810 */ /* 0x000fe40007ffe0ff */
[----:B------:R-:W-:-:S03]  /*0bd0*/  SHF.R.S32.HI R49, RZ, 0x5, R0 ;  /* 0x00000005ff317819 */ /* 0x000fc60000011400 */
[----:B------:R-:W-:Y:S01]  /*0be0*/  @!P2 IMAD.MOV R47, RZ, RZ, -R47 ;  /* 0x000000ffff2fa224 */ /* 0x000fe200078e0a2f */
[----:B------:R-:W-:Y:S02]  /*0bf0*/  ISETP.GE.AND P0, PT, R52, R49, PT ;  /* 0x000000313400720c */ /* 0x000fe40003f06270 */
[----:B------:R-:W-:-:S11]  /*0c00*/  @!P1 LOP3.LUT R47, RZ, c[0x0][0x1d4], RZ, 0x33, !PT ;  /* 0x00007500ff2f9a12 */ /* 0x000fd600078e33ff */
[----:B------:R-:W-:Y:S05]  /*0c10*/  @P0 BRA `(.L_x_13773) ;  /* 0x0000226000000947 */ /* 0x000fea0003800000 */
[----:B------:R-:W0:Y:S01]  /*0c20*/  LDS.128 R60, [0x10] ;  /* 0x00001000ff3c7984 */ /* 0x000e220000000c00 */
[----:B------:R-:W-:Y:S01]  /*0c30*/  IMAD.SHL.U32 R3, R51, 0x8, RZ ;  /* 0x0000000833037824 */ /* 0x000fe200078e00ff */
[----:B------:R-:W-:Y:S01]  /*0c40*/  IADD3 R148, R47, -c[0x0][0x1cc], RZ ;  /* 0x800073002f947a10 */ /* 0x000fe20007ffe0ff */
[----:B------:R-:W-:Y:S01]  /*0c50*/  IMAD R0, R53, c[0x0][0x1b0], RZ ;  /* 0x00006c0035007a24 */ /* 0x000fe200078e02ff */
[----:B------:R-:W1:Y:S01]  /*0c60*/  LDS.128 R8, [0x20] ;  /* 0x00002000ff087984 */ /* 0x000e620000000c00 */
[----:B------:R-:W-:Y:S01]  /*0c70*/  IMAD.MOV.U32 R149, RZ, RZ, R52 ;  /* 0x000000ffff957224 */ /* 0x000fe200078e0034 */
[----:B------:R-:W-:Y:S02]  /*0c80*/  SHF.R.S32.HI R21, RZ, 0x1f, R3 ;  /* 0x0000001fff157819 */ /* 0x000fe40000011403 */
[----:B------:R-:W2:Y:S01]  /*0c90*/  LDS.128 R12, [0x30] ;  /* 0x00003000ff0c7984 */ /* 0x000ea20000000c00 */
[----:B------:R-:W-:-:S03]  /*0ca0*/  IADD3 R2, P0, R0, R3, RZ ;  /* 0x0000000300027210 */ /* 0x000fc60007f1e0ff */
[----:B------:R-:W3:Y:S01]  /*0cb0*/  LDS.128 R4, [RZ] ;  /* 0x00000000ff047984 */ /* 0x000ee20000000c00 */
[----:B------:R-:W-:-:S03]  /*0cc0*/  LEA.HI.X.SX32 R3, R0, R21, 0x1, P0 ;  /* 0x0000001500037211 */ /* 0x000fc600000f0eff */
[----:B------:R-:W4:Y:S04]  /*0cd0*/  LDS.128 R16, [0x40] ;  /* 0x00004000ff107984 */ /* 0x000f280000000c00 */
[----:B------:R-:W5:Y:S04]  /*0ce0*/  LDS.128 R24, [0x50] ;  /* 0x00005000ff187984 */ /* 0x000f680000000c00 */
        /* <DEDUP_REMOVED lines=18> */
[----:B------:R-:W0:Y:S01]  /*0e10*/  LDS.128 R8, [0x80] ;  /* 0x00008000ff087984 */ /* 0x000e220000000c00 */
        /* <DEDUP_REMOVED lines=26> */
[--C-:B-----5:R-:W-:Y:S02]  /*0fc0*/  PRMT R79, RZ, 0x5410, R24.reuse ;  /* 0x00005410ff4f7816 */ /* 0x120fe40000000018 */
        /* <DEDUP_REMOVED lines=16> */
[----:B------:R-:W5:Y:S01]  /*10d0*/  LDS.128 R20, [0xc0] ;  /* 0x0000c000ff147984 */ /* 0x000f620000000c00 */
        /* <DEDUP_REMOVED lines=27> */
[--C-:B---3--:R-:W-:Y:S02]  /*1290*/  PRMT R122, RZ, 0x5410, R18.reuse ;  /* 0x00005410ff7a7816 */ /* 0x108fe40000000012 */
        /* <DEDUP_REMOVED lines=11> */
[--C-:B-----5:R-:W-:Y:S02]  /*1350*/  PRMT R27, RZ, 0x5410, R20.reuse ;  /* 0x00005410ff1b7816 */ /* 0x120fe40000000014 */
[----:B------:R-:W-:Y:S02]  /*1360*/  PRMT R129, RZ, 0x7610, R20 ;  /* 0x00007610ff817816 */ /* 0x000fe40000000014 */
[--C-:B------:R-:W-:Y:S02]  /*1370*/  PRMT R20, RZ, 0x5410, R21.reuse ;  /* 0x00005410ff147816 */ /* 0x100fe40000000015 */
[----:B------:R-:W-:Y:S02]  /*1380*/  PRMT R130, RZ, 0x7610, R21 ;  /* 0x00007610ff827816 */ /* 0x000fe40000000015 */
[--C-:B------:R-:W-:Y:S02]  /*1390*/  PRMT R119, RZ, 0x5410, R16.reuse ;  /* 0x00005410ff777816 */ /* 0x100fe40000000010 */
[----:B------:R-:W-:-:S02]  /*13a0*/  PRMT R121, RZ, 0x7610, R16 ;  /* 0x00007610ff797816 */ /* 0x000fc40000000010 */
[--C-:B------:R-:W-:Y:S02]  /*13b0*/  PRMT R21, RZ, 0x5410, R22.reuse ;  /* 0x00005410ff157816 */ /* 0x100fe40000000016 */
[----:B------:R-:W-:Y:S02]  /*13c0*/  PRMT R131, RZ, 0x7610, R22 ;  /* 0x00007610ff837816 */ /* 0x000fe40000000016 */
[----:B------:R-:W-:Y:S02]  /*13d0*/  PRMT R16, RZ, 0x5410, R17 ;  /* 0x00005410ff107816 */ /* 0x000fe40000000011 */
[--C-:B------:R-:W-:Y:S02]  /*13e0*/  PRMT R22, RZ, 0x5410, R23.reuse ;  /* 0x00005410ff167816 */ /* 0x100fe40000000017 */
[----:B------:R-:W-:Y:S02]  /*13f0*/  PRMT R132, RZ, 0x7610, R23 ;  /* 0x00007610ff847816 */ /* 0x000fe40000000017 */
[----:B0-----:R-:W-:-:S02]  /*1400*/  PRMT R146, RZ, 0x5410, R11 ;  /* 0x00005410ff927816 */ /* 0x001fc4000000000b */
[----:B------:R-:W-:Y:S01]  /*1410*/  PRMT R147, RZ, 0x7610, R11 ;  /* 0x00007610ff937816 */ /* 0x000fe2000000000b */
[----:B------:R-:W-:Y:S01]  /*1420*/  IMAD.MOV.U32 R11, RZ, RZ, -0x800001 ;  /* 0xff7fffffff0b7424 */ /* 0x000fe200078e00ff */
[----:B-1----:R-:W-:Y:S02]  /*1430*/  PRMT R150, RZ, 0x5410, R12 ;  /* 0x00005410ff967816 */ /* 0x002fe4000000000c */
[----:B------:R-:W-:Y:S02]  /*1440*/  PRMT R151, RZ, 0x5410, R13 ;  /* 0x00005410ff977816 */ /* 0x000fe4000000000d */
[----:B------:R-:W-:Y:S02]  /*1450*/  PRMT R152, RZ, 0x5410, R14 ;  /* 0x00005410ff987816 */ /* 0x000fe4000000000e */
[----:B------:R-:W-:Y:S02]  /*1460*/  PRMT R153, RZ, 0x5410, R15 ;  /* 0x00005410ff997816 */ /* 0x000fe4000000000f */
[----:B------:R-:W-:-:S02]  /*1470*/  PRMT R17, RZ, 0x7610, R17 ;  /* 0x00007610ff117816 */ /* 0x000fc40000000011 */
[--C-:B--2---:R-:W-:Y:S02]  /*1480*/  PRMT R23, RZ, 0x5410, R4.reuse ;  /* 0x00005410ff177816 */ /* 0x104fe40000000004 */
        /* <DEDUP_REMOVED lines=14> */
[----:B------:R-:W-:Y:S02]  /*1570*/  PRMT R13, RZ, 0x7610, R13 ;  /* 0x00007610ff0d7816 */ /* 0x000fe4000000000d */
[----:B------:R-:W-:Y:S02]  /*1580*/  PRMT R14, RZ, 0x7610, R14 ;  /* 0x00007610ff0e7816 */ /* 0x000fe4000000000e */
[----:B------:R-:W-:-:S02]  /*1590*/  PRMT R15, RZ, 0x7610, R15 ;  /* 0x00007610ff0f7816 */ /* 0x000fc4000000000f */
.L_x_13777:
[----:B------:R-:W-:Y:S01]  /*15a0*/  IABS R6, c[0x0][0x1d0] ;  /* 0x0000740000067a13 */ /* 0x000fe20000000000 */
[----:B------:R-:W-:Y:S01]  /*15b0*/  IMAD.SHL.U32 R154, R149, 0x20, RZ ;  /* 0x00000020959a7824 */ /* 0x000fe200078e00ff */
[----:B------:R-:W-:Y:S01]  /*15c0*/  IABS R10, c[0x0][0x1d4] ;  /* 0x00007500000a7a13 */ /* 0x000fe20000000000 */
[----:B------:R-:W-:Y:S01]  /*15d0*/  BSSY B1, `(.L_x_13774) ;  /* 0x0000186000017945 */ /* 0x000fe20003800000 */
[----:B0-----:R-:W0:Y:S02]  /*15e0*/  I2F.RP R9, R6 ;  /* 0x0000000600097306 */ /* 0x001e240000209400 */
[----:B------:R-:W-:-:S05]  /*15f0*/  IABS R155, R154 ;  /* 0x0000009a009b7213 */ /* 0x000fca0000000000 */
[----:B------:R-:W-:-:S04]  /*1600*/  IMAD.HI.U32 R7, R50, R155, RZ ;  /* 0x0000009b32077227 */ /* 0x000fc800078e00ff */
[----:B------:R-:W-:-:S04]  /*1610*/  IMAD.MOV R8, RZ, RZ, -R7 ;  /* 0x000000ffff087224 */ /* 0x000fc800078e0a07 */
[----:B------:R-:W-:Y:S01]  /*1620*/  IMAD R8, R10, R8, R155 ;  /* 0x000000080a087224 */ /* 0x000fe200078e029b */
[----:B0-----:R-:W0:Y:S04]  /*1630*/  MUFU.RCP R9, R9 ;  /* 0x0000000900097308 */ /* 0x001e280000001000 */
[----:B------:R-:W-:Y:S02]  /*1640*/  ISETP.GT.U32.AND P1, PT, R45, R8, PT ;  /* 0x000000082d00720c */ /* 0x000fe40003f24070 */
[----:B0-----:R-:W-:-:S11]  /*1650*/  IADD3 R4, R9, 0xffffffe, RZ ;  /* 0x0ffffffe09047810 */ /* 0x001fd60007ffe0ff */
[----:B------:R-:W-:Y:S01]  /*1660*/  @!P1 IMAD.IADD R8, R8, 0x1, -R10 ;  /* 0x0000000108089824 */ /* 0x000fe200078e0a0a */
[----:B------:R-:W-:Y:S01]  /*1670*/  @!P1 IADD3 R7, R7, 0x1, RZ ;  /* 0x0000000107079810 */ /* 0x000fe20007ffe0ff */
[----:B------:R0:W1:Y:S01]  /*1680*/  F2I.FTZ.U32.TRUNC.NTZ R5, R4 ;  /* 0x0000000400057305 */ /* 0x000062000021f000 */
[----:B------:R-:W-:Y:S02]  /*1690*/  ISETP.NE.AND P1, PT, RZ, c[0x0][0x1d4], PT ;  /* 0x00007500ff007a0c */ /* 0x000fe40003f25270 */
[----:B------:R-:W-:Y:S01]  /*16a0*/  ISETP.GE.U32.AND P0, PT, R8, R45, PT ;  /* 0x0000002d0800720c */ /* 0x000fe20003f06070 */
[----:B0-----:R-:W-:Y:S02]  /*16b0*/  IMAD.MOV.U32 R4, RZ, RZ, RZ ;  /* 0x000000ffff047224 */ /* 0x001fe400078e00ff */
[----:B-1----:R-:W-:-:S10]  /*16c0*/  IMAD.MOV R9, RZ, RZ, -R5 ;  /* 0x000000ffff097224 */ /* 0x002fd400078e0a05 */
[----:B------:R-:W-:Y:S01]  /*16d0*/  @P0 IADD3 R7, R7, 0x1, RZ ;  /* 0x0000000107070810 */ /* 0x000fe20007ffe0ff */
[----:B------:R-:W-:-:S04]  /*16e0*/  IMAD R9, R9, R6, RZ ;  /* 0x0000000609097224 */ /* 0x000fc800078e02ff */
[----:B------:R-:W-:Y:S01]  /*16f0*/  IMAD.HI.U32 R4, R5, R9, R4 ;  /* 0x0000000905047227 */ /* 0x000fe200078e0004 */
[----:B------:R-:W-:-:S03]  /*1700*/  LOP3.LUT R5, R154, c[0x0][0x1d4], RZ, 0x3c, !PT ;  /* 0x000075009a057a12 */ /* 0x000fc600078e3cff */
[----:B------:R-:W-:Y:S01]  /*1710*/  IMAD.IADD R154, R51, 0x1, R154 ;  /* 0x00000001339a7824 */ /* 0x000fe200078e029a */
[----:B------:R-:W-:-:S04]  /*1720*/  ISETP.GE.AND P2, PT, R5, RZ, PT ;  /* 0x000000ff0500720c */ /* 0x000fc80003f46270 */
[----:B------:R-:W-:-:S09]  /*1730*/  LEA R155, R154, 0x120, 0x2 ;  /* 0x000001209a9b7811 */ /* 0x000fd200078e10ff */
        /* <DEDUP_REMOVED lines=11> */
[----:B------:R-:W-:Y:S01]  /*17f0*/  @!P0 IMAD.IADD R5, R5, 0x1, -R6 ;  /* 0x0000000105058824 */ /* 0x000fe200078e0a06 */
[----:B------:R-:W-:-:S03]  /*1800*/  ISETP.NE.AND P0, PT, RZ, c[0x0][0x1d0], PT ;  /* 0x00007400ff007a0c */ /* 0x000fc60003f05270 */
[----:B------:R-:W-:Y:S01]  /*1810*/  @!P1 IMAD.MOV R5, RZ, RZ, -R5 ;  /* 0x000000ffff059224 */ /* 0x000fe200078e0a05 */
[----:B------:R-:W-:-:S09]  /*1820*/  ISETP.LE.AND P1, PT, R7, R148, PT ;  /* 0x000000940700720c */ /* 0x000fd20003f23270 */
[----:B------:R-:W-:-:S04]  /*1830*/  @!P0 LOP3.LUT R5, RZ, c[0x0][0x1d0], RZ, 0x33, !PT ;  /* 0x00007400ff058a12 */ /* 0x000fc800078e33ff */
[----:B------:R-:W-:-:S13]  /*1840*/  ISETP.NE.AND P0, PT, R5, RZ, PT ;  /* 0x000000ff0500720c */ /* 0x000fda0003f05270 */
[----:B------:R-:W-:Y:S05]  /*1850*/  @P0 BRA P1, `(.L_x_13775) ;  /* 0x000015b000000947 */ /* 0x000fea0000800000 */
[----:B------:R-:W-:-:S04]  /*1860*/  IADD3 R4, P0, R48, R149, RZ ;  /* 0x0000009530047210 */ /* 0x000fc80007f1e0ff */
[----:B------:R-:W-:Y:S02]  /*1870*/  LEA.HI.X.SX32 R5, R149, R46, 0x1, P0 ;  /* 0x0000002e95057211 */ /* 0x000fe400000f0eff */
        /* <DEDUP_REMOVED lines=9> */
[----:B------:R-:W5:Y:S01]  /*1910*/  LDG.E.CONSTANT R4, [R6.64+0x600] ;  /* 0x0006000a06047981 */ /* 0x000f62000c1e9900 */
[----:B--2---:R-:W-:-:S02]  /*1920*/  PRMT R9, RZ, 0x7610, R157 ;  /* 0x00007610ff097816 */ /* 0x004fc4000000009d */
[----:B------:R-:W-:-:S03]  /*1930*/  PRMT R8, RZ, 0x5410, R157 ;  /* 0x00005410ff087816 */ /* 0x000fc6000000009d */
[----:B------:R-:W-:Y:S01]  /*1940*/  FMUL.FTZ R158, R34, R9 ;  /* 0x00000009229e7220 */ /* 0x000fe20000410000 */
[--C-:B---3--:R-:W-:Y:S01]  /*1950*/  PRMT R9, RZ, 0x7610, R159.reuse ;  /* 0x00007610ff097816 */ /* 0x108fe2000000009f */
[----:B------:R-:W-:Y:S01]  /*1960*/  FMUL.FTZ R156, R35, R8 ;  /* 0x00000008239c7220 */ /* 0x000fe20000410000 */
[----:B------:R-:W-:-:S03]  /*1970*/  PRMT R8, RZ, 0x5410, R159 ;  /* 0x00005410ff087816 */ /* 0x000fc6000000009f */
[----:B------:R-:W-:Y:S02]  /*1980*/  FFMA.FTZ R159, R42, R9, R158 ;  /* 0x000000092a9f7223 */ /* 0x000fe4000001009e */
[----:B------:R-:W-:Y:S01]  /*1990*/  FFMA.FTZ R157, R43, R8, R156 ;  /* 0x000000082b9d7223 */ /* 0x000fe2000001009c */
[----:B------:R-:W2:Y:S01]  /*19a0*/  LDG.E.CONSTANT R158, [R6.64+0x800] ;  /* 0x0008000a069e7981 */ /* 0x000ea2000c1e9900 */
[----:B----4-:R-:W-:-:S03]  /*19b0*/  PRMT R8, RZ, 0x5410, R5 ;  /* 0x00005410ff087816 */ /* 0x010fc60000000005 */
[----:B------:R-:W3:Y:S02]  /*19c0*/  LDG.E.CONSTANT R156, [R6.64+0xc00] ;  /* 0x000c000a069c7981 */ /* 0x000ee4000c1e9900 */
[----:B------:R-:W-:Y:S02]  /*19d0*/  FFMA.FTZ R160, R0, R8, R157 ;  /* 0x0000000800a07223 */ /* 0x000fe4000001009d */
[----:B------:R-:W4:Y:S04]  /*19e0*/  LDG.E.CONSTANT R157, [R6.64+0xa00] ;  /* 0x000a000a069d7981 */ /* 0x000f28000c1e9900 */
[----:B------:R-:W3:Y:S04]  /*19f0*/  LDG.E.CONSTANT R9, [R6.64+0xe00] ;  /* 0x000e000a06097981 */ /* 0x000ee8000c1e9900 */
[----:B------:R-:W3:Y:S01]  /*1a00*/  LDG.E.CONSTANT R8, [R6.64+0x1000] ;  /* 0x0010000a06087981 */ /* 0x000ee2000c1e9900 */
[----:B------:R-:W-:-:S05]  /*1a10*/  PRMT R5, RZ, 0x7610, R5 ;  /* 0x00007610ff057816 */ /* 0x000fca0000000005 */
[----:B------:R-:W-:Y:S01]  /*1a20*/  FFMA.FTZ R159, R58, R5, R159 ;  /* 0x000000053a9f7223 */ /* 0x000fe2000001009f */
[--C-:B-----5:R-:W-:Y:S02]  /*1a30*/  PRMT R5, RZ, 0x5410, R4.reuse ;  /* 0x00005410ff057816 */ /* 0x120fe40000000004 */
[----:B------:R-:W-:-:S05]  /*1a40*/  PRMT R4, RZ, 0x7610, R4 ;  /* 0x00007610ff047816 */ /* 0x000fca0000000004 */
[----:B------:R-:W-:Y:S02]  /*1a50*/  FFMA.FTZ R159, R66, R4, R159 ;  /* 0x00000004429f7223 */ /* 0x000fe4000001009f */
[----:B------:R-:W-:Y:S02]  /*1a60*/  FFMA.FTZ R160, R63, R5, R160 ;  /* 0x000000053fa07223 */ /* 0x000fe400000100a0 */
[----:B------:R-:W5:Y:S01]  /*1a70*/  LDG.E.CONSTANT R5, [R6.64+0x1200] ;  /* 0x0012000a06057981 */ /* 0x000f62000c1e9900 */
[--C-:B--2---:R-:W-:Y:S02]  /*1a80*/  PRMT R4, RZ, 0x5410, R158.reuse ;  /* 0x00005410ff047816 */ /* 0x104fe4000000009e */
[----:B------:R-:W-:-:S03]  /*1a90*/  PRMT R158, RZ, 0x7610, R158 ;  /* 0x00007610ff9e7816 */ /* 0x000fc6000000009e */
[----:B------:R-:W-:Y:S02]  /*1aa0*/  FFMA.FTZ R4, R71, R4, R160 ;  /* 0x0000000447047223 */ /* 0x000fe400000100a0 */
[----:B------:R-:W-:Y:S01]  /*1ab0*/  FFMA.FTZ R159, R74, R158, R159 ;  /* 0x0000009e4a9f7223 */ /* 0x000fe2000001009f */
[--C-:B----4-:R-:W-:Y:S02]  /*1ac0*/  PRMT R158, RZ, 0x5410, R157.reuse ;  /* 0x00005410ff9e7816 */ /* 0x110fe4000000009d */
[----:B------:R-:W-:-:S03]  /*1ad0*/  PRMT R157, RZ, 0x7610, R157 ;  /* 0x00007610ff9d7816 */ /* 0x000fc6000000009d */
[----:B------:R-:W-:Y:S01]  /*1ae0*/  FFMA.FTZ R4, R79, R158, R4 ;  /* 0x0000009e4f047223 */ /* 0x000fe20000010004 */
[--C-:B---3--:R-:W-:Y:S01]  /*1af0*/  PRMT R158, RZ, 0x5410, R156.reuse ;  /* 0x00005410ff9e7816 */ /* 0x108fe2000000009c */
[----:B------:R-:W-:Y:S01]  /*1b00*/  FFMA.FTZ R157, R82, R157, R159 ;  /* 0x0000009d529d7223 */ /* 0x000fe2000001009f */
[----:B------:R-:W-:Y:S01]  /*1b10*/  PRMT R156, RZ, 0x7610, R156 ;  /* 0x00007610ff9c7816 */ /* 0x000fe2000000009c */
[----:B------:R-:W2:Y:S04]  /*1b20*/  LDG.E.CONSTANT R159, [R6.64+0x1400] ;  /* 0x0014000a069f7981 */ /* 0x000ea8000c1e9900 */
[----:B------:R-:W-:Y:S01]  /*1b30*/  FFMA.FTZ R157, R90, R156, R157 ;  /* 0x0000009c5a9d7223 */ /* 0x000fe2000001009d */
[--C-:B------:R-:W-:Y:S02]  /*1b40*/  PRMT R156, RZ, 0x5410, R9.reuse ;  /* 0x00005410ff9c7816 */ /* 0x100fe40000000009 */
[----:B------:R-:W-:Y:S01]  /*1b50*/  PRMT R9, RZ, 0x7610, R9 ;  /* 0x00007610ff097816 */ /* 0x000fe20000000009 */
[----:B------:R-:W-:-:S04]  /*1b60*/  FFMA.FTZ R4, R87, R158, R4 ;  /* 0x0000009e57047223 */ /* 0x000fc80000010004 */
[----:B------:R-:W-:Y:S02]  /*1b70*/  FFMA.FTZ R161, R98, R9, R157 ;  /* 0x0000000962a17223 */ /* 0x000fe4000001009d */
[----:B------:R-:W3:Y:S01]  /*1b80*/  LDG.E.CONSTANT R157, [R6.64+0x1600] ;  /* 0x0016000a069d7981 */ /* 0x000ee2000c1e9900 */
[----:B------:R-:W-:Y:S01]  /*1b90*/  FFMA.FTZ R4, R95, R156, R4 ;  /* 0x0000009c5f047223 */ /* 0x000fe20000010004 */
[----:B------:R-:W-:Y:S02]  /*1ba0*/  PRMT R9, RZ, 0x5410, R8 ;  /* 0x00005410ff097816 */ /* 0x000fe40000000008 */
[----:B------:R-:W4:Y:S03]  /*1bb0*/  LDG.E.CONSTANT R156, [R6.64+0x1800] ;  /* 0x0018000a069c7981 */ /* 0x000f26000c1e9900 */
[----:B------:R-:W-:Y:S02]  /*1bc0*/  FFMA.FTZ R158, R103, R9, R4 ;  /* 0x00000009679e7223 */ /* 0x000fe40000010004 */
[----:B------:R-:W4:Y:S04]  /*1bd0*/  LDG.E.CONSTANT R9, [R6.64+0x1a00] ;  /* 0x001a000a06097981 */ /* 0x000f28000c1e9900 */
[----:B------:R-:W4:Y:S01]  /*1be0*/  LDG.E.CONSTANT R4, [R6.64+0x1c00] ;  /* 0x001c000a06047981 */ /* 0x000f22000c1e9900 */
[----:B------:R-:W-:-:S05]  /*1bf0*/  PRMT R8, RZ, 0x7610, R8 ;  /* 0x00007610ff087816 */ /* 0x000fca0000000008 */
[----:B------:R-:W-:Y:S01]  /*1c00*/  FFMA.FTZ R161, R106, R8, R161 ;  /* 0x000000086aa17223 */ /* 0x000fe200000100a1 */
[--C-:B-----5:R-:W-:Y:S02]  /*1c10*/  PRMT R8, RZ, 0x5410, R5.reuse ;  /* 0x00005410ff087816 */ /* 0x120fe40000000005 */
[----:B------:R-:W-:-:S03]  /*1c20*/  PRMT R5, RZ, 0x7610, R5 ;  /* 0x00007610ff057816 */ /* 0x000fc60000000005 */
[----:B------:R-:W-:Y:S02]  /*1c30*/  FFMA.FTZ R8, R111, R8, R158 ;  /* 0x000000086f087223 */ /* 0x000fe4000001009e */
[----:B------:R-:W-:Y:S01]  /*1c40*/  FFMA.FTZ R160, R114, R5, R161 ;  /* 0x0000000572a07223 */ /* 0x000fe200000100a1 */
[----:B------:R-:W5:Y:S01]  /*1c50*/  LDG.E.CONSTANT R158, [R6.64+0x1e00] ;  /* 0x001e000a069e7981 */ /* 0x000f62000c1e9900 */
[--C-:B--2---:R-:W-:Y:S02]  /*1c60*/  PRMT R5, RZ, 0x5410, R159.reuse ;  /* 0x00005410ff057816 */ /* 0x104fe4000000009f */
[----:B------:R-:W-:-:S03]  /*1c70*/  PRMT R159, RZ, 0x7610, R159 ;  /* 0x00007610ff9f7816 */ /* 0x000fc6000000009f */
[----:B------:R-:W-:Y:S02]  /*1c80*/  FFMA.FTZ R8, R119, R5, R8 ;  /* 0x0000000577087223 */ /* 0x000fe40000010008 */
[----:B------:R-:W-:Y:S02]  /*1c90*/  FFMA.FTZ R160, R121, R159, R160 ;  /* 0x0000009f79a07223 */ /* 0x000fe400000100a0 */
[----:B------:R-:W2:Y:S01]  /*1ca0*/  LDG.E.CONSTANT R159, [R6.64+0x204] ;  /* 0x0002040a069f7981 */ /* 0x000ea2000c1e9900 */
        /* <DEDUP_REMOVED lines=13> */
[----:B------:R-:W3:Y:S04]  /*1d80*/  LDG.E.CONSTANT R156, [R6.64+0x404] ;  /* 0x0004040a069c7981 */ /* 0x000ee8000c1e9900 */
[----:B------:R-:W-:Y:S01]  /*1d90*/  FFMA.FTZ R161, R140, R5, R157 ;  /* 0x000000058ca17223 */ /* 0x000fe2000001009d */
[----:B------:R-:W4:Y:S04]  /*1da0*/  LDG.E.CONSTANT R9, [R6.64+0x604] ;  /* 0x0006040a06097981 */ /* 0x000f28000c1e9900 */
[----:B------:R-:W3:Y:S04]  /*1db0*/  LDG.E.CONSTANT R157, [R6.64+0x4] ;  /* 0x0000040a069d7981 */ /* 0x000ee8000c1e9900 */
[----:B------:R-:W4:Y:S01]  /*1dc0*/  LDG.E.CONSTANT R5, [R6.64+0x804] ;  /* 0x0008040a06057981 */ /* 0x000f22000c1e9900 */
[----:B------:R-:W-:-:S05]  /*1dd0*/  PRMT R4, RZ, 0x7610, R4 ;  /* 0x00007610ff047816 */ /* 0x000fca0000000004 */
[----:B------:R-:W-:Y:S02]  /*1de0*/  FFMA.FTZ R163, R141, R4, R8 ;  /* 0x000000048da37223 */ /* 0x000fe40000010008 */
[----:B------:R-:W4:Y:S01]  /*1df0*/  LDG.E.CONSTANT R8, [R6.64+0xa04] ;  /* 0x000a040a06087981 */ /* 0x000f22000c1e9900 */
[--C-:B-----5:R-:W-:Y:S02]  /*1e00*/  PRMT R4, RZ, 0x5410, R158.reuse ;  /* 0x00005410ff047816 */ /* 0x120fe4000000009e */
[----:B------:R-:W-:-:S05]  /*1e10*/  PRMT R158, RZ, 0x7610, R158 ;  /* 0x00007610ff9e7816 */ /* 0x000fca000000009e */
[----:B------:R-:W-:Y:S01]  /*1e20*/  FFMA.FTZ R163, R12, R158, R163 ;  /* 0x0000009e0ca37223 */ /* 0x000fe200000100a3 */
[--C-:B--2---:R-:W-:Y:S02]  /*1e30*/  PRMT R158, RZ, 0x5410, R159.reuse ;  /* 0x00005410ff9e7816 */ /* 0x104fe4000000009f */
[----:B------:R-:W-:-:S03]  /*1e40*/  PRMT R159, RZ, 0x7610, R159 ;  /* 0x00007610ff9f7816 */ /* 0x000fc6000000009f */
[----:B------:R-:W-:Y:S02]  /*1e50*/  FMUL.FTZ R160, R33, R158 ;  /* 0x0000009e21a07220 */ /* 0x000fe40000410000 */
[----:B------:R-:W-:Y:S01]  /*1e60*/  FMUL.FTZ R159, R32, R159 ;  /* 0x0000009f209f7220 */ /* 0x000fe20000410000 */
[--C-:B---3--:R-:W-:Y:S02]  /*1e70*/  PRMT R158, RZ, 0x5410, R157.reuse ;  /* 0x00005410ff9e7816 */ /* 0x108fe4000000009d */
[----:B------:R-:W-:-:S05]  /*1e80*/  PRMT R157, RZ, 0x7610, R157 ;  /* 0x00007610ff9d7816 */ /* 0x000fca000000009d */
[----:B------:R-:W-:Y:S01]  /*1e90*/  FFMA.FTZ R157, R40, R157, R159 ;  /* 0x0000009d289d7223 */ /* 0x000fe2000001009f */
[--C-:B------:R-:W-:Y:S02]  /*1ea0*/  PRMT R159, RZ, 0x5410, R156.reuse ;  /* 0x00005410ff9f7816 */ /* 0x100fe4000000009c */
[----:B------:R-:W-:Y:S01]  /*1eb0*/  PRMT R156, RZ, 0x7610, R156 ;  /* 0x00007610ff9c7816 */ /* 0x000fe2000000009c */
[----:B------:R-:W-:-:S04]  /*1ec0*/  FFMA.FTZ R158, R41, R158, R160 ;  /* 0x0000009e299e7223 */ /* 0x000fc800000100a0 */
[----:B------:R-:W-:Y:S01]  /*1ed0*/  FFMA.FTZ R157, R60, R156, R157 ;  /* 0x0000009c3c9d7223 */ /* 0x000fe2000001009d */
[--C-:B----4-:R-:W-:Y:S01]  /*1ee0*/  PRMT R156, RZ, 0x5410, R9.reuse ;  /* 0x00005410ff9c7816 */ /* 0x110fe20000000009 */
[----:B------:R-:W-:Y:S01]  /*1ef0*/  FFMA.FTZ R158, R57, R159, R158 ;  /* 0x0000009f399e7223 */ /* 0x000fe2000001009e */
[----:B------:R-:W-:-:S03]  /*1f00*/  PRMT R9, RZ, 0x7610, R9 ;  /* 0x00007610ff097816 */ /* 0x000fc60000000009 */
[----:B------:R-:W-:Y:S02]  /*1f10*/  FFMA.FTZ R156, R65, R156, R158 ;  /* 0x0000009c419c7223 */ /* 0x000fe4000001009e */
[----:B------:R-:W2:Y:S01]  /*1f20*/  LDG.E.CONSTANT R158, [R6.64+0xc04] ;  /* 0x000c040a069e7981 */ /* 0x000ea2000c1e9900 */
[----:B------:R-:W-:Y:S01]  /*1f30*/  FFMA.FTZ R159, R68, R9, R157 ;  /* 0x00000009449f7223 */ /* 0x000fe2000001009d */
[--C-:B------:R-:W-:Y:S02]  /*1f40*/  PRMT R9, RZ, 0x5410, R5.reuse ;  /* 0x00005410ff097816 */ /* 0x100fe40000000005 */
[----:B------:R-:W3:Y:S03]  /*1f50*/  LDG.E.CONSTANT R157, [R6.64+0xe04] ;  /* 0x000e040a069d7981 */ /* 0x000ee6000c1e9900 */
[----:B------:R-:W-:Y:S02]  /*1f60*/  FFMA.FTZ R160, R73, R9, R156 ;  /* 0x0000000949a07223 */ /* 0x000fe4000001009c */
[----:B------:R-:W4:Y:S04]  /*1f70*/  LDG.E.CONSTANT R156, [R6.64+0x1004] ;  /* 0x0010040a069c7981 */ /* 0x000f28000c1e9900 */
[----:B------:R-:W5:Y:S01]  /*1f80*/  LDG.E.CONSTANT R9, [R6.64+0x1204] ;  /* 0x0012040a06097981 */ /* 0x000f62000c1e9900 */
[----:B------:R-:W-:-:S05]  /*1f90*/  PRMT R5, RZ, 0x7610, R5 ;  /* 0x00007610ff057816 */ /* 0x000fca0000000005 */
[----:B------:R-:W-:Y:S01]  /*1fa0*/  FFMA.FTZ R159, R76, R5, R159 ;  /* 0x000000054c9f7223 */ /* 0x000fe2000001009f */
[----:B------:R-:W-:-:S05]  /*1fb0*/  PRMT R5, RZ, 0x5410, R8 ;  /* 0x00005410ff057816 */ /* 0x000fca0000000008 */
[----:B------:R-:W-:Y:S02]  /*1fc0*/  FFMA.FTZ R160, R81, R5, R160 ;  /* 0x0000000551a07223 */ /* 0x000fe400000100a0 */
[----:B------:R-:W5:Y:S01]  /*1fd0*/  LDG.E.CONSTANT R5, [R6.64+0x1404] ;  /* 0x0014040a06057981 */ /* 0x000f62000c1e9900 */
[----:B------:R-:W-:-:S05]  /*1fe0*/  PRMT R8, RZ, 0x7610, R8 ;  /* 0x00007610ff087816 */ /* 0x000fca0000000008 */
[----:B------:R-:W-:Y:S02]  /*1ff0*/  FFMA.FTZ R159, R84, R8, R159 ;  /* 0x00000008549f7223 */ /* 0x000fe4000001009f */
[----:B------:R-:W-:Y:S01]  /*2000*/  FFMA.FTZ R4, R150, R4, R161 ;  /* 0x0000000496047223 */ /* 0x000fe200000100a1 */
[--C-:B--2---:R-:W-:Y:S02]  /*2010*/  PRMT R8, RZ, 0x5410, R158.reuse ;  /* 0x00005410ff087816 */ /* 0x104fe4000000009e */
[----:B------:R-:W-:-:S03]  /*2020*/  PRMT R158, RZ, 0x7610, R158 ;  /* 0x00007610ff9e7816 */ /* 0x000fc6000000009e */
[----:B------:R-:W-:Y:S02]  /*2030*/  FFMA.FTZ R8, R89, R8, R160 ;  /* 0x0000000859087223 */ /* 0x000fe400000100a0 */
[----:B------:R-:W-:Y:S01]  /*2040*/  FFMA.FTZ R159, R92, R158, R159 ;  /* 0x0000009e5c9f7223 */ /* 0x000fe2000001009f */
[--C-:B---3--:R-:W-:Y:S02]  /*2050*/  PRMT R158, RZ, 0x5410, R157.reuse ;  /* 0x00005410ff9e7816 */ /* 0x108fe4000000009d */
[----:B------:R-:W-:-:S03]  /*2060*/  PRMT R157, RZ, 0x7610, R157 ;  /* 0x00007610ff9d7816 */ /* 0x000fc6000000009d */
[----:B------:R-:W-:Y:S01]  /*2070*/  FFMA.FTZ R8, R97, R158, R8 ;  /* 0x0000009e61087223 */ /* 0x000fe20000010008 */
[--C-:B----4-:R-:W-:Y:S01]  /*2080*/  PRMT R158, RZ, 0x5410, R156.reuse ;  /* 0x00005410ff9e7816 */ /* 0x110fe2000000009c */
[----:B------:R-:W-:Y:S01]  /*2090*/  FFMA.FTZ R157, R100, R157, R159 ;  /* 0x0000009d649d7223 */ /* 0x000fe2000001009f */
[----:B------:R-:W-:-:S03]  /*20a0*/  PRMT R156, RZ, 0x7610, R156 ;  /* 0x00007610ff9c7816 */ /* 0x000fc6000000009c */
[----:B------:R-:W-:Y:S02]  /*20b0*/  FFMA.FTZ R8, R105, R158, R8 ;  /* 0x0000009e69087223 */ /* 0x000fe40000010008 */
[----:B------:R-:W2:Y:S01]  /*20c0*/  LDG.E.CONSTANT R158, [R6.64+0x1604] ;  /* 0x0016040a069e7981 */ /* 0x000ea2000c1e9900 */
[----:B------:R-:W-:Y:S01]  /*20d0*/  FFMA.FTZ R159, R108, R156, R157 ;  /* 0x0000009c6c9f7223 */ /* 0x000fe2000001009d */
[--C-:B-----5:R-:W-:Y:S02]  /*20e0*/  PRMT R156, RZ, 0x5410, R9.reuse ;  /* 0x00005410ff9c7816 */ /* 0x120fe40000000009 */
        /* <DEDUP_REMOVED lines=22> */
[----:B-----5:R-:W-:Y:S01]  /*2250*/  PRMT R5, RZ, 0x5410, R8 ;  /* 0x00005410ff057816 */ /* 0x020fe20000000008 */
[----:B------:R-:W-:Y:S01]  /*2260*/  FFMA.FTZ R157, R133, R157, R158 ;  /* 0x0000009d859d7223 */ /* 0x000fe2000001009e */
[----:B------:R-:W2:Y:S04]  /*2270*/  LDG.E.CONSTANT R156, [R6.64+0x408] ;  /* 0x0004080a069c7981 */ /* 0x000ea8000c1e9900 */
[----:B------:R-:W3:Y:S01]  /*2280*/  LDG.E.CONSTANT R158, [R6.64+0x208] ;  /* 0x0002080a069e7981 */ /* 0x000ee2000c1e9900 */
[----:B------:R-:W-:-:S03]  /*2290*/  FFMA.FTZ R162, R142, R5, R157 ;  /* 0x000000058ea27223 */ /* 0x000fc6000001009d */
[----:B------:R-:W4:Y:S04]  /*22a0*/  LDG.E.CONSTANT R157, [R6.64+0x8] ;  /* 0x0000080a069d7981 */ /* 0x000f28000c1e9900 */
[----:B------:R-:W5:Y:S01]  /*22b0*/  LDG.E.CONSTANT R5, [R6.64+0x608] ;  /* 0x0006080a06057981 */ /* 0x000f62000c1e9900 */
[----:B------:R-:W-:Y:S02]  /*22c0*/  PRMT R8, RZ, 0x7610, R8 ;  /* 0x00007610ff087816 */ /* 0x000fe40000000008 */
[--C-:B------:R-:W-:Y:S02]  /*22d0*/  PRMT R159, RZ, 0x5410, R9.reuse ;  /* 0x00005410ff9f7816 */ /* 0x100fe40000000009 */
[----:B------:R-:W-:Y:S01]  /*22e0*/  PRMT R9, RZ, 0x7610, R9 ;  /* 0x00007610ff097816 */ /* 0x000fe20000000009 */
[----:B------:R-:W-:-:S04]  /*22f0*/  FFMA.FTZ R8, R143, R8, R160 ;  /* 0x000000088f087223 */ /* 0x000fc800000100a0 */
[----:B------:R-:W-:Y:S02]  /*2300*/  FFMA.FTZ R160, R13, R9, R8 ;  /* 0x000000090da07223 */ /* 0x000fe40000010008 */
[----:B------:R-:W5:Y:S04]  /*2310*/  LDG.E.CONSTANT R9, [R6.64+0x808] ;  /* 0x0008080a06097981 */ /* 0x000f68000c1e9900 */
[----:B------:R-:W5:Y:S01]  /*2320*/  LDG.E.CONSTANT R8, [R6.64+0xa08] ;  /* 0x000a080a06087981 */ /* 0x000f62000c1e9900 */
[----:B------:R-:W-:Y:S02]  /*2330*/  FADD.FTZ R4, R4, R163 ;  /* 0x000000a304047221 */ /* 0x000fe40000010000 */
[----:B------:R-:W-:-:S04]  /*2340*/  FFMA.FTZ R159, R151, R159, R162 ;  /* 0x0000009f979f7223 */ /* 0x000fc800000100a2 */
[----:B------:R-:W-:-:S04]  /*2350*/  FADD.FTZ R159, R159, R4 ;  /* 0x000000049f9f7221 */ /* 0x000fc80000010000 */
[----:B------:R-:W-:Y:S01]  /*2360*/  FADD.FTZ R4, R160, R159 ;  /* 0x0000009fa0047221 */ /* 0x000fe20000010000 */
[--C-:B---3--:R-:W-:Y:S02]  /*2370*/  PRMT R159, RZ, 0x7610, R158.reuse ;  /* 0x00007610ff9f7816 */ /* 0x108fe4000000009e */
[----:B------:R-:W-:Y:S02]  /*2380*/  PRMT R160, RZ, 0x5410, R158 ;  /* 0x00005410ffa07816 */ /* 0x000fe4000000009e */
[--C-:B----4-:R-:W-:Y:S01]  /*2390*/  PRMT R158, RZ, 0x5410, R157.reuse ;  /* 0x00005410ff9e7816 */ /* 0x110fe2000000009d */
[----:B------:R-:W-:Y:S01]  /*23a0*/  FMUL.FTZ R159, R30, R159 ;  /* 0x0000009f1e9f7220 */ /* 0x000fe20000410000 */
[----:B------:R-:W-:Y:S01]  /*23b0*/  PRMT R157, RZ, 0x7610, R157 ;  /* 0x00007610ff9d7816 */ /* 0x000fe2000000009d */
[----:B------:R-:W-:-:S04]  /*23c0*/  FMUL.FTZ R160, R31, R160 ;  /* 0x000000a01fa07220 */ /* 0x000fc80000410000 */
[----:B------:R-:W-:Y:S01]  /*23d0*/  FFMA.FTZ R157, R38, R157, R159 ;  /* 0x0000009d269d7223 */ /* 0x000fe2000001009f */
[----:B--2---:R-:W-:Y:S01]  /*23e0*/  PRMT R159, RZ, 0x5410, R156 ;  /* 0x00005410ff9f7816 */ /* 0x004fe2000000009c */
[----:B------:R-:W-:Y:S01]  /*23f0*/  FFMA.FTZ R158, R39, R158, R160 ;  /* 0x0000009e279e7223 */ /* 0x000fe200000100a0 */
[----:B------:R-:W-:-:S03]  /*2400*/  PRMT R156, RZ, 0x7610, R156 ;  /* 0x00007610ff9c7816 */ /* 0x000fc6000000009c */
[----:B------:R-:W-:Y:S02]  /*2410*/  FFMA.FTZ R158, R59, R159, R158 ;  /* 0x0000009f3b9e7223 */ /* 0x000fe4000001009e */
[----:B------:R-:W-:Y:S01]  /*2420*/  FFMA.FTZ R159, R62, R156, R157 ;  /* 0x0000009c3e9f7223 */ /* 0x000fe2000001009d */
[--C-:B-----5:R-:W-:Y:S01]  /*2430*/  PRMT R156, RZ, 0x5410, R5.reuse ;  /* 0x00005410ff9c7816 */ /* 0x120fe20000000005 */
[----:B------:R-:W2:Y:S04]  /*2440*/  LDG.E.CONSTANT R157, [R6.64+0xe08] ;  /* 0x000e080a069d7981 */ /* 0x000ea8000c1e9900 */
        /* <DEDUP_REMOVED lines=10> */
[----:B------:R-:W5:Y:S04]  /*24f0*/  LDG.E.CONSTANT R9, [R6.64+0x1208] ;  /* 0x0012080a06097981 */ /* 0x000f68000c1e9900 */
[----:B------:R-:W-:Y:S02]  /*2500*/  FFMA.FTZ R160, R83, R5, R160 ;  /* 0x0000000553a07223 */ /* 0x000fe400000100a0 */
[----:B------:R-:W5:Y:S01]  /*2510*/  LDG.E.CONSTANT R5, [R6.64+0x1408] ;  /* 0x0014080a06057981 */ /* 0x000f62000c1e9900 */
[----:B------:R-:W-:-:S05]  /*2520*/  PRMT R8, RZ, 0x7610, R8 ;  /* 0x00007610ff087816 */ /* 0x000fca0000000008 */
[----:B------:R-:W-:Y:S01]  /*2530*/  FFMA.FTZ R159, R86, R8, R159 ;  /* 0x00000008569f7223 */ /* 0x000fe2000001009f */
[--C-:B---3--:R-:W-:Y:S02]  /*2540*/  PRMT R8, RZ, 0x5410, R158.reuse ;  /* 0x00005410ff087816 */ /* 0x108fe4000000009e */
[----:B------:R-:W-:-:S05]  /*2550*/  PRMT R158, RZ, 0x7610, R158 ;  /* 0x00007610ff9e7816 */ /* 0x000fca000000009e */
[----:B------:R-:W-:Y:S01]  /*2560*/  FFMA.FTZ R159, R94, R158, R159 ;  /* 0x0000009e5e9f7223 */ /* 0x000fe2000001009f */
[--C-:B--2---:R-:W-:Y:S01]  /*2570*/  PRMT R158, RZ, 0x5410, R157.reuse ;  /* 0x00005410ff9e7816 */ /* 0x104fe2000000009d */
[----:B------:R-:W-:Y:S01]  /*2580*/  FFMA.FTZ R8, R91, R8, R160 ;  /* 0x000000085b087223 */ /* 0x000fe200000100a0 */
[----:B------:R-:W-:-:S03]  /*2590*/  PRMT R157, RZ, 0x7610, R157 ;  /* 0x00007610ff9d7816 */ /* 0x000fc6000000009d */
[----:B------:R-:W-:Y:S02]  /*25a0*/  FFMA.FTZ R8, R99, R158, R8 ;  /* 0x0000009e63087223 */ /* 0x000fe40000010008 */
[----:B------:R-:W-:Y:S01]  /*25b0*/  FFMA.FTZ R159, R102, R157, R159 ;  /* 0x0000009d669f7223 */ /* 0x000fe2000001009f */
[----:B----4-:R-:W-:Y:S01]  /*25c0*/  PRMT R157, RZ, 0x5410, R156 ;  /* 0x00005410ff9d7816 */ /* 0x010fe2000000009c */
[----:B------:R-:W2:Y:S04]  /*25d0*/  LDG.E.CONSTANT R158, [R6.64+0x1608] ;  /* 0x0016080a069e7981 */ /* 0x000ea8000c1e9900 */
[----:B------:R-:W-:Y:S02]  /*25e0*/  FFMA.FTZ R160, R107, R157, R8 ;  /* 0x0000009d6ba07223 */ /* 0x000fe40000010008 */
[----:B------:R-:W3:Y:S04]  /*25f0*/  LDG.E.CONSTANT R157, [R6.64+0x1808] ;  /* 0x0018080a069d7981 */ /* 0x000ee8000c1e9900 */
[----:B------:R-:W4:Y:S01]  /*2600*/  LDG.E.CONSTANT R8, [R6.64+0x1a08] ;  /* 0x001a080a06087981 */ /* 0x000f22000c1e9900 */
[----:B------:R-:W-:-:S05]  /*2610*/  PRMT R156, RZ, 0x7610, R156 ;  /* 0x00007610ff9c7816 */ /* 0x000fca000000009c */
[----:B------:R-:W-:Y:S01]  /*2620*/  FFMA.FTZ R156, R110, R156, R159 ;  /* 0x0000009c6e9c7223 */ /* 0x000fe2000001009f */
[--C-:B-----5:R-:W-:Y:S02]  /*2630*/  PRMT R159, RZ, 0x5410, R9.reuse ;  /* 0x00005410ff9f7816 */ /* 0x120fe40000000009 */
[----:B------:R-:W-:-:S03]  /*2640*/  PRMT R9, RZ, 0x7610, R9 ;  /* 0x00007610ff097816 */ /* 0x000fc60000000009 */
[----:B------:R-:W-:Y:S02]  /*2650*/  FFMA.FTZ R159, R115, R159, R160 ;  /* 0x0000009f739f7223 */ /* 0x000fe400000100a0 */
[----:B------:R-:W-:Y:S01]  /*2660*/  FFMA.FTZ R156, R117, R9, R156 ;  /* 0x00000009759c7223 */ /* 0x000fe2000001009c */
[----:B------:R-:W-:-:S05]  /*2670*/  PRMT R9, RZ, 0x5410, R5 ;  /* 0x00005410ff097816 */ /* 0x000fca0000000005 */
[----:B------:R-:W-:Y:S02]  /*2680*/  FFMA.FTZ R160, R122, R9, R159 ;  /* 0x000000097aa07223 */ /* 0x000fe4000001009f */
[----:B------:R-:W5:Y:S04]  /*2690*/  LDG.E.CONSTANT R9, [R6.64+0x1c08] ;  /* 0x001c080a06097981 */ /* 0x000f68000c1e9900 */
[----:B------:R-:W5:Y:S01]  /*26a0*/  LDG.E.CONSTANT R159, [R6.64+0x1e08] ;  /* 0x001e080a069f7981 */ /* 0x000f62000c1e9900 */
[----:B------:R-:W-:-:S05]  /*26b0*/  PRMT R5, RZ, 0x7610, R5 ;  /* 0x00007610ff057816 */ /* 0x000fca0000000005 */
[----:B------:R-:W-:Y:S01]  /*26c0*/  FFMA.FTZ R156, R123, R5, R156 ;  /* 0x000000057b9c7223 */ /* 0x000fe2000001009c */
[--C-:B--2---:R-:W-:Y:S02]  /*26d0*/  PRMT R5, RZ, 0x5410, R158.reuse ;  /* 0x00005410ff057816 */ /* 0x104fe4000000009e */
[----:B------:R-:W-:-:S03]  /*26e0*/  PRMT R158, RZ, 0x7610, R158 ;  /* 0x00007610ff9e7816 */ /* 0x000fc6000000009e */
[----:B------:R-:W-:Y:S01]  /*26f0*/  FFMA.FTZ R160, R25, R5, R160 ;  /* 0x0000000519a07223 */ /* 0x000fe200000100a0 */
[--C-:B---3--:R-:W-:Y:S01]  /*2700*/  PRMT R5, RZ, 0x5410, R157.reuse ;  /* 0x00005410ff057816 */ /* 0x108fe2000000009d */
[----:B------:R-:W-:Y:S01]  /*2710*/  FFMA.FTZ R156, R127, R158, R156 ;  /* 0x0000009e7f9c7223 */ /* 0x000fe2000001009c */
[----:B------:R-:W-:-:S05]  /*2720*/  PRMT R157, RZ, 0x7610, R157 ;  /* 0x00007610ff9d7816 */ /* 0x000fca000000009d */
[----:B------:R-:W-:Y:S02]  /*2730*/  FFMA.FTZ R161, R131, R157, R156 ;  /* 0x0000009d83a17223 */ /* 0x000fe4000001009c */
[----:B------:R-:W2:Y:S01]  /*2740*/  LDG.E.CONSTANT R157, [R6.64+0x20c] ;  /* 0x00020c0a069d7981 */ /* 0x000ea2000c1e9900 */
[----:B------:R-:W-:Y:S01]  /*2750*/  FFMA.FTZ R160, R21, R5, R160 ;  /* 0x0000000515a07223 */ /* 0x000fe200000100a0 */
[----:B----4-:R-:W-:Y:S02]  /*2760*/  PRMT R5, RZ, 0x5410, R8 ;  /* 0x00005410ff057816 */ /* 0x010fe40000000008 */
[----:B------:R-:W3:Y:S03]  /*2770*/  LDG.E.CONSTANT R156, [R6.64+0xc] ;  /* 0x00000c0a069c7981 */ /* 0x000ee6000c1e9900 */
[----:B------:R-:W-:Y:S02]  /*2780*/  FFMA.FTZ R163, R135, R5, R160 ;  /* 0x0000000587a37223 */ /* 0x000fe400000100a0 */
[----:B------:R-:W4:Y:S01]  /*2790*/  LDG.E.CONSTANT R5, [R6.64+0x40c] ;  /* 0x00040c0a06057981 */ /* 0x000f22000c1e9900 */
[----:B------:R-:W-:-:S05]  /*27a0*/  PRMT R8, RZ, 0x7610, R8 ;  /* 0x00007610ff087816 */ /* 0x000fca0000000008 */
[----:B------:R-:W-:Y:S01]  /*27b0*/  FFMA.FTZ R8, R138, R8, R161 ;  /* 0x000000088a087223 */ /* 0x000fe200000100a1 */
[--C-:B-----5:R-:W-:Y:S02]  /*27c0*/  PRMT R158, RZ, 0x5410, R9.reuse ;  /* 0x00005410ff9e7816 */ /* 0x120fe40000000009 */
[----:B------:R-:W-:-:S05]  /*27d0*/  PRMT R9, RZ, 0x7610, R9 ;  /* 0x00007610ff097816 */ /* 0x000fca0000000009 */
[----:B------:R-:W-:Y:S02]  /*27e0*/  FFMA.FTZ R161, R145, R9, R8 ;  /* 0x0000000991a17223 */ /* 0x000fe40000010008 */
[----:B------:R-:W5:Y:S01]  /*27f0*/  LDG.E.CONSTANT R9, [R6.64+0x60c] ;  /* 0x00060c0a06097981 */ /* 0x000f62000c1e9900 */
[----:B------:R-:W-:Y:S01]  /*2800*/  PRMT R8, RZ, 0x5410, R159 ;  /* 0x00005410ff087816 */ /* 0x000fe2000000009f */
[----:B------:R-:W-:-:S04]  /*2810*/  FFMA.FTZ R163, R144, R158, R163 ;  /* 0x0000009e90a37223 */ /* 0x000fc800000100a3 */
[----:B------:R-:W-:Y:S02]  /*2820*/  FFMA.FTZ R163, R152, R8, R163 ;  /* 0x0000000898a37223 */ /* 0x000fe400000100a3 */
[----:B------:R-:W5:Y:S01]  /*2830*/  LDG.E.CONSTANT R8, [R6.64+0x80c] ;  /* 0x00080c0a06087981 */ /* 0x000f62000c1e9900 */
[----:B------:R-:W-:Y:S01]  /*2840*/  PRMT R159, RZ, 0x7610, R159 ;  /* 0x00007610ff9f7816 */ /* 0x000fe2000000009f */
[----:B------:R-:W-:-:S04]  /*2850*/  FADD.FTZ R4, R163, R4 ;  /* 0x00000004a3047221 */ /* 0x000fc80000010000 */
[----:B------:R-:W-:-:S04]  /*2860*/  FFMA.FTZ R159, R14, R159, R161 ;  /* 0x0000009f0e9f7223 */ /* 0x000fc800000100a1 */
[----:B------:R-:W-:Y:S01]  /*2870*/  FADD.FTZ R4, R159, R4 ;  /* 0x000000049f047221 */ /* 0x000fe20000010000 */
[--C-:B--2---:R-:W-:Y:S02]  /*2880*/  PRMT R158, RZ, 0x5410, R157.reuse ;  /* 0x00005410ff9e7816 */ /* 0x104fe4000000009d */
[----:B------:R-:W-:-:S03]  /*2890*/  PRMT R157, RZ, 0x7610, R157 ;  /* 0x00007610ff9d7816 */ /* 0x000fc6000000009d */
[----:B------:R-:W-:Y:S01]  /*28a0*/  FMUL.FTZ R159, R29, R158 ;  /* 0x0000009e1d9f7220 */ /* 0x000fe20000410000 */
[--C-:B---3--:R-:W-:Y:S01]  /*28b0*/  PRMT R158, RZ, 0x5410, R156.reuse ;  /* 0x00005410ff9e7816 */ /* 0x108fe2000000009c */
[----:B------:R-:W-:Y:S01]  /*28c0*/  FMUL.FTZ R160, R28, R157 ;  /* 0x0000009d1ca07220 */ /* 0x000fe20000410000 */
[----:B------:R-:W-:Y:S02]  /*28d0*/  PRMT R157, RZ, 0x7610, R156 ;  /* 0x00007610ff9d7816 */ /* 0x000fe4000000009c */
[----:B----4-:R-:W-:Y:S01]  /*28e0*/  PRMT R156, RZ, 0x5410, R5 ;  /* 0x00005410ff9c7816 */ /* 0x010fe20000000005 */
[----:B------:R-:W-:Y:S02]  /*28f0*/  FFMA.FTZ R158, R37, R158, R159 ;  /* 0x0000009e259e7223 */ /* 0x000fe4000001009f */
[----:B------:R-:W-:Y:S02]  /*2900*/  FFMA.FTZ R159, R36, R157, R160 ;  /* 0x0000009d249f7223 */ /* 0x000fe400000100a0 */
[----:B------:R-:W-:Y:S01]  /*2910*/  FFMA.FTZ R160, R61, R156, R158 ;  /* 0x0000009c3da07223 */ /* 0x000fe2000001009e */
[----:B------:R-:W2:Y:S04]  /*2920*/  LDG.E.CONSTANT R157, [R6.64+0xc0c] ;  /* 0x000c0c0a069d7981 */ /* 0x000ea8000c1e9900 */
        /* <DEDUP_REMOVED lines=15> */
[----:B------:R-:W-:-:S03]  /*2a20*/  PRMT R158, RZ, 0x7610, R158 ;  /* 0x00007610ff9e7816 */ /* 0x000fc6000000009e */
[----:B------:R-:W-:Y:S02]  /*2a30*/  FFMA.FTZ R8, R85, R8, R160 ;  /* 0x0000000855087223 */ /* 0x000fe400000100a0 */
[----:B------:R-:W-:Y:S01]  /*2a40*/  FFMA.FTZ R159, R88, R158, R159 ;  /* 0x0000009e589f7223 */ /* 0x000fe2000001009f */
[--C-:B--2---:R-:W-:Y:S02]  /*2a50*/  PRMT R158, RZ, 0x5410, R157.reuse ;  /* 0x00005410ff9e7816 */ /* 0x104fe4000000009d */
[----:B------:R-:W-:-:S03]  /*2a60*/  PRMT R157, RZ, 0x7610, R157 ;  /* 0x00007610ff9d7816 */ /* 0x000fc6000000009d */
[----:B------:R-:W-:Y:S01]  /*2a70*/  FFMA.FTZ R8, R93, R158, R8 ;  /* 0x0000009e5d087223 */ /* 0x000fe20000010008 */
[--C-:B----4-:R-:W-:Y:S01]  /*2a80*/  PRMT R158, RZ, 0x5410, R156.reuse ;  /* 0x00005410ff9e7816 */ /* 0x110fe2000000009c */
[----:B------:R-:W-:Y:S01]  /*2a90*/  FFMA.FTZ R157, R96, R157, R159 ;  /* 0x0000009d609d7223 */ /* 0x000fe2000001009f */
[----:B------:R-:W-:-:S05]  /*2aa0*/  PRMT R156, RZ, 0x7610, R156 ;  /* 0x00007610ff9c7816 */ /* 0x000fca000000009c */
[----:B------:R-:W-:Y:S02]  /*2ab0*/  FFMA.FTZ R159, R104, R156, R157 ;  /* 0x0000009c689f7223 */ /* 0x000fe4000001009d */
[----:B------:R-:W2:Y:S04]  /*2ac0*/  LDG.E.CONSTANT R157, [R6.64+0x140c] ;  /* 0x00140c0a069d7981 */ /* 0x000ea8000c1e9900 */
[----:B------:R2:W3:Y:S01]  /*2ad0*/  LDG.E.CONSTANT R156, [R6.64+0x160c] ;  /* 0x00160c0a069c7981 */ /* 0x0004e2000c1e9900 */
[----:B------:R-:W-:-:S03]  /*2ae0*/  FFMA.FTZ R158, R101, R158, R8 ;  /* 0x0000009e659e7223 */ /* 0x000fc60000010008 */
[----:B------:R2:W4:Y:S01]  /*2af0*/  LDG.E.CONSTANT R8, [R6.64+0x180c] ;  /* 0x00180c0a06087981 */ /* 0x000522000c1e9900 */
[--C-:B-----5:R-:W-:Y:S02]  /*2b00*/  PRMT R160, RZ, 0x5410, R9.reuse ;  /* 0x00005410ffa07816 */ /* 0x120fe40000000009 */
        /* <DEDUP_REMOVED lines=18> */
[--C-:B----4-:R-:W-:Y:S01]  /*2c30*/  PRMT R6, RZ, 0x5410, R8.reuse ;  /* 0x00005410ff067816 */ /* 0x110fe20000000008 */
[----:B------:R-:W-:Y:S01]  /*2c40*/  FFMA.FTZ R5, R128, R156, R5 ;  /* 0x0000009c80057223 */ /* 0x000fe20000010005 */
[----:B------:R-:W-:-:S05]  /*2c50*/  PRMT R8, RZ, 0x7610, R8 ;  /* 0x00007610ff087816 */ /* 0x000fca0000000008 */
[----:B------:R-:W-:Y:S01]  /*2c60*/  FFMA.FTZ R8, R132, R8, R5 ;  /* 0x0000000884087223 */ /* 0x000fe20000010005 */
[----:B------:R-:W-:Y:S01]  /*2c70*/  IADD3 R5, R154, 0x1, -R55 ;  /* 0x000000019a057810 */ /* 0x000fe20007ffe837 */
[----:B------:R-:W-:Y:S01]  /*2c80*/  FFMA.FTZ R6, R22, R6, R161 ;  /* 0x0000000616067223 */ /* 0x000fe200000100a1 */
[----:B-----5:R-:W-:-:S04]  /*2c90*/  PRMT R7, RZ, 0x5410, R158 ;  /* 0x00005410ff077816 */ /* 0x020fc8000000009e */
[----:B------:R-:W0:Y:S01]  /*2ca0*/  I2F R5, R5 ;  /* 0x0000000500057306 */ /* 0x000e220000201400 */
[----:B------:R-:W-:Y:S01]  /*2cb0*/  FFMA.FTZ R7, R137, R7, R6 ;  /* 0x0000000789077223 */ /* 0x000fe20000010006 */
[--C-:B------:R-:W-:Y:S02]  /*2cc0*/  PRMT R6, RZ, 0x5410, R9.reuse ;  /* 0x00005410ff067816 */ /* 0x100fe40000000009 */
        /* <DEDUP_REMOVED lines=15> */
[----:B------:R-:W-:-:S05]  /*2dc0*/  FSEL R4, R6, RZ, !P0 ;  /* 0x000000ff06047208 */ /* 0x000fca0004000000 */
[----:B------:R0:W-:Y:S01]  /*2dd0*/  STS [R155], R4 ;  /* 0x000000049b007388 */ /* 0x0001e20000000800 */
[----:B------:R-:W-:Y:S05]  /*2de0*/  @P0 BRA `(.L_x_13776) ;  /* 0x0000004000000947 */ /* 0x000fea0003800000 */
[----:B------:R-:W-:Y:S01]  /*2df0*/  FMNMX.FTZ R11, R11, R6, !PT ;  /* 0x000000060b0b7209 */ /* 0x000fe20007810000 */
[----:B------:R-:W-:Y:S05]  /*2e00*/  BRA `(.L_x_13776) ;  /* 0x0000002000007947 */ /* 0x000fea0003800000 */
.L_x_13775:
[----:B------:R-:W-:-:S05]  /*2e10*/  IMAD.MOV.U32 R4, RZ, RZ, -0x800001 ;  /* 0xff7fffffff047424 */ /* 0x000fca00078e00ff */
[----:B------:R0:W-:Y:S02]  /*2e20*/  STS [R155], R4 ;  /* 0x000000049b007388 */ /* 0x0001e40000000800 */
.L_x_13776:
[----:B------:R-:W-:Y:S05]  /*2e30*/  BSYNC B1 ;  /* 0x0000000000017941 */ /* 0x000fea0003800000 */
.L_x_13774:
[----:B------:R-:W-:-:S04]  /*2e40*/  IADD3 R149, R149, 0x4, RZ ;  /* 0x0000000495957810 */ /* 0x000fc80007ffe0ff */
[----:B------:R-:W-:-:S13]  /*2e50*/  ISETP.GE.AND P0, PT, R149, R49, PT ;  /* 0x000000319500720c */ /* 0x000fda0003f06270 */
[----:B------:R-:W-:Y:S01]  /*2e60*/  @P0 CALL.REL.NOINC `(.L_x_13773) ;  /* 0x0000001000000944 */ /* 0x000fe20003c00000 */
[----:B------:R-:W-:Y:S05]  /*2e70*/  BRA `(.L_x_13777) ;  /* 0xffffe72000007947 */ /* 0x000fea000383ffff */
.L_x_13773:
[----:B------:R-:W-:Y:S05]  /*2e80*/  BSYNC B0 ;  /* 0x0000000000007941 */ /* 0x000fea0003800000 */
.L_x_13772:
[----:B------:R-:W1:Y:S01]  /*2e90*/  SHFL.BFLY PT, R0, R11, 0x10, 0x1f ;  /* 0x0e001f000b007f89 */ /* 0x000e6200000e0000 */
[C---:B------:R-:W-:Y:S01]  /*2ea0*/  ISETP.NE.AND P0, PT, R51.reuse, RZ, PT ;  /* 0x000000ff3300720c */ /* 0x040fe20003f05270 */
[----:B------:R-:W-:Y:S01]  /*2eb0*/  BSSY B0, `(.L_x_13778) ;  /* 0x00000f5000007945 */ /* 0x000fe20003800000 */
[----:B------:R-:W-:Y:S02]  /*2ec0*/  ISETP.GT.AND P1, PT, R51, 0x3, PT ;  /* 0x000000033300780c */ /* 0x000fe40003f24270 */
[----:B-1----:R-:W-:-:S05]  /*2ed0*/  FMNMX.FTZ R0, R0, R11, !PT ;  /* 0x0000000b00007209 */ /* 0x002fca0007810000 */
[----:B------:R-:W1:Y:S02]  /*2ee0*/  SHFL.BFLY PT, R3, R0, 0x8, 0x1f ;  /* 0x0d001f0000037f89 */ /* 0x000e6400000e0000 */
[----:B-1----:R-:W-:-:S05]  /*2ef0*/  FMNMX.FTZ R3, R0, R3, !PT ;  /* 0x0000000300037209 */ /* 0x002fca0007810000 */
[----:B------:R-:W1:Y:S02]  /*2f00*/  SHFL.BFLY PT, R2, R3, 0x4, 0x1f ;  /* 0x0c801f0003027f89 */ /* 0x000e6400000e0000 */
[----:B-1----:R-:W-:-:S05]  /*2f10*/  FMNMX.FTZ R2, R3, R2, !PT ;  /* 0x0000000203027209 */ /* 0x002fca0007810000 */
[----:B------:R-:W1:Y:S02]  /*2f20*/  SHFL.BFLY PT, R5, R2, 0x2, 0x1f ;  /* 0x0c401f0002057f89 */ /* 0x000e6400000e0000 */
[----:B-1----:R-:W-:-:S05]  /*2f30*/  FMNMX.FTZ R5, R2, R5, !PT ;  /* 0x0000000502057209 */ /* 0x002fca0007810000 */
[----:B0-----:R-:W0:Y:S02]  /*2f40*/  SHFL.BFLY PT, R4, R5, 0x1, 0x1f ;  /* 0x0c201f0005047f89 */ /* 0x001e2400000e0000 */
[----:B0-----:R-:W-:Y:S01]  /*2f50*/  FMNMX.FTZ R7, R5, R4, !PT ;  /* 0x0000000405077209 */ /* 0x001fe20007810000 */
[----:B------:R-:W-:Y:S01]  /*2f60*/  IMAD.MOV.U32 R4, RZ, RZ, -0x800001 ;  /* 0xff7fffffff047424 */ /* 0x000fe200078e00ff */
[----:B------:R-:W-:-:S03]  /*2f70*/  IADD3 R5, R55, 0x1f, RZ ;  /* 0x0000001f37057810 */ /* 0x000fc60007ffe0ff */
[----:B------:R-:W-:Y:S01]  /*2f80*/  @!P0 STS [R52.X4+0x100], R7 ;  /* 0x0001000734008388 */ /* 0x000fe20000004800 */
[----:B------:R-:W-:-:S03]  /*2f90*/  SHF.R.S32.HI R6, RZ, 0x1f, R5 ;  /* 0x0000001fff067819 */ /* 0x000fc60000011405 */
[----:B------:R-:W-:Y:S01]  /*2fa0*/  BAR.SYNC.DEFER_BLOCKING 0x0 ;  /* 0x0000000000007b1d */ /* 0x000fe20000010000 */
[----:B------:R-:W-:-:S04]  /*2fb0*/  LEA.HI R6, R6, R5, RZ, 0x5 ;  /* 0x0000000506067211 */ /* 0x000fc800078f28ff */
[----:B------:R-:W-:Y:S01]  /*2fc0*/  LOP3.LUT R6, R6, 0xffffffe0, RZ, 0xc0, !PT ;  /* 0xffffffe006067812 */ /* 0x000fe200078ec0ff */
[----:B------:R-:W0:Y:S04]  /*2fd0*/  @!P1 LDS R4, [R51.X4+0x100] ;  /* 0x0001000033049984 */ /* 0x000e280000004800 */
[----:B0-----:R-:W0:Y:S02]  /*2fe0*/  SHFL.BFLY PT, R3, R4, 0x2, 0x1f ;  /* 0x0c401f0004037f89 */ /* 0x001e2400000e0000 */
[----:B0-----:R-:W-:Y:S01]  /*2ff0*/  FMNMX.FTZ R0, R3, R4, !PT ;  /* 0x0000000403007209 */ /* 0x001fe20007810000 */
[----:B------:R-:W-:-:S04]  /*3000*/  IMAD.MOV.U32 R4, RZ, RZ, RZ ;  /* 0x000000ffff047224 */ /* 0x000fc800078e00ff */
[----:B------:R-:W0:Y:S02]  /*3010*/  SHFL.BFLY PT, R3, R0, 0x1, 0x1f ;  /* 0x0c201f0000037f89 */ /* 0x000e2400000e0000 */
[----:B0-----:R-:W-:Y:S02]  /*3020*/  FMNMX.FTZ R2, R0, R3, !PT ;  /* 0x0000000300027209 */ /* 0x001fe40007810000 */
[----:B------:R-:W-:-:S03]  /*3030*/  IMNMX R3, R55, R6, PT ;  /* 0x0000000637037217 */ /* 0x000fc60003800200 */
[----:B------:R0:W1:Y:S01]  /*3040*/  SHFL.IDX PT, R39, R2, RZ, 0x1f ;  /* 0x00001fff02277589 */ /* 0x00006200000e0000 */
        /* <DEDUP_REMOVED lines=14> */
.L_x_13782:
        /* <DEDUP_REMOVED lines=11> */
.L_x_13781:
[----:B------:R-:W-:Y:S05]  /*31e0*/  BSYNC B1 ;  /* 0x0000000000017941 */ /* 0x000fea0003800000 */
.L_x_13780:
        /* <DEDUP_REMOVED lines=10> */
.L_x_13785:
[----:B------:R-:W0:Y:S01]  /*3290*/  LDS R5, [R2+-0x400] ;  /* 0xfffc000002057984 */ /* 0x000e220000000800 */
[----:B------:R-:W-:-:S03]  /*32a0*/  IADD3 R0, R0, 0x800, RZ ;  /* 0x0000080000007810 */ /* 0x000fc60007ffe0ff */
[----:B------:R-:W2:Y:S01]  /*32b0*/  LDS R7, [R2] ;  /* 0x0000000002077984 */ /* 0x000ea20000000800 */
[----:B------:R-:W-:-:S03]  /*32c0*/  ISETP.GE.AND P2, PT, R0, R37, PT ;  /* 0x000000250000720c */ /* 0x000fc60003f46270 */
[----:B------:R-:W3:Y:S04]  /*32d0*/  LDS R6, [R2+-0x200] ;  /* 0xfffe000002067984 */ /* 0x000ee80000000800 */
[----:B------:R-:W4:Y:S04]  /*32e0*/  LDS R12, [R2+0x400] ;  /* 0x00040000020c7984 */ /* 0x000f280000000800 */
[----:B------:R-:W5:Y:S04]  /*32f0*/  LDS R9, [R2+0x200] ;  /* 0x0002000002097984 */ /* 0x000f680000000800 */
        /* <DEDUP_REMOVED lines=15> */
[----:B------:R-:W-:Y:S01]  /*33f0*/  LDS R28, [R2+0x1800] ;  /* 0x00180000021c7984 */ /* 0x000fe20000000800 */
[----:B----4-:R-:W-:-:S02]  /*3400*/  FADD.FTZ R12, -R39, R12 ;  /* 0x0000000c270c7221 */ /* 0x010fc40000010100 */
[----:B-----5:R-:W-:Y:S02]  /*3410*/  FADD.FTZ R11, -R39, R9 ;  /* 0x00000009270b7221 */ /* 0x020fe40000010100 */
[----:B------:R-:W-:Y:S01]  /*3420*/  FMUL.FTZ R12, R12, 1.4426950216293334961 ;  /* 0x3fb8aa3b0c0c7820 */ /* 0x000fe20000410000 */
[----:B------:R4:W5:Y:S01]  /*3430*/  MUFU.EX2 R9, R8 ;  /* 0x0000000800097308 */ /* 0x0009620000000800 */
[----:B------:R-:W-:Y:S02]  /*3440*/  FMUL.FTZ R11, R11, 1.4426950216293334961 ;  /* 0x3fb8aa3b0b0b7820 */ /* 0x000fe40000410000 */
[----:B------:R-:W-:-:S05]  /*3450*/  FADD.FTZ R14, -R39, R14 ;  /* 0x0000000e270e7221 */ /* 0x000fca0000010100 */
[----:B------:R5:W0:Y:S01]  /*3460*/  MUFU.EX2 R7, R6 ;  /* 0x0000000600077308 */ /* 0x000a220000000800 */
[----:B----4-:R-:W4:Y:S01]  /*3470*/  LDS R8, [R2+0x1600] ;  /* 0x0016000002087984 */ /* 0x010f220000000800 */
[----:B---3--:R-:W-:Y:S02]  /*3480*/  FADD.FTZ R4, R5, R4 ;  /* 0x0000000405047221 */ /* 0x008fe40000010000 */
[----:B------:R-:W-:Y:S01]  /*3490*/  FMUL.FTZ R14, R14, 1.4426950216293334961 ;  /* 0x3fb8aa3b0e0e7820 */ /* 0x000fe20000410000 */
[----:B------:R-:W-:Y:S01]  /*34a0*/  STS [R2+-0x400], R5 ;  /* 0xfffc000502007388 */ /* 0x000fe20000000800 */
[C---:B------:R-:W-:Y:S02]  /*34b0*/  FADD.FTZ R16, -R39.reuse, R16 ;  /* 0x0000001027107221 */ /* 0x040fe40000010100 */
[----:B------:R-:W3:Y:S01]  /*34c0*/  MUFU.EX2 R11, R11 ;  /* 0x0000000b000b7308 */ /* 0x000ee20000000800 */
[----:B-----5:R-:W-:Y:S01]  /*34d0*/  FADD.FTZ R6, -R39, R13 ;  /* 0x0000000d27067221 */ /* 0x020fe20000010100 */
[----:B------:R-:W-:Y:S01]  /*34e0*/  STS [R2], R9 ;  /* 0x0000000902007388 */ /* 0x000fe20000000800 */
[----:B------:R-:W-:-:S02]  /*34f0*/  FMUL.FTZ R16, R16, 1.4426950216293334961 ;  /* 0x3fb8aa3b10107820 */ /* 0x000fc40000410000 */
[----:B------:R-:W-:Y:S02]  /*3500*/  FMUL.FTZ R6, R6, 1.4426950216293334961 ;  /* 0x3fb8aa3b06067820 */ /* 0x000fe40000410000 */
[C---:B------:R-:W-:Y:S01]  /*3510*/  FADD.FTZ R18, -R39.reuse, R18 ;  /* 0x0000001227127221 */ /* 0x040fe20000010100 */
[----:B------:R5:W1:Y:S01]  /*3520*/  MUFU.EX2 R13, R12 ;  /* 0x0000000c000d7308 */ /* 0x000a620000000800 */
[----:B0-----:R-:W-:Y:S01]  /*3530*/  FADD.FTZ R4, R4, R7 ;  /* 0x0000000704047221 */ /* 0x001fe20000010000 */
[----:B------:R-:W-:Y:S01]  /*3540*/  STS [R2+-0x200], R7 ;  /* 0xfffe000702007388 */ /* 0x000fe20000000800 */
[----:B------:R-:W-:Y:S02]  /*3550*/  FMUL.FTZ R18, R18, 1.4426950216293334961 ;  /* 0x3fb8aa3b12127820 */ /* 0x000fe40000410000 */
[----:B------:R-:W-:Y:S02]  /*3560*/  FADD.FTZ R4, R4, R9 ;  /* 0x0000000904047221 */ /* 0x000fe40000010000 */
[----:B------:R-:W-:Y:S01]  /*3570*/  FADD.FTZ R20, -R39, R20 ;  /* 0x0000001427147221 */ /* 0x000fe20000010100 */
[----:B------:R-:W0:Y:S01]  /*3580*/  MUFU.EX2 R15, R6 ;  /* 0x00000006000f7308 */ /* 0x000e220000000800 */
[----:B-----5:R-:W5:Y:S01]  /*3590*/  LDS R12, [R2+0x1a00] ;  /* 0x001a0000020c7984 */ /* 0x020f620000000800 */
[----:B---3--:R-:W-:-:S02]  /*35a0*/  FADD.FTZ R4, R4, R11 ;  /* 0x0000000b04047221 */ /* 0x008fc40000010000 */
[----:B------:R-:W-:Y:S01]  /*35b0*/  FMUL.FTZ R20, R20, 1.4426950216293334961 ;  /* 0x3fb8aa3b14147820 */ /* 0x000fe20000410000 */
[----:B------:R-:W-:Y:S01]  /*35c0*/  STS [R2+0x200], R11 ;  /* 0x0002000b02007388 */ /* 0x000fe20000000800 */
[C---:B------:R-:W-:Y:S02]  /*35d0*/  FADD.FTZ R22, -R39.reuse, R22 ;  /* 0x0000001627167221 */ /* 0x040fe40000010100 */
[----:B------:R-:W3:Y:S01]  /*35e0*/  MUFU.EX2 R17, R14 ;  /* 0x0000000e00117308 */ /* 0x000ee20000000800 */
[----:B-1----:R-:W-:Y:S01]  /*35f0*/  FADD.FTZ R4, R4, R13 ;  /* 0x0000000d04047221 */ /* 0x002fe20000010000 */
[----:B------:R-:W-:Y:S01]  /*3600*/  STS [R2+0x400], R13 ;  /* 0x0004000d02007388 */ /* 0x000fe20000000800 */
[----:B------:R-:W-:Y:S02]  /*3610*/  FMUL.FTZ R22, R22, 1.4426950216293334961 ;  /* 0x3fb8aa3b16167820 */ /* 0x000fe40000410000 */
[C---:B------:R-:W-:Y:S02]  /*3620*/  FADD.FTZ R24, -R39.reuse, R24 ;  /* 0x0000001827187221 */ /* 0x040fe40000010100 */
[----:B--2---:R-:W-:Y:S01]  /*3630*/  FADD.FTZ R26, -R39, R26 ;  /* 0x0000001a271a7221 */ /* 0x004fe20000010100 */
[----:B------:R-:W1:Y:S01]  /*3640*/  MUFU.EX2 R19, R16 ;  /* 0x0000001000137308 */ /* 0x000e620000000800 */
[----:B0-----:R-:W-:Y:S01]  /*3650*/  FADD.FTZ R4, R4, R15 ;  /* 0x0000000f04047221 */ /* 0x001fe20000010000 */
[----:B------:R-:W-:Y:S01]  /*3660*/  STS [R2+0x600], R15 ;  /* 0x0006000f02007388 */ /* 0x000fe20000000800 */
[----:B------:R-:W-:-:S02]  /*3670*/  FMUL.FTZ R24, R24, 1.4426950216293334961 ;  /* 0x3fb8aa3b18187820 */ /* 0x000fc40000410000 */
[----:B------:R-:W-:Y:S02]  /*3680*/  FMUL.FTZ R26, R26, 1.4426950216293334961 ;  /* 0x3fb8aa3b1a1a7820 */ /* 0x000fe40000410000 */
[C---:B----4-:R-:W-:Y:S01]  /*3690*/  FADD.FTZ R8, -R39.reuse, R8 ;  /* 0x0000000827087221 */ /* 0x050fe20000010100 */
[----:B------:R-:W0:Y:S01]  /*36a0*/  MUFU.EX2 R21, R18 ;  /* 0x0000001200157308 */ /* 0x000e220000000800 */
[----:B---3--:R-:W-:Y:S01]  /*36b0*/  FADD.FTZ R4, R4, R17 ;  /* 0x0000001104047221 */ /* 0x008fe20000010000 */
[----:B------:R-:W-:Y:S01]  /*36c0*/  STS [R2+0x800], R17 ;  /* 0x0008001102007388 */ /* 0x000fe20000000800 */
[----:B------:R-:W-:Y:S02]  /*36d0*/  FMUL.FTZ R8, R8, 1.4426950216293334961 ;  /* 0x3fb8aa3b08087820 */ /* 0x000fe40000410000 */
[----:B------:R-:W-:-:S03]  /*36e0*/  FADD.FTZ R28, -R39, R28 ;  /* 0x0000001c271c7221 */ /* 0x000fc60000010100 */
[----:B------:R-:W2:Y:S01]  /*36f0*/  MUFU.EX2 R23, R20 ;  /* 0x0000001400177308 */ /* 0x000ea20000000800 */
[----:B-1----:R-:W-:Y:S01]  /*3700*/  FADD.FTZ R4, R4, R19 ;  /* 0x0000001304047221 */ /* 0x002fe20000010000 */
[----:B------:R-:W-:Y:S01]  /*3710*/  STS [R2+0xa00], R19 ;  /* 0x000a001302007388 */ /* 0x000fe20000000800 */
[----:B------:R-:W-:-:S05]  /*3720*/  FMUL.FTZ R28, R28, 1.4426950216293334961 ;  /* 0x3fb8aa3b1c1c7820 */ /* 0x000fca0000410000 */
[----:B------:R-:W1:Y:S01]  /*3730*/  MUFU.EX2 R25, R22 ;  /* 0x0000001600197308 */ /* 0x000e620000000800 */
[----:B0-----:R-:W-:Y:S01]  /*3740*/  FADD.FTZ R4, R4, R21 ;  /* 0x0000001504047221 */ /* 0x001fe20000010000 */
[----:B------:R-:W-:Y:S01]  /*3750*/  STS [R2+0xc00], R21 ;  /* 0x000c001502007388 */ /* 0x000fe20000000800 */
[----:B-----5:R-:W-:-:S04]  /*3760*/  FADD.FTZ R12, -R39, R12 ;  /* 0x0000000c270c7221 */ /* 0x020fc80000010100 */
        /* <DEDUP_REMOVED lines=22> */
.L_x_13784:
[----:B------:R-:W-:Y:S05]  /*38d0*/  BSYNC B1 ;  /* 0x0000000000017941 */ /* 0x000fea0003800000 */
.L_x_13783:
        /* <DEDUP_REMOVED lines=20> */
[----:B----4-:R-:W-:Y:S02]  /*3a20*/  FADD.FTZ R11, -R39, R9 ;  /* 0x00000009270b7221 */ /* 0x010fe40000010100 */
[----:B------:R-:W-:-:S02]  /*3a30*/  FMUL.FTZ R8, R8, 1.4426950216293334961 ;  /* 0x3fb8aa3b08087820 */ /* 0x000fc40000410000 */
[----:B------:R-:W-:Y:S01]  /*3a40*/  FMUL.FTZ R11, R11, 1.4426950216293334961 ;  /* 0x3fb8aa3b0b0b7820 */ /* 0x000fe20000410000 */
[----:B------:R1:W2:Y:S01]  /*3a50*/  MUFU.EX2 R7, R6 ;  /* 0x0000000600077308 */ /* 0x0002a20000000800 */
[C---:B-----5:R-:W-:Y:S02]  /*3a60*/  FADD.FTZ R12, -R39.reuse, R12 ;  /* 0x0000000c270c7221 */ /* 0x060fe40000010100 */
[C---:B------:R-:W-:Y:S02]  /*3a70*/  FADD.FTZ R14, -R39.reuse, R13 ;  /* 0x0000000d270e7221 */ /* 0x040fe40000010100 */
[----:B------:R-:W-:Y:S02]  /*3a80*/  FMUL.FTZ R12, R12, 1.4426950216293334961 ;  /* 0x3fb8aa3b0c0c7820 */ /* 0x000fe40000410000 */
[----:B------:R-:W-:Y:S01]  /*3a90*/  FMUL.FTZ R14, R14, 1.4426950216293334961 ;  /* 0x3fb8aa3b0e0e7820 */ /* 0x000fe20000410000 */
[----:B------:R-:W3:Y:S01]  /*3aa0*/  MUFU.EX2 R9, R8 ;  /* 0x0000000800097308 */ /* 0x000ee20000000800 */
[----:B-1----:R-:W-:Y:S01]  /*3ab0*/  FADD.FTZ R6, -R39, R15 ;  /* 0x0000000f27067221 */ /* 0x002fe20000010100 */
[----:B0-----:R-:W-:Y:S01]  /*3ac0*/  STS [R2+-0x400], R5 ;  /* 0xfffc000502007388 */ /* 0x001fe20000000800 */
[----:B------:R-:W-:-:S02]  /*3ad0*/  FADD.FTZ R4, R4, R5 ;  /* 0x0000000504047221 */ /* 0x000fc40000010000 */
[----:B------:R-:W-:Y:S02]  /*3ae0*/  FADD.FTZ R16, -R39, R16 ;  /* 0x0000001027107221 */ /* 0x000fe40000010100 */
[----:B------:R-:W-:Y:S01]  /*3af0*/  FMUL.FTZ R6, R6, 1.4426950216293334961 ;  /* 0x3fb8aa3b06067820 */ /* 0x000fe20000410000 */
[----:B------:R-:W0:Y:S01]  /*3b00*/  MUFU.EX2 R11, R11 ;  /* 0x0000000b000b7308 */ /* 0x000e220000000800 */
[----:B--2---:R-:W-:Y:S01]  /*3b10*/  FADD.FTZ R4, R4, R7 ;  /* 0x0000000704047221 */ /* 0x004fe20000010000 */
[----:B------:R-:W-:Y:S01]  /*3b20*/  STS [R2+-0x200], R7 ;  /* 0xfffe000702007388 */ /* 0x000fe20000000800 */
[----:B------:R-:W-:-:S05]  /*3b30*/  FMUL.FTZ R16, R16, 1.4426950216293334961 ;  /* 0x3fb8aa3b10107820 */ /* 0x000fca0000410000 */
        /* <DEDUP_REMOVED lines=17> */
.L_x_13787:
[----:B------:R-:W-:Y:S05]  /*3c50*/  BSYNC B1 ;  /* 0x0000000000017941 */ /* 0x000fea0003800000 */
.L_x_13786:
[----:B------:R-:W-:-:S13]  /*3c60*/  ISETP.LT.OR P0, PT, R0, R3, P0 ;  /* 0x000000030000720c */ /* 0x000fda0000701670 */
[----:B------:R-:W-:Y:S05]  /*3c70*/  @!P0 BRA `(.L_x_13779) ;  /* 0x0000018000008947 */ /* 0x000fea0003800000 */
[----:B------:R-:W0:Y:S04]  /*3c80*/  LDS R9, [R2+0x200] ;  /* 0x0002000002097984 */ /* 0x000e280000000800 */
[----:B------:R-:W2:Y:S04]  /*3c90*/  LDS R0, [R2+-0x400] ;  /* 0xfffc000002007984 */ /* 0x000ea80000000800 */
[----:B------:R-:W3:Y:S04]  /*3ca0*/  LDS R5, [R2+-0x200] ;  /* 0xfffe000002057984 */ /* 0x000ee80000000800 */
[----:B------:R-:W4:Y:S01]  /*3cb0*/  LDS R7, [R2] ;  /* 0x0000000002077984 */ /* 0x000f220000000800 */
[----:B01----:R-:W-:-:S02]  /*3cc0*/  FADD.FTZ R11, -R39, R9 ;  /* 0x00000009270b7221 */ /* 0x003fc40000010100 */
[----:B--2---:R-:W-:Y:S02]  /*3cd0*/  FADD.FTZ R0, -R39, R0 ;  /* 0x0000000027007221 */ /* 0x004fe40000010100 */
        /* <DEDUP_REMOVED lines=9> */
[----:B0-----:R0:W-:Y:S07]  /*3d70*/  STS [R2+0x200], R11 ;  /* 0x0002000b02007388 */ /* 0x0011ee0000000800 */
[----:B------:R-:W3:Y:S01]  /*3d80*/  MUFU.EX2 R9, R8 ;  /* 0x0000000800097308 */ /* 0x000ee20000000800 */
[----:B-1----:R0:W-:Y:S01]  /*3d90*/  STS [R2+-0x400], R5 ;  /* 0xfffc000502007388 */ /* 0x0021e20000000800 */
[----:B------:R-:W-:-:S03]  /*3da0*/  FADD.FTZ R4, R4, R5 ;  /* 0x0000000504047221 */ /* 0x000fc60000010000 */
[----:B--2---:R0:W-:Y:S01]  /*3db0*/  STS [R2+-0x200], R7 ;  /* 0xfffe000702007388 */ /* 0x0041e20000000800 */
[----:B------:R-:W-:-:S03]  /*3dc0*/  FADD.FTZ R4, R4, R7 ;  /* 0x0000000704047221 */ /* 0x000fc60000010000 */
[----:B---3--:R0:W-:Y:S01]  /*3dd0*/  STS [R2], R9 ;  /* 0x0000000902007388 */ /* 0x0081e20000000800 */
[----:B------:R-:W-:-:S04]  /*3de0*/  FADD.FTZ R4, R4, R9 ;  /* 0x0000000904047221 */ /* 0x000fc80000010000 */
[----:B------:R-:W-:Y:S02]  /*3df0*/  FADD.FTZ R4, R4, R11 ;  /* 0x0000000b04047221 */ /* 0x000fe40000010000 */
.L_x_13779:
[----:B0-----:R-:W-:Y:S05]  /*3e00*/  BSYNC B0 ;  /* 0x0000000000007941 */ /* 0x001fea0003800000 */
.L_x_13778:
        /* <DEDUP_REMOVED lines=31> */
[----:B------:R-:W-:Y:S01]  /*4000*/  LOP3.LUT P0, R4, R2, 0x3, RZ, 0xc0, !PT ;  /* 0x0000000302047812 */ /* 0x000fe2000780c0ff */
[----:B------:R-:W-:-:S12]  /*4010*/  IMAD.MOV.U32 R2, RZ, RZ, R54 ;  /* 0x000000ffff027224 */ /* 0x000fd800078e0036 */
[----:B------:R-:W-:Y:S05]  /*4020*/  @!P0 BRA `(.L_x_13791) ;  /* 0x000000b000008947 */ /* 0x000fea0003800000 */
[----:B0-2---:R-:W-:Y:S01]  /*4030*/  IMAD.MOV.U32 R0, RZ, RZ, R4 ;  /* 0x000000ffff007224 */ /* 0x005fe200078e0004 */
[----:B------:R-:W-:Y:S01]  /*4040*/  LEA R4, R54, 0x120, 0x2 ;  /* 0x0000012036047811 */ /* 0x000fe200078e10ff */
[----:B------:R-:W-:-:S04]  /*4050*/  IMAD.MOV.U32 R2, RZ, RZ, R54 ;  /* 0x000000ffff027224 */ /* 0x000fc800078e0036 */
.L_x_13792:
        /* <DEDUP_REMOVED lines=8> */
.L_x_13791:
[----:B0-2---:R-:W-:Y:S05]  /*40e0*/  BSYNC B1 ;  /* 0x0000000000017941 */ /* 0x005fea0003800000 */
.L_x_13790:
        /* <DEDUP_REMOVED lines=10> */
.L_x_13795:
        /* <DEDUP_REMOVED lines=52> */
.L_x_13794:
[----:B------:R-:W-:Y:S05]  /*44d0*/  BSYNC B1 ;  /* 0x0000000000017941 */ /* 0x000fea0003800000 */
.L_x_13793:
        /* <DEDUP_REMOVED lines=31> */
.L_x_13797:
[----:B------:R-:W-:Y:S05]  /*46d0*/  BSYNC B1 ;  /* 0x0000000000017941 */ /* 0x000fea0003800000 */
.L_x_13796:
        /* <DEDUP_REMOVED lines=14> */
.L_x_13789:
[----:B------:R-:W-:Y:S05]  /*47c0*/  BSYNC B0 ;  /* 0x0000000000007941 */ /* 0x000fea0003800000 */
.L_x_13788:
[----:B------:R-:W-:Y:S01]  /*47d0*/  BAR.SYNC.DEFER_BLOCKING 0x0 ;  /* 0x0000000000007b1d */ /* 0x000fe20000010000 */
[----:B------:R-:W-:-:S05]  /*47e0*/  ISETP.GE.AND P0, PT, R52, R49, PT ;  /* 0x000000313400720c */ /* 0x000fca0003f06270 */
[----:B------:R-:W-:Y:S08]  /*47f0*/  BSSY B1, `(.L_x_13798) ;  /* 0x0000455000017945 */ /* 0x000ff00003800000 */
[----:B------:R-:W-:Y:S05]  /*4800*/  @!P0 BRA `(.L_x_13799) ;  /* 0x000000a000008947 */ /* 0x000fea0003800000 */
[----:B------:R-:W-:Y:S01]  /*4810*/  IMAD.MOV.U32 R23, RZ, RZ, RZ ;  /* 0x000000ffff177224 */ /* 0x000fe200078e00ff */
[----:B------:R-:W-:Y:S01]  /*4820*/  CS2R R24, SRZ ;  /* 0x0000000000187805 */ /* 0x000fe2000001ff00 */
[----:B------:R-:W-:Y:S01]  /*4830*/  CS2R R26, SRZ ;  /* 0x00000000001a7805 */ /* 0x000fe2000001ff00 */
[----:B------:R-:W-:Y:S01]  /*4840*/  CS2R R28, SRZ ;  /* 0x00000000001c7805 */ /* 0x000fe2000001ff00 */
[----:B------:R-:W-:Y:S01]  /*4850*/  CS2R R30, SRZ ;  /* 0x00000000001e7805 */ /* 0x000fe2000001ff00 */
[----:B------:R-:W-:Y:S01]  /*4860*/  CS2R R32, SRZ ;  /* 0x0000000000207805 */ /* 0x000fe2000001ff00 */
[----:B------:R-:W-:Y:S01]  /*4870*/  IMAD.MOV.U32 R35, RZ, RZ, RZ ;  /* 0x000000ffff237224 */ /* 0x000fe200078e00ff */
[----:B------:R-:W-:Y:S01]  /*4880*/  CS2R R36, SRZ ;  /* 0x0000000000247805 */ /* 0x000fe2000001ff00 */
[----:B-1----:R-:W-:Y:S01]  /*4890*/  CS2R R38, SRZ ;  /* 0x0000000000267805 */ /* 0x002fe2000001ff00 */
[----:B------:R-:W-:Y:S05]  /*48a0*/  BRA `(.L_x_13800) ;  /* 0x0000449000007947 */ /* 0x000fea0003800000 */
.L_x_13799:
[----:B------:R-:W2:Y:S01]  /*48b0*/  I2F.RP R2, R10 ;  /* 0x0000000a00027306 */ /* 0x000ea20000209400 */
[----:B------:R-:W-:Y:S01]  /*48c0*/  SHF.R.S32.HI R4, RZ, 0x1f, R51 ;  /* 0x0000001fff047819 */ /* 0x000fe20000011433 */
[----:B------:R-:W-:Y:S01]  /*48d0*/  IMAD.MOV.U32 R22, RZ, RZ, RZ ;  /* 0x000000ffff167224 */ /* 0x000fe200078e00ff */
[----:B------:R-:W-:Y:S01]  /*48e0*/  IADD3 R11, P0, R52, R48, RZ ;  /* 0x00000030340b7210 */ /* 0x000fe20007f1e0ff */
[----:B------:R-:W-:Y:S01]  /*48f0*/  IMAD.MOV.U32 R41, RZ, RZ, c[0x0][0x1ac] ;  /* 0x00006b00ff297624 */ /* 0x000fe200078e00ff */
[----:B------:R-:W-:Y:S01]  /*4900*/  LEA.HI R4, R4, R51, RZ, 0x2 ;  /* 0x0000003304047211 */ /* 0x000fe200078f10ff */
[C---:B------:R-:W-:Y:S01]  /*4910*/  IMAD.SHL.U32 R34, R52.reuse, 0x20, RZ ;  /* 0x0000002034227824 */ /* 0x040fe200078e00ff */
[----:B------:R-:W-:Y:S01]  /*4920*/  LEA.HI.X.SX32 R46, R52, R46, 0x1, P0 ;  /* 0x0000002e342e7211 */ /* 0x000fe200000f0eff */
[----:B------:R-:W-:Y:S01]  /*4930*/  CS2R R24, SRZ ;  /* 0x0000000000187805 */ /* 0x000fe2000001ff00 */
[C---:B------:R-:W-:Y:S01]  /*4940*/  LOP3.LUT R6, R4.reuse, 0xfffffffc, RZ, 0xc0, !PT ;  /* 0xfffffffc04067812 */ /* 0x040fe200078ec0ff */
[----:B------:R-:W-:Y:S01]  /*4950*/  IMAD.SHL.U32 R4, R4, 0x8, RZ ;  /* 0x0000000804047824 */ /* 0x000fe200078e00ff */
[----:B0-----:R-:W-:Y:S01]  /*4960*/  LEA R0, P0, R11, c[0x0][0x188], 0x2 ;  /* 0x000062000b007a11 */ /* 0x001fe200078010ff */
[----:B------:R-:W-:Y:S01]  /*4970*/  CS2R R26, SRZ ;  /* 0x00000000001a7805 */ /* 0x000fe2000001ff00 */
[----:B------:R-:W-:Y:S01]  /*4980*/  IADD3 R47, R47, -c[0x0][0x1cc], RZ ;  /* 0x800073002f2f7a10 */ /* 0x000fe20007ffe0ff */
[----:B------:R-:W-:Y:S01]  /*4990*/  IMAD.IADD R5, R51, 0x1, -R6 ;  /* 0x0000000133057824 */ /* 0x000fe200078e0a06 */
[----:B------:R-:W-:Y:S01]  /*49a0*/  LOP3.LUT R4, R4, 0xffffffe0, RZ, 0xc0, !PT ;  /* 0xffffffe004047812 */ /* 0x000fe200078ec0ff */
[----:B--2---:R-:W0:Y:S01]  /*49b0*/  MUFU.RCP R2, R2 ;  /* 0x0000000200027308 */ /* 0x004e220000001000 */
[----:B------:R-:W-:Y:S01]  /*49c0*/  LEA.HI.X R11, R11, c[0x0][0x18c], R46, 0x2, P0 ;  /* 0x000063000b0b7a11 */ /* 0x000fe200000f142e */
[C---:B------:R-:W-:Y:S01]  /*49d0*/  IMAD R45, R52.reuse, 0x4, R5 ;  /* 0x00000004342d7824 */ /* 0x040fe200078e0205 */
[----:B------:R-:W-:Y:S01]  /*49e0*/  IADD3 R108, -R52, -0x1, R49 ;  /* 0xffffffff346c7810 */ /* 0x000fe20007ffe131 */
[C---:B------:R-:W-:Y:S01]  /*49f0*/  IMAD R43, R5.reuse, 0x8, R4 ;  /* 0x00000008052b7824 */ /* 0x040fe200078e0204 */
[----:B------:R-:W-:Y:S01]  /*4a00*/  CS2R R28, SRZ ;  /* 0x00000000001c7805 */ /* 0x000fe2000001ff00 */
[----:B------:R-:W-:Y:S01]  /*4a10*/  CS2R R30, SRZ ;  /* 0x00000000001e7805 */ /* 0x000fe2000001ff00 */
[----:B------:R-:W-:Y:S01]  /*4a20*/  CS2R R32, SRZ ;  /* 0x0000000000207805 */ /* 0x000fe2000001ff00 */
[----:B------:R-:W-:Y:S01]  /*4a30*/  IMAD.MOV.U32 R35, RZ, RZ, RZ ;  /* 0x000000ffff237224 */ /* 0x000fe200078e00ff */
[----:B------:R-:W-:Y:S01]  /*4a40*/  CS2R R36, SRZ ;  /* 0x0000000000247805 */ /* 0x000fe2000001ff00 */
[----:B-1----:R-:W-:Y:S01]  /*4a50*/  CS2R R38, SRZ ;  /* 0x0000000000267805 */ /* 0x002fe2000001ff00 */
[----:B------:R-:W-:Y:S01]  /*4a60*/  IMAD.MOV.U32 R40, RZ, RZ, R52 ;  /* 0x000000ffff287224 */ /* 0x000fe200078e0034 */
[----:B------:R-:W-:Y:S01]  /*4a70*/  SHF.R.S32.HI R41, RZ, 0x1f, R41 ;  /* 0x0000001fff297819 */ /* 0x000fe20000011429 */
[----:B------:R-:W-:Y:S01]  /*4a80*/  IMAD R42, R5, 0x8, R34 ;  /* 0x00000008052a7824 */ /* 0x000fe200078e0222 */
[----:B------:R-:W-:-:S02]  /*4a90*/  LEA R45, R45, 0x130, 0x5 ;  /* 0x000001302d2d7811 */ /* 0x000fc400078e28ff */
[----:B0-----:R-:W-:Y:S01]  /*4aa0*/  IADD3 R23, R2, 0xffffffe, RZ ;  /* 0x0ffffffe02177810 */ /* 0x001fe20007ffe0ff */
[----:B------:R-:W-:Y:S01]  /*4ab0*/  IMAD R2, R53, c[0x0][0x1b0], RZ ;  /* 0x00006c0035027a24 */ /* 0x000fe200078e02ff */
[C---:B------:R-:W-:Y:S02]  /*4ac0*/  IADD3 R53, R43.reuse, 0x200, RZ ;  /* 0x000002002b357810 */ /* 0x040fe40007ffe0ff */
[C---:B------:R-:W-:Y:S02]  /*4ad0*/  IADD3 R57, R43.reuse, 0x300, RZ ;  /* 0x000003002b397810 */ /* 0x040fe40007ffe0ff */
[----:B------:R-:W0:Y:S01]  /*4ae0*/  F2I.FTZ.U32.TRUNC.NTZ R23, R23 ;  /* 0x0000001700177305 */ /* 0x000e22000021f000 */
[C---:B------:R-:W-:Y:S02]  /*4af0*/  IADD3 R59, R43.reuse, 0x400, RZ ;  /* 0x000004002b3b7810 */ /* 0x040fe40007ffe0ff */
[C---:B------:R-:W-:Y:S02]  /*4b00*/  IADD3 R61, R43.reuse, 0x500, RZ ;  /* 0x000005002b3d7810 */ /* 0x040fe40007ffe0ff */
[----:B------:R-:W-:-:S02]  /*4b10*/  IADD3 R63, R43, 0x600, RZ ;  /* 0x000006002b3f7810 */ /* 0x000fc40007ffe0ff */
[C---:B------:R-:W-:Y:S02]  /*4b20*/  IADD3 R65, R43.reuse, 0x700, RZ ;  /* 0x000007002b417810 */ /* 0x040fe40007ffe0ff */
[C---:B------:R-:W-:Y:S02]  /*4b30*/  IADD3 R67, R43.reuse, 0x800, RZ ;  /* 0x000008002b437810 */ /* 0x040fe40007ffe0ff */
[C---:B------:R-:W-:Y:S02]  /*4b40*/  IADD3 R69, R43.reuse, 0x900, RZ ;  /* 0x000009002b457810 */ /* 0x040fe40007ffe0ff */
[C---:B------:R-:W-:Y:S02]  /*4b50*/  IADD3 R71, R43.reuse, 0xa00, RZ ;  /* 0x00000a002b477810 */ /* 0x040fe40007ffe0ff */
[C---:B------:R-:W-:Y:S01]  /*4b60*/  IADD3 R73, R43.reuse, 0xb00, RZ ;  /* 0x00000b002b497810 */ /* 0x040fe20007ffe0ff */
[----:B0-----:R-:W-:Y:S01]  /*4b70*/  IMAD.MOV R3, RZ, RZ, -R23 ;  /* 0x000000ffff037224 */ /* 0x001fe200078e0a17 */
[----:B------:R-:W-:-:S02]  /*4b80*/  IADD3 R75, R43, 0xc00, RZ ;  /* 0x00000c002b4b7810 */ /* 0x000fc40007ffe0ff */
[----:B------:R-:W-:Y:S01]  /*4b90*/  IADD3 R77, R43, 0xd00, RZ ;  /* 0x00000d002b4d7810 */ /* 0x000fe20007ffe0ff */
[----:B------:R-:W-:Y:S01]  /*4ba0*/  IMAD R3, R3, R10, RZ ;  /* 0x0000000a03037224 */ /* 0x000fe200078e02ff */
[C---:B------:R-:W-:Y:S02]  /*4bb0*/  IADD3 R79, R43.reuse, 0xe00, RZ ;  /* 0x00000e002b4f7810 */ /* 0x040fe40007ffe0ff */
[----:B------:R-:W-:Y:S01]  /*4bc0*/  IADD3 R81, R43, 0xf00, RZ ;  /* 0x00000f002b517810 */ /* 0x000fe20007ffe0ff */
[----:B------:R-:W-:Y:S01]  /*4bd0*/  IMAD.HI.U32 R22, R23, R3, R22 ;  /* 0x0000000317167227 */ /* 0x000fe200078e0016 */
[----:B------:R-:W-:-:S03]  /*4be0*/  SHF.R.S32.HI R3, RZ, 0x1f, R2 ;  /* 0x0000001fff037819 */ /* 0x000fc60000011402 */
[----:B------:R-:W-:Y:S02]  /*4bf0*/  IMAD.MOV.U32 R23, RZ, RZ, RZ ;  /* 0x000000ffff177224 */ /* 0x000fe400078e00ff */
.L_x_13835:
[----:B------:R-:W-:Y:S01]  /*4c00*/  IABS R5, R34 ;  /* 0x0000002200057213 */ /* 0x000fe20000000000 */
[----:B------:R-:W-:Y:S01]  /*4c10*/  BSSY B0, `(.L_x_13801) ;  /* 0x0000408000007945 */ /* 0x000fe20003800000 */
[----:B------:R-:W-:Y:S02]  /*4c20*/  IABS R9, c[0x0][0x1d0] ;  /* 0x0000740000097a13 */ /* 0x000fe40000000000 */
[----:B------:R-:W-:Y:S01]  /*4c30*/  IABS R8, c[0x0][0x1d4] ;  /* 0x0000750000087a13 */ /* 0x000fe20000000000 */
[----:B------:R-:W-:Y:S01]  /*4c40*/  IMAD.HI.U32 R4, R22, R5, RZ ;  /* 0x0000000516047227 */ /* 0x000fe200078e00ff */
[----:B------:R-:W0:Y:S03]  /*4c50*/  I2F.RP R12, R9 ;  /* 0x00000009000c7306 */ /* 0x000e260000209400 */
[----:B------:R-:W-:-:S04]  /*4c60*/  IMAD.MOV R6, RZ, RZ, -R4 ;  /* 0x000000ffff067224 */ /* 0x000fc800078e0a04 */
[----:B------:R-:W-:Y:S01]  /*4c70*/  IMAD R5, R6, R8, R5 ;  /* 0x0000000806057224 */ /* 0x000fe200078e0205 */
[----:B------:R-:W-:-:S04]  /*4c80*/  LOP3.LUT R6, R34, c[0x0][0x1d4], RZ, 0x3c, !PT ;  /* 0x0000750022067a12 */ /* 0x000fc800078e3cff */
[----:B------:R-:W-:Y:S02]  /*4c90*/  ISETP.GT.U32.AND P1, PT, R10, R5, PT ;  /* 0x000000050a00720c */ /* 0x000fe40003f24070 */
[----:B------:R-:W-:Y:S01]  /*4ca0*/  ISETP.GE.AND P2, PT, R6, RZ, PT ;  /* 0x000000ff0600720c */ /* 0x000fe20003f46270 */
[----:B0-----:R-:W0:Y:S10]  /*4cb0*/  MUFU.RCP R12, R12 ;  /* 0x0000000c000c7308 */ /* 0x001e340000001000 */
[----:B------:R-:W-:Y:S01]  /*4cc0*/  @!P1 IMAD.IADD R5, R5, 0x1, -R8 ;  /* 0x0000000105059824 */ /* 0x000fe200078e0a08 */
[----:B------:R-:W-:-:S02]  /*4cd0*/  @!P1 IADD3 R4, R4, 0x1, RZ ;  /* 0x0000000104049810 */ /* 0x000fc40007ffe0ff */
        /* <DEDUP_REMOVED lines=8> */
[----:B0-----:R-:W-:Y:S01]  /*4d60*/  IMAD.MOV R4, RZ, RZ, -R5 ;  /* 0x000000ffff047224 */ /* 0x001fe200078e0a05 */
[----:B------:R-:W-:-:S03]  /*4d70*/  ISETP.NE.AND P2, PT, RZ, c[0x0][0x1d0], PT ;  /* 0x00007400ff007a0c */ /* 0x000fc60003f45270 */
[----:B------:R-:W-:Y:S02]  /*4d80*/  IMAD.IADD R6, R44, 0x1, R7 ;  /* 0x000000012c067824 */ /* 0x000fe400078e0207 */
        /* <DEDUP_REMOVED lines=17> */
[----:B------:R-:W-:Y:S05]  /*4ea0*/  @P0 BRA P1, `(.L_x_13802) ;  /* 0x00003de000000947 */ /* 0x000fea0000800000 */
        /* <DEDUP_REMOVED lines=8> */
[-C--:B------:R-:W-:Y:S02]  /*4f30*/  IADD3 R6, P2, R65, R8.reuse, RZ ;  /* 0x0000000841067210 */ /* 0x080fe40007f5e0ff */
[----:B------:R-:W-:Y:S01]  /*4f40*/  LEA R82, P1, R7, c[0x0][0x178], 0x1 ;  /* 0x00005e0007527a11 */ /* 0x000fe200078208ff */
[----:B------:R-:W-:Y:S01]  /*4f50*/  IMAD.IADD R64, R9, 0x1, R13 ;  /* 0x0000000109407824 */ /* 0x000fe200078e020d */
[----:B------:R-:W-:Y:S02]  /*4f60*/  LEA R86, P3, R6, c[0x0][0x178], 0x1 ;  /* 0x00005e0006567a11 */ /* 0x000fe400078608ff */
[----:B------:R-:W-:Y:S02]  /*4f70*/  IADD3 R13, P6, R69, R8, RZ ;  /* 0x00000008450d7210 */ /* 0x000fe40007fde0ff */
[-C--:B------:R-:W-:Y:S02]  /*4f80*/  LEA.HI.X.SX32 R12, R63, R64.reuse, 0x1, P0 ;  /* 0x000000403f0c7211 */ /* 0x080fe400000f0eff */
[----:B------:R-:W-:-:S02]  /*4f90*/  LEA.HI.X.SX32 R5, R65, R64, 0x1, P2 ;  /* 0x0000004041057211 */ /* 0x000fc400010f0eff */
[-C--:B------:R-:W-:Y:S02]  /*4fa0*/  IADD3 R15, P0, R67, R8.reuse, RZ ;  /* 0x00000008430f7210 */ /* 0x080fe40007f1e0ff */
[----:B------:R-:W-:Y:S02]  /*4fb0*/  LEA.HI.X R83, R7, c[0x0][0x17c], R12, 0x1, P1 ;  /* 0x00005f0007537a11 */ /* 0x000fe400008f0c0c */
[-C--:B------:R-:W-:Y:S02]  /*4fc0*/  IADD3 R7, P5, R71, R8.reuse, RZ ;  /* 0x0000000847077210 */ /* 0x080fe40007fbe0ff */
[----:B------:R-:W-:Y:S02]  /*4fd0*/  LEA.HI.X R87, R6, c[0x0][0x17c], R5, 0x1, P3 ;  /* 0x00005f0006577a11 */ /* 0x000fe400018f0c05 */
[----:B------:R-:W-:Y:S02]  /*4fe0*/  IADD3 R4, P4, R73, R8, RZ ;  /* 0x0000000849047210 */ /* 0x000fe40007f9e0ff */
[----:B------:R-:W-:Y:S01]  /*4ff0*/  LEA R90, P3, R15, c[0x0][0x178], 0x1 ;  /* 0x00005e000f5a7a11 */ /* 0x000fe200078608ff */
[----:B------:R0:W5:Y:S01]  /*5000*/  LDG.E.CONSTANT R58, [R86.64] ;  /* 0x0000000a563a7981 */ /* 0x000162000c1e9900 */
        /* <DEDUP_REMOVED lines=10> */
[----:B------:R-:W-:Y:S02]  /*50b0*/  LEA.HI.X R91, R15, c[0x0][0x17c], R20, 0x1, P3 ;  /* 0x00005f000f5b7a11 */ /* 0x000fe400018f0c14 */
[----:B------:R-:W-:Y:S02]  /*50c0*/  LEA.HI.X R15, R13, c[0x0][0x17c], R18, 0x1, P2 ;  /* 0x00005f000d0f7a11 */ /* 0x000fe400010f0c12 */
[----:B------:R-:W-:Y:S01]  /*50d0*/  LEA.HI.X R13, R7, c[0x0][0x17c], R16, 0x1, P1 ;  /* 0x00005f00070d7a11 */ /* 0x000fe200008f0c10 */
[----:B------:R1:W5:Y:S01]  /*50e0*/  LDG.E.CONSTANT R68, [R90.64] ;  /* 0x0000000a5a447981 */ /* 0x000362000c1e9900 */
[----:B------:R-:W-:Y:S02]  /*50f0*/  LEA.HI.X R7, R4, c[0x0][0x17c], R5, 0x1, P0 ;  /* 0x00005f0004077a11 */ /* 0x000fe400000f0c05 */
[-C--:B------:R-:W-:Y:S01]  /*5100*/  IADD3 R5, P6, R75, R8.reuse, RZ ;  /* 0x000000084b057210 */ /* 0x080fe20007fde0ff */
[----:B------:R1:W5:Y:S01]  /*5110*/  LDG.E.CONSTANT R70, [R90.64+0x4] ;  /* 0x0000040a5a467981 */ /* 0x000362000c1e9900 */
[----:B------:R-:W-:-:S02]  /*5120*/  IADD3 R17, P5, R77, R8, RZ ;  /* 0x000000084d117210 */ /* 0x000fc40007fbe0ff */
[----:B------:R-:W-:Y:S01]  /*5130*/  LEA R4, P2, R5, c[0x0][0x178], 0x1 ;  /* 0x00005e0005047a11 */ /* 0x000fe200078408ff */
[----:B------:R1:W5:Y:S01]  /*5140*/  LDG.E.CONSTANT R72, [R90.64+0x8] ;  /* 0x0000080a5a487981 */ /* 0x000362000c1e9900 */
[----:B------:R-:W-:Y:S02]  /*5150*/  LEA.HI.X.SX32 R56, R75, R64, 0x1, P6 ;  /* 0x000000404b387211 */ /* 0x000fe400030f0eff */
[-C--:B------:R-:W-:Y:S01]  /*5160*/  IADD3 R19, P4, R79, R8.reuse, RZ ;  /* 0x000000084f137210 */ /* 0x080fe20007f9e0ff */
[----:B------:R1:W5:Y:S01]  /*5170*/  LDG.E.CONSTANT R76, [R90.64+0xc] ;  /* 0x00000c0a5a4c7981 */ /* 0x000362000c1e9900 */
[----:B------:R-:W-:Y:S02]  /*5180*/  LEA.HI.X R5, R5, c[0x0][0x17c], R56, 0x1, P2 ;  /* 0x00005f0005057a11 */ /* 0x000fe400010f0c38 */
[----:B------:R-:W-:Y:S01]  /*5190*/  IADD3 R21, P3, R81, R8, RZ ;  /* 0x0000000851157210 */ /* 0x000fe20007f7e0ff */
[----:B0-----:R0:W5:Y:S01]  /*51a0*/  LDG.E.CONSTANT R87, [R6.64] ;  /* 0x0000000a06577981 */ /* 0x001162000c1e9900 */
[----:B------:R-:W-:-:S02]  /*51b0*/  LEA.HI.X.SX32 R50, R77, R64, 0x1, P5 ;  /* 0x000000404d327211 */ /* 0x000fc400028f0eff */
[-C--:B------:R-:W-:Y:S01]  /*51c0*/  LEA.HI.X.SX32 R48, R79, R64.reuse, 0x1, P4 ;  /* 0x000000404f307211 */ /* 0x080fe200020f0eff */
[----:B------:R0:W5:Y:S01]  /*51d0*/  LDG.E.CONSTANT R88, [R6.64+0x4] ;  /* 0x0000040a06587981 */ /* 0x000162000c1e9900 */
[----:B------:R-:W-:Y:S02]  /*51e0*/  LEA.HI.X.SX32 R46, R81, R64, 0x1, P3 ;  /* 0x00000040512e7211 */ /* 0x000fe400018f0eff */
[----:B------:R-:W-:Y:S01]  /*51f0*/  LEA R16, P1, R17, c[0x0][0x178], 0x1 ;  /* 0x00005e0011107a11 */ /* 0x000fe200078208ff */
[----:B------:R0:W5:Y:S01]  /*5200*/  LDG.E.CONSTANT R89, [R6.64+0x8] ;  /* 0x0000080a06597981 */ /* 0x000162000c1e9900 */
[----:B------:R-:W-:Y:S02]  /*5210*/  LEA R18, P0, R19, c[0x0][0x178], 0x1 ;  /* 0x00005e0013127a11 */ /* 0x000fe400078008ff */
[----:B------:R-:W-:Y:S01]  /*5220*/  LEA R20, P6, R21, c[0x0][0x178], 0x1 ;  /* 0x00005e0015147a11 */ /* 0x000fe200078c08ff */
[----:B------:R0:W5:Y:S01]  /*5230*/  LDG.E.CONSTANT R93, [R6.64+0xc] ;  /* 0x00000c0a065d7981 */ /* 0x000162000c1e9900 */
[----:B------:R-:W-:-:S02]  /*5240*/  LEA.HI.X R17, R17, c[0x0][0x17c], R50, 0x1, P1 ;  /* 0x00005f0011117a11 */ /* 0x000fc400008f0c32 */
[----:B------:R-:W-:Y:S01]  /*5250*/  LEA.HI.X R19, R19, c[0x0][0x17c], R48, 0x1, P0 ;  /* 0x00005f0013137a11 */ /* 0x000fe200000f0c30 */
[----:B------:R0:W5:Y:S01]  /*5260*/  LDG.E.CONSTANT R92, [R4.64] ;  /* 0x0000000a045c7981 */ /* 0x000162000c1e9900 */
[----:B------:R-:W-:-:S03]  /*5270*/  LEA.HI.X R21, R21, c[0x0][0x17c], R46, 0x1, P6 ;  /* 0x00005f0015157a11 */ /* 0x000fc600030f0c2e */
[----:B-1----:R0:W5:Y:S04]  /*5280*/  LDG.E.CONSTANT R91, [R4.64+0x4] ;  /* 0x0000040a045b7981 */ /* 0x002168000c1e9900 */
[----:B------:R0:W5:Y:S04]  /*5290*/  LDG.E.CONSTANT R90, [R4.64+0x8] ;  /* 0x0000080a045a7981 */ /* 0x000168000c1e9900 */
[----:B------:R0:W5:Y:S04]  /*52a0*/  LDG.E.CONSTANT R97, [R4.64+0xc] ;  /* 0x00000c0a04617981 */ /* 0x000168000c1e9900 */
[----:B------:R1:W5:Y:S04]  /*52b0*/  LDG.E.CONSTANT R50, [R82.64] ;  /* 0x0000000a52327981 */ /* 0x000368000c1e9900 */
[----:B------:R1:W5:Y:S04]  /*52c0*/  LDG.E.CONSTANT R46, [R82.64+0x4] ;  /* 0x0000040a522e7981 */ /* 0x000368000c1e9900 */
[----:B0-----:R-:W0:Y:S04]  /*52d0*/  LDS.128 R4, [R45+-0x10] ;  /* 0xfffff0002d047984 */ /* 0x001e280000000c00 */
        /* <DEDUP_REMOVED lines=10> */
[----:B------:R1:W5:Y:S04]  /*5380*/  LDG.E.CONSTANT R96, [R16.64] ;  /* 0x0000000a10607981 */ /* 0x000368000c1e9900 */
[----:B------:R1:W5:Y:S04]  /*5390*/  LDG.E.CONSTANT R95, [R16.64+0x4] ;  /* 0x0000040a105f7981 */ /* 0x000368000c1e9900 */
[----:B--2---:R-:W2:Y:S04]  /*53a0*/  LDS.128 R12, [R45] ;  /* 0x000000002d0c7984 */ /* 0x004ea80000000c00 */
[----:B------:R1:W5:Y:S04]  /*53b0*/  LDG.E.CONSTANT R94, [R16.64+0x8] ;  /* 0x0000080a105e7981 */ /* 0x000368000c1e9900 */
[----:B------:R1:W5:Y:S04]  /*53c0*/  LDG.E.CONSTANT R98, [R16.64+0xc] ;  /* 0x00000c0a10627981 */ /* 0x000368000c1e9900 */
[----:B------:R3:W5:Y:S04]  /*53d0*/  LDG.E.CONSTANT R99, [R18.64] ;  /* 0x0000000a12637981 */ /* 0x000768000c1e9900 */
[----:B------:R3:W5:Y:S01]  /*53e0*/  LDG.E.CONSTANT R100, [R18.64+0x4] ;  /* 0x0000040a12647981 */ /* 0x000762000c1e9900 */
[----:B-1----:R-:W-:-:S02]  /*53f0*/  IADD3 R16, P0, R43, R8, RZ ;  /* 0x000000082b107210 */ /* 0x002fc40007f1e0ff */
[----:B0-----:R-:W-:Y:S01]  /*5400*/  F2FP.BF16.PACK_AB R17, R5, R4 ;  /* 0x000000040511723e */ /* 0x001fe200000010ff */
[----:B------:R3:W5:Y:S01]  /*5410*/  LDG.E.CONSTANT R101, [R18.64+0x8] ;  /* 0x0000080a12657981 */ /* 0x000762000c1e9900 */
[C---:B------:R-:W-:Y:S02]  /*5420*/  LEA R4, P1, R16.reuse, c[0x0][0x178], 0x1 ;  /* 0x00005e0010047a11 */ /* 0x040fe400078208ff */
[----:B------:R-:W-:Y:S01]  /*5430*/  LEA.HI.X.SX32 R5, R43, R64, 0x1, P0 ;  /* 0x000000402b057211 */ /* 0x000fe200000f0eff */
[----:B------:R3:W5:Y:S03]  /*5440*/  LDG.E.CONSTANT R102, [R18.64+0xc] ;  /* 0x00000c0a12667981 */ /* 0x000766000c1e9900 */
[----:B------:R-:W-:Y:S01]  /*5450*/  LEA.HI.X R5, R16, c[0x0][0x17c], R5, 0x1, P1 ;  /* 0x00005f0010057a11 */ /* 0x000fe200008f0c05 */
[----:B------:R0:W5:Y:S04]  /*5460*/  LDG.E.CONSTANT R103, [R20.64] ;  /* 0x0000000a14677981 */ /* 0x000168000c1e9900 */
[----:B------:R0:W5:Y:S04]  /*5470*/  LDG.E.CONSTANT R104, [R20.64+0x4] ;  /* 0x0000040a14687981 */ /* 0x000168000c1e9900 */
[----:B------:R0:W5:Y:S01]  /*5480*/  LDG.E.CONSTANT R105, [R20.64+0x8] ;  /* 0x0000080a14697981 */ /* 0x000162000c1e9900 */
[----:B--2---:R-:W-:-:S03]  /*5490*/  F2FP.BF16.PACK_AB R113, R15, R14 ;  /* 0x0000000e0f71723e */ /* 0x004fc600000010ff */
[----:B------:R0:W5:Y:S04]  /*54a0*/  LDG.E.CONSTANT R106, [R20.64+0xc] ;  /* 0x00000c0a146a7981 */ /* 0x000168000c1e9900 */
[----:B------:R1:W5:Y:S04]  /*54b0*/  LDG.E.CONSTANT R14, [R4.64] ;  /* 0x0000000a040e7981 */ /* 0x000368000c1e9900 */
[----:B------:R1:W5:Y:S04]  /*54c0*/  LDG.E.CONSTANT R16, [R4.64+0x4] ;  /* 0x0000040a04107981 */ /* 0x000368000c1e9900 */
[----:B---3--:R1:W5:Y:S04]  /*54d0*/  LDG.E.CONSTANT R18, [R4.64+0x8] ;  /* 0x0000080a04127981 */ /* 0x008368000c1e9900 */
[----:B0-----:R1:W5:Y:S01]  /*54e0*/  LDG.E.CONSTANT R20, [R4.64+0xc] ;  /* 0x00000c0a04147981 */ /* 0x001362000c1e9900 */
[----:B------:R-:W-:-:S02]  /*54f0*/  ISETP.NE.AND P1, PT, R108, RZ, PT ;  /* 0x000000ff6c00720c */ /* 0x000fc40003f25270 */
[----:B------:R-:W-:Y:S02]  /*5500*/  F2FP.BF16.PACK_AB R109, R7, R6 ;  /* 0x00000006076d723e */ /* 0x000fe400000010ff */
[----:B------:R-:W-:Y:S01]  /*5510*/  F2FP.BF16.PACK_AB R111, R13, R12 ;  /* 0x0000000c0d6f723e */ /* 0x000fe200000010ff */
[----:B------:R-:W-:Y:S01]  /*5520*/  BSSY B2, `(.L_x_13803) ;  /* 0x0000027000027945 */ /* 0x000fe20003800000 */
[-C--:B------:R-:W-:Y:S02]  /*5530*/  IADD3 R7, P4, R53, R8.reuse, RZ ;  /* 0x0000000835077210 */ /* 0x080fe40007f9e0ff */
[-C--:B------:R-:W-:Y:S02]  /*5540*/  IADD3 R13, P5, R57, R8.reuse, RZ ;  /* 0x00000008390d7210 */ /* 0x080fe40007fbe0ff */
[----:B------:R-:W-:Y:S02]  /*5550*/  IADD3 R15, P0, R59, R8, RZ ;  /* 0x000000083b0f7210 */ /* 0x000fe40007f1e0ff */
[----:B------:R-:W-:-:S02]  /*5560*/  LEA R6, P2, R7, c[0x0][0x178], 0x1 ;  /* 0x00005e0007067a11 */ /* 0x000fc400078408ff */
[----:B------:R-:W-:Y:S02]  /*5570*/  LEA R12, P3, R13, c[0x0][0x178], 0x1 ;  /* 0x00005e000d0c7a11 */ /* 0x000fe400078608ff */
[-C--:B------:R-:W-:Y:S02]  /*5580*/  LEA.HI.X.SX32 R118, R53, R64.reuse, 0x1, P4 ;  /* 0x0000004035767211 */ /* 0x080fe400020f0eff */
[----:B------:R-:W-:Y:S01]  /*5590*/  LEA.HI.X.SX32 R116, R57, R64, 0x1, P5 ;  /* 0x0000004039747211 */ /* 0x000fe200028f0eff */
[----:B------:R-:W-:Y:S05]  /*55a0*/  @P1 BRA `(.L_x_13804) ;  /* 0x000001e000001947 */ /* 0x000fea0003800000 */
[C---:B-1----:R-:W-:Y:S02]  /*55b0*/  IADD3 R110, R42.reuse, 0x2, RZ ;  /* 0x000000022a6e7810 */ /* 0x042fe40007ffe0ff */
[----:B------:R-:W-:Y:S02]  /*55c0*/  IADD3 R112, R42, 0x3, RZ ;  /* 0x000000032a707810 */ /* 0x000fe40007ffe0ff */
[-C--:B------:R-:W-:Y:S02]  /*55d0*/  ISETP.GE.AND P6, PT, R110, R55.reuse, PT ;  /* 0x000000376e00720c */ /* 0x080fe40003fc6270 */
[----:B------:R-:W-:-:S02]  /*55e0*/  ISETP.GE.AND P5, PT, R112, R55, PT ;  /* 0x000000377000720c */ /* 0x000fc40003fa6270 */
[----:B------:R-:W-:Y:S02]  /*55f0*/  IADD3 R110, R42, 0x4, RZ ;  /* 0x000000042a6e7810 */ /* 0x000fe40007ffe0ff */
[----:B-----5:R-:W-:Y:S02]  /*5600*/  PRMT R19, R16, 0x7632, R19 ;  /* 0x0000763210137816 */ /* 0x020fe40000000013 */
[C---:B------:R-:W-:Y:S02]  /*5610*/  IADD3 R114, R42.reuse, 0x5, RZ ;  /* 0x000000052a727810 */ /* 0x040fe40007ffe0ff */
[-C--:B------:R-:W-:Y:S02]  /*5620*/  ISETP.GE.AND P4, PT, R42, R55.reuse, PT ;  /* 0x000000372a00720c */ /* 0x080fe40003f86270 */
[----:B------:R-:W-:Y:S02]  /*5630*/  SEL R112, R16, RZ, !P6 ;  /* 0x000000ff10707207 */ /* 0x000fe40007000000 */
[----:B------:R-:W-:-:S02]  /*5640*/  ISETP.GE.AND P6, PT, R110, R55, PT ;  /* 0x000000376e00720c */ /* 0x000fc40003fc6270 */
[----:B------:R-:W-:Y:S02]  /*5650*/  SEL R21, R19, RZ, !P5 ;  /* 0x000000ff13157207 */ /* 0x000fe40006800000 */
[----:B------:R-:W-:Y:S02]  /*5660*/  ISETP.GE.AND P5, PT, R114, R55, PT ;  /* 0x000000377200720c */ /* 0x000fe40003fa6270 */
[----:B------:R-:W-:Y:S02]  /*5670*/  PRMT R19, R18, 0x7632, R19 ;  /* 0x0000763212137816 */ /* 0x000fe40000000013 */
[----:B------:R-:W-:Y:S02]  /*5680*/  IADD3 R110, R42, 0x7, RZ ;  /* 0x000000072a6e7810 */ /* 0x000fe40007ffe0ff */
[----:B------:R-:W-:Y:S02]  /*5690*/  SEL R107, R18, RZ, !P6 ;  /* 0x000000ff126b7207 */ /* 0x000fe40007000000 */
[----:B------:R-:W-:-:S02]  /*56a0*/  IADD3 R16, R42, 0x6, RZ ;  /* 0x000000062a107810 */ /* 0x000fc40007ffe0ff */
[----:B------:R-:W-:Y:S02]  /*56b0*/  SEL R18, R19, RZ, !P5 ;  /* 0x000000ff13127207 */ /* 0x000fe40006800000 */
[-C--:B------:R-:W-:Y:S02]  /*56c0*/  ISETP.GE.AND P5, PT, R110, R55.reuse, PT ;  /* 0x000000376e00720c */ /* 0x080fe40003fa6270 */
[-C--:B------:R-:W-:Y:S02]  /*56d0*/  ISETP.GE.AND P6, PT, R16, R55.reuse, PT ;  /* 0x000000371000720c */ /* 0x080fe40003fc6270 */
[----:B------:R-:W-:Y:S02]  /*56e0*/  IADD3 R16, R42, 0x1, RZ ;  /* 0x000000012a107810 */ /* 0x000fe40007ffe0ff */
[----:B------:R-:W-:Y:S02]  /*56f0*/  @P4 PRMT R14, RZ, 0x7610, R14 ;  /* 0x00007610ff0e4816 */ /* 0x000fe4000000000e */
[----:B------:R-:W-:-:S02]  /*5700*/  ISETP.GE.AND P4, PT, R16, R55, PT ;  /* 0x000000371000720c */ /* 0x000fc40003f86270 */
        /* <DEDUP_REMOVED lines=8> */
.L_x_13804:
[----:B-1----:R-:W-:Y:S05]  /*5790*/  BSYNC B2 ;  /* 0x0000000000027941 */ /* 0x002fea0003800000 */
.L_x_13803:
[----:B------:R-:W-:Y:S01]  /*57a0*/  IMAD.MOV.U32 R19, RZ, RZ, R109 ;  /* 0x000000ffff137224 */ /* 0x000fe200078e006d */
[----:B-----5:R-:W-:Y:S01]  /*57b0*/  HFMA2.BF16_V2 R14, R17, R14, -RZ.H0_H0 ;  /* 0x0000000e110e7231 */ /* 0x020fe200003400ff */
[----:B------:R-:W-:Y:S01]  /*57c0*/  IADD3 R112, P4, R61, R8, RZ ;  /* 0x000000083d707210 */ /* 0x000fe20007f9e0ff */
[----:B------:R-:W-:Y:S01]  /*57d0*/  IMAD.MOV.U32 R107, RZ, RZ, R113 ;  /* 0x000000ffff6b7224 */ /* 0x000fe200078e0071 */
[-C--:B------:R-:W-:Y:S01]  /*57e0*/  LEA.HI.X.SX32 R114, R59, R64.reuse, 0x1, P0 ;  /* 0x000000403b727211 */ /* 0x080fe200000f0eff */
[----:B------:R-:W-:Y:S01]  /*57f0*/  HFMA2.BF16_V2 R16, R19, R16, -RZ.H0_H0 ;  /* 0x0000001013107231 */ /* 0x000fe200003400ff */
[--C-:B------:R-:W-:Y:S01]  /*5800*/  PRMT R8, RZ, 0x5410, R14.reuse ;  /* 0x00005410ff087816 */ /* 0x100fe2000000000e */
[----:B------:R0:W5:Y:S01]  /*5810*/  LDG.E.CONSTANT R110, [R4.64+0x20c] ;  /* 0x00020c0a046e7981 */ /* 0x000162000c1e9900 */
[----:B------:R-:W-:Y:S01]  /*5820*/  PRMT R14, RZ, 0x7610, R14 ;  /* 0x00007610ff0e7816 */ /* 0x000fe2000000000e */
[----:B------:R-:W-:Y:S01]  /*5830*/  HFMA2.BF16_V2 R20, R107, R20, -RZ.H0_H0 ;  /* 0x000000146b147231 */ /* 0x000fe200003400ff */
[--C-:B------:R-:W-:Y:S01]  /*5840*/  PRMT R9, RZ, 0x5410, R16.reuse ;  /* 0x00005410ff097816 */ /* 0x100fe20000000010 */
[----:B------:R-:W-:Y:S01]  /*5850*/  IMAD.MOV.U32 R21, RZ, RZ, R111 ;  /* 0x000000ffff157224 */ /* 0x000fe200078e006f */
[----:B------:R-:W-:Y:S01]  /*5860*/  PRMT R16, RZ, 0x7610, R16 ;  /* 0x00007610ff107816 */ /* 0x000fe20000000010 */
[----:B------:R-:W-:Y:S01]  /*5870*/  FADD.FTZ R8, R8, R14 ;  /* 0x0000000e08087221 */ /* 0x000fe20000010000 */
[----:B------:R-:W-:-:S02]  /*5880*/  LEA.HI.X.SX32 R115, R61, R64, 0x1, P4 ;  /* 0x000000403d737211 */ /* 0x000fc400020f0eff */
[----:B------:R0:W5:Y:S01]  /*5890*/  LDG.E.CONSTANT R64, [R4.64+0x208] ;  /* 0x0002080a04407981 */ /* 0x000162000c1e9900 */
[----:B------:R-:W-:Y:S01]  /*58a0*/  FADD.FTZ R9, R9, R16 ;  /* 0x0000001009097221 */ /* 0x000fe20000010000 */
[----:B------:R-:W-:Y:S01]  /*58b0*/  HFMA2.BF16_V2 R18, R21, R18, -RZ.H0_H0 ;  /* 0x0000001215127231 */ /* 0x000fe200003400ff */
[----:B------:R-:W-:Y:S01]  /*58c0*/  LEA.HI.X R7, R7, c[0x0][0x17c], R118, 0x1, P2 ;  /* 0x00005f0007077a11 */ /* 0x000fe200010f0c76 */
[----:B------:R0:W5:Y:S01]  /*58d0*/  LDG.E.CONSTANT R16, [R4.64+0x200] ;  /* 0x0002000a04107981 */ /* 0x000162000c1e9900 */
[----:B------:R-:W-:Y:S01]  /*58e0*/  FADD.FTZ R9, R8, R9 ;  /* 0x0000000908097221 */ /* 0x000fe20000010000 */
[--C-:B------:R-:W-:Y:S02]  /*58f0*/  PRMT R8, RZ, 0x5410, R20.reuse ;  /* 0x00005410ff087816 */ /* 0x100fe40000000014 */
[----:B------:R-:W-:Y:S02]  /*5900*/  PRMT R20, RZ, 0x7610, R20 ;  /* 0x00007610ff147816 */ /* 0x000fe40000000014 */
[----:B------:R-:W-:-:S02]  /*5910*/  PRMT R14, RZ, 0x5410, R18 ;  /* 0x00005410ff0e7816 */ /* 0x000fc40000000012 */
[----:B------:R-:W-:Y:S01]  /*5920*/  PRMT R18, RZ, 0x7610, R18 ;  /* 0x00007610ff127816 */ /* 0x000fe20000000012 */
[----:B------:R-:W-:Y:S01]  /*5930*/  FADD.FTZ R109, R8, R20 ;  /* 0x00000014086d7221 */ /* 0x000fe20000010000 */
[----:B------:R-:W-:Y:S01]  /*5940*/  BSSY B2, `(.L_x_13805) ;  /* 0x0000026000027945 */ /* 0x000fe20003800000 */
[----:B------:R0:W5:Y:S01]  /*5950*/  LDG.E.CONSTANT R20, [R4.64+0x204] ;  /* 0x0002040a04147981 */ /* 0x000162000c1e9900 */
[----:B------:R-:W-:Y:S01]  /*5960*/  LEA.HI.X R13, R13, c[0x0][0x17c], R116, 0x1, P3 ;  /* 0x00005f000d0d7a11 */ /* 0x000fe200018f0c74 */
[----:B------:R-:W-:Y:S01]  /*5970*/  FADD.FTZ R18, R14, R18 ;  /* 0x000000120e127221 */ /* 0x000fe20000010000 */
[----:B------:R-:W-:Y:S02]  /*5980*/  LEA R8, P2, R15, c[0x0][0x178], 0x1 ;  /* 0x00005e000f087a11 */ /* 0x000fe400078408ff */
[----:B------:R-:W-:Y:S01]  /*5990*/  LEA R14, P3, R112, c[0x0][0x178], 0x1 ;  /* 0x00005e00700e7a11 */ /* 0x000fe200078608ff */
[----:B------:R-:W-:Y:S01]  /*59a0*/  FADD.FTZ R18, R9, R18 ;  /* 0x0000001209127221 */ /* 0x000fe20000010000 */
[----:B------:R-:W-:Y:S06]  /*59b0*/  @P1 BRA `(.L_x_13806) ;  /* 0x000001e000001947 */ /* 0x000fec0003800000 */
[C---:B------:R-:W-:Y:S02]  /*59c0*/  IADD3 R116, R42.reuse, 0x2, RZ ;  /* 0x000000022a747810 */ /* 0x040fe40007ffe0ff */
[----:B0-----:R-:W-:-:S02]  /*59d0*/  IADD3 R4, R42, 0x4, RZ ;  /* 0x000000042a047810 */ /* 0x001fc40007ffe0ff */
[-C--:B------:R-:W-:Y:S02]  /*59e0*/  ISETP.GE.AND P0, PT, R116, R55.reuse, PT ;  /* 0x000000377400720c */ /* 0x080fe40003f06270 */
[C---:B------:R-:W-:Y:S02]  /*59f0*/  IADD3 R116, R42.reuse, 0x5, RZ ;  /* 0x000000052a747810 */ /* 0x040fe40007ffe0ff */
[-C--:B------:R-:W-:Y:S02]  /*5a00*/  ISETP.GE.AND P5, PT, R42, R55.reuse, PT ;  /* 0x000000372a00720c */ /* 0x080fe40003fa6270 */
[----:B-----5:R-:W-:Y:S02]  /*5a10*/  SEL R111, R20, RZ, !P0 ;  /* 0x000000ff146f7207 */ /* 0x020fe40004000000 */
[----:B------:R-:W-:Y:S02]  /*5a20*/  IADD3 R118, R42, 0x3, RZ ;  /* 0x000000032a767810 */ /* 0x000fe40007ffe0ff */
[----:B------:R-:W-:-:S02]  /*5a30*/  ISETP.GE.AND P6, PT, R4, R55, PT ;  /* 0x000000370400720c */ /* 0x000fc40003fc6270 */
[-C--:B------:R-:W-:Y:S02]  /*5a40*/  ISETP.GE.AND P0, PT, R116, R55.reuse, PT ;  /* 0x000000377400720c */ /* 0x080fe40003f06270 */
[----:B------:R-:W-:Y:S02]  /*5a50*/  IADD3 R116, R42, 0x7, RZ ;  /* 0x000000072a747810 */ /* 0x000fe40007ffe0ff */
[-C--:B------:R-:W-:Y:S02]  /*5a60*/  ISETP.GE.AND P4, PT, R118, R55.reuse, PT ;  /* 0x000000377600720c */ /* 0x080fe40003f86270 */
[----:B------:R-:W-:Y:S02]  /*5a70*/  PRMT R4, R20, 0x7632, R4 ;  /* 0x0000763214047816 */ /* 0x000fe40000000004 */
[----:B------:R-:W-:Y:S02]  /*5a80*/  SEL R113, R64, RZ, !P6 ;  /* 0x000000ff40717207 */ /* 0x000fe40007000000 */
[----:B------:R-:W-:-:S02]  /*5a90*/  ISETP.GE.AND P6, PT, R116, R55, PT ;  /* 0x000000377400720c */ /* 0x000fc40003fc6270 */
[----:B------:R-:W-:Y:S02]  /*5aa0*/  IADD3 R118, R42, 0x6, RZ ;  /* 0x000000062a767810 */ /* 0x000fe40007ffe0ff */
[----:B------:R-:W-:Y:S02]  /*5ab0*/  SEL R20, R4, RZ, !P4 ;  /* 0x000000ff04147207 */ /* 0x000fe40006000000 */
[----:B------:R-:W-:Y:S02]  /*5ac0*/  IADD3 R4, R42, 0x1, RZ ;  /* 0x000000012a047810 */ /* 0x000fe40007ffe0ff */
[-C--:B------:R-:W-:Y:S02]  /*5ad0*/  ISETP.GE.AND P4, PT, R118, R55.reuse, PT ;  /* 0x000000377600720c */ /* 0x080fe40003f86270 */
[----:B------:R-:W-:Y:S02]  /*5ae0*/  @P5 PRMT R16, RZ, 0x7610, R16 ;  /* 0x00007610ff105816 */ /* 0x000fe40000000010 */
[----:B------:R-:W-:-:S02]  /*5af0*/  ISETP.GE.AND P5, PT, R4, R55, PT ;  /* 0x000000370400720c */ /* 0x000fc40003fa6270 */
        /* <DEDUP_REMOVED lines=10> */
.L_x_13806:
[----:B------:R-:W-:Y:S05]  /*5ba0*/  BSYNC B2 ;  /* 0x0000000000027941 */ /* 0x000fea0003800000 */
.L_x_13805:
[----:B-----5:R-:W-:Y:S01]  /*5bb0*/  HFMA2.BF16_V2 R16, R17, R16, -RZ.H0_H0 ;  /* 0x0000001011107231 */ /* 0x020fe200003400ff */
[----:B0-----:R-:W-:Y:S01]  /*5bc0*/  FADD.FTZ R4, R18, R109 ;  /* 0x0000006d12047221 */ /* 0x001fe20000010000 */
[----:B------:R-:W-:Y:S01]  /*5bd0*/  HFMA2.BF16_V2 R20, R19, R20, -RZ.H0_H0 ;  /* 0x0000001413147231 */ /* 0x000fe200003400ff */
[----:B------:R-:W-:Y:S01]  /*5be0*/  LEA.HI.X R9, R15, c[0x0][0x17c], R114, 0x1, P2 ;  /* 0x00005f000f097a11 */ /* 0x000fe200010f0c72 */
[----:B------:R-:W-:Y:S01]  /*5bf0*/  HFMA2.BF16_V2 R64, R21, R64, -RZ.H0_H0 ;  /* 0x0000004015407231 */ /* 0x000fe200003400ff */
[----:B------:R-:W-:-:S02]  /*5c00*/  PRMT R5, RZ, 0x5410, R16 ;  /* 0x00005410ff057816 */ /* 0x000fc40000000010 */
[----:B------:R-:W-:Y:S02]  /*5c10*/  PRMT R16, RZ, 0x7610, R16 ;  /* 0x00007610ff107816 */ /* 0x000fe40000000010 */
        /* <DEDUP_REMOVED lines=9> */
[----:B------:R0:W5:Y:S02]  /*5cb0*/  LDG.E.CONSTANT R20, [R6.64+0x4] ;  /* 0x0000040a06147981 */ /* 0x000164000c1e9900 */
[----:B------:R-:W-:Y:S02]  /*5cc0*/  FADD.FTZ R5, R5, R16 ;  /* 0x0000001005057221 */ /* 0x000fe40000010000 */
[----:B------:R0:W5:Y:S04]  /*5cd0*/  LDG.E.CONSTANT R16, [R6.64] ;  /* 0x0000000a06107981 */ /* 0x000168000c1e9900 */
        /* <DEDUP_REMOVED lines=34> */
.L_x_13808:
[----:B------:R-:W-:Y:S05]  /*5f00*/  BSYNC B2 ;  /* 0x0000000000027941 */ /* 0x000fea0003800000 */
.L_x_13807:
[----:B-----5:R-:W-:Y:S01]  /*5f10*/  HFMA2.BF16_V2 R16, R17, R16, -RZ.H0_H0 ;  /* 0x0000001011107231 */ /* 0x020fe200003400ff */
[----:B------:R-:W-:Y:S01]  /*5f20*/  FADD.FTZ R5, R5, R18 ;  /* 0x0000001205057221 */ /* 0x000fe20000010000 */
[----:B------:R-:W-:Y:S01]  /*5f30*/  HFMA2.BF16_V2 R20, R19, R20, -RZ.H0_H0 ;  /* 0x0000001413147231 */ /* 0x000fe200003400ff */
[----:B0-----:R-:W-:Y:S01]  /*5f40*/  PRMT R6, RZ, 0x5410, R110 ;  /* 0x00005410ff067816 */ /* 0x001fe2000000006e */
[----:B------:R-:W-:Y:S01]  /*5f50*/  HFMA2.BF16_V2 R64, R21, R64, -RZ.H0_H0 ;  /* 0x0000004015407231 */ /* 0x000fe200003400ff */
[--C-:B------:R-:W-:Y:S01]  /*5f60*/  PRMT R7, RZ, 0x5410, R16.reuse ;  /* 0x00005410ff077816 */ /* 0x100fe20000000010 */
[----:B------:R-:W-:Y:S01]  /*5f70*/  HFMA2.BF16_V2 R112, R107, R112, -RZ.H0_H0 ;  /* 0x000000706b707231 */ /* 0x000fe200003400ff */
[----:B------:R-:W-:-:S02]  /*5f80*/  PRMT R16, RZ, 0x7610, R16 ;  /* 0x00007610ff107816 */ /* 0x000fc40000000010 */
[----:B------:R-:W-:Y:S02]  /*5f90*/  PRMT R18, RZ, 0x5410, R64 ;  /* 0x00005410ff127816 */ /* 0x000fe40000000040 */
        /* <DEDUP_REMOVED lines=11> */
[----:B------:R-:W-:Y:S01]  /*6050*/  FADD.FTZ R7, R7, R16 ;  /* 0x0000001007077221 */ /* 0x000fe20000010000 */
[----:B------:R0:W5:Y:S03]  /*6060*/  LDG.E.CONSTANT R64, [R12.64+0x4] ;  /* 0x0000040a0c407981 */ /* 0x000166000c1e9900 */
[----:B------:R-:W-:Y:S01]  /*6070*/  FADD.FTZ R20, R20, R112 ;  /* 0x0000007014147221 */ /* 0x000fe20000010000 */
[----:B------:R0:W5:Y:S04]  /*6080*/  LDG.E.CONSTANT R16, [R12.64] ;  /* 0x0000000a0c107981 */ /* 0x000168000c1e9900 */
[----:B------:R0:W5:Y:S01]  /*6090*/  LDG.E.CONSTANT R112, [R12.64+0xc] ;  /* 0x00000c0a0c707981 */ /* 0x000162000c1e9900 */
[----:B------:R-:W-:Y:S01]  /*60a0*/  BSSY B2, `(.L_x_13809) ;  /* 0x0000020000027945 */ /* 0x000fe20003800000 */
        /* <DEDUP_REMOVED lines=31> */
.L_x_13810:
[----:B------:R-:W-:Y:S05]  /*62a0*/  BSYNC B2 ;  /* 0x0000000000027941 */ /* 0x000fea0003800000 */
.L_x_13809:
[----:B-----5:R-:W-:Y:S01]  /*62b0*/  HFMA2.BF16_V2 R16, R17, R16, -RZ.H0_H0 ;  /* 0x0000001011107231 */ /* 0x020fe200003400ff */
[----:B------:R-:W-:Y:S01]  /*62c0*/  FADD.FTZ R23, R23, R4 ;  /* 0x0000000417177221 */ /* 0x000fe20000010000 */
[----:B------:R-:W-:Y:S01]  /*62d0*/  HFMA2.BF16_V2 R110, R21, R110, -RZ.H0_H0 ;  /* 0x0000006e156e7231 */ /* 0x000fe200003400ff */
[----:B------:R-:W-:Y:S01]  /*62e0*/  FADD.FTZ R109, R5, R6 ;  /* 0x00000006056d7221 */ /* 0x000fe20000010000 */
[----:B0-----:R0:W5:Y:S01]  /*62f0*/  LDG.E.CONSTANT R12, [R8.64+0x4] ;  /* 0x0000040a080c7981 */ /* 0x001162000c1e9900 */
[----:B------:R-:W-:Y:S01]  /*6300*/  PRMT R4, RZ, 0x5410, R16 ;  /* 0x00005410ff047816 */ /* 0x000fe20000000010 */
[----:B------:R-:W-:Y:S01]  /*6310*/  FADD.FTZ R7, R7, R18 ;  /* 0x0000001207077221 */ /* 0x000fe20000010000 */
[----:B------:R-:W-:Y:S01]  /*6320*/  PRMT R6, RZ, 0x5410, R110 ;  /* 0x00005410ff067816 */ /* 0x000fe2000000006e */
[----:B------:R0:W5:Y:S01]  /*6330*/  LDG.E.CONSTANT R18, [R8.64+0xc] ;  /* 0x00000c0a08127981 */ /* 0x000162000c1e9900 */
[----:B------:R-:W-:Y:S01]  /*6340*/  PRMT R16, RZ, 0x7610, R16 ;  /* 0x00007610ff107816 */ /* 0x000fe20000000010 */
[----:B------:R-:W-:Y:S01]  /*6350*/  FADD.FTZ R20, R7, R20 ;  /* 0x0000001407147221 */ /* 0x000fe20000010000 */
[----:B------:R-:W-:Y:S01]  /*6360*/  PRMT R110, RZ, 0x7610, R110 ;  /* 0x00007610ff6e7816 */ /* 0x000fe2000000006e */
[----:B------:R-:W-:-:S02]  /*6370*/  HFMA2.BF16_V2 R64, R19, R64, -RZ.H0_H0 ;  /* 0x0000004013407231 */ /* 0x000fc400003400ff */
[----:B------:R-:W-:Y:S01]  /*6380*/  FADD.FTZ R4, R4, R16 ;  /* 0x0000001004047221 */ /* 0x000fe20000010000 */
[----:B------:R-:W-:Y:S01]  /*6390*/  HFMA2.BF16_V2 R112, R107, R112, -RZ.H0_H0 ;  /* 0x000000706b707231 */ /* 0x000fe200003400ff */
[----:B------:R-:W-:Y:S01]  /*63a0*/  FADD.FTZ R7, R6, R110 ;  /* 0x0000006e06077221 */ /* 0x000fe20000010000 */
[----:B------:R0:W5:Y:S01]  /*63b0*/  LDG.E.CONSTANT R16, [R8.64+0x8] ;  /* 0x0000080a08107981 */ /* 0x000162000c1e9900 */
[--C-:B------:R-:W-:Y:S02]  /*63c0*/  PRMT R5, RZ, 0x5410, R64.reuse ;  /* 0x00005410ff057816 */ /* 0x100fe40000000040 */
[----:B------:R-:W-:Y:S01]  /*63d0*/  PRMT R64, RZ, 0x7610, R64 ;  /* 0x00007610ff407816 */ /* 0x000fe20000000040 */
[----:B------:R0:W5:Y:S04]  /*63e0*/  LDG.E.CONSTANT R6, [R8.64] ;  /* 0x0000000a08067981 */ /* 0x000168000c1e9900 */
        /* <DEDUP_REMOVED lines=38> */
.L_x_13812:
[----:B0-----:R-:W-:Y:S05]  /*6650*/  BSYNC B2 ;  /* 0x0000000000027941 */ /* 0x001fea0003800000 */
.L_x_13811:
        /* <DEDUP_REMOVED lines=8> */
[----:B------:R-:W-:-:S04]  /*66e0*/  FADD.FTZ R25, R25, R20 ;  /* 0x0000001419197221 */ /* 0x000fc80000010000 */
        /* <DEDUP_REMOVED lines=44> */
.L_x_13814:
[----:B------:R-:W-:Y:S05]  /*69b0*/  BSYNC B2 ;  /* 0x0000000000027941 */ /* 0x000fea0003800000 */
.L_x_13813:
[----:B-----5:R-:W-:Y:S01]  /*69c0*/  HFMA2.BF16_V2 R8, R19, R8, -RZ.H0_H0 ;  /* 0x0000000813087231 */ /* 0x020fe200003400ff */
[----:B------:R-:W-:Y:S01]  /*69d0*/  FADD.FTZ R4, R4, R9 ;  /* 0x0000000904047221 */ /* 0x000fe20000010000 */
[----:B------:R-:W-:Y:S01]  /*69e0*/  HFMA2.BF16_V2 R13, R17, R6, -RZ.H0_H0 ;  /* 0x00000006110d7231 */ /* 0x000fe200003400ff */
[--C-:B------:R-:W-:Y:S01]  /*69f0*/  PRMT R6, RZ, 0x5410, R18.reuse ;  /* 0x00005410ff067816 */ /* 0x100fe20000000012 */
[----:B------:R-:W-:Y:S01]  /*6a00*/  HFMA2.BF16_V2 R12, R21, R12, -RZ.H0_H0 ;  /* 0x0000000c150c7231 */ /* 0x000fe200003400ff */
[----:B------:R-:W-:Y:S01]  /*6a10*/  PRMT R18, RZ, 0x7610, R18 ;  /* 0x00007610ff127816 */ /* 0x000fe20000000012 */
[----:B------:R-:W-:Y:S01]  /*6a20*/  HFMA2.BF16_V2 R16, R107, R16, -RZ.H0_H0 ;  /* 0x000000106b107231 */ /* 0x000fe200003400ff */
[--C-:B------:R-:W-:Y:S01]  /*6a30*/  PRMT R9, RZ, 0x5410, R8.reuse ;  /* 0x00005410ff097816 */ /* 0x100fe20000000008 */
[----:B------:R-:W-:Y:S01]  /*6a40*/  BSSY B2, `(.L_x_13815) ;  /* 0x000002e000027945 */ /* 0x000fe20003800000 */
[----:B------:R-:W-:Y:S01]  /*6a50*/  PRMT R8, RZ, 0x7610, R8 ;  /* 0x00007610ff087816 */ /* 0x000fe20000000008 */
[----:B------:R-:W-:Y:S01]  /*6a60*/  FADD.FTZ R7, R6, R18 ;  /* 0x0000001206077221 */ /* 0x000fe20000010000 */
[----:B------:R-:W-:-:S02]  /*6a70*/  PRMT R6, RZ, 0x5410, R13 ;  /* 0x00005410ff067816 */ /* 0x000fc4000000000d */
[----:B------:R-:W-:Y:S01]  /*6a80*/  PRMT R13, RZ, 0x7610, R13 ;  /* 0x00007610ff0d7816 */ /* 0x000fe2000000000d */
[----:B------:R-:W-:Y:S01]  /*6a90*/  FADD.FTZ R9, R9, R8 ;  /* 0x0000000809097221 */ /* 0x000fe20000010000 */
[--C-:B------:R-:W-:Y:S02]  /*6aa0*/  PRMT R8, RZ, 0x5410, R12.reuse ;  /* 0x00005410ff087816 */ /* 0x100fe4000000000c */
        /* <DEDUP_REMOVED lines=10> */
[C---:B0-----:R-:W-:Y:S02]  /*6b50*/  IADD3 R14, R42.reuse, 0x5, RZ ;  /* 0x000000052a0e7810 */ /* 0x041fe40007ffe0ff */
        /* <DEDUP_REMOVED lines=28> */
.L_x_13816:
[----:B------:R-:W-:Y:S05]  /*6d20*/  BSYNC B2 ;  /* 0x0000000000027941 */ /* 0x000fea0003800000 */
.L_x_13815:
        /* <DEDUP_REMOVED lines=29> */
[----:B0-----:R-:W-:-:S02]  /*6f00*/  IADD3 R14, R42, 0x6, RZ ;  /* 0x000000062a0e7810 */ /* 0x001fc40007ffe0ff */
        /* <DEDUP_REMOVED lines=19> */
.L_x_13818:
[----:B------:R-:W-:Y:S05]  /*7040*/  BSYNC B2 ;  /* 0x0000000000027941 */ /* 0x000fea0003800000 */
.L_x_13817:
        /* <DEDUP_REMOVED lines=54> */
.L_x_13820:
[----:B------:R-:W-:Y:S05]  /*73b0*/  BSYNC B2 ;  /* 0x0000000000027941 */ /* 0x000fea0003800000 */
.L_x_13819:
        /* <DEDUP_REMOVED lines=36> */
[----:B0-----:R-:W-:Y:S02]  /*7600*/  IADD3 R14, R42, 0x5, RZ ;  /* 0x000000052a0e7810 */ /* 0x001fe40007ffe0ff */
        /* <DEDUP_REMOVED lines=16> */
.L_x_13822:
[----:B------:R-:W-:Y:S05]  /*7710*/  BSYNC B2 ;  /* 0x0000000000027941 */ /* 0x000fea0003800000 */
.L_x_13821:
[----:B------:R-:W-:Y:S01]  /*7720*/  HFMA2.BF16_V2 R78, R17, R78, -RZ.H0_H0 ;  /* 0x0000004e114e7231 */ /* 0x000fe200003400ff */
[----:B------:R-:W-:Y:S01]  /*7730*/  FADD.FTZ R4, R4, R7 ;  /* 0x0000000704047221 */ /* 0x000fe20000010000 */
[----:B------:R-:W-:Y:S01]  /*7740*/  HFMA2.BF16_V2 R80, R19, R80, -RZ.H0_H0 ;  /* 0x0000005013507231 */ /* 0x000fe200003400ff */
[----:B------:R-:W-:Y:S01]  /*7750*/  BSSY B2, `(.L_x_13823) ;  /* 0x0000030000027945 */ /* 0x000fe20003800000 */
        /* <DEDUP_REMOVED lines=18> */
[C---:B0-----:R-:W-:Y:S02]  /*7880*/  IADD3 R14, R42.reuse, 0x5, RZ ;  /* 0x000000052a0e7810 */ /* 0x041fe40007ffe0ff */
        /* <DEDUP_REMOVED lines=28> */
.L_x_13824:
[----:B------:R-:W-:Y:S05]  /*7a50*/  BSYNC B2 ;  /* 0x0000000000027941 */ /* 0x000fea0003800000 */
.L_x_13823:
        /* <DEDUP_REMOVED lines=49> */
.L_x_13826:
[----:B------:R-:W-:Y:S05]  /*7d70*/  BSYNC B2 ;  /* 0x0000000000027941 */ /* 0x000fea0003800000 */
.L_x_13825:
        /* <DEDUP_REMOVED lines=19> */
[----:B------:R-:W-:Y:S01]  /*7eb0*/  PRMT R12, RZ, 0x5410, R93 ;  /* 0x00005410ff0c7816 */ /* 0x000fe2000000005d */
[----:B0-----:R-:W-:Y:S01]  /*7ec0*/  FADD.FTZ R14, R13, R89 ;  /* 0x000000590d0e7221 */ /* 0x001fe20000010000 */
        /* <DEDUP_REMOVED lines=37> */
.L_x_13828:
[----:B------:R-:W-:Y:S05]  /*8120*/  BSYNC B2 ;  /* 0x0000000000027941 */ /* 0x000fea0003800000 */
.L_x_13827:
[----:B------:R-:W-:Y:S01]  /*8130*/  HFMA2.BF16_V2 R92, R17, R92, -RZ.H0_H0 ;  /* 0x0000005c115c7231 */ /* 0x000fe200003400ff */
[----:B------:R-:W-:Y:S01]  /*8140*/  BSSY B2, `(.L_x_13829) ;  /* 0x0000030000027945 */ /* 0x000fe20003800000 */
[----:B------:R-:W-:Y:S01]  /*8150*/  HFMA2.BF16_V2 R91, R19, R91, -RZ.H0_H0 ;  /* 0x0000005b135b7231 */ /* 0x000fe200003400ff */
[----:B------:R-:W-:Y:S01]  /*8160*/  FADD.FTZ R32, R32, R13 ;  /* 0x0000000d20207221 */ /* 0x000fe20000010000 */
        /* <DEDUP_REMOVED lines=45> */
.L_x_13830:
[----:B------:R-:W-:Y:S05]  /*8440*/  BSYNC B2 ;  /* 0x0000000000027941 */ /* 0x000fea0003800000 */
.L_x_13829:
        /* <DEDUP_REMOVED lines=51> */
.L_x_13832:
[----:B------:R-:W-:Y:S05]  /*8780*/  BSYNC B2 ;  /* 0x0000000000027941 */ /* 0x000fea0003800000 */
.L_x_13831:
        /* <DEDUP_REMOVED lines=20> */
[-C--:B------:R-:W-:Y:S02]  /*88d0*/  ISETP.GE.AND P6, PT, R42, R55.reuse, PT ;  /* 0x000000372a00720c */ /* 0x080fe40003fc6270 */
[----:B------:R-:W-:Y:S02]  /*88e0*/  ISETP.GE.AND P0, PT, R12, R55, PT ;  /* 0x000000370c00720c */ /* 0x000fe40003f06270 */
[C---:B------:R-:W-:Y:S02]  /*88f0*/  IADD3 R12, R42.reuse, 0x4, RZ ;  /* 0x000000042a0c7810 */ /* 0x040fe40007ffe0ff */
[----:B------:R-:W-:-:S02]  /*8900*/  IADD3 R16, R42, 0x3, RZ ;  /* 0x000000032a107810 */ /* 0x000fc40007ffe0ff */
[-C--:B------:R-:W-:Y:S02]  /*8910*/  ISETP.GE.AND P3, PT, R12, R55.reuse, PT ;  /* 0x000000370c00720c */ /* 0x080fe40003f66270 */
[C---:B------:R-:W-:Y:S02]  /*8920*/  IADD3 R12, R42.reuse, 0x7, RZ ;  /* 0x000000072a0c7810 */ /* 0x040fe40007ffe0ff */
[----:B------:R-:W-:Y:S02]  /*8930*/  IADD3 R14, R42, 0x2, RZ ;  /* 0x000000022a0e7810 */ /* 0x000fe40007ffe0ff */
[----:B------:R-:W-:Y:S02]  /*8940*/  @P6 PRMT R103, RZ, 0x7610, R103 ;  /* 0x00007610ff676816 */ /* 0x000fe40000000067 */
[-C--:B------:R-:W-:Y:S02]  /*8950*/  ISETP.GE.AND P4, PT, R16, R55.reuse, PT ;  /* 0x000000371000720c */ /* 0x080fe40003f86270 */
[----:B------:R-:W-:-:S02]  /*8960*/  ISETP.GE.AND P6, PT, R12, R55, PT ;  /* 0x000000370c00720c */ /* 0x000fc40003fc6270 */
[----:B------:R-:W-:Y:S02]  /*8970*/  IADD3 R16, R42, 0x6, RZ ;  /* 0x000000062a107810 */ /* 0x000fe40007ffe0ff */
[-C--:B------:R-:W-:Y:S02]  /*8980*/  ISETP.GE.AND P5, PT, R14, R55.reuse, PT ;  /* 0x000000370e00720c */ /* 0x080fe40003fa6270 */
[----:B------:R-:W-:Y:S02]  /*8990*/  IADD3 R14, R42, 0x5, RZ ;  /* 0x000000052a0e7810 */ /* 0x000fe40007ffe0ff */
[----:B------:R-:W-:Y:S02]  /*89a0*/  PRMT R9, R104, 0x7632, R9 ;  /* 0x0000763268097816 */ /* 0x000fe40000000009 */
[----:B------:R-:W-:Y:S02]  /*89b0*/  ISETP.GE.AND P1, PT, R16, R55, PT ;  /* 0x000000371000720c */ /* 0x000fe40003f26270 */
[----:B------:R-:W-:-:S02]  /*89c0*/  SEL R13, R104, RZ, !P5 ;  /* 0x000000ff680d7207 */ /* 0x000fc40006800000 */
[----:B------:R-:W-:Y:S02]  /*89d0*/  ISETP.GE.AND P2, PT, R14, R55, PT ;  /* 0x000000370e00720c */ /* 0x000fe40003f46270 */
        /* <DEDUP_REMOVED lines=12> */
.L_x_13834:
[----:B------:R-:W-:Y:S05]  /*8aa0*/  BSYNC B2 ;  /* 0x0000000000027941 */ /* 0x000fea0003800000 */
.L_x_13833:
        /* <DEDUP_REMOVED lines=26> */
[----:B------:R-:W-:Y:S02]  /*8c50*/  FADD.FTZ R12, R12, R13 ;  /* 0x0000000d0c0c7221 */ /* 0x000fe40000010000 */
[----:B------:R-:W-:Y:S02]  /*8c60*/  FADD.FTZ R37, R37, R6 ;  /* 0x0000000625257221 */ /* 0x000fe40000010000 */
[----:B------:R-:W-:Y:S02]  /*8c70*/  FADD.FTZ R38, R38, R9 ;  /* 0x0000000926267221 */ /* 0x000fe40000010000 */
[----:B------:R-:W-:Y:S02]  /*8c80*/  FADD.FTZ R39, R39, R12 ;  /* 0x0000000c27277221 */ /* 0x000fe40000010000 */
.L_x_13802:
[----:B------:R-:W-:Y:S05]  /*8c90*/  BSYNC B0 ;  /* 0x0000000000007941 */ /* 0x000fea0003800000 */
.L_x_13801:
[----:B------:R-:W-:Y:S02]  /*8ca0*/  IADD3 R40, R40, 0x4, RZ ;  /* 0x0000000428287810 */ /* 0x000fe40007ffe0ff */
[----:B------:R-:W-:-:S02]  /*8cb0*/  IADD3 R0, P1, R0, 0x10, RZ ;  /* 0x0000001000007810 */ /* 0x000fc40007f3e0ff */
[----:B------:R-:W-:Y:S02]  /*8cc0*/  ISETP.GE.AND P0, PT, R40, R49, PT ;  /* 0x000000312800720c */ /* 0x000fe40003f06270 */
[----:B------:R-:W-:Y:S01]  /*8cd0*/  IADD3 R108, R108, -0x4, RZ ;  /* 0xfffffffc6c6c7810 */ /* 0x000fe20007ffe0ff */
[----:B------:R-:W-:Y:S01]  /*8ce0*/  IMAD.X R11, RZ, RZ, R11, P1 ;  /* 0x000000ffff0b7224 */ /* 0x000fe200008e060b */
[----:B------:R-:W-:Y:S02]  /*8cf0*/  IADD3 R42, R42, 0x80, RZ ;  /* 0x000000802a2a7810 */ /* 0x000fe40007ffe0ff */
[----:B------:R-:W-:Y:S02]  /*8d00*/  IADD3 R45, R45, 0x200, RZ ;  /* 0x000002002d2d7810 */ /* 0x000fe40007ffe0ff */
[----:B------:R-:W-:-:S05]  /*8d10*/  IADD3 R34, R34, 0x80, RZ ;  /* 0x0000008022227810 */ /* 0x000fca0007ffe0ff */
[----:B------:R-:W-:Y:S01]  /*8d20*/  @P0 CALL.REL.NOINC `(.L_x_13800) ;  /* 0x0000001000000944 */ /* 0x000fe20003c00000 */
[----:B------:R-:W-:Y:S05]  /*8d30*/  BRA `(.L_x_13835) ;  /* 0xffffbec000007947 */ /* 0x000fea000383ffff */
.L_x_13800:
[----:B------:R-:W-:Y:S05]  /*8d40*/  BSYNC B1 ;  /* 0x0000000000017941 */ /* 0x000fea0003800000 */
.L_x_13798:
[----:B------:R-:W1:Y:S01]  /*8d50*/  SHFL.BFLY PT, R16, R37, 0x2, 0x1f ;  /* 0x0c401f0025107f89 */ /* 0x000e6200000e0000 */
[----:B------:R-:W-:Y:S01]  /*8d60*/  SHF.R.S32.HI R34, RZ, 0x1f, R51 ;  /* 0x0000001fff227819 */ /* 0x000fe20000011433 */
[----:B------:R-:W-:Y:S01]  /*8d70*/  BSSY B0, `(.L_x_13836) ;  /* 0x000005f000007945 */ /* 0x000fe20003800000 */
[----:B------:R-:W-:Y:S01]  /*8d80*/  LOP3.LUT R22, R54, 0xffffffe0, RZ, 0xc0, !PT ;  /* 0xffffffe036167812 */ /* 0x000fe200078ec0ff */
[----:B0-----:R-:W0:Y:S04]  /*8d90*/  SHFL.BFLY PT, R3, R24, 0x2, 0x1f ;  /* 0x0c401f0018037f89 */ /* 0x001e2800000e0000 */
[----:B------:R-:W2:Y:S04]  /*8da0*/  SHFL.BFLY PT, R8, R31, 0x2, 0x1f ;  /* 0x0c401f001f087f89 */ /* 0x000ea800000e0000 */
[----:B------:R-:W3:Y:S04]  /*8db0*/  SHFL.BFLY PT, R0, R23, 0x2, 0x1f ;  /* 0x0c401f0017007f89 */ /* 0x000ee800000e0000 */
[----:B------:R-:W4:Y:S04]  /*8dc0*/  SHFL.BFLY PT, R2, R25, 0x2, 0x1f ;  /* 0x0c401f0019027f89 */ /* 0x000f2800000e0000 */
[----:B------:R-:W5:Y:S04]  /*8dd0*/  SHFL.BFLY PT, R5, R26, 0x2, 0x1f ;  /* 0x0c401f001a057f89 */ /* 0x000f6800000e0000 */
[----:B------:R-:W5:Y:S01]  /*8de0*/  SHFL.BFLY PT, R4, R27, 0x2, 0x1f ;  /* 0x0c401f001b047f89 */ /* 0x000f6200000e0000 */
[----:B-1----:R-:W-:-:S03]  /*8df0*/  FADD.FTZ R16, R16, R37 ;  /* 0x0000002510107221 */ /* 0x002fc60000010000 */
[----:B------:R-:W1:Y:S01]  /*8e00*/  SHFL.BFLY PT, R7, R28, 0x2, 0x1f ;  /* 0x0c401f001c077f89 */ /* 0x000e6200000e0000 */
[----:B0-----:R-:W-:Y:S01]  /*8e10*/  FADD.FTZ R24, R3, R24 ;  /* 0x0000001803187221 */ /* 0x001fe20000010000 */
[----:B------:R-:W-:Y:S02]  /*8e20*/  LOP3.LUT R3, R51, 0x3, RZ, 0xc0, !PT ;  /* 0x0000000333037812 */ /* 0x000fe400078ec0ff */
[----:B------:R-:W0:Y:S01]  /*8e30*/  SHFL.BFLY PT, R6, R29, 0x2, 0x1f ;  /* 0x0c401f001d067f89 */ /* 0x000e2200000e0000 */
[----:B--2---:R-:W-:Y:S01]  /*8e40*/  FADD.FTZ R8, R8, R31 ;  /* 0x0000001f08087221 */ /* 0x004fe20000010000 */
[----:B------:R-:W-:Y:S02]  /*8e50*/  ISETP.NE.AND P2, PT, R3, RZ, PT ;  /* 0x000000ff0300720c */ /* 0x000fe40003f45270 */
[----:B------:R-:W2:Y:S01]  /*8e60*/  SHFL.BFLY PT, R9, R30, 0x2, 0x1f ;  /* 0x0c401f001e097f89 */ /* 0x000ea200000e0000 */
[----:B---3--:R-:W-:Y:S01]  /*8e70*/  FADD.FTZ R0, R0, R23 ;  /* 0x0000001700007221 */ /* 0x008fe20000010000 */
[----:B------:R-:W-:-:S02]  /*8e80*/  LEA.HI R51, R34, R51, RZ, 0x2 ;  /* 0x0000003322337211 */ /* 0x000fc400078f10ff */
[----:B------:R-:W3:Y:S01]  /*8e90*/  SHFL.BFLY PT, R11, R32, 0x2, 0x1f ;  /* 0x0c401f00200b7f89 */ /* 0x000ee200000e0000 */
[----:B----4-:R-:W-:Y:S01]  /*8ea0*/  FADD.FTZ R2, R2, R25 ;  /* 0x0000001902027221 */ /* 0x010fe20000010000 */
[----:B------:R-:W-:Y:S02]  /*8eb0*/  ISETP.NE.OR P4, PT, R22, 0x20, P2 ;  /* 0x000000201600780c */ /* 0x000fe40001785670 */
[----:B------:R-:W4:Y:S01]  /*8ec0*/  SHFL.BFLY PT, R10, R33, 0x2, 0x1f ;  /* 0x0c401f00210a7f89 */ /* 0x000f2200000e0000 */
[----:B-----5:R-:W-:Y:S01]  /*8ed0*/  FADD.FTZ R26, R5, R26 ;  /* 0x0000001a051a7221 */ /* 0x020fe20000010000 */
[----:B------:R-:W-:Y:S02]  /*8ee0*/  ISETP.GT.OR P0, PT, R54, 0x3f, P2 ;  /* 0x0000003f3600780c */ /* 0x000fe40001704670 */
[----:B------:R-:W5:Y:S01]  /*8ef0*/  SHFL.BFLY PT, R12, R35, 0x2, 0x1f ;  /* 0x0c401f00230c7f89 */ /* 0x000f6200000e0000 */
[----:B------:R-:W-:Y:S01]  /*8f00*/  FADD.FTZ R4, R4, R27 ;  /* 0x0000001b04047221 */ /* 0x000fe20000010000 */
[----:B------:R-:W-:-:S02]  /*8f10*/  ISETP.GT.OR P1, PT, R54, 0x1f, P2 ;  /* 0x0000001f3600780c */ /* 0x000fc40001724670 */
[----:B------:R-:W5:Y:S01]  /*8f20*/  SHFL.BFLY PT, R13, R36, 0x2, 0x1f ;  /* 0x0c401f00240d7f89 */ /* 0x000f6200000e0000 */
[----:B-1----:R-:W-:-:S03]  /*8f30*/  FADD.FTZ R28, R7, R28 ;  /* 0x0000001c071c7221 */ /* 0x002fc60000010000 */
[----:B------:R-:W1:Y:S01]  /*8f40*/  SHFL.BFLY PT, R15, R38, 0x2, 0x1f ;  /* 0x0c401f00260f7f89 */ /* 0x000e6200000e0000 */
[----:B0-----:R-:W-:Y:S01]  /*8f50*/  FADD.FTZ R6, R6, R29 ;  /* 0x0000001d06067221 */ /* 0x001fe20000010000 */
[----:B------:R-:W-:Y:S02]  /*8f60*/  IADD3 R29, R54, 0x1f, RZ ;  /* 0x0000001f361d7810 */ /* 0x000fe40007ffe0ff */
[----:B------:R-:W0:Y:S01]  /*8f70*/  SHFL.BFLY PT, R20, R39, 0x2, 0x1f ;  /* 0x0c401f0027147f89 */ /* 0x000e2200000e0000 */
[----:B--2---:R-:W-:Y:S01]  /*8f80*/  FADD.FTZ R30, R9, R30 ;  /* 0x0000001e091e7221 */ /* 0x004fe20000010000 */
[----:B------:R-:W-:Y:S02]  /*8f90*/  ISETP.GT.U32.AND P3, PT, R29, 0x3e, PT ;  /* 0x0000003e1d00780c */ /* 0x000fe40003f64070 */
[----:B------:R-:W2:Y:S01]  /*8fa0*/  SHFL.BFLY PT, R31, R16, 0x1, 0x1f ;  /* 0x0c201f00101f7f89 */ /* 0x000ea200000e0000 */
[----:B---3--:R-:W-:Y:S02]  /*8fb0*/  FADD.FTZ R32, R11, R32 ;  /* 0x000000200b207221 */ /* 0x008fe40000010000 */
[----:B----4-:R-:W-:Y:S01]  /*8fc0*/  FADD.FTZ R10, R10, R33 ;  /* 0x000000210a0a7221 */ /* 0x010fe20000010000 */
[----:B------:R-:W3:Y:S01]  /*8fd0*/  SHFL.BFLY PT, R3, R0, 0x1, 0x1f ;  /* 0x0c201f0000037f89 */ /* 0x000ee200000e0000 */
[----:B-----5:R-:W-:-:S03]  /*8fe0*/  FADD.FTZ R12, R12, R35 ;  /* 0x000000230c0c7221 */ /* 0x020fc60000010000 */
[----:B------:R-:W4:Y:S01]  /*8ff0*/  SHFL.BFLY PT, R5, R24, 0x1, 0x1f ;  /* 0x0c201f0018057f89 */ /* 0x000f2200000e0000 */
[----:B------:R-:W-:Y:S01]  /*9000*/  LOP3.LUT R35, R54, 0xffffffc0, RZ, 0xc0, !PT ;  /* 0xffffffc036237812 */ /* 0x000fe200078ec0ff */
[----:B------:R-:W-:Y:S02]  /*9010*/  FADD.FTZ R14, R13, R36 ;  /* 0x000000240d0e7221 */ /* 0x000fe40000010000 */
[----:B------:R-:W5:Y:S01]  /*9020*/  SHFL.BFLY PT, R7, R2, 0x1, 0x1f ;  /* 0x0c201f0002077f89 */ /* 0x000f6200000e0000 */
[----:B------:R-:W-:Y:S01]  /*9030*/  ISETP.NE.OR P5, PT, R35, 0x40, P2 ;  /* 0x000000402300780c */ /* 0x000fe200017a5670 */
[----:B-1----:R-:W-:Y:S02]  /*9040*/  FADD.FTZ R18, R15, R38 ;  /* 0x000000260f127221 */ /* 0x002fe40000010000 */
[----:B------:R-:W1:Y:S01]  /*9050*/  SHFL.BFLY PT, R9, R26, 0x1, 0x1f ;  /* 0x0c201f001a097f89 */ /* 0x000e6200000e0000 */
[----:B0-----:R-:W-:-:S03]  /*9060*/  FADD.FTZ R20, R20, R39 ;  /* 0x0000002714147221 */ /* 0x001fc60000010000 */
[----:B------:R-:W0:Y:S01]  /*9070*/  SHFL.BFLY PT, R11, R4, 0x1, 0x1f ;  /* 0x0c201f00040b7f89 */ /* 0x000e2200000e0000 */
[----:B--2---:R-:W-:-:S03]  /*9080*/  FADD.FTZ R45, R16, R31 ;  /* 0x0000001f102d7221 */ /* 0x004fc60000010000 */
[----:B------:R-:W2:Y:S01]  /*9090*/  SHFL.BFLY PT, R13, R28, 0x1, 0x1f ;  /* 0x0c201f001c0d7f89 */ /* 0x000ea200000e0000 */
[----:B------:R-:W-:-:S03]  /*90a0*/  SHF.R.S32.HI R31, RZ, 0x2, R51 ;  /* 0x00000002ff1f7819 */ /* 0x000fc60000011433 */
[----:B------:R-:W2:Y:S01]  /*90b0*/  SHFL.BFLY PT, R15, R6, 0x1, 0x1f ;  /* 0x0c201f00060f7f89 */ /* 0x000ea200000e0000 */
[----:B---3--:R-:W-:Y:S02]  /*90c0*/  FADD.FTZ R0, R0, R3 ;  /* 0x0000000300007221 */ /* 0x008fe40000010000 */
[----:B------:R-:W-:Y:S01]  /*90d0*/  IMAD R52, R52, 0x80, R31 ;  /* 0x0000008034347824 */ /* 0x000fe200078e021f */
[----:B------:R-:W3:Y:S01]  /*90e0*/  SHFL.BFLY PT, R17, R30, 0x1, 0x1f ;  /* 0x0c201f001e117f89 */ /* 0x000ee200000e0000 */
[----:B----4-:R-:W-:-:S03]  /*90f0*/  FADD.FTZ R29, R24, R5 ;  /* 0x00000005181d7221 */ /* 0x010fc60000010000 */
[----:B------:R-:W4:Y:S01]  /*9100*/  SHFL.BFLY PT, R19, R8, 0x1, 0x1f ;  /* 0x0c201f0008137f89 */ /* 0x000f2200000e0000 */
[----:B-----5:R-:W-:-:S03]  /*9110*/  FADD.FTZ R34, R2, R7 ;  /* 0x0000000702227221 */ /* 0x020fc60000010000 */
[----:B------:R-:W5:Y:S01]  /*9120*/  SHFL.BFLY PT, R21, R32, 0x1, 0x1f ;  /* 0x0c201f0020157f89 */ /* 0x000f6200000e0000 */
[----:B-1----:R-:W-:-:S03]  /*9130*/  FADD.FTZ R35, R26, R9 ;  /* 0x000000091a237221 */ /* 0x002fc60000010000 */
[----:B------:R-:W1:Y:S01]  /*9140*/  SHFL.BFLY PT, R23, R10, 0x1, 0x1f ;  /* 0x0c201f000a177f89 */ /* 0x000e6200000e0000 */
[----:B0-----:R-:W-:-:S03]  /*9150*/  FADD.FTZ R36, R4, R11 ;  /* 0x0000000b04247221 */ /* 0x001fc60000010000 */
[----:B------:R-:W0:Y:S01]  /*9160*/  SHFL.BFLY PT, R25, R12, 0x1, 0x1f ;  /* 0x0c201f000c197f89 */ /* 0x000e2200000e0000 */
[----:B--2---:R-:W-:-:S03]  /*9170*/  FADD.FTZ R37, R28, R13 ;  /* 0x0000000d1c257221 */ /* 0x004fc60000010000 */
[----:B------:R-:W2:Y:S01]  /*9180*/  SHFL.BFLY PT, R27, R14, 0x1, 0x1f ;  /* 0x0c201f000e1b7f89 */ /* 0x000ea200000e0000 */
[----:B------:R-:W-:-:S03]  /*9190*/  FADD.FTZ R38, R6, R15 ;  /* 0x0000000f06267221 */ /* 0x000fc60000010000 */
[----:B------:R-:W2:Y:S01]  /*91a0*/  SHFL.BFLY PT, R33, R18, 0x1, 0x1f ;  /* 0x0c201f0012217f89 */ /* 0x000ea200000e0000 */
[----:B---3--:R-:W-:-:S03]  /*91b0*/  FADD.FTZ R39, R30, R17 ;  /* 0x000000111e277221 */ /* 0x008fc60000010000 */
[----:B------:R-:W3:Y:S01]  /*91c0*/  SHFL.BFLY PT, R47, R20, 0x1, 0x1f ;  /* 0x0c201f00142f7f89 */ /* 0x000ee200000e0000 */
[----:B----4-:R-:W-:-:S03]  /*91d0*/  FADD.FTZ R40, R8, R19 ;  /* 0x0000001308287221 */ /* 0x010fc60000010000 */
[----:B------:R-:W-:Y:S01]  /*91e0*/  BAR.SYNC.DEFER_BLOCKING 0x0 ;  /* 0x0000000000007b1d */ /* 0x000fe20000010000 */
[----:B-----5:R-:W-:Y:S02]  /*91f0*/  FADD.FTZ R41, R32, R21 ;  /* 0x0000001520297221 */ /* 0x020fe40000010000 */
[----:B-1----:R-:W-:Y:S02]  /*9200*/  FADD.FTZ R42, R10, R23 ;  /* 0x000000170a2a7221 */ /* 0x002fe40000010000 */
[----:B0-----:R-:W-:Y:S02]  /*9210*/  FADD.FTZ R43, R12, R25 ;  /* 0x000000190c2b7221 */ /* 0x001fe40000010000 */
[----:B--2---:R-:W-:Y:S02]  /*9220*/  FADD.FTZ R44, R14, R27 ;  /* 0x0000001b0e2c7221 */ /* 0x004fe40000010000 */
        /* <DEDUP_REMOVED lines=19> */
.L_x_13837:
[----:B------:R-:W-:Y:S05]  /*9360*/  BSYNC B0 ;  /* 0x0000000000007941 */ /* 0x000fea0003800000 */
.L_x_13836:
        /* <DEDUP_REMOVED lines=35> */
.L_x_13839:
[----:B------:R-:W-:Y:S05]  /*95a0*/  BSYNC B0 ;  /* 0x0000000000007941 */ /* 0x000fea0003800000 */
.L_x_13838:
        /* <DEDUP_REMOVED lines=19> */
.L_x_13841:
[----:B------:R-:W-:Y:S05]  /*96e0*/  BSYNC B0 ;  /* 0x0000000000007941 */ /* 0x000fea0003800000 */
.L_x_13840:
        /* <DEDUP_REMOVED lines=36> */
.L_x_13843:
[----:B------:R-:W-:Y:S05]  /*9930*/  BSYNC B0 ;  /* 0x0000000000007941 */ /* 0x000fea0003800000 */
.L_x_13842:
[----:B------:R-:W-:Y:S06]  /*9940*/  BAR.SYNC.DEFER_BLOCKING 0x0 ;  /* 0x0000000000007b1d */ /* 0x000fec0000010000 */
[----:B------:R-:W-:Y:S05]  /*9950*/  @P3 EXIT ;  /* 0x000000000000394d */ /* 0x000fea0003800000 */
[----:B------:R-:W-:Y:S05]  /*9960*/  @P2 EXIT ;  /* 0x000000000000294d */ /* 0x000fea0003800000 */
[----:B------:R-:W2:Y:S01]  /*9970*/  S2UR UR4, SR_CTAID.Y ;  /* 0x00000000000479c3 */ /* 0x000ea20000002600 */
[----:B------:R-:W-:Y:S01]  /*9980*/  ULDC UR6, c[0x0][0xc] ;  /* 0x0000030000067ab9 */ /* 0x000fe20000000800 */
[C---:B------:R-:W-:Y:S02]  /*9990*/  IADD3 R2, R31.reuse, 0x8, RZ ;  /* 0x000000081f027810 */ /* 0x040fe40007ffe0ff */
[----:B------:R-:W-:-:S02]  /*99a0*/  IADD3 R6, R31, 0x10, RZ ;  /* 0x000000101f067810 */ /* 0x000fc40007ffe0ff */
[C---:B------:R-:W-:Y:S02]  /*99b0*/  IADD3 R7, R31.reuse, 0x18, RZ ;  /* 0x000000181f077810 */ /* 0x040fe40007ffe0ff */
[----:B------:R-:W3:Y:S01]  /*99c0*/  S2UR UR5, SR_CTAID.X ;  /* 0x00000000000579c3 */ /* 0x000ee20000002500 */
[C---:B------:R-:W-:Y:S02]  /*99d0*/  IADD3 R15, R31.reuse, 0x38, RZ ;  /* 0x000000381f0f7810 */ /* 0x040fe40007ffe0ff */
[C---:B------:R-:W-:Y:S02]  /*99e0*/  IADD3 R19, R31.reuse, 0x48, RZ ;  /* 0x000000481f137810 */ /* 0x040fe40007ffe0ff */
[----:B------:R-:W-:Y:S02]  /*99f0*/  IADD3 R25, R31, 0x60, RZ ;  /* 0x000000601f197810 */ /* 0x000fe40007ffe0ff */
[----:B01----:R-:W-:Y:S01]  /*9a00*/  F2FP.BF16.PACK_AB R0, R29, R0 ;  /* 0x000000001d00723e */ /* 0x003fe200000010ff */
[----:B------:R-:W0:Y:S01]  /*9a10*/  S2UR UR7, SR_CTAID.Z ;  /* 0x00000000000779c3 */ /* 0x000e220000002700 */
[----:B------:R-:W-:-:S02]  /*9a20*/  F2FP.BF16.PACK_AB R34, R35, R34 ;  /* 0x000000222322723e */ /* 0x000fc400000010ff */
[----:B------:R-:W-:Y:S02]  /*9a30*/  PRMT R35, R0, 0x7632, R35 ;  /* 0x0000763200237816 */ /* 0x000fe40000000023 */
[----:B------:R-:W-:Y:S02]  /*9a40*/  IADD3 R30, R31, 0x70, RZ ;  /* 0x000000701f1e7810 */ /* 0x000fe40007ffe0ff */
[----:B------:R-:W-:Y:S01]  /*9a50*/  F2FP.BF16.PACK_AB R36, R37, R36 ;  /* 0x000000242524723e */ /* 0x000fe200000010ff */
[----:B--2---:R-:W-:Y:S01]  /*9a60*/  UIMAD UR4, UR4, UR6, URZ ;  /* 0x00000006040472a4 */ /* 0x004fe2000f8e023f */
[----:B------:R-:W-:Y:S02]  /*9a70*/  F2FP.BF16.PACK_AB R38, R39, R38 ;  /* 0x000000262726723e */ /* 0x000fe400000010ff */
[----:B------:R-:W-:Y:S01]  /*9a80*/  ULDC UR6, c[0x0][0x14] ;  /* 0x0000050000067ab9 */ /* 0x000fe20000000800 */
[----:B------:R-:W-:Y:S02]  /*9a90*/  F2FP.BF16.PACK_AB R40, R41, R40 ;  /* 0x000000282928723e */ /* 0x000fe400000010ff */
[----:B------:R-:W-:Y:S01]  /*9aa0*/  F2FP.BF16.PACK_AB R42, R43, R42 ;  /* 0x0000002a2b2a723e */ /* 0x000fe200000010ff */
[----:B---3--:R-:W-:Y:S01]  /*9ab0*/  UIMAD UR5, UR5, UR6, URZ ;  /* 0x00000006050572a4 */ /* 0x008fe2000f8e023f */
[----:B------:R-:W-:Y:S01]  /*9ac0*/  F2FP.BF16.PACK_AB R44, R45, R44 ;  /* 0x0000002c2d2c723e */ /* 0x000fe200000010ff */
[----:B------:R-:W-:Y:S01]  /*9ad0*/  UIMAD UR6, UR4, UR6, URZ ;  /* 0x00000006040672a4 */ /* 0x000fe2000f8e023f */
[----:B------:R-:W-:Y:S01]  /*9ae0*/  F2FP.BF16.PACK_AB R46, R47, R46 ;  /* 0x0000002e2f2e723e */ /* 0x000fe200000010ff */
[----:B------:R-:W-:-:S02]  /*9af0*/  USHF.L.U32 UR5, UR5, 0x7, URZ ;  /* 0x0000000705057899 */ /* 0x000fc4000800063f */
[----:B------:R-:W-:Y:S02]  /*9b00*/  USHF.L.U32 UR6, UR6, 0x7, URZ ;  /* 0x0000000706067899 */ /* 0x000fe4000800063f */
[----:B0-----:R-:W-:Y:S02]  /*9b10*/  USHF.L.U32 UR4, UR7, 0x7, URZ ;  /* 0x0000000707047899 */ /* 0x001fe4000800063f */
[----:B------:R-:W-:Y:S02]  /*9b20*/  USHF.R.S32.HI UR8, URZ, 0x1f, UR5 ;  /* 0x0000001f3f087899 */ /* 0x000fe40008011405 */
[----:B------:R-:W-:Y:S02]  /*9b30*/  USHF.R.S32.HI UR7, URZ, 0x1f, UR4 ;  /* 0x0000001f3f077899 */ /* 0x000fe40008011404 */
[----:B------:R-:W-:Y:S02]  /*9b40*/  USHF.R.S32.HI UR9, URZ, 0x1f, UR6 ;  /* 0x0000001f3f097899 */ /* 0x000fe40008011406 */
[----:B------:R-:W-:-:S04]  /*9b50*/  UIADD3 UR4, UP0, UP1, UR6, UR5, UR4 ;  /* 0x0000000506047290 */ /* 0x000fc8000f91e004 */
[----:B------:R-:W-:Y:S02]  /*9b60*/  UIADD3.X UR7, UR9, UR8, UR7, UP0, UP1 ;  /* 0x0000000809077290 */ /* 0x000fe400087e2407 */
[C---:B------:R-:W-:Y:S02]  /*9b70*/  IADD3 R3, P1, R2.reuse, UR4, RZ ;  /* 0x0000000402037c10 */ /* 0x040fe4000ff3e0ff */
[C---:B------:R-:W-:Y:S02]  /*9b80*/  IADD3 R5, P0, R31.reuse, UR4, RZ ;  /* 0x000000041f057c10 */ /* 0x040fe4000ff1e0ff */
[----:B------:R-:W-:Y:S02]  /*9b90*/  LEA.HI.X.SX32 R8, R2, UR7, 0x1, P1 ;  /* 0x0000000702087c11 */ /* 0x000fe400088f0eff */
[----:B------:R-:W-:Y:S02]  /*9ba0*/  LEA.HI.X.SX32 R10, R31, UR7, 0x1, P0 ;  /* 0x000000071f0a7c11 */ /* 0x000fe400080f0eff */
[----:B------:R-:W-:-:S02]  /*9bb0*/  LEA R2, P1, R3, c[0x0][0x160], 0x1 ;  /* 0x0000580003027a11 */ /* 0x000fc400078208ff */
[----:B------:R-:W-:Y:S02]  /*9bc0*/  LEA R4, P0, R5, c[0x0][0x160], 0x1 ;  /* 0x0000580005047a11 */ /* 0x000fe400078008ff */
[C---:B------:R-:W-:Y:S02]  /*9bd0*/  IADD3 R11, P2, R6.reuse, UR4, RZ ;  /* 0x00000004060b7c10 */ /* 0x040fe4000ff5e0ff */
[----:B------:R-:W-:Y:S02]  /*9be0*/  LEA.HI.X R3, R3, c[0x0][0x164], R8, 0x1, P1 ;  /* 0x0000590003037a11 */ /* 0x000fe400008f0c08 */
[----:B------:R-:W-:Y:S02]  /*9bf0*/  LEA.HI.X R5, R5, c[0x0][0x164], R10, 0x1, P0 ;  /* 0x0000590005057a11 */ /* 0x000fe400000f0c0a */
[----:B------:R-:W-:Y:S02]  /*9c00*/  IADD3 R9, P1, R7, UR4, RZ ;  /* 0x0000000407097c10 */ /* 0x000fe4000ff3e0ff */
[----:B------:R-:W-:Y:S01]  /*9c10*/  LEA.HI.X.SX32 R14, R6, UR7, 0x1, P2 ;  /* 0x00000007060e7c11 */ /* 0x000fe200090f0eff */
[----:B------:R-:W-:Y:S01]  /*9c20*/  STG.E.U16 [R4.64], R0 ;  /* 0x0000000004007986 */ /* 0x000fe2000c10150a */
[----:B------:R-:W-:-:S02]  /*9c30*/  LEA R6, P0, R11, c[0x0][0x160], 0x1 ;  /* 0x000058000b067a11 */ /* 0x000fc400078008ff */
[----:B------:R-:W-:Y:S01]  /*9c40*/  IADD3 R10, R31, 0x20, RZ ;  /* 0x000000201f0a7810 */ /* 0x000fe20007ffe0ff */
[----:B------:R0:W-:Y:S01]  /*9c50*/  STG.E.U16 [R2.64], R35 ;  /* 0x0000002302007986 */ /* 0x0001e2000c10150a */
        /* <DEDUP_REMOVED lines=12> */
[----:B------:R-:W-:-:S02]  /*9d20*/  LEA.HI.X R11, R17, c[0x0][0x164], R18, 0x1, P0 ;  /* 0x00005900110b7a11 */ /* 0x000fc400000f0c12 */
[----:B------:R-:W-:Y:S02]  /*9d30*/  LEA R12, P1, R13, c[0x0][0x160], 0x1 ;  /* 0x000058000d0c7a11 */ /* 0x000fe400078208ff */
[C---:B------:R-:W-:Y:S02]  /*9d40*/  IADD3 R21, P0, R14.reuse, UR4, RZ ;  /* 0x000000040e157c10 */ /* 0x040fe4000ff1e0ff */
[----:B------:R-:W-:Y:S02]  /*9d50*/  IADD3 R17, P2, R15, UR4, RZ ;  /* 0x000000040f117c10 */ /* 0x000fe4000ff5e0ff */
[----:B------:R-:W-:Y:S02]  /*9d60*/  IADD3 R18, R31, 0x40, RZ ;  /* 0x000000401f127810 */ /* 0x000fe40007ffe0ff */
[----:B------:R-:W-:Y:S02]  /*9d70*/  LEA.HI.X R13, R13, c[0x0][0x164], R16, 0x1, P1 ;  /* 0x000059000d0d7a11 */ /* 0x000fe400008f0c10 */
[----:B------:R-:W-:-:S02]  /*9d80*/  LEA.HI.X.SX32 R22, R14, UR7, 0x1, P0 ;  /* 0x000000070e167c11 */ /* 0x000fc400080f0eff */
[----:B------:R-:W-:Y:S02]  /*9d90*/  LEA.HI.X.SX32 R20, R15, UR7, 0x1, P2 ;  /* 0x000000070f147c11 */ /* 0x000fe400090f0eff */
[----:B------:R-:W-:Y:S02]  /*9da0*/  LEA R14, P0, R21, c[0x0][0x160], 0x1 ;  /* 0x00005800150e7a11 */ /* 0x000fe400078008ff */
[----:B------:R-:W-:Y:S02]  /*9db0*/  LEA R16, P1, R17, c[0x0][0x160], 0x1 ;  /* 0x0000580011107a11 */ /* 0x000fe400078208ff */
        /* <DEDUP_REMOVED lines=16> */
[----:B------:R-:W-:Y:S02]  /*9ec0*/  IADD3 R27, P2, R25, UR4, RZ ;  /* 0x00000004191b7c10 */ /* 0x000fe4000ff5e0ff */
[----:B------:R-:W-:Y:S02]  /*9ed0*/  LEA.HI.X.SX32 R33, R23, UR7, 0x1, P1 ;  /* 0x0000000717217c11 */ /* 0x000fe400088f0eff */
[----:B------:R-:W-:Y:S02]  /*9ee0*/  LEA R24, P1, R28, c[0x0][0x160], 0x1 ;  /* 0x000058001c187a11 */ /* 0x000fe400078208ff */
[----:B------:R-:W-:Y:S02]  /*9ef0*/  LEA.HI.X R23, R26, c[0x0][0x164], R49, 0x1, P0 ;  /* 0x000059001a177a11 */ /* 0x000fe400000f0c31 */
[----:B------:R-:W-:-:S02]  /*9f00*/  LEA.HI.X.SX32 R32, R25, UR7, 0x1, P2 ;  /* 0x0000000719207c11 */ /* 0x000fc400090f0eff */
[----:B------:R-:W-:Y:S02]  /*9f10*/  LEA R26, P0, R27, c[0x0][0x160], 0x1 ;  /* 0x000058001b1a7a11 */ /* 0x000fe400078008ff */
[----:B------:R-:W-:Y:S02]  /*9f20*/  LEA.HI.X R25, R28, c[0x0][0x164], R33, 0x1, P1 ;  /* 0x000059001c197a11 */ /* 0x000fe400008f0c21 */
[C---:B------:R-:W-:Y:S02]  /*9f30*/  IADD3 R28, R31.reuse, 0x68, RZ ;  /* 0x000000681f1c7810 */ /* 0x040fe40007ffe0ff */
[----:B------:R-:W-:Y:S02]  /*9f40*/  IADD3 R31, R31, 0x78, RZ ;  /* 0x000000781f1f7810 */ /* 0x000fe40007ffe0ff */
[----:B------:R-:W-:Y:S02]  /*9f50*/  LEA.HI.X R27, R27, c[0x0][0x164], R32, 0x1, P0 ;  /* 0x000059001b1b7a11 */ /* 0x000fe400000f0c20 */
[----:B0-----:R-:W-:-:S02]  /*9f60*/  PRMT R3, R34, 0x7632, R3 ;  /* 0x0000763222037816 */ /* 0x001fc40000000003 */
[----:B------:R-:W-:Y:S02]  /*9f70*/  IADD3 R51, P0, R28, UR4, RZ ;  /* 0x000000041c337c10 */ /* 0x000fe4000ff1e0ff */
[----:B------:R-:W-:Y:S01]  /*9f80*/  IADD3 R49, P1, R30, UR4, RZ ;  /* 0x000000041e317c10 */ /* 0x000fe2000ff3e0ff */
[----:B------:R-:W-:Y:S01]  /*9f90*/  STG.E.U16 [R8.64], R3 ;  /* 0x0000000308007986 */ /* 0x000fe2000c10150a */
[----:B------:R-:W-:Y:S02]  /*9fa0*/  PRMT R5, R36, 0x7632, R5 ;  /* 0x0000763224057816 */ /* 0x000fe40000000005 */
[----:B------:R-:W-:Y:S01]  /*9fb0*/  IADD3 R33, P2, R31, UR4, RZ ;  /* 0x000000041f217c10 */ /* 0x000fe2000ff5e0ff */
[----:B------:R-:W-:Y:S01]  /*9fc0*/  STG.E.U16 [R10.64], R36 ;  /* 0x000000240a007986 */ /* 0x000fe2000c10150a */
[----:B------:R-:W-:Y:S02]  /*9fd0*/  PRMT R0, R38, 0x7632, R0 ;  /* 0x0000763226007816 */ /* 0x000fe40000000000 */
[----:B------:R-:W-:Y:S01]  /*9fe0*/  LEA.HI.X.SX32 R52, R28, UR7, 0x1, P0 ;  /* 0x000000071c347c11 */ /* 0x000fe200080f0eff */
[----:B------:R0:W-:Y:S01]  /*9ff0*/  STG.E.U16 [R12.64], R5 ;  /* 0x000000050c007986 */ /* 0x0001e2000c10150a */
[----:B------:R-:W-:-:S02]  /*a000*/  LEA.HI.X.SX32 R50, R30, UR7, 0x1, P1 ;  /* 0x000000071e327c11 */ /* 0x000fc400088f0eff */
[----:B------:R-:W-:Y:S01]  /*a010*/  LEA R28, P0, R51, c[0x0][0x160], 0x1 ;  /* 0x00005800331c7a11 */ /* 0x000fe200078008ff */
[----:B------:R1:W-:Y:S01]  /*a020*/  STG.E.U16 [R14.64], R38 ;  /* 0x000000260e007986 */ /* 0x0003e2000c10150a */
[----:B------:R-:W-:Y:S02]  /*a030*/  PRMT R2, R40, 0x7632, R2 ;  /* 0x0000763228027816 */ /* 0x000fe40000000002 */
[----:B------:R-:W-:Y:S01]  /*a040*/  LEA R30, P1, R49, c[0x0][0x160], 0x1 ;  /* 0x00005800311e7a11 */ /* 0x000fe200078208ff */
[----:B------:R2:W-:Y:S01]  /*a050*/  STG.E.U16 [R16.64], R0 ;  /* 0x0000000010007986 */ /* 0x0005e2000c10150a */
[----:B------:R-:W-:Y:S02]  /*a060*/  LEA.HI.X.SX32 R48, R31, UR7, 0x1, P2 ;  /* 0x000000071f307c11 */ /* 0x000fe400090f0eff */
[----:B------:R-:W-:Y:S01]  /*a070*/  LEA R32, P2, R33, c[0x0][0x160], 0x1 ;  /* 0x0000580021207a11 */ /* 0x000fe200078408ff */
[----:B------:R-:W-:Y:S01]  /*a080*/  STG.E.U16 [R18.64], R40 ;  /* 0x0000002812007986 */ /* 0x000fe2000c10150a */
[----:B0-----:R-:W-:-:S02]  /*a090*/  PRMT R12, R42, 0x7632, R12 ;  /* 0x000076322a0c7816 */ /* 0x001fc4000000000c */
[----:B------:R-:W-:Y:S01]  /*a0a0*/  LEA.HI.X R29, R51, c[0x0][0x164], R52, 0x1, P0 ;  /* 0x00005900331d7a11 */ /* 0x000fe200000f0c34 */
[----:B------:R-:W-:Y:S01]  /*a0b0*/  STG.E.U16 [R20.64], R2 ;  /* 0x0000000214007986 */ /* 0x000fe2000c10150a */
[----:B-1----:R-:W-:Y:S02]  /*a0c0*/  PRMT R14, R44, 0x7632, R14 ;  /* 0x000076322c0e7816 */ /* 0x002fe4000000000e */
[----:B------:R-:W-:Y:S01]  /*a0d0*/  LEA.HI.X R31, R49, c[0x0][0x164], R50, 0x1, P1 ;  /* 0x00005900311f7a11 */ /* 0x000fe200008f0c32 */
[----:B------:R-:W-:Y:S01]  /*a0e0*/  STG.E.U16 [R22.64], R42 ;  /* 0x0000002a16007986 */ /* 0x000fe2000c10150a */
[----:B------:R-:W-:Y:S02]  /*a0f0*/  LEA.HI.X R33, R33, c[0x0][0x164], R48, 0x1, P2 ;  /* 0x0000590021217a11 */ /* 0x000fe400010f0c30 */
[----:B--2---:R-:W-:Y:S01]  /*a100*/  PRMT R16, R46, 0x7632, R16 ;  /* 0x000076322e107816 */ /* 0x004fe20000000010 */
[----:B------:R-:W-:Y:S04]  /*a110*/  STG.E.U16 [R24.64], R12 ;  /* 0x0000000c18007986 */ /* 0x000fe8000c10150a */
[----:B------:R-:W-:Y:S04]  /*a120*/  STG.E.U16 [R26.64], R44 ;  /* 0x0000002c1a007986 */ /* 0x000fe8000c10150a */
[----:B------:R-:W-:Y:S04]  /*a130*/  STG.E.U16 [R28.64], R14 ;  /* 0x0000000e1c007986 */ /* 0x000fe8000c10150a */
[----:B------:R-:W-:Y:S04]  /*a140*/  STG.E.U16 [R30.64], R46 ;  /* 0x0000002e1e007986 */ /* 0x000fe8000c10150a */
[----:B------:R-:W-:Y:S01]  /*a150*/  STG.E.U16 [R32.64], R16 ;  /* 0x0000001020007986 */ /* 0x000fe2000c10150a */
[----:B------:R-:W-:Y:S05]  /*a160*/  EXIT ;  /* 0x000000000000794d */ /* 0x000fea0003800000 */
.L_x_13844:
        /* <DEDUP_REMOVED lines=9> */
.L_x_23934:


//--------------------- .text._ZN4vllm25paged_attention_v1_kernelI13__nv_bfloat16S1_Li120ELi32ELi128ELNS_18Fp8KVCacheDataTypeE0ELb1EEEvPT_PKS3_PKT0_S9_ifPKiSB_iPKfiiiSD_SD_iiiii --------------------------
	.section	.text._ZN4vllm25paged_attention_v1_kernelI13__nv_bfloat16S1_Li120ELi32ELi128ELNS_18Fp8KVCacheDataTypeE0ELb1EEEvPT_PKS3_PKT0_S9_ifPKiSB_iPKfiiiSD_SD_iiiii,"ax",@progbits
	.sectioninfo	@"SHI_REGISTERS=165"
	.align	128
        .global         _ZN4vllm25paged_attention_v1_kernelI13__nv_bfloat16S1_Li120ELi32ELi128ELNS_18Fp8KVCacheDataTypeE0ELb1EEEvPT_PKS3_PKT0_S9_ifPKiSB_iPKfiiiSD_SD_iiiii
        .type           _ZN4vllm25paged_attention_v1_kernelI13__nv_bfloat16S1_Li120ELi32ELi128ELNS_18Fp8KVCacheDataTypeE0ELb1EEEvPT_PKS3_PKT0_S9_ifPKiSB_iPKfiiiSD_SD_iiiii,@function
        .size           _ZN4vllm25paged_attention_v1_kernelI13__nv_bfloat16S1_Li120ELi32ELi128ELNS_18Fp8KVCacheDataTypeE0ELb1EEEvPT_PKS3_PKT0_S9_ifPKiSB_iPKfiiiSD_SD_iiiii,(.L_x_23935 - _ZN4vllm25paged_attention_v1_kernelI13__nv_bfloat16S1_Li120ELi32ELi128ELNS_18Fp8KVCacheDataTypeE0ELb1EEEvPT_PKS3_PKT0_S9_ifPKiSB_iPKfiiiSD_SD_iiiii)
        .other          _ZN4vllm25paged_attention_v1_kernelI13__nv_bfloat16S1_Li120ELi32ELi128ELNS_18Fp8KVCacheDataTypeE0ELb1EEEvPT_PKS3_PKT0_S9_ifPKiSB_iPKfiiiSD_SD_iiiii,@"STO_CUDA_ENTRY STV_DEFAULT"
_ZN4vllm25paged_attention_v1_kernelI13__nv_bfloat16S1_Li120ELi32ELi128ELNS_18Fp8KVCacheDataTypeE0ELb1EEEvPT_PKS3_PKT0_S9_ifPKiSB_iPKfiiiSD_SD_iiiii:
.text._ZN4vllm25paged_attention_v1_kernelI13__nv_bfloat16S1_Li120ELi32ELi128ELNS_18Fp8KVCacheDataTypeE0ELb1EEEvPT_PKS3_PKT0_S9_ifPKiSB_iPKfiiiSD_SD_iiiii:
        /* <DEDUP_REMOVED lines=93> */
.L_x_13849:
        /* <DEDUP_REMOVED lines=15> */
.L_x_13848:
[----:B------:R-:W-:Y:S05]  /*06c0*/  BSYNC B1 ;  /* 0x0000000000017941 */ /* 0x000fea0003800000 */
.L_x_13847:
        /* <DEDUP_REMOVED lines=10> */
.L_x_13850:
        /* <DEDUP_REMOVED lines=28> */
.L_x_13846:
[----:B------:R-:W-:Y:S05]  /*0930*/  BSYNC B0 ;  /* 0x0000000000007941 */ /* 0x000fea0003800000 */
.L_x_13845:
        /* <DEDUP_REMOVED lines=47> */
[----:B------:R-:W-:Y:S01]  /*0c30*/  IMAD R0, R53, c[0x0][0x1b0], RZ ;  /* 0x00006c0035007a24 */ /* 0x000fe200078e02ff */
[----:B------:R-:W-:Y:S01]  /*0c40*/  IADD3 R137, R47, -c[0x0][0x1cc], RZ ;  /* 0x800073002f897a10 */ /* 0x000fe20007ffe0ff */
[----:B------:R-:W-:Y:S01]  /*0c50*/  IMAD.SHL.U32 R3, R51, 0x8, RZ ;  /* 0x0000000833037824 */ /* 0x000fe200078e00ff */
[----:B------:R-:W1:Y:S01]  /*0c60*/  LDS.128 R8, [0x20] ;  /* 0x00002000ff087984 */ /* 0x000e620000000c00 */
[----:B------:R-:W-:Y:S02]  /*0c70*/  IMAD.MOV.U32 R135, RZ, RZ, -0x800001 ;  /* 0xff7fffffff877424 */ /* 0x000fe400078e00ff */
[----:B------:R-:W-:Y:S01]  /*0c80*/  IMAD.MOV.U32 R139, RZ, RZ, R52 ;  /* 0x000000ffff8b7224 */ /* 0x000fe200078e0034 */
[----:B------:R-:W2:Y:S01]  /*0c90*/  LDS.128 R4, [RZ] ;  /* 0x00000000ff047984 */ /* 0x000ea20000000c00 */
[----:B------:R-:W-:Y:S02]  /*0ca0*/  SHF.R.S32.HI R17, RZ, 0x1f, R3 ;  /* 0x0000001fff117819 */ /* 0x000fe40000011403 */
[C---:B------:R-:W-:Y:S01]  /*0cb0*/  IADD3 R2, P0, R0.reuse, R3, RZ ;  /* 0x0000000300027210 */ /* 0x040fe20007f1e0ff */
[----:B------:R-:W3:Y:S03]  /*0cc0*/  LDS.128 R12, [0x30] ;  /* 0x00003000ff0c7984 */ /* 0x000ee60000000c00 */
[----:B------:R-:W-:Y:S01]  /*0cd0*/  LEA.HI.X.SX32 R3, R0, R17, 0x1, P0 ;  /* 0x0000001100037211 */ /* 0x000fe200000f0eff */
[----:B------:R-:W4:Y:S04]  /*0ce0*/  LDS.128 R20, [0x40] ;  /* 0x00004000ff147984 */ /* 0x000f280000000c00 */
[----:B------:R-:W5:Y:S04]  /*0cf0*/  LDS.128 R24, [0x50] ;  /* 0x00005000ff187984 */ /* 0x000f680000000c00 */
[----:B------:R-:W2:Y:S01]  /*0d00*/  LDS.128 R16, [0x60] ;  /* 0x00006000ff107984 */ /* 0x000ea20000000c00 */
[----:B0-----:R-:W-:-:S02]  /*0d10*/  PRMT R35, RZ, 0x5410, R60 ;  /* 0x00005410ff237816 */ /* 0x001fc4000000003c */
[----:B------:R-:W-:Y:S02]  /*0d20*/  PRMT R34, RZ, 0x7610, R60 ;  /* 0x00007610ff227816 */ /* 0x000fe4000000003c */
[--C-:B------:R-:W-:Y:S02]  /*0d30*/  PRMT R33, RZ, 0x5410, R61.reuse ;  /* 0x00005410ff217816 */ /* 0x100fe4000000003d */
[----:B------:R-:W-:Y:S02]  /*0d40*/  PRMT R32, RZ, 0x7610, R61 ;  /* 0x00007610ff207816 */ /* 0x000fe4000000003d */
[--C-:B------:R-:W-:Y:S02]  /*0d50*/  PRMT R31, RZ, 0x5410, R62.reuse ;  /* 0x00005410ff1f7816 */ /* 0x100fe4000000003e */
[----:B------:R-:W-:Y:S02]  /*0d60*/  PRMT R30, RZ, 0x7610, R62 ;  /* 0x00007610ff1e7816 */ /* 0x000fe4000000003e */
        /* <DEDUP_REMOVED lines=8> */
[--C-:B--2---:R-:W-:Y:S01]  /*0df0*/  PRMT R43, RZ, 0x5410, R4.reuse ;  /* 0x00005410ff2b7816 */ /* 0x104fe20000000004 */
[----:B------:R-:W0:Y:S01]  /*0e00*/  LDS.128 R8, [0x80] ;  /* 0x00008000ff087984 */ /* 0x000e220000000c00 */
        /* <DEDUP_REMOVED lines=27> */
[----:B------:R-:W3:Y:S01]  /*0fc0*/  LDS.128 R20, [0xa0] ;  /* 0x0000a000ff147984 */ /* 0x000ee20000000c00 */
[--C-:B-----5:R-:W-:Y:S02]  /*0fd0*/  PRMT R79, RZ, 0x5410, R24.reuse ;  /* 0x00005410ff4f7816 */ /* 0x120fe40000000018 */
[----:B------:R-:W-:Y:S02]  /*0fe0*/  PRMT R82, RZ, 0x7610, R24 ;  /* 0x00007610ff527816 */ /* 0x000fe40000000018 */
[----:B------:R-:W-:-:S02]  /*0ff0*/  PRMT R81, RZ, 0x5410, R25 ;  /* 0x00005410ff517816 */ /* 0x000fc40000000019 */
[----:B------:R-:W-:Y:S02]  /*1000*/  PRMT R84, RZ, 0x7610, R25 ;  /* 0x00007610ff547816 */ /* 0x000fe40000000019 */
        /* <DEDUP_REMOVED lines=31> */
[----:B------:R-:W5:Y:S01]  /*1200*/  LDS.128 R4, [0xd0] ;  /* 0x0000d000ff047984 */ /* 0x000f620000000c00 */
[--C-:B--2---:R-:W-:Y:S02]  /*1210*/  PRMT R111, RZ, 0x5410, R12.reuse ;  /* 0x00005410ff6f7816 */ /* 0x104fe4000000000c */
[----:B------:R-:W-:-:S02]  /*1220*/  PRMT R113, RZ, 0x7610, R12 ;  /* 0x00007610ff717816 */ /* 0x000fc4000000000c */
[--C-:B------:R-:W-:Y:S02]  /*1230*/  PRMT R12, RZ, 0x5410, R13.reuse ;  /* 0x00005410ff0c7816 */ /* 0x100fe4000000000d */
[----:B------:R-:W-:Y:S02]  /*1240*/  PRMT R114, RZ, 0x7610, R13 ;  /* 0x00007610ff727816 */ /* 0x000fe4000000000d */
[--C-:B------:R-:W-:Y:S02]  /*1250*/  PRMT R13, RZ, 0x5410, R14.reuse ;  /* 0x00005410ff0d7816 */ /* 0x100fe4000000000e */
[----:B------:R-:W-:Y:S02]  /*1260*/  PRMT R115, RZ, 0x7610, R14 ;  /* 0x00007610ff737816 */ /* 0x000fe4000000000e */
[--C-:B------:R-:W-:Y:S02]  /*1270*/  PRMT R14, RZ, 0x5410, R15.reuse ;  /* 0x00005410ff0e7816 */ /* 0x100fe4000000000f */
[----:B------:R-:W-:-:S02]  /*1280*/  PRMT R116, RZ, 0x7610, R15 ;  /* 0x00007610ff747816 */ /* 0x000fc4000000000f */
[--C-:B---3--:R-:W-:Y:S02]  /*1290*/  PRMT R15, RZ, 0x5410, R20.reuse ;  /* 0x00005410ff0f7816 */ /* 0x108fe40000000014 */
[----:B------:R-:W-:Y:S02]  /*12a0*/  PRMT R117, RZ, 0x7610, R20 ;  /* 0x00007610ff757816 */ /* 0x000fe40000000014 */
[--C-:B------:R-:W-:Y:S02]  /*12b0*/  PRMT R20, RZ, 0x5410, R21.reuse ;  /* 0x00005410ff147816 */ /* 0x100fe40000000015 */
[----:B------:R-:W-:Y:S02]  /*12c0*/  PRMT R118, RZ, 0x7610, R21 ;  /* 0x00007610ff767816 */ /* 0x000fe40000000015 */
[--C-:B------:R-:W-:Y:S02]  /*12d0*/  PRMT R21, RZ, 0x5410, R22.reuse ;  /* 0x00005410ff157816 */ /* 0x100fe40000000016 */
[----:B------:R-:W-:-:S02]  /*12e0*/  PRMT R119, RZ, 0x7610, R22 ;  /* 0x00007610ff777816 */ /* 0x000fc40000000016 */
[----:B------:R-:W-:Y:S02]  /*12f0*/  PRMT R22, RZ, 0x5410, R23 ;  /* 0x00005410ff167816 */ /* 0x000fe40000000017 */
[----:B----4-:R-:W-:Y:S02]  /*1300*/  PRMT R120, RZ, 0x5410, R24 ;  /* 0x00005410ff787816 */ /* 0x010fe40000000018 */
[----:B------:R-:W-:Y:S02]  /*1310*/  PRMT R121, RZ, 0x5410, R25 ;  /* 0x00005410ff797816 */ /* 0x000fe40000000019 */
[----:B------:R-:W-:Y:S02]  /*1320*/  PRMT R122, RZ, 0x5410, R26 ;  /* 0x00005410ff7a7816 */ /* 0x000fe4000000001a */
[----:B------:R-:W-:Y:S02]  /*1330*/  PRMT R123, RZ, 0x5410, R27 ;  /* 0x00005410ff7b7816 */ /* 0x000fe4000000001b */
[----:B0-----:R-:W-:-:S02]  /*1340*/  PRMT R124, RZ, 0x5410, R16 ;  /* 0x00005410ff7c7816 */ /* 0x001fc40000000010 */
[----:B------:R-:W-:Y:S02]  /*1350*/  PRMT R125, RZ, 0x5410, R17 ;  /* 0x00005410ff7d7816 */ /* 0x000fe40000000011 */
[----:B------:R-:W-:Y:S02]  /*1360*/  PRMT R126, RZ, 0x5410, R18 ;  /* 0x00005410ff7e7816 */ /* 0x000fe40000000012 */
[----:B------:R-:W-:Y:S02]  /*1370*/  PRMT R127, RZ, 0x5410, R19 ;  /* 0x00005410ff7f7816 */ /* 0x000fe40000000013 */
[----:B-1----:R-:W-:Y:S02]  /*1380*/  PRMT R145, RZ, 0x5410, R11 ;  /* 0x00005410ff917816 */ /* 0x002fe4000000000b */
        /* <DEDUP_REMOVED lines=9> */
[--C-:B-----5:R-:W-:Y:S02]  /*1420*/  PRMT R128, RZ, 0x5410, R4.reuse ;  /* 0x00005410ff807816 */ /* 0x120fe40000000004 */
        /* <DEDUP_REMOVED lines=14> */
.L_x_13856:
        /* <DEDUP_REMOVED lines=15> */
[----:B------:R-:W-:Y:S01]  /*1600*/  LOP3.LUT R6, R146, c[0x0][0x1d4], RZ, 0x3c, !PT ;  /* 0x0000750092067a12 */ /* 0x000fe200078e3cff */
[----:B------:R-:W-:Y:S01]  /*1610*/  IMAD.IADD R146, R51, 0x1, R146 ;  /* 0x0000000133927824 */ /* 0x000fe200078e0292 */
[----:B------:R-:W-:Y:S01]  /*1620*/  ISETP.NE.AND P1, PT, RZ, c[0x0][0x1d4], PT ;  /* 0x00007500ff007a0c */ /* 0x000fe20003f25270 */
[----:B------:R-:W0:Y:S01]  /*1630*/  F2I.FTZ.U32.TRUNC.NTZ R5, R5 ;  /* 0x0000000500057305 */ /* 0x000e22000021f000 */
[----:B------:R-:W-:-:S07]  /*1640*/  ISETP.GE.AND P2, PT, R6, RZ, PT ;  /* 0x000000ff0600720c */ /* 0x000fce0003f46270 */
[----:B------:R-:W-:-:S05]  /*1650*/  @P0 IADD3 R4, R4, 0x1, RZ ;  /* 0x0000000104040810 */ /* 0x000fca0007ffe0ff */
[----:B------:R-:W-:Y:S02]  /*1660*/  IMAD.MOV.U32 R8, RZ, RZ, R4 ;  /* 0x000000ffff087224 */ /* 0x000fe400078e0004 */
[----:B0-----:R-:W-:Y:S02]  /*1670*/  IMAD.MOV R4, RZ, RZ, -R5 ;  /* 0x000000ffff047224 */ /* 0x001fe400078e0a05 */
[----:B------:R-:W-:Y:S01]  /*1680*/  @!P2 IMAD.MOV R8, RZ, RZ, -R8 ;  /* 0x000000ffff08a224 */ /* 0x000fe200078e0a08 */
[----:B------:R-:W-:Y:S01]  /*1690*/  @!P1 LOP3.LUT R8, RZ, c[0x0][0x1d4], RZ, 0x33, !PT ;  /* 0x00007500ff089a12 */ /* 0x000fe200078e33ff */
[----:B------:R-:W-:Y:S02]  /*16a0*/  IMAD R7, R4, R9, RZ ;  /* 0x0000000904077224 */ /* 0x000fe400078e02ff */
[----:B------:R-:W-:Y:S02]  /*16b0*/  IMAD.MOV.U32 R4, RZ, RZ, RZ ;  /* 0x000000ffff047224 */ /* 0x000fe400078e00ff */
[----:B------:R-:W-:-:S02]  /*16c0*/  IMAD.IADD R6, R44, 0x1, R8 ;  /* 0x000000012c067824 */ /* 0x000fc400078e0208 */
[----:B------:R-:W-:-:S03]  /*16d0*/  IMAD.HI.U32 R4, R5, R7, R4 ;  /* 0x0000000705047227 */ /* 0x000fc600078e0004 */
[----:B------:R-:W-:Y:S02]  /*16e0*/  IABS R147, R6 ;  /* 0x0000000600937213 */ /* 0x000fe40000000000 */
[----:B------:R-:W-:-:S03]  /*16f0*/  ISETP.GE.AND P2, PT, R6, RZ, PT ;  /* 0x000000ff0600720c */ /* 0x000fc60003f46270 */
[----:B------:R-:W-:Y:S01]  /*1700*/  IMAD.MOV.U32 R5, RZ, RZ, R147 ;  /* 0x000000ffff057224 */ /* 0x000fe200078e0093 */
[----:B------:R-:W-:-:S03]  /*1710*/  LEA R147, R146, 0x110, 0x2 ;  /* 0x0000011092937811 */ /* 0x000fc600078e10ff */
        /* <DEDUP_REMOVED lines=8> */
[----:B------:R-:W-:-:S03]  /*17a0*/  ISETP.LE.AND P1, PT, R8, R137, PT ;  /* 0x000000890800720c */ /* 0x000fc60003f23270 */
[----:B------:R-:W-:Y:S01]  /*17b0*/  @!P2 IMAD.MOV R4, RZ, RZ, -R4 ;  /* 0x000000ffff04a224 */ /* 0x000fe200078e0a04 */
        /* <DEDUP_REMOVED lines=34> */
[----:B------:R-:W2:Y:S01]  /*19e0*/  LDG.E.CONSTANT R4, [R6.64+0x204] ;  /* 0x0002040a06047981 */ /* 0x000ea2000c1e9900 */
[----:B------:R-:W-:-:S03]  /*19f0*/  FFMA.FTZ R9, R42, R9, R160 ;  /* 0x000000092a097223 */ /* 0x000fc600000100a0 */
[----:B------:R-:W-:Y:S02]  /*1a00*/  FFMA.FTZ R160, R0, R8, R161 ;  /* 0x0000000800a07223 */ /* 0x000fe400000100a1 */
[----:B------:R-:W3:Y:S01]  /*1a10*/  LDG.E.CONSTANT R8, [R6.64+0x4] ;  /* 0x0000040a06087981 */ /* 0x000ee2000c1e9900 */
[----:B------:R-:W-:-:S05]  /*1a20*/  PRMT R159, RZ, 0x7610, R159 ;  /* 0x00007610ff9f7816 */ /* 0x000fca000000009f */
[----:B------:R-:W-:Y:S01]  /*1a30*/  FFMA.FTZ R9, R58, R159, R9 ;  /* 0x0000009f3a097223 */ /* 0x000fe20000010009 */
[--C-:B-----5:R-:W-:Y:S02]  /*1a40*/  PRMT R159, RZ, 0x5410, R5.reuse ;  /* 0x00005410ff9f7816 */ /* 0x120fe40000000005 */
[----:B------:R-:W-:-:S03]  /*1a50*/  PRMT R5, RZ, 0x7610, R5 ;  /* 0x00007610ff057816 */ /* 0x000fc60000000005 */
[----:B------:R-:W-:Y:S02]  /*1a60*/  FFMA.FTZ R160, R63, R159, R160 ;  /* 0x0000009f3fa07223 */ /* 0x000fe400000100a0 */
[----:B------:R-:W-:Y:S01]  /*1a70*/  FFMA.FTZ R159, R66, R5, R9 ;  /* 0x00000005429f7223 */ /* 0x000fe20000010009 */
[--C-:B------:R-:W-:Y:S01]  /*1a80*/  PRMT R5, RZ, 0x5410, R149.reuse ;  /* 0x00005410ff057816 */ /* 0x100fe20000000095 */
[----:B------:R-:W4:Y:S04]  /*1a90*/  LDG.E.CONSTANT R9, [R6.64+0x404] ;  /* 0x0004040a06097981 */ /* 0x000f28000c1e9900 */
[----:B------:R-:W-:Y:S02]  /*1aa0*/  FFMA.FTZ R160, R71, R5, R160 ;  /* 0x0000000547a07223 */ /* 0x000fe400000100a0 */
[----:B------:R-:W5:Y:S01]  /*1ab0*/  LDG.E.CONSTANT R5, [R6.64+0x604] ;  /* 0x0006040a06057981 */ /* 0x000f62000c1e9900 */
[----:B------:R-:W-:-:S05]  /*1ac0*/  PRMT R149, RZ, 0x7610, R149 ;  /* 0x00007610ff957816 */ /* 0x000fca0000000095 */
[----:B------:R-:W-:Y:S01]  /*1ad0*/  FFMA.FTZ R149, R74, R149, R159 ;  /* 0x000000954a957223 */ /* 0x000fe2000001009f */
[--C-:B------:R-:W-:Y:S02]  /*1ae0*/  PRMT R159, RZ, 0x5410, R158.reuse ;  /* 0x00005410ff9f7816 */ /* 0x100fe4000000009e */
[----:B------:R-:W-:-:S03]  /*1af0*/  PRMT R158, RZ, 0x7610, R158 ;  /* 0x00007610ff9e7816 */ /* 0x000fc6000000009e */
[----:B------:R-:W-:Y:S02]  /*1b00*/  FFMA.FTZ R160, R79, R159, R160 ;  /* 0x0000009f4fa07223 */ /* 0x000fe400000100a0 */
[----:B------:R-:W-:Y:S01]  /*1b10*/  FFMA.FTZ R158, R82, R158, R149 ;  /* 0x0000009e529e7223 */ /* 0x000fe20000010095 */
[--C-:B------:R-:W-:Y:S01]  /*1b20*/  PRMT R149, RZ, 0x5410, R157.reuse ;  /* 0x00005410ff957816 */ /* 0x100fe2000000009d */
[----:B------:R-:W5:Y:S01]  /*1b30*/  LDG.E.CONSTANT R159, [R6.64+0x1a04] ;  /* 0x001a040a069f7981 */ /* 0x000f62000c1e9900 */
[----:B------:R-:W-:-:S03]  /*1b40*/  PRMT R157, RZ, 0x7610, R157 ;  /* 0x00007610ff9d7816 */ /* 0x000fc6000000009d */
[----:B------:R-:W-:Y:S01]  /*1b50*/  FFMA.FTZ R160, R87, R149, R160 ;  /* 0x0000009557a07223 */ /* 0x000fe200000100a0 */
[----:B------:R-:W-:Y:S01]  /*1b60*/  PRMT R149, RZ, 0x5410, R156 ;  /* 0x00005410ff957816 */ /* 0x000fe2000000009c */
[----:B------:R-:W-:Y:S01]  /*1b70*/  FFMA.FTZ R157, R89, R157, R158 ;  /* 0x0000009d599d7223 */ /* 0x000fe2000001009e */
[----:B------:R-:W-:Y:S01]  /*1b80*/  PRMT R156, RZ, 0x7610, R156 ;  /* 0x00007610ff9c7816 */ /* 0x000fe2000000009c */
[----:B------:R-:W5:Y:S02]  /*1b90*/  LDG.E.CONSTANT R158, [R6.64+0x804] ;  /* 0x0008040a069e7981 */ /* 0x000f64000c1e9900 */
        /* <DEDUP_REMOVED lines=8> */
[----:B------:R-:W5:Y:S02]  /*1c20*/  LDG.E.CONSTANT R157, [R6.64+0xa04] ;  /* 0x000a040a069d7981 */ /* 0x000f64000c1e9900 */
[----:B------:R-:W-:Y:S01]  /*1c30*/  FFMA.FTZ R160, R111, R149, R160 ;  /* 0x000000956fa07223 */ /* 0x000fe200000100a0 */
[--C-:B------:R-:W-:Y:S01]  /*1c40*/  PRMT R149, RZ, 0x5410, R153.reuse ;  /* 0x00005410ff957816 */ /* 0x100fe20000000099 */
[----:B------:R-:W-:Y:S01]  /*1c50*/  FFMA.FTZ R154, R113, R154, R156 ;  /* 0x0000009a719a7223 */ /* 0x000fe2000001009c */
[----:B------:R-:W-:Y:S01]  /*1c60*/  PRMT R153, RZ, 0x7610, R153 ;  /* 0x00007610ff997816 */ /* 0x000fe20000000099 */
[----:B------:R-:W5:Y:S04]  /*1c70*/  LDG.E.CONSTANT R156, [R6.64+0xc04] ;  /* 0x000c040a069c7981 */ /* 0x000f68000c1e9900 */
[----:B------:R-:W-:Y:S01]  /*1c80*/  FFMA.FTZ R153, R117, R153, R154 ;  /* 0x0000009975997223 */ /* 0x000fe2000001009a */
[--C-:B------:R-:W-:Y:S01]  /*1c90*/  PRMT R154, RZ, 0x5410, R152.reuse ;  /* 0x00005410ff9a7816 */ /* 0x100fe20000000098 */
[----:B------:R-:W5:Y:S01]  /*1ca0*/  LDG.E.CONSTANT R155, [R6.64+0xe04] ;  /* 0x000e040a069b7981 */ /* 0x000f62000c1e9900 */
[----:B------:R-:W-:Y:S01]  /*1cb0*/  PRMT R152, RZ, 0x7610, R152 ;  /* 0x00007610ff987816 */ /* 0x000fe20000000098 */
[----:B------:R-:W-:-:S04]  /*1cc0*/  FFMA.FTZ R149, R15, R149, R160 ;  /* 0x000000950f957223 */ /* 0x000fc800000100a0 */
[----:B------:R-:W-:Y:S01]  /*1cd0*/  FFMA.FTZ R153, R24, R152, R153 ;  /* 0x0000009818997223 */ /* 0x000fe20000010099 */
[----:B------:R-:W-:Y:S01]  /*1ce0*/  PRMT R152, RZ, 0x5410, R151 ;  /* 0x00005410ff987816 */ /* 0x000fe20000000097 */
[----:B------:R-:W-:Y:S01]  /*1cf0*/  FFMA.FTZ R149, R120, R154, R149 ;  /* 0x0000009a78957223 */ /* 0x000fe20000010095 */
[----:B------:R-:W-:Y:S01]  /*1d00*/  PRMT R151, RZ, 0x7610, R151 ;  /* 0x00007610ff977816 */ /* 0x000fe20000000097 */
[----:B------:R-:W5:Y:S02]  /*1d10*/  LDG.E.CONSTANT R154, [R6.64+0x1004] ;  /* 0x0010040a069a7981 */ /* 0x000f64000c1e9900 */
[----:B------:R-:W-:Y:S02]  /*1d20*/  FFMA.FTZ R149, R124, R152, R149 ;  /* 0x000000987c957223 */ /* 0x000fe40000010095 */
[----:B------:R-:W-:Y:S01]  /*1d30*/  FFMA.FTZ R152, R16, R151, R153 ;  /* 0x0000009710987223 */ /* 0x000fe20000010099 */
[--C-:B------:R-:W-:Y:S01]  /*1d40*/  PRMT R151, RZ, 0x5410, R150.reuse ;  /* 0x00005410ff977816 */ /* 0x100fe20000000096 */
[----:B------:R-:W5:Y:S01]  /*1d50*/  LDG.E.CONSTANT R153, [R6.64+0x1204] ;  /* 0x0012040a06997981 */ /* 0x000f62000c1e9900 */
[----:B------:R-:W-:-:S03]  /*1d60*/  PRMT R150, RZ, 0x7610, R150 ;  /* 0x00007610ff967816 */ /* 0x000fc60000000096 */
[----:B------:R-:W-:Y:S02]  /*1d70*/  FFMA.FTZ R149, R128, R151, R149 ;  /* 0x0000009780957223 */ /* 0x000fe40000010095 */
[----:B------:R-:W-:Y:S01]  /*1d80*/  FFMA.FTZ R151, R129, R150, R152 ;  /* 0x0000009681977223 */ /* 0x000fe20000010098 */
[--C-:B------:R-:W-:Y:S01]  /*1d90*/  PRMT R150, RZ, 0x5410, R148.reuse ;  /* 0x00005410ff967816 */ /* 0x100fe20000000094 */
[----:B------:R-:W5:Y:S01]  /*1da0*/  LDG.E.CONSTANT R152, [R6.64+0x1404] ;  /* 0x0014040a06987981 */ /* 0x000f62000c1e9900 */
[----:B------:R-:W-:-:S05]  /*1db0*/  PRMT R148, RZ, 0x7610, R148 ;  /* 0x00007610ff947816 */ /* 0x000fca0000000094 */
[----:B------:R-:W-:Y:S02]  /*1dc0*/  FFMA.FTZ R148, R140, R148, R151 ;  /* 0x000000948c947223 */ /* 0x000fe40000010097 */
[----:B------:R-:W5:Y:S01]  /*1dd0*/  LDG.E.CONSTANT R151, [R6.64+0x1604] ;  /* 0x0016040a06977981 */ /* 0x000f62000c1e9900 */
[----:B------:R-:W-:-:S03]  /*1de0*/  FFMA.FTZ R149, R138, R150, R149 ;  /* 0x000000968a957223 */ /* 0x000fc60000010095 */
[----:B------:R-:W5:Y:S01]  /*1df0*/  LDG.E.CONSTANT R150, [R6.64+0x1804] ;  /* 0x0018040a06967981 */ /* 0x000f62000c1e9900 */
        /* <DEDUP_REMOVED lines=10> */
[----:B----4-:R-:W-:Y:S02]  /*1ea0*/  PRMT R4, RZ, 0x5410, R9 ;  /* 0x00005410ff047816 */ /* 0x010fe40000000009 */
[----:B-----5:R-:W-:-:S03]  /*1eb0*/  PRMT R8, RZ, 0x5410, R5 ;  /* 0x00005410ff087816 */ /* 0x020fc60000000005 */
[----:B------:R-:W-:-:S04]  /*1ec0*/  FFMA.FTZ R4, R57, R4, R160 ;  /* 0x0000000439047223 */ /* 0x000fc800000100a0 */
[----:B------:R-:W-:Y:S02]  /*1ed0*/  FFMA.FTZ R160, R65, R8, R4 ;  /* 0x0000000841a07223 */ /* 0x000fe40000010004 */
[----:B------:R-:W3:Y:S04]  /*1ee0*/  LDG.E.CONSTANT R8, [R6.64+0x208] ;  /* 0x0002080a06087981 */ /* 0x000ee8000c1e9900 */
[----:B------:R-:W4:Y:S01]  /*1ef0*/  LDG.E.CONSTANT R4, [R6.64+0x8] ;  /* 0x0000080a06047981 */ /* 0x000f22000c1e9900 */
[----:B------:R-:W-:Y:S02]  /*1f00*/  PRMT R9, RZ, 0x7610, R9 ;  /* 0x00007610ff097816 */ /* 0x000fe40000000009 */
[----:B------:R-:W-:-:S03]  /*1f10*/  PRMT R5, RZ, 0x7610, R5 ;  /* 0x00007610ff057816 */ /* 0x000fc60000000005 */
[----:B------:R-:W-:-:S04]  /*1f20*/  FFMA.FTZ R9, R60, R9, R161 ;  /* 0x000000093c097223 */ /* 0x000fc800000100a1 */
[----:B------:R-:W-:Y:S01]  /*1f30*/  FFMA.FTZ R5, R68, R5, R9 ;  /* 0x0000000544057223 */ /* 0x000fe20000010009 */
[--C-:B------:R-:W-:Y:S02]  /*1f40*/  PRMT R9, RZ, 0x5410, R158.reuse ;  /* 0x00005410ff097816 */ /* 0x100fe4000000009e */
[----:B------:R-:W-:-:S03]  /*1f50*/  PRMT R158, RZ, 0x7610, R158 ;  /* 0x00007610ff9e7816 */ /* 0x000fc6000000009e */
[----:B------:R-:W-:Y:S02]  /*1f60*/  FFMA.FTZ R160, R73, R9, R160 ;  /* 0x0000000949a07223 */ /* 0x000fe400000100a0 */
[----:B------:R-:W-:Y:S01]  /*1f70*/  FFMA.FTZ R5, R76, R158, R5 ;  /* 0x0000009e4c057223 */ /* 0x000fe20000010005 */
[--C-:B------:R-:W-:Y:S02]  /*1f80*/  PRMT R9, RZ, 0x5410, R157.reuse ;  /* 0x00005410ff097816 */ /* 0x100fe4000000009d */
[----:B------:R-:W-:-:S05]  /*1f90*/  PRMT R157, RZ, 0x7610, R157 ;  /* 0x00007610ff9d7816 */ /* 0x000fca000000009d */
[----:B------:R-:W-:Y:S01]  /*1fa0*/  FFMA.FTZ R5, R84, R157, R5 ;  /* 0x0000009d54057223 */ /* 0x000fe20000010005 */
[--C-:B------:R-:W-:Y:S02]  /*1fb0*/  PRMT R157, RZ, 0x5410, R156.reuse ;  /* 0x00005410ff9d7816 */ /* 0x100fe4000000009c */
[----:B------:R-:W-:Y:S01]  /*1fc0*/  PRMT R156, RZ, 0x7610, R156 ;  /* 0x00007610ff9c7816 */ /* 0x000fe2000000009c */
[----:B------:R-:W-:Y:S02]  /*1fd0*/  FFMA.FTZ R9, R81, R9, R160 ;  /* 0x0000000951097223 */ /* 0x000fe400000100a0 */
[----:B------:R-:W5:Y:S02]  /*1fe0*/  LDG.E.CONSTANT R160, [R6.64+0x408] ;  /* 0x0004080a06a07981 */ /* 0x000f64000c1e9900 */
        /* <DEDUP_REMOVED lines=16> */
[--C-:B------:R-:W-:Y:S01]  /*20f0*/  PRMT R9, RZ, 0x5410, R152.reuse ;  /* 0x00005410ff097816 */ /* 0x100fe20000000098 */
        /* <DEDUP_REMOVED lines=12> */
[----:B------:R-:W5:Y:S01]  /*21c0*/  LDG.E.CONSTANT R151, [R6.64+0x1608] ;  /* 0x0016080a06977981 */ /* 0x000f62000c1e9900 */
[--C-:B------:R-:W-:Y:S01]  /*21d0*/  PRMT R9, RZ, 0x5410, R159.reuse ;  /* 0x00005410ff097816 */ /* 0x100fe2000000009f */
[----:B------:R-:W-:Y:S01]  /*21e0*/  FFMA.FTZ R5, R125, R5, R154 ;  /* 0x000000057d057223 */ /* 0x000fe2000001009a */
[----:B------:R-:W-:Y:S01]  /*21f0*/  PRMT R159, RZ, 0x7610, R159 ;  /* 0x00007610ff9f7816 */ /* 0x000fe2000000009f */
[----:B------:R-:W-:Y:S01]  /*2200*/  FFMA.FTZ R150, R17, R150, R152 ;  /* 0x0000009611967223 */ /* 0x000fe20000010098 */
[----:B------:R-:W5:Y:S01]  /*2210*/  LDG.E.CONSTANT R154, [R6.64+0x1008] ;  /* 0x0010080a069a7981 */ /* 0x000f62000c1e9900 */
[----:B------:R-:W-:-:S02]  /*2220*/  FFMA.FTZ R152, R130, R9, R5 ;  /* 0x0000000982987223 */ /* 0x000fc40000010005 */
[----:B------:R-:W-:Y:S02]  /*2230*/  FFMA.FTZ R5, R131, R159, R150 ;  /* 0x0000009f83057223 */ /* 0x000fe40000010096 */
[----:B------:R-:W5:Y:S04]  /*2240*/  LDG.E.CONSTANT R159, [R6.64+0x608] ;  /* 0x0006080a069f7981 */ /* 0x000f68000c1e9900 */
[----:B------:R-:W5:Y:S01]  /*2250*/  LDG.E.CONSTANT R150, [R6.64+0x1808] ;  /* 0x0018080a06967981 */ /* 0x000f62000c1e9900 */
[----:B--2---:R-:W-:-:S05]  /*2260*/  PRMT R9, RZ, 0x5410, R149 ;  /* 0x00005410ff097816 */ /* 0x004fca0000000095 */
[----:B------:R-:W-:Y:S02]  /*2270*/  FFMA.FTZ R9, R141, R9, R152 ;  /* 0x000000098d097223 */ /* 0x000fe40000010098 */
[----:B------:R-:W2:Y:S01]  /*2280*/  LDG.E.CONSTANT R152, [R6.64+0x1408] ;  /* 0x0014080a06987981 */ /* 0x000ea2000c1e9900 */
[----:B------:R-:W-:-:S05]  /*2290*/  PRMT R149, RZ, 0x7610, R149 ;  /* 0x00007610ff957816 */ /* 0x000fca0000000095 */
[----:B------:R-:W-:Y:S02]  /*22a0*/  FFMA.FTZ R5, R142, R149, R5 ;  /* 0x000000958e057223 */ /* 0x000fe40000010005 */
[----:B------:R-:W2:Y:S01]  /*22b0*/  LDG.E.CONSTANT R149, [R6.64+0x1a08] ;  /* 0x001a080a06957981 */ /* 0x000ea2000c1e9900 */
[----:B------:R-:W-:-:S04]  /*22c0*/  FADD.FTZ R148, R9, R148 ;  /* 0x0000009409947221 */ /* 0x000fc80000010000 */
[----:B------:R-:W-:Y:S01]  /*22d0*/  FADD.FTZ R5, R5, R148 ;  /* 0x0000009405057221 */ /* 0x000fe20000010000 */
[----:B---3--:R-:W-:-:S05]  /*22e0*/  PRMT R148, RZ, 0x5410, R8 ;  /* 0x00005410ff947816 */ /* 0x008fca0000000008 */
[----:B------:R-:W-:Y:S01]  /*22f0*/  FMUL.FTZ R9, R31, R148 ;  /* 0x000000941f097220 */ /* 0x000fe20000410000 */
[----:B----4-:R-:W-:-:S05]  /*2300*/  PRMT R148, RZ, 0x5410, R4 ;  /* 0x00005410ff947816 */ /* 0x010fca0000000004 */
[----:B------:R-:W-:Y:S02]  /*2310*/  FFMA.FTZ R148, R39, R148, R9 ;  /* 0x0000009427947223 */ /* 0x000fe40000010009 */
[----:B------:R-:W3:Y:S01]  /*2320*/  LDG.E.CONSTANT R9, [R6.64+0x1c08] ;  /* 0x001c080a06097981 */ /* 0x000ee2000c1e9900 */
[----:B------:R-:W-:-:S05]  /*2330*/  PRMT R161, RZ, 0x7610, R8 ;  /* 0x00007610ffa17816 */ /* 0x000fca0000000008 */
[----:B------:R-:W-:Y:S01]  /*2340*/  FMUL.FTZ R8, R30, R161 ;  /* 0x000000a11e087220 */ /* 0x000fe20000410000 */
[----:B------:R-:W-:-:S05]  /*2350*/  PRMT R161, RZ, 0x7610, R4 ;  /* 0x00007610ffa17816 */ /* 0x000fca0000000004 */
[----:B------:R-:W-:Y:S01]  /*2360*/  FFMA.FTZ R161, R38, R161, R8 ;  /* 0x000000a126a17223 */ /* 0x000fe20000010008 */
[----:B-----5:R-:W-:-:S05]  /*2370*/  PRMT R4, RZ, 0x5410, R160 ;  /* 0x00005410ff047816 */ /* 0x020fca00000000a0 */
[----:B------:R-:W-:Y:S01]  /*2380*/  FFMA.FTZ R4, R59, R4, R148 ;  /* 0x000000043b047223 */ /* 0x000fe20000010094 */
[----:B------:R-:W-:Y:S01]  /*2390*/  PRMT R160, RZ, 0x7610, R160 ;  /* 0x00007610ffa07816 */ /* 0x000fe200000000a0 */
[----:B------:R0:W4:Y:S04]  /*23a0*/  LDG.E.CONSTANT R148, [R6.64+0x100c] ;  /* 0x00100c0a06947981 */ /* 0x000128000c1e9900 */
        /* <DEDUP_REMOVED lines=12> */
[----:B------:R-:W-:-:S04]  /*2470*/  FFMA.FTZ R159, R78, R158, R159 ;  /* 0x0000009e4e9f7223 */ /* 0x000fc8000001009f */
[----:B------:R-:W-:Y:S02]  /*2480*/  FFMA.FTZ R157, R86, R157, R159 ;  /* 0x0000009d569d7223 */ /* 0x000fe4000001009f */
[----:B------:R-:W-:Y:S01]  /*2490*/  FFMA.FTZ R159, R91, R8, R4 ;  /* 0x000000085b9f7223 */ /* 0x000fe20000010004 */
[----:B------:R-:W-:Y:S02]  /*24a0*/  PRMT R4, RZ, 0x5410, R155 ;  /* 0x00005410ff047816 */ /* 0x000fe4000000009b */
[----:B------:R-:W-:Y:S02]  /*24b0*/  PRMT R156, RZ, 0x7610, R156 ;  /* 0x00007610ff9c7816 */ /* 0x000fe4000000009c */
[--C-:B------:R-:W-:Y:S01]  /*24c0*/  PRMT R8, RZ, 0x5410, R154.reuse ;  /* 0x00005410ff087816 */ /* 0x100fe2000000009a */
        /* <DEDUP_REMOVED lines=8> */
[----:B------:R-:W0:Y:S02]  /*2550*/  LDG.E.CONSTANT R159, [R6.64+0x20c] ;  /* 0x00020c0a069f7981 */ /* 0x000e24000c1e9900 */
[----:B------:R-:W-:-:S02]  /*2560*/  FFMA.FTZ R4, R13, R8, R4 ;  /* 0x000000080d047223 */ /* 0x000fc40000010004 */
[----:B------:R-:W-:-:S04]  /*2570*/  FFMA.FTZ R154, R110, R154, R155 ;  /* 0x0000009a6e9a7223 */ /* 0x000fc8000001009b */
[----:B------:R-:W-:Y:S01]  /*2580*/  FFMA.FTZ R154, R115, R153, R154 ;  /* 0x00000099739a7223 */ /* 0x000fe2000001009a */
[--C-:B--2---:R-:W-:Y:S02]  /*2590*/  PRMT R8, RZ, 0x5410, R152.reuse ;  /* 0x00005410ff087816 */ /* 0x104fe40000000098 */
        /* <DEDUP_REMOVED lines=9> */
[----:B------:R0:W5:Y:S04]  /*2630*/  LDG.E.CONSTANT R152, [R6.64+0x80c] ;  /* 0x00080c0a06987981 */ /* 0x000168000c1e9900 */
[----:B------:R0:W2:Y:S01]  /*2640*/  LDG.E.CONSTANT R155, [R6.64+0xc] ;  /* 0x00000c0a069b7981 */ /* 0x0000a2000c1e9900 */
[----:B------:R-:W-:Y:S01]  /*2650*/  FFMA.FTZ R153, R126, R4, R153 ;  /* 0x000000047e997223 */ /* 0x000fe20000010099 */
[----:B------:R-:W-:-:S02]  /*2660*/  PRMT R4, RZ, 0x5410, R149 ;  /* 0x00005410ff047816 */ /* 0x000fc40000000095 */
[----:B------:R0:W4:Y:S03]  /*2670*/  LDG.E.CONSTANT R8, [R6.64+0x140c] ;  /* 0x00140c0a06087981 */ /* 0x000126000c1e9900 */
[----:B------:R-:W-:Y:S02]  /*2680*/  FFMA.FTZ R156, R132, R4, R153 ;  /* 0x00000004849c7223 */ /* 0x000fe40000010099 */
[----:B------:R0:W4:Y:S01]  /*2690*/  LDG.E.CONSTANT R153, [R6.64+0x60c] ;  /* 0x00060c0a06997981 */ /* 0x000122000c1e9900 */
[----:B------:R-:W-:Y:S02]  /*26a0*/  PRMT R150, RZ, 0x7610, R150 ;  /* 0x00007610ff967816 */ /* 0x000fe40000000096 */
[----:B------:R-:W-:Y:S01]  /*26b0*/  PRMT R149, RZ, 0x7610, R149 ;  /* 0x00007610ff957816 */ /* 0x000fe20000000095 */
[----:B------:R0:W5:Y:S02]  /*26c0*/  LDG.E.CONSTANT R4, [R6.64+0x120c] ;  /* 0x00120c0a06047981 */ /* 0x000164000c1e9900 */
[----:B------:R-:W-:-:S02]  /*26d0*/  FFMA.FTZ R150, R18, R150, R151 ;  /* 0x0000009612967223 */ /* 0x000fc40000010097 */
[----:B------:R0:W5:Y:S02]  /*26e0*/  LDG.E.CONSTANT R151, [R6.64+0xa0c] ;  /* 0x000a0c0a06977981 */ /* 0x000164000c1e9900 */
[----:B------:R-:W-:Y:S02]  /*26f0*/  FFMA.FTZ R157, R133, R149, R150 ;  /* 0x00000095859d7223 */ /* 0x000fe40000010096 */
[----:B------:R0:W5:Y:S04]  /*2700*/  LDG.E.CONSTANT R150, [R6.64+0xc0c] ;  /* 0x000c0c0a06967981 */ /* 0x000168000c1e9900 */
[----:B------:R0:W5:Y:S01]  /*2710*/  LDG.E.CONSTANT R149, [R6.64+0xe0c] ;  /* 0x000e0c0a06957981 */ /* 0x000162000c1e9900 */
[--C-:B---3--:R-:W-:Y:S02]  /*2720*/  PRMT R158, RZ, 0x5410, R9.reuse ;  /* 0x00005410ff9e7816 */ /* 0x108fe40000000009 */
[----:B------:R-:W-:-:S05]  /*2730*/  PRMT R9, RZ, 0x7610, R9 ;  /* 0x00007610ff097816 */ /* 0x000fca0000000009 */
[----:B------:R-:W-:Y:S02]  /*2740*/  FFMA.FTZ R161, R144, R9, R157 ;  /* 0x0000000990a17223 */ /* 0x000fe4000001009d */
[----:B------:R0:W3:Y:S01]  /*2750*/  LDG.E.CONSTANT R157, [R6.64+0x160c] ;  /* 0x00160c0a069d7981 */ /* 0x0000e2000c1e9900 */
[----:B------:R-:W-:-:S03]  /*2760*/  FFMA.FTZ R160, R143, R158, R156 ;  /* 0x0000009e8fa07223 */ /* 0x000fc6000001009c */
[----:B------:R0:W3:Y:S04]  /*2770*/  LDG.E.CONSTANT R156, [R6.64+0x180c] ;  /* 0x00180c0a069c7981 */ /* 0x0000e8000c1e9900 */
[----:B------:R0:W3:Y:S04]  /*2780*/  LDG.E.CONSTANT R9, [R6.64+0x1a0c] ;  /* 0x001a0c0a06097981 */ /* 0x0000e8000c1e9900 */
[----:B------:R0:W3:Y:S01]  /*2790*/  LDG.E.CONSTANT R158, [R6.64+0x1c0c] ;  /* 0x001c0c0a069e7981 */ /* 0x0000e2000c1e9900 */
[----:B------:R-:W-:-:S04]  /*27a0*/  FADD.FTZ R160, R160, R5 ;  /* 0x00000005a0a07221 */ /* 0x000fc80000010000 */
[----:B------:R-:W-:Y:S01]  /*27b0*/  FADD.FTZ R5, R161, R160 ;  /* 0x000000a0a1057221 */ /* 0x000fe20000010000 */
[----:B0-----:R-:W-:-:S05]  /*27c0*/  PRMT R6, RZ, 0x5410, R159 ;  /* 0x00005410ff067816 */ /* 0x001fca000000009f */
[----:B------:R-:W-:Y:S01]  /*27d0*/  FMUL.FTZ R160, R29, R6 ;  /* 0x000000061da07220 */ /* 0x000fe20000410000 */
[----:B------:R-:W-:-:S05]  /*27e0*/  PRMT R159, RZ, 0x7610, R159 ;  /* 0x00007610ff9f7816 */ /* 0x000fca000000009f */
[----:B------:R-:W-:Y:S01]  /*27f0*/  FMUL.FTZ R159, R28, R159 ;  /* 0x0000009f1c9f7220 */ /* 0x000fe20000410000 */
[----:B------:R-:W-:Y:S02]  /*2800*/  FSETP.NEU.FTZ.AND P0, PT, R56, RZ, PT ;  /* 0x000000ff3800720b */ /* 0x000fe40003f1d000 */
[----:B--2---:R-:W-:-:S05]  /*2810*/  PRMT R6, RZ, 0x5410, R155 ;  /* 0x00005410ff067816 */ /* 0x004fca000000009b */
[----:B------:R-:W-:Y:S01]  /*2820*/  FFMA.FTZ R160, R37, R6, R160 ;  /* 0x0000000625a07223 */ /* 0x000fe200000100a0 */
[----:B------:R-:W-:Y:S02]  /*2830*/  PRMT R6, RZ, 0x5410, R154 ;  /* 0x00005410ff067816 */ /* 0x000fe4000000009a */
[----:B----4-:R-:W-:-:S03]  /*2840*/  PRMT R7, RZ, 0x5410, R153 ;  /* 0x00005410ff077816 */ /* 0x010fc60000000099 */
[----:B------:R-:W-:-:S04]  /*2850*/  FFMA.FTZ R6, R61, R6, R160 ;  /* 0x000000063d067223 */ /* 0x000fc800000100a0 */
[----:B------:R-:W-:Y:S01]  /*2860*/  FFMA.FTZ R6, R69, R7, R6 ;  /* 0x0000000745067223 */ /* 0x000fe20000010006 */
[----:B-----5:R-:W-:Y:S02]  /*2870*/  PRMT R7, RZ, 0x5410, R152 ;  /* 0x00005410ff077816 */ /* 0x020fe40000000098 */
        /* <DEDUP_REMOVED lines=34> */
[----:B------:R-:W-:Y:S01]  /*2aa0*/  FFMA.FTZ R4, R23, R8, R4 ;  /* 0x0000000817047223 */ /* 0x000fe20000010004 */
[----:B------:R-:W-:Y:S01]  /*2ab0*/  IADD3 R148, R146, 0x1, -R55 ;  /* 0x0000000192947810 */ /* 0x000fe20007ffe837 */
        /* <DEDUP_REMOVED lines=26> */
.L_x_13854:
[----:B------:R-:W-:-:S05]  /*2c60*/  IMAD.MOV.U32 R4, RZ, RZ, -0x800001 ;  /* 0xff7fffffff047424 */ /* 0x000fca00078e00ff */
[----:B------:R0:W-:Y:S02]  /*2c70*/  STS [R147], R4 ;  /* 0x0000000493007388 */ /* 0x0001e40000000800 */
.L_x_13855:
[----:B------:R-:W-:Y:S05]  /*2c80*/  BSYNC B1 ;  /* 0x0000000000017941 */ /* 0x000fea0003800000 */
.L_x_13853:
[----:B------:R-:W-:-:S04]  /*2c90*/  IADD3 R139, R139, 0x4, RZ ;  /* 0x000000048b8b7810 */ /* 0x000fc80007ffe0ff */
[----:B------:R-:W-:-:S13]  /*2ca0*/  ISETP.GE.AND P0, PT, R139, R49, PT ;  /* 0x000000318b00720c */ /* 0x000fda0003f06270 */
[----:B------:R-:W-:Y:S01]  /*2cb0*/  @P0 CALL.REL.NOINC `(.L_x_13852) ;  /* 0x0000001000000944 */ /* 0x000fe20003c00000 */
[----:B------:R-:W-:Y:S05]  /*2cc0*/  BRA `(.L_x_13856) ;  /* 0xffffe84000007947 */ /* 0x000fea000383ffff */
.L_x_13852:
[----:B------:R-:W-:Y:S05]  /*2cd0*/  BSYNC B0 ;  /* 0x0000000000007941 */ /* 0x000fea0003800000 */
.L_x_13851:
        /* <DEDUP_REMOVED lines=42> */
.L_x_13861:
        /* <DEDUP_REMOVED lines=11> */
.L_x_13860:
[----:B------:R-:W-:Y:S05]  /*3030*/  BSYNC B1 ;  /* 0x0000000000017941 */ /* 0x000fea0003800000 */
.L_x_13859:
        /* <DEDUP_REMOVED lines=10> */
.L_x_13864:
        /* <DEDUP_REMOVED lines=100> */
.L_x_13863:
[----:B------:R-:W-:Y:S05]  /*3720*/  BSYNC B1 ;  /* 0x0000000000017941 */ /* 0x000fea0003800000 */
.L_x_13862:
        /* <DEDUP_REMOVED lines=55> */
.L_x_13866:
[----:B------:R-:W-:Y:S05]  /*3aa0*/  BSYNC B1 ;  /* 0x0000000000017941 */ /* 0x000fea0003800000 */
.L_x_13865:
        /* <DEDUP_REMOVED lines=26> */
.L_x_13858:
[----:B0-----:R-:W-:Y:S05]  /*3c50*/  BSYNC B0 ;  /* 0x0000000000007941 */ /* 0x001fea0003800000 */
.L_x_13857:
        /* <DEDUP_REMOVED lines=37> */
.L_x_13871:
        /* <DEDUP_REMOVED lines=8> */
.L_x_13870:
[----:B0-2---:R-:W-:Y:S05]  /*3f30*/  BSYNC B1 ;  /* 0x0000000000017941 */ /* 0x005fea0003800000 */
.L_x_13869:
        /* <DEDUP_REMOVED lines=10> */
.L_x_13874:
        /* <DEDUP_REMOVED lines=52> */
.L_x_13873:
[----:B------:R-:W-:Y:S05]  /*4320*/  BSYNC B1 ;  /* 0x0000000000017941 */ /* 0x000fea0003800000 */
.L_x_13872:
        /* <DEDUP_REMOVED lines=31> */
.L_x_13876:
[----:B------:R-:W-:Y:S05]  /*4520*/  BSYNC B1 ;  /* 0x0000000000017941 */ /* 0x000fea0003800000 */
.L_x_13875:
        /* <DEDUP_REMOVED lines=14> */
.L_x_13868:
[----:B------:R-:W-:Y:S05]  /*4610*/  BSYNC B0 ;  /* 0x0000000000007941 */ /* 0x000fea0003800000 */
.L_x_13867:
        /* <DEDUP_REMOVED lines=14> */
.L_x_13878:
[----:B------:R-:W2:Y:S01]  /*4700*/  I2F.RP R2, R10 ;  /* 0x0000000a00027306 */ /* 0x000ea20000209400 */
[----:B------:R-:W-:Y:S01]  /*4710*/  SHF.R.S32.HI R4, RZ, 0x1f, R51 ;  /* 0x0000001fff047819 */ /* 0x000fe20000011433 */
[----:B------:R-:W-:Y:S01]  /*4720*/  IMAD.MOV.U32 R22, RZ, RZ, RZ ;  /* 0x000000ffff167224 */ /* 0x000fe200078e00ff */
[----:B------:R-:W-:Y:S01]  /*4730*/  IADD3 R11, P0, R52, R48, RZ ;  /* 0x00000030340b7210 */ /* 0x000fe20007f1e0ff */
[----:B-1----:R-:W-:Y:S01]  /*4740*/  IMAD.MOV.U32 R39, RZ, RZ, c[0x0][0x1ac] ;  /* 0x00006b00ff277624 */ /* 0x002fe200078e00ff */
        /* <DEDUP_REMOVED lines=18> */
[----:B------:R-:W-:Y:S01]  /*4870*/  IMAD.MOV.U32 R32, RZ, RZ, RZ ;  /* 0x000000ffff207224 */ /* 0x000fe200078e00ff */
[----:B------:R-:W-:Y:S01]  /*4880*/  CS2R R34, SRZ ;  /* 0x0000000000227805 */ /* 0x000fe2000001ff00 */
[----:B------:R-:W-:Y:S01]  /*4890*/  CS2R R36, SRZ ;  /* 0x0000000000247805 */ /* 0x000fe2000001ff00 */
[----:B------:R-:W-:Y:S01]  /*48a0*/  IMAD.MOV.U32 R38, RZ, RZ, RZ ;  /* 0x000000ffff267224 */ /* 0x000fe200078e00ff */
[----:B------:R-:W-:Y:S01]  /*48b0*/  SHF.R.S32.HI R39, RZ, 0x1f, R39 ;  /* 0x0000001fff277819 */ /* 0x000fe20000011427 */
[----:B------:R-:W-:Y:S01]  /*48c0*/  IMAD.MOV.U32 R40, RZ, RZ, R52 ;  /* 0x000000ffff287224 */ /* 0x000fe200078e0034 */
[----:B------:R-:W-:Y:S01]  /*48d0*/  LEA R43, R43, 0x120, 0x5 ;  /* 0x000001202b2b7811 */ /* 0x000fe200078e28ff */
[----:B------:R-:W-:Y:S01]  /*48e0*/  IMAD R42, R6, 0x8, R33 ;  /* 0x00000008062a7824 */ /* 0x000fe200078e0221 */
[----:B------:R-:W-:-:S02]  /*48f0*/  IADD3 R45, R41, 0x200, RZ ;  /* 0x00000200292d7810 */ /* 0x000fc40007ffe0ff */
        /* <DEDUP_REMOVED lines=16> */
[----:B------:R-:W-:-:S04]  /*4a00*/  IMAD R3, R3, R10, RZ ;  /* 0x0000000a03037224 */ /* 0x000fc800078e02ff */
[----:B------:R-:W-:Y:S01]  /*4a10*/  IMAD.HI.U32 R22, R23, R3, R22 ;  /* 0x0000000317167227 */ /* 0x000fe200078e0016 */
[----:B------:R-:W-:-:S03]  /*4a20*/  SHF.R.S32.HI R3, RZ, 0x1f, R2 ;  /* 0x0000001fff037819 */ /* 0x000fc60000011402 */
[----:B------:R-:W-:Y:S02]  /*4a30*/  IMAD.MOV.U32 R23, RZ, RZ, RZ ;  /* 0x000000ffff177224 */ /* 0x000fe400078e00ff */
.L_x_13912:
        /* <DEDUP_REMOVED lines=58> */
[----:B------:R-:W-:Y:S02]  /*4de0*/  LEA.HI.X R81, R7, c[0x0][0x17c], R12, 0x1, P1 ;  /* 0x00005f0007517a11 */ /* 0x000fe400008f0c0c */
[-C--:B------:R-:W-:Y:S02]  /*4df0*/  IADD3 R13, P0, R63, R8.reuse, RZ ;  /* 0x000000083f0d7210 */ /* 0x080fe40007f1e0ff */
[----:B------:R-:W-:Y:S02]  /*4e00*/  IADD3 R7, P5, R67, R8, RZ ;  /* 0x0000000843077210 */ /* 0x000fe40007fbe0ff */
[----:B------:R-:W-:Y:S02]  /*4e10*/  LEA.HI.X R85, R6, c[0x0][0x17c], R5, 0x1, P3 ;  /* 0x00005f0006557a11 */ /* 0x000fe400018f0c05 */
[----:B------:R-:W-:Y:S02]  /*4e20*/  LEA R88, P3, R13, c[0x0][0x178], 0x1 ;  /* 0x00005e000d587a11 */ /* 0x000fe400078608ff */
[----:B------:R-:W-:Y:S01]  /*4e30*/  LEA.HI.X.SX32 R20, R63, R56, 0x1, P0 ;  /* 0x000000383f147211 */ /* 0x000fe200000f0eff */
[----:B------:R0:W5:Y:S01]  /*4e40*/  LDG.E.CONSTANT R60, [R84.64] ;  /* 0x0000000a543c7981 */ /* 0x000162000c1e9900 */
[----:B------:R-:W-:-:S02]  /*4e50*/  LEA R12, P1, R7, c[0x0][0x178], 0x1 ;  /* 0x00005e00070c7a11 */ /* 0x000fc400078208ff */
[----:B------:R-:W-:Y:S01]  /*4e60*/  LEA.HI.X.SX32 R16, R67, R56, 0x1, P5 ;  /* 0x0000003843107211 */ /* 0x000fe200028f0eff */
[----:B------:R0:W5:Y:S01]  /*4e70*/  LDG.E.CONSTANT R62, [R84.64+0x4] ;  /* 0x0000040a543e7981 */ /* 0x000162000c1e9900 */
[----:B------:R-:W-:Y:S02]  /*4e80*/  IADD3 R9, P6, R65, R8, RZ ;  /* 0x0000000841097210 */ /* 0x000fe40007fde0ff */
[----:B------:R-:W-:Y:S01]  /*4e90*/  LEA R6, P0, R4, c[0x0][0x178], 0x1 ;  /* 0x00005e0004067a11 */ /* 0x000fe200078008ff */
[----:B------:R0:W5:Y:S01]  /*4ea0*/  LDG.E.CONSTANT R64, [R84.64+0x8] ;  /* 0x0000080a54407981 */ /* 0x000162000c1e9900 */
[----:B------:R-:W-:Y:S02]  /*4eb0*/  LEA.HI.X.SX32 R5, R69, R56, 0x1, P4 ;  /* 0x0000003845057211 */ /* 0x000fe400020f0eff */
[----:B------:R-:W-:Y:S01]  /*4ec0*/  LEA.HI.X R89, R13, c[0x0][0x17c], R20, 0x1, P3 ;  /* 0x00005f000d597a11 */ /* 0x000fe200018f0c14 */
[----:B------:R0:W5:Y:S01]  /*4ed0*/  LDG.E.CONSTANT R72, [R84.64+0xc] ;  /* 0x00000c0a54487981 */ /* 0x000162000c1e9900 */
[----:B------:R-:W-:-:S02]  /*4ee0*/  LEA.HI.X R13, R7, c[0x0][0x17c], R16, 0x1, P1 ;  /* 0x00005f00070d7a11 */ /* 0x000fc400008f0c10 */
[----:B------:R-:W-:Y:S01]  /*4ef0*/  LEA R14, P2, R9, c[0x0][0x178], 0x1 ;  /* 0x00005e00090e7a11 */ /* 0x000fe200078408ff */
[----:B------:R1:W5:Y:S01]  /*4f00*/  LDG.E.CONSTANT R70, [R88.64] ;  /* 0x0000000a58467981 */ /* 0x000362000c1e9900 */
[----:B------:R-:W-:Y:S02]  /*4f10*/  LEA.HI.X.SX32 R18, R65, R56, 0x1, P6 ;  /* 0x0000003841127211 */ /* 0x000fe400030f0eff */
[----:B------:R-:W-:Y:S01]  /*4f20*/  LEA.HI.X R7, R4, c[0x0][0x17c], R5, 0x1, P0 ;  /* 0x00005f0004077a11 */ /* 0x000fe200000f0c05 */
[----:B------:R1:W5:Y:S01]  /*4f30*/  LDG.E.CONSTANT R68, [R88.64+0x4] ;  /* 0x0000040a58447981 */ /* 0x000362000c1e9900 */
[----:B------:R-:W-:Y:S02]  /*4f40*/  IADD3 R5, P6, R71, R8, RZ ;  /* 0x0000000847057210 */ /* 0x000fe40007fde0ff */
[----:B------:R-:W-:Y:S01]  /*4f50*/  LEA.HI.X R15, R9, c[0x0][0x17c], R18, 0x1, P2 ;  /* 0x00005f00090f7a11 */ /* 0x000fe200010f0c12 */
[----:B------:R1:W5:Y:S01]  /*4f60*/  LDG.E.CONSTANT R66, [R88.64+0x8] ;  /* 0x0000080a58427981 */ /* 0x000362000c1e9900 */
[----:B------:R-:W-:-:S02]  /*4f70*/  LEA R4, P2, R5, c[0x0][0x178], 0x1 ;  /* 0x00005e0005047a11 */ /* 0x000fc400078408ff */
[----:B------:R-:W-:Y:S01]  /*4f80*/  LEA.HI.X.SX32 R58, R71, R56, 0x1, P6 ;  /* 0x00000038473a7211 */ /* 0x000fe200030f0eff */
[----:B------:R1:W5:Y:S01]  /*4f90*/  LDG.E.CONSTANT R79, [R88.64+0xc] ;  /* 0x00000c0a584f7981 */ /* 0x000362000c1e9900 */
[-C--:B------:R-:W-:Y:S02]  /*4fa0*/  IADD3 R17, P5, R73, R8.reuse, RZ ;  /* 0x0000000849117210 */ /* 0x080fe40007fbe0ff */
[-C--:B------:R-:W-:Y:S01]  /*4fb0*/  IADD3 R19, P4, R75, R8.reuse, RZ ;  /* 0x000000084b137210 */ /* 0x080fe20007f9e0ff */
[----:B0-----:R0:W5:Y:S01]  /*4fc0*/  LDG.E.CONSTANT R85, [R6.64] ;  /* 0x0000000a06557981 */ /* 0x001162000c1e9900 */
[----:B------:R-:W-:Y:S02]  /*4fd0*/  IADD3 R9, P3, R77, R8, RZ ;  /* 0x000000084d097210 */ /* 0x000fe40007f7e0ff */
[----:B------:R-:W-:Y:S01]  /*4fe0*/  LEA.HI.X R5, R5, c[0x0][0x17c], R58, 0x1, P2 ;  /* 0x00005f0005057a11 */ /* 0x000fe200010f0c3a */
[----:B------:R0:W5:Y:S01]  /*4ff0*/  LDG.E.CONSTANT R86, [R6.64+0x4] ;  /* 0x0000040a06567981 */ /* 0x000162000c1e9900 */
[----:B------:R-:W-:-:S02]  /*5000*/  LEA.HI.X.SX32 R50, R73, R56, 0x1, P5 ;  /* 0x0000003849327211 */ /* 0x000fc400028f0eff */
[-C--:B------:R-:W-:Y:S01]  /*5010*/  LEA.HI.X.SX32 R48, R75, R56.reuse, 0x1, P4 ;  /* 0x000000384b307211 */ /* 0x080fe200020f0eff */
[----:B------:R0:W5:Y:S01]  /*5020*/  LDG.E.CONSTANT R87, [R6.64+0x8] ;  /* 0x0000080a06577981 */ /* 0x000162000c1e9900 */
[----:B------:R-:W-:Y:S02]  /*5030*/  LEA.HI.X.SX32 R46, R77, R56, 0x1, P3 ;  /* 0x000000384d2e7211 */ /* 0x000fe400018f0eff */
[----:B------:R-:W-:Y:S01]  /*5040*/  LEA R16, P1, R17, c[0x0][0x178], 0x1 ;  /* 0x00005e0011107a11 */ /* 0x000fe200078208ff */
[----:B-1----:R0:W5:Y:S01]  /*5050*/  LDG.E.CONSTANT R88, [R6.64+0xc] ;  /* 0x00000c0a06587981 */ /* 0x002162000c1e9900 */
[----:B------:R-:W-:Y:S02]  /*5060*/  LEA R18, P0, R19, c[0x0][0x178], 0x1 ;  /* 0x00005e0013127a11 */ /* 0x000fe400078008ff */
[----:B------:R-:W-:Y:S01]  /*5070*/  LEA R20, P6, R9, c[0x0][0x178], 0x1 ;  /* 0x00005e0009147a11 */ /* 0x000fe200078c08ff */
[----:B------:R0:W5:Y:S01]  /*5080*/  LDG.E.CONSTANT R89, [R4.64] ;  /* 0x0000000a04597981 */ /* 0x000162000c1e9900 */
[----:B------:R-:W-:-:S02]  /*5090*/  LEA.HI.X R17, R17, c[0x0][0x17c], R50, 0x1, P1 ;  /* 0x00005f0011117a11 */ /* 0x000fc400008f0c32 */
[----:B------:R-:W-:Y:S01]  /*50a0*/  LEA.HI.X R19, R19, c[0x0][0x17c], R48, 0x1, P0 ;  /* 0x00005f0013137a11 */ /* 0x000fe200000f0c30 */
[----:B------:R0:W5:Y:S01]  /*50b0*/  LDG.E.CONSTANT R90, [R4.64+0x4] ;  /* 0x0000040a045a7981 */ /* 0x000162000c1e9900 */
[----:B------:R-:W-:-:S03]  /*50c0*/  LEA.HI.X R21, R9, c[0x0][0x17c], R46, 0x1, P6 ;  /* 0x00005f0009157a11 */ /* 0x000fc600030f0c2e */
        /* <DEDUP_REMOVED lines=17> */
[----:B--2---:R-:W1:Y:S04]  /*51e0*/  LDS.128 R12, [R43] ;  /* 0x000000002b0c7984 */ /* 0x004e680000000c00 */
[----:B------:R0:W5:Y:S04]  /*51f0*/  LDG.E.CONSTANT R103, [R20.64+0x8] ;  /* 0x0000080a14677981 */ /* 0x000168000c1e9900 */
[----:B------:R0:W5:Y:S04]  /*5200*/  LDG.E.CONSTANT R104, [R20.64+0xc] ;  /* 0x00000c0a14687981 */ /* 0x000168000c1e9900 */
[----:B------:R2:W5:Y:S04]  /*5210*/  LDG.E.CONSTANT R93, [R16.64] ;  /* 0x0000000a105d7981 */ /* 0x000568000c1e9900 */
[----:B------:R2:W5:Y:S01]  /*5220*/  LDG.E.CONSTANT R94, [R16.64+0x4] ;  /* 0x0000040a105e7981 */ /* 0x000562000c1e9900 */
[----:B0-----:R-:W-:-:S02]  /*5230*/  F2FP.BF16.PACK_AB R21, R7, R6 ;  /* 0x000000060715723e */ /* 0x001fc400000010ff */
[----:B------:R-:W-:Y:S01]  /*5240*/  IADD3 R7, P0, R41, R8, RZ ;  /* 0x0000000829077210 */ /* 0x000fe20007f1e0ff */
[----:B------:R2:W5:Y:S04]  /*5250*/  LDG.E.CONSTANT R95, [R16.64+0x8] ;  /* 0x0000080a105f7981 */ /* 0x000568000c1e9900 */
[----:B------:R2:W5:Y:S01]  /*5260*/  LDG.E.CONSTANT R96, [R16.64+0xc] ;  /* 0x00000c0a10607981 */ /* 0x000562000c1e9900 */
[----:B------:R-:W-:-:S03]  /*5270*/  LEA R6, P1, R7, c[0x0][0x178], 0x1 ;  /* 0x00005e0007067a11 */ /* 0x000fc600078208ff */
[----:B------:R0:W5:Y:S04]  /*5280*/  LDG.E.CONSTANT R97, [R18.64] ;  /* 0x0000000a12617981 */ /* 0x000168000c1e9900 */
[----:B------:R0:W5:Y:S01]  /*5290*/  LDG.E.CONSTANT R98, [R18.64+0x4] ;  /* 0x0000040a12627981 */ /* 0x000162000c1e9900 */
[----:B--2---:R-:W-:Y:S02]  /*52a0*/  F2FP.BF16.PACK_AB R16, R5, R4 ;  /* 0x000000040510723e */ /* 0x004fe400000010ff */
[----:B------:R-:W-:Y:S01]  /*52b0*/  IADD3 R5, P2, R45, R8, RZ ;  /* 0x000000082d057210 */ /* 0x000fe20007f5e0ff */
[----:B------:R0:W5:Y:S01]  /*52c0*/  LDG.E.CONSTANT R99, [R18.64+0x8] ;  /* 0x0000080a12637981 */ /* 0x000162000c1e9900 */
[----:B-1----:R-:W-:Y:S02]  /*52d0*/  F2FP.BF16.PACK_AB R109, R15, R14 ;  /* 0x0000000e0f6d723e */ /* 0x002fe400000010ff */
[----:B------:R-:W-:Y:S01]  /*52e0*/  LEA.HI.X.SX32 R14, R41, R56, 0x1, P0 ;  /* 0x00000038290e7211 */ /* 0x000fe200000f0eff */
[----:B------:R0:W5:Y:S01]  /*52f0*/  LDG.E.CONSTANT R100, [R18.64+0xc] ;  /* 0x00000c0a12647981 */ /* 0x000162000c1e9900 */
[----:B------:R-:W-:-:S02]  /*5300*/  F2FP.BF16.PACK_AB R107, R13, R12 ;  /* 0x0000000c0d6b723e */ /* 0x000fc400000010ff */
[----:B------:R-:W-:Y:S02]  /*5310*/  LEA R4, P3, R5, c[0x0][0x178], 0x1 ;  /* 0x00005e0005047a11 */ /* 0x000fe400078608ff */
[----:B------:R-:W-:Y:S02]  /*5320*/  LEA.HI.X.SX32 R12, R45, R56, 0x1, P2 ;  /* 0x000000382d0c7211 */ /* 0x000fe400010f0eff */
[----:B------:R-:W-:Y:S02]  /*5330*/  LEA.HI.X R7, R7, c[0x0][0x17c], R14, 0x1, P1 ;  /* 0x00005f0007077a11 */ /* 0x000fe400008f0c0e */
[----:B------:R-:W-:Y:S01]  /*5340*/  LEA.HI.X R5, R5, c[0x0][0x17c], R12, 0x1, P3 ;  /* 0x00005f0005057a11 */ /* 0x000fe200018f0c0c */
[----:B------:R-:W-:Y:S02]  /*5350*/  IMAD.MOV.U32 R12, RZ, RZ, R16 ;  /* 0x000000ffff0c7224 */ /* 0x000fe400078e0010 */
[----:B------:R0:W5:Y:S04]  /*5360*/  LDG.E.CONSTANT R15, [R6.64] ;  /* 0x0000000a060f7981 */ /* 0x000168000c1e9900 */
[----:B------:R0:W5:Y:S04]  /*5370*/  LDG.E.CONSTANT R14, [R6.64+0x4] ;  /* 0x0000040a060e7981 */ /* 0x000168000c1e9900 */
[----:B------:R0:W5:Y:S04]  /*5380*/  LDG.E.CONSTANT R17, [R6.64+0x8] ;  /* 0x0000080a06117981 */ /* 0x000168000c1e9900 */
[----:B------:R0:W5:Y:S01]  /*5390*/  LDG.E.CONSTANT R16, [R6.64+0xc] ;  /* 0x00000c0a06107981 */ /* 0x000162000c1e9900 */
[----:B------:R-:W-:Y:S01]  /*53a0*/  ISETP.NE.AND P1, PT, R105, RZ, PT ;  /* 0x000000ff6900720c */ /* 0x000fe20003f25270 */
[----:B------:R-:W-:Y:S01]  /*53b0*/  BSSY B2, `(.L_x_13882) ;  /* 0x0000024000027945 */ /* 0x000fe20003800000 */
[----:B------:R-:W-:-:S02]  /*53c0*/  IADD3 R9, P4, R53, R8, RZ ;  /* 0x0000000835097210 */ /* 0x000fc40007f9e0ff */
[----:B------:R-:W-:Y:S02]  /*53d0*/  IADD3 R13, P0, R57, R8, RZ ;  /* 0x00000008390d7210 */ /* 0x000fe40007f1e0ff */
[----:B------:R-:W-:Y:S02]  /*53e0*/  LEA R8, P2, R9, c[0x0][0x178], 0x1 ;  /* 0x00005e0009087a11 */ /* 0x000fe400078408ff */
[----:B------:R-:W-:-:S05]  /*53f0*/  LEA.HI.X.SX32 R112, R53, R56, 0x1, P4 ;  /* 0x0000003835707211 */ /* 0x000fca00020f0eff */
[----:B------:R-:W-:Y:S05]  /*5400*/  @P1 BRA `(.L_x_13883) ;  /* 0x000001e000001947 */ /* 0x000fea0003800000 */
[C---:B0-----:R-:W-:Y:S02]  /*5410*/  IADD3 R20, R42.reuse, 0x2, RZ ;  /* 0x000000022a147810 */ /* 0x041fe40007ffe0ff */
[C---:B------:R-:W-:Y:S02]  /*5420*/  IADD3 R106, R42.reuse, 0x3, RZ ;  /* 0x000000032a6a7810 */ /* 0x040fe40007ffe0ff */
[C---:B------:R-:W-:Y:S02]  /*5430*/  IADD3 R18, R42.reuse, 0x4, RZ ;  /* 0x000000042a127810 */ /* 0x040fe40007ffe0ff */
[-C--:B------:R-:W-:Y:S02]  /*5440*/  ISETP.GE.AND P5, PT, R42, R55.reuse, PT ;  /* 0x000000372a00720c */ /* 0x080fe40003fa6270 */
[-C--:B------:R-:W-:Y:S02]  /*5450*/  ISETP.GE.AND P3, PT, R20, R55.reuse, PT ;  /* 0x000000371400720c */ /* 0x080fe40003f66270 */
[----:B------:R-:W-:-:S02]  /*5460*/  ISETP.GE.AND P4, PT, R106, R55, PT ;  /* 0x000000376a00720c */ /* 0x000fc40003f86270 */
[----:B------:R-:W-:Y:S02]  /*5470*/  IADD3 R106, R42, 0x5, RZ ;  /* 0x000000052a6a7810 */ /* 0x000fe40007ffe0ff */
[-C--:B------:R-:W-:Y:S02]  /*5480*/  ISETP.GE.AND P6, PT, R18, R55.reuse, PT ;  /* 0x000000371200720c */ /* 0x080fe40003fc6270 */
[----:B------:R-:W-:Y:S02]  /*5490*/  IADD3 R110, R42, 0x7, RZ ;  /* 0x000000072a6e7810 */ /* 0x000fe40007ffe0ff */
[----:B-----5:R-:W-:Y:S02]  /*54a0*/  SEL R20, R14, RZ, !P3 ;  /* 0x000000ff0e147207 */ /* 0x020fe40005800000 */
[----:B------:R-:W-:Y:S02]  /*54b0*/  ISETP.GE.AND P3, PT, R106, R55, PT ;  /* 0x000000376a00720c */ /* 0x000fe40003f66270 */
[----:B------:R-:W-:-:S02]  /*54c0*/  SEL R106, R17, RZ, !P6 ;  /* 0x000000ff116a7207 */ /* 0x000fc40007000000 */
[----:B------:R-:W-:Y:S02]  /*54d0*/  PRMT R18, R14, 0x7632, R18 ;  /* 0x000076320e127816 */ /* 0x000fe40000000012 */
        /* <DEDUP_REMOVED lines=17> */
.L_x_13883:
[----:B0-----:R-:W-:Y:S05]  /*55f0*/  BSYNC B2 ;  /* 0x0000000000027941 */ /* 0x001fea0003800000 */
.L_x_13882:
[----:B-----5:R-:W-:Y:S01]  /*5600*/  HFMA2.BF16_V2 R18, R12, R15, -RZ.H0_H0 ;  /* 0x0000000f0c127231 */ /* 0x020fe200003400ff */
[----:B------:R-:W-:Y:S01]  /*5610*/  IMAD.MOV.U32 R15, RZ, RZ, R21 ;  /* 0x000000ffff0f7224 */ /* 0x000fe200078e0015 */
[----:B------:R0:W5:Y:S01]  /*5620*/  LDG.E.CONSTANT R106, [R6.64+0x20c] ;  /* 0x00020c0a066a7981 */ /* 0x000162000c1e9900 */
[----:B------:R-:W-:-:S02]  /*5630*/  LEA.HI.X R9, R9, c[0x0][0x17c], R112, 0x1, P2 ;  /* 0x00005f0009097a11 */ /* 0x000fc400010f0c70 */
[--C-:B------:R-:W-:Y:S01]  /*5640*/  PRMT R20, RZ, 0x5410, R18.reuse ;  /* 0x00005410ff147816 */ /* 0x100fe20000000012 */
[----:B------:R-:W-:Y:S01]  /*5650*/  HFMA2.BF16_V2 R19, R15, R14, -RZ.H0_H0 ;  /* 0x0000000e0f137231 */ /* 0x000fe200003400ff */
[----:B------:R-:W-:Y:S01]  /*5660*/  PRMT R18, RZ, 0x7610, R18 ;  /* 0x00007610ff127816 */ /* 0x000fe20000000012 */
[----:B------:R-:W-:Y:S02]  /*5670*/  IMAD.MOV.U32 R14, RZ, RZ, R107 ;  /* 0x000000ffff0e7224 */ /* 0x000fe400078e006b */
[----:B------:R0:W5:Y:S02]  /*5680*/  LDG.E.CONSTANT R107, [R6.64+0x208] ;  /* 0x0002080a066b7981 */ /* 0x000164000c1e9900 */
[----:B------:R-:W-:Y:S01]  /*5690*/  FADD.FTZ R18, R20, R18 ;  /* 0x0000001214127221 */ /* 0x000fe20000010000 */
[--C-:B------:R-:W-:Y:S01]  /*56a0*/  PRMT R20, RZ, 0x5410, R19.reuse ;  /* 0x00005410ff147816 */ /* 0x100fe20000000013 */
[----:B------:R-:W-:Y:S01]  /*56b0*/  HFMA2.BF16_V2 R17, R14, R17, -RZ.H0_H0 ;  /* 0x000000110e117231 */ /* 0x000fe200003400ff */
[----:B------:R-:W-:-:S05]  /*56c0*/  PRMT R19, RZ, 0x7610, R19 ;  /* 0x00007610ff137816 */ /* 0x000fca0000000013 */
[----:B------:R-:W-:Y:S01]  /*56d0*/  FADD.FTZ R19, R20, R19 ;  /* 0x0000001314137221 */ /* 0x000fe20000010000 */
[--C-:B------:R-:W-:Y:S02]  /*56e0*/  PRMT R20, RZ, 0x5410, R17.reuse ;  /* 0x00005410ff147816 */ /* 0x100fe40000000011 */
[----:B------:R-:W-:Y:S01]  /*56f0*/  PRMT R17, RZ, 0x7610, R17 ;  /* 0x00007610ff117816 */ /* 0x000fe20000000011 */
[----:B------:R-:W-:Y:S02]  /*5700*/  FADD.FTZ R18, R18, R19 ;  /* 0x0000001312127221 */ /* 0x000fe40000010000 */
[----:B------:R0:W5:Y:S02]  /*5710*/  LDG.E.CONSTANT R19, [R6.64+0x200] ;  /* 0x0002000a06137981 */ /* 0x000164000c1e9900 */
[----:B------:R-:W-:Y:S02]  /*5720*/  FADD.FTZ R21, R20, R17 ;  /* 0x0000001114157221 */ /* 0x000fe40000010000 */
[----:B------:R0:W5:Y:S01]  /*5730*/  LDG.E.CONSTANT R20, [R6.64+0x204] ;  /* 0x0002040a06147981 */ /* 0x000162000c1e9900 */
[----:B------:R-:W-:Y:S01]  /*5740*/  IMAD.MOV.U32 R17, RZ, RZ, R109 ;  /* 0x000000ffff117224 */ /* 0x000fe200078e006d */
[----:B------:R-:W-:Y:S04]  /*5750*/  BSSY B2, `(.L_x_13884) ;  /* 0x0000021000027945 */ /* 0x000fe80003800000 */
        /* <DEDUP_REMOVED lines=12> */
[----:B------:R-:W-:Y:S02]  /*5820*/  IADD3 R108, R42, 0x6, RZ ;  /* 0x000000062a6c7810 */ /* 0x000fe40007ffe0ff */
[----:B------:R-:W-:Y:S02]  /*5830*/  SEL R20, R6, RZ, !P6 ;  /* 0x000000ff06147207 */ /* 0x000fe40007000000 */
[-C--:B------:R-:W-:Y:S02]  /*5840*/  ISETP.GE.AND P6, PT, R110, R55.reuse, PT ;  /* 0x000000376e00720c */ /* 0x080fe40003fc6270 */
[----:B------:R-:W-:-:S02]  /*5850*/  ISETP.GE.AND P5, PT, R108, R55, PT ;  /* 0x000000376c00720c */ /* 0x000fc40003fa6270 */
[C---:B------:R-:W-:Y:S02]  /*5860*/  IADD3 R108, R42.reuse, 0x1, RZ ;  /* 0x000000012a6c7810 */ /* 0x040fe40007ffe0ff */
[----:B------:R-:W-:Y:S02]  /*5870*/  IADD3 R112, R42, 0x5, RZ ;  /* 0x000000052a707810 */ /* 0x000fe40007ffe0ff */
[----:B------:R-:W-:Y:S02]  /*5880*/  @P2 PRMT R19, RZ, 0x7610, R19 ;  /* 0x00007610ff132816 */ /* 0x000fe40000000013 */
        /* <DEDUP_REMOVED lines=13> */
.L_x_13885:
[----:B------:R-:W-:Y:S05]  /*5960*/  BSYNC B2 ;  /* 0x0000000000027941 */ /* 0x000fea0003800000 */
.L_x_13884:
[--C-:B0-----:R-:W-:Y:S01]  /*5970*/  PRMT R6, RZ, 0x5410, R16.reuse ;  /* 0x00005410ff067816 */ /* 0x101fe20000000010 */
[----:B-----5:R-:W-:Y:S01]  /*5980*/  HFMA2.BF16_V2 R7, R12, R19, -RZ.H0_H0 ;  /* 0x000000130c077231 */ /* 0x020fe200003400ff */
[----:B------:R-:W-:Y:S01]  /*5990*/  PRMT R16, RZ, 0x7610, R16 ;  /* 0x00007610ff107816 */ /* 0x000fe20000000010 */
[----:B------:R0:W5:Y:S01]  /*59a0*/  LDG.E.CONSTANT R109, [R4.64] ;  /* 0x0000000a046d7981 */ /* 0x000162000c1e9900 */
[----:B------:R-:W-:Y:S01]  /*59b0*/  LEA.HI.X.SX32 R108, R57, R56, 0x1, P0 ;  /* 0x00000038396c7211 */ /* 0x000fe200000f0eff */
[----:B------:R-:W-:Y:S01]  /*59c0*/  HFMA2.BF16_V2 R20, R15, R20, -RZ.H0_H0 ;  /* 0x000000140f147231 */ /* 0x000fe200003400ff */
[----:B------:R-:W-:Y:S01]  /*59d0*/  FADD.FTZ R18, R18, R21 ;  /* 0x0000001512127221 */ /* 0x000fe20000010000 */
[----:B------:R0:W5:Y:S01]  /*59e0*/  LDG.E.CONSTANT R111, [R4.64+0x8] ;  /* 0x0000080a046f7981 */ /* 0x000162000c1e9900 */
[----:B------:R-:W-:Y:S01]  /*59f0*/  FADD.FTZ R19, R6, R16 ;  /* 0x0000001006137221 */ /* 0x000fe20000010000 */
[--C-:B------:R-:W-:Y:S01]  /*5a00*/  PRMT R6, RZ, 0x5410, R7.reuse ;  /* 0x00005410ff067816 */ /* 0x100fe20000000007 */
[----:B------:R-:W-:Y:S01]  /*5a10*/  HFMA2.BF16_V2 R107, R14, R107, -RZ.H0_H0 ;  /* 0x0000006b0e6b7231 */ /* 0x000fe200003400ff */
        /* <DEDUP_REMOVED lines=28> */
[----:B------:R-:W-:-:S02]  /*5be0*/  IADD3 R106, R42, 0x6, RZ ;  /* 0x000000062a6a7810 */ /* 0x000fc40007ffe0ff */
[----:B------:R-:W-:Y:S02]  /*5bf0*/  SEL R16, R4, RZ, !P6 ;  /* 0x000000ff04107207 */ /* 0x000fe40007000000 */
[-C--:B------:R-:W-:Y:S02]  /*5c00*/  ISETP.GE.AND P6, PT, R110, R55.reuse, PT ;  /* 0x000000376e00720c */ /* 0x080fe40003fc6270 */
[----:B------:R-:W-:Y:S02]  /*5c10*/  ISETP.GE.AND P5, PT, R106, R55, PT ;  /* 0x000000376a00720c */ /* 0x000fe40003fa6270 */
[C---:B------:R-:W-:Y:S02]  /*5c20*/  IADD3 R106, R42.reuse, 0x1, RZ ;  /* 0x000000012a6a7810 */ /* 0x040fe40007ffe0ff */
[----:B------:R-:W-:Y:S02]  /*5c30*/  IADD3 R112, R42, 0x5, RZ ;  /* 0x000000052a707810 */ /* 0x000fe40007ffe0ff */
[----:B------:R-:W-:-:S02]  /*5c40*/  @P0 PRMT R109, RZ, 0x7610, R109 ;  /* 0x00007610ff6d0816 */ /* 0x000fc4000000006d */
        /* <DEDUP_REMOVED lines=13> */
.L_x_13887:
[----:B0-----:R-:W-:Y:S05]  /*5d20*/  BSYNC B2 ;  /* 0x0000000000027941 */ /* 0x001fea0003800000 */
.L_x_13886:
[----:B-----5:R-:W-:Y:S01]  /*5d30*/  HFMA2.BF16_V2 R109, R12, R109, -RZ.H0_H0 ;  /* 0x0000006d0c6d7231 */ /* 0x020fe200003400ff */
[----:B------:R-:W-:Y:S01]  /*5d40*/  LEA.HI.X R7, R13, c[0x0][0x17c], R108, 0x1, P2 ;  /* 0x00005f000d077a11 */ /* 0x000fe200010f0c6c */
[----:B------:R-:W-:Y:S01]  /*5d50*/  HFMA2.BF16_V2 R16, R15, R16, -RZ.H0_H0 ;  /* 0x000000100f107231 */ /* 0x000fe200003400ff */
[----:B------:R-:W-:Y:S01]  /*5d60*/  FADD.FTZ R106, R18, R19 ;  /* 0x00000013126a7221 */ /* 0x000fe20000010000 */
[----:B------:R-:W-:Y:S01]  /*5d70*/  HFMA2.BF16_V2 R111, R14, R111, -RZ.H0_H0 ;  /* 0x0000006f0e6f7231 */ /* 0x000fe200003400ff */
[--C-:B------:R-:W-:Y:S01]  /*5d80*/  PRMT R4, RZ, 0x5410, R109.reuse ;  /* 0x00005410ff047816 */ /* 0x100fe2000000006d */
[----:B------:R0:W5:Y:S01]  /*5d90*/  LDG.E.CONSTANT R19, [R8.64+0x8] ;  /* 0x0000080a08137981 */ /* 0x000162000c1e9900 */
[--C-:B------:R-:W-:Y:S01]  /*5da0*/  PRMT R5, RZ, 0x5410, R16.reuse ;  /* 0x00005410ff057816 */ /* 0x100fe20000000010 */
[----:B------:R-:W-:Y:S01]  /*5db0*/  HFMA2.BF16_V2 R56, R17, R56, -RZ.H0_H0 ;  /* 0x0000003811387231 */ /* 0x000fe200003400ff */
[----:B------:R-:W-:Y:S01]  /*5dc0*/  PRMT R109, RZ, 0x7610, R109 ;  /* 0x00007610ff6d7816 */ /* 0x000fe2000000006d */
[----:B------:R0:W5:Y:S01]  /*5dd0*/  LDG.E.CONSTANT R18, [R8.64+0xc] ;  /* 0x00000c0a08127981 */ /* 0x000162000c1e9900 */
[----:B------:R-:W-:Y:S01]  /*5de0*/  PRMT R16, RZ, 0x7610, R16 ;  /* 0x00007610ff107816 */ /* 0x000fe20000000010 */
[----:B------:R-:W-:Y:S01]  /*5df0*/  FADD.FTZ R20, R20, R107 ;  /* 0x0000006b14147221 */ /* 0x000fe20000010000 */
[----:B------:R-:W-:Y:S01]  /*5e00*/  PRMT R13, RZ, 0x5410, R111 ;  /* 0x00005410ff0d7816 */ /* 0x000fe2000000006f */
[----:B------:R-:W-:Y:S01]  /*5e10*/  FADD.FTZ R4, R4, R109 ;  /* 0x0000006d04047221 */ /* 0x000fe20000010000 */
[----:B------:R-:W-:Y:S01]  /*5e20*/  PRMT R111, RZ, 0x7610, R111 ;  /* 0x00007610ff6f7816 */ /* 0x000fe2000000006f */
[----:B------:R-:W-:-:S02]  /*5e30*/  FADD.FTZ R5, R5, R16 ;  /* 0x0000001005057221 */ /* 0x000fc40000010000 */
[----:B------:R0:W5:Y:S01]  /*5e40*/  LDG.E.CONSTANT R16, [R8.64+0x4] ;  /* 0x0000040a08107981 */ /* 0x000162000c1e9900 */
[----:B------:R-:W-:Y:S01]  /*5e50*/  BSSY B2, `(.L_x_13888) ;  /* 0x0000028000027945 */ /* 0x000fe20003800000 */
[----:B------:R-:W-:Y:S02]  /*5e60*/  FADD.FTZ R13, R13, R111 ;  /* 0x0000006f0d0d7221 */ /* 0x000fe40000010000 */
[----:B------:R-:W-:Y:S01]  /*5e70*/  FADD.FTZ R4, R4, R5 ;  /* 0x0000000504047221 */ /* 0x000fe20000010000 */
[--C-:B------:R-:W-:Y:S01]  /*5e80*/  PRMT R5, RZ, 0x5410, R56.reuse ;  /* 0x00005410ff057816 */ /* 0x100fe20000000038 */
[----:B------:R-:W-:Y:S01]  /*5e90*/  FADD.FTZ R21, R20, R21 ;  /* 0x0000001514157221 */ /* 0x000fe20000010000 */
[----:B------:R-:W-:Y:S01]  /*5ea0*/  PRMT R56, RZ, 0x7610, R56 ;  /* 0x00007610ff387816 */ /* 0x000fe20000000038 */
[----:B------:R-:W-:Y:S02]  /*5eb0*/  FADD.FTZ R4, R4, R13 ;  /* 0x0000000d04047221 */ /* 0x000fe40000010000 */
[----:B------:R0:W5:Y:S02]  /*5ec0*/  LDG.E.CONSTANT R13, [R8.64] ;  /* 0x0000000a080d7981 */ /* 0x000164000c1e9900 */
[----:B------:R-:W-:Y:S01]  /*5ed0*/  FADD.FTZ R5, R5, R56 ;  /* 0x0000003805057221 */ /* 0x000fe20000010000 */
        /* <DEDUP_REMOVED lines=31> */
.L_x_13889:
[----:B------:R-:W-:Y:S05]  /*60d0*/  BSYNC B2 ;  /* 0x0000000000027941 */ /* 0x000fea0003800000 */
.L_x_13888:
[----:B-----5:R-:W-:Y:S01]  /*60e0*/  HFMA2.BF16_V2 R16, R15, R16, -RZ.H0_H0 ;  /* 0x000000100f107231 */ /* 0x020fe200003400ff */
[----:B------:R-:W-:Y:S01]  /*60f0*/  FADD.FTZ R4, R4, R5 ;  /* 0x0000000504047221 */ /* 0x000fe20000010000 */
[----:B------:R-:W-:Y:S01]  /*6100*/  HFMA2.BF16_V2 R13, R12, R13, -RZ.H0_H0 ;  /* 0x0000000d0c0d7231 */ /* 0x000fe200003400ff */
[----:B------:R1:W5:Y:S01]  /*6110*/  LDG.E.CONSTANT R20, [R6.64+0xc] ;  /* 0x00000c0a06147981 */ /* 0x000362000c1e9900 */
[----:B------:R-:W-:Y:S01]  /*6120*/  HFMA2.BF16_V2 R19, R14, R19, -RZ.H0_H0 ;  /* 0x000000130e137231 */ /* 0x000fe200003400ff */
[----:B0-----:R-:W-:Y:S01]  /*6130*/  PRMT R8, RZ, 0x5410, R16 ;  /* 0x00005410ff087816 */ /* 0x001fe20000000010 */
        /* <DEDUP_REMOVED lines=8> */
[----:B------:R-:W-:Y:S02]  /*61c0*/  FADD.FTZ R5, R5, R13 ;  /* 0x0000000d05057221 */ /* 0x000fe40000010000 */
[----:B------:R1:W5:Y:S02]  /*61d0*/  LDG.E.CONSTANT R13, [R6.64+0x8] ;  /* 0x0000080a060d7981 */ /* 0x000364000c1e9900 */
[----:B------:R-:W-:Y:S02]  /*61e0*/  FADD.FTZ R16, R9, R19 ;  /* 0x0000001309107221 */ /* 0x000fe40000010000 */
[----:B------:R-:W-:Y:S01]  /*61f0*/  FADD.FTZ R5, R5, R8 ;  /* 0x0000000805057221 */ /* 0x000fe20000010000 */
[----:B------:R1:W5:Y:S04]  /*6200*/  LDG.E.CONSTANT R9, [R6.64] ;  /* 0x0000000a06097981 */ /* 0x000368000c1e9900 */
[----:B------:R1:W5:Y:S01]  /*6210*/  LDG.E.CONSTANT R8, [R6.64+0x4] ;  /* 0x0000040a06087981 */ /* 0x000362000c1e9900 */
[----:B------:R-:W-:Y:S01]  /*6220*/  BSSY B2, `(.L_x_13890) ;  /* 0x0000021000027945 */ /* 0x000fe20003800000 */
[----:B------:R-:W-:Y:S01]  /*6230*/  HFMA2.BF16_V2 R18, R17, R18, -RZ.H0_H0 ;  /* 0x0000001211127231 */ /* 0x000fe200003400ff */
[----:B------:R-:W-:Y:S05]  /*6240*/  @P1 BRA `(.L_x_13891) ;  /* 0x000001e000001947 */ /* 0x000fea0003800000 */
[C---:B-1----:R-:W-:Y:S02]  /*6250*/  IADD3 R6, R42.reuse, 0x2, RZ ;  /* 0x000000022a067810 */ /* 0x042fe40007ffe0ff */
        /* <DEDUP_REMOVED lines=29> */
.L_x_13891:
[----:B------:R-:W-:Y:S05]  /*6430*/  BSYNC B2 ;  /* 0x0000000000027941 */ /* 0x000fea0003800000 */
.L_x_13890:
[----:B-----5:R-:W-:Y:S01]  /*6440*/  HFMA2.BF16_V2 R9, R12, R9, -RZ.H0_H0 ;  /* 0x000000090c097231 */ /* 0x020fe200003400ff */
[--C-:B-1----:R-:W-:Y:S01]  /*6450*/  PRMT R6, RZ, 0x5410, R18.reuse ;  /* 0x00005410ff067816 */ /* 0x102fe20000000012 */
[----:B------:R-:W-:Y:S01]  /*6460*/  HFMA2.BF16_V2 R8, R15, R8, -RZ.H0_H0 ;  /* 0x000000080f087231 */ /* 0x000fe200003400ff */
[----:B------:R-:W-:Y:S01]  /*6470*/  PRMT R18, RZ, 0x7610, R18 ;  /* 0x00007610ff127816 */ /* 0x000fe20000000012 */
[----:B------:R-:W-:Y:S01]  /*6480*/  HFMA2.BF16_V2 R13, R14, R13, -RZ.H0_H0 ;  /* 0x0000000d0e0d7231 */ /* 0x000fe200003400ff */
[--C-:B------:R-:W-:Y:S01]  /*6490*/  PRMT R7, RZ, 0x5410, R9.reuse ;  /* 0x00005410ff077816 */ /* 0x100fe20000000009 */
[----:B------:R-:W-:Y:S01]  /*64a0*/  HFMA2.BF16_V2 R20, R17, R20, -RZ.H0_H0 ;  /* 0x0000001411147231 */ /* 0x000fe200003400ff */
[----:B------:R-:W-:Y:S01]  /*64b0*/  PRMT R9, RZ, 0x7610, R9 ;  /* 0x00007610ff097816 */ /* 0x000fe20000000009 */
[----:B------:R-:W-:Y:S01]  /*64c0*/  FADD.FTZ R5, R5, R16 ;  /* 0x0000001005057221 */ /* 0x000fe20000010000 */
[----:B------:R-:W-:Y:S01]  /*64d0*/  BSSY B2, `(.L_x_13892) ;  /* 0x000002d000027945 */ /* 0x000fe20003800000 */
[----:B------:R-:W-:-:S02]  /*64e0*/  FADD.FTZ R6, R6, R18 ;  /* 0x0000001206067221 */ /* 0x000fc40000010000 */
        /* <DEDUP_REMOVED lines=43> */
.L_x_13893:
[----:B------:R-:W-:Y:S05]  /*67a0*/  BSYNC B2 ;  /* 0x0000000000027941 */ /* 0x000fea0003800000 */
.L_x_13892:
        /* <DEDUP_REMOVED lines=49> */
.L_x_13895:
[----:B------:R-:W-:Y:S05]  /*6ac0*/  BSYNC B2 ;  /* 0x0000000000027941 */ /* 0x000fea0003800000 */
.L_x_13894:
        /* <DEDUP_REMOVED lines=54> */
.L_x_13897:
[----:B------:R-:W-:Y:S05]  /*6e30*/  BSYNC B2 ;  /* 0x0000000000027941 */ /* 0x000fea0003800000 */
.L_x_13896:
        /* <DEDUP_REMOVED lines=53> */
.L_x_13899:
[----:B------:R-:W-:Y:S05]  /*7190*/  BSYNC B2 ;  /* 0x0000000000027941 */ /* 0x000fea0003800000 */
.L_x_13898:
        /* <DEDUP_REMOVED lines=27> */
[----:B------:R-:W-:Y:S02]  /*7350*/  IADD3 R18, R42, 0x7, RZ ;  /* 0x000000072a127810 */ /* 0x000fe40007ffe0ff */
[----:B------:R-:W-:Y:S02]  /*7360*/  ISETP.GE.AND P6, PT, R8, R55, PT ;  /* 0x000000370800720c */ /* 0x000fe40003fc6270 */
[C---:B------:R-:W-:Y:S02]  /*7370*/  IADD3 R6, R42.reuse, 0x4, RZ ;  /* 0x000000042a067810 */ /* 0x040fe40007ffe0ff */
[----:B------:R-:W-:Y:S02]  /*7380*/  SEL R8, R81, RZ, !P0 ;  /* 0x000000ff51087207 */ /* 0x000fe40004000000 */
[----:B------:R-:W-:-:S02]  /*7390*/  IADD3 R16, R42, 0x5, RZ ;  /* 0x000000052a107810 */ /* 0x000fc40007ffe0ff */
[-C--:B------:R-:W-:Y:S02]  /*73a0*/  ISETP.GE.AND P0, PT, R18, R55.reuse, PT ;  /* 0x000000371200720c */ /* 0x080fe40003f06270 */
[-C--:B------:R-:W-:Y:S02]  /*73b0*/  ISETP.GE.AND P4, PT, R6, R55.reuse, PT ;  /* 0x000000370600720c */ /* 0x080fe40003f86270 */
[----:B------:R-:W-:Y:S02]  /*73c0*/  ISETP.GE.AND P3, PT, R16, R55, PT ;  /* 0x000000371000720c */ /* 0x000fe40003f66270 */
[----:B------:R-:W-:Y:S02]  /*73d0*/  PRMT R6, R81, 0x7632, R6 ;  /* 0x0000763251067816 */ /* 0x000fe40000000006 */
        /* <DEDUP_REMOVED lines=15> */
.L_x_13901:
[----:B------:R-:W-:Y:S05]  /*74d0*/  BSYNC B2 ;  /* 0x0000000000027941 */ /* 0x000fea0003800000 */
.L_x_13900:
        /* <DEDUP_REMOVED lines=49> */
.L_x_13903:
[----:B------:R-:W-:Y:S05]  /*77f0*/  BSYNC B2 ;  /* 0x0000000000027941 */ /* 0x000fea0003800000 */
.L_x_13902:
        /* <DEDUP_REMOVED lines=58> */
.L_x_13905:
[----:B------:R-:W-:Y:S05]  /*7ba0*/  BSYNC B2 ;  /* 0x0000000000027941 */ /* 0x000fea0003800000 */
.L_x_13904:
        /* <DEDUP_REMOVED lines=49> */
.L_x_13907:
[----:B------:R-:W-:Y:S05]  /*7ec0*/  BSYNC B2 ;  /* 0x0000000000027941 */ /* 0x000fea0003800000 */
.L_x_13906:
        /* <DEDUP_REMOVED lines=51> */
.L_x_13909:
[----:B------:R-:W-:Y:S05]  /*8200*/  BSYNC B2 ;  /* 0x0000000000027941 */ /* 0x000fea0003800000 */
.L_x_13908:
        /* <DEDUP_REMOVED lines=49> */
.L_x_13911:
[----:B------:R-:W-:Y:S05]  /*8520*/  BSYNC B2 ;  /* 0x0000000000027941 */ /* 0x000fea0003800000 */
.L_x_13910:
        /* <DEDUP_REMOVED lines=25> */
[----:B------:R-:W-:-:S04]  /*86c0*/  FADD.FTZ R15, R15, R14 ;  /* 0x0000000e0f0f7221 */ /* 0x000fc80000010000 */
[----:B------:R-:W-:Y:S02]  /*86d0*/  FADD.FTZ R13, R13, R17 ;  /* 0x000000110d0d7221 */ /* 0x000fe40000010000 */
[----:B------:R-:W-:-:S04]  /*86e0*/  FADD.FTZ R12, R12, R15 ;  /* 0x0000000f0c0c7221 */ /* 0x000fc80000010000 */
[----:B------:R-:W-:-:S04]  /*86f0*/  FADD.FTZ R13, R12, R13 ;  /* 0x0000000d0c0d7221 */ /* 0x000fc80000010000 */
[----:B------:R-:W-:Y:S02]  /*8700*/  FADD.FTZ R38, R38, R13 ;  /* 0x0000000d26267221 */ /* 0x000fe40000010000 */
.L_x_13881:
[----:B------:R-:W-:Y:S05]  /*8710*/  BSYNC B0 ;  /* 0x0000000000007941 */ /* 0x000fea0003800000 */
.L_x_13880:
[----:B------:R-:W-:Y:S02]  /*8720*/  IADD3 R40, R40, 0x4, RZ ;  /* 0x0000000428287810 */ /* 0x000fe40007ffe0ff */
[----:B------:R-:W-:Y:S02]  /*8730*/  IADD3 R0, P1, R0, 0x10, RZ ;  /* 0x0000001000007810 */ /* 0x000fe40007f3e0ff */
[----:B------:R-:W-:Y:S02]  /*8740*/  ISETP.GE.AND P0, PT, R40, R49, PT ;  /* 0x000000312800720c */ /* 0x000fe40003f06270 */
[----:B------:R-:W-:Y:S01]  /*8750*/  IADD3 R105, R105, -0x4, RZ ;  /* 0xfffffffc69697810 */ /* 0x000fe20007ffe0ff */
[----:B------:R-:W-:Y:S01]  /*8760*/  IMAD.X R11, RZ, RZ, R11, P1 ;  /* 0x000000ffff0b7224 */ /* 0x000fe200008e060b */
[----:B------:R-:W-:Y:S02]  /*8770*/  IADD3 R42, R42, 0x80, RZ ;  /* 0x000000802a2a7810 */ /* 0x000fe40007ffe0ff */
[----:B------:R-:W-:-:S02]  /*8780*/  IADD3 R43, R43, 0x200, RZ ;  /* 0x000002002b2b7810 */ /* 0x000fc40007ffe0ff */
[----:B------:R-:W-:-:S05]  /*8790*/  IADD3 R33, R33, 0x80, RZ ;  /* 0x0000008021217810 */ /* 0x000fca0007ffe0ff */
[----:B------:R-:W-:Y:S01]  /*87a0*/  @P0 CALL.REL.NOINC `(.L_x_13879) ;  /* 0x0000001000000944 */ /* 0x000fe20003c00000 */
[----:B------:R-:W-:Y:S05]  /*87b0*/  BRA `(.L_x_13912) ;  /* 0xffffc28000007947 */ /* 0x000fea000383ffff */
.L_x_13879:
[----:B------:R-:W-:Y:S05]  /*87c0*/  BSYNC B1 ;  /* 0x0000000000017941 */ /* 0x000fea0003800000 */
.L_x_13877:
[----:B0-----:R-:W0:Y:S01]  /*87d0*/  SHFL.BFLY PT, R3, R24, 0x2, 0x1f ;  /* 0x0c401f0018037f89 */ /* 0x001e2200000e0000 */
[----:B------:R-:W-:Y:S01]  /*87e0*/  LOP3.LUT R22, R54, 0xffffffc0, RZ, 0xc0, !PT ;  /* 0xffffffc036167812 */ /* 0x000fe200078ec0ff */
[----:B------:R-:W-:Y:S02]  /*87f0*/  BSSY B0, `(.L_x_13913) ;  /* 0x000005a000007945 */ /* 0x000fe40003800000 */
[----:B------:R-:W2:Y:S04]  /*8800*/  SHFL.BFLY PT, R0, R23, 0x2, 0x1f ;  /* 0x0c401f0017007f89 */ /* 0x000ea800000e0000 */
[----:B------:R-:W3:Y:S04]  /*8810*/  SHFL.BFLY PT, R2, R25, 0x2, 0x1f ;  /* 0x0c401f0019027f89 */ /* 0x000ee800000e0000 */
[----:B------:R-:W4:Y:S04]  /*8820*/  SHFL.BFLY PT, R5, R26, 0x2, 0x1f ;  /* 0x0c401f001a057f89 */ /* 0x000f2800000e0000 */
[----:B------:R-:W5:Y:S04]  /*8830*/  SHFL.BFLY PT, R4, R27, 0x2, 0x1f ;  /* 0x0c401f001b047f89 */ /* 0x000f6800000e0000 */
[----:B------:R-:W1:Y:S04]  /*8840*/  SHFL.BFLY PT, R7, R28, 0x2, 0x1f ;  /* 0x0c401f001c077f89 */ /* 0x000e6800000e0000 */
[----:B------:R-:W1:Y:S01]  /*8850*/  SHFL.BFLY PT, R6, R29, 0x2, 0x1f ;  /* 0x0c401f001d067f89 */ /* 0x000e6200000e0000 */
[----:B0-----:R-:W-:Y:S01]  /*8860*/  FADD.FTZ R24, R3, R24 ;  /* 0x0000001803187221 */ /* 0x001fe20000010000 */
[----:B------:R-:W-:-:S02]  /*8870*/  LOP3.LUT R3, R51, 0x3, RZ, 0xc0, !PT ;  /* 0x0000000333037812 */ /* 0x000fc400078ec0ff */
[----:B------:R-:W0:Y:S01]  /*8880*/  SHFL.BFLY PT, R9, R30, 0x2, 0x1f ;  /* 0x0c401f001e097f89 */ /* 0x000e2200000e0000 */
        /* <DEDUP_REMOVED lines=9> */
[----:B-----5:R-:W-:Y:S01]  /*8920*/  FADD.FTZ R4, R4, R27 ;  /* 0x0000001b04047221 */ /* 0x020fe20000010000 */
[----:B------:R-:W-:Y:S02]  /*8930*/  LOP3.LUT R27, R54, 0xffffffe0, RZ, 0xc0, !PT ;  /* 0xffffffe0361b7812 */ /* 0x000fe400078ec0ff */
[----:B------:R-:W5:Y:S01]  /*8940*/  SHFL.BFLY PT, R14, R35, 0x2, 0x1f ;  /* 0x0c401f00230e7f89 */ /* 0x000f6200000e0000 */
[----:B-1----:R-:W-:Y:S01]  /*8950*/  FADD.FTZ R28, R7, R28 ;  /* 0x0000001c071c7221 */ /* 0x002fe20000010000 */
[----:B------:R-:W-:Y:S02]  /*8960*/  ISETP.NE.OR P4, PT, R27, 0x20, P2 ;  /* 0x000000201b00780c */ /* 0x000fe40001785670 */
[----:B------:R-:W1:Y:S01]  /*8970*/  SHFL.BFLY PT, R15, R36, 0x2, 0x1f ;  /* 0x0c401f00240f7f89 */ /* 0x000e6200000e0000 */
[----:B------:R-:W-:Y:S01]  /*8980*/  FADD.FTZ R6, R6, R29 ;  /* 0x0000001d06067221 */ /* 0x000fe20000010000 */
[----:B------:R-:W-:-:S02]  /*8990*/  ISETP.GT.OR P1, PT, R54, 0x1f, P2 ;  /* 0x0000001f3600780c */ /* 0x000fc40001724670 */
[----:B------:R-:W1:Y:S01]  /*89a0*/  SHFL.BFLY PT, R18, R37, 0x2, 0x1f ;  /* 0x0c401f0025127f89 */ /* 0x000e6200000e0000 */
[----:B0-----:R-:W-:-:S03]  /*89b0*/  FADD.FTZ R30, R9, R30 ;  /* 0x0000001e091e7221 */ /* 0x001fc60000010000 */
[----:B------:R-:W0:Y:S01]  /*89c0*/  SHFL.BFLY PT, R17, R38, 0x2, 0x1f ;  /* 0x0c401f0026117f89 */ /* 0x000e2200000e0000 */
[----:B--2---:R-:W-:Y:S02]  /*89d0*/  FADD.FTZ R8, R8, R31 ;  /* 0x0000001f08087221 */ /* 0x004fe40000010000 */
[----:B---3--:R-:W-:Y:S01]  /*89e0*/  FADD.FTZ R10, R11, R32 ;  /* 0x000000200b0a7221 */ /* 0x008fe20000010000 */
[----:B------:R-:W2:Y:S01]  /*89f0*/  SHFL.BFLY PT, R3, R0, 0x1, 0x1f ;  /* 0x0c201f0000037f89 */ /* 0x000ea200000e0000 */
[----:B------:R-:W-:Y:S01]  /*8a00*/  IADD3 R32, R54, 0x1f, RZ ;  /* 0x0000001f36207810 */ /* 0x000fe20007ffe0ff */
[----:B----4-:R-:W-:Y:S02]  /*8a10*/  FADD.FTZ R12, R13, R34 ;  /* 0x000000220d0c7221 */ /* 0x010fe40000010000 */
[----:B------:R-:W3:Y:S01]  /*8a20*/  SHFL.BFLY PT, R5, R24, 0x1, 0x1f ;  /* 0x0c201f0018057f89 */ /* 0x000ee200000e0000 */
[----:B------:R-:W-:Y:S01]  /*8a30*/  SHF.R.S32.HI R34, RZ, 0x1f, R51 ;  /* 0x0000001fff227819 */ /* 0x000fe20000011433 */
[----:B-----5:R-:W-:-:S02]  /*8a40*/  FADD.FTZ R14, R14, R35 ;  /* 0x000000230e0e7221 */ /* 0x020fc40000010000 */
[----:B------:R-:W4:Y:S01]  /*8a50*/  SHFL.BFLY PT, R7, R2, 0x1, 0x1f ;  /* 0x0c201f0002077f89 */ /* 0x000f2200000e0000 */
[----:B------:R-:W-:Y:S01]  /*8a60*/  LEA.HI R47, R34, R51, RZ, 0x2 ;  /* 0x00000033222f7211 */ /* 0x000fe200078f10ff */
[----:B-1----:R-:W-:Y:S02]  /*8a70*/  FADD.FTZ R16, R15, R36 ;  /* 0x000000240f107221 */ /* 0x002fe40000010000 */
[----:B------:R-:W1:Y:S01]  /*8a80*/  SHFL.BFLY PT, R9, R26, 0x1, 0x1f ;  /* 0x0c201f001a097f89 */ /* 0x000e6200000e0000 */
[----:B------:R-:W-:Y:S01]  /*8a90*/  SHF.R.S32.HI R47, RZ, 0x2, R47 ;  /* 0x00000002ff2f7819 */ /* 0x000fe2000001142f */
[----:B------:R-:W-:Y:S02]  /*8aa0*/  FADD.FTZ R18, R18, R37 ;  /* 0x0000002512127221 */ /* 0x000fe40000010000 */
[----:B------:R-:W5:Y:S01]  /*8ab0*/  SHFL.BFLY PT, R11, R4, 0x1, 0x1f ;  /* 0x0c201f00040b7f89 */ /* 0x000f6200000e0000 */
[----:B------:R-:W-:Y:S01]  /*8ac0*/  ISETP.GT.U32.AND P3, PT, R32, 0x3e, PT ;  /* 0x0000003e2000780c */ /* 0x000fe20003f64070 */
[----:B------:R-:W-:-:S02]  /*8ad0*/  IMAD R52, R52, 0x78, R47 ;  /* 0x0000007834347824 */ /* 0x000fc400078e022f */
[----:B0-----:R-:W-:Y:S01]  /*8ae0*/  FADD.FTZ R20, R17, R38 ;  /* 0x0000002611147221 */ /* 0x001fe20000010000 */
        /* <DEDUP_REMOVED lines=19> */
[----:B------:R-:W-:Y:S01]  /*8c20*/  BAR.SYNC.DEFER_BLOCKING 0x0 ;  /* 0x0000000000007b1d */ /* 0x000fe20000010000 */
[----:B-1----:R-:W-:Y:S02]  /*8c30*/  FADD.FTZ R39, R10, R21 ;  /* 0x000000150a277221 */ /* 0x002fe40000010000 */
[----:B-----5:R-:W-:Y:S02]  /*8c40*/  FADD.FTZ R40, R12, R23 ;  /* 0x000000170c287221 */ /* 0x020fe40000010000 */
[----:B------:R-:W-:Y:S02]  /*8c50*/  FADD.FTZ R41, R14, R25 ;  /* 0x000000190e297221 */ /* 0x000fe40000010000 */
[----:B0-----:R-:W-:Y:S02]  /*8c60*/  FADD.FTZ R42, R16, R29 ;  /* 0x0000001d102a7221 */ /* 0x001fe40000010000 */
        /* <DEDUP_REMOVED lines=18> */
.L_x_13914:
[----:B------:R-:W-:Y:S05]  /*8d90*/  BSYNC B0 ;  /* 0x0000000000007941 */ /* 0x000fea0003800000 */
.L_x_13913:
        /* <DEDUP_REMOVED lines=33> */
.L_x_13916:
[----:B------:R-:W-:Y:S05]  /*8fb0*/  BSYNC B0 ;  /* 0x0000000000007941 */ /* 0x000fea0003800000 */
.L_x_13915:
        /* <DEDUP_REMOVED lines=18> */
.L_x_13918:
[----:B------:R-:W-:Y:S05]  /*90e0*/  BSYNC B0 ;  /* 0x0000000000007941 */ /* 0x000fea0003800000 */
.L_x_13917:
        /* <DEDUP_REMOVED lines=34> */
.L_x_13920:
[----:B------:R-:W-:Y:S05]  /*9310*/  BSYNC B0 ;  /* 0x0000000000007941 */ /* 0x000fea0003800000 */
.L_x_13919:
        /* <DEDUP_REMOVED lines=13> */
[----:B------:R-:W-:Y:S02]  /*93f0*/  IADD3 R23, R47, 0x58, RZ ;  /* 0x000000582f177810 */ /* 0x000fe40007ffe0ff */
[----:B01----:R-:W-:Y:S01]  /*9400*/  F2FP.BF16.PACK_AB R0, R27, R0 ;  /* 0x000000001b00723e */ /* 0x003fe200000010ff */
[----:B------:R-:W0:Y:S01]  /*9410*/  S2UR UR5, SR_CTAID.X ;  /* 0x00000000000579c3 */ /* 0x000e220000002500 */
[----:B------:R-:W-:Y:S02]  /*9420*/  F2FP.BF16.PACK_AB R32, R33, R32 ;  /* 0x000000202120723e */ /* 0x000fe400000010ff */
[----:B------:R-:W-:-:S02]  /*9430*/  PRMT R33, R0, 0x7632, R33 ;  /* 0x0000763200217816 */ /* 0x000fc40000000021 */
[----:B------:R-:W-:Y:S02]  /*9440*/  IADD3 R28, R47, 0x68, RZ ;  /* 0x000000682f1c7810 */ /* 0x000fe40007ffe0ff */
[----:B------:R-:W-:Y:S01]  /*9450*/  F2FP.BF16.PACK_AB R34, R35, R34 ;  /* 0x000000222322723e */ /* 0x000fe200000010ff */
[----:B--2---:R-:W-:Y:S01]  /*9460*/  UIMAD UR6, UR6, UR8, URZ ;  /* 0x00000008060672a4 */ /* 0x004fe2000f8e023f */
[----:B------:R-:W-:Y:S02]  /*9470*/  F2FP.BF16.PACK_AB R36, R37, R36 ;  /* 0x000000242524723e */ /* 0x000fe400000010ff */
[----:B------:R-:W-:Y:S01]  /*9480*/  F2FP.BF16.PACK_AB R38, R39, R38 ;  /* 0x000000262726723e */ /* 0x000fe200000010ff */
[----:B------:R-:W-:Y:S01]  /*9490*/  UIMAD UR6, UR6, UR7, URZ ;  /* 0x00000007060672a4 */ /* 0x000fe2000f8e023f */
[----:B------:R-:W-:Y:S02]  /*94a0*/  F2FP.BF16.PACK_AB R40, R41, R40 ;  /* 0x000000282928723e */ /* 0x000fe400000010ff */
[----:B------:R-:W-:Y:S01]  /*94b0*/  F2FP.BF16.PACK_AB R42, R43, R42 ;  /* 0x0000002a2b2a723e */ /* 0x000fe200000010ff */
[----:B---3--:R-:W-:Y:S01]  /*94c0*/  UIMAD UR4, UR4, 0x78, URZ ;  /* 0x00000078040478a4 */ /* 0x008fe2000f8e023f */
[----:B------:R-:W-:Y:S01]  /*94d0*/  F2FP.BF16.PACK_AB R45, RZ, R45 ;  /* 0x0000002dff2d723e */ /* 0x000fe200000010ff */
[----:B------:R-:W-:-:S02]  /*94e0*/  USHF.R.S32.HI UR9, URZ, 0x1f, UR6 ;  /* 0x0000001f3f097899 */ /* 0x000fc40008011406 */
[----:B0-----:R-:W-:Y:S02]  /*94f0*/  UIMAD UR5, UR5, UR7, URZ ;  /* 0x00000007050572a4 */ /* 0x001fe4000f8e023f */
[----:B------:R-:W-:Y:S02]  /*9500*/  USHF.R.S32.HI UR7, URZ, 0x1f, UR4 ;  /* 0x0000001f3f077899 */ /* 0x000fe40008011404 */
        /* <DEDUP_REMOVED lines=8> */
[----:B------:R-:W-:Y:S02]  /*9590*/  IADD3 R7, P2, R5, UR4, RZ ;  /* 0x0000000405077c10 */ /* 0x000fe4000ff5e0ff */
[----:B------:R-:W-:Y:S02]  /*95a0*/  LEA.HI.X R3, R4, c[0x0][0x164], R11, 0x1, P0 ;  /* 0x0000590004037a11 */ /* 0x000fe400000f0c0b */
[----:B------:R-:W-:Y:S02]  /*95b0*/  LEA R4, P0, R9, c[0x0][0x160], 0x1 ;  /* 0x0000580009047a11 */ /* 0x000fe400078008ff */
[----:B------:R-:W-:Y:S01]  /*95c0*/  LEA.HI.X.SX32 R10, R5, UR7, 0x1, P2 ;  /* 0x00000007050a7c11 */ /* 0x000fe200090f0eff */
[----:B------:R0:W-:Y:S01]  /*95d0*/  STG.E.U16 [R2.64], R0 ;  /* 0x0000000002007986 */ /* 0x0001e2000c10150a */
[----:B------:R-:W-:Y:S02]  /*95e0*/  LEA R6, P1, R7, c[0x0][0x160], 0x1 ;  /* 0x0000580007067a11 */ /* 0x000fe400078208ff */
[----:B------:R-:W-:-:S02]  /*95f0*/  LEA.HI.X R5, R9, c[0x0][0x164], R12, 0x1, P0 ;  /* 0x0000590009057a11 */ /* 0x000fc400000f0c0c */
[----:B------:R-:W-:Y:S02]  /*9600*/  IADD3 R9, R47, 0x20, RZ ;  /* 0x000000202f097810 */ /* 0x000fe40007ffe0ff */
[C---:B------:R-:W-:Y:S01]  /*9610*/  IADD3 R15, P0, R8.reuse, UR4, RZ ;  /* 0x00000004080f7c10 */ /* 0x040fe2000ff1e0ff */
[----:B------:R1:W-:Y:S01]  /*9620*/  STG.E.U16 [R4.64], R33 ;  /* 0x0000002104007986 */ /* 0x0003e2000c10150a */
[----:B------:R-:W-:Y:S02]  /*9630*/  LEA.HI.X R7, R7, c[0x0][0x164], R10, 0x1, P1 ;  /* 0x0000590007077a11 */ /* 0x000fe400008f0c0a */
[----:B------:R-:W-:Y:S02]  /*9640*/  IADD3 R11, P1, R9, UR4, RZ ;  /* 0x00000004090b7c10 */ /* 0x000fe4000ff3e0ff */
[----:B------:R-:W-:Y:S01]  /*9650*/  LEA.HI.X.SX32 R16, R8, UR7, 0x1, P0 ;  /* 0x0000000708107c11 */ /* 0x000fe200080f0eff */
[----:B------:R-:W-:Y:S01]  /*9660*/  STG.E.U16 [R6.64], R32 ;  /* 0x0000002006007986 */ /* 0x000fe2000c10150a */
        /* <DEDUP_REMOVED lines=37> */
[----:B------:R-:W-:Y:S02]  /*98c0*/  IADD3 R47, R47, 0x70, RZ ;  /* 0x000000702f2f7810 */ /* 0x000fe40007ffe0ff */
[----:B------:R-:W-:Y:S02]  /*98d0*/  LEA.HI.X R25, R25, c[0x0][0x164], R30, 0x1, P0 ;  /* 0x0000590019197a11 */ /* 0x000fe400000f0c1e */
[----:B------:R-:W-:Y:S02]  /*98e0*/  IADD3 R48, P0, R26, UR4, RZ ;  /* 0x000000041a307c10 */ /* 0x000fe4000ff1e0ff */
[----:B0-----:R-:W-:Y:S02]  /*98f0*/  PRMT R3, R32, 0x7632, R3 ;  /* 0x0000763220037816 */ /* 0x001fe40000000003 */
[----:B------:R-:W-:Y:S02]  /*9900*/  IADD3 R29, P1, R28, UR4, RZ ;  /* 0x000000041c1d7c10 */ /* 0x000fe4000ff3e0ff */
[----:B------:R-:W-:Y:S01]  /*9910*/  IADD3 R31, P2, R47, UR4, RZ ;  /* 0x000000042f1f7c10 */ /* 0x000fe2000ff5e0ff */
[----:B------:R-:W-:Y:S01]  /*9920*/  STG.E.U16 [R8.64], R3 ;  /* 0x0000000308007986 */ /* 0x000fe2000c10150a */
[----:B-1----:R-:W-:-:S02]  /*9930*/  PRMT R5, R34, 0x7632, R5 ;  /* 0x0000763222057816 */ /* 0x002fc40000000005 */
[----:B------:R-:W-:Y:S01]  /*9940*/  LEA.HI.X.SX32 R27, R26, UR7, 0x1, P0 ;  /* 0x000000071a1b7c11 */ /* 0x000fe200080f0eff */
[----:B------:R-:W-:Y:S01]  /*9950*/  STG.E.U16 [R10.64], R34 ;  /* 0x000000220a007986 */ /* 0x000fe2000c10150a */
[----:B------:R-:W-:Y:S02]  /*9960*/  PRMT R0, R36, 0x7632, R0 ;  /* 0x0000763224007816 */ /* 0x000fe40000000000 */
[----:B------:R-:W-:Y:S01]  /*9970*/  LEA.HI.X.SX32 R46, R28, UR7, 0x1, P1 ;  /* 0x000000071c2e7c11 */ /* 0x000fe200088f0eff */
[----:B------:R0:W-:Y:S01]  /*9980*/  STG.E.U16 [R12.64], R5 ;  /* 0x000000050c007986 */ /* 0x0001e2000c10150a */
[----:B------:R-:W-:Y:S02]  /*9990*/  LEA R26, P0, R48, c[0x0][0x160], 0x1 ;  /* 0x00005800301a7a11 */ /* 0x000fe400078008ff */
[----:B------:R-:W-:Y:S01]  /*99a0*/  LEA R28, P1, R29, c[0x0][0x160], 0x1 ;  /* 0x000058001d1c7a11 */ /* 0x000fe200078208ff */
[----:B------:R1:W-:Y:S01]  /*99b0*/  STG.E.U16 [R14.64], R36 ;  /* 0x000000240e007986 */ /* 0x0003e2000c10150a */
[----:B------:R-:W-:-:S02]  /*99c0*/  LEA.HI.X.SX32 R44, R47, UR7, 0x1, P2 ;  /* 0x000000072f2c7c11 */ /* 0x000fc400090f0eff */
[----:B------:R-:W-:Y:S01]  /*99d0*/  PRMT R2, R38, 0x7632, R2 ;  /* 0x0000763226027816 */ /* 0x000fe20000000002 */
[----:B------:R-:W-:Y:S01]  /*99e0*/  STG.E.U16 [R16.64], R0 ;  /* 0x0000000010007986 */ /* 0x000fe2000c10150a */
[----:B------:R-:W-:Y:S02]  /*99f0*/  LEA R30, P2, R31, c[0x0][0x160], 0x1 ;  /* 0x000058001f1e7a11 */ /* 0x000fe400078408ff */
[----:B------:R-:W-:Y:S01]  /*9a00*/  LEA.HI.X R27, R48, c[0x0][0x164], R27, 0x1, P0 ;  /* 0x00005900301b7a11 */ /* 0x000fe200000f0c1b */
[----:B------:R-:W-:Y:S01]  /*9a10*/  STG.E.U16 [R18.64], R38 ;  /* 0x0000002612007986 */ /* 0x000fe2000c10150a */
[----:B0-----:R-:W-:Y:S02]  /*9a20*/  PRMT R12, R40, 0x7632, R12 ;  /* 0x00007632280c7816 */ /* 0x001fe4000000000c */
[----:B------:R-:W-:Y:S01]  /*9a30*/  LEA.HI.X R29, R29, c[0x0][0x164], R46, 0x1, P1 ;  /* 0x000059001d1d7a11 */ /* 0x000fe200008f0c2e */
[----:B------:R-:W-:Y:S01]  /*9a40*/  STG.E.U16 [R20.64], R2 ;  /* 0x0000000214007986 */ /* 0x000fe2000c10150a */
[----:B-1----:R-:W-:-:S02]  /*9a50*/  PRMT R14, R42, 0x7632, R14 ;  /* 0x000076322a0e7816 */ /* 0x002fc4000000000e */
[----:B------:R-:W-:Y:S01]  /*9a60*/  LEA.HI.X R31, R31, c[0x0][0x164], R44, 0x1, P2 ;  /* 0x000059001f1f7a11 */ /* 0x000fe200010f0c2c */
[----:B------:R-:W-:Y:S04]  /*9a70*/  STG.E.U16 [R22.64], R40 ;  /* 0x0000002816007986 */ /* 0x000fe8000c10150a */
[----:B------:R-:W-:Y:S04]  /*9a80*/  STG.E.U16 [R24.64], R12 ;  /* 0x0000000c18007986 */ /* 0x000fe8000c10150a */
[----:B------:R-:W-:Y:S04]  /*9a90*/  STG.E.U16 [R26.64], R42 ;  /* 0x0000002a1a007986 */ /* 0x000fe8000c10150a */
[----:B------:R-:W-:Y:S04]  /*9aa0*/  STG.E.U16 [R28.64], R14 ;  /* 0x0000000e1c007986 */ /* 0x000fe8000c10150a */
[----:B------:R-:W-:Y:S01]  /*9ab0*/  STG.E.U16 [R30.64], R45 ;  /* 0x0000002d1e007986 */ /* 0x000fe2000c10150a */
[----:B------:R-:W-:Y:S05]  /*9ac0*/  EXIT ;  /* 0x000000000000794d */ /* 0x000fea0003800000 */
.L_x_13921:
        /* <DEDUP_REMOVED lines=11> */
.L_x_23935:


//--------------------- .text._ZN4vllm25paged_attention_v1_kernelI13__nv_bfloat16S1_Li112ELi32ELi128ELNS_18Fp8KVCacheDataTypeE0ELb1EEEvPT_PKS3_PKT0_S9_ifPKiSB_iPKfiiiSD_SD_iiiii --------------------------
	.section	.text._ZN4vllm25paged_attention_v1_kernelI13__nv_bfloat16S1_Li112ELi32ELi128ELNS_18Fp8KVCacheDataTypeE0ELb1EEEvPT_PKS3_PKT0_S9_ifPKiSB_iPKfiiiSD_SD_iiiii,"ax",@progbits
	.sectioninfo	@"SHI_REGISTERS=166"
	.align	128
        .global         _ZN4vllm25paged_attention_v1_kernelI13__nv_bfloat16S1_Li112ELi32ELi128ELNS_18Fp8KVCacheDataTypeE0ELb1EEEvPT_PKS3_PKT0_S9_ifPKiSB_iPKfiiiSD_SD_iiiii
        .type           _ZN4vllm25paged_attention_v1_kernelI13__nv_bfloat16S1_Li112ELi32ELi128ELNS_18Fp8KVCacheDataTypeE0ELb1EEEvPT_PKS3_PKT0_S9_ifPKiSB_iPKfiiiSD_SD_iiiii,@function
        .size           _ZN4vllm25paged_attention_v1_kernelI13__nv_bfloat16S1_Li112ELi32ELi128ELNS_18Fp8KVCacheDataTypeE0ELb1EEEvPT_PKS3_PKT0_S9_ifPKiSB_iPKfiiiSD_SD_iiiii,(.L_x_23936 - _ZN4vllm25paged_attention_v1_kernelI13__nv_bfloat16S1_Li112ELi32ELi128ELNS_18Fp8KVCacheDataTypeE0ELb1EEEvPT_PKS3_PKT0_S9_ifPKiSB_iPKfiiiSD_SD_iiiii)
        .other          _ZN4vllm25paged_attention_v1_kernelI13__nv_bfloat16S1_Li112ELi32ELi128ELNS_18Fp8KVCacheDataTypeE0ELb1EEEvPT_PKS3_PKT0_S9_ifPKiSB_iPKfiiiSD_SD_iiiii,@"STO_CUDA_ENTRY STV_DEFAULT"
_ZN4vllm25paged_attention_v1_kernelI13__nv_bfloat16S1_Li112ELi32ELi128ELNS_18Fp8KVCacheDataTypeE0ELb1EEEvPT_PKS3_PKT0_S9_ifPKiSB_iPKfiiiSD_SD_iiiii:
.text._ZN4vllm25paged_attention_v1_kernelI13__nv_bfloat16S1_Li112ELi32ELi128ELNS_18Fp8KVCacheDataTypeE0ELb1EEEvPT_PKS3_PKT0_S9_ifPKiSB_iPKfiiiSD_SD_iiiii:
        /* <DEDUP_REMOVED lines=93> */
.L_x_13926:
        /* <DEDUP_REMOVED lines=15> */
.L_x_13925:
[----:B------:R-:W-:Y:S05]  /*06c0*/  BSYNC B1 ;  /* 0x0000000000017941 */ /* 0x000fea0003800000 */
.L_x_13924:
        /* <DEDUP_REMOVED lines=10> */
.L_x_13927:
        /* <DEDUP_REMOVED lines=28> */
.L_x_13923:
[----:B------:R-:W-:Y:S05]  /*0930*/  BSYNC B0 ;  /* 0x0000000000007941 */ /* 0x000fea0003800000 */
.L_x_13922:
        /* <DEDUP_REMOVED lines=46> */
[----:B------:R-:W0:Y:S01]  /*0c20*/  LDS.128 R4, [RZ] ;  /* 0x00000000ff047984 */ /* 0x000e220000000c00 */
[----:B------:R-:W-:Y:S01]  /*0c30*/  IMAD.SHL.U32 R3, R51, 0x8, RZ ;  /* 0x0000000833037824 */ /* 0x000fe200078e00ff */
[----:B------:R-:W-:Y:S01]  /*0c40*/  IADD3 R128, R47, -c[0x0][0x1cc], RZ ;  /* 0x800073002f807a10 */ /* 0x000fe20007ffe0ff */
[----:B------:R-:W-:Y:S01]  /*0c50*/  IMAD R0, R53, c[0x0][0x1b0], RZ ;  /* 0x00006c0035007a24 */ /* 0x000fe200078e02ff */
[----:B------:R-:W1:Y:S01]  /*0c60*/  LDS.128 R60, [0x10] ;  /* 0x00001000ff3c7984 */ /* 0x000e620000000c00 */
[----:B------:R-:W-:Y:S01]  /*0c70*/  IMAD.MOV.U32 R130, RZ, RZ, c[0x0][0x1ac] ;  /* 0x00006b00ff827624 */ /* 0x000fe200078e00ff */
[----:B------:R-:W-:Y:S01]  /*0c80*/  SHF.R.S32.HI R13, RZ, 0x1f, R3 ;  /* 0x0000001fff0d7819 */ /* 0x000fe20000011403 */
[----:B------:R-:W-:Y:S01]  /*0c90*/  IMAD.MOV.U32 R131, RZ, RZ, R52 ;  /* 0x000000ffff837224 */ /* 0x000fe200078e0034 */
[----:B------:R-:W-:Y:S01]  /*0ca0*/  IADD3 R2, P0, R0, R3, RZ ;  /* 0x0000000300027210 */ /* 0x000fe20007f1e0ff */
[----:B------:R-:W2:Y:S01]  /*0cb0*/  LDS.128 R8, [0x20] ;  /* 0x00002000ff087984 */ /* 0x000ea20000000c00 */
[----:B------:R-:W-:-:S02]  /*0cc0*/  IADD3 R129, -R55, 0x1, RZ ;  /* 0x0000000137817810 */ /* 0x000fc40007ffe1ff */
[----:B------:R-:W-:Y:S01]  /*0cd0*/  LEA.HI.X.SX32 R3, R0, R13, 0x1, P0 ;  /* 0x0000000d00037211 */ /* 0x000fe200000f0eff */
[----:B------:R-:W3:Y:S01]  /*0ce0*/  LDS.128 R16, [0x30] ;  /* 0x00003000ff107984 */ /* 0x000ee20000000c00 */
[----:B------:R-:W-:-:S03]  /*0cf0*/  SHF.R.S32.HI R130, RZ, 0x1f, R130 ;  /* 0x0000001fff827819 */ /* 0x000fc60000011482 */
        /* <DEDUP_REMOVED lines=11> */
[----:B------:R-:W0:Y:S01]  /*0db0*/  LDS.128 R4, [0x70] ;  /* 0x00007000ff047984 */ /* 0x000e220000000c00 */
        /* <DEDUP_REMOVED lines=34> */
[--C-:B-----5:R-:W-:Y:S01]  /*0fe0*/  PRMT R79, RZ, 0x5410, R20.reuse ;  /* 0x00005410ff4f7816 */ /* 0x120fe20000000014 */
        /* <DEDUP_REMOVED lines=27> */
[----:B-1----:R-:W-:Y:S02]  /*11a0*/  PRMT R108, RZ, 0x5410, R10 ;  /* 0x00005410ff6c7816 */ /* 0x002fe4000000000a */
        /* <DEDUP_REMOVED lines=12> */
[----:B------:R-:W-:Y:S02]  /*1270*/  PRMT R121, RZ, 0x5410, R23 ;  /* 0x00005410ff797816 */ /* 0x000fe40000000017 */
[----:B-----5:R-:W-:Y:S02]  /*1280*/  PRMT R124, RZ, 0x5410, R13 ;  /* 0x00005410ff7c7816 */ /* 0x020fe4000000000d */
[----:B------:R-:W-:-:S02]  /*1290*/  PRMT R125, RZ, 0x5410, R14 ;  /* 0x00005410ff7d7816 */ /* 0x000fc4000000000e */
[--C-:B------:R-:W-:Y:S02]  /*12a0*/  PRMT R126, RZ, 0x5410, R15.reuse ;  /* 0x00005410ff7e7816 */ /* 0x100fe4000000000f */
[----:B------:R-:W-:Y:S01]  /*12b0*/  PRMT R127, RZ, 0x7610, R15 ;  /* 0x00007610ff7f7816 */ /* 0x000fe2000000000f */
[----:B------:R-:W-:Y:S01]  /*12c0*/  IMAD.MOV.U32 R15, RZ, RZ, -0x800001 ;  /* 0xff7fffffff0f7424 */ /* 0x000fe200078e00ff */
        /* <DEDUP_REMOVED lines=30> */
.L_x_13933:
        /* <DEDUP_REMOVED lines=46> */
[----:B------:R-:W-:-:S04]  /*1790*/  IADD3 R4, P0, R48, R131, RZ ;  /* 0x0000008330047210 */ /* 0x000fc80007f1e0ff */
[----:B------:R-:W-:Y:S02]  /*17a0*/  LEA.HI.X.SX32 R5, R131, R46, 0x1, P0 ;  /* 0x0000002e83057211 */ /* 0x000fe400000f0eff */
        /* <DEDUP_REMOVED lines=36> */
[----:B------:R-:W-:Y:S02]  /*19f0*/  FFMA.FTZ R153, R42, R153, R156 ;  /* 0x000000992a997223 */ /* 0x000fe4000001009c */
[----:B------:R-:W3:Y:S02]  /*1a00*/  LDG.E.CONSTANT R156, [R6.64+0x1204] ;  /* 0x0012040a069c7981 */ /* 0x000ee4000c1e9900 */
[----:B------:R-:W-:Y:S01]  /*1a10*/  FFMA.FTZ R154, R0, R152, R155 ;  /* 0x00000098009a7223 */ /* 0x000fe2000001009b */
[----:B------:R-:W-:Y:S01]  /*1a20*/  PRMT R152, RZ, 0x7610, R158 ;  /* 0x00007610ff987816 */ /* 0x000fe2000000009e */
[----:B------:R-:W4:Y:S04]  /*1a30*/  LDG.E.CONSTANT R155, [R6.64+0x1404] ;  /* 0x0014040a069b7981 */ /* 0x000f28000c1e9900 */
[----:B------:R-:W-:Y:S01]  /*1a40*/  FFMA.FTZ R153, R58, R152, R153 ;  /* 0x000000983a997223 */ /* 0x000fe20000010099 */
[--C-:B-----5:R-:W-:Y:S01]  /*1a50*/  PRMT R152, RZ, 0x5410, R151.reuse ;  /* 0x00005410ff987816 */ /* 0x120fe20000000097 */
[----:B------:R-:W5:Y:S01]  /*1a60*/  LDG.E.CONSTANT R158, [R6.64+0xe04] ;  /* 0x000e040a069e7981 */ /* 0x000f62000c1e9900 */
[----:B------:R-:W-:-:S03]  /*1a70*/  PRMT R151, RZ, 0x7610, R151 ;  /* 0x00007610ff977816 */ /* 0x000fc60000000097 */
        /* <DEDUP_REMOVED lines=22> */
[----:B------:R-:W2:Y:S01]  /*1be0*/  LDG.E.CONSTANT R150, [R6.64+0xc04] ;  /* 0x000c040a06967981 */ /* 0x000ea2000c1e9900 */
[----:B------:R-:W-:-:S03]  /*1bf0*/  PRMT R147, RZ, 0x7610, R147 ;  /* 0x00007610ff937816 */ /* 0x000fc60000000093 */
[----:B------:R-:W-:Y:S02]  /*1c00*/  FFMA.FTZ R151, R103, R8, R148 ;  /* 0x0000000867977223 */ /* 0x000fe40000010094 */
[----:B------:R-:W2:Y:S01]  /*1c10*/  LDG.E.CONSTANT R8, [R6.64+0x604] ;  /* 0x0006040a06087981 */ /* 0x000ea2000c1e9900 */
[----:B------:R-:W-:Y:S01]  /*1c20*/  FFMA.FTZ R147, R106, R147, R149 ;  /* 0x000000936a937223 */ /* 0x000fe20000010095 */
[--C-:B------:R-:W-:Y:S02]  /*1c30*/  PRMT R149, RZ, 0x5410, R146.reuse ;  /* 0x00005410ff957816 */ /* 0x100fe40000000092 */
[----:B------:R-:W3:Y:S01]  /*1c40*/  LDG.E.CONSTANT R148, [R6.64+0x804] ;  /* 0x0008040a06947981 */ /* 0x000ee2000c1e9900 */
[----:B------:R-:W-:Y:S02]  /*1c50*/  PRMT R146, RZ, 0x7610, R146 ;  /* 0x00007610ff927816 */ /* 0x000fe40000000092 */
[----:B------:R-:W-:Y:S02]  /*1c60*/  FFMA.FTZ R149, R110, R149, R151 ;  /* 0x000000956e957223 */ /* 0x000fe40000010097 */
[----:B------:R-:W4:Y:S01]  /*1c70*/  LDG.E.CONSTANT R151, [R6.64+0xa04] ;  /* 0x000a040a06977981 */ /* 0x000f22000c1e9900 */
[----:B------:R-:W-:Y:S01]  /*1c80*/  FFMA.FTZ R147, R16, R146, R147 ;  /* 0x0000009210937223 */ /* 0x000fe20000010093 */
[----:B------:R-:W-:-:S02]  /*1c90*/  PRMT R146, RZ, 0x5410, R145 ;  /* 0x00005410ff927816 */ /* 0x000fc40000000091 */
[----:B------:R-:W-:-:S03]  /*1ca0*/  PRMT R145, RZ, 0x7610, R145 ;  /* 0x00007610ff917816 */ /* 0x000fc60000000091 */
[----:B------:R-:W-:Y:S01]  /*1cb0*/  FFMA.FTZ R149, R114, R146, R149 ;  /* 0x0000009272957223 */ /* 0x000fe20000010095 */
[--C-:B------:R-:W-:Y:S01]  /*1cc0*/  PRMT R146, RZ, 0x5410, R144.reuse ;  /* 0x00005410ff927816 */ /* 0x100fe20000000090 */
[----:B------:R-:W-:Y:S01]  /*1cd0*/  FFMA.FTZ R145, R24, R145, R147 ;  /* 0x0000009118917223 */ /* 0x000fe20000010093 */
[----:B------:R-:W-:Y:S01]  /*1ce0*/  PRMT R144, RZ, 0x7610, R144 ;  /* 0x00007610ff907816 */ /* 0x000fe20000000090 */
[----:B------:R-:W5:Y:S02]  /*1cf0*/  LDG.E.CONSTANT R147, [R6.64+0x408] ;  /* 0x0004080a06937981 */ /* 0x000f64000c1e9900 */
[----:B------:R-:W-:Y:S02]  /*1d00*/  FFMA.FTZ R149, R118, R146, R149 ;  /* 0x0000009276957223 */ /* 0x000fe40000010095 */
[----:B------:R-:W-:Y:S01]  /*1d10*/  FFMA.FTZ R144, R20, R144, R145 ;  /* 0x0000009014907223 */ /* 0x000fe20000010091 */
[----:B------:R-:W-:Y:S01]  /*1d20*/  PRMT R145, RZ, 0x5410, R143 ;  /* 0x00005410ff917816 */ /* 0x000fe2000000008f */
[----:B------:R-:W5:Y:S04]  /*1d30*/  LDG.E.CONSTANT R146, [R6.64+0x8] ;  /* 0x0000080a06927981 */ /* 0x000f68000c1e9900 */
[----:B------:R-:W-:-:S02]  /*1d40*/  FFMA.FTZ R145, R122, R145, R149 ;  /* 0x000000917a917223 */ /* 0x000fc40000010095 */
[----:B------:R-:W5:Y:S01]  /*1d50*/  LDG.E.CONSTANT R149, [R6.64+0x208] ;  /* 0x0002080a06957981 */ /* 0x000f62000c1e9900 */
[----:B------:R-:W-:-:S05]  /*1d60*/  PRMT R143, RZ, 0x7610, R143 ;  /* 0x00007610ff8f7816 */ /* 0x000fca000000008f */
[----:B------:R-:W-:Y:S01]  /*1d70*/  FFMA.FTZ R144, R123, R143, R144 ;  /* 0x0000008f7b907223 */ /* 0x000fe20000010090 */
[--C-:B------:R-:W-:Y:S02]  /*1d80*/  PRMT R143, RZ, 0x5410, R142.reuse ;  /* 0x00005410ff8f7816 */ /* 0x100fe4000000008e */
[----:B------:R-:W-:-:S03]  /*1d90*/  PRMT R142, RZ, 0x7610, R142 ;  /* 0x00007610ff8e7816 */ /* 0x000fc6000000008e */
[----:B------:R-:W-:Y:S02]  /*1da0*/  FFMA.FTZ R143, R132, R143, R145 ;  /* 0x0000008f848f7223 */ /* 0x000fe40000010091 */
[----:B------:R-:W5:Y:S01]  /*1db0*/  LDG.E.CONSTANT R145, [R6.64+0x608] ;  /* 0x0006080a06917981 */ /* 0x000f62000c1e9900 */
[----:B------:R-:W-:-:S03]  /*1dc0*/  FFMA.FTZ R142, R133, R142, R144 ;  /* 0x0000008e858e7223 */ /* 0x000fc60000010090 */
[----:B------:R-:W5:Y:S01]  /*1dd0*/  LDG.E.CONSTANT R144, [R6.64+0x808] ;  /* 0x0008080a06907981 */ /* 0x000f62000c1e9900 */
[----:B------:R-:W-:Y:S01]  /*1de0*/  FADD.FTZ R159, R143, R142 ;  /* 0x0000008e8f9f7221 */ /* 0x000fe20000010000 */
[----:B------:R-:W-:Y:S02]  /*1df0*/  PRMT R142, RZ, 0x5410, R4 ;  /* 0x00005410ff8e7816 */ /* 0x000fe40000000004 */
[----:B------:R-:W5:Y:S03]  /*1e00*/  LDG.E.CONSTANT R143, [R6.64+0xa08] ;  /* 0x000a080a068f7981 */ /* 0x000f66000c1e9900 */
[----:B------:R-:W-:Y:S01]  /*1e10*/  FMUL.FTZ R160, R33, R142 ;  /* 0x0000008e21a07220 */ /* 0x000fe20000410000 */
[----:B------:R-:W-:-:S05]  /*1e20*/  PRMT R142, RZ, 0x5410, R9 ;  /* 0x00005410ff8e7816 */ /* 0x000fca0000000009 */
[----:B------:R-:W-:Y:S02]  /*1e30*/  FFMA.FTZ R160, R41, R142, R160 ;  /* 0x0000008e29a07223 */ /* 0x000fe400000100a0 */
[----:B------:R-:W5:Y:S01]  /*1e40*/  LDG.E.CONSTANT R142, [R6.64+0xc08] ;  /* 0x000c080a068e7981 */ /* 0x000f62000c1e9900 */
[----:B------:R-:W-:Y:S02]  /*1e50*/  PRMT R161, RZ, 0x7610, R4 ;  /* 0x00007610ffa17816 */ /* 0x000fe40000000004 */
[----:B------:R-:W-:-:S05]  /*1e60*/  PRMT R4, RZ, 0x5410, R5 ;  /* 0x00005410ff047816 */ /* 0x000fca0000000005 */
[----:B------:R-:W-:Y:S02]  /*1e70*/  FFMA.FTZ R160, R57, R4, R160 ;  /* 0x0000000439a07223 */ /* 0x000fe400000100a0 */
[----:B------:R-:W5:Y:S01]  /*1e80*/  LDG.E.CONSTANT R4, [R6.64+0xe08] ;  /* 0x000e080a06047981 */ /* 0x000f62000c1e9900 */
[----:B------:R-:W-:Y:S01]  /*1e90*/  PRMT R9, RZ, 0x7610, R9 ;  /* 0x00007610ff097816 */ /* 0x000fe20000000009 */
[----:B------:R-:W-:Y:S01]  /*1ea0*/  FMUL.FTZ R161, R32, R161 ;  /* 0x000000a120a17220 */ /* 0x000fe20000410000 */
[----:B------:R-:W-:-:S03]  /*1eb0*/  PRMT R5, RZ, 0x7610, R5 ;  /* 0x00007610ff057816 */ /* 0x000fc60000000005 */
[----:B------:R-:W-:-:S04]  /*1ec0*/  FFMA.FTZ R9, R40, R9, R161 ;  /* 0x0000000928097223 */ /* 0x000fc800000100a1 */
        /* <DEDUP_REMOVED lines=9> */
[--C-:B----4-:R-:W-:Y:S02]  /*1f60*/  PRMT R8, RZ, 0x5410, R151.reuse ;  /* 0x00005410ff087816 */ /* 0x110fe40000000097 */
[----:B------:R-:W-:Y:S02]  /*1f70*/  PRMT R151, RZ, 0x7610, R151 ;  /* 0x00007610ff977816 */ /* 0x000fe40000000097 */
[----:B------:R-:W-:Y:S01]  /*1f80*/  PRMT R9, RZ, 0x5410, R150 ;  /* 0x00005410ff097816 */ /* 0x000fe20000000096 */
[----:B------:R-:W-:Y:S01]  /*1f90*/  FFMA.FTZ R8, R81, R8, R160 ;  /* 0x0000000851087223 */ /* 0x000fe200000100a0 */
[----:B------:R-:W-:Y:S01]  /*1fa0*/  PRMT R150, RZ, 0x7610, R150 ;  /* 0x00007610ff967816 */ /* 0x000fe20000000096 */
[----:B------:R-:W-:-:S02]  /*1fb0*/  FFMA.FTZ R5, R84, R151, R5 ;  /* 0x0000009754057223 */ /* 0x000fc40000010005 */
[----:B------:R-:W-:Y:S01]  /*1fc0*/  FFMA.FTZ R8, R89, R9, R8 ;  /* 0x0000000959087223 */ /* 0x000fe20000010008 */
[--C-:B-----5:R-:W-:Y:S01]  /*1fd0*/  PRMT R9, RZ, 0x5410, R158.reuse ;  /* 0x00005410ff097816 */ /* 0x120fe2000000009e */
[----:B------:R-:W-:Y:S01]  /*1fe0*/  FFMA.FTZ R5, R92, R150, R5 ;  /* 0x000000965c057223 */ /* 0x000fe20000010005 */
[----:B------:R-:W-:Y:S01]  /*1ff0*/  PRMT R158, RZ, 0x7610, R158 ;  /* 0x00007610ff9e7816 */ /* 0x000fe2000000009e */
[----:B------:R0:W2:Y:S02]  /*2000*/  LDG.E.CONSTANT R151, [R6.64+0x80c] ;  /* 0x00080c0a06977981 */ /* 0x0000a4000c1e9900 */
[----:B------:R-:W-:Y:S02]  /*2010*/  FFMA.FTZ R8, R97, R9, R8 ;  /* 0x0000000961087223 */ /* 0x000fe40000010008 */
        /* <DEDUP_REMOVED lines=16> */
[----:B------:R-:W-:Y:S02]  /*2120*/  FFMA.FTZ R8, R134, R8, R5 ;  /* 0x0000000886087223 */ /* 0x000fe40000010005 */
[----:B------:R-:W3:Y:S01]  /*2130*/  LDG.E.CONSTANT R5, [R6.64+0x1008] ;  /* 0x0010080a06057981 */ /* 0x000ee2000c1e9900 */
[----:B------:R-:W-:Y:S01]  /*2140*/  PRMT R156, RZ, 0x7610, R156 ;  /* 0x00007610ff9c7816 */ /* 0x000fe2000000009c */
[----:B------:R-:W-:Y:S01]  /*2150*/  FFMA.FTZ R158, R107, R157, R158 ;  /* 0x0000009d6b9e7223 */ /* 0x000fe2000001009e */
[----:B------:R-:W-:Y:S01]  /*2160*/  PRMT R149, RZ, 0x7610, R149 ;  /* 0x00007610ff957816 */ /* 0x000fe20000000095 */
[----:B------:R-:W-:Y:S01]  /*2170*/  FFMA.FTZ R148, R39, R148, R9 ;  /* 0x0000009427947223 */ /* 0x000fe20000010009 */
[----:B------:R-:W-:Y:S01]  /*2180*/  PRMT R155, RZ, 0x7610, R155 ;  /* 0x00007610ff9b7816 */ /* 0x000fe2000000009b */
[----:B------:R-:W4:Y:S01]  /*2190*/  LDG.E.CONSTANT R9, [R6.64+0x1208] ;  /* 0x0012080a06097981 */ /* 0x000f22000c1e9900 */
[----:B------:R-:W-:-:S02]  /*21a0*/  FFMA.FTZ R156, R17, R156, R158 ;  /* 0x0000009c119c7223 */ /* 0x000fc4000001009e */
[----:B------:R-:W-:Y:S01]  /*21b0*/  FMUL.FTZ R150, R30, R149 ;  /* 0x000000951e967220 */ /* 0x000fe20000410000 */
[----:B------:R-:W-:Y:S01]  /*21c0*/  PRMT R149, RZ, 0x7610, R146 ;  /* 0x00007610ff957816 */ /* 0x000fe20000000092 */
[----:B------:R-:W-:Y:S01]  /*21d0*/  FFMA.FTZ R156, R25, R155, R156 ;  /* 0x0000009b199c7223 */ /* 0x000fe2000001009c */
[----:B------:R-:W-:Y:S01]  /*21e0*/  PRMT R154, RZ, 0x7610, R154 ;  /* 0x00007610ff9a7816 */ /* 0x000fe2000000009a */
[----:B------:R-:W5:Y:S04]  /*21f0*/  LDG.E.CONSTANT R146, [R6.64+0x1408] ;  /* 0x0014080a06927981 */ /* 0x000f68000c1e9900 */
[----:B------:R-:W-:Y:S01]  /*2200*/  FFMA.FTZ R154, R21, R154, R156 ;  /* 0x0000009a159a7223 */ /* 0x000fe2000001009c */
[----:B------:R-:W0:Y:S04]  /*2210*/  LDG.E.CONSTANT R157, [R6.64+0x1808] ;  /* 0x0018080a069d7981 */ /* 0x000e28000c1e9900 */
[----:B------:R-:W2:Y:S01]  /*2220*/  LDG.E.CONSTANT R156, [R6.64+0x1608] ;  /* 0x0016080a069c7981 */ /* 0x000ea2000c1e9900 */
[----:B------:R-:W-:-:S02]  /*2230*/  PRMT R153, RZ, 0x7610, R153 ;  /* 0x00007610ff997816 */ /* 0x000fc40000000099 */
[----:B------:R-:W-:Y:S01]  /*2240*/  PRMT R152, RZ, 0x7610, R152 ;  /* 0x00007610ff987816 */ /* 0x000fe20000000098 */
[----:B------:R0:W2:Y:S02]  /*2250*/  LDG.E.CONSTANT R158, [R6.64+0x1a08] ;  /* 0x001a080a069e7981 */ /* 0x0000a4000c1e9900 */
[----:B------:R-:W-:Y:S02]  /*2260*/  FFMA.FTZ R154, R13, R153, R154 ;  /* 0x000000990d9a7223 */ /* 0x000fe4000001009a */
[----:B------:R-:W-:Y:S01]  /*2270*/  FADD.FTZ R159, R8, R159 ;  /* 0x0000009f089f7221 */ /* 0x000fe20000010000 */
[----:B------:R0:W2:Y:S01]  /*2280*/  LDG.E.CONSTANT R153, [R6.64+0x40c] ;  /* 0x00040c0a06997981 */ /* 0x0000a2000c1e9900 */
[----:B------:R-:W-:-:S03]  /*2290*/  FFMA.FTZ R152, R135, R152, R154 ;  /* 0x0000009887987223 */ /* 0x000fc6000001009a */
[----:B------:R0:W2:Y:S01]  /*22a0*/  LDG.E.CONSTANT R154, [R6.64+0xc] ;  /* 0x00000c0a069a7981 */ /* 0x0000a2000c1e9900 */
[----:B------:R-:W-:-:S03]  /*22b0*/  FADD.FTZ R8, R152, R159 ;  /* 0x0000009f98087221 */ /* 0x000fc60000010000 */
[----:B------:R0:W2:Y:S01]  /*22c0*/  LDG.E.CONSTANT R159, [R6.64+0x20c] ;  /* 0x00020c0a069f7981 */ /* 0x0000a2000c1e9900 */
[----:B------:R-:W-:Y:S01]  /*22d0*/  FFMA.FTZ R149, R38, R149, R150 ;  /* 0x0000009526957223 */ /* 0x000fe20000010096 */
[--C-:B------:R-:W-:Y:S02]  /*22e0*/  PRMT R150, RZ, 0x5410, R147.reuse ;  /* 0x00005410ff967816 */ /* 0x100fe40000000093 */
[----:B------:R-:W-:Y:S01]  /*22f0*/  PRMT R147, RZ, 0x7610, R147 ;  /* 0x00007610ff937816 */ /* 0x000fe20000000093 */
[----:B------:R0:W2:Y:S04]  /*2300*/  LDG.E.CONSTANT R152, [R6.64+0x60c] ;  /* 0x00060c0a06987981 */ /* 0x0000a8000c1e9900 */
[----:B------:R-:W-:Y:S01]  /*2310*/  FFMA.FTZ R147, R62, R147, R149 ;  /* 0x000000933e937223 */ /* 0x000fe20000010095 */
[--C-:B------:R-:W-:Y:S01]  /*2320*/  PRMT R149, RZ, 0x5410, R145.reuse ;  /* 0x00005410ff957816 */ /* 0x100fe20000000091 */
[----:B------:R0:W2:Y:S01]  /*2330*/  LDG.E.CONSTANT R155, [R6.64+0x1a0c] ;  /* 0x001a0c0a069b7981 */ /* 0x0000a2000c1e9900 */
[----:B------:R-:W-:Y:S01]  /*2340*/  PRMT R145, RZ, 0x7610, R145 ;  /* 0x00007610ff917816 */ /* 0x000fe20000000091 */
[----:B------:R-:W-:-:S02]  /*2350*/  FFMA.FTZ R148, R59, R150, R148 ;  /* 0x000000963b947223 */ /* 0x000fc40000010094 */
[----:B------:R0:W2:Y:S02]  /*2360*/  LDG.E.CONSTANT R150, [R6.64+0xa0c] ;  /* 0x000a0c0a06967981 */ /* 0x0000a4000c1e9900 */
[----:B------:R-:W-:Y:S01]  /*2370*/  FFMA.FTZ R145, R70, R145, R147 ;  /* 0x0000009146917223 */ /* 0x000fe20000010093 */
[----:B------:R-:W-:Y:S01]  /*2380*/  PRMT R147, RZ, 0x5410, R144 ;  /* 0x00005410ff937816 */ /* 0x000fe20000000090 */
[----:B------:R-:W-:Y:S01]  /*2390*/  FFMA.FTZ R149, R67, R149, R148 ;  /* 0x0000009543957223 */ /* 0x000fe20000010094 */
[----:B------:R-:W-:-:S03]  /*23a0*/  PRMT R144, RZ, 0x7610, R144 ;  /* 0x00007610ff907816 */ /* 0x000fc60000000090 */
[----:B------:R-:W-:Y:S02]  /*23b0*/  FFMA.FTZ R148, R76, R147, R149 ;  /* 0x000000934c947223 */ /* 0x000fe40000010095 */
[----:B------:R-:W-:Y:S01]  /*23c0*/  FFMA.FTZ R145, R78, R144, R145 ;  /* 0x000000904e917223 */ /* 0x000fe20000010091 */
[--C-:B------:R-:W-:Y:S01]  /*23d0*/  PRMT R144, RZ, 0x5410, R143.reuse ;  /* 0x00005410ff907816 */ /* 0x100fe2000000008f */
[----:B------:R0:W2:Y:S01]  /*23e0*/  LDG.E.CONSTANT R149, [R6.64+0xc0c] ;  /* 0x000c0c0a06957981 */ /* 0x0000a2000c1e9900 */
[----:B------:R-:W-:-:S03]  /*23f0*/  PRMT R143, RZ, 0x7610, R143 ;  /* 0x00007610ff8f7816 */ /* 0x000fc6000000008f */
[----:B------:R-:W-:Y:S01]  /*2400*/  FFMA.FTZ R144, R83, R144, R148 ;  /* 0x0000009053907223 */ /* 0x000fe20000010094 */
[----:B------:R0:W2:Y:S04]  /*2410*/  LDG.E.CONSTANT R147, [R6.64+0x100c] ;  /* 0x00100c0a06937981 */ /* 0x0000a8000c1e9900 */
[----:B------:R0:W2:Y:S01]  /*2420*/  LDG.E.CONSTANT R148, [R6.64+0xe0c] ;  /* 0x000e0c0a06947981 */ /* 0x0000a2000c1e9900 */
[----:B------:R-:W-:Y:S01]  /*2430*/  FFMA.FTZ R143, R86, R143, R145 ;  /* 0x0000008f568f7223 */ /* 0x000fe20000010091 */
[--C-:B------:R-:W-:Y:S02]  /*2440*/  PRMT R145, RZ, 0x5410, R142.reuse ;  /* 0x00005410ff917816 */ /* 0x100fe4000000008e */
[----:B------:R-:W-:-:S05]  /*2450*/  PRMT R142, RZ, 0x7610, R142 ;  /* 0x00007610ff8e7816 */ /* 0x000fca000000008e */
[----:B------:R-:W-:Y:S02]  /*2460*/  FFMA.FTZ R161, R94, R142, R143 ;  /* 0x0000008e5ea17223 */ /* 0x000fe4000001008f */
[----:B------:R0:W2:Y:S01]  /*2470*/  LDG.E.CONSTANT R142, [R6.64+0x120c] ;  /* 0x00120c0a068e7981 */ /* 0x0000a2000c1e9900 */
[----:B------:R-:W-:Y:S01]  /*2480*/  FFMA.FTZ R144, R91, R145, R144 ;  /* 0x000000915b907223 */ /* 0x000fe20000010090 */
[----:B------:R-:W-:Y:S02]  /*2490*/  PRMT R143, RZ, 0x5410, R4 ;  /* 0x00005410ff8f7816 */ /* 0x000fe40000000004 */
[----:B------:R0:W2:Y:S03]  /*24a0*/  LDG.E.CONSTANT R145, [R6.64+0x140c] ;  /* 0x00140c0a06917981 */ /* 0x0000a6000c1e9900 */
[----:B------:R-:W-:Y:S02]  /*24b0*/  FFMA.FTZ R163, R99, R143, R144 ;  /* 0x0000008f63a37223 */ /* 0x000fe40000010090 */
[----:B------:R0:W2:Y:S04]  /*24c0*/  LDG.E.CONSTANT R144, [R6.64+0x160c] ;  /* 0x00160c0a06907981 */ /* 0x0000a8000c1e9900 */
[----:B------:R0:W2:Y:S01]  /*24d0*/  LDG.E.CONSTANT R143, [R6.64+0x180c] ;  /* 0x00180c0a068f7981 */ /* 0x0000a2000c1e9900 */
[----:B------:R-:W-:-:S05]  /*24e0*/  PRMT R4, RZ, 0x7610, R4 ;  /* 0x00007610ff047816 */ /* 0x000fca0000000004 */
[----:B------:R-:W-:Y:S01]  /*24f0*/  FFMA.FTZ R161, R102, R4, R161 ;  /* 0x0000000466a17223 */ /* 0x000fe200000100a1 */
[----:B------:R-:W-:Y:S02]  /*2500*/  FSETP.NEU.FTZ.AND P0, PT, R56, RZ, PT ;  /* 0x000000ff3800720b */ /* 0x000fe40003f1d000 */
[--C-:B---3--:R-:W-:Y:S02]  /*2510*/  PRMT R4, RZ, 0x5410, R5.reuse ;  /* 0x00005410ff047816 */ /* 0x108fe40000000005 */
[----:B------:R-:W-:-:S03]  /*2520*/  PRMT R5, RZ, 0x7610, R5 ;  /* 0x00007610ff057816 */ /* 0x000fc60000000005 */
[----:B------:R-:W-:Y:S01]  /*2530*/  FFMA.FTZ R163, R108, R4, R163 ;  /* 0x000000046ca37223 */ /* 0x000fe200000100a3 */
[----:B----4-:R-:W-:Y:S01]  /*2540*/  PRMT R4, RZ, 0x5410, R9 ;  /* 0x00005410ff047816 */ /* 0x010fe20000000009 */
[----:B------:R-:W-:Y:S01]  /*2550*/  FFMA.FTZ R5, R10, R5, R161 ;  /* 0x000000050a057223 */ /* 0x000fe200000100a1 */
[----:B------:R-:W-:-:S03]  /*2560*/  PRMT R9, RZ, 0x7610, R9 ;  /* 0x00007610ff097816 */ /* 0x000fc60000000009 */
[----:B------:R-:W-:Y:S01]  /*2570*/  FFMA.FTZ R163, R112, R4, R163 ;  /* 0x0000000470a37223 */ /* 0x000fe200000100a3 */
[--C-:B-----5:R-:W-:Y:S01]  /*2580*/  PRMT R4, RZ, 0x5410, R146.reuse ;  /* 0x00005410ff047816 */ /* 0x120fe20000000092 */
[----:B------:R-:W-:Y:S01]  /*2590*/  FFMA.FTZ R5, R18, R9, R5 ;  /* 0x0000000912057223 */ /* 0x000fe20000010005 */
[----:B------:R-:W-:-:S03]  /*25a0*/  PRMT R146, RZ, 0x7610, R146 ;  /* 0x00007610ff927816 */ /* 0x000fc60000000092 */
[----:B------:R-:W-:Y:S02]  /*25b0*/  FFMA.FTZ R163, R116, R4, R163 ;  /* 0x0000000474a37223 */ /* 0x000fe400000100a3 */
[----:B------:R-:W-:Y:S01]  /*25c0*/  FFMA.FTZ R5, R26, R146, R5 ;  /* 0x000000921a057223 */ /* 0x000fe20000010005 */
[--C-:B--2---:R-:W-:Y:S02]  /*25d0*/  PRMT R4, RZ, 0x5410, R156.reuse ;  /* 0x00005410ff047816 */ /* 0x104fe4000000009c */
[----:B------:R-:W-:Y:S02]  /*25e0*/  PRMT R156, RZ, 0x7610, R156 ;  /* 0x00007610ff9c7816 */ /* 0x000fe4000000009c */
[----:B0-----:R-:W-:Y:S01]  /*25f0*/  PRMT R6, RZ, 0x5410, R157 ;  /* 0x00005410ff067816 */ /* 0x001fe2000000009d */
[----:B------:R-:W-:Y:S01]  /*2600*/  FFMA.FTZ R4, R120, R4, R163 ;  /* 0x0000000478047223 */ /* 0x000fe200000100a3 */
[----:B------:R-:W-:Y:S01]  /*2610*/  PRMT R157, RZ, 0x7610, R157 ;  /* 0x00007610ff9d7816 */ /* 0x000fe2000000009d */
[----:B------:R-:W-:-:S02]  /*2620*/  FFMA.FTZ R5, R22, R156, R5 ;  /* 0x0000009c16057223 */ /* 0x000fc40000010005 */
[----:B------:R-:W-:Y:S02]  /*2630*/  FFMA.FTZ R7, R125, R6, R4 ;  /* 0x000000067d077223 */ /* 0x000fe40000010004 */
[----:B------:R-:W-:Y:S01]  /*2640*/  FFMA.FTZ R4, R14, R157, R5 ;  /* 0x0000009d0e047223 */ /* 0x000fe20000010005 */
[--C-:B------:R-:W-:Y:S02]  /*2650*/  PRMT R5, RZ, 0x5410, R158.reuse ;  /* 0x00005410ff057816 */ /* 0x100fe4000000009e */
[----:B------:R-:W-:-:S03]  /*2660*/  PRMT R158, RZ, 0x7610, R158 ;  /* 0x00007610ff9e7816 */ /* 0x000fc6000000009e */
[----:B------:R-:W-:Y:S01]  /*2670*/  FFMA.FTZ R5, R136, R5, R7 ;  /* 0x0000000588057223 */ /* 0x000fe20000010007 */
[----:B------:R-:W-:Y:S01]  /*2680*/  PRMT R6, RZ, 0x5410, R159 ;  /* 0x00005410ff067816 */ /* 0x000fe2000000009f */
[----:B------:R-:W-:Y:S02]  /*2690*/  FFMA.FTZ R4, R137, R158, R4 ;  /* 0x0000009e89047223 */ /* 0x000fe40000010004 */
[----:B------:R-:W-:-:S04]  /*26a0*/  FADD.FTZ R5, R5, R8 ;  /* 0x0000000805057221 */ /* 0x000fc80000010000 */
[----:B------:R-:W-:Y:S02]  /*26b0*/  FADD.FTZ R4, R4, R5 ;  /* 0x0000000504047221 */ /* 0x000fe40000010000 */
[----:B------:R-:W-:Y:S01]  /*26c0*/  FMUL.FTZ R5, R29, R6 ;  /* 0x000000061d057220 */ /* 0x000fe20000410000 */
[----:B------:R-:W-:Y:S02]  /*26d0*/  PRMT R6, RZ, 0x5410, R154 ;  /* 0x00005410ff067816 */ /* 0x000fe4000000009a */
[----:B------:R-:W-:-:S03]  /*26e0*/  PRMT R7, RZ, 0x5410, R153 ;  /* 0x00005410ff077816 */ /* 0x000fc60000000099 */
[----:B------:R-:W-:Y:S01]  /*26f0*/  FFMA.FTZ R6, R37, R6, R5 ;  /* 0x0000000625067223 */ /* 0x000fe20000010005 */
        /* <DEDUP_REMOVED lines=28> */
[----:B------:R-:W-:Y:S01]  /*28c0*/  FFMA.FTZ R6, R109, R5, R6 ;  /* 0x000000056d067223 */ /* 0x000fe20000010006 */
[----:B------:R-:W-:Y:S01]  /*28d0*/  PRMT R5, RZ, 0x5410, R142 ;  /* 0x00005410ff057816 */ /* 0x000fe2000000008e */
[----:B------:R-:W-:Y:S01]  /*28e0*/  IMAD.IADD R7, R129, 0x1, R140 ;  /* 0x0000000181077824 */ /* 0x000fe200078e028c */
[----:B------:R-:W-:-:S03]  /*28f0*/  PRMT R147, RZ, 0x7610, R147 ;  /* 0x00007610ff937816 */ /* 0x000fc60000000093 */
[----:B------:R-:W-:Y:S01]  /*2900*/  FFMA.FTZ R6, R113, R5, R6 ;  /* 0x0000000571067223 */ /* 0x000fe20000010006 */
[----:B------:R-:W-:Y:S01]  /*2910*/  PRMT R5, RZ, 0x5410, R145 ;  /* 0x00005410ff057816 */ /* 0x000fe20000000091 */
[----:B------:R-:W-:Y:S01]  /*2920*/  FFMA.FTZ R148, R11, R147, R148 ;  /* 0x000000930b947223 */ /* 0x000fe20000010094 */
[----:B------:R-:W-:-:S03]  /*2930*/  PRMT R142, RZ, 0x7610, R142 ;  /* 0x00007610ff8e7816 */ /* 0x000fc6000000008e */
[----:B------:R-:W-:Y:S01]  /*2940*/  FFMA.FTZ R6, R117, R5, R6 ;  /* 0x0000000575067223 */ /* 0x000fe20000010006 */
[----:B------:R-:W-:Y:S01]  /*2950*/  PRMT R5, RZ, 0x5410, R144 ;  /* 0x00005410ff057816 */ /* 0x000fe20000000090 */
[----:B------:R-:W0:Y:S01]  /*2960*/  I2F R7, R7 ;  /* 0x0000000700077306 */ /* 0x000e220000201400 */
[----:B------:R-:W-:Y:S01]  /*2970*/  PRMT R145, RZ, 0x7610, R145 ;  /* 0x00007610ff917816 */ /* 0x000fe20000000091 */
[----:B------:R-:W-:Y:S02]  /*2980*/  FFMA.FTZ R142, R19, R142, R148 ;  /* 0x0000008e138e7223 */ /* 0x000fe40000010094 */
        /* <DEDUP_REMOVED lines=23> */
.L_x_13931:
[----:B------:R-:W-:-:S05]  /*2b00*/  IMAD.MOV.U32 R4, RZ, RZ, -0x800001 ;  /* 0xff7fffffff047424 */ /* 0x000fca00078e00ff */
[----:B------:R0:W-:Y:S02]  /*2b10*/  STS [R141], R4 ;  /* 0x000000048d007388 */ /* 0x0001e40000000800 */
.L_x_13932:
[----:B------:R-:W-:Y:S05]  /*2b20*/  BSYNC B1 ;  /* 0x0000000000017941 */ /* 0x000fea0003800000 */
.L_x_13930:
[----:B------:R-:W-:-:S04]  /*2b30*/  IADD3 R131, R131, 0x4, RZ ;  /* 0x0000000483837810 */ /* 0x000fc80007ffe0ff */
[----:B------:R-:W-:-:S13]  /*2b40*/  ISETP.GE.AND P0, PT, R131, R49, PT ;  /* 0x000000318300720c */ /* 0x000fda0003f06270 */
[----:B------:R-:W-:Y:S01]  /*2b50*/  @P0 CALL.REL.NOINC `(.L_x_13929) ;  /* 0x0000001000000944 */ /* 0x000fe20003c00000 */
[----:B------:R-:W-:Y:S05]  /*2b60*/  BRA `(.L_x_13933) ;  /* 0xffffe94000007947 */ /* 0x000fea000383ffff */
.L_x_13929:
[----:B------:R-:W-:Y:S05]  /*2b70*/  BSYNC B0 ;  /* 0x0000000000007941 */ /* 0x000fea0003800000 */
.L_x_13928:
        /* <DEDUP_REMOVED lines=42> */
.L_x_13938:
        /* <DEDUP_REMOVED lines=11> */
.L_x_13937:
[----:B------:R-:W-:Y:S05]  /*2ed0*/  BSYNC B1 ;  /* 0x0000000000017941 */ /* 0x000fea0003800000 */
.L_x_13936:
        /* <DEDUP_REMOVED lines=10> */
.L_x_13941:
[----:B------:R-:W0:Y:S01]  /*2f80*/  LDS R5, [R2+-0x400] ;  /* 0xfffc000002057984 */ /* 0x000e220000000800 */
[----:B------:R-:W-:-:S03]  /*2f90*/  IADD3 R0, R0, 0x800, RZ ;  /* 0x0000080000007810 */ /* 0x000fc60007ffe0ff */
[----:B------:R-:W2:Y:S01]  /*2fa0*/  LDS R7, [R2] ;  /* 0x0000000002077984 */ /* 0x000ea20000000800 */
[----:B------:R-:W-:-:S03]  /*2fb0*/  ISETP.GE.AND P2, PT, R0, R37, PT ;  /* 0x000000250000720c */ /* 0x000fc60003f46270 */
[----:B------:R-:W3:Y:S04]  /*2fc0*/  LDS R6, [R2+-0x200] ;  /* 0xfffe000002067984 */ /* 0x000ee80000000800 */
[----:B------:R-:W4:Y:S04]  /*2fd0*/  LDS R9, [R2+0x200] ;  /* 0x0002000002097984 */ /* 0x000f280000000800 */
        /* <DEDUP_REMOVED lines=16> */
[----:B------:R-:W-:Y:S01]  /*30e0*/  LDS R28, [R2+0x1a00] ;  /* 0x001a0000021c7984 */ /* 0x000fe20000000800 */
[----:B------:R-:W-:-:S02]  /*30f0*/  FMUL.FTZ R6, R6, 1.4426950216293334961 ;  /* 0x3fb8aa3b06067820 */ /* 0x000fc40000410000 */
[----:B------:R-:W-:Y:S02]  /*3100*/  FMUL.FTZ R10, R10, 1.4426950216293334961 ;  /* 0x3fb8aa3b0a0a7820 */ /* 0x000fe40000410000 */
[C---:B-----5:R-:W-:Y:S01]  /*3110*/  FADD.FTZ R13, -R39.reuse, R11 ;  /* 0x0000000b270d7221 */ /* 0x060fe20000010100 */
[----:B------:R4:W5:Y:S01]  /*3120*/  MUFU.EX2 R9, R8 ;  /* 0x0000000800097308 */ /* 0x0009620000000800 */
[----:B------:R-:W-:Y:S02]  /*3130*/  FADD.FTZ R14, -R39, R14 ;  /* 0x0000000e270e7221 */ /* 0x000fe40000010100 */
[----:B------:R-:W-:Y:S02]  /*3140*/  FMUL.FTZ R13, R13, 1.4426950216293334961 ;  /* 0x3fb8aa3b0d0d7820 */ /* 0x000fe40000410000 */
[----:B------:R-:W-:-:S03]  /*3150*/  FMUL.FTZ R14, R14, 1.4426950216293334961 ;  /* 0x3fb8aa3b0e0e7820 */ /* 0x000fc60000410000 */
[----:B------:R5:W0:Y:S01]  /*3160*/  MUFU.EX2 R7, R6 ;  /* 0x0000000600077308 */ /* 0x000a220000000800 */
[----:B----4-:R-:W4:Y:S01]  /*3170*/  LDS R8, [R2+0x1600] ;  /* 0x0016000002087984 */ /* 0x010f220000000800 */
[----:B---3--:R-:W-:Y:S02]  /*3180*/  FADD.FTZ R4, R5, R4 ;  /* 0x0000000405047221 */ /* 0x008fe40000010000 */
[C---:B------:R-:W-:Y:S01]  /*3190*/  FADD.FTZ R16, -R39.reuse, R16 ;  /* 0x0000001027107221 */ /* 0x040fe20000010100 */
[----:B------:R-:W-:Y:S01]  /*31a0*/  STS [R2+-0x400], R5 ;  /* 0xfffc000502007388 */ /* 0x000fe20000000800 */
[C---:B------:R-:W-:Y:S02]  /*31b0*/  FADD.FTZ R18, -R39.reuse, R18 ;  /* 0x0000001227127221 */ /* 0x040fe40000010100 */
[----:B------:R3:W1:Y:S01]  /*31c0*/  MUFU.EX2 R11, R10 ;  /* 0x0000000a000b7308 */ /* 0x0006620000000800 */
[----:B-----5:R-:W-:Y:S01]  /*31d0*/  FADD.FTZ R6, -R39, R15 ;  /* 0x0000000f27067221 */ /* 0x020fe20000010100 */
[----:B------:R-:W-:Y:S01]  /*31e0*/  STS [R2], R9 ;  /* 0x0000000902007388 */ /* 0x000fe20000000800 */
[----:B------:R-:W-:-:S02]  /*31f0*/  FMUL.FTZ R16, R16, 1.4426950216293334961 ;  /* 0x3fb8aa3b10107820 */ /* 0x000fc40000410000 */
[----:B------:R-:W-:Y:S02]  /*3200*/  FMUL.FTZ R6, R6, 1.4426950216293334961 ;  /* 0x3fb8aa3b06067820 */ /* 0x000fe40000410000 */
[----:B------:R-:W-:Y:S01]  /*3210*/  FMUL.FTZ R18, R18, 1.4426950216293334961 ;  /* 0x3fb8aa3b12127820 */ /* 0x000fe20000410000 */
[----:B------:R-:W5:Y:S01]  /*3220*/  MUFU.EX2 R13, R13 ;  /* 0x0000000d000d7308 */ /* 0x000f620000000800 */
[----:B---3--:R-:W3:Y:S01]  /*3230*/  LDS R10, [R2+0x1800] ;  /* 0x00180000020a7984 */ /* 0x008ee20000000800 */
[----:B0-----:R-:W-:Y:S02]  /*3240*/  FADD.FTZ R4, R4, R7 ;  /* 0x0000000704047221 */ /* 0x001fe40000010000 */
[----:B------:R-:W-:Y:S01]  /*3250*/  FADD.FTZ R20, -R39, R20 ;  /* 0x0000001427147221 */ /* 0x000fe20000010100 */
[----:B------:R-:W-:Y:S01]  /*3260*/  STS [R2+-0x200], R7 ;  /* 0xfffe000702007388 */ /* 0x000fe20000000800 */
[----:B------:R-:W-:Y:S02]  /*3270*/  FADD.FTZ R4, R4, R9 ;  /* 0x0000000904047221 */ /* 0x000fe40000010000 */
[----:B------:R-:W0:Y:S01]  /*3280*/  MUFU.EX2 R15, R14 ;  /* 0x0000000e000f7308 */ /* 0x000e220000000800 */
[----:B------:R-:W-:Y:S01]  /*3290*/  FMUL.FTZ R20, R20, 1.4426950216293334961 ;  /* 0x3fb8aa3b14147820 */ /* 0x000fe20000410000 */
[----:B-1----:R-:W-:Y:S01]  /*32a0*/  STS [R2+0x200], R11 ;  /* 0x0002000b02007388 */ /* 0x002fe20000000800 */
[----:B------:R-:W-:-:S02]  /*32b0*/  FADD.FTZ R4, R4, R11 ;  /* 0x0000000b04047221 */ /* 0x000fc40000010000 */
[C---:B------:R-:W-:Y:S02]  /*32c0*/  FADD.FTZ R22, -R39.reuse, R22 ;  /* 0x0000001627167221 */ /* 0x040fe40000010100 */
[C---:B------:R-:W-:Y:S01]  /*32d0*/  FADD.FTZ R24, -R39.reuse, R24 ;  /* 0x0000001827187221 */ /* 0x040fe20000010100 */
[----:B------:R-:W1:Y:S01]  /*32e0*/  MUFU.EX2 R17, R6 ;  /* 0x0000000600117308 */ /* 0x000e620000000800 */
[----:B-----5:R-:W-:Y:S01]  /*32f0*/  FADD.FTZ R4, R4, R13 ;  /* 0x0000000d04047221 */ /* 0x020fe20000010000 */
        /* <DEDUP_REMOVED lines=8> */
[C---:B----4-:R-:W-:Y:S02]  /*3380*/  FADD.FTZ R8, -R39.reuse, R8 ;  /* 0x0000000827087221 */ /* 0x050fe40000010100 */
[----:B------:R-:W-:Y:S01]  /*3390*/  FADD.FTZ R28, -R39, R28 ;  /* 0x0000001c271c7221 */ /* 0x000fe20000010100 */
[----:B------:R-:W0:Y:S01]  /*33a0*/  MUFU.EX2 R21, R18 ;  /* 0x0000001200157308 */ /* 0x000e220000000800 */
[----:B-1----:R-:W-:Y:S01]  /*33b0*/  FADD.FTZ R4, R4, R17 ;  /* 0x0000001104047221 */ /* 0x002fe20000010000 */
[----:B------:R-:W-:Y:S01]  /*33c0*/  STS [R2+0x800], R17 ;  /* 0x0008001102007388 */ /* 0x000fe20000000800 */
[----:B------:R-:W-:Y:S02]  /*33d0*/  FMUL.FTZ R8, R8, 1.4426950216293334961 ;  /* 0x3fb8aa3b08087820 */ /* 0x000fe40000410000 */
[----:B------:R-:W-:-:S03]  /*33e0*/  FMUL.FTZ R28, R28, 1.4426950216293334961 ;  /* 0x3fb8aa3b1c1c7820 */ /* 0x000fc60000410000 */
[----:B------:R-:W1:Y:S01]  /*33f0*/  MUFU.EX2 R23, R20 ;  /* 0x0000001400177308 */ /* 0x000e620000000800 */
[----:B--2---:R-:W-:Y:S01]  /*3400*/  FADD.FTZ R4, R4, R19 ;  /* 0x0000001304047221 */ /* 0x004fe20000010000 */
[----:B------:R-:W-:Y:S01]  /*3410*/  STS [R2+0xa00], R19 ;  /* 0x000a001302007388 */ /* 0x000fe20000000800 */
[----:B---3--:R-:W-:-:S04]  /*3420*/  FADD.FTZ R10, -R39, R10 ;  /* 0x0000000a270a7221 */ /* 0x008fc80000010100 */
[----:B------:R-:W-:Y:S01]  /*3430*/  FMUL.FTZ R10, R10, 1.4426950216293334961 ;  /* 0x3fb8aa3b0a0a7820 */ /* 0x000fe20000410000 */
        /* <DEDUP_REMOVED lines=24> */
.L_x_13940:
[----:B------:R-:W-:Y:S05]  /*35c0*/  BSYNC B1 ;  /* 0x0000000000017941 */ /* 0x000fea0003800000 */
.L_x_13939:
        /* <DEDUP_REMOVED lines=22> */
[----:B-----5:R-:W-:Y:S01]  /*3730*/  FADD.FTZ R13, -R39, R11 ;  /* 0x0000000b270d7221 */ /* 0x020fe20000010100 */
        /* <DEDUP_REMOVED lines=32> */
.L_x_13943:
[----:B------:R-:W-:Y:S05]  /*3940*/  BSYNC B1 ;  /* 0x0000000000017941 */ /* 0x000fea0003800000 */
.L_x_13942:
        /* <DEDUP_REMOVED lines=26> */
.L_x_13935:
[----:B0-----:R-:W-:Y:S05]  /*3af0*/  BSYNC B0 ;  /* 0x0000000000007941 */ /* 0x001fea0003800000 */
.L_x_13934:
        /* <DEDUP_REMOVED lines=37> */
.L_x_13948:
        /* <DEDUP_REMOVED lines=8> */
.L_x_13947:
[----:B0-2---:R-:W-:Y:S05]  /*3dd0*/  BSYNC B1 ;  /* 0x0000000000017941 */ /* 0x005fea0003800000 */
.L_x_13946:
        /* <DEDUP_REMOVED lines=10> */
.L_x_13951:
        /* <DEDUP_REMOVED lines=52> */
.L_x_13950:
[----:B------:R-:W-:Y:S05]  /*41c0*/  BSYNC B1 ;  /* 0x0000000000017941 */ /* 0x000fea0003800000 */
.L_x_13949:
        /* <DEDUP_REMOVED lines=31> */
.L_x_13953:
[----:B------:R-:W-:Y:S05]  /*43c0*/  BSYNC B1 ;  /* 0x0000000000017941 */ /* 0x000fea0003800000 */
.L_x_13952:
        /* <DEDUP_REMOVED lines=14> */
.L_x_13945:
[----:B------:R-:W-:Y:S05]  /*44b0*/  BSYNC B0 ;  /* 0x0000000000007941 */ /* 0x000fea0003800000 */
.L_x_13944:
        /* <DEDUP_REMOVED lines=13> */
.L_x_13955:
        /* <DEDUP_REMOVED lines=26> */
[----:B------:R-:W-:Y:S01]  /*4730*/  IMAD.MOV.U32 R38, RZ, RZ, R52 ;  /* 0x000000ffff267224 */ /* 0x000fe200078e0034 */
[----:B------:R-:W-:Y:S01]  /*4740*/  SHF.R.S32.HI R39, RZ, 0x1f, R39 ;  /* 0x0000001fff277819 */ /* 0x000fe20000011427 */
[----:B------:R-:W-:Y:S01]  /*4750*/  IMAD R40, R5, 0x8, R32 ;  /* 0x0000000805287824 */ /* 0x000fe200078e0220 */
[----:B------:R-:W-:-:S02]  /*4760*/  LEA R42, R42, 0x110, 0x5 ;  /* 0x000001102a2a7811 */ /* 0x000fc400078e28ff */
[----:B------:R-:W-:Y:S02]  /*4770*/  IADD3 R43, R41, 0x200, RZ ;  /* 0x00000200292b7810 */ /* 0x000fe40007ffe0ff */
[----:B0-----:R-:W-:Y:S01]  /*4780*/  IADD3 R23, R2, 0xffffffe, RZ ;  /* 0x0ffffffe02177810 */ /* 0x001fe20007ffe0ff */
[----:B------:R-:W-:Y:S01]  /*4790*/  IMAD R2, R53, c[0x0][0x1b0], RZ ;  /* 0x00006c0035027a24 */ /* 0x000fe200078e02ff */
[C---:B------:R-:W-:Y:S02]  /*47a0*/  IADD3 R45, R41.reuse, 0x300, RZ ;  /* 0x00000300292d7810 */ /* 0x040fe40007ffe0ff */
[C---:B------:R-:W-:Y:S02]  /*47b0*/  IADD3 R53, R41.reuse, 0x400, RZ ;  /* 0x0000040029357810 */ /* 0x040fe40007ffe0ff */
[----:B------:R-:W0:Y:S01]  /*47c0*/  F2I.FTZ.U32.TRUNC.NTZ R23, R23 ;  /* 0x0000001700177305 */ /* 0x000e22000021f000 */
[C---:B------:R-:W-:Y:S02]  /*47d0*/  IADD3 R57, R41.reuse, 0x500, RZ ;  /* 0x0000050029397810 */ /* 0x040fe40007ffe0ff */
[----:B------:R-:W-:-:S02]  /*47e0*/  IADD3 R59, R41, 0x600, RZ ;  /* 0x00000600293b7810 */ /* 0x000fc40007ffe0ff */
[C---:B------:R-:W-:Y:S02]  /*47f0*/  IADD3 R61, R41.reuse, 0x700, RZ ;  /* 0x00000700293d7810 */ /* 0x040fe40007ffe0ff */
[C---:B------:R-:W-:Y:S02]  /*4800*/  IADD3 R63, R41.reuse, 0x800, RZ ;  /* 0x00000800293f7810 */ /* 0x040fe40007ffe0ff */
[C---:B------:R-:W-:Y:S02]  /*4810*/  IADD3 R65, R41.reuse, 0x900, RZ ;  /* 0x0000090029417810 */ /* 0x040fe40007ffe0ff */
[C---:B------:R-:W-:Y:S02]  /*4820*/  IADD3 R67, R41.reuse, 0xa00, RZ ;  /* 0x00000a0029437810 */ /* 0x040fe40007ffe0ff */
[C---:B------:R-:W-:Y:S02]  /*4830*/  IADD3 R69, R41.reuse, 0xb00, RZ ;  /* 0x00000b0029457810 */ /* 0x040fe40007ffe0ff */
[C---:B------:R-:W-:Y:S01]  /*4840*/  IADD3 R71, R41.reuse, 0xc00, RZ ;  /* 0x00000c0029477810 */ /* 0x040fe20007ffe0ff */
[----:B0-----:R-:W-:Y:S01]  /*4850*/  IMAD.MOV R3, RZ, RZ, -R23 ;  /* 0x000000ffff037224 */ /* 0x001fe200078e0a17 */
[----:B------:R-:W-:-:S03]  /*4860*/  IADD3 R73, R41, 0xd00, RZ ;  /* 0x00000d0029497810 */ /* 0x000fc60007ffe0ff */
[----:B------:R-:W-:-:S04]  /*4870*/  IMAD R3, R3, R12, RZ ;  /* 0x0000000c03037224 */ /* 0x000fc800078e02ff */
[----:B------:R-:W-:Y:S01]  /*4880*/  IMAD.HI.U32 R22, R23, R3, R22 ;  /* 0x0000000317167227 */ /* 0x000fe200078e0016 */
[----:B------:R-:W-:-:S03]  /*4890*/  SHF.R.S32.HI R3, RZ, 0x1f, R2 ;  /* 0x0000001fff037819 */ /* 0x000fc60000011402 */
[----:B------:R-:W-:Y:S02]  /*48a0*/  IMAD.MOV.U32 R23, RZ, RZ, RZ ;  /* 0x000000ffff177224 */ /* 0x000fe400078e00ff */
.L_x_13987:
        /* <DEDUP_REMOVED lines=61> */
[----:B------:R-:W-:Y:S01]  /*4c80*/  LEA.HI.X R83, R6, c[0x0][0x17c], R5, 0x1, P3 ;  /* 0x00005f0006537a11 */ /* 0x000fe200018f0c05 */
[----:B------:R0:W5:Y:S01]  /*4c90*/  LDG.E.CONSTANT R64, [R78.64+0xc] ;  /* 0x00000c0a4e407981 */ /* 0x000162000c1e9900 */
        /* <DEDUP_REMOVED lines=10> */
[----:B------:R-:W-:Y:S02]  /*4d40*/  LEA R6, P0, R4, c[0x0][0x178], 0x1 ;  /* 0x00005e0004067a11 */ /* 0x000fe400078008ff */
[----:B------:R-:W-:-:S02]  /*4d50*/  LEA.HI.X.SX32 R5, R65, R56, 0x1, P4 ;  /* 0x0000003841057211 */ /* 0x000fc400020f0eff */
[----:B------:R-:W-:Y:S02]  /*4d60*/  LEA.HI.X R87, R11, c[0x0][0x17c], R20, 0x1, P3 ;  /* 0x00005f000b577a11 */ /* 0x000fe400018f0c14 */
[----:B------:R-:W-:Y:S02]  /*4d70*/  LEA.HI.X R11, R9, c[0x0][0x17c], R18, 0x1, P2 ;  /* 0x00005f00090b7a11 */ /* 0x000fe400010f0c12 */
[----:B------:R-:W-:Y:S01]  /*4d80*/  LEA.HI.X R9, R7, c[0x0][0x17c], R16, 0x1, P1 ;  /* 0x00005f0007097a11 */ /* 0x000fe200008f0c10 */
[----:B------:R2:W5:Y:S01]  /*4d90*/  LDG.E.CONSTANT R68, [R86.64] ;  /* 0x0000000a56447981 */ /* 0x000562000c1e9900 */
[----:B------:R-:W-:Y:S02]  /*4da0*/  LEA.HI.X R7, R4, c[0x0][0x17c], R5, 0x1, P0 ;  /* 0x00005f0004077a11 */ /* 0x000fe400000f0c05 */
[-C--:B------:R-:W-:Y:S01]  /*4db0*/  IADD3 R5, P6, R67, R14.reuse, RZ ;  /* 0x0000000e43057210 */ /* 0x080fe20007fde0ff */
[----:B------:R3:W5:Y:S01]  /*4dc0*/  LDG.E.CONSTANT R75, [R10.64] ;  /* 0x0000000a0a4b7981 */ /* 0x000762000c1e9900 */
[----:B------:R-:W-:-:S02]  /*4dd0*/  IADD3 R17, P5, R69, R14, RZ ;  /* 0x0000000e45117210 */ /* 0x000fc40007fbe0ff */
[-C--:B------:R-:W-:Y:S01]  /*4de0*/  IADD3 R19, P4, R71, R14.reuse, RZ ;  /* 0x0000000e47137210 */ /* 0x080fe20007f9e0ff */
[----:B------:R3:W5:Y:S01]  /*4df0*/  LDG.E.CONSTANT R76, [R10.64+0x4] ;  /* 0x0000040a0a4c7981 */ /* 0x000762000c1e9900 */
[----:B------:R-:W-:Y:S02]  /*4e00*/  IADD3 R21, P3, R73, R14, RZ ;  /* 0x0000000e49157210 */ /* 0x000fe40007f7e0ff */
[-C--:B------:R-:W-:Y:S01]  /*4e10*/  LEA.HI.X.SX32 R58, R67, R56.reuse, 0x1, P6 ;  /* 0x00000038433a7211 */ /* 0x080fe200030f0eff */
[----:B------:R3:W5:Y:S01]  /*4e20*/  LDG.E.CONSTANT R77, [R10.64+0x8] ;  /* 0x0000080a0a4d7981 */ /* 0x000762000c1e9900 */
[-C--:B------:R-:W-:Y:S02]  /*4e30*/  LEA.HI.X.SX32 R50, R69, R56.reuse, 0x1, P5 ;  /* 0x0000003845327211 */ /* 0x080fe400028f0eff */
[-C--:B------:R-:W-:Y:S01]  /*4e40*/  LEA.HI.X.SX32 R48, R71, R56.reuse, 0x1, P4 ;  /* 0x0000003847307211 */ /* 0x080fe200020f0eff */
[----:B------:R3:W5:Y:S01]  /*4e50*/  LDG.E.CONSTANT R80, [R8.64+0x4] ;  /* 0x0000040a08507981 */ /* 0x000762000c1e9900 */
[----:B------:R-:W-:-:S02]  /*4e60*/  LEA.HI.X.SX32 R46, R73, R56, 0x1, P3 ;  /* 0x00000038492e7211 */ /* 0x000fc400018f0eff */
[----:B------:R-:W-:Y:S01]  /*4e70*/  LEA R4, P2, R5, c[0x0][0x178], 0x1 ;  /* 0x00005e0005047a11 */ /* 0x000fe200078408ff */
        /* <DEDUP_REMOVED lines=15> */
[----:B0-----:R3:W5:Y:S04]  /*4f70*/  LDG.E.CONSTANT R78, [R10.64+0xc] ;  /* 0x00000c0a0a4e7981 */ /* 0x001768000c1e9900 */
[----:B------:R3:W5:Y:S04]  /*4f80*/  LDG.E.CONSTANT R79, [R8.64] ;  /* 0x0000000a084f7981 */ /* 0x000768000c1e9900 */
[----:B-1----:R3:W5:Y:S04]  /*4f90*/  LDG.E.CONSTANT R82, [R8.64+0xc] ;  /* 0x00000c0a08527981 */ /* 0x002768000c1e9900 */
[----:B------:R4:W5:Y:S04]  /*4fa0*/  LDG.E.CONSTANT R92, [R16.64+0x4] ;  /* 0x0000040a105c7981 */ /* 0x000968000c1e9900 */
[----:B------:R4:W5:Y:S04]  /*4fb0*/  LDG.E.CONSTANT R93, [R16.64+0x8] ;  /* 0x0000080a105d7981 */ /* 0x000968000c1e9900 */
[----:B---3--:R-:W0:Y:S04]  /*4fc0*/  LDS.128 R8, [R42+-0x10] ;  /* 0xfffff0002a087984 */ /* 0x008e280000000c00 */
[----:B------:R4:W5:Y:S04]  /*4fd0*/  LDG.E.CONSTANT R94, [R16.64+0xc] ;  /* 0x00000c0a105e7981 */ /* 0x000968000c1e9900 */
[----:B------:R1:W5:Y:S04]  /*4fe0*/  LDG.E.CONSTANT R99, [R20.64] ;  /* 0x0000000a14637981 */ /* 0x000368000c1e9900 */
[----:B------:R1:W5:Y:S01]  /*4ff0*/  LDG.E.CONSTANT R100, [R20.64+0x4] ;  /* 0x0000040a14647981 */ /* 0x000362000c1e9900 */
[----:B----4-:R-:W-:-:S03]  /*5000*/  IADD3 R17, P0, R41, R14, RZ ;  /* 0x0000000e29117210 */ /* 0x010fc60007f1e0ff */
[----:B------:R1:W5:Y:S01]  /*5010*/  LDG.E.CONSTANT R101, [R20.64+0x8] ;  /* 0x0000080a14657981 */ /* 0x000362000c1e9900 */
[----:B------:R-:W-:Y:S02]  /*5020*/  LEA R16, P1, R17, c[0x0][0x178], 0x1 ;  /* 0x00005e0011107a11 */ /* 0x000fe400078208ff */
[----:B------:R-:W-:Y:S01]  /*5030*/  LEA.HI.X.SX32 R104, R41, R56, 0x1, P0 ;  /* 0x0000003829687211 */ /* 0x000fe200000f0eff */
[----:B------:R1:W5:Y:S03]  /*5040*/  LDG.E.CONSTANT R102, [R20.64+0xc] ;  /* 0x00000c0a14667981 */ /* 0x000366000c1e9900 */
[----:B------:R-:W-:Y:S01]  /*5050*/  LEA.HI.X R17, R17, c[0x0][0x17c], R104, 0x1, P1 ;  /* 0x00005f0011117a11 */ /* 0x000fe200008f0c68 */
[----:B------:R3:W5:Y:S04]  /*5060*/  LDG.E.CONSTANT R95, [R18.64] ;  /* 0x0000000a125f7981 */ /* 0x000768000c1e9900 */
[----:B------:R3:W5:Y:S04]  /*5070*/  LDG.E.CONSTANT R96, [R18.64+0x4] ;  /* 0x0000040a12607981 */ /* 0x000768000c1e9900 */
[----:B------:R3:W5:Y:S04]  /*5080*/  LDG.E.CONSTANT R97, [R18.64+0x8] ;  /* 0x0000080a12617981 */ /* 0x000768000c1e9900 */
[----:B------:R3:W5:Y:S01]  /*5090*/  LDG.E.CONSTANT R98, [R18.64+0xc] ;  /* 0x00000c0a12627981 */ /* 0x000762000c1e9900 */
[----:B0-----:R-:W-:-:S03]  /*50a0*/  F2FP.BF16.PACK_AB R8, R9, R8 ;  /* 0x000000080908723e */ /* 0x001fc600000010ff */
[----:B------:R2:W5:Y:S01]  /*50b0*/  LDG.E.CONSTANT R74, [R86.64+0xc] ;  /* 0x00000c0a564a7981 */ /* 0x000562000c1e9900 */
[----:B-1----:R-:W-:-:S03]  /*50c0*/  F2FP.BF16.PACK_AB R21, R11, R10 ;  /* 0x0000000a0b15723e */ /* 0x002fc600000010ff */
[----:B------:R0:W5:Y:S04]  /*50d0*/  LDG.E.CONSTANT R9, [R16.64] ;  /* 0x0000000a10097981 */ /* 0x000168000c1e9900 */
[----:B------:R0:W5:Y:S04]  /*50e0*/  LDG.E.CONSTANT R10, [R16.64+0x4] ;  /* 0x0000040a100a7981 */ /* 0x000168000c1e9900 */
[----:B------:R0:W5:Y:S04]  /*50f0*/  LDG.E.CONSTANT R11, [R16.64+0x8] ;  /* 0x0000080a100b7981 */ /* 0x000168000c1e9900 */
[----:B---3--:R0:W5:Y:S04]  /*5100*/  LDG.E.CONSTANT R18, [R16.64+0xc] ;  /* 0x00000c0a10127981 */ /* 0x008168000c1e9900 */
[----:B------:R1:W5:Y:S04]  /*5110*/  LDG.E.CONSTANT R83, [R6.64] ;  /* 0x0000000a06537981 */ /* 0x000368000c1e9900 */
[----:B------:R1:W5:Y:S04]  /*5120*/  LDG.E.CONSTANT R84, [R6.64+0x4] ;  /* 0x0000040a06547981 */ /* 0x000368000c1e9900 */
[----:B------:R1:W5:Y:S04]  /*5130*/  LDG.E.CONSTANT R85, [R6.64+0x8] ;  /* 0x0000080a06557981 */ /* 0x000368000c1e9900 */
[----:B--2---:R1:W5:Y:S04]  /*5140*/  LDG.E.CONSTANT R86, [R6.64+0xc] ;  /* 0x00000c0a06567981 */ /* 0x004368000c1e9900 */
        /* <DEDUP_REMOVED lines=38> */
.L_x_13960:
[----:B0-----:R-:W-:Y:S05]  /*53b0*/  BSYNC B2 ;  /* 0x0000000000027941 */ /* 0x001fea0003800000 */
.L_x_13959:
        /* <DEDUP_REMOVED lines=9> */
[----:B------:R-:W-:Y:S01]  /*5450*/  IADD3 R105, P2, R43, R14, RZ ;  /* 0x0000000e2b697210 */ /* 0x000fe20007f5e0ff */
[----:B------:R0:W5:Y:S02]  /*5460*/  LDG.E.CONSTANT R20, [R16.64+0x20c] ;  /* 0x00020c0a10147981 */ /* 0x000164000c1e9900 */
[----:B------:R-:W-:Y:S01]  /*5470*/  FADD.FTZ R19, R5, R19 ;  /* 0x0000001305137221 */ /* 0x000fe20000010000 */
[----:B------:R-:W-:Y:S01]  /*5480*/  HFMA2.BF16_V2 R5, R10, R11, -RZ.H0_H0 ;  /* 0x0000000b0a057231 */ /* 0x000fe200003400ff */
[----:B------:R-:W-:Y:S01]  /*5490*/  IMAD.MOV.U32 R11, RZ, RZ, R6 ;  /* 0x000000ffff0b7224 */ /* 0x000fe200078e0006 */
[----:B------:R-:W-:-:S02]  /*54a0*/  PRMT R6, RZ, 0x5410, R4 ;  /* 0x00005410ff067816 */ /* 0x000fc40000000004 */
[----:B------:R-:W-:Y:S02]  /*54b0*/  PRMT R4, RZ, 0x7610, R4 ;  /* 0x00007610ff047816 */ /* 0x000fe40000000004 */
[----:B------:R-:W-:Y:S01]  /*54c0*/  HFMA2.BF16_V2 R18, R11, R18, -RZ.H0_H0 ;  /* 0x000000120b127231 */ /* 0x000fe200003400ff */
[----:B------:R-:W-:Y:S01]  /*54d0*/  BSSY B2, `(.L_x_13961) ;  /* 0x000002c000027945 */ /* 0x000fe20003800000 */
[----:B------:R-:W-:Y:S01]  /*54e0*/  LEA.HI.X.SX32 R106, R43, R56, 0x1, P2 ;  /* 0x000000382b6a7211 */ /* 0x000fe200010f0eff */
[----:B------:R-:W-:Y:S01]  /*54f0*/  FADD.FTZ R6, R6, R4 ;  /* 0x0000000406067221 */ /* 0x000fe20000010000 */
[--C-:B------:R-:W-:Y:S02]  /*5500*/  PRMT R4, RZ, 0x5410, R5.reuse ;  /* 0x00005410ff047816 */ /* 0x100fe40000000005 */
[----:B------:R-:W-:Y:S01]  /*5510*/  PRMT R7, RZ, 0x5410, R18 ;  /* 0x00005410ff077816 */ /* 0x000fe20000000012 */
[----:B------:R-:W-:Y:S01]  /*5520*/  FADD.FTZ R6, R19, R6 ;  /* 0x0000000613067221 */ /* 0x000fe20000010000 */
[----:B------:R-:W-:Y:S01]  /*5530*/  PRMT R18, RZ, 0x7610, R18 ;  /* 0x00007610ff127816 */ /* 0x000fe20000000012 */
[----:B------:R0:W5:Y:S01]  /*5540*/  LDG.E.CONSTANT R19, [R16.64+0x200] ;  /* 0x0002000a10137981 */ /* 0x000162000c1e9900 */
[----:B------:R-:W-:-:S03]  /*5550*/  PRMT R5, RZ, 0x7610, R5 ;  /* 0x00007610ff057816 */ /* 0x000fc60000000005 */
[----:B------:R-:W-:Y:S02]  /*5560*/  FADD.FTZ R7, R7, R18 ;  /* 0x0000001207077221 */ /* 0x000fe40000010000 */
[----:B------:R0:W5:Y:S01]  /*5570*/  LDG.E.CONSTANT R18, [R16.64+0x204] ;  /* 0x0002040a10127981 */ /* 0x000162000c1e9900 */
[----:B------:R-:W-:Y:S01]  /*5580*/  FADD.FTZ R5, R4, R5 ;  /* 0x0000000504057221 */ /* 0x000fe20000010000 */
[----:B------:R-:W-:Y:S01]  /*5590*/  LEA R4, P1, R105, c[0x0][0x178], 0x1 ;  /* 0x00005e0069047a11 */ /* 0x000fe200078208ff */
[----:B------:R-:W-:Y:S07]  /*55a0*/  @P0 BRA `(.L_x_13962) ;  /* 0x000001e000000947 */ /* 0x000fee0003800000 */
[C---:B------:R-:W-:Y:S02]  /*55b0*/  IADD3 R104, R40.reuse, 0x2, RZ ;  /* 0x0000000228687810 */ /* 0x040fe40007ffe0ff */
[C---:B0-----:R-:W-:Y:S02]  /*55c0*/  IADD3 R16, R40.reuse, 0x4, RZ ;  /* 0x0000000428107810 */ /* 0x041fe40007ffe0ff */
[C---:B------:R-:W-:Y:S02]  /*55d0*/  IADD3 R108, R40.reuse, 0x3, RZ ;  /* 0x00000003286c7810 */ /* 0x040fe40007ffe0ff */
[----:B------:R-:W-:-:S02]  /*55e0*/  ISETP.GE.AND P2, PT, R40, R55, PT ;  /* 0x000000372800720c */ /* 0x000fc40003f46270 */
[-C--:B------:R-:W-:Y:S02]  /*55f0*/  ISETP.GE.AND P5, PT, R104, R55.reuse, PT ;  /* 0x000000376800720c */ /* 0x080fe40003fa6270 */
[-C--:B------:R-:W-:Y:S02]  /*5600*/  ISETP.GE.AND P3, PT, R16, R55.reuse, PT ;  /* 0x000000371000720c */ /* 0x080fe40003f66270 */
[----:B------:R-:W-:Y:S02]  /*5610*/  ISETP.GE.AND P6, PT, R108, R55, PT ;  /* 0x000000376c00720c */ /* 0x000fe40003fc6270 */
[----:B-----5:R-:W-:Y:S02]  /*5620*/  PRMT R16, R18, 0x7632, R16 ;  /* 0x0000763212107816 */ /* 0x020fe40000000010 */
[----:B------:R-:W-:Y:S02]  /*5630*/  IADD3 R108, R40, 0x7, RZ ;  /* 0x00000007286c7810 */ /* 0x000fe40007ffe0ff */
[----:B------:R-:W-:-:S02]  /*5640*/  SEL R17, R18, RZ, !P5 ;  /* 0x000000ff12117207 */ /* 0x000fc40006800000 */
[----:B------:R-:W-:Y:S02]  /*5650*/  IADD3 R104, R40, 0x6, RZ ;  /* 0x0000000628687810 */ /* 0x000fe40007ffe0ff */
[----:B------:R-:W-:Y:S02]  /*5660*/  SEL R18, R16, RZ, !P6 ;  /* 0x000000ff10127207 */ /* 0x000fe40007000000 */
[-C--:B------:R-:W-:Y:S02]  /*5670*/  ISETP.GE.AND P6, PT, R108, R55.reuse, PT ;  /* 0x000000376c00720c */ /* 0x080fe40003fc6270 */
[----:B------:R-:W-:Y:S02]  /*5680*/  ISETP.GE.AND P5, PT, R104, R55, PT ;  /* 0x000000376800720c */ /* 0x000fe40003fa6270 */
[C---:B------:R-:W-:Y:S02]  /*5690*/  IADD3 R104, R40.reuse, 0x1, RZ ;  /* 0x0000000128687810 */ /* 0x040fe40007ffe0ff */
[----:B------:R-:W-:-:S02]  /*56a0*/  IADD3 R110, R40, 0x5, RZ ;  /* 0x00000005286e7810 */ /* 0x000fc40007ffe0ff */
[----:B------:R-:W-:Y:S02]  /*56b0*/  @P2 PRMT R19, RZ, 0x7610, R19 ;  /* 0x00007610ff132816 */ /* 0x000fe40000000013 */
[-C--:B------:R-:W-:Y:S02]  /*56c0*/  ISETP.GE.AND P2, PT, R104, R55.reuse, PT ;  /* 0x000000376800720c */ /* 0x080fe40003f46270 */
        /* <DEDUP_REMOVED lines=12> */
.L_x_13962:
[----:B------:R-:W-:Y:S05]  /*5790*/  BSYNC B2 ;  /* 0x0000000000027941 */ /* 0x000fea0003800000 */
.L_x_13961:
[----:B-----5:R-:W-:Y:S01]  /*57a0*/  HFMA2.BF16_V2 R19, R8, R19, -RZ.H0_H0 ;  /* 0x0000001308137231 */ /* 0x020fe200003400ff */
[----:B------:R-:W-:Y:S01]  /*57b0*/  FADD.FTZ R6, R6, R5 ;  /* 0x0000000506067221 */ /* 0x000fe20000010000 */
[----:B------:R-:W-:Y:S01]  /*57c0*/  HFMA2.BF16_V2 R18, R9, R18, -RZ.H0_H0 ;  /* 0x0000001209127231 */ /* 0x000fe200003400ff */
[----:B------:R-:W-:Y:S01]  /*57d0*/  LEA.HI.X R5, R105, c[0x0][0x17c], R106, 0x1, P1 ;  /* 0x00005f0069057a11 */ /* 0x000fe200008f0c6a */
[----:B------:R-:W-:Y:S01]  /*57e0*/  HFMA2.BF16_V2 R21, R10, R21, -RZ.H0_H0 ;  /* 0x000000150a157231 */ /* 0x000fe200003400ff */
[----:B------:R-:W-:Y:S01]  /*57f0*/  FADD.FTZ R106, R6, R7 ;  /* 0x00000007066a7221 */ /* 0x000fe20000010000 */
[--C-:B------:R-:W-:Y:S01]  /*5800*/  PRMT R6, RZ, 0x5410, R19.reuse ;  /* 0x00005410ff067816 */ /* 0x100fe20000000013 */
[----:B------:R-:W-:Y:S01]  /*5810*/  HFMA2.BF16_V2 R20, R11, R20, -RZ.H0_H0 ;  /* 0x000000140b147231 */ /* 0x000fe200003400ff */
[----:B------:R-:W-:Y:S01]  /*5820*/  PRMT R7, RZ, 0x5410, R18 ;  /* 0x00005410ff077816 */ /* 0x000fe20000000012 */
[----:B0-----:R0:W5:Y:S01]  /*5830*/  LDG.E.CONSTANT R17, [R4.64] ;  /* 0x0000000a04117981 */ /* 0x001162000c1e9900 */
[----:B------:R-:W-:-:S02]  /*5840*/  PRMT R19, RZ, 0x7610, R19 ;  /* 0x00007610ff137816 */ /* 0x000fc40000000013 */
[----:B------:R-:W-:Y:S01]  /*5850*/  PRMT R18, RZ, 0x7610, R18 ;  /* 0x00007610ff127816 */ /* 0x000fe20000000012 */
[----:B------:R0:W5:Y:S01]  /*5860*/  LDG.E.CONSTANT R16, [R4.64+0x4] ;  /* 0x0000040a04107981 */ /* 0x000162000c1e9900 */
[----:B------:R-:W-:Y:S01]  /*5870*/  IADD3 R104, P2, R45, R14, RZ ;  /* 0x0000000e2d687210 */ /* 0x000fe20007f5e0ff */
[----:B------:R-:W-:Y:S01]  /*5880*/  FADD.FTZ R6, R6, R19 ;  /* 0x0000001306067221 */ /* 0x000fe20000010000 */
[--C-:B------:R-:W-:Y:S01]  /*5890*/  PRMT R14, RZ, 0x5410, R21.reuse ;  /* 0x00005410ff0e7816 */ /* 0x100fe20000000015 */
[----:B------:R-:W-:Y:S01]  /*58a0*/  FADD.FTZ R7, R7, R18 ;  /* 0x0000001207077221 */ /* 0x000fe20000010000 */
[----:B------:R0:W5:Y:S01]  /*58b0*/  LDG.E.CONSTANT R19, [R4.64+0x8] ;  /* 0x0000080a04137981 */ /* 0x000162000c1e9900 */
[----:B------:R-:W-:Y:S02]  /*58c0*/  PRMT R21, RZ, 0x7610, R21 ;  /* 0x00007610ff157816 */ /* 0x000fe40000000015 */
[----:B------:R-:W-:Y:S01]  /*58d0*/  FADD.FTZ R7, R6, R7 ;  /* 0x0000000706077221 */ /* 0x000fe20000010000 */
[----:B------:R0:W5:Y:S01]  /*58e0*/  LDG.E.CONSTANT R18, [R4.64+0xc] ;  /* 0x00000c0a04127981 */ /* 0x000162000c1e9900 */
[--C-:B------:R-:W-:Y:S01]  /*58f0*/  PRMT R6, RZ, 0x5410, R20.reuse ;  /* 0x00005410ff067816 */ /* 0x100fe20000000014 */
[----:B------:R-:W-:Y:S01]  /*5900*/  FADD.FTZ R14, R14, R21 ;  /* 0x000000150e0e7221 */ /* 0x000fe20000010000 */
[----:B------:R-:W-:Y:S01]  /*5910*/  PRMT R20, RZ, 0x7610, R20 ;  /* 0x00007610ff147816 */ /* 0x000fe20000000014 */
[----:B------:R-:W-:Y:S01]  /*5920*/  BSSY B2, `(.L_x_13963) ;  /* 0x0000024000027945 */ /* 0x000fe20003800000 */
[----:B------:R-:W-:Y:S01]  /*5930*/  LEA.HI.X.SX32 R21, R45, R56, 0x1, P2 ;  /* 0x000000382d157211 */ /* 0x000fe200010f0eff */
[----:B------:R-:W-:-:S02]  /*5940*/  FADD.FTZ R14, R7, R14 ;  /* 0x0000000e070e7221 */ /* 0x000fc40000010000 */
        /* <DEDUP_REMOVED lines=33> */
.L_x_13964:
[----:B0-----:R-:W-:Y:S05]  /*5b60*/  BSYNC B2 ;  /* 0x0000000000027941 */ /* 0x001fea0003800000 */
.L_x_13963:
[----:B-----5:R-:W-:Y:S01]  /*5b70*/  HFMA2.BF16_V2 R16, R9, R16, -RZ.H0_H0 ;  /* 0x0000001009107231 */ /* 0x020fe200003400ff */
[----:B------:R-:W-:Y:S01]  /*5b80*/  FADD.FTZ R5, R14, R15 ;  /* 0x0000000f0e057221 */ /* 0x000fe20000010000 */
[----:B------:R-:W-:Y:S01]  /*5b90*/  HFMA2.BF16_V2 R17, R8, R17, -RZ.H0_H0 ;  /* 0x0000001108117231 */ /* 0x000fe200003400ff */
[----:B------:R-:W-:Y:S01]  /*5ba0*/  LEA.HI.X R7, R104, c[0x0][0x17c], R21, 0x1, P1 ;  /* 0x00005f0068077a11 */ /* 0x000fe200008f0c15 */
[----:B------:R-:W-:Y:S01]  /*5bb0*/  HFMA2.BF16_V2 R19, R10, R19, -RZ.H0_H0 ;  /* 0x000000130a137231 */ /* 0x000fe200003400ff */
[----:B------:R-:W-:Y:S01]  /*5bc0*/  PRMT R14, RZ, 0x5410, R16 ;  /* 0x00005410ff0e7816 */ /* 0x000fe20000000010 */
[----:B------:R-:W-:Y:S01]  /*5bd0*/  FADD.FTZ R23, R23, R106 ;  /* 0x0000006a17177221 */ /* 0x000fe20000010000 */
[----:B------:R-:W-:Y:S02]  /*5be0*/  PRMT R16, RZ, 0x7610, R16 ;  /* 0x00007610ff107816 */ /* 0x000fe40000000010 */
[--C-:B------:R-:W-:Y:S02]  /*5bf0*/  PRMT R4, RZ, 0x5410, R17.reuse ;  /* 0x00005410ff047816 */ /* 0x100fe40000000011 */
[----:B------:R-:W-:Y:S01]  /*5c00*/  PRMT R17, RZ, 0x7610, R17 ;  /* 0x00007610ff117816 */ /* 0x000fe20000000011 */
[----:B------:R-:W-:Y:S01]  /*5c10*/  FADD.FTZ R15, R14, R16 ;  /* 0x000000100e0f7221 */ /* 0x000fe20000010000 */
[--C-:B------:R-:W-:Y:S01]  /*5c20*/  PRMT R14, RZ, 0x5410, R19.reuse ;  /* 0x00005410ff0e7816 */ /* 0x100fe20000000013 */
[----:B------:R0:W5:Y:S01]  /*5c30*/  LDG.E.CONSTANT R16, [R6.64+0xc] ;  /* 0x00000c0a06107981 */ /* 0x000162000c1e9900 */
[----:B------:R-:W-:Y:S01]  /*5c40*/  PRMT R19, RZ, 0x7610, R19 ;  /* 0x00007610ff137816 */ /* 0x000fe20000000013 */
[----:B------:R-:W-:-:S02]  /*5c50*/  FADD.FTZ R4, R4, R17 ;  /* 0x0000001104047221 */ /* 0x000fc40000010000 */
        /* <DEDUP_REMOVED lines=38> */
.L_x_13966:
[----:B------:R-:W-:Y:S05]  /*5ec0*/  BSYNC B2 ;  /* 0x0000000000027941 */ /* 0x000fea0003800000 */
.L_x_13965:
        /* <DEDUP_REMOVED lines=54> */
.L_x_13968:
[----:B------:R-:W-:Y:S05]  /*6230*/  BSYNC B2 ;  /* 0x0000000000027941 */ /* 0x000fea0003800000 */
.L_x_13967:
        /* <DEDUP_REMOVED lines=49> */
.L_x_13970:
[----:B------:R-:W-:Y:S05]  /*6550*/  BSYNC B2 ;  /* 0x0000000000027941 */ /* 0x000fea0003800000 */
.L_x_13969:
        /* <DEDUP_REMOVED lines=54> */
.L_x_13972:
[----:B------:R-:W-:Y:S05]  /*68c0*/  BSYNC B2 ;  /* 0x0000000000027941 */ /* 0x000fea0003800000 */
.L_x_13971:
        /* <DEDUP_REMOVED lines=53> */
.L_x_13974:
[----:B------:R-:W-:Y:S05]  /*6c20*/  BSYNC B2 ;  /* 0x0000000000027941 */ /* 0x000fea0003800000 */
.L_x_13973:
        /* <DEDUP_REMOVED lines=51> */
.L_x_13976:
[----:B------:R-:W-:Y:S05]  /*6f60*/  BSYNC B2 ;  /* 0x0000000000027941 */ /* 0x000fea0003800000 */
.L_x_13975:
        /* <DEDUP_REMOVED lines=49> */
.L_x_13978:
[----:B------:R-:W-:Y:S05]  /*7280*/  BSYNC B2 ;  /* 0x0000000000027941 */ /* 0x000fea0003800000 */
.L_x_13977:
        /* <DEDUP_REMOVED lines=58> */
.L_x_13980:
[----:B------:R-:W-:Y:S05]  /*7630*/  BSYNC B2 ;  /* 0x0000000000027941 */ /* 0x000fea0003800000 */
.L_x_13979:
        /* <DEDUP_REMOVED lines=49> */
.L_x_13982:
[----:B------:R-:W-:Y:S05]  /*7950*/  BSYNC B2 ;  /* 0x0000000000027941 */ /* 0x000fea0003800000 */
.L_x_13981:
        /* <DEDUP_REMOVED lines=51> */
.L_x_13984:
[----:B------:R-:W-:Y:S05]  /*7c90*/  BSYNC B2 ;  /* 0x0000000000027941 */ /* 0x000fea0003800000 */
.L_x_13983:
        /* <DEDUP_REMOVED lines=49> */
.L_x_13986:
[----:B------:R-:W-:Y:S05]  /*7fb0*/  BSYNC B2 ;  /* 0x0000000000027941 */ /* 0x000fea0003800000 */
.L_x_13985:
        /* <DEDUP_REMOVED lines=30> */
.L_x_13958:
[----:B------:R-:W-:Y:S05]  /*81a0*/  BSYNC B0 ;  /* 0x0000000000007941 */ /* 0x000fea0003800000 */
.L_x_13957:
        /* <DEDUP_REMOVED lines=10> */
.L_x_13956:
[----:B------:R-:W-:Y:S05]  /*8250*/  BSYNC B1 ;  /* 0x0000000000017941 */ /* 0x000fea0003800000 */
.L_x_13954:
[----:B0-----:R-:W0:Y:S01]  /*8260*/  SHFL.BFLY PT, R3, R24, 0x2, 0x1f ;  /* 0x0c401f0018037f89 */ /* 0x001e2200000e0000 */
[----:B------:R-:W-:Y:S01]  /*8270*/  LOP3.LUT R22, R54, 0xffffffc0, RZ, 0xc0, !PT ;  /* 0xffffffc036167812 */ /* 0x000fe200078ec0ff */
[----:B------:R-:W-:Y:S01]  /*8280*/  BSSY B0, `(.L_x_13988) ;  /* 0x0000055000007945 */ /* 0x000fe20003800000 */
[----:B------:R-:W-:Y:S01]  /*8290*/  SHF.R.S32.HI R32, RZ, 0x1f, R51 ;  /* 0x0000001fff207819 */ /* 0x000fe20000011433 */
[----:B------:R-:W2:Y:S03]  /*82a0*/  SHFL.BFLY PT, R0, R23, 0x2, 0x1f ;  /* 0x0c401f0017007f89 */ /* 0x000ea600000e0000 */
[----:B------:R-:W-:Y:S01]  /*82b0*/  LEA.HI R43, R32, R51, RZ, 0x2 ;  /* 0x00000033202b7211 */ /* 0x000fe200078f10ff */
[----:B------:R-:W3:Y:S03]  /*82c0*/  SHFL.BFLY PT, R2, R25, 0x2, 0x1f ;  /* 0x0c401f0019027f89 */ /* 0x000ee600000e0000 */
[----:B------:R-:W-:Y:S01]  /*82d0*/  SHF.R.S32.HI R43, RZ, 0x2, R43 ;  /* 0x00000002ff2b7819 */ /* 0x000fe2000001142b */
[----:B------:R-:W4:Y:S04]  /*82e0*/  SHFL.BFLY PT, R5, R26, 0x2, 0x1f ;  /* 0x0c401f001a057f89 */ /* 0x000f2800000e0000 */
[----:B------:R-:W5:Y:S01]  /*82f0*/  SHFL.BFLY PT, R4, R27, 0x2, 0x1f ;  /* 0x0c401f001b047f89 */ /* 0x000f6200000e0000 */
[----:B------:R-:W-:-:S03]  /*8300*/  IMAD R52, R52, 0x70, R43 ;  /* 0x0000007034347824 */ /* 0x000fc600078e022b */
[----:B------:R-:W1:Y:S04]  /*8310*/  SHFL.BFLY PT, R7, R28, 0x2, 0x1f ;  /* 0x0c401f001c077f89 */ /* 0x000e6800000e0000 */
[----:B------:R-:W1:Y:S01]  /*8320*/  SHFL.BFLY PT, R6, R29, 0x2, 0x1f ;  /* 0x0c401f001d067f89 */ /* 0x000e6200000e0000 */
[----:B0-----:R-:W-:Y:S01]  /*8330*/  FADD.FTZ R24, R3, R24 ;  /* 0x0000001803187221 */ /* 0x001fe20000010000 */
[----:B------:R-:W-:Y:S02]  /*8340*/  LOP3.LUT R3, R51, 0x3, RZ, 0xc0, !PT ;  /* 0x0000000333037812 */ /* 0x000fe400078ec0ff */
[----:B------:R-:W0:Y:S01]  /*8350*/  SHFL.BFLY PT, R9, R30, 0x2, 0x1f ;  /* 0x0c401f001e097f89 */ /* 0x000e2200000e0000 */
[----:B--2---:R-:W-:Y:S01]  /*8360*/  FADD.FTZ R0, R0, R23 ;  /* 0x0000001700007221 */ /* 0x004fe20000010000 */
[----:B------:R-:W-:-:S02]  /*8370*/  ISETP.NE.AND P2, PT, R3, RZ, PT ;  /* 0x000000ff0300720c */ /* 0x000fc40003f45270 */
[----:B------:R-:W2:Y:S01]  /*8380*/  SHFL.BFLY PT, R10, R31, 0x2, 0x1f ;  /* 0x0c401f001f0a7f89 */ /* 0x000ea200000e0000 */
[----:B---3--:R-:W-:Y:S01]  /*8390*/  FADD.FTZ R2, R2, R25 ;  /* 0x0000001902027221 */ /* 0x008fe20000010000 */
[----:B------:R-:W-:Y:S02]  /*83a0*/  ISETP.NE.OR P5, PT, R22, 0x40, P2 ;  /* 0x000000401600780c */ /* 0x000fe400017a5670 */
[----:B------:R-:W3:Y:S01]  /*83b0*/  SHFL.BFLY PT, R12, R33, 0x2, 0x1f ;  /* 0x0c401f00210c7f89 */ /* 0x000ee200000e0000 */
[----:B----4-:R-:W-:Y:S01]  /*83c0*/  FADD.FTZ R26, R5, R26 ;  /* 0x0000001a051a7221 */ /* 0x010fe20000010000 */
[----:B------:R-:W-:Y:S02]  /*83d0*/  LOP3.LUT R25, R54, 0xffffffe0, RZ, 0xc0, !PT ;  /* 0xffffffe036197812 */ /* 0x000fe400078ec0ff */
[----:B------:R-:W4:Y:S01]  /*83e0*/  SHFL.BFLY PT, R11, R34, 0x2, 0x1f ;  /* 0x0c401f00220b7f89 */ /* 0x000f2200000e0000 */
[----:B-----5:R-:W-:Y:S01]  /*83f0*/  FADD.FTZ R4, R4, R27 ;  /* 0x0000001b04047221 */ /* 0x020fe20000010000 */
[----:B------:R-:W-:-:S02]  /*8400*/  ISETP.NE.OR P4, PT, R25, 0x20, P2 ;  /* 0x000000201900780c */ /* 0x000fc40001785670 */
[----:B------:R-:W5:Y:S01]  /*8410*/  SHFL.BFLY PT, R16, R35, 0x2, 0x1f ;  /* 0x0c401f0023107f89 */ /* 0x000f6200000e0000 */
[----:B-1----:R-:W-:Y:S01]  /*8420*/  FADD.FTZ R28, R7, R28 ;  /* 0x0000001c071c7221 */ /* 0x002fe20000010000 */
[----:B------:R-:W-:Y:S02]  /*8430*/  ISETP.GT.OR P0, PT, R54, 0x3f, P2 ;  /* 0x0000003f3600780c */ /* 0x000fe40001704670 */
[----:B------:R-:W1:Y:S01]  /*8440*/  SHFL.BFLY PT, R13, R36, 0x2, 0x1f ;  /* 0x0c401f00240d7f89 */ /* 0x000e6200000e0000 */
[----:B------:R-:W-:Y:S01]  /*8450*/  FADD.FTZ R6, R6, R29 ;  /* 0x0000001d06067221 */ /* 0x000fe20000010000 */
[C---:B------:R-:W-:Y:S02]  /*8460*/  ISETP.GT.OR P1, PT, R54.reuse, 0x1f, P2 ;  /* 0x0000001f3600780c */ /* 0x040fe40001724670 */
[----:B------:R-:W1:Y:S01]  /*8470*/  SHFL.BFLY PT, R20, R37, 0x2, 0x1f ;  /* 0x0c401f0025147f89 */ /* 0x000e6200000e0000 */
[----:B0-----:R-:W-:Y:S01]  /*8480*/  FADD.FTZ R8, R9, R30 ;  /* 0x0000001e09087221 */ /* 0x001fe20000010000 */
[----:B------:R-:W-:Y:S01]  /*8490*/  IADD3 R30, R54, 0x1f, RZ ;  /* 0x0000001f361e7810 */ /* 0x000fe20007ffe0ff */
[----:B--2---:R-:W-:Y:S01]  /*84a0*/  FADD.FTZ R10, R10, R31 ;  /* 0x0000001f0a0a7221 */ /* 0x004fe20000010000 */
[----:B------:R-:W0:Y:S02]  /*84b0*/  SHFL.BFLY PT, R3, R0, 0x1, 0x1f ;  /* 0x0c201f0000037f89 */ /* 0x000e2400000e0000 */
[----:B------:R-:W-:Y:S01]  /*84c0*/  ISETP.GT.U32.AND P3, PT, R30, 0x3e, PT ;  /* 0x0000003e1e00780c */ /* 0x000fe20003f64070 */
[----:B---3--:R-:W-:Y:S01]  /*84d0*/  FADD.FTZ R12, R12, R33 ;  /* 0x000000210c0c7221 */ /* 0x008fe20000010000 */
[----:B------:R-:W2:Y:S01]  /*84e0*/  SHFL.BFLY PT, R5, R24, 0x1, 0x1f ;  /* 0x0c201f0018057f89 */ /* 0x000ea200000e0000 */
[----:B----4-:R-:W-:-:S03]  /*84f0*/  FADD.FTZ R14, R11, R34 ;  /* 0x000000220b0e7221 */ /* 0x010fc60000010000 */
[----:B------:R-:W3:Y:S01]  /*8500*/  SHFL.BFLY PT, R7, R2, 0x1, 0x1f ;  /* 0x0c201f0002077f89 */ /* 0x000ee200000e0000 */
[----:B-----5:R-:W-:-:S03]  /*8510*/  FADD.FTZ R16, R16, R35 ;  /* 0x0000002310107221 */ /* 0x020fc60000010000 */
[----:B------:R-:W4:Y:S01]  /*8520*/  SHFL.BFLY PT, R9, R26, 0x1, 0x1f ;  /* 0x0c201f001a097f89 */ /* 0x000f2200000e0000 */
[----:B-1----:R-:W-:-:S03]  /*8530*/  FADD.FTZ R18, R13, R36 ;  /* 0x000000240d127221 */ /* 0x002fc60000010000 */
[----:B------:R-:W1:Y:S01]  /*8540*/  SHFL.BFLY PT, R11, R4, 0x1, 0x1f ;  /* 0x0c201f00040b7f89 */ /* 0x000e6200000e0000 */
[----:B------:R-:W-:-:S03]  /*8550*/  FADD.FTZ R20, R20, R37 ;  /* 0x0000002514147221 */ /* 0x000fc60000010000 */
        /* <DEDUP_REMOVED lines=13> */
[----:B------:R-:W5:Y:S01]  /*8630*/  SHFL.BFLY PT, R29, R18, 0x1, 0x1f ;  /* 0x0c201f00121d7f89 */ /* 0x000f6200000e0000 */
[----:B------:R-:W-:-:S03]  /*8640*/  FADD.FTZ R34, R6, R15 ;  /* 0x0000000f06227221 */ /* 0x000fc60000010000 */
[----:B------:R-:W5:Y:S01]  /*8650*/  SHFL.BFLY PT, R41, R20, 0x1, 0x1f ;  /* 0x0c201f0014297f89 */ /* 0x000f6200000e0000 */
[----:B0-----:R-:W-:-:S03]  /*8660*/  FADD.FTZ R35, R8, R17 ;  /* 0x0000001108237221 */ /* 0x001fc60000010000 */
[----:B------:R-:W-:Y:S01]  /*8670*/  BAR.SYNC.DEFER_BLOCKING 0x0 ;  /* 0x0000000000007b1d */ /* 0x000fe20000010000 */
[----:B--2---:R-:W-:Y:S02]  /*8680*/  FADD.FTZ R36, R10, R19 ;  /* 0x000000130a247221 */ /* 0x004fe40000010000 */
[----:B---3--:R-:W-:Y:S02]  /*8690*/  FADD.FTZ R37, R12, R21 ;  /* 0x000000150c257221 */ /* 0x008fe40000010000 */
[----:B----4-:R-:W-:Y:S02]  /*86a0*/  FADD.FTZ R38, R14, R23 ;  /* 0x000000170e267221 */ /* 0x010fe40000010000 */
[----:B-1----:R-:W-:Y:S02]  /*86b0*/  FADD.FTZ R39, R16, R27 ;  /* 0x0000001b10277221 */ /* 0x002fe40000010000 */
[----:B-----5:R-:W-:Y:S02]  /*86c0*/  FADD.FTZ R40, R18, R29 ;  /* 0x0000001d12287221 */ /* 0x020fe40000010000 */
        /* <DEDUP_REMOVED lines=16> */
.L_x_13989:
[----:B------:R-:W-:Y:S05]  /*87d0*/  BSYNC B0 ;  /* 0x0000000000007941 */ /* 0x000fea0003800000 */
.L_x_13988:
        /* <DEDUP_REMOVED lines=31> */
.L_x_13991:
[----:B------:R-:W-:Y:S05]  /*89d0*/  BSYNC B0 ;  /* 0x0000000000007941 */ /* 0x000fea0003800000 */
.L_x_13990:
        /* <DEDUP_REMOVED lines=17> */
.L_x_13993:
[----:B------:R-:W-:Y:S05]  /*8af0*/  BSYNC B0 ;  /* 0x0000000000007941 */ /* 0x000fea0003800000 */
.L_x_13992:
        /* <DEDUP_REMOVED lines=32> */
.L_x_13995:
[----:B------:R-:W-:Y:S05]  /*8d00*/  BSYNC B0 ;  /* 0x0000000000007941 */ /* 0x000fea0003800000 */
.L_x_13994:
        /* <DEDUP_REMOVED lines=12> */
[----:B------:R-:W-:Y:S02]  /*8dd0*/  IADD3 R21, R43, 0x50, RZ ;  /* 0x000000502b157810 */ /* 0x000fe40007ffe0ff */
[----:B01----:R-:W-:Y:S02]  /*8de0*/  F2FP.BF16.PACK_AB R0, R25, R0 ;  /* 0x000000001900723e */ /* 0x003fe400000010ff */
[----:B------:R-:W-:Y:S01]  /*8df0*/  F2FP.BF16.PACK_AB R30, R31, R30 ;  /* 0x0000001e1f1e723e */ /* 0x000fe200000010ff */
[----:B------:R-:W0:Y:S01]  /*8e00*/  S2UR UR5, SR_CTAID.X ;  /* 0x00000000000579c3 */ /* 0x000e220000002500 */
[----:B------:R-:W-:Y:S02]  /*8e10*/  IADD3 R26, R43, 0x60, RZ ;  /* 0x000000602b1a7810 */ /* 0x000fe40007ffe0ff */
[----:B------:R-:W-:-:S02]  /*8e20*/  PRMT R31, R0, 0x7632, R31 ;  /* 0x00007632001f7816 */ /* 0x000fc4000000001f */
[----:B------:R-:W-:Y:S02]  /*8e30*/  F2FP.BF16.PACK_AB R32, R33, R32 ;  /* 0x000000202120723e */ /* 0x000fe400000010ff */
[----:B------:R-:W-:Y:S01]  /*8e40*/  F2FP.BF16.PACK_AB R34, R35, R34 ;  /* 0x000000222322723e */ /* 0x000fe200000010ff */
[----:B--2---:R-:W-:Y:S01]  /*8e50*/  UIMAD UR6, UR6, UR8, URZ ;  /* 0x00000008060672a4 */ /* 0x004fe2000f8e023f */
[----:B------:R-:W-:Y:S02]  /*8e60*/  F2FP.BF16.PACK_AB R36, R37, R36 ;  /* 0x000000242524723e */ /* 0x000fe400000010ff */
[----:B------:R-:W-:Y:S01]  /*8e70*/  F2FP.BF16.PACK_AB R38, R39, R38 ;  /* 0x000000262726723e */ /* 0x000fe200000010ff */
[----:B------:R-:W-:Y:S01]  /*8e80*/  UIMAD UR6, UR6, UR7, URZ ;  /* 0x00000007060672a4 */ /* 0x000fe2000f8e023f */
[----:B------:R-:W-:Y:S01]  /*8e90*/  F2FP.BF16.PACK_AB R40, R41, R40 ;  /* 0x000000282928723e */ /* 0x000fe200000010ff */
[----:B---3--:R-:W-:Y:S02]  /*8ea0*/  UIMAD UR4, UR4, 0x70, URZ ;  /* 0x00000070040478a4 */ /* 0x008fe4000f8e023f */
        /* <DEDUP_REMOVED lines=11> */
[----:B------:R-:W-:Y:S02]  /*8f60*/  LEA R4, P1, R5, c[0x0][0x160], 0x1 ;  /* 0x0000580005047a11 */ /* 0x000fe400078208ff */
[----:B------:R-:W-:Y:S02]  /*8f70*/  LEA.HI.X R3, R7, c[0x0][0x164], R10, 0x1, P0 ;  /* 0x0000590007037a11 */ /* 0x000fe400000f0c0a */
[----:B------:R-:W-:Y:S02]  /*8f80*/  IADD3 R7, R43, 0x18, RZ ;  /* 0x000000182b077810 */ /* 0x000fe40007ffe0ff */
[----:B------:R-:W-:Y:S01]  /*8f90*/  IADD3 R13, P0, R6, UR4, RZ ;  /* 0x00000004060d7c10 */ /* 0x000fe2000ff1e0ff */
[----:B------:R0:W-:Y:S01]  /*8fa0*/  STG.E.U16 [R2.64], R0 ;  /* 0x0000000002007986 */ /* 0x0001e2000c10150a */
[----:B------:R-:W-:Y:S02]  /*8fb0*/  LEA.HI.X R5, R5, c[0x0][0x164], R8, 0x1, P1 ;  /* 0x0000590005057a11 */ /* 0x000fe400008f0c08 */
[----:B------:R-:W-:-:S02]  /*8fc0*/  IADD3 R9, P1, R7, UR4, RZ ;  /* 0x0000000407097c10 */ /* 0x000fc4000ff3e0ff */
[----:B------:R-:W-:Y:S01]  /*8fd0*/  LEA.HI.X.SX32 R14, R6, UR7, 0x1, P0 ;  /* 0x00000007060e7c11 */ /* 0x000fe200080f0eff */
[----:B------:R1:W-:Y:S01]  /*8fe0*/  STG.E.U16 [R4.64], R31 ;  /* 0x0000001f04007986 */ /* 0x0003e2000c10150a */
[----:B------:R-:W-:Y:S02]  /*8ff0*/  LEA R6, P0, R13, c[0x0][0x160], 0x1 ;  /* 0x000058000d067a11 */ /* 0x000fe400078008ff */
[----:B------:R-:W-:Y:S02]  /*9000*/  IADD3 R10, R43, 0x20, RZ ;  /* 0x000000202b0a7810 */ /* 0x000fe40007ffe0ff */
[----:B------:R-:W-:Y:S02]  /*9010*/  LEA.HI.X.SX32 R12, R7, UR7, 0x1, P1 ;  /* 0x00000007070c7c11 */ /* 0x000fe400088f0eff */
[----:B------:R-:W-:Y:S02]  /*9020*/  LEA.HI.X R7, R13, c[0x0][0x164], R14, 0x1, P0 ;  /* 0x000059000d077a11 */ /* 0x000fe400000f0c0e */
[----:B------:R-:W-:-:S02]  /*9030*/  LEA R8, P1, R9, c[0x0][0x160], 0x1 ;  /* 0x0000580009087a11 */ /* 0x000fc400078208ff */
[C---:B------:R-:W-:Y:S01]  /*9040*/  IADD3 R17, P0, R10.reuse, UR4, RZ ;  /* 0x000000040a117c10 */ /* 0x040fe2000ff1e0ff */
[----:B------:R-:W-:Y:S01]  /*9050*/  STG.E.U16 [R6.64], R30 ;  /* 0x0000001e06007986 */ /* 0x000fe2000c10150a */
        /* <DEDUP_REMOVED lines=13> */
[----:B------:R-:W-:Y:S02]  /*9130*/  LEA.HI.X.SX32 R20, R15, UR7, 0x1, P1 ;  /* 0x000000070f147c11 */ /* 0x000fe400088f0eff */
[----:B------:R-:W-:Y:S02]  /*9140*/  IADD3 R18, R43, 0x40, RZ ;  /* 0x000000402b127810 */ /* 0x000fe40007ffe0ff */
        /* <DEDUP_REMOVED lines=15> */
[C---:B------:R-:W-:Y:S02]  /*9240*/  IADD3 R24, R43.reuse, 0x58, RZ ;  /* 0x000000582b187810 */ /* 0x040fe40007ffe0ff */
[----:B------:R-:W-:Y:S02]  /*9250*/  IADD3 R43, R43, 0x68, RZ ;  /* 0x000000682b2b7810 */ /* 0x000fe40007ffe0ff */
[----:B------:R-:W-:Y:S02]  /*9260*/  LEA.HI.X R23, R23, c[0x0][0x164], R28, 0x1, P0 ;  /* 0x0000590017177a11 */ /* 0x000fe400000f0c1c */
[----:B------:R-:W-:Y:S02]  /*9270*/  IADD3 R45, P0, R24, UR4, RZ ;  /* 0x00000004182d7c10 */ /* 0x000fe4000ff1e0ff */
[----:B------:R-:W-:-:S02]  /*9280*/  IADD3 R27, P1, R26, UR4, RZ ;  /* 0x000000041a1b7c10 */ /* 0x000fc4000ff3e0ff */
[----:B0-----:R-:W-:Y:S02]  /*9290*/  PRMT R3, R30, 0x7632, R3 ;  /* 0x000076321e037816 */ /* 0x001fe40000000003 */
[----:B------:R-:W-:Y:S02]  /*92a0*/  IADD3 R29, P2, R43, UR4, RZ ;  /* 0x000000042b1d7c10 */ /* 0x000fe4000ff5e0ff */
[----:B-1----:R-:W-:Y:S01]  /*92b0*/  PRMT R5, R32, 0x7632, R5 ;  /* 0x0000763220057816 */ /* 0x002fe20000000005 */
[----:B------:R-:W-:Y:S01]  /*92c0*/  STG.E.U16 [R8.64], R3 ;  /* 0x0000000308007986 */ /* 0x000fe2000c10150a */
[----:B------:R-:W-:Y:S02]  /*92d0*/  LEA.HI.X.SX32 R46, R24, UR7, 0x1, P0 ;  /* 0x00000007182e7c11 */ /* 0x000fe400080f0eff */
[----:B------:R-:W-:Y:S01]  /*92e0*/  LEA.HI.X.SX32 R44, R26, UR7, 0x1, P1 ;  /* 0x000000071a2c7c11 */ /* 0x000fe200088f0eff */
[----:B------:R-:W-:Y:S01]  /*92f0*/  STG.E.U16 [R10.64], R32 ;  /* 0x000000200a007986 */ /* 0x000fe2000c10150a */
[----:B------:R-:W-:-:S02]  /*9300*/  LEA R24, P0, R45, c[0x0][0x160], 0x1 ;  /* 0x000058002d187a11 */ /* 0x000fc400078008ff */
[----:B------:R-:W-:Y:S01]  /*9310*/  PRMT R0, R34, 0x7632, R0 ;  /* 0x0000763222007816 */ /* 0x000fe20000000000 */
[----:B------:R0:W-:Y:S01]  /*9320*/  STG.E.U16 [R12.64], R5 ;  /* 0x000000050c007986 */ /* 0x0001e2000c10150a */
[----:B------:R-:W-:Y:S02]  /*9330*/  LEA R26, P1, R27, c[0x0][0x160], 0x1 ;  /* 0x000058001b1a7a11 */ /* 0x000fe400078208ff */
[----:B------:R-:W-:Y:S01]  /*9340*/  LEA.HI.X.SX32 R42, R43, UR7, 0x1, P2 ;  /* 0x000000072b2a7c11 */ /* 0x000fe200090f0eff */
[----:B------:R1:W-:Y:S01]  /*9350*/  STG.E.U16 [R14.64], R34 ;  /* 0x000000220e007986 */ /* 0x0003e2000c10150a */
[----:B------:R-:W-:Y:S02]  /*9360*/  LEA R28, P2, R29, c[0x0][0x160], 0x1 ;  /* 0x000058001d1c7a11 */ /* 0x000fe400078408ff */
[----:B------:R-:W-:Y:S01]  /*9370*/  PRMT R2, R36, 0x7632, R2 ;  /* 0x0000763224027816 */ /* 0x000fe20000000002 */
[----:B------:R-:W-:Y:S01]  /*9380*/  STG.E.U16 [R16.64], R0 ;  /* 0x0000000010007986 */ /* 0x000fe2000c10150a */
[----:B------:R-:W-:-:S02]  /*9390*/  LEA.HI.X R25, R45, c[0x0][0x164], R46, 0x1, P0 ;  /* 0x000059002d197a11 */ /* 0x000fc400000f0c2e */
        /* <DEDUP_REMOVED lines=11> */
.L_x_13996:
        /* <DEDUP_REMOVED lines=11> */
.L_x_23936:


//--------------------- .text._ZN4vllm25paged_attention_v1_kernelI13__nv_bfloat16S1_Li96ELi32ELi128ELNS_18Fp8KVCacheDataTypeE0ELb1EEEvPT_PKS3_PKT0_S9_ifPKiSB_iPKfiiiSD_SD_iiiii --------------------------
	.section	.text._ZN4vllm25paged_attention_v1_kernelI13__nv_bfloat16S1_Li96ELi32ELi128ELNS_18Fp8KVCacheDataTypeE0ELb1EEEvPT_PKS3_PKT0_S9_ifPKiSB_iPKfiiiSD_SD_iiiii,"ax",@progbits
	.sectioninfo	@"SHI_REGISTERS=166"
	.align	128
        .global         _ZN4vllm25paged_attention_v1_kernelI13__nv_bfloat16S1_Li96ELi32ELi128ELNS_18Fp8KVCacheDataTypeE0ELb1EEEvPT_PKS3_PKT0_S9_ifPKiSB_iPKfiiiSD_SD_iiiii
        .type           _ZN4vllm25paged_attention_v1_kernelI13__nv_bfloat16S1_Li96ELi32ELi128ELNS_18Fp8KVCacheDataTypeE0ELb1EEEvPT_PKS3_PKT0_S9_ifPKiSB_iPKfiiiSD_SD_iiiii,@function
        .size           _ZN4vllm25paged_attention_v1_kernelI13__nv_bfloat16S1_Li96ELi32ELi128ELNS_18Fp8KVCacheDataTypeE0ELb1EEEvPT_PKS3_PKT0_S9_ifPKiSB_iPKfiiiSD_SD_iiiii,(.L_x_23937 - _ZN4vllm25paged_attention_v1_kernelI13__nv_bfloat16S1_Li96ELi32ELi128ELNS_18Fp8KVCacheDataTypeE0ELb1EEEvPT_PKS3_PKT0_S9_ifPKiSB_iPKfiiiSD_SD_iiiii)
        .other          _ZN4vllm25paged_attention_v1_kernelI13__nv_bfloat16S1_Li96ELi32ELi128ELNS_18Fp8KVCacheDataTypeE0ELb1EEEvPT_PKS3_PKT0_S9_ifPKiSB_iPKfiiiSD_SD_iiiii,@"STO_CUDA_ENTRY STV_DEFAULT"
_ZN4vllm25paged_attention_v1_kernelI13__nv_bfloat16S1_Li96ELi32ELi128ELNS_18Fp8KVCacheDataTypeE0ELb1EEEvPT_PKS3_PKT0_S9_ifPKiSB_iPKfiiiSD_SD_iiiii:
.text._ZN4vllm25paged_attention_v1_kernelI13__nv_bfloat16S1_Li96ELi32ELi128ELNS_18Fp8KVCacheDataTypeE0ELb1EEEvPT_PKS3_PKT0_S9_ifPKiSB_iPKfiiiSD_SD_iiiii:
        /* <DEDUP_REMOVED lines=93> */
.L_x_14001:
        /* <DEDUP_REMOVED lines=15> */
.L_x_14000:
[----:B------:R-:W-:Y:S05]  /*06c0*/  BSYNC B1 ;  /* 0x0000000000017941 */ /* 0x000fea0003800000 */
.L_x_13999:
        /* <DEDUP_REMOVED lines=10> */
.L_x_14002:
        /* <DEDUP_REMOVED lines=28> */
.L_x_13998:
[----:B------:R-:W-:Y:S05]  /*0930*/  BSYNC B0 ;  /* 0x0000000000007941 */ /* 0x000fea0003800000 */
.L_x_13997:
        /* <DEDUP_REMOVED lines=46> */
[----:B------:R-:W-:Y:S01]  /*0c20*/  IMAD.SHL.U32 R3, R51, 0x8, RZ ;  /* 0x0000000833037824 */ /* 0x000fe200078e00ff */
[----:B------:R-:W0:Y:S01]  /*0c30*/  LDS.128 R8, [0x10] ;  /* 0x00001000ff087984 */ /* 0x000e220000000c00 */
[----:B------:R-:W-:Y:S01]  /*0c40*/  IMAD R0, R53, c[0x0][0x1b0], RZ ;  /* 0x00006c0035007a24 */ /* 0x000fe200078e02ff */
[----:B------:R-:W-:Y:S01]  /*0c50*/  IADD3 R116, R47, -c[0x0][0x1cc], RZ ;  /* 0x800073002f747a10 */ /* 0x000fe20007ffe0ff */
[----:B------:R-:W-:Y:S01]  /*0c60*/  IMAD.MOV.U32 R118, RZ, RZ, c[0x0][0x1ac] ;  /* 0x00006b00ff767624 */ /* 0x000fe200078e00ff */
[----:B------:R-:W-:Y:S01]  /*0c70*/  SHF.R.S32.HI R13, RZ, 0x1f, R3 ;  /* 0x0000001fff0d7819 */ /* 0x000fe20000011403 */
[----:B------:R-:W1:Y:S01]  /*0c80*/  LDS.128 R16, [0x20] ;  /* 0x00002000ff107984 */ /* 0x000e620000000c00 */
[C---:B------:R-:W-:Y:S01]  /*0c90*/  IADD3 R2, P0, R0.reuse, R3, RZ ;  /* 0x0000000300027210 */ /* 0x040fe20007f1e0ff */
[----:B------:R-:W-:Y:S01]  /*0ca0*/  IMAD.MOV.U32 R119, RZ, RZ, R52 ;  /* 0x000000ffff777224 */ /* 0x000fe200078e0034 */
[----:B------:R-:W-:Y:S01]  /*0cb0*/  IADD3 R117, -R55, 0x1, RZ ;  /* 0x0000000137757810 */ /* 0x000fe20007ffe1ff */
[----:B------:R-:W2:Y:S01]  /*0cc0*/  LDS.128 R24, [0x30] ;  /* 0x00003000ff187984 */ /* 0x000ea20000000c00 */
[----:B------:R-:W-:-:S02]  /*0cd0*/  LEA.HI.X.SX32 R3, R0, R13, 0x1, P0 ;  /* 0x0000000d00037211 */ /* 0x000fc400000f0eff */
[----:B------:R-:W-:Y:S01]  /*0ce0*/  SHF.R.S32.HI R118, RZ, 0x1f, R118 ;  /* 0x0000001fff767819 */ /* 0x000fe20000011476 */
[----:B------:R-:W3:Y:S04]  /*0cf0*/  LDS.128 R20, [0x40] ;  /* 0x00004000ff147984 */ /* 0x000ee80000000c00 */
[----:B------:R-:W4:Y:S04]  /*0d00*/  LDS.128 R12, [0x50] ;  /* 0x00005000ff0c7984 */ /* 0x000f280000000c00 */
[----:B------:R-:W5:Y:S01]  /*0d10*/  LDS.128 R4, [RZ] ;  /* 0x00000000ff047984 */ /* 0x000f620000000c00 */
        /* <DEDUP_REMOVED lines=8> */
[--C-:B-1----:R-:W-:Y:S01]  /*0da0*/  PRMT R0, RZ, 0x5410, R16.reuse ;  /* 0x00005410ff007816 */ /* 0x102fe20000000010 */
        /* <DEDUP_REMOVED lines=8> */
[--C-:B--2---:R-:W-:Y:S01]  /*0e30*/  PRMT R64, RZ, 0x5410, R24.reuse ;  /* 0x00005410ff407816 */ /* 0x104fe20000000018 */
[----:B------:R-:W1:Y:S01]  /*0e40*/  LDS.128 R16, [0x80] ;  /* 0x00008000ff107984 */ /* 0x000e620000000c00 */
        /* <DEDUP_REMOVED lines=35> */
[----:B0-----:R-:W-:Y:S02]  /*1080*/  PRMT R102, RZ, 0x5410, R11 ;  /* 0x00005410ff667816 */ /* 0x001fe4000000000b */
[----:B-1----:R-:W-:-:S02]  /*1090*/  PRMT R103, RZ, 0x5410, R16 ;  /* 0x00005410ff677816 */ /* 0x002fc40000000010 */
[----:B------:R-:W-:Y:S02]  /*10a0*/  PRMT R104, RZ, 0x5410, R17 ;  /* 0x00005410ff687816 */ /* 0x000fe40000000011 */
        /* <DEDUP_REMOVED lines=18> */
[----:B-----5:R-:W-:-:S02]  /*11d0*/  PRMT R88, RZ, 0x5410, R4 ;  /* 0x00005410ff587816 */ /* 0x020fc40000000004 */
        /* <DEDUP_REMOVED lines=27> */
.L_x_14008:
        /* <DEDUP_REMOVED lines=70> */
[----:B------:R0:W5:Y:S04]  /*17f0*/  LDG.E.CONSTANT R129, [R6.64+0x204] ;  /* 0x0002040a06817981 */ /* 0x000168000c1e9900 */
        /* <DEDUP_REMOVED lines=19> */
[----:B------:R0:W5:Y:S01]  /*1930*/  LDG.E.CONSTANT R159, [R6.64+0x160c] ;  /* 0x00160c0a069f7981 */ /* 0x000162000c1e9900 */
        /* <DEDUP_REMOVED lines=8> */
[----:B------:R-:W-:Y:S02]  /*19c0*/  FFMA.FTZ R5, R42, R5, R126 ;  /* 0x000000052a057223 */ /* 0x000fe4000001007e */
[----:B------:R0:W2:Y:S02]  /*19d0*/  LDG.E.CONSTANT R126, [R6.64+0x408] ;  /* 0x0004080a067e7981 */ /* 0x0000a4000c1e9900 */
[----:B------:R-:W-:Y:S01]  /*19e0*/  FFMA.FTZ R145, R0, R8, R9 ;  /* 0x0000000800917223 */ /* 0x000fe20000010009 */
[----:B------:R-:W-:Y:S01]  /*19f0*/  PRMT R8, RZ, 0x7610, R147 ;  /* 0x00007610ff087816 */ /* 0x000fe20000000093 */
[----:B------:R0:W3:Y:S04]  /*1a00*/  LDG.E.CONSTANT R9, [R6.64+0x608] ;  /* 0x0006080a06097981 */ /* 0x0000e8000c1e9900 */
[----:B------:R-:W-:Y:S01]  /*1a10*/  FFMA.FTZ R8, R58, R8, R5 ;  /* 0x000000083a087223 */ /* 0x000fe20000010005 */
[----:B-----5:R-:W-:-:S05]  /*1a20*/  PRMT R5, RZ, 0x5410, R150 ;  /* 0x00005410ff057816 */ /* 0x020fca0000000096 */
[----:B------:R-:W-:Y:S01]  /*1a30*/  FFMA.FTZ R145, R64, R5, R145 ;  /* 0x0000000540917223 */ /* 0x000fe20000010091 */
[----:B------:R-:W-:-:S05]  /*1a40*/  PRMT R5, RZ, 0x7610, R150 ;  /* 0x00007610ff057816 */ /* 0x000fca0000000096 */
[----:B------:R-:W-:Y:S01]  /*1a50*/  FFMA.FTZ R150, R65, R5, R8 ;  /* 0x0000000541967223 */ /* 0x000fe20000010008 */
[--C-:B------:R-:W-:Y:S01]  /*1a60*/  PRMT R5, RZ, 0x5410, R4.reuse ;  /* 0x00005410ff057816 */ /* 0x100fe20000000004 */
[----:B------:R0:W4:Y:S01]  /*1a70*/  LDG.E.CONSTANT R8, [R6.64+0x808] ;  /* 0x0008080a06087981 */ /* 0x000122000c1e9900 */
[----:B------:R-:W-:-:S03]  /*1a80*/  PRMT R4, RZ, 0x7610, R4 ;  /* 0x00007610ff047816 */ /* 0x000fc60000000004 */
[----:B------:R-:W-:Y:S02]  /*1a90*/  FFMA.FTZ R145, R72, R5, R145 ;  /* 0x0000000548917223 */ /* 0x000fe40000010091 */
[----:B------:R0:W5:Y:S01]  /*1aa0*/  LDG.E.CONSTANT R5, [R6.64+0xa08] ;  /* 0x000a080a06057981 */ /* 0x000162000c1e9900 */
[----:B------:R-:W-:Y:S01]  /*1ab0*/  FFMA.FTZ R150, R73, R4, R150 ;  /* 0x0000000449967223 */ /* 0x000fe20000010096 */
[--C-:B------:R-:W-:Y:S02]  /*1ac0*/  PRMT R4, RZ, 0x5410, R143.reuse ;  /* 0x00005410ff047816 */ /* 0x100fe4000000008f */
[----:B------:R-:W-:-:S03]  /*1ad0*/  PRMT R143, RZ, 0x7610, R143 ;  /* 0x00007610ff8f7816 */ /* 0x000fc6000000008f */
[----:B------:R-:W-:Y:S02]  /*1ae0*/  FFMA.FTZ R145, R80, R4, R145 ;  /* 0x0000000450917223 */ /* 0x000fe40000010091 */
[----:B------:R0:W5:Y:S01]  /*1af0*/  LDG.E.CONSTANT R4, [R6.64+0xc08] ;  /* 0x000c080a06047981 */ /* 0x000162000c1e9900 */
[----:B------:R-:W-:Y:S01]  /*1b00*/  PRMT R147, RZ, 0x5410, R144 ;  /* 0x00005410ff937816 */ /* 0x000fe20000000090 */
[----:B------:R-:W-:Y:S01]  /*1b10*/  FFMA.FTZ R150, R81, R143, R150 ;  /* 0x0000008f51967223 */ /* 0x000fe20000010096 */
[----:B------:R-:W-:Y:S01]  /*1b20*/  PRMT R144, RZ, 0x7610, R144 ;  /* 0x00007610ff907816 */ /* 0x000fe20000000090 */
[----:B------:R0:W5:Y:S02]  /*1b30*/  LDG.E.CONSTANT R143, [R6.64+0xe08] ;  /* 0x000e080a068f7981 */ /* 0x000164000c1e9900 */
[----:B------:R-:W-:Y:S02]  /*1b40*/  FFMA.FTZ R147, R88, R147, R145 ;  /* 0x0000009358937223 */ /* 0x000fe40000010091 */
[----:B------:R-:W-:Y:S01]  /*1b50*/  FFMA.FTZ R150, R89, R144, R150 ;  /* 0x0000009059967223 */ /* 0x000fe20000010096 */
[--C-:B------:R-:W-:Y:S01]  /*1b60*/  PRMT R144, RZ, 0x5410, R146.reuse ;  /* 0x00005410ff907816 */ /* 0x100fe20000000092 */
[----:B------:R0:W5:Y:S01]  /*1b70*/  LDG.E.CONSTANT R145, [R6.64+0x1008] ;  /* 0x0010080a06917981 */ /* 0x000162000c1e9900 */
[----:B------:R-:W-:-:S03]  /*1b80*/  PRMT R146, RZ, 0x7610, R146 ;  /* 0x00007610ff927816 */ /* 0x000fc60000000092 */
[----:B------:R-:W-:Y:S02]  /*1b90*/  FFMA.FTZ R152, R96, R144, R147 ;  /* 0x0000009060987223 */ /* 0x000fe40000010093 */
[----:B------:R0:W5:Y:S01]  /*1ba0*/  LDG.E.CONSTANT R144, [R6.64+0x1208] ;  /* 0x0012080a06907981 */ /* 0x000162000c1e9900 */
[----:B------:R-:W-:Y:S01]  /*1bb0*/  FFMA.FTZ R151, R97, R146, R150 ;  /* 0x0000009261977223 */ /* 0x000fe20000010096 */
[--C-:B------:R-:W-:Y:S02]  /*1bc0*/  PRMT R146, RZ, 0x5410, R149.reuse ;  /* 0x00005410ff927816 */ /* 0x100fe40000000095 */
[----:B------:R0:W5:Y:S03]  /*1bd0*/  LDG.E.CONSTANT R147, [R6.64+0x1408] ;  /* 0x0014080a06937981 */ /* 0x000166000c1e9900 */
[----:B------:R-:W-:Y:S02]  /*1be0*/  FFMA.FTZ R152, R103, R146, R152 ;  /* 0x0000009267987223 */ /* 0x000fe40000010098 */
[----:B------:R0:W5:Y:S01]  /*1bf0*/  LDG.E.CONSTANT R146, [R6.64+0x1608] ;  /* 0x0016080a06927981 */ /* 0x000162000c1e9900 */
[----:B------:R-:W-:-:S02]  /*1c00*/  PRMT R149, RZ, 0x7610, R149 ;  /* 0x00007610ff957816 */ /* 0x000fc40000000095 */
[--C-:B------:R-:W-:Y:S02]  /*1c10*/  PRMT R150, RZ, 0x5410, R148.reuse ;  /* 0x00005410ff967816 */ /* 0x100fe40000000094 */
[----:B------:R-:W-:Y:S01]  /*1c20*/  PRMT R148, RZ, 0x7610, R148 ;  /* 0x00007610ff947816 */ /* 0x000fe20000000094 */
[----:B------:R-:W-:-:S04]  /*1c30*/  FFMA.FTZ R149, R16, R149, R151 ;  /* 0x0000009510957223 */ /* 0x000fc80000010097 */
[----:B------:R-:W-:Y:S02]  /*1c40*/  FFMA.FTZ R161, R24, R148, R149 ;  /* 0x0000009418a17223 */ /* 0x000fe40000010095 */
[----:B------:R0:W5:Y:S04]  /*1c50*/  LDG.E.CONSTANT R148, [R6.64+0x20c] ;  /* 0x00020c0a06947981 */ /* 0x000168000c1e9900 */
[----:B------:R0:W5:Y:S01]  /*1c60*/  LDG.E.CONSTANT R149, [R6.64+0xe0c] ;  /* 0x000e0c0a06957981 */ /* 0x000162000c1e9900 */
[----:B------:R-:W-:Y:S01]  /*1c70*/  FFMA.FTZ R150, R107, R150, R152 ;  /* 0x000000966b967223 */ /* 0x000fe20000010098 */
[----:B------:R-:W-:Y:S02]  /*1c80*/  PRMT R151, RZ, 0x5410, R141 ;  /* 0x00005410ff977816 */ /* 0x000fe4000000008d */
[----:B------:R0:W5:Y:S03]  /*1c90*/  LDG.E.CONSTANT R152, [R6.64+0x100c] ;  /* 0x00100c0a06987981 */ /* 0x000166000c1e9900 */
[----:B------:R-:W-:-:S02]  /*1ca0*/  FFMA.FTZ R163, R111, R151, R150 ;  /* 0x000000976fa37223 */ /* 0x000fc40000010096 */
[----:B------:R0:W5:Y:S04]  /*1cb0*/  LDG.E.CONSTANT R151, [R6.64+0x120c] ;  /* 0x00120c0a06977981 */ /* 0x000168000c1e9900 */
[----:B------:R0:W5:Y:S01]  /*1cc0*/  LDG.E.CONSTANT R150, [R6.64+0x140c] ;  /* 0x00140c0a06967981 */ /* 0x000162000c1e9900 */
[----:B------:R-:W-:-:S05]  /*1cd0*/  PRMT R141, RZ, 0x7610, R141 ;  /* 0x00007610ff8d7816 */ /* 0x000fca000000008d */
[----:B------:R-:W-:Y:S01]  /*1ce0*/  FFMA.FTZ R141, R20, R141, R161 ;  /* 0x0000008d148d7223 */ /* 0x000fe200000100a1 */
[--C-:B0-----:R-:W-:Y:S02]  /*1cf0*/  PRMT R6, RZ, 0x5410, R142.reuse ;  /* 0x00005410ff067816 */ /* 0x101fe4000000008e */
[----:B------:R-:W-:-:S03]  /*1d00*/  PRMT R142, RZ, 0x7610, R142 ;  /* 0x00007610ff8e7816 */ /* 0x000fc6000000008e */
[----:B------:R-:W-:Y:S01]  /*1d10*/  FFMA.FTZ R163, R120, R6, R163 ;  /* 0x0000000678a37223 */ /* 0x000fe200000100a3 */
[----:B------:R-:W-:Y:S01]  /*1d20*/  PRMT R6, RZ, 0x5410, R129 ;  /* 0x00005410ff067816 */ /* 0x000fe20000000081 */
[----:B------:R-:W-:Y:S01]  /*1d30*/  FFMA.FTZ R142, R12, R142, R141 ;  /* 0x0000008e0c8e7223 */ /* 0x000fe2000001008d */
[----:B------:R-:W-:Y:S02]  /*1d40*/  PRMT R129, RZ, 0x7610, R129 ;  /* 0x00007610ff817816 */ /* 0x000fe40000000081 */
[----:B------:R-:W-:Y:S01]  /*1d50*/  PRMT R7, RZ, 0x7610, R130 ;  /* 0x00007610ff077816 */ /* 0x000fe20000000082 */
[----:B------:R-:W-:Y:S02]  /*1d60*/  FADD.FTZ R141, R163, R142 ;  /* 0x0000008ea38d7221 */ /* 0x000fe40000010000 */
[----:B------:R-:W-:Y:S01]  /*1d70*/  FMUL.FTZ R142, R33, R6 ;  /* 0x00000006218e7220 */ /* 0x000fe20000410000 */
[----:B------:R-:W-:Y:S01]  /*1d80*/  PRMT R6, RZ, 0x5410, R130 ;  /* 0x00005410ff067816 */ /* 0x000fe20000000082 */
[----:B------:R-:W-:-:S04]  /*1d90*/  FMUL.FTZ R129, R32, R129 ;  /* 0x0000008120817220 */ /* 0x000fc80000410000 */
        /* <DEDUP_REMOVED lines=41> */
[----:B------:R-:W-:Y:S02]  /*2030*/  FFMA.FTZ R130, R13, R140, R130 ;  /* 0x0000008c0d827223 */ /* 0x000fe40000010082 */
[----:B------:R-:W-:Y:S01]  /*2040*/  FADD.FTZ R141, R6, R141 ;  /* 0x0000008d068d7221 */ /* 0x000fe20000010000 */
[----:B------:R-:W-:-:S03]  /*2050*/  PRMT R7, RZ, 0x7610, R128 ;  /* 0x00007610ff077816 */ /* 0x000fc60000000080 */
[----:B------:R-:W-:Y:S01]  /*2060*/  FADD.FTZ R6, R130, R141 ;  /* 0x0000008d82067221 */ /* 0x000fe20000010000 */
[----:B------:R-:W-:Y:S02]  /*2070*/  PRMT R130, RZ, 0x5410, R128 ;  /* 0x00005410ff827816 */ /* 0x000fe40000000080 */
[--C-:B------:R-:W-:Y:S01]  /*2080*/  PRMT R128, RZ, 0x5410, R127.reuse ;  /* 0x00005410ff807816 */ /* 0x100fe2000000007f */
[----:B------:R-:W-:Y:S01]  /*2090*/  FMUL.FTZ R129, R30, R7 ;  /* 0x000000071e817220 */ /* 0x000fe20000410000 */
[----:B------:R-:W-:Y:S01]  /*20a0*/  PRMT R127, RZ, 0x7610, R127 ;  /* 0x00007610ff7f7816 */ /* 0x000fe2000000007f */
[----:B------:R-:W-:-:S04]  /*20b0*/  FMUL.FTZ R130, R31, R130 ;  /* 0x000000821f827220 */ /* 0x000fc80000410000 */
[----:B------:R-:W-:Y:S02]  /*20c0*/  FFMA.FTZ R7, R39, R128, R130 ;  /* 0x0000008027077223 */ /* 0x000fe40000010082 */
[----:B------:R-:W-:Y:S01]  /*20d0*/  FFMA.FTZ R128, R38, R127, R129 ;  /* 0x0000007f26807223 */ /* 0x000fe20000010081 */
[--C-:B--2---:R-:W-:Y:S02]  /*20e0*/  PRMT R127, RZ, 0x5410, R126.reuse ;  /* 0x00005410ff7f7816 */ /* 0x104fe4000000007e */
[----:B------:R-:W-:-:S03]  /*20f0*/  PRMT R126, RZ, 0x7610, R126 ;  /* 0x00007610ff7e7816 */ /* 0x000fc6000000007e */
[----:B------:R-:W-:Y:S01]  /*2100*/  FFMA.FTZ R7, R60, R127, R7 ;  /* 0x0000007f3c077223 */ /* 0x000fe20000010007 */
[--C-:B---3--:R-:W-:Y:S01]  /*2110*/  PRMT R127, RZ, 0x5410, R9.reuse ;  /* 0x00005410ff7f7816 */ /* 0x108fe20000000009 */
[----:B------:R-:W-:Y:S01]  /*2120*/  FFMA.FTZ R126, R61, R126, R128 ;  /* 0x0000007e3d7e7223 */ /* 0x000fe20000010080 */
[----:B------:R-:W-:-:S03]  /*2130*/  PRMT R9, RZ, 0x7610, R9 ;  /* 0x00007610ff097816 */ /* 0x000fc60000000009 */
[----:B------:R-:W-:Y:S02]  /*2140*/  FFMA.FTZ R7, R68, R127, R7 ;  /* 0x0000007f44077223 */ /* 0x000fe40000010007 */
[----:B------:R-:W-:Y:S01]  /*2150*/  FFMA.FTZ R126, R69, R9, R126 ;  /* 0x00000009457e7223 */ /* 0x000fe2000001007e */
[--C-:B----4-:R-:W-:Y:S02]  /*2160*/  PRMT R9, RZ, 0x5410, R8.reuse ;  /* 0x00005410ff097816 */ /* 0x110fe40000000008 */
[----:B------:R-:W-:-:S03]  /*2170*/  PRMT R8, RZ, 0x7610, R8 ;  /* 0x00007610ff087816 */ /* 0x000fc60000000008 */
[----:B------:R-:W-:Y:S01]  /*2180*/  FFMA.FTZ R7, R76, R9, R7 ;  /* 0x000000094c077223 */ /* 0x000fe20000010007 */
[--C-:B-----5:R-:W-:Y:S01]  /*2190*/  PRMT R9, RZ, 0x5410, R5.reuse ;  /* 0x00005410ff097816 */ /* 0x120fe20000000005 */
        /* <DEDUP_REMOVED lines=12> */
[----:B------:R-:W-:Y:S02]  /*2260*/  PRMT R4, RZ, 0x5410, R145 ;  /* 0x00005410ff047816 */ /* 0x000fe40000000091 */
        /* <DEDUP_REMOVED lines=18> */
[----:B------:R-:W-:Y:S01]  /*2390*/  PRMT R5, RZ, 0x7610, R148 ;  /* 0x00007610ff057816 */ /* 0x000fe20000000094 */
[----:B------:R-:W-:Y:S01]  /*23a0*/  FMUL.FTZ R7, R29, R6 ;  /* 0x000000061d077220 */ /* 0x000fe20000410000 */
[----:B------:R-:W-:-:S03]  /*23b0*/  PRMT R6, RZ, 0x5410, R158 ;  /* 0x00005410ff067816 */ /* 0x000fc6000000009e */
[----:B------:R-:W-:Y:S01]  /*23c0*/  FMUL.FTZ R8, R28, R5 ;  /* 0x000000051c087220 */ /* 0x000fe20000410000 */
[----:B------:R-:W-:Y:S01]  /*23d0*/  PRMT R5, RZ, 0x7610, R158 ;  /* 0x00007610ff057816 */ /* 0x000fe2000000009e */
[----:B------:R-:W-:-:S04]  /*23e0*/  FFMA.FTZ R7, R37, R6, R7 ;  /* 0x0000000625077223 */ /* 0x000fc80000010007 */
[----:B------:R-:W-:Y:S01]  /*23f0*/  FFMA.FTZ R8, R36, R5, R8 ;  /* 0x0000000524087223 */ /* 0x000fe20000010008 */
[----:B------:R-:W-:Y:S02]  /*2400*/  PRMT R5, RZ, 0x5410, R157 ;  /* 0x00005410ff057816 */ /* 0x000fe4000000009d */
        /* <DEDUP_REMOVED lines=20> */
[----:B------:R-:W-:Y:S01]  /*2550*/  PRMT R153, RZ, 0x7610, R153 ;  /* 0x00007610ff997816 */ /* 0x000fe20000000099 */
[----:B------:R-:W-:Y:S01]  /*2560*/  IMAD.IADD R7, R117, 0x1, R124 ;  /* 0x0000000175077824 */ /* 0x000fe200078e027c */
[----:B------:R-:W-:Y:S01]  /*2570*/  PRMT R149, RZ, 0x7610, R149 ;  /* 0x00007610ff957816 */ /* 0x000fe20000000095 */
[----:B------:R-:W-:Y:S01]  /*2580*/  FFMA.FTZ R5, R106, R6, R5 ;  /* 0x000000066a057223 */ /* 0x000fe20000010005 */
[----:B------:R-:W-:Y:S01]  /*2590*/  PRMT R6, RZ, 0x5410, R151 ;  /* 0x00005410ff067816 */ /* 0x000fe20000000097 */
[----:B------:R-:W-:Y:S01]  /*25a0*/  FFMA.FTZ R8, R95, R153, R8 ;  /* 0x000000995f087223 */ /* 0x000fe20000010008 */
[----:B------:R-:W-:Y:S01]  /*25b0*/  PRMT R152, RZ, 0x7610, R152 ;  /* 0x00007610ff987816 */ /* 0x000fe20000000098 */
[----:B------:R-:W0:Y:S02]  /*25c0*/  I2F R7, R7 ;  /* 0x0000000700077306 */ /* 0x000e240000201400 */
[----:B------:R-:W-:-:S02]  /*25d0*/  FFMA.FTZ R8, R11, R149, R8 ;  /* 0x000000950b087223 */ /* 0x000fc40000010008 */
        /* <DEDUP_REMOVED lines=11> */
[----:B------:R-:W-:Y:S01]  /*2690*/  FSETP.NEU.FTZ.AND P0, PT, R56, RZ, PT ;  /* 0x000000ff3800720b */ /* 0x000fe20003f1d000 */
        /* <DEDUP_REMOVED lines=12> */
.L_x_14006:
[----:B------:R-:W-:-:S05]  /*2760*/  IMAD.MOV.U32 R4, RZ, RZ, -0x800001 ;  /* 0xff7fffffff047424 */ /* 0x000fca00078e00ff */
[----:B------:R0:W-:Y:S02]  /*2770*/  STS [R125], R4 ;  /* 0x000000047d007388 */ /* 0x0001e40000000800 */
.L_x_14007:
[----:B------:R-:W-:Y:S05]  /*2780*/  BSYNC B1 ;  /* 0x0000000000017941 */ /* 0x000fea0003800000 */
.L_x_14005:
[----:B------:R-:W-:-:S04]  /*2790*/  IADD3 R119, R119, 0x4, RZ ;  /* 0x0000000477777810 */ /* 0x000fc80007ffe0ff */
[----:B------:R-:W-:-:S13]  /*27a0*/  ISETP.GE.AND P0, PT, R119, R49, PT ;  /* 0x000000317700720c */ /* 0x000fda0003f06270 */
[----:B------:R-:W-:Y:S01]  /*27b0*/  @P0 CALL.REL.NOINC `(.L_x_14004) ;  /* 0x0000001000000944 */ /* 0x000fe20003c00000 */
[----:B------:R-:W-:Y:S05]  /*27c0*/  BRA `(.L_x_14008) ;  /* 0xffffebc000007947 */ /* 0x000fea000383ffff */
.L_x_14004:
[----:B------:R-:W-:Y:S05]  /*27d0*/  BSYNC B0 ;  /* 0x0000000000007941 */ /* 0x000fea0003800000 */
.L_x_14003:
[----:B------:R-:W1:Y:S01]  /*27e0*/  SHFL.BFLY PT, R0, R23, 0x10, 0x1f ;  /* 0x0e001f0017007f89 */ /* 0x000e6200000e0000 */
[C---:B------:R-:W-:Y:S01]  /*27f0*/  ISETP.NE.AND P0, PT, R51.reuse, RZ, PT ;  /* 0x000000ff3300720c */ /* 0x040fe20003f05270 */
[----:B0-----:R-:W-:Y:S01]  /*2800*/  IMAD.MOV.U32 R4, RZ, RZ, -0x800001 ;  /* 0xff7fffffff047424 */ /* 0x001fe200078e00ff */
[----:B------:R-:W-:Y:S01]  /*2810*/  ISETP.GT.AND P1, PT, R51, 0x3, PT ;  /* 0x000000033300780c */ /* 0x000fe20003f24270 */
[----:B------:R-:W-:Y:S01]  /*2820*/  BSSY B0, `(.L_x_14009) ;  /* 0x00000f3000007945 */ /* 0x000fe20003800000 */
[----:B-1----:R-:W-:-:S05]  /*2830*/  FMNMX.FTZ R0, R0, R23, !PT ;  /* 0x0000001700007209 */ /* 0x002fca0007810000 */
[----:B------:R-:W0:Y:S02]  /*2840*/  SHFL.BFLY PT, R3, R0, 0x8, 0x1f ;  /* 0x0d001f0000037f89 */ /* 0x000e2400000e0000 */
[----:B0-----:R-:W-:-:S05]  /*2850*/  FMNMX.FTZ R3, R0, R3, !PT ;  /* 0x0000000300037209 */ /* 0x001fca0007810000 */
[----:B------:R-:W0:Y:S02]  /*2860*/  SHFL.BFLY PT, R2, R3, 0x4, 0x1f ;  /* 0x0c801f0003027f89 */ /* 0x000e2400000e0000 */
[----:B0-----:R-:W-:-:S05]  /*2870*/  FMNMX.FTZ R2, R3, R2, !PT ;  /* 0x0000000203027209 */ /* 0x001fca0007810000 */
[----:B------:R-:W0:Y:S02]  /*2880*/  SHFL.BFLY PT, R5, R2, 0x2, 0x1f ;  /* 0x0c401f0002057f89 */ /* 0x000e2400000e0000 */
[----:B0-----:R-:W-:-:S05]  /*2890*/  FMNMX.FTZ R6, R2, R5, !PT ;  /* 0x0000000502067209 */ /* 0x001fca0007810000 */
[----:B------:R-:W0:Y:S02]  /*28a0*/  SHFL.BFLY PT, R5, R6, 0x1, 0x1f ;  /* 0x0c201f0006057f89 */ /* 0x000e2400000e0000 */
[----:B0-----:R-:W-:Y:S02]  /*28b0*/  @!P0 FMNMX.FTZ R5, R6, R5, !PT ;  /* 0x0000000506058209 */ /* 0x001fe40007810000 */
        /* <DEDUP_REMOVED lines=28> */
.L_x_14013:
        /* <DEDUP_REMOVED lines=11> */
.L_x_14012:
[----:B------:R-:W-:Y:S05]  /*2b30*/  BSYNC B1 ;  /* 0x0000000000017941 */ /* 0x000fea0003800000 */
.L_x_14011:
        /* <DEDUP_REMOVED lines=10> */
.L_x_14016:
        /* <DEDUP_REMOVED lines=100> */
.L_x_14015:
[----:B------:R-:W-:Y:S05]  /*3220*/  BSYNC B1 ;  /* 0x0000000000017941 */ /* 0x000fea0003800000 */
.L_x_14014:
        /* <DEDUP_REMOVED lines=55> */
.L_x_14018:
[----:B------:R-:W-:Y:S05]  /*35a0*/  BSYNC B1 ;  /* 0x0000000000017941 */ /* 0x000fea0003800000 */
.L_x_14017:
        /* <DEDUP_REMOVED lines=26> */
.L_x_14010:
[----:B0-----:R-:W-:Y:S05]  /*3750*/  BSYNC B0 ;  /* 0x0000000000007941 */ /* 0x001fea0003800000 */
.L_x_14009:
        /* <DEDUP_REMOVED lines=37> */
.L_x_14023:
        /* <DEDUP_REMOVED lines=8> */
.L_x_14022:
[----:B0-2---:R-:W-:Y:S05]  /*3a30*/  BSYNC B1 ;  /* 0x0000000000017941 */ /* 0x005fea0003800000 */
.L_x_14021:
        /* <DEDUP_REMOVED lines=10> */
.L_x_14026:
        /* <DEDUP_REMOVED lines=52> */
.L_x_14025:
[----:B------:R-:W-:Y:S05]  /*3e20*/  BSYNC B1 ;  /* 0x0000000000017941 */ /* 0x000fea0003800000 */
.L_x_14024:
        /* <DEDUP_REMOVED lines=31> */
.L_x_14028:
[----:B------:R-:W-:Y:S05]  /*4020*/  BSYNC B1 ;  /* 0x0000000000017941 */ /* 0x000fea0003800000 */
.L_x_14027:
        /* <DEDUP_REMOVED lines=14> */
.L_x_14020:
[----:B------:R-:W-:Y:S05]  /*4110*/  BSYNC B0 ;  /* 0x0000000000007941 */ /* 0x000fea0003800000 */
.L_x_14019:
        /* <DEDUP_REMOVED lines=10> */
[----:B------:R-:W-:Y:S05]  /*41c0*/  BRA `(.L_x_14031) ;  /* 0x000034e000007947 */ /* 0x000fea0003800000 */
.L_x_14030:
[----:B------:R-:W2:Y:S01]  /*41d0*/  I2F.RP R2, R10 ;  /* 0x0000000a00027306 */ /* 0x000ea20000209400 */
[----:B------:R-:W-:Y:S01]  /*41e0*/  SHF.R.S32.HI R4, RZ, 0x1f, R51 ;  /* 0x0000001fff047819 */ /* 0x000fe20000011433 */
[----:B------:R-:W-:Y:S01]  /*41f0*/  IMAD.MOV.U32 R20, RZ, RZ, RZ ;  /* 0x000000ffff147224 */ /* 0x000fe200078e00ff */
[----:B------:R-:W-:Y:S01]  /*4200*/  IADD3 R11, P0, R52, R48, RZ ;  /* 0x00000030340b7210 */ /* 0x000fe20007f1e0ff */
[----:B------:R-:W-:Y:S01]  /*4210*/  IMAD.MOV.U32 R36, RZ, RZ, c[0x0][0x1ac] ;  /* 0x00006b00ff247624 */ /* 0x000fe200078e00ff */
[----:B------:R-:W-:Y:S01]  /*4220*/  LEA.HI R4, R4, R51, RZ, 0x2 ;  /* 0x0000003304047211 */ /* 0x000fe200078f10ff */
[----:B------:R-:W-:Y:S01]  /*4230*/  CS2R R30, SRZ ;  /* 0x00000000001e7805 */ /* 0x000fe2000001ff00 */
        /* <DEDUP_REMOVED lines=11> */
[C---:B-1----:R-:W-:Y:S01]  /*42f0*/  IMAD R39, R52.reuse, 0x4, R6 ;  /* 0x0000000434277824 */ /* 0x042fe200078e0206 */
[----:B------:R-:W-:Y:S01]  /*4300*/  IADD3 R98, -R52, -0x1, R49 ;  /* 0xffffffff34627810 */ /* 0x000fe20007ffe131 */
[----:B------:R-:W-:Y:S01]  /*4310*/  IMAD R37, R6, 0x8, R37 ;  /* 0x0000000806257824 */ /* 0x000fe200078e0225 */
[----:B------:R-:W-:Y:S01]  /*4320*/  CS2R R24, SRZ ;  /* 0x0000000000187805 */ /* 0x000fe2000001ff00 */
[----:B------:R-:W-:Y:S01]  /*4330*/  CS2R R32, SRZ ;  /* 0x0000000000207805 */ /* 0x000fe2000001ff00 */
[----:B------:R-:W-:Y:S01]  /*4340*/  CS2R R34, SRZ ;  /* 0x0000000000227805 */ /* 0x000fe2000001ff00 */
[----:B------:R-:W-:Y:S01]  /*4350*/  IMAD.MOV.U32 R38, RZ, RZ, R52 ;  /* 0x000000ffff267224 */ /* 0x000fe200078e0034 */
[----:B------:R-:W-:-:S02]  /*4360*/  SHF.R.S32.HI R36, RZ, 0x1f, R36 ;  /* 0x0000001fff247819 */ /* 0x000fc40000011424 */
[----:B------:R-:W-:Y:S02]  /*4370*/  LEA R39, R39, 0xf0, 0x5 ;  /* 0x000000f027277811 */ /* 0x000fe400078e28ff */
[C---:B------:R-:W-:Y:S02]  /*4380*/  IADD3 R41, R37.reuse, 0x200, RZ ;  /* 0x0000020025297810 */ /* 0x040fe40007ffe0ff */
[----:B------:R-:W-:Y:S02]  /*4390*/  IADD3 R43, R37, 0x300, RZ ;  /* 0x00000300252b7810 */ /* 0x000fe40007ffe0ff */
[----:B0-----:R-:W-:Y:S01]  /*43a0*/  IADD3 R21, R2, 0xffffffe, RZ ;  /* 0x0ffffffe02157810 */ /* 0x001fe20007ffe0ff */
[----:B------:R-:W-:Y:S01]  /*43b0*/  IMAD R2, R53, c[0x0][0x1b0], RZ ;  /* 0x00006c0035027a24 */ /* 0x000fe200078e02ff */
        /* <DEDUP_REMOVED lines=8> */
[----:B------:R-:W-:Y:S01]  /*4440*/  IADD3 R67, R37, 0xb00, RZ ;  /* 0x00000b0025437810 */ /* 0x000fe20007ffe0ff */
[----:B0-----:R-:W-:-:S04]  /*4450*/  IMAD.MOV R3, RZ, RZ, -R21 ;  /* 0x000000ffff037224 */ /* 0x001fc800078e0a15 */
[----:B------:R-:W-:-:S04]  /*4460*/  IMAD R3, R3, R10, RZ ;  /* 0x0000000a03037224 */ /* 0x000fc800078e02ff */
[----:B------:R-:W-:Y:S01]  /*4470*/  IMAD.HI.U32 R20, R21, R3, R20 ;  /* 0x0000000315147227 */ /* 0x000fe200078e0014 */
[----:B------:R-:W-:-:S03]  /*4480*/  SHF.R.S32.HI R3, RZ, 0x1f, R2 ;  /* 0x0000001fff037819 */ /* 0x000fc60000011402 */
[----:B------:R-:W-:-:S04]  /*4490*/  IMAD.SHL.U32 R21, R52, 0x20, RZ ;  /* 0x0000002034157824 */ /* 0x000fc800078e00ff */
[----:B------:R-:W-:Y:S02]  /*44a0*/  IMAD R40, R6, 0x8, R21 ;  /* 0x0000000806287824 */ /* 0x000fe400078e0215 */
.L_x_14058:
        /* <DEDUP_REMOVED lines=59> */
[----:B------:R-:W-:Y:S02]  /*4860*/  LEA.HI.X R73, R7, c[0x0][0x17c], R12, 0x1, P1 ;  /* 0x00005f0007497a11 */ /* 0x000fe400008f0c0c */
[-C--:B------:R-:W-:Y:S02]  /*4870*/  IADD3 R13, P0, R45, R8.reuse, RZ ;  /* 0x000000082d0d7210 */ /* 0x080fe40007f1e0ff */
[----:B------:R-:W-:Y:S02]  /*4880*/  IADD3 R7, P5, R57, R8, RZ ;  /* 0x0000000839077210 */ /* 0x000fe40007fbe0ff */
[----:B------:R-:W-:-:S02]  /*4890*/  LEA.HI.X R77, R6, c[0x0][0x17c], R5, 0x1, P3 ;  /* 0x00005f00064d7a11 */ /* 0x000fc400018f0c05 */
[----:B------:R-:W-:Y:S02]  /*48a0*/  LEA R80, P3, R13, c[0x0][0x178], 0x1 ;  /* 0x00005e000d507a11 */ /* 0x000fe400078608ff */
[-C--:B------:R-:W-:Y:S01]  /*48b0*/  LEA.HI.X.SX32 R22, R45, R100.reuse, 0x1, P0 ;  /* 0x000000642d167211 */ /* 0x080fe200000f0eff */
[----:B------:R0:W5:Y:S01]  /*48c0*/  LDG.E.CONSTANT R56, [R76.64] ;  /* 0x0000000a4c387981 */ /* 0x000162000c1e9900 */
[----:B------:R-:W-:Y:S02]  /*48d0*/  LEA R12, P1, R7, c[0x0][0x178], 0x1 ;  /* 0x00005e00070c7a11 */ /* 0x000fe400078208ff */
[-C--:B------:R-:W-:Y:S01]  /*48e0*/  LEA.HI.X.SX32 R16, R57, R100.reuse, 0x1, P5 ;  /* 0x0000006439107211 */ /* 0x080fe200028f0eff */
[----:B------:R0:W5:Y:S01]  /*48f0*/  LDG.E.CONSTANT R58, [R76.64+0x4] ;  /* 0x0000040a4c3a7981 */ /* 0x000162000c1e9900 */
[----:B------:R-:W-:Y:S02]  /*4900*/  LEA R6, P0, R4, c[0x0][0x178], 0x1 ;  /* 0x00005e0004067a11 */ /* 0x000fe400078008ff */
[----:B------:R-:W-:Y:S01]  /*4910*/  LEA.HI.X.SX32 R5, R59, R100, 0x1, P4 ;  /* 0x000000643b057211 */ /* 0x000fe200020f0eff */
[----:B------:R0:W5:Y:S01]  /*4920*/  LDG.E.CONSTANT R60, [R76.64+0x8] ;  /* 0x0000080a4c3c7981 */ /* 0x000162000c1e9900 */
[----:B------:R-:W-:-:S02]  /*4930*/  LEA R14, P2, R9, c[0x0][0x178], 0x1 ;  /* 0x00005e00090e7a11 */ /* 0x000fc400078408ff */
[----:B------:R-:W-:Y:S01]  /*4940*/  LEA.HI.X.SX32 R18, R53, R100, 0x1, P6 ;  /* 0x0000006435127211 */ /* 0x000fe200030f0eff */
[----:B------:R0:W5:Y:S01]  /*4950*/  LDG.E.CONSTANT R62, [R76.64+0xc] ;  /* 0x00000c0a4c3e7981 */ /* 0x000162000c1e9900 */
[----:B------:R-:W-:Y:S02]  /*4960*/  LEA.HI.X R81, R13, c[0x0][0x17c], R22, 0x1, P3 ;  /* 0x00005f000d517a11 */ /* 0x000fe400018f0c16 */
[----:B------:R-:W-:Y:S02]  /*4970*/  LEA.HI.X R13, R7, c[0x0][0x17c], R16, 0x1, P1 ;  /* 0x00005f00070d7a11 */ /* 0x000fe400008f0c10 */
[----:B------:R-:W-:Y:S01]  /*4980*/  LEA.HI.X R7, R4, c[0x0][0x17c], R5, 0x1, P0 ;  /* 0x00005f0004077a11 */ /* 0x000fe200000f0c05 */
[----:B------:R1:W5:Y:S01]  /*4990*/  LDG.E.CONSTANT R64, [R80.64] ;  /* 0x0000000a50407981 */ /* 0x000362000c1e9900 */
[-C--:B------:R-:W-:Y:S02]  /*49a0*/  IADD3 R5, P6, R61, R8.reuse, RZ ;  /* 0x000000083d057210 */ /* 0x080fe40007fde0ff */
[----:B------:R-:W-:Y:S01]  /*49b0*/  LEA.HI.X R15, R9, c[0x0][0x17c], R18, 0x1, P2 ;  /* 0x00005f00090f7a11 */ /* 0x000fe200010f0c12 */
[----:B------:R1:W5:Y:S01]  /*49c0*/  LDG.E.CONSTANT R66, [R80.64+0x4] ;  /* 0x0000040a50427981 */ /* 0x000362000c1e9900 */
[----:B------:R-:W-:-:S02]  /*49d0*/  IADD3 R19, P5, R63, R8, RZ ;  /* 0x000000083f137210 */ /* 0x000fc40007fbe0ff */
[-C--:B------:R-:W-:Y:S01]  /*49e0*/  IADD3 R17, P4, R65, R8.reuse, RZ ;  /* 0x0000000841117210 */ /* 0x080fe20007f9e0ff */
[----:B------:R1:W5:Y:S01]  /*49f0*/  LDG.E.CONSTANT R68, [R80.64+0x8] ;  /* 0x0000080a50447981 */ /* 0x000362000c1e9900 */
[----:B------:R-:W-:Y:S02]  /*4a00*/  IADD3 R9, P3, R67, R8, RZ ;  /* 0x0000000843097210 */ /* 0x000fe40007f7e0ff */
[----:B------:R-:W-:Y:S01]  /*4a10*/  LEA R4, P2, R5, c[0x0][0x178], 0x1 ;  /* 0x00005e0005047a11 */ /* 0x000fe200078408ff */
[----:B------:R1:W5:Y:S01]  /*4a20*/  LDG.E.CONSTANT R69, [R80.64+0xc] ;  /* 0x00000c0a50457981 */ /* 0x000362000c1e9900 */
[-C--:B------:R-:W-:Y:S02]  /*4a30*/  LEA.HI.X.SX32 R50, R61, R100.reuse, 0x1, P6 ;  /* 0x000000643d327211 */ /* 0x080fe400030f0eff */
[----:B------:R-:W-:Y:S01]  /*4a40*/  LEA R22, P1, R19, c[0x0][0x178], 0x1 ;  /* 0x00005e0013167a11 */ /* 0x000fe200078208ff */
[----:B------:R2:W5:Y:S01]  /*4a50*/  LDG.E.CONSTANT R70, [R14.64] ;  /* 0x0000000a0e467981 */ /* 0x000562000c1e9900 */
[----:B------:R-:W-:-:S02]  /*4a60*/  LEA.HI.X.SX32 R48, R63, R100, 0x1, P5 ;  /* 0x000000643f307211 */ /* 0x000fc400028f0eff */
[----:B------:R-:W-:Y:S01]  /*4a70*/  LEA R18, P0, R17, c[0x0][0x178], 0x1 ;  /* 0x00005e0011127a11 */ /* 0x000fe200078008ff */
[----:B------:R2:W5:Y:S01]  /*4a80*/  LDG.E.CONSTANT R71, [R14.64+0x4] ;  /* 0x0000040a0e477981 */ /* 0x000562000c1e9900 */
[-C--:B------:R-:W-:Y:S02]  /*4a90*/  LEA.HI.X.SX32 R46, R65, R100.reuse, 0x1, P4 ;  /* 0x00000064412e7211 */ /* 0x080fe400020f0eff */
[----:B------:R-:W-:Y:S01]  /*4aa0*/  LEA.HI.X.SX32 R42, R67, R100, 0x1, P3 ;  /* 0x00000064432a7211 */ /* 0x000fe200018f0eff */
[----:B------:R2:W5:Y:S01]  /*4ab0*/  LDG.E.CONSTANT R74, [R12.64] ;  /* 0x0000000a0c4a7981 */ /* 0x000562000c1e9900 */
        /* <DEDUP_REMOVED lines=10> */
[----:B0-----:R2:W5:Y:S04]  /*4b60*/  LDG.E.CONSTANT R76, [R12.64+0x8] ;  /* 0x0000080a0c4c7981 */ /* 0x001568000c1e9900 */
[----:B------:R2:W5:Y:S04]  /*4b70*/  LDG.E.CONSTANT R77, [R12.64+0xc] ;  /* 0x00000c0a0c4d7981 */ /* 0x000568000c1e9900 */
[----:B---3--:R2:W5:Y:S04]  /*4b80*/  LDG.E.CONSTANT R72, [R14.64+0x8] ;  /* 0x0000080a0e487981 */ /* 0x008568000c1e9900 */
[----:B------:R2:W5:Y:S04]  /*4b90*/  LDG.E.CONSTANT R73, [R14.64+0xc] ;  /* 0x00000c0a0e497981 */ /* 0x000568000c1e9900 */
[----:B------:R0:W5:Y:S04]  /*4ba0*/  LDG.E.CONSTANT R78, [R6.64] ;  /* 0x0000000a064e7981 */ /* 0x000168000c1e9900 */
[----:B------:R0:W5:Y:S04]  /*4bb0*/  LDG.E.CONSTANT R79, [R6.64+0x4] ;  /* 0x0000040a064f7981 */ /* 0x000168000c1e9900 */
[----:B-1----:R0:W5:Y:S04]  /*4bc0*/  LDG.E.CONSTANT R80, [R6.64+0x8] ;  /* 0x0000080a06507981 */ /* 0x002168000c1e9900 */
[----:B------:R0:W5:Y:S04]  /*4bd0*/  LDG.E.CONSTANT R81, [R6.64+0xc] ;  /* 0x00000c0a06517981 */ /* 0x000168000c1e9900 */
[----:B------:R0:W5:Y:S04]  /*4be0*/  LDG.E.CONSTANT R82, [R4.64] ;  /* 0x0000000a04527981 */ /* 0x000168000c1e9900 */
[----:B------:R0:W5:Y:S04]  /*4bf0*/  LDG.E.CONSTANT R83, [R4.64+0x4] ;  /* 0x0000040a04537981 */ /* 0x000168000c1e9900 */
[----:B------:R0:W5:Y:S04]  /*4c00*/  LDG.E.CONSTANT R84, [R4.64+0x8] ;  /* 0x0000080a04547981 */ /* 0x000168000c1e9900 */
[----:B------:R0:W5:Y:S04]  /*4c10*/  LDG.E.CONSTANT R85, [R4.64+0xc] ;  /* 0x00000c0a04557981 */ /* 0x000168000c1e9900 */
[----:B--2---:R-:W1:Y:S01]  /*4c20*/  LDS.128 R12, [R39] ;  /* 0x00000000270c7984 */ /* 0x004e620000000c00 */
[----:B------:R-:W-:-:S03]  /*4c30*/  IADD3 R9, P0, R37, R8, RZ ;  /* 0x0000000825097210 */ /* 0x000fc60007f1e0ff */
[----:B------:R2:W5:Y:S04]  /*4c40*/  LDG.E.CONSTANT R86, [R22.64] ;  /* 0x0000000a16567981 */ /* 0x000568000c1e9900 */
[----:B0-----:R-:W0:Y:S01]  /*4c50*/  LDS.128 R4, [R39+-0x10] ;  /* 0xfffff00027047984 */ /* 0x001e220000000c00 */
[----:B------:R-:W-:-:S03]  /*4c60*/  LEA R8, P1, R9, c[0x0][0x178], 0x1 ;  /* 0x00005e0009087a11 */ /* 0x000fc600078208ff */
[----:B------:R2:W5:Y:S04]  /*4c70*/  LDG.E.CONSTANT R87, [R22.64+0x4] ;  /* 0x0000040a16577981 */ /* 0x000568000c1e9900 */
[----:B------:R2:W5:Y:S04]  /*4c80*/  LDG.E.CONSTANT R88, [R22.64+0x8] ;  /* 0x0000080a16587981 */ /* 0x000568000c1e9900 */
[----:B------:R2:W5:Y:S04]  /*4c90*/  LDG.E.CONSTANT R92, [R22.64+0xc] ;  /* 0x00000c0a165c7981 */ /* 0x000568000c1e9900 */
[----:B------:R3:W5:Y:S04]  /*4ca0*/  LDG.E.CONSTANT R91, [R18.64] ;  /* 0x0000000a125b7981 */ /* 0x000768000c1e9900 */
[----:B------:R3:W5:Y:S01]  /*4cb0*/  LDG.E.CONSTANT R90, [R18.64+0x4] ;  /* 0x0000040a125a7981 */ /* 0x000762000c1e9900 */
[----:B--2---:R-:W-:-:S03]  /*4cc0*/  LEA.HI.X.SX32 R22, R37, R100, 0x1, P0 ;  /* 0x0000006425167211 */ /* 0x004fc600000f0eff */
[----:B------:R3:W5:Y:S01]  /*4cd0*/  LDG.E.CONSTANT R89, [R18.64+0x8] ;  /* 0x0000080a12597981 */ /* 0x000762000c1e9900 */
[----:B------:R-:W-:-:S03]  /*4ce0*/  LEA.HI.X R9, R9, c[0x0][0x17c], R22, 0x1, P1 ;  /* 0x00005f0009097a11 */ /* 0x000fc600008f0c16 */
[----:B------:R3:W5:Y:S01]  /*4cf0*/  LDG.E.CONSTANT R93, [R18.64+0xc] ;  /* 0x00000c0a125d7981 */ /* 0x000762000c1e9900 */
[----:B-1----:R-:W-:-:S03]  /*4d00*/  F2FP.BF16.PACK_AB R100, R13, R12 ;  /* 0x0000000c0d64723e */ /* 0x002fc600000010ff */
[----:B------:R3:W5:Y:S04]  /*4d10*/  LDG.E.CONSTANT R94, [R16.64] ;  /* 0x0000000a105e7981 */ /* 0x000768000c1e9900 */
[----:B------:R3:W5:Y:S01]  /*4d20*/  LDG.E.CONSTANT R95, [R16.64+0x4] ;  /* 0x0000040a105f7981 */ /* 0x000762000c1e9900 */
[----:B0-----:R-:W-:-:S03]  /*4d30*/  F2FP.BF16.PACK_AB R5, R5, R4 ;  /* 0x000000040505723e */ /* 0x001fc600000010ff */
[----:B------:R3:W5:Y:S01]  /*4d40*/  LDG.E.CONSTANT R96, [R16.64+0x8] ;  /* 0x0000080a10607981 */ /* 0x000762000c1e9900 */
[----:B------:R-:W-:-:S03]  /*4d50*/  F2FP.BF16.PACK_AB R99, R7, R6 ;  /* 0x000000060763723e */ /* 0x000fc600000010ff */
[----:B------:R3:W5:Y:S04]  /*4d60*/  LDG.E.CONSTANT R97, [R16.64+0xc] ;  /* 0x00000c0a10617981 */ /* 0x000768000c1e9900 */
[----:B------:R3:W5:Y:S04]  /*4d70*/  LDG.E.CONSTANT R4, [R8.64] ;  /* 0x0000000a08047981 */ /* 0x000768000c1e9900 */
[----:B------:R3:W5:Y:S04]  /*4d80*/  LDG.E.CONSTANT R7, [R8.64+0x4] ;  /* 0x0000040a08077981 */ /* 0x000768000c1e9900 */
[----:B------:R3:W5:Y:S04]  /*4d90*/  LDG.E.CONSTANT R6, [R8.64+0x8] ;  /* 0x0000080a08067981 */ /* 0x000768000c1e9900 */
[----:B------:R3:W5:Y:S01]  /*4da0*/  LDG.E.CONSTANT R13, [R8.64+0xc] ;  /* 0x00000c0a080d7981 */ /* 0x000762000c1e9900 */
[----:B------:R-:W-:Y:S01]  /*4db0*/  ISETP.NE.AND P0, PT, R98, RZ, PT ;  /* 0x000000ff6200720c */ /* 0x000fe20003f05270 */
[----:B------:R-:W-:-:S12]  /*4dc0*/  BSSY B2, `(.L_x_14034) ;  /* 0x0000020000027945 */ /* 0x000fd80003800000 */
[----:B------:R-:W-:Y:S05]  /*4dd0*/  @P0 BRA `(.L_x_14035) ;  /* 0x000001e000000947 */ /* 0x000fea0003800000 */
[C---:B---3--:R-:W-:Y:S02]  /*4de0*/  IADD3 R12, R40.reuse, 0x2, RZ ;  /* 0x00000002280c7810 */ /* 0x048fe40007ffe0ff */
        /* <DEDUP_REMOVED lines=29> */
.L_x_14035:
[----:B---3--:R-:W-:Y:S05]  /*4fc0*/  BSYNC B2 ;  /* 0x0000000000027941 */ /* 0x008fea0003800000 */
.L_x_14034:
[----:B-----5:R-:W-:Y:S01]  /*4fd0*/  HFMA2.BF16_V2 R12, R5, R4, -RZ.H0_H0 ;  /* 0x00000004050c7231 */ /* 0x020fe200003400ff */
[----:B------:R-:W-:Y:S01]  /*4fe0*/  IMAD.MOV.U32 R4, RZ, RZ, R99 ;  /* 0x000000ffff047224 */ /* 0x000fe200078e0063 */
[----:B------:R-:W-:Y:S01]  /*4ff0*/  F2FP.BF16.PACK_AB R16, R15, R14 ;  /* 0x0000000e0f10723e */ /* 0x000fe200000010ff */
[----:B------:R0:W5:Y:S02]  /*5000*/  LDG.E.CONSTANT R19, [R8.64+0x20c] ;  /* 0x00020c0a08137981 */ /* 0x000164000c1e9900 */
[--C-:B------:R-:W-:Y:S01]  /*5010*/  PRMT R15, RZ, 0x5410, R12.reuse ;  /* 0x00005410ff0f7816 */ /* 0x100fe2000000000c */
[----:B------:R-:W-:Y:S01]  /*5020*/  HFMA2.BF16_V2 R14, R4, R7, -RZ.H0_H0 ;  /* 0x00000007040e7231 */ /* 0x000fe200003400ff */
[----:B------:R-:W-:Y:S01]  /*5030*/  PRMT R12, RZ, 0x7610, R12 ;  /* 0x00007610ff0c7816 */ /* 0x000fe2000000000c */
[----:B------:R-:W-:-:S04]  /*5040*/  IMAD.MOV.U32 R7, RZ, RZ, R100 ;  /* 0x000000ffff077224 */ /* 0x000fc800078e0064 */
        /* <DEDUP_REMOVED lines=46> */
.L_x_14037:
[----:B------:R-:W-:Y:S05]  /*5330*/  BSYNC B2 ;  /* 0x0000000000027941 */ /* 0x000fea0003800000 */
.L_x_14036:
        /* <DEDUP_REMOVED lines=10> */
[--C-:B------:R-:W-:Y:S02]  /*53e0*/  PRMT R9, RZ, 0x5410, R15.reuse ;  /* 0x00005410ff097816 */ /* 0x100fe4000000000f */
[----:B------:R-:W-:Y:S02]  /*53f0*/  PRMT R14, RZ, 0x7610, R14 ;  /* 0x00007610ff0e7816 */ /* 0x000fe4000000000e */
[----:B------:R-:W-:-:S03]  /*5400*/  PRMT R15, RZ, 0x7610, R15 ;  /* 0x00007610ff0f7816 */ /* 0x000fc6000000000f */
[----:B------:R-:W-:Y:S01]  /*5410*/  FADD.FTZ R8, R8, R14 ;  /* 0x0000000e08087221 */ /* 0x000fe20000010000 */
[--C-:B------:R-:W-:Y:S01]  /*5420*/  PRMT R14, RZ, 0x5410, R16.reuse ;  /* 0x00005410ff0e7816 */ /* 0x100fe20000000010 */
[----:B------:R-:W-:Y:S01]  /*5430*/  FADD.FTZ R9, R9, R15 ;  /* 0x0000000f09097221 */ /* 0x000fe20000010000 */
[----:B------:R-:W-:-:S03]  /*5440*/  PRMT R16, RZ, 0x7610, R16 ;  /* 0x00007610ff107816 */ /* 0x000fc60000000010 */
        /* <DEDUP_REMOVED lines=37> */
.L_x_14039:
[----:B------:R-:W-:Y:S05]  /*56a0*/  BSYNC B2 ;  /* 0x0000000000027941 */ /* 0x000fea0003800000 */
.L_x_14038:
        /* <DEDUP_REMOVED lines=8> */
[----:B------:R-:W-:Y:S01]  /*5730*/  HFMA2.BF16_V2 R50, R6, R50, -RZ.H0_H0 ;  /* 0x0000003206327231 */ /* 0x000fe200003400ff */
        /* <DEDUP_REMOVED lines=39> */
.L_x_14041:
[----:B------:R-:W-:Y:S05]  /*59b0*/  BSYNC B2 ;  /* 0x0000000000027941 */ /* 0x000fea0003800000 */
.L_x_14040:
        /* <DEDUP_REMOVED lines=54> */
.L_x_14043:
[----:B------:R-:W-:Y:S05]  /*5d20*/  BSYNC B2 ;  /* 0x0000000000027941 */ /* 0x000fea0003800000 */
.L_x_14042:
        /* <DEDUP_REMOVED lines=53> */
.L_x_14045:
[----:B------:R-:W-:Y:S05]  /*6080*/  BSYNC B2 ;  /* 0x0000000000027941 */ /* 0x000fea0003800000 */
.L_x_14044:
        /* <DEDUP_REMOVED lines=51> */
.L_x_14047:
[----:B------:R-:W-:Y:S05]  /*63c0*/  BSYNC B2 ;  /* 0x0000000000027941 */ /* 0x000fea0003800000 */
.L_x_14046:
        /* <DEDUP_REMOVED lines=49> */
.L_x_14049:
[----:B------:R-:W-:Y:S05]  /*66e0*/  BSYNC B2 ;  /* 0x0000000000027941 */ /* 0x000fea0003800000 */
.L_x_14048:
        /* <DEDUP_REMOVED lines=58> */
.L_x_14051:
[----:B------:R-:W-:Y:S05]  /*6a90*/  BSYNC B2 ;  /* 0x0000000000027941 */ /* 0x000fea0003800000 */
.L_x_14050:
        /* <DEDUP_REMOVED lines=49> */
.L_x_14053:
[----:B------:R-:W-:Y:S05]  /*6db0*/  BSYNC B2 ;  /* 0x0000000000027941 */ /* 0x000fea0003800000 */
.L_x_14052:
        /* <DEDUP_REMOVED lines=51> */
.L_x_14055:
[----:B------:R-:W-:Y:S05]  /*70f0*/  BSYNC B2 ;  /* 0x0000000000027941 */ /* 0x000fea0003800000 */
.L_x_14054:
        /* <DEDUP_REMOVED lines=33> */
[C---:B------:R-:W-:Y:S02]  /*7310*/  PRMT R15, R95.reuse, 0x7632, R15 ;  /* 0x000076325f0f7816 */ /* 0x040fe4000000000f */
[----:B------:R-:W-:Y:S02]  /*7320*/  ISETP.GE.AND P1, PT, R22, R55, PT ;  /* 0x000000371600720c */ /* 0x000fe40003f26270 */
[----:B------:R-:W-:-:S02]  /*7330*/  SEL R16, R95, RZ, !P5 ;  /* 0x000000ff5f107207 */ /* 0x000fc40006800000 */
[----:B------:R-:W-:Y:S02]  /*7340*/  ISETP.GE.AND P2, PT, R18, R55, PT ;  /* 0x000000371200720c */ /* 0x000fe40003f46270 */
        /* <DEDUP_REMOVED lines=12> */
.L_x_14057:
[----:B------:R-:W-:Y:S05]  /*7410*/  BSYNC B2 ;  /* 0x0000000000027941 */ /* 0x000fea0003800000 */
.L_x_14056:
        /* <DEDUP_REMOVED lines=25> */
[----:B------:R-:W-:Y:S02]  /*75b0*/  FADD.FTZ R4, R4, R7 ;  /* 0x0000000704047221 */ /* 0x000fe40000010000 */
[----:B------:R-:W-:Y:S02]  /*75c0*/  FADD.FTZ R33, R33, R12 ;  /* 0x0000000c21217221 */ /* 0x000fe40000010000 */
[----:B------:R-:W-:Y:S02]  /*75d0*/  FADD.FTZ R4, R4, R15 ;  /* 0x0000000f04047221 */ /* 0x000fe40000010000 */
[----:B------:R-:W-:-:S02]  /*75e0*/  FADD.FTZ R34, R34, R5 ;  /* 0x0000000522227221 */ /* 0x000fc40000010000 */
[----:B------:R-:W-:Y:S02]  /*75f0*/  FADD.FTZ R35, R35, R4 ;  /* 0x0000000423237221 */ /* 0x000fe40000010000 */
.L_x_14033:
[----:B------:R-:W-:Y:S05]  /*7600*/  BSYNC B0 ;  /* 0x0000000000007941 */ /* 0x000fea0003800000 */
.L_x_14032:
        /* <DEDUP_REMOVED lines=10> */
.L_x_14031:
[----:B------:R-:W-:Y:S05]  /*76b0*/  BSYNC B1 ;  /* 0x0000000000017941 */ /* 0x000fea0003800000 */
.L_x_14029:
[----:B0-----:R-:W0:Y:S01]  /*76c0*/  SHFL.BFLY PT, R3, R30, 0x2, 0x1f ;  /* 0x0c401f001e037f89 */ /* 0x001e2200000e0000 */
[----:B------:R-:W-:Y:S01]  /*76d0*/  LOP3.LUT R21, R51, 0x3, RZ, 0xc0, !PT ;  /* 0x0000000333157812 */ /* 0x000fe200078ec0ff */
[----:B------:R-:W-:Y:S01]  /*76e0*/  BSSY B0, `(.L_x_14059) ;  /* 0x000004b000007945 */ /* 0x000fe20003800000 */
[C---:B------:R-:W-:Y:S01]  /*76f0*/  LOP3.LUT R23, R54.reuse, 0xffffffe0, RZ, 0xc0, !PT ;  /* 0xffffffe036177812 */ /* 0x040fe200078ec0ff */
[----:B------:R-:W2:Y:S01]  /*7700*/  SHFL.BFLY PT, R0, R29, 0x2, 0x1f ;  /* 0x0c401f001d007f89 */ /* 0x000ea200000e0000 */
[----:B------:R-:W-:Y:S02]  /*7710*/  ISETP.NE.AND P2, PT, R21, RZ, PT ;  /* 0x000000ff1500720c */ /* 0x000fe40003f45270 */
[C---:B------:R-:W-:Y:S01]  /*7720*/  LOP3.LUT R21, R54.reuse, 0xffffffc0, RZ, 0xc0, !PT ;  /* 0xffffffc036157812 */ /* 0x040fe200078ec0ff */
[----:B------:R-:W3:Y:S01]  /*7730*/  SHFL.BFLY PT, R5, R28, 0x2, 0x1f ;  /* 0x0c401f001c057f89 */ /* 0x000ee200000e0000 */
[----:B------:R-:W-:Y:S02]  /*7740*/  ISETP.NE.OR P4, PT, R23, 0x20, P2 ;  /* 0x000000201700780c */ /* 0x000fe40001785670 */
[----:B------:R-:W-:Y:S01]  /*7750*/  ISETP.NE.OR P5, PT, R21, 0x40, P2 ;  /* 0x000000401500780c */ /* 0x000fe200017a5670 */
[----:B------:R-:W4:Y:S01]  /*7760*/  SHFL.BFLY PT, R2, R27, 0x2, 0x1f ;  /* 0x0c401f001b027f89 */ /* 0x000f2200000e0000 */
[----:B------:R-:W-:-:S02]  /*7770*/  ISETP.GT.OR P0, PT, R54, 0x3f, P2 ;  /* 0x0000003f3600780c */ /* 0x000fc40001704670 */
[----:B------:R-:W-:Y:S01]  /*7780*/  ISETP.GT.OR P1, PT, R54, 0x1f, P2 ;  /* 0x0000001f3600780c */ /* 0x000fe20001724670 */
[----:B------:R-:W5:Y:S04]  /*7790*/  SHFL.BFLY PT, R7, R26, 0x2, 0x1f ;  /* 0x0c401f001a077f89 */ /* 0x000f6800000e0000 */
[----:B------:R-:W1:Y:S04]  /*77a0*/  SHFL.BFLY PT, R4, R25, 0x2, 0x1f ;  /* 0x0c401f0019047f89 */ /* 0x000e6800000e0000 */
[----:B------:R-:W1:Y:S01]  /*77b0*/  SHFL.BFLY PT, R9, R24, 0x2, 0x1f ;  /* 0x0c401f0018097f89 */ /* 0x000e6200000e0000 */
        /* <DEDUP_REMOVED lines=8> */
[----:B-----5:R-:W-:Y:S01]  /*7840*/  FADD.FTZ R7, R7, R26 ;  /* 0x0000001a07077221 */ /* 0x020fe20000010000 */
[----:B------:R-:W-:Y:S02]  /*7850*/  SHF.R.S32.HI R26, RZ, 0x1f, R51 ;  /* 0x0000001fff1a7819 */ /* 0x000fe40000011433 */
[----:B------:R-:W5:Y:S01]  /*7860*/  SHFL.BFLY PT, R10, R35, 0x2, 0x1f ;  /* 0x0c401f00230a7f89 */ /* 0x000f6200000e0000 */
[----:B-1----:R-:W-:Y:S01]  /*7870*/  FADD.FTZ R25, R4, R25 ;  /* 0x0000001904197221 */ /* 0x002fe20000010000 */
[----:B------:R-:W-:Y:S01]  /*7880*/  LEA.HI R51, R26, R51, RZ, 0x2 ;  /* 0x000000331a337211 */ /* 0x000fe200078f10ff */
[----:B------:R-:W-:Y:S01]  /*7890*/  FADD.FTZ R9, R9, R24 ;  /* 0x0000001809097221 */ /* 0x000fe20000010000 */
[----:B------:R-:W1:Y:S02]  /*78a0*/  SHFL.BFLY PT, R0, R3, 0x1, 0x1f ;  /* 0x0c201f0003007f89 */ /* 0x000e6400000e0000 */
[----:B------:R-:W-:Y:S01]  /*78b0*/  SHF.R.S32.HI R21, RZ, 0x2, R51 ;  /* 0x00000002ff157819 */ /* 0x000fe20000011433 */
[----:B0-----:R-:W-:Y:S01]  /*78c0*/  FADD.FTZ R11, R6, R31 ;  /* 0x0000001f060b7221 */ /* 0x001fe20000010000 */
[----:B------:R-:W0:Y:S01]  /*78d0*/  SHFL.BFLY PT, R2, R29, 0x1, 0x1f ;  /* 0x0c201f001d027f89 */ /* 0x000e2200000e0000 */
[----:B------:R-:W-:-:S02]  /*78e0*/  IADD3 R24, R54, 0x1f, RZ ;  /* 0x0000001f36187810 */ /* 0x000fc40007ffe0ff */
[----:B------:R-:W-:Y:S02]  /*78f0*/  IMAD R52, R52, 0x60, R21 ;  /* 0x0000006034347824 */ /* 0x000fe400078e0215 */
[----:B--2---:R-:W-:Y:S01]  /*7900*/  FADD.FTZ R13, R13, R32 ;  /* 0x000000200d0d7221 */ /* 0x004fe20000010000 */
[----:B------:R-:W2:Y:S01]  /*7910*/  SHFL.BFLY PT, R4, R5, 0x1, 0x1f ;  /* 0x0c201f0005047f89 */ /* 0x000ea200000e0000 */
[----:B------:R-:W-:Y:S01]  /*7920*/  ISETP.GT.U32.AND P3, PT, R24, 0x3e, PT ;  /* 0x0000003e1800780c */ /* 0x000fe20003f64070 */
[----:B---3--:R-:W-:Y:S02]  /*7930*/  FADD.FTZ R15, R8, R33 ;  /* 0x00000021080f7221 */ /* 0x008fe40000010000 */
        /* <DEDUP_REMOVED lines=8> */
[----:B------:R-:W0:Y:S04]  /*79c0*/  SHFL.BFLY PT, R14, R11, 0x1, 0x1f ;  /* 0x0c201f000b0e7f89 */ /* 0x000e2800000e0000 */
[----:B------:R-:W0:Y:S01]  /*79d0*/  SHFL.BFLY PT, R16, R13, 0x1, 0x1f ;  /* 0x0c201f000d107f89 */ /* 0x000e2200000e0000 */
[----:B--2---:R-:W-:-:S03]  /*79e0*/  FADD.FTZ R26, R5, R4 ;  /* 0x00000004051a7221 */ /* 0x004fc60000010000 */
[----:B------:R-:W2:Y:S01]  /*79f0*/  SHFL.BFLY PT, R18, R15, 0x1, 0x1f ;  /* 0x0c201f000f127f89 */ /* 0x000ea200000e0000 */
[----:B---3--:R-:W-:-:S03]  /*7a00*/  FADD.FTZ R27, R27, R6 ;  /* 0x000000061b1b7221 */ /* 0x008fc60000010000 */
[----:B------:R-:W3:Y:S01]  /*7a10*/  SHFL.BFLY PT, R20, R17, 0x1, 0x1f ;  /* 0x0c201f0011147f89 */ /* 0x000ee200000e0000 */
[----:B----4-:R-:W-:-:S03]  /*7a20*/  FADD.FTZ R28, R7, R8 ;  /* 0x00000008071c7221 */ /* 0x010fc60000010000 */
[----:B------:R-:W4:Y:S01]  /*7a30*/  SHFL.BFLY PT, R22, R19, 0x1, 0x1f ;  /* 0x0c201f0013167f89 */ /* 0x000f2200000e0000 */
[----:B-----5:R-:W-:-:S03]  /*7a40*/  FADD.FTZ R31, R25, R10 ;  /* 0x0000000a191f7221 */ /* 0x020fc60000010000 */
[----:B------:R-:W-:Y:S01]  /*7a50*/  BAR.SYNC.DEFER_BLOCKING 0x0 ;  /* 0x0000000000007b1d */ /* 0x000fe20000010000 */
[----:B-1----:R-:W-:Y:S02]  /*7a60*/  FADD.FTZ R30, R9, R12 ;  /* 0x0000000c091e7221 */ /* 0x002fe40000010000 */
[----:B0-----:R-:W-:Y:S02]  /*7a70*/  FADD.FTZ R33, R11, R14 ;  /* 0x0000000e0b217221 */ /* 0x001fe40000010000 */
[----:B------:R-:W-:Y:S02]  /*7a80*/  FADD.FTZ R32, R13, R16 ;  /* 0x000000100d207221 */ /* 0x000fe40000010000 */
[----:B--2---:R-:W-:Y:S02]  /*7a90*/  FADD.FTZ R35, R15, R18 ;  /* 0x000000120f237221 */ /* 0x004fe40000010000 */
[----:B---3--:R-:W-:Y:S02]  /*7aa0*/  FADD.FTZ R34, R17, R20 ;  /* 0x0000001411227221 */ /* 0x008fe40000010000 */
[----:B----4-:R-:W-:Y:S01]  /*7ab0*/  FADD.FTZ R37, R19, R22 ;  /* 0x0000001613257221 */ /* 0x010fe20000010000 */
        /* <DEDUP_REMOVED lines=13> */
.L_x_14060:
[----:B------:R-:W-:Y:S05]  /*7b90*/  BSYNC B0 ;  /* 0x0000000000007941 */ /* 0x000fea0003800000 */
.L_x_14059:
        /* <DEDUP_REMOVED lines=25> */
[----:B------:R-:W-:Y:S02]  /*7d30*/  FADD.FTZ R34, R34, R13 ;  /* 0x0000000d22227221 */ /* 0x000fe40000010000 */
[----:B0-----:R-:W-:Y:S02]  /*7d40*/  FADD.FTZ R37, R37, R12 ;  /* 0x0000000c25257221 */ /* 0x001fe40000010000 */
.L_x_14062:
[----:B------:R-:W-:Y:S05]  /*7d50*/  BSYNC B0 ;  /* 0x0000000000007941 */ /* 0x000fea0003800000 */
.L_x_14061:
        /* <DEDUP_REMOVED lines=15> */
.L_x_14064:
[----:B------:R-:W-:Y:S05]  /*7e50*/  BSYNC B0 ;  /* 0x0000000000007941 */ /* 0x000fea0003800000 */
.L_x_14063:
        /* <DEDUP_REMOVED lines=27> */
.L_x_14066:
[----:B------:R-:W-:Y:S05]  /*8010*/  BSYNC B0 ;  /* 0x0000000000007941 */ /* 0x000fea0003800000 */
.L_x_14065:
        /* <DEDUP_REMOVED lines=43> */
[----:B------:R-:W-:Y:S02]  /*82d0*/  LEA.HI.X.SX32 R16, R11, UR7, 0x1, P1 ;  /* 0x000000070b107c11 */ /* 0x000fe400088f0eff */
[----:B------:R-:W-:Y:S02]  /*82e0*/  IADD3 R14, R21, 0x30, RZ ;  /* 0x00000030150e7810 */ /* 0x000fe40007ffe0ff */
[----:B------:R-:W-:Y:S02]  /*82f0*/  LEA R12, P1, R13, c[0x0][0x160], 0x1 ;  /* 0x000058000d0c7a11 */ /* 0x000fe400078208ff */
[----:B------:R-:W-:Y:S02]  /*8300*/  LEA.HI.X R11, R15, c[0x0][0x164], R18, 0x1, P0 ;  /* 0x000059000f0b7a11 */ /* 0x000fe400000f0c12 */
[----:B------:R-:W-:-:S02]  /*8310*/  IADD3 R15, R21, 0x38, RZ ;  /* 0x00000038150f7810 */ /* 0x000fc40007ffe0ff */
[C---:B------:R-:W-:Y:S02]  /*8320*/  IADD3 R18, P0, R14.reuse, UR4, RZ ;  /* 0x000000040e127c10 */ /* 0x040fe4000ff1e0ff */
        /* <DEDUP_REMOVED lines=16> */
[----:B------:R-:W-:Y:S02]  /*8430*/  IADD3 R21, R21, 0x58, RZ ;  /* 0x0000005815157810 */ /* 0x000fe40007ffe0ff */
[----:B------:R-:W-:-:S02]  /*8440*/  F2FP.BF16.PACK_AB R26, R27, R26 ;  /* 0x0000001a1b1a723e */ /* 0x000fc400000010ff */
[----:B------:R-:W-:Y:S02]  /*8450*/  LEA.HI.X R19, R19, c[0x0][0x164], R24, 0x1, P0 ;  /* 0x0000590013137a11 */ /* 0x000fe400000f0c18 */
        /* <DEDUP_REMOVED lines=34> */
.L_x_14067:
        /* <DEDUP_REMOVED lines=16> */
.L_x_23937:


//--------------------- .text._ZN4vllm25paged_attention_v1_kernelI13__nv_bfloat16S1_Li80ELi32ELi128ELNS_18Fp8KVCacheDataTypeE0ELb1EEEvPT_PKS3_PKT0_S9_ifPKiSB_iPKfiiiSD_SD_iiiii --------------------------
	.section	.text._ZN4vllm25paged_attention_v1_kernelI13__nv_bfloat16S1_Li80ELi32ELi128ELNS_18Fp8KVCacheDataTypeE0ELb1EEEvPT_PKS3_PKT0_S9_ifPKiSB_iPKfiiiSD_SD_iiiii,"ax",@progbits
	.sectioninfo	@"SHI_REGISTERS=126"
	.align	128
        .global         _ZN4vllm25paged_attention_v1_kernelI13__nv_bfloat16S1_Li80ELi32ELi128ELNS_18Fp8KVCacheDataTypeE0ELb1EEEvPT_PKS3_PKT0_S9_ifPKiSB_iPKfiiiSD_SD_iiiii
        .type           _ZN4vllm25paged_attention_v1_kernelI13__nv_bfloat16S1_Li80ELi32ELi128ELNS_18Fp8KVCacheDataTypeE0ELb1EEEvPT_PKS3_PKT0_S9_ifPKiSB_iPKfiiiSD_SD_iiiii,@function
        .size           _ZN4vllm25paged_attention_v1_kernelI13__nv_bfloat16S1_Li80ELi32ELi128ELNS_18Fp8KVCacheDataTypeE0ELb1EEEvPT_PKS3_PKT0_S9_ifPKiSB_iPKfiiiSD_SD_iiiii,(.L_x_23938 - _ZN4vllm25paged_attention_v1_kernelI13__nv_bfloat16S1_Li80ELi32ELi128ELNS_18Fp8KVCacheDataTypeE0ELb1EEEvPT_PKS3_PKT0_S9_ifPKiSB_iPKfiiiSD_SD_iiiii)
        .other          _ZN4vllm25paged_attention_v1_kernelI13__nv_bfloat16S1_Li80ELi32ELi128ELNS_18Fp8KVCacheDataTypeE0ELb1EEEvPT_PKS3_PKT0_S9_ifPKiSB_iPKfiiiSD_SD_iiiii,@"STO_CUDA_ENTRY STV_DEFAULT"
_ZN4vllm25paged_attention_v1_kernelI13__nv_bfloat16S1_Li80ELi32ELi128ELNS_18Fp8KVCacheDataTypeE0ELb1EEEvPT_PKS3_PKT0_S9_ifPKiSB_iPKfiiiSD_SD_iiiii:
.text._ZN4vllm25paged_attention_v1_kernelI13__nv_bfloat16S1_Li80ELi32ELi128ELNS_18Fp8KVCacheDataTypeE0ELb1EEEvPT_PKS3_PKT0_S9_ifPKiSB_iPKfiiiSD_SD_iiiii:
        /* <DEDUP_REMOVED lines=93> */
.L_x_14072:
        /* <DEDUP_REMOVED lines=15> */
.L_x_14071:
[----:B------:R-:W-:Y:S05]  /*06c0*/  BSYNC B1 ;  /* 0x0000000000017941 */ /* 0x000fea0003800000 */
.L_x_14070:
        /* <DEDUP_REMOVED lines=10> */
.L_x_14073:
        /* <DEDUP_REMOVED lines=28> */
.L_x_14069:
[----:B------:R-:W-:Y:S05]  /*0930*/  BSYNC B0 ;  /* 0x0000000000007941 */ /* 0x000fea0003800000 */
.L_x_14068:
[----:B------:R-:W-:Y:S01]  /*0940*/  IABS R16, c[0x0][0x1d4] ;  /* 0x0000750000107a13 */ /* 0x000fe20000000000 */
[----:B------:R-:W-:Y:S01]  /*0950*/  IMAD R40, R40, c[0x0][0x198], RZ ;  /* 0x0000660028287a24 */ /* 0x000fe200078e02ff */
[----:B-----5:R-:W-:Y:S01]  /*0960*/  IADD3 R0, R47, -0x1, RZ ;  /* 0xffffffff2f007810 */ /* 0x020fe20007ffe0ff */
[----:B------:R-:W-:Y:S02]  /*0970*/  BAR.SYNC.DEFER_BLOCKING 0x0 ;  /* 0x0000000000007b1d */ /* 0x000fe40000010000 */
[----:B------:R-:W-:Y:S01]  /*0980*/  IMAD.MOV.U32 R37, RZ, RZ, R16 ;  /* 0x000000ffff257224 */ /* 0x000fe200078e0010 */
[----:B------:R-:W-:-:S02]  /*0990*/  IABS R6, R0 ;  /* 0x0000000000067213 */ /* 0x000fc40000000000 */
        /* <DEDUP_REMOVED lines=27> */
[----:B------:R-:W-:Y:S01]  /*0b50*/  ISETP.NE.AND P1, PT, RZ, c[0x0][0x1d4], PT ;  /* 0x00007500ff007a0c */ /* 0x000fe20003f25270 */
[----:B------:R-:W-:Y:S01]  /*0b60*/  IMAD.MOV.U32 R27, RZ, RZ, -0x800001 ;  /* 0xff7fffffff1b7424 */ /* 0x000fe200078e00ff */
[----:B------:R-:W-:-:S02]  /*0b70*/  ISETP.GE.U32.AND P0, PT, R3, R16, PT ;  /* 0x000000100300720c */ /* 0x000fc40003f06070 */
        /* <DEDUP_REMOVED lines=18> */
[----:B------:R-:W2:Y:S01]  /*0ca0*/  LDS.128 R24, [0x20] ;  /* 0x00002000ff187984 */ /* 0x000ea20000000c00 */
[C---:B------:R-:W-:Y:S02]  /*0cb0*/  IADD3 R2, P0, R0.reuse, R3, RZ ;  /* 0x0000000300027210 */ /* 0x040fe40007f1e0ff */
[----:B------:R-:W-:Y:S01]  /*0cc0*/  IADD3 R100, -R47, 0x1, RZ ;  /* 0x000000012f647810 */ /* 0x000fe20007ffe1ff */
[----:B------:R-:W3:Y:S01]  /*0cd0*/  LDS.128 R16, [0x30] ;  /* 0x00003000ff107984 */ /* 0x000ee20000000c00 */
[----:B------:R-:W-:-:S02]  /*0ce0*/  LEA.HI.X.SX32 R3, R0, R9, 0x1, P0 ;  /* 0x0000000900037211 */ /* 0x000fc400000f0eff */
[----:B------:R-:W-:Y:S01]  /*0cf0*/  SHF.R.S32.HI R102, RZ, 0x1f, R102 ;  /* 0x0000001fff667819 */ /* 0x000fe20000011466 */
[----:B------:R-:W4:Y:S04]  /*0d00*/  LDS.128 R8, [0x50] ;  /* 0x00005000ff087984 */ /* 0x000f280000000c00 */
[----:B------:R-:W-:Y:S01]  /*0d10*/  LDS.128 R4, [0x40] ;  /* 0x00004000ff047984 */ /* 0x000fe20000000c00 */
        /* <DEDUP_REMOVED lines=18> */
[----:B------:R-:W1:Y:S01]  /*0e40*/  LDS.128 R20, [0x70] ;  /* 0x00007000ff147984 */ /* 0x000e620000000c00 */
[----:B------:R-:W-:Y:S02]  /*0e50*/  PRMT R58, RZ, 0x7610, R24 ;  /* 0x00007610ff3a7816 */ /* 0x000fe40000000018 */
[--C-:B------:R-:W-:Y:S02]  /*0e60*/  PRMT R57, RZ, 0x5410, R25.reuse ;  /* 0x00005410ff397816 */ /* 0x100fe40000000019 */
[----:B------:R-:W-:Y:S02]  /*0e70*/  PRMT R59, RZ, 0x7610, R25 ;  /* 0x00007610ff3b7816 */ /* 0x000fe40000000019 */
[----:B------:R-:W-:-:S02]  /*0e80*/  PRMT R60, RZ, 0x5410, R26 ;  /* 0x00005410ff3c7816 */ /* 0x000fc4000000001a */
[----:B------:R-:W-:Y:S02]  /*0e90*/  PRMT R62, RZ, 0x7610, R26 ;  /* 0x00007610ff3e7816 */ /* 0x000fe4000000001a */
[--C-:B------:R-:W-:Y:S02]  /*0ea0*/  PRMT R61, RZ, 0x5410, R27.reuse ;  /* 0x00005410ff3d7816 */ /* 0x100fe4000000001b */
[----:B------:R-:W-:Y:S02]  /*0eb0*/  PRMT R64, RZ, 0x7610, R27 ;  /* 0x00007610ff407816 */ /* 0x000fe4000000001b */
[--C-:B---3--:R-:W-:Y:S01]  /*0ec0*/  PRMT R63, RZ, 0x5410, R16.reuse ;  /* 0x00005410ff3f7816 */ /* 0x108fe20000000010 */
[----:B------:R-:W2:Y:S01]  /*0ed0*/  LDS.128 R24, [0x80] ;  /* 0x00008000ff187984 */ /* 0x000ea20000000c00 */
[----:B------:R-:W-:Y:S02]  /*0ee0*/  PRMT R66, RZ, 0x7610, R16 ;  /* 0x00007610ff427816 */ /* 0x000fe40000000010 */
[----:B------:R-:W-:-:S02]  /*0ef0*/  PRMT R65, RZ, 0x5410, R17 ;  /* 0x00005410ff417816 */ /* 0x000fc40000000011 */
[----:B------:R-:W-:Y:S02]  /*0f00*/  PRMT R68, RZ, 0x7610, R17 ;  /* 0x00007610ff447816 */ /* 0x000fe40000000011 */
[--C-:B------:R-:W-:Y:S02]  /*0f10*/  PRMT R67, RZ, 0x5410, R18.reuse ;  /* 0x00005410ff437816 */ /* 0x100fe40000000012 */
[----:B------:R-:W-:Y:S02]  /*0f20*/  PRMT R70, RZ, 0x7610, R18 ;  /* 0x00007610ff467816 */ /* 0x000fe40000000012 */
[--C-:B------:R-:W-:Y:S02]  /*0f30*/  PRMT R69, RZ, 0x5410, R19.reuse ;  /* 0x00005410ff457816 */ /* 0x100fe40000000013 */
[----:B------:R-:W-:Y:S02]  /*0f40*/  PRMT R72, RZ, 0x7610, R19 ;  /* 0x00007610ff487816 */ /* 0x000fe40000000013 */
[----:B------:R-:W3:Y:S01]  /*0f50*/  LDS.128 R16, [0x90] ;  /* 0x00009000ff107984 */ /* 0x000ee20000000c00 */
[----:B----4-:R-:W-:-:S02]  /*0f60*/  PRMT R83, RZ, 0x5410, R10 ;  /* 0x00005410ff537816 */ /* 0x010fc4000000000a */
[----:B------:R-:W-:Y:S02]  /*0f70*/  PRMT R85, RZ, 0x7610, R10 ;  /* 0x00007610ff557816 */ /* 0x000fe4000000000a */
[--C-:B------:R-:W-:Y:S02]  /*0f80*/  PRMT R10, RZ, 0x5410, R11.reuse ;  /* 0x00005410ff0a7816 */ /* 0x100fe4000000000b */
[----:B------:R-:W-:Y:S02]  /*0f90*/  PRMT R86, RZ, 0x7610, R11 ;  /* 0x00007610ff567816 */ /* 0x000fe4000000000b */
[--C-:B0-----:R-:W-:Y:S02]  /*0fa0*/  PRMT R11, RZ, 0x5410, R12.reuse ;  /* 0x00005410ff0b7816 */ /* 0x101fe4000000000c */
[----:B------:R-:W-:Y:S02]  /*0fb0*/  PRMT R87, RZ, 0x7610, R12 ;  /* 0x00007610ff577816 */ /* 0x000fe4000000000c */
        /* <DEDUP_REMOVED lines=10> */
[--C-:B------:R-:W-:Y:S02]  /*1060*/  PRMT R97, RZ, 0x5410, R27.reuse ;  /* 0x00005410ff617816 */ /* 0x100fe4000000001b */
[----:B------:R-:W-:Y:S01]  /*1070*/  PRMT R98, RZ, 0x7610, R27 ;  /* 0x00007610ff627816 */ /* 0x000fe2000000001b */
[----:B------:R-:W-:Y:S01]  /*1080*/  IMAD.MOV.U32 R27, RZ, RZ, -0x800001 ;  /* 0xff7fffffff1b7424 */ /* 0x000fe200078e00ff */
[----:B------:R-:W-:-:S02]  /*1090*/  PRMT R71, RZ, 0x5410, R4 ;  /* 0x00005410ff477816 */ /* 0x000fc40000000004 */
[----:B------:R-:W-:Y:S02]  /*10a0*/  PRMT R74, RZ, 0x7610, R4 ;  /* 0x00007610ff4a7816 */ /* 0x000fe40000000004 */
[----:B---3--:R-:W-:Y:S02]  /*10b0*/  PRMT R105, RZ, 0x5410, R17 ;  /* 0x00005410ff697816 */ /* 0x008fe40000000011 */
        /* <DEDUP_REMOVED lines=24> */
[----:B------:R-:W-:Y:S02]  /*1240*/  PRMT R17, RZ, 0x7610, R17 ;  /* 0x00007610ff117816 */ /* 0x000fe40000000011 */
[----:B------:R-:W-:Y:S02]  /*1250*/  PRMT R18, RZ, 0x7610, R18 ;  /* 0x00007610ff127816 */ /* 0x000fe40000000012 */
[----:B------:R-:W-:Y:S02]  /*1260*/  PRMT R19, RZ, 0x7610, R19 ;  /* 0x00007610ff137816 */ /* 0x000fe40000000013 */
.L_x_14079:
        /* <DEDUP_REMOVED lines=75> */
[----:B------:R-:W-:-:S04]  /*1720*/  FMUL.FTZ R121, R0, R121 ;  /* 0x0000007900797220 */ /* 0x000fc80000410000 */
[----:B------:R-:W-:Y:S01]  /*1730*/  FFMA.FTZ R120, R35, R120, R121 ;  /* 0x0000007823787223 */ /* 0x000fe20000010079 */
[----:B------:R-:W-:Y:S02]  /*1740*/  PRMT R121, RZ, 0x7610, R122 ;  /* 0x00007610ff797816 */ /* 0x000fe4000000007a */
[----:B------:R-:W-:-:S03]  /*1750*/  PRMT R119, RZ, 0x7610, R119 ;  /* 0x00007610ff777816 */ /* 0x000fc60000000077 */
[----:B------:R-:W-:-:S04]  /*1760*/  FMUL.FTZ R121, R50, R121 ;  /* 0x0000007932797220 */ /* 0x000fc80000410000 */
[----:B------:R-:W-:Y:S01]  /*1770*/  FFMA.FTZ R119, R34, R119, R121 ;  /* 0x0000007722777223 */ /* 0x000fe20000010079 */
[--C-:B----4-:R-:W-:Y:S02]  /*1780*/  PRMT R121, RZ, 0x5410, R118.reuse ;  /* 0x00005410ff797816 */ /* 0x110fe40000000076 */
[----:B------:R-:W-:-:S05]  /*1790*/  PRMT R118, RZ, 0x7610, R118 ;  /* 0x00007610ff767816 */ /* 0x000fca0000000076 */
[----:B------:R-:W-:Y:S01]  /*17a0*/  FFMA.FTZ R119, R58, R118, R119 ;  /* 0x000000763a777223 */ /* 0x000fe20000010077 */
[--C-:B-----5:R-:W-:Y:S02]  /*17b0*/  PRMT R118, RZ, 0x5410, R117.reuse ;  /* 0x00005410ff767816 */ /* 0x120fe40000000075 */
        /* <DEDUP_REMOVED lines=19> */
[----:B------:R-:W-:Y:S01]  /*18f0*/  FFMA.FTZ R115, R90, R114, R115 ;  /* 0x000000725a737223 */ /* 0x000fe20000010073 */
[----:B------:R-:W-:Y:S01]  /*1900*/  PRMT R114, RZ, 0x5410, R111 ;  /* 0x00005410ff727816 */ /* 0x000fe2000000006f */
[----:B------:R-:W-:Y:S01]  /*1910*/  FFMA.FTZ R113, R20, R113, R117 ;  /* 0x0000007114717223 */ /* 0x000fe20000010075 */
[----:B------:R-:W-:Y:S01]  /*1920*/  PRMT R111, RZ, 0x7610, R111 ;  /* 0x00007610ff6f7816 */ /* 0x000fe2000000006f */
[----:B------:R-:W3:Y:S02]  /*1930*/  LDG.E.CONSTANT R117, [R6.64+0xe04] ;  /* 0x000e040a06757981 */ /* 0x000ee4000c1e9900 */
[----:B------:R-:W-:Y:S02]  /*1940*/  FFMA.FTZ R114, R94, R114, R115 ;  /* 0x000000725e727223 */ /* 0x000fe40000010073 */
[----:B------:R-:W-:Y:S01]  /*1950*/  FFMA.FTZ R113, R24, R111, R113 ;  /* 0x0000006f18717223 */ /* 0x000fe20000010071 */
[----:B------:R-:W-:Y:S01]  /*1960*/  PRMT R111, RZ, 0x5410, R112 ;  /* 0x00005410ff6f7816 */ /* 0x000fe20000000070 */
[----:B------:R-:W4:Y:S04]  /*1970*/  LDG.E.CONSTANT R116, [R6.64+0x1004] ;  /* 0x0010040a06747981 */ /* 0x000f28000c1e9900 */
[----:B------:R-:W-:Y:S01]  /*1980*/  FFMA.FTZ R114, R103, R111, R114 ;  /* 0x0000006f67727223 */ /* 0x000fe20000010072 */
[----:B------:R-:W5:Y:S04]  /*1990*/  LDG.E.CONSTANT R115, [R6.64+0x1204] ;  /* 0x0012040a06737981 */ /* 0x000f68000c1e9900 */
[----:B------:R-:W2:Y:S01]  /*19a0*/  LDG.E.CONSTANT R111, [R6.64+0xa04] ;  /* 0x000a040a066f7981 */ /* 0x000ea2000c1e9900 */
[----:B------:R-:W-:-:S05]  /*19b0*/  PRMT R112, RZ, 0x7610, R112 ;  /* 0x00007610ff707816 */ /* 0x000fca0000000070 */
[----:B------:R-:W-:Y:S01]  /*19c0*/  FFMA.FTZ R113, R104, R112, R113 ;  /* 0x0000007068717223 */ /* 0x000fe20000010071 */
[----:B------:R-:W-:Y:S02]  /*19d0*/  PRMT R112, RZ, 0x5410, R110 ;  /* 0x00005410ff707816 */ /* 0x000fe4000000006e */
[----:B------:R-:W-:-:S03]  /*19e0*/  PRMT R120, RZ, 0x5410, R9 ;  /* 0x00005410ff787816 */ /* 0x000fc60000000009 */
[----:B------:R-:W-:-:S04]  /*19f0*/  FMUL.FTZ R112, R49, R112 ;  /* 0x0000007031707220 */ /* 0x000fc80000410000 */
[----:B------:R-:W-:Y:S02]  /*1a00*/  FFMA.FTZ R120, R33, R120, R112 ;  /* 0x0000007821787223 */ /* 0x000fe40000010070 */
[----:B------:R-:W4:Y:S01]  /*1a10*/  LDG.E.CONSTANT R112, [R6.64+0x208] ;  /* 0x0002080a06707981 */ /* 0x000f22000c1e9900 */
[----:B------:R-:W-:Y:S01]  /*1a20*/  FADD.FTZ R114, R114, R113 ;  /* 0x0000007172727221 */ /* 0x000fe20000010000 */
[----:B------:R-:W-:Y:S02]  /*1a30*/  PRMT R119, RZ, 0x7610, R110 ;  /* 0x00007610ff777816 */ /* 0x000fe4000000006e */
[----:B------:R-:W5:Y:S01]  /*1a40*/  LDG.E.CONSTANT R113, [R6.64+0x8] ;  /* 0x0000080a06717981 */ /* 0x000f62000c1e9900 */
[----:B------:R-:W-:Y:S02]  /*1a50*/  PRMT R9, RZ, 0x7610, R9 ;  /* 0x00007610ff097816 */ /* 0x000fe40000000009 */
[----:B------:R-:W-:Y:S01]  /*1a60*/  FMUL.FTZ R119, R52, R119 ;  /* 0x0000007734777220 */ /* 0x000fe20000410000 */
[----:B------:R-:W5:Y:S03]  /*1a70*/  LDG.E.CONSTANT R110, [R6.64+0x408] ;  /* 0x0004080a066e7981 */ /* 0x000f66000c1e9900 */
[----:B------:R-:W-:Y:S01]  /*1a80*/  FFMA.FTZ R122, R32, R9, R119 ;  /* 0x00000009207a7223 */ /* 0x000fe20000010077 */
[----:B------:R-:W-:Y:S01]  /*1a90*/  PRMT R119, RZ, 0x5410, R8 ;  /* 0x00005410ff777816 */ /* 0x000fe20000000008 */
[----:B------:R-:W5:Y:S04]  /*1aa0*/  LDG.E.CONSTANT R9, [R6.64+0x608] ;  /* 0x0006080a06097981 */ /* 0x000f68000c1e9900 */
[----:B------:R-:W-:-:S02]  /*1ab0*/  FFMA.FTZ R120, R57, R119, R120 ;  /* 0x0000007739787223 */ /* 0x000fc40000010078 */
        /* <DEDUP_REMOVED lines=14> */
[----:B------:R-:W-:-:S03]  /*1ba0*/  PRMT R111, RZ, 0x7610, R111 ;  /* 0x00007610ff6f7816 */ /* 0x000fc6000000006f */
[----:B------:R-:W-:Y:S02]  /*1bb0*/  FFMA.FTZ R123, R81, R4, R120 ;  /* 0x00000004517b7223 */ /* 0x000fe40000010078 */
[----:B------:R-:W-:Y:S01]  /*1bc0*/  FFMA.FTZ R4, R84, R111, R121 ;  /* 0x0000006f54047223 */ /* 0x000fe20000010079 */
[----:B------:R-:W-:-:S05]  /*1bd0*/  PRMT R111, RZ, 0x5410, R118 ;  /* 0x00005410ff6f7816 */ /* 0x000fca0000000076 */
[----:B------:R-:W-:Y:S01]  /*1be0*/  FFMA.FTZ R120, R12, R111, R123 ;  /* 0x0000006f0c787223 */ /* 0x000fe2000001007b */
[----:B---3--:R-:W-:Y:S02]  /*1bf0*/  PRMT R111, RZ, 0x5410, R117 ;  /* 0x00005410ff6f7816 */ /* 0x008fe40000000075 */
[----:B------:R-:W-:-:S03]  /*1c00*/  PRMT R118, RZ, 0x7610, R118 ;  /* 0x00007610ff767816 */ /* 0x000fc60000000076 */
[----:B------:R-:W-:Y:S01]  /*1c10*/  FFMA.FTZ R120, R91, R111, R120 ;  /* 0x0000006f5b787223 */ /* 0x000fe20000010078 */
[----:B----4-:R-:W-:Y:S01]  /*1c20*/  PRMT R111, RZ, 0x5410, R116 ;  /* 0x00005410ff6f7816 */ /* 0x010fe20000000074 */
[----:B------:R-:W-:Y:S01]  /*1c30*/  FFMA.FTZ R4, R13, R118, R4 ;  /* 0x000000760d047223 */ /* 0x000fe20000010004 */
[----:B------:R-:W-:Y:S01]  /*1c40*/  PRMT R117, RZ, 0x7610, R117 ;  /* 0x00007610ff757816 */ /* 0x000fe20000000075 */
[----:B------:R0:W2:Y:S01]  /*1c50*/  LDG.E.CONSTANT R118, [R6.64+0x1008] ;  /* 0x0010080a06767981 */ /* 0x0000a2000c1e9900 */
[----:B------:R-:W-:Y:S01]  /*1c60*/  PRMT R116, RZ, 0x7610, R116 ;  /* 0x00007610ff747816 */ /* 0x000fe20000000074 */
[----:B------:R-:W-:Y:S01]  /*1c70*/  FFMA.FTZ R120, R95, R111, R120 ;  /* 0x0000006f5f787223 */ /* 0x000fe20000010078 */
[--C-:B-----5:R-:W-:Y:S01]  /*1c80*/  PRMT R111, RZ, 0x5410, R115.reuse ;  /* 0x00005410ff6f7816 */ /* 0x120fe20000000073 */
[----:B------:R-:W-:Y:S01]  /*1c90*/  FFMA.FTZ R4, R21, R117, R4 ;  /* 0x0000007515047223 */ /* 0x000fe20000010004 */
[----:B------:R-:W-:Y:S01]  /*1ca0*/  PRMT R115, RZ, 0x7610, R115 ;  /* 0x00007610ff737816 */ /* 0x000fe20000000073 */
[----:B------:R-:W0:Y:S02]  /*1cb0*/  LDG.E.CONSTANT R117, [R6.64+0xe08] ;  /* 0x000e080a06757981 */ /* 0x000e24000c1e9900 */
[----:B------:R-:W-:-:S02]  /*1cc0*/  FFMA.FTZ R4, R25, R116, R4 ;  /* 0x0000007419047223 */ /* 0x000fc40000010004 */
[----:B------:R-:W-:Y:S01]  /*1cd0*/  FFMA.FTZ R111, R105, R111, R120 ;  /* 0x0000006f696f7223 */ /* 0x000fe20000010078 */
[----:B------:R0:W3:Y:S01]  /*1ce0*/  LDG.E.CONSTANT R116, [R6.64+0xc] ;  /* 0x00000c0a06747981 */ /* 0x0000e2000c1e9900 */
[----:B------:R-:W-:Y:S02]  /*1cf0*/  FFMA.FTZ R4, R17, R115, R4 ;  /* 0x0000007311047223 */ /* 0x000fe40000010004 */
[----:B------:R-:W-:Y:S01]  /*1d00*/  FADD.FTZ R111, R111, R114 ;  /* 0x000000726f6f7221 */ /* 0x000fe20000010000 */
[--C-:B------:R-:W-:Y:S01]  /*1d10*/  PRMT R114, RZ, 0x5410, R112.reuse ;  /* 0x00005410ff727816 */ /* 0x100fe20000000070 */
[----:B------:R0:W4:Y:S02]  /*1d20*/  LDG.E.CONSTANT R120, [R6.64+0x1208] ;  /* 0x0012080a06787981 */ /* 0x000124000c1e9900 */
[----:B------:R-:W-:Y:S01]  /*1d30*/  FADD.FTZ R4, R4, R111 ;  /* 0x0000006f04047221 */ /* 0x000fe20000010000 */
[----:B------:R-:W-:Y:S01]  /*1d40*/  PRMT R111, RZ, 0x7610, R112 ;  /* 0x00007610ff6f7816 */ /* 0x000fe20000000070 */
[----:B------:R-:W-:Y:S01]  /*1d50*/  FMUL.FTZ R114, R51, R114 ;  /* 0x0000007233727220 */ /* 0x000fe20000410000 */
[----:B------:R-:W-:-:S02]  /*1d60*/  PRMT R112, RZ, 0x5410, R113 ;  /* 0x00005410ff707816 */ /* 0x000fc40000000071 */
[----:B------:R-:W-:Y:S01]  /*1d70*/  PRMT R113, RZ, 0x7610, R113 ;  /* 0x00007610ff717816 */ /* 0x000fe20000000071 */
[----:B------:R-:W-:Y:S02]  /*1d80*/  FMUL.FTZ R115, R54, R111 ;  /* 0x0000006f36737220 */ /* 0x000fe40000410000 */
[----:B------:R-:W-:Y:S01]  /*1d90*/  FFMA.FTZ R111, R31, R112, R114 ;  /* 0x000000701f6f7223 */ /* 0x000fe20000010072 */
[--C-:B------:R-:W-:Y:S01]  /*1da0*/  PRMT R112, RZ, 0x5410, R110.reuse ;  /* 0x00005410ff707816 */ /* 0x100fe2000000006e */
[----:B------:R-:W-:Y:S01]  /*1db0*/  FFMA.FTZ R113, R30, R113, R115 ;  /* 0x000000711e717223 */ /* 0x000fe20000010073 */
[----:B------:R-:W-:Y:S01]  /*1dc0*/  PRMT R110, RZ, 0x7610, R110 ;  /* 0x00007610ff6e7816 */ /* 0x000fe2000000006e */
[----:B------:R0:W5:Y:S04]  /*1dd0*/  LDG.E.CONSTANT R114, [R6.64+0x40c] ;  /* 0x00040c0a06727981 */ /* 0x000168000c1e9900 */
[----:B------:R-:W-:Y:S01]  /*1de0*/  FFMA.FTZ R113, R62, R110, R113 ;  /* 0x0000006e3e717223 */ /* 0x000fe20000010071 */
[----:B------:R-:W-:Y:S01]  /*1df0*/  PRMT R110, RZ, 0x5410, R9 ;  /* 0x00005410ff6e7816 */ /* 0x000fe20000000009 */
[----:B------:R-:W-:Y:S01]  /*1e00*/  FFMA.FTZ R112, R60, R112, R111 ;  /* 0x000000703c707223 */ /* 0x000fe2000001006f */
[----:B------:R-:W-:Y:S01]  /*1e10*/  PRMT R9, RZ, 0x7610, R9 ;  /* 0x00007610ff097816 */ /* 0x000fe20000000009 */
[----:B------:R0:W3:Y:S01]  /*1e20*/  LDG.E.CONSTANT R115, [R6.64+0x120c] ;  /* 0x00120c0a06737981 */ /* 0x0000e2000c1e9900 */
[----:B------:R-:W-:-:S02]  /*1e30*/  PRMT R111, RZ, 0x5410, R119 ;  /* 0x00005410ff6f7816 */ /* 0x000fc40000000077 */
[----:B------:R-:W-:Y:S01]  /*1e40*/  PRMT R119, RZ, 0x7610, R119 ;  /* 0x00007610ff777816 */ /* 0x000fe20000000077 */
[----:B------:R-:W-:Y:S02]  /*1e50*/  FFMA.FTZ R9, R70, R9, R113 ;  /* 0x0000000946097223 */ /* 0x000fe40000010071 */
[----:B------:R-:W-:Y:S01]  /*1e60*/  FFMA.FTZ R110, R67, R110, R112 ;  /* 0x0000006e436e7223 */ /* 0x000fe20000010070 */
[----:B------:R0:W3:Y:S01]  /*1e70*/  LDG.E.CONSTANT R113, [R6.64+0x60c] ;  /* 0x00060c0a06717981 */ /* 0x0000e2000c1e9900 */
[----:B------:R-:W-:-:S03]  /*1e80*/  FFMA.FTZ R112, R78, R119, R9 ;  /* 0x000000774e707223 */ /* 0x000fc60000010009 */
[----:B------:R0:W3:Y:S01]  /*1e90*/  LDG.E.CONSTANT R119, [R6.64+0x20c] ;  /* 0x00020c0a06777981 */ /* 0x0000e2000c1e9900 */
[--C-:B------:R-:W-:Y:S02]  /*1ea0*/  PRMT R9, RZ, 0x5410, R8.reuse ;  /* 0x00005410ff097816 */ /* 0x100fe40000000008 */
[----:B------:R-:W-:-:S05]  /*1eb0*/  PRMT R8, RZ, 0x7610, R8 ;  /* 0x00007610ff087816 */ /* 0x000fca0000000008 */
[----:B------:R-:W-:Y:S02]  /*1ec0*/  FFMA.FTZ R121, R85, R8, R112 ;  /* 0x0000000855797223 */ /* 0x000fe40000010070 */
[----:B------:R0:W3:Y:S01]  /*1ed0*/  LDG.E.CONSTANT R112, [R6.64+0x80c] ;  /* 0x00080c0a06707981 */ /* 0x0000e2000c1e9900 */
[----:B------:R-:W-:-:S03]  /*1ee0*/  FFMA.FTZ R110, R75, R111, R110 ;  /* 0x0000006f4b6e7223 */ /* 0x000fc6000001006e */
[----:B------:R0:W3:Y:S01]  /*1ef0*/  LDG.E.CONSTANT R111, [R6.64+0xa0c] ;  /* 0x000a0c0a066f7981 */ /* 0x0000e2000c1e9900 */
[----:B------:R-:W-:Y:S01]  /*1f00*/  FFMA.FTZ R9, R83, R9, R110 ;  /* 0x0000000953097223 */ /* 0x000fe2000001006e */
[----:B------:R-:W-:Y:S02]  /*1f10*/  PRMT R8, RZ, 0x5410, R5 ;  /* 0x00005410ff087816 */ /* 0x000fe40000000005 */
[----:B------:R0:W3:Y:S03]  /*1f20*/  LDG.E.CONSTANT R110, [R6.64+0xc0c] ;  /* 0x000c0c0a066e7981 */ /* 0x0000e6000c1e9900 */
[----:B------:R-:W-:Y:S02]  /*1f30*/  FFMA.FTZ R123, R88, R8, R9 ;  /* 0x00000008587b7223 */ /* 0x000fe40000010009 */
[----:B------:R0:W3:Y:S04]  /*1f40*/  LDG.E.CONSTANT R9, [R6.64+0xe0c] ;  /* 0x000e0c0a06097981 */ /* 0x0000e8000c1e9900 */
[----:B------:R0:W3:Y:S01]  /*1f50*/  LDG.E.CONSTANT R8, [R6.64+0x100c] ;  /* 0x00100c0a06087981 */ /* 0x0000e2000c1e9900 */
[----:B------:R-:W-:-:S05]  /*1f60*/  PRMT R5, RZ, 0x7610, R5 ;  /* 0x00007610ff057816 */ /* 0x000fca0000000005 */
[----:B------:R-:W-:Y:S01]  /*1f70*/  FFMA.FTZ R5, R14, R5, R121 ;  /* 0x000000050e057223 */ /* 0x000fe20000010079 */
[----:B------:R-:W-:Y:S02]  /*1f80*/  FSETP.NEU.FTZ.AND P0, PT, R48, RZ, PT ;  /* 0x000000ff3000720b */ /* 0x000fe40003f1d000 */
[--C-:B0-----:R-:W-:Y:S02]  /*1f90*/  PRMT R6, RZ, 0x5410, R117.reuse ;  /* 0x00005410ff067816 */ /* 0x101fe40000000075 */
[----:B------:R-:W-:-:S03]  /*1fa0*/  PRMT R117, RZ, 0x7610, R117 ;  /* 0x00007610ff757816 */ /* 0x000fc60000000075 */
[----:B------:R-:W-:Y:S01]  /*1fb0*/  FFMA.FTZ R123, R92, R6, R123 ;  /* 0x000000065c7b7223 */ /* 0x000fe2000001007b */
[--C-:B--2---:R-:W-:Y:S01]  /*1fc0*/  PRMT R6, RZ, 0x5410, R118.reuse ;  /* 0x00005410ff067816 */ /* 0x104fe20000000076 */
[----:B------:R-:W-:Y:S01]  /*1fd0*/  FFMA.FTZ R5, R22, R117, R5 ;  /* 0x0000007516057223 */ /* 0x000fe20000010005 */
[----:B------:R-:W-:-:S03]  /*1fe0*/  PRMT R118, RZ, 0x7610, R118 ;  /* 0x00007610ff767816 */ /* 0x000fc60000000076 */
[----:B------:R-:W-:Y:S01]  /*1ff0*/  FFMA.FTZ R123, R96, R6, R123 ;  /* 0x00000006607b7223 */ /* 0x000fe2000001007b */
[--C-:B----4-:R-:W-:Y:S01]  /*2000*/  PRMT R6, RZ, 0x5410, R120.reuse ;  /* 0x00005410ff067816 */ /* 0x110fe20000000078 */
[----:B------:R-:W-:Y:S01]  /*2010*/  FFMA.FTZ R5, R26, R118, R5 ;  /* 0x000000761a057223 */ /* 0x000fe20000010005 */
[----:B------:R-:W-:-:S03]  /*2020*/  PRMT R120, RZ, 0x7610, R120 ;  /* 0x00007610ff787816 */ /* 0x000fc60000000078 */
[----:B------:R-:W-:Y:S02]  /*2030*/  FFMA.FTZ R123, R106, R6, R123 ;  /* 0x000000066a7b7223 */ /* 0x000fe4000001007b */
[----:B------:R-:W-:Y:S02]  /*2040*/  FFMA.FTZ R5, R18, R120, R5 ;  /* 0x0000007812057223 */ /* 0x000fe40000010005 */
[----:B------:R-:W-:-:S04]  /*2050*/  FADD.FTZ R4, R123, R4 ;  /* 0x000000047b047221 */ /* 0x000fc80000010000 */
[----:B------:R-:W-:Y:S01]  /*2060*/  FADD.FTZ R4, R5, R4 ;  /* 0x0000000405047221 */ /* 0x000fe20000010000 */
[----:B-----5:R-:W-:Y:S02]  /*2070*/  PRMT R7, RZ, 0x5410, R114 ;  /* 0x00005410ff077816 */ /* 0x020fe40000000072 */
[----:B---3--:R-:W-:-:S05]  /*2080*/  PRMT R6, RZ, 0x5410, R119 ;  /* 0x00005410ff067816 */ /* 0x008fca0000000077 */
[----:B------:R-:W-:Y:S01]  /*2090*/  FMUL.FTZ R5, R53, R6 ;  /* 0x0000000635057220 */ /* 0x000fe20000410000 */
[----:B------:R-:W-:-:S05]  /*20a0*/  PRMT R6, RZ, 0x5410, R116 ;  /* 0x00005410ff067816 */ /* 0x000fca0000000074 */
[----:B------:R-:W-:Y:S01]  /*20b0*/  FFMA.FTZ R6, R29, R6, R5 ;  /* 0x000000061d067223 */ /* 0x000fe20000010005 */
[----:B------:R-:W-:-:S03]  /*20c0*/  PRMT R119, RZ, 0x7610, R119 ;  /* 0x00007610ff777816 */ /* 0x000fc60000000077 */
[----:B------:R-:W-:Y:S01]  /*20d0*/  FFMA.FTZ R6, R61, R7, R6 ;  /* 0x000000073d067223 */ /* 0x000fe20000010006 */
[----:B------:R-:W-:Y:S01]  /*20e0*/  PRMT R7, RZ, 0x5410, R113 ;  /* 0x00005410ff077816 */ /* 0x000fe20000000071 */
[----:B------:R-:W-:Y:S01]  /*20f0*/  FMUL.FTZ R119, R56, R119 ;  /* 0x0000007738777220 */ /* 0x000fe20000410000 */
        /* <DEDUP_REMOVED lines=15> */
[----:B------:R-:W-:Y:S02]  /*21f0*/  IMAD.IADD R113, R100, 0x1, R108 ;  /* 0x0000000164717824 */ /* 0x000fe400078e026c */
[----:B------:R-:W-:Y:S01]  /*2200*/  FFMA.FTZ R6, R89, R7, R6 ;  /* 0x0000000759067223 */ /* 0x000fe20000010006 */
[----:B------:R-:W-:Y:S01]  /*2210*/  PRMT R7, RZ, 0x5410, R9 ;  /* 0x00005410ff077816 */ /* 0x000fe20000000009 */
        /* <DEDUP_REMOVED lines=26> */
.L_x_14077:
[----:B------:R-:W-:-:S05]  /*23c0*/  IMAD.MOV.U32 R4, RZ, RZ, -0x800001 ;  /* 0xff7fffffff047424 */ /* 0x000fca00078e00ff */
[----:B------:R0:W-:Y:S02]  /*23d0*/  STS [R109], R4 ;  /* 0x000000046d007388 */ /* 0x0001e40000000800 */
.L_x_14078:
[----:B------:R-:W-:Y:S05]  /*23e0*/  BSYNC B1 ;  /* 0x0000000000017941 */ /* 0x000fea0003800000 */
.L_x_14076:
[----:B------:R-:W-:-:S04]  /*23f0*/  IADD3 R101, R101, 0x4, RZ ;  /* 0x0000000465657810 */ /* 0x000fc80007ffe0ff */
[----:B------:R-:W-:-:S13]  /*2400*/  ISETP.GE.AND P0, PT, R101, R41, PT ;  /* 0x000000296500720c */ /* 0x000fda0003f06270 */
[----:B------:R-:W-:Y:S01]  /*2410*/  @P0 CALL.REL.NOINC `(.L_x_14075) ;  /* 0x0000001000000944 */ /* 0x000fe20003c00000 */
[----:B------:R-:W-:Y:S05]  /*2420*/  BRA `(.L_x_14079) ;  /* 0xffffee4000007947 */ /* 0x000fea000383ffff */
.L_x_14075:
[----:B------:R-:W-:Y:S05]  /*2430*/  BSYNC B0 ;  /* 0x0000000000007941 */ /* 0x000fea0003800000 */
.L_x_14074:
        /* <DEDUP_REMOVED lines=15> */
[----:B------:R0:W-:Y:S01]  /*2530*/  @!P0 STS [R44.X4+0xa0], R5 ;  /* 0x0000a0052c008388 */ /* 0x0001e20000004800 */
[----:B------:R-:W-:-:S03]  /*2540*/  SHF.R.S32.HI R7, RZ, 0x1f, R6 ;  /* 0x0000001fff077819 */ /* 0x000fc60000011406 */
[----:B------:R-:W-:Y:S01]  /*2550*/  BAR.SYNC.DEFER_BLOCKING 0x0 ;  /* 0x0000000000007b1d */ /* 0x000fe20000010000 */
[----:B------:R-:W-:-:S04]  /*2560*/  LEA.HI R6, R7, R6, RZ, 0x5 ;  /* 0x0000000607067211 */ /* 0x000fc800078f28ff */
[----:B------:R-:W-:Y:S01]  /*2570*/  LOP3.LUT R6, R6, 0xffffffe0, RZ, 0xc0, !PT ;  /* 0xffffffe006067812 */ /* 0x000fe200078ec0ff */
[----:B0-----:R-:W-:Y:S01]  /*2580*/  IMAD.MOV.U32 R5, RZ, RZ, RZ ;  /* 0x000000ffff057224 */ /* 0x001fe200078e00ff */
[----:B------:R-:W0:Y:S04]  /*2590*/  @!P1 LDS R4, [R43.X4+0xa0] ;  /* 0x0000a0002b049984 */ /* 0x000e280000004800 */
[----:B0-----:R-:W0:Y:S02]  /*25a0*/  SHFL.BFLY PT, R3, R4, 0x2, 0x1f ;  /* 0x0c401f0004037f89 */ /* 0x001e2400000e0000 */
[----:B0-----:R-:W-:-:S05]  /*25b0*/  FMNMX.FTZ R2, R3, R4, !PT ;  /* 0x0000000403027209 */ /* 0x001fca0007810000 */
[----:B------:R-:W0:Y:S02]  /*25c0*/  SHFL.BFLY PT, R3, R2, 0x1, 0x1f ;  /* 0x0c201f0002037f89 */ /* 0x000e2400000e0000 */
[----:B0-----:R-:W-:Y:S02]  /*25d0*/  FMNMX.FTZ R0, R2, R3, !PT ;  /* 0x0000000302007209 */ /* 0x001fe40007810000 */
[----:B------:R-:W-:-:S04]  /*25e0*/  IMNMX R3, R47, R6, PT ;  /* 0x000000062f037217 */ /* 0x000fc80003800200 */
[----:B------:R-:W-:Y:S01]  /*25f0*/  ISETP.GE.AND P1, PT, R46, R3, PT ;  /* 0x000000032e00720c */ /* 0x000fe20003f26270 */
[----:B------:R-:W0:-:S12]  /*2600*/  SHFL.IDX PT, R0, R0, RZ, 0x1f ;  /* 0x00001fff00007589 */ /* 0x000e1800000e0000 */
        /* <DEDUP_REMOVED lines=13> */
.L_x_14084:
        /* <DEDUP_REMOVED lines=11> */
.L_x_14083:
[----:B------:R-:W-:Y:S05]  /*2790*/  BSYNC B1 ;  /* 0x0000000000017941 */ /* 0x000fea0003800000 */
.L_x_14082:
        /* <DEDUP_REMOVED lines=10> */
.L_x_14087:
        /* <DEDUP_REMOVED lines=100> */
.L_x_14086:
[----:B------:R-:W-:Y:S05]  /*2e80*/  BSYNC B1 ;  /* 0x0000000000017941 */ /* 0x000fea0003800000 */
.L_x_14085:
        /* <DEDUP_REMOVED lines=55> */
.L_x_14089:
[----:B------:R-:W-:Y:S05]  /*3200*/  BSYNC B1 ;  /* 0x0000000000017941 */ /* 0x000fea0003800000 */
.L_x_14088:
        /* <DEDUP_REMOVED lines=26> */
.L_x_14081:
[----:B------:R-:W-:Y:S05]  /*33b0*/  BSYNC B0 ;  /* 0x0000000000007941 */ /* 0x000fea0003800000 */
.L_x_14080:
        /* <DEDUP_REMOVED lines=37> */
.L_x_14094:
        /* <DEDUP_REMOVED lines=8> */
.L_x_14093:
[----:B01----:R-:W-:Y:S05]  /*3690*/  BSYNC B1 ;  /* 0x0000000000017941 */ /* 0x003fea0003800000 */
.L_x_14092:
        /* <DEDUP_REMOVED lines=10> */
.L_x_14097:
        /* <DEDUP_REMOVED lines=24> */
[----:B------:R5:W-:Y:S01]  /*38c0*/  STS [R0+-0x400], R5 ;  /* 0xfffc000500007388 */ /* 0x000be20000000800 */
[----:B------:R-:W-:-:S03]  /*38d0*/  FMUL.FTZ R17, R29, R17 ;  /* 0x000000111d117220 */ /* 0x000fc60000410000 */
[----:B------:R0:W-:Y:S04]  /*38e0*/  STS [R0+-0x200], R7 ;  /* 0xfffe000700007388 */ /* 0x0001e80000000800 */
        /* <DEDUP_REMOVED lines=25> */
.L_x_14096:
[----:B------:R-:W-:Y:S05]  /*3a80*/  BSYNC B1 ;  /* 0x0000000000017941 */ /* 0x000fea0003800000 */
.L_x_14095:
        /* <DEDUP_REMOVED lines=31> */
.L_x_14099:
[----:B------:R-:W-:Y:S05]  /*3c80*/  BSYNC B1 ;  /* 0x0000000000017941 */ /* 0x000fea0003800000 */
.L_x_14098:
        /* <DEDUP_REMOVED lines=14> */
.L_x_14091:
[----:B------:R-:W-:Y:S05]  /*3d70*/  BSYNC B0 ;  /* 0x0000000000007941 */ /* 0x000fea0003800000 */
.L_x_14090:
        /* <DEDUP_REMOVED lines=9> */
[----:B------:R-:W-:Y:S05]  /*3e10*/  BRA `(.L_x_14102) ;  /* 0x00002d1000007947 */ /* 0x000fea0003800000 */
.L_x_14101:
[----:B------:R-:W1:Y:S01]  /*3e20*/  I2F.RP R2, R16 ;  /* 0x0000001000027306 */ /* 0x000e620000209400 */
        /* <DEDUP_REMOVED lines=15> */
[----:B-1----:R-:W0:Y:S01]  /*3f20*/  MUFU.RCP R2, R2 ;  /* 0x0000000200027308 */ /* 0x002e220000001000 */
[----:B------:R-:W-:Y:S01]  /*3f30*/  LEA.HI.X R17, R17, c[0x0][0x18c], R38, 0x2, P0 ;  /* 0x0000630011117a11 */ /* 0x000fe200000f1426 */
[C---:B------:R-:W-:Y:S01]  /*3f40*/  IMAD R35, R44.reuse, 0x4, R6 ;  /* 0x000000042c237824 */ /* 0x040fe200078e0206 */
[----:B------:R-:W-:Y:S01]  /*3f50*/  IADD3 R88, -R44, -0x1, R41 ;  /* 0xffffffff2c587810 */ /* 0x000fe20007ffe129 */
[----:B------:R-:W-:Y:S01]  /*3f60*/  IMAD R33, R6, 0x8, R33 ;  /* 0x0000000806217824 */ /* 0x000fe200078e0221 */
        /* <DEDUP_REMOVED lines=22> */
.L_x_14125:
        /* <DEDUP_REMOVED lines=45> */
[----:B------:R-:W2:Y:S01]  /*43a0*/  LDG.E.CONSTANT R5, [R4.64] ;  /* 0x0000000a04057981 */ /* 0x000ea2000c1e9900 */
[----:B------:R-:W-:Y:S01]  /*43b0*/  BSSY B2, `(.L_x_14105) ;  /* 0x0000077000027945 */ /* 0x000fe20003800000 */
[----:B--2---:R-:W-:-:S05]  /*43c0*/  SHF.R.S32.HI R6, RZ, 0x1f, R5 ;  /* 0x0000001fff067819 */ /* 0x004fca0000011405 */
[----:B------:R-:W-:Y:S02]  /*43d0*/  IMAD R8, R6, c[0x0][0x1ac], RZ ;  /* 0x00006b0006087a24 */ /* 0x000fe400078e02ff */
[----:B------:R-:W-:-:S04]  /*43e0*/  IMAD.WIDE.U32 R6, R5, c[0x0][0x1ac], R2 ;  /* 0x00006b0005067a25 */ /* 0x000fc800078e0002 */
[----:B------:R-:W-:Y:S01]  /*43f0*/  IMAD R11, R5, R32, R8 ;  /* 0x00000020050b7224 */ /* 0x000fe200078e0208 */
[-C--:B------:R-:W-:Y:S02]  /*4400*/  IADD3 R9, P2, R37, R6.reuse, RZ ;  /* 0x0000000625097210 */ /* 0x080fe40007f5e0ff */
        /* <DEDUP_REMOVED lines=9> */
[----:B------:R-:W-:Y:S01]  /*44a0*/  LEA.HI.X.SX32 R7, R33, R52, 0x1, P0 ;  /* 0x0000003421077211 */ /* 0x000fe200000f0eff */
[----:B------:R0:W5:Y:S01]  /*44b0*/  LDG.E.CONSTANT R53, [R66.64+0x4] ;  /* 0x0000040a42357981 */ /* 0x000162000c1e9900 */
[-C--:B------:R-:W-:Y:S02]  /*44c0*/  IADD3 R4, P3, R45, R6.reuse, RZ ;  /* 0x000000062d047210 */ /* 0x080fe40007f7e0ff */
[----:B------:R-:W-:-:S02]  /*44d0*/  IADD3 R11, P2, R42, R6, RZ ;  /* 0x000000062a0b7210 */ /* 0x000fc40007f5e0ff */
[----:B------:R-:W-:Y:S02]  /*44e0*/  LEA.HI.X R71, R8, c[0x0][0x17c], R5, 0x1, P5 ;  /* 0x00005f0008477a11 */ /* 0x000fe400028f0c05 */
[----:B------:R-:W-:Y:S02]  /*44f0*/  LEA.HI.X R13, R10, c[0x0][0x17c], R7, 0x1, P1 ;  /* 0x00005f000a0d7a11 */ /* 0x000fe400008f0c07 */
[----:B------:R-:W-:Y:S01]  /*4500*/  LEA R8, P5, R4, c[0x0][0x178], 0x1 ;  /* 0x00005e0004087a11 */ /* 0x000fe200078a08ff */
[----:B------:R1:W5:Y:S01]  /*4510*/  LDG.E.CONSTANT R57, [R70.64] ;  /* 0x0000000a46397981 */ /* 0x000362000c1e9900 */
[----:B------:R-:W-:Y:S02]  /*4520*/  LEA.HI.X.SX32 R9, R45, R52, 0x1, P3 ;  /* 0x000000342d097211 */ /* 0x000fe400018f0eff */
[-C--:B------:R-:W-:Y:S01]  /*4530*/  IADD3 R7, P1, R48, R6.reuse, RZ ;  /* 0x0000000630077210 */ /* 0x080fe20007f3e0ff */
[----:B------:R1:W5:Y:S01]  /*4540*/  LDG.E.CONSTANT R55, [R70.64+0x8] ;  /* 0x0000080a46377981 */ /* 0x000362000c1e9900 */
[----:B------:R-:W-:-:S02]  /*4550*/  IADD3 R5, P0, R49, R6, RZ ;  /* 0x0000000631057210 */ /* 0x000fc40007f1e0ff */
[----:B------:R-:W-:Y:S01]  /*4560*/  LEA.HI.X.SX32 R14, R42, R52, 0x1, P2 ;  /* 0x000000342a0e7211 */ /* 0x000fe200010f0eff */
[----:B------:R1:W5:Y:S01]  /*4570*/  LDG.E.CONSTANT R59, [R70.64+0xc] ;  /* 0x00000c0a463b7981 */ /* 0x000362000c1e9900 */
[-C--:B------:R-:W-:Y:S02]  /*4580*/  IADD3 R15, P3, R50, R6.reuse, RZ ;  /* 0x00000006320f7210 */ /* 0x080fe40007f7e0ff */
[----:B------:R-:W-:Y:S01]  /*4590*/  LEA R10, P4, R11, c[0x0][0x178], 0x1 ;  /* 0x00005e000b0a7a11 */ /* 0x000fe200078808ff */
        /* <DEDUP_REMOVED lines=10> */
[-C--:B------:R-:W-:Y:S02]  /*4640*/  LEA.HI.X.SX32 R54, R50, R52.reuse, 0x1, P3 ;  /* 0x0000003432367211 */ /* 0x080fe400018f0eff */
[----:B------:R-:W-:Y:S01]  /*4650*/  LEA.HI.X R11, R11, c[0x0][0x17c], R14, 0x1, P4 ;  /* 0x00005f000b0b7a11 */ /* 0x000fe200020f0c0e */
[----:B------:R2:W5:Y:S01]  /*4660*/  LDG.E.CONSTANT R85, [R12.64+0x208] ;  /* 0x0002080a0c557981 */ /* 0x000562000c1e9900 */
[----:B------:R-:W-:-:S02]  /*4670*/  LEA.HI.X.SX32 R52, R51, R52, 0x1, P2 ;  /* 0x0000003433347211 */ /* 0x000fc400010f0eff */
[----:B------:R-:W-:Y:S01]  /*4680*/  LEA R14, P4, R15, c[0x0][0x178], 0x1 ;  /* 0x00005e000f0e7a11 */ /* 0x000fe200078808ff */
[----:B------:R3:W5:Y:S01]  /*4690*/  LDG.E.CONSTANT R60, [R10.64] ;  /* 0x0000000a0a3c7981 */ /* 0x000762000c1e9900 */
[----:B------:R-:W-:Y:S02]  /*46a0*/  LEA R18, P1, R19, c[0x0][0x178], 0x1 ;  /* 0x00005e0013127a11 */ /* 0x000fe400078208ff */
[----:B------:R-:W-:Y:S01]  /*46b0*/  LEA.HI.X R7, R7, c[0x0][0x17c], R58, 0x1, P6 ;  /* 0x00005f0007077a11 */ /* 0x000fe200030f0c3a */
[----:B------:R3:W5:Y:S01]  /*46c0*/  LDG.E.CONSTANT R61, [R10.64+0x4] ;  /* 0x0000040a0a3d7981 */ /* 0x000762000c1e9900 */
[----:B------:R-:W-:Y:S02]  /*46d0*/  LEA.HI.X R5, R5, c[0x0][0x17c], R56, 0x1, P5 ;  /* 0x00005f0005057a11 */ /* 0x000fe400028f0c38 */
        /* <DEDUP_REMOVED lines=8> */
[----:B0-----:R3:W5:Y:S04]  /*4760*/  LDG.E.CONSTANT R66, [R8.64+0x8] ;  /* 0x0000080a08427981 */ /* 0x001768000c1e9900 */
        /* <DEDUP_REMOVED lines=9> */
[----:B---3--:R-:W1:Y:S01]  /*4800*/  LDS.128 R8, [R35] ;  /* 0x0000000023087984 */ /* 0x008e620000000c00 */
[----:B------:R-:W-:-:S03]  /*4810*/  ISETP.NE.AND P0, PT, R88, RZ, PT ;  /* 0x000000ff5800720c */ /* 0x000fc60003f05270 */
[----:B------:R3:W5:Y:S04]  /*4820*/  LDG.E.CONSTANT R76, [R14.64] ;  /* 0x0000000a0e4c7981 */ /* 0x000768000c1e9900 */
[----:B0-----:R-:W0:Y:S04]  /*4830*/  LDS.128 R4, [R35+-0x10] ;  /* 0xfffff00023047984 */ /* 0x001e280000000c00 */
[----:B------:R3:W5:Y:S04]  /*4840*/  LDG.E.CONSTANT R77, [R14.64+0x4] ;  /* 0x0000040a0e4d7981 */ /* 0x000768000c1e9900 */
[----:B------:R3:W5:Y:S04]  /*4850*/  LDG.E.CONSTANT R78, [R14.64+0x8] ;  /* 0x0000080a0e4e7981 */ /* 0x000768000c1e9900 */
[----:B------:R3:W5:Y:S04]  /*4860*/  LDG.E.CONSTANT R82, [R14.64+0xc] ;  /* 0x00000c0a0e527981 */ /* 0x000768000c1e9900 */
[----:B------:R1:W5:Y:S04]  /*4870*/  LDG.E.CONSTANT R81, [R18.64] ;  /* 0x0000000a12517981 */ /* 0x000368000c1e9900 */
[----:B------:R1:W5:Y:S04]  /*4880*/  LDG.E.CONSTANT R80, [R18.64+0x4] ;  /* 0x0000040a12507981 */ /* 0x000368000c1e9900 */
[----:B------:R1:W5:Y:S04]  /*4890*/  LDG.E.CONSTANT R79, [R18.64+0x8] ;  /* 0x0000080a124f7981 */ /* 0x000368000c1e9900 */
[----:B------:R1:W5:Y:S04]  /*48a0*/  LDG.E.CONSTANT R83, [R18.64+0xc] ;  /* 0x00000c0a12537981 */ /* 0x000368000c1e9900 */
[----:B------:R2:W5:Y:S04]  /*48b0*/  LDG.E.CONSTANT R84, [R12.64+0x20c] ;  /* 0x00020c0a0c547981 */ /* 0x000568000c1e9900 */
[----:B---3--:R2:W5:Y:S01]  /*48c0*/  LDG.E.CONSTANT R14, [R12.64] ;  /* 0x0000000a0c0e7981 */ /* 0x008562000c1e9900 */
[----:B-1----:R-:W-:-:S03]  /*48d0*/  F2FP.BF16.PACK_AB R18, R9, R8 ;  /* 0x000000080912723e */ /* 0x002fc600000010ff */
[----:B------:R2:W5:Y:S01]  /*48e0*/  LDG.E.CONSTANT R15, [R12.64+0x4] ;  /* 0x0000040a0c0f7981 */ /* 0x000562000c1e9900 */
[----:B0-----:R-:W-:-:S03]  /*48f0*/  F2FP.BF16.PACK_AB R5, R5, R4 ;  /* 0x000000040505723e */ /* 0x001fc600000010ff */
[----:B------:R2:W5:Y:S04]  /*4900*/  LDG.E.CONSTANT R90, [R12.64+0x8] ;  /* 0x0000080a0c5a7981 */ /* 0x000568000c1e9900 */
[----:B------:R2:W5:Y:S02]  /*4910*/  LDG.E.CONSTANT R89, [R12.64+0xc] ;  /* 0x00000c0a0c597981 */ /* 0x000564000c1e9900 */
[----:B--2---:R-:W-:Y:S01]  /*4920*/  F2FP.BF16.PACK_AB R13, R7, R6 ;  /* 0x00000006070d723e */ /* 0x004fe200000010ff */
[----:B------:R-:W-:Y:S05]  /*4930*/  @P0 BRA `(.L_x_14106) ;  /* 0x000001e000000947 */ /* 0x000fea0003800000 */
[C---:B------:R-:W-:Y:S02]  /*4940*/  IADD3 R4, R38.reuse, 0x2, RZ ;  /* 0x0000000226047810 */ /* 0x040fe40007ffe0ff */
[C---:B------:R-:W-:Y:S02]  /*4950*/  IADD3 R8, R38.reuse, 0x5, RZ ;  /* 0x0000000526087810 */ /* 0x040fe40007ffe0ff */
[----:B------:R-:W-:-:S02]  /*4960*/  ISETP.GE.AND P5, PT, R38, R47, PT ;  /* 0x0000002f2600720c */ /* 0x000fc40003fa6270 */
[----:B------:R-:W-:Y:S02]  /*4970*/  IADD3 R6, R38, 0x3, RZ ;  /* 0x0000000326067810 */ /* 0x000fe40007ffe0ff */
[-C--:B------:R-:W-:Y:S02]  /*4980*/  ISETP.GE.AND P1, PT, R4, R47.reuse, PT ;  /* 0x0000002f0400720c */ /* 0x080fe40003f26270 */
[-C--:B------:R-:W-:Y:S02]  /*4990*/  ISETP.GE.AND P3, PT, R8, R47.reuse, PT ;  /* 0x0000002f0800720c */ /* 0x080fe40003f66270 */
[----:B------:R-:W-:Y:S02]  /*49a0*/  IADD3 R8, R38, 0x7, RZ ;  /* 0x0000000726087810 */ /* 0x000fe40007ffe0ff */
[----:B------:R-:W-:Y:S02]  /*49b0*/  ISETP.GE.AND P6, PT, R6, R47, PT ;  /* 0x0000002f0600720c */ /* 0x000fe40003fc6270 */
[----:B-----5:R-:W-:-:S02]  /*49c0*/  PRMT R6, R15, 0x7632, R6 ;  /* 0x000076320f067816 */ /* 0x020fc40000000006 */
[----:B------:R-:W-:Y:S02]  /*49d0*/  IADD3 R4, R38, 0x4, RZ ;  /* 0x0000000426047810 */ /* 0x000fe40007ffe0ff */
[----:B------:R-:W-:Y:S02]  /*49e0*/  SEL R15, R15, RZ, !P1 ;  /* 0x000000ff0f0f7207 */ /* 0x000fe40004800000 */
[-C--:B------:R-:W-:Y:S02]  /*49f0*/  ISETP.GE.AND P1, PT, R8, R47.reuse, PT ;  /* 0x0000002f0800720c */ /* 0x080fe40003f26270 */
[----:B------:R-:W-:Y:S02]  /*4a00*/  IADD3 R12, R38, 0x6, RZ ;  /* 0x00000006260c7810 */ /* 0x000fe40007ffe0ff */
[----:B------:R-:W-:Y:S02]  /*4a10*/  ISETP.GE.AND P4, PT, R4, R47, PT ;  /* 0x0000002f0400720c */ /* 0x000fe40003f86270 */
        /* <DEDUP_REMOVED lines=16> */
.L_x_14106:
[----:B------:R-:W-:Y:S05]  /*4b20*/  BSYNC B2 ;  /* 0x0000000000027941 */ /* 0x000fea0003800000 */
.L_x_14105:
[----:B------:R-:W-:Y:S01]  /*4b30*/  IMAD.MOV.U32 R4, RZ, RZ, R13 ;  /* 0x000000ffff047224 */ /* 0x000fe200078e000d */
[----:B-----5:R-:W-:Y:S01]  /*4b40*/  HFMA2.BF16_V2 R14, R5, R14, -RZ.H0_H0 ;  /* 0x0000000e050e7231 */ /* 0x020fe200003400ff */
[----:B------:R-:W-:Y:S01]  /*4b50*/  IMAD.MOV.U32 R7, RZ, RZ, R18 ;  /* 0x000000ffff077224 */ /* 0x000fe200078e0012 */
[----:B------:R-:W-:Y:S01]  /*4b60*/  F2FP.BF16.PACK_AB R10, R11, R10 ;  /* 0x0000000a0b0a723e */ /* 0x000fe200000010ff */
[----:B------:R-:W-:Y:S01]  /*4b70*/  BSSY B2, `(.L_x_14107) ;  /* 0x000002e000027945 */ /* 0x000fe20003800000 */
[----:B------:R-:W-:Y:S01]  /*4b80*/  HFMA2.BF16_V2 R15, R4, R15, -RZ.H0_H0 ;  /* 0x0000000f040f7231 */ /* 0x000fe200003400ff */
[--C-:B------:R-:W-:Y:S01]  /*4b90*/  PRMT R6, RZ, 0x5410, R14.reuse ;  /* 0x00005410ff067816 */ /* 0x100fe2000000000e */
[----:B------:R-:W-:Y:S01]  /*4ba0*/  HFMA2.BF16_V2 R90, R7, R90, -RZ.H0_H0 ;  /* 0x0000005a075a7231 */ /* 0x000fe200003400ff */
[----:B------:R-:W-:-:S02]  /*4bb0*/  PRMT R14, RZ, 0x7610, R14 ;  /* 0x00007610ff0e7816 */ /* 0x000fc4000000000e */
[--C-:B------:R-:W-:Y:S02]  /*4bc0*/  PRMT R8, RZ, 0x5410, R15.reuse ;  /* 0x00005410ff087816 */ /* 0x100fe4000000000f */
[----:B------:R-:W-:Y:S01]  /*4bd0*/  PRMT R15, RZ, 0x7610, R15 ;  /* 0x00007610ff0f7816 */ /* 0x000fe2000000000f */
[----:B------:R-:W-:-:S04]  /*4be0*/  FADD.FTZ R6, R6, R14 ;  /* 0x0000000e06067221 */ /* 0x000fc80000010000 */
[----:B------:R-:W-:Y:S01]  /*4bf0*/  FADD.FTZ R15, R8, R15 ;  /* 0x0000000f080f7221 */ /* 0x000fe20000010000 */
[--C-:B------:R-:W-:Y:S02]  /*4c00*/  PRMT R8, RZ, 0x5410, R90.reuse ;  /* 0x00005410ff087816 */ /* 0x100fe4000000005a */
[----:B------:R-:W-:Y:S01]  /*4c10*/  PRMT R90, RZ, 0x7610, R90 ;  /* 0x00007610ff5a7816 */ /* 0x000fe2000000005a */
[----:B------:R-:W-:Y:S02]  /*4c20*/  FADD.FTZ R15, R6, R15 ;  /* 0x0000000f060f7221 */ /* 0x000fe40000010000 */
[----:B------:R-:W-:Y:S02]  /*4c30*/  IMAD.MOV.U32 R6, RZ, RZ, R10 ;  /* 0x000000ffff067224 */ /* 0x000fe400078e000a */
[----:B------:R-:W-:-:S03]  /*4c40*/  FADD.FTZ R8, R8, R90 ;  /* 0x0000005a08087221 */ /* 0x000fc60000010000 */
[----:B------:R-:W-:Y:S01]  /*4c50*/  HFMA2.BF16_V2 R89, R6, R89, -RZ.H0_H0 ;  /* 0x0000005906597231 */ /* 0x000fe200003400ff */
        /* <DEDUP_REMOVED lines=31> */
.L_x_14108:
[----:B------:R-:W-:Y:S05]  /*4e50*/  BSYNC B2 ;  /* 0x0000000000027941 */ /* 0x000fea0003800000 */
.L_x_14107:
[----:B------:R-:W-:Y:S01]  /*4e60*/  HFMA2.BF16_V2 R87, R5, R87, -RZ.H0_H0 ;  /* 0x0000005705577231 */ /* 0x000fe200003400ff */
[--C-:B------:R-:W-:Y:S01]  /*4e70*/  PRMT R9, RZ, 0x5410, R89.reuse ;  /* 0x00005410ff097816 */ /* 0x100fe20000000059 */
        /* <DEDUP_REMOVED lines=52> */
.L_x_14110:
[----:B------:R-:W-:Y:S05]  /*51c0*/  BSYNC B2 ;  /* 0x0000000000027941 */ /* 0x000fea0003800000 */
.L_x_14109:
        /* <DEDUP_REMOVED lines=9> */
[----:B------:R-:W-:Y:S02]  /*5260*/  PRMT R8, RZ, 0x5410, R52 ;  /* 0x00005410ff087816 */ /* 0x000fe40000000034 */
        /* <DEDUP_REMOVED lines=41> */
.L_x_14112:
[----:B------:R-:W-:Y:S05]  /*5500*/  BSYNC B2 ;  /* 0x0000000000027941 */ /* 0x000fea0003800000 */
.L_x_14111:
        /* <DEDUP_REMOVED lines=13> */
[--C-:B------:R-:W-:Y:S01]  /*55e0*/  PRMT R10, RZ, 0x5410, R55.reuse ;  /* 0x00005410ff0a7816 */ /* 0x100fe20000000037 */
        /* <DEDUP_REMOVED lines=37> */
.L_x_14114:
[----:B------:R-:W-:Y:S05]  /*5840*/  BSYNC B2 ;  /* 0x0000000000027941 */ /* 0x000fea0003800000 */
.L_x_14113:
[----:B------:R-:W-:Y:S01]  /*5850*/  PRMT R59, RZ, 0x7610, R59 ;  /* 0x00007610ff3b7816 */ /* 0x000fe2000000003b */
[----:B------:R-:W-:Y:S01]  /*5860*/  HFMA2.BF16_V2 R60, R5, R60, -RZ.H0_H0 ;  /* 0x0000003c053c7231 */ /* 0x000fe200003400ff */
[----:B------:R-:W-:Y:S01]  /*5870*/  BSSY B2, `(.L_x_14115) ;  /* 0x000002f000027945 */ /* 0x000fe20003800000 */
[----:B------:R-:W-:Y:S01]  /*5880*/  HFMA2.BF16_V2 R61, R4, R61, -RZ.H0_H0 ;  /* 0x0000003d043d7231 */ /* 0x000fe200003400ff */
[----:B------:R-:W-:Y:S01]  /*5890*/  FADD.FTZ R8, R8, R55 ;  /* 0x0000003708087221 */ /* 0x000fe20000010000 */
[----:B------:R-:W-:Y:S01]  /*58a0*/  HFMA2.BF16_V2 R62, R7, R62, -RZ.H0_H0 ;  /* 0x0000003e073e7231 */ /* 0x000fe200003400ff */
[----:B------:R-:W-:Y:S01]  /*58b0*/  FADD.FTZ R59, R10, R59 ;  /* 0x0000003b0a3b7221 */ /* 0x000fe20000010000 */
[--C-:B------:R-:W-:Y:S01]  /*58c0*/  PRMT R10, RZ, 0x5410, R60.reuse ;  /* 0x00005410ff0a7816 */ /* 0x100fe2000000003c */
[----:B------:R-:W-:Y:S01]  /*58d0*/  HFMA2.BF16_V2 R63, R6, R63, -RZ.H0_H0 ;  /* 0x0000003f063f7231 */ /* 0x000fe200003400ff */
[----:B------:R-:W-:Y:S02]  /*58e0*/  PRMT R11, RZ, 0x5410, R61 ;  /* 0x00005410ff0b7816 */ /* 0x000fe4000000003d */
        /* <DEDUP_REMOVED lines=39> */
.L_x_14116:
[----:B------:R-:W-:Y:S05]  /*5b60*/  BSYNC B2 ;  /* 0x0000000000027941 */ /* 0x000fea0003800000 */
.L_x_14115:
        /* <DEDUP_REMOVED lines=58> */
.L_x_14118:
[----:B------:R-:W-:Y:S05]  /*5f10*/  BSYNC B2 ;  /* 0x0000000000027941 */ /* 0x000fea0003800000 */
.L_x_14117:
        /* <DEDUP_REMOVED lines=49> */
.L_x_14120:
[----:B------:R-:W-:Y:S05]  /*6230*/  BSYNC B2 ;  /* 0x0000000000027941 */ /* 0x000fea0003800000 */
.L_x_14119:
        /* <DEDUP_REMOVED lines=51> */
.L_x_14122:
[----:B------:R-:W-:Y:S05]  /*6570*/  BSYNC B2 ;  /* 0x0000000000027941 */ /* 0x000fea0003800000 */
.L_x_14121:
        /* <DEDUP_REMOVED lines=49> */
.L_x_14124:
[----:B------:R-:W-:Y:S05]  /*6890*/  BSYNC B2 ;  /* 0x0000000000027941 */ /* 0x000fea0003800000 */
.L_x_14123:
        /* <DEDUP_REMOVED lines=30> */
.L_x_14104:
[----:B------:R-:W-:Y:S05]  /*6a80*/  BSYNC B0 ;  /* 0x0000000000007941 */ /* 0x000fea0003800000 */
.L_x_14103:
        /* <DEDUP_REMOVED lines=10> */
.L_x_14102:
[----:B------:R-:W-:Y:S05]  /*6b30*/  BSYNC B1 ;  /* 0x0000000000017941 */ /* 0x000fea0003800000 */
.L_x_14100:
[----:B0-----:R-:W0:Y:S01]  /*6b40*/  SHFL.BFLY PT, R3, R26, 0x2, 0x1f ;  /* 0x0c401f001a037f89 */ /* 0x001e2200000e0000 */
[----:B------:R-:W-:Y:S01]  /*6b50*/  LOP3.LUT R17, R43, 0x3, RZ, 0xc0, !PT ;  /* 0x000000032b117812 */ /* 0x000fe200078ec0ff */
[----:B------:R-:W-:Y:S01]  /*6b60*/  BSSY B0, `(.L_x_14126) ;  /* 0x0000041000007945 */ /* 0x000fe20003800000 */
[C---:B------:R-:W-:Y:S01]  /*6b70*/  LOP3.LUT R20, R46.reuse, 0xffffffe0, RZ, 0xc0, !PT ;  /* 0xffffffe02e147812 */ /* 0x040fe200078ec0ff */
[----:B------:R-:W1:Y:S01]  /*6b80*/  SHFL.BFLY PT, R0, R25, 0x2, 0x1f ;  /* 0x0c401f0019007f89 */ /* 0x000e6200000e0000 */
[----:B------:R-:W-:Y:S02]  /*6b90*/  ISETP.NE.AND P2, PT, R17, RZ, PT ;  /* 0x000000ff1100720c */ /* 0x000fe40003f45270 */
[----:B------:R-:W-:Y:S01]  /*6ba0*/  LOP3.LUT R17, R46, 0xffffffc0, RZ, 0xc0, !PT ;  /* 0xffffffc02e117812 */ /* 0x000fe200078ec0ff */
[----:B------:R-:W2:Y:S01]  /*6bb0*/  SHFL.BFLY PT, R5, R24, 0x2, 0x1f ;  /* 0x0c401f0018057f89 */ /* 0x000ea200000e0000 */
[----:B------:R-:W-:Y:S02]  /*6bc0*/  ISETP.NE.OR P4, PT, R20, 0x20, P2 ;  /* 0x000000201400780c */ /* 0x000fe40001785670 */
[----:B------:R-:W-:Y:S01]  /*6bd0*/  ISETP.NE.OR P5, PT, R17, 0x40, P2 ;  /* 0x000000401100780c */ /* 0x000fe200017a5670 */
[----:B------:R-:W3:Y:S01]  /*6be0*/  SHFL.BFLY PT, R6, R23, 0x2, 0x1f ;  /* 0x0c401f0017067f89 */ /* 0x000ee200000e0000 */
[----:B------:R-:W-:-:S02]  /*6bf0*/  ISETP.GT.OR P0, PT, R46, 0x3f, P2 ;  /* 0x0000003f2e00780c */ /* 0x000fc40001704670 */
[----:B------:R-:W-:Y:S01]  /*6c00*/  ISETP.GT.OR P1, PT, R46, 0x1f, P2 ;  /* 0x0000001f2e00780c */ /* 0x000fe20001724670 */
[----:B------:R-:W4:Y:S04]  /*6c10*/  SHFL.BFLY PT, R7, R22, 0x2, 0x1f ;  /* 0x0c401f0016077f89 */ /* 0x000f2800000e0000 */
[----:B------:R-:W5:Y:S04]  /*6c20*/  SHFL.BFLY PT, R10, R27, 0x2, 0x1f ;  /* 0x0c401f001b0a7f89 */ /* 0x000f6800000e0000 */
[----:B------:R-:W5:Y:S01]  /*6c30*/  SHFL.BFLY PT, R9, R28, 0x2, 0x1f ;  /* 0x0c401f001c097f89 */ /* 0x000f6200000e0000 */
[----:B0-----:R-:W-:-:S03]  /*6c40*/  FADD.FTZ R3, R3, R26 ;  /* 0x0000001a03037221 */ /* 0x001fc60000010000 */
[----:B------:R-:W0:Y:S01]  /*6c50*/  SHFL.BFLY PT, R14, R29, 0x2, 0x1f ;  /* 0x0c401f001d0e7f89 */ /* 0x000e2200000e0000 */
[----:B-1----:R-:W-:-:S03]  /*6c60*/  FADD.FTZ R2, R0, R25 ;  /* 0x0000001900027221 */ /* 0x002fc60000010000 */
[----:B------:R-:W1:Y:S01]  /*6c70*/  SHFL.BFLY PT, R16, R31, 0x2, 0x1f ;  /* 0x0c401f001f107f89 */ /* 0x000e6200000e0000 */
[----:B--2---:R-:W-:Y:S01]  /*6c80*/  FADD.FTZ R4, R5, R24 ;  /* 0x0000001805047221 */ /* 0x004fe20000010000 */
[----:B------:R-:W-:Y:S02]  /*6c90*/  SHF.R.S32.HI R24, RZ, 0x1f, R43 ;  /* 0x0000001fff187819 */ /* 0x000fe4000001142b */
[----:B------:R-:W2:Y:S01]  /*6ca0*/  SHFL.BFLY PT, R11, R30, 0x2, 0x1f ;  /* 0x0c401f001e0b7f89 */ /* 0x000ea200000e0000 */
[----:B---3--:R-:W-:Y:S02]  /*6cb0*/  FADD.FTZ R6, R6, R23 ;  /* 0x0000001706067221 */ /* 0x008fe40000010000 */
[----:B----4-:R-:W-:Y:S01]  /*6cc0*/  FADD.FTZ R8, R7, R22 ;  /* 0x0000001607087221 */ /* 0x010fe20000010000 */
[----:B------:R-:W3:Y:S01]  /*6cd0*/  SHFL.BFLY PT, R0, R3, 0x1, 0x1f ;  /* 0x0c201f0003007f89 */ /* 0x000ee200000e0000 */
[----:B------:R-:W-:Y:S01]  /*6ce0*/  IADD3 R22, R46, 0x1f, RZ ;  /* 0x0000001f2e167810 */ /* 0x000fe20007ffe0ff */
[----:B-----5:R-:W-:-:S02]  /*6cf0*/  FADD.FTZ R10, R10, R27 ;  /* 0x0000001b0a0a7221 */ /* 0x020fc40000010000 */
[----:B------:R-:W4:Y:S01]  /*6d00*/  SHFL.BFLY PT, R5, R2, 0x1, 0x1f ;  /* 0x0c201f0002057f89 */ /* 0x000f2200000e0000 */
[----:B------:R-:W-:Y:S01]  /*6d10*/  ISETP.GT.U32.AND P3, PT, R22, 0x3e, PT ;  /* 0x0000003e1600780c */ /* 0x000fe20003f64070 */
[----:B------:R-:W-:Y:S02]  /*6d20*/  FADD.FTZ R12, R9, R28 ;  /* 0x0000001c090c7221 */ /* 0x000fe40000010000 */
[----:B------:R-:W5:Y:S01]  /*6d30*/  SHFL.BFLY PT, R7, R4, 0x1, 0x1f ;  /* 0x0c201f0004077f89 */ /* 0x000f6200000e0000 */
[----:B0-----:R-:W-:-:S03]  /*6d40*/  FADD.FTZ R14, R14, R29 ;  /* 0x0000001d0e0e7221 */ /* 0x001fc60000010000 */
[----:B------:R-:W0:Y:S01]  /*6d50*/  SHFL.BFLY PT, R9, R6, 0x1, 0x1f ;  /* 0x0c201f0006097f89 */ /* 0x000e2200000e0000 */
[----:B-1----:R-:W-:-:S03]  /*6d60*/  FADD.FTZ R16, R16, R31 ;  /* 0x0000001f10107221 */ /* 0x002fc60000010000 */
[----:B------:R-:W1:Y:S01]  /*6d70*/  SHFL.BFLY PT, R13, R10, 0x1, 0x1f ;  /* 0x0c201f000a0d7f89 */ /* 0x000e6200000e0000 */
[----:B------:R-:W-:Y:S01]  /*6d80*/  LEA.HI R31, R24, R43, RZ, 0x2 ;  /* 0x0000002b181f7211 */ /* 0x000fe200078f10ff */
[----:B--2---:R-:W-:Y:S02]  /*6d90*/  FADD.FTZ R18, R11, R30 ;  /* 0x0000001e0b127221 */ /* 0x004fe40000010000 */
        /* <DEDUP_REMOVED lines=10> */
[----:B0-----:R-:W-:-:S03]  /*6e40*/  FADD.FTZ R23, R6, R9 ;  /* 0x0000000906177221 */ /* 0x001fc60000010000 */
[----:B------:R-:W-:Y:S01]  /*6e50*/  BAR.SYNC.DEFER_BLOCKING 0x0 ;  /* 0x0000000000007b1d */ /* 0x000fe20000010000 */
[----:B-1----:R-:W-:Y:S02]  /*6e60*/  FADD.FTZ R25, R10, R13 ;  /* 0x0000000d0a197221 */ /* 0x002fe40000010000 */
[----:B--2---:R-:W-:Y:S02]  /*6e70*/  FADD.FTZ R26, R12, R15 ;  /* 0x0000000f0c1a7221 */ /* 0x004fe40000010000 */
[----:B------:R-:W-:Y:S02]  /*6e80*/  FADD.FTZ R24, R8, R11 ;  /* 0x0000000b08187221 */ /* 0x000fe40000010000 */
[----:B---3--:R-:W-:Y:S02]  /*6e90*/  FADD.FTZ R27, R14, R19 ;  /* 0x000000130e1b7221 */ /* 0x008fe40000010000 */
[----:B----4-:R-:W-:Y:S02]  /*6ea0*/  FADD.FTZ R28, R16, R21 ;  /* 0x00000015101c7221 */ /* 0x010fe40000010000 */
[----:B-----5:R-:W-:Y:S01]  /*6eb0*/  FADD.FTZ R29, R18, R29 ;  /* 0x0000001d121d7221 */ /* 0x020fe20000010000 */
        /* <DEDUP_REMOVED lines=11> */
.L_x_14127:
[----:B------:R-:W-:Y:S05]  /*6f70*/  BSYNC B0 ;  /* 0x0000000000007941 */ /* 0x000fea0003800000 */
.L_x_14126:
        /* <DEDUP_REMOVED lines=23> */
.L_x_14129:
[----:B------:R-:W-:Y:S05]  /*70f0*/  BSYNC B0 ;  /* 0x0000000000007941 */ /* 0x000fea0003800000 */
.L_x_14128:
        /* <DEDUP_REMOVED lines=13> */
.L_x_14131:
[----:B------:R-:W-:Y:S05]  /*71d0*/  BSYNC B0 ;  /* 0x0000000000007941 */ /* 0x000fea0003800000 */
.L_x_14130:
        /* <DEDUP_REMOVED lines=23> */
.L_x_14133:
[----:B------:R-:W-:Y:S05]  /*7350*/  BSYNC B0 ;  /* 0x0000000000007941 */ /* 0x000fea0003800000 */
.L_x_14132:
        /* <DEDUP_REMOVED lines=52> */
[----:B------:R-:W-:Y:S02]  /*76a0*/  IADD3 R18, R31, 0x40, RZ ;  /* 0x000000401f127810 */ /* 0x000fe40007ffe0ff */
[----:B01----:R-:W-:-:S02]  /*76b0*/  F2FP.BF16.PACK_AB R0, R17, R0 ;  /* 0x000000001100723e */ /* 0x003fc400000010ff */
[----:B------:R-:W-:Y:S02]  /*76c0*/  IADD3 R31, R31, 0x48, RZ ;  /* 0x000000481f1f7810 */ /* 0x000fe40007ffe0ff */
[----:B------:R-:W-:Y:S01]  /*76d0*/  LEA.HI.X R15, R15, c[0x0][0x164], R20, 0x1, P0 ;  /* 0x000059000f0f7a11 */ /* 0x000fe200000f0c14 */
[----:B------:R0:W-:Y:S01]  /*76e0*/  STG.E.U16 [R2.64], R0 ;  /* 0x0000000002007986 */ /* 0x0001e2000c10150a */
[----:B------:R-:W-:Y:S02]  /*76f0*/  IADD3 R33, P0, R16, UR4, RZ ;  /* 0x0000000410217c10 */ /* 0x000fe4000ff1e0ff */
        /* <DEDUP_REMOVED lines=30> */
.L_x_14134:
        /* <DEDUP_REMOVED lines=10> */
.L_x_23938:


//--------------------- .text._ZN4vllm25paged_attention_v1_kernelI13__nv_bfloat16S1_Li64ELi32ELi128ELNS_18Fp8KVCacheDataTypeE0ELb1EEEvPT_PKS3_PKT0_S9_ifPKiSB_iPKfiiiSD_SD_iiiii --------------------------
	.section	.text._ZN4vllm25paged_attention_v1_kernelI13__nv_bfloat16S1_Li64ELi32ELi128ELNS_18Fp8KVCacheDataTypeE0ELb1EEEvPT_PKS3_PKT0_S9_ifPKiSB_iPKfiiiSD_SD_iiiii,"ax",@progbits
	.sectioninfo	@"SHI_REGISTERS=126"
	.align	128
        .global         _ZN4vllm25paged_attention_v1_kernelI13__nv_bfloat16S1_Li64ELi32ELi128ELNS_18Fp8KVCacheDataTypeE0ELb1EEEvPT_PKS3_PKT0_S9_ifPKiSB_iPKfiiiSD_SD_iiiii
        .type           _ZN4vllm25paged_attention_v1_kernelI13__nv_bfloat16S1_Li64ELi32ELi128ELNS_18Fp8KVCacheDataTypeE0ELb1EEEvPT_PKS3_PKT0_S9_ifPKiSB_iPKfiiiSD_SD_iiiii,@function
        .size           _ZN4vllm25paged_attention_v1_kernelI13__nv_bfloat16S1_Li64ELi32ELi128ELNS_18Fp8KVCacheDataTypeE0ELb1EEEvPT_PKS3_PKT0_S9_ifPKiSB_iPKfiiiSD_SD_iiiii,(.L_x_23939 - _ZN4vllm25paged_attention_v1_kernelI13__nv_bfloat16S1_Li64ELi32ELi128ELNS_18Fp8KVCacheDataTypeE0ELb1EEEvPT_PKS3_PKT0_S9_ifPKiSB_iPKfiiiSD_SD_iiiii)
        .other          _ZN4vllm25paged_attention_v1_kernelI13__nv_bfloat16S1_Li64ELi32ELi128ELNS_18Fp8KVCacheDataTypeE0ELb1EEEvPT_PKS3_PKT0_S9_ifPKiSB_iPKfiiiSD_SD_iiiii,@"STO_CUDA_ENTRY STV_DEFAULT"
_ZN4vllm25paged_attention_v1_kernelI13__nv_bfloat16S1_Li64ELi32ELi128ELNS_18Fp8KVCacheDataTypeE0ELb1EEEvPT_PKS3_PKT0_S9_ifPKiSB_iPKfiiiSD_SD_iiiii:
.text._ZN4vllm25paged_attention_v1_kernelI13__nv_bfloat16S1_Li64ELi32ELi128ELNS_18Fp8KVCacheDataTypeE0ELb1EEEvPT_PKS3_PKT0_S9_ifPKiSB_iPKfiiiSD_SD_iiiii:
[----:B------:R-:W-:Y:S02]  /*0000*/  IMAD.MOV.U32 R1, RZ, RZ, c[0x0][0x28] ;  /* 0x00000a00ff017624 */ /* 0x000fe400078e00ff */
[----:B------:R-:W-:Y:S01]  /*0010*/  IABS R3, c[0x0][0x180] ;  /* 0x0000600000037a13 */ /* 0x000fe20000000000 */
[----:B------:R-:W0:Y:S01]  /*0020*/  S2R R2, SR_CTAID.Y ;  /* 0x0000000000027919 */ /* 0x000e220000002600 */
[----:B------:R-:W-:Y:S01]  /*0030*/  ISETP.NE.U32.AND P0, PT, RZ, c[0x0][0x1a0], PT ;  /* 0x00006800ff007a0c */ /* 0x000fe20003f05070 */
[----:B------:R-:W-:Y:S01]  /*0040*/  IMAD.MOV.U32 R5, RZ, RZ, 0x4 ;  /* 0x00000004ff057424 */ /* 0x000fe200078e00ff */
[----:B------:R-:W1:Y:S01]  /*0050*/  I2F.RP R0, R3 ;  /* 0x0000000300007306 */ /* 0x000e620000209400 */
[----:B------:R-:W2:Y:S01]  /*0060*/  S2R R24, SR_CTAID.X ;  /* 0x0000000000187919 */ /* 0x000ea20000002500 */
[----:B------:R-:W-:Y:S01]  /*0070*/  ISETP.NE.AND.EX P0, PT, RZ, c[0x0][0x1a4], PT, P0 ;  /* 0x00006900ff007a0c */ /* 0x000fe20003f05300 */
[----:B------:R-:W-:Y:S01]  /*0080*/  IMAD.MOV.U32 R40, RZ, RZ, RZ ;  /* 0x000000ffff287224 */ /* 0x000fe200078e00ff */
[----:B------:R-:W-:-:S04]  /*0090*/  ULDC.64 UR10, c[0x0][0x118] ;  /* 0x00004600000a7ab9 */ /* 0x000fc80000000a00 */
[----:B-1----:R-:W1:Y:S01]  /*00a0*/  MUFU.RCP R0, R0 ;  /* 0x0000000000007308 */ /* 0x002e620000001000 */
[----:B0-----:R-:W-:-:S06]  /*00b0*/  IMAD.WIDE R32, R2, R5, c[0x0][0x190] ;  /* 0x0000640002207625 */ /* 0x001fcc00078e0205 */
[----:B--2---:R-:W-:Y:S01]  /*00c0*/  @P0 IMAD.WIDE R4, R24, R5, c[0x0][0x1a0] ;  /* 0x0000680018040625 */ /* 0x004fe200078e0205 */
[----:B------:R0:W5:Y:S04]  /*00d0*/  LDG.E.CONSTANT R32, [R32.64] ;  /* 0x0000000a20207981 */ /* 0x000168000c1e9900 */
[----:B------:R2:W5:Y:S01]  /*00e0*/  @P0 LDG.E.CONSTANT R40, [R4.64] ;  /* 0x0000000a04280981 */ /* 0x000562000c1e9900 */
[----:B-1----:R-:W-:Y:S01]  /*00f0*/  IADD3 R6, R0, 0xffffffe, RZ ;  /* 0x0ffffffe00067810 */ /* 0x002fe20007ffe0ff */
[----:B------:R-:W-:Y:S02]  /*0100*/  BSSY B0, `(.L_x_14135) ;  /* 0x0000083000007945 */ /* 0x000fe40003800000 */
[----:B------:R-:W1:Y:S01]  /*0110*/  S2R R30, SR_TID.X ;  /* 0x00000000001e7919 */ /* 0x000e620000002100 */
[----:B------:R3:W4:Y:S01]  /*0120*/  F2I.FTZ.U32.TRUNC.NTZ R7, R6 ;  /* 0x0000000600077305 */ /* 0x000722000021f000 */
[----:B0-----:R-:W-:Y:S01]  /*0130*/  IMAD.MOV.U32 R33, RZ, RZ, c[0x0][0xc] ;  /* 0x00000300ff217624 */ /* 0x001fe200078e00ff */
[----:B--2---:R-:W-:Y:S01]  /*0140*/  IABS R4, c[0x0][0xc] ;  /* 0x0000030000047a13 */ /* 0x004fe20000000000 */
        /* <DEDUP_REMOVED lines=37> */
[----:B------:R-:W-:Y:S02]  /*03a0*/  LOP3.LUT R0, R24, R9, RZ, 0x3c, !PT ;  /* 0x0000000918007212 */ /* 0x000fe400078e3cff */
[----:B-1----:R-:W-:Y:S02]  /*03b0*/  SHF.R.S32.HI R3, RZ, 0x1f, R30 ;  /* 0x0000001fff037819 */ /* 0x002fe4000001141e */
        /* <DEDUP_REMOVED lines=8> */
[----:B------:R-:W-:-:S09]  /*0440*/  @!P1 LOP3.LUT R41, RZ, R9, RZ, 0x33, !PT ;  /* 0x00000009ff299212 */ /* 0x000fd200078e33ff */
[----:B------:R-:W-:Y:S05]  /*0450*/  @P0 BRA `(.L_x_14136) ;  /* 0x000004d000000947 */ /* 0x000fea0003800000 */
[C---:B------:R-:W-:Y:S01]  /*0460*/  IMNMX R3, R30.reuse, -0x78, !PT ;  /* 0xffffff881e037817 */ /* 0x040fe20007800200 */
[----:B------:R-:W-:Y:S01]  /*0470*/  BSSY B1, `(.L_x_14137) ;  /* 0x0000025000017945 */ /* 0x000fe20003800000 */
[----:B------:R-:W-:Y:S02]  /*0480*/  IMAD.MOV.U32 R8, RZ, RZ, R30 ;  /* 0x000000ffff087224 */ /* 0x000fe400078e001e */
[----:B------:R-:W-:-:S04]  /*0490*/  IADD3 R3, -R30, 0x7f, R3 ;  /* 0x0000007f1e037810 */ /* 0x000fc80007ffe103 */
[C---:B------:R-:W-:Y:S02]  /*04a0*/  LEA.HI R0, R3.reuse, 0x1, RZ, 0x19 ;  /* 0x0000000103007811 */ /* 0x040fe400078fc8ff */
[----:B------:R-:W-:Y:S01]  /*04b0*/  ISETP.GE.U32.AND P0, PT, R3, 0x180, PT ;  /* 0x000001800300780c */ /* 0x000fe20003f06070 */
[----:B------:R-:W-:Y:S01]  /*04c0*/  IMAD.SHL.U32 R3, R24, 0x40, RZ ;  /* 0x0000004018037824 */ /* 0x000fe200078e00ff */
[----:B------:R-:W-:Y:S01]  /*04d0*/  LOP3.LUT P1, R4, R0, 0x3, RZ, 0xc0, !PT ;  /* 0x0000000300047812 */ /* 0x000fe2000782c0ff */
[----:B------:R-:W-:-:S03]  /*04e0*/  IMAD R0, R2, c[0x0][0x1a8], RZ ;  /* 0x00006a0002007a24 */ /* 0x000fc600078e02ff */
[----:B------:R-:W-:Y:S02]  /*04f0*/  SHF.R.S32.HI R14, RZ, 0x1f, R3 ;  /* 0x0000001fff0e7819 */ /* 0x000fe40000011403 */
        /* <DEDUP_REMOVED lines=13> */
.L_x_14139:
        /* <DEDUP_REMOVED lines=15> */
.L_x_14138:
[----:B------:R-:W-:Y:S05]  /*06c0*/  BSYNC B1 ;  /* 0x0000000000017941 */ /* 0x000fea0003800000 */
.L_x_14137:
[----:B------:R-:W-:Y:S05]  /*06d0*/  @!P0 BRA `(.L_x_14136) ;  /* 0x0000025000008947 */ /* 0x000fea0003800000 */
[----:B------:R-:W-:Y:S01]  /*06e0*/  IADD3 R3, P0, R0, R3, RZ ;  /* 0x0000000300037210 */ /* 0x000fe20007f1e0ff */
[C---:B------:R-:W-:Y:S01]  /*06f0*/  IMAD.SHL.U32 R6, R8.reuse, 0x8, RZ ;  /* 0x0000000808067824 */ /* 0x040fe200078e00ff */
[----:B------:R-:W-:-:S03]  /*0700*/  IADD3 R0, R8, -0x200, RZ ;  /* 0xfffffe0008007810 */ /* 0x000fc60007ffe0ff */
[----:B------:R-:W-:Y:S01]  /*0710*/  IMAD.X R14, R9, 0x1, R14, P0 ;  /* 0x00000001090e7824 */ /* 0x000fe200000e060e */
[----:B------:R-:W-:Y:S01]  /*0720*/  LEA R25, P0, R3, c[0x0][0x168], 0x1 ;  /* 0x00005a0003197a11 */ /* 0x000fe200078008ff */
[----:B------:R-:W-:-:S03]  /*0730*/  IMAD.WIDE R6, R6, 0x2, RZ ;  /* 0x0000000206067825 */ /* 0x000fc600078e02ff */
[----:B------:R-:W-:Y:S02]  /*0740*/  LEA.HI.X R27, R3, c[0x0][0x16c], R14, 0x1, P0 ;  /* 0x00005b00031b7a11 */ /* 0x000fe400000f0c0e */
[----:B------:R-:W-:Y:S02]  /*0750*/  LEA R3, R8, 0x1000, 0x4 ;  /* 0x0000100008037811 */ /* 0x000fe400078e20ff */
[----:B------:R-:W-:-:S04]  /*0760*/  LOP3.LUT R26, R6, 0xc, RZ, 0xfc, !PT ;  /* 0x0000000c061a7812 */ /* 0x000fc800078efcff */
.L_x_14140:
        /* <DEDUP_REMOVED lines=28> */
.L_x_14136:
[----:B------:R-:W-:Y:S05]  /*0930*/  BSYNC B0 ;  /* 0x0000000000007941 */ /* 0x000fea0003800000 */
.L_x_14135:
[----:B------:R-:W-:Y:S01]  /*0940*/  IABS R11, c[0x0][0x1d4] ;  /* 0x00007500000b7a13 */ /* 0x000fe20000000000 */
[----:B------:R-:W-:Y:S01]  /*0950*/  IMAD.MOV.U32 R42, RZ, RZ, RZ ;  /* 0x000000ffff2a7224 */ /* 0x000fe200078e00ff */
[----:B-----5:R-:W-:Y:S01]  /*0960*/  IADD3 R0, R32, -0x1, RZ ;  /* 0xffffffff20007810 */ /* 0x020fe20007ffe0ff */
[----:B------:R-:W-:Y:S01]  /*0970*/  BAR.SYNC.DEFER_BLOCKING 0x0 ;  /* 0x0000000000007b1d */ /* 0x000fe20000010000 */
[----:B------:R-:W-:-:S02]  /*0980*/  IMAD.MOV.U32 R19, RZ, RZ, -0x800001 ;  /* 0xff7fffffff137424 */ /* 0x000fc400078e00ff */
[----:B------:R-:W-:-:S03]  /*0990*/  IMAD.MOV.U32 R44, RZ, RZ, R11 ;  /* 0x000000ffff2c7224 */ /* 0x000fc600078e000b */
[----:B------:R-:W0:Y:S01]  /*09a0*/  I2F.RP R3, R11 ;  /* 0x0000000b00037306 */ /* 0x000e220000209400 */
[----:B------:R-:W-:Y:S07]  /*09b0*/  BSSY B0, `(.L_x_14141) ;  /* 0x0000174000007945 */ /* 0x000fee0003800000 */
[----:B0-----:R-:W0:Y:S02]  /*09c0*/  MUFU.RCP R3, R3 ;  /* 0x0000000300037308 */ /* 0x001e240000001000 */
[----:B0-----:R-:W-:-:S06]  /*09d0*/  IADD3 R43, R3, 0xffffffe, RZ ;  /* 0x0ffffffe032b7810 */ /* 0x001fcc0007ffe0ff */
[----:B------:R-:W0:Y:S02]  /*09e0*/  F2I.FTZ.U32.TRUNC.NTZ R43, R43 ;  /* 0x0000002b002b7305 */ /* 0x000e24000021f000 */
[----:B0-----:R-:W-:-:S04]  /*09f0*/  IMAD R4, R43, R11, RZ ;  /* 0x0000000b2b047224 */ /* 0x001fc800078e02ff */
[----:B------:R-:W-:Y:S01]  /*0a00*/  IMAD.MOV R5, RZ, RZ, -R4 ;  /* 0x000000ffff057224 */ /* 0x000fe200078e0a04 */
        /* <DEDUP_REMOVED lines=8> */
[----:B------:R-:W-:Y:S02]  /*0a90*/  ISETP.GT.U32.AND P1, PT, R11, R4, PT ;  /* 0x000000040b00720c */ /* 0x000fe40003f24070 */
[----:B------:R-:W-:-:S11]  /*0aa0*/  ISETP.GT.AND P3, PT, R3, -0x1, PT ;  /* 0xffffffff0300780c */ /* 0x000fd60003f64270 */
[----:B------:R-:W-:Y:S01]  /*0ab0*/  @!P1 IMAD.IADD R4, R4, 0x1, -R11 ;  /* 0x0000000104049824 */ /* 0x000fe200078e0a0b */
[----:B------:R-:W-:Y:S01]  /*0ac0*/  @!P1 IADD3 R43, R43, 0x1, RZ ;  /* 0x000000012b2b9810 */ /* 0x000fe20007ffe0ff */
[----:B------:R-:W-:Y:S01]  /*0ad0*/  @!P3 IMAD.MOV.U32 R0, RZ, RZ, c[0x0][0x1c8] ;  /* 0x00007200ff00b624 */ /* 0x000fe200078e00ff */
[----:B------:R-:W-:Y:S01]  /*0ae0*/  ISETP.NE.AND P1, PT, RZ, c[0x0][0x1d4], PT ;  /* 0x00007500ff007a0c */ /* 0x000fe20003f25270 */
[----:B------:R-:W-:Y:S01]  /*0af0*/  @!P3 IMAD.MOV R7, RZ, RZ, -c[0x0][0x1d8] ;  /* 0x80007600ff07b624 */ /* 0x000fe200078e02ff */
[----:B------:R-:W-:Y:S01]  /*0b00*/  ISETP.GE.U32.AND P0, PT, R4, R11, PT ;  /* 0x0000000b0400720c */ /* 0x000fe20003f06070 */
[----:B------:R-:W-:Y:S01]  /*0b10*/  @!P3 IMAD R0, R0, c[0x0][0x180], R41 ;  /* 0x000060000000ba24 */ /* 0x000fe200078e0229 */
[----:B------:R-:W-:Y:S01]  /*0b20*/  IADD3 R4, R32, 0x1f, RZ ;  /* 0x0000001f20047810 */ /* 0x000fe20007ffe0ff */
[----:B------:R-:W-:Y:S02]  /*0b30*/  @P3 IMAD R3, R33, c[0x0][0x1c8], R24 ;  /* 0x0000720021033a24 */ /* 0x000fe400078e0218 */
[----:B------:R-:W-:Y:S01]  /*0b40*/  @!P3 IMAD R0, R0, R7, RZ ;  /* 0x000000070000b224 */ /* 0x000fe200078e02ff */
[----:B------:R-:W-:Y:S01]  /*0b50*/  SHF.R.S32.HI R5, RZ, 0x1f, R4 ;  /* 0x0000001fff057819 */ /* 0x000fe20000011404 */
[----:B------:R-:W-:-:S03]  /*0b60*/  @P3 IMAD R0, R3, c[0x0][0x1d8], RZ ;  /* 0x0000760003003a24 */ /* 0x000fc600078e02ff */
[----:B------:R-:W-:Y:S02]  /*0b70*/  LEA.HI R5, R5, R4, RZ, 0x5 ;  /* 0x0000000405057211 */ /* 0x000fe400078f28ff */
[----:B------:R-:W-:Y:S02]  /*0b80*/  IADD3 R0, R0, 0x1, RZ ;  /* 0x0000000100007810 */ /* 0x000fe40007ffe0ff */
[----:B------:R-:W-:Y:S02]  /*0b90*/  SHF.R.S32.HI R28, RZ, 0x5, R5 ;  /* 0x00000005ff1c7819 */ /* 0x000fe40000011405 */
[----:B------:R-:W-:Y:S02]  /*0ba0*/  @P0 IADD3 R43, R43, 0x1, RZ ;  /* 0x000000012b2b0810 */ /* 0x000fe40007ffe0ff */
[----:B------:R-:W-:-:S03]  /*0bb0*/  ISETP.GE.AND P0, PT, R31, R28, PT ;  /* 0x0000001c1f00720c */ /* 0x000fc60003f06270 */
[----:B------:R-:W-:Y:S01]  /*0bc0*/  @!P2 IMAD.MOV R43, RZ, RZ, -R43 ;  /* 0x000000ffff2ba224 */ /* 0x000fe200078e0a2b */
[----:B------:R-:W-:-:S09]  /*0bd0*/  @!P1 LOP3.LUT R43, RZ, c[0x0][0x1d4], RZ, 0x33, !PT ;  /* 0x00007500ff2b9a12 */ /* 0x000fd200078e33ff */
[----:B------:R-:W-:Y:S05]  /*0be0*/  @P0 BRA `(.L_x_14142) ;  /* 0x0000150000000947 */ /* 0x000fea0003800000 */
[----:B------:R-:W0:Y:S01]  /*0bf0*/  LDS.128 R16, [RZ] ;  /* 0x00000000ff107984 */ /* 0x000e220000000c00 */
[----:B------:R-:W-:Y:S01]  /*0c00*/  IMAD R2, R2, c[0x0][0x198], RZ ;  /* 0x0000660002027a24 */ /* 0x000fe200078e02ff */
[----:B------:R-:W-:Y:S01]  /*0c10*/  SHF.R.S32.HI R9, RZ, 0x1f, R31 ;  /* 0x0000001fff097819 */ /* 0x000fe2000001141f */
[----:B------:R-:W-:Y:S01]  /*0c20*/  IMAD.SHL.U32 R12, R29, 0x8, RZ ;  /* 0x000000081d0c7824 */ /* 0x000fe200078e00ff */
[----:B------:R-:W1:Y:S01]  /*0c30*/  LDS.128 R20, [0x10] ;  /* 0x00001000ff147984 */ /* 0x000e620000000c00 */
[----:B------:R-:W-:Y:S01]  /*0c40*/  IMAD R3, R41, c[0x0][0x1b0], RZ ;  /* 0x00006c0029037a24 */ /* 0x000fe200078e02ff */
[C---:B------:R-:W-:Y:S01]  /*0c50*/  IADD3 R38, P0, R31.reuse, R2, RZ ;  /* 0x000000021f267210 */ /* 0x040fe20007f1e0ff */
[----:B------:R-:W-:Y:S01]  /*0c60*/  IMAD.SHL.U32 R84, R31, 0x20, RZ ;  /* 0x000000201f547824 */ /* 0x000fe200078e00ff */
[----:B------:R-:W-:Y:S01]  /*0c70*/  SHF.R.S32.HI R14, RZ, 0x1f, R12 ;  /* 0x0000001fff0e7819 */ /* 0x000fe2000001140c */
[----:B------:R-:W2:Y:S01]  /*0c80*/  LDS.128 R24, [0x20] ;  /* 0x00002000ff187984 */ /* 0x000ea20000000c00 */
[----:B------:R-:W-:Y:S01]  /*0c90*/  LEA.HI.X.SX32 R13, R2, R9, 0x1, P0 ;  /* 0x00000009020d7211 */ /* 0x000fe200000f0eff */
[----:B------:R-:W-:Y:S01]  /*0ca0*/  IMAD.MOV.U32 R86, RZ, RZ, c[0x0][0x1ac] ;  /* 0x00006b00ff567624 */ /* 0x000fe200078e00ff */
[----:B------:R-:W-:Y:S01]  /*0cb0*/  IADD3 R2, P0, R3, R12, RZ ;  /* 0x0000000c03027210 */ /* 0x000fe20007f1e0ff */
[----:B------:R-:W3:Y:S01]  /*0cc0*/  LDS.128 R8, [0x40] ;  /* 0x00004000ff087984 */ /* 0x000ee20000000c00 */
[C---:B------:R-:W-:Y:S01]  /*0cd0*/  LEA R39, P1, R38.reuse, c[0x0][0x188], 0x2 ;  /* 0x0000620026277a11 */ /* 0x040fe200078210ff */
[----:B------:R-:W-:Y:S01]  /*0ce0*/  IMAD R88, R31, 0x20, R29 ;  /* 0x000000201f587824 */ /* 0x000fe200078e021d */
[----:B------:R-:W-:Y:S01]  /*0cf0*/  LEA.HI.X.SX32 R3, R3, R14, 0x1, P0 ;  /* 0x0000000e03037211 */ /* 0x000fe200000f0eff */
[----:B------:R-:W-:Y:S01]  /*0d00*/  LDS.128 R4, [0x30] ;  /* 0x00003000ff047984 */ /* 0x000fe20000000c00 */
[----:B------:R-:W-:Y:S01]  /*0d10*/  LEA.HI.X R38, R38, c[0x0][0x18c], R13, 0x2, P1 ;  /* 0x0000630026267a11 */ /* 0x000fe200008f140d */
[----:B------:R-:W-:Y:S01]  /*0d20*/  IMAD.IADD R89, R29, 0x1, R84 ;  /* 0x000000011d597824 */ /* 0x000fe200078e0254 */
[----:B------:R-:W-:Y:S01]  /*0d30*/  IADD3 R85, R43, -c[0x0][0x1cc], RZ ;  /* 0x800073002b557a10 */ /* 0x000fe20007ffe0ff */
[----:B------:R-:W4:Y:S01]  /*0d40*/  LDS.128 R12, [0x50] ;  /* 0x00005000ff0c7984 */ /* 0x000f220000000c00 */
[----:B------:R-:W-:Y:S01]  /*0d50*/  IMAD.MOV.U32 R87, RZ, RZ, R31 ;  /* 0x000000ffff577224 */ /* 0x000fe200078e001f */
[----:B------:R-:W-:-:S02]  /*0d60*/  SHF.R.S32.HI R86, RZ, 0x1f, R86 ;  /* 0x0000001fff567819 */ /* 0x000fc40000011456 */
[----:B------:R-:W-:Y:S02]  /*0d70*/  LEA R88, R88, 0xa0, 0x2 ;  /* 0x000000a058587811 */ /* 0x000fe400078e10ff */
[----:B------:R-:W-:Y:S02]  /*0d80*/  IADD3 R91, -R32, 0x1, R89 ;  /* 0x00000001205b7810 */ /* 0x000fe40007ffe159 */
        /* <DEDUP_REMOVED lines=18> */
[----:B--2---:R-:W-:Y:S02]  /*0eb0*/  PRMT R56, RZ, 0x5410, R24 ;  /* 0x00005410ff387816 */ /* 0x004fe40000000018 */
[----:B------:R-:W-:Y:S02]  /*0ec0*/  PRMT R57, RZ, 0x5410, R25 ;  /* 0x00005410ff397816 */ /* 0x000fe40000000019 */
[----:B------:R-:W-:Y:S02]  /*0ed0*/  PRMT R58, RZ, 0x5410, R26 ;  /* 0x00005410ff3a7816 */ /* 0x000fe4000000001a */
[----:B------:R-:W-:Y:S02]  /*0ee0*/  PRMT R59, RZ, 0x5410, R27 ;  /* 0x00005410ff3b7816 */ /* 0x000fe4000000001b */
[----:B---3--:R-:W-:Y:S02]  /*0ef0*/  PRMT R72, RZ, 0x5410, R10 ;  /* 0x00005410ff487816 */ /* 0x008fe4000000000a */
[----:B----4-:R-:W-:-:S02]  /*0f00*/  PRMT R75, RZ, 0x5410, R12 ;  /* 0x00005410ff4b7816 */ /* 0x010fc4000000000c */
[----:B------:R-:W-:Y:S02]  /*0f10*/  PRMT R76, RZ, 0x5410, R13 ;  /* 0x00005410ff4c7816 */ /* 0x000fe4000000000d */
[----:B------:R-:W-:Y:S02]  /*0f20*/  PRMT R77, RZ, 0x5410, R14 ;  /* 0x00005410ff4d7816 */ /* 0x000fe4000000000e */
[----:B------:R-:W-:Y:S02]  /*0f30*/  PRMT R78, RZ, 0x5410, R15 ;  /* 0x00005410ff4e7816 */ /* 0x000fe4000000000f */
[----:B------:R-:W-:Y:S02]  /*0f40*/  PRMT R24, RZ, 0x7610, R24 ;  /* 0x00007610ff187816 */ /* 0x000fe40000000018 */
[----:B------:R-:W-:Y:S02]  /*0f50*/  PRMT R25, RZ, 0x7610, R25 ;  /* 0x00007610ff197816 */ /* 0x000fe40000000019 */
[----:B------:R-:W-:-:S02]  /*0f60*/  PRMT R26, RZ, 0x7610, R26 ;  /* 0x00007610ff1a7816 */ /* 0x000fc4000000001a */
[----:B0-----:R-:W-:Y:S02]  /*0f70*/  PRMT R79, RZ, 0x5410, R16 ;  /* 0x00005410ff4f7816 */ /* 0x001fe40000000010 */
[----:B------:R-:W-:Y:S02]  /*0f80*/  PRMT R80, RZ, 0x5410, R17 ;  /* 0x00005410ff507816 */ /* 0x000fe40000000011 */
[----:B------:R-:W-:Y:S02]  /*0f90*/  PRMT R81, RZ, 0x5410, R18 ;  /* 0x00005410ff517816 */ /* 0x000fe40000000012 */
[--C-:B------:R-:W-:Y:S02]  /*0fa0*/  PRMT R82, RZ, 0x5410, R19.reuse ;  /* 0x00005410ff527816 */ /* 0x100fe40000000013 */
[----:B------:R-:W-:Y:S01]  /*0fb0*/  PRMT R83, RZ, 0x7610, R19 ;  /* 0x00007610ff537816 */ /* 0x000fe20000000013 */
[----:B------:R-:W-:Y:S01]  /*0fc0*/  IMAD.MOV.U32 R19, RZ, RZ, -0x800001 ;  /* 0xff7fffffff137424 */ /* 0x000fe200078e00ff */
[----:B------:R-:W-:-:S02]  /*0fd0*/  PRMT R27, RZ, 0x7610, R27 ;  /* 0x00007610ff1b7816 */ /* 0x000fc4000000001b */
[--C-:B------:R-:W-:Y:S02]  /*0fe0*/  PRMT R60, RZ, 0x5410, R4.reuse ;  /* 0x00005410ff3c7816 */ /* 0x100fe40000000004 */
[----:B------:R-:W-:Y:S02]  /*0ff0*/  PRMT R61, RZ, 0x7610, R4 ;  /* 0x00007610ff3d7816 */ /* 0x000fe40000000004 */
[----:B-1----:R-:W-:Y:S02]  /*1000*/  PRMT R90, RZ, 0x5410, R20 ;  /* 0x00005410ff5a7816 */ /* 0x002fe40000000014 */
        /* <DEDUP_REMOVED lines=27> */
.L_x_14146:
[----:B------:R-:W-:Y:S01]  /*11c0*/  IABS R5, R84 ;  /* 0x0000005400057213 */ /* 0x000fe20000000000 */
[----:B------:R-:W-:Y:S01]  /*11d0*/  BSSY B1, `(.L_x_14143) ;  /* 0x00000e8000017945 */ /* 0x000fe20003800000 */
[----:B------:R-:W-:-:S02]  /*11e0*/  IABS R9, c[0x0][0x1d0] ;  /* 0x0000740000097a13 */ /* 0x000fc40000000000 */
        /* <DEDUP_REMOVED lines=19> */
[----:B0-----:R-:W-:-:S04]  /*1320*/  IMAD.MOV R4, RZ, RZ, -R5 ;  /* 0x000000ffff047224 */ /* 0x001fc800078e0a05 */
        /* <DEDUP_REMOVED lines=20> */
[----:B------:R-:W-:Y:S02]  /*1470*/  IMAD.MOV.U32 R8, RZ, RZ, R39 ;  /* 0x000000ffff087224 */ /* 0x000fe400078e0027 */
[----:B------:R-:W-:-:S05]  /*1480*/  IMAD.MOV.U32 R9, RZ, RZ, R38 ;  /* 0x000000ffff097224 */ /* 0x000fca00078e0026 */
        /* <DEDUP_REMOVED lines=12> */
[----:B------:R5:W4:Y:S04]  /*1550*/  LDG.E.CONSTANT R119, [R6.64+0x800] ;  /* 0x0008000a06777981 */ /* 0x000b28000c1e9900 */
[----:B------:R5:W4:Y:S04]  /*1560*/  LDG.E.CONSTANT R120, [R6.64+0xa00] ;  /* 0x000a000a06787981 */ /* 0x000b28000c1e9900 */
[----:B------:R5:W4:Y:S04]  /*1570*/  LDG.E.CONSTANT R115, [R6.64+0xc00] ;  /* 0x000c000a06737981 */ /* 0x000b28000c1e9900 */
        /* <DEDUP_REMOVED lines=22> */
[----:B------:R-:W-:Y:S02]  /*16e0*/  FMUL.FTZ R99, R48, R99 ;  /* 0x0000006330637220 */ /* 0x000fe40000410000 */
[----:B------:R-:W-:Y:S01]  /*16f0*/  FMUL.FTZ R102, R49, R100 ;  /* 0x0000006431667220 */ /* 0x000fe20000410000 */
[----:B---3--:R-:W-:-:S05]  /*1700*/  PRMT R100, RZ, 0x5410, R103 ;  /* 0x00005410ff647816 */ /* 0x008fca0000000067 */
[----:B------:R-:W-:Y:S01]  /*1710*/  FFMA.FTZ R101, R37, R100, R99 ;  /* 0x0000006425657223 */ /* 0x000fe20000010063 */
[----:B------:R-:W-:Y:S01]  /*1720*/  PRMT R99, RZ, 0x7610, R103 ;  /* 0x00007610ff637816 */ /* 0x000fe20000000067 */
[----:B------:R5:W2:Y:S04]  /*1730*/  LDG.E.CONSTANT R100, [R6.64+0x60c] ;  /* 0x00060c0a06647981 */ /* 0x000aa8000c1e9900 */
[----:B------:R-:W-:Y:S01]  /*1740*/  FFMA.FTZ R121, R36, R99, R102 ;  /* 0x0000006324797223 */ /* 0x000fe20000010066 */
[----:B------:R5:W3:Y:S04]  /*1750*/  LDG.E.CONSTANT R103, [R6.64+0x80c] ;  /* 0x00080c0a06677981 */ /* 0x000ae8000c1e9900 */
[----:B------:R5:W2:Y:S01]  /*1760*/  LDG.E.CONSTANT R99, [R6.64+0x20c] ;  /* 0x00020c0a06637981 */ /* 0x000aa2000c1e9900 */
[----:B----4-:R-:W-:-:S05]  /*1770*/  PRMT R102, RZ, 0x5410, R116 ;  /* 0x00005410ff667816 */ /* 0x010fca0000000074 */
[----:B------:R-:W-:Y:S02]  /*1780*/  FFMA.FTZ R123, R56, R102, R101 ;  /* 0x00000066387b7223 */ /* 0x000fe40000010065 */
[----:B------:R5:W4:Y:S04]  /*1790*/  LDG.E.CONSTANT R102, [R6.64+0xa0c] ;  /* 0x000a0c0a06667981 */ /* 0x000b28000c1e9900 */
[----:B------:R5:W3:Y:S01]  /*17a0*/  LDG.E.CONSTANT R101, [R6.64+0xc0c] ;  /* 0x000c0c0a06657981 */ /* 0x000ae2000c1e9900 */
[----:B------:R-:W-:Y:S02]  /*17b0*/  PRMT R116, RZ, 0x7610, R116 ;  /* 0x00007610ff747816 */ /* 0x000fe40000000074 */
[----:B-----5:R-:W-:-:S03]  /*17c0*/  PRMT R6, RZ, 0x5410, R118 ;  /* 0x00005410ff067816 */ /* 0x020fc60000000076 */
        /* <DEDUP_REMOVED lines=9> */
[----:B------:R-:W-:Y:S02]  /*1860*/  PRMT R120, RZ, 0x7610, R120 ;  /* 0x00007610ff787816 */ /* 0x000fe40000000078 */
[--C-:B------:R-:W-:Y:S01]  /*1870*/  PRMT R7, RZ, 0x5410, R115.reuse ;  /* 0x00005410ff077816 */ /* 0x100fe20000000073 */
[----:B------:R-:W-:Y:S01]  /*1880*/  FFMA.FTZ R6, R75, R6, R118 ;  /* 0x000000064b067223 */ /* 0x000fe20000010076 */
[----:B------:R-:W-:Y:S01]  /*1890*/  PRMT R115, RZ, 0x7610, R115 ;  /* 0x00007610ff737816 */ /* 0x000fe20000000073 */
[----:B------:R-:W-:Y:S02]  /*18a0*/  FFMA.FTZ R119, R12, R120, R119 ;  /* 0x000000780c777223 */ /* 0x000fe40000010077 */
[----:B------:R-:W-:Y:S01]  /*18b0*/  FFMA.FTZ R7, R79, R7, R6 ;  /* 0x000000074f077223 */ /* 0x000fe20000010006 */
[----:B------:R-:W-:Y:S01]  /*18c0*/  PRMT R6, RZ, 0x5410, R117 ;  /* 0x00005410ff067816 */ /* 0x000fe20000000075 */
[----:B------:R-:W-:Y:S01]  /*18d0*/  FFMA.FTZ R115, R16, R115, R119 ;  /* 0x0000007310737223 */ /* 0x000fe20000010077 */
[----:B------:R-:W-:-:S03]  /*18e0*/  PRMT R117, RZ, 0x7610, R117 ;  /* 0x00007610ff757816 */ /* 0x000fc60000000075 */
[----:B------:R-:W-:Y:S01]  /*18f0*/  FFMA.FTZ R6, R90, R6, R7 ;  /* 0x000000065a067223 */ /* 0x000fe20000010007 */
[--C-:B------:R-:W-:Y:S01]  /*1900*/  PRMT R7, RZ, 0x5410, R114.reuse ;  /* 0x00005410ff077816 */ /* 0x100fe20000000072 */
[----:B------:R-:W-:Y:S01]  /*1910*/  FFMA.FTZ R115, R20, R117, R115 ;  /* 0x0000007514737223 */ /* 0x000fe20000010073 */
[----:B------:R-:W-:-:S03]  /*1920*/  PRMT R114, RZ, 0x7610, R114 ;  /* 0x00007610ff727816 */ /* 0x000fc60000000072 */
[----:B------:R-:W-:Y:S02]  /*1930*/  FADD.FTZ R6, R6, R115 ;  /* 0x0000007306067221 */ /* 0x000fe40000010000 */
[----:B------:R-:W-:Y:S01]  /*1940*/  FMUL.FTZ R115, R51, R114 ;  /* 0x0000007233737220 */ /* 0x000fe20000410000 */
[--C-:B------:R-:W-:Y:S01]  /*1950*/  PRMT R114, RZ, 0x5410, R113.reuse ;  /* 0x00005410ff727816 */ /* 0x100fe20000000071 */
[----:B------:R-:W-:Y:S01]  /*1960*/  FMUL.FTZ R7, R50, R7 ;  /* 0x0000000732077220 */ /* 0x000fe20000410000 */
[----:B------:R-:W-:-:S03]  /*1970*/  PRMT R113, RZ, 0x7610, R113 ;  /* 0x00007610ff717816 */ /* 0x000fc60000000071 */
[----:B------:R-:W-:Y:S01]  /*1980*/  FFMA.FTZ R114, R35, R114, R7 ;  /* 0x0000007223727223 */ /* 0x000fe20000010007 */
[--C-:B------:R-:W-:Y:S01]  /*1990*/  PRMT R7, RZ, 0x5410, R112.reuse ;  /* 0x00005410ff077816 */ /* 0x100fe20000000070 */
[----:B------:R-:W-:Y:S01]  /*19a0*/  FFMA.FTZ R116, R34, R113, R115 ;  /* 0x0000007122747223 */ /* 0x000fe20000010073 */
[----:B------:R-:W-:Y:S02]  /*19b0*/  PRMT R112, RZ, 0x7610, R112 ;  /* 0x00007610ff707816 */ /* 0x000fe40000000070 */
[--C-:B------:R-:W-:Y:S02]  /*19c0*/  PRMT R113, RZ, 0x5410, R111.reuse ;  /* 0x00005410ff717816 */ /* 0x100fe4000000006f */
[----:B------:R-:W-:Y:S01]  /*19d0*/  PRMT R111, RZ, 0x7610, R111 ;  /* 0x00007610ff6f7816 */ /* 0x000fe2000000006f */
[----:B------:R-:W-:Y:S02]  /*19e0*/  FFMA.FTZ R112, R25, R112, R116 ;  /* 0x0000007019707223 */ /* 0x000fe40000010074 */
[----:B------:R-:W-:-:S02]  /*19f0*/  FFMA.FTZ R7, R57, R7, R114 ;  /* 0x0000000739077223 */ /* 0x000fc40000010072 */
[----:B------:R-:W-:Y:S01]  /*1a00*/  FFMA.FTZ R112, R63, R111, R112 ;  /* 0x0000006f3f707223 */ /* 0x000fe20000010070 */
[--C-:B------:R-:W-:Y:S01]  /*1a10*/  PRMT R111, RZ, 0x5410, R110.reuse ;  /* 0x00005410ff6f7816 */ /* 0x100fe2000000006e */
        /* <DEDUP_REMOVED lines=15> */
[----:B------:R-:W-:Y:S02]  /*1b10*/  FFMA.FTZ R107, R21, R107, R108 ;  /* 0x0000006b156b7223 */ /* 0x000fe4000001006c */
[----:B------:R-:W-:Y:S01]  /*1b20*/  FADD.FTZ R6, R7, R6 ;  /* 0x0000000607067221 */ /* 0x000fe20000010000 */
[--C-:B------:R-:W-:Y:S02]  /*1b30*/  PRMT R7, RZ, 0x5410, R4.reuse ;  /* 0x00005410ff077816 */ /* 0x100fe40000000004 */
[----:B------:R-:W-:Y:S01]  /*1b40*/  PRMT R4, RZ, 0x7610, R4 ;  /* 0x00007610ff047816 */ /* 0x000fe20000000004 */
[----:B------:R-:W-:Y:S02]  /*1b50*/  FADD.FTZ R6, R107, R6 ;  /* 0x000000066b067221 */ /* 0x000fe40000010000 */
[----:B------:R-:W-:-:S02]  /*1b60*/  FMUL.FTZ R7, R52, R7 ;  /* 0x0000000734077220 */ /* 0x000fc40000410000 */
[----:B------:R-:W-:Y:S01]  /*1b70*/  FMUL.FTZ R107, R53, R4 ;  /* 0x00000004356b7220 */ /* 0x000fe20000410000 */
[--C-:B------:R-:W-:Y:S02]  /*1b80*/  PRMT R4, RZ, 0x5410, R98.reuse ;  /* 0x00005410ff047816 */ /* 0x100fe40000000062 */
        /* <DEDUP_REMOVED lines=27> */
[----:B------:R-:W-:-:S04]  /*1d40*/  FADD.FTZ R7, R7, R6 ;  /* 0x0000000607077221 */ /* 0x000fc80000010000 */
[----:B------:R-:W-:Y:S01]  /*1d50*/  FADD.FTZ R4, R4, R7 ;  /* 0x0000000704047221 */ /* 0x000fe20000010000 */
[----:B------:R-:W-:Y:S02]  /*1d60*/  FSETP.NEU.FTZ.AND P0, PT, R40, RZ, PT ;  /* 0x000000ff2800720b */ /* 0x000fe40003f1d000 */
[--C-:B--2---:R-:W-:Y:S02]  /*1d70*/  PRMT R5, RZ, 0x5410, R99.reuse ;  /* 0x00005410ff057816 */ /* 0x104fe40000000063 */
        /* <DEDUP_REMOVED lines=13> */
[----:B------:R-:W-:-:S02]  /*1e50*/  FFMA.FTZ R8, R66, R7, R5 ;  /* 0x0000000742087223 */ /* 0x000fc40000010005 */
[----:B------:R-:W-:Y:S01]  /*1e60*/  FFMA.FTZ R5, R67, R100, R6 ;  /* 0x0000006443057223 */ /* 0x000fe20000010006 */
[--C-:B---3--:R-:W-:Y:S02]  /*1e70*/  PRMT R6, RZ, 0x5410, R103.reuse ;  /* 0x00005410ff067816 */ /* 0x108fe40000000067 */
[----:B------:R-:W-:-:S03]  /*1e80*/  PRMT R103, RZ, 0x7610, R103 ;  /* 0x00007610ff677816 */ /* 0x000fc60000000067 */
[----:B------:R-:W-:Y:S02]  /*1e90*/  FFMA.FTZ R7, R73, R6, R8 ;  /* 0x0000000649077223 */ /* 0x000fe40000010008 */
[----:B------:R-:W-:Y:S01]  /*1ea0*/  FFMA.FTZ R6, R74, R103, R5 ;  /* 0x000000674a067223 */ /* 0x000fe20000010005 */
[--C-:B----4-:R-:W-:Y:S01]  /*1eb0*/  PRMT R5, RZ, 0x5410, R102.reuse ;  /* 0x00005410ff057816 */ /* 0x110fe20000000066 */
[----:B------:R-:W0:Y:S01]  /*1ec0*/  I2F R9, R91 ;  /* 0x0000005b00097306 */ /* 0x000e220000201400 */
        /* <DEDUP_REMOVED lines=22> */
.L_x_14144:
[----:B------:R-:W-:-:S05]  /*2030*/  IMAD.MOV.U32 R5, RZ, RZ, -0x800001 ;  /* 0xff7fffffff057424 */ /* 0x000fca00078e00ff */
[----:B------:R0:W-:Y:S02]  /*2040*/  STS [R88], R5 ;  /* 0x0000000558007388 */ /* 0x0001e40000000800 */
.L_x_14145:
[----:B------:R-:W-:Y:S05]  /*2050*/  BSYNC B1 ;  /* 0x0000000000017941 */ /* 0x000fea0003800000 */
.L_x_14143:
[----:B------:R-:W-:Y:S02]  /*2060*/  IADD3 R87, R87, 0x4, RZ ;  /* 0x0000000457577810 */ /* 0x000fe40007ffe0ff */
[----:B------:R-:W-:Y:S02]  /*2070*/  IADD3 R39, P1, R39, 0x10, RZ ;  /* 0x0000001027277810 */ /* 0x000fe40007f3e0ff */
[----:B------:R-:W-:Y:S02]  /*2080*/  ISETP.GE.AND P0, PT, R87, R28, PT ;  /* 0x0000001c5700720c */ /* 0x000fe40003f06270 */
[----:B0-----:R-:W-:Y:S01]  /*2090*/  IADD3 R88, R88, 0x200, RZ ;  /* 0x0000020058587810 */ /* 0x001fe20007ffe0ff */
[----:B------:R-:W-:Y:S01]  /*20a0*/  IMAD.X R38, RZ, RZ, R38, P1 ;  /* 0x000000ffff267224 */ /* 0x000fe200008e0626 */
[----:B------:R-:W-:Y:S02]  /*20b0*/  IADD3 R91, R91, 0x80, RZ ;  /* 0x000000805b5b7810 */ /* 0x000fe40007ffe0ff */
[----:B------:R-:W-:-:S02]  /*20c0*/  IADD3 R89, R89, 0x80, RZ ;  /* 0x0000008059597810 */ /* 0x000fc40007ffe0ff */
[----:B------:R-:W-:-:S05]  /*20d0*/  IADD3 R84, R84, 0x80, RZ ;  /* 0x0000008054547810 */ /* 0x000fca0007ffe0ff */
[----:B------:R-:W-:Y:S05]  /*20e0*/  @!P0 BRA `(.L_x_14146) ;  /* 0xfffff0d000008947 */ /* 0x000fea000383ffff */
.L_x_14142:
[----:B------:R-:W-:Y:S05]  /*20f0*/  BSYNC B0 ;  /* 0x0000000000007941 */ /* 0x000fea0003800000 */
.L_x_14141:
        /* <DEDUP_REMOVED lines=13> */
[----:B0-----:R-:W-:Y:S02]  /*21d0*/  @!P0 FMNMX.FTZ R6, R7, R6, !PT ;  /* 0x0000000607068209 */ /* 0x001fe40007810000 */
[----:B------:R-:W-:-:S03]  /*21e0*/  IADD3 R7, R32, 0x1f, RZ ;  /* 0x0000001f20077810 */ /* 0x000fc60007ffe0ff */
[----:B------:R-:W-:Y:S01]  /*21f0*/  @!P0 STS [R31.X4+0x80], R6 ;  /* 0x000080061f008388 */ /* 0x000fe20000004800 */
[----:B------:R-:W-:-:S03]  /*2200*/  SHF.R.S32.HI R8, RZ, 0x1f, R7 ;  /* 0x0000001fff087819 */ /* 0x000fc60000011407 */
[----:B------:R-:W-:Y:S06]  /*2210*/  BAR.SYNC.DEFER_BLOCKING 0x0 ;  /* 0x0000000000007b1d */ /* 0x000fec0000010000 */
[----:B------:R-:W0:Y:S04]  /*2220*/  @!P1 LDS R5, [R29.X4+0x80] ;  /* 0x000080001d059984 */ /* 0x000e280000004800 */
[----:B0-----:R-:W0:Y:S02]  /*2230*/  SHFL.BFLY PT, R2, R5, 0x2, 0x1f ;  /* 0x0c401f0005027f89 */ /* 0x001e2400000e0000 */
[----:B0-----:R-:W-:Y:S01]  /*2240*/  FMNMX.FTZ R4, R2, R5, !PT ;  /* 0x0000000502047209 */ /* 0x001fe20007810000 */
[----:B------:R-:W-:-:S04]  /*2250*/  IMAD.MOV.U32 R5, RZ, RZ, RZ ;  /* 0x000000ffff057224 */ /* 0x000fc800078e00ff */
[----:B------:R-:W0:Y:S02]  /*2260*/  SHFL.BFLY PT, R3, R4, 0x1, 0x1f ;  /* 0x0c201f0004037f89 */ /* 0x000e2400000e0000 */
[----:B0-----:R-:W-:Y:S02]  /*2270*/  FMNMX.FTZ R2, R4, R3, !PT ;  /* 0x0000000304027209 */ /* 0x001fe40007810000 */
[----:B------:R-:W-:-:S04]  /*2280*/  LEA.HI R3, R8, R7, RZ, 0x5 ;  /* 0x0000000708037211 */ /* 0x000fc800078f28ff */
[----:B------:R-:W-:Y:S01]  /*2290*/  LOP3.LUT R3, R3, 0xffffffe0, RZ, 0xc0, !PT ;  /* 0xffffffe003037812 */ /* 0x000fe200078ec0ff */
[----:B------:R-:W0:Y:S03]  /*22a0*/  SHFL.IDX PT, R2, R2, RZ, 0x1f ;  /* 0x00001fff02027589 */ /* 0x000e2600000e0000 */
[----:B------:R-:W-:-:S04]  /*22b0*/  IMNMX R3, R32, R3, PT ;  /* 0x0000000320037217 */ /* 0x000fc80003800200 */
        /* <DEDUP_REMOVED lines=14> */
.L_x_14151:
        /* <DEDUP_REMOVED lines=11> */
.L_x_14150:
[----:B------:R-:W-:Y:S05]  /*2450*/  BSYNC B1 ;  /* 0x0000000000017941 */ /* 0x000fea0003800000 */
.L_x_14149:
        /* <DEDUP_REMOVED lines=10> */
.L_x_14154:
        /* <DEDUP_REMOVED lines=100> */
.L_x_14153:
[----:B------:R-:W-:Y:S05]  /*2b40*/  BSYNC B1 ;  /* 0x0000000000017941 */ /* 0x000fea0003800000 */
.L_x_14152:
        /* <DEDUP_REMOVED lines=55> */
.L_x_14156:
[----:B------:R-:W-:Y:S05]  /*2ec0*/  BSYNC B1 ;  /* 0x0000000000017941 */ /* 0x000fea0003800000 */
.L_x_14155:
        /* <DEDUP_REMOVED lines=26> */
.L_x_14148:
[----:B------:R-:W-:Y:S05]  /*3070*/  BSYNC B0 ;  /* 0x0000000000007941 */ /* 0x000fea0003800000 */
.L_x_14147:
        /* <DEDUP_REMOVED lines=37> */
.L_x_14161:
        /* <DEDUP_REMOVED lines=8> */
.L_x_14160:
[----:B01----:R-:W-:Y:S05]  /*3350*/  BSYNC B1 ;  /* 0x0000000000017941 */ /* 0x003fea0003800000 */
.L_x_14159:
        /* <DEDUP_REMOVED lines=10> */
.L_x_14164:
        /* <DEDUP_REMOVED lines=30> */
[----:B------:R-:W-:Y:S01]  /*35e0*/  STS [R2+0x200], R13 ;  /* 0x0002000d02007388 */ /* 0x000fe20000000800 */
        /* <DEDUP_REMOVED lines=21> */
.L_x_14163:
[----:B------:R-:W-:Y:S05]  /*3740*/  BSYNC B1 ;  /* 0x0000000000017941 */ /* 0x000fea0003800000 */
.L_x_14162:
        /* <DEDUP_REMOVED lines=31> */
.L_x_14166:
[----:B------:R-:W-:Y:S05]  /*3940*/  BSYNC B1 ;  /* 0x0000000000017941 */ /* 0x000fea0003800000 */
.L_x_14165:
        /* <DEDUP_REMOVED lines=14> */
.L_x_14158:
[----:B------:R-:W-:Y:S05]  /*3a30*/  BSYNC B0 ;  /* 0x0000000000007941 */ /* 0x000fea0003800000 */
.L_x_14157:
        /* <DEDUP_REMOVED lines=8> */
[----:B------:R-:W-:Y:S01]  /*3ac0*/  IMAD.MOV.U32 R33, RZ, RZ, RZ ;  /* 0x000000ffff217224 */ /* 0x000fe200078e00ff */
[----:B------:R-:W-:Y:S05]  /*3ad0*/  BRA `(.L_x_14169) ;  /* 0x0000257000007947 */ /* 0x000fea0003800000 */
.L_x_14168:
[----:B------:R-:W1:Y:S01]  /*3ae0*/  I2F.RP R4, R11 ;  /* 0x0000000b00047306 */ /* 0x000e620000209400 */
[----:B0-----:R-:W0:Y:S01]  /*3af0*/  S2R R2, SR_CTAID.Y ;  /* 0x0000000000027919 */ /* 0x001e220000002600 */
[--C-:B------:R-:W-:Y:S01]  /*3b00*/  SHF.R.S32.HI R5, RZ, 0x1f, R31.reuse ;  /* 0x0000001fff057819 */ /* 0x100fe2000001141f */
[----:B------:R-:W-:Y:S01]  /*3b10*/  IMAD.MOV.U32 R34, RZ, RZ, c[0x0][0x1ac] ;  /* 0x00006b00ff227624 */ /* 0x000fe200078e00ff */
[----:B------:R-:W-:Y:S01]  /*3b20*/  IADD3 R43, R43, -c[0x0][0x1cc], RZ ;  /* 0x800073002b2b7a10 */ /* 0x000fe20007ffe0ff */
[C---:B------:R-:W-:Y:S01]  /*3b30*/  IMAD.SHL.U32 R23, R31.reuse, 0x20, RZ ;  /* 0x000000201f177824 */ /* 0x040fe200078e00ff */
[----:B------:R-:W-:Y:S01]  /*3b40*/  IADD3 R77, -R31, -0x1, R28 ;  /* 0xffffffff1f4d7810 */ /* 0x000fe20007ffe11c */
[----:B------:R-:W-:Y:S01]  /*3b50*/  CS2R R20, SRZ ;  /* 0x0000000000147805 */ /* 0x000fe2000001ff00 */
[----:B------:R-:W-:Y:S01]  /*3b60*/  IMAD.MOV.U32 R22, RZ, RZ, RZ ;  /* 0x000000ffff167224 */ /* 0x000fe200078e00ff */
[----:B------:R-:W-:Y:S01]  /*3b70*/  CS2R R24, SRZ ;  /* 0x0000000000187805 */ /* 0x000fe2000001ff00 */
[----:B------:R-:W-:Y:S01]  /*3b80*/  CS2R R26, SRZ ;  /* 0x00000000001a7805 */ /* 0x000fe2000001ff00 */
[----:B------:R-:W-:Y:S01]  /*3b90*/  IMAD.MOV.U32 R33, RZ, RZ, RZ ;  /* 0x000000ffff217224 */ /* 0x000fe200078e00ff */
[----:B------:R-:W-:Y:S01]  /*3ba0*/  SHF.R.S32.HI R34, RZ, 0x1f, R34 ;  /* 0x0000001fff227819 */ /* 0x000fe20000011422 */
[----:B------:R-:W-:Y:S01]  /*3bb0*/  IMAD.MOV.U32 R35, RZ, RZ, R31 ;  /* 0x000000ffff237224 */ /* 0x000fe200078e001f */
[----:B-1----:R-:W1:Y:S01]  /*3bc0*/  MUFU.RCP R4, R4 ;  /* 0x0000000400047308 */ /* 0x002e620000001000 */
[----:B0-----:R-:W-:-:S05]  /*3bd0*/  IMAD R2, R2, c[0x0][0x198], RZ ;  /* 0x0000660002027a24 */ /* 0x001fca00078e02ff */
[----:B------:R-:W-:Y:S02]  /*3be0*/  IADD3 R17, P0, R31, R2, RZ ;  /* 0x000000021f117210 */ /* 0x000fe40007f1e0ff */
[----:B-1----:R-:W-:Y:S02]  /*3bf0*/  IADD3 R3, R4, 0xffffffe, RZ ;  /* 0x0ffffffe04037810 */ /* 0x002fe40007ffe0ff */
[----:B------:R-:W-:Y:S02]  /*3c00*/  SHF.R.S32.HI R4, RZ, 0x1f, R29 ;  /* 0x0000001fff047819 */ /* 0x000fe4000001141d */
[----:B------:R-:W-:Y:S02]  /*3c10*/  LEA.HI.X.SX32 R2, R2, R5, 0x1, P0 ;  /* 0x0000000502027211 */ /* 0x000fe400000f0eff */
[----:B------:R-:W0:Y:S01]  /*3c20*/  F2I.FTZ.U32.TRUNC.NTZ R3, R3 ;  /* 0x0000000300037305 */ /* 0x000e22000021f000 */
[----:B------:R-:W-:Y:S02]  /*3c30*/  LEA R10, P0, R17, c[0x0][0x188], 0x2 ;  /* 0x00006200110a7a11 */ /* 0x000fe400078010ff */
[----:B------:R-:W-:-:S02]  /*3c40*/  LEA.HI R4, R4, R29, RZ, 0x2 ;  /* 0x0000001d04047211 */ /* 0x000fc400078f10ff */
[----:B------:R-:W-:Y:S01]  /*3c50*/  LEA.HI.X R17, R17, c[0x0][0x18c], R2, 0x2, P0 ;  /* 0x0000630011117a11 */ /* 0x000fe200000f1402 */
[----:B------:R-:W-:Y:S02]  /*3c60*/  IMAD.MOV.U32 R2, RZ, RZ, RZ ;  /* 0x000000ffff027224 */ /* 0x000fe400078e00ff */
[----:B0-----:R-:W-:-:S04]  /*3c70*/  IMAD.MOV R6, RZ, RZ, -R3 ;  /* 0x000000ffff067224 */ /* 0x001fc800078e0a03 */
[----:B------:R-:W-:Y:S01]  /*3c80*/  IMAD R5, R6, R11, RZ ;  /* 0x0000000b06057224 */ /* 0x000fe200078e02ff */
[C---:B------:R-:W-:Y:S01]  /*3c90*/  LOP3.LUT R6, R4.reuse, 0xfffffffc, RZ, 0xc0, !PT ;  /* 0xfffffffc04067812 */ /* 0x040fe200078ec0ff */
[----:B------:R-:W-:Y:S02]  /*3ca0*/  IMAD.SHL.U32 R4, R4, 0x8, RZ ;  /* 0x0000000804047824 */ /* 0x000fe400078e00ff */
[----:B------:R-:W-:-:S03]  /*3cb0*/  IMAD.HI.U32 R16, R3, R5, R2 ;  /* 0x0000000503107227 */ /* 0x000fc600078e0002 */
[----:B------:R-:W-:Y:S01]  /*3cc0*/  LOP3.LUT R3, R4, 0xffffffe0, RZ, 0xc0, !PT ;  /* 0xffffffe004037812 */ /* 0x000fe200078ec0ff */
[----:B------:R-:W-:Y:S02]  /*3cd0*/  IMAD.IADD R6, R29, 0x1, -R6 ;  /* 0x000000011d067824 */ /* 0x000fe400078e0a06 */
[----:B------:R-:W-:Y:S02]  /*3ce0*/  IMAD R2, R41, c[0x0][0x1b0], RZ ;  /* 0x00006c0029027a24 */ /* 0x000fe400078e02ff */
[----:B------:R-:W-:Y:S02]  /*3cf0*/  IMAD R38, R31, 0x4, R6 ;  /* 0x000000041f267824 */ /* 0x000fe400078e0206 */
[C---:B------:R-:W-:Y:S01]  /*3d00*/  IMAD R36, R6.reuse, 0x8, R3 ;  /* 0x0000000806247824 */ /* 0x040fe200078e0203 */
        /* <DEDUP_REMOVED lines=9> */
.L_x_14188:
[----:B------:R-:W-:Y:S01]  /*3da0*/  IABS R5, R23 ;  /* 0x0000001700057213 */ /* 0x000fe20000000000 */
[----:B------:R-:W-:Y:S01]  /*3db0*/  BSSY B0, `(.L_x_14170) ;  /* 0x000021f000007945 */ /* 0x000fe20003800000 */
[----:B------:R-:W-:-:S02]  /*3dc0*/  IABS R9, c[0x0][0x1d0] ;  /* 0x0000740000097a13 */ /* 0x000fc40000000000 */
[----:B------:R-:W-:Y:S01]  /*3dd0*/  IABS R7, c[0x0][0x1d4] ;  /* 0x0000750000077a13 */ /* 0x000fe20000000000 */
[----:B------:R-:W-:Y:S01]  /*3de0*/  IMAD.HI.U32 R4, R16, R5, RZ ;  /* 0x0000000510047227 */ /* 0x000fe200078e00ff */
[----:B------:R-:W0:Y:S03]  /*3df0*/  I2F.RP R8, R9 ;  /* 0x0000000900087306 */ /* 0x000e260000209400 */
[----:B------:R-:W-:-:S04]  /*3e00*/  IMAD.MOV R6, RZ, RZ, -R4 ;  /* 0x000000ffff067224 */ /* 0x000fc800078e0a04 */
[----:B------:R-:W-:-:S05]  /*3e10*/  IMAD R6, R6, R7, R5 ;  /* 0x0000000706067224 */ /* 0x000fca00078e0205 */
[----:B------:R-:W-:Y:S01]  /*3e20*/  ISETP.GT.U32.AND P1, PT, R11, R6, PT ;  /* 0x000000060b00720c */ /* 0x000fe20003f24070 */
[----:B0-----:R-:W0:-:S12]  /*3e30*/  MUFU.RCP R8, R8 ;  /* 0x0000000800087308 */ /* 0x001e180000001000 */
[----:B------:R-:W-:Y:S01]  /*3e40*/  @!P1 IMAD.IADD R6, R6, 0x1, -R7 ;  /* 0x0000000106069824 */ /* 0x000fe200078e0a07 */
[----:B------:R-:W-:Y:S02]  /*3e50*/  @!P1 IADD3 R4, R4, 0x1, RZ ;  /* 0x0000000104049810 */ /* 0x000fe40007ffe0ff */
[----:B------:R-:W-:Y:S02]  /*3e60*/  ISETP.NE.AND P1, PT, RZ, c[0x0][0x1d4], PT ;  /* 0x00007500ff007a0c */ /* 0x000fe40003f25270 */
[----:B------:R-:W-:Y:S02]  /*3e70*/  ISETP.GE.U32.AND P0, PT, R6, R11, PT ;  /* 0x0000000b0600720c */ /* 0x000fe40003f06070 */
[----:B0-----:R-:W-:Y:S02]  /*3e80*/  IADD3 R5, R8, 0xffffffe, RZ ;  /* 0x0ffffffe08057810 */ /* 0x001fe40007ffe0ff */
[----:B------:R-:W-:-:S04]  /*3e90*/  LOP3.LUT R6, R23, c[0x0][0x1d4], RZ, 0x3c, !PT ;  /* 0x0000750017067a12 */ /* 0x000fc800078e3cff */
[----:B------:R-:W-:Y:S01]  /*3ea0*/  ISETP.GE.AND P2, PT, R6, RZ, PT ;  /* 0x000000ff0600720c */ /* 0x000fe20003f46270 */
[----:B------:R-:W0:Y:S04]  /*3eb0*/  F2I.FTZ.U32.TRUNC.NTZ R5, R5 ;  /* 0x0000000500057305 */ /* 0x000e28000021f000 */
        /* <DEDUP_REMOVED lines=36> */
[C---:B------:R-:W-:Y:S02]  /*4100*/  IADD3 R13, P2, R39.reuse, R6, RZ ;  /* 0x00000006270d7210 */ /* 0x040fe40007f5e0ff */
[-C--:B------:R-:W-:Y:S02]  /*4110*/  LEA.HI.X.SX32 R12, R36, R49.reuse, 0x1, P0 ;  /* 0x00000031240c7211 */ /* 0x080fe400000f0eff */
[----:B------:R-:W-:-:S02]  /*4120*/  LEA.HI.X.SX32 R18, R39, R49, 0x1, P2 ;  /* 0x0000003127127211 */ /* 0x000fc400010f0eff */
[----:B------:R-:W-:Y:S02]  /*4130*/  LEA.HI.X R9, R9, c[0x0][0x17c], R12, 0x1, P1 ;  /* 0x00005f0009097a11 */ /* 0x000fe400008f0c0c */
[-C--:B------:R-:W-:Y:S02]  /*4140*/  IADD3 R47, P1, R41, R6.reuse, RZ ;  /* 0x00000006292f7210 */ /* 0x080fe40007f3e0ff */
[----:B------:R-:W-:Y:S01]  /*4150*/  LEA R12, P4, R13, c[0x0][0x178], 0x1 ;  /* 0x00005e000d0c7a11 */ /* 0x000fe200078808ff */
[----:B------:R-:W-:Y:S01]  /*4160*/  BSSY B2, `(.L_x_14172) ;  /* 0x0000058000027945 */ /* 0x000fe20003800000 */
[----:B------:R-:W-:Y:S01]  /*4170*/  IADD3 R19, P2, R45, R6, RZ ;  /* 0x000000062d137210 */ /* 0x000fe20007f5e0ff */
[----:B------:R0:W5:Y:S01]  /*4180*/  LDG.E.CONSTANT R74, [R8.64+0x200] ;  /* 0x0002000a084a7981 */ /* 0x000162000c1e9900 */
[----:B------:R-:W-:Y:S02]  /*4190*/  LEA.HI.X R13, R13, c[0x0][0x17c], R18, 0x1, P4 ;  /* 0x00005f000d0d7a11 */ /* 0x000fe400020f0c12 */
[----:B------:R-:W-:Y:S01]  /*41a0*/  LEA R68, P6, R47, c[0x0][0x178], 0x1 ;  /* 0x00005e002f447a11 */ /* 0x000fe200078c08ff */
[----:B------:R0:W5:Y:S01]  /*41b0*/  LDG.E.CONSTANT R71, [R8.64+0x204] ;  /* 0x0002040a08477981 */ /* 0x000162000c1e9900 */
[----:B------:R-:W-:-:S02]  /*41c0*/  LEA.HI.X.SX32 R52, R41, R49, 0x1, P1 ;  /* 0x0000003129347211 */ /* 0x000fc400008f0eff */
[----:B------:R-:W-:Y:S01]  /*41d0*/  LEA R18, P1, R19, c[0x0][0x178], 0x1 ;  /* 0x00005e0013127a11 */ /* 0x000fe200078208ff */
[----:B------:R0:W5:Y:S01]  /*41e0*/  LDG.E.CONSTANT R72, [R8.64+0x208] ;  /* 0x0002080a08487981 */ /* 0x000162000c1e9900 */
[-C--:B------:R-:W-:Y:S02]  /*41f0*/  LEA.HI.X.SX32 R46, R45, R49.reuse, 0x1, P2 ;  /* 0x000000312d2e7211 */ /* 0x080fe400010f0eff */
[----:B------:R-:W-:Y:S01]  /*4200*/  LEA.HI.X R69, R47, c[0x0][0x17c], R52, 0x1, P6 ;  /* 0x00005f002f457a11 */ /* 0x000fe200030f0c34 */
[----:B------:R0:W5:Y:S01]  /*4210*/  LDG.E.CONSTANT R70, [R8.64+0x20c] ;  /* 0x00020c0a08467981 */ /* 0x000162000c1e9900 */
[----:B------:R-:W-:Y:S02]  /*4220*/  LEA.HI.X R19, R19, c[0x0][0x17c], R46, 0x1, P1 ;  /* 0x00005f0013137a11 */ /* 0x000fe400008f0c2e */
[----:B------:R-:W-:Y:S01]  /*4230*/  LEA.HI.X.SX32 R4, R40, R49, 0x1, P3 ;  /* 0x0000003128047211 */ /* 0x000fe200018f0eff */
[----:B------:R1:W5:Y:S01]  /*4240*/  LDG.E.CONSTANT R54, [R68.64] ;  /* 0x0000000a44367981 */ /* 0x000362000c1e9900 */
[----:B------:R-:W-:-:S02]  /*4250*/  IADD3 R7, P0, R42, R6, RZ ;  /* 0x000000062a077210 */ /* 0x000fc40007f1e0ff */
[C---:B------:R-:W-:Y:S01]  /*4260*/  LEA R14, P5, R15.reuse, c[0x0][0x178], 0x1 ;  /* 0x00005e000f0e7a11 */ /* 0x040fe200078a08ff */
[----:B------:R1:W5:Y:S01]  /*4270*/  LDG.E.CONSTANT R55, [R68.64+0x4] ;  /* 0x0000040a44377981 */ /* 0x000362000c1e9900 */
[----:B------:R-:W-:Y:S02]  /*4280*/  IADD3 R5, P3, R44, R6, RZ ;  /* 0x000000062c057210 */ /* 0x000fe40007f7e0ff */
[----:B------:R-:W-:Y:S01]  /*4290*/  LEA.HI.X R15, R15, c[0x0][0x17c], R4, 0x1, P5 ;  /* 0x00005f000f0f7a11 */ /* 0x000fe200028f0c04 */
[----:B------:R1:W5:Y:S01]  /*42a0*/  LDG.E.CONSTANT R56, [R68.64+0x8] ;  /* 0x0000080a44387981 */ /* 0x000362000c1e9900 */
[-C--:B------:R-:W-:Y:S02]  /*42b0*/  LEA.HI.X.SX32 R50, R42, R49.reuse, 0x1, P0 ;  /* 0x000000312a327211 */ /* 0x080fe400000f0eff */
[----:B------:R-:W-:Y:S01]  /*42c0*/  LEA.HI.X.SX32 R48, R44, R49, 0x1, P3 ;  /* 0x000000312c307211 */ /* 0x000fe200018f0eff */
[----:B------:R1:W5:Y:S01]  /*42d0*/  LDG.E.CONSTANT R59, [R68.64+0xc] ;  /* 0x00000c0a443b7981 */ /* 0x000362000c1e9900 */
[----:B------:R-:W-:-:S02]  /*42e0*/  LEA R6, P5, R7, c[0x0][0x178], 0x1 ;  /* 0x00005e0007067a11 */ /* 0x000fc400078a08ff */
[----:B------:R-:W-:Y:S01]  /*42f0*/  LEA R4, P4, R5, c[0x0][0x178], 0x1 ;  /* 0x00005e0005047a11 */ /* 0x000fe200078808ff */
[----:B------:R2:W5:Y:S01]  /*4300*/  LDG.E.CONSTANT R66, [R18.64] ;  /* 0x0000000a12427981 */ /* 0x000562000c1e9900 */
[----:B------:R-:W-:Y:S02]  /*4310*/  LEA.HI.X R7, R7, c[0x0][0x17c], R50, 0x1, P5 ;  /* 0x00005f0007077a11 */ /* 0x000fe400028f0c32 */
[----:B------:R-:W-:Y:S01]  /*4320*/  LEA.HI.X R5, R5, c[0x0][0x17c], R48, 0x1, P4 ;  /* 0x00005f0005057a11 */ /* 0x000fe200020f0c30 */
[----:B------:R2:W5:Y:S04]  /*4330*/  LDG.E.CONSTANT R67, [R18.64+0x4] ;  /* 0x0000040a12437981 */ /* 0x000568000c1e9900 */
[----:B-1----:R2:W5:Y:S04]  /*4340*/  LDG.E.CONSTANT R68, [R18.64+0x8] ;  /* 0x0000080a12447981 */ /* 0x002568000c1e9900 */
        /* <DEDUP_REMOVED lines=11> */
[----:B-1----:R-:W1:Y:S04]  /*4400*/  LDS.128 R12, [R38+-0x10] ;  /* 0xfffff000260c7984 */ /* 0x002e680000000c00 */
        /* <DEDUP_REMOVED lines=8> */
[----:B---3--:R2:W3:Y:S01]  /*4490*/  LDS.128 R4, [R38] ;  /* 0x0000000026047984 */ /* 0x0084e20000000c00 */
[----:B------:R-:W-:-:S03]  /*44a0*/  ISETP.NE.AND P0, PT, R77, RZ, PT ;  /* 0x000000ff4d00720c */ /* 0x000fc60003f05270 */
[----:B------:R0:W5:Y:S01]  /*44b0*/  LDG.E.CONSTANT R78, [R8.64+0x8] ;  /* 0x0000080a084e7981 */ /* 0x000162000c1e9900 */
[----:B-1----:R-:W-:-:S03]  /*44c0*/  F2FP.BF16.PACK_AB R14, R15, R14 ;  /* 0x0000000e0f0e723e */ /* 0x002fc600000010ff */
[----:B------:R0:W5:Y:S02]  /*44d0*/  LDG.E.CONSTANT R75, [R8.64+0xc] ;  /* 0x00000c0a084b7981 */ /* 0x000164000c1e9900 */
[----:B0-----:R-:W-:-:S04]  /*44e0*/  F2FP.BF16.PACK_AB R9, R13, R12 ;  /* 0x0000000c0d09723e */ /* 0x001fc800000010ff */
[----:B------:R-:W-:Y:S05]  /*44f0*/  @P0 BRA `(.L_x_14173) ;  /* 0x000001e000000947 */ /* 0x000fea0003800000 */
[C---:B--2---:R-:W-:Y:S02]  /*4500*/  IADD3 R13, R37.reuse, 0x2, RZ ;  /* 0x00000002250d7810 */ /* 0x044fe40007ffe0ff */
        /* <DEDUP_REMOVED lines=29> */
.L_x_14173:
[----:B--2---:R-:W-:Y:S05]  /*46e0*/  BSYNC B2 ;  /* 0x0000000000027941 */ /* 0x004fea0003800000 */
.L_x_14172:
[----:B-----5:R-:W-:Y:S01]  /*46f0*/  HFMA2.BF16_V2 R76, R9, R76, -RZ.H0_H0 ;  /* 0x0000004c094c7231 */ /* 0x020fe200003400ff */
[----:B---3--:R-:W-:Y:S01]  /*4700*/  F2FP.BF16.PACK_AB R8, R5, R4 ;  /* 0x000000040508723e */ /* 0x008fe200000010ff */
        /* <DEDUP_REMOVED lines=10> */
[----:B------:R-:W-:Y:S02]  /*47b0*/  PRMT R73, RZ, 0x7610, R73 ;  /* 0x00007610ff497816 */ /* 0x000fe40000000049 */
[----:B------:R-:W-:-:S02]  /*47c0*/  PRMT R12, RZ, 0x5410, R75 ;  /* 0x00005410ff0c7816 */ /* 0x000fc4000000004b */
[----:B------:R-:W-:Y:S01]  /*47d0*/  HFMA2.BF16_V2 R78, R5, R78, -RZ.H0_H0 ;  /* 0x0000004e054e7231 */ /* 0x000fe200003400ff */
[----:B------:R-:W-:Y:S01]  /*47e0*/  PRMT R75, RZ, 0x7610, R75 ;  /* 0x00007610ff4b7816 */ /* 0x000fe2000000004b */
[----:B------:R-:W-:-:S03]  /*47f0*/  FADD.FTZ R7, R7, R73 ;  /* 0x0000004907077221 */ /* 0x000fc60000010000 */
[--C-:B------:R-:W-:Y:S01]  /*4800*/  PRMT R8, RZ, 0x5410, R78.reuse ;  /* 0x00005410ff087816 */ /* 0x100fe2000000004e */
[----:B------:R-:W-:Y:S01]  /*4810*/  FADD.FTZ R12, R12, R75 ;  /* 0x0000004b0c0c7221 */ /* 0x000fe20000010000 */
        /* <DEDUP_REMOVED lines=34> */
.L_x_14175:
[----:B------:R-:W-:Y:S05]  /*4a40*/  BSYNC B2 ;  /* 0x0000000000027941 */ /* 0x000fea0003800000 */
.L_x_14174:
[----:B------:R-:W-:Y:S01]  /*4a50*/  FADD.FTZ R7, R7, R8 ;  /* 0x0000000807077221 */ /* 0x000fe20000010000 */
[----:B------:R-:W-:Y:S01]  /*4a60*/  HFMA2.BF16_V2 R71, R4, R71, -RZ.H0_H0 ;  /* 0x0000004704477231 */ /* 0x000fe200003400ff */
[----:B------:R-:W-:Y:S01]  /*4a70*/  BSSY B2, `(.L_x_14176) ;  /* 0x000002f000027945 */ /* 0x000fe20003800000 */
[----:B------:R-:W-:Y:S01]  /*4a80*/  HFMA2.BF16_V2 R74, R9, R74, -RZ.H0_H0 ;  /* 0x0000004a094a7231 */ /* 0x000fe200003400ff */
[----:B------:R-:W-:Y:S01]  /*4a90*/  FADD.FTZ R7, R7, R12 ;  /* 0x0000000c07077221 */ /* 0x000fe20000010000 */
        /* <DEDUP_REMOVED lines=44> */
.L_x_14177:
[----:B------:R-:W-:Y:S05]  /*4d60*/  BSYNC B2 ;  /* 0x0000000000027941 */ /* 0x000fea0003800000 */
.L_x_14176:
[----:B------:R-:W-:Y:S01]  /*4d70*/  PRMT R70, RZ, 0x7610, R70 ;  /* 0x00007610ff467816 */ /* 0x000fe20000000046 */
[----:B------:R-:W-:Y:S01]  /*4d80*/  HFMA2.BF16_V2 R48, R9, R48, -RZ.H0_H0 ;  /* 0x0000003009307231 */ /* 0x000fe200003400ff */
[----:B------:R-:W-:Y:S01]  /*4d90*/  FADD.FTZ R8, R8, R13 ;  /* 0x0000000d08087221 */ /* 0x000fe20000010000 */
[----:B------:R-:W-:Y:S01]  /*4da0*/  HFMA2.BF16_V2 R47, R4, R47, -RZ.H0_H0 ;  /* 0x0000002f042f7231 */ /* 0x000fe200003400ff */
[----:B------:R-:W-:Y:S01]  /*4db0*/  BSSY B2, `(.L_x_14178) ;  /* 0x000002d000027945 */ /* 0x000fe20003800000 */
[----:B------:R-:W-:Y:S01]  /*4dc0*/  FADD.FTZ R15, R12, R70 ;  /* 0x000000460c0f7221 */ /* 0x000fe20000010000 */
[----:B------:R-:W-:Y:S01]  /*4dd0*/  HFMA2.BF16_V2 R46, R5, R46, -RZ.H0_H0 ;  /* 0x0000002e052e7231 */ /* 0x000fe200003400ff */
        /* <DEDUP_REMOVED lines=42> */
.L_x_14179:
[----:B------:R-:W-:Y:S05]  /*5080*/  BSYNC B2 ;  /* 0x0000000000027941 */ /* 0x000fea0003800000 */
.L_x_14178:
        /* <DEDUP_REMOVED lines=9> */
[--C-:B------:R-:W-:Y:S01]  /*5120*/  PRMT R14, RZ, 0x5410, R50.reuse ;  /* 0x00005410ff0e7816 */ /* 0x100fe20000000032 */
[----:B------:R-:W-:Y:S01]  /*5130*/  FADD.FTZ R20, R20, R7 ;  /* 0x0000000714147221 */ /* 0x000fe20000010000 */
[----:B------:R-:W-:Y:S01]  /*5140*/  PRMT R50, RZ, 0x7610, R50 ;  /* 0x00007610ff327816 */ /* 0x000fe20000000032 */
[----:B------:R-:W-:Y:S01]  /*5150*/  FADD.FTZ R51, R18, R51 ;  /* 0x0000003312337221 */ /* 0x000fe20000010000 */
[----:B------:R-:W-:-:S02]  /*5160*/  PRMT R18, RZ, 0x5410, R52 ;  /* 0x00005410ff127816 */ /* 0x000fc40000000034 */
        /* <DEDUP_REMOVED lines=44> */
.L_x_14181:
[----:B------:R-:W-:Y:S05]  /*5430*/  BSYNC B2 ;  /* 0x0000000000027941 */ /* 0x000fea0003800000 */
.L_x_14180:
        /* <DEDUP_REMOVED lines=49> */
.L_x_14183:
[----:B------:R-:W-:Y:S05]  /*5750*/  BSYNC B2 ;  /* 0x0000000000027941 */ /* 0x000fea0003800000 */
.L_x_14182:
        /* <DEDUP_REMOVED lines=27> */
[----:B------:R-:W-:Y:S02]  /*5910*/  IADD3 R15, R37, 0x4, RZ ;  /* 0x00000004250f7810 */ /* 0x000fe40007ffe0ff */
[----:B------:R-:W-:Y:S02]  /*5920*/  SEL R18, R63, RZ, !P1 ;  /* 0x000000ff3f127207 */ /* 0x000fe40004800000 */
[----:B------:R-:W-:Y:S02]  /*5930*/  ISETP.GE.AND P1, PT, R19, R32, PT ;  /* 0x000000201300720c */ /* 0x000fe40003f26270 */
[----:B------:R-:W-:-:S02]  /*5940*/  IADD3 R49, R37, 0x6, RZ ;  /* 0x0000000625317810 */ /* 0x000fc40007ffe0ff */
[-C--:B------:R-:W-:Y:S02]  /*5950*/  ISETP.GE.AND P4, PT, R15, R32.reuse, PT ;  /* 0x000000200f00720c */ /* 0x080fe40003f86270 */
[----:B------:R-:W-:Y:S02]  /*5960*/  PRMT R14, R63, 0x7632, R14 ;  /* 0x000076323f0e7816 */ /* 0x000fe4000000000e */
[C---:B------:R-:W-:Y:S02]  /*5970*/  IADD3 R15, R37.reuse, 0x1, RZ ;  /* 0x00000001250f7810 */ /* 0x040fe40007ffe0ff */
[----:B------:R-:W-:Y:S02]  /*5980*/  IADD3 R47, R37, 0x5, RZ ;  /* 0x00000005252f7810 */ /* 0x000fe40007ffe0ff */
[----:B------:R-:W-:Y:S02]  /*5990*/  ISETP.GE.AND P2, PT, R49, R32, PT ;  /* 0x000000203100720c */ /* 0x000fe40003f46270 */
[----:B------:R-:W-:-:S02]  /*59a0*/  @P5 PRMT R62, RZ, 0x7610, R62 ;  /* 0x00007610ff3e5816 */ /* 0x000fc4000000003e */
[----:B------:R-:W-:Y:S02]  /*59b0*/  SEL R63, R14, RZ, !P6 ;  /* 0x000000ff0e3f7207 */ /* 0x000fe40007000000 */
        /* <DEDUP_REMOVED lines=13> */
.L_x_14185:
[----:B------:R-:W-:Y:S05]  /*5a90*/  BSYNC B2 ;  /* 0x0000000000027941 */ /* 0x000fea0003800000 */
.L_x_14184:
        /* <DEDUP_REMOVED lines=27> */
[----:B------:R-:W-:Y:S02]  /*5c50*/  ISETP.GE.AND P0, PT, R15, R32, PT ;  /* 0x000000200f00720c */ /* 0x000fe40003f06270 */
[----:B------:R-:W-:Y:S02]  /*5c60*/  IADD3 R15, R37, 0x4, RZ ;  /* 0x00000004250f7810 */ /* 0x000fe40007ffe0ff */
[----:B------:R-:W-:-:S02]  /*5c70*/  @P6 PRMT R66, RZ, 0x7610, R66 ;  /* 0x00007610ff426816 */ /* 0x000fc40000000042 */
[-C--:B------:R-:W-:Y:S02]  /*5c80*/  ISETP.GE.AND P4, PT, R49, R32.reuse, PT ;  /* 0x000000203100720c */ /* 0x080fe40003f86270 */
[-C--:B------:R-:W-:Y:S02]  /*5c90*/  ISETP.GE.AND P6, PT, R47, R32.reuse, PT ;  /* 0x000000202f00720c */ /* 0x080fe40003fc6270 */
[----:B------:R-:W-:Y:S02]  /*5ca0*/  IADD3 R49, R37, 0x6, RZ ;  /* 0x0000000625317810 */ /* 0x000fe40007ffe0ff */
[-C--:B------:R-:W-:Y:S02]  /*5cb0*/  ISETP.GE.AND P3, PT, R15, R32.reuse, PT ;  /* 0x000000200f00720c */ /* 0x080fe40003f66270 */
[----:B------:R-:W-:Y:S02]  /*5cc0*/  PRMT R15, R67, 0x7632, R15 ;  /* 0x00007632430f7816 */ /* 0x000fe4000000000f */
[----:B------:R-:W-:-:S02]  /*5cd0*/  ISETP.GE.AND P1, PT, R49, R32, PT ;  /* 0x000000203100720c */ /* 0x000fc40003f26270 */
[----:B------:R-:W-:Y:S02]  /*5ce0*/  SEL R18, R67, RZ, !P5 ;  /* 0x000000ff43127207 */ /* 0x000fe40006800000 */
        /* <DEDUP_REMOVED lines=12> */
.L_x_14187:
[----:B------:R-:W-:Y:S05]  /*5db0*/  BSYNC B2 ;  /* 0x0000000000027941 */ /* 0x000fea0003800000 */
.L_x_14186:
        /* <DEDUP_REMOVED lines=30> */
.L_x_14171:
[----:B------:R-:W-:Y:S05]  /*5fa0*/  BSYNC B0 ;  /* 0x0000000000007941 */ /* 0x000fea0003800000 */
.L_x_14170:
        /* <DEDUP_REMOVED lines=10> */
.L_x_14169:
[----:B------:R-:W-:Y:S05]  /*6050*/  BSYNC B1 ;  /* 0x0000000000017941 */ /* 0x000fea0003800000 */
.L_x_14167:
[----:B0-----:R-:W0:Y:S01]  /*6060*/  SHFL.BFLY PT, R3, R20, 0x2, 0x1f ;  /* 0x0c401f0014037f89 */ /* 0x001e2200000e0000 */
[----:B------:R-:W-:Y:S01]  /*6070*/  LOP3.LUT R13, R29, 0x3, RZ, 0xc0, !PT ;  /* 0x000000031d0d7812 */ /* 0x000fe200078ec0ff */
[----:B------:R-:W-:Y:S01]  /*6080*/  BSSY B0, `(.L_x_14189) ;  /* 0x0000048000007945 */ /* 0x000fe20003800000 */
[C---:B------:R-:W-:Y:S01]  /*6090*/  IADD3 R16, R30.reuse, 0x1f, RZ ;  /* 0x0000001f1e107810 */ /* 0x040fe20007ffe0ff */
[----:B------:R-:W1:Y:S01]  /*60a0*/  SHFL.BFLY PT, R0, R21, 0x2, 0x1f ;  /* 0x0c401f0015007f89 */ /* 0x000e6200000e0000 */
[----:B------:R-:W-:Y:S02]  /*60b0*/  SHF.R.S32.HI R18, RZ, 0x1f, R29 ;  /* 0x0000001fff127819 */ /* 0x000fe4000001141d */
[----:B------:R-:W-:Y:S01]  /*60c0*/  ISETP.NE.AND P2, PT, R13, RZ, PT ;  /* 0x000000ff0d00720c */ /* 0x000fe20003f45270 */
[----:B------:R-:W2:Y:S01]  /*60d0*/  SHFL.BFLY PT, R5, R22, 0x2, 0x1f ;  /* 0x0c401f0016057f89 */ /* 0x000ea200000e0000 */
[----:B------:R-:W-:Y:S02]  /*60e0*/  LOP3.LUT R13, R30, 0xffffffc0, RZ, 0xc0, !PT ;  /* 0xffffffc01e0d7812 */ /* 0x000fe400078ec0ff */
[----:B------:R-:W-:Y:S01]  /*60f0*/  ISETP.GT.U32.AND P3, PT, R16, 0x3e, PT ;  /* 0x0000003e1000780c */ /* 0x000fe20003f64070 */
[----:B------:R-:W3:Y:S01]  /*6100*/  SHFL.BFLY PT, R7, R24, 0x2, 0x1f ;  /* 0x0c401f0018077f89 */ /* 0x000ee200000e0000 */
[----:B------:R-:W-:-:S02]  /*6110*/  LOP3.LUT R16, R30, 0xffffffe0, RZ, 0xc0, !PT ;  /* 0xffffffe01e107812 */ /* 0x000fc400078ec0ff */
[----:B------:R-:W-:Y:S01]  /*6120*/  LEA.HI R18, R18, R29, RZ, 0x2 ;  /* 0x0000001d12127211 */ /* 0x000fe200078f10ff */
[----:B------:R-:W4:Y:S01]  /*6130*/  SHFL.BFLY PT, R8, R25, 0x2, 0x1f ;  /* 0x0c401f0019087f89 */ /* 0x000f2200000e0000 */
[----:B------:R-:W-:Y:S02]  /*6140*/  ISETP.NE.OR P5, PT, R13, 0x40, P2 ;  /* 0x000000400d00780c */ /* 0x000fe400017a5670 */
[----:B------:R-:W-:Y:S01]  /*6150*/  ISETP.GT.OR P0, PT, R30, 0x3f, P2 ;  /* 0x0000003f1e00780c */ /* 0x000fe20001704670 */
[----:B------:R-:W5:Y:S01]  /*6160*/  SHFL.BFLY PT, R9, R26, 0x2, 0x1f ;  /* 0x0c401f001a097f89 */ /* 0x000f6200000e0000 */
[----:B------:R-:W-:Y:S02]  /*6170*/  ISETP.NE.OR P4, PT, R16, 0x20, P2 ;  /* 0x000000201000780c */ /* 0x000fe40001785670 */
[----:B------:R-:W-:Y:S01]  /*6180*/  SHF.R.S32.HI R16, RZ, 0x2, R18 ;  /* 0x00000002ff107819 */ /* 0x000fe20000011412 */
[----:B------:R-:W5:Y:S01]  /*6190*/  SHFL.BFLY PT, R12, R27, 0x2, 0x1f ;  /* 0x0c401f001b0c7f89 */ /* 0x000f6200000e0000 */
[----:B0-----:R-:W-:Y:S01]  /*61a0*/  FADD.FTZ R3, R3, R20 ;  /* 0x0000001403037221 */ /* 0x001fe20000010000 */
[----:B------:R-:W-:-:S02]  /*61b0*/  ISETP.GT.OR P1, PT, R30, 0x1f, P2 ;  /* 0x0000001f1e00780c */ /* 0x000fc40001724670 */
[----:B------:R-:W0:Y:S01]  /*61c0*/  SHFL.BFLY PT, R14, R33, 0x2, 0x1f ;  /* 0x0c401f00210e7f89 */ /* 0x000e2200000e0000 */
[----:B-1----:R-:W-:Y:S02]  /*61d0*/  FADD.FTZ R2, R0, R21 ;  /* 0x0000001500027221 */ /* 0x002fe40000010000 */
[----:B------:R-:W-:Y:S01]  /*61e0*/  IMAD R31, R31, 0x40, R16 ;  /* 0x000000401f1f7824 */ /* 0x000fe200078e0210 */
[----:B------:R-:W1:Y:S01]  /*61f0*/  SHFL.BFLY PT, R0, R3, 0x1, 0x1f ;  /* 0x0c201f0003007f89 */ /* 0x000e6200000e0000 */
[----:B--2---:R-:W-:Y:S02]  /*6200*/  FADD.FTZ R4, R5, R22 ;  /* 0x0000001605047221 */ /* 0x004fe40000010000 */
[----:B---3--:R-:W-:Y:S01]  /*6210*/  FADD.FTZ R6, R7, R24 ;  /* 0x0000001807067221 */ /* 0x008fe20000010000 */
[----:B------:R-:W2:Y:S01]  /*6220*/  SHFL.BFLY PT, R5, R2, 0x1, 0x1f ;  /* 0x0c201f0002057f89 */ /* 0x000ea200000e0000 */
[----:B----4-:R-:W-:-:S03]  /*6230*/  FADD.FTZ R8, R8, R25 ;  /* 0x0000001908087221 */ /* 0x010fc60000010000 */
[----:B------:R-:W3:Y:S01]  /*6240*/  SHFL.BFLY PT, R7, R4, 0x1, 0x1f ;  /* 0x0c201f0004077f89 */ /* 0x000ee200000e0000 */
[----:B-----5:R-:W-:-:S03]  /*6250*/  FADD.FTZ R10, R9, R26 ;  /* 0x0000001a090a7221 */ /* 0x020fc60000010000 */
[----:B------:R-:W4:Y:S01]  /*6260*/  SHFL.BFLY PT, R11, R8, 0x1, 0x1f ;  /* 0x0c201f00080b7f89 */ /* 0x000f2200000e0000 */
[----:B------:R-:W-:-:S03]  /*6270*/  FADD.FTZ R12, R12, R27 ;  /* 0x0000001b0c0c7221 */ /* 0x000fc60000010000 */
[----:B------:R-:W5:Y:S01]  /*6280*/  SHFL.BFLY PT, R9, R6, 0x1, 0x1f ;  /* 0x0c201f0006097f89 */ /* 0x000f6200000e0000 */
[----:B0-----:R-:W-:-:S03]  /*6290*/  FADD.FTZ R14, R14, R33 ;  /* 0x000000210e0e7221 */ /* 0x001fc60000010000 */
[----:B------:R-:W0:Y:S01]  /*62a0*/  SHFL.BFLY PT, R15, R10, 0x1, 0x1f ;  /* 0x0c201f000a0f7f89 */ /* 0x000e2200000e0000 */
[----:B-1----:R-:W-:-:S03]  /*62b0*/  FADD.FTZ R0, R3, R0 ;  /* 0x0000000003007221 */ /* 0x002fc60000010000 */
[----:B------:R-:W1:Y:S04]  /*62c0*/  SHFL.BFLY PT, R17, R12, 0x1, 0x1f ;  /* 0x0c201f000c117f89 */ /* 0x000e6800000e0000 */
[----:B------:R-:W1:Y:S01]  /*62d0*/  SHFL.BFLY PT, R23, R14, 0x1, 0x1f ;  /* 0x0c201f000e177f89 */ /* 0x000e6200000e0000 */
[----:B--2---:R-:W-:-:S03]  /*62e0*/  FADD.FTZ R13, R2, R5 ;  /* 0x00000005020d7221 */ /* 0x004fc60000010000 */
[----:B------:R-:W-:Y:S01]  /*62f0*/  BAR.SYNC.DEFER_BLOCKING 0x0 ;  /* 0x0000000000007b1d */ /* 0x000fe20000010000 */
[----:B---3--:R-:W-:Y:S02]  /*6300*/  FADD.FTZ R18, R4, R7 ;  /* 0x0000000704127221 */ /* 0x008fe40000010000 */
[----:B----4-:R-:W-:Y:S02]  /*6310*/  FADD.FTZ R20, R8, R11 ;  /* 0x0000000b08147221 */ /* 0x010fe40000010000 */
[----:B-----5:R-:W-:Y:S02]  /*6320*/  FADD.FTZ R19, R6, R9 ;  /* 0x0000000906137221 */ /* 0x020fe40000010000 */
[----:B0-----:R-:W-:Y:S02]  /*6330*/  FADD.FTZ R21, R10, R15 ;  /* 0x0000000f0a157221 */ /* 0x001fe40000010000 */
[----:B-1----:R-:W-:Y:S02]  /*6340*/  FADD.FTZ R22, R12, R17 ;  /* 0x000000110c167221 */ /* 0x002fe40000010000 */
[----:B------:R-:W-:Y:S01]  /*6350*/  FADD.FTZ R23, R14, R23 ;  /* 0x000000170e177221 */ /* 0x000fe20000010000 */
        /* <DEDUP_REMOVED lines=26> */
.L_x_14190:
[----:B0-----:R-:W-:Y:S05]  /*6500*/  BSYNC B0 ;  /* 0x0000000000007941 */ /* 0x001fea0003800000 */
.L_x_14189:
        /* <DEDUP_REMOVED lines=28> */
.L_x_14192:
[----:B0-----:R-:W-:Y:S05]  /*66d0*/  BSYNC B0 ;  /* 0x0000000000007941 */ /* 0x001fea0003800000 */
.L_x_14191:
        /* <DEDUP_REMOVED lines=75> */
.L_x_14193:
        /* <DEDUP_REMOVED lines=15> */
.L_x_23939:


//--------------------- .text._ZN4vllm25paged_attention_v1_kernelI13__nv_bfloat16S1_Li32ELi32ELi128ELNS_18Fp8KVCacheDataTypeE0ELb1EEEvPT_PKS3_PKT0_S9_ifPKiSB_iPKfiiiSD_SD_iiiii --------------------------
	.section	.text._ZN4vllm25paged_attention_v1_kernelI13__nv_bfloat16S1_Li32ELi32ELi128ELNS_18Fp8KVCacheDataTypeE0ELb1EEEvPT_PKS3_PKT0_S9_ifPKiSB_iPKfiiiSD_SD_iiiii,"ax",@progbits
	.sectioninfo	@"SHI_REGISTERS=69"
	.align	128
        .global         _ZN4vllm25paged_attention_v1_kernelI13__nv_bfloat16S1_Li32ELi32ELi128ELNS_18Fp8KVCacheDataTypeE0ELb1EEEvPT_PKS3_PKT0_S9_ifPKiSB_iPKfiiiSD_SD_iiiii
        .type           _ZN4vllm25paged_attention_v1_kernelI13__nv_bfloat16S1_Li32ELi32ELi128ELNS_18Fp8KVCacheDataTypeE0ELb1EEEvPT_PKS3_PKT0_S9_ifPKiSB_iPKfiiiSD_SD_iiiii,@function
        .size           _ZN4vllm25paged_attention_v1_kernelI13__nv_bfloat16S1_Li32ELi32ELi128ELNS_18Fp8KVCacheDataTypeE0ELb1EEEvPT_PKS3_PKT0_S9_ifPKiSB_iPKfiiiSD_SD_iiiii,(.L_x_23940 - _ZN4vllm25paged_attention_v1_kernelI13__nv_bfloat16S1_Li32ELi32ELi128ELNS_18Fp8KVCacheDataTypeE0ELb1EEEvPT_PKS3_PKT0_S9_ifPKiSB_iPKfiiiSD_SD_iiiii)
        .other          _ZN4vllm25paged_attention_v1_kernelI13__nv_bfloat16S1_Li32ELi32ELi128ELNS_18Fp8KVCacheDataTypeE0ELb1EEEvPT_PKS3_PKT0_S9_ifPKiSB_iPKfiiiSD_SD_iiiii,@"STO_CUDA_ENTRY STV_DEFAULT"
_ZN4vllm25paged_attention_v1_kernelI13__nv_bfloat16S1_Li32ELi32ELi128ELNS_18Fp8KVCacheDataTypeE0ELb1EEEvPT_PKS3_PKT0_S9_ifPKiSB_iPKfiiiSD_SD_iiiii:
.text._ZN4vllm25paged_attention_v1_kernelI13__nv_bfloat16S1_Li32ELi32ELi128ELNS_18Fp8KVCacheDataTypeE0ELb1EEEvPT_PKS3_PKT0_S9_ifPKiSB_iPKfiiiSD_SD_iiiii:
        /* <DEDUP_REMOVED lines=13> */
[----:B------:R0:W5:Y:S04]  /*00d0*/  LDG.E.CONSTANT R23, [R4.64] ;  /* 0x0000000a04177981 */ /* 0x000168000c1e9900 */
        /* <DEDUP_REMOVED lines=17> */
[----:B------:R-:W-:Y:S01]  /*01f0*/  ISETP.GE.U32.AND P0, PT, R3, R10, PT ;  /* 0x0000000a0300720c */ /* 0x000fe20003f06070 */
[----:B------:R-:W-:-:S05]  /*0200*/  IMAD.MOV.U32 R3, RZ, RZ, c[0x0][0xc] ;  /* 0x00000300ff037624 */ /* 0x000fca00078e00ff */
[----:B------:R-:W-:-:S04]  /*0210*/  LOP3.LUT R4, R3, c[0x0][0x180], RZ, 0x3c, !PT ;  /* 0x0000600003047a12 */ /* 0x000fc800078e3cff */
[----:B------:R-:W-:-:S03]  /*0220*/  ISETP.GE.AND P2, PT, R4, RZ, PT ;  /* 0x000000ff0400720c */ /* 0x000fc60003f46270 */
[----:B------:R-:W-:-:S05]  /*0230*/  @P0 IADD3 R9, R9, 0x1, RZ ;  /* 0x0000000109090810 */ /* 0x000fca0007ffe0ff */
[----:B------:R-:W-:-:S05]  /*0240*/  IMAD.MOV.U32 R11, RZ, RZ, R9 ;  /* 0x000000ffff0b7224 */ /* 0x000fca00078e0009 */
        /* <DEDUP_REMOVED lines=31> */
[----:B------:R-:W-:-:S08]  /*0440*/  @!P1 LOP3.LUT R31, RZ, R11, RZ, 0x33, !PT ;  /* 0x0000000bff1f9212 */ /* 0x000fd000078e33ff */
[----:B------:R-:W-:Y:S05]  /*0450*/  @P0 BRA `(.L_x_14195) ;  /* 0x000004d000000947 */ /* 0x000fea0003800000 */
[----:B------:R-:W-:Y:S01]  /*0460*/  IMNMX R5, R22, -0x7c, !PT ;  /* 0xffffff8416057817 */ /* 0x000fe20007800200 */
        /* <DEDUP_REMOVED lines=22> */
.L_x_14198:
        /* <DEDUP_REMOVED lines=15> */
.L_x_14197:
[----:B------:R-:W-:Y:S05]  /*06c0*/  BSYNC B1 ;  /* 0x0000000000017941 */ /* 0x000fea0003800000 */
.L_x_14196:
        /* <DEDUP_REMOVED lines=10> */
.L_x_14199:
        /* <DEDUP_REMOVED lines=28> */
.L_x_14195:
[----:B------:R-:W-:Y:S05]  /*0930*/  BSYNC B0 ;  /* 0x0000000000007941 */ /* 0x000fea0003800000 */
.L_x_14194:
[----:B------:R-:W-:Y:S01]  /*0940*/  IABS R12, c[0x0][0x1d4] ;  /* 0x00007500000c7a13 */ /* 0x000fe20000000000 */
[----:B------:R-:W-:Y:S01]  /*0950*/  BAR.SYNC.DEFER_BLOCKING 0x0 ;  /* 0x0000000000007b1d */ /* 0x000fe20000010000 */
[----:B-----5:R-:W-:Y:S01]  /*0960*/  IADD3 R6, R23, -0x1, RZ ;  /* 0xffffffff17067810 */ /* 0x020fe20007ffe0ff */
[----:B------:R-:W-:-:S02]  /*0970*/  IMAD.MOV.U32 R14, RZ, RZ, -0x800001 ;  /* 0xff7fffffff0e7424 */ /* 0x000fc400078e00ff */
[----:B------:R-:W-:Y:S02]  /*0980*/  IMAD.MOV.U32 R28, RZ, RZ, R12 ;  /* 0x000000ffff1c7224 */ /* 0x000fe400078e000c */
[----:B------:R-:W0:Y:S01]  /*0990*/  I2F.RP R7, R12 ;  /* 0x0000000c00077306 */ /* 0x000e220000209400 */
[----:B------:R-:W-:Y:S07]  /*09a0*/  BSSY B0, `(.L_x_14200) ;  /* 0x0000100000007945 */ /* 0x000fee0003800000 */
[----:B0-----:R-:W0:Y:S02]  /*09b0*/  MUFU.RCP R7, R7 ;  /* 0x0000000700077308 */ /* 0x001e240000001000 */
[----:B0-----:R-:W-:-:S06]  /*09c0*/  IADD3 R4, R7, 0xffffffe, RZ ;  /* 0x0ffffffe07047810 */ /* 0x001fcc0007ffe0ff */
[----:B------:R0:W1:Y:S02]  /*09d0*/  F2I.FTZ.U32.TRUNC.NTZ R5, R4 ;  /* 0x0000000400057305 */ /* 0x000064000021f000 */
[----:B0-----:R-:W-:Y:S02]  /*09e0*/  IMAD.MOV.U32 R4, RZ, RZ, RZ ;  /* 0x000000ffff047224 */ /* 0x001fe400078e00ff */
[----:B-1----:R-:W-:-:S04]  /*09f0*/  IMAD R8, R5, R12, RZ ;  /* 0x0000000c05087224 */ /* 0x002fc800078e02ff */
[----:B------:R-:W-:Y:S01]  /*0a00*/  IMAD.MOV R9, RZ, RZ, -R8 ;  /* 0x000000ffff097224 */ /* 0x000fe200078e0a08 */
[----:B------:R-:W-:Y:S02]  /*0a10*/  IABS R8, R6 ;  /* 0x0000000600087213 */ /* 0x000fe40000000000 */
[----:B------:R-:W-:Y:S01]  /*0a20*/  LOP3.LUT R6, R6, c[0x0][0x1d4], RZ, 0x3c, !PT ;  /* 0x0000750006067a12 */ /* 0x000fe200078e3cff */
[----:B------:R-:W-:-:S03]  /*0a30*/  IMAD.HI.U32 R30, R5, R9, R4 ;  /* 0x00000009051e7227 */ /* 0x000fc600078e0004 */
[----:B------:R-:W-:Y:S01]  /*0a40*/  ISETP.GE.AND P2, PT, R6, RZ, PT ;  /* 0x000000ff0600720c */ /* 0x000fe20003f46270 */
[----:B------:R-:W-:Y:S02]  /*0a50*/  IMAD.MOV.U32 R5, RZ, RZ, R8 ;  /* 0x000000ffff057224 */ /* 0x000fe400078e0008 */
[----:B------:R-:W-:Y:S02]  /*0a60*/  IMAD.MOV.U32 R4, RZ, RZ, c[0x0][0x1d8] ;  /* 0x00007600ff047624 */ /* 0x000fe400078e00ff */
[----:B------:R-:W-:-:S03]  /*0a70*/  IMAD.HI.U32 R29, R30, R5, RZ ;  /* 0x000000051e1d7227 */ /* 0x000fc600078e00ff */
[----:B------:R-:W-:Y:S01]  /*0a80*/  ISETP.GT.AND P3, PT, R4, -0x1, PT ;  /* 0xffffffff0400780c */ /* 0x000fe20003f64270 */
[----:B------:R-:W-:-:S04]  /*0a90*/  IMAD.MOV R7, RZ, RZ, -R29 ;  /* 0x000000ffff077224 */ /* 0x000fc800078e0a1d */
[----:B------:R-:W-:-:S05]  /*0aa0*/  IMAD R5, R12, R7, R5 ;  /* 0x000000070c057224 */ /* 0x000fca00078e0205 */
[----:B------:R-:W-:-:S03]  /*0ab0*/  ISETP.GT.U32.AND P1, PT, R12, R5, PT ;  /* 0x000000050c00720c */ /* 0x000fc60003f24070 */
[----:B------:R-:W-:Y:S01]  /*0ac0*/  @P3 IMAD R3, R3, c[0x0][0x1c8], R0 ;  /* 0x0000720003033a24 */ /* 0x000fe200078e0200 */
[----:B------:R-:W-:Y:S01]  /*0ad0*/  IADD3 R0, R23, 0x1f, RZ ;  /* 0x0000001f17007810 */ /* 0x000fe20007ffe0ff */
[----:B------:R-:W-:Y:S02]  /*0ae0*/  @!P3 IMAD.MOV.U32 R24, RZ, RZ, c[0x0][0x1c8] ;  /* 0x00007200ff18b624 */ /* 0x000fe400078e00ff */
[----:B------:R-:W-:Y:S02]  /*0af0*/  @!P3 IMAD.MOV R7, RZ, RZ, -c[0x0][0x1d8] ;  /* 0x80007600ff07b624 */ /* 0x000fe400078e02ff */
[----:B------:R-:W-:-:S04]  /*0b00*/  @!P3 IMAD R24, R24, c[0x0][0x180], R31 ;  /* 0x000060001818ba24 */ /* 0x000fc800078e021f */
[----:B------:R-:W-:Y:S01]  /*0b10*/  @!P1 IMAD.IADD R5, R5, 0x1, -R12 ;  /* 0x0000000105059824 */ /* 0x000fe200078e0a0c */
[----:B------:R-:W-:Y:S01]  /*0b20*/  @!P1 IADD3 R29, R29, 0x1, RZ ;  /* 0x000000011d1d9810 */ /* 0x000fe20007ffe0ff */
[----:B------:R-:W-:Y:S01]  /*0b30*/  @!P3 IMAD R24, R24, R7, RZ ;  /* 0x000000071818b224 */ /* 0x000fe200078e02ff */
[----:B------:R-:W-:Y:S01]  /*0b40*/  ISETP.NE.AND P1, PT, RZ, c[0x0][0x1d4], PT ;  /* 0x00007500ff007a0c */ /* 0x000fe20003f25270 */
[----:B------:R-:W-:Y:S01]  /*0b50*/  @P3 IMAD R24, R3, c[0x0][0x1d8], RZ ;  /* 0x0000760003183a24 */ /* 0x000fe200078e02ff */
[----:B------:R-:W-:Y:S02]  /*0b60*/  ISETP.GE.U32.AND P0, PT, R5, R12, PT ;  /* 0x0000000c0500720c */ /* 0x000fe40003f06070 */
[----:B------:R-:W-:Y:S02]  /*0b70*/  SHF.R.S32.HI R5, RZ, 0x1f, R0 ;  /* 0x0000001fff057819 */ /* 0x000fe40000011400 */
[----:B------:R-:W-:Y:S02]  /*0b80*/  IADD3 R24, R24, 0x1, RZ ;  /* 0x0000000118187810 */ /* 0x000fe40007ffe0ff */
[----:B------:R-:W-:-:S04]  /*0b90*/  LEA.HI R0, R5, R0, RZ, 0x5 ;  /* 0x0000000005007211 */ /* 0x000fc800078f28ff */
[----:B------:R-:W-:-:S03]  /*0ba0*/  SHF.R.S32.HI R0, RZ, 0x5, R0 ;  /* 0x00000005ff007819 */ /* 0x000fc60000011400 */
[----:B------:R-:W-:Y:S02]  /*0bb0*/  @P0 IADD3 R29, R29, 0x1, RZ ;  /* 0x000000011d1d0810 */ /* 0x000fe40007ffe0ff */
[----:B------:R-:W-:-:S03]  /*0bc0*/  ISETP.GE.AND P0, PT, R21, R0, PT ;  /* 0x000000001500720c */ /* 0x000fc60003f06270 */
[----:B------:R-:W-:Y:S01]  /*0bd0*/  @!P2 IMAD.MOV R29, RZ, RZ, -R29 ;  /* 0x000000ffff1da224 */ /* 0x000fe200078e0a1d */
[----:B------:R-:W-:-:S09]  /*0be0*/  @!P1 LOP3.LUT R29, RZ, c[0x0][0x1d4], RZ, 0x33, !PT ;  /* 0x00007500ff1d9a12 */ /* 0x000fd200078e33ff */
[----:B------:R-:W-:Y:S05]  /*0bf0*/  @P0 BRA `(.L_x_14201) ;  /* 0x00000da000000947 */ /* 0x000fea0003800000 */
[----:B------:R-:W-:Y:S01]  /*0c00*/  IMAD R2, R2, c[0x0][0x198], RZ ;  /* 0x0000660002027a24 */ /* 0x000fe200078e02ff */
[----:B------:R-:W-:Y:S01]  /*0c10*/  SHF.R.S32.HI R17, RZ, 0x1f, R21 ;  /* 0x0000001fff117819 */ /* 0x000fe20000011415 */
[----:B------:R-:W0:Y:S01]  /*0c20*/  LDS.128 R8, [0x10] ;  /* 0x00001000ff087984 */ /* 0x000e220000000c00 */
[----:B------:R-:W-:Y:S01]  /*0c30*/  IMAD R3, R31, c[0x0][0x1b0], RZ ;  /* 0x00006c001f037a24 */ /* 0x000fe200078e02ff */
[----:B------:R-:W-:Y:S01]  /*0c40*/  IADD3 R52, R29, -c[0x0][0x1cc], RZ ;  /* 0x800073001d347a10 */ /* 0x000fe20007ffe0ff */
[----:B------:R-:W-:Y:S01]  /*0c50*/  IMAD.SHL.U32 R26, R20, 0x8, RZ ;  /* 0x00000008141a7824 */ /* 0x000fe200078e00ff */
[C---:B------:R-:W-:Y:S01]  /*0c60*/  IADD3 R25, P0, R21.reuse, R2, RZ ;  /* 0x0000000215197210 */ /* 0x040fe20007f1e0ff */
[----:B------:R-:W1:Y:S01]  /*0c70*/  LDS.128 R12, [0x20] ;  /* 0x00002000ff0c7984 */ /* 0x000e620000000c00 */
[----:B------:R-:W-:Y:S02]  /*0c80*/  IMAD.SHL.U32 R53, R21, 0x20, RZ ;  /* 0x0000002015357824 */ /* 0x000fe400078e00ff */
[----:B------:R-:W-:Y:S01]  /*0c90*/  LEA.HI.X.SX32 R36, R2, R17, 0x1, P0 ;  /* 0x0000001102247211 */ /* 0x000fe200000f0eff */
[----:B------:R-:W-:Y:S01]  /*0ca0*/  LDS.128 R4, [RZ] ;  /* 0x00000000ff047984 */ /* 0x000fe20000000c00 */
[----:B------:R-:W-:Y:S01]  /*0cb0*/  SHF.R.S32.HI R34, RZ, 0x1f, R26 ;  /* 0x0000001fff227819 */ /* 0x000fe2000001141a */
[----:B------:R-:W-:Y:S01]  /*0cc0*/  IMAD.MOV.U32 R56, RZ, RZ, c[0x0][0x1ac] ;  /* 0x00006b00ff387624 */ /* 0x000fe200078e00ff */
[----:B------:R-:W-:Y:S01]  /*0cd0*/  IADD3 R2, P0, R3, R26, RZ ;  /* 0x0000001a03027210 */ /* 0x000fe20007f1e0ff */
[----:B------:R-:W2:Y:S01]  /*0ce0*/  LDS.128 R16, [0x30] ;  /* 0x00003000ff107984 */ /* 0x000ea20000000c00 */
[----:B------:R-:W-:Y:S01]  /*0cf0*/  LEA R27, P1, R25, c[0x0][0x188], 0x2 ;  /* 0x00006200191b7a11 */ /* 0x000fe200078210ff */
[----:B------:R-:W-:Y:S01]  /*0d00*/  IMAD R57, R21, 0x20, R20 ;  /* 0x0000002015397824 */ /* 0x000fe200078e0214 */
[----:B------:R-:W-:Y:S01]  /*0d10*/  LEA.HI.X.SX32 R3, R3, R34, 0x1, P0 ;  /* 0x0000002203037211 */ /* 0x000fe200000f0eff */
[----:B------:R-:W-:Y:S01]  /*0d20*/  IMAD.IADD R54, R20, 0x1, R53 ;  /* 0x0000000114367824 */ /* 0x000fe200078e0235 */
[----:B------:R-:W-:Y:S01]  /*0d30*/  LEA.HI.X R26, R25, c[0x0][0x18c], R36, 0x2, P1 ;  /* 0x00006300191a7a11 */ /* 0x000fe200008f1424 */
[----:B------:R-:W-:Y:S01]  /*0d40*/  IMAD.MOV.U32 R55, RZ, RZ, R21 ;  /* 0x000000ffff377224 */ /* 0x000fe200078e0015 */
[----:B------:R-:W-:-:S02]  /*0d50*/  SHF.R.S32.HI R56, RZ, 0x1f, R56 ;  /* 0x0000001fff387819 */ /* 0x000fc40000011438 */
[----:B------:R-:W-:Y:S02]  /*0d60*/  LEA R57, R57, 0x60, 0x2 ;  /* 0x0000006039397811 */ /* 0x000fe400078e10ff */
[----:B------:R-:W-:Y:S02]  /*0d70*/  IADD3 R59, -R23, 0x1, R54 ;  /* 0x00000001173b7810 */ /* 0x000fe40007ffe136 */
[--C-:B0-----:R-:W-:Y:S02]  /*0d80*/  PRMT R43, RZ, 0x5410, R10.reuse ;  /* 0x00005410ff2b7816 */ /* 0x101fe4000000000a */
[----:B------:R-:W-:Y:S02]  /*0d90*/  PRMT R45, RZ, 0x7610, R10 ;  /* 0x00007610ff2d7816 */ /* 0x000fe4000000000a */
[----:B------:R-:W-:Y:S02]  /*0da0*/  PRMT R10, RZ, 0x5410, R11 ;  /* 0x00005410ff0a7816 */ /* 0x000fe4000000000b */
[----:B-1----:R-:W-:-:S02]  /*0db0*/  PRMT R47, RZ, 0x5410, R13 ;  /* 0x00005410ff2f7816 */ /* 0x002fc4000000000d */
[----:B------:R-:W-:Y:S02]  /*0dc0*/  PRMT R49, RZ, 0x7610, R13 ;  /* 0x00007610ff317816 */ /* 0x000fe4000000000d */
[----:B------:R-:W-:Y:S02]  /*0dd0*/  PRMT R46, RZ, 0x7610, R11 ;  /* 0x00007610ff2e7816 */ /* 0x000fe4000000000b */
[--C-:B------:R-:W-:Y:S02]  /*0de0*/  PRMT R13, RZ, 0x5410, R14.reuse ;  /* 0x00005410ff0d7816 */ /* 0x100fe4000000000e */
[----:B------:R-:W-:Y:S01]  /*0df0*/  PRMT R50, RZ, 0x7610, R14 ;  /* 0x00007610ff327816 */ /* 0x000fe2000000000e */
[----:B------:R-:W-:Y:S01]  /*0e00*/  IMAD.MOV.U32 R14, RZ, RZ, -0x800001 ;  /* 0xff7fffffff0e7424 */ /* 0x000fe200078e00ff */
[----:B------:R-:W-:Y:S02]  /*0e10*/  PRMT R51, RZ, 0x5410, R15 ;  /* 0x00005410ff337816 */ /* 0x000fe4000000000f */
[----:B--2---:R-:W-:-:S02]  /*0e20*/  PRMT R58, RZ, 0x5410, R16 ;  /* 0x00005410ff3a7816 */ /* 0x004fc40000000010 */
        /* <DEDUP_REMOVED lines=22> */
.L_x_14205:
[----:B------:R-:W-:Y:S01]  /*0f90*/  IABS R6, c[0x0][0x1d0] ;  /* 0x0000740000067a13 */ /* 0x000fe20000000000 */
[----:B------:R-:W-:Y:S01]  /*0fa0*/  BSSY B1, `(.L_x_14202) ;  /* 0x0000096000017945 */ /* 0x000fe20003800000 */
[----:B------:R-:W-:Y:S02]  /*0fb0*/  IABS R9, R53 ;  /* 0x0000003500097213 */ /* 0x000fe40000000000 */
[----:B------:R-:W0:Y:S01]  /*0fc0*/  I2F.RP R8, R6 ;  /* 0x0000000600087306 */ /* 0x000e220000209400 */
[----:B------:R-:W-:-:S02]  /*0fd0*/  IABS R12, c[0x0][0x1d4] ;  /* 0x00007500000c7a13 */ /* 0x000fc40000000000 */
        /* <DEDUP_REMOVED lines=9> */
[----:B------:R0:W1:Y:S01]  /*1070*/  F2I.FTZ.U32.TRUNC.NTZ R5, R4 ;  /* 0x0000000400057305 */ /* 0x000062000021f000 */
[----:B------:R-:W-:Y:S01]  /*1080*/  ISETP.NE.AND P1, PT, RZ, c[0x0][0x1d4], PT ;  /* 0x00007500ff007a0c */ /* 0x000fe20003f25270 */
[----:B0-----:R-:W-:-:S09]  /*1090*/  IMAD.MOV.U32 R4, RZ, RZ, RZ ;  /* 0x000000ffff047224 */ /* 0x001fd200078e00ff */
[----:B------:R-:W-:Y:S01]  /*10a0*/  @P0 IADD3 R7, R7, 0x1, RZ ;  /* 0x0000000107070810 */ /* 0x000fe20007ffe0ff */
[----:B-1----:R-:W-:-:S04]  /*10b0*/  IMAD.MOV R63, RZ, RZ, -R5 ;  /* 0x000000ffff3f7224 */ /* 0x002fc800078e0a05 */
[----:B------:R-:W-:-:S04]  /*10c0*/  IMAD R63, R63, R6, RZ ;  /* 0x000000063f3f7224 */ /* 0x000fc800078e02ff */
[----:B------:R-:W-:Y:S01]  /*10d0*/  IMAD.HI.U32 R4, R5, R63, R4 ;  /* 0x0000003f05047227 */ /* 0x000fe200078e0004 */
[----:B------:R-:W-:-:S04]  /*10e0*/  LOP3.LUT R5, R53, c[0x0][0x1d4], RZ, 0x3c, !PT ;  /* 0x0000750035057a12 */ /* 0x000fc800078e3cff */
[----:B------:R-:W-:-:S13]  /*10f0*/  ISETP.GE.AND P2, PT, R5, RZ, PT ;  /* 0x000000ff0500720c */ /* 0x000fda0003f46270 */
        /* <DEDUP_REMOVED lines=39> */
[--C-:B----4-:R-:W-:Y:S01]  /*1370*/  PRMT R63, RZ, 0x5410, R5.reuse ;  /* 0x00005410ff3f7816 */ /* 0x110fe20000000005 */
[----:B------:R-:W-:Y:S01]  /*1380*/  FFMA.FTZ R9, R34, R9, R64 ;  /* 0x0000000922097223 */ /* 0x000fe20000010040 */
[----:B------:R-:W-:Y:S01]  /*1390*/  PRMT R5, RZ, 0x7610, R5 ;  /* 0x00007610ff057816 */ /* 0x000fe20000000005 */
[----:B------:R-:W2:Y:S02]  /*13a0*/  LDG.E.CONSTANT R64, [R6.64+0x204] ;  /* 0x0002040a06407981 */ /* 0x000ea4000c1e9900 */
[----:B------:R-:W-:Y:S02]  /*13b0*/  FFMA.FTZ R63, R11, R63, R8 ;  /* 0x0000003f0b3f7223 */ /* 0x000fe40000010008 */
[----:B------:R-:W-:Y:S01]  /*13c0*/  FFMA.FTZ R65, R48, R5, R9 ;  /* 0x0000000530417223 */ /* 0x000fe20000010009 */
[----:B-----5:R-:W-:Y:S01]  /*13d0*/  PRMT R5, RZ, 0x5410, R4 ;  /* 0x00005410ff057816 */ /* 0x020fe20000000004 */
[----:B------:R-:W3:Y:S04]  /*13e0*/  LDG.E.CONSTANT R9, [R6.64+0x404] ;  /* 0x0004040a06097981 */ /* 0x000ee8000c1e9900 */
[----:B------:R-:W-:-:S02]  /*13f0*/  FFMA.FTZ R8, R58, R5, R63 ;  /* 0x000000053a087223 */ /* 0x000fc4000001003f */
[----:B------:R-:W4:Y:S04]  /*1400*/  LDG.E.CONSTANT R63, [R6.64+0x4] ;  /* 0x0000040a063f7981 */ /* 0x000f28000c1e9900 */
[----:B------:R-:W5:Y:S01]  /*1410*/  LDG.E.CONSTANT R5, [R6.64+0x604] ;  /* 0x0006040a06057981 */ /* 0x000f62000c1e9900 */
[----:B------:R-:W-:-:S05]  /*1420*/  PRMT R4, RZ, 0x7610, R4 ;  /* 0x00007610ff047816 */ /* 0x000fca0000000004 */
[----:B------:R-:W-:-:S04]  /*1430*/  FFMA.FTZ R65, R16, R4, R65 ;  /* 0x0000000410417223 */ /* 0x000fc80000010041 */
[----:B------:R-:W-:Y:S01]  /*1440*/  FADD.FTZ R8, R8, R65 ;  /* 0x0000004108087221 */ /* 0x000fe20000010000 */
[--C-:B--2---:R-:W-:Y:S02]  /*1450*/  PRMT R4, RZ, 0x5410, R64.reuse ;  /* 0x00005410ff047816 */ /* 0x104fe40000000040 */
[----:B------:R-:W-:-:S03]  /*1460*/  PRMT R65, RZ, 0x7610, R64 ;  /* 0x00007610ff417816 */ /* 0x000fc60000000040 */
[----:B------:R-:W-:Y:S02]  /*1470*/  FMUL.FTZ R66, R41, R4 ;  /* 0x0000000429427220 */ /* 0x000fe40000410000 */
[----:B------:R-:W-:Y:S01]  /*1480*/  FMUL.FTZ R65, R44, R65 ;  /* 0x000000412c417220 */ /* 0x000fe20000410000 */
[--C-:B----4-:R-:W-:Y:S02]  /*1490*/  PRMT R4, RZ, 0x5410, R63.reuse ;  /* 0x00005410ff047816 */ /* 0x110fe4000000003f */
[----:B------:R-:W-:-:S03]  /*14a0*/  PRMT R63, RZ, 0x7610, R63 ;  /* 0x00007610ff3f7816 */ /* 0x000fc6000000003f */
[----:B------:R-:W-:Y:S02]  /*14b0*/  FFMA.FTZ R4, R33, R4, R66 ;  /* 0x0000000421047223 */ /* 0x000fe40000010042 */
[----:B------:R-:W-:Y:S01]  /*14c0*/  FFMA.FTZ R64, R36, R63, R65 ;  /* 0x0000003f24407223 */ /* 0x000fe20000010041 */
[--C-:B---3--:R-:W-:Y:S02]  /*14d0*/  PRMT R63, RZ, 0x5410, R9.reuse ;  /* 0x00005410ff3f7816 */ /* 0x108fe40000000009 */
[----:B------:R-:W-:-:S03]  /*14e0*/  PRMT R9, RZ, 0x7610, R9 ;  /* 0x00007610ff097816 */ /* 0x000fc60000000009 */
[----:B------:R-:W-:Y:S02]  /*14f0*/  FFMA.FTZ R63, R47, R63, R4 ;  /* 0x0000003f2f3f7223 */ /* 0x000fe40000010004 */
[----:B------:R-:W-:Y:S01]  /*1500*/  FFMA.FTZ R4, R49, R9, R64 ;  /* 0x0000000931047223 */ /* 0x000fe20000010040 */
[----:B-----5:R-:W-:Y:S01]  /*1510*/  PRMT R9, RZ, 0x5410, R5 ;  /* 0x00005410ff097816 */ /* 0x020fe20000000005 */
[----:B------:R-:W2:Y:S04]  /*1520*/  LDG.E.CONSTANT R64, [R6.64+0x208] ;  /* 0x0002080a06407981 */ /* 0x000ea8000c1e9900 */
[----:B------:R-:W-:Y:S02]  /*1530*/  FFMA.FTZ R65, R60, R9, R63 ;  /* 0x000000093c417223 */ /* 0x000fe4000001003f */
[----:B------:R-:W3:Y:S01]  /*1540*/  LDG.E.CONSTANT R63, [R6.64+0x8] ;  /* 0x0000080a063f7981 */ /* 0x000ee2000c1e9900 */
[----:B------:R-:W-:-:S03]  /*1550*/  PRMT R5, RZ, 0x7610, R5 ;  /* 0x00007610ff057816 */ /* 0x000fc60000000005 */
[----:B------:R-:W4:Y:S02]  /*1560*/  LDG.E.CONSTANT R9, [R6.64+0x408] ;  /* 0x0004080a06097981 */ /* 0x000f24000c1e9900 */
[----:B------:R-:W-:Y:S02]  /*1570*/  FFMA.FTZ R5, R17, R5, R4 ;  /* 0x0000000511057223 */ /* 0x000fe40000010004 */
[----:B------:R-:W5:Y:S01]  /*1580*/  LDG.E.CONSTANT R4, [R6.64+0x608] ;  /* 0x0006080a06047981 */ /* 0x000f62000c1e9900 */
[----:B------:R-:W-:-:S04]  /*1590*/  FADD.FTZ R8, R65, R8 ;  /* 0x0000000841087221 */ /* 0x000fc80000010000 */
[----:B------:R-:W-:Y:S01]  /*15a0*/  FADD.FTZ R5, R5, R8 ;  /* 0x0000000805057221 */ /* 0x000fe20000010000 */
[--C-:B--2---:R-:W-:Y:S02]  /*15b0*/  PRMT R8, RZ, 0x5410, R64.reuse ;  /* 0x00005410ff087816 */ /* 0x104fe40000000040 */
[----:B------:R-:W-:-:S03]  /*15c0*/  PRMT R64, RZ, 0x7610, R64 ;  /* 0x00007610ff407816 */ /* 0x000fc60000000040 */
[----:B------:R-:W-:Y:S01]  /*15d0*/  FMUL.FTZ R65, R43, R8 ;  /* 0x000000082b417220 */ /* 0x000fe20000410000 */
[--C-:B---3--:R-:W-:Y:S01]  /*15e0*/  PRMT R8, RZ, 0x5410, R63.reuse ;  /* 0x00005410ff087816 */ /* 0x108fe2000000003f */
[----:B------:R-:W-:Y:S01]  /*15f0*/  FMUL.FTZ R64, R45, R64 ;  /* 0x000000402d407220 */ /* 0x000fe20000410000 */
[----:B------:R-:W-:-:S05]  /*1600*/  PRMT R63, RZ, 0x7610, R63 ;  /* 0x00007610ff3f7816 */ /* 0x000fca000000003f */
[----:B------:R-:W-:Y:S01]  /*1610*/  FFMA.FTZ R63, R38, R63, R64 ;  /* 0x0000003f263f7223 */ /* 0x000fe20000010040 */
[--C-:B----4-:R-:W-:Y:S02]  /*1620*/  PRMT R64, RZ, 0x5410, R9.reuse ;  /* 0x00005410ff407816 */ /* 0x110fe40000000009 */
[----:B------:R-:W-:Y:S01]  /*1630*/  PRMT R9, RZ, 0x7610, R9 ;  /* 0x00007610ff097816 */ /* 0x000fe20000000009 */
[----:B------:R-:W-:-:S04]  /*1640*/  FFMA.FTZ R8, R35, R8, R65 ;  /* 0x0000000823087223 */ /* 0x000fc80000010041 */
[----:B------:R-:W-:Y:S01]  /*1650*/  FFMA.FTZ R65, R50, R9, R63 ;  /* 0x0000000932417223 */ /* 0x000fe2000001003f */
[----:B-----5:R-:W-:Y:S01]  /*1660*/  PRMT R9, RZ, 0x5410, R4 ;  /* 0x00005410ff097816 */ /* 0x020fe20000000004 */
[----:B------:R-:W-:Y:S01]  /*1670*/  FFMA.FTZ R8, R13, R64, R8 ;  /* 0x000000400d087223 */ /* 0x000fe20000010008 */
[----:B------:R0:W2:Y:S04]  /*1680*/  LDG.E.CONSTANT R63, [R6.64+0x60c] ;  /* 0x00060c0a063f7981 */ /* 0x0000a8000c1e9900 */
[----:B------:R-:W3:Y:S01]  /*1690*/  LDG.E.CONSTANT R64, [R6.64+0x20c] ;  /* 0x00020c0a06407981 */ /* 0x000ee2000c1e9900 */
[----:B------:R-:W-:-:S03]  /*16a0*/  FFMA.FTZ R66, R61, R9, R8 ;  /* 0x000000093d427223 */ /* 0x000fc60000010008 */
[----:B------:R0:W4:Y:S04]  /*16b0*/  LDG.E.CONSTANT R9, [R6.64+0xc] ;  /* 0x00000c0a06097981 */ /* 0x000128000c1e9900 */
[----:B------:R0:W5:Y:S01]  /*16c0*/  LDG.E.CONSTANT R8, [R6.64+0x40c] ;  /* 0x00040c0a06087981 */ /* 0x000162000c1e9900 */
[----:B------:R-:W-:Y:S01]  /*16d0*/  PRMT R4, RZ, 0x7610, R4 ;  /* 0x00007610ff047816 */ /* 0x000fe20000000004 */
[----:B------:R-:W-:-:S04]  /*16e0*/  FADD.FTZ R5, R66, R5 ;  /* 0x0000000542057221 */ /* 0x000fc80000010000 */
[----:B------:R-:W-:-:S04]  /*16f0*/  FFMA.FTZ R4, R18, R4, R65 ;  /* 0x0000000412047223 */ /* 0x000fc80000010041 */
[----:B------:R-:W-:Y:S01]  /*1700*/  FADD.FTZ R4, R4, R5 ;  /* 0x0000000504047221 */ /* 0x000fe20000010000 */
[----:B------:R-:W-:Y:S02]  /*1710*/  FSETP.NEU.FTZ.AND P0, PT, R32, RZ, PT ;  /* 0x000000ff2000720b */ /* 0x000fe40003f1d000 */
[--C-:B---3--:R-:W-:Y:S02]  /*1720*/  PRMT R5, RZ, 0x5410, R64.reuse ;  /* 0x00005410ff057816 */ /* 0x108fe40000000040 */
[----:B0-----:R-:W-:Y:S02]  /*1730*/  PRMT R7, RZ, 0x7610, R64 ;  /* 0x00007610ff077816 */ /* 0x001fe40000000040 */
[----:B----4-:R-:W-:Y:S01]  /*1740*/  PRMT R6, RZ, 0x5410, R9 ;  /* 0x00005410ff067816 */ /* 0x010fe20000000009 */
[----:B------:R-:W-:Y:S02]  /*1750*/  FMUL.FTZ R65, R10, R5 ;  /* 0x000000050a417220 */ /* 0x000fe40000410000 */
[----:B------:R-:W0:Y:S01]  /*1760*/  I2F R5, R59 ;  /* 0x0000003b00057306 */ /* 0x000e220000201400 */
[----:B------:R-:W-:Y:S01]  /*1770*/  FMUL.FTZ R64, R46, R7 ;  /* 0x000000072e407220 */ /* 0x000fe20000410000 */
[----:B-----5:R-:W-:Y:S01]  /*1780*/  PRMT R7, RZ, 0x5410, R8 ;  /* 0x00005410ff077816 */ /* 0x020fe20000000008 */
[----:B------:R-:W-:Y:S01]  /*1790*/  FFMA.FTZ R6, R37, R6, R65 ;  /* 0x0000000625067223 */ /* 0x000fe20000010041 */
[----:B------:R-:W-:-:S02]  /*17a0*/  PRMT R9, RZ, 0x7610, R9 ;  /* 0x00007610ff097816 */ /* 0x000fc40000000009 */
[----:B------:R-:W-:Y:S01]  /*17b0*/  PRMT R8, RZ, 0x7610, R8 ;  /* 0x00007610ff087816 */ /* 0x000fe20000000008 */
[----:B------:R-:W-:Y:S01]  /*17c0*/  FFMA.FTZ R7, R51, R7, R6 ;  /* 0x0000000733077223 */ /* 0x000fe20000010006 */
[--C-:B--2---:R-:W-:Y:S01]  /*17d0*/  PRMT R6, RZ, 0x5410, R63.reuse ;  /* 0x00005410ff067816 */ /* 0x104fe2000000003f */
        /* <DEDUP_REMOVED lines=16> */
.L_x_14203:
[----:B------:R-:W-:-:S05]  /*18e0*/  IMAD.MOV.U32 R4, RZ, RZ, -0x800001 ;  /* 0xff7fffffff047424 */ /* 0x000fca00078e00ff */
[----:B------:R0:W-:Y:S02]  /*18f0*/  STS [R57], R4 ;  /* 0x0000000439007388 */ /* 0x0001e40000000800 */
.L_x_14204:
[----:B------:R-:W-:Y:S05]  /*1900*/  BSYNC B1 ;  /* 0x0000000000017941 */ /* 0x000fea0003800000 */
.L_x_14202:
        /* <DEDUP_REMOVED lines=9> */
.L_x_14201:
[----:B------:R-:W-:Y:S05]  /*19a0*/  BSYNC B0 ;  /* 0x0000000000007941 */ /* 0x000fea0003800000 */
.L_x_14200:
        /* <DEDUP_REMOVED lines=18> */
[----:B0-----:R-:W-:-:S02]  /*1ad0*/  FMNMX.FTZ R5, R3, R6, !PT ;  /* 0x0000000603057209 */ /* 0x001fc40007810000 */
[----:B------:R-:W-:-:S03]  /*1ae0*/  IADD3 R3, R23, 0x1f, RZ ;  /* 0x0000001f17037810 */ /* 0x000fc60007ffe0ff */
[----:B------:R-:W0:Y:S01]  /*1af0*/  SHFL.BFLY PT, R2, R5, 0x1, 0x1f ;  /* 0x0c201f0005027f89 */ /* 0x000e2200000e0000 */
[----:B------:R-:W-:-:S04]  /*1b00*/  SHF.R.S32.HI R8, RZ, 0x1f, R3 ;  /* 0x0000001fff087819 */ /* 0x000fc80000011403 */
[----:B------:R-:W-:-:S04]  /*1b10*/  LEA.HI R8, R8, R3, RZ, 0x5 ;  /* 0x0000000308087211 */ /* 0x000fc800078f28ff */
[----:B------:R-:W-:-:S04]  /*1b20*/  LOP3.LUT R4, R8, 0xffffffe0, RZ, 0xc0, !PT ;  /* 0xffffffe008047812 */ /* 0x000fc800078ec0ff */
[----:B------:R-:W-:Y:S01]  /*1b30*/  IMNMX R3, R23, R4, PT ;  /* 0x0000000417037217 */ /* 0x000fe20003800200 */
[----:B------:R-:W-:-:S03]  /*1b40*/  IMAD.MOV.U32 R4, RZ, RZ, RZ ;  /* 0x000000ffff047224 */ /* 0x000fc600078e00ff */
        /* <DEDUP_REMOVED lines=16> */
.L_x_14210:
        /* <DEDUP_REMOVED lines=11> */
.L_x_14209:
[----:B------:R-:W-:Y:S05]  /*1d00*/  BSYNC B1 ;  /* 0x0000000000017941 */ /* 0x000fea0003800000 */
.L_x_14208:
        /* <DEDUP_REMOVED lines=10> */
.L_x_14213:
        /* <DEDUP_REMOVED lines=20> */
[----:B------:R-:W3:Y:S01]  /*1ef0*/  LDS R11, [R5+0xe00] ;  /* 0x000e0000050b7984 */ /* 0x000ee20000000800 */
[----:B------:R-:W-:-:S02]  /*1f00*/  FMUL.FTZ R13, R13, 1.4426950216293334961 ;  /* 0x3fb8aa3b0d0d7820 */ /* 0x000fc40000410000 */
[C---:B----4-:R-:W-:Y:S02]  /*1f10*/  FADD.FTZ R15, -R2.reuse, R15 ;  /* 0x0000000f020f7221 */ /* 0x050fe40000010100 */
[C---:B-----5:R-:W-:Y:S01]  /*1f20*/  FADD.FTZ R17, -R2.reuse, R17 ;  /* 0x0000001102117221 */ /* 0x060fe20000010100 */
[----:B------:R4:W5:Y:S01]  /*1f30*/  MUFU.EX2 R14, R13 ;  /* 0x0000000d000e7308 */ /* 0x0009620000000800 */
[----:B------:R-:W-:Y:S02]  /*1f40*/  FMUL.FTZ R15, R15, 1.4426950216293334961 ;  /* 0x3fb8aa3b0f0f7820 */ /* 0x000fe40000410000 */
[----:B------:R-:W-:Y:S02]  /*1f50*/  FMUL.FTZ R17, R17, 1.4426950216293334961 ;  /* 0x3fb8aa3b11117820 */ /* 0x000fe40000410000 */
[C---:B------:R-:W-:Y:S02]  /*1f60*/  FADD.FTZ R19, -R2.reuse, R19 ;  /* 0x0000001302137221 */ /* 0x040fe40000010100 */
[----:B------:R-:W-:Y:S01]  /*1f70*/  FADD.FTZ R25, -R2, R25 ;  /* 0x0000001902197221 */ /* 0x000fe20000010100 */
[----:B------:R-:W0:Y:S01]  /*1f80*/  MUFU.EX2 R10, R10 ;  /* 0x0000000a000a7308 */ /* 0x000e220000000800 */
[----:B----4-:R-:W4:Y:S01]  /*1f90*/  LDS R13, [R5+0x1600] ;  /* 0x00160000050d7984 */ /* 0x010f220000000800 */
[----:B------:R-:W-:-:S02]  /*1fa0*/  FMUL.FTZ R19, R19, 1.4426950216293334961 ;  /* 0x3fb8aa3b13137820 */ /* 0x000fc40000410000 */
[----:B------:R-:W-:Y:S01]  /*1fb0*/  FMUL.FTZ R25, R25, 1.4426950216293334961 ;  /* 0x3fb8aa3b19197820 */ /* 0x000fe20000410000 */
[----:B--2---:R-:W-:Y:S01]  /*1fc0*/  STS [R5+-0x400], R8 ;  /* 0xfffc000805007388 */ /* 0x004fe20000000800 */
[C---:B------:R-:W-:Y:S02]  /*1fd0*/  FADD.FTZ R27, -R2.reuse, R27 ;  /* 0x0000001b021b7221 */ /* 0x040fe40000010100 */
[----:B------:R2:W3:Y:S01]  /*1fe0*/  MUFU.EX2 R16, R15 ;  /* 0x0000000f00107308 */ /* 0x0004e20000000800 */
[C---:B------:R-:W-:Y:S01]  /*1ff0*/  FADD.FTZ R33, -R2.reuse, R33 ;  /* 0x0000002102217221 */ /* 0x040fe20000010100 */
[----:B-----5:R-:W-:Y:S01]  /*2000*/  STS [R5], R14 ;  /* 0x0000000e05007388 */ /* 0x020fe20000000800 */
[----:B------:R-:W-:Y:S02]  /*2010*/  FMUL.FTZ R27, R27, 1.4426950216293334961 ;  /* 0x3fb8aa3b1b1b7820 */ /* 0x000fe40000410000 */
[----:B------:R-:W-:Y:S02]  /*2020*/  FMUL.FTZ R33, R33, 1.4426950216293334961 ;  /* 0x3fb8aa3b21217820 */ /* 0x000fe40000410000 */
[C---:B------:R-:W-:Y:S01]  /*2030*/  FADD.FTZ R35, -R2.reuse, R35 ;  /* 0x0000002302237221 */ /* 0x040fe20000010100 */
[----:B------:R5:W3:Y:S01]  /*2040*/  MUFU.EX2 R18, R17 ;  /* 0x0000001100127308 */ /* 0x000ae20000000800 */
[----:B--2---:R-:W2:Y:S01]  /*2050*/  LDS R15, [R5+0x1800] ;  /* 0x00180000050f7984 */ /* 0x004ea20000000800 */
[----:B0-----:R-:W-:-:S02]  /*2060*/  FADD.FTZ R37, -R2, R37 ;  /* 0x0000002502257221 */ /* 0x001fc40000010100 */
[C---:B-1----:R-:W-:Y:S01]  /*2070*/  FADD.FTZ R9, -R2.reuse, R9 ;  /* 0x0000000902097221 */ /* 0x042fe20000010100 */
[----:B------:R-:W-:Y:S01]  /*2080*/  STS [R5+-0x200], R10 ;  /* 0xfffe000a05007388 */ /* 0x000fe20000000800 */
[----:B------:R-:W-:Y:S02]  /*2090*/  FMUL.FTZ R35, R35, 1.4426950216293334961 ;  /* 0x3fb8aa3b23237820 */ /* 0x000fe40000410000 */
[----:B------:R-:W-:Y:S01]  /*20a0*/  FMUL.FTZ R9, R9, 1.4426950216293334961 ;  /* 0x3fb8aa3b09097820 */ /* 0x000fe20000410000 */
[----:B-----5:R-:W0:Y:S01]  /*20b0*/  LDS R17, [R5+0x1a00] ;  /* 0x001a000005117984 */ /* 0x020e220000000800 */
[----:B------:R-:W1:Y:S01]  /*20c0*/  MUFU.EX2 R26, R19 ;  /* 0x00000013001a7308 */ /* 0x000e620000000800 */
[----:B---3--:R-:W-:Y:S02]  /*20d0*/  FADD.FTZ R11, -R2, R11 ;  /* 0x0000000b020b7221 */ /* 0x008fe40000010100 */
[----:B------:R-:W-:Y:S01]  /*20e0*/  FMUL.FTZ R37, R37, 1.4426950216293334961 ;  /* 0x3fb8aa3b25257820 */ /* 0x000fe20000410000 */
[----:B------:R-:W-:Y:S01]  /*20f0*/  STS [R5+0x200], R16 ;  /* 0x0002001005007388 */ /* 0x000fe20000000800 */
[----:B------:R-:W-:-:S03]  /*2100*/  FMUL.FTZ R11, R11, 1.4426950216293334961 ;  /* 0x3fb8aa3b0b0b7820 */ /* 0x000fc60000410000 */
[----:B------:R3:W5:Y:S01]  /*2110*/  MUFU.EX2 R30, R9 ;  /* 0x00000009001e7308 */ /* 0x0007620000000800 */
[----:B------:R-:W-:Y:S01]  /*2120*/  STS [R5+0x400], R18 ;  /* 0x0004001205007388 */ /* 0x000fe20000000800 */
[----:B----4-:R-:W-:-:S06]  /*2130*/  FADD.FTZ R13, -R2, R13 ;  /* 0x0000000d020d7221 */ /* 0x010fcc0000010100 */
[----:B------:R-:W4:Y:S01]  /*2140*/  MUFU.EX2 R28, R25 ;  /* 0x00000019001c7308 */ /* 0x000f220000000800 */
[----:B---3--:R-:W-:Y:S01]  /*2150*/  FADD.FTZ R9, R8, R4 ;  /* 0x0000000408097221 */ /* 0x008fe20000010000 */
[----:B-1----:R-:W-:Y:S01]  /*2160*/  STS [R5+0x600], R26 ;  /* 0x0006001a05007388 */ /* 0x002fe20000000800 */
[----:B------:R-:W-:Y:S02]  /*2170*/  FMUL.FTZ R13, R13, 1.4426950216293334961 ;  /* 0x3fb8aa3b0d0d7820 */ /* 0x000fe40000410000 */
[----:B------:R-:W-:-:S03]  /*2180*/  FADD.FTZ R9, R9, R10 ;  /* 0x0000000a09097221 */ /* 0x000fc60000010000 */
[----:B------:R-:W1:Y:S01]  /*2190*/  MUFU.EX2 R32, R27 ;  /* 0x0000001b00207308 */ /* 0x000e620000000800 */
[----:B------:R-:W-:Y:S01]  /*21a0*/  FADD.FTZ R9, R9, R14 ;  /* 0x0000000e09097221 */ /* 0x000fe20000010000 */
[----:B-----5:R-:W-:Y:S03]  /*21b0*/  STS [R5+0xa00], R30 ;  /* 0x000a001e05007388 */ /* 0x020fe60000000800 */
[----:B------:R-:W-:Y:S02]  /*21c0*/  FADD.FTZ R9, R9, R16 ;  /* 0x0000001009097221 */ /* 0x000fe40000010000 */
[----:B--2---:R-:W-:Y:S01]  /*21d0*/  FADD.FTZ R15, -R2, R15 ;  /* 0x0000000f020f7221 */ /* 0x004fe20000010100 */
[----:B------:R-:W2:Y:S01]  /*21e0*/  MUFU.EX2 R34, R11 ;  /* 0x0000000b00227308 */ /* 0x000ea20000000800 */
[----:B------:R-:W-:Y:S01]  /*21f0*/  FADD.FTZ R9, R9, R18 ;  /* 0x0000001209097221 */ /* 0x000fe20000010000 */
[----:B----4-:R-:W-:Y:S01]  /*2200*/  STS [R5+0x800], R28 ;  /* 0x0008001c05007388 */ /* 0x010fe20000000800 */
[----:B------:R-:W-:-:S02]  /*2210*/  FMUL.FTZ R15, R15, 1.4426950216293334961 ;  /* 0x3fb8aa3b0f0f7820 */ /* 0x000fc40000410000 */
[----:B------:R-:W-:Y:S02]  /*2220*/  FADD.FTZ R9, R9, R26 ;  /* 0x0000001a09097221 */ /* 0x000fe40000010000 */
[----:B0-----:R-:W-:Y:S01]  /*2230*/  FADD.FTZ R17, -R2, R17 ;  /* 0x0000001102117221 */ /* 0x001fe20000010100 */
[----:B------:R-:W0:Y:S01]  /*2240*/  MUFU.EX2 R36, R33 ;  /* 0x0000002100247308 */ /* 0x000e220000000800 */
[----:B------:R-:W-:Y:S01]  /*2250*/  FADD.FTZ R9, R9, R28 ;  /* 0x0000001c09097221 */ /* 0x000fe20000010000 */
[----:B-1----:R-:W-:Y:S01]  /*2260*/  STS [R5+0xc00], R32 ;  /* 0x000c002005007388 */ /* 0x002fe20000000800 */
[----:B------:R-:W-:Y:S02]  /*2270*/  FMUL.FTZ R17, R17, 1.4426950216293334961 ;  /* 0x3fb8aa3b11117820 */ /* 0x000fe40000410000 */
[----:B------:R-:W-:-:S03]  /*2280*/  FADD.FTZ R9, R9, R30 ;  /* 0x0000001e09097221 */ /* 0x000fc60000010000 */
[----:B------:R-:W1:Y:S01]  /*2290*/  MUFU.EX2 R38, R35 ;  /* 0x0000002300267308 */ /* 0x000e620000000800 */
[----:B------:R-:W-:Y:S01]  /*22a0*/  FADD.FTZ R9, R9, R32 ;  /* 0x0000002009097221 */ /* 0x000fe20000010000 */
[----:B--2---:R-:W-:Y:S03]  /*22b0*/  STS [R5+0xe00], R34 ;  /* 0x000e002205007388 */ /* 0x004fe60000000800 */
[----:B------:R-:W-:-:S03]  /*22c0*/  FADD.FTZ R9, R9, R34 ;  /* 0x0000002209097221 */ /* 0x000fc60000010000 */
        /* <DEDUP_REMOVED lines=8> */
[----:B------:R2:W-:Y:S06]  /*2350*/  STS [R5+0x1400], R4 ;  /* 0x0014000405007388 */ /* 0x0005ec0000000800 */
[----:B------:R-:W3:Y:S01]  /*2360*/  MUFU.EX2 R44, R17 ;  /* 0x00000011002c7308 */ /* 0x000ee20000000800 */
[----:B0-----:R-:W-:Y:S01]  /*2370*/  FADD.FTZ R9, R9, R40 ;  /* 0x0000002809097221 */ /* 0x001fe20000010000 */
[----:B------:R-:W-:Y:S03]  /*2380*/  STS [R5+0x1600], R40 ;  /* 0x0016002805007388 */ /* 0x000fe60000000800 */
[----:B-1----:R-:W-:Y:S01]  /*2390*/  FADD.FTZ R9, R9, R42 ;  /* 0x0000002a09097221 */ /* 0x002fe20000010000 */
[----:B------:R-:W-:Y:S04]  /*23a0*/  STS [R5+0x1800], R42 ;  /* 0x0018002a05007388 */ /* 0x000fe80000000800 */
[----:B---3--:R0:W-:Y:S01]  /*23b0*/  STS [R5+0x1a00], R44 ;  /* 0x001a002c05007388 */ /* 0x0081e20000000800 */
[----:B--2---:R-:W-:Y:S01]  /*23c0*/  FADD.FTZ R4, R9, R44 ;  /* 0x0000002c09047221 */ /* 0x004fe20000010000 */
[----:B0-----:R-:W-:Y:S01]  /*23d0*/  IADD3 R5, R5, 0x2000, RZ ;  /* 0x0000200005057810 */ /* 0x001fe20007ffe0ff */
[----:B------:R-:W-:Y:S05]  /*23e0*/  @!P2 BRA `(.L_x_14213) ;  /* 0xfffff9c00000a947 */ /* 0x000fea000383ffff */
.L_x_14212:
[----:B------:R-:W-:Y:S05]  /*23f0*/  BSYNC B1 ;  /* 0x0000000000017941 */ /* 0x000fea0003800000 */
.L_x_14211:
        /* <DEDUP_REMOVED lines=55> */
.L_x_14215:
[----:B------:R-:W-:Y:S05]  /*2770*/  BSYNC B1 ;  /* 0x0000000000017941 */ /* 0x000fea0003800000 */
.L_x_14214:
        /* <DEDUP_REMOVED lines=26> */
.L_x_14207:
[----:B------:R-:W-:Y:S05]  /*2920*/  BSYNC B0 ;  /* 0x0000000000007941 */ /* 0x000fea0003800000 */
.L_x_14206:
        /* <DEDUP_REMOVED lines=36> */
.L_x_14220:
        /* <DEDUP_REMOVED lines=8> */
.L_x_14219:
[----:B------:R-:W-:Y:S05]  /*2bf0*/  BSYNC B1 ;  /* 0x0000000000017941 */ /* 0x000fea0003800000 */
.L_x_14218:
        /* <DEDUP_REMOVED lines=10> */
.L_x_14223:
        /* <DEDUP_REMOVED lines=52> */
.L_x_14222:
[----:B------:R-:W-:Y:S05]  /*2fe0*/  BSYNC B1 ;  /* 0x0000000000017941 */ /* 0x000fea0003800000 */
.L_x_14221:
        /* <DEDUP_REMOVED lines=31> */
.L_x_14225:
[----:B------:R-:W-:Y:S05]  /*31e0*/  BSYNC B1 ;  /* 0x0000000000017941 */ /* 0x000fea0003800000 */
.L_x_14224:
        /* <DEDUP_REMOVED lines=14> */
.L_x_14217:
[----:B------:R-:W-:Y:S05]  /*32d0*/  BSYNC B0 ;  /* 0x0000000000007941 */ /* 0x000fea0003800000 */
.L_x_14216:
[----:B------:R-:W-:Y:S01]  /*32e0*/  BAR.SYNC.DEFER_BLOCKING 0x0 ;  /* 0x0000000000007b1d */ /* 0x000fe20000010000 */
[----:B------:R-:W-:-:S05]  /*32f0*/  ISETP.GE.AND P0, PT, R21, R0, PT ;  /* 0x000000001500720c */ /* 0x000fca0003f06270 */
[----:B------:R-:W-:Y:S08]  /*3300*/  BSSY B1, `(.L_x_14226) ;  /* 0x0000161000017945 */ /* 0x000ff00003800000 */
[----:B------:R-:W-:Y:S01]  /*3310*/  @P0 IMAD.MOV.U32 R13, RZ, RZ, RZ ;  /* 0x000000ffff0d0224 */ /* 0x000fe200078e00ff */
[----:B------:R-:W-:Y:S01]  /*3320*/  @P0 CS2R R16, SRZ ;  /* 0x0000000000100805 */ /* 0x000fe2000001ff00 */
[----:B------:R-:W-:Y:S01]  /*3330*/  @P0 IMAD.MOV.U32 R18, RZ, RZ, RZ ;  /* 0x000000ffff120224 */ /* 0x000fe200078e00ff */
[----:B------:R-:W-:Y:S05]  /*3340*/  @P0 BRA `(.L_x_14227) ;  /* 0x000015c000000947 */ /* 0x000fea0003800000 */
[----:B0-----:R-:W0:Y:S01]  /*3350*/  I2F.RP R4, R12 ;  /* 0x0000000c00047306 */ /* 0x001e220000209400 */
[----:B------:R-:W1:Y:S01]  /*3360*/  S2R R2, SR_CTAID.Y ;  /* 0x0000000000027919 */ /* 0x000e620000002600 */
[--C-:B------:R-:W-:Y:S01]  /*3370*/  SHF.R.S32.HI R5, RZ, 0x1f, R21.reuse ;  /* 0x0000001fff057819 */ /* 0x100fe20000011415 */
[----:B------:R-:W-:Y:S01]  /*3380*/  IMAD.MOV.U32 R28, RZ, RZ, c[0x0][0x1ac] ;  /* 0x00006b00ff1c7624 */ /* 0x000fe200078e00ff */
[----:B------:R-:W-:Y:S01]  /*3390*/  IADD3 R29, R29, -c[0x0][0x1cc], RZ ;  /* 0x800073001d1d7a10 */ /* 0x000fe20007ffe0ff */
[C---:B------:R-:W-:Y:S01]  /*33a0*/  IMAD.SHL.U32 R25, R21.reuse, 0x20, RZ ;  /* 0x0000002015197824 */ /* 0x040fe200078e00ff */
[----:B------:R-:W-:Y:S01]  /*33b0*/  IADD3 R54, -R21, -0x1, R0 ;  /* 0xffffffff15367810 */ /* 0x000fe20007ffe100 */
[----:B------:R-:W-:Y:S01]  /*33c0*/  IMAD.MOV.U32 R13, RZ, RZ, RZ ;  /* 0x000000ffff0d7224 */ /* 0x000fe200078e00ff */
[----:B------:R-:W-:Y:S01]  /*33d0*/  CS2R R16, SRZ ;  /* 0x0000000000107805 */ /* 0x000fe2000001ff00 */
[----:B------:R-:W-:Y:S01]  /*33e0*/  IMAD.MOV.U32 R18, RZ, RZ, RZ ;  /* 0x000000ffff127224 */ /* 0x000fe200078e00ff */
[----:B------:R-:W-:Y:S01]  /*33f0*/  SHF.R.S32.HI R28, RZ, 0x1f, R28 ;  /* 0x0000001fff1c7819 */ /* 0x000fe2000001141c */
[----:B------:R-:W-:Y:S01]  /*3400*/  IMAD.MOV.U32 R33, RZ, RZ, R21 ;  /* 0x000000ffff217224 */ /* 0x000fe200078e0015 */
[----:B0-----:R-:W0:Y:S01]  /*3410*/  MUFU.RCP R4, R4 ;  /* 0x0000000400047308 */ /* 0x001e220000001000 */
[----:B-1----:R-:W-:-:S05]  /*3420*/  IMAD R2, R2, c[0x0][0x198], RZ ;  /* 0x0000660002027a24 */ /* 0x002fca00078e02ff */
[----:B------:R-:W-:Y:S02]  /*3430*/  IADD3 R27, P0, R21, R2, RZ ;  /* 0x00000002151b7210 */ /* 0x000fe40007f1e0ff */
[----:B0-----:R-:W-:Y:S02]  /*3440*/  IADD3 R3, R4, 0xffffffe, RZ ;  /* 0x0ffffffe04037810 */ /* 0x001fe40007ffe0ff */
[----:B------:R-:W-:Y:S02]  /*3450*/  LEA.HI.X.SX32 R2, R2, R5, 0x1, P0 ;  /* 0x0000000502027211 */ /* 0x000fe400000f0eff */
[C---:B------:R-:W-:Y:S02]  /*3460*/  LEA R26, P0, R27.reuse, c[0x0][0x188], 0x2 ;  /* 0x000062001b1a7a11 */ /* 0x040fe400078010ff */
[----:B------:R-:W0:Y:S02]  /*3470*/  F2I.FTZ.U32.TRUNC.NTZ R3, R3 ;  /* 0x0000000300037305 */ /* 0x000e24000021f000 */
[----:B------:R-:W-:Y:S01]  /*3480*/  LEA.HI.X R27, R27, c[0x0][0x18c], R2, 0x2, P0 ;  /* 0x000063001b1b7a11 */ /* 0x000fe200000f1402 */
[----:B------:R-:W-:-:S02]  /*3490*/  IMAD.MOV.U32 R2, RZ, RZ, RZ ;  /* 0x000000ffff027224 */ /* 0x000fc400078e00ff */
[----:B0-----:R-:W-:-:S04]  /*34a0*/  IMAD.MOV R19, RZ, RZ, -R3 ;  /* 0x000000ffff137224 */ /* 0x001fc800078e0a03 */
[----:B------:R-:W-:-:S04]  /*34b0*/  IMAD R19, R19, R12, RZ ;  /* 0x0000000c13137224 */ /* 0x000fc800078e02ff */
[----:B------:R-:W-:Y:S01]  /*34c0*/  IMAD.HI.U32 R19, R3, R19, R2 ;  /* 0x0000001303137227 */ /* 0x000fe200078e0002 */
[----:B------:R-:W-:-:S03]  /*34d0*/  SHF.R.S32.HI R3, RZ, 0x1f, R20 ;  /* 0x0000001fff037819 */ /* 0x000fc60000011414 */
[----:B------:R-:W-:Y:S01]  /*34e0*/  IMAD R2, R31, c[0x0][0x1b0], RZ ;  /* 0x00006c001f027a24 */ /* 0x000fe200078e02ff */
[----:B------:R-:W-:-:S04]  /*34f0*/  LEA.HI R3, R3, R20, RZ, 0x2 ;  /* 0x0000001403037211 */ /* 0x000fc800078f10ff */
[C---:B------:R-:W-:Y:S01]  /*3500*/  LOP3.LUT R5, R3.reuse, 0xfffffffc, RZ, 0xc0, !PT ;  /* 0xfffffffc03057812 */ /* 0x040fe200078ec0ff */
[----:B------:R-:W-:-:S04]  /*3510*/  IMAD.SHL.U32 R3, R3, 0x8, RZ ;  /* 0x0000000803037824 */ /* 0x000fc800078e00ff */
[----:B------:R-:W-:Y:S01]  /*3520*/  IMAD.IADD R34, R20, 0x1, -R5 ;  /* 0x0000000114227824 */ /* 0x000fe200078e0a05 */
[----:B------:R-:W-:-:S03]  /*3530*/  LOP3.LUT R3, R3, 0xffffffe0, RZ, 0xc0, !PT ;  /* 0xffffffe003037812 */ /* 0x000fc600078ec0ff */
[----:B------:R-:W-:Y:S02]  /*3540*/  IMAD R35, R21, 0x4, R34 ;  /* 0x0000000415237824 */ /* 0x000fe400078e0222 */
[C---:B------:R-:W-:Y:S01]  /*3550*/  IMAD R32, R34.reuse, 0x8, R3 ;  /* 0x0000000822207824 */ /* 0x040fe200078e0203 */
[----:B------:R-:W-:Y:S01]  /*3560*/  SHF.R.S32.HI R3, RZ, 0x1f, R2 ;  /* 0x0000001fff037819 */ /* 0x000fe20000011402 */
[----:B------:R-:W-:Y:S01]  /*3570*/  IMAD R34, R34, 0x8, R25 ;  /* 0x0000000822227824 */ /* 0x000fe200078e0219 */
[----:B------:R-:W-:Y:S02]  /*3580*/  LEA R35, R35, 0x70, 0x5 ;  /* 0x0000007023237811 */ /* 0x000fe400078e28ff */
[C---:B------:R-:W-:Y:S02]  /*3590*/  IADD3 R36, R32.reuse, 0x200, RZ ;  /* 0x0000020020247810 */ /* 0x040fe40007ffe0ff */
[----:B------:R-:W-:Y:S02]  /*35a0*/  IADD3 R37, R32, 0x300, RZ ;  /* 0x0000030020257810 */ /* 0x000fe40007ffe0ff */
.L_x_14238:
        /* <DEDUP_REMOVED lines=51> */
[----:B------:R-:W-:Y:S02]  /*38e0*/  IADD3 R9, P0, R32, R4, RZ ;  /* 0x0000000420097210 */ /* 0x000fe40007f1e0ff */
[----:B------:R-:W-:Y:S02]  /*38f0*/  LEA R4, P2, R7, c[0x0][0x178], 0x1 ;  /* 0x00005e0007047a11 */ /* 0x000fe400078408ff */
[----:B------:R-:W-:Y:S02]  /*3900*/  LEA.HI.X.SX32 R8, R36, R11, 0x1, P1 ;  /* 0x0000000b24087211 */ /* 0x000fe400008f0eff */
[----:B------:R-:W-:-:S02]  /*3910*/  LEA R30, P4, R6, c[0x0][0x178], 0x1 ;  /* 0x00005e00061e7a11 */ /* 0x000fc400078808ff */
[----:B------:R-:W-:Y:S02]  /*3920*/  LEA.HI.X R5, R7, c[0x0][0x17c], R8, 0x1, P2 ;  /* 0x00005f0007057a11 */ /* 0x000fe400010f0c08 */
[-C--:B------:R-:W-:Y:S02]  /*3930*/  LEA.HI.X.SX32 R7, R37, R11.reuse, 0x1, P3 ;  /* 0x0000000b25077211 */ /* 0x080fe400018f0eff */
[----:B------:R-:W-:Y:S01]  /*3940*/  LEA.HI.X.SX32 R8, R32, R11, 0x1, P0 ;  /* 0x0000000b20087211 */ /* 0x000fe200000f0eff */
[----:B------:R0:W5:Y:S01]  /*3950*/  LDG.E.CONSTANT R40, [R4.64] ;  /* 0x0000000a04287981 */ /* 0x000162000c1e9900 */
[----:B------:R-:W-:Y:S02]  /*3960*/  LEA.HI.X R31, R6, c[0x0][0x17c], R7, 0x1, P4 ;  /* 0x00005f00061f7a11 */ /* 0x000fe400020f0c07 */
[C---:B------:R-:W-:Y:S01]  /*3970*/  LEA R14, P1, R9.reuse, c[0x0][0x178], 0x1 ;  /* 0x00005e00090e7a11 */ /* 0x040fe200078208ff */
[----:B------:R0:W5:Y:S03]  /*3980*/  LDG.E.CONSTANT R39, [R4.64+0x4] ;  /* 0x0000040a04277981 */ /* 0x000166000c1e9900 */
[----:B------:R-:W-:Y:S01]  /*3990*/  LEA.HI.X R15, R9, c[0x0][0x17c], R8, 0x1, P1 ;  /* 0x00005f00090f7a11 */ /* 0x000fe200008f0c08 */
[----:B------:R1:W5:Y:S04]  /*39a0*/  LDG.E.CONSTANT R42, [R30.64] ;  /* 0x0000000a1e2a7981 */ /* 0x000368000c1e9900 */
[----:B------:R1:W5:Y:S04]  /*39b0*/  LDG.E.CONSTANT R43, [R30.64+0x4] ;  /* 0x0000040a1e2b7981 */ /* 0x000368000c1e9900 */
[----:B------:R1:W5:Y:S04]  /*39c0*/  LDG.E.CONSTANT R44, [R30.64+0x8] ;  /* 0x0000080a1e2c7981 */ /* 0x000368000c1e9900 */
[----:B------:R1:W5:Y:S04]  /*39d0*/  LDG.E.CONSTANT R45, [R30.64+0xc] ;  /* 0x00000c0a1e2d7981 */ /* 0x000368000c1e9900 */
[----:B------:R0:W5:Y:S04]  /*39e0*/  LDG.E.CONSTANT R38, [R4.64+0x8] ;  /* 0x0000080a04267981 */ /* 0x000168000c1e9900 */
[----:B------:R0:W5:Y:S04]  /*39f0*/  LDG.E.CONSTANT R41, [R4.64+0xc] ;  /* 0x00000c0a04297981 */ /* 0x000168000c1e9900 */
[----:B------:R-:W2:Y:S01]  /*3a00*/  LDS.128 R8, [R35] ;  /* 0x0000000023087984 */ /* 0x000ea20000000c00 */
[----:B------:R-:W-:Y:S01]  /*3a10*/  ISETP.NE.AND P0, PT, R54, RZ, PT ;  /* 0x000000ff3600720c */ /* 0x000fe20003f05270 */
[----:B------:R-:W-:Y:S02]  /*3a20*/  BSSY B2, `(.L_x_14230) ;  /* 0x000002c000027945 */ /* 0x000fe40003800000 */
[----:B------:R3:W5:Y:S04]  /*3a30*/  LDG.E.CONSTANT R49, [R14.64+0x200] ;  /* 0x0002000a0e317981 */ /* 0x000768000c1e9900 */
[----:B0-----:R-:W0:Y:S04]  /*3a40*/  LDS.128 R4, [R35+-0x10] ;  /* 0xfffff00023047984 */ /* 0x001e280000000c00 */
[----:B------:R3:W5:Y:S04]  /*3a50*/  LDG.E.CONSTANT R48, [R14.64+0x204] ;  /* 0x0002040a0e307981 */ /* 0x000768000c1e9900 */
[----:B------:R3:W5:Y:S04]  /*3a60*/  LDG.E.CONSTANT R46, [R14.64+0x208] ;  /* 0x0002080a0e2e7981 */ /* 0x000768000c1e9900 */
[----:B------:R3:W5:Y:S04]  /*3a70*/  LDG.E.CONSTANT R47, [R14.64+0x20c] ;  /* 0x00020c0a0e2f7981 */ /* 0x000768000c1e9900 */
[----:B------:R3:W5:Y:S04]  /*3a80*/  LDG.E.CONSTANT R52, [R14.64] ;  /* 0x0000000a0e347981 */ /* 0x000768000c1e9900 */
[----:B------:R3:W5:Y:S04]  /*3a90*/  LDG.E.CONSTANT R53, [R14.64+0x4] ;  /* 0x0000040a0e357981 */ /* 0x000768000c1e9900 */
[----:B------:R3:W5:Y:S04]  /*3aa0*/  LDG.E.CONSTANT R51, [R14.64+0x8] ;  /* 0x0000080a0e337981 */ /* 0x000768000c1e9900 */
[----:B------:R3:W5:Y:S01]  /*3ab0*/  LDG.E.CONSTANT R50, [R14.64+0xc] ;  /* 0x00000c0a0e327981 */ /* 0x000762000c1e9900 */
[----:B--2---:R-:W-:-:S02]  /*3ac0*/  F2FP.BF16.PACK_AB R9, R9, R8 ;  /* 0x000000080909723e */ /* 0x004fc400000010ff */
[----:B0-----:R-:W-:Y:S02]  /*3ad0*/  F2FP.BF16.PACK_AB R5, R5, R4 ;  /* 0x000000040505723e */ /* 0x001fe400000010ff */
[----:B---3--:R-:W-:Y:S01]  /*3ae0*/  F2FP.BF16.PACK_AB R15, R7, R6 ;  /* 0x00000006070f723e */ /* 0x008fe200000010ff */
[----:B------:R-:W-:Y:S05]  /*3af0*/  @P0 BRA `(.L_x_14231) ;  /* 0x000001e000000947 */ /* 0x000fea0003800000 */
[C---:B-1----:R-:W-:Y:S02]  /*3b00*/  IADD3 R4, R34.reuse, 0x2, RZ ;  /* 0x0000000222047810 */ /* 0x042fe40007ffe0ff */
[C---:B------:R-:W-:Y:S02]  /*3b10*/  IADD3 R8, R34.reuse, 0x5, RZ ;  /* 0x0000000522087810 */ /* 0x040fe40007ffe0ff */
[CC--:B------:R-:W-:Y:S02]  /*3b20*/  ISETP.GE.AND P5, PT, R34.reuse, R23.reuse, PT ;  /* 0x000000172200720c */ /* 0x0c0fe40003fa6270 */
[----:B------:R-:W-:Y:S02]  /*3b30*/  IADD3 R6, R34, 0x3, RZ ;  /* 0x0000000322067810 */ /* 0x000fe40007ffe0ff */
[----:B------:R-:W-:-:S02]  /*3b40*/  ISETP.GE.AND P1, PT, R4, R23, PT ;  /* 0x000000170400720c */ /* 0x000fc40003f26270 */
[-C--:B------:R-:W-:Y:S02]  /*3b50*/  ISETP.GE.AND P3, PT, R8, R23.reuse, PT ;  /* 0x000000170800720c */ /* 0x080fe40003f66270 */
[----:B------:R-:W-:Y:S02]  /*3b60*/  IADD3 R8, R34, 0x7, RZ ;  /* 0x0000000722087810 */ /* 0x000fe40007ffe0ff */
[----:B------:R-:W-:Y:S02]  /*3b70*/  ISETP.GE.AND P6, PT, R6, R23, PT ;  /* 0x000000170600720c */ /* 0x000fe40003fc6270 */
[C---:B-----5:R-:W-:Y:S02]  /*3b80*/  PRMT R6, R53.reuse, 0x7632, R6 ;  /* 0x0000763235067816 */ /* 0x060fe40000000006 */
[----:B------:R-:W-:Y:S02]  /*3b90*/  IADD3 R4, R34, 0x4, RZ ;  /* 0x0000000422047810 */ /* 0x000fe40007ffe0ff */
[----:B------:R-:W-:-:S02]  /*3ba0*/  SEL R53, R53, RZ, !P1 ;  /* 0x000000ff35357207 */ /* 0x000fc40004800000 */
[-C--:B------:R-:W-:Y:S02]  /*3bb0*/  ISETP.GE.AND P1, PT, R8, R23.reuse, PT ;  /* 0x000000170800720c */ /* 0x080fe40003f26270 */
[----:B------:R-:W-:Y:S02]  /*3bc0*/  IADD3 R14, R34, 0x6, RZ ;  /* 0x00000006220e7810 */ /* 0x000fe40007ffe0ff */
[-C--:B------:R-:W-:Y:S02]  /*3bd0*/  ISETP.GE.AND P4, PT, R4, R23.reuse, PT ;  /* 0x000000170400720c */ /* 0x080fe40003f86270 */
[----:B------:R-:W-:Y:S02]  /*3be0*/  IADD3 R4, R34, 0x1, RZ ;  /* 0x0000000122047810 */ /* 0x000fe40007ffe0ff */
[----:B------:R-:W-:Y:S02]  /*3bf0*/  ISETP.GE.AND P2, PT, R14, R23, PT ;  /* 0x000000170e00720c */ /* 0x000fe40003f46270 */
        /* <DEDUP_REMOVED lines=14> */
.L_x_14231:
[----:B-1----:R-:W-:Y:S05]  /*3ce0*/  BSYNC B2 ;  /* 0x0000000000027941 */ /* 0x002fea0003800000 */
.L_x_14230:
        /* <DEDUP_REMOVED lines=8> */
[----:B------:R-:W-:Y:S02]  /*3d70*/  PRMT R52, RZ, 0x7610, R52 ;  /* 0x00007610ff347816 */ /* 0x000fe40000000034 */
[----:B------:R-:W-:-:S02]  /*3d80*/  PRMT R8, RZ, 0x5410, R53 ;  /* 0x00005410ff087816 */ /* 0x000fc40000000035 */
[----:B------:R-:W-:Y:S01]  /*3d90*/  PRMT R53, RZ, 0x7610, R53 ;  /* 0x00007610ff357816 */ /* 0x000fe20000000035 */
[----:B------:R-:W-:Y:S01]  /*3da0*/  FADD.FTZ R6, R6, R52 ;  /* 0x0000003406067221 */ /* 0x000fe20000010000 */
[--C-:B------:R-:W-:Y:S02]  /*3db0*/  PRMT R9, RZ, 0x5410, R51.reuse ;  /* 0x00005410ff097816 */ /* 0x100fe40000000033 */
[----:B------:R-:W-:Y:S01]  /*3dc0*/  PRMT R51, RZ, 0x7610, R51 ;  /* 0x00007610ff337816 */ /* 0x000fe20000000033 */
[----:B------:R-:W-:-:S04]  /*3dd0*/  FADD.FTZ R53, R8, R53 ;  /* 0x0000003508357221 */ /* 0x000fc80000010000 */
        /* <DEDUP_REMOVED lines=35> */
.L_x_14233:
[----:B------:R-:W-:Y:S05]  /*4010*/  BSYNC B2 ;  /* 0x0000000000027941 */ /* 0x000fea0003800000 */
.L_x_14232:
        /* <DEDUP_REMOVED lines=29> */
[----:B------:R-:W-:Y:S02]  /*41f0*/  IADD3 R46, R34, 0x3, RZ ;  /* 0x00000003222e7810 */ /* 0x000fe40007ffe0ff */
        /* <DEDUP_REMOVED lines=21> */
.L_x_14235:
[----:B------:R-:W-:Y:S05]  /*4350*/  BSYNC B2 ;  /* 0x0000000000027941 */ /* 0x000fea0003800000 */
.L_x_14234:
        /* <DEDUP_REMOVED lines=49> */
.L_x_14237:
[----:B------:R-:W-:Y:S05]  /*4670*/  BSYNC B2 ;  /* 0x0000000000027941 */ /* 0x000fea0003800000 */
.L_x_14236:
        /* <DEDUP_REMOVED lines=30> */
.L_x_14229:
[----:B------:R-:W-:Y:S05]  /*4860*/  BSYNC B0 ;  /* 0x0000000000007941 */ /* 0x000fea0003800000 */
.L_x_14228:
        /* <DEDUP_REMOVED lines=10> */
.L_x_14227:
[----:B------:R-:W-:Y:S05]  /*4910*/  BSYNC B1 ;  /* 0x0000000000017941 */ /* 0x000fea0003800000 */
.L_x_14226:
[----:B------:R-:W1:Y:S01]  /*4920*/  SHFL.BFLY PT, R0, R13, 0x2, 0x1f ;  /* 0x0c401f000d007f89 */ /* 0x000e6200000e0000 */
[----:B------:R-:W-:Y:S01]  /*4930*/  LOP3.LUT R8, R20, 0x3, RZ, 0xc0, !PT ;  /* 0x0000000314087812 */ /* 0x000fe200078ec0ff */
[----:B------:R-:W-:Y:S01]  /*4940*/  BSSY B0, `(.L_x_14239) ;  /* 0x000003a000007945 */ /* 0x000fe20003800000 */
[----:B------:R-:W-:Y:S01]  /*4950*/  SHF.R.S32.HI R11, RZ, 0x1f, R20 ;  /* 0x0000001fff0b7819 */ /* 0x000fe20000011414 */
[----:B0-----:R-:W0:Y:S04]  /*4960*/  SHFL.BFLY PT, R3, R16, 0x2, 0x1f ;  /* 0x0c401f0010037f89 */ /* 0x001e2800000e0000 */
[----:B------:R-:W-:Y:S01]  /*4970*/  BAR.SYNC.DEFER_BLOCKING 0x0 ;  /* 0x0000000000007b1d */ /* 0x000fe20000010000 */
[----:B------:R-:W-:Y:S02]  /*4980*/  ISETP.NE.AND P2, PT, R8, RZ, PT ;  /* 0x000000ff0800720c */ /* 0x000fe40003f45270 */
[----:B------:R-:W-:-:S02]  /*4990*/  LOP3.LUT R8, R22, 0xffffffc0, RZ, 0xc0, !PT ;  /* 0xffffffc016087812 */ /* 0x000fc400078ec0ff */
[----:B------:R-:W-:Y:S01]  /*49a0*/  LEA.HI R11, R11, R20, RZ, 0x2 ;  /* 0x000000140b0b7211 */ /* 0x000fe200078f10ff */
[----:B------:R-:W2:Y:S01]  /*49b0*/  SHFL.BFLY PT, R4, R17, 0x2, 0x1f ;  /* 0x0c401f0011047f89 */ /* 0x000ea200000e0000 */
[----:B------:R-:W-:Y:S02]  /*49c0*/  ISETP.NE.OR P1, PT, R8, 0x40, P2 ;  /* 0x000000400800780c */ /* 0x000fe40001725670 */
[----:B------:R-:W-:Y:S01]  /*49d0*/  SHF.R.S32.HI R8, RZ, 0x2, R11 ;  /* 0x00000002ff087819 */ /* 0x000fe2000001140b */
[----:B------:R-:W3:Y:S01]  /*49e0*/  SHFL.BFLY PT, R5, R18, 0x2, 0x1f ;  /* 0x0c401f0012057f89 */ /* 0x000ee200000e0000 */
[----:B------:R-:W-:-:S03]  /*49f0*/  ISETP.GT.OR P0, PT, R22, 0x3f, P2 ;  /* 0x0000003f1600780c */ /* 0x000fc60001704670 */
[----:B------:R-:W-:Y:S02]  /*4a00*/  IMAD R21, R21, 0x20, R8 ;  /* 0x0000002015157824 */ /* 0x000fe400078e0208 */
[----:B-1----:R-:W-:Y:S02]  /*4a10*/  FADD.FTZ R0, R0, R13 ;  /* 0x0000000d00007221 */ /* 0x002fe40000010000 */
[----:B0-----:R-:W-:-:S03]  /*4a20*/  FADD.FTZ R2, R3, R16 ;  /* 0x0000001003027221 */ /* 0x001fc60000010000 */
[----:B------:R-:W0:Y:S01]  /*4a30*/  SHFL.BFLY PT, R3, R0, 0x1, 0x1f ;  /* 0x0c201f0000037f89 */ /* 0x000e2200000e0000 */
[----:B--2---:R-:W-:Y:S02]  /*4a40*/  FADD.FTZ R4, R4, R17 ;  /* 0x0000001104047221 */ /* 0x004fe40000010000 */
[----:B---3--:R-:W-:-:S03]  /*4a50*/  FADD.FTZ R6, R5, R18 ;  /* 0x0000001205067221 */ /* 0x008fc60000010000 */
[----:B------:R-:W1:Y:S04]  /*4a60*/  SHFL.BFLY PT, R7, R4, 0x1, 0x1f ;  /* 0x0c201f0004077f89 */ /* 0x000e6800000e0000 */
[----:B------:R-:W2:Y:S04]  /*4a70*/  SHFL.BFLY PT, R5, R2, 0x1, 0x1f ;  /* 0x0c201f0002057f89 */ /* 0x000ea800000e0000 */
[----:B------:R-:W3:Y:S01]  /*4a80*/  SHFL.BFLY PT, R9, R6, 0x1, 0x1f ;  /* 0x0c201f0006097f89 */ /* 0x000ee200000e0000 */
[----:B0-----:R-:W-:-:S05]  /*4a90*/  FADD.FTZ R0, R0, R3 ;  /* 0x0000000300007221 */ /* 0x001fca0000010000 */
[----:B------:R-:W-:Y:S01]  /*4aa0*/  @!P1 STS [R21.X4+-0xa0], R0 ;  /* 0xffff600015009388 */ /* 0x000fe20000004800 */
[----:B-1----:R-:W-:Y:S02]  /*4ab0*/  FADD.FTZ R10, R4, R7 ;  /* 0x00000007040a7221 */ /* 0x002fe40000010000 */
[----:B--2---:R-:W-:-:S03]  /*4ac0*/  FADD.FTZ R5, R2, R5 ;  /* 0x0000000502057221 */ /* 0x004fc60000010000 */
[----:B------:R-:W-:Y:S01]  /*4ad0*/  @!P1 STS [R21.X4+-0x60], R10 ;  /* 0xffffa00a15009388 */ /* 0x000fe20000004800 */
[----:B---3--:R-:W-:-:S03]  /*4ae0*/  FADD.FTZ R11, R6, R9 ;  /* 0x00000009060b7221 */ /* 0x008fc60000010000 */
[----:B------:R-:W-:Y:S01]  /*4af0*/  @!P1 STS [R21.X4+-0x80], R5 ;  /* 0xffff800515009388 */ /* 0x000fe20000004800 */
[----:B------:R-:W-:-:S03]  /*4b00*/  LOP3.LUT R6, R22, 0xffffffe0, RZ, 0xc0, !PT ;  /* 0xffffffe016067812 */ /* 0x000fc600078ec0ff */
[----:B------:R-:W-:Y:S04]  /*4b10*/  @!P1 STS [R21.X4+-0x40], R11 ;  /* 0xffffc00b15009388 */ /* 0x000fe80000004800 */
[----:B------:R-:W-:Y:S01]  /*4b20*/  BAR.SYNC.DEFER_BLOCKING 0x0 ;  /* 0x0000000000007b1d */ /* 0x000fe20000010000 */
[----:B------:R-:W-:Y:S02]  /*4b30*/  ISETP.NE.OR P4, PT, R6, 0x20, P2 ;  /* 0x000000200600780c */ /* 0x000fe40001785670 */
[C---:B------:R-:W-:Y:S02]  /*4b40*/  ISETP.GT.OR P1, PT, R22.reuse, 0x1f, P2 ;  /* 0x0000001f1600780c */ /* 0x040fe40001724670 */
[----:B------:R-:W-:-:S04]  /*4b50*/  IADD3 R6, R22, 0x1f, RZ ;  /* 0x0000001f16067810 */ /* 0x000fc80007ffe0ff */
[----:B------:R-:W-:Y:S01]  /*4b60*/  ISETP.GT.U32.AND P3, PT, R6, 0x3e, PT ;  /* 0x0000003e0600780c */ /* 0x000fe20003f64070 */
        /* <DEDUP_REMOVED lines=23> */
.L_x_14240:
[----:B0-----:R-:W-:Y:S05]  /*4ce0*/  BSYNC B0 ;  /* 0x0000000000007941 */ /* 0x001fea0003800000 */
.L_x_14239:
        /* <DEDUP_REMOVED lines=22> */
[----:B------:R-:W-:Y:S02]  /*4e50*/  LEA R2, P0, R3, c[0x0][0x160], 0x1 ;  /* 0x0000580003027a11 */ /* 0x000fe400078008ff */
[C---:B------:R-:W-:Y:S02]  /*4e60*/  IADD3 R6, R8.reuse, 0x10, RZ ;  /* 0x0000001008067810 */ /* 0x040fe40007ffe0ff */
[----:B------:R-:W-:-:S02]  /*4e70*/  IADD3 R8, R8, 0x18, RZ ;  /* 0x0000001808087810 */ /* 0x000fc40007ffe0ff */
[----:B------:R-:W-:Y:S02]  /*4e80*/  LEA.HI.X R3, R3, c[0x0][0x164], R12, 0x1, P0 ;  /* 0x0000590003037a11 */ /* 0x000fe400000f0c0c */
[----:B------:R-:W-:Y:S02]  /*4e90*/  IADD3 R13, P0, R4, UR4, RZ ;  /* 0x00000004040d7c10 */ /* 0x000fe4000ff1e0ff */
[----:B------:R-:W-:Y:S02]  /*4ea0*/  IADD3 R7, P1, R6, UR4, RZ ;  /* 0x0000000406077c10 */ /* 0x000fe4000ff3e0ff */
[----:B------:R-:W-:Y:S02]  /*4eb0*/  IADD3 R9, P2, R8, UR4, RZ ;  /* 0x0000000408097c10 */ /* 0x000fe4000ff5e0ff */
[----:B------:R-:W-:Y:S02]  /*4ec0*/  LEA.HI.X.SX32 R16, R4, UR7, 0x1, P0 ;  /* 0x0000000704107c11 */ /* 0x000fe400080f0eff */
[----:B------:R-:W-:-:S02]  /*4ed0*/  F2FP.BF16.PACK_AB R0, R5, R0 ;  /* 0x000000000500723e */ /* 0x000fc400000010ff */
[----:B------:R-:W-:Y:S02]  /*4ee0*/  LEA.HI.X.SX32 R14, R6, UR7, 0x1, P1 ;  /* 0x00000007060e7c11 */ /* 0x000fe400088f0eff */
[----:B------:R-:W-:Y:S01]  /*4ef0*/  LEA R4, P0, R13, c[0x0][0x160], 0x1 ;  /* 0x000058000d047a11 */ /* 0x000fe200078008ff */
[----:B------:R0:W-:Y:S01]  /*4f00*/  STG.E.U16 [R2.64], R0 ;  /* 0x0000000002007986 */ /* 0x0001e2000c10150a */
        /* <DEDUP_REMOVED lines=13> */
.L_x_14241:
        /* <DEDUP_REMOVED lines=10> */
.L_x_23940:


//--------------------- .text._ZN4vllm25paged_attention_v1_kernelI13__nv_bfloat16S1_Li256ELi16ELi128ELNS_18Fp8KVCacheDataTypeE0ELb0EEEvPT_PKS3_PKT0_S9_ifPKiSB_iPKfiiiSD_SD_iiiii --------------------------
	.section	.text._ZN4vllm25paged_attention_v1_kernelI13__nv_bfloat16S1_Li256ELi16ELi128ELNS_18Fp8KVCacheDataTypeE0ELb0EEEvPT_PKS3_PKT0_S9_ifPKiSB_iPKfiiiSD_SD_iiiii,"ax",@progbits
	.sectioninfo	@"SHI_REGISTERS=167"
	.align	128
        .global         _ZN4vllm25paged_attention_v1_kernelI13__nv_bfloat16S1_Li256ELi16ELi128ELNS_18Fp8KVCacheDataTypeE0ELb0EEEvPT_PKS3_PKT0_S9_ifPKiSB_iPKfiiiSD_SD_iiiii
        .type           _ZN4vllm25paged_attention_v1_kernelI13__nv_bfloat16S1_Li256ELi16ELi128ELNS_18Fp8KVCacheDataTypeE0ELb0EEEvPT_PKS3_PKT0_S9_ifPKiSB_iPKfiiiSD_SD_iiiii,@function
        .size           _ZN4vllm25paged_attention_v1_kernelI13__nv_bfloat16S1_Li256ELi16ELi128ELNS_18Fp8KVCacheDataTypeE0ELb0EEEvPT_PKS3_PKT0_S9_ifPKiSB_iPKfiiiSD_SD_iiiii,(.L_x_23491 - _ZN4vllm25paged_attention_v1_kernelI13__nv_bfloat16S1_Li256ELi16ELi128ELNS_18Fp8KVCacheDataTypeE0ELb0EEEvPT_PKS3_PKT0_S9_ifPKiSB_iPKfiiiSD_SD_iiiii)
        .other          _ZN4vllm25paged_attention_v1_kernelI13__nv_bfloat16S1_Li256ELi16ELi128ELNS_18Fp8KVCacheDataTypeE0ELb0EEEvPT_PKS3_PKT0_S9_ifPKiSB_iPKfiiiSD_SD_iiiii,@"STO_CUDA_ENTRY STV_DEFAULT"
_ZN4vllm25paged_attention_v1_kernelI13__nv_bfloat16S1_Li256ELi16ELi128ELNS_18Fp8KVCacheDataTypeE0ELb0EEEvPT_PKS3_PKT0_S9_ifPKiSB_iPKfiiiSD_SD_iiiii:
.text._ZN4vllm25paged_attention_v1_kernelI13__nv_bfloat16S1_Li256ELi16ELi128ELNS_18Fp8KVCacheDataTypeE0ELb0EEEvPT_PKS3_PKT0_S9_ifPKiSB_iPKfiiiSD_SD_iiiii:
[----:B------:R-:W-:Y:S02]  /*0000*/  IMAD.MOV.U32 R1, RZ, RZ, c[0x0][0x28] ;  /* 0x00000a00ff017624 */ /* 0x000fe400078e00ff */
[----:B------:R-:W0:Y:S01]  /*0010*/  S2R R143, SR_CTAID.Y ;  /* 0x00000000008f7919 */ /* 0x000e220000002600 */
[----:B------:R-:W-:Y:S01]  /*0020*/  IMAD.MOV.U32 R4, RZ, RZ, 0x4 ;  /* 0x00000004ff047424 */ /* 0x000fe200078e00ff */
[----:B------:R-:W-:Y:S02]  /*0030*/  ULDC.64 UR10, c[0x0][0x118] ;  /* 0x00004600000a7ab9 */ /* 0x000fe40000000a00 */
[----:B------:R-:W1:Y:S01]  /*0040*/  S2R R7, SR_CTAID.X ;  /* 0x0000000000077919 */ /* 0x000e620000002500 */
[----:B0-----:R-:W-:-:S05]  /*0050*/  IMAD.WIDE R2, R143, R4, c[0x0][0x190] ;  /* 0x000064008f027625 */ /* 0x001fca00078e0204 */
[----:B------:R0:W2:Y:S01]  /*0060*/  LDG.E.CONSTANT R147, [R2.64] ;  /* 0x0000000a02937981 */ /* 0x0000a2000c1e9900 */
[----:B------:R-:W-:Y:S01]  /*0070*/  IABS R9, c[0x0][0x180] ;  /* 0x0000600000097a13 */ /* 0x000fe20000000000 */
[----:B------:R-:W-:Y:S01]  /*0080*/  IMAD.MOV.U32 R150, RZ, RZ, RZ ;  /* 0x000000ffff967224 */ /* 0x000fe200078e00ff */
[----:B------:R-:W-:Y:S02]  /*0090*/  ISETP.NE.U32.AND P0, PT, RZ, c[0x0][0x1a0], PT ;  /* 0x00006800ff007a0c */ /* 0x000fe40003f05070 */
[----:B------:R-:W3:Y:S01]  /*00a0*/  I2F.RP R0, R9 ;  /* 0x0000000900007306 */ /* 0x000ee20000209400 */
[----:B------:R-:W-:Y:S02]  /*00b0*/  IABS R8, c[0x0][0xc] ;  /* 0x0000030000087a13 */ /* 0x000fe40000000000 */
[----:B------:R-:W-:-:S05]  /*00c0*/  ISETP.NE.AND.EX P0, PT, RZ, c[0x0][0x1a4], PT, P0 ;  /* 0x00006900ff007a0c */ /* 0x000fca0003f05300 */
[----:B---3--:R-:W3:Y:S08]  /*00d0*/  MUFU.RCP R0, R0 ;  /* 0x0000000000007308 */ /* 0x008ef00000001000 */
[----:B-1----:R-:W-:Y:S01]  /*00e0*/  @P0 IMAD.WIDE R4, R7, R4, c[0x0][0x1a0] ;  /* 0x0000680007040625 */ /* 0x002fe200078e0204 */
[----:B------:R-:W-:Y:S02]  /*00f0*/  ULDC UR4, c[0x0][0xc] ;  /* 0x0000030000047ab9 */ /* 0x000fe40000000800 */
[----:B------:R-:W-:-:S02]  /*0100*/  ULDC UR5, c[0x0][0x180] ;  /* 0x0000600000057ab9 */ /* 0x000fc40000000800 */
[----:B------:R1:W5:Y:S01]  /*0110*/  @P0 LDG.E.CONSTANT R150, [R4.64] ;  /* 0x0000000a04960981 */ /* 0x000362000c1e9900 */
[----:B------:R-:W-:Y:S01]  /*0120*/  ULOP3.LUT UR4, UR4, UR5, URZ, 0x3c, !UPT ;  /* 0x0000000504047292 */ /* 0x000fe2000f8e3c3f */
[----:B------:R-:W-:Y:S02]  /*0130*/  BSSY B0, `(.L_x_14242) ;  /* 0x0000083000007945 */ /* 0x000fe40003800000 */
[----:B------:R-:W4:Y:S03]  /*0140*/  S2R R76, SR_TID.X ;  /* 0x00000000004c7919 */ /* 0x000f260000002100 */
[----:B------:R-:W-:Y:S02]  /*0150*/  ISETP.LE.AND P2, PT, RZ, UR4, PT ;  /* 0x00000004ff007c0c */ /* 0x000fe4000bf43270 */
[----:B---3--:R-:W-:-:S04]  /*0160*/  IADD3 R6, R0, 0xffffffe, RZ ;  /* 0x0ffffffe00067810 */ /* 0x008fc80007ffe0ff */
[----:B0-----:R-:W0:Y:S02]  /*0170*/  F2I.FTZ.U32.TRUNC.NTZ R3, R6 ;  /* 0x0000000600037305 */ /* 0x001e24000021f000 */
[----:B0-----:R-:W-:-:S04]  /*0180*/  IMAD.MOV R2, RZ, RZ, -R3 ;  /* 0x000000ffff027224 */ /* 0x001fc800078e0a03 */
[----:B------:R-:W-:Y:S02]  /*0190*/  IMAD R11, R2, R9, RZ ;  /* 0x00000009020b7224 */ /* 0x000fe400078e02ff */
[----:B------:R-:W-:-:S04]  /*01a0*/  IMAD.MOV.U32 R2, RZ, RZ, RZ ;  /* 0x000000ffff027224 */ /* 0x000fc800078e00ff */
        /* <DEDUP_REMOVED lines=14> */
[-C--:B-1----:R-:W-:Y:S02]  /*0290*/  IABS R5, R6.reuse ;  /* 0x0000000600057213 */ /* 0x082fe40000000000 */
        /* <DEDUP_REMOVED lines=11> */
[----:B------:R-:W-:Y:S01]  /*0350*/  IMAD.HI.U32 R0, R3, R4, RZ ;  /* 0x0000000403007227 */ /* 0x000fe200078e00ff */
[----:B----4-:R-:W-:-:S03]  /*0360*/  SHF.R.S32.HI R3, RZ, 0x1f, R76 ;  /* 0x0000001fff037819 */ /* 0x010fc6000001144c */
        /* <DEDUP_REMOVED lines=11> */
[----:B------:R-:W-:Y:S02]  /*0420*/  ISETP.GE.AND P2, PT, R2, RZ, PT ;  /* 0x000000ff0200720c */ /* 0x000fe40003f46270 */
[----:B------:R-:W-:-:S04]  /*0430*/  LEA.HI R2, R76, R76, RZ, 0x1 ;  /* 0x0000004c4c027211 */ /* 0x000fc800078f08ff */
[----:B------:R-:W-:Y:S02]  /*0440*/  SHF.R.S32.HI R141, RZ, 0x1, R2 ;  /* 0x00000001ff8d7819 */ /* 0x000fe40000011402 */
[----:B------:R-:W-:Y:S02]  /*0450*/  @P0 IADD3 R0, R0, 0x1, RZ ;  /* 0x0000000100000810 */ /* 0x000fe40007ffe0ff */
[----:B------:R-:W-:-:S03]  /*0460*/  ISETP.GT.AND P0, PT, R76, 0x3f, PT ;  /* 0x0000003f4c00780c */ /* 0x000fc60003f04270 */
[----:B------:R-:W-:Y:S01]  /*0470*/  @!P2 IMAD.MOV R0, RZ, RZ, -R0 ;  /* 0x000000ffff00a224 */ /* 0x000fe200078e0a00 */
[----:B------:R-:W-:Y:S02]  /*0480*/  @!P1 LOP3.LUT R0, RZ, R6, RZ, 0x33, !PT ;  /* 0x00000006ff009212 */ /* 0x000fe400078e33ff */
[----:B--2---:R-:W-:-:S04]  /*0490*/  IADD3 R4, R147, 0xf, RZ ;  /* 0x0000000f93047810 */ /* 0x004fc80007ffe0ff */
[----:B------:R-:W-:-:S04]  /*04a0*/  SHF.R.S32.HI R5, RZ, 0x1f, R4 ;  /* 0x0000001fff057819 */ /* 0x000fc80000011404 */
[----:B------:R-:W-:Y:S02]  /*04b0*/  LEA.HI R75, R5, R4, RZ, 0x4 ;  /* 0x00000004054b7211 */ /* 0x000fe400078f20ff */
[----:B------:R-:W-:Y:S02]  /*04c0*/  LOP3.LUT R5, R2, 0xfffffffe, RZ, 0xc0, !PT ;  /* 0xfffffffe02057812 */ /* 0x000fe400078ec0ff */
[----:B------:R-:W-:-:S03]  /*04d0*/  SHF.R.S32.HI R75, RZ, 0x4, R75 ;  /* 0x00000004ff4b7819 */ /* 0x000fc6000001144b */
[----:B------:R-:W-:Y:S01]  /*04e0*/  IMAD.IADD R144, R76, 0x1, -R5 ;  /* 0x000000014c907824 */ /* 0x000fe200078e0a05 */
        /* <DEDUP_REMOVED lines=24> */
[----:B------:R-:W-:-:S03]  /*0670*/  IADD3 R8, R2, 0x4, RZ ;  /* 0x0000000402087810 */ /* 0x000fc60007ffe0ff */
[----:B------:R-:W-:Y:S02]  /*0680*/  IMAD.X R15, RZ, RZ, R15, P1 ;  /* 0x000000ffff0f7224 */ /* 0x000fe400008e060f */
.L_x_14246:
        /* <DEDUP_REMOVED lines=13> */
.L_x_14245:
[----:B------:R-:W-:Y:S05]  /*0760*/  BSYNC B1 ;  /* 0x0000000000017941 */ /* 0x000fea0003800000 */
.L_x_14244:
        /* <DEDUP_REMOVED lines=10> */
.L_x_14247:
        /* <DEDUP_REMOVED lines=21> */
.L_x_14243:
[----:B------:R-:W-:Y:S05]  /*0960*/  BSYNC B0 ;  /* 0x0000000000007941 */ /* 0x000fea0003800000 */
.L_x_14242:
[----:B------:R-:W-:Y:S01]  /*0970*/  BAR.SYNC.DEFER_BLOCKING 0x0 ;  /* 0x0000000000007b1d */ /* 0x000fe20000010000 */
[----:B------:R-:W-:Y:S01]  /*0980*/  ISETP.GE.AND P0, PT, R146, R75, PT ;  /* 0x0000004b9200720c */ /* 0x000fe20003f06270 */
[----:B------:R-:W-:-:S02]  /*0990*/  IMAD R143, R143, c[0x0][0x198], RZ ;  /* 0x000066008f8f7a24 */ /* 0x000fc400078e02ff */
[----:B------:R-:W-:Y:S02]  /*09a0*/  IMAD.MOV.U32 R142, RZ, RZ, -0x800001 ;  /* 0xff7fffffff8e7424 */ /* 0x000fe400078e00ff */
[----:B------:R-:W-:Y:S01]  /*09b0*/  BSSY B0, `(.L_x_14248) ;  /* 0x0000653000007945 */ /* 0x000fe20003800000 */
[----:B------:R-:W-:-:S07]  /*09c0*/  SHF.R.S32.HI R74, RZ, 0x1f, R143 ;  /* 0x0000001fff4a7819 */ /* 0x000fce000001148f */
[----:B------:R-:W-:Y:S05]  /*09d0*/  @P0 BRA `(.L_x_14249) ;  /* 0x0000650000000947 */ /* 0x000fea0003800000 */
[C---:B------:R-:W-:Y:S01]  /*09e0*/  IMAD.SHL.U32 R140, R144.reuse, 0x4, RZ ;  /* 0x00000004908c7824 */ /* 0x040fe200078e00ff */
[----:B------:R-:W-:Y:S01]  /*09f0*/  SHF.R.S32.HI R2, RZ, 0x1f, R141 ;  /* 0x0000001fff027819 */ /* 0x000fe2000001148d */
[----:B------:R-:W-:Y:S01]  /*0a00*/  IMAD.MOV.U32 R73, RZ, RZ, c[0x0][0x1ac] ;  /* 0x00006b00ff497624 */ /* 0x000fe200078e00ff */
[C---:B------:R-:W-:Y:S01]  /*0a10*/  IADD3 R7, R144.reuse, 0xc, RZ ;  /* 0x0000000c90077810 */ /* 0x040fe20007ffe0ff */
[----:B------:R-:W-:Y:S01]  /*0a20*/  IMAD.SHL.U32 R77, R144, 0x100, RZ ;  /* 0x00000100904d7824 */ /* 0x000fe200078e00ff */
[----:B------:R-:W-:Y:S02]  /*0a30*/  SHF.R.S32.HI R3, RZ, 0x1f, R140 ;  /* 0x0000001fff037819 */ /* 0x000fe4000001148c */
[----:B------:R-:W-:Y:S01]  /*0a40*/  LEA.HI R2, R2, R141, RZ, 0x4 ;  /* 0x0000008d02027211 */ /* 0x000fe200078f20ff */
[----:B------:R-:W-:Y:S01]  /*0a50*/  IMAD.SHL.U32 R129, R7, 0x4, RZ ;  /* 0x0000000407817824 */ /* 0x000fe200078e00ff */
[----:B------:R-:W-:Y:S02]  /*0a60*/  LEA.HI R5, R3, R140, RZ, 0x3 ;  /* 0x0000008c03057211 */ /* 0x000fe400078f18ff */
[----:B------:R-:W-:-:S02]  /*0a70*/  LOP3.LUT R4, R2, 0xfffffff0, RZ, 0xc0, !PT ;  /* 0xfffffff002047812 */ /* 0x000fc400078ec0ff */
[----:B------:R-:W-:Y:S02]  /*0a80*/  LOP3.LUT R5, R5, 0xfffffff8, RZ, 0xc0, !PT ;  /* 0xfffffff805057812 */ /* 0x000fe400078ec0ff */
[C---:B------:R-:W-:Y:S01]  /*0a90*/  IADD3 R2, R144.reuse, 0x2, RZ ;  /* 0x0000000290027810 */ /* 0x040fe20007ffe0ff */
[----:B------:R-:W-:Y:S01]  /*0aa0*/  IMAD.IADD R141, R141, 0x1, -R4 ;  /* 0x000000018d8d7824 */ /* 0x000fe200078e0a04 */
[----:B------:R-:W-:Y:S01]  /*0ab0*/  IADD3 R4, R144, 0x4, RZ ;  /* 0x0000000490047810 */ /* 0x000fe20007ffe0ff */
[----:B------:R-:W-:Y:S01]  /*0ac0*/  IMAD.IADD R140, R140, 0x1, -R5 ;  /* 0x000000018c8c7824 */ /* 0x000fe200078e0a05 */
[----:B------:R-:W-:Y:S01]  /*0ad0*/  IADD3 R5, R144, 0x8, RZ ;  /* 0x0000000890057810 */ /* 0x000fe20007ffe0ff */
[----:B------:R-:W-:Y:S01]  /*0ae0*/  IMAD.SHL.U32 R139, R2, 0x4, RZ ;  /* 0x00000004028b7824 */ /* 0x000fe200078e00ff */
[----:B------:R-:W-:Y:S01]  /*0af0*/  IADD3 R3, R144, 0x6, RZ ;  /* 0x0000000690037810 */ /* 0x000fe20007ffe0ff */
[----:B------:R-:W-:Y:S01]  /*0b00*/  IMAD.SHL.U32 R137, R4, 0x4, RZ ;  /* 0x0000000404897824 */ /* 0x000fe200078e00ff */
[----:B------:R-:W-:Y:S01]  /*0b10*/  IADD3 R9, R144, 0x10, RZ ;  /* 0x0000001090097810 */ /* 0x000fe20007ffe0ff */
[----:B------:R-:W-:Y:S01]  /*0b20*/  IMAD.SHL.U32 R133, R5, 0x4, RZ ;  /* 0x0000000405857824 */ /* 0x000fe200078e00ff */
[----:B------:R-:W-:Y:S01]  /*0b30*/  SHF.R.S32.HI R6, RZ, 0x1f, R139 ;  /* 0x0000001fff067819 */ /* 0x000fe2000001148b */
[----:B------:R-:W-:Y:S01]  /*0b40*/  IMAD.SHL.U32 R135, R3, 0x4, RZ ;  /* 0x0000000403877824 */ /* 0x000fe200078e00ff */
[----:B------:R-:W-:Y:S01]  /*0b50*/  SHF.R.S32.HI R8, RZ, 0x1f, R137 ;  /* 0x0000001fff087819 */ /* 0x000fe20000011489 */
[----:B------:R-:W-:Y:S01]  /*0b60*/  IMAD.SHL.U32 R125, R9, 0x4, RZ ;  /* 0x00000004097d7824 */ /* 0x000fe200078e00ff */
[----:B------:R-:W-:Y:S01]  /*0b70*/  SHF.R.S32.HI R12, RZ, 0x1f, R133 ;  /* 0x0000001fff0c7819 */ /* 0x000fe20000011485 */
[----:B------:R-:W-:Y:S01]  /*0b80*/  IMAD.SHL.U32 R153, R141, 0x8, RZ ;  /* 0x000000088d997824 */ /* 0x000fe200078e00ff */
[----:B------:R-:W-:-:S02]  /*0b90*/  LEA.HI R6, R6, R139, RZ, 0x3 ;  /* 0x0000008b06067211 */ /* 0x000fc400078f18ff */
[----:B------:R-:W-:Y:S02]  /*0ba0*/  LEA.HI R12, R12, R133, RZ, 0x3 ;  /* 0x000000850c0c7211 */ /* 0x000fe400078f18ff */
[----:B------:R-:W-:Y:S02]  /*0bb0*/  LOP3.LUT R6, R6, 0xfffffff8, RZ, 0xc0, !PT ;  /* 0xfffffff806067812 */ /* 0x000fe400078ec0ff */
[----:B------:R-:W-:Y:S02]  /*0bc0*/  LOP3.LUT R12, R12, 0xfffffff8, RZ, 0xc0, !PT ;  /* 0xfffffff80c0c7812 */ /* 0x000fe400078ec0ff */
[----:B------:R-:W-:Y:S01]  /*0bd0*/  LEA.HI R8, R8, R137, RZ, 0x3 ;  /* 0x0000008908087211 */ /* 0x000fe200078f18ff */
[----:B------:R-:W-:Y:S01]  /*0be0*/  IMAD.IADD R139, R139, 0x1, -R6 ;  /* 0x000000018b8b7824 */ /* 0x000fe200078e0a06 */
[----:B------:R-:W-:Y:S01]  /*0bf0*/  IADD3 R6, R144, 0xe, RZ ;  /* 0x0000000e90067810 */ /* 0x000fe20007ffe0ff */
[----:B------:R-:W-:Y:S01]  /*0c00*/  IMAD.IADD R133, R133, 0x1, -R12 ;  /* 0x0000000185857824 */ /* 0x000fe200078e0a0c */
[----:B------:R-:W-:-:S02]  /*0c10*/  SHF.R.S32.HI R12, RZ, 0x1f, R129 ;  /* 0x0000001fff0c7819 */ /* 0x000fc40000011481 */
[----:B------:R-:W-:Y:S01]  /*0c20*/  LOP3.LUT R8, R8, 0xfffffff8, RZ, 0xc0, !PT ;  /* 0xfffffff808087812 */ /* 0x000fe200078ec0ff */
[----:B------:R-:W-:Y:S01]  /*0c30*/  IMAD.SHL.U32 R127, R6, 0x4, RZ ;  /* 0x00000004067f7824 */ /* 0x000fe200078e00ff */
[----:B------:R-:W-:Y:S02]  /*0c40*/  LEA.HI R12, R12, R129, RZ, 0x3 ;  /* 0x000000810c0c7211 */ /* 0x000fe400078f18ff */
[----:B------:R-:W-:Y:S01]  /*0c50*/  SHF.R.S32.HI R10, RZ, 0x1f, R135 ;  /* 0x0000001fff0a7819 */ /* 0x000fe20000011487 */
[----:B------:R-:W-:Y:S01]  /*0c60*/  IMAD.IADD R137, R137, 0x1, -R8 ;  /* 0x0000000189897824 */ /* 0x000fe200078e0a08 */
[----:B------:R-:W-:Y:S02]  /*0c70*/  LOP3.LUT R12, R12, 0xfffffff8, RZ, 0xc0, !PT ;  /* 0xfffffff80c0c7812 */ /* 0x000fe400078ec0ff */
[----:B------:R-:W-:Y:S02]  /*0c80*/  LEA.HI R10, R10, R135, RZ, 0x3 ;  /* 0x000000870a0a7211 */ /* 0x000fe400078f18ff */
[----:B------:R-:W-:Y:S01]  /*0c90*/  IADD3 R8, R144, 0xa, RZ ;  /* 0x0000000a90087810 */ /* 0x000fe20007ffe0ff */
[----:B------:R-:W-:Y:S01]  /*0ca0*/  IMAD.IADD R129, R129, 0x1, -R12 ;  /* 0x0000000181817824 */ /* 0x000fe200078e0a0c */
[----:B------:R-:W-:-:S02]  /*0cb0*/  SHF.R.S32.HI R14, RZ, 0x1f, R127 ;  /* 0x0000001fff0e7819 */ /* 0x000fc4000001147f */
[----:B------:R-:W-:Y:S01]  /*0cc0*/  LOP3.LUT R10, R10, 0xfffffff8, RZ, 0xc0, !PT ;  /* 0xfffffff80a0a7812 */ /* 0x000fe200078ec0ff */
[----:B------:R-:W-:Y:S01]  /*0cd0*/  IMAD.SHL.U32 R131, R8, 0x4, RZ ;  /* 0x0000000408837824 */ /* 0x000fe200078e00ff */
[----:B------:R-:W-:Y:S02]  /*0ce0*/  LEA.HI R14, R14, R127, RZ, 0x3 ;  /* 0x0000007f0e0e7211 */ /* 0x000fe400078f18ff */
[C---:B------:R-:W-:Y:S01]  /*0cf0*/  IADD3 R12, R144.reuse, 0x12, RZ ;  /* 0x00000012900c7810 */ /* 0x040fe20007ffe0ff */
[----:B------:R-:W-:Y:S01]  /*0d00*/  IMAD.IADD R135, R135, 0x1, -R10 ;  /* 0x0000000187877824 */ /* 0x000fe200078e0a0a */
[----:B------:R-:W-:Y:S02]  /*0d10*/  IADD3 R13, R144, 0x18, RZ ;  /* 0x00000018900d7810 */ /* 0x000fe40007ffe0ff */
[----:B------:R-:W-:Y:S01]  /*0d20*/  LOP3.LUT R14, R14, 0xfffffff8, RZ, 0xc0, !PT ;  /* 0xfffffff80e0e7812 */ /* 0x000fe200078ec0ff */
[----:B------:R-:W-:Y:S01]  /*0d30*/  IMAD.SHL.U32 R123, R12, 0x4, RZ ;  /* 0x000000040c7b7824 */ /* 0x000fe200078e00ff */
[----:B------:R-:W-:Y:S01]  /*0d40*/  SHF.R.S32.HI R10, RZ, 0x1f, R131 ;  /* 0x0000001fff0a7819 */ /* 0x000fe20000011483 */
[----:B------:R-:W-:Y:S01]  /*0d50*/  IMAD.SHL.U32 R117, R13, 0x4, RZ ;  /* 0x000000040d757824 */ /* 0x000fe200078e00ff */
[----:B------:R-:W-:Y:S01]  /*0d60*/  SHF.R.S32.HI R16, RZ, 0x1f, R125 ;  /* 0x0000001fff107819 */ /* 0x000fe2000001147d */
[----:B------:R-:W-:Y:S01]  /*0d70*/  IMAD.IADD R127, R127, 0x1, -R14 ;  /* 0x000000017f7f7824 */ /* 0x000fe200078e0a0e */
[----:B------:R-:W-:-:S02]  /*0d80*/  LEA.HI R10, R10, R131, RZ, 0x3 ;  /* 0x000000830a0a7211 */ /* 0x000fc400078f18ff */
[----:B------:R-:W-:Y:S02]  /*0d90*/  LEA.HI R16, R16, R125, RZ, 0x3 ;  /* 0x0000007d10107211 */ /* 0x000fe400078f18ff */
[----:B------:R-:W-:Y:S02]  /*0da0*/  IADD3 R11, R144, 0x14, RZ ;  /* 0x00000014900b7810 */ /* 0x000fe40007ffe0ff */
[----:B------:R-:W-:Y:S02]  /*0db0*/  SHF.R.S32.HI R14, RZ, 0x1f, R123 ;  /* 0x0000001fff0e7819 */ /* 0x000fe4000001147b */
[----:B------:R-:W-:Y:S01]  /*0dc0*/  SHF.R.S32.HI R20, RZ, 0x1f, R117 ;  /* 0x0000001fff147819 */ /* 0x000fe20000011475 */
[----:B------:R-:W-:Y:S01]  /*0dd0*/  IMAD.SHL.U32 R121, R11, 0x4, RZ ;  /* 0x000000040b797824 */ /* 0x000fe200078e00ff */
[----:B------:R-:W-:Y:S02]  /*0de0*/  LOP3.LUT R10, R10, 0xfffffff8, RZ, 0xc0, !PT ;  /* 0xfffffff80a0a7812 */ /* 0x000fe400078ec0ff */
[----:B------:R-:W-:-:S02]  /*0df0*/  LOP3.LUT R16, R16, 0xfffffff8, RZ, 0xc0, !PT ;  /* 0xfffffff810107812 */ /* 0x000fc400078ec0ff */
[----:B------:R-:W-:Y:S01]  /*0e00*/  LEA.HI R14, R14, R123, RZ, 0x3 ;  /* 0x0000007b0e0e7211 */ /* 0x000fe200078f18ff */
[----:B------:R-:W-:Y:S01]  /*0e10*/  IMAD.IADD R131, R131, 0x1, -R10 ;  /* 0x0000000183837824 */ /* 0x000fe200078e0a0a */
[----:B------:R-:W-:Y:S01]  /*0e20*/  LEA.HI R20, R20, R117, RZ, 0x3 ;  /* 0x0000007514147211 */ /* 0x000fe200078f18ff */
[----:B------:R-:W-:Y:S01]  /*0e30*/  IMAD.IADD R125, R125, 0x1, -R16 ;  /* 0x000000017d7d7824 */ /* 0x000fe200078e0a10 */
[C---:B------:R-:W-:Y:S02]  /*0e40*/  IADD3 R15, R144.reuse, 0x1c, RZ ;  /* 0x0000001c900f7810 */ /* 0x040fe40007ffe0ff */
[----:B------:R-:W-:Y:S02]  /*0e50*/  IADD3 R17, R144, 0x20, RZ ;  /* 0x0000002090117810 */ /* 0x000fe40007ffe0ff */
[----:B------:R-:W-:Y:S01]  /*0e60*/  LOP3.LUT R14, R14, 0xfffffff8, RZ, 0xc0, !PT ;  /* 0xfffffff80e0e7812 */ /* 0x000fe200078ec0ff */
[----:B------:R-:W-:Y:S01]  /*0e70*/  IMAD.SHL.U32 R113, R15, 0x4, RZ ;  /* 0x000000040f717824 */ /* 0x000fe200078e00ff */
[----:B------:R-:W-:Y:S01]  /*0e80*/  LOP3.LUT R20, R20, 0xfffffff8, RZ, 0xc0, !PT ;  /* 0xfffffff814147812 */ /* 0x000fe200078ec0ff */
[----:B------:R-:W-:Y:S01]  /*0e90*/  IMAD.SHL.U32 R109, R17, 0x4, RZ ;  /* 0x00000004116d7824 */ /* 0x000fe200078e00ff */
[C---:B------:R-:W-:Y:S01]  /*0ea0*/  IADD3 R10, R144.reuse, 0x16, RZ ;  /* 0x00000016900a7810 */ /* 0x040fe20007ffe0ff */
[----:B------:R-:W-:Y:S01]  /*0eb0*/  IMAD.IADD R123, R123, 0x1, -R14 ;  /* 0x000000017b7b7824 */ /* 0x000fe200078e0a0e */
[----:B------:R-:W-:Y:S01]  /*0ec0*/  SHF.R.S32.HI R16, RZ, 0x1f, R121 ;  /* 0x0000001fff107819 */ /* 0x000fe20000011479 */
[----:B------:R-:W-:Y:S01]  /*0ed0*/  IMAD.IADD R117, R117, 0x1, -R20 ;  /* 0x0000000175757824 */ /* 0x000fe200078e0a14 */
[----:B------:R-:W-:Y:S01]  /*0ee0*/  IADD3 R14, R144, 0x1e, RZ ;  /* 0x0000001e900e7810 */ /* 0x000fe20007ffe0ff */
[----:B------:R-:W-:Y:S01]  /*0ef0*/  IMAD.SHL.U32 R119, R10, 0x4, RZ ;  /* 0x000000040a777824 */ /* 0x000fe200078e00ff */
[----:B------:R-:W-:-:S02]  /*0f00*/  LEA.HI R16, R16, R121, RZ, 0x3 ;  /* 0x0000007910107211 */ /* 0x000fc400078f18ff */
[----:B------:R-:W-:Y:S01]  /*0f10*/  SHF.R.S32.HI R20, RZ, 0x1f, R113 ;  /* 0x0000001fff147819 */ /* 0x000fe20000011471 */
[----:B------:R-:W-:Y:S01]  /*0f20*/  IMAD.SHL.U32 R111, R14, 0x4, RZ ;  /* 0x000000040e6f7824 */ /* 0x000fe200078e00ff */
[----:B------:R-:W-:Y:S02]  /*0f30*/  SHF.R.S32.HI R24, RZ, 0x1f, R109 ;  /* 0x0000001fff187819 */ /* 0x000fe4000001146d */
[----:B------:R-:W-:Y:S02]  /*0f40*/  LOP3.LUT R16, R16, 0xfffffff8, RZ, 0xc0, !PT ;  /* 0xfffffff810107812 */ /* 0x000fe400078ec0ff */
[----:B------:R-:W-:Y:S02]  /*0f50*/  LEA.HI R20, R20, R113, RZ, 0x3 ;  /* 0x0000007114147211 */ /* 0x000fe400078f18ff */
[----:B------:R-:W-:Y:S01]  /*0f60*/  LEA.HI R24, R24, R109, RZ, 0x3 ;  /* 0x0000006d18187211 */ /* 0x000fe200078f18ff */
[----:B------:R-:W-:Y:S01]  /*0f70*/  IMAD.IADD R121, R121, 0x1, -R16 ;  /* 0x0000000179797824 */ /* 0x000fe200078e0a10 */
[----:B------:R-:W-:-:S02]  /*0f80*/  IADD3 R21, R144, 0x26, RZ ;  /* 0x0000002690157810 */ /* 0x000fc40007ffe0ff */
[----:B------:R-:W-:Y:S02]  /*0f90*/  SHF.R.S32.HI R18, RZ, 0x1f, R119 ;  /* 0x0000001fff127819 */ /* 0x000fe40000011477 */
[----:B------:R-:W-:Y:S01]  /*0fa0*/  LOP3.LUT R20, R20, 0xfffffff8, RZ, 0xc0, !PT ;  /* 0xfffffff814147812 */ /* 0x000fe200078ec0ff */
[----:B------:R-:W-:Y:S01]  /*0fb0*/  IMAD.SHL.U32 R103, R21, 0x4, RZ ;  /* 0x0000000415677824 */ /* 0x000fe200078e00ff */
        /* <DEDUP_REMOVED lines=11> */
[----:B------:R-:W-:Y:S02]  /*1070*/  SHF.R.S32.HI R24, RZ, 0x1f, R103 ;  /* 0x0000001fff187819 */ /* 0x000fe40000011467 */
[----:B------:R-:W-:Y:S01]  /*1080*/  IADD3 R23, R144, 0x28, RZ ;  /* 0x0000002890177810 */ /* 0x000fe20007ffe0ff */
[----:B------:R-:W-:Y:S01]  /*1090*/  IMAD.SHL.U32 R105, R20, 0x4, RZ ;  /* 0x0000000414697824 */ /* 0x000fe200078e00ff */
[----:B------:R-:W-:-:S02]  /*10a0*/  LOP3.LUT R22, R22, 0xfffffff8, RZ, 0xc0, !PT ;  /* 0xfffffff816167812 */ /* 0x000fc400078ec0ff */
[----:B------:R-:W-:Y:S01]  /*10b0*/  LEA.HI R24, R24, R103, RZ, 0x3 ;  /* 0x0000006718187211 */ /* 0x000fe200078f18ff */
[----:B------:R-:W-:Y:S01]  /*10c0*/  IMAD.SHL.U32 R101, R23, 0x4, RZ ;  /* 0x0000000417657824 */ /* 0x000fe200078e00ff */
[----:B------:R-:W-:Y:S01]  /*10d0*/  SHF.R.S32.HI R18, RZ, 0x1f, R115 ;  /* 0x0000001fff127819 */ /* 0x000fe20000011473 */
[----:B------:R-:W-:Y:S01]  /*10e0*/  IMAD.IADD R111, R111, 0x1, -R22 ;  /* 0x000000016f6f7824 */ /* 0x000fe200078e0a16 */
[----:B------:R-:W-:Y:S02]  /*10f0*/  LOP3.LUT R24, R24, 0xfffffff8, RZ, 0xc0, !PT ;  /* 0xfffffff818187812 */ /* 0x000fe400078ec0ff */
[----:B------:R-:W-:Y:S02]  /*1100*/  LEA.HI R18, R18, R115, RZ, 0x3 ;  /* 0x0000007312127211 */ /* 0x000fe400078f18ff */
[----:B------:R-:W-:Y:S01]  /*1110*/  IADD3 R19, R144, 0x22, RZ ;  /* 0x0000002290137810 */ /* 0x000fe20007ffe0ff */
[----:B------:R-:W-:Y:S01]  /*1120*/  IMAD.IADD R103, R103, 0x1, -R24 ;  /* 0x0000000167677824 */ /* 0x000fe200078e0a18 */
[----:B------:R-:W-:-:S02]  /*1130*/  SHF.R.S32.HI R22, RZ, 0x1f, R105 ;  /* 0x0000001fff167819 */ /* 0x000fc40000011469 */
[----:B------:R-:W-:Y:S01]  /*1140*/  SHF.R.S32.HI R26, RZ, 0x1f, R101 ;  /* 0x0000001fff1a7819 */ /* 0x000fe20000011465 */
[----:B------:R-:W-:Y:S01]  /*1150*/  IMAD.SHL.U32 R107, R19, 0x4, RZ ;  /* 0x00000004136b7824 */ /* 0x000fe200078e00ff */
[----:B------:R-:W-:Y:S02]  /*1160*/  IADD3 R25, R144, 0x2e, RZ ;  /* 0x0000002e90197810 */ /* 0x000fe40007ffe0ff */
[----:B------:R-:W-:Y:S02]  /*1170*/  LOP3.LUT R18, R18, 0xfffffff8, RZ, 0xc0, !PT ;  /* 0xfffffff812127812 */ /* 0x000fe400078ec0ff */
[----:B------:R-:W-:Y:S01]  /*1180*/  LEA.HI R22, R22, R105, RZ, 0x3 ;  /* 0x0000006916167211 */ /* 0x000fe200078f18ff */
[----:B------:R-:W-:Y:S01]  /*1190*/  IMAD.SHL.U32 R95, R25, 0x4, RZ ;  /* 0x00000004195f7824 */ /* 0x000fe200078e00ff */
[----:B------:R-:W-:Y:S01]  /*11a0*/  LEA.HI R26, R26, R101, RZ, 0x3 ;  /* 0x000000651a1a7211 */ /* 0x000fe200078f18ff */
[----:B------:R-:W-:Y:S01]  /*11b0*/  IMAD.IADD R115, R115, 0x1, -R18 ;  /* 0x0000000173737824 */ /* 0x000fe200078e0a12 */
[----:B------:R-:W-:-:S02]  /*11c0*/  IADD3 R24, R144, 0x2c, RZ ;  /* 0x0000002c90187810 */ /* 0x000fc40007ffe0ff */
[----:B------:R-:W-:Y:S02]  /*11d0*/  LOP3.LUT R22, R22, 0xfffffff8, RZ, 0xc0, !PT ;  /* 0xfffffff816167812 */ /* 0x000fe400078ec0ff */
[----:B------:R-:W-:Y:S01]  /*11e0*/  LOP3.LUT R26, R26, 0xfffffff8, RZ, 0xc0, !PT ;  /* 0xfffffff81a1a7812 */ /* 0x000fe200078ec0ff */
[----:B------:R-:W-:Y:S01]  /*11f0*/  IMAD.SHL.U32 R97, R24, 0x4, RZ ;  /* 0x0000000418617824 */ /* 0x000fe200078e00ff */
[----:B------:R-:W-:Y:S01]  /*1200*/  SHF.R.S32.HI R18, RZ, 0x1f, R107 ;  /* 0x0000001fff127819 */ /* 0x000fe2000001146b */
[----:B------:R-:W-:Y:S01]  /*1210*/  IMAD.IADD R105, R105, 0x1, -R22 ;  /* 0x0000000169697824 */ /* 0x000fe200078e0a16 */
[----:B------:R-:W-:Y:S01]  /*1220*/  SHF.R.S32.HI R28, RZ, 0x1f, R95 ;  /* 0x0000001fff1c7819 */ /* 0x000fe2000001145f */
[----:B------:R-:W-:Y:S01]  /*1230*/  IMAD.IADD R101, R101, 0x1, -R26 ;  /* 0x0000000165657824 */ /* 0x000fe200078e0a1a */
[----:B------:R-:W-:Y:S02]  /*1240*/  IADD3 R27, R144, 0x30, RZ ;  /* 0x00000030901b7810 */ /* 0x000fe40007ffe0ff */
[----:B------:R-:W-:-:S02]  /*1250*/  LEA.HI R18, R18, R107, RZ, 0x3 ;  /* 0x0000006b12127211 */ /* 0x000fc400078f18ff */
[----:B------:R-:W-:Y:S01]  /*1260*/  IADD3 R22, R144, 0x2a, RZ ;  /* 0x0000002a90167810 */ /* 0x000fe20007ffe0ff */
[----:B------:R-:W-:Y:S01]  /*1270*/  IMAD.SHL.U32 R93, R27, 0x4, RZ ;  /* 0x000000041b5d7824 */ /* 0x000fe200078e00ff */
[----:B------:R-:W-:Y:S02]  /*1280*/  SHF.R.S32.HI R26, RZ, 0x1f, R97 ;  /* 0x0000001fff1a7819 */ /* 0x000fe40000011461 */
[----:B------:R-:W-:Y:S01]  /*1290*/  LEA.HI R28, R28, R95, RZ, 0x3 ;  /* 0x0000005f1c1c7211 */ /* 0x000fe200078f18ff */
[----:B------:R-:W-:Y:S01]  /*12a0*/  IMAD.SHL.U32 R99, R22, 0x4, RZ ;  /* 0x0000000416637824 */ /* 0x000fe200078e00ff */
[----:B------:R-:W-:Y:S02]  /*12b0*/  LOP3.LUT R18, R18, 0xfffffff8, RZ, 0xc0, !PT ;  /* 0xfffffff812127812 */ /* 0x000fe400078ec0ff */
[----:B------:R-:W-:Y:S02]  /*12c0*/  LEA.HI R26, R26, R97, RZ, 0x3 ;  /* 0x000000611a1a7211 */ /* 0x000fe400078f18ff */
[----:B------:R-:W-:Y:S01]  /*12d0*/  LOP3.LUT R28, R28, 0xfffffff8, RZ, 0xc0, !PT ;  /* 0xfffffff81c1c7812 */ /* 0x000fe200078ec0ff */
[----:B------:R-:W-:Y:S01]  /*12e0*/  IMAD.IADD R107, R107, 0x1, -R18 ;  /* 0x000000016b6b7824 */ /* 0x000fe200078e0a12 */
[----:B------:R-:W-:-:S02]  /*12f0*/  SHF.R.S32.HI R30, RZ, 0x1f, R93 ;  /* 0x0000001fff1e7819 */ /* 0x000fc4000001145d */
[----:B------:R-:W-:Y:S01]  /*1300*/  LOP3.LUT R26, R26, 0xfffffff8, RZ, 0xc0, !PT ;  /* 0xfffffff81a1a7812 */ /* 0x000fe200078ec0ff */
[----:B------:R-:W-:Y:S01]  /*1310*/  IMAD.IADD R95, R95, 0x1, -R28 ;  /* 0x000000015f5f7824 */ /* 0x000fe200078e0a1c */
[----:B------:R-:W-:Y:S02]  /*1320*/  SHF.R.S32.HI R18, RZ, 0x1f, R99 ;  /* 0x0000001fff127819 */ /* 0x000fe40000011463 */
[----:B------:R-:W-:Y:S01]  /*1330*/  LEA.HI R30, R30, R93, RZ, 0x3 ;  /* 0x0000005d1e1e7211 */ /* 0x000fe200078f18ff */
[----:B------:R-:W-:Y:S01]  /*1340*/  IMAD.IADD R97, R97, 0x1, -R26 ;  /* 0x0000000161617824 */ /* 0x000fe200078e0a1a */
[----:B------:R-:W-:Y:S02]  /*1350*/  IADD3 R28, R144, 0x34, RZ ;  /* 0x00000034901c7810 */ /* 0x000fe40007ffe0ff */
[----:B------:R-:W-:Y:S02]  /*1360*/  LEA.HI R18, R18, R99, RZ, 0x3 ;  /* 0x0000006312127211 */ /* 0x000fe400078f18ff */
[----:B------:R-:W-:Y:S01]  /*1370*/  IADD3 R26, R144, 0x32, RZ ;  /* 0x00000032901a7810 */ /* 0x000fe20007ffe0ff */
[----:B------:R-:W-:Y:S01]  /*1380*/  IMAD.SHL.U32 R89, R28, 0x4, RZ ;  /* 0x000000041c597824 */ /* 0x000fe200078e00ff */
[----:B------:R-:W-:-:S02]  /*1390*/  LOP3.LUT R30, R30, 0xfffffff8, RZ, 0xc0, !PT ;  /* 0xfffffff81e1e7812 */ /* 0x000fc400078ec0ff */
        /* <DEDUP_REMOVED lines=8> */
[----:B------:R-:W-:Y:S02]  /*1420*/  SHF.R.S32.HI R18, RZ, 0x1f, R91 ;  /* 0x0000001fff127819 */ /* 0x000fe4000001145b */
[----:B------:R-:W-:Y:S01]  /*1430*/  LEA.HI R30, R30, R89, RZ, 0x3 ;  /* 0x000000591e1e7211 */ /* 0x000fe200078f18ff */
[----:B------:R-:W-:Y:S01]  /*1440*/  IMAD.SHL.U32 R85, R31, 0x4, RZ ;  /* 0x000000041f557824 */ /* 0x000fe200078e00ff */
[----:B------:R-:W-:-:S02]  /*1450*/  LEA.HI R18, R18, R91, RZ, 0x3 ;  /* 0x0000005b12127211 */ /* 0x000fc400078f18ff */
[----:B------:R-:W-:Y:S02]  /*1460*/  LOP3.LUT R30, R30, 0xfffffff8, RZ, 0xc0, !PT ;  /* 0xfffffff81e1e7812 */ /* 0x000fe400078ec0ff */
[----:B------:R-:W-:Y:S02]  /*1470*/  SHF.R.S32.HI R32, RZ, 0x1f, R87 ;  /* 0x0000001fff207819 */ /* 0x000fe40000011457 */
[----:B------:R-:W-:Y:S01]  /*1480*/  SHF.R.S32.HI R34, RZ, 0x1f, R85 ;  /* 0x0000001fff227819 */ /* 0x000fe20000011455 */
[----:B------:R-:W-:Y:S01]  /*1490*/  IMAD.IADD R89, R89, 0x1, -R30 ;  /* 0x0000000159597824 */ /* 0x000fe200078e0a1e */
[----:B------:R-:W-:Y:S02]  /*14a0*/  LOP3.LUT R18, R18, 0xfffffff8, RZ, 0xc0, !PT ;  /* 0xfffffff812127812 */ /* 0x000fe400078ec0ff */
[----:B------:R-:W-:Y:S02]  /*14b0*/  LEA.HI R32, R32, R87, RZ, 0x3 ;  /* 0x0000005720207211 */ /* 0x000fe400078f18ff */
[----:B------:R-:W-:Y:S01]  /*14c0*/  LEA.HI R34, R34, R85, RZ, 0x3 ;  /* 0x0000005522227211 */ /* 0x000fe200078f18ff */
[----:B------:R-:W-:Y:S01]  /*14d0*/  IMAD.IADD R91, R91, 0x1, -R18 ;  /* 0x000000015b5b7824 */ /* 0x000fe200078e0a12 */
[----:B------:R-:W-:Y:S01]  /*14e0*/  IADD3 R30, R144, 0x3a, RZ ;  /* 0x0000003a901e7810 */ /* 0x000fe20007ffe0ff */
[----:B------:R-:W-:Y:S01]  /*14f0*/  IMAD R18, R0, c[0x0][0x1b0], RZ ;  /* 0x00006c0000127a24 */ /* 0x000fe200078e02ff */
[----:B------:R-:W-:-:S02]  /*1500*/  IADD3 R33, R144, 0x3c, RZ ;  /* 0x0000003c90217810 */ /* 0x000fc40007ffe0ff */
[----:B------:R-:W-:Y:S01]  /*1510*/  IADD3 R35, R144, 0x3e, RZ ;  /* 0x0000003e90237810 */ /* 0x000fe20007ffe0ff */
[----:B------:R-:W-:Y:S01]  /*1520*/  IMAD.SHL.U32 R83, R30, 0x4, RZ ;  /* 0x000000041e537824 */ /* 0x000fe200078e00ff */
[----:B------:R-:W-:Y:S01]  /*1530*/  LOP3.LUT R32, R32, 0xfffffff8, RZ, 0xc0, !PT ;  /* 0xfffffff820207812 */ /* 0x000fe200078ec0ff */
[----:B------:R-:W-:Y:S01]  /*1540*/  IMAD.SHL.U32 R81, R33, 0x4, RZ ;  /* 0x0000000421517824 */ /* 0x000fe200078e00ff */
[----:B------:R-:W-:Y:S01]  /*1550*/  LOP3.LUT R34, R34, 0xfffffff8, RZ, 0xc0, !PT ;  /* 0xfffffff822227812 */ /* 0x000fe200078ec0ff */
[----:B------:R-:W-:Y:S01]  /*1560*/  IMAD.SHL.U32 R79, R35, 0x4, RZ ;  /* 0x00000004234f7824 */ /* 0x000fe200078e00ff */
[----:B------:R-:W-:Y:S01]  /*1570*/  SHF.R.S32.HI R37, RZ, 0x1f, R153 ;  /* 0x0000001fff257819 */ /* 0x000fe20000011499 */
[----:B------:R-:W-:Y:S01]  /*1580*/  IMAD.IADD R87, R87, 0x1, -R32 ;  /* 0x0000000157577824 */ /* 0x000fe200078e0a20 */
[----:B------:R-:W-:Y:S01]  /*1590*/  IADD3 R152, P0, R18, R153, RZ ;  /* 0x0000009912987210 */ /* 0x000fe20007f1e0ff */
[----:B------:R-:W-:Y:S01]  /*15a0*/  IMAD.IADD R85, R85, 0x1, -R34 ;  /* 0x0000000155557824 */ /* 0x000fe200078e0a22 */
[----:B------:R-:W-:-:S02]  /*15b0*/  SHF.R.S32.HI R32, RZ, 0x1f, R83 ;  /* 0x0000001fff207819 */ /* 0x000fc40000011453 */
[----:B------:R-:W-:Y:S02]  /*15c0*/  SHF.R.S32.HI R34, RZ, 0x1f, R81 ;  /* 0x0000001fff227819 */ /* 0x000fe40000011451 */
[----:B------:R-:W-:Y:S02]  /*15d0*/  SHF.R.S32.HI R36, RZ, 0x1f, R79 ;  /* 0x0000001fff247819 */ /* 0x000fe4000001144f */
[----:B------:R-:W-:Y:S02]  /*15e0*/  LEA.HI.X.SX32 R153, R18, R37, 0x1, P0 ;  /* 0x0000002512997211 */ /* 0x000fe400000f0eff */
[----:B-----5:R-:W-:Y:S02]  /*15f0*/  FSETP.NEU.FTZ.AND P0, PT, R150, RZ, PT ;  /* 0x000000ff9600720b */ /* 0x020fe40003f1d000 */
[----:B------:R-:W-:Y:S02]  /*1600*/  LEA.HI R32, R32, R83, RZ, 0x3 ;  /* 0x0000005320207211 */ /* 0x000fe400078f18ff */
[----:B------:R-:W-:-:S02]  /*1610*/  LEA.HI R34, R34, R81, RZ, 0x3 ;  /* 0x0000005122227211 */ /* 0x000fc400078f18ff */
[----:B------:R-:W-:Y:S02]  /*1620*/  LEA.HI R36, R36, R79, RZ, 0x3 ;  /* 0x0000004f24247211 */ /* 0x000fe400078f18ff */
[----:B------:R-:W-:Y:S02]  /*1630*/  LEA.HI R2, R2, R2, RZ, 0x1 ;  /* 0x0000000202027211 */ /* 0x000fe400078f08ff */
[----:B------:R-:W-:Y:S02]  /*1640*/  LEA.HI R4, R4, R4, RZ, 0x1 ;  /* 0x0000000404047211 */ /* 0x000fe400078f08ff */
[----:B------:R-:W-:Y:S01]  /*1650*/  LEA.HI R3, R3, R3, RZ, 0x1 ;  /* 0x0000000303037211 */ /* 0x000fe200078f08ff */
[----:B------:R-:W-:Y:S01]  /*1660*/  IMAD.SHL.U32 R2, R2, 0x40, RZ ;  /* 0x0000004002027824 */ /* 0x000fe200078e00ff */
        /* <DEDUP_REMOVED lines=56> */
[----:B------:R-:W-:Y:S01]  /*19f0*/  LOP3.LUT R32, R32, 0xfffffff8, RZ, 0xc0, !PT ;  /* 0xfffffff820207812 */ /* 0x000fe200078ec0ff */
[----:B------:R-:W-:Y:S01]  /*1a00*/  IMAD.SHL.U32 R33, R33, 0x40, RZ ;  /* 0x0000004021217824 */ /* 0x000fe200078e00ff */
[----:B------:R-:W-:Y:S01]  /*1a10*/  LOP3.LUT R34, R34, 0xfffffff8, RZ, 0xc0, !PT ;  /* 0xfffffff822227812 */ /* 0x000fe200078ec0ff */
[----:B------:R-:W-:Y:S01]  /*1a20*/  IMAD.SHL.U32 R35, R35, 0x40, RZ ;  /* 0x0000004023237824 */ /* 0x000fe200078e00ff */
[----:B------:R-:W-:Y:S01]  /*1a30*/  LOP3.LUT R36, R36, 0xfffffff8, RZ, 0xc0, !PT ;  /* 0xfffffff824247812 */ /* 0x000fe200078ec0ff */
[----:B------:R-:W-:Y:S01]  /*1a40*/  IMAD.IADD R83, R83, 0x1, -R32 ;  /* 0x0000000153537824 */ /* 0x000fe200078e0a20 */
[----:B------:R-:W-:Y:S01]  /*1a50*/  LOP3.LUT R138, R2, 0xffffff80, RZ, 0xc0, !PT ;  /* 0xffffff80028a7812 */ /* 0x000fe200078ec0ff */
[----:B------:R-:W-:Y:S01]  /*1a60*/  IMAD.IADD R81, R81, 0x1, -R34 ;  /* 0x0000000151517824 */ /* 0x000fe200078e0a22 */
[----:B------:R-:W-:Y:S01]  /*1a70*/  LOP3.LUT R136, R4, 0xffffff80, RZ, 0xc0, !PT ;  /* 0xffffff8004887812 */ /* 0x000fe200078ec0ff */
[----:B------:R-:W-:Y:S01]  /*1a80*/  IMAD.IADD R79, R79, 0x1, -R36 ;  /* 0x000000014f4f7824 */ /* 0x000fe200078e0a24 */
[----:B------:R-:W-:-:S02]  /*1a90*/  LOP3.LUT R134, R3, 0xffffff80, RZ, 0xc0, !PT ;  /* 0xffffff8003867812 */ /* 0x000fc400078ec0ff */
[----:B------:R-:W-:Y:S02]  /*1aa0*/  LOP3.LUT R132, R5, 0xffffff80, RZ, 0xc0, !PT ;  /* 0xffffff8005847812 */ /* 0x000fe400078ec0ff */
[----:B------:R-:W-:Y:S02]  /*1ab0*/  LOP3.LUT R130, R8, 0xffffff80, RZ, 0xc0, !PT ;  /* 0xffffff8008827812 */ /* 0x000fe400078ec0ff */
[----:B------:R-:W-:Y:S02]  /*1ac0*/  LOP3.LUT R128, R7, 0xffffff80, RZ, 0xc0, !PT ;  /* 0xffffff8007807812 */ /* 0x000fe400078ec0ff */
[----:B------:R-:W-:Y:S02]  /*1ad0*/  LOP3.LUT R126, R6, 0xffffff80, RZ, 0xc0, !PT ;  /* 0xffffff80067e7812 */ /* 0x000fe400078ec0ff */
[----:B------:R-:W-:Y:S02]  /*1ae0*/  LOP3.LUT R124, R9, 0xffffff80, RZ, 0xc0, !PT ;  /* 0xffffff80097c7812 */ /* 0x000fe400078ec0ff */
        /* <DEDUP_REMOVED lines=23> */
[----:B------:R-:W-:Y:S02]  /*1c60*/  SHF.R.S32.HI R73, RZ, 0x1f, R73 ;  /* 0x0000001fff497819 */ /* 0x000fe40000011449 */
[----:B------:R-:W-:-:S02]  /*1c70*/  SHF.R.S32.HI R71, RZ, 0x1f, R138 ;  /* 0x0000001fff477819 */ /* 0x000fc4000001148a */
[----:B------:R-:W-:Y:S02]  /*1c80*/  SHF.R.S32.HI R69, RZ, 0x1f, R136 ;  /* 0x0000001fff457819 */ /* 0x000fe40000011488 */
[----:B------:R-:W-:Y:S02]  /*1c90*/  SHF.R.S32.HI R67, RZ, 0x1f, R134 ;  /* 0x0000001fff437819 */ /* 0x000fe40000011486 */
[----:B------:R-:W-:Y:S02]  /*1ca0*/  SHF.R.S32.HI R65, RZ, 0x1f, R132 ;  /* 0x0000001fff417819 */ /* 0x000fe40000011484 */
[----:B------:R-:W-:Y:S02]  /*1cb0*/  SHF.R.S32.HI R63, RZ, 0x1f, R130 ;  /* 0x0000001fff3f7819 */ /* 0x000fe40000011482 */
        /* <DEDUP_REMOVED lines=57> */
[----:B------:R-:W-:Y:S01]  /*2050*/  SHF.R.S32.HI R38, RZ, 0x1f, R79 ;  /* 0x0000001fff267819 */ /* 0x000fe2000001144f */
[----:B------:R-:W-:Y:S05]  /*2060*/  @P0 BRA `(.L_x_14250) ;  /* 0x0000271000000947 */ /* 0x000fea0003800000 */
[----:B------:R-:W-:Y:S02]  /*2070*/  IMAD.MOV.U32 R142, RZ, RZ, -0x800001 ;  /* 0xff7fffffff8e7424 */ /* 0x000fe400078e00ff */
[----:B------:R-:W-:-:S05]  /*2080*/  IMAD.MOV.U32 R148, RZ, RZ, R146 ;  /* 0x000000ffff947224 */ /* 0x000fca00078e0092 */
.L_x_14255:
[----:B------:R-:W-:-:S04]  /*2090*/  IADD3 R40, P0, R143, R148, RZ ;  /* 0x000000948f287210 */ /* 0x000fc80007f1e0ff */
[----:B------:R-:W-:Y:S02]  /*20a0*/  LEA.HI.X.SX32 R41, R148, R74, 0x1, P0 ;  /* 0x0000004a94297211 */ /* 0x000fe400000f0eff */
[----:B------:R-:W-:-:S04]  /*20b0*/  LEA R42, P0, R40, c[0x0][0x188], 0x2 ;  /* 0x00006200282a7a11 */ /* 0x000fc800078010ff */
[----:B------:R-:W-:-:S05]  /*20c0*/  LEA.HI.X R43, R40, c[0x0][0x18c], R41, 0x2, P0 ;  /* 0x00006300282b7a11 */ /* 0x000fca00000f1429 */
[----:B------:R-:W2:Y:S02]  /*20d0*/  LDG.E.CONSTANT R42, [R42.64] ;  /* 0x0000000a2a2a7981 */ /* 0x000ea4000c1e9900 */
[----:B--2---:R-:W-:Y:S01]  /*20e0*/  SHF.R.S32.HI R40, RZ, 0x1f, R42 ;  /* 0x0000001fff287819 */ /* 0x004fe2000001142a */
[----:B------:R-:W-:-:S04]  /*20f0*/  IMAD.WIDE.U32 R150, R42, c[0x0][0x1ac], R152 ;  /* 0x00006b002a967a25 */ /* 0x000fc800078e0098 */
[----:B------:R-:W-:Y:S01]  /*2100*/  IMAD R40, R40, c[0x0][0x1ac], RZ ;  /* 0x00006b0028287a24 */ /* 0x000fe200078e02ff */
[----:B------:R-:W-:-:S03]  /*2110*/  IADD3 R41, P0, P1, R139, R150, R138 ;  /* 0x000000968b297210 */ /* 0x000fc6000791e08a */
[----:B------:R-:W-:Y:S01]  /*2120*/  IMAD R149, R42, R73, R40 ;  /* 0x000000492a957224 */ /* 0x000fe200078e0228 */
[----:B------:R-:W-:-:S03]  /*2130*/  LEA R40, P2, R41, c[0x0][0x170], 0x1 ;  /* 0x00005c0029287a11 */ /* 0x000fc600078408ff */
[----:B------:R-:W-:-:S05]  /*2140*/  IMAD.IADD R149, R151, 0x1, R149 ;  /* 0x0000000197957824 */ /* 0x000fca00078e0295 */
[----:B------:R-:W-:Y:S02]  /*2150*/  IADD3.X R44, R70, R149, R71, P0, P1 ;  /* 0x00000095462c7210 */ /* 0x000fe400007e2447 */
[-C--:B------:R-:W-:Y:S02]  /*2160*/  IADD3 R45, P0, R140, R150.reuse, RZ ;  /* 0x000000968c2d7210 */ /* 0x080fe40007f1e0ff */
[----:B------:R-:W-:Y:S02]  /*2170*/  LEA.HI.X R41, R41, c[0x0][0x174], R44, 0x1, P2 ;  /* 0x00005d0029297a11 */ /* 0x000fe400010f0c2c */
[C---:B------:R-:W-:Y:S01]  /*2180*/  LEA R42, P1, R45.reuse, c[0x0][0x170], 0x1 ;  /* 0x00005c002d2a7a11 */ /* 0x040fe200078208ff */
[----:B------:R-:W-:Y:S02]  /*2190*/  IMAD.X R44, R72, 0x1, R149, P0 ;  /* 0x00000001482c7824 */ /* 0x000fe400000e0695 */
[----:B------:R0:W2:Y:S03]  /*21a0*/  LDG.E.CONSTANT R155, [R40.64] ;  /* 0x0000000a289b7981 */ /* 0x0000a6000c1e9900 */
[----:B------:R-:W-:Y:S01]  /*21b0*/  LEA.HI.X R43, R45, c[0x0][0x174], R44, 0x1, P1 ;  /* 0x00005d002d2b7a11 */ /* 0x000fe200008f0c2c */
[----:B------:R0:W3:Y:S04]  /*21c0*/  LDG.E.CONSTANT R158, [R40.64+0x4] ;  /* 0x0000040a289e7981 */ /* 0x0000e8000c1e9900 */
[----:B------:R-:W4:Y:S04]  /*21d0*/  LDG.E.CONSTANT R154, [R42.64] ;  /* 0x0000000a2a9a7981 */ /* 0x000f28000c1e9900 */
[----:B------:R-:W5:Y:S01]  /*21e0*/  LDG.E.CONSTANT R151, [R42.64+0x4] ;  /* 0x0000040a2a977981 */ /* 0x000f62000c1e9900 */
[----:B------:R-:W-:-:S04]  /*21f0*/  IADD3 R44, P0, P1, R137, R150, R136 ;  /* 0x00000096892c7210 */ /* 0x000fc8000791e088 */
[----:B------:R-:W-:Y:S02]  /*2200*/  LEA R156, P2, R44, c[0x0][0x170], 0x1 ;  /* 0x00005c002c9c7a11 */ /* 0x000fe400078408ff */
[----:B------:R-:W-:-:S04]  /*2210*/  IADD3.X R45, R68, R149, R69, P0, P1 ;  /* 0x00000095442d7210 */ /* 0x000fc800007e2445 */
[----:B------:R-:W-:Y:S02]  /*2220*/  LEA.HI.X R157, R44, c[0x0][0x174], R45, 0x1, P2 ;  /* 0x00005d002c9d7a11 */ /* 0x000fe400010f0c2d */
[----:B------:R-:W0:Y:S04]  /*2230*/  LDS.128 R44, [R77] ;  /* 0x000000004d2c7984 */ /* 0x000e280000000c00 */
[----:B------:R1:W5:Y:S04]  /*2240*/  LDG.E.CONSTANT R159, [R156.64] ;  /* 0x0000000a9c9f7981 */ /* 0x000368000c1e9900 */
[----:B-1----:R-:W5:Y:S01]  /*2250*/  LDG.E.CONSTANT R156, [R156.64+0x4] ;  /* 0x0000040a9c9c7981 */ /* 0x002f62000c1e9900 */
[----:B0-----:R-:W-:-:S02]  /*2260*/  PRMT R40, RZ, 0x5410, R46 ;  /* 0x00005410ff287816 */ /* 0x001fc4000000002e */
[----:B------:R-:W-:Y:S02]  /*2270*/  PRMT R162, RZ, 0x5410, R44 ;  /* 0x00005410ffa27816 */ /* 0x000fe4000000002c */
[----:B------:R-:W-:Y:S02]  /*2280*/  PRMT R46, RZ, 0x7610, R46 ;  /* 0x00007610ff2e7816 */ /* 0x000fe4000000002e */
[----:B------:R-:W-:Y:S02]  /*2290*/  PRMT R161, RZ, 0x5410, R45 ;  /* 0x00005410ffa17816 */ /* 0x000fe4000000002d */
[--C-:B--2---:R-:W-:Y:S02]  /*22a0*/  PRMT R41, RZ, 0x5410, R155.reuse ;  /* 0x00005410ff297816 */ /* 0x104fe4000000009b */
[----:B------:R-:W-:-:S03]  /*22b0*/  PRMT R155, RZ, 0x7610, R155 ;  /* 0x00007610ff9b7816 */ /* 0x000fc6000000009b */
[----:B------:R-:W-:Y:S01]  /*22c0*/  FMUL.FTZ R160, R40, R41 ;  /* 0x0000002928a07220 */ /* 0x000fe20000410000 */
[----:B----4-:R-:W-:Y:S01]  /*22d0*/  PRMT R41, RZ, 0x5410, R154 ;  /* 0x00005410ff297816 */ /* 0x010fe2000000009a */
[----:B------:R-:W-:-:S04]  /*22e0*/  FMUL.FTZ R46, R46, R155 ;  /* 0x0000009b2e2e7220 */ /* 0x000fc80000410000 */
[----:B------:R-:W-:Y:S01]  /*22f0*/  FFMA.FTZ R162, R162, R41, R160 ;  /* 0x00000029a2a27223 */ /* 0x000fe200000100a0 */
[----:B------:R-:W-:Y:S02]  /*2300*/  PRMT R160, RZ, 0x7610, R44 ;  /* 0x00007610ffa07816 */ /* 0x000fe4000000002c */
[----:B------:R-:W-:Y:S02]  /*2310*/  PRMT R41, RZ, 0x7610, R154 ;  /* 0x00007610ff297816 */ /* 0x000fe4000000009a */
[----:B------:R-:W-:-:S03]  /*2320*/  PRMT R40, RZ, 0x5410, R47 ;  /* 0x00005410ff287816 */ /* 0x000fc6000000002f */
[----:B------:R-:W-:Y:S01]  /*2330*/  FFMA.FTZ R160, R160, R41, R46 ;  /* 0x00000029a0a07223 */ /* 0x000fe2000001002e */
[----:B---3--:R-:W-:-:S05]  /*2340*/  PRMT R41, RZ, 0x5410, R158 ;  /* 0x00005410ff297816 */ /* 0x008fca000000009e */
[----:B------:R-:W-:Y:S01]  /*2350*/  FMUL.FTZ R41, R40, R41 ;  /* 0x0000002928297220 */ /* 0x000fe20000410000 */
[----:B-----5:R-:W-:-:S05]  /*2360*/  PRMT R40, RZ, 0x5410, R151 ;  /* 0x00005410ff287816 */ /* 0x020fca0000000097 */
[----:B------:R-:W-:Y:S01]  /*2370*/  FFMA.FTZ R161, R161, R40, R41 ;  /* 0x00000028a1a17223 */ /* 0x000fe20000010029 */
[----:B------:R-:W-:-:S04]  /*2380*/  IADD3 R40, P0, P1, R135, R150, R134 ;  /* 0x0000009687287210 */ /* 0x000fc8000791e086 */
[----:B------:R-:W-:Y:S02]  /*2390*/  IADD3.X R41, R66, R149, R67, P0, P1 ;  /* 0x0000009542297210 */ /* 0x000fe400007e2443 */
[----:B------:R-:W-:-:S04]  /*23a0*/  LEA R154, P2, R40, c[0x0][0x170], 0x1 ;  /* 0x00005c00289a7a11 */ /* 0x000fc800078408ff */
[----:B------:R-:W-:Y:S02]  /*23b0*/  LEA.HI.X R155, R40, c[0x0][0x174], R41, 0x1, P2 ;  /* 0x00005d00289b7a11 */ /* 0x000fe400010f0c29 */
[----:B------:R-:W0:Y:S01]  /*23c0*/  LDS.128 R40, [R77+0x10] ;  /* 0x000010004d287984 */ /* 0x000e220000000c00 */
[----:B------:R-:W-:Y:S02]  /*23d0*/  PRMT R47, RZ, 0x7610, R47 ;  /* 0x00007610ff2f7816 */ /* 0x000fe4000000002f */
[----:B------:R-:W-:Y:S01]  /*23e0*/  PRMT R158, RZ, 0x7610, R158 ;  /* 0x00007610ff9e7816 */ /* 0x000fe2000000009e */
[----:B------:R1:W2:Y:S04]  /*23f0*/  LDG.E.CONSTANT R46, [R154.64] ;  /* 0x0000000a9a2e7981 */ /* 0x0002a8000c1e9900 */
[----:B------:R-:W-:-:S02]  /*2400*/  FMUL.FTZ R163, R47, R158 ;  /* 0x0000009e2fa37220 */ /* 0x000fc40000410000 */
[----:B------:R1:W3:Y:S01]  /*2410*/  LDG.E.CONSTANT R158, [R154.64+0x4] ;  /* 0x0000040a9a9e7981 */ /* 0x0002e2000c1e9900 */
[----:B------:R-:W-:Y:S02]  /*2420*/  PRMT R47, RZ, 0x7610, R45 ;  /* 0x00007610ff2f7816 */ /* 0x000fe4000000002d */
[----:B------:R-:W-:-:S05]  /*2430*/  PRMT R44, RZ, 0x7610, R151 ;  /* 0x00007610ff2c7816 */ /* 0x000fca0000000097 */
[----:B------:R-:W-:Y:S01]  /*2440*/  FFMA.FTZ R47, R47, R44, R163 ;  /* 0x0000002c2f2f7223 */ /* 0x000fe200000100a3 */
[--C-:B------:R-:W-:Y:S02]  /*2450*/  PRMT R44, RZ, 0x5410, R159.reuse ;  /* 0x00005410ff2c7816 */ /* 0x100fe4000000009f */
[----:B------:R-:W-:Y:S02]  /*2460*/  PRMT R159, RZ, 0x7610, R159 ;  /* 0x00007610ff9f7816 */ /* 0x000fe4000000009f */
[----:B0-----:R-:W-:-:S05]  /*2470*/  PRMT R45, RZ, 0x5410, R40 ;  /* 0x00005410ff2d7816 */ /* 0x001fca0000000028 */
[----:B------:R-:W-:Y:S01]  /*2480*/  FFMA.FTZ R162, R45, R44, R162 ;  /* 0x0000002c2da27223 */ /* 0x000fe200000100a2 */
[----:B------:R-:W-:Y:S02]  /*2490*/  IADD3 R45, P0, P1, R133, R150, R132 ;  /* 0x00000096852d7210 */ /* 0x000fe4000791e084 */
[----:B-1----:R-:W-:Y:S02]  /*24a0*/  PRMT R155, RZ, 0x7610, R40 ;  /* 0x00007610ff9b7816 */ /* 0x002fe40000000028 */
[----:B------:R-:W-:Y:S02]  /*24b0*/  LEA R44, P2, R45, c[0x0][0x170], 0x1 ;  /* 0x00005c002d2c7a11 */ /* 0x000fe400078408ff */
[----:B------:R-:W-:Y:S01]  /*24c0*/  IADD3.X R164, R64, R149, R65, P0, P1 ;  /* 0x0000009540a47210 */ /* 0x000fe200007e2441 */
[----:B------:R-:W-:Y:S01]  /*24d0*/  FFMA.FTZ R159, R155, R159, R160 ;  /* 0x0000009f9b9f7223 */ /* 0x000fe200000100a0 */
[----:B------:R-:W-:Y:S02]  /*24e0*/  PRMT R40, RZ, 0x5410, R156 ;  /* 0x00005410ff287816 */ /* 0x000fe4000000009c */
[----:B------:R-:W-:-:S02]  /*24f0*/  LEA.HI.X R45, R45, c[0x0][0x174], R164, 0x1, P2 ;  /* 0x00005d002d2d7a11 */ /* 0x000fc400010f0ca4 */
[--C-:B------:R-:W-:Y:S02]  /*2500*/  PRMT R160, RZ, 0x5410, R41.reuse ;  /* 0x00005410ffa07816 */ /* 0x100fe40000000029 */
[----:B------:R-:W-:Y:S01]  /*2510*/  PRMT R154, RZ, 0x7610, R41 ;  /* 0x00007610ff9a7816 */ /* 0x000fe20000000029 */
[----:B------:R0:W4:Y:S01]  /*2520*/  LDG.E.CONSTANT R151, [R44.64] ;  /* 0x0000000a2c977981 */ /* 0x000122000c1e9900 */
[----:B------:R-:W-:Y:S02]  /*2530*/  PRMT R156, RZ, 0x7610, R156 ;  /* 0x00007610ff9c7816 */ /* 0x000fe4000000009c */
[----:B------:R-:W-:Y:S01]  /*2540*/  IADD3 R41, P0, P1, R131, R150, R130 ;  /* 0x0000009683297210 */ /* 0x000fe2000791e082 */
[----:B------:R-:W-:Y:S01]  /*2550*/  FFMA.FTZ R160, R160, R40, R161 ;  /* 0x00000028a0a07223 */ /* 0x000fe200000100a1 */
[----:B------:R0:W5:Y:S01]  /*2560*/  LDG.E.CONSTANT R157, [R44.64+0x4] ;  /* 0x0000040a2c9d7981 */ /* 0x000162000c1e9900 */
[----:B------:R-:W-:Y:S01]  /*2570*/  FFMA.FTZ R154, R154, R156, R47 ;  /* 0x0000009c9a9a7223 */ /* 0x000fe2000001002f */
[----:B------:R-:W-:-:S02]  /*2580*/  LEA R40, P2, R41, c[0x0][0x170], 0x1 ;  /* 0x00005c0029287a11 */ /* 0x000fc400078408ff */
[----:B------:R-:W-:-:S04]  /*2590*/  IADD3.X R156, R62, R149, R63, P0, P1 ;  /* 0x000000953e9c7210 */ /* 0x000fc800007e243f */
[----:B------:R-:W-:-:S05]  /*25a0*/  LEA.HI.X R41, R41, c[0x0][0x174], R156, 0x1, P2 ;  /* 0x00005d0029297a11 */ /* 0x000fca00010f0c9c */
[----:B------:R1:W5:Y:S04]  /*25b0*/  LDG.E.CONSTANT R156, [R40.64] ;  /* 0x0000000a289c7981 */ /* 0x000368000c1e9900 */
[----:B------:R1:W5:Y:S01]  /*25c0*/  LDG.E.CONSTANT R155, [R40.64+0x4] ;  /* 0x0000040a289b7981 */ /* 0x000362000c1e9900 */
[--C-:B0-----:R-:W-:Y:S02]  /*25d0*/  PRMT R45, RZ, 0x5410, R42.reuse ;  /* 0x00005410ff2d7816 */ /* 0x101fe4000000002a */
[----:B------:R-:W-:Y:S02]  /*25e0*/  PRMT R42, RZ, 0x7610, R42 ;  /* 0x00007610ff2a7816 */ /* 0x000fe4000000002a */
[--C-:B--2---:R-:W-:Y:S02]  /*25f0*/  PRMT R44, RZ, 0x5410, R46.reuse ;  /* 0x00005410ff2c7816 */ /* 0x104fe4000000002e */
[----:B------:R-:W-:-:S03]  /*2600*/  PRMT R46, RZ, 0x7610, R46 ;  /* 0x00007610ff2e7816 */ /* 0x000fc6000000002e */
[----:B------:R-:W-:Y:S01]  /*2610*/  FFMA.FTZ R162, R45, R44, R162 ;  /* 0x0000002c2da27223 */ /* 0x000fe200000100a2 */
[----:B------:R-:W-:Y:S01]  /*2620*/  PRMT R45, RZ, 0x5410, R43 ;  /* 0x00005410ff2d7816 */ /* 0x000fe2000000002b */
[----:B------:R-:W-:Y:S01]  /*2630*/  FFMA.FTZ R159, R42, R46, R159 ;  /* 0x0000002e2a9f7223 */ /* 0x000fe2000001009f */
[----:B---3--:R-:W-:-:S05]  /*2640*/  PRMT R42, RZ, 0x5410, R158 ;  /* 0x00005410ff2a7816 */ /* 0x008fca000000009e */
[----:B------:R-:W-:Y:S02]  /*2650*/  FFMA.FTZ R160, R45, R42, R160 ;  /* 0x0000002a2da07223 */ /* 0x000fe400000100a0 */
[----:B------:R-:W1:Y:S01]  /*2660*/  LDS.128 R44, [R77+0x20] ;  /* 0x000020004d2c7984 */ /* 0x000e620000000c00 */
[----:B------:R-:W-:Y:S02]  /*2670*/  PRMT R43, RZ, 0x7610, R43 ;  /* 0x00007610ff2b7816 */ /* 0x000fe4000000002b */
[----:B------:R-:W-:-:S05]  /*2680*/  PRMT R158, RZ, 0x7610, R158 ;  /* 0x00007610ff9e7816 */ /* 0x000fca000000009e */
[----:B------:R-:W-:Y:S01]  /*2690*/  FFMA.FTZ R158, R43, R158, R154 ;  /* 0x0000009e2b9e7223 */ /* 0x000fe2000001009a */
[----:B------:R-:W-:-:S04]  /*26a0*/  IADD3 R43, P0, P1, R129, R150, R128 ;  /* 0x00000096812b7210 */ /* 0x000fc8000791e080 */
[----:B------:R-:W-:Y:S02]  /*26b0*/  LEA R42, P2, R43, c[0x0][0x170], 0x1 ;  /* 0x00005c002b2a7a11 */ /* 0x000fe400078408ff */
[----:B------:R-:W-:-:S04]  /*26c0*/  IADD3.X R154, R60, R149, R61, P0, P1 ;  /* 0x000000953c9a7210 */ /* 0x000fc800007e243d */
[----:B------:R-:W-:-:S05]  /*26d0*/  LEA.HI.X R43, R43, c[0x0][0x174], R154, 0x1, P2 ;  /* 0x00005d002b2b7a11 */ /* 0x000fca00010f0c9a */
[----:B------:R0:W2:Y:S01]  /*26e0*/  LDG.E.CONSTANT R154, [R42.64] ;  /* 0x0000000a2a9a7981 */ /* 0x0000a2000c1e9900 */
[----:B-1----:R-:W-:Y:S02]  /*26f0*/  PRMT R41, RZ, 0x5410, R44 ;  /* 0x00005410ff297816 */ /* 0x002fe4000000002c */
[--C-:B----4-:R-:W-:Y:S02]  /*2700*/  PRMT R40, RZ, 0x5410, R151.reuse ;  /* 0x00005410ff287816 */ /* 0x110fe40000000097 */
[----:B------:R-:W-:Y:S02]  /*2710*/  PRMT R151, RZ, 0x7610, R151 ;  /* 0x00007610ff977816 */ /* 0x000fe40000000097 */
[----:B------:R-:W-:Y:S01]  /*2720*/  PRMT R161, RZ, 0x5410, R45 ;  /* 0x00005410ffa17816 */ /* 0x000fe2000000002d */
[----:B------:R-:W-:Y:S01]  /*2730*/  FFMA.FTZ R162, R41, R40, R162 ;  /* 0x0000002829a27223 */ /* 0x000fe200000100a2 */
[----:B------:R-:W-:Y:S02]  /*2740*/  PRMT R40, RZ, 0x7610, R44 ;  /* 0x00007610ff287816 */ /* 0x000fe4000000002c */
[----:B-----5:R-:W-:-:S03]  /*2750*/  PRMT R41, RZ, 0x5410, R157 ;  /* 0x00005410ff297816 */ /* 0x020fc6000000009d */
[----:B------:R-:W-:Y:S01]  /*2760*/  FFMA.FTZ R40, R40, R151, R159 ;  /* 0x0000009728287223 */ /* 0x000fe2000001009f */
[----:B------:R-:W-:Y:S01]  /*2770*/  PRMT R159, RZ, 0x5410, R46 ;  /* 0x00005410ff9f7816 */ /* 0x000fe2000000002e */
[----:B------:R-:W-:Y:S01]  /*2780*/  FFMA.FTZ R161, R161, R41, R160 ;  /* 0x00000029a1a17223 */ /* 0x000fe200000100a0 */
[----:B------:R-:W-:Y:S02]  /*2790*/  PRMT R41, RZ, 0x5410, R156 ;  /* 0x00005410ff297816 */ /* 0x000fe4000000009c */
[----:B------:R-:W-:Y:S02]  /*27a0*/  PRMT R151, RZ, 0x7610, R45 ;  /* 0x00007610ff977816 */ /* 0x000fe4000000002d */
[----:B------:R-:W-:Y:S01]  /*27b0*/  PRMT R157, RZ, 0x7610, R157 ;  /* 0x00007610ff9d7816 */ /* 0x000fe2000000009d */
[----:B------:R-:W-:Y:S01]  /*27c0*/  FFMA.FTZ R159, R159, R41, R162 ;  /* 0x000000299f9f7223 */ /* 0x000fe200000100a2 */
[----:B------:R-:W-:-:S03]  /*27d0*/  IADD3 R41, P0, P1, R127, R150, R126 ;  /* 0x000000967f297210 */ /* 0x000fc6000791e07e */
[----:B------:R-:W-:Y:S01]  /*27e0*/  FFMA.FTZ R151, R151, R157, R158 ;  /* 0x0000009d97977223 */ /* 0x000fe2000001009e */
[----:B------:R-:W-:Y:S01]  /*27f0*/  LEA R44, P2, R41, c[0x0][0x170], 0x1 ;  /* 0x00005c00292c7a11 */ /* 0x000fe200078408ff */
[----:B------:R0:W3:Y:S01]  /*2800*/  LDG.E.CONSTANT R158, [R42.64+0x4] ;  /* 0x0000040a2a9e7981 */ /* 0x0000e2000c1e9900 */
[----:B------:R-:W-:-:S04]  /*2810*/  IADD3.X R160, R58, R149, R59, P0, P1 ;  /* 0x000000953aa07210 */ /* 0x000fc800007e243b */
[----:B------:R-:W-:-:S05]  /*2820*/  LEA.HI.X R45, R41, c[0x0][0x174], R160, 0x1, P2 ;  /* 0x00005d00292d7a11 */ /* 0x000fca00010f0ca0 */
[----:B------:R1:W4:Y:S01]  /*2830*/  LDG.E.CONSTANT R157, [R44.64] ;  /* 0x0000000a2c9d7981 */ /* 0x000322000c1e9900 */
[----:B------:R-:W-:-:S03]  /*2840*/  PRMT R160, RZ, 0x7610, R156 ;  /* 0x00007610ffa07816 */ /* 0x000fc6000000009c */
[----:B------:R1:W5:Y:S01]  /*2850*/  LDG.E.CONSTANT R156, [R44.64+0x4] ;  /* 0x0000040a2c9c7981 */ /* 0x000362000c1e9900 */
[----:B------:R-:W-:-:S05]  /*2860*/  PRMT R41, RZ, 0x7610, R46 ;  /* 0x00007610ff297816 */ /* 0x000fca000000002e */
[----:B------:R-:W-:Y:S01]  /*2870*/  FFMA.FTZ R160, R41, R160, R40 ;  /* 0x000000a029a07223 */ /* 0x000fe20000010028 */
[--C-:B------:R-:W-:Y:S02]  /*2880*/  PRMT R40, RZ, 0x5410, R47.reuse ;  /* 0x00005410ff287816 */ /* 0x100fe4000000002f */
[----:B-1----:R-:W-:Y:S02]  /*2890*/  PRMT R44, RZ, 0x7610, R47 ;  /* 0x00007610ff2c7816 */ /* 0x002fe4000000002f */
[----:B------:R-:W-:Y:S02]  /*28a0*/  IADD3 R47, P0, P1, R125, R150, R124 ;  /* 0x000000967d2f7210 */ /* 0x000fe4000791e07c */
[----:B------:R-:W-:Y:S02]  /*28b0*/  PRMT R41, RZ, 0x5410, R155 ;  /* 0x00005410ff297816 */ /* 0x000fe4000000009b */
[----:B------:R-:W-:Y:S02]  /*28c0*/  LEA R46, P2, R47, c[0x0][0x170], 0x1 ;  /* 0x00005c002f2e7a11 */ /* 0x000fe400078408ff */
[----:B------:R-:W-:-:S02]  /*28d0*/  IADD3.X R162, R56, R149, R57, P0, P1 ;  /* 0x0000009538a27210 */ /* 0x000fc400007e2439 */
[----:B------:R-:W-:Y:S02]  /*28e0*/  PRMT R155, RZ, 0x7610, R155 ;  /* 0x00007610ff9b7816 */ /* 0x000fe4000000009b */
[----:B------:R-:W-:-:S03]  /*28f0*/  LEA.HI.X R47, R47, c[0x0][0x174], R162, 0x1, P2 ;  /* 0x00005d002f2f7a11 */ /* 0x000fc600010f0ca2 */
[----:B------:R-:W-:Y:S02]  /*2900*/  FFMA.FTZ R155, R44, R155, R151 ;  /* 0x0000009b2c9b7223 */ /* 0x000fe40000010097 */
[----:B------:R1:W5:Y:S01]  /*2910*/  LDG.E.CONSTANT R151, [R46.64] ;  /* 0x0000000a2e977981 */ /* 0x000362000c1e9900 */
[----:B------:R-:W-:-:S03]  /*2920*/  FFMA.FTZ R161, R40, R41, R161 ;  /* 0x0000002928a17223 */ /* 0x000fc600000100a1 */
[----:B0-----:R-:W0:Y:S02]  /*2930*/  LDS.128 R40, [R77+0x30] ;  /* 0x000030004d287984 */ /* 0x001e240000000c00 */
[----:B0-----:R-:W-:Y:S02]  /*2940*/  PRMT R44, RZ, 0x5410, R40 ;  /* 0x00005410ff2c7816 */ /* 0x001fe40000000028 */
[--C-:B--2---:R-:W-:Y:S02]  /*2950*/  PRMT R45, RZ, 0x5410, R154.reuse ;  /* 0x00005410ff2d7816 */ /* 0x104fe4000000009a */
[----:B------:R-:W-:-:S03]  /*2960*/  PRMT R154, RZ, 0x7610, R154 ;  /* 0x00007610ff9a7816 */ /* 0x000fc6000000009a */
[----:B------:R-:W-:Y:S01]  /*2970*/  FFMA.FTZ R159, R44, R45, R159 ;  /* 0x0000002d2c9f7223 */ /* 0x000fe2000001009f */
[----:B------:R-:W-:Y:S02]  /*2980*/  PRMT R45, RZ, 0x7610, R40 ;  /* 0x00007610ff2d7816 */ /* 0x000fe40000000028 */
[----:B------:R-:W-:-:S03]  /*2990*/  PRMT R40, RZ, 0x5410, R41 ;  /* 0x00005410ff287816 */ /* 0x000fc60000000029 */
[----:B------:R-:W-:Y:S01]  /*29a0*/  FFMA.FTZ R160, R45, R154, R160 ;  /* 0x0000009a2da07223 */ /* 0x000fe200000100a0 */
[----:B------:R-:W-:Y:S02]  /*29b0*/  PRMT R154, RZ, 0x7610, R41 ;  /* 0x00007610ff9a7816 */ /* 0x000fe40000000029 */
[----:B------:R-:W-:Y:S02]  /*29c0*/  IADD3 R41, P0, P1, R123, R150, R122 ;  /* 0x000000967b297210 */ /* 0x000fe4000791e07a */
[--C-:B---3--:R-:W-:Y:S02]  /*29d0*/  PRMT R44, RZ, 0x5410, R158.reuse ;  /* 0x00005410ff2c7816 */ /* 0x108fe4000000009e */
[----:B------:R-:W-:-:S03]  /*29e0*/  PRMT R158, RZ, 0x7610, R158 ;  /* 0x00007610ff9e7816 */ /* 0x000fc6000000009e */
[----:B------:R-:W-:Y:S01]  /*29f0*/  FFMA.FTZ R161, R40, R44, R161 ;  /* 0x0000002c28a17223 */ /* 0x000fe200000100a1 */
[----:B------:R-:W-:Y:S01]  /*2a00*/  PRMT R40, RZ, 0x5410, R42 ;  /* 0x00005410ff287816 */ /* 0x000fe2000000002a */
[----:B------:R-:W-:Y:S01]  /*2a10*/  FFMA.FTZ R154, R154, R158, R155 ;  /* 0x0000009e9a9a7223 */ /* 0x000fe2000001009b */
[----:B------:R-:W-:Y:S01]  /*2a20*/  IADD3.X R44, R54, R149, R55, P0, P1 ;  /* 0x00000095362c7210 */ /* 0x000fe200007e2437 */
[----:B------:R1:W2:Y:S01]  /*2a30*/  LDG.E.CONSTANT R158, [R46.64+0x4] ;  /* 0x0000040a2e9e7981 */ /* 0x0002a2000c1e9900 */
[----:B----4-:R-:W-:-:S05]  /*2a40*/  PRMT R155, RZ, 0x5410, R157 ;  /* 0x00005410ff9b7816 */ /* 0x010fca000000009d */
[----:B------:R-:W-:Y:S01]  /*2a50*/  FFMA.FTZ R155, R40, R155, R159 ;  /* 0x0000009b289b7223 */ /* 0x000fe2000001009f */
[----:B------:R-:W-:-:S04]  /*2a60*/  LEA R40, P2, R41, c[0x0][0x170], 0x1 ;  /* 0x00005c0029287a11 */ /* 0x000fc800078408ff */
[----:B------:R-:W-:Y:S02]  /*2a70*/  LEA.HI.X R41, R41, c[0x0][0x174], R44, 0x1, P2 ;  /* 0x00005d0029297a11 */ /* 0x000fe400010f0c2c */
[----:B------:R-:W-:Y:S02]  /*2a80*/  PRMT R159, RZ, 0x7610, R42 ;  /* 0x00007610ff9f7816 */ /* 0x000fe4000000002a */
[----:B------:R-:W-:Y:S01]  /*2a90*/  PRMT R157, RZ, 0x7610, R157 ;  /* 0x00007610ff9d7816 */ /* 0x000fe2000000009d */
[----:B------:R0:W3:Y:S01]  /*2aa0*/  LDG.E.CONSTANT R42, [R40.64] ;  /* 0x0000000a282a7981 */ /* 0x0000e2000c1e9900 */
[----:B-----5:R-:W-:-:S03]  /*2ab0*/  PRMT R44, RZ, 0x5410, R156 ;  /* 0x00005410ff2c7816 */ /* 0x020fc6000000009c */
[----:B------:R-:W-:Y:S01]  /*2ac0*/  FFMA.FTZ R159, R159, R157, R160 ;  /* 0x0000009d9f9f7223 */ /* 0x000fe200000100a0 */
[----:B------:R-:W-:Y:S01]  /*2ad0*/  PRMT R160, RZ, 0x5410, R43 ;  /* 0x00005410ffa07816 */ /* 0x000fe2000000002b */
[----:B------:R0:W4:Y:S04]  /*2ae0*/  LDG.E.CONSTANT R157, [R40.64+0x4] ;  /* 0x0000040a289d7981 */ /* 0x000128000c1e9900 */
[----:B------:R-:W-:Y:S02]  /*2af0*/  FFMA.FTZ R160, R160, R44, R161 ;  /* 0x0000002ca0a07223 */ /* 0x000fe400000100a1 */
[----:B-1----:R-:W0:Y:S01]  /*2b00*/  LDS.128 R44, [R77+0x40] ;  /* 0x000040004d2c7984 */ /* 0x002e220000000c00 */
[----:B------:R-:W-:Y:S02]  /*2b10*/  PRMT R161, RZ, 0x5410, R151 ;  /* 0x00005410ffa17816 */ /* 0x000fe40000000097 */
[----:B------:R-:W-:-:S02]  /*2b20*/  PRMT R43, RZ, 0x7610, R43 ;  /* 0x00007610ff2b7816 */ /* 0x000fc4000000002b */
[----:B------:R-:W-:-:S05]  /*2b30*/  PRMT R156, RZ, 0x7610, R156 ;  /* 0x00007610ff9c7816 */ /* 0x000fca000000009c */
[----:B------:R-:W-:Y:S01]  /*2b40*/  FFMA.FTZ R43, R43, R156, R154 ;  /* 0x0000009c2b2b7223 */ /* 0x000fe2000001009a */
[----:B0-----:R-:W-:-:S05]  /*2b50*/  PRMT R40, RZ, 0x5410, R44 ;  /* 0x00005410ff287816 */ /* 0x001fca000000002c */
[----:B------:R-:W-:Y:S01]  /*2b60*/  FFMA.FTZ R161, R40, R161, R155 ;  /* 0x000000a128a17223 */ /* 0x000fe2000001009b */
[----:B------:R-:W-:-:S04]  /*2b70*/  IADD3 R155, P0, P1, R121, R150, R120 ;  /* 0x00000096799b7210 */ /* 0x000fc8000791e078 */
[----:B------:R-:W-:Y:S02]  /*2b80*/  LEA R154, P2, R155, c[0x0][0x170], 0x1 ;  /* 0x00005c009b9a7a11 */ /* 0x000fe400078408ff */
[----:B------:R-:W-:-:S04]  /*2b90*/  IADD3.X R156, R52, R149, R53, P0, P1 ;  /* 0x00000095349c7210 */ /* 0x000fc800007e2435 */
[----:B------:R-:W-:-:S05]  /*2ba0*/  LEA.HI.X R155, R155, c[0x0][0x174], R156, 0x1, P2 ;  /* 0x00005d009b9b7a11 */ /* 0x000fca00010f0c9c */
[----:B------:R0:W5:Y:S01]  /*2bb0*/  LDG.E.CONSTANT R156, [R154.64] ;  /* 0x0000000a9a9c7981 */ /* 0x000162000c1e9900 */
[----:B------:R-:W-:Y:S02]  /*2bc0*/  PRMT R44, RZ, 0x7610, R44 ;  /* 0x00007610ff2c7816 */ /* 0x000fe4000000002c */
[----:B------:R-:W-:Y:S02]  /*2bd0*/  PRMT R151, RZ, 0x7610, R151 ;  /* 0x00007610ff977816 */ /* 0x000fe40000000097 */
[--C-:B------:R-:W-:Y:S02]  /*2be0*/  PRMT R41, RZ, 0x5410, R45.reuse ;  /* 0x00005410ff297816 */ /* 0x100fe4000000002d */
[----:B------:R-:W-:Y:S01]  /*2bf0*/  PRMT R40, RZ, 0x7610, R45 ;  /* 0x00007610ff287816 */ /* 0x000fe2000000002d */
[----:B------:R-:W-:Y:S01]  /*2c00*/  FFMA.FTZ R159, R44, R151, R159 ;  /* 0x000000972c9f7223 */ /* 0x000fe2000001009f */
[--C-:B--2---:R-:W-:Y:S02]  /*2c10*/  PRMT R162, RZ, 0x5410, R158.reuse ;  /* 0x00005410ffa27816 */ /* 0x104fe4000000009e */
[----:B------:R-:W-:-:S03]  /*2c20*/  PRMT R151, RZ, 0x7610, R158 ;  /* 0x00007610ff977816 */ /* 0x000fc6000000009e */
[----:B------:R-:W-:Y:S01]  /*2c30*/  FFMA.FTZ R162, R41, R162, R160 ;  /* 0x000000a229a27223 */ /* 0x000fe200000100a0 */
[----:B------:R-:W-:Y:S01]  /*2c40*/  PRMT R160, RZ, 0x5410, R46 ;  /* 0x00005410ffa07816 */ /* 0x000fe2000000002e */
[----:B------:R-:W-:Y:S01]  /*2c50*/  FFMA.FTZ R151, R40, R151, R43 ;  /* 0x0000009728977223 */ /* 0x000fe2000001002b */
[----:B---3--:R-:W-:-:S05]  /*2c60*/  PRMT R40, RZ, 0x5410, R42 ;  /* 0x00005410ff287816 */ /* 0x008fca000000002a */
[----:B------:R-:W-:Y:S01]  /*2c70*/  FFMA.FTZ R160, R160, R40, R161 ;  /* 0x00000028a0a07223 */ /* 0x000fe200000100a1 */
[----:B------:R-:W-:Y:S01]  /*2c80*/  IADD3 R40, P0, P1, R119, R150, R118 ;  /* 0x0000009677287210 */ /* 0x000fe2000791e076 */
[----:B------:R0:W2:Y:S03]  /*2c90*/  LDG.E.CONSTANT R161, [R154.64+0x4] ;  /* 0x0000040a9aa17981 */ /* 0x0000a6000c1e9900 */
[----:B------:R-:W-:Y:S02]  /*2ca0*/  LEA R44, P2, R40, c[0x0][0x170], 0x1 ;  /* 0x00005c00282c7a11 */ /* 0x000fe400078408ff */
[----:B------:R-:W-:Y:S02]  /*2cb0*/  IADD3.X R41, R50, R149, R51, P0, P1 ;  /* 0x0000009532297210 */ /* 0x000fe400007e2433 */
[----:B------:R-:W-:Y:S02]  /*2cc0*/  PRMT R46, RZ, 0x7610, R46 ;  /* 0x00007610ff2e7816 */ /* 0x000fe4000000002e */
[----:B------:R-:W-:-:S02]  /*2cd0*/  PRMT R42, RZ, 0x7610, R42 ;  /* 0x00007610ff2a7816 */ /* 0x000fc4000000002a */
[----:B------:R-:W-:-:S03]  /*2ce0*/  LEA.HI.X R45, R40, c[0x0][0x174], R41, 0x1, P2 ;  /* 0x00005d00282d7a11 */ /* 0x000fc600010f0c29 */
[----:B------:R-:W-:Y:S02]  /*2cf0*/  FFMA.FTZ R46, R46, R42, R159 ;  /* 0x0000002a2e2e7223 */ /* 0x000fe4000001009f */
[----:B------:R1:W3:Y:S01]  /*2d00*/  LDG.E.CONSTANT R159, [R44.64] ;  /* 0x0000000a2c9f7981 */ /* 0x0002e2000c1e9900 */
[----:B------:R-:W-:Y:S02]  /*2d10*/  PRMT R41, RZ, 0x5410, R47 ;  /* 0x00005410ff297816 */ /* 0x000fe4000000002f */
[----:B----4-:R-:W-:Y:S01]  /*2d20*/  PRMT R40, RZ, 0x5410, R157 ;  /* 0x00005410ff287816 */ /* 0x010fe2000000009d */
[----:B------:R1:W4:Y:S04]  /*2d30*/  LDG.E.CONSTANT R158, [R44.64+0x4] ;  /* 0x0000040a2c9e7981 */ /* 0x000328000c1e9900 */
[----:B------:R-:W-:-:S02]  /*2d40*/  FFMA.FTZ R162, R41, R40, R162 ;  /* 0x0000002829a27223 */ /* 0x000fc400000100a2 */
[----:B------:R-:W5:Y:S01]  /*2d50*/  LDS.128 R40, [R77+0x50] ;  /* 0x000050004d287984 */ /* 0x000f620000000c00 */
[----:B-1----:R-:W-:Y:S02]  /*2d60*/  PRMT R44, RZ, 0x7610, R47 ;  /* 0x00007610ff2c7816 */ /* 0x002fe4000000002f */
[----:B------:R-:W-:-:S05]  /*2d70*/  PRMT R47, RZ, 0x7610, R157 ;  /* 0x00007610ff2f7816 */ /* 0x000fca000000009d */
[----:B------:R-:W-:Y:S01]  /*2d80*/  FFMA.FTZ R47, R44, R47, R151 ;  /* 0x0000002f2c2f7223 */ /* 0x000fe20000010097 */
[----:B------:R-:W-:-:S04]  /*2d90*/  IADD3 R151, P0, P1, R117, R150, R116 ;  /* 0x0000009675977210 */ /* 0x000fc8000791e074 */
[----:B0-----:R-:W-:Y:S02]  /*2da0*/  LEA R154, P2, R151, c[0x0][0x170], 0x1 ;  /* 0x00005c00979a7a11 */ /* 0x001fe400078408ff */
[----:B-----5:R-:W-:Y:S02]  /*2db0*/  PRMT R157, RZ, 0x5410, R40 ;  /* 0x00005410ff9d7816 */ /* 0x020fe40000000028 */
[----:B------:R-:W-:-:S05]  /*2dc0*/  PRMT R44, RZ, 0x5410, R156 ;  /* 0x00005410ff2c7816 */ /* 0x000fca000000009c */
[----:B------:R-:W-:Y:S01]  /*2dd0*/  FFMA.FTZ R157, R157, R44, R160 ;  /* 0x0000002c9d9d7223 */ /* 0x000fe200000100a0 */
[----:B------:R-:W-:-:S04]  /*2de0*/  IADD3.X R160, R48, R149, R49, P0, P1 ;  /* 0x0000009530a07210 */ /* 0x000fc800007e2431 */
[----:B------:R-:W-:-:S05]  /*2df0*/  LEA.HI.X R155, R151, c[0x0][0x174], R160, 0x1, P2 ;  /* 0x00005d00979b7a11 */ /* 0x000fca00010f0ca0 */
[----:B------:R0:W5:Y:S04]  /*2e00*/  LDG.E.CONSTANT R151, [R154.64] ;  /* 0x0000000a9a977981 */ /* 0x000168000c1e9900 */
[----:B0-----:R0:W5:Y:S01]  /*2e10*/  LDG.E.CONSTANT R155, [R154.64+0x4] ;  /* 0x0000040a9a9b7981 */ /* 0x001162000c1e9900 */
[----:B------:R-:W-:Y:S02]  /*2e20*/  PRMT R45, RZ, 0x7610, R40 ;  /* 0x00007610ff2d7816 */ /* 0x000fe40000000028 */
[----:B------:R-:W-:Y:S02]  /*2e30*/  PRMT R156, RZ, 0x7610, R156 ;  /* 0x00007610ff9c7816 */ /* 0x000fe4000000009c */
[----:B------:R-:W-:-:S03]  /*2e40*/  PRMT R160, RZ, 0x7610, R41 ;  /* 0x00007610ffa07816 */ /* 0x000fc60000000029 */
[----:B------:R-:W-:Y:S01]  /*2e50*/  FFMA.FTZ R46, R45, R156, R46 ;  /* 0x0000009c2d2e7223 */ /* 0x000fe2000001002e */
[----:B------:R-:W-:Y:S02]  /*2e60*/  PRMT R45, RZ, 0x5410, R41 ;  /* 0x00005410ff2d7816 */ /* 0x000fe40000000029 */
[----:B------:R-:W-:Y:S02]  /*2e70*/  IADD3 R41, P0, P1, R115, R150, R114 ;  /* 0x0000009673297210 */ /* 0x000fe4000791e072 */
[--C-:B--2---:R-:W-:Y:S02]  /*2e80*/  PRMT R40, RZ, 0x5410, R161.reuse ;  /* 0x00005410ff287816 */ /* 0x104fe400000000a1 */
[----:B------:R-:W-:-:S03]  /*2e90*/  PRMT R161, RZ, 0x7610, R161 ;  /* 0x00007610ffa17816 */ /* 0x000fc600000000a1 */
[----:B------:R-:W-:Y:S01]  /*2ea0*/  FFMA.FTZ R162, R45, R40, R162 ;  /* 0x000000282da27223 */ /* 0x000fe200000100a2 */
[----:B------:R-:W-:Y:S01]  /*2eb0*/  PRMT R40, RZ, 0x5410, R42 ;  /* 0x00005410ff287816 */ /* 0x000fe2000000002a */
[----:B------:R-:W-:Y:S01]  /*2ec0*/  FFMA.FTZ R160, R160, R161, R47 ;  /* 0x000000a1a0a07223 */ /* 0x000fe2000001002f */
[----:B---3--:R-:W-:-:S05]  /*2ed0*/  PRMT R161, RZ, 0x5410, R159 ;  /* 0x00005410ffa17816 */ /* 0x008fca000000009f */
[----:B------:R-:W-:Y:S01]  /*2ee0*/  FFMA.FTZ R161, R40, R161, R157 ;  /* 0x000000a128a17223 */ /* 0x000fe2000001009d */
[----:B------:R-:W-:Y:S02]  /*2ef0*/  PRMT R157, RZ, 0x7610, R42 ;  /* 0x00007610ff9d7816 */ /* 0x000fe4000000002a */
[C---:B------:R-:W-:Y:S02]  /*2f00*/  LEA R40, P2, R41.reuse, c[0x0][0x170], 0x1 ;  /* 0x00005c0029287a11 */ /* 0x040fe400078408ff */
[----:B------:R-:W-:Y:S02]  /*2f10*/  IADD3.X R42, R20, R149, R39, P0, P1 ;  /* 0x00000095142a7210 */ /* 0x000fe400007e2427 */
[----:B------:R-:W-:Y:S02]  /*2f20*/  PRMT R159, RZ, 0x7610, R159 ;  /* 0x00007610ff9f7816 */ /* 0x000fe4000000009f */
[----:B------:R-:W-:-:S03]  /*2f30*/  LEA.HI.X R41, R41, c[0x0][0x174], R42, 0x1, P2 ;  /* 0x00005d0029297a11 */ /* 0x000fc600010f0c2a */
[----:B------:R-:W-:Y:S02]  /*2f40*/  FFMA.FTZ R157, R157, R159, R46 ;  /* 0x0000009f9d9d7223 */ /* 0x000fe4000001002e */
[----:B------:R5:W2:Y:S01]  /*2f50*/  LDG.E.CONSTANT R159, [R40.64] ;  /* 0x0000000a289f7981 */ /* 0x000aa2000c1e9900 */
[----:B------:R-:W-:Y:S02]  /*2f60*/  PRMT R45, RZ, 0x5410, R43 ;  /* 0x00005410ff2d7816 */ /* 0x000fe4000000002b */
[----:B----4-:R-:W-:Y:S01]  /*2f70*/  PRMT R42, RZ, 0x5410, R158 ;  /* 0x00005410ff2a7816 */ /* 0x010fe2000000009e */
[----:B------:R5:W3:Y:S04]  /*2f80*/  LDG.E.CONSTANT R156, [R40.64+0x4] ;  /* 0x0000040a289c7981 */ /* 0x000ae8000c1e9900 */
[----:B------:R-:W-:-:S02]  /*2f90*/  FFMA.FTZ R162, R45, R42, R162 ;  /* 0x0000002a2da27223 */ /* 0x000fc400000100a2 */
[----:B------:R-:W1:Y:S01]  /*2fa0*/  LDS.128 R44, [R77+0x60] ;  /* 0x000060004d2c7984 */ /* 0x000e620000000c00 */
[----:B------:R-:W-:Y:S02]  /*2fb0*/  PRMT R43, RZ, 0x7610, R43 ;  /* 0x00007610ff2b7816 */ /* 0x000fe4000000002b */
[----:B------:R-:W-:-:S05]  /*2fc0*/  PRMT R158, RZ, 0x7610, R158 ;  /* 0x00007610ff9e7816 */ /* 0x000fca000000009e */
[----:B------:R-:W-:Y:S01]  /*2fd0*/  FFMA.FTZ R160, R43, R158, R160 ;  /* 0x0000009e2ba07223 */ /* 0x000fe200000100a0 */
[----:B------:R-:W-:-:S04]  /*2fe0*/  IADD3 R43, P0, P1, R113, R150, R112 ;  /* 0x00000096712b7210 */ /* 0x000fc8000791e070 */
[----:B------:R-:W-:Y:S02]  /*2ff0*/  LEA R42, P2, R43, c[0x0][0x170], 0x1 ;  /* 0x00005c002b2a7a11 */ /* 0x000fe400078408ff */
[----:B0-----:R-:W-:-:S04]  /*3000*/  IADD3.X R154, R21, R149, R2, P0, P1 ;  /* 0x00000095159a7210 */ /* 0x001fc800007e2402 */
[----:B------:R-:W-:-:S05]  /*3010*/  LEA.HI.X R43, R43, c[0x0][0x174], R154, 0x1, P2 ;  /* 0x00005d002b2b7a11 */ /* 0x000fca00010f0c9a */
[----:B------:R0:W4:Y:S04]  /*3020*/  LDG.E.CONSTANT R154, [R42.64] ;  /* 0x0000000a2a9a7981 */ /* 0x000128000c1e9900 */
[----:B------:R0:W4:Y:S01]  /*3030*/  LDG.E.CONSTANT R158, [R42.64+0x4] ;  /* 0x0000040a2a9e7981 */ /* 0x000122000c1e9900 */
[--C-:B-----5:R-:W-:Y:S02]  /*3040*/  PRMT R41, RZ, 0x5410, R151.reuse ;  /* 0x00005410ff297816 */ /* 0x120fe40000000097 */
[----:B-1----:R-:W-:Y:S02]  /*3050*/  PRMT R40, RZ, 0x5410, R44 ;  /* 0x00005410ff287816 */ /* 0x002fe4000000002c */
[----:B------:R-:W-:-:S03]  /*3060*/  PRMT R151, RZ, 0x7610, R151 ;  /* 0x00007610ff977816 */ /* 0x000fc60000000097 */
[----:B------:R-:W-:Y:S01]  /*3070*/  FFMA.FTZ R161, R40, R41, R161 ;  /* 0x0000002928a17223 */ /* 0x000fe200000100a1 */
[----:B------:R-:W-:Y:S02]  /*3080*/  PRMT R40, RZ, 0x7610, R44 ;  /* 0x00007610ff287816 */ /* 0x000fe4000000002c */
[----:B------:R-:W-:Y:S02]  /*3090*/  PRMT R41, RZ, 0x5410, R45 ;  /* 0x00005410ff297816 */ /* 0x000fe4000000002d */
[----:B------:R-:W-:Y:S01]  /*30a0*/  PRMT R44, RZ, 0x5410, R155 ;  /* 0x00005410ff2c7816 */ /* 0x000fe2000000009b */
[----:B------:R-:W-:Y:S01]  /*30b0*/  FFMA.FTZ R40, R40, R151, R157 ;  /* 0x0000009728287223 */ /* 0x000fe2000001009d */
[----:B------:R-:W-:Y:S02]  /*30c0*/  PRMT R151, RZ, 0x7610, R45 ;  /* 0x00007610ff977816 */ /* 0x000fe4000000002d */
[----:B------:R-:W-:Y:S01]  /*30d0*/  PRMT R155, RZ, 0x7610, R155 ;  /* 0x00007610ff9b7816 */ /* 0x000fe2000000009b */
[----:B------:R-:W-:Y:S01]  /*30e0*/  FFMA.FTZ R162, R41, R44, R162 ;  /* 0x0000002c29a27223 */ /* 0x000fe200000100a2 */
[----:B------:R-:W-:-:S03]  /*30f0*/  IADD3 R41, P0, P1, R111, R150, R110 ;  /* 0x000000966f297210 */ /* 0x000fc6000791e06e */
[----:B------:R-:W-:Y:S01]  /*3100*/  FFMA.FTZ R151, R151, R155, R160 ;  /* 0x0000009b97977223 */ /* 0x000fe200000100a0 */
[----:B------:R-:W-:Y:S02]  /*3110*/  LEA R44, P2, R41, c[0x0][0x170], 0x1 ;  /* 0x00005c00292c7a11 */ /* 0x000fe400078408ff */
[----:B------:R-:W-:-:S04]  /*3120*/  IADD3.X R160, R22, R149, R3, P0, P1 ;  /* 0x0000009516a07210 */ /* 0x000fc800007e2403 */
[----:B------:R-:W-:-:S05]  /*3130*/  LEA.HI.X R45, R41, c[0x0][0x174], R160, 0x1, P2 ;  /* 0x00005d00292d7a11 */ /* 0x000fca00010f0ca0 */
[----:B------:R1:W5:Y:S01]  /*3140*/  LDG.E.CONSTANT R157, [R44.64] ;  /* 0x0000000a2c9d7981 */ /* 0x000362000c1e9900 */
[----:B0-----:R-:W-:-:S03]  /*3150*/  PRMT R42, RZ, 0x5410, R46 ;  /* 0x00005410ff2a7816 */ /* 0x001fc6000000002e */
[----:B------:R1:W5:Y:S02]  /*3160*/  LDG.E.CONSTANT R155, [R44.64+0x4] ;  /* 0x0000040a2c9b7981 */ /* 0x000364000c1e9900 */
[----:B-1----:R-:W-:Y:S02]  /*3170*/  PRMT R44, RZ, 0x7610, R47 ;  /* 0x00007610ff2c7816 */ /* 0x002fe4000000002f */
[--C-:B--2---:R-:W-:Y:S02]  /*3180*/  PRMT R41, RZ, 0x5410, R159.reuse ;  /* 0x00005410ff297816 */ /* 0x104fe4000000009f */
[----:B------:R-:W-:-:S03]  /*3190*/  PRMT R159, RZ, 0x7610, R159 ;  /* 0x00007610ff9f7816 */ /* 0x000fc6000000009f */
[----:B------:R-:W-:Y:S01]  /*31a0*/  FFMA.FTZ R161, R42, R41, R161 ;  /* 0x000000292aa17223 */ /* 0x000fe200000100a1 */
[----:B------:R-:W-:Y:S02]  /*31b0*/  PRMT R41, RZ, 0x7610, R46 ;  /* 0x00007610ff297816 */ /* 0x000fe4000000002e */
[----:B---3--:R-:W-:-:S03]  /*31c0*/  PRMT R160, RZ, 0x5410, R156 ;  /* 0x00005410ffa07816 */ /* 0x008fc6000000009c */
[----:B------:R-:W-:Y:S01]  /*31d0*/  FFMA.FTZ R159, R41, R159, R40 ;  /* 0x0000009f299f7223 */ /* 0x000fe20000010028 */
[----:B------:R-:W-:-:S05]  /*31e0*/  PRMT R41, RZ, 0x5410, R47 ;  /* 0x00005410ff297816 */ /* 0x000fca000000002f */
[----:B------:R-:W-:Y:S02]  /*31f0*/  FFMA.FTZ R160, R41, R160, R162 ;  /* 0x000000a029a07223 */ /* 0x000fe400000100a2 */
[----:B------:R-:W0:Y:S01]  /*3200*/  LDS.128 R40, [R77+0x70] ;  /* 0x000070004d287984 */ /* 0x000e220000000c00 */
[----:B------:R-:W-:Y:S02]  /*3210*/  PRMT R156, RZ, 0x7610, R156 ;  /* 0x00007610ff9c7816 */ /* 0x000fe4000000009c */
[----:B------:R-:W-:-:S03]  /*3220*/  IADD3 R47, P0, P1, R109, R150, R108 ;  /* 0x000000966d2f7210 */ /* 0x000fc6000791e06c */
[----:B------:R-:W-:Y:S01]  /*3230*/  FFMA.FTZ R156, R44, R156, R151 ;  /* 0x0000009c2c9c7223 */ /* 0x000fe20000010097 */
[----:B------:R-:W-:Y:S02]  /*3240*/  LEA R46, P2, R47, c[0x0][0x170], 0x1 ;  /* 0x00005c002f2e7a11 */ /* 0x000fe400078408ff */
[----:B------:R-:W-:Y:S02]  /*3250*/  IADD3.X R162, R23, R149, R4, P0, P1 ;  /* 0x0000009517a27210 */ /* 0x000fe400007e2404 */
[----:B----4-:R-:W-:Y:S02]  /*3260*/  PRMT R45, RZ, 0x5410, R154 ;  /* 0x00005410ff2d7816 */ /* 0x010fe4000000009a */
[----:B------:R-:W-:-:S05]  /*3270*/  LEA.HI.X R47, R47, c[0x0][0x174], R162, 0x1, P2 ;  /* 0x00005d002f2f7a11 */ /* 0x000fca00010f0ca2 */
[----:B------:R1:W2:Y:S01]  /*3280*/  LDG.E.CONSTANT R151, [R46.64] ;  /* 0x0000000a2e977981 */ /* 0x0002a2000c1e9900 */
[--C-:B0-----:R-:W-:Y:S02]  /*3290*/  PRMT R44, RZ, 0x5410, R40.reuse ;  /* 0x00005410ff2c7816 */ /* 0x101fe40000000028 */
[----:B------:R-:W-:-:S03]  /*32a0*/  PRMT R40, RZ, 0x7610, R40 ;  /* 0x00007610ff287816 */ /* 0x000fc60000000028 */
[----:B------:R-:W-:Y:S01]  /*32b0*/  FFMA.FTZ R161, R44, R45, R161 ;  /* 0x0000002d2ca17223 */ /* 0x000fe200000100a1 */
[----:B------:R-:W-:Y:S02]  /*32c0*/  PRMT R45, RZ, 0x7610, R154 ;  /* 0x00007610ff2d7816 */ /* 0x000fe4000000009a */
[----:B------:R-:W-:-:S03]  /*32d0*/  PRMT R44, RZ, 0x5410, R158 ;  /* 0x00005410ff2c7816 */ /* 0x000fc6000000009e */
[----:B------:R-:W-:Y:S01]  /*32e0*/  FFMA.FTZ R45, R40, R45, R159 ;  /* 0x0000002d282d7223 */ /* 0x000fe2000001009f */
[--C-:B------:R-:W-:Y:S02]  /*32f0*/  PRMT R159, RZ, 0x5410, R41.reuse ;  /* 0x00005410ff9f7816 */ /* 0x100fe40000000029 */
[----:B------:R-:W-:Y:S02]  /*3300*/  PRMT R41, RZ, 0x7610, R41 ;  /* 0x00007610ff297816 */ /* 0x000fe40000000029 */
[----:B------:R-:W-:Y:S01]  /*3310*/  PRMT R154, RZ, 0x7610, R158 ;  /* 0x00007610ff9a7816 */ /* 0x000fe2000000009e */
[----:B------:R-:W-:Y:S01]  /*3320*/  FFMA.FTZ R44, R159, R44, R160 ;  /* 0x0000002c9f2c7223 */ /* 0x000fe200000100a0 */
[----:B------:R-:W-:Y:S01]  /*3330*/  PRMT R40, RZ, 0x5410, R42 ;  /* 0x00005410ff287816 */ /* 0x000fe2000000002a */
[----:B------:R1:W3:Y:S02]  /*3340*/  LDG.E.CONSTANT R158, [R46.64+0x4] ;  /* 0x0000040a2e9e7981 */ /* 0x0002e4000c1e9900 */
[----:B------:R-:W-:Y:S01]  /*3350*/  FFMA.FTZ R154, R41, R154, R156 ;  /* 0x0000009a299a7223 */ /* 0x000fe2000001009c */
[----:B-----5:R-:W-:-:S02]  /*3360*/  PRMT R159, RZ, 0x5410, R157 ;  /* 0x00005410ff9f7816 */ /* 0x020fc4000000009d */
[----:B------:R-:W-:-:S03]  /*3370*/  IADD3 R41, P0, P1, R107, R150, R106 ;  /* 0x000000966b297210 */ /* 0x000fc6000791e06a */
[----:B------:R-:W-:Y:S01]  /*3380*/  FFMA.FTZ R159, R40, R159, R161 ;  /* 0x0000009f289f7223 */ /* 0x000fe200000100a1 */
[C---:B------:R-:W-:Y:S02]  /*3390*/  LEA R40, P2, R41.reuse, c[0x0][0x170], 0x1 ;  /* 0x00005c0029287a11 */ /* 0x040fe400078408ff */
[----:B------:R-:W-:Y:S02]  /*33a0*/  IADD3.X R156, R24, R149, R5, P0, P1 ;  /* 0x00000095189c7210 */ /* 0x000fe400007e2405 */
[----:B------:R-:W-:Y:S02]  /*33b0*/  PRMT R160, RZ, 0x7610, R42 ;  /* 0x00007610ffa07816 */ /* 0x000fe4000000002a */
[----:B------:R-:W-:Y:S02]  /*33c0*/  PRMT R157, RZ, 0x7610, R157 ;  /* 0x00007610ff9d7816 */ /* 0x000fe4000000009d */
[----:B------:R-:W-:-:S03]  /*33d0*/  LEA.HI.X R41, R41, c[0x0][0x174], R156, 0x1, P2 ;  /* 0x00005d0029297a11 */ /* 0x000fc600010f0c9c */
[----:B------:R-:W-:Y:S02]  /*33e0*/  FFMA.FTZ R160, R160, R157, R45 ;  /* 0x0000009da0a07223 */ /* 0x000fe4000001002d */
[----:B------:R0:W4:Y:S01]  /*33f0*/  LDG.E.CONSTANT R157, [R40.64] ;  /* 0x0000000a289d7981 */ /* 0x000122000c1e9900 */
[----:B------:R-:W-:Y:S02]  /*3400*/  PRMT R161, RZ, 0x5410, R43 ;  /* 0x00005410ffa17816 */ /* 0x000fe4000000002b */
[----:B------:R-:W-:Y:S01]  /*3410*/  PRMT R42, RZ, 0x5410, R155 ;  /* 0x00005410ff2a7816 */ /* 0x000fe2000000009b */
[----:B------:R0:W5:Y:S04]  /*3420*/  LDG.E.CONSTANT R156, [R40.64+0x4] ;  /* 0x0000040a289c7981 */ /* 0x000168000c1e9900 */
[----:B------:R-:W-:-:S02]  /*3430*/  FFMA.FTZ R161, R161, R42, R44 ;  /* 0x0000002aa1a17223 */ /* 0x000fc4000001002c */
[----:B-1----:R-:W0:Y:S01]  /*3440*/  LDS.128 R44, [R77+0x80] ;  /* 0x000080004d2c7984 */ /* 0x002e220000000c00 */
[----:B------:R-:W-:Y:S02]  /*3450*/  PRMT R43, RZ, 0x7610, R43 ;  /* 0x00007610ff2b7816 */ /* 0x000fe4000000002b */
[----:B------:R-:W-:-:S05]  /*3460*/  PRMT R155, RZ, 0x7610, R155 ;  /* 0x00007610ff9b7816 */ /* 0x000fca000000009b */
[----:B------:R-:W-:Y:S01]  /*3470*/  FFMA.FTZ R155, R43, R155, R154 ;  /* 0x0000009b2b9b7223 */ /* 0x000fe2000001009a */
[----:B------:R-:W-:-:S04]  /*3480*/  IADD3 R43, P0, P1, R105, R150, R104 ;  /* 0x00000096692b7210 */ /* 0x000fc8000791e068 */
[----:B------:R-:W-:Y:S02]  /*3490*/  LEA R42, P2, R43, c[0x0][0x170], 0x1 ;  /* 0x00005c002b2a7a11 */ /* 0x000fe400078408ff */
[----:B------:R-:W-:Y:S02]  /*34a0*/  IADD3.X R154, R25, R149, R6, P0, P1 ;  /* 0x00000095199a7210 */ /* 0x000fe400007e2406 */
[----:B0-----:R-:W-:Y:S02]  /*34b0*/  PRMT R40, RZ, 0x5410, R44 ;  /* 0x00005410ff287816 */ /* 0x001fe4000000002c */
[----:B------:R-:W-:-:S05]  /*34c0*/  LEA.HI.X R43, R43, c[0x0][0x174], R154, 0x1, P2 ;  /* 0x00005d002b2b7a11 */ /* 0x000fca00010f0c9a */
[----:B------:R0:W5:Y:S01]  /*34d0*/  LDG.E.CONSTANT R154, [R42.64] ;  /* 0x0000000a2a9a7981 */ /* 0x000162000c1e9900 */
[--C-:B--2---:R-:W-:Y:S02]  /*34e0*/  PRMT R41, RZ, 0x5410, R151.reuse ;  /* 0x00005410ff297816 */ /* 0x104fe40000000097 */
[----:B------:R-:W-:-:S03]  /*34f0*/  PRMT R151, RZ, 0x7610, R151 ;  /* 0x00007610ff977816 */ /* 0x000fc60000000097 */
[----:B------:R-:W-:Y:S01]  /*3500*/  FFMA.FTZ R159, R40, R41, R159 ;  /* 0x00000029289f7223 */ /* 0x000fe2000001009f */
[----:B------:R-:W-:Y:S02]  /*3510*/  PRMT R41, RZ, 0x7610, R44 ;  /* 0x00007610ff297816 */ /* 0x000fe4000000002c */
[----:B------:R-:W-:-:S03]  /*3520*/  PRMT R40, RZ, 0x5410, R45 ;  /* 0x00005410ff287816 */ /* 0x000fc6000000002d */
[----:B------:R-:W-:Y:S01]  /*3530*/  FFMA.FTZ R160, R41, R151, R160 ;  /* 0x0000009729a07223 */ /* 0x000fe200000100a0 */
[--C-:B---3--:R-:W-:Y:S02]  /*3540*/  PRMT R41, RZ, 0x5410, R158.reuse ;  /* 0x00005410ff297816 */ /* 0x108fe4000000009e */
[----:B------:R-:W-:Y:S02]  /*3550*/  PRMT R151, RZ, 0x7610, R158 ;  /* 0x00007610ff977816 */ /* 0x000fe4000000009e */
[----:B------:R0:W2:Y:S01]  /*3560*/  LDG.E.CONSTANT R158, [R42.64+0x4] ;  /* 0x0000040a2a9e7981 */ /* 0x0000a2000c1e9900 */
[----:B------:R-:W-:Y:S01]  /*3570*/  FFMA.FTZ R161, R40, R41, R161 ;  /* 0x0000002928a17223 */ /* 0x000fe200000100a1 */
[----:B------:R-:W-:-:S05]  /*3580*/  PRMT R40, RZ, 0x7610, R45 ;  /* 0x00007610ff287816 */ /* 0x000fca000000002d */
[----:B------:R-:W-:Y:S01]  /*3590*/  FFMA.FTZ R151, R40, R151, R155 ;  /* 0x0000009728977223 */ /* 0x000fe2000001009b */
[----:B------:R-:W-:Y:S02]  /*35a0*/  PRMT R40, RZ, 0x5410, R46 ;  /* 0x00005410ff287816 */ /* 0x000fe4000000002e */
[----:B----4-:R-:W-:-:S05]  /*35b0*/  PRMT R41, RZ, 0x5410, R157 ;  /* 0x00005410ff297816 */ /* 0x010fca000000009d */
[----:B------:R-:W-:Y:S01]  /*35c0*/  FFMA.FTZ R159, R40, R41, R159 ;  /* 0x00000029289f7223 */ /* 0x000fe2000001009f */
[----:B------:R-:W-:-:S04]  /*35d0*/  IADD3 R40, P0, P1, R103, R150, R102 ;  /* 0x0000009667287210 */ /* 0x000fc8000791e066 */
[----:B------:R-:W-:Y:S02]  /*35e0*/  LEA R44, P2, R40, c[0x0][0x170], 0x1 ;  /* 0x00005c00282c7a11 */ /* 0x000fe400078408ff */
[----:B------:R-:W-:Y:S02]  /*35f0*/  IADD3.X R41, R26, R149, R7, P0, P1 ;  /* 0x000000951a297210 */ /* 0x000fe400007e2407 */
[----:B------:R-:W-:Y:S02]  /*3600*/  PRMT R157, RZ, 0x7610, R157 ;  /* 0x00007610ff9d7816 */ /* 0x000fe4000000009d */
[----:B------:R-:W-:Y:S02]  /*3610*/  LEA.HI.X R45, R40, c[0x0][0x174], R41, 0x1, P2 ;  /* 0x00005d00282d7a11 */ /* 0x000fe400010f0c29 */
[----:B------:R-:W-:Y:S02]  /*3620*/  PRMT R41, RZ, 0x7610, R46 ;  /* 0x00007610ff297816 */ /* 0x000fe4000000002e */
[----:B------:R-:W-:Y:S01]  /*3630*/  PRMT R40, RZ, 0x5410, R47 ;  /* 0x00005410ff287816 */ /* 0x000fe2000000002f */
[----:B------:R1:W3:Y:S02]  /*3640*/  LDG.E.CONSTANT R155, [R44.64+0x4] ;  /* 0x0000040a2c9b7981 */ /* 0x0002e4000c1e9900 */
[----:B------:R-:W-:-:S02]  /*3650*/  FFMA.FTZ R160, R41, R157, R160 ;  /* 0x0000009d29a07223 */ /* 0x000fc400000100a0 */
[----:B------:R1:W4:Y:S01]  /*3660*/  LDG.E.CONSTANT R157, [R44.64] ;  /* 0x0000000a2c9d7981 */ /* 0x000322000c1e9900 */
[----:B-----5:R-:W-:-:S05]  /*3670*/  PRMT R41, RZ, 0x5410, R156 ;  /* 0x00005410ff297816 */ /* 0x020fca000000009c */
[----:B------:R-:W-:Y:S02]  /*3680*/  FFMA.FTZ R161, R40, R41, R161 ;  /* 0x0000002928a17223 */ /* 0x000fe400000100a1 */
[----:B0-----:R-:W0:Y:S01]  /*3690*/  LDS.128 R40, [R77+0x90] ;  /* 0x000090004d287984 */ /* 0x001e220000000c00 */
[----:B------:R-:W-:Y:S02]  /*36a0*/  PRMT R156, RZ, 0x7610, R156 ;  /* 0x00007610ff9c7816 */ /* 0x000fe4000000009c */
[----:B-1----:R-:W-:Y:S02]  /*36b0*/  PRMT R44, RZ, 0x7610, R47 ;  /* 0x00007610ff2c7816 */ /* 0x002fe4000000002f */
[----:B------:R-:W-:-:S03]  /*36c0*/  IADD3 R47, P0, P1, R101, R150, R100 ;  /* 0x00000096652f7210 */ /* 0x000fc6000791e064 */
[----:B------:R-:W-:Y:S01]  /*36d0*/  FFMA.FTZ R156, R44, R156, R151 ;  /* 0x0000009c2c9c7223 */ /* 0x000fe20000010097 */
[----:B------:R-:W-:Y:S02]  /*36e0*/  LEA R46, P2, R47, c[0x0][0x170], 0x1 ;  /* 0x00005c002f2e7a11 */ /* 0x000fe400078408ff */
[----:B------:R-:W-:-:S04]  /*36f0*/  IADD3.X R162, R27, R149, R8, P0, P1 ;  /* 0x000000951ba27210 */ /* 0x000fc800007e2408 */
[----:B------:R-:W-:-:S05]  /*3700*/  LEA.HI.X R47, R47, c[0x0][0x174], R162, 0x1, P2 ;  /* 0x00005d002f2f7a11 */ /* 0x000fca00010f0ca2 */
[----:B------:R1:W5:Y:S01]  /*3710*/  LDG.E.CONSTANT R151, [R46.64] ;  /* 0x0000000a2e977981 */ /* 0x000362000c1e9900 */
[----:B------:R-:W-:Y:S02]  /*3720*/  PRMT R45, RZ, 0x5410, R154 ;  /* 0x00005410ff2d7816 */ /* 0x000fe4000000009a */
[----:B0-----:R-:W-:-:S05]  /*3730*/  PRMT R44, RZ, 0x5410, R40 ;  /* 0x00005410ff2c7816 */ /* 0x001fca0000000028 */
[----:B------:R-:W-:Y:S01]  /*3740*/  FFMA.FTZ R159, R44, R45, R159 ;  /* 0x0000002d2c9f7223 */ /* 0x000fe2000001009f */
[----:B------:R-:W-:Y:S02]  /*3750*/  PRMT R45, RZ, 0x7610, R40 ;  /* 0x00007610ff2d7816 */ /* 0x000fe40000000028 */
[--C-:B------:R-:W-:Y:S02]  /*3760*/  PRMT R40, RZ, 0x5410, R41.reuse ;  /* 0x00005410ff287816 */ /* 0x100fe40000000029 */
[----:B------:R-:W-:Y:S02]  /*3770*/  PRMT R41, RZ, 0x7610, R41 ;  /* 0x00007610ff297816 */ /* 0x000fe40000000029 */
[----:B------:R-:W-:-:S05]  /*3780*/  PRMT R154, RZ, 0x7610, R154 ;  /* 0x00007610ff9a7816 */ /* 0x000fca000000009a */
[----:B------:R-:W-:Y:S01]  /*3790*/  FFMA.FTZ R160, R45, R154, R160 ;  /* 0x0000009a2da07223 */ /* 0x000fe200000100a0 */
[----:B------:R-:W-:Y:S02]  /*37a0*/  PRMT R45, RZ, 0x7610, R42 ;  /* 0x00007610ff2d7816 */ /* 0x000fe4000000002a */
[--C-:B--2---:R-:W-:Y:S02]  /*37b0*/  PRMT R44, RZ, 0x5410, R158.reuse ;  /* 0x00005410ff2c7816 */ /* 0x104fe4000000009e */
[----:B------:R-:W-:-:S03]  /*37c0*/  PRMT R158, RZ, 0x7610, R158 ;  /* 0x00007610ff9e7816 */ /* 0x000fc6000000009e */
[----:B------:R-:W-:Y:S01]  /*37d0*/  FFMA.FTZ R161, R40, R44, R161 ;  /* 0x0000002c28a17223 */ /* 0x000fe200000100a1 */
[----:B------:R-:W-:Y:S01]  /*37e0*/  PRMT R40, RZ, 0x5410, R42 ;  /* 0x00005410ff287816 */ /* 0x000fe2000000002a */
[----:B------:R-:W-:Y:S02]  /*37f0*/  FFMA.FTZ R156, R41, R158, R156 ;  /* 0x0000009e299c7223 */ /* 0x000fe4000001009c */
[----:B------:R1:W2:Y:S01]  /*3800*/  LDG.E.CONSTANT R158, [R46.64+0x4] ;  /* 0x0000040a2e9e7981 */ /* 0x0002a2000c1e9900 */
[----:B----4-:R-:W-:-:S05]  /*3810*/  PRMT R41, RZ, 0x5410, R157 ;  /* 0x00005410ff297816 */ /* 0x010fca000000009d */
[----:B------:R-:W-:Y:S01]  /*3820*/  FFMA.FTZ R159, R40, R41, R159 ;  /* 0x00000029289f7223 */ /* 0x000fe2000001009f */
[----:B------:R-:W-:-:S04]  /*3830*/  IADD3 R41, P0, P1, R99, R150, R98 ;  /* 0x0000009663297210 */ /* 0x000fc8000791e062 */
[C---:B------:R-:W-:Y:S02]  /*3840*/  LEA R40, P2, R41.reuse, c[0x0][0x170], 0x1 ;  /* 0x00005c0029287a11 */ /* 0x040fe400078408ff */
[----:B------:R-:W-:Y:S02]  /*3850*/  IADD3.X R44, R28, R149, R9, P0, P1 ;  /* 0x000000951c2c7210 */ /* 0x000fe400007e2409 */
[----:B------:R-:W-:Y:S02]  /*3860*/  PRMT R157, RZ, 0x7610, R157 ;  /* 0x00007610ff9d7816 */ /* 0x000fe4000000009d */
[----:B------:R-:W-:-:S03]  /*3870*/  LEA.HI.X R41, R41, c[0x0][0x174], R44, 0x1, P2 ;  /* 0x00005d0029297a11 */ /* 0x000fc600010f0c2c */
[----:B------:R-:W-:Y:S02]  /*3880*/  FFMA.FTZ R160, R45, R157, R160 ;  /* 0x0000009d2da07223 */ /* 0x000fe400000100a0 */
[----:B------:R5:W4:Y:S01]  /*3890*/  LDG.E.CONSTANT R157, [R40.64] ;  /* 0x0000000a289d7981 */ /* 0x000b22000c1e9900 */
[----:B------:R-:W-:Y:S02]  /*38a0*/  PRMT R42, RZ, 0x5410, R43 ;  /* 0x00005410ff2a7816 */ /* 0x000fe4000000002b */
[----:B---3--:R-:W-:Y:S01]  /*38b0*/  PRMT R44, RZ, 0x5410, R155 ;  /* 0x00005410ff2c7816 */ /* 0x008fe2000000009b */
[----:B------:R5:W3:Y:S04]  /*38c0*/  LDG.E.CONSTANT R154, [R40.64+0x4] ;  /* 0x0000040a289a7981 */ /* 0x000ae8000c1e9900 */
[----:B------:R-:W-:-:S02]  /*38d0*/  FFMA.FTZ R161, R42, R44, R161 ;  /* 0x0000002c2aa17223 */ /* 0x000fc400000100a1 */
[----:B-1----:R-:W0:Y:S01]  /*38e0*/  LDS.128 R44, [R77+0xa0] ;  /* 0x0000a0004d2c7984 */ /* 0x002e220000000c00 */
[--C-:B-----5:R-:W-:Y:S02]  /*38f0*/  PRMT R41, RZ, 0x5410, R151.reuse ;  /* 0x00005410ff297816 */ /* 0x120fe40000000097 */
[----:B------:R-:W-:Y:S02]  /*3900*/  PRMT R151, RZ, 0x7610, R151 ;  /* 0x00007610ff977816 */ /* 0x000fe40000000097 */
[----:B------:R-:W-:Y:S02]  /*3910*/  PRMT R43, RZ, 0x7610, R43 ;  /* 0x00007610ff2b7816 */ /* 0x000fe4000000002b */
[----:B------:R-:W-:-:S05]  /*3920*/  PRMT R155, RZ, 0x7610, R155 ;  /* 0x00007610ff9b7816 */ /* 0x000fca000000009b */
[----:B------:R-:W-:Y:S01]  /*3930*/  FFMA.FTZ R155, R43, R155, R156 ;  /* 0x0000009b2b9b7223 */ /* 0x000fe2000001009c */
[----:B------:R-:W-:Y:S02]  /*3940*/  IADD3 R43, P0, P1, R97, R150, R96 ;  /* 0x00000096612b7210 */ /* 0x000fe4000791e060 */
[----:B0-----:R-:W-:-:S05]  /*3950*/  PRMT R40, RZ, 0x5410, R44 ;  /* 0x00005410ff287816 */ /* 0x001fca000000002c */
[----:B------:R-:W-:Y:S01]  /*3960*/  FFMA.FTZ R159, R40, R41, R159 ;  /* 0x00000029289f7223 */ /* 0x000fe2000001009f */
[----:B------:R-:W-:Y:S02]  /*3970*/  PRMT R41, RZ, 0x7610, R44 ;  /* 0x00007610ff297816 */ /* 0x000fe4000000002c */
[----:B------:R-:W-:-:S03]  /*3980*/  PRMT R40, RZ, 0x5410, R45 ;  /* 0x00005410ff287816 */ /* 0x000fc6000000002d */
[----:B------:R-:W-:Y:S01]  /*3990*/  FFMA.FTZ R160, R41, R151, R160 ;  /* 0x0000009729a07223 */ /* 0x000fe200000100a0 */
[----:B------:R-:W-:Y:S02]  /*39a0*/  LEA R42, P2, R43, c[0x0][0x170], 0x1 ;  /* 0x00005c002b2a7a11 */ /* 0x000fe400078408ff */
[----:B------:R-:W-:-:S04]  /*39b0*/  IADD3.X R156, R29, R149, R10, P0, P1 ;  /* 0x000000951d9c7210 */ /* 0x000fc800007e240a */
[----:B------:R-:W-:-:S05]  /*39c0*/  LEA.HI.X R43, R43, c[0x0][0x174], R156, 0x1, P2 ;  /* 0x00005d002b2b7a11 */ /* 0x000fca00010f0c9c */
[----:B------:R0:W5:Y:S01]  /*39d0*/  LDG.E.CONSTANT R156, [R42.64] ;  /* 0x0000000a2a9c7981 */ /* 0x000162000c1e9900 */
[--C-:B--2---:R-:W-:Y:S02]  /*39e0*/  PRMT R41, RZ, 0x5410, R158.reuse ;  /* 0x00005410ff297816 */ /* 0x104fe4000000009e */
        /* <DEDUP_REMOVED lines=10> */
[----:B------:R-:W-:-:S04]  /*3a90*/  IADD3.X R41, R30, R149, R11, P0, P1 ;  /* 0x000000951e297210 */ /* 0x000fc800007e240b */
[----:B------:R-:W-:Y:S02]  /*3aa0*/  LEA.HI.X R45, R40, c[0x0][0x174], R41, 0x1, P2 ;  /* 0x00005d00282d7a11 */ /* 0x000fe400010f0c29 */
[----:B------:R-:W-:-:S03]  /*3ab0*/  PRMT R159, RZ, 0x7610, R46 ;  /* 0x00007610ff9f7816 */ /* 0x000fc6000000002e */
[----:B------:R1:W4:Y:S01]  /*3ac0*/  LDG.E.CONSTANT R46, [R44.64] ;  /* 0x0000000a2c2e7981 */ /* 0x000322000c1e9900 */
[----:B------:R-:W-:Y:S02]  /*3ad0*/  PRMT R157, RZ, 0x7610, R157 ;  /* 0x00007610ff9d7816 */ /* 0x000fe4000000009d */
[----:B---3--:R-:W-:-:S03]  /*3ae0*/  PRMT R40, RZ, 0x5410, R154 ;  /* 0x00005410ff287816 */ /* 0x008fc6000000009a */
[----:B------:R-:W-:Y:S01]  /*3af0*/  FFMA.FTZ R159, R159, R157, R160 ;  /* 0x0000009d9f9f7223 */ /* 0x000fe200000100a0 */
[----:B------:R-:W-:Y:S01]  /*3b00*/  PRMT R160, RZ, 0x5410, R47 ;  /* 0x00005410ffa07816 */ /* 0x000fe2000000002f */
[----:B------:R1:W3:Y:S04]  /*3b10*/  LDG.E.CONSTANT R157, [R44.64+0x4] ;  /* 0x0000040a2c9d7981 */ /* 0x0002e8000c1e9900 */
[----:B------:R-:W-:Y:S02]  /*3b20*/  FFMA.FTZ R160, R160, R40, R161 ;  /* 0x00000028a0a07223 */ /* 0x000fe400000100a1 */
[----:B0-----:R-:W0:Y:S01]  /*3b30*/  LDS.128 R40, [R77+0xb0] ;  /* 0x0000b0004d287984 */ /* 0x001e220000000c00 */
[----:B-1----:R-:W-:Y:S02]  /*3b40*/  PRMT R44, RZ, 0x7610, R47 ;  /* 0x00007610ff2c7816 */ /* 0x002fe4000000002f */
[----:B------:R-:W-:-:S05]  /*3b50*/  PRMT R47, RZ, 0x7610, R154 ;  /* 0x00007610ff2f7816 */ /* 0x000fca000000009a */
[----:B------:R-:W-:Y:S01]  /*3b60*/  FFMA.FTZ R47, R44, R47, R151 ;  /* 0x0000002f2c2f7223 */ /* 0x000fe20000010097 */
[----:B------:R-:W-:-:S04]  /*3b70*/  IADD3 R151, P0, P1, R93, R150, R92 ;  /* 0x000000965d977210 */ /* 0x000fc8000791e05c */
[----:B------:R-:W-:Y:S02]  /*3b80*/  LEA R154, P2, R151, c[0x0][0x170], 0x1 ;  /* 0x00005c00979a7a11 */ /* 0x000fe400078408ff */
[----:B------:R-:W-:Y:S02]  /*3b90*/  IADD3.X R162, R31, R149, R12, P0, P1 ;  /* 0x000000951fa27210 */ /* 0x000fe400007e240c */
[----:B-----5:R-:W-:Y:S02]  /*3ba0*/  PRMT R161, RZ, 0x5410, R156 ;  /* 0x00005410ffa17816 */ /* 0x020fe4000000009c */
[----:B0-----:R-:W-:Y:S02]  /*3bb0*/  PRMT R44, RZ, 0x5410, R40 ;  /* 0x00005410ff2c7816 */ /* 0x001fe40000000028 */
[----:B------:R-:W-:-:S03]  /*3bc0*/  PRMT R45, RZ, 0x5410, R41 ;  /* 0x00005410ff2d7816 */ /* 0x000fc60000000029 */
[----:B------:R-:W-:Y:S01]  /*3bd0*/  FFMA.FTZ R161, R44, R161, R155 ;  /* 0x000000a12ca17223 */ /* 0x000fe2000001009b */
[----:B------:R-:W-:Y:S02]  /*3be0*/  LEA.HI.X R155, R151, c[0x0][0x174], R162, 0x1, P2 ;  /* 0x00005d00979b7a11 */ /* 0x000fe400010f0ca2 */
[----:B------:R-:W-:Y:S02]  /*3bf0*/  PRMT R44, RZ, 0x7610, R41 ;  /* 0x00007610ff2c7816 */ /* 0x000fe40000000029 */
[----:B------:R-:W-:Y:S01]  /*3c00*/  PRMT R40, RZ, 0x7610, R40 ;  /* 0x00007610ff287816 */ /* 0x000fe20000000028 */
[----:B------:R0:W5:Y:S01]  /*3c10*/  LDG.E.CONSTANT R151, [R154.64] ;  /* 0x0000000a9a977981 */ /* 0x000162000c1e9900 */
[----:B------:R-:W-:-:S05]  /*3c20*/  PRMT R156, RZ, 0x7610, R156 ;  /* 0x00007610ff9c7816 */ /* 0x000fca000000009c */
[----:B------:R-:W-:Y:S01]  /*3c30*/  FFMA.FTZ R40, R40, R156, R159 ;  /* 0x0000009c28287223 */ /* 0x000fe2000001009f */
[----:B--2---:R-:W-:-:S05]  /*3c40*/  PRMT R162, RZ, 0x5410, R158 ;  /* 0x00005410ffa27816 */ /* 0x004fca000000009e */
[----:B------:R-:W-:Y:S01]  /*3c50*/  FFMA.FTZ R162, R45, R162, R160 ;  /* 0x000000a22da27223 */ /* 0x000fe200000100a0 */
[----:B------:R-:W-:Y:S02]  /*3c60*/  PRMT R160, RZ, 0x5410, R42 ;  /* 0x00005410ffa07816 */ /* 0x000fe4000000002a */
[----:B------:R-:W-:-:S05]  /*3c70*/  PRMT R159, RZ, 0x7610, R158 ;  /* 0x00007610ff9f7816 */ /* 0x000fca000000009e */
[----:B------:R-:W-:Y:S01]  /*3c80*/  FFMA.FTZ R159, R44, R159, R47 ;  /* 0x0000009f2c9f7223 */ /* 0x000fe2000001002f */
[----:B----4-:R-:W-:-:S05]  /*3c90*/  PRMT R41, RZ, 0x5410, R46 ;  /* 0x00005410ff297816 */ /* 0x010fca000000002e */
[----:B------:R-:W-:Y:S01]  /*3ca0*/  FFMA.FTZ R160, R160, R41, R161 ;  /* 0x00000029a0a07223 */ /* 0x000fe200000100a1 */
[----:B------:R-:W-:Y:S01]  /*3cb0*/  PRMT R41, RZ, 0x7610, R42 ;  /* 0x00007610ff297816 */ /* 0x000fe2000000002a */
[----:B------:R0:W2:Y:S01]  /*3cc0*/  LDG.E.CONSTANT R161, [R154.64+0x4] ;  /* 0x0000040a9aa17981 */ /* 0x0000a2000c1e9900 */
[----:B------:R-:W-:-:S05]  /*3cd0*/  PRMT R42, RZ, 0x7610, R46 ;  /* 0x00007610ff2a7816 */ /* 0x000fca000000002e */
[----:B------:R-:W-:Y:S01]  /*3ce0*/  FFMA.FTZ R42, R41, R42, R40 ;  /* 0x0000002a292a7223 */ /* 0x000fe20000010028 */
[----:B------:R-:W-:-:S04]  /*3cf0*/  IADD3 R41, P0, P1, R91, R150, R90 ;  /* 0x000000965b297210 */ /* 0x000fc8000791e05a */
[----:B------:R-:W-:Y:S02]  /*3d00*/  LEA R40, P2, R41, c[0x0][0x170], 0x1 ;  /* 0x00005c0029287a11 */ /* 0x000fe400078408ff */
[----:B------:R-:W-:-:S04]  /*3d10*/  IADD3.X R44, R32, R149, R13, P0, P1 ;  /* 0x00000095202c7210 */ /* 0x000fc800007e240d */
[----:B------:R-:W-:-:S05]  /*3d20*/  LEA.HI.X R41, R41, c[0x0][0x174], R44, 0x1, P2 ;  /* 0x00005d0029297a11 */ /* 0x000fca00010f0c2c */
[----:B------:R1:W4:Y:S04]  /*3d30*/  LDG.E.CONSTANT R158, [R40.64] ;  /* 0x0000000a289e7981 */ /* 0x000328000c1e9900 */
[----:B------:R1:W4:Y:S01]  /*3d40*/  LDG.E.CONSTANT R156, [R40.64+0x4] ;  /* 0x0000040a289c7981 */ /* 0x000322000c1e9900 */
[----:B------:R-:W-:Y:S02]  /*3d50*/  PRMT R45, RZ, 0x5410, R43 ;  /* 0x00005410ff2d7816 */ /* 0x000fe4000000002b */
[----:B---3--:R-:W-:-:S05]  /*3d60*/  PRMT R44, RZ, 0x5410, R157 ;  /* 0x00005410ff2c7816 */ /* 0x008fca000000009d */
[----:B------:R-:W-:Y:S02]  /*3d70*/  FFMA.FTZ R162, R45, R44, R162 ;  /* 0x0000002c2da27223 */ /* 0x000fe400000100a2 */
[----:B------:R-:W3:Y:S01]  /*3d80*/  LDS.128 R44, [R77+0xc0] ;  /* 0x0000c0004d2c7984 */ /* 0x000ee20000000c00 */
[----:B-1----:R-:W-:Y:S02]  /*3d90*/  PRMT R40, RZ, 0x7610, R43 ;  /* 0x00007610ff287816 */ /* 0x002fe4000000002b */
[----:B------:R-:W-:Y:S02]  /*3da0*/  PRMT R157, RZ, 0x7610, R157 ;  /* 0x00007610ff9d7816 */ /* 0x000fe4000000009d */
[----:B0-----:R-:W-:-:S03]  /*3db0*/  IADD3 R155, P0, P1, R89, R150, R88 ;  /* 0x00000096599b7210 */ /* 0x001fc6000791e058 */
[----:B------:R-:W-:Y:S01]  /*3dc0*/  FFMA.FTZ R159, R40, R157, R159 ;  /* 0x0000009d289f7223 */ /* 0x000fe2000001009f */
[----:B------:R-:W-:Y:S02]  /*3dd0*/  LEA R154, P2, R155, c[0x0][0x170], 0x1 ;  /* 0x00005c009b9a7a11 */ /* 0x000fe400078408ff */
[--C-:B-----5:R-:W-:Y:S02]  /*3de0*/  PRMT R40, RZ, 0x5410, R151.reuse ;  /* 0x00005410ff287816 */ /* 0x120fe40000000097 */
[----:B------:R-:W-:Y:S02]  /*3df0*/  PRMT R151, RZ, 0x7610, R151 ;  /* 0x00007610ff977816 */ /* 0x000fe40000000097 */
[--C-:B---3--:R-:W-:Y:S02]  /*3e00*/  PRMT R43, RZ, 0x5410, R44.reuse ;  /* 0x00005410ff2b7816 */ /* 0x108fe4000000002c */
[----:B------:R-:W-:-:S03]  /*3e10*/  PRMT R41, RZ, 0x7610, R44 ;  /* 0x00007610ff297816 */ /* 0x000fc6000000002c */
[----:B------:R-:W-:Y:S01]  /*3e20*/  FFMA.FTZ R43, R43, R40, R160 ;  /* 0x000000282b2b7223 */ /* 0x000fe200000100a0 */
[----:B------:R-:W-:Y:S01]  /*3e30*/  IADD3.X R160, R33, R149, R14, P0, P1 ;  /* 0x0000009521a07210 */ /* 0x000fe200007e240e */
[----:B------:R-:W-:Y:S01]  /*3e40*/  FFMA.FTZ R42, R41, R151, R42 ;  /* 0x00000097292a7223 */ /* 0x000fe2000001002a */
[--C-:B------:R-:W-:Y:S02]  /*3e50*/  PRMT R41, RZ, 0x5410, R45.reuse ;  /* 0x00005410ff297816 */ /* 0x100fe4000000002d */
[----:B------:R-:W-:Y:S02]  /*3e60*/  LEA.HI.X R155, R155, c[0x0][0x174], R160, 0x1, P2 ;  /* 0x00005d009b9b7a11 */ /* 0x000fe400010f0ca0 */
[----:B------:R-:W-:-:S03]  /*3e70*/  PRMT R160, RZ, 0x7610, R45 ;  /* 0x00007610ffa07816 */ /* 0x000fc6000000002d */
[----:B------:R0:W3:Y:S01]  /*3e80*/  LDG.E.CONSTANT R157, [R154.64] ;  /* 0x0000000a9a9d7981 */ /* 0x0000e2000c1e9900 */
[--C-:B--2---:R-:W-:Y:S02]  /*3e90*/  PRMT R40, RZ, 0x5410, R161.reuse ;  /* 0x00005410ff287816 */ /* 0x104fe400000000a1 */
[----:B------:R-:W-:-:S03]  /*3ea0*/  PRMT R161, RZ, 0x7610, R161 ;  /* 0x00007610ffa17816 */ /* 0x000fc600000000a1 */
[----:B------:R-:W-:Y:S01]  /*3eb0*/  FFMA.FTZ R162, R41, R40, R162 ;  /* 0x0000002829a27223 */ /* 0x000fe200000100a2 */
[--C-:B------:R-:W-:Y:S01]  /*3ec0*/  PRMT R40, RZ, 0x5410, R46.reuse ;  /* 0x00005410ff287816 */ /* 0x100fe2000000002e */
[----:B------:R-:W-:Y:S01]  /*3ed0*/  FFMA.FTZ R160, R160, R161, R159 ;  /* 0x000000a1a0a07223 */ /* 0x000fe2000001009f */
[----:B------:R-:W-:Y:S02]  /*3ee0*/  PRMT R41, RZ, 0x7610, R46 ;  /* 0x00007610ff297816 */ /* 0x000fe4000000002e */
[--C-:B----4-:R-:W-:Y:S02]  /*3ef0*/  PRMT R161, RZ, 0x5410, R158.reuse ;  /* 0x00005410ffa17816 */ /* 0x110fe4000000009e */
[----:B------:R-:W-:-:S03]  /*3f00*/  PRMT R46, RZ, 0x7610, R158 ;  /* 0x00007610ff2e7816 */ /* 0x000fc6000000009e */
[----:B------:R-:W-:Y:S01]  /*3f10*/  FFMA.FTZ R161, R40, R161, R43 ;  /* 0x000000a128a17223 */ /* 0x000fe2000001002b */
[----:B------:R-:W-:Y:S01]  /*3f20*/  IADD3 R40, P0, P1, R87, R150, R86 ;  /* 0x0000009657287210 */ /* 0x000fe2000791e056 */
[----:B------:R-:W-:-:S03]  /*3f30*/  FFMA.FTZ R46, R41, R46, R42 ;  /* 0x0000002e292e7223 */ /* 0x000fc6000001002a */
[----:B------:R-:W-:Y:S02]  /*3f40*/  LEA R44, P2, R40, c[0x0][0x170], 0x1 ;  /* 0x00005c00282c7a11 */ /* 0x000fe400078408ff */
[----:B------:R-:W-:Y:S02]  /*3f50*/  IADD3.X R41, R34, R149, R15, P0, P1 ;  /* 0x0000009522297210 */ /* 0x000fe400007e240f */
[----:B------:R-:W-:Y:S02]  /*3f60*/  PRMT R158, RZ, 0x5410, R156 ;  /* 0x00005410ff9e7816 */ /* 0x000fe4000000009c */
[----:B------:R-:W-:Y:S02]  /*3f70*/  LEA.HI.X R45, R40, c[0x0][0x174], R41, 0x1, P2 ;  /* 0x00005d00282d7a11 */ /* 0x000fe400010f0c29 */
[----:B------:R-:W-:-:S03]  /*3f80*/  PRMT R41, RZ, 0x5410, R47 ;  /* 0x00005410ff297816 */ /* 0x000fc6000000002f */
[----:B------:R3:W2:Y:S02]  /*3f90*/  LDG.E.CONSTANT R159, [R44.64] ;  /* 0x0000000a2c9f7981 */ /* 0x0006a4000c1e9900 */
[----:B------:R-:W-:Y:S02]  /*3fa0*/  FFMA.FTZ R158, R41, R158, R162 ;  /* 0x0000009e299e7223 */ /* 0x000fe400000100a2 */
[----:B------:R0:W4:Y:S04]  /*3fb0*/  LDG.E.CONSTANT R162, [R154.64+0x4] ;  /* 0x0000040a9aa27981 */ /* 0x000128000c1e9900 */
[----:B------:R3:W5:Y:S01]  /*3fc0*/  LDG.E.CONSTANT R151, [R44.64+0x4] ;  /* 0x0000040a2c977981 */ /* 0x000762000c1e9900 */
[----:B------:R-:W-:Y:S02]  /*3fd0*/  PRMT R47, RZ, 0x7610, R47 ;  /* 0x00007610ff2f7816 */ /* 0x000fe4000000002f */
[----:B------:R-:W-:Y:S01]  /*3fe0*/  PRMT R156, RZ, 0x7610, R156 ;  /* 0x00007610ff9c7816 */ /* 0x000fe2000000009c */
[----:B------:R-:W1:Y:S04]  /*3ff0*/  LDS.128 R40, [R77+0xd0] ;  /* 0x0000d0004d287984 */ /* 0x000e680000000c00 */
[----:B------:R-:W-:Y:S01]  /*4000*/  FFMA.FTZ R160, R47, R156, R160 ;  /* 0x0000009c2fa07223 */ /* 0x000fe200000100a0 */
[----:B------:R-:W-:-:S04]  /*4010*/  IADD3 R47, P0, P1, R85, R150, R84 ;  /* 0x00000096552f7210 */ /* 0x000fc8000791e054 */
[----:B0-----:R-:W-:Y:S02]  /*4020*/  LEA R154, P2, R47, c[0x0][0x170], 0x1 ;  /* 0x00005c002f9a7a11 */ /* 0x001fe400078408ff */
[----:B------:R-:W-:-:S04]  /*4030*/  IADD3.X R156, R35, R149, R16, P0, P1 ;  /* 0x00000095239c7210 */ /* 0x000fc800007e2410 */
[----:B------:R-:W-:-:S05]  /*4040*/  LEA.HI.X R155, R47, c[0x0][0x174], R156, 0x1, P2 ;  /* 0x00005d002f9b7a11 */ /* 0x000fca00010f0c9c */
[----:B------:R0:W5:Y:S04]  /*4050*/  LDG.E.CONSTANT R156, [R154.64] ;  /* 0x0000000a9a9c7981 */ /* 0x000168000c1e9900 */
[----:B0-----:R0:W5:Y:S01]  /*4060*/  LDG.E.CONSTANT R155, [R154.64+0x4] ;  /* 0x0000040a9a9b7981 */ /* 0x001162000c1e9900 */
[--C-:B---3--:R-:W-:Y:S02]  /*4070*/  PRMT R45, RZ, 0x5410, R157.reuse ;  /* 0x00005410ff2d7816 */ /* 0x108fe4000000009d */
[----:B-1----:R-:W-:Y:S02]  /*4080*/  PRMT R44, RZ, 0x5410, R40 ;  /* 0x00005410ff2c7816 */ /* 0x002fe40000000028 */
[----:B------:R-:W-:-:S03]  /*4090*/  PRMT R157, RZ, 0x7610, R157 ;  /* 0x00007610ff9d7816 */ /* 0x000fc6000000009d */
[----:B------:R-:W-:Y:S01]  /*40a0*/  FFMA.FTZ R161, R44, R45, R161 ;  /* 0x0000002d2ca17223 */ /* 0x000fe200000100a1 */
[----:B------:R-:W-:-:S05]  /*40b0*/  PRMT R45, RZ, 0x7610, R40 ;  /* 0x00007610ff2d7816 */ /* 0x000fca0000000028 */
[----:B------:R-:W-:Y:S01]  /*40c0*/  FFMA.FTZ R46, R45, R157, R46 ;  /* 0x0000009d2d2e7223 */ /* 0x000fe2000001002e */
[--C-:B------:R-:W-:Y:S02]  /*40d0*/  PRMT R45, RZ, 0x5410, R41.reuse ;  /* 0x00005410ff2d7816 */ /* 0x100fe40000000029 */
[----:B------:R-:W-:Y:S02]  /*40e0*/  PRMT R41, RZ, 0x7610, R41 ;  /* 0x00007610ff297816 */ /* 0x000fe40000000029 */
[--C-:B----4-:R-:W-:Y:S02]  /*40f0*/  PRMT R40, RZ, 0x5410, R162.reuse ;  /* 0x00005410ff287816 */ /* 0x110fe400000000a2 */
[----:B------:R-:W-:-:S03]  /*4100*/  PRMT R162, RZ, 0x7610, R162 ;  /* 0x00007610ffa27816 */ /* 0x000fc600000000a2 */
[----:B------:R-:W-:Y:S01]  /*4110*/  FFMA.FTZ R158, R45, R40, R158 ;  /* 0x000000282d9e7223 */ /* 0x000fe2000001009e */
[----:B------:R-:W-:Y:S01]  /*4120*/  PRMT R40, RZ, 0x5410, R42 ;  /* 0x00005410ff287816 */ /* 0x000fe2000000002a */
[----:B------:R-:W-:Y:S01]  /*4130*/  FFMA.FTZ R160, R41, R162, R160 ;  /* 0x000000a229a07223 */ /* 0x000fe200000100a0 */
[--C-:B--2---:R-:W-:Y:S02]  /*4140*/  PRMT R41, RZ, 0x5410, R159.reuse ;  /* 0x00005410ff297816 */ /* 0x104fe4000000009f */
[----:B------:R-:W-:-:S03]  /*4150*/  PRMT R159, RZ, 0x7610, R159 ;  /* 0x00007610ff9f7816 */ /* 0x000fc6000000009f */
[----:B------:R-:W-:Y:S01]  /*4160*/  FFMA.FTZ R161, R40, R41, R161 ;  /* 0x0000002928a17223 */ /* 0x000fe200000100a1 */
[----:B------:R-:W-:Y:S02]  /*4170*/  PRMT R41, RZ, 0x7610, R42 ;  /* 0x00007610ff297816 */ /* 0x000fe4000000002a */
[----:B-----5:R-:W-:-:S03]  /*4180*/  PRMT R40, RZ, 0x5410, R151 ;  /* 0x00005410ff287816 */ /* 0x020fc60000000097 */
[----:B------:R-:W-:Y:S01]  /*4190*/  FFMA.FTZ R159, R41, R159, R46 ;  /* 0x0000009f299f7223 */ /* 0x000fe2000001002e */
[----:B------:R-:W-:Y:S01]  /*41a0*/  PRMT R41, RZ, 0x5410, R43 ;  /* 0x00005410ff297816 */ /* 0x000fe2000000002b */
[----:B------:R-:W1:Y:S04]  /*41b0*/  LDS.128 R44, [R77+0xe0] ;  /* 0x0000e0004d2c7984 */ /* 0x000e680000000c00 */
[----:B------:R-:W-:Y:S01]  /*41c0*/  FFMA.FTZ R158, R41, R40, R158 ;  /* 0x00000028299e7223 */ /* 0x000fe2000001009e */
[----:B------:R-:W-:-:S04]  /*41d0*/  IADD3 R41, P0, P1, R83, R150, R82 ;  /* 0x0000009653297210 */ /* 0x000fc8000791e052 */
[----:B------:R-:W-:Y:S02]  /*41e0*/  LEA R40, P2, R41, c[0x0][0x170], 0x1 ;  /* 0x00005c0029287a11 */ /* 0x000fe400078408ff */
[----:B------:R-:W-:-:S04]  /*41f0*/  IADD3.X R42, R36, R149, R17, P0, P1 ;  /* 0x00000095242a7210 */ /* 0x000fc800007e2411 */
[----:B------:R-:W-:-:S05]  /*4200*/  LEA.HI.X R41, R41, c[0x0][0x174], R42, 0x1, P2 ;  /* 0x00005d0029297a11 */ /* 0x000fca00010f0c2a */
[----:B------:R2:W3:Y:S01]  /*4210*/  LDG.E.CONSTANT R157, [R40.64] ;  /* 0x0000000a289d7981 */ /* 0x0004e2000c1e9900 */
[----:B------:R-:W-:Y:S02]  /*4220*/  PRMT R43, RZ, 0x7610, R43 ;  /* 0x00007610ff2b7816 */ /* 0x000fe4000000002b */
[----:B------:R-:W-:Y:S01]  /*4230*/  PRMT R151, RZ, 0x7610, R151 ;  /* 0x00007610ff977816 */ /* 0x000fe20000000097 */
[----:B0-----:R2:W4:Y:S04]  /*4240*/  LDG.E.CONSTANT R154, [R40.64+0x4] ;  /* 0x0000040a289a7981 */ /* 0x001528000c1e9900 */
[----:B------:R-:W-:Y:S01]  /*4250*/  FFMA.FTZ R160, R43, R151, R160 ;  /* 0x000000972ba07223 */ /* 0x000fe200000100a0 */
[----:B------:R-:W-:Y:S02]  /*4260*/  PRMT R43, RZ, 0x5410, R156 ;  /* 0x00005410ff2b7816 */ /* 0x000fe4000000009c */
[----:B-1----:R-:W-:-:S05]  /*4270*/  PRMT R42, RZ, 0x5410, R44 ;  /* 0x00005410ff2a7816 */ /* 0x002fca000000002c */
[----:B------:R-:W-:Y:S01]  /*4280*/  FFMA.FTZ R161, R42, R43, R161 ;  /* 0x0000002b2aa17223 */ /* 0x000fe200000100a1 */
[----:B------:R-:W-:-:S04]  /*4290*/  IADD3 R43, P0, P1, R81, R150, R80 ;  /* 0x00000096512b7210 */ /* 0x000fc8000791e050 */
[----:B------:R-:W-:Y:S02]  /*42a0*/  LEA R42, P2, R43, c[0x0][0x170], 0x1 ;  /* 0x00005c002b2a7a11 */ /* 0x000fe400078408ff */
[----:B------:R-:W-:-:S04]  /*42b0*/  IADD3.X R162, R37, R149, R18, P0, P1 ;  /* 0x0000009525a27210 */ /* 0x000fc800007e2412 */
[----:B------:R-:W-:-:S05]  /*42c0*/  LEA.HI.X R43, R43, c[0x0][0x174], R162, 0x1, P2 ;  /* 0x00005d002b2b7a11 */ /* 0x000fca00010f0ca2 */
[----:B------:R0:W5:Y:S01]  /*42d0*/  LDG.E.CONSTANT R162, [R42.64] ;  /* 0x0000000a2aa27981 */ /* 0x000162000c1e9900 */
[----:B------:R-:W-:-:S03]  /*42e0*/  IADD3 R151, P0, P1, R79, R150, R78 ;  /* 0x000000964f977210 */ /* 0x000fc6000791e04e */
[----:B------:R0:W5:Y:S01]  /*42f0*/  LDG.E.CONSTANT R163, [R42.64+0x4] ;  /* 0x0000040a2aa37981 */ /* 0x000162000c1e9900 */
[----:B------:R-:W-:Y:S02]  /*4300*/  IADD3.X R164, R38, R149, R19, P0, P1 ;  /* 0x0000009526a47210 */ /* 0x000fe400007e2413 */
[----:B------:R-:W-:-:S04]  /*4310*/  LEA R150, P0, R151, c[0x0][0x170], 0x1 ;  /* 0x00005c0097967a11 */ /* 0x000fc800078008ff */
[----:B------:R-:W-:-:S05]  /*4320*/  LEA.HI.X R151, R151, c[0x0][0x174], R164, 0x1, P0 ;  /* 0x00005d0097977a11 */ /* 0x000fca00000f0ca4 */
[----:B------:R-:W5:Y:S04]  /*4330*/  LDG.E.CONSTANT R149, [R150.64] ;  /* 0x0000000a96957981 */ /* 0x000f68000c1e9900 */
[----:B------:R-:W5:Y:S01]  /*4340*/  LDG.E.CONSTANT R164, [R150.64+0x4] ;  /* 0x0000040a96a47981 */ /* 0x000f62000c1e9900 */
[----:B--2---:R-:W-:Y:S02]  /*4350*/  PRMT R41, RZ, 0x5410, R45 ;  /* 0x00005410ff297816 */ /* 0x004fe4000000002d */
[----:B------:R-:W-:-:S05]  /*4360*/  PRMT R40, RZ, 0x5410, R155 ;  /* 0x00005410ff287816 */ /* 0x000fca000000009b */
[----:B------:R-:W-:Y:S01]  /*4370*/  FFMA.FTZ R158, R41, R40, R158 ;  /* 0x00000028299e7223 */ /* 0x000fe2000001009e */
[----:B------:R-:W-:Y:S02]  /*4380*/  PRMT R40, RZ, 0x5410, R46 ;  /* 0x00005410ff287816 */ /* 0x000fe4000000002e */
[----:B------:R-:W-:Y:S02]  /*4390*/  PRMT R44, RZ, 0x7610, R44 ;  /* 0x00007610ff2c7816 */ /* 0x000fe4000000002c */
[----:B------:R-:W-:Y:S02]  /*43a0*/  PRMT R156, RZ, 0x7610, R156 ;  /* 0x00007610ff9c7816 */ /* 0x000fe4000000009c */
[----:B------:R-:W-:Y:S02]  /*43b0*/  PRMT R45, RZ, 0x7610, R45 ;  /* 0x00007610ff2d7816 */ /* 0x000fe4000000002d */
[----:B------:R-:W-:Y:S01]  /*43c0*/  PRMT R155, RZ, 0x7610, R155 ;  /* 0x00007610ff9b7816 */ /* 0x000fe2000000009b */
[----:B------:R-:W-:-:S04]  /*43d0*/  FFMA.FTZ R159, R44, R156, R159 ;  /* 0x0000009c2c9f7223 */ /* 0x000fc8000001009f */
[----:B------:R-:W-:Y:S01]  /*43e0*/  FFMA.FTZ R160, R45, R155, R160 ;  /* 0x0000009b2da07223 */ /* 0x000fe200000100a0 */
[--C-:B------:R-:W-:Y:S02]  /*43f0*/  PRMT R45, RZ, 0x5410, R47.reuse ;  /* 0x00005410ff2d7816 */ /* 0x100fe4000000002f */
[----:B------:R-:W-:Y:S02]  /*4400*/  PRMT R46, RZ, 0x7610, R46 ;  /* 0x00007610ff2e7816 */ /* 0x000fe4000000002e */
[----:B------:R-:W-:Y:S02]  /*4410*/  PRMT R47, RZ, 0x7610, R47 ;  /* 0x00007610ff2f7816 */ /* 0x000fe4000000002f */
[----:B---3--:R-:W-:-:S05]  /*4420*/  PRMT R41, RZ, 0x5410, R157 ;  /* 0x00005410ff297816 */ /* 0x008fca000000009d */
[----:B------:R-:W-:Y:S02]  /*4430*/  FFMA.FTZ R161, R40, R41, R161 ;  /* 0x0000002928a17223 */ /* 0x000fe400000100a1 */
[----:B0-----:R-:W0:Y:S01]  /*4440*/  LDS.128 R40, [R77+0xf0] ;  /* 0x0000f0004d287984 */ /* 0x001e220000000c00 */
[----:B----4-:R-:W-:Y:S02]  /*4450*/  PRMT R44, RZ, 0x5410, R154 ;  /* 0x00005410ff2c7816 */ /* 0x010fe4000000009a */
[----:B------:R-:W-:-:S03]  /*4460*/  PRMT R157, RZ, 0x7610, R157 ;  /* 0x00007610ff9d7816 */ /* 0x000fc6000000009d */
[----:B------:R-:W-:Y:S02]  /*4470*/  FFMA.FTZ R158, R45, R44, R158 ;  /* 0x0000002c2d9e7223 */ /* 0x000fe4000001009e */
[----:B------:R-:W-:Y:S01]  /*4480*/  FFMA.FTZ R159, R46, R157, R159 ;  /* 0x0000009d2e9f7223 */ /* 0x000fe2000001009f */
[----:B------:R-:W-:-:S05]  /*4490*/  PRMT R154, RZ, 0x7610, R154 ;  /* 0x00007610ff9a7816 */ /* 0x000fca000000009a */
[----:B------:R-:W-:Y:S01]  /*44a0*/  FFMA.FTZ R47, R47, R154, R160 ;  /* 0x0000009a2f2f7223 */ /* 0x000fe200000100a0 */
[----:B-----5:R-:W-:Y:S02]  /*44b0*/  PRMT R45, RZ, 0x5410, R162 ;  /* 0x00005410ff2d7816 */ /* 0x020fe400000000a2 */
[----:B0-----:R-:W-:Y:S02]  /*44c0*/  PRMT R44, RZ, 0x5410, R40 ;  /* 0x00005410ff2c7816 */ /* 0x001fe40000000028 */
[----:B------:R-:W-:-:S03]  /*44d0*/  PRMT R46, RZ, 0x5410, R163 ;  /* 0x00005410ff2e7816 */ /* 0x000fc600000000a3 */
[----:B------:R-:W-:Y:S01]  /*44e0*/  FFMA.FTZ R44, R44, R45, R161 ;  /* 0x0000002d2c2c7223 */ /* 0x000fe200000100a1 */
[----:B------:R-:W-:Y:S02]  /*44f0*/  PRMT R45, RZ, 0x5410, R41 ;  /* 0x00005410ff2d7816 */ /* 0x000fe40000000029 */
        /* <DEDUP_REMOVED lines=9> */
[----:B------:R-:W-:Y:S02]  /*4590*/  PRMT R41, RZ, 0x7610, R42 ;  /* 0x00007610ff297816 */ /* 0x000fe4000000002a */
[----:B------:R-:W-:Y:S01]  /*45a0*/  PRMT R149, RZ, 0x7610, R149 ;  /* 0x00007610ff957816 */ /* 0x000fe20000000095 */
[----:B------:R-:W-:Y:S01]  /*45b0*/  FFMA.FTZ R40, R40, R162, R159 ;  /* 0x000000a228287223 */ /* 0x000fe2000001009f */
[----:B------:R-:W-:-:S03]  /*45c0*/  PRMT R42, RZ, 0x5410, R164 ;  /* 0x00005410ff2a7816 */ /* 0x000fc600000000a4 */
[----:B------:R-:W-:Y:S01]  /*45d0*/  FFMA.FTZ R41, R41, R149, R40 ;  /* 0x0000009529297223 */ /* 0x000fe20000010028 */
[--C-:B------:R-:W-:Y:S02]  /*45e0*/  PRMT R40, RZ, 0x5410, R43.reuse ;  /* 0x00005410ff287816 */ /* 0x100fe4000000002b */
[----:B------:R-:W-:Y:S01]  /*45f0*/  PRMT R43, RZ, 0x7610, R43 ;  /* 0x00007610ff2b7816 */ /* 0x000fe2000000002b */
[----:B------:R-:W-:Y:S01]  /*4600*/  FADD.FTZ R41, R44, R41 ;  /* 0x000000292c297221 */ /* 0x000fe20000010000 */
[----:B------:R-:W-:Y:S01]  /*4610*/  PRMT R164, RZ, 0x7610, R164 ;  /* 0x00007610ffa47816 */ /* 0x000fe200000000a4 */
[----:B------:R-:W-:-:S04]  /*4620*/  FFMA.FTZ R40, R40, R42, R45 ;  /* 0x0000002a28287223 */ /* 0x000fc8000001002d */
[----:B------:R-:W-:Y:S02]  /*4630*/  FFMA.FTZ R43, R43, R164, R46 ;  /* 0x000000a42b2b7223 */ /* 0x000fe4000001002e */
[----:B------:R-:W-:-:S04]  /*4640*/  FADD.FTZ R40, R40, R41 ;  /* 0x0000002928287221 */ /* 0x000fc80000010000 */
[----:B------:R-:W-:Y:S01]  /*4650*/  FADD.FTZ R47, R43, R40 ;  /* 0x000000282b2f7221 */ /* 0x000fe20000010000 */
[----:B------:R-:W-:Y:S05]  /*4660*/  BRA.DIV ~URZ, `(.L_x_14251) ;  /* 0x000096227f007947 */ /* 0x000fea000b800000 */
[----:B------:R0:W1:Y:S02]  /*4670*/  SHFL.BFLY PT, R40, R47, 0x1, 0x1f ;  /* 0x0c201f002f287f89 */ /* 0x00006400000e0000 */
.L_x_14326:
[----:B------:R-:W-:Y:S01]  /*4680*/  ISETP.NE.AND P0, PT, R144, RZ, PT ;  /* 0x000000ff9000720c */ /* 0x000fe20003f05270 */
[----:B-1----:R-:W-:Y:S01]  /*4690*/  FADD.FTZ R40, R47, R40 ;  /* 0x000000282f287221 */ /* 0x002fe20000010000 */
[----:B------:R-:W-:Y:S03]  /*46a0*/  BSSY B1, `(.L_x_14252) ;  /* 0x0000008000017945 */ /* 0x000fe60003800000 */
[----:B------:R-:W-:-:S08]  /*46b0*/  FFMA.FTZ R43, R40, c[0x0][0x184], RZ ;  /* 0x00006100282b7a23 */ /* 0x000fd000000100ff */
[----:B------:R-:W-:Y:S05]  /*46c0*/  @P0 BRA `(.L_x_14253) ;  /* 0x0000005000000947 */ /* 0x000fea0003800000 */
[----:B------:R-:W-:-:S05]  /*46d0*/  IMAD R40, R148, 0x10, R141 ;  /* 0x0000001094287824 */ /* 0x000fca00078e028d */
[----:B------:R-:W-:-:S04]  /*46e0*/  ISETP.GE.AND P0, PT, R40, R147, PT ;  /* 0x000000932800720c */ /* 0x000fc80003f06270 */
[----:B------:R-:W-:-:S05]  /*46f0*/  FSEL R41, R43, RZ, !P0 ;  /* 0x000000ff2b297208 */ /* 0x000fca0004000000 */
[----:B------:R1:W-:Y:S04]  /*4700*/  STS [R40.X4+0x220], R41 ;  /* 0x0002202928007388 */ /* 0x0003e80000004800 */
[----:B------:R-:W-:Y:S02]  /*4710*/  @!P0 FMNMX.FTZ R142, R142, R43, !PT ;  /* 0x0000002b8e8e8209 */ /* 0x000fe40007810000 */
.L_x_14253:
[----:B------:R-:W-:Y:S05]  /*4720*/  BSYNC B1 ;  /* 0x0000000000017941 */ /* 0x000fea0003800000 */
.L_x_14252:
[----:B------:R-:W-:-:S04]  /*4730*/  IADD3 R148, R148, 0x4, RZ ;  /* 0x0000000494947810 */ /* 0x000fc80007ffe0ff */
[----:B------:R-:W-:-:S13]  /*4740*/  ISETP.GE.AND P0, PT, R148, R75, PT ;  /* 0x0000004b9400720c */ /* 0x000fda0003f06270 */
[----:B01----:R-:W-:Y:S01]  /*4750*/  @P0 CALL.REL.NOINC `(.L_x_14254) ;  /* 0x0000001000000944 */ /* 0x003fe20003c00000 */
[----:B------:R-:W-:Y:S05]  /*4760*/  BRA `(.L_x_14255) ;  /* 0xffffd92000007947 */ /* 0x000fea000383ffff */
.L_x_14254:
[----:B------:R-:W-:Y:S05]  /*4770*/  BRA `(.L_x_14249) ;  /* 0x0000276000007947 */ /* 0x000fea0003800000 */
.L_x_14250:
[----:B------:R-:W-:Y:S01]  /*4780*/  IADD3 R149, -R147, 0x1, RZ ;  /* 0x0000000193957810 */ /* 0x000fe20007ffe1ff */
[----:B------:R-:W-:Y:S02]  /*4790*/  IMAD.MOV.U32 R142, RZ, RZ, -0x800001 ;  /* 0xff7fffffff8e7424 */ /* 0x000fe400078e00ff */
[----:B------:R-:W-:-:S05]  /*47a0*/  IMAD.MOV.U32 R148, RZ, RZ, R146 ;  /* 0x000000ffff947224 */ /* 0x000fca00078e0092 */
.L_x_14259:
[----:B------:R-:W-:-:S04]  /*47b0*/  IADD3 R40, P0, R143, R148, RZ ;  /* 0x000000948f287210 */ /* 0x000fc80007f1e0ff */
[----:B------:R-:W-:Y:S02]  /*47c0*/  LEA.HI.X.SX32 R41, R148, R74, 0x1, P0 ;  /* 0x0000004a94297211 */ /* 0x000fe400000f0eff */
[----:B------:R-:W-:-:S04]  /*47d0*/  LEA R42, P0, R40, c[0x0][0x188], 0x2 ;  /* 0x00006200282a7a11 */ /* 0x000fc800078010ff */
[----:B------:R-:W-:-:S05]  /*47e0*/  LEA.HI.X R43, R40, c[0x0][0x18c], R41, 0x2, P0 ;  /* 0x00006300282b7a11 */ /* 0x000fca00000f1429 */
[----:B------:R-:W2:Y:S01]  /*47f0*/  LDG.E.CONSTANT R42, [R42.64] ;  /* 0x0000000a2a2a7981 */ /* 0x000ea2000c1e9900 */
[----:B------:R-:W-:Y:S02]  /*4800*/  IMAD.MOV.U32 R154, RZ, RZ, R152 ;  /* 0x000000ffff9a7224 */ /* 0x000fe400078e0098 */
[----:B------:R-:W-:Y:S01]  /*4810*/  IMAD.MOV.U32 R155, RZ, RZ, R153 ;  /* 0x000000ffff9b7224 */ /* 0x000fe200078e0099 */
[----:B--2---:R-:W-:-:S03]  /*4820*/  SHF.R.S32.HI R40, RZ, 0x1f, R42 ;  /* 0x0000001fff287819 */ /* 0x004fc6000001142a */
        /* <DEDUP_REMOVED lines=14> */
[----:B------:R1:W4:Y:S04]  /*4910*/  LDG.E.CONSTANT R161, [R42.64] ;  /* 0x0000000a2aa17981 */ /* 0x000328000c1e9900 */
[----:B------:R1:W5:Y:S01]  /*4920*/  LDG.E.CONSTANT R160, [R42.64+0x4] ;  /* 0x0000040a2aa07981 */ /* 0x000362000c1e9900 */
[----:B------:R-:W-:-:S04]  /*4930*/  IADD3 R44, P0, P1, R137, R154, R136 ;  /* 0x0000009a892c7210 */ /* 0x000fc8000791e088 */
[----:B------:R-:W-:Y:S02]  /*4940*/  LEA R156, P2, R44, c[0x0][0x170], 0x1 ;  /* 0x00005c002c9c7a11 */ /* 0x000fe400078408ff */
[----:B------:R-:W-:-:S04]  /*4950*/  IADD3.X R45, R68, R151, R69, P0, P1 ;  /* 0x00000097442d7210 */ /* 0x000fc800007e2445 */
[----:B------:R-:W-:Y:S02]  /*4960*/  LEA.HI.X R157, R44, c[0x0][0x174], R45, 0x1, P2 ;  /* 0x00005d002c9d7a11 */ /* 0x000fe400010f0c2d */
[----:B------:R-:W0:Y:S04]  /*4970*/  LDS.128 R44, [R77] ;  /* 0x000000004d2c7984 */ /* 0x000e280000000c00 */
[----:B------:R0:W5:Y:S04]  /*4980*/  LDG.E.CONSTANT R158, [R156.64] ;  /* 0x0000000a9c9e7981 */ /* 0x000168000c1e9900 */
[----:B------:R0:W5:Y:S02]  /*4990*/  LDG.E.CONSTANT R155, [R156.64+0x4] ;  /* 0x0000040a9c9b7981 */ /* 0x000164000c1e9900 */
[----:B0-----:R-:W-:-:S02]  /*49a0*/  PRMT R40, RZ, 0x5410, R46 ;  /* 0x00005410ff287816 */ /* 0x001fc4000000002e */
[----:B------:R-:W-:Y:S02]  /*49b0*/  PRMT R46, RZ, 0x7610, R46 ;  /* 0x00007610ff2e7816 */ /* 0x000fe4000000002e */
[----:B------:R-:W-:Y:S02]  /*49c0*/  PRMT R156, RZ, 0x5410, R45 ;  /* 0x00005410ff9c7816 */ /* 0x000fe4000000002d */
[----:B--2---:R-:W-:-:S05]  /*49d0*/  PRMT R41, RZ, 0x5410, R162 ;  /* 0x00005410ff297816 */ /* 0x004fca00000000a2 */
[----:B------:R-:W-:Y:S01]  /*49e0*/  FMUL.FTZ R40, R40, R41 ;  /* 0x0000002928287220 */ /* 0x000fe20000410000 */
[----:B------:R-:W-:-:S05]  /*49f0*/  PRMT R41, RZ, 0x7610, R162 ;  /* 0x00007610ff297816 */ /* 0x000fca00000000a2 */
[----:B-1----:R-:W-:Y:S01]  /*4a00*/  FMUL.FTZ R42, R46, R41 ;  /* 0x000000292e2a7220 */ /* 0x002fe20000410000 */
[----:B------:R-:W-:Y:S02]  /*4a10*/  PRMT R46, RZ, 0x5410, R44 ;  /* 0x00005410ff2e7816 */ /* 0x000fe4000000002c */
[----:B----4-:R-:W-:-:S05]  /*4a20*/  PRMT R41, RZ, 0x5410, R161 ;  /* 0x00005410ff297816 */ /* 0x010fca00000000a1 */
[----:B------:R-:W-:Y:S01]  /*4a30*/  FFMA.FTZ R46, R46, R41, R40 ;  /* 0x000000292e2e7223 */ /* 0x000fe20000010028 */
[----:B------:R-:W-:Y:S02]  /*4a40*/  PRMT R40, RZ, 0x5410, R47 ;  /* 0x00005410ff287816 */ /* 0x000fe4000000002f */
[----:B---3--:R-:W-:Y:S02]  /*4a50*/  PRMT R41, RZ, 0x5410, R159 ;  /* 0x00005410ff297816 */ /* 0x008fe4000000009f */
[----:B------:R-:W-:Y:S02]  /*4a60*/  PRMT R44, RZ, 0x7610, R44 ;  /* 0x00007610ff2c7816 */ /* 0x000fe4000000002c */
[----:B------:R-:W-:Y:S01]  /*4a70*/  PRMT R161, RZ, 0x7610, R161 ;  /* 0x00007610ffa17816 */ /* 0x000fe200000000a1 */
[----:B------:R-:W-:Y:S01]  /*4a80*/  FMUL.FTZ R40, R40, R41 ;  /* 0x0000002928287220 */ /* 0x000fe20000410000 */
[----:B-----5:R-:W-:-:S03]  /*4a90*/  PRMT R41, RZ, 0x5410, R160 ;  /* 0x00005410ff297816 */ /* 0x020fc600000000a0 */
[----:B------:R-:W-:Y:S02]  /*4aa0*/  FFMA.FTZ R44, R44, R161, R42 ;  /* 0x000000a12c2c7223 */ /* 0x000fe4000001002a */
[----:B------:R-:W-:Y:S02]  /*4ab0*/  FFMA.FTZ R156, R156, R41, R40 ;  /* 0x000000299c9c7223 */ /* 0x000fe40000010028 */
[----:B------:R-:W0:Y:S01]  /*4ac0*/  LDS.128 R40, [R77+0x10] ;  /* 0x000010004d287984 */ /* 0x000e220000000c00 */
[----:B------:R-:W-:Y:S02]  /*4ad0*/  PRMT R47, RZ, 0x7610, R47 ;  /* 0x00007610ff2f7816 */ /* 0x000fe4000000002f */
[----:B------:R-:W-:Y:S02]  /*4ae0*/  PRMT R162, RZ, 0x7610, R159 ;  /* 0x00007610ffa27816 */ /* 0x000fe4000000009f */
[----:B------:R-:W-:Y:S02]  /*4af0*/  PRMT R159, RZ, 0x7610, R45 ;  /* 0x00007610ff9f7816 */ /* 0x000fe4000000002d */
[----:B------:R-:W-:Y:S01]  /*4b00*/  PRMT R160, RZ, 0x7610, R160 ;  /* 0x00007610ffa07816 */ /* 0x000fe200000000a0 */
[----:B------:R-:W-:-:S04]  /*4b10*/  FMUL.FTZ R47, R47, R162 ;  /* 0x000000a22f2f7220 */ /* 0x000fc80000410000 */
[----:B------:R-:W-:Y:S01]  /*4b20*/  FFMA.FTZ R159, R159, R160, R47 ;  /* 0x000000a09f9f7223 */ /* 0x000fe2000001002f */
[----:B------:R-:W-:Y:S02]  /*4b30*/  PRMT R160, RZ, 0x5410, R158 ;  /* 0x00005410ffa07816 */ /* 0x000fe4000000009e */
[----:B0-----:R-:W-:-:S05]  /*4b40*/  PRMT R45, RZ, 0x5410, R40 ;  /* 0x00005410ff2d7816 */ /* 0x001fca0000000028 */
[----:B------:R-:W-:Y:S01]  /*4b50*/  FFMA.FTZ R160, R45, R160, R46 ;  /* 0x000000a02da07223 */ /* 0x000fe2000001002e */
[----:B------:R-:W-:-:S04]  /*4b60*/  IADD3 R45, P0, P1, R135, R154, R134 ;  /* 0x0000009a872d7210 */ /* 0x000fc8000791e086 */
[----:B------:R-:W-:Y:S02]  /*4b70*/  LEA R46, P2, R45, c[0x0][0x170], 0x1 ;  /* 0x00005c002d2e7a11 */ /* 0x000fe400078408ff */
[----:B------:R-:W-:-:S04]  /*4b80*/  IADD3.X R162, R66, R151, R67, P0, P1 ;  /* 0x0000009742a27210 */ /* 0x000fc800007e2443 */
[----:B------:R-:W-:-:S05]  /*4b90*/  LEA.HI.X R47, R45, c[0x0][0x174], R162, 0x1, P2 ;  /* 0x00005d002d2f7a11 */ /* 0x000fca00010f0ca2 */
[----:B------:R-:W2:Y:S01]  /*4ba0*/  LDG.E.CONSTANT R161, [R46.64] ;  /* 0x0000000a2ea17981 */ /* 0x000ea2000c1e9900 */
[----:B------:R-:W-:Y:S02]  /*4bb0*/  PRMT R45, RZ, 0x7610, R40 ;  /* 0x00007610ff2d7816 */ /* 0x000fe40000000028 */
[----:B------:R-:W-:Y:S01]  /*4bc0*/  PRMT R158, RZ, 0x7610, R158 ;  /* 0x00007610ff9e7816 */ /* 0x000fe2000000009e */
[----:B------:R0:W3:Y:S01]  /*4bd0*/  LDG.E.CONSTANT R157, [R46.64+0x4] ;  /* 0x0000040a2e9d7981 */ /* 0x0000e2000c1e9900 */
[----:B------:R-:W-:-:S03]  /*4be0*/  PRMT R162, RZ, 0x5410, R155 ;  /* 0x00005410ffa27816 */ /* 0x000fc6000000009b */
[----:B------:R-:W-:Y:S01]  /*4bf0*/  FFMA.FTZ R158, R45, R158, R44 ;  /* 0x0000009e2d9e7223 */ /* 0x000fe2000001002c */
[----:B------:R-:W-:Y:S02]  /*4c00*/  PRMT R45, RZ, 0x5410, R41 ;  /* 0x00005410ff2d7816 */ /* 0x000fe40000000029 */
[----:B------:R-:W-:-:S03]  /*4c10*/  IADD3 R40, P0, P1, R133, R154, R132 ;  /* 0x0000009a85287210 */ /* 0x000fc6000791e084 */
[----:B------:R-:W-:Y:S01]  /*4c20*/  FFMA.FTZ R162, R45, R162, R156 ;  /* 0x000000a22da27223 */ /* 0x000fe2000001009c */
[----:B------:R-:W-:Y:S02]  /*4c30*/  LEA R44, P2, R40, c[0x0][0x170], 0x1 ;  /* 0x00005c00282c7a11 */ /* 0x000fe400078408ff */
[----:B------:R-:W-:-:S04]  /*4c40*/  IADD3.X R45, R64, R151, R65, P0, P1 ;  /* 0x00000097402d7210 */ /* 0x000fc800007e2441 */
[----:B------:R-:W-:-:S05]  /*4c50*/  LEA.HI.X R45, R40, c[0x0][0x174], R45, 0x1, P2 ;  /* 0x00005d00282d7a11 */ /* 0x000fca00010f0c2d */
[----:B------:R1:W4:Y:S04]  /*4c60*/  LDG.E.CONSTANT R40, [R44.64] ;  /* 0x0000000a2c287981 */ /* 0x000328000c1e9900 */
[----:B------:R1:W5:Y:S01]  /*4c70*/  LDG.E.CONSTANT R156, [R44.64+0x4] ;  /* 0x0000040a2c9c7981 */ /* 0x000362000c1e9900 */
[----:B------:R-:W-:Y:S02]  /*4c80*/  PRMT R155, RZ, 0x7610, R155 ;  /* 0x00007610ff9b7816 */ /* 0x000fe4000000009b */
[----:B-1----:R-:W-:Y:S02]  /*4c90*/  PRMT R44, RZ, 0x7610, R41 ;  /* 0x00007610ff2c7816 */ /* 0x002fe40000000029 */
[----:B------:R-:W-:-:S03]  /*4ca0*/  PRMT R41, RZ, 0x5410, R42 ;  /* 0x00005410ff297816 */ /* 0x000fc6000000002a */
[----:B------:R-:W-:Y:S01]  /*4cb0*/  FFMA.FTZ R159, R44, R155, R159 ;  /* 0x0000009b2c9f7223 */ /* 0x000fe2000001009f */
[----:B------:R-:W-:Y:S02]  /*4cc0*/  PRMT R155, RZ, 0x5410, R43 ;  /* 0x00005410ff9b7816 */ /* 0x000fe4000000002b */
[----:B--2---:R-:W-:-:S05]  /*4cd0*/  PRMT R44, RZ, 0x5410, R161 ;  /* 0x00005410ff2c7816 */ /* 0x004fca00000000a1 */
[----:B------:R-:W-:Y:S02]  /*4ce0*/  FFMA.FTZ R160, R41, R44, R160 ;  /* 0x0000002c29a07223 */ /* 0x000fe400000100a0 */
[----:B0-----:R-:W0:Y:S01]  /*4cf0*/  LDS.128 R44, [R77+0x20] ;  /* 0x000020004d2c7984 */ /* 0x001e220000000c00 */
[----:B------:R-:W-:Y:S02]  /*4d00*/  PRMT R41, RZ, 0x7610, R42 ;  /* 0x00007610ff297816 */ /* 0x000fe4000000002a */
[----:B------:R-:W-:Y:S02]  /*4d10*/  PRMT R161, RZ, 0x7610, R161 ;  /* 0x00007610ffa17816 */ /* 0x000fe400000000a1 */
[--C-:B---3--:R-:W-:Y:S02]  /*4d20*/  PRMT R42, RZ, 0x5410, R157.reuse ;  /* 0x00005410ff2a7816 */ /* 0x108fe4000000009d */
[----:B------:R-:W-:Y:S01]  /*4d30*/  PRMT R157, RZ, 0x7610, R157 ;  /* 0x00007610ff9d7816 */ /* 0x000fe2000000009d */
[----:B------:R-:W-:Y:S01]  /*4d40*/  FFMA.FTZ R41, R41, R161, R158 ;  /* 0x000000a129297223 */ /* 0x000fe2000001009e */
[----:B------:R-:W-:Y:S01]  /*4d50*/  PRMT R158, RZ, 0x7610, R43 ;  /* 0x00007610ff9e7816 */ /* 0x000fe2000000002b */
[----:B------:R-:W-:Y:S01]  /*4d60*/  FFMA.FTZ R155, R155, R42, R162 ;  /* 0x0000002a9b9b7223 */ /* 0x000fe200000100a2 */
[----:B------:R-:W-:-:S03]  /*4d70*/  IADD3 R43, P0, P1, R131, R154, R130 ;  /* 0x0000009a832b7210 */ /* 0x000fc6000791e082 */
[----:B------:R-:W-:Y:S01]  /*4d80*/  FFMA.FTZ R158, R158, R157, R159 ;  /* 0x0000009d9e9e7223 */ /* 0x000fe2000001009f */
[----:B----4-:R-:W-:Y:S02]  /*4d90*/  PRMT R42, RZ, 0x5410, R40 ;  /* 0x00005410ff2a7816 */ /* 0x010fe40000000028 */
[----:B0-----:R-:W-:-:S05]  /*4da0*/  PRMT R159, RZ, 0x5410, R44 ;  /* 0x00005410ff9f7816 */ /* 0x001fca000000002c */
[----:B------:R-:W-:Y:S01]  /*4db0*/  FFMA.FTZ R159, R159, R42, R160 ;  /* 0x0000002a9f9f7223 */ /* 0x000fe200000100a0 */
[----:B------:R-:W-:Y:S02]  /*4dc0*/  LEA R42, P2, R43, c[0x0][0x170], 0x1 ;  /* 0x00005c002b2a7a11 */ /* 0x000fe400078408ff */
[----:B------:R-:W-:-:S04]  /*4dd0*/  IADD3.X R160, R62, R151, R63, P0, P1 ;  /* 0x000000973ea07210 */ /* 0x000fc800007e243f */
[----:B------:R-:W-:-:S05]  /*4de0*/  LEA.HI.X R43, R43, c[0x0][0x174], R160, 0x1, P2 ;  /* 0x00005d002b2b7a11 */ /* 0x000fca00010f0ca0 */
[----:B------:R-:W2:Y:S04]  /*4df0*/  LDG.E.CONSTANT R160, [R42.64] ;  /* 0x0000000a2aa07981 */ /* 0x000ea8000c1e9900 */
[----:B------:R-:W3:Y:S01]  /*4e00*/  LDG.E.CONSTANT R157, [R42.64+0x4] ;  /* 0x0000040a2a9d7981 */ /* 0x000ee2000c1e9900 */
[----:B------:R-:W-:Y:S02]  /*4e10*/  PRMT R44, RZ, 0x7610, R44 ;  /* 0x00007610ff2c7816 */ /* 0x000fe4000000002c */
[----:B------:R-:W-:Y:S02]  /*4e20*/  PRMT R161, RZ, 0x7610, R40 ;  /* 0x00007610ffa17816 */ /* 0x000fe40000000028 */
[----:B------:R-:W-:Y:S02]  /*4e30*/  PRMT R162, RZ, 0x5410, R45 ;  /* 0x00005410ffa27816 */ /* 0x000fe4000000002d */
[----:B-----5:R-:W-:Y:S01]  /*4e40*/  PRMT R40, RZ, 0x5410, R156 ;  /* 0x00005410ff287816 */ /* 0x020fe2000000009c */
[----:B------:R-:W-:Y:S01]  /*4e50*/  FFMA.FTZ R161, R44, R161, R41 ;  /* 0x000000a12ca17223 */ /* 0x000fe20000010029 */
        /* <DEDUP_REMOVED lines=8> */
[----:B------:R-:W-:Y:S02]  /*4ee0*/  PRMT R156, RZ, 0x7610, R156 ;  /* 0x00007610ff9c7816 */ /* 0x000fe4000000009c */
[----:B0-----:R-:W-:-:S03]  /*4ef0*/  PRMT R40, RZ, 0x5410, R46 ;  /* 0x00005410ff287816 */ /* 0x001fc6000000002e */
[----:B------:R-:W-:Y:S01]  /*4f00*/  FFMA.FTZ R158, R45, R156, R158 ;  /* 0x0000009c2d9e7223 */ /* 0x000fe2000001009e */
[----:B------:R-:W-:Y:S02]  /*4f10*/  PRMT R46, RZ, 0x7610, R46 ;  /* 0x00007610ff2e7816 */ /* 0x000fe4000000002e */
[----:B--2---:R-:W-:Y:S02]  /*4f20*/  PRMT R41, RZ, 0x5410, R160 ;  /* 0x00005410ff297816 */ /* 0x004fe400000000a0 */
[----:B---3--:R-:W-:-:S03]  /*4f30*/  PRMT R156, RZ, 0x5410, R157 ;  /* 0x00005410ff9c7816 */ /* 0x008fc6000000009d */
[----:B------:R-:W-:Y:S01]  /*4f40*/  FFMA.FTZ R159, R40, R41, R159 ;  /* 0x00000029289f7223 */ /* 0x000fe2000001009f */
[----:B------:R-:W-:-:S05]  /*4f50*/  PRMT R41, RZ, 0x5410, R47 ;  /* 0x00005410ff297816 */ /* 0x000fca000000002f */
[----:B------:R-:W-:Y:S02]  /*4f60*/  FFMA.FTZ R156, R41, R156, R162 ;  /* 0x0000009c299c7223 */ /* 0x000fe400000100a2 */
[----:B------:R-:W0:Y:S01]  /*4f70*/  LDS.128 R40, [R77+0x30] ;  /* 0x000030004d287984 */ /* 0x000e220000000c00 */
[----:B------:R-:W-:Y:S02]  /*4f80*/  PRMT R45, RZ, 0x7610, R160 ;  /* 0x00007610ff2d7816 */ /* 0x000fe400000000a0 */
[----:B------:R-:W-:Y:S02]  /*4f90*/  PRMT R47, RZ, 0x7610, R47 ;  /* 0x00007610ff2f7816 */ /* 0x000fe4000000002f */
[----:B------:R-:W-:Y:S01]  /*4fa0*/  PRMT R157, RZ, 0x7610, R157 ;  /* 0x00007610ff9d7816 */ /* 0x000fe2000000009d */
[----:B------:R-:W-:-:S04]  /*4fb0*/  FFMA.FTZ R45, R46, R45, R161 ;  /* 0x0000002d2e2d7223 */ /* 0x000fc800000100a1 */
[----:B------:R-:W-:Y:S01]  /*4fc0*/  FFMA.FTZ R158, R47, R157, R158 ;  /* 0x0000009d2f9e7223 */ /* 0x000fe2000001009e */
[----:B----4-:R-:W-:Y:S02]  /*4fd0*/  PRMT R47, RZ, 0x5410, R44 ;  /* 0x00005410ff2f7816 */ /* 0x010fe4000000002c */
        /* <DEDUP_REMOVED lines=10> */
[----:B-----5:R-:W-:-:S03]  /*5080*/  PRMT R162, RZ, 0x5410, R155 ;  /* 0x00005410ffa27816 */ /* 0x020fc6000000009b */
        /* <DEDUP_REMOVED lines=10> */
[----:B------:R-:W-:-:S05]  /*5130*/  PRMT R155, RZ, 0x7610, R155 ;  /* 0x00007610ff9b7816 */ /* 0x000fca000000009b */
[----:B------:R-:W-:Y:S01]  /*5140*/  FFMA.FTZ R158, R41, R155, R158 ;  /* 0x0000009b299e7223 */ /* 0x000fe2000001009e */
[--C-:B-1----:R-:W-:Y:S02]  /*5150*/  PRMT R44, RZ, 0x5410, R42.reuse ;  /* 0x00005410ff2c7816 */ /* 0x102fe4000000002a */
[----:B------:R-:W-:Y:S02]  /*5160*/  PRMT R42, RZ, 0x7610, R42 ;  /* 0x00007610ff2a7816 */ /* 0x000fe4000000002a */
[--C-:B------:R-:W-:Y:S02]  /*5170*/  PRMT R155, RZ, 0x5410, R43.reuse ;  /* 0x00005410ff9b7816 */ /* 0x100fe4000000002b */
[----:B------:R-:W-:Y:S02]  /*5180*/  PRMT R43, RZ, 0x7610, R43 ;  /* 0x00007610ff2b7816 */ /* 0x000fe4000000002b */
[----:B--2---:R-:W-:-:S05]  /*5190*/  PRMT R41, RZ, 0x5410, R160 ;  /* 0x00005410ff297816 */ /* 0x004fca00000000a0 */
[----:B------:R-:W-:Y:S02]  /*51a0*/  FFMA.FTZ R159, R44, R41, R159 ;  /* 0x000000292c9f7223 */ /* 0x000fe4000001009f */
[----:B0-----:R-:W0:Y:S01]  /*51b0*/  LDS.128 R44, [R77+0x40] ;  /* 0x000040004d2c7984 */ /* 0x001e220000000c00 */
[----:B------:R-:W-:-:S05]  /*51c0*/  PRMT R41, RZ, 0x7610, R160 ;  /* 0x00007610ff297816 */ /* 0x000fca00000000a0 */
[----:B------:R-:W-:Y:S01]  /*51d0*/  FFMA.FTZ R41, R42, R41, R161 ;  /* 0x000000292a297223 */ /* 0x000fe200000100a1 */
[--C-:B---3--:R-:W-:Y:S02]  /*51e0*/  PRMT R42, RZ, 0x5410, R157.reuse ;  /* 0x00005410ff2a7816 */ /* 0x108fe4000000009d */
[----:B------:R-:W-:-:S03]  /*51f0*/  PRMT R157, RZ, 0x7610, R157 ;  /* 0x00007610ff9d7816 */ /* 0x000fc6000000009d */
[----:B------:R-:W-:Y:S02]  /*5200*/  FFMA.FTZ R155, R155, R42, R162 ;  /* 0x0000002a9b9b7223 */ /* 0x000fe400000100a2 */
        /* <DEDUP_REMOVED lines=286> */
[----:B--2---:R-:W-:-:S05]  /*63f0*/  PRMT R41, RZ, 0x5410, R160 ;  /* 0x00005410ff297816 */ /* 0x004fca00000000a0 */
[----:B------:R-:W-:Y:S02]  /*6400*/  FFMA.FTZ R159, R44, R41, R159 ;  /* 0x000000292c9f7223 */ /* 0x000fe4000001009f */
[----:B0-----:R-:W0:Y:S01]  /*6410*/  LDS.128 R44, [R77+0xc0] ;  /* 0x0000c0004d2c7984 */ /* 0x001e220000000c00 */
[----:B------:R-:W-:-:S05]  /*6420*/  PRMT R41, RZ, 0x7610, R160 ;  /* 0x00007610ff297816 */ /* 0x000fca00000000a0 */
[----:B------:R-:W-:Y:S01]  /*6430*/  FFMA.FTZ R41, R42, R41, R161 ;  /* 0x000000292a297223 */ /* 0x000fe200000100a1 */
[----:B------:R-:W-:Y:S02]  /*6440*/  PRMT R161, RZ, 0x5410, R43 ;  /* 0x00005410ffa17816 */ /* 0x000fe4000000002b */
[----:B---3--:R-:W-:Y:S02]  /*6450*/  PRMT R42, RZ, 0x5410, R157 ;  /* 0x00005410ff2a7816 */ /* 0x008fe4000000009d */
        /* <DEDUP_REMOVED lines=14> */
[----:B------:R-:W-:-:S05]  /*6540*/  PRMT R40, RZ, 0x7610, R40 ;  /* 0x00007610ff287816 */ /* 0x000fca0000000028 */
[----:B------:R-:W-:Y:S01]  /*6550*/  FFMA.FTZ R162, R162, R40, R41 ;  /* 0x00000028a2a27223 */ /* 0x000fe20000010029 */
[----:B------:R-:W-:Y:S02]  /*6560*/  PRMT R40, RZ, 0x5410, R45 ;  /* 0x00005410ff287816 */ /* 0x000fe4000000002d */
[----:B-----5:R-:W-:-:S05]  /*6570*/  PRMT R41, RZ, 0x5410, R156 ;  /* 0x00005410ff297816 */ /* 0x020fca000000009c */
[----:B------:R-:W-:Y:S01]  /*6580*/  FFMA.FTZ R161, R40, R41, R161 ;  /* 0x0000002928a17223 */ /* 0x000fe200000100a1 */
[----:B------:R-:W-:-:S04]  /*6590*/  IADD3 R41, P0, P1, R89, R154, R88 ;  /* 0x0000009a59297210 */ /* 0x000fc8000791e058 */
[----:B------:R-:W-:Y:S02]  /*65a0*/  LEA R40, P2, R41, c[0x0][0x170], 0x1 ;  /* 0x00005c0029287a11 */ /* 0x000fe400078408ff */
[----:B------:R-:W-:-:S04]  /*65b0*/  IADD3.X R44, R33, R151, R14, P0, P1 ;  /* 0x00000097212c7210 */ /* 0x000fc800007e240e */
[----:B------:R-:W-:-:S05]  /*65c0*/  LEA.HI.X R41, R41, c[0x0][0x174], R44, 0x1, P2 ;  /* 0x00005d0029297a11 */ /* 0x000fca00010f0c2c */
[----:B------:R0:W4:Y:S04]  /*65d0*/  LDG.E.CONSTANT R44, [R40.64] ;  /* 0x0000000a282c7981 */ /* 0x000128000c1e9900 */
[----:B------:R0:W5:Y:S02]  /*65e0*/  LDG.E.CONSTANT R157, [R40.64+0x4] ;  /* 0x0000040a289d7981 */ /* 0x000164000c1e9900 */
[----:B0-----:R-:W-:Y:S02]  /*65f0*/  PRMT R40, RZ, 0x5410, R46 ;  /* 0x00005410ff287816 */ /* 0x001fe4000000002e */
[----:B------:R-:W-:Y:S02]  /*6600*/  PRMT R45, RZ, 0x7610, R45 ;  /* 0x00007610ff2d7816 */ /* 0x000fe4000000002d */
[----:B------:R-:W-:-:S05]  /*6610*/  PRMT R156, RZ, 0x7610, R156 ;  /* 0x00007610ff9c7816 */ /* 0x000fca000000009c */
[----:B------:R-:W-:Y:S01]  /*6620*/  FFMA.FTZ R158, R45, R156, R158 ;  /* 0x0000009c2d9e7223 */ /* 0x000fe2000001009e */
[----:B------:R-:W-:Y:S02]  /*6630*/  PRMT R45, RZ, 0x7610, R46 ;  /* 0x00007610ff2d7816 */ /* 0x000fe4000000002e */
[----:B--2---:R-:W-:-:S05]  /*6640*/  PRMT R41, RZ, 0x5410, R160 ;  /* 0x00005410ff297816 */ /* 0x004fca00000000a0 */
[----:B------:R-:W-:Y:S01]  /*6650*/  FFMA.FTZ R159, R40, R41, R159 ;  /* 0x00000029289f7223 */ /* 0x000fe2000001009f */
[----:B------:R-:W-:Y:S02]  /*6660*/  PRMT R40, RZ, 0x5410, R47 ;  /* 0x00005410ff287816 */ /* 0x000fe4000000002f */
[----:B---3--:R-:W-:-:S05]  /*6670*/  PRMT R41, RZ, 0x5410, R155 ;  /* 0x00005410ff297816 */ /* 0x008fca000000009b */
[----:B------:R-:W-:Y:S02]  /*6680*/  FFMA.FTZ R161, R40, R41, R161 ;  /* 0x0000002928a17223 */ /* 0x000fe400000100a1 */
[----:B------:R-:W0:Y:S01]  /*6690*/  LDS.128 R40, [R77+0xd0] ;  /* 0x0000d0004d287984 */ /* 0x000e220000000c00 */
[----:B------:R-:W-:Y:S02]  /*66a0*/  PRMT R47, RZ, 0x7610, R47 ;  /* 0x00007610ff2f7816 */ /* 0x000fe4000000002f */
[----:B------:R-:W-:-:S05]  /*66b0*/  PRMT R155, RZ, 0x7610, R155 ;  /* 0x00007610ff9b7816 */ /* 0x000fca000000009b */
[----:B------:R-:W-:Y:S01]  /*66c0*/  FFMA.FTZ R158, R47, R155, R158 ;  /* 0x0000009b2f9e7223 */ /* 0x000fe2000001009e */
[----:B------:R-:W-:Y:S02]  /*66d0*/  PRMT R160, RZ, 0x7610, R160 ;  /* 0x00007610ffa07816 */ /* 0x000fe400000000a0 */
[----:B----4-:R-:W-:-:S03]  /*66e0*/  PRMT R47, RZ, 0x5410, R44 ;  /* 0x00005410ff2f7816 */ /* 0x010fc6000000002c */
[----:B------:R-:W-:Y:S01]  /*66f0*/  FFMA.FTZ R45, R45, R160, R162 ;  /* 0x000000a02d2d7223 */ /* 0x000fe200000100a2 */
[----:B0-----:R-:W-:-:S05]  /*6700*/  PRMT R46, RZ, 0x5410, R40 ;  /* 0x00005410ff2e7816 */ /* 0x001fca0000000028 */
[----:B------:R-:W-:Y:S01]  /*6710*/  FFMA.FTZ R159, R46, R47, R159 ;  /* 0x0000002f2e9f7223 */ /* 0x000fe2000001009f */
[----:B------:R-:W-:-:S04]  /*6720*/  IADD3 R47, P0, P1, R87, R154, R86 ;  /* 0x0000009a572f7210 */ /* 0x000fc8000791e056 */
[----:B------:R-:W-:Y:S02]  /*6730*/  LEA R46, P2, R47, c[0x0][0x170], 0x1 ;  /* 0x00005c002f2e7a11 */ /* 0x000fe400078408ff */
[----:B------:R-:W-:-:S04]  /*6740*/  IADD3.X R156, R34, R151, R15, P0, P1 ;  /* 0x00000097229c7210 */ /* 0x000fc800007e240f */
[----:B------:R-:W-:Y:S02]  /*6750*/  LEA.HI.X R47, R47, c[0x0][0x174], R156, 0x1, P2 ;  /* 0x00005d002f2f7a11 */ /* 0x000fe400010f0c9c */
[----:B------:R-:W-:Y:S02]  /*6760*/  PRMT R162, RZ, 0x7610, R40 ;  /* 0x00007610ffa27816 */ /* 0x000fe40000000028 */
[----:B------:R-:W-:Y:S01]  /*6770*/  PRMT R44, RZ, 0x7610, R44 ;  /* 0x00007610ff2c7816 */ /* 0x000fe2000000002c */
[----:B------:R0:W2:Y:S01]  /*6780*/  LDG.E.CONSTANT R160, [R46.64] ;  /* 0x0000000a2ea07981 */ /* 0x0000a2000c1e9900 */
[----:B------:R-:W-:-:S03]  /*6790*/  PRMT R40, RZ, 0x5410, R41 ;  /* 0x00005410ff287816 */ /* 0x000fc60000000029 */
[----:B------:R-:W-:Y:S01]  /*67a0*/  FFMA.FTZ R162, R162, R44, R45 ;  /* 0x0000002ca2a27223 */ /* 0x000fe2000001002d */
[----:B-----5:R-:W-:Y:S01]  /*67b0*/  PRMT R44, RZ, 0x5410, R157 ;  /* 0x00005410ff2c7816 */ /* 0x020fe2000000009d */
[----:B------:R0:W3:Y:S04]  /*67c0*/  LDG.E.CONSTANT R156, [R46.64+0x4] ;  /* 0x0000040a2e9c7981 */ /* 0x0000e8000c1e9900 */
[----:B------:R-:W-:Y:S01]  /*67d0*/  FFMA.FTZ R161, R40, R44, R161 ;  /* 0x0000002c28a17223 */ /* 0x000fe200000100a1 */
[----:B------:R-:W-:-:S04]  /*67e0*/  IADD3 R40, P0, P1, R85, R154, R84 ;  /* 0x0000009a55287210 */ /* 0x000fc8000791e054 */
[----:B------:R-:W-:Y:S02]  /*67f0*/  LEA R44, P2, R40, c[0x0][0x170], 0x1 ;  /* 0x00005c00282c7a11 */ /* 0x000fe400078408ff */
[----:B------:R-:W-:-:S04]  /*6800*/  IADD3.X R45, R35, R151, R16, P0, P1 ;  /* 0x00000097232d7210 */ /* 0x000fc800007e2410 */
[----:B------:R-:W-:-:S05]  /*6810*/  LEA.HI.X R45, R40, c[0x0][0x174], R45, 0x1, P2 ;  /* 0x00005d00282d7a11 */ /* 0x000fca00010f0c2d */
[----:B------:R0:W4:Y:S04]  /*6820*/  LDG.E.CONSTANT R40, [R44.64] ;  /* 0x0000000a2c287981 */ /* 0x000128000c1e9900 */
[----:B------:R0:W5:Y:S04]  /*6830*/  LDG.E.CONSTANT R155, [R44.64+0x4] ;  /* 0x0000040a2c9b7981 */ /* 0x000168000c1e9900 */
[----:B0-----:R-:W0:Y:S01]  /*6840*/  LDS.128 R44, [R77+0xe0] ;  /* 0x0000e0004d2c7984 */ /* 0x001e220000000c00 */
[----:B------:R-:W-:Y:S02]  /*6850*/  PRMT R41, RZ, 0x7610, R41 ;  /* 0x00007610ff297816 */ /* 0x000fe40000000029 */
[----:B------:R-:W-:-:S05]  /*6860*/  PRMT R157, RZ, 0x7610, R157 ;  /* 0x00007610ff9d7816 */ /* 0x000fca000000009d */
[----:B------:R-:W-:Y:S01]  /*6870*/  FFMA.FTZ R157, R41, R157, R158 ;  /* 0x0000009d299d7223 */ /* 0x000fe2000001009e */
[----:B------:R-:W-:Y:S02]  /*6880*/  PRMT R158, RZ, 0x5410, R42 ;  /* 0x00005410ff9e7816 */ /* 0x000fe4000000002a */
[--C-:B--2---:R-:W-:Y:S02]  /*6890*/  PRMT R41, RZ, 0x5410, R160.reuse ;  /* 0x00005410ff297816 */ /* 0x104fe400000000a0 */
[----:B------:R-:W-:-:S03]  /*68a0*/  PRMT R160, RZ, 0x7610, R160 ;  /* 0x00007610ffa07816 */ /* 0x000fc600000000a0 */
[----:B------:R-:W-:Y:S01]  /*68b0*/  FFMA.FTZ R158, R158, R41, R159 ;  /* 0x000000299e9e7223 */ /* 0x000fe2000001009f */
[----:B------:R-:W-:Y:S02]  /*68c0*/  PRMT R41, RZ, 0x7610, R42 ;  /* 0x00007610ff297816 */ /* 0x000fe4000000002a */
[----:B------:R-:W-:-:S03]  /*68d0*/  PRMT R42, RZ, 0x5410, R43 ;  /* 0x00005410ff2a7816 */ /* 0x000fc6000000002b */
[----:B------:R-:W-:Y:S01]  /*68e0*/  FFMA.FTZ R160, R41, R160, R162 ;  /* 0x000000a029a07223 */ /* 0x000fe200000100a2 */
[--C-:B---3--:R-:W-:Y:S02]  /*68f0*/  PRMT R41, RZ, 0x5410, R156.reuse ;  /* 0x00005410ff297816 */ /* 0x108fe4000000009c */
[----:B------:R-:W-:-:S03]  /*6900*/  PRMT R156, RZ, 0x7610, R156 ;  /* 0x00007610ff9c7816 */ /* 0x000fc6000000009c */
[----:B------:R-:W-:Y:S01]  /*6910*/  FFMA.FTZ R41, R42, R41, R161 ;  /* 0x000000292a297223 */ /* 0x000fe200000100a1 */
[----:B------:R-:W-:Y:S02]  /*6920*/  PRMT R42, RZ, 0x7610, R43 ;  /* 0x00007610ff2a7816 */ /* 0x000fe4000000002b */
[----:B0-----:R-:W-:-:S03]  /*6930*/  PRMT R43, RZ, 0x5410, R44 ;  /* 0x00005410ff2b7816 */ /* 0x001fc6000000002c */
[----:B------:R-:W-:Y:S01]  /*6940*/  FFMA.FTZ R157, R42, R156, R157 ;  /* 0x0000009c2a9d7223 */ /* 0x000fe2000001009d */
[----:B----4-:R-:W-:-:S05]  /*6950*/  PRMT R42, RZ, 0x5410, R40 ;  /* 0x00005410ff2a7816 */ /* 0x010fca0000000028 */
[----:B------:R-:W-:Y:S01]  /*6960*/  FFMA.FTZ R158, R43, R42, R158 ;  /* 0x0000002a2b9e7223 */ /* 0x000fe2000001009e */
[----:B------:R-:W-:-:S04]  /*6970*/  IADD3 R43, P0, P1, R83, R154, R82 ;  /* 0x0000009a532b7210 */ /* 0x000fc8000791e052 */
[----:B------:R-:W-:Y:S02]  /*6980*/  LEA R42, P2, R43, c[0x0][0x170], 0x1 ;  /* 0x00005c002b2a7a11 */ /* 0x000fe400078408ff */
[----:B------:R-:W-:-:S04]  /*6990*/  IADD3.X R156, R36, R151, R17, P0, P1 ;  /* 0x00000097249c7210 */ /* 0x000fc800007e2411 */
[----:B------:R-:W-:-:S05]  /*69a0*/  LEA.HI.X R43, R43, c[0x0][0x174], R156, 0x1, P2 ;  /* 0x00005d002b2b7a11 */ /* 0x000fca00010f0c9c */
[----:B------:R0:W2:Y:S04]  /*69b0*/  LDG.E.CONSTANT R159, [R42.64] ;  /* 0x0000000a2a9f7981 */ /* 0x0000a8000c1e9900 */
[----:B------:R0:W3:Y:S01]  /*69c0*/  LDG.E.CONSTANT R156, [R42.64+0x4] ;  /* 0x0000040a2a9c7981 */ /* 0x0000e2000c1e9900 */
[----:B------:R-:W-:Y:S02]  /*69d0*/  PRMT R40, RZ, 0x7610, R40 ;  /* 0x00007610ff287816 */ /* 0x000fe40000000028 */
[----:B-----5:R-:W-:Y:S02]  /*69e0*/  PRMT R161, RZ, 0x5410, R155 ;  /* 0x00005410ffa17816 */ /* 0x020fe4000000009b */
[----:B0-----:R-:W-:-:S05]  /*69f0*/  PRMT R43, RZ, 0x7610, R44 ;  /* 0x00007610ff2b7816 */ /* 0x001fca000000002c */
[----:B------:R-:W-:Y:S01]  /*6a00*/  FFMA.FTZ R160, R43, R40, R160 ;  /* 0x000000282ba07223 */ /* 0x000fe200000100a0 */
[----:B------:R-:W-:-:S05]  /*6a10*/  PRMT R40, RZ, 0x5410, R45 ;  /* 0x00005410ff287816 */ /* 0x000fca000000002d */
[----:B------:R-:W-:Y:S01]  /*6a20*/  FFMA.FTZ R161, R40, R161, R41 ;  /* 0x000000a128a17223 */ /* 0x000fe20000010029 */
[----:B------:R-:W-:-:S04]  /*6a30*/  IADD3 R41, P0, P1, R81, R154, R80 ;  /* 0x0000009a51297210 */ /* 0x000fc8000791e050 */
[----:B------:R-:W-:Y:S02]  /*6a40*/  LEA R40, P2, R41, c[0x0][0x170], 0x1 ;  /* 0x00005c0029287a11 */ /* 0x000fe400078408ff */
[----:B------:R-:W-:-:S04]  /*6a50*/  IADD3.X R44, R37, R151, R18, P0, P1 ;  /* 0x00000097252c7210 */ /* 0x000fc800007e2412 */
[----:B------:R-:W-:-:S05]  /*6a60*/  LEA.HI.X R41, R41, c[0x0][0x174], R44, 0x1, P2 ;  /* 0x00005d0029297a11 */ /* 0x000fca00010f0c2c */
[----:B------:R0:W4:Y:S01]  /*6a70*/  LDG.E.CONSTANT R44, [R40.64] ;  /* 0x0000000a282c7981 */ /* 0x000122000c1e9900 */
[----:B------:R-:W-:-:S03]  /*6a80*/  IADD3 R43, P0, P1, R79, R154, R78 ;  /* 0x0000009a4f2b7210 */ /* 0x000fc6000791e04e */
[----:B------:R0:W5:Y:S01]  /*6a90*/  LDG.E.CONSTANT R154, [R40.64+0x4] ;  /* 0x0000040a289a7981 */ /* 0x000162000c1e9900 */
[----:B------:R-:W-:Y:S02]  /*6aa0*/  IADD3.X R162, R38, R151, R19, P0, P1 ;  /* 0x0000009726a27210 */ /* 0x000fe400007e2413 */
[----:B------:R-:W-:-:S04]  /*6ab0*/  LEA R42, P0, R43, c[0x0][0x170], 0x1 ;  /* 0x00005c002b2a7a11 */ /* 0x000fc800078008ff */
[----:B------:R-:W-:-:S05]  /*6ac0*/  LEA.HI.X R43, R43, c[0x0][0x174], R162, 0x1, P0 ;  /* 0x00005d002b2b7a11 */ /* 0x000fca00000f0ca2 */
[----:B------:R1:W5:Y:S04]  /*6ad0*/  LDG.E.CONSTANT R151, [R42.64] ;  /* 0x0000000a2a977981 */ /* 0x000368000c1e9900 */
[----:B------:R1:W5:Y:S01]  /*6ae0*/  LDG.E.CONSTANT R162, [R42.64+0x4] ;  /* 0x0000040a2aa27981 */ /* 0x000362000c1e9900 */
[----:B0-----:R-:W-:Y:S02]  /*6af0*/  PRMT R40, RZ, 0x7610, R45 ;  /* 0x00007610ff287816 */ /* 0x001fe4000000002d */
[----:B------:R-:W-:Y:S02]  /*6b00*/  PRMT R155, RZ, 0x7610, R155 ;  /* 0x00007610ff9b7816 */ /* 0x000fe4000000009b */
[----:B------:R-:W-:-:S03]  /*6b10*/  PRMT R41, RZ, 0x5410, R46 ;  /* 0x00005410ff297816 */ /* 0x000fc6000000002e */
[----:B------:R-:W-:Y:S01]  /*6b20*/  FFMA.FTZ R157, R40, R155, R157 ;  /* 0x0000009b289d7223 */ /* 0x000fe2000001009d */
[--C-:B--2---:R-:W-:Y:S02]  /*6b30*/  PRMT R40, RZ, 0x5410, R159.reuse ;  /* 0x00005410ff287816 */ /* 0x104fe4000000009f */
[----:B------:R-:W-:-:S03]  /*6b40*/  PRMT R159, RZ, 0x7610, R159 ;  /* 0x00007610ff9f7816 */ /* 0x000fc6000000009f */
[----:B------:R-:W-:Y:S01]  /*6b50*/  FFMA.FTZ R158, R41, R40, R158 ;  /* 0x00000028299e7223 */ /* 0x000fe2000001009e */
[----:B------:R-:W-:Y:S02]  /*6b60*/  PRMT R41, RZ, 0x7610, R46 ;  /* 0x00007610ff297816 */ /* 0x000fe4000000002e */
[----:B------:R-:W-:-:S03]  /*6b70*/  PRMT R40, RZ, 0x5410, R47 ;  /* 0x00005410ff287816 */ /* 0x000fc6000000002f */
[----:B------:R-:W-:Y:S01]  /*6b80*/  FFMA.FTZ R160, R41, R159, R160 ;  /* 0x0000009f29a07223 */ /* 0x000fe200000100a0 */
[----:B---3--:R-:W-:-:S05]  /*6b90*/  PRMT R41, RZ, 0x5410, R156 ;  /* 0x00005410ff297816 */ /* 0x008fca000000009c */
[----:B------:R-:W-:Y:S02]  /*6ba0*/  FFMA.FTZ R161, R40, R41, R161 ;  /* 0x0000002928a17223 */ /* 0x000fe400000100a1 */
[----:B-1----:R-:W0:Y:S01]  /*6bb0*/  LDS.128 R40, [R77+0xf0] ;  /* 0x0000f0004d287984 */ /* 0x002e220000000c00 */
[----:B------:R-:W-:Y:S02]  /*6bc0*/  PRMT R46, RZ, 0x7610, R47 ;  /* 0x00007610ff2e7816 */ /* 0x000fe4000000002f */
[----:B------:R-:W-:-:S05]  /*6bd0*/  PRMT R156, RZ, 0x7610, R156 ;  /* 0x00007610ff9c7816 */ /* 0x000fca000000009c */
[----:B------:R-:W-:Y:S01]  /*6be0*/  FFMA.FTZ R157, R46, R156, R157 ;  /* 0x0000009c2e9d7223 */ /* 0x000fe2000001009d */
[--C-:B----4-:R-:W-:Y:S02]  /*6bf0*/  PRMT R46, RZ, 0x5410, R44.reuse ;  /* 0x00005410ff2e7816 */ /* 0x110fe4000000002c */
[----:B------:R-:W-:Y:S02]  /*6c00*/  PRMT R44, RZ, 0x7610, R44 ;  /* 0x00007610ff2c7816 */ /* 0x000fe4000000002c */
[----:B0-----:R-:W-:-:S05]  /*6c10*/  PRMT R45, RZ, 0x5410, R40 ;  /* 0x00005410ff2d7816 */ /* 0x001fca0000000028 */
[----:B------:R-:W-:Y:S01]  /*6c20*/  FFMA.FTZ R158, R45, R46, R158 ;  /* 0x0000002e2d9e7223 */ /* 0x000fe2000001009e */
[----:B------:R-:W-:Y:S02]  /*6c30*/  PRMT R45, RZ, 0x7610, R40 ;  /* 0x00007610ff2d7816 */ /* 0x000fe40000000028 */
[----:B------:R-:W-:-:S03]  /*6c40*/  PRMT R40, RZ, 0x5410, R41 ;  /* 0x00005410ff287816 */ /* 0x000fc60000000029 */
[----:B------:R-:W-:Y:S01]  /*6c50*/  FFMA.FTZ R44, R45, R44, R160 ;  /* 0x0000002c2d2c7223 */ /* 0x000fe200000100a0 */
[----:B-----5:R-:W-:Y:S02]  /*6c60*/  PRMT R45, RZ, 0x5410, R154 ;  /* 0x00005410ff2d7816 */ /* 0x020fe4000000009a */
[----:B------:R-:W-:-:S03]  /*6c70*/  PRMT R46, RZ, 0x5410, R151 ;  /* 0x00005410ff2e7816 */ /* 0x000fc60000000097 */
[----:B------:R-:W-:Y:S01]  /*6c80*/  FFMA.FTZ R45, R40, R45, R161 ;  /* 0x0000002d282d7223 */ /* 0x000fe200000100a1 */
[----:B------:R-:W-:Y:S02]  /*6c90*/  PRMT R40, RZ, 0x7610, R41 ;  /* 0x00007610ff287816 */ /* 0x000fe40000000029 */
[----:B------:R-:W-:Y:S02]  /*6ca0*/  PRMT R41, RZ, 0x5410, R42 ;  /* 0x00005410ff297816 */ /* 0x000fe4000000002a */
[----:B------:R-:W-:-:S03]  /*6cb0*/  PRMT R151, RZ, 0x7610, R151 ;  /* 0x00007610ff977816 */ /* 0x000fc60000000097 */
[----:B------:R-:W-:Y:S01]  /*6cc0*/  FFMA.FTZ R46, R41, R46, R158 ;  /* 0x0000002e292e7223 */ /* 0x000fe2000001009e */
[----:B------:R-:W-:Y:S02]  /*6cd0*/  PRMT R41, RZ, 0x7610, R42 ;  /* 0x00007610ff297816 */ /* 0x000fe4000000002a */
[----:B------:R-:W-:Y:S02]  /*6ce0*/  PRMT R154, RZ, 0x7610, R154 ;  /* 0x00007610ff9a7816 */ /* 0x000fe4000000009a */
[----:B------:R-:W-:Y:S01]  /*6cf0*/  PRMT R42, RZ, 0x5410, R43 ;  /* 0x00005410ff2a7816 */ /* 0x000fe2000000002b */
[----:B------:R-:W-:Y:S01]  /*6d00*/  FFMA.FTZ R41, R41, R151, R44 ;  /* 0x0000009729297223 */ /* 0x000fe2000001002c */
[--C-:B------:R-:W-:Y:S01]  /*6d10*/  PRMT R44, RZ, 0x5410, R162.reuse ;  /* 0x00005410ff2c7816 */ /* 0x100fe200000000a2 */
[----:B------:R-:W-:Y:S01]  /*6d20*/  FFMA.FTZ R40, R40, R154, R157 ;  /* 0x0000009a28287223 */ /* 0x000fe2000001009d */
        /* <DEDUP_REMOVED lines=9> */
.L_x_14327:
[----:B------:R-:W-:Y:S01]  /*6dc0*/  IMAD R44, R148, 0x10, R141 ;  /* 0x00000010942c7824 */ /* 0x000fe200078e028d */
[----:B------:R-:W-:Y:S01]  /*6dd0*/  ISETP.NE.AND P0, PT, R144, RZ, PT ;  /* 0x000000ff9000720c */ /* 0x000fe20003f05270 */
[----:B-1----:R-:W-:Y:S01]  /*6de0*/  FADD.FTZ R40, R47, R40 ;  /* 0x000000282f287221 */ /* 0x002fe20000010000 */
[----:B------:R-:W-:Y:S01]  /*6df0*/  BSSY B1, `(.L_x_14257) ;  /* 0x000000a000017945 */ /* 0x000fe20003800000 */
[----:B------:R-:W-:Y:S02]  /*6e00*/  IMAD.IADD R42, R149, 0x1, R44 ;  /* 0x00000001952a7824 */ /* 0x000fe400078e022c */
[----:B------:R-:W-:-:S04]  /*6e10*/  FMUL.FTZ R41, R40, c[0x0][0x184] ;  /* 0x0000610028297a20 */ /* 0x000fc80000410000 */
[----:B------:R-:W1:Y:S02]  /*6e20*/  I2F R42, R42 ;  /* 0x0000002a002a7306 */ /* 0x000e640000201400 */
[----:B-1----:R-:W-:Y:S02]  /*6e30*/  FFMA.FTZ R41, R42, R150, R41 ;  /* 0x000000962a297223 */ /* 0x002fe40000010029 */
[----:B------:R-:W-:Y:S05]  /*6e40*/  @P0 BRA `(.L_x_14258) ;  /* 0x0000004000000947 */ /* 0x000fea0003800000 */
[----:B------:R-:W-:-:S04]  /*6e50*/  ISETP.GE.AND P0, PT, R44, R147, PT ;  /* 0x000000932c00720c */ /* 0x000fc80003f06270 */
[----:B------:R-:W-:-:S05]  /*6e60*/  FSEL R40, R41, RZ, !P0 ;  /* 0x000000ff29287208 */ /* 0x000fca0004000000 */
[----:B------:R1:W-:Y:S04]  /*6e70*/  STS [R44.X4+0x220], R40 ;  /* 0x000220282c007388 */ /* 0x0003e80000004800 */
[----:B------:R-:W-:Y:S02]  /*6e80*/  @!P0 FMNMX.FTZ R142, R142, R41, !PT ;  /* 0x000000298e8e8209 */ /* 0x000fe40007810000 */
.L_x_14258:
[----:B------:R-:W-:Y:S05]  /*6e90*/  BSYNC B1 ;  /* 0x0000000000017941 */ /* 0x000fea0003800000 */
.L_x_14257:
[----:B------:R-:W-:-:S04]  /*6ea0*/  IADD3 R148, R148, 0x4, RZ ;  /* 0x0000000494947810 */ /* 0x000fc80007ffe0ff */
[----:B------:R-:W-:-:S13]  /*6eb0*/  ISETP.GE.AND P0, PT, R148, R75, PT ;  /* 0x0000004b9400720c */ /* 0x000fda0003f06270 */
[----:B01----:R-:W-:Y:S01]  /*6ec0*/  @P0 CALL.REL.NOINC `(.L_x_14249) ;  /* 0x0000001000000944 */ /* 0x003fe20003c00000 */
[----:B------:R-:W-:Y:S05]  /*6ed0*/  BRA `(.L_x_14259) ;  /* 0xffffd8d000007947 */ /* 0x000fea000383ffff */
.L_x_14249:
[----:B------:R-:W-:Y:S05]  /*6ee0*/  BSYNC B0 ;  /* 0x0000000000007941 */ /* 0x000fea0003800000 */
.L_x_14248:
[----:B------:R-:W-:Y:S05]  /*6ef0*/  BRA.DIV ~URZ, `(.L_x_14260) ;  /* 0x00006e927f007947 */ /* 0x000fea000b800000 */
[----:B------:R0:W1:Y:S02]  /*6f00*/  SHFL.BFLY PT, R3, R142, 0x10, 0x1f ;  /* 0x0e001f008e037f89 */ /* 0x00006400000e0000 */
.L_x_14328:
[----:B-1----:R-:W-:Y:S01]  /*6f10*/  FMNMX.FTZ R5, R3, R142, !PT ;  /* 0x0000008e03057209 */ /* 0x002fe20007810000 */
[----:B------:R-:W-:Y:S05]  /*6f20*/  BRA.DIV ~URZ, `(.L_x_14261) ;  /* 0x00006ee27f007947 */ /* 0x000fea000b800000 */
[----:B------:R-:W1:Y:S02]  /*6f30*/  SHFL.BFLY PT, R2, R5, 0x8, 0x1f ;  /* 0x0d001f0005027f89 */ /* 0x000e6400000e0000 */
[----:B-1----:R-:W-:-:S05]  /*6f40*/  FMNMX.FTZ R2, R5, R2, !PT ;  /* 0x0000000205027209 */ /* 0x002fca0007810000 */
[----:B------:R-:W1:Y:S02]  /*6f50*/  SHFL.BFLY PT, R3, R2, 0x4, 0x1f ;  /* 0x0c801f0002037f89 */ /* 0x000e6400000e0000 */
[----:B-1----:R-:W-:-:S05]  /*6f60*/  FMNMX.FTZ R3, R2, R3, !PT ;  /* 0x0000000302037209 */ /* 0x002fca0007810000 */
[----:B------:R1:W2:Y:S02]  /*6f70*/  SHFL.BFLY PT, R4, R3, 0x2, 0x1f ;  /* 0x0c401f0003047f89 */ /* 0x0002a400000e0000 */
.L_x_14329:
[----:B------:R-:W-:Y:S01]  /*6f80*/  ISETP.NE.AND P0, PT, R145, RZ, PT ;  /* 0x000000ff9100720c */ /* 0x000fe20003f05270 */
[----:B------:R-:W-:-:S12]  /*6f90*/  WARPSYNC 0xffffffff ;  /* 0xffffffff00007948 */ /* 0x000fd80003800000 */
[----:B-12---:R-:W-:-:S05]  /*6fa0*/  @!P0 FMNMX.FTZ R3, R4, R3, !PT ;  /* 0x0000000304038209 */ /* 0x006fca0007810000 */
[----:B------:R1:W-:Y:S02]  /*6fb0*/  @!P0 STS [R146.X4+0x200], R3 ;  /* 0x0002000392008388 */ /* 0x0003e40000004800 */
[----:B------:R-:W-:Y:S01]  /*6fc0*/  BAR.SYNC.DEFER_BLOCKING 0x0 ;  /* 0x0000000000007b1d */ /* 0x000fe20000010000 */
[----:B------:R-:W-:Y:S01]  /*6fd0*/  ISETP.GT.AND P0, PT, R145, 0x3, PT ;  /* 0x000000039100780c */ /* 0x000fe20003f04270 */
[----:B------:R-:W-:Y:S01]  /*6fe0*/  IMAD.MOV.U32 R2, RZ, RZ, -0x800001 ;  /* 0xff7fffffff027424 */ /* 0x000fe200078e00ff */
[----:B------:R-:W-:-:S03]  /*6ff0*/  IADD3 R6, R147, 0xf, RZ ;  /* 0x0000000f93067810 */ /* 0x000fc60007ffe0ff */
[----:B------:R-:W-:Y:S01]  /*7000*/  BSSY B0, `(.L_x_14262) ;  /* 0x00000e7000007945 */ /* 0x000fe20003800000 */
[----:B------:R-:W-:-:S04]  /*7010*/  SHF.R.S32.HI R7, RZ, 0x1f, R6 ;  /* 0x0000001fff077819 */ /* 0x000fc80000011406 */
[----:B------:R-:W-:-:S04]  /*7020*/  LEA.HI R6, R7, R6, RZ, 0x4 ;  /* 0x0000000607067211 */ /* 0x000fc800078f20ff */
[----:B------:R-:W-:Y:S01]  /*7030*/  LOP3.LUT R6, R6, 0xfffffff0, RZ, 0xc0, !PT ;  /* 0xfffffff006067812 */ /* 0x000fe200078ec0ff */
[----:B------:R-:W2:Y:S04]  /*7040*/  @!P0 LDS R2, [R145.X4+0x200] ;  /* 0x0002000091028984 */ /* 0x000ea80000004800 */
[----:B-12---:R-:W1:Y:S02]  /*7050*/  SHFL.BFLY PT, R3, R2, 0x2, 0x1f ;  /* 0x0c401f0002037f89 */ /* 0x006e6400000e0000 */
[----:B-1----:R-:W-:Y:S01]  /*7060*/  FMNMX.FTZ R4, R3, R2, !PT ;  /* 0x0000000203047209 */ /* 0x002fe20007810000 */
[----:B------:R-:W-:-:S04]  /*7070*/  IMAD.MOV.U32 R2, RZ, RZ, RZ ;  /* 0x000000ffff027224 */ /* 0x000fc800078e00ff */
[----:B------:R-:W1:Y:S02]  /*7080*/  SHFL.BFLY PT, R3, R4, 0x1, 0x1f ;  /* 0x0c201f0004037f89 */ /* 0x000e6400000e0000 */
[----:B-1----:R-:W-:Y:S02]  /*7090*/  FMNMX.FTZ R5, R4, R3, !PT ;  /* 0x0000000304057209 */ /* 0x002fe40007810000 */
[----:B------:R-:W-:-:S03]  /*70a0*/  IMNMX R3, R147, R6, PT ;  /* 0x0000000693037217 */ /* 0x000fc60003800200 */
[----:B------:R1:W2:Y:S01]  /*70b0*/  SHFL.IDX PT, R30, R5, RZ, 0x1f ;  /* 0x00001fff051e7589 */ /* 0x0002a200000e0000 */
[----:B------:R-:W-:-:S13]  /*70c0*/  ISETP.GE.AND P1, PT, R76, R3, PT ;  /* 0x000000034c00720c */ /* 0x000fda0003f26270 */
[----:B------:R-:W-:Y:S05]  /*70d0*/  @P1 BRA `(.L_x_14263) ;  /* 0x00000d9000001947 */ /* 0x000fea0003800000 */
[----:B-1----:R-:W-:Y:S01]  /*70e0*/  LOP3.LUT R2, RZ, R76, RZ, 0x33, !PT ;  /* 0x0000004cff027212 */ /* 0x002fe200078e33ff */
        /* <DEDUP_REMOVED lines=11> */
.L_x_14266:
[----:B------:R-:W1:Y:S01]  /*71a0*/  LDS R7, [R5] ;  /* 0x0000000005077984 */ /* 0x000e620000000800 */
        /* <DEDUP_REMOVED lines=10> */
.L_x_14265:
[----:B------:R-:W-:Y:S05]  /*7250*/  BSYNC B1 ;  /* 0x0000000000017941 */ /* 0x000fea0003800000 */
.L_x_14264:
        /* <DEDUP_REMOVED lines=10> */
.L_x_14269:
[----:B------:R-:W1:Y:S01]  /*7300*/  LDS R5, [R4+-0x400] ;  /* 0xfffc000004057984 */ /* 0x000e620000000800 */
[----:B------:R-:W-:-:S03]  /*7310*/  IADD3 R6, R6, 0x800, RZ ;  /* 0x0000080006067810 */ /* 0x000fc60007ffe0ff */
[----:B------:R-:W3:Y:S01]  /*7320*/  LDS R7, [R4+-0x200] ;  /* 0xfffe000004077984 */ /* 0x000ee20000000800 */
[----:B------:R-:W-:-:S03]  /*7330*/  ISETP.GE.AND P2, PT, R6, R37, PT ;  /* 0x000000250600720c */ /* 0x000fc60003f46270 */
[----:B------:R-:W4:Y:S04]  /*7340*/  LDS R9, [R4+0x200] ;  /* 0x0002000004097984 */ /* 0x000f280000000800 */
[----:B------:R-:W0:Y:S04]  /*7350*/  LDS R8, [R4] ;  /* 0x0000000004087984 */ /* 0x000e280000000800 */
[----:B------:R-:W2:Y:S04]  /*7360*/  LDS R11, [R4+0x400] ;  /* 0x00040000040b7984 */ /* 0x000ea80000000800 */
[----:B------:R-:W2:Y:S04]  /*7370*/  LDS R13, [R4+0x600] ;  /* 0x00060000040d7984 */ /* 0x000ea80000000800 */
[----:B------:R-:W-:Y:S04]  /*7380*/  LDS R15, [R4+0x800] ;  /* 0x00080000040f7984 */ /* 0x000fe80000000800 */
[----:B------:R-:W2:Y:S04]  /*7390*/  LDS R16, [R4+0xa00] ;  /* 0x000a000004107984 */ /* 0x000ea80000000800 */
[----:B------:R-:W2:Y:S04]  /*73a0*/  LDS R18, [R4+0xc00] ;  /* 0x000c000004127984 */ /* 0x000ea80000000800 */
[----:B------:R-:W2:Y:S02]  /*73b0*/  LDS R20, [R4+0xe00] ;  /* 0x000e000004147984 */ /* 0x000ea40000000800 */
[----:B-12---:R-:W-:-:S02]  /*73c0*/  FADD.FTZ R5, -R30, R5 ;  /* 0x000000051e057221 */ /* 0x006fc40000010100 */
[----:B------:R-:W1:Y:S02]  /*73d0*/  LDS R22, [R4+0x1000] ;  /* 0x0010000004167984 */ /* 0x000e640000000800 */
[----:B------:R-:W-:Y:S02]  /*73e0*/  FMUL.FTZ R5, R5, 1.4426950216293334961 ;  /* 0x3fb8aa3b05057820 */ /* 0x000fe40000410000 */
[----:B------:R-:W2:Y:S01]  /*73f0*/  LDS R24, [R4+0x1200] ;  /* 0x0012000004187984 */ /* 0x000ea20000000800 */
[C---:B---3--:R-:W-:Y:S02]  /*7400*/  FADD.FTZ R7, -R30.reuse, R7 ;  /* 0x000000071e077221 */ /* 0x048fe40000010100 */
[C---:B----4-:R-:W-:Y:S01]  /*7410*/  FADD.FTZ R10, -R30.reuse, R9 ;  /* 0x000000091e0a7221 */ /* 0x050fe20000010100 */
[----:B------:R-:W3:Y:S01]  /*7420*/  LDS R26, [R4+0x1400] ;  /* 0x00140000041a7984 */ /* 0x000ee20000000800 */
[----:B------:R-:W-:Y:S01]  /*7430*/  FMUL.FTZ R7, R7, 1.4426950216293334961 ;  /* 0x3fb8aa3b07077820 */ /* 0x000fe20000410000 */
[----:B------:R-:W4:Y:S01]  /*7440*/  MUFU.EX2 R5, R5 ;  /* 0x0000000500057308 */ /* 0x000f220000000800 */
[----:B0-----:R-:W-:Y:S01]  /*7450*/  FADD.FTZ R8, -R30, R8 ;  /* 0x000000081e087221 */ /* 0x001fe20000010100 */
[----:B------:R-:W0:Y:S01]  /*7460*/  LDS R28, [R4+0x1600] ;  /* 0x00160000041c7984 */ /* 0x000e220000000800 */
[----:B------:R-:W-:-:S02]  /*7470*/  FMUL.FTZ R10, R10, 1.4426950216293334961 ;  /* 0x3fb8aa3b0a0a7820 */ /* 0x000fc40000410000 */
[----:B------:R-:W-:Y:S02]  /*7480*/  FADD.FTZ R12, -R30, R11 ;  /* 0x0000000b1e0c7221 */ /* 0x000fe40000010100 */
[----:B------:R-:W-:Y:S01]  /*7490*/  FMUL.FTZ R8, R8, 1.4426950216293334961 ;  /* 0x3fb8aa3b08087820 */ /* 0x000fe20000410000 */
[----:B------:R-:W1:Y:S01]  /*74a0*/  MUFU.EX2 R7, R7 ;  /* 0x0000000700077308 */ /* 0x000e620000000800 */
[----:B------:R-:W-:Y:S02]  /*74b0*/  FMUL.FTZ R12, R12, 1.4426950216293334961 ;  /* 0x3fb8aa3b0c0c7820 */ /* 0x000fe40000410000 */
[----:B------:R-:W-:-:S04]  /*74c0*/  FADD.FTZ R14, -R30, R13 ;  /* 0x0000000d1e0e7221 */ /* 0x000fc80000010100 */
[----:B------:R-:W-:Y:S01]  /*74d0*/  FMUL.FTZ R14, R14, 1.4426950216293334961 ;  /* 0x3fb8aa3b0e0e7820 */ /* 0x000fe20000410000 */
[----:B------:R1:W2:Y:S01]  /*74e0*/  MUFU.EX2 R11, R10 ;  /* 0x0000000a000b7308 */ /* 0x0002a20000000800 */
[----:B----4-:R-:W-:Y:S01]  /*74f0*/  FADD.FTZ R2, R5, R2 ;  /* 0x0000000205027221 */ /* 0x010fe20000010000 */
[----:B------:R-:W-:Y:S01]  /*7500*/  STS [R4+-0x400], R5 ;  /* 0xfffc000504007388 */ /* 0x000fe20000000800 */
[C---:B------:R-:W-:Y:S02]  /*7510*/  FADD.FTZ R16, -R30.reuse, R16 ;  /* 0x000000101e107221 */ /* 0x040fe40000010100 */
[----:B------:R-:W-:Y:S02]  /*7520*/  FADD.FTZ R18, -R30, R18 ;  /* 0x000000121e127221 */ /* 0x000fe40000010100 */
[----:B------:R-:W-:Y:S01]  /*7530*/  FMUL.FTZ R16, R16, 1.4426950216293334961 ;  /* 0x3fb8aa3b10107820 */ /* 0x000fe20000410000 */
[----:B------:R4:W0:Y:S01]  /*7540*/  MUFU.EX2 R9, R8 ;  /* 0x0000000800097308 */ /* 0x0008220000000800 */
[----:B-1----:R-:W1:Y:S01]  /*7550*/  LDS R10, [R4+0x1800] ;  /* 0x00180000040a7984 */ /* 0x002e620000000800 */
[----:B------:R-:W-:-:S02]  /*7560*/  FADD.FTZ R2, R2, R7 ;  /* 0x0000000702027221 */ /* 0x000fc40000010000 */
[----:B------:R-:W-:Y:S01]  /*7570*/  FMUL.FTZ R18, R18, 1.4426950216293334961 ;  /* 0x3fb8aa3b12127820 */ /* 0x000fe20000410000 */
[----:B------:R-:W-:Y:S01]  /*7580*/  STS [R4+-0x200], R7 ;  /* 0xfffe000704007388 */ /* 0x000fe20000000800 */
[C---:B------:R-:W-:Y:S02]  /*7590*/  FADD.FTZ R20, -R30.reuse, R20 ;  /* 0x000000141e147221 */ /* 0x040fe40000010100 */
[----:B------:R3:W0:Y:S01]  /*75a0*/  MUFU.EX2 R13, R12 ;  /* 0x0000000c000d7308 */ /* 0x0006220000000800 */
[----:B----4-:R-:W-:Y:S01]  /*75b0*/  FADD.FTZ R8, -R30, R15 ;  /* 0x0000000f1e087221 */ /* 0x010fe20000010100 */
[----:B--2---:R-:W-:Y:S01]  /*75c0*/  STS [R4+0x200], R11 ;  /* 0x0002000b04007388 */ /* 0x004fe20000000800 */
[----:B------:R-:W-:Y:S02]  /*75d0*/  FMUL.FTZ R20, R20, 1.4426950216293334961 ;  /* 0x3fb8aa3b14147820 */ /* 0x000fe40000410000 */
[----:B------:R-:W-:Y:S02]  /*75e0*/  FMUL.FTZ R8, R8, 1.4426950216293334961 ;  /* 0x3fb8aa3b08087820 */ /* 0x000fe40000410000 */
[----:B------:R-:W-:Y:S01]  /*75f0*/  FADD.FTZ R22, -R30, R22 ;  /* 0x000000161e167221 */ /* 0x000fe20000010100 */
[----:B------:R-:W2:Y:S01]  /*7600*/  MUFU.EX2 R15, R14 ;  /* 0x0000000e000f7308 */ /* 0x000ea20000000800 */
[----:B---3--:R-:W3:Y:S01]  /*7610*/  LDS R12, [R4+0x1a00] ;  /* 0x001a0000040c7984 */ /* 0x008ee20000000800 */
[----:B0-----:R-:W-:-:S02]  /*7620*/  FADD.FTZ R2, R2, R9 ;  /* 0x0000000902027221 */ /* 0x001fc40000010000 */
[----:B------:R-:W-:Y:S01]  /*7630*/  FMUL.FTZ R22, R22, 1.4426950216293334961 ;  /* 0x3fb8aa3b16167820 */ /* 0x000fe20000410000 */
[----:B------:R-:W-:Y:S01]  /*7640*/  STS [R4], R9 ;  /* 0x0000000904007388 */ /* 0x000fe20000000800 */
[----:B------:R-:W-:Y:S02]  /*7650*/  FADD.FTZ R2, R2, R11 ;  /* 0x0000000b02027221 */ /* 0x000fe40000010000 */
[----:B------:R-:W0:Y:S01]  /*7660*/  MUFU.EX2 R17, R8 ;  /* 0x0000000800117308 */ /* 0x000e220000000800 */
[----:B------:R-:W-:Y:S01]  /*7670*/  FADD.FTZ R24, -R30, R24 ;  /* 0x000000181e187221 */ /* 0x000fe20000010100 */
[----:B------:R-:W-:Y:S01]  /*7680*/  STS [R4+0x400], R13 ;  /* 0x0004000d04007388 */ /* 0x000fe20000000800 */
[----:B------:R-:W-:Y:S02]  /*7690*/  FADD.FTZ R2, R2, R13 ;  /* 0x0000000d02027221 */ /* 0x000fe40000010000 */
[----:B------:R-:W-:Y:S02]  /*76a0*/  FMUL.FTZ R24, R24, 1.4426950216293334961 ;  /* 0x3fb8aa3b18187820 */ /* 0x000fe40000410000 */
[----:B------:R-:W-:Y:S01]  /*76b0*/  FADD.FTZ R26, -R30, R26 ;  /* 0x0000001a1e1a7221 */ /* 0x000fe20000010100 */
[----:B------:R-:W4:Y:S01]  /*76c0*/  MUFU.EX2 R19, R16 ;  /* 0x0000001000137308 */ /* 0x000f220000000800 */
[----:B--2---:R-:W-:Y:S01]  /*76d0*/  FADD.FTZ R2, R2, R15 ;  /* 0x0000000f02027221 */ /* 0x004fe20000010000 */
[----:B------:R-:W-:Y:S01]  /*76e0*/  STS [R4+0x600], R15 ;  /* 0x0006000f04007388 */ /* 0x000fe20000000800 */
[----:B------:R-:W-:-:S02]  /*76f0*/  FMUL.FTZ R26, R26, 1.4426950216293334961 ;  /* 0x3fb8aa3b1a1a7820 */ /* 0x000fc40000410000 */
[----:B------:R-:W-:-:S03]  /*7700*/  FADD.FTZ R28, -R30, R28 ;  /* 0x0000001c1e1c7221 */ /* 0x000fc60000010100 */
[----:B------:R-:W2:Y:S01]  /*7710*/  MUFU.EX2 R21, R18 ;  /* 0x0000001200157308 */ /* 0x000ea20000000800 */
[----:B0-----:R-:W-:Y:S01]  /*7720*/  FADD.FTZ R2, R2, R17 ;  /* 0x0000001102027221 */ /* 0x001fe20000010000 */
[----:B------:R-:W-:Y:S01]  /*7730*/  STS [R4+0x800], R17 ;  /* 0x0008001104007388 */ /* 0x000fe20000000800 */
[----:B------:R-:W-:Y:S02]  /*7740*/  FMUL.FTZ R28, R28, 1.4426950216293334961 ;  /* 0x3fb8aa3b1c1c7820 */ /* 0x000fe40000410000 */
[----:B-1----:R-:W-:-:S03]  /*7750*/  FADD.FTZ R10, -R30, R10 ;  /* 0x0000000a1e0a7221 */ /* 0x002fc60000010100 */
[----:B------:R-:W0:Y:S01]  /*7760*/  MUFU.EX2 R23, R20 ;  /* 0x0000001400177308 */ /* 0x000e220000000800 */
[----:B----4-:R-:W-:Y:S01]  /*7770*/  FADD.FTZ R2, R2, R19 ;  /* 0x0000001302027221 */ /* 0x010fe20000010000 */
[----:B------:R-:W-:Y:S01]  /*7780*/  STS [R4+0xa00], R19 ;  /* 0x000a001304007388 */ /* 0x000fe20000000800 */
[----:B------:R-:W-:-:S05]  /*7790*/  FMUL.FTZ R10, R10, 1.4426950216293334961 ;  /* 0x3fb8aa3b0a0a7820 */ /* 0x000fca0000410000 */
        /* <DEDUP_REMOVED lines=26> */
.L_x_14268:
[----:B------:R-:W-:Y:S05]  /*7940*/  BSYNC B1 ;  /* 0x0000000000017941 */ /* 0x000fea0003800000 */
.L_x_14267:
        /* <DEDUP_REMOVED lines=9> */
[----:B------:R-:W0:Y:S04]  /*79e0*/  LDS R9, [R4+0x200] ;  /* 0x0002000004097984 */ /* 0x000e280000000800 */
[----:B------:R-:W2:Y:S04]  /*79f0*/  LDS R11, [R4+0x400] ;  /* 0x00040000040b7984 */ /* 0x000ea80000000800 */
[----:B------:R-:W2:Y:S04]  /*7a00*/  LDS R13, [R4+0x600] ;  /* 0x00060000040d7984 */ /* 0x000ea80000000800 */
[----:B------:R-:W2:Y:S04]  /*7a10*/  LDS R15, [R4+0x800] ;  /* 0x00080000040f7984 */ /* 0x000ea80000000800 */
[----:B------:R-:W2:Y:S02]  /*7a20*/  LDS R17, [R4+0xa00] ;  /* 0x000a000004117984 */ /* 0x000ea40000000800 */
[----:B-12---:R-:W-:-:S04]  /*7a30*/  FADD.FTZ R5, -R30, R5 ;  /* 0x000000051e057221 */ /* 0x006fc80000010100 */
[----:B------:R-:W-:Y:S02]  /*7a40*/  FMUL.FTZ R5, R5, 1.4426950216293334961 ;  /* 0x3fb8aa3b05057820 */ /* 0x000fe40000410000 */
[C---:B---3--:R-:W-:Y:S02]  /*7a50*/  FADD.FTZ R7, -R30.reuse, R7 ;  /* 0x000000071e077221 */ /* 0x048fe40000010100 */
[----:B----4-:R-:W-:Y:S02]  /*7a60*/  FADD.FTZ R8, -R30, R8 ;  /* 0x000000081e087221 */ /* 0x010fe40000010100 */
[----:B------:R-:W-:Y:S01]  /*7a70*/  FMUL.FTZ R7, R7, 1.4426950216293334961 ;  /* 0x3fb8aa3b07077820 */ /* 0x000fe20000410000 */
[----:B------:R-:W1:Y:S01]  /*7a80*/  MUFU.EX2 R5, R5 ;  /* 0x0000000500057308 */ /* 0x000e620000000800 */
[----:B------:R-:W-:Y:S02]  /*7a90*/  FMUL.FTZ R8, R8, 1.4426950216293334961 ;  /* 0x3fb8aa3b08087820 */ /* 0x000fe40000410000 */
[----:B0-----:R-:W-:-:S02]  /*7aa0*/  FADD.FTZ R10, -R30, R9 ;  /* 0x000000091e0a7221 */ /* 0x001fc40000010100 */
[----:B------:R-:W-:Y:S02]  /*7ab0*/  FADD.FTZ R12, -R30, R11 ;  /* 0x0000000b1e0c7221 */ /* 0x000fe40000010100 */
[----:B------:R-:W-:Y:S01]  /*7ac0*/  FMUL.FTZ R10, R10, 1.4426950216293334961 ;  /* 0x3fb8aa3b0a0a7820 */ /* 0x000fe20000410000 */
[----:B------:R-:W0:Y:S01]  /*7ad0*/  MUFU.EX2 R7, R7 ;  /* 0x0000000700077308 */ /* 0x000e220000000800 */
[----:B------:R-:W-:Y:S02]  /*7ae0*/  FMUL.FTZ R12, R12, 1.4426950216293334961 ;  /* 0x3fb8aa3b0c0c7820 */ /* 0x000fe40000410000 */
[C---:B------:R-:W-:Y:S02]  /*7af0*/  FADD.FTZ R14, -R30.reuse, R13 ;  /* 0x0000000d1e0e7221 */ /* 0x040fe40000010100 */
[----:B------:R-:W-:Y:S02]  /*7b00*/  FADD.FTZ R16, -R30, R15 ;  /* 0x0000000f1e107221 */ /* 0x000fe40000010100 */
[----:B------:R-:W-:Y:S01]  /*7b10*/  FMUL.FTZ R14, R14, 1.4426950216293334961 ;  /* 0x3fb8aa3b0e0e7820 */ /* 0x000fe20000410000 */
[----:B------:R2:W3:Y:S01]  /*7b20*/  MUFU.EX2 R9, R8 ;  /* 0x0000000800097308 */ /* 0x0004e20000000800 */
[----:B-1----:R-:W-:Y:S01]  /*7b30*/  FADD.FTZ R2, R2, R5 ;  /* 0x0000000502027221 */ /* 0x002fe20000010000 */
[----:B------:R-:W-:Y:S01]  /*7b40*/  STS [R4+-0x400], R5 ;  /* 0xfffc000504007388 */ /* 0x000fe20000000800 */
[----:B------:R-:W-:-:S05]  /*7b50*/  FMUL.FTZ R16, R16, 1.4426950216293334961 ;  /* 0x3fb8aa3b10107820 */ /* 0x000fca0000410000 */
[----:B------:R-:W1:Y:S01]  /*7b60*/  MUFU.EX2 R11, R10 ;  /* 0x0000000a000b7308 */ /* 0x000e620000000800 */
[----:B--2---:R-:W-:Y:S01]  /*7b70*/  FADD.FTZ R8, -R30, R17 ;  /* 0x000000111e087221 */ /* 0x004fe20000010100 */
[----:B0-----:R-:W-:Y:S01]  /*7b80*/  STS [R4+-0x200], R7 ;  /* 0xfffe000704007388 */ /* 0x001fe20000000800 */
[----:B------:R-:W-:Y:S02]  /*7b90*/  FADD.FTZ R2, R2, R7 ;  /* 0x0000000702027221 */ /* 0x000fe40000010000 */
[----:B------:R-:W-:-:S03]  /*7ba0*/  FMUL.FTZ R8, R8, 1.4426950216293334961 ;  /* 0x3fb8aa3b08087820 */ /* 0x000fc60000410000 */
        /* <DEDUP_REMOVED lines=17> */
.L_x_14271:
[----:B------:R-:W-:Y:S05]  /*7cc0*/  BSYNC B1 ;  /* 0x0000000000017941 */ /* 0x000fea0003800000 */
.L_x_14270:
[----:B------:R-:W-:-:S13]  /*7cd0*/  ISETP.LT.OR P0, PT, R6, R3, P0 ;  /* 0x000000030600720c */ /* 0x000fda0000701670 */
[----:B------:R-:W-:Y:S05]  /*7ce0*/  @!P0 BRA `(.L_x_14263) ;  /* 0x0000018000008947 */ /* 0x000fea0003800000 */
[----:B------:R-:W1:Y:S04]  /*7cf0*/  LDS R5, [R4+-0x400] ;  /* 0xfffc000004057984 */ /* 0x000e680000000800 */
[----:B------:R-:W3:Y:S04]  /*7d00*/  LDS R6, [R4+-0x200] ;  /* 0xfffe000004067984 */ /* 0x000ee80000000800 */
[----:B------:R-:W4:Y:S04]  /*7d10*/  LDS R7, [R4] ;  /* 0x0000000004077984 */ /* 0x000f280000000800 */
[----:B------:R-:W0:Y:S01]  /*7d20*/  LDS R9, [R4+0x200] ;  /* 0x0002000004097984 */ /* 0x000e220000000800 */
[----:B-12---:R-:W-:-:S02]  /*7d30*/  FADD.FTZ R5, -R30, R5 ;  /* 0x000000051e057221 */ /* 0x006fc40000010100 */
[C---:B---3--:R-:W-:Y:S02]  /*7d40*/  FADD.FTZ R6, -R30.reuse, R6 ;  /* 0x000000061e067221 */ /* 0x048fe40000010100 */
[----:B------:R-:W-:Y:S02]  /*7d50*/  FMUL.FTZ R5, R5, 1.4426950216293334961 ;  /* 0x3fb8aa3b05057820 */ /* 0x000fe40000410000 */
[----:B----4-:R-:W-:Y:S02]  /*7d60*/  FADD.FTZ R8, -R30, R7 ;  /* 0x000000071e087221 */ /* 0x010fe40000010100 */
[----:B------:R-:W-:Y:S02]  /*7d70*/  FMUL.FTZ R6, R6, 1.4426950216293334961 ;  /* 0x3fb8aa3b06067820 */ /* 0x000fe40000410000 */
[----:B0-----:R-:W-:Y:S01]  /*7d80*/  FADD.FTZ R10, -R30, R9 ;  /* 0x000000091e0a7221 */ /* 0x001fe20000010100 */
        /* <DEDUP_REMOVED lines=14> */
.L_x_14263:
[----:B-1----:R-:W-:Y:S05]  /*7e70*/  BSYNC B0 ;  /* 0x0000000000007941 */ /* 0x002fea0003800000 */
.L_x_14262:
        /* <DEDUP_REMOVED lines=37> */
.L_x_14276:
        /* <DEDUP_REMOVED lines=8> */
.L_x_14275:
[----:B01----:R-:W-:Y:S05]  /*8150*/  BSYNC B1 ;  /* 0x0000000000017941 */ /* 0x003fea0003800000 */
.L_x_14274:
        /* <DEDUP_REMOVED lines=10> */
.L_x_14279:
[----:B------:R-:W0:Y:S01]  /*8200*/  LDS R5, [R2+-0x400] ;  /* 0xfffc000002057984 */ /* 0x000e220000000800 */
[----:B------:R-:W-:-:S03]  /*8210*/  IADD3 R4, R4, 0x800, RZ ;  /* 0x0000080004047810 */ /* 0x000fc60007ffe0ff */
[----:B------:R-:W1:Y:S01]  /*8220*/  LDS R6, [R2+-0x200] ;  /* 0xfffe000002067984 */ /* 0x000e620000000800 */
[----:B------:R-:W-:-:S03]  /*8230*/  ISETP.GE.AND P1, PT, R4, R31, PT ;  /* 0x0000001f0400720c */ /* 0x000fc60003f26270 */
[----:B------:R-:W3:Y:S04]  /*8240*/  LDS R8, [R2] ;  /* 0x0000000002087984 */ /* 0x000ee80000000800 */
[----:B------:R-:W4:Y:S04]  /*8250*/  LDS R10, [R2+0x200] ;  /* 0x00020000020a7984 */ /* 0x000f280000000800 */
[----:B------:R-:W2:Y:S04]  /*8260*/  LDS R12, [R2+0x400] ;  /* 0x00040000020c7984 */ /* 0x000ea80000000800 */
        /* <DEDUP_REMOVED lines=14> */
[----:B--2---:R-:W-:-:S03]  /*8350*/  FMUL.FTZ R13, R29, R12 ;  /* 0x0000000c1d0d7220 */ /* 0x004fc60000410000 */
[----:B------:R-:W2:Y:S01]  /*8360*/  LDS R28, [R2+0x1a00] ;  /* 0x001a0000021c7984 */ /* 0x000ea20000000800 */
        /* <DEDUP_REMOVED lines=15> */
[----:B---3--:R-:W-:-:S03]  /*8460*/  FMUL.FTZ R9, R29, R26 ;  /* 0x0000001a1d097220 */ /* 0x008fc60000410000 */
[----:B------:R-:W-:Y:S01]  /*8470*/  STS [R2+0xa00], R17 ;  /* 0x000a001102007388 */ /* 0x000fe20000000800 */
[----:B----4-:R-:W-:-:S03]  /*8480*/  FMUL.FTZ R27, R29, R27 ;  /* 0x0000001b1d1b7220 */ /* 0x010fc60000410000 */
[----:B------:R-:W-:Y:S01]  /*8490*/  STS [R2+0xc00], R19 ;  /* 0x000c001302007388 */ /* 0x000fe20000000800 */
[----:B--2---:R-:W-:-:S03]  /*84a0*/  FMUL.FTZ R11, R29, R28 ;  /* 0x0000001c1d0b7220 */ /* 0x004fc60000410000 */
        /* <DEDUP_REMOVED lines=9> */
.L_x_14278:
[----:B------:R-:W-:Y:S05]  /*8540*/  BSYNC B1 ;  /* 0x0000000000017941 */ /* 0x000fea0003800000 */
.L_x_14277:
        /* <DEDUP_REMOVED lines=10> */
[----:B------:R-:W2:Y:S04]  /*85f0*/  LDS R12, [R2+0x400] ;  /* 0x00040000020c7984 */ /* 0x000ea80000000800 */
        /* <DEDUP_REMOVED lines=10> */
[----:B--2---:R-:W-:-:S03]  /*86a0*/  FMUL.FTZ R13, R29, R12 ;  /* 0x0000000c1d0d7220 */ /* 0x004fc60000410000 */
        /* <DEDUP_REMOVED lines=9> */
.L_x_14281:
[----:B------:R-:W-:Y:S05]  /*8740*/  BSYNC B1 ;  /* 0x0000000000017941 */ /* 0x000fea0003800000 */
.L_x_14280:
        /* <DEDUP_REMOVED lines=14> */
.L_x_14273:
[----:B------:R-:W-:Y:S05]  /*8830*/  BSYNC B0 ;  /* 0x0000000000007941 */ /* 0x000fea0003800000 */
.L_x_14272:
[----:B------:R-:W-:Y:S01]  /*8840*/  BAR.SYNC.DEFER_BLOCKING 0x0 ;  /* 0x0000000000007b1d */ /* 0x000fe20000010000 */
[----:B------:R-:W-:-:S05]  /*8850*/  ISETP.GE.AND P0, PT, R146, R75, PT ;  /* 0x0000004b9200720c */ /* 0x000fca0003f06270 */
[----:B------:R-:W-:Y:S08]  /*8860*/  BSSY B0, `(.L_x_14282) ;  /* 0x0000421000007945 */ /* 0x000ff00003800000 */
[----:B------:R-:W-:Y:S05]  /*8870*/  @!P0 BRA `(.L_x_14283) ;  /* 0x000000b000008947 */ /* 0x000fea0003800000 */
[----:B------:R-:W-:Y:S01]  /*8880*/  IMAD.MOV.U32 R0, RZ, RZ, RZ ;  /* 0x000000ffff007224 */ /* 0x000fe200078e00ff */
[----:B------:R-:W-:Y:S01]  /*8890*/  CS2R R22, SRZ ;  /* 0x0000000000167805 */ /* 0x000fe2000001ff00 */
[----:B------:R-:W-:Y:S01]  /*88a0*/  IMAD.MOV.U32 R21, RZ, RZ, RZ ;  /* 0x000000ffff157224 */ /* 0x000fe200078e00ff */
[----:B------:R-:W-:Y:S01]  /*88b0*/  CS2R R24, SRZ ;  /* 0x0000000000187805 */ /* 0x000fe2000001ff00 */
[----:B------:R-:W-:Y:S01]  /*88c0*/  CS2R R26, SRZ ;  /* 0x00000000001a7805 */ /* 0x000fe2000001ff00 */
[----:B------:R-:W-:Y:S01]  /*88d0*/  CS2R R28, SRZ ;  /* 0x00000000001c7805 */ /* 0x000fe2000001ff00 */
[----:B--2---:R-:W-:Y:S01]  /*88e0*/  CS2R R30, SRZ ;  /* 0x00000000001e7805 */ /* 0x004fe2000001ff00 */
[----:B------:R-:W-:Y:S01]  /*88f0*/  CS2R R32, SRZ ;  /* 0x0000000000207805 */ /* 0x000fe2000001ff00 */
[----:B------:R-:W-:-:S02]  /*8900*/  IMAD.MOV.U32 R34, RZ, RZ, RZ ;  /* 0x000000ffff227224 */ /* 0x000fc400078e00ff */
[----:B------:R-:W-:Y:S01]  /*8910*/  IMAD.MOV.U32 R36, RZ, RZ, RZ ;  /* 0x000000ffff247224 */ /* 0x000fe200078e00ff */
[----:B------:R-:W-:Y:S05]  /*8920*/  BRA `(.L_x_14284) ;  /* 0x0000414000007947 */ /* 0x000fea0003800000 */
.L_x_14283:
[----:B0-----:R-:W-:Y:S01]  /*8930*/  LEA.HI R3, R145, R145, RZ, 0x1 ;  /* 0x0000009191037211 */ /* 0x001fe200078f08ff */
[----:B------:R-:W-:Y:S01]  /*8940*/  IMAD R2, R0, c[0x0][0x1b0], RZ ;  /* 0x00006c0000027a24 */ /* 0x000fe200078e02ff */
[C---:B------:R-:W-:Y:S01]  /*8950*/  IADD3 R35, P0, R146.reuse, R143, RZ ;  /* 0x0000008f92237210 */ /* 0x040fe20007f1e0ff */
[----:B------:R-:W-:Y:S01]  /*8960*/  IMAD.MOV.U32 R37, RZ, RZ, c[0x0][0x1ac] ;  /* 0x00006b00ff257624 */ /* 0x000fe200078e00ff */
[C---:B------:R-:W-:Y:S01]  /*8970*/  LOP3.LUT R4, R3.reuse, 0xfffffffe, RZ, 0xc0, !PT ;  /* 0xfffffffe03047812 */ /* 0x040fe200078ec0ff */
[----:B------:R-:W-:Y:S01]  /*8980*/  IMAD.SHL.U32 R5, R3, 0x8, RZ ;  /* 0x0000000803057824 */ /* 0x000fe200078e00ff */
[C---:B------:R-:W-:Y:S01]  /*8990*/  LEA.HI.X.SX32 R74, R146.reuse, R74, 0x1, P0 ;  /* 0x0000004a924a7211 */ /* 0x040fe200000f0eff */
[----:B------:R-:W-:Y:S01]  /*89a0*/  IMAD.MOV.U32 R0, RZ, RZ, RZ ;  /* 0x000000ffff007224 */ /* 0x000fe200078e00ff */
[----:B------:R-:W-:Y:S01]  /*89b0*/  LEA R20, P0, R35, c[0x0][0x188], 0x2 ;  /* 0x0000620023147a11 */ /* 0x000fe200078010ff */
[----:B------:R-:W-:Y:S01]  /*89c0*/  IMAD.IADD R3, R145, 0x1, -R4 ;  /* 0x0000000191037824 */ /* 0x000fe200078e0a04 */
[----:B------:R-:W-:Y:S01]  /*89d0*/  LOP3.LUT R4, R5, 0xfffffff0, RZ, 0xc0, !PT ;  /* 0xfffffff005047812 */ /* 0x000fe200078ec0ff */
[----:B------:R-:W-:Y:S01]  /*89e0*/  IMAD.MOV.U32 R21, RZ, RZ, RZ ;  /* 0x000000ffff157224 */ /* 0x000fe200078e00ff */
[----:B------:R-:W-:Y:S01]  /*89f0*/  LEA.HI.X R35, R35, c[0x0][0x18c], R74, 0x2, P0 ;  /* 0x0000630023237a11 */ /* 0x000fe200000f144a */
[----:B------:R-:W-:Y:S01]  /*8a00*/  IMAD.SHL.U32 R5, R3, 0x8, RZ ;  /* 0x0000000803057824 */ /* 0x000fe200078e00ff */
[C---:B------:R-:W-:Y:S01]  /*8a10*/  IADD3 R103, -R146.reuse, -0x1, R75 ;  /* 0xffffffff92677810 */ /* 0x040fe20007ffe14b */
[C---:B------:R-:W-:Y:S01]  /*8a20*/  IMAD R41, R146.reuse, 0x2, R3 ;  /* 0x0000000292297824 */ /* 0x040fe200078e0203 */
[----:B------:R-:W-:Y:S01]  /*8a30*/  CS2R R22, SRZ ;  /* 0x0000000000167805 */ /* 0x000fe2000001ff00 */
[----:B------:R-:W-:Y:S01]  /*8a40*/  IMAD.IADD R39, R5, 0x1, R4 ;  /* 0x0000000105277824 */ /* 0x000fe200078e0204 */
[----:B------:R-:W-:Y:S01]  /*8a50*/  CS2R R24, SRZ ;  /* 0x0000000000187805 */ /* 0x000fe2000001ff00 */
[----:B------:R-:W-:Y:S01]  /*8a60*/  CS2R R26, SRZ ;  /* 0x00000000001a7805 */ /* 0x000fe2000001ff00 */
[----:B------:R-:W-:Y:S01]  /*8a70*/  CS2R R28, SRZ ;  /* 0x00000000001c7805 */ /* 0x000fe2000001ff00 */
[----:B--2---:R-:W-:Y:S01]  /*8a80*/  CS2R R30, SRZ ;  /* 0x00000000001e7805 */ /* 0x004fe2000001ff00 */
        /* <DEDUP_REMOVED lines=22> */
.L_x_14317:
        /* <DEDUP_REMOVED lines=52> */
[----:B------:R-:W-:Y:S02]  /*8f30*/  IADD3 R13, P3, R69, R12, RZ ;  /* 0x0000000c450d7210 */ /* 0x000fe40007f7e0ff */
[----:B------:R-:W-:Y:S01]  /*8f40*/  LEA.HI.X R5, R5, c[0x0][0x17c], R50, 0x1, P2 ;  /* 0x00005f0005057a11 */ /* 0x000fe200010f0c32 */
        /* <DEDUP_REMOVED lines=12> */
[----:B--2---:R0:W5:Y:S01]  /*9010*/  LDG.E.CONSTANT R86, [R4.64] ;  /* 0x0000000a04567981 */ /* 0x004162000c1e9900 */
[----:B------:R-:W-:-:S03]  /*9020*/  LEA.HI.X R19, R13, c[0x0][0x17c], R42, 0x1, P6 ;  /* 0x00005f000d137a11 */ /* 0x000fc600030f0c2a */
[----:B------:R0:W5:Y:S04]  /*9030*/  LDG.E.CONSTANT R87, [R4.64+0x4] ;  /* 0x0000040a04577981 */ /* 0x000168000c1e9900 */
        /* <DEDUP_REMOVED lines=9> */
[----:B--2---:R3:W5:Y:S04]  /*90d0*/  LDG.E.CONSTANT R73, [R10.64] ;  /* 0x0000000a0a497981 */ /* 0x004768000c1e9900 */
[----:B------:R3:W5:Y:S04]  /*90e0*/  LDG.E.CONSTANT R72, [R10.64+0x4] ;  /* 0x0000040a0a487981 */ /* 0x000768000c1e9900 */
[----:B------:R3:W5:Y:S04]  /*90f0*/  LDG.E.CONSTANT R80, [R10.64+0xc] ;  /* 0x00000c0a0a507981 */ /* 0x000768000c1e9900 */
[----:B-1----:R3:W5:Y:S04]  /*9100*/  LDG.E.CONSTANT R79, [R8.64] ;  /* 0x0000000a084f7981 */ /* 0x002768000c1e9900 */
[----:B------:R3:W5:Y:S04]  /*9110*/  LDG.E.CONSTANT R78, [R8.64+0x4] ;  /* 0x0000040a084e7981 */ /* 0x000768000c1e9900 */
[----:B------:R3:W5:Y:S04]  /*9120*/  LDG.E.CONSTANT R77, [R8.64+0x8] ;  /* 0x0000080a084d7981 */ /* 0x000768000c1e9900 */
[----:B------:R3:W5:Y:S04]  /*9130*/  LDG.E.CONSTANT R84, [R8.64+0xc] ;  /* 0x00000c0a08547981 */ /* 0x000768000c1e9900 */
[----:B------:R1:W5:Y:S04]  /*9140*/  LDG.E.CONSTANT R90, [R14.64] ;  /* 0x0000000a0e5a7981 */ /* 0x000368000c1e9900 */
[----:B------:R1:W5:Y:S04]  /*9150*/  LDG.E.CONSTANT R91, [R14.64+0x4] ;  /* 0x0000040a0e5b7981 */ /* 0x000368000c1e9900 */
[----:B---3--:R-:W2:Y:S01]  /*9160*/  LDS.128 R8, [R41] ;  /* 0x0000000029087984 */ /* 0x008ea20000000c00 */
[----:B0-----:R-:W-:-:S02]  /*9170*/  F2FP.BF16.PACK_AB R105, R7, R6 ;  /* 0x000000060769723e */ /* 0x001fc400000010ff */
[----:B------:R-:W-:Y:S01]  /*9180*/  IADD3 R7, P0, R39, R12, RZ ;  /* 0x0000000c27077210 */ /* 0x000fe20007f1e0ff */
[----:B------:R1:W5:Y:S03]  /*9190*/  LDG.E.CONSTANT R92, [R14.64+0x8] ;  /* 0x0000080a0e5c7981 */ /* 0x000366000c1e9900 */
[----:B------:R-:W-:Y:S01]  /*91a0*/  LEA R6, P1, R7, c[0x0][0x178], 0x1 ;  /* 0x00005e0007067a11 */ /* 0x000fe200078208ff */
[----:B------:R1:W5:Y:S04]  /*91b0*/  LDG.E.CONSTANT R93, [R14.64+0xc] ;  /* 0x00000c0a0e5d7981 */ /* 0x000368000c1e9900 */
[----:B------:R0:W5:Y:S04]  /*91c0*/  LDG.E.CONSTANT R94, [R16.64] ;  /* 0x0000000a105e7981 */ /* 0x000168000c1e9900 */
[----:B------:R0:W5:Y:S01]  /*91d0*/  LDG.E.CONSTANT R95, [R16.64+0x4] ;  /* 0x0000040a105f7981 */ /* 0x000162000c1e9900 */
[----:B-1----:R-:W-:-:S03]  /*91e0*/  F2FP.BF16.PACK_AB R14, R5, R4 ;  /* 0x00000004050e723e */ /* 0x002fc600000010ff */
[----:B------:R0:W5:Y:S04]  /*91f0*/  LDG.E.CONSTANT R96, [R16.64+0x8] ;  /* 0x0000080a10607981 */ /* 0x000168000c1e9900 */
[----:B------:R0:W5:Y:S04]  /*9200*/  LDG.E.CONSTANT R97, [R16.64+0xc] ;  /* 0x00000c0a10617981 */ /* 0x000168000c1e9900 */
[----:B------:R1:W5:Y:S04]  /*9210*/  LDG.E.CONSTANT R98, [R18.64] ;  /* 0x0000000a12627981 */ /* 0x000368000c1e9900 */
[----:B------:R1:W5:Y:S04]  /*9220*/  LDG.E.CONSTANT R99, [R18.64+0x4] ;  /* 0x0000040a12637981 */ /* 0x000368000c1e9900 */
[----:B------:R1:W5:Y:S01]  /*9230*/  LDG.E.CONSTANT R100, [R18.64+0x8] ;  /* 0x0000080a12647981 */ /* 0x000362000c1e9900 */
[----:B--2---:R-:W-:-:S03]  /*9240*/  F2FP.BF16.PACK_AB R109, R11, R10 ;  /* 0x0000000a0b6d723e */ /* 0x004fc600000010ff */
[----:B------:R1:W5:Y:S01]  /*9250*/  LDG.E.CONSTANT R101, [R18.64+0xc] ;  /* 0x00000c0a12657981 */ /* 0x000362000c1e9900 */
[----:B------:R-:W-:-:S04]  /*9260*/  LEA.HI.X.SX32 R10, R39, R46, 0x1, P0 ;  /* 0x0000002e270a7211 */ /* 0x000fc800000f0eff */
[----:B------:R-:W-:Y:S01]  /*9270*/  LEA.HI.X R7, R7, c[0x0][0x17c], R10, 0x1, P1 ;  /* 0x00005f0007077a11 */ /* 0x000fe200008f0c0a */
[----:B------:R-:W-:-:S04]  /*9280*/  IMAD.MOV.U32 R11, RZ, RZ, R14 ;  /* 0x000000ffff0b7224 */ /* 0x000fc800078e000e */
[----:B------:R2:W5:Y:S04]  /*9290*/  LDG.E.CONSTANT R10, [R6.64] ;  /* 0x0000000a060a7981 */ /* 0x000568000c1e9900 */
[----:B------:R2:W5:Y:S04]  /*92a0*/  LDG.E.CONSTANT R14, [R6.64+0x4] ;  /* 0x0000040a060e7981 */ /* 0x000568000c1e9900 */
[----:B0-----:R2:W5:Y:S04]  /*92b0*/  LDG.E.CONSTANT R16, [R6.64+0x8] ;  /* 0x0000080a06107981 */ /* 0x001568000c1e9900 */
        /* <DEDUP_REMOVED lines=13> */
[C---:B--2---:R-:W-:Y:S02]  /*9390*/  IADD3 R104, R40.reuse, 0x2, RZ ;  /* 0x0000000228687810 */ /* 0x044fe40007ffe0ff */
        /* <DEDUP_REMOVED lines=29> */
.L_x_14286:
[----:B--2---:R-:W-:Y:S05]  /*9570*/  BSYNC B1 ;  /* 0x0000000000017941 */ /* 0x004fea0003800000 */
.L_x_14285:
        /* <DEDUP_REMOVED lines=54> */
.L_x_14288:
[----:B------:R-:W-:Y:S05]  /*98e0*/  BSYNC B1 ;  /* 0x0000000000017941 */ /* 0x000fea0003800000 */
.L_x_14287:
        /* <DEDUP_REMOVED lines=59> */
.L_x_14290:
[----:B------:R-:W-:Y:S05]  /*9ca0*/  BSYNC B1 ;  /* 0x0000000000017941 */ /* 0x000fea0003800000 */
.L_x_14289:
[----:B-----5:R-:W-:Y:S01]  /*9cb0*/  HFMA2.BF16_V2 R16, R11, R16, -RZ.H0_H0 ;  /* 0x000000100b107231 */ /* 0x020fe200003400ff */
[----:B------:R-:W-:Y:S01]  /*9cc0*/  FADD.FTZ R107, R10, R107 ;  /* 0x0000006b0a6b7221 */ /* 0x000fe20000010000 */
[----:B------:R-:W-:Y:S01]  /*9cd0*/  HFMA2.BF16_V2 R46, R17, R46, -RZ.H0_H0 ;  /* 0x0000002e112e7231 */ /* 0x000fe200003400ff */
[----:B------:R-:W-:Y:S01]  /*9ce0*/  FADD.FTZ R14, R14, R105 ;  /* 0x000000690e0e7221 */ /* 0x000fe20000010000 */
[----:B------:R-:W-:Y:S01]  /*9cf0*/  LEA.HI.X R7, R12, c[0x0][0x17c], R115, 0x1, P2 ;  /* 0x00005f000c077a11 */ /* 0x000fe200010f0c73 */
        /* <DEDUP_REMOVED lines=8> */
[----:B------:R0:W5:Y:S01]  /*9d80*/  LDG.E.CONSTANT R14, [R8.64+0x8] ;  /* 0x0000080a080e7981 */ /* 0x000162000c1e9900 */
[----:B------:R-:W-:Y:S01]  /*9d90*/  PRMT R5, RZ, 0x5410, R18 ;  /* 0x00005410ff057816 */ /* 0x000fe20000000012 */
[----:B------:R-:W-:Y:S01]  /*9da0*/  FADD.FTZ R4, R4, R16 ;  /* 0x0000001004047221 */ /* 0x000fe20000010000 */
[----:B------:R-:W-:Y:S01]  /*9db0*/  PRMT R18, RZ, 0x7610, R18 ;  /* 0x00007610ff127816 */ /* 0x000fe20000000012 */
[----:B------:R-:W-:Y:S01]  /*9dc0*/  FADD.FTZ R105, R10, R46 ;  /* 0x0000002e0a697221 */ /* 0x000fe20000010000 */
[----:B------:R0:W5:Y:S03]  /*9dd0*/  LDG.E.CONSTANT R16, [R8.64+0xc] ;  /* 0x00000c0a08107981 */ /* 0x000166000c1e9900 */
[----:B------:R-:W-:Y:S01]  /*9de0*/  FADD.FTZ R5, R5, R18 ;  /* 0x0000001205057221 */ /* 0x000fe20000010000 */
[----:B------:R0:W5:Y:S03]  /*9df0*/  LDG.E.CONSTANT R10, [R8.64] ;  /* 0x0000000a080a7981 */ /* 0x000166000c1e9900 */
[----:B------:R-:W-:Y:S01]  /*9e00*/  FADD.FTZ R4, R4, R5 ;  /* 0x0000000504047221 */ /* 0x000fe20000010000 */
[----:B------:R-:W-:-:S02]  /*9e10*/  PRMT R5, RZ, 0x5410, R102 ;  /* 0x00005410ff057816 */ /* 0x000fc40000000066 */
        /* <DEDUP_REMOVED lines=35> */
.L_x_14292:
[----:B0-----:R-:W-:Y:S05]  /*a050*/  BSYNC B1 ;  /* 0x0000000000017941 */ /* 0x001fea0003800000 */
.L_x_14291:
        /* <DEDUP_REMOVED lines=11> */
[----:B------:R-:W-:Y:S01]  /*a110*/  PRMT R9, RZ, 0x5410, R14 ;  /* 0x00005410ff097816 */ /* 0x000fe2000000000e */
[----:B------:R-:W-:Y:S01]  /*a120*/  FADD.FTZ R8, R8, R12 ;  /* 0x0000000c08087221 */ /* 0x000fe20000010000 */
[----:B------:R-:W-:Y:S01]  /*a130*/  PRMT R14, RZ, 0x7610, R14 ;  /* 0x00007610ff0e7816 */ /* 0x000fe2000000000e */
[----:B------:R-:W-:Y:S01]  /*a140*/  FADD.FTZ R5, R5, R10 ;  /* 0x0000000a05057221 */ /* 0x000fe20000010000 */
[----:B------:R0:W5:Y:S03]  /*a150*/  LDG.E.CONSTANT R12, [R6.64+0x8] ;  /* 0x0000080a060c7981 */ /* 0x000166000c1e9900 */
[----:B------:R-:W-:Y:S01]  /*a160*/  FADD.FTZ R5, R5, R8 ;  /* 0x0000000805057221 */ /* 0x000fe20000010000 */
[----:B------:R0:W5:Y:S01]  /*a170*/  LDG.E.CONSTANT R10, [R6.64+0x4] ;  /* 0x0000040a060a7981 */ /* 0x000162000c1e9900 */
[----:B------:R-:W-:Y:S01]  /*a180*/  BSSY B1, `(.L_x_14293) ;  /* 0x0000023000017945 */ /* 0x000fe20003800000 */
[----:B------:R-:W-:-:S02]  /*a190*/  FADD.FTZ R14, R9, R14 ;  /* 0x0000000e090e7221 */ /* 0x000fc40000010000 */
[----:B------:R0:W5:Y:S01]  /*a1a0*/  LDG.E.CONSTANT R8, [R6.64] ;  /* 0x0000000a06087981 */ /* 0x000162000c1e9900 */
[----:B------:R-:W-:Y:S01]  /*a1b0*/  HFMA2.BF16_V2 R16, R19, R16, -RZ.H0_H0 ;  /* 0x0000001013107231 */ /* 0x000fe200003400ff */
[----:B------:R-:W-:Y:S05]  /*a1c0*/  @P1 BRA `(.L_x_14294) ;  /* 0x000001e000001947 */ /* 0x000fea0003800000 */
[C---:B0-----:R-:W-:Y:S02]  /*a1d0*/  IADD3 R6, R40.reuse, 0x2, RZ ;  /* 0x0000000228067810 */ /* 0x041fe40007ffe0ff */
[C---:B------:R-:W-:Y:S02]  /*a1e0*/  IADD3 R102, R40.reuse, 0x5, RZ ;  /* 0x0000000528667810 */ /* 0x040fe40007ffe0ff */
[-C--:B------:R-:W-:Y:S02]  /*a1f0*/  ISETP.GE.AND P5, PT, R40, R147.reuse, PT ;  /* 0x000000932800720c */ /* 0x080fe40003fa6270 */
[-C--:B------:R-:W-:Y:S02]  /*a200*/  ISETP.GE.AND P0, PT, R6, R147.reuse, PT ;  /* 0x000000930600720c */ /* 0x080fe40003f06270 */
[----:B------:R-:W-:-:S02]  /*a210*/  ISETP.GE.AND P3, PT, R102, R147, PT ;  /* 0x000000936600720c */ /* 0x000fc40003f66270 */
[C---:B------:R-:W-:Y:S02]  /*a220*/  IADD3 R102, R40.reuse, 0x7, RZ ;  /* 0x0000000728667810 */ /* 0x040fe40007ffe0ff */
[----:B------:R-:W-:Y:S02]  /*a230*/  IADD3 R6, R40, 0x4, RZ ;  /* 0x0000000428067810 */ /* 0x000fe40007ffe0ff */
[----:B-----5:R-:W-:Y:S02]  /*a240*/  SEL R9, R10, RZ, !P0 ;  /* 0x000000ff0a097207 */ /* 0x020fe40004000000 */
        /* <DEDUP_REMOVED lines=22> */
.L_x_14294:
[----:B------:R-:W-:Y:S05]  /*a3b0*/  BSYNC B1 ;  /* 0x0000000000017941 */ /* 0x000fea0003800000 */
.L_x_14293:
        /* <DEDUP_REMOVED lines=54> */
.L_x_14296:
[----:B------:R-:W-:Y:S05]  /*a720*/  BSYNC B1 ;  /* 0x0000000000017941 */ /* 0x000fea0003800000 */
.L_x_14295:
        /* <DEDUP_REMOVED lines=49> */
.L_x_14298:
[----:B------:R-:W-:Y:S05]  /*aa40*/  BSYNC B1 ;  /* 0x0000000000017941 */ /* 0x000fea0003800000 */
.L_x_14297:
        /* <DEDUP_REMOVED lines=54> */
.L_x_14300:
[----:B------:R-:W-:Y:S05]  /*adb0*/  BSYNC B1 ;  /* 0x0000000000017941 */ /* 0x000fea0003800000 */
.L_x_14299:
        /* <DEDUP_REMOVED lines=53> */
.L_x_14302:
[----:B------:R-:W-:Y:S05]  /*b110*/  BSYNC B1 ;  /* 0x0000000000017941 */ /* 0x000fea0003800000 */
.L_x_14301:
        /* <DEDUP_REMOVED lines=9> */
[--C-:B------:R-:W-:Y:S01]  /*b1b0*/  PRMT R4, RZ, 0x5410, R68.reuse ;  /* 0x00005410ff047816 */ /* 0x100fe20000000044 */
[----:B------:R-:W-:Y:S01]  /*b1c0*/  HFMA2.BF16_V2 R74, R19, R74, -RZ.H0_H0 ;  /* 0x0000004a134a7231 */ /* 0x000fe200003400ff */
[----:B------:R-:W-:Y:S01]  /*b1d0*/  PRMT R68, RZ, 0x7610, R68 ;  /* 0x00007610ff447816 */ /* 0x000fe20000000044 */
[----:B------:R-:W-:Y:S01]  /*b1e0*/  FADD.FTZ R7, R6, R70 ;  /* 0x0000004606077221 */ /* 0x000fe20000010000 */
[--C-:B------:R-:W-:Y:S01]  /*b1f0*/  PRMT R6, RZ, 0x5410, R64.reuse ;  /* 0x00005410ff067816 */ /* 0x100fe20000000040 */
[----:B------:R-:W-:Y:S01]  /*b200*/  BSSY B1, `(.L_x_14303) ;  /* 0x0000025000017945 */ /* 0x000fe20003800000 */
        /* <DEDUP_REMOVED lines=36> */
.L_x_14304:
[----:B------:R-:W-:Y:S05]  /*b450*/  BSYNC B1 ;  /* 0x0000000000017941 */ /* 0x000fea0003800000 */
.L_x_14303:
        /* <DEDUP_REMOVED lines=49> */
.L_x_14306:
[----:B------:R-:W-:Y:S05]  /*b770*/  BSYNC B1 ;  /* 0x0000000000017941 */ /* 0x000fea0003800000 */
.L_x_14305:
        /* <DEDUP_REMOVED lines=13> */
[--C-:B------:R-:W-:Y:S01]  /*b850*/  PRMT R10, RZ, 0x5410, R77.reuse ;  /* 0x00005410ff0a7816 */ /* 0x100fe2000000004d */
[----:B------:R-:W-:Y:S01]  /*b860*/  BSSY B1, `(.L_x_14307) ;  /* 0x000002c000017945 */ /* 0x000fe20003800000 */
        /* <DEDUP_REMOVED lines=43> */
.L_x_14308:
[----:B------:R-:W-:Y:S05]  /*bb20*/  BSYNC B1 ;  /* 0x0000000000017941 */ /* 0x000fea0003800000 */
.L_x_14307:
        /* <DEDUP_REMOVED lines=49> */
.L_x_14310:
[----:B------:R-:W-:Y:S05]  /*be40*/  BSYNC B1 ;  /* 0x0000000000017941 */ /* 0x000fea0003800000 */
.L_x_14309:
        /* <DEDUP_REMOVED lines=51> */
.L_x_14312:
[----:B------:R-:W-:Y:S05]  /*c180*/  BSYNC B1 ;  /* 0x0000000000017941 */ /* 0x000fea0003800000 */
.L_x_14311:
        /* <DEDUP_REMOVED lines=49> */
.L_x_14314:
[----:B------:R-:W-:Y:S05]  /*c4a0*/  BSYNC B1 ;  /* 0x0000000000017941 */ /* 0x000fea0003800000 */
.L_x_14313:
        /* <DEDUP_REMOVED lines=9> */
[--C-:B------:R-:W-:Y:S01]  /*c540*/  PRMT R10, RZ, 0x5410, R94.reuse ;  /* 0x00005410ff0a7816 */ /* 0x100fe2000000005e */
[----:B------:R-:W-:Y:S01]  /*c550*/  FADD.FTZ R6, R6, R7 ;  /* 0x0000000706067221 */ /* 0x000fe20000010000 */
[----:B------:R-:W-:Y:S01]  /*c560*/  PRMT R94, RZ, 0x7610, R94 ;  /* 0x00007610ff5e7816 */ /* 0x000fe2000000005e */
[----:B------:R-:W-:Y:S01]  /*c570*/  FADD.FTZ R95, R12, R95 ;  /* 0x0000005f0c5f7221 */ /* 0x000fe20000010000 */
[--C-:B------:R-:W-:Y:S01]  /*c580*/  PRMT R12, RZ, 0x5410, R96.reuse ;  /* 0x00005410ff0c7816 */ /* 0x100fe20000000060 */
[----:B------:R-:W-:Y:S01]  /*c590*/  BSSY B1, `(.L_x_14315) ;  /* 0x0000030000017945 */ /* 0x000fe20003800000 */
        /* <DEDUP_REMOVED lines=47> */
.L_x_14316:
[----:B------:R-:W-:Y:S05]  /*c890*/  BSYNC B1 ;  /* 0x0000000000017941 */ /* 0x000fea0003800000 */
.L_x_14315:
        /* <DEDUP_REMOVED lines=29> */
.L_x_14284:
[----:B------:R-:W-:Y:S05]  /*ca70*/  BSYNC B0 ;  /* 0x0000000000007941 */ /* 0x000fea0003800000 */
.L_x_14282:
[----:B0-----:R-:W0:Y:S01]  /*ca80*/  SHFL.BFLY PT, R5, R34, 0x1, 0x1f ;  /* 0x0c201f0022057f89 */ /* 0x001e2200000e0000 */
[----:B------:R-:W-:Y:S03]  /*ca90*/  BSSY B0, `(.L_x_14318) ;  /* 0x000003f000007945 */ /* 0x000fe60003800000 */
[----:B------:R-:W1:Y:S04]  /*caa0*/  SHFL.BFLY PT, R3, R36, 0x1, 0x1f ;  /* 0x0c201f0024037f89 */ /* 0x000e6800000e0000 */
[----:B------:R-:W2:Y:S04]  /*cab0*/  SHFL.BFLY PT, R2, R33, 0x1, 0x1f ;  /* 0x0c201f0021027f89 */ /* 0x000ea800000e0000 */
[----:B------:R-:W3:Y:S04]  /*cac0*/  SHFL.BFLY PT, R4, R31, 0x1, 0x1f ;  /* 0x0c201f001f047f89 */ /* 0x000ee800000e0000 */
[----:B------:R-:W4:Y:S04]  /*cad0*/  SHFL.BFLY PT, R6, R29, 0x1, 0x1f ;  /* 0x0c201f001d067f89 */ /* 0x000f2800000e0000 */
        /* <DEDUP_REMOVED lines=9> */
[C---:B------:R-:W-:Y:S01]  /*cb70*/  LOP3.LUT R4, R145.reuse, 0x1, RZ, 0xc0, !PT ;  /* 0x0000000191047812 */ /* 0x040fe200078ec0ff */
[----:B----4-:R-:W-:Y:S02]  /*cb80*/  FADD.FTZ R40, R6, R29 ;  /* 0x0000001d06287221 */ /* 0x010fe40000010000 */
[----:B------:R-:W4:Y:S01]  /*cb90*/  SHFL.BFLY PT, R10, R25, 0x1, 0x1f ;  /* 0x0c201f00190a7f89 */ /* 0x000f2200000e0000 */
[----:B------:R-:W-:Y:S02]  /*cba0*/  ISETP.NE.AND P2, PT, R4, RZ, PT ;  /* 0x000000ff0400720c */ /* 0x000fe40003f45270 */
[----:B------:R-:W-:Y:S01]  /*cbb0*/  LOP3.LUT R6, R76, 0xffffffc0, RZ, 0xc0, !PT ;  /* 0xffffffc04c067812 */ /* 0x000fe200078ec0ff */
[----:B------:R-:W4:Y:S01]  /*cbc0*/  SHFL.BFLY PT, R15, R24, 0x1, 0x1f ;  /* 0x0c201f00180f7f89 */ /* 0x000f2200000e0000 */
[----:B------:R-:W-:Y:S01]  /*cbd0*/  LEA.HI R29, R145, R145, RZ, 0x1 ;  /* 0x00000091911d7211 */ /* 0x000fe200078f08ff */
[----:B------:R-:W-:Y:S01]  /*cbe0*/  FADD.FTZ R37, R7, R32 ;  /* 0x0000002007257221 */ /* 0x000fe20000010000 */
[----:B------:R-:W-:Y:S01]  /*cbf0*/  ISETP.NE.OR P5, PT, R6, 0x40, P2 ;  /* 0x000000400600780c */ /* 0x000fe200017a5670 */
[----:B------:R-:W4:Y:S01]  /*cc00*/  SHFL.BFLY PT, R2, R23, 0x1, 0x1f ;  /* 0x0c201f0017027f89 */ /* 0x000f2200000e0000 */
[----:B------:R-:W-:Y:S01]  /*cc10*/  SHF.R.S32.HI R29, RZ, 0x1, R29 ;  /* 0x00000001ff1d7819 */ /* 0x000fe2000001141d */
[----:B0-----:R-:W-:Y:S01]  /*cc20*/  FADD.FTZ R39, R9, R30 ;  /* 0x0000001e09277221 */ /* 0x001fe20000010000 */
[C---:B------:R-:W-:Y:S01]  /*cc30*/  IADD3 R4, R76.reuse, 0x1f, RZ ;  /* 0x0000001f4c047810 */ /* 0x040fe20007ffe0ff */
[----:B------:R-:W0:Y:S01]  /*cc40*/  SHFL.BFLY PT, R3, R22, 0x1, 0x1f ;  /* 0x0c201f0016037f89 */ /* 0x000e2200000e0000 */
[----:B------:R-:W-:Y:S01]  /*cc50*/  LOP3.LUT R7, R76, 0xffffffe0, RZ, 0xc0, !PT ;  /* 0xffffffe04c077812 */ /* 0x000fe200078ec0ff */
[----:B-1----:R-:W-:Y:S01]  /*cc60*/  FADD.FTZ R41, R11, R28 ;  /* 0x0000001c0b297221 */ /* 0x002fe20000010000 */
[----:B------:R-:W-:Y:S01]  /*cc70*/  ISETP.GT.U32.AND P3, PT, R4, 0x3e, PT ;  /* 0x0000003e0400780c */ /* 0x000fe20003f64070 */
[----:B------:R-:W1:Y:S01]  /*cc80*/  SHFL.BFLY PT, R12, R21, 0x1, 0x1f ;  /* 0x0c201f00150c7f89 */ /* 0x000e6200000e0000 */
[----:B--2---:R-:W-:Y:S01]  /*cc90*/  FADD.FTZ R42, R8, R27 ;  /* 0x0000001b082a7221 */ /* 0x004fe20000010000 */
[----:B------:R-:W-:Y:S01]  /*cca0*/  ISETP.NE.OR P4, PT, R7, 0x20, P2 ;  /* 0x000000200700780c */ /* 0x000fe20001785670 */
[----:B------:R-:W-:Y:S01]  /*ccb0*/  IMAD R146, R146, 0x100, R29 ;  /* 0x0000010092927824 */ /* 0x000fe200078e021d */
[----:B------:R-:W2:Y:S01]  /*ccc0*/  SHFL.BFLY PT, R5, R0, 0x1, 0x1f ;  /* 0x0c201f0000057f89 */ /* 0x000ea200000e0000 */
[----:B---3--:R-:W-:Y:S01]  /*ccd0*/  FADD.FTZ R43, R13, R26 ;  /* 0x0000001a0d2b7221 */ /* 0x008fe20000010000 */
[----:B------:R-:W-:-:S02]  /*cce0*/  ISETP.GT.OR P0, PT, R76, 0x3f, P2 ;  /* 0x0000003f4c00780c */ /* 0x000fc40001704670 */
[----:B------:R-:W-:Y:S01]  /*ccf0*/  BAR.SYNC.DEFER_BLOCKING 0x0 ;  /* 0x0000000000007b1d */ /* 0x000fe20000010000 */
[----:B----4-:R-:W-:Y:S01]  /*cd00*/  FADD.FTZ R44, R10, R25 ;  /* 0x000000190a2c7221 */ /* 0x010fe20000010000 */
[----:B------:R-:W-:Y:S01]  /*cd10*/  ISETP.GT.OR P1, PT, R76, 0x1f, P2 ;  /* 0x0000001f4c00780c */ /* 0x000fe20001724670 */
[----:B------:R-:W-:Y:S02]  /*cd20*/  FADD.FTZ R45, R15, R24 ;  /* 0x000000180f2d7221 */ /* 0x000fe40000010000 */
[----:B------:R-:W-:Y:S02]  /*cd30*/  FADD.FTZ R46, R2, R23 ;  /* 0x00000017022e7221 */ /* 0x000fe40000010000 */
[----:B0-----:R-:W-:Y:S02]  /*cd40*/  FADD.FTZ R47, R3, R22 ;  /* 0x00000016032f7221 */ /* 0x001fe40000010000 */
[----:B-1----:R-:W-:Y:S02]  /*cd50*/  FADD.FTZ R48, R12, R21 ;  /* 0x000000150c307221 */ /* 0x002fe40000010000 */
[----:B--2---:R-:W-:Y:S01]  /*cd60*/  FADD.FTZ R49, R5, R0 ;  /* 0x0000000005317221 */ /* 0x004fe20000010000 */
        /* <DEDUP_REMOVED lines=17> */
.L_x_14319:
[----:B------:R-:W-:Y:S05]  /*ce80*/  BSYNC B0 ;  /* 0x0000000000007941 */ /* 0x000fea0003800000 */
.L_x_14318:
        /* <DEDUP_REMOVED lines=35> */
.L_x_14321:
[----:B------:R-:W-:Y:S05]  /*d0c0*/  BSYNC B0 ;  /* 0x0000000000007941 */ /* 0x000fea0003800000 */
.L_x_14320:
        /* <DEDUP_REMOVED lines=19> */
.L_x_14323:
[----:B------:R-:W-:Y:S05]  /*d200*/  BSYNC B0 ;  /* 0x0000000000007941 */ /* 0x000fea0003800000 */
.L_x_14322:
        /* <DEDUP_REMOVED lines=36> */
.L_x_14325:
[----:B------:R-:W-:Y:S05]  /*d450*/  BSYNC B0 ;  /* 0x0000000000007941 */ /* 0x000fea0003800000 */
.L_x_14324:
        /* <DEDUP_REMOVED lines=22> */
[----:B------:R-:W-:Y:S02]  /*d5c0*/  IADD3 R6, R29, 0x20, RZ ;  /* 0x000000201d067810 */ /* 0x000fe40007ffe0ff */
[----:B------:R-:W-:Y:S02]  /*d5d0*/  LEA.HI.X.SX32 R8, R0, UR7, 0x1, P1 ;  /* 0x0000000700087c11 */ /* 0x000fe400088f0eff */
[----:B------:R-:W-:-:S02]  /*d5e0*/  LEA R4, P1, R5, c[0x0][0x160], 0x1 ;  /* 0x0000580005047a11 */ /* 0x000fc400078208ff */
[C---:B------:R-:W-:Y:S02]  /*d5f0*/  LEA.HI.X.SX32 R10, R29.reuse, UR7, 0x1, P0 ;  /* 0x000000071d0a7c11 */ /* 0x040fe400080f0eff */
        /* <DEDUP_REMOVED lines=15> */
[----:B------:R-:W-:Y:S02]  /*d6f0*/  IADD3 R13, P1, R0, UR4, RZ ;  /* 0x00000004000d7c10 */ /* 0x000fe4000ff3e0ff */
[----:B------:R-:W-:-:S02]  /*d700*/  LEA.HI.X.SX32 R16, R10, UR7, 0x1, P0 ;  /* 0x000000070a107c11 */ /* 0x000fc400080f0eff */
[----:B------:R-:W-:Y:S02]  /*d710*/  LEA R10, P0, R11, c[0x0][0x160], 0x1 ;  /* 0x000058000b0a7a11 */ /* 0x000fe400078008ff */
[C---:B------:R-:W-:Y:S02]  /*d720*/  IADD3 R14, R29.reuse, 0x60, RZ ;  /* 0x000000601d0e7810 */ /* 0x040fe40007ffe0ff */
[----:B------:R-:W-:Y:S02]  /*d730*/  IADD3 R15, R29, 0x70, RZ ;  /* 0x000000701d0f7810 */ /* 0x000fe40007ffe0ff */
[----:B------:R-:W-:Y:S02]  /*d740*/  LEA.HI.X.SX32 R0, R0, UR7, 0x1, P1 ;  /* 0x0000000700007c11 */ /* 0x000fe400088f0eff */
[----:B------:R-:W-:Y:S02]  /*d750*/  LEA R12, P1, R13, c[0x0][0x160], 0x1 ;  /* 0x000058000d0c7a11 */ /* 0x000fe400078208ff */
[----:B------:R-:W-:-:S02]  /*d760*/  LEA.HI.X R11, R11, c[0x0][0x164], R16, 0x1, P0 ;  /* 0x000059000b0b7a11 */ /* 0x000fc400000f0c10 */
[C---:B------:R-:W-:Y:S02]  /*d770*/  IADD3 R20, P0, R14.reuse, UR4, RZ ;  /* 0x000000040e147c10 */ /* 0x040fe4000ff1e0ff */
[----:B------:R-:W-:Y:S02]  /*d780*/  IADD3 R17, P2, R15, UR4, RZ ;  /* 0x000000040f117c10 */ /* 0x000fe4000ff5e0ff */
[----:B------:R-:W-:Y:S02]  /*d790*/  LEA.HI.X R13, R13, c[0x0][0x164], R0, 0x1, P1 ;  /* 0x000059000d0d7a11 */ /* 0x000fe400008f0c00 */
[----:B------:R-:W-:Y:S02]  /*d7a0*/  IADD3 R0, R29, 0x80, RZ ;  /* 0x000000801d007810 */ /* 0x000fe40007ffe0ff */
        /* <DEDUP_REMOVED lines=33> */
[C---:B------:R-:W-:Y:S02]  /*d9c0*/  IADD3 R50, P0, R0.reuse, UR4, RZ ;  /* 0x0000000400327c10 */ /* 0x040fe4000ff1e0ff */
[C---:B------:R-:W-:Y:S02]  /*d9d0*/  IADD3 R33, P2, R29.reuse, UR4, RZ ;  /* 0x000000041d217c10 */ /* 0x040fe4000ff5e0ff */
[----:B------:R-:W-:Y:S02]  /*d9e0*/  LEA.HI.X.SX32 R51, R0, UR7, 0x1, P0 ;  /* 0x0000000700337c11 */ /* 0x000fe400080f0eff */
[----:B------:R-:W-:Y:S02]  /*d9f0*/  LEA.HI.X.SX32 R0, R29, UR7, 0x1, P2 ;  /* 0x000000071d007c11 */ /* 0x000fe400090f0eff */
[----:B------:R-:W-:-:S02]  /*da00*/  LEA R32, P2, R33, c[0x0][0x160], 0x1 ;  /* 0x0000580021207a11 */ /* 0x000fc400078408ff */
[----:B01----:R-:W-:Y:S02]  /*da10*/  F2FP.BF16.PACK_AB R35, R35, R36 ;  /* 0x000000242323723e */ /* 0x003fe400000010ff */
[--C-:B------:R-:W-:Y:S02]  /*da20*/  LEA.HI.X R33, R33, c[0x0][0x164], R0.reuse, 0x1, P2 ;  /* 0x0000590021217a11 */ /* 0x100fe400010f0c00 */
[----:B------:R-:W-:Y:S01]  /*da30*/  F2FP.BF16.PACK_AB R34, R37, R34 ;  /* 0x000000222522723e */ /* 0x000fe200000010ff */
[----:B------:R0:W-:Y:S01]  /*da40*/  STG.E.U16 [R2.64], R35 ;  /* 0x0000002302007986 */ /* 0x0001e2000c10150a */
[----:B------:R-:W-:Y:S02]  /*da50*/  PRMT R0, R35, 0x7632, R0 ;  /* 0x0000763223007816 */ /* 0x000fe40000000000 */
[----:B------:R-:W-:Y:S02]  /*da60*/  F2FP.BF16.PACK_AB R38, R39, R38 ;  /* 0x000000262726723e */ /* 0x000fe400000010ff */
[----:B------:R-:W-:Y:S01]  /*da70*/  F2FP.BF16.PACK_AB R40, R41, R40 ;  /* 0x000000282928723e */ /* 0x000fe200000010ff */
[----:B------:R1:W-:Y:S01]  /*da80*/  STG.E.U16 [R4.64], R0 ;  /* 0x0000000004007986 */ /* 0x0003e2000c10150a */
[----:B------:R-:W-:-:S02]  /*da90*/  IADD3 R31, P1, R28, UR4, RZ ;  /* 0x000000041c1f7c10 */ /* 0x000fc4000ff3e0ff */
[----:B------:R-:W-:Y:S01]  /*daa0*/  F2FP.BF16.PACK_AB R42, R43, R42 ;  /* 0x0000002a2b2a723e */ /* 0x000fe200000010ff */
[----:B------:R-:W-:Y:S01]  /*dab0*/  STG.E.U16 [R6.64], R34 ;  /* 0x0000002206007986 */ /* 0x000fe2000c10150a */
[----:B------:R-:W-:Y:S02]  /*dac0*/  F2FP.BF16.PACK_AB R44, R45, R44 ;  /* 0x0000002c2d2c723e */ /* 0x000fe400000010ff */
[----:B0-----:R-:W-:Y:S02]  /*dad0*/  PRMT R3, R34, 0x7632, R3 ;  /* 0x0000763222037816 */ /* 0x001fe40000000003 */
[----:B------:R-:W-:Y:S02]  /*dae0*/  LEA.HI.X.SX32 R36, R28, UR7, 0x1, P1 ;  /* 0x000000071c247c11 */ /* 0x000fe400088f0eff */
[----:B------:R-:W-:Y:S01]  /*daf0*/  LEA R28, P0, R50, c[0x0][0x160], 0x1 ;  /* 0x00005800321c7a11 */ /* 0x000fe200078008ff */
[----:B------:R-:W-:Y:S01]  /*db00*/  STG.E.U16 [R8.64], R3 ;  /* 0x0000000308007986 */ /* 0x000fe2000c10150a */
[----:B-1----:R-:W-:-:S02]  /*db10*/  PRMT R5, R38, 0x7632, R5 ;  /* 0x0000763226057816 */ /* 0x002fc40000000005 */
[----:B------:R-:W-:Y:S01]  /*db20*/  PRMT R0, R40, 0x7632, R0 ;  /* 0x0000763228007816 */ /* 0x000fe20000000000 */
[----:B------:R-:W-:Y:S01]  /*db30*/  STG.E.U16 [R10.64], R38 ;  /* 0x000000260a007986 */ /* 0x000fe2000c10150a */
[----:B------:R-:W-:Y:S02]  /*db40*/  PRMT R2, R42, 0x7632, R2 ;  /* 0x000076322a027816 */ /* 0x000fe40000000002 */
[----:B------:R-:W-:Y:S01]  /*db50*/  F2FP.BF16.PACK_AB R46, R47, R46 ;  /* 0x0000002e2f2e723e */ /* 0x000fe200000010ff */
[----:B------:R0:W-:Y:S01]  /*db60*/  STG.E.U16 [R12.64], R5 ;  /* 0x000000050c007986 */ /* 0x0001e2000c10150a */
[----:B------:R-:W-:Y:S02]  /*db70*/  LEA R30, P1, R31, c[0x0][0x160], 0x1 ;  /* 0x000058001f1e7a11 */ /* 0x000fe400078208ff */
[----:B------:R-:W-:Y:S01]  /*db80*/  F2FP.BF16.PACK_AB R48, R49, R48 ;  /* 0x000000303130723e */ /* 0x000fe200000010ff */
[----:B------:R1:W-:Y:S01]  /*db90*/  STG.E.U16 [R14.64], R40 ;  /* 0x000000280e007986 */ /* 0x0003e2000c10150a */
[----:B------:R-:W-:-:S02]  /*dba0*/  LEA.HI.X R29, R50, c[0x0][0x164], R51, 0x1, P0 ;  /* 0x00005900321d7a11 */ /* 0x000fc400000f0c33 */
[----:B------:R-:W-:Y:S01]  /*dbb0*/  LEA.HI.X R31, R31, c[0x0][0x164], R36, 0x1, P1 ;  /* 0x000059001f1f7a11 */ /* 0x000fe200008f0c24 */
[----:B------:R2:W-:Y:S01]  /*dbc0*/  STG.E.U16 [R16.64], R0 ;  /* 0x0000000010007986 */ /* 0x0005e2000c10150a */
[----:B0-----:R-:W-:-:S03]  /*dbd0*/  PRMT R12, R44, 0x7632, R12 ;  /* 0x000076322c0c7816 */ /* 0x001fc6000000000c */
[----:B------:R-:W-:Y:S01]  /*dbe0*/  STG.E.U16 [R18.64], R42 ;  /* 0x0000002a12007986 */ /* 0x000fe2000c10150a */
[----:B-1----:R-:W-:-:S03]  /*dbf0*/  PRMT R14, R46, 0x7632, R14 ;  /* 0x000076322e0e7816 */ /* 0x002fc6000000000e */
[----:B------:R-:W-:Y:S01]  /*dc00*/  STG.E.U16 [R20.64], R2 ;  /* 0x0000000214007986 */ /* 0x000fe2000c10150a */
[----:B--2---:R-:W-:-:S03]  /*dc10*/  PRMT R16, R48, 0x7632, R16 ;  /* 0x0000763230107816 */ /* 0x004fc60000000010 */
[----:B------:R-:W-:Y:S04]  /*dc20*/  STG.E.U16 [R22.64], R44 ;  /* 0x0000002c16007986 */ /* 0x000fe8000c10150a */
[----:B------:R-:W-:Y:S04]  /*dc30*/  STG.E.U16 [R24.64], R12 ;  /* 0x0000000c18007986 */ /* 0x000fe8000c10150a */
[----:B------:R-:W-:Y:S04]  /*dc40*/  STG.E.U16 [R26.64], R46 ;  /* 0x0000002e1a007986 */ /* 0x000fe8000c10150a */
[----:B------:R-:W-:Y:S04]  /*dc50*/  STG.E.U16 [R28.64], R14 ;  /* 0x0000000e1c007986 */ /* 0x000fe8000c10150a */
[----:B------:R-:W-:Y:S04]  /*dc60*/  STG.E.U16 [R30.64], R48 ;  /* 0x000000301e007986 */ /* 0x000fe8000c10150a */
[----:B------:R-:W-:Y:S01]  /*dc70*/  STG.E.U16 [R32.64], R16 ;  /* 0x0000001020007986 */ /* 0x000fe2000c10150a */
[----:B------:R-:W-:Y:S05]  /*dc80*/  EXIT ;  /* 0x000000000000794d */ /* 0x000fea0003800000 */
.L_x_14251:
[----:B------:R-:W-:Y:S01]  /*dc90*/  IMAD.MOV.U32 R42, RZ, RZ, R47 ;  /* 0x000000ffff2a7224 */ /* 0x000fe200078e002f */
[----:B------:R-:W-:Y:S01]  /*dca0*/  MOV R40, 0xdcf0 ;  /* 0x0000dcf000287802 */ /* 0x000fe20000000f00 */
[----:B------:R-:W-:-:S02]  /*dcb0*/  IMAD.MOV.U32 R43, RZ, RZ, 0x1 ;  /* 0x00000001ff2b7424 */ /* 0x000fc400078e00ff */
[----:B------:R-:W-:Y:S02]  /*dcc0*/  IMAD.MOV.U32 R44, RZ, RZ, 0x1f ;  /* 0x0000001fff2c7424 */ /* 0x000fe400078e00ff */
[----:B------:R-:W-:Y:S02]  /*dcd0*/  IMAD.MOV.U32 R45, RZ, RZ, -0x1 ;  /* 0xffffffffff2d7424 */ /* 0x000fe400078e00ff */
[----:B------:R-:W-:Y:S05]  /*dce0*/  CALL.REL.NOINC `($__internal_324_$__cuda_sm70_shflsync_bfly_p) ;  /* 0x0000028000007944 */ /* 0x000fea0003c00000 */
[----:B-1----:R-:W-:Y:S01]  /*dcf0*/  IMAD.MOV.U32 R40, RZ, RZ, R42 ;  /* 0x000000ffff287224 */ /* 0x002fe200078e002a */
[----:B0-----:R-:W-:Y:S05]  /*dd00*/  BRA `(.L_x_14326) ;  /* 0xffff697000007947 */ /* 0x001fea000383ffff */
.L_x_14256:
[----:B------:R-:W-:Y:S01]  /*dd10*/  IMAD.MOV.U32 R42, RZ, RZ, R47 ;  /* 0x000000ffff2a7224 */ /* 0x000fe200078e002f */
[----:B------:R-:W-:Y:S01]  /*dd20*/  MOV R40, 0xdd70 ;  /* 0x0000dd7000287802 */ /* 0x000fe20000000f00 */
[----:B------:R-:W-:Y:S02]  /*dd30*/  IMAD.MOV.U32 R43, RZ, RZ, 0x1 ;  /* 0x00000001ff2b7424 */ /* 0x000fe400078e00ff */
[----:B------:R-:W-:Y:S02]  /*dd40*/  IMAD.MOV.U32 R44, RZ, RZ, 0x1f ;  /* 0x0000001fff2c7424 */ /* 0x000fe400078e00ff */
[----:B------:R-:W-:Y:S02]  /*dd50*/  IMAD.MOV.U32 R45, RZ, RZ, -0x1 ;  /* 0xffffffffff2d7424 */ /* 0x000fe400078e00ff */
[----:B------:R-:W-:Y:S05]  /*dd60*/  CALL.REL.NOINC `($__internal_324_$__cuda_sm70_shflsync_bfly_p) ;  /* 0x0000020000007944 */ /* 0x000fea0003c00000 */
[----:B-1----:R-:W-:Y:S01]  /*dd70*/  IMAD.MOV.U32 R40, RZ, RZ, R42 ;  /* 0x000000ffff287224 */ /* 0x002fe200078e002a */
[----:B0-----:R-:W-:Y:S05]  /*dd80*/  BRA `(.L_x_14327) ;  /* 0xffff903000007947 */ /* 0x001fea000383ffff */
.L_x_14260:
[----:B------:R-:W-:Y:S01]  /*dd90*/  IMAD.MOV.U32 R42, RZ, RZ, R142 ;  /* 0x000000ffff2a7224 */ /* 0x000fe200078e008e */
[----:B------:R-:W-:Y:S01]  /*dda0*/  MOV R40, 0xddf0 ;  /* 0x0000ddf000287802 */ /* 0x000fe20000000f00 */
[----:B------:R-:W-:-:S02]  /*ddb0*/  IMAD.MOV.U32 R43, RZ, RZ, 0x10 ;  /* 0x00000010ff2b7424 */ /* 0x000fc400078e00ff */
[----:B------:R-:W-:Y:S02]  /*ddc0*/  IMAD.MOV.U32 R44, RZ, RZ, 0x1f ;  /* 0x0000001fff2c7424 */ /* 0x000fe400078e00ff */
[----:B------:R-:W-:Y:S02]  /*ddd0*/  IMAD.MOV.U32 R45, RZ, RZ, -0x1 ;  /* 0xffffffffff2d7424 */ /* 0x000fe400078e00ff */
[----:B-----5:R-:W-:Y:S05]  /*dde0*/  CALL.REL.NOINC `($__internal_324_$__cuda_sm70_shflsync_bfly_p) ;  /* 0x0000018000007944 */ /* 0x020fea0003c00000 */
[----:B-1----:R-:W-:Y:S01]  /*ddf0*/  IMAD.MOV.U32 R3, RZ, RZ, R42 ;  /* 0x000000ffff037224 */ /* 0x002fe200078e002a */
[----:B0-----:R-:W-:Y:S05]  /*de00*/  BRA `(.L_x_14328) ;  /* 0xffff910000007947 */ /* 0x001fea000383ffff */
.L_x_14261:
[----:B------:R-:W-:Y:S01]  /*de10*/  IMAD.MOV.U32 R42, RZ, RZ, R5 ;  /* 0x000000ffff2a7224 */ /* 0x000fe200078e0005 */
[----:B------:R-:W-:Y:S01]  /*de20*/  MOV R40, 0xde70 ;  /* 0x0000de7000287802 */ /* 0x000fe20000000f00 */
[----:B------:R-:W-:Y:S02]  /*de30*/  IMAD.MOV.U32 R43, RZ, RZ, 0x8 ;  /* 0x00000008ff2b7424 */ /* 0x000fe400078e00ff */
[----:B------:R-:W-:Y:S02]  /*de40*/  IMAD.MOV.U32 R44, RZ, RZ, 0x1f ;  /* 0x0000001fff2c7424 */ /* 0x000fe400078e00ff */
[----:B------:R-:W-:Y:S02]  /*de50*/  IMAD.MOV.U32 R45, RZ, RZ, -0x1 ;  /* 0xffffffffff2d7424 */ /* 0x000fe400078e00ff */
[----:B0----5:R-:W-:Y:S05]  /*de60*/  CALL.REL.NOINC `($__internal_324_$__cuda_sm70_shflsync_bfly_p) ;  /* 0x0000010000007944 */ /* 0x021fea0003c00000 */
[----:B-1----:R-:W-:Y:S01]  /*de70*/  FMNMX.FTZ R3, R5, R42, !PT ;  /* 0x0000002a05037209 */ /* 0x002fe20007810000 */
[----:B0-----:R-:W-:Y:S01]  /*de80*/  IMAD.MOV.U32 R43, RZ, RZ, 0x4 ;  /* 0x00000004ff2b7424 */ /* 0x001fe200078e00ff */
[----:B------:R-:W-:Y:S01]  /*de90*/  MOV R40, 0xdee0 ;  /* 0x0000dee000287802 */ /* 0x000fe20000000f00 */
[----:B------:R-:W-:-:S02]  /*dea0*/  IMAD.MOV.U32 R44, RZ, RZ, 0x1f ;  /* 0x0000001fff2c7424 */ /* 0x000fc400078e00ff */
[----:B------:R-:W-:Y:S02]  /*deb0*/  IMAD.MOV.U32 R45, RZ, RZ, -0x1 ;  /* 0xffffffffff2d7424 */ /* 0x000fe400078e00ff */
[----:B------:R-:W-:Y:S02]  /*dec0*/  IMAD.MOV.U32 R42, RZ, RZ, R3 ;  /* 0x000000ffff2a7224 */ /* 0x000fe400078e0003 */
[----:B------:R-:W-:Y:S05]  /*ded0*/  CALL.REL.NOINC `($__internal_324_$__cuda_sm70_shflsync_bfly_p) ;  /* 0x0000009000007944 */ /* 0x000fea0003c00000 */
[----:B-1----:R-:W-:Y:S01]  /*dee0*/  FMNMX.FTZ R3, R3, R42, !PT ;  /* 0x0000002a03037209 */ /* 0x002fe20007810000 */
[----:B0-----:R-:W-:Y:S01]  /*def0*/  IMAD.MOV.U32 R43, RZ, RZ, 0x2 ;  /* 0x00000002ff2b7424 */ /* 0x001fe200078e00ff */
[----:B------:R-:W-:Y:S01]  /*df00*/  MOV R40, 0xdf50 ;  /* 0x0000df5000287802 */ /* 0x000fe20000000f00 */
[----:B------:R-:W-:Y:S02]  /*df10*/  IMAD.MOV.U32 R44, RZ, RZ, 0x1f ;  /* 0x0000001fff2c7424 */ /* 0x000fe400078e00ff */
[----:B------:R-:W-:Y:S02]  /*df20*/  IMAD.MOV.U32 R45, RZ, RZ, -0x1 ;  /* 0xffffffffff2d7424 */ /* 0x000fe400078e00ff */
[----:B------:R-:W-:Y:S02]  /*df30*/  IMAD.MOV.U32 R42, RZ, RZ, R3 ;  /* 0x000000ffff2a7224 */ /* 0x000fe400078e0003 */
[----:B------:R-:W-:Y:S05]  /*df40*/  CALL.REL.NOINC `($__internal_324_$__cuda_sm70_shflsync_bfly_p) ;  /* 0x0000002000007944 */ /* 0x000fea0003c00000 */
[----:B-1----:R-:W-:Y:S01]  /*df50*/  IMAD.MOV.U32 R4, RZ, RZ, R42 ;  /* 0x000000ffff047224 */ /* 0x002fe200078e002a */
[----:B0-----:R-:W-:Y:S05]  /*df60*/  BRA `(.L_x_14329) ;  /* 0xffff901000007947 */ /* 0x001fea000383ffff */
        .weak           $__internal_324_$__cuda_sm70_shflsync_bfly_p
        .type           $__internal_324_$__cuda_sm70_shflsync_bfly_p,@function
        .size           $__internal_324_$__cuda_sm70_shflsync_bfly_p,(.L_x_23491 - $__internal_324_$__cuda_sm70_shflsync_bfly_p)
$__internal_324_$__cuda_sm70_shflsync_bfly_p:
[----:B------:R-:W-:Y:S01]  /*df70*/  IMAD.MOV.U32 R41, RZ, RZ, 0x0 ;  /* 0x00000000ff297424 */ /* 0x000fe200078e00ff */
[----:B------:R-:W-:Y:S04]  /*df80*/  WARPSYNC R45 ;  /* 0x0000002d00007348 */ /* 0x000fe80003800000 */
[----:B------:R0:W1:Y:S01]  /*df90*/  SHFL.BFLY PT, R42, R42, R43, R44 ;  /* 0x0c00002b2a2a7389 */ /* 0x00006200000e002c */
[----:B------:R-:W-:Y:S05]  /*dfa0*/  RET.REL.NODEC R40 `(_ZN4vllm25paged_attention_v1_kernelI13__nv_bfloat16S1_Li256ELi16ELi128ELNS_18Fp8KVCacheDataTypeE0ELb0EEEvPT_PKS3_PKT0_S9_ifPKiSB_iPKfiiiSD_SD_iiiii) ;  /* 0xffff205028007950 */ /* 0x000fea0003c3ffff */
.L_x_14330:
        /* <DEDUP_REMOVED lines=13> */
.L_x_23491:


//--------------------- .text._ZN4vllm25paged_attention_v1_kernelI13__nv_bfloat16S1_Li192ELi16ELi128ELNS_18Fp8KVCacheDataTypeE0ELb0EEEvPT_PKS3_PKT0_S9_ifPKiSB_iPKfiiiSD_SD_iiiii --------------------------
	.section	.text._ZN4vllm25paged_attention_v1_kernelI13__nv_bfloat16S1_Li192ELi16ELi128ELNS_18Fp8KVCacheDataTypeE0ELb0EEEvPT_PKS3_PKT0_S9_ifPKiSB_iPKfiiiSD_SD_iiiii,"ax",@progbits
	.sectioninfo	@"SHI_REGISTERS=128"
	.align	128
        .global         _ZN4vllm25paged_attention_v1_kernelI13__nv_bfloat16S1_Li192ELi16ELi128ELNS_18Fp8KVCacheDataTypeE0ELb0EEEvPT_PKS3_PKT0_S9_ifPKiSB_iPKfiiiSD_SD_iiiii
        .type           _ZN4vllm25paged_attention_v1_kernelI13__nv_bfloat16S1_Li192ELi16ELi128ELNS_18Fp8KVCacheDataTypeE0ELb0EEEvPT_PKS3_PKT0_S9_ifPKiSB_iPKfiiiSD_SD_iiiii,@function
        .size           _ZN4vllm25paged_attention_v1_kernelI13__nv_bfloat16S1_Li192ELi16ELi128ELNS_18Fp8KVCacheDataTypeE0ELb0EEEvPT_PKS3_PKT0_S9_ifPKiSB_iPKfiiiSD_SD_iiiii,(.L_x_23492 - _ZN4vllm25paged_attention_v1_kernelI13__nv_bfloat16S1_Li192ELi16ELi128ELNS_18Fp8KVCacheDataTypeE0ELb0EEEvPT_PKS3_PKT0_S9_ifPKiSB_iPKfiiiSD_SD_iiiii)
        .other          _ZN4vllm25paged_attention_v1_kernelI13__nv_bfloat16S1_Li192ELi16ELi128ELNS_18Fp8KVCacheDataTypeE0ELb0EEEvPT_PKS3_PKT0_S9_ifPKiSB_iPKfiiiSD_SD_iiiii,@"STO_CUDA_ENTRY STV_DEFAULT"
_ZN4vllm25paged_attention_v1_kernelI13__nv_bfloat16S1_Li192ELi16ELi128ELNS_18Fp8KVCacheDataTypeE0ELb0EEEvPT_PKS3_PKT0_S9_ifPKiSB_iPKfiiiSD_SD_iiiii:
.text._ZN4vllm25paged_attention_v1_kernelI13__nv_bfloat16S1_Li192ELi16ELi128ELNS_18Fp8KVCacheDataTypeE0ELb0EEEvPT_PKS3_PKT0_S9_ifPKiSB_iPKfiiiSD_SD_iiiii:
        /* <DEDUP_REMOVED lines=71> */
[----:B------:R-:W-:Y:S02]  /*0470*/  LOP3.LUT R0, R4, UR9, RZ, 0x3c, !PT ;  /* 0x0000000904007c12 */ /* 0x000fe4000f8e3cff */
[----:B------:R-:W-:Y:S02]  /*0480*/  LOP3.LUT R5, R3, 0xffffffe0, RZ, 0xc0, !PT ;  /* 0xffffffe003057812 */ /* 0x000fe400078ec0ff */
[----:B------:R-:W-:-:S02]  /*0490*/  ISETP.GE.AND P2, PT, R0, RZ, PT ;  /* 0x000000ff0000720c */ /* 0x000fc40003f46270 */
[C---:B------:R-:W-:Y:S01]  /*04a0*/  LEA.HI R0, R58.reuse, R58, RZ, 0x1 ;  /* 0x0000003a3a007211 */ /* 0x040fe200078f08ff */
[----:B------:R-:W-:-:S03]  /*04b0*/  IMAD.IADD R110, R58, 0x1, -R5 ;  /* 0x000000013a6e7824 */ /* 0x000fc600078e0a05 */
        /* <DEDUP_REMOVED lines=26> */
[----:B------:R-:W-:Y:S02]  /*0660*/  IMAD.SHL.U32 R4, R107, 0x8, RZ ;  /* 0x000000086b047824 */ /* 0x000fe400078e00ff */
[----:B------:R-:W-:Y:S02]  /*0670*/  IMAD.MOV.U32 R6, RZ, RZ, R107 ;  /* 0x000000ffff067224 */ /* 0x000fe400078e006b */
        /* <DEDUP_REMOVED lines=8> */
[----:B------:R-:W-:-:S02]  /*0700*/  LEA.HI.X R14, R14, c[0x0][0x16c], R7, 0x1, P3 ;  /* 0x00005b000e0e7a11 */ /* 0x000fc400018f0c07 */
[----:B------:R-:W-:-:S03]  /*0710*/  IADD3 R7, R3, 0x4, RZ ;  /* 0x0000000403077810 */ /* 0x000fc60007ffe0ff */
[----:B------:R-:W-:Y:S02]  /*0720*/  IMAD.X R14, RZ, RZ, R14, P1 ;  /* 0x000000ffff0e7224 */ /* 0x000fe400008e060e */
.L_x_14335:
        /* <DEDUP_REMOVED lines=13> */
.L_x_14334:
[----:B------:R-:W-:Y:S05]  /*0800*/  BSYNC B1 ;  /* 0x0000000000017941 */ /* 0x000fea0003800000 */
.L_x_14333:
        /* <DEDUP_REMOVED lines=10> */
.L_x_14336:
        /* <DEDUP_REMOVED lines=21> */
.L_x_14332:
[----:B------:R-:W-:Y:S05]  /*0a00*/  BSYNC B0 ;  /* 0x0000000000007941 */ /* 0x000fea0003800000 */
.L_x_14331:
        /* <DEDUP_REMOVED lines=8> */
[----:B------:R-:W-:Y:S01]  /*0a90*/  SHF.R.S32.HI R0, RZ, 0x1f, R107 ;  /* 0x0000001fff007819 */ /* 0x000fe2000001146b */
[C---:B------:R-:W-:Y:S01]  /*0aa0*/  IMAD.SHL.U32 R106, R109.reuse, 0x4, RZ ;  /* 0x000000046d6a7824 */ /* 0x040fe200078e00ff */
[----:B------:R-:W-:Y:S01]  /*0ab0*/  IADD3 R7, R109, 0xa, RZ ;  /* 0x0000000a6d077810 */ /* 0x000fe20007ffe0ff */
[----:B------:R-:W-:Y:S01]  /*0ac0*/  IMAD R13, R15, c[0x0][0x1b0], RZ ;  /* 0x00006c000f0d7a24 */ /* 0x000fe200078e02ff */
[----:B------:R-:W-:Y:S01]  /*0ad0*/  LEA.HI R0, R0, R107, RZ, 0x4 ;  /* 0x0000006b00007211 */ /* 0x000fe200078f20ff */
[----:B------:R-:W-:Y:S01]  /*0ae0*/  IMAD.MOV.U32 R56, RZ, RZ, c[0x0][0x1ac] ;  /* 0x00006b00ff387624 */ /* 0x000fe200078e00ff */
[----:B------:R-:W-:Y:S01]  /*0af0*/  SHF.R.S32.HI R3, RZ, 0x1f, R106 ;  /* 0x0000001fff037819 */ /* 0x000fe2000001146a */
[----:B------:R-:W-:Y:S01]  /*0b00*/  IMAD.SHL.U32 R97, R7, 0x4, RZ ;  /* 0x0000000407617824 */ /* 0x000fe200078e00ff */
[----:B------:R-:W-:Y:S01]  /*0b10*/  LOP3.LUT R2, R0, 0xfffffff0, RZ, 0xc0, !PT ;  /* 0xfffffff000027812 */ /* 0x000fe200078ec0ff */
[----:B------:R-:W-:Y:S01]  /*0b20*/  IMAD R59, R109, 0xc0, RZ ;  /* 0x000000c06d3b7824 */ /* 0x000fe200078e02ff */
[----:B------:R-:W-:-:S02]  /*0b30*/  LEA.HI R4, R3, R106, RZ, 0x3 ;  /* 0x0000006a03047211 */ /* 0x000fc400078f18ff */
[----:B------:R-:W-:Y:S01]  /*0b40*/  IADD3 R0, R109, 0x2, RZ ;  /* 0x000000026d007810 */ /* 0x000fe20007ffe0ff */
[----:B------:R-:W-:Y:S01]  /*0b50*/  IMAD.IADD R107, R107, 0x1, -R2 ;  /* 0x000000016b6b7824 */ /* 0x000fe200078e0a02 */
[C---:B------:R-:W-:Y:S02]  /*0b60*/  IADD3 R3, R109.reuse, 0x4, RZ ;  /* 0x000000046d037810 */ /* 0x040fe40007ffe0ff */
[----:B------:R-:W-:Y:S01]  /*0b70*/  IADD3 R2, R109, 0x6, RZ ;  /* 0x000000066d027810 */ /* 0x000fe20007ffe0ff */
[----:B------:R-:W-:Y:S01]  /*0b80*/  IMAD.SHL.U32 R105, R0, 0x4, RZ ;  /* 0x0000000400697824 */ /* 0x000fe200078e00ff */
[----:B------:R-:W-:Y:S01]  /*0b90*/  LOP3.LUT R5, R4, 0xfffffff8, RZ, 0xc0, !PT ;  /* 0xfffffff804057812 */ /* 0x000fe200078ec0ff */
[----:B------:R-:W-:Y:S01]  /*0ba0*/  IMAD.SHL.U32 R103, R3, 0x4, RZ ;  /* 0x0000000403677824 */ /* 0x000fe200078e00ff */
[----:B------:R-:W-:Y:S01]  /*0bb0*/  IADD3 R4, R109, 0x8, RZ ;  /* 0x000000086d047810 */ /* 0x000fe20007ffe0ff */
[----:B------:R-:W-:Y:S01]  /*0bc0*/  IMAD.SHL.U32 R101, R2, 0x4, RZ ;  /* 0x0000000402657824 */ /* 0x000fe200078e00ff */
[----:B------:R-:W-:Y:S01]  /*0bd0*/  SHF.R.S32.HI R6, RZ, 0x1f, R105 ;  /* 0x0000001fff067819 */ /* 0x000fe20000011469 */
[----:B------:R-:W-:Y:S01]  /*0be0*/  IMAD.IADD R106, R106, 0x1, -R5 ;  /* 0x000000016a6a7824 */ /* 0x000fe200078e0a05 */
[----:B------:R-:W-:Y:S01]  /*0bf0*/  SHF.R.S32.HI R8, RZ, 0x1f, R103 ;  /* 0x0000001fff087819 */ /* 0x000fe20000011467 */
[----:B------:R-:W-:Y:S01]  /*0c00*/  IMAD.SHL.U32 R99, R4, 0x4, RZ ;  /* 0x0000000404637824 */ /* 0x000fe200078e00ff */
[----:B------:R-:W-:Y:S01]  /*0c10*/  SHF.R.S32.HI R10, RZ, 0x1f, R101 ;  /* 0x0000001fff0a7819 */ /* 0x000fe20000011465 */
[----:B------:R-:W-:Y:S01]  /*0c20*/  IMAD.SHL.U32 R112, R107, 0x8, RZ ;  /* 0x000000086b707824 */ /* 0x000fe200078e00ff */
[----:B------:R-:W-:-:S02]  /*0c30*/  LEA.HI R6, R6, R105, RZ, 0x3 ;  /* 0x0000006906067211 */ /* 0x000fc400078f18ff */
[----:B------:R-:W-:Y:S02]  /*0c40*/  LEA.HI R8, R8, R103, RZ, 0x3 ;  /* 0x0000006708087211 */ /* 0x000fe400078f18ff */
[----:B------:R-:W-:Y:S02]  /*0c50*/  LEA.HI R10, R10, R101, RZ, 0x3 ;  /* 0x000000650a0a7211 */ /* 0x000fe400078f18ff */
[----:B------:R-:W-:Y:S02]  /*0c60*/  IADD3 R5, R109, 0xe, RZ ;  /* 0x0000000e6d057810 */ /* 0x000fe40007ffe0ff */
[----:B------:R-:W-:Y:S02]  /*0c70*/  LOP3.LUT R6, R6, 0xfffffff8, RZ, 0xc0, !PT ;  /* 0xfffffff806067812 */ /* 0x000fe400078ec0ff */
[----:B------:R-:W-:Y:S01]  /*0c80*/  LOP3.LUT R8, R8, 0xfffffff8, RZ, 0xc0, !PT ;  /* 0xfffffff808087812 */ /* 0x000fe200078ec0ff */
[----:B------:R-:W-:Y:S01]  /*0c90*/  IMAD.SHL.U32 R93, R5, 0x4, RZ ;  /* 0x00000004055d7824 */ /* 0x000fe200078e00ff */
[----:B------:R-:W-:Y:S01]  /*0ca0*/  LOP3.LUT R10, R10, 0xfffffff8, RZ, 0xc0, !PT ;  /* 0xfffffff80a0a7812 */ /* 0x000fe200078ec0ff */
[----:B------:R-:W-:Y:S01]  /*0cb0*/  IMAD.IADD R105, R105, 0x1, -R6 ;  /* 0x0000000169697824 */ /* 0x000fe200078e0a06 */
[----:B------:R-:W-:Y:S01]  /*0cc0*/  SHF.R.S32.HI R12, RZ, 0x1f, R99 ;  /* 0x0000001fff0c7819 */ /* 0x000fe20000011463 */
[----:B------:R-:W-:Y:S01]  /*0cd0*/  IMAD.IADD R103, R103, 0x1, -R8 ;  /* 0x0000000167677824 */ /* 0x000fe200078e0a08 */
[----:B------:R-:W-:Y:S01]  /*0ce0*/  IADD3 R6, R109, 0xc, RZ ;  /* 0x0000000c6d067810 */ /* 0x000fe20007ffe0ff */
[----:B------:R-:W-:Y:S01]  /*0cf0*/  IMAD.IADD R101, R101, 0x1, -R10 ;  /* 0x0000000165657824 */ /* 0x000fe200078e0a0a */
[----:B------:R-:W-:-:S02]  /*0d00*/  LEA.HI R12, R12, R99, RZ, 0x3 ;  /* 0x000000630c0c7211 */ /* 0x000fc400078f18ff */
[----:B------:R-:W-:Y:S01]  /*0d10*/  SHF.R.S32.HI R10, RZ, 0x1f, R97 ;  /* 0x0000001fff0a7819 */ /* 0x000fe20000011461 */
[----:B------:R-:W-:Y:S01]  /*0d20*/  IMAD.SHL.U32 R95, R6, 0x4, RZ ;  /* 0x00000004065f7824 */ /* 0x000fe200078e00ff */
[----:B------:R-:W-:Y:S02]  /*0d30*/  SHF.R.S32.HI R14, RZ, 0x1f, R93 ;  /* 0x0000001fff0e7819 */ /* 0x000fe4000001145d */
        /* <DEDUP_REMOVED lines=14> */
[----:B------:R-:W-:Y:S02]  /*0e20*/  LEA.HI R12, R12, R95, RZ, 0x3 ;  /* 0x0000005f0c0c7211 */ /* 0x000fe400078f18ff */
[----:B------:R-:W-:-:S02]  /*0e30*/  LEA.HI R16, R16, R91, RZ, 0x3 ;  /* 0x0000005b10107211 */ /* 0x000fc400078f18ff */
[----:B------:R-:W-:Y:S02]  /*0e40*/  IADD3 R10, R109, 0x14, RZ ;  /* 0x000000146d0a7810 */ /* 0x000fe40007ffe0ff */
        /* <DEDUP_REMOVED lines=8> */
[----:B------:R-:W-:-:S02]  /*0ed0*/  LOP3.LUT R14, R14, 0xfffffff8, RZ, 0xc0, !PT ;  /* 0xfffffff80e0e7812 */ /* 0x000fc400078ec0ff */
[----:B------:R-:W-:Y:S01]  /*0ee0*/  SHF.R.S32.HI R16, RZ, 0x1f, R87 ;  /* 0x0000001fff107819 */ /* 0x000fe20000011457 */
[----:B------:R-:W-:Y:S01]  /*0ef0*/  IMAD.SHL.U32 R85, R9, 0x4, RZ ;  /* 0x0000000409557824 */ /* 0x000fe200078e00ff */
[----:B------:R-:W-:Y:S01]  /*0f00*/  IADD3 R12, R109, 0x18, RZ ;  /* 0x000000186d0c7810 */ /* 0x000fe20007ffe0ff */
[----:B------:R-:W-:Y:S01]  /*0f10*/  IMAD.IADD R89, R89, 0x1, -R14 ;  /* 0x0000000159597824 */ /* 0x000fe200078e0a0e */
[----:B------:R-:W-:Y:S02]  /*0f20*/  LEA.HI R16, R16, R87, RZ, 0x3 ;  /* 0x0000005710107211 */ /* 0x000fe400078f18ff */
[----:B------:R-:W-:Y:S01]  /*0f30*/  IADD3 R14, R109, 0x1a, RZ ;  /* 0x0000001a6d0e7810 */ /* 0x000fe20007ffe0ff */
[----:B------:R-:W-:Y:S01]  /*0f40*/  IMAD.SHL.U32 R83, R12, 0x4, RZ ;  /* 0x000000040c537824 */ /* 0x000fe200078e00ff */
[----:B------:R-:W-:Y:S02]  /*0f50*/  LOP3.LUT R16, R16, 0xfffffff8, RZ, 0xc0, !PT ;  /* 0xfffffff810107812 */ /* 0x000fe400078ec0ff */
[----:B------:R-:W-:Y:S01]  /*0f60*/  SHF.R.S32.HI R18, RZ, 0x1f, R85 ;  /* 0x0000001fff127819 */ /* 0x000fe20000011455 */
[----:B------:R-:W-:Y:S01]  /*0f70*/  IMAD.SHL.U32 R81, R14, 0x4, RZ ;  /* 0x000000040e517824 */ /* 0x000fe200078e00ff */
[----:B------:R-:W-:Y:S01]  /*0f80*/  SHF.R.S32.HI R20, RZ, 0x1f, R83 ;  /* 0x0000001fff147819 */ /* 0x000fe20000011453 */
[----:B------:R-:W-:Y:S01]  /*0f90*/  IMAD.IADD R87, R87, 0x1, -R16 ;  /* 0x0000000157577824 */ /* 0x000fe200078e0a10 */
[----:B------:R-:W-:-:S02]  /*0fa0*/  LEA.HI R18, R18, R85, RZ, 0x3 ;  /* 0x0000005512127211 */ /* 0x000fc400078f18ff */
[----:B------:R-:W-:Y:S02]  /*0fb0*/  LEA.HI R20, R20, R83, RZ, 0x3 ;  /* 0x0000005314147211 */ /* 0x000fe400078f18ff */
[C---:B------:R-:W-:Y:S02]  /*0fc0*/  IADD3 R17, R109.reuse, 0x1c, RZ ;  /* 0x0000001c6d117810 */ /* 0x040fe40007ffe0ff */
[----:B------:R-:W-:Y:S02]  /*0fd0*/  IADD3 R19, R109, 0x1e, RZ ;  /* 0x0000001e6d137810 */ /* 0x000fe40007ffe0ff */
[----:B------:R-:W-:Y:S01]  /*0fe0*/  SHF.R.S32.HI R16, RZ, 0x1f, R81 ;  /* 0x0000001fff107819 */ /* 0x000fe20000011451 */
[----:B------:R-:W-:Y:S01]  /*0ff0*/  IMAD.SHL.U32 R79, R17, 0x4, RZ ;  /* 0x00000004114f7824 */ /* 0x000fe200078e00ff */
[----:B------:R-:W-:Y:S01]  /*1000*/  LOP3.LUT R18, R18, 0xfffffff8, RZ, 0xc0, !PT ;  /* 0xfffffff812127812 */ /* 0x000fe200078ec0ff */
[----:B------:R-:W-:Y:S01]  /*1010*/  IMAD.SHL.U32 R77, R19, 0x4, RZ ;  /* 0x00000004134d7824 */ /* 0x000fe200078e00ff */
[----:B------:R-:W-:-:S02]  /*1020*/  LOP3.LUT R20, R20, 0xfffffff8, RZ, 0xc0, !PT ;  /* 0xfffffff814147812 */ /* 0x000fc400078ec0ff */
[----:B------:R-:W-:Y:S01]  /*1030*/  LEA.HI R16, R16, R81, RZ, 0x3 ;  /* 0x0000005110107211 */ /* 0x000fe200078f18ff */
[----:B------:R-:W-:Y:S01]  /*1040*/  IMAD.IADD R85, R85, 0x1, -R18 ;  /* 0x0000000155557824 */ /* 0x000fe200078e0a12 */
[----:B------:R-:W-:Y:S01]  /*1050*/  SHF.R.S32.HI R18, RZ, 0x1f, R79 ;  /* 0x0000001fff127819 */ /* 0x000fe2000001144f */
[----:B------:R-:W-:Y:S01]  /*1060*/  IMAD.IADD R83, R83, 0x1, -R20 ;  /* 0x0000000153537824 */ /* 0x000fe200078e0a14 */
[----:B------:R-:W-:Y:S02]  /*1070*/  LOP3.LUT R16, R16, 0xfffffff8, RZ, 0xc0, !PT ;  /* 0xfffffff810107812 */ /* 0x000fe400078ec0ff */
[----:B------:R-:W-:Y:S02]  /*1080*/  SHF.R.S32.HI R20, RZ, 0x1f, R77 ;  /* 0x0000001fff147819 */ /* 0x000fe4000001144d */
[----:B------:R-:W-:Y:S01]  /*1090*/  IADD3 R21, R109, 0x20, RZ ;  /* 0x000000206d157810 */ /* 0x000fe20007ffe0ff */
[----:B------:R-:W-:Y:S01]  /*10a0*/  IMAD.IADD R81, R81, 0x1, -R16 ;  /* 0x0000000151517824 */ /* 0x000fe200078e0a10 */
[----:B------:R-:W-:-:S02]  /*10b0*/  LEA.HI R18, R18, R79, RZ, 0x3 ;  /* 0x0000004f12127211 */ /* 0x000fc400078f18ff */
[----:B------:R-:W-:Y:S01]  /*10c0*/  LEA.HI R20, R20, R77, RZ, 0x3 ;  /* 0x0000004d14147211 */ /* 0x000fe200078f18ff */
[----:B------:R-:W-:Y:S01]  /*10d0*/  IMAD.SHL.U32 R75, R21, 0x4, RZ ;  /* 0x00000004154b7824 */ /* 0x000fe200078e00ff */
[C---:B------:R-:W-:Y:S02]  /*10e0*/  IADD3 R16, R109.reuse, 0x22, RZ ;  /* 0x000000226d107810 */ /* 0x040fe40007ffe0ff */
[----:B------:R-:W-:Y:S02]  /*10f0*/  IADD3 R23, R109, 0x26, RZ ;  /* 0x000000266d177810 */ /* 0x000fe40007ffe0ff */
[----:B------:R-:W-:Y:S01]  /*1100*/  LOP3.LUT R18, R18, 0xfffffff8, RZ, 0xc0, !PT ;  /* 0xfffffff812127812 */ /* 0x000fe200078ec0ff */
[----:B------:R-:W-:Y:S01]  /*1110*/  IMAD.SHL.U32 R73, R16, 0x4, RZ ;  /* 0x0000000410497824 */ /* 0x000fe200078e00ff */
[----:B------:R-:W-:Y:S01]  /*1120*/  LOP3.LUT R20, R20, 0xfffffff8, RZ, 0xc0, !PT ;  /* 0xfffffff814147812 */ /* 0x000fe200078ec0ff */
[----:B------:R-:W-:Y:S01]  /*1130*/  IMAD.SHL.U32 R69, R23, 0x4, RZ ;  /* 0x0000000417457824 */ /* 0x000fe200078e00ff */
[----:B------:R-:W-:Y:S01]  /*1140*/  SHF.R.S32.HI R22, RZ, 0x1f, R75 ;  /* 0x0000001fff167819 */ /* 0x000fe2000001144b */
[----:B------:R-:W-:Y:S01]  /*1150*/  IMAD.IADD R79, R79, 0x1, -R18 ;  /* 0x000000014f4f7824 */ /* 0x000fe200078e0a12 */
[----:B------:R-:W-:Y:S01]  /*1160*/  SHF.R.S32.HI R18, RZ, 0x1f, R73 ;  /* 0x0000001fff127819 */ /* 0x000fe20000011449 */
[----:B------:R-:W-:Y:S01]  /*1170*/  IMAD.IADD R77, R77, 0x1, -R20 ;  /* 0x000000014d4d7824 */ /* 0x000fe200078e0a14 */
[----:B------:R-:W-:-:S02]  /*1180*/  LEA.HI R22, R22, R75, RZ, 0x3 ;  /* 0x0000004b16167211 */ /* 0x000fc400078f18ff */
[C---:B------:R-:W-:Y:S02]  /*1190*/  IADD3 R20, R109.reuse, 0x24, RZ ;  /* 0x000000246d147810 */ /* 0x040fe40007ffe0ff */
[----:B------:R-:W-:Y:S02]  /*11a0*/  SHF.R.S32.HI R24, RZ, 0x1f, R69 ;  /* 0x0000001fff187819 */ /* 0x000fe40000011445 */
[----:B------:R-:W-:Y:S01]  /*11b0*/  IADD3 R25, R109, 0x28, RZ ;  /* 0x000000286d197810 */ /* 0x000fe20007ffe0ff */
[----:B------:R-:W-:Y:S01]  /*11c0*/  IMAD.SHL.U32 R71, R20, 0x4, RZ ;  /* 0x0000000414477824 */ /* 0x000fe200078e00ff */
[----:B------:R-:W-:Y:S02]  /*11d0*/  LOP3.LUT R22, R22, 0xfffffff8, RZ, 0xc0, !PT ;  /* 0xfffffff816167812 */ /* 0x000fe400078ec0ff */
[----:B------:R-:W-:Y:S01]  /*11e0*/  LEA.HI R18, R18, R73, RZ, 0x3 ;  /* 0x0000004912127211 */ /* 0x000fe200078f18ff */
[----:B------:R-:W-:Y:S01]  /*11f0*/  IMAD.SHL.U32 R67, R25, 0x4, RZ ;  /* 0x0000000419437824 */ /* 0x000fe200078e00ff */
[----:B------:R-:W-:Y:S01]  /*1200*/  LEA.HI R24, R24, R69, RZ, 0x3 ;  /* 0x0000004518187211 */ /* 0x000fe200078f18ff */
[----:B------:R-:W-:Y:S01]  /*1210*/  IMAD.IADD R75, R75, 0x1, -R22 ;  /* 0x000000014b4b7824 */ /* 0x000fe200078e0a16 */
[----:B------:R-:W-:-:S02]  /*1220*/  LOP3.LUT R18, R18, 0xfffffff8, RZ, 0xc0, !PT ;  /* 0xfffffff812127812 */ /* 0x000fc400078ec0ff */
[----:B------:R-:W-:Y:S02]  /*1230*/  LOP3.LUT R24, R24, 0xfffffff8, RZ, 0xc0, !PT ;  /* 0xfffffff818187812 */ /* 0x000fe400078ec0ff */
[----:B------:R-:W-:Y:S01]  /*1240*/  SHF.R.S32.HI R22, RZ, 0x1f, R71 ;  /* 0x0000001fff167819 */ /* 0x000fe20000011447 */
[----:B------:R-:W-:Y:S01]  /*1250*/  IMAD.IADD R73, R73, 0x1, -R18 ;  /* 0x0000000149497824 */ /* 0x000fe200078e0a12 */
[----:B------:R-:W-:Y:S01]  /*1260*/  SHF.R.S32.HI R26, RZ, 0x1f, R67 ;  /* 0x0000001fff1a7819 */ /* 0x000fe20000011443 */
[----:B------:R-:W-:Y:S01]  /*1270*/  IMAD.IADD R69, R69, 0x1, -R24 ;  /* 0x0000000145457824 */ /* 0x000fe200078e0a18 */
[----:B------:R-:W-:Y:S02]  /*1280*/  LEA.HI R22, R22, R71, RZ, 0x3 ;  /* 0x0000004716167211 */ /* 0x000fe400078f18ff */
[----:B------:R-:W-:Y:S02]  /*1290*/  LEA.HI R26, R26, R67, RZ, 0x3 ;  /* 0x000000431a1a7211 */ /* 0x000fe400078f18ff */
[----:B------:R-:W-:-:S02]  /*12a0*/  IADD3 R18, R109, 0x2a, RZ ;  /* 0x0000002a6d127810 */ /* 0x000fc40007ffe0ff */
[C---:B------:R-:W-:Y:S02]  /*12b0*/  IADD3 R24, R109.reuse, 0x2c, RZ ;  /* 0x0000002c6d187810 */ /* 0x040fe40007ffe0ff */
        /* <DEDUP_REMOVED lines=144> */
.L_x_14344:
[----:B------:R-:W-:-:S04]  /*1bc0*/  IADD3 R32, P0, R114, UR4, RZ ;  /* 0x0000000472207c10 */ /* 0x000fc8000ff1e0ff */
[----:B------:R-:W-:Y:S02]  /*1bd0*/  LEA.HI.X.SX32 R33, R114, UR9, 0x1, P0 ;  /* 0x0000000972217c11 */ /* 0x000fe400080f0eff */
[----:B------:R-:W-:-:S04]  /*1be0*/  LEA R34, P0, R32, c[0x0][0x188], 0x2 ;  /* 0x0000620020227a11 */ /* 0x000fc800078010ff */
[----:B------:R-:W-:-:S06]  /*1bf0*/  LEA.HI.X R35, R32, c[0x0][0x18c], R33, 0x2, P0 ;  /* 0x0000630020237a11 */ /* 0x000fcc00000f1421 */
        /* <DEDUP_REMOVED lines=9> */
[----:B------:R-:W-:Y:S02]  /*1c90*/  IADD3 R37, P0, R106, R116, RZ ;  /* 0x000000746a257210 */ /* 0x000fe40007f1e0ff */
[----:B------:R-:W-:Y:S02]  /*1ca0*/  LEA.HI.X R33, R33, c[0x0][0x174], R36, 0x1, P2 ;  /* 0x00005d0021217a11 */ /* 0x000fe400010f0c24 */
[C---:B------:R-:W-:Y:S01]  /*1cb0*/  LEA R34, P1, R37.reuse, c[0x0][0x170], 0x1 ;  /* 0x00005c0025227a11 */ /* 0x040fe200078208ff */
[----:B------:R-:W-:Y:S02]  /*1cc0*/  IMAD.X R36, R54, 0x1, R115, P0 ;  /* 0x0000000136247824 */ /* 0x000fe400000e0673 */
[----:B------:R0:W2:Y:S03]  /*1cd0*/  LDG.E.CONSTANT R120, [R32.64] ;  /* 0x0000000a20787981 */ /* 0x0000a6000c1e9900 */
[----:B------:R-:W-:Y:S01]  /*1ce0*/  LEA.HI.X R35, R37, c[0x0][0x174], R36, 0x1, P1 ;  /* 0x00005d0025237a11 */ /* 0x000fe200008f0c24 */
[----:B------:R0:W3:Y:S04]  /*1cf0*/  LDG.E.CONSTANT R124, [R32.64+0x4] ;  /* 0x0000040a207c7981 */ /* 0x0000e8000c1e9900 */
[----:B------:R-:W4:Y:S04]  /*1d00*/  LDG.E.CONSTANT R121, [R34.64] ;  /* 0x0000000a22797981 */ /* 0x000f28000c1e9900 */
[----:B------:R-:W0:Y:S04]  /*1d10*/  LDS.128 R36, [R59] ;  /* 0x000000003b247984 */ /* 0x000e280000000c00 */
[----:B------:R-:W5:Y:S01]  /*1d20*/  LDG.E.CONSTANT R122, [R34.64+0x4] ;  /* 0x0000040a227a7981 */ /* 0x000f62000c1e9900 */
[----:B0-----:R-:W-:-:S02]  /*1d30*/  PRMT R32, RZ, 0x5410, R38 ;  /* 0x00005410ff207816 */ /* 0x001fc40000000026 */
[----:B------:R-:W-:Y:S02]  /*1d40*/  PRMT R123, RZ, 0x5410, R36 ;  /* 0x00005410ff7b7816 */ /* 0x000fe40000000024 */
[----:B--2---:R-:W-:-:S05]  /*1d50*/  PRMT R33, RZ, 0x5410, R120 ;  /* 0x00005410ff217816 */ /* 0x004fca0000000078 */
[----:B------:R-:W-:Y:S01]  /*1d60*/  FMUL.FTZ R117, R32, R33 ;  /* 0x0000002120757220 */ /* 0x000fe20000410000 */
[----:B----4-:R-:W-:-:S05]  /*1d70*/  PRMT R32, RZ, 0x5410, R121 ;  /* 0x00005410ff207816 */ /* 0x010fca0000000079 */
[----:B------:R-:W-:Y:S01]  /*1d80*/  FFMA.FTZ R123, R123, R32, R117 ;  /* 0x000000207b7b7223 */ /* 0x000fe20000010075 */
[----:B------:R-:W-:-:S04]  /*1d90*/  IADD3 R117, P0, P1, R103, R116, R102 ;  /* 0x0000007467757210 */ /* 0x000fc8000791e066 */
[----:B------:R-:W-:Y:S02]  /*1da0*/  LEA R118, P2, R117, c[0x0][0x170], 0x1 ;  /* 0x00005c0075767a11 */ /* 0x000fe400078408ff */
[----:B------:R-:W-:-:S04]  /*1db0*/  IADD3.X R119, R50, R115, R55, P0, P1 ;  /* 0x0000007332777210 */ /* 0x000fc800007e2437 */
[----:B------:R-:W-:-:S05]  /*1dc0*/  LEA.HI.X R119, R117, c[0x0][0x174], R119, 0x1, P2 ;  /* 0x00005d0075777a11 */ /* 0x000fca00010f0c77 */
[----:B------:R0:W2:Y:S01]  /*1dd0*/  LDG.E.CONSTANT R117, [R118.64] ;  /* 0x0000000a76757981 */ /* 0x0000a2000c1e9900 */
[----:B------:R-:W-:Y:S02]  /*1de0*/  PRMT R38, RZ, 0x7610, R38 ;  /* 0x00007610ff267816 */ /* 0x000fe40000000026 */
[----:B------:R-:W-:Y:S02]  /*1df0*/  PRMT R33, RZ, 0x7610, R120 ;  /* 0x00007610ff217816 */ /* 0x000fe40000000078 */
[----:B------:R-:W-:Y:S02]  /*1e00*/  PRMT R36, RZ, 0x7610, R36 ;  /* 0x00007610ff247816 */ /* 0x000fe40000000024 */
[----:B------:R-:W-:Y:S01]  /*1e10*/  PRMT R121, RZ, 0x7610, R121 ;  /* 0x00007610ff797816 */ /* 0x000fe20000000079 */
[----:B------:R-:W-:Y:S01]  /*1e20*/  FMUL.FTZ R33, R38, R33 ;  /* 0x0000002126217220 */ /* 0x000fe20000410000 */
[----:B------:R-:W-:Y:S01]  /*1e30*/  PRMT R32, RZ, 0x5410, R39 ;  /* 0x00005410ff207816 */ /* 0x000fe20000000027 */
[----:B0-----:R-:W4:Y:S02]  /*1e40*/  LDG.E.CONSTANT R118, [R118.64+0x4] ;  /* 0x0000040a76767981 */ /* 0x001f24000c1e9900 */
[----:B------:R-:W-:Y:S01]  /*1e50*/  FFMA.FTZ R121, R36, R121, R33 ;  /* 0x0000007924797223 */ /* 0x000fe20000010021 */
[----:B---3--:R-:W-:-:S02]  /*1e60*/  PRMT R33, RZ, 0x5410, R124 ;  /* 0x00005410ff217816 */ /* 0x008fc4000000007c */
[----:B------:R-:W-:-:S03]  /*1e70*/  PRMT R120, RZ, 0x5410, R37 ;  /* 0x00005410ff787816 */ /* 0x000fc60000000025 */
[----:B------:R-:W-:Y:S01]  /*1e80*/  FMUL.FTZ R32, R32, R33 ;  /* 0x0000002120207220 */ /* 0x000fe20000410000 */
[----:B-----5:R-:W-:-:S05]  /*1e90*/  PRMT R33, RZ, 0x5410, R122 ;  /* 0x00005410ff217816 */ /* 0x020fca000000007a */
[----:B------:R-:W-:Y:S02]  /*1ea0*/  FFMA.FTZ R120, R120, R33, R32 ;  /* 0x0000002178787223 */ /* 0x000fe40000010020 */
[----:B------:R-:W0:Y:S01]  /*1eb0*/  LDS.128 R32, [R59+0x10] ;  /* 0x000010003b207984 */ /* 0x000e220000000c00 */
[----:B------:R-:W-:Y:S02]  /*1ec0*/  PRMT R39, RZ, 0x7610, R39 ;  /* 0x00007610ff277816 */ /* 0x000fe40000000027 */
[----:B------:R-:W-:-:S05]  /*1ed0*/  PRMT R124, RZ, 0x7610, R124 ;  /* 0x00007610ff7c7816 */ /* 0x000fca000000007c */
[----:B------:R-:W-:Y:S01]  /*1ee0*/  FMUL.FTZ R39, R39, R124 ;  /* 0x0000007c27277220 */ /* 0x000fe20000410000 */
[----:B------:R-:W-:Y:S02]  /*1ef0*/  PRMT R124, RZ, 0x7610, R37 ;  /* 0x00007610ff7c7816 */ /* 0x000fe40000000025 */
[----:B------:R-:W-:-:S05]  /*1f00*/  PRMT R37, RZ, 0x7610, R122 ;  /* 0x00007610ff257816 */ /* 0x000fca000000007a */
[----:B------:R-:W-:Y:S01]  /*1f10*/  FFMA.FTZ R124, R124, R37, R39 ;  /* 0x000000257c7c7223 */ /* 0x000fe20000010027 */
[----:B0-----:R-:W-:Y:S02]  /*1f20*/  PRMT R36, RZ, 0x5410, R32 ;  /* 0x00005410ff247816 */ /* 0x001fe40000000020 */
[----:B--2---:R-:W-:-:S05]  /*1f30*/  PRMT R37, RZ, 0x5410, R117 ;  /* 0x00005410ff257816 */ /* 0x004fca0000000075 */
[----:B------:R-:W-:Y:S01]  /*1f40*/  FFMA.FTZ R123, R36, R37, R123 ;  /* 0x00000025247b7223 */ /* 0x000fe2000001007b */
[----:B------:R-:W-:-:S04]  /*1f50*/  IADD3 R37, P0, P1, R101, R116, R100 ;  /* 0x0000007465257210 */ /* 0x000fc8000791e064 */
[----:B------:R-:W-:Y:S02]  /*1f60*/  LEA R36, P2, R37, c[0x0][0x170], 0x1 ;  /* 0x00005c0025247a11 */ /* 0x000fe400078408ff */
[----:B------:R-:W-:-:S04]  /*1f70*/  IADD3.X R38, R48, R115, R53, P0, P1 ;  /* 0x0000007330267210 */ /* 0x000fc800007e2435 */
[----:B------:R-:W-:-:S05]  /*1f80*/  LEA.HI.X R37, R37, c[0x0][0x174], R38, 0x1, P2 ;  /* 0x00005d0025257a11 */ /* 0x000fca00010f0c26 */
[----:B------:R-:W2:Y:S01]  /*1f90*/  LDG.E.CONSTANT R38, [R36.64] ;  /* 0x0000000a24267981 */ /* 0x000ea2000c1e9900 */
[----:B------:R-:W-:Y:S02]  /*1fa0*/  PRMT R32, RZ, 0x7610, R32 ;  /* 0x00007610ff207816 */ /* 0x000fe40000000020 */
[----:B------:R-:W-:Y:S02]  /*1fb0*/  PRMT R39, RZ, 0x7610, R117 ;  /* 0x00007610ff277816 */ /* 0x000fe40000000075 */
[----:B------:R-:W-:-:S03]  /*1fc0*/  PRMT R117, RZ, 0x5410, R33 ;  /* 0x00005410ff757816 */ /* 0x000fc60000000021 */
[----:B------:R-:W-:Y:S01]  /*1fd0*/  FFMA.FTZ R39, R32, R39, R121 ;  /* 0x0000002720277223 */ /* 0x000fe20000010079 */
[--C-:B----4-:R-:W-:Y:S02]  /*1fe0*/  PRMT R32, RZ, 0x5410, R118.reuse ;  /* 0x00005410ff207816 */ /* 0x110fe40000000076 */
[----:B------:R-:W-:Y:S02]  /*1ff0*/  PRMT R33, RZ, 0x7610, R33 ;  /* 0x00007610ff217816 */ /* 0x000fe40000000021 */
[----:B------:R-:W-:Y:S01]  /*2000*/  PRMT R118, RZ, 0x7610, R118 ;  /* 0x00007610ff767816 */ /* 0x000fe20000000076 */
[----:B------:R-:W-:Y:S01]  /*2010*/  FFMA.FTZ R120, R117, R32, R120 ;  /* 0x0000002075787223 */ /* 0x000fe20000010078 */
[----:B------:R-:W-:Y:S01]  /*2020*/  PRMT R32, RZ, 0x5410, R34 ;  /* 0x00005410ff207816 */ /* 0x000fe20000000022 */
[----:B------:R0:W3:Y:S02]  /*2030*/  LDG.E.CONSTANT R117, [R36.64+0x4] ;  /* 0x0000040a24757981 */ /* 0x0000e4000c1e9900 */
[----:B------:R-:W-:Y:S01]  /*2040*/  FFMA.FTZ R124, R33, R118, R124 ;  /* 0x00000076217c7223 */ /* 0x000fe2000001007c */
[----:B------:R-:W-:-:S02]  /*2050*/  PRMT R122, RZ, 0x7610, R34 ;  /* 0x00007610ff7a7816 */ /* 0x000fc40000000022 */
[----:B--2---:R-:W-:-:S05]  /*2060*/  PRMT R33, RZ, 0x5410, R38 ;  /* 0x00005410ff217816 */ /* 0x004fca0000000026 */
[----:B------:R-:W-:Y:S01]  /*2070*/  FFMA.FTZ R123, R32, R33, R123 ;  /* 0x00000021207b7223 */ /* 0x000fe2000001007b */
[----:B------:R-:W-:-:S04]  /*2080*/  IADD3 R33, P0, P1, R99, R116, R98 ;  /* 0x0000007463217210 */ /* 0x000fc8000791e062 */
[----:B------:R-:W-:Y:S02]  /*2090*/  LEA R32, P2, R33, c[0x0][0x170], 0x1 ;  /* 0x00005c0021207a11 */ /* 0x000fe400078408ff */
[----:B------:R-:W-:-:S04]  /*20a0*/  IADD3.X R118, R46, R115, R51, P0, P1 ;  /* 0x000000732e767210 */ /* 0x000fc800007e2433 */
[----:B------:R-:W-:-:S05]  /*20b0*/  LEA.HI.X R33, R33, c[0x0][0x174], R118, 0x1, P2 ;  /* 0x00005d0021217a11 */ /* 0x000fca00010f0c76 */
[----:B------:R1:W2:Y:S04]  /*20c0*/  LDG.E.CONSTANT R118, [R32.64] ;  /* 0x0000000a20767981 */ /* 0x0002a8000c1e9900 */
[----:B------:R1:W4:Y:S01]  /*20d0*/  LDG.E.CONSTANT R121, [R32.64+0x4] ;  /* 0x0000040a20797981 */ /* 0x000322000c1e9900 */
[----:B------:R-:W-:-:S05]  /*20e0*/  PRMT R38, RZ, 0x7610, R38 ;  /* 0x00007610ff267816 */ /* 0x000fca0000000026 */
[----:B------:R-:W-:Y:S02]  /*20f0*/  FFMA.FTZ R122, R122, R38, R39 ;  /* 0x000000267a7a7223 */ /* 0x000fe40000010027 */
[----:B0-----:R-:W0:Y:S01]  /*2100*/  LDS.128 R36, [R59+0x20] ;  /* 0x000020003b247984 */ /* 0x001e220000000c00 */
[----:B-1----:R-:W-:Y:S02]  /*2110*/  PRMT R33, RZ, 0x5410, R35 ;  /* 0x00005410ff217816 */ /* 0x002fe40000000023 */
[----:B---3--:R-:W-:-:S05]  /*2120*/  PRMT R32, RZ, 0x5410, R117 ;  /* 0x00005410ff207816 */ /* 0x008fca0000000075 */
[----:B------:R-:W-:Y:S01]  /*2130*/  FFMA.FTZ R120, R33, R32, R120 ;  /* 0x0000002021787223 */ /* 0x000fe20000010078 */
[----:B0-----:R-:W-:Y:S02]  /*2140*/  PRMT R32, RZ, 0x5410, R36 ;  /* 0x00005410ff207816 */ /* 0x001fe40000000024 */
[----:B------:R-:W-:Y:S02]  /*2150*/  PRMT R35, RZ, 0x7610, R35 ;  /* 0x00007610ff237816 */ /* 0x000fe40000000023 */
[----:B------:R-:W-:-:S05]  /*2160*/  PRMT R117, RZ, 0x7610, R117 ;  /* 0x00007610ff757816 */ /* 0x000fca0000000075 */
[----:B------:R-:W-:Y:S01]  /*2170*/  FFMA.FTZ R124, R35, R117, R124 ;  /* 0x00000075237c7223 */ /* 0x000fe2000001007c */
[--C-:B--2---:R-:W-:Y:S02]  /*2180*/  PRMT R33, RZ, 0x5410, R118.reuse ;  /* 0x00005410ff217816 */ /* 0x104fe40000000076 */
[----:B------:R-:W-:-:S03]  /*2190*/  PRMT R118, RZ, 0x7610, R118 ;  /* 0x00007610ff767816 */ /* 0x000fc60000000076 */
[----:B------:R-:W-:Y:S01]  /*21a0*/  FFMA.FTZ R123, R32, R33, R123 ;  /* 0x00000021207b7223 */ /* 0x000fe2000001007b */
[----:B------:R-:W-:Y:S02]  /*21b0*/  PRMT R33, RZ, 0x7610, R36 ;  /* 0x00007610ff217816 */ /* 0x000fe40000000024 */
[----:B----4-:R-:W-:-:S03]  /*21c0*/  PRMT R32, RZ, 0x5410, R121 ;  /* 0x00005410ff207816 */ /* 0x010fc60000000079 */
[----:B------:R-:W-:Y:S01]  /*21d0*/  FFMA.FTZ R122, R33, R118, R122 ;  /* 0x00000076217a7223 */ /* 0x000fe2000001007a */
[----:B------:R-:W-:-:S05]  /*21e0*/  PRMT R33, RZ, 0x5410, R37 ;  /* 0x00005410ff217816 */ /* 0x000fca0000000025 */
[----:B------:R-:W-:Y:S01]  /*21f0*/  FFMA.FTZ R120, R33, R32, R120 ;  /* 0x0000002021787223 */ /* 0x000fe20000010078 */
[----:B------:R-:W-:-:S04]  /*2200*/  IADD3 R33, P0, P1, R97, R116, R96 ;  /* 0x0000007461217210 */ /* 0x000fc8000791e060 */
[----:B------:R-:W-:Y:S02]  /*2210*/  LEA R32, P2, R33, c[0x0][0x170], 0x1 ;  /* 0x00005c0021207a11 */ /* 0x000fe400078408ff */
[----:B------:R-:W-:-:S04]  /*2220*/  IADD3.X R34, R44, R115, R49, P0, P1 ;  /* 0x000000732c227210 */ /* 0x000fc800007e2431 */
[----:B------:R-:W-:-:S05]  /*2230*/  LEA.HI.X R33, R33, c[0x0][0x174], R34, 0x1, P2 ;  /* 0x00005d0021217a11 */ /* 0x000fca00010f0c22 */
[----:B------:R0:W2:Y:S04]  /*2240*/  LDG.E.CONSTANT R34, [R32.64] ;  /* 0x0000000a20227981 */ /* 0x0000a8000c1e9900 */
[----:B------:R0:W3:Y:S01]  /*2250*/  LDG.E.CONSTANT R36, [R32.64+0x4] ;  /* 0x0000040a20247981 */ /* 0x0000e2000c1e9900 */
[----:B------:R-:W-:-:S04]  /*2260*/  IADD3 R35, P0, P1, R95, R116, R94 ;  /* 0x000000745f237210 */ /* 0x000fc8000791e05e */
[----:B------:R-:W-:Y:S02]  /*2270*/  LEA R118, P2, R35, c[0x0][0x170], 0x1 ;  /* 0x00005c0023767a11 */ /* 0x000fe400078408ff */
[----:B------:R-:W-:-:S04]  /*2280*/  IADD3.X R117, R42, R115, R47, P0, P1 ;  /* 0x000000732a757210 */ /* 0x000fc800007e242f */
[----:B------:R-:W-:-:S05]  /*2290*/  LEA.HI.X R119, R35, c[0x0][0x174], R117, 0x1, P2 ;  /* 0x00005d0023777a11 */ /* 0x000fca00010f0c75 */
[----:B------:R-:W4:Y:S01]  /*22a0*/  LDG.E.CONSTANT R117, [R118.64] ;  /* 0x0000000a76757981 */ /* 0x000f22000c1e9900 */
[----:B0-----:R-:W-:Y:S02]  /*22b0*/  PRMT R32, RZ, 0x5410, R38 ;  /* 0x00005410ff207816 */ /* 0x001fe40000000026 */
[----:B------:R-:W-:Y:S02]  /*22c0*/  PRMT R37, RZ, 0x7610, R37 ;  /* 0x00007610ff257816 */ /* 0x000fe40000000025 */
[----:B------:R-:W-:-:S05]  /*22d0*/  PRMT R121, RZ, 0x7610, R121 ;  /* 0x00007610ff797816 */ /* 0x000fca0000000079 */
[----:B------:R-:W-:Y:S02]  /*22e0*/  FFMA.FTZ R124, R37, R121, R124 ;  /* 0x00000079257c7223 */ /* 0x000fe4000001007c */
[----:B------:R0:W5:Y:S01]  /*22f0*/  LDG.E.CONSTANT R121, [R118.64+0x4] ;  /* 0x0000040a76797981 */ /* 0x000162000c1e9900 */
        /* <DEDUP_REMOVED lines=8> */
[----:B------:R-:W1:Y:S01]  /*2380*/  LDS.128 R32, [R59+0x30] ;  /* 0x000030003b207984 */ /* 0x000e620000000c00 */
[----:B------:R-:W-:Y:S02]  /*2390*/  PRMT R39, RZ, 0x7610, R39 ;  /* 0x00007610ff277816 */ /* 0x000fe40000000027 */
[----:B------:R-:W-:Y:S02]  /*23a0*/  PRMT R36, RZ, 0x7610, R36 ;  /* 0x00007610ff247816 */ /* 0x000fe40000000024 */
[----:B----4-:R-:W-:-:S03]  /*23b0*/  PRMT R37, RZ, 0x5410, R117 ;  /* 0x00005410ff257816 */ /* 0x010fc60000000075 */
[----:B------:R-:W-:Y:S01]  /*23c0*/  FFMA.FTZ R124, R39, R36, R124 ;  /* 0x00000024277c7223 */ /* 0x000fe2000001007c */
[----:B-1----:R-:W-:-:S05]  /*23d0*/  PRMT R36, RZ, 0x5410, R32 ;  /* 0x00005410ff247816 */ /* 0x002fca0000000020 */
[----:B------:R-:W-:Y:S01]  /*23e0*/  FFMA.FTZ R123, R36, R37, R123 ;  /* 0x00000025247b7223 */ /* 0x000fe2000001007b */
[----:B------:R-:W-:-:S04]  /*23f0*/  IADD3 R37, P0, P1, R93, R116, R92 ;  /* 0x000000745d257210 */ /* 0x000fc8000791e05c */
[----:B------:R-:W-:Y:S02]  /*2400*/  LEA R36, P2, R37, c[0x0][0x170], 0x1 ;  /* 0x00005c0025247a11 */ /* 0x000fe400078408ff */
[----:B------:R-:W-:-:S04]  /*2410*/  IADD3.X R38, R40, R115, R45, P0, P1 ;  /* 0x0000007328267210 */ /* 0x000fc800007e242d */
[----:B------:R-:W-:-:S05]  /*2420*/  LEA.HI.X R37, R37, c[0x0][0x174], R38, 0x1, P2 ;  /* 0x00005d0025257a11 */ /* 0x000fca00010f0c26 */
[----:B------:R-:W2:Y:S01]  /*2430*/  LDG.E.CONSTANT R38, [R36.64] ;  /* 0x0000000a24267981 */ /* 0x000ea2000c1e9900 */
[----:B------:R-:W-:Y:S02]  /*2440*/  PRMT R39, RZ, 0x7610, R32 ;  /* 0x00007610ff277816 */ /* 0x000fe40000000020 */
[----:B0-----:R-:W-:Y:S01]  /*2450*/  PRMT R119, RZ, 0x5410, R33 ;  /* 0x00005410ff777816 */ /* 0x001fe20000000021 */
[----:B------:R0:W3:Y:S01]  /*2460*/  LDG.E.CONSTANT R118, [R36.64+0x4] ;  /* 0x0000040a24767981 */ /* 0x0000e2000c1e9900 */
[----:B-----5:R-:W-:Y:S02]  /*2470*/  PRMT R32, RZ, 0x5410, R121 ;  /* 0x00005410ff207816 */ /* 0x020fe40000000079 */
[----:B------:R-:W-:Y:S02]  /*2480*/  PRMT R33, RZ, 0x7610, R33 ;  /* 0x00007610ff217816 */ /* 0x000fe40000000021 */
[----:B------:R-:W-:Y:S01]  /*2490*/  PRMT R121, RZ, 0x7610, R121 ;  /* 0x00007610ff797816 */ /* 0x000fe20000000079 */
[----:B------:R-:W-:Y:S01]  /*24a0*/  FFMA.FTZ R119, R119, R32, R120 ;  /* 0x0000002077777223 */ /* 0x000fe20000010078 */
[----:B------:R-:W-:-:S03]  /*24b0*/  PRMT R32, RZ, 0x5410, R34 ;  /* 0x00005410ff207816 */ /* 0x000fc60000000022 */
[----:B------:R-:W-:Y:S01]  /*24c0*/  FFMA.FTZ R124, R33, R121, R124 ;  /* 0x00000079217c7223 */ /* 0x000fe2000001007c */
[----:B------:R-:W-:-:S05]  /*24d0*/  PRMT R117, RZ, 0x7610, R117 ;  /* 0x00007610ff757816 */ /* 0x000fca0000000075 */
[----:B------:R-:W-:Y:S01]  /*24e0*/  FFMA.FTZ R39, R39, R117, R122 ;  /* 0x0000007527277223 */ /* 0x000fe2000001007a */
[----:B------:R-:W-:Y:S02]  /*24f0*/  PRMT R122, RZ, 0x7610, R34 ;  /* 0x00007610ff7a7816 */ /* 0x000fe40000000022 */
        /* <DEDUP_REMOVED lines=25> */
[----:B------:R-:W-:Y:S01]  /*2690*/  IADD3 R33, P0, P1, R89, R116, R88 ;  /* 0x0000007459217210 */ /* 0x000fe2000791e058 */
[----:B------:R-:W-:-:S03]  /*26a0*/  FFMA.FTZ R120, R120, R32, R119 ;  /* 0x0000002078787223 */ /* 0x000fc60000010077 */
        /* <DEDUP_REMOVED lines=58> */
[----:B------:R-:W-:Y:S02]  /*2a50*/  PRMT R34, RZ, 0x5410, R35 ;  /* 0x00005410ff227816 */ /* 0x000fe40000000023 */
[----:B---3--:R-:W-:-:S05]  /*2a60*/  PRMT R32, RZ, 0x5410, R118 ;  /* 0x00005410ff207816 */ /* 0x008fca0000000076 */
[----:B------:R-:W-:Y:S01]  /*2a70*/  FFMA.FTZ R34, R34, R32, R119 ;  /* 0x0000002022227223 */ /* 0x000fe20000010077 */
[----:B------:R-:W-:Y:S02]  /*2a80*/  PRMT R35, RZ, 0x7610, R35 ;  /* 0x00007610ff237816 */ /* 0x000fe40000000023 */
[----:B------:R-:W-:Y:S02]  /*2a90*/  PRMT R118, RZ, 0x7610, R118 ;  /* 0x00007610ff767816 */ /* 0x000fe40000000076 */
[----:B0-----:R-:W-:-:S03]  /*2aa0*/  PRMT R32, RZ, 0x5410, R36 ;  /* 0x00005410ff207816 */ /* 0x001fc60000000024 */
        /* <DEDUP_REMOVED lines=21> */
[----:B------:R-:W-:Y:S01]  /*2c00*/  PRMT R37, RZ, 0x7610, R37 ;  /* 0x00007610ff257816 */ /* 0x000fe20000000025 */
[----:B------:R0:W5:Y:S01]  /*2c10*/  LDG.E.CONSTANT R121, [R118.64+0x4] ;  /* 0x0000040a76797981 */ /* 0x000162000c1e9900 */
[----:B------:R-:W-:-:S05]  /*2c20*/  PRMT R120, RZ, 0x7610, R120 ;  /* 0x00007610ff787816 */ /* 0x000fca0000000078 */
[----:B------:R-:W-:Y:S01]  /*2c30*/  FFMA.FTZ R124, R37, R120, R124 ;  /* 0x00000078257c7223 */ /* 0x000fe2000001007c */
        /* <DEDUP_REMOVED lines=96> */
[----:B0-----:R0:W3:Y:S01]  /*3240*/  LDG.E.CONSTANT R118, [R36.64+0x4] ;  /* 0x0000040a24767981 */ /* 0x0010e2000c1e9900 */
[----:B------:R-:W-:Y:S02]  /*3250*/  PRMT R119, RZ, 0x5410, R33 ;  /* 0x00005410ff777816 */ /* 0x000fe40000000021 */
[----:B-----5:R-:W-:Y:S01]  /*3260*/  PRMT R32, RZ, 0x5410, R121 ;  /* 0x00005410ff207816 */ /* 0x020fe20000000079 */
[----:B------:R-:W-:Y:S01]  /*3270*/  FFMA.FTZ R39, R39, R117, R122 ;  /* 0x0000007527277223 */ /* 0x000fe2000001007a */
[----:B------:R-:W-:Y:S02]  /*3280*/  PRMT R33, RZ, 0x7610, R33 ;  /* 0x00007610ff217816 */ /* 0x000fe40000000021 */
[----:B------:R-:W-:Y:S01]  /*3290*/  PRMT R122, RZ, 0x7610, R121 ;  /* 0x00007610ff7a7816 */ /* 0x000fe20000000079 */
[----:B------:R-:W-:Y:S01]  /*32a0*/  FFMA.FTZ R119, R119, R32, R120 ;  /* 0x0000002077777223 */ /* 0x000fe20000010078 */
[----:B------:R-:W-:-:S03]  /*32b0*/  PRMT R32, RZ, 0x5410, R34 ;  /* 0x00005410ff207816 */ /* 0x000fc60000000022 */
[----:B------:R-:W-:Y:S01]  /*32c0*/  FFMA.FTZ R122, R33, R122, R124 ;  /* 0x0000007a217a7223 */ /* 0x000fe2000001007c */
[----:B------:R-:W-:-:S04]  /*32d0*/  IADD3 R33, P0, P1, R67, R116, R66 ;  /* 0x0000007443217210 */ /* 0x000fc8000791e042 */
[----:B------:R-:W-:Y:S02]  /*32e0*/  IADD3.X R120, R27, R115, R4, P0, P1 ;  /* 0x000000731b787210 */ /* 0x000fe400007e2404 */
[----:B------:R-:W-:Y:S02]  /*32f0*/  PRMT R34, RZ, 0x7610, R34 ;  /* 0x00007610ff227816 */ /* 0x000fe40000000022 */
[----:B--2---:R-:W-:-:S05]  /*3300*/  PRMT R121, RZ, 0x5410, R38 ;  /* 0x00005410ff797816 */ /* 0x004fca0000000026 */
[----:B------:R-:W-:Y:S01]  /*3310*/  FFMA.FTZ R121, R32, R121, R123 ;  /* 0x0000007920797223 */ /* 0x000fe2000001007b */
[----:B------:R-:W-:-:S04]  /*3320*/  LEA R32, P2, R33, c[0x0][0x170], 0x1 ;  /* 0x00005c0021207a11 */ /* 0x000fc800078408ff */
[----:B------:R-:W-:-:S05]  /*3330*/  LEA.HI.X R33, R33, c[0x0][0x174], R120, 0x1, P2 ;  /* 0x00005d0021217a11 */ /* 0x000fca00010f0c78 */
[----:B------:R1:W2:Y:S04]  /*3340*/  LDG.E.CONSTANT R120, [R32.64] ;  /* 0x0000000a20787981 */ /* 0x0002a8000c1e9900 */
[----:B------:R1:W4:Y:S01]  /*3350*/  LDG.E.CONSTANT R117, [R32.64+0x4] ;  /* 0x0000040a20757981 */ /* 0x000322000c1e9900 */
[----:B------:R-:W-:-:S05]  /*3360*/  PRMT R38, RZ, 0x7610, R38 ;  /* 0x00007610ff267816 */ /* 0x000fca0000000026 */
[----:B------:R-:W-:Y:S02]  /*3370*/  FFMA.FTZ R34, R34, R38, R39 ;  /* 0x0000002622227223 */ /* 0x000fe40000010027 */
[----:B0-----:R-:W0:Y:S01]  /*3380*/  LDS.128 R36, [R59+0xa0] ;  /* 0x0000a0003b247984 */ /* 0x001e220000000c00 */
[--C-:B---3--:R-:W-:Y:S02]  /*3390*/  PRMT R123, RZ, 0x5410, R118.reuse ;  /* 0x00005410ff7b7816 */ /* 0x108fe40000000076 */
[----:B-1----:R-:W-:Y:S02]  /*33a0*/  PRMT R32, RZ, 0x5410, R35 ;  /* 0x00005410ff207816 */ /* 0x002fe40000000023 */
[----:B------:R-:W-:-:S03]  /*33b0*/  PRMT R118, RZ, 0x7610, R118 ;  /* 0x00007610ff767816 */ /* 0x000fc60000000076 */
[----:B------:R-:W-:Y:S01]  /*33c0*/  FFMA.FTZ R123, R32, R123, R119 ;  /* 0x0000007b207b7223 */ /* 0x000fe20000010077 */
[----:B------:R-:W-:-:S05]  /*33d0*/  PRMT R119, RZ, 0x7610, R35 ;  /* 0x00007610ff777816 */ /* 0x000fca0000000023 */
[----:B------:R-:W-:Y:S01]  /*33e0*/  FFMA.FTZ R119, R119, R118, R122 ;  /* 0x0000007677777223 */ /* 0x000fe2000001007a */
[----:B0-----:R-:W-:Y:S02]  /*33f0*/  PRMT R118, RZ, 0x5410, R36 ;  /* 0x00005410ff767816 */ /* 0x001fe40000000024 */
[----:B------:R-:W-:Y:S02]  /*3400*/  IADD3 R35, P3, P4, R61, R116, R60 ;  /* 0x000000743d237210 */ /* 0x000fe40007c7e03c */
        /* <DEDUP_REMOVED lines=18> */
[----:B------:R1:W4:Y:S01]  /*3530*/  LDG.E.CONSTANT R116, [R32.64] ;  /* 0x0000000a20747981 */ /* 0x000322000c1e9900 */
[----:B------:R-:W-:-:S03]  /*3540*/  IADD3.X R115, R31, R115, R0, P3, P4 ;  /* 0x000000731f737210 */ /* 0x000fc60001fe8400 */
[----:B------:R1:W5:Y:S01]  /*3550*/  LDG.E.CONSTANT R123, [R32.64+0x4] ;  /* 0x0000040a207b7981 */ /* 0x000362000c1e9900 */
[----:B------:R-:W-:-:S04]  /*3560*/  LEA R34, P0, R35, c[0x0][0x170], 0x1 ;  /* 0x00005c0023227a11 */ /* 0x000fc800078008ff */
[----:B------:R-:W-:-:S05]  /*3570*/  LEA.HI.X R35, R35, c[0x0][0x174], R115, 0x1, P0 ;  /* 0x00005d0023237a11 */ /* 0x000fca00000f0c73 */
[----:B------:R2:W5:Y:S04]  /*3580*/  LDG.E.CONSTANT R115, [R34.64] ;  /* 0x0000000a22737981 */ /* 0x000568000c1e9900 */
[----:B0-----:R0:W5:Y:S01]  /*3590*/  LDG.E.CONSTANT R124, [R34.64+0x4] ;  /* 0x0000040a227c7981 */ /* 0x001162000c1e9900 */
[----:B-1----:R-:W-:Y:S02]  /*35a0*/  PRMT R32, RZ, 0x7610, R37 ;  /* 0x00007610ff207816 */ /* 0x002fe40000000025 */
[----:B------:R-:W-:Y:S02]  /*35b0*/  PRMT R117, RZ, 0x7610, R117 ;  /* 0x00007610ff757816 */ /* 0x000fe40000000075 */
[----:B------:R-:W-:-:S03]  /*35c0*/  PRMT R33, RZ, 0x5410, R38 ;  /* 0x00005410ff217816 */ /* 0x000fc60000000026 */
[----:B------:R-:W-:Y:S01]  /*35d0*/  FFMA.FTZ R119, R32, R117, R119 ;  /* 0x0000007520777223 */ /* 0x000fe20000010077 */
[----:B------:R-:W-:Y:S02]  /*35e0*/  PRMT R38, RZ, 0x7610, R38 ;  /* 0x00007610ff267816 */ /* 0x000fe40000000026 */
[----:B--2---:R-:W-:-:S05]  /*35f0*/  PRMT R32, RZ, 0x5410, R122 ;  /* 0x00005410ff207816 */ /* 0x004fca000000007a */
[----:B------:R-:W-:Y:S01]  /*3600*/  FFMA.FTZ R118, R33, R32, R118 ;  /* 0x0000002021767223 */ /* 0x000fe20000010076 */
[----:B------:R-:W-:Y:S02]  /*3610*/  PRMT R33, RZ, 0x5410, R39 ;  /* 0x00005410ff217816 */ /* 0x000fe40000000027 */
[----:B---3--:R-:W-:-:S05]  /*3620*/  PRMT R32, RZ, 0x5410, R36 ;  /* 0x00005410ff207816 */ /* 0x008fca0000000024 */
[----:B------:R-:W-:Y:S02]  /*3630*/  FFMA.FTZ R120, R33, R32, R120 ;  /* 0x0000002021787223 */ /* 0x000fe40000010078 */
[----:B0-----:R-:W0:Y:S01]  /*3640*/  LDS.128 R32, [R59+0xb0] ;  /* 0x0000b0003b207984 */ /* 0x001e220000000c00 */
[----:B------:R-:W-:Y:S02]  /*3650*/  PRMT R122, RZ, 0x7610, R122 ;  /* 0x00007610ff7a7816 */ /* 0x000fe4000000007a */
[----:B------:R-:W-:-:S03]  /*3660*/  PRMT R36, RZ, 0x7610, R36 ;  /* 0x00007610ff247816 */ /* 0x000fc60000000024 */
[----:B------:R-:W-:Y:S01]  /*3670*/  FFMA.FTZ R121, R38, R122, R121 ;  /* 0x0000007a26797223 */ /* 0x000fe20000010079 */
[----:B------:R-:W-:-:S05]  /*3680*/  PRMT R38, RZ, 0x7610, R39 ;  /* 0x00007610ff267816 */ /* 0x000fca0000000027 */
[----:B------:R-:W-:Y:S01]  /*3690*/  FFMA.FTZ R119, R38, R36, R119 ;  /* 0x0000002426777223 */ /* 0x000fe20000010077 */
[--C-:B----4-:R-:W-:Y:S02]  /*36a0*/  PRMT R36, RZ, 0x5410, R116.reuse ;  /* 0x00005410ff247816 */ /* 0x110fe40000000074 */
[----:B------:R-:W-:Y:S02]  /*36b0*/  PRMT R116, RZ, 0x7610, R116 ;  /* 0x00007610ff747816 */ /* 0x000fe40000000074 */
[--C-:B0-----:R-:W-:Y:S02]  /*36c0*/  PRMT R37, RZ, 0x5410, R32.reuse ;  /* 0x00005410ff257816 */ /* 0x101fe40000000020 */
[----:B------:R-:W-:-:S03]  /*36d0*/  PRMT R32, RZ, 0x7610, R32 ;  /* 0x00007610ff207816 */ /* 0x000fc60000000020 */
[----:B------:R-:W-:Y:S01]  /*36e0*/  FFMA.FTZ R118, R37, R36, R118 ;  /* 0x0000002425767223 */ /* 0x000fe20000010076 */
[----:B------:R-:W-:Y:S01]  /*36f0*/  PRMT R37, RZ, 0x5410, R33 ;  /* 0x00005410ff257816 */ /* 0x000fe20000000021 */
[----:B------:R-:W-:Y:S01]  /*3700*/  FFMA.FTZ R121, R32, R116, R121 ;  /* 0x0000007420797223 */ /* 0x000fe20000010079 */
[--C-:B-----5:R-:W-:Y:S02]  /*3710*/  PRMT R32, RZ, 0x5410, R123.reuse ;  /* 0x00005410ff207816 */ /* 0x120fe4000000007b */
        /* <DEDUP_REMOVED lines=9> */
[----:B------:R-:W-:-:S03]  /*37b0*/  PRMT R33, RZ, 0x5410, R35 ;  /* 0x00005410ff217816 */ /* 0x000fc60000000023 */
[----:B------:R-:W-:Y:S01]  /*37c0*/  FFMA.FTZ R115, R34, R115, R121 ;  /* 0x0000007322737223 */ /* 0x000fe20000010079 */
[--C-:B------:R-:W-:Y:S02]  /*37d0*/  PRMT R34, RZ, 0x5410, R124.reuse ;  /* 0x00005410ff227816 */ /* 0x100fe4000000007c */
[----:B------:R-:W-:-:S03]  /*37e0*/  PRMT R124, RZ, 0x7610, R124 ;  /* 0x00007610ff7c7816 */ /* 0x000fc6000000007c */
[----:B------:R-:W-:Y:S02]  /*37f0*/  FFMA.FTZ R33, R33, R34, R120 ;  /* 0x0000002221217223 */ /* 0x000fe40000010078 */
[----:B------:R-:W-:Y:S01]  /*3800*/  FADD.FTZ R34, R32, R115 ;  /* 0x0000007320227221 */ /* 0x000fe20000010000 */
[----:B------:R-:W-:-:S03]  /*3810*/  PRMT R32, RZ, 0x7610, R35 ;  /* 0x00007610ff207816 */ /* 0x000fc60000000023 */
[----:B------:R-:W-:Y:S02]  /*3820*/  FADD.FTZ R33, R33, R34 ;  /* 0x0000002221217221 */ /* 0x000fe40000010000 */
[----:B------:R-:W-:-:S04]  /*3830*/  FFMA.FTZ R32, R32, R124, R119 ;  /* 0x0000007c20207223 */ /* 0x000fc80000010077 */
[----:B------:R-:W-:Y:S01]  /*3840*/  FADD.FTZ R39, R32, R33 ;  /* 0x0000002120277221 */ /* 0x000fe20000010000 */
[----:B------:R-:W-:Y:S05]  /*3850*/  BRA.DIV ~URZ, `(.L_x_14340) ;  /* 0x000079627f007947 */ /* 0x000fea000b800000 */
[----:B------:R0:W1:Y:S02]  /*3860*/  SHFL.BFLY PT, R32, R39, 0x1, 0x1f ;  /* 0x0c201f0027207f89 */ /* 0x00006400000e0000 */
.L_x_14407:
[----:B------:R-:W-:Y:S01]  /*3870*/  ISETP.NE.AND P0, PT, R109, RZ, PT ;  /* 0x000000ff6d00720c */ /* 0x000fe20003f05270 */
[----:B-1----:R-:W-:Y:S01]  /*3880*/  FADD.FTZ R32, R39, R32 ;  /* 0x0000002027207221 */ /* 0x002fe20000010000 */
[----:B------:R-:W-:Y:S03]  /*3890*/  BSSY B1, `(.L_x_14341) ;  /* 0x0000008000017945 */ /* 0x000fe60003800000 */
[----:B------:R-:W-:-:S08]  /*38a0*/  FFMA.FTZ R35, R32, c[0x0][0x184], RZ ;  /* 0x0000610020237a23 */ /* 0x000fd000000100ff */
[----:B------:R-:W-:Y:S05]  /*38b0*/  @P0 BRA `(.L_x_14342) ;  /* 0x0000005000000947 */ /* 0x000fea0003800000 */
[----:B------:R-:W-:-:S05]  /*38c0*/  IMAD R32, R114, 0x10, R107 ;  /* 0x0000001072207824 */ /* 0x000fca00078e026b */
[----:B------:R-:W-:-:S04]  /*38d0*/  ISETP.GE.AND P0, PT, R32, UR8, PT ;  /* 0x0000000820007c0c */ /* 0x000fc8000bf06270 */
[----:B------:R-:W-:-:S05]  /*38e0*/  FSEL R33, R35, RZ, !P0 ;  /* 0x000000ff23217208 */ /* 0x000fca0004000000 */
[----:B------:R1:W-:Y:S04]  /*38f0*/  STS [R32.X4+0x1a0], R33 ;  /* 0x0001a02120007388 */ /* 0x0003e80000004800 */
[----:B------:R-:W-:Y:S02]  /*3900*/  @!P0 FMNMX.FTZ R108, R108, R35, !PT ;  /* 0x000000236c6c8209 */ /* 0x000fe40007810000 */
.L_x_14342:
[----:B------:R-:W-:Y:S05]  /*3910*/  BSYNC B1 ;  /* 0x0000000000017941 */ /* 0x000fea0003800000 */
.L_x_14341:
[----:B------:R-:W-:-:S04]  /*3920*/  IADD3 R114, R114, 0x4, RZ ;  /* 0x0000000472727810 */ /* 0x000fc80007ffe0ff */
[----:B------:R-:W-:-:S13]  /*3930*/  ISETP.GE.AND P0, PT, R114, UR5, PT ;  /* 0x0000000572007c0c */ /* 0x000fda000bf06270 */
[----:B01----:R-:W-:Y:S01]  /*3940*/  @P0 CALL.REL.NOINC `(.L_x_14343) ;  /* 0x0000001000000944 */ /* 0x003fe20003c00000 */
[----:B------:R-:W-:Y:S05]  /*3950*/  BRA `(.L_x_14344) ;  /* 0xffffe26000007947 */ /* 0x000fea000383ffff */
.L_x_14343:
[----:B------:R-:W-:Y:S05]  /*3960*/  BRA `(.L_x_14338) ;  /* 0x00001e3000007947 */ /* 0x000fea0003800000 */
.L_x_14339:
[----:B------:R-:W-:Y:S02]  /*3970*/  IMAD.U32 R38, RZ, RZ, UR8 ;  /* 0x00000008ff267e24 */ /* 0x000fe4000f8e00ff */
[----:B------:R-:W-:Y:S02]  /*3980*/  IMAD.MOV.U32 R108, RZ, RZ, -0x800001 ;  /* 0xff7fffffff6c7424 */ /* 0x000fe400078e00ff */
[----:B------:R-:W-:Y:S01]  /*3990*/  IMAD.MOV.U32 R36, RZ, RZ, R111 ;  /* 0x000000ffff247224 */ /* 0x000fe200078e006f */
[----:B------:R-:W-:-:S04]  /*39a0*/  IADD3 R38, -R38, 0x1, RZ ;  /* 0x0000000126267810 */ /* 0x000fc80007ffe1ff */
.L_x_14348:
[----:B------:R-:W-:-:S04]  /*39b0*/  IADD3 R33, P0, R36, UR4, RZ ;  /* 0x0000000424217c10 */ /* 0x000fc8000ff1e0ff */
[----:B------:R-:W-:Y:S02]  /*39c0*/  LEA.HI.X.SX32 R34, R36, UR9, 0x1, P0 ;  /* 0x0000000924227c11 */ /* 0x000fe400080f0eff */
[----:B------:R-:W-:-:S04]  /*39d0*/  LEA R32, P0, R33, c[0x0][0x188], 0x2 ;  /* 0x0000620021207a11 */ /* 0x000fc800078010ff */
[----:B------:R-:W-:-:S06]  /*39e0*/  LEA.HI.X R33, R33, c[0x0][0x18c], R34, 0x2, P0 ;  /* 0x0000630021217a11 */ /* 0x000fcc00000f1422 */
[----:B------:R-:W2:Y:S01]  /*39f0*/  LDG.E.CONSTANT R33, [R32.64] ;  /* 0x0000000a20217981 */ /* 0x000ea2000c1e9900 */
[----:B------:R-:W-:Y:S02]  /*3a00*/  IMAD.MOV.U32 R114, RZ, RZ, R112 ;  /* 0x000000ffff727224 */ /* 0x000fe400078e0070 */
[----:B------:R-:W-:Y:S01]  /*3a10*/  IMAD.MOV.U32 R115, RZ, RZ, R113 ;  /* 0x000000ffff737224 */ /* 0x000fe200078e0071 */
[----:B--2---:R-:W-:-:S03]  /*3a20*/  SHF.R.S32.HI R34, RZ, 0x1f, R33 ;  /* 0x0000001fff227819 */ /* 0x004fc60000011421 */
[----:B------:R-:W-:-:S04]  /*3a30*/  IMAD.WIDE.U32 R114, R33, c[0x0][0x1ac], R114 ;  /* 0x00006b0021727a25 */ /* 0x000fc800078e0072 */
[----:B------:R-:W-:-:S04]  /*3a40*/  IMAD R34, R34, c[0x0][0x1ac], RZ ;  /* 0x00006b0022227a24 */ /* 0x000fc800078e02ff */
[----:B------:R-:W-:Y:S01]  /*3a50*/  IMAD R37, R33, R56, R34 ;  /* 0x0000003821257224 */ /* 0x000fe200078e0222 */
[----:B------:R-:W-:-:S03]  /*3a60*/  IADD3 R34, P0, P1, R105, R114, R104 ;  /* 0x0000007269227210 */ /* 0x000fc6000791e068 */
[----:B------:R-:W-:Y:S01]  /*3a70*/  IMAD.IADD R37, R115, 0x1, R37 ;  /* 0x0000000173257824 */ /* 0x000fe200078e0225 */
[----:B------:R-:W-:-:S04]  /*3a80*/  LEA R116, P2, R34, c[0x0][0x170], 0x1 ;  /* 0x00005c0022747a11 */ /* 0x000fc800078408ff */
[----:B------:R-:W-:Y:S02]  /*3a90*/  IADD3.X R35, R52, R37, R57, P0, P1 ;  /* 0x0000002534237210 */ /* 0x000fe400007e2439 */
[----:B------:R-:W-:Y:S02]  /*3aa0*/  IADD3 R119, P0, R106, R114, RZ ;  /* 0x000000726a777210 */ /* 0x000fe40007f1e0ff */
[----:B------:R-:W-:Y:S02]  /*3ab0*/  LEA.HI.X R117, R34, c[0x0][0x174], R35, 0x1, P2 ;  /* 0x00005d0022757a11 */ /* 0x000fe400010f0c23 */
[C---:B------:R-:W-:Y:S01]  /*3ac0*/  LEA R118, P1, R119.reuse, c[0x0][0x170], 0x1 ;  /* 0x00005c0077767a11 */ /* 0x040fe200078208ff */
[----:B------:R-:W-:Y:S01]  /*3ad0*/  IMAD.X R120, R54, 0x1, R37, P0 ;  /* 0x0000000136787824 */ /* 0x000fe200000e0625 */
[----:B------:R-:W0:Y:S04]  /*3ae0*/  LDS.128 R32, [R59] ;  /* 0x000000003b207984 */ /* 0x000e280000000c00 */
[----:B------:R-:W2:Y:S01]  /*3af0*/  LDG.E.CONSTANT R115, [R116.64] ;  /* 0x0000000a74737981 */ /* 0x000ea2000c1e9900 */
[----:B------:R-:W-:-:S03]  /*3b00*/  LEA.HI.X R119, R119, c[0x0][0x174], R120, 0x1, P1 ;  /* 0x00005d0077777a11 */ /* 0x000fc600008f0c78 */
[----:B------:R2:W3:Y:S04]  /*3b10*/  LDG.E.CONSTANT R121, [R116.64+0x4] ;  /* 0x0000040a74797981 */ /* 0x0004e8000c1e9900 */
[----:B------:R1:W4:Y:S04]  /*3b20*/  LDG.E.CONSTANT R120, [R118.64] ;  /* 0x0000000a76787981 */ /* 0x000328000c1e9900 */
[----:B------:R1:W5:Y:S01]  /*3b30*/  LDG.E.CONSTANT R122, [R118.64+0x4] ;  /* 0x0000040a767a7981 */ /* 0x000362000c1e9900 */
[--C-:B0-----:R-:W-:Y:S02]  /*3b40*/  PRMT R123, RZ, 0x5410, R34.reuse ;  /* 0x00005410ff7b7816 */ /* 0x101fe40000000022 */
[----:B------:R-:W-:-:S02]  /*3b50*/  PRMT R34, RZ, 0x7610, R34 ;  /* 0x00007610ff227816 */ /* 0x000fc40000000022 */
[----:B-1----:R-:W-:Y:S02]  /*3b60*/  PRMT R118, RZ, 0x5410, R33 ;  /* 0x00005410ff767816 */ /* 0x002fe40000000021 */
[--C-:B--2---:R-:W-:Y:S02]  /*3b70*/  PRMT R116, RZ, 0x5410, R115.reuse ;  /* 0x00005410ff747816 */ /* 0x104fe40000000073 */
[----:B------:R-:W-:-:S03]  /*3b80*/  PRMT R115, RZ, 0x7610, R115 ;  /* 0x00007610ff737816 */ /* 0x000fc60000000073 */
[----:B------:R-:W-:Y:S02]  /*3b90*/  FMUL.FTZ R123, R123, R116 ;  /* 0x000000747b7b7220 */ /* 0x000fe40000410000 */
[----:B------:R-:W-:Y:S01]  /*3ba0*/  FMUL.FTZ R124, R34, R115 ;  /* 0x00000073227c7220 */ /* 0x000fe20000410000 */
[--C-:B------:R-:W-:Y:S02]  /*3bb0*/  PRMT R34, RZ, 0x5410, R32.reuse ;  /* 0x00005410ff227816 */ /* 0x100fe40000000020 */
[----:B------:R-:W-:Y:S02]  /*3bc0*/  PRMT R32, RZ, 0x7610, R32 ;  /* 0x00007610ff207816 */ /* 0x000fe40000000020 */
[--C-:B----4-:R-:W-:Y:S02]  /*3bd0*/  PRMT R117, RZ, 0x7610, R120.reuse ;  /* 0x00007610ff757816 */ /* 0x110fe40000000078 */
[----:B------:R-:W-:-:S03]  /*3be0*/  PRMT R115, RZ, 0x5410, R120 ;  /* 0x00005410ff737816 */ /* 0x000fc60000000078 */
[----:B------:R-:W-:Y:S01]  /*3bf0*/  FFMA.FTZ R120, R32, R117, R124 ;  /* 0x0000007520787223 */ /* 0x000fe2000001007c */
[----:B------:R-:W-:Y:S02]  /*3c00*/  PRMT R32, RZ, 0x5410, R35 ;  /* 0x00005410ff207816 */ /* 0x000fe40000000023 */
[----:B---3--:R-:W-:-:S05]  /*3c10*/  PRMT R117, RZ, 0x5410, R121 ;  /* 0x00005410ff757816 */ /* 0x008fca0000000079 */
[----:B------:R-:W-:Y:S01]  /*3c20*/  FMUL.FTZ R32, R32, R117 ;  /* 0x0000007520207220 */ /* 0x000fe20000410000 */
[----:B-----5:R-:W-:-:S05]  /*3c30*/  PRMT R117, RZ, 0x5410, R122 ;  /* 0x00005410ff757816 */ /* 0x020fca000000007a */
[----:B------:R-:W-:Y:S01]  /*3c40*/  FFMA.FTZ R118, R118, R117, R32 ;  /* 0x0000007576767223 */ /* 0x000fe20000010020 */
[----:B------:R-:W-:-:S04]  /*3c50*/  IADD3 R32, P0, P1, R103, R114, R102 ;  /* 0x0000007267207210 */ /* 0x000fc8000791e066 */
[----:B------:R-:W-:Y:S02]  /*3c60*/  LEA R116, P2, R32, c[0x0][0x170], 0x1 ;  /* 0x00005c0020747a11 */ /* 0x000fe400078408ff */
[----:B------:R-:W-:-:S04]  /*3c70*/  IADD3.X R117, R50, R37, R55, P0, P1 ;  /* 0x0000002532757210 */ /* 0x000fc800007e2437 */
[----:B------:R-:W-:-:S05]  /*3c80*/  LEA.HI.X R117, R32, c[0x0][0x174], R117, 0x1, P2 ;  /* 0x00005d0020757a11 */ /* 0x000fca00010f0c75 */
[----:B------:R0:W2:Y:S01]  /*3c90*/  LDG.E.CONSTANT R119, [R116.64] ;  /* 0x0000000a74777981 */ /* 0x0000a2000c1e9900 */
[----:B------:R-:W-:-:S03]  /*3ca0*/  FFMA.FTZ R115, R34, R115, R123 ;  /* 0x0000007322737223 */ /* 0x000fc6000001007b */
[----:B------:R0:W3:Y:S01]  /*3cb0*/  LDG.E.CONSTANT R123, [R116.64+0x4] ;  /* 0x0000040a747b7981 */ /* 0x0000e2000c1e9900 */
[----:B------:R-:W-:Y:S02]  /*3cc0*/  PRMT R35, RZ, 0x7610, R35 ;  /* 0x00007610ff237816 */ /* 0x000fe40000000023 */
[----:B------:R-:W-:Y:S02]  /*3cd0*/  PRMT R32, RZ, 0x7610, R121 ;  /* 0x00007610ff207816 */ /* 0x000fe40000000079 */
[----:B------:R-:W-:Y:S02]  /*3ce0*/  PRMT R121, RZ, 0x7610, R33 ;  /* 0x00007610ff797816 */ /* 0x000fe40000000021 */
[----:B------:R-:W-:Y:S01]  /*3cf0*/  PRMT R122, RZ, 0x7610, R122 ;  /* 0x00007610ff7a7816 */ /* 0x000fe2000000007a */
[----:B------:R-:W-:-:S04]  /*3d00*/  FMUL.FTZ R32, R35, R32 ;  /* 0x0000002023207220 */ /* 0x000fc80000410000 */
[----:B------:R-:W-:Y:S02]  /*3d10*/  FFMA.FTZ R121, R121, R122, R32 ;  /* 0x0000007a79797223 */ /* 0x000fe40000010020 */
[----:B------:R-:W0:Y:S02]  /*3d20*/  LDS.128 R32, [R59+0x10] ;  /* 0x000010003b207984 */ /* 0x000e240000000c00 */
[----:B0-----:R-:W-:Y:S02]  /*3d30*/  PRMT R116, RZ, 0x5410, R32 ;  /* 0x00005410ff747816 */ /* 0x001fe40000000020 */
[--C-:B--2---:R-:W-:Y:S02]  /*3d40*/  PRMT R117, RZ, 0x5410, R119.reuse ;  /* 0x00005410ff757816 */ /* 0x104fe40000000077 */
[----:B------:R-:W-:-:S03]  /*3d50*/  PRMT R119, RZ, 0x7610, R119 ;  /* 0x00007610ff777816 */ /* 0x000fc60000000077 */
[----:B------:R-:W-:Y:S01]  /*3d60*/  FFMA.FTZ R115, R116, R117, R115 ;  /* 0x0000007574737223 */ /* 0x000fe20000010073 */
[----:B------:R-:W-:-:S05]  /*3d70*/  PRMT R117, RZ, 0x7610, R32 ;  /* 0x00007610ff757816 */ /* 0x000fca0000000020 */
[----:B------:R-:W-:Y:S01]  /*3d80*/  FFMA.FTZ R119, R117, R119, R120 ;  /* 0x0000007775777223 */ /* 0x000fe20000010078 */
[----:B------:R-:W-:Y:S02]  /*3d90*/  PRMT R117, RZ, 0x5410, R33 ;  /* 0x00005410ff757816 */ /* 0x000fe40000000021 */
[----:B---3--:R-:W-:-:S05]  /*3da0*/  PRMT R120, RZ, 0x5410, R123 ;  /* 0x00005410ff787816 */ /* 0x008fca000000007b */
[----:B------:R-:W-:Y:S01]  /*3db0*/  FFMA.FTZ R120, R117, R120, R118 ;  /* 0x0000007875787223 */ /* 0x000fe20000010076 */
[----:B------:R-:W-:Y:S02]  /*3dc0*/  PRMT R118, RZ, 0x7610, R33 ;  /* 0x00007610ff767816 */ /* 0x000fe40000000021 */
[----:B------:R-:W-:-:S04]  /*3dd0*/  IADD3 R33, P0, P1, R101, R114, R100 ;  /* 0x0000007265217210 */ /* 0x000fc8000791e064 */
[----:B------:R-:W-:Y:S02]  /*3de0*/  LEA R32, P2, R33, c[0x0][0x170], 0x1 ;  /* 0x00005c0021207a11 */ /* 0x000fe400078408ff */
[----:B------:R-:W-:-:S04]  /*3df0*/  IADD3.X R116, R48, R37, R53, P0, P1 ;  /* 0x0000002530747210 */ /* 0x000fc800007e2435 */
[----:B------:R-:W-:-:S05]  /*3e00*/  LEA.HI.X R33, R33, c[0x0][0x174], R116, 0x1, P2 ;  /* 0x00005d0021217a11 */ /* 0x000fca00010f0c74 */
[----:B------:R0:W2:Y:S01]  /*3e10*/  LDG.E.CONSTANT R116, [R32.64] ;  /* 0x0000000a20747981 */ /* 0x0000a2000c1e9900 */
[----:B------:R-:W-:-:S05]  /*3e20*/  PRMT R123, RZ, 0x7610, R123 ;  /* 0x00007610ff7b7816 */ /* 0x000fca000000007b */
[----:B------:R-:W-:Y:S02]  /*3e30*/  FFMA.FTZ R118, R118, R123, R121 ;  /* 0x0000007b76767223 */ /* 0x000fe40000010079 */
[----:B------:R0:W3:Y:S02]  /*3e40*/  LDG.E.CONSTANT R123, [R32.64+0x4] ;  /* 0x0000040a207b7981 */ /* 0x0000e4000c1e9900 */
[--C-:B0-----:R-:W-:Y:S02]  /*3e50*/  PRMT R32, RZ, 0x5410, R34.reuse ;  /* 0x00005410ff207816 */ /* 0x101fe40000000022 */
[----:B------:R-:W-:Y:S02]  /*3e60*/  PRMT R34, RZ, 0x7610, R34 ;  /* 0x00007610ff227816 */ /* 0x000fe40000000022 */
[----:B--2---:R-:W-:-:S05]  /*3e70*/  PRMT R33, RZ, 0x5410, R116 ;  /* 0x00005410ff217816 */ /* 0x004fca0000000074 */
[----:B------:R-:W-:Y:S01]  /*3e80*/  FFMA.FTZ R115, R32, R33, R115 ;  /* 0x0000002120737223 */ /* 0x000fe20000010073 */
[----:B------:R-:W-:Y:S02]  /*3e90*/  PRMT R32, RZ, 0x7610, R116 ;  /* 0x00007610ff207816 */ /* 0x000fe40000000074 */
[----:B------:R-:W-:-:S03]  /*3ea0*/  PRMT R33, RZ, 0x5410, R35 ;  /* 0x00005410ff217816 */ /* 0x000fc60000000023 */
[----:B------:R-:W-:Y:S01]  /*3eb0*/  FFMA.FTZ R119, R34, R32, R119 ;  /* 0x0000002022777223 */ /* 0x000fe20000010077 */
[----:B---3--:R-:W-:Y:S02]  /*3ec0*/  PRMT R32, RZ, 0x5410, R123 ;  /* 0x00005410ff207816 */ /* 0x008fe4000000007b */
[----:B------:R-:W-:-:S03]  /*3ed0*/  IADD3 R34, P0, P1, R99, R114, R98 ;  /* 0x0000007263227210 */ /* 0x000fc6000791e062 */
[----:B------:R-:W-:Y:S01]  /*3ee0*/  FFMA.FTZ R120, R33, R32, R120 ;  /* 0x0000002021787223 */ /* 0x000fe20000010078 */
[----:B------:R-:W-:Y:S02]  /*3ef0*/  LEA R116, P2, R34, c[0x0][0x170], 0x1 ;  /* 0x00005c0022747a11 */ /* 0x000fe400078408ff */
[----:B------:R-:W-:-:S04]  /*3f00*/  IADD3.X R33, R46, R37, R51, P0, P1 ;  /* 0x000000252e217210 */ /* 0x000fc800007e2433 */
[----:B------:R-:W-:-:S05]  /*3f10*/  LEA.HI.X R117, R34, c[0x0][0x174], R33, 0x1, P2 ;  /* 0x00005d0022757a11 */ /* 0x000fca00010f0c21 */
[----:B------:R0:W2:Y:S04]  /*3f20*/  LDG.E.CONSTANT R121, [R116.64] ;  /* 0x0000000a74797981 */ /* 0x0000a8000c1e9900 */
[----:B------:R0:W3:Y:S01]  /*3f30*/  LDG.E.CONSTANT R122, [R116.64+0x4] ;  /* 0x0000040a747a7981 */ /* 0x0000e2000c1e9900 */
[----:B------:R-:W-:Y:S02]  /*3f40*/  PRMT R35, RZ, 0x7610, R35 ;  /* 0x00007610ff237816 */ /* 0x000fe40000000023 */
[----:B------:R-:W-:-:S05]  /*3f50*/  PRMT R123, RZ, 0x7610, R123 ;  /* 0x00007610ff7b7816 */ /* 0x000fca000000007b */
[----:B------:R-:W-:Y:S02]  /*3f60*/  FFMA.FTZ R118, R35, R123, R118 ;  /* 0x0000007b23767223 */ /* 0x000fe40000010076 */
[----:B------:R-:W0:Y:S02]  /*3f70*/  LDS.128 R32, [R59+0x20] ;  /* 0x000020003b207984 */ /* 0x000e240000000c00 */
[--C-:B0-----:R-:W-:Y:S02]  /*3f80*/  PRMT R116, RZ, 0x5410, R32.reuse ;  /* 0x00005410ff747816 */ /* 0x101fe40000000020 */
[----:B------:R-:W-:Y:S02]  /*3f90*/  PRMT R32, RZ, 0x7610, R32 ;  /* 0x00007610ff207816 */ /* 0x000fe40000000020 */
[--C-:B--2---:R-:W-:Y:S02]  /*3fa0*/  PRMT R117, RZ, 0x5410, R121.reuse ;  /* 0x00005410ff757816 */ /* 0x104fe40000000079 */
[----:B------:R-:W-:-:S03]  /*3fb0*/  PRMT R121, RZ, 0x7610, R121 ;  /* 0x00007610ff797816 */ /* 0x000fc60000000079 */
[----:B------:R-:W-:Y:S01]  /*3fc0*/  FFMA.FTZ R115, R116, R117, R115 ;  /* 0x0000007574737223 */ /* 0x000fe20000010073 */
[----:B------:R-:W-:Y:S01]  /*3fd0*/  PRMT R117, RZ, 0x5410, R33 ;  /* 0x00005410ff757816 */ /* 0x000fe20000000021 */
[----:B------:R-:W-:Y:S01]  /*3fe0*/  FFMA.FTZ R119, R32, R121, R119 ;  /* 0x0000007920777223 */ /* 0x000fe20000010077 */
[--C-:B---3--:R-:W-:Y:S02]  /*3ff0*/  PRMT R32, RZ, 0x5410, R122.reuse ;  /* 0x00005410ff207816 */ /* 0x108fe4000000007a */
[----:B------:R-:W-:Y:S02]  /*4000*/  PRMT R33, RZ, 0x7610, R33 ;  /* 0x00007610ff217816 */ /* 0x000fe40000000021 */
[----:B------:R-:W-:Y:S01]  /*4010*/  PRMT R122, RZ, 0x7610, R122 ;  /* 0x00007610ff7a7816 */ /* 0x000fe2000000007a */
[----:B------:R-:W-:-:S04]  /*4020*/  FFMA.FTZ R120, R117, R32, R120 ;  /* 0x0000002075787223 */ /* 0x000fc80000010078 */
[----:B------:R-:W-:Y:S01]  /*4030*/  FFMA.FTZ R118, R33, R122, R118 ;  /* 0x0000007a21767223 */ /* 0x000fe20000010076 */
[----:B------:R-:W-:-:S04]  /*4040*/  IADD3 R33, P0, P1, R97, R114, R96 ;  /* 0x0000007261217210 */ /* 0x000fc8000791e060 */
[----:B------:R-:W-:Y:S02]  /*4050*/  LEA R32, P2, R33, c[0x0][0x170], 0x1 ;  /* 0x00005c0021207a11 */ /* 0x000fe400078408ff */
[----:B------:R-:W-:-:S04]  /*4060*/  IADD3.X R116, R44, R37, R49, P0, P1 ;  /* 0x000000252c747210 */ /* 0x000fc800007e2431 */
[----:B------:R-:W-:-:S05]  /*4070*/  LEA.HI.X R33, R33, c[0x0][0x174], R116, 0x1, P2 ;  /* 0x00005d0021217a11 */ /* 0x000fca00010f0c74 */
[----:B------:R0:W2:Y:S04]  /*4080*/  LDG.E.CONSTANT R116, [R32.64] ;  /* 0x0000000a20747981 */ /* 0x0000a8000c1e9900 */
        /* <DEDUP_REMOVED lines=244> */
[----:B--2---:R-:W-:-:S05]  /*4fd0*/  PRMT R117, RZ, 0x5410, R121 ;  /* 0x00005410ff757816 */ /* 0x004fca0000000079 */
[----:B------:R-:W-:Y:S01]  /*4fe0*/  FFMA.FTZ R115, R116, R117, R115 ;  /* 0x0000007574737223 */ /* 0x000fe20000010073 */
[--C-:B------:R-:W-:Y:S02]  /*4ff0*/  PRMT R117, RZ, 0x5410, R33.reuse ;  /* 0x00005410ff757816 */ /* 0x100fe40000000021 */
[----:B---3--:R-:W-:Y:S02]  /*5000*/  PRMT R116, RZ, 0x5410, R122 ;  /* 0x00005410ff747816 */ /* 0x008fe4000000007a */
[----:B------:R-:W-:-:S03]  /*5010*/  PRMT R33, RZ, 0x7610, R33 ;  /* 0x00007610ff217816 */ /* 0x000fc60000000021 */
[----:B------:R-:W-:Y:S01]  /*5020*/  FFMA.FTZ R116, R117, R116, R120 ;  /* 0x0000007475747223 */ /* 0x000fe20000010078 */
[----:B------:R-:W-:Y:S02]  /*5030*/  PRMT R120, RZ, 0x7610, R122 ;  /* 0x00007610ff787816 */ /* 0x000fe4000000007a */
[----:B------:R-:W-:-:S03]  /*5040*/  PRMT R121, RZ, 0x7610, R121 ;  /* 0x00007610ff797816 */ /* 0x000fc60000000079 */
[----:B------:R-:W-:Y:S01]  /*5050*/  FFMA.FTZ R120, R33, R120, R118 ;  /* 0x0000007821787223 */ /* 0x000fe20000010076 */
[----:B------:R-:W-:Y:S01]  /*5060*/  IADD3 R33, P0, P1, R69, R114, R68 ;  /* 0x0000007245217210 */ /* 0x000fe2000791e044 */
[----:B------:R-:W-:-:S03]  /*5070*/  FFMA.FTZ R119, R32, R121, R119 ;  /* 0x0000007920777223 */ /* 0x000fc60000010077 */
[----:B------:R-:W-:Y:S02]  /*5080*/  LEA R32, P2, R33, c[0x0][0x170], 0x1 ;  /* 0x00005c0021207a11 */ /* 0x000fe400078408ff */
[----:B------:R-:W-:-:S04]  /*5090*/  IADD3.X R118, R24, R37, R5, P0, P1 ;  /* 0x0000002518767210 */ /* 0x000fc800007e2405 */
[----:B------:R-:W-:-:S05]  /*50a0*/  LEA.HI.X R33, R33, c[0x0][0x174], R118, 0x1, P2 ;  /* 0x00005d0021217a11 */ /* 0x000fca00010f0c76 */
[----:B------:R0:W2:Y:S04]  /*50b0*/  LDG.E.CONSTANT R121, [R32.64] ;  /* 0x0000000a20797981 */ /* 0x0000a8000c1e9900 */
[----:B------:R0:W3:Y:S02]  /*50c0*/  LDG.E.CONSTANT R122, [R32.64+0x4] ;  /* 0x0000040a207a7981 */ /* 0x0000e4000c1e9900 */
[--C-:B0-----:R-:W-:Y:S02]  /*50d0*/  PRMT R32, RZ, 0x5410, R34.reuse ;  /* 0x00005410ff207816 */ /* 0x101fe40000000022 */
[----:B------:R-:W-:Y:S02]  /*50e0*/  PRMT R34, RZ, 0x7610, R34 ;  /* 0x00007610ff227816 */ /* 0x000fe40000000022 */
[----:B------:R-:W-:-:S02]  /*50f0*/  PRMT R33, RZ, 0x5410, R35 ;  /* 0x00005410ff217816 */ /* 0x000fc40000000023 */
[----:B------:R-:W-:Y:S02]  /*5100*/  PRMT R35, RZ, 0x7610, R35 ;  /* 0x00007610ff237816 */ /* 0x000fe40000000023 */
[--C-:B--2---:R-:W-:Y:S02]  /*5110*/  PRMT R123, RZ, 0x5410, R121.reuse ;  /* 0x00005410ff7b7816 */ /* 0x104fe40000000079 */
[----:B------:R-:W-:Y:S02]  /*5120*/  PRMT R121, RZ, 0x7610, R121 ;  /* 0x00007610ff797816 */ /* 0x000fe40000000079 */
[----:B---3--:R-:W-:-:S03]  /*5130*/  PRMT R118, RZ, 0x5410, R122 ;  /* 0x00005410ff767816 */ /* 0x008fc6000000007a */
[----:B------:R-:W-:Y:S01]  /*5140*/  FFMA.FTZ R121, R34, R121, R119 ;  /* 0x0000007922797223 */ /* 0x000fe20000010077 */
[----:B------:R-:W-:Y:S01]  /*5150*/  IADD3 R34, P0, P1, R67, R114, R66 ;  /* 0x0000007243227210 */ /* 0x000fe2000791e042 */
[----:B------:R-:W-:-:S03]  /*5160*/  FFMA.FTZ R118, R33, R118, R116 ;  /* 0x0000007621767223 */ /* 0x000fc60000010074 */
[----:B------:R-:W-:Y:S02]  /*5170*/  LEA R116, P2, R34, c[0x0][0x170], 0x1 ;  /* 0x00005c0022747a11 */ /* 0x000fe400078408ff */
[----:B------:R-:W-:-:S04]  /*5180*/  IADD3.X R33, R27, R37, R4, P0, P1 ;  /* 0x000000251b217210 */ /* 0x000fc800007e2404 */
[----:B------:R-:W-:-:S05]  /*5190*/  LEA.HI.X R117, R34, c[0x0][0x174], R33, 0x1, P2 ;  /* 0x00005d0022757a11 */ /* 0x000fca00010f0c21 */
[----:B------:R0:W2:Y:S01]  /*51a0*/  LDG.E.CONSTANT R119, [R116.64] ;  /* 0x0000000a74777981 */ /* 0x0000a2000c1e9900 */
[----:B------:R-:W-:-:S03]  /*51b0*/  FFMA.FTZ R123, R32, R123, R115 ;  /* 0x0000007b207b7223 */ /* 0x000fc60000010073 */
[----:B------:R0:W3:Y:S01]  /*51c0*/  LDG.E.CONSTANT R115, [R116.64+0x4] ;  /* 0x0000040a74737981 */ /* 0x0000e2000c1e9900 */
        /* <DEDUP_REMOVED lines=19> */
[----:B------:R-:W-:Y:S02]  /*5300*/  PRMT R115, RZ, 0x7610, R115 ;  /* 0x00007610ff737816 */ /* 0x000fe40000000073 */
[----:B------:R-:W-:-:S03]  /*5310*/  PRMT R116, RZ, 0x5410, R34 ;  /* 0x00005410ff747816 */ /* 0x000fc60000000022 */
[----:B------:R-:W-:Y:S01]  /*5320*/  FFMA.FTZ R33, R33, R115, R120 ;  /* 0x0000007321217223 */ /* 0x000fe20000010078 */
[----:B------:R-:W-:-:S04]  /*5330*/  IADD3 R117, P0, P1, R63, R114, R62 ;  /* 0x000000723f757210 */ /* 0x000fc8000791e03e */
[----:B------:R-:W-:Y:S02]  /*5340*/  IADD3.X R120, R29, R37, R2, P0, P1 ;  /* 0x000000251d787210 */ /* 0x000fe400007e2402 */
[----:B0-----:R-:W-:Y:S02]  /*5350*/  PRMT R119, RZ, 0x5410, R35 ;  /* 0x00005410ff777816 */ /* 0x001fe40000000023 */
[----:B------:R-:W-:Y:S02]  /*5360*/  PRMT R34, RZ, 0x7610, R34 ;  /* 0x00007610ff227816 */ /* 0x000fe40000000022 */
[----:B--2---:R-:W-:-:S05]  /*5370*/  PRMT R115, RZ, 0x5410, R122 ;  /* 0x00005410ff737816 */ /* 0x004fca000000007a */
[----:B------:R-:W-:Y:S01]  /*5380*/  FFMA.FTZ R115, R116, R115, R123 ;  /* 0x0000007374737223 */ /* 0x000fe2000001007b */
[----:B------:R-:W-:-:S04]  /*5390*/  LEA R116, P2, R117, c[0x0][0x170], 0x1 ;  /* 0x00005c0075747a11 */ /* 0x000fc800078408ff */
[----:B------:R-:W-:-:S05]  /*53a0*/  LEA.HI.X R117, R117, c[0x0][0x174], R120, 0x1, P2 ;  /* 0x00005d0075757a11 */ /* 0x000fca00010f0c78 */
[----:B------:R0:W2:Y:S01]  /*53b0*/  LDG.E.CONSTANT R120, [R116.64] ;  /* 0x0000000a74787981 */ /* 0x0000a2000c1e9900 */
[----:B---3--:R-:W-:Y:S02]  /*53c0*/  PRMT R118, RZ, 0x5410, R124 ;  /* 0x00005410ff767816 */ /* 0x008fe4000000007c */
[----:B------:R-:W-:-:S03]  /*53d0*/  PRMT R122, RZ, 0x7610, R122 ;  /* 0x00007610ff7a7816 */ /* 0x000fc6000000007a */
[----:B------:R-:W-:Y:S01]  /*53e0*/  FFMA.FTZ R118, R119, R118, R32 ;  /* 0x0000007677767223 */ /* 0x000fe20000010020 */
[----:B------:R-:W-:Y:S02]  /*53f0*/  PRMT R32, RZ, 0x7610, R35 ;  /* 0x00007610ff207816 */ /* 0x000fe40000000023 */
[----:B------:R-:W-:Y:S01]  /*5400*/  PRMT R119, RZ, 0x7610, R124 ;  /* 0x00007610ff777816 */ /* 0x000fe2000000007c */
[----:B------:R-:W-:Y:S01]  /*5410*/  FFMA.FTZ R121, R34, R122, R121 ;  /* 0x0000007a22797223 */ /* 0x000fe20000010079 */
[----:B------:R-:W-:Y:S01]  /*5420*/  IADD3 R123, P0, P1, R61, R114, R60 ;  /* 0x000000723d7b7210 */ /* 0x000fe2000791e03c */
[----:B0-----:R-:W3:Y:S02]  /*5430*/  LDG.E.CONSTANT R116, [R116.64+0x4] ;  /* 0x0000040a74747981 */ /* 0x001ee4000c1e9900 */
[----:B------:R-:W-:Y:S02]  /*5440*/  FFMA.FTZ R119, R32, R119, R33 ;  /* 0x0000007720777223 */ /* 0x000fe40000010021 */
[----:B------:R-:W0:Y:S01]  /*5450*/  LDS.128 R32, [R59+0xb0] ;  /* 0x0000b0003b207984 */ /* 0x000e220000000c00 */
[----:B------:R-:W-:-:S02]  /*5460*/  IADD3.X R124, R31, R37, R0, P0, P1 ;  /* 0x000000251f7c7210 */ /* 0x000fc400007e2400 */
[----:B0-----:R-:W-:Y:S02]  /*5470*/  PRMT R122, RZ, 0x5410, R32 ;  /* 0x00005410ff7a7816 */ /* 0x001fe40000000020 */
[----:B--2---:R-:W-:-:S05]  /*5480*/  PRMT R114, RZ, 0x5410, R120 ;  /* 0x00005410ff727816 */ /* 0x004fca0000000078 */
[----:B------:R-:W-:Y:S01]  /*5490*/  FFMA.FTZ R122, R122, R114, R115 ;  /* 0x000000727a7a7223 */ /* 0x000fe20000010073 */
[----:B------:R-:W-:-:S04]  /*54a0*/  LEA R114, P0, R123, c[0x0][0x170], 0x1 ;  /* 0x00005c007b727a11 */ /* 0x000fc800078008ff */
[----:B------:R-:W-:-:S05]  /*54b0*/  LEA.HI.X R115, R123, c[0x0][0x174], R124, 0x1, P0 ;  /* 0x00005d007b737a11 */ /* 0x000fca00000f0c7c */
[----:B------:R0:W2:Y:S04]  /*54c0*/  LDG.E.CONSTANT R37, [R114.64] ;  /* 0x0000000a72257981 */ /* 0x0000a8000c1e9900 */
[----:B------:R0:W4:Y:S01]  /*54d0*/  LDG.E.CONSTANT R123, [R114.64+0x4] ;  /* 0x0000040a727b7981 */ /* 0x000122000c1e9900 */
[----:B------:R-:W-:Y:S02]  /*54e0*/  PRMT R32, RZ, 0x7610, R32 ;  /* 0x00007610ff207816 */ /* 0x000fe40000000020 */
[----:B------:R-:W-:-:S05]  /*54f0*/  PRMT R120, RZ, 0x7610, R120 ;  /* 0x00007610ff787816 */ /* 0x000fca0000000078 */
[----:B------:R-:W-:Y:S01]  /*5500*/  FFMA.FTZ R121, R32, R120, R121 ;  /* 0x0000007820797223 */ /* 0x000fe20000010079 */
[--C-:B---3--:R-:W-:Y:S02]  /*5510*/  PRMT R32, RZ, 0x5410, R116.reuse ;  /* 0x00005410ff207816 */ /* 0x108fe40000000074 */
[----:B0-----:R-:W-:Y:S02]  /*5520*/  PRMT R115, RZ, 0x5410, R33 ;  /* 0x00005410ff737816 */ /* 0x001fe40000000021 */
[----:B------:R-:W-:-:S03]  /*5530*/  PRMT R116, RZ, 0x7610, R116 ;  /* 0x00007610ff747816 */ /* 0x000fc60000000074 */
[----:B------:R-:W-:Y:S01]  /*5540*/  FFMA.FTZ R118, R115, R32, R118 ;  /* 0x0000002073767223 */ /* 0x000fe20000010076 */
[----:B------:R-:W-:Y:S02]  /*5550*/  PRMT R32, RZ, 0x7610, R33 ;  /* 0x00007610ff207816 */ /* 0x000fe40000000021 */
[----:B------:R-:W-:-:S03]  /*5560*/  PRMT R33, RZ, 0x5410, R34 ;  /* 0x00005410ff217816 */ /* 0x000fc60000000022 */
[----:B------:R-:W-:Y:S01]  /*5570*/  FFMA.FTZ R119, R32, R116, R119 ;  /* 0x0000007420777223 */ /* 0x000fe20000010077 */
[----:B------:R-:W-:Y:S02]  /*5580*/  PRMT R34, RZ, 0x7610, R34 ;  /* 0x00007610ff227816 */ /* 0x000fe40000000022 */
[--C-:B--2---:R-:W-:Y:S02]  /*5590*/  PRMT R32, RZ, 0x5410, R37.reuse ;  /* 0x00005410ff207816 */ /* 0x104fe40000000025 */
[----:B------:R-:W-:-:S03]  /*55a0*/  PRMT R37, RZ, 0x7610, R37 ;  /* 0x00007610ff257816 */ /* 0x000fc60000000025 */
[----:B------:R-:W-:Y:S01]  /*55b0*/  FFMA.FTZ R32, R33, R32, R122 ;  /* 0x0000002021207223 */ /* 0x000fe2000001007a */
[----:B------:R-:W-:Y:S01]  /*55c0*/  PRMT R33, RZ, 0x5410, R35 ;  /* 0x00005410ff217816 */ /* 0x000fe20000000023 */
[----:B------:R-:W-:Y:S01]  /*55d0*/  FFMA.FTZ R37, R34, R37, R121 ;  /* 0x0000002522257223 */ /* 0x000fe20000010079 */
[--C-:B----4-:R-:W-:Y:S02]  /*55e0*/  PRMT R34, RZ, 0x5410, R123.reuse ;  /* 0x00005410ff227816 */ /* 0x110fe4000000007b */
        /* <DEDUP_REMOVED lines=9> */
.L_x_14408:
        /* <DEDUP_REMOVED lines=9> */
[----:B------:R-:W-:-:S04]  /*5710*/  ISETP.GE.AND P0, PT, R35, UR8, PT ;  /* 0x0000000823007c0c */ /* 0x000fc8000bf06270 */
[----:B------:R-:W-:-:S05]  /*5720*/  FSEL R32, R37, RZ, !P0 ;  /* 0x000000ff25207208 */ /* 0x000fca0004000000 */
[----:B------:R1:W-:Y:S04]  /*5730*/  STS [R35.X4+0x1a0], R32 ;  /* 0x0001a02023007388 */ /* 0x0003e80000004800 */
[----:B------:R-:W-:Y:S02]  /*5740*/  @!P0 FMNMX.FTZ R108, R108, R37, !PT ;  /* 0x000000256c6c8209 */ /* 0x000fe40007810000 */
.L_x_14347:
[----:B------:R-:W-:Y:S05]  /*5750*/  BSYNC B1 ;  /* 0x0000000000017941 */ /* 0x000fea0003800000 */
.L_x_14346:
[----:B------:R-:W-:-:S04]  /*5760*/  IADD3 R36, R36, 0x4, RZ ;  /* 0x0000000424247810 */ /* 0x000fc80007ffe0ff */
[----:B------:R-:W-:-:S13]  /*5770*/  ISETP.GE.AND P0, PT, R36, UR5, PT ;  /* 0x0000000524007c0c */ /* 0x000fda000bf06270 */
[----:B01----:R-:W-:Y:S01]  /*5780*/  @P0 CALL.REL.NOINC `(.L_x_14338) ;  /* 0x0000001000000944 */ /* 0x003fe20003c00000 */
[----:B------:R-:W-:Y:S05]  /*5790*/  BRA `(.L_x_14348) ;  /* 0xffffe21000007947 */ /* 0x000fea000383ffff */
.L_x_14338:
[----:B------:R-:W-:Y:S05]  /*57a0*/  BSYNC B0 ;  /* 0x0000000000007941 */ /* 0x000fea0003800000 */
.L_x_14337:
[----:B------:R-:W-:Y:S05]  /*57b0*/  BRA.DIV ~URZ, `(.L_x_14349) ;  /* 0x00005b027f007947 */ /* 0x000fea000b800000 */
[----:B------:R0:W1:Y:S02]  /*57c0*/  SHFL.BFLY PT, R3, R108, 0x10, 0x1f ;  /* 0x0e001f006c037f89 */ /* 0x00006400000e0000 */
.L_x_14409:
[----:B-1----:R-:W-:Y:S01]  /*57d0*/  FMNMX.FTZ R5, R3, R108, !PT ;  /* 0x0000006c03057209 */ /* 0x002fe20007810000 */
[----:B------:R-:W-:Y:S05]  /*57e0*/  BRA.DIV ~URZ, `(.L_x_14350) ;  /* 0x00005b527f007947 */ /* 0x000fea000b800000 */
[----:B------:R-:W1:Y:S02]  /*57f0*/  SHFL.BFLY PT, R0, R5, 0x8, 0x1f ;  /* 0x0d001f0005007f89 */ /* 0x000e6400000e0000 */
[----:B-1----:R-:W-:-:S05]  /*5800*/  FMNMX.FTZ R0, R5, R0, !PT ;  /* 0x0000000005007209 */ /* 0x002fca0007810000 */
[----:B------:R-:W1:Y:S02]  /*5810*/  SHFL.BFLY PT, R3, R0, 0x4, 0x1f ;  /* 0x0c801f0000037f89 */ /* 0x000e6400000e0000 */
[----:B-1----:R-:W-:-:S05]  /*5820*/  FMNMX.FTZ R3, R0, R3, !PT ;  /* 0x0000000300037209 */ /* 0x002fca0007810000 */
[----:B------:R1:W2:Y:S02]  /*5830*/  SHFL.BFLY PT, R2, R3, 0x2, 0x1f ;  /* 0x0c401f0003027f89 */ /* 0x0002a400000e0000 */
.L_x_14410:
[----:B------:R-:W-:Y:S01]  /*5840*/  ISETP.NE.AND P0, PT, R110, RZ, PT ;  /* 0x000000ff6e00720c */ /* 0x000fe20003f05270 */
[----:B------:R-:W-:-:S12]  /*5850*/  WARPSYNC 0xffffffff ;  /* 0xffffffff00007948 */ /* 0x000fd80003800000 */
[----:B--2---:R-:W-:-:S05]  /*5860*/  @!P0 FMNMX.FTZ R2, R2, R3, !PT ;  /* 0x0000000302028209 */ /* 0x004fca0007810000 */
[----:B------:R2:W-:Y:S02]  /*5870*/  @!P0 STS [R111.X4+0x180], R2 ;  /* 0x000180026f008388 */ /* 0x0005e40000004800 */
[----:B------:R-:W-:Y:S01]  /*5880*/  BAR.SYNC.DEFER_BLOCKING 0x0 ;  /* 0x0000000000007b1d */ /* 0x000fe20000010000 */
[----:B------:R-:W-:Y:S01]  /*5890*/  ISETP.GT.AND P0, PT, R110, 0x3, PT ;  /* 0x000000036e00780c */ /* 0x000fe20003f04270 */
[----:B--2---:R-:W-:Y:S01]  /*58a0*/  IMAD.MOV.U32 R2, RZ, RZ, -0x800001 ;  /* 0xff7fffffff027424 */ /* 0x004fe200078e00ff */
[----:B------:R-:W-:Y:S01]  /*58b0*/  UIADD3 UR6, UR8, 0xf, URZ ;  /* 0x0000000f08067890 */ /* 0x000fe2000fffe03f */
[----:B------:R-:W-:Y:S02]  /*58c0*/  IMAD.MOV.U32 R4, RZ, RZ, RZ ;  /* 0x000000ffff047224 */ /* 0x000fe400078e00ff */
[----:B------:R-:W-:Y:S01]  /*58d0*/  BSSY B0, `(.L_x_14351) ;  /* 0x00000e8000007945 */ /* 0x000fe20003800000 */
[----:B------:R-:W-:-:S04]  /*58e0*/  USHF.R.S32.HI UR7, URZ, 0x1f, UR6 ;  /* 0x0000001f3f077899 */ /* 0x000fc80008011406 */
[----:B------:R-:W-:-:S04]  /*58f0*/  ULEA.HI UR6, UR7, UR6, URZ, 0x4 ;  /* 0x0000000607067291 */ /* 0x000fc8000f8f203f */
[----:B------:R-:W-:-:S04]  /*5900*/  ULOP3.LUT UR6, UR6, 0xfffffff0, URZ, 0xc0, !UPT ;  /* 0xfffffff006067892 */ /* 0x000fc8000f8ec03f */
[----:B------:R-:W-:-:S04]  /*5910*/  UISETP.LT.AND UP0, UPT, UR8, UR6, UPT ;  /* 0x000000060800728c */ /* 0x000fc8000bf01270 */
[----:B------:R-:W-:Y:S01]  /*5920*/  USEL UR6, UR8, UR6, UP0 ;  /* 0x0000000608067287 */ /* 0x000fe20008000000 */
[----:B------:R-:W2:Y:S05]  /*5930*/  @!P0 LDS R2, [R110.X4+0x180] ;  /* 0x000180006e028984 */ /* 0x000eaa0000004800 */
[----:B------:R-:W-:Y:S01]  /*5940*/  ISETP.GE.AND P1, PT, R58, UR6, PT ;  /* 0x000000063a007c0c */ /* 0x000fe2000bf26270 */
[----:B-12---:R-:W1:Y:S02]  /*5950*/  SHFL.BFLY PT, R3, R2, 0x2, 0x1f ;  /* 0x0c401f0002037f89 */ /* 0x006e6400000e0000 */
        /* <DEDUP_REMOVED lines=17> */
.L_x_14355:
        /* <DEDUP_REMOVED lines=11> */
.L_x_14354:
[----:B------:R-:W-:Y:S05]  /*5b20*/  BSYNC B1 ;  /* 0x0000000000017941 */ /* 0x000fea0003800000 */
.L_x_14353:
        /* <DEDUP_REMOVED lines=11> */
.L_x_14358:
[----:B------:R-:W2:Y:S01]  /*5be0*/  LDS R5, [R2+-0x400] ;  /* 0xfffc000002057984 */ /* 0x000ea20000000800 */
[----:B------:R-:W-:-:S03]  /*5bf0*/  IADD3 R3, R3, 0x800, RZ ;  /* 0x0000080003037810 */ /* 0x000fc60007ffe0ff */
[----:B------:R-:W3:Y:S01]  /*5c00*/  LDS R7, [R2+-0x200] ;  /* 0xfffe000002077984 */ /* 0x000ee20000000800 */
[----:B------:R-:W-:-:S03]  /*5c10*/  ISETP.GE.AND P2, PT, R3, R6, PT ;  /* 0x000000060300720c */ /* 0x000fc60003f46270 */
[----:B------:R-:W4:Y:S04]  /*5c20*/  LDS R9, [R2] ;  /* 0x0000000002097984 */ /* 0x000f280000000800 */
[----:B------:R-:W0:Y:S04]  /*5c30*/  LDS R11, [R2+0x200] ;  /* 0x00020000020b7984 */ /* 0x000e280000000800 */
[----:B------:R-:W1:Y:S04]  /*5c40*/  LDS R13, [R2+0x400] ;  /* 0x00040000020d7984 */ /* 0x000e680000000800 */
        /* <DEDUP_REMOVED lines=14> */
[----:B------:R-:W-:Y:S01]  /*5d30*/  FMUL.FTZ R9, R9, 1.4426950216293334961 ;  /* 0x3fb8aa3b09097820 */ /* 0x000fe20000410000 */
[----:B------:R-:W3:Y:S01]  /*5d40*/  LDS R33, [R2+0x1600] ;  /* 0x0016000002217984 */ /* 0x000ee20000000800 */
[----:B0-----:R-:W-:-:S02]  /*5d50*/  FADD.FTZ R11, -R0, R11 ;  /* 0x0000000b000b7221 */ /* 0x001fc40000010100 */
[C---:B------:R-:W-:Y:S01]  /*5d60*/  FADD.FTZ R13, -R0.reuse, R13 ;  /* 0x0000000d000d7221 */ /* 0x040fe20000010100 */
[----:B------:R-:W0:Y:S01]  /*5d70*/  LDS R35, [R2+0x1800] ;  /* 0x0018000002237984 */ /* 0x000e220000000800 */
[----:B------:R-:W-:Y:S01]  /*5d80*/  FMUL.FTZ R11, R11, 1.4426950216293334961 ;  /* 0x3fb8aa3b0b0b7820 */ /* 0x000fe20000410000 */
[----:B------:R-:W1:Y:S01]  /*5d90*/  MUFU.EX2 R7, R7 ;  /* 0x0000000700077308 */ /* 0x000e620000000800 */
[----:B------:R-:W-:Y:S01]  /*5da0*/  FMUL.FTZ R13, R13, 1.4426950216293334961 ;  /* 0x3fb8aa3b0d0d7820 */ /* 0x000fe20000410000 */
[----:B------:R-:W0:Y:S01]  /*5db0*/  LDS R37, [R2+0x1a00] ;  /* 0x001a000002257984 */ /* 0x000e220000000800 */
[C---:B------:R-:W-:Y:S02]  /*5dc0*/  FADD.FTZ R17, -R0.reuse, R17 ;  /* 0x0000001100117221 */ /* 0x040fe40000010100 */
[----:B------:R-:W-:Y:S02]  /*5dd0*/  FADD.FTZ R19, -R0, R19 ;  /* 0x0000001300137221 */ /* 0x000fe40000010100 */
[----:B------:R-:W-:Y:S01]  /*5de0*/  FMUL.FTZ R17, R17, 1.4426950216293334961 ;  /* 0x3fb8aa3b11117820 */ /* 0x000fe20000410000 */
[----:B------:R-:W2:Y:S01]  /*5df0*/  MUFU.EX2 R9, R9 ;  /* 0x0000000900097308 */ /* 0x000ea20000000800 */
[----:B----4-:R-:W-:Y:S01]  /*5e00*/  FADD.FTZ R4, R5, R4 ;  /* 0x0000000405047221 */ /* 0x010fe20000010000 */
[----:B------:R-:W-:Y:S01]  /*5e10*/  STS [R2+-0x400], R5 ;  /* 0xfffc000502007388 */ /* 0x000fe20000000800 */
[----:B------:R-:W-:-:S02]  /*5e20*/  FMUL.FTZ R19, R19, 1.4426950216293334961 ;  /* 0x3fb8aa3b13137820 */ /* 0x000fc40000410000 */
[C---:B------:R-:W-:Y:S02]  /*5e30*/  FADD.FTZ R21, -R0.reuse, R21 ;  /* 0x0000001500157221 */ /* 0x040fe40000010100 */
[----:B------:R-:W-:Y:S01]  /*5e40*/  FADD.FTZ R23, -R0, R23 ;  /* 0x0000001700177221 */ /* 0x000fe20000010100 */
[----:B------:R-:W4:Y:S01]  /*5e50*/  MUFU.EX2 R11, R11 ;  /* 0x0000000b000b7308 */ /* 0x000f220000000800 */
[----:B-1----:R-:W-:Y:S01]  /*5e60*/  FADD.FTZ R4, R4, R7 ;  /* 0x0000000704047221 */ /* 0x002fe20000010000 */
[----:B------:R-:W-:Y:S01]  /*5e70*/  STS [R2+-0x200], R7 ;  /* 0xfffe000702007388 */ /* 0x000fe20000000800 */
[----:B------:R-:W-:Y:S02]  /*5e80*/  FMUL.FTZ R21, R21, 1.4426950216293334961 ;  /* 0x3fb8aa3b15157820 */ /* 0x000fe40000410000 */
[----:B------:R-:W-:Y:S02]  /*5e90*/  FMUL.FTZ R23, R23, 1.4426950216293334961 ;  /* 0x3fb8aa3b17177820 */ /* 0x000fe40000410000 */
[----:B------:R-:W-:Y:S01]  /*5ea0*/  FADD.FTZ R25, -R0, R25 ;  /* 0x0000001900197221 */ /* 0x000fe20000010100 */
[----:B------:R-:W1:Y:S01]  /*5eb0*/  MUFU.EX2 R13, R13 ;  /* 0x0000000d000d7308 */ /* 0x000e620000000800 */
[----:B--2---:R-:W-:Y:S01]  /*5ec0*/  FADD.FTZ R4, R4, R9 ;  /* 0x0000000904047221 */ /* 0x004fe20000010000 */
[----:B------:R-:W-:Y:S01]  /*5ed0*/  STS [R2], R9 ;  /* 0x0000000902007388 */ /* 0x000fe20000000800 */
[----:B------:R-:W-:-:S02]  /*5ee0*/  FMUL.FTZ R25, R25, 1.4426950216293334961 ;  /* 0x3fb8aa3b19197820 */ /* 0x000fc40000410000 */
[C---:B------:R-:W-:Y:S02]  /*5ef0*/  FADD.FTZ R27, -R0.reuse, R27 ;  /* 0x0000001b001b7221 */ /* 0x040fe40000010100 */
[----:B------:R-:W-:Y:S01]  /*5f00*/  FADD.FTZ R29, -R0, R29 ;  /* 0x0000001d001d7221 */ /* 0x000fe20000010100 */
[----:B------:R-:W2:Y:S01]  /*5f10*/  MUFU.EX2 R17, R17 ;  /* 0x0000001100117308 */ /* 0x000ea20000000800 */
[----:B----4-:R-:W-:Y:S01]  /*5f20*/  FADD.FTZ R4, R4, R11 ;  /* 0x0000000b04047221 */ /* 0x010fe20000010000 */
[----:B------:R-:W-:Y:S01]  /*5f30*/  STS [R2+0x200], R11 ;  /* 0x0002000b02007388 */ /* 0x000fe20000000800 */
[----:B------:R-:W-:Y:S02]  /*5f40*/  FMUL.FTZ R27, R27, 1.4426950216293334961 ;  /* 0x3fb8aa3b1b1b7820 */ /* 0x000fe40000410000 */
[----:B------:R-:W-:Y:S02]  /*5f50*/  FMUL.FTZ R29, R29, 1.4426950216293334961 ;  /* 0x3fb8aa3b1d1d7820 */ /* 0x000fe40000410000 */
[----:B---3--:R-:W-:Y:S01]  /*5f60*/  FADD.FTZ R31, -R0, R31 ;  /* 0x0000001f001f7221 */ /* 0x008fe20000010100 */
[----:B------:R-:W3:Y:S01]  /*5f70*/  MUFU.EX2 R19, R19 ;  /* 0x0000001300137308 */ /* 0x000ee20000000800 */
[----:B-1----:R-:W-:Y:S01]  /*5f80*/  FADD.FTZ R4, R4, R13 ;  /* 0x0000000d04047221 */ /* 0x002fe20000010000 */
[----:B------:R-:W-:Y:S01]  /*5f90*/  STS [R2+0x400], R13 ;  /* 0x0004000d02007388 */ /* 0x000fe20000000800 */
[----:B------:R-:W-:-:S02]  /*5fa0*/  FMUL.FTZ R31, R31, 1.4426950216293334961 ;  /* 0x3fb8aa3b1f1f7820 */ /* 0x000fc40000410000 */
[C---:B------:R-:W-:Y:S02]  /*5fb0*/  FADD.FTZ R33, -R0.reuse, R33 ;  /* 0x0000002100217221 */ /* 0x040fe40000010100 */
[----:B0-----:R-:W-:Y:S01]  /*5fc0*/  FADD.FTZ R35, -R0, R35 ;  /* 0x0000002300237221 */ /* 0x001fe20000010100 */
[----:B------:R-:W0:Y:S01]  /*5fd0*/  MUFU.EX2 R21, R21 ;  /* 0x0000001500157308 */ /* 0x000e220000000800 */
[----:B--2---:R-:W-:Y:S01]  /*5fe0*/  FADD.FTZ R4, R4, R17 ;  /* 0x0000001104047221 */ /* 0x004fe20000010000 */
[----:B------:R-:W-:Y:S01]  /*5ff0*/  STS [R2+0x600], R17 ;  /* 0x0006001102007388 */ /* 0x000fe20000000800 */
[----:B------:R-:W-:Y:S02]  /*6000*/  FMUL.FTZ R33, R33, 1.4426950216293334961 ;  /* 0x3fb8aa3b21217820 */ /* 0x000fe40000410000 */
[----:B------:R-:W-:Y:S02]  /*6010*/  FADD.FTZ R37, -R0, R37 ;  /* 0x0000002500257221 */ /* 0x000fe40000010100 */
[----:B------:R-:W-:Y:S01]  /*6020*/  FMUL.FTZ R35, R35, 1.4426950216293334961 ;  /* 0x3fb8aa3b23237820 */ /* 0x000fe20000410000 */
[----:B------:R-:W1:Y:S01]  /*6030*/  MUFU.EX2 R23, R23 ;  /* 0x0000001700177308 */ /* 0x000e620000000800 */
[----:B---3--:R-:W-:Y:S01]  /*6040*/  FADD.FTZ R4, R4, R19 ;  /* 0x0000001304047221 */ /* 0x008fe20000010000 */
        /* <DEDUP_REMOVED lines=29> */
.L_x_14357:
[----:B------:R-:W-:Y:S05]  /*6220*/  BSYNC B1 ;  /* 0x0000000000017941 */ /* 0x000fea0003800000 */
.L_x_14356:
[----:B------:R-:W-:Y:S01]  /*6230*/  IADD3 R5, -R3, UR6, RZ ;  /* 0x0000000603057c10 */ /* 0x000fe2000fffe1ff */
        /* <DEDUP_REMOVED lines=8> */
[----:B------:R-:W0:Y:S04]  /*62c0*/  LDS R11, [R2+0x200] ;  /* 0x00020000020b7984 */ /* 0x000e280000000800 */
[----:B------:R-:W1:Y:S04]  /*62d0*/  LDS R13, [R2+0x400] ;  /* 0x00040000020d7984 */ /* 0x000e680000000800 */
        /* <DEDUP_REMOVED lines=44> */
.L_x_14360:
[----:B------:R-:W-:Y:S05]  /*65a0*/  BSYNC B1 ;  /* 0x0000000000017941 */ /* 0x000fea0003800000 */
.L_x_14359:
[----:B------:R-:W-:-:S13]  /*65b0*/  ISETP.LT.OR P0, PT, R3, UR6, P0 ;  /* 0x0000000603007c0c */ /* 0x000fda0008701670 */
[----:B------:R-:W-:Y:S05]  /*65c0*/  @!P0 BRA `(.L_x_14352) ;  /* 0x0000018000008947 */ /* 0x000fea0003800000 */
[----:B------:R-:W2:Y:S04]  /*65d0*/  LDS R3, [R2+-0x400] ;  /* 0xfffc000002037984 */ /* 0x000ea80000000800 */
[----:B------:R-:W3:Y:S04]  /*65e0*/  LDS R5, [R2+-0x200] ;  /* 0xfffe000002057984 */ /* 0x000ee80000000800 */
[----:B------:R-:W4:Y:S04]  /*65f0*/  LDS R7, [R2] ;  /* 0x0000000002077984 */ /* 0x000f280000000800 */
[----:B------:R-:W0:Y:S01]  /*6600*/  LDS R9, [R2+0x200] ;  /* 0x0002000002097984 */ /* 0x000e220000000800 */
[----:B-12---:R-:W-:-:S02]  /*6610*/  FADD.FTZ R3, -R0, R3 ;  /* 0x0000000300037221 */ /* 0x006fc40000010100 */
[C---:B---3--:R-:W-:Y:S02]  /*6620*/  FADD.FTZ R5, -R0.reuse, R5 ;  /* 0x0000000500057221 */ /* 0x048fe40000010100 */
[----:B------:R-:W-:Y:S02]  /*6630*/  FMUL.FTZ R3, R3, 1.4426950216293334961 ;  /* 0x3fb8aa3b03037820 */ /* 0x000fe40000410000 */
[C---:B----4-:R-:W-:Y:S02]  /*6640*/  FADD.FTZ R7, -R0.reuse, R7 ;  /* 0x0000000700077221 */ /* 0x050fe40000010100 */
        /* <DEDUP_REMOVED lines=16> */
.L_x_14352:
[----:B------:R-:W-:Y:S05]  /*6750*/  BSYNC B0 ;  /* 0x0000000000007941 */ /* 0x000fea0003800000 */
.L_x_14351:
        /* <DEDUP_REMOVED lines=37> */
.L_x_14365:
        /* <DEDUP_REMOVED lines=8> */
.L_x_14364:
[----:B01----:R-:W-:Y:S05]  /*6a30*/  BSYNC B1 ;  /* 0x0000000000017941 */ /* 0x003fea0003800000 */
.L_x_14363:
        /* <DEDUP_REMOVED lines=11> */
.L_x_14368:
        /* <DEDUP_REMOVED lines=52> */
.L_x_14367:
[----:B------:R-:W-:Y:S05]  /*6e30*/  BSYNC B1 ;  /* 0x0000000000017941 */ /* 0x000fea0003800000 */
.L_x_14366:
        /* <DEDUP_REMOVED lines=31> */
.L_x_14370:
[----:B------:R-:W-:Y:S05]  /*7030*/  BSYNC B1 ;  /* 0x0000000000017941 */ /* 0x000fea0003800000 */
.L_x_14369:
        /* <DEDUP_REMOVED lines=14> */
.L_x_14362:
[----:B------:R-:W-:Y:S05]  /*7120*/  BSYNC B0 ;  /* 0x0000000000007941 */ /* 0x000fea0003800000 */
.L_x_14361:
        /* <DEDUP_REMOVED lines=9> */
[----:B------:R-:W-:-:S02]  /*71c0*/  IMAD.MOV.U32 R28, RZ, RZ, RZ ;  /* 0x000000ffff1c7224 */ /* 0x000fc400078e00ff */
[----:B------:R-:W-:Y:S01]  /*71d0*/  IMAD.MOV.U32 R31, RZ, RZ, RZ ;  /* 0x000000ffff1f7224 */ /* 0x000fe200078e00ff */
[----:B------:R-:W-:Y:S05]  /*71e0*/  BRA `(.L_x_14373) ;  /* 0x0000319000007947 */ /* 0x000fea0003800000 */
.L_x_14372:
[----:B------:R-:W-:Y:S01]  /*71f0*/  IADD3 R29, P0, R111, UR4, RZ ;  /* 0x000000046f1d7c10 */ /* 0x000fe2000ff1e0ff */
[----:B------:R-:W-:Y:S01]  /*7200*/  IMAD R12, R15, c[0x0][0x1b0], RZ ;  /* 0x00006c000f0c7a24 */ /* 0x000fe200078e02ff */
[----:B------:R-:W-:Y:S01]  /*7210*/  LEA.HI R2, R110, R110, RZ, 0x1 ;  /* 0x0000006e6e027211 */ /* 0x000fe200078f08ff */
[----:B------:R-:W-:Y:S01]  /*7220*/  IMAD.MOV.U32 R33, RZ, RZ, c[0x0][0x1ac] ;  /* 0x00006b00ff217624 */ /* 0x000fe200078e00ff */
[----:B------:R-:W-:Y:S01]  /*7230*/  LEA.HI.X.SX32 R4, R111, UR9, 0x1, P0 ;  /* 0x000000096f047c11 */ /* 0x000fe200080f0eff */
[----:B------:R-:W-:Y:S01]  /*7240*/  IMAD.U32 R32, RZ, RZ, UR5 ;  /* 0x00000005ff207e24 */ /* 0x000fe2000f8e00ff */
[C---:B0-----:R-:W-:Y:S01]  /*7250*/  LEA R0, P0, R29.reuse, c[0x0][0x188], 0x2 ;  /* 0x000062001d007a11 */ /* 0x041fe200078010ff */
[----:B------:R-:W-:Y:S01]  /*7260*/  CS2R R18, SRZ ;  /* 0x0000000000127805 */ /* 0x000fe2000001ff00 */
[C---:B------:R-:W-:Y:S01]  /*7270*/  LOP3.LUT R3, R2.reuse, 0xfffffffe, RZ, 0xc0, !PT ;  /* 0xfffffffe02037812 */ /* 0x040fe200078ec0ff */
[----:B------:R-:W-:Y:S01]  /*7280*/  CS2R R20, SRZ ;  /* 0x0000000000147805 */ /* 0x000fe2000001ff00 */
[----:B------:R-:W-:Y:S01]  /*7290*/  LEA.HI.X R29, R29, c[0x0][0x18c], R4, 0x2, P0 ;  /* 0x000063001d1d7a11 */ /* 0x000fe200000f1404 */
[----:B------:R-:W-:Y:S01]  /*72a0*/  IMAD.SHL.U32 R4, R2, 0x8, RZ ;  /* 0x0000000802047824 */ /* 0x000fe200078e00ff */
[----:B------:R-:W-:Y:S01]  /*72b0*/  CS2R R22, SRZ ;  /* 0x0000000000167805 */ /* 0x000fe2000001ff00 */
[----:B------:R-:W-:Y:S01]  /*72c0*/  IMAD.IADD R2, R110, 0x1, -R3 ;  /* 0x000000016e027824 */ /* 0x000fe200078e0a03 */
[----:B------:R-:W-:Y:S01]  /*72d0*/  CS2R R24, SRZ ;  /* 0x0000000000187805 */ /* 0x000fe2000001ff00 */
[----:B------:R-:W-:Y:S01]  /*72e0*/  CS2R R26, SRZ ;  /* 0x00000000001a7805 */ /* 0x000fe2000001ff00 */
[----:B------:R-:W-:Y:S01]  /*72f0*/  LOP3.LUT R3, R4, 0xfffffff0, RZ, 0xc0, !PT ;  /* 0xfffffff004037812 */ /* 0x000fe200078ec0ff */
[----:B------:R-:W-:Y:S01]  /*7300*/  IMAD.SHL.U32 R4, R2, 0x8, RZ ;  /* 0x0000000802047824 */ /* 0x000fe200078e00ff */
[----:B------:R-:W-:Y:S01]  /*7310*/  SHF.R.S32.HI R33, RZ, 0x1f, R33 ;  /* 0x0000001fff217819 */ /* 0x000fe20000011421 */
[C---:B------:R-:W-:Y:S01]  /*7320*/  IMAD R2, R111.reuse, 0x2, R2 ;  /* 0x000000026f027824 */ /* 0x040fe200078e0202 */
[C---:B------:R-:W-:Y:S01]  /*7330*/  IADD3 R32, -R111.reuse, -0x1, R32 ;  /* 0xffffffff6f207810 */ /* 0x040fe20007ffe120 */
[----:B------:R-:W-:Y:S01]  /*7340*/  IMAD.IADD R34, R4, 0x1, R3 ;  /* 0x0000000104227824 */ /* 0x000fe200078e0203 */
[----:B------:R-:W-:Y:S01]  /*7350*/  SHF.R.S32.HI R13, RZ, 0x1f, R12 ;  /* 0x0000001fff0d7819 */ /* 0x000fe2000001140c */
[----:B------:R-:W-:Y:S01]  /*7360*/  IMAD.MOV.U32 R28, RZ, RZ, RZ ;  /* 0x000000ffff1c7224 */ /* 0x000fe200078e00ff */
[----:B------:R-:W-:Y:S01]  /*7370*/  LEA R36, R2, 0x1b0, 0x5 ;  /* 0x000001b002247811 */ /* 0x000fe200078e28ff */
[----:B------:R-:W-:Y:S01]  /*7380*/  IMAD.MOV.U32 R31, RZ, RZ, RZ ;  /* 0x000000ffff1f7224 */ /* 0x000fe200078e00ff */
[C---:B------:R-:W-:Y:S01]  /*7390*/  IADD3 R37, R34.reuse, 0x200, RZ ;  /* 0x0000020022257810 */ /* 0x040fe20007ffe0ff */
[----:B------:R-:W-:Y:S01]  /*73a0*/  IMAD.MOV.U32 R30, RZ, RZ, R111 ;  /* 0x000000ffff1e7224 */ /* 0x000fe200078e006f */
[C---:B------:R-:W-:Y:S01]  /*73b0*/  IADD3 R38, R34.reuse, 0x300, RZ ;  /* 0x0000030022267810 */ /* 0x040fe20007ffe0ff */
[----:B------:R-:W-:Y:S01]  /*73c0*/  IMAD R35, R111, 0x10, R4 ;  /* 0x000000106f237824 */ /* 0x000fe200078e0204 */
[----:B-----5:R-:W-:-:S02]  /*73d0*/  IADD3 R39, R34, 0x400, RZ ;  /* 0x0000040022277810 */ /* 0x020fc40007ffe0ff */
[C---:B------:R-:W-:Y:S02]  /*73e0*/  IADD3 R40, R34.reuse, 0x500, RZ ;  /* 0x0000050022287810 */ /* 0x040fe40007ffe0ff */
[C---:B------:R-:W-:Y:S02]  /*73f0*/  IADD3 R41, R34.reuse, 0x600, RZ ;  /* 0x0000060022297810 */ /* 0x040fe40007ffe0ff */
[C---:B------:R-:W-:Y:S02]  /*7400*/  IADD3 R42, R34.reuse, 0x700, RZ ;  /* 0x00000700222a7810 */ /* 0x040fe40007ffe0ff */
[C---:B------:R-:W-:Y:S02]  /*7410*/  IADD3 R43, R34.reuse, 0x800, RZ ;  /* 0x00000800222b7810 */ /* 0x040fe40007ffe0ff */
[C---:B------:R-:W-:Y:S02]  /*7420*/  IADD3 R44, R34.reuse, 0x900, RZ ;  /* 0x00000900222c7810 */ /* 0x040fe40007ffe0ff */
[----:B------:R-:W-:-:S02]  /*7430*/  IADD3 R45, R34, 0xa00, RZ ;  /* 0x00000a00222d7810 */ /* 0x000fc40007ffe0ff */
[----:B------:R-:W-:Y:S02]  /*7440*/  IADD3 R46, R34, 0xb00, RZ ;  /* 0x00000b00222e7810 */ /* 0x000fe40007ffe0ff */
.L_x_14398:
        /* <DEDUP_REMOVED lines=28> */
[----:B------:R1:W5:Y:S01]  /*7610*/  LDG.E.CONSTANT R51, [R66.64] ;  /* 0x0000000a42337981 */ /* 0x000362000c1e9900 */
        /* <DEDUP_REMOVED lines=8> */
[----:B------:R1:W5:Y:S01]  /*76a0*/  LDG.E.CONSTANT R55, [R66.64+0xc] ;  /* 0x00000c0a42377981 */ /* 0x000362000c1e9900 */
[----:B------:R-:W-:-:S02]  /*76b0*/  IADD3 R9, P0, R44, R6, RZ ;  /* 0x000000062c097210 */ /* 0x000fc40007f1e0ff */
[----:B------:R-:W-:Y:S01]  /*76c0*/  LEA.HI.X.SX32 R14, R41, R47, 0x1, P2 ;  /* 0x0000002f290e7211 */ /* 0x000fe200010f0eff */
[----:B------:R3:W5:Y:S01]  /*76d0*/  LDG.E.CONSTANT R56, [R70.64] ;  /* 0x0000000a46387981 */ /* 0x000762000c1e9900 */
        /* <DEDUP_REMOVED lines=17> */
[----:B------:R2:W5:Y:S01]  /*77f0*/  LDG.E.CONSTANT R47, [R62.64] ;  /* 0x0000000a3e2f7981 */ /* 0x000562000c1e9900 */
[----:B------:R-:W-:Y:S02]  /*7800*/  LEA R16, P1, R17, c[0x0][0x178], 0x1 ;  /* 0x00005e0011107a11 */ /* 0x000fe400078208ff */
[----:B------:R-:W-:Y:S01]  /*7810*/  LEA.HI.X R7, R7, c[0x0][0x17c], R54, 0x1, P6 ;  /* 0x00005f0007077a11 */ /* 0x000fe200030f0c36 */
[----:B------:R0:W5:Y:S01]  /*7820*/  LDG.E.CONSTANT R64, [R10.64] ;  /* 0x0000000a0a407981 */ /* 0x000162000c1e9900 */
[----:B------:R-:W-:Y:S02]  /*7830*/  LEA.HI.X R9, R9, c[0x0][0x17c], R52, 0x1, P5 ;  /* 0x00005f0009097a11 */ /* 0x000fe400028f0c34 */
[----:B------:R-:W-:Y:S01]  /*7840*/  LEA.HI.X R15, R15, c[0x0][0x17c], R50, 0x1, P4 ;  /* 0x00005f000f0f7a11 */ /* 0x000fe200020f0c32 */
[----:B------:R1:W5:Y:S01]  /*7850*/  LDG.E.CONSTANT R52, [R66.64+0x4] ;  /* 0x0000040a42347981 */ /* 0x000362000c1e9900 */
[----:B------:R-:W-:-:S03]  /*7860*/  LEA.HI.X R17, R17, c[0x0][0x17c], R48, 0x1, P1 ;  /* 0x00005f0011117a11 */ /* 0x000fc600008f0c30 */
[----:B------:R2:W5:Y:S04]  /*7870*/  LDG.E.CONSTANT R48, [R62.64+0x4] ;  /* 0x0000040a3e307981 */ /* 0x000568000c1e9900 */
        /* <DEDUP_REMOVED lines=69> */
.L_x_14375:
[----:B-1----:R-:W-:Y:S05]  /*7cd0*/  BSYNC B1 ;  /* 0x0000000000017941 */ /* 0x002fea0003800000 */
.L_x_14374:
        /* <DEDUP_REMOVED lines=33> */
[C---:B------:R-:W-:Y:S02]  /*7ef0*/  IADD3 R9, R35.reuse, 0x4, RZ ;  /* 0x0000000423097810 */ /* 0x040fe40007ffe0ff */
        /* <DEDUP_REMOVED lines=22> */
.L_x_14377:
[----:B------:R-:W-:Y:S05]  /*8060*/  BSYNC B1 ;  /* 0x0000000000017941 */ /* 0x000fea0003800000 */
.L_x_14376:
[----:B-----5:R-:W-:Y:S01]  /*8070*/  HFMA2.BF16_V2 R15, R2, R15, -RZ.H0_H0 ;  /* 0x0000000f020f7231 */ /* 0x020fe200003400ff */
[----:B------:R-:W-:Y:S01]  /*8080*/  FADD.FTZ R8, R8, R7 ;  /* 0x0000000708087221 */ /* 0x000fe20000010000 */
[----:B------:R-:W-:Y:S01]  /*8090*/  HFMA2.BF16_V2 R88, R5, R88, -RZ.H0_H0 ;  /* 0x0000005805587231 */ /* 0x000fe200003400ff */
[----:B------:R-:W-:Y:S01]  /*80a0*/  BSSY B1, `(.L_x_14378) ;  /* 0x000002c000017945 */ /* 0x000fe20003800000 */
        /* <DEDUP_REMOVED lines=43> */
.L_x_14379:
[----:B------:R-:W-:Y:S05]  /*8360*/  BSYNC B1 ;  /* 0x0000000000017941 */ /* 0x000fea0003800000 */
.L_x_14378:
        /* <DEDUP_REMOVED lines=54> */
.L_x_14381:
[----:B------:R-:W-:Y:S05]  /*86d0*/  BSYNC B1 ;  /* 0x0000000000017941 */ /* 0x000fea0003800000 */
.L_x_14380:
        /* <DEDUP_REMOVED lines=15> */
[----:B------:R-:W-:-:S04]  /*87d0*/  FADD.FTZ R4, R4, R51 ;  /* 0x0000003304047221 */ /* 0x000fc80000010000 */
[----:B------:R-:W-:Y:S01]  /*87e0*/  FADD.FTZ R53, R8, R53 ;  /* 0x0000003508357221 */ /* 0x000fe20000010000 */
[----:B------:R-:W-:Y:S01]  /*87f0*/  PRMT R8, RZ, 0x5410, R55 ;  /* 0x00005410ff087816 */ /* 0x000fe20000000037 */
[----:B------:R-:W-:Y:S01]  /*8800*/  FADD.FTZ R4, R4, R9 ;  /* 0x0000000904047221 */ /* 0x000fe20000010000 */
[----:B------:R-:W-:-:S05]  /*8810*/  PRMT R55, RZ, 0x7610, R55 ;  /* 0x00007610ff377816 */ /* 0x000fca0000000037 */
        /* <DEDUP_REMOVED lines=32> */
.L_x_14383:
[----:B------:R-:W-:Y:S05]  /*8a20*/  BSYNC B1 ;  /* 0x0000000000017941 */ /* 0x000fea0003800000 */
.L_x_14382:
        /* <DEDUP_REMOVED lines=51> */
.L_x_14385:
[----:B------:R-:W-:Y:S05]  /*8d60*/  BSYNC B1 ;  /* 0x0000000000017941 */ /* 0x000fea0003800000 */
.L_x_14384:
        /* <DEDUP_REMOVED lines=49> */
.L_x_14387:
[----:B------:R-:W-:Y:S05]  /*9080*/  BSYNC B1 ;  /* 0x0000000000017941 */ /* 0x000fea0003800000 */
.L_x_14386:
        /* <DEDUP_REMOVED lines=58> */
.L_x_14389:
[----:B------:R-:W-:Y:S05]  /*9430*/  BSYNC B1 ;  /* 0x0000000000017941 */ /* 0x000fea0003800000 */
.L_x_14388:
        /* <DEDUP_REMOVED lines=49> */
.L_x_14391:
[----:B------:R-:W-:Y:S05]  /*9750*/  BSYNC B1 ;  /* 0x0000000000017941 */ /* 0x000fea0003800000 */
.L_x_14390:
        /* <DEDUP_REMOVED lines=51> */
.L_x_14393:
[----:B------:R-:W-:Y:S05]  /*9a90*/  BSYNC B1 ;  /* 0x0000000000017941 */ /* 0x000fea0003800000 */
.L_x_14392:
        /* <DEDUP_REMOVED lines=49> */
.L_x_14395:
[----:B------:R-:W-:Y:S05]  /*9db0*/  BSYNC B1 ;  /* 0x0000000000017941 */ /* 0x000fea0003800000 */
.L_x_14394:
        /* <DEDUP_REMOVED lines=62> */
.L_x_14397:
[----:B------:R-:W-:Y:S05]  /*a1a0*/  BSYNC B1 ;  /* 0x0000000000017941 */ /* 0x000fea0003800000 */
.L_x_14396:
        /* <DEDUP_REMOVED lines=29> */
.L_x_14373:
[----:B------:R-:W-:Y:S05]  /*a380*/  BSYNC B0 ;  /* 0x0000000000007941 */ /* 0x000fea0003800000 */
.L_x_14371:
        /* <DEDUP_REMOVED lines=8> */
[----:B-1----:R-:W-:Y:S01]  /*a410*/  FADD.FTZ R27, R2, R27 ;  /* 0x0000001b021b7221 */ /* 0x002fe20000010000 */
[----:B------:R-:W-:-:S02]  /*a420*/  LOP3.LUT R2, R110, 0x1, RZ, 0xc0, !PT ;  /* 0x000000016e027812 */ /* 0x000fc400078ec0ff */
[----:B------:R-:W1:Y:S01]  /*a430*/  SHFL.BFLY PT, R6, R23, 0x1, 0x1f ;  /* 0x0c201f0017067f89 */ /* 0x000e6200000e0000 */
[----:B0-----:R-:W-:Y:S01]  /*a440*/  FADD.FTZ R29, R3, R28 ;  /* 0x0000001c031d7221 */ /* 0x001fe20000010000 */
[----:B------:R-:W-:Y:S02]  /*a450*/  ISETP.NE.AND P2, PT, R2, RZ, PT ;  /* 0x000000ff0200720c */ /* 0x000fe40003f45270 */
[----:B------:R-:W0:Y:S01]  /*a460*/  SHFL.BFLY PT, R8, R21, 0x1, 0x1f ;  /* 0x0c201f0015087f89 */ /* 0x000e2200000e0000 */
[----:B------:R-:W-:Y:S01]  /*a470*/  LOP3.LUT R3, R58, 0xffffffc0, RZ, 0xc0, !PT ;  /* 0xffffffc03a037812 */ /* 0x000fe200078ec0ff */
[----:B--2---:R-:W-:Y:S01]  /*a480*/  FADD.FTZ R33, R9, R22 ;  /* 0x0000001609217221 */ /* 0x004fe20000010000 */
[----:B------:R-:W-:Y:S01]  /*a490*/  LEA.HI R22, R110, R110, RZ, 0x1 ;  /* 0x0000006e6e167211 */ /* 0x000fe200078f08ff */
[----:B------:R-:W2:Y:S01]  /*a4a0*/  SHFL.BFLY PT, R11, R20, 0x1, 0x1f ;  /* 0x0c201f00140b7f89 */ /* 0x000ea200000e0000 */
[----:B------:R-:W-:Y:S01]  /*a4b0*/  ISETP.NE.OR P5, PT, R3, 0x40, P2 ;  /* 0x000000400300780c */ /* 0x000fe200017a5670 */
[----:B---3--:R-:W-:Y:S01]  /*a4c0*/  FADD.FTZ R28, R4, R25 ;  /* 0x00000019041c7221 */ /* 0x008fe20000010000 */
[----:B------:R-:W-:Y:S01]  /*a4d0*/  SHF.R.S32.HI R22, RZ, 0x1, R22 ;  /* 0x00000001ff167819 */ /* 0x000fe20000011416 */
[----:B------:R-:W3:Y:S01]  /*a4e0*/  SHFL.BFLY PT, R10, R19, 0x1, 0x1f ;  /* 0x0c201f00130a7f89 */ /* 0x000ee200000e0000 */
[----:B------:R-:W-:Y:S01]  /*a4f0*/  IADD3 R2, R58, 0x1f, RZ ;  /* 0x0000001f3a027810 */ /* 0x000fe20007ffe0ff */
[----:B----4-:R-:W-:Y:S01]  /*a500*/  FADD.FTZ R0, R0, R31 ;  /* 0x0000001f00007221 */ /* 0x010fe20000010000 */
[----:B------:R-:W-:Y:S01]  /*a510*/  LOP3.LUT R4, R58, 0xffffffe0, RZ, 0xc0, !PT ;  /* 0xffffffe03a047812 */ /* 0x000fe200078ec0ff */
[----:B------:R-:W4:Y:S01]  /*a520*/  SHFL.BFLY PT, R13, R18, 0x1, 0x1f ;  /* 0x0c201f00120d7f89 */ /* 0x000f2200000e0000 */
[----:B------:R-:W-:Y:S01]  /*a530*/  FADD.FTZ R26, R5, R26 ;  /* 0x0000001a051a7221 */ /* 0x000fe20000010000 */
[----:B------:R-:W-:Y:S01]  /*a540*/  ISETP.GT.U32.AND P3, PT, R2, 0x3e, PT ;  /* 0x0000003e0200780c */ /* 0x000fe20003f64070 */
[----:B------:R-:W-:Y:S01]  /*a550*/  IMAD R111, R111, 0xc0, R22 ;  /* 0x000000c06f6f7824 */ /* 0x000fe200078e0216 */
[----:B------:R-:W-:Y:S01]  /*a560*/  BAR.SYNC.DEFER_BLOCKING 0x0 ;  /* 0x0000000000007b1d */ /* 0x000fe20000010000 */
[----:B------:R-:W-:Y:S01]  /*a570*/  FADD.FTZ R31, R7, R24 ;  /* 0x00000018071f7221 */ /* 0x000fe20000010000 */
[----:B------:R-:W-:Y:S01]  /*a580*/  ISETP.NE.OR P4, PT, R4, 0x20, P2 ;  /* 0x000000200400780c */ /* 0x000fe20001785670 */
[----:B-1----:R-:W-:Y:S01]  /*a590*/  FADD.FTZ R30, R6, R23 ;  /* 0x00000017061e7221 */ /* 0x002fe20000010000 */
[----:B------:R-:W-:-:S02]  /*a5a0*/  ISETP.GT.OR P0, PT, R58, 0x3f, P2 ;  /* 0x0000003f3a00780c */ /* 0x000fc40001704670 */
[----:B------:R-:W-:Y:S01]  /*a5b0*/  ISETP.GT.OR P1, PT, R58, 0x1f, P2 ;  /* 0x0000001f3a00780c */ /* 0x000fe20001724670 */
[----:B0-----:R-:W-:Y:S02]  /*a5c0*/  FADD.FTZ R32, R8, R21 ;  /* 0x0000001508207221 */ /* 0x001fe40000010000 */
        /* <DEDUP_REMOVED lines=16> */
.L_x_14400:
[----:B------:R-:W-:Y:S05]  /*a6d0*/  BSYNC B0 ;  /* 0x0000000000007941 */ /* 0x000fea0003800000 */
.L_x_14399:
        /* <DEDUP_REMOVED lines=27> */
.L_x_14402:
[----:B------:R-:W-:Y:S05]  /*a890*/  BSYNC B0 ;  /* 0x0000000000007941 */ /* 0x000fea0003800000 */
.L_x_14401:
        /* <DEDUP_REMOVED lines=15> */
.L_x_14404:
[----:B------:R-:W-:Y:S05]  /*a990*/  BSYNC B0 ;  /* 0x0000000000007941 */ /* 0x000fea0003800000 */
.L_x_14403:
        /* <DEDUP_REMOVED lines=27> */
.L_x_14406:
[----:B------:R-:W-:Y:S05]  /*ab50*/  BSYNC B0 ;  /* 0x0000000000007941 */ /* 0x000fea0003800000 */
.L_x_14405:
        /* <DEDUP_REMOVED lines=69> */
[----:B-----5:R-:W-:Y:S02]  /*afb0*/  IADD3 R39, P0, R20, UR4, RZ ;  /* 0x0000000414277c10 */ /* 0x020fe4000ff1e0ff */
        /* <DEDUP_REMOVED lines=32> */
.L_x_14340:
[----:B------:R-:W-:Y:S01]  /*b1c0*/  IMAD.MOV.U32 R34, RZ, RZ, R39 ;  /* 0x000000ffff227224 */ /* 0x000fe200078e0027 */
[----:B------:R-:W-:Y:S01]  /*b1d0*/  MOV R32, 0xb220 ;  /* 0x0000b22000207802 */ /* 0x000fe20000000f00 */
[----:B------:R-:W-:-:S02]  /*b1e0*/  IMAD.MOV.U32 R35, RZ, RZ, 0x1 ;  /* 0x00000001ff237424 */ /* 0x000fc400078e00ff */
[----:B------:R-:W-:Y:S02]  /*b1f0*/  IMAD.MOV.U32 R37, RZ, RZ, 0x1f ;  /* 0x0000001fff257424 */ /* 0x000fe400078e00ff */
[----:B------:R-:W-:Y:S02]  /*b200*/  IMAD.MOV.U32 R116, RZ, RZ, -0x1 ;  /* 0xffffffffff747424 */ /* 0x000fe400078e00ff */
[----:B------:R-:W-:Y:S05]  /*b210*/  CALL.REL.NOINC `($__internal_325_$__cuda_sm70_shflsync_bfly_p) ;  /* 0x0000028000007944 */ /* 0x000fea0003c00000 */
[----:B-1----:R-:W-:Y:S01]  /*b220*/  IMAD.MOV.U32 R32, RZ, RZ, R34 ;  /* 0x000000ffff207224 */ /* 0x002fe200078e0022 */
[----:B0-----:R-:W-:Y:S05]  /*b230*/  BRA `(.L_x_14407) ;  /* 0xffff863000007947 */ /* 0x001fea000383ffff */
.L_x_14345:
[----:B------:R-:W-:Y:S01]  /*b240*/  IMAD.MOV.U32 R34, RZ, RZ, R115 ;  /* 0x000000ffff227224 */ /* 0x000fe200078e0073 */
[----:B------:R-:W-:Y:S01]  /*b250*/  MOV R32, 0xb2a0 ;  /* 0x0000b2a000207802 */ /* 0x000fe20000000f00 */
[----:B------:R-:W-:Y:S02]  /*b260*/  IMAD.MOV.U32 R35, RZ, RZ, 0x1 ;  /* 0x00000001ff237424 */ /* 0x000fe400078e00ff */
[----:B------:R-:W-:Y:S02]  /*b270*/  IMAD.MOV.U32 R37, RZ, RZ, 0x1f ;  /* 0x0000001fff257424 */ /* 0x000fe400078e00ff */
[----:B------:R-:W-:Y:S02]  /*b280*/  IMAD.MOV.U32 R116, RZ, RZ, -0x1 ;  /* 0xffffffffff747424 */ /* 0x000fe400078e00ff */
[----:B------:R-:W-:Y:S05]  /*b290*/  CALL.REL.NOINC `($__internal_325_$__cuda_sm70_shflsync_bfly_p) ;  /* 0x0000020000007944 */ /* 0x000fea0003c00000 */
[----:B-1----:R-:W-:Y:S01]  /*b2a0*/  IMAD.MOV.U32 R32, RZ, RZ, R34 ;  /* 0x000000ffff207224 */ /* 0x002fe200078e0022 */
[----:B0-----:R-:W-:Y:S05]  /*b2b0*/  BRA `(.L_x_14408) ;  /* 0xffffa3c000007947 */ /* 0x001fea000383ffff */
.L_x_14349:
[----:B------:R-:W-:Y:S01]  /*b2c0*/  IMAD.MOV.U32 R34, RZ, RZ, R108 ;  /* 0x000000ffff227224 */ /* 0x000fe200078e006c */
[----:B------:R-:W-:Y:S01]  /*b2d0*/  MOV R32, 0xb320 ;  /* 0x0000b32000207802 */ /* 0x000fe20000000f00 */
[----:B------:R-:W-:-:S02]  /*b2e0*/  IMAD.MOV.U32 R35, RZ, RZ, 0x10 ;  /* 0x00000010ff237424 */ /* 0x000fc400078e00ff */
[----:B------:R-:W-:Y:S02]  /*b2f0*/  IMAD.MOV.U32 R37, RZ, RZ, 0x1f ;  /* 0x0000001fff257424 */ /* 0x000fe400078e00ff */
[----:B------:R-:W-:Y:S02]  /*b300*/  IMAD.MOV.U32 R116, RZ, RZ, -0x1 ;  /* 0xffffffffff747424 */ /* 0x000fe400078e00ff */
[----:B-----5:R-:W-:Y:S05]  /*b310*/  CALL.REL.NOINC `($__internal_325_$__cuda_sm70_shflsync_bfly_p) ;  /* 0x0000018000007944 */ /* 0x020fea0003c00000 */
[----:B-1----:R-:W-:Y:S01]  /*b320*/  IMAD.MOV.U32 R3, RZ, RZ, R34 ;  /* 0x000000ffff037224 */ /* 0x002fe200078e0022 */
[----:B0-----:R-:W-:Y:S05]  /*b330*/  BRA `(.L_x_14409) ;  /* 0xffffa49000007947 */ /* 0x001fea000383ffff */
.L_x_14350:
[----:B------:R-:W-:Y:S01]  /*b340*/  IMAD.MOV.U32 R34, RZ, RZ, R5 ;  /* 0x000000ffff227224 */ /* 0x000fe200078e0005 */
[----:B------:R-:W-:Y:S01]  /*b350*/  MOV R32, 0xb3a0 ;  /* 0x0000b3a000207802 */ /* 0x000fe20000000f00 */
[----:B------:R-:W-:Y:S02]  /*b360*/  IMAD.MOV.U32 R35, RZ, RZ, 0x8 ;  /* 0x00000008ff237424 */ /* 0x000fe400078e00ff */
[----:B------:R-:W-:Y:S02]  /*b370*/  IMAD.MOV.U32 R37, RZ, RZ, 0x1f ;  /* 0x0000001fff257424 */ /* 0x000fe400078e00ff */
[----:B------:R-:W-:Y:S02]  /*b380*/  IMAD.MOV.U32 R116, RZ, RZ, -0x1 ;  /* 0xffffffffff747424 */ /* 0x000fe400078e00ff */
[----:B0----5:R-:W-:Y:S05]  /*b390*/  CALL.REL.NOINC `($__internal_325_$__cuda_sm70_shflsync_bfly_p) ;  /* 0x0000010000007944 */ /* 0x021fea0003c00000 */
[----:B-1----:R-:W-:Y:S01]  /*b3a0*/  FMNMX.FTZ R3, R5, R34, !PT ;  /* 0x0000002205037209 */ /* 0x002fe20007810000 */
[----:B0-----:R-:W-:Y:S01]  /*b3b0*/  IMAD.MOV.U32 R35, RZ, RZ, 0x4 ;  /* 0x00000004ff237424 */ /* 0x001fe200078e00ff */
[----:B------:R-:W-:Y:S01]  /*b3c0*/  MOV R32, 0xb410 ;  /* 0x0000b41000207802 */ /* 0x000fe20000000f00 */
[----:B------:R-:W-:-:S02]  /*b3d0*/  IMAD.MOV.U32 R37, RZ, RZ, 0x1f ;  /* 0x0000001fff257424 */ /* 0x000fc400078e00ff */
[----:B------:R-:W-:Y:S02]  /*b3e0*/  IMAD.MOV.U32 R116, RZ, RZ, -0x1 ;  /* 0xffffffffff747424 */ /* 0x000fe400078e00ff */
[----:B------:R-:W-:Y:S02]  /*b3f0*/  IMAD.MOV.U32 R34, RZ, RZ, R3 ;  /* 0x000000ffff227224 */ /* 0x000fe400078e0003 */
[----:B------:R-:W-:Y:S05]  /*b400*/  CALL.REL.NOINC `($__internal_325_$__cuda_sm70_shflsync_bfly_p) ;  /* 0x0000009000007944 */ /* 0x000fea0003c00000 */
[----:B-1----:R-:W-:Y:S01]  /*b410*/  FMNMX.FTZ R3, R3, R34, !PT ;  /* 0x0000002203037209 */ /* 0x002fe20007810000 */
[----:B0-----:R-:W-:Y:S01]  /*b420*/  IMAD.MOV.U32 R35, RZ, RZ, 0x2 ;  /* 0x00000002ff237424 */ /* 0x001fe200078e00ff */
[----:B------:R-:W-:Y:S01]  /*b430*/  MOV R32, 0xb480 ;  /* 0x0000b48000207802 */ /* 0x000fe20000000f00 */
[----:B------:R-:W-:Y:S02]  /*b440*/  IMAD.MOV.U32 R37, RZ, RZ, 0x1f ;  /* 0x0000001fff257424 */ /* 0x000fe400078e00ff */
[----:B------:R-:W-:Y:S02]  /*b450*/  IMAD.MOV.U32 R116, RZ, RZ, -0x1 ;  /* 0xffffffffff747424 */ /* 0x000fe400078e00ff */
[----:B------:R-:W-:Y:S02]  /*b460*/  IMAD.MOV.U32 R34, RZ, RZ, R3 ;  /* 0x000000ffff227224 */ /* 0x000fe400078e0003 */
[----:B------:R-:W-:Y:S05]  /*b470*/  CALL.REL.NOINC `($__internal_325_$__cuda_sm70_shflsync_bfly_p) ;  /* 0x0000002000007944 */ /* 0x000fea0003c00000 */
[----:B-1----:R-:W-:Y:S01]  /*b480*/  IMAD.MOV.U32 R2, RZ, RZ, R34 ;  /* 0x000000ffff027224 */ /* 0x002fe200078e0022 */
[----:B0-----:R-:W-:Y:S05]  /*b490*/  BRA `(.L_x_14410) ;  /* 0xffffa3a000007947 */ /* 0x001fea000383ffff */
        .weak           $__internal_325_$__cuda_sm70_shflsync_bfly_p
        .type           $__internal_325_$__cuda_sm70_shflsync_bfly_p,@function
        .size           $__internal_325_$__cuda_sm70_shflsync_bfly_p,(.L_x_23492 - $__internal_325_$__cuda_sm70_shflsync_bfly_p)
$__internal_325_$__cuda_sm70_shflsync_bfly_p:
[----:B------:R-:W-:Y:S01]  /*b4a0*/  IMAD.MOV.U32 R33, RZ, RZ, 0x0 ;  /* 0x00000000ff217424 */ /* 0x000fe200078e00ff */
[----:B------:R-:W-:Y:S04]  /*b4b0*/  WARPSYNC R116 ;  /* 0x0000007400007348 */ /* 0x000fe80003800000 */
[----:B------:R0:W1:Y:S01]  /*b4c0*/  SHFL.BFLY PT, R34, R34, R35, R37 ;  /* 0x0c00002322227389 */ /* 0x00006200000e0025 */
[----:B------:R-:W-:Y:S05]  /*b4d0*/  RET.REL.NODEC R32 `(_ZN4vllm25paged_attention_v1_kernelI13__nv_bfloat16S1_Li192ELi16ELi128ELNS_18Fp8KVCacheDataTypeE0ELb0EEEvPT_PKS3_PKT0_S9_ifPKiSB_iPKfiiiSD_SD_iiiii) ;  /* 0xffff4b2020007950 */ /* 0x000fea0003c3ffff */
.L_x_14411:
        /* <DEDUP_REMOVED lines=10> */
.L_x_23492:


//--------------------- .text._ZN4vllm25paged_attention_v1_kernelI13__nv_bfloat16S1_Li128ELi16ELi128ELNS_18Fp8KVCacheDataTypeE0ELb0EEEvPT_PKS3_PKT0_S9_ifPKiSB_iPKfiiiSD_SD_iiiii --------------------------
	.section	.text._ZN4vllm25paged_attention_v1_kernelI13__nv_bfloat16S1_Li128ELi16ELi128ELNS_18Fp8KVCacheDataTypeE0ELb0EEEvPT_PKS3_PKT0_S9_ifPKiSB_iPKfiiiSD_SD_iiiii,"ax",@progbits
	.sectioninfo	@"SHI_REGISTERS=127"
	.align	128
        .global         _ZN4vllm25paged_attention_v1_kernelI13__nv_bfloat16S1_Li128ELi16ELi128ELNS_18Fp8KVCacheDataTypeE0ELb0EEEvPT_PKS3_PKT0_S9_ifPKiSB_iPKfiiiSD_SD_iiiii
        .type           _ZN4vllm25paged_attention_v1_kernelI13__nv_bfloat16S1_Li128ELi16ELi128ELNS_18Fp8KVCacheDataTypeE0ELb0EEEvPT_PKS3_PKT0_S9_ifPKiSB_iPKfiiiSD_SD_iiiii,@function
        .size           _ZN4vllm25paged_attention_v1_kernelI13__nv_bfloat16S1_Li128ELi16ELi128ELNS_18Fp8KVCacheDataTypeE0ELb0EEEvPT_PKS3_PKT0_S9_ifPKiSB_iPKfiiiSD_SD_iiiii,(.L_x_23493 - _ZN4vllm25paged_attention_v1_kernelI13__nv_bfloat16S1_Li128ELi16ELi128ELNS_18Fp8KVCacheDataTypeE0ELb0EEEvPT_PKS3_PKT0_S9_ifPKiSB_iPKfiiiSD_SD_iiiii)
        .other          _ZN4vllm25paged_attention_v1_kernelI13__nv_bfloat16S1_Li128ELi16ELi128ELNS_18Fp8KVCacheDataTypeE0ELb0EEEvPT_PKS3_PKT0_S9_ifPKiSB_iPKfiiiSD_SD_iiiii,@"STO_CUDA_ENTRY STV_DEFAULT"
_ZN4vllm25paged_attention_v1_kernelI13__nv_bfloat16S1_Li128ELi16ELi128ELNS_18Fp8KVCacheDataTypeE0ELb0EEEvPT_PKS3_PKT0_S9_ifPKiSB_iPKfiiiSD_SD_iiiii:
.text._ZN4vllm25paged_attention_v1_kernelI13__nv_bfloat16S1_Li128ELi16ELi128ELNS_18Fp8KVCacheDataTypeE0ELb0EEEvPT_PKS3_PKT0_S9_ifPKiSB_iPKfiiiSD_SD_iiiii:
        /* <DEDUP_REMOVED lines=19> */
[----:B------:R-:W-:Y:S05]  /*0130*/  BSSY B0, `(.L_x_14412) ;  /* 0x0000083000007945 */ /* 0x000fea0003800000 */
        /* <DEDUP_REMOVED lines=32> */
[----:B------:R-:W-:Y:S02]  /*0340*/  IMAD.HI.U32 R2, R3, R4, RZ ;  /* 0x0000000403027227 */ /* 0x000fe400078e00ff */
[----:B------:R-:W0:Y:S02]  /*0350*/  S2R R3, SR_TID.X ;  /* 0x0000000000037919 */ /* 0x000e240000002100 */
[----:B------:R-:W-:-:S05]  /*0360*/  IMAD R0, R2, R9, R4 ;  /* 0x0000000902007224 */ /* 0x000fca00078e0204 */
[----:B------:R-:W-:-:S13]  /*0370*/  ISETP.GT.U32.AND P1, PT, R5, R0, PT ;  /* 0x000000000500720c */ /* 0x000fda0003f24070 */
[----:B------:R-:W-:Y:S01]  /*0380*/  @!P1 IMAD.IADD R0, R0, 0x1, -R5 ;  /* 0x0000000100009824 */ /* 0x000fe200078e0a05 */
[----:B------:R-:W-:Y:S02]  /*0390*/  @!P1 IADD3 R2, R2, 0x1, RZ ;  /* 0x0000000102029810 */ /* 0x000fe40007ffe0ff */
[----:B------:R-:W-:Y:S02]  /*03a0*/  ISETP.NE.AND P1, PT, R8, RZ, PT ;  /* 0x000000ff0800720c */ /* 0x000fe40003f25270 */
[----:B------:R-:W-:Y:S02]  /*03b0*/  ISETP.GE.U32.AND P0, PT, R0, R5, PT ;  /* 0x000000050000720c */ /* 0x000fe40003f06070 */
[----:B------:R-:W-:Y:S02]  /*03c0*/  LOP3.LUT R0, R7, R8, RZ, 0x3c, !PT ;  /* 0x0000000807007212 */ /* 0x000fe400078e3cff */
[----:B0-----:R-:W-:Y:S02]  /*03d0*/  LEA.HI R4, R3, R3, RZ, 0x1 ;  /* 0x0000000303047211 */ /* 0x001fe400078f08ff */
[----:B------:R-:W-:-:S02]  /*03e0*/  ISETP.GE.AND P2, PT, R0, RZ, PT ;  /* 0x000000ff0000720c */ /* 0x000fc40003f46270 */
[----:B------:R-:W-:Y:S02]  /*03f0*/  SHF.R.S32.HI R0, RZ, 0x1f, R3 ;  /* 0x0000001fff007819 */ /* 0x000fe40000011403 */
[----:B------:R-:W-:Y:S02]  /*0400*/  SHF.R.S32.HI R28, RZ, 0x1, R4 ;  /* 0x00000001ff1c7819 */ /* 0x000fe40000011404 */
[----:B------:R-:W-:Y:S02]  /*0410*/  LEA.HI R0, R0, R3, RZ, 0x5 ;  /* 0x0000000300007211 */ /* 0x000fe400078f28ff */
[----:B------:R-:W-:Y:S02]  /*0420*/  @P0 IADD3 R2, R2, 0x1, RZ ;  /* 0x0000000102020810 */ /* 0x000fe40007ffe0ff */
[----:B------:R-:W-:Y:S02]  /*0430*/  ISETP.GT.AND P0, PT, R3, 0x1f, PT ;  /* 0x0000001f0300780c */ /* 0x000fe40003f04270 */
[----:B------:R-:W-:Y:S01]  /*0440*/  LOP3.LUT R82, R0, 0xffffffe0, RZ, 0xc0, !PT ;  /* 0xffffffe000527812 */ /* 0x000fe200078ec0ff */
[----:B------:R-:W-:Y:S01]  /*0450*/  @!P2 IMAD.MOV R2, RZ, RZ, -R2 ;  /* 0x000000ffff02a224 */ /* 0x000fe200078e0a02 */
[----:B------:R-:W-:-:S02]  /*0460*/  SHF.R.S32.HI R83, RZ, 0x5, R0 ;  /* 0x00000005ff537819 */ /* 0x000fc40000011400 */
[----:B------:R-:W-:Y:S01]  /*0470*/  @!P1 LOP3.LUT R2, RZ, R8, RZ, 0x33, !PT ;  /* 0x00000008ff029212 */ /* 0x000fe200078e33ff */
[----:B------:R-:W-:Y:S01]  /*0480*/  IMAD.IADD R82, R3, 0x1, -R82 ;  /* 0x0000000103527824 */ /* 0x000fe200078e0a52 */
        /* <DEDUP_REMOVED lines=27> */
[----:B------:R-:W-:Y:S01]  /*0640*/  IADD3 R14, P1, R14, 0x4, RZ ;  /* 0x000000040e0e7810 */ /* 0x000fe20007f3e0ff */
[----:B------:R-:W-:Y:S01]  /*0650*/  IMAD.MOV.U32 R8, RZ, RZ, R4 ;  /* 0x000000ffff087224 */ /* 0x000fe200078e0004 */
[----:B------:R-:W-:-:S02]  /*0660*/  LEA.HI.X R17, R17, c[0x0][0x16c], R10, 0x1, P3 ;  /* 0x00005b0011117a11 */ /* 0x000fc400018f0c0a */
[----:B------:R-:W-:-:S03]  /*0670*/  IADD3 R10, R5, 0x4, RZ ;  /* 0x00000004050a7810 */ /* 0x000fc60007ffe0ff */
[----:B------:R-:W-:Y:S02]  /*0680*/  IMAD.X R17, RZ, RZ, R17, P1 ;  /* 0x000000ffff117224 */ /* 0x000fe400008e0611 */
.L_x_14416:
        /* <DEDUP_REMOVED lines=13> */
.L_x_14415:
[----:B------:R-:W-:Y:S05]  /*0760*/  BSYNC B1 ;  /* 0x0000000000017941 */ /* 0x000fea0003800000 */
.L_x_14414:
[----:B------:R-:W-:Y:S05]  /*0770*/  @!P0 BRA `(.L_x_14413) ;  /* 0x000001e000008947 */ /* 0x000fea0003800000 */
[----:B------:R-:W-:Y:S01]  /*0780*/  IADD3 R7, P0, R6, R7, RZ ;  /* 0x0000000706077210 */ /* 0x000fe20007f1e0ff */
[C---:B------:R-:W-:Y:S01]  /*0790*/  IMAD.SHL.U32 R4, R9.reuse, 0x8, RZ ;  /* 0x0000000809047824 */ /* 0x040fe200078e00ff */
[----:B------:R-:W-:-:S03]  /*07a0*/  IADD3 R6, R9, -0x100, RZ ;  /* 0xffffff0009067810 */ /* 0x000fc60007ffe0ff */
[----:B------:R-:W-:Y:S01]  /*07b0*/  IMAD.X R12, R12, 0x1, R15, P0 ;  /* 0x000000010c0c7824 */ /* 0x000fe200000e060f */
[----:B------:R-:W-:Y:S01]  /*07c0*/  LEA R17, P0, R7, c[0x0][0x168], 0x1 ;  /* 0x00005a0007117a11 */ /* 0x000fe200078008ff */
[C-C-:B------:R-:W-:Y:S02]  /*07d0*/  IMAD R5, R81.reuse, 0x80, R4.reuse ;  /* 0x0000008051057824 */ /* 0x140fe400078e0204 */
[----:B------:R-:W-:Y:S01]  /*07e0*/  IMAD R19, R81, 0x4, R4 ;  /* 0x0000000451137824 */ /* 0x000fe200078e0204 */
[----:B------:R-:W-:Y:S02]  /*07f0*/  LEA.HI.X R18, R7, c[0x0][0x16c], R12, 0x1, P0 ;  /* 0x00005b0007127a11 */ /* 0x000fe400000f0c0c */
[----:B------:R-:W-:Y:S02]  /*0800*/  IADD3 R7, R5, 0x400, RZ ;  /* 0x0000040005077810 */ /* 0x000fe40007ffe0ff */
.L_x_14417:
        /* <DEDUP_REMOVED lines=21> */
.L_x_14413:
[----:B------:R-:W-:Y:S05]  /*0960*/  BSYNC B0 ;  /* 0x0000000000007941 */ /* 0x000fea0003800000 */
.L_x_14412:
[----:B------:R-:W-:Y:S01]  /*0970*/  BAR.SYNC.DEFER_BLOCKING 0x0 ;  /* 0x0000000000007b1d */ /* 0x000fe20000010000 */
[----:B------:R-:W-:Y:S01]  /*0980*/  ISETP.GE.AND P0, PT, R83, R0, PT ;  /* 0x000000005300720c */ /* 0x000fe20003f06270 */
[----:B------:R-:W-:-:S04]  /*0990*/  IMAD.MOV.U32 R80, RZ, RZ, -0x800001 ;  /* 0xff7fffffff507424 */ /* 0x000fc800078e00ff */
[----:B------:R-:W-:Y:S08]  /*09a0*/  BSSY B0, `(.L_x_14418) ;  /* 0x0000360000007945 */ /* 0x000ff00003800000 */
[----:B------:R-:W-:Y:S05]  /*09b0*/  @P0 BRA `(.L_x_14419) ;  /* 0x000035e000000947 */ /* 0x000fea0003800000 */
[C---:B------:R-:W-:Y:S01]  /*09c0*/  IMAD.SHL.U32 R79, R81.reuse, 0x4, RZ ;  /* 0x00000004514f7824 */ /* 0x040fe200078e00ff */
[----:B------:R-:W-:Y:S01]  /*09d0*/  SHF.R.S32.HI R5, RZ, 0x1f, R28 ;  /* 0x0000001fff057819 */ /* 0x000fe2000001141c */
[----:B------:R-:W-:Y:S01]  /*09e0*/  IMAD R17, R2, c[0x0][0x1b0], RZ ;  /* 0x00006c0002117a24 */ /* 0x000fe200078e02ff */
[----:B------:R-:W-:-:S02]  /*09f0*/  IADD3 R18, R81, 0x2, RZ ;  /* 0x0000000251127810 */ /* 0x000fc40007ffe0ff */
[----:B------:R-:W-:Y:S02]  /*0a00*/  LEA.HI R5, R5, R28, RZ, 0x4 ;  /* 0x0000001c05057211 */ /* 0x000fe400078f20ff */
[----:B------:R-:W-:Y:S01]  /*0a10*/  SHF.R.S32.HI R4, RZ, 0x1f, R79 ;  /* 0x0000001fff047819 */ /* 0x000fe2000001144f */
[----:B------:R-:W-:Y:S01]  /*0a20*/  IMAD.SHL.U32 R78, R18, 0x4, RZ ;  /* 0x00000004124e7824 */ /* 0x000fe200078e00ff */
[----:B------:R-:W-:Y:S02]  /*0a30*/  IADD3 R19, R81, 0x4, RZ ;  /* 0x0000000451137810 */ /* 0x000fe40007ffe0ff */
[----:B------:R-:W-:Y:S02]  /*0a40*/  LOP3.LUT R5, R5, 0xfffffff0, RZ, 0xc0, !PT ;  /* 0xfffffff005057812 */ /* 0x000fe400078ec0ff */
[----:B------:R-:W-:Y:S01]  /*0a50*/  LEA.HI R4, R4, R79, RZ, 0x3 ;  /* 0x0000004f04047211 */ /* 0x000fe200078f18ff */
[----:B------:R-:W-:Y:S01]  /*0a60*/  IMAD.SHL.U32 R76, R19, 0x4, RZ ;  /* 0x00000004134c7824 */ /* 0x000fe200078e00ff */
[C---:B------:R-:W-:Y:S01]  /*0a70*/  IADD3 R20, R81.reuse, 0x6, RZ ;  /* 0x0000000651147810 */ /* 0x040fe20007ffe0ff */
[----:B------:R-:W-:Y:S01]  /*0a80*/  IMAD.IADD R28, R28, 0x1, -R5 ;  /* 0x000000011c1c7824 */ /* 0x000fe200078e0a05 */
[----:B------:R-:W-:-:S02]  /*0a90*/  IADD3 R21, R81, 0x8, RZ ;  /* 0x0000000851157810 */ /* 0x000fc40007ffe0ff */
[----:B------:R-:W-:Y:S01]  /*0aa0*/  LOP3.LUT R4, R4, 0xfffffff8, RZ, 0xc0, !PT ;  /* 0xfffffff804047812 */ /* 0x000fe200078ec0ff */
[----:B------:R-:W-:Y:S01]  /*0ab0*/  IMAD.SHL.U32 R73, R20, 0x4, RZ ;  /* 0x0000000414497824 */ /* 0x000fe200078e00ff */
[----:B------:R-:W-:Y:S01]  /*0ac0*/  SHF.R.S32.HI R5, RZ, 0x1f, R78 ;  /* 0x0000001fff057819 */ /* 0x000fe2000001144e */
[----:B------:R-:W-:Y:S01]  /*0ad0*/  IMAD.SHL.U32 R6, R21, 0x4, RZ ;  /* 0x0000000415067824 */ /* 0x000fe200078e00ff */
[----:B------:R-:W-:Y:S01]  /*0ae0*/  SHF.R.S32.HI R7, RZ, 0x1f, R76 ;  /* 0x0000001fff077819 */ /* 0x000fe2000001144c */
[----:B------:R-:W-:Y:S01]  /*0af0*/  IMAD.IADD R79, R79, 0x1, -R4 ;  /* 0x000000014f4f7824 */ /* 0x000fe200078e0a04 */
[----:B------:R-:W-:Y:S01]  /*0b00*/  SHF.R.S32.HI R4, RZ, 0x1f, R73 ;  /* 0x0000001fff047819 */ /* 0x000fe20000011449 */
[----:B------:R-:W-:Y:S01]  /*0b10*/  IMAD.SHL.U32 R86, R28, 0x8, RZ ;  /* 0x000000081c567824 */ /* 0x000fe200078e00ff */
[----:B------:R-:W-:Y:S02]  /*0b20*/  LEA.HI R5, R5, R78, RZ, 0x3 ;  /* 0x0000004e05057211 */ /* 0x000fe400078f18ff */
[----:B------:R-:W-:-:S02]  /*0b30*/  LEA.HI R7, R7, R76, RZ, 0x3 ;  /* 0x0000004c07077211 */ /* 0x000fc400078f18ff */
[----:B------:R-:W-:Y:S02]  /*0b40*/  SHF.R.S32.HI R9, RZ, 0x1f, R6 ;  /* 0x0000001fff097819 */ /* 0x000fe40000011406 */
[----:B------:R-:W-:Y:S02]  /*0b50*/  LEA.HI R4, R4, R73, RZ, 0x3 ;  /* 0x0000004904047211 */ /* 0x000fe400078f18ff */
[----:B------:R-:W-:Y:S02]  /*0b60*/  LOP3.LUT R5, R5, 0xfffffff8, RZ, 0xc0, !PT ;  /* 0xfffffff805057812 */ /* 0x000fe400078ec0ff */
[----:B------:R-:W-:Y:S02]  /*0b70*/  LOP3.LUT R7, R7, 0xfffffff8, RZ, 0xc0, !PT ;  /* 0xfffffff807077812 */ /* 0x000fe400078ec0ff */
[----:B------:R-:W-:Y:S01]  /*0b80*/  LEA.HI R9, R9, R6, RZ, 0x3 ;  /* 0x0000000609097211 */ /* 0x000fe200078f18ff */
[----:B------:R-:W-:Y:S01]  /*0b90*/  IMAD.IADD R78, R78, 0x1, -R5 ;  /* 0x000000014e4e7824 */ /* 0x000fe200078e0a05 */
[C---:B------:R-:W-:Y:S01]  /*0ba0*/  IADD3 R22, R81.reuse, 0xa, RZ ;  /* 0x0000000a51167810 */ /* 0x040fe20007ffe0ff */
[----:B------:R-:W-:Y:S01]  /*0bb0*/  IMAD.IADD R76, R76, 0x1, -R7 ;  /* 0x000000014c4c7824 */ /* 0x000fe200078e0a07 */
[----:B------:R-:W-:-:S02]  /*0bc0*/  IADD3 R23, R81, 0xc, RZ ;  /* 0x0000000c51177810 */ /* 0x000fc40007ffe0ff */
[----:B------:R-:W-:Y:S01]  /*0bd0*/  IADD3 R24, R81, 0xe, RZ ;  /* 0x0000000e51187810 */ /* 0x000fe20007ffe0ff */
[----:B------:R-:W-:Y:S01]  /*0be0*/  IMAD.SHL.U32 R5, R22, 0x4, RZ ;  /* 0x0000000416057824 */ /* 0x000fe200078e00ff */
[----:B------:R-:W-:Y:S01]  /*0bf0*/  LOP3.LUT R4, R4, 0xfffffff8, RZ, 0xc0, !PT ;  /* 0xfffffff804047812 */ /* 0x000fe200078ec0ff */
[----:B------:R-:W-:Y:S01]  /*0c00*/  IMAD.SHL.U32 R7, R23, 0x4, RZ ;  /* 0x0000000417077824 */ /* 0x000fe200078e00ff */
[----:B------:R-:W-:Y:S01]  /*0c10*/  LOP3.LUT R9, R9, 0xfffffff8, RZ, 0xc0, !PT ;  /* 0xfffffff809097812 */ /* 0x000fe200078ec0ff */
[----:B------:R-:W-:Y:S01]  /*0c20*/  IMAD.SHL.U32 R10, R24, 0x4, RZ ;  /* 0x00000004180a7824 */ /* 0x000fe200078e00ff */
[----:B------:R-:W-:Y:S01]  /*0c30*/  IADD3 R25, R81, 0x10, RZ ;  /* 0x0000001051197810 */ /* 0x000fe20007ffe0ff */
[----:B------:R-:W-:Y:S01]  /*0c40*/  IMAD.IADD R73, R73, 0x1, -R4 ;  /* 0x0000000149497824 */ /* 0x000fe200078e0a04 */
[----:B------:R-:W-:Y:S01]  /*0c50*/  SHF.R.S32.HI R8, RZ, 0x1f, R7 ;  /* 0x0000001fff087819 */ /* 0x000fe20000011407 */
[----:B------:R-:W-:Y:S01]  /*0c60*/  IMAD.IADD R4, R6, 0x1, -R9 ;  /* 0x0000000106047824 */ /* 0x000fe200078e0a09 */
[----:B------:R-:W-:Y:S01]  /*0c70*/  SHF.R.S32.HI R6, RZ, 0x1f, R5 ;  /* 0x0000001fff067819 */ /* 0x000fe20000011405 */
[----:B------:R-:W-:Y:S01]  /*0c80*/  IMAD.SHL.U32 R11, R25, 0x4, RZ ;  /* 0x00000004190b7824 */ /* 0x000fe200078e00ff */
[----:B------:R-:W-:-:S02]  /*0c90*/  SHF.R.S32.HI R9, RZ, 0x1f, R10 ;  /* 0x0000001fff097819 */ /* 0x000fc4000001140a */
[----:B------:R-:W-:Y:S02]  /*0ca0*/  LEA.HI R6, R6, R5, RZ, 0x3 ;  /* 0x0000000506067211 */ /* 0x000fe400078f18ff */
[----:B------:R-:W-:Y:S02]  /*0cb0*/  LEA.HI R8, R8, R7, RZ, 0x3 ;  /* 0x0000000708087211 */ /* 0x000fe400078f18ff */
[----:B------:R-:W-:Y:S02]  /*0cc0*/  LEA.HI R9, R9, R10, RZ, 0x3 ;  /* 0x0000000a09097211 */ /* 0x000fe400078f18ff */
[----:B------:R-:W-:Y:S02]  /*0cd0*/  LOP3.LUT R6, R6, 0xfffffff8, RZ, 0xc0, !PT ;  /* 0xfffffff806067812 */ /* 0x000fe400078ec0ff */
[----:B------:R-:W-:Y:S02]  /*0ce0*/  SHF.R.S32.HI R12, RZ, 0x1f, R11 ;  /* 0x0000001fff0c7819 */ /* 0x000fe4000001140b */
[----:B------:R-:W-:Y:S01]  /*0cf0*/  LOP3.LUT R8, R8, 0xfffffff8, RZ, 0xc0, !PT ;  /* 0xfffffff808087812 */ /* 0x000fe200078ec0ff */
[----:B------:R-:W-:Y:S01]  /*0d00*/  IMAD.IADD R5, R5, 0x1, -R6 ;  /* 0x0000000105057824 */ /* 0x000fe200078e0a06 */
[----:B------:R-:W-:-:S02]  /*0d10*/  LOP3.LUT R9, R9, 0xfffffff8, RZ, 0xc0, !PT ;  /* 0xfffffff809097812 */ /* 0x000fc400078ec0ff */
[----:B------:R-:W-:Y:S01]  /*0d20*/  IADD3 R26, R81, 0x12, RZ ;  /* 0x00000012511a7810 */ /* 0x000fe20007ffe0ff */
[----:B------:R-:W-:Y:S01]  /*0d30*/  IMAD.IADD R6, R7, 0x1, -R8 ;  /* 0x0000000107067824 */ /* 0x000fe200078e0a08 */
[----:B------:R-:W-:Y:S01]  /*0d40*/  LEA.HI R12, R12, R11, RZ, 0x3 ;  /* 0x0000000b0c0c7211 */ /* 0x000fe200078f18ff */
[----:B------:R-:W-:Y:S01]  /*0d50*/  IMAD.IADD R7, R10, 0x1, -R9 ;  /* 0x000000010a077824 */ /* 0x000fe200078e0a09 */
[C---:B------:R-:W-:Y:S01]  /*0d60*/  IADD3 R27, R81.reuse, 0x14, RZ ;  /* 0x00000014511b7810 */ /* 0x040fe20007ffe0ff */
[----:B------:R-:W-:Y:S01]  /*0d70*/  IMAD.SHL.U32 R9, R26, 0x4, RZ ;  /* 0x000000041a097824 */ /* 0x000fe200078e00ff */
[----:B------:R-:W-:Y:S02]  /*0d80*/  IADD3 R29, R81, 0x16, RZ ;  /* 0x00000016511d7810 */ /* 0x000fe40007ffe0ff */
        /* <DEDUP_REMOVED lines=26> */
[----:B------:R-:W-:Y:S01]  /*0f30*/  SHF.R.S32.HI R38, RZ, 0x1f, R86 ;  /* 0x0000001fff267819 */ /* 0x000fe20000011456 */
[----:B------:R-:W-:Y:S01]  /*0f40*/  IMAD.SHL.U32 R35, R34, 0x4, RZ ;  /* 0x0000000422237824 */ /* 0x000fe200078e00ff */
[----:B------:R-:W-:Y:S01]  /*0f50*/  SHF.R.S32.HI R14, RZ, 0x1f, R13 ;  /* 0x0000001fff0e7819 */ /* 0x000fe2000001140d */
[----:B------:R-:W-:Y:S01]  /*0f60*/  IMAD.IADD R12, R15, 0x1, -R12 ;  /* 0x000000010f0c7824 */ /* 0x000fe200078e0a0c */
[----:B------:R-:W-:-:S02]  /*0f70*/  IADD3 R86, P0, R17, R86, RZ ;  /* 0x0000005611567210 */ /* 0x000fc40007f1e0ff */
[----:B------:R-:W-:Y:S02]  /*0f80*/  SHF.R.S32.HI R15, RZ, 0x1f, R30 ;  /* 0x0000001fff0f7819 */ /* 0x000fe4000001141e */
[----:B------:R-:W-:Y:S02]  /*0f90*/  LEA.HI R18, R18, R18, RZ, 0x1 ;  /* 0x0000001212127211 */ /* 0x000fe400078f08ff */
[----:B------:R-:W-:Y:S02]  /*0fa0*/  LEA.HI R19, R19, R19, RZ, 0x1 ;  /* 0x0000001313137211 */ /* 0x000fe400078f08ff */
[----:B------:R-:W-:Y:S01]  /*0fb0*/  SHF.R.S32.HI R36, RZ, 0x1f, R35 ;  /* 0x0000001fff247819 */ /* 0x000fe20000011423 */
[----:B------:R-:W-:Y:S01]  /*0fc0*/  IMAD.SHL.U32 R18, R18, 0x40, RZ ;  /* 0x0000004012127824 */ /* 0x000fe200078e00ff */
[----:B------:R-:W-:Y:S01]  /*0fd0*/  LEA.HI R20, R20, R20, RZ, 0x1 ;  /* 0x0000001414147211 */ /* 0x000fe200078f08ff */
[----:B------:R-:W-:Y:S01]  /*0fe0*/  IMAD.SHL.U32 R19, R19, 0x40, RZ ;  /* 0x0000004013137824 */ /* 0x000fe200078e00ff */
[----:B------:R-:W-:-:S02]  /*0ff0*/  LEA.HI R21, R21, R21, RZ, 0x1 ;  /* 0x0000001515157211 */ /* 0x000fc400078f08ff */
[----:B------:R-:W-:Y:S01]  /*1000*/  LEA.HI R22, R22, R22, RZ, 0x1 ;  /* 0x0000001616167211 */ /* 0x000fe200078f08ff */
[----:B------:R-:W-:Y:S01]  /*1010*/  IMAD.SHL.U32 R20, R20, 0x40, RZ ;  /* 0x0000004014147824 */ /* 0x000fe200078e00ff */
[----:B------:R-:W-:Y:S01]  /*1020*/  LEA.HI R23, R23, R23, RZ, 0x1 ;  /* 0x0000001717177211 */ /* 0x000fe200078f08ff */
[----:B------:R-:W-:Y:S01]  /*1030*/  IMAD.SHL.U32 R21, R21, 0x40, RZ ;  /* 0x0000004015157824 */ /* 0x000fe200078e00ff */
[----:B------:R-:W-:Y:S01]  /*1040*/  LEA.HI R14, R14, R13, RZ, 0x3 ;  /* 0x0000000d0e0e7211 */ /* 0x000fe200078f18ff */
[----:B------:R-:W-:Y:S01]  /*1050*/  IMAD.SHL.U32 R22, R22, 0x40, RZ ;  /* 0x0000004016167824 */ /* 0x000fe200078e00ff */
[----:B------:R-:W-:Y:S01]  /*1060*/  LEA.HI.X.SX32 R87, R17, R38, 0x1, P0 ;  /* 0x0000002611577211 */ /* 0x000fe200000f0eff */
[----:B------:R-:W-:Y:S01]  /*1070*/  IMAD.SHL.U32 R23, R23, 0x40, RZ ;  /* 0x0000004017177824 */ /* 0x000fe200078e00ff */
[----:B------:R-:W-:Y:S01]  /*1080*/  LEA.HI R24, R24, R24, RZ, 0x1 ;  /* 0x0000001818187211 */ /* 0x000fe200078f08ff */
[----:B------:R-:W-:Y:S01]  /*1090*/  IMAD.MOV.U32 R17, RZ, RZ, c[0x0][0x1ac] ;  /* 0x00006b00ff117624 */ /* 0x000fe200078e00ff */
[----:B------:R-:W-:-:S02]  /*10a0*/  LEA.HI R25, R25, R25, RZ, 0x1 ;  /* 0x0000001919197211 */ /* 0x000fc400078f08ff */
[----:B------:R-:W-:Y:S01]  /*10b0*/  LEA.HI R15, R15, R30, RZ, 0x3 ;  /* 0x0000001e0f0f7211 */ /* 0x000fe200078f18ff */
[----:B------:R-:W-:Y:S01]  /*10c0*/  IMAD.SHL.U32 R24, R24, 0x40, RZ ;  /* 0x0000004018187824 */ /* 0x000fe200078e00ff */
[----:B-----5:R-:W-:Y:S01]  /*10d0*/  FSETP.NEU.FTZ.AND P0, PT, R85, RZ, PT ;  /* 0x000000ff5500720b */ /* 0x020fe20003f1d000 */
[----:B------:R-:W-:Y:S01]  /*10e0*/  IMAD.SHL.U32 R25, R25, 0x40, RZ ;  /* 0x0000004019197824 */ /* 0x000fe200078e00ff */
[----:B------:R-:W-:Y:S02]  /*10f0*/  LEA.HI R26, R26, R26, RZ, 0x1 ;  /* 0x0000001a1a1a7211 */ /* 0x000fe400078f08ff */
[----:B------:R-:W-:Y:S02]  /*1100*/  LEA.HI R27, R27, R27, RZ, 0x1 ;  /* 0x0000001b1b1b7211 */ /* 0x000fe400078f08ff */
[----:B------:R-:W-:Y:S01]  /*1110*/  LEA.HI R36, R36, R35, RZ, 0x3 ;  /* 0x0000002324247211 */ /* 0x000fe200078f18ff */
        /* <DEDUP_REMOVED lines=20> */
[----:B------:R-:W-:Y:S01]  /*1260*/  LOP3.LUT R18, R20, 0xffffff80, RZ, 0xc0, !PT ;  /* 0xffffff8014127812 */ /* 0x000fe200078ec0ff */
[----:B------:R-:W-:Y:S01]  /*1270*/  IMAD R30, R16, c[0x0][0x198], RZ ;  /* 0x00006600101e7a24 */ /* 0x000fe200078e02ff */
[----:B------:R-:W-:Y:S01]  /*1280*/  LOP3.LUT R19, R21, 0xffffff80, RZ, 0xc0, !PT ;  /* 0xffffff8015137812 */ /* 0x000fe200078ec0ff */
[----:B------:R-:W-:Y:S01]  /*1290*/  IMAD.SHL.U32 R16, R81, 0x80, RZ ;  /* 0x0000008051107824 */ /* 0x000fe200078e00ff */
        /* <DEDUP_REMOVED lines=43> */
[----:B------:R-:W-:Y:S01]  /*1550*/  SHF.R.S32.HI R74, RZ, 0x1f, R15 ;  /* 0x0000001fff4a7819 */ /* 0x000fe2000001140f */
[----:B------:R-:W-:Y:S05]  /*1560*/  @P0 BRA `(.L_x_14420) ;  /* 0x000014e000000947 */ /* 0x000fea0003800000 */
[C---:B------:R-:W-:Y:S01]  /*1570*/  IADD3 R30, P0, R83.reuse, R30, RZ ;  /* 0x0000001e531e7210 */ /* 0x040fe20007f1e0ff */
[C---:B------:R-:W-:Y:S02]  /*1580*/  IMAD R85, R83.reuse, 0x10, R28 ;  /* 0x0000001053557824 */ /* 0x040fe400078e021c */
[----:B------:R-:W-:Y:S01]  /*1590*/  IMAD.MOV.U32 R80, RZ, RZ, -0x800001 ;  /* 0xff7fffffff507424 */ /* 0x000fe200078e00ff */
[----:B------:R-:W-:Y:S01]  /*15a0*/  LEA.HI.X.SX32 R89, R83, R36, 0x1, P0 ;  /* 0x0000002453597211 */ /* 0x000fe200000f0eff */
[----:B------:R-:W-:Y:S01]  /*15b0*/  IMAD.MOV.U32 R91, RZ, RZ, R83 ;  /* 0x000000ffff5b7224 */ /* 0x000fe200078e0053 */
[C---:B------:R-:W-:Y:S02]  /*15c0*/  LEA R88, P0, R30.reuse, c[0x0][0x188], 0x2 ;  /* 0x000062001e587a11 */ /* 0x040fe400078010ff */
[----:B------:R-:W-:Y:S02]  /*15d0*/  LEA R90, R85, 0x120, 0x2 ;  /* 0x00000120555a7811 */ /* 0x000fe400078e10ff */
[----:B------:R-:W-:-:S05]  /*15e0*/  LEA.HI.X R89, R30, c[0x0][0x18c], R89, 0x2, P0 ;  /* 0x000063001e597a11 */ /* 0x000fca00000f1459 */
.L_x_14425:
[----:B------:R-:W2:Y:S02]  /*15f0*/  LDG.E.CONSTANT R30, [R88.64] ;  /* 0x0000000a581e7981 */ /* 0x000ea4000c1e9900 */
[----:B--2---:R-:W-:-:S05]  /*1600*/  SHF.R.S32.HI R28, RZ, 0x1f, R30 ;  /* 0x0000001fff1c7819 */ /* 0x004fca000001141e */
[----:B------:R-:W-:Y:S02]  /*1610*/  IMAD R31, R28, c[0x0][0x1ac], RZ ;  /* 0x00006b001c1f7a24 */ /* 0x000fe400078e02ff */
[----:B------:R-:W-:-:S04]  /*1620*/  IMAD.WIDE.U32 R28, R30, c[0x0][0x1ac], R86 ;  /* 0x00006b001e1c7a25 */ /* 0x000fc800078e0056 */
[----:B------:R-:W-:Y:S01]  /*1630*/  IMAD R33, R30, R17, R31 ;  /* 0x000000111e217224 */ /* 0x000fe200078e021f */
[-C--:B------:R-:W-:Y:S02]  /*1640*/  IADD3 R31, P1, P2, R78, R28.reuse, R77 ;  /* 0x0000001c4e1f7210 */ /* 0x080fe40007a3e04d */
[----:B------:R-:W-:Y:S01]  /*1650*/  IADD3 R35, P0, R79, R28, RZ ;  /* 0x0000001c4f237210 */ /* 0x000fe20007f1e0ff */
[----:B------:R-:W-:Y:S01]  /*1660*/  IMAD.IADD R29, R29, 0x1, R33 ;  /* 0x000000011d1d7824 */ /* 0x000fe200078e0221 */
[----:B------:R-:W-:-:S03]  /*1670*/  LEA R32, P3, R31, c[0x0][0x170], 0x1 ;  /* 0x00005c001f207a11 */ /* 0x000fc600078608ff */
[----:B------:R-:W-:Y:S01]  /*1680*/  IMAD.X R36, R58, 0x1, R29, P0 ;  /* 0x000000013a247824 */ /* 0x000fe200000e061d */
[----:B------:R-:W-:Y:S02]  /*1690*/  IADD3.X R34, R60, R29, R43, P1, P2 ;  /* 0x0000001d3c227210 */ /* 0x000fe40000fe442b */
[----:B------:R-:W-:Y:S02]  /*16a0*/  LEA R30, P1, R35, c[0x0][0x170], 0x1 ;  /* 0x00005c00231e7a11 */ /* 0x000fe400078208ff */
[----:B------:R-:W-:Y:S02]  /*16b0*/  LEA.HI.X R33, R31, c[0x0][0x174], R34, 0x1, P3 ;  /* 0x00005d001f217a11 */ /* 0x000fe400018f0c22 */
[----:B------:R-:W-:-:S03]  /*16c0*/  LEA.HI.X R31, R35, c[0x0][0x174], R36, 0x1, P1 ;  /* 0x00005d00231f7a11 */ /* 0x000fc600008f0c24 */
[----:B------:R0:W2:Y:S04]  /*16d0*/  LDG.E.CONSTANT R123, [R32.64] ;  /* 0x0000000a207b7981 */ /* 0x0000a8000c1e9900 */
[----:B------:R1:W3:Y:S01]  /*16e0*/  LDG.E.CONSTANT R121, [R30.64] ;  /* 0x0000000a1e797981 */ /* 0x0002e2000c1e9900 */
[----:B------:R-:W-:-:S03]  /*16f0*/  IADD3 R34, P0, P1, R76, R28, R75 ;  /* 0x0000001c4c227210 */ /* 0x000fc6000791e04b */
[----:B------:R0:W4:Y:S01]  /*1700*/  LDG.E.CONSTANT R120, [R32.64+0x4] ;  /* 0x0000040a20787981 */ /* 0x000122000c1e9900 */
[C---:B------:R-:W-:Y:S02]  /*1710*/  LEA R36, P2, R34.reuse, c[0x0][0x170], 0x1 ;  /* 0x00005c0022247a11 */ /* 0x040fe400078408ff */
[----:B------:R-:W-:Y:S01]  /*1720*/  IADD3.X R35, R59, R29, R44, P0, P1 ;  /* 0x0000001d3b237210 */ /* 0x000fe200007e242c */
[----:B------:R1:W5:Y:S03]  /*1730*/  LDG.E.CONSTANT R122, [R30.64+0x4] ;  /* 0x0000040a1e7a7981 */ /* 0x000366000c1e9900 */
[----:B------:R-:W-:-:S05]  /*1740*/  LEA.HI.X R37, R34, c[0x0][0x174], R35, 0x1, P2 ;  /* 0x00005d0022257a11 */ /* 0x000fca00010f0c23 */
[----:B------:R0:W4:Y:S01]  /*1750*/  LDG.E.CONSTANT R117, [R36.64] ;  /* 0x0000000a24757981 */ /* 0x000122000c1e9900 */
[----:B------:R-:W-:-:S03]  /*1760*/  IADD3 R35, P0, P1, R73, R28, R18 ;  /* 0x0000001c49237210 */ /* 0x000fc6000791e012 */
[----:B------:R0:W5:Y:S01]  /*1770*/  LDG.E.CONSTANT R118, [R36.64+0x4] ;  /* 0x0000040a24767981 */ /* 0x000162000c1e9900 */
[----:B------:R-:W-:Y:S02]  /*1780*/  LEA R34, P2, R35, c[0x0][0x170], 0x1 ;  /* 0x00005c0023227a11 */ /* 0x000fe400078408ff */
[----:B------:R-:W-:-:S04]  /*1790*/  IADD3.X R38, R62, R29, R45, P0, P1 ;  /* 0x0000001d3e267210 */ /* 0x000fc800007e242d */
[----:B------:R-:W-:-:S05]  /*17a0*/  LEA.HI.X R35, R35, c[0x0][0x174], R38, 0x1, P2 ;  /* 0x00005d0023237a11 */ /* 0x000fca00010f0c26 */
[----:B------:R1:W5:Y:S01]  /*17b0*/  LDG.E.CONSTANT R119, [R34.64] ;  /* 0x0000000a22777981 */ /* 0x000362000c1e9900 */
[----:B0-----:R-:W-:-:S03]  /*17c0*/  IADD3 R33, P0, P1, R4, R28, R19 ;  /* 0x0000001c04217210 */ /* 0x001fc6000791e013 */
[----:B------:R0:W5:Y:S01]  /*17d0*/  LDG.E.CONSTANT R114, [R34.64+0x4] ;  /* 0x0000040a22727981 */ /* 0x000162000c1e9900 */
[----:B------:R-:W-:Y:S02]  /*17e0*/  LEA R32, P2, R33, c[0x0][0x170], 0x1 ;  /* 0x00005c0021207a11 */ /* 0x000fe400078408ff */
[----:B-1----:R-:W-:-:S04]  /*17f0*/  IADD3.X R30, R61, R29, R46, P0, P1 ;  /* 0x0000001d3d1e7210 */ /* 0x002fc800007e242e */
[----:B------:R-:W-:Y:S02]  /*1800*/  LEA.HI.X R33, R33, c[0x0][0x174], R30, 0x1, P2 ;  /* 0x00005d0021217a11 */ /* 0x000fe400010f0c1e */
[----:B------:R-:W-:-:S03]  /*1810*/  IADD3 R31, P0, P1, R5, R28, R20 ;  /* 0x0000001c051f7210 */ /* 0x000fc6000791e014 */
[----:B------:R1:W5:Y:S01]  /*1820*/  LDG.E.CONSTANT R115, [R32.64] ;  /* 0x0000000a20737981 */ /* 0x000362000c1e9900 */
[C---:B------:R-:W-:Y:S02]  /*1830*/  LEA R30, P2, R31.reuse, c[0x0][0x170], 0x1 ;  /* 0x00005c001f1e7a11 */ /* 0x040fe400078408ff */
[----:B------:R-:W-:Y:S01]  /*1840*/  IADD3.X R38, R64, R29, R47, P0, P1 ;  /* 0x0000001d40267210 */ /* 0x000fe200007e242f */
[----:B------:R1:W5:Y:S03]  /*1850*/  LDG.E.CONSTANT R116, [R32.64+0x4] ;  /* 0x0000040a20747981 */ /* 0x000366000c1e9900 */
[----:B------:R-:W-:-:S05]  /*1860*/  LEA.HI.X R31, R31, c[0x0][0x174], R38, 0x1, P2 ;  /* 0x00005d001f1f7a11 */ /* 0x000fca00010f0c26 */
[----:B------:R1:W5:Y:S01]  /*1870*/  LDG.E.CONSTANT R111, [R30.64] ;  /* 0x0000000a1e6f7981 */ /* 0x000362000c1e9900 */
[----:B0-----:R-:W-:-:S03]  /*1880*/  IADD3 R34, P0, P1, R6, R28, R21 ;  /* 0x0000001c06227210 */ /* 0x001fc6000791e015 */
[----:B------:R0:W5:Y:S01]  /*1890*/  LDG.E.CONSTANT R112, [R30.64+0x4] ;  /* 0x0000040a1e707981 */ /* 0x000162000c1e9900 */
[----:B------:R-:W-:Y:S02]  /*18a0*/  LEA R36, P2, R34, c[0x0][0x170], 0x1 ;  /* 0x00005c0022247a11 */ /* 0x000fe400078408ff */
[----:B------:R-:W-:-:S04]  /*18b0*/  IADD3.X R35, R63, R29, R48, P0, P1 ;  /* 0x0000001d3f237210 */ /* 0x000fc800007e2430 */
[----:B------:R-:W-:-:S05]  /*18c0*/  LEA.HI.X R37, R34, c[0x0][0x174], R35, 0x1, P2 ;  /* 0x00005d0022257a11 */ /* 0x000fca00010f0c23 */
[----:B------:R0:W5:Y:S01]  /*18d0*/  LDG.E.CONSTANT R113, [R36.64] ;  /* 0x0000000a24717981 */ /* 0x000162000c1e9900 */
[----:B------:R-:W-:-:S03]  /*18e0*/  IADD3 R35, P0, P1, R7, R28, R22 ;  /* 0x0000001c07237210 */ /* 0x000fc6000791e016 */
[----:B------:R0:W5:Y:S01]  /*18f0*/  LDG.E.CONSTANT R107, [R36.64+0x4] ;  /* 0x0000040a246b7981 */ /* 0x000162000c1e9900 */
[----:B------:R-:W-:Y:S02]  /*1900*/  LEA R34, P2, R35, c[0x0][0x170], 0x1 ;  /* 0x00005c0023227a11 */ /* 0x000fe400078408ff */
[----:B------:R-:W-:-:S04]  /*1910*/  IADD3.X R38, R66, R29, R49, P0, P1 ;  /* 0x0000001d42267210 */ /* 0x000fc800007e2431 */
[----:B------:R-:W-:-:S05]  /*1920*/  LEA.HI.X R35, R35, c[0x0][0x174], R38, 0x1, P2 ;  /* 0x00005d0023237a11 */ /* 0x000fca00010f0c26 */
[----:B------:R0:W5:Y:S01]  /*1930*/  LDG.E.CONSTANT R110, [R34.64] ;  /* 0x0000000a226e7981 */ /* 0x000162000c1e9900 */
[----:B-1----:R-:W-:-:S03]  /*1940*/  IADD3 R33, P0, P1, R8, R28, R23 ;  /* 0x0000001c08217210 */ /* 0x002fc6000791e017 */
        /* <DEDUP_REMOVED lines=8> */
[----:B------:R-:W-:-:S04]  /*19d0*/  IADD3.X R36, R68, R29, R51, P0, P1 ;  /* 0x0000001d44247210 */ /* 0x000fc800007e2433 */
[----:B------:R-:W-:Y:S02]  /*19e0*/  LEA.HI.X R31, R31, c[0x0][0x174], R36, 0x1, P2 ;  /* 0x00005d001f1f7a11 */ /* 0x000fe400010f0c24 */
[----:B------:R-:W-:-:S03]  /*19f0*/  IADD3 R37, P0, P1, R10, R28, R25 ;  /* 0x0000001c0a257210 */ /* 0x000fc6000791e019 */
[----:B------:R0:W5:Y:S01]  /*1a00*/  LDG.E.CONSTANT R106, [R30.64+0x4] ;  /* 0x0000040a1e6a7981 */ /* 0x000162000c1e9900 */
[----:B------:R-:W-:Y:S02]  /*1a10*/  LEA R36, P2, R37, c[0x0][0x170], 0x1 ;  /* 0x00005c0025247a11 */ /* 0x000fe400078408ff */
[-C--:B-1----:R-:W-:Y:S01]  /*1a20*/  IADD3.X R34, R67, R29.reuse, R52, P0, P1 ;  /* 0x0000001d43227210 */ /* 0x082fe200007e2434 */
[----:B------:R0:W5:Y:S01]  /*1a30*/  LDG.E.CONSTANT R105, [R30.64] ;  /* 0x0000000a1e697981 */ /* 0x000162000c1e9900 */
[-C--:B------:R-:W-:Y:S02]  /*1a40*/  IADD3 R35, P0, P1, R11, R28.reuse, R26 ;  /* 0x0000001c0b237210 */ /* 0x080fe4000791e01a */
[----:B------:R-:W-:Y:S02]  /*1a50*/  LEA.HI.X R37, R37, c[0x0][0x174], R34, 0x1, P2 ;  /* 0x00005d0025257a11 */ /* 0x000fe400010f0c22 */
[C---:B------:R-:W-:Y:S02]  /*1a60*/  LEA R34, P2, R35.reuse, c[0x0][0x170], 0x1 ;  /* 0x00005c0023227a11 */ /* 0x040fe400078408ff */
[----:B------:R-:W-:Y:S01]  /*1a70*/  IADD3.X R38, R70, R29, R53, P0, P1 ;  /* 0x0000001d46267210 */ /* 0x000fe200007e2435 */
[----:B------:R1:W5:Y:S03]  /*1a80*/  LDG.E.CONSTANT R92, [R36.64] ;  /* 0x0000000a245c7981 */ /* 0x000366000c1e9900 */
[----:B------:R-:W-:Y:S01]  /*1a90*/  LEA.HI.X R35, R35, c[0x0][0x174], R38, 0x1, P2 ;  /* 0x00005d0023237a11 */ /* 0x000fe200010f0c26 */
[----:B------:R1:W5:Y:S01]  /*1aa0*/  LDG.E.CONSTANT R93, [R36.64+0x4] ;  /* 0x0000040a245d7981 */ /* 0x000362000c1e9900 */
[----:B0-----:R-:W-:-:S03]  /*1ab0*/  IADD3 R30, P0, P1, R12, R28, R27 ;  /* 0x0000001c0c1e7210 */ /* 0x001fc6000791e01b */
[----:B------:R0:W5:Y:S01]  /*1ac0*/  LDG.E.CONSTANT R94, [R34.64] ;  /* 0x0000000a225e7981 */ /* 0x000162000c1e9900 */
[C---:B------:R-:W-:Y:S02]  /*1ad0*/  LEA R32, P2, R30.reuse, c[0x0][0x170], 0x1 ;  /* 0x00005c001e207a11 */ /* 0x040fe400078408ff */
[-C--:B------:R-:W-:Y:S01]  /*1ae0*/  IADD3.X R33, R69, R29.reuse, R54, P0, P1 ;  /* 0x0000001d45217210 */ /* 0x080fe200007e2436 */
[----:B------:R0:W5:Y:S01]  /*1af0*/  LDG.E.CONSTANT R95, [R34.64+0x4] ;  /* 0x0000040a225f7981 */ /* 0x000162000c1e9900 */
[-C--:B------:R-:W-:Y:S02]  /*1b00*/  IADD3 R31, P0, P1, R13, R28.reuse, R40 ;  /* 0x0000001c0d1f7210 */ /* 0x080fe4000791e028 */
[----:B------:R-:W-:Y:S02]  /*1b10*/  LEA.HI.X R33, R30, c[0x0][0x174], R33, 0x1, P2 ;  /* 0x00005d001e217a11 */ /* 0x000fe400010f0c21 */
[C---:B------:R-:W-:Y:S02]  /*1b20*/  LEA R30, P2, R31.reuse, c[0x0][0x170], 0x1 ;  /* 0x00005c001f1e7a11 */ /* 0x040fe400078408ff */
[----:B------:R-:W-:Y:S01]  /*1b30*/  IADD3.X R38, R72, R29, R55, P0, P1 ;  /* 0x0000001d48267210 */ /* 0x000fe200007e2437 */
[----:B------:R0:W5:Y:S03]  /*1b40*/  LDG.E.CONSTANT R96, [R32.64] ;  /* 0x0000000a20607981 */ /* 0x000166000c1e9900 */
[----:B------:R-:W-:Y:S01]  /*1b50*/  LEA.HI.X R31, R31, c[0x0][0x174], R38, 0x1, P2 ;  /* 0x00005d001f1f7a11 */ /* 0x000fe200010f0c26 */
[----:B------:R0:W5:Y:S01]  /*1b60*/  LDG.E.CONSTANT R97, [R32.64+0x4] ;  /* 0x0000040a20617981 */ /* 0x000162000c1e9900 */
[----:B-1----:R-:W-:-:S03]  /*1b70*/  IADD3 R36, P0, P1, R14, R28, R41 ;  /* 0x0000001c0e247210 */ /* 0x002fc6000791e029 */
[----:B------:R1:W5:Y:S01]  /*1b80*/  LDG.E.CONSTANT R98, [R30.64] ;  /* 0x0000000a1e627981 */ /* 0x000362000c1e9900 */
[C---:B------:R-:W-:Y:S02]  /*1b90*/  LEA R38, P2, R36.reuse, c[0x0][0x170], 0x1 ;  /* 0x00005c0024267a11 */ /* 0x040fe400078408ff */
[----:B0-----:R-:W-:Y:S01]  /*1ba0*/  IADD3.X R35, R71, R29, R56, P0, P1 ;  /* 0x0000001d47237210 */ /* 0x001fe200007e2438 */
[----:B------:R1:W5:Y:S03]  /*1bb0*/  LDG.E.CONSTANT R99, [R30.64+0x4] ;  /* 0x0000040a1e637981 */ /* 0x000366000c1e9900 */
[----:B------:R-:W-:Y:S02]  /*1bc0*/  LEA.HI.X R39, R36, c[0x0][0x174], R35, 0x1, P2 ;  /* 0x00005d0024277a11 */ /* 0x000fe400010f0c23 */
[----:B------:R-:W-:-:S03]  /*1bd0*/  IADD3 R28, P0, P1, R15, R28, R42 ;  /* 0x0000001c0f1c7210 */ /* 0x000fc6000791e02a */
[----:B------:R0:W5:Y:S01]  /*1be0*/  LDG.E.CONSTANT R100, [R38.64] ;  /* 0x0000000a26647981 */ /* 0x000162000c1e9900 */
[----:B------:R-:W-:Y:S02]  /*1bf0*/  LEA R36, P2, R28, c[0x0][0x170], 0x1 ;  /* 0x00005c001c247a11 */ /* 0x000fe400078408ff */
[----:B------:R-:W-:Y:S01]  /*1c00*/  IADD3.X R29, R74, R29, R57, P0, P1 ;  /* 0x0000001d4a1d7210 */ /* 0x000fe200007e2439 */
[----:B------:R0:W5:Y:S03]  /*1c10*/  LDG.E.CONSTANT R101, [R38.64+0x4] ;  /* 0x0000040a26657981 */ /* 0x000166000c1e9900 */
[----:B------:R-:W-:Y:S02]  /*1c20*/  LEA.HI.X R37, R28, c[0x0][0x174], R29, 0x1, P2 ;  /* 0x00005d001c257a11 */ /* 0x000fe400010f0c1d */
[----:B-1----:R-:W1:Y:S04]  /*1c30*/  LDS.128 R28, [R16] ;  /* 0x00000000101c7984 */ /* 0x002e680000000c00 */
[----:B------:R4:W5:Y:S04]  /*1c40*/  LDG.E.CONSTANT R102, [R36.64] ;  /* 0x0000000a24667981 */ /* 0x000968000c1e9900 */
[----:B------:R4:W5:Y:S01]  /*1c50*/  LDG.E.CONSTANT R103, [R36.64+0x4] ;  /* 0x0000040a24677981 */ /* 0x000962000c1e9900 */
[----:B-1----:R-:W-:-:S02]  /*1c60*/  PRMT R32, RZ, 0x5410, R30 ;  /* 0x00005410ff207816 */ /* 0x002fc4000000001e */
[----:B------:R-:W-:Y:S02]  /*1c70*/  PRMT R124, RZ, 0x5410, R28 ;  /* 0x00005410ff7c7816 */ /* 0x000fe4000000001c */
[----:B------:R-:W-:Y:S02]  /*1c80*/  PRMT R30, RZ, 0x7610, R30 ;  /* 0x00007610ff1e7816 */ /* 0x000fe4000000001e */
[----:B------:R-:W-:Y:S02]  /*1c90*/  PRMT R28, RZ, 0x7610, R28 ;  /* 0x00007610ff1c7816 */ /* 0x000fe4000000001c */
[----:B--2---:R-:W-:-:S05]  /*1ca0*/  PRMT R33, RZ, 0x5410, R123 ;  /* 0x00005410ff217816 */ /* 0x004fca000000007b */
[----:B------:R-:W-:Y:S01]  /*1cb0*/  FMUL.FTZ R32, R32, R33 ;  /* 0x0000002120207220 */ /* 0x000fe20000410000 */
[----:B---3--:R-:W-:-:S05]  /*1cc0*/  PRMT R33, RZ, 0x5410, R121 ;  /* 0x00005410ff217816 */ /* 0x008fca0000000079 */
[----:B------:R-:W-:Y:S02]  /*1cd0*/  FFMA.FTZ R124, R124, R33, R32 ;  /* 0x000000217c7c7223 */ /* 0x000fe40000010020 */
[----:B------:R-:W1:Y:S01]  /*1ce0*/  LDS.128 R32, [R16+0x10] ;  /* 0x0000100010207984 */ /* 0x000e620000000c00 */
[----:B------:R-:W-:Y:S02]  /*1cf0*/  PRMT R123, RZ, 0x7610, R123 ;  /* 0x00007610ff7b7816 */ /* 0x000fe4000000007b */
[----:B------:R-:W-:-:S03]  /*1d00*/  PRMT R121, RZ, 0x7610, R121 ;  /* 0x00007610ff797816 */ /* 0x000fc60000000079 */
[----:B------:R-:W-:Y:S01]  /*1d10*/  FMUL.FTZ R30, R30, R123 ;  /* 0x0000007b1e1e7220 */ /* 0x000fe20000410000 */
[----:B----4-:R-:W-:-:S03]  /*1d20*/  PRMT R37, RZ, 0x5410, R120 ;  /* 0x00005410ff257816 */ /* 0x010fc60000000078 */
[----:B------:R-:W-:Y:S01]  /*1d30*/  FFMA.FTZ R28, R28, R121, R30 ;  /* 0x000000791c1c7223 */ /* 0x000fe2000001001e */
[--C-:B------:R-:W-:Y:S02]  /*1d40*/  PRMT R30, RZ, 0x5410, R31.reuse ;  /* 0x00005410ff1e7816 */ /* 0x100fe4000000001f */
[----:B------:R-:W-:Y:S02]  /*1d50*/  PRMT R31, RZ, 0x7610, R31 ;  /* 0x00007610ff1f7816 */ /* 0x000fe4000000001f */
[----:B------:R-:W-:Y:S01]  /*1d60*/  PRMT R120, RZ, 0x7610, R120 ;  /* 0x00007610ff787816 */ /* 0x000fe20000000078 */
[----:B------:R-:W-:Y:S01]  /*1d70*/  FMUL.FTZ R37, R30, R37 ;  /* 0x000000251e257220 */ /* 0x000fe20000410000 */
[----:B------:R-:W-:-:S03]  /*1d80*/  PRMT R30, RZ, 0x5410, R29 ;  /* 0x00005410ff1e7816 */ /* 0x000fc6000000001d */
[----:B------:R-:W-:Y:S01]  /*1d90*/  FMUL.FTZ R120, R31, R120 ;  /* 0x000000781f787220 */ /* 0x000fe20000410000 */
[----:B-----5:R-:W-:Y:S02]  /*1da0*/  PRMT R31, RZ, 0x5410, R122 ;  /* 0x00005410ff1f7816 */ /* 0x020fe4000000007a */
[----:B------:R-:W-:-:S03]  /*1db0*/  PRMT R36, RZ, 0x5410, R117 ;  /* 0x00005410ff247816 */ /* 0x000fc60000000075 */
[----:B------:R-:W-:Y:S01]  /*1dc0*/  FFMA.FTZ R30, R30, R31, R37 ;  /* 0x0000001f1e1e7223 */ /* 0x000fe20000010025 */
[----:B------:R-:W-:Y:S02]  /*1dd0*/  PRMT R117, RZ, 0x7610, R117 ;  /* 0x00007610ff757816 */ /* 0x000fe40000000075 */
[----:B-1----:R-:W-:-:S05]  /*1de0*/  PRMT R31, RZ, 0x5410, R32 ;  /* 0x00005410ff1f7816 */ /* 0x002fca0000000020 */
[----:B------:R-:W-:Y:S02]  /*1df0*/  FFMA.FTZ R124, R31, R36, R124 ;  /* 0x000000241f7c7223 */ /* 0x000fe4000001007c */
[----:B0-----:R-:W0:Y:S01]  /*1e00*/  LDS.128 R36, [R16+0x20] ;  /* 0x0000200010247984 */ /* 0x001e220000000c00 */
[----:B------:R-:W-:Y:S02]  /*1e10*/  PRMT R31, RZ, 0x7610, R32 ;  /* 0x00007610ff1f7816 */ /* 0x000fe40000000020 */
        /* <DEDUP_REMOVED lines=12> */
[----:B------:R-:W-:Y:S02]  /*1ee0*/  PRMT R33, RZ, 0x7610, R34 ;  /* 0x00007610ff217816 */ /* 0x000fe40000000022 */
[----:B------:R-:W-:Y:S01]  /*1ef0*/  PRMT R119, RZ, 0x7610, R119 ;  /* 0x00007610ff777816 */ /* 0x000fe20000000077 */
[----:B------:R-:W-:Y:S01]  /*1f00*/  FFMA.FTZ R124, R29, R31, R124 ;  /* 0x0000001f1d7c7223 */ /* 0x000fe2000001007c */
[--C-:B------:R-:W-:Y:S02]  /*1f10*/  PRMT R29, RZ, 0x5410, R35.reuse ;  /* 0x00005410ff1d7816 */ /* 0x100fe40000000023 */
[----:B------:R-:W-:Y:S01]  /*1f20*/  PRMT R34, RZ, 0x5410, R114 ;  /* 0x00005410ff227816 */ /* 0x000fe20000000072 */
[----:B------:R-:W-:Y:S01]  /*1f30*/  FFMA.FTZ R33, R33, R119, R28 ;  /* 0x0000007721217223 */ /* 0x000fe2000001001c */
[----:B------:R-:W-:-:S03]  /*1f40*/  PRMT R35, RZ, 0x7610, R35 ;  /* 0x00007610ff237816 */ /* 0x000fc60000000023 */
[----:B------:R-:W-:Y:S01]  /*1f50*/  FFMA.FTZ R34, R29, R34, R30 ;  /* 0x000000221d227223 */ /* 0x000fe2000001001e */
[----:B------:R-:W-:Y:S01]  /*1f60*/  PRMT R114, RZ, 0x7610, R114 ;  /* 0x00007610ff727816 */ /* 0x000fe20000000072 */
[----:B------:R-:W1:Y:S04]  /*1f70*/  LDS.128 R28, [R16+0x30] ;  /* 0x00003000101c7984 */ /* 0x000e680000000c00 */
[----:B------:R-:W-:Y:S01]  /*1f80*/  FFMA.FTZ R32, R35, R114, R32 ;  /* 0x0000007223207223 */ /* 0x000fe20000010020 */
[--C-:B0-----:R-:W-:Y:S02]  /*1f90*/  PRMT R35, RZ, 0x5410, R36.reuse ;  /* 0x00005410ff237816 */ /* 0x101fe40000000024 */
[----:B------:R-:W-:Y:S02]  /*1fa0*/  PRMT R114, RZ, 0x5410, R115 ;  /* 0x00005410ff727816 */ /* 0x000fe40000000073 */
[----:B------:R-:W-:-:S02]  /*1fb0*/  PRMT R36, RZ, 0x7610, R36 ;  /* 0x00007610ff247816 */ /* 0x000fc40000000024 */
[----:B------:R-:W-:Y:S01]  /*1fc0*/  PRMT R115, RZ, 0x7610, R115 ;  /* 0x00007610ff737816 */ /* 0x000fe20000000073 */
[----:B------:R-:W-:Y:S01]  /*1fd0*/  FFMA.FTZ R124, R35, R114, R124 ;  /* 0x00000072237c7223 */ /* 0x000fe2000001007c */
[----:B------:R-:W-:-:S03]  /*1fe0*/  PRMT R114, RZ, 0x5410, R116 ;  /* 0x00005410ff727816 */ /* 0x000fc60000000074 */
[----:B------:R-:W-:Y:S01]  /*1ff0*/  FFMA.FTZ R36, R36, R115, R33 ;  /* 0x0000007324247223 */ /* 0x000fe20000010021 */
[--C-:B------:R-:W-:Y:S02]  /*2000*/  PRMT R33, RZ, 0x5410, R37.reuse ;  /* 0x00005410ff217816 */ /* 0x100fe40000000025 */
[----:B------:R-:W-:Y:S02]  /*2010*/  PRMT R37, RZ, 0x7610, R37 ;  /* 0x00007610ff257816 */ /* 0x000fe40000000025 */
[----:B------:R-:W-:Y:S02]  /*2020*/  PRMT R116, RZ, 0x7610, R116 ;  /* 0x00007610ff747816 */ /* 0x000fe40000000074 */
[----:B------:R-:W-:-:S03]  /*2030*/  PRMT R115, RZ, 0x7610, R38 ;  /* 0x00007610ff737816 */ /* 0x000fc60000000026 */
[----:B------:R-:W-:Y:S01]  /*2040*/  FFMA.FTZ R37, R37, R116, R32 ;  /* 0x0000007425257223 */ /* 0x000fe20000010020 */
[--C-:B------:R-:W-:Y:S02]  /*2050*/  PRMT R32, RZ, 0x5410, R111.reuse ;  /* 0x00005410ff207816 */ /* 0x100fe4000000006f */
[----:B------:R-:W-:Y:S01]  /*2060*/  PRMT R111, RZ, 0x7610, R111 ;  /* 0x00007610ff6f7816 */ /* 0x000fe2000000006f */
[----:B------:R-:W-:Y:S01]  /*2070*/  FFMA.FTZ R114, R33, R114, R34 ;  /* 0x0000007221727223 */ /* 0x000fe20000010022 */
[----:B------:R-:W-:Y:S02]  /*2080*/  PRMT R33, RZ, 0x5410, R38 ;  /* 0x00005410ff217816 */ /* 0x000fe40000000026 */
[----:B------:R-:W-:Y:S01]  /*2090*/  PRMT R38, RZ, 0x5410, R112 ;  /* 0x00005410ff267816 */ /* 0x000fe20000000070 */
[----:B------:R-:W-:Y:S01]  /*20a0*/  FFMA.FTZ R36, R115, R111, R36 ;  /* 0x0000006f73247223 */ /* 0x000fe20000010024 */
[----:B------:R-:W-:-:S05]  /*20b0*/  PRMT R111, RZ, 0x5410, R39 ;  /* 0x00005410ff6f7816 */ /* 0x000fca0000000027 */
[----:B------:R-:W-:Y:S01]  /*20c0*/  FFMA.FTZ R114, R111, R38, R114 ;  /* 0x000000266f727223 */ /* 0x000fe20000010072 */
[----:B------:R-:W-:Y:S02]  /*20d0*/  PRMT R38, RZ, 0x7610, R39 ;  /* 0x00007610ff267816 */ /* 0x000fe40000000027 */
[----:B------:R-:W-:Y:S01]  /*20e0*/  PRMT R111, RZ, 0x7610, R112 ;  /* 0x00007610ff6f7816 */ /* 0x000fe20000000070 */
[----:B------:R-:W-:Y:S02]  /*20f0*/  FFMA.FTZ R124, R33, R32, R124 ;  /* 0x00000020217c7223 */ /* 0x000fe4000001007c */
[----:B------:R-:W0:Y:S02]  /*2100*/  LDS.128 R32, [R16+0x40] ;  /* 0x0000400010207984 */ /* 0x000e240000000c00 */
[----:B------:R-:W-:Y:S01]  /*2110*/  FFMA.FTZ R111, R38, R111, R37 ;  /* 0x0000006f266f7223 */ /* 0x000fe20000010025 */
[----:B-1----:R-:W-:Y:S02]  /*2120*/  PRMT R37, RZ, 0x5410, R28 ;  /* 0x00005410ff257816 */ /* 0x002fe4000000001c */
[----:B------:R-:W-:-:S05]  /*2130*/  PRMT R38, RZ, 0x5410, R113 ;  /* 0x00005410ff267816 */ /* 0x000fca0000000071 */
[----:B------:R-:W-:Y:S01]  /*2140*/  FFMA.FTZ R124, R37, R38, R124 ;  /* 0x00000026257c7223 */ /* 0x000fe2000001007c */
[----:B------:R-:W-:Y:S02]  /*2150*/  PRMT R37, RZ, 0x7610, R28 ;  /* 0x00007610ff257816 */ /* 0x000fe4000000001c */
[----:B------:R-:W-:Y:S02]  /*2160*/  PRMT R28, RZ, 0x7610, R113 ;  /* 0x00007610ff1c7816 */ /* 0x000fe40000000071 */
[----:B------:R-:W-:-:S03]  /*2170*/  PRMT R112, RZ, 0x7610, R29 ;  /* 0x00007610ff707816 */ /* 0x000fc6000000001d */
[----:B------:R-:W-:Y:S01]  /*2180*/  FFMA.FTZ R28, R37, R28, R36 ;  /* 0x0000001c251c7223 */ /* 0x000fe20000010024 */
[--C-:B------:R-:W-:Y:S02]  /*2190*/  PRMT R36, RZ, 0x5410, R107.reuse ;  /* 0x00005410ff247816 */ /* 0x100fe4000000006b */
[----:B------:R-:W-:Y:S02]  /*21a0*/  PRMT R107, RZ, 0x7610, R107 ;  /* 0x00007610ff6b7816 */ /* 0x000fe4000000006b */
[----:B------:R-:W-:Y:S02]  /*21b0*/  PRMT R37, RZ, 0x5410, R29 ;  /* 0x00005410ff257816 */ /* 0x000fe4000000001d */
[----:B------:R-:W-:Y:S01]  /*21c0*/  PRMT R29, RZ, 0x5410, R30 ;  /* 0x00005410ff1d7816 */ /* 0x000fe2000000001e */
[----:B------:R-:W-:Y:S01]  /*21d0*/  FFMA.FTZ R111, R112, R107, R111 ;  /* 0x0000006b706f7223 */ /* 0x000fe2000001006f */
[--C-:B------:R-:W-:Y:S02]  /*21e0*/  PRMT R107, RZ, 0x5410, R110.reuse ;  /* 0x00005410ff6b7816 */ /* 0x100fe4000000006e */
[----:B------:R-:W-:-:S03]  /*21f0*/  PRMT R110, RZ, 0x7610, R110 ;  /* 0x00007610ff6e7816 */ /* 0x000fc6000000006e */
[----:B------:R-:W-:Y:S01]  /*2200*/  FFMA.FTZ R124, R29, R107, R124 ;  /* 0x0000006b1d7c7223 */ /* 0x000fe2000001007c */
[----:B------:R-:W-:Y:S01]  /*2210*/  PRMT R29, RZ, 0x7610, R30 ;  /* 0x00007610ff1d7816 */ /* 0x000fe2000000001e */
[----:B------:R-:W-:Y:S02]  /*2220*/  FFMA.FTZ R114, R37, R36, R114 ;  /* 0x0000002425727223 */ /* 0x000fe40000010072 */
[----:B------:R-:W1:Y:S02]  /*2230*/  LDS.128 R36, [R16+0x50] ;  /* 0x0000500010247984 */ /* 0x000e640000000c00 */
[----:B------:R-:W-:Y:S01]  /*2240*/  FFMA.FTZ R28, R29, R110, R28 ;  /* 0x0000006e1d1c7223 */ /* 0x000fe2000001001c */
[----:B------:R-:W-:Y:S02]  /*2250*/  PRMT R29, RZ, 0x5410, R108 ;  /* 0x00005410ff1d7816 */ /* 0x000fe4000000006c */
[--C-:B------:R-:W-:Y:S02]  /*2260*/  PRMT R107, RZ, 0x5410, R31.reuse ;  /* 0x00005410ff6b7816 */ /* 0x100fe4000000001f */
[----:B------:R-:W-:-:S02]  /*2270*/  PRMT R30, RZ, 0x7610, R31 ;  /* 0x00007610ff1e7816 */ /* 0x000fc4000000001f */
[----:B------:R-:W-:Y:S01]  /*2280*/  PRMT R108, RZ, 0x7610, R108 ;  /* 0x00007610ff6c7816 */ /* 0x000fe2000000006c */
[----:B------:R-:W-:Y:S01]  /*2290*/  FFMA.FTZ R107, R107, R29, R114 ;  /* 0x0000001d6b6b7223 */ /* 0x000fe20000010072 */
[----:B0-----:R-:W-:-:S03]  /*22a0*/  PRMT R29, RZ, 0x5410, R32 ;  /* 0x00005410ff1d7816 */ /* 0x001fc60000000020 */
[----:B------:R-:W-:Y:S01]  /*22b0*/  FFMA.FTZ R108, R30, R108, R111 ;  /* 0x0000006c1e6c7223 */ /* 0x000fe2000001006f */
[--C-:B------:R-:W-:Y:S02]  /*22c0*/  PRMT R30, RZ, 0x5410, R109.reuse ;  /* 0x00005410ff1e7816 */ /* 0x100fe4000000006d */
[----:B------:R-:W-:-:S03]  /*22d0*/  PRMT R109, RZ, 0x7610, R109 ;  /* 0x00007610ff6d7816 */ /* 0x000fc6000000006d */
[----:B------:R-:W-:Y:S01]  /*22e0*/  FFMA.FTZ R124, R29, R30, R124 ;  /* 0x0000001e1d7c7223 */ /* 0x000fe2000001007c */
[----:B------:R-:W-:-:S05]  /*22f0*/  PRMT R29, RZ, 0x7610, R32 ;  /* 0x00007610ff1d7816 */ /* 0x000fca0000000020 */
[----:B------:R-:W-:Y:S02]  /*2300*/  FFMA.FTZ R109, R29, R109, R28 ;  /* 0x0000006d1d6d7223 */ /* 0x000fe4000001001c */
[----:B------:R-:W0:Y:S01]  /*2310*/  LDS.128 R28, [R16+0x60] ;  /* 0x00006000101c7984 */ /* 0x000e220000000c00 */
[--C-:B------:R-:W-:Y:S02]  /*2320*/  PRMT R111, RZ, 0x5410, R34.reuse ;  /* 0x00005410ff6f7816 */ /* 0x100fe40000000022 */
[----:B------:R-:W-:Y:S02]  /*2330*/  PRMT R110, RZ, 0x7610, R34 ;  /* 0x00007610ff6e7816 */ /* 0x000fe40000000022 */
[--C-:B------:R-:W-:Y:S02]  /*2340*/  PRMT R32, RZ, 0x5410, R33.reuse ;  /* 0x00005410ff207816 */ /* 0x100fe40000000021 */
[----:B------:R-:W-:Y:S02]  /*2350*/  PRMT R34, RZ, 0x5410, R104 ;  /* 0x00005410ff227816 */ /* 0x000fe40000000068 */
[----:B------:R-:W-:-:S02]  /*2360*/  PRMT R33, RZ, 0x7610, R33 ;  /* 0x00007610ff217816 */ /* 0x000fc40000000021 */
[----:B------:R-:W-:Y:S01]  /*2370*/  PRMT R104, RZ, 0x7610, R104 ;  /* 0x00007610ff687816 */ /* 0x000fe20000000068 */
[----:B------:R-:W-:Y:S01]  /*2380*/  FFMA.FTZ R32, R32, R34, R107 ;  /* 0x0000002220207223 */ /* 0x000fe2000001006b */
[----:B------:R-:W-:Y:S02]  /*2390*/  PRMT R34, RZ, 0x5410, R106 ;  /* 0x00005410ff227816 */ /* 0x000fe4000000006a */
[--C-:B------:R-:W-:Y:S01]  /*23a0*/  PRMT R113, RZ, 0x5410, R35.reuse ;  /* 0x00005410ff717816 */ /* 0x100fe20000000023 */
[----:B------:R-:W-:Y:S01]  /*23b0*/  FFMA.FTZ R33, R33, R104, R108 ;  /* 0x0000006821217223 */ /* 0x000fe2000001006c */
[----:B------:R-:W-:Y:S02]  /*23c0*/  PRMT R112, RZ, 0x7610, R35 ;  /* 0x00007610ff707816 */ /* 0x000fe40000000023 */
[----:B------:R-:W-:Y:S02]  /*23d0*/  PRMT R106, RZ, 0x7610, R106 ;  /* 0x00007610ff6a7816 */ /* 0x000fe4000000006a */
[----:B------:R-:W-:-:S02]  /*23e0*/  PRMT R104, RZ, 0x5410, R105 ;  /* 0x00005410ff687816 */ /* 0x000fc40000000069 */
[----:B------:R-:W-:Y:S01]  /*23f0*/  PRMT R105, RZ, 0x7610, R105 ;  /* 0x00007610ff697816 */ /* 0x000fe20000000069 */
[----:B------:R-:W-:Y:S02]  /*2400*/  FFMA.FTZ R113, R113, R34, R32 ;  /* 0x0000002271717223 */ /* 0x000fe40000010020 */
[----:B------:R-:W-:Y:S02]  /*2410*/  FFMA.FTZ R106, R112, R106, R33 ;  /* 0x0000006a706a7223 */ /* 0x000fe40000010021 */
[----:B------:R-:W2:Y:S01]  /*2420*/  LDS.128 R32, [R16+0x70] ;  /* 0x0000700010207984 */ /* 0x000ea20000000c00 */
[----:B------:R-:W-:Y:S01]  /*2430*/  FFMA.FTZ R105, R110, R105, R109 ;  /* 0x000000696e697223 */ /* 0x000fe2000001006d */
[--C-:B-1----:R-:W-:Y:S02]  /*2440*/  PRMT R108, RZ, 0x5410, R37.reuse ;  /* 0x00005410ff6c7816 */ /* 0x102fe40000000025 */
[----:B------:R-:W-:Y:S02]  /*2450*/  PRMT R109, RZ, 0x7610, R37 ;  /* 0x00007610ff6d7816 */ /* 0x000fe40000000025 */
[----:B------:R-:W-:-:S02]  /*2460*/  PRMT R107, RZ, 0x5410, R36 ;  /* 0x00005410ff6b7816 */ /* 0x000fc40000000024 */
        /* <DEDUP_REMOVED lines=11> */
[----:B------:R-:W-:Y:S02]  /*2520*/  PRMT R115, RZ, 0x5410, R39 ;  /* 0x00005410ff737816 */ /* 0x000fe40000000027 */
[----:B------:R-:W-:Y:S01]  /*2530*/  PRMT R93, RZ, 0x7610, R93 ;  /* 0x00007610ff5d7816 */ /* 0x000fe2000000005d */
[----:B------:R-:W-:Y:S01]  /*2540*/  FFMA.FTZ R38, R108, R38, R113 ;  /* 0x000000266c267223 */ /* 0x000fe20000010071 */
[----:B------:R-:W-:-:S02]  /*2550*/  PRMT R92, RZ, 0x5410, R95 ;  /* 0x00005410ff5c7816 */ /* 0x000fc4000000005f */
[----:B------:R-:W-:Y:S01]  /*2560*/  PRMT R39, RZ, 0x7610, R39 ;  /* 0x00007610ff277816 */ /* 0x000fe20000000027 */
[----:B------:R-:W-:Y:S01]  /*2570*/  FFMA.FTZ R106, R109, R93, R106 ;  /* 0x0000005d6d6a7223 */ /* 0x000fe2000001006a */
[----:B------:R-:W-:Y:S01]  /*2580*/  PRMT R94, RZ, 0x7610, R94 ;  /* 0x00007610ff5e7816 */ /* 0x000fe2000000005e */
[----:B------:R-:W-:Y:S01]  /*2590*/  FFMA.FTZ R38, R115, R92, R38 ;  /* 0x0000005c73267223 */ /* 0x000fe20000010026 */
[----:B------:R-:W-:Y:S02]  /*25a0*/  PRMT R95, RZ, 0x7610, R95 ;  /* 0x00007610ff5f7816 */ /* 0x000fe4000000005f */
[--C-:B0-----:R-:W-:Y:S02]  /*25b0*/  PRMT R92, RZ, 0x5410, R28.reuse ;  /* 0x00005410ff5c7816 */ /* 0x101fe4000000001c */
[----:B------:R-:W-:Y:S02]  /*25c0*/  PRMT R93, RZ, 0x7610, R28 ;  /* 0x00007610ff5d7816 */ /* 0x000fe4000000001c */
[----:B------:R-:W-:Y:S01]  /*25d0*/  PRMT R28, RZ, 0x5410, R96 ;  /* 0x00005410ff1c7816 */ /* 0x000fe20000000060 */
[----:B------:R-:W-:Y:S01]  /*25e0*/  FFMA.FTZ R36, R111, R94, R36 ;  /* 0x0000005e6f247223 */ /* 0x000fe20000010024 */
[----:B------:R-:W-:Y:S01]  /*25f0*/  PRMT R105, RZ, 0x5410, R30 ;  /* 0x00005410ff697816 */ /* 0x000fe2000000001e */
[----:B------:R-:W-:Y:S01]  /*2600*/  FFMA.FTZ R39, R39, R95, R106 ;  /* 0x0000005f27277223 */ /* 0x000fe2000001006a */
[----:B------:R-:W-:Y:S01]  /*2610*/  PRMT R107, RZ, 0x7610, R30 ;  /* 0x00007610ff6b7816 */ /* 0x000fe2000000001e */
[----:B------:R-:W-:Y:S01]  /*2620*/  FFMA.FTZ R28, R92, R28, R37 ;  /* 0x0000001c5c1c7223 */ /* 0x000fe20000010025 */
[----:B------:R-:W-:-:S02]  /*2630*/  PRMT R30, RZ, 0x5410, R98 ;  /* 0x00005410ff1e7816 */ /* 0x000fc40000000062 */
[--C-:B------:R-:W-:Y:S02]  /*2640*/  PRMT R95, RZ, 0x5410, R29.reuse ;  /* 0x00005410ff5f7816 */ /* 0x100fe4000000001d */
[----:B------:R-:W-:Y:S02]  /*2650*/  PRMT R94, RZ, 0x7610, R29 ;  /* 0x00007610ff5e7816 */ /* 0x000fe4000000001d */
[----:B------:R-:W-:Y:S01]  /*2660*/  PRMT R29, RZ, 0x5410, R97 ;  /* 0x00005410ff1d7816 */ /* 0x000fe20000000061 */
[----:B------:R-:W-:Y:S01]  /*2670*/  FFMA.FTZ R28, R105, R30, R28 ;  /* 0x0000001e691c7223 */ /* 0x000fe2000001001c */
[----:B------:R-:W-:Y:S02]  /*2680*/  PRMT R104, RZ, 0x5410, R31 ;  /* 0x00005410ff687816 */ /* 0x000fe4000000001f */
[----:B------:R-:W-:Y:S01]  /*2690*/  PRMT R30, RZ, 0x5410, R99 ;  /* 0x00005410ff1e7816 */ /* 0x000fe20000000063 */
[----:B------:R-:W-:Y:S01]  /*26a0*/  FFMA.FTZ R29, R95, R29, R38 ;  /* 0x0000001d5f1d7223 */ /* 0x000fe20000010026 */
[----:B------:R-:W-:-:S02]  /*26b0*/  PRMT R106, RZ, 0x7610, R31 ;  /* 0x00007610ff6a7816 */ /* 0x000fc4000000001f */
[----:B--2---:R-:W-:Y:S01]  /*26c0*/  PRMT R31, RZ, 0x5410, R32 ;  /* 0x00005410ff1f7816 */ /* 0x004fe20000000020 */
[----:B------:R-:W-:Y:S01]  /*26d0*/  FFMA.FTZ R29, R104, R30, R29 ;  /* 0x0000001e681d7223 */ /* 0x000fe2000001001d */
[----:B------:R-:W-:Y:S02]  /*26e0*/  PRMT R30, RZ, 0x5410, R100 ;  /* 0x00005410ff1e7816 */ /* 0x000fe40000000064 */
[----:B------:R-:W-:Y:S02]  /*26f0*/  PRMT R96, RZ, 0x7610, R96 ;  /* 0x00007610ff607816 */ /* 0x000fe40000000060 */
[----:B------:R-:W-:Y:S01]  /*2700*/  PRMT R98, RZ, 0x7610, R98 ;  /* 0x00007610ff627816 */ /* 0x000fe20000000062 */
[----:B------:R-:W-:Y:S01]  /*2710*/  FFMA.FTZ R28, R31, R30, R28 ;  /* 0x0000001e1f1c7223 */ /* 0x000fe2000001001c */
[----:B------:R-:W-:Y:S01]  /*2720*/  PRMT R37, RZ, 0x7610, R32 ;  /* 0x00007610ff257816 */ /* 0x000fe20000000020 */
[----:B------:R-:W-:Y:S01]  /*2730*/  FFMA.FTZ R36, R93, R96, R36 ;  /* 0x000000605d247223 */ /* 0x000fe20000010024 */
[----:B------:R-:W-:-:S02]  /*2740*/  PRMT R32, RZ, 0x5410, R33 ;  /* 0x00005410ff207816 */ /* 0x000fc40000000021 */
[----:B------:R-:W-:Y:S01]  /*2750*/  PRMT R30, RZ, 0x5410, R101 ;  /* 0x00005410ff1e7816 */ /* 0x000fe20000000065 */
[----:B------:R-:W-:Y:S01]  /*2760*/  FFMA.FTZ R36, R107, R98, R36 ;  /* 0x000000626b247223 */ /* 0x000fe20000010024 */
[----:B------:R-:W-:Y:S02]  /*2770*/  PRMT R100, RZ, 0x7610, R100 ;  /* 0x00007610ff647816 */ /* 0x000fe40000000064 */
[----:B------:R-:W-:Y:S01]  /*2780*/  PRMT R38, RZ, 0x7610, R33 ;  /* 0x00007610ff267816 */ /* 0x000fe20000000021 */
[----:B------:R-:W-:Y:S01]  /*2790*/  FFMA.FTZ R29, R32, R30, R29 ;  /* 0x0000001e201d7223 */ /* 0x000fe2000001001d */
[----:B------:R-:W-:Y:S01]  /*27a0*/  PRMT R30, RZ, 0x5410, R102 ;  /* 0x00005410ff1e7816 */ /* 0x000fe20000000066 */
[----:B------:R-:W-:Y:S01]  /*27b0*/  FFMA.FTZ R36, R37, R100, R36 ;  /* 0x0000006425247223 */ /* 0x000fe20000010024 */
[--C-:B------:R-:W-:Y:S02]  /*27c0*/  PRMT R33, RZ, 0x5410, R34.reuse ;  /* 0x00005410ff217816 */ /* 0x100fe40000000022 */
[----:B------:R-:W-:-:S02]  /*27d0*/  PRMT R93, RZ, 0x7610, R34 ;  /* 0x00007610ff5d7816 */ /* 0x000fc40000000022 */
[----:B------:R-:W-:Y:S02]  /*27e0*/  PRMT R102, RZ, 0x7610, R102 ;  /* 0x00007610ff667816 */ /* 0x000fe40000000066 */
[----:B------:R-:W-:Y:S01]  /*27f0*/  PRMT R97, RZ, 0x7610, R97 ;  /* 0x00007610ff617816 */ /* 0x000fe20000000061 */
[----:B------:R-:W-:Y:S01]  /*2800*/  FFMA.FTZ R28, R33, R30, R28 ;  /* 0x0000001e211c7223 */ /* 0x000fe2000001001c */
[----:B------:R-:W-:Y:S01]  /*2810*/  PRMT R99, RZ, 0x7610, R99 ;  /* 0x00007610ff637816 */ /* 0x000fe20000000063 */
[----:B------:R-:W-:Y:S02]  /*2820*/  FFMA.FTZ R93, R93, R102, R36 ;  /* 0x000000665d5d7223 */ /* 0x000fe40000010024 */
[----:B------:R-:W-:Y:S01]  /*2830*/  FFMA.FTZ R39, R94, R97, R39 ;  /* 0x000000615e277223 */ /* 0x000fe20000010027 */
[----:B------:R-:W-:Y:S01]  /*2840*/  PRMT R34, RZ, 0x5410, R35 ;  /* 0x00005410ff227816 */ /* 0x000fe20000000023 */
[----:B------:R-:W-:Y:S01]  /*2850*/  FADD.FTZ R93, R28, R93 ;  /* 0x0000005d1c5d7221 */ /* 0x000fe20000010000 */
[----:B------:R-:W-:Y:S01]  /*2860*/  PRMT R101, RZ, 0x7610, R101 ;  /* 0x00007610ff657816 */ /* 0x000fe20000000065 */
[----:B------:R-:W-:Y:S01]  /*2870*/  FFMA.FTZ R39, R106, R99, R39 ;  /* 0x000000636a277223 */ /* 0x000fe20000010027 */
[----:B------:R-:W-:-:S02]  /*2880*/  PRMT R28, RZ, 0x5410, R103 ;  /* 0x00005410ff1c7816 */ /* 0x000fc40000000067 */
[----:B------:R-:W-:Y:S01]  /*2890*/  PRMT R35, RZ, 0x7610, R35 ;  /* 0x00007610ff237816 */ /* 0x000fe20000000023 */
[----:B------:R-:W-:Y:S01]  /*28a0*/  FFMA.FTZ R38, R38, R101, R39 ;  /* 0x0000006526267223 */ /* 0x000fe20000010027 */
[----:B------:R-:W-:Y:S01]  /*28b0*/  PRMT R103, RZ, 0x7610, R103 ;  /* 0x00007610ff677816 */ /* 0x000fe20000000067 */
[----:B------:R-:W-:Y:S01]  /*28c0*/  FFMA.FTZ R28, R34, R28, R29 ;  /* 0x0000001c221c7223 */ /* 0x000fe2000001001d */
[----:B------:R-:W-:-:S03]  /*28d0*/  IADD3 R91, R91, 0x4, RZ ;  /* 0x000000045b5b7810 */ /* 0x000fc60007ffe0ff */
[----:B------:R-:W-:Y:S02]  /*28e0*/  FFMA.FTZ R35, R35, R103, R38 ;  /* 0x0000006723237223 */ /* 0x000fe40000010026 */
[----:B------:R-:W-:Y:S01]  /*28f0*/  FADD.FTZ R28, R28, R93 ;  /* 0x0000005d1c1c7221 */ /* 0x000fe20000010000 */
[----:B------:R-:W-:-:S03]  /*2900*/  ISETP.GE.AND P1, PT, R91, R0, PT ;  /* 0x000000005b00720c */ /* 0x000fc60003f26270 */
[----:B------:R-:W-:Y:S01]  /*2910*/  FADD.FTZ R35, R35, R28 ;  /* 0x0000001c23237221 */ /* 0x000fe20000010000 */
[----:B------:R-:W-:Y:S07]  /*2920*/  BRA.DIV ~URZ, `(.L_x_14421) ;  /* 0x00005cc27f007947 */ /* 0x000fee000b800000 */
[----:B------:R0:W1:Y:S02]  /*2930*/  SHFL.BFLY PT, R28, R35, 0x1, 0x1f ;  /* 0x0c201f00231c7f89 */ /* 0x00006400000e0000 */
.L_x_14476:
[----:B------:R-:W-:Y:S01]  /*2940*/  ISETP.NE.AND P0, PT, R81, RZ, PT ;  /* 0x000000ff5100720c */ /* 0x000fe20003f05270 */
[----:B-1----:R-:W-:Y:S01]  /*2950*/  FADD.FTZ R28, R35, R28 ;  /* 0x0000001c231c7221 */ /* 0x002fe20000010000 */
[----:B------:R-:W-:Y:S03]  /*2960*/  BSSY B1, `(.L_x_14422) ;  /* 0x0000007000017945 */ /* 0x000fe60003800000 */
[----:B------:R-:W-:-:S08]  /*2970*/  FFMA.FTZ R31, R28, c[0x0][0x184], RZ ;  /* 0x000061001c1f7a23 */ /* 0x000fd000000100ff */
[----:B------:R-:W-:Y:S05]  /*2980*/  @P0 BRA `(.L_x_14423) ;  /* 0x0000004000000947 */ /* 0x000fea0003800000 */
[----:B------:R-:W-:-:S04]  /*2990*/  ISETP.GE.AND P0, PT, R85, R84, PT ;  /* 0x000000545500720c */ /* 0x000fc80003f06270 */
[----:B------:R-:W-:-:S05]  /*29a0*/  FSEL R29, R31, RZ, !P0 ;  /* 0x000000ff1f1d7208 */ /* 0x000fca0004000000 */
[----:B------:R1:W-:Y:S04]  /*29b0*/  STS [R90], R29 ;  /* 0x0000001d5a007388 */ /* 0x0003e80000000800 */
[----:B------:R-:W-:Y:S02]  /*29c0*/  @!P0 FMNMX.FTZ R80, R80, R31, !PT ;  /* 0x0000001f50508209 */ /* 0x000fe40007810000 */
.L_x_14423:
[----:B------:R-:W-:Y:S05]  /*29d0*/  BSYNC B1 ;  /* 0x0000000000017941 */ /* 0x000fea0003800000 */
.L_x_14422:
[----:B------:R-:W-:Y:S02]  /*29e0*/  IADD3 R88, P0, R88, 0x10, RZ ;  /* 0x0000001058587810 */ /* 0x000fe40007f1e0ff */
[----:B-1----:R-:W-:Y:S02]  /*29f0*/  IADD3 R90, R90, 0x100, RZ ;  /* 0x000001005a5a7810 */ /* 0x002fe40007ffe0ff */
[----:B------:R-:W-:Y:S01]  /*2a00*/  IADD3 R85, R85, 0x40, RZ ;  /* 0x0000004055557810 */ /* 0x000fe20007ffe0ff */
[----:B------:R-:W-:Y:S01]  /*2a10*/  IMAD.X R89, RZ, RZ, R89, P0 ;  /* 0x000000ffff597224 */ /* 0x000fe200000e0659 */
[----:B0-----:R-:W-:Y:S01]  /*2a20*/  @P1 CALL.REL.NOINC `(.L_x_14424) ;  /* 0x0000001000001944 */ /* 0x001fe20003c00000 */
[----:B------:R-:W-:Y:S05]  /*2a30*/  BRA `(.L_x_14425) ;  /* 0xffffebb000007947 */ /* 0x000fea000383ffff */
.L_x_14424:
[----:B------:R-:W-:Y:S05]  /*2a40*/  BRA `(.L_x_14419) ;  /* 0x0000155000007947 */ /* 0x000fea0003800000 */
.L_x_14420:
[C---:B------:R-:W-:Y:S01]  /*2a50*/  IADD3 R30, P0, R83.reuse, R30, RZ ;  /* 0x0000001e531e7210 */ /* 0x040fe20007f1e0ff */
[----:B------:R-:W-:-:S02]  /*2a60*/  IMAD R89, R83, 0x10, R28 ;  /* 0x0000001053597824 */ /* 0x000fc400078e021c */
[----:B------:R-:W-:Y:S01]  /*2a70*/  IMAD.MOV.U32 R80, RZ, RZ, -0x800001 ;  /* 0xff7fffffff507424 */ /* 0x000fe200078e00ff */
[----:B------:R-:W-:Y:S01]  /*2a80*/  LEA.HI.X.SX32 R91, R83, R36, 0x1, P0 ;  /* 0x00000024535b7211 */ /* 0x000fe200000f0eff */
[----:B------:R-:W-:Y:S01]  /*2a90*/  IMAD.MOV.U32 R93, RZ, RZ, R83 ;  /* 0x000000ffff5d7224 */ /* 0x000fe200078e0053 */
[C---:B------:R-:W-:Y:S02]  /*2aa0*/  LEA R88, P0, R30.reuse, c[0x0][0x188], 0x2 ;  /* 0x000062001e587a11 */ /* 0x040fe400078010ff */
[----:B------:R-:W-:Y:S02]  /*2ab0*/  LEA R90, R89, 0x120, 0x2 ;  /* 0x00000120595a7811 */ /* 0x000fe400078e10ff */
[----:B------:R-:W-:Y:S02]  /*2ac0*/  LEA.HI.X R91, R30, c[0x0][0x18c], R91, 0x2, P0 ;  /* 0x000063001e5b7a11 */ /* 0x000fe400000f145b */
[----:B------:R-:W-:Y:S02]  /*2ad0*/  IADD3 R92, -R84, 0x1, R89 ;  /* 0x00000001545c7810 */ /* 0x000fe40007ffe159 */
.L_x_14429:
[----:B------:R-:W-:Y:S02]  /*2ae0*/  IMAD.MOV.U32 R30, RZ, RZ, R88 ;  /* 0x000000ffff1e7224 */ /* 0x000fe400078e0058 */
[----:B------:R-:W-:-:S05]  /*2af0*/  IMAD.MOV.U32 R31, RZ, RZ, R91 ;  /* 0x000000ffff1f7224 */ /* 0x000fca00078e005b */
        /* <DEDUP_REMOVED lines=8> */
[-C--:B------:R-:W-:Y:S02]  /*2b80*/  IADD3 R32, P1, P2, R78, R28.reuse, R77 ;  /* 0x0000001c4e207210 */ /* 0x080fe40007a3e04d */
[----:B------:R-:W-:Y:S02]  /*2b90*/  IADD3 R34, P0, R79, R28, RZ ;  /* 0x0000001c4f227210 */ /* 0x000fe40007f1e0ff */
[----:B------:R-:W-:Y:S02]  /*2ba0*/  LEA R94, P3, R32, c[0x0][0x170], 0x1 ;  /* 0x00005c00205e7a11 */ /* 0x000fe400078608ff */
[----:B------:R-:W-:Y:S01]  /*2bb0*/  IADD3.X R33, R60, R29, R43, P1, P2 ;  /* 0x0000001d3c217210 */ /* 0x000fe20000fe442b */
[----:B------:R-:W-:Y:S01]  /*2bc0*/  IMAD.X R31, R58, 0x1, R29, P0 ;  /* 0x000000013a1f7824 */ /* 0x000fe200000e061d */
[----:B------:R-:W-:Y:S02]  /*2bd0*/  LEA R30, P1, R34, c[0x0][0x170], 0x1 ;  /* 0x00005c00221e7a11 */ /* 0x000fe400078208ff */
[----:B------:R-:W-:-:S02]  /*2be0*/  LEA.HI.X R95, R32, c[0x0][0x174], R33, 0x1, P3 ;  /* 0x00005d00205f7a11 */ /* 0x000fc400018f0c21 */
[----:B------:R-:W-:-:S03]  /*2bf0*/  LEA.HI.X R31, R34, c[0x0][0x174], R31, 0x1, P1 ;  /* 0x00005d00221f7a11 */ /* 0x000fc600008f0c1f */
[----:B------:R0:W2:Y:S04]  /*2c00*/  LDG.E.CONSTANT R121, [R94.64] ;  /* 0x0000000a5e797981 */ /* 0x0000a8000c1e9900 */
[----:B------:R1:W3:Y:S04]  /*2c10*/  LDG.E.CONSTANT R120, [R30.64] ;  /* 0x0000000a1e787981 */ /* 0x0002e8000c1e9900 */
[----:B------:R0:W4:Y:S04]  /*2c20*/  LDG.E.CONSTANT R119, [R94.64+0x4] ;  /* 0x0000040a5e777981 */ /* 0x000128000c1e9900 */
[----:B------:R1:W5:Y:S01]  /*2c30*/  LDG.E.CONSTANT R39, [R30.64+0x4] ;  /* 0x0000040a1e277981 */ /* 0x000362000c1e9900 */
[----:B------:R-:W-:-:S04]  /*2c40*/  IADD3 R32, P0, P1, R76, R28, R75 ;  /* 0x0000001c4c207210 */ /* 0x000fc8000791e04b */
        /* <DEDUP_REMOVED lines=13> */
[----:B0-----:R-:W-:Y:S02]  /*2d20*/  IADD3.X R94, R61, R29, R46, P0, P1 ;  /* 0x0000001d3d5e7210 */ /* 0x001fe400007e242e */
[----:B------:R-:W-:Y:S02]  /*2d30*/  IADD3 R34, P0, P1, R5, R28, R20 ;  /* 0x0000001c05227210 */ /* 0x000fe4000791e014 */
[----:B------:R-:W-:Y:S02]  /*2d40*/  LEA.HI.X R31, R31, c[0x0][0x174], R94, 0x1, P2 ;  /* 0x00005d001f1f7a11 */ /* 0x000fe400010f0c5e */
[----:B------:R-:W-:-:S03]  /*2d50*/  LEA R94, P2, R34, c[0x0][0x170], 0x1 ;  /* 0x00005c00225e7a11 */ /* 0x000fc600078408ff */
[----:B------:R0:W5:Y:S01]  /*2d60*/  LDG.E.CONSTANT R115, [R30.64] ;  /* 0x0000000a1e737981 */ /* 0x000162000c1e9900 */
[----:B------:R-:W-:-:S03]  /*2d70*/  IADD3.X R35, R64, R29, R47, P0, P1 ;  /* 0x0000001d40237210 */ /* 0x000fc600007e242f */
[----:B------:R0:W5:Y:S01]  /*2d80*/  LDG.E.CONSTANT R116, [R30.64+0x4] ;  /* 0x0000040a1e747981 */ /* 0x000162000c1e9900 */
[----:B------:R-:W-:Y:S02]  /*2d90*/  LEA.HI.X R95, R34, c[0x0][0x174], R35, 0x1, P2 ;  /* 0x00005d00225f7a11 */ /* 0x000fe400010f0c23 */
[----:B-1----:R-:W-:-:S03]  /*2da0*/  IADD3 R33, P0, P1, R6, R28, R21 ;  /* 0x0000001c06217210 */ /* 0x002fc6000791e015 */
[----:B------:R1:W5:Y:S01]  /*2db0*/  LDG.E.CONSTANT R117, [R94.64] ;  /* 0x0000000a5e757981 */ /* 0x000362000c1e9900 */
[----:B------:R-:W-:Y:S02]  /*2dc0*/  LEA R32, P2, R33, c[0x0][0x170], 0x1 ;  /* 0x00005c0021207a11 */ /* 0x000fe400078408ff */
        /* <DEDUP_REMOVED lines=8> */
[----:B------:R1:W5:Y:S04]  /*2e50*/  LDG.E.CONSTANT R114, [R32.64+0x4] ;  /* 0x0000040a20727981 */ /* 0x000368000c1e9900 */
[----:B------:R1:W5:Y:S01]  /*2e60*/  LDG.E.CONSTANT R109, [R34.64] ;  /* 0x0000000a226d7981 */ /* 0x000362000c1e9900 */
[----:B0-----:R-:W-:-:S03]  /*2e70*/  IADD3 R31, P0, P1, R8, R28, R23 ;  /* 0x0000001c081f7210 */ /* 0x001fc6000791e017 */
[----:B------:R0:W5:Y:S01]  /*2e80*/  LDG.E.CONSTANT R110, [R34.64+0x4] ;  /* 0x0000040a226e7981 */ /* 0x000162000c1e9900 */
[----:B------:R-:W-:Y:S02]  /*2e90*/  LEA R30, P2, R31, c[0x0][0x170], 0x1 ;  /* 0x00005c001f1e7a11 */ /* 0x000fe400078408ff */
[----:B------:R-:W-:-:S04]  /*2ea0*/  IADD3.X R96, R65, R29, R50, P0, P1 ;  /* 0x0000001d41607210 */ /* 0x000fc800007e2432 */
[----:B------:R-:W-:-:S05]  /*2eb0*/  LEA.HI.X R31, R31, c[0x0][0x174], R96, 0x1, P2 ;  /* 0x00005d001f1f7a11 */ /* 0x000fca00010f0c60 */
[----:B------:R0:W5:Y:S04]  /*2ec0*/  LDG.E.CONSTANT R111, [R30.64] ;  /* 0x0000000a1e6f7981 */ /* 0x000168000c1e9900 */
[----:B------:R0:W5:Y:S01]  /*2ed0*/  LDG.E.CONSTANT R108, [R30.64+0x4] ;  /* 0x0000040a1e6c7981 */ /* 0x000162000c1e9900 */
[----:B-1----:R-:W-:-:S04]  /*2ee0*/  IADD3 R95, P0, P1, R9, R28, R24 ;  /* 0x0000001c095f7210 */ /* 0x002fc8000791e018 */
[C---:B------:R-:W-:Y:S02]  /*2ef0*/  LEA R32, P2, R95.reuse, c[0x0][0x170], 0x1 ;  /* 0x00005c005f207a11 */ /* 0x040fe400078408ff */
[-C--:B------:R-:W-:Y:S02]  /*2f00*/  IADD3.X R96, R68, R29.reuse, R51, P0, P1 ;  /* 0x0000001d44607210 */ /* 0x080fe400007e2433 */
[----:B------:R-:W-:Y:S02]  /*2f10*/  IADD3 R94, P0, P1, R10, R28, R25 ;  /* 0x0000001c0a5e7210 */ /* 0x000fe4000791e019 */
[----:B------:R-:W-:Y:S02]  /*2f20*/  LEA.HI.X R33, R95, c[0x0][0x174], R96, 0x1, P2 ;  /* 0x00005d005f217a11 */ /* 0x000fe400010f0c60 */
[C---:B------:R-:W-:Y:S02]  /*2f30*/  LEA R100, P2, R94.reuse, c[0x0][0x170], 0x1 ;  /* 0x00005c005e647a11 */ /* 0x040fe400078408ff */
[----:B------:R-:W-:Y:S01]  /*2f40*/  IADD3.X R95, R67, R29, R52, P0, P1 ;  /* 0x0000001d435f7210 */ /* 0x000fe200007e2434 */
[----:B------:R1:W5:Y:S04]  /*2f50*/  LDG.E.CONSTANT R106, [R32.64] ;  /* 0x0000000a206a7981 */ /* 0x000368000c1e9900 */
[----:B------:R1:W5:Y:S01]  /*2f60*/  LDG.E.CONSTANT R107, [R32.64+0x4] ;  /* 0x0000040a206b7981 */ /* 0x000362000c1e9900 */
[----:B------:R-:W-:-:S02]  /*2f70*/  LEA.HI.X R101, R94, c[0x0][0x174], R95, 0x1, P2 ;  /* 0x00005d005e657a11 */ /* 0x000fc400010f0c5f */
[----:B0-----:R-:W-:-:S03]  /*2f80*/  IADD3 R31, P0, P1, R11, R28, R26 ;  /* 0x0000001c0b1f7210 */ /* 0x001fc6000791e01a */
[----:B------:R0:W5:Y:S01]  /*2f90*/  LDG.E.CONSTANT R94, [R100.64] ;  /* 0x0000000a645e7981 */ /* 0x000162000c1e9900 */
[C---:B------:R-:W-:Y:S02]  /*2fa0*/  LEA R30, P2, R31.reuse, c[0x0][0x170], 0x1 ;  /* 0x00005c001f1e7a11 */ /* 0x040fe400078408ff */
[-C--:B------:R-:W-:Y:S01]  /*2fb0*/  IADD3.X R34, R70, R29.reuse, R53, P0, P1 ;  /* 0x0000001d46227210 */ /* 0x080fe200007e2435 */
[----:B------:R0:W5:Y:S01]  /*2fc0*/  LDG.E.CONSTANT R95, [R100.64+0x4] ;  /* 0x0000040a645f7981 */ /* 0x000162000c1e9900 */
[-C--:B------:R-:W-:Y:S02]  /*2fd0*/  IADD3 R35, P0, P1, R12, R28.reuse, R27 ;  /* 0x0000001c0c237210 */ /* 0x080fe4000791e01b */
[----:B------:R-:W-:Y:S02]  /*2fe0*/  LEA.HI.X R31, R31, c[0x0][0x174], R34, 0x1, P2 ;  /* 0x00005d001f1f7a11 */ /* 0x000fe400010f0c22 */
[----:B------:R-:W-:Y:S02]  /*2ff0*/  LEA R34, P2, R35, c[0x0][0x170], 0x1 ;  /* 0x00005c0023227a11 */ /* 0x000fe400078408ff */
[----:B-1----:R-:W-:Y:S01]  /*3000*/  IADD3.X R32, R69, R29, R54, P0, P1 ;  /* 0x0000001d45207210 */ /* 0x002fe200007e2436 */
[----:B------:R1:W5:Y:S01]  /*3010*/  LDG.E.CONSTANT R97, [R30.64+0x4] ;  /* 0x0000040a1e617981 */ /* 0x000362000c1e9900 */
[----:B------:R-:W-:-:S02]  /*3020*/  IADD3 R33, P0, P1, R13, R28, R40 ;  /* 0x0000001c0d217210 */ /* 0x000fc4000791e028 */
[----:B------:R-:W-:Y:S01]  /*3030*/  LEA.HI.X R35, R35, c[0x0][0x174], R32, 0x1, P2 ;  /* 0x00005d0023237a11 */ /* 0x000fe200010f0c20 */
[----:B------:R1:W5:Y:S01]  /*3040*/  LDG.E.CONSTANT R96, [R30.64] ;  /* 0x0000000a1e607981 */ /* 0x000362000c1e9900 */
[C---:B------:R-:W-:Y:S02]  /*3050*/  LEA R32, P2, R33.reuse, c[0x0][0x170], 0x1 ;  /* 0x00005c0021207a11 */ /* 0x040fe400078408ff */
[----:B------:R-:W-:Y:S01]  /*3060*/  IADD3.X R102, R72, R29, R55, P0, P1 ;  /* 0x0000001d48667210 */ /* 0x000fe200007e2437 */
[----:B------:R1:W5:Y:S03]  /*3070*/  LDG.E.CONSTANT R98, [R34.64] ;  /* 0x0000000a22627981 */ /* 0x000366000c1e9900 */
[----:B------:R-:W-:Y:S01]  /*3080*/  LEA.HI.X R33, R33, c[0x0][0x174], R102, 0x1, P2 ;  /* 0x00005d0021217a11 */ /* 0x000fe200010f0c66 */
[----:B------:R1:W5:Y:S04]  /*3090*/  LDG.E.CONSTANT R99, [R34.64+0x4] ;  /* 0x0000040a22637981 */ /* 0x000368000c1e9900 */
[----:B0-----:R1:W5:Y:S04]  /*30a0*/  LDG.E.CONSTANT R100, [R32.64] ;  /* 0x0000000a20647981 */ /* 0x001368000c1e9900 */
[----:B------:R1:W5:Y:S01]  /*30b0*/  LDG.E.CONSTANT R101, [R32.64+0x4] ;  /* 0x0000040a20657981 */ /* 0x000362000c1e9900 */
[----:B------:R-:W-:-:S02]  /*30c0*/  IADD3 R103, P0, P1, R14, R28, R41 ;  /* 0x0000001c0e677210 */ /* 0x000fc4000791e029 */
[----:B------:R-:W-:Y:S01]  /*30d0*/  IADD3 R102, P3, P4, R15, R28, R42 ;  /* 0x0000001c0f667210 */ /* 0x000fe20007c7e02a */
[----:B-1----:R-:W0:Y:S01]  /*30e0*/  LDS.128 R32, [R16] ;  /* 0x0000000010207984 */ /* 0x002e220000000c00 */
[----:B------:R-:W-:Y:S02]  /*30f0*/  LEA R30, P2, R103, c[0x0][0x170], 0x1 ;  /* 0x00005c00671e7a11 */ /* 0x000fe400078408ff */
[-C--:B------:R-:W-:Y:S02]  /*3100*/  IADD3.X R28, R71, R29.reuse, R56, P0, P1 ;  /* 0x0000001d471c7210 */ /* 0x080fe400007e2438 */
[----:B------:R-:W-:Y:S02]  /*3110*/  IADD3.X R29, R74, R29, R57, P3, P4 ;  /* 0x0000001d4a1d7210 */ /* 0x000fe40001fe8439 */
[----:B------:R-:W-:Y:S02]  /*3120*/  LEA.HI.X R31, R103, c[0x0][0x174], R28, 0x1, P2 ;  /* 0x00005d00671f7a11 */ /* 0x000fe400010f0c1c */
[----:B------:R-:W-:-:S03]  /*3130*/  LEA R28, P0, R102, c[0x0][0x170], 0x1 ;  /* 0x00005c00661c7a11 */ /* 0x000fc600078008ff */
[----:B------:R1:W5:Y:S01]  /*3140*/  LDG.E.CONSTANT R103, [R30.64+0x4] ;  /* 0x0000040a1e677981 */ /* 0x000362000c1e9900 */
[----:B------:R-:W-:-:S03]  /*3150*/  LEA.HI.X R29, R102, c[0x0][0x174], R29, 0x1, P0 ;  /* 0x00005d00661d7a11 */ /* 0x000fc600000f0c1d */
[----:B------:R1:W5:Y:S04]  /*3160*/  LDG.E.CONSTANT R102, [R30.64] ;  /* 0x0000000a1e667981 */ /* 0x000368000c1e9900 */
[----:B------:R0:W5:Y:S04]  /*3170*/  LDG.E.CONSTANT R104, [R28.64] ;  /* 0x0000000a1c687981 */ /* 0x000168000c1e9900 */
[----:B------:R0:W5:Y:S02]  /*3180*/  LDG.E.CONSTANT R105, [R28.64+0x4] ;  /* 0x0000040a1c697981 */ /* 0x000164000c1e9900 */
[----:B0-----:R-:W-:-:S02]  /*3190*/  PRMT R28, RZ, 0x5410, R34 ;  /* 0x00005410ff1c7816 */ /* 0x001fc40000000022 */
[----:B------:R-:W-:Y:S02]  /*31a0*/  PRMT R34, RZ, 0x7610, R34 ;  /* 0x00007610ff227816 */ /* 0x000fe40000000022 */
[--C-:B--2---:R-:W-:Y:S02]  /*31b0*/  PRMT R29, RZ, 0x5410, R121.reuse ;  /* 0x00005410ff1d7816 */ /* 0x104fe40000000079 */
[----:B------:R-:W-:-:S03]  /*31c0*/  PRMT R121, RZ, 0x7610, R121 ;  /* 0x00007610ff797816 */ /* 0x000fc60000000079 */
[----:B------:R-:W-:Y:S01]  /*31d0*/  FMUL.FTZ R122, R28, R29 ;  /* 0x0000001d1c7a7220 */ /* 0x000fe20000410000 */
[----:B---3--:R-:W-:Y:S01]  /*31e0*/  PRMT R29, RZ, 0x5410, R120 ;  /* 0x00005410ff1d7816 */ /* 0x008fe20000000078 */
[----:B------:R-:W-:Y:S01]  /*31f0*/  FMUL.FTZ R121, R34, R121 ;  /* 0x0000007922797220 */ /* 0x000fe20000410000 */
[--C-:B------:R-:W-:Y:S02]  /*3200*/  PRMT R34, RZ, 0x5410, R32.reuse ;  /* 0x00005410ff227816 */ /* 0x100fe40000000020 */
[----:B------:R-:W-:-:S03]  /*3210*/  PRMT R32, RZ, 0x7610, R32 ;  /* 0x00007610ff207816 */ /* 0x000fc60000000020 */
[----:B------:R-:W-:Y:S01]  /*3220*/  FFMA.FTZ R34, R34, R29, R122 ;  /* 0x0000001d22227223 */ /* 0x000fe2000001007a */
[----:B------:R-:W-:Y:S02]  /*3230*/  PRMT R29, RZ, 0x7610, R120 ;  /* 0x00007610ff1d7816 */ /* 0x000fe40000000078 */
[----:B------:R-:W-:-:S03]  /*3240*/  PRMT R28, RZ, 0x5410, R35 ;  /* 0x00005410ff1c7816 */ /* 0x000fc60000000023 */
[----:B------:R-:W-:Y:S01]  /*3250*/  FFMA.FTZ R32, R32, R29, R121 ;  /* 0x0000001d20207223 */ /* 0x000fe20000010079 */
[----:B----4-:R-:W-:Y:S02]  /*3260*/  PRMT R29, RZ, 0x5410, R119 ;  /* 0x00005410ff1d7816 */ /* 0x010fe40000000077 */
[----:B------:R-:W-:-:S03]  /*3270*/  PRMT R120, RZ, 0x5410, R33 ;  /* 0x00005410ff787816 */ /* 0x000fc60000000021 */
[----:B------:R-:W-:Y:S01]  /*3280*/  FMUL.FTZ R28, R28, R29 ;  /* 0x0000001d1c1c7220 */ /* 0x000fe20000410000 */
[----:B-----5:R-:W-:-:S05]  /*3290*/  PRMT R29, RZ, 0x5410, R39 ;  /* 0x00005410ff1d7816 */ /* 0x020fca0000000027 */
[----:B------:R-:W-:Y:S02]  /*32a0*/  FFMA.FTZ R120, R120, R29, R28 ;  /* 0x0000001d78787223 */ /* 0x000fe4000001001c */
[----:B-1----:R-:W0:Y:S01]  /*32b0*/  LDS.128 R28, [R16+0x10] ;  /* 0x00001000101c7984 */ /* 0x002e220000000c00 */
[----:B------:R-:W-:Y:S02]  /*32c0*/  PRMT R35, RZ, 0x7610, R35 ;  /* 0x00007610ff237816 */ /* 0x000fe40000000023 */
[----:B------:R-:W-:Y:S02]  /*32d0*/  PRMT R122, RZ, 0x7610, R119 ;  /* 0x00007610ff7a7816 */ /* 0x000fe40000000077 */
[----:B------:R-:W-:-:S03]  /*32e0*/  PRMT R33, RZ, 0x7610, R33 ;  /* 0x00007610ff217816 */ /* 0x000fc60000000021 */
[----:B------:R-:W-:Y:S01]  /*32f0*/  FMUL.FTZ R35, R35, R122 ;  /* 0x0000007a23237220 */ /* 0x000fe20000410000 */
[----:B------:R-:W-:-:S05]  /*3300*/  PRMT R122, RZ, 0x7610, R39 ;  /* 0x00007610ff7a7816 */ /* 0x000fca0000000027 */
[----:B------:R-:W-:Y:S01]  /*3310*/  FFMA.FTZ R39, R33, R122, R35 ;  /* 0x0000007a21277223 */ /* 0x000fe20000010023 */
[----:B------:R-:W-:Y:S02]  /*3320*/  PRMT R33, RZ, 0x5410, R118 ;  /* 0x00005410ff217816 */ /* 0x000fe40000000076 */
[----:B0-----:R-:W-:-:S05]  /*3330*/  PRMT R119, RZ, 0x5410, R28 ;  /* 0x00005410ff777816 */ /* 0x001fca000000001c */
[----:B------:R-:W-:Y:S01]  /*3340*/  FFMA.FTZ R119, R119, R33, R34 ;  /* 0x0000002177777223 */ /* 0x000fe20000010022 */
[----:B------:R-:W-:Y:S02]  /*3350*/  PRMT R33, RZ, 0x7610, R28 ;  /* 0x00007610ff217816 */ /* 0x000fe4000000001c */
[----:B------:R-:W-:-:S05]  /*3360*/  PRMT R28, RZ, 0x7610, R118 ;  /* 0x00007610ff1c7816 */ /* 0x000fca0000000076 */
[----:B------:R-:W-:Y:S01]  /*3370*/  FFMA.FTZ R28, R33, R28, R32 ;  /* 0x0000001c211c7223 */ /* 0x000fe20000010020 */
[--C-:B------:R-:W-:Y:S02]  /*3380*/  PRMT R33, RZ, 0x5410, R29.reuse ;  /* 0x00005410ff217816 */ /* 0x100fe4000000001d */
[----:B------:R-:W-:Y:S02]  /*3390*/  PRMT R32, RZ, 0x5410, R36 ;  /* 0x00005410ff207816 */ /* 0x000fe40000000024 */
[----:B------:R-:W-:-:S03]  /*33a0*/  PRMT R118, RZ, 0x7610, R29 ;  /* 0x00007610ff767816 */ /* 0x000fc6000000001d */
[----:B------:R-:W-:Y:S02]  /*33b0*/  FFMA.FTZ R120, R33, R32, R120 ;  /* 0x0000002021787223 */ /* 0x000fe40000010078 */
[----:B------:R-:W0:Y:S01]  /*33c0*/  LDS.128 R32, [R16+0x20] ;  /* 0x0000200010207984 */ /* 0x000e220000000c00 */
[----:B------:R-:W-:Y:S02]  /*33d0*/  PRMT R36, RZ, 0x7610, R36 ;  /* 0x00007610ff247816 */ /* 0x000fe40000000024 */
        /* <DEDUP_REMOVED lines=8> */
[----:B------:R-:W-:-:S05]  /*3460*/  PRMT R29, RZ, 0x5410, R31 ;  /* 0x00005410ff1d7816 */ /* 0x000fca000000001f */
[----:B------:R-:W-:Y:S01]  /*3470*/  FFMA.FTZ R120, R29, R30, R120 ;  /* 0x0000001e1d787223 */ /* 0x000fe20000010078 */
[----:B------:R-:W-:Y:S02]  /*3480*/  PRMT R30, RZ, 0x7610, R31 ;  /* 0x00007610ff1e7816 */ /* 0x000fe4000000001f */
[----:B------:R-:W-:-:S05]  /*3490*/  PRMT R29, RZ, 0x7610, R38 ;  /* 0x00007610ff1d7816 */ /* 0x000fca0000000026 */
[----:B------:R-:W-:Y:S02]  /*34a0*/  FFMA.FTZ R29, R30, R29, R39 ;  /* 0x0000001d1e1d7223 */ /* 0x000fe40000010027 */
[----:B------:R-:W1:Y:S01]  /*34b0*/  LDS.128 R36, [R16+0x30] ;  /* 0x0000300010247984 */ /* 0x000e620000000c00 */
[--C-:B------:R-:W-:Y:S02]  /*34c0*/  PRMT R31, RZ, 0x5410, R115.reuse ;  /* 0x00005410ff1f7816 */ /* 0x100fe40000000073 */
[----:B0-----:R-:W-:Y:S02]  /*34d0*/  PRMT R30, RZ, 0x5410, R32 ;  /* 0x00005410ff1e7816 */ /* 0x001fe40000000020 */
[----:B------:R-:W-:-:S03]  /*34e0*/  PRMT R115, RZ, 0x7610, R115 ;  /* 0x00007610ff737816 */ /* 0x000fc60000000073 */
[----:B------:R-:W-:Y:S01]  /*34f0*/  FFMA.FTZ R119, R30, R31, R119 ;  /* 0x0000001f1e777223 */ /* 0x000fe20000010077 */
[----:B------:R-:W-:Y:S02]  /*3500*/  PRMT R31, RZ, 0x7610, R32 ;  /* 0x00007610ff1f7816 */ /* 0x000fe40000000020 */
[----:B------:R-:W-:Y:S02]  /*3510*/  PRMT R30, RZ, 0x5410, R116 ;  /* 0x00005410ff1e7816 */ /* 0x000fe40000000074 */
[--C-:B------:R-:W-:Y:S01]  /*3520*/  PRMT R32, RZ, 0x7610, R33.reuse ;  /* 0x00007610ff207816 */ /* 0x100fe20000000021 */
[----:B------:R-:W-:Y:S01]  /*3530*/  FFMA.FTZ R28, R31, R115, R28 ;  /* 0x000000731f1c7223 */ /* 0x000fe2000001001c */
[----:B------:R-:W-:Y:S02]  /*3540*/  PRMT R116, RZ, 0x7610, R116 ;  /* 0x00007610ff747816 */ /* 0x000fe40000000074 */
[----:B------:R-:W-:-:S03]  /*3550*/  PRMT R31, RZ, 0x5410, R33 ;  /* 0x00005410ff1f7816 */ /* 0x000fc60000000021 */
[----:B------:R-:W-:Y:S01]  /*3560*/  FFMA.FTZ R32, R32, R116, R29 ;  /* 0x0000007420207223 */ /* 0x000fe2000001001d */
[--C-:B------:R-:W-:Y:S01]  /*3570*/  PRMT R29, RZ, 0x5410, R117.reuse ;  /* 0x00005410ff1d7816 */ /* 0x100fe20000000075 */
[----:B------:R-:W-:Y:S01]  /*3580*/  FFMA.FTZ R120, R31, R30, R120 ;  /* 0x0000001e1f787223 */ /* 0x000fe20000010078 */
[--C-:B------:R-:W-:Y:S02]  /*3590*/  PRMT R30, RZ, 0x5410, R34.reuse ;  /* 0x00005410ff1e7816 */ /* 0x100fe40000000022 */
[----:B------:R-:W-:Y:S02]  /*35a0*/  PRMT R33, RZ, 0x7610, R34 ;  /* 0x00007610ff217816 */ /* 0x000fe40000000022 */
[----:B------:R-:W-:Y:S01]  /*35b0*/  PRMT R117, RZ, 0x7610, R117 ;  /* 0x00007610ff757816 */ /* 0x000fe20000000075 */
[----:B------:R-:W-:Y:S01]  /*35c0*/  FFMA.FTZ R119, R30, R29, R119 ;  /* 0x0000001d1e777223 */ /* 0x000fe20000010077 */
[----:B------:R-:W-:-:S03]  /*35d0*/  PRMT R115, RZ, 0x5410, R35 ;  /* 0x00005410ff737816 */ /* 0x000fc60000000023 */
[----:B------:R-:W-:Y:S01]  /*35e0*/  FFMA.FTZ R33, R33, R117, R28 ;  /* 0x0000007521217223 */ /* 0x000fe2000001001c */
[--C-:B------:R-:W-:Y:S01]  /*35f0*/  PRMT R34, RZ, 0x5410, R112.reuse ;  /* 0x00005410ff227816 */ /* 0x100fe20000000070 */
[----:B------:R-:W0:Y:S01]  /*3600*/  LDS.128 R28, [R16+0x40] ;  /* 0x00004000101c7984 */ /* 0x000e220000000c00 */
[----:B------:R-:W-:Y:S02]  /*3610*/  PRMT R35, RZ, 0x7610, R35 ;  /* 0x00007610ff237816 */ /* 0x000fe40000000023 */
[----:B------:R-:W-:Y:S01]  /*3620*/  PRMT R112, RZ, 0x7610, R112 ;  /* 0x00007610ff707816 */ /* 0x000fe20000000070 */
[----:B------:R-:W-:Y:S01]  /*3630*/  FFMA.FTZ R120, R115, R34, R120 ;  /* 0x0000002273787223 */ /* 0x000fe20000010078 */
[----:B-1----:R-:W-:-:S03]  /*3640*/  PRMT R34, RZ, 0x5410, R36 ;  /* 0x00005410ff227816 */ /* 0x002fc60000000024 */
        /* <DEDUP_REMOVED lines=9> */
[----:B------:R-:W-:Y:S01]  /*36e0*/  FFMA.FTZ R112, R112, R113, R119 ;  /* 0x0000007170707223 */ /* 0x000fe20000010077 */
[----:B------:R-:W-:Y:S02]  /*36f0*/  PRMT R113, RZ, 0x7610, R38 ;  /* 0x00007610ff717816 */ /* 0x000fe40000000026 */
[----:B------:R-:W-:Y:S02]  /*3700*/  PRMT R33, RZ, 0x5410, R37 ;  /* 0x00005410ff217816 */ /* 0x000fe40000000025 */
[----:B------:R-:W-:Y:S01]  /*3710*/  PRMT R34, RZ, 0x5410, R114 ;  /* 0x00005410ff227816 */ /* 0x000fe20000000072 */
[----:B------:R-:W-:Y:S01]  /*3720*/  FFMA.FTZ R36, R113, R109, R36 ;  /* 0x0000006d71247223 */ /* 0x000fe20000010024 */
[--C-:B------:R-:W-:Y:S02]  /*3730*/  PRMT R109, RZ, 0x5410, R39.reuse ;  /* 0x00005410ff6d7816 */ /* 0x100fe40000000027 */
[----:B------:R-:W-:Y:S01]  /*3740*/  PRMT R38, RZ, 0x7610, R39 ;  /* 0x00007610ff267816 */ /* 0x000fe20000000027 */
[----:B------:R-:W-:Y:S01]  /*3750*/  FFMA.FTZ R120, R33, R34, R120 ;  /* 0x0000002221787223 */ /* 0x000fe20000010078 */
[----:B------:R-:W-:-:S02]  /*3760*/  PRMT R39, RZ, 0x5410, R110 ;  /* 0x00005410ff277816 */ /* 0x000fc4000000006e */
[----:B------:R-:W-:Y:S02]  /*3770*/  PRMT R37, RZ, 0x7610, R37 ;  /* 0x00007610ff257816 */ /* 0x000fe40000000025 */
[----:B------:R-:W-:Y:S01]  /*3780*/  PRMT R114, RZ, 0x7610, R114 ;  /* 0x00007610ff727816 */ /* 0x000fe20000000072 */
[----:B------:R-:W-:Y:S01]  /*3790*/  FFMA.FTZ R39, R109, R39, R120 ;  /* 0x000000276d277223 */ /* 0x000fe20000010078 */
[----:B------:R-:W-:-:S03]  /*37a0*/  PRMT R109, RZ, 0x7610, R110 ;  /* 0x00007610ff6d7816 */ /* 0x000fc6000000006e */
[----:B------:R-:W-:Y:S02]  /*37b0*/  FFMA.FTZ R37, R37, R114, R32 ;  /* 0x0000007225257223 */ /* 0x000fe40000010020 */
[----:B------:R-:W1:Y:S01]  /*37c0*/  LDS.128 R32, [R16+0x50] ;  /* 0x0000500010207984 */ /* 0x000e620000000c00 */
[----:B------:R-:W-:Y:S01]  /*37d0*/  PRMT R110, RZ, 0x5410, R111 ;  /* 0x00005410ff6e7816 */ /* 0x000fe2000000006f */
[----:B------:R-:W-:Y:S01]  /*37e0*/  FFMA.FTZ R109, R38, R109, R37 ;  /* 0x0000006d266d7223 */ /* 0x000fe20000010025 */
[----:B0-----:R-:W-:Y:S02]  /*37f0*/  PRMT R37, RZ, 0x5410, R28 ;  /* 0x00005410ff257816 */ /* 0x001fe4000000001c */
[----:B------:R-:W-:-:S03]  /*3800*/  PRMT R111, RZ, 0x7610, R111 ;  /* 0x00007610ff6f7816 */ /* 0x000fc6000000006f */
[----:B------:R-:W-:Y:S01]  /*3810*/  FFMA.FTZ R110, R37, R110, R112 ;  /* 0x0000006e256e7223 */ /* 0x000fe20000010070 */
[----:B------:R-:W-:Y:S02]  /*3820*/  PRMT R37, RZ, 0x7610, R28 ;  /* 0x00007610ff257816 */ /* 0x000fe4000000001c */
[----:B------:R-:W-:-:S03]  /*3830*/  PRMT R28, RZ, 0x5410, R29 ;  /* 0x00005410ff1c7816 */ /* 0x000fc6000000001d */
[----:B------:R-:W-:Y:S01]  /*3840*/  FFMA.FTZ R111, R37, R111, R36 ;  /* 0x0000006f256f7223 */ /* 0x000fe20000010024 */
[----:B------:R-:W-:-:S05]  /*3850*/  PRMT R36, RZ, 0x5410, R108 ;  /* 0x00005410ff247816 */ /* 0x000fca000000006c */
[----:B------:R-:W-:Y:S02]  /*3860*/  FFMA.FTZ R112, R28, R36, R39 ;  /* 0x000000241c707223 */ /* 0x000fe40000010027 */
[----:B------:R-:W0:Y:S01]  /*3870*/  LDS.128 R36, [R16+0x60] ;  /* 0x0000600010247984 */ /* 0x000e220000000c00 */
[----:B------:R-:W-:Y:S02]  /*3880*/  PRMT R28, RZ, 0x7610, R29 ;  /* 0x00007610ff1c7816 */ /* 0x000fe4000000001d */
[----:B------:R-:W-:Y:S02]  /*3890*/  PRMT R108, RZ, 0x7610, R108 ;  /* 0x00007610ff6c7816 */ /* 0x000fe4000000006c */
[--C-:B------:R-:W-:Y:S02]  /*38a0*/  PRMT R113, RZ, 0x5410, R31.reuse ;  /* 0x00005410ff717816 */ /* 0x100fe4000000001f */
[----:B------:R-:W-:Y:S01]  /*38b0*/  PRMT R115, RZ, 0x7610, R31 ;  /* 0x00007610ff737816 */ /* 0x000fe2000000001f */
[----:B------:R-:W-:Y:S01]  /*38c0*/  FFMA.FTZ R28, R28, R108, R109 ;  /* 0x0000006c1c1c7223 */ /* 0x000fe2000001006d */
[----:B------:R-:W-:-:S02]  /*38d0*/  PRMT R29, RZ, 0x5410, R30 ;  /* 0x00005410ff1d7816 */ /* 0x000fc4000000001e */
[----:B------:R-:W-:Y:S02]  /*38e0*/  PRMT R31, RZ, 0x5410, R106 ;  /* 0x00005410ff1f7816 */ /* 0x000fe4000000006a */
[--C-:B------:R-:W-:Y:S02]  /*38f0*/  PRMT R108, RZ, 0x5410, R107.reuse ;  /* 0x00005410ff6c7816 */ /* 0x100fe4000000006b */
[----:B------:R-:W-:Y:S02]  /*3900*/  PRMT R30, RZ, 0x7610, R30 ;  /* 0x00007610ff1e7816 */ /* 0x000fe4000000001e */
[----:B------:R-:W-:Y:S02]  /*3910*/  PRMT R106, RZ, 0x7610, R106 ;  /* 0x00007610ff6a7816 */ /* 0x000fe4000000006a */
[----:B------:R-:W-:Y:S01]  /*3920*/  PRMT R107, RZ, 0x7610, R107 ;  /* 0x00007610ff6b7816 */ /* 0x000fe2000000006b */
[----:B------:R-:W-:Y:S02]  /*3930*/  FFMA.FTZ R29, R29, R31, R110 ;  /* 0x0000001f1d1d7223 */ /* 0x000fe4000001006e */
[----:B------:R-:W-:Y:S01]  /*3940*/  FFMA.FTZ R106, R30, R106, R111 ;  /* 0x0000006a1e6a7223 */ /* 0x000fe2000001006f */
[----:B------:R-:W-:Y:S01]  /*3950*/  PRMT R30, RZ, 0x5410, R94 ;  /* 0x00005410ff1e7816 */ /* 0x000fe2000000005e */
[----:B------:R-:W-:Y:S01]  /*3960*/  FFMA.FTZ R107, R115, R107, R28 ;  /* 0x0000006b736b7223 */ /* 0x000fe2000001001c */
[----:B-1----:R-:W-:-:S02]  /*3970*/  PRMT R28, RZ, 0x5410, R32 ;  /* 0x00005410ff1c7816 */ /* 0x002fc40000000020 */
[----:B------:R-:W-:Y:S02]  /*3980*/  PRMT R109, RZ, 0x7610, R32 ;  /* 0x00007610ff6d7816 */ /* 0x000fe40000000020 */
[----:B------:R-:W-:Y:S01]  /*3990*/  PRMT R111, RZ, 0x5410, R33 ;  /* 0x00005410ff6f7816 */ /* 0x000fe20000000021 */
[----:B------:R-:W-:Y:S01]  /*39a0*/  FFMA.FTZ R110, R28, R30, R29 ;  /* 0x0000001e1c6e7223 */ /* 0x000fe2000001001d */
[----:B------:R-:W-:Y:S01]  /*39b0*/  PRMT R32, RZ, 0x7610, R33 ;  /* 0x00007610ff207816 */ /* 0x000fe20000000021 */
[----:B------:R-:W1:Y:S01]  /*39c0*/  LDS.128 R28, [R16+0x70] ;  /* 0x00007000101c7984 */ /* 0x000e620000000c00 */
[--C-:B------:R-:W-:Y:S02]  /*39d0*/  PRMT R33, RZ, 0x5410, R95.reuse ;  /* 0x00005410ff217816 */ /* 0x100fe4000000005f */
[----:B------:R-:W-:Y:S01]  /*39e0*/  PRMT R95, RZ, 0x7610, R95 ;  /* 0x00007610ff5f7816 */ /* 0x000fe2000000005f */
[----:B------:R-:W-:Y:S01]  /*39f0*/  FFMA.FTZ R108, R113, R108, R112 ;  /* 0x0000006c716c7223 */ /* 0x000fe20000010070 */
[----:B------:R-:W-:-:S03]  /*3a00*/  PRMT R112, RZ, 0x5410, R35 ;  /* 0x00005410ff707816 */ /* 0x000fc60000000023 */
[----:B------:R-:W-:Y:S01]  /*3a10*/  FFMA.FTZ R32, R32, R95, R107 ;  /* 0x0000005f20207223 */ /* 0x000fe2000001006b */
[----:B------:R-:W-:Y:S01]  /*3a20*/  PRMT R95, RZ, 0x5410, R97 ;  /* 0x00005410ff5f7816 */ /* 0x000fe20000000061 */
[----:B------:R-:W-:Y:S01]  /*3a30*/  FFMA.FTZ R33, R111, R33, R108 ;  /* 0x000000216f217223 */ /* 0x000fe2000001006c */
[----:B------:R-:W-:Y:S02]  /*3a40*/  PRMT R35, RZ, 0x7610, R35 ;  /* 0x00007610ff237816 */ /* 0x000fe40000000023 */
[----:B------:R-:W-:Y:S02]  /*3a50*/  PRMT R97, RZ, 0x7610, R97 ;  /* 0x00007610ff617816 */ /* 0x000fe40000000061 */
[--C-:B------:R-:W-:Y:S02]  /*3a60*/  PRMT R113, RZ, 0x5410, R34.reuse ;  /* 0x00005410ff717816 */ /* 0x100fe40000000022 */
[----:B------:R-:W-:Y:S02]  /*3a70*/  PRMT R115, RZ, 0x7610, R34 ;  /* 0x00007610ff737816 */ /* 0x000fe40000000022 */
[----:B------:R-:W-:-:S02]  /*3a80*/  PRMT R94, RZ, 0x7610, R94 ;  /* 0x00007610ff5e7816 */ /* 0x000fc4000000005e */
[----:B------:R-:W-:Y:S01]  /*3a90*/  PRMT R34, RZ, 0x5410, R96 ;  /* 0x00005410ff227816 */ /* 0x000fe20000000060 */
[----:B------:R-:W-:Y:S01]  /*3aa0*/  FFMA.FTZ R33, R112, R95, R33 ;  /* 0x0000005f70217223 */ /* 0x000fe20000010021 */
[----:B0-----:R-:W-:Y:S01]  /*3ab0*/  PRMT R95, RZ, 0x7610, R36 ;  /* 0x00007610ff5f7816 */ /* 0x001fe20000000024 */
[----:B------:R-:W-:Y:S01]  /*3ac0*/  FFMA.FTZ R32, R35, R97, R32 ;  /* 0x0000006123207223 */ /* 0x000fe20000010020 */
[----:B------:R-:W-:Y:S01]  /*3ad0*/  PRMT R35, RZ, 0x5410, R36 ;  /* 0x00005410ff237816 */ /* 0x000fe20000000024 */
        /* <DEDUP_REMOVED lines=15> */
[----:B------:R-:W-:Y:S02]  /*3bd0*/  PRMT R98, RZ, 0x7610, R98 ;  /* 0x00007610ff627816 */ /* 0x000fe40000000062 */
[----:B------:R-:W-:-:S02]  /*3be0*/  PRMT R99, RZ, 0x7610, R99 ;  /* 0x00007610ff637816 */ /* 0x000fc40000000063 */
[----:B------:R-:W-:Y:S01]  /*3bf0*/  PRMT R35, RZ, 0x5410, R101 ;  /* 0x00005410ff237816 */ /* 0x000fe20000000065 */
[----:B------:R-:W-:Y:S01]  /*3c00*/  FFMA.FTZ R94, R95, R98, R94 ;  /* 0x000000625f5e7223 */ /* 0x000fe2000001005e */
[----:B------:R-:W-:Y:S01]  /*3c10*/  PRMT R100, RZ, 0x7610, R100 ;  /* 0x00007610ff647816 */ /* 0x000fe20000000064 */
[----:B------:R-:W-:Y:S01]  /*3c20*/  FFMA.FTZ R32, R37, R99, R32 ;  /* 0x0000006325207223 */ /* 0x000fe20000010020 */
[----:B------:R-:W-:Y:S01]  /*3c30*/  PRMT R39, RZ, 0x7610, R39 ;  /* 0x00007610ff277816 */ /* 0x000fe20000000027 */
[----:B------:R-:W-:Y:S01]  /*3c40*/  FFMA.FTZ R33, R38, R35, R33 ;  /* 0x0000002326217223 */ /* 0x000fe20000010021 */
[----:B------:R-:W-:Y:S02]  /*3c50*/  PRMT R101, RZ, 0x7610, R101 ;  /* 0x00007610ff657816 */ /* 0x000fe40000000065 */
[--C-:B-1----:R-:W-:Y:S02]  /*3c60*/  PRMT R35, RZ, 0x5410, R28.reuse ;  /* 0x00005410ff237816 */ /* 0x102fe4000000001c */
[----:B------:R-:W-:-:S02]  /*3c70*/  PRMT R37, RZ, 0x7610, R28 ;  /* 0x00007610ff257816 */ /* 0x000fc4000000001c */
[----:B------:R-:W-:Y:S01]  /*3c80*/  PRMT R28, RZ, 0x5410, R102 ;  /* 0x00005410ff1c7816 */ /* 0x000fe20000000066 */
[----:B------:R-:W-:Y:S01]  /*3c90*/  FFMA.FTZ R94, R107, R100, R94 ;  /* 0x000000646b5e7223 */ /* 0x000fe2000001005e */
[----:B------:R-:W-:Y:S01]  /*3ca0*/  PRMT R102, RZ, 0x7610, R102 ;  /* 0x00007610ff667816 */ /* 0x000fe20000000066 */
[----:B------:R-:W-:Y:S01]  /*3cb0*/  FFMA.FTZ R32, R39, R101, R32 ;  /* 0x0000006527207223 */ /* 0x000fe20000010020 */
[--C-:B------:R-:W-:Y:S02]  /*3cc0*/  PRMT R95, RZ, 0x5410, R31.reuse ;  /* 0x00005410ff5f7816 */ /* 0x100fe4000000001f */
        /* <DEDUP_REMOVED lines=11> */
[----:B------:R-:W-:Y:S02]  /*3d80*/  PRMT R29, RZ, 0x7610, R29 ;  /* 0x00007610ff1d7816 */ /* 0x000fe4000000001d */
[----:B------:R-:W-:Y:S01]  /*3d90*/  PRMT R103, RZ, 0x7610, R103 ;  /* 0x00007610ff677816 */ /* 0x000fe20000000067 */
[----:B------:R-:W-:Y:S01]  /*3da0*/  FADD.FTZ R37, R28, R37 ;  /* 0x000000251c257221 */ /* 0x000fe20000010000 */
[----:B------:R-:W-:Y:S01]  /*3db0*/  PRMT R28, RZ, 0x5410, R105 ;  /* 0x00005410ff1c7816 */ /* 0x000fe20000000069 */
[----:B------:R-:W-:Y:S01]  /*3dc0*/  FFMA.FTZ R30, R36, R30, R33 ;  /* 0x0000001e241e7223 */ /* 0x000fe20000010021 */
[----:B------:R-:W-:Y:S01]  /*3dd0*/  PRMT R105, RZ, 0x7610, R105 ;  /* 0x00007610ff697816 */ /* 0x000fe20000000069 */
[----:B------:R-:W-:-:S02]  /*3de0*/  FFMA.FTZ R29, R29, R103, R32 ;  /* 0x000000671d1d7223 */ /* 0x000fc40000010020 */
[----:B------:R-:W-:Y:S01]  /*3df0*/  FFMA.FTZ R28, R95, R28, R30 ;  /* 0x0000001c5f1c7223 */ /* 0x000fe2000001001e */
[----:B------:R-:W-:Y:S01]  /*3e00*/  IADD3 R93, R93, 0x4, RZ ;  /* 0x000000045d5d7810 */ /* 0x000fe20007ffe0ff */
[----:B------:R-:W-:Y:S02]  /*3e10*/  FFMA.FTZ R29, R96, R105, R29 ;  /* 0x00000069601d7223 */ /* 0x000fe4000001001d */
[----:B------:R-:W-:Y:S01]  /*3e20*/  FADD.FTZ R28, R28, R37 ;  /* 0x000000251c1c7221 */ /* 0x000fe20000010000 */
[----:B------:R-:W-:-:S03]  /*3e30*/  ISETP.GE.AND P1, PT, R93, R0, PT ;  /* 0x000000005d00720c */ /* 0x000fc60003f26270 */
[----:B------:R-:W-:Y:S01]  /*3e40*/  FADD.FTZ R35, R29, R28 ;  /* 0x0000001c1d237221 */ /* 0x000fe20000010000 */
[----:B------:R-:W-:Y:S07]  /*3e50*/  BRA.DIV ~URZ, `(.L_x_14426) ;  /* 0x000048127f007947 */ /* 0x000fee000b800000 */
[----:B------:R0:W1:Y:S02]  /*3e60*/  SHFL.BFLY PT, R28, R35, 0x1, 0x1f ;  /* 0x0c201f00231c7f89 */ /* 0x00006400000e0000 */
.L_x_14477:
[----:B------:R-:W-:Y:S01]  /*3e70*/  ISETP.NE.AND P0, PT, R81, RZ, PT ;  /* 0x000000ff5100720c */ /* 0x000fe20003f05270 */
[----:B------:R-:W-:Y:S01]  /*3e80*/  BSSY B1, `(.L_x_14427) ;  /* 0x000000a000017945 */ /* 0x000fe20003800000 */
[----:B-1----:R-:W-:-:S11]  /*3e90*/  FADD.FTZ R28, R35, R28 ;  /* 0x0000001c231c7221 */ /* 0x002fd60000010000 */
[----:B------:R-:W-:Y:S05]  /*3ea0*/  @P0 BRA `(.L_x_14428) ;  /* 0x0000007000000947 */ /* 0x000fea0003800000 */
[----:B------:R-:W1:Y:S01]  /*3eb0*/  I2F R30, R92 ;  /* 0x0000005c001e7306 */ /* 0x000e620000201400 */
[----:B------:R-:W-:Y:S01]  /*3ec0*/  FMUL.FTZ R28, R28, c[0x0][0x184] ;  /* 0x000061001c1c7a20 */ /* 0x000fe20000410000 */
[----:B------:R-:W-:-:S03]  /*3ed0*/  ISETP.GE.AND P0, PT, R89, R84, PT ;  /* 0x000000545900720c */ /* 0x000fc60003f06270 */
[----:B-1----:R-:W-:-:S05]  /*3ee0*/  FFMA.FTZ R29, R30, R85, R28 ;  /* 0x000000551e1d7223 */ /* 0x002fca000001001c */
[----:B------:R-:W-:-:S05]  /*3ef0*/  FSEL R31, R29, RZ, !P0 ;  /* 0x000000ff1d1f7208 */ /* 0x000fca0004000000 */
[----:B------:R-:W-:Y:S01]  /*3f00*/  @!P0 FMNMX.FTZ R80, R80, R29, !PT ;  /* 0x0000001d50508209 */ /* 0x000fe20007810000 */
[----:B------:R1:W-:Y:S04]  /*3f10*/  STS [R90], R31 ;  /* 0x0000001f5a007388 */ /* 0x0003e80000000800 */
.L_x_14428:
[----:B------:R-:W-:Y:S05]  /*3f20*/  BSYNC B1 ;  /* 0x0000000000017941 */ /* 0x000fea0003800000 */
.L_x_14427:
[----:B------:R-:W-:Y:S02]  /*3f30*/  IADD3 R88, P0, R88, 0x10, RZ ;  /* 0x0000001058587810 */ /* 0x000fe40007f1e0ff */
[----:B-1----:R-:W-:Y:S02]  /*3f40*/  IADD3 R90, R90, 0x100, RZ ;  /* 0x000001005a5a7810 */ /* 0x002fe40007ffe0ff */
[----:B------:R-:W-:Y:S01]  /*3f50*/  IADD3 R89, R89, 0x40, RZ ;  /* 0x0000004059597810 */ /* 0x000fe20007ffe0ff */
[----:B------:R-:W-:Y:S01]  /*3f60*/  IMAD.X R91, RZ, RZ, R91, P0 ;  /* 0x000000ffff5b7224 */ /* 0x000fe200000e065b */
[----:B------:R-:W-:Y:S01]  /*3f70*/  IADD3 R92, R92, 0x40, RZ ;  /* 0x000000405c5c7810 */ /* 0x000fe20007ffe0ff */
[----:B0-----:R-:W-:Y:S01]  /*3f80*/  @P1 CALL.REL.NOINC `(.L_x_14419) ;  /* 0x0000001000001944 */ /* 0x001fe20003c00000 */
[----:B------:R-:W-:Y:S05]  /*3f90*/  BRA `(.L_x_14429) ;  /* 0xffffeb4000007947 */ /* 0x000fea000383ffff */
.L_x_14419:
[----:B------:R-:W-:Y:S05]  /*3fa0*/  BSYNC B0 ;  /* 0x0000000000007941 */ /* 0x000fea0003800000 */
.L_x_14418:
[----:B------:R-:W-:Y:S05]  /*3fb0*/  BRA.DIV ~URZ, `(.L_x_14430) ;  /* 0x000047327f007947 */ /* 0x000fea000b800000 */
[----:B------:R0:W1:Y:S02]  /*3fc0*/  SHFL.BFLY PT, R5, R80, 0x10, 0x1f ;  /* 0x0e001f0050057f89 */ /* 0x00006400000e0000 */
.L_x_14478:
[----:B-1----:R-:W-:Y:S01]  /*3fd0*/  FMNMX.FTZ R7, R5, R80, !PT ;  /* 0x0000005005077209 */ /* 0x002fe20007810000 */
[----:B------:R-:W-:Y:S05]  /*3fe0*/  BRA.DIV ~URZ, `(.L_x_14431) ;  /* 0x000047827f007947 */ /* 0x000fea000b800000 */
[----:B------:R-:W1:Y:S02]  /*3ff0*/  SHFL.BFLY PT, R4, R7, 0x8, 0x1f ;  /* 0x0d001f0007047f89 */ /* 0x000e6400000e0000 */
[----:B-1----:R-:W-:-:S05]  /*4000*/  FMNMX.FTZ R4, R7, R4, !PT ;  /* 0x0000000407047209 */ /* 0x002fca0007810000 */
[----:B------:R-:W1:Y:S02]  /*4010*/  SHFL.BFLY PT, R5, R4, 0x4, 0x1f ;  /* 0x0c801f0004057f89 */ /* 0x000e6400000e0000 */
[----:B-1----:R-:W-:-:S05]  /*4020*/  FMNMX.FTZ R5, R4, R5, !PT ;  /* 0x0000000504057209 */ /* 0x002fca0007810000 */
[----:B------:R1:W2:Y:S02]  /*4030*/  SHFL.BFLY PT, R6, R5, 0x2, 0x1f ;  /* 0x0c401f0005067f89 */ /* 0x0002a400000e0000 */
.L_x_14479:
[----:B------:R-:W-:Y:S01]  /*4040*/  ISETP.NE.AND P0, PT, R82, RZ, PT ;  /* 0x000000ff5200720c */ /* 0x000fe20003f05270 */
[----:B------:R-:W-:-:S12]  /*4050*/  WARPSYNC 0xffffffff ;  /* 0xffffffff00007948 */ /* 0x000fd80003800000 */
[----:B--2---:R-:W-:-:S05]  /*4060*/  @!P0 FMNMX.FTZ R6, R6, R5, !PT ;  /* 0x0000000506068209 */ /* 0x004fca0007810000 */
[----:B------:R2:W-:Y:S02]  /*4070*/  @!P0 STS [R83.X4+0x100], R6 ;  /* 0x0001000653008388 */ /* 0x0005e40000004800 */
[----:B------:R-:W-:Y:S01]  /*4080*/  BAR.SYNC.DEFER_BLOCKING 0x0 ;  /* 0x0000000000007b1d */ /* 0x000fe20000010000 */
[----:B------:R-:W-:Y:S01]  /*4090*/  ISETP.GT.AND P0, PT, R82, 0x3, PT ;  /* 0x000000035200780c */ /* 0x000fe20003f04270 */
[----:B--2---:R-:W-:Y:S01]  /*40a0*/  IMAD.MOV.U32 R6, RZ, RZ, -0x800001 ;  /* 0xff7fffffff067424 */ /* 0x004fe200078e00ff */
[----:B------:R-:W-:-:S03]  /*40b0*/  IADD3 R8, R84, 0xf, RZ ;  /* 0x0000000f54087810 */ /* 0x000fc60007ffe0ff */
[----:B------:R-:W-:Y:S01]  /*40c0*/  BSSY B0, `(.L_x_14432) ;  /* 0x00000e7000007945 */ /* 0x000fe20003800000 */
[----:B------:R-:W-:-:S04]  /*40d0*/  SHF.R.S32.HI R9, RZ, 0x1f, R8 ;  /* 0x0000001fff097819 */ /* 0x000fc80000011408 */
[----:B------:R-:W-:Y:S01]  /*40e0*/  LEA.HI R9, R9, R8, RZ, 0x4 ;  /* 0x0000000809097211 */ /* 0x000fe200078f20ff */
[----:B------:R-:W-:-:S03]  /*40f0*/  IMAD.MOV.U32 R8, RZ, RZ, RZ ;  /* 0x000000ffff087224 */ /* 0x000fc600078e00ff */
[----:B------:R-:W-:Y:S01]  /*4100*/  LOP3.LUT R9, R9, 0xfffffff0, RZ, 0xc0, !PT ;  /* 0xfffffff009097812 */ /* 0x000fe200078ec0ff */
[----:B------:R-:W2:Y:S04]  /*4110*/  @!P0 LDS R6, [R82.X4+0x100] ;  /* 0x0001000052068984 */ /* 0x000ea80000004800 */
[----:B-12---:R-:W1:Y:S02]  /*4120*/  SHFL.BFLY PT, R5, R6, 0x2, 0x1f ;  /* 0x0c401f0006057f89 */ /* 0x006e6400000e0000 */
[----:B-1----:R-:W-:-:S05]  /*4130*/  FMNMX.FTZ R7, R5, R6, !PT ;  /* 0x0000000605077209 */ /* 0x002fca0007810000 */
[----:B------:R-:W1:Y:S02]  /*4140*/  SHFL.BFLY PT, R4, R7, 0x1, 0x1f ;  /* 0x0c201f0007047f89 */ /* 0x000e6400000e0000 */
[----:B-1----:R-:W-:Y:S02]  /*4150*/  FMNMX.FTZ R5, R7, R4, !PT ;  /* 0x0000000407057209 */ /* 0x002fe40007810000 */
[----:B------:R-:W-:-:S04]  /*4160*/  IMNMX R4, R84, R9, PT ;  /* 0x0000000954047217 */ /* 0x000fc80003800200 */
[----:B------:R-:W-:Y:S01]  /*4170*/  ISETP.GE.AND P1, PT, R3, R4, PT ;  /* 0x000000040300720c */ /* 0x000fe20003f26270 */
[----:B------:R-:W1:-:S12]  /*4180*/  SHFL.IDX PT, R5, R5, RZ, 0x1f ;  /* 0x00001fff05057589 */ /* 0x000e5800000e0000 */
        /* <DEDUP_REMOVED lines=13> */
.L_x_14436:
        /* <DEDUP_REMOVED lines=11> */
.L_x_14435:
[----:B------:R-:W-:Y:S05]  /*4310*/  BSYNC B1 ;  /* 0x0000000000017941 */ /* 0x000fea0003800000 */
.L_x_14434:
        /* <DEDUP_REMOVED lines=10> */
.L_x_14439:
        /* <DEDUP_REMOVED lines=15> */
[C---:B---3--:R-:W-:Y:S02]  /*44b0*/  FADD.FTZ R12, -R5.reuse, R12 ;  /* 0x0000000c050c7221 */ /* 0x048fe40000010100 */
[----:B----4-:R-:W-:Y:S01]  /*44c0*/  FADD.FTZ R14, -R5, R14 ;  /* 0x0000000e050e7221 */ /* 0x010fe20000010100 */
[----:B------:R2:W3:Y:S01]  /*44d0*/  MUFU.EX2 R9, R10 ;  /* 0x0000000a00097308 */ /* 0x0004e20000000800 */
[----:B------:R-:W-:Y:S02]  /*44e0*/  FMUL.FTZ R12, R12, 1.4426950216293334961 ;  /* 0x3fb8aa3b0c0c7820 */ /* 0x000fe40000410000 */
[----:B------:R-:W-:-:S02]  /*44f0*/  FMUL.FTZ R14, R14, 1.4426950216293334961 ;  /* 0x3fb8aa3b0e0e7820 */ /* 0x000fc40000410000 */
[C---:B0-----:R-:W-:Y:S02]  /*4500*/  FADD.FTZ R16, -R5.reuse, R16 ;  /* 0x0000001005107221 */ /* 0x041fe40000010100 */
[C---:B------:R-:W-:Y:S01]  /*4510*/  FADD.FTZ R18, -R5.reuse, R18 ;  /* 0x0000001205127221 */ /* 0x040fe20000010100 */
[----:B------:R0:W4:Y:S01]  /*4520*/  MUFU.EX2 R11, R12 ;  /* 0x0000000c000b7308 */ /* 0x0001220000000800 */
[----:B--2---:R-:W2:Y:S01]  /*4530*/  LDS R10, [R6+0x1200] ;  /* 0x00120000060a7984 */ /* 0x004ea20000000800 */
[----:B------:R-:W-:Y:S02]  /*4540*/  FMUL.FTZ R16, R16, 1.4426950216293334961 ;  /* 0x3fb8aa3b10107820 */ /* 0x000fe40000410000 */
[----:B------:R-:W-:Y:S02]  /*4550*/  FMUL.FTZ R18, R18, 1.4426950216293334961 ;  /* 0x3fb8aa3b12127820 */ /* 0x000fe40000410000 */
[----:B------:R-:W-:Y:S02]  /*4560*/  FADD.FTZ R20, -R5, R20 ;  /* 0x0000001405147221 */ /* 0x000fe40000010100 */
[----:B------:R4:W1:Y:S01]  /*4570*/  MUFU.EX2 R13, R14 ;  /* 0x0000000e000d7308 */ /* 0x0008620000000800 */
[----:B0-----:R-:W0:Y:S01]  /*4580*/  LDS R12, [R6+0x1400] ;  /* 0x00140000060c7984 */ /* 0x001e220000000800 */
[----:B------:R-:W-:-:S02]  /*4590*/  FMUL.FTZ R20, R20, 1.4426950216293334961 ;  /* 0x3fb8aa3b14147820 */ /* 0x000fc40000410000 */
[----:B------:R-:W-:Y:S01]  /*45a0*/  FADD.FTZ R22, -R5, R22 ;  /* 0x0000001605167221 */ /* 0x000fe20000010100 */
[----:B---3--:R-:W-:Y:S01]  /*45b0*/  STS [R6+-0x400], R9 ;  /* 0xfffc000906007388 */ /* 0x008fe20000000800 */
[----:B------:R-:W-:Y:S02]  /*45c0*/  FADD.FTZ R8, R9, R8 ;  /* 0x0000000809087221 */ /* 0x000fe40000010000 */
[----:B------:R3:W1:Y:S01]  /*45d0*/  MUFU.EX2 R15, R16 ;  /* 0x00000010000f7308 */ /* 0x0006620000000800 */
[----:B----4-:R-:W4:Y:S01]  /*45e0*/  LDS R14, [R6+0x1600] ;  /* 0x00160000060e7984 */ /* 0x010f220000000800 */
[----:B------:R-:W-:Y:S02]  /*45f0*/  FMUL.FTZ R22, R22, 1.4426950216293334961 ;  /* 0x3fb8aa3b16167820 */ /* 0x000fe40000410000 */
[----:B------:R-:W-:Y:S01]  /*4600*/  FADD.FTZ R24, -R5, R24 ;  /* 0x0000001805187221 */ /* 0x000fe20000010100 */
[----:B------:R-:W-:Y:S01]  /*4610*/  STS [R6+-0x200], R11 ;  /* 0xfffe000b06007388 */ /* 0x000fe20000000800 */
[----:B------:R-:W-:-:S02]  /*4620*/  FADD.FTZ R8, R8, R11 ;  /* 0x0000000b08087221 */ /* 0x000fc40000010000 */
[----:B------:R1:W2:Y:S01]  /*4630*/  MUFU.EX2 R17, R18 ;  /* 0x0000001200117308 */ /* 0x0002a20000000800 */
[----:B---3--:R-:W3:Y:S01]  /*4640*/  LDS R16, [R6+0x1800] ;  /* 0x0018000006107984 */ /* 0x008ee20000000800 */
[----:B------:R-:W-:Y:S02]  /*4650*/  FMUL.FTZ R24, R24, 1.4426950216293334961 ;  /* 0x3fb8aa3b18187820 */ /* 0x000fe40000410000 */
[----:B------:R-:W-:Y:S01]  /*4660*/  FADD.FTZ R26, -R5, R26 ;  /* 0x0000001a051a7221 */ /* 0x000fe20000010100 */
[----:B-1----:R-:W-:Y:S01]  /*4670*/  STS [R6], R13 ;  /* 0x0000000d06007388 */ /* 0x002fe20000000800 */
[----:B------:R-:W-:Y:S02]  /*4680*/  FADD.FTZ R8, R8, R13 ;  /* 0x0000000d08087221 */ /* 0x000fe40000010000 */
[----:B------:R-:W1:Y:S01]  /*4690*/  MUFU.EX2 R19, R20 ;  /* 0x0000001400137308 */ /* 0x000e620000000800 */
[----:B------:R-:W3:Y:S01]  /*46a0*/  LDS R18, [R6+0x1a00] ;  /* 0x001a000006127984 */ /* 0x000ee20000000800 */
[----:B------:R-:W-:-:S02]  /*46b0*/  FMUL.FTZ R26, R26, 1.4426950216293334961 ;  /* 0x3fb8aa3b1a1a7820 */ /* 0x000fc40000410000 */
[C---:B------:R-:W-:Y:S01]  /*46c0*/  FADD.FTZ R28, -R5.reuse, R28 ;  /* 0x0000001c051c7221 */ /* 0x040fe20000010100 */
[----:B------:R-:W-:Y:S01]  /*46d0*/  STS [R6+0x200], R15 ;  /* 0x0002000f06007388 */ /* 0x000fe20000000800 */
[----:B------:R-:W-:Y:S02]  /*46e0*/  FADD.FTZ R8, R8, R15 ;  /* 0x0000000f08087221 */ /* 0x000fe40000010000 */
[----:B------:R-:W4:Y:S01]  /*46f0*/  MUFU.EX2 R21, R22 ;  /* 0x0000001600157308 */ /* 0x000f220000000800 */
[----:B------:R-:W-:Y:S01]  /*4700*/  FMUL.FTZ R28, R28, 1.4426950216293334961 ;  /* 0x3fb8aa3b1c1c7820 */ /* 0x000fe20000410000 */
[----:B--2---:R-:W-:Y:S01]  /*4710*/  STS [R6+0x400], R17 ;  /* 0x0004001106007388 */ /* 0x004fe20000000800 */
[C---:B------:R-:W-:Y:S02]  /*4720*/  FADD.FTZ R30, -R5.reuse, R30 ;  /* 0x0000001e051e7221 */ /* 0x040fe40000010100 */
[----:B------:R-:W-:Y:S02]  /*4730*/  FADD.FTZ R8, R8, R17 ;  /* 0x0000001108087221 */ /* 0x000fe40000010000 */
[----:B------:R-:W-:Y:S01]  /*4740*/  FMUL.FTZ R30, R30, 1.4426950216293334961 ;  /* 0x3fb8aa3b1e1e7820 */ /* 0x000fe20000410000 */
[----:B------:R-:W2:Y:S01]  /*4750*/  MUFU.EX2 R23, R24 ;  /* 0x0000001800177308 */ /* 0x000ea20000000800 */
[----:B------:R-:W-:Y:S01]  /*4760*/  FADD.FTZ R10, -R5, R10 ;  /* 0x0000000a050a7221 */ /* 0x000fe20000010100 */
[----:B-1----:R-:W-:Y:S01]  /*4770*/  STS [R6+0x600], R19 ;  /* 0x0006001306007388 */ /* 0x002fe20000000800 */
[----:B------:R-:W-:-:S02]  /*4780*/  FADD.FTZ R8, R8, R19 ;  /* 0x0000001308087221 */ /* 0x000fc40000010000 */
[----:B------:R-:W-:Y:S02]  /*4790*/  FMUL.FTZ R10, R10, 1.4426950216293334961 ;  /* 0x3fb8aa3b0a0a7820 */ /* 0x000fe40000410000 */
[C---:B0-----:R-:W-:Y:S01]  /*47a0*/  FADD.FTZ R12, -R5.reuse, R12 ;  /* 0x0000000c050c7221 */ /* 0x041fe20000010100 */
[----:B------:R-:W0:Y:S01]  /*47b0*/  MUFU.EX2 R25, R26 ;  /* 0x0000001a00197308 */ /* 0x000e220000000800 */
[----:B----4-:R-:W-:Y:S01]  /*47c0*/  FADD.FTZ R8, R8, R21 ;  /* 0x0000001508087221 */ /* 0x010fe20000010000 */
[----:B------:R-:W-:Y:S01]  /*47d0*/  STS [R6+0x800], R21 ;  /* 0x0008001506007388 */ /* 0x000fe20000000800 */
[----:B------:R-:W-:Y:S02]  /*47e0*/  FMUL.FTZ R12, R12, 1.4426950216293334961 ;  /* 0x3fb8aa3b0c0c7820 */ /* 0x000fe40000410000 */
[----:B------:R-:W-:-:S03]  /*47f0*/  FADD.FTZ R14, -R5, R14 ;  /* 0x0000000e050e7221 */ /* 0x000fc60000010100 */
[----:B------:R-:W1:Y:S01]  /*4800*/  MUFU.EX2 R27, R28 ;  /* 0x0000001c001b7308 */ /* 0x000e620000000800 */
[----:B--2---:R-:W-:Y:S01]  /*4810*/  FADD.FTZ R8, R8, R23 ;  /* 0x0000001708087221 */ /* 0x004fe20000010000 */
[----:B------:R-:W-:Y:S01]  /*4820*/  STS [R6+0xa00], R23 ;  /* 0x000a001706007388 */ /* 0x000fe20000000800 */
[----:B------:R-:W-:Y:S02]  /*4830*/  FMUL.FTZ R14, R14, 1.4426950216293334961 ;  /* 0x3fb8aa3b0e0e7820 */ /* 0x000fe40000410000 */
[----:B---3--:R-:W-:-:S03]  /*4840*/  FADD.FTZ R16, -R5, R16 ;  /* 0x0000001005107221 */ /* 0x008fc60000010100 */
[----:B------:R-:W2:Y:S01]  /*4850*/  MUFU.EX2 R29, R30 ;  /* 0x0000001e001d7308 */ /* 0x000ea20000000800 */
[----:B0-----:R-:W-:Y:S01]  /*4860*/  FADD.FTZ R8, R8, R25 ;  /* 0x0000001908087221 */ /* 0x001fe20000010000 */
[----:B------:R-:W-:Y:S01]  /*4870*/  STS [R6+0xc00], R25 ;  /* 0x000c001906007388 */ /* 0x000fe20000000800 */
[----:B------:R-:W-:Y:S02]  /*4880*/  FADD.FTZ R18, -R5, R18 ;  /* 0x0000001205127221 */ /* 0x000fe40000010100 */
[----:B------:R-:W-:Y:S02]  /*4890*/  FMUL.FTZ R16, R16, 1.4426950216293334961 ;  /* 0x3fb8aa3b10107820 */ /* 0x000fe40000410000 */
[----:B------:R-:W-:Y:S01]  /*48a0*/  FMUL.FTZ R18, R18, 1.4426950216293334961 ;  /* 0x3fb8aa3b12127820 */ /* 0x000fe20000410000 */
        /* <DEDUP_REMOVED lines=21> */
.L_x_14438:
[----:B------:R-:W-:Y:S05]  /*4a00*/  BSYNC B1 ;  /* 0x0000000000017941 */ /* 0x000fea0003800000 */
.L_x_14437:
        /* <DEDUP_REMOVED lines=17> */
[----:B------:R-:W1:Y:S01]  /*4b20*/  MUFU.EX2 R9, R10 ;  /* 0x0000000a00097308 */ /* 0x000e620000000800 */
[C---:B----4-:R-:W-:Y:S02]  /*4b30*/  FADD.FTZ R14, -R5.reuse, R14 ;  /* 0x0000000e050e7221 */ /* 0x050fe40000010100 */
[----:B------:R-:W-:Y:S02]  /*4b40*/  FMUL.FTZ R12, R12, 1.4426950216293334961 ;  /* 0x3fb8aa3b0c0c7820 */ /* 0x000fe40000410000 */
[----:B------:R-:W-:Y:S02]  /*4b50*/  FMUL.FTZ R14, R14, 1.4426950216293334961 ;  /* 0x3fb8aa3b0e0e7820 */ /* 0x000fe40000410000 */
[C---:B0-----:R-:W-:Y:S01]  /*4b60*/  FADD.FTZ R16, -R5.reuse, R16 ;  /* 0x0000001005107221 */ /* 0x041fe20000010100 */
[----:B------:R-:W0:Y:S01]  /*4b70*/  MUFU.EX2 R11, R12 ;  /* 0x0000000c000b7308 */ /* 0x000e220000000800 */
[----:B------:R-:W-:-:S02]  /*4b80*/  FADD.FTZ R18, -R5, R18 ;  /* 0x0000001205127221 */ /* 0x000fc40000010100 */
[----:B------:R-:W-:Y:S02]  /*4b90*/  FMUL.FTZ R16, R16, 1.4426950216293334961 ;  /* 0x3fb8aa3b10107820 */ /* 0x000fe40000410000 */
[----:B------:R-:W-:Y:S02]  /*4ba0*/  FMUL.FTZ R18, R18, 1.4426950216293334961 ;  /* 0x3fb8aa3b12127820 */ /* 0x000fe40000410000 */
[C---:B------:R-:W-:Y:S01]  /*4bb0*/  FADD.FTZ R20, -R5.reuse, R20 ;  /* 0x0000001405147221 */ /* 0x040fe20000010100 */
[----:B------:R-:W2:Y:S01]  /*4bc0*/  MUFU.EX2 R13, R14 ;  /* 0x0000000e000d7308 */ /* 0x000ea20000000800 */
[----:B------:R-:W-:Y:S01]  /*4bd0*/  FADD.FTZ R22, -R5, R22 ;  /* 0x0000001605167221 */ /* 0x000fe20000010100 */
[----:B-1----:R-:W-:Y:S01]  /*4be0*/  STS [R6+-0x400], R9 ;  /* 0xfffc000906007388 */ /* 0x002fe20000000800 */
[----:B------:R-:W-:Y:S02]  /*4bf0*/  FMUL.FTZ R20, R20, 1.4426950216293334961 ;  /* 0x3fb8aa3b14147820 */ /* 0x000fe40000410000 */
[----:B------:R-:W-:-:S02]  /*4c00*/  FADD.FTZ R8, R8, R9 ;  /* 0x0000000908087221 */ /* 0x000fc40000010000 */
[----:B------:R-:W-:Y:S01]  /*4c10*/  FADD.FTZ R24, -R5, R24 ;  /* 0x0000001805187221 */ /* 0x000fe20000010100 */
[----:B------:R-:W1:Y:S01]  /*4c20*/  MUFU.EX2 R15, R16 ;  /* 0x00000010000f7308 */ /* 0x000e620000000800 */
[----:B------:R-:W-:Y:S01]  /*4c30*/  FMUL.FTZ R22, R22, 1.4426950216293334961 ;  /* 0x3fb8aa3b16167820 */ /* 0x000fe20000410000 */
[----:B0-----:R-:W-:Y:S01]  /*4c40*/  STS [R6+-0x200], R11 ;  /* 0xfffe000b06007388 */ /* 0x001fe20000000800 */
[----:B------:R-:W-:Y:S02]  /*4c50*/  FADD.FTZ R8, R8, R11 ;  /* 0x0000000b08087221 */ /* 0x000fe40000010000 */
[----:B------:R-:W-:-:S03]  /*4c60*/  FMUL.FTZ R24, R24, 1.4426950216293334961 ;  /* 0x3fb8aa3b18187820 */ /* 0x000fc60000410000 */
        /* <DEDUP_REMOVED lines=17> */
.L_x_14441:
[----:B------:R-:W-:Y:S05]  /*4d80*/  BSYNC B1 ;  /* 0x0000000000017941 */ /* 0x000fea0003800000 */
.L_x_14440:
[----:B------:R-:W-:-:S13]  /*4d90*/  ISETP.LT.OR P0, PT, R7, R4, P0 ;  /* 0x000000040700720c */ /* 0x000fda0000701670 */
        /* <DEDUP_REMOVED lines=9> */
[----:B------:R-:W-:Y:S01]  /*4e30*/  FMUL.FTZ R12, R12, 1.4426950216293334961 ;  /* 0x3fb8aa3b0c0c7820 */ /* 0x000fe20000410000 */
[----:B------:R-:W1:Y:S01]  /*4e40*/  MUFU.EX2 R7, R10 ;  /* 0x0000000a00077308 */ /* 0x000e620000000800 */
[----:B0-----:R-:W-:Y:S02]  /*4e50*/  FADD.FTZ R16, -R5, R16 ;  /* 0x0000001005107221 */ /* 0x001fe40000010100 */
[----:B------:R-:W-:-:S02]  /*4e60*/  FMUL.FTZ R14, R14, 1.4426950216293334961 ;  /* 0x3fb8aa3b0e0e7820 */ /* 0x000fc40000410000 */
[----:B------:R-:W-:-:S03]  /*4e70*/  FMUL.FTZ R16, R16, 1.4426950216293334961 ;  /* 0x3fb8aa3b10107820 */ /* 0x000fc60000410000 */
[----:B------:R-:W0:Y:S08]  /*4e80*/  MUFU.EX2 R9, R12 ;  /* 0x0000000c00097308 */ /* 0x000e300000000800 */
        /* <DEDUP_REMOVED lines=10> */
.L_x_14433:
[----:B------:R-:W-:Y:S05]  /*4f30*/  BSYNC B0 ;  /* 0x0000000000007941 */ /* 0x000fea0003800000 */
.L_x_14432:
[----:B-1----:R-:W1:Y:S01]  /*4f40*/  SHFL.BFLY PT, R5, R8, 0x10, 0x1f ;  /* 0x0e001f0008057f89 */ /* 0x002e6200000e0000 */
[----:B------:R-:W-:Y:S01]  /*4f50*/  LOP3.LUT P0, R11, R3, 0x1f, RZ, 0xc0, !PT ;  /* 0x0000001f030b7812 */ /* 0x000fe2000780c0ff */
[----:B------:R-:W-:Y:S03]  /*4f60*/  BSSY B0, `(.L_x_14442) ;  /* 0x0000099000007945 */ /* 0x000fe60003800000 */
[----:B------:R-:W-:Y:S01]  /*4f70*/  ISETP.GT.U32.AND P2, PT, R11, 0x3, PT ;  /* 0x000000030b00780c */ /* 0x000fe20003f44070 */
[----:B-1----:R-:W-:-:S08]  /*4f80*/  FADD.FTZ R5, R5, R8 ;  /* 0x0000000805057221 */ /* 0x002fd00000010000 */
[----:B------:R-:W-:Y:S01]  /*4f90*/  @!P0 SHF.R.U32.HI R8, RZ, 0x3, R3 ;  /* 0x00000003ff088819 */ /* 0x000fe20000011603 */
[----:B------:R-:W1:Y:S03]  /*4fa0*/  SHFL.BFLY PT, R6, R5, 0x8, 0x1f ;  /* 0x0d001f0005067f89 */ /* 0x000e6600000e0000 */
[----:B------:R-:W-:Y:S01]  /*4fb0*/  @!P0 LOP3.LUT R8, R8, 0x1ffffffc, RZ, 0xc0, !PT ;  /* 0x1ffffffc08088812 */ /* 0x000fe200078ec0ff */
[----:B-1----:R-:W-:-:S05]  /*4fc0*/  FADD.FTZ R6, R5, R6 ;  /* 0x0000000605067221 */ /* 0x002fca0000010000 */
[----:B------:R-:W1:Y:S02]  /*4fd0*/  SHFL.BFLY PT, R7, R6, 0x4, 0x1f ;  /* 0x0c801f0006077f89 */ /* 0x000e6400000e0000 */
[----:B-1----:R-:W-:-:S05]  /*4fe0*/  FADD.FTZ R7, R6, R7 ;  /* 0x0000000706077221 */ /* 0x002fca0000010000 */
[----:B------:R-:W1:Y:S02]  /*4ff0*/  SHFL.BFLY PT, R10, R7, 0x2, 0x1f ;  /* 0x0c401f00070a7f89 */ /* 0x000e6400000e0000 */
[----:B-1----:R-:W-:-:S05]  /*5000*/  FADD.FTZ R10, R7, R10 ;  /* 0x0000000a070a7221 */ /* 0x002fca0000010000 */
[----:B------:R-:W1:Y:S02]  /*5010*/  SHFL.BFLY PT, R9, R10, 0x1, 0x1f ;  /* 0x0c201f000a097f89 */ /* 0x000e6400000e0000 */
[----:B-1----:R-:W-:-:S05]  /*5020*/  FADD.FTZ R9, R10, R9 ;  /* 0x000000090a097221 */ /* 0x002fca0000010000 */
[----:B------:R-:W-:Y:S04]  /*5030*/  @!P0 STS [R8+0x110], R9 ;  /* 0x0001100908008388 */ /* 0x000fe80000000800 */
[----:B------:R-:W-:Y:S06]  /*5040*/  BAR.SYNC.DEFER_BLOCKING 0x0 ;  /* 0x0000000000007b1d */ /* 0x000fec0000010000 */
[----:B------:R-:W1:Y:S04]  /*5050*/  @!P2 LDS R9, [R11.X4+0x110] ;  /* 0x000110000b09a984 */ /* 0x000e680000004800 */
[----:B-1----:R-:W1:Y:S02]  /*5060*/  SHFL.BFLY PT, R6, R9, 0x2, 0x1f ;  /* 0x0c401f0009067f89 */ /* 0x002e6400000e0000 */
[----:B-1----:R-:W-:-:S05]  /*5070*/  FADD.FTZ R6, R6, R9 ;  /* 0x0000000906067221 */ /* 0x002fca0000010000 */
[----:B------:R-:W1:Y:S02]  /*5080*/  SHFL.BFLY PT, R5, R6, 0x1, 0x1f ;  /* 0x0c201f0006057f89 */ /* 0x000e6400000e0000 */
[----:B-1----:R-:W-:-:S06]  /*5090*/  FADD.FTZ R5, R6, R5 ;  /* 0x0000000506057221 */ /* 0x002fcc0000010000 */
[----:B------:R-:W1:Y:S01]  /*50a0*/  SHFL.IDX PT, R5, R5, RZ, 0x1f ;  /* 0x00001fff05057589 */ /* 0x000e6200000e0000 */
[----:B------:R-:W-:Y:S05]  /*50b0*/  @P1 BRA `(.L_x_14443) ;  /* 0x0000083000001947 */ /* 0x000fea0003800000 */
[----:B------:R-:W-:Y:S01]  /*50c0*/  LOP3.LUT R7, RZ, R3, RZ, 0x33, !PT ;  /* 0x00000003ff077212 */ /* 0x000fe200078e33ff */
[----:B-1----:R-:W-:Y:S01]  /*50d0*/  FADD.FTZ R5, R5, 9.9999999747524270788e-07 ;  /* 0x358637bd05057421 */ /* 0x002fe20000010000 */
        /* <DEDUP_REMOVED lines=8> */
[----:B-12---:R-:W-:Y:S01]  /*5160*/  IMAD.MOV.U32 R5, RZ, RZ, R6 ;  /* 0x000000ffff057224 */ /* 0x006fe200078e0006 */
[----:B------:R-:W-:Y:S01]  /*5170*/  LEA R6, R3, 0x120, 0x2 ;  /* 0x0000012003067811 */ /* 0x000fe200078e10ff */
[----:B------:R-:W-:-:S04]  /*5180*/  IMAD.MOV.U32 R7, RZ, RZ, R3 ;  /* 0x000000ffff077224 */ /* 0x000fc800078e0003 */
.L_x_14446:
[----:B------:R-:W1:Y:S01]  /*5190*/  LDS R8, [R6] ;  /* 0x0000000006087984 */ /* 0x000e620000000800 */
[----:B------:R-:W-:Y:S02]  /*51a0*/  IADD3 R5, R5, -0x1, RZ ;  /* 0xffffffff05057810 */ /* 0x000fe40007ffe0ff */
[----:B------:R-:W-:Y:S02]  /*51b0*/  IADD3 R7, R7, 0x80, RZ ;  /* 0x0000008007077810 */ /* 0x000fe40007ffe0ff */
[----:B------:R-:W-:Y:S01]  /*51c0*/  ISETP.NE.AND P0, PT, R5, RZ, PT ;  /* 0x000000ff0500720c */ /* 0x000fe20003f05270 */
[----:B-1----:R-:W-:-:S05]  /*51d0*/  FMUL.FTZ R9, R8, R30 ;  /* 0x0000001e08097220 */ /* 0x002fca0000410000 */
[----:B------:R1:W-:Y:S02]  /*51e0*/  STS [R6], R9 ;  /* 0x0000000906007388 */ /* 0x0003e40000000800 */
[----:B-1----:R-:W-:-:S05]  /*51f0*/  IADD3 R6, R6, 0x200, RZ ;  /* 0x0000020006067810 */ /* 0x002fca0007ffe0ff */
[----:B------:R-:W-:Y:S05]  /*5200*/  @P0 BRA `(.L_x_14446) ;  /* 0xffffff8000000947 */ /* 0x000fea000383ffff */
.L_x_14445:
[----:B-12---:R-:W-:Y:S05]  /*5210*/  BSYNC B1 ;  /* 0x0000000000017941 */ /* 0x006fea0003800000 */
.L_x_14444:
        /* <DEDUP_REMOVED lines=10> */
.L_x_14449:
        /* <DEDUP_REMOVED lines=8> */
[----:B------:R-:W-:Y:S04]  /*5340*/  LDS R17, [R5+0x800] ;  /* 0x0008000005117984 */ /* 0x000fe80000000800 */
[----:B------:R-:W0:Y:S04]  /*5350*/  LDS R18, [R5+0xa00] ;  /* 0x000a000005127984 */ /* 0x000e280000000800 */
[----:B------:R-:W0:Y:S04]  /*5360*/  LDS R19, [R5+0xc00] ;  /* 0x000c000005137984 */ /* 0x000e280000000800 */
[----:B------:R-:W0:Y:S04]  /*5370*/  LDS R21, [R5+0xe00] ;  /* 0x000e000005157984 */ /* 0x000e280000000800 */
        /* <DEDUP_REMOVED lines=9> */
[----:B0-----:R-:W-:-:S03]  /*5410*/  FMUL.FTZ R14, R30, R13 ;  /* 0x0000000d1e0e7220 */ /* 0x001fc60000410000 */
[----:B------:R-:W0:Y:S01]  /*5420*/  LDS R29, [R5+0x1a00] ;  /* 0x001a0000051d7984 */ /* 0x000e220000000800 */
[----:B------:R-:W-:-:S03]  /*5430*/  FMUL.FTZ R16, R30, R15 ;  /* 0x0000000f1e107220 */ /* 0x000fc60000410000 */
        /* <DEDUP_REMOVED lines=18> */
[----:B0-----:R-:W-:-:S03]  /*5560*/  FMUL.FTZ R12, R30, R29 ;  /* 0x0000001d1e0c7220 */ /* 0x001fc60000410000 */
        /* <DEDUP_REMOVED lines=9> */
.L_x_14448:
[----:B------:R-:W-:Y:S05]  /*5600*/  BSYNC B1 ;  /* 0x0000000000017941 */ /* 0x000fea0003800000 */
.L_x_14447:
        /* <DEDUP_REMOVED lines=13> */
[----:B------:R-:W0:Y:S01]  /*56e0*/  LDS R19, [R5+0xa00] ;  /* 0x000a000005137984 */ /* 0x000e220000000800 */
[----:B-1----:R-:W-:-:S02]  /*56f0*/  FMUL.FTZ R6, R30, R6 ;  /* 0x000000061e067220 */ /* 0x002fc40000410000 */
[----:B--2---:R-:W-:-:S03]  /*5700*/  FMUL.FTZ R8, R30, R8 ;  /* 0x000000081e087220 */ /* 0x004fc60000410000 */
[----:B------:R-:W-:Y:S01]  /*5710*/  STS [R5+-0x400], R6 ;  /* 0xfffc000605007388 */ /* 0x000fe20000000800 */
[----:B---3--:R-:W-:-:S03]  /*5720*/  FMUL.FTZ R10, R30, R9 ;  /* 0x000000091e0a7220 */ /* 0x008fc60000410000 */
[----:B------:R-:W-:Y:S01]  /*5730*/  STS [R5+-0x200], R8 ;  /* 0xfffe000805007388 */ /* 0x000fe20000000800 */
[----:B----4-:R-:W-:-:S03]  /*5740*/  FMUL.FTZ R12, R30, R11 ;  /* 0x0000000b1e0c7220 */ /* 0x010fc60000410000 */
[----:B------:R-:W-:Y:S01]  /*5750*/  STS [R5], R10 ;  /* 0x0000000a05007388 */ /* 0x000fe20000000800 */
[----:B0-----:R-:W-:-:S03]  /*5760*/  FMUL.FTZ R14, R30, R13 ;  /* 0x0000000d1e0e7220 */ /* 0x001fc60000410000 */
        /* <DEDUP_REMOVED lines=9> */
.L_x_14451:
[----:B------:R-:W-:Y:S05]  /*5800*/  BSYNC B1 ;  /* 0x0000000000017941 */ /* 0x000fea0003800000 */
.L_x_14450:
[----:B------:R-:W-:-:S13]  /*5810*/  ISETP.LT.OR P0, PT, R7, R4, P0 ;  /* 0x000000040700720c */ /* 0x000fda0000701670 */
[----:B------:R-:W-:Y:S05]  /*5820*/  @!P0 BRA `(.L_x_14443) ;  /* 0x000000c000008947 */ /* 0x000fea0003800000 */
[----:B------:R-:W1:Y:S04]  /*5830*/  LDS R4, [R5+-0x400] ;  /* 0xfffc000005047984 */ /* 0x000e680000000800 */
[----:B------:R-:W2:Y:S04]  /*5840*/  LDS R6, [R5+-0x200] ;  /* 0xfffe000005067984 */ /* 0x000ea80000000800 */
[----:B------:R-:W3:Y:S04]  /*5850*/  LDS R7, [R5] ;  /* 0x0000000005077984 */ /* 0x000ee80000000800 */
[----:B------:R-:W4:Y:S01]  /*5860*/  LDS R9, [R5+0x200] ;  /* 0x0002000005097984 */ /* 0x000f220000000800 */
[----:B-1----:R-:W-:-:S02]  /*5870*/  FMUL.FTZ R4, R4, R30 ;  /* 0x0000001e04047220 */ /* 0x002fc40000410000 */
[----:B--2---:R-:W-:-:S03]  /*5880*/  FMUL.FTZ R6, R6, R30 ;  /* 0x0000001e06067220 */ /* 0x004fc60000410000 */
[----:B------:R1:W-:Y:S01]  /*5890*/  STS [R5+-0x400], R4 ;  /* 0xfffc000405007388 */ /* 0x0003e20000000800 */
[----:B---3--:R-:W-:-:S03]  /*58a0*/  FMUL.FTZ R8, R7, R30 ;  /* 0x0000001e07087220 */ /* 0x008fc60000410000 */
[----:B------:R1:W-:Y:S01]  /*58b0*/  STS [R5+-0x200], R6 ;  /* 0xfffe000605007388 */ /* 0x0003e20000000800 */
[----:B----4-:R-:W-:-:S03]  /*58c0*/  FMUL.FTZ R10, R9, R30 ;  /* 0x0000001e090a7220 */ /* 0x010fc60000410000 */
[----:B------:R1:W-:Y:S04]  /*58d0*/  STS [R5], R8 ;  /* 0x0000000805007388 */ /* 0x0003e80000000800 */
[----:B------:R1:W-:Y:S02]  /*58e0*/  STS [R5+0x200], R10 ;  /* 0x0002000a05007388 */ /* 0x0003e40000000800 */
.L_x_14443:
[----:B------:R-:W-:Y:S05]  /*58f0*/  BSYNC B0 ;  /* 0x0000000000007941 */ /* 0x000fea0003800000 */
.L_x_14442:
        /* <DEDUP_REMOVED lines=8> */
[----:B------:R-:W-:-:S02]  /*5980*/  IMAD.MOV.U32 R24, RZ, RZ, RZ ;  /* 0x000000ffff187224 */ /* 0x000fc400078e00ff */
[----:B------:R-:W-:Y:S01]  /*5990*/  IMAD.MOV.U32 R22, RZ, RZ, RZ ;  /* 0x000000ffff167224 */ /* 0x000fe200078e00ff */
[----:B------:R-:W-:Y:S05]  /*59a0*/  BRA `(.L_x_14454) ;  /* 0x0000221000007947 */ /* 0x000fea0003800000 */
.L_x_14453:
[----:B-1----:R-:W1:Y:S01]  /*59b0*/  S2R R4, SR_CTAID.Y ;  /* 0x0000000000047919 */ /* 0x002e620000002600 */
[----:B------:R-:W-:Y:S01]  /*59c0*/  IMAD R12, R2, c[0x0][0x1b0], RZ ;  /* 0x00006c00020c7a24 */ /* 0x000fe200078e02ff */
[----:B------:R-:W-:Y:S01]  /*59d0*/  IADD3 R69, -R83, -0x1, R0 ;  /* 0xffffffff53457810 */ /* 0x000fe20007ffe100 */
[----:B------:R-:W-:Y:S01]  /*59e0*/  IMAD.MOV.U32 R25, RZ, RZ, c[0x0][0x1ac] ;  /* 0x00006b00ff197624 */ /* 0x000fe200078e00ff */
[----:B------:R-:W-:Y:S01]  /*59f0*/  CS2R R18, SRZ ;  /* 0x0000000000127805 */ /* 0x000fe2000001ff00 */
[----:B------:R-:W-:Y:S01]  /*5a00*/  IMAD.MOV.U32 R2, RZ, RZ, RZ ;  /* 0x000000ffff027224 */ /* 0x000fe200078e00ff */
[----:B------:R-:W-:Y:S01]  /*5a10*/  CS2R R20, SRZ ;  /* 0x0000000000147805 */ /* 0x000fe2000001ff00 */
[----:B------:R-:W-:Y:S01]  /*5a20*/  IMAD.MOV.U32 R17, RZ, RZ, RZ ;  /* 0x000000ffff117224 */ /* 0x000fe200078e00ff */
[----:B------:R-:W-:Y:S01]  /*5a30*/  SHF.R.S32.HI R25, RZ, 0x1f, R25 ;  /* 0x0000001fff197819 */ /* 0x000fe20000011419 */
[----:B------:R-:W-:Y:S01]  /*5a40*/  IMAD.MOV.U32 R24, RZ, RZ, RZ ;  /* 0x000000ffff187224 */ /* 0x000fe200078e00ff */
[----:B------:R-:W-:Y:S01]  /*5a50*/  SHF.R.S32.HI R13, RZ, 0x1f, R12 ;  /* 0x0000001fff0d7819 */ /* 0x000fe2000001140c */
[----:B------:R-:W-:-:S02]  /*5a60*/  IMAD.MOV.U32 R22, RZ, RZ, RZ ;  /* 0x000000ffff167224 */ /* 0x000fc400078e00ff */
[--C-:B------:R-:W-:Y:S02]  /*5a70*/  IMAD.MOV.U32 R27, RZ, RZ, R83.reuse ;  /* 0x000000ffff1b7224 */ /* 0x100fe400078e0053 */
[----:B-1----:R-:W-:Y:S01]  /*5a80*/  IMAD R23, R4, c[0x0][0x198], RZ ;  /* 0x0000660004177a24 */ /* 0x002fe200078e02ff */
[----:B------:R-:W-:-:S04]  /*5a90*/  SHF.R.S32.HI R4, RZ, 0x1f, R83 ;  /* 0x0000001fff047819 */ /* 0x000fc80000011453 */
[----:B------:R-:W-:-:S04]  /*5aa0*/  IADD3 R6, P0, R83, R23, RZ ;  /* 0x0000001753067210 */ /* 0x000fc80007f1e0ff */
[----:B------:R-:W-:Y:S02]  /*5ab0*/  LEA.HI.X.SX32 R23, R23, R4, 0x1, P0 ;  /* 0x0000000417177211 */ /* 0x000fe400000f0eff */
[----:B------:R-:W-:Y:S02]  /*5ac0*/  LEA.HI R4, R82, R82, RZ, 0x1 ;  /* 0x0000005252047211 */ /* 0x000fe400078f08ff */
[----:B------:R-:W-:Y:S02]  /*5ad0*/  LEA R16, P0, R6, c[0x0][0x188], 0x2 ;  /* 0x0000620006107a11 */ /* 0x000fe400078010ff */
[----:B------:R-:W-:Y:S02]  /*5ae0*/  LOP3.LUT R5, R4, 0xfffffffe, RZ, 0xc0, !PT ;  /* 0xfffffffe04057812 */ /* 0x000fe400078ec0ff */
[----:B------:R-:W-:Y:S01]  /*5af0*/  LEA.HI.X R23, R6, c[0x0][0x18c], R23, 0x2, P0 ;  /* 0x0000630006177a11 */ /* 0x000fe200000f1417 */
[----:B------:R-:W-:Y:S02]  /*5b00*/  IMAD.SHL.U32 R6, R4, 0x8, RZ ;  /* 0x0000000804067824 */ /* 0x000fe400078e00ff */
[----:B------:R-:W-:-:S03]  /*5b10*/  IMAD.IADD R4, R82, 0x1, -R5 ;  /* 0x0000000152047824 */ /* 0x000fc600078e0a05 */
[----:B------:R-:W-:Y:S01]  /*5b20*/  LOP3.LUT R5, R6, 0xfffffff0, RZ, 0xc0, !PT ;  /* 0xfffffff006057812 */ /* 0x000fe200078ec0ff */
[----:B------:R-:W-:Y:S02]  /*5b30*/  IMAD.SHL.U32 R6, R4, 0x8, RZ ;  /* 0x0000000804067824 */ /* 0x000fe400078e00ff */
[C---:B------:R-:W-:Y:S02]  /*5b40*/  IMAD R4, R83.reuse, 0x2, R4 ;  /* 0x0000000253047824 */ /* 0x040fe400078e0204 */
[----:B------:R-:W-:Y:S02]  /*5b50*/  IMAD.IADD R26, R6, 0x1, R5 ;  /* 0x00000001061a7824 */ /* 0x000fe400078e0205 */
[----:B------:R-:W-:Y:S01]  /*5b60*/  IMAD R35, R83, 0x10, R6 ;  /* 0x0000001053237824 */ /* 0x000fe200078e0206 */
[----:B------:R-:W-:Y:S02]  /*5b70*/  LEA R34, R4, 0x130, 0x5 ;  /* 0x0000013004227811 */ /* 0x000fe400078e28ff */
[----:B------:R-:W-:-:S02]  /*5b80*/  IADD3 R33, R26, 0x200, RZ ;  /* 0x000002001a217810 */ /* 0x000fc40007ffe0ff */
[C---:B------:R-:W-:Y:S02]  /*5b90*/  IADD3 R32, R26.reuse, 0x300, RZ ;  /* 0x000003001a207810 */ /* 0x040fe40007ffe0ff */
[C---:B------:R-:W-:Y:S02]  /*5ba0*/  IADD3 R31, R26.reuse, 0x400, RZ ;  /* 0x000004001a1f7810 */ /* 0x040fe40007ffe0ff */
[C---:B------:R-:W-:Y:S02]  /*5bb0*/  IADD3 R30, R26.reuse, 0x500, RZ ;  /* 0x000005001a1e7810 */ /* 0x040fe40007ffe0ff */
[C---:B------:R-:W-:Y:S02]  /*5bc0*/  IADD3 R29, R26.reuse, 0x600, RZ ;  /* 0x000006001a1d7810 */ /* 0x040fe40007ffe0ff */
[----:B------:R-:W-:Y:S02]  /*5bd0*/  IADD3 R28, R26, 0x700, RZ ;  /* 0x000007001a1c7810 */ /* 0x000fe40007ffe0ff */
.L_x_14471:
        /* <DEDUP_REMOVED lines=15> */
[CC--:B------:R-:W-:Y:S02]  /*5cd0*/  IADD3 R39, P0, R30.reuse, R10.reuse, RZ ;  /* 0x0000000a1e277210 */ /* 0x0c0fe40007f1e0ff */
[----:B------:R-:W-:Y:S02]  /*5ce0*/  LEA.HI.X R9, R9, c[0x0][0x17c], R4, 0x1, P5 ;  /* 0x00005f0009097a11 */ /* 0x000fe400028f0c04 */
[C---:B------:R-:W-:Y:S02]  /*5cf0*/  LEA R60, P5, R39.reuse, c[0x0][0x178], 0x1 ;  /* 0x00005e00273c7a11 */ /* 0x040fe400078a08ff */
[----:B------:R-:W-:Y:S01]  /*5d00*/  LEA.HI.X.SX32 R40, R30, R37, 0x1, P0 ;  /* 0x000000251e287211 */ /* 0x000fe200000f0eff */
[----:B-----5:R1:W5:Y:S01]  /*5d10*/  LDG.E.CONSTANT R41, [R8.64+0x8] ;  /* 0x0000080a08297981 */ /* 0x020362000c1e9900 */
[----:B------:R-:W-:Y:S02]  /*5d20*/  LEA.HI.X R15, R6, c[0x0][0x17c], R11, 0x1, P1 ;  /* 0x00005f00060f7a11 */ /* 0x000fe400008f0c0b */
[----:B------:R-:W-:Y:S01]  /*5d30*/  LEA.HI.X R61, R39, c[0x0][0x17c], R40, 0x1, P5 ;  /* 0x00005f00273d7a11 */ /* 0x000fe200028f0c28 */
[----:B------:R1:W5:Y:S01]  /*5d40*/  LDG.E.CONSTANT R45, [R8.64+0xc] ;  /* 0x00000c0a082d7981 */ /* 0x000362000c1e9900 */
[----:B------:R-:W-:-:S02]  /*5d50*/  IADD3 R11, P1, R31, R10, RZ ;  /* 0x0000000a1f0b7210 */ /* 0x000fc40007f3e0ff */
[-C--:B------:R-:W-:Y:S01]  /*5d60*/  LEA.HI.X.SX32 R38, R33, R37.reuse, 0x1, P2 ;  /* 0x0000002521267211 */ /* 0x080fe200010f0eff */
[----:B------:R2:W5:Y:S01]  /*5d70*/  LDG.E.CONSTANT R48, [R60.64] ;  /* 0x0000000a3c307981 */ /* 0x000562000c1e9900 */
[----:B------:R-:W-:Y:S02]  /*5d80*/  LEA R6, P4, R7, c[0x0][0x178], 0x1 ;  /* 0x00005e0007067a11 */ /* 0x000fe400078808ff */
[-C--:B------:R-:W-:Y:S01]  /*5d90*/  IADD3 R5, P3, R29, R10.reuse, RZ ;  /* 0x0000000a1d057210 */ /* 0x080fe20007f7e0ff */
[----:B------:R2:W5:Y:S01]  /*5da0*/  LDG.E.CONSTANT R49, [R60.64+0x4] ;  /* 0x0000040a3c317981 */ /* 0x000562000c1e9900 */
[----:B------:R-:W-:Y:S02]  /*5db0*/  IADD3 R36, P2, R28, R10, RZ ;  /* 0x0000000a1c247210 */ /* 0x000fe40007f5e0ff */
[----:B------:R-:W-:Y:S01]  /*5dc0*/  LEA R10, P6, R11, c[0x0][0x178], 0x1 ;  /* 0x00005e000b0a7a11 */ /* 0x000fe200078c08ff */
[----:B------:R2:W5:Y:S01]  /*5dd0*/  LDG.E.CONSTANT R50, [R60.64+0x8] ;  /* 0x0000080a3c327981 */ /* 0x000562000c1e9900 */
[----:B------:R-:W-:-:S02]  /*5de0*/  LEA.HI.X.SX32 R42, R31, R37, 0x1, P1 ;  /* 0x000000251f2a7211 */ /* 0x000fc400008f0eff */
[----:B------:R-:W-:Y:S01]  /*5df0*/  LEA.HI.X R7, R7, c[0x0][0x17c], R38, 0x1, P4 ;  /* 0x00005f0007077a11 */ /* 0x000fe200020f0c26 */
[----:B------:R2:W5:Y:S01]  /*5e00*/  LDG.E.CONSTANT R51, [R60.64+0xc] ;  /* 0x00000c0a3c337981 */ /* 0x000562000c1e9900 */
[----:B------:R-:W-:Y:S02]  /*5e10*/  LEA R4, P4, R5, c[0x0][0x178], 0x1 ;  /* 0x00005e0005047a11 */ /* 0x000fe400078808ff */
[-C--:B------:R-:W-:Y:S01]  /*5e20*/  LEA.HI.X.SX32 R38, R29, R37.reuse, 0x1, P3 ;  /* 0x000000251d267211 */ /* 0x080fe200018f0eff */
[----:B------:R3:W5:Y:S01]  /*5e30*/  LDG.E.CONSTANT R66, [R14.64+0x200] ;  /* 0x0002000a0e427981 */ /* 0x000762000c1e9900 */
[----:B------:R-:W-:Y:S02]  /*5e40*/  LEA.HI.X R11, R11, c[0x0][0x17c], R42, 0x1, P6 ;  /* 0x00005f000b0b7a11 */ /* 0x000fe400030f0c2a */
[----:B------:R-:W-:Y:S01]  /*5e50*/  LEA.HI.X.SX32 R37, R28, R37, 0x1, P2 ;  /* 0x000000251c257211 */ /* 0x000fe200010f0eff */
[----:B------:R3:W5:Y:S01]  /*5e60*/  LDG.E.CONSTANT R71, [R14.64+0x204] ;  /* 0x0002040a0e477981 */ /* 0x000762000c1e9900 */
[----:B------:R-:W-:-:S02]  /*5e70*/  LEA R62, P1, R36, c[0x0][0x178], 0x1 ;  /* 0x00005e00243e7a11 */ /* 0x000fc400078208ff */
[----:B------:R-:W-:Y:S01]  /*5e80*/  LEA.HI.X R5, R5, c[0x0][0x17c], R38, 0x1, P4 ;  /* 0x00005f0005057a11 */ /* 0x000fe200020f0c26 */
[----:B------:R3:W5:Y:S01]  /*5e90*/  LDG.E.CONSTANT R64, [R14.64+0x208] ;  /* 0x0002080a0e407981 */ /* 0x000762000c1e9900 */
[----:B------:R-:W-:-:S03]  /*5ea0*/  LEA.HI.X R63, R36, c[0x0][0x17c], R37, 0x1, P1 ;  /* 0x00005f00243f7a11 */ /* 0x000fc600008f0c25 */
[----:B--2---:R3:W5:Y:S04]  /*5eb0*/  LDG.E.CONSTANT R60, [R14.64+0x20c] ;  /* 0x00020c0a0e3c7981 */ /* 0x004768000c1e9900 */
[----:B------:R3:W5:Y:S04]  /*5ec0*/  LDG.E.CONSTANT R68, [R14.64] ;  /* 0x0000000a0e447981 */ /* 0x000768000c1e9900 */
[----:B------:R3:W5:Y:S04]  /*5ed0*/  LDG.E.CONSTANT R61, [R14.64+0x4] ;  /* 0x0000040a0e3d7981 */ /* 0x000768000c1e9900 */
[----:B------:R3:W5:Y:S04]  /*5ee0*/  LDG.E.CONSTANT R70, [R14.64+0x8] ;  /* 0x0000080a0e467981 */ /* 0x000768000c1e9900 */
[----:B------:R3:W5:Y:S04]  /*5ef0*/  LDG.E.CONSTANT R65, [R14.64+0xc] ;  /* 0x00000c0a0e417981 */ /* 0x000768000c1e9900 */
[----:B------:R1:W5:Y:S04]  /*5f00*/  LDG.E.CONSTANT R39, [R8.64] ;  /* 0x0000000a08277981 */ /* 0x000368000c1e9900 */
        /* <DEDUP_REMOVED lines=19> */
[----:B------:R4:W5:Y:S01]  /*6040*/  LDG.E.CONSTANT R58, [R62.64+0x8] ;  /* 0x0000080a3e3a7981 */ /* 0x000962000c1e9900 */
[----:B-1----:R-:W-:-:S03]  /*6050*/  F2FP.BF16.PACK_AB R9, R9, R8 ;  /* 0x000000080909723e */ /* 0x002fc600000010ff */
[----:B------:R4:W5:Y:S02]  /*6060*/  LDG.E.CONSTANT R59, [R62.64+0xc] ;  /* 0x00000c0a3e3b7981 */ /* 0x000964000c1e9900 */
[----:B----4-:R-:W-:Y:S01]  /*6070*/  F2FP.BF16.PACK_AB R62, R11, R10 ;  /* 0x0000000a0b3e723e */ /* 0x010fe200000010ff */
[----:B------:R-:W-:Y:S05]  /*6080*/  @P0 BRA `(.L_x_14456) ;  /* 0x000001e000000947 */ /* 0x000fea0003800000 */
[C---:B---3--:R-:W-:Y:S02]  /*6090*/  IADD3 R11, R35.reuse, 0x2, RZ ;  /* 0x00000002230b7810 */ /* 0x048fe40007ffe0ff */
[C---:B------:R-:W-:Y:S02]  /*60a0*/  IADD3 R15, R35.reuse, 0x3, RZ ;  /* 0x00000003230f7810 */ /* 0x040fe40007ffe0ff */
[-C--:B------:R-:W-:Y:S02]  /*60b0*/  ISETP.GE.AND P5, PT, R35, R84.reuse, PT ;  /* 0x000000542300720c */ /* 0x080fe40003fa6270 */
[-C--:B------:R-:W-:Y:S02]  /*60c0*/  ISETP.GE.AND P1, PT, R11, R84.reuse, PT ;  /* 0x000000540b00720c */ /* 0x080fe40003f26270 */
[----:B------:R-:W-:-:S02]  /*60d0*/  ISETP.GE.AND P6, PT, R15, R84, PT ;  /* 0x000000540f00720c */ /* 0x000fc40003fc6270 */
[C---:B------:R-:W-:Y:S02]  /*60e0*/  IADD3 R15, R35.reuse, 0x7, RZ ;  /* 0x00000007230f7810 */ /* 0x040fe40007ffe0ff */
[----:B------:R-:W-:Y:S02]  /*60f0*/  IADD3 R11, R35, 0x4, RZ ;  /* 0x00000004230b7810 */ /* 0x000fe40007ffe0ff */
[----:B-----5:R-:W-:Y:S02]  /*6100*/  SEL R10, R61, RZ, !P1 ;  /* 0x000000ff3d0a7207 */ /* 0x020fe40004800000 */
        /* <DEDUP_REMOVED lines=22> */
.L_x_14456:
[----:B---3--:R-:W-:Y:S05]  /*6270*/  BSYNC B1 ;  /* 0x0000000000017941 */ /* 0x008fea0003800000 */
.L_x_14455:
[----:B-----5:R-:W-:Y:S01]  /*6280*/  HFMA2.BF16_V2 R68, R9, R68, -RZ.H0_H0 ;  /* 0x0000004409447231 */ /* 0x020fe200003400ff */
[----:B--2---:R-:W-:Y:S01]  /*6290*/  F2FP.BF16.PACK_AB R8, R5, R4 ;  /* 0x000000040508723e */ /* 0x004fe200000010ff */
[----:B------:R-:W-:Y:S01]  /*62a0*/  IMAD.MOV.U32 R4, RZ, RZ, R62 ;  /* 0x000000ffff047224 */ /* 0x000fe200078e003e */
[----:B------:R-:W-:Y:S01]  /*62b0*/  F2FP.BF16.PACK_AB R6, R7, R6 ;  /* 0x000000060706723e */ /* 0x000fe200000010ff */
[----:B------:R-:W-:Y:S01]  /*62c0*/  BSSY B1, `(.L_x_14457) ;  /* 0x000002f000017945 */ /* 0x000fe20003800000 */
[--C-:B------:R-:W-:Y:S02]  /*62d0*/  PRMT R5, RZ, 0x5410, R68.reuse ;  /* 0x00005410ff057816 */ /* 0x100fe40000000044 */
[----:B------:R-:W-:Y:S01]  /*62e0*/  PRMT R68, RZ, 0x7610, R68 ;  /* 0x00007610ff447816 */ /* 0x000fe20000000044 */
[----:B------:R-:W-:Y:S02]  /*62f0*/  HFMA2.BF16_V2 R61, R4, R61, -RZ.H0_H0 ;  /* 0x0000003d043d7231 */ /* 0x000fe400003400ff */
[----:B------:R-:W-:-:S02]  /*6300*/  HFMA2.BF16_V2 R65, R6, R65, -RZ.H0_H0 ;  /* 0x0000004106417231 */ /* 0x000fc400003400ff */
[----:B------:R-:W-:Y:S01]  /*6310*/  FADD.FTZ R68, R5, R68 ;  /* 0x0000004405447221 */ /* 0x000fe20000010000 */
[--C-:B------:R-:W-:Y:S01]  /*6320*/  PRMT R7, RZ, 0x5410, R61.reuse ;  /* 0x00005410ff077816 */ /* 0x100fe2000000003d */
[----:B------:R-:W-:Y:S01]  /*6330*/  IMAD.MOV.U32 R5, RZ, RZ, R8 ;  /* 0x000000ffff057224 */ /* 0x000fe200078e0008 */
[----:B------:R-:W-:Y:S02]  /*6340*/  PRMT R61, RZ, 0x7610, R61 ;  /* 0x00007610ff3d7816 */ /* 0x000fe4000000003d */
[----:B------:R-:W-:Y:S02]  /*6350*/  PRMT R10, RZ, 0x5410, R65 ;  /* 0x00005410ff0a7816 */ /* 0x000fe40000000041 */
[----:B------:R-:W-:Y:S01]  /*6360*/  HFMA2.BF16_V2 R70, R5, R70, -RZ.H0_H0 ;  /* 0x0000004605467231 */ /* 0x000fe200003400ff */
[----:B------:R-:W-:-:S04]  /*6370*/  FADD.FTZ R7, R7, R61 ;  /* 0x0000003d07077221 */ /* 0x000fc80000010000 */
[--C-:B------:R-:W-:Y:S01]  /*6380*/  PRMT R8, RZ, 0x5410, R70.reuse ;  /* 0x00005410ff087816 */ /* 0x100fe20000000046 */
[----:B------:R-:W-:Y:S01]  /*6390*/  FADD.FTZ R7, R68, R7 ;  /* 0x0000000744077221 */ /* 0x000fe20000010000 */
[----:B------:R-:W-:-:S05]  /*63a0*/  PRMT R70, RZ, 0x7610, R70 ;  /* 0x00007610ff467816 */ /* 0x000fca0000000046 */
        /* <DEDUP_REMOVED lines=32> */
.L_x_14458:
[----:B------:R-:W-:Y:S05]  /*65b0*/  BSYNC B1 ;  /* 0x0000000000017941 */ /* 0x000fea0003800000 */
.L_x_14457:
        /* <DEDUP_REMOVED lines=49> */
.L_x_14460:
[----:B------:R-:W-:Y:S05]  /*68d0*/  BSYNC B1 ;  /* 0x0000000000017941 */ /* 0x000fea0003800000 */
.L_x_14459:
        /* <DEDUP_REMOVED lines=14> */
[--C-:B------:R-:W-:Y:S01]  /*69c0*/  PRMT R36, RZ, 0x5410, R38.reuse ;  /* 0x00005410ff247816 */ /* 0x100fe20000000026 */
[----:B------:R-:W-:Y:S01]  /*69d0*/  FADD.FTZ R15, R15, R37 ;  /* 0x000000250f0f7221 */ /* 0x000fe20000010000 */
[----:B------:R-:W-:Y:S01]  /*69e0*/  PRMT R38, RZ, 0x7610, R38 ;  /* 0x00007610ff267816 */ /* 0x000fe20000000026 */
[----:B------:R-:W-:Y:S02]  /*69f0*/  FADD.FTZ R11, R11, R60 ;  /* 0x0000003c0b0b7221 */ /* 0x000fe40000010000 */
[----:B------:R-:W-:Y:S01]  /*6a00*/  FADD.FTZ R14, R14, R15 ;  /* 0x0000000f0e0e7221 */ /* 0x000fe20000010000 */
[--C-:B------:R-:W-:Y:S01]  /*6a10*/  PRMT R15, RZ, 0x5410, R43.reuse ;  /* 0x00005410ff0f7816 */ /* 0x100fe2000000002b */
[----:B------:R-:W-:Y:S01]  /*6a20*/  FADD.FTZ R37, R36, R38 ;  /* 0x0000002624257221 */ /* 0x000fe20000010000 */
[----:B------:R-:W-:Y:S01]  /*6a30*/  PRMT R43, RZ, 0x7610, R43 ;  /* 0x00007610ff2b7816 */ /* 0x000fe2000000002b */
[----:B------:R-:W-:-:S02]  /*6a40*/  FADD.FTZ R11, R8, R11 ;  /* 0x0000000b080b7221 */ /* 0x000fc40000010000 */
        /* <DEDUP_REMOVED lines=12> */
[----:B------:R-:W-:Y:S02]  /*6b10*/  SEL R15, R40, RZ, !P1 ;  /* 0x000000ff280f7207 */ /* 0x000fe40004800000 */
[----:B------:R-:W-:Y:S02]  /*6b20*/  IADD3 R37, R35, 0x3, RZ ;  /* 0x0000000323257810 */ /* 0x000fe40007ffe0ff */
[----:B------:R-:W-:Y:S02]  /*6b30*/  ISETP.GE.AND P1, PT, R43, R84, PT ;  /* 0x000000542b00720c */ /* 0x000fe40003f26270 */
[----:B------:R-:W-:-:S02]  /*6b40*/  IADD3 R61, R35, 0x6, RZ ;  /* 0x00000006233d7810 */ /* 0x000fc40007ffe0ff */
[-C--:B------:R-:W-:Y:S02]  /*6b50*/  ISETP.GE.AND P6, PT, R37, R84.reuse, PT ;  /* 0x000000542500720c */ /* 0x080fe40003fc6270 */
[----:B------:R-:W-:Y:S02]  /*6b60*/  PRMT R8, R40, 0x7632, R8 ;  /* 0x0000763228087816 */ /* 0x000fe40000000008 */
[----:B------:R-:W-:Y:S02]  /*6b70*/  ISETP.GE.AND P2, PT, R61, R84, PT ;  /* 0x000000543d00720c */ /* 0x000fe40003f46270 */
[----:B------:R-:W-:Y:S02]  /*6b80*/  IADD3 R37, R35, 0x1, RZ ;  /* 0x0000000123257810 */ /* 0x000fe40007ffe0ff */
        /* <DEDUP_REMOVED lines=14> */
.L_x_14462:
[----:B------:R-:W-:Y:S05]  /*6c70*/  BSYNC B1 ;  /* 0x0000000000017941 */ /* 0x000fea0003800000 */
.L_x_14461:
        /* <DEDUP_REMOVED lines=49> */
.L_x_14464:
[----:B------:R-:W-:Y:S05]  /*6f90*/  BSYNC B1 ;  /* 0x0000000000017941 */ /* 0x000fea0003800000 */
.L_x_14463:
        /* <DEDUP_REMOVED lines=51> */
.L_x_14466:
[----:B------:R-:W-:Y:S05]  /*72d0*/  BSYNC B1 ;  /* 0x0000000000017941 */ /* 0x000fea0003800000 */
.L_x_14465:
        /* <DEDUP_REMOVED lines=49> */
.L_x_14468:
[----:B------:R-:W-:Y:S05]  /*75f0*/  BSYNC B1 ;  /* 0x0000000000017941 */ /* 0x000fea0003800000 */
.L_x_14467:
        /* <DEDUP_REMOVED lines=62> */
.L_x_14470:
[----:B------:R-:W-:Y:S05]  /*79e0*/  BSYNC B1 ;  /* 0x0000000000017941 */ /* 0x000fea0003800000 */
.L_x_14469:
        /* <DEDUP_REMOVED lines=29> */
.L_x_14454:
[----:B------:R-:W-:Y:S05]  /*7bc0*/  BSYNC B0 ;  /* 0x0000000000007941 */ /* 0x000fea0003800000 */
.L_x_14452:
[----:B-1----:R-:W1:Y:S01]  /*7bd0*/  SHFL.BFLY PT, R5, R22, 0x1, 0x1f ;  /* 0x0c201f0016057f89 */ /* 0x002e6200000e0000 */
[C---:B------:R-:W-:Y:S01]  /*7be0*/  LOP3.LUT R10, R82.reuse, 0x1, RZ, 0xc0, !PT ;  /* 0x00000001520a7812 */ /* 0x040fe200078ec0ff */
[----:B------:R-:W-:Y:S01]  /*7bf0*/  BSSY B0, `(.L_x_14472) ;  /* 0x0000037000007945 */ /* 0x000fe20003800000 */
[----:B------:R-:W-:Y:S01]  /*7c00*/  LEA.HI R12, R82, R82, RZ, 0x1 ;  /* 0x00000052520c7211 */ /* 0x000fe200078f08ff */
[----:B------:R-:W2:Y:S01]  /*7c10*/  SHFL.BFLY PT, R7, R24, 0x1, 0x1f ;  /* 0x0c201f0018077f89 */ /* 0x000ea200000e0000 */
[----:B------:R-:W-:Y:S02]  /*7c20*/  ISETP.NE.AND P2, PT, R10, RZ, PT ;  /* 0x000000ff0a00720c */ /* 0x000fe40003f45270 */
[----:B------:R-:W-:Y:S01]  /*7c30*/  SHF.R.S32.HI R12, RZ, 0x1, R12 ;  /* 0x00000001ff0c7819 */ /* 0x000fe2000001140c */
[----:B------:R-:W3:Y:S01]  /*7c40*/  SHFL.BFLY PT, R4, R21, 0x1, 0x1f ;  /* 0x0c201f0015047f89 */ /* 0x000ee200000e0000 */
[----:B------:R-:W-:-:S02]  /*7c50*/  ISETP.GT.OR P0, PT, R3, 0x3f, P2 ;  /* 0x0000003f0300780c */ /* 0x000fc40001704670 */
[----:B------:R-:W-:Y:S01]  /*7c60*/  ISETP.GT.OR P1, PT, R3, 0x1f, P2 ;  /* 0x0000001f0300780c */ /* 0x000fe20001724670 */
[----:B------:R-:W4:Y:S01]  /*7c70*/  SHFL.BFLY PT, R9, R20, 0x1, 0x1f ;  /* 0x0c201f0014097f89 */ /* 0x000f2200000e0000 */
[----:B------:R-:W-:-:S03]  /*7c80*/  IMAD R83, R83, 0x80, R12 ;  /* 0x0000008053537824 */ /* 0x000fc600078e020c */
[----:B------:R-:W0:Y:S04]  /*7c90*/  SHFL.BFLY PT, R6, R19, 0x1, 0x1f ;  /* 0x0c201f0013067f89 */ /* 0x000e2800000e0000 */
[----:B------:R-:W0:Y:S04]  /*7ca0*/  SHFL.BFLY PT, R11, R18, 0x1, 0x1f ;  /* 0x0c201f00120b7f89 */ /* 0x000e2800000e0000 */
[----:B------:R-:W0:Y:S01]  /*7cb0*/  SHFL.BFLY PT, R8, R17, 0x1, 0x1f ;  /* 0x0c201f0011087f89 */ /* 0x000e2200000e0000 */
[----:B-1----:R-:W-:Y:S01]  /*7cc0*/  FADD.FTZ R0, R5, R22 ;  /* 0x0000001605007221 */ /* 0x002fe20000010000 */
[----:B------:R-:W-:-:S02]  /*7cd0*/  LOP3.LUT R5, R3, 0xffffffc0, RZ, 0xc0, !PT ;  /* 0xffffffc003057812 */ /* 0x000fc400078ec0ff */
[----:B------:R-:W1:Y:S01]  /*7ce0*/  SHFL.BFLY PT, R15, R2, 0x1, 0x1f ;  /* 0x0c201f00020f7f89 */ /* 0x000e6200000e0000 */
[----:B--2---:R-:W-:-:S03]  /*7cf0*/  FADD.FTZ R13, R7, R24 ;  /* 0x00000018070d7221 */ /* 0x004fc60000010000 */
[----:B------:R-:W-:Y:S01]  /*7d00*/  BAR.SYNC.DEFER_BLOCKING 0x0 ;  /* 0x0000000000007b1d */ /* 0x000fe20000010000 */
[----:B------:R-:W-:Y:S01]  /*7d10*/  ISETP.NE.OR P5, PT, R5, 0x40, P2 ;  /* 0x000000400500780c */ /* 0x000fe200017a5670 */
[----:B---3--:R-:W-:Y:S01]  /*7d20*/  FADD.FTZ R21, R4, R21 ;  /* 0x0000001504157221 */ /* 0x008fe20000010000 */
[----:B------:R-:W-:Y:S01]  /*7d30*/  IADD3 R4, R3, 0x1f, RZ ;  /* 0x0000001f03047810 */ /* 0x000fe20007ffe0ff */
[----:B----4-:R-:W-:-:S03]  /*7d40*/  FADD.FTZ R20, R9, R20 ;  /* 0x0000001409147221 */ /* 0x010fc60000010000 */
[----:B------:R-:W-:Y:S01]  /*7d50*/  ISETP.GT.U32.AND P3, PT, R4, 0x3e, PT ;  /* 0x0000003e0400780c */ /* 0x000fe20003f64070 */
[----:B0-----:R-:W-:Y:S02]  /*7d60*/  FADD.FTZ R19, R6, R19 ;  /* 0x0000001306137221 */ /* 0x001fe40000010000 */
[----:B------:R-:W-:Y:S02]  /*7d70*/  FADD.FTZ R18, R11, R18 ;  /* 0x000000120b127221 */ /* 0x000fe40000010000 */
[----:B------:R-:W-:Y:S02]  /*7d80*/  FADD.FTZ R22, R8, R17 ;  /* 0x0000001108167221 */ /* 0x000fe40000010000 */
[----:B-1----:R-:W-:Y:S01]  /*7d90*/  FADD.FTZ R23, R15, R2 ;  /* 0x000000020f177221 */ /* 0x002fe20000010000 */
[----:B------:R-:W-:Y:S01]  /*7da0*/  LOP3.LUT R2, R3, 0xffffffe0, RZ, 0xc0, !PT ;  /* 0xffffffe003027812 */ /* 0x000fe200078ec0ff */
[----:B------:R0:W-:Y:S03]  /*7db0*/  @!P5 STS [R83.X4+-0x2e0], R0 ;  /* 0xfffd20005300d388 */ /* 0x0001e60000004800 */
        /* <DEDUP_REMOVED lines=26> */
.L_x_14473:
[----:B0-----:R-:W-:Y:S05]  /*7f60*/  BSYNC B0 ;  /* 0x0000000000007941 */ /* 0x001fea0003800000 */
.L_x_14472:
        /* <DEDUP_REMOVED lines=28> */
.L_x_14475:
[----:B0-----:R-:W-:Y:S05]  /*8130*/  BSYNC B0 ;  /* 0x0000000000007941 */ /* 0x001fea0003800000 */
.L_x_14474:
        /* <DEDUP_REMOVED lines=44> */
[----:B------:R-:W-:Y:S02]  /*8400*/  LEA.HI.X R11, R11, c[0x0][0x164], R16, 0x1, P0 ;  /* 0x000059000b0b7a11 */ /* 0x000fe400000f0c10 */
[----:B------:R-:W-:Y:S02]  /*8410*/  IADD3 R16, R12, 0x70, RZ ;  /* 0x000000700c107810 */ /* 0x000fe40007ffe0ff */
        /* <DEDUP_REMOVED lines=29> */
.L_x_14421:
[----:B------:R-:W-:Y:S01]  /*85f0*/  IMAD.MOV.U32 R30, RZ, RZ, R35 ;  /* 0x000000ffff1e7224 */ /* 0x000fe200078e0023 */
[----:B------:R-:W-:Y:S01]  /*8600*/  MOV R28, 0x8650 ;  /* 0x00008650001c7802 */ /* 0x000fe20000000f00 */
[----:B------:R-:W-:-:S02]  /*8610*/  IMAD.MOV.U32 R31, RZ, RZ, 0x1 ;  /* 0x00000001ff1f7424 */ /* 0x000fc400078e00ff */
[----:B------:R-:W-:Y:S02]  /*8620*/  IMAD.MOV.U32 R32, RZ, RZ, 0x1f ;  /* 0x0000001fff207424 */ /* 0x000fe400078e00ff */
[----:B------:R-:W-:Y:S02]  /*8630*/  IMAD.MOV.U32 R33, RZ, RZ, -0x1 ;  /* 0xffffffffff217424 */ /* 0x000fe400078e00ff */
[----:B------:R-:W-:Y:S05]  /*8640*/  CALL.REL.NOINC `($__internal_326_$__cuda_sm70_shflsync_bfly_p) ;  /* 0x0000028000007944 */ /* 0x000fea0003c00000 */
[----:B-1----:R-:W-:Y:S01]  /*8650*/  IMAD.MOV.U32 R28, RZ, RZ, R30 ;  /* 0x000000ffff1c7224 */ /* 0x002fe200078e001e */
[----:B0-----:R-:W-:Y:S05]  /*8660*/  BRA `(.L_x_14476) ;  /* 0xffffa2d000007947 */ /* 0x001fea000383ffff */
.L_x_14426:
[----:B------:R-:W-:Y:S01]  /*8670*/  IMAD.MOV.U32 R30, RZ, RZ, R35 ;  /* 0x000000ffff1e7224 */ /* 0x000fe200078e0023 */
[----:B------:R-:W-:Y:S01]  /*8680*/  MOV R28, 0x86d0 ;  /* 0x000086d0001c7802 */ /* 0x000fe20000000f00 */
[----:B------:R-:W-:Y:S02]  /*8690*/  IMAD.MOV.U32 R31, RZ, RZ, 0x1 ;  /* 0x00000001ff1f7424 */ /* 0x000fe400078e00ff */
[----:B------:R-:W-:Y:S02]  /*86a0*/  IMAD.MOV.U32 R32, RZ, RZ, 0x1f ;  /* 0x0000001fff207424 */ /* 0x000fe400078e00ff */
[----:B------:R-:W-:Y:S02]  /*86b0*/  IMAD.MOV.U32 R33, RZ, RZ, -0x1 ;  /* 0xffffffffff217424 */ /* 0x000fe400078e00ff */
[----:B------:R-:W-:Y:S05]  /*86c0*/  CALL.REL.NOINC `($__internal_326_$__cuda_sm70_shflsync_bfly_p) ;  /* 0x0000020000007944 */ /* 0x000fea0003c00000 */
[----:B-1----:R-:W-:Y:S01]  /*86d0*/  IMAD.MOV.U32 R28, RZ, RZ, R30 ;  /* 0x000000ffff1c7224 */ /* 0x002fe200078e001e */
[----:B0-----:R-:W-:Y:S05]  /*86e0*/  BRA `(.L_x_14477) ;  /* 0xffffb78000007947 */ /* 0x001fea000383ffff */
.L_x_14430:
[----:B------:R-:W-:Y:S01]  /*86f0*/  IMAD.MOV.U32 R30, RZ, RZ, R80 ;  /* 0x000000ffff1e7224 */ /* 0x000fe200078e0050 */
[----:B------:R-:W-:Y:S01]  /*8700*/  MOV R28, 0x8750 ;  /* 0x00008750001c7802 */ /* 0x000fe20000000f00 */
[----:B------:R-:W-:-:S02]  /*8710*/  IMAD.MOV.U32 R31, RZ, RZ, 0x10 ;  /* 0x00000010ff1f7424 */ /* 0x000fc400078e00ff */
[----:B------:R-:W-:Y:S02]  /*8720*/  IMAD.MOV.U32 R32, RZ, RZ, 0x1f ;  /* 0x0000001fff207424 */ /* 0x000fe400078e00ff */
[----:B------:R-:W-:Y:S02]  /*8730*/  IMAD.MOV.U32 R33, RZ, RZ, -0x1 ;  /* 0xffffffffff217424 */ /* 0x000fe400078e00ff */
[----:B-----5:R-:W-:Y:S05]  /*8740*/  CALL.REL.NOINC `($__internal_326_$__cuda_sm70_shflsync_bfly_p) ;  /* 0x0000018000007944 */ /* 0x020fea0003c00000 */
[----:B-1----:R-:W-:Y:S01]  /*8750*/  IMAD.MOV.U32 R5, RZ, RZ, R30 ;  /* 0x000000ffff057224 */ /* 0x002fe200078e001e */
[----:B0-----:R-:W-:Y:S05]  /*8760*/  BRA `(.L_x_14478) ;  /* 0xffffb86000007947 */ /* 0x001fea000383ffff */
.L_x_14431:
[----:B------:R-:W-:Y:S01]  /*8770*/  IMAD.MOV.U32 R30, RZ, RZ, R7 ;  /* 0x000000ffff1e7224 */ /* 0x000fe200078e0007 */
[----:B------:R-:W-:Y:S01]  /*8780*/  MOV R28, 0x87d0 ;  /* 0x000087d0001c7802 */ /* 0x000fe20000000f00 */
[----:B------:R-:W-:Y:S02]  /*8790*/  IMAD.MOV.U32 R31, RZ, RZ, 0x8 ;  /* 0x00000008ff1f7424 */ /* 0x000fe400078e00ff */
[----:B------:R-:W-:Y:S02]  /*87a0*/  IMAD.MOV.U32 R32, RZ, RZ, 0x1f ;  /* 0x0000001fff207424 */ /* 0x000fe400078e00ff */
[----:B------:R-:W-:Y:S02]  /*87b0*/  IMAD.MOV.U32 R33, RZ, RZ, -0x1 ;  /* 0xffffffffff217424 */ /* 0x000fe400078e00ff */
[----:B0----5:R-:W-:Y:S05]  /*87c0*/  CALL.REL.NOINC `($__internal_326_$__cuda_sm70_shflsync_bfly_p) ;  /* 0x0000010000007944 */ /* 0x021fea0003c00000 */
[----:B-1----:R-:W-:Y:S01]  /*87d0*/  FMNMX.FTZ R5, R7, R30, !PT ;  /* 0x0000001e07057209 */ /* 0x002fe20007810000 */
[----:B0-----:R-:W-:Y:S01]  /*87e0*/  IMAD.MOV.U32 R31, RZ, RZ, 0x4 ;  /* 0x00000004ff1f7424 */ /* 0x001fe200078e00ff */
[----:B------:R-:W-:Y:S01]  /*87f0*/  MOV R28, 0x8840 ;  /* 0x00008840001c7802 */ /* 0x000fe20000000f00 */
[----:B------:R-:W-:-:S02]  /*8800*/  IMAD.MOV.U32 R32, RZ, RZ, 0x1f ;  /* 0x0000001fff207424 */ /* 0x000fc400078e00ff */
[----:B------:R-:W-:Y:S02]  /*8810*/  IMAD.MOV.U32 R33, RZ, RZ, -0x1 ;  /* 0xffffffffff217424 */ /* 0x000fe400078e00ff */
[----:B------:R-:W-:Y:S02]  /*8820*/  IMAD.MOV.U32 R30, RZ, RZ, R5 ;  /* 0x000000ffff1e7224 */ /* 0x000fe400078e0005 */
[----:B------:R-:W-:Y:S05]  /*8830*/  CALL.REL.NOINC `($__internal_326_$__cuda_sm70_shflsync_bfly_p) ;  /* 0x0000009000007944 */ /* 0x000fea0003c00000 */
[----:B-1----:R-:W-:Y:S01]  /*8840*/  FMNMX.FTZ R5, R5, R30, !PT ;  /* 0x0000001e05057209 */ /* 0x002fe20007810000 */
[----:B0-----:R-:W-:Y:S01]  /*8850*/  IMAD.MOV.U32 R31, RZ, RZ, 0x2 ;  /* 0x00000002ff1f7424 */ /* 0x001fe200078e00ff */
[----:B------:R-:W-:Y:S01]  /*8860*/  MOV R28, 0x88b0 ;  /* 0x000088b0001c7802 */ /* 0x000fe20000000f00 */
[----:B------:R-:W-:Y:S02]  /*8870*/  IMAD.MOV.U32 R32, RZ, RZ, 0x1f ;  /* 0x0000001fff207424 */ /* 0x000fe400078e00ff */
[----:B------:R-:W-:Y:S02]  /*8880*/  IMAD.MOV.U32 R33, RZ, RZ, -0x1 ;  /* 0xffffffffff217424 */ /* 0x000fe400078e00ff */
[----:B------:R-:W-:Y:S02]  /*8890*/  IMAD.MOV.U32 R30, RZ, RZ, R5 ;  /* 0x000000ffff1e7224 */ /* 0x000fe400078e0005 */
[----:B------:R-:W-:Y:S05]  /*88a0*/  CALL.REL.NOINC `($__internal_326_$__cuda_sm70_shflsync_bfly_p) ;  /* 0x0000002000007944 */ /* 0x000fea0003c00000 */
[----:B-1----:R-:W-:Y:S01]  /*88b0*/  IMAD.MOV.U32 R6, RZ, RZ, R30 ;  /* 0x000000ffff067224 */ /* 0x002fe200078e001e */
[----:B0-----:R-:W-:Y:S05]  /*88c0*/  BRA `(.L_x_14479) ;  /* 0xffffb77000007947 */ /* 0x001fea000383ffff */
        .weak           $__internal_326_$__cuda_sm70_shflsync_bfly_p
        .type           $__internal_326_$__cuda_sm70_shflsync_bfly_p,@function
        .size           $__internal_326_$__cuda_sm70_shflsync_bfly_p,(.L_x_23493 - $__internal_326_$__cuda_sm70_shflsync_bfly_p)
$__internal_326_$__cuda_sm70_shflsync_bfly_p:
[----:B------:R-:W-:Y:S01]  /*88d0*/  IMAD.MOV.U32 R29, RZ, RZ, 0x0 ;  /* 0x00000000ff1d7424 */ /* 0x000fe200078e00ff */
[----:B------:R-:W-:Y:S04]  /*88e0*/  WARPSYNC R33 ;  /* 0x0000002100007348 */ /* 0x000fe80003800000 */
[----:B------:R0:W1:Y:S01]  /*88f0*/  SHFL.BFLY PT, R30, R30, R31, R32 ;  /* 0x0c00001f1e1e7389 */ /* 0x00006200000e0020 */
[----:B------:R-:W-:Y:S05]  /*8900*/  RET.REL.NODEC R28 `(_ZN4vllm25paged_attention_v1_kernelI13__nv_bfloat16S1_Li128ELi16ELi128ELNS_18Fp8KVCacheDataTypeE0ELb0EEEvPT_PKS3_PKT0_S9_ifPKiSB_iPKfiiiSD_SD_iiiii) ;  /* 0xffff76f01c007950 */ /* 0x000fea0003c3ffff */
.L_x_14480:
        /* <DEDUP_REMOVED lines=15> */
.L_x_23493:


//--------------------- .text._ZN4vllm25paged_attention_v1_kernelI13__nv_bfloat16S1_Li120ELi16ELi128ELNS_18Fp8KVCacheDataTypeE0ELb0EEEvPT_PKS3_PKT0_S9_ifPKiSB_iPKfiiiSD_SD_iiiii --------------------------
	.section	.text._ZN4vllm25paged_attention_v1_kernelI13__nv_bfloat16S1_Li120ELi16ELi128ELNS_18Fp8KVCacheDataTypeE0ELb0EEEvPT_PKS3_PKT0_S9_ifPKiSB_iPKfiiiSD_SD_iiiii,"ax",@progbits
	.sectioninfo	@"SHI_REGISTERS=96"
	.align	128
        .global         _ZN4vllm25paged_attention_v1_kernelI13__nv_bfloat16S1_Li120ELi16ELi128ELNS_18Fp8KVCacheDataTypeE0ELb0EEEvPT_PKS3_PKT0_S9_ifPKiSB_iPKfiiiSD_SD_iiiii
        .type           _ZN4vllm25paged_attention_v1_kernelI13__nv_bfloat16S1_Li120ELi16ELi128ELNS_18Fp8KVCacheDataTypeE0ELb0EEEvPT_PKS3_PKT0_S9_ifPKiSB_iPKfiiiSD_SD_iiiii,@function
        .size           _ZN4vllm25paged_attention_v1_kernelI13__nv_bfloat16S1_Li120ELi16ELi128ELNS_18Fp8KVCacheDataTypeE0ELb0EEEvPT_PKS3_PKT0_S9_ifPKiSB_iPKfiiiSD_SD_iiiii,(.L_x_23494 - _ZN4vllm25paged_attention_v1_kernelI13__nv_bfloat16S1_Li120ELi16ELi128ELNS_18Fp8KVCacheDataTypeE0ELb0EEEvPT_PKS3_PKT0_S9_ifPKiSB_iPKfiiiSD_SD_iiiii)
        .other          _ZN4vllm25paged_attention_v1_kernelI13__nv_bfloat16S1_Li120ELi16ELi128ELNS_18Fp8KVCacheDataTypeE0ELb0EEEvPT_PKS3_PKT0_S9_ifPKiSB_iPKfiiiSD_SD_iiiii,@"STO_CUDA_ENTRY STV_DEFAULT"
_ZN4vllm25paged_attention_v1_kernelI13__nv_bfloat16S1_Li120ELi16ELi128ELNS_18Fp8KVCacheDataTypeE0ELb0EEEvPT_PKS3_PKT0_S9_ifPKiSB_iPKfiiiSD_SD_iiiii:
.text._ZN4vllm25paged_attention_v1_kernelI13__nv_bfloat16S1_Li120ELi16ELi128ELNS_18Fp8KVCacheDataTypeE0ELb0EEEvPT_PKS3_PKT0_S9_ifPKiSB_iPKfiiiSD_SD_iiiii:
        /* <DEDUP_REMOVED lines=22> */
[----:B0-----:R0:W3:Y:S02]  /*0160*/  F2I.FTZ.U32.TRUNC.NTZ R3, R6 ;  /* 0x0000000600037305 */ /* 0x0010e4000021f000 */
[----:B0-----:R-:W-:Y:S01]  /*0170*/  IABS R6, R7 ;  /* 0x0000000700067213 */ /* 0x001fe20000000000 */
[----:B---3--:R-:W-:-:S04]  /*0180*/  IMAD.MOV R2, RZ, RZ, -R3 ;  /* 0x000000ffff027224 */ /* 0x008fc800078e0a03 */
        /* <DEDUP_REMOVED lines=27> */
[----:B------:R-:W-:-:S04]  /*0340*/  IMAD.MOV.U32 R5, RZ, RZ, R6 ;  /* 0x000000ffff057224 */ /* 0x000fc800078e0006 */
        /* <DEDUP_REMOVED lines=12> */
[----:B------:R-:W-:Y:S02]  /*0410*/  LOP3.LUT R71, R4, 0xfffffffe, RZ, 0xc0, !PT ;  /* 0xfffffffe04477812 */ /* 0x000fe400078ec0ff */
[----:B------:R-:W-:Y:S02]  /*0420*/  LEA.HI R3, R3, R0, RZ, 0x5 ;  /* 0x0000000003037211 */ /* 0x000fe400078f28ff */
[----:B------:R-:W-:Y:S01]  /*0430*/  @P0 IADD3 R2, R2, 0x1, RZ ;  /* 0x0000000102020810 */ /* 0x000fe20007ffe0ff */
[C---:B------:R-:W-:Y:S01]  /*0440*/  IMAD.IADD R71, R0.reuse, 0x1, -R71 ;  /* 0x0000000100477824 */ /* 0x040fe200078e0a47 */
[----:B------:R-:W-:Y:S02]  /*0450*/  ISETP.GT.AND P0, PT, R0, 0x1d, PT ;  /* 0x0000001d0000780c */ /* 0x000fe40003f04270 */
[----:B------:R-:W-:Y:S01]  /*0460*/  SHF.R.S32.HI R74, RZ, 0x5, R3 ;  /* 0x00000005ff4a7819 */ /* 0x000fe20000011403 */
[----:B------:R-:W-:Y:S01]  /*0470*/  @!P2 IMAD.MOV R2, RZ, RZ, -R2 ;  /* 0x000000ffff02a224 */ /* 0x000fe200078e0a02 */
[----:B------:R-:W-:-:S02]  /*0480*/  @!P1 LOP3.LUT R2, RZ, R8, RZ, 0x33, !PT ;  /* 0x00000008ff029212 */ /* 0x000fc400078e33ff */
[----:B------:R-:W-:Y:S02]  /*0490*/  SHF.R.S32.HI R47, RZ, 0x1, R4 ;  /* 0x00000001ff2f7819 */ /* 0x000fe40000011404 */
        /* <DEDUP_REMOVED lines=10> */
[----:B------:R-:W-:Y:S01]  /*0540*/  IMAD R7, R7, 0x78, RZ ;  /* 0x0000007807077824 */ /* 0x000fe200078e02ff */
        /* <DEDUP_REMOVED lines=10> */
[C-C-:B------:R-:W-:Y:S02]  /*05f0*/  IMAD R8, R71.reuse, 0x4, R4.reuse ;  /* 0x0000000447087824 */ /* 0x140fe400078e0204 */
[----:B------:R-:W-:-:S03]  /*0600*/  IMAD R4, R71, 0x78, R4 ;  /* 0x0000007847047824 */ /* 0x000fc600078e0204 */
[----:B------:R-:W-:Y:S02]  /*0610*/  IADD3 R18, P1, P2, R6, R8, R7 ;  /* 0x0000000806127210 */ /* 0x000fe40007a3e007 */
[----:B------:R-:W-:Y:S02]  /*0620*/  SHF.R.S32.HI R8, RZ, 0x1f, R8 ;  /* 0x0000001fff087819 */ /* 0x000fe40000011408 */
[C---:B------:R-:W-:Y:S02]  /*0630*/  LEA R15, P3, R18.reuse, c[0x0][0x168], 0x1 ;  /* 0x00005a00120f7a11 */ /* 0x040fe400078608ff */
[----:B------:R-:W-:Y:S01]  /*0640*/  IADD3.X R11, R13, R8, R16, P1, P2 ;  /* 0x000000080d0b7210 */ /* 0x000fe20000fe4410 */
[----:B------:R-:W-:Y:S01]  /*0650*/  IMAD.MOV.U32 R8, RZ, RZ, R5 ;  /* 0x000000ffff087224 */ /* 0x000fe200078e0005 */
[----:B------:R-:W-:Y:S02]  /*0660*/  IADD3 R15, P1, R15, 0x4, RZ ;  /* 0x000000040f0f7810 */ /* 0x000fe40007f3e0ff */
[----:B------:R-:W-:-:S02]  /*0670*/  LEA.HI.X R18, R18, c[0x0][0x16c], R11, 0x1, P3 ;  /* 0x00005b0012127a11 */ /* 0x000fc400018f0c0b */
[----:B------:R-:W-:-:S03]  /*0680*/  IADD3 R11, R4, 0x4, RZ ;  /* 0x00000004040b7810 */ /* 0x000fc60007ffe0ff */
[----:B------:R-:W-:Y:S02]  /*0690*/  IMAD.X R18, RZ, RZ, R18, P1 ;  /* 0x000000ffff127224 */ /* 0x000fe400008e0612 */
.L_x_14485:
        /* <DEDUP_REMOVED lines=13> */
.L_x_14484:
[----:B------:R-:W-:Y:S05]  /*0770*/  BSYNC B1 ;  /* 0x0000000000017941 */ /* 0x000fea0003800000 */
.L_x_14483:
        /* <DEDUP_REMOVED lines=10> */
.L_x_14486:
        /* <DEDUP_REMOVED lines=21> */
.L_x_14482:
[----:B------:R-:W-:Y:S05]  /*0970*/  BSYNC B0 ;  /* 0x0000000000007941 */ /* 0x000fea0003800000 */
.L_x_14481:
[----:B------:R-:W-:Y:S01]  /*0980*/  BAR.SYNC.DEFER_BLOCKING 0x0 ;  /* 0x0000000000007b1d */ /* 0x000fe20000010000 */
[----:B------:R-:W-:Y:S01]  /*0990*/  ISETP.GE.AND P0, PT, R74, R3, PT ;  /* 0x000000034a00720c */ /* 0x000fe20003f06270 */
[----:B------:R-:W-:-:S04]  /*09a0*/  IMAD.MOV.U32 R70, RZ, RZ, -0x800001 ;  /* 0xff7fffffff467424 */ /* 0x000fc800078e00ff */
[----:B------:R-:W-:Y:S08]  /*09b0*/  BSSY B0, `(.L_x_14487) ;  /* 0x000033f000007945 */ /* 0x000ff00003800000 */
[----:B------:R-:W-:Y:S05]  /*09c0*/  @P0 BRA `(.L_x_14488) ;  /* 0x000033d000000947 */ /* 0x000fea0003800000 */
[----:B------:R-:W-:Y:S01]  /*09d0*/  SHF.R.S32.HI R4, RZ, 0x1f, R47 ;  /* 0x0000001fff047819 */ /* 0x000fe2000001142f */
[C---:B------:R-:W-:Y:S01]  /*09e0*/  IMAD.SHL.U32 R68, R71.reuse, 0x4, RZ ;  /* 0x0000000447447824 */ /* 0x040fe200078e00ff */
[----:B------:R-:W-:Y:S01]  /*09f0*/  IADD3 R10, R71, 0x4, RZ ;  /* 0x00000004470a7810 */ /* 0x000fe20007ffe0ff */
[----:B------:R-:W-:Y:S01]  /*0a00*/  IMAD R49, R9, c[0x0][0x198], RZ ;  /* 0x0000660009317a24 */ /* 0x000fe200078e02ff */
[----:B------:R-:W-:Y:S01]  /*0a10*/  LEA.HI R4, R4, R47, RZ, 0x4 ;  /* 0x0000002f04047211 */ /* 0x000fe200078f20ff */
[C---:B------:R-:W-:Y:S01]  /*0a20*/  IMAD R9, R71.reuse, 0x78, RZ ;  /* 0x0000007847097824 */ /* 0x040fe200078e02ff */
[C---:B------:R-:W-:Y:S01]  /*0a30*/  IADD3 R11, R71.reuse, 0x2, RZ ;  /* 0x00000002470b7810 */ /* 0x040fe20007ffe0ff */
[----:B------:R-:W-:Y:S01]  /*0a40*/  IMAD.SHL.U32 R67, R10, 0x4, RZ ;  /* 0x000000040a437824 */ /* 0x000fe200078e00ff */
[----:B------:R-:W-:-:S02]  /*0a50*/  IADD3 R12, R71, 0x6, RZ ;  /* 0x00000006470c7810 */ /* 0x000fc40007ffe0ff */
[----:B------:R-:W-:Y:S01]  /*0a60*/  LOP3.LUT R4, R4, 0xfffffff0, RZ, 0xc0, !PT ;  /* 0xfffffff004047812 */ /* 0x000fe200078ec0ff */
[----:B------:R-:W-:Y:S01]  /*0a70*/  IMAD.SHL.U32 R69, R11, 0x4, RZ ;  /* 0x000000040b457824 */ /* 0x000fe200078e00ff */
[----:B------:R-:W-:Y:S01]  /*0a80*/  SHF.R.S32.HI R6, RZ, 0x1f, R67 ;  /* 0x0000001fff067819 */ /* 0x000fe20000011443 */
[----:B------:R-:W-:Y:S01]  /*0a90*/  IMAD.SHL.U32 R65, R12, 0x4, RZ ;  /* 0x000000040c417824 */ /* 0x000fe200078e00ff */
[----:B------:R-:W-:Y:S01]  /*0aa0*/  IADD3 R14, R71, 0xa, RZ ;  /* 0x0000000a470e7810 */ /* 0x000fe20007ffe0ff */
[----:B------:R-:W-:Y:S01]  /*0ab0*/  IMAD.IADD R47, R47, 0x1, -R4 ;  /* 0x000000012f2f7824 */ /* 0x000fe200078e0a04 */
[----:B------:R-:W-:Y:S02]  /*0ac0*/  SHF.R.S32.HI R4, RZ, 0x1f, R69 ;  /* 0x0000001fff047819 */ /* 0x000fe40000011445 */
[----:B------:R-:W-:Y:S01]  /*0ad0*/  LEA.HI R6, R6, R67, RZ, 0x3 ;  /* 0x0000004306067211 */ /* 0x000fe200078f18ff */
[----:B------:R-:W-:Y:S01]  /*0ae0*/  IMAD.SHL.U32 R61, R14, 0x4, RZ ;  /* 0x000000040e3d7824 */ /* 0x000fe200078e00ff */
[----:B------:R-:W-:Y:S01]  /*0af0*/  IADD3 R16, R71, 0xe, RZ ;  /* 0x0000000e47107810 */ /* 0x000fe20007ffe0ff */
[----:B------:R-:W-:Y:S01]  /*0b00*/  IMAD.SHL.U32 R80, R47, 0x8, RZ ;  /* 0x000000082f507824 */ /* 0x000fe200078e00ff */
[----:B------:R-:W-:-:S02]  /*0b10*/  SHF.R.S32.HI R8, RZ, 0x1f, R65 ;  /* 0x0000001fff087819 */ /* 0x000fc40000011441 */
[----:B------:R-:W-:Y:S01]  /*0b20*/  LEA.HI R4, R4, R69, RZ, 0x3 ;  /* 0x0000004504047211 */ /* 0x000fe200078f18ff */
[----:B------:R-:W-:Y:S01]  /*0b30*/  IMAD.SHL.U32 R57, R16, 0x4, RZ ;  /* 0x0000000410397824 */ /* 0x000fe200078e00ff */
[----:B------:R-:W-:Y:S02]  /*0b40*/  LOP3.LUT R6, R6, 0xfffffff8, RZ, 0xc0, !PT ;  /* 0xfffffff806067812 */ /* 0x000fe400078ec0ff */
[----:B------:R-:W-:Y:S02]  /*0b50*/  IADD3 R15, R71, 0x8, RZ ;  /* 0x00000008470f7810 */ /* 0x000fe40007ffe0ff */
[----:B------:R-:W-:Y:S01]  /*0b60*/  LEA.HI R8, R8, R65, RZ, 0x3 ;  /* 0x0000004108087211 */ /* 0x000fe200078f18ff */
[----:B------:R-:W-:Y:S01]  /*0b70*/  IMAD.IADD R67, R67, 0x1, -R6 ;  /* 0x0000000143437824 */ /* 0x000fe200078e0a06 */
[----:B------:R-:W-:Y:S01]  /*0b80*/  IADD3 R13, R71, 0xc, RZ ;  /* 0x0000000c470d7810 */ /* 0x000fe20007ffe0ff */
[----:B------:R-:W-:Y:S01]  /*0b90*/  IMAD.SHL.U32 R63, R15, 0x4, RZ ;  /* 0x000000040f3f7824 */ /* 0x000fe200078e00ff */
[----:B------:R-:W-:-:S02]  /*0ba0*/  LOP3.LUT R4, R4, 0xfffffff8, RZ, 0xc0, !PT ;  /* 0xfffffff804047812 */ /* 0x000fc400078ec0ff */
[----:B------:R-:W-:Y:S01]  /*0bb0*/  LOP3.LUT R8, R8, 0xfffffff8, RZ, 0xc0, !PT ;  /* 0xfffffff808087812 */ /* 0x000fe200078ec0ff */
[----:B------:R-:W-:Y:S01]  /*0bc0*/  IMAD.SHL.U32 R59, R13, 0x4, RZ ;  /* 0x000000040d3b7824 */ /* 0x000fe200078e00ff */
[----:B------:R-:W-:Y:S01]  /*0bd0*/  SHF.R.S32.HI R6, RZ, 0x1f, R61 ;  /* 0x0000001fff067819 */ /* 0x000fe2000001143d */
[----:B------:R-:W-:Y:S01]  /*0be0*/  IMAD.IADD R69, R69, 0x1, -R4 ;  /* 0x0000000145457824 */ /* 0x000fe200078e0a04 */
[----:B------:R-:W-:Y:S01]  /*0bf0*/  SHF.R.S32.HI R18, RZ, 0x1f, R57 ;  /* 0x0000001fff127819 */ /* 0x000fe20000011439 */
[----:B------:R-:W-:Y:S01]  /*0c00*/  IMAD.IADD R65, R65, 0x1, -R8 ;  /* 0x0000000141417824 */ /* 0x000fe200078e0a08 */
[----:B------:R-:W-:Y:S02]  /*0c10*/  SHF.R.S32.HI R4, RZ, 0x1f, R63 ;  /* 0x0000001fff047819 */ /* 0x000fe4000001143f */
[----:B------:R-:W-:Y:S02]  /*0c20*/  LEA.HI R6, R6, R61, RZ, 0x3 ;  /* 0x0000003d06067211 */ /* 0x000fe400078f18ff */
[----:B------:R-:W-:-:S02]  /*0c30*/  SHF.R.S32.HI R5, RZ, 0x1f, R68 ;  /* 0x0000001fff057819 */ /* 0x000fc40000011444 */
[----:B------:R-:W-:Y:S02]  /*0c40*/  LEA.HI R18, R18, R57, RZ, 0x3 ;  /* 0x0000003912127211 */ /* 0x000fe400078f18ff */
[----:B------:R-:W-:Y:S02]  /*0c50*/  SHF.R.S32.HI R8, RZ, 0x1f, R59 ;  /* 0x0000001fff087819 */ /* 0x000fe4000001143b */
[----:B------:R-:W-:Y:S02]  /*0c60*/  LEA.HI R4, R4, R63, RZ, 0x3 ;  /* 0x0000003f04047211 */ /* 0x000fe400078f18ff */
[----:B------:R-:W-:Y:S02]  /*0c70*/  LOP3.LUT R6, R6, 0xfffffff8, RZ, 0xc0, !PT ;  /* 0xfffffff806067812 */ /* 0x000fe400078ec0ff */
[----:B------:R-:W-:Y:S02]  /*0c80*/  IADD3 R19, R71, 0x10, RZ ;  /* 0x0000001047137810 */ /* 0x000fe40007ffe0ff */
[----:B------:R-:W-:Y:S01]  /*0c90*/  LEA.HI R5, R5, R68, RZ, 0x3 ;  /* 0x0000004405057211 */ /* 0x000fe200078f18ff */
[----:B------:R-:W-:Y:S01]  /*0ca0*/  IMAD.IADD R61, R61, 0x1, -R6 ;  /* 0x000000013d3d7824 */ /* 0x000fe200078e0a06 */
[----:B------:R-:W-:Y:S01]  /*0cb0*/  IADD3 R20, R71, 0x12, RZ ;  /* 0x0000001247147810 */ /* 0x000fe20007ffe0ff */
[----:B------:R-:W-:Y:S01]  /*0cc0*/  IMAD.SHL.U32 R55, R19, 0x4, RZ ;  /* 0x0000000413377824 */ /* 0x000fe200078e00ff */
[----:B------:R-:W-:-:S02]  /*0cd0*/  IADD3 R21, R71, 0x14, RZ ;  /* 0x0000001447157810 */ /* 0x000fc40007ffe0ff */
[----:B------:R-:W-:Y:S01]  /*0ce0*/  LOP3.LUT R18, R18, 0xfffffff8, RZ, 0xc0, !PT ;  /* 0xfffffff812127812 */ /* 0x000fe200078ec0ff */
[----:B------:R-:W-:Y:S01]  /*0cf0*/  IMAD.SHL.U32 R44, R20, 0x4, RZ ;  /* 0x00000004142c7824 */ /* 0x000fe200078e00ff */
[----:B------:R-:W-:Y:S01]  /*0d00*/  LEA.HI R8, R8, R59, RZ, 0x3 ;  /* 0x0000003b08087211 */ /* 0x000fe200078f18ff */
[----:B------:R-:W-:Y:S01]  /*0d10*/  IMAD.SHL.U32 R6, R21, 0x4, RZ ;  /* 0x0000000415067824 */ /* 0x000fe200078e00ff */
[----:B------:R-:W-:Y:S01]  /*0d20*/  LOP3.LUT R4, R4, 0xfffffff8, RZ, 0xc0, !PT ;  /* 0xfffffff804047812 */ /* 0x000fe200078ec0ff */
[----:B------:R-:W-:Y:S01]  /*0d30*/  IMAD.IADD R57, R57, 0x1, -R18 ;  /* 0x0000000139397824 */ /* 0x000fe200078e0a12 */
[----:B------:R-:W-:Y:S02]  /*0d40*/  LOP3.LUT R5, R5, 0xfffffff8, RZ, 0xc0, !PT ;  /* 0xfffffff805057812 */ /* 0x000fe400078ec0ff */
[----:B------:R-:W-:Y:S01]  /*0d50*/  LOP3.LUT R8, R8, 0xfffffff8, RZ, 0xc0, !PT ;  /* 0xfffffff808087812 */ /* 0x000fe200078ec0ff */
[----:B------:R-:W-:Y:S01]  /*0d60*/  IMAD.IADD R63, R63, 0x1, -R4 ;  /* 0x000000013f3f7824 */ /* 0x000fe200078e0a04 */
        /* <DEDUP_REMOVED lines=10> */
[----:B------:R-:W-:Y:S02]  /*0e10*/  SHF.R.S32.HI R17, RZ, 0x1f, R8 ;  /* 0x0000001fff117819 */ /* 0x000fe40000011408 */
[----:B------:R-:W-:Y:S02]  /*0e20*/  LOP3.LUT R4, R4, 0xfffffff8, RZ, 0xc0, !PT ;  /* 0xfffffff804047812 */ /* 0x000fe400078ec0ff */
[----:B------:R-:W-:-:S02]  /*0e30*/  LOP3.LUT R5, R5, 0xfffffff8, RZ, 0xc0, !PT ;  /* 0xfffffff805057812 */ /* 0x000fc400078ec0ff */
[----:B------:R-:W-:Y:S01]  /*0e40*/  LOP3.LUT R7, R7, 0xfffffff8, RZ, 0xc0, !PT ;  /* 0xfffffff807077812 */ /* 0x000fe200078ec0ff */
[----:B------:R-:W-:Y:S01]  /*0e50*/  IMAD.IADD R55, R55, 0x1, -R4 ;  /* 0x0000000137377824 */ /* 0x000fe200078e0a04 */
        /* <DEDUP_REMOVED lines=10> */
[----:B------:R-:W-:Y:S01]  /*0f00*/  IMAD R17, R2, c[0x0][0x1b0], RZ ;  /* 0x00006c0002117a24 */ /* 0x000fe200078e02ff */
        /* <DEDUP_REMOVED lines=8> */
[----:B------:R-:W-:Y:S02]  /*0f90*/  LEA.HI.X.SX32 R81, R17, R28, 0x1, P0 ;  /* 0x0000001c11517211 */ /* 0x000fe400000f0eff */
[----:B-----5:R-:W-:Y:S02]  /*0fa0*/  FSETP.NEU.FTZ.AND P0, PT, R79, RZ, PT ;  /* 0x000000ff4f00720b */ /* 0x020fe40003f1d000 */
[----:B------:R-:W-:-:S02]  /*0fb0*/  LEA.HI R11, R11, R11, RZ, 0x1 ;  /* 0x0000000b0b0b7211 */ /* 0x000fc400078f08ff */
        /* <DEDUP_REMOVED lines=35> */
[----:B------:R-:W-:Y:S01]  /*11f0*/  IMAD.MOV.U32 R24, RZ, RZ, c[0x0][0x1ac] ;  /* 0x00006b00ff187624 */ /* 0x000fe200078e00ff */
        /* <DEDUP_REMOVED lines=43> */
[----:B------:R-:W-:Y:S01]  /*14b0*/  SHF.R.S32.HI R53, RZ, 0x1f, R8 ;  /* 0x0000001fff357819 */ /* 0x000fe20000011408 */
[----:B------:R-:W-:Y:S05]  /*14c0*/  @P0 BRA `(.L_x_14489) ;  /* 0x0000145000000947 */ /* 0x000fea0003800000 */
[C---:B------:R-:W-:Y:S01]  /*14d0*/  IADD3 R49, P0, R74.reuse, R49, RZ ;  /* 0x000000314a317210 */ /* 0x040fe20007f1e0ff */
[----:B------:R-:W-:-:S02]  /*14e0*/  IMAD R82, R74, 0x10, R47 ;  /* 0x000000104a527824 */ /* 0x000fc400078e022f */
[----:B------:R-:W-:Y:S01]  /*14f0*/  IMAD.MOV.U32 R70, RZ, RZ, -0x800001 ;  /* 0xff7fffffff467424 */ /* 0x000fe200078e00ff */
[----:B------:R-:W-:Y:S01]  /*1500*/  LEA.HI.X.SX32 R46, R74, R51, 0x1, P0 ;  /* 0x000000334a2e7211 */ /* 0x000fe200000f0eff */
[----:B------:R-:W-:Y:S01]  /*1510*/  IMAD.MOV.U32 R78, RZ, RZ, R74 ;  /* 0x000000ffff4e7224 */ /* 0x000fe200078e004a */
[C---:B------:R-:W-:Y:S02]  /*1520*/  LEA R76, P0, R49.reuse, c[0x0][0x188], 0x2 ;  /* 0x00006200314c7a11 */ /* 0x040fe400078010ff */
[----:B------:R-:W-:Y:S02]  /*1530*/  LEA R77, R82, 0x110, 0x2 ;  /* 0x00000110524d7811 */ /* 0x000fe400078e10ff */
[----:B------:R-:W-:-:S03]  /*1540*/  LEA.HI.X R75, R49, c[0x0][0x18c], R46, 0x2, P0 ;  /* 0x00006300314b7a11 */ /* 0x000fc600000f142e */
.L_x_14494:
[----:B------:R-:W-:Y:S02]  /*1550*/  IMAD.MOV.U32 R48, RZ, RZ, R76 ;  /* 0x000000ffff307224 */ /* 0x000fe400078e004c */
[----:B------:R-:W-:-:S05]  /*1560*/  IMAD.MOV.U32 R49, RZ, RZ, R75 ;  /* 0x000000ffff317224 */ /* 0x000fca00078e004b */
[----:B------:R-:W2:Y:S02]  /*1570*/  LDG.E.CONSTANT R47, [R48.64] ;  /* 0x0000000a302f7981 */ /* 0x000ea4000c1e9900 */
[----:B--2---:R-:W-:Y:S01]  /*1580*/  SHF.R.S32.HI R46, RZ, 0x1f, R47 ;  /* 0x0000001fff2e7819 */ /* 0x004fe2000001142f */
[----:B------:R-:W-:-:S04]  /*1590*/  IMAD.WIDE.U32 R86, R47, c[0x0][0x1ac], R80 ;  /* 0x00006b002f567a25 */ /* 0x000fc800078e0050 */
[----:B------:R-:W-:-:S04]  /*15a0*/  IMAD R46, R46, c[0x0][0x1ac], RZ ;  /* 0x00006b002e2e7a24 */ /* 0x000fc800078e02ff */
[----:B------:R-:W-:Y:S01]  /*15b0*/  IMAD R51, R47, R10, R46 ;  /* 0x0000000a2f337224 */ /* 0x000fe200078e022e */
[----:B------:R-:W-:-:S03]  /*15c0*/  IADD3 R47, P1, P2, R69, R86, R66 ;  /* 0x00000056452f7210 */ /* 0x000fc60007a3e042 */
[----:B------:R-:W-:Y:S01]  /*15d0*/  IMAD.IADD R84, R87, 0x1, R51 ;  /* 0x0000000157547824 */ /* 0x000fe200078e0233 */
[----:B------:R-:W-:Y:S02]  /*15e0*/  IADD3 R51, P0, R68, R86, RZ ;  /* 0x0000005644337210 */ /* 0x000fe40007f1e0ff */
[----:B------:R-:W-:Y:S02]  /*15f0*/  LEA R92, P3, R47, c[0x0][0x170], 0x1 ;  /* 0x00005c002f5c7a11 */ /* 0x000fe400078608ff */
[----:B------:R-:W-:Y:S01]  /*1600*/  IADD3.X R50, R33, R84, R16, P1, P2 ;  /* 0x0000005421327210 */ /* 0x000fe20000fe4410 */
[----:B------:R-:W-:Y:S01]  /*1610*/  IMAD.X R48, R31, 0x1, R84, P0 ;  /* 0x000000011f307824 */ /* 0x000fe200000e0654 */
[----:B------:R-:W-:Y:S02]  /*1620*/  LEA R46, P1, R51, c[0x0][0x170], 0x1 ;  /* 0x00005c00332e7a11 */ /* 0x000fe400078208ff */
[----:B------:R-:W-:Y:S02]  /*1630*/  LEA.HI.X R93, R47, c[0x0][0x174], R50, 0x1, P3 ;  /* 0x00005d002f5d7a11 */ /* 0x000fe400018f0c32 */
[----:B------:R-:W-:-:S02]  /*1640*/  LEA.HI.X R47, R51, c[0x0][0x174], R48, 0x1, P1 ;  /* 0x00005d00332f7a11 */ /* 0x000fc400008f0c30 */
[----:B------:R-:W0:Y:S04]  /*1650*/  LDS.64 R48, [R9+0x8] ;  /* 0x0000080009307984 */ /* 0x000e280000000a00 */
[----:B------:R-:W2:Y:S04]  /*1660*/  LDG.E.CONSTANT R87, [R92.64] ;  /* 0x0000000a5c577981 */ /* 0x000ea8000c1e9900 */
[----:B------:R0:W3:Y:S04]  /*1670*/  LDG.E.CONSTANT R90, [R46.64] ;  /* 0x0000000a2e5a7981 */ /* 0x0000e8000c1e9900 */
[----:B------:R-:W1:Y:S04]  /*1680*/  LDS.64 R50, [R9] ;  /* 0x0000000009327984 */ /* 0x000e680000000a00 */
[----:B------:R-:W4:Y:S04]  /*1690*/  LDG.E.CONSTANT R83, [R92.64+0x4] ;  /* 0x0000040a5c537981 */ /* 0x000f28000c1e9900 */
[----:B------:R0:W5:Y:S02]  /*16a0*/  LDG.E.CONSTANT R85, [R46.64+0x4] ;  /* 0x0000040a2e557981 */ /* 0x000164000c1e9900 */
[----:B0-----:R-:W-:-:S02]  /*16b0*/  PRMT R46, RZ, 0x5410, R48 ;  /* 0x00005410ff2e7816 */ /* 0x001fc40000000030 */
[----:B-1----:R-:W-:Y:S02]  /*16c0*/  PRMT R91, RZ, 0x5410, R50 ;  /* 0x00005410ff5b7816 */ /* 0x002fe40000000032 */
[----:B--2---:R-:W-:-:S05]  /*16d0*/  PRMT R47, RZ, 0x5410, R87 ;  /* 0x00005410ff2f7816 */ /* 0x004fca0000000057 */
[----:B------:R-:W-:Y:S01]  /*16e0*/  FMUL.FTZ R79, R46, R47 ;  /* 0x0000002f2e4f7220 */ /* 0x000fe20000410000 */
[----:B---3--:R-:W-:-:S05]  /*16f0*/  PRMT R46, RZ, 0x5410, R90 ;  /* 0x00005410ff2e7816 */ /* 0x008fca000000005a */
        /* <DEDUP_REMOVED lines=11> */
[----:B------:R-:W-:Y:S02]  /*17b0*/  PRMT R48, RZ, 0x7610, R50 ;  /* 0x00007610ff307816 */ /* 0x000fe40000000032 */
[----:B------:R-:W-:Y:S01]  /*17c0*/  PRMT R90, RZ, 0x5410, R51 ;  /* 0x00005410ff5a7816 */ /* 0x000fe20000000033 */
[----:B------:R0:W3:Y:S02]  /*17d0*/  LDG.E.CONSTANT R50, [R88.64+0x4] ;  /* 0x0000040a58327981 */ /* 0x0000e4000c1e9900 */
[----:B------:R-:W-:Y:S01]  /*17e0*/  FFMA.FTZ R48, R48, R47, R87 ;  /* 0x0000002f30307223 */ /* 0x000fe20000010057 */
[----:B----4-:R-:W-:-:S05]  /*17f0*/  PRMT R47, RZ, 0x5410, R83 ;  /* 0x00005410ff2f7816 */ /* 0x010fca0000000053 */
[----:B------:R-:W-:Y:S01]  /*1800*/  FMUL.FTZ R46, R46, R47 ;  /* 0x0000002f2e2e7220 */ /* 0x000fe20000410000 */
[----:B-----5:R-:W-:-:S05]  /*1810*/  PRMT R47, RZ, 0x5410, R85 ;  /* 0x00005410ff2f7816 */ /* 0x020fca0000000055 */
[----:B------:R-:W-:Y:S02]  /*1820*/  FFMA.FTZ R90, R90, R47, R46 ;  /* 0x0000002f5a5a7223 */ /* 0x000fe4000001002e */
[----:B------:R-:W1:Y:S01]  /*1830*/  LDS.64 R46, [R9+0x10] ;  /* 0x00001000092e7984 */ /* 0x000e620000000a00 */
[----:B------:R-:W-:Y:S02]  /*1840*/  PRMT R49, RZ, 0x7610, R49 ;  /* 0x00007610ff317816 */ /* 0x000fe40000000031 */
[----:B0-----:R-:W-:Y:S02]  /*1850*/  PRMT R88, RZ, 0x7610, R83 ;  /* 0x00007610ff587816 */ /* 0x001fe40000000053 */
[----:B------:R-:W-:-:S03]  /*1860*/  PRMT R87, RZ, 0x7610, R51 ;  /* 0x00007610ff577816 */ /* 0x000fc60000000033 */
[----:B------:R-:W-:Y:S01]  /*1870*/  FMUL.FTZ R49, R49, R88 ;  /* 0x0000005831317220 */ /* 0x000fe20000410000 */
[----:B------:R-:W-:-:S05]  /*1880*/  PRMT R88, RZ, 0x7610, R85 ;  /* 0x00007610ff587816 */ /* 0x000fca0000000055 */
[----:B------:R-:W-:Y:S01]  /*1890*/  FFMA.FTZ R87, R87, R88, R49 ;  /* 0x0000005857577223 */ /* 0x000fe20000010031 */
[----:B-1----:R-:W-:Y:S02]  /*18a0*/  PRMT R88, RZ, 0x5410, R46 ;  /* 0x00005410ff587816 */ /* 0x002fe4000000002e */
[----:B--2---:R-:W-:-:S05]  /*18b0*/  PRMT R49, RZ, 0x5410, R79 ;  /* 0x00005410ff317816 */ /* 0x004fca000000004f */
        /* <DEDUP_REMOVED lines=8> */
[----:B------:R0:W4:Y:S03]  /*1940*/  LDG.E.CONSTANT R79, [R88.64+0x4] ;  /* 0x0000040a584f7981 */ /* 0x000126000c1e9900 */
[----:B------:R-:W-:Y:S01]  /*1950*/  FFMA.FTZ R46, R49, R46, R48 ;  /* 0x0000002e312e7223 */ /* 0x000fe20000010030 */
[----:B------:R-:W-:Y:S02]  /*1960*/  PRMT R49, RZ, 0x5410, R47 ;  /* 0x00005410ff317816 */ /* 0x000fe4000000002f */
[----:B---3--:R-:W-:-:S05]  /*1970*/  PRMT R48, RZ, 0x5410, R50 ;  /* 0x00005410ff307816 */ /* 0x008fca0000000032 */
[----:B------:R-:W-:Y:S02]  /*1980*/  FFMA.FTZ R90, R49, R48, R90 ;  /* 0x00000030315a7223 */ /* 0x000fe4000001005a */
[----:B------:R-:W1:Y:S01]  /*1990*/  LDS.64 R48, [R9+0x18] ;  /* 0x0000180009307984 */ /* 0x000e620000000a00 */
[----:B0-----:R-:W-:Y:S02]  /*19a0*/  PRMT R88, RZ, 0x7610, R47 ;  /* 0x00007610ff587816 */ /* 0x001fe4000000002f */
        /* <DEDUP_REMOVED lines=12> */
[----:B------:R0:W3:Y:S03]  /*1a70*/  LDG.E.CONSTANT R83, [R50.64+0x4] ;  /* 0x0000040a32537981 */ /* 0x0000e6000c1e9900 */
[----:B------:R-:W-:Y:S01]  /*1a80*/  FFMA.FTZ R48, R47, R48, R46 ;  /* 0x000000302f307223 */ /* 0x000fe2000001002e */
[----:B------:R-:W-:Y:S02]  /*1a90*/  PRMT R47, RZ, 0x5410, R49 ;  /* 0x00005410ff2f7816 */ /* 0x000fe40000000031 */
[----:B----4-:R-:W-:-:S05]  /*1aa0*/  PRMT R46, RZ, 0x5410, R79 ;  /* 0x00005410ff2e7816 */ /* 0x010fca000000004f */
        /* <DEDUP_REMOVED lines=15> */
[----:B------:R-:W4:Y:S03]  /*1ba0*/  LDG.E.CONSTANT R85, [R88.64+0x4] ;  /* 0x0000040a58557981 */ /* 0x000f26000c1e9900 */
[----:B------:R-:W-:Y:S01]  /*1bb0*/  FFMA.FTZ R46, R49, R46, R48 ;  /* 0x0000002e312e7223 */ /* 0x000fe20000010030 */
[----:B------:R-:W-:Y:S02]  /*1bc0*/  PRMT R49, RZ, 0x5410, R47 ;  /* 0x00005410ff317816 */ /* 0x000fe4000000002f */
[----:B---3--:R-:W-:-:S05]  /*1bd0*/  PRMT R48, RZ, 0x5410, R83 ;  /* 0x00005410ff307816 */ /* 0x008fca0000000053 */
[----:B------:R-:W-:Y:S02]  /*1be0*/  FFMA.FTZ R90, R49, R48, R90 ;  /* 0x00000030315a7223 */ /* 0x000fe4000001005a */
[----:B------:R-:W0:Y:S01]  /*1bf0*/  LDS.64 R48, [R9+0x28] ;  /* 0x0000280009307984 */ /* 0x000e220000000a00 */
        /* <DEDUP_REMOVED lines=114> */
[----:B------:R-:W-:Y:S02]  /*2320*/  PRMT R50, RZ, 0x7610, R47 ;  /* 0x00007610ff327816 */ /* 0x000fe4000000002f */
        /* <DEDUP_REMOVED lines=10> */
[----:B0-----:R-:W-:Y:S02]  /*23d0*/  PRMT R89, RZ, 0x7610, R48 ;  /* 0x00007610ff597816 */ /* 0x001fe40000000030 */
[----:B------:R-:W-:Y:S02]  /*23e0*/  PRMT R79, RZ, 0x7610, R79 ;  /* 0x00007610ff4f7816 */ /* 0x000fe4000000004f */
[----:B------:R-:W-:-:S03]  /*23f0*/  PRMT R47, RZ, 0x5410, R49 ;  /* 0x00005410ff2f7816 */ /* 0x000fc60000000031 */
[----:B------:R-:W-:Y:S01]  /*2400*/  FFMA.FTZ R89, R89, R79, R46 ;  /* 0x0000004f59597223 */ /* 0x000fe2000001002e */
[----:B----4-:R-:W-:Y:S01]  /*2410*/  PRMT R46, RZ, 0x5410, R85 ;  /* 0x00005410ff2e7816 */ /* 0x010fe20000000055 */
[----:B------:R1:W3:Y:S04]  /*2420*/  LDG.E.CONSTANT R79, [R50.64+0x4] ;  /* 0x0000040a324f7981 */ /* 0x0002e8000c1e9900 */
[----:B------:R-:W-:Y:S02]  /*2430*/  FFMA.FTZ R90, R47, R46, R90 ;  /* 0x0000002e2f5a7223 */ /* 0x000fe4000001005a */
[----:B------:R-:W0:Y:S01]  /*2440*/  LDS.64 R46, [R9+0x60] ;  /* 0x00006000092e7984 */ /* 0x000e220000000a00 */
[----:B------:R-:W-:Y:S02]  /*2450*/  PRMT R48, RZ, 0x7610, R49 ;  /* 0x00007610ff307816 */ /* 0x000fe40000000031 */
[----:B------:R-:W-:-:S02]  /*2460*/  PRMT R85, RZ, 0x7610, R85 ;  /* 0x00007610ff557816 */ /* 0x000fc40000000055 */
[----:B------:R-:W-:-:S03]  /*2470*/  IADD3 R49, P0, P1, R7, R86, R14 ;  /* 0x0000005607317210 */ /* 0x000fc6000791e00e */
[----:B------:R-:W-:Y:S01]  /*2480*/  FFMA.FTZ R87, R48, R85, R87 ;  /* 0x0000005530577223 */ /* 0x000fe20000010057 */
[----:B------:R-:W-:Y:S02]  /*2490*/  IADD3.X R92, R42, R84, R29, P0, P1 ;  /* 0x000000542a5c7210 */ /* 0x000fe400007e241d */
[----:B-1----:R-:W-:-:S04]  /*24a0*/  IADD3 R50, P0, P1, R8, R86, R17 ;  /* 0x0000005608327210 */ /* 0x002fc8000791e011 */
[----:B------:R-:W-:Y:S02]  /*24b0*/  IADD3.X R51, R53, R84, R30, P0, P1 ;  /* 0x0000005435337210 */ /* 0x000fe400007e241e */
[----:B0-----:R-:W-:Y:S02]  /*24c0*/  PRMT R88, RZ, 0x5410, R46 ;  /* 0x00005410ff587816 */ /* 0x001fe4000000002e */
[----:B------:R-:W-:-:S04]  /*24d0*/  LEA R84, P0, R50, c[0x0][0x170], 0x1 ;  /* 0x00005c0032547a11 */ /* 0x000fc800078008ff */
[----:B------:R-:W-:Y:S02]  /*24e0*/  LEA.HI.X R85, R50, c[0x0][0x174], R51, 0x1, P0 ;  /* 0x00005d0032557a11 */ /* 0x000fe400000f0c33 */
[----:B--2---:R-:W-:-:S03]  /*24f0*/  PRMT R48, RZ, 0x5410, R83 ;  /* 0x00005410ff307816 */ /* 0x004fc60000000053 */
[----:B------:R-:W2:Y:S02]  /*2500*/  LDG.E.CONSTANT R93, [R84.64+0x4] ;  /* 0x0000040a545d7981 */ /* 0x000ea4000c1e9900 */
[----:B------:R-:W-:Y:S01]  /*2510*/  FFMA.FTZ R88, R88, R48, R91 ;  /* 0x0000003058587223 */ /* 0x000fe2000001005b */
[C---:B------:R-:W-:Y:S01]  /*2520*/  LEA R48, P2, R49.reuse, c[0x0][0x170], 0x1 ;  /* 0x00005c0031307a11 */ /* 0x040fe200078408ff */
[----:B------:R-:W-:Y:S03]  /*2530*/  LDS.64 R50, [R9+0x70] ;  /* 0x0000700009327984 */ /* 0x000fe60000000a00 */
[----:B------:R-:W-:Y:S02]  /*2540*/  LEA.HI.X R49, R49, c[0x0][0x174], R92, 0x1, P2 ;  /* 0x00005d0031317a11 */ /* 0x000fe400010f0c5c */
[----:B------:R-:W4:Y:S04]  /*2550*/  LDG.E.CONSTANT R92, [R84.64] ;  /* 0x0000000a545c7981 */ /* 0x000f28000c1e9900 */
[----:B------:R0:W5:Y:S04]  /*2560*/  LDG.E.CONSTANT R86, [R48.64] ;  /* 0x0000000a30567981 */ /* 0x000168000c1e9900 */
[----:B------:R0:W2:Y:S01]  /*2570*/  LDG.E.CONSTANT R91, [R48.64+0x4] ;  /* 0x0000040a305b7981 */ /* 0x0000a2000c1e9900 */
[----:B------:R-:W-:-:S02]  /*2580*/  PRMT R46, RZ, 0x7610, R46 ;  /* 0x00007610ff2e7816 */ /* 0x000fc4000000002e */
[----:B------:R-:W-:-:S05]  /*2590*/  PRMT R83, RZ, 0x7610, R83 ;  /* 0x00007610ff537816 */ /* 0x000fca0000000053 */
[----:B------:R-:W-:Y:S01]  /*25a0*/  FFMA.FTZ R89, R46, R83, R89 ;  /* 0x000000532e597223 */ /* 0x000fe20000010059 */
[----:B---3--:R-:W-:Y:S02]  /*25b0*/  PRMT R46, RZ, 0x5410, R79 ;  /* 0x00005410ff2e7816 */ /* 0x008fe4000000004f */
[----:B0-----:R-:W-:-:S05]  /*25c0*/  PRMT R49, RZ, 0x5410, R47 ;  /* 0x00005410ff317816 */ /* 0x001fca000000002f */
[----:B------:R-:W-:Y:S02]  /*25d0*/  FFMA.FTZ R90, R49, R46, R90 ;  /* 0x0000002e315a7223 */ /* 0x000fe4000001005a */
[----:B------:R-:W0:Y:S01]  /*25e0*/  LDS.64 R48, [R9+0x68] ;  /* 0x0000680009307984 */ /* 0x000e220000000a00 */
[----:B------:R-:W-:Y:S02]  /*25f0*/  PRMT R46, RZ, 0x7610, R47 ;  /* 0x00007610ff2e7816 */ /* 0x000fe4000000002f */
[----:B------:R-:W-:-:S05]  /*2600*/  PRMT R79, RZ, 0x7610, R79 ;  /* 0x00007610ff4f7816 */ /* 0x000fca000000004f */
[----:B------:R-:W-:Y:S01]  /*2610*/  FFMA.FTZ R87, R46, R79, R87 ;  /* 0x0000004f2e577223 */ /* 0x000fe20000010057 */
[--C-:B0-----:R-:W-:Y:S02]  /*2620*/  PRMT R47, RZ, 0x5410, R48.reuse ;  /* 0x00005410ff2f7816 */ /* 0x101fe40000000030 */
[----:B------:R-:W-:Y:S02]  /*2630*/  PRMT R48, RZ, 0x7610, R48 ;  /* 0x00007610ff307816 */ /* 0x000fe40000000030 */
[----:B------:R-:W-:-:S04]  /*2640*/  IADD3 R78, R78, 0x4, RZ ;  /* 0x000000044e4e7810 */ /* 0x000fc80007ffe0ff */
[----:B------:R-:W-:Y:S02]  /*2650*/  ISETP.GE.AND P1, PT, R78, R3, PT ;  /* 0x000000034e00720c */ /* 0x000fe40003f26270 */
[----:B-----5:R-:W-:-:S05]  /*2660*/  PRMT R46, RZ, 0x5410, R86 ;  /* 0x00005410ff2e7816 */ /* 0x020fca0000000056 */
[----:B------:R-:W-:Y:S01]  /*2670*/  FFMA.FTZ R88, R47, R46, R88 ;  /* 0x0000002e2f587223 */ /* 0x000fe20000010058 */
[----:B------:R-:W-:Y:S02]  /*2680*/  PRMT R47, RZ, 0x5410, R49 ;  /* 0x00005410ff2f7816 */ /* 0x000fe40000000031 */
[--C-:B--2---:R-:W-:Y:S02]  /*2690*/  PRMT R46, RZ, 0x5410, R91.reuse ;  /* 0x00005410ff2e7816 */ /* 0x104fe4000000005b */
[----:B------:R-:W-:-:S03]  /*26a0*/  PRMT R91, RZ, 0x7610, R91 ;  /* 0x00007610ff5b7816 */ /* 0x000fc6000000005b */
[----:B------:R-:W-:Y:S01]  /*26b0*/  FFMA.FTZ R90, R47, R46, R90 ;  /* 0x0000002e2f5a7223 */ /* 0x000fe2000001005a */
[----:B------:R-:W-:Y:S02]  /*26c0*/  PRMT R46, RZ, 0x7610, R49 ;  /* 0x00007610ff2e7816 */ /* 0x000fe40000000031 */
[----:B------:R-:W-:Y:S02]  /*26d0*/  PRMT R86, RZ, 0x7610, R86 ;  /* 0x00007610ff567816 */ /* 0x000fe40000000056 */
[----:B------:R-:W-:Y:S01]  /*26e0*/  PRMT R47, RZ, 0x5410, R50 ;  /* 0x00005410ff2f7816 */ /* 0x000fe20000000032 */
[----:B------:R-:W-:Y:S01]  /*26f0*/  FFMA.FTZ R87, R46, R91, R87 ;  /* 0x0000005b2e577223 */ /* 0x000fe20000010057 */
[----:B----4-:R-:W-:Y:S01]  /*2700*/  PRMT R46, RZ, 0x5410, R92 ;  /* 0x00005410ff2e7816 */ /* 0x010fe2000000005c */
[----:B------:R-:W-:Y:S01]  /*2710*/  FFMA.FTZ R89, R48, R86, R89 ;  /* 0x0000005630597223 */ /* 0x000fe20000010059 */
[----:B------:R-:W-:Y:S02]  /*2720*/  PRMT R50, RZ, 0x7610, R50 ;  /* 0x00007610ff327816 */ /* 0x000fe40000000032 */
[----:B------:R-:W-:Y:S01]  /*2730*/  PRMT R92, RZ, 0x7610, R92 ;  /* 0x00007610ff5c7816 */ /* 0x000fe2000000005c */
[----:B------:R-:W-:Y:S01]  /*2740*/  FFMA.FTZ R46, R47, R46, R88 ;  /* 0x0000002e2f2e7223 */ /* 0x000fe20000010058 */
[----:B------:R-:W-:-:S02]  /*2750*/  PRMT R47, RZ, 0x5410, R51 ;  /* 0x00005410ff2f7816 */ /* 0x000fc40000000033 */
[----:B------:R-:W-:Y:S01]  /*2760*/  PRMT R48, RZ, 0x5410, R93 ;  /* 0x00005410ff307816 */ /* 0x000fe2000000005d */
[----:B------:R-:W-:Y:S01]  /*2770*/  FFMA.FTZ R89, R50, R92, R89 ;  /* 0x0000005c32597223 */ /* 0x000fe20000010059 */
        /* <DEDUP_REMOVED lines=9> */
.L_x_14557:
        /* <DEDUP_REMOVED lines=9> */
.L_x_14492:
[----:B------:R-:W-:Y:S05]  /*28a0*/  BSYNC B1 ;  /* 0x0000000000017941 */ /* 0x000fea0003800000 */
.L_x_14491:
[----:B------:R-:W-:Y:S02]  /*28b0*/  IADD3 R76, P0, R76, 0x10, RZ ;  /* 0x000000104c4c7810 */ /* 0x000fe40007f1e0ff */
[----:B-1----:R-:W-:Y:S02]  /*28c0*/  IADD3 R77, R77, 0x100, RZ ;  /* 0x000001004d4d7810 */ /* 0x002fe40007ffe0ff */
[----:B------:R-:W-:Y:S01]  /*28d0*/  IADD3 R82, R82, 0x40, RZ ;  /* 0x0000004052527810 */ /* 0x000fe20007ffe0ff */
[----:B------:R-:W-:Y:S01]  /*28e0*/  IMAD.X R75, RZ, RZ, R75, P0 ;  /* 0x000000ffff4b7224 */ /* 0x000fe200000e064b */
[----:B0-----:R-:W-:Y:S01]  /*28f0*/  @P1 CALL.REL.NOINC `(.L_x_14493) ;  /* 0x0000001000001944 */ /* 0x001fe20003c00000 */
[----:B------:R-:W-:Y:S05]  /*2900*/  BRA `(.L_x_14494) ;  /* 0xffffec4000007947 */ /* 0x000fea000383ffff */
.L_x_14493:
[----:B------:R-:W-:Y:S05]  /*2910*/  BRA `(.L_x_14488) ;  /* 0x0000148000007947 */ /* 0x000fea0003800000 */
.L_x_14489:
        /* <DEDUP_REMOVED lines=8> */
[----:B------:R-:W-:-:S03]  /*29a0*/  IADD3 R75, -R73, 0x1, R78 ;  /* 0x00000001494b7810 */ /* 0x000fc60007ffe14e */
.L_x_14498:
[----:B------:R-:W2:Y:S01]  /*29b0*/  LDG.E.CONSTANT R47, [R50.64] ;  /* 0x0000000a322f7981 */ /* 0x000ea2000c1e9900 */
[----:B------:R-:W-:-:S02]  /*29c0*/  IMAD.MOV.U32 R84, RZ, RZ, R80 ;  /* 0x000000ffff547224 */ /* 0x000fc400078e0050 */
        /* <DEDUP_REMOVED lines=16> */
[----:B------:R1:W4:Y:S04]  /*2ad0*/  LDG.E.CONSTANT R85, [R88.64] ;  /* 0x0000000a58557981 */ /* 0x000328000c1e9900 */
[----:B------:R1:W5:Y:S04]  /*2ae0*/  LDG.E.CONSTANT R83, [R88.64+0x4] ;  /* 0x0000040a58537981 */ /* 0x000368000c1e9900 */
[----:B------:R-:W0:Y:S04]  /*2af0*/  LDS.64 R46, [R9+0x8] ;  /* 0x00000800092e7984 */ /* 0x000e280000000a00 */
[----:B------:R-:W1:Y:S01]  /*2b00*/  LDS.64 R48, [R9] ;  /* 0x0000000009307984 */ /* 0x000e620000000a00 */
[----:B0-----:R-:W-:-:S02]  /*2b10*/  PRMT R86, RZ, 0x5410, R46 ;  /* 0x00005410ff567816 */ /* 0x001fc4000000002e */
[----:B-1----:R-:W-:Y:S02]  /*2b20*/  PRMT R90, RZ, 0x5410, R48 ;  /* 0x00005410ff5a7816 */ /* 0x002fe40000000030 */
[----:B------:R-:W-:Y:S02]  /*2b30*/  PRMT R46, RZ, 0x7610, R46 ;  /* 0x00007610ff2e7816 */ /* 0x000fe4000000002e */
[----:B------:R-:W-:Y:S02]  /*2b40*/  PRMT R48, RZ, 0x7610, R48 ;  /* 0x00007610ff307816 */ /* 0x000fe40000000030 */
[----:B------:R-:W-:Y:S02]  /*2b50*/  PRMT R88, RZ, 0x5410, R49 ;  /* 0x00005410ff587816 */ /* 0x000fe40000000031 */
[----:B--2---:R-:W-:-:S05]  /*2b60*/  PRMT R87, RZ, 0x5410, R92 ;  /* 0x00005410ff577816 */ /* 0x004fca000000005c */
[----:B------:R-:W-:Y:S01]  /*2b70*/  FMUL.FTZ R93, R86, R87 ;  /* 0x00000057565d7220 */ /* 0x000fe20000410000 */
[----:B----4-:R-:W-:-:S05]  /*2b80*/  PRMT R87, RZ, 0x5410, R85 ;  /* 0x00005410ff577816 */ /* 0x010fca0000000055 */
[----:B------:R-:W-:Y:S01]  /*2b90*/  FFMA.FTZ R90, R90, R87, R93 ;  /* 0x000000575a5a7223 */ /* 0x000fe2000001005d */
[----:B------:R-:W-:Y:S02]  /*2ba0*/  PRMT R87, RZ, 0x7610, R92 ;  /* 0x00007610ff577816 */ /* 0x000fe4000000005c */
[----:B------:R-:W-:-:S03]  /*2bb0*/  PRMT R85, RZ, 0x7610, R85 ;  /* 0x00007610ff557816 */ /* 0x000fc60000000055 */
[----:B------:R-:W-:Y:S01]  /*2bc0*/  FMUL.FTZ R46, R46, R87 ;  /* 0x000000572e2e7220 */ /* 0x000fe20000410000 */
[----:B---3--:R-:W-:-:S03]  /*2bd0*/  PRMT R87, RZ, 0x5410, R91 ;  /* 0x00005410ff577816 */ /* 0x008fc6000000005b */
[----:B------:R-:W-:Y:S01]  /*2be0*/  FFMA.FTZ R85, R48, R85, R46 ;  /* 0x0000005530557223 */ /* 0x000fe2000001002e */
[----:B------:R-:W-:-:S05]  /*2bf0*/  PRMT R46, RZ, 0x5410, R47 ;  /* 0x00005410ff2e7816 */ /* 0x000fca000000002f */
[----:B------:R-:W-:Y:S01]  /*2c00*/  FMUL.FTZ R46, R46, R87 ;  /* 0x000000572e2e7220 */ /* 0x000fe20000410000 */
[----:B-----5:R-:W-:Y:S02]  /*2c10*/  PRMT R87, RZ, 0x5410, R83 ;  /* 0x00005410ff577816 */ /* 0x020fe40000000053 */
[----:B------:R-:W-:-:S03]  /*2c20*/  PRMT R47, RZ, 0x7610, R47 ;  /* 0x00007610ff2f7816 */ /* 0x000fc6000000002f */
[----:B------:R-:W-:Y:S01]  /*2c30*/  FFMA.FTZ R88, R88, R87, R46 ;  /* 0x0000005758587223 */ /* 0x000fe2000001002e */
[----:B------:R-:W-:-:S05]  /*2c40*/  PRMT R46, RZ, 0x7610, R91 ;  /* 0x00007610ff2e7816 */ /* 0x000fca000000005b */
[----:B------:R-:W-:Y:S01]  /*2c50*/  FMUL.FTZ R91, R47, R46 ;  /* 0x0000002e2f5b7220 */ /* 0x000fe20000410000 */
        /* <DEDUP_REMOVED lines=8> */
[----:B------:R-:W-:Y:S02]  /*2ce0*/  FFMA.FTZ R91, R46, R83, R91 ;  /* 0x000000532e5b7223 */ /* 0x000fe4000001005b */
[----:B------:R-:W0:Y:S02]  /*2cf0*/  LDS.64 R46, [R9+0x10] ;  /* 0x00001000092e7984 */ /* 0x000e240000000a00 */
        /* <DEDUP_REMOVED lines=203> */
[----:B------:R-:W2:Y:S01]  /*39b0*/  LDG.E.CONSTANT R89, [R86.64] ;  /* 0x0000000a56597981 */ /* 0x000ea2000c1e9900 */
[----:B------:R-:W-:Y:S02]  /*39c0*/  PRMT R46, RZ, 0x7610, R47 ;  /* 0x00007610ff2e7816 */ /* 0x000fe4000000002f */
[----:B------:R-:W-:-:S05]  /*39d0*/  PRMT R83, RZ, 0x7610, R83 ;  /* 0x00007610ff537816 */ /* 0x000fca0000000053 */
[----:B------:R-:W-:Y:S02]  /*39e0*/  FFMA.FTZ R91, R46, R83, R91 ;  /* 0x000000532e5b7223 */ /* 0x000fe4000001005b */
[----:B------:R-:W0:Y:S01]  /*39f0*/  LDS.64 R46, [R9+0x68] ;  /* 0x00006800092e7984 */ /* 0x000e220000000a00 */
[----:B------:R-:W-:-:S03]  /*3a00*/  IADD3 R48, P0, P1, R8, R84, R17 ;  /* 0x0000005408307210 */ /* 0x000fc6000791e011 */
[----:B------:R-:W3:Y:S01]  /*3a10*/  LDG.E.CONSTANT R84, [R86.64+0x4] ;  /* 0x0000040a56547981 */ /* 0x000ee2000c1e9900 */
[----:B0-----:R-:W-:Y:S02]  /*3a20*/  PRMT R49, RZ, 0x5410, R46 ;  /* 0x00005410ff317816 */ /* 0x001fe4000000002e */
[----:B--2---:R-:W-:-:S05]  /*3a30*/  PRMT R83, RZ, 0x5410, R89 ;  /* 0x00005410ff537816 */ /* 0x004fca0000000059 */
[----:B------:R-:W-:Y:S01]  /*3a40*/  FFMA.FTZ R90, R49, R83, R90 ;  /* 0x00000053315a7223 */ /* 0x000fe2000001005a */
[----:B------:R-:W-:Y:S02]  /*3a50*/  IADD3.X R49, R53, R82, R30, P0, P1 ;  /* 0x0000005235317210 */ /* 0x000fe400007e241e */
[----:B------:R-:W-:-:S04]  /*3a60*/  LEA R82, P0, R48, c[0x0][0x170], 0x1 ;  /* 0x00005c0030527a11 */ /* 0x000fc800078008ff */
[----:B------:R-:W-:Y:S02]  /*3a70*/  LEA.HI.X R83, R48, c[0x0][0x174], R49, 0x1, P0 ;  /* 0x00005d0030537a11 */ /* 0x000fe400000f0c31 */
[----:B------:R-:W0:Y:S04]  /*3a80*/  LDS.64 R48, [R9+0x70] ;  /* 0x0000700009307984 */ /* 0x000e280000000a00 */
[----:B------:R1:W2:Y:S04]  /*3a90*/  LDG.E.CONSTANT R92, [R82.64] ;  /* 0x0000000a525c7981 */ /* 0x0002a8000c1e9900 */
[----:B------:R1:W4:Y:S01]  /*3aa0*/  LDG.E.CONSTANT R93, [R82.64+0x4] ;  /* 0x0000040a525d7981 */ /* 0x000322000c1e9900 */
[----:B------:R-:W-:-:S02]  /*3ab0*/  PRMT R46, RZ, 0x7610, R46 ;  /* 0x00007610ff2e7816 */ /* 0x000fc4000000002e */
[----:B------:R-:W-:-:S05]  /*3ac0*/  PRMT R89, RZ, 0x7610, R89 ;  /* 0x00007610ff597816 */ /* 0x000fca0000000059 */
[----:B------:R-:W-:Y:S01]  /*3ad0*/  FFMA.FTZ R85, R46, R89, R85 ;  /* 0x000000592e557223 */ /* 0x000fe20000010055 */
[--C-:B---3--:R-:W-:Y:S02]  /*3ae0*/  PRMT R46, RZ, 0x5410, R84.reuse ;  /* 0x00005410ff2e7816 */ /* 0x108fe40000000054 */
[----:B-1----:R-:W-:Y:S02]  /*3af0*/  PRMT R83, RZ, 0x5410, R47 ;  /* 0x00005410ff537816 */ /* 0x002fe4000000002f */
[----:B------:R-:W-:-:S03]  /*3b00*/  PRMT R84, RZ, 0x7610, R84 ;  /* 0x00007610ff547816 */ /* 0x000fc60000000054 */
[----:B------:R-:W-:Y:S01]  /*3b10*/  FFMA.FTZ R88, R83, R46, R88 ;  /* 0x0000002e53587223 */ /* 0x000fe20000010058 */
[----:B------:R-:W-:-:S05]  /*3b20*/  PRMT R46, RZ, 0x7610, R47 ;  /* 0x00007610ff2e7816 */ /* 0x000fca000000002f */
[----:B------:R-:W-:Y:S01]  /*3b30*/  FFMA.FTZ R91, R46, R84, R91 ;  /* 0x000000542e5b7223 */ /* 0x000fe2000001005b */
[--C-:B0-----:R-:W-:Y:S02]  /*3b40*/  PRMT R47, RZ, 0x5410, R48.reuse ;  /* 0x00005410ff2f7816 */ /* 0x101fe40000000030 */
[----:B------:R-:W-:Y:S02]  /*3b50*/  PRMT R48, RZ, 0x7610, R48 ;  /* 0x00007610ff307816 */ /* 0x000fe40000000030 */
[----:B------:R-:W-:-:S04]  /*3b60*/  IADD3 R76, R76, 0x4, RZ ;  /* 0x000000044c4c7810 */ /* 0x000fc80007ffe0ff */
[----:B------:R-:W-:Y:S02]  /*3b70*/  ISETP.GE.AND P1, PT, R76, R3, PT ;  /* 0x000000034c00720c */ /* 0x000fe40003f26270 */
        /* <DEDUP_REMOVED lines=15> */
.L_x_14558:
        /* <DEDUP_REMOVED lines=11> */
.L_x_14497:
[----:B------:R-:W-:Y:S05]  /*3d20*/  BSYNC B1 ;  /* 0x0000000000017941 */ /* 0x000fea0003800000 */
.L_x_14496:
[----:B------:R-:W-:Y:S02]  /*3d30*/  IADD3 R50, P0, R50, 0x10, RZ ;  /* 0x0000001032327810 */ /* 0x000fe40007f1e0ff */
[----:B-1----:R-:W-:Y:S02]  /*3d40*/  IADD3 R77, R77, 0x100, RZ ;  /* 0x000001004d4d7810 */ /* 0x002fe40007ffe0ff */
[----:B------:R-:W-:Y:S01]  /*3d50*/  IADD3 R78, R78, 0x40, RZ ;  /* 0x000000404e4e7810 */ /* 0x000fe20007ffe0ff */
[----:B------:R-:W-:Y:S01]  /*3d60*/  IMAD.X R51, RZ, RZ, R51, P0 ;  /* 0x000000ffff337224 */ /* 0x000fe200000e0633 */
[----:B------:R-:W-:Y:S01]  /*3d70*/  IADD3 R75, R75, 0x40, RZ ;  /* 0x000000404b4b7810 */ /* 0x000fe20007ffe0ff */
[----:B0-----:R-:W-:Y:S01]  /*3d80*/  @P1 CALL.REL.NOINC `(.L_x_14488) ;  /* 0x0000001000001944 */ /* 0x001fe20003c00000 */
[----:B------:R-:W-:Y:S05]  /*3d90*/  BRA `(.L_x_14498) ;  /* 0xffffec1000007947 */ /* 0x000fea000383ffff */
.L_x_14488:
[----:B------:R-:W-:Y:S05]  /*3da0*/  BSYNC B0 ;  /* 0x0000000000007941 */ /* 0x000fea0003800000 */
.L_x_14487:
[----:B------:R-:W-:Y:S05]  /*3db0*/  BRA.DIV ~URZ, `(.L_x_14499) ;  /* 0x000049427f007947 */ /* 0x000fea000b800000 */
[----:B------:R0:W1:Y:S02]  /*3dc0*/  SHFL.BFLY PT, R5, R70, 0x10, 0x1f ;  /* 0x0e001f0046057f89 */ /* 0x00006400000e0000 */
.L_x_14559:
[----:B-1----:R-:W-:Y:S01]  /*3dd0*/  FMNMX.FTZ R7, R5, R70, !PT ;  /* 0x0000004605077209 */ /* 0x002fe20007810000 */
[----:B------:R-:W-:Y:S05]  /*3de0*/  BRA.DIV ~URZ, `(.L_x_14500) ;  /* 0x000049927f007947 */ /* 0x000fea000b800000 */
[----:B------:R-:W1:Y:S02]  /*3df0*/  SHFL.BFLY PT, R4, R7, 0x8, 0x1f ;  /* 0x0d001f0007047f89 */ /* 0x000e6400000e0000 */
[----:B-1----:R-:W-:-:S05]  /*3e00*/  FMNMX.FTZ R4, R7, R4, !PT ;  /* 0x0000000407047209 */ /* 0x002fca0007810000 */
[----:B------:R-:W1:Y:S02]  /*3e10*/  SHFL.BFLY PT, R5, R4, 0x4, 0x1f ;  /* 0x0c801f0004057f89 */ /* 0x000e6400000e0000 */
[----:B-1----:R-:W-:-:S05]  /*3e20*/  FMNMX.FTZ R5, R4, R5, !PT ;  /* 0x0000000504057209 */ /* 0x002fca0007810000 */
[----:B------:R1:W2:Y:S02]  /*3e30*/  SHFL.BFLY PT, R6, R5, 0x2, 0x1f ;  /* 0x0c401f0005067f89 */ /* 0x0002a400000e0000 */
.L_x_14560:
        /* <DEDUP_REMOVED lines=34> */
.L_x_14505:
        /* <DEDUP_REMOVED lines=11> */
.L_x_14504:
[----:B------:R-:W-:Y:S05]  /*4110*/  BSYNC B1 ;  /* 0x0000000000017941 */ /* 0x000fea0003800000 */
.L_x_14503:
        /* <DEDUP_REMOVED lines=10> */
.L_x_14508:
        /* <DEDUP_REMOVED lines=38> */
[C---:B------:R-:W-:Y:S01]  /*4420*/  FADD.FTZ R25, -R4.reuse, R25 ;  /* 0x0000001904197221 */ /* 0x040fe20000010100 */
        /* <DEDUP_REMOVED lines=11> */
[C---:B------:R-:W-:Y:S01]  /*44e0*/  FADD.FTZ R31, -R4.reuse, R31 ;  /* 0x0000001f041f7221 */ /* 0x040fe20000010100 */
        /* <DEDUP_REMOVED lines=11> */
[C---:B0-----:R-:W-:Y:S01]  /*45a0*/  FADD.FTZ R37, -R4.reuse, R37 ;  /* 0x0000002504257221 */ /* 0x041fe20000010100 */
        /* <DEDUP_REMOVED lines=37> */
.L_x_14507:
[----:B------:R-:W-:Y:S05]  /*4800*/  BSYNC B1 ;  /* 0x0000000000017941 */ /* 0x000fea0003800000 */
.L_x_14506:
        /* <DEDUP_REMOVED lines=27> */
[C---:B------:R-:W-:Y:S02]  /*49c0*/  FADD.FTZ R21, -R4.reuse, R21 ;  /* 0x0000001504157221 */ /* 0x040fe40000010100 */
        /* <DEDUP_REMOVED lines=27> */
.L_x_14510:
[----:B------:R-:W-:Y:S05]  /*4b80*/  BSYNC B1 ;  /* 0x0000000000017941 */ /* 0x000fea0003800000 */
.L_x_14509:
        /* <DEDUP_REMOVED lines=26> */
.L_x_14502:
[----:B------:R-:W-:Y:S05]  /*4d30*/  BSYNC B0 ;  /* 0x0000000000007941 */ /* 0x000fea0003800000 */
.L_x_14501:
        /* <DEDUP_REMOVED lines=37> */
.L_x_14515:
        /* <DEDUP_REMOVED lines=8> */
.L_x_14514:
[----:B01----:R-:W-:Y:S05]  /*5010*/  BSYNC B1 ;  /* 0x0000000000017941 */ /* 0x003fea0003800000 */
.L_x_14513:
        /* <DEDUP_REMOVED lines=10> */
.L_x_14518:
        /* <DEDUP_REMOVED lines=52> */
.L_x_14517:
[----:B------:R-:W-:Y:S05]  /*5400*/  BSYNC B1 ;  /* 0x0000000000017941 */ /* 0x000fea0003800000 */
.L_x_14516:
        /* <DEDUP_REMOVED lines=31> */
.L_x_14520:
[----:B------:R-:W-:Y:S05]  /*5600*/  BSYNC B1 ;  /* 0x0000000000017941 */ /* 0x000fea0003800000 */
.L_x_14519:
        /* <DEDUP_REMOVED lines=14> */
.L_x_14512:
[----:B------:R-:W-:Y:S05]  /*56f0*/  BSYNC B0 ;  /* 0x0000000000007941 */ /* 0x000fea0003800000 */
.L_x_14511:
        /* <DEDUP_REMOVED lines=11> */
.L_x_14522:
[----:B0-----:R-:W0:Y:S01]  /*57b0*/  S2R R4, SR_CTAID.Y ;  /* 0x0000000000047919 */ /* 0x001e220000002600 */
        /* <DEDUP_REMOVED lines=12> */
[----:B0-----:R-:W-:Y:S01]  /*5880*/  IMAD R27, R4, c[0x0][0x198], RZ ;  /* 0x00006600041b7a24 */ /* 0x001fe200078e02ff */
[----:B------:R-:W-:-:S04]  /*5890*/  SHF.R.S32.HI R4, RZ, 0x1f, R74 ;  /* 0x0000001fff047819 */ /* 0x000fc8000001144a */
[----:B------:R-:W-:-:S04]  /*58a0*/  IADD3 R6, P0, R74, R27, RZ ;  /* 0x0000001b4a067210 */ /* 0x000fc80007f1e0ff */
[----:B------:R-:W-:Y:S02]  /*58b0*/  LEA.HI.X.SX32 R27, R27, R4, 0x1, P0 ;  /* 0x000000041b1b7211 */ /* 0x000fe400000f0eff */
[----:B------:R-:W-:Y:S02]  /*58c0*/  LEA.HI R4, R72, R72, RZ, 0x1 ;  /* 0x0000004848047211 */ /* 0x000fe400078f08ff */
[----:B------:R-:W-:Y:S02]  /*58d0*/  LEA R20, P0, R6, c[0x0][0x188], 0x2 ;  /* 0x0000620006147a11 */ /* 0x000fe400078010ff */
[C---:B------:R-:W-:Y:S01]  /*58e0*/  LOP3.LUT R5, R4.reuse, 0xfffffffe, RZ, 0xc0, !PT ;  /* 0xfffffffe04057812 */ /* 0x040fe200078ec0ff */
[----:B------:R-:W-:Y:S01]  /*58f0*/  IMAD.SHL.U32 R4, R4, 0x8, RZ ;  /* 0x0000000804047824 */ /* 0x000fe200078e00ff */
[----:B------:R-:W-:-:S03]  /*5900*/  LEA.HI.X R27, R6, c[0x0][0x18c], R27, 0x2, P0 ;  /* 0x00006300061b7a11 */ /* 0x000fc600000f141b */
[----:B------:R-:W-:Y:S01]  /*5910*/  IMAD.IADD R5, R72, 0x1, -R5 ;  /* 0x0000000148057824 */ /* 0x000fe200078e0a05 */
[----:B------:R-:W-:-:S03]  /*5920*/  LOP3.LUT R4, R4, 0xfffffff0, RZ, 0xc0, !PT ;  /* 0xfffffff004047812 */ /* 0x000fc600078ec0ff */
[----:B------:R-:W-:Y:S02]  /*5930*/  IMAD.SHL.U32 R7, R5, 0x8, RZ ;  /* 0x0000000805077824 */ /* 0x000fe400078e00ff */
[C---:B------:R-:W-:Y:S02]  /*5940*/  IMAD R5, R74.reuse, 0x2, R5 ;  /* 0x000000024a057824 */ /* 0x040fe400078e0205 */
        /* <DEDUP_REMOVED lines=9> */
.L_x_14542:
[----:B------:R-:W-:Y:S02]  /*59e0*/  IMAD.MOV.U32 R4, RZ, RZ, R20 ;  /* 0x000000ffff047224 */ /* 0x000fe400078e0014 */
[----:B------:R-:W-:-:S05]  /*59f0*/  IMAD.MOV.U32 R5, RZ, RZ, R27 ;  /* 0x000000ffff057224 */ /* 0x000fca00078e001b */
[----:B------:R-:W2:Y:S01]  /*5a00*/  LDG.E.CONSTANT R4, [R4.64] ;  /* 0x0000000a04047981 */ /* 0x000ea2000c1e9900 */
[----:B------:R-:W-:Y:S01]  /*5a10*/  BSSY B1, `(.L_x_14524) ;  /* 0x000005f000017945 */ /* 0x000fe20003800000 */
        /* <DEDUP_REMOVED lines=9> */
[----:B0-----:R-:W-:-:S04]  /*5ab0*/  LEA R10, P3, R6, c[0x0][0x178], 0x1 ;  /* 0x00005e00060a7a11 */ /* 0x001fc800078608ff */
[-C--:B------:R-:W-:Y:S02]  /*5ac0*/  LEA.HI.X.SX32 R8, R31, R36.reuse, 0x1, P0 ;  /* 0x000000241f087211 */ /* 0x080fe400000f0eff */
[----:B------:R-:W-:Y:S02]  /*5ad0*/  LEA.HI.X.SX32 R5, R43, R36, 0x1, P2 ;  /* 0x000000242b057211 */ /* 0x000fe400010f0eff */
[----:B------:R-:W-:Y:S02]  /*5ae0*/  LEA.HI.X R17, R7, c[0x0][0x17c], R8, 0x1, P1 ;  /* 0x00005f0007117a11 */ /* 0x000fe400008f0c08 */
[----:B------:R-:W-:Y:S02]  /*5af0*/  LEA.HI.X R11, R6, c[0x0][0x17c], R5, 0x1, P3 ;  /* 0x00005f00060b7a11 */ /* 0x000fe400018f0c05 */
[-C--:B------:R-:W-:Y:S01]  /*5b00*/  IADD3 R9, P0, R41, R12.reuse, RZ ;  /* 0x0000000c29097210 */ /* 0x080fe20007f1e0ff */
[----:B-----5:R0:W5:Y:S01]  /*5b10*/  LDG.E.CONSTANT R64, [R16.64+0x200] ;  /* 0x0002000a10407981 */ /* 0x020162000c1e9900 */
[----:B------:R-:W-:-:S02]  /*5b20*/  IADD3 R7, P6, R39, R12, RZ ;  /* 0x0000000c27077210 */ /* 0x000fc40007fde0ff */
[----:B------:R-:W-:Y:S01]  /*5b30*/  IADD3 R5, P5, R37, R12, RZ ;  /* 0x0000000c25057210 */ /* 0x000fe20007fbe0ff */
[----:B------:R1:W5:Y:S01]  /*5b40*/  LDG.E.CONSTANT R45, [R10.64+0xc] ;  /* 0x00000c0a0a2d7981 */ /* 0x000362000c1e9900 */
[----:B------:R-:W-:Y:S02]  /*5b50*/  LEA R8, P3, R9, c[0x0][0x178], 0x1 ;  /* 0x00005e0009087a11 */ /* 0x000fe400078608ff */
[----:B------:R-:W-:Y:S01]  /*5b60*/  LEA R6, P2, R7, c[0x0][0x178], 0x1 ;  /* 0x00005e0007067a11 */ /* 0x000fe200078408ff */
[----:B------:R0:W5:Y:S01]  /*5b70*/  LDG.E.CONSTANT R61, [R16.64+0x204] ;  /* 0x0002040a103d7981 */ /* 0x000162000c1e9900 */
[----:B------:R-:W-:Y:S02]  /*5b80*/  LEA R4, P1, R5, c[0x0][0x178], 0x1 ;  /* 0x00005e0005047a11 */ /* 0x000fe400078208ff */
[-C--:B------:R-:W-:Y:S01]  /*5b90*/  LEA.HI.X.SX32 R44, R41, R36.reuse, 0x1, P0 ;  /* 0x00000024292c7211 */ /* 0x080fe200000f0eff */
[----:B------:R0:W5:Y:S01]  /*5ba0*/  LDG.E.CONSTANT R62, [R16.64+0x208] ;  /* 0x0002080a103e7981 */ /* 0x000162000c1e9900 */
[----:B------:R-:W-:-:S02]  /*5bb0*/  LEA.HI.X.SX32 R42, R39, R36, 0x1, P6 ;  /* 0x00000024272a7211 */ /* 0x000fc400030f0eff */
[-C--:B------:R-:W-:Y:S01]  /*5bc0*/  LEA.HI.X.SX32 R40, R37, R36.reuse, 0x1, P5 ;  /* 0x0000002425287211 */ /* 0x080fe200028f0eff */
[----:B------:R0:W5:Y:S01]  /*5bd0*/  LDG.E.CONSTANT R63, [R16.64+0x20c] ;  /* 0x00020c0a103f7981 */ /* 0x000162000c1e9900 */
[----:B------:R-:W-:Y:S02]  /*5be0*/  LEA.HI.X.SX32 R38, R35, R36, 0x1, P4 ;  /* 0x0000002423267211 */ /* 0x000fe400020f0eff */
[----:B------:R-:W-:Y:S01]  /*5bf0*/  LEA R18, P0, R19, c[0x0][0x178], 0x1 ;  /* 0x00005e0013127a11 */ /* 0x000fe200078008ff */
[----:B------:R0:W5:Y:S01]  /*5c00*/  LDG.E.CONSTANT R67, [R16.64] ;  /* 0x0000000a10437981 */ /* 0x000162000c1e9900 */
        /* <DEDUP_REMOVED lines=20> */
[----:B-1----:R-:W1:Y:S01]  /*5d50*/  LDS.128 R8, [R32] ;  /* 0x0000000020087984 */ /* 0x002e620000000c00 */
[----:B------:R-:W-:-:S03]  /*5d60*/  ISETP.NE.AND P0, PT, R66, RZ, PT ;  /* 0x000000ff4200720c */ /* 0x000fc60003f05270 */
[----:B------:R1:W5:Y:S04]  /*5d70*/  LDG.E.CONSTANT R57, [R18.64] ;  /* 0x0000000a12397981 */ /* 0x000368000c1e9900 */
[----:B--2---:R-:W2:Y:S04]  /*5d80*/  LDS.128 R4, [R32+-0x10] ;  /* 0xfffff00020047984 */ /* 0x004ea80000000c00 */
[----:B------:R1:W5:Y:S04]  /*5d90*/  LDG.E.CONSTANT R58, [R18.64+0x4] ;  /* 0x0000040a123a7981 */ /* 0x000368000c1e9900 */
[----:B------:R1:W5:Y:S04]  /*5da0*/  LDG.E.CONSTANT R59, [R18.64+0x8] ;  /* 0x0000080a123b7981 */ /* 0x000368000c1e9900 */
[----:B------:R1:W5:Y:S04]  /*5db0*/  LDG.E.CONSTANT R60, [R18.64+0xc] ;  /* 0x00000c0a123c7981 */ /* 0x000368000c1e9900 */
[----:B------:R0:W5:Y:S04]  /*5dc0*/  LDG.E.CONSTANT R70, [R16.64+0x8] ;  /* 0x0000080a10467981 */ /* 0x000168000c1e9900 */
[----:B------:R0:W5:Y:S01]  /*5dd0*/  LDG.E.CONSTANT R65, [R16.64+0xc] ;  /* 0x00000c0a10417981 */ /* 0x000162000c1e9900 */
[----:B-1----:R-:W-:-:S02]  /*5de0*/  F2FP.BF16.PACK_AB R19, R9, R8 ;  /* 0x000000080913723e */ /* 0x002fc400000010ff */
[----:B--2---:R-:W-:Y:S02]  /*5df0*/  F2FP.BF16.PACK_AB R4, R5, R4 ;  /* 0x000000040504723e */ /* 0x004fe400000010ff */
[----:B0-----:R-:W-:Y:S01]  /*5e00*/  F2FP.BF16.PACK_AB R17, R7, R6 ;  /* 0x000000060711723e */ /* 0x001fe200000010ff */
        /* <DEDUP_REMOVED lines=31> */
.L_x_14525:
[----:B------:R-:W-:Y:S05]  /*6000*/  BSYNC B1 ;  /* 0x0000000000017941 */ /* 0x000fea0003800000 */
.L_x_14524:
        /* <DEDUP_REMOVED lines=29> */
[----:B------:R-:W-:Y:S02]  /*61e0*/  IADD3 R16, R34, 0x5, RZ ;  /* 0x0000000522107810 */ /* 0x000fe40007ffe0ff */
[----:B------:R-:W-:Y:S02]  /*61f0*/  SEL R10, R61, RZ, !P1 ;  /* 0x000000ff3d0a7207 */ /* 0x000fe40004800000 */
[----:B------:R-:W-:-:S02]  /*6200*/  ISETP.GE.AND P1, PT, R18, R73, PT ;  /* 0x000000491200720c */ /* 0x000fc40003f26270 */
[-C--:B------:R-:W-:Y:S02]  /*6210*/  ISETP.GE.AND P4, PT, R6, R73.reuse, PT ;  /* 0x000000490600720c */ /* 0x080fe40003f86270 */
[----:B------:R-:W-:Y:S02]  /*6220*/  ISETP.GE.AND P3, PT, R16, R73, PT ;  /* 0x000000491000720c */ /* 0x000fe40003f66270 */
[----:B------:R-:W-:Y:S02]  /*6230*/  PRMT R6, R61, 0x7632, R6 ;  /* 0x000076323d067816 */ /* 0x000fe40000000006 */
        /* <DEDUP_REMOVED lines=15> */
.L_x_14527:
[----:B------:R-:W-:Y:S05]  /*6330*/  BSYNC B1 ;  /* 0x0000000000017941 */ /* 0x000fea0003800000 */
.L_x_14526:
        /* <DEDUP_REMOVED lines=10> */
[----:B------:R-:W-:Y:S01]  /*63e0*/  PRMT R64, RZ, 0x7610, R64 ;  /* 0x00007610ff407816 */ /* 0x000fe20000000040 */
[----:B------:R-:W-:Y:S01]  /*63f0*/  FADD.FTZ R61, R10, R61 ;  /* 0x0000003d0a3d7221 */ /* 0x000fe20000010000 */
[--C-:B------:R-:W-:Y:S02]  /*6400*/  PRMT R10, RZ, 0x5410, R62.reuse ;  /* 0x00005410ff0a7816 */ /* 0x100fe4000000003e */
[----:B------:R-:W-:Y:S01]  /*6410*/  PRMT R62, RZ, 0x7610, R62 ;  /* 0x00007610ff3e7816 */ /* 0x000fe2000000003e */
[----:B------:R-:W-:Y:S01]  /*6420*/  FADD.FTZ R8, R8, R64 ;  /* 0x0000004008087221 */ /* 0x000fe20000010000 */
[----:B------:R-:W-:-:S03]  /*6430*/  PRMT R65, RZ, 0x7610, R65 ;  /* 0x00007610ff417816 */ /* 0x000fc60000000041 */
[----:B------:R-:W-:Y:S01]  /*6440*/  FADD.FTZ R17, R10, R62 ;  /* 0x0000003e0a117221 */ /* 0x000fe20000010000 */
[----:B------:R-:W-:Y:S01]  /*6450*/  PRMT R10, RZ, 0x5410, R63 ;  /* 0x00005410ff0a7816 */ /* 0x000fe2000000003f */
        /* <DEDUP_REMOVED lines=35> */
.L_x_14529:
[----:B------:R-:W-:Y:S05]  /*6690*/  BSYNC B1 ;  /* 0x0000000000017941 */ /* 0x000fea0003800000 */
.L_x_14528:
[----:B------:R-:W-:Y:S01]  /*66a0*/  FADD.FTZ R8, R8, R17 ;  /* 0x0000001108087221 */ /* 0x000fe20000010000 */
        /* <DEDUP_REMOVED lines=52> */
.L_x_14531:
[----:B------:R-:W-:Y:S05]  /*69f0*/  BSYNC B1 ;  /* 0x0000000000017941 */ /* 0x000fea0003800000 */
.L_x_14530:
        /* <DEDUP_REMOVED lines=49> */
.L_x_14533:
[----:B------:R-:W-:Y:S05]  /*6d10*/  BSYNC B1 ;  /* 0x0000000000017941 */ /* 0x000fea0003800000 */
.L_x_14532:
        /* <DEDUP_REMOVED lines=9> */
[--C-:B------:R-:W-:Y:S02]  /*6db0*/  PRMT R8, RZ, 0x5410, R49.reuse ;  /* 0x00005410ff087816 */ /* 0x100fe40000000031 */
[----:B------:R-:W-:Y:S01]  /*6dc0*/  PRMT R49, RZ, 0x7610, R49 ;  /* 0x00007610ff317816 */ /* 0x000fe20000000031 */
[----:B------:R-:W-:Y:S01]  /*6dd0*/  FADD.FTZ R17, R16, R50 ;  /* 0x0000003210117221 */ /* 0x000fe20000010000 */
[----:B------:R-:W-:-:S02]  /*6de0*/  PRMT R16, RZ, 0x5410, R51 ;  /* 0x00005410ff107816 */ /* 0x000fc40000000033 */
        /* <DEDUP_REMOVED lines=13> */
[CC--:B------:R-:W-:Y:S02]  /*6ec0*/  ISETP.GE.AND P5, PT, R34.reuse, R73.reuse, PT ;  /* 0x000000492200720c */ /* 0x0c0fe40003fa6270 */
[----:B------:R-:W-:Y:S02]  /*6ed0*/  IADD3 R18, R34, 0x3, RZ ;  /* 0x0000000322127810 */ /* 0x000fe40007ffe0ff */
[-C--:B------:R-:W-:Y:S02]  /*6ee0*/  ISETP.GE.AND P1, PT, R16, R73.reuse, PT ;  /* 0x000000491000720c */ /* 0x080fe40003f26270 */
[-C--:B------:R-:W-:Y:S02]  /*6ef0*/  ISETP.GE.AND P2, PT, R40, R73.reuse, PT ;  /* 0x000000492800720c */ /* 0x080fe40003f46270 */
[----:B------:R-:W-:Y:S02]  /*6f00*/  IADD3 R40, R34, 0x7, RZ ;  /* 0x0000000722287810 */ /* 0x000fe40007ffe0ff */
[----:B------:R-:W-:-:S02]  /*6f10*/  ISETP.GE.AND P6, PT, R18, R73, PT ;  /* 0x000000491200720c */ /* 0x000fc40003fc6270 */
[C---:B------:R-:W-:Y:S02]  /*6f20*/  IADD3 R16, R34.reuse, 0x4, RZ ;  /* 0x0000000422107810 */ /* 0x040fe40007ffe0ff */
[----:B------:R-:W-:Y:S02]  /*6f30*/  SEL R18, R53, RZ, !P1 ;  /* 0x000000ff35127207 */ /* 0x000fe40004800000 */
[----:B------:R-:W-:Y:S02]  /*6f40*/  IADD3 R38, R34, 0x5, RZ ;  /* 0x0000000522267810 */ /* 0x000fe40007ffe0ff */
        /* <DEDUP_REMOVED lines=19> */
.L_x_14535:
[----:B------:R-:W-:Y:S05]  /*7080*/  BSYNC B1 ;  /* 0x0000000000017941 */ /* 0x000fea0003800000 */
.L_x_14534:
        /* <DEDUP_REMOVED lines=49> */
.L_x_14537:
[----:B------:R-:W-:Y:S05]  /*73a0*/  BSYNC B1 ;  /* 0x0000000000017941 */ /* 0x000fea0003800000 */
.L_x_14536:
[----:B------:R-:W-:Y:S01]  /*73b0*/  HFMA2.BF16_V2 R58, R5, R58, -RZ.H0_H0 ;  /* 0x0000003a053a7231 */ /* 0x000fe200003400ff */
[--C-:B------:R-:W-:Y:S01]  /*73c0*/  PRMT R10, RZ, 0x5410, R56.reuse ;  /* 0x00005410ff0a7816 */ /* 0x100fe20000000038 */
[----:B------:R-:W-:Y:S01]  /*73d0*/  HFMA2.BF16_V2 R57, R4, R57, -RZ.H0_H0 ;  /* 0x0000003904397231 */ /* 0x000fe200003400ff */
[----:B------:R-:W-:Y:S01]  /*73e0*/  PRMT R56, RZ, 0x7610, R56 ;  /* 0x00007610ff387816 */ /* 0x000fe20000000038 */
        /* <DEDUP_REMOVED lines=13> */
[----:B------:R-:W-:Y:S01]  /*74c0*/  ISETP.GT.AND P2, PT, R72, 0xf, PT ;  /* 0x0000000f4800780c */ /* 0x000fe20003f44270 */
[----:B------:R-:W-:Y:S01]  /*74d0*/  BSSY B1, `(.L_x_14538) ;  /* 0x000004c000017945 */ /* 0x000fe20003800000 */
[----:B------:R-:W-:Y:S01]  /*74e0*/  IADD3 R30, R30, 0x4, RZ ;  /* 0x000000041e1e7810 */ /* 0x000fe20007ffe0ff */
[----:B------:R-:W-:Y:S01]  /*74f0*/  FADD.FTZ R59, R16, R59 ;  /* 0x0000003b103b7221 */ /* 0x000fe20000010000 */
[--C-:B------:R-:W-:Y:S01]  /*7500*/  PRMT R16, RZ, 0x5410, R60.reuse ;  /* 0x00005410ff107816 */ /* 0x100fe2000000003c */
[----:B------:R-:W-:Y:S01]  /*7510*/  FADD.FTZ R10, R10, R17 ;  /* 0x000000110a0a7221 */ /* 0x000fe20000010000 */
[----:B------:R-:W-:Y:S01]  /*7520*/  PRMT R60, RZ, 0x7610, R60 ;  /* 0x00007610ff3c7816 */ /* 0x000fe2000000003c */
[----:B------:R-:W-:Y:S01]  /*7530*/  FADD.FTZ R24, R11, R24 ;  /* 0x000000180b187221 */ /* 0x000fe20000010000 */
[----:B------:R-:W-:Y:S01]  /*7540*/  ISETP.GE.AND P1, PT, R30, R3, PT ;  /* 0x000000031e00720c */ /* 0x000fe20003f26270 */
[----:B------:R-:W-:-:S02]  /*7550*/  FADD.FTZ R10, R10, R59 ;  /* 0x0000003b0a0a7221 */ /* 0x000fc40000010000 */
[----:B------:R-:W-:Y:S02]  /*7560*/  FADD.FTZ R17, R16, R60 ;  /* 0x0000003c10117221 */ /* 0x000fe40000010000 */
[----:B------:R-:W-:Y:S02]  /*7570*/  FADD.FTZ R23, R6, R23 ;  /* 0x0000001706177221 */ /* 0x000fe40000010000 */
[----:B------:R-:W-:Y:S02]  /*7580*/  FADD.FTZ R10, R10, R17 ;  /* 0x000000110a0a7221 */ /* 0x000fe40000010000 */
[----:B------:R-:W-:Y:S02]  /*7590*/  FADD.FTZ R22, R19, R22 ;  /* 0x0000001613167221 */ /* 0x000fe40000010000 */
[----:B------:R-:W-:Y:S01]  /*75a0*/  FADD.FTZ R21, R10, R21 ;  /* 0x000000150a157221 */ /* 0x000fe20000010000 */
[----:B------:R-:W-:Y:S05]  /*75b0*/  @P2 BRA `(.L_x_14539) ;  /* 0x000003d000002947 */ /* 0x000fea0003800000 */
[----:B------:R-:W-:-:S04]  /*75c0*/  IADD3 R12, P2, R33, R12, RZ ;  /* 0x0000000c210c7210 */ /* 0x000fc80007f5e0ff */
[----:B------:R-:W-:Y:S02]  /*75d0*/  LEA.HI.X.SX32 R11, R33, R36, 0x1, P2 ;  /* 0x00000024210b7211 */ /* 0x000fe400010f0eff */
[----:B------:R-:W-:-:S04]  /*75e0*/  LEA R10, P2, R12, c[0x0][0x178], 0x1 ;  /* 0x00005e000c0a7a11 */ /* 0x000fc800078408ff */
[----:B------:R-:W-:-:S05]  /*75f0*/  LEA.HI.X R11, R12, c[0x0][0x17c], R11, 0x1, P2 ;  /* 0x00005f000c0b7a11 */ /* 0x000fca00010f0c0b */
[----:B------:R0:W5:Y:S04]  /*7600*/  LDG.E.CONSTANT R13, [R10.64] ;  /* 0x0000000a0a0d7981 */ /* 0x000168000c1e9900 */
[----:B------:R0:W5:Y:S04]  /*7610*/  LDG.E.CONSTANT R6, [R10.64+0x4] ;  /* 0x0000040a0a067981 */ /* 0x000168000c1e9900 */
[----:B------:R0:W5:Y:S04]  /*7620*/  LDG.E.CONSTANT R8, [R10.64+0x8] ;  /* 0x0000080a0a087981 */ /* 0x000168000c1e9900 */
[----:B------:R0:W5:Y:S01]  /*7630*/  LDG.E.CONSTANT R12, [R10.64+0xc] ;  /* 0x00000c0a0a0c7981 */ /* 0x000162000c1e9900 */
[----:B------:R-:W-:Y:S01]  /*7640*/  BSSY B2, `(.L_x_14540) ;  /* 0x0000020000027945 */ /* 0x000fe20003800000 */
        /* <DEDUP_REMOVED lines=10> */
[----:B-----5:R-:W-:Y:S02]  /*76f0*/  SEL R16, R6, RZ, !P0 ;  /* 0x000000ff06107207 */ /* 0x020fe40004000000 */
        /* <DEDUP_REMOVED lines=20> */
.L_x_14541:
[----:B------:R-:W-:Y:S05]  /*7840*/  BSYNC B2 ;  /* 0x0000000000027941 */ /* 0x000fea0003800000 */
.L_x_14540:
[----:B-----5:R-:W-:Y:S02]  /*7850*/  HFMA2.BF16_V2 R4, R4, R13, -RZ.H0_H0 ;  /* 0x0000000d04047231 */ /* 0x020fe400003400ff */
[----:B------:R-:W-:Y:S02]  /*7860*/  HFMA2.BF16_V2 R5, R5, R6, -RZ.H0_H0 ;  /* 0x0000000605057231 */ /* 0x000fe400003400ff */
[----:B------:R-:W-:Y:S01]  /*7870*/  HFMA2.BF16_V2 R7, R7, R8, -RZ.H0_H0 ;  /* 0x0000000807077231 */ /* 0x000fe200003400ff */
[----:B------:R-:W-:Y:S01]  /*7880*/  PRMT R6, RZ, 0x5410, R4 ;  /* 0x00005410ff067816 */ /* 0x000fe20000000004 */
[----:B------:R-:W-:Y:S01]  /*7890*/  HFMA2.BF16_V2 R9, R9, R12, -RZ.H0_H0 ;  /* 0x0000000c09097231 */ /* 0x000fe200003400ff */
[----:B------:R-:W-:-:S02]  /*78a0*/  PRMT R8, RZ, 0x5410, R5 ;  /* 0x00005410ff087816 */ /* 0x000fc40000000005 */
[----:B------:R-:W-:Y:S02]  /*78b0*/  PRMT R4, RZ, 0x7610, R4 ;  /* 0x00007610ff047816 */ /* 0x000fe40000000004 */
[----:B------:R-:W-:-:S03]  /*78c0*/  PRMT R5, RZ, 0x7610, R5 ;  /* 0x00007610ff057816 */ /* 0x000fc60000000005 */
[----:B------:R-:W-:Y:S01]  /*78d0*/  FADD.FTZ R4, R6, R4 ;  /* 0x0000000406047221 */ /* 0x000fe20000010000 */
[----:B------:R-:W-:Y:S01]  /*78e0*/  PRMT R6, RZ, 0x5410, R7 ;  /* 0x00005410ff067816 */ /* 0x000fe20000000007 */
[----:B------:R-:W-:Y:S01]  /*78f0*/  FADD.FTZ R5, R8, R5 ;  /* 0x0000000508057221 */ /* 0x000fe20000010000 */
[----:B------:R-:W-:-:S03]  /*7900*/  PRMT R7, RZ, 0x7610, R7 ;  /* 0x00007610ff077816 */ /* 0x000fc60000000007 */
[----:B------:R-:W-:Y:S01]  /*7910*/  FADD.FTZ R4, R4, R5 ;  /* 0x0000000504047221 */ /* 0x000fe20000010000 */
[----:B------:R-:W-:Y:S01]  /*7920*/  PRMT R5, RZ, 0x5410, R9 ;  /* 0x00005410ff057816 */ /* 0x000fe20000000009 */
[----:B------:R-:W-:Y:S01]  /*7930*/  FADD.FTZ R7, R6, R7 ;  /* 0x0000000706077221 */ /* 0x000fe20000010000 */
[----:B------:R-:W-:-:S03]  /*7940*/  PRMT R9, RZ, 0x7610, R9 ;  /* 0x00007610ff097816 */ /* 0x000fc60000000009 */
[----:B------:R-:W-:Y:S02]  /*7950*/  FADD.FTZ R4, R4, R7 ;  /* 0x0000000704047221 */ /* 0x000fe40000010000 */
[----:B------:R-:W-:-:S04]  /*7960*/  FADD.FTZ R5, R5, R9 ;  /* 0x0000000905057221 */ /* 0x000fc80000010000 */
[----:B------:R-:W-:-:S04]  /*7970*/  FADD.FTZ R5, R4, R5 ;  /* 0x0000000504057221 */ /* 0x000fc80000010000 */
[----:B------:R-:W-:Y:S02]  /*7980*/  FADD.FTZ R2, R2, R5 ;  /* 0x0000000502027221 */ /* 0x000fe40000010000 */
.L_x_14539:
[----:B------:R-:W-:Y:S05]  /*7990*/  BSYNC B1 ;  /* 0x0000000000017941 */ /* 0x000fea0003800000 */
.L_x_14538:
[----:B------:R-:W-:Y:S02]  /*79a0*/  IADD3 R20, P0, R20, 0x10, RZ ;  /* 0x0000001014147810 */ /* 0x000fe40007f1e0ff */
[----:B------:R-:W-:Y:S02]  /*79b0*/  IADD3 R66, R66, -0x4, RZ ;  /* 0xfffffffc42427810 */ /* 0x000fe40007ffe0ff */
[----:B------:R-:W-:Y:S01]  /*79c0*/  IADD3 R34, R34, 0x40, RZ ;  /* 0x0000004022227810 */ /* 0x000fe20007ffe0ff */
[----:B------:R-:W-:Y:S01]  /*79d0*/  IMAD.X R27, RZ, RZ, R27, P0 ;  /* 0x000000ffff1b7224 */ /* 0x000fe200000e061b */
[----:B------:R-:W-:Y:S01]  /*79e0*/  IADD3 R32, R32, 0x100, RZ ;  /* 0x0000010020207810 */ /* 0x000fe20007ffe0ff */
[----:B------:R-:W-:Y:S01]  /*79f0*/  @P1 CALL.REL.NOINC `(.L_x_14523) ;  /* 0x0000001000001944 */ /* 0x000fe20003c00000 */
[----:B------:R-:W-:Y:S05]  /*7a00*/  BRA `(.L_x_14542) ;  /* 0xffffdfd000007947 */ /* 0x000fea000383ffff */
.L_x_14523:
[----:B------:R-:W-:Y:S05]  /*7a10*/  BSYNC B0 ;  /* 0x0000000000007941 */ /* 0x000fea0003800000 */
.L_x_14521:
[----:B------:R-:W1:Y:S01]  /*7a20*/  SHFL.BFLY PT, R3, R26, 0x1, 0x1f ;  /* 0x0c201f001a037f89 */ /* 0x000e6200000e0000 */
[C---:B------:R-:W-:Y:S01]  /*7a30*/  LEA.HI R19, R72.reuse, R72, RZ, 0x1 ;  /* 0x0000004848137211 */ /* 0x040fe200078f08ff */
[----:B------:R-:W-:Y:S01]  /*7a40*/  BSSY B0, `(.L_x_14543) ;  /* 0x0000022000007945 */ /* 0x000fe20003800000 */
[----:B------:R-:W-:Y:S01]  /*7a50*/  LOP3.LUT R12, R72, 0x1, RZ, 0xc0, !PT ;  /* 0x00000001480c7812 */ /* 0x000fe200078ec0ff */
[----:B0-----:R-:W0:Y:S01]  /*7a60*/  SHFL.BFLY PT, R5, R28, 0x1, 0x1f ;  /* 0x0c201f001c057f89 */ /* 0x001e2200000e0000 */
[----:B------:R-:W-:-:S03]  /*7a70*/  SHF.R.S32.HI R19, RZ, 0x1, R19 ;  /* 0x00000001ff137819 */ /* 0x000fc60000011413 */
[----:B------:R-:W2:Y:S02]  /*7a80*/  SHFL.BFLY PT, R4, R25, 0x1, 0x1f ;  /* 0x0c201f0019047f89 */ /* 0x000ea400000e0000 */
[----:B------:R-:W-:Y:S02]  /*7a90*/  IMAD R74, R74, 0x78, R19 ;  /* 0x000000784a4a7824 */ /* 0x000fe400078e0213 */
[----:B------:R-:W3:Y:S04]  /*7aa0*/  SHFL.BFLY PT, R7, R24, 0x1, 0x1f ;  /* 0x0c201f0018077f89 */ /* 0x000ee800000e0000 */
[----:B------:R-:W4:Y:S04]  /*7ab0*/  SHFL.BFLY PT, R6, R23, 0x1, 0x1f ;  /* 0x0c201f0017067f89 */ /* 0x000f2800000e0000 */
[----:B------:R-:W4:Y:S04]  /*7ac0*/  SHFL.BFLY PT, R9, R22, 0x1, 0x1f ;  /* 0x0c201f0016097f89 */ /* 0x000f2800000e0000 */
[----:B------:R-:W4:Y:S01]  /*7ad0*/  SHFL.BFLY PT, R8, R21, 0x1, 0x1f ;  /* 0x0c201f0015087f89 */ /* 0x000f2200000e0000 */
[----:B-1----:R-:W-:Y:S01]  /*7ae0*/  FADD.FTZ R10, R3, R26 ;  /* 0x0000001a030a7221 */ /* 0x002fe20000010000 */
[----:B------:R-:W-:-:S02]  /*7af0*/  LOP3.LUT R3, R0, 0xffffffc0, RZ, 0xc0, !PT ;  /* 0xffffffc000037812 */ /* 0x000fc400078ec0ff */
[----:B------:R-:W1:Y:S01]  /*7b00*/  SHFL.BFLY PT, R13, R2, 0x1, 0x1f ;  /* 0x0c201f00020d7f89 */ /* 0x000e6200000e0000 */
[----:B0-----:R-:W-:-:S03]  /*7b10*/  FADD.FTZ R11, R5, R28 ;  /* 0x0000001c050b7221 */ /* 0x001fc60000010000 */
[----:B------:R-:W-:Y:S01]  /*7b20*/  BAR.SYNC.DEFER_BLOCKING 0x0 ;  /* 0x0000000000007b1d */ /* 0x000fe20000010000 */
[----:B------:R-:W-:Y:S01]  /*7b30*/  ISETP.NE.AND P0, PT, R3, 0x40, PT ;  /* 0x000000400300780c */ /* 0x000fe20003f05270 */
[----:B--2---:R-:W-:Y:S02]  /*7b40*/  FADD.FTZ R16, R4, R25 ;  /* 0x0000001904107221 */ /* 0x004fe40000010000 */
[----:B---3--:R-:W-:Y:S02]  /*7b50*/  FADD.FTZ R17, R7, R24 ;  /* 0x0000001807117221 */ /* 0x008fe40000010000 */
[----:B----4-:R-:W-:Y:S02]  /*7b60*/  FADD.FTZ R23, R6, R23 ;  /* 0x0000001706177221 */ /* 0x010fe40000010000 */
[----:B------:R-:W-:Y:S02]  /*7b70*/  FADD.FTZ R22, R9, R22 ;  /* 0x0000001609167221 */ /* 0x000fe40000010000 */
[----:B------:R-:W-:-:S02]  /*7b80*/  FADD.FTZ R21, R8, R21 ;  /* 0x0000001508157221 */ /* 0x000fc40000010000 */
[----:B-1----:R-:W-:Y:S02]  /*7b90*/  FADD.FTZ R18, R13, R2 ;  /* 0x000000020d127221 */ /* 0x002fe40000010000 */
        /* <DEDUP_REMOVED lines=12> */
.L_x_14544:
[----:B------:R-:W-:Y:S05]  /*7c60*/  BSYNC B0 ;  /* 0x0000000000007941 */ /* 0x000fea0003800000 */
.L_x_14543:
        /* <DEDUP_REMOVED lines=12> */
[----:B------:R-:W0:Y:S04]  /*7d30*/  LDS R5, [R74.X4+0x190] ;  /* 0x000190004a057984 */ /* 0x000e280000004800 */
[----:B------:R-:W1:Y:S04]  /*7d40*/  LDS R4, [R74.X4+0x1d0] ;  /* 0x0001d0004a047984 */ /* 0x000e680000004800 */
[----:B------:R-:W2:Y:S04]  /*7d50*/  LDS R6, [R74.X4+0x210] ;  /* 0x000210004a067984 */ /* 0x000ea80000004800 */
[----:B------:R-:W2:Y:S04]  /*7d60*/  LDS R7, [R74.X4+0x250] ;  /* 0x000250004a077984 */ /* 0x000ea80000004800 */
[----:B------:R-:W2:Y:S01]  /*7d70*/  LDS R8, [R74.X4+0x290] ;  /* 0x000290004a087984 */ /* 0x000ea20000004800 */
[----:B0--3--:R-:W-:-:S02]  /*7d80*/  FADD.FTZ R10, R10, R3 ;  /* 0x000000030a0a7221 */ /* 0x009fc40000010000 */
[----:B----4-:R-:W-:Y:S02]  /*7d90*/  FADD.FTZ R11, R11, R2 ;  /* 0x000000020b0b7221 */ /* 0x010fe40000010000 */
[----:B------:R-:W-:Y:S02]  /*7da0*/  FADD.FTZ R16, R16, R5 ;  /* 0x0000000510107221 */ /* 0x000fe40000010000 */
[----:B-1----:R-:W-:Y:S02]  /*7db0*/  FADD.FTZ R17, R17, R4 ;  /* 0x0000000411117221 */ /* 0x002fe40000010000 */
[----:B--2---:R-:W-:Y:S02]  /*7dc0*/  FADD.FTZ R23, R23, R6 ;  /* 0x0000000617177221 */ /* 0x004fe40000010000 */
[----:B------:R-:W-:Y:S02]  /*7dd0*/  FADD.FTZ R22, R22, R7 ;  /* 0x0000000716167221 */ /* 0x000fe40000010000 */
[----:B------:R-:W-:-:S02]  /*7de0*/  FADD.FTZ R21, R21, R8 ;  /* 0x0000000815157221 */ /* 0x000fc40000010000 */
.L_x_14548:
[----:B------:R-:W-:Y:S05]  /*7df0*/  BSYNC B1 ;  /* 0x0000000000017941 */ /* 0x000fea0003800000 */
.L_x_14547:
[----:B0-2---:R-:W-:Y:S02]  /*7e00*/  @!P0 FADD.FTZ R18, R18, R9 ;  /* 0x0000000912128221 */ /* 0x005fe40000010000 */
.L_x_14546:
[----:B------:R-:W-:Y:S05]  /*7e10*/  BSYNC B0 ;  /* 0x0000000000007941 */ /* 0x000fea0003800000 */
.L_x_14545:
        /* <DEDUP_REMOVED lines=16> */
.L_x_14550:
[----:B------:R-:W-:Y:S05]  /*7f20*/  BSYNC B0 ;  /* 0x0000000000007941 */ /* 0x000fea0003800000 */
.L_x_14549:
        /* <DEDUP_REMOVED lines=17> */
[----:B0-2---:R-:W-:-:S02]  /*8040*/  FADD.FTZ R10, R10, R3 ;  /* 0x000000030a0a7221 */ /* 0x005fc40000010000 */
[----:B-1----:R-:W-:Y:S02]  /*8050*/  FADD.FTZ R11, R11, R2 ;  /* 0x000000020b0b7221 */ /* 0x002fe40000010000 */
[----:B------:R-:W-:Y:S02]  /*8060*/  FADD.FTZ R16, R16, R5 ;  /* 0x0000000510107221 */ /* 0x000fe40000010000 */
[----:B---3--:R-:W-:Y:S02]  /*8070*/  FADD.FTZ R17, R17, R4 ;  /* 0x0000000411117221 */ /* 0x008fe40000010000 */
[----:B----4-:R-:W-:Y:S02]  /*8080*/  FADD.FTZ R23, R23, R6 ;  /* 0x0000000617177221 */ /* 0x010fe40000010000 */
[----:B------:R-:W-:Y:S02]  /*8090*/  FADD.FTZ R22, R22, R7 ;  /* 0x0000000716167221 */ /* 0x000fe40000010000 */
[----:B------:R-:W-:-:S02]  /*80a0*/  FADD.FTZ R21, R21, R8 ;  /* 0x0000000815157221 */ /* 0x000fc40000010000 */
.L_x_14554:
[----:B------:R-:W-:Y:S05]  /*80b0*/  BSYNC B1 ;  /* 0x0000000000017941 */ /* 0x000fea0003800000 */
.L_x_14553:
[----:B0-2-4-:R-:W-:Y:S02]  /*80c0*/  @!P0 FADD.FTZ R18, R18, R9 ;  /* 0x0000000912128221 */ /* 0x015fe40000010000 */
.L_x_14552:
[----:B------:R-:W-:Y:S05]  /*80d0*/  BSYNC B0 ;  /* 0x0000000000007941 */ /* 0x000fea0003800000 */
.L_x_14551:
[----:B------:R-:W-:Y:S01]  /*80e0*/  BAR.SYNC.DEFER_BLOCKING 0x0 ;  /* 0x0000000000007b1d */ /* 0x000fe20000010000 */
[----:B------:R-:W-:-:S04]  /*80f0*/  IADD3 R0, R0, 0x1f, RZ ;  /* 0x0000001f00007810 */ /* 0x000fc80007ffe0ff */
[----:B------:R-:W-:-:S13]  /*8100*/  ISETP.GT.U32.AND P0, PT, R0, 0x3e, PT ;  /* 0x0000003e0000780c */ /* 0x000fda0003f04070 */
[----:B------:R-:W-:Y:S05]  /*8110*/  @P0 EXIT ;  /* 0x000000000000094d */ /* 0x000fea0003800000 */
[----:B------:R-:W4:Y:S01]  /*8120*/  S2UR UR4, SR_CTAID.Y ;  /* 0x00000000000479c3 */ /* 0x000f220000002600 */
[----:B------:R-:W-:Y:S01]  /*8130*/  ULDC UR5, c[0x0][0xc] ;  /* 0x0000030000057ab9 */ /* 0x000fe20000000800 */
[----:B------:R-:W-:Y:S01]  /*8140*/  ISETP.NE.AND P1, PT, R12, RZ, PT ;  /* 0x000000ff0c00720c */ /* 0x000fe20003f25270 */
[----:B------:R-:W-:Y:S01]  /*8150*/  ULDC UR8, c[0x0][0x14] ;  /* 0x0000050000087ab9 */ /* 0x000fe20000000800 */
[----:B------:R-:W-:Y:S01]  /*8160*/  ISETP.GT.AND P0, PT, R72, 0xf, PT ;  /* 0x0000000f4800780c */ /* 0x000fe20003f04270 */
[----:B------:R-:W-:Y:S03]  /*8170*/  BSSY B0, `(.L_x_14555) ;  /* 0x000003f000007945 */ /* 0x000fe60003800000 */
[----:B------:R-:W0:Y:S01]  /*8180*/  S2UR UR6, SR_CTAID.Z ;  /* 0x00000000000679c3 */ /* 0x000e220000002700 */
[----:B------:R-:W-:-:S07]  /*8190*/  ISETP.NE.OR P0, PT, R12, RZ, P0 ;  /* 0x000000ff0c00720c */ /* 0x000fce0000705670 */
[----:B------:R-:W1:Y:S01]  /*81a0*/  S2UR UR7, SR_CTAID.X ;  /* 0x00000000000779c3 */ /* 0x000e620000002500 */
[----:B----4-:R-:W-:Y:S02]  /*81b0*/  UIMAD UR4, UR4, UR5, URZ ;  /* 0x00000005040472a4 */ /* 0x010fe4000f8e023f */
[----:B------:R-:W-:-:S04]  /*81c0*/  UIMAD UR5, UR8, 0x78, URZ ;  /* 0x00000078080578a4 */ /* 0x000fc8000f8e023f */
[----:B------:R-:W-:Y:S02]  /*81d0*/  UIMAD UR4, UR4, UR5, URZ ;  /* 0x00000005040472a4 */ /* 0x000fe4000f8e023f */
[----:B0-----:R-:W-:-:S04]  /*81e0*/  UIMAD UR6, UR6, 0x78, URZ ;  /* 0x00000078060678a4 */ /* 0x001fc8000f8e023f */
[----:B------:R-:W-:Y:S02]  /*81f0*/  USHF.R.S32.HI UR9, URZ, 0x1f, UR6 ;  /* 0x0000001f3f097899 */ /* 0x000fe40008011406 */
[----:B-1----:R-:W-:Y:S02]  /*8200*/  UIMAD UR5, UR7, UR5, URZ ;  /* 0x00000005070572a4 */ /* 0x002fe4000f8e023f */
[----:B------:R-:W-:Y:S02]  /*8210*/  USHF.R.S32.HI UR7, URZ, 0x1f, UR4 ;  /* 0x0000001f3f077899 */ /* 0x000fe40008011404 */
[----:B------:R-:W-:Y:S02]  /*8220*/  USHF.R.S32.HI UR8, URZ, 0x1f, UR5 ;  /* 0x0000001f3f087899 */ /* 0x000fe40008011405 */
[----:B------:R-:W-:-:S04]  /*8230*/  UIADD3 UR4, UP0, UP1, UR4, UR5, UR6 ;  /* 0x0000000504047290 */ /* 0x000fc8000f91e006 */
[----:B------:R-:W-:Y:S01]  /*8240*/  UIADD3.X UR7, UR7, UR8, UR9, UP0, UP1 ;  /* 0x0000000807077290 */ /* 0x000fe200087e2409 */
[----:B------:R-:W-:Y:S06]  /*8250*/  @P1 BRA `(.L_x_14556) ;  /* 0x0000030000001947 */ /* 0x000fec0003800000 */
[C---:B------:R-:W-:Y:S02]  /*8260*/  IADD3 R3, P1, R19.reuse, UR4, RZ ;  /* 0x0000000413037c10 */ /* 0x040fe4000ff3e0ff */
[C---:B------:R-:W-:Y:S02]  /*8270*/  IADD3 R0, R19.reuse, 0x10, RZ ;  /* 0x0000001013007810 */ /* 0x040fe40007ffe0ff */
[C---:B------:R-:W-:Y:S02]  /*8280*/  LEA.HI.X.SX32 R4, R19.reuse, UR7, 0x1, P1 ;  /* 0x0000000713047c11 */ /* 0x040fe400088f0eff */
[----:B------:R-:W-:Y:S02]  /*8290*/  IADD3 R5, R19, 0x20, RZ ;  /* 0x0000002013057810 */ /* 0x000fe40007ffe0ff */
[----:B------:R-:W-:Y:S02]  /*82a0*/  LEA R2, P1, R3, c[0x0][0x160], 0x1 ;  /* 0x0000580003027a11 */ /* 0x000fe400078208ff */
[----:B------:R-:W-:-:S02]  /*82b0*/  IADD3 R8, P2, R0, UR4, RZ ;  /* 0x0000000400087c10 */ /* 0x000fc4000ff5e0ff */
[----:B------:R-:W-:Y:S02]  /*82c0*/  IADD3 R7, R19, 0x30, RZ ;  /* 0x0000003013077810 */ /* 0x000fe40007ffe0ff */
[----:B------:R-:W-:Y:S02]  /*82d0*/  IADD3 R12, P3, R5, UR4, RZ ;  /* 0x00000004050c7c10 */ /* 0x000fe4000ff7e0ff */
[----:B------:R-:W-:Y:S02]  /*82e0*/  LEA.HI.X R3, R3, c[0x0][0x164], R4, 0x1, P1 ;  /* 0x0000590003037a11 */ /* 0x000fe400008f0c04 */
[----:B------:R-:W-:Y:S02]  /*82f0*/  LEA.HI.X.SX32 R9, R0, UR7, 0x1, P2 ;  /* 0x0000000700097c11 */ /* 0x000fe400090f0eff */
[----:B------:R-:W-:Y:S02]  /*8300*/  LEA R4, P1, R8, c[0x0][0x160], 0x1 ;  /* 0x0000580008047a11 */ /* 0x000fe400078208ff */
[----:B------:R-:W-:-:S02]  /*8310*/  IADD3 R0, P4, R7, UR4, RZ ;  /* 0x0000000407007c10 */ /* 0x000fc4000ff9e0ff */
[----:B------:R-:W-:Y:S02]  /*8320*/  LEA.HI.X.SX32 R13, R5, UR7, 0x1, P3 ;  /* 0x00000007050d7c11 */ /* 0x000fe400098f0eff */
[----:B------:R-:W-:Y:S02]  /*8330*/  LEA R6, P2, R12, c[0x0][0x160], 0x1 ;  /* 0x000058000c067a11 */ /* 0x000fe400078408ff */
[----:B------:R-:W-:Y:S02]  /*8340*/  LEA.HI.X R5, R8, c[0x0][0x164], R9, 0x1, P1 ;  /* 0x0000590008057a11 */ /* 0x000fe400008f0c09 */
[----:B------:R-:W-:Y:S02]  /*8350*/  LEA.HI.X.SX32 R9, R7, UR7, 0x1, P4 ;  /* 0x0000000707097c11 */ /* 0x000fe4000a0f0eff */
[----:B------:R-:W-:Y:S02]  /*8360*/  LEA R8, P1, R0, c[0x0][0x160], 0x1 ;  /* 0x0000580000087a11 */ /* 0x000fe400078208ff */
[----:B------:R-:W-:-:S02]  /*8370*/  LEA.HI.X R7, R12, c[0x0][0x164], R13, 0x1, P2 ;  /* 0x000059000c077a11 */ /* 0x000fc400010f0c0d */
[C---:B------:R-:W-:Y:S02]  /*8380*/  IADD3 R12, R19.reuse, 0x40, RZ ;  /* 0x00000040130c7810 */ /* 0x040fe40007ffe0ff */
[C---:B------:R-:W-:Y:S02]  /*8390*/  IADD3 R13, R19.reuse, 0x50, RZ ;  /* 0x00000050130d7810 */ /* 0x040fe40007ffe0ff */
[----:B------:R-:W-:Y:S02]  /*83a0*/  IADD3 R14, R19, 0x60, RZ ;  /* 0x00000060130e7810 */ /* 0x000fe40007ffe0ff */
[----:B------:R-:W-:Y:S02]  /*83b0*/  LEA.HI.X R9, R0, c[0x0][0x164], R9, 0x1, P1 ;  /* 0x0000590000097a11 */ /* 0x000fe400008f0c09 */
[----:B------:R-:W-:Y:S02]  /*83c0*/  IADD3 R25, P1, R12, UR4, RZ ;  /* 0x000000040c197c10 */ /* 0x000fe4000ff3e0ff */
[----:B------:R-:W-:-:S02]  /*83d0*/  F2FP.BF16.PACK_AB R0, R11, R10 ;  /* 0x0000000a0b00723e */ /* 0x000fc400000010ff */
[----:B------:R-:W-:Y:S02]  /*83e0*/  IADD3 R24, P2, R13, UR4, RZ ;  /* 0x000000040d187c10 */ /* 0x000fe4000ff5e0ff */
[----:B------:R-:W-:Y:S01]  /*83f0*/  IADD3 R15, P3, R14, UR4, RZ ;  /* 0x000000040e0f7c10 */ /* 0x000fe2000ff7e0ff */
[----:B------:R0:W-:Y:S01]  /*8400*/  STG.E.U16 [R2.64], R0 ;  /* 0x0000000002007986 */ /* 0x0001e2000c10150a */
[----:B--2---:R-:W-:Y:S02]  /*8410*/  F2FP.BF16.PACK_AB R16, R17, R16 ;  /* 0x000000101110723e */ /* 0x004fe400000010ff */
[----:B------:R-:W-:Y:S02]  /*8420*/  LEA.HI.X.SX32 R26, R12, UR7, 0x1, P1 ;  /* 0x000000070c1a7c11 */ /* 0x000fe400088f0eff */
[----:B------:R-:W-:Y:S02]  /*8430*/  PRMT R17, R0, 0x7632, R17 ;  /* 0x0000763200117816 */ /* 0x000fe40000000011 */
[----:B------:R-:W-:-:S02]  /*8440*/  LEA.HI.X.SX32 R13, R13, UR7, 0x1, P2 ;  /* 0x000000070d0d7c11 */ /* 0x000fc400090f0eff */
[----:B------:R-:W-:Y:S01]  /*8450*/  LEA R10, P1, R25, c[0x0][0x160], 0x1 ;  /* 0x00005800190a7a11 */ /* 0x000fe200078208ff */
[----:B------:R1:W-:Y:S01]  /*8460*/  STG.E.U16 [R4.64], R17 ;  /* 0x0000001104007986 */ /* 0x0003e2000c10150a */
[----:B------:R-:W-:Y:S02]  /*8470*/  LEA R12, P2, R24, c[0x0][0x160], 0x1 ;  /* 0x00005800180c7a11 */ /* 0x000fe400078408ff */
[----:B------:R-:W-:Y:S01]  /*8480*/  LEA.HI.X.SX32 R20, R14, UR7, 0x1, P3 ;  /* 0x000000070e147c11 */ /* 0x000fe200098f0eff */
[----:B------:R2:W-:Y:S01]  /*8490*/  STG.E.U16 [R6.64], R16 ;  /* 0x0000001006007986 */ /* 0x0005e2000c10150a */
[----:B------:R-:W-:Y:S02]  /*84a0*/  F2FP.BF16.PACK_AB R22, R22, R23 ;  /* 0x000000171616723e */ /* 0x000fe400000010ff */
[----:B------:R-:W-:Y:S02]  /*84b0*/  LEA R14, P3, R15, c[0x0][0x160], 0x1 ;  /* 0x000058000f0e7a11 */ /* 0x000fe400078608ff */
[----:B0-----:R-:W-:-:S02]  /*84c0*/  PRMT R3, R16, 0x7632, R3 ;  /* 0x0000763210037816 */ /* 0x001fc40000000003 */
[----:B------:R-:W-:Y:S02]  /*84d0*/  LEA.HI.X R11, R25, c[0x0][0x164], R26, 0x1, P1 ;  /* 0x00005900190b7a11 */ /* 0x000fe400008f0c1a */
[----:B------:R-:W-:Y:S01]  /*84e0*/  LEA.HI.X R13, R24, c[0x0][0x164], R13, 0x1, P2 ;  /* 0x00005900180d7a11 */ /* 0x000fe200010f0c0d */
[----:B------:R2:W-:Y:S01]  /*84f0*/  STG.E.U16 [R8.64], R3 ;  /* 0x0000000308007986 */ /* 0x0005e2000c10150a */
[----:B-1----:R-:W-:Y:S02]  /*8500*/  PRMT R5, R22, 0x7632, R5 ;  /* 0x0000763216057816 */ /* 0x002fe40000000005 */
[----:B------:R-:W-:Y:S01]  /*8510*/  LEA.HI.X R15, R15, c[0x0][0x164], R20, 0x1, P3 ;  /* 0x000059000f0f7a11 */ /* 0x000fe200018f0c14 */
[----:B------:R2:W-:Y:S01]  /*8520*/  STG.E.U16 [R10.64], R22 ;  /* 0x000000160a007986 */ /* 0x0005e2000c10150a */
[----:B------:R-:W-:-:S03]  /*8530*/  F2FP.BF16.PACK_AB R21, RZ, R21 ;  /* 0x00000015ff15723e */ /* 0x000fc600000010ff */
[----:B------:R2:W-:Y:S04]  /*8540*/  STG.E.U16 [R12.64], R5 ;  /* 0x000000050c007986 */ /* 0x0005e8000c10150a */
[----:B------:R2:W-:Y:S02]  /*8550*/  STG.E.U16 [R14.64], R21 ;  /* 0x000000150e007986 */ /* 0x0005e4000c10150a */
.L_x_14556:
[----:B------:R-:W-:Y:S05]  /*8560*/  BSYNC B0 ;  /* 0x0000000000007941 */ /* 0x000fea0003800000 */
.L_x_14555:
[----:B------:R-:W-:Y:S05]  /*8570*/  @P0 EXIT ;  /* 0x000000000000094d */ /* 0x000fea0003800000 */
[----:B------:R-:W-:Y:S02]  /*8580*/  IADD3 R19, R19, 0x70, RZ ;  /* 0x0000007013137810 */ /* 0x000fe40007ffe0ff */
[----:B--2---:R-:W-:Y:S02]  /*8590*/  F2FP.BF16.PACK_AB R18, RZ, R18 ;  /* 0x00000012ff12723e */ /* 0x004fe400000010ff */
[----:B------:R-:W-:-:S04]  /*85a0*/  IADD3 R0, P0, R19, UR4, RZ ;  /* 0x0000000413007c10 */ /* 0x000fc8000ff1e0ff */
[----:B------:R-:W-:Y:S02]  /*85b0*/  LEA.HI.X.SX32 R19, R19, UR7, 0x1, P0 ;  /* 0x0000000713137c11 */ /* 0x000fe400080f0eff */
[----:B------:R-:W-:-:S04]  /*85c0*/  LEA R2, P0, R0, c[0x0][0x160], 0x1 ;  /* 0x0000580000027a11 */ /* 0x000fc800078008ff */
[----:B------:R-:W-:-:S05]  /*85d0*/  LEA.HI.X R3, R0, c[0x0][0x164], R19, 0x1, P0 ;  /* 0x0000590000037a11 */ /* 0x000fca00000f0c13 */
[----:B------:R-:W-:Y:S01]  /*85e0*/  STG.E.U16 [R2.64], R18 ;  /* 0x0000001202007986 */ /* 0x000fe2000c10150a */
[----:B------:R-:W-:Y:S05]  /*85f0*/  EXIT ;  /* 0x000000000000794d */ /* 0x000fea0003800000 */
.L_x_14490:
[----:B------:R-:W-:Y:S01]  /*8600*/  IMAD.MOV.U32 R48, RZ, RZ, R51 ;  /* 0x000000ffff307224 */ /* 0x000fe200078e0033 */
[----:B------:R-:W-:Y:S01]  /*8610*/  MOV R46, 0x8660 ;  /* 0x00008660002e7802 */ /* 0x000fe20000000f00 */
[----:B------:R-:W-:Y:S02]  /*8620*/  IMAD.MOV.U32 R49, RZ, RZ, 0x1 ;  /* 0x00000001ff317424 */ /* 0x000fe400078e00ff */
[----:B------:R-:W-:Y:S02]  /*8630*/  IMAD.MOV.U32 R83, RZ, RZ, 0x1f ;  /* 0x0000001fff537424 */ /* 0x000fe400078e00ff */
[----:B------:R-:W-:Y:S02]  /*8640*/  IMAD.MOV.U32 R84, RZ, RZ, -0x1 ;  /* 0xffffffffff547424 */ /* 0x000fe400078e00ff */
[----:B------:R-:W-:Y:S05]  /*8650*/  CALL.REL.NOINC `($__internal_327_$__cuda_sm70_shflsync_bfly_p) ;  /* 0x0000028000007944 */ /* 0x000fea0003c00000 */
[----:B-1----:R-:W-:Y:S01]  /*8660*/  IMAD.MOV.U32 R46, RZ, RZ, R48 ;  /* 0x000000ffff2e7224 */ /* 0x002fe200078e0030 */
[----:B0-----:R-:W-:Y:S05]  /*8670*/  BRA `(.L_x_14557) ;  /* 0xffffa19000007947 */ /* 0x001fea000383ffff */
.L_x_14495:
[----:B------:R-:W-:Y:S01]  /*8680*/  IMAD.MOV.U32 R48, RZ, RZ, R85 ;  /* 0x000000ffff307224 */ /* 0x000fe200078e0055 */
[----:B------:R-:W-:Y:S01]  /*8690*/  MOV R46, 0x86e0 ;  /* 0x000086e0002e7802 */ /* 0x000fe20000000f00 */
[----:B------:R-:W-:-:S02]  /*86a0*/  IMAD.MOV.U32 R49, RZ, RZ, 0x1 ;  /* 0x00000001ff317424 */ /* 0x000fc400078e00ff */
[----:B------:R-:W-:Y:S02]  /*86b0*/  IMAD.MOV.U32 R83, RZ, RZ, 0x1f ;  /* 0x0000001fff537424 */ /* 0x000fe400078e00ff */
[----:B------:R-:W-:Y:S02]  /*86c0*/  IMAD.MOV.U32 R84, RZ, RZ, -0x1 ;  /* 0xffffffffff547424 */ /* 0x000fe400078e00ff */
[----:B------:R-:W-:Y:S05]  /*86d0*/  CALL.REL.NOINC `($__internal_327_$__cuda_sm70_shflsync_bfly_p) ;  /* 0x0000020000007944 */ /* 0x000fea0003c00000 */
[----:B-1----:R-:W-:Y:S01]  /*86e0*/  IMAD.MOV.U32 R46, RZ, RZ, R48 ;  /* 0x000000ffff2e7224 */ /* 0x002fe200078e0030 */
[----:B0-----:R-:W-:Y:S05]  /*86f0*/  BRA `(.L_x_14558) ;  /* 0xffffb57000007947 */ /* 0x001fea000383ffff */
.L_x_14499:
[----:B------:R-:W-:Y:S01]  /*8700*/  IMAD.MOV.U32 R48, RZ, RZ, R70 ;  /* 0x000000ffff307224 */ /* 0x000fe200078e0046 */
[----:B------:R-:W-:Y:S01]  /*8710*/  MOV R46, 0x8760 ;  /* 0x00008760002e7802 */ /* 0x000fe20000000f00 */
[----:B------:R-:W-:Y:S02]  /*8720*/  IMAD.MOV.U32 R49, RZ, RZ, 0x10 ;  /* 0x00000010ff317424 */ /* 0x000fe400078e00ff */
[----:B------:R-:W-:Y:S02]  /*8730*/  IMAD.MOV.U32 R83, RZ, RZ, 0x1f ;  /* 0x0000001fff537424 */ /* 0x000fe400078e00ff */
[----:B------:R-:W-:Y:S02]  /*8740*/  IMAD.MOV.U32 R84, RZ, RZ, -0x1 ;  /* 0xffffffffff547424 */ /* 0x000fe400078e00ff */
[----:B-----5:R-:W-:Y:S05]  /*8750*/  CALL.REL.NOINC `($__internal_327_$__cuda_sm70_shflsync_bfly_p) ;  /* 0x0000018000007944 */ /* 0x020fea0003c00000 */
[----:B-1----:R-:W-:Y:S01]  /*8760*/  IMAD.MOV.U32 R5, RZ, RZ, R48 ;  /* 0x000000ffff057224 */ /* 0x002fe200078e0030 */
[----:B0-----:R-:W-:Y:S05]  /*8770*/  BRA `(.L_x_14559) ;  /* 0xffffb65000007947 */ /* 0x001fea000383ffff */
.L_x_14500:
[----:B------:R-:W-:Y:S01]  /*8780*/  IMAD.MOV.U32 R48, RZ, RZ, R7 ;  /* 0x000000ffff307224 */ /* 0x000fe200078e0007 */
[----:B------:R-:W-:Y:S01]  /*8790*/  MOV R46, 0x87e0 ;  /* 0x000087e0002e7802 */ /* 0x000fe20000000f00 */
[----:B------:R-:W-:-:S02]  /*87a0*/  IMAD.MOV.U32 R49, RZ, RZ, 0x8 ;  /* 0x00000008ff317424 */ /* 0x000fc400078e00ff */
[----:B------:R-:W-:Y:S02]  /*87b0*/  IMAD.MOV.U32 R83, RZ, RZ, 0x1f ;  /* 0x0000001fff537424 */ /* 0x000fe400078e00ff */
[----:B------:R-:W-:Y:S02]  /*87c0*/  IMAD.MOV.U32 R84, RZ, RZ, -0x1 ;  /* 0xffffffffff547424 */ /* 0x000fe400078e00ff */
[----:B0----5:R-:W-:Y:S05]  /*87d0*/  CALL.REL.NOINC `($__internal_327_$__cuda_sm70_shflsync_bfly_p) ;  /* 0x0000010000007944 */ /* 0x021fea0003c00000 */
[----:B-1----:R-:W-:Y:S01]  /*87e0*/  FMNMX.FTZ R5, R7, R48, !PT ;  /* 0x0000003007057209 */ /* 0x002fe20007810000 */
[----:B0-----:R-:W-:Y:S01]  /*87f0*/  IMAD.MOV.U32 R49, RZ, RZ, 0x4 ;  /* 0x00000004ff317424 */ /* 0x001fe200078e00ff */
[----:B------:R-:W-:Y:S01]  /*8800*/  MOV R46, 0x8850 ;  /* 0x00008850002e7802 */ /* 0x000fe20000000f00 */
[----:B------:R-:W-:Y:S02]  /*8810*/  IMAD.MOV.U32 R83, RZ, RZ, 0x1f ;  /* 0x0000001fff537424 */ /* 0x000fe400078e00ff */
[----:B------:R-:W-:Y:S02]  /*8820*/  IMAD.MOV.U32 R84, RZ, RZ, -0x1 ;  /* 0xffffffffff547424 */ /* 0x000fe400078e00ff */
[----:B------:R-:W-:Y:S02]  /*8830*/  IMAD.MOV.U32 R48, RZ, RZ, R5 ;  /* 0x000000ffff307224 */ /* 0x000fe400078e0005 */
[----:B------:R-:W-:Y:S05]  /*8840*/  CALL.REL.NOINC `($__internal_327_$__cuda_sm70_shflsync_bfly_p) ;  /* 0x0000009000007944 */ /* 0x000fea0003c00000 */
[----:B-1----:R-:W-:Y:S01]  /*8850*/  FMNMX.FTZ R5, R5, R48, !PT ;  /* 0x0000003005057209 */ /* 0x002fe20007810000 */
[----:B0-----:R-:W-:Y:S01]  /*8860*/  IMAD.MOV.U32 R49, RZ, RZ, 0x2 ;  /* 0x00000002ff317424 */ /* 0x001fe200078e00ff */
[----:B------:R-:W-:Y:S01]  /*8870*/  MOV R46, 0x88c0 ;  /* 0x000088c0002e7802 */ /* 0x000fe20000000f00 */
[----:B------:R-:W-:-:S02]  /*8880*/  IMAD.MOV.U32 R83, RZ, RZ, 0x1f ;  /* 0x0000001fff537424 */ /* 0x000fc400078e00ff */
[----:B------:R-:W-:Y:S02]  /*8890*/  IMAD.MOV.U32 R84, RZ, RZ, -0x1 ;  /* 0xffffffffff547424 */ /* 0x000fe400078e00ff */
[----:B------:R-:W-:Y:S02]  /*88a0*/  IMAD.MOV.U32 R48, RZ, RZ, R5 ;  /* 0x000000ffff307224 */ /* 0x000fe400078e0005 */
[----:B------:R-:W-:Y:S05]  /*88b0*/  CALL.REL.NOINC `($__internal_327_$__cuda_sm70_shflsync_bfly_p) ;  /* 0x0000002000007944 */ /* 0x000fea0003c00000 */
[----:B-1----:R-:W-:Y:S01]  /*88c0*/  IMAD.MOV.U32 R6, RZ, RZ, R48 ;  /* 0x000000ffff067224 */ /* 0x002fe200078e0030 */
[----:B0-----:R-:W-:Y:S05]  /*88d0*/  BRA `(.L_x_14560) ;  /* 0xffffb56000007947 */ /* 0x001fea000383ffff */
        .weak           $__internal_327_$__cuda_sm70_shflsync_bfly_p
        .type           $__internal_327_$__cuda_sm70_shflsync_bfly_p,@function
        .size           $__internal_327_$__cuda_sm70_shflsync_bfly_p,(.L_x_23494 - $__internal_327_$__cuda_sm70_shflsync_bfly_p)
$__internal_327_$__cuda_sm70_shflsync_bfly_p:
[----:B------:R-:W-:Y:S01]  /*88e0*/  IMAD.MOV.U32 R47, RZ, RZ, 0x0 ;  /* 0x00000000ff2f7424 */ /* 0x000fe200078e00ff */
[----:B------:R-:W-:Y:S04]  /*88f0*/  WARPSYNC R84 ;  /* 0x0000005400007348 */ /* 0x000fe80003800000 */
[----:B------:R0:W1:Y:S01]  /*8900*/  SHFL.BFLY PT, R48, R48, R49, R83 ;  /* 0x0c00003130307389 */ /* 0x00006200000e0053 */
[----:B------:R-:W-:Y:S05]  /*8910*/  RET.REL.NODEC R46 `(_ZN4vllm25paged_attention_v1_kernelI13__nv_bfloat16S1_Li120ELi16ELi128ELNS_18Fp8KVCacheDataTypeE0ELb0EEEvPT_PKS3_PKT0_S9_ifPKiSB_iPKfiiiSD_SD_iiiii) ;  /* 0xffff76e02e007950 */ /* 0x000fea0003c3ffff */
.L_x_14561:
        /* <DEDUP_REMOVED lines=14> */
.L_x_23494:


//--------------------- .text._ZN4vllm25paged_attention_v1_kernelI13__nv_bfloat16S1_Li112ELi16ELi128ELNS_18Fp8KVCacheDataTypeE0ELb0EEEvPT_PKS3_PKT0_S9_ifPKiSB_iPKfiiiSD_SD_iiiii --------------------------
	.section	.text._ZN4vllm25paged_attention_v1_kernelI13__nv_bfloat16S1_Li112ELi16ELi128ELNS_18Fp8KVCacheDataTypeE0ELb0EEEvPT_PKS3_PKT0_S9_ifPKiSB_iPKfiiiSD_SD_iiiii,"ax",@progbits
	.sectioninfo	@"SHI_REGISTERS=96"
	.align	128
        .global         _ZN4vllm25paged_attention_v1_kernelI13__nv_bfloat16S1_Li112ELi16ELi128ELNS_18Fp8KVCacheDataTypeE0ELb0EEEvPT_PKS3_PKT0_S9_ifPKiSB_iPKfiiiSD_SD_iiiii
        .type           _ZN4vllm25paged_attention_v1_kernelI13__nv_bfloat16S1_Li112ELi16ELi128ELNS_18Fp8KVCacheDataTypeE0ELb0EEEvPT_PKS3_PKT0_S9_ifPKiSB_iPKfiiiSD_SD_iiiii,@function
        .size           _ZN4vllm25paged_attention_v1_kernelI13__nv_bfloat16S1_Li112ELi16ELi128ELNS_18Fp8KVCacheDataTypeE0ELb0EEEvPT_PKS3_PKT0_S9_ifPKiSB_iPKfiiiSD_SD_iiiii,(.L_x_23495 - _ZN4vllm25paged_attention_v1_kernelI13__nv_bfloat16S1_Li112ELi16ELi128ELNS_18Fp8KVCacheDataTypeE0ELb0EEEvPT_PKS3_PKT0_S9_ifPKiSB_iPKfiiiSD_SD_iiiii)
        .other          _ZN4vllm25paged_attention_v1_kernelI13__nv_bfloat16S1_Li112ELi16ELi128ELNS_18Fp8KVCacheDataTypeE0ELb0EEEvPT_PKS3_PKT0_S9_ifPKiSB_iPKfiiiSD_SD_iiiii,@"STO_CUDA_ENTRY STV_DEFAULT"
_ZN4vllm25paged_attention_v1_kernelI13__nv_bfloat16S1_Li112ELi16ELi128ELNS_18Fp8KVCacheDataTypeE0ELb0EEEvPT_PKS3_PKT0_S9_ifPKiSB_iPKfiiiSD_SD_iiiii:
.text._ZN4vllm25paged_attention_v1_kernelI13__nv_bfloat16S1_Li112ELi16ELi128ELNS_18Fp8KVCacheDataTypeE0ELb0EEEvPT_PKS3_PKT0_S9_ifPKiSB_iPKfiiiSD_SD_iiiii:
[----:B------:R-:W-:Y:S02]  /*0000*/  IMAD.MOV.U32 R1, RZ, RZ, c[0x0][0x28] ;  /* 0x00000a00ff017624 */ /* 0x000fe400078e00ff */
[----:B------:R-:W0:Y:S01]  /*0010*/  S2R R6, SR_CTAID.Y ;  /* 0x0000000000067919 */ /* 0x000e220000002600 */
[----:B------:R-:W-:Y:S01]  /*0020*/  IMAD.MOV.U32 R2, RZ, RZ, 0x4 ;  /* 0x00000004ff027424 */ /* 0x000fe200078e00ff */
[----:B------:R-:W-:Y:S02]  /*0030*/  ULDC.64 UR10, c[0x0][0x118] ;  /* 0x00004600000a7ab9 */ /* 0x000fe40000000a00 */
[----:B------:R-:W1:Y:S01]  /*0040*/  S2R R9, SR_CTAID.X ;  /* 0x0000000000097919 */ /* 0x000e620000002500 */
[----:B0-----:R-:W-:-:S06]  /*0050*/  IMAD.WIDE R72, R6, R2, c[0x0][0x190] ;  /* 0x0000640006487625 */ /* 0x001fcc00078e0202 */
[----:B------:R-:W2:Y:S01]  /*0060*/  LDG.E.CONSTANT R72, [R72.64] ;  /* 0x0000000a48487981 */ /* 0x000ea2000c1e9900 */
[----:B------:R-:W-:Y:S01]  /*0070*/  IABS R7, c[0x0][0x180] ;  /* 0x0000600000077a13 */ /* 0x000fe20000000000 */
[----:B------:R-:W-:Y:S01]  /*0080*/  IMAD.MOV.U32 R79, RZ, RZ, RZ ;  /* 0x000000ffff4f7224 */ /* 0x000fe200078e00ff */
[----:B------:R-:W-:Y:S02]  /*0090*/  ISETP.NE.U32.AND P0, PT, RZ, c[0x0][0x1a0], PT ;  /* 0x00006800ff007a0c */ /* 0x000fe40003f05070 */
[----:B------:R-:W0:Y:S02]  /*00a0*/  I2F.RP R0, R7 ;  /* 0x0000000700007306 */ /* 0x000e240000209400 */
[----:B------:R-:W-:-:S13]  /*00b0*/  ISETP.NE.AND.EX P0, PT, RZ, c[0x0][0x1a4], PT, P0 ;  /* 0x00006900ff007a0c */ /* 0x000fda0003f05300 */
[----:B-1----:R-:W-:Y:S01]  /*00c0*/  @P0 IMAD.WIDE R2, R9, R2, c[0x0][0x1a0] ;  /* 0x0000680009020625 */ /* 0x002fe200078e0202 */
[----:B0-----:R-:W0:Y:S04]  /*00d0*/  MUFU.RCP R0, R0 ;  /* 0x0000000000007308 */ /* 0x001e280000001000 */
[----:B------:R1:W5:Y:S01]  /*00e0*/  @P0 LDG.E.CONSTANT R79, [R2.64] ;  /* 0x0000000a024f0981 */ /* 0x000362000c1e9900 */
[----:B------:R-:W-:Y:S01]  /*00f0*/  ULDC UR4, c[0x0][0xc] ;  /* 0x0000030000047ab9 */ /* 0x000fe20000000800 */
[----:B------:R-:W-:Y:S01]  /*0100*/  BSSY B0, `(.L_x_14562) ;  /* 0x0000085000007945 */ /* 0x000fe20003800000 */
[----:B------:R-:W-:Y:S02]  /*0110*/  ULDC UR5, c[0x0][0x180] ;  /* 0x0000600000057ab9 */ /* 0x000fe40000000800 */
[----:B------:R-:W-:Y:S01]  /*0120*/  ULOP3.LUT UR4, UR4, UR5, URZ, 0x3c, !UPT ;  /* 0x0000000504047292 */ /* 0x000fe2000f8e3c3f */
[----:B-1----:R-:W-:-:S02]  /*0130*/  IABS R2, c[0x0][0xc] ;  /* 0x0000030000027a13 */ /* 0x002fc40000000000 */
[----:B0-----:R-:W-:-:S03]  /*0140*/  IADD3 R4, R0, 0xffffffe, RZ ;  /* 0x0ffffffe00047810 */ /* 0x001fc60007ffe0ff */
[----:B------:R-:W-:Y:S01]  /*0150*/  ISETP.LE.AND P2, PT, RZ, UR4, PT ;  /* 0x00000004ff007c0c */ /* 0x000fe2000bf43270 */
        /* <DEDUP_REMOVED lines=82> */
.L_x_14566:
        /* <DEDUP_REMOVED lines=13> */
.L_x_14565:
[----:B------:R-:W-:Y:S05]  /*0750*/  BSYNC B1 ;  /* 0x0000000000017941 */ /* 0x000fea0003800000 */
.L_x_14564:
        /* <DEDUP_REMOVED lines=10> */
.L_x_14567:
        /* <DEDUP_REMOVED lines=21> */
.L_x_14563:
[----:B------:R-:W-:Y:S05]  /*0950*/  BSYNC B0 ;  /* 0x0000000000007941 */ /* 0x000fea0003800000 */
.L_x_14562:
[----:B------:R-:W-:Y:S01]  /*0960*/  BAR.SYNC.DEFER_BLOCKING 0x0 ;  /* 0x0000000000007b1d */ /* 0x000fe20000010000 */
[----:B------:R-:W-:Y:S01]  /*0970*/  ISETP.GE.AND P0, PT, R71, R0, PT ;  /* 0x000000004700720c */ /* 0x000fe20003f06270 */
[----:B------:R-:W-:-:S04]  /*0980*/  IMAD.MOV.U32 R68, RZ, RZ, -0x800001 ;  /* 0xff7fffffff447424 */ /* 0x000fc800078e00ff */
[----:B------:R-:W-:Y:S08]  /*0990*/  BSSY B0, `(.L_x_14568) ;  /* 0x0000302000007945 */ /* 0x000ff00003800000 */
[----:B------:R-:W-:Y:S05]  /*09a0*/  @P0 BRA `(.L_x_14569) ;  /* 0x0000300000000947 */ /* 0x000fea0003800000 */
[C---:B------:R-:W-:Y:S01]  /*09b0*/  IADD3 R8, R69.reuse, 0x2, RZ ;  /* 0x0000000245087810 */ /* 0x040fe20007ffe0ff */
[C---:B------:R-:W-:Y:S01]  /*09c0*/  IMAD.SHL.U32 R67, R69.reuse, 0x4, RZ ;  /* 0x0000000445437824 */ /* 0x040fe200078e00ff */
[----:B------:R-:W-:-:S02]  /*09d0*/  IADD3 R7, R69, 0x4, RZ ;  /* 0x0000000445077810 */ /* 0x000fc40007ffe0ff */
[----:B------:R-:W-:Y:S01]  /*09e0*/  SHF.R.S32.HI R5, RZ, 0x1f, R24 ;  /* 0x0000001fff057819 */ /* 0x000fe20000011418 */
[----:B------:R-:W-:Y:S01]  /*09f0*/  IMAD.SHL.U32 R66, R8, 0x4, RZ ;  /* 0x0000000408427824 */ /* 0x000fe200078e00ff */
[----:B------:R-:W-:Y:S01]  /*0a00*/  SHF.R.S32.HI R4, RZ, 0x1f, R67 ;  /* 0x0000001fff047819 */ /* 0x000fe20000011443 */
[----:B------:R-:W-:Y:S01]  /*0a10*/  IMAD.SHL.U32 R64, R7, 0x4, RZ ;  /* 0x0000000407407824 */ /* 0x000fe200078e00ff */
[----:B------:R-:W-:Y:S02]  /*0a20*/  LEA.HI R5, R5, R24, RZ, 0x4 ;  /* 0x0000001805057211 */ /* 0x000fe400078f20ff */
[----:B------:R-:W-:Y:S02]  /*0a30*/  SHF.R.S32.HI R9, RZ, 0x1f, R66 ;  /* 0x0000001fff097819 */ /* 0x000fe40000011442 */
[----:B------:R-:W-:Y:S02]  /*0a40*/  LEA.HI R4, R4, R67, RZ, 0x3 ;  /* 0x0000004304047211 */ /* 0x000fe400078f18ff */
[----:B------:R-:W-:-:S02]  /*0a50*/  LEA.HI R9, R9, R66, RZ, 0x3 ;  /* 0x0000004209097211 */ /* 0x000fc400078f18ff */
[----:B------:R-:W-:Y:S02]  /*0a60*/  LOP3.LUT R4, R4, 0xfffffff8, RZ, 0xc0, !PT ;  /* 0xfffffff804047812 */ /* 0x000fe400078ec0ff */
[----:B------:R-:W-:Y:S02]  /*0a70*/  LOP3.LUT R9, R9, 0xfffffff8, RZ, 0xc0, !PT ;  /* 0xfffffff809097812 */ /* 0x000fe400078ec0ff */
[----:B------:R-:W-:Y:S01]  /*0a80*/  IADD3 R12, R69, 0xc, RZ ;  /* 0x0000000c450c7810 */ /* 0x000fe20007ffe0ff */
[----:B------:R-:W-:Y:S01]  /*0a90*/  IMAD.IADD R67, R67, 0x1, -R4 ;  /* 0x0000000143437824 */ /* 0x000fe200078e0a04 */
[----:B------:R-:W-:Y:S01]  /*0aa0*/  SHF.R.S32.HI R11, RZ, 0x1f, R64 ;  /* 0x0000001fff0b7819 */ /* 0x000fe20000011440 */
[----:B------:R-:W-:Y:S01]  /*0ab0*/  IMAD.IADD R66, R66, 0x1, -R9 ;  /* 0x0000000142427824 */ /* 0x000fe200078e0a09 */
[----:B------:R-:W-:Y:S01]  /*0ac0*/  IADD3 R9, R69, 0xa, RZ ;  /* 0x0000000a45097810 */ /* 0x000fe20007ffe0ff */
[----:B------:R-:W-:Y:S01]  /*0ad0*/  IMAD.SHL.U32 R56, R12, 0x4, RZ ;  /* 0x000000040c387824 */ /* 0x000fe200078e00ff */
[----:B------:R-:W-:-:S02]  /*0ae0*/  LOP3.LUT R5, R5, 0xfffffff0, RZ, 0xc0, !PT ;  /* 0xfffffff005057812 */ /* 0x000fc400078ec0ff */
[----:B------:R-:W-:Y:S01]  /*0af0*/  LEA.HI R4, R11, R64, RZ, 0x3 ;  /* 0x000000400b047211 */ /* 0x000fe200078f18ff */
[----:B------:R-:W-:Y:S01]  /*0b00*/  IMAD.SHL.U32 R58, R9, 0x4, RZ ;  /* 0x00000004093a7824 */ /* 0x000fe200078e00ff */
[C---:B------:R-:W-:Y:S01]  /*0b10*/  IADD3 R11, R69.reuse, 0x6, RZ ;  /* 0x00000006450b7810 */ /* 0x040fe20007ffe0ff */
[----:B------:R-:W-:Y:S01]  /*0b20*/  IMAD.IADD R24, R24, 0x1, -R5 ;  /* 0x0000000118187824 */ /* 0x000fe200078e0a05 */
[----:B------:R-:W-:Y:S02]  /*0b30*/  IADD3 R10, R69, 0x8, RZ ;  /* 0x00000008450a7810 */ /* 0x000fe40007ffe0ff */
[----:B------:R-:W-:Y:S01]  /*0b40*/  SHF.R.S32.HI R15, RZ, 0x1f, R58 ;  /* 0x0000001fff0f7819 */ /* 0x000fe2000001143a */
[----:B------:R-:W-:Y:S01]  /*0b50*/  IMAD.SHL.U32 R62, R11, 0x4, RZ ;  /* 0x000000040b3e7824 */ /* 0x000fe200078e00ff */
[----:B------:R-:W-:Y:S01]  /*0b60*/  LOP3.LUT R5, R4, 0xfffffff8, RZ, 0xc0, !PT ;  /* 0xfffffff804057812 */ /* 0x000fe200078ec0ff */
[----:B------:R-:W-:Y:S01]  /*0b70*/  IMAD.SHL.U32 R60, R10, 0x4, RZ ;  /* 0x000000040a3c7824 */ /* 0x000fe200078e00ff */
[----:B------:R-:W-:Y:S01]  /*0b80*/  LEA.HI R15, R15, R58, RZ, 0x3 ;  /* 0x0000003a0f0f7211 */ /* 0x000fe200078f18ff */
[----:B------:R-:W-:Y:S01]  /*0b90*/  IMAD.SHL.U32 R80, R24, 0x8, RZ ;  /* 0x0000000818507824 */ /* 0x000fe200078e00ff */
[----:B------:R-:W-:Y:S01]  /*0ba0*/  SHF.R.S32.HI R17, RZ, 0x1f, R56 ;  /* 0x0000001fff117819 */ /* 0x000fe20000011438 */
[----:B------:R-:W-:Y:S01]  /*0bb0*/  IMAD.IADD R64, R64, 0x1, -R5 ;  /* 0x0000000140407824 */ /* 0x000fe200078e0a05 */
[----:B------:R-:W-:-:S02]  /*0bc0*/  LOP3.LUT R15, R15, 0xfffffff8, RZ, 0xc0, !PT ;  /* 0xfffffff80f0f7812 */ /* 0x000fc400078ec0ff */
[----:B------:R-:W-:Y:S02]  /*0bd0*/  LEA.HI R17, R17, R56, RZ, 0x3 ;  /* 0x0000003811117211 */ /* 0x000fe400078f18ff */
[----:B------:R-:W-:Y:S01]  /*0be0*/  IADD3 R16, R69, 0x12, RZ ;  /* 0x0000001245107810 */ /* 0x000fe20007ffe0ff */
[----:B------:R-:W-:Y:S01]  /*0bf0*/  IMAD.IADD R58, R58, 0x1, -R15 ;  /* 0x000000013a3a7824 */ /* 0x000fe200078e0a0f */
[----:B------:R-:W-:Y:S02]  /*0c00*/  SHF.R.S32.HI R5, RZ, 0x1f, R62 ;  /* 0x0000001fff057819 */ /* 0x000fe4000001143e */
[----:B------:R-:W-:Y:S01]  /*0c10*/  SHF.R.S32.HI R13, RZ, 0x1f, R60 ;  /* 0x0000001fff0d7819 */ /* 0x000fe2000001143c */
[----:B------:R-:W-:Y:S01]  /*0c20*/  IMAD.SHL.U32 R50, R16, 0x4, RZ ;  /* 0x0000000410327824 */ /* 0x000fe200078e00ff */
[----:B------:R-:W-:Y:S02]  /*0c30*/  LOP3.LUT R17, R17, 0xfffffff8, RZ, 0xc0, !PT ;  /* 0xfffffff811117812 */ /* 0x000fe400078ec0ff */
[----:B------:R-:W-:-:S02]  /*0c40*/  LEA.HI R5, R5, R62, RZ, 0x3 ;  /* 0x0000003e05057211 */ /* 0x000fc400078f18ff */
        /* <DEDUP_REMOVED lines=13> */
[----:B------:R-:W-:Y:S02]  /*0d20*/  SHF.R.S32.HI R13, RZ, 0x1f, R52 ;  /* 0x0000001fff0d7819 */ /* 0x000fe40000011434 */
[----:B------:R-:W-:Y:S02]  /*0d30*/  LOP3.LUT R17, R17, 0xfffffff8, RZ, 0xc0, !PT ;  /* 0xfffffff811117812 */ /* 0x000fe400078ec0ff */
[----:B------:R-:W-:Y:S02]  /*0d40*/  LEA.HI R5, R5, R54, RZ, 0x3 ;  /* 0x0000003605057211 */ /* 0x000fe400078f18ff */
[----:B------:R-:W-:Y:S01]  /*0d50*/  LEA.HI R13, R13, R52, RZ, 0x3 ;  /* 0x000000340d0d7211 */ /* 0x000fe200078f18ff */
[----:B------:R-:W-:Y:S01]  /*0d60*/  IMAD.IADD R50, R50, 0x1, -R17 ;  /* 0x0000000132327824 */ /* 0x000fe200078e0a11 */
[----:B------:R-:W-:Y:S02]  /*0d70*/  LOP3.LUT R5, R5, 0xfffffff8, RZ, 0xc0, !PT ;  /* 0xfffffff805057812 */ /* 0x000fe400078ec0ff */
[----:B------:R-:W-:-:S02]  /*0d80*/  LOP3.LUT R13, R13, 0xfffffff8, RZ, 0xc0, !PT ;  /* 0xfffffff80d0d7812 */ /* 0x000fc400078ec0ff */
[C---:B------:R-:W-:Y:S01]  /*0d90*/  IADD3 R17, R69.reuse, 0x16, RZ ;  /* 0x0000001645117810 */ /* 0x040fe20007ffe0ff */
[----:B------:R-:W-:Y:S01]  /*0da0*/  IMAD.IADD R54, R54, 0x1, -R5 ;  /* 0x0000000136367824 */ /* 0x000fe200078e0a05 */
[C---:B------:R-:W-:Y:S01]  /*0db0*/  IADD3 R18, R69.reuse, 0x14, RZ ;  /* 0x0000001445127810 */ /* 0x040fe20007ffe0ff */
[----:B------:R-:W-:Y:S01]  /*0dc0*/  IMAD.IADD R52, R52, 0x1, -R13 ;  /* 0x0000000134347824 */ /* 0x000fe200078e0a0d */
[----:B------:R-:W-:Y:S01]  /*0dd0*/  IADD3 R20, R69, 0x18, RZ ;  /* 0x0000001845147810 */ /* 0x000fe20007ffe0ff */
[----:B------:R-:W-:Y:S01]  /*0de0*/  IMAD.SHL.U32 R45, R17, 0x4, RZ ;  /* 0x00000004112d7824 */ /* 0x000fe200078e00ff */
[----:B------:R-:W-:Y:S01]  /*0df0*/  IADD3 R21, R69, 0x1a, RZ ;  /* 0x0000001a45157810 */ /* 0x000fe20007ffe0ff */
[----:B------:R-:W-:Y:S01]  /*0e00*/  IMAD.SHL.U32 R48, R18, 0x4, RZ ;  /* 0x0000000412307824 */ /* 0x000fe200078e00ff */
[----:B------:R-:W-:Y:S01]  /*0e10*/  SHF.R.S32.HI R28, RZ, 0x1f, R80 ;  /* 0x0000001fff1c7819 */ /* 0x000fe20000011450 */
[----:B------:R-:W-:Y:S01]  /*0e20*/  IMAD.SHL.U32 R5, R20, 0x4, RZ ;  /* 0x0000000414057824 */ /* 0x000fe200078e00ff */
[----:B------:R-:W-:Y:S01]  /*0e30*/  SHF.R.S32.HI R4, RZ, 0x1f, R45 ;  /* 0x0000001fff047819 */ /* 0x000fe2000001142d */
[----:B------:R-:W-:Y:S01]  /*0e40*/  IMAD R13, R2, c[0x0][0x1b0], RZ ;  /* 0x00006c00020d7a24 */ /* 0x000fe200078e02ff */
[----:B------:R-:W-:Y:S01]  /*0e50*/  SHF.R.S32.HI R19, RZ, 0x1f, R48 ;  /* 0x0000001fff137819 */ /* 0x000fe20000011430 */
[----:B------:R-:W-:Y:S01]  /*0e60*/  IMAD.SHL.U32 R23, R21, 0x4, RZ ;  /* 0x0000000415177824 */ /* 0x000fe200078e00ff */
[----:B------:R-:W-:-:S02]  /*0e70*/  SHF.R.S32.HI R22, RZ, 0x1f, R5 ;  /* 0x0000001fff167819 */ /* 0x000fc40000011405 */
[----:B------:R-:W-:Y:S02]  /*0e80*/  IADD3 R80, P0, R13, R80, RZ ;  /* 0x000000500d507210 */ /* 0x000fe40007f1e0ff */
[----:B------:R-:W-:Y:S02]  /*0e90*/  SHF.R.S32.HI R26, RZ, 0x1f, R23 ;  /* 0x0000001fff1a7819 */ /* 0x000fe40000011417 */
[----:B------:R-:W-:Y:S02]  /*0ea0*/  LEA.HI R4, R4, R45, RZ, 0x3 ;  /* 0x0000002d04047211 */ /* 0x000fe400078f18ff */
[----:B------:R-:W-:Y:S02]  /*0eb0*/  LEA.HI R19, R19, R48, RZ, 0x3 ;  /* 0x0000003013137211 */ /* 0x000fe400078f18ff */
[----:B------:R-:W-:Y:S02]  /*0ec0*/  LEA.HI R22, R22, R5, RZ, 0x3 ;  /* 0x0000000516167211 */ /* 0x000fe400078f18ff */
[----:B------:R-:W-:-:S02]  /*0ed0*/  LEA.HI.X.SX32 R81, R13, R28, 0x1, P0 ;  /* 0x0000001c0d517211 */ /* 0x000fc400000f0eff */
[----:B------:R-:W-:Y:S02]  /*0ee0*/  LEA.HI R26, R26, R23, RZ, 0x3 ;  /* 0x000000171a1a7211 */ /* 0x000fe400078f18ff */
[----:B-----5:R-:W-:Y:S02]  /*0ef0*/  FSETP.NEU.FTZ.AND P0, PT, R79, RZ, PT ;  /* 0x000000ff4f00720b */ /* 0x020fe40003f1d000 */
        /* <DEDUP_REMOVED lines=35> */
[----:B------:R-:W-:Y:S01]  /*1130*/  IMAD.IADD R5, R23, 0x1, -R26 ;  /* 0x0000000117057824 */ /* 0x000fe200078e0a1a */
[----:B------:R-:W-:Y:S01]  /*1140*/  LOP3.LUT R57, R9, 0xffffff80, RZ, 0xc0, !PT ;  /* 0xffffff8009397812 */ /* 0x000fe200078ec0ff */
[----:B------:R-:W-:Y:S01]  /*1150*/  IMAD.MOV.U32 R19, RZ, RZ, c[0x0][0x1ac] ;  /* 0x00006b00ff137624 */ /* 0x000fe200078e00ff */
[----:B------:R-:W-:Y:S01]  /*1160*/  LOP3.LUT R63, R13, 0xffffff80, RZ, 0xc0, !PT ;  /* 0xffffff800d3f7812 */ /* 0x000fe200078ec0ff */
[----:B------:R-:W-:Y:S01]  /*1170*/  IMAD R26, R6, c[0x0][0x198], RZ ;  /* 0x00006600061a7a24 */ /* 0x000fe200078e02ff */
[----:B------:R-:W-:Y:S01]  /*1180*/  LOP3.LUT R61, R11, 0xffffff80, RZ, 0xc0, !PT ;  /* 0xffffff800b3d7812 */ /* 0x000fe200078ec0ff */
[----:B------:R-:W-:Y:S01]  /*1190*/  IMAD R6, R69, 0x70, RZ ;  /* 0x0000007045067824 */ /* 0x000fe200078e02ff */
        /* <DEDUP_REMOVED lines=46> */
.L_x_14575:
[----:B------:R-:W-:Y:S02]  /*1480*/  IMAD.MOV.U32 R24, RZ, RZ, R74 ;  /* 0x000000ffff187224 */ /* 0x000fe400078e004a */
[----:B------:R-:W-:-:S05]  /*1490*/  IMAD.MOV.U32 R25, RZ, RZ, R73 ;  /* 0x000000ffff197224 */ /* 0x000fca00078e0049 */
[----:B------:R-:W2:Y:S02]  /*14a0*/  LDG.E.CONSTANT R24, [R24.64] ;  /* 0x0000000a18187981 */ /* 0x000ea4000c1e9900 */
[----:B--2---:R-:W-:Y:S01]  /*14b0*/  SHF.R.S32.HI R26, RZ, 0x1f, R24 ;  /* 0x0000001fff1a7819 */ /* 0x004fe20000011418 */
[----:B------:R-:W-:-:S04]  /*14c0*/  IMAD.WIDE.U32 R78, R24, c[0x0][0x1ac], R80 ;  /* 0x00006b00184e7a25 */ /* 0x000fc800078e0050 */
[----:B------:R-:W-:Y:S01]  /*14d0*/  IMAD R26, R26, c[0x0][0x1ac], RZ ;  /* 0x00006b001a1a7a24 */ /* 0x000fe200078e02ff */
[----:B------:R-:W-:-:S03]  /*14e0*/  IADD3 R27, P1, P2, R66, R78, R65 ;  /* 0x0000004e421b7210 */ /* 0x000fc60007a3e041 */
[----:B------:R-:W-:Y:S01]  /*14f0*/  IMAD R29, R24, R7, R26 ;  /* 0x00000007181d7224 */ /* 0x000fe200078e021a */
[----:B------:R-:W-:-:S03]  /*1500*/  LEA R26, P3, R27, c[0x0][0x170], 0x1 ;  /* 0x00005c001b1a7a11 */ /* 0x000fc600078608ff */
[----:B------:R-:W-:Y:S01]  /*1510*/  IMAD.IADD R79, R79, 0x1, R29 ;  /* 0x000000014f4f7824 */ /* 0x000fe200078e021d */
[----:B------:R-:W-:-:S04]  /*1520*/  IADD3 R29, P0, R67, R78, RZ ;  /* 0x0000004e431d7210 */ /* 0x000fc80007f1e0ff */
[----:B------:R-:W-:Y:S01]  /*1530*/  IADD3.X R28, R34, R79, R11, P1, P2 ;  /* 0x0000004f221c7210 */ /* 0x000fe20000fe440b */
[----:B------:R-:W-:Y:S01]  /*1540*/  IMAD.X R24, R32, 0x1, R79, P0 ;  /* 0x0000000120187824 */ /* 0x000fe200000e064f */
[----:B------:R-:W-:Y:S02]  /*1550*/  LEA R82, P1, R29, c[0x0][0x170], 0x1 ;  /* 0x00005c001d527a11 */ /* 0x000fe400078208ff */
[----:B------:R-:W-:Y:S02]  /*1560*/  LEA.HI.X R27, R27, c[0x0][0x174], R28, 0x1, P3 ;  /* 0x00005d001b1b7a11 */ /* 0x000fe400018f0c1c */
[----:B------:R-:W-:-:S03]  /*1570*/  LEA.HI.X R83, R29, c[0x0][0x174], R24, 0x1, P1 ;  /* 0x00005d001d537a11 */ /* 0x000fc600008f0c18 */
[----:B------:R0:W2:Y:S04]  /*1580*/  LDG.E.CONSTANT R87, [R26.64] ;  /* 0x0000000a1a577981 */ /* 0x0000a8000c1e9900 */
[----:B------:R-:W3:Y:S01]  /*1590*/  LDG.E.CONSTANT R85, [R82.64] ;  /* 0x0000000a52557981 */ /* 0x000ee2000c1e9900 */
[----:B------:R-:W-:-:S03]  /*15a0*/  IADD3 R25, P0, P1, R64, R78, R63 ;  /* 0x0000004e40197210 */ /* 0x000fc6000791e03f */
[----:B------:R0:W4:Y:S01]  /*15b0*/  LDG.E.CONSTANT R90, [R26.64+0x4] ;  /* 0x0000040a1a5a7981 */ /* 0x000122000c1e9900 */
[----:B------:R-:W-:Y:S02]  /*15c0*/  IADD3.X R28, R33, R79, R12, P0, P1 ;  /* 0x0000004f211c7210 */ /* 0x000fe400007e240c */
[C---:B------:R-:W-:Y:S01]  /*15d0*/  LEA R24, P2, R25.reuse, c[0x0][0x170], 0x1 ;  /* 0x00005c0019187a11 */ /* 0x040fe200078408ff */
[----:B------:R1:W5:Y:S03]  /*15e0*/  LDG.E.CONSTANT R84, [R82.64+0x4] ;  /* 0x0000040a52547981 */ /* 0x000366000c1e9900 */
[----:B------:R-:W-:Y:S02]  /*15f0*/  LEA.HI.X R25, R25, c[0x0][0x174], R28, 0x1, P2 ;  /* 0x00005d0019197a11 */ /* 0x000fe400010f0c1c */
[----:B------:R-:W0:Y:S04]  /*1600*/  LDS.128 R28, [R6] ;  /* 0x00000000061c7984 */ /* 0x000e280000000c00 */
[----:B------:R0:W4:Y:S02]  /*1610*/  LDG.E.CONSTANT R86, [R24.64] ;  /* 0x0000000a18567981 */ /* 0x000124000c1e9900 */
[----:B0-----:R-:W-:-:S02]  /*1620*/  PRMT R26, RZ, 0x5410, R30 ;  /* 0x00005410ff1a7816 */ /* 0x001fc4000000001e */
[----:B------:R-:W-:Y:S02]  /*1630*/  PRMT R30, RZ, 0x7610, R30 ;  /* 0x00007610ff1e7816 */ /* 0x000fe4000000001e */
[--C-:B--2---:R-:W-:Y:S02]  /*1640*/  PRMT R27, RZ, 0x5410, R87.reuse ;  /* 0x00005410ff1b7816 */ /* 0x104fe40000000057 */
[----:B------:R-:W-:-:S03]  /*1650*/  PRMT R87, RZ, 0x7610, R87 ;  /* 0x00007610ff577816 */ /* 0x000fc60000000057 */
[----:B------:R-:W-:Y:S01]  /*1660*/  FMUL.FTZ R88, R26, R27 ;  /* 0x0000001b1a587220 */ /* 0x000fe20000410000 */
[--C-:B---3--:R-:W-:Y:S01]  /*1670*/  PRMT R26, RZ, 0x5410, R85.reuse ;  /* 0x00005410ff1a7816 */ /* 0x108fe20000000055 */
[----:B------:R-:W-:Y:S01]  /*1680*/  FMUL.FTZ R30, R30, R87 ;  /* 0x000000571e1e7220 */ /* 0x000fe20000410000 */
[--C-:B------:R-:W-:Y:S02]  /*1690*/  PRMT R87, RZ, 0x5410, R28.reuse ;  /* 0x00005410ff577816 */ /* 0x100fe4000000001c */
[----:B------:R-:W-:Y:S02]  /*16a0*/  PRMT R28, RZ, 0x7610, R28 ;  /* 0x00007610ff1c7816 */ /* 0x000fe4000000001c */
[----:B------:R-:W-:Y:S01]  /*16b0*/  PRMT R85, RZ, 0x7610, R85 ;  /* 0x00007610ff557816 */ /* 0x000fe20000000055 */
[----:B------:R-:W-:Y:S01]  /*16c0*/  FFMA.FTZ R87, R87, R26, R88 ;  /* 0x0000001a57577223 */ /* 0x000fe20000010058 */
[----:B------:R-:W-:Y:S01]  /*16d0*/  IADD3 R26, P0, P1, R62, R78, R61 ;  /* 0x0000004e3e1a7210 */ /* 0x000fe2000791e03d */
[----:B------:R0:W2:Y:S02]  /*16e0*/  LDG.E.CONSTANT R88, [R24.64+0x4] ;  /* 0x0000040a18587981 */ /* 0x0000a4000c1e9900 */
[----:B------:R-:W-:Y:S01]  /*16f0*/  FFMA.FTZ R28, R28, R85, R30 ;  /* 0x000000551c1c7223 */ /* 0x000fe2000001001e */
[----:B-1----:R-:W-:-:S02]  /*1700*/  LEA R82, P2, R26, c[0x0][0x170], 0x1 ;  /* 0x00005c001a527a11 */ /* 0x002fc400078408ff */
[----:B------:R-:W-:-:S04]  /*1710*/  IADD3.X R27, R36, R79, R13, P0, P1 ;  /* 0x0000004f241b7210 */ /* 0x000fc800007e240d */
[----:B------:R-:W-:-:S05]  /*1720*/  LEA.HI.X R83, R26, c[0x0][0x174], R27, 0x1, P2 ;  /* 0x00005d001a537a11 */ /* 0x000fca00010f0c1b */
[----:B------:R1:W3:Y:S01]  /*1730*/  LDG.E.CONSTANT R30, [R82.64] ;  /* 0x0000000a521e7981 */ /* 0x0002e2000c1e9900 */
[----:B0-----:R-:W-:Y:S02]  /*1740*/  PRMT R24, RZ, 0x5410, R31 ;  /* 0x00005410ff187816 */ /* 0x001fe4000000001f */
[----:B----4-:R-:W-:Y:S01]  /*1750*/  PRMT R25, RZ, 0x5410, R90 ;  /* 0x00005410ff197816 */ /* 0x010fe2000000005a */
[----:B------:R1:W4:Y:S01]  /*1760*/  LDG.E.CONSTANT R85, [R82.64+0x4] ;  /* 0x0000040a52557981 */ /* 0x000322000c1e9900 */
[----:B------:R-:W-:-:S03]  /*1770*/  PRMT R89, RZ, 0x5410, R29 ;  /* 0x00005410ff597816 */ /* 0x000fc6000000001d */
[----:B------:R-:W-:Y:S01]  /*1780*/  FMUL.FTZ R26, R24, R25 ;  /* 0x00000019181a7220 */ /* 0x000fe20000410000 */
[----:B-----5:R-:W-:-:S05]  /*1790*/  PRMT R24, RZ, 0x5410, R84 ;  /* 0x00005410ff187816 */ /* 0x020fca0000000054 */
[----:B------:R-:W-:Y:S02]  /*17a0*/  FFMA.FTZ R89, R89, R24, R26 ;  /* 0x0000001859597223 */ /* 0x000fe4000001001a */
[----:B------:R-:W1:Y:S01]  /*17b0*/  LDS.128 R24, [R6+0x10] ;  /* 0x0000100006187984 */ /* 0x000e620000000c00 */
[----:B------:R-:W-:Y:S02]  /*17c0*/  PRMT R31, RZ, 0x7610, R31 ;  /* 0x00007610ff1f7816 */ /* 0x000fe4000000001f */
[----:B------:R-:W-:Y:S02]  /*17d0*/  PRMT R90, RZ, 0x7610, R90 ;  /* 0x00007610ff5a7816 */ /* 0x000fe4000000005a */
[----:B------:R-:W-:Y:S02]  /*17e0*/  PRMT R29, RZ, 0x7610, R29 ;  /* 0x00007610ff1d7816 */ /* 0x000fe4000000001d */
[----:B------:R-:W-:Y:S01]  /*17f0*/  PRMT R84, RZ, 0x7610, R84 ;  /* 0x00007610ff547816 */ /* 0x000fe20000000054 */
[----:B------:R-:W-:-:S04]  /*1800*/  FMUL.FTZ R31, R31, R90 ;  /* 0x0000005a1f1f7220 */ /* 0x000fc80000410000 */
[----:B------:R-:W-:Y:S01]  /*1810*/  FFMA.FTZ R29, R29, R84, R31 ;  /* 0x000000541d1d7223 */ /* 0x000fe2000001001f */
[--C-:B------:R-:W-:Y:S02]  /*1820*/  PRMT R31, RZ, 0x5410, R86.reuse ;  /* 0x00005410ff1f7816 */ /* 0x100fe40000000056 */
[----:B------:R-:W-:Y:S02]  /*1830*/  PRMT R86, RZ, 0x7610, R86 ;  /* 0x00007610ff567816 */ /* 0x000fe40000000056 */
[----:B-1----:R-:W-:-:S05]  /*1840*/  PRMT R82, RZ, 0x5410, R24 ;  /* 0x00005410ff527816 */ /* 0x002fca0000000018 */
[----:B------:R-:W-:Y:S01]  /*1850*/  FFMA.FTZ R87, R82, R31, R87 ;  /* 0x0000001f52577223 */ /* 0x000fe20000010057 */
[----:B------:R-:W-:-:S04]  /*1860*/  IADD3 R31, P0, P1, R60, R78, R59 ;  /* 0x0000004e3c1f7210 */ /* 0x000fc8000791e03b */
[----:B------:R-:W-:Y:S02]  /*1870*/  LEA R82, P2, R31, c[0x0][0x170], 0x1 ;  /* 0x00005c001f527a11 */ /* 0x000fe400078408ff */
[----:B------:R-:W-:-:S04]  /*1880*/  IADD3.X R84, R35, R79, R14, P0, P1 ;  /* 0x0000004f23547210 */ /* 0x000fc800007e240e */
[----:B------:R-:W-:Y:S02]  /*1890*/  LEA.HI.X R83, R31, c[0x0][0x174], R84, 0x1, P2 ;  /* 0x00005d001f537a11 */ /* 0x000fe400010f0c54 */
[----:B------:R-:W-:Y:S02]  /*18a0*/  PRMT R31, RZ, 0x7610, R24 ;  /* 0x00007610ff1f7816 */ /* 0x000fe40000000018 */
[----:B------:R-:W-:Y:S01]  /*18b0*/  PRMT R24, RZ, 0x5410, R25 ;  /* 0x00005410ff187816 */ /* 0x000fe20000000019 */
[----:B------:R0:W5:Y:S02]  /*18c0*/  LDG.E.CONSTANT R84, [R82.64] ;  /* 0x0000000a52547981 */ /* 0x000164000c1e9900 */
[----:B------:R-:W-:Y:S02]  /*18d0*/  FFMA.FTZ R28, R31, R86, R28 ;  /* 0x000000561f1c7223 */ /* 0x000fe4000001001c */
[----:B------:R0:W5:Y:S01]  /*18e0*/  LDG.E.CONSTANT R90, [R82.64+0x4] ;  /* 0x0000040a525a7981 */ /* 0x000162000c1e9900 */
[----:B--2---:R-:W-:-:S05]  /*18f0*/  PRMT R91, RZ, 0x5410, R88 ;  /* 0x00005410ff5b7816 */ /* 0x004fca0000000058 */
[----:B------:R-:W-:Y:S01]  /*1900*/  FFMA.FTZ R91, R24, R91, R89 ;  /* 0x0000005b185b7223 */ /* 0x000fe20000010059 */
[----:B------:R-:W-:Y:S02]  /*1910*/  PRMT R24, RZ, 0x7610, R25 ;  /* 0x00007610ff187816 */ /* 0x000fe40000000019 */
[----:B------:R-:W-:Y:S02]  /*1920*/  PRMT R89, RZ, 0x7610, R88 ;  /* 0x00007610ff597816 */ /* 0x000fe40000000058 */
[--C-:B------:R-:W-:Y:S02]  /*1930*/  PRMT R88, RZ, 0x5410, R26.reuse ;  /* 0x00005410ff587816 */ /* 0x100fe4000000001a */
[----:B------:R-:W-:Y:S02]  /*1940*/  PRMT R25, RZ, 0x7610, R26 ;  /* 0x00007610ff197816 */ /* 0x000fe4000000001a */
[--C-:B---3--:R-:W-:Y:S01]  /*1950*/  PRMT R26, RZ, 0x7610, R30.reuse ;  /* 0x00007610ff1a7816 */ /* 0x108fe2000000001e */
[----:B------:R-:W-:Y:S01]  /*1960*/  FFMA.FTZ R89, R24, R89, R29 ;  /* 0x0000005918597223 */ /* 0x000fe2000001001d */
[----:B------:R-:W-:-:S03]  /*1970*/  PRMT R24, RZ, 0x5410, R30 ;  /* 0x00005410ff187816 */ /* 0x000fc6000000001e */
[----:B------:R-:W-:Y:S01]  /*1980*/  FFMA.FTZ R26, R25, R26, R28 ;  /* 0x0000001a191a7223 */ /* 0x000fe2000001001c */
[----:B------:R-:W-:Y:S01]  /*1990*/  IADD3 R25, P0, P1, R58, R78, R57 ;  /* 0x0000004e3a197210 */ /* 0x000fe2000791e039 */
[----:B------:R-:W-:-:S03]  /*19a0*/  FFMA.FTZ R88, R88, R24, R87 ;  /* 0x0000001858587223 */ /* 0x000fc60000010057 */
[----:B------:R-:W-:Y:S02]  /*19b0*/  LEA R24, P2, R25, c[0x0][0x170], 0x1 ;  /* 0x00005c0019187a11 */ /* 0x000fe400078408ff */
[----:B------:R-:W-:-:S04]  /*19c0*/  IADD3.X R28, R38, R79, R15, P0, P1 ;  /* 0x0000004f261c7210 */ /* 0x000fc800007e240f */
[----:B------:R-:W-:-:S05]  /*19d0*/  LEA.HI.X R25, R25, c[0x0][0x174], R28, 0x1, P2 ;  /* 0x00005d0019197a11 */ /* 0x000fca00010f0c1c */
[----:B------:R1:W2:Y:S01]  /*19e0*/  LDG.E.CONSTANT R87, [R24.64] ;  /* 0x0000000a18577981 */ /* 0x0002a2000c1e9900 */
[----:B------:R-:W-:Y:S02]  /*19f0*/  PRMT R28, RZ, 0x5410, R27 ;  /* 0x00005410ff1c7816 */ /* 0x000fe4000000001b */
[----:B----4-:R-:W-:Y:S01]  /*1a00*/  PRMT R29, RZ, 0x5410, R85 ;  /* 0x00005410ff1d7816 */ /* 0x010fe20000000055 */
[----:B------:R1:W3:Y:S04]  /*1a10*/  LDG.E.CONSTANT R86, [R24.64+0x4] ;  /* 0x0000040a18567981 */ /* 0x0002e8000c1e9900 */
[----:B------:R-:W-:Y:S02]  /*1a20*/  FFMA.FTZ R91, R28, R29, R91 ;  /* 0x0000001d1c5b7223 */ /* 0x000fe4000001005b */
[----:B------:R-:W4:Y:S01]  /*1a30*/  LDS.128 R28, [R6+0x20] ;  /* 0x00002000061c7984 */ /* 0x000f220000000c00 */
[----:B------:R-:W-:-:S02]  /*1a40*/  PRMT R85, RZ, 0x7610, R85 ;  /* 0x00007610ff557816 */ /* 0x000fc40000000055 */
[----:B-1----:R-:W-:-:S05]  /*1a50*/  PRMT R24, RZ, 0x7610, R27 ;  /* 0x00007610ff187816 */ /* 0x002fca000000001b */
[----:B------:R-:W-:Y:S01]  /*1a60*/  FFMA.FTZ R89, R24, R85, R89 ;  /* 0x0000005518597223 */ /* 0x000fe20000010059 */
[----:B------:R-:W-:-:S04]  /*1a70*/  IADD3 R27, P0, P1, R56, R78, R55 ;  /* 0x0000004e381b7210 */ /* 0x000fc8000791e037 */
[----:B0-----:R-:W-:Y:S02]  /*1a80*/  LEA R82, P2, R27, c[0x0][0x170], 0x1 ;  /* 0x00005c001b527a11 */ /* 0x001fe400078408ff */
[----:B------:R-:W-:Y:S02]  /*1a90*/  IADD3.X R92, R37, R79, R16, P0, P1 ;  /* 0x0000004f255c7210 */ /* 0x000fe400007e2410 */
[----:B----4-:R-:W-:Y:S02]  /*1aa0*/  PRMT R25, RZ, 0x5410, R28 ;  /* 0x00005410ff197816 */ /* 0x010fe4000000001c */
[--C-:B-----5:R-:W-:Y:S02]  /*1ab0*/  PRMT R24, RZ, 0x5410, R84.reuse ;  /* 0x00005410ff187816 */ /* 0x120fe40000000054 */
[----:B------:R-:W-:-:S03]  /*1ac0*/  PRMT R84, RZ, 0x7610, R84 ;  /* 0x00007610ff547816 */ /* 0x000fc60000000054 */
[----:B------:R-:W-:Y:S01]  /*1ad0*/  FFMA.FTZ R88, R25, R24, R88 ;  /* 0x0000001819587223 */ /* 0x000fe20000010058 */
[----:B------:R-:W-:Y:S02]  /*1ae0*/  PRMT R25, RZ, 0x7610, R28 ;  /* 0x00007610ff197816 */ /* 0x000fe4000000001c */
[----:B------:R-:W-:-:S03]  /*1af0*/  PRMT R24, RZ, 0x5410, R29 ;  /* 0x00005410ff187816 */ /* 0x000fc6000000001d */
[----:B------:R-:W-:Y:S01]  /*1b00*/  FFMA.FTZ R26, R25, R84, R26 ;  /* 0x00000054191a7223 */ /* 0x000fe2000001001a */
[--C-:B------:R-:W-:Y:S02]  /*1b10*/  PRMT R25, RZ, 0x5410, R90.reuse ;  /* 0x00005410ff197816 */ /* 0x100fe4000000005a */
[----:B------:R-:W-:-:S03]  /*1b20*/  PRMT R90, RZ, 0x7610, R90 ;  /* 0x00007610ff5a7816 */ /* 0x000fc6000000005a */
[----:B------:R-:W-:Y:S01]  /*1b30*/  FFMA.FTZ R91, R24, R25, R91 ;  /* 0x00000019185b7223 */ /* 0x000fe2000001005b */
[----:B------:R-:W-:Y:S02]  /*1b40*/  PRMT R24, RZ, 0x7610, R29 ;  /* 0x00007610ff187816 */ /* 0x000fe4000000001d */
[----:B------:R-:W-:Y:S02]  /*1b50*/  LEA.HI.X R83, R27, c[0x0][0x174], R92, 0x1, P2 ;  /* 0x00005d001b537a11 */ /* 0x000fe400010f0c5c */
[----:B------:R-:W-:Y:S01]  /*1b60*/  PRMT R25, RZ, 0x5410, R30 ;  /* 0x00005410ff197816 */ /* 0x000fe2000000001e */
[----:B------:R-:W-:Y:S02]  /*1b70*/  FFMA.FTZ R89, R24, R90, R89 ;  /* 0x0000005a18597223 */ /* 0x000fe40000010059 */
[----:B------:R0:W4:Y:S04]  /*1b80*/  LDG.E.CONSTANT R85, [R82.64] ;  /* 0x0000000a52557981 */ /* 0x000128000c1e9900 */
[----:B------:R0:W5:Y:S01]  /*1b90*/  LDG.E.CONSTANT R90, [R82.64+0x4] ;  /* 0x0000040a525a7981 */ /* 0x000162000c1e9900 */
[----:B--2---:R-:W-:-:S05]  /*1ba0*/  PRMT R24, RZ, 0x5410, R87 ;  /* 0x00005410ff187816 */ /* 0x004fca0000000057 */
[----:B------:R-:W-:Y:S01]  /*1bb0*/  FFMA.FTZ R88, R25, R24, R88 ;  /* 0x0000001819587223 */ /* 0x000fe20000010058 */
[----:B------:R-:W-:Y:S02]  /*1bc0*/  PRMT R25, RZ, 0x7610, R30 ;  /* 0x00007610ff197816 */ /* 0x000fe4000000001e */
[----:B------:R-:W-:Y:S02]  /*1bd0*/  PRMT R30, RZ, 0x7610, R87 ;  /* 0x00007610ff1e7816 */ /* 0x000fe40000000057 */
[----:B------:R-:W-:-:S03]  /*1be0*/  IADD3 R24, P0, P1, R54, R78, R53 ;  /* 0x0000004e36187210 */ /* 0x000fc6000791e035 */
[----:B------:R-:W-:Y:S01]  /*1bf0*/  FFMA.FTZ R30, R25, R30, R26 ;  /* 0x0000001e191e7223 */ /* 0x000fe2000001001a */
[----:B------:R-:W-:Y:S02]  /*1c00*/  LEA R28, P2, R24, c[0x0][0x170], 0x1 ;  /* 0x00005c00181c7a11 */ /* 0x000fe400078408ff */
[----:B------:R-:W-:-:S04]  /*1c10*/  IADD3.X R25, R40, R79, R17, P0, P1 ;  /* 0x0000004f28197210 */ /* 0x000fc800007e2411 */
[----:B------:R-:W-:-:S05]  /*1c20*/  LEA.HI.X R29, R24, c[0x0][0x174], R25, 0x1, P2 ;  /* 0x00005d00181d7a11 */ /* 0x000fca00010f0c19 */
[----:B------:R1:W2:Y:S04]  /*1c30*/  LDG.E.CONSTANT R87, [R28.64] ;  /* 0x0000000a1c577981 */ /* 0x0002a8000c1e9900 */
[----:B------:R1:W2:Y:S01]  /*1c40*/  LDG.E.CONSTANT R84, [R28.64+0x4] ;  /* 0x0000040a1c547981 */ /* 0x0002a2000c1e9900 */
[----:B------:R-:W-:Y:S02]  /*1c50*/  PRMT R24, RZ, 0x5410, R31 ;  /* 0x00005410ff187816 */ /* 0x000fe4000000001f */
[----:B---3--:R-:W-:-:S05]  /*1c60*/  PRMT R25, RZ, 0x5410, R86 ;  /* 0x00005410ff197816 */ /* 0x008fca0000000056 */
[----:B------:R-:W-:Y:S02]  /*1c70*/  FFMA.FTZ R91, R24, R25, R91 ;  /* 0x00000019185b7223 */ /* 0x000fe4000001005b */
[----:B------:R-:W3:Y:S01]  /*1c80*/  LDS.128 R24, [R6+0x30] ;  /* 0x0000300006187984 */ /* 0x000ee20000000c00 */
[----:B-1----:R-:W-:Y:S02]  /*1c90*/  PRMT R28, RZ, 0x7610, R31 ;  /* 0x00007610ff1c7816 */ /* 0x002fe4000000001f */
[----:B------:R-:W-:-:S05]  /*1ca0*/  PRMT R86, RZ, 0x7610, R86 ;  /* 0x00007610ff567816 */ /* 0x000fca0000000056 */
[----:B------:R-:W-:Y:S01]  /*1cb0*/  FFMA.FTZ R89, R28, R86, R89 ;  /* 0x000000561c597223 */ /* 0x000fe20000010059 */
[----:B------:R-:W-:-:S04]  /*1cc0*/  IADD3 R31, P0, P1, R52, R78, R51 ;  /* 0x0000004e341f7210 */ /* 0x000fc8000791e033 */
[----:B0-----:R-:W-:Y:S02]  /*1cd0*/  LEA R82, P2, R31, c[0x0][0x170], 0x1 ;  /* 0x00005c001f527a11 */ /* 0x001fe400078408ff */
[----:B---3--:R-:W-:Y:S02]  /*1ce0*/  PRMT R29, RZ, 0x5410, R24 ;  /* 0x00005410ff1d7816 */ /* 0x008fe40000000018 */
[----:B----4-:R-:W-:-:S05]  /*1cf0*/  PRMT R28, RZ, 0x5410, R85 ;  /* 0x00005410ff1c7816 */ /* 0x010fca0000000055 */
[----:B------:R-:W-:Y:S01]  /*1d00*/  FFMA.FTZ R88, R29, R28, R88 ;  /* 0x0000001c1d587223 */ /* 0x000fe20000010058 */
[----:B------:R-:W-:Y:S02]  /*1d10*/  PRMT R29, RZ, 0x7610, R24 ;  /* 0x00007610ff1d7816 */ /* 0x000fe40000000018 */
[----:B------:R-:W-:Y:S02]  /*1d20*/  PRMT R24, RZ, 0x5410, R25 ;  /* 0x00005410ff187816 */ /* 0x000fe40000000019 */
[--C-:B-----5:R-:W-:Y:S02]  /*1d30*/  PRMT R28, RZ, 0x5410, R90.reuse ;  /* 0x00005410ff1c7816 */ /* 0x120fe4000000005a */
[----:B------:R-:W-:-:S03]  /*1d40*/  PRMT R90, RZ, 0x7610, R90 ;  /* 0x00007610ff5a7816 */ /* 0x000fc6000000005a */
[----:B------:R-:W-:Y:S01]  /*1d50*/  FFMA.FTZ R91, R24, R28, R91 ;  /* 0x0000001c185b7223 */ /* 0x000fe2000001005b */
[----:B------:R-:W-:Y:S02]  /*1d60*/  PRMT R24, RZ, 0x7610, R25 ;  /* 0x00007610ff187816 */ /* 0x000fe40000000019 */
[----:B------:R-:W-:-:S03]  /*1d70*/  PRMT R25, RZ, 0x5410, R26 ;  /* 0x00005410ff197816 */ /* 0x000fc6000000001a */
[----:B------:R-:W-:Y:S01]  /*1d80*/  FFMA.FTZ R89, R24, R90, R89 ;  /* 0x0000005a18597223 */ /* 0x000fe20000010059 */
[----:B------:R-:W-:Y:S02]  /*1d90*/  PRMT R85, RZ, 0x7610, R85 ;  /* 0x00007610ff557816 */ /* 0x000fe40000000055 */
[----:B------:R-:W-:-:S03]  /*1da0*/  IADD3.X R86, R39, R79, R18, P0, P1 ;  /* 0x0000004f27567210 */ /* 0x000fc600007e2412 */
[----:B------:R-:W-:Y:S01]  /*1db0*/  FFMA.FTZ R30, R29, R85, R30 ;  /* 0x000000551d1e7223 */ /* 0x000fe2000001001e */
[----:B------:R-:W-:-:S05]  /*1dc0*/  LEA.HI.X R83, R31, c[0x0][0x174], R86, 0x1, P2 ;  /* 0x00005d001f537a11 */ /* 0x000fca00010f0c56 */
[----:B------:R0:W3:Y:S01]  /*1dd0*/  LDG.E.CONSTANT R86, [R82.64] ;  /* 0x0000000a52567981 */ /* 0x0000e2000c1e9900 */
[----:B--2---:R-:W-:-:S05]  /*1de0*/  PRMT R24, RZ, 0x5410, R87 ;  /* 0x00005410ff187816 */ /* 0x004fca0000000057 */
[----:B------:R-:W-:Y:S01]  /*1df0*/  FFMA.FTZ R88, R25, R24, R88 ;  /* 0x0000001819587223 */ /* 0x000fe20000010058 */
[----:B------:R-:W-:Y:S02]  /*1e00*/  PRMT R25, RZ, 0x7610, R26 ;  /* 0x00007610ff197816 */ /* 0x000fe4000000001a */
[----:B------:R-:W-:-:S05]  /*1e10*/  PRMT R26, RZ, 0x7610, R87 ;  /* 0x00007610ff1a7816 */ /* 0x000fca0000000057 */
[----:B------:R-:W-:Y:S01]  /*1e20*/  FFMA.FTZ R26, R25, R26, R30 ;  /* 0x0000001a191a7223 */ /* 0x000fe2000001001e */
[----:B------:R-:W-:-:S04]  /*1e30*/  IADD3 R25, P0, P1, R50, R78, R49 ;  /* 0x0000004e32197210 */ /* 0x000fc8000791e031 */
[C---:B------:R-:W-:Y:S02]  /*1e40*/  LEA R24, P2, R25.reuse, c[0x0][0x170], 0x1 ;  /* 0x00005c0019187a11 */ /* 0x040fe400078408ff */
        /* <DEDUP_REMOVED lines=8> */
[----:B------:R-:W-:-:S03]  /*1ed0*/  PRMT R84, RZ, 0x7610, R84 ;  /* 0x00007610ff547816 */ /* 0x000fc60000000054 */
[----:B------:R-:W3:Y:S01]  /*1ee0*/  LDS.128 R28, [R6+0x40] ;  /* 0x00004000061c7984 */ /* 0x000ee20000000c00 */
[----:B-1----:R-:W-:Y:S02]  /*1ef0*/  PRMT R24, RZ, 0x7610, R27 ;  /* 0x00007610ff187816 */ /* 0x002fe4000000001b */
[----:B------:R-:W-:-:S03]  /*1f00*/  IADD3 R27, P0, P1, R48, R78, R47 ;  /* 0x0000004e301b7210 */ /* 0x000fc6000791e02f */
[----:B------:R-:W-:Y:S01]  /*1f10*/  FFMA.FTZ R89, R24, R84, R89 ;  /* 0x0000005418597223 */ /* 0x000fe20000010059 */
[----:B0-----:R-:W-:Y:S02]  /*1f20*/  LEA R82, P2, R27, c[0x0][0x170], 0x1 ;  /* 0x00005c001b527a11 */ /* 0x001fe400078408ff */
[----:B------:R-:W-:-:S04]  /*1f30*/  IADD3.X R84, R41, R79, R20, P0, P1 ;  /* 0x0000004f29547210 */ /* 0x000fc800007e2414 */
[----:B------:R-:W-:-:S05]  /*1f40*/  LEA.HI.X R83, R27, c[0x0][0x174], R84, 0x1, P2 ;  /* 0x00005d001b537a11 */ /* 0x000fca00010f0c54 */
[----:B------:R0:W5:Y:S04]  /*1f50*/  LDG.E.CONSTANT R84, [R82.64] ;  /* 0x0000000a52547981 */ /* 0x000168000c1e9900 */
[----:B0-----:R0:W5:Y:S01]  /*1f60*/  LDG.E.CONSTANT R82, [R82.64+0x4] ;  /* 0x0000040a52527981 */ /* 0x001162000c1e9900 */
[----:B---3--:R-:W-:Y:S02]  /*1f70*/  PRMT R25, RZ, 0x5410, R28 ;  /* 0x00005410ff197816 */ /* 0x008fe4000000001c */
[--C-:B------:R-:W-:Y:S02]  /*1f80*/  PRMT R24, RZ, 0x5410, R86.reuse ;  /* 0x00005410ff187816 */ /* 0x100fe40000000056 */
[----:B------:R-:W-:-:S03]  /*1f90*/  PRMT R86, RZ, 0x7610, R86 ;  /* 0x00007610ff567816 */ /* 0x000fc60000000056 */
[----:B------:R-:W-:Y:S01]  /*1fa0*/  FFMA.FTZ R88, R25, R24, R88 ;  /* 0x0000001819587223 */ /* 0x000fe20000010058 */
[----:B------:R-:W-:Y:S02]  /*1fb0*/  PRMT R25, RZ, 0x7610, R28 ;  /* 0x00007610ff197816 */ /* 0x000fe4000000001c */
[----:B------:R-:W-:-:S03]  /*1fc0*/  PRMT R24, RZ, 0x5410, R29 ;  /* 0x00005410ff187816 */ /* 0x000fc6000000001d */
[----:B------:R-:W-:Y:S01]  /*1fd0*/  FFMA.FTZ R26, R25, R86, R26 ;  /* 0x00000056191a7223 */ /* 0x000fe2000001001a */
[----:B------:R-:W-:Y:S02]  /*1fe0*/  PRMT R28, RZ, 0x7610, R29 ;  /* 0x00007610ff1c7816 */ /* 0x000fe4000000001d */
[----:B------:R-:W-:Y:S02]  /*1ff0*/  IADD3 R29, P0, P1, R45, R78, R8 ;  /* 0x0000004e2d1d7210 */ /* 0x000fe4000791e008 */
[--C-:B----4-:R-:W-:Y:S02]  /*2000*/  PRMT R25, RZ, 0x5410, R91.reuse ;  /* 0x00005410ff197816 */ /* 0x110fe4000000005b */
[----:B------:R-:W-:-:S03]  /*2010*/  PRMT R91, RZ, 0x7610, R91 ;  /* 0x00007610ff5b7816 */ /* 0x000fc6000000005b */
[----:B------:R-:W-:Y:S01]  /*2020*/  FFMA.FTZ R24, R24, R25, R87 ;  /* 0x0000001918187223 */ /* 0x000fe20000010057 */
[----:B--2---:R-:W-:Y:S01]  /*2030*/  PRMT R25, RZ, 0x5410, R90 ;  /* 0x00005410ff197816 */ /* 0x004fe2000000005a */
[----:B------:R-:W-:Y:S01]  /*2040*/  FFMA.FTZ R91, R28, R91, R89 ;  /* 0x0000005b1c5b7223 */ /* 0x000fe20000010059 */
[--C-:B------:R-:W-:Y:S02]  /*2050*/  PRMT R89, RZ, 0x5410, R30.reuse ;  /* 0x00005410ff597816 */ /* 0x100fe4000000001e */
[----:B------:R-:W-:Y:S02]  /*2060*/  PRMT R87, RZ, 0x7610, R30 ;  /* 0x00007610ff577816 */ /* 0x000fe4000000001e */
[----:B------:R-:W-:Y:S01]  /*2070*/  PRMT R90, RZ, 0x7610, R90 ;  /* 0x00007610ff5a7816 */ /* 0x000fe2000000005a */
[----:B------:R-:W-:Y:S01]  /*2080*/  FFMA.FTZ R89, R89, R25, R88 ;  /* 0x0000001959597223 */ /* 0x000fe20000010058 */
[----:B------:R-:W-:Y:S02]  /*2090*/  PRMT R25, RZ, 0x5410, R31 ;  /* 0x00005410ff197816 */ /* 0x000fe4000000001f */
[----:B-----5:R-:W-:Y:S01]  /*20a0*/  PRMT R88, RZ, 0x5410, R85 ;  /* 0x00005410ff587816 */ /* 0x020fe20000000055 */
[----:B------:R-:W-:-:S04]  /*20b0*/  FFMA.FTZ R87, R87, R90, R26 ;  /* 0x0000005a57577223 */ /* 0x000fc8000001001a */
[----:B------:R-:W-:Y:S02]  /*20c0*/  FFMA.FTZ R88, R25, R88, R24 ;  /* 0x0000005819587223 */ /* 0x000fe40000010018 */
[----:B------:R-:W1:Y:S01]  /*20d0*/  LDS.128 R24, [R6+0x50] ;  /* 0x0000500006187984 */ /* 0x000e620000000c00 */
[C---:B------:R-:W-:Y:S02]  /*20e0*/  LEA R28, P2, R29.reuse, c[0x0][0x170], 0x1 ;  /* 0x00005c001d1c7a11 */ /* 0x040fe400078408ff */
[----:B------:R-:W-:Y:S02]  /*20f0*/  IADD3.X R30, R44, R79, R21, P0, P1 ;  /* 0x0000004f2c1e7210 */ /* 0x000fe400007e2415 */
[----:B------:R-:W-:Y:S02]  /*2100*/  PRMT R85, RZ, 0x7610, R85 ;  /* 0x00007610ff557816 */ /* 0x000fe40000000055 */
[----:B------:R-:W-:Y:S02]  /*2110*/  LEA.HI.X R29, R29, c[0x0][0x174], R30, 0x1, P2 ;  /* 0x00005d001d1d7a11 */ /* 0x000fe400010f0c1e */
[----:B------:R-:W-:-:S02]  /*2120*/  PRMT R30, RZ, 0x7610, R31 ;  /* 0x00007610ff1e7816 */ /* 0x000fc4000000001f */
[----:B------:R-:W-:Y:S01]  /*2130*/  PRMT R31, RZ, 0x5410, R84 ;  /* 0x00005410ff1f7816 */ /* 0x000fe20000000054 */
[----:B------:R2:W3:Y:S02]  /*2140*/  LDG.E.CONSTANT R86, [R28.64] ;  /* 0x0000000a1c567981 */ /* 0x0004e4000c1e9900 */
[----:B------:R-:W-:Y:S01]  /*2150*/  FFMA.FTZ R85, R30, R85, R91 ;  /* 0x000000551e557223 */ /* 0x000fe2000001005b */
[----:B------:R-:W-:Y:S01]  /*2160*/  IADD3 R90, P3, P4, R5, R78, R10 ;  /* 0x0000004e055a7210 */ /* 0x000fe20007c7e00a */
[----:B0-----:R2:W4:Y:S01]  /*2170*/  LDG.E.CONSTANT R83, [R28.64+0x4] ;  /* 0x0000040a1c537981 */ /* 0x001522000c1e9900 */
[----:B-1----:R-:W-:-:S05]  /*2180*/  PRMT R30, RZ, 0x5410, R24 ;  /* 0x00005410ff1e7816 */ /* 0x002fca0000000018 */
[----:B------:R-:W-:Y:S01]  /*2190*/  FFMA.FTZ R89, R30, R31, R89 ;  /* 0x0000001f1e597223 */ /* 0x000fe20000010059 */
[----:B------:R-:W-:-:S04]  /*21a0*/  IADD3 R31, P0, P1, R4, R78, R9 ;  /* 0x0000004e041f7210 */ /* 0x000fc8000791e009 */
        /* <DEDUP_REMOVED lines=8> */
[----:B------:R-:W5:Y:S04]  /*2230*/  LDG.E.CONSTANT R92, [R78.64] ;  /* 0x0000000a4e5c7981 */ /* 0x000f68000c1e9900 */
[----:B------:R-:W5:Y:S01]  /*2240*/  LDG.E.CONSTANT R93, [R78.64+0x4] ;  /* 0x0000040a4e5d7981 */ /* 0x000f62000c1e9900 */
[----:B------:R-:W-:Y:S02]  /*2250*/  PRMT R24, RZ, 0x7610, R24 ;  /* 0x00007610ff187816 */ /* 0x000fe40000000018 */
[----:B------:R-:W-:-:S02]  /*2260*/  PRMT R84, RZ, 0x7610, R84 ;  /* 0x00007610ff547816 */ /* 0x000fc40000000054 */
[----:B--2---:R-:W-:-:S03]  /*2270*/  PRMT R29, RZ, 0x5410, R25 ;  /* 0x00005410ff1d7816 */ /* 0x004fc60000000019 */
[----:B------:R-:W-:Y:S01]  /*2280*/  FFMA.FTZ R87, R24, R84, R87 ;  /* 0x0000005418577223 */ /* 0x000fe20000010057 */
[----:B------:R-:W-:-:S05]  /*2290*/  PRMT R24, RZ, 0x5410, R82 ;  /* 0x00005410ff187816 */ /* 0x000fca0000000052 */
[----:B------:R-:W-:Y:S02]  /*22a0*/  FFMA.FTZ R88, R29, R24, R88 ;  /* 0x000000181d587223 */ /* 0x000fe40000010058 */
[----:B0-----:R-:W0:Y:S01]  /*22b0*/  LDS.128 R28, [R6+0x60] ;  /* 0x00006000061c7984 */ /* 0x001e220000000c00 */
[----:B------:R-:W-:Y:S02]  /*22c0*/  PRMT R24, RZ, 0x7610, R25 ;  /* 0x00007610ff187816 */ /* 0x000fe40000000019 */
[----:B------:R-:W-:-:S05]  /*22d0*/  PRMT R82, RZ, 0x7610, R82 ;  /* 0x00007610ff527816 */ /* 0x000fca0000000052 */
[----:B------:R-:W-:Y:S01]  /*22e0*/  FFMA.FTZ R85, R24, R82, R85 ;  /* 0x0000005218557223 */ /* 0x000fe20000010055 */
[--C-:B------:R-:W-:Y:S02]  /*22f0*/  PRMT R24, RZ, 0x5410, R26.reuse ;  /* 0x00005410ff187816 */ /* 0x100fe4000000001a */
[----:B------:R-:W-:Y:S02]  /*2300*/  PRMT R26, RZ, 0x7610, R26 ;  /* 0x00007610ff1a7816 */ /* 0x000fe4000000001a */
[----:B------:R-:W-:-:S04]  /*2310*/  IADD3 R75, R75, 0x4, RZ ;  /* 0x000000044b4b7810 */ /* 0x000fc80007ffe0ff */
[----:B------:R-:W-:Y:S02]  /*2320*/  ISETP.GE.AND P1, PT, R75, R0, PT ;  /* 0x000000004b00720c */ /* 0x000fe40003f26270 */
[----:B---3--:R-:W-:-:S05]  /*2330*/  PRMT R25, RZ, 0x5410, R86 ;  /* 0x00005410ff197816 */ /* 0x008fca0000000056 */
[----:B------:R-:W-:Y:S01]  /*2340*/  FFMA.FTZ R89, R24, R25, R89 ;  /* 0x0000001918597223 */ /* 0x000fe20000010059 */
[----:B------:R-:W-:Y:S02]  /*2350*/  PRMT R25, RZ, 0x5410, R27 ;  /* 0x00005410ff197816 */ /* 0x000fe4000000001b */
[--C-:B----4-:R-:W-:Y:S02]  /*2360*/  PRMT R24, RZ, 0x5410, R83.reuse ;  /* 0x00005410ff187816 */ /* 0x110fe40000000053 */
[----:B------:R-:W-:-:S03]  /*2370*/  PRMT R83, RZ, 0x7610, R83 ;  /* 0x00007610ff537816 */ /* 0x000fc60000000053 */
[----:B------:R-:W-:Y:S01]  /*2380*/  FFMA.FTZ R88, R25, R24, R88 ;  /* 0x0000001819587223 */ /* 0x000fe20000010058 */
[----:B------:R-:W-:Y:S02]  /*2390*/  PRMT R24, RZ, 0x7610, R27 ;  /* 0x00007610ff187816 */ /* 0x000fe4000000001b */
[----:B------:R-:W-:-:S03]  /*23a0*/  PRMT R86, RZ, 0x7610, R86 ;  /* 0x00007610ff567816 */ /* 0x000fc60000000056 */
[----:B------:R-:W-:Y:S01]  /*23b0*/  FFMA.FTZ R85, R24, R83, R85 ;  /* 0x0000005318557223 */ /* 0x000fe20000010055 */
[--C-:B0-----:R-:W-:Y:S01]  /*23c0*/  PRMT R24, RZ, 0x5410, R28.reuse ;  /* 0x00005410ff187816 */ /* 0x101fe2000000001c */
[----:B------:R-:W-:Y:S01]  /*23d0*/  FFMA.FTZ R87, R26, R86, R87 ;  /* 0x000000561a577223 */ /* 0x000fe20000010057 */
[----:B------:R-:W-:Y:S02]  /*23e0*/  PRMT R28, RZ, 0x7610, R28 ;  /* 0x00007610ff1c7816 */ /* 0x000fe4000000001c */
[----:B------:R-:W-:Y:S02]  /*23f0*/  PRMT R27, RZ, 0x5410, R31 ;  /* 0x00005410ff1b7816 */ /* 0x000fe4000000001f */
[----:B-----5:R-:W-:Y:S02]  /*2400*/  PRMT R25, RZ, 0x5410, R90 ;  /* 0x00005410ff197816 */ /* 0x020fe4000000005a */
[----:B------:R-:W-:-:S03]  /*2410*/  PRMT R26, RZ, 0x5410, R91 ;  /* 0x00005410ff1a7816 */ /* 0x000fc6000000005b */
[----:B------:R-:W-:Y:S01]  /*2420*/  FFMA.FTZ R24, R24, R25, R89 ;  /* 0x0000001918187223 */ /* 0x000fe20000010059 */
[----:B------:R-:W-:Y:S02]  /*2430*/  PRMT R25, RZ, 0x5410, R29 ;  /* 0x00005410ff197816 */ /* 0x000fe4000000001d */
[----:B------:R-:W-:-:S03]  /*2440*/  PRMT R90, RZ, 0x7610, R90 ;  /* 0x00007610ff5a7816 */ /* 0x000fc6000000005a */
[----:B------:R-:W-:Y:S01]  /*2450*/  FFMA.FTZ R88, R25, R26, R88 ;  /* 0x0000001a19587223 */ /* 0x000fe20000010058 */
[----:B------:R-:W-:Y:S02]  /*2460*/  PRMT R25, RZ, 0x5410, R30 ;  /* 0x00005410ff197816 */ /* 0x000fe4000000001e */
[--C-:B------:R-:W-:Y:S01]  /*2470*/  PRMT R26, RZ, 0x5410, R92.reuse ;  /* 0x00005410ff1a7816 */ /* 0x100fe2000000005c */
[----:B------:R-:W-:Y:S01]  /*2480*/  FFMA.FTZ R28, R28, R90, R87 ;  /* 0x0000005a1c1c7223 */ /* 0x000fe20000010057 */
[----:B------:R-:W-:-:S03]  /*2490*/  PRMT R92, RZ, 0x7610, R92 ;  /* 0x00007610ff5c7816 */ /* 0x000fc6000000005c */
[----:B------:R-:W-:Y:S01]  /*24a0*/  FFMA.FTZ R26, R25, R26, R24 ;  /* 0x0000001a191a7223 */ /* 0x000fe20000010018 */
[----:B------:R-:W-:-:S05]  /*24b0*/  PRMT R25, RZ, 0x7610, R30 ;  /* 0x00007610ff197816 */ /* 0x000fca000000001e */
[----:B------:R-:W-:Y:S01]  /*24c0*/  FFMA.FTZ R25, R25, R92, R28 ;  /* 0x0000005c19197223 */ /* 0x000fe2000001001c */
[----:B------:R-:W-:Y:S02]  /*24d0*/  PRMT R24, RZ, 0x7610, R29 ;  /* 0x00007610ff187816 */ /* 0x000fe4000000001d */
[----:B------:R-:W-:Y:S01]  /*24e0*/  PRMT R91, RZ, 0x7610, R91 ;  /* 0x00007610ff5b7816 */ /* 0x000fe2000000005b */
[----:B------:R-:W-:Y:S01]  /*24f0*/  FADD.FTZ R26, R26, R25 ;  /* 0x000000191a1a7221 */ /* 0x000fe20000010000 */
[----:B------:R-:W-:Y:S02]  /*2500*/  PRMT R25, RZ, 0x5410, R93 ;  /* 0x00005410ff197816 */ /* 0x000fe4000000005d */
[----:B------:R-:W-:Y:S01]  /*2510*/  PRMT R31, RZ, 0x7610, R31 ;  /* 0x00007610ff1f7816 */ /* 0x000fe2000000001f */
[----:B------:R-:W-:Y:S01]  /*2520*/  FFMA.FTZ R24, R24, R91, R85 ;  /* 0x0000005b18187223 */ /* 0x000fe20000010055 */
[----:B------:R-:W-:Y:S01]  /*2530*/  PRMT R93, RZ, 0x7610, R93 ;  /* 0x00007610ff5d7816 */ /* 0x000fe2000000005d */
[----:B------:R-:W-:-:S04]  /*2540*/  FFMA.FTZ R25, R27, R25, R88 ;  /* 0x000000191b197223 */ /* 0x000fc80000010058 */
[----:B------:R-:W-:Y:S02]  /*2550*/  FFMA.FTZ R24, R31, R93, R24 ;  /* 0x0000005d1f187223 */ /* 0x000fe40000010018 */
[----:B------:R-:W-:-:S04]  /*2560*/  FADD.FTZ R25, R25, R26 ;  /* 0x0000001a19197221 */ /* 0x000fc80000010000 */
[----:B------:R-:W-:Y:S01]  /*2570*/  FADD.FTZ R31, R24, R25 ;  /* 0x00000019181f7221 */ /* 0x000fe20000010000 */
[----:B------:R-:W-:Y:S05]  /*2580*/  BRA.DIV ~URZ, `(.L_x_14571) ;  /* 0x000055427f007947 */ /* 0x000fea000b800000 */
[----:B------:R0:W1:Y:S02]  /*2590*/  SHFL.BFLY PT, R24, R31, 0x1, 0x1f ;  /* 0x0c201f001f187f89 */ /* 0x00006400000e0000 */
.L_x_14624:
        /* <DEDUP_REMOVED lines=9> */
.L_x_14573:
[----:B------:R-:W-:Y:S05]  /*2630*/  BSYNC B1 ;  /* 0x0000000000017941 */ /* 0x000fea0003800000 */
.L_x_14572:
[----:B------:R-:W-:Y:S02]  /*2640*/  IADD3 R74, P0, R74, 0x10, RZ ;  /* 0x000000104a4a7810 */ /* 0x000fe40007f1e0ff */
[----:B-1----:R-:W-:Y:S02]  /*2650*/  IADD3 R76, R76, 0x100, RZ ;  /* 0x000001004c4c7810 */ /* 0x002fe40007ffe0ff */
[----:B------:R-:W-:Y:S01]  /*2660*/  IADD3 R77, R77, 0x40, RZ ;  /* 0x000000404d4d7810 */ /* 0x000fe20007ffe0ff */
[----:B------:R-:W-:Y:S01]  /*2670*/  IMAD.X R73, RZ, RZ, R73, P0 ;  /* 0x000000ffff497224 */ /* 0x000fe200000e0649 */
[----:B0-----:R-:W-:Y:S01]  /*2680*/  @P1 CALL.REL.NOINC `(.L_x_14574) ;  /* 0x0000001000001944 */ /* 0x001fe20003c00000 */
[----:B------:R-:W-:Y:S05]  /*2690*/  BRA `(.L_x_14575) ;  /* 0xffffede000007947 */ /* 0x000fea000383ffff */
.L_x_14574:
[----:B------:R-:W-:Y:S05]  /*26a0*/  BRA `(.L_x_14569) ;  /* 0x0000130000007947 */ /* 0x000fea0003800000 */
.L_x_14570:
        /* <DEDUP_REMOVED lines=9> */
.L_x_14579:
[----:B------:R-:W-:Y:S02]  /*2740*/  IMAD.MOV.U32 R26, RZ, RZ, R74 ;  /* 0x000000ffff1a7224 */ /* 0x000fe400078e004a */
[----:B------:R-:W-:-:S05]  /*2750*/  IMAD.MOV.U32 R27, RZ, RZ, R73 ;  /* 0x000000ffff1b7224 */ /* 0x000fca00078e0049 */
        /* <DEDUP_REMOVED lines=9> */
[----:B------:R-:W-:Y:S02]  /*27f0*/  LEA R24, P3, R25, c[0x0][0x170], 0x1 ;  /* 0x00005c0019187a11 */ /* 0x000fe400078608ff */
[----:B------:R-:W-:Y:S02]  /*2800*/  IADD3 R29, P0, R67, R82, RZ ;  /* 0x00000052431d7210 */ /* 0x000fe40007f1e0ff */
[----:B------:R-:W-:Y:S02]  /*2810*/  IADD3.X R28, R34, R83, R11, P1, P2 ;  /* 0x00000053221c7210 */ /* 0x000fe40000fe440b */
[----:B------:R-:W-:Y:S01]  /*2820*/  LEA R26, P1, R29, c[0x0][0x170], 0x1 ;  /* 0x00005c001d1a7a11 */ /* 0x000fe200078208ff */
[----:B------:R-:W-:Y:S01]  /*2830*/  IMAD.X R30, R32, 0x1, R83, P0 ;  /* 0x00000001201e7824 */ /* 0x000fe200000e0653 */
[----:B------:R-:W-:-:S04]  /*2840*/  LEA.HI.X R25, R25, c[0x0][0x174], R28, 0x1, P3 ;  /* 0x00005d0019197a11 */ /* 0x000fc800018f0c1c */
[----:B------:R-:W-:Y:S01]  /*2850*/  LEA.HI.X R27, R29, c[0x0][0x174], R30, 0x1, P1 ;  /* 0x00005d001d1b7a11 */ /* 0x000fe200008f0c1e */
[----:B------:R0:W2:Y:S04]  /*2860*/  LDG.E.CONSTANT R91, [R24.64] ;  /* 0x0000000a185b7981 */ /* 0x0000a8000c1e9900 */
[----:B------:R-:W3:Y:S04]  /*2870*/  LDG.E.CONSTANT R90, [R26.64] ;  /* 0x0000000a1a5a7981 */ /* 0x000ee8000c1e9900 */
[----:B------:R0:W4:Y:S04]  /*2880*/  LDG.E.CONSTANT R88, [R24.64+0x4] ;  /* 0x0000040a18587981 */ /* 0x000128000c1e9900 */
[----:B------:R-:W5:Y:S01]  /*2890*/  LDG.E.CONSTANT R89, [R26.64+0x4] ;  /* 0x0000040a1a597981 */ /* 0x000f62000c1e9900 */
[----:B------:R-:W-:-:S04]  /*28a0*/  IADD3 R28, P0, P1, R64, R82, R63 ;  /* 0x00000052401c7210 */ /* 0x000fc8000791e03f */
[----:B------:R-:W-:Y:S02]  /*28b0*/  LEA R84, P2, R28, c[0x0][0x170], 0x1 ;  /* 0x00005c001c547a11 */ /* 0x000fe400078408ff */
[----:B------:R-:W-:-:S04]  /*28c0*/  IADD3.X R29, R33, R83, R12, P0, P1 ;  /* 0x00000053211d7210 */ /* 0x000fc800007e240c */
[----:B------:R-:W-:Y:S02]  /*28d0*/  LEA.HI.X R85, R28, c[0x0][0x174], R29, 0x1, P2 ;  /* 0x00005d001c557a11 */ /* 0x000fe400010f0c1d */
[----:B------:R-:W0:Y:S04]  /*28e0*/  LDS.128 R28, [R6] ;  /* 0x00000000061c7984 */ /* 0x000e280000000c00 */
[----:B------:R1:W5:Y:S04]  /*28f0*/  LDG.E.CONSTANT R87, [R84.64] ;  /* 0x0000000a54577981 */ /* 0x000368000c1e9900 */
[----:B------:R1:W5:Y:S01]  /*2900*/  LDG.E.CONSTANT R86, [R84.64+0x4] ;  /* 0x0000040a54567981 */ /* 0x000362000c1e9900 */
[----:B0-----:R-:W-:-:S02]  /*2910*/  PRMT R24, RZ, 0x5410, R30 ;  /* 0x00005410ff187816 */ /* 0x001fc4000000001e */
[----:B------:R-:W-:Y:S02]  /*2920*/  PRMT R30, RZ, 0x7610, R30 ;  /* 0x00007610ff1e7816 */ /* 0x000fe4000000001e */
[----:B-1----:R-:W-:Y:S02]  /*2930*/  PRMT R84, RZ, 0x5410, R29 ;  /* 0x00005410ff547816 */ /* 0x002fe4000000001d */
        /* <DEDUP_REMOVED lines=9> */
[--C-:B------:R-:W-:Y:S02]  /*29d0*/  PRMT R24, RZ, 0x5410, R31.reuse ;  /* 0x00005410ff187816 */ /* 0x100fe4000000001f */
[----:B------:R-:W-:Y:S01]  /*29e0*/  PRMT R31, RZ, 0x7610, R31 ;  /* 0x00007610ff1f7816 */ /* 0x000fe2000000001f */
[----:B------:R-:W-:Y:S01]  /*29f0*/  FFMA.FTZ R28, R28, R25, R91 ;  /* 0x000000191c1c7223 */ /* 0x000fe2000001005b */
[--C-:B----4-:R-:W-:Y:S02]  /*2a00*/  PRMT R25, RZ, 0x5410, R88.reuse ;  /* 0x00005410ff197816 */ /* 0x110fe40000000058 */
[----:B------:R-:W-:-:S03]  /*2a10*/  PRMT R88, RZ, 0x7610, R88 ;  /* 0x00007610ff587816 */ /* 0x000fc60000000058 */
[----:B------:R-:W-:Y:S01]  /*2a20*/  FMUL.FTZ R24, R24, R25 ;  /* 0x0000001918187220 */ /* 0x000fe20000410000 */
[----:B-----5:R-:W-:Y:S01]  /*2a30*/  PRMT R25, RZ, 0x5410, R89 ;  /* 0x00005410ff197816 */ /* 0x020fe20000000059 */
[----:B------:R-:W-:Y:S01]  /*2a40*/  FMUL.FTZ R31, R31, R88 ;  /* 0x000000581f1f7220 */ /* 0x000fe20000410000 */
[----:B------:R-:W-:Y:S02]  /*2a50*/  PRMT R88, RZ, 0x7610, R29 ;  /* 0x00007610ff587816 */ /* 0x000fe4000000001d */
[----:B------:R-:W-:Y:S01]  /*2a60*/  PRMT R89, RZ, 0x7610, R89 ;  /* 0x00007610ff597816 */ /* 0x000fe20000000059 */
[----:B------:R-:W-:Y:S01]  /*2a70*/  FFMA.FTZ R84, R84, R25, R24 ;  /* 0x0000001954547223 */ /* 0x000fe20000010018 */
[----:B------:R-:W-:Y:S01]  /*2a80*/  PRMT R29, RZ, 0x5410, R87 ;  /* 0x00005410ff1d7816 */ /* 0x000fe20000000057 */
[----:B------:R-:W0:Y:S02]  /*2a90*/  LDS.128 R24, [R6+0x10] ;  /* 0x0000100006187984 */ /* 0x000e240000000c00 */
[----:B------:R-:W-:Y:S01]  /*2aa0*/  FFMA.FTZ R88, R88, R89, R31 ;  /* 0x0000005958587223 */ /* 0x000fe2000001001f */
        /* <DEDUP_REMOVED lines=26> */
[----:B------:R-:W-:Y:S01]  /*2c50*/  FFMA.FTZ R89, R28, R25, R89 ;  /* 0x000000191c597223 */ /* 0x000fe20000010059 */
[----:B------:R-:W-:Y:S01]  /*2c60*/  PRMT R25, RZ, 0x7610, R90 ;  /* 0x00007610ff197816 */ /* 0x000fe2000000005a */
[----:B0-----:R-:W0:Y:S01]  /*2c70*/  LDS.128 R28, [R6+0x20] ;  /* 0x00002000061c7984 */ /* 0x001e220000000c00 */
[----:B------:R-:W-:-:S03]  /*2c80*/  PRMT R90, RZ, 0x5410, R27 ;  /* 0x00005410ff5a7816 */ /* 0x000fc6000000001b */
[----:B------:R-:W-:Y:S01]  /*2c90*/  FFMA.FTZ R25, R26, R25, R87 ;  /* 0x000000191a197223 */ /* 0x000fe20000010057 */
[----:B---3--:R-:W-:Y:S02]  /*2ca0*/  PRMT R26, RZ, 0x5410, R85 ;  /* 0x00005410ff1a7816 */ /* 0x008fe40000000055 */
[----:B------:R-:W-:Y:S02]  /*2cb0*/  PRMT R87, RZ, 0x7610, R27 ;  /* 0x00007610ff577816 */ /* 0x000fe4000000001b */
[----:B------:R-:W-:Y:S01]  /*2cc0*/  PRMT R85, RZ, 0x7610, R85 ;  /* 0x00007610ff557816 */ /* 0x000fe20000000055 */
[----:B------:R-:W-:Y:S01]  /*2cd0*/  FFMA.FTZ R90, R90, R26, R91 ;  /* 0x0000001a5a5a7223 */ /* 0x000fe2000001005b */
[----:B------:R-:W-:-:S03]  /*2ce0*/  IADD3 R27, P0, P1, R58, R82, R57 ;  /* 0x000000523a1b7210 */ /* 0x000fc6000791e039 */
[----:B------:R-:W-:Y:S01]  /*2cf0*/  FFMA.FTZ R87, R87, R85, R88 ;  /* 0x0000005557577223 */ /* 0x000fe20000010058 */
[----:B------:R-:W-:Y:S02]  /*2d00*/  IADD3.X R86, R38, R83, R15, P0, P1 ;  /* 0x0000005326567210 */ /* 0x000fe400007e240f */
[----:B----4-:R-:W-:Y:S02]  /*2d10*/  PRMT R26, RZ, 0x5410, R24 ;  /* 0x00005410ff1a7816 */ /* 0x010fe40000000018 */
[----:B0-----:R-:W-:-:S05]  /*2d20*/  PRMT R88, RZ, 0x5410, R28 ;  /* 0x00005410ff587816 */ /* 0x001fca000000001c */
[----:B------:R-:W-:Y:S01]  /*2d30*/  FFMA.FTZ R88, R88, R26, R89 ;  /* 0x0000001a58587223 */ /* 0x000fe20000010059 */
[----:B------:R-:W-:-:S04]  /*2d40*/  LEA R26, P2, R27, c[0x0][0x170], 0x1 ;  /* 0x00005c001b1a7a11 */ /* 0x000fc800078408ff */
[----:B------:R-:W-:-:S05]  /*2d50*/  LEA.HI.X R27, R27, c[0x0][0x174], R86, 0x1, P2 ;  /* 0x00005d001b1b7a11 */ /* 0x000fca00010f0c56 */
[----:B------:R-:W2:Y:S04]  /*2d60*/  LDG.E.CONSTANT R89, [R26.64] ;  /* 0x0000000a1a597981 */ /* 0x000ea8000c1e9900 */
[----:B------:R-:W3:Y:S01]  /*2d70*/  LDG.E.CONSTANT R86, [R26.64+0x4] ;  /* 0x0000040a1a567981 */ /* 0x000ee2000c1e9900 */
[----:B------:R-:W-:Y:S02]  /*2d80*/  PRMT R28, RZ, 0x7610, R28 ;  /* 0x00007610ff1c7816 */ /* 0x000fe4000000001c */
[----:B------:R-:W-:Y:S02]  /*2d90*/  PRMT R91, RZ, 0x7610, R24 ;  /* 0x00007610ff5b7816 */ /* 0x000fe40000000018 */
[----:B-----5:R-:W-:-:S03]  /*2da0*/  PRMT R24, RZ, 0x5410, R84 ;  /* 0x00005410ff187816 */ /* 0x020fc60000000054 */
[----:B------:R-:W-:Y:S01]  /*2db0*/  FFMA.FTZ R91, R28, R91, R25 ;  /* 0x0000005b1c5b7223 */ /* 0x000fe20000010019 */
[----:B------:R-:W-:-:S05]  /*2dc0*/  PRMT R25, RZ, 0x5410, R29 ;  /* 0x00005410ff197816 */ /* 0x000fca000000001d */
[----:B------:R-:W-:Y:S01]  /*2dd0*/  FFMA.FTZ R90, R25, R24, R90 ;  /* 0x00000018195a7223 */ /* 0x000fe2000001005a */
[----:B------:R-:W-:-:S04]  /*2de0*/  IADD3 R25, P0, P1, R56, R82, R55 ;  /* 0x0000005238197210 */ /* 0x000fc8000791e037 */
[----:B------:R-:W-:Y:S02]  /*2df0*/  LEA R24, P2, R25, c[0x0][0x170], 0x1 ;  /* 0x00005c0019187a11 */ /* 0x000fe400078408ff */
[----:B------:R-:W-:-:S04]  /*2e00*/  IADD3.X R28, R37, R83, R16, P0, P1 ;  /* 0x00000053251c7210 */ /* 0x000fc800007e2410 */
[----:B------:R-:W-:-:S05]  /*2e10*/  LEA.HI.X R25, R25, c[0x0][0x174], R28, 0x1, P2 ;  /* 0x00005d0019197a11 */ /* 0x000fca00010f0c1c */
[----:B------:R0:W4:Y:S04]  /*2e20*/  LDG.E.CONSTANT R28, [R24.64] ;  /* 0x0000000a181c7981 */ /* 0x000128000c1e9900 */
[----:B------:R0:W5:Y:S01]  /*2e30*/  LDG.E.CONSTANT R85, [R24.64+0x4] ;  /* 0x0000040a18557981 */ /* 0x000162000c1e9900 */
[----:B------:R-:W-:Y:S02]  /*2e40*/  PRMT R84, RZ, 0x7610, R84 ;  /* 0x00007610ff547816 */ /* 0x000fe40000000054 */
[----:B0-----:R-:W-:Y:S02]  /*2e50*/  PRMT R24, RZ, 0x7610, R29 ;  /* 0x00007610ff187816 */ /* 0x001fe4000000001d */
[--C-:B------:R-:W-:Y:S02]  /*2e60*/  PRMT R25, RZ, 0x5410, R30.reuse ;  /* 0x00005410ff197816 */ /* 0x100fe4000000001e */
[----:B------:R-:W-:Y:S01]  /*2e70*/  PRMT R30, RZ, 0x7610, R30 ;  /* 0x00007610ff1e7816 */ /* 0x000fe2000000001e */
[----:B------:R-:W-:Y:S01]  /*2e80*/  FFMA.FTZ R87, R24, R84, R87 ;  /* 0x0000005418577223 */ /* 0x000fe20000010057 */
[----:B--2---:R-:W-:-:S02]  /*2e90*/  PRMT R24, RZ, 0x5410, R89 ;  /* 0x00005410ff187816 */ /* 0x004fc40000000059 */
[----:B------:R-:W-:Y:S02]  /*2ea0*/  PRMT R29, RZ, 0x7610, R89 ;  /* 0x00007610ff1d7816 */ /* 0x000fe40000000059 */
[----:B---3--:R-:W-:Y:S01]  /*2eb0*/  PRMT R84, RZ, 0x5410, R86 ;  /* 0x00005410ff547816 */ /* 0x008fe20000000056 */
[----:B------:R-:W-:Y:S01]  /*2ec0*/  FFMA.FTZ R88, R25, R24, R88 ;  /* 0x0000001819587223 */ /* 0x000fe20000010058 */
[----:B------:R-:W-:Y:S01]  /*2ed0*/  PRMT R25, RZ, 0x5410, R31 ;  /* 0x00005410ff197816 */ /* 0x000fe2000000001f */
[----:B------:R-:W-:Y:S01]  /*2ee0*/  FFMA.FTZ R29, R30, R29, R91 ;  /* 0x0000001d1e1d7223 */ /* 0x000fe2000001005b */
[----:B------:R-:W-:Y:S02]  /*2ef0*/  PRMT R30, RZ, 0x7610, R31 ;  /* 0x00007610ff1e7816 */ /* 0x000fe4000000001f */
[----:B------:R-:W-:Y:S01]  /*2f00*/  PRMT R86, RZ, 0x7610, R86 ;  /* 0x00007610ff567816 */ /* 0x000fe20000000056 */
[----:B------:R-:W-:Y:S02]  /*2f10*/  FFMA.FTZ R84, R25, R84, R90 ;  /* 0x0000005419547223 */ /* 0x000fe4000001005a */
[----:B------:R-:W0:Y:S02]  /*2f20*/  LDS.128 R24, [R6+0x30] ;  /* 0x0000300006187984 */ /* 0x000e240000000c00 */
[----:B------:R-:W-:Y:S01]  /*2f30*/  FFMA.FTZ R87, R30, R86, R87 ;  /* 0x000000561e577223 */ /* 0x000fe20000010057 */
[----:B----4-:R-:W-:-:S02]  /*2f40*/  PRMT R30, RZ, 0x5410, R28 ;  /* 0x00005410ff1e7816 */ /* 0x010fc4000000001c */
[----:B------:R-:W-:Y:S02]  /*2f50*/  PRMT R28, RZ, 0x7610, R28 ;  /* 0x00007610ff1c7816 */ /* 0x000fe4000000001c */
[----:B0-----:R-:W-:-:S05]  /*2f60*/  PRMT R31, RZ, 0x5410, R24 ;  /* 0x00005410ff1f7816 */ /* 0x001fca0000000018 */
[----:B------:R-:W-:Y:S01]  /*2f70*/  FFMA.FTZ R88, R31, R30, R88 ;  /* 0x0000001e1f587223 */ /* 0x000fe20000010058 */
[----:B------:R-:W-:Y:S02]  /*2f80*/  IADD3 R31, P0, P1, R54, R82, R53 ;  /* 0x00000052361f7210 */ /* 0x000fe4000791e035 */
[----:B------:R-:W-:Y:S02]  /*2f90*/  PRMT R90, RZ, 0x7610, R24 ;  /* 0x00007610ff5a7816 */ /* 0x000fe40000000018 */
[----:B------:R-:W-:Y:S02]  /*2fa0*/  LEA R30, P2, R31, c[0x0][0x170], 0x1 ;  /* 0x00005c001f1e7a11 */ /* 0x000fe400078408ff */
[----:B------:R-:W-:Y:S02]  /*2fb0*/  IADD3.X R86, R40, R83, R17, P0, P1 ;  /* 0x0000005328567210 */ /* 0x000fe400007e2411 */
[----:B------:R-:W-:Y:S02]  /*2fc0*/  PRMT R91, RZ, 0x5410, R25 ;  /* 0x00005410ff5b7816 */ /* 0x000fe40000000019 */
[----:B-----5:R-:W-:-:S02]  /*2fd0*/  PRMT R24, RZ, 0x5410, R85 ;  /* 0x00005410ff187816 */ /* 0x020fc40000000055 */
[----:B------:R-:W-:-:S03]  /*2fe0*/  LEA.HI.X R31, R31, c[0x0][0x174], R86, 0x1, P2 ;  /* 0x00005d001f1f7a11 */ /* 0x000fc600010f0c56 */
[----:B------:R-:W-:Y:S01]  /*2ff0*/  FFMA.FTZ R91, R91, R24, R84 ;  /* 0x000000185b5b7223 */ /* 0x000fe20000010054 */
[----:B------:R-:W-:Y:S01]  /*3000*/  IADD3 R24, P0, P1, R52, R82, R51 ;  /* 0x0000005234187210 */ /* 0x000fe2000791e033 */
[----:B------:R0:W2:Y:S01]  /*3010*/  LDG.E.CONSTANT R89, [R30.64] ;  /* 0x0000000a1e597981 */ /* 0x0000a2000c1e9900 */
[----:B------:R-:W-:Y:S02]  /*3020*/  FFMA.FTZ R90, R90, R28, R29 ;  /* 0x0000001c5a5a7223 */ /* 0x000fe4000001001d */
[----:B------:R-:W-:Y:S01]  /*3030*/  LEA R28, P2, R24, c[0x0][0x170], 0x1 ;  /* 0x00005c00181c7a11 */ /* 0x000fe200078408ff */
[----:B------:R0:W3:Y:S01]  /*3040*/  LDG.E.CONSTANT R86, [R30.64+0x4] ;  /* 0x0000040a1e567981 */ /* 0x0000e2000c1e9900 */
[----:B------:R-:W-:-:S04]  /*3050*/  IADD3.X R29, R39, R83, R18, P0, P1 ;  /* 0x00000053271d7210 */ /* 0x000fc800007e2412 */
[----:B------:R-:W-:-:S05]  /*3060*/  LEA.HI.X R29, R24, c[0x0][0x174], R29, 0x1, P2 ;  /* 0x00005d00181d7a11 */ /* 0x000fca00010f0c1d */
[----:B------:R1:W4:Y:S04]  /*3070*/  LDG.E.CONSTANT R24, [R28.64] ;  /* 0x0000000a1c187981 */ /* 0x000328000c1e9900 */
[----:B------:R1:W5:Y:S01]  /*3080*/  LDG.E.CONSTANT R84, [R28.64+0x4] ;  /* 0x0000040a1c547981 */ /* 0x000362000c1e9900 */
[----:B------:R-:W-:Y:S02]  /*3090*/  PRMT R85, RZ, 0x7610, R85 ;  /* 0x00007610ff557816 */ /* 0x000fe40000000055 */
[----:B-1----:R-:W-:Y:S02]  /*30a0*/  PRMT R28, RZ, 0x7610, R25 ;  /* 0x00007610ff1c7816 */ /* 0x002fe40000000019 */
[----:B------:R-:W-:-:S03]  /*30b0*/  PRMT R25, RZ, 0x5410, R26 ;  /* 0x00005410ff197816 */ /* 0x000fc6000000001a */
[----:B------:R-:W-:Y:S02]  /*30c0*/  FFMA.FTZ R87, R28, R85, R87 ;  /* 0x000000551c577223 */ /* 0x000fe40000010057 */
[----:B0-----:R-:W0:Y:S01]  /*30d0*/  LDS.128 R28, [R6+0x40] ;  /* 0x00004000061c7984 */ /* 0x001e220000000c00 */
[--C-:B--2---:R-:W-:Y:S02]  /*30e0*/  PRMT R92, RZ, 0x5410, R89.reuse ;  /* 0x00005410ff5c7816 */ /* 0x104fe40000000059 */
[----:B------:R-:W-:Y:S02]  /*30f0*/  PRMT R89, RZ, 0x7610, R89 ;  /* 0x00007610ff597816 */ /* 0x000fe40000000059 */
[----:B---3--:R-:W-:Y:S01]  /*3100*/  PRMT R85, RZ, 0x5410, R86 ;  /* 0x00005410ff557816 */ /* 0x008fe20000000056 */
[----:B------:R-:W-:Y:S01]  /*3110*/  FFMA.FTZ R92, R25, R92, R88 ;  /* 0x0000005c195c7223 */ /* 0x000fe20000010058 */
[----:B------:R-:W-:Y:S02]  /*3120*/  PRMT R25, RZ, 0x7610, R26 ;  /* 0x00007610ff197816 */ /* 0x000fe4000000001a */
[----:B------:R-:W-:-:S02]  /*3130*/  PRMT R26, RZ, 0x5410, R27 ;  /* 0x00005410ff1a7816 */ /* 0x000fc4000000001b */
[----:B------:R-:W-:Y:S01]  /*3140*/  PRMT R88, RZ, 0x7610, R27 ;  /* 0x00007610ff587816 */ /* 0x000fe2000000001b */
[----:B------:R-:W-:Y:S01]  /*3150*/  FFMA.FTZ R25, R25, R89, R90 ;  /* 0x0000005919197223 */ /* 0x000fe2000001005a */
[----:B------:R-:W-:Y:S01]  /*3160*/  PRMT R86, RZ, 0x7610, R86 ;  /* 0x00007610ff567816 */ /* 0x000fe20000000056 */
[----:B------:R-:W-:Y:S01]  /*3170*/  FFMA.FTZ R85, R26, R85, R91 ;  /* 0x000000551a557223 */ /* 0x000fe2000001005b */
[----:B0-----:R-:W-:Y:S02]  /*3180*/  PRMT R89, RZ, 0x5410, R28 ;  /* 0x00005410ff597816 */ /* 0x001fe4000000001c */
[----:B----4-:R-:W-:Y:S01]  /*3190*/  PRMT R26, RZ, 0x5410, R24 ;  /* 0x00005410ff1a7816 */ /* 0x010fe20000000018 */
[----:B------:R-:W-:Y:S01]  /*31a0*/  FFMA.FTZ R88, R88, R86, R87 ;  /* 0x0000005658587223 */ /* 0x000fe20000010057 */
[----:B------:R-:W-:-:S03]  /*31b0*/  IADD3 R27, P0, P1, R50, R82, R49 ;  /* 0x00000052321b7210 */ /* 0x000fc6000791e031 */
        /* <DEDUP_REMOVED lines=21> */
[----:B------:R-:W-:Y:S02]  /*3310*/  IADD3 R29, P0, P1, R45, R82, R8 ;  /* 0x000000522d1d7210 */ /* 0x000fe4000791e008 */
[----:B0-----:R-:W-:Y:S02]  /*3320*/  PRMT R24, RZ, 0x5410, R30 ;  /* 0x00005410ff187816 */ /* 0x001fe4000000001e */
[----:B------:R-:W-:Y:S02]  /*3330*/  IADD3.X R84, R44, R83, R21, P0, P1 ;  /* 0x000000532c547210 */ /* 0x000fe400007e2415 */
[----:B--2---:R-:W-:-:S05]  /*3340*/  PRMT R25, RZ, 0x5410, R90 ;  /* 0x00005410ff197816 */ /* 0x004fca000000005a */
[----:B------:R-:W-:Y:S01]  /*3350*/  FFMA.FTZ R89, R24, R25, R89 ;  /* 0x0000001918597223 */ /* 0x000fe20000010059 */
[----:B------:R-:W-:Y:S02]  /*3360*/  PRMT R25, RZ, 0x7610, R30 ;  /* 0x00007610ff197816 */ /* 0x000fe4000000001e */
[----:B------:R-:W-:Y:S02]  /*3370*/  PRMT R30, RZ, 0x7610, R90 ;  /* 0x00007610ff1e7816 */ /* 0x000fe4000000005a */
[----:B------:R-:W-:Y:S02]  /*3380*/  PRMT R90, RZ, 0x5410, R31 ;  /* 0x00005410ff5a7816 */ /* 0x000fe4000000001f */
[----:B---3--:R-:W-:Y:S01]  /*3390*/  PRMT R24, RZ, 0x5410, R87 ;  /* 0x00005410ff187816 */ /* 0x008fe20000000057 */
[----:B------:R-:W-:Y:S01]  /*33a0*/  FFMA.FTZ R30, R25, R30, R28 ;  /* 0x0000001e191e7223 */ /* 0x000fe2000001001c */
[----:B------:R-:W-:Y:S02]  /*33b0*/  PRMT R31, RZ, 0x7610, R31 ;  /* 0x00007610ff1f7816 */ /* 0x000fe4000000001f */
[----:B------:R-:W-:Y:S01]  /*33c0*/  PRMT R87, RZ, 0x7610, R87 ;  /* 0x00007610ff577816 */ /* 0x000fe20000000057 */
[----:B------:R-:W-:-:S02]  /*33d0*/  FFMA.FTZ R90, R90, R24, R91 ;  /* 0x000000185a5a7223 */ /* 0x000fc4000001005b */
[----:B------:R-:W0:Y:S02]  /*33e0*/  LDS.128 R24, [R6+0x50] ;  /* 0x0000500006187984 */ /* 0x000e240000000c00 */
[----:B------:R-:W-:Y:S01]  /*33f0*/  FFMA.FTZ R88, R31, R87, R88 ;  /* 0x000000571f587223 */ /* 0x000fe20000010058 */
[----:B----4-:R-:W-:Y:S02]  /*3400*/  PRMT R87, RZ, 0x5410, R86 ;  /* 0x00005410ff577816 */ /* 0x010fe40000000056 */
[----:B0-----:R-:W-:-:S05]  /*3410*/  PRMT R28, RZ, 0x5410, R24 ;  /* 0x00005410ff1c7816 */ /* 0x001fca0000000018 */
[----:B------:R-:W-:Y:S01]  /*3420*/  FFMA.FTZ R87, R28, R87, R89 ;  /* 0x000000571c577223 */ /* 0x000fe20000010059 */
[----:B------:R-:W-:-:S04]  /*3430*/  LEA R28, P2, R29, c[0x0][0x170], 0x1 ;  /* 0x00005c001d1c7a11 */ /* 0x000fc800078408ff */
[----:B------:R-:W-:-:S05]  /*3440*/  LEA.HI.X R29, R29, c[0x0][0x174], R84, 0x1, P2 ;  /* 0x00005d001d1d7a11 */ /* 0x000fca00010f0c54 */
[----:B------:R0:W2:Y:S01]  /*3450*/  LDG.E.CONSTANT R89, [R28.64] ;  /* 0x0000000a1c597981 */ /* 0x0000a2000c1e9900 */
[----:B------:R-:W-:-:S03]  /*3460*/  PRMT R86, RZ, 0x7610, R86 ;  /* 0x00007610ff567816 */ /* 0x000fc60000000056 */
[----:B------:R0:W3:Y:S02]  /*3470*/  LDG.E.CONSTANT R84, [R28.64+0x4] ;  /* 0x0000040a1c547981 */ /* 0x0000e4000c1e9900 */
[----:B0-----:R-:W-:Y:S02]  /*3480*/  PRMT R29, RZ, 0x7610, R24 ;  /* 0x00007610ff1d7816 */ /* 0x001fe40000000018 */
[----:B-----5:R-:W-:-:S03]  /*3490*/  PRMT R24, RZ, 0x5410, R85 ;  /* 0x00005410ff187816 */ /* 0x020fc60000000055 */
[----:B------:R-:W-:Y:S01]  /*34a0*/  FFMA.FTZ R86, R29, R86, R30 ;  /* 0x000000561d567223 */ /* 0x000fe2000001001e */
[----:B------:R-:W-:-:S05]  /*34b0*/  PRMT R29, RZ, 0x5410, R25 ;  /* 0x00005410ff1d7816 */ /* 0x000fca0000000019 */
[----:B------:R-:W-:Y:S01]  /*34c0*/  FFMA.FTZ R90, R29, R24, R90 ;  /* 0x000000181d5a7223 */ /* 0x000fe2000001005a */
[-C--:B------:R-:W-:Y:S02]  /*34d0*/  IADD3 R24, P0, P1, R4, R82.reuse, R9 ;  /* 0x0000005204187210 */ /* 0x080fe4000791e009 */
[----:B------:R-:W-:Y:S02]  /*34e0*/  IADD3 R82, P3, P4, R5, R82, R10 ;  /* 0x0000005205527210 */ /* 0x000fe40007c7e00a */
[----:B------:R-:W-:Y:S02]  /*34f0*/  LEA R30, P2, R24, c[0x0][0x170], 0x1 ;  /* 0x00005c00181e7a11 */ /* 0x000fe400078408ff */
[-C--:B------:R-:W-:Y:S02]  /*3500*/  IADD3.X R31, R43, R83.reuse, R22, P0, P1 ;  /* 0x000000532b1f7210 */ /* 0x080fe400007e2416 */
[----:B------:R-:W-:Y:S02]  /*3510*/  IADD3.X R83, R46, R83, R23, P3, P4 ;  /* 0x000000532e537210 */ /* 0x000fe40001fe8417 */
[----:B------:R-:W-:-:S02]  /*3520*/  LEA.HI.X R31, R24, c[0x0][0x174], R31, 0x1, P2 ;  /* 0x00005d00181f7a11 */ /* 0x000fc400010f0c1f */
[----:B------:R-:W-:-:S03]  /*3530*/  LEA R28, P0, R82, c[0x0][0x170], 0x1 ;  /* 0x00005c00521c7a11 */ /* 0x000fc600078008ff */
[----:B------:R0:W4:Y:S01]  /*3540*/  LDG.E.CONSTANT R24, [R30.64] ;  /* 0x0000000a1e187981 */ /* 0x000122000c1e9900 */
[----:B------:R-:W-:-:S03]  /*3550*/  LEA.HI.X R29, R82, c[0x0][0x174], R83, 0x1, P0 ;  /* 0x00005d00521d7a11 */ /* 0x000fc600000f0c53 */
[----:B------:R0:W5:Y:S04]  /*3560*/  LDG.E.CONSTANT R82, [R30.64+0x4] ;  /* 0x0000040a1e527981 */ /* 0x000168000c1e9900 */
[----:B------:R1:W5:Y:S04]  /*3570*/  LDG.E.CONSTANT R83, [R28.64] ;  /* 0x0000000a1c537981 */ /* 0x000368000c1e9900 */
[----:B------:R1:W5:Y:S01]  /*3580*/  LDG.E.CONSTANT R91, [R28.64+0x4] ;  /* 0x0000040a1c5b7981 */ /* 0x000362000c1e9900 */
[----:B------:R-:W-:Y:S02]  /*3590*/  PRMT R25, RZ, 0x7610, R25 ;  /* 0x00007610ff197816 */ /* 0x000fe40000000019 */
[----:B------:R-:W-:-:S05]  /*35a0*/  PRMT R85, RZ, 0x7610, R85 ;  /* 0x00007610ff557816 */ /* 0x000fca0000000055 */
[----:B------:R-:W-:Y:S01]  /*35b0*/  FFMA.FTZ R88, R25, R85, R88 ;  /* 0x0000005519587223 */ /* 0x000fe20000010058 */
[----:B-1----:R-:W-:Y:S02]  /*35c0*/  PRMT R28, RZ, 0x5410, R26 ;  /* 0x00005410ff1c7816 */ /* 0x002fe4000000001a */
[----:B------:R-:W-:-:S04]  /*35d0*/  IADD3 R75, R75, 0x4, RZ ;  /* 0x000000044b4b7810 */ /* 0x000fc80007ffe0ff */
[----:B------:R-:W-:Y:S02]  /*35e0*/  ISETP.GE.AND P1, PT, R75, R0, PT ;  /* 0x000000004b00720c */ /* 0x000fe40003f26270 */
[----:B--2---:R-:W-:-:S05]  /*35f0*/  PRMT R25, RZ, 0x5410, R89 ;  /* 0x00005410ff197816 */ /* 0x004fca0000000059 */
[----:B------:R-:W-:Y:S02]  /*3600*/  FFMA.FTZ R87, R28, R25, R87 ;  /* 0x000000191c577223 */ /* 0x000fe40000010057 */
[----:B0-----:R-:W0:Y:S01]  /*3610*/  LDS.128 R28, [R6+0x60] ;  /* 0x00006000061c7984 */ /* 0x001e220000000c00 */
[----:B------:R-:W-:Y:S02]  /*3620*/  PRMT R25, RZ, 0x7610, R26 ;  /* 0x00007610ff197816 */ /* 0x000fe4000000001a */
[----:B------:R-:W-:Y:S02]  /*3630*/  PRMT R89, RZ, 0x7610, R89 ;  /* 0x00007610ff597816 */ /* 0x000fe40000000059 */
[----:B---3--:R-:W-:-:S03]  /*3640*/  PRMT R26, RZ, 0x5410, R84 ;  /* 0x00005410ff1a7816 */ /* 0x008fc60000000054 */
[----:B------:R-:W-:Y:S01]  /*3650*/  FFMA.FTZ R86, R25, R89, R86 ;  /* 0x0000005919567223 */ /* 0x000fe20000010056 */
[----:B------:R-:W-:-:S05]  /*3660*/  PRMT R25, RZ, 0x5410, R27 ;  /* 0x00005410ff197816 */ /* 0x000fca000000001b */
[----:B------:R-:W-:Y:S01]  /*3670*/  FFMA.FTZ R90, R25, R26, R90 ;  /* 0x0000001a195a7223 */ /* 0x000fe2000001005a */
[----:B------:R-:W-:Y:S02]  /*3680*/  PRMT R27, RZ, 0x7610, R27 ;  /* 0x00007610ff1b7816 */ /* 0x000fe4000000001b */
[----:B------:R-:W-:-:S05]  /*3690*/  PRMT R84, RZ, 0x7610, R84 ;  /* 0x00007610ff547816 */ /* 0x000fca0000000054 */
[----:B------:R-:W-:Y:S01]  /*36a0*/  FFMA.FTZ R88, R27, R84, R88 ;  /* 0x000000541b587223 */ /* 0x000fe20000010058 */
[----:B----4-:R-:W-:Y:S02]  /*36b0*/  PRMT R25, RZ, 0x5410, R24 ;  /* 0x00005410ff197816 */ /* 0x010fe40000000018 */
[----:B0-----:R-:W-:Y:S02]  /*36c0*/  PRMT R26, RZ, 0x5410, R28 ;  /* 0x00005410ff1a7816 */ /* 0x001fe4000000001c */
[----:B------:R-:W-:-:S03]  /*36d0*/  PRMT R24, RZ, 0x7610, R24 ;  /* 0x00007610ff187816 */ /* 0x000fc60000000018 */
[----:B------:R-:W-:Y:S01]  /*36e0*/  FFMA.FTZ R26, R26, R25, R87 ;  /* 0x000000191a1a7223 */ /* 0x000fe20000010057 */
[----:B------:R-:W-:Y:S02]  /*36f0*/  PRMT R25, RZ, 0x7610, R28 ;  /* 0x00007610ff197816 */ /* 0x000fe4000000001c */
[----:B-----5:R-:W-:-:S03]  /*3700*/  PRMT R27, RZ, 0x5410, R82 ;  /* 0x00005410ff1b7816 */ /* 0x020fc60000000052 */
[----:B------:R-:W-:Y:S01]  /*3710*/  FFMA.FTZ R24, R25, R24, R86 ;  /* 0x0000001819187223 */ /* 0x000fe20000010056 */
[----:B------:R-:W-:-:S05]  /*3720*/  PRMT R25, RZ, 0x5410, R29 ;  /* 0x00005410ff197816 */ /* 0x000fca000000001d */
[----:B------:R-:W-:Y:S01]  /*3730*/  FFMA.FTZ R90, R25, R27, R90 ;  /* 0x0000001b195a7223 */ /* 0x000fe2000001005a */
[----:B------:R-:W-:Y:S02]  /*3740*/  PRMT R25, RZ, 0x5410, R30 ;  /* 0x00005410ff197816 */ /* 0x000fe4000000001e */
[--C-:B------:R-:W-:Y:S02]  /*3750*/  PRMT R27, RZ, 0x5410, R83.reuse ;  /* 0x00005410ff1b7816 */ /* 0x100fe40000000053 */
        /* <DEDUP_REMOVED lines=18> */
.L_x_14625:
[----:B------:R-:W2:Y:S01]  /*3880*/  I2F R25, R76 ;  /* 0x0000004c00197306 */ /* 0x000ea20000201400 */
[----:B------:R-:W-:Y:S01]  /*3890*/  ISETP.NE.AND P0, PT, R69, RZ, PT ;  /* 0x000000ff4500720c */ /* 0x000fe20003f05270 */
[----:B-1----:R-:W-:Y:S01]  /*38a0*/  FADD.FTZ R24, R31, R24 ;  /* 0x000000181f187221 */ /* 0x002fe20000010000 */
[----:B------:R-:W-:Y:S03]  /*38b0*/  BSSY B1, `(.L_x_14577) ;  /* 0x0000008000017945 */ /* 0x000fe60003800000 */
[----:B------:R-:W-:-:S04]  /*38c0*/  FMUL.FTZ R24, R24, c[0x0][0x184] ;  /* 0x0000610018187a20 */ /* 0x000fc80000410000 */
[----:B--2---:R-:W-:-:S04]  /*38d0*/  FFMA.FTZ R27, R25, R79, R24 ;  /* 0x0000004f191b7223 */ /* 0x004fc80000010018 */
[----:B------:R-:W-:Y:S05]  /*38e0*/  @P0 BRA `(.L_x_14578) ;  /* 0x0000004000000947 */ /* 0x000fea0003800000 */
[----:B------:R-:W-:-:S04]  /*38f0*/  ISETP.GE.AND P0, PT, R77, R72, PT ;  /* 0x000000484d00720c */ /* 0x000fc80003f06270 */
[----:B------:R-:W-:-:S05]  /*3900*/  FSEL R25, R27, RZ, !P0 ;  /* 0x000000ff1b197208 */ /* 0x000fca0004000000 */
[----:B------:R1:W-:Y:S04]  /*3910*/  STS [R78], R25 ;  /* 0x000000194e007388 */ /* 0x0003e80000000800 */
[----:B------:R-:W-:Y:S02]  /*3920*/  @!P0 FMNMX.FTZ R68, R68, R27, !PT ;  /* 0x0000001b44448209 */ /* 0x000fe40007810000 */
.L_x_14578:
[----:B------:R-:W-:Y:S05]  /*3930*/  BSYNC B1 ;  /* 0x0000000000017941 */ /* 0x000fea0003800000 */
.L_x_14577:
[----:B------:R-:W-:Y:S02]  /*3940*/  IADD3 R74, P0, R74, 0x10, RZ ;  /* 0x000000104a4a7810 */ /* 0x000fe40007f1e0ff */
[----:B-1----:R-:W-:Y:S02]  /*3950*/  IADD3 R78, R78, 0x100, RZ ;  /* 0x000001004e4e7810 */ /* 0x002fe40007ffe0ff */
[----:B------:R-:W-:Y:S01]  /*3960*/  IADD3 R77, R77, 0x40, RZ ;  /* 0x000000404d4d7810 */ /* 0x000fe20007ffe0ff */
[----:B------:R-:W-:Y:S01]  /*3970*/  IMAD.X R73, RZ, RZ, R73, P0 ;  /* 0x000000ffff497224 */ /* 0x000fe200000e0649 */
[----:B------:R-:W-:Y:S01]  /*3980*/  IADD3 R76, R76, 0x40, RZ ;  /* 0x000000404c4c7810 */ /* 0x000fe20007ffe0ff */
[----:B0-----:R-:W-:Y:S01]  /*3990*/  @P1 CALL.REL.NOINC `(.L_x_14569) ;  /* 0x0000001000001944 */ /* 0x001fe20003c00000 */
[----:B------:R-:W-:Y:S05]  /*39a0*/  BRA `(.L_x_14579) ;  /* 0xffffed9000007947 */ /* 0x000fea000383ffff */
.L_x_14569:
[----:B------:R-:W-:Y:S05]  /*39b0*/  BSYNC B0 ;  /* 0x0000000000007941 */ /* 0x000fea0003800000 */
.L_x_14568:
[----:B------:R-:W-:Y:S05]  /*39c0*/  BRA.DIV ~URZ, `(.L_x_14580) ;  /* 0x000042027f007947 */ /* 0x000fea000b800000 */
[----:B------:R0:W1:Y:S02]  /*39d0*/  SHFL.BFLY PT, R5, R68, 0x10, 0x1f ;  /* 0x0e001f0044057f89 */ /* 0x00006400000e0000 */
.L_x_14626:
[----:B-1----:R-:W-:Y:S01]  /*39e0*/  FMNMX.FTZ R7, R5, R68, !PT ;  /* 0x0000004405077209 */ /* 0x002fe20007810000 */
[----:B------:R-:W-:Y:S05]  /*39f0*/  BRA.DIV ~URZ, `(.L_x_14581) ;  /* 0x000042527f007947 */ /* 0x000fea000b800000 */
[----:B------:R-:W1:Y:S02]  /*3a00*/  SHFL.BFLY PT, R4, R7, 0x8, 0x1f ;  /* 0x0d001f0007047f89 */ /* 0x000e6400000e0000 */
[----:B-1----:R-:W-:-:S05]  /*3a10*/  FMNMX.FTZ R4, R7, R4, !PT ;  /* 0x0000000407047209 */ /* 0x002fca0007810000 */
[----:B------:R-:W1:Y:S02]  /*3a20*/  SHFL.BFLY PT, R5, R4, 0x4, 0x1f ;  /* 0x0c801f0004057f89 */ /* 0x000e6400000e0000 */
[----:B-1----:R-:W-:-:S05]  /*3a30*/  FMNMX.FTZ R5, R4, R5, !PT ;  /* 0x0000000504057209 */ /* 0x002fca0007810000 */
[----:B------:R1:W2:Y:S02]  /*3a40*/  SHFL.BFLY PT, R6, R5, 0x2, 0x1f ;  /* 0x0c401f0005067f89 */ /* 0x0002a400000e0000 */
.L_x_14627:
        /* <DEDUP_REMOVED lines=34> */
.L_x_14586:
        /* <DEDUP_REMOVED lines=11> */
.L_x_14585:
[----:B------:R-:W-:Y:S05]  /*3d20*/  BSYNC B1 ;  /* 0x0000000000017941 */ /* 0x000fea0003800000 */
.L_x_14584:
        /* <DEDUP_REMOVED lines=10> */
.L_x_14589:
        /* <DEDUP_REMOVED lines=100> */
.L_x_14588:
[----:B------:R-:W-:Y:S05]  /*4410*/  BSYNC B1 ;  /* 0x0000000000017941 */ /* 0x000fea0003800000 */
.L_x_14587:
        /* <DEDUP_REMOVED lines=55> */
.L_x_14591:
[----:B------:R-:W-:Y:S05]  /*4790*/  BSYNC B1 ;  /* 0x0000000000017941 */ /* 0x000fea0003800000 */
.L_x_14590:
        /* <DEDUP_REMOVED lines=26> */
.L_x_14583:
[----:B------:R-:W-:Y:S05]  /*4940*/  BSYNC B0 ;  /* 0x0000000000007941 */ /* 0x000fea0003800000 */
.L_x_14582:
        /* <DEDUP_REMOVED lines=37> */
.L_x_14596:
        /* <DEDUP_REMOVED lines=8> */
.L_x_14595:
[----:B-12---:R-:W-:Y:S05]  /*4c20*/  BSYNC B1 ;  /* 0x0000000000017941 */ /* 0x006fea0003800000 */
.L_x_14594:
        /* <DEDUP_REMOVED lines=10> */
.L_x_14599:
        /* <DEDUP_REMOVED lines=52> */
.L_x_14598:
[----:B------:R-:W-:Y:S05]  /*5010*/  BSYNC B1 ;  /* 0x0000000000017941 */ /* 0x000fea0003800000 */
.L_x_14597:
        /* <DEDUP_REMOVED lines=31> */
.L_x_14601:
[----:B------:R-:W-:Y:S05]  /*5210*/  BSYNC B1 ;  /* 0x0000000000017941 */ /* 0x000fea0003800000 */
.L_x_14600:
        /* <DEDUP_REMOVED lines=14> */
.L_x_14593:
[----:B------:R-:W-:Y:S05]  /*5300*/  BSYNC B0 ;  /* 0x0000000000007941 */ /* 0x000fea0003800000 */
.L_x_14592:
[----:B------:R-:W-:Y:S01]  /*5310*/  BAR.SYNC.DEFER_BLOCKING 0x0 ;  /* 0x0000000000007b1d */ /* 0x000fe20000010000 */
[----:B------:R-:W-:-:S05]  /*5320*/  ISETP.GE.AND P0, PT, R71, R0, PT ;  /* 0x000000004700720c */ /* 0x000fca0003f06270 */
[----:B------:R-:W-:Y:S08]  /*5330*/  BSSY B0, `(.L_x_14602) ;  /* 0x00001e7000007945 */ /* 0x000ff00003800000 */
[----:B------:R-:W-:Y:S05]  /*5340*/  @!P0 BRA `(.L_x_14603) ;  /* 0x0000005000008947 */ /* 0x000fea0003800000 */
[----:B------:R-:W-:Y:S01]  /*5350*/  CS2R R22, SRZ ;  /* 0x0000000000167805 */ /* 0x000fe2000001ff00 */
[----:B------:R-:W-:Y:S01]  /*5360*/  CS2R R20, SRZ ;  /* 0x0000000000147805 */ /* 0x000fe2000001ff00 */
[----:B------:R-:W-:Y:S01]  /*5370*/  IMAD.MOV.U32 R2, RZ, RZ, RZ ;  /* 0x000000ffff027224 */ /* 0x000fe200078e00ff */
[----:B------:R-:W-:Y:S01]  /*5380*/  CS2R R24, SRZ ;  /* 0x0000000000187805 */ /* 0x000fe2000001ff00 */
[----:B------:R-:W-:Y:S05]  /*5390*/  BRA `(.L_x_14604) ;  /* 0x00001e0000007947 */ /* 0x000fea0003800000 */
.L_x_14603:
[----:B-1----:R-:W1:Y:S01]  /*53a0*/  S2R R4, SR_CTAID.Y ;  /* 0x0000000000047919 */ /* 0x002e620000002600 */
[----:B------:R-:W-:Y:S01]  /*53b0*/  IMAD R12, R2, c[0x0][0x1b0], RZ ;  /* 0x00006c00020c7a24 */ /* 0x000fe200078e02ff */
[----:B------:R-:W-:Y:S01]  /*53c0*/  IADD3 R63, -R71, -0x1, R0 ;  /* 0xffffffff473f7810 */ /* 0x000fe20007ffe100 */
[----:B------:R-:W-:Y:S01]  /*53d0*/  IMAD.MOV.U32 R26, RZ, RZ, c[0x0][0x1ac] ;  /* 0x00006b00ff1a7624 */ /* 0x000fe200078e00ff */
[----:B------:R-:W-:Y:S01]  /*53e0*/  CS2R R22, SRZ ;  /* 0x0000000000167805 */ /* 0x000fe2000001ff00 */
[----:B------:R-:W-:Y:S01]  /*53f0*/  CS2R R20, SRZ ;  /* 0x0000000000147805 */ /* 0x000fe2000001ff00 */
[----:B------:R-:W-:Y:S01]  /*5400*/  IMAD.MOV.U32 R2, RZ, RZ, RZ ;  /* 0x000000ffff027224 */ /* 0x000fe200078e00ff */
[----:B------:R-:W-:Y:S01]  /*5410*/  CS2R R24, SRZ ;  /* 0x0000000000187805 */ /* 0x000fe2000001ff00 */
[----:B------:R-:W-:Y:S01]  /*5420*/  IMAD.MOV.U32 R27, RZ, RZ, R71 ;  /* 0x000000ffff1b7224 */ /* 0x000fe200078e0047 */
[----:B------:R-:W-:-:S02]  /*5430*/  SHF.R.S32.HI R26, RZ, 0x1f, R26 ;  /* 0x0000001fff1a7819 */ /* 0x000fc4000001141a */
[----:B------:R-:W-:Y:S01]  /*5440*/  SHF.R.S32.HI R13, RZ, 0x1f, R12 ;  /* 0x0000001fff0d7819 */ /* 0x000fe2000001140c */
        /* <DEDUP_REMOVED lines=20> */
[----:B------:R-:W-:Y:S02]  /*5590*/  IADD3 R35, R28, 0x600, RZ ;  /* 0x000006001c237810 */ /* 0x000fe40007ffe0ff */
.L_x_14619:
        /* <DEDUP_REMOVED lines=14> */
[-C--:B------:R-:W-:Y:S01]  /*5680*/  IADD3 R7, P0, R33, R4.reuse, RZ ;  /* 0x0000000421077210 */ /* 0x080fe20007f1e0ff */
[----:B-----5:R1:W5:Y:S01]  /*5690*/  LDG.E.CONSTANT R56, [R14.64+0x200] ;  /* 0x0002000a0e387981 */ /* 0x020362000c1e9900 */
[-C--:B------:R-:W-:Y:S02]  /*56a0*/  IADD3 R5, P3, R34, R4.reuse, RZ ;  /* 0x0000000422057210 */ /* 0x080fe40007f7e0ff */
[----:B------:R-:W-:Y:S01]  /*56b0*/  IADD3 R17, P2, R35, R4, RZ ;  /* 0x0000000423117210 */ /* 0x000fe20007f5e0ff */
[----:B------:R1:W5:Y:S01]  /*56c0*/  LDG.E.CONSTANT R57, [R14.64+0x204] ;  /* 0x0002040a0e397981 */ /* 0x000362000c1e9900 */
[----:B------:R-:W-:-:S02]  /*56d0*/  LEA.HI.X R11, R6, c[0x0][0x17c], R11, 0x1, P5 ;  /* 0x00005f00060b7a11 */ /* 0x000fc400028f0c0b */
[----:B------:R-:W-:Y:S01]  /*56e0*/  LEA R8, P6, R9, c[0x0][0x178], 0x1 ;  /* 0x00005e0009087a11 */ /* 0x000fe200078c08ff */
[----:B------:R1:W5:Y:S01]  /*56f0*/  LDG.E.CONSTANT R58, [R14.64+0x208] ;  /* 0x0002080a0e3a7981 */ /* 0x000362000c1e9900 */
[----:B------:R-:W-:Y:S02]  /*5700*/  LEA R6, P5, R7, c[0x0][0x178], 0x1 ;  /* 0x00005e0007067a11 */ /* 0x000fe400078a08ff */
[----:B------:R-:W-:Y:S01]  /*5710*/  LEA R4, P4, R5, c[0x0][0x178], 0x1 ;  /* 0x00005e0005047a11 */ /* 0x000fe200078808ff */
[----:B------:R1:W5:Y:S01]  /*5720*/  LDG.E.CONSTANT R59, [R14.64+0x20c] ;  /* 0x00020c0a0e3b7981 */ /* 0x000362000c1e9900 */
[-C--:B------:R-:W-:Y:S02]  /*5730*/  LEA.HI.X.SX32 R42, R32, R36.reuse, 0x1, P1 ;  /* 0x00000024202a7211 */ /* 0x080fe400008f0eff */
[-C--:B------:R-:W-:Y:S01]  /*5740*/  LEA.HI.X.SX32 R40, R33, R36.reuse, 0x1, P0 ;  /* 0x0000002421287211 */ /* 0x080fe200000f0eff */
[----:B------:R1:W5:Y:S01]  /*5750*/  LDG.E.CONSTANT R62, [R14.64] ;  /* 0x0000000a0e3e7981 */ /* 0x000362000c1e9900 */
[----:B------:R-:W-:-:S02]  /*5760*/  LEA.HI.X.SX32 R38, R34, R36, 0x1, P3 ;  /* 0x0000002422267211 */ /* 0x000fc400018f0eff */
[----:B------:R-:W-:Y:S01]  /*5770*/  LEA.HI.X.SX32 R36, R35, R36, 0x1, P2 ;  /* 0x0000002423247211 */ /* 0x000fe200010f0eff */
[----:B------:R1:W5:Y:S01]  /*5780*/  LDG.E.CONSTANT R61, [R14.64+0x4] ;  /* 0x0000040a0e3d7981 */ /* 0x000362000c1e9900 */
        /* <DEDUP_REMOVED lines=23> */
[----:B--2---:R-:W2:Y:S01]  /*5900*/  LDS.128 R8, [R30] ;  /* 0x000000001e087984 */ /* 0x004ea20000000c00 */
[----:B------:R-:W-:Y:S01]  /*5910*/  ISETP.NE.AND P0, PT, R63, RZ, PT ;  /* 0x000000ff3f00720c */ /* 0x000fe20003f05270 */
[----:B------:R-:W-:Y:S02]  /*5920*/  BSSY B1, `(.L_x_14605) ;  /* 0x0000028000017945 */ /* 0x000fe40003800000 */
[----:B------:R4:W5:Y:S04]  /*5930*/  LDG.E.CONSTANT R53, [R16.64] ;  /* 0x0000000a10357981 */ /* 0x000968000c1e9900 */
[----:B---3--:R-:W3:Y:S04]  /*5940*/  LDS.128 R4, [R30+-0x10] ;  /* 0xfffff0001e047984 */ /* 0x008ee80000000c00 */
[----:B------:R4:W5:Y:S04]  /*5950*/  LDG.E.CONSTANT R52, [R16.64+0x4] ;  /* 0x0000040a10347981 */ /* 0x000968000c1e9900 */
[----:B------:R4:W5:Y:S04]  /*5960*/  LDG.E.CONSTANT R51, [R16.64+0x8] ;  /* 0x0000080a10337981 */ /* 0x000968000c1e9900 */
[----:B------:R4:W5:Y:S01]  /*5970*/  LDG.E.CONSTANT R55, [R16.64+0xc] ;  /* 0x00000c0a10377981 */ /* 0x000962000c1e9900 */
[----:B--2---:R-:W-:-:S02]  /*5980*/  F2FP.BF16.PACK_AB R8, R9, R8 ;  /* 0x000000080908723e */ /* 0x004fc400000010ff */
[----:B---3--:R-:W-:Y:S02]  /*5990*/  F2FP.BF16.PACK_AB R5, R5, R4 ;  /* 0x000000040505723e */ /* 0x008fe400000010ff */
[----:B----4-:R-:W-:Y:S01]  /*59a0*/  F2FP.BF16.PACK_AB R16, R7, R6 ;  /* 0x000000060710723e */ /* 0x010fe200000010ff */
[----:B------:R-:W-:Y:S05]  /*59b0*/  @P0 BRA `(.L_x_14606) ;  /* 0x000001e000000947 */ /* 0x000fea0003800000 */
[C---:B-1----:R-:W-:Y:S02]  /*59c0*/  IADD3 R7, R29.reuse, 0x2, RZ ;  /* 0x000000021d077810 */ /* 0x042fe40007ffe0ff */
        /* <DEDUP_REMOVED lines=29> */
.L_x_14606:
[----:B-1----:R-:W-:Y:S05]  /*5ba0*/  BSYNC B1 ;  /* 0x0000000000017941 */ /* 0x002fea0003800000 */
.L_x_14605:
        /* <DEDUP_REMOVED lines=50> */
.L_x_14608:
[----:B------:R-:W-:Y:S05]  /*5ed0*/  BSYNC B1 ;  /* 0x0000000000017941 */ /* 0x000fea0003800000 */
.L_x_14607:
[----:B------:R-:W-:Y:S01]  /*5ee0*/  HFMA2.BF16_V2 R56, R5, R56, -RZ.H0_H0 ;  /* 0x0000003805387231 */ /* 0x000fe200003400ff */
[--C-:B------:R-:W-:Y:S01]  /*5ef0*/  PRMT R9, RZ, 0x5410, R60.reuse ;  /* 0x00005410ff097816 */ /* 0x100fe2000000003c */
[----:B------:R-:W-:Y:S01]  /*5f00*/  HFMA2.BF16_V2 R57, R4, R57, -RZ.H0_H0 ;  /* 0x0000003904397231 */ /* 0x000fe200003400ff */
[----:B------:R-:W-:Y:S01]  /*5f10*/  PRMT R60, RZ, 0x7610, R60 ;  /* 0x00007610ff3c7816 */ /* 0x000fe2000000003c */
[----:B------:R-:W-:Y:S01]  /*5f20*/  HFMA2.BF16_V2 R58, R7, R58, -RZ.H0_H0 ;  /* 0x0000003a073a7231 */ /* 0x000fe200003400ff */
[----:B------:R-:W-:Y:S01]  /*5f30*/  PRMT R10, RZ, 0x5410, R56 ;  /* 0x00005410ff0a7816 */ /* 0x000fe20000000038 */
[----:B------:R-:W-:Y:S01]  /*5f40*/  HFMA2.BF16_V2 R59, R6, R59, -RZ.H0_H0 ;  /* 0x0000003b063b7231 */ /* 0x000fe200003400ff */
[--C-:B------:R-:W-:Y:S01]  /*5f50*/  PRMT R11, RZ, 0x5410, R57.reuse ;  /* 0x00005410ff0b7816 */ /* 0x100fe20000000039 */
        /* <DEDUP_REMOVED lines=13> */
[----:B------:R-:W-:-:S03]  /*6030*/  PRMT R59, RZ, 0x7610, R59 ;  /* 0x00007610ff3b7816 */ /* 0x000fc6000000003b */
        /* <DEDUP_REMOVED lines=34> */
.L_x_14610:
[----:B------:R-:W-:Y:S05]  /*6260*/  BSYNC B1 ;  /* 0x0000000000017941 */ /* 0x000fea0003800000 */
.L_x_14609:
        /* <DEDUP_REMOVED lines=8> */
[----:B------:R-:W-:Y:S01]  /*62f0*/  HFMA2.BF16_V2 R43, R6, R43, -RZ.H0_H0 ;  /* 0x0000002b062b7231 */ /* 0x000fe200003400ff */
        /* <DEDUP_REMOVED lines=39> */
.L_x_14612:
[----:B------:R-:W-:Y:S05]  /*6570*/  BSYNC B1 ;  /* 0x0000000000017941 */ /* 0x000fea0003800000 */
.L_x_14611:
        /* <DEDUP_REMOVED lines=51> */
.L_x_14614:
[----:B------:R-:W-:Y:S05]  /*68b0*/  BSYNC B1 ;  /* 0x0000000000017941 */ /* 0x000fea0003800000 */
.L_x_14613:
        /* <DEDUP_REMOVED lines=49> */
.L_x_14616:
[----:B------:R-:W-:Y:S05]  /*6bd0*/  BSYNC B1 ;  /* 0x0000000000017941 */ /* 0x000fea0003800000 */
.L_x_14615:
[----:B------:R-:W-:Y:S01]  /*6be0*/  HFMA2.BF16_V2 R48, R5, R48, -RZ.H0_H0 ;  /* 0x0000003005307231 */ /* 0x000fe200003400ff */
[----:B------:R-:W-:Y:S01]  /*6bf0*/  FADD.FTZ R14, R14, R17 ;  /* 0x000000110e0e7221 */ /* 0x000fe20000010000 */
        /* <DEDUP_REMOVED lines=35> */
[----:B------:R-:W-:Y:S02]  /*6e30*/  ISETP.GE.AND P3, PT, R9, R72, PT ;  /* 0x000000480900720c */ /* 0x000fe40003f66270 */
[C---:B------:R-:W-:Y:S02]  /*6e40*/  IADD3 R9, R29.reuse, 0x7, RZ ;  /* 0x000000071d097810 */ /* 0x040fe40007ffe0ff */
[----:B------:R-:W-:Y:S02]  /*6e50*/  IADD3 R11, R29, 0x2, RZ ;  /* 0x000000021d0b7810 */ /* 0x000fe40007ffe0ff */
[----:B------:R-:W-:-:S02]  /*6e60*/  @P6 PRMT R53, RZ, 0x7610, R53 ;  /* 0x00007610ff356816 */ /* 0x000fc40000000035 */
[-C--:B------:R-:W-:Y:S02]  /*6e70*/  ISETP.GE.AND P4, PT, R15, R72.reuse, PT ;  /* 0x000000480f00720c */ /* 0x080fe40003f86270 */
[-C--:B------:R-:W-:Y:S02]  /*6e80*/  ISETP.GE.AND P6, PT, R9, R72.reuse, PT ;  /* 0x000000480900720c */ /* 0x080fe40003fc6270 */
[----:B------:R-:W-:Y:S02]  /*6e90*/  IADD3 R15, R29, 0x6, RZ ;  /* 0x000000061d0f7810 */ /* 0x000fe40007ffe0ff */
[----:B------:R-:W-:Y:S02]  /*6ea0*/  ISETP.GE.AND P5, PT, R11, R72, PT ;  /* 0x000000480b00720c */ /* 0x000fe40003fa6270 */
[----:B------:R-:W-:Y:S02]  /*6eb0*/  PRMT R8, R52, 0x7632, R8 ;  /* 0x0000763234087816 */ /* 0x000fe40000000008 */
[----:B------:R-:W-:-:S02]  /*6ec0*/  IADD3 R11, R29, 0x5, RZ ;  /* 0x000000051d0b7810 */ /* 0x000fc40007ffe0ff */
[-C--:B------:R-:W-:Y:S02]  /*6ed0*/  ISETP.GE.AND P1, PT, R15, R72.reuse, PT ;  /* 0x000000480f00720c */ /* 0x080fe40003f26270 */
[----:B------:R-:W-:Y:S02]  /*6ee0*/  SEL R9, R52, RZ, !P5 ;  /* 0x000000ff34097207 */ /* 0x000fe40006800000 */
        /* <DEDUP_REMOVED lines=13> */
.L_x_14618:
[----:B------:R-:W-:Y:S05]  /*6fc0*/  BSYNC B1 ;  /* 0x0000000000017941 */ /* 0x000fea0003800000 */
.L_x_14617:
        /* <DEDUP_REMOVED lines=29> */
.L_x_14604:
[----:B------:R-:W-:Y:S05]  /*71a0*/  BSYNC B0 ;  /* 0x0000000000007941 */ /* 0x000fea0003800000 */
.L_x_14602:
        /* <DEDUP_REMOVED lines=10> */
[----:B------:R-:W4:Y:S04]  /*7250*/  SHFL.BFLY PT, R9, R20, 0x1, 0x1f ;  /* 0x0c201f0014097f89 */ /* 0x000f2800000e0000 */
[----:B------:R-:W0:Y:S04]  /*7260*/  SHFL.BFLY PT, R4, R21, 0x1, 0x1f ;  /* 0x0c201f0015047f89 */ /* 0x000e2800000e0000 */
[----:B------:R-:W0:Y:S04]  /*7270*/  SHFL.BFLY PT, R13, R22, 0x1, 0x1f ;  /* 0x0c201f00160d7f89 */ /* 0x000e2800000e0000 */
[----:B------:R-:W0:Y:S01]  /*7280*/  SHFL.BFLY PT, R6, R23, 0x1, 0x1f ;  /* 0x0c201f0017067f89 */ /* 0x000e2200000e0000 */
[----:B-1----:R-:W-:Y:S01]  /*7290*/  FADD.FTZ R11, R5, R24 ;  /* 0x00000018050b7221 */ /* 0x002fe20000010000 */
[----:B------:R-:W-:-:S02]  /*72a0*/  LOP3.LUT R5, R3, 0xffffffc0, RZ, 0xc0, !PT ;  /* 0xffffffc003057812 */ /* 0x000fc400078ec0ff */
[----:B------:R-:W-:Y:S01]  /*72b0*/  BAR.SYNC.DEFER_BLOCKING 0x0 ;  /* 0x0000000000007b1d */ /* 0x000fe20000010000 */
[----:B--2---:R-:W-:Y:S01]  /*72c0*/  FADD.FTZ R16, R7, R2 ;  /* 0x0000000207107221 */ /* 0x004fe20000010000 */
[----:B------:R-:W-:Y:S02]  /*72d0*/  ISETP.NE.OR P5, PT, R5, 0x40, P2 ;  /* 0x000000400500780c */ /* 0x000fe400017a5670 */
[----:B------:R-:W-:Y:S01]  /*72e0*/  IADD3 R2, R3, 0x1f, RZ ;  /* 0x0000001f03027810 */ /* 0x000fe20007ffe0ff */
[----:B---3--:R-:W-:-:S03]  /*72f0*/  FADD.FTZ R0, R0, R25 ;  /* 0x0000001900007221 */ /* 0x008fc60000010000 */
[----:B------:R-:W-:Y:S01]  /*7300*/  ISETP.GT.U32.AND P3, PT, R2, 0x3e, PT ;  /* 0x0000003e0200780c */ /* 0x000fe20003f64070 */
[----:B----4-:R-:W-:Y:S02]  /*7310*/  FADD.FTZ R17, R9, R20 ;  /* 0x0000001409117221 */ /* 0x010fe40000010000 */
[----:B------:R-:W-:Y:S02]  /*7320*/  IMAD R2, R71, 0x70, R10 ;  /* 0x0000007047027824 */ /* 0x000fe400078e020a */
[----:B0-----:R-:W-:Y:S01]  /*7330*/  FADD.FTZ R21, R4, R21 ;  /* 0x0000001504157221 */ /* 0x001fe20000010000 */
[----:B------:R-:W-:Y:S01]  /*7340*/  LOP3.LUT R4, R3, 0xffffffe0, RZ, 0xc0, !PT ;  /* 0xffffffe003047812 */ /* 0x000fe200078ec0ff */
[----:B------:R-:W-:-:S03]  /*7350*/  FADD.FTZ R22, R13, R22 ;  /* 0x000000160d167221 */ /* 0x000fc60000010000 */
[----:B------:R-:W-:Y:S01]  /*7360*/  ISETP.NE.OR P4, PT, R4, 0x20, P2 ;  /* 0x000000200400780c */ /* 0x000fe20001785670 */
        /* <DEDUP_REMOVED lines=24> */
.L_x_14621:
[----:B0-----:R-:W-:Y:S05]  /*74f0*/  BSYNC B0 ;  /* 0x0000000000007941 */ /* 0x001fea0003800000 */
.L_x_14620:
        /* <DEDUP_REMOVED lines=25> */
.L_x_14623:
[----:B0-----:R-:W-:Y:S05]  /*7690*/  BSYNC B0 ;  /* 0x0000000000007941 */ /* 0x001fea0003800000 */
.L_x_14622:
[----:B------:R-:W-:Y:S06]  /*76a0*/  BAR.SYNC.DEFER_BLOCKING 0x0 ;  /* 0x0000000000007b1d */ /* 0x000fec0000010000 */
[----:B------:R-:W-:Y:S05]  /*76b0*/  @P3 EXIT ;  /* 0x000000000000394d */ /* 0x000fea0003800000 */
[----:B------:R-:W0:Y:S01]  /*76c0*/  S2UR UR4, SR_CTAID.Y ;  /* 0x00000000000479c3 */ /* 0x000e220000002600 */
[----:B------:R-:W-:-:S02]  /*76d0*/  ULDC UR5, c[0x0][0xc] ;  /* 0x0000030000057ab9 */ /* 0x000fc40000000800 */
[----:B------:R-:W-:-:S05]  /*76e0*/  ULDC UR8, c[0x0][0x14] ;  /* 0x0000050000087ab9 */ /* 0x000fca0000000800 */
[----:B------:R-:W1:Y:S08]  /*76f0*/  S2UR UR6, SR_CTAID.Z ;  /* 0x00000000000679c3 */ /* 0x000e700000002700 */
[----:B------:R-:W2:Y:S01]  /*7700*/  S2UR UR7, SR_CTAID.X ;  /* 0x00000000000779c3 */ /* 0x000ea20000002500 */
[----:B0-----:R-:W-:Y:S02]  /*7710*/  UIMAD UR4, UR4, UR5, URZ ;  /* 0x00000005040472a4 */ /* 0x001fe4000f8e023f */
[----:B------:R-:W-:-:S04]  /*7720*/  UIMAD UR5, UR8, 0x70, URZ ;  /* 0x00000070080578a4 */ /* 0x000fc8000f8e023f */
[----:B------:R-:W-:Y:S02]  /*7730*/  UIMAD UR4, UR4, UR5, URZ ;  /* 0x00000005040472a4 */ /* 0x000fe4000f8e023f */
[----:B-1----:R-:W-:-:S04]  /*7740*/  UIMAD UR6, UR6, 0x70, URZ ;  /* 0x00000070060678a4 */ /* 0x002fc8000f8e023f */
[----:B------:R-:W-:Y:S02]  /*7750*/  USHF.R.S32.HI UR9, URZ, 0x1f, UR6 ;  /* 0x0000001f3f097899 */ /* 0x000fe40008011406 */
[----:B--2---:R-:W-:Y:S02]  /*7760*/  UIMAD UR5, UR7, UR5, URZ ;  /* 0x00000005070572a4 */ /* 0x004fe4000f8e023f */
        /* <DEDUP_REMOVED lines=9> */
[----:B------:R-:W-:Y:S02]  /*7800*/  IADD3 R5, R10, 0x20, RZ ;  /* 0x000000200a057810 */ /* 0x000fe40007ffe0ff */
[----:B------:R-:W-:-:S02]  /*7810*/  IADD3 R8, P1, R4, UR4, RZ ;  /* 0x0000000404087c10 */ /* 0x000fc4000ff3e0ff */
[----:B------:R-:W-:Y:S02]  /*7820*/  IADD3 R7, R10, 0x30, RZ ;  /* 0x000000300a077810 */ /* 0x000fe40007ffe0ff */
[----:B------:R-:W-:Y:S02]  /*7830*/  LEA.HI.X R3, R3, c[0x0][0x164], R6, 0x1, P0 ;  /* 0x0000590003037a11 */ /* 0x000fe400000f0c06 */
[----:B------:R-:W-:Y:S02]  /*7840*/  IADD3 R12, P2, R5, UR4, RZ ;  /* 0x00000004050c7c10 */ /* 0x000fe4000ff5e0ff */
        /* <DEDUP_REMOVED lines=11> */
[----:B------:R-:W-:Y:S02]  /*7900*/  LEA.HI.X R9, R9, c[0x0][0x164], R14, 0x1, P0 ;  /* 0x0000590009097a11 */ /* 0x000fe400000f0c0e */
[----:B------:R-:W-:Y:S02]  /*7910*/  IADD3 R14, R10, 0x60, RZ ;  /* 0x000000600a0e7810 */ /* 0x000fe40007ffe0ff */
[----:B------:R-:W-:Y:S02]  /*7920*/  IADD3 R24, P0, R12, UR4, RZ ;  /* 0x000000040c187c10 */ /* 0x000fe4000ff1e0ff */
[----:B------:R-:W-:-:S02]  /*7930*/  F2FP.BF16.PACK_AB R0, R11, R0 ;  /* 0x000000000b00723e */ /* 0x000fc400000010ff */
[----:B------:R-:W-:Y:S02]  /*7940*/  IADD3 R19, P1, R13, UR4, RZ ;  /* 0x000000040d137c10 */ /* 0x000fe4000ff3e0ff */
[----:B------:R-:W-:Y:S01]  /*7950*/  IADD3 R15, P2, R14, UR4, RZ ;  /* 0x000000040e0f7c10 */ /* 0x000fe2000ff5e0ff */
[----:B------:R0:W-:Y:S01]  /*7960*/  STG.E.U16 [R2.64], R0 ;  /* 0x0000000002007986 */ /* 0x0001e2000c10150a */
[----:B------:R-:W-:Y:S02]  /*7970*/  F2FP.BF16.PACK_AB R16, R17, R16 ;  /* 0x000000101110723e */ /* 0x000fe400000010ff */
[----:B------:R-:W-:Y:S02]  /*7980*/  LEA.HI.X.SX32 R11, R12, UR7, 0x1, P0 ;  /* 0x000000070c0b7c11 */ /* 0x000fe400080f0eff */
[----:B------:R-:W-:Y:S02]  /*7990*/  PRMT R17, R0, 0x7632, R17 ;  /* 0x0000763200117816 */ /* 0x000fe40000000011 */
[----:B------:R-:W-:-:S02]  /*79a0*/  LEA.HI.X.SX32 R20, R13, UR7, 0x1, P1 ;  /* 0x000000070d147c11 */ /* 0x000fc400088f0eff */
[----:B------:R-:W-:Y:S01]  /*79b0*/  LEA R10, P0, R24, c[0x0][0x160], 0x1 ;  /* 0x00005800180a7a11 */ /* 0x000fe200078008ff */
[----:B------:R1:W-:Y:S01]  /*79c0*/  STG.E.U16 [R4.64], R17 ;  /* 0x0000001104007986 */ /* 0x0003e2000c10150a */
[----:B------:R-:W-:Y:S02]  /*79d0*/  LEA R12, P1, R19, c[0x0][0x160], 0x1 ;  /* 0x00005800130c7a11 */ /* 0x000fe400078208ff */
[----:B------:R-:W-:Y:S01]  /*79e0*/  LEA.HI.X.SX32 R18, R14, UR7, 0x1, P2 ;  /* 0x000000070e127c11 */ /* 0x000fe200090f0eff */
[----:B------:R-:W-:Y:S01]  /*79f0*/  STG.E.U16 [R6.64], R16 ;  /* 0x0000001006007986 */ /* 0x000fe2000c10150a */
[----:B------:R-:W-:Y:S02]  /*7a00*/  F2FP.BF16.PACK_AB R21, R22, R21 ;  /* 0x000000151615723e */ /* 0x000fe400000010ff */
[----:B------:R-:W-:Y:S02]  /*7a10*/  LEA R14, P2, R15, c[0x0][0x160], 0x1 ;  /* 0x000058000f0e7a11 */ /* 0x000fe400078408ff */
[----:B0-----:R-:W-:-:S02]  /*7a20*/  PRMT R3, R16, 0x7632, R3 ;  /* 0x0000763210037816 */ /* 0x001fc40000000003 */
[----:B------:R-:W-:Y:S02]  /*7a30*/  LEA.HI.X R11, R24, c[0x0][0x164], R11, 0x1, P0 ;  /* 0x00005900180b7a11 */ /* 0x000fe400000f0c0b */
        /* <DEDUP_REMOVED lines=9> */
.L_x_14571:
[----:B------:R-:W-:Y:S01]  /*7ad0*/  IMAD.MOV.U32 R26, RZ, RZ, R31 ;  /* 0x000000ffff1a7224 */ /* 0x000fe200078e001f */
[----:B------:R-:W-:Y:S01]  /*7ae0*/  MOV R24, 0x7b30 ;  /* 0x00007b3000187802 */ /* 0x000fe20000000f00 */
[----:B------:R-:W-:Y:S02]  /*7af0*/  IMAD.MOV.U32 R27, RZ, RZ, 0x1 ;  /* 0x00000001ff1b7424 */ /* 0x000fe400078e00ff */
[----:B------:R-:W-:Y:S02]  /*7b00*/  IMAD.MOV.U32 R28, RZ, RZ, 0x1f ;  /* 0x0000001fff1c7424 */ /* 0x000fe400078e00ff */
[----:B------:R-:W-:-:S02]  /*7b10*/  IMAD.MOV.U32 R29, RZ, RZ, -0x1 ;  /* 0xffffffffff1d7424 */ /* 0x000fc400078e00ff */
[----:B------:R-:W-:Y:S05]  /*7b20*/  CALL.REL.NOINC `($__internal_328_$__cuda_sm70_shflsync_bfly_p) ;  /* 0x0000028000007944 */ /* 0x000fea0003c00000 */
[----:B-1----:R-:W-:Y:S01]  /*7b30*/  IMAD.MOV.U32 R24, RZ, RZ, R26 ;  /* 0x000000ffff187224 */ /* 0x002fe200078e001a */
[----:B0-----:R-:W-:Y:S05]  /*7b40*/  BRA `(.L_x_14624) ;  /* 0xffffaa5000007947 */ /* 0x001fea000383ffff */
.L_x_14576:
[----:B------:R-:W-:Y:S01]  /*7b50*/  IMAD.MOV.U32 R26, RZ, RZ, R31 ;  /* 0x000000ffff1a7224 */ /* 0x000fe200078e001f */
[----:B------:R-:W-:Y:S01]  /*7b60*/  MOV R24, 0x7bb0 ;  /* 0x00007bb000187802 */ /* 0x000fe20000000f00 */
[----:B------:R-:W-:-:S02]  /*7b70*/  IMAD.MOV.U32 R27, RZ, RZ, 0x1 ;  /* 0x00000001ff1b7424 */ /* 0x000fc400078e00ff */
[----:B------:R-:W-:Y:S02]  /*7b80*/  IMAD.MOV.U32 R28, RZ, RZ, 0x1f ;  /* 0x0000001fff1c7424 */ /* 0x000fe400078e00ff */
[----:B------:R-:W-:Y:S02]  /*7b90*/  IMAD.MOV.U32 R29, RZ, RZ, -0x1 ;  /* 0xffffffffff1d7424 */ /* 0x000fe400078e00ff */
[----:B------:R-:W-:Y:S05]  /*7ba0*/  CALL.REL.NOINC `($__internal_328_$__cuda_sm70_shflsync_bfly_p) ;  /* 0x0000020000007944 */ /* 0x000fea0003c00000 */
[----:B-1----:R-:W-:Y:S01]  /*7bb0*/  IMAD.MOV.U32 R24, RZ, RZ, R26 ;  /* 0x000000ffff187224 */ /* 0x002fe200078e001a */
[----:B0-----:R-:W-:Y:S05]  /*7bc0*/  BRA `(.L_x_14625) ;  /* 0xffffbcb000007947 */ /* 0x001fea000383ffff */
.L_x_14580:
[----:B------:R-:W-:Y:S01]  /*7bd0*/  IMAD.MOV.U32 R26, RZ, RZ, R68 ;  /* 0x000000ffff1a7224 */ /* 0x000fe200078e0044 */
[----:B------:R-:W-:Y:S01]  /*7be0*/  MOV R24, 0x7c30 ;  /* 0x00007c3000187802 */ /* 0x000fe20000000f00 */
[----:B------:R-:W-:Y:S02]  /*7bf0*/  IMAD.MOV.U32 R27, RZ, RZ, 0x10 ;  /* 0x00000010ff1b7424 */ /* 0x000fe400078e00ff */
[----:B------:R-:W-:Y:S02]  /*7c00*/  IMAD.MOV.U32 R28, RZ, RZ, 0x1f ;  /* 0x0000001fff1c7424 */ /* 0x000fe400078e00ff */
[----:B------:R-:W-:Y:S02]  /*7c10*/  IMAD.MOV.U32 R29, RZ, RZ, -0x1 ;  /* 0xffffffffff1d7424 */ /* 0x000fe400078e00ff */
[----:B-----5:R-:W-:Y:S05]  /*7c20*/  CALL.REL.NOINC `($__internal_328_$__cuda_sm70_shflsync_bfly_p) ;  /* 0x0000018000007944 */ /* 0x020fea0003c00000 */
[----:B-1----:R-:W-:Y:S01]  /*7c30*/  IMAD.MOV.U32 R5, RZ, RZ, R26 ;  /* 0x000000ffff057224 */ /* 0x002fe200078e001a */
[----:B0-----:R-:W-:Y:S05]  /*7c40*/  BRA `(.L_x_14626) ;  /* 0xffffbd9000007947 */ /* 0x001fea000383ffff */
.L_x_14581:
[----:B------:R-:W-:Y:S01]  /*7c50*/  IMAD.MOV.U32 R26, RZ, RZ, R7 ;  /* 0x000000ffff1a7224 */ /* 0x000fe200078e0007 */
[----:B------:R-:W-:Y:S01]  /*7c60*/  MOV R24, 0x7cb0 ;  /* 0x00007cb000187802 */ /* 0x000fe20000000f00 */
[----:B------:R-:W-:-:S02]  /*7c70*/  IMAD.MOV.U32 R27, RZ, RZ, 0x8 ;  /* 0x00000008ff1b7424 */ /* 0x000fc400078e00ff */
[----:B------:R-:W-:Y:S02]  /*7c80*/  IMAD.MOV.U32 R28, RZ, RZ, 0x1f ;  /* 0x0000001fff1c7424 */ /* 0x000fe400078e00ff */
[----:B------:R-:W-:Y:S02]  /*7c90*/  IMAD.MOV.U32 R29, RZ, RZ, -0x1 ;  /* 0xffffffffff1d7424 */ /* 0x000fe400078e00ff */
[----:B0----5:R-:W-:Y:S05]  /*7ca0*/  CALL.REL.NOINC `($__internal_328_$__cuda_sm70_shflsync_bfly_p) ;  /* 0x0000010000007944 */ /* 0x021fea0003c00000 */
[----:B-1----:R-:W-:Y:S01]  /*7cb0*/  FMNMX.FTZ R5, R7, R26, !PT ;  /* 0x0000001a07057209 */ /* 0x002fe20007810000 */
[----:B0-----:R-:W-:Y:S01]  /*7cc0*/  IMAD.MOV.U32 R27, RZ, RZ, 0x4 ;  /* 0x00000004ff1b7424 */ /* 0x001fe200078e00ff */
[----:B------:R-:W-:Y:S01]  /*7cd0*/  MOV R24, 0x7d20 ;  /* 0x00007d2000187802 */ /* 0x000fe20000000f00 */
[----:B------:R-:W-:Y:S02]  /*7ce0*/  IMAD.MOV.U32 R28, RZ, RZ, 0x1f ;  /* 0x0000001fff1c7424 */ /* 0x000fe400078e00ff */
[----:B------:R-:W-:Y:S02]  /*7cf0*/  IMAD.MOV.U32 R29, RZ, RZ, -0x1 ;  /* 0xffffffffff1d7424 */ /* 0x000fe400078e00ff */
[----:B------:R-:W-:Y:S02]  /*7d00*/  IMAD.MOV.U32 R26, RZ, RZ, R5 ;  /* 0x000000ffff1a7224 */ /* 0x000fe400078e0005 */
[----:B------:R-:W-:Y:S05]  /*7d10*/  CALL.REL.NOINC `($__internal_328_$__cuda_sm70_shflsync_bfly_p) ;  /* 0x0000009000007944 */ /* 0x000fea0003c00000 */
[----:B-1----:R-:W-:Y:S01]  /*7d20*/  FMNMX.FTZ R5, R5, R26, !PT ;  /* 0x0000001a05057209 */ /* 0x002fe20007810000 */
[----:B0-----:R-:W-:Y:S01]  /*7d30*/  IMAD.MOV.U32 R27, RZ, RZ, 0x2 ;  /* 0x00000002ff1b7424 */ /* 0x001fe200078e00ff */
[----:B------:R-:W-:Y:S01]  /*7d40*/  MOV R24, 0x7d90 ;  /* 0x00007d9000187802 */ /* 0x000fe20000000f00 */
[----:B------:R-:W-:-:S02]  /*7d50*/  IMAD.MOV.U32 R28, RZ, RZ, 0x1f ;  /* 0x0000001fff1c7424 */ /* 0x000fc400078e00ff */
[----:B------:R-:W-:Y:S02]  /*7d60*/  IMAD.MOV.U32 R29, RZ, RZ, -0x1 ;  /* 0xffffffffff1d7424 */ /* 0x000fe400078e00ff */
[----:B------:R-:W-:Y:S02]  /*7d70*/  IMAD.MOV.U32 R26, RZ, RZ, R5 ;  /* 0x000000ffff1a7224 */ /* 0x000fe400078e0005 */
[----:B------:R-:W-:Y:S05]  /*7d80*/  CALL.REL.NOINC `($__internal_328_$__cuda_sm70_shflsync_bfly_p) ;  /* 0x0000002000007944 */ /* 0x000fea0003c00000 */
[----:B-1----:R-:W-:Y:S01]  /*7d90*/  IMAD.MOV.U32 R6, RZ, RZ, R26 ;  /* 0x000000ffff067224 */ /* 0x002fe200078e001a */
[----:B0-----:R-:W-:Y:S05]  /*7da0*/  BRA `(.L_x_14627) ;  /* 0xffffbca000007947 */ /* 0x001fea000383ffff */
        .weak           $__internal_328_$__cuda_sm70_shflsync_bfly_p
        .type           $__internal_328_$__cuda_sm70_shflsync_bfly_p,@function
        .size           $__internal_328_$__cuda_sm70_shflsync_bfly_p,(.L_x_23495 - $__internal_328_$__cuda_sm70_shflsync_bfly_p)
$__internal_328_$__cuda_sm70_shflsync_bfly_p:
[----:B------:R-:W-:Y:S01]  /*7db0*/  IMAD.MOV.U32 R25, RZ, RZ, 0x0 ;  /* 0x00000000ff197424 */ /* 0x000fe200078e00ff */
[----:B------:R-:W-:Y:S04]  /*7dc0*/  WARPSYNC R29 ;  /* 0x0000001d00007348 */ /* 0x000fe80003800000 */
[----:B------:R0:W1:Y:S01]  /*7dd0*/  SHFL.BFLY PT, R26, R26, R27, R28 ;  /* 0x0c00001b1a1a7389 */ /* 0x00006200000e001c */
[----:B------:R-:W-:Y:S05]  /*7de0*/  RET.REL.NODEC R24 `(_ZN4vllm25paged_attention_v1_kernelI13__nv_bfloat16S1_Li112ELi16ELi128ELNS_18Fp8KVCacheDataTypeE0ELb0EEEvPT_PKS3_PKT0_S9_ifPKiSB_iPKfiiiSD_SD_iiiii) ;  /* 0xffff821018007950 */ /* 0x000fea0003c3ffff */
.L_x_14628:
        /* <DEDUP_REMOVED lines=9> */
.L_x_23495:


//--------------------- .text._ZN4vllm25paged_attention_v1_kernelI13__nv_bfloat16S1_Li96ELi16ELi128ELNS_18Fp8KVCacheDataTypeE0ELb0EEEvPT_PKS3_PKT0_S9_ifPKiSB_iPKfiiiSD_SD_iiiii --------------------------
	.section	.text._ZN4vllm25paged_attention_v1_kernelI13__nv_bfloat16S1_Li96ELi16ELi128ELNS_18Fp8KVCacheDataTypeE0ELb0EEEvPT_PKS3_PKT0_S9_ifPKiSB_iPKfiiiSD_SD_iiiii,"ax",@progbits
	.sectioninfo	@"SHI_REGISTERS=96"
	.align	128
        .global         _ZN4vllm25paged_attention_v1_kernelI13__nv_bfloat16S1_Li96ELi16ELi128ELNS_18Fp8KVCacheDataTypeE0ELb0EEEvPT_PKS3_PKT0_S9_ifPKiSB_iPKfiiiSD_SD_iiiii
        .type           _ZN4vllm25paged_attention_v1_kernelI13__nv_bfloat16S1_Li96ELi16ELi128ELNS_18Fp8KVCacheDataTypeE0ELb0EEEvPT_PKS3_PKT0_S9_ifPKiSB_iPKfiiiSD_SD_iiiii,@function
        .size           _ZN4vllm25paged_attention_v1_kernelI13__nv_bfloat16S1_Li96ELi16ELi128ELNS_18Fp8KVCacheDataTypeE0ELb0EEEvPT_PKS3_PKT0_S9_ifPKiSB_iPKfiiiSD_SD_iiiii,(.L_x_23496 - _ZN4vllm25paged_attention_v1_kernelI13__nv_bfloat16S1_Li96ELi16ELi128ELNS_18Fp8KVCacheDataTypeE0ELb0EEEvPT_PKS3_PKT0_S9_ifPKiSB_iPKfiiiSD_SD_iiiii)
        .other          _ZN4vllm25paged_attention_v1_kernelI13__nv_bfloat16S1_Li96ELi16ELi128ELNS_18Fp8KVCacheDataTypeE0ELb0EEEvPT_PKS3_PKT0_S9_ifPKiSB_iPKfiiiSD_SD_iiiii,@"STO_CUDA_ENTRY STV_DEFAULT"
_ZN4vllm25paged_attention_v1_kernelI13__nv_bfloat16S1_Li96ELi16ELi128ELNS_18Fp8KVCacheDataTypeE0ELb0EEEvPT_PKS3_PKT0_S9_ifPKiSB_iPKfiiiSD_SD_iiiii:
.text._ZN4vllm25paged_attention_v1_kernelI13__nv_bfloat16S1_Li96ELi16ELi128ELNS_18Fp8KVCacheDataTypeE0ELb0EEEvPT_PKS3_PKT0_S9_ifPKiSB_iPKfiiiSD_SD_iiiii:
        /* <DEDUP_REMOVED lines=105> */
.L_x_14633:
        /* <DEDUP_REMOVED lines=13> */
.L_x_14632:
[----:B------:R-:W-:Y:S05]  /*0760*/  BSYNC B1 ;  /* 0x0000000000017941 */ /* 0x000fea0003800000 */
.L_x_14631:
        /* <DEDUP_REMOVED lines=10> */
.L_x_14634:
        /* <DEDUP_REMOVED lines=21> */
.L_x_14630:
[----:B------:R-:W-:Y:S05]  /*0960*/  BSYNC B0 ;  /* 0x0000000000007941 */ /* 0x000fea0003800000 */
.L_x_14629:
        /* <DEDUP_REMOVED lines=74> */
[----:B------:R-:W-:Y:S02]  /*0e10*/  SHF.R.S32.HI R28, RZ, 0x1f, R27 ;  /* 0x0000001fff1c7819 */ /* 0x000fe4000001141b */
[----:B------:R-:W-:Y:S02]  /*0e20*/  LEA.HI R14, R14, R14, RZ, 0x1 ;  /* 0x0000000e0e0e7211 */ /* 0x000fe400078f08ff */
[----:B------:R-:W-:Y:S02]  /*0e30*/  LEA.HI R15, R15, R15, RZ, 0x1 ;  /* 0x0000000f0f0f7211 */ /* 0x000fe400078f08ff */
        /* <DEDUP_REMOVED lines=79> */
.L_x_14642:
[----:B------:R-:W2:Y:S02]  /*1330*/  LDG.E.CONSTANT R20, [R72.64] ;  /* 0x0000000a48147981 */ /* 0x000ea4000c1e9900 */
[----:B--2---:R-:W-:Y:S01]  /*1340*/  SHF.R.S32.HI R21, RZ, 0x1f, R20 ;  /* 0x0000001fff157819 */ /* 0x004fe20000011414 */
[----:B------:R-:W-:-:S04]  /*1350*/  IMAD.WIDE.U32 R28, R20, c[0x0][0x1ac], R70 ;  /* 0x00006b00141c7a25 */ /* 0x000fc800078e0046 */
[----:B------:R-:W-:-:S04]  /*1360*/  IMAD R21, R21, c[0x0][0x1ac], RZ ;  /* 0x00006b0015157a24 */ /* 0x000fc800078e02ff */
[----:B------:R-:W-:Y:S01]  /*1370*/  IMAD R21, R20, R13, R21 ;  /* 0x0000000d14157224 */ /* 0x000fe200078e0215 */
[----:B------:R-:W-:-:S03]  /*1380*/  IADD3 R20, P0, P1, R62, R28, R61 ;  /* 0x0000001c3e147210 */ /* 0x000fc6000791e03d */
[----:B------:R-:W-:Y:S01]  /*1390*/  IMAD.IADD R83, R29, 0x1, R21 ;  /* 0x000000011d537824 */ /* 0x000fe200078e0215 */
[----:B------:R-:W-:-:S04]  /*13a0*/  LEA R24, P2, R20, c[0x0][0x170], 0x1 ;  /* 0x00005c0014187a11 */ /* 0x000fc800078408ff */
[----:B------:R-:W-:-:S04]  /*13b0*/  IADD3.X R21, R48, R83, R35, P0, P1 ;  /* 0x0000005330157210 */ /* 0x000fc800007e2423 */
[----:B------:R-:W-:Y:S02]  /*13c0*/  LEA.HI.X R25, R20, c[0x0][0x174], R21, 0x1, P2 ;  /* 0x00005d0014197a11 */ /* 0x000fe400010f0c15 */
[----:B------:R-:W-:-:S03]  /*13d0*/  IADD3 R20, P0, R63, R28, RZ ;  /* 0x0000001c3f147210 */ /* 0x000fc60007f1e0ff */
[----:B------:R0:W2:Y:S01]  /*13e0*/  LDG.E.CONSTANT R29, [R24.64] ;  /* 0x0000000a181d7981 */ /* 0x0000a2000c1e9900 */
[----:B------:R-:W-:Y:S01]  /*13f0*/  LEA R22, P1, R20, c[0x0][0x170], 0x1 ;  /* 0x00005c0014167a11 */ /* 0x000fe200078208ff */
[----:B------:R-:W-:Y:S02]  /*1400*/  IMAD.X R21, R46, 0x1, R83, P0 ;  /* 0x000000012e157824 */ /* 0x000fe400000e0653 */
[----:B------:R0:W3:Y:S03]  /*1410*/  LDG.E.CONSTANT R80, [R24.64+0x4] ;  /* 0x0000040a18507981 */ /* 0x0000e6000c1e9900 */
        /* <DEDUP_REMOVED lines=13> */
[----:B------:R1:W5:Y:S04]  /*14f0*/  LDG.E.CONSTANT R81, [R78.64] ;  /* 0x0000000a4e517981 */ /* 0x000368000c1e9900 */
[----:B------:R1:W5:Y:S01]  /*1500*/  LDG.E.CONSTANT R77, [R78.64+0x4] ;  /* 0x0000040a4e4d7981 */ /* 0x000362000c1e9900 */
[----:B0-----:R-:W-:-:S04]  /*1510*/  IADD3 R24, P0, P1, R4, R28, R15 ;  /* 0x0000001c04187210 */ /* 0x001fc8000791e00f */
[----:B------:R-:W-:Y:S02]  /*1520*/  LEA R30, P2, R24, c[0x0][0x170], 0x1 ;  /* 0x00005c00181e7a11 */ /* 0x000fe400078408ff */
[----:B-1----:R-:W-:-:S04]  /*1530*/  IADD3.X R23, R49, R83, R38, P0, P1 ;  /* 0x0000005331177210 */ /* 0x002fc800007e2426 */
[----:B------:R-:W-:Y:S02]  /*1540*/  LEA.HI.X R31, R24, c[0x0][0x174], R23, 0x1, P2 ;  /* 0x00005d00181f7a11 */ /* 0x000fe400010f0c17 */
[----:B------:R-:W0:Y:S04]  /*1550*/  LDS.128 R24, [R12] ;  /* 0x000000000c187984 */ /* 0x000e280000000c00 */
[----:B------:R0:W5:Y:S01]  /*1560*/  LDG.E.CONSTANT R87, [R30.64] ;  /* 0x0000000a1e577981 */ /* 0x000162000c1e9900 */
[----:B------:R-:W-:-:S03]  /*1570*/  IADD3 R89, P0, P1, R5, R28, R16 ;  /* 0x0000001c05597210 */ /* 0x000fc6000791e010 */
[----:B------:R-:W1:Y:S01]  /*1580*/  LDS.128 R20, [R12+0x10] ;  /* 0x000010000c147984 */ /* 0x000e620000000c00 */
[C---:B------:R-:W-:Y:S02]  /*1590*/  LEA R88, P2, R89.reuse, c[0x0][0x170], 0x1 ;  /* 0x00005c0059587a11 */ /* 0x040fe400078408ff */
[----:B------:R-:W-:Y:S01]  /*15a0*/  IADD3.X R78, R52, R83, R39, P0, P1 ;  /* 0x00000053344e7210 */ /* 0x000fe200007e2427 */
[----:B------:R0:W5:Y:S03]  /*15b0*/  LDG.E.CONSTANT R86, [R30.64+0x4] ;  /* 0x0000040a1e567981 */ /* 0x000166000c1e9900 */
[----:B------:R-:W-:Y:S02]  /*15c0*/  LEA.HI.X R89, R89, c[0x0][0x174], R78, 0x1, P2 ;  /* 0x00005d0059597a11 */ /* 0x000fe400010f0c4e */
[--C-:B0-----:R-:W-:Y:S02]  /*15d0*/  PRMT R30, RZ, 0x5410, R26.reuse ;  /* 0x00005410ff1e7816 */ /* 0x101fe4000000001a */
[----:B------:R-:W-:-:S02]  /*15e0*/  PRMT R26, RZ, 0x7610, R26 ;  /* 0x00007610ff1a7816 */ /* 0x000fc4000000001a */
[----:B------:R-:W-:Y:S02]  /*15f0*/  PRMT R90, RZ, 0x7610, R25 ;  /* 0x00007610ff5a7816 */ /* 0x000fe40000000019 */
[--C-:B--2---:R-:W-:Y:S02]  /*1600*/  PRMT R31, RZ, 0x5410, R29.reuse ;  /* 0x00005410ff1f7816 */ /* 0x104fe4000000001d */
[----:B------:R-:W-:-:S03]  /*1610*/  PRMT R29, RZ, 0x7610, R29 ;  /* 0x00007610ff1d7816 */ /* 0x000fc6000000001d */
[----:B------:R-:W-:Y:S02]  /*1620*/  FMUL.FTZ R78, R30, R31 ;  /* 0x0000001f1e4e7220 */ /* 0x000fe40000410000 */
[----:B------:R-:W-:Y:S01]  /*1630*/  FMUL.FTZ R30, R26, R29 ;  /* 0x0000001d1a1e7220 */ /* 0x000fe20000410000 */
[----:B------:R-:W-:Y:S01]  /*1640*/  PRMT R26, RZ, 0x5410, R24 ;  /* 0x00005410ff1a7816 */ /* 0x000fe20000000018 */
[----:B------:R0:W2:Y:S01]  /*1650*/  LDG.E.CONSTANT R29, [R88.64] ;  /* 0x0000000a581d7981 */ /* 0x0000a2000c1e9900 */
[----:B----4-:R-:W-:Y:S02]  /*1660*/  PRMT R31, RZ, 0x5410, R76 ;  /* 0x00005410ff1f7816 */ /* 0x010fe4000000004c */
[----:B------:R-:W-:-:S03]  /*1670*/  PRMT R24, RZ, 0x7610, R24 ;  /* 0x00007610ff187816 */ /* 0x000fc60000000018 */
[----:B------:R-:W-:Y:S01]  /*1680*/  FFMA.FTZ R26, R26, R31, R78 ;  /* 0x0000001f1a1a7223 */ /* 0x000fe2000001004e */
[----:B------:R-:W-:Y:S01]  /*1690*/  PRMT R31, RZ, 0x7610, R76 ;  /* 0x00007610ff1f7816 */ /* 0x000fe2000000004c */
[----:B0-----:R0:W4:Y:S04]  /*16a0*/  LDG.E.CONSTANT R88, [R88.64+0x4] ;  /* 0x0000040a58587981 */ /* 0x001128000c1e9900 */
[----:B------:R-:W-:Y:S01]  /*16b0*/  FFMA.FTZ R24, R24, R31, R30 ;  /* 0x0000001f18187223 */ /* 0x000fe2000001001e */
[--C-:B------:R-:W-:Y:S02]  /*16c0*/  PRMT R30, RZ, 0x5410, R27.reuse ;  /* 0x00005410ff1e7816 */ /* 0x100fe4000000001b */
[----:B---3--:R-:W-:Y:S02]  /*16d0*/  PRMT R31, RZ, 0x5410, R80 ;  /* 0x00005410ff1f7816 */ /* 0x008fe40000000050 */
[----:B------:R-:W-:-:S02]  /*16e0*/  PRMT R27, RZ, 0x7610, R27 ;  /* 0x00007610ff1b7816 */ /* 0x000fc4000000001b */
[----:B------:R-:W-:Y:S01]  /*16f0*/  PRMT R80, RZ, 0x7610, R80 ;  /* 0x00007610ff507816 */ /* 0x000fe20000000050 */
[----:B------:R-:W-:Y:S01]  /*1700*/  FMUL.FTZ R31, R30, R31 ;  /* 0x0000001f1e1f7220 */ /* 0x000fe20000410000 */
[----:B-----5:R-:W-:-:S03]  /*1710*/  PRMT R30, RZ, 0x5410, R85 ;  /* 0x00005410ff1e7816 */ /* 0x020fc60000000055 */
[----:B------:R-:W-:Y:S01]  /*1720*/  FMUL.FTZ R80, R27, R80 ;  /* 0x000000501b507220 */ /* 0x000fe20000410000 */
[----:B------:R-:W-:Y:S02]  /*1730*/  PRMT R27, RZ, 0x5410, R25 ;  /* 0x00005410ff1b7816 */ /* 0x000fe40000000019 */
[----:B-1----:R-:W-:-:S03]  /*1740*/  PRMT R25, RZ, 0x5410, R20 ;  /* 0x00005410ff197816 */ /* 0x002fc60000000014 */
[----:B------:R-:W-:Y:S01]  /*1750*/  FFMA.FTZ R27, R27, R30, R31 ;  /* 0x0000001e1b1b7223 */ /* 0x000fe2000001001f */
[--C-:B------:R-:W-:Y:S02]  /*1760*/  PRMT R30, RZ, 0x5410, R84.reuse ;  /* 0x00005410ff1e7816 */ /* 0x100fe40000000054 */
[----:B------:R-:W-:-:S03]  /*1770*/  PRMT R84, RZ, 0x7610, R84 ;  /* 0x00007610ff547816 */ /* 0x000fc60000000054 */
[----:B------:R-:W-:Y:S01]  /*1780*/  FFMA.FTZ R26, R25, R30, R26 ;  /* 0x0000001e191a7223 */ /* 0x000fe2000001001a */
[----:B------:R-:W-:Y:S02]  /*1790*/  PRMT R25, RZ, 0x7610, R20 ;  /* 0x00007610ff197816 */ /* 0x000fe40000000014 */
[----:B------:R-:W-:-:S03]  /*17a0*/  IADD3 R30, P0, P1, R6, R28, R17 ;  /* 0x0000001c061e7210 */ /* 0x000fc6000791e011 */
[----:B------:R-:W-:Y:S01]  /*17b0*/  FFMA.FTZ R24, R25, R84, R24 ;  /* 0x0000005419187223 */ /* 0x000fe20000010018 */
[C---:B------:R-:W-:Y:S02]  /*17c0*/  LEA R78, P2, R30.reuse, c[0x0][0x170], 0x1 ;  /* 0x00005c001e4e7a11 */ /* 0x040fe400078408ff */
[----:B------:R-:W-:Y:S02]  /*17d0*/  IADD3.X R25, R51, R83, R40, P0, P1 ;  /* 0x0000005333197210 */ /* 0x000fe400007e2428 */
[----:B------:R-:W-:Y:S02]  /*17e0*/  PRMT R85, RZ, 0x7610, R85 ;  /* 0x00007610ff557816 */ /* 0x000fe40000000055 */
[----:B------:R-:W-:Y:S02]  /*17f0*/  LEA.HI.X R79, R30, c[0x0][0x174], R25, 0x1, P2 ;  /* 0x00005d001e4f7a11 */ /* 0x000fe400010f0c19 */
[--C-:B------:R-:W-:Y:S02]  /*1800*/  PRMT R20, RZ, 0x5410, R21.reuse ;  /* 0x00005410ff147816 */ /* 0x100fe40000000015 */
[----:B------:R-:W-:Y:S01]  /*1810*/  PRMT R25, RZ, 0x5410, R82 ;  /* 0x00005410ff197816 */ /* 0x000fe20000000052 */
[----:B------:R1:W3:Y:S01]  /*1820*/  LDG.E.CONSTANT R30, [R78.64] ;  /* 0x0000000a4e1e7981 */ /* 0x0002e2000c1e9900 */
[----:B------:R-:W-:Y:S01]  /*1830*/  PRMT R21, RZ, 0x7610, R21 ;  /* 0x00007610ff157816 */ /* 0x000fe20000000015 */
[----:B------:R-:W-:Y:S01]  /*1840*/  FFMA.FTZ R90, R90, R85, R80 ;  /* 0x000000555a5a7223 */ /* 0x000fe20000010050 */
[----:B------:R-:W-:-:S02]  /*1850*/  PRMT R82, RZ, 0x7610, R82 ;  /* 0x00007610ff527816 */ /* 0x000fc40000000052 */
[----:B------:R-:W-:-:S03]  /*1860*/  PRMT R80, RZ, 0x5410, R81 ;  /* 0x00005410ff507816 */ /* 0x000fc60000000051 */
[----:B------:R-:W-:Y:S01]  /*1870*/  FFMA.FTZ R90, R21, R82, R90 ;  /* 0x00000052155a7223 */ /* 0x000fe2000001005a */
[----:B------:R-:W-:-:S05]  /*1880*/  PRMT R21, RZ, 0x5410, R22 ;  /* 0x00005410ff157816 */ /* 0x000fca0000000016 */
[----:B------:R-:W-:Y:S01]  /*1890*/  FFMA.FTZ R80, R21, R80, R26 ;  /* 0x0000005015507223 */ /* 0x000fe2000001001a */
[----:B------:R-:W-:Y:S02]  /*18a0*/  PRMT R21, RZ, 0x7610, R22 ;  /* 0x00007610ff157816 */ /* 0x000fe40000000016 */
[----:B------:R-:W-:Y:S02]  /*18b0*/  PRMT R22, RZ, 0x7610, R81 ;  /* 0x00007610ff167816 */ /* 0x000fe40000000051 */
[----:B------:R-:W-:Y:S01]  /*18c0*/  IADD3 R31, P0, P1, R7, R28, R18 ;  /* 0x0000001c071f7210 */ /* 0x000fe2000791e012 */
[----:B------:R-:W-:Y:S02]  /*18d0*/  FFMA.FTZ R20, R20, R25, R27 ;  /* 0x0000001914147223 */ /* 0x000fe4000001001b */
[----:B------:R-:W-:Y:S01]  /*18e0*/  FFMA.FTZ R22, R21, R22, R24 ;  /* 0x0000001615167223 */ /* 0x000fe20000010018 */
[----:B------:R-:W-:Y:S01]  /*18f0*/  LEA R92, P2, R31, c[0x0][0x170], 0x1 ;  /* 0x00005c001f5c7a11 */ /* 0x000fe200078408ff */
[----:B------:R-:W5:Y:S01]  /*1900*/  LDS.128 R24, [R12+0x20] ;  /* 0x000020000c187984 */ /* 0x000f620000000c00 */
[----:B------:R-:W-:-:S04]  /*1910*/  IADD3.X R76, R54, R83, R41, P0, P1 ;  /* 0x00000053364c7210 */ /* 0x000fc800007e2429 */
[----:B------:R-:W-:Y:S02]  /*1920*/  LEA.HI.X R93, R31, c[0x0][0x174], R76, 0x1, P2 ;  /* 0x00005d001f5d7a11 */ /* 0x000fe400010f0c4c */
[----:B------:R1:W3:Y:S01]  /*1930*/  LDG.E.CONSTANT R31, [R78.64+0x4] ;  /* 0x0000040a4e1f7981 */ /* 0x0002e2000c1e9900 */
[----:B0-----:R-:W-:Y:S02]  /*1940*/  PRMT R89, RZ, 0x5410, R23 ;  /* 0x00005410ff597816 */ /* 0x001fe40000000017 */
[----:B------:R-:W-:Y:S01]  /*1950*/  PRMT R21, RZ, 0x5410, R77 ;  /* 0x00005410ff157816 */ /* 0x000fe2000000004d */
[----:B------:R0:W3:Y:S01]  /*1960*/  LDG.E.CONSTANT R76, [R92.64] ;  /* 0x0000000a5c4c7981 */ /* 0x0000e2000c1e9900 */
        /* <DEDUP_REMOVED lines=9> */
[----:B-1----:R1:W3:Y:S01]  /*1a00*/  LDG.E.CONSTANT R78, [R20.64] ;  /* 0x0000000a144e7981 */ /* 0x0022e2000c1e9900 */
[----:B------:R-:W-:-:S03]  /*1a10*/  IADD3 R23, P0, P1, R9, R28, R32 ;  /* 0x0000001c09177210 */ /* 0x000fc6000791e020 */
[----:B------:R1:W3:Y:S01]  /*1a20*/  LDG.E.CONSTANT R79, [R20.64+0x4] ;  /* 0x0000040a144f7981 */ /* 0x0002e2000c1e9900 */
[----:B------:R-:W-:Y:S02]  /*1a30*/  LEA R84, P2, R23, c[0x0][0x170], 0x1 ;  /* 0x00005c0017547a11 */ /* 0x000fe400078408ff */
[----:B------:R-:W-:-:S04]  /*1a40*/  IADD3.X R82, R56, R83, R43, P0, P1 ;  /* 0x0000005338527210 */ /* 0x000fc800007e242b */
[----:B------:R-:W-:Y:S02]  /*1a50*/  LEA.HI.X R85, R23, c[0x0][0x174], R82, 0x1, P2 ;  /* 0x00005d0017557a11 */ /* 0x000fe400010f0c52 */
[----:B-----5:R-:W-:Y:S02]  /*1a60*/  PRMT R23, RZ, 0x5410, R24 ;  /* 0x00005410ff177816 */ /* 0x020fe40000000018 */
[----:B-1----:R-:W-:Y:S01]  /*1a70*/  PRMT R20, RZ, 0x5410, R87 ;  /* 0x00005410ff147816 */ /* 0x002fe20000000057 */
[----:B------:R1:W5:Y:S04]  /*1a80*/  LDG.E.CONSTANT R81, [R84.64+0x4] ;  /* 0x0000040a54517981 */ /* 0x000368000c1e9900 */
[----:B------:R-:W-:Y:S02]  /*1a90*/  FFMA.FTZ R23, R23, R20, R80 ;  /* 0x0000001417177223 */ /* 0x000fe40000010050 */
[----:B------:R1:W5:Y:S01]  /*1aa0*/  LDG.E.CONSTANT R80, [R84.64] ;  /* 0x0000000a54507981 */ /* 0x000362000c1e9900 */
[----:B------:R-:W-:-:S04]  /*1ab0*/  IADD3 R82, P0, P1, R10, R28, R33 ;  /* 0x0000001c0a527210 */ /* 0x000fc8000791e021 */
[C---:B0-----:R-:W-:Y:S02]  /*1ac0*/  LEA R92, P2, R82.reuse, c[0x0][0x170], 0x1 ;  /* 0x00005c00525c7a11 */ /* 0x041fe400078408ff */
[-C--:B------:R-:W-:Y:S02]  /*1ad0*/  IADD3.X R21, R55, R83.reuse, R44, P0, P1 ;  /* 0x0000005337157210 */ /* 0x080fe400007e242c */
[----:B------:R-:W-:Y:S02]  /*1ae0*/  IADD3 R28, P3, P4, R11, R28, R34 ;  /* 0x0000001c0b1c7210 */ /* 0x000fe40007c7e022 */
[----:B------:R-:W-:Y:S02]  /*1af0*/  LEA.HI.X R93, R82, c[0x0][0x174], R21, 0x1, P2 ;  /* 0x00005d00525d7a11 */ /* 0x000fe400010f0c15 */
[----:B------:R-:W-:Y:S02]  /*1b00*/  IADD3.X R83, R58, R83, R45, P3, P4 ;  /* 0x000000533a537210 */ /* 0x000fe40001fe842d */
[C---:B------:R-:W-:Y:S01]  /*1b10*/  LEA R20, P0, R28.reuse, c[0x0][0x170], 0x1 ;  /* 0x00005c001c147a11 */ /* 0x040fe200078008ff */
[----:B------:R-:W5:Y:S03]  /*1b20*/  LDG.E.CONSTANT R82, [R92.64] ;  /* 0x0000000a5c527981 */ /* 0x000f66000c1e9900 */
[----:B------:R-:W-:-:S02]  /*1b30*/  LEA.HI.X R21, R28, c[0x0][0x174], R83, 0x1, P0 ;  /* 0x00005d001c157a11 */ /* 0x000fc400000f0c53 */
[----:B------:R-:W5:Y:S04]  /*1b40*/  LDG.E.CONSTANT R83, [R92.64+0x4] ;  /* 0x0000040a5c537981 */ /* 0x000f68000c1e9900 */
[----:B-1----:R0:W5:Y:S04]  /*1b50*/  LDG.E.CONSTANT R84, [R20.64] ;  /* 0x0000000a14547981 */ /* 0x002168000c1e9900 */
[----:B------:R0:W5:Y:S02]  /*1b60*/  LDG.E.CONSTANT R85, [R20.64+0x4] ;  /* 0x0000040a14557981 */ /* 0x000164000c1e9900 */
[----:B0-----:R-:W-:-:S02]  /*1b70*/  PRMT R21, RZ, 0x7610, R24 ;  /* 0x00007610ff157816 */ /* 0x001fc40000000018 */
        /* <DEDUP_REMOVED lines=9> */
[----:B------:R-:W-:Y:S02]  /*1c10*/  PRMT R87, RZ, 0x7610, R26 ;  /* 0x00007610ff577816 */ /* 0x000fe4000000001a */
[----:B--2---:R-:W-:-:S05]  /*1c20*/  PRMT R25, RZ, 0x5410, R29 ;  /* 0x00005410ff197816 */ /* 0x004fca000000001d */
[----:B------:R-:W-:Y:S02]  /*1c30*/  FFMA.FTZ R25, R20, R25, R23 ;  /* 0x0000001914197223 */ /* 0x000fe40000010017 */
[----:B------:R-:W0:Y:S01]  /*1c40*/  LDS.128 R20, [R12+0x30] ;  /* 0x000030000c147984 */ /* 0x000e220000000c00 */
[----:B------:R-:W-:Y:S02]  /*1c50*/  PRMT R28, RZ, 0x7610, R29 ;  /* 0x00007610ff1c7816 */ /* 0x000fe4000000001d */
[----:B----4-:R-:W-:-:S03]  /*1c60*/  PRMT R26, RZ, 0x5410, R88 ;  /* 0x00005410ff1a7816 */ /* 0x010fc60000000058 */
[----:B------:R-:W-:Y:S01]  /*1c70*/  FFMA.FTZ R28, R87, R28, R24 ;  /* 0x0000001c571c7223 */ /* 0x000fe20000010018 */
[--C-:B------:R-:W-:Y:S02]  /*1c80*/  PRMT R24, RZ, 0x5410, R27.reuse ;  /* 0x00005410ff187816 */ /* 0x100fe4000000001b */
[----:B------:R-:W-:Y:S02]  /*1c90*/  PRMT R27, RZ, 0x7610, R27 ;  /* 0x00007610ff1b7816 */ /* 0x000fe4000000001b */
[----:B------:R-:W-:Y:S01]  /*1ca0*/  PRMT R88, RZ, 0x7610, R88 ;  /* 0x00007610ff587816 */ /* 0x000fe20000000058 */
[----:B------:R-:W-:-:S04]  /*1cb0*/  FFMA.FTZ R89, R24, R26, R89 ;  /* 0x0000001a18597223 */ /* 0x000fc80000010059 */
[----:B------:R-:W-:Y:S01]  /*1cc0*/  FFMA.FTZ R90, R27, R88, R90 ;  /* 0x000000581b5a7223 */ /* 0x000fe2000001005a */
[----:B0-----:R-:W-:Y:S02]  /*1cd0*/  PRMT R24, RZ, 0x5410, R20 ;  /* 0x00005410ff187816 */ /* 0x001fe40000000014 */
[----:B---3--:R-:W-:-:S05]  /*1ce0*/  PRMT R29, RZ, 0x5410, R30 ;  /* 0x00005410ff1d7816 */ /* 0x008fca000000001e */
[----:B------:R-:W-:Y:S02]  /*1cf0*/  FFMA.FTZ R29, R24, R29, R25 ;  /* 0x0000001d181d7223 */ /* 0x000fe40000010019 */
[----:B------:R-:W0:Y:S01]  /*1d00*/  LDS.128 R24, [R12+0x40] ;  /* 0x000040000c187984 */ /* 0x000e220000000c00 */
[----:B------:R-:W-:Y:S02]  /*1d10*/  PRMT R87, RZ, 0x7610, R20 ;  /* 0x00007610ff577816 */ /* 0x000fe40000000014 */
[----:B------:R-:W-:-:S05]  /*1d20*/  PRMT R20, RZ, 0x7610, R30 ;  /* 0x00007610ff147816 */ /* 0x000fca000000001e */
[----:B------:R-:W-:Y:S01]  /*1d30*/  FFMA.FTZ R20, R87, R20, R28 ;  /* 0x0000001457147223 */ /* 0x000fe2000001001c */
[--C-:B------:R-:W-:Y:S02]  /*1d40*/  PRMT R28, RZ, 0x5410, R21.reuse ;  /* 0x00005410ff1c7816 */ /* 0x100fe40000000015 */
[----:B------:R-:W-:Y:S02]  /*1d50*/  PRMT R21, RZ, 0x7610, R21 ;  /* 0x00007610ff157816 */ /* 0x000fe40000000015 */
[----:B------:R-:W-:Y:S02]  /*1d60*/  PRMT R87, RZ, 0x7610, R22 ;  /* 0x00007610ff577816 */ /* 0x000fe40000000016 */
[--C-:B------:R-:W-:Y:S02]  /*1d70*/  PRMT R30, RZ, 0x5410, R31.reuse ;  /* 0x00005410ff1e7816 */ /* 0x100fe4000000001f */
[----:B------:R-:W-:-:S05]  /*1d80*/  PRMT R31, RZ, 0x7610, R31 ;  /* 0x00007610ff1f7816 */ /* 0x000fca000000001f */
[----:B------:R-:W-:Y:S01]  /*1d90*/  FFMA.FTZ R90, R21, R31, R90 ;  /* 0x0000001f155a7223 */ /* 0x000fe2000001005a */
[--C-:B------:R-:W-:Y:S02]  /*1da0*/  PRMT R21, RZ, 0x5410, R76.reuse ;  /* 0x00005410ff157816 */ /* 0x100fe4000000004c */
[----:B------:R-:W-:Y:S01]  /*1db0*/  PRMT R76, RZ, 0x7610, R76 ;  /* 0x00007610ff4c7816 */ /* 0x000fe2000000004c */
[----:B------:R-:W-:Y:S01]  /*1dc0*/  FFMA.FTZ R89, R28, R30, R89 ;  /* 0x0000001e1c597223 */ /* 0x000fe20000010059 */
[----:B------:R-:W-:Y:S02]  /*1dd0*/  PRMT R28, RZ, 0x5410, R22 ;  /* 0x00005410ff1c7816 */ /* 0x000fe40000000016 */
[----:B------:R-:W-:Y:S01]  /*1de0*/  PRMT R22, RZ, 0x5410, R23 ;  /* 0x00005410ff167816 */ /* 0x000fe20000000017 */
[----:B------:R-:W-:Y:S01]  /*1df0*/  FFMA.FTZ R20, R87, R76, R20 ;  /* 0x0000004c57147223 */ /* 0x000fe20000010014 */
[----:B------:R-:W-:Y:S02]  /*1e00*/  PRMT R76, RZ, 0x5410, R77 ;  /* 0x00005410ff4c7816 */ /* 0x000fe4000000004d */
[----:B------:R-:W-:-:S02]  /*1e10*/  PRMT R23, RZ, 0x7610, R23 ;  /* 0x00007610ff177816 */ /* 0x000fc40000000017 */
[----:B------:R-:W-:Y:S01]  /*1e20*/  PRMT R77, RZ, 0x7610, R77 ;  /* 0x00007610ff4d7816 */ /* 0x000fe2000000004d */
[----:B------:R-:W-:Y:S02]  /*1e30*/  FFMA.FTZ R21, R28, R21, R29 ;  /* 0x000000151c157223 */ /* 0x000fe4000001001d */
[----:B------:R-:W1:Y:S01]  /*1e40*/  LDS.128 R28, [R12+0x50] ;  /* 0x000050000c1c7984 */ /* 0x000e620000000c00 */
[----:B------:R-:W-:Y:S01]  /*1e50*/  FFMA.FTZ R89, R22, R76, R89 ;  /* 0x0000004c16597223 */ /* 0x000fe20000010059 */
[----:B0-----:R-:W-:Y:S01]  /*1e60*/  PRMT R22, RZ, 0x5410, R24 ;  /* 0x00005410ff167816 */ /* 0x001fe20000000018 */
[----:B------:R-:W-:Y:S01]  /*1e70*/  FFMA.FTZ R90, R23, R77, R90 ;  /* 0x0000004d175a7223 */ /* 0x000fe2000001005a */
[--C-:B------:R-:W-:Y:S02]  /*1e80*/  PRMT R23, RZ, 0x5410, R78.reuse ;  /* 0x00005410ff177816 */ /* 0x100fe4000000004e */
        /* <DEDUP_REMOVED lines=8> */
[----:B------:R-:W-:Y:S02]  /*1f10*/  PRMT R23, RZ, 0x7610, R26 ;  /* 0x00007610ff177816 */ /* 0x000fe4000000001a */
[--C-:B-----5:R-:W-:Y:S02]  /*1f20*/  PRMT R26, RZ, 0x5410, R80.reuse ;  /* 0x00005410ff1a7816 */ /* 0x120fe40000000050 */
        /* <DEDUP_REMOVED lines=9> */
[----:B------:R-:W-:-:S02]  /*1fc0*/  FFMA.FTZ R25, R25, R79, R90 ;  /* 0x0000004f19197223 */ /* 0x000fc4000001005a */
[----:B------:R-:W-:Y:S01]  /*1fd0*/  FFMA.FTZ R21, R24, R26, R21 ;  /* 0x0000001a18157223 */ /* 0x000fe20000010015 */
[----:B-1----:R-:W-:Y:S01]  /*1fe0*/  PRMT R24, RZ, 0x5410, R28 ;  /* 0x00005410ff187816 */ /* 0x002fe2000000001c */
        /* <DEDUP_REMOVED lines=13> */
[----:B------:R-:W-:-:S04]  /*20c0*/  FFMA.FTZ R21, R76, R24, R21 ;  /* 0x000000184c157223 */ /* 0x000fc80000010015 */
        /* <DEDUP_REMOVED lines=17> */
.L_x_14689:
        /* <DEDUP_REMOVED lines=9> */
.L_x_14640:
[----:B------:R-:W-:Y:S05]  /*2270*/  BSYNC B1 ;  /* 0x0000000000017941 */ /* 0x000fea0003800000 */
.L_x_14639:
[----:B------:R-:W-:Y:S02]  /*2280*/  IADD3 R72, P0, R72, 0x10, RZ ;  /* 0x0000001048487810 */ /* 0x000fe40007f1e0ff */
[----:B-1----:R-:W-:Y:S02]  /*2290*/  IADD3 R74, R74, 0x100, RZ ;  /* 0x000001004a4a7810 */ /* 0x002fe40007ffe0ff */
[----:B------:R-:W-:Y:S01]  /*22a0*/  IADD3 R69, R69, 0x40, RZ ;  /* 0x0000004045457810 */ /* 0x000fe20007ffe0ff */
[----:B------:R-:W-:Y:S01]  /*22b0*/  IMAD.X R73, RZ, RZ, R73, P0 ;  /* 0x000000ffff497224 */ /* 0x000fe200000e0649 */
[----:B0-----:R-:W-:Y:S01]  /*22c0*/  @P1 CALL.REL.NOINC `(.L_x_14641) ;  /* 0x0000001000001944 */ /* 0x001fe20003c00000 */
[----:B------:R-:W-:Y:S05]  /*22d0*/  BRA `(.L_x_14642) ;  /* 0xfffff05000007947 */ /* 0x000fea000383ffff */
.L_x_14641:
[----:B------:R-:W-:Y:S05]  /*22e0*/  BRA `(.L_x_14636) ;  /* 0x000010b000007947 */ /* 0x000fea0003800000 */
.L_x_14637:
        /* <DEDUP_REMOVED lines=9> */
.L_x_14646:
[----:B------:R-:W-:Y:S02]  /*2380*/  IMAD.MOV.U32 R20, RZ, RZ, R72 ;  /* 0x000000ffff147224 */ /* 0x000fe400078e0048 */
[----:B------:R-:W-:-:S05]  /*2390*/  IMAD.MOV.U32 R21, RZ, RZ, R75 ;  /* 0x000000ffff157224 */ /* 0x000fca00078e004b */
[----:B------:R-:W2:Y:S01]  /*23a0*/  LDG.E.CONSTANT R20, [R20.64] ;  /* 0x0000000a14147981 */ /* 0x000ea2000c1e9900 */
[----:B------:R-:W-:Y:S02]  /*23b0*/  IMAD.MOV.U32 R28, RZ, RZ, R70 ;  /* 0x000000ffff1c7224 */ /* 0x000fe400078e0046 */
[----:B------:R-:W-:Y:S01]  /*23c0*/  IMAD.MOV.U32 R29, RZ, RZ, R71 ;  /* 0x000000ffff1d7224 */ /* 0x000fe200078e0047 */
[----:B--2---:R-:W-:-:S03]  /*23d0*/  SHF.R.S32.HI R22, RZ, 0x1f, R20 ;  /* 0x0000001fff167819 */ /* 0x004fc60000011414 */
[----:B------:R-:W-:-:S04]  /*23e0*/  IMAD.WIDE.U32 R28, R20, c[0x0][0x1ac], R28 ;  /* 0x00006b00141c7a25 */ /* 0x000fc800078e001c */
[----:B------:R-:W-:Y:S01]  /*23f0*/  IMAD R22, R22, c[0x0][0x1ac], RZ ;  /* 0x00006b0016167a24 */ /* 0x000fe200078e02ff */
[----:B------:R-:W-:-:S03]  /*2400*/  IADD3 R25, P0, R63, R28, RZ ;  /* 0x0000001c3f197210 */ /* 0x000fc60007f1e0ff */
[----:B------:R-:W-:Y:S01]  /*2410*/  IMAD R83, R20, R13, R22 ;  /* 0x0000000d14537224 */ /* 0x000fe200078e0216 */
[----:B------:R-:W-:-:S03]  /*2420*/  IADD3 R22, P1, P2, R62, R28, R61 ;  /* 0x0000001c3e167210 */ /* 0x000fc60007a3e03d */
[----:B------:R-:W-:Y:S01]  /*2430*/  IMAD.IADD R83, R29, 0x1, R83 ;  /* 0x000000011d537824 */ /* 0x000fe200078e0253 */
[----:B------:R-:W-:-:S03]  /*2440*/  LEA R26, P3, R22, c[0x0][0x170], 0x1 ;  /* 0x00005c00161a7a11 */ /* 0x000fc600078608ff */
[----:B------:R-:W-:Y:S01]  /*2450*/  IMAD.X R20, R46, 0x1, R83, P0 ;  /* 0x000000012e147824 */ /* 0x000fe200000e0653 */
[----:B------:R-:W-:Y:S02]  /*2460*/  IADD3.X R23, R48, R83, R35, P1, P2 ;  /* 0x0000005330177210 */ /* 0x000fe40000fe4423 */
[C---:B------:R-:W-:Y:S02]  /*2470*/  LEA R24, P1, R25.reuse, c[0x0][0x170], 0x1 ;  /* 0x00005c0019187a11 */ /* 0x040fe400078208ff */
        /* <DEDUP_REMOVED lines=9> */
[----:B------:R-:W-:Y:S02]  /*2510*/  LEA.HI.X R23, R20, c[0x0][0x174], R21, 0x1, P2 ;  /* 0x00005d0014177a11 */ /* 0x000fe400010f0c15 */
[----:B------:R-:W-:-:S03]  /*2520*/  IADD3 R21, P0, P1, R57, R28, R14 ;  /* 0x0000001c39157210 */ /* 0x000fc6000791e00e */
[----:B------:R0:W4:Y:S01]  /*2530*/  LDG.E.CONSTANT R84, [R22.64] ;  /* 0x0000000a16547981 */ /* 0x000122000c1e9900 */
[C---:B------:R-:W-:Y:S02]  /*2540*/  LEA R20, P2, R21.reuse, c[0x0][0x170], 0x1 ;  /* 0x00005c0015147a11 */ /* 0x040fe400078408ff */
[----:B------:R-:W-:Y:S01]  /*2550*/  IADD3.X R30, R50, R83, R37, P0, P1 ;  /* 0x00000053321e7210 */ /* 0x000fe200007e2425 */
[----:B------:R0:W4:Y:S03]  /*2560*/  LDG.E.CONSTANT R85, [R22.64+0x4] ;  /* 0x0000040a16557981 */ /* 0x000126000c1e9900 */
[----:B------:R-:W-:-:S05]  /*2570*/  LEA.HI.X R21, R21, c[0x0][0x174], R30, 0x1, P2 ;  /* 0x00005d0015157a11 */ /* 0x000fca00010f0c1e */
[----:B------:R1:W4:Y:S04]  /*2580*/  LDG.E.CONSTANT R80, [R20.64] ;  /* 0x0000000a14507981 */ /* 0x000328000c1e9900 */
[----:B------:R1:W5:Y:S01]  /*2590*/  LDG.E.CONSTANT R78, [R20.64+0x4] ;  /* 0x0000040a144e7981 */ /* 0x000362000c1e9900 */
[----:B0-----:R-:W-:-:S04]  /*25a0*/  IADD3 R26, P0, P1, R4, R28, R15 ;  /* 0x0000001c041a7210 */ /* 0x001fc8000791e00f */
[----:B------:R-:W-:Y:S02]  /*25b0*/  LEA R30, P2, R26, c[0x0][0x170], 0x1 ;  /* 0x00005c001a1e7a11 */ /* 0x000fe400078408ff */
[----:B-1----:R-:W-:-:S04]  /*25c0*/  IADD3.X R25, R49, R83, R38, P0, P1 ;  /* 0x0000005331197210 */ /* 0x002fc800007e2426 */
[----:B------:R-:W-:Y:S02]  /*25d0*/  LEA.HI.X R31, R26, c[0x0][0x174], R25, 0x1, P2 ;  /* 0x00005d001a1f7a11 */ /* 0x000fe400010f0c19 */
[----:B------:R-:W0:Y:S04]  /*25e0*/  LDS.128 R24, [R12] ;  /* 0x000000000c187984 */ /* 0x000e280000000c00 */
[----:B------:R1:W5:Y:S04]  /*25f0*/  LDG.E.CONSTANT R79, [R30.64] ;  /* 0x0000000a1e4f7981 */ /* 0x000368000c1e9900 */
[----:B------:R1:W5:Y:S02]  /*2600*/  LDG.E.CONSTANT R86, [R30.64+0x4] ;  /* 0x0000040a1e567981 */ /* 0x000364000c1e9900 */
[----:B-1----:R-:W-:-:S02]  /*2610*/  IADD3 R31, P0, P1, R5, R28, R16 ;  /* 0x0000001c051f7210 */ /* 0x002fc4000791e010 */
[----:B0-----:R-:W-:Y:S02]  /*2620*/  PRMT R20, RZ, 0x5410, R26 ;  /* 0x00005410ff147816 */ /* 0x001fe4000000001a */
[----:B------:R-:W-:Y:S02]  /*2630*/  PRMT R89, RZ, 0x5410, R24 ;  /* 0x00005410ff597816 */ /* 0x000fe40000000018 */
[C---:B------:R-:W-:Y:S02]  /*2640*/  LEA R30, P2, R31.reuse, c[0x0][0x170], 0x1 ;  /* 0x00005c001f1e7a11 */ /* 0x040fe400078408ff */
[----:B------:R-:W-:Y:S02]  /*2650*/  IADD3.X R88, R52, R83, R39, P0, P1 ;  /* 0x0000005334587210 */ /* 0x000fe400007e2427 */
[----:B------:R-:W-:Y:S02]  /*2660*/  PRMT R26, RZ, 0x7610, R26 ;  /* 0x00007610ff1a7816 */ /* 0x000fe4000000001a */
[----:B------:R-:W-:-:S02]  /*2670*/  LEA.HI.X R31, R31, c[0x0][0x174], R88, 0x1, P2 ;  /* 0x00005d001f1f7a11 */ /* 0x000fc400010f0c58 */
[----:B------:R-:W-:-:S03]  /*2680*/  PRMT R24, RZ, 0x7610, R24 ;  /* 0x00007610ff187816 */ /* 0x000fc60000000018 */
[----:B------:R4:W5:Y:S01]  /*2690*/  LDG.E.CONSTANT R88, [R30.64] ;  /* 0x0000000a1e587981 */ /* 0x000962000c1e9900 */
[----:B--2---:R-:W-:-:S05]  /*26a0*/  PRMT R21, RZ, 0x5410, R87 ;  /* 0x00005410ff157816 */ /* 0x004fca0000000057 */
[----:B------:R-:W-:Y:S01]  /*26b0*/  FMUL.FTZ R22, R20, R21 ;  /* 0x0000001514167220 */ /* 0x000fe20000410000 */
[----:B---3--:R-:W-:-:S05]  /*26c0*/  PRMT R20, RZ, 0x5410, R29 ;  /* 0x00005410ff147816 */ /* 0x008fca000000001d */
[----:B------:R-:W-:Y:S02]  /*26d0*/  FFMA.FTZ R89, R89, R20, R22 ;  /* 0x0000001459597223 */ /* 0x000fe40000010016 */
[----:B------:R-:W0:Y:S01]  /*26e0*/  LDS.128 R20, [R12+0x10] ;  /* 0x000010000c147984 */ /* 0x000e220000000c00 */
[----:B------:R-:W-:Y:S02]  /*26f0*/  PRMT R87, RZ, 0x7610, R87 ;  /* 0x00007610ff577816 */ /* 0x000fe40000000057 */
[----:B------:R-:W-:-:S03]  /*2700*/  PRMT R29, RZ, 0x7610, R29 ;  /* 0x00007610ff1d7816 */ /* 0x000fc6000000001d */
[----:B------:R-:W-:-:S04]  /*2710*/  FMUL.FTZ R26, R26, R87 ;  /* 0x000000571a1a7220 */ /* 0x000fc80000410000 */
[----:B------:R-:W-:Y:S01]  /*2720*/  FFMA.FTZ R24, R24, R29, R26 ;  /* 0x0000001d18187223 */ /* 0x000fe2000001001a */
[--C-:B------:R-:W-:Y:S01]  /*2730*/  PRMT R26, RZ, 0x5410, R27.reuse ;  /* 0x00005410ff1a7816 */ /* 0x100fe2000000001b */
[----:B------:R4:W2:Y:S01]  /*2740*/  LDG.E.CONSTANT R29, [R30.64+0x4] ;  /* 0x0000040a1e1d7981 */ /* 0x0008a2000c1e9900 */
[----:B------:R-:W-:Y:S02]  /*2750*/  PRMT R27, RZ, 0x7610, R27 ;  /* 0x00007610ff1b7816 */ /* 0x000fe4000000001b */
[----:B----4-:R-:W-:-:S05]  /*2760*/  PRMT R31, RZ, 0x5410, R81 ;  /* 0x00005410ff1f7816 */ /* 0x010fca0000000051 */
[----:B------:R-:W-:Y:S01]  /*2770*/  FMUL.FTZ R87, R26, R31 ;  /* 0x0000001f1a577220 */ /* 0x000fe20000410000 */
[----:B------:R-:W-:-:S05]  /*2780*/  PRMT R26, RZ, 0x7610, R81 ;  /* 0x00007610ff1a7816 */ /* 0x000fca0000000051 */
[----:B------:R-:W-:Y:S01]  /*2790*/  FMUL.FTZ R81, R27, R26 ;  /* 0x0000001a1b517220 */ /* 0x000fe20000410000 */
[----:B------:R-:W-:Y:S02]  /*27a0*/  PRMT R26, RZ, 0x5410, R25 ;  /* 0x00005410ff1a7816 */ /* 0x000fe40000000019 */
[----:B-----5:R-:W-:Y:S02]  /*27b0*/  PRMT R27, RZ, 0x5410, R82 ;  /* 0x00005410ff1b7816 */ /* 0x020fe40000000052 */
[----:B0-----:R-:W-:-:S03]  /*27c0*/  PRMT R30, RZ, 0x5410, R20 ;  /* 0x00005410ff1e7816 */ /* 0x001fc60000000014 */
        /* <DEDUP_REMOVED lines=11> */
[----:B------:R-:W-:Y:S02]  /*2880*/  PRMT R27, RZ, 0x5410, R21 ;  /* 0x00005410ff1b7816 */ /* 0x000fe40000000015 */
[----:B------:R-:W-:Y:S02]  /*2890*/  PRMT R31, RZ, 0x5410, R80 ;  /* 0x00005410ff1f7816 */ /* 0x000fe40000000050 */
[----:B------:R-:W-:Y:S02]  /*28a0*/  PRMT R21, RZ, 0x7610, R22 ;  /* 0x00007610ff157816 */ /* 0x000fe40000000016 */
[----:B------:R-:W-:Y:S02]  /*28b0*/  PRMT R80, RZ, 0x7610, R80 ;  /* 0x00007610ff507816 */ /* 0x000fe40000000050 */
[----:B------:R-:W-:Y:S01]  /*28c0*/  PRMT R30, RZ, 0x5410, R85 ;  /* 0x00005410ff1e7816 */ /* 0x000fe20000000055 */
[----:B------:R-:W-:Y:S01]  /*28d0*/  FFMA.FTZ R81, R20, R81, R25 ;  /* 0x0000005114517223 */ /* 0x000fe20000010019 */
[----:B------:R-:W-:Y:S01]  /*28e0*/  PRMT R20, RZ, 0x5410, R22 ;  /* 0x00005410ff147816 */ /* 0x000fe20000000016 */
[----:B------:R-:W-:Y:S01]  /*28f0*/  FFMA.FTZ R90, R21, R80, R90 ;  /* 0x00000050155a7223 */ /* 0x000fe2000001005a */
[----:B------:R-:W-:Y:S01]  /*2900*/  IADD3 R21, P0, P1, R6, R28, R17 ;  /* 0x0000001c06157210 */ /* 0x000fe2000791e011 */
[----:B------:R-:W-:-:S02]  /*2910*/  FFMA.FTZ R30, R27, R30, R26 ;  /* 0x0000001e1b1e7223 */ /* 0x000fc4000001001a */
[----:B------:R-:W0:Y:S01]  /*2920*/  LDS.128 R24, [R12+0x20] ;  /* 0x000020000c187984 */ /* 0x000e220000000c00 */
[----:B------:R-:W-:Y:S01]  /*2930*/  FFMA.FTZ R31, R20, R31, R89 ;  /* 0x0000001f141f7223 */ /* 0x000fe20000010059 */
[----:B------:R-:W-:Y:S02]  /*2940*/  LEA R20, P2, R21, c[0x0][0x170], 0x1 ;  /* 0x00005c0015147a11 */ /* 0x000fe400078408ff */
[----:B------:R-:W-:-:S04]  /*2950*/  IADD3.X R22, R51, R83, R40, P0, P1 ;  /* 0x0000005333167210 */ /* 0x000fc800007e2428 */
[----:B------:R-:W-:-:S05]  /*2960*/  LEA.HI.X R21, R21, c[0x0][0x174], R22, 0x1, P2 ;  /* 0x00005d0015157a11 */ /* 0x000fca00010f0c16 */
[----:B------:R0:W3:Y:S01]  /*2970*/  LDG.E.CONSTANT R89, [R20.64] ;  /* 0x0000000a14597981 */ /* 0x0000e2000c1e9900 */
[----:B------:R-:W-:Y:S02]  /*2980*/  PRMT R85, RZ, 0x5410, R23 ;  /* 0x00005410ff557816 */ /* 0x000fe40000000017 */
[----:B------:R-:W-:-:S05]  /*2990*/  PRMT R80, RZ, 0x5410, R78 ;  /* 0x00005410ff507816 */ /* 0x000fca000000004e */
[----:B------:R-:W-:Y:S02]  /*29a0*/  FFMA.FTZ R80, R85, R80, R30 ;  /* 0x0000005055507223 */ /* 0x000fe4000001001e */
[----:B------:R0:W4:Y:S01]  /*29b0*/  LDG.E.CONSTANT R30, [R20.64+0x4] ;  /* 0x0000040a141e7981 */ /* 0x000122000c1e9900 */
[----:B------:R-:W-:Y:S02]  /*29c0*/  PRMT R22, RZ, 0x7610, R23 ;  /* 0x00007610ff167816 */ /* 0x000fe40000000017 */
[----:B------:R-:W-:Y:S02]  /*29d0*/  PRMT R78, RZ, 0x7610, R78 ;  /* 0x00007610ff4e7816 */ /* 0x000fe4000000004e */
[----:B------:R-:W-:-:S03]  /*29e0*/  IADD3 R23, P0, P1, R7, R28, R18 ;  /* 0x0000001c07177210 */ /* 0x000fc6000791e012 */
[----:B------:R-:W-:Y:S01]  /*29f0*/  FFMA.FTZ R22, R22, R78, R81 ;  /* 0x0000004e16167223 */ /* 0x000fe20000010051 */
[----:B------:R-:W-:Y:S02]  /*2a00*/  LEA R84, P2, R23, c[0x0][0x170], 0x1 ;  /* 0x00005c0017547a11 */ /* 0x000fe400078408ff */
[----:B------:R-:W-:-:S04]  /*2a10*/  IADD3.X R78, R54, R83, R41, P0, P1 ;  /* 0x00000053364e7210 */ /* 0x000fc800007e2429 */
[----:B------:R-:W-:Y:S02]  /*2a20*/  LEA.HI.X R85, R23, c[0x0][0x174], R78, 0x1, P2 ;  /* 0x00005d0017557a11 */ /* 0x000fe400010f0c4e */
[----:B0-----:R-:W-:Y:S02]  /*2a30*/  PRMT R20, RZ, 0x5410, R24 ;  /* 0x00005410ff147816 */ /* 0x001fe40000000018 */
[----:B------:R-:W-:Y:S01]  /*2a40*/  PRMT R23, RZ, 0x5410, R79 ;  /* 0x00005410ff177816 */ /* 0x000fe2000000004f */
[----:B------:R0:W5:Y:S04]  /*2a50*/  LDG.E.CONSTANT R78, [R84.64+0x4] ;  /* 0x0000040a544e7981 */ /* 0x000168000c1e9900 */
[----:B------:R-:W-:Y:S02]  /*2a60*/  FFMA.FTZ R23, R20, R23, R31 ;  /* 0x0000001714177223 */ /* 0x000fe4000001001f */
[----:B------:R0:W5:Y:S01]  /*2a70*/  LDG.E.CONSTANT R31, [R84.64] ;  /* 0x0000000a541f7981 */ /* 0x000162000c1e9900 */
[----:B------:R-:W-:-:S04]  /*2a80*/  IADD3 R21, P0, P1, R8, R28, R19 ;  /* 0x0000001c08157210 */ /* 0x000fc8000791e013 */
[----:B------:R-:W-:Y:S02]  /*2a90*/  LEA R20, P2, R21, c[0x0][0x170], 0x1 ;  /* 0x00005c0015147a11 */ /* 0x000fe400078408ff */
[----:B------:R-:W-:Y:S02]  /*2aa0*/  IADD3.X R82, R53, R83, R42, P0, P1 ;  /* 0x0000005335527210 */ /* 0x000fe400007e242a */
[----:B------:R-:W-:Y:S02]  /*2ab0*/  PRMT R81, RZ, 0x7610, R24 ;  /* 0x00007610ff517816 */ /* 0x000fe40000000018 */
[----:B------:R-:W-:Y:S02]  /*2ac0*/  PRMT R79, RZ, 0x7610, R79 ;  /* 0x00007610ff4f7816 */ /* 0x000fe4000000004f */
[----:B------:R-:W-:-:S03]  /*2ad0*/  LEA.HI.X R21, R21, c[0x0][0x174], R82, 0x1, P2 ;  /* 0x00005d0015157a11 */ /* 0x000fc600010f0c52 */
[----:B------:R-:W-:Y:S02]  /*2ae0*/  FFMA.FTZ R90, R81, R79, R90 ;  /* 0x0000004f515a7223 */ /* 0x000fe4000001005a */
[----:B------:R1:W5:Y:S01]  /*2af0*/  LDG.E.CONSTANT R81, [R20.64] ;  /* 0x0000000a14517981 */ /* 0x000362000c1e9900 */
[----:B------:R-:W-:-:S03]  /*2b00*/  IADD3 R24, P0, P1, R9, R28, R32 ;  /* 0x0000001c09187210 */ /* 0x000fc6000791e020 */
[----:B------:R1:W5:Y:S01]  /*2b10*/  LDG.E.CONSTANT R82, [R20.64+0x4] ;  /* 0x0000040a14527981 */ /* 0x000362000c1e9900 */
[----:B0-----:R-:W-:Y:S02]  /*2b20*/  LEA R84, P2, R24, c[0x0][0x170], 0x1 ;  /* 0x00005c0018547a11 */ /* 0x001fe400078408ff */
[----:B------:R-:W-:-:S04]  /*2b30*/  IADD3.X R79, R56, R83, R43, P0, P1 ;  /* 0x00000053384f7210 */ /* 0x000fc800007e242b */
[----:B------:R-:W-:Y:S02]  /*2b40*/  LEA.HI.X R85, R24, c[0x0][0x174], R79, 0x1, P2 ;  /* 0x00005d0018557a11 */ /* 0x000fe400010f0c4f */
[----:B------:R-:W-:Y:S02]  /*2b50*/  PRMT R24, RZ, 0x5410, R86 ;  /* 0x00005410ff187816 */ /* 0x000fe40000000056 */
[----:B-1----:R-:W-:Y:S01]  /*2b60*/  PRMT R21, RZ, 0x5410, R25 ;  /* 0x00005410ff157816 */ /* 0x002fe20000000019 */
[----:B------:R0:W5:Y:S04]  /*2b70*/  LDG.E.CONSTANT R79, [R84.64+0x4] ;  /* 0x0000040a544f7981 */ /* 0x000168000c1e9900 */
[----:B------:R-:W-:Y:S02]  /*2b80*/  FFMA.FTZ R24, R21, R24, R80 ;  /* 0x0000001815187223 */ /* 0x000fe40000010050 */
[----:B------:R0:W5:Y:S01]  /*2b90*/  LDG.E.CONSTANT R80, [R84.64] ;  /* 0x0000000a54507981 */ /* 0x000162000c1e9900 */
[----:B------:R-:W-:-:S02]  /*2ba0*/  IADD3 R87, P0, P1, R10, R28, R33 ;  /* 0x0000001c0a577210 */ /* 0x000fc4000791e021 */
[----:B------:R-:W-:Y:S02]  /*2bb0*/  IADD3 R28, P3, P4, R11, R28, R34 ;  /* 0x0000001c0b1c7210 */ /* 0x000fe40007c7e022 */
[----:B------:R-:W-:Y:S02]  /*2bc0*/  LEA R92, P2, R87, c[0x0][0x170], 0x1 ;  /* 0x00005c00575c7a11 */ /* 0x000fe400078408ff */
[-C--:B------:R-:W-:Y:S02]  /*2bd0*/  IADD3.X R20, R55, R83.reuse, R44, P0, P1 ;  /* 0x0000005337147210 */ /* 0x080fe400007e242c */
[----:B------:R-:W-:Y:S02]  /*2be0*/  IADD3.X R83, R58, R83, R45, P3, P4 ;  /* 0x000000533a537210 */ /* 0x000fe40001fe842d */
[----:B------:R-:W-:Y:S02]  /*2bf0*/  LEA.HI.X R93, R87, c[0x0][0x174], R20, 0x1, P2 ;  /* 0x00005d00575d7a11 */ /* 0x000fe400010f0c14 */
[----:B------:R-:W-:-:S03]  /*2c00*/  LEA R20, P0, R28, c[0x0][0x170], 0x1 ;  /* 0x00005c001c147a11 */ /* 0x000fc600078008ff */
[----:B0-----:R-:W5:Y:S01]  /*2c10*/  LDG.E.CONSTANT R84, [R92.64+0x4] ;  /* 0x0000040a5c547981 */ /* 0x001f62000c1e9900 */
[----:B------:R-:W-:-:S03]  /*2c20*/  LEA.HI.X R21, R28, c[0x0][0x174], R83, 0x1, P0 ;  /* 0x00005d001c157a11 */ /* 0x000fc600000f0c53 */
[----:B------:R-:W5:Y:S04]  /*2c30*/  LDG.E.CONSTANT R83, [R92.64] ;  /* 0x0000000a5c537981 */ /* 0x000f68000c1e9900 */
[----:B------:R0:W5:Y:S04]  /*2c40*/  LDG.E.CONSTANT R85, [R20.64] ;  /* 0x0000000a14557981 */ /* 0x000168000c1e9900 */
[----:B------:R0:W5:Y:S01]  /*2c50*/  LDG.E.CONSTANT R87, [R20.64+0x4] ;  /* 0x0000040a14577981 */ /* 0x000162000c1e9900 */
[----:B------:R-:W-:Y:S02]  /*2c60*/  PRMT R28, RZ, 0x5410, R26 ;  /* 0x00005410ff1c7816 */ /* 0x000fe4000000001a */
[----:B------:R-:W-:-:S02]  /*2c70*/  PRMT R25, RZ, 0x7610, R25 ;  /* 0x00007610ff197816 */ /* 0x000fc40000000019 */
[----:B0-----:R-:W-:Y:S02]  /*2c80*/  PRMT R20, RZ, 0x5410, R88 ;  /* 0x00005410ff147816 */ /* 0x001fe40000000058 */
[----:B------:R-:W-:Y:S02]  /*2c90*/  PRMT R21, RZ, 0x7610, R26 ;  /* 0x00007610ff157816 */ /* 0x000fe4000000001a */
[----:B------:R-:W-:Y:S01]  /*2ca0*/  PRMT R88, RZ, 0x7610, R88 ;  /* 0x00007610ff587816 */ /* 0x000fe20000000058 */
[----:B------:R-:W-:Y:S01]  /*2cb0*/  FFMA.FTZ R28, R28, R20, R23 ;  /* 0x000000141c1c7223 */ /* 0x000fe20000010017 */
[----:B------:R-:W-:-:S03]  /*2cc0*/  PRMT R86, RZ, 0x7610, R86 ;  /* 0x00007610ff567816 */ /* 0x000fc60000000056 */
[----:B------:R-:W-:Y:S01]  /*2cd0*/  FFMA.FTZ R90, R21, R88, R90 ;  /* 0x00000058155a7223 */ /* 0x000fe2000001005a */
[--C-:B------:R-:W-:Y:S01]  /*2ce0*/  PRMT R21, RZ, 0x5410, R27.reuse ;  /* 0x00005410ff157816 */ /* 0x100fe2000000001b */
[----:B------:R-:W-:Y:S01]  /*2cf0*/  FFMA.FTZ R25, R25, R86, R22 ;  /* 0x0000005619197223 */ /* 0x000fe20000010016 */
[----:B------:R-:W-:Y:S02]  /*2d00*/  PRMT R26, RZ, 0x7610, R27 ;  /* 0x00007610ff1a7816 */ /* 0x000fe4000000001b */
[----:B--2---:R-:W-:-:S05]  /*2d10*/  PRMT R20, RZ, 0x5410, R29 ;  /* 0x00005410ff147816 */ /* 0x004fca000000001d */
[----:B------:R-:W-:Y:S02]  /*2d20*/  FFMA.FTZ R24, R21, R20, R24 ;  /* 0x0000001415187223 */ /* 0x000fe40000010018 */
[----:B------:R-:W0:Y:S01]  /*2d30*/  LDS.128 R20, [R12+0x30] ;  /* 0x000030000c147984 */ /* 0x000e220000000c00 */
[----:B------:R-:W-:-:S05]  /*2d40*/  PRMT R29, RZ, 0x7610, R29 ;  /* 0x00007610ff1d7816 */ /* 0x000fca000000001d */
[----:B------:R-:W-:Y:S01]  /*2d50*/  FFMA.FTZ R29, R26, R29, R25 ;  /* 0x0000001d1a1d7223 */ /* 0x000fe20000010019 */
[----:B0-----:R-:W-:Y:S02]  /*2d60*/  PRMT R25, RZ, 0x5410, R20 ;  /* 0x00005410ff197816 */ /* 0x001fe40000000014 */
[--C-:B---3--:R-:W-:Y:S02]  /*2d70*/  PRMT R26, RZ, 0x5410, R89.reuse ;  /* 0x00005410ff1a7816 */ /* 0x108fe40000000059 */
[----:B------:R-:W-:-:S03]  /*2d80*/  PRMT R89, RZ, 0x7610, R89 ;  /* 0x00007610ff597816 */ /* 0x000fc60000000059 */
[----:B------:R-:W-:Y:S01]  /*2d90*/  FFMA.FTZ R28, R25, R26, R28 ;  /* 0x0000001a191c7223 */ /* 0x000fe2000001001c */
[----:B------:R-:W-:Y:S02]  /*2da0*/  PRMT R25, RZ, 0x7610, R20 ;  /* 0x00007610ff197816 */ /* 0x000fe40000000014 */
[----:B----4-:R-:W-:-:S03]  /*2db0*/  PRMT R20, RZ, 0x5410, R30 ;  /* 0x00005410ff147816 */ /* 0x010fc6000000001e */
[----:B------:R-:W-:Y:S01]  /*2dc0*/  FFMA.FTZ R90, R25, R89, R90 ;  /* 0x00000059195a7223 */ /* 0x000fe2000001005a */
[----:B------:R-:W-:-:S05]  /*2dd0*/  PRMT R25, RZ, 0x5410, R21 ;  /* 0x00005410ff197816 */ /* 0x000fca0000000015 */
[----:B------:R-:W-:Y:S02]  /*2de0*/  FFMA.FTZ R20, R25, R20, R24 ;  /* 0x0000001419147223 */ /* 0x000fe40000010018 */
[----:B------:R-:W0:Y:S01]  /*2df0*/  LDS.128 R24, [R12+0x40] ;  /* 0x000040000c187984 */ /* 0x000e220000000c00 */
[----:B------:R-:W-:Y:S02]  /*2e00*/  PRMT R86, RZ, 0x7610, R21 ;  /* 0x00007610ff567816 */ /* 0x000fe40000000015 */
[----:B------:R-:W-:-:S05]  /*2e10*/  PRMT R21, RZ, 0x7610, R30 ;  /* 0x00007610ff157816 */ /* 0x000fca000000001e */
[----:B------:R-:W-:Y:S01]  /*2e20*/  FFMA.FTZ R21, R86, R21, R29 ;  /* 0x0000001556157223 */ /* 0x000fe2000001001d */
        /* <DEDUP_REMOVED lines=10> */
[----:B------:R-:W-:Y:S01]  /*2ed0*/  PRMT R22, RZ, 0x7610, R23 ;  /* 0x00007610ff167816 */ /* 0x000fe20000000017 */
[----:B------:R-:W1:Y:S04]  /*2ee0*/  LDS.128 R28, [R12+0x50] ;  /* 0x000050000c1c7984 */ /* 0x000e680000000c00 */
[----:B------:R-:W-:Y:S01]  /*2ef0*/  FFMA.FTZ R21, R22, R78, R21 ;  /* 0x0000004e16157223 */ /* 0x000fe20000010015 */
[----:B0-----:R-:W-:Y:S02]  /*2f00*/  PRMT R23, RZ, 0x5410, R24 ;  /* 0x00005410ff177816 */ /* 0x001fe40000000018 */
        /* <DEDUP_REMOVED lines=21> */
[----:B-1----:R-:W-:Y:S02]  /*3060*/  PRMT R23, RZ, 0x5410, R28 ;  /* 0x00005410ff177816 */ /* 0x002fe4000000001c */
[----:B------:R-:W-:Y:S02]  /*3070*/  PRMT R22, RZ, 0x7610, R27 ;  /* 0x00007610ff167816 */ /* 0x000fe4000000001b */
[----:B------:R-:W-:Y:S01]  /*3080*/  PRMT R27, RZ, 0x5410, R29 ;  /* 0x00005410ff1b7816 */ /* 0x000fe2000000001d */
[----:B------:R-:W-:Y:S01]  /*3090*/  FFMA.FTZ R23, R23, R26, R86 ;  /* 0x0000001a17177223 */ /* 0x000fe20000010056 */
[----:B------:R-:W-:Y:S02]  /*30a0*/  PRMT R26, RZ, 0x5410, R84 ;  /* 0x00005410ff1a7816 */ /* 0x000fe40000000054 */
[----:B------:R-:W-:Y:S02]  /*30b0*/  PRMT R25, RZ, 0x7610, R28 ;  /* 0x00007610ff197816 */ /* 0x000fe4000000001c */
[----:B------:R-:W-:Y:S01]  /*30c0*/  PRMT R83, RZ, 0x7610, R83 ;  /* 0x00007610ff537816 */ /* 0x000fe20000000053 */
[----:B------:R-:W-:Y:S01]  /*30d0*/  FFMA.FTZ R27, R27, R26, R20 ;  /* 0x0000001a1b1b7223 */ /* 0x000fe20000010014 */
[----:B------:R-:W-:-:S02]  /*30e0*/  PRMT R28, RZ, 0x5410, R30 ;  /* 0x00005410ff1c7816 */ /* 0x000fc4000000001e */
[--C-:B------:R-:W-:Y:S01]  /*30f0*/  PRMT R20, RZ, 0x5410, R85.reuse ;  /* 0x00005410ff147816 */ /* 0x100fe20000000055 */
[----:B------:R-:W-:Y:S01]  /*3100*/  FFMA.FTZ R25, R25, R83, R90 ;  /* 0x0000005319197223 */ /* 0x000fe2000001005a */
[----:B------:R-:W-:Y:S02]  /*3110*/  PRMT R30, RZ, 0x7610, R30 ;  /* 0x00007610ff1e7816 */ /* 0x000fe4000000001e */
[----:B------:R-:W-:Y:S01]  /*3120*/  PRMT R85, RZ, 0x7610, R85 ;  /* 0x00007610ff557816 */ /* 0x000fe20000000055 */
[----:B------:R-:W-:Y:S01]  /*3130*/  FFMA.FTZ R20, R28, R20, R23 ;  /* 0x000000141c147223 */ /* 0x000fe20000010017 */
[----:B------:R-:W-:-:S03]  /*3140*/  PRMT R79, RZ, 0x7610, R79 ;  /* 0x00007610ff4f7816 */ /* 0x000fc6000000004f */
[----:B------:R-:W-:Y:S01]  /*3150*/  FFMA.FTZ R25, R30, R85, R25 ;  /* 0x000000551e197223 */ /* 0x000fe20000010019 */
[----:B------:R-:W-:Y:S01]  /*3160*/  PRMT R24, RZ, 0x7610, R29 ;  /* 0x00007610ff187816 */ /* 0x000fe2000000001d */
[----:B------:R-:W-:Y:S01]  /*3170*/  FFMA.FTZ R21, R22, R79, R21 ;  /* 0x0000004f16157223 */ /* 0x000fe20000010015 */
        /* <DEDUP_REMOVED lines=15> */
.L_x_14690:
        /* <DEDUP_REMOVED lines=11> */
.L_x_14645:
[----:B------:R-:W-:Y:S05]  /*3320*/  BSYNC B1 ;  /* 0x0000000000017941 */ /* 0x000fea0003800000 */
.L_x_14644:
[----:B------:R-:W-:Y:S02]  /*3330*/  IADD3 R72, P0, R72, 0x10, RZ ;  /* 0x0000001048487810 */ /* 0x000fe40007f1e0ff */
[----:B-1----:R-:W-:Y:S02]  /*3340*/  IADD3 R74, R74, 0x100, RZ ;  /* 0x000001004a4a7810 */ /* 0x002fe40007ffe0ff */
[----:B------:R-:W-:Y:S01]  /*3350*/  IADD3 R73, R73, 0x40, RZ ;  /* 0x0000004049497810 */ /* 0x000fe20007ffe0ff */
[----:B------:R-:W-:Y:S01]  /*3360*/  IMAD.X R75, RZ, RZ, R75, P0 ;  /* 0x000000ffff4b7224 */ /* 0x000fe200000e064b */
[----:B------:R-:W-:Y:S01]  /*3370*/  IADD3 R76, R76, 0x40, RZ ;  /* 0x000000404c4c7810 */ /* 0x000fe20007ffe0ff */
[----:B0-----:R-:W-:Y:S01]  /*3380*/  @P1 CALL.REL.NOINC `(.L_x_14636) ;  /* 0x0000001000001944 */ /* 0x001fe20003c00000 */
[----:B------:R-:W-:Y:S05]  /*3390*/  BRA `(.L_x_14646) ;  /* 0xffffefe000007947 */ /* 0x000fea000383ffff */
.L_x_14636:
[----:B------:R-:W-:Y:S05]  /*33a0*/  BSYNC B0 ;  /* 0x0000000000007941 */ /* 0x000fea0003800000 */
.L_x_14635:
[----:B------:R-:W-:Y:S05]  /*33b0*/  BRA.DIV ~URZ, `(.L_x_14647) ;  /* 0x00003d627f007947 */ /* 0x000fea000b800000 */
[----:B------:R0:W1:Y:S02]  /*33c0*/  SHFL.BFLY PT, R5, R64, 0x10, 0x1f ;  /* 0x0e001f0040057f89 */ /* 0x00006400000e0000 */
.L_x_14691:
[----:B-1----:R-:W-:Y:S01]  /*33d0*/  FMNMX.FTZ R7, R5, R64, !PT ;  /* 0x0000004005077209 */ /* 0x002fe20007810000 */
[----:B------:R-:W-:Y:S05]  /*33e0*/  BRA.DIV ~URZ, `(.L_x_14648) ;  /* 0x00003db27f007947 */ /* 0x000fea000b800000 */
[----:B------:R-:W1:Y:S02]  /*33f0*/  SHFL.BFLY PT, R4, R7, 0x8, 0x1f ;  /* 0x0d001f0007047f89 */ /* 0x000e6400000e0000 */
[----:B-1----:R-:W-:-:S05]  /*3400*/  FMNMX.FTZ R4, R7, R4, !PT ;  /* 0x0000000407047209 */ /* 0x002fca0007810000 */
[----:B------:R-:W1:Y:S02]  /*3410*/  SHFL.BFLY PT, R5, R4, 0x4, 0x1f ;  /* 0x0c801f0004057f89 */ /* 0x000e6400000e0000 */
[----:B-1----:R-:W-:-:S05]  /*3420*/  FMNMX.FTZ R5, R4, R5, !PT ;  /* 0x0000000504057209 */ /* 0x002fca0007810000 */
[----:B------:R1:W2:Y:S02]  /*3430*/  SHFL.BFLY PT, R6, R5, 0x2, 0x1f ;  /* 0x0c401f0005067f89 */ /* 0x0002a400000e0000 */
.L_x_14692:
        /* <DEDUP_REMOVED lines=34> */
.L_x_14653:
        /* <DEDUP_REMOVED lines=11> */
.L_x_14652:
[----:B------:R-:W-:Y:S05]  /*3710*/  BSYNC B1 ;  /* 0x0000000000017941 */ /* 0x000fea0003800000 */
.L_x_14651:
        /* <DEDUP_REMOVED lines=10> */
.L_x_14656:
        /* <DEDUP_REMOVED lines=100> */
.L_x_14655:
[----:B------:R-:W-:Y:S05]  /*3e00*/  BSYNC B1 ;  /* 0x0000000000017941 */ /* 0x000fea0003800000 */
.L_x_14654:
        /* <DEDUP_REMOVED lines=55> */
.L_x_14658:
[----:B------:R-:W-:Y:S05]  /*4180*/  BSYNC B1 ;  /* 0x0000000000017941 */ /* 0x000fea0003800000 */
.L_x_14657:
        /* <DEDUP_REMOVED lines=26> */
.L_x_14650:
[----:B------:R-:W-:Y:S05]  /*4330*/  BSYNC B0 ;  /* 0x0000000000007941 */ /* 0x000fea0003800000 */
.L_x_14649:
        /* <DEDUP_REMOVED lines=37> */
.L_x_14663:
        /* <DEDUP_REMOVED lines=8> */
.L_x_14662:
[----:B-12---:R-:W-:Y:S05]  /*4610*/  BSYNC B1 ;  /* 0x0000000000017941 */ /* 0x006fea0003800000 */
.L_x_14661:
        /* <DEDUP_REMOVED lines=10> */
.L_x_14666:
        /* <DEDUP_REMOVED lines=52> */
.L_x_14665:
[----:B------:R-:W-:Y:S05]  /*4a00*/  BSYNC B1 ;  /* 0x0000000000017941 */ /* 0x000fea0003800000 */
.L_x_14664:
        /* <DEDUP_REMOVED lines=31> */
.L_x_14668:
[----:B------:R-:W-:Y:S05]  /*4c00*/  BSYNC B1 ;  /* 0x0000000000017941 */ /* 0x000fea0003800000 */
.L_x_14667:
        /* <DEDUP_REMOVED lines=14> */
.L_x_14660:
[----:B------:R-:W-:Y:S05]  /*4cf0*/  BSYNC B0 ;  /* 0x0000000000007941 */ /* 0x000fea0003800000 */
.L_x_14659:
[----:B------:R-:W-:Y:S01]  /*4d00*/  BAR.SYNC.DEFER_BLOCKING 0x0 ;  /* 0x0000000000007b1d */ /* 0x000fe20000010000 */
[----:B------:R-:W-:-:S05]  /*4d10*/  ISETP.GE.AND P0, PT, R67, R0, PT ;  /* 0x000000004300720c */ /* 0x000fca0003f06270 */
[----:B------:R-:W-:Y:S08]  /*4d20*/  BSSY B0, `(.L_x_14669) ;  /* 0x00001ac000007945 */ /* 0x000ff00003800000 */
[----:B------:R-:W-:Y:S05]  /*4d30*/  @!P0 BRA `(.L_x_14670) ;  /* 0x0000006000008947 */ /* 0x000fea0003800000 */
[----:B------:R-:W-:Y:S01]  /*4d40*/  IMAD.MOV.U32 R2, RZ, RZ, RZ ;  /* 0x000000ffff027224 */ /* 0x000fe200078e00ff */
[----:B------:R-:W-:Y:S01]  /*4d50*/  CS2R R18, SRZ ;  /* 0x0000000000127805 */ /* 0x000fe2000001ff00 */
[----:B------:R-:W-:-:S02]  /*4d60*/  IMAD.MOV.U32 R17, RZ, RZ, RZ ;  /* 0x000000ffff117224 */ /* 0x000fc400078e00ff */
[----:B------:R-:W-:Y:S02]  /*4d70*/  IMAD.MOV.U32 R20, RZ, RZ, RZ ;  /* 0x000000ffff147224 */ /* 0x000fe400078e00ff */
[----:B------:R-:W-:Y:S01]  /*4d80*/  IMAD.MOV.U32 R22, RZ, RZ, RZ ;  /* 0x000000ffff167224 */ /* 0x000fe200078e00ff */
[----:B------:R-:W-:Y:S05]  /*4d90*/  BRA `(.L_x_14671) ;  /* 0x00001a4000007947 */ /* 0x000fea0003800000 */
.L_x_14670:
[----:B-1----:R-:W1:Y:S01]  /*4da0*/  S2R R4, SR_CTAID.Y ;  /* 0x0000000000047919 */ /* 0x002e620000002600 */
[----:B------:R-:W-:Y:S01]  /*4db0*/  IMAD R12, R2, c[0x0][0x1b0], RZ ;  /* 0x00006c00020c7a24 */ /* 0x000fe200078e02ff */
[----:B------:R-:W-:Y:S01]  /*4dc0*/  IADD3 R58, -R67, -0x1, R0 ;  /* 0xffffffff433a7810 */ /* 0x000fe20007ffe100 */
[----:B------:R-:W-:Y:S01]  /*4dd0*/  IMAD.MOV.U32 R24, RZ, RZ, c[0x0][0x1ac] ;  /* 0x00006b00ff187624 */ /* 0x000fe200078e00ff */
[----:B------:R-:W-:Y:S01]  /*4de0*/  CS2R R18, SRZ ;  /* 0x0000000000127805 */ /* 0x000fe2000001ff00 */
[----:B------:R-:W-:Y:S01]  /*4df0*/  IMAD.MOV.U32 R2, RZ, RZ, RZ ;  /* 0x000000ffff027224 */ /* 0x000fe200078e00ff */
[----:B------:R-:W-:Y:S01]  /*4e00*/  SHF.R.S32.HI R13, RZ, 0x1f, R12 ;  /* 0x0000001fff0d7819 */ /* 0x000fe2000001140c */
[----:B------:R-:W-:Y:S01]  /*4e10*/  IMAD.MOV.U32 R17, RZ, RZ, RZ ;  /* 0x000000ffff117224 */ /* 0x000fe200078e00ff */
[----:B------:R-:W-:Y:S01]  /*4e20*/  SHF.R.S32.HI R24, RZ, 0x1f, R24 ;  /* 0x0000001fff187819 */ /* 0x000fe20000011418 */
[----:B------:R-:W-:-:S02]  /*4e30*/  IMAD.MOV.U32 R20, RZ, RZ, RZ ;  /* 0x000000ffff147224 */ /* 0x000fc400078e00ff */
[----:B------:R-:W-:Y:S02]  /*4e40*/  IMAD.MOV.U32 R22, RZ, RZ, RZ ;  /* 0x000000ffff167224 */ /* 0x000fe400078e00ff */
        /* <DEDUP_REMOVED lines=20> */
[----:B------:R-:W-:Y:S02]  /*4f90*/  IADD3 R31, R25, 0x500, RZ ;  /* 0x00000500191f7810 */ /* 0x000fe40007ffe0ff */
.L_x_14684:
        /* <DEDUP_REMOVED lines=12> */
[----:B------:R-:W-:-:S04]  /*5060*/  IADD3 R10, P2, R31, R8, RZ ;  /* 0x000000081f0a7210 */ /* 0x000fc80007f5e0ff */
[-C--:B------:R-:W-:Y:S02]  /*5070*/  LEA.HI.X.SX32 R14, R28, R38.reuse, 0x1, P1 ;  /* 0x000000261c0e7211 */ /* 0x080fe400008f0eff */
[----:B------:R-:W-:Y:S02]  /*5080*/  LEA.HI.X.SX32 R36, R25, R38, 0x1, P0 ;  /* 0x0000002619247211 */ /* 0x000fe400000f0eff */
[----:B------:R-:W-:Y:S02]  /*5090*/  LEA.HI.X R7, R7, c[0x0][0x17c], R14, 0x1, P4 ;  /* 0x00005f0007077a11 */ /* 0x000fe400020f0c0e */
[----:B------:R-:W-:Y:S02]  /*50a0*/  LEA R14, P5, R15, c[0x0][0x178], 0x1 ;  /* 0x00005e000f0e7a11 */ /* 0x000fe400078a08ff */
[----:B------:R-:W-:Y:S01]  /*50b0*/  IADD3 R9, P1, R29, R8, RZ ;  /* 0x000000081d097210 */ /* 0x000fe20007f3e0ff */
[----:B-----5:R1:W5:Y:S01]  /*50c0*/  LDG.E.CONSTANT R37, [R6.64+0xc] ;  /* 0x00000c0a06257981 */ /* 0x020362000c1e9900 */
[----:B------:R-:W-:-:S02]  /*50d0*/  LEA.HI.X R15, R15, c[0x0][0x17c], R36, 0x1, P5 ;  /* 0x00005f000f0f7a11 */ /* 0x000fc400028f0c24 */
[----:B------:R-:W-:Y:S01]  /*50e0*/  LEA R8, P4, R9, c[0x0][0x178], 0x1 ;  /* 0x00005e0009087a11 */ /* 0x000fe200078808ff */
[----:B------:R1:W5:Y:S01]  /*50f0*/  LDG.E.CONSTANT R36, [R6.64] ;  /* 0x0000000a06247981 */ /* 0x000362000c1e9900 */
[-C--:B------:R-:W-:Y:S02]  /*5100*/  LEA.HI.X.SX32 R34, R29, R38.reuse, 0x1, P1 ;  /* 0x000000261d227211 */ /* 0x080fe400008f0eff */
[----:B------:R-:W-:Y:S01]  /*5110*/  LEA R4, P0, R5, c[0x0][0x178], 0x1 ;  /* 0x00005e0005047a11 */ /* 0x000fe200078008ff */
[----:B------:R2:W5:Y:S01]  /*5120*/  LDG.E.CONSTANT R48, [R14.64+0x200] ;  /* 0x0002000a0e307981 */ /* 0x000562000c1e9900 */
[-C--:B------:R-:W-:Y:S02]  /*5130*/  LEA.HI.X.SX32 R32, R30, R38.reuse, 0x1, P3 ;  /* 0x000000261e207211 */ /* 0x080fe400018f0eff */
[----:B------:R-:W-:Y:S01]  /*5140*/  LEA.HI.X.SX32 R11, R31, R38, 0x1, P2 ;  /* 0x000000261f0b7211 */ /* 0x000fe200010f0eff */
[----:B------:R2:W5:Y:S01]  /*5150*/  LDG.E.CONSTANT R49, [R14.64+0x204] ;  /* 0x0002040a0e317981 */ /* 0x000562000c1e9900 */
[----:B------:R-:W-:-:S02]  /*5160*/  LEA.HI.X R9, R9, c[0x0][0x17c], R34, 0x1, P4 ;  /* 0x00005f0009097a11 */ /* 0x000fc400020f0c22 */
[C---:B------:R-:W-:Y:S01]  /*5170*/  LEA R52, P6, R10.reuse, c[0x0][0x178], 0x1 ;  /* 0x00005e000a347a11 */ /* 0x040fe200078c08ff */
        /* <DEDUP_REMOVED lines=23> */
[----:B-1----:R2:W1:Y:S04]  /*52f0*/  LDS.128 R4, [R26] ;  /* 0x000000001a047984 */ /* 0x0024680000000c00 */
[----:B------:R4:W5:Y:S04]  /*5300*/  LDG.E.CONSTANT R46, [R52.64+0x8] ;  /* 0x0000080a342e7981 */ /* 0x000968000c1e9900 */
[----:B------:R4:W5:Y:S01]  /*5310*/  LDG.E.CONSTANT R47, [R52.64+0xc] ;  /* 0x00000c0a342f7981 */ /* 0x000962000c1e9900 */
[----:B---3--:R-:W-:-:S02]  /*5320*/  F2FP.BF16.PACK_AB R9, R9, R8 ;  /* 0x000000080909723e */ /* 0x008fc400000010ff */
[----:B----4-:R-:W-:Y:S01]  /*5330*/  F2FP.BF16.PACK_AB R52, R11, R10 ;  /* 0x0000000a0b34723e */ /* 0x010fe200000010ff */
        /* <DEDUP_REMOVED lines=31> */
.L_x_14673:
[----:B--2---:R-:W-:Y:S05]  /*5530*/  BSYNC B1 ;  /* 0x0000000000017941 */ /* 0x004fea0003800000 */
.L_x_14672:
        /* <DEDUP_REMOVED lines=15> */
[----:B------:R-:W-:Y:S01]  /*5630*/  FADD.FTZ R7, R7, R55 ;  /* 0x0000003707077221 */ /* 0x000fe20000010000 */
[----:B------:R-:W-:-:S03]  /*5640*/  PRMT R57, RZ, 0x7610, R57 ;  /* 0x00007610ff397816 */ /* 0x000fc60000000039 */
[--C-:B------:R-:W-:Y:S01]  /*5650*/  PRMT R8, RZ, 0x5410, R56.reuse ;  /* 0x00005410ff087816 */ /* 0x100fe20000000038 */
[----:B------:R-:W-:Y:S01]  /*5660*/  FADD.FTZ R7, R54, R7 ;  /* 0x0000000736077221 */ /* 0x000fe20000010000 */
[----:B------:R-:W-:Y:S01]  /*5670*/  PRMT R56, RZ, 0x7610, R56 ;  /* 0x00007610ff387816 */ /* 0x000fe20000000038 */
[----:B------:R-:W-:-:S04]  /*5680*/  FADD.FTZ R10, R10, R57 ;  /* 0x000000390a0a7221 */ /* 0x000fc80000010000 */
        /* <DEDUP_REMOVED lines=34> */
.L_x_14675:
[----:B------:R-:W-:Y:S05]  /*58b0*/  BSYNC B1 ;  /* 0x0000000000017941 */ /* 0x000fea0003800000 */
.L_x_14674:
[----:B------:R-:W-:Y:S01]  /*58c0*/  HFMA2.BF16_V2 R48, R9, R48, -RZ.H0_H0 ;  /* 0x0000003009307231 */ /* 0x000fe200003400ff */
[----:B------:R-:W-:Y:S01]  /*58d0*/  FADD.FTZ R22, R7, R22 ;  /* 0x0000001607167221 */ /* 0x000fe20000010000 */
[----:B------:R-:W-:Y:S01]  /*58e0*/  HFMA2.BF16_V2 R49, R4, R49, -RZ.H0_H0 ;  /* 0x0000003104317231 */ /* 0x000fe200003400ff */
[----:B------:R-:W-:Y:S01]  /*58f0*/  BSSY B1, `(.L_x_14676) ;  /* 0x000002c000017945 */ /* 0x000fe20003800000 */
        /* <DEDUP_REMOVED lines=43> */
.L_x_14677:
[----:B------:R-:W-:Y:S05]  /*5bb0*/  BSYNC B1 ;  /* 0x0000000000017941 */ /* 0x000fea0003800000 */
.L_x_14676:
        /* <DEDUP_REMOVED lines=29> */
[----:B------:R-:W-:Y:S02]  /*5d90*/  IADD3 R49, R27, 0x3, RZ ;  /* 0x000000031b317810 */ /* 0x000fe40007ffe0ff */
[----:B------:R-:W-:-:S02]  /*5da0*/  ISETP.GE.AND P1, PT, R51, R68, PT ;  /* 0x000000443300720c */ /* 0x000fc40003f26270 */
[----:B------:R-:W-:Y:S02]  /*5db0*/  IADD3 R53, R27, 0x6, RZ ;  /* 0x000000061b357810 */ /* 0x000fe40007ffe0ff */
[-C--:B------:R-:W-:Y:S02]  /*5dc0*/  ISETP.GE.AND P4, PT, R15, R68.reuse, PT ;  /* 0x000000440f00720c */ /* 0x080fe40003f86270 */
        /* <DEDUP_REMOVED lines=18> */
.L_x_14679:
[----:B------:R-:W-:Y:S05]  /*5ef0*/  BSYNC B1 ;  /* 0x0000000000017941 */ /* 0x000fea0003800000 */
.L_x_14678:
        /* <DEDUP_REMOVED lines=49> */
.L_x_14681:
[----:B------:R-:W-:Y:S05]  /*6210*/  BSYNC B1 ;  /* 0x0000000000017941 */ /* 0x000fea0003800000 */
.L_x_14680:
        /* <DEDUP_REMOVED lines=62> */
.L_x_14683:
[----:B------:R-:W-:Y:S05]  /*6600*/  BSYNC B1 ;  /* 0x0000000000017941 */ /* 0x000fea0003800000 */
.L_x_14682:
        /* <DEDUP_REMOVED lines=29> */
.L_x_14671:
[----:B------:R-:W-:Y:S05]  /*67e0*/  BSYNC B0 ;  /* 0x0000000000007941 */ /* 0x000fea0003800000 */
.L_x_14669:
[----:B-1----:R-:W1:Y:S01]  /*67f0*/  SHFL.BFLY PT, R5, R22, 0x1, 0x1f ;  /* 0x0c201f0016057f89 */ /* 0x002e6200000e0000 */
[----:B------:R-:W-:Y:S01]  /*6800*/  LOP3.LUT R8, R66, 0x1, RZ, 0xc0, !PT ;  /* 0x0000000142087812 */ /* 0x000fe200078ec0ff */
[----:B------:R-:W-:Y:S02]  /*6810*/  BSSY B0, `(.L_x_14685) ;  /* 0x000002d000007945 */ /* 0x000fe40003800000 */
[----:B------:R-:W2:Y:S04]  /*6820*/  SHFL.BFLY PT, R7, R20, 0x1, 0x1f ;  /* 0x0c201f0014077f89 */ /* 0x000ea800000e0000 */
[----:B------:R-:W-:Y:S01]  /*6830*/  BAR.SYNC.DEFER_BLOCKING 0x0 ;  /* 0x0000000000007b1d */ /* 0x000fe20000010000 */
[----:B------:R-:W-:-:S02]  /*6840*/  ISETP.NE.AND P2, PT, R8, RZ, PT ;  /* 0x000000ff0800720c */ /* 0x000fc40003f45270 */
[----:B------:R-:W-:Y:S02]  /*6850*/  LEA.HI R8, R66, R66, RZ, 0x1 ;  /* 0x0000004242087211 */ /* 0x000fe400078f08ff */
[C---:B------:R-:W-:Y:S01]  /*6860*/  ISETP.GT.OR P0, PT, R3.reuse, 0x3f, P2 ;  /* 0x0000003f0300780c */ /* 0x040fe20001704670 */
[----:B------:R-:W3:Y:S01]  /*6870*/  SHFL.BFLY PT, R4, R19, 0x1, 0x1f ;  /* 0x0c201f0013047f89 */ /* 0x000ee200000e0000 */
[----:B------:R-:W-:Y:S02]  /*6880*/  SHF.R.S32.HI R8, RZ, 0x1, R8 ;  /* 0x00000001ff087819 */ /* 0x000fe40000011408 */
[----:B------:R-:W-:Y:S01]  /*6890*/  ISETP.GT.OR P1, PT, R3, 0x1f, P2 ;  /* 0x0000001f0300780c */ /* 0x000fe20001724670 */
[----:B------:R-:W4:Y:S02]  /*68a0*/  SHFL.BFLY PT, R11, R18, 0x1, 0x1f ;  /* 0x0c201f00120b7f89 */ /* 0x000f2400000e0000 */
[----:B------:R-:W-:Y:S02]  /*68b0*/  IMAD R67, R67, 0x60, R8 ;  /* 0x0000006043437824 */ /* 0x000fe400078e0208 */
[----:B------:R-:W0:Y:S01]  /*68c0*/  SHFL.BFLY PT, R6, R17, 0x1, 0x1f ;  /* 0x0c201f0011067f89 */ /* 0x000e2200000e0000 */
[----:B-1----:R-:W-:Y:S01]  /*68d0*/  FADD.FTZ R0, R5, R22 ;  /* 0x0000001605007221 */ /* 0x002fe20000010000 */
[----:B------:R-:W-:-:S02]  /*68e0*/  LOP3.LUT R5, R3, 0xffffffc0, RZ, 0xc0, !PT ;  /* 0xffffffc003057812 */ /* 0x000fc400078ec0ff */
[----:B------:R-:W1:Y:S01]  /*68f0*/  SHFL.BFLY PT, R13, R2, 0x1, 0x1f ;  /* 0x0c201f00020d7f89 */ /* 0x000e6200000e0000 */
[----:B--2---:R-:W-:Y:S01]  /*6900*/  FADD.FTZ R9, R7, R20 ;  /* 0x0000001407097221 */ /* 0x004fe20000010000 */
[----:B------:R-:W-:Y:S01]  /*6910*/  ISETP.NE.OR P5, PT, R5, 0x40, P2 ;  /* 0x000000400500780c */ /* 0x000fe200017a5670 */
[----:B---3--:R-:W-:Y:S01]  /*6920*/  FADD.FTZ R14, R4, R19 ;  /* 0x00000013040e7221 */ /* 0x008fe20000010000 */
[----:B------:R-:W-:Y:S01]  /*6930*/  IADD3 R4, R3, 0x1f, RZ ;  /* 0x0000001f03047810 */ /* 0x000fe20007ffe0ff */
[----:B----4-:R-:W-:-:S10]  /*6940*/  FADD.FTZ R15, R11, R18 ;  /* 0x000000120b0f7221 */ /* 0x010fd40000010000 */
[----:B------:R2:W-:Y:S01]  /*6950*/  @!P5 STS [R67.X4+-0x220], R0 ;  /* 0xfffde0004300d388 */ /* 0x0005e20000004800 */
[----:B------:R-:W-:Y:S01]  /*6960*/  ISETP.GT.U32.AND P3, PT, R4, 0x3e, PT ;  /* 0x0000003e0400780c */ /* 0x000fe20003f64070 */
[----:B0-----:R-:W-:Y:S02]  /*6970*/  FADD.FTZ R17, R6, R17 ;  /* 0x0000001106117221 */ /* 0x001fe40000010000 */
[----:B------:R2:W-:Y:S01]  /*6980*/  @!P5 STS [R67.X4+-0x1e0], R9 ;  /* 0xfffe20094300d388 */ /* 0x0005e20000004800 */
[----:B-1----:R-:W-:Y:S01]  /*6990*/  FADD.FTZ R16, R13, R2 ;  /* 0x000000020d107221 */ /* 0x002fe20000010000 */
[----:B------:R-:W-:Y:S02]  /*69a0*/  LOP3.LUT R2, R3, 0xffffffe0, RZ, 0xc0, !PT ;  /* 0xffffffe003027812 */ /* 0x000fe400078ec0ff */
[----:B------:R2:W-:Y:S02]  /*69b0*/  @!P5 STS [R67.X4+-0x1a0], R14 ;  /* 0xfffe600e4300d388 */ /* 0x0005e40000004800 */
[----:B------:R-:W-:-:S02]  /*69c0*/  ISETP.NE.OR P4, PT, R2, 0x20, P2 ;  /* 0x000000200200780c */ /* 0x000fc40001785670 */
        /* <DEDUP_REMOVED lines=17> */
.L_x_14686:
[----:B--2---:R-:W-:Y:S05]  /*6ae0*/  BSYNC B0 ;  /* 0x0000000000007941 */ /* 0x004fea0003800000 */
.L_x_14685:
        /* <DEDUP_REMOVED lines=22> */
.L_x_14688:
[----:B0-----:R-:W-:Y:S05]  /*6c50*/  BSYNC B0 ;  /* 0x0000000000007941 */ /* 0x001fea0003800000 */
.L_x_14687:
        /* <DEDUP_REMOVED lines=18> */
[C---:B------:R-:W-:Y:S02]  /*6d80*/  IADD3 R3, R8.reuse, 0x10, RZ ;  /* 0x0000001008037810 */ /* 0x040fe40007ffe0ff */
[C---:B------:R-:W-:Y:S02]  /*6d90*/  IADD3 R6, P0, R8.reuse, UR4, RZ ;  /* 0x0000000408067c10 */ /* 0x040fe4000ff1e0ff */
[C---:B------:R-:W-:Y:S02]  /*6da0*/  IADD3 R5, R8.reuse, 0x20, RZ ;  /* 0x0000002008057810 */ /* 0x040fe40007ffe0ff */
        /* <DEDUP_REMOVED lines=11> */
[C---:B------:R-:W-:Y:S02]  /*6e60*/  IADD3 R11, R8.reuse, 0x40, RZ ;  /* 0x00000040080b7810 */ /* 0x040fe40007ffe0ff */
[----:B------:R-:W-:Y:S02]  /*6e70*/  LEA.HI.X R7, R7, c[0x0][0x164], R12, 0x1, P0 ;  /* 0x0000590007077a11 */ /* 0x000fe400000f0c0c */
[----:B------:R-:W-:Y:S02]  /*6e80*/  IADD3 R12, R8, 0x50, RZ ;  /* 0x00000050080c7810 */ /* 0x000fe40007ffe0ff */
[----:B------:R-:W-:-:S02]  /*6e90*/  IADD3 R21, P0, R10, UR4, RZ ;  /* 0x000000040a157c10 */ /* 0x000fc4000ff1e0ff */
[----:B------:R-:W-:Y:S02]  /*6ea0*/  IADD3 R19, P1, R11, UR4, RZ ;  /* 0x000000040b137c10 */ /* 0x000fe4000ff3e0ff */
[----:B------:R-:W-:Y:S02]  /*6eb0*/  F2FP.BF16.PACK_AB R0, R9, R0 ;  /* 0x000000000900723e */ /* 0x000fe400000010ff */
[----:B------:R-:W-:Y:S02]  /*6ec0*/  IADD3 R13, P2, R12, UR4, RZ ;  /* 0x000000040c0d7c10 */ /* 0x000fe4000ff5e0ff */
[----:B------:R-:W-:Y:S01]  /*6ed0*/  LEA.HI.X.SX32 R22, R10, UR7, 0x1, P0 ;  /* 0x000000070a167c11 */ /* 0x000fe200080f0eff */
[----:B------:R0:W-:Y:S01]  /*6ee0*/  STG.E.U16 [R2.64], R0 ;  /* 0x0000000002007986 */ /* 0x0001e2000c10150a */
[----:B------:R-:W-:Y:S02]  /*6ef0*/  F2FP.BF16.PACK_AB R14, R15, R14 ;  /* 0x0000000e0f0e723e */ /* 0x000fe400000010ff */
[----:B------:R-:W-:-:S02]  /*6f00*/  LEA.HI.X.SX32 R20, R11, UR7, 0x1, P1 ;  /* 0x000000070b147c11 */ /* 0x000fc400088f0eff */
[----:B------:R-:W-:Y:S02]  /*6f10*/  LEA R8, P0, R21, c[0x0][0x160], 0x1 ;  /* 0x0000580015087a11 */ /* 0x000fe400078008ff */
[----:B------:R-:W-:Y:S02]  /*6f20*/  PRMT R15, R0, 0x7632, R15 ;  /* 0x00007632000f7816 */ /* 0x000fe4000000000f */
[----:B------:R-:W-:Y:S02]  /*6f30*/  LEA R10, P1, R19, c[0x0][0x160], 0x1 ;  /* 0x00005800130a7a11 */ /* 0x000fe400078208ff */
[----:B------:R-:W-:Y:S01]  /*6f40*/  LEA.HI.X.SX32 R18, R12, UR7, 0x1, P2 ;  /* 0x000000070c127c11 */ /* 0x000fe200090f0eff */
[----:B------:R1:W-:Y:S01]  /*6f50*/  STG.E.U16 [R4.64], R15 ;  /* 0x0000000f04007986 */ /* 0x0003e2000c10150a */
[----:B------:R-:W-:Y:S02]  /*6f60*/  LEA R12, P2, R13, c[0x0][0x160], 0x1 ;  /* 0x000058000d0c7a11 */ /* 0x000fe400078408ff */
[----:B------:R-:W-:Y:S01]  /*6f70*/  F2FP.BF16.PACK_AB R16, R16, R17 ;  /* 0x000000111010723e */ /* 0x000fe200000010ff */
[----:B------:R-:W-:Y:S01]  /*6f80*/  STG.E.U16 [R6.64], R14 ;  /* 0x0000000e06007986 */ /* 0x000fe2000c10150a */
[----:B------:R-:W-:-:S02]  /*6f90*/  LEA.HI.X R9, R21, c[0x0][0x164], R22, 0x1, P0 ;  /* 0x0000590015097a11 */ /* 0x000fc400000f0c16 */
        /* <DEDUP_REMOVED lines=8> */
.L_x_14638:
[----:B------:R-:W-:Y:S01]  /*7020*/  IMAD.MOV.U32 R22, RZ, RZ, R27 ;  /* 0x000000ffff167224 */ /* 0x000fe200078e001b */
[----:B------:R-:W-:Y:S01]  /*7030*/  MOV R20, 0x7080 ;  /* 0x0000708000147802 */ /* 0x000fe20000000f00 */
[----:B------:R-:W-:Y:S02]  /*7040*/  IMAD.MOV.U32 R23, RZ, RZ, 0x1 ;  /* 0x00000001ff177424 */ /* 0x000fe400078e00ff */
[----:B------:R-:W-:Y:S02]  /*7050*/  IMAD.MOV.U32 R24, RZ, RZ, 0x1f ;  /* 0x0000001fff187424 */ /* 0x000fe400078e00ff */
[----:B------:R-:W-:-:S02]  /*7060*/  IMAD.MOV.U32 R25, RZ, RZ, -0x1 ;  /* 0xffffffffff197424 */ /* 0x000fc400078e00ff */
[----:B------:R-:W-:Y:S05]  /*7070*/  CALL.REL.NOINC `($__internal_329_$__cuda_sm70_shflsync_bfly_p) ;  /* 0x0000028000007944 */ /* 0x000fea0003c00000 */
[----:B-1----:R-:W-:Y:S01]  /*7080*/  IMAD.MOV.U32 R20, RZ, RZ, R22 ;  /* 0x000000ffff147224 */ /* 0x002fe200078e0016 */
[----:B0-----:R-:W-:Y:S05]  /*7090*/  BRA `(.L_x_14689) ;  /* 0xffffb14000007947 */ /* 0x001fea000383ffff */
.L_x_14643:
[----:B------:R-:W-:Y:S01]  /*70a0*/  IMAD.MOV.U32 R22, RZ, RZ, R27 ;  /* 0x000000ffff167224 */ /* 0x000fe200078e001b */
[----:B------:R-:W-:Y:S01]  /*70b0*/  MOV R20, 0x7100 ;  /* 0x0000710000147802 */ /* 0x000fe20000000f00 */
[----:B------:R-:W-:-:S02]  /*70c0*/  IMAD.MOV.U32 R23, RZ, RZ, 0x1 ;  /* 0x00000001ff177424 */ /* 0x000fc400078e00ff */
[----:B------:R-:W-:Y:S02]  /*70d0*/  IMAD.MOV.U32 R24, RZ, RZ, 0x1f ;  /* 0x0000001fff187424 */ /* 0x000fe400078e00ff */
[----:B------:R-:W-:Y:S02]  /*70e0*/  IMAD.MOV.U32 R25, RZ, RZ, -0x1 ;  /* 0xffffffffff197424 */ /* 0x000fe400078e00ff */
[----:B------:R-:W-:Y:S05]  /*70f0*/  CALL.REL.NOINC `($__internal_329_$__cuda_sm70_shflsync_bfly_p) ;  /* 0x0000020000007944 */ /* 0x000fea0003c00000 */
[----:B-1----:R-:W-:Y:S01]  /*7100*/  IMAD.MOV.U32 R20, RZ, RZ, R22 ;  /* 0x000000ffff147224 */ /* 0x002fe200078e0016 */
[----:B0-----:R-:W-:Y:S05]  /*7110*/  BRA `(.L_x_14690) ;  /* 0xffffc15000007947 */ /* 0x001fea000383ffff */
.L_x_14647:
[----:B------:R-:W-:Y:S01]  /*7120*/  IMAD.MOV.U32 R22, RZ, RZ, R64 ;  /* 0x000000ffff167224 */ /* 0x000fe200078e0040 */
[----:B------:R-:W-:Y:S01]  /*7130*/  MOV R20, 0x7180 ;  /* 0x0000718000147802 */ /* 0x000fe20000000f00 */
[----:B------:R-:W-:Y:S02]  /*7140*/  IMAD.MOV.U32 R23, RZ, RZ, 0x10 ;  /* 0x00000010ff177424 */ /* 0x000fe400078e00ff */
[----:B------:R-:W-:Y:S02]  /*7150*/  IMAD.MOV.U32 R24, RZ, RZ, 0x1f ;  /* 0x0000001fff187424 */ /* 0x000fe400078e00ff */
[----:B------:R-:W-:Y:S02]  /*7160*/  IMAD.MOV.U32 R25, RZ, RZ, -0x1 ;  /* 0xffffffffff197424 */ /* 0x000fe400078e00ff */
[----:B-----5:R-:W-:Y:S05]  /*7170*/  CALL.REL.NOINC `($__internal_329_$__cuda_sm70_shflsync_bfly_p) ;  /* 0x0000018000007944 */ /* 0x020fea0003c00000 */
[----:B-1----:R-:W-:Y:S01]  /*7180*/  IMAD.MOV.U32 R5, RZ, RZ, R22 ;  /* 0x000000ffff057224 */ /* 0x002fe200078e0016 */
[----:B0-----:R-:W-:Y:S05]  /*7190*/  BRA `(.L_x_14691) ;  /* 0xffffc23000007947 */ /* 0x001fea000383ffff */
.L_x_14648:
[----:B------:R-:W-:Y:S01]  /*71a0*/  IMAD.MOV.U32 R22, RZ, RZ, R7 ;  /* 0x000000ffff167224 */ /* 0x000fe200078e0007 */
[----:B------:R-:W-:Y:S01]  /*71b0*/  MOV R20, 0x7200 ;  /* 0x0000720000147802 */ /* 0x000fe20000000f00 */
[----:B------:R-:W-:-:S02]  /*71c0*/  IMAD.MOV.U32 R23, RZ, RZ, 0x8 ;  /* 0x00000008ff177424 */ /* 0x000fc400078e00ff */
[----:B------:R-:W-:Y:S02]  /*71d0*/  IMAD.MOV.U32 R24, RZ, RZ, 0x1f ;  /* 0x0000001fff187424 */ /* 0x000fe400078e00ff */
[----:B------:R-:W-:Y:S02]  /*71e0*/  IMAD.MOV.U32 R25, RZ, RZ, -0x1 ;  /* 0xffffffffff197424 */ /* 0x000fe400078e00ff */
[----:B0----5:R-:W-:Y:S05]  /*71f0*/  CALL.REL.NOINC `($__internal_329_$__cuda_sm70_shflsync_bfly_p) ;  /* 0x0000010000007944 */ /* 0x021fea0003c00000 */
[----:B-1----:R-:W-:Y:S01]  /*7200*/  FMNMX.FTZ R5, R7, R22, !PT ;  /* 0x0000001607057209 */ /* 0x002fe20007810000 */
[----:B0-----:R-:W-:Y:S01]  /*7210*/  IMAD.MOV.U32 R23, RZ, RZ, 0x4 ;  /* 0x00000004ff177424 */ /* 0x001fe200078e00ff */
[----:B------:R-:W-:Y:S01]  /*7220*/  MOV R20, 0x7270 ;  /* 0x0000727000147802 */ /* 0x000fe20000000f00 */
[----:B------:R-:W-:Y:S02]  /*7230*/  IMAD.MOV.U32 R24, RZ, RZ, 0x1f ;  /* 0x0000001fff187424 */ /* 0x000fe400078e00ff */
[----:B------:R-:W-:Y:S02]  /*7240*/  IMAD.MOV.U32 R25, RZ, RZ, -0x1 ;  /* 0xffffffffff197424 */ /* 0x000fe400078e00ff */
[----:B------:R-:W-:Y:S02]  /*7250*/  IMAD.MOV.U32 R22, RZ, RZ, R5 ;  /* 0x000000ffff167224 */ /* 0x000fe400078e0005 */
[----:B------:R-:W-:Y:S05]  /*7260*/  CALL.REL.NOINC `($__internal_329_$__cuda_sm70_shflsync_bfly_p) ;  /* 0x0000009000007944 */ /* 0x000fea0003c00000 */
[----:B-1----:R-:W-:Y:S01]  /*7270*/  FMNMX.FTZ R5, R5, R22, !PT ;  /* 0x0000001605057209 */ /* 0x002fe20007810000 */
[----:B0-----:R-:W-:Y:S01]  /*7280*/  IMAD.MOV.U32 R23, RZ, RZ, 0x2 ;  /* 0x00000002ff177424 */ /* 0x001fe200078e00ff */
[----:B------:R-:W-:Y:S01]  /*7290*/  MOV R20, 0x72e0 ;  /* 0x000072e000147802 */ /* 0x000fe20000000f00 */
[----:B------:R-:W-:-:S02]  /*72a0*/  IMAD.MOV.U32 R24, RZ, RZ, 0x1f ;  /* 0x0000001fff187424 */ /* 0x000fc400078e00ff */
[----:B------:R-:W-:Y:S02]  /*72b0*/  IMAD.MOV.U32 R25, RZ, RZ, -0x1 ;  /* 0xffffffffff197424 */ /* 0x000fe400078e00ff */
[----:B------:R-:W-:Y:S02]  /*72c0*/  IMAD.MOV.U32 R22, RZ, RZ, R5 ;  /* 0x000000ffff167224 */ /* 0x000fe400078e0005 */
[----:B------:R-:W-:Y:S05]  /*72d0*/  CALL.REL.NOINC `($__internal_329_$__cuda_sm70_shflsync_bfly_p) ;  /* 0x0000002000007944 */ /* 0x000fea0003c00000 */
[----:B-1----:R-:W-:Y:S01]  /*72e0*/  IMAD.MOV.U32 R6, RZ, RZ, R22 ;  /* 0x000000ffff067224 */ /* 0x002fe200078e0016 */
[----:B0-----:R-:W-:Y:S05]  /*72f0*/  BRA `(.L_x_14692) ;  /* 0xffffc14000007947 */ /* 0x001fea000383ffff */
        .weak           $__internal_329_$__cuda_sm70_shflsync_bfly_p
        .type           $__internal_329_$__cuda_sm70_shflsync_bfly_p,@function
        .size           $__internal_329_$__cuda_sm70_shflsync_bfly_p,(.L_x_23496 - $__internal_329_$__cuda_sm70_shflsync_bfly_p)
$__internal_329_$__cuda_sm70_shflsync_bfly_p:
[----:B------:R-:W-:Y:S01]  /*7300*/  IMAD.MOV.U32 R21, RZ, RZ, 0x0 ;  /* 0x00000000ff157424 */ /* 0x000fe200078e00ff */
[----:B------:R-:W-:Y:S04]  /*7310*/  WARPSYNC R25 ;  /* 0x0000001900007348 */ /* 0x000fe80003800000 */
[----:B------:R0:W1:Y:S01]  /*7320*/  SHFL.BFLY PT, R22, R22, R23, R24 ;  /* 0x0c00001716167389 */ /* 0x00006200000e0018 */
[----:B------:R-:W-:Y:S05]  /*7330*/  RET.REL.NODEC R20 `(_ZN4vllm25paged_attention_v1_kernelI13__nv_bfloat16S1_Li96ELi16ELi128ELNS_18Fp8KVCacheDataTypeE0ELb0EEEvPT_PKS3_PKT0_S9_ifPKiSB_iPKfiiiSD_SD_iiiii) ;  /* 0xffff8cc014007950 */ /* 0x000fea0003c3ffff */
.L_x_14693:
        /* <DEDUP_REMOVED lines=12> */
.L_x_23496:


//--------------------- .text._ZN4vllm25paged_attention_v1_kernelI13__nv_bfloat16S1_Li80ELi16ELi128ELNS_18Fp8KVCacheDataTypeE0ELb0EEEvPT_PKS3_PKT0_S9_ifPKiSB_iPKfiiiSD_SD_iiiii --------------------------
	.section	.text._ZN4vllm25paged_attention_v1_kernelI13__nv_bfloat16S1_Li80ELi16ELi128ELNS_18Fp8KVCacheDataTypeE0ELb0EEEvPT_PKS3_PKT0_S9_ifPKiSB_iPKfiiiSD_SD_iiiii,"ax",@progbits
	.sectioninfo	@"SHI_REGISTERS=80"
	.align	128
        .global         _ZN4vllm25paged_attention_v1_kernelI13__nv_bfloat16S1_Li80ELi16ELi128ELNS_18Fp8KVCacheDataTypeE0ELb0EEEvPT_PKS3_PKT0_S9_ifPKiSB_iPKfiiiSD_SD_iiiii
        .type           _ZN4vllm25paged_attention_v1_kernelI13__nv_bfloat16S1_Li80ELi16ELi128ELNS_18Fp8KVCacheDataTypeE0ELb0EEEvPT_PKS3_PKT0_S9_ifPKiSB_iPKfiiiSD_SD_iiiii,@function
        .size           _ZN4vllm25paged_attention_v1_kernelI13__nv_bfloat16S1_Li80ELi16ELi128ELNS_18Fp8KVCacheDataTypeE0ELb0EEEvPT_PKS3_PKT0_S9_ifPKiSB_iPKfiiiSD_SD_iiiii,(.L_x_23497 - _ZN4vllm25paged_attention_v1_kernelI13__nv_bfloat16S1_Li80ELi16ELi128ELNS_18Fp8KVCacheDataTypeE0ELb0EEEvPT_PKS3_PKT0_S9_ifPKiSB_iPKfiiiSD_SD_iiiii)
        .other          _ZN4vllm25paged_attention_v1_kernelI13__nv_bfloat16S1_Li80ELi16ELi128ELNS_18Fp8KVCacheDataTypeE0ELb0EEEvPT_PKS3_PKT0_S9_ifPKiSB_iPKfiiiSD_SD_iiiii,@"STO_CUDA_ENTRY STV_DEFAULT"
_ZN4vllm25paged_attention_v1_kernelI13__nv_bfloat16S1_Li80ELi16ELi128ELNS_18Fp8KVCacheDataTypeE0ELb0EEEvPT_PKS3_PKT0_S9_ifPKiSB_iPKfiiiSD_SD_iiiii:
.text._ZN4vllm25paged_attention_v1_kernelI13__nv_bfloat16S1_Li80ELi16ELi128ELNS_18Fp8KVCacheDataTypeE0ELb0EEEvPT_PKS3_PKT0_S9_ifPKiSB_iPKfiiiSD_SD_iiiii:
        /* <DEDUP_REMOVED lines=105> */
.L_x_14698:
        /* <DEDUP_REMOVED lines=13> */
.L_x_14697:
[----:B------:R-:W-:Y:S05]  /*0760*/  BSYNC B1 ;  /* 0x0000000000017941 */ /* 0x000fea0003800000 */
.L_x_14696:
        /* <DEDUP_REMOVED lines=10> */
.L_x_14699:
        /* <DEDUP_REMOVED lines=21> */
.L_x_14695:
[----:B------:R-:W-:Y:S05]  /*0960*/  BSYNC B0 ;  /* 0x0000000000007941 */ /* 0x000fea0003800000 */
.L_x_14694:
[----:B------:R-:W-:Y:S01]  /*0970*/  BAR.SYNC.DEFER_BLOCKING 0x0 ;  /* 0x0000000000007b1d */ /* 0x000fe20000010000 */
[----:B------:R-:W-:Y:S01]  /*0980*/  ISETP.GE.AND P0, PT, R55, R0, PT ;  /* 0x000000003700720c */ /* 0x000fe20003f06270 */
[----:B------:R-:W-:-:S04]  /*0990*/  IMAD.MOV.U32 R52, RZ, RZ, -0x800001 ;  /* 0xff7fffffff347424 */ /* 0x000fc800078e00ff */
[----:B------:R-:W-:Y:S08]  /*09a0*/  BSSY B0, `(.L_x_14700) ;  /* 0x000023e000007945 */ /* 0x000ff00003800000 */
[----:B------:R-:W-:Y:S05]  /*09b0*/  @P0 BRA `(.L_x_14701) ;  /* 0x000023c000000947 */ /* 0x000fea0003800000 */
[C---:B------:R-:W-:Y:S01]  /*09c0*/  IADD3 R12, R53.reuse, 0x2, RZ ;  /* 0x00000002350c7810 */ /* 0x040fe20007ffe0ff */
[C---:B------:R-:W-:Y:S01]  /*09d0*/  IMAD.SHL.U32 R51, R53.reuse, 0x4, RZ ;  /* 0x0000000435337824 */ /* 0x040fe200078e00ff */
[----:B------:R-:W-:Y:S01]  /*09e0*/  IADD3 R11, R53, 0x4, RZ ;  /* 0x00000004350b7810 */ /* 0x000fe20007ffe0ff */
[----:B------:R-:W-:Y:S01]  /*09f0*/  IMAD R13, R2, c[0x0][0x1b0], RZ ;  /* 0x00006c00020d7a24 */ /* 0x000fe200078e02ff */
[----:B------:R-:W-:Y:S01]  /*0a00*/  SHF.R.S32.HI R5, RZ, 0x1f, R20 ;  /* 0x0000001fff057819 */ /* 0x000fe20000011414 */
[----:B------:R-:W-:Y:S01]  /*0a10*/  IMAD.SHL.U32 R50, R12, 0x4, RZ ;  /* 0x000000040c327824 */ /* 0x000fe200078e00ff */
[----:B------:R-:W-:Y:S01]  /*0a20*/  SHF.R.S32.HI R4, RZ, 0x1f, R51 ;  /* 0x0000001fff047819 */ /* 0x000fe20000011433 */
[----:B------:R-:W-:Y:S01]  /*0a30*/  IMAD.SHL.U32 R48, R11, 0x4, RZ ;  /* 0x000000040b307824 */ /* 0x000fe200078e00ff */
[----:B------:R-:W-:-:S02]  /*0a40*/  LEA.HI R5, R5, R20, RZ, 0x4 ;  /* 0x0000001405057211 */ /* 0x000fc400078f20ff */
[----:B------:R-:W-:Y:S02]  /*0a50*/  SHF.R.S32.HI R7, RZ, 0x1f, R50 ;  /* 0x0000001fff077819 */ /* 0x000fe40000011432 */
[----:B------:R-:W-:Y:S02]  /*0a60*/  SHF.R.S32.HI R9, RZ, 0x1f, R48 ;  /* 0x0000001fff097819 */ /* 0x000fe40000011430 */
[----:B------:R-:W-:Y:S02]  /*0a70*/  LEA.HI R7, R7, R50, RZ, 0x3 ;  /* 0x0000003207077211 */ /* 0x000fe400078f18ff */
[----:B------:R-:W-:Y:S02]  /*0a80*/  LEA.HI R4, R4, R51, RZ, 0x3 ;  /* 0x0000003304047211 */ /* 0x000fe400078f18ff */
[----:B------:R-:W-:Y:S02]  /*0a90*/  LOP3.LUT R5, R5, 0xfffffff0, RZ, 0xc0, !PT ;  /* 0xfffffff005057812 */ /* 0x000fe400078ec0ff */
[----:B------:R-:W-:-:S02]  /*0aa0*/  IADD3 R14, R53, 0x6, RZ ;  /* 0x00000006350e7810 */ /* 0x000fc40007ffe0ff */
[----:B------:R-:W-:Y:S01]  /*0ab0*/  LOP3.LUT R7, R7, 0xfffffff8, RZ, 0xc0, !PT ;  /* 0xfffffff807077812 */ /* 0x000fe200078ec0ff */
[----:B------:R-:W-:Y:S01]  /*0ac0*/  IMAD.IADD R20, R20, 0x1, -R5 ;  /* 0x0000000114147824 */ /* 0x000fe200078e0a05 */
[C---:B------:R-:W-:Y:S01]  /*0ad0*/  IADD3 R15, R53.reuse, 0x8, RZ ;  /* 0x00000008350f7810 */ /* 0x040fe20007ffe0ff */
[----:B------:R-:W-:Y:S01]  /*0ae0*/  IMAD.SHL.U32 R45, R14, 0x4, RZ ;  /* 0x000000040e2d7824 */ /* 0x000fe200078e00ff */
[----:B------:R-:W-:Y:S01]  /*0af0*/  IADD3 R16, R53, 0xa, RZ ;  /* 0x0000000a35107810 */ /* 0x000fe20007ffe0ff */
[----:B------:R-:W-:Y:S01]  /*0b00*/  IMAD.IADD R50, R50, 0x1, -R7 ;  /* 0x0000000132327824 */ /* 0x000fe200078e0a07 */
[----:B------:R-:W-:Y:S01]  /*0b10*/  LEA.HI R9, R9, R48, RZ, 0x3 ;  /* 0x0000003009097211 */ /* 0x000fe200078f18ff */
        /* <DEDUP_REMOVED lines=24> */
[----:B------:R-:W-:Y:S01]  /*0ca0*/  IADD3 R21, R53, 0x10, RZ ;  /* 0x0000001035157810 */ /* 0x000fe20007ffe0ff */
[----:B------:R-:W-:Y:S01]  /*0cb0*/  IMAD.SHL.U32 R7, R19, 0x4, RZ ;  /* 0x0000000413077824 */ /* 0x000fe200078e00ff */
[----:B------:R-:W-:Y:S02]  /*0cc0*/  LOP3.LUT R6, R18, 0xfffffff8, RZ, 0xc0, !PT ;  /* 0xfffffff812067812 */ /* 0x000fe400078ec0ff */
        /* <DEDUP_REMOVED lines=9> */
[----:B------:R-:W-:Y:S02]  /*0d60*/  LOP3.LUT R8, R8, 0xfffffff8, RZ, 0xc0, !PT ;  /* 0xfffffff808087812 */ /* 0x000fe400078ec0ff */
[----:B------:R-:W-:Y:S02]  /*0d70*/  IADD3 R58, P0, R13, R58, RZ ;  /* 0x0000003a0d3a7210 */ /* 0x000fe40007f1e0ff */
[----:B------:R-:W-:Y:S01]  /*0d80*/  LOP3.LUT R9, R9, 0xfffffff8, RZ, 0xc0, !PT ;  /* 0xfffffff809097812 */ /* 0x000fe200078ec0ff */
[----:B------:R-:W-:Y:S01]  /*0d90*/  IMAD.IADD R7, R7, 0x1, -R8 ;  /* 0x0000000107077824 */ /* 0x000fe200078e0a08 */
[----:B------:R-:W-:-:S02]  /*0da0*/  SHF.R.S32.HI R25, RZ, 0x1f, R22 ;  /* 0x0000001fff197819 */ /* 0x000fc40000011416 */
[----:B------:R-:W-:Y:S01]  /*0db0*/  LEA.HI.X.SX32 R59, R13, R24, 0x1, P0 ;  /* 0x000000180d3b7211 */ /* 0x000fe200000f0eff */
[----:B------:R-:W-:Y:S01]  /*0dc0*/  IMAD.IADD R8, R18, 0x1, -R9 ;  /* 0x0000000112087824 */ /* 0x000fe200078e0a09 */
[----:B------:R-:W-:Y:S01]  /*0dd0*/  LEA.HI R12, R12, R12, RZ, 0x1 ;  /* 0x0000000c0c0c7211 */ /* 0x000fe200078f08ff */
[----:B------:R-:W-:Y:S01]  /*0de0*/  IMAD.MOV.U32 R18, RZ, RZ, c[0x0][0x1ac] ;  /* 0x00006b00ff127624 */ /* 0x000fe200078e00ff */
[----:B------:R-:W-:Y:S02]  /*0df0*/  LEA.HI R13, R11, R11, RZ, 0x1 ;  /* 0x0000000b0b0d7211 */ /* 0x000fe400078f08ff */
[----:B------:R-:W-:Y:S01]  /*0e00*/  LEA.HI R14, R14, R14, RZ, 0x1 ;  /* 0x0000000e0e0e7211 */ /* 0x000fe200078f08ff */
[----:B------:R-:W-:Y:S01]  /*0e10*/  IMAD.SHL.U32 R12, R12, 0x40, RZ ;  /* 0x000000400c0c7824 */ /* 0x000fe200078e00ff */
[----:B------:R-:W-:Y:S01]  /*0e20*/  LEA.HI R15, R15, R15, RZ, 0x1 ;  /* 0x0000000f0f0f7211 */ /* 0x000fe200078f08ff */
[----:B------:R-:W-:Y:S01]  /*0e30*/  IMAD.SHL.U32 R13, R13, 0x40, RZ ;  /* 0x000000400d0d7824 */ /* 0x000fe200078e00ff */
[----:B------:R-:W-:Y:S01]  /*0e40*/  LEA.HI R25, R25, R22, RZ, 0x3 ;  /* 0x0000001619197211 */ /* 0x000fe200078f18ff */
[----:B------:R-:W-:Y:S01]  /*0e50*/  IMAD.SHL.U32 R14, R14, 0x40, RZ ;  /* 0x000000400e0e7824 */ /* 0x000fe200078e00ff */
[----:B-----5:R-:W-:Y:S01]  /*0e60*/  FSETP.NEU.FTZ.AND P0, PT, R57, RZ, PT ;  /* 0x000000ff3900720b */ /* 0x020fe20003f1d000 */
[----:B------:R-:W-:Y:S01]  /*0e70*/  IMAD.SHL.U32 R15, R15, 0x40, RZ ;  /* 0x000000400f0f7824 */ /* 0x000fe200078e00ff */
        /* <DEDUP_REMOVED lines=10> */
[----:B------:R-:W-:Y:S01]  /*0f20*/  SHF.R.S32.HI R11, RZ, 0x1f, R18 ;  /* 0x0000001fff0b7819 */ /* 0x000fe20000011412 */
[----:B------:R-:W-:Y:S01]  /*0f30*/  IMAD.SHL.U32 R18, R23, 0x40, RZ ;  /* 0x0000004017127824 */ /* 0x000fe200078e00ff */
        /* <DEDUP_REMOVED lines=41> */
.L_x_14706:
[----:B------:R-:W2:Y:S02]  /*11d0*/  LDG.E.CONSTANT R20, [R62.64] ;  /* 0x0000000a3e147981 */ /* 0x000ea4000c1e9900 */
[----:B--2---:R-:W-:Y:S01]  /*11e0*/  SHF.R.S32.HI R21, RZ, 0x1f, R20 ;  /* 0x0000001fff157819 */ /* 0x004fe20000011414 */
        /* <DEDUP_REMOVED lines=13> */
[----:B------:R-:W3:Y:S04]  /*12c0*/  LDG.E.CONSTANT R66, [R26.64] ;  /* 0x0000000a1a427981 */ /* 0x000ee8000c1e9900 */
[----:B------:R0:W4:Y:S04]  /*12d0*/  LDG.E.CONSTANT R72, [R24.64+0x4] ;  /* 0x0000040a18487981 */ /* 0x000128000c1e9900 */
[----:B------:R-:W5:Y:S01]  /*12e0*/  LDG.E.CONSTANT R71, [R26.64+0x4] ;  /* 0x0000040a1a477981 */ /* 0x000f62000c1e9900 */
[----:B------:R-:W-:-:S04]  /*12f0*/  IADD3 R20, P0, P1, R48, R60, R47 ;  /* 0x0000003c30147210 */ /* 0x000fc8000791e02f */
[----:B------:R-:W-:Y:S02]  /*1300*/  IADD3.X R21, R37, R61, R28, P0, P1 ;  /* 0x0000003d25157210 */ /* 0x000fe400007e241c */
[----:B------:R-:W-:-:S04]  /*1310*/  LEA R68, P2, R20, c[0x0][0x170], 0x1 ;  /* 0x00005c0014447a11 */ /* 0x000fc800078408ff */
[----:B------:R-:W-:Y:S02]  /*1320*/  LEA.HI.X R69, R20, c[0x0][0x174], R21, 0x1, P2 ;  /* 0x00005d0014457a11 */ /* 0x000fe400010f0c15 */
[----:B------:R-:W0:Y:S04]  /*1330*/  LDS.128 R20, [R10] ;  /* 0x000000000a147984 */ /* 0x000e280000000c00 */
[----:B------:R1:W5:Y:S01]  /*1340*/  LDG.E.CONSTANT R70, [R68.64] ;  /* 0x0000000a44467981 */ /* 0x000362000c1e9900 */
[--C-:B0-----:R-:W-:Y:S02]  /*1350*/  PRMT R24, RZ, 0x5410, R22.reuse ;  /* 0x00005410ff187816 */ /* 0x101fe40000000016 */
[----:B------:R-:W-:Y:S02]  /*1360*/  PRMT R22, RZ, 0x7610, R22 ;  /* 0x00007610ff167816 */ /* 0x000fe40000000016 */
[----:B------:R-:W-:-:S02]  /*1370*/  PRMT R73, RZ, 0x5410, R20 ;  /* 0x00005410ff497816 */ /* 0x000fc40000000014 */
[----:B------:R-:W-:Y:S02]  /*1380*/  PRMT R20, RZ, 0x7610, R20 ;  /* 0x00007610ff147816 */ /* 0x000fe40000000014 */
[--C-:B--2---:R-:W-:Y:S02]  /*1390*/  PRMT R25, RZ, 0x5410, R67.reuse ;  /* 0x00005410ff197816 */ /* 0x104fe40000000043 */
        /* <DEDUP_REMOVED lines=8> */
[----:B------:R-:W-:Y:S01]  /*1420*/  PRMT R22, RZ, 0x5410, R23 ;  /* 0x00005410ff167816 */ /* 0x000fe20000000017 */
[----:B------:R1:W2:Y:S04]  /*1430*/  LDG.E.CONSTANT R74, [R68.64+0x4] ;  /* 0x0000040a444a7981 */ /* 0x0002a8000c1e9900 */
[----:B------:R-:W-:Y:S01]  /*1440*/  FMUL.FTZ R24, R22, R25 ;  /* 0x0000001916187220 */ /* 0x000fe20000410000 */
[----:B------:R-:W-:Y:S02]  /*1450*/  PRMT R22, RZ, 0x5410, R21 ;  /* 0x00005410ff167816 */ /* 0x000fe40000000015 */
[----:B-----5:R-:W-:-:S05]  /*1460*/  PRMT R25, RZ, 0x5410, R71 ;  /* 0x00005410ff197816 */ /* 0x020fca0000000047 */
[----:B------:R-:W-:Y:S01]  /*1470*/  FFMA.FTZ R22, R22, R25, R24 ;  /* 0x0000001916167223 */ /* 0x000fe20000010018 */
[----:B------:R-:W-:-:S04]  /*1480*/  IADD3 R24, P0, P1, R45, R60, R12 ;  /* 0x0000003c2d187210 */ /* 0x000fc8000791e00c */
[----:B------:R-:W-:Y:S02]  /*1490*/  LEA R66, P2, R24, c[0x0][0x170], 0x1 ;  /* 0x00005c0018427a11 */ /* 0x000fe400078408ff */
[----:B------:R-:W-:Y:S02]  /*14a0*/  IADD3.X R25, R40, R61, R29, P0, P1 ;  /* 0x0000003d28197210 */ /* 0x000fe400007e241d */
[----:B------:R-:W-:Y:S02]  /*14b0*/  PRMT R23, RZ, 0x7610, R23 ;  /* 0x00007610ff177816 */ /* 0x000fe40000000017 */
[----:B------:R-:W-:Y:S02]  /*14c0*/  PRMT R72, RZ, 0x7610, R72 ;  /* 0x00007610ff487816 */ /* 0x000fe40000000048 */
[----:B------:R-:W-:Y:S02]  /*14d0*/  LEA.HI.X R67, R24, c[0x0][0x174], R25, 0x1, P2 ;  /* 0x00005d0018437a11 */ /* 0x000fe400010f0c19 */
[----:B-1----:R-:W-:Y:S01]  /*14e0*/  IADD3 R69, P0, P1, R4, R60, R13 ;  /* 0x0000003c04457210 */ /* 0x002fe2000791e00d */
[----:B------:R-:W-:Y:S01]  /*14f0*/  FMUL.FTZ R75, R23, R72 ;  /* 0x00000048174b7220 */ /* 0x000fe20000410000 */
[----:B------:R-:W0:Y:S04]  /*1500*/  LDS.128 R24, [R10+0x10] ;  /* 0x000010000a187984 */ /* 0x000e280000000c00 */
[----:B------:R1:W3:Y:S04]  /*1510*/  LDG.E.CONSTANT R23, [R66.64] ;  /* 0x0000000a42177981 */ /* 0x0002e8000c1e9900 */
[----:B------:R1:W4:Y:S01]  /*1520*/  LDG.E.CONSTANT R72, [R66.64+0x4] ;  /* 0x0000040a42487981 */ /* 0x000322000c1e9900 */
[----:B------:R-:W-:-:S02]  /*1530*/  LEA R68, P2, R69, c[0x0][0x170], 0x1 ;  /* 0x00005c0045447a11 */ /* 0x000fc400078408ff */
[----:B------:R-:W-:-:S04]  /*1540*/  IADD3.X R76, R39, R61, R30, P0, P1 ;  /* 0x0000003d274c7210 */ /* 0x000fc800007e241e */
[----:B------:R-:W-:Y:S02]  /*1550*/  LEA.HI.X R69, R69, c[0x0][0x174], R76, 0x1, P2 ;  /* 0x00005d0045457a11 */ /* 0x000fe400010f0c4c */
[----:B-1----:R-:W-:-:S03]  /*1560*/  PRMT R66, RZ, 0x7610, R71 ;  /* 0x00007610ff427816 */ /* 0x002fc60000000047 */
[----:B------:R1:W5:Y:S01]  /*1570*/  LDG.E.CONSTANT R71, [R68.64] ;  /* 0x0000000a44477981 */ /* 0x000362000c1e9900 */
[----:B------:R-:W-:Y:S02]  /*1580*/  PRMT R21, RZ, 0x7610, R21 ;  /* 0x00007610ff157816 */ /* 0x000fe40000000015 */
[----:B------:R-:W-:-:S03]  /*1590*/  PRMT R67, RZ, 0x5410, R70 ;  /* 0x00005410ff437816 */ /* 0x000fc60000000046 */
[----:B------:R-:W-:Y:S01]  /*15a0*/  FFMA.FTZ R21, R21, R66, R75 ;  /* 0x0000004215157223 */ /* 0x000fe2000001004b */
[----:B------:R-:W-:Y:S01]  /*15b0*/  PRMT R70, RZ, 0x7610, R70 ;  /* 0x00007610ff467816 */ /* 0x000fe20000000046 */
[----:B-1----:R1:W4:Y:S01]  /*15c0*/  LDG.E.CONSTANT R69, [R68.64+0x4] ;  /* 0x0000040a44457981 */ /* 0x002322000c1e9900 */
[----:B0-----:R-:W-:-:S05]  /*15d0*/  PRMT R66, RZ, 0x5410, R24 ;  /* 0x00005410ff427816 */ /* 0x001fca0000000018 */
[----:B------:R-:W-:Y:S01]  /*15e0*/  FFMA.FTZ R73, R66, R67, R73 ;  /* 0x0000004342497223 */ /* 0x000fe20000010049 */
[----:B------:R-:W-:-:S05]  /*15f0*/  PRMT R67, RZ, 0x7610, R24 ;  /* 0x00007610ff437816 */ /* 0x000fca0000000018 */
[----:B------:R-:W-:Y:S01]  /*1600*/  FFMA.FTZ R20, R67, R70, R20 ;  /* 0x0000004643147223 */ /* 0x000fe20000010014 */
[----:B------:R-:W-:Y:S02]  /*1610*/  PRMT R67, RZ, 0x5410, R25 ;  /* 0x00005410ff437816 */ /* 0x000fe40000000019 */
[----:B------:R-:W-:Y:S02]  /*1620*/  PRMT R66, RZ, 0x5410, R26 ;  /* 0x00005410ff427816 */ /* 0x000fe4000000001a */
[----:B--2---:R-:W-:-:S05]  /*1630*/  PRMT R24, RZ, 0x5410, R74 ;  /* 0x00005410ff187816 */ /* 0x004fca000000004a */
[----:B------:R-:W-:Y:S01]  /*1640*/  FFMA.FTZ R22, R67, R24, R22 ;  /* 0x0000001843167223 */ /* 0x000fe20000010016 */
[----:B------:R-:W-:Y:S02]  /*1650*/  PRMT R24, RZ, 0x7610, R25 ;  /* 0x00007610ff187816 */ /* 0x000fe40000000019 */
[----:B------:R-:W-:-:S05]  /*1660*/  PRMT R67, RZ, 0x7610, R74 ;  /* 0x00007610ff437816 */ /* 0x000fca000000004a */
[----:B------:R-:W-:Y:S01]  /*1670*/  FFMA.FTZ R67, R24, R67, R21 ;  /* 0x0000004318437223 */ /* 0x000fe20000010015 */
[----:B---3--:R-:W-:-:S05]  /*1680*/  PRMT R21, RZ, 0x5410, R23 ;  /* 0x00005410ff157816 */ /* 0x008fca0000000017 */
[----:B------:R-:W-:Y:S01]  /*1690*/  FFMA.FTZ R66, R66, R21, R73 ;  /* 0x0000001542427223 */ /* 0x000fe20000010049 */
[----:B------:R-:W-:Y:S02]  /*16a0*/  PRMT R21, RZ, 0x7610, R26 ;  /* 0x00007610ff157816 */ /* 0x000fe4000000001a */
[----:B------:R-:W-:-:S05]  /*16b0*/  PRMT R26, RZ, 0x7610, R23 ;  /* 0x00007610ff1a7816 */ /* 0x000fca0000000017 */
[----:B------:R-:W-:Y:S01]  /*16c0*/  FFMA.FTZ R26, R21, R26, R20 ;  /* 0x0000001a151a7223 */ /* 0x000fe20000010014 */
[----:B------:R-:W-:-:S04]  /*16d0*/  IADD3 R20, P0, P1, R5, R60, R14 ;  /* 0x0000003c05147210 */ /* 0x000fc8000791e00e */
[----:B------:R-:W-:Y:S02]  /*16e0*/  LEA R24, P2, R20, c[0x0][0x170], 0x1 ;  /* 0x00005c0014187a11 */ /* 0x000fe400078408ff */
[----:B------:R-:W-:Y:S02]  /*16f0*/  IADD3.X R21, R42, R61, R31, P0, P1 ;  /* 0x0000003d2a157210 */ /* 0x000fe400007e241f */
[----:B------:R-:W-:Y:S02]  /*1700*/  PRMT R73, RZ, 0x5410, R27 ;  /* 0x00005410ff497816 */ /* 0x000fe4000000001b */
[----:B------:R-:W-:Y:S02]  /*1710*/  LEA.HI.X R25, R20, c[0x0][0x174], R21, 0x1, P2 ;  /* 0x00005d0014197a11 */ /* 0x000fe400010f0c15 */
[----:B----4-:R-:W-:-:S03]  /*1720*/  PRMT R20, RZ, 0x5410, R72 ;  /* 0x00005410ff147816 */ /* 0x010fc60000000048 */
[----:B------:R0:W2:Y:S02]  /*1730*/  LDG.E.CONSTANT R74, [R24.64] ;  /* 0x0000000a184a7981 */ /* 0x0000a4000c1e9900 */
[----:B------:R-:W-:Y:S02]  /*1740*/  FFMA.FTZ R73, R73, R20, R22 ;  /* 0x0000001449497223 */ /* 0x000fe40000010016 */
[----:B------:R-:W3:Y:S04]  /*1750*/  LDS.128 R20, [R10+0x20] ;  /* 0x000020000a147984 */ /* 0x000ee80000000c00 */
[----:B------:R0:W4:Y:S01]  /*1760*/  LDG.E.CONSTANT R70, [R24.64+0x4] ;  /* 0x0000040a18467981 */ /* 0x000122000c1e9900 */
[----:B------:R-:W-:Y:S02]  /*1770*/  PRMT R72, RZ, 0x7610, R72 ;  /* 0x00007610ff487816 */ /* 0x000fe40000000048 */
[----:B0-----:R-:W-:-:S05]  /*1780*/  PRMT R24, RZ, 0x7610, R27 ;  /* 0x00007610ff187816 */ /* 0x001fca000000001b */
[----:B------:R-:W-:Y:S01]  /*1790*/  FFMA.FTZ R72, R24, R72, R67 ;  /* 0x0000004818487223 */ /* 0x000fe20000010043 */
[----:B-----5:R-:W-:Y:S02]  /*17a0*/  PRMT R24, RZ, 0x5410, R71 ;  /* 0x00005410ff187816 */ /* 0x020fe40000000047 */
[----:B------:R-:W-:-:S04]  /*17b0*/  IADD3 R67, P0, P1, R6, R60, R15 ;  /* 0x0000003c06437210 */ /* 0x000fc8000791e00f */
[----:B-1----:R-:W-:Y:S02]  /*17c0*/  IADD3.X R68, R41, R61, R32, P0, P1 ;  /* 0x0000003d29447210 */ /* 0x002fe400007e2420 */
[----:B---3--:R-:W-:-:S05]  /*17d0*/  PRMT R27, RZ, 0x5410, R20 ;  /* 0x00005410ff1b7816 */ /* 0x008fca0000000014 */
[----:B------:R-:W-:Y:S01]  /*17e0*/  FFMA.FTZ R27, R27, R24, R66 ;  /* 0x000000181b1b7223 */ /* 0x000fe20000010042 */
[----:B------:R-:W-:-:S04]  /*17f0*/  LEA R66, P2, R67, c[0x0][0x170], 0x1 ;  /* 0x00005c0043427a11 */ /* 0x000fc800078408ff */
[----:B------:R-:W-:-:S05]  /*1800*/  LEA.HI.X R67, R67, c[0x0][0x174], R68, 0x1, P2 ;  /* 0x00005d0043437a11 */ /* 0x000fca00010f0c44 */
[----:B------:R0:W3:Y:S01]  /*1810*/  LDG.E.CONSTANT R68, [R66.64] ;  /* 0x0000000a42447981 */ /* 0x0000e2000c1e9900 */
[----:B------:R-:W-:Y:S02]  /*1820*/  PRMT R25, RZ, 0x7610, R20 ;  /* 0x00007610ff197816 */ /* 0x000fe40000000014 */
[----:B------:R-:W-:Y:S02]  /*1830*/  PRMT R20, RZ, 0x5410, R21 ;  /* 0x00005410ff147816 */ /* 0x000fe40000000015 */
[----:B------:R-:W-:Y:S02]  /*1840*/  PRMT R24, RZ, 0x5410, R69 ;  /* 0x00005410ff187816 */ /* 0x000fe40000000045 */
[----:B------:R-:W-:Y:S02]  /*1850*/  PRMT R71, RZ, 0x7610, R71 ;  /* 0x00007610ff477816 */ /* 0x000fe40000000047 */
[----:B------:R-:W-:Y:S01]  /*1860*/  PRMT R21, RZ, 0x7610, R21 ;  /* 0x00007610ff157816 */ /* 0x000fe20000000015 */
[----:B0-----:R0:W5:Y:S01]  /*1870*/  LDG.E.CONSTANT R67, [R66.64+0x4] ;  /* 0x0000040a42437981 */ /* 0x001162000c1e9900 */
[----:B------:R-:W-:Y:S01]  /*1880*/  PRMT R69, RZ, 0x7610, R69 ;  /* 0x00007610ff457816 */ /* 0x000fe20000000045 */
[----:B------:R-:W-:Y:S01]  /*1890*/  FFMA.FTZ R20, R20, R24, R73 ;  /* 0x0000001814147223 */ /* 0x000fe20000010049 */
[----:B------:R-:W-:Y:S01]  /*18a0*/  PRMT R24, RZ, 0x5410, R22 ;  /* 0x00005410ff187816 */ /* 0x000fe20000000016 */
[----:B------:R-:W-:Y:S01]  /*18b0*/  FFMA.FTZ R26, R25, R71, R26 ;  /* 0x00000047191a7223 */ /* 0x000fe2000001001a */
[----:B------:R-:W-:Y:S01]  /*18c0*/  PRMT R71, RZ, 0x7610, R22 ;  /* 0x00007610ff477816 */ /* 0x000fe20000000016 */
[----:B------:R-:W-:Y:S01]  /*18d0*/  FFMA.FTZ R72, R21, R69, R72 ;  /* 0x0000004515487223 */ /* 0x000fe20000010048 */
[----:B------:R-:W-:-:S02]  /*18e0*/  PRMT R69, RZ, 0x5410, R23 ;  /* 0x00005410ff457816 */ /* 0x000fc40000000017 */
[----:B------:R-:W-:Y:S02]  /*18f0*/  PRMT R23, RZ, 0x7610, R23 ;  /* 0x00007610ff177816 */ /* 0x000fe40000000017 */
[--C-:B--2---:R-:W-:Y:S02]  /*1900*/  PRMT R73, RZ, 0x5410, R74.reuse ;  /* 0x00005410ff497816 */ /* 0x104fe4000000004a */
[----:B------:R-:W-:Y:S02]  /*1910*/  PRMT R74, RZ, 0x7610, R74 ;  /* 0x00007610ff4a7816 */ /* 0x000fe4000000004a */
[----:B----4-:R-:W-:Y:S01]  /*1920*/  PRMT R21, RZ, 0x5410, R70 ;  /* 0x00005410ff157816 */ /* 0x010fe20000000046 */
[----:B------:R-:W-:Y:S02]  /*1930*/  FFMA.FTZ R73, R24, R73, R27 ;  /* 0x0000004918497223 */ /* 0x000fe4000001001b */
[----:B------:R-:W-:Y:S02]  /*1940*/  FFMA.FTZ R71, R71, R74, R26 ;  /* 0x0000004a47477223 */ /* 0x000fe4000001001a */
[----:B------:R-:W-:Y:S01]  /*1950*/  FFMA.FTZ R69, R69, R21, R20 ;  /* 0x0000001545457223 */ /* 0x000fe20000010014 */
[----:B------:R-:W-:Y:S01]  /*1960*/  IADD3 R21, P0, P1, R7, R60, R16 ;  /* 0x0000003c07157210 */ /* 0x000fe2000791e010 */
[----:B------:R-:W1:Y:S03]  /*1970*/  LDS.128 R24, [R10+0x30] ;  /* 0x000030000a187984 */ /* 0x000e660000000c00 */
[----:B------:R-:W-:-:S02]  /*1980*/  LEA R20, P2, R21, c[0x0][0x170], 0x1 ;  /* 0x00005c0015147a11 */ /* 0x000fc400078408ff */
[----:B------:R-:W-:-:S04]  /*1990*/  IADD3.X R22, R44, R61, R33, P0, P1 ;  /* 0x0000003d2c167210 */ /* 0x000fc800007e2421 */
[----:B------:R-:W-:-:S05]  /*19a0*/  LEA.HI.X R21, R21, c[0x0][0x174], R22, 0x1, P2 ;  /* 0x00005d0015157a11 */ /* 0x000fca00010f0c16 */
[----:B0-----:R0:W2:Y:S01]  /*19b0*/  LDG.E.CONSTANT R66, [R20.64] ;  /* 0x0000000a14427981 */ /* 0x0010a2000c1e9900 */
[----:B------:R-:W-:-:S05]  /*19c0*/  PRMT R70, RZ, 0x7610, R70 ;  /* 0x00007610ff467816 */ /* 0x000fca0000000046 */
[----:B------:R-:W-:Y:S02]  /*19d0*/  FFMA.FTZ R72, R23, R70, R72 ;  /* 0x0000004617487223 */ /* 0x000fe40000010048 */
[----:B------:R0:W4:Y:S01]  /*19e0*/  LDG.E.CONSTANT R70, [R20.64+0x4] ;  /* 0x0000040a14467981 */ /* 0x000122000c1e9900 */
[----:B-1----:R-:W-:Y:S02]  /*19f0*/  PRMT R22, RZ, 0x5410, R24 ;  /* 0x00005410ff167816 */ /* 0x002fe40000000018 */
[----:B---3--:R-:W-:-:S05]  /*1a00*/  PRMT R23, RZ, 0x5410, R68 ;  /* 0x00005410ff177816 */ /* 0x008fca0000000044 */
[----:B------:R-:W-:Y:S01]  /*1a10*/  FFMA.FTZ R73, R22, R23, R73 ;  /* 0x0000001716497223 */ /* 0x000fe20000010049 */
[----:B------:R-:W-:-:S04]  /*1a20*/  IADD3 R23, P0, P1, R8, R60, R17 ;  /* 0x0000003c08177210 */ /* 0x000fc8000791e011 */
[----:B------:R-:W-:Y:S02]  /*1a30*/  LEA R22, P2, R23, c[0x0][0x170], 0x1 ;  /* 0x00005c0017167a11 */ /* 0x000fe400078408ff */
[----:B------:R-:W-:-:S04]  /*1a40*/  IADD3.X R74, R43, R61, R34, P0, P1 ;  /* 0x0000003d2b4a7210 */ /* 0x000fc800007e2422 */
[----:B------:R-:W-:Y:S02]  /*1a50*/  LEA.HI.X R23, R23, c[0x0][0x174], R74, 0x1, P2 ;  /* 0x00005d0017177a11 */ /* 0x000fe400010f0c4a */
[----:B------:R-:W-:-:S03]  /*1a60*/  IADD3 R76, P0, P1, R9, R60, R18 ;  /* 0x0000003c094c7210 */ /* 0x000fc6000791e012 */
[----:B------:R1:W3:Y:S01]  /*1a70*/  LDG.E.CONSTANT R74, [R22.64] ;  /* 0x0000000a164a7981 */ /* 0x0002e2000c1e9900 */
[----:B------:R-:W-:Y:S02]  /*1a80*/  IADD3.X R61, R46, R61, R35, P0, P1 ;  /* 0x0000003d2e3d7210 */ /* 0x000fe400007e2423 */
[C---:B------:R-:W-:Y:S01]  /*1a90*/  LEA R60, P0, R76.reuse, c[0x0][0x170], 0x1 ;  /* 0x00005c004c3c7a11 */ /* 0x040fe200078008ff */
[----:B------:R1:W3:Y:S03]  /*1aa0*/  LDG.E.CONSTANT R75, [R22.64+0x4] ;  /* 0x0000040a164b7981 */ /* 0x0002e6000c1e9900 */
[----:B------:R-:W-:-:S05]  /*1ab0*/  LEA.HI.X R61, R76, c[0x0][0x174], R61, 0x1, P0 ;  /* 0x00005d004c3d7a11 */ /* 0x000fca00000f0c3d */
[----:B------:R-:W3:Y:S04]  /*1ac0*/  LDG.E.CONSTANT R76, [R60.64] ;  /* 0x0000000a3c4c7981 */ /* 0x000ee8000c1e9900 */
[----:B------:R-:W3:Y:S01]  /*1ad0*/  LDG.E.CONSTANT R77, [R60.64+0x4] ;  /* 0x0000040a3c4d7981 */ /* 0x000ee2000c1e9900 */
[----:B0-----:R-:W-:Y:S02]  /*1ae0*/  PRMT R20, RZ, 0x5410, R25 ;  /* 0x00005410ff147816 */ /* 0x001fe40000000019 */
[----:B-----5:R-:W-:-:S05]  /*1af0*/  PRMT R21, RZ, 0x5410, R67 ;  /* 0x00005410ff157816 */ /* 0x020fca0000000043 */
[----:B------:R-:W-:Y:S01]  /*1b00*/  FFMA.FTZ R69, R20, R21, R69 ;  /* 0x0000001514457223 */ /* 0x000fe20000010045 */
[----:B------:R-:W-:Y:S02]  /*1b10*/  PRMT R20, RZ, 0x5410, R26 ;  /* 0x00005410ff147816 */ /* 0x000fe4000000001a */
[----:B------:R-:W-:Y:S02]  /*1b20*/  PRMT R24, RZ, 0x7610, R24 ;  /* 0x00007610ff187816 */ /* 0x000fe40000000018 */
[----:B------:R-:W-:Y:S02]  /*1b30*/  PRMT R68, RZ, 0x7610, R68 ;  /* 0x00007610ff447816 */ /* 0x000fe40000000044 */
[----:B------:R-:W-:Y:S02]  /*1b40*/  PRMT R25, RZ, 0x7610, R25 ;  /* 0x00007610ff197816 */ /* 0x000fe40000000019 */
[----:B------:R-:W-:Y:S01]  /*1b50*/  PRMT R67, RZ, 0x7610, R67 ;  /* 0x00007610ff437816 */ /* 0x000fe20000000043 */
[----:B------:R-:W-:Y:S01]  /*1b60*/  FFMA.FTZ R71, R24, R68, R71 ;  /* 0x0000004418477223 */ /* 0x000fe20000010047 */
[----:B------:R-:W-:-:S03]  /*1b70*/  PRMT R24, RZ, 0x5410, R27 ;  /* 0x00005410ff187816 */ /* 0x000fc6000000001b */
[----:B------:R-:W-:Y:S01]  /*1b80*/  FFMA.FTZ R72, R25, R67, R72 ;  /* 0x0000004319487223 */ /* 0x000fe20000010048 */
[----:B------:R-:W-:Y:S02]  /*1b90*/  PRMT R26, RZ, 0x7610, R26 ;  /* 0x00007610ff1a7816 */ /* 0x000fe4000000001a */
[----:B------:R-:W-:Y:S02]  /*1ba0*/  PRMT R27, RZ, 0x7610, R27 ;  /* 0x00007610ff1b7816 */ /* 0x000fe4000000001b */
[----:B------:R-:W-:-:S04]  /*1bb0*/  IADD3 R65, R65, 0x4, RZ ;  /* 0x0000000441417810 */ /* 0x000fc80007ffe0ff */
[----:B------:R-:W-:Y:S02]  /*1bc0*/  ISETP.GE.AND P1, PT, R65, R0, PT ;  /* 0x000000004100720c */ /* 0x000fe40003f26270 */
[----:B--2---:R-:W-:-:S05]  /*1bd0*/  PRMT R21, RZ, 0x5410, R66 ;  /* 0x00005410ff157816 */ /* 0x004fca0000000042 */
[----:B------:R-:W-:Y:S02]  /*1be0*/  FFMA.FTZ R73, R20, R21, R73 ;  /* 0x0000001514497223 */ /* 0x000fe40000010049 */
[----:B-1----:R-:W0:Y:S01]  /*1bf0*/  LDS.128 R20, [R10+0x40] ;  /* 0x000040000a147984 */ /* 0x002e220000000c00 */
[----:B----4-:R-:W-:-:S05]  /*1c00*/  PRMT R25, RZ, 0x5410, R70 ;  /* 0x00005410ff197816 */ /* 0x010fca0000000046 */
[----:B------:R-:W-:Y:S01]  /*1c10*/  FFMA.FTZ R69, R24, R25, R69 ;  /* 0x0000001918457223 */ /* 0x000fe20000010045 */
[----:B------:R-:W-:-:S05]  /*1c20*/  PRMT R66, RZ, 0x7610, R66 ;  /* 0x00007610ff427816 */ /* 0x000fca0000000042 */
[----:B------:R-:W-:Y:S01]  /*1c30*/  FFMA.FTZ R71, R26, R66, R71 ;  /* 0x000000421a477223 */ /* 0x000fe20000010047 */
[----:B------:R-:W-:-:S05]  /*1c40*/  PRMT R70, RZ, 0x7610, R70 ;  /* 0x00007610ff467816 */ /* 0x000fca0000000046 */
[----:B------:R-:W-:Y:S01]  /*1c50*/  FFMA.FTZ R72, R27, R70, R72 ;  /* 0x000000461b487223 */ /* 0x000fe20000010048 */
[----:B0-----:R-:W-:Y:S02]  /*1c60*/  PRMT R24, RZ, 0x5410, R20 ;  /* 0x00005410ff187816 */ /* 0x001fe40000000014 */
[----:B---3--:R-:W-:-:S05]  /*1c70*/  PRMT R25, RZ, 0x5410, R74 ;  /* 0x00005410ff197816 */ /* 0x008fca000000004a */
[----:B------:R-:W-:Y:S01]  /*1c80*/  FFMA.FTZ R73, R24, R25, R73 ;  /* 0x0000001918497223 */ /* 0x000fe20000010049 */
[----:B------:R-:W-:Y:S02]  /*1c90*/  PRMT R24, RZ, 0x5410, R21 ;  /* 0x00005410ff187816 */ /* 0x000fe40000000015 */
[----:B------:R-:W-:Y:S02]  /*1ca0*/  PRMT R25, RZ, 0x5410, R75 ;  /* 0x00005410ff197816 */ /* 0x000fe4000000004b */
[----:B------:R-:W-:Y:S02]  /*1cb0*/  PRMT R20, RZ, 0x7610, R20 ;  /* 0x00007610ff147816 */ /* 0x000fe40000000014 */
[----:B------:R-:W-:Y:S01]  /*1cc0*/  PRMT R74, RZ, 0x7610, R74 ;  /* 0x00007610ff4a7816 */ /* 0x000fe2000000004a */
[----:B------:R-:W-:Y:S01]  /*1cd0*/  FFMA.FTZ R69, R24, R25, R69 ;  /* 0x0000001918457223 */ /* 0x000fe20000010045 */
[--C-:B------:R-:W-:Y:S02]  /*1ce0*/  PRMT R24, RZ, 0x5410, R22.reuse ;  /* 0x00005410ff187816 */ /* 0x100fe40000000016 */
[----:B------:R-:W-:-:S02]  /*1cf0*/  PRMT R25, RZ, 0x7610, R22 ;  /* 0x00007610ff197816 */ /* 0x000fc40000000016 */
[--C-:B------:R-:W-:Y:S01]  /*1d00*/  PRMT R22, RZ, 0x5410, R76.reuse ;  /* 0x00005410ff167816 */ /* 0x100fe2000000004c */
[----:B------:R-:W-:Y:S01]  /*1d10*/  FFMA.FTZ R20, R20, R74, R71 ;  /* 0x0000004a14147223 */ /* 0x000fe20000010047 */
[----:B------:R-:W-:Y:S02]  /*1d20*/  PRMT R76, RZ, 0x7610, R76 ;  /* 0x00007610ff4c7816 */ /* 0x000fe4000000004c */
[----:B------:R-:W-:Y:S01]  /*1d30*/  PRMT R21, RZ, 0x7610, R21 ;  /* 0x00007610ff157816 */ /* 0x000fe20000000015 */
[----:B------:R-:W-:Y:S01]  /*1d40*/  FFMA.FTZ R22, R24, R22, R73 ;  /* 0x0000001618167223 */ /* 0x000fe20000010049 */
        /* <DEDUP_REMOVED lines=14> */
.L_x_14751:
        /* <DEDUP_REMOVED lines=9> */
.L_x_14705:
[----:B------:R-:W-:Y:S05]  /*1ec0*/  BSYNC B1 ;  /* 0x0000000000017941 */ /* 0x000fea0003800000 */
.L_x_14704:
[----:B------:R-:W-:Y:S02]  /*1ed0*/  IADD3 R62, P0, R62, 0x10, RZ ;  /* 0x000000103e3e7810 */ /* 0x000fe40007f1e0ff */
[----:B-1----:R-:W-:Y:S02]  /*1ee0*/  IADD3 R64, R64, 0x100, RZ ;  /* 0x0000010040407810 */ /* 0x002fe40007ffe0ff */
[----:B------:R-:W-:Y:S01]  /*1ef0*/  IADD3 R57, R57, 0x40, RZ ;  /* 0x0000004039397810 */ /* 0x000fe20007ffe0ff */
[----:B------:R-:W-:Y:S01]  /*1f00*/  IMAD.X R63, RZ, RZ, R63, P0 ;  /* 0x000000ffff3f7224 */ /* 0x000fe200000e063f */
[----:B0-----:R-:W-:Y:S05]  /*1f10*/  @!P1 BRA `(.L_x_14706) ;  /* 0xfffff2b000009947 */ /* 0x001fea000383ffff */
[----:B------:R-:W-:Y:S05]  /*1f20*/  BRA `(.L_x_14701) ;  /* 0x00000e5000007947 */ /* 0x000fea0003800000 */
.L_x_14702:
        /* <DEDUP_REMOVED lines=9> */
.L_x_14710:
        /* <DEDUP_REMOVED lines=78> */
[--C-:B------:R-:W-:Y:S02]  /*24a0*/  PRMT R70, RZ, 0x5410, R27.reuse ;  /* 0x00005410ff467816 */ /* 0x100fe4000000001b */
[--C-:B0-----:R-:W-:Y:S02]  /*24b0*/  PRMT R20, RZ, 0x5410, R26.reuse ;  /* 0x00005410ff147816 */ /* 0x101fe4000000001a */
[----:B------:R-:W-:Y:S02]  /*24c0*/  PRMT R26, RZ, 0x7610, R26 ;  /* 0x00007610ff1a7816 */ /* 0x000fe4000000001a */
[----:B------:R-:W-:Y:S02]  /*24d0*/  PRMT R27, RZ, 0x7610, R27 ;  /* 0x00007610ff1b7816 */ /* 0x000fe4000000001b */
[--C-:B--2---:R-:W-:Y:S02]  /*24e0*/  PRMT R21, RZ, 0x5410, R74.reuse ;  /* 0x00005410ff157816 */ /* 0x104fe4000000004a */
[----:B------:R-:W-:-:S03]  /*24f0*/  PRMT R25, RZ, 0x7610, R74 ;  /* 0x00007610ff197816 */ /* 0x000fc6000000004a */
[----:B------:R-:W-:Y:S01]  /*2500*/  FFMA.FTZ R73, R20, R21, R73 ;  /* 0x0000001514497223 */ /* 0x000fe20000010049 */
[----:B---3--:R-:W-:Y:S01]  /*2510*/  PRMT R20, RZ, 0x5410, R69 ;  /* 0x00005410ff147816 */ /* 0x008fe20000000045 */
[----:B------:R-:W-:Y:S01]  /*2520*/  FFMA.FTZ R25, R26, R25, R71 ;  /* 0x000000191a197223 */ /* 0x000fe20000010047 */
[----:B------:R-:W-:-:S03]  /*2530*/  PRMT R69, RZ, 0x7610, R69 ;  /* 0x00007610ff457816 */ /* 0x000fc60000000045 */
[----:B------:R-:W-:Y:S02]  /*2540*/  FFMA.FTZ R70, R70, R20, R75 ;  /* 0x0000001446467223 */ /* 0x000fe4000001004b */
[----:B------:R-:W0:Y:S01]  /*2550*/  LDS.128 R20, [R10+0x20] ;  /* 0x000020000a147984 */ /* 0x000e220000000c00 */
        /* <DEDUP_REMOVED lines=14> */
[----:B-----5:R-:W-:Y:S02]  /*2640*/  PRMT R24, RZ, 0x5410, R68 ;  /* 0x00005410ff187816 */ /* 0x020fe40000000044 */
        /* <DEDUP_REMOVED lines=10> */
[----:B-1----:R-:W-:Y:S02]  /*26f0*/  PRMT R24, RZ, 0x5410, R22 ;  /* 0x00005410ff187816 */ /* 0x002fe40000000016 */
[----:B--2---:R-:W-:-:S05]  /*2700*/  PRMT R21, RZ, 0x5410, R74 ;  /* 0x00005410ff157816 */ /* 0x004fca000000004a */
[----:B------:R-:W-:Y:S01]  /*2710*/  FFMA.FTZ R73, R24, R21, R73 ;  /* 0x0000001518497223 */ /* 0x000fe20000010049 */
[----:B------:R-:W-:Y:S01]  /*2720*/  PRMT R21, RZ, 0x7610, R22 ;  /* 0x00007610ff157816 */ /* 0x000fe20000000016 */
[----:B0-----:R-:W0:Y:S01]  /*2730*/  LDS.128 R24, [R10+0x30] ;  /* 0x000030000a187984 */ /* 0x001e220000000c00 */
[----:B------:R-:W-:Y:S02]  /*2740*/  PRMT R22, RZ, 0x7610, R74 ;  /* 0x00007610ff167816 */ /* 0x000fe4000000004a */
[--C-:B------:R-:W-:Y:S02]  /*2750*/  PRMT R74, RZ, 0x5410, R23.reuse ;  /* 0x00005410ff4a7816 */ /* 0x100fe40000000017 */
[----:B------:R-:W-:Y:S01]  /*2760*/  PRMT R23, RZ, 0x7610, R23 ;  /* 0x00007610ff177816 */ /* 0x000fe20000000017 */
[----:B------:R-:W-:Y:S01]  /*2770*/  FFMA.FTZ R22, R21, R22, R20 ;  /* 0x0000001615167223 */ /* 0x000fe20000010014 */
[--C-:B---3--:R-:W-:Y:S02]  /*2780*/  PRMT R20, RZ, 0x5410, R71.reuse ;  /* 0x00005410ff147816 */ /* 0x108fe40000000047 */
[----:B------:R-:W-:-:S02]  /*2790*/  PRMT R71, RZ, 0x7610, R71 ;  /* 0x00007610ff477816 */ /* 0x000fc40000000047 */
[----:B------:R-:W-:Y:S01]  /*27a0*/  IADD3 R21, P0, P1, R7, R66, R16 ;  /* 0x0000004207157210 */ /* 0x000fe2000791e010 */
[----:B------:R-:W-:Y:S02]  /*27b0*/  FFMA.FTZ R74, R74, R20, R75 ;  /* 0x000000144a4a7223 */ /* 0x000fe4000001004b */
[----:B------:R-:W-:Y:S01]  /*27c0*/  FFMA.FTZ R71, R23, R71, R72 ;  /* 0x0000004717477223 */ /* 0x000fe20000010048 */
[----:B------:R-:W-:Y:S02]  /*27d0*/  IADD3.X R68, R44, R67, R33, P0, P1 ;  /* 0x000000432c447210 */ /* 0x000fe400007e2421 */
[----:B----4-:R-:W-:Y:S02]  /*27e0*/  PRMT R20, RZ, 0x5410, R70 ;  /* 0x00005410ff147816 */ /* 0x010fe40000000046 */
[----:B0-----:R-:W-:-:S05]  /*27f0*/  PRMT R72, RZ, 0x5410, R24 ;  /* 0x00005410ff487816 */ /* 0x001fca0000000018 */
[----:B------:R-:W-:Y:S01]  /*2800*/  FFMA.FTZ R72, R72, R20, R73 ;  /* 0x0000001448487223 */ /* 0x000fe20000010049 */
[----:B------:R-:W-:-:S04]  /*2810*/  LEA R20, P2, R21, c[0x0][0x170], 0x1 ;  /* 0x00005c0015147a11 */ /* 0x000fc800078408ff */
[----:B------:R-:W-:-:S05]  /*2820*/  LEA.HI.X R21, R21, c[0x0][0x174], R68, 0x1, P2 ;  /* 0x00005d0015157a11 */ /* 0x000fca00010f0c44 */
[----:B------:R0:W2:Y:S04]  /*2830*/  LDG.E.CONSTANT R73, [R20.64] ;  /* 0x0000000a14497981 */ /* 0x0000a8000c1e9900 */
[----:B------:R0:W3:Y:S01]  /*2840*/  LDG.E.CONSTANT R68, [R20.64+0x4] ;  /* 0x0000040a14447981 */ /* 0x0000e2000c1e9900 */
[----:B------:R-:W-:Y:S02]  /*2850*/  PRMT R70, RZ, 0x7610, R70 ;  /* 0x00007610ff467816 */ /* 0x000fe40000000046 */
[-C--:B------:R-:W-:Y:S02]  /*2860*/  IADD3 R23, P0, P1, R8, R66.reuse, R17 ;  /* 0x0000004208177210 */ /* 0x080fe4000791e011 */
[----:B------:R-:W-:Y:S02]  /*2870*/  IADD3 R66, P3, P4, R9, R66, R18 ;  /* 0x0000004209427210 */ /* 0x000fe40007c7e012 */
[----:B0-----:R-:W-:-:S02]  /*2880*/  PRMT R21, RZ, 0x7610, R24 ;  /* 0x00007610ff157816 */ /* 0x001fc40000000018 */
[-C--:B------:R-:W-:Y:S02]  /*2890*/  IADD3.X R24, R43, R67.reuse, R34, P0, P1 ;  /* 0x000000432b187210 */ /* 0x080fe400007e2422 */
[----:B-----5:R-:W-:Y:S01]  /*28a0*/  PRMT R20, RZ, 0x5410, R69 ;  /* 0x00005410ff147816 */ /* 0x020fe20000000045 */
[----:B------:R-:W-:Y:S01]  /*28b0*/  FFMA.FTZ R70, R21, R70, R22 ;  /* 0x0000004615467223 */ /* 0x000fe20000010016 */
[C---:B------:R-:W-:Y:S02]  /*28c0*/  LEA R22, P2, R23.reuse, c[0x0][0x170], 0x1 ;  /* 0x00005c0017167a11 */ /* 0x040fe400078408ff */
[----:B------:R-:W-:Y:S02]  /*28d0*/  PRMT R21, RZ, 0x5410, R25 ;  /* 0x00005410ff157816 */ /* 0x000fe40000000019 */
[----:B------:R-:W-:Y:S02]  /*28e0*/  LEA.HI.X R23, R23, c[0x0][0x174], R24, 0x1, P2 ;  /* 0x00005d0017177a11 */ /* 0x000fe400010f0c18 */
[----:B------:R-:W-:Y:S01]  /*28f0*/  IADD3.X R67, R46, R67, R35, P3, P4 ;  /* 0x000000432e437210 */ /* 0x000fe20001fe8423 */
[----:B------:R-:W-:Y:S01]  /*2900*/  FFMA.FTZ R74, R21, R20, R74 ;  /* 0x00000014154a7223 */ /* 0x000fe2000001004a */
[C---:B------:R-:W-:Y:S01]  /*2910*/  LEA R20, P0, R66.reuse, c[0x0][0x170], 0x1 ;  /* 0x00005c0042147a11 */ /* 0x040fe200078008ff */
[----:B------:R0:W4:Y:S03]  /*2920*/  LDG.E.CONSTANT R24, [R22.64] ;  /* 0x0000000a16187981 */ /* 0x000126000c1e9900 */
[----:B------:R-:W-:-:S02]  /*2930*/  LEA.HI.X R21, R66, c[0x0][0x174], R67, 0x1, P0 ;  /* 0x00005d0042157a11 */ /* 0x000fc400000f0c43 */
[----:B------:R0:W5:Y:S04]  /*2940*/  LDG.E.CONSTANT R66, [R22.64+0x4] ;  /* 0x0000040a16427981 */ /* 0x000168000c1e9900 */
[----:B------:R1:W5:Y:S04]  /*2950*/  LDG.E.CONSTANT R67, [R20.64] ;  /* 0x0000000a14437981 */ /* 0x000368000c1e9900 */
[----:B------:R1:W5:Y:S01]  /*2960*/  LDG.E.CONSTANT R75, [R20.64+0x4] ;  /* 0x0000040a144b7981 */ /* 0x000362000c1e9900 */
[----:B------:R-:W-:Y:S02]  /*2970*/  PRMT R69, RZ, 0x7610, R69 ;  /* 0x00007610ff457816 */ /* 0x000fe40000000045 */
[----:B-1----:R-:W-:-:S02]  /*2980*/  PRMT R20, RZ, 0x7610, R25 ;  /* 0x00007610ff147816 */ /* 0x002fc40000000019 */
[----:B------:R-:W-:-:S03]  /*2990*/  PRMT R21, RZ, 0x5410, R26 ;  /* 0x00005410ff157816 */ /* 0x000fc6000000001a */
[----:B------:R-:W-:Y:S01]  /*29a0*/  FFMA.FTZ R71, R20, R69, R71 ;  /* 0x0000004514477223 */ /* 0x000fe20000010047 */
[----:B------:R-:W-:-:S04]  /*29b0*/  IADD3 R65, R65, 0x4, RZ ;  /* 0x0000000441417810 */ /* 0x000fc80007ffe0ff */
[----:B------:R-:W-:Y:S02]  /*29c0*/  ISETP.GE.AND P1, PT, R65, R0, PT ;  /* 0x000000004100720c */ /* 0x000fe40003f26270 */
        /* <DEDUP_REMOVED lines=8> */
[----:B0-----:R-:W0:Y:S01]  /*2a50*/  LDS.128 R20, [R10+0x40] ;  /* 0x000040000a147984 */ /* 0x001e220000000c00 */
        /* <DEDUP_REMOVED lines=16> */
[----:B------:R-:W-:Y:S02]  /*2b60*/  PRMT R20, RZ, 0x7610, R21 ;  /* 0x00007610ff147816 */ /* 0x000fe40000000015 */
[----:B------:R-:W-:Y:S02]  /*2b70*/  PRMT R21, RZ, 0x7610, R22 ;  /* 0x00007610ff157816 */ /* 0x000fe40000000016 */
[----:B------:R-:W-:Y:S02]  /*2b80*/  PRMT R27, RZ, 0x5410, R23 ;  /* 0x00005410ff1b7816 */ /* 0x000fe40000000017 */
[----:B------:R-:W-:Y:S01]  /*2b90*/  PRMT R66, RZ, 0x7610, R66 ;  /* 0x00007610ff427816 */ /* 0x000fe20000000042 */
[----:B------:R-:W-:Y:S01]  /*2ba0*/  FFMA.FTZ R70, R21, R67, R70 ;  /* 0x0000004315467223 */ /* 0x000fe20000010046 */
[----:B------:R-:W-:Y:S02]  /*2bb0*/  PRMT R21, RZ, 0x5410, R75 ;  /* 0x00005410ff157816 */ /* 0x000fe4000000004b */
[----:B------:R-:W-:Y:S01]  /*2bc0*/  PRMT R23, RZ, 0x7610, R23 ;  /* 0x00007610ff177816 */ /* 0x000fe20000000017 */
[----:B------:R-:W-:Y:S01]  /*2bd0*/  FFMA.FTZ R20, R20, R66, R71 ;  /* 0x0000004214147223 */ /* 0x000fe20000010047 */
[----:B------:R-:W-:Y:S01]  /*2be0*/  PRMT R75, RZ, 0x7610, R75 ;  /* 0x00007610ff4b7816 */ /* 0x000fe2000000004b */
[----:B------:R-:W-:-:S02]  /*2bf0*/  FADD.FTZ R70, R25, R70 ;  /* 0x0000004619467221 */ /* 0x000fc40000010000 */
[----:B------:R-:W-:Y:S02]  /*2c00*/  FFMA.FTZ R21, R27, R21, R74 ;  /* 0x000000151b157223 */ /* 0x000fe4000001004a */
[----:B------:R-:W-:Y:S02]  /*2c10*/  FFMA.FTZ R20, R23, R75, R20 ;  /* 0x0000004b17147223 */ /* 0x000fe40000010014 */
[----:B------:R-:W-:-:S04]  /*2c20*/  FADD.FTZ R21, R21, R70 ;  /* 0x0000004615157221 */ /* 0x000fc80000010000 */
[----:B------:R-:W-:Y:S01]  /*2c30*/  FADD.FTZ R27, R20, R21 ;  /* 0x00000015141b7221 */ /* 0x000fe20000010000 */
[----:B------:R-:W-:Y:S05]  /*2c40*/  BRA.DIV ~URZ, `(.L_x_14707) ;  /* 0x000039127f007947 */ /* 0x000fea000b800000 */
[----:B------:R0:W1:Y:S02]  /*2c50*/  SHFL.BFLY PT, R20, R27, 0x1, 0x1f ;  /* 0x0c201f001b147f89 */ /* 0x00006400000e0000 */
.L_x_14752:
        /* <DEDUP_REMOVED lines=11> */
.L_x_14709:
[----:B------:R-:W-:Y:S05]  /*2d10*/  BSYNC B1 ;  /* 0x0000000000017941 */ /* 0x000fea0003800000 */
.L_x_14708:
[----:B------:R-:W-:Y:S02]  /*2d20*/  IADD3 R60, P0, R60, 0x10, RZ ;  /* 0x000000103c3c7810 */ /* 0x000fe40007f1e0ff */
[----:B-1----:R-:W-:Y:S02]  /*2d30*/  IADD3 R62, R62, 0x100, RZ ;  /* 0x000001003e3e7810 */ /* 0x002fe40007ffe0ff */
[----:B------:R-:W-:Y:S01]  /*2d40*/  IADD3 R61, R61, 0x40, RZ ;  /* 0x000000403d3d7810 */ /* 0x000fe20007ffe0ff */
[----:B------:R-:W-:Y:S01]  /*2d50*/  IMAD.X R63, RZ, RZ, R63, P0 ;  /* 0x000000ffff3f7224 */ /* 0x000fe200000e063f */
[----:B------:R-:W-:Y:S01]  /*2d60*/  IADD3 R64, R64, 0x40, RZ ;  /* 0x0000004040407810 */ /* 0x000fe20007ffe0ff */
[----:B0-----:R-:W-:Y:S05]  /*2d70*/  @!P1 BRA `(.L_x_14710) ;  /* 0xfffff24000009947 */ /* 0x001fea000383ffff */
.L_x_14701:
[----:B------:R-:W-:Y:S05]  /*2d80*/  BSYNC B0 ;  /* 0x0000000000007941 */ /* 0x000fea0003800000 */
.L_x_14700:
[----:B------:R-:W-:Y:S05]  /*2d90*/  BRA.DIV ~URZ, `(.L_x_14711) ;  /* 0x000038427f007947 */ /* 0x000fea000b800000 */
[----:B------:R0:W1:Y:S02]  /*2da0*/  SHFL.BFLY PT, R5, R52, 0x10, 0x1f ;  /* 0x0e001f0034057f89 */ /* 0x00006400000e0000 */
.L_x_14753:
[----:B-1----:R-:W-:Y:S01]  /*2db0*/  FMNMX.FTZ R7, R5, R52, !PT ;  /* 0x0000003405077209 */ /* 0x002fe20007810000 */
[----:B------:R-:W-:Y:S05]  /*2dc0*/  BRA.DIV ~URZ, `(.L_x_14712) ;  /* 0x000038927f007947 */ /* 0x000fea000b800000 */
[----:B------:R-:W1:Y:S02]  /*2dd0*/  SHFL.BFLY PT, R4, R7, 0x8, 0x1f ;  /* 0x0d001f0007047f89 */ /* 0x000e6400000e0000 */
[----:B-1----:R-:W-:-:S05]  /*2de0*/  FMNMX.FTZ R4, R7, R4, !PT ;  /* 0x0000000407047209 */ /* 0x002fca0007810000 */
[----:B------:R-:W1:Y:S02]  /*2df0*/  SHFL.BFLY PT, R5, R4, 0x4, 0x1f ;  /* 0x0c801f0004057f89 */ /* 0x000e6400000e0000 */
[----:B-1----:R-:W-:-:S05]  /*2e00*/  FMNMX.FTZ R5, R4, R5, !PT ;  /* 0x0000000504057209 */ /* 0x002fca0007810000 */
[----:B------:R1:W2:Y:S02]  /*2e10*/  SHFL.BFLY PT, R6, R5, 0x2, 0x1f ;  /* 0x0c401f0005067f89 */ /* 0x0002a400000e0000 */
.L_x_14754:
        /* <DEDUP_REMOVED lines=34> */
.L_x_14717:
        /* <DEDUP_REMOVED lines=11> */
.L_x_14716:
[----:B------:R-:W-:Y:S05]  /*30f0*/  BSYNC B1 ;  /* 0x0000000000017941 */ /* 0x000fea0003800000 */
.L_x_14715:
        /* <DEDUP_REMOVED lines=10> */
.L_x_14720:
        /* <DEDUP_REMOVED lines=100> */
.L_x_14719:
[----:B------:R-:W-:Y:S05]  /*37e0*/  BSYNC B1 ;  /* 0x0000000000017941 */ /* 0x000fea0003800000 */
.L_x_14718:
        /* <DEDUP_REMOVED lines=55> */
.L_x_14722:
[----:B------:R-:W-:Y:S05]  /*3b60*/  BSYNC B1 ;  /* 0x0000000000017941 */ /* 0x000fea0003800000 */
.L_x_14721:
        /* <DEDUP_REMOVED lines=26> */
.L_x_14714:
[----:B------:R-:W-:Y:S05]  /*3d10*/  BSYNC B0 ;  /* 0x0000000000007941 */ /* 0x000fea0003800000 */
.L_x_14713:
        /* <DEDUP_REMOVED lines=37> */
.L_x_14727:
        /* <DEDUP_REMOVED lines=8> */
.L_x_14726:
[----:B01----:R-:W-:Y:S05]  /*3ff0*/  BSYNC B1 ;  /* 0x0000000000017941 */ /* 0x003fea0003800000 */
.L_x_14725:
        /* <DEDUP_REMOVED lines=10> */
.L_x_14730:
        /* <DEDUP_REMOVED lines=52> */
.L_x_14729:
[----:B------:R-:W-:Y:S05]  /*43e0*/  BSYNC B1 ;  /* 0x0000000000017941 */ /* 0x000fea0003800000 */
.L_x_14728:
        /* <DEDUP_REMOVED lines=31> */
.L_x_14732:
[----:B------:R-:W-:Y:S05]  /*45e0*/  BSYNC B1 ;  /* 0x0000000000017941 */ /* 0x000fea0003800000 */
.L_x_14731:
        /* <DEDUP_REMOVED lines=14> */
.L_x_14724:
[----:B------:R-:W-:Y:S05]  /*46d0*/  BSYNC B0 ;  /* 0x0000000000007941 */ /* 0x000fea0003800000 */
.L_x_14723:
[----:B------:R-:W-:Y:S01]  /*46e0*/  BAR.SYNC.DEFER_BLOCKING 0x0 ;  /* 0x0000000000007b1d */ /* 0x000fe20000010000 */
[----:B------:R-:W-:-:S05]  /*46f0*/  ISETP.GE.AND P0, PT, R55, R0, PT ;  /* 0x000000003700720c */ /* 0x000fca0003f06270 */
[----:B------:R-:W-:Y:S08]  /*4700*/  BSSY B0, `(.L_x_14733) ;  /* 0x0000169000007945 */ /* 0x000ff00003800000 */
[----:B------:R-:W-:Y:S05]  /*4710*/  @!P0 BRA `(.L_x_14734) ;  /* 0x0000004000008947 */ /* 0x000fea0003800000 */
[----:B------:R-:W-:Y:S01]  /*4720*/  CS2R R18, SRZ ;  /* 0x0000000000127805 */ /* 0x000fe2000001ff00 */
[----:B------:R-:W-:Y:S01]  /*4730*/  IMAD.MOV.U32 R2, RZ, RZ, RZ ;  /* 0x000000ffff027224 */ /* 0x000fe200078e00ff */
[----:B------:R-:W-:Y:S01]  /*4740*/  CS2R R20, SRZ ;  /* 0x0000000000147805 */ /* 0x000fe2000001ff00 */
[----:B------:R-:W-:Y:S05]  /*4750*/  BRA `(.L_x_14735) ;  /* 0x0000163000007947 */ /* 0x000fea0003800000 */
.L_x_14734:
[----:B0-----:R-:W0:Y:S01]  /*4760*/  S2R R4, SR_CTAID.Y ;  /* 0x0000000000047919 */ /* 0x001e220000002600 */
[----:B------:R-:W-:Y:S01]  /*4770*/  IMAD R12, R2, c[0x0][0x1b0], RZ ;  /* 0x00006c00020c7a24 */ /* 0x000fe200078e02ff */
[----:B------:R-:W-:Y:S01]  /*4780*/  IADD3 R51, -R55, -0x1, R0 ;  /* 0xffffffff37337810 */ /* 0x000fe20007ffe100 */
[----:B------:R-:W-:Y:S01]  /*4790*/  IMAD.MOV.U32 R22, RZ, RZ, c[0x0][0x1ac] ;  /* 0x00006b00ff167624 */ /* 0x000fe200078e00ff */
[----:B------:R-:W-:Y:S01]  /*47a0*/  CS2R R18, SRZ ;  /* 0x0000000000127805 */ /* 0x000fe2000001ff00 */
[----:B------:R-:W-:Y:S01]  /*47b0*/  IMAD.MOV.U32 R2, RZ, RZ, RZ ;  /* 0x000000ffff027224 */ /* 0x000fe200078e00ff */
[----:B------:R-:W-:Y:S01]  /*47c0*/  CS2R R20, SRZ ;  /* 0x0000000000147805 */ /* 0x000fe2000001ff00 */
[----:B------:R-:W-:Y:S01]  /*47d0*/  IMAD.MOV.U32 R23, RZ, RZ, R55 ;  /* 0x000000ffff177224 */ /* 0x000fe200078e0037 */
[----:B------:R-:W-:-:S02]  /*47e0*/  SHF.R.S32.HI R22, RZ, 0x1f, R22 ;  /* 0x0000001fff167819 */ /* 0x000fc40000011416 */
[----:B------:R-:W-:Y:S01]  /*47f0*/  SHF.R.S32.HI R13, RZ, 0x1f, R12 ;  /* 0x0000001fff0d7819 */ /* 0x000fe2000001140c */
[----:B0-----:R-:W-:Y:S01]  /*4800*/  IMAD R17, R4, c[0x0][0x198], RZ ;  /* 0x0000660004117a24 */ /* 0x001fe200078e02ff */
        /* <DEDUP_REMOVED lines=17> */
[----:B------:R-:W-:Y:S02]  /*4920*/  IADD3 R29, R24, 0x400, RZ ;  /* 0x00000400181d7810 */ /* 0x000fe40007ffe0ff */
.L_x_14746:
        /* <DEDUP_REMOVED lines=9> */
[-C--:B------:R-:W-:Y:S02]  /*49c0*/  IADD3 R5, P2, R28, R4.reuse, RZ ;  /* 0x000000041c057210 */ /* 0x080fe40007f5e0ff */
[----:B------:R-:W-:Y:S02]  /*49d0*/  LEA.HI.X.SX32 R10, R27, R9, 0x1, P0 ;  /* 0x000000091b0a7211 */ /* 0x000fe400000f0eff */
[----:B------:R-:W-:-:S02]  /*49e0*/  IADD3 R11, P0, R24, R4, RZ ;  /* 0x00000004180b7210 */ /* 0x000fc40007f1e0ff */
[----:B------:R-:W-:Y:S02]  /*49f0*/  LEA.HI.X R7, R7, c[0x0][0x17c], R10, 0x1, P1 ;  /* 0x00005f0007077a11 */ /* 0x000fe400008f0c0a */
[----:B------:R-:W-:Y:S02]  /*4a00*/  LEA R14, P1, R11, c[0x0][0x178], 0x1 ;  /* 0x00005e000b0e7a11 */ /* 0x000fe400078208ff */
[-C--:B------:R-:W-:Y:S01]  /*4a10*/  LEA.HI.X.SX32 R30, R24, R9.reuse, 0x1, P0 ;  /* 0x00000009181e7211 */ /* 0x080fe200000f0eff */
[----:B-----5:R0:W5:Y:S01]  /*4a20*/  LDG.E.CONSTANT R32, [R6.64] ;  /* 0x0000000a06207981 */ /* 0x020162000c1e9900 */
[----:B------:R-:W-:Y:S02]  /*4a30*/  LEA R4, P3, R5, c[0x0][0x178], 0x1 ;  /* 0x00005e0005047a11 */ /* 0x000fe400078608ff */
[----:B------:R-:W-:Y:S01]  /*4a40*/  LEA.HI.X R15, R11, c[0x0][0x17c], R30, 0x1, P1 ;  /* 0x00005f000b0f7a11 */ /* 0x000fe200008f0c1e */
[----:B------:R0:W5:Y:S01]  /*4a50*/  LDG.E.CONSTANT R31, [R6.64+0x4] ;  /* 0x0000040a061f7981 */ /* 0x000162000c1e9900 */
[----:B------:R-:W-:-:S02]  /*4a60*/  LEA.HI.X.SX32 R10, R28, R9, 0x1, P2 ;  /* 0x000000091c0a7211 */ /* 0x000fc400010f0eff */
[----:B------:R-:W-:Y:S01]  /*4a70*/  LEA.HI.X.SX32 R9, R29, R9, 0x1, P4 ;  /* 0x000000091d097211 */ /* 0x000fe200020f0eff */
[----:B------:R1:W5:Y:S01]  /*4a80*/  LDG.E.CONSTANT R45, [R14.64+0x200] ;  /* 0x0002000a0e2d7981 */ /* 0x000362000c1e9900 */
[----:B------:R-:W-:Y:S02]  /*4a90*/  LEA.HI.X R5, R5, c[0x0][0x17c], R10, 0x1, P3 ;  /* 0x00005f0005057a11 */ /* 0x000fe400018f0c0a */
[C---:B------:R-:W-:Y:S01]  /*4aa0*/  LEA R48, P5, R8.reuse, c[0x0][0x178], 0x1 ;  /* 0x00005e0008307a11 */ /* 0x040fe200078a08ff */
[----:B------:R1:W5:Y:S03]  /*4ab0*/  LDG.E.CONSTANT R44, [R14.64+0x204] ;  /* 0x0002040a0e2c7981 */ /* 0x000366000c1e9900 */
[----:B------:R-:W-:Y:S01]  /*4ac0*/  LEA.HI.X R49, R8, c[0x0][0x17c], R9, 0x1, P5 ;  /* 0x00005f0008317a11 */ /* 0x000fe200028f0c09 */
        /* <DEDUP_REMOVED lines=8> */
[----:B------:R0:W5:Y:S04]  /*4b50*/  LDG.E.CONSTANT R34, [R4.64] ;  /* 0x0000000a04227981 */ /* 0x000168000c1e9900 */
[----:B------:R0:W5:Y:S04]  /*4b60*/  LDG.E.CONSTANT R35, [R4.64+0x4] ;  /* 0x0000040a04237981 */ /* 0x000168000c1e9900 */
[----:B------:R0:W5:Y:S04]  /*4b70*/  LDG.E.CONSTANT R36, [R4.64+0x8] ;  /* 0x0000080a04247981 */ /* 0x000168000c1e9900 */
[----:B------:R0:W5:Y:S04]  /*4b80*/  LDG.E.CONSTANT R37, [R4.64+0xc] ;  /* 0x00000c0a04257981 */ /* 0x000168000c1e9900 */
[----:B------:R-:W2:Y:S01]  /*4b90*/  LDS.128 R8, [R26] ;  /* 0x000000001a087984 */ /* 0x000ea20000000c00 */
[----:B------:R-:W-:Y:S01]  /*4ba0*/  ISETP.NE.AND P0, PT, R51, RZ, PT ;  /* 0x000000ff3300720c */ /* 0x000fe20003f05270 */
[----:B------:R-:W-:Y:S02]  /*4bb0*/  BSSY B1, `(.L_x_14736) ;  /* 0x0000028000017945 */ /* 0x000fe40003800000 */
[----:B------:R3:W5:Y:S04]  /*4bc0*/  LDG.E.CONSTANT R38, [R48.64] ;  /* 0x0000000a30267981 */ /* 0x000768000c1e9900 */
[----:B0-----:R-:W0:Y:S04]  /*4bd0*/  LDS.128 R4, [R26+-0x10] ;  /* 0xfffff0001a047984 */ /* 0x001e280000000c00 */
        /* <DEDUP_REMOVED lines=37> */
.L_x_14737:
[----:B-1----:R-:W-:Y:S05]  /*4e30*/  BSYNC B1 ;  /* 0x0000000000017941 */ /* 0x002fea0003800000 */
.L_x_14736:
        /* <DEDUP_REMOVED lines=50> */
.L_x_14739:
[----:B------:R-:W-:Y:S05]  /*5160*/  BSYNC B1 ;  /* 0x0000000000017941 */ /* 0x000fea0003800000 */
.L_x_14738:
        /* <DEDUP_REMOVED lines=51> */
.L_x_14741:
[----:B------:R-:W-:Y:S05]  /*54a0*/  BSYNC B1 ;  /* 0x0000000000017941 */ /* 0x000fea0003800000 */
.L_x_14740:
        /* <DEDUP_REMOVED lines=49> */
.L_x_14743:
[----:B------:R-:W-:Y:S05]  /*57c0*/  BSYNC B1 ;  /* 0x0000000000017941 */ /* 0x000fea0003800000 */
.L_x_14742:
        /* <DEDUP_REMOVED lines=45> */
[----:B------:R-:W-:Y:S02]  /*5aa0*/  IADD3 R11, R25, 0x5, RZ ;  /* 0x00000005190b7810 */ /* 0x000fe40007ffe0ff */
[----:B------:R-:W-:-:S02]  /*5ab0*/  PRMT R8, R39, 0x7632, R8 ;  /* 0x0000763227087816 */ /* 0x000fc40000000008 */
[-C--:B------:R-:W-:Y:S02]  /*5ac0*/  ISETP.GE.AND P1, PT, R15, R56.reuse, PT ;  /* 0x000000380f00720c */ /* 0x080fe40003f26270 */
[----:B------:R-:W-:Y:S02]  /*5ad0*/  SEL R10, R39, RZ, !P5 ;  /* 0x000000ff270a7207 */ /* 0x000fe40006800000 */
[----:B------:R-:W-:Y:S02]  /*5ae0*/  ISETP.GE.AND P2, PT, R11, R56, PT ;  /* 0x000000380b00720c */ /* 0x000fe40003f46270 */
        /* <DEDUP_REMOVED lines=12> */
.L_x_14745:
[----:B------:R-:W-:Y:S05]  /*5bb0*/  BSYNC B1 ;  /* 0x0000000000017941 */ /* 0x000fea0003800000 */
.L_x_14744:
        /* <DEDUP_REMOVED lines=29> */
.L_x_14735:
[----:B------:R-:W-:Y:S05]  /*5d90*/  BSYNC B0 ;  /* 0x0000000000007941 */ /* 0x000fea0003800000 */
.L_x_14733:
[----:B------:R-:W1:Y:S01]  /*5da0*/  SHFL.BFLY PT, R9, R2, 0x1, 0x1f ;  /* 0x0c201f0002097f89 */ /* 0x000e6200000e0000 */
[C---:B0-----:R-:W-:Y:S01]  /*5db0*/  LOP3.LUT R6, R54.reuse, 0x1, RZ, 0xc0, !PT ;  /* 0x0000000136067812 */ /* 0x041fe200078ec0ff */
[----:B------:R-:W-:Y:S01]  /*5dc0*/  BSSY B0, `(.L_x_14747) ;  /* 0x0000028000007945 */ /* 0x000fe20003800000 */
[----:B------:R-:W-:Y:S01]  /*5dd0*/  LEA.HI R54, R54, R54, RZ, 0x1 ;  /* 0x0000003636367211 */ /* 0x000fe200078f08ff */
[----:B------:R-:W0:Y:S04]  /*5de0*/  SHFL.BFLY PT, R0, R21, 0x1, 0x1f ;  /* 0x0c201f0015007f89 */ /* 0x000e2800000e0000 */
[----:B------:R-:W-:Y:S01]  /*5df0*/  BAR.SYNC.DEFER_BLOCKING 0x0 ;  /* 0x0000000000007b1d */ /* 0x000fe20000010000 */
[----:B------:R-:W-:-:S02]  /*5e00*/  ISETP.NE.AND P2, PT, R6, RZ, PT ;  /* 0x000000ff0600720c */ /* 0x000fc40003f45270 */
[C---:B------:R-:W-:Y:S02]  /*5e10*/  LOP3.LUT R6, R3.reuse, 0xffffffc0, RZ, 0xc0, !PT ;  /* 0xffffffc003067812 */ /* 0x040fe400078ec0ff */
[C---:B------:R-:W-:Y:S01]  /*5e20*/  ISETP.GT.OR P0, PT, R3.reuse, 0x3f, P2 ;  /* 0x0000003f0300780c */ /* 0x040fe20001704670 */
[----:B------:R-:W2:Y:S01]  /*5e30*/  SHFL.BFLY PT, R5, R20, 0x1, 0x1f ;  /* 0x0c201f0014057f89 */ /* 0x000ea200000e0000 */
[----:B------:R-:W-:Y:S02]  /*5e40*/  ISETP.NE.OR P5, PT, R6, 0x40, P2 ;  /* 0x000000400600780c */ /* 0x000fe400017a5670 */
[----:B------:R-:W-:Y:S01]  /*5e50*/  SHF.R.S32.HI R6, RZ, 0x1, R54 ;  /* 0x00000001ff067819 */ /* 0x000fe20000011436 */
[----:B------:R-:W3:Y:S01]  /*5e60*/  SHFL.BFLY PT, R11, R18, 0x1, 0x1f ;  /* 0x0c201f00120b7f89 */ /* 0x000ee200000e0000 */
[----:B------:R-:W-:-:S03]  /*5e70*/  ISETP.GT.OR P1, PT, R3, 0x1f, P2 ;  /* 0x0000001f0300780c */ /* 0x000fc60001724670 */
[----:B------:R-:W4:Y:S01]  /*5e80*/  SHFL.BFLY PT, R4, R19, 0x1, 0x1f ;  /* 0x0c201f0013047f89 */ /* 0x000f2200000e0000 */
[----:B-1----:R-:W-:Y:S01]  /*5e90*/  FADD.FTZ R12, R9, R2 ;  /* 0x00000002090c7221 */ /* 0x002fe20000010000 */
[----:B------:R-:W-:Y:S01]  /*5ea0*/  IADD3 R2, R3, 0x1f, RZ ;  /* 0x0000001f03027810 */ /* 0x000fe20007ffe0ff */
[----:B0-----:R-:W-:-:S03]  /*5eb0*/  FADD.FTZ R0, R0, R21 ;  /* 0x0000001500007221 */ /* 0x001fc60000010000 */
[----:B------:R-:W-:Y:S01]  /*5ec0*/  ISETP.GT.U32.AND P3, PT, R2, 0x3e, PT ;  /* 0x0000003e0200780c */ /* 0x000fe20003f64070 */
[----:B------:R-:W-:-:S05]  /*5ed0*/  IMAD R2, R55, 0x50, R6 ;  /* 0x0000005037027824 */ /* 0x000fca00078e0206 */
[----:B------:R0:W-:Y:S01]  /*5ee0*/  @!P5 STS [R2.X4+-0x1c0], R0 ;  /* 0xfffe40000200d388 */ /* 0x0001e20000004800 */
[----:B--2---:R-:W-:-:S03]  /*5ef0*/  FADD.FTZ R7, R5, R20 ;  /* 0x0000001405077221 */ /* 0x004fc60000010000 */
[----:B------:R0:W-:Y:S01]  /*5f00*/  @!P5 STS [R2.X4+-0x140], R12 ;  /* 0xfffec00c0200d388 */ /* 0x0001e20000004800 */
[----:B---3--:R-:W-:-:S03]  /*5f10*/  FADD.FTZ R13, R11, R18 ;  /* 0x000000120b0d7221 */ /* 0x008fc60000010000 */
[----:B------:R0:W-:Y:S01]  /*5f20*/  @!P5 STS [R2.X4+-0x180], R7 ;  /* 0xfffe80070200d388 */ /* 0x0001e20000004800 */
[----:B----4-:R-:W-:Y:S01]  /*5f30*/  FADD.FTZ R19, R4, R19 ;  /* 0x0000001304137221 */ /* 0x010fe20000010000 */
[----:B------:R-:W-:Y:S02]  /*5f40*/  LOP3.LUT R4, R3, 0xffffffe0, RZ, 0xc0, !PT ;  /* 0xffffffe003047812 */ /* 0x000fe400078ec0ff */
[----:B------:R0:W-:Y:S02]  /*5f50*/  @!P5 STS [R2.X4+-0x100], R13 ;  /* 0xffff000d0200d388 */ /* 0x0001e40000004800 */
[----:B------:R-:W-:Y:S02]  /*5f60*/  ISETP.NE.OR P4, PT, R4, 0x20, P2 ;  /* 0x000000200400780c */ /* 0x000fe40001785670 */
        /* <DEDUP_REMOVED lines=13> */
.L_x_14748:
[----:B0-----:R-:W-:Y:S05]  /*6040*/  BSYNC B0 ;  /* 0x0000000000007941 */ /* 0x001fea0003800000 */
.L_x_14747:
        /* <DEDUP_REMOVED lines=19> */
.L_x_14750:
[----:B0-----:R-:W-:Y:S05]  /*6180*/  BSYNC B0 ;  /* 0x0000000000007941 */ /* 0x001fea0003800000 */
.L_x_14749:
        /* <DEDUP_REMOVED lines=21> */
[----:B------:R-:W-:Y:S02]  /*62e0*/  LEA.HI.X.SX32 R9, R6, UR7, 0x1, P0 ;  /* 0x0000000706097c11 */ /* 0x000fe400080f0eff */
[----:B------:R-:W-:Y:S02]  /*62f0*/  LEA R2, P0, R8, c[0x0][0x160], 0x1 ;  /* 0x0000580008027a11 */ /* 0x000fe400078008ff */
[----:B------:R-:W-:-:S02]  /*6300*/  LEA.HI.X.SX32 R10, R3, UR7, 0x1, P1 ;  /* 0x00000007030a7c11 */ /* 0x000fc400088f0eff */
[C---:B------:R-:W-:Y:S02]  /*6310*/  LEA R4, P1, R5.reuse, c[0x0][0x160], 0x1 ;  /* 0x0000580005047a11 */ /* 0x040fe400078208ff */
[----:B------:R-:W-:Y:S02]  /*6320*/  LEA.HI.X R3, R8, c[0x0][0x164], R9, 0x1, P0 ;  /* 0x0000590008037a11 */ /* 0x000fe400000f0c09 */
[C---:B------:R-:W-:Y:S02]  /*6330*/  IADD3 R8, R6.reuse, 0x20, RZ ;  /* 0x0000002006087810 */ /* 0x040fe40007ffe0ff */
[C---:B------:R-:W-:Y:S02]  /*6340*/  IADD3 R9, R6.reuse, 0x30, RZ ;  /* 0x0000003006097810 */ /* 0x040fe40007ffe0ff */
[----:B------:R-:W-:Y:S02]  /*6350*/  LEA.HI.X R5, R5, c[0x0][0x164], R10, 0x1, P1 ;  /* 0x0000590005057a11 */ /* 0x000fe400008f0c0a */
[----:B------:R-:W-:-:S02]  /*6360*/  IADD3 R10, R6, 0x40, RZ ;  /* 0x00000040060a7810 */ /* 0x000fc40007ffe0ff */
[----:B------:R-:W-:Y:S02]  /*6370*/  IADD3 R17, P0, R8, UR4, RZ ;  /* 0x0000000408117c10 */ /* 0x000fe4000ff1e0ff */
[----:B------:R-:W-:Y:S02]  /*6380*/  IADD3 R15, P1, R9, UR4, RZ ;  /* 0x00000004090f7c10 */ /* 0x000fe4000ff3e0ff */
[----:B------:R-:W-:Y:S02]  /*6390*/  IADD3 R11, P2, R10, UR4, RZ ;  /* 0x000000040a0b7c10 */ /* 0x000fe4000ff5e0ff */
[----:B------:R-:W-:Y:S02]  /*63a0*/  F2FP.BF16.PACK_AB R0, R7, R0 ;  /* 0x000000000700723e */ /* 0x000fe400000010ff */
[----:B------:R-:W-:Y:S02]  /*63b0*/  LEA.HI.X.SX32 R18, R8, UR7, 0x1, P0 ;  /* 0x0000000708127c11 */ /* 0x000fe400080f0eff */
[----:B------:R-:W-:Y:S01]  /*63c0*/  LEA.HI.X.SX32 R16, R9, UR7, 0x1, P1 ;  /* 0x0000000709107c11 */ /* 0x000fe200088f0eff */
[----:B------:R0:W-:Y:S01]  /*63d0*/  STG.E.U16 [R2.64], R0 ;  /* 0x0000000002007986 */ /* 0x0001e2000c10150a */
[----:B------:R-:W-:-:S02]  /*63e0*/  LEA R6, P0, R17, c[0x0][0x160], 0x1 ;  /* 0x0000580011067a11 */ /* 0x000fc400078008ff */
[----:B------:R-:W-:Y:S02]  /*63f0*/  LEA R8, P1, R15, c[0x0][0x160], 0x1 ;  /* 0x000058000f087a11 */ /* 0x000fe400078208ff */
[----:B------:R-:W-:Y:S02]  /*6400*/  LEA.HI.X.SX32 R14, R10, UR7, 0x1, P2 ;  /* 0x000000070a0e7c11 */ /* 0x000fe400090f0eff */
[----:B------:R-:W-:Y:S02]  /*6410*/  F2FP.BF16.PACK_AB R12, R13, R12 ;  /* 0x0000000c0d0c723e */ /* 0x000fe400000010ff */
[----:B------:R-:W-:Y:S02]  /*6420*/  LEA R10, P2, R11, c[0x0][0x160], 0x1 ;  /* 0x000058000b0a7a11 */ /* 0x000fe400078408ff */
[----:B------:R-:W-:Y:S02]  /*6430*/  PRMT R13, R0, 0x7632, R13 ;  /* 0x00007632000d7816 */ /* 0x000fe4000000000d */
[----:B------:R-:W-:-:S02]  /*6440*/  LEA.HI.X R7, R17, c[0x0][0x164], R18, 0x1, P0 ;  /* 0x0000590011077a11 */ /* 0x000fc400000f0c12 */
[----:B------:R-:W-:Y:S01]  /*6450*/  LEA.HI.X R9, R15, c[0x0][0x164], R16, 0x1, P1 ;  /* 0x000059000f097a11 */ /* 0x000fe200008f0c10 */
[----:B------:R-:W-:Y:S01]  /*6460*/  STG.E.U16 [R4.64], R13 ;  /* 0x0000000d04007986 */ /* 0x000fe2000c10150a */
[----:B0-----:R-:W-:Y:S02]  /*6470*/  PRMT R3, R12, 0x7632, R3 ;  /* 0x000076320c037816 */ /* 0x001fe40000000003 */
[----:B------:R-:W-:Y:S01]  /*6480*/  LEA.HI.X R11, R11, c[0x0][0x164], R14, 0x1, P2 ;  /* 0x000059000b0b7a11 */ /* 0x000fe200010f0c0e */
[----:B------:R-:W-:Y:S01]  /*6490*/  STG.E.U16 [R6.64], R12 ;  /* 0x0000000c06007986 */ /* 0x000fe2000c10150a */
[----:B------:R-:W-:-:S03]  /*64a0*/  F2FP.BF16.PACK_AB R19, RZ, R19 ;  /* 0x00000013ff13723e */ /* 0x000fc600000010ff */
[----:B------:R-:W-:Y:S04]  /*64b0*/  STG.E.U16 [R8.64], R3 ;  /* 0x0000000308007986 */ /* 0x000fe8000c10150a */
[----:B------:R-:W-:Y:S01]  /*64c0*/  STG.E.U16 [R10.64], R19 ;  /* 0x000000130a007986 */ /* 0x000fe2000c10150a */
[----:B------:R-:W-:Y:S05]  /*64d0*/  EXIT ;  /* 0x000000000000794d */ /* 0x000fea0003800000 */
.L_x_14703:
[----:B------:R-:W-:Y:S01]  /*64e0*/  IMAD.MOV.U32 R22, RZ, RZ, R27 ;  /* 0x000000ffff167224 */ /* 0x000fe200078e001b */
[----:B------:R-:W-:Y:S01]  /*64f0*/  MOV R20, 0x6540 ;  /* 0x0000654000147802 */ /* 0x000fe20000000f00 */
[----:B------:R-:W-:Y:S02]  /*6500*/  IMAD.MOV.U32 R23, RZ, RZ, 0x1 ;  /* 0x00000001ff177424 */ /* 0x000fe400078e00ff */
[----:B------:R-:W-:Y:S02]  /*6510*/  IMAD.MOV.U32 R24, RZ, RZ, 0x1f ;  /* 0x0000001fff187424 */ /* 0x000fe400078e00ff */
[----:B------:R-:W-:-:S02]  /*6520*/  IMAD.MOV.U32 R25, RZ, RZ, -0x1 ;  /* 0xffffffffff197424 */ /* 0x000fc400078e00ff */
[----:B------:R-:W-:Y:S05]  /*6530*/  CALL.REL.NOINC `($__internal_330_$__cuda_sm70_shflsync_bfly_p) ;  /* 0x0000028000007944 */ /* 0x000fea0003c00000 */
[----:B-1----:R-:W-:Y:S01]  /*6540*/  IMAD.MOV.U32 R20, RZ, RZ, R22 ;  /* 0x000000ffff147224 */ /* 0x002fe200078e0016 */
[----:B0-----:R-:W-:Y:S05]  /*6550*/  BRA `(.L_x_14751) ;  /* 0xffffb8d000007947 */ /* 0x001fea000383ffff */
.L_x_14707:
[----:B------:R-:W-:Y:S01]  /*6560*/  IMAD.MOV.U32 R22, RZ, RZ, R27 ;  /* 0x000000ffff167224 */ /* 0x000fe200078e001b */
[----:B------:R-:W-:Y:S01]  /*6570*/  MOV R20, 0x65c0 ;  /* 0x000065c000147802 */ /* 0x000fe20000000f00 */
[----:B------:R-:W-:-:S02]  /*6580*/  IMAD.MOV.U32 R23, RZ, RZ, 0x1 ;  /* 0x00000001ff177424 */ /* 0x000fc400078e00ff */
[----:B------:R-:W-:Y:S02]  /*6590*/  IMAD.MOV.U32 R24, RZ, RZ, 0x1f ;  /* 0x0000001fff187424 */ /* 0x000fe400078e00ff */
[----:B------:R-:W-:Y:S02]  /*65a0*/  IMAD.MOV.U32 R25, RZ, RZ, -0x1 ;  /* 0xffffffffff197424 */ /* 0x000fe400078e00ff */
[----:B------:R-:W-:Y:S05]  /*65b0*/  CALL.REL.NOINC `($__internal_330_$__cuda_sm70_shflsync_bfly_p) ;  /* 0x0000020000007944 */ /* 0x000fea0003c00000 */
[----:B-1----:R-:W-:Y:S01]  /*65c0*/  IMAD.MOV.U32 R20, RZ, RZ, R22 ;  /* 0x000000ffff147224 */ /* 0x002fe200078e0016 */
[----:B0-----:R-:W-:Y:S05]  /*65d0*/  BRA `(.L_x_14752) ;  /* 0xffffc68000007947 */ /* 0x001fea000383ffff */
.L_x_14711:
[----:B------:R-:W-:Y:S01]  /*65e0*/  IMAD.MOV.U32 R22, RZ, RZ, R52 ;  /* 0x000000ffff167224 */ /* 0x000fe200078e0034 */
[----:B------:R-:W-:Y:S01]  /*65f0*/  MOV R20, 0x6640 ;  /* 0x0000664000147802 */ /* 0x000fe20000000f00 */
[----:B------:R-:W-:Y:S02]  /*6600*/  IMAD.MOV.U32 R23, RZ, RZ, 0x10 ;  /* 0x00000010ff177424 */ /* 0x000fe400078e00ff */
[----:B------:R-:W-:Y:S02]  /*6610*/  IMAD.MOV.U32 R24, RZ, RZ, 0x1f ;  /* 0x0000001fff187424 */ /* 0x000fe400078e00ff */
[----:B------:R-:W-:Y:S02]  /*6620*/  IMAD.MOV.U32 R25, RZ, RZ, -0x1 ;  /* 0xffffffffff197424 */ /* 0x000fe400078e00ff */
[----:B-----5:R-:W-:Y:S05]  /*6630*/  CALL.REL.NOINC `($__internal_330_$__cuda_sm70_shflsync_bfly_p) ;  /* 0x0000018000007944 */ /* 0x020fea0003c00000 */
[----:B-1----:R-:W-:Y:S01]  /*6640*/  IMAD.MOV.U32 R5, RZ, RZ, R22 ;  /* 0x000000ffff057224 */ /* 0x002fe200078e0016 */
[----:B0-----:R-:W-:Y:S05]  /*6650*/  BRA `(.L_x_14753) ;  /* 0xffffc75000007947 */ /* 0x001fea000383ffff */
.L_x_14712:
[----:B------:R-:W-:Y:S01]  /*6660*/  IMAD.MOV.U32 R22, RZ, RZ, R7 ;  /* 0x000000ffff167224 */ /* 0x000fe200078e0007 */
[----:B------:R-:W-:Y:S01]  /*6670*/  MOV R20, 0x66c0 ;  /* 0x000066c000147802 */ /* 0x000fe20000000f00 */
[----:B------:R-:W-:-:S02]  /*6680*/  IMAD.MOV.U32 R23, RZ, RZ, 0x8 ;  /* 0x00000008ff177424 */ /* 0x000fc400078e00ff */
[----:B------:R-:W-:Y:S02]  /*6690*/  IMAD.MOV.U32 R24, RZ, RZ, 0x1f ;  /* 0x0000001fff187424 */ /* 0x000fe400078e00ff */
[----:B------:R-:W-:Y:S02]  /*66a0*/  IMAD.MOV.U32 R25, RZ, RZ, -0x1 ;  /* 0xffffffffff197424 */ /* 0x000fe400078e00ff */
[----:B0----5:R-:W-:Y:S05]  /*66b0*/  CALL.REL.NOINC `($__internal_330_$__cuda_sm70_shflsync_bfly_p) ;  /* 0x0000010000007944 */ /* 0x021fea0003c00000 */
[----:B-1----:R-:W-:Y:S01]  /*66c0*/  FMNMX.FTZ R5, R7, R22, !PT ;  /* 0x0000001607057209 */ /* 0x002fe20007810000 */
[----:B0-----:R-:W-:Y:S01]  /*66d0*/  IMAD.MOV.U32 R23, RZ, RZ, 0x4 ;  /* 0x00000004ff177424 */ /* 0x001fe200078e00ff */
[----:B------:R-:W-:Y:S01]  /*66e0*/  MOV R20, 0x6730 ;  /* 0x0000673000147802 */ /* 0x000fe20000000f00 */
[----:B------:R-:W-:Y:S02]  /*66f0*/  IMAD.MOV.U32 R24, RZ, RZ, 0x1f ;  /* 0x0000001fff187424 */ /* 0x000fe400078e00ff */
[----:B------:R-:W-:Y:S02]  /*6700*/  IMAD.MOV.U32 R25, RZ, RZ, -0x1 ;  /* 0xffffffffff197424 */ /* 0x000fe400078e00ff */
[----:B------:R-:W-:Y:S02]  /*6710*/  IMAD.MOV.U32 R22, RZ, RZ, R5 ;  /* 0x000000ffff167224 */ /* 0x000fe400078e0005 */
[----:B------:R-:W-:Y:S05]  /*6720*/  CALL.REL.NOINC `($__internal_330_$__cuda_sm70_shflsync_bfly_p) ;  /* 0x0000009000007944 */ /* 0x000fea0003c00000 */
[----:B-1----:R-:W-:Y:S01]  /*6730*/  FMNMX.FTZ R5, R5, R22, !PT ;  /* 0x0000001605057209 */ /* 0x002fe20007810000 */
[----:B0-----:R-:W-:Y:S01]  /*6740*/  IMAD.MOV.U32 R23, RZ, RZ, 0x2 ;  /* 0x00000002ff177424 */ /* 0x001fe200078e00ff */
[----:B------:R-:W-:Y:S01]  /*6750*/  MOV R20, 0x67a0 ;  /* 0x000067a000147802 */ /* 0x000fe20000000f00 */
[----:B------:R-:W-:-:S02]  /*6760*/  IMAD.MOV.U32 R24, RZ, RZ, 0x1f ;  /* 0x0000001fff187424 */ /* 0x000fc400078e00ff */
[----:B------:R-:W-:Y:S02]  /*6770*/  IMAD.MOV.U32 R25, RZ, RZ, -0x1 ;  /* 0xffffffffff197424 */ /* 0x000fe400078e00ff */
[----:B------:R-:W-:Y:S02]  /*6780*/  IMAD.MOV.U32 R22, RZ, RZ, R5 ;  /* 0x000000ffff167224 */ /* 0x000fe400078e0005 */
[----:B------:R-:W-:Y:S05]  /*6790*/  CALL.REL.NOINC `($__internal_330_$__cuda_sm70_shflsync_bfly_p) ;  /* 0x0000002000007944 */ /* 0x000fea0003c00000 */
[----:B-1----:R-:W-:Y:S01]  /*67a0*/  IMAD.MOV.U32 R6, RZ, RZ, R22 ;  /* 0x000000ffff067224 */ /* 0x002fe200078e0016 */
[----:B0-----:R-:W-:Y:S05]  /*67b0*/  BRA `(.L_x_14754) ;  /* 0xffffc66000007947 */ /* 0x001fea000383ffff */
        .weak           $__internal_330_$__cuda_sm70_shflsync_bfly_p
        .type           $__internal_330_$__cuda_sm70_shflsync_bfly_p,@function
        .size           $__internal_330_$__cuda_sm70_shflsync_bfly_p,(.L_x_23497 - $__internal_330_$__cuda_sm70_shflsync_bfly_p)
$__internal_330_$__cuda_sm70_shflsync_bfly_p:
[----:B------:R-:W-:Y:S01]  /*67c0*/  IMAD.MOV.U32 R21, RZ, RZ, 0x0 ;  /* 0x00000000ff157424 */ /* 0x000fe200078e00ff */
[----:B------:R-:W-:Y:S04]  /*67d0*/  WARPSYNC R25 ;  /* 0x0000001900007348 */ /* 0x000fe80003800000 */
[----:B------:R0:W1:Y:S01]  /*67e0*/  SHFL.BFLY PT, R22, R22, R23, R24 ;  /* 0x0c00001716167389 */ /* 0x00006200000e0018 */
[----:B------:R-:W-:Y:S05]  /*67f0*/  RET.REL.NODEC R20 `(_ZN4vllm25paged_attention_v1_kernelI13__nv_bfloat16S1_Li80ELi16ELi128ELNS_18Fp8KVCacheDataTypeE0ELb0EEEvPT_PKS3_PKT0_S9_ifPKiSB_iPKfiiiSD_SD_iiiii) ;  /* 0xffff980014007950 */ /* 0x000fea0003c3ffff */
.L_x_14755:
        /* <DEDUP_REMOVED lines=16> */
.L_x_23497:


//--------------------- .text._ZN4vllm25paged_attention_v1_kernelI13__nv_bfloat16S1_Li64ELi16ELi128ELNS_18Fp8KVCacheDataTypeE0ELb0EEEvPT_PKS3_PKT0_S9_ifPKiSB_iPKfiiiSD_SD_iiiii --------------------------
	.section	.text._ZN4vllm25paged_attention_v1_kernelI13__nv_bfloat16S1_Li64ELi16ELi128ELNS_18Fp8KVCacheDataTypeE0ELb0EEEvPT_PKS3_PKT0_S9_ifPKiSB_iPKfiiiSD_SD_iiiii,"ax",@progbits
	.sectioninfo	@"SHI_REGISTERS=72"
	.align	128
        .global         _ZN4vllm25paged_attention_v1_kernelI13__nv_bfloat16S1_Li64ELi16ELi128ELNS_18Fp8KVCacheDataTypeE0ELb0EEEvPT_PKS3_PKT0_S9_ifPKiSB_iPKfiiiSD_SD_iiiii
        .type           _ZN4vllm25paged_attention_v1_kernelI13__nv_bfloat16S1_Li64ELi16ELi128ELNS_18Fp8KVCacheDataTypeE0ELb0EEEvPT_PKS3_PKT0_S9_ifPKiSB_iPKfiiiSD_SD_iiiii,@function
        .size           _ZN4vllm25paged_attention_v1_kernelI13__nv_bfloat16S1_Li64ELi16ELi128ELNS_18Fp8KVCacheDataTypeE0ELb0EEEvPT_PKS3_PKT0_S9_ifPKiSB_iPKfiiiSD_SD_iiiii,(.L_x_23498 - _ZN4vllm25paged_attention_v1_kernelI13__nv_bfloat16S1_Li64ELi16ELi128ELNS_18Fp8KVCacheDataTypeE0ELb0EEEvPT_PKS3_PKT0_S9_ifPKiSB_iPKfiiiSD_SD_iiiii)
        .other          _ZN4vllm25paged_attention_v1_kernelI13__nv_bfloat16S1_Li64ELi16ELi128ELNS_18Fp8KVCacheDataTypeE0ELb0EEEvPT_PKS3_PKT0_S9_ifPKiSB_iPKfiiiSD_SD_iiiii,@"STO_CUDA_ENTRY STV_DEFAULT"
_ZN4vllm25paged_attention_v1_kernelI13__nv_bfloat16S1_Li64ELi16ELi128ELNS_18Fp8KVCacheDataTypeE0ELb0EEEvPT_PKS3_PKT0_S9_ifPKiSB_iPKfiiiSD_SD_iiiii:
.text._ZN4vllm25paged_attention_v1_kernelI13__nv_bfloat16S1_Li64ELi16ELi128ELNS_18Fp8KVCacheDataTypeE0ELb0EEEvPT_PKS3_PKT0_S9_ifPKiSB_iPKfiiiSD_SD_iiiii:
        /* <DEDUP_REMOVED lines=66> */
[----:B------:R-:W-:Y:S02]  /*0420*/  @P0 IADD3 R2, R2, 0x1, RZ ;  /* 0x0000000102020810 */ /* 0x000fe40007ffe0ff */
        /* <DEDUP_REMOVED lines=8> */
[----:B------:R-:W-:Y:S01]  /*04b0*/  LOP3.LUT R4, R0, 0xffffffe0, RZ, 0xc0, !PT ;  /* 0xffffffe000047812 */ /* 0x000fe200078ec0ff */
[----:B------:R-:W-:-:S04]  /*04c0*/  IMAD.IADD R0, R3, 0x1, -R6 ;  /* 0x0000000103007824 */ /* 0x000fc800078e0a06 */
[----:B------:R-:W-:Y:S01]  /*04d0*/  IMAD.IADD R45, R3, 0x1, -R4 ;  /* 0x00000001032d7824 */ /* 0x000fe200078e0a04 */
[----:B------:R-:W-:Y:S01]  /*04e0*/  SHF.R.S32.HI R4, RZ, 0x4, R7 ;  /* 0x00000004ff047819 */ /* 0x000fe20000011407 */
[----:B------:R-:W-:Y:S05]  /*04f0*/  @P0 BRA `(.L_x_14757) ;  /* 0x0000046000000947 */ /* 0x000fea0003800000 */
[----:B------:R-:W-:Y:S01]  /*0500*/  IMNMX R5, R16, -0x38, !PT ;  /* 0xffffffc810057817 */ /* 0x000fe20007800200 */
[----:B------:R-:W-:Y:S01]  /*0510*/  IMAD.SHL.U32 R8, R8, 0x40, RZ ;  /* 0x0000004008087824 */ /* 0x000fe200078e00ff */
[----:B------:R-:W-:Y:S01]  /*0520*/  BSSY B1, `(.L_x_14758) ;  /* 0x0000024000017945 */ /* 0x000fe20003800000 */
[----:B------:R-:W-:Y:S01]  /*0530*/  IMAD.MOV.U32 R10, RZ, RZ, R16 ;  /* 0x000000ffff0a7224 */ /* 0x000fe200078e0010 */
        /* <DEDUP_REMOVED lines=20> */
[----:B------:R-:W-:Y:S02]  /*0680*/  IMAD.X R22, RZ, RZ, R22, P1 ;  /* 0x000000ffff167224 */ /* 0x000fe400008e0616 */
.L_x_14760:
        /* <DEDUP_REMOVED lines=13> */
.L_x_14759:
[----:B------:R-:W-:Y:S05]  /*0760*/  BSYNC B1 ;  /* 0x0000000000017941 */ /* 0x000fea0003800000 */
.L_x_14758:
        /* <DEDUP_REMOVED lines=10> */
.L_x_14761:
        /* <DEDUP_REMOVED lines=21> */
.L_x_14757:
[----:B------:R-:W-:Y:S05]  /*0960*/  BSYNC B0 ;  /* 0x0000000000007941 */ /* 0x000fea0003800000 */
.L_x_14756:
[----:B------:R-:W-:Y:S01]  /*0970*/  BAR.SYNC.DEFER_BLOCKING 0x0 ;  /* 0x0000000000007b1d */ /* 0x000fe20000010000 */
[----:B------:R-:W-:Y:S01]  /*0980*/  ISETP.GE.AND P0, PT, R47, R4, PT ;  /* 0x000000042f00720c */ /* 0x000fe20003f06270 */
[----:B------:R-:W-:-:S04]  /*0990*/  IMAD.MOV.U32 R5, RZ, RZ, -0x800001 ;  /* 0xff7fffffff057424 */ /* 0x000fc800078e00ff */
[----:B------:R-:W-:Y:S08]  /*09a0*/  BSSY B0, `(.L_x_14762) ;  /* 0x00001de000007945 */ /* 0x000ff00003800000 */
[----:B------:R-:W-:Y:S05]  /*09b0*/  @P0 BRA `(.L_x_14763) ;  /* 0x00001dc000000947 */ /* 0x000fea0003800000 */
[----:B------:R-:W-:Y:S01]  /*09c0*/  SHF.R.S32.HI R5, RZ, 0x1f, R16 ;  /* 0x0000001fff057819 */ /* 0x000fe20000011410 */
[C---:B------:R-:W-:Y:S01]  /*09d0*/  IMAD.SHL.U32 R6, R0.reuse, 0x4, RZ ;  /* 0x0000000400067824 */ /* 0x040fe200078e00ff */
[----:B------:R-:W-:-:S02]  /*09e0*/  IADD3 R15, R0, 0x2, RZ ;  /* 0x00000002000f7810 */ /* 0x000fc40007ffe0ff */
[----:B------:R-:W-:Y:S02]  /*09f0*/  LEA.HI R5, R5, R16, RZ, 0x4 ;  /* 0x0000001005057211 */ /* 0x000fe400078f20ff */
[C---:B------:R-:W-:Y:S02]  /*0a00*/  IADD3 R17, R0.reuse, 0x4, RZ ;  /* 0x0000000400117810 */ /* 0x040fe40007ffe0ff */
[----:B------:R-:W-:Y:S02]  /*0a10*/  LOP3.LUT R5, R5, 0xfffffff0, RZ, 0xc0, !PT ;  /* 0xfffffff005057812 */ /* 0x000fe400078ec0ff */
[C---:B------:R-:W-:Y:S01]  /*0a20*/  IADD3 R19, R0.reuse, 0x6, RZ ;  /* 0x0000000600137810 */ /* 0x040fe20007ffe0ff */
[----:B------:R-:W-:Y:S01]  /*0a30*/  IMAD.SHL.U32 R9, R17, 0x4, RZ ;  /* 0x0000000411097824 */ /* 0x000fe200078e00ff */
[----:B------:R-:W-:Y:S01]  /*0a40*/  IADD3 R20, R0, 0x8, RZ ;  /* 0x0000000800147810 */ /* 0x000fe20007ffe0ff */
[----:B------:R-:W-:Y:S01]  /*0a50*/  IMAD.IADD R16, R16, 0x1, -R5 ;  /* 0x0000000110107824 */ /* 0x000fe200078e0a05 */
[----:B------:R-:W-:Y:S01]  /*0a60*/  SHF.R.S32.HI R7, RZ, 0x1f, R6 ;  /* 0x0000001fff077819 */ /* 0x000fe20000011406 */
[----:B------:R-:W-:Y:S01]  /*0a70*/  IMAD.SHL.U32 R5, R15, 0x4, RZ ;  /* 0x000000040f057824 */ /* 0x000fe200078e00ff */
[----:B------:R-:W-:Y:S01]  /*0a80*/  SHF.R.S32.HI R10, RZ, 0x1f, R9 ;  /* 0x0000001fff0a7819 */ /* 0x000fe20000011409 */
[----:B------:R-:W-:Y:S01]  /*0a90*/  IMAD.SHL.U32 R11, R19, 0x4, RZ ;  /* 0x00000004130b7824 */ /* 0x000fe200078e00ff */
[----:B------:R-:W-:Y:S01]  /*0aa0*/  LEA.HI R7, R7, R6, RZ, 0x3 ;  /* 0x0000000607077211 */ /* 0x000fe200078f18ff */
[----:B------:R-:W-:Y:S01]  /*0ab0*/  IMAD.SHL.U32 R13, R20, 0x4, RZ ;  /* 0x00000004140d7824 */ /* 0x000fe200078e00ff */
[----:B------:R-:W-:Y:S01]  /*0ac0*/  SHF.R.S32.HI R8, RZ, 0x1f, R5 ;  /* 0x0000001fff087819 */ /* 0x000fe20000011405 */
[----:B------:R-:W-:Y:S01]  /*0ad0*/  IMAD.SHL.U32 R50, R16, 0x8, RZ ;  /* 0x0000000810327824 */ /* 0x000fe200078e00ff */
[----:B------:R-:W-:-:S02]  /*0ae0*/  SHF.R.S32.HI R12, RZ, 0x1f, R11 ;  /* 0x0000001fff0c7819 */ /* 0x000fc4000001140b */
[----:B------:R-:W-:Y:S02]  /*0af0*/  LEA.HI R8, R8, R5, RZ, 0x3 ;  /* 0x0000000508087211 */ /* 0x000fe400078f18ff */
[----:B------:R-:W-:Y:S02]  /*0b00*/  LEA.HI R10, R10, R9, RZ, 0x3 ;  /* 0x000000090a0a7211 */ /* 0x000fe400078f18ff */
[----:B------:R-:W-:Y:S02]  /*0b10*/  LEA.HI R12, R12, R11, RZ, 0x3 ;  /* 0x0000000b0c0c7211 */ /* 0x000fe400078f18ff */
[----:B------:R-:W-:Y:S02]  /*0b20*/  LOP3.LUT R7, R7, 0xfffffff8, RZ, 0xc0, !PT ;  /* 0xfffffff807077812 */ /* 0x000fe400078ec0ff */
[----:B------:R-:W-:Y:S02]  /*0b30*/  LOP3.LUT R8, R8, 0xfffffff8, RZ, 0xc0, !PT ;  /* 0xfffffff808087812 */ /* 0x000fe400078ec0ff */
[----:B------:R-:W-:Y:S01]  /*0b40*/  SHF.R.S32.HI R18, RZ, 0x1f, R13 ;  /* 0x0000001fff127819 */ /* 0x000fe2000001140d */
[----:B------:R-:W-:Y:S01]  /*0b50*/  IMAD.IADD R6, R6, 0x1, -R7 ;  /* 0x0000000106067824 */ /* 0x000fe200078e0a07 */
[----:B------:R-:W-:Y:S01]  /*0b60*/  LOP3.LUT R10, R10, 0xfffffff8, RZ, 0xc0, !PT ;  /* 0xfffffff80a0a7812 */ /* 0x000fe200078ec0ff */
[----:B------:R-:W-:Y:S01]  /*0b70*/  IMAD.IADD R7, R5, 0x1, -R8 ;  /* 0x0000000105077824 */ /* 0x000fe200078e0a08 */
[----:B------:R-:W-:Y:S01]  /*0b80*/  LOP3.LUT R12, R12, 0xfffffff8, RZ, 0xc0, !PT ;  /* 0xfffffff80c0c7812 */ /* 0x000fe200078ec0ff */
[----:B------:R-:W-:Y:S01]  /*0b90*/  IMAD R5, R2, c[0x0][0x1b0], RZ ;  /* 0x00006c0002057a24 */ /* 0x000fe200078e02ff */
[----:B------:R-:W-:Y:S01]  /*0ba0*/  IADD3 R21, R0, 0xa, RZ ;  /* 0x0000000a00157810 */ /* 0x000fe20007ffe0ff */
[----:B------:R-:W-:Y:S01]  /*0bb0*/  IMAD.IADD R8, R9, 0x1, -R10 ;  /* 0x0000000109087824 */ /* 0x000fe200078e0a0a */
[----:B------:R-:W-:Y:S01]  /*0bc0*/  LEA.HI R18, R18, R13, RZ, 0x3 ;  /* 0x0000000d12127211 */ /* 0x000fe200078f18ff */
[----:B------:R-:W-:Y:S01]  /*0bd0*/  IMAD.IADD R9, R11, 0x1, -R12 ;  /* 0x000000010b097824 */ /* 0x000fe200078e0a0c */
[C---:B------:R-:W-:Y:S01]  /*0be0*/  IADD3 R22, R0.reuse, 0xc, RZ ;  /* 0x0000000c00167810 */ /* 0x040fe20007ffe0ff */
[----:B------:R-:W-:Y:S01]  /*0bf0*/  IMAD.SHL.U32 R11, R21, 0x4, RZ ;  /* 0x00000004150b7824 */ /* 0x000fe200078e00ff */
[----:B------:R-:W-:-:S02]  /*0c00*/  IADD3 R23, R0, 0xe, RZ ;  /* 0x0000000e00177810 */ /* 0x000fc40007ffe0ff */
[----:B------:R-:W-:Y:S01]  /*0c10*/  LOP3.LUT R10, R18, 0xfffffff8, RZ, 0xc0, !PT ;  /* 0xfffffff8120a7812 */ /* 0x000fe200078ec0ff */
[----:B------:R-:W-:Y:S01]  /*0c20*/  IMAD.SHL.U32 R18, R22, 0x4, RZ ;  /* 0x0000000416127824 */ /* 0x000fe200078e00ff */
[----:B------:R-:W-:Y:S01]  /*0c30*/  SHF.R.S32.HI R12, RZ, 0x1f, R11 ;  /* 0x0000001fff0c7819 */ /* 0x000fe2000001140b */
[----:B------:R-:W-:Y:S01]  /*0c40*/  IMAD.SHL.U32 R24, R23, 0x4, RZ ;  /* 0x0000000417187824 */ /* 0x000fe200078e00ff */
[----:B------:R-:W-:Y:S01]  /*0c50*/  SHF.R.S32.HI R26, RZ, 0x1f, R50 ;  /* 0x0000001fff1a7819 */ /* 0x000fe20000011432 */
[----:B------:R-:W-:Y:S01]  /*0c60*/  IMAD.IADD R10, R13, 0x1, -R10 ;  /* 0x000000010d0a7824 */ /* 0x000fe200078e0a0a */
[----:B------:R-:W-:Y:S02]  /*0c70*/  SHF.R.S32.HI R13, RZ, 0x1f, R18 ;  /* 0x0000001fff0d7819 */ /* 0x000fe40000011412 */
[----:B------:R-:W-:Y:S02]  /*0c80*/  SHF.R.S32.HI R25, RZ, 0x1f, R24 ;  /* 0x0000001fff197819 */ /* 0x000fe40000011418 */
[----:B------:R-:W-:-:S02]  /*0c90*/  LEA.HI R12, R12, R11, RZ, 0x3 ;  /* 0x0000000b0c0c7211 */ /* 0x000fc400078f18ff */
[----:B------:R-:W-:Y:S02]  /*0ca0*/  LEA.HI R13, R13, R18, RZ, 0x3 ;  /* 0x000000120d0d7211 */ /* 0x000fe400078f18ff */
[----:B------:R-:W-:Y:S02]  /*0cb0*/  LEA.HI R25, R25, R24, RZ, 0x3 ;  /* 0x0000001819197211 */ /* 0x000fe400078f18ff */
[----:B------:R-:W-:Y:S02]  /*0cc0*/  IADD3 R50, P0, R5, R50, RZ ;  /* 0x0000003205327210 */ /* 0x000fe40007f1e0ff */
[----:B------:R-:W-:Y:S02]  /*0cd0*/  LOP3.LUT R12, R12, 0xfffffff8, RZ, 0xc0, !PT ;  /* 0xfffffff80c0c7812 */ /* 0x000fe400078ec0ff */
[----:B------:R-:W-:Y:S02]  /*0ce0*/  LOP3.LUT R13, R13, 0xfffffff8, RZ, 0xc0, !PT ;  /* 0xfffffff80d0d7812 */ /* 0x000fe400078ec0ff */
[----:B------:R-:W-:Y:S01]  /*0cf0*/  LOP3.LUT R25, R25, 0xfffffff8, RZ, 0xc0, !PT ;  /* 0xfffffff819197812 */ /* 0x000fe200078ec0ff */
[----:B------:R-:W-:Y:S01]  /*0d00*/  IMAD.IADD R11, R11, 0x1, -R12 ;  /* 0x000000010b0b7824 */ /* 0x000fe200078e0a0c */
[----:B------:R-:W-:Y:S01]  /*0d10*/  LEA.HI.X.SX32 R51, R5, R26, 0x1, P0 ;  /* 0x0000001a05337211 */ /* 0x000fe200000f0eff */
[----:B------:R-:W-:Y:S01]  /*0d20*/  IMAD.IADD R12, R18, 0x1, -R13 ;  /* 0x00000001120c7824 */ /* 0x000fe200078e0a0d */
[----:B-----5:R-:W-:Y:S01]  /*0d30*/  FSETP.NEU.FTZ.AND P0, PT, R49, RZ, PT ;  /* 0x000000ff3100720b */ /* 0x020fe20003f1d000 */
[----:B------:R-:W-:Y:S01]  /*0d40*/  IMAD.IADD R13, R24, 0x1, -R25 ;  /* 0x00000001180d7824 */ /* 0x000fe200078e0a19 */
[----:B------:R-:W-:Y:S01]  /*0d50*/  LEA.HI R5, R15, R15, RZ, 0x1 ;  /* 0x0000000f0f057211 */ /* 0x000fe200078f08ff */
[----:B------:R-:W-:Y:S01]  /*0d60*/  IMAD.MOV.U32 R24, RZ, RZ, c[0x0][0x1ac] ;  /* 0x00006b00ff187624 */ /* 0x000fe200078e00ff */
[----:B------:R-:W-:Y:S01]  /*0d70*/  LEA.HI R17, R17, R17, RZ, 0x1 ;  /* 0x0000001111117211 */ /* 0x000fe200078f08ff */
[----:B------:R-:W-:Y:S01]  /*0d80*/  IMAD R18, R14, c[0x0][0x198], RZ ;  /* 0x000066000e127a24 */ /* 0x000fe200078e02ff */
        /* <DEDUP_REMOVED lines=10> */
[----:B------:R-:W-:Y:S01]  /*0e30*/  SHF.R.S32.HI R15, RZ, 0x1f, R24 ;  /* 0x0000001fff0f7819 */ /* 0x000fe20000011418 */
[----:B------:R-:W-:Y:S01]  /*0e40*/  IMAD.SHL.U32 R22, R22, 0x40, RZ ;  /* 0x0000004016167824 */ /* 0x000fe200078e00ff */
[----:B------:R-:W-:Y:S01]  /*0e50*/  LOP3.LUT R24, R5, 0xffffff80, RZ, 0xc0, !PT ;  /* 0xffffff8005187812 */ /* 0x000fe200078ec0ff */
[----:B------:R-:W-:Y:S01]  /*0e60*/  IMAD.SHL.U32 R23, R23, 0x40, RZ ;  /* 0x0000004017177824 */ /* 0x000fe200078e00ff */
[----:B------:R-:W-:Y:S01]  /*0e70*/  LOP3.LUT R25, R17, 0xffffff80, RZ, 0xc0, !PT ;  /* 0xffffff8011197812 */ /* 0x000fe200078ec0ff */
[----:B------:R-:W-:Y:S01]  /*0e80*/  IMAD.SHL.U32 R14, R0, 0x40, RZ ;  /* 0x00000040000e7824 */ /* 0x000fe200078e00ff */
        /* <DEDUP_REMOVED lines=22> */
[C---:B------:R-:W-:Y:S01]  /*0ff0*/  IADD3 R18, P0, R47.reuse, R18, RZ ;  /* 0x000000122f127210 */ /* 0x040fe20007f1e0ff */
[C---:B------:R-:W-:Y:S02]  /*1000*/  IMAD R49, R47.reuse, 0x10, R16 ;  /* 0x000000102f317824 */ /* 0x040fe400078e0210 */
[----:B------:R-:W-:Y:S01]  /*1010*/  IMAD.MOV.U32 R5, RZ, RZ, -0x800001 ;  /* 0xff7fffffff057424 */ /* 0x000fe200078e00ff */
[----:B------:R-:W-:Y:S01]  /*1020*/  LEA.HI.X.SX32 R57, R47, R52, 0x1, P0 ;  /* 0x000000342f397211 */ /* 0x000fe200000f0eff */
[----:B------:R-:W-:Y:S01]  /*1030*/  IMAD.MOV.U32 R59, RZ, RZ, R47 ;  /* 0x000000ffff3b7224 */ /* 0x000fe200078e002f */
[----:B------:R-:W-:Y:S02]  /*1040*/  LEA R56, P0, R18, c[0x0][0x188], 0x2 ;  /* 0x0000620012387a11 */ /* 0x000fe400078010ff */
[----:B------:R-:W-:-:S02]  /*1050*/  LEA R58, R49, 0xa0, 0x2 ;  /* 0x000000a0313a7811 */ /* 0x000fc400078e10ff */
[----:B------:R-:W-:-:S05]  /*1060*/  LEA.HI.X R57, R18, c[0x0][0x18c], R57, 0x2, P0 ;  /* 0x0000630012397a11 */ /* 0x000fca00000f1439 */
.L_x_14768:
        /* <DEDUP_REMOVED lines=35> */
[----:B------:R-:W-:Y:S01]  /*12a0*/  PRMT R16, RZ, 0x5410, R23 ;  /* 0x00005410ff107816 */ /* 0x000fe20000000017 */
[----:B------:R-:W-:Y:S01]  /*12b0*/  FFMA.FTZ R20, R20, R17, R22 ;  /* 0x0000001114147223 */ /* 0x000fe20000010016 */
[----:B----4-:R-:W-:Y:S01]  /*12c0*/  PRMT R17, RZ, 0x5410, R62 ;  /* 0x00005410ff117816 */ /* 0x010fe2000000003e */
[----:B------:R1:W2:Y:S01]  /*12d0*/  LDG.E.CONSTANT R66, [R60.64+0x4] ;  /* 0x0000040a3c427981 */ /* 0x0002a2000c1e9900 */
[----:B------:R-:W-:-:S03]  /*12e0*/  PRMT R22, RZ, 0x5410, R21 ;  /* 0x00005410ff167816 */ /* 0x000fc60000000015 */
[----:B------:R-:W-:Y:S01]  /*12f0*/  FMUL.FTZ R16, R16, R17 ;  /* 0x0000001110107220 */ /* 0x000fe20000410000 */
        /* <DEDUP_REMOVED lines=8> */
[----:B------:R-:W0:Y:S01]  /*1380*/  LDS.128 R16, [R14+0x10] ;  /* 0x000010000e107984 */ /* 0x000e220000000c00 */
[----:B------:R-:W-:-:S03]  /*1390*/  FMUL.FTZ R67, R23, R62 ;  /* 0x0000003e17437220 */ /* 0x000fc60000410000 */
[----:B------:R3:W4:Y:S04]  /*13a0*/  LDG.E.CONSTANT R23, [R54.64] ;  /* 0x0000000a36177981 */ /* 0x000728000c1e9900 */
[----:B------:R3:W5:Y:S01]  /*13b0*/  LDG.E.CONSTANT R62, [R54.64+0x4] ;  /* 0x0000040a363e7981 */ /* 0x000762000c1e9900 */
[----:B------:R-:W-:Y:S02]  /*13c0*/  PRMT R21, RZ, 0x7610, R21 ;  /* 0x00007610ff157816 */ /* 0x000fe40000000015 */
[----:B------:R-:W-:Y:S02]  /*13d0*/  PRMT R64, RZ, 0x7610, R64 ;  /* 0x00007610ff407816 */ /* 0x000fe40000000040 */
[----:B-1----:R-:W-:-:S03]  /*13e0*/  IADD3 R61, P0, P1, R10, R52, R27 ;  /* 0x000000340a3d7210 */ /* 0x002fc6000791e01b */
[----:B------:R-:W-:Y:S01]  /*13f0*/  FFMA.FTZ R21, R21, R64, R67 ;  /* 0x0000004015157223 */ /* 0x000fe20000010043 */
[----:B------:R-:W-:Y:S02]  /*1400*/  LEA R60, P2, R61, c[0x0][0x170], 0x1 ;  /* 0x00005c003d3c7a11 */ /* 0x000fe400078408ff */
[----:B------:R-:W-:Y:S02]  /*1410*/  IADD3.X R64, R41, R53, R34, P0, P1 ;  /* 0x0000003529407210 */ /* 0x000fe400007e2422 */
[----:B---3--:R-:W-:Y:S02]  /*1420*/  PRMT R55, RZ, 0x5410, R63 ;  /* 0x00005410ff377816 */ /* 0x008fe4000000003f */
[----:B------:R-:W-:Y:S02]  /*1430*/  LEA.HI.X R61, R61, c[0x0][0x174], R64, 0x1, P2 ;  /* 0x00005d003d3d7a11 */ /* 0x000fe400010f0c40 */
[----:B0-----:R-:W-:-:S05]  /*1440*/  PRMT R54, RZ, 0x5410, R16 ;  /* 0x00005410ff367816 */ /* 0x001fca0000000010 */
[----:B------:R-:W-:Y:S02]  /*1450*/  FFMA.FTZ R65, R54, R55, R65 ;  /* 0x0000003736417223 */ /* 0x000fe40000010041 */
[----:B------:R0:W3:Y:S01]  /*1460*/  LDG.E.CONSTANT R54, [R60.64] ;  /* 0x0000000a3c367981 */ /* 0x0000e2000c1e9900 */
[----:B------:R-:W-:Y:S02]  /*1470*/  PRMT R55, RZ, 0x7610, R16 ;  /* 0x00007610ff377816 */ /* 0x000fe40000000010 */
[----:B------:R-:W-:-:S05]  /*1480*/  PRMT R63, RZ, 0x7610, R63 ;  /* 0x00007610ff3f7816 */ /* 0x000fca000000003f */
[----:B------:R-:W-:Y:S01]  /*1490*/  FFMA.FTZ R20, R55, R63, R20 ;  /* 0x0000003f37147223 */ /* 0x000fe20000010014 */
[----:B------:R-:W-:Y:S01]  /*14a0*/  PRMT R55, RZ, 0x5410, R17 ;  /* 0x00005410ff377816 */ /* 0x000fe20000000011 */
[----:B0-----:R0:W3:Y:S01]  /*14b0*/  LDG.E.CONSTANT R60, [R60.64+0x4] ;  /* 0x0000040a3c3c7981 */ /* 0x0010e2000c1e9900 */
[--C-:B------:R-:W-:Y:S02]  /*14c0*/  PRMT R63, RZ, 0x5410, R19.reuse ;  /* 0x00005410ff3f7816 */ /* 0x100fe40000000013 */
[----:B------:R-:W-:Y:S02]  /*14d0*/  PRMT R19, RZ, 0x7610, R19 ;  /* 0x00007610ff137816 */ /* 0x000fe40000000013 */
[--C-:B--2---:R-:W-:Y:S02]  /*14e0*/  PRMT R16, RZ, 0x5410, R66.reuse ;  /* 0x00005410ff107816 */ /* 0x104fe40000000042 */
[----:B------:R-:W-:-:S03]  /*14f0*/  PRMT R66, RZ, 0x7610, R66 ;  /* 0x00007610ff427816 */ /* 0x000fc60000000042 */
[----:B------:R-:W-:Y:S01]  /*1500*/  FFMA.FTZ R22, R55, R16, R22 ;  /* 0x0000001037167223 */ /* 0x000fe20000010016 */
[----:B------:R-:W-:-:S05]  /*1510*/  PRMT R16, RZ, 0x7610, R17 ;  /* 0x00007610ff107816 */ /* 0x000fca0000000011 */
[----:B------:R-:W-:Y:S01]  /*1520*/  FFMA.FTZ R66, R16, R66, R21 ;  /* 0x0000004210427223 */ /* 0x000fe20000010015 */
[----:B------:R-:W-:Y:S02]  /*1530*/  PRMT R16, RZ, 0x5410, R18 ;  /* 0x00005410ff107816 */ /* 0x000fe40000000012 */
[--C-:B----4-:R-:W-:Y:S02]  /*1540*/  PRMT R17, RZ, 0x5410, R23.reuse ;  /* 0x00005410ff117816 */ /* 0x110fe40000000017 */
[----:B------:R-:W-:-:S03]  /*1550*/  PRMT R64, RZ, 0x7610, R23 ;  /* 0x00007610ff407816 */ /* 0x000fc60000000017 */
[----:B------:R-:W-:Y:S01]  /*1560*/  FFMA.FTZ R65, R16, R17, R65 ;  /* 0x0000001110417223 */ /* 0x000fe20000010041 */
[----:B------:R-:W-:Y:S02]  /*1570*/  PRMT R17, RZ, 0x7610, R18 ;  /* 0x00007610ff117816 */ /* 0x000fe40000000012 */
[----:B-----5:R-:W-:-:S03]  /*1580*/  PRMT R16, RZ, 0x5410, R62 ;  /* 0x00005410ff107816 */ /* 0x020fc6000000003e */
[----:B------:R-:W-:Y:S01]  /*1590*/  FFMA.FTZ R64, R17, R64, R20 ;  /* 0x0000004011407223 */ /* 0x000fe20000010014 */
[----:B------:R-:W-:Y:S01]  /*15a0*/  IADD3 R17, P0, P1, R11, R52, R28 ;  /* 0x000000340b117210 */ /* 0x000fe2000791e01c */
[----:B------:R-:W-:Y:S02]  /*15b0*/  FFMA.FTZ R63, R63, R16, R22 ;  /* 0x000000103f3f7223 */ /* 0x000fe40000010016 */
[----:B------:R-:W1:Y:S01]  /*15c0*/  LDS.128 R20, [R14+0x20] ;  /* 0x000020000e147984 */ /* 0x000e620000000c00 */
[----:B------:R-:W-:Y:S02]  /*15d0*/  LEA R16, P2, R17, c[0x0][0x170], 0x1 ;  /* 0x00005c0011107a11 */ /* 0x000fe400078408ff */
[----:B------:R-:W-:-:S04]  /*15e0*/  IADD3.X R18, R44, R53, R35, P0, P1 ;  /* 0x000000352c127210 */ /* 0x000fc800007e2423 */
[----:B------:R-:W-:-:S05]  /*15f0*/  LEA.HI.X R17, R17, c[0x0][0x174], R18, 0x1, P2 ;  /* 0x00005d0011117a11 */ /* 0x000fca00010f0c12 */
[----:B------:R2:W4:Y:S01]  /*1600*/  LDG.E.CONSTANT R55, [R16.64] ;  /* 0x0000000a10377981 */ /* 0x000522000c1e9900 */
[----:B------:R-:W-:-:S03]  /*1610*/  PRMT R62, RZ, 0x7610, R62 ;  /* 0x00007610ff3e7816 */ /* 0x000fc6000000003e */
[----:B0-----:R2:W5:Y:S02]  /*1620*/  LDG.E.CONSTANT R61, [R16.64+0x4] ;  /* 0x0000040a103d7981 */ /* 0x001564000c1e9900 */
[----:B------:R-:W-:Y:S01]  /*1630*/  FFMA.FTZ R62, R19, R62, R66 ;  /* 0x0000003e133e7223 */ /* 0x000fe20000010042 */
[----:B---3--:R-:W-:Y:S02]  /*1640*/  PRMT R19, RZ, 0x5410, R54 ;  /* 0x00005410ff137816 */ /* 0x008fe40000000036 */
[----:B-1----:R-:W-:-:S05]  /*1650*/  PRMT R18, RZ, 0x5410, R20 ;  /* 0x00005410ff127816 */ /* 0x002fca0000000014 */
        /* <DEDUP_REMOVED lines=13> */
[----:B--2---:R-:W-:Y:S02]  /*1730*/  PRMT R17, RZ, 0x7610, R20 ;  /* 0x00007610ff117816 */ /* 0x004fe40000000014 */
[----:B------:R-:W-:Y:S02]  /*1740*/  PRMT R54, RZ, 0x7610, R54 ;  /* 0x00007610ff367816 */ /* 0x000fe40000000036 */
[----:B------:R-:W-:-:S03]  /*1750*/  PRMT R16, RZ, 0x5410, R21 ;  /* 0x00005410ff107816 */ /* 0x000fc60000000015 */
[----:B------:R-:W-:Y:S01]  /*1760*/  FFMA.FTZ R64, R17, R54, R64 ;  /* 0x0000003611407223 */ /* 0x000fe20000010040 */
[----:B------:R-:W-:-:S05]  /*1770*/  PRMT R17, RZ, 0x5410, R60 ;  /* 0x00005410ff117816 */ /* 0x000fca000000003c */
[----:B------:R-:W-:Y:S01]  /*1780*/  FFMA.FTZ R63, R16, R17, R63 ;  /* 0x00000011103f7223 */ /* 0x000fe2000001003f */
[----:B------:R-:W-:Y:S02]  /*1790*/  PRMT R16, RZ, 0x5410, R22 ;  /* 0x00005410ff107816 */ /* 0x000fe40000000016 */
[----:B------:R-:W-:Y:S02]  /*17a0*/  PRMT R21, RZ, 0x7610, R21 ;  /* 0x00007610ff157816 */ /* 0x000fe40000000015 */
[----:B------:R-:W-:-:S05]  /*17b0*/  PRMT R60, RZ, 0x7610, R60 ;  /* 0x00007610ff3c7816 */ /* 0x000fca000000003c */
[----:B------:R-:W-:Y:S01]  /*17c0*/  FFMA.FTZ R62, R21, R60, R62 ;  /* 0x0000003c153e7223 */ /* 0x000fe2000001003e */
[----:B------:R-:W-:Y:S02]  /*17d0*/  PRMT R21, RZ, 0x7610, R22 ;  /* 0x00007610ff157816 */ /* 0x000fe40000000016 */
[--C-:B------:R-:W-:Y:S02]  /*17e0*/  PRMT R20, RZ, 0x5410, R23.reuse ;  /* 0x00005410ff147816 */ /* 0x100fe40000000017 */
[----:B------:R-:W-:Y:S02]  /*17f0*/  PRMT R23, RZ, 0x7610, R23 ;  /* 0x00007610ff177816 */ /* 0x000fe40000000017 */
[----:B------:R-:W-:-:S04]  /*1800*/  IADD3 R59, R59, 0x4, RZ ;  /* 0x000000043b3b7810 */ /* 0x000fc80007ffe0ff */
[----:B------:R-:W-:Y:S02]  /*1810*/  ISETP.GE.AND P1, PT, R59, R4, PT ;  /* 0x000000043b00720c */ /* 0x000fe40003f26270 */
[----:B----4-:R-:W-:-:S05]  /*1820*/  PRMT R17, RZ, 0x5410, R55 ;  /* 0x00005410ff117816 */ /* 0x010fca0000000037 */
[----:B------:R-:W-:Y:S02]  /*1830*/  FFMA.FTZ R65, R16, R17, R65 ;  /* 0x0000001110417223 */ /* 0x000fe40000010041 */
[----:B0-----:R-:W0:Y:S01]  /*1840*/  LDS.128 R16, [R14+0x30] ;  /* 0x000030000e107984 */ /* 0x001e220000000c00 */
[----:B------:R-:W-:-:S05]  /*1850*/  PRMT R55, RZ, 0x7610, R55 ;  /* 0x00007610ff377816 */ /* 0x000fca0000000037 */
[----:B------:R-:W-:Y:S01]  /*1860*/  FFMA.FTZ R64, R21, R55, R64 ;  /* 0x0000003715407223 */ /* 0x000fe20000010040 */
[----:B-----5:R-:W-:-:S05]  /*1870*/  PRMT R21, RZ, 0x5410, R61 ;  /* 0x00005410ff157816 */ /* 0x020fca000000003d */
[----:B------:R-:W-:Y:S01]  /*1880*/  FFMA.FTZ R63, R20, R21, R63 ;  /* 0x00000015143f7223 */ /* 0x000fe2000001003f */
[----:B------:R-:W-:Y:S02]  /*1890*/  PRMT R61, RZ, 0x7610, R61 ;  /* 0x00007610ff3d7816 */ /* 0x000fe4000000003d */
[----:B0-----:R-:W-:Y:S02]  /*18a0*/  PRMT R20, RZ, 0x5410, R16 ;  /* 0x00005410ff147816 */ /* 0x001fe40000000010 */
[----:B---3--:R-:W-:-:S05]  /*18b0*/  PRMT R21, RZ, 0x5410, R66 ;  /* 0x00005410ff157816 */ /* 0x008fca0000000042 */
[----:B------:R-:W-:Y:S01]  /*18c0*/  FFMA.FTZ R65, R20, R21, R65 ;  /* 0x0000001514417223 */ /* 0x000fe20000010041 */
[----:B------:R-:W-:Y:S02]  /*18d0*/  PRMT R21, RZ, 0x7610, R16 ;  /* 0x00007610ff157816 */ /* 0x000fe40000000010 */
[----:B------:R-:W-:Y:S02]  /*18e0*/  PRMT R16, RZ, 0x5410, R17 ;  /* 0x00005410ff107816 */ /* 0x000fe40000000011 */
[----:B------:R-:W-:Y:S02]  /*18f0*/  PRMT R20, RZ, 0x5410, R67 ;  /* 0x00005410ff147816 */ /* 0x000fe40000000043 */
[----:B------:R-:W-:Y:S02]  /*1900*/  PRMT R66, RZ, 0x7610, R66 ;  /* 0x00007610ff427816 */ /* 0x000fe40000000042 */
[----:B------:R-:W-:Y:S01]  /*1910*/  PRMT R22, RZ, 0x7610, R19 ;  /* 0x00007610ff167816 */ /* 0x000fe20000000013 */
[----:B------:R-:W-:Y:S01]  /*1920*/  FFMA.FTZ R63, R16, R20, R63 ;  /* 0x00000014103f7223 */ /* 0x000fe2000001003f */
[----:B------:R-:W-:-:S02]  /*1930*/  PRMT R20, RZ, 0x5410, R19 ;  /* 0x00005410ff147816 */ /* 0x000fc40000000013 */
[----:B------:R-:W-:Y:S02]  /*1940*/  PRMT R16, RZ, 0x5410, R18 ;  /* 0x00005410ff107816 */ /* 0x000fe40000000012 */
[----:B------:R-:W-:Y:S01]  /*1950*/  PRMT R19, RZ, 0x5410, R68 ;  /* 0x00005410ff137816 */ /* 0x000fe20000000044 */
[----:B------:R-:W-:Y:S01]  /*1960*/  FFMA.FTZ R21, R21, R66, R64 ;  /* 0x0000004215157223 */ /* 0x000fe20000010040 */
[----:B------:R-:W-:Y:S02]  /*1970*/  PRMT R18, RZ, 0x7610, R18 ;  /* 0x00007610ff127816 */ /* 0x000fe40000000012 */
[----:B------:R-:W-:Y:S01]  /*1980*/  PRMT R68, RZ, 0x7610, R68 ;  /* 0x00007610ff447816 */ /* 0x000fe20000000044 */
[----:B------:R-:W-:-:S04]  /*1990*/  FFMA.FTZ R16, R16, R19, R65 ;  /* 0x0000001310107223 */ /* 0x000fc80000010041 */
[----:B------:R-:W-:Y:S01]  /*19a0*/  FFMA.FTZ R21, R18, R68, R21 ;  /* 0x0000004412157223 */ /* 0x000fe20000010015 */
[----:B------:R-:W-:Y:S01]  /*19b0*/  PRMT R17, RZ, 0x7610, R17 ;  /* 0x00007610ff117816 */ /* 0x000fe20000000011 */
[----:B------:R-:W-:Y:S01]  /*19c0*/  FFMA.FTZ R62, R23, R61, R62 ;  /* 0x0000003d173e7223 */ /* 0x000fe2000001003e */
[----:B------:R-:W-:Y:S01]  /*19d0*/  PRMT R67, RZ, 0x7610, R67 ;  /* 0x00007610ff437816 */ /* 0x000fe20000000043 */
[----:B------:R-:W-:Y:S01]  /*19e0*/  FADD.FTZ R21, R16, R21 ;  /* 0x0000001510157221 */ /* 0x000fe20000010000 */
[--C-:B------:R-:W-:Y:S02]  /*19f0*/  PRMT R16, RZ, 0x5410, R69.reuse ;  /* 0x00005410ff107816 */ /* 0x100fe40000000045 */
[----:B------:R-:W-:Y:S01]  /*1a00*/  PRMT R69, RZ, 0x7610, R69 ;  /* 0x00007610ff457816 */ /* 0x000fe20000000045 */
[----:B------:R-:W-:Y:S02]  /*1a10*/  FFMA.FTZ R17, R17, R67, R62 ;  /* 0x0000004311117223 */ /* 0x000fe4000001003e */
[----:B------:R-:W-:-:S02]  /*1a20*/  FFMA.FTZ R16, R20, R16, R63 ;  /* 0x0000001014107223 */ /* 0x000fc4000001003f */
[----:B------:R-:W-:Y:S02]  /*1a30*/  FFMA.FTZ R17, R22, R69, R17 ;  /* 0x0000004516117223 */ /* 0x000fe40000010011 */
[----:B------:R-:W-:-:S04]  /*1a40*/  FADD.FTZ R16, R16, R21 ;  /* 0x0000001510107221 */ /* 0x000fc80000010000 */
[----:B------:R-:W-:Y:S01]  /*1a50*/  FADD.FTZ R23, R17, R16 ;  /* 0x0000001011177221 */ /* 0x000fe20000010000 */
[----:B------:R-:W-:Y:S05]  /*1a60*/  BRA.DIV ~URZ, `(.L_x_14765) ;  /* 0x00003f727f007947 */ /* 0x000fea000b800000 */
[----:B------:R0:W1:Y:S02]  /*1a70*/  SHFL.BFLY PT, R16, R23, 0x1, 0x1f ;  /* 0x0c201f0017107f89 */ /* 0x00006400000e0000 */
.L_x_14808:
        /* <DEDUP_REMOVED lines=9> */
.L_x_14767:
[----:B------:R-:W-:Y:S05]  /*1b10*/  BSYNC B1 ;  /* 0x0000000000017941 */ /* 0x000fea0003800000 */
.L_x_14766:
[----:B------:R-:W-:Y:S02]  /*1b20*/  IADD3 R56, P0, R56, 0x10, RZ ;  /* 0x0000001038387810 */ /* 0x000fe40007f1e0ff */
[----:B-1----:R-:W-:Y:S02]  /*1b30*/  IADD3 R58, R58, 0x100, RZ ;  /* 0x000001003a3a7810 */ /* 0x002fe40007ffe0ff */
[----:B------:R-:W-:Y:S01]  /*1b40*/  IADD3 R49, R49, 0x40, RZ ;  /* 0x0000004031317810 */ /* 0x000fe20007ffe0ff */
[----:B------:R-:W-:Y:S01]  /*1b50*/  IMAD.X R57, RZ, RZ, R57, P0 ;  /* 0x000000ffff397224 */ /* 0x000fe200000e0639 */
[----:B0-----:R-:W-:Y:S05]  /*1b60*/  @!P1 BRA `(.L_x_14768) ;  /* 0xfffff50000009947 */ /* 0x001fea000383ffff */
[----:B------:R-:W-:Y:S05]  /*1b70*/  BRA `(.L_x_14763) ;  /* 0x00000c0000007947 */ /* 0x000fea0003800000 */
.L_x_14764:
        /* <DEDUP_REMOVED lines=9> */
.L_x_14772:
        /* <DEDUP_REMOVED lines=31> */
[--C-:B-1----:R-:W-:Y:S02]  /*1e00*/  PRMT R60, RZ, 0x5410, R21.reuse ;  /* 0x00005410ff3c7816 */ /* 0x102fe40000000015 */
        /* <DEDUP_REMOVED lines=16> */
[--C-:B-----5:R-:W-:Y:S01]  /*1f10*/  PRMT R17, RZ, 0x5410, R65.reuse ;  /* 0x00005410ff117816 */ /* 0x120fe20000000041 */
[----:B------:R-:W-:Y:S01]  /*1f20*/  FMUL.FTZ R23, R23, R64 ;  /* 0x0000004017177220 */ /* 0x000fe20000410000 */
[----:B------:R-:W-:Y:S02]  /*1f30*/  PRMT R64, RZ, 0x7610, R65 ;  /* 0x00007610ff407816 */ /* 0x000fe40000000041 */
[----:B------:R-:W-:Y:S01]  /*1f40*/  PRMT R66, RZ, 0x5410, R63 ;  /* 0x00005410ff427816 */ /* 0x000fe2000000003f */
[----:B------:R-:W-:Y:S02]  /*1f50*/  FFMA.FTZ R60, R60, R17, R16 ;  /* 0x000000113c3c7223 */ /* 0x000fe40000010010 */
[----:B------:R-:W0:Y:S01]  /*1f60*/  LDS.128 R16, [R14+0x10] ;  /* 0x000010000e107984 */ /* 0x000e220000000c00 */
        /* <DEDUP_REMOVED lines=10> */
[----:B------:R-:W3:Y:S01]  /*2010*/  LDG.E.CONSTANT R64, [R22.64+0x4] ;  /* 0x0000040a16407981 */ /* 0x000ee2000c1e9900 */
        /* <DEDUP_REMOVED lines=16> */
[----:B------:R-:W-:-:S03]  /*2120*/  PRMT R18, RZ, 0x7610, R67 ;  /* 0x00007610ff127816 */ /* 0x000fc60000000043 */
[----:B------:R-:W-:Y:S01]  /*2130*/  FFMA.FTZ R17, R17, R20, R66 ;  /* 0x0000001411117223 */ /* 0x000fe20000010042 */
[----:B------:R-:W-:Y:S01]  /*2140*/  PRMT R66, RZ, 0x5410, R19 ;  /* 0x00005410ff427816 */ /* 0x000fe20000000013 */
[----:B------:R-:W-:Y:S01]  /*2150*/  FFMA.FTZ R18, R21, R18, R16 ;  /* 0x0000001215127223 */ /* 0x000fe20000010010 */
[--C-:B---3--:R-:W-:Y:S01]  /*2160*/  PRMT R16, RZ, 0x5410, R64.reuse ;  /* 0x00005410ff107816 */ /* 0x108fe20000000040 */
[----:B------:R-:W0:Y:S04]  /*2170*/  LDS.128 R20, [R14+0x20] ;  /* 0x000020000e147984 */ /* 0x000e280000000c00 */
[----:B------:R-:W-:Y:S01]  /*2180*/  FFMA.FTZ R66, R66, R16, R63 ;  /* 0x0000001042427223 */ /* 0x000fe2000001003f */
[----:B------:R-:W-:Y:S02]  /*2190*/  PRMT R16, RZ, 0x7610, R19 ;  /* 0x00007610ff107816 */ /* 0x000fe40000000013 */
[----:B------:R-:W-:-:S05]  /*21a0*/  PRMT R63, RZ, 0x7610, R64 ;  /* 0x00007610ff3f7816 */ /* 0x000fca0000000040 */
        /* <DEDUP_REMOVED lines=11> */
[-C--:B------:R-:W-:Y:S02]  /*2260*/  IADD3 R19, P0, P1, R12, R52.reuse, R29 ;  /* 0x000000340c137210 */ /* 0x080fe4000791e01d */
[----:B------:R-:W-:Y:S02]  /*2270*/  IADD3 R52, P3, P4, R13, R52, R30 ;  /* 0x000000340d347210 */ /* 0x000fe40007c7e01e */
[----:B0-----:R-:W-:-:S02]  /*2280*/  PRMT R17, RZ, 0x7610, R20 ;  /* 0x00007610ff117816 */ /* 0x001fc40000000014 */
[----:B------:R-:W-:Y:S02]  /*2290*/  IADD3.X R20, R43, R53, R36, P0, P1 ;  /* 0x000000352b147210 */ /* 0x000fe400007e2424 */
        /* <DEDUP_REMOVED lines=17> */
[----:B------:R-:W-:Y:S02]  /*23b0*/  PRMT R22, RZ, 0x7610, R22 ;  /* 0x00007610ff167816 */ /* 0x000fe40000000016 */
[----:B------:R-:W-:-:S04]  /*23c0*/  IADD3 R59, R59, 0x4, RZ ;  /* 0x000000043b3b7810 */ /* 0x000fc80007ffe0ff */
[----:B------:R-:W-:Y:S02]  /*23d0*/  ISETP.GE.AND P1, PT, R59, R4, PT ;  /* 0x000000043b00720c */ /* 0x000fe40003f26270 */
        /* <DEDUP_REMOVED lines=14> */
[----:B------:R-:W-:Y:S02]  /*24c0*/  PRMT R16, RZ, 0x7610, R16 ;  /* 0x00007610ff107816 */ /* 0x000fe40000000010 */
[----:B------:R-:W-:-:S03]  /*24d0*/  PRMT R23, RZ, 0x5410, R17 ;  /* 0x00005410ff177816 */ /* 0x000fc60000000011 */
[----:B------:R-:W-:Y:S01]  /*24e0*/  FFMA.FTZ R61, R16, R20, R61 ;  /* 0x00000014103d7223 */ /* 0x000fe2000001003d */
[----:B-----5:R-:W-:Y:S01]  /*24f0*/  PRMT R16, RZ, 0x5410, R52 ;  /* 0x00005410ff107816 */ /* 0x020fe20000000034 */
[----:B------:R-:W-:Y:S01]  /*2500*/  FFMA.FTZ R21, R21, R22, R64 ;  /* 0x0000001615157223 */ /* 0x000fe20000010040 */
        /* <DEDUP_REMOVED lines=21> */
.L_x_14809:
        /* <DEDUP_REMOVED lines=11> */
.L_x_14771:
[----:B------:R-:W-:Y:S05]  /*2710*/  BSYNC B1 ;  /* 0x0000000000017941 */ /* 0x000fea0003800000 */
.L_x_14770:
[----:B------:R-:W-:Y:S02]  /*2720*/  IADD3 R54, P0, R54, 0x10, RZ ;  /* 0x0000001036367810 */ /* 0x000fe40007f1e0ff */
[----:B-1----:R-:W-:Y:S02]  /*2730*/  IADD3 R56, R56, 0x100, RZ ;  /* 0x0000010038387810 */ /* 0x002fe40007ffe0ff */
[----:B------:R-:W-:Y:S01]  /*2740*/  IADD3 R55, R55, 0x40, RZ ;  /* 0x0000004037377810 */ /* 0x000fe20007ffe0ff */
[----:B------:R-:W-:Y:S01]  /*2750*/  IMAD.X R57, RZ, RZ, R57, P0 ;  /* 0x000000ffff397224 */ /* 0x000fe200000e0639 */
[----:B------:R-:W-:Y:S01]  /*2760*/  IADD3 R58, R58, 0x40, RZ ;  /* 0x000000403a3a7810 */ /* 0x000fe20007ffe0ff */
[----:B0-----:R-:W-:Y:S05]  /*2770*/  @!P1 BRA `(.L_x_14772) ;  /* 0xfffff49000009947 */ /* 0x001fea000383ffff */
.L_x_14763:
[----:B------:R-:W-:Y:S05]  /*2780*/  BSYNC B0 ;  /* 0x0000000000007941 */ /* 0x000fea0003800000 */
.L_x_14762:
[----:B------:R-:W-:Y:S05]  /*2790*/  BRA.DIV ~URZ, `(.L_x_14773) ;  /* 0x000033427f007947 */ /* 0x000fea000b800000 */
[----:B------:R0:W1:Y:S02]  /*27a0*/  SHFL.BFLY PT, R0, R5, 0x10, 0x1f ;  /* 0x0e001f0005007f89 */ /* 0x00006400000e0000 */
.L_x_14810:
[----:B-1----:R-:W-:Y:S01]  /*27b0*/  FMNMX.FTZ R7, R0, R5, !PT ;  /* 0x0000000500077209 */ /* 0x002fe20007810000 */
[----:B------:R-:W-:Y:S05]  /*27c0*/  BRA.DIV ~URZ, `(.L_x_14774) ;  /* 0x000033927f007947 */ /* 0x000fea000b800000 */
[----:B------:R-:W1:Y:S02]  /*27d0*/  SHFL.BFLY PT, R0, R7, 0x8, 0x1f ;  /* 0x0d001f0007007f89 */ /* 0x000e6400000e0000 */
[----:B-1----:R-:W-:-:S05]  /*27e0*/  FMNMX.FTZ R0, R7, R0, !PT ;  /* 0x0000000007007209 */ /* 0x002fca0007810000 */
[----:B0-----:R-:W0:Y:S02]  /*27f0*/  SHFL.BFLY PT, R5, R0, 0x4, 0x1f ;  /* 0x0c801f0000057f89 */ /* 0x001e2400000e0000 */
[----:B0-----:R-:W-:-:S05]  /*2800*/  FMNMX.FTZ R5, R0, R5, !PT ;  /* 0x0000000500057209 */ /* 0x001fca0007810000 */
[----:B------:R0:W1:Y:S02]  /*2810*/  SHFL.BFLY PT, R6, R5, 0x2, 0x1f ;  /* 0x0c401f0005067f89 */ /* 0x00006400000e0000 */
.L_x_14811:
[----:B------:R-:W-:Y:S01]  /*2820*/  ISETP.NE.AND P0, PT, R45, RZ, PT ;  /* 0x000000ff2d00720c */ /* 0x000fe20003f05270 */
[----:B------:R-:W-:-:S12]  /*2830*/  WARPSYNC 0xffffffff ;  /* 0xffffffff00007948 */ /* 0x000fd80003800000 */
[----:B-1----:R-:W-:-:S05]  /*2840*/  @!P0 FMNMX.FTZ R6, R6, R5, !PT ;  /* 0x0000000506068209 */ /* 0x002fca0007810000 */
[----:B------:R1:W-:Y:S02]  /*2850*/  @!P0 STS [R47.X4+0x80], R6 ;  /* 0x000080062f008388 */ /* 0x0003e40000004800 */
[----:B------:R-:W-:Y:S01]  /*2860*/  BAR.SYNC.DEFER_BLOCKING 0x0 ;  /* 0x0000000000007b1d */ /* 0x000fe20000010000 */
[----:B------:R-:W-:Y:S01]  /*2870*/  ISETP.GT.AND P0, PT, R45, 0x3, PT ;  /* 0x000000032d00780c */ /* 0x000fe20003f04270 */
[----:B-1----:R-:W-:Y:S01]  /*2880*/  IMAD.MOV.U32 R6, RZ, RZ, -0x800001 ;  /* 0xff7fffffff067424 */ /* 0x002fe200078e00ff */
[----:B------:R-:W-:-:S03]  /*2890*/  IADD3 R8, R48, 0xf, RZ ;  /* 0x0000000f30087810 */ /* 0x000fc60007ffe0ff */
[----:B------:R-:W-:Y:S01]  /*28a0*/  BSSY B0, `(.L_x_14775) ;  /* 0x00000e7000007945 */ /* 0x000fe20003800000 */
[----:B------:R-:W-:-:S04]  /*28b0*/  SHF.R.S32.HI R9, RZ, 0x1f, R8 ;  /* 0x0000001fff097819 */ /* 0x000fc80000011408 */
[----:B------:R-:W-:-:S04]  /*28c0*/  LEA.HI R9, R9, R8, RZ, 0x4 ;  /* 0x0000000809097211 */ /* 0x000fc800078f20ff */
[----:B------:R-:W-:Y:S01]  /*28d0*/  LOP3.LUT R9, R9, 0xfffffff0, RZ, 0xc0, !PT ;  /* 0xfffffff009097812 */ /* 0x000fe200078ec0ff */
[----:B------:R-:W1:Y:S04]  /*28e0*/  @!P0 LDS R6, [R45.X4+0x80] ;  /* 0x000080002d068984 */ /* 0x000e680000004800 */
[----:B01----:R-:W0:Y:S02]  /*28f0*/  SHFL.BFLY PT, R5, R6, 0x2, 0x1f ;  /* 0x0c401f0006057f89 */ /* 0x003e2400000e0000 */
[----:B0-----:R-:W-:Y:S01]  /*2900*/  FMNMX.FTZ R7, R5, R6, !PT ;  /* 0x0000000605077209 */ /* 0x001fe20007810000 */
[----:B------:R-:W-:-:S04]  /*2910*/  IMAD.MOV.U32 R6, RZ, RZ, RZ ;  /* 0x000000ffff067224 */ /* 0x000fc800078e00ff */
        /* <DEDUP_REMOVED lines=18> */
.L_x_14779:
        /* <DEDUP_REMOVED lines=11> */
.L_x_14778:
[----:B------:R-:W-:Y:S05]  /*2af0*/  BSYNC B1 ;  /* 0x0000000000017941 */ /* 0x000fea0003800000 */
.L_x_14777:
        /* <DEDUP_REMOVED lines=10> */
.L_x_14782:
        /* <DEDUP_REMOVED lines=100> */
.L_x_14781:
[----:B------:R-:W-:Y:S05]  /*31e0*/  BSYNC B1 ;  /* 0x0000000000017941 */ /* 0x000fea0003800000 */
.L_x_14780:
        /* <DEDUP_REMOVED lines=55> */
.L_x_14784:
[----:B------:R-:W-:Y:S05]  /*3560*/  BSYNC B1 ;  /* 0x0000000000017941 */ /* 0x000fea0003800000 */
.L_x_14783:
        /* <DEDUP_REMOVED lines=26> */
.L_x_14776:
[----:B------:R-:W-:Y:S05]  /*3710*/  BSYNC B0 ;  /* 0x0000000000007941 */ /* 0x000fea0003800000 */
.L_x_14775:
        /* <DEDUP_REMOVED lines=36> */
.L_x_14789:
        /* <DEDUP_REMOVED lines=8> */
.L_x_14788:
[----:B0-----:R-:W-:Y:S05]  /*39e0*/  BSYNC B1 ;  /* 0x0000000000017941 */ /* 0x001fea0003800000 */
.L_x_14787:
        /* <DEDUP_REMOVED lines=10> */
.L_x_14792:
        /* <DEDUP_REMOVED lines=52> */
.L_x_14791:
[----:B------:R-:W-:Y:S05]  /*3dd0*/  BSYNC B1 ;  /* 0x0000000000017941 */ /* 0x000fea0003800000 */
.L_x_14790:
        /* <DEDUP_REMOVED lines=31> */
.L_x_14794:
[----:B------:R-:W-:Y:S05]  /*3fd0*/  BSYNC B1 ;  /* 0x0000000000017941 */ /* 0x000fea0003800000 */
.L_x_14793:
        /* <DEDUP_REMOVED lines=14> */
.L_x_14786:
[----:B------:R-:W-:Y:S05]  /*40c0*/  BSYNC B0 ;  /* 0x0000000000007941 */ /* 0x000fea0003800000 */
.L_x_14785:
[----:B------:R-:W-:Y:S01]  /*40d0*/  BAR.SYNC.DEFER_BLOCKING 0x0 ;  /* 0x0000000000007b1d */ /* 0x000fe20000010000 */
[----:B------:R-:W-:-:S05]  /*40e0*/  ISETP.GE.AND P0, PT, R47, R4, PT ;  /* 0x000000042f00720c */ /* 0x000fca0003f06270 */
[----:B------:R-:W-:Y:S08]  /*40f0*/  BSSY B0, `(.L_x_14795) ;  /* 0x000012b000007945 */ /* 0x000ff00003800000 */
[----:B------:R-:W-:Y:S01]  /*4100*/  @P0 IMAD.MOV.U32 R18, RZ, RZ, RZ ;  /* 0x000000ffff120224 */ /* 0x000fe200078e00ff */
[----:B------:R-:W-:Y:S01]  /*4110*/  @P0 CS2R R20, SRZ ;  /* 0x0000000000140805 */ /* 0x000fe2000001ff00 */
[----:B0-----:R-:W-:Y:S01]  /*4120*/  @P0 IMAD.MOV.U32 R5, RZ, RZ, RZ ;  /* 0x000000ffff050224 */ /* 0x001fe200078e00ff */
[----:B------:R-:W-:Y:S05]  /*4130*/  @P0 BRA `(.L_x_14796) ;  /* 0x0000126000000947 */ /* 0x000fea0003800000 */
[----:B------:R-:W0:Y:S01]  /*4140*/  S2R R0, SR_CTAID.Y ;  /* 0x0000000000007919 */ /* 0x000e220000002600 */
[----:B------:R-:W-:Y:S01]  /*4150*/  IMAD R6, R2, c[0x0][0x1b0], RZ ;  /* 0x00006c0002067a24 */ /* 0x000fe200078e02ff */
[----:B------:R-:W-:Y:S01]  /*4160*/  LEA.HI R2, R45, R45, RZ, 0x1 ;  /* 0x0000002d2d027211 */ /* 0x000fe200078f08ff */
[----:B------:R-:W-:Y:S01]  /*4170*/  IMAD.MOV.U32 R9, RZ, RZ, c[0x0][0x1ac] ;  /* 0x00006b00ff097624 */ /* 0x000fe200078e00ff */
[----:B-----5:R-:W-:Y:S01]  /*4180*/  IADD3 R49, -R47, -0x1, R4 ;  /* 0xffffffff2f317810 */ /* 0x020fe20007ffe104 */
[----:B------:R-:W-:Y:S01]  /*4190*/  IMAD.MOV.U32 R18, RZ, RZ, RZ ;  /* 0x000000ffff127224 */ /* 0x000fe200078e00ff */
[----:B------:R-:W-:Y:S01]  /*41a0*/  CS2R R20, SRZ ;  /* 0x0000000000147805 */ /* 0x000fe2000001ff00 */
[----:B------:R-:W-:-:S02]  /*41b0*/  IMAD.MOV.U32 R5, RZ, RZ, RZ ;  /* 0x000000ffff057224 */ /* 0x000fc400078e00ff */
[--C-:B------:R-:W-:Y:S02]  /*41c0*/  IMAD.MOV.U32 R23, RZ, RZ, R47.reuse ;  /* 0x000000ffff177224 */ /* 0x100fe400078e002f */
[----:B0-----:R-:W-:Y:S01]  /*41d0*/  IMAD R19, R0, c[0x0][0x198], RZ ;  /* 0x0000660000137a24 */ /* 0x001fe200078e02ff */
[----:B------:R-:W-:-:S04]  /*41e0*/  SHF.R.S32.HI R0, RZ, 0x1f, R47 ;  /* 0x0000001fff007819 */ /* 0x000fc8000001142f */
[----:B------:R-:W-:-:S04]  /*41f0*/  IADD3 R8, P0, R47, R19, RZ ;  /* 0x000000132f087210 */ /* 0x000fc80007f1e0ff */
[----:B------:R-:W-:Y:S02]  /*4200*/  LEA.HI.X.SX32 R19, R19, R0, 0x1, P0 ;  /* 0x0000000013137211 */ /* 0x000fe400000f0eff */
[----:B------:R-:W-:-:S04]  /*4210*/  LEA R0, P0, R8, c[0x0][0x188], 0x2 ;  /* 0x0000620008007a11 */ /* 0x000fc800078010ff */
[----:B------:R-:W-:Y:S02]  /*4220*/  LEA.HI.X R19, R8, c[0x0][0x18c], R19, 0x2, P0 ;  /* 0x0000630008137a11 */ /* 0x000fe400000f1413 */
[C---:B------:R-:W-:Y:S01]  /*4230*/  LOP3.LUT R8, R2.reuse, 0xfffffffe, RZ, 0xc0, !PT ;  /* 0xfffffffe02087812 */ /* 0x040fe200078ec0ff */
[----:B------:R-:W-:-:S04]  /*4240*/  IMAD.SHL.U32 R2, R2, 0x8, RZ ;  /* 0x0000000802027824 */ /* 0x000fc800078e00ff */
[----:B------:R-:W-:Y:S01]  /*4250*/  IMAD.IADD R8, R45, 0x1, -R8 ;  /* 0x000000012d087824 */ /* 0x000fe200078e0a08 */
[----:B------:R-:W-:Y:S02]  /*4260*/  LOP3.LUT R7, R2, 0xfffffff0, RZ, 0xc0, !PT ;  /* 0xfffffff002077812 */ /* 0x000fe400078ec0ff */
[----:B------:R-:W-:Y:S01]  /*4270*/  SHF.R.S32.HI R2, RZ, 0x1f, R9 ;  /* 0x0000001fff027819 */ /* 0x000fe20000011409 */
[----:B------:R-:W-:Y:S02]  /*4280*/  IMAD.SHL.U32 R10, R8, 0x8, RZ ;  /* 0x00000008080a7824 */ /* 0x000fe400078e00ff */
[C---:B------:R-:W-:Y:S02]  /*4290*/  IMAD R8, R47.reuse, 0x2, R8 ;  /* 0x000000022f087824 */ /* 0x040fe400078e0208 */
[----:B------:R-:W-:Y:S01]  /*42a0*/  IMAD.IADD R22, R10, 0x1, R7 ;  /* 0x000000010a167824 */ /* 0x000fe200078e0207 */
[----:B------:R-:W-:Y:S01]  /*42b0*/  SHF.R.S32.HI R7, RZ, 0x1f, R6 ;  /* 0x0000001fff077819 */ /* 0x000fe20000011406 */
[----:B------:R-:W-:Y:S01]  /*42c0*/  IMAD R25, R47, 0x10, R10 ;  /* 0x000000102f197824 */ /* 0x000fe200078e020a */
[----:B------:R-:W-:-:S02]  /*42d0*/  LEA R24, R8, 0xb0, 0x5 ;  /* 0x000000b008187811 */ /* 0x000fc400078e28ff */
[C---:B------:R-:W-:Y:S02]  /*42e0*/  IADD3 R26, R22.reuse, 0x200, RZ ;  /* 0x00000200161a7810 */ /* 0x040fe40007ffe0ff */
[----:B------:R-:W-:Y:S02]  /*42f0*/  IADD3 R27, R22, 0x300, RZ ;  /* 0x00000300161b7810 */ /* 0x000fe40007ffe0ff */
.L_x_14805:
        /* <DEDUP_REMOVED lines=14> */
[-C--:B------:R-:W-:Y:S02]  /*43e0*/  LEA.HI.X.SX32 R10, R22, R17.reuse, 0x1, P0 ;  /* 0x00000011160a7211 */ /* 0x080fe400000f0eff */
[----:B------:R-:W-:Y:S02]  /*43f0*/  LEA.HI.X.SX32 R11, R27, R17, 0x1, P3 ;  /* 0x000000111b0b7211 */ /* 0x000fe400018f0eff */
[----:B------:R-:W-:Y:S02]  /*4400*/  LEA.HI.X R17, R15, c[0x0][0x17c], R10, 0x1, P1 ;  /* 0x00005f000f117a11 */ /* 0x000fe400008f0c0a */
[C---:B------:R-:W-:Y:S02]  /*4410*/  LEA R42, P4, R12.reuse, c[0x0][0x178], 0x1 ;  /* 0x00005e000c2a7a11 */ /* 0x040fe400078808ff */
        /* <DEDUP_REMOVED lines=55> */
.L_x_14798:
[----:B0-----:R-:W-:Y:S05]  /*4790*/  BSYNC B1 ;  /* 0x0000000000017941 */ /* 0x001fea0003800000 */
.L_x_14797:
        /* <DEDUP_REMOVED lines=51> */
.L_x_14800:
[----:B------:R-:W-:Y:S05]  /*4ad0*/  BSYNC B1 ;  /* 0x0000000000017941 */ /* 0x000fea0003800000 */
.L_x_14799:
        /* <DEDUP_REMOVED lines=49> */
.L_x_14802:
[----:B------:R-:W-:Y:S05]  /*4df0*/  BSYNC B1 ;  /* 0x0000000000017941 */ /* 0x000fea0003800000 */
.L_x_14801:
        /* <DEDUP_REMOVED lines=31> */
[-C--:B------:R-:W-:Y:S02]  /*4ff0*/  ISETP.GE.AND P6, PT, R25, R48.reuse, PT ;  /* 0x000000301900720c */ /* 0x080fe40003fc6270 */
[-C--:B------:R-:W-:Y:S02]  /*5000*/  ISETP.GE.AND P5, PT, R15, R48.reuse, PT ;  /* 0x000000300f00720c */ /* 0x080fe40003fa6270 */
[C---:B------:R-:W-:Y:S02]  /*5010*/  IADD3 R15, R25.reuse, 0x5, RZ ;  /* 0x00000005190f7810 */ /* 0x040fe40007ffe0ff */
[----:B------:R-:W-:Y:S02]  /*5020*/  IADD3 R11, R25, 0x1, RZ ;  /* 0x00000001190b7810 */ /* 0x000fe40007ffe0ff */
[----:B------:R-:W-:-:S02]  /*5030*/  ISETP.GE.AND P2, PT, R15, R48, PT ;  /* 0x000000300f00720c */ /* 0x000fc40003f46270 */
[C---:B------:R-:W-:Y:S02]  /*5040*/  IADD3 R17, R25.reuse, 0x3, RZ ;  /* 0x0000000319117810 */ /* 0x040fe40007ffe0ff */
[----:B------:R-:W-:Y:S02]  /*5050*/  IADD3 R15, R25, 0x7, RZ ;  /* 0x00000007190f7810 */ /* 0x000fe40007ffe0ff */
[-C--:B------:R-:W-:Y:S02]  /*5060*/  ISETP.GE.AND P0, PT, R11, R48.reuse, PT ;  /* 0x000000300b00720c */ /* 0x080fe40003f06270 */
[----:B------:R-:W-:Y:S02]  /*5070*/  IADD3 R11, R25, 0x4, RZ ;  /* 0x00000004190b7810 */ /* 0x000fe40007ffe0ff */
[----:B------:R-:W-:Y:S02]  /*5080*/  @P6 PRMT R32, RZ, 0x7610, R32 ;  /* 0x00007610ff206816 */ /* 0x000fe40000000020 */
[----:B------:R-:W-:-:S02]  /*5090*/  ISETP.GE.AND P4, PT, R17, R48, PT ;  /* 0x000000301100720c */ /* 0x000fc40003f86270 */
[-C--:B------:R-:W-:Y:S02]  /*50a0*/  ISETP.GE.AND P6, PT, R15, R48.reuse, PT ;  /* 0x000000300f00720c */ /* 0x080fe40003fc6270 */
[----:B------:R-:W-:Y:S02]  /*50b0*/  IADD3 R17, R25, 0x6, RZ ;  /* 0x0000000619117810 */ /* 0x000fe40007ffe0ff */
[-C--:B------:R-:W-:Y:S02]  /*50c0*/  ISETP.GE.AND P3, PT, R11, R48.reuse, PT ;  /* 0x000000300b00720c */ /* 0x080fe40003f66270 */
[----:B------:R-:W-:Y:S02]  /*50d0*/  PRMT R11, R33, 0x7632, R11 ;  /* 0x00007632210b7816 */ /* 0x000fe4000000000b */
[----:B------:R-:W-:Y:S02]  /*50e0*/  ISETP.GE.AND P1, PT, R17, R48, PT ;  /* 0x000000301100720c */ /* 0x000fe40003f26270 */
        /* <DEDUP_REMOVED lines=13> */
.L_x_14804:
[----:B------:R-:W-:Y:S05]  /*51c0*/  BSYNC B1 ;  /* 0x0000000000017941 */ /* 0x000fea0003800000 */
.L_x_14803:
        /* <DEDUP_REMOVED lines=29> */
.L_x_14796:
[----:B------:R-:W-:Y:S05]  /*53a0*/  BSYNC B0 ;  /* 0x0000000000007941 */ /* 0x000fea0003800000 */
.L_x_14795:
[----:B------:R-:W0:Y:S01]  /*53b0*/  SHFL.BFLY PT, R0, R21, 0x1, 0x1f ;  /* 0x0c201f0015007f89 */ /* 0x000e2200000e0000 */
[----:B------:R-:W-:Y:S01]  /*53c0*/  LOP3.LUT R4, R45, 0x1, RZ, 0xc0, !PT ;  /* 0x000000012d047812 */ /* 0x000fe200078ec0ff */
[----:B------:R-:W-:Y:S01]  /*53d0*/  BSSY B0, `(.L_x_14806) ;  /* 0x0000031000007945 */ /* 0x000fe20003800000 */
[----:B------:R-:W-:Y:S01]  /*53e0*/  LOP3.LUT R8, R3, 0xffffffe0, RZ, 0xc0, !PT ;  /* 0xffffffe003087812 */ /* 0x000fe200078ec0ff */
[----:B------:R-:W1:Y:S04]  /*53f0*/  SHFL.BFLY PT, R7, R20, 0x1, 0x1f ;  /* 0x0c201f0014077f89 */ /* 0x000e6800000e0000 */
[----:B------:R-:W-:Y:S01]  /*5400*/  BAR.SYNC.DEFER_BLOCKING 0x0 ;  /* 0x0000000000007b1d */ /* 0x000fe20000010000 */
[----:B------:R-:W-:-:S02]  /*5410*/  ISETP.NE.AND P2, PT, R4, RZ, PT ;  /* 0x000000ff0400720c */ /* 0x000fc40003f45270 */
[C---:B------:R-:W-:Y:S02]  /*5420*/  LOP3.LUT R4, R3.reuse, 0xffffffc0, RZ, 0xc0, !PT ;  /* 0xffffffc003047812 */ /* 0x040fe400078ec0ff */
[----:B------:R-:W-:Y:S01]  /*5430*/  ISETP.GT.OR P0, PT, R3, 0x3f, P2 ;  /* 0x0000003f0300780c */ /* 0x000fe20001704670 */
[----:B------:R-:W2:Y:S01]  /*5440*/  SHFL.BFLY PT, R2, R5, 0x1, 0x1f ;  /* 0x0c201f0005027f89 */ /* 0x000ea200000e0000 */
[----:B------:R-:W-:Y:S02]  /*5450*/  ISETP.NE.OR P1, PT, R4, 0x40, P2 ;  /* 0x000000400400780c */ /* 0x000fe40001725670 */
[----:B------:R-:W-:Y:S01]  /*5460*/  LEA.HI R4, R45, R45, RZ, 0x1 ;  /* 0x0000002d2d047211 */ /* 0x000fe200078f08ff */
[----:B------:R-:W3:Y:S01]  /*5470*/  SHFL.BFLY PT, R9, R18, 0x1, 0x1f ;  /* 0x0c201f0012097f89 */ /* 0x000ee200000e0000 */
[----:B------:R-:W-:Y:S02]  /*5480*/  ISETP.NE.OR P4, PT, R8, 0x20, P2 ;  /* 0x000000200800780c */ /* 0x000fe40001785670 */
[----:B------:R-:W-:-:S02]  /*5490*/  SHF.R.S32.HI R4, RZ, 0x1, R4 ;  /* 0x00000001ff047819 */ /* 0x000fc40000011404 */
[----:B------:R-:W-:Y:S01]  /*54a0*/  IADD3 R8, R3, 0x1f, RZ ;  /* 0x0000001f03087810 */ /* 0x000fe20007ffe0ff */
[----:B0-----:R-:W-:Y:S02]  /*54b0*/  FADD.FTZ R0, R0, R21 ;  /* 0x0000001500007221 */ /* 0x001fe40000010000 */
[----:B------:R-:W-:Y:S01]  /*54c0*/  IMAD R47, R47, 0x40, R4 ;  /* 0x000000402f2f7824 */ /* 0x000fe200078e0204 */
[----:B------:R-:W-:Y:S01]  /*54d0*/  ISETP.GT.U32.AND P3, PT, R8, 0x3e, PT ;  /* 0x0000003e0800780c */ /* 0x000fe20003f64070 */
[----:B-1----:R-:W-:-:S03]  /*54e0*/  FADD.FTZ R7, R7, R20 ;  /* 0x0000001407077221 */ /* 0x002fc60000010000 */
[----:B------:R-:W-:Y:S04]  /*54f0*/  @!P1 STS [R47.X4+-0x160], R0 ;  /* 0xfffea0002f009388 */ /* 0x000fe80000004800 */
[----:B------:R-:W-:Y:S01]  /*5500*/  @!P1 STS [R47.X4+-0x120], R7 ;  /* 0xfffee0072f009388 */ /* 0x000fe20000004800 */
[----:B--2---:R-:W-:Y:S02]  /*5510*/  FADD.FTZ R10, R2, R5 ;  /* 0x00000005020a7221 */ /* 0x004fe40000010000 */
[----:B---3--:R-:W-:-:S03]  /*5520*/  FADD.FTZ R11, R9, R18 ;  /* 0x00000012090b7221 */ /* 0x008fc60000010000 */
        /* <DEDUP_REMOVED lines=27> */
.L_x_14807:
[----:B0-----:R-:W-:Y:S05]  /*56e0*/  BSYNC B0 ;  /* 0x0000000000007941 */ /* 0x001fea0003800000 */
.L_x_14806:
        /* <DEDUP_REMOVED lines=22> */
[C---:B------:R-:W-:Y:S02]  /*5850*/  LEA R2, P0, R3.reuse, c[0x0][0x160], 0x1 ;  /* 0x0000580003027a11 */ /* 0x040fe400078008ff */
[----:B------:R-:W-:Y:S02]  /*5860*/  IADD3 R6, R4, 0x20, RZ ;  /* 0x0000002004067810 */ /* 0x000fe40007ffe0ff */
[----:B------:R-:W-:-:S02]  /*5870*/  LEA.HI.X R3, R3, c[0x0][0x164], R8, 0x1, P0 ;  /* 0x0000590003037a11 */ /* 0x000fc400000f0c08 */
[----:B------:R-:W-:Y:S02]  /*5880*/  IADD3 R8, R4, 0x30, RZ ;  /* 0x0000003004087810 */ /* 0x000fe40007ffe0ff */
[C---:B------:R-:W-:Y:S02]  /*5890*/  IADD3 R15, P0, R5.reuse, UR4, RZ ;  /* 0x00000004050f7c10 */ /* 0x040fe4000ff1e0ff */
        /* <DEDUP_REMOVED lines=20> */
.L_x_14765:
[----:B------:R-:W-:Y:S01]  /*59e0*/  IMAD.MOV.U32 R18, RZ, RZ, R23 ;  /* 0x000000ffff127224 */ /* 0x000fe200078e0017 */
[----:B------:R-:W-:Y:S01]  /*59f0*/  MOV R16, 0x5a40 ;  /* 0x00005a4000107802 */ /* 0x000fe20000000f00 */
[----:B------:R-:W-:Y:S02]  /*5a00*/  IMAD.MOV.U32 R19, RZ, RZ, 0x1 ;  /* 0x00000001ff137424 */ /* 0x000fe400078e00ff */
[----:B------:R-:W-:Y:S02]  /*5a10*/  IMAD.MOV.U32 R20, RZ, RZ, 0x1f ;  /* 0x0000001fff147424 */ /* 0x000fe400078e00ff */
[----:B------:R-:W-:-:S02]  /*5a20*/  IMAD.MOV.U32 R21, RZ, RZ, -0x1 ;  /* 0xffffffffff157424 */ /* 0x000fc400078e00ff */
[----:B------:R-:W-:Y:S05]  /*5a30*/  CALL.REL.NOINC `($__internal_331_$__cuda_sm70_shflsync_bfly_p) ;  /* 0x0000028000007944 */ /* 0x000fea0003c00000 */
[----:B-1----:R-:W-:Y:S01]  /*5a40*/  IMAD.MOV.U32 R16, RZ, RZ, R18 ;  /* 0x000000ffff107224 */ /* 0x002fe200078e0012 */
[----:B0-----:R-:W-:Y:S05]  /*5a50*/  BRA `(.L_x_14808) ;  /* 0xffffc02000007947 */ /* 0x001fea000383ffff */
.L_x_14769:
[----:B------:R-:W-:Y:S01]  /*5a60*/  IMAD.MOV.U32 R18, RZ, RZ, R23 ;  /* 0x000000ffff127224 */ /* 0x000fe200078e0017 */
[----:B------:R-:W-:Y:S01]  /*5a70*/  MOV R16, 0x5ac0 ;  /* 0x00005ac000107802 */ /* 0x000fe20000000f00 */
[----:B------:R-:W-:-:S02]  /*5a80*/  IMAD.MOV.U32 R19, RZ, RZ, 0x1 ;  /* 0x00000001ff137424 */ /* 0x000fc400078e00ff */
[----:B------:R-:W-:Y:S02]  /*5a90*/  IMAD.MOV.U32 R20, RZ, RZ, 0x1f ;  /* 0x0000001fff147424 */ /* 0x000fe400078e00ff */
[----:B------:R-:W-:Y:S02]  /*5aa0*/  IMAD.MOV.U32 R21, RZ, RZ, -0x1 ;  /* 0xffffffffff157424 */ /* 0x000fe400078e00ff */
[----:B------:R-:W-:Y:S05]  /*5ab0*/  CALL.REL.NOINC `($__internal_331_$__cuda_sm70_shflsync_bfly_p) ;  /* 0x0000020000007944 */ /* 0x000fea0003c00000 */
[----:B-1----:R-:W-:Y:S01]  /*5ac0*/  IMAD.MOV.U32 R16, RZ, RZ, R18 ;  /* 0x000000ffff107224 */ /* 0x002fe200078e0012 */
[----:B0-----:R-:W-:Y:S05]  /*5ad0*/  BRA `(.L_x_14809) ;  /* 0xffffcb8000007947 */ /* 0x001fea000383ffff */
.L_x_14773:
[----:B------:R-:W-:Y:S01]  /*5ae0*/  IMAD.MOV.U32 R18, RZ, RZ, R5 ;  /* 0x000000ffff127224 */ /* 0x000fe200078e0005 */
[----:B------:R-:W-:Y:S01]  /*5af0*/  MOV R16, 0x5b40 ;  /* 0x00005b4000107802 */ /* 0x000fe20000000f00 */
[----:B------:R-:W-:Y:S02]  /*5b00*/  IMAD.MOV.U32 R19, RZ, RZ, 0x10 ;  /* 0x00000010ff137424 */ /* 0x000fe400078e00ff */
[----:B------:R-:W-:Y:S02]  /*5b10*/  IMAD.MOV.U32 R20, RZ, RZ, 0x1f ;  /* 0x0000001fff147424 */ /* 0x000fe400078e00ff */
[----:B------:R-:W-:Y:S02]  /*5b20*/  IMAD.MOV.U32 R21, RZ, RZ, -0x1 ;  /* 0xffffffffff157424 */ /* 0x000fe400078e00ff */
[----:B-----5:R-:W-:Y:S05]  /*5b30*/  CALL.REL.NOINC `($__internal_331_$__cuda_sm70_shflsync_bfly_p) ;  /* 0x0000018000007944 */ /* 0x020fea0003c00000 */
[----:B-1----:R-:W-:Y:S01]  /*5b40*/  IMAD.MOV.U32 R0, RZ, RZ, R18 ;  /* 0x000000ffff007224 */ /* 0x002fe200078e0012 */
[----:B0-----:R-:W-:Y:S05]  /*5b50*/  BRA `(.L_x_14810) ;  /* 0xffffcc5000007947 */ /* 0x001fea000383ffff */
.L_x_14774:
[----:B------:R-:W-:Y:S01]  /*5b60*/  IMAD.MOV.U32 R18, RZ, RZ, R7 ;  /* 0x000000ffff127224 */ /* 0x000fe200078e0007 */
[----:B------:R-:W-:Y:S01]  /*5b70*/  MOV R16, 0x5bc0 ;  /* 0x00005bc000107802 */ /* 0x000fe20000000f00 */
[----:B------:R-:W-:-:S02]  /*5b80*/  IMAD.MOV.U32 R19, RZ, RZ, 0x8 ;  /* 0x00000008ff137424 */ /* 0x000fc400078e00ff */
[----:B------:R-:W-:Y:S02]  /*5b90*/  IMAD.MOV.U32 R20, RZ, RZ, 0x1f ;  /* 0x0000001fff147424 */ /* 0x000fe400078e00ff */
[----:B------:R-:W-:Y:S02]  /*5ba0*/  IMAD.MOV.U32 R21, RZ, RZ, -0x1 ;  /* 0xffffffffff157424 */ /* 0x000fe400078e00ff */
[----:B0----5:R-:W-:Y:S05]  /*5bb0*/  CALL.REL.NOINC `($__internal_331_$__cuda_sm70_shflsync_bfly_p) ;  /* 0x0000010000007944 */ /* 0x021fea0003c00000 */
[----:B-1----:R-:W-:Y:S01]  /*5bc0*/  FMNMX.FTZ R5, R7, R18, !PT ;  /* 0x0000001207057209 */ /* 0x002fe20007810000 */
[----:B0-----:R-:W-:Y:S01]  /*5bd0*/  IMAD.MOV.U32 R19, RZ, RZ, 0x4 ;  /* 0x00000004ff137424 */ /* 0x001fe200078e00ff */
[----:B------:R-:W-:Y:S01]  /*5be0*/  MOV R16, 0x5c30 ;  /* 0x00005c3000107802 */ /* 0x000fe20000000f00 */
[----:B------:R-:W-:Y:S02]  /*5bf0*/  IMAD.MOV.U32 R20, RZ, RZ, 0x1f ;  /* 0x0000001fff147424 */ /* 0x000fe400078e00ff */
[----:B------:R-:W-:Y:S02]  /*5c00*/  IMAD.MOV.U32 R21, RZ, RZ, -0x1 ;  /* 0xffffffffff157424 */ /* 0x000fe400078e00ff */
[----:B------:R-:W-:Y:S02]  /*5c10*/  IMAD.MOV.U32 R18, RZ, RZ, R5 ;  /* 0x000000ffff127224 */ /* 0x000fe400078e0005 */
[----:B------:R-:W-:Y:S05]  /*5c20*/  CALL.REL.NOINC `($__internal_331_$__cuda_sm70_shflsync_bfly_p) ;  /* 0x0000009000007944 */ /* 0x000fea0003c00000 */
[----:B-1----:R-:W-:Y:S01]  /*5c30*/  FMNMX.FTZ R5, R5, R18, !PT ;  /* 0x0000001205057209 */ /* 0x002fe20007810000 */
[----:B0-----:R-:W-:Y:S01]  /*5c40*/  IMAD.MOV.U32 R19, RZ, RZ, 0x2 ;  /* 0x00000002ff137424 */ /* 0x001fe200078e00ff */
[----:B------:R-:W-:Y:S01]  /*5c50*/  MOV R16, 0x5ca0 ;  /* 0x00005ca000107802 */ /* 0x000fe20000000f00 */
[----:B------:R-:W-:-:S02]  /*5c60*/  IMAD.MOV.U32 R20, RZ, RZ, 0x1f ;  /* 0x0000001fff147424 */ /* 0x000fc400078e00ff */
[----:B------:R-:W-:Y:S02]  /*5c70*/  IMAD.MOV.U32 R21, RZ, RZ, -0x1 ;  /* 0xffffffffff157424 */ /* 0x000fe400078e00ff */
[----:B------:R-:W-:Y:S02]  /*5c80*/  IMAD.MOV.U32 R18, RZ, RZ, R5 ;  /* 0x000000ffff127224 */ /* 0x000fe400078e0005 */
[----:B------:R-:W-:Y:S05]  /*5c90*/  CALL.REL.NOINC `($__internal_331_$__cuda_sm70_shflsync_bfly_p) ;  /* 0x0000002000007944 */ /* 0x000fea0003c00000 */
[----:B-1----:R-:W-:Y:S01]  /*5ca0*/  IMAD.MOV.U32 R6, RZ, RZ, R18 ;  /* 0x000000ffff067224 */ /* 0x002fe200078e0012 */
[----:B0-----:R-:W-:Y:S05]  /*5cb0*/  BRA `(.L_x_14811) ;  /* 0xffffcb6000007947 */ /* 0x001fea000383ffff */
        .weak           $__internal_331_$__cuda_sm70_shflsync_bfly_p
        .type           $__internal_331_$__cuda_sm70_shflsync_bfly_p,@function
        .size           $__internal_331_$__cuda_sm70_shflsync_bfly_p,(.L_x_23498 - $__internal_331_$__cuda_sm70_shflsync_bfly_p)
$__internal_331_$__cuda_sm70_shflsync_bfly_p:
[----:B------:R-:W-:Y:S01]  /*5cc0*/  IMAD.MOV.U32 R17, RZ, RZ, 0x0 ;  /* 0x00000000ff117424 */ /* 0x000fe200078e00ff */
[----:B------:R-:W-:Y:S04]  /*5cd0*/  WARPSYNC R21 ;  /* 0x0000001500007348 */ /* 0x000fe80003800000 */
[----:B------:R0:W1:Y:S01]  /*5ce0*/  SHFL.BFLY PT, R18, R18, R19, R20 ;  /* 0x0c00001312127389 */ /* 0x00006200000e0014 */
[----:B------:R-:W-:Y:S05]  /*5cf0*/  RET.REL.NODEC R16 `(_ZN4vllm25paged_attention_v1_kernelI13__nv_bfloat16S1_Li64ELi16ELi128ELNS_18Fp8KVCacheDataTypeE0ELb0EEEvPT_PKS3_PKT0_S9_ifPKiSB_iPKfiiiSD_SD_iiiii) ;  /* 0xffffa30010007950 */ /* 0x000fea0003c3ffff */
.L_x_14812:
        /* <DEDUP_REMOVED lines=16> */
.L_x_23498:


//--------------------- .text._ZN4vllm25paged_attention_v1_kernelI13__nv_bfloat16S1_Li32ELi16ELi128ELNS_18Fp8KVCacheDataTypeE0ELb0EEEvPT_PKS3_PKT0_S9_ifPKiSB_iPKfiiiSD_SD_iiiii --------------------------
	.section	.text._ZN4vllm25paged_attention_v1_kernelI13__nv_bfloat16S1_Li32ELi16ELi128ELNS_18Fp8KVCacheDataTypeE0ELb0EEEvPT_PKS3_PKT0_S9_ifPKiSB_iPKfiiiSD_SD_iiiii,"ax",@progbits
	.sectioninfo	@"SHI_REGISTERS=56"
	.align	128
        .global         _ZN4vllm25paged_attention_v1_kernelI13__nv_bfloat16S1_Li32ELi16ELi128ELNS_18Fp8KVCacheDataTypeE0ELb0EEEvPT_PKS3_PKT0_S9_ifPKiSB_iPKfiiiSD_SD_iiiii
        .type           _ZN4vllm25paged_attention_v1_kernelI13__nv_bfloat16S1_Li32ELi16ELi128ELNS_18Fp8KVCacheDataTypeE0ELb0EEEvPT_PKS3_PKT0_S9_ifPKiSB_iPKfiiiSD_SD_iiiii,@function
        .size           _ZN4vllm25paged_attention_v1_kernelI13__nv_bfloat16S1_Li32ELi16ELi128ELNS_18Fp8KVCacheDataTypeE0ELb0EEEvPT_PKS3_PKT0_S9_ifPKiSB_iPKfiiiSD_SD_iiiii,(.L_x_23499 - _ZN4vllm25paged_attention_v1_kernelI13__nv_bfloat16S1_Li32ELi16ELi128ELNS_18Fp8KVCacheDataTypeE0ELb0EEEvPT_PKS3_PKT0_S9_ifPKiSB_iPKfiiiSD_SD_iiiii)
        .other          _ZN4vllm25paged_attention_v1_kernelI13__nv_bfloat16S1_Li32ELi16ELi128ELNS_18Fp8KVCacheDataTypeE0ELb0EEEvPT_PKS3_PKT0_S9_ifPKiSB_iPKfiiiSD_SD_iiiii,@"STO_CUDA_ENTRY STV_DEFAULT"
_ZN4vllm25paged_attention_v1_kernelI13__nv_bfloat16S1_Li32ELi16ELi128ELNS_18Fp8KVCacheDataTypeE0ELb0EEEvPT_PKS3_PKT0_S9_ifPKiSB_iPKfiiiSD_SD_iiiii:
.text._ZN4vllm25paged_attention_v1_kernelI13__nv_bfloat16S1_Li32ELi16ELi128ELNS_18Fp8KVCacheDataTypeE0ELb0EEEvPT_PKS3_PKT0_S9_ifPKiSB_iPKfiiiSD_SD_iiiii:
        /* <DEDUP_REMOVED lines=10> */
[----:B------:R-:W3:Y:S02]  /*00a0*/  I2F.RP R6, R10 ;  /* 0x0000000a00067306 */ /* 0x000ee40000209400 */
[----:B------:R-:W-:Y:S02]  /*00b0*/  ISETP.NE.AND.EX P0, PT, RZ, c[0x0][0x1a4], PT, P0 ;  /* 0x00006900ff007a0c */ /* 0x000fe40003f05300 */
[----:B------:R-:W-:Y:S01]  /*00c0*/  IABS R12, c[0x0][0xc] ;  /* 0x00000300000c7a13 */ /* 0x000fe20000000000 */
[----:B0-----:R-:W-:-:S10]  /*00d0*/  IMAD.MOV.U32 R2, RZ, RZ, RZ ;  /* 0x000000ffff027224 */ /* 0x001fd400078e00ff */
[----:B-1----:R-:W-:Y:S01]  /*00e0*/  @P0 IMAD.WIDE R4, R8, R4, c[0x0][0x1a0] ;  /* 0x0000680008040625 */ /* 0x002fe200078e0204 */
[----:B---3--:R-:W0:Y:S04]  /*00f0*/  MUFU.RCP R6, R6 ;  /* 0x0000000600067308 */ /* 0x008e280000001000 */
[----:B------:R1:W5:Y:S01]  /*0100*/  @P0 LDG.E.CONSTANT R36, [R4.64] ;  /* 0x0000000a04240981 */ /* 0x000362000c1e9900 */
[----:B------:R-:W-:Y:S01]  /*0110*/  ULDC UR4, c[0x0][0xc] ;  /* 0x0000030000047ab9 */ /* 0x000fe20000000800 */
[----:B------:R-:W-:Y:S01]  /*0120*/  BSSY B0, `(.L_x_14813) ;  /* 0x0000084000007945 */ /* 0x000fe20003800000 */
[----:B------:R-:W-:Y:S02]  /*0130*/  ULDC UR5, c[0x0][0x180] ;  /* 0x0000600000057ab9 */ /* 0x000fe40000000800 */
[----:B------:R-:W-:-:S06]  /*0140*/  ULOP3.LUT UR4, UR4, UR5, URZ, 0x3c, !UPT ;  /* 0x0000000504047292 */ /* 0x000fcc000f8e3c3f */
[----:B------:R-:W-:Y:S02]  /*0150*/  ISETP.LE.AND P2, PT, RZ, UR4, PT ;  /* 0x00000004ff007c0c */ /* 0x000fe4000bf43270 */
[----:B0-----:R-:W-:-:S04]  /*0160*/  IADD3 R7, R6, 0xffffffe, RZ ;  /* 0x0ffffffe06077810 */ /* 0x001fc80007ffe0ff */
[----:B------:R-:W0:Y:S02]  /*0170*/  F2I.FTZ.U32.TRUNC.NTZ R3, R7 ;  /* 0x0000000700037305 */ /* 0x000e24000021f000 */
[----:B0-----:R-:W-:-:S04]  /*0180*/  IMAD.MOV R11, RZ, RZ, -R3 ;  /* 0x000000ffff0b7224 */ /* 0x001fc800078e0a03 */
[----:B------:R-:W-:-:S04]  /*0190*/  IMAD R11, R11, R10, RZ ;  /* 0x0000000a0b0b7224 */ /* 0x000fc800078e02ff */
[----:B------:R-:W-:-:S04]  /*01a0*/  IMAD.HI.U32 R2, R3, R11, R2 ;  /* 0x0000000b03027227 */ /* 0x000fc800078e0002 */
[----:B------:R-:W-:-:S04]  /*01b0*/  IMAD.MOV.U32 R3, RZ, RZ, R12 ;  /* 0x000000ffff037224 */ /* 0x000fc800078e000c */
[----:B------:R-:W-:-:S04]  /*01c0*/  IMAD.HI.U32 R2, R2, R3, RZ ;  /* 0x0000000302027227 */ /* 0x000fc800078e00ff */
[----:B-1----:R-:W-:-:S04]  /*01d0*/  IMAD.MOV R4, RZ, RZ, -R2 ;  /* 0x000000ffff047224 */ /* 0x002fc800078e0a02 */
        /* <DEDUP_REMOVED lines=21> */
[----:B------:R-:W-:Y:S02]  /*0330*/  IMAD.HI.U32 R3, R3, R7, R2 ;  /* 0x0000000703037227 */ /* 0x000fe400078e0002 */
[----:B------:R-:W0:Y:S04]  /*0340*/  S2R R2, SR_TID.X ;  /* 0x0000000000027919 */ /* 0x000e280000002100 */
[----:B------:R-:W-:-:S04]  /*0350*/  IMAD.HI.U32 R3, R3, R6, RZ ;  /* 0x0000000603037227 */ /* 0x000fc800078e00ff */
[----:B------:R-:W-:-:S05]  /*0360*/  IMAD R4, R3, R4, R6 ;  /* 0x0000000403047224 */ /* 0x000fca00078e0206 */
[----:B------:R-:W-:Y:S02]  /*0370*/  ISETP.GT.U32.AND P1, PT, R5, R4, PT ;  /* 0x000000040500720c */ /* 0x000fe40003f24070 */
[----:B0-----:R-:W-:-:S11]  /*0380*/  LEA.HI R10, R2, R2, RZ, 0x1 ;  /* 0x00000002020a7211 */ /* 0x001fd600078f08ff */
[----:B------:R-:W-:Y:S01]  /*0390*/  @!P1 IMAD.IADD R4, R4, 0x1, -R5 ;  /* 0x0000000104049824 */ /* 0x000fe200078e0a05 */
[----:B------:R-:W-:Y:S02]  /*03a0*/  @!P1 IADD3 R3, R3, 0x1, RZ ;  /* 0x0000000103039810 */ /* 0x000fe40007ffe0ff */
[----:B------:R-:W-:Y:S02]  /*03b0*/  ISETP.NE.AND P1, PT, R11, RZ, PT ;  /* 0x000000ff0b00720c */ /* 0x000fe40003f25270 */
[----:B------:R-:W-:Y:S02]  /*03c0*/  ISETP.GE.U32.AND P0, PT, R4, R5, PT ;  /* 0x000000050400720c */ /* 0x000fe40003f06070 */
[----:B------:R-:W-:Y:S02]  /*03d0*/  LOP3.LUT R4, R8, R11, RZ, 0x3c, !PT ;  /* 0x0000000b08047212 */ /* 0x000fe400078e3cff */
[----:B------:R-:W-:Y:S02]  /*03e0*/  SHF.R.S32.HI R5, RZ, 0x1f, R2 ;  /* 0x0000001fff057819 */ /* 0x000fe40000011402 */
[----:B------:R-:W-:-:S02]  /*03f0*/  ISETP.GE.AND P2, PT, R4, RZ, PT ;  /* 0x000000ff0400720c */ /* 0x000fc40003f46270 */
[----:B------:R-:W-:-:S05]  /*0400*/  LEA.HI R5, R5, R2, RZ, 0x5 ;  /* 0x0000000205057211 */ /* 0x000fca00078f28ff */
[----:B------:R-:W-:Y:S02]  /*0410*/  @P0 IADD3 R3, R3, 0x1, RZ ;  /* 0x0000000103030810 */ /* 0x000fe40007ffe0ff */
[----:B------:R-:W-:-:S04]  /*0420*/  ISETP.GT.AND P0, PT, R2, 0x7, PT ;  /* 0x000000070200780c */ /* 0x000fc80003f04270 */
[----:B------:R-:W-:Y:S01]  /*0430*/  @!P2 IMAD.MOV R3, RZ, RZ, -R3 ;  /* 0x000000ffff03a224 */ /* 0x000fe200078e0a03 */
[----:B------:R-:W-:Y:S02]  /*0440*/  @!P1 LOP3.LUT R3, RZ, R11, RZ, 0x33, !PT ;  /* 0x0000000bff039212 */ /* 0x000fe400078e33ff */
[----:B------:R-:W-:Y:S02]  /*0450*/  LOP3.LUT R11, R10, 0xfffffffe, RZ, 0xc0, !PT ;  /* 0xfffffffe0a0b7812 */ /* 0x000fe400078ec0ff */
[----:B------:R-:W-:Y:S02]  /*0460*/  SHF.R.S32.HI R10, RZ, 0x1, R10 ;  /* 0x00000001ff0a7819 */ /* 0x000fe4000001140a */
[----:B--2---:R-:W-:-:S04]  /*0470*/  IADD3 R4, R0, 0xf, RZ ;  /* 0x0000000f00047810 */ /* 0x004fc80007ffe0ff */
[----:B------:R-:W-:-:S04]  /*0480*/  SHF.R.S32.HI R7, RZ, 0x1f, R4 ;  /* 0x0000001fff077819 */ /* 0x000fc80000011404 */
[----:B------:R-:W-:Y:S02]  /*0490*/  LEA.HI R12, R7, R4, RZ, 0x4 ;  /* 0x00000004070c7211 */ /* 0x000fe400078f20ff */
[----:B------:R-:W-:Y:S02]  /*04a0*/  LOP3.LUT R7, R5, 0xffffffe0, RZ, 0xc0, !PT ;  /* 0xffffffe005077812 */ /* 0x000fe400078ec0ff */
[----:B------:R-:W-:Y:S01]  /*04b0*/  SHF.R.S32.HI R4, RZ, 0x5, R5 ;  /* 0x00000005ff047819 */ /* 0x000fe20000011405 */
[C---:B------:R-:W-:Y:S02]  /*04c0*/  IMAD.IADD R5, R2.reuse, 0x1, -R11 ;  /* 0x0000000102057824 */ /* 0x040fe400078e0a0b */
[----:B------:R-:W-:Y:S01]  /*04d0*/  IMAD.IADD R6, R2, 0x1, -R7 ;  /* 0x0000000102067824 */ /* 0x000fe200078e0a07 */
[----:B------:R-:W-:Y:S01]  /*04e0*/  SHF.R.S32.HI R7, RZ, 0x4, R12 ;  /* 0x00000004ff077819 */ /* 0x000fe2000001140c */
[----:B------:R-:W-:Y:S05]  /*04f0*/  @P0 BRA `(.L_x_14814) ;  /* 0x0000046000000947 */ /* 0x000fea0003800000 */
[----:B------:R-:W-:Y:S01]  /*0500*/  IMNMX R11, R10, -0x3c, !PT ;  /* 0xffffffc40a0b7817 */ /* 0x000fe20007800200 */
[----:B------:R-:W-:Y:S01]  /*0510*/  IMAD.SHL.U32 R8, R8, 0x20, RZ ;  /* 0x0000002008087824 */ /* 0x000fe200078e00ff */
[----:B------:R-:W-:Y:S01]  /*0520*/  BSSY B1, `(.L_x_14815) ;  /* 0x0000024000017945 */ /* 0x000fe20003800000 */
[----:B------:R-:W-:Y:S01]  /*0530*/  IMAD.MOV.U32 R15, RZ, RZ, R10 ;  /* 0x000000ffff0f7224 */ /* 0x000fe200078e000a */
[----:B------:R-:W-:-:S02]  /*0540*/  IADD3 R11, -R10, 0x3f, R11 ;  /* 0x0000003f0a0b7810 */ /* 0x000fc40007ffe10b */
[----:B------:R-:W-:Y:S02]  /*0550*/  SHF.R.S32.HI R21, RZ, 0x1f, R8 ;  /* 0x0000001fff157819 */ /* 0x000fe40000011408 */
[C---:B------:R-:W-:Y:S02]  /*0560*/  LEA.HI R12, R11.reuse, 0x1, RZ, 0x1a ;  /* 0x000000010b0c7811 */ /* 0x040fe400078fd0ff */
[----:B------:R-:W-:Y:S01]  /*0570*/  ISETP.GE.U32.AND P0, PT, R11, 0xc0, PT ;  /* 0x000000c00b00780c */ /* 0x000fe20003f06070 */
[----:B------:R-:W-:Y:S01]  /*0580*/  IMAD R11, R9, c[0x0][0x1a8], RZ ;  /* 0x00006a00090b7a24 */ /* 0x000fe200078e02ff */
[----:B------:R-:W-:-:S04]  /*0590*/  LOP3.LUT P1, R12, R12, 0x3, RZ, 0xc0, !PT ;  /* 0x000000030c0c7812 */ /* 0x000fc8000782c0ff */
[----:B------:R-:W-:-:S09]  /*05a0*/  SHF.R.S32.HI R18, RZ, 0x1f, R11 ;  /* 0x0000001fff127819 */ /* 0x000fd2000001140b */
        /* <DEDUP_REMOVED lines=14> */
.L_x_14817:
        /* <DEDUP_REMOVED lines=13> */
.L_x_14816:
[----:B------:R-:W-:Y:S05]  /*0760*/  BSYNC B1 ;  /* 0x0000000000017941 */ /* 0x000fea0003800000 */
.L_x_14815:
        /* <DEDUP_REMOVED lines=10> */
.L_x_14818:
        /* <DEDUP_REMOVED lines=21> */
.L_x_14814:
[----:B------:R-:W-:Y:S05]  /*0960*/  BSYNC B0 ;  /* 0x0000000000007941 */ /* 0x000fea0003800000 */
.L_x_14813:
        /* <DEDUP_REMOVED lines=22> */
[----:B------:R-:W-:Y:S01]  /*0ad0*/  SHF.R.S32.HI R13, RZ, 0x1f, R20 ;  /* 0x0000001fff0d7819 */ /* 0x000fe20000011414 */
[----:B------:R-:W-:Y:S01]  /*0ae0*/  IMAD R8, R3, c[0x0][0x1b0], RZ ;  /* 0x00006c0003087a24 */ /* 0x000fe200078e02ff */
[----:B------:R-:W-:Y:S01]  /*0af0*/  LEA.HI R12, R12, R12, RZ, 0x1 ;  /* 0x0000000c0c0c7211 */ /* 0x000fe200078f08ff */
[----:B------:R-:W-:Y:S01]  /*0b00*/  IMAD.SHL.U32 R27, R41, 0x8, RZ ;  /* 0x00000008291b7824 */ /* 0x000fe200078e00ff */
[----:B------:R-:W-:Y:S01]  /*0b10*/  LEA.HI R13, R13, R20, RZ, 0x3 ;  /* 0x000000140d0d7211 */ /* 0x000fe200078f18ff */
[C---:B------:R-:W-:Y:S01]  /*0b20*/  IMAD.SHL.U32 R21, R14.reuse, 0x4, RZ ;  /* 0x000000040e157824 */ /* 0x040fe200078e00ff */
[----:B------:R-:W-:Y:S01]  /*0b30*/  LEA.HI R14, R14, R14, RZ, 0x1 ;  /* 0x0000000e0e0e7211 */ /* 0x000fe200078f08ff */
[----:B------:R-:W-:Y:S01]  /*0b40*/  IMAD.SHL.U32 R22, R17, 0x4, RZ ;  /* 0x0000000411167824 */ /* 0x000fe200078e00ff */
[----:B------:R-:W-:Y:S01]  /*0b50*/  SHF.R.S32.HI R19, RZ, 0x1f, R27 ;  /* 0x0000001fff137819 */ /* 0x000fe2000001141b */
[----:B------:R-:W-:Y:S01]  /*0b60*/  IMAD.SHL.U32 R12, R12, 0x40, RZ ;  /* 0x000000400c0c7824 */ /* 0x000fe200078e00ff */
[----:B------:R-:W-:Y:S01]  /*0b70*/  IADD3 R26, P0, R8, R27, RZ ;  /* 0x0000001b081a7210 */ /* 0x000fe20007f1e0ff */
[----:B------:R-:W-:Y:S01]  /*0b80*/  IMAD.SHL.U32 R14, R14, 0x40, RZ ;  /* 0x000000400e0e7824 */ /* 0x000fe200078e00ff */
[----:B------:R-:W-:-:S02]  /*0b90*/  SHF.R.S32.HI R16, RZ, 0x1f, R21 ;  /* 0x0000001fff107819 */ /* 0x000fc40000011415 */
[----:B------:R-:W-:Y:S02]  /*0ba0*/  SHF.R.S32.HI R15, RZ, 0x1f, R22 ;  /* 0x0000001fff0f7819 */ /* 0x000fe40000011416 */
[----:B------:R-:W-:Y:S02]  /*0bb0*/  LEA.HI.X.SX32 R27, R8, R19, 0x1, P0 ;  /* 0x00000013081b7211 */ /* 0x000fe400000f0eff */
[----:B-----5:R-:W-:Y:S02]  /*0bc0*/  FSETP.NEU.FTZ.AND P0, PT, R36, RZ, PT ;  /* 0x000000ff2400720b */ /* 0x020fe40003f1d000 */
[----:B------:R-:W-:Y:S02]  /*0bd0*/  LEA.HI R16, R16, R21, RZ, 0x3 ;  /* 0x0000001510107211 */ /* 0x000fe400078f18ff */
[----:B------:R-:W-:Y:S02]  /*0be0*/  LEA.HI R15, R15, R22, RZ, 0x3 ;  /* 0x000000160f0f7211 */ /* 0x000fe400078f18ff */
[----:B------:R-:W-:-:S02]  /*0bf0*/  LEA.HI R17, R17, R17, RZ, 0x1 ;  /* 0x0000001111117211 */ /* 0x000fc400078f08ff */
[----:B------:R-:W-:Y:S02]  /*0c00*/  LOP3.LUT R13, R13, 0xfffffff8, RZ, 0xc0, !PT ;  /* 0xfffffff80d0d7812 */ /* 0x000fe400078ec0ff */
        /* <DEDUP_REMOVED lines=25> */
[----:B------:R-:W-:-:S03]  /*0da0*/  LEA.HI.X R43, R43, c[0x0][0x18c], R12, 0x2, P0 ;  /* 0x000063002b2b7a11 */ /* 0x000fc600000f140c */
.L_x_14825:
[----:B------:R-:W-:Y:S02]  /*0db0*/  IMAD.MOV.U32 R16, RZ, RZ, R36 ;  /* 0x000000ffff107224 */ /* 0x000fe400078e0024 */
[----:B------:R-:W-:-:S05]  /*0dc0*/  IMAD.MOV.U32 R17, RZ, RZ, R43 ;  /* 0x000000ffff117224 */ /* 0x000fca00078e002b */
[----:B------:R-:W2:Y:S02]  /*0dd0*/  LDG.E.CONSTANT R15, [R16.64] ;  /* 0x0000000a100f7981 */ /* 0x000ea4000c1e9900 */
[----:B--2---:R-:W-:-:S05]  /*0de0*/  SHF.R.S32.HI R12, RZ, 0x1f, R15 ;  /* 0x0000001fff0c7819 */ /* 0x004fca000001140f */
[----:B------:R-:W-:Y:S02]  /*0df0*/  IMAD R14, R12, c[0x0][0x1ac], RZ ;  /* 0x00006b000c0e7a24 */ /* 0x000fe400078e02ff */
[----:B------:R-:W-:-:S04]  /*0e00*/  IMAD.WIDE.U32 R12, R15, c[0x0][0x1ac], R26 ;  /* 0x00006b000f0c7a25 */ /* 0x000fc800078e001a */
        /* <DEDUP_REMOVED lines=20> */
[----:B------:R1:W4:Y:S01]  /*0f50*/  LDG.E.CONSTANT R49, [R16.64+0x4] ;  /* 0x0000040a10317981 */ /* 0x000322000c1e9900 */
[----:B------:R-:W-:Y:S02]  /*0f60*/  LEA R38, P2, R12, c[0x0][0x170], 0x1 ;  /* 0x00005c000c267a11 */ /* 0x000fe400078408ff */
[----:B------:R-:W-:-:S04]  /*0f70*/  IADD3.X R13, R37, R50, R32, P0, P1 ;  /* 0x00000032250d7210 */ /* 0x000fc800007e2420 */
[----:B------:R-:W-:Y:S02]  /*0f80*/  LEA.HI.X R39, R12, c[0x0][0x174], R13, 0x1, P2 ;  /* 0x00005d000c277a11 */ /* 0x000fe400010f0c0d */
[----:B0-----:R-:W1:Y:S04]  /*0f90*/  LDS.128 R12, [R23] ;  /* 0x00000000170c7984 */ /* 0x001e680000000c00 */
[----:B------:R0:W5:Y:S04]  /*0fa0*/  LDG.E.CONSTANT R50, [R38.64] ;  /* 0x0000000a26327981 */ /* 0x000168000c1e9900 */
[----:B------:R0:W5:Y:S01]  /*0fb0*/  LDG.E.CONSTANT R51, [R38.64+0x4] ;  /* 0x0000040a26337981 */ /* 0x000162000c1e9900 */
[----:B-1----:R-:W-:-:S02]  /*0fc0*/  PRMT R16, RZ, 0x5410, R14 ;  /* 0x00005410ff107816 */ /* 0x002fc4000000000e */
[----:B------:R-:W-:Y:S02]  /*0fd0*/  PRMT R52, RZ, 0x5410, R12 ;  /* 0x00005410ff347816 */ /* 0x000fe4000000000c */
[----:B------:R-:W-:Y:S02]  /*0fe0*/  PRMT R14, RZ, 0x7610, R14 ;  /* 0x00007610ff0e7816 */ /* 0x000fe4000000000e */
[----:B------:R-:W-:Y:S02]  /*0ff0*/  PRMT R12, RZ, 0x7610, R12 ;  /* 0x00007610ff0c7816 */ /* 0x000fe4000000000c */
[----:B------:R-:W-:-:S04]  /*1000*/  IADD3 R40, R40, 0x4, RZ ;  /* 0x0000000428287810 */ /* 0x000fc80007ffe0ff */
[----:B------:R-:W-:Y:S02]  /*1010*/  ISETP.GE.AND P1, PT, R40, R7, PT ;  /* 0x000000072800720c */ /* 0x000fe40003f26270 */
[----:B--2---:R-:W-:-:S05]  /*1020*/  PRMT R17, RZ, 0x5410, R47 ;  /* 0x00005410ff117816 */ /* 0x004fca000000002f */
[----:B------:R-:W-:Y:S01]  /*1030*/  FMUL.FTZ R18, R16, R17 ;  /* 0x0000001110127220 */ /* 0x000fe20000410000 */
[----:B---3--:R-:W-:-:S05]  /*1040*/  PRMT R17, RZ, 0x5410, R44 ;  /* 0x00005410ff117816 */ /* 0x008fca000000002c */
[----:B------:R-:W-:Y:S02]  /*1050*/  FFMA.FTZ R52, R52, R17, R18 ;  /* 0x0000001134347223 */ /* 0x000fe40000010012 */
[----:B------:R-:W1:Y:S01]  /*1060*/  LDS.128 R16, [R23+0x10] ;  /* 0x0000100017107984 */ /* 0x000e620000000c00 */
[----:B------:R-:W-:Y:S02]  /*1070*/  PRMT R47, RZ, 0x7610, R47 ;  /* 0x00007610ff2f7816 */ /* 0x000fe4000000002f */
[----:B0-----:R-:W-:-:S03]  /*1080*/  PRMT R39, RZ, 0x7610, R44 ;  /* 0x00007610ff277816 */ /* 0x001fc6000000002c */
[----:B------:R-:W-:-:S04]  /*1090*/  FMUL.FTZ R14, R14, R47 ;  /* 0x0000002f0e0e7220 */ /* 0x000fc80000410000 */
[----:B------:R-:W-:Y:S01]  /*10a0*/  FFMA.FTZ R12, R12, R39, R14 ;  /* 0x000000270c0c7223 */ /* 0x000fe2000001000e */
[----:B------:R-:W-:Y:S02]  /*10b0*/  PRMT R14, RZ, 0x5410, R15 ;  /* 0x00005410ff0e7816 */ /* 0x000fe4000000000f */
[----:B----4-:R-:W-:Y:S02]  /*10c0*/  PRMT R39, RZ, 0x5410, R45 ;  /* 0x00005410ff277816 */ /* 0x010fe4000000002d */
[----:B------:R-:W-:-:S03]  /*10d0*/  PRMT R15, RZ, 0x7610, R15 ;  /* 0x00007610ff0f7816 */ /* 0x000fc6000000000f */
[----:B------:R-:W-:Y:S01]  /*10e0*/  FMUL.FTZ R39, R14, R39 ;  /* 0x000000270e277220 */ /* 0x000fe20000410000 */
[----:B------:R-:W-:-:S05]  /*10f0*/  PRMT R14, RZ, 0x7610, R45 ;  /* 0x00007610ff0e7816 */ /* 0x000fca000000002d */
[----:B------:R-:W-:Y:S01]  /*1100*/  FMUL.FTZ R38, R15, R14 ;  /* 0x0000000e0f267220 */ /* 0x000fe20000410000 */
[--C-:B------:R-:W-:Y:S02]  /*1110*/  PRMT R14, RZ, 0x5410, R13.reuse ;  /* 0x00005410ff0e7816 */ /* 0x100fe4000000000d */
[--C-:B-----5:R-:W-:Y:S02]  /*1120*/  PRMT R15, RZ, 0x5410, R46.reuse ;  /* 0x00005410ff0f7816 */ /* 0x120fe4000000002e */
[----:B------:R-:W-:Y:S02]  /*1130*/  PRMT R13, RZ, 0x7610, R13 ;  /* 0x00007610ff0d7816 */ /* 0x000fe4000000000d */
[----:B------:R-:W-:Y:S01]  /*1140*/  PRMT R46, RZ, 0x7610, R46 ;  /* 0x00007610ff2e7816 */ /* 0x000fe2000000002e */
[----:B------:R-:W-:-:S04]  /*1150*/  FFMA.FTZ R14, R14, R15, R39 ;  /* 0x0000000f0e0e7223 */ /* 0x000fc80000010027 */
[----:B------:R-:W-:Y:S01]  /*1160*/  FFMA.FTZ R13, R13, R46, R38 ;  /* 0x0000002e0d0d7223 */ /* 0x000fe20000010026 */
[----:B------:R-:W-:Y:S02]  /*1170*/  PRMT R38, RZ, 0x5410, R48 ;  /* 0x00005410ff267816 */ /* 0x000fe40000000030 */
[----:B-1----:R-:W-:Y:S02]  /*1180*/  PRMT R15, RZ, 0x5410, R16 ;  /* 0x00005410ff0f7816 */ /* 0x002fe40000000010 */
        /* <DEDUP_REMOVED lines=9> */
[----:B------:R-:W-:Y:S02]  /*1220*/  PRMT R17, RZ, 0x5410, R18 ;  /* 0x00005410ff117816 */ /* 0x000fe40000000012 */
[--C-:B------:R-:W-:Y:S02]  /*1230*/  PRMT R18, RZ, 0x5410, R50.reuse ;  /* 0x00005410ff127816 */ /* 0x100fe40000000032 */
[----:B------:R-:W-:-:S03]  /*1240*/  PRMT R50, RZ, 0x7610, R50 ;  /* 0x00007610ff327816 */ /* 0x000fc60000000032 */
[----:B------:R-:W-:Y:S02]  /*1250*/  FFMA.FTZ R17, R17, R18, R52 ;  /* 0x0000001211117223 */ /* 0x000fe40000010034 */
        /* <DEDUP_REMOVED lines=14> */
.L_x_14863:
        /* <DEDUP_REMOVED lines=9> */
.L_x_14824:
[----:B------:R-:W-:Y:S05]  /*13d0*/  BSYNC B1 ;  /* 0x0000000000017941 */ /* 0x000fea0003800000 */
.L_x_14823:
[----:B------:R-:W-:Y:S02]  /*13e0*/  IADD3 R36, P0, R36, 0x10, RZ ;  /* 0x0000001024247810 */ /* 0x000fe40007f1e0ff */
[----:B-1----:R-:W-:Y:S02]  /*13f0*/  IADD3 R42, R42, 0x100, RZ ;  /* 0x000001002a2a7810 */ /* 0x002fe40007ffe0ff */
[----:B------:R-:W-:Y:S01]  /*1400*/  IADD3 R41, R41, 0x40, RZ ;  /* 0x0000004029297810 */ /* 0x000fe20007ffe0ff */
[----:B------:R-:W-:Y:S01]  /*1410*/  IMAD.X R43, RZ, RZ, R43, P0 ;  /* 0x000000ffff2b7224 */ /* 0x000fe200000e062b */
[----:B0-----:R-:W-:Y:S05]  /*1420*/  @!P1 BRA `(.L_x_14825) ;  /* 0xfffff98000009947 */ /* 0x001fea000383ffff */
[----:B------:R-:W-:Y:S05]  /*1430*/  BRA `(.L_x_14820) ;  /* 0x0000076000007947 */ /* 0x000fea0003800000 */
.L_x_14821:
[C---:B------:R-:W-:Y:S01]  /*1440*/  IADD3 R43, P0, R4.reuse, R9, RZ ;  /* 0x00000009042b7210 */ /* 0x040fe20007f1e0ff */
[----:B------:R-:W-:-:S02]  /*1450*/  IMAD R41, R4, 0x10, R41 ;  /* 0x0000001004297824 */ /* 0x000fc400078e0229 */
[----:B------:R-:W-:Y:S01]  /*1460*/  IMAD.MOV.U32 R8, RZ, RZ, -0x800001 ;  /* 0xff7fffffff087424 */ /* 0x000fe200078e00ff */
[----:B------:R-:W-:Y:S01]  /*1470*/  LEA.HI.X.SX32 R12, R4, R11, 0x1, P0 ;  /* 0x0000000b040c7211 */ /* 0x000fe200000f0eff */
[----:B------:R-:W-:Y:S01]  /*1480*/  IMAD.MOV.U32 R42, RZ, RZ, R4 ;  /* 0x000000ffff2a7224 */ /* 0x000fe200078e0004 */
[----:B------:R-:W-:Y:S02]  /*1490*/  LEA R40, P0, R43, c[0x0][0x188], 0x2 ;  /* 0x000062002b287a11 */ /* 0x000fe400078010ff */
[----:B------:R-:W-:Y:S02]  /*14a0*/  LEA R44, R41, 0x60, 0x2 ;  /* 0x00000060292c7811 */ /* 0x000fe400078e10ff */
[----:B------:R-:W-:Y:S02]  /*14b0*/  LEA.HI.X R43, R43, c[0x0][0x18c], R12, 0x2, P0 ;  /* 0x000063002b2b7a11 */ /* 0x000fe400000f140c */
[----:B------:R-:W-:Y:S02]  /*14c0*/  IADD3 R45, -R0, 0x1, R41 ;  /* 0x00000001002d7810 */ /* 0x000fe40007ffe129 */
.L_x_14829:
        /* <DEDUP_REMOVED lines=23> */
[C---:B------:R-:W-:Y:S02]  /*1640*/  LEA R18, P2, R13.reuse, c[0x0][0x170], 0x1 ;  /* 0x00005c000d127a11 */ /* 0x040fe400078408ff */
[----:B------:R-:W-:Y:S02]  /*1650*/  IADD3.X R38, R34, R50, R31, P0, P1 ;  /* 0x0000003222267210 */ /* 0x000fe400007e241f */
[----:B------:R-:W-:Y:S02]  /*1660*/  IADD3 R12, P0, P1, R22, R12, R29 ;  /* 0x0000000c160c7210 */ /* 0x000fe4000791e01d */
[----:B------:R-:W-:Y:S02]  /*1670*/  LEA.HI.X R19, R13, c[0x0][0x174], R38, 0x1, P2 ;  /* 0x00005d000d137a11 */ /* 0x000fe400010f0c26 */
[----:B------:R-:W-:Y:S02]  /*1680*/  IADD3.X R13, R37, R50, R32, P0, P1 ;  /* 0x00000032250d7210 */ /* 0x000fe400007e2420 */
[C---:B------:R-:W-:Y:S01]  /*1690*/  LEA R38, P2, R12.reuse, c[0x0][0x170], 0x1 ;  /* 0x00005c000c267a11 */ /* 0x040fe200078408ff */
[----:B------:R-:W5:Y:S03]  /*16a0*/  LDG.E.CONSTANT R50, [R18.64] ;  /* 0x0000000a12327981 */ /* 0x000f66000c1e9900 */
[----:B------:R-:W-:Y:S01]  /*16b0*/  LEA.HI.X R39, R12, c[0x0][0x174], R13, 0x1, P2 ;  /* 0x00005d000c277a11 */ /* 0x000fe200010f0c0d */
[----:B------:R0:W5:Y:S04]  /*16c0*/  LDG.E.CONSTANT R51, [R18.64+0x4] ;  /* 0x0000040a12337981 */ /* 0x000168000c1e9900 */
[----:B------:R1:W5:Y:S04]  /*16d0*/  LDG.E.CONSTANT R52, [R38.64] ;  /* 0x0000000a26347981 */ /* 0x000368000c1e9900 */
[----:B------:R1:W5:Y:S01]  /*16e0*/  LDG.E.CONSTANT R53, [R38.64+0x4] ;  /* 0x0000040a26357981 */ /* 0x000362000c1e9900 */
[----:B------:R-:W-:-:S03]  /*16f0*/  IADD3 R42, R42, 0x4, RZ ;  /* 0x000000042a2a7810 */ /* 0x000fc60007ffe0ff */
[----:B0-----:R-:W1:Y:S01]  /*1700*/  LDS.128 R12, [R23] ;  /* 0x00000000170c7984 */ /* 0x001e620000000c00 */
[----:B------:R-:W-:Y:S02]  /*1710*/  ISETP.GE.AND P1, PT, R42, R7, PT ;  /* 0x000000072a00720c */ /* 0x000fe40003f26270 */
[--C-:B-1----:R-:W-:Y:S02]  /*1720*/  PRMT R16, RZ, 0x5410, R14.reuse ;  /* 0x00005410ff107816 */ /* 0x102fe4000000000e */
[----:B------:R-:W-:Y:S02]  /*1730*/  PRMT R14, RZ, 0x7610, R14 ;  /* 0x00007610ff0e7816 */ /* 0x000fe4000000000e */
[----:B------:R-:W-:Y:S02]  /*1740*/  PRMT R38, RZ, 0x7610, R12 ;  /* 0x00007610ff267816 */ /* 0x000fe4000000000c */
[----:B--2---:R-:W-:-:S05]  /*1750*/  PRMT R17, RZ, 0x5410, R48 ;  /* 0x00005410ff117816 */ /* 0x004fca0000000030 */
[----:B------:R-:W-:Y:S01]  /*1760*/  FMUL.FTZ R16, R16, R17 ;  /* 0x0000001110107220 */ /* 0x000fe20000410000 */
[----:B------:R-:W-:-:S05]  /*1770*/  PRMT R17, RZ, 0x7610, R48 ;  /* 0x00007610ff117816 */ /* 0x000fca0000000030 */
[----:B------:R-:W-:Y:S01]  /*1780*/  FMUL.FTZ R48, R14, R17 ;  /* 0x000000110e307220 */ /* 0x000fe20000410000 */
[----:B------:R-:W-:Y:S02]  /*1790*/  PRMT R14, RZ, 0x5410, R12 ;  /* 0x00005410ff0e7816 */ /* 0x000fe4000000000c */
[----:B---3--:R-:W-:Y:S02]  /*17a0*/  PRMT R17, RZ, 0x5410, R47 ;  /* 0x00005410ff117816 */ /* 0x008fe4000000002f */
[--C-:B------:R-:W-:Y:S02]  /*17b0*/  PRMT R12, RZ, 0x5410, R15.reuse ;  /* 0x00005410ff0c7816 */ /* 0x100fe4000000000f */
[----:B------:R-:W-:Y:S01]  /*17c0*/  PRMT R15, RZ, 0x7610, R15 ;  /* 0x00007610ff0f7816 */ /* 0x000fe2000000000f */
[----:B------:R-:W-:Y:S01]  /*17d0*/  FFMA.FTZ R14, R14, R17, R16 ;  /* 0x000000110e0e7223 */ /* 0x000fe20000010010 */
[----:B----4-:R-:W-:Y:S02]  /*17e0*/  PRMT R17, RZ, 0x5410, R49 ;  /* 0x00005410ff117816 */ /* 0x010fe40000000031 */
[----:B------:R-:W-:-:S03]  /*17f0*/  PRMT R47, RZ, 0x7610, R47 ;  /* 0x00007610ff2f7816 */ /* 0x000fc6000000002f */
[----:B------:R-:W-:Y:S01]  /*1800*/  FMUL.FTZ R16, R12, R17 ;  /* 0x000000110c107220 */ /* 0x000fe20000410000 */
[--C-:B------:R-:W-:Y:S01]  /*1810*/  PRMT R12, RZ, 0x5410, R13.reuse ;  /* 0x00005410ff0c7816 */ /* 0x100fe2000000000d */
[----:B------:R-:W-:Y:S01]  /*1820*/  FFMA.FTZ R38, R38, R47, R48 ;  /* 0x0000002f26267223 */ /* 0x000fe20000010030 */
[--C-:B-----5:R-:W-:Y:S02]  /*1830*/  PRMT R17, RZ, 0x5410, R46.reuse ;  /* 0x00005410ff117816 */ /* 0x120fe4000000002e */
[----:B------:R-:W-:Y:S02]  /*1840*/  PRMT R13, RZ, 0x7610, R13 ;  /* 0x00007610ff0d7816 */ /* 0x000fe4000000000d */
[----:B------:R-:W-:Y:S01]  /*1850*/  PRMT R46, RZ, 0x7610, R46 ;  /* 0x00007610ff2e7816 */ /* 0x000fe2000000002e */
[----:B------:R-:W-:Y:S01]  /*1860*/  FFMA.FTZ R12, R12, R17, R16 ;  /* 0x000000110c0c7223 */ /* 0x000fe20000010010 */
[----:B------:R-:W-:Y:S02]  /*1870*/  PRMT R16, RZ, 0x7610, R49 ;  /* 0x00007610ff107816 */ /* 0x000fe40000000031 */
[----:B------:R-:W-:-:S02]  /*1880*/  PRMT R39, RZ, 0x5410, R50 ;  /* 0x00005410ff277816 */ /* 0x000fc40000000032 */
[----:B------:R-:W-:Y:S01]  /*1890*/  PRMT R50, RZ, 0x7610, R50 ;  /* 0x00007610ff327816 */ /* 0x000fe20000000032 */
[----:B------:R-:W-:Y:S02]  /*18a0*/  FMUL.FTZ R15, R15, R16 ;  /* 0x000000100f0f7220 */ /* 0x000fe40000410000 */
[----:B------:R-:W0:Y:S02]  /*18b0*/  LDS.128 R16, [R23+0x10] ;  /* 0x0000100017107984 */ /* 0x000e240000000c00 */
[----:B------:R-:W-:Y:S01]  /*18c0*/  FFMA.FTZ R13, R13, R46, R15 ;  /* 0x0000002e0d0d7223 */ /* 0x000fe2000001000f */
[----:B0-----:R-:W-:-:S05]  /*18d0*/  PRMT R15, RZ, 0x5410, R16 ;  /* 0x00005410ff0f7816 */ /* 0x001fca0000000010 */
[----:B------:R-:W-:Y:S01]  /*18e0*/  FFMA.FTZ R14, R15, R39, R14 ;  /* 0x000000270f0e7223 */ /* 0x000fe2000001000e */
[----:B------:R-:W-:Y:S02]  /*18f0*/  PRMT R15, RZ, 0x7610, R16 ;  /* 0x00007610ff0f7816 */ /* 0x000fe40000000010 */
[--C-:B------:R-:W-:Y:S02]  /*1900*/  PRMT R16, RZ, 0x5410, R51.reuse ;  /* 0x00005410ff107816 */ /* 0x100fe40000000033 */
[----:B------:R-:W-:Y:S01]  /*1910*/  PRMT R51, RZ, 0x7610, R51 ;  /* 0x00007610ff337816 */ /* 0x000fe20000000033 */
        /* <DEDUP_REMOVED lines=9> */
[----:B------:R-:W-:Y:S01]  /*19b0*/  PRMT R17, RZ, 0x5410, R19 ;  /* 0x00005410ff117816 */ /* 0x000fe20000000013 */
[----:B------:R-:W-:Y:S01]  /*19c0*/  FFMA.FTZ R14, R14, R51, R13 ;  /* 0x000000330e0e7223 */ /* 0x000fe2000001000d */
[----:B------:R-:W-:Y:S01]  /*19d0*/  PRMT R13, RZ, 0x5410, R53 ;  /* 0x00005410ff0d7816 */ /* 0x000fe20000000035 */
[----:B------:R-:W-:Y:S01]  /*19e0*/  FFMA.FTZ R15, R15, R52, R38 ;  /* 0x000000340f0f7223 */ /* 0x000fe20000010026 */
[----:B------:R-:W-:Y:S02]  /*19f0*/  PRMT R19, RZ, 0x7610, R19 ;  /* 0x00007610ff137816 */ /* 0x000fe40000000013 */
        /* <DEDUP_REMOVED lines=8> */
.L_x_14864:
        /* <DEDUP_REMOVED lines=11> */
.L_x_14828:
[----:B------:R-:W-:Y:S05]  /*1b30*/  BSYNC B1 ;  /* 0x0000000000017941 */ /* 0x000fea0003800000 */
.L_x_14827:
[----:B------:R-:W-:Y:S02]  /*1b40*/  IADD3 R40, P0, R40, 0x10, RZ ;  /* 0x0000001028287810 */ /* 0x000fe40007f1e0ff */
[----:B-1----:R-:W-:Y:S02]  /*1b50*/  IADD3 R44, R44, 0x100, RZ ;  /* 0x000001002c2c7810 */ /* 0x002fe40007ffe0ff */
[----:B------:R-:W-:Y:S01]  /*1b60*/  IADD3 R41, R41, 0x40, RZ ;  /* 0x0000004029297810 */ /* 0x000fe20007ffe0ff */
[----:B------:R-:W-:Y:S01]  /*1b70*/  IMAD.X R43, RZ, RZ, R43, P0 ;  /* 0x000000ffff2b7224 */ /* 0x000fe200000e062b */
[----:B------:R-:W-:Y:S01]  /*1b80*/  IADD3 R45, R45, 0x40, RZ ;  /* 0x000000402d2d7810 */ /* 0x000fe20007ffe0ff */
[----:B0-----:R-:W-:Y:S05]  /*1b90*/  @!P1 BRA `(.L_x_14829) ;  /* 0xfffff93000009947 */ /* 0x001fea000383ffff */
.L_x_14820:
[----:B------:R-:W-:Y:S05]  /*1ba0*/  BSYNC B0 ;  /* 0x0000000000007941 */ /* 0x000fea0003800000 */
.L_x_14819:
[----:B------:R-:W-:Y:S05]  /*1bb0*/  BRA.DIV ~URZ, `(.L_x_14830) ;  /* 0x000029727f007947 */ /* 0x000fea000b800000 */
[----:B------:R0:W1:Y:S02]  /*1bc0*/  SHFL.BFLY PT, R5, R8, 0x10, 0x1f ;  /* 0x0e001f0008057f89 */ /* 0x00006400000e0000 */
.L_x_14865:
[----:B-1----:R-:W-:Y:S01]  /*1bd0*/  FMNMX.FTZ R10, R5, R8, !PT ;  /* 0x00000008050a7209 */ /* 0x002fe20007810000 */
[----:B------:R-:W-:Y:S05]  /*1be0*/  BRA.DIV ~URZ, `(.L_x_14831) ;  /* 0x000029c27f007947 */ /* 0x000fea000b800000 */
[----:B------:R-:W1:Y:S02]  /*1bf0*/  SHFL.BFLY PT, R5, R10, 0x8, 0x1f ;  /* 0x0d001f000a057f89 */ /* 0x000e6400000e0000 */
[----:B-1----:R-:W-:-:S05]  /*1c00*/  FMNMX.FTZ R5, R10, R5, !PT ;  /* 0x000000050a057209 */ /* 0x002fca0007810000 */
[----:B0-----:R-:W0:Y:S02]  /*1c10*/  SHFL.BFLY PT, R8, R5, 0x4, 0x1f ;  /* 0x0c801f0005087f89 */ /* 0x001e2400000e0000 */
[----:B0-----:R-:W-:-:S05]  /*1c20*/  FMNMX.FTZ R8, R5, R8, !PT ;  /* 0x0000000805087209 */ /* 0x001fca0007810000 */
[----:B------:R0:W1:Y:S02]  /*1c30*/  SHFL.BFLY PT, R13, R8, 0x2, 0x1f ;  /* 0x0c401f00080d7f89 */ /* 0x00006400000e0000 */
.L_x_14866:
[----:B------:R-:W-:Y:S01]  /*1c40*/  ISETP.NE.AND P0, PT, R6, RZ, PT ;  /* 0x000000ff0600720c */ /* 0x000fe20003f05270 */
[----:B------:R-:W-:-:S12]  /*1c50*/  WARPSYNC 0xffffffff ;  /* 0xffffffff00007948 */ /* 0x000fd80003800000 */
[----:B-1----:R-:W-:-:S05]  /*1c60*/  @!P0 FMNMX.FTZ R13, R13, R8, !PT ;  /* 0x000000080d0d8209 */ /* 0x002fca0007810000 */
[----:B------:R1:W-:Y:S02]  /*1c70*/  @!P0 STS [R4.X4+0x40], R13 ;  /* 0x0000400d04008388 */ /* 0x0003e40000004800 */
[----:B------:R-:W-:Y:S01]  /*1c80*/  BAR.SYNC.DEFER_BLOCKING 0x0 ;  /* 0x0000000000007b1d */ /* 0x000fe20000010000 */
[----:B------:R-:W-:Y:S01]  /*1c90*/  ISETP.GT.AND P0, PT, R6, 0x3, PT ;  /* 0x000000030600780c */ /* 0x000fe20003f04270 */
[----:B0-----:R-:W-:Y:S01]  /*1ca0*/  IMAD.MOV.U32 R8, RZ, RZ, -0x800001 ;  /* 0xff7fffffff087424 */ /* 0x001fe200078e00ff */
[----:B-1----:R-:W-:-:S03]  /*1cb0*/  IADD3 R13, R0, 0xf, RZ ;  /* 0x0000000f000d7810 */ /* 0x002fc60007ffe0ff */
[----:B------:R-:W-:Y:S01]  /*1cc0*/  BSSY B0, `(.L_x_14832) ;  /* 0x00000e7000007945 */ /* 0x000fe20003800000 */
[----:B------:R-:W-:-:S07]  /*1cd0*/  SHF.R.S32.HI R14, RZ, 0x1f, R13 ;  /* 0x0000001fff0e7819 */ /* 0x000fce000001140d */
        /* <DEDUP_REMOVED lines=24> */
.L_x_14836:
        /* <DEDUP_REMOVED lines=11> */
.L_x_14835:
[----:B------:R-:W-:Y:S05]  /*1f10*/  BSYNC B1 ;  /* 0x0000000000017941 */ /* 0x000fea0003800000 */
.L_x_14834:
        /* <DEDUP_REMOVED lines=10> */
.L_x_14839:
        /* <DEDUP_REMOVED lines=100> */
.L_x_14838:
[----:B------:R-:W-:Y:S05]  /*2600*/  BSYNC B1 ;  /* 0x0000000000017941 */ /* 0x000fea0003800000 */
.L_x_14837:
        /* <DEDUP_REMOVED lines=55> */
.L_x_14841:
[----:B------:R-:W-:Y:S05]  /*2980*/  BSYNC B1 ;  /* 0x0000000000017941 */ /* 0x000fea0003800000 */
.L_x_14840:
        /* <DEDUP_REMOVED lines=26> */
.L_x_14833:
[----:B------:R-:W-:Y:S05]  /*2b30*/  BSYNC B0 ;  /* 0x0000000000007941 */ /* 0x000fea0003800000 */
.L_x_14832:
        /* <DEDUP_REMOVED lines=36> */
.L_x_14846:
        /* <DEDUP_REMOVED lines=8> */
.L_x_14845:
[----:B------:R-:W-:Y:S05]  /*2e00*/  BSYNC B1 ;  /* 0x0000000000017941 */ /* 0x000fea0003800000 */
.L_x_14844:
        /* <DEDUP_REMOVED lines=10> */
.L_x_14849:
        /* <DEDUP_REMOVED lines=21> */
[----:B------:R-:W-:-:S03]  /*3000*/  FMUL.FTZ R21, R8, R21 ;  /* 0x0000001508157220 */ /* 0x000fc60000410000 */
        /* <DEDUP_REMOVED lines=30> */
.L_x_14848:
[----:B------:R-:W-:Y:S05]  /*31f0*/  BSYNC B1 ;  /* 0x0000000000017941 */ /* 0x000fea0003800000 */
.L_x_14847:
        /* <DEDUP_REMOVED lines=21> */
[----:B------:R-:W-:-:S03]  /*3350*/  FMUL.FTZ R21, R8, R21 ;  /* 0x0000001508157220 */ /* 0x000fc60000410000 */
        /* <DEDUP_REMOVED lines=9> */
.L_x_14851:
[----:B------:R-:W-:Y:S05]  /*33f0*/  BSYNC B1 ;  /* 0x0000000000017941 */ /* 0x000fea0003800000 */
.L_x_14850:
        /* <DEDUP_REMOVED lines=14> */
.L_x_14843:
[----:B------:R-:W-:Y:S05]  /*34e0*/  BSYNC B0 ;  /* 0x0000000000007941 */ /* 0x000fea0003800000 */
.L_x_14842:
[----:B------:R-:W-:Y:S01]  /*34f0*/  BAR.SYNC.DEFER_BLOCKING 0x0 ;  /* 0x0000000000007b1d */ /* 0x000fe20000010000 */
[----:B------:R-:W-:-:S05]  /*3500*/  ISETP.GE.AND P0, PT, R4, R7, PT ;  /* 0x000000070400720c */ /* 0x000fca0003f06270 */
[----:B------:R-:W-:Y:S08]  /*3510*/  BSSY B0, `(.L_x_14852) ;  /* 0x00000a9000007945 */ /* 0x000ff00003800000 */
[----:B------:R-:W-:Y:S02]  /*3520*/  @P0 IMAD.MOV.U32 R19, RZ, RZ, RZ ;  /* 0x000000ffff130224 */ /* 0x000fe400078e00ff */
[----:B0-----:R-:W-:Y:S01]  /*3530*/  @P0 IMAD.MOV.U32 R5, RZ, RZ, RZ ;  /* 0x000000ffff050224 */ /* 0x001fe200078e00ff */
[----:B------:R-:W-:Y:S05]  /*3540*/  @P0 BRA `(.L_x_14853) ;  /* 0x00000a5000000947 */ /* 0x000fea0003800000 */
[----:B------:R-:W-:Y:S01]  /*3550*/  IADD3 R8, P0, R4, R9, RZ ;  /* 0x0000000904087210 */ /* 0x000fe20007f1e0ff */
[----:B------:R-:W-:Y:S01]  /*3560*/  IMAD R16, R3, c[0x0][0x1b0], RZ ;  /* 0x00006c0003107a24 */ /* 0x000fe200078e02ff */
[----:B------:R-:W-:Y:S01]  /*3570*/  LEA.HI R5, R6, R6, RZ, 0x1 ;  /* 0x0000000606057211 */ /* 0x000fe200078f08ff */
[----:B------:R-:W-:Y:S01]  /*3580*/  IMAD.MOV.U32 R21, RZ, RZ, c[0x0][0x1ac] ;  /* 0x00006b00ff157624 */ /* 0x000fe200078e00ff */
[----:B------:R-:W-:Y:S01]  /*3590*/  LEA.HI.X.SX32 R11, R4, R11, 0x1, P0 ;  /* 0x0000000b040b7211 */ /* 0x000fe200000f0eff */
[----:B------:R-:W-:Y:S01]  /*35a0*/  IMAD.MOV.U32 R19, RZ, RZ, RZ ;  /* 0x000000ffff137224 */ /* 0x000fe200078e00ff */
[----:B------:R-:W-:Y:S01]  /*35b0*/  LEA R18, P0, R8, c[0x0][0x188], 0x2 ;  /* 0x0000620008127a11 */ /* 0x000fe200078010ff */
[----:B------:R-:W-:Y:S01]  /*35c0*/  IMAD.MOV.U32 R20, RZ, RZ, R4 ;  /* 0x000000ffff147224 */ /* 0x000fe200078e0004 */
[----:B------:R-:W-:-:S02]  /*35d0*/  LOP3.LUT R9, R5, 0xfffffffe, RZ, 0xc0, !PT ;  /* 0xfffffffe05097812 */ /* 0x000fc400078ec0ff */
[----:B------:R-:W-:Y:S01]  /*35e0*/  LEA.HI.X R3, R8, c[0x0][0x18c], R11, 0x2, P0 ;  /* 0x0000630008037a11 */ /* 0x000fe200000f140b */
[----:B------:R-:W-:Y:S01]  /*35f0*/  IMAD.SHL.U32 R8, R5, 0x8, RZ ;  /* 0x0000000805087824 */ /* 0x000fe200078e00ff */
[----:B-----5:R-:W-:Y:S01]  /*3600*/  IADD3 R36, -R4, -0x1, R7 ;  /* 0xffffffff04247810 */ /* 0x020fe20007ffe107 */
[----:B------:R-:W-:Y:S01]  /*3610*/  IMAD.IADD R9, R6, 0x1, -R9 ;  /* 0x0000000106097824 */ /* 0x000fe200078e0a09 */
[----:B------:R-:W-:Y:S01]  /*3620*/  SHF.R.S32.HI R21, RZ, 0x1f, R21 ;  /* 0x0000001fff157819 */ /* 0x000fe20000011415 */
[----:B------:R-:W-:Y:S01]  /*3630*/  IMAD.MOV.U32 R5, RZ, RZ, RZ ;  /* 0x000000ffff057224 */ /* 0x000fe200078e00ff */
[----:B------:R-:W-:Y:S01]  /*3640*/  LOP3.LUT R8, R8, 0xfffffff0, RZ, 0xc0, !PT ;  /* 0xfffffff008087812 */ /* 0x000fe200078ec0ff */
[----:B------:R-:W-:Y:S01]  /*3650*/  IMAD.SHL.U32 R23, R9, 0x8, RZ ;  /* 0x0000000809177824 */ /* 0x000fe200078e00ff */
[----:B------:R-:W-:Y:S01]  /*3660*/  SHF.R.S32.HI R17, RZ, 0x1f, R16 ;  /* 0x0000001fff117819 */ /* 0x000fe20000011410 */
[----:B------:R-:W-:Y:S02]  /*3670*/  IMAD R9, R4, 0x2, R9 ;  /* 0x0000000204097824 */ /* 0x000fe400078e0209 */
[----:B------:R-:W-:-:S02]  /*3680*/  IMAD.IADD R22, R23, 0x1, R8 ;  /* 0x0000000117167824 */ /* 0x000fc400078e0208 */
[----:B------:R-:W-:Y:S01]  /*3690*/  IMAD R23, R4, 0x10, R23 ;  /* 0x0000001004177824 */ /* 0x000fe200078e0217 */
[----:B------:R-:W-:Y:S02]  /*36a0*/  LEA R24, R9, 0x70, 0x5 ;  /* 0x0000007009187811 */ /* 0x000fe400078e28ff */
[----:B------:R-:W-:Y:S02]  /*36b0*/  SHF.R.S32.HI R25, RZ, 0x1f, R22 ;  /* 0x0000001fff197819 */ /* 0x000fe40000011416 */
.L_x_14858:
        /* <DEDUP_REMOVED lines=8> */
[----:B------:R-:W-:-:S04]  /*3740*/  LEA R32, P1, R10, c[0x0][0x178], 0x1 ;  /* 0x00005e000a207a11 */ /* 0x000fc800078208ff */
[----:B------:R-:W-:Y:S02]  /*3750*/  IADD3.X R11, R25, R11, R12, P0, !PT ;  /* 0x0000000b190b7210 */ /* 0x000fe400007fe40c */
[----:B------:R-:W0:Y:S02]  /*3760*/  LDS.128 R12, [R24+-0x10] ;  /* 0xfffff000180c7984 */ /* 0x000e240000000c00 */
[----:B------:R-:W-:Y:S02]  /*3770*/  LEA.HI.X R33, R10, c[0x0][0x17c], R11, 0x1, P1 ;  /* 0x00005f000a217a11 */ /* 0x000fe400008f0c0b */
[----:B------:R1:W2:Y:S04]  /*3780*/  LDS.128 R8, [R24] ;  /* 0x0000000018087984 */ /* 0x0002a80000000c00 */
[----:B------:R1:W5:Y:S04]  /*3790*/  LDG.E.CONSTANT R26, [R32.64+0x200] ;  /* 0x0002000a201a7981 */ /* 0x000368000c1e9900 */
[----:B------:R1:W5:Y:S04]  /*37a0*/  LDG.E.CONSTANT R27, [R32.64+0x204] ;  /* 0x0002040a201b7981 */ /* 0x000368000c1e9900 */
[----:B------:R1:W5:Y:S04]  /*37b0*/  LDG.E.CONSTANT R28, [R32.64+0x208] ;  /* 0x0002080a201c7981 */ /* 0x000368000c1e9900 */
[----:B------:R1:W5:Y:S04]  /*37c0*/  LDG.E.CONSTANT R29, [R32.64+0x20c] ;  /* 0x00020c0a201d7981 */ /* 0x000368000c1e9900 */
[----:B------:R1:W5:Y:S04]  /*37d0*/  LDG.E.CONSTANT R34, [R32.64] ;  /* 0x0000000a20227981 */ /* 0x000368000c1e9900 */
[----:B------:R1:W5:Y:S04]  /*37e0*/  LDG.E.CONSTANT R35, [R32.64+0x4] ;  /* 0x0000040a20237981 */ /* 0x000368000c1e9900 */
[----:B------:R1:W5:Y:S04]  /*37f0*/  LDG.E.CONSTANT R31, [R32.64+0x8] ;  /* 0x0000080a201f7981 */ /* 0x000368000c1e9900 */
[----:B------:R1:W5:Y:S01]  /*3800*/  LDG.E.CONSTANT R30, [R32.64+0xc] ;  /* 0x00000c0a201e7981 */ /* 0x000362000c1e9900 */
[----:B------:R-:W-:Y:S01]  /*3810*/  ISETP.NE.AND P0, PT, R36, RZ, PT ;  /* 0x000000ff2400720c */ /* 0x000fe20003f05270 */
[----:B------:R-:W-:Y:S01]  /*3820*/  BSSY B1, `(.L_x_14854) ;  /* 0x0000022000017945 */ /* 0x000fe20003800000 */
[----:B0-----:R-:W-:-:S02]  /*3830*/  F2FP.BF16.PACK_AB R13, R13, R12 ;  /* 0x0000000c0d0d723e */ /* 0x001fc400000010ff */
[----:B------:R-:W-:-:S09]  /*3840*/  F2FP.BF16.PACK_AB R38, R15, R14 ;  /* 0x0000000e0f26723e */ /* 0x000fd200000010ff */
[----:B------:R-:W-:Y:S05]  /*3850*/  @P0 BRA `(.L_x_14855) ;  /* 0x000001e000000947 */ /* 0x000fea0003800000 */
[C---:B-12---:R-:W-:Y:S02]  /*3860*/  IADD3 R15, R23.reuse, 0x2, RZ ;  /* 0x00000002170f7810 */ /* 0x046fe40007ffe0ff */
        /* <DEDUP_REMOVED lines=29> */
.L_x_14855:
[----:B-12---:R-:W-:Y:S05]  /*3a40*/  BSYNC B1 ;  /* 0x0000000000017941 */ /* 0x006fea0003800000 */
.L_x_14854:
[----:B-----5:R-:W-:Y:S01]  /*3a50*/  HFMA2.BF16_V2 R34, R13, R34, -RZ.H0_H0 ;  /* 0x000000220d227231 */ /* 0x020fe200003400ff */
[----:B------:R-:W-:Y:S01]  /*3a60*/  F2FP.BF16.PACK_AB R12, R9, R8 ;  /* 0x00000008090c723e */ /* 0x000fe200000010ff */
        /* <DEDUP_REMOVED lines=15> */
[----:B------:R-:W-:Y:S01]  /*3b60*/  PRMT R12, RZ, 0x5410, R31 ;  /* 0x00005410ff0c7816 */ /* 0x000fe2000000001f */
[----:B------:R-:W-:Y:S01]  /*3b70*/  FADD.FTZ R11, R34, R11 ;  /* 0x0000000b220b7221 */ /* 0x000fe20000010000 */
[----:B------:R-:W-:Y:S01]  /*3b80*/  PRMT R31, RZ, 0x7610, R31 ;  /* 0x00007610ff1f7816 */ /* 0x000fe2000000001f */
[----:B------:R-:W-:-:S04]  /*3b90*/  FADD.FTZ R14, R14, R30 ;  /* 0x0000001e0e0e7221 */ /* 0x000fc80000010000 */
[----:B------:R-:W-:-:S04]  /*3ba0*/  FADD.FTZ R12, R12, R31 ;  /* 0x0000001f0c0c7221 */ /* 0x000fc80000010000 */
[----:B------:R-:W-:-:S04]  /*3bb0*/  FADD.FTZ R11, R11, R12 ;  /* 0x0000000c0b0b7221 */ /* 0x000fc80000010000 */
        /* <DEDUP_REMOVED lines=33> */
.L_x_14857:
[----:B------:R-:W-:Y:S05]  /*3dd0*/  BSYNC B1 ;  /* 0x0000000000017941 */ /* 0x000fea0003800000 */
.L_x_14856:
        /* <DEDUP_REMOVED lines=27> */
[----:B------:R-:W-:Y:S05]  /*3f90*/  @!P0 BRA `(.L_x_14858) ;  /* 0xfffff72000008947 */ /* 0x000fea000383ffff */
.L_x_14853:
[----:B------:R-:W-:Y:S05]  /*3fa0*/  BSYNC B0 ;  /* 0x0000000000007941 */ /* 0x000fea0003800000 */
.L_x_14852:
[----:B------:R-:W0:Y:S01]  /*3fb0*/  SHFL.BFLY PT, R0, R5, 0x1, 0x1f ;  /* 0x0c201f0005007f89 */ /* 0x000e2200000e0000 */
[----:B------:R-:W-:Y:S01]  /*3fc0*/  LOP3.LUT R3, R6, 0x1, RZ, 0xc0, !PT ;  /* 0x0000000106037812 */ /* 0x000fe200078ec0ff */
[----:B------:R-:W-:Y:S01]  /*3fd0*/  BSSY B0, `(.L_x_14859) ;  /* 0x0000019000007945 */ /* 0x000fe20003800000 */
[----:B------:R-:W-:Y:S01]  /*3fe0*/  IADD3 R7, R2, 0x1f, RZ ;  /* 0x0000001f02077810 */ /* 0x000fe20007ffe0ff */
[----:B------:R-:W1:Y:S04]  /*3ff0*/  SHFL.BFLY PT, R8, R19, 0x1, 0x1f ;  /* 0x0c201f0013087f89 */ /* 0x000e6800000e0000 */
[----:B------:R-:W-:Y:S01]  /*4000*/  BAR.SYNC.DEFER_BLOCKING 0x0 ;  /* 0x0000000000007b1d */ /* 0x000fe20000010000 */
[----:B------:R-:W-:-:S02]  /*4010*/  ISETP.NE.AND P2, PT, R3, RZ, PT ;  /* 0x000000ff0300720c */ /* 0x000fc40003f45270 */
[C---:B------:R-:W-:Y:S02]  /*4020*/  LOP3.LUT R3, R2.reuse, 0xffffffc0, RZ, 0xc0, !PT ;  /* 0xffffffc002037812 */ /* 0x040fe400078ec0ff */
[----:B------:R-:W-:Y:S02]  /*4030*/  ISETP.GT.OR P0, PT, R2, 0x3f, P2 ;  /* 0x0000003f0200780c */ /* 0x000fe40001704670 */
[----:B------:R-:W-:Y:S02]  /*4040*/  ISETP.NE.OR P5, PT, R3, 0x40, P2 ;  /* 0x000000400300780c */ /* 0x000fe400017a5670 */
[----:B------:R-:W-:Y:S02]  /*4050*/  LEA.HI R3, R6, R6, RZ, 0x1 ;  /* 0x0000000606037211 */ /* 0x000fe400078f08ff */
[----:B------:R-:W-:Y:S02]  /*4060*/  LOP3.LUT R6, R2, 0xffffffe0, RZ, 0xc0, !PT ;  /* 0xffffffe002067812 */ /* 0x000fe400078ec0ff */
[----:B------:R-:W-:-:S02]  /*4070*/  SHF.R.S32.HI R3, RZ, 0x1, R3 ;  /* 0x00000001ff037819 */ /* 0x000fc40000011403 */
[----:B------:R-:W-:Y:S01]  /*4080*/  ISETP.GT.U32.AND P3, PT, R7, 0x3e, PT ;  /* 0x0000003e0700780c */ /* 0x000fe20003f64070 */
[----:B0-----:R-:W-:Y:S01]  /*4090*/  FADD.FTZ R0, R0, R5 ;  /* 0x0000000500007221 */ /* 0x001fe20000010000 */
[----:B------:R-:W-:Y:S01]  /*40a0*/  ISETP.GT.OR P1, PT, R2, 0x1f, P2 ;  /* 0x0000001f0200780c */ /* 0x000fe20001724670 */
[----:B------:R-:W-:Y:S01]  /*40b0*/  IMAD R4, R4, 0x20, R3 ;  /* 0x0000002004047824 */ /* 0x000fe200078e0203 */
[----:B------:R-:W-:Y:S01]  /*40c0*/  ISETP.NE.OR P4, PT, R6, 0x20, P2 ;  /* 0x000000200600780c */ /* 0x000fe20001785670 */
[----:B-1----:R-:W-:-:S03]  /*40d0*/  FADD.FTZ R19, R8, R19 ;  /* 0x0000001308137221 */ /* 0x002fc60000010000 */
        /* <DEDUP_REMOVED lines=8> */
.L_x_14860:
[----:B0-----:R-:W-:Y:S05]  /*4160*/  BSYNC B0 ;  /* 0x0000000000007941 */ /* 0x001fea0003800000 */
.L_x_14859:
        /* <DEDUP_REMOVED lines=10> */
.L_x_14862:
[----:B0-----:R-:W-:Y:S05]  /*4210*/  BSYNC B0 ;  /* 0x0000000000007941 */ /* 0x001fea0003800000 */
.L_x_14861:
        /* <DEDUP_REMOVED lines=23> */
[----:B------:R-:W-:Y:S02]  /*4390*/  LEA.HI.X.SX32 R6, R4, UR7, 0x1, P1 ;  /* 0x0000000704067c11 */ /* 0x000fe400088f0eff */
        /* <DEDUP_REMOVED lines=9> */
.L_x_14822:
[----:B------:R-:W-:Y:S01]  /*4430*/  IMAD.MOV.U32 R14, RZ, RZ, R19 ;  /* 0x000000ffff0e7224 */ /* 0x000fe200078e0013 */
[----:B------:R-:W-:Y:S01]  /*4440*/  MOV R12, 0x4490 ;  /* 0x00004490000c7802 */ /* 0x000fe20000000f00 */
[----:B------:R-:W-:-:S02]  /*4450*/  IMAD.MOV.U32 R15, RZ, RZ, 0x1 ;  /* 0x00000001ff0f7424 */ /* 0x000fc400078e00ff */
[----:B------:R-:W-:Y:S02]  /*4460*/  IMAD.MOV.U32 R16, RZ, RZ, 0x1f ;  /* 0x0000001fff107424 */ /* 0x000fe400078e00ff */
[----:B------:R-:W-:Y:S02]  /*4470*/  IMAD.MOV.U32 R17, RZ, RZ, -0x1 ;  /* 0xffffffffff117424 */ /* 0x000fe400078e00ff */
[----:B------:R-:W-:Y:S05]  /*4480*/  CALL.REL.NOINC `($__internal_332_$__cuda_sm70_shflsync_bfly_p) ;  /* 0x0000028000007944 */ /* 0x000fea0003c00000 */
[----:B-1----:R-:W-:Y:S01]  /*4490*/  IMAD.MOV.U32 R12, RZ, RZ, R14 ;  /* 0x000000ffff0c7224 */ /* 0x002fe200078e000e */
[----:B0-----:R-:W-:Y:S05]  /*44a0*/  BRA `(.L_x_14863) ;  /* 0xffffce9000007947 */ /* 0x001fea000383ffff */
.L_x_14826:
[----:B------:R-:W-:Y:S01]  /*44b0*/  IMAD.MOV.U32 R14, RZ, RZ, R19 ;  /* 0x000000ffff0e7224 */ /* 0x000fe200078e0013 */
[----:B------:R-:W-:Y:S01]  /*44c0*/  MOV R12, 0x4510 ;  /* 0x00004510000c7802 */ /* 0x000fe20000000f00 */
[----:B------:R-:W-:Y:S02]  /*44d0*/  IMAD.MOV.U32 R15, RZ, RZ, 0x1 ;  /* 0x00000001ff0f7424 */ /* 0x000fe400078e00ff */
[----:B------:R-:W-:Y:S02]  /*44e0*/  IMAD.MOV.U32 R16, RZ, RZ, 0x1f ;  /* 0x0000001fff107424 */ /* 0x000fe400078e00ff */
[----:B------:R-:W-:Y:S02]  /*44f0*/  IMAD.MOV.U32 R17, RZ, RZ, -0x1 ;  /* 0xffffffffff117424 */ /* 0x000fe400078e00ff */
[----:B------:R-:W-:Y:S05]  /*4500*/  CALL.REL.NOINC `($__internal_332_$__cuda_sm70_shflsync_bfly_p) ;  /* 0x0000020000007944 */ /* 0x000fea0003c00000 */
[----:B-1----:R-:W-:Y:S01]  /*4510*/  IMAD.MOV.U32 R12, RZ, RZ, R14 ;  /* 0x000000ffff0c7224 */ /* 0x002fe200078e000e */
[----:B0-----:R-:W-:Y:S05]  /*4520*/  BRA `(.L_x_14864) ;  /* 0xffffd55000007947 */ /* 0x001fea000383ffff */
.L_x_14830:
[----:B------:R-:W-:Y:S01]  /*4530*/  IMAD.MOV.U32 R14, RZ, RZ, R8 ;  /* 0x000000ffff0e7224 */ /* 0x000fe200078e0008 */
[----:B------:R-:W-:Y:S01]  /*4540*/  MOV R12, 0x4590 ;  /* 0x00004590000c7802 */ /* 0x000fe20000000f00 */
[----:B------:R-:W-:-:S02]  /*4550*/  IMAD.MOV.U32 R15, RZ, RZ, 0x10 ;  /* 0x00000010ff0f7424 */ /* 0x000fc400078e00ff */
[----:B------:R-:W-:Y:S02]  /*4560*/  IMAD.MOV.U32 R16, RZ, RZ, 0x1f ;  /* 0x0000001fff107424 */ /* 0x000fe400078e00ff */
[----:B------:R-:W-:Y:S02]  /*4570*/  IMAD.MOV.U32 R17, RZ, RZ, -0x1 ;  /* 0xffffffffff117424 */ /* 0x000fe400078e00ff */
[----:B-----5:R-:W-:Y:S05]  /*4580*/  CALL.REL.NOINC `($__internal_332_$__cuda_sm70_shflsync_bfly_p) ;  /* 0x0000018000007944 */ /* 0x020fea0003c00000 */
[----:B-1----:R-:W-:Y:S01]  /*4590*/  IMAD.MOV.U32 R5, RZ, RZ, R14 ;  /* 0x000000ffff057224 */ /* 0x002fe200078e000e */
[----:B0-----:R-:W-:Y:S05]  /*45a0*/  BRA `(.L_x_14865) ;  /* 0xffffd62000007947 */ /* 0x001fea000383ffff */
.L_x_14831:
[----:B------:R-:W-:Y:S01]  /*45b0*/  IMAD.MOV.U32 R14, RZ, RZ, R10 ;  /* 0x000000ffff0e7224 */ /* 0x000fe200078e000a */
[----:B------:R-:W-:Y:S01]  /*45c0*/  MOV R12, 0x4610 ;  /* 0x00004610000c7802 */ /* 0x000fe20000000f00 */
[----:B------:R-:W-:Y:S02]  /*45d0*/  IMAD.MOV.U32 R15, RZ, RZ, 0x8 ;  /* 0x00000008ff0f7424 */ /* 0x000fe400078e00ff */
[----:B------:R-:W-:Y:S02]  /*45e0*/  IMAD.MOV.U32 R16, RZ, RZ, 0x1f ;  /* 0x0000001fff107424 */ /* 0x000fe400078e00ff */
[----:B------:R-:W-:Y:S02]  /*45f0*/  IMAD.MOV.U32 R17, RZ, RZ, -0x1 ;  /* 0xffffffffff117424 */ /* 0x000fe400078e00ff */
[----:B0----5:R-:W-:Y:S05]  /*4600*/  CALL.REL.NOINC `($__internal_332_$__cuda_sm70_shflsync_bfly_p) ;  /* 0x0000010000007944 */ /* 0x021fea0003c00000 */
[----:B-1----:R-:W-:Y:S01]  /*4610*/  FMNMX.FTZ R5, R10, R14, !PT ;  /* 0x0000000e0a057209 */ /* 0x002fe20007810000 */
[----:B0-----:R-:W-:Y:S01]  /*4620*/  IMAD.MOV.U32 R15, RZ, RZ, 0x4 ;  /* 0x00000004ff0f7424 */ /* 0x001fe200078e00ff */
[----:B------:R-:W-:Y:S01]  /*4630*/  MOV R12, 0x4680 ;  /* 0x00004680000c7802 */ /* 0x000fe20000000f00 */
[----:B------:R-:W-:-:S02]  /*4640*/  IMAD.MOV.U32 R16, RZ, RZ, 0x1f ;  /* 0x0000001fff107424 */ /* 0x000fc400078e00ff */
[----:B------:R-:W-:Y:S02]  /*4650*/  IMAD.MOV.U32 R17, RZ, RZ, -0x1 ;  /* 0xffffffffff117424 */ /* 0x000fe400078e00ff */
[----:B------:R-:W-:Y:S02]  /*4660*/  IMAD.MOV.U32 R14, RZ, RZ, R5 ;  /* 0x000000ffff0e7224 */ /* 0x000fe400078e0005 */
[----:B------:R-:W-:Y:S05]  /*4670*/  CALL.REL.NOINC `($__internal_332_$__cuda_sm70_shflsync_bfly_p) ;  /* 0x0000009000007944 */ /* 0x000fea0003c00000 */
[----:B-1----:R-:W-:Y:S01]  /*4680*/  FMNMX.FTZ R8, R5, R14, !PT ;  /* 0x0000000e05087209 */ /* 0x002fe20007810000 */
[----:B0-----:R-:W-:Y:S01]  /*4690*/  IMAD.MOV.U32 R15, RZ, RZ, 0x2 ;  /* 0x00000002ff0f7424 */ /* 0x001fe200078e00ff */
[----:B------:R-:W-:Y:S01]  /*46a0*/  MOV R12, 0x46f0 ;  /* 0x000046f0000c7802 */ /* 0x000fe20000000f00 */
[----:B------:R-:W-:Y:S02]  /*46b0*/  IMAD.MOV.U32 R16, RZ, RZ, 0x1f ;  /* 0x0000001fff107424 */ /* 0x000fe400078e00ff */
[----:B------:R-:W-:Y:S02]  /*46c0*/  IMAD.MOV.U32 R17, RZ, RZ, -0x1 ;  /* 0xffffffffff117424 */ /* 0x000fe400078e00ff */
[----:B------:R-:W-:Y:S02]  /*46d0*/  IMAD.MOV.U32 R14, RZ, RZ, R8 ;  /* 0x000000ffff0e7224 */ /* 0x000fe400078e0008 */
[----:B------:R-:W-:Y:S05]  /*46e0*/  CALL.REL.NOINC `($__internal_332_$__cuda_sm70_shflsync_bfly_p) ;  /* 0x0000002000007944 */ /* 0x000fea0003c00000 */
[----:B-1----:R-:W-:Y:S01]  /*46f0*/  IMAD.MOV.U32 R13, RZ, RZ, R14 ;  /* 0x000000ffff0d7224 */ /* 0x002fe200078e000e */
[----:B0-----:R-:W-:Y:S05]  /*4700*/  BRA `(.L_x_14866) ;  /* 0xffffd53000007947 */ /* 0x001fea000383ffff */
        .weak           $__internal_332_$__cuda_sm70_shflsync_bfly_p
        .type           $__internal_332_$__cuda_sm70_shflsync_bfly_p,@function
        .size           $__internal_332_$__cuda_sm70_shflsync_bfly_p,(.L_x_23499 - $__internal_332_$__cuda_sm70_shflsync_bfly_p)
$__internal_332_$__cuda_sm70_shflsync_bfly_p:
[----:B------:R-:W-:Y:S01]  /*4710*/  IMAD.MOV.U32 R13, RZ, RZ, 0x0 ;  /* 0x00000000ff0d7424 */ /* 0x000fe200078e00ff */
[----:B------:R-:W-:Y:S04]  /*4720*/  WARPSYNC R17 ;  /* 0x0000001100007348 */ /* 0x000fe80003800000 */
[----:B------:R0:W1:Y:S01]  /*4730*/  SHFL.BFLY PT, R14, R14, R15, R16 ;  /* 0x0c00000f0e0e7389 */ /* 0x00006200000e0010 */
[----:B------:R-:W-:Y:S05]  /*4740*/  RET.REL.NODEC R12 `(_ZN4vllm25paged_attention_v1_kernelI13__nv_bfloat16S1_Li32ELi16ELi128ELNS_18Fp8KVCacheDataTypeE0ELb0EEEvPT_PKS3_PKT0_S9_ifPKiSB_iPKfiiiSD_SD_iiiii) ;  /* 0xffffb8b00c007950 */ /* 0x000fea0003c3ffff */
.L_x_14867:
        /* <DEDUP_REMOVED lines=11> */
.L_x_23499:


//--------------------- .text._ZN4vllm25paged_attention_v1_kernelI13__nv_bfloat16S1_Li256ELi16ELi128ELNS_18Fp8KVCacheDataTypeE0ELb1EEEvPT_PKS3_PKT0_S9_ifPKiSB_iPKfiiiSD_SD_iiiii --------------------------
	.section	.text._ZN4vllm25paged_attention_v1_kernelI13__nv_bfloat16S1_Li256ELi16ELi128ELNS_18Fp8KVCacheDataTypeE0ELb1EEEvPT_PKS3_PKT0_S9_ifPKiSB_iPKfiiiSD_SD_iiiii,"ax",@progbits
	.sectioninfo	@"SHI_REGISTERS=168"
	.align	128
        .global         _ZN4vllm25paged_attention_v1_kernelI13__nv_bfloat16S1_Li256ELi16ELi128ELNS_18Fp8KVCacheDataTypeE0ELb1EEEvPT_PKS3_PKT0_S9_ifPKiSB_iPKfiiiSD_SD_iiiii
        .type           _ZN4vllm25paged_attention_v1_kernelI13__nv_bfloat16S1_Li256ELi16ELi128ELNS_18Fp8KVCacheDataTypeE0ELb1EEEvPT_PKS3_PKT0_S9_ifPKiSB_iPKfiiiSD_SD_iiiii,@function
        .size           _ZN4vllm25paged_attention_v1_kernelI13__nv_bfloat16S1_Li256ELi16ELi128ELNS_18Fp8KVCacheDataTypeE0ELb1EEEvPT_PKS3_PKT0_S9_ifPKiSB_iPKfiiiSD_SD_iiiii,(.L_x_23500 - _ZN4vllm25paged_attention_v1_kernelI13__nv_bfloat16S1_Li256ELi16ELi128ELNS_18Fp8KVCacheDataTypeE0ELb1EEEvPT_PKS3_PKT0_S9_ifPKiSB_iPKfiiiSD_SD_iiiii)
        .other          _ZN4vllm25paged_attention_v1_kernelI13__nv_bfloat16S1_Li256ELi16ELi128ELNS_18Fp8KVCacheDataTypeE0ELb1EEEvPT_PKS3_PKT0_S9_ifPKiSB_iPKfiiiSD_SD_iiiii,@"STO_CUDA_ENTRY STV_DEFAULT"
_ZN4vllm25paged_attention_v1_kernelI13__nv_bfloat16S1_Li256ELi16ELi128ELNS_18Fp8KVCacheDataTypeE0ELb1EEEvPT_PKS3_PKT0_S9_ifPKiSB_iPKfiiiSD_SD_iiiii:
.text._ZN4vllm25paged_attention_v1_kernelI13__nv_bfloat16S1_Li256ELi16ELi128ELNS_18Fp8KVCacheDataTypeE0ELb1EEEvPT_PKS3_PKT0_S9_ifPKiSB_iPKfiiiSD_SD_iiiii:
[----:B------:R-:W-:Y:S02]  /*0000*/  IMAD.MOV.U32 R1, RZ, RZ, c[0x0][0x28] ;  /* 0x00000a00ff017624 */ /* 0x000fe400078e00ff */
[----:B------:R-:W0:Y:S01]  /*0010*/  S2R R146, SR_CTAID.Y ;  /* 0x0000000000927919 */ /* 0x000e220000002600 */
[----:B------:R-:W-:Y:S01]  /*0020*/  IMAD.MOV.U32 R3, RZ, RZ, 0x4 ;  /* 0x00000004ff037424 */ /* 0x000fe200078e00ff */
[----:B------:R-:W-:Y:S01]  /*0030*/  ULDC.64 UR10, c[0x0][0x118] ;  /* 0x00004600000a7ab9 */ /* 0x000fe20000000a00 */
[----:B------:R-:W-:Y:S01]  /*0040*/  ISETP.NE.U32.AND P0, PT, RZ, c[0x0][0x1a0], PT ;  /* 0x00006800ff007a0c */ /* 0x000fe20003f05070 */
[----:B------:R-:W1:Y:S01]  /*0050*/  S2R R14, SR_CTAID.X ;  /* 0x00000000000e7919 */ /* 0x000e620000002500 */
[----:B------:R-:W-:Y:S01]  /*0060*/  IABS R7, c[0x0][0x180] ;  /* 0x0000600000077a13 */ /* 0x000fe20000000000 */
[----:B------:R-:W-:Y:S01]  /*0070*/  IMAD.MOV.U32 R47, RZ, RZ, RZ ;  /* 0x000000ffff2f7224 */ /* 0x000fe200078e00ff */
[----:B------:R-:W-:Y:S01]  /*0080*/  ISETP.NE.AND.EX P0, PT, RZ, c[0x0][0x1a4], PT, P0 ;  /* 0x00006900ff007a0c */ /* 0x000fe20003f05300 */
[-C--:B0-----:R-:W-:Y:S01]  /*0090*/  IMAD.WIDE R150, R146, R3.reuse, c[0x0][0x190] ;  /* 0x0000640092967625 */ /* 0x081fe200078e0203 */
[----:B------:R-:W0:Y:S11]  /*00a0*/  I2F.RP R0, R7 ;  /* 0x0000000700007306 */ /* 0x000e360000209400 */
[----:B-1----:R-:W-:Y:S01]  /*00b0*/  @P0 IMAD.WIDE R2, R14, R3, c[0x0][0x1a0] ;  /* 0x000068000e020625 */ /* 0x002fe200078e0203 */
[----:B------:R1:W5:Y:S04]  /*00c0*/  LDG.E.CONSTANT R150, [R150.64] ;  /* 0x0000000a96967981 */ /* 0x000368000c1e9900 */
[----:B------:R2:W5:Y:S01]  /*00d0*/  @P0 LDG.E.CONSTANT R47, [R2.64] ;  /* 0x0000000a022f0981 */ /* 0x000562000c1e9900 */
[----:B------:R-:W-:Y:S01]  /*00e0*/  IMAD.MOV.U32 R17, RZ, RZ, c[0x0][0xc] ;  /* 0x00000300ff117624 */ /* 0x000fe200078e00ff */
[----:B------:R-:W-:Y:S02]  /*00f0*/  BSSY B0, `(.L_x_14868) ;  /* 0x0000081000007945 */ /* 0x000fe40003800000 */
[----:B------:R-:W3:Y:S01]  /*0100*/  S2R R79, SR_TID.X ;  /* 0x00000000004f7919 */ /* 0x000ee20000002100 */
[----:B0-----:R-:W0:Y:S01]  /*0110*/  MUFU.RCP R0, R0 ;  /* 0x0000000000007308 */ /* 0x001e220000001000 */
[----:B--2---:R-:W-:-:S02]  /*0120*/  IABS R2, c[0x0][0xc] ;  /* 0x0000030000027a13 */ /* 0x004fc40000000000 */
[----:B0-----:R-:W-:-:S05]  /*0130*/  IADD3 R4, R0, 0xffffffe, RZ ;  /* 0x0ffffffe00047810 */ /* 0x001fca0007ffe0ff */
[----:B------:R0:W2:Y:S02]  /*0140*/  F2I.FTZ.U32.TRUNC.NTZ R5, R4 ;  /* 0x0000000400057305 */ /* 0x0000a4000021f000 */
[----:B0-----:R-:W-:Y:S02]  /*0150*/  IMAD.MOV.U32 R4, RZ, RZ, RZ ;  /* 0x000000ffff047224 */ /* 0x001fe400078e00ff */
[----:B--2---:R-:W-:-:S04]  /*0160*/  IMAD.MOV R6, RZ, RZ, -R5 ;  /* 0x000000ffff067224 */ /* 0x004fc800078e0a05 */
        /* <DEDUP_REMOVED lines=21> */
[----:B------:R0:W2:Y:S02]  /*02c0*/  F2I.FTZ.U32.TRUNC.NTZ R3, R2 ;  /* 0x0000000200037305 */ /* 0x0000a4000021f000 */
[----:B0-----:R-:W-:Y:S02]  /*02d0*/  IMAD.MOV.U32 R2, RZ, RZ, RZ ;  /* 0x000000ffff027224 */ /* 0x001fe400078e00ff */
[----:B--2---:R-:W-:-:S04]  /*02e0*/  IMAD.MOV R4, RZ, RZ, -R3 ;  /* 0x000000ffff047224 */ /* 0x004fc800078e0a03 */
[----:B------:R-:W-:Y:S01]  /*02f0*/  IMAD R7, R4, R5, RZ ;  /* 0x0000000504077224 */ /* 0x000fe200078e02ff */
[----:B------:R-:W-:-:S03]  /*0300*/  IABS R4, R14 ;  /* 0x0000000e00047213 */ /* 0x000fc60000000000 */
[----:B------:R-:W-:-:S04]  /*0310*/  IMAD.HI.U32 R3, R3, R7, R2 ;  /* 0x0000000703037227 */ /* 0x000fc800078e0002 */
[----:B------:R-:W-:Y:S02]  /*0320*/  IMAD.MOV R7, RZ, RZ, -R6 ;  /* 0x000000ffff077224 */ /* 0x000fe400078e0a06 */
[----:B------:R-:W-:Y:S01]  /*0330*/  IMAD.HI.U32 R0, R3, R4, RZ ;  /* 0x0000000403007227 */ /* 0x000fe200078e00ff */
[----:B---3--:R-:W-:-:S03]  /*0340*/  LEA.HI R3, R79, R79, RZ, 0x1 ;  /* 0x0000004f4f037211 */ /* 0x008fc600078f08ff */
[----:B------:R-:W-:Y:S01]  /*0350*/  IMAD R2, R0, R7, R4 ;  /* 0x0000000700027224 */ /* 0x000fe200078e0204 */
[----:B------:R-:W-:Y:S02]  /*0360*/  LOP3.LUT R4, R3, 0xfffffffe, RZ, 0xc0, !PT ;  /* 0xfffffffe03047812 */ /* 0x000fe400078ec0ff */
[----:B------:R-:W-:Y:S02]  /*0370*/  SHF.R.S32.HI R144, RZ, 0x1, R3 ;  /* 0x00000001ff907819 */ /* 0x000fe40000011403 */
[----:B------:R-:W-:Y:S01]  /*0380*/  ISETP.GT.U32.AND P1, PT, R5, R2, PT ;  /* 0x000000020500720c */ /* 0x000fe20003f24070 */
[----:B------:R-:W-:-:S12]  /*0390*/  IMAD.IADD R147, R79, 0x1, -R4 ;  /* 0x000000014f937824 */ /* 0x000fd800078e0a04 */
[----:B------:R-:W-:Y:S01]  /*03a0*/  @!P1 IMAD.IADD R2, R2, 0x1, -R5 ;  /* 0x0000000102029824 */ /* 0x000fe200078e0a05 */
[----:B------:R-:W-:Y:S02]  /*03b0*/  @!P1 IADD3 R0, R0, 0x1, RZ ;  /* 0x0000000100009810 */ /* 0x000fe40007ffe0ff */
[----:B------:R-:W-:Y:S02]  /*03c0*/  ISETP.NE.AND P1, PT, R9, RZ, PT ;  /* 0x000000ff0900720c */ /* 0x000fe40003f25270 */
[----:B------:R-:W-:Y:S02]  /*03d0*/  ISETP.GE.U32.AND P0, PT, R2, R5, PT ;  /* 0x000000050200720c */ /* 0x000fe40003f06070 */
[----:B------:R-:W-:-:S04]  /*03e0*/  LOP3.LUT R2, R14, R9, RZ, 0x3c, !PT ;  /* 0x000000090e027212 */ /* 0x000fc800078e3cff */
[----:B------:R-:W-:Y:S02]  /*03f0*/  ISETP.GE.AND P2, PT, R2, RZ, PT ;  /* 0x000000ff0200720c */ /* 0x000fe40003f46270 */
[----:B------:R-:W-:-:S04]  /*0400*/  SHF.R.S32.HI R2, RZ, 0x1f, R79 ;  /* 0x0000001fff027819 */ /* 0x000fc8000001144f */
[----:B------:R-:W-:Y:S02]  /*0410*/  LEA.HI R2, R2, R79, RZ, 0x5 ;  /* 0x0000004f02027211 */ /* 0x000fe400078f28ff */
[----:B------:R-:W-:Y:S02]  /*0420*/  @P0 IADD3 R0, R0, 0x1, RZ ;  /* 0x0000000100000810 */ /* 0x000fe40007ffe0ff */
[C---:B------:R-:W-:Y:S02]  /*0430*/  ISETP.GT.AND P0, PT, R79.reuse, 0x3f, PT ;  /* 0x0000003f4f00780c */ /* 0x040fe40003f04270 */
[----:B------:R-:W-:Y:S01]  /*0440*/  LOP3.LUT R148, R2, 0xffffffe0, RZ, 0xc0, !PT ;  /* 0xffffffe002947812 */ /* 0x000fe200078ec0ff */
[----:B------:R-:W-:Y:S01]  /*0450*/  @!P2 IMAD.MOV R0, RZ, RZ, -R0 ;  /* 0x000000ffff00a224 */ /* 0x000fe200078e0a00 */
[----:B------:R-:W-:Y:S02]  /*0460*/  @!P1 LOP3.LUT R0, RZ, R9, RZ, 0x33, !PT ;  /* 0x00000009ff009212 */ /* 0x000fe400078e33ff */
[----:B------:R-:W-:Y:S01]  /*0470*/  SHF.R.S32.HI R149, RZ, 0x5, R2 ;  /* 0x00000005ff957819 */ /* 0x000fe20000011402 */
[----:B------:R-:W-:-:S06]  /*0480*/  IMAD.IADD R148, R79, 0x1, -R148 ;  /* 0x000000014f947824 */ /* 0x000fcc00078e0a94 */
[----:B------:R-:W-:Y:S05]  /*0490*/  @P0 BRA `(.L_x_14869) ;  /* 0x0000046000000947 */ /* 0x000fea0003800000 */
[----:B-1----:R-:W-:Y:S01]  /*04a0*/  IMNMX R3, R144, -0x20, !PT ;  /* 0xffffffe090037817 */ /* 0x002fe20007800200 */
        /* <DEDUP_REMOVED lines=24> */
.L_x_14872:
        /* <DEDUP_REMOVED lines=13> */
.L_x_14871:
[----:B------:R-:W-:Y:S05]  /*0700*/  BSYNC B1 ;  /* 0x0000000000017941 */ /* 0x000fea0003800000 */
.L_x_14870:
        /* <DEDUP_REMOVED lines=10> */
.L_x_14873:
        /* <DEDUP_REMOVED lines=21> */
.L_x_14869:
[----:B-1----:R-:W-:Y:S05]  /*0900*/  BSYNC B0 ;  /* 0x0000000000007941 */ /* 0x002fea0003800000 */
.L_x_14868:
[----:B------:R-:W-:Y:S01]  /*0910*/  IABS R6, c[0x0][0x1d4] ;  /* 0x0000750000067a13 */ /* 0x000fe20000000000 */
[----:B------:R-:W-:Y:S01]  /*0920*/  IMAD R146, R146, c[0x0][0x198], RZ ;  /* 0x0000660092927a24 */ /* 0x000fe200078e02ff */
[----:B-----5:R-:W-:Y:S01]  /*0930*/  IADD3 R4, R150, -0x1, RZ ;  /* 0xffffffff96047810 */ /* 0x020fe20007ffe0ff */
[----:B------:R-:W-:Y:S01]  /*0940*/  BAR.SYNC.DEFER_BLOCKING 0x0 ;  /* 0x0000000000007b1d */ /* 0x000fe20000010000 */
[----:B------:R-:W-:-:S02]  /*0950*/  IMAD.MOV.U32 R145, RZ, RZ, -0x800001 ;  /* 0xff7fffffff917424 */ /* 0x000fc400078e00ff */
[----:B------:R-:W-:Y:S02]  /*0960*/  IABS R8, R4 ;  /* 0x0000000400087213 */ /* 0x000fe40000000000 */
[----:B------:R-:W-:Y:S01]  /*0970*/  LOP3.LUT R4, R4, c[0x0][0x1d4], RZ, 0x3c, !PT ;  /* 0x0000750004047a12 */ /* 0x000fe200078e3cff */
[----:B------:R-:W0:Y:S01]  /*0980*/  I2F.RP R5, R6 ;  /* 0x0000000600057306 */ /* 0x000e220000209400 */
[----:B------:R-:W-:Y:S01]  /*0990*/  BSSY B0, `(.L_x_14874) ;  /* 0x00006e5000007945 */ /* 0x000fe20003800000 */
[----:B------:R-:W-:Y:S02]  /*09a0*/  SHF.R.S32.HI R77, RZ, 0x1f, R146 ;  /* 0x0000001fff4d7819 */ /* 0x000fe40000011492 */
[----:B------:R-:W-:-:S04]  /*09b0*/  ISETP.GE.AND P2, PT, R4, RZ, PT ;  /* 0x000000ff0400720c */ /* 0x000fc80003f46270 */
[----:B0-----:R-:W0:Y:S02]  /*09c0*/  MUFU.RCP R5, R5 ;  /* 0x0000000500057308 */ /* 0x001e240000001000 */
[----:B0-----:R-:W-:Y:S01]  /*09d0*/  IADD3 R2, R5, 0xffffffe, RZ ;  /* 0x0ffffffe05027810 */ /* 0x001fe20007ffe0ff */
[----:B------:R-:W-:-:S05]  /*09e0*/  IMAD.MOV.U32 R5, RZ, RZ, c[0x0][0x1d8] ;  /* 0x00007600ff057624 */ /* 0x000fca00078e00ff */
[----:B------:R0:W1:Y:S01]  /*09f0*/  F2I.FTZ.U32.TRUNC.NTZ R3, R2 ;  /* 0x0000000200037305 */ /* 0x000062000021f000 */
[----:B------:R-:W-:Y:S02]  /*0a00*/  ISETP.GT.AND P3, PT, R5, -0x1, PT ;  /* 0xffffffff0500780c */ /* 0x000fe40003f64270 */
[----:B------:R-:W-:Y:S01]  /*0a10*/  IADD3 R5, R150, 0xf, RZ ;  /* 0x0000000f96057810 */ /* 0x000fe20007ffe0ff */
[----:B0-----:R-:W-:-:S10]  /*0a20*/  IMAD.MOV.U32 R2, RZ, RZ, RZ ;  /* 0x000000ffff027224 */ /* 0x001fd400078e00ff */
[----:B------:R-:W-:Y:S02]  /*0a30*/  @!P3 IMAD.MOV R9, RZ, RZ, -c[0x0][0x1d8] ;  /* 0x80007600ff09b624 */ /* 0x000fe400078e02ff */
[----:B-1----:R-:W-:-:S04]  /*0a40*/  IMAD.MOV R7, RZ, RZ, -R3 ;  /* 0x000000ffff077224 */ /* 0x002fc800078e0a03 */
[----:B------:R-:W-:-:S04]  /*0a50*/  IMAD R7, R7, R6, RZ ;  /* 0x0000000607077224 */ /* 0x000fc800078e02ff */
[----:B------:R-:W-:-:S04]  /*0a60*/  IMAD.HI.U32 R3, R3, R7, R2 ;  /* 0x0000000703037227 */ /* 0x000fc800078e0002 */
[----:B------:R-:W-:-:S04]  /*0a70*/  IMAD.MOV.U32 R7, RZ, RZ, R8 ;  /* 0x000000ffff077224 */ /* 0x000fc800078e0008 */
[----:B------:R-:W-:-:S04]  /*0a80*/  IMAD.HI.U32 R2, R3, R7, RZ ;  /* 0x0000000703027227 */ /* 0x000fc800078e00ff */
[----:B------:R-:W-:-:S04]  /*0a90*/  IMAD.MOV R3, RZ, RZ, -R2 ;  /* 0x000000ffff037224 */ /* 0x000fc800078e0a02 */
[----:B------:R-:W-:Y:S02]  /*0aa0*/  IMAD R3, R6, R3, R7 ;  /* 0x0000000306037224 */ /* 0x000fe400078e0207 */
[----:B------:R-:W-:-:S03]  /*0ab0*/  @!P3 IMAD.MOV.U32 R7, RZ, RZ, c[0x0][0x1c8] ;  /* 0x00007200ff07b624 */ /* 0x000fc600078e00ff */
[----:B------:R-:W-:Y:S01]  /*0ac0*/  ISETP.GT.U32.AND P1, PT, R6, R3, PT ;  /* 0x000000030600720c */ /* 0x000fe20003f24070 */
[----:B------:R-:W-:-:S04]  /*0ad0*/  @!P3 IMAD R4, R7, c[0x0][0x180], R0 ;  /* 0x000060000704ba24 */ /* 0x000fc800078e0200 */
[----:B------:R-:W-:-:S08]  /*0ae0*/  @!P3 IMAD R4, R4, R9, RZ ;  /* 0x000000090404b224 */ /* 0x000fd000078e02ff */
[----:B------:R-:W-:Y:S01]  /*0af0*/  @!P1 IMAD.IADD R3, R3, 0x1, -R6 ;  /* 0x0000000103039824 */ /* 0x000fe200078e0a06 */
[----:B------:R-:W-:Y:S02]  /*0b00*/  @!P1 IADD3 R2, R2, 0x1, RZ ;  /* 0x0000000102029810 */ /* 0x000fe40007ffe0ff */
[----:B------:R-:W-:Y:S02]  /*0b10*/  ISETP.NE.AND P1, PT, RZ, c[0x0][0x1d4], PT ;  /* 0x00007500ff007a0c */ /* 0x000fe40003f25270 */
[----:B------:R-:W-:Y:S01]  /*0b20*/  ISETP.GE.U32.AND P0, PT, R3, R6, PT ;  /* 0x000000060300720c */ /* 0x000fe20003f06070 */
[----:B------:R-:W-:Y:S01]  /*0b30*/  @P3 IMAD R3, R17, c[0x0][0x1c8], R14 ;  /* 0x0000720011033a24 */ /* 0x000fe200078e020e */
[----:B------:R-:W-:-:S03]  /*0b40*/  SHF.R.S32.HI R6, RZ, 0x1f, R5 ;  /* 0x0000001fff067819 */ /* 0x000fc60000011405 */
[----:B------:R-:W-:Y:S01]  /*0b50*/  @P3 IMAD R4, R3, c[0x0][0x1d8], RZ ;  /* 0x0000760003043a24 */ /* 0x000fe200078e02ff */
[----:B------:R-:W-:-:S04]  /*0b60*/  LEA.HI R6, R6, R5, RZ, 0x4 ;  /* 0x0000000506067211 */ /* 0x000fc800078f20ff */
[----:B------:R-:W-:Y:S02]  /*0b70*/  SHF.R.S32.HI R78, RZ, 0x4, R6 ;  /* 0x00000004ff4e7819 */ /* 0x000fe40000011406 */
[----:B------:R-:W-:Y:S02]  /*0b80*/  IADD3 R3, R4, 0x1, RZ ;  /* 0x0000000104037810 */ /* 0x000fe40007ffe0ff */
[----:B------:R-:W-:Y:S02]  /*0b90*/  @P0 IADD3 R2, R2, 0x1, RZ ;  /* 0x0000000102020810 */ /* 0x000fe40007ffe0ff */
[----:B------:R-:W-:-:S03]  /*0ba0*/  ISETP.GE.AND P0, PT, R149, R78, PT ;  /* 0x0000004e9500720c */ /* 0x000fc60003f06270 */
[----:B------:R-:W-:Y:S01]  /*0bb0*/  @!P2 IMAD.MOV R2, RZ, RZ, -R2 ;  /* 0x000000ffff02a224 */ /* 0x000fe200078e0a02 */
[----:B------:R-:W-:-:S09]  /*0bc0*/  @!P1 LOP3.LUT R2, RZ, c[0x0][0x1d4], RZ, 0x33, !PT ;  /* 0x00007500ff029a12 */ /* 0x000fd200078e33ff */
[----:B------:R-:W-:Y:S05]  /*0bd0*/  @P0 BRA `(.L_x_14875) ;  /* 0x00006c0000000947 */ /* 0x000fea0003800000 */
[----:B------:R-:W-:Y:S01]  /*0be0*/  SHF.R.S32.HI R5, RZ, 0x1f, R144 ;  /* 0x0000001fff057819 */ /* 0x000fe20000011490 */
[C---:B------:R-:W-:Y:S01]  /*0bf0*/  IMAD.SHL.U32 R143, R147.reuse, 0x4, RZ ;  /* 0x00000004938f7824 */ /* 0x040fe200078e00ff */
[----:B------:R-:W-:Y:S01]  /*0c00*/  IADD3 R6, R147, 0x6, RZ ;  /* 0x0000000693067810 */ /* 0x000fe20007ffe0ff */
[----:B------:R-:W-:Y:S01]  /*0c10*/  IMAD.MOV.U32 R76, RZ, RZ, c[0x0][0x1ac] ;  /* 0x00006b00ff4c7624 */ /* 0x000fe200078e00ff */
[----:B------:R-:W-:Y:S01]  /*0c20*/  LEA.HI R5, R5, R144, RZ, 0x4 ;  /* 0x0000009005057211 */ /* 0x000fe200078f20ff */
[C---:B------:R-:W-:Y:S01]  /*0c30*/  IMAD.SHL.U32 R80, R147.reuse, 0x100, RZ ;  /* 0x0000010093507824 */ /* 0x040fe200078e00ff */
[----:B------:R-:W-:Y:S01]  /*0c40*/  IADD3 R8, R147, 0x8, RZ ;  /* 0x0000000893087810 */ /* 0x000fe20007ffe0ff */
[----:B------:R-:W-:Y:S01]  /*0c50*/  IMAD.SHL.U32 R138, R6, 0x4, RZ ;  /* 0x00000004068a7824 */ /* 0x000fe200078e00ff */
[----:B------:R-:W-:Y:S02]  /*0c60*/  LOP3.LUT R7, R5, 0xfffffff0, RZ, 0xc0, !PT ;  /* 0xfffffff005077812 */ /* 0x000fe400078ec0ff */
[C---:B------:R-:W-:Y:S01]  /*0c70*/  IADD3 R5, R147.reuse, 0x2, RZ ;  /* 0x0000000293057810 */ /* 0x040fe20007ffe0ff */
[----:B------:R-:W-:Y:S01]  /*0c80*/  IMAD.SHL.U32 R136, R8, 0x4, RZ ;  /* 0x0000000408887824 */ /* 0x000fe200078e00ff */
[----:B------:R-:W-:Y:S01]  /*0c90*/  SHF.R.S32.HI R13, RZ, 0x1f, R138 ;  /* 0x0000001fff0d7819 */ /* 0x000fe2000001148a */
[----:B------:R-:W-:Y:S01]  /*0ca0*/  IMAD.IADD R144, R144, 0x1, -R7 ;  /* 0x0000000190907824 */ /* 0x000fe200078e0a07 */
[----:B------:R-:W-:Y:S01]  /*0cb0*/  IADD3 R7, R147, 0x4, RZ ;  /* 0x0000000493077810 */ /* 0x000fe20007ffe0ff */
[----:B------:R-:W-:Y:S01]  /*0cc0*/  IMAD.SHL.U32 R142, R5, 0x4, RZ ;  /* 0x00000004058e7824 */ /* 0x000fe200078e00ff */
[----:B------:R-:W-:Y:S01]  /*0cd0*/  LEA.HI R13, R13, R138, RZ, 0x3 ;  /* 0x0000008a0d0d7211 */ /* 0x000fe200078f18ff */
[----:B------:R-:W-:Y:S01]  /*0ce0*/  IMAD.SHL.U32 R153, R144, 0x8, RZ ;  /* 0x0000000890997824 */ /* 0x000fe200078e00ff */
[----:B------:R-:W-:Y:S01]  /*0cf0*/  IADD3 R12, R147, 0x10, RZ ;  /* 0x00000010930c7810 */ /* 0x000fe20007ffe0ff */
[----:B------:R-:W-:Y:S01]  /*0d00*/  IMAD.SHL.U32 R140, R7, 0x4, RZ ;  /* 0x00000004078c7824 */ /* 0x000fe200078e00ff */
[----:B------:R-:W-:-:S02]  /*0d10*/  LOP3.LUT R13, R13, 0xfffffff8, RZ, 0xc0, !PT ;  /* 0xfffffff80d0d7812 */ /* 0x000fc400078ec0ff */
[----:B------:R-:W-:Y:S01]  /*0d20*/  SHF.R.S32.HI R9, RZ, 0x1f, R142 ;  /* 0x0000001fff097819 */ /* 0x000fe2000001148e */
[----:B------:R-:W-:Y:S01]  /*0d30*/  IMAD.SHL.U32 R128, R12, 0x4, RZ ;  /* 0x000000040c807824 */ /* 0x000fe200078e00ff */
[----:B------:R-:W-:Y:S01]  /*0d40*/  SHF.R.S32.HI R11, RZ, 0x1f, R140 ;  /* 0x0000001fff0b7819 */ /* 0x000fe2000001148c */
[----:B------:R-:W-:Y:S01]  /*0d50*/  IMAD.IADD R138, R138, 0x1, -R13 ;  /* 0x000000018a8a7824 */ /* 0x000fe200078e0a0d */
[----:B------:R-:W-:Y:S02]  /*0d60*/  SHF.R.S32.HI R15, RZ, 0x1f, R136 ;  /* 0x0000001fff0f7819 */ /* 0x000fe40000011488 */
[----:B------:R-:W-:Y:S02]  /*0d70*/  LEA.HI R11, R11, R140, RZ, 0x3 ;  /* 0x0000008c0b0b7211 */ /* 0x000fe400078f18ff */
[----:B------:R-:W-:Y:S02]  /*0d80*/  LEA.HI R9, R9, R142, RZ, 0x3 ;  /* 0x0000008e09097211 */ /* 0x000fe400078f18ff */
[----:B------:R-:W-:-:S02]  /*0d90*/  LOP3.LUT R11, R11, 0xfffffff8, RZ, 0xc0, !PT ;  /* 0xfffffff80b0b7812 */ /* 0x000fc400078ec0ff */
[----:B------:R-:W-:Y:S02]  /*0da0*/  LEA.HI R15, R15, R136, RZ, 0x3 ;  /* 0x000000880f0f7211 */ /* 0x000fe400078f18ff */
[C---:B------:R-:W-:Y:S01]  /*0db0*/  IADD3 R10, R147.reuse, 0xc, RZ ;  /* 0x0000000c930a7810 */ /* 0x040fe20007ffe0ff */
[----:B------:R-:W-:Y:S01]  /*0dc0*/  IMAD.IADD R140, R140, 0x1, -R11 ;  /* 0x000000018c8c7824 */ /* 0x000fe200078e0a0b */
        /* <DEDUP_REMOVED lines=10> */
[----:B------:R-:W-:Y:S02]  /*0e70*/  IADD3 R14, R147, 0x14, RZ ;  /* 0x00000014930e7810 */ /* 0x000fe40007ffe0ff */
[----:B------:R-:W-:Y:S02]  /*0e80*/  LEA.HI R13, R13, R134, RZ, 0x3 ;  /* 0x000000860d0d7211 */ /* 0x000fe400078f18ff */
[----:B------:R-:W-:Y:S01]  /*0e90*/  LOP3.LUT R19, R19, 0xfffffff8, RZ, 0xc0, !PT ;  /* 0xfffffff813137812 */ /* 0x000fe200078ec0ff */
[----:B------:R-:W-:Y:S01]  /*0ea0*/  IMAD.SHL.U32 R124, R14, 0x4, RZ ;  /* 0x000000040e7c7824 */ /* 0x000fe200078e00ff */
[----:B------:R-:W-:-:S02]  /*0eb0*/  LOP3.LUT R13, R13, 0xfffffff8, RZ, 0xc0, !PT ;  /* 0xfffffff80d0d7812 */ /* 0x000fc400078ec0ff */
[C---:B------:R-:W-:Y:S01]  /*0ec0*/  IADD3 R9, R147.reuse, 0xe, RZ ;  /* 0x0000000e93097810 */ /* 0x040fe20007ffe0ff */
[----:B------:R-:W-:Y:S01]  /*0ed0*/  IMAD.IADD R128, R128, 0x1, -R19 ;  /* 0x0000000180807824 */ /* 0x000fe200078e0a13 */
[----:B------:R-:W-:Y:S01]  /*0ee0*/  SHF.R.S32.HI R15, RZ, 0x1f, R132 ;  /* 0x0000001fff0f7819 */ /* 0x000fe20000011484 */
[----:B------:R-:W-:Y:S01]  /*0ef0*/  IMAD.IADD R134, R134, 0x1, -R13 ;  /* 0x0000000186867824 */ /* 0x000fe200078e0a0d */
[----:B------:R-:W-:Y:S01]  /*0f00*/  IADD3 R13, R147, 0x16, RZ ;  /* 0x00000016930d7810 */ /* 0x000fe20007ffe0ff */
[----:B------:R-:W-:Y:S01]  /*0f10*/  IMAD.SHL.U32 R130, R9, 0x4, RZ ;  /* 0x0000000409827824 */ /* 0x000fe200078e00ff */
[----:B------:R-:W-:Y:S02]  /*0f20*/  LEA.HI R15, R15, R132, RZ, 0x3 ;  /* 0x000000840f0f7211 */ /* 0x000fe400078f18ff */
[----:B------:R-:W-:Y:S01]  /*0f30*/  SHF.R.S32.HI R19, RZ, 0x1f, R124 ;  /* 0x0000001fff137819 */ /* 0x000fe2000001147c */
[----:B------:R-:W-:Y:S01]  /*0f40*/  IMAD.SHL.U32 R122, R13, 0x4, RZ ;  /* 0x000000040d7a7824 */ /* 0x000fe200078e00ff */
[----:B------:R-:W-:-:S02]  /*0f50*/  LOP3.LUT R15, R15, 0xfffffff8, RZ, 0xc0, !PT ;  /* 0xfffffff80f0f7812 */ /* 0x000fc400078ec0ff */
        /* <DEDUP_REMOVED lines=8> */
[----:B------:R-:W-:Y:S01]  /*0fe0*/  IADD3 R16, R147, 0x18, RZ ;  /* 0x0000001893107810 */ /* 0x000fe20007ffe0ff */
[----:B------:R-:W-:Y:S01]  /*0ff0*/  IMAD.SHL.U32 R126, R15, 0x4, RZ ;  /* 0x000000040f7e7824 */ /* 0x000fe200078e00ff */
[----:B------:R-:W-:Y:S02]  /*1000*/  LOP3.LUT R17, R17, 0xfffffff8, RZ, 0xc0, !PT ;  /* 0xfffffff811117812 */ /* 0x000fe400078ec0ff */
[----:B------:R-:W-:Y:S01]  /*1010*/  LEA.HI R21, R21, R122, RZ, 0x3 ;  /* 0x0000007a15157211 */ /* 0x000fe200078f18ff */
[----:B------:R-:W-:Y:S01]  /*1020*/  IMAD.SHL.U32 R120, R16, 0x4, RZ ;  /* 0x0000000410787824 */ /* 0x000fe200078e00ff */
[----:B------:R-:W-:Y:S01]  /*1030*/  IADD3 R19, R147, 0x1a, RZ ;  /* 0x0000001a93137810 */ /* 0x000fe20007ffe0ff */
[----:B------:R-:W-:Y:S01]  /*1040*/  IMAD.IADD R130, R130, 0x1, -R17 ;  /* 0x0000000182827824 */ /* 0x000fe200078e0a11 */
[----:B------:R-:W-:Y:S02]  /*1050*/  LOP3.LUT R21, R21, 0xfffffff8, RZ, 0xc0, !PT ;  /* 0xfffffff815157812 */ /* 0x000fe400078ec0ff */
        /* <DEDUP_REMOVED lines=48> */
[----:B------:R-:W-:Y:S02]  /*1360*/  IADD3 R23, R147, 0x2a, RZ ;  /* 0x0000002a93177810 */ /* 0x000fe40007ffe0ff */
[----:B------:R-:W-:Y:S02]  /*1370*/  LOP3.LUT R25, R25, 0xfffffff8, RZ, 0xc0, !PT ;  /* 0xfffffff819197812 */ /* 0x000fe400078ec0ff */
[----:B------:R-:W-:Y:S01]  /*1380*/  LOP3.LUT R27, R27, 0xfffffff8, RZ, 0xc0, !PT ;  /* 0xfffffff81b1b7812 */ /* 0x000fe200078ec0ff */
[----:B------:R-:W-:Y:S01]  /*1390*/  IMAD.SHL.U32 R102, R23, 0x4, RZ ;  /* 0x0000000417667824 */ /* 0x000fe200078e00ff */
[----:B------:R-:W-:Y:S01]  /*13a0*/  SHF.R.S32.HI R29, RZ, 0x1f, R104 ;  /* 0x0000001fff1d7819 */ /* 0x000fe20000011468 */
[----:B------:R-:W-:Y:S01]  /*13b0*/  IMAD.IADD R108, R108, 0x1, -R25 ;  /* 0x000000016c6c7824 */ /* 0x000fe200078e0a19 */
[----:B------:R-:W-:Y:S01]  /*13c0*/  IADD3 R28, R147, 0x2e, RZ ;  /* 0x0000002e931c7810 */ /* 0x000fe20007ffe0ff */
[----:B------:R-:W-:Y:S01]  /*13d0*/  IMAD.IADD R106, R106, 0x1, -R27 ;  /* 0x000000016a6a7824 */ /* 0x000fe200078e0a1b */
[----:B------:R-:W-:-:S02]  /*13e0*/  LEA.HI R29, R29, R104, RZ, 0x3 ;  /* 0x000000681d1d7211 */ /* 0x000fc400078f18ff */
[----:B------:R-:W-:Y:S01]  /*13f0*/  IADD3 R27, R147, 0x2c, RZ ;  /* 0x0000002c931b7810 */ /* 0x000fe20007ffe0ff */
[----:B------:R-:W-:Y:S01]  /*1400*/  IMAD.SHL.U32 R98, R28, 0x4, RZ ;  /* 0x000000041c627824 */ /* 0x000fe200078e00ff */
[----:B------:R-:W-:Y:S02]  /*1410*/  SHF.R.S32.HI R25, RZ, 0x1f, R102 ;  /* 0x0000001fff197819 */ /* 0x000fe40000011466 */
[----:B------:R-:W-:Y:S01]  /*1420*/  LOP3.LUT R29, R29, 0xfffffff8, RZ, 0xc0, !PT ;  /* 0xfffffff81d1d7812 */ /* 0x000fe200078ec0ff */
[----:B------:R-:W-:Y:S01]  /*1430*/  IMAD.SHL.U32 R100, R27, 0x4, RZ ;  /* 0x000000041b647824 */ /* 0x000fe200078e00ff */
[----:B------:R-:W-:Y:S02]  /*1440*/  LEA.HI R25, R25, R102, RZ, 0x3 ;  /* 0x0000006619197211 */ /* 0x000fe400078f18ff */
[----:B------:R-:W-:Y:S01]  /*1450*/  SHF.R.S32.HI R31, RZ, 0x1f, R98 ;  /* 0x0000001fff1f7819 */ /* 0x000fe20000011462 */
[----:B------:R-:W-:Y:S01]  /*1460*/  IMAD.IADD R104, R104, 0x1, -R29 ;  /* 0x0000000168687824 */ /* 0x000fe200078e0a1d */
[----:B------:R-:W-:-:S02]  /*1470*/  LOP3.LUT R25, R25, 0xfffffff8, RZ, 0xc0, !PT ;  /* 0xfffffff819197812 */ /* 0x000fc400078ec0ff */
[----:B------:R-:W-:Y:S02]  /*1480*/  SHF.R.S32.HI R29, RZ, 0x1f, R100 ;  /* 0x0000001fff1d7819 */ /* 0x000fe40000011464 */
[----:B------:R-:W-:Y:S01]  /*1490*/  IADD3 R30, R147, 0x30, RZ ;  /* 0x00000030931e7810 */ /* 0x000fe20007ffe0ff */
[----:B------:R-:W-:Y:S01]  /*14a0*/  IMAD.IADD R102, R102, 0x1, -R25 ;  /* 0x0000000166667824 */ /* 0x000fe200078e0a19 */
[----:B------:R-:W-:Y:S02]  /*14b0*/  LEA.HI R29, R29, R100, RZ, 0x3 ;  /* 0x000000641d1d7211 */ /* 0x000fe400078f18ff */
[----:B------:R-:W-:Y:S01]  /*14c0*/  LEA.HI R31, R31, R98, RZ, 0x3 ;  /* 0x000000621f1f7211 */ /* 0x000fe200078f18ff */
[----:B------:R-:W-:Y:S01]  /*14d0*/  IMAD.SHL.U32 R96, R30, 0x4, RZ ;  /* 0x000000041e607824 */ /* 0x000fe200078e00ff */
[C---:B------:R-:W-:Y:S02]  /*14e0*/  IADD3 R25, R147.reuse, 0x32, RZ ;  /* 0x0000003293197810 */ /* 0x040fe40007ffe0ff */
[----:B------:R-:W-:-:S02]  /*14f0*/  IADD3 R32, R147, 0x36, RZ ;  /* 0x0000003693207810 */ /* 0x000fc40007ffe0ff */
        /* <DEDUP_REMOVED lines=8> */
[----:B------:R-:W-:Y:S02]  /*1580*/  LEA.HI R33, R33, R96, RZ, 0x3 ;  /* 0x0000006021217211 */ /* 0x000fe400078f18ff */
[----:B------:R-:W-:-:S02]  /*1590*/  IADD3 R31, R147, 0x34, RZ ;  /* 0x00000034931f7810 */ /* 0x000fc40007ffe0ff */
[----:B------:R-:W-:Y:S02]  /*15a0*/  SHF.R.S32.HI R35, RZ, 0x1f, R90 ;  /* 0x0000001fff237819 */ /* 0x000fe4000001145a */
[----:B------:R-:W-:Y:S01]  /*15b0*/  IADD3 R34, R147, 0x38, RZ ;  /* 0x0000003893227810 */ /* 0x000fe20007ffe0ff */
[----:B------:R-:W-:Y:S01]  /*15c0*/  IMAD.SHL.U32 R92, R31, 0x4, RZ ;  /* 0x000000041f5c7824 */ /* 0x000fe200078e00ff */
[----:B------:R-:W-:Y:S02]  /*15d0*/  SHF.R.S32.HI R4, RZ, 0x1f, R143 ;  /* 0x0000001fff047819 */ /* 0x000fe4000001148f */
[----:B------:R-:W-:Y:S01]  /*15e0*/  LOP3.LUT R33, R33, 0xfffffff8, RZ, 0xc0, !PT ;  /* 0xfffffff821217812 */ /* 0x000fe200078ec0ff */
[----:B------:R-:W-:Y:S01]  /*15f0*/  IMAD.SHL.U32 R88, R34, 0x4, RZ ;  /* 0x0000000422587824 */ /* 0x000fe200078e00ff */
[----:B------:R-:W-:Y:S02]  /*1600*/  LEA.HI R29, R29, R94, RZ, 0x3 ;  /* 0x0000005e1d1d7211 */ /* 0x000fe400078f18ff */
[----:B------:R-:W-:Y:S01]  /*1610*/  LEA.HI R35, R35, R90, RZ, 0x3 ;  /* 0x0000005a23237211 */ /* 0x000fe200078f18ff */
[----:B------:R-:W-:Y:S01]  /*1620*/  IMAD.IADD R96, R96, 0x1, -R33 ;  /* 0x0000000160607824 */ /* 0x000fe200078e0a21 */
[----:B------:R-:W-:-:S02]  /*1630*/  LEA.HI R4, R4, R143, RZ, 0x3 ;  /* 0x0000008f04047211 */ /* 0x000fc400078f18ff */
[----:B------:R-:W-:Y:S02]  /*1640*/  LOP3.LUT R29, R29, 0xfffffff8, RZ, 0xc0, !PT ;  /* 0xfffffff81d1d7812 */ /* 0x000fe400078ec0ff */
[----:B------:R-:W-:Y:S02]  /*1650*/  LOP3.LUT R35, R35, 0xfffffff8, RZ, 0xc0, !PT ;  /* 0xfffffff823237812 */ /* 0x000fe400078ec0ff */
[----:B------:R-:W-:Y:S01]  /*1660*/  SHF.R.S32.HI R33, RZ, 0x1f, R92 ;  /* 0x0000001fff217819 */ /* 0x000fe2000001145c */
[----:B------:R-:W-:Y:S01]  /*1670*/  IMAD.IADD R94, R94, 0x1, -R29 ;  /* 0x000000015e5e7824 */ /* 0x000fe200078e0a1d */
[----:B------:R-:W-:Y:S01]  /*1680*/  SHF.R.S32.HI R37, RZ, 0x1f, R88 ;  /* 0x0000001fff257819 */ /* 0x000fe20000011458 */
[----:B------:R-:W-:Y:S01]  /*1690*/  IMAD.IADD R90, R90, 0x1, -R35 ;  /* 0x000000015a5a7824 */ /* 0x000fe200078e0a23 */
[----:B------:R-:W-:Y:S02]  /*16a0*/  LOP3.LUT R4, R4, 0xfffffff8, RZ, 0xc0, !PT ;  /* 0xfffffff804047812 */ /* 0x000fe400078ec0ff */
[----:B------:R-:W-:-:S02]  /*16b0*/  LEA.HI R33, R33, R92, RZ, 0x3 ;  /* 0x0000005c21217211 */ /* 0x000fc400078f18ff */
[----:B------:R-:W-:Y:S01]  /*16c0*/  LEA.HI R37, R37, R88, RZ, 0x3 ;  /* 0x0000005825257211 */ /* 0x000fe200078f18ff */
[----:B------:R-:W-:Y:S01]  /*16d0*/  IMAD.IADD R143, R143, 0x1, -R4 ;  /* 0x000000018f8f7824 */ /* 0x000fe200078e0a04 */
[C---:B------:R-:W-:Y:S01]  /*16e0*/  IADD3 R29, R147.reuse, 0x3a, RZ ;  /* 0x0000003a931d7810 */ /* 0x040fe20007ffe0ff */
[----:B------:R-:W-:Y:S01]  /*16f0*/  IMAD R4, R0, c[0x0][0x1b0], RZ ;  /* 0x00006c0000047a24 */ /* 0x000fe200078e02ff */
        /* <DEDUP_REMOVED lines=15> */
[----:B------:R-:W-:Y:S02]  /*17f0*/  FSETP.NEU.FTZ.AND P0, PT, R47, RZ, PT ;  /* 0x000000ff2f00720b */ /* 0x000fe40003f1d000 */
        /* <DEDUP_REMOVED lines=102> */
[----:B------:R-:W-:Y:S02]  /*1e60*/  IADD3 R4, R2, -c[0x0][0x1cc], RZ ;  /* 0x8000730002047a10 */ /* 0x000fe40007ffe0ff */
        /* <DEDUP_REMOVED lines=63> */
[----:B------:R-:W-:Y:S01]  /*2260*/  SHF.R.S32.HI R48, RZ, 0x1f, R82 ;  /* 0x0000001fff307819 */ /* 0x000fe20000011452 */
[----:B------:R-:W-:Y:S05]  /*2270*/  @P0 BRA `(.L_x_14876) ;  /* 0x00002a8000000947 */ /* 0x000fea0003800000 */
[----:B------:R-:W-:Y:S02]  /*2280*/  IMAD.MOV.U32 R145, RZ, RZ, -0x800001 ;  /* 0xff7fffffff917424 */ /* 0x000fe400078e00ff */
[----:B------:R-:W-:Y:S02]  /*2290*/  IMAD.MOV.U32 R151, RZ, RZ, R149 ;  /* 0x000000ffff977224 */ /* 0x000fe400078e0095 */
.L_x_14882:
[----:B------:R-:W-:Y:S01]  /*22a0*/  IABS R43, c[0x0][0x1d4] ;  /* 0x00007500002b7a13 */ /* 0x000fe20000000000 */
[----:B------:R-:W-:Y:S03]  /*22b0*/  BSSY B1, `(.L_x_14877) ;  /* 0x000029f000017945 */ /* 0x000fe60003800000 */
[----:B------:R-:W0:Y:S08]  /*22c0*/  I2F.RP R44, R43 ;  /* 0x0000002b002c7306 */ /* 0x000e300000209400 */
[----:B0-----:R-:W0:Y:S02]  /*22d0*/  MUFU.RCP R44, R44 ;  /* 0x0000002c002c7308 */ /* 0x001e240000001000 */
[----:B0-----:R-:W-:Y:S01]  /*22e0*/  IADD3 R40, R44, 0xffffffe, RZ ;  /* 0x0ffffffe2c287810 */ /* 0x001fe20007ffe0ff */
[----:B------:R-:W-:-:S05]  /*22f0*/  IMAD.SHL.U32 R44, R151, 0x10, RZ ;  /* 0x00000010972c7824 */ /* 0x000fca00078e00ff */
[----:B------:R0:W1:Y:S02]  /*2300*/  F2I.FTZ.U32.TRUNC.NTZ R41, R40 ;  /* 0x0000002800297305 */ /* 0x000064000021f000 */
[----:B0-----:R-:W-:Y:S02]  /*2310*/  IMAD.MOV.U32 R40, RZ, RZ, RZ ;  /* 0x000000ffff287224 */ /* 0x001fe400078e00ff */
[----:B-1----:R-:W-:-:S04]  /*2320*/  IMAD.MOV R42, RZ, RZ, -R41 ;  /* 0x000000ffff2a7224 */ /* 0x002fc800078e0a29 */
[----:B------:R-:W-:Y:S01]  /*2330*/  IMAD R45, R42, R43, RZ ;  /* 0x0000002b2a2d7224 */ /* 0x000fe200078e02ff */
[----:B------:R-:W-:-:S03]  /*2340*/  IABS R42, c[0x0][0x1d0] ;  /* 0x00007400002a7a13 */ /* 0x000fc60000000000 */
[----:B------:R-:W-:Y:S01]  /*2350*/  IMAD.HI.U32 R45, R41, R45, R40 ;  /* 0x0000002d292d7227 */ /* 0x000fe200078e0028 */
[----:B------:R-:W0:Y:S01]  /*2360*/  I2F.RP R46, R42 ;  /* 0x0000002a002e7306 */ /* 0x000e220000209400 */
[----:B------:R-:W-:Y:S02]  /*2370*/  IABS R40, R44 ;  /* 0x0000002c00287213 */ /* 0x000fe40000000000 */
[----:B------:R-:W-:-:S03]  /*2380*/  LOP3.LUT R44, R44, c[0x0][0x1d4], RZ, 0x3c, !PT ;  /* 0x000075002c2c7a12 */ /* 0x000fc600078e3cff */
[----:B------:R-:W-:Y:S01]  /*2390*/  IMAD.HI.U32 R45, R45, R40, RZ ;  /* 0x000000282d2d7227 */ /* 0x000fe200078e00ff */
[----:B------:R-:W-:-:S03]  /*23a0*/  ISETP.GE.AND P2, PT, R44, RZ, PT ;  /* 0x000000ff2c00720c */ /* 0x000fc60003f46270 */
[----:B------:R-:W-:-:S04]  /*23b0*/  IMAD.MOV R41, RZ, RZ, -R45 ;  /* 0x000000ffff297224 */ /* 0x000fc800078e0a2d */
[C---:B------:R-:W-:Y:S01]  /*23c0*/  IMAD R40, R43.reuse, R41, R40 ;  /* 0x000000292b287224 */ /* 0x040fe200078e0228 */
[----:B0-----:R-:W0:Y:S04]  /*23d0*/  MUFU.RCP R46, R46 ;  /* 0x0000002e002e7308 */ /* 0x001e280000001000 */
[----:B------:R-:W-:Y:S02]  /*23e0*/  ISETP.GT.U32.AND P1, PT, R43, R40, PT ;  /* 0x000000282b00720c */ /* 0x000fe40003f24070 */
[----:B0-----:R-:W-:-:S11]  /*23f0*/  IADD3 R41, R46, 0xffffffe, RZ ;  /* 0x0ffffffe2e297810 */ /* 0x001fd60007ffe0ff */
[----:B------:R-:W-:Y:S01]  /*2400*/  @!P1 IMAD.IADD R40, R40, 0x1, -R43 ;  /* 0x0000000128289824 */ /* 0x000fe200078e0a2b */
[----:B------:R-:W-:Y:S02]  /*2410*/  @!P1 IADD3 R45, R45, 0x1, RZ ;  /* 0x000000012d2d9810 */ /* 0x000fe40007ffe0ff */
[----:B------:R-:W-:Y:S01]  /*2420*/  ISETP.NE.AND P1, PT, RZ, c[0x0][0x1d4], PT ;  /* 0x00007500ff007a0c */ /* 0x000fe20003f25270 */
[----:B------:R-:W0:Y:S01]  /*2430*/  F2I.FTZ.U32.TRUNC.NTZ R41, R41 ;  /* 0x0000002900297305 */ /* 0x000e22000021f000 */
[----:B------:R-:W-:Y:S01]  /*2440*/  ISETP.GE.U32.AND P0, PT, R40, R43, PT ;  /* 0x0000002b2800720c */ /* 0x000fe20003f06070 */
[----:B------:R-:W-:-:S12]  /*2450*/  IMAD.MOV.U32 R40, RZ, RZ, RZ ;  /* 0x000000ffff287224 */ /* 0x000fd800078e00ff */
[----:B------:R-:W-:Y:S01]  /*2460*/  @P0 IADD3 R45, R45, 0x1, RZ ;  /* 0x000000012d2d0810 */ /* 0x000fe20007ffe0ff */
[----:B0-----:R-:W-:-:S04]  /*2470*/  IMAD.MOV R43, RZ, RZ, -R41 ;  /* 0x000000ffff2b7224 */ /* 0x001fc800078e0a29 */
[----:B------:R-:W-:Y:S01]  /*2480*/  @!P2 IMAD.MOV R45, RZ, RZ, -R45 ;  /* 0x000000ffff2da224 */ /* 0x000fe200078e0a2d */
[----:B------:R-:W-:Y:S01]  /*2490*/  @!P1 LOP3.LUT R45, RZ, c[0x0][0x1d4], RZ, 0x33, !PT ;  /* 0x00007500ff2d9a12 */ /* 0x000fe200078e33ff */
[----:B------:R-:W-:-:S04]  /*24a0*/  IMAD R43, R43, R42, RZ ;  /* 0x0000002a2b2b7224 */ /* 0x000fc800078e02ff */
[----:B------:R-:W-:-:S04]  /*24b0*/  IMAD.HI.U32 R40, R41, R43, R40 ;  /* 0x0000002b29287227 */ /* 0x000fc800078e0028 */
        /* <DEDUP_REMOVED lines=28> */
[----:B------:R-:W-:-:S04]  /*2680*/  IADD3.X R44, R73, R154, R74, P0, P1 ;  /* 0x0000009a492c7210 */ /* 0x000fc800007e244a */
[----:B------:R-:W-:Y:S02]  /*2690*/  LEA.HI.X R41, R41, c[0x0][0x174], R44, 0x1, P2 ;  /* 0x00005d0029297a11 */ /* 0x000fe400010f0c2c */
[----:B------:R-:W-:-:S03]  /*26a0*/  IADD3 R44, P0, R143, R156, RZ ;  /* 0x0000009c8f2c7210 */ /* 0x000fc60007f1e0ff */
[----:B------:R0:W2:Y:S01]  /*26b0*/  LDG.E.CONSTANT R163, [R40.64] ;  /* 0x0000000a28a37981 */ /* 0x0000a2000c1e9900 */
[C---:B------:R-:W-:Y:S01]  /*26c0*/  LEA R42, P1, R44.reuse, c[0x0][0x170], 0x1 ;  /* 0x00005c002c2a7a11 */ /* 0x040fe200078208ff */
[----:B------:R-:W-:Y:S02]  /*26d0*/  IMAD.X R43, R75, 0x1, R154, P0 ;  /* 0x000000014b2b7824 */ /* 0x000fe400000e069a */
[----:B------:R0:W3:Y:S03]  /*26e0*/  LDG.E.CONSTANT R162, [R40.64+0x4] ;  /* 0x0000040a28a27981 */ /* 0x0000e6000c1e9900 */
[----:B------:R-:W-:Y:S02]  /*26f0*/  LEA.HI.X R43, R44, c[0x0][0x174], R43, 0x1, P1 ;  /* 0x00005d002c2b7a11 */ /* 0x000fe400008f0c2b */
[----:B------:R-:W0:Y:S04]  /*2700*/  LDS.128 R44, [R80] ;  /* 0x00000000502c7984 */ /* 0x000e280000000c00 */
[----:B------:R-:W4:Y:S04]  /*2710*/  LDG.E.CONSTANT R157, [R42.64] ;  /* 0x0000000a2a9d7981 */ /* 0x000f28000c1e9900 */
        /* <DEDUP_REMOVED lines=18> */
[----:B0-----:R0:W4:Y:S01]  /*2840*/  LDG.E.CONSTANT R158, [R158.64+0x4] ;  /* 0x0000040a9e9e7981 */ /* 0x001122000c1e9900 */
[----:B---3--:R-:W-:Y:S01]  /*2850*/  PRMT R41, RZ, 0x5410, R162 ;  /* 0x00005410ff297816 */ /* 0x008fe200000000a2 */
[----:B------:R-:W-:Y:S01]  /*2860*/  FFMA.FTZ R157, R44, R157, R46 ;  /* 0x0000009d2c9d7223 */ /* 0x000fe2000001002e */
        /* <DEDUP_REMOVED lines=20> */
[----:B0-----:R-:W-:Y:S02]  /*29b0*/  PRMT R159, RZ, 0x7610, R155 ;  /* 0x00007610ff9f7816 */ /* 0x001fe4000000009b */
[----:B------:R-:W-:-:S03]  /*29c0*/  PRMT R155, RZ, 0x5410, R41 ;  /* 0x00005410ff9b7816 */ /* 0x000fc60000000029 */
[----:B------:R-:W-:Y:S01]  /*29d0*/  FFMA.FTZ R159, R40, R159, R157 ;  /* 0x0000009f289f7223 */ /* 0x000fe2000001009d */
[----:B----4-:R-:W-:-:S05]  /*29e0*/  PRMT R40, RZ, 0x5410, R158 ;  /* 0x00005410ff287816 */ /* 0x010fca000000009e */
[----:B------:R-:W-:Y:S02]  /*29f0*/  FFMA.FTZ R46, R155, R40, R46 ;  /* 0x000000289b2e7223 */ /* 0x000fe4000001002e */
[----:B------:R-:W3:Y:S01]  /*2a00*/  LDG.E.CONSTANT R155, [R44.64+0x4] ;  /* 0x0000040a2c9b7981 */ /* 0x000ee2000c1e9900 */
[----:B------:R-:W-:Y:S02]  /*2a10*/  PRMT R41, RZ, 0x7610, R41 ;  /* 0x00007610ff297816 */ /* 0x000fe40000000029 */
[----:B------:R-:W-:Y:S02]  /*2a20*/  PRMT R158, RZ, 0x7610, R158 ;  /* 0x00007610ff9e7816 */ /* 0x000fe4000000009e */
[----:B------:R-:W-:-:S03]  /*2a30*/  PRMT R40, RZ, 0x5410, R42 ;  /* 0x00005410ff287816 */ /* 0x000fc6000000002a */
        /* <DEDUP_REMOVED lines=11> */
[----:B------:R-:W-:Y:S01]  /*2af0*/  FFMA.FTZ R159, R42, R47, R159 ;  /* 0x0000002f2a9f7223 */ /* 0x000fe2000001009f */
[----:B---3--:R-:W-:Y:S02]  /*2b00*/  PRMT R42, RZ, 0x5410, R155 ;  /* 0x00005410ff2a7816 */ /* 0x008fe4000000009b */
[----:B0-----:R-:W-:-:S05]  /*2b10*/  PRMT R41, RZ, 0x5410, R43 ;  /* 0x00005410ff297816 */ /* 0x001fca000000002b */
[----:B------:R-:W-:Y:S02]  /*2b20*/  FFMA.FTZ R42, R41, R42, R46 ;  /* 0x0000002a292a7223 */ /* 0x000fe4000001002e */
[----:B------:R-:W0:Y:S01]  /*2b30*/  LDS.128 R44, [R80+0x20] ;  /* 0x00002000502c7984 */ /* 0x000e220000000c00 */
[----:B------:R-:W-:Y:S02]  /*2b40*/  PRMT R43, RZ, 0x7610, R43 ;  /* 0x00007610ff2b7816 */ /* 0x000fe4000000002b */
[----:B------:R-:W-:-:S05]  /*2b50*/  PRMT R155, RZ, 0x7610, R155 ;  /* 0x00007610ff9b7816 */ /* 0x000fca000000009b */
[----:B------:R-:W-:Y:S01]  /*2b60*/  FFMA.FTZ R160, R43, R155, R160 ;  /* 0x0000009b2ba07223 */ /* 0x000fe200000100a0 */
[--C-:B0-----:R-:W-:Y:S02]  /*2b70*/  PRMT R40, RZ, 0x5410, R44.reuse ;  /* 0x00005410ff287816 */ /* 0x101fe4000000002c */
[----:B------:R-:W-:Y:S02]  /*2b80*/  PRMT R44, RZ, 0x7610, R44 ;  /* 0x00007610ff2c7816 */ /* 0x000fe4000000002c */
[----:B--2---:R-:W-:-:S05]  /*2b90*/  PRMT R41, RZ, 0x5410, R158 ;  /* 0x00005410ff297816 */ /* 0x004fca000000009e */
[----:B------:R-:W-:Y:S01]  /*2ba0*/  FFMA.FTZ R161, R40, R41, R161 ;  /* 0x0000002928a17223 */ /* 0x000fe200000100a1 */
[----:B------:R-:W-:Y:S02]  /*2bb0*/  PRMT R41, RZ, 0x5410, R45 ;  /* 0x00005410ff297816 */ /* 0x000fe4000000002d */
[----:B----4-:R-:W-:Y:S02]  /*2bc0*/  PRMT R40, RZ, 0x5410, R157 ;  /* 0x00005410ff287816 */ /* 0x010fe4000000009d */
        /* <DEDUP_REMOVED lines=14> */
[----:B------:R-:W-:Y:S02]  /*2cb0*/  PRMT R45, RZ, 0x7610, R45 ;  /* 0x00007610ff2d7816 */ /* 0x000fe4000000002d */
[----:B------:R-:W-:Y:S02]  /*2cc0*/  PRMT R157, RZ, 0x7610, R157 ;  /* 0x00007610ff9d7816 */ /* 0x000fe4000000009d */
[--C-:B0-----:R-:W-:Y:S02]  /*2cd0*/  PRMT R40, RZ, 0x5410, R46.reuse ;  /* 0x00005410ff287816 */ /* 0x101fe4000000002e */
[----:B------:R-:W-:Y:S01]  /*2ce0*/  PRMT R46, RZ, 0x7610, R46 ;  /* 0x00007610ff2e7816 */ /* 0x000fe2000000002e */
[----:B------:R-:W-:Y:S01]  /*2cf0*/  FFMA.FTZ R45, R45, R157, R160 ;  /* 0x0000009d2d2d7223 */ /* 0x000fe200000100a0 */
[--C-:B------:R-:W-:Y:S01]  /*2d00*/  PRMT R157, RZ, 0x5410, R47.reuse ;  /* 0x00005410ff9d7816 */ /* 0x100fe2000000002f */
[----:B-1----:R0:W5:Y:S01]  /*2d10*/  LDG.E.CONSTANT R158, [R158.64+0x4] ;  /* 0x0000040a9e9e7981 */ /* 0x002162000c1e9900 */
[----:B------:R-:W-:-:S02]  /*2d20*/  PRMT R160, RZ, 0x7610, R47 ;  /* 0x00007610ffa07816 */ /* 0x000fc4000000002f */
[--C-:B--2---:R-:W-:Y:S02]  /*2d30*/  PRMT R41, RZ, 0x5410, R162.reuse ;  /* 0x00005410ff297816 */ /* 0x104fe400000000a2 */
[----:B------:R-:W-:-:S03]  /*2d40*/  PRMT R162, RZ, 0x7610, R162 ;  /* 0x00007610ffa27816 */ /* 0x000fc600000000a2 */
[----:B------:R-:W-:Y:S01]  /*2d50*/  FFMA.FTZ R161, R40, R41, R161 ;  /* 0x0000002928a17223 */ /* 0x000fe200000100a1 */
[----:B---3--:R-:W-:Y:S01]  /*2d60*/  PRMT R40, RZ, 0x5410, R44 ;  /* 0x00005410ff287816 */ /* 0x008fe2000000002c */
[----:B------:R-:W-:-:S04]  /*2d70*/  FFMA.FTZ R46, R46, R162, R43 ;  /* 0x000000a22e2e7223 */ /* 0x000fc8000001002b */
[----:B------:R-:W-:Y:S02]  /*2d80*/  FFMA.FTZ R157, R157, R40, R42 ;  /* 0x000000289d9d7223 */ /* 0x000fe4000001002a */
[----:B------:R-:W1:Y:S01]  /*2d90*/  LDS.128 R40, [R80+0x30] ;  /* 0x0000300050287984 */ /* 0x000e620000000c00 */
[----:B------:R-:W-:-:S05]  /*2da0*/  PRMT R44, RZ, 0x7610, R44 ;  /* 0x00007610ff2c7816 */ /* 0x000fca000000002c */
[----:B------:R-:W-:Y:S01]  /*2db0*/  FFMA.FTZ R160, R160, R44, R45 ;  /* 0x0000002ca0a07223 */ /* 0x000fe2000001002d */
[----:B----4-:R-:W-:Y:S02]  /*2dc0*/  PRMT R45, RZ, 0x5410, R155 ;  /* 0x00005410ff2d7816 */ /* 0x010fe4000000009b */
[----:B-1----:R-:W-:-:S05]  /*2dd0*/  PRMT R44, RZ, 0x5410, R40 ;  /* 0x00005410ff2c7816 */ /* 0x002fca0000000028 */
[----:B------:R-:W-:Y:S01]  /*2de0*/  FFMA.FTZ R161, R44, R45, R161 ;  /* 0x0000002d2ca17223 */ /* 0x000fe200000100a1 */
[----:B------:R-:W-:-:S04]  /*2df0*/  IADD3 R45, P0, P1, R130, R156, R129 ;  /* 0x0000009c822d7210 */ /* 0x000fc8000791e081 */
[----:B------:R-:W-:Y:S02]  /*2e00*/  LEA R44, P2, R45, c[0x0][0x170], 0x1 ;  /* 0x00005c002d2c7a11 */ /* 0x000fe400078408ff */
[----:B------:R-:W-:-:S04]  /*2e10*/  IADD3.X R162, R61, R154, R62, P0, P1 ;  /* 0x0000009a3da27210 */ /* 0x000fc800007e243e */
[----:B------:R-:W-:-:S05]  /*2e20*/  LEA.HI.X R45, R45, c[0x0][0x174], R162, 0x1, P2 ;  /* 0x00005d002d2d7a11 */ /* 0x000fca00010f0ca2 */
[----:B------:R-:W2:Y:S01]  /*2e30*/  LDG.E.CONSTANT R47, [R44.64] ;  /* 0x0000000a2c2f7981 */ /* 0x000ea2000c1e9900 */
[----:B0-----:R-:W-:Y:S02]  /*2e40*/  PRMT R159, RZ, 0x7610, R40 ;  /* 0x00007610ff9f7816 */ /* 0x001fe40000000028 */
[----:B------:R-:W-:Y:S02]  /*2e50*/  PRMT R155, RZ, 0x7610, R155 ;  /* 0x00007610ff9b7816 */ /* 0x000fe4000000009b */
[----:B------:R-:W-:-:S03]  /*2e60*/  PRMT R40, RZ, 0x5410, R41 ;  /* 0x00005410ff287816 */ /* 0x000fc60000000029 */
[----:B------:R-:W-:Y:S01]  /*2e70*/  FFMA.FTZ R46, R159, R155, R46 ;  /* 0x0000009b9f2e7223 */ /* 0x000fe2000001002e */
[--C-:B-----5:R-:W-:Y:S01]  /*2e80*/  PRMT R159, RZ, 0x5410, R158.reuse ;  /* 0x00005410ff9f7816 */ /* 0x120fe2000000009e */
[----:B------:R0:W3:Y:S01]  /*2e90*/  LDG.E.CONSTANT R155, [R44.64+0x4] ;  /* 0x0000040a2c9b7981 */ /* 0x0000e2000c1e9900 */
[----:B------:R-:W-:Y:S02]  /*2ea0*/  PRMT R41, RZ, 0x7610, R41 ;  /* 0x00007610ff297816 */ /* 0x000fe40000000029 */
[----:B------:R-:W-:Y:S01]  /*2eb0*/  PRMT R158, RZ, 0x7610, R158 ;  /* 0x00007610ff9e7816 */ /* 0x000fe2000000009e */
[----:B------:R-:W-:Y:S01]  /*2ec0*/  FFMA.FTZ R159, R40, R159, R157 ;  /* 0x0000009f289f7223 */ /* 0x000fe2000001009d */
[----:B------:R-:W-:-:S03]  /*2ed0*/  PRMT R40, RZ, 0x5410, R42 ;  /* 0x00005410ff287816 */ /* 0x000fc6000000002a */
[----:B------:R-:W-:Y:S01]  /*2ee0*/  FFMA.FTZ R160, R41, R158, R160 ;  /* 0x0000009e29a07223 */ /* 0x000fe200000100a0 */
[----:B--2---:R-:W-:-:S05]  /*2ef0*/  PRMT R41, RZ, 0x5410, R47 ;  /* 0x00005410ff297816 */ /* 0x004fca000000002f */
[----:B------:R-:W-:Y:S01]  /*2f00*/  FFMA.FTZ R161, R40, R41, R161 ;  /* 0x0000002928a17223 */ /* 0x000fe200000100a1 */
[----:B------:R-:W-:-:S04]  /*2f10*/  IADD3 R41, P0, P1, R128, R156, R127 ;  /* 0x0000009c80297210 */ /* 0x000fc8000791e07f */
[----:B------:R-:W-:Y:S02]  /*2f20*/  LEA R40, P2, R41, c[0x0][0x170], 0x1 ;  /* 0x00005c0029287a11 */ /* 0x000fe400078408ff */
[----:B------:R-:W-:-:S04]  /*2f30*/  IADD3.X R158, R59, R154, R60, P0, P1 ;  /* 0x0000009a3b9e7210 */ /* 0x000fc800007e243c */
[----:B------:R-:W-:-:S05]  /*2f40*/  LEA.HI.X R41, R41, c[0x0][0x174], R158, 0x1, P2 ;  /* 0x00005d0029297a11 */ /* 0x000fca00010f0c9e */
[----:B------:R1:W2:Y:S04]  /*2f50*/  LDG.E.CONSTANT R158, [R40.64] ;  /* 0x0000000a289e7981 */ /* 0x0002a8000c1e9900 */
[----:B------:R1:W4:Y:S02]  /*2f60*/  LDG.E.CONSTANT R157, [R40.64+0x4] ;  /* 0x0000040a289d7981 */ /* 0x000324000c1e9900 */
[----:B-1----:R-:W-:Y:S02]  /*2f70*/  PRMT R41, RZ, 0x7610, R42 ;  /* 0x00007610ff297816 */ /* 0x002fe4000000002a */
[----:B------:R-:W-:-:S05]  /*2f80*/  PRMT R42, RZ, 0x7610, R47 ;  /* 0x00007610ff2a7816 */ /* 0x000fca000000002f */
[----:B------:R-:W-:Y:S02]  /*2f90*/  FFMA.FTZ R42, R41, R42, R46 ;  /* 0x0000002a292a7223 */ /* 0x000fe4000001002e */
[----:B0-----:R-:W0:Y:S01]  /*2fa0*/  LDS.128 R44, [R80+0x40] ;  /* 0x00004000502c7984 */ /* 0x001e220000000c00 */
[----:B------:R-:W-:Y:S02]  /*2fb0*/  PRMT R40, RZ, 0x5410, R43 ;  /* 0x00005410ff287816 */ /* 0x000fe4000000002b */
[----:B---3--:R-:W-:Y:S02]  /*2fc0*/  PRMT R41, RZ, 0x5410, R155 ;  /* 0x00005410ff297816 */ /* 0x008fe4000000009b */
[----:B------:R-:W-:Y:S02]  /*2fd0*/  PRMT R43, RZ, 0x7610, R43 ;  /* 0x00007610ff2b7816 */ /* 0x000fe4000000002b */
[----:B------:R-:W-:Y:S01]  /*2fe0*/  PRMT R155, RZ, 0x7610, R155 ;  /* 0x00007610ff9b7816 */ /* 0x000fe2000000009b */
[----:B------:R-:W-:-:S04]  /*2ff0*/  FFMA.FTZ R159, R40, R41, R159 ;  /* 0x00000029289f7223 */ /* 0x000fc8000001009f */
[----:B------:R-:W-:Y:S01]  /*3000*/  FFMA.FTZ R160, R43, R155, R160 ;  /* 0x0000009b2ba07223 */ /* 0x000fe200000100a0 */
[--C-:B0-----:R-:W-:Y:S02]  /*3010*/  PRMT R40, RZ, 0x5410, R44.reuse ;  /* 0x00005410ff287816 */ /* 0x101fe4000000002c */
[----:B------:R-:W-:Y:S02]  /*3020*/  PRMT R43, RZ, 0x7610, R44 ;  /* 0x00007610ff2b7816 */ /* 0x000fe4000000002c */
[--C-:B--2---:R-:W-:Y:S02]  /*3030*/  PRMT R41, RZ, 0x5410, R158.reuse ;  /* 0x00005410ff297816 */ /* 0x104fe4000000009e */
[----:B------:R-:W-:-:S03]  /*3040*/  PRMT R158, RZ, 0x7610, R158 ;  /* 0x00007610ff9e7816 */ /* 0x000fc6000000009e */
[----:B------:R-:W-:Y:S01]  /*3050*/  FFMA.FTZ R161, R40, R41, R161 ;  /* 0x0000002928a17223 */ /* 0x000fe200000100a1 */
[----:B----4-:R-:W-:Y:S01]  /*3060*/  PRMT R40, RZ, 0x5410, R157 ;  /* 0x00005410ff287816 */ /* 0x010fe2000000009d */
[----:B------:R-:W-:Y:S01]  /*3070*/  FFMA.FTZ R43, R43, R158, R42 ;  /* 0x0000009e2b2b7223 */ /* 0x000fe2000001002a */
[----:B------:R-:W-:Y:S02]  /*3080*/  PRMT R42, RZ, 0x5410, R45 ;  /* 0x00005410ff2a7816 */ /* 0x000fe4000000002d */
[----:B------:R-:W-:-:S03]  /*3090*/  IADD3 R41, P0, P1, R126, R156, R125 ;  /* 0x0000009c7e297210 */ /* 0x000fc6000791e07d */
[----:B------:R-:W-:Y:S01]  /*30a0*/  FFMA.FTZ R42, R42, R40, R159 ;  /* 0x000000282a2a7223 */ /* 0x000fe2000001009f */
        /* <DEDUP_REMOVED lines=28> */
[----:B------:R-:W-:-:S04]  /*3270*/  IADD3 R45, P0, P1, R122, R156, R121 ;  /* 0x0000009c7a2d7210 */ /* 0x000fc8000791e079 */
[----:B------:R-:W-:Y:S02]  /*3280*/  IADD3.X R164, R53, R154, R54, P0, P1 ;  /* 0x0000009a35a47210 */ /* 0x000fe400007e2436 */
[----:B-1----:R-:W-:-:S05]  /*3290*/  PRMT R162, RZ, 0x5410, R40 ;  /* 0x00005410ffa27816 */ /* 0x002fca0000000028 */
[----:B------:R-:W-:Y:S01]  /*32a0*/  FFMA.FTZ R162, R162, R44, R161 ;  /* 0x0000002ca2a27223 */ /* 0x000fe200000100a1 */
[----:B------:R-:W-:-:S04]  /*32b0*/  LEA R44, P2, R45, c[0x0][0x170], 0x1 ;  /* 0x00005c002d2c7a11 */ /* 0x000fc800078408ff */
        /* <DEDUP_REMOVED lines=9> */
[----:B------:R-:W-:Y:S02]  /*3350*/  PRMT R40, RZ, 0x5410, R41 ;  /* 0x00005410ff287816 */ /* 0x000fe40000000029 */
[----:B------:R-:W-:Y:S01]  /*3360*/  PRMT R41, RZ, 0x5410, R42 ;  /* 0x00005410ff297816 */ /* 0x000fe2000000002a */
[----:B------:R-:W-:Y:S02]  /*3370*/  FFMA.FTZ R161, R161, R158, R160 ;  /* 0x0000009ea1a17223 */ /* 0x000fe400000100a0 */
        /* <DEDUP_REMOVED lines=14> */
[--C-:B---3--:R-:W-:Y:S02]  /*3460*/  PRMT R41, RZ, 0x5410, R155.reuse ;  /* 0x00005410ff297816 */ /* 0x108fe4000000009b */
[----:B------:R-:W-:-:S03]  /*3470*/  PRMT R155, RZ, 0x7610, R155 ;  /* 0x00007610ff9b7816 */ /* 0x000fc6000000009b */
[----:B------:R-:W-:Y:S01]  /*3480*/  FFMA.FTZ R159, R40, R41, R159 ;  /* 0x00000029289f7223 */ /* 0x000fe2000001009f */
[----:B------:R-:W-:-:S05]  /*3490*/  PRMT R40, RZ, 0x7610, R43 ;  /* 0x00007610ff287816 */ /* 0x000fca000000002b */
        /* <DEDUP_REMOVED lines=21> */
[----:B0-----:R-:W-:Y:S02]  /*35f0*/  PRMT R40, RZ, 0x7610, R45 ;  /* 0x00007610ff287816 */ /* 0x001fe4000000002d */
[----:B------:R-:W-:Y:S02]  /*3600*/  PRMT R45, RZ, 0x7610, R157 ;  /* 0x00007610ff2d7816 */ /* 0x000fe4000000009d */
[----:B------:R-:W-:-:S03]  /*3610*/  PRMT R41, RZ, 0x5410, R46 ;  /* 0x00005410ff297816 */ /* 0x000fc6000000002e */
[----:B------:R-:W-:Y:S01]  /*3620*/  FFMA.FTZ R45, R40, R45, R161 ;  /* 0x0000002d282d7223 */ /* 0x000fe200000100a1 */
[----:B------:R-:W-:Y:S01]  /*3630*/  PRMT R46, RZ, 0x7610, R46 ;  /* 0x00007610ff2e7816 */ /* 0x000fe2000000002e */
[----:B-1----:R0:W5:Y:S01]  /*3640*/  LDG.E.CONSTANT R158, [R158.64+0x4] ;  /* 0x0000040a9e9e7981 */ /* 0x002162000c1e9900 */
[----:B------:R-:W-:Y:S02]  /*3650*/  PRMT R157, RZ, 0x5410, R47 ;  /* 0x00005410ff9d7816 */ /* 0x000fe4000000002f */
[--C-:B--2---:R-:W-:Y:S02]  /*3660*/  PRMT R40, RZ, 0x5410, R162.reuse ;  /* 0x00005410ff287816 */ /* 0x104fe400000000a2 */
[----:B------:R-:W-:-:S03]  /*3670*/  PRMT R162, RZ, 0x7610, R162 ;  /* 0x00007610ffa27816 */ /* 0x000fc600000000a2 */
[----:B------:R-:W-:Y:S01]  /*3680*/  FFMA.FTZ R160, R41, R40, R160 ;  /* 0x0000002829a07223 */ /* 0x000fe200000100a0 */
[----:B---3--:R-:W-:Y:S01]  /*3690*/  PRMT R40, RZ, 0x5410, R44 ;  /* 0x00005410ff287816 */ /* 0x008fe2000000002c */
[----:B------:R-:W-:-:S04]  /*36a0*/  FFMA.FTZ R46, R46, R162, R43 ;  /* 0x000000a22e2e7223 */ /* 0x000fc8000001002b */
[----:B------:R-:W-:Y:S02]  /*36b0*/  FFMA.FTZ R157, R157, R40, R42 ;  /* 0x000000289d9d7223 */ /* 0x000fe4000001002a */
[----:B------:R-:W1:Y:S01]  /*36c0*/  LDS.128 R40, [R80+0x70] ;  /* 0x0000700050287984 */ /* 0x000e620000000c00 */
[----:B------:R-:W-:Y:S02]  /*36d0*/  PRMT R162, RZ, 0x7610, R47 ;  /* 0x00007610ffa27816 */ /* 0x000fe4000000002f */
        /* <DEDUP_REMOVED lines=19> */
[----:B------:R-:W-:-:S03]  /*3810*/  IADD3 R41, P0, P1, R112, R156, R111 ;  /* 0x0000009c70297210 */ /* 0x000fc6000791e06f */
[----:B------:R-:W-:Y:S01]  /*3820*/  FFMA.FTZ R160, R160, R158, R161 ;  /* 0x0000009ea0a07223 */ /* 0x000fe200000100a1 */
[----:B------:R-:W-:Y:S02]  /*3830*/  PRMT R161, RZ, 0x5410, R42 ;  /* 0x00005410ffa17816 */ /* 0x000fe4000000002a */
[----:B------:R-:W-:Y:S02]  /*3840*/  IADD3.X R158, R23, R154, R6, P0, P1 ;  /* 0x0000009a179e7210 */ /* 0x000fe400007e2406 */
[----:B--2---:R-:W-:-:S05]  /*3850*/  PRMT R40, RZ, 0x5410, R47 ;  /* 0x00005410ff287816 */ /* 0x004fca000000002f */
[----:B------:R-:W-:Y:S01]  /*3860*/  FFMA.FTZ R161, R161, R40, R162 ;  /* 0x00000028a1a17223 */ /* 0x000fe200000100a2 */
[----:B------:R-:W-:-:S04]  /*3870*/  LEA R40, P2, R41, c[0x0][0x170], 0x1 ;  /* 0x00005c0029287a11 */ /* 0x000fc800078408ff */
        /* <DEDUP_REMOVED lines=212> */
[----:B------:R-:W-:-:S03]  /*45c0*/  PRMT R158, RZ, 0x7610, R158 ;  /* 0x00007610ff9e7816 */ /* 0x000fc6000000009e */
[----:B------:R-:W-:Y:S01]  /*45d0*/  FFMA.FTZ R159, R40, R159, R157 ;  /* 0x0000009f289f7223 */ /* 0x000fe2000001009d */
[----:B------:R-:W-:Y:S02]  /*45e0*/  PRMT R40, RZ, 0x7610, R41 ;  /* 0x00007610ff287816 */ /* 0x000fe40000000029 */
[----:B------:R-:W-:-:S03]  /*45f0*/  IADD3 R41, P0, P1, R88, R156, R87 ;  /* 0x0000009c58297210 */ /* 0x000fc6000791e057 */
[----:B------:R-:W-:Y:S01]  /*4600*/  FFMA.FTZ R158, R40, R158, R161 ;  /* 0x0000009e289e7223 */ /* 0x000fe200000100a1 */
[----:B------:R-:W-:Y:S02]  /*4610*/  PRMT R161, RZ, 0x5410, R42 ;  /* 0x00005410ffa17816 */ /* 0x000fe4000000002a */
[----:B--2---:R-:W-:-:S05]  /*4620*/  PRMT R40, RZ, 0x5410, R47 ;  /* 0x00005410ff287816 */ /* 0x004fca000000002f */
[----:B------:R-:W-:Y:S01]  /*4630*/  FFMA.FTZ R161, R161, R40, R160 ;  /* 0x00000028a1a17223 */ /* 0x000fe200000100a0 */
[----:B------:R-:W-:Y:S02]  /*4640*/  LEA R40, P2, R41, c[0x0][0x170], 0x1 ;  /* 0x00005c0029287a11 */ /* 0x000fe400078408ff */
[----:B------:R-:W-:-:S04]  /*4650*/  IADD3.X R160, R35, R154, R18, P0, P1 ;  /* 0x0000009a23a07210 */ /* 0x000fc800007e2412 */
[----:B------:R-:W-:-:S05]  /*4660*/  LEA.HI.X R41, R41, c[0x0][0x174], R160, 0x1, P2 ;  /* 0x00005d0029297a11 */ /* 0x000fca00010f0ca0 */
[----:B------:R1:W2:Y:S04]  /*4670*/  LDG.E.CONSTANT R160, [R40.64] ;  /* 0x0000000a28a07981 */ /* 0x0002a8000c1e9900 */
[----:B------:R1:W4:Y:S01]  /*4680*/  LDG.E.CONSTANT R157, [R40.64+0x4] ;  /* 0x0000040a289d7981 */ /* 0x000322000c1e9900 */
[----:B------:R-:W-:Y:S02]  /*4690*/  PRMT R162, RZ, 0x7610, R47 ;  /* 0x00007610ffa27816 */ /* 0x000fe4000000002f */
[----:B-1----:R-:W-:-:S05]  /*46a0*/  PRMT R41, RZ, 0x7610, R42 ;  /* 0x00007610ff297816 */ /* 0x002fca000000002a */
[----:B------:R-:W-:Y:S02]  /*46b0*/  FFMA.FTZ R162, R41, R162, R46 ;  /* 0x000000a229a27223 */ /* 0x000fe4000001002e */
[----:B0-----:R-:W0:Y:S01]  /*46c0*/  LDS.128 R44, [R80+0xe0] ;  /* 0x0000e000502c7984 */ /* 0x001e220000000c00 */
[----:B------:R-:W-:Y:S02]  /*46d0*/  PRMT R42, RZ, 0x5410, R43 ;  /* 0x00005410ff2a7816 */ /* 0x000fe4000000002b */
[----:B---3--:R-:W-:-:S05]  /*46e0*/  PRMT R40, RZ, 0x5410, R155 ;  /* 0x00005410ff287816 */ /* 0x008fca000000009b */
[----:B------:R-:W-:Y:S01]  /*46f0*/  FFMA.FTZ R42, R42, R40, R159 ;  /* 0x000000282a2a7223 */ /* 0x000fe2000001009f */
[----:B------:R-:W-:Y:S02]  /*4700*/  PRMT R159, RZ, 0x7610, R43 ;  /* 0x00007610ff9f7816 */ /* 0x000fe4000000002b */
[----:B------:R-:W-:-:S05]  /*4710*/  PRMT R155, RZ, 0x7610, R155 ;  /* 0x00007610ff9b7816 */ /* 0x000fca000000009b */
[----:B------:R-:W-:Y:S01]  /*4720*/  FFMA.FTZ R159, R159, R155, R158 ;  /* 0x0000009b9f9f7223 */ /* 0x000fe2000001009e */
[--C-:B0-----:R-:W-:Y:S02]  /*4730*/  PRMT R41, RZ, 0x7610, R44.reuse ;  /* 0x00007610ff297816 */ /* 0x101fe4000000002c */
[----:B------:R-:W-:Y:S02]  /*4740*/  PRMT R158, RZ, 0x5410, R44 ;  /* 0x00005410ff9e7816 */ /* 0x000fe4000000002c */
[----:B------:R-:W-:-:S04]  /*4750*/  IADD3 R155, P3, P4, R82, R156, R81 ;  /* 0x0000009c529b7210 */ /* 0x000fc80007c7e051 */
[----:B------:R-:W-:Y:S02]  /*4760*/  IADD3.X R164, R48, R154, R21, P3, P4 ;  /* 0x0000009a30a47210 */ /* 0x000fe40001fe8415 */
[--C-:B--2---:R-:W-:Y:S02]  /*4770*/  PRMT R40, RZ, 0x5410, R160.reuse ;  /* 0x00005410ff287816 */ /* 0x104fe400000000a0 */
[----:B------:R-:W-:-:S05]  /*4780*/  PRMT R160, RZ, 0x7610, R160 ;  /* 0x00007610ffa07816 */ /* 0x000fca00000000a0 */
[----:B------:R-:W-:Y:S01]  /*4790*/  FFMA.FTZ R162, R41, R160, R162 ;  /* 0x000000a029a27223 */ /* 0x000fe200000100a2 */
[----:B------:R-:W-:Y:S02]  /*47a0*/  PRMT R41, RZ, 0x5410, R45 ;  /* 0x00005410ff297816 */ /* 0x000fe4000000002d */
[----:B----4-:R-:W-:Y:S01]  /*47b0*/  PRMT R160, RZ, 0x5410, R157 ;  /* 0x00005410ffa07816 */ /* 0x010fe2000000009d */
[----:B------:R-:W-:-:S04]  /*47c0*/  FFMA.FTZ R158, R158, R40, R161 ;  /* 0x000000289e9e7223 */ /* 0x000fc800000100a1 */
        /* <DEDUP_REMOVED lines=12> */
[----:B------:R-:W-:-:S03]  /*4890*/  LEA R154, P0, R155, c[0x0][0x170], 0x1 ;  /* 0x00005c009b9a7a11 */ /* 0x000fc600078008ff */
[----:B------:R1:W5:Y:S01]  /*48a0*/  LDG.E.CONSTANT R163, [R42.64+0x4] ;  /* 0x0000040a2aa37981 */ /* 0x000362000c1e9900 */
[----:B------:R-:W-:-:S05]  /*48b0*/  LEA.HI.X R155, R155, c[0x0][0x174], R164, 0x1, P0 ;  /* 0x00005d009b9b7a11 */ /* 0x000fca00000f0ca4 */
[----:B------:R-:W5:Y:S04]  /*48c0*/  LDG.E.CONSTANT R164, [R154.64] ;  /* 0x0000000a9aa47981 */ /* 0x000f68000c1e9900 */
[----:B------:R-:W5:Y:S01]  /*48d0*/  LDG.E.CONSTANT R165, [R154.64+0x4] ;  /* 0x0000040a9aa57981 */ /* 0x000f62000c1e9900 */
[----:B0-----:R-:W-:Y:S02]  /*48e0*/  PRMT R40, RZ, 0x7610, R45 ;  /* 0x00007610ff287816 */ /* 0x001fe4000000002d */
[----:B------:R-:W-:Y:S02]  /*48f0*/  PRMT R157, RZ, 0x7610, R157 ;  /* 0x00007610ff9d7816 */ /* 0x000fe4000000009d */
[----:B------:R-:W-:-:S03]  /*4900*/  PRMT R41, RZ, 0x5410, R46 ;  /* 0x00005410ff297816 */ /* 0x000fc6000000002e */
[----:B------:R-:W-:Y:S01]  /*4910*/  FFMA.FTZ R159, R40, R157, R159 ;  /* 0x0000009d289f7223 */ /* 0x000fe2000001009f */
[----:B------:R-:W-:Y:S02]  /*4920*/  ISETP.NE.AND P0, PT, R147, RZ, PT ;  /* 0x000000ff9300720c */ /* 0x000fe40003f05270 */
        /* <DEDUP_REMOVED lines=19> */
[----:B------:R-:W-:Y:S02]  /*4a60*/  PRMT R45, RZ, 0x5410, R41 ;  /* 0x00005410ff2d7816 */ /* 0x000fe40000000029 */
        /* <DEDUP_REMOVED lines=21> */
.L_x_14956:
[----:B-1----:R-:W-:-:S04]  /*4bc0*/  FADD.FTZ R40, R45, R40 ;  /* 0x000000282d287221 */ /* 0x002fc80000010000 */
[----:B------:R-:W-:Y:S01]  /*4bd0*/  FFMA.FTZ R42, R40, c[0x0][0x184], RZ ;  /* 0x00006100282a7a23 */ /* 0x000fe200000100ff */
[----:B------:R-:W-:Y:S05]  /*4be0*/  @P0 BRA `(.L_x_14880) ;  /* 0x000000b000000947 */ /* 0x000fea0003800000 */
[----:B------:R-:W-:-:S05]  /*4bf0*/  IMAD R41, R151, 0x10, R144 ;  /* 0x0000001097297824 */ /* 0x000fca00078e0290 */
[----:B------:R-:W-:-:S04]  /*4c00*/  ISETP.GE.AND P0, PT, R41, R150, PT ;  /* 0x000000962900720c */ /* 0x000fc80003f06270 */
[----:B------:R-:W-:-:S05]  /*4c10*/  FSEL R40, R42, RZ, !P0 ;  /* 0x000000ff2a287208 */ /* 0x000fca0004000000 */
[----:B------:R1:W-:Y:S04]  /*4c20*/  STS [R41.X4+0x220], R40 ;  /* 0x0002202829007388 */ /* 0x0003e80000004800 */
[----:B------:R-:W-:Y:S05]  /*4c30*/  @P0 BRA `(.L_x_14880) ;  /* 0x0000006000000947 */ /* 0x000fea0003800000 */
[----:B------:R-:W-:Y:S01]  /*4c40*/  FMNMX.FTZ R145, R145, R42, !PT ;  /* 0x0000002a91917209 */ /* 0x000fe20007810000 */
[----:B------:R-:W-:Y:S05]  /*4c50*/  BRA `(.L_x_14880) ;  /* 0x0000004000007947 */ /* 0x000fea0003800000 */
.L_x_14878:
[----:B------:R-:W-:-:S13]  /*4c60*/  ISETP.NE.AND P0, PT, R147, RZ, PT ;  /* 0x000000ff9300720c */ /* 0x000fda0003f05270 */
[----:B------:R-:W-:Y:S02]  /*4c70*/  @!P0 IMAD R40, R151, 0x10, R144 ;  /* 0x0000001097288824 */ /* 0x000fe400078e0290 */
[----:B------:R-:W-:-:S05]  /*4c80*/  @!P0 IMAD.MOV.U32 R41, RZ, RZ, -0x800001 ;  /* 0xff7fffffff298424 */ /* 0x000fca00078e00ff */
[----:B------:R0:W-:Y:S02]  /*4c90*/  @!P0 STS [R40.X4+0x220], R41 ;  /* 0x0002202928008388 */ /* 0x0001e40000004800 */
.L_x_14880:
[----:B------:R-:W-:Y:S05]  /*4ca0*/  BSYNC B1 ;  /* 0x0000000000017941 */ /* 0x000fea0003800000 */
.L_x_14877:
[----:B------:R-:W-:-:S04]  /*4cb0*/  IADD3 R151, R151, 0x4, RZ ;  /* 0x0000000497977810 */ /* 0x000fc80007ffe0ff */
[----:B------:R-:W-:-:S13]  /*4cc0*/  ISETP.GE.AND P0, PT, R151, R78, PT ;  /* 0x0000004e9700720c */ /* 0x000fda0003f06270 */
[----:B01----:R-:W-:Y:S01]  /*4cd0*/  @P0 CALL.REL.NOINC `(.L_x_14881) ;  /* 0x0000001000000944 */ /* 0x003fe20003c00000 */
[----:B------:R-:W-:Y:S05]  /*4ce0*/  BRA `(.L_x_14882) ;  /* 0xffffd5b000007947 */ /* 0x000fea000383ffff */
.L_x_14881:
[----:B------:R-:W-:Y:S05]  /*4cf0*/  BRA `(.L_x_14875) ;  /* 0x00002ae000007947 */ /* 0x000fea0003800000 */
.L_x_14876:
[----:B------:R-:W-:Y:S01]  /*4d00*/  IADD3 R46, -R150, 0x1, RZ ;  /* 0x00000001962e7810 */ /* 0x000fe20007ffe1ff */
[----:B------:R-:W-:Y:S02]  /*4d10*/  IMAD.MOV.U32 R145, RZ, RZ, -0x800001 ;  /* 0xff7fffffff917424 */ /* 0x000fe400078e00ff */
[----:B------:R-:W-:Y:S02]  /*4d20*/  IMAD.MOV.U32 R45, RZ, RZ, R149 ;  /* 0x000000ffff2d7224 */ /* 0x000fe400078e0095 */
.L_x_14887:
        /* <DEDUP_REMOVED lines=66> */
[----:B------:R-:W0:Y:S04]  /*5150*/  LDS.128 R40, [R80] ;  /* 0x0000000050287984 */ /* 0x000e280000000c00 */
[----:B------:R-:W2:Y:S01]  /*5160*/  LDG.E.CONSTANT R151, [R156.64] ;  /* 0x0000000a9c977981 */ /* 0x000ea2000c1e9900 */
[----:B------:R-:W-:-:S03]  /*5170*/  IADD3 R155, P0, R143, R154, RZ ;  /* 0x0000009a8f9b7210 */ /* 0x000fc60007f1e0ff */
[----:B------:R-:W3:Y:S01]  /*5180*/  LDG.E.CONSTANT R161, [R156.64+0x4] ;  /* 0x0000040a9ca17981 */ /* 0x000ee2000c1e9900 */
[----:B------:R-:W-:Y:S01]  /*5190*/  LEA R158, P1, R155, c[0x0][0x170], 0x1 ;  /* 0x00005c009b9e7a11 */ /* 0x000fe200078208ff */
[----:B------:R-:W-:-:S05]  /*51a0*/  IMAD.X R160, R75, 0x1, R44, P0 ;  /* 0x000000014ba07824 */ /* 0x000fca00000e062c */
[----:B------:R-:W-:-:S05]  /*51b0*/  LEA.HI.X R159, R155, c[0x0][0x174], R160, 0x1, P1 ;  /* 0x00005d009b9f7a11 */ /* 0x000fca00008f0ca0 */
[----:B------:R-:W4:Y:S01]  /*51c0*/  LDG.E.CONSTANT R162, [R158.64+0x4] ;  /* 0x0000040a9ea27981 */ /* 0x000f22000c1e9900 */
[----:B0-----:R-:W-:Y:S02]  /*51d0*/  PRMT R160, RZ, 0x5410, R42 ;  /* 0x00005410ffa07816 */ /* 0x001fe4000000002a */
[----:B--2---:R-:W-:-:S05]  /*51e0*/  PRMT R155, RZ, 0x5410, R151 ;  /* 0x00005410ff9b7816 */ /* 0x004fca0000000097 */
[----:B------:R-:W-:Y:S02]  /*51f0*/  FMUL.FTZ R160, R160, R155 ;  /* 0x0000009ba0a07220 */ /* 0x000fe40000410000 */
[----:B------:R-:W2:Y:S01]  /*5200*/  LDG.E.CONSTANT R155, [R158.64] ;  /* 0x0000000a9e9b7981 */ /* 0x000ea2000c1e9900 */
[----:B------:R-:W-:Y:S02]  /*5210*/  PRMT R42, RZ, 0x7610, R42 ;  /* 0x00007610ff2a7816 */ /* 0x000fe4000000002a */
[----:B------:R-:W-:-:S05]  /*5220*/  PRMT R151, RZ, 0x7610, R151 ;  /* 0x00007610ff977816 */ /* 0x000fca0000000097 */
[----:B------:R-:W-:Y:S01]  /*5230*/  FMUL.FTZ R163, R42, R151 ;  /* 0x000000972aa37220 */ /* 0x000fe20000410000 */
[----:B------:R-:W-:Y:S02]  /*5240*/  PRMT R151, RZ, 0x5410, R40 ;  /* 0x00005410ff977816 */ /* 0x000fe40000000028 */
[--C-:B--2---:R-:W-:Y:S02]  /*5250*/  PRMT R42, RZ, 0x5410, R155.reuse ;  /* 0x00005410ff2a7816 */ /* 0x104fe4000000009b */
[----:B------:R-:W-:-:S03]  /*5260*/  PRMT R155, RZ, 0x7610, R155 ;  /* 0x00007610ff9b7816 */ /* 0x000fc6000000009b */
[----:B------:R-:W-:Y:S01]  /*5270*/  FFMA.FTZ R151, R151, R42, R160 ;  /* 0x0000002a97977223 */ /* 0x000fe200000100a0 */
[----:B------:R-:W-:Y:S02]  /*5280*/  PRMT R160, RZ, 0x7610, R40 ;  /* 0x00007610ffa07816 */ /* 0x000fe40000000028 */
[----:B------:R-:W-:-:S03]  /*5290*/  PRMT R40, RZ, 0x5410, R43 ;  /* 0x00005410ff287816 */ /* 0x000fc6000000002b */
[----:B------:R-:W-:Y:S01]  /*52a0*/  FFMA.FTZ R160, R160, R155, R163 ;  /* 0x0000009ba0a07223 */ /* 0x000fe200000100a3 */
[----:B---3--:R-:W-:-:S05]  /*52b0*/  PRMT R155, RZ, 0x5410, R161 ;  /* 0x00005410ff9b7816 */ /* 0x008fca00000000a1 */
[----:B------:R-:W-:Y:S01]  /*52c0*/  FMUL.FTZ R42, R40, R155 ;  /* 0x0000009b282a7220 */ /* 0x000fe20000410000 */
[----:B------:R-:W-:Y:S02]  /*52d0*/  PRMT R155, RZ, 0x5410, R41 ;  /* 0x00005410ff9b7816 */ /* 0x000fe40000000029 */
        /* <DEDUP_REMOVED lines=16> */
[----:B--2---:R-:W-:-:S05]  /*53e0*/  PRMT R157, RZ, 0x5410, R158 ;  /* 0x00005410ff9d7816 */ /* 0x004fca000000009e */
[----:B------:R-:W-:Y:S01]  /*53f0*/  FFMA.FTZ R151, R156, R157, R151 ;  /* 0x0000009d9c977223 */ /* 0x000fe20000010097 */
[----:B------:R-:W-:Y:S02]  /*5400*/  PRMT R157, RZ, 0x7610, R40 ;  /* 0x00007610ff9d7816 */ /* 0x000fe40000000028 */
[----:B------:R-:W-:Y:S02]  /*5410*/  PRMT R156, RZ, 0x5410, R41 ;  /* 0x00005410ff9c7816 */ /* 0x000fe40000000029 */
[----:B---3--:R-:W-:Y:S02]  /*5420*/  PRMT R40, RZ, 0x5410, R159 ;  /* 0x00005410ff287816 */ /* 0x008fe4000000009f */
[----:B------:R-:W-:-:S03]  /*5430*/  PRMT R158, RZ, 0x7610, R158 ;  /* 0x00007610ff9e7816 */ /* 0x000fc6000000009e */
[----:B------:R-:W-:Y:S01]  /*5440*/  FFMA.FTZ R156, R156, R40, R155 ;  /* 0x000000289c9c7223 */ /* 0x000fe2000001009b */
[----:B------:R-:W-:Y:S02]  /*5450*/  PRMT R40, RZ, 0x7610, R41 ;  /* 0x00007610ff287816 */ /* 0x000fe40000000029 */
[----:B------:R-:W-:Y:S02]  /*5460*/  PRMT R155, RZ, 0x7610, R159 ;  /* 0x00007610ff9b7816 */ /* 0x000fe4000000009f */
[----:B------:R-:W-:Y:S01]  /*5470*/  IADD3 R41, P0, P1, R138, R154, R137 ;  /* 0x0000009a8a297210 */ /* 0x000fe2000791e089 */
[----:B------:R-:W-:Y:S02]  /*5480*/  FFMA.FTZ R158, R157, R158, R160 ;  /* 0x0000009e9d9e7223 */ /* 0x000fe400000100a0 */
[----:B------:R-:W-:Y:S01]  /*5490*/  FFMA.FTZ R155, R40, R155, R161 ;  /* 0x0000009b289b7223 */ /* 0x000fe200000100a1 */
[----:B------:R-:W-:Y:S02]  /*54a0*/  LEA R40, P2, R41, c[0x0][0x170], 0x1 ;  /* 0x00005c0029287a11 */ /* 0x000fe400078408ff */
[----:B------:R-:W-:-:S04]  /*54b0*/  IADD3.X R160, R69, R44, R70, P0, P1 ;  /* 0x0000002c45a07210 */ /* 0x000fc800007e2446 */
[----:B------:R-:W-:-:S05]  /*54c0*/  LEA.HI.X R41, R41, c[0x0][0x174], R160, 0x1, P2 ;  /* 0x00005d0029297a11 */ /* 0x000fca00010f0ca0 */
[----:B------:R0:W2:Y:S04]  /*54d0*/  LDG.E.CONSTANT R157, [R40.64] ;  /* 0x0000000a289d7981 */ /* 0x0000a8000c1e9900 */
[----:B------:R0:W3:Y:S02]  /*54e0*/  LDG.E.CONSTANT R162, [R40.64+0x4] ;  /* 0x0000040a28a27981 */ /* 0x0000e4000c1e9900 */
[----:B0-----:R-:W-:Y:S02]  /*54f0*/  PRMT R40, RZ, 0x5410, R42 ;  /* 0x00005410ff287816 */ /* 0x001fe4000000002a */
[----:B------:R-:W-:Y:S02]  /*5500*/  PRMT R159, RZ, 0x5410, R43 ;  /* 0x00005410ff9f7816 */ /* 0x000fe4000000002b */
[----:B--2---:R-:W-:-:S05]  /*5510*/  PRMT R41, RZ, 0x5410, R157 ;  /* 0x00005410ff297816 */ /* 0x004fca000000009d */
[----:B------:R-:W-:Y:S01]  /*5520*/  FFMA.FTZ R151, R40, R41, R151 ;  /* 0x0000002928977223 */ /* 0x000fe20000010097 */
[----:B------:R-:W-:Y:S02]  /*5530*/  PRMT R41, RZ, 0x7610, R42 ;  /* 0x00007610ff297816 */ /* 0x000fe4000000002a */
[----:B------:R-:W-:Y:S02]  /*5540*/  PRMT R40, RZ, 0x7610, R157 ;  /* 0x00007610ff287816 */ /* 0x000fe4000000009d */
[----:B------:R-:W-:-:S03]  /*5550*/  IADD3 R42, P0, P1, R136, R154, R135 ;  /* 0x0000009a882a7210 */ /* 0x000fc6000791e087 */
[----:B------:R-:W-:Y:S01]  /*5560*/  FFMA.FTZ R158, R41, R40, R158 ;  /* 0x00000028299e7223 */ /* 0x000fe2000001009e */
[----:B---3--:R-:W-:Y:S02]  /*5570*/  PRMT R40, RZ, 0x5410, R162 ;  /* 0x00005410ff287816 */ /* 0x008fe400000000a2 */
[----:B------:R-:W-:-:S03]  /*5580*/  IADD3.X R41, R67, R44, R68, P0, P1 ;  /* 0x0000002c43297210 */ /* 0x000fc600007e2444 */
[----:B------:R-:W-:Y:S01]  /*5590*/  FFMA.FTZ R159, R159, R40, R156 ;  /* 0x000000289f9f7223 */ /* 0x000fe2000001009c */
[----:B------:R-:W-:-:S04]  /*55a0*/  LEA R156, P2, R42, c[0x0][0x170], 0x1 ;  /* 0x00005c002a9c7a11 */ /* 0x000fc800078408ff */
[----:B------:R-:W-:-:S05]  /*55b0*/  LEA.HI.X R157, R42, c[0x0][0x174], R41, 0x1, P2 ;  /* 0x00005d002a9d7a11 */ /* 0x000fca00010f0c29 */
[----:B------:R0:W2:Y:S04]  /*55c0*/  LDG.E.CONSTANT R160, [R156.64] ;  /* 0x0000000a9ca07981 */ /* 0x0000a8000c1e9900 */
[----:B------:R0:W3:Y:S01]  /*55d0*/  LDG.E.CONSTANT R161, [R156.64+0x4] ;  /* 0x0000040a9ca17981 */ /* 0x0000e2000c1e9900 */
[----:B------:R-:W-:Y:S02]  /*55e0*/  PRMT R40, RZ, 0x7610, R43 ;  /* 0x00007610ff287816 */ /* 0x000fe4000000002b */
[----:B------:R-:W-:-:S05]  /*55f0*/  PRMT R162, RZ, 0x7610, R162 ;  /* 0x00007610ffa27816 */ /* 0x000fca00000000a2 */
[----:B------:R-:W-:Y:S02]  /*5600*/  FFMA.FTZ R155, R40, R162, R155 ;  /* 0x000000a2289b7223 */ /* 0x000fe4000001009b */
[----:B------:R-:W0:Y:S02]  /*5610*/  LDS.128 R40, [R80+0x20] ;  /* 0x0000200050287984 */ /* 0x000e240000000c00 */
[----:B0-----:R-:W-:Y:S02]  /*5620*/  PRMT R156, RZ, 0x5410, R40 ;  /* 0x00005410ff9c7816 */ /* 0x001fe40000000028 */
[----:B--2---:R-:W-:-:S05]  /*5630*/  PRMT R157, RZ, 0x5410, R160 ;  /* 0x00005410ff9d7816 */ /* 0x004fca00000000a0 */
[----:B------:R-:W-:Y:S01]  /*5640*/  FFMA.FTZ R151, R156, R157, R151 ;  /* 0x0000009d9c977223 */ /* 0x000fe20000010097 */
[----:B------:R-:W-:Y:S02]  /*5650*/  PRMT R157, RZ, 0x7610, R40 ;  /* 0x00007610ff9d7816 */ /* 0x000fe40000000028 */
[----:B------:R-:W-:Y:S02]  /*5660*/  PRMT R40, RZ, 0x5410, R41 ;  /* 0x00005410ff287816 */ /* 0x000fe40000000029 */
[--C-:B---3--:R-:W-:Y:S02]  /*5670*/  PRMT R156, RZ, 0x5410, R161.reuse ;  /* 0x00005410ff9c7816 */ /* 0x108fe400000000a1 */
        /* <DEDUP_REMOVED lines=11> */
[----:B0-----:R-:W-:-:S03]  /*5730*/  PRMT R40, RZ, 0x5410, R42 ;  /* 0x00005410ff287816 */ /* 0x001fc6000000002a */
[----:B------:R-:W-:Y:S01]  /*5740*/  FFMA.FTZ R158, R157, R160, R158 ;  /* 0x000000a09d9e7223 */ /* 0x000fe2000001009e */
[----:B------:R-:W-:Y:S02]  /*5750*/  PRMT R160, RZ, 0x5410, R43 ;  /* 0x00005410ffa07816 */ /* 0x000fe4000000002b */
[----:B--2---:R-:W-:-:S05]  /*5760*/  PRMT R41, RZ, 0x5410, R156 ;  /* 0x00005410ff297816 */ /* 0x004fca000000009c */
[----:B------:R-:W-:Y:S01]  /*5770*/  FFMA.FTZ R151, R40, R41, R151 ;  /* 0x0000002928977223 */ /* 0x000fe20000010097 */
[----:B------:R-:W-:Y:S02]  /*5780*/  PRMT R41, RZ, 0x7610, R42 ;  /* 0x00007610ff297816 */ /* 0x000fe4000000002a */
[----:B------:R-:W-:Y:S02]  /*5790*/  PRMT R40, RZ, 0x7610, R156 ;  /* 0x00007610ff287816 */ /* 0x000fe4000000009c */
[----:B------:R-:W-:-:S03]  /*57a0*/  IADD3 R42, P0, P1, R132, R154, R131 ;  /* 0x0000009a842a7210 */ /* 0x000fc6000791e083 */
[----:B------:R-:W-:Y:S01]  /*57b0*/  FFMA.FTZ R158, R41, R40, R158 ;  /* 0x00000028299e7223 */ /* 0x000fe2000001009e */
[C---:B------:R-:W-:Y:S02]  /*57c0*/  LEA R156, P2, R42.reuse, c[0x0][0x170], 0x1 ;  /* 0x00005c002a9c7a11 */ /* 0x040fe400078408ff */
[----:B------:R-:W-:Y:S02]  /*57d0*/  IADD3.X R41, R63, R44, R64, P0, P1 ;  /* 0x0000002c3f297210 */ /* 0x000fe400007e2440 */
[----:B---3--:R-:W-:Y:S02]  /*57e0*/  PRMT R40, RZ, 0x5410, R162 ;  /* 0x00005410ff287816 */ /* 0x008fe400000000a2 */
[----:B------:R-:W-:-:S03]  /*57f0*/  LEA.HI.X R157, R42, c[0x0][0x174], R41, 0x1, P2 ;  /* 0x00005d002a9d7a11 */ /* 0x000fc600010f0c29 */
[----:B------:R-:W-:Y:S02]  /*5800*/  FFMA.FTZ R160, R160, R40, R159 ;  /* 0x00000028a0a07223 */ /* 0x000fe4000001009f */
[----:B------:R0:W2:Y:S04]  /*5810*/  LDG.E.CONSTANT R159, [R156.64] ;  /* 0x0000000a9c9f7981 */ /* 0x0000a8000c1e9900 */
[----:B------:R0:W3:Y:S01]  /*5820*/  LDG.E.CONSTANT R161, [R156.64+0x4] ;  /* 0x0000040a9ca17981 */ /* 0x0000e2000c1e9900 */
[----:B------:R-:W-:Y:S02]  /*5830*/  PRMT R40, RZ, 0x7610, R43 ;  /* 0x00007610ff287816 */ /* 0x000fe4000000002b */
[----:B------:R-:W-:-:S05]  /*5840*/  PRMT R162, RZ, 0x7610, R162 ;  /* 0x00007610ffa27816 */ /* 0x000fca00000000a2 */
[----:B------:R-:W-:Y:S02]  /*5850*/  FFMA.FTZ R155, R40, R162, R155 ;  /* 0x000000a2289b7223 */ /* 0x000fe4000001009b */
[----:B------:R-:W0:Y:S02]  /*5860*/  LDS.128 R40, [R80+0x30] ;  /* 0x0000300050287984 */ /* 0x000e240000000c00 */
[----:B0-----:R-:W-:Y:S02]  /*5870*/  PRMT R156, RZ, 0x5410, R40 ;  /* 0x00005410ff9c7816 */ /* 0x001fe40000000028 */
[--C-:B--2---:R-:W-:Y:S02]  /*5880*/  PRMT R157, RZ, 0x5410, R159.reuse ;  /* 0x00005410ff9d7816 */ /* 0x104fe4000000009f */
[----:B------:R-:W-:-:S03]  /*5890*/  PRMT R159, RZ, 0x7610, R159 ;  /* 0x00007610ff9f7816 */ /* 0x000fc6000000009f */
[----:B------:R-:W-:Y:S01]  /*58a0*/  FFMA.FTZ R151, R156, R157, R151 ;  /* 0x0000009d9c977223 */ /* 0x000fe20000010097 */
[----:B------:R-:W-:Y:S02]  /*58b0*/  PRMT R157, RZ, 0x7610, R40 ;  /* 0x00007610ff9d7816 */ /* 0x000fe40000000028 */
[----:B---3--:R-:W-:-:S03]  /*58c0*/  PRMT R40, RZ, 0x5410, R161 ;  /* 0x00005410ff287816 */ /* 0x008fc600000000a1 */
[----:B------:R-:W-:Y:S01]  /*58d0*/  FFMA.FTZ R158, R157, R159, R158 ;  /* 0x0000009f9d9e7223 */ /* 0x000fe2000001009e */
        /* <DEDUP_REMOVED lines=10> */
[----:B------:R0:W3:Y:S02]  /*5980*/  LDG.E.CONSTANT R162, [R40.64+0x4] ;  /* 0x0000040a28a27981 */ /* 0x0000e4000c1e9900 */
[----:B0-----:R-:W-:Y:S02]  /*5990*/  PRMT R40, RZ, 0x5410, R42 ;  /* 0x00005410ff287816 */ /* 0x001fe4000000002a */
[----:B--2---:R-:W-:-:S05]  /*59a0*/  PRMT R41, RZ, 0x5410, R156 ;  /* 0x00005410ff297816 */ /* 0x004fca000000009c */
[----:B------:R-:W-:Y:S01]  /*59b0*/  FFMA.FTZ R151, R40, R41, R151 ;  /* 0x0000002928977223 */ /* 0x000fe20000010097 */
[----:B------:R-:W-:Y:S02]  /*59c0*/  PRMT R41, RZ, 0x7610, R42 ;  /* 0x00007610ff297816 */ /* 0x000fe4000000002a */
[----:B------:R-:W-:Y:S02]  /*59d0*/  PRMT R40, RZ, 0x7610, R156 ;  /* 0x00007610ff287816 */ /* 0x000fe4000000009c */
[----:B------:R-:W-:-:S03]  /*59e0*/  IADD3 R42, P0, P1, R128, R154, R127 ;  /* 0x0000009a802a7210 */ /* 0x000fc6000791e07f */
[----:B------:R-:W-:Y:S01]  /*59f0*/  FFMA.FTZ R158, R41, R40, R158 ;  /* 0x00000028299e7223 */ /* 0x000fe2000001009e */
[----:B------:R-:W-:Y:S02]  /*5a00*/  PRMT R40, RZ, 0x5410, R43 ;  /* 0x00005410ff287816 */ /* 0x000fe4000000002b */
[----:B---3--:R-:W-:Y:S02]  /*5a10*/  PRMT R41, RZ, 0x5410, R162 ;  /* 0x00005410ff297816 */ /* 0x008fe400000000a2 */
[----:B------:R-:W-:-:S03]  /*5a20*/  LEA R156, P2, R42, c[0x0][0x170], 0x1 ;  /* 0x00005c002a9c7a11 */ /* 0x000fc600078408ff */
[----:B------:R-:W-:Y:S01]  /*5a30*/  FFMA.FTZ R159, R40, R41, R159 ;  /* 0x00000029289f7223 */ /* 0x000fe2000001009f */
        /* <DEDUP_REMOVED lines=346> */
[----:B------:R-:W-:Y:S02]  /*6fe0*/  PRMT R40, RZ, 0x5410, R41 ;  /* 0x00005410ff287816 */ /* 0x000fe40000000029 */
[----:B---3--:R-:W-:Y:S01]  /*6ff0*/  PRMT R156, RZ, 0x5410, R161 ;  /* 0x00005410ff9c7816 */ /* 0x008fe200000000a1 */
[----:B------:R-:W-:Y:S01]  /*7000*/  FFMA.FTZ R158, R157, R160, R158 ;  /* 0x000000a09d9e7223 */ /* 0x000fe2000001009e */
[----:B------:R-:W-:Y:S02]  /*7010*/  PRMT R160, RZ, 0x7610, R41 ;  /* 0x00007610ffa07816 */ /* 0x000fe40000000029 */
[----:B------:R-:W-:Y:S01]  /*7020*/  IADD3 R41, P0, P1, R90, R154, R89 ;  /* 0x0000009a5a297210 */ /* 0x000fe2000791e059 */
[----:B------:R-:W-:-:S03]  /*7030*/  FFMA.FTZ R159, R40, R156, R159 ;  /* 0x0000009c289f7223 */ /* 0x000fc6000001009f */
[C---:B------:R-:W-:Y:S02]  /*7040*/  LEA R40, P2, R41.reuse, c[0x0][0x170], 0x1 ;  /* 0x00005c0029287a11 */ /* 0x040fe400078408ff */
[----:B------:R-:W-:Y:S02]  /*7050*/  IADD3.X R156, R36, R44, R17, P0, P1 ;  /* 0x0000002c249c7210 */ /* 0x000fe400007e2411 */
[----:B------:R-:W-:Y:S02]  /*7060*/  PRMT R161, RZ, 0x7610, R161 ;  /* 0x00007610ffa17816 */ /* 0x000fe400000000a1 */
[----:B------:R-:W-:-:S03]  /*7070*/  LEA.HI.X R41, R41, c[0x0][0x174], R156, 0x1, P2 ;  /* 0x00005d0029297a11 */ /* 0x000fc600010f0c9c */
[----:B------:R-:W-:Y:S02]  /*7080*/  FFMA.FTZ R160, R160, R161, R155 ;  /* 0x000000a1a0a07223 */ /* 0x000fe4000001009b */
[----:B------:R0:W2:Y:S04]  /*7090*/  LDG.E.CONSTANT R155, [R40.64] ;  /* 0x0000000a289b7981 */ /* 0x0000a8000c1e9900 */
[----:B------:R0:W3:Y:S01]  /*70a0*/  LDG.E.CONSTANT R161, [R40.64+0x4] ;  /* 0x0000040a28a17981 */ /* 0x0000e2000c1e9900 */
[--C-:B------:R-:W-:Y:S02]  /*70b0*/  PRMT R162, RZ, 0x5410, R42.reuse ;  /* 0x00005410ffa27816 */ /* 0x100fe4000000002a */
[----:B0-----:R-:W-:Y:S02]  /*70c0*/  PRMT R41, RZ, 0x7610, R42 ;  /* 0x00007610ff297816 */ /* 0x001fe4000000002a */
[----:B------:R-:W-:-:S04]  /*70d0*/  IADD3 R42, P0, P1, R88, R154, R87 ;  /* 0x0000009a582a7210 */ /* 0x000fc8000791e057 */
[----:B------:R-:W-:Y:S02]  /*70e0*/  LEA R156, P2, R42, c[0x0][0x170], 0x1 ;  /* 0x00005c002a9c7a11 */ /* 0x000fe400078408ff */
[----:B--2---:R-:W-:-:S05]  /*70f0*/  PRMT R40, RZ, 0x5410, R155 ;  /* 0x00005410ff287816 */ /* 0x004fca000000009b */
[----:B------:R-:W-:Y:S01]  /*7100*/  FFMA.FTZ R162, R162, R40, R151 ;  /* 0x00000028a2a27223 */ /* 0x000fe20000010097 */
[----:B------:R-:W-:-:S05]  /*7110*/  PRMT R40, RZ, 0x7610, R155 ;  /* 0x00007610ff287816 */ /* 0x000fca000000009b */
[----:B------:R-:W-:Y:S01]  /*7120*/  FFMA.FTZ R158, R41, R40, R158 ;  /* 0x00000028299e7223 */ /* 0x000fe2000001009e */
[----:B------:R-:W-:Y:S02]  /*7130*/  IADD3.X R41, R35, R44, R18, P0, P1 ;  /* 0x0000002c23297210 */ /* 0x000fe400007e2412 */
[----:B------:R-:W-:Y:S02]  /*7140*/  PRMT R40, RZ, 0x5410, R43 ;  /* 0x00005410ff287816 */ /* 0x000fe4000000002b */
        /* <DEDUP_REMOVED lines=14> */
[----:B------:R-:W-:-:S03]  /*7230*/  PRMT R156, RZ, 0x5410, R41 ;  /* 0x00005410ff9c7816 */ /* 0x000fc60000000029 */
[----:B------:R-:W-:Y:S01]  /*7240*/  FFMA.FTZ R40, R157, R40, R158 ;  /* 0x000000289d287223 */ /* 0x000fe2000001009e */
        /* <DEDUP_REMOVED lines=8> */
[----:B------:R-:W-:-:S05]  /*72d0*/  PRMT R151, RZ, 0x7610, R151 ;  /* 0x00007610ff977816 */ /* 0x000fca0000000097 */
[----:B------:R-:W-:Y:S02]  /*72e0*/  FFMA.FTZ R160, R41, R151, R160 ;  /* 0x0000009729a07223 */ /* 0x000fe400000100a0 */
[----:B------:R0:W3:Y:S01]  /*72f0*/  LDG.E.CONSTANT R41, [R158.64+0x4] ;  /* 0x0000040a9e297981 */ /* 0x0000e2000c1e9900 */
[--C-:B------:R-:W-:Y:S02]  /*7300*/  PRMT R151, RZ, 0x5410, R42.reuse ;  /* 0x00005410ff977816 */ /* 0x100fe4000000002a */
        /* <DEDUP_REMOVED lines=8> */
[----:B------:R-:W-:-:S05]  /*7390*/  PRMT R158, RZ, 0x7610, R161 ;  /* 0x00007610ff9e7816 */ /* 0x000fca00000000a1 */
[----:B------:R-:W-:Y:S01]  /*73a0*/  FFMA.FTZ R158, R159, R158, R40 ;  /* 0x0000009e9f9e7223 */ /* 0x000fe20000010028 */
[----:B------:R-:W-:Y:S02]  /*73b0*/  PRMT R40, RZ, 0x5410, R43 ;  /* 0x00005410ff287816 */ /* 0x000fe4000000002b */
[----:B---3--:R-:W-:Y:S01]  /*73c0*/  PRMT R159, RZ, 0x5410, R41 ;  /* 0x00005410ff9f7816 */ /* 0x008fe20000000029 */
[----:B0-----:R0:W3:Y:S01]  /*73d0*/  LDG.E.CONSTANT R156, [R156.64+0x4] ;  /* 0x0000040a9c9c7981 */ /* 0x0010e2000c1e9900 */
[----:B------:R-:W-:Y:S02]  /*73e0*/  PRMT R43, RZ, 0x7610, R43 ;  /* 0x00007610ff2b7816 */ /* 0x000fe4000000002b */
[----:B------:R-:W-:Y:S01]  /*73f0*/  PRMT R41, RZ, 0x7610, R41 ;  /* 0x00007610ff297816 */ /* 0x000fe20000000029 */
[----:B------:R-:W-:-:S04]  /*7400*/  FFMA.FTZ R159, R40, R159, R155 ;  /* 0x0000009f289f7223 */ /* 0x000fc8000001009b */
[----:B------:R-:W-:Y:S02]  /*7410*/  FFMA.FTZ R160, R43, R41, R160 ;  /* 0x000000292ba07223 */ /* 0x000fe400000100a0 */
[----:B------:R-:W0:Y:S01]  /*7420*/  LDS.128 R40, [R80+0xf0] ;  /* 0x0000f00050287984 */ /* 0x000e220000000c00 */
[----:B------:R-:W-:-:S04]  /*7430*/  IADD3 R155, P0, P1, R82, R154, R81 ;  /* 0x0000009a529b7210 */ /* 0x000fc8000791e051 */
[----:B------:R-:W-:Y:S02]  /*7440*/  IADD3.X R44, R48, R44, R21, P0, P1 ;  /* 0x0000002c302c7210 */ /* 0x000fe400007e2415 */
        /* <DEDUP_REMOVED lines=8> */
[----:B0-----:R-:W-:Y:S02]  /*74d0*/  PRMT R155, RZ, 0x7610, R40 ;  /* 0x00007610ff9b7816 */ /* 0x001fe40000000028 */
[----:B------:R-:W-:-:S03]  /*74e0*/  PRMT R40, RZ, 0x5410, R41 ;  /* 0x00005410ff287816 */ /* 0x000fc60000000029 */
[----:B------:R-:W-:Y:S01]  /*74f0*/  FFMA.FTZ R158, R155, R151, R158 ;  /* 0x000000979b9e7223 */ /* 0x000fe2000001009e */
[--C-:B---3--:R-:W-:Y:S02]  /*7500*/  PRMT R151, RZ, 0x5410, R156.reuse ;  /* 0x00005410ff977816 */ /* 0x108fe4000000009c */
[----:B------:R-:W-:Y:S02]  /*7510*/  PRMT R41, RZ, 0x7610, R41 ;  /* 0x00007610ff297816 */ /* 0x000fe40000000029 */
[----:B------:R-:W-:Y:S01]  /*7520*/  PRMT R156, RZ, 0x7610, R156 ;  /* 0x00007610ff9c7816 */ /* 0x000fe2000000009c */
[----:B------:R-:W-:-:S04]  /*7530*/  FFMA.FTZ R159, R40, R151, R159 ;  /* 0x00000097289f7223 */ /* 0x000fc8000001009f */
[----:B------:R-:W-:Y:S01]  /*7540*/  FFMA.FTZ R160, R41, R156, R160 ;  /* 0x0000009c29a07223 */ /* 0x000fe200000100a0 */
[----:B------:R-:W-:Y:S01]  /*7550*/  PRMT R41, RZ, 0x5410, R42 ;  /* 0x00005410ff297816 */ /* 0x000fe2000000002a */
[----:B------:R-:W-:Y:S01]  /*7560*/  IMAD R151, R45, 0x10, R144 ;  /* 0x000000102d977824 */ /* 0x000fe200078e0290 */
[----:B------:R-:W-:Y:S02]  /*7570*/  ISETP.NE.AND P0, PT, R147, RZ, PT ;  /* 0x000000ff9300720c */ /* 0x000fe40003f05270 */
[--C-:B--2---:R-:W-:Y:S02]  /*7580*/  PRMT R40, RZ, 0x5410, R44.reuse ;  /* 0x00005410ff287816 */ /* 0x104fe4000000002c */
[----:B------:R-:W-:-:S03]  /*7590*/  PRMT R44, RZ, 0x7610, R44 ;  /* 0x00007610ff2c7816 */ /* 0x000fc6000000002c */
[----:B------:R-:W-:Y:S01]  /*75a0*/  FFMA.FTZ R40, R41, R40, R162 ;  /* 0x0000002829287223 */ /* 0x000fe200000100a2 */
[----:B------:R-:W-:Y:S02]  /*75b0*/  PRMT R41, RZ, 0x7610, R42 ;  /* 0x00007610ff297816 */ /* 0x000fe4000000002a */
[----:B------:R-:W-:-:S03]  /*75c0*/  PRMT R42, RZ, 0x5410, R43 ;  /* 0x00005410ff2a7816 */ /* 0x000fc6000000002b */
[----:B------:R-:W-:Y:S01]  /*75d0*/  FFMA.FTZ R41, R41, R44, R158 ;  /* 0x0000002c29297223 */ /* 0x000fe2000001009e */
[----:B----4-:R-:W-:Y:S02]  /*75e0*/  PRMT R44, RZ, 0x5410, R161 ;  /* 0x00005410ff2c7816 */ /* 0x010fe400000000a1 */
        /* <DEDUP_REMOVED lines=9> */
.L_x_14957:
[----:B------:R-:W-:Y:S05]  /*7680*/  @P0 BRA `(.L_x_14886) ;  /* 0x0000010000000947 */ /* 0x000fea0003800000 */
[----:B------:R-:W-:Y:S02]  /*7690*/  IMAD.IADD R41, R46, 0x1, R151 ;  /* 0x000000012e297824 */ /* 0x000fe400078e0297 */
[----:B-1----:R-:W-:Y:S02]  /*76a0*/  FADD.FTZ R40, R157, R40 ;  /* 0x000000289d287221 */ /* 0x002fe40000010000 */
[----:B------:R-:W-:Y:S02]  /*76b0*/  IMAD R43, R45, 0x10, R144 ;  /* 0x000000102d2b7824 */ /* 0x000fe400078e0290 */
[----:B------:R-:W1:Y:S01]  /*76c0*/  I2F R41, R41 ;  /* 0x0000002900297306 */ /* 0x000e620000201400 */
[----:B------:R-:W-:Y:S02]  /*76d0*/  FMUL.FTZ R40, R40, c[0x0][0x184] ;  /* 0x0000610028287a20 */ /* 0x000fe40000410000 */
[----:B------:R-:W-:-:S02]  /*76e0*/  ISETP.GE.AND P0, PT, R43, R150, PT ;  /* 0x000000962b00720c */ /* 0x000fc40003f06270 */
[----:B-1----:R-:W-:-:S05]  /*76f0*/  FFMA.FTZ R42, R41, R47, R40 ;  /* 0x0000002f292a7223 */ /* 0x002fca0000010028 */
[----:B------:R-:W-:-:S05]  /*7700*/  FSEL R40, R42, RZ, !P0 ;  /* 0x000000ff2a287208 */ /* 0x000fca0004000000 */
[----:B------:R1:W-:Y:S01]  /*7710*/  STS [R43.X4+0x220], R40 ;  /* 0x000220282b007388 */ /* 0x0003e20000004800 */
[----:B------:R-:W-:Y:S05]  /*7720*/  @P0 BRA `(.L_x_14886) ;  /* 0x0000006000000947 */ /* 0x000fea0003800000 */
[----:B------:R-:W-:Y:S01]  /*7730*/  FMNMX.FTZ R145, R145, R42, !PT ;  /* 0x0000002a91917209 */ /* 0x000fe20007810000 */
[----:B------:R-:W-:Y:S05]  /*7740*/  BRA `(.L_x_14886) ;  /* 0x0000004000007947 */ /* 0x000fea0003800000 */
.L_x_14884:
[----:B------:R-:W-:-:S13]  /*7750*/  ISETP.NE.AND P0, PT, R147, RZ, PT ;  /* 0x000000ff9300720c */ /* 0x000fda0003f05270 */
[----:B------:R-:W-:Y:S02]  /*7760*/  @!P0 IMAD R40, R45, 0x10, R144 ;  /* 0x000000102d288824 */ /* 0x000fe400078e0290 */
[----:B------:R-:W-:-:S05]  /*7770*/  @!P0 IMAD.MOV.U32 R41, RZ, RZ, -0x800001 ;  /* 0xff7fffffff298424 */ /* 0x000fca00078e00ff */
[----:B------:R0:W-:Y:S02]  /*7780*/  @!P0 STS [R40.X4+0x220], R41 ;  /* 0x0002202928008388 */ /* 0x0001e40000004800 */
.L_x_14886:
[----:B------:R-:W-:Y:S05]  /*7790*/  BSYNC B1 ;  /* 0x0000000000017941 */ /* 0x000fea0003800000 */
.L_x_14883:
[----:B------:R-:W-:-:S04]  /*77a0*/  IADD3 R45, R45, 0x4, RZ ;  /* 0x000000042d2d7810 */ /* 0x000fc80007ffe0ff */
[----:B------:R-:W-:-:S13]  /*77b0*/  ISETP.GE.AND P0, PT, R45, R78, PT ;  /* 0x0000004e2d00720c */ /* 0x000fda0003f06270 */
[----:B01----:R-:W-:Y:S01]  /*77c0*/  @P0 CALL.REL.NOINC `(.L_x_14875) ;  /* 0x0000001000000944 */ /* 0x003fe20003c00000 */
[----:B------:R-:W-:Y:S05]  /*77d0*/  BRA `(.L_x_14887) ;  /* 0xffffd55000007947 */ /* 0x000fea000383ffff */
.L_x_14875:
[----:B------:R-:W-:Y:S05]  /*77e0*/  BSYNC B0 ;  /* 0x0000000000007941 */ /* 0x000fea0003800000 */
.L_x_14874:
[----:B------:R-:W-:Y:S05]  /*77f0*/  BRA.DIV ~URZ, `(.L_x_14888) ;  /* 0x000071b27f007947 */ /* 0x000fea000b800000 */
[----:B------:R0:W1:Y:S02]  /*7800*/  SHFL.BFLY PT, R4, R145, 0x10, 0x1f ;  /* 0x0e001f0091047f89 */ /* 0x00006400000e0000 */
.L_x_14958:
[----:B01----:R-:W-:Y:S01]  /*7810*/  FMNMX.FTZ R145, R4, R145, !PT ;  /* 0x0000009104917209 */ /* 0x003fe20007810000 */
[----:B------:R-:W-:Y:S05]  /*7820*/  BRA.DIV ~URZ, `(.L_x_14889) ;  /* 0x000072027f007947 */ /* 0x000fea000b800000 */
[----:B------:R-:W0:Y:S02]  /*7830*/  SHFL.BFLY PT, R4, R145, 0x8, 0x1f ;  /* 0x0d001f0091047f89 */ /* 0x000e2400000e0000 */
[----:B0-----:R-:W-:-:S05]  /*7840*/  FMNMX.FTZ R4, R145, R4, !PT ;  /* 0x0000000491047209 */ /* 0x001fca0007810000 */
[----:B------:R-:W0:Y:S02]  /*7850*/  SHFL.BFLY PT, R5, R4, 0x4, 0x1f ;  /* 0x0c801f0004057f89 */ /* 0x000e2400000e0000 */
[----:B0-----:R-:W-:-:S05]  /*7860*/  FMNMX.FTZ R5, R4, R5, !PT ;  /* 0x0000000504057209 */ /* 0x001fca0007810000 */
[----:B------:R0:W1:Y:S02]  /*7870*/  SHFL.BFLY PT, R6, R5, 0x2, 0x1f ;  /* 0x0c401f0005067f89 */ /* 0x00006400000e0000 */
.L_x_14959:
[----:B------:R-:W-:Y:S01]  /*7880*/  ISETP.NE.AND P0, PT, R148, RZ, PT ;  /* 0x000000ff9400720c */ /* 0x000fe20003f05270 */
[----:B------:R-:W-:-:S12]  /*7890*/  WARPSYNC 0xffffffff ;  /* 0xffffffff00007948 */ /* 0x000fd80003800000 */
[----:B-1----:R-:W-:-:S05]  /*78a0*/  @!P0 FMNMX.FTZ R6, R6, R5, !PT ;  /* 0x0000000506068209 */ /* 0x002fca0007810000 */
[----:B------:R1:W-:Y:S02]  /*78b0*/  @!P0 STS [R149.X4+0x200], R6 ;  /* 0x0002000695008388 */ /* 0x0003e40000004800 */
[----:B------:R-:W-:Y:S01]  /*78c0*/  BAR.SYNC.DEFER_BLOCKING 0x0 ;  /* 0x0000000000007b1d */ /* 0x000fe20000010000 */
[----:B------:R-:W-:Y:S01]  /*78d0*/  ISETP.GT.AND P0, PT, R148, 0x3, PT ;  /* 0x000000039400780c */ /* 0x000fe20003f04270 */
[----:B0-----:R-:W-:-:S04]  /*78e0*/  IMAD.MOV.U32 R5, RZ, RZ, -0x800001 ;  /* 0xff7fffffff057424 */ /* 0x001fc800078e00ff */
[----:B------:R-:W-:Y:S08]  /*78f0*/  BSSY B0, `(.L_x_14890) ;  /* 0x00000e8000007945 */ /* 0x000ff00003800000 */
[----:B------:R-:W0:Y:S04]  /*7900*/  @!P0 LDS R5, [R148.X4+0x200] ;  /* 0x0002000094058984 */ /* 0x000e280000004800 */
[----:B0-----:R-:W0:Y:S02]  /*7910*/  SHFL.BFLY PT, R4, R5, 0x2, 0x1f ;  /* 0x0c401f0005047f89 */ /* 0x001e2400000e0000 */
[----:B01----:R-:W-:Y:S01]  /*7920*/  FMNMX.FTZ R6, R4, R5, !PT ;  /* 0x0000000504067209 */ /* 0x003fe20007810000 */
[----:B------:R-:W-:Y:S01]  /*7930*/  IMAD.MOV.U32 R5, RZ, RZ, RZ ;  /* 0x000000ffff057224 */ /* 0x000fe200078e00ff */
[----:B------:R-:W-:-:S03]  /*7940*/  IADD3 R4, R150, 0xf, RZ ;  /* 0x0000000f96047810 */ /* 0x000fc60007ffe0ff */
[----:B------:R-:W0:Y:S01]  /*7950*/  SHFL.BFLY PT, R7, R6, 0x1, 0x1f ;  /* 0x0c201f0006077f89 */ /* 0x000e2200000e0000 */
[----:B------:R-:W-:-:S04]  /*7960*/  SHF.R.S32.HI R9, RZ, 0x1f, R4 ;  /* 0x0000001fff097819 */ /* 0x000fc80000011404 */
[----:B------:R-:W-:-:S04]  /*7970*/  LEA.HI R9, R9, R4, RZ, 0x4 ;  /* 0x0000000409097211 */ /* 0x000fc800078f20ff */
[----:B------:R-:W-:-:S04]  /*7980*/  LOP3.LUT R9, R9, 0xfffffff0, RZ, 0xc0, !PT ;  /* 0xfffffff009097812 */ /* 0x000fc800078ec0ff */
[----:B------:R-:W-:-:S04]  /*7990*/  IMNMX R4, R150, R9, PT ;  /* 0x0000000996047217 */ /* 0x000fc80003800200 */
[----:B------:R-:W-:Y:S02]  /*79a0*/  ISETP.GE.AND P1, PT, R79, R4, PT ;  /* 0x000000044f00720c */ /* 0x000fe40003f26270 */
[----:B0-----:R-:W-:-:S05]  /*79b0*/  FMNMX.FTZ R7, R6, R7, !PT ;  /* 0x0000000706077209 */ /* 0x001fca0007810000 */
[----:B------:R0:W1:Y:S06]  /*79c0*/  SHFL.IDX PT, R26, R7, RZ, 0x1f ;  /* 0x00001fff071a7589 */ /* 0x00006c00000e0000 */
[----:B------:R-:W-:Y:S05]  /*79d0*/  @P1 BRA `(.L_x_14891) ;  /* 0x00000d9000001947 */ /* 0x000fea0003800000 */
[----:B------:R-:W-:Y:S01]  /*79e0*/  LOP3.LUT R5, RZ, R79, RZ, 0x33, !PT ;  /* 0x0000004fff057212 */ /* 0x000fe200078e33ff */
[----:B------:R-:W-:Y:S01]  /*79f0*/  BSSY B1, `(.L_x_14892) ;  /* 0x0000016000017945 */ /* 0x000fe20003800000 */
[----:B0-----:R-:W-:-:S03]  /*7a00*/  IMAD.MOV.U32 R7, RZ, RZ, R79 ;  /* 0x000000ffff077224 */ /* 0x001fc600078e004f */
        /* <DEDUP_REMOVED lines=9> */
.L_x_14894:
        /* <DEDUP_REMOVED lines=11> */
.L_x_14893:
[----:B------:R-:W-:Y:S05]  /*7b50*/  BSYNC B1 ;  /* 0x0000000000017941 */ /* 0x000fea0003800000 */
.L_x_14892:
        /* <DEDUP_REMOVED lines=10> */
.L_x_14897:
        /* <DEDUP_REMOVED lines=100> */
.L_x_14896:
[----:B------:R-:W-:Y:S05]  /*8240*/  BSYNC B1 ;  /* 0x0000000000017941 */ /* 0x000fea0003800000 */
.L_x_14895:
        /* <DEDUP_REMOVED lines=55> */
.L_x_14899:
[----:B------:R-:W-:Y:S05]  /*85c0*/  BSYNC B1 ;  /* 0x0000000000017941 */ /* 0x000fea0003800000 */
.L_x_14898:
        /* <DEDUP_REMOVED lines=26> */
.L_x_14891:
[----:B------:R-:W-:Y:S05]  /*8770*/  BSYNC B0 ;  /* 0x0000000000007941 */ /* 0x000fea0003800000 */
.L_x_14890:
        /* <DEDUP_REMOVED lines=37> */
.L_x_14904:
        /* <DEDUP_REMOVED lines=8> */
.L_x_14903:
[----:B0-2---:R-:W-:Y:S05]  /*8a50*/  BSYNC B1 ;  /* 0x0000000000017941 */ /* 0x005fea0003800000 */
.L_x_14902:
        /* <DEDUP_REMOVED lines=10> */
.L_x_14907:
        /* <DEDUP_REMOVED lines=52> */
.L_x_14906:
[----:B------:R-:W-:Y:S05]  /*8e40*/  BSYNC B1 ;  /* 0x0000000000017941 */ /* 0x000fea0003800000 */
.L_x_14905:
        /* <DEDUP_REMOVED lines=31> */
.L_x_14909:
[----:B------:R-:W-:Y:S05]  /*9040*/  BSYNC B1 ;  /* 0x0000000000017941 */ /* 0x000fea0003800000 */
.L_x_14908:
        /* <DEDUP_REMOVED lines=14> */
.L_x_14901:
[----:B------:R-:W-:Y:S05]  /*9130*/  BSYNC B0 ;  /* 0x0000000000007941 */ /* 0x000fea0003800000 */
.L_x_14900:
[----:B------:R-:W-:Y:S01]  /*9140*/  BAR.SYNC.DEFER_BLOCKING 0x0 ;  /* 0x0000000000007b1d */ /* 0x000fe20000010000 */
[----:B------:R-:W-:-:S05]  /*9150*/  ISETP.GE.AND P0, PT, R149, R78, PT ;  /* 0x0000004e9500720c */ /* 0x000fca0003f06270 */
[----:B------:R-:W-:Y:S08]  /*9160*/  BSSY B1, `(.L_x_14910) ;  /* 0x0000453000017945 */ /* 0x000ff00003800000 */
[----:B------:R-:W-:Y:S05]  /*9170*/  @!P0 BRA `(.L_x_14911) ;  /* 0x000000a000008947 */ /* 0x000fea0003800000 */
[----:B------:R-:W-:Y:S01]  /*9180*/  IMAD.MOV.U32 R0, RZ, RZ, RZ ;  /* 0x000000ffff007224 */ /* 0x000fe200078e00ff */
[----:B-1----:R-:W-:Y:S01]  /*9190*/  CS2R R26, SRZ ;  /* 0x00000000001a7805 */ /* 0x002fe2000001ff00 */
[----:B------:R-:W-:Y:S01]  /*91a0*/  CS2R R28, SRZ ;  /* 0x00000000001c7805 */ /* 0x000fe2000001ff00 */
[----:B------:R-:W-:Y:S01]  /*91b0*/  CS2R R30, SRZ ;  /* 0x00000000001e7805 */ /* 0x000fe2000001ff00 */
[----:B------:R-:W-:Y:S01]  /*91c0*/  CS2R R32, SRZ ;  /* 0x0000000000207805 */ /* 0x000fe2000001ff00 */
[----:B------:R-:W-:Y:S01]  /*91d0*/  CS2R R34, SRZ ;  /* 0x0000000000227805 */ /* 0x000fe2000001ff00 */
[----:B------:R-:W-:Y:S01]  /*91e0*/  CS2R R36, SRZ ;  /* 0x0000000000247805 */ /* 0x000fe2000001ff00 */
[----:B------:R-:W-:Y:S01]  /*91f0*/  IMAD.MOV.U32 R38, RZ, RZ, RZ ;  /* 0x000000ffff267224 */ /* 0x000fe200078e00ff */
[----:B------:R-:W-:Y:S01]  /*9200*/  CS2R R40, SRZ ;  /* 0x0000000000287805 */ /* 0x000fe2000001ff00 */
[----:B------:R-:W-:Y:S05]  /*9210*/  BRA `(.L_x_14912) ;  /* 0x0000447000007947 */ /* 0x000fea0003800000 */
.L_x_14911:
[----:B------:R-:W-:Y:S01]  /*9220*/  IABS R22, c[0x0][0x1d4] ;  /* 0x0000750000167a13 */ /* 0x000fe20000000000 */
[----:B------:R-:W-:Y:S01]  /*9230*/  IMAD R12, R0, c[0x0][0x1b0], RZ ;  /* 0x00006c00000c7a24 */ /* 0x000fe200078e02ff */
[C---:B------:R-:W-:Y:S01]  /*9240*/  IADD3 R25, P0, R149.reuse, R146, RZ ;  /* 0x0000009295197210 */ /* 0x040fe20007f1e0ff */
[----:B------:R-:W-:Y:S01]  /*9250*/  IMAD.MOV.U32 R42, RZ, RZ, c[0x0][0x1ac] ;  /* 0x00006b00ff2a7624 */ /* 0x000fe200078e00ff */
[----:B0-----:R-:W0:Y:S01]  /*9260*/  I2F.RP R6, R22 ;  /* 0x0000001600067306 */ /* 0x001e220000209400 */
[C---:B------:R-:W-:Y:S01]  /*9270*/  IMAD.SHL.U32 R39, R149.reuse, 0x10, RZ ;  /* 0x0000001095277824 */ /* 0x040fe200078e00ff */
[----:B------:R-:W-:Y:S01]  /*9280*/  LEA.HI.X.SX32 R4, R149, R77, 0x1, P0 ;  /* 0x0000004d95047211 */ /* 0x000fe200000f0eff */
[----:B------:R-:W-:Y:S01]  /*9290*/  IMAD.MOV.U32 R0, RZ, RZ, RZ ;  /* 0x000000ffff007224 */ /* 0x000fe200078e00ff */
[C---:B------:R-:W-:Y:S01]  /*92a0*/  LEA R24, P0, R25.reuse, c[0x0][0x188], 0x2 ;  /* 0x0000620019187a11 */ /* 0x040fe200078010ff */
[----:B-1----:R-:W-:Y:S01]  /*92b0*/  CS2R R26, SRZ ;  /* 0x00000000001a7805 */ /* 0x002fe2000001ff00 */
[----:B------:R-:W-:Y:S01]  /*92c0*/  IADD3 R2, R2, -c[0x0][0x1cc], RZ ;  /* 0x8000730002027a10 */ /* 0x000fe20007ffe0ff */
[----:B------:R-:W-:Y:S01]  /*92d0*/  CS2R R28, SRZ ;  /* 0x00000000001c7805 */ /* 0x000fe2000001ff00 */
[----:B------:R-:W-:Y:S01]  /*92e0*/  LEA.HI.X R25, R25, c[0x0][0x18c], R4, 0x2, P0 ;  /* 0x0000630019197a11 */ /* 0x000fe200000f1404 */
[----:B------:R-:W-:Y:S01]  /*92f0*/  IMAD.MOV.U32 R4, RZ, RZ, RZ ;  /* 0x000000ffff047224 */ /* 0x000fe200078e00ff */
[----:B------:R-:W-:Y:S01]  /*9300*/  IADD3 R104, -R149, -0x1, R78 ;  /* 0xffffffff95687810 */ /* 0x000fe20007ffe14e */
[----:B------:R-:W-:Y:S01]  /*9310*/  CS2R R30, SRZ ;  /* 0x00000000001e7805 */ /* 0x000fe2000001ff00 */
[----:B------:R-:W-:Y:S01]  /*9320*/  CS2R R32, SRZ ;  /* 0x0000000000207805 */ /* 0x000fe2000001ff00 */
[----:B------:R-:W-:Y:S01]  /*9330*/  CS2R R34, SRZ ;  /* 0x0000000000227805 */ /* 0x000fe2000001ff00 */
[----:B------:R-:W-:Y:S01]  /*9340*/  CS2R R36, SRZ ;  /* 0x0000000000247805 */ /* 0x000fe2000001ff00 */
[----:B------:R-:W-:Y:S01]  /*9350*/  IMAD.MOV.U32 R38, RZ, RZ, RZ ;  /* 0x000000ffff267224 */ /* 0x000fe200078e00ff */
[----:B0-----:R-:W0:Y:S01]  /*9360*/  MUFU.RCP R6, R6 ;  /* 0x0000000600067308 */ /* 0x001e220000001000 */
[----:B------:R-:W-:Y:S01]  /*9370*/  CS2R R40, SRZ ;  /* 0x0000000000287805 */ /* 0x000fe2000001ff00 */
[----:B------:R-:W-:Y:S01]  /*9380*/  IMAD.MOV.U32 R43, RZ, RZ, R149 ;  /* 0x000000ffff2b7224 */ /* 0x000fe200078e0095 */
[----:B------:R-:W-:-:S02]  /*9390*/  SHF.R.S32.HI R42, RZ, 0x1f, R42 ;  /* 0x0000001fff2a7819 */ /* 0x000fc4000001142a */
[----:B------:R-:W-:Y:S02]  /*93a0*/  SHF.R.S32.HI R13, RZ, 0x1f, R12 ;  /* 0x0000001fff0d7819 */ /* 0x000fe4000001140c */
[----:B0-----:R-:W-:-:S06]  /*93b0*/  IADD3 R5, R6, 0xffffffe, RZ ;  /* 0x0ffffffe06057810 */ /* 0x001fcc0007ffe0ff */
[----:B------:R-:W0:Y:S02]  /*93c0*/  F2I.FTZ.U32.TRUNC.NTZ R5, R5 ;  /* 0x0000000500057305 */ /* 0x000e24000021f000 */
[----:B0-----:R-:W-:-:S04]  /*93d0*/  IMAD.MOV R23, RZ, RZ, -R5 ;  /* 0x000000ffff177224 */ /* 0x001fc800078e0a05 */
[----:B------:R-:W-:-:S04]  /*93e0*/  IMAD R23, R23, R22, RZ ;  /* 0x0000001617177224 */ /* 0x000fc800078e02ff */
[----:B------:R-:W-:Y:S01]  /*93f0*/  IMAD.HI.U32 R23, R5, R23, R4 ;  /* 0x0000001705177227 */ /* 0x000fe200078e0004 */
[----:B------:R-:W-:-:S04]  /*9400*/  LEA.HI R4, R148, R148, RZ, 0x1 ;  /* 0x0000009494047211 */ /* 0x000fc800078f08ff */
[C---:B------:R-:W-:Y:S01]  /*9410*/  LOP3.LUT R5, R4.reuse, 0xfffffffe, RZ, 0xc0, !PT ;  /* 0xfffffffe04057812 */ /* 0x040fe200078ec0ff */
[----:B------:R-:W-:-:S04]  /*9420*/  IMAD.SHL.U32 R6, R4, 0x8, RZ ;  /* 0x0000000804067824 */ /* 0x000fc800078e00ff */
[----:B------:R-:W-:Y:S01]  /*9430*/  IMAD.IADD R4, R148, 0x1, -R5 ;  /* 0x0000000194047824 */ /* 0x000fe200078e0a05 */
[----:B------:R-:W-:-:S03]  /*9440*/  LOP3.LUT R45, R6, 0xfffffff0, RZ, 0xc0, !PT ;  /* 0xfffffff0062d7812 */ /* 0x000fc600078ec0ff */
[----:B------:R-:W-:Y:S02]  /*9450*/  IMAD R44, R149, 0x2, R4 ;  /* 0x00000002952c7824 */ /* 0x000fe400078e0204 */
[C---:B------:R-:W-:Y:S02]  /*9460*/  IMAD R45, R4.reuse, 0x8, R45 ;  /* 0x00000008042d7824 */ /* 0x040fe400078e022d */
[----:B------:R-:W-:Y:S01]  /*9470*/  IMAD R47, R4, 0x8, R39 ;  /* 0x00000008042f7824 */ /* 0x000fe200078e0227 */
[----:B------:R-:W-:Y:S02]  /*9480*/  LEA R44, R44, 0x230, 0x5 ;  /* 0x000002302c2c7811 */ /* 0x000fe400078e28ff */
        /* <DEDUP_REMOVED lines=14> */
.L_x_14947:
        /* <DEDUP_REMOVED lines=53> */
[----:B------:R-:W-:-:S04]  /*98c0*/  LEA R84, P3, R4, c[0x0][0x178], 0x1 ;  /* 0x00005e0004547a11 */ /* 0x000fc800078608ff */
[-C--:B------:R-:W-:Y:S02]  /*98d0*/  LEA.HI.X.SX32 R7, R57, R60.reuse, 0x1, P0 ;  /* 0x0000003c39077211 */ /* 0x080fe400000f0eff */
[----:B------:R-:W-:Y:S02]  /*98e0*/  LEA.HI.X.SX32 R5, R59, R60, 0x1, P2 ;  /* 0x0000003c3b057211 */ /* 0x000fe400010f0eff */
[-C--:B------:R-:W-:Y:S02]  /*98f0*/  IADD3 R11, P0, R61, R14.reuse, RZ ;  /* 0x0000000e3d0b7210 */ /* 0x080fe40007f1e0ff */
[----:B------:R-:W-:Y:S02]  /*9900*/  LEA.HI.X R81, R6, c[0x0][0x17c], R7, 0x1, P1 ;  /* 0x00005f0006517a11 */ /* 0x000fe400008f0c07 */
[----:B------:R-:W-:Y:S02]  /*9910*/  LEA.HI.X R85, R4, c[0x0][0x17c], R5, 0x1, P3 ;  /* 0x00005f0004557a11 */ /* 0x000fe400018f0c05 */
[----:B------:R-:W-:-:S02]  /*9920*/  IADD3 R7, P5, R65, R14, RZ ;  /* 0x0000000e41077210 */ /* 0x000fc40007fbe0ff */
[----:B------:R-:W-:Y:S01]  /*9930*/  IADD3 R4, P4, R67, R14, RZ ;  /* 0x0000000e43047210 */ /* 0x000fe20007f9e0ff */
        /* <DEDUP_REMOVED lines=8> */
[-C--:B------:R-:W-:Y:S01]  /*99c0*/  LEA.HI.X.SX32 R16, R65, R60.reuse, 0x1, P5 ;  /* 0x0000003c41107211 */ /* 0x080fe200028f0eff */
[----:B------:R0:W5:Y:S01]  /*99d0*/  LDG.E.CONSTANT R62, [R84.64+0xc] ;  /* 0x00000c0a543e7981 */ /* 0x000162000c1e9900 */
[C---:B------:R-:W-:Y:S02]  /*99e0*/  LEA R6, P0, R4.reuse, c[0x0][0x178], 0x1 ;  /* 0x00005e0004067a11 */ /* 0x040fe400078008ff */
[----:B------:R-:W-:Y:S02]  /*99f0*/  LEA.HI.X.SX32 R5, R67, R60, 0x1, P4 ;  /* 0x0000003c43057211 */ /* 0x000fe400020f0eff */
[----:B------:R-:W-:Y:S02]  /*9a00*/  LEA.HI.X R87, R11, c[0x0][0x17c], R20, 0x1, P3 ;  /* 0x00005f000b577a11 */ /* 0x000fe400018f0c14 */
[----:B------:R-:W-:Y:S02]  /*9a10*/  LEA.HI.X R11, R9, c[0x0][0x17c], R18, 0x1, P2 ;  /* 0x00005f00090b7a11 */ /* 0x000fe400010f0c12 */
[----:B------:R-:W-:Y:S01]  /*9a20*/  LEA.HI.X R9, R7, c[0x0][0x17c], R16, 0x1, P1 ;  /* 0x00005f0007097a11 */ /* 0x000fe200008f0c10 */
[----:B------:R1:W5:Y:S01]  /*9a30*/  LDG.E.CONSTANT R64, [R86.64] ;  /* 0x0000000a56407981 */ /* 0x000362000c1e9900 */
[----:B------:R-:W-:-:S02]  /*9a40*/  LEA.HI.X R7, R4, c[0x0][0x17c], R5, 0x1, P0 ;  /* 0x00005f0004077a11 */ /* 0x000fc400000f0c05 */
[-C--:B------:R-:W-:Y:S01]  /*9a50*/  IADD3 R5, P6, R69, R14.reuse, RZ ;  /* 0x0000000e45057210 */ /* 0x080fe20007fde0ff */
[----:B------:R1:W5:Y:S01]  /*9a60*/  LDG.E.CONSTANT R66, [R86.64+0x4] ;  /* 0x0000040a56427981 */ /* 0x000362000c1e9900 */
[----:B------:R-:W-:Y:S02]  /*9a70*/  IADD3 R17, P5, R71, R14, RZ ;  /* 0x0000000e47117210 */ /* 0x000fe40007fbe0ff */
[----:B------:R-:W-:Y:S01]  /*9a80*/  LEA R4, P2, R5, c[0x0][0x178], 0x1 ;  /* 0x00005e0005047a11 */ /* 0x000fe200078408ff */
[----:B------:R1:W5:Y:S01]  /*9a90*/  LDG.E.CONSTANT R68, [R86.64+0x8] ;  /* 0x0000080a56447981 */ /* 0x000362000c1e9900 */
[----:B------:R-:W-:Y:S02]  /*9aa0*/  LEA.HI.X.SX32 R52, R69, R60, 0x1, P6 ;  /* 0x0000003c45347211 */ /* 0x000fe400030f0eff */
[----:B------:R-:W-:Y:S01]  /*9ab0*/  IADD3 R19, P4, R73, R14, RZ ;  /* 0x0000000e49137210 */ /* 0x000fe20007f9e0ff */
[----:B------:R1:W5:Y:S01]  /*9ac0*/  LDG.E.CONSTANT R72, [R86.64+0xc] ;  /* 0x00000c0a56487981 */ /* 0x000362000c1e9900 */
[----:B------:R-:W-:-:S02]  /*9ad0*/  LEA.HI.X R5, R5, c[0x0][0x17c], R52, 0x1, P2 ;  /* 0x00005f0005057a11 */ /* 0x000fc400010f0c34 */
[----:B------:R-:W-:Y:S01]  /*9ae0*/  IADD3 R21, P3, R75, R14, RZ ;  /* 0x0000000e4b157210 */ /* 0x000fe20007f7e0ff */
[----:B0-----:R0:W5:Y:S01]  /*9af0*/  LDG.E.CONSTANT R84, [R6.64] ;  /* 0x0000000a06547981 */ /* 0x001162000c1e9900 */
[-C--:B------:R-:W-:Y:S02]  /*9b00*/  LEA.HI.X.SX32 R50, R71, R60.reuse, 0x1, P5 ;  /* 0x0000003c47327211 */ /* 0x080fe400028f0eff */
[-C--:B------:R-:W-:Y:S01]  /*9b10*/  LEA.HI.X.SX32 R48, R73, R60.reuse, 0x1, P4 ;  /* 0x0000003c49307211 */ /* 0x080fe200020f0eff */
[----:B------:R0:W5:Y:S01]  /*9b20*/  LDG.E.CONSTANT R85, [R6.64+0x4] ;  /* 0x0000040a06557981 */ /* 0x000162000c1e9900 */
[----:B------:R-:W-:Y:S02]  /*9b30*/  LEA.HI.X.SX32 R46, R75, R60, 0x1, P3 ;  /* 0x0000003c4b2e7211 */ /* 0x000fe400018f0eff */
[----:B------:R-:W-:Y:S01]  /*9b40*/  LEA R16, P1, R17, c[0x0][0x178], 0x1 ;  /* 0x00005e0011107a11 */ /* 0x000fe200078208ff */
[----:B-1----:R0:W5:Y:S01]  /*9b50*/  LDG.E.CONSTANT R86, [R6.64+0x8] ;  /* 0x0000080a06567981 */ /* 0x002162000c1e9900 */
[----:B------:R-:W-:-:S02]  /*9b60*/  LEA R18, P0, R19, c[0x0][0x178], 0x1 ;  /* 0x00005e0013127a11 */ /* 0x000fc400078008ff */
[----:B------:R-:W-:Y:S01]  /*9b70*/  LEA R20, P6, R21, c[0x0][0x178], 0x1 ;  /* 0x00005e0015147a11 */ /* 0x000fe200078c08ff */
[----:B------:R0:W5:Y:S01]  /*9b80*/  LDG.E.CONSTANT R90, [R6.64+0xc] ;  /* 0x00000c0a065a7981 */ /* 0x000162000c1e9900 */
[----:B------:R-:W-:Y:S02]  /*9b90*/  LEA.HI.X R17, R17, c[0x0][0x17c], R50, 0x1, P1 ;  /* 0x00005f0011117a11 */ /* 0x000fe400008f0c32 */
        /* <DEDUP_REMOVED lines=58> */
[C---:B------:R-:W-:Y:S02]  /*9f40*/  IADD3 R19, R47.reuse, 0x4, RZ ;  /* 0x000000042f137810 */ /* 0x040fe40007ffe0ff */
[C---:B-----5:R-:W-:Y:S02]  /*9f50*/  PRMT R21, R16.reuse, 0x7632, R21 ;  /* 0x0000763210157816 */ /* 0x060fe40000000015 */
[C---:B------:R-:W-:Y:S02]  /*9f60*/  IADD3 R105, R47.reuse, 0x5, RZ ;  /* 0x000000052f697810 */ /* 0x040fe40007ffe0ff */
[-C--:B------:R-:W-:Y:S02]  /*9f70*/  ISETP.GE.AND P4, PT, R47, R150.reuse, PT ;  /* 0x000000962f00720c */ /* 0x080fe40003f86270 */
[----:B------:R-:W-:Y:S02]  /*9f80*/  SEL R106, R16, RZ, !P6 ;  /* 0x000000ff106a7207 */ /* 0x000fe40007000000 */
[----:B------:R-:W-:-:S02]  /*9f90*/  ISETP.GE.AND P6, PT, R19, R150, PT ;  /* 0x000000961300720c */ /* 0x000fc40003fc6270 */
[----:B------:R-:W-:Y:S02]  /*9fa0*/  SEL R21, R21, RZ, !P5 ;  /* 0x000000ff15157207 */ /* 0x000fe40006800000 */
[----:B------:R-:W-:Y:S02]  /*9fb0*/  ISETP.GE.AND P5, PT, R105, R150, PT ;  /* 0x000000966900720c */ /* 0x000fe40003fa6270 */
[C---:B------:R-:W-:Y:S02]  /*9fc0*/  PRMT R16, R18.reuse, 0x7632, R16 ;  /* 0x0000763212107816 */ /* 0x040fe40000000010 */
[----:B------:R-:W-:Y:S02]  /*9fd0*/  IADD3 R107, R47, 0x7, RZ ;  /* 0x000000072f6b7810 */ /* 0x000fe40007ffe0ff */
[----:B------:R-:W-:Y:S02]  /*9fe0*/  SEL R105, R18, RZ, !P6 ;  /* 0x000000ff12697207 */ /* 0x000fe40007000000 */
[----:B------:R-:W-:-:S02]  /*9ff0*/  SEL R18, R16, RZ, !P5 ;  /* 0x000000ff10127207 */ /* 0x000fc40006800000 */
[----:B------:R-:W-:Y:S02]  /*a000*/  IADD3 R19, R47, 0x6, RZ ;  /* 0x000000062f137810 */ /* 0x000fe40007ffe0ff */
        /* <DEDUP_REMOVED lines=13> */
.L_x_14916:
[----:B-1----:R-:W-:Y:S05]  /*a0e0*/  BSYNC B2 ;  /* 0x0000000000027941 */ /* 0x002fea0003800000 */
.L_x_14915:
[----:B-----5:R-:W-:Y:S01]  /*a0f0*/  HFMA2.BF16_V2 R10, R17, R10, -RZ.H0_H0 ;  /* 0x0000000a110a7231 */ /* 0x020fe200003400ff */
[----:B------:R-:W-:Y:S01]  /*a100*/  IMAD.MOV.U32 R19, RZ, RZ, R109 ;  /* 0x000000ffff137224 */ /* 0x000fe200078e006d */
[----:B------:R-:W-:Y:S01]  /*a110*/  IADD3 R108, P4, R55, R14, RZ ;  /* 0x0000000e376c7210 */ /* 0x000fe20007f9e0ff */
[----:B------:R-:W-:Y:S01]  /*a120*/  IMAD.MOV.U32 R105, RZ, RZ, R113 ;  /* 0x000000ffff697224 */ /* 0x000fe200078e0071 */
[----:B------:R-:W-:Y:S01]  /*a130*/  LEA.HI.X R9, R9, c[0x0][0x17c], R110, 0x1, P3 ;  /* 0x00005f0009097a11 */ /* 0x000fe200018f0c6e */
[----:B------:R0:W5:Y:S01]  /*a140*/  LDG.E.CONSTANT R106, [R4.64+0x20c] ;  /* 0x00020c0a046a7981 */ /* 0x000162000c1e9900 */
[--C-:B------:R-:W-:Y:S01]  /*a150*/  PRMT R14, RZ, 0x5410, R10.reuse ;  /* 0x00005410ff0e7816 */ /* 0x100fe2000000000a */
[----:B------:R-:W-:Y:S01]  /*a160*/  HFMA2.BF16_V2 R16, R19, R16, -RZ.H0_H0 ;  /* 0x0000001013107231 */ /* 0x000fe200003400ff */
[----:B------:R-:W-:Y:S01]  /*a170*/  PRMT R10, RZ, 0x7610, R10 ;  /* 0x00007610ff0a7816 */ /* 0x000fe2000000000a */
[----:B------:R-:W-:Y:S01]  /*a180*/  HFMA2.BF16_V2 R20, R105, R20, -RZ.H0_H0 ;  /* 0x0000001469147231 */ /* 0x000fe200003400ff */
[-C--:B------:R-:W-:Y:S01]  /*a190*/  LEA.HI.X.SX32 R110, R53, R60.reuse, 0x1, P0 ;  /* 0x0000003c356e7211 */ /* 0x080fe200000f0eff */
[----:B------:R-:W-:Y:S01]  /*a1a0*/  IMAD.MOV.U32 R21, RZ, RZ, R111 ;  /* 0x000000ffff157224 */ /* 0x000fe200078e006f */
[----:B------:R-:W-:Y:S01]  /*a1b0*/  LEA.HI.X.SX32 R113, R55, R60, 0x1, P4 ;  /* 0x0000003c37717211 */ /* 0x000fe200020f0eff */
[----:B------:R-:W-:Y:S01]  /*a1c0*/  FADD.FTZ R10, R14, R10 ;  /* 0x0000000a0e0a7221 */ /* 0x000fe20000010000 */
[--C-:B------:R-:W-:Y:S01]  /*a1d0*/  PRMT R14, RZ, 0x5410, R16.reuse ;  /* 0x00005410ff0e7816 */ /* 0x100fe20000000010 */
[----:B------:R0:W5:Y:S01]  /*a1e0*/  LDG.E.CONSTANT R60, [R4.64+0x208] ;  /* 0x0002080a043c7981 */ /* 0x000162000c1e9900 */
[----:B------:R-:W-:Y:S01]  /*a1f0*/  PRMT R16, RZ, 0x7610, R16 ;  /* 0x00007610ff107816 */ /* 0x000fe20000000010 */
[----:B------:R-:W-:Y:S01]  /*a200*/  HFMA2.BF16_V2 R18, R21, R18, -RZ.H0_H0 ;  /* 0x0000001215127231 */ /* 0x000fe200003400ff */
[----:B------:R-:W-:-:S03]  /*a210*/  LEA.HI.X R7, R7, c[0x0][0x17c], R112, 0x1, P2 ;  /* 0x00005f0007077a11 */ /* 0x000fc600010f0c70 */
[----:B------:R-:W-:Y:S01]  /*a220*/  FADD.FTZ R15, R14, R16 ;  /* 0x000000100e0f7221 */ /* 0x000fe20000010000 */
[--C-:B------:R-:W-:Y:S01]  /*a230*/  PRMT R14, RZ, 0x5410, R18.reuse ;  /* 0x00005410ff0e7816 */ /* 0x100fe20000000012 */
[----:B------:R0:W5:Y:S01]  /*a240*/  LDG.E.CONSTANT R16, [R4.64+0x200] ;  /* 0x0002000a04107981 */ /* 0x000162000c1e9900 */
[----:B------:R-:W-:Y:S01]  /*a250*/  PRMT R18, RZ, 0x7610, R18 ;  /* 0x00007610ff127816 */ /* 0x000fe20000000012 */
[----:B------:R-:W-:Y:S01]  /*a260*/  FADD.FTZ R15, R10, R15 ;  /* 0x0000000f0a0f7221 */ /* 0x000fe20000010000 */
[--C-:B------:R-:W-:Y:S02]  /*a270*/  PRMT R10, RZ, 0x5410, R20.reuse ;  /* 0x00005410ff0a7816 */ /* 0x100fe40000000014 */
[----:B------:R-:W-:Y:S01]  /*a280*/  PRMT R20, RZ, 0x7610, R20 ;  /* 0x00007610ff147816 */ /* 0x000fe20000000014 */
[----:B------:R-:W-:Y:S01]  /*a290*/  FADD.FTZ R18, R14, R18 ;  /* 0x000000120e127221 */ /* 0x000fe20000010000 */
[----:B------:R-:W-:Y:S01]  /*a2a0*/  BSSY B2, `(.L_x_14917) ;  /* 0x0000025000027945 */ /* 0x000fe20003800000 */
[----:B------:R-:W-:-:S02]  /*a2b0*/  LEA R14, P3, R108, c[0x0][0x178], 0x1 ;  /* 0x00005e006c0e7a11 */ /* 0x000fc400078608ff */
[----:B------:R-:W-:Y:S01]  /*a2c0*/  FADD.FTZ R107, R10, R20 ;  /* 0x000000140a6b7221 */ /* 0x000fe20000010000 */
[----:B------:R-:W-:Y:S01]  /*a2d0*/  LEA R10, P2, R11, c[0x0][0x178], 0x1 ;  /* 0x00005e000b0a7a11 */ /* 0x000fe200078408ff */
[----:B------:R0:W5:Y:S01]  /*a2e0*/  LDG.E.CONSTANT R20, [R4.64+0x204] ;  /* 0x0002040a04147981 */ /* 0x000162000c1e9900 */
[----:B------:R-:W-:Y:S01]  /*a2f0*/  FADD.FTZ R18, R15, R18 ;  /* 0x000000120f127221 */ /* 0x000fe20000010000 */
[----:B------:R-:W-:Y:S05]  /*a300*/  @P1 BRA `(.L_x_14918) ;  /* 0x000001e000001947 */ /* 0x000fea0003800000 */
[C---:B------:R-:W-:Y:S02]  /*a310*/  IADD3 R109, R47.reuse, 0x2, RZ ;  /* 0x000000022f6d7810 */ /* 0x040fe40007ffe0ff */
[C---:B------:R-:W-:Y:S02]  /*a320*/  IADD3 R111, R47.reuse, 0x3, RZ ;  /* 0x000000032f6f7810 */ /* 0x040fe40007ffe0ff */
[----:B0-----:R-:W-:Y:S02]  /*a330*/  IADD3 R5, R47, 0x4, RZ ;  /* 0x000000042f057810 */ /* 0x001fe40007ffe0ff */
[----:B------:R-:W-:-:S02]  /*a340*/  ISETP.GE.AND P0, PT, R109, R150, PT ;  /* 0x000000966d00720c */ /* 0x000fc40003f06270 */
[-C--:B------:R-:W-:Y:S02]  /*a350*/  ISETP.GE.AND P5, PT, R47, R150.reuse, PT ;  /* 0x000000962f00720c */ /* 0x080fe40003fa6270 */
[-C--:B------:R-:W-:Y:S02]  /*a360*/  ISETP.GE.AND P4, PT, R111, R150.reuse, PT ;  /* 0x000000966f00720c */ /* 0x080fe40003f86270 */
[C---:B-----5:R-:W-:Y:S02]  /*a370*/  PRMT R4, R20.reuse, 0x7632, R4 ;  /* 0x0000763214047816 */ /* 0x060fe40000000004 */
[----:B------:R-:W-:Y:S02]  /*a380*/  IADD3 R111, R47, 0x6, RZ ;  /* 0x000000062f6f7810 */ /* 0x000fe40007ffe0ff */
[----:B------:R-:W-:Y:S02]  /*a390*/  ISETP.GE.AND P6, PT, R5, R150, PT ;  /* 0x000000960500720c */ /* 0x000fe40003fc6270 */
[----:B------:R-:W-:-:S02]  /*a3a0*/  SEL R109, R20, RZ, !P0 ;  /* 0x000000ff146d7207 */ /* 0x000fc40004000000 */
[----:B------:R-:W-:Y:S02]  /*a3b0*/  IADD3 R115, R47, 0x7, RZ ;  /* 0x000000072f737810 */ /* 0x000fe40007ffe0ff */
[----:B------:R-:W-:Y:S02]  /*a3c0*/  SEL R20, R4, RZ, !P4 ;  /* 0x000000ff04147207 */ /* 0x000fe40006000000 */
[-C--:B------:R-:W-:Y:S02]  /*a3d0*/  ISETP.GE.AND P4, PT, R111, R150.reuse, PT ;  /* 0x000000966f00720c */ /* 0x080fe40003f86270 */
[----:B------:R-:W-:Y:S02]  /*a3e0*/  SEL R111, R60, RZ, !P6 ;  /* 0x000000ff3c6f7207 */ /* 0x000fe40007000000 */
[----:B------:R-:W-:Y:S02]  /*a3f0*/  IADD3 R5, R47, 0x5, RZ ;  /* 0x000000052f057810 */ /* 0x000fe40007ffe0ff */
[----:B------:R-:W-:-:S02]  /*a400*/  ISETP.GE.AND P6, PT, R115, R150, PT ;  /* 0x000000967300720c */ /* 0x000fc40003fc6270 */
[-C--:B------:R-:W-:Y:S02]  /*a410*/  ISETP.GE.AND P0, PT, R5, R150.reuse, PT ;  /* 0x000000960500720c */ /* 0x080fe40003f06270 */
[----:B------:R-:W-:Y:S02]  /*a420*/  IADD3 R5, R47, 0x1, RZ ;  /* 0x000000012f057810 */ /* 0x000fe40007ffe0ff */
        /* <DEDUP_REMOVED lines=12> */
.L_x_14918:
[----:B------:R-:W-:Y:S05]  /*a4f0*/  BSYNC B2 ;  /* 0x0000000000027941 */ /* 0x000fea0003800000 */
.L_x_14917:
[----:B-----5:R-:W-:Y:S01]  /*a500*/  HFMA2.BF16_V2 R16, R17, R16, -RZ.H0_H0 ;  /* 0x0000001011107231 */ /* 0x020fe200003400ff */
[----:B0-----:R-:W-:Y:S01]  /*a510*/  FADD.FTZ R4, R18, R107 ;  /* 0x0000006b12047221 */ /* 0x001fe20000010000 */
[----:B------:R-:W-:Y:S01]  /*a520*/  HFMA2.BF16_V2 R20, R19, R20, -RZ.H0_H0 ;  /* 0x0000001413147231 */ /* 0x000fe200003400ff */
[----:B------:R-:W-:Y:S01]  /*a530*/  LEA.HI.X R15, R108, c[0x0][0x17c], R113, 0x1, P3 ;  /* 0x00005f006c0f7a11 */ /* 0x000fe200018f0c71 */
[----:B------:R-:W-:Y:S01]  /*a540*/  HFMA2.BF16_V2 R60, R21, R60, -RZ.H0_H0 ;  /* 0x0000003c153c7231 */ /* 0x000fe200003400ff */
[--C-:B------:R-:W-:Y:S01]  /*a550*/  PRMT R5, RZ, 0x5410, R16.reuse ;  /* 0x00005410ff057816 */ /* 0x100fe20000000010 */
[----:B------:R0:W5:Y:S01]  /*a560*/  LDG.E.CONSTANT R108, [R6.64+0xc] ;  /* 0x00000c0a066c7981 */ /* 0x000162000c1e9900 */
[----:B------:R-:W-:Y:S02]  /*a570*/  PRMT R16, RZ, 0x7610, R16 ;  /* 0x00007610ff107816 */ /* 0x000fe40000000010 */
[----:B------:R-:W-:-:S02]  /*a580*/  PRMT R18, RZ, 0x5410, R60 ;  /* 0x00005410ff127816 */ /* 0x000fc4000000003c */
[----:B------:R-:W-:Y:S01]  /*a590*/  PRMT R60, RZ, 0x7610, R60 ;  /* 0x00007610ff3c7816 */ /* 0x000fe2000000003c */
[----:B------:R-:W-:Y:S01]  /*a5a0*/  FADD.FTZ R5, R5, R16 ;  /* 0x0000001005057221 */ /* 0x000fe20000010000 */
[--C-:B------:R-:W-:Y:S02]  /*a5b0*/  PRMT R16, RZ, 0x5410, R20.reuse ;  /* 0x00005410ff107816 */ /* 0x100fe40000000014 */
[----:B------:R-:W-:Y:S01]  /*a5c0*/  PRMT R20, RZ, 0x7610, R20 ;  /* 0x00007610ff147816 */ /* 0x000fe20000000014 */
[----:B------:R-:W-:Y:S01]  /*a5d0*/  FADD.FTZ R18, R18, R60 ;  /* 0x0000003c12127221 */ /* 0x000fe20000010000 */
[----:B------:R-:W-:Y:S01]  /*a5e0*/  LEA.HI.X R11, R11, c[0x0][0x17c], R110, 0x1, P2 ;  /* 0x00005f000b0b7a11 */ /* 0x000fe200010f0c6e */
[----:B------:R0:W5:Y:S02]  /*a5f0*/  LDG.E.CONSTANT R60, [R6.64+0x8] ;  /* 0x0000080a063c7981 */ /* 0x000164000c1e9900 */
[----:B------:R-:W-:Y:S02]  /*a600*/  FADD.FTZ R16, R16, R20 ;  /* 0x0000001410107221 */ /* 0x000fe40000010000 */
[----:B------:R0:W5:Y:S02]  /*a610*/  LDG.E.CONSTANT R20, [R6.64+0x4] ;  /* 0x0000040a06147981 */ /* 0x000164000c1e9900 */
[----:B------:R-:W-:-:S02]  /*a620*/  FADD.FTZ R5, R5, R16 ;  /* 0x0000001005057221 */ /* 0x000fc40000010000 */
[----:B------:R0:W5:Y:S01]  /*a630*/  LDG.E.CONSTANT R16, [R6.64] ;  /* 0x0000000a06107981 */ /* 0x000162000c1e9900 */
[----:B------:R-:W-:Y:S01]  /*a640*/  BSSY B2, `(.L_x_14919) ;  /* 0x0000021000027945 */ /* 0x000fe20003800000 */
[----:B------:R-:W-:Y:S01]  /*a650*/  HFMA2.BF16_V2 R106, R105, R106, -RZ.H0_H0 ;  /* 0x0000006a696a7231 */ /* 0x000fe200003400ff */
[----:B------:R-:W-:Y:S05]  /*a660*/  @P1 BRA `(.L_x_14920) ;  /* 0x000001e000001947 */ /* 0x000fea0003800000 */
[C---:B0-----:R-:W-:Y:S02]  /*a670*/  IADD3 R7, R47.reuse, 0x2, RZ ;  /* 0x000000022f077810 */ /* 0x041fe40007ffe0ff */
[C---:B------:R-:W-:Y:S02]  /*a680*/  IADD3 R109, R47.reuse, 0x5, RZ ;  /* 0x000000052f6d7810 */ /* 0x040fe40007ffe0ff */
[CC--:B------:R-:W-:Y:S02]  /*a690*/  ISETP.GE.AND P5, PT, R47.reuse, R150.reuse, PT ;  /* 0x000000962f00720c */ /* 0x0c0fe40003fa6270 */
[----:B------:R-:W-:Y:S02]  /*a6a0*/  IADD3 R107, R47, 0x3, RZ ;  /* 0x000000032f6b7810 */ /* 0x000fe40007ffe0ff */
[----:B------:R-:W-:-:S02]  /*a6b0*/  ISETP.GE.AND P0, PT, R7, R150, PT ;  /* 0x000000960700720c */ /* 0x000fc40003f06270 */
[-C--:B------:R-:W-:Y:S02]  /*a6c0*/  ISETP.GE.AND P3, PT, R109, R150.reuse, PT ;  /* 0x000000966d00720c */ /* 0x080fe40003f66270 */
[C---:B------:R-:W-:Y:S02]  /*a6d0*/  IADD3 R109, R47.reuse, 0x7, RZ ;  /* 0x000000072f6d7810 */ /* 0x040fe40007ffe0ff */
[----:B------:R-:W-:Y:S02]  /*a6e0*/  IADD3 R7, R47, 0x4, RZ ;  /* 0x000000042f077810 */ /* 0x000fe40007ffe0ff */
[-C--:B------:R-:W-:Y:S02]  /*a6f0*/  ISETP.GE.AND P6, PT, R107, R150.reuse, PT ;  /* 0x000000966b00720c */ /* 0x080fe40003fc6270 */
[----:B-----5:R-:W-:Y:S02]  /*a700*/  SEL R107, R20, RZ, !P0 ;  /* 0x000000ff146b7207 */ /* 0x020fe40004000000 */
        /* <DEDUP_REMOVED lines=20> */
.L_x_14920:
[----:B------:R-:W-:Y:S05]  /*a850*/  BSYNC B2 ;  /* 0x0000000000027941 */ /* 0x000fea0003800000 */
.L_x_14919:
[----:B-----5:R-:W-:Y:S01]  /*a860*/  HFMA2.BF16_V2 R16, R17, R16, -RZ.H0_H0 ;  /* 0x0000001011107231 */ /* 0x020fe200003400ff */
[----:B------:R-:W-:Y:S01]  /*a870*/  FADD.FTZ R5, R5, R18 ;  /* 0x0000001205057221 */ /* 0x000fe20000010000 */
[----:B------:R-:W-:Y:S01]  /*a880*/  HFMA2.BF16_V2 R20, R19, R20, -RZ.H0_H0 ;  /* 0x0000001413147231 */ /* 0x000fe200003400ff */
[----:B0-----:R-:W-:Y:S01]  /*a890*/  PRMT R6, RZ, 0x5410, R106 ;  /* 0x00005410ff067816 */ /* 0x001fe2000000006a */
[----:B------:R-:W-:Y:S01]  /*a8a0*/  HFMA2.BF16_V2 R60, R21, R60, -RZ.H0_H0 ;  /* 0x0000003c153c7231 */ /* 0x000fe200003400ff */
[--C-:B------:R-:W-:Y:S01]  /*a8b0*/  PRMT R7, RZ, 0x5410, R16.reuse ;  /* 0x00005410ff077816 */ /* 0x100fe20000000010 */
[----:B------:R-:W-:Y:S01]  /*a8c0*/  HFMA2.BF16_V2 R108, R105, R108, -RZ.H0_H0 ;  /* 0x0000006c696c7231 */ /* 0x000fe200003400ff */
[----:B------:R-:W-:Y:S02]  /*a8d0*/  PRMT R16, RZ, 0x7610, R16 ;  /* 0x00007610ff107816 */ /* 0x000fe40000000010 */
[----:B------:R-:W-:Y:S02]  /*a8e0*/  PRMT R18, RZ, 0x5410, R60 ;  /* 0x00005410ff127816 */ /* 0x000fe4000000003c */
[----:B------:R-:W-:Y:S01]  /*a8f0*/  PRMT R106, RZ, 0x7610, R106 ;  /* 0x00007610ff6a7816 */ /* 0x000fe2000000006a */
[----:B------:R-:W-:Y:S01]  /*a900*/  FADD.FTZ R7, R7, R16 ;  /* 0x0000001007077221 */ /* 0x000fe20000010000 */
[----:B------:R-:W-:-:S02]  /*a910*/  PRMT R16, RZ, 0x5410, R20 ;  /* 0x00005410ff107816 */ /* 0x000fc40000000014 */
        /* <DEDUP_REMOVED lines=24> */
[C---:B-----5:R-:W-:Y:S02]  /*aaa0*/  SEL R107, R60.reuse, RZ, !P0 ;  /* 0x000000ff3c6b7207 */ /* 0x060fe40004000000 */
[-C--:B------:R-:W-:Y:S02]  /*aab0*/  ISETP.GE.AND P0, PT, R109, R150.reuse, PT ;  /* 0x000000966d00720c */ /* 0x080fe40003f06270 */
[----:B------:R-:W-:Y:S02]  /*aac0*/  IADD3 R111, R47, 0x6, RZ ;  /* 0x000000062f6f7810 */ /* 0x000fe40007ffe0ff */
        /* <DEDUP_REMOVED lines=18> */
.L_x_14922:
[----:B------:R-:W-:Y:S05]  /*abf0*/  BSYNC B2 ;  /* 0x0000000000027941 */ /* 0x000fea0003800000 */
.L_x_14921:
        /* <DEDUP_REMOVED lines=30> */
[CC--:B------:R-:W-:Y:S02]  /*ade0*/  ISETP.GE.AND P5, PT, R47.reuse, R150.reuse, PT ;  /* 0x000000962f00720c */ /* 0x0c0fe40003fa6270 */
[----:B------:R-:W-:Y:S02]  /*adf0*/  IADD3 R9, R47, 0x3, RZ ;  /* 0x000000032f097810 */ /* 0x000fe40007ffe0ff */
[-C--:B------:R-:W-:Y:S02]  /*ae00*/  ISETP.GE.AND P0, PT, R7, R150.reuse, PT ;  /* 0x000000960700720c */ /* 0x080fe40003f06270 */
[----:B------:R-:W-:-:S02]  /*ae10*/  ISETP.GE.AND P2, PT, R111, R150, PT ;  /* 0x000000966f00720c */ /* 0x000fc40003f46270 */
[----:B------:R-:W-:Y:S02]  /*ae20*/  IADD3 R111, R47, 0x7, RZ ;  /* 0x000000072f6f7810 */ /* 0x000fe40007ffe0ff */
[-C--:B------:R-:W-:Y:S02]  /*ae30*/  ISETP.GE.AND P6, PT, R9, R150.reuse, PT ;  /* 0x000000960900720c */ /* 0x080fe40003fc6270 */
[C---:B------:R-:W-:Y:S02]  /*ae40*/  IADD3 R7, R47.reuse, 0x4, RZ ;  /* 0x000000042f077810 */ /* 0x040fe40007ffe0ff */
[----:B-----5:R-:W-:Y:S02]  /*ae50*/  SEL R9, R8, RZ, !P0 ;  /* 0x000000ff08097207 */ /* 0x020fe40004000000 */
[----:B------:R-:W-:Y:S02]  /*ae60*/  IADD3 R11, R47, 0x5, RZ ;  /* 0x000000052f0b7810 */ /* 0x000fe40007ffe0ff */
        /* <DEDUP_REMOVED lines=19> */
.L_x_14924:
[----:B0-----:R-:W-:Y:S05]  /*afa0*/  BSYNC B2 ;  /* 0x0000000000027941 */ /* 0x001fea0003800000 */
.L_x_14923:
        /* <DEDUP_REMOVED lines=8> */
[----:B------:R0:W5:Y:S01]  /*b030*/  LDG.E.CONSTANT R20, [R14.64+0xc] ;  /* 0x00000c0a0e147981 */ /* 0x000162000c1e9900 */
[--C-:B------:R-:W-:Y:S01]  /*b040*/  PRMT R7, RZ, 0x5410, R16.reuse ;  /* 0x00005410ff077816 */ /* 0x100fe20000000010 */
[----:B------:R-:W-:Y:S01]  /*b050*/  FADD.FTZ R38, R38, R109 ;  /* 0x0000006d26267221 */ /* 0x000fe20000010000 */
[----:B------:R-:W-:Y:S01]  /*b060*/  PRMT R16, RZ, 0x7610, R16 ;  /* 0x00007610ff107816 */ /* 0x000fe20000000010 */
[----:B------:R-:W-:Y:S01]  /*b070*/  FADD.FTZ R5, R5, R6 ;  /* 0x0000000605057221 */ /* 0x000fe20000010000 */
[----:B------:R-:W-:-:S02]  /*b080*/  PRMT R6, RZ, 0x5410, R8 ;  /* 0x00005410ff067816 */ /* 0x000fc40000000008 */
[----:B------:R-:W-:Y:S01]  /*b090*/  PRMT R8, RZ, 0x7610, R8 ;  /* 0x00007610ff087816 */ /* 0x000fe20000000008 */
[----:B------:R-:W-:Y:S01]  /*b0a0*/  BSSY B2, `(.L_x_14925) ;  /* 0x0000026000027945 */ /* 0x000fe20003800000 */
[----:B------:R-:W-:-:S03]  /*b0b0*/  FADD.FTZ R16, R7, R16 ;  /* 0x0000001007107221 */ /* 0x000fc60000010000 */
[----:B------:R-:W-:Y:S02]  /*b0c0*/  FADD.FTZ R6, R6, R8 ;  /* 0x0000000806067221 */ /* 0x000fe40000010000 */
[----:B------:R0:W5:Y:S02]  /*b0d0*/  LDG.E.CONSTANT R8, [R14.64+0x4] ;  /* 0x0000040a0e087981 */ /* 0x000164000c1e9900 */
[----:B------:R-:W-:Y:S02]  /*b0e0*/  FADD.FTZ R5, R5, R6 ;  /* 0x0000000605057221 */ /* 0x000fe40000010000 */
[----:B------:R0:W5:Y:S01]  /*b0f0*/  LDG.E.CONSTANT R6, [R14.64] ;  /* 0x0000000a0e067981 */ /* 0x000162000c1e9900 */
[----:B------:R-:W-:Y:S01]  /*b100*/  HFMA2.BF16_V2 R18, R105, R18, -RZ.H0_H0 ;  /* 0x0000001269127231 */ /* 0x000fe200003400ff */
[----:B------:R-:W-:Y:S05]  /*b110*/  @P1 BRA `(.L_x_14926) ;  /* 0x000001e000001947 */ /* 0x000fea0003800000 */
[C---:B------:R-:W-:Y:S02]  /*b120*/  IADD3 R7, R47.reuse, 0x2, RZ ;  /* 0x000000022f077810 */ /* 0x040fe40007ffe0ff */
[----:B0-----:R-:W-:-:S02]  /*b130*/  IADD3 R15, R47, 0x6, RZ ;  /* 0x000000062f0f7810 */ /* 0x001fc40007ffe0ff */
        /* <DEDUP_REMOVED lines=28> */
.L_x_14926:
[----:B------:R-:W-:Y:S05]  /*b300*/  BSYNC B2 ;  /* 0x0000000000027941 */ /* 0x000fea0003800000 */
.L_x_14925:
[----:B-----5:R-:W-:Y:S01]  /*b310*/  HFMA2.BF16_V2 R7, R17, R6, -RZ.H0_H0 ;  /* 0x0000000611077231 */ /* 0x020fe200003400ff */
        /* <DEDUP_REMOVED lines=33> */
[----:B0-----:R-:W-:-:S02]  /*b530*/  IADD3 R15, R47, 0x5, RZ ;  /* 0x000000052f0f7810 */ /* 0x001fc40007ffe0ff */
        /* <DEDUP_REMOVED lines=19> */
.L_x_14928:
[----:B------:R-:W-:Y:S05]  /*b670*/  BSYNC B2 ;  /* 0x0000000000027941 */ /* 0x000fea0003800000 */
.L_x_14927:
[----:B------:R-:W-:Y:S01]  /*b680*/  HFMA2.BF16_V2 R46, R19, R46, -RZ.H0_H0 ;  /* 0x0000002e132e7231 */ /* 0x000fe200003400ff */
[----:B------:R-:W-:Y:S01]  /*b690*/  FADD.FTZ R5, R5, R6 ;  /* 0x0000000605057221 */ /* 0x000fe20000010000 */
[----:B------:R-:W-:Y:S01]  /*b6a0*/  HFMA2.BF16_V2 R50, R17, R50, -RZ.H0_H0 ;  /* 0x0000003211327231 */ /* 0x000fe200003400ff */
[----:B------:R-:W-:Y:S01]  /*b6b0*/  FADD.FTZ R37, R37, R4 ;  /* 0x0000000425257221 */ /* 0x000fe20000010000 */
[----:B------:R-:W-:Y:S01]  /*b6c0*/  HFMA2.BF16_V2 R48, R21, R48, -RZ.H0_H0 ;  /* 0x0000003015307231 */ /* 0x000fe200003400ff */
[----:B------:R-:W-:Y:S01]  /*b6d0*/  PRMT R6, RZ, 0x5410, R46 ;  /* 0x00005410ff067816 */ /* 0x000fe2000000002e */
[----:B0-----:R-:W-:Y:S01]  /*b6e0*/  FADD.FTZ R14, R7, R8 ;  /* 0x00000008070e7221 */ /* 0x001fe20000010000 */
        /* <DEDUP_REMOVED lines=42> */
.L_x_14930:
[----:B------:R-:W-:Y:S05]  /*b990*/  BSYNC B2 ;  /* 0x0000000000027941 */ /* 0x000fea0003800000 */
.L_x_14929:
        /* <DEDUP_REMOVED lines=54> */
.L_x_14932:
[----:B------:R-:W-:Y:S05]  /*bd00*/  BSYNC B2 ;  /* 0x0000000000027941 */ /* 0x000fea0003800000 */
.L_x_14931:
        /* <DEDUP_REMOVED lines=53> */
.L_x_14934:
[----:B------:R-:W-:Y:S05]  /*c060*/  BSYNC B2 ;  /* 0x0000000000027941 */ /* 0x000fea0003800000 */
.L_x_14933:
        /* <DEDUP_REMOVED lines=9> */
[--C-:B------:R-:W-:Y:S01]  /*c100*/  PRMT R4, RZ, 0x5410, R74.reuse ;  /* 0x00005410ff047816 */ /* 0x100fe2000000004a */
        /* <DEDUP_REMOVED lines=41> */
.L_x_14936:
[----:B------:R-:W-:Y:S05]  /*c3a0*/  BSYNC B2 ;  /* 0x0000000000027941 */ /* 0x000fea0003800000 */
.L_x_14935:
        /* <DEDUP_REMOVED lines=49> */
.L_x_14938:
[----:B------:R-:W-:Y:S05]  /*c6c0*/  BSYNC B2 ;  /* 0x0000000000027941 */ /* 0x000fea0003800000 */
.L_x_14937:
        /* <DEDUP_REMOVED lines=58> */
.L_x_14940:
[----:B------:R-:W-:Y:S05]  /*ca70*/  BSYNC B2 ;  /* 0x0000000000027941 */ /* 0x000fea0003800000 */
.L_x_14939:
        /* <DEDUP_REMOVED lines=49> */
.L_x_14942:
[----:B------:R-:W-:Y:S05]  /*cd90*/  BSYNC B2 ;  /* 0x0000000000027941 */ /* 0x000fea0003800000 */
.L_x_14941:
        /* <DEDUP_REMOVED lines=51> */
.L_x_14944:
[----:B------:R-:W-:Y:S05]  /*d0d0*/  BSYNC B2 ;  /* 0x0000000000027941 */ /* 0x000fea0003800000 */
.L_x_14943:
        /* <DEDUP_REMOVED lines=49> */
.L_x_14946:
[----:B------:R-:W-:Y:S05]  /*d3f0*/  BSYNC B2 ;  /* 0x0000000000027941 */ /* 0x000fea0003800000 */
.L_x_14945:
        /* <DEDUP_REMOVED lines=30> */
.L_x_14914:
[----:B------:R-:W-:Y:S05]  /*d5e0*/  BSYNC B0 ;  /* 0x0000000000007941 */ /* 0x000fea0003800000 */
.L_x_14913:
[----:B------:R-:W-:Y:S02]  /*d5f0*/  IADD3 R43, R43, 0x4, RZ ;  /* 0x000000042b2b7810 */ /* 0x000fe40007ffe0ff */
[----:B------:R-:W-:Y:S02]  /*d600*/  IADD3 R24, P1, R24, 0x10, RZ ;  /* 0x0000001018187810 */ /* 0x000fe40007f3e0ff */
[----:B------:R-:W-:Y:S02]  /*d610*/  ISETP.GE.AND P0, PT, R43, R78, PT ;  /* 0x0000004e2b00720c */ /* 0x000fe40003f06270 */
[----:B------:R-:W-:Y:S01]  /*d620*/  IADD3 R104, R104, -0x4, RZ ;  /* 0xfffffffc68687810 */ /* 0x000fe20007ffe0ff */
[----:B------:R-:W-:Y:S01]  /*d630*/  IMAD.X R25, RZ, RZ, R25, P1 ;  /* 0x000000ffff197224 */ /* 0x000fe200008e0619 */
[----:B------:R-:W-:-:S02]  /*d640*/  IADD3 R47, R47, 0x40, RZ ;  /* 0x000000402f2f7810 */ /* 0x000fc40007ffe0ff */
[----:B------:R-:W-:Y:S02]  /*d650*/  IADD3 R44, R44, 0x100, RZ ;  /* 0x000001002c2c7810 */ /* 0x000fe40007ffe0ff */
[----:B------:R-:W-:-:S05]  /*d660*/  IADD3 R39, R39, 0x40, RZ ;  /* 0x0000004027277810 */ /* 0x000fca0007ffe0ff */
[----:B------:R-:W-:Y:S01]  /*d670*/  @P0 CALL.REL.NOINC `(.L_x_14912) ;  /* 0x0000001000000944 */ /* 0x000fe20003c00000 */
[----:B------:R-:W-:Y:S05]  /*d680*/  BRA `(.L_x_14947) ;  /* 0xffffbee000007947 */ /* 0x000fea000383ffff */
.L_x_14912:
[----:B------:R-:W-:Y:S05]  /*d690*/  BSYNC B1 ;  /* 0x0000000000017941 */ /* 0x000fea0003800000 */
.L_x_14910:
[----:B------:R-:W1:Y:S01]  /*d6a0*/  SHFL.BFLY PT, R3, R40, 0x1, 0x1f ;  /* 0x0c201f0028037f89 */ /* 0x000e6200000e0000 */
[----:B------:R-:W-:Y:S03]  /*d6b0*/  BSSY B0, `(.L_x_14948) ;  /* 0x000003f000007945 */ /* 0x000fe60003800000 */
[----:B------:R-:W2:Y:S04]  /*d6c0*/  SHFL.BFLY PT, R2, R41, 0x1, 0x1f ;  /* 0x0c201f0029027f89 */ /* 0x000ea800000e0000 */
[----:B0-----:R-:W0:Y:S04]  /*d6d0*/  SHFL.BFLY PT, R5, R38, 0x1, 0x1f ;  /* 0x0c201f0026057f89 */ /* 0x001e2800000e0000 */
[----:B------:R-:W3:Y:S04]  /*d6e0*/  SHFL.BFLY PT, R4, R37, 0x1, 0x1f ;  /* 0x0c201f0025047f89 */ /* 0x000ee800000e0000 */
[----:B------:R-:W4:Y:S04]  /*d6f0*/  SHFL.BFLY PT, R6, R35, 0x1, 0x1f ;  /* 0x0c201f0023067f89 */ /* 0x000f2800000e0000 */
[----:B------:R-:W5:Y:S01]  /*d700*/  SHFL.BFLY PT, R7, R36, 0x1, 0x1f ;  /* 0x0c201f0024077f89 */ /* 0x000f6200000e0000 */
[----:B-1----:R-:W-:-:S03]  /*d710*/  FADD.FTZ R40, R3, R40 ;  /* 0x0000002803287221 */ /* 0x002fc60000010000 */
[----:B------:R-:W1:Y:S01]  /*d720*/  SHFL.BFLY PT, R9, R34, 0x1, 0x1f ;  /* 0x0c201f0022097f89 */ /* 0x000e6200000e0000 */
[----:B--2---:R-:W-:-:S03]  /*d730*/  FADD.FTZ R41, R2, R41 ;  /* 0x0000002902297221 */ /* 0x004fc60000010000 */
[----:B------:R-:W2:Y:S01]  /*d740*/  SHFL.BFLY PT, R3, R28, 0x1, 0x1f ;  /* 0x0c201f001c037f89 */ /* 0x000ea200000e0000 */
[----:B0-----:R-:W-:-:S03]  /*d750*/  FADD.FTZ R38, R5, R38 ;  /* 0x0000002605267221 */ /* 0x001fc60000010000 */
[----:B------:R-:W0:Y:S01]  /*d760*/  SHFL.BFLY PT, R8, R33, 0x1, 0x1f ;  /* 0x0c201f0021087f89 */ /* 0x000e2200000e0000 */
[----:B---3--:R-:W-:-:S03]  /*d770*/  FADD.FTZ R37, R4, R37 ;  /* 0x0000002504257221 */ /* 0x008fc60000010000 */
[----:B------:R-:W3:Y:S01]  /*d780*/  SHFL.BFLY PT, R11, R32, 0x1, 0x1f ;  /* 0x0c201f00200b7f89 */ /* 0x000ee200000e0000 */
[----:B------:R-:W-:Y:S01]  /*d790*/  LOP3.LUT R4, R148, 0x1, RZ, 0xc0, !PT ;  /* 0x0000000194047812 */ /* 0x000fe200078ec0ff */
[----:B----4-:R-:W-:Y:S02]  /*d7a0*/  FADD.FTZ R35, R6, R35 ;  /* 0x0000002306237221 */ /* 0x010fe40000010000 */
[----:B------:R-:W4:Y:S01]  /*d7b0*/  SHFL.BFLY PT, R10, R31, 0x1, 0x1f ;  /* 0x0c201f001f0a7f89 */ /* 0x000f2200000e0000 */
[----:B------:R-:W-:Y:S02]  /*d7c0*/  ISETP.NE.AND P2, PT, R4, RZ, PT ;  /* 0x000000ff0400720c */ /* 0x000fe40003f45270 */
[----:B------:R-:W-:Y:S01]  /*d7d0*/  LOP3.LUT R6, R79, 0xffffffc0, RZ, 0xc0, !PT ;  /* 0xffffffc04f067812 */ /* 0x000fe200078ec0ff */
[----:B------:R-:W4:Y:S01]  /*d7e0*/  SHFL.BFLY PT, R13, R30, 0x1, 0x1f ;  /* 0x0c201f001e0d7f89 */ /* 0x000f2200000e0000 */
[----:B------:R-:W-:Y:S01]  /*d7f0*/  LEA.HI R148, R148, R148, RZ, 0x1 ;  /* 0x0000009494947211 */ /* 0x000fe200078f08ff */
[----:B-----5:R-:W-:Y:S01]  /*d800*/  FADD.FTZ R36, R7, R36 ;  /* 0x0000002407247221 */ /* 0x020fe20000010000 */
[----:B------:R-:W-:Y:S01]  /*d810*/  ISETP.NE.OR P5, PT, R6, 0x40, P2 ;  /* 0x000000400600780c */ /* 0x000fe200017a5670 */
[----:B------:R-:W5:Y:S01]  /*d820*/  SHFL.BFLY PT, R12, R29, 0x1, 0x1f ;  /* 0x0c201f001d0c7f89 */ /* 0x000f6200000e0000 */
[----:B------:R-:W-:Y:S01]  /*d830*/  IADD3 R4, R79, 0x1f, RZ ;  /* 0x0000001f4f047810 */ /* 0x000fe20007ffe0ff */
[----:B-1----:R-:W-:Y:S01]  /*d840*/  FADD.FTZ R34, R9, R34 ;  /* 0x0000002209227221 */ /* 0x002fe20000010000 */
[----:B------:R-:W-:Y:S01]  /*d850*/  LOP3.LUT R7, R79, 0xffffffe0, RZ, 0xc0, !PT ;  /* 0xffffffe04f077812 */ /* 0x000fe200078ec0ff */
[----:B------:R-:W1:Y:S01]  /*d860*/  SHFL.BFLY PT, R2, R27, 0x1, 0x1f ;  /* 0x0c201f001b027f89 */ /* 0x000e6200000e0000 */
[----:B--2---:R-:W-:Y:S01]  /*d870*/  FADD.FTZ R46, R3, R28 ;  /* 0x0000001c032e7221 */ /* 0x004fe20000010000 */
[----:B------:R-:W-:-:S02]  /*d880*/  SHF.R.S32.HI R28, RZ, 0x1, R148 ;  /* 0x00000001ff1c7819 */ /* 0x000fc40000011494 */
[----:B------:R-:W2:Y:S01]  /*d890*/  SHFL.BFLY PT, R5, R26, 0x1, 0x1f ;  /* 0x0c201f001a057f89 */ /* 0x000ea200000e0000 */
[----:B0-----:R-:W-:Y:S01]  /*d8a0*/  FADD.FTZ R39, R8, R33 ;  /* 0x0000002108277221 */ /* 0x001fe20000010000 */
[----:B------:R-:W-:Y:S01]  /*d8b0*/  ISETP.GT.U32.AND P3, PT, R4, 0x3e, PT ;  /* 0x0000003e0400780c */ /* 0x000fe20003f64070 */
[----:B------:R-:W-:Y:S01]  /*d8c0*/  IMAD R149, R149, 0x100, R28 ;  /* 0x0000010095957824 */ /* 0x000fe200078e021c */
[----:B------:R-:W0:Y:S01]  /*d8d0*/  SHFL.BFLY PT, R15, R0, 0x1, 0x1f ;  /* 0x0c201f00000f7f89 */ /* 0x000e2200000e0000 */
[----:B---3--:R-:W-:Y:S01]  /*d8e0*/  FADD.FTZ R42, R11, R32 ;  /* 0x000000200b2a7221 */ /* 0x008fe20000010000 */
[----:B------:R-:W-:Y:S02]  /*d8f0*/  ISETP.NE.OR P4, PT, R7, 0x20, P2 ;  /* 0x000000200700780c */ /* 0x000fe40001785670 */
[----:B------:R-:W-:Y:S01]  /*d900*/  BAR.SYNC.DEFER_BLOCKING 0x0 ;  /* 0x0000000000007b1d */ /* 0x000fe20000010000 */
[----:B----4-:R-:W-:Y:S01]  /*d910*/  FADD.FTZ R43, R10, R31 ;  /* 0x0000001f0a2b7221 */ /* 0x010fe20000010000 */
[----:B------:R-:W-:Y:S01]  /*d920*/  ISETP.GT.OR P0, PT, R79, 0x3f, P2 ;  /* 0x0000003f4f00780c */ /* 0x000fe20001704670 */
[----:B------:R-:W-:Y:S01]  /*d930*/  FADD.FTZ R44, R13, R30 ;  /* 0x0000001e0d2c7221 */ /* 0x000fe20000010000 */
[----:B------:R-:W-:Y:S01]  /*d940*/  ISETP.GT.OR P1, PT, R79, 0x1f, P2 ;  /* 0x0000001f4f00780c */ /* 0x000fe20001724670 */
[----:B-----5:R-:W-:-:S02]  /*d950*/  FADD.FTZ R45, R12, R29 ;  /* 0x0000001d0c2d7221 */ /* 0x020fc40000010000 */
[----:B-1----:R-:W-:Y:S02]  /*d960*/  FADD.FTZ R47, R2, R27 ;  /* 0x0000001b022f7221 */ /* 0x002fe40000010000 */
        /* <DEDUP_REMOVED lines=19> */
.L_x_14949:
[----:B------:R-:W-:Y:S05]  /*daa0*/  BSYNC B0 ;  /* 0x0000000000007941 */ /* 0x000fea0003800000 */
.L_x_14948:
        /* <DEDUP_REMOVED lines=35> */
.L_x_14951:
[----:B------:R-:W-:Y:S05]  /*dce0*/  BSYNC B0 ;  /* 0x0000000000007941 */ /* 0x000fea0003800000 */
.L_x_14950:
        /* <DEDUP_REMOVED lines=19> */
.L_x_14953:
[----:B------:R-:W-:Y:S05]  /*de20*/  BSYNC B0 ;  /* 0x0000000000007941 */ /* 0x000fea0003800000 */
.L_x_14952:
        /* <DEDUP_REMOVED lines=36> */
.L_x_14955:
[----:B------:R-:W-:Y:S05]  /*e070*/  BSYNC B0 ;  /* 0x0000000000007941 */ /* 0x000fea0003800000 */
.L_x_14954:
        /* <DEDUP_REMOVED lines=74> */
[C---:B------:R-:W-:Y:S02]  /*e520*/  LEA R22, P0, R26.reuse, c[0x0][0x160], 0x1 ;  /* 0x000058001a167a11 */ /* 0x040fe400078008ff */
        /* <DEDUP_REMOVED lines=9> */
[----:B------:R-:W-:-:S02]  /*e5c0*/  LEA.HI.X R27, R27, c[0x0][0x164], R30, 0x1, P0 ;  /* 0x000059001b1b7a11 */ /* 0x000fc400000f0c1e */
[C---:B------:R-:W-:Y:S02]  /*e5d0*/  IADD3 R51, P0, R0.reuse, UR4, RZ ;  /* 0x0000000400337c10 */ /* 0x040fe4000ff1e0ff */
[C---:B------:R-:W-:Y:S02]  /*e5e0*/  IADD3 R33, P2, R31.reuse, UR4, RZ ;  /* 0x000000041f217c10 */ /* 0x040fe4000ff5e0ff */
[----:B------:R-:W-:Y:S02]  /*e5f0*/  LEA.HI.X.SX32 R52, R0, UR7, 0x1, P0 ;  /* 0x0000000700347c11 */ /* 0x000fe400080f0eff */
[----:B------:R-:W-:Y:S02]  /*e600*/  LEA.HI.X.SX32 R0, R31, UR7, 0x1, P2 ;  /* 0x000000071f007c11 */ /* 0x000fe400090f0eff */
[----:B------:R-:W-:Y:S02]  /*e610*/  LEA R32, P2, R33, c[0x0][0x160], 0x1 ;  /* 0x0000580021207a11 */ /* 0x000fe400078408ff */
[----:B01----:R-:W-:-:S02]  /*e620*/  F2FP.BF16.PACK_AB R40, R40, R41 ;  /* 0x000000292828723e */ /* 0x003fc400000010ff */
[--C-:B------:R-:W-:Y:S02]  /*e630*/  LEA.HI.X R33, R33, c[0x0][0x164], R0.reuse, 0x1, P2 ;  /* 0x0000590021217a11 */ /* 0x100fe400010f0c00 */
[----:B------:R-:W-:Y:S01]  /*e640*/  F2FP.BF16.PACK_AB R37, R37, R38 ;  /* 0x000000262525723e */ /* 0x000fe200000010ff */
[----:B------:R0:W-:Y:S01]  /*e650*/  STG.E.U16 [R2.64], R40 ;  /* 0x0000002802007986 */ /* 0x0001e2000c10150a */
[----:B------:R-:W-:Y:S02]  /*e660*/  PRMT R0, R40, 0x7632, R0 ;  /* 0x0000763228007816 */ /* 0x000fe40000000000 */
[----:B------:R-:W-:Y:S02]  /*e670*/  IADD3 R29, R28, 0xe0, RZ ;  /* 0x000000e01c1d7810 */ /* 0x000fe40007ffe0ff */
[----:B------:R-:W-:Y:S01]  /*e680*/  F2FP.BF16.PACK_AB R35, R35, R36 ;  /* 0x000000242323723e */ /* 0x000fe200000010ff */
[----:B------:R1:W-:Y:S01]  /*e690*/  STG.E.U16 [R4.64], R0 ;  /* 0x0000000004007986 */ /* 0x0003e2000c10150a */
[----:B------:R-:W-:-:S02]  /*e6a0*/  F2FP.BF16.PACK_AB R34, R39, R34 ;  /* 0x000000222722723e */ /* 0x000fc400000010ff */
[----:B------:R-:W-:Y:S01]  /*e6b0*/  IADD3 R50, P1, R29, UR4, RZ ;  /* 0x000000041d327c10 */ /* 0x000fe2000ff3e0ff */
[----:B------:R-:W-:Y:S01]  /*e6c0*/  STG.E.U16 [R6.64], R37 ;  /* 0x0000002506007986 */ /* 0x000fe2000c10150a */
[----:B------:R-:W-:Y:S02]  /*e6d0*/  F2FP.BF16.PACK_AB R42, R43, R42 ;  /* 0x0000002a2b2a723e */ /* 0x000fe400000010ff */
[----:B0-----:R-:W-:Y:S02]  /*e6e0*/  PRMT R3, R37, 0x7632, R3 ;  /* 0x0000763225037816 */ /* 0x001fe40000000003 */
[----:B------:R-:W-:Y:S02]  /*e6f0*/  F2FP.BF16.PACK_AB R44, R45, R44 ;  /* 0x0000002c2d2c723e */ /* 0x000fe400000010ff */
[----:B------:R-:W-:Y:S01]  /*e700*/  LEA.HI.X.SX32 R41, R29, UR7, 0x1, P1 ;  /* 0x000000071d297c11 */ /* 0x000fe200088f0eff */
[----:B------:R-:W-:Y:S01]  /*e710*/  STG.E.U16 [R8.64], R3 ;  /* 0x0000000308007986 */ /* 0x000fe2000c10150a */
[----:B-1----:R-:W-:-:S02]  /*e720*/  PRMT R5, R35, 0x7632, R5 ;  /* 0x0000763223057816 */ /* 0x002fc40000000005 */
[----:B------:R-:W-:Y:S01]  /*e730*/  PRMT R0, R34, 0x7632, R0 ;  /* 0x0000763222007816 */ /* 0x000fe20000000000 */
[----:B------:R-:W-:Y:S01]  /*e740*/  STG.E.U16 [R10.64], R35 ;  /* 0x000000230a007986 */ /* 0x000fe2000c10150a */
[----:B------:R-:W-:Y:S02]  /*e750*/  LEA R28, P0, R51, c[0x0][0x160], 0x1 ;  /* 0x00005800331c7a11 */ /* 0x000fe400078008ff */
[----:B------:R-:W-:Y:S01]  /*e760*/  PRMT R2, R42, 0x7632, R2 ;  /* 0x000076322a027816 */ /* 0x000fe20000000002 */
[----:B------:R0:W-:Y:S01]  /*e770*/  STG.E.U16 [R12.64], R5 ;  /* 0x000000050c007986 */ /* 0x0001e2000c10150a */
[----:B------:R-:W-:Y:S02]  /*e780*/  F2FP.BF16.PACK_AB R46, R47, R46 ;  /* 0x0000002e2f2e723e */ /* 0x000fe400000010ff */
[----:B------:R-:W-:Y:S01]  /*e790*/  LEA R30, P1, R50, c[0x0][0x160], 0x1 ;  /* 0x00005800321e7a11 */ /* 0x000fe200078208ff */
[----:B------:R1:W-:Y:S01]  /*e7a0*/  STG.E.U16 [R14.64], R34 ;  /* 0x000000220e007986 */ /* 0x0003e2000c10150a */
[----:B------:R-:W-:-:S02]  /*e7b0*/  F2FP.BF16.PACK_AB R48, R49, R48 ;  /* 0x000000303130723e */ /* 0x000fc400000010ff */
[----:B------:R-:W-:Y:S01]  /*e7c0*/  LEA.HI.X R29, R51, c[0x0][0x164], R52, 0x1, P0 ;  /* 0x00005900331d7a11 */ /* 0x000fe200000f0c34 */
[----:B------:R2:W-:Y:S01]  /*e7d0*/  STG.E.U16 [R16.64], R0 ;  /* 0x0000000010007986 */ /* 0x0005e2000c10150a */
[----:B------:R-:W-:Y:S02]  /*e7e0*/  LEA.HI.X R31, R50, c[0x0][0x164], R41, 0x1, P1 ;  /* 0x00005900321f7a11 */ /* 0x000fe400008f0c29 */
[----:B0-----:R-:W-:Y:S01]  /*e7f0*/  PRMT R12, R44, 0x7632, R12 ;  /* 0x000076322c0c7816 */ /* 0x001fe2000000000c */
        /* <DEDUP_REMOVED lines=11> */
.L_x_14879:
[----:B------:R-:W-:Y:S01]  /*e8b0*/  IMAD.MOV.U32 R42, RZ, RZ, R45 ;  /* 0x000000ffff2a7224 */ /* 0x000fe200078e002d */
[----:B------:R-:W-:Y:S01]  /*e8c0*/  MOV R40, 0xe910 ;  /* 0x0000e91000287802 */ /* 0x000fe20000000f00 */
[----:B------:R-:W-:-:S02]  /*e8d0*/  IMAD.MOV.U32 R43, RZ, RZ, 0x1 ;  /* 0x00000001ff2b7424 */ /* 0x000fc400078e00ff */
[----:B------:R-:W-:Y:S02]  /*e8e0*/  IMAD.MOV.U32 R44, RZ, RZ, 0x1f ;  /* 0x0000001fff2c7424 */ /* 0x000fe400078e00ff */
[----:B------:R-:W-:Y:S02]  /*e8f0*/  IMAD.MOV.U32 R155, RZ, RZ, -0x1 ;  /* 0xffffffffff9b7424 */ /* 0x000fe400078e00ff */
[----:B------:R-:W-:Y:S05]  /*e900*/  CALL.REL.NOINC `($__internal_333_$__cuda_sm70_shflsync_bfly_p) ;  /* 0x0000028000007944 */ /* 0x000fea0003c00000 */
[----:B-1----:R-:W-:Y:S01]  /*e910*/  IMAD.MOV.U32 R40, RZ, RZ, R42 ;  /* 0x000000ffff287224 */ /* 0x002fe200078e002a */
[----:B0-----:R-:W-:Y:S05]  /*e920*/  BRA `(.L_x_14956) ;  /* 0xffff629000007947 */ /* 0x001fea000383ffff */
.L_x_14885:
[----:B------:R-:W-:Y:S01]  /*e930*/  IMAD.MOV.U32 R42, RZ, RZ, R157 ;  /* 0x000000ffff2a7224 */ /* 0x000fe200078e009d */
[----:B------:R-:W-:Y:S01]  /*e940*/  MOV R40, 0xe990 ;  /* 0x0000e99000287802 */ /* 0x000fe20000000f00 */
[----:B------:R-:W-:Y:S02]  /*e950*/  IMAD.MOV.U32 R43, RZ, RZ, 0x1 ;  /* 0x00000001ff2b7424 */ /* 0x000fe400078e00ff */
[----:B------:R-:W-:Y:S02]  /*e960*/  IMAD.MOV.U32 R44, RZ, RZ, 0x1f ;  /* 0x0000001fff2c7424 */ /* 0x000fe400078e00ff */
[----:B------:R-:W-:Y:S02]  /*e970*/  IMAD.MOV.U32 R155, RZ, RZ, -0x1 ;  /* 0xffffffffff9b7424 */ /* 0x000fe400078e00ff */
[----:B------:R-:W-:Y:S05]  /*e980*/  CALL.REL.NOINC `($__internal_333_$__cuda_sm70_shflsync_bfly_p) ;  /* 0x0000020000007944 */ /* 0x000fea0003c00000 */
[----:B-1----:R-:W-:Y:S01]  /*e990*/  IMAD.MOV.U32 R40, RZ, RZ, R42 ;  /* 0x000000ffff287224 */ /* 0x002fe200078e002a */
[----:B0-----:R-:W-:Y:S05]  /*e9a0*/  BRA `(.L_x_14957) ;  /* 0xffff8cd000007947 */ /* 0x001fea000383ffff */
.L_x_14888:
        /* <DEDUP_REMOVED lines=8> */
.L_x_14889:
[----:B------:R-:W-:Y:S01]  /*ea30*/  IMAD.MOV.U32 R42, RZ, RZ, R145 ;  /* 0x000000ffff2a7224 */ /* 0x000fe200078e0091 */
[----:B------:R-:W-:Y:S01]  /*ea40*/  MOV R40, 0xea90 ;  /* 0x0000ea9000287802 */ /* 0x000fe20000000f00 */
[----:B------:R-:W-:Y:S02]  /*ea50*/  IMAD.MOV.U32 R43, RZ, RZ, 0x8 ;  /* 0x00000008ff2b7424 */ /* 0x000fe400078e00ff */
[----:B------:R-:W-:Y:S02]  /*ea60*/  IMAD.MOV.U32 R44, RZ, RZ, 0x1f ;  /* 0x0000001fff2c7424 */ /* 0x000fe400078e00ff */
[----:B------:R-:W-:Y:S02]  /*ea70*/  IMAD.MOV.U32 R155, RZ, RZ, -0x1 ;  /* 0xffffffffff9b7424 */ /* 0x000fe400078e00ff */
[----:B------:R-:W-:Y:S05]  /*ea80*/  CALL.REL.NOINC `($__internal_333_$__cuda_sm70_shflsync_bfly_p) ;  /* 0x0000010000007944 */ /* 0x000fea0003c00000 */
[----:B-1----:R-:W-:Y:S01]  /*ea90*/  FMNMX.FTZ R5, R145, R42, !PT ;  /* 0x0000002a91057209 */ /* 0x002fe20007810000 */
[----:B0-----:R-:W-:Y:S01]  /*eaa0*/  IMAD.MOV.U32 R43, RZ, RZ, 0x4 ;  /* 0x00000004ff2b7424 */ /* 0x001fe200078e00ff */
[----:B------:R-:W-:Y:S01]  /*eab0*/  MOV R40, 0xeb00 ;  /* 0x0000eb0000287802 */ /* 0x000fe20000000f00 */
[----:B------:R-:W-:-:S02]  /*eac0*/  IMAD.MOV.U32 R44, RZ, RZ, 0x1f ;  /* 0x0000001fff2c7424 */ /* 0x000fc400078e00ff */
[----:B------:R-:W-:Y:S02]  /*ead0*/  IMAD.MOV.U32 R155, RZ, RZ, -0x1 ;  /* 0xffffffffff9b7424 */ /* 0x000fe400078e00ff */
[----:B------:R-:W-:Y:S02]  /*eae0*/  IMAD.MOV.U32 R42, RZ, RZ, R5 ;  /* 0x000000ffff2a7224 */ /* 0x000fe400078e0005 */
[----:B------:R-:W-:Y:S05]  /*eaf0*/  CALL.REL.NOINC `($__internal_333_$__cuda_sm70_shflsync_bfly_p) ;  /* 0x0000009000007944 */ /* 0x000fea0003c00000 */
[----:B-1----:R-:W-:Y:S01]  /*eb00*/  FMNMX.FTZ R5, R5, R42, !PT ;  /* 0x0000002a05057209 */ /* 0x002fe20007810000 */
[----:B0-----:R-:W-:Y:S01]  /*eb10*/  IMAD.MOV.U32 R43, RZ, RZ, 0x2 ;  /* 0x00000002ff2b7424 */ /* 0x001fe200078e00ff */
[----:B------:R-:W-:Y:S01]  /*eb20*/  MOV R40, 0xeb70 ;  /* 0x0000eb7000287802 */ /* 0x000fe20000000f00 */
[----:B------:R-:W-:Y:S02]  /*eb30*/  IMAD.MOV.U32 R44, RZ, RZ, 0x1f ;  /* 0x0000001fff2c7424 */ /* 0x000fe400078e00ff */
[----:B------:R-:W-:Y:S02]  /*eb40*/  IMAD.MOV.U32 R155, RZ, RZ, -0x1 ;  /* 0xffffffffff9b7424 */ /* 0x000fe400078e00ff */
[----:B------:R-:W-:Y:S02]  /*eb50*/  IMAD.MOV.U32 R42, RZ, RZ, R5 ;  /* 0x000000ffff2a7224 */ /* 0x000fe400078e0005 */
[----:B------:R-:W-:Y:S05]  /*eb60*/  CALL.REL.NOINC `($__internal_333_$__cuda_sm70_shflsync_bfly_p) ;  /* 0x0000002000007944 */ /* 0x000fea0003c00000 */
[----:B-1----:R-:W-:Y:S01]  /*eb70*/  IMAD.MOV.U32 R6, RZ, RZ, R42 ;  /* 0x000000ffff067224 */ /* 0x002fe200078e002a */
[----:B0-----:R-:W-:Y:S05]  /*eb80*/  BRA `(.L_x_14959) ;  /* 0xffff8cf000007947 */ /* 0x001fea000383ffff */
        .weak           $__internal_333_$__cuda_sm70_shflsync_bfly_p
        .type           $__internal_333_$__cuda_sm70_shflsync_bfly_p,@function
        .size           $__internal_333_$__cuda_sm70_shflsync_bfly_p,(.L_x_23500 - $__internal_333_$__cuda_sm70_shflsync_bfly_p)
$__internal_333_$__cuda_sm70_shflsync_bfly_p:
[----:B------:R-:W-:Y:S01]  /*eb90*/  IMAD.MOV.U32 R41, RZ, RZ, 0x0 ;  /* 0x00000000ff297424 */ /* 0x000fe200078e00ff */
[----:B------:R-:W-:Y:S04]  /*eba0*/  WARPSYNC R155 ;  /* 0x0000009b00007348 */ /* 0x000fe80003800000 */
[----:B------:R0:W1:Y:S01]  /*ebb0*/  SHFL.BFLY PT, R42, R42, R43, R44 ;  /* 0x0c00002b2a2a7389 */ /* 0x00006200000e002c */
[----:B------:R-:W-:Y:S05]  /*ebc0*/  RET.REL.NODEC R40 `(_ZN4vllm25paged_attention_v1_kernelI13__nv_bfloat16S1_Li256ELi16ELi128ELNS_18Fp8KVCacheDataTypeE0ELb1EEEvPT_PKS3_PKT0_S9_ifPKiSB_iPKfiiiSD_SD_iiiii) ;  /* 0xffff143028007950 */ /* 0x000fea0003c3ffff */
.L_x_14960:
        /* <DEDUP_REMOVED lines=11> */
.L_x_23500:


//--------------------- .text._ZN4vllm25paged_attention_v1_kernelI13__nv_bfloat16S1_Li192ELi16ELi128ELNS_18Fp8KVCacheDataTypeE0ELb1EEEvPT_PKS3_PKT0_S9_ifPKiSB_iPKfiiiSD_SD_iiiii --------------------------
	.section	.text._ZN4vllm25paged_attention_v1_kernelI13__nv_bfloat16S1_Li192ELi16ELi128ELNS_18Fp8KVCacheDataTypeE0ELb1EEEvPT_PKS3_PKT0_S9_ifPKiSB_iPKfiiiSD_SD_iiiii,"ax",@progbits
	.sectioninfo	@"SHI_REGISTERS=168"
	.align	128
        .global         _ZN4vllm25paged_attention_v1_kernelI13__nv_bfloat16S1_Li192ELi16ELi128ELNS_18Fp8KVCacheDataTypeE0ELb1EEEvPT_PKS3_PKT0_S9_ifPKiSB_iPKfiiiSD_SD_iiiii
        .type           _ZN4vllm25paged_attention_v1_kernelI13__nv_bfloat16S1_Li192ELi16ELi128ELNS_18Fp8KVCacheDataTypeE0ELb1EEEvPT_PKS3_PKT0_S9_ifPKiSB_iPKfiiiSD_SD_iiiii,@function
        .size           _ZN4vllm25paged_attention_v1_kernelI13__nv_bfloat16S1_Li192ELi16ELi128ELNS_18Fp8KVCacheDataTypeE0ELb1EEEvPT_PKS3_PKT0_S9_ifPKiSB_iPKfiiiSD_SD_iiiii,(.L_x_23501 - _ZN4vllm25paged_attention_v1_kernelI13__nv_bfloat16S1_Li192ELi16ELi128ELNS_18Fp8KVCacheDataTypeE0ELb1EEEvPT_PKS3_PKT0_S9_ifPKiSB_iPKfiiiSD_SD_iiiii)
        .other          _ZN4vllm25paged_attention_v1_kernelI13__nv_bfloat16S1_Li192ELi16ELi128ELNS_18Fp8KVCacheDataTypeE0ELb1EEEvPT_PKS3_PKT0_S9_ifPKiSB_iPKfiiiSD_SD_iiiii,@"STO_CUDA_ENTRY STV_DEFAULT"
_ZN4vllm25paged_attention_v1_kernelI13__nv_bfloat16S1_Li192ELi16ELi128ELNS_18Fp8KVCacheDataTypeE0ELb1EEEvPT_PKS3_PKT0_S9_ifPKiSB_iPKfiiiSD_SD_iiiii:
.text._ZN4vllm25paged_attention_v1_kernelI13__nv_bfloat16S1_Li192ELi16ELi128ELNS_18Fp8KVCacheDataTypeE0ELb1EEEvPT_PKS3_PKT0_S9_ifPKiSB_iPKfiiiSD_SD_iiiii:
        /* <DEDUP_REMOVED lines=17> */
[----:B-1----:R-:W-:-:S04]  /*0110*/  IADD3 R6, R0, 0xffffffe, RZ ;  /* 0x0ffffffe00067810 */ /* 0x002fc80007ffe0ff */
[----:B------:R1:W3:Y:S01]  /*0120*/  F2I.FTZ.U32.TRUNC.NTZ R7, R6 ;  /* 0x0000000600077305 */ /* 0x0002e2000021f000 */
[----:B0-----:R-:W-:Y:S01]  /*0130*/  IABS R2, c[0x0][0xc] ;  /* 0x0000030000027a13 */ /* 0x001fe20000000000 */
[----:B-1----:R-:W-:Y:S02]  /*0140*/  IMAD.MOV.U32 R6, RZ, RZ, RZ ;  /* 0x000000ffff067224 */ /* 0x002fe400078e00ff */
[----:B---3--:R-:W-:-:S04]  /*0150*/  IMAD.MOV R8, RZ, RZ, -R7 ;  /* 0x000000ffff087224 */ /* 0x008fc800078e0a07 */
        /* <DEDUP_REMOVED lines=21> */
[----:B------:R-:W-:-:S02]  /*02b0*/  IMAD.MOV R0, RZ, RZ, -R6 ;  /* 0x000000ffff007224 */ /* 0x000fc400078e0a06 */
[----:B------:R-:W0:Y:S03]  /*02c0*/  S2R R6, SR_TID.X ;  /* 0x0000000000067919 */ /* 0x000e260000002100 */
[----:B------:R1:W2:Y:S02]  /*02d0*/  F2I.FTZ.U32.TRUNC.NTZ R3, R2 ;  /* 0x0000000200037305 */ /* 0x0002a4000021f000 */
[----:B-1----:R-:W-:Y:S02]  /*02e0*/  IMAD.MOV.U32 R2, RZ, RZ, RZ ;  /* 0x000000ffff027224 */ /* 0x002fe400078e00ff */
[----:B--2---:R-:W-:-:S04]  /*02f0*/  IMAD.MOV R4, RZ, RZ, -R3 ;  /* 0x000000ffff047224 */ /* 0x004fc800078e0a03 */
[----:B------:R-:W-:Y:S01]  /*0300*/  IMAD R5, R4, R7, RZ ;  /* 0x0000000704057224 */ /* 0x000fe200078e02ff */
[----:B------:R-:W-:-:S03]  /*0310*/  IABS R4, R16 ;  /* 0x0000001000047213 */ /* 0x000fc60000000000 */
[----:B------:R-:W-:-:S06]  /*0320*/  IMAD.HI.U32 R3, R3, R5, R2 ;  /* 0x0000000503037227 */ /* 0x000fcc00078e0002 */
[----:B------:R-:W-:Y:S01]  /*0330*/  IMAD.HI.U32 R5, R3, R4, RZ ;  /* 0x0000000403057227 */ /* 0x000fe200078e00ff */
[----:B0-----:R-:W-:-:S03]  /*0340*/  SHF.R.S32.HI R3, RZ, 0x1f, R6 ;  /* 0x0000001fff037819 */ /* 0x001fc60000011406 */
        /* <DEDUP_REMOVED lines=46> */
.L_x_14965:
        /* <DEDUP_REMOVED lines=13> */
.L_x_14964:
[----:B------:R-:W-:Y:S05]  /*0700*/  BSYNC B1 ;  /* 0x0000000000017941 */ /* 0x000fea0003800000 */
.L_x_14963:
        /* <DEDUP_REMOVED lines=10> */
.L_x_14966:
        /* <DEDUP_REMOVED lines=21> */
.L_x_14962:
[----:B------:R-:W-:Y:S05]  /*0900*/  BSYNC B0 ;  /* 0x0000000000007941 */ /* 0x000fea0003800000 */
.L_x_14961:
[----:B------:R-:W-:Y:S01]  /*0910*/  IABS R7, c[0x0][0x1d4] ;  /* 0x0000750000077a13 */ /* 0x000fe20000000000 */
[----:B------:R-:W-:Y:S01]  /*0920*/  IMAD R118, R118, c[0x0][0x198], RZ ;  /* 0x0000660076767a24 */ /* 0x000fe200078e02ff */
[----:B-----5:R-:W-:Y:S01]  /*0930*/  IADD3 R0, R122, -0x1, RZ ;  /* 0xffffffff7a007810 */ /* 0x020fe20007ffe0ff */
[----:B------:R-:W-:Y:S01]  /*0940*/  BAR.SYNC.DEFER_BLOCKING 0x0 ;  /* 0x0000000000007b1d */ /* 0x000fe20000010000 */
[----:B------:R-:W-:-:S05]  /*0950*/  IMAD.MOV.U32 R117, RZ, RZ, -0x800001 ;  /* 0xff7fffffff757424 */ /* 0x000fca00078e00ff */
[----:B------:R-:W0:Y:S01]  /*0960*/  I2F.RP R4, R7 ;  /* 0x0000000700047306 */ /* 0x000e220000209400 */
[----:B------:R-:W-:Y:S07]  /*0970*/  BSSY B0, `(.L_x_14967) ;  /* 0x000056e000007945 */ /* 0x000fee0003800000 */
        /* <DEDUP_REMOVED lines=15> */
[----:B------:R-:W-:Y:S02]  /*0a70*/  ISETP.GT.AND P3, PT, R4, -0x1, PT ;  /* 0xffffffff0400780c */ /* 0x000fe40003f64270 */
[----:B------:R-:W-:-:S09]  /*0a80*/  IADD3 R4, R122, 0xf, RZ ;  /* 0x0000000f7a047810 */ /* 0x000fd20007ffe0ff */
[----:B------:R-:W-:Y:S01]  /*0a90*/  @!P1 IMAD.IADD R2, R2, 0x1, -R7 ;  /* 0x0000000102029824 */ /* 0x000fe200078e0a07 */
[----:B------:R-:W-:Y:S01]  /*0aa0*/  @!P1 IADD3 R3, R3, 0x1, RZ ;  /* 0x0000000103039810 */ /* 0x000fe20007ffe0ff */
[----:B------:R-:W-:Y:S01]  /*0ab0*/  @!P3 IMAD.MOV.U32 R8, RZ, RZ, c[0x0][0x1c8] ;  /* 0x00007200ff08b624 */ /* 0x000fe200078e00ff */
[----:B------:R-:W-:Y:S01]  /*0ac0*/  ISETP.NE.AND P1, PT, RZ, c[0x0][0x1d4], PT ;  /* 0x00007500ff007a0c */ /* 0x000fe20003f25270 */
[----:B------:R-:W-:Y:S01]  /*0ad0*/  @!P3 IMAD.MOV R9, RZ, RZ, -c[0x0][0x1d8] ;  /* 0x80007600ff09b624 */ /* 0x000fe200078e02ff */
[----:B------:R-:W-:Y:S01]  /*0ae0*/  ISETP.GE.U32.AND P0, PT, R2, R7, PT ;  /* 0x000000070200720c */ /* 0x000fe20003f06070 */
[----:B------:R-:W-:Y:S01]  /*0af0*/  @!P3 IMAD R0, R8, c[0x0][0x180], R5 ;  /* 0x000060000800ba24 */ /* 0x000fe200078e0205 */
[----:B------:R-:W-:Y:S01]  /*0b00*/  SHF.R.S32.HI R7, RZ, 0x1f, R4 ;  /* 0x0000001fff077819 */ /* 0x000fe20000011404 */
[----:B------:R-:W-:Y:S02]  /*0b10*/  @P3 IMAD R2, R17, c[0x0][0x1c8], R16 ;  /* 0x0000720011023a24 */ /* 0x000fe400078e0210 */
[----:B------:R-:W-:Y:S01]  /*0b20*/  @!P3 IMAD R0, R0, R9, RZ ;  /* 0x000000090000b224 */ /* 0x000fe200078e02ff */
[----:B------:R-:W-:Y:S01]  /*0b30*/  LEA.HI R4, R7, R4, RZ, 0x4 ;  /* 0x0000000407047211 */ /* 0x000fe200078f20ff */
[----:B------:R-:W-:Y:S01]  /*0b40*/  @P3 IMAD R0, R2, c[0x0][0x1d8], RZ ;  /* 0x0000760002003a24 */ /* 0x000fe200078e02ff */
[----:B------:R-:W-:-:S02]  /*0b50*/  SHF.R.S32.HI R2, RZ, 0x1f, R118 ;  /* 0x0000001fff027819 */ /* 0x000fc40000011476 */
        /* <DEDUP_REMOVED lines=9> */
[----:B------:R-:W-:Y:S02]  /*0bf0*/  IADD3 R15, R119, 0x2, RZ ;  /* 0x00000002770f7810 */ /* 0x000fe40007ffe0ff */
[----:B------:R-:W-:Y:S02]  /*0c00*/  LEA.HI R7, R7, R116, RZ, 0x4 ;  /* 0x0000007407077211 */ /* 0x000fe400078f20ff */
[----:B------:R-:W-:Y:S01]  /*0c10*/  IADD3 R17, R119, 0x4, RZ ;  /* 0x0000000477117810 */ /* 0x000fe20007ffe0ff */
[----:B------:R-:W-:Y:S01]  /*0c20*/  IMAD.SHL.U32 R114, R15, 0x4, RZ ;  /* 0x000000040f727824 */ /* 0x000fe200078e00ff */
[----:B------:R-:W-:Y:S02]  /*0c30*/  LOP3.LUT R7, R7, 0xfffffff0, RZ, 0xc0, !PT ;  /* 0xfffffff007077812 */ /* 0x000fe400078ec0ff */
[----:B------:R-:W-:Y:S01]  /*0c40*/  IADD3 R18, R119, 0x6, RZ ;  /* 0x0000000677127810 */ /* 0x000fe20007ffe0ff */
        /* <DEDUP_REMOVED lines=9> */
[----:B------:R-:W-:-:S02]  /*0ce0*/  SHF.R.S32.HI R11, RZ, 0x1f, R110 ;  /* 0x0000001fff0b7819 */ /* 0x000fc4000001146e */
[----:B------:R-:W-:Y:S02]  /*0cf0*/  LEA.HI R9, R9, R112, RZ, 0x3 ;  /* 0x0000007009097211 */ /* 0x000fe400078f18ff */
[----:B------:R-:W-:Y:S02]  /*0d00*/  IADD3 R21, R119, 0xc, RZ ;  /* 0x0000000c77157810 */ /* 0x000fe40007ffe0ff */
[----:B------:R-:W-:Y:S02]  /*0d10*/  LOP3.LUT R7, R7, 0xfffffff8, RZ, 0xc0, !PT ;  /* 0xfffffff807077812 */ /* 0x000fe400078ec0ff */
[----:B------:R-:W-:Y:S01]  /*0d20*/  LEA.HI R11, R11, R110, RZ, 0x3 ;  /* 0x0000006e0b0b7211 */ /* 0x000fe200078f18ff */
[----:B------:R-:W-:Y:S01]  /*0d30*/  IMAD.SHL.U32 R104, R21, 0x4, RZ ;  /* 0x0000000415687824 */ /* 0x000fe200078e00ff */
[----:B------:R-:W-:Y:S01]  /*0d40*/  LOP3.LUT R9, R9, 0xfffffff8, RZ, 0xc0, !PT ;  /* 0xfffffff809097812 */ /* 0x000fe200078ec0ff */
[----:B------:R-:W-:Y:S01]  /*0d50*/  IMAD.IADD R114, R114, 0x1, -R7 ;  /* 0x0000000172727824 */ /* 0x000fe200078e0a07 */
[----:B------:R-:W-:-:S02]  /*0d60*/  IADD3 R22, R119, 0xe, RZ ;  /* 0x0000000e77167810 */ /* 0x000fc40007ffe0ff */
[----:B------:R-:W-:Y:S01]  /*0d70*/  LOP3.LUT R11, R11, 0xfffffff8, RZ, 0xc0, !PT ;  /* 0xfffffff80b0b7812 */ /* 0x000fe200078ec0ff */
[----:B------:R-:W-:Y:S01]  /*0d80*/  IMAD.IADD R112, R112, 0x1, -R9 ;  /* 0x0000000170707824 */ /* 0x000fe200078e0a09 */
[----:B------:R-:W-:Y:S01]  /*0d90*/  SHF.R.S32.HI R7, RZ, 0x1f, R106 ;  /* 0x0000001fff077819 */ /* 0x000fe2000001146a */
[----:B------:R-:W-:Y:S01]  /*0da0*/  IMAD.SHL.U32 R102, R22, 0x4, RZ ;  /* 0x0000000416667824 */ /* 0x000fe200078e00ff */
[----:B------:R-:W-:Y:S01]  /*0db0*/  SHF.R.S32.HI R9, RZ, 0x1f, R104 ;  /* 0x0000001fff097819 */ /* 0x000fe20000011468 */
[----:B------:R-:W-:Y:S01]  /*0dc0*/  IMAD.IADD R110, R110, 0x1, -R11 ;  /* 0x000000016e6e7824 */ /* 0x000fe200078e0a0b */
[----:B------:R-:W-:Y:S02]  /*0dd0*/  LEA.HI R7, R7, R106, RZ, 0x3 ;  /* 0x0000006a07077211 */ /* 0x000fe400078f18ff */
[----:B------:R-:W-:Y:S02]  /*0de0*/  IADD3 R24, R119, 0x12, RZ ;  /* 0x0000001277187810 */ /* 0x000fe40007ffe0ff */
[----:B------:R-:W-:-:S02]  /*0df0*/  SHF.R.S32.HI R11, RZ, 0x1f, R102 ;  /* 0x0000001fff0b7819 */ /* 0x000fc40000011466 */
[----:B------:R-:W-:Y:S01]  /*0e00*/  LEA.HI R9, R9, R104, RZ, 0x3 ;  /* 0x0000006809097211 */ /* 0x000fe200078f18ff */
[----:B------:R-:W-:Y:S01]  /*0e10*/  IMAD.SHL.U32 R98, R24, 0x4, RZ ;  /* 0x0000000418627824 */ /* 0x000fe200078e00ff */
[C---:B------:R-:W-:Y:S02]  /*0e20*/  IADD3 R25, R119.reuse, 0x14, RZ ;  /* 0x0000001477197810 */ /* 0x040fe40007ffe0ff */
[----:B------:R-:W-:Y:S02]  /*0e30*/  IADD3 R19, R119, 0x8, RZ ;  /* 0x0000000877137810 */ /* 0x000fe40007ffe0ff */
[----:B------:R-:W-:Y:S01]  /*0e40*/  LOP3.LUT R7, R7, 0xfffffff8, RZ, 0xc0, !PT ;  /* 0xfffffff807077812 */ /* 0x000fe200078ec0ff */
[----:B------:R-:W-:Y:S01]  /*0e50*/  IMAD.SHL.U32 R96, R25, 0x4, RZ ;  /* 0x0000000419607824 */ /* 0x000fe200078e00ff */
        /* <DEDUP_REMOVED lines=11> */
[----:B------:R-:W-:Y:S02]  /*0f10*/  SHF.R.S32.HI R13, RZ, 0x1f, R108 ;  /* 0x0000001fff0d7819 */ /* 0x000fe4000001146c */
[----:B------:R-:W-:Y:S02]  /*0f20*/  LEA.HI R7, R7, R98, RZ, 0x3 ;  /* 0x0000006207077211 */ /* 0x000fe400078f18ff */
[----:B------:R-:W-:-:S02]  /*0f30*/  IADD3 R28, R119, 0x1a, RZ ;  /* 0x0000001a771c7810 */ /* 0x000fc40007ffe0ff */
[----:B------:R-:W-:Y:S02]  /*0f40*/  SHF.R.S32.HI R11, RZ, 0x1f, R94 ;  /* 0x0000001fff0b7819 */ /* 0x000fe4000001145e */
[----:B------:R-:W-:Y:S01]  /*0f50*/  LEA.HI R9, R9, R96, RZ, 0x3 ;  /* 0x0000006009097211 */ /* 0x000fe200078f18ff */
[----:B------:R-:W-:Y:S01]  /*0f60*/  IMAD.SHL.U32 R90, R28, 0x4, RZ ;  /* 0x000000041c5a7824 */ /* 0x000fe200078e00ff */
[----:B------:R-:W-:Y:S02]  /*0f70*/  IADD3 R29, R119, 0x1c, RZ ;  /* 0x0000001c771d7810 */ /* 0x000fe40007ffe0ff */
[----:B------:R-:W-:Y:S02]  /*0f80*/  LEA.HI R13, R13, R108, RZ, 0x3 ;  /* 0x0000006c0d0d7211 */ /* 0x000fe400078f18ff */
[----:B------:R-:W-:Y:S01]  /*0f90*/  IADD3 R23, R119, 0x10, RZ ;  /* 0x0000001077177810 */ /* 0x000fe20007ffe0ff */
[----:B------:R-:W-:Y:S01]  /*0fa0*/  IMAD.SHL.U32 R88, R29, 0x4, RZ ;  /* 0x000000041d587824 */ /* 0x000fe200078e00ff */
[----:B------:R-:W-:-:S02]  /*0fb0*/  LOP3.LUT R7, R7, 0xfffffff8, RZ, 0xc0, !PT ;  /* 0xfffffff807077812 */ /* 0x000fc400078ec0ff */
[----:B------:R-:W-:Y:S01]  /*0fc0*/  LEA.HI R11, R11, R94, RZ, 0x3 ;  /* 0x0000005e0b0b7211 */ /* 0x000fe200078f18ff */
[----:B------:R-:W-:Y:S01]  /*0fd0*/  IMAD.SHL.U32 R100, R23, 0x4, RZ ;  /* 0x0000000417647824 */ /* 0x000fe200078e00ff */
[----:B------:R-:W-:Y:S01]  /*0fe0*/  LOP3.LUT R9, R9, 0xfffffff8, RZ, 0xc0, !PT ;  /* 0xfffffff809097812 */ /* 0x000fe200078ec0ff */
[----:B------:R-:W-:Y:S01]  /*0ff0*/  IMAD.IADD R98, R98, 0x1, -R7 ;  /* 0x0000000162627824 */ /* 0x000fe200078e0a07 */
[----:B------:R-:W-:Y:S02]  /*1000*/  IADD3 R30, R119, 0x1e, RZ ;  /* 0x0000001e771e7810 */ /* 0x000fe40007ffe0ff */
[----:B------:R-:W-:Y:S01]  /*1010*/  LOP3.LUT R13, R13, 0xfffffff8, RZ, 0xc0, !PT ;  /* 0xfffffff80d0d7812 */ /* 0x000fe200078ec0ff */
[----:B------:R-:W-:Y:S01]  /*1020*/  IMAD.IADD R96, R96, 0x1, -R9 ;  /* 0x0000000160607824 */ /* 0x000fe200078e0a09 */
[----:B------:R-:W-:Y:S01]  /*1030*/  LOP3.LUT R11, R11, 0xfffffff8, RZ, 0xc0, !PT ;  /* 0xfffffff80b0b7812 */ /* 0x000fe200078ec0ff */
[----:B------:R-:W-:Y:S01]  /*1040*/  IMAD.SHL.U32 R86, R30, 0x4, RZ ;  /* 0x000000041e567824 */ /* 0x000fe200078e00ff */
[----:B------:R-:W-:Y:S01]  /*1050*/  SHF.R.S32.HI R7, RZ, 0x1f, R90 ;  /* 0x0000001fff077819 */ /* 0x000fe2000001145a */
[----:B------:R-:W-:Y:S01]  /*1060*/  IMAD.IADD R108, R108, 0x1, -R13 ;  /* 0x000000016c6c7824 */ /* 0x000fe200078e0a0d */
[----:B------:R-:W-:Y:S01]  /*1070*/  SHF.R.S32.HI R9, RZ, 0x1f, R88 ;  /* 0x0000001fff097819 */ /* 0x000fe20000011458 */
[----:B------:R-:W-:Y:S01]  /*1080*/  IMAD.IADD R94, R94, 0x1, -R11 ;  /* 0x000000015e5e7824 */ /* 0x000fe200078e0a0b */
[----:B------:R-:W-:-:S02]  /*1090*/  SHF.R.S32.HI R13, RZ, 0x1f, R100 ;  /* 0x0000001fff0d7819 */ /* 0x000fc40000011464 */
[----:B------:R-:W-:Y:S02]  /*10a0*/  LEA.HI R7, R7, R90, RZ, 0x3 ;  /* 0x0000005a07077211 */ /* 0x000fe400078f18ff */
[----:B------:R-:W-:Y:S02]  /*10b0*/  SHF.R.S32.HI R8, RZ, 0x1f, R115 ;  /* 0x0000001fff087819 */ /* 0x000fe40000011473 */
[----:B------:R-:W-:Y:S02]  /*10c0*/  SHF.R.S32.HI R11, RZ, 0x1f, R86 ;  /* 0x0000001fff0b7819 */ /* 0x000fe40000011456 */
[----:B------:R-:W-:Y:S02]  /*10d0*/  LEA.HI R9, R9, R88, RZ, 0x3 ;  /* 0x0000005809097211 */ /* 0x000fe400078f18ff */
[----:B------:R-:W-:Y:S02]  /*10e0*/  LEA.HI R13, R13, R100, RZ, 0x3 ;  /* 0x000000640d0d7211 */ /* 0x000fe400078f18ff */
[----:B------:R-:W-:-:S02]  /*10f0*/  IADD3 R27, R119, 0x18, RZ ;  /* 0x00000018771b7810 */ /* 0x000fc40007ffe0ff */
[----:B------:R-:W-:Y:S02]  /*1100*/  LOP3.LUT R7, R7, 0xfffffff8, RZ, 0xc0, !PT ;  /* 0xfffffff807077812 */ /* 0x000fe400078ec0ff */
[----:B------:R-:W-:Y:S01]  /*1110*/  LEA.HI R8, R8, R115, RZ, 0x3 ;  /* 0x0000007308087211 */ /* 0x000fe200078f18ff */
[----:B------:R-:W-:Y:S01]  /*1120*/  IMAD.SHL.U32 R92, R27, 0x4, RZ ;  /* 0x000000041b5c7824 */ /* 0x000fe200078e00ff */
[----:B------:R-:W-:Y:S01]  /*1130*/  LEA.HI R11, R11, R86, RZ, 0x3 ;  /* 0x000000560b0b7211 */ /* 0x000fe200078f18ff */
[----:B------:R-:W-:Y:S01]  /*1140*/  IMAD.IADD R90, R90, 0x1, -R7 ;  /* 0x000000015a5a7824 */ /* 0x000fe200078e0a07 */
[----:B------:R-:W-:Y:S02]  /*1150*/  LOP3.LUT R9, R9, 0xfffffff8, RZ, 0xc0, !PT ;  /* 0xfffffff809097812 */ /* 0x000fe400078ec0ff */
[C---:B------:R-:W-:Y:S02]  /*1160*/  IADD3 R32, R119.reuse, 0x22, RZ ;  /* 0x0000002277207810 */ /* 0x040fe40007ffe0ff */
[----:B------:R-:W-:Y:S01]  /*1170*/  IADD3 R33, R119, 0x24, RZ ;  /* 0x0000002477217810 */ /* 0x000fe20007ffe0ff */
[----:B------:R-:W-:Y:S01]  /*1180*/  IMAD.IADD R88, R88, 0x1, -R9 ;  /* 0x0000000158587824 */ /* 0x000fe200078e0a09 */
[----:B------:R-:W-:Y:S01]  /*1190*/  LOP3.LUT R13, R13, 0xfffffff8, RZ, 0xc0, !PT ;  /* 0xfffffff80d0d7812 */ /* 0x000fe200078ec0ff */
[----:B------:R-:W-:Y:S01]  /*11a0*/  IMAD.SHL.U32 R81, R32, 0x4, RZ ;  /* 0x0000000420517824 */ /* 0x000fe200078e00ff */
[----:B------:R-:W-:Y:S01]  /*11b0*/  IADD3 R34, R119, 0x26, RZ ;  /* 0x0000002677227810 */ /* 0x000fe20007ffe0ff */
[----:B------:R-:W-:Y:S01]  /*11c0*/  IMAD.SHL.U32 R7, R33, 0x4, RZ ;  /* 0x0000000421077824 */ /* 0x000fe200078e00ff */
[----:B------:R-:W-:Y:S01]  /*11d0*/  LOP3.LUT R8, R8, 0xfffffff8, RZ, 0xc0, !PT ;  /* 0xfffffff808087812 */ /* 0x000fe200078ec0ff */
[----:B------:R-:W-:Y:S01]  /*11e0*/  IMAD.IADD R100, R100, 0x1, -R13 ;  /* 0x0000000164647824 */ /* 0x000fe200078e0a0d */
        /* <DEDUP_REMOVED lines=10> */
[----:B------:R-:W-:Y:S02]  /*1290*/  IADD3 R31, R119, 0x20, RZ ;  /* 0x00000020771f7810 */ /* 0x000fe40007ffe0ff */
[----:B------:R-:W-:Y:S02]  /*12a0*/  SHF.R.S32.HI R12, RZ, 0x1f, R9 ;  /* 0x0000001fff0c7819 */ /* 0x000fe40000011409 */
[----:B------:R-:W-:Y:S01]  /*12b0*/  LEA.HI R8, R8, R81, RZ, 0x3 ;  /* 0x0000005108087211 */ /* 0x000fe200078f18ff */
[----:B------:R-:W-:Y:S01]  /*12c0*/  IMAD.SHL.U32 R84, R31, 0x4, RZ ;  /* 0x000000041f547824 */ /* 0x000fe200078e00ff */
[----:B------:R-:W-:Y:S02]  /*12d0*/  LEA.HI R10, R10, R7, RZ, 0x3 ;  /* 0x000000070a0a7211 */ /* 0x000fe400078f18ff */
[----:B------:R-:W-:-:S02]  /*12e0*/  LOP3.LUT R13, R13, 0xfffffff8, RZ, 0xc0, !PT ;  /* 0xfffffff80d0d7812 */ /* 0x000fc400078ec0ff */
[----:B------:R-:W-:Y:S02]  /*12f0*/  LEA.HI R12, R12, R9, RZ, 0x3 ;  /* 0x000000090c0c7211 */ /* 0x000fe400078f18ff */
[----:B------:R-:W-:Y:S01]  /*1300*/  SHF.R.S32.HI R14, RZ, 0x1f, R11 ;  /* 0x0000001fff0e7819 */ /* 0x000fe2000001140b */
[----:B------:R-:W-:Y:S01]  /*1310*/  IMAD.IADD R92, R92, 0x1, -R13 ;  /* 0x000000015c5c7824 */ /* 0x000fe200078e0a0d */
[----:B------:R-:W-:Y:S02]  /*1320*/  LOP3.LUT R8, R8, 0xfffffff8, RZ, 0xc0, !PT ;  /* 0xfffffff808087812 */ /* 0x000fe400078ec0ff */
[----:B------:R-:W-:Y:S02]  /*1330*/  LOP3.LUT R10, R10, 0xfffffff8, RZ, 0xc0, !PT ;  /* 0xfffffff80a0a7812 */ /* 0x000fe400078ec0ff */
[----:B------:R-:W-:Y:S01]  /*1340*/  LOP3.LUT R12, R12, 0xfffffff8, RZ, 0xc0, !PT ;  /* 0xfffffff80c0c7812 */ /* 0x000fe200078ec0ff */
[----:B------:R-:W-:Y:S01]  /*1350*/  IMAD.IADD R81, R81, 0x1, -R8 ;  /* 0x0000000151517824 */ /* 0x000fe200078e0a08 */
[----:B------:R-:W-:Y:S01]  /*1360*/  LEA.HI R14, R14, R11, RZ, 0x3 ;  /* 0x0000000b0e0e7211 */ /* 0x000fe200078f18ff */
[----:B------:R-:W-:Y:S01]  /*1370*/  IMAD.IADD R7, R7, 0x1, -R10 ;  /* 0x0000000107077824 */ /* 0x000fe200078e0a0a */
[----:B------:R-:W-:Y:S01]  /*1380*/  IADD3 R36, R119, 0x2a, RZ ;  /* 0x0000002a77247810 */ /* 0x000fe20007ffe0ff */
[----:B------:R-:W-:Y:S01]  /*1390*/  IMAD.IADD R8, R9, 0x1, -R12 ;  /* 0x0000000109087824 */ /* 0x000fe200078e0a0c */
[----:B------:R-:W-:-:S02]  /*13a0*/  IADD3 R37, R119, 0x2c, RZ ;  /* 0x0000002c77257810 */ /* 0x000fc40007ffe0ff */
[----:B------:R-:W-:Y:S01]  /*13b0*/  SHF.R.S32.HI R13, RZ, 0x1f, R84 ;  /* 0x0000001fff0d7819 */ /* 0x000fe20000011454 */
[----:B------:R-:W-:Y:S01]  /*13c0*/  IMAD.SHL.U32 R10, R36, 0x4, RZ ;  /* 0x00000004240a7824 */ /* 0x000fe200078e00ff */
[----:B------:R-:W-:Y:S01]  /*13d0*/  IADD3 R38, R119, 0x2e, RZ ;  /* 0x0000002e77267810 */ /* 0x000fe20007ffe0ff */
[----:B------:R-:W-:Y:S01]  /*13e0*/  IMAD.SHL.U32 R12, R37, 0x4, RZ ;  /* 0x00000004250c7824 */ /* 0x000fe200078e00ff */
[----:B------:R-:W-:Y:S02]  /*13f0*/  LOP3.LUT R14, R14, 0xfffffff8, RZ, 0xc0, !PT ;  /* 0xfffffff80e0e7812 */ /* 0x000fe400078ec0ff */
[----:B------:R-:W-:Y:S01]  /*1400*/  LEA.HI R13, R13, R84, RZ, 0x3 ;  /* 0x000000540d0d7211 */ /* 0x000fe200078f18ff */
[----:B------:R-:W-:Y:S01]  /*1410*/  IMAD.SHL.U32 R16, R38, 0x4, RZ ;  /* 0x0000000426107824 */ /* 0x000fe200078e00ff */
[----:B------:R-:W-:Y:S01]  /*1420*/  SHF.R.S32.HI R39, RZ, 0x1f, R12 ;  /* 0x0000001fff277819 */ /* 0x000fe2000001140c */
[----:B------:R-:W-:Y:S01]  /*1430*/  IMAD.IADD R9, R11, 0x1, -R14 ;  /* 0x000000010b097824 */ /* 0x000fe200078e0a0e */
[----:B------:R-:W-:-:S02]  /*1440*/  LOP3.LUT R13, R13, 0xfffffff8, RZ, 0xc0, !PT ;  /* 0xfffffff80d0d7812 */ /* 0x000fc400078ec0ff */
[----:B------:R-:W-:Y:S02]  /*1450*/  SHF.R.S32.HI R11, RZ, 0x1f, R10 ;  /* 0x0000001fff0b7819 */ /* 0x000fe4000001140a */
[----:B------:R-:W-:Y:S01]  /*1460*/  SHF.R.S32.HI R41, RZ, 0x1f, R16 ;  /* 0x0000001fff297819 */ /* 0x000fe20000011410 */
[----:B------:R-:W-:Y:S01]  /*1470*/  IMAD.IADD R84, R84, 0x1, -R13 ;  /* 0x0000000154547824 */ /* 0x000fe200078e0a0d */
[----:B------:R-:W-:Y:S01]  /*1480*/  LEA.HI R11, R11, R10, RZ, 0x3 ;  /* 0x0000000a0b0b7211 */ /* 0x000fe200078f18ff */
[----:B------:R-:W-:Y:S01]  /*1490*/  IMAD R13, R5, c[0x0][0x1b0], RZ ;  /* 0x00006c00050d7a24 */ /* 0x000fe200078e02ff */
[----:B------:R-:W-:Y:S02]  /*14a0*/  LEA.HI R39, R39, R12, RZ, 0x3 ;  /* 0x0000000c27277211 */ /* 0x000fe400078f18ff */
[----:B------:R-:W-:Y:S02]  /*14b0*/  LEA.HI R41, R41, R16, RZ, 0x3 ;  /* 0x0000001029297211 */ /* 0x000fe400078f18ff */
[----:B------:R-:W-:-:S02]  /*14c0*/  LOP3.LUT R11, R11, 0xfffffff8, RZ, 0xc0, !PT ;  /* 0xfffffff80b0b7812 */ /* 0x000fc400078ec0ff */
[----:B------:R-:W-:Y:S02]  /*14d0*/  LOP3.LUT R39, R39, 0xfffffff8, RZ, 0xc0, !PT ;  /* 0xfffffff827277812 */ /* 0x000fe400078ec0ff */
[----:B------:R-:W-:Y:S01]  /*14e0*/  LOP3.LUT R41, R41, 0xfffffff8, RZ, 0xc0, !PT ;  /* 0xfffffff829297812 */ /* 0x000fe200078ec0ff */
[----:B------:R-:W-:Y:S01]  /*14f0*/  IMAD.IADD R10, R10, 0x1, -R11 ;  /* 0x000000010a0a7824 */ /* 0x000fe200078e0a0b */
[----:B------:R-:W-:Y:S01]  /*1500*/  SHF.R.S32.HI R14, RZ, 0x1f, R124 ;  /* 0x0000001fff0e7819 */ /* 0x000fe2000001147c */
[----:B------:R-:W-:Y:S01]  /*1510*/  IMAD.IADD R11, R12, 0x1, -R39 ;  /* 0x000000010c0b7824 */ /* 0x000fe200078e0a27 */
[----:B------:R-:W-:Y:S01]  /*1520*/  IADD3 R124, P0, R13, R124, RZ ;  /* 0x0000007c0d7c7210 */ /* 0x000fe20007f1e0ff */
[----:B------:R-:W-:Y:S01]  /*1530*/  IMAD.IADD R12, R16, 0x1, -R41 ;  /* 0x00000001100c7824 */ /* 0x000fe200078e0a29 */
[----:B------:R-:W-:Y:S01]  /*1540*/  LEA.HI R16, R15, R15, RZ, 0x1 ;  /* 0x0000000f0f107211 */ /* 0x000fe200078f08ff */
[----:B------:R-:W-:Y:S01]  /*1550*/  IMAD.MOV.U32 R39, RZ, RZ, c[0x0][0x1ac] ;  /* 0x00006b00ff277624 */ /* 0x000fe200078e00ff */
[----:B------:R-:W-:Y:S01]  /*1560*/  LEA.HI.X.SX32 R125, R13, R14, 0x1, P0 ;  /* 0x0000000e0d7d7211 */ /* 0x000fe200000f0eff */
[----:B------:R-:W-:Y:S01]  /*1570*/  IMAD R14, R119, 0xc0, RZ ;  /* 0x000000c0770e7824 */ /* 0x000fe200078e02ff */
[----:B------:R-:W-:Y:S01]  /*1580*/  FSETP.NEU.FTZ.AND P0, PT, R123, RZ, PT ;  /* 0x000000ff7b00720b */ /* 0x000fe20003f1d000 */
        /* <DEDUP_REMOVED lines=69> */
[----:B------:R-:W-:Y:S02]  /*19e0*/  IADD3 R13, R3, -c[0x0][0x1cc], RZ ;  /* 0x80007300030d7a10 */ /* 0x000fe40007ffe0ff */
        /* <DEDUP_REMOVED lines=49> */
[----:B------:R-:W-:-:S03]  /*1d00*/  IMAD.MOV.U32 R123, RZ, RZ, R121 ;  /* 0x000000ffff7b7224 */ /* 0x000fc600078e0079 */
.L_x_14975:
[----:B------:R-:W-:Y:S01]  /*1d10*/  IABS R46, c[0x0][0x1d4] ;  /* 0x00007500002e7a13 */ /* 0x000fe20000000000 */
[----:B------:R-:W-:Y:S01]  /*1d20*/  IMAD.SHL.U32 R42, R123, 0x10, RZ ;  /* 0x000000107b2a7824 */ /* 0x000fe200078e00ff */
[----:B------:R-:W-:Y:S01]  /*1d30*/  IABS R48, c[0x0][0x1d0] ;  /* 0x0000740000307a13 */ /* 0x000fe20000000000 */
[----:B------:R-:W-:Y:S01]  /*1d40*/  BSSY B1, `(.L_x_14970) ;  /* 0x000020d000017945 */ /* 0x000fe20003800000 */
[----:B------:R-:W0:Y:S02]  /*1d50*/  I2F.RP R43, R46 ;  /* 0x0000002e002b7306 */ /* 0x000e240000209400 */
[----:B------:R-:W-:-:S02]  /*1d60*/  IABS R47, R42 ;  /* 0x0000002a002f7213 */ /* 0x000fc40000000000 */
[----:B------:R-:W-:-:S04]  /*1d70*/  LOP3.LUT R42, R42, c[0x0][0x1d4], RZ, 0x3c, !PT ;  /* 0x000075002a2a7a12 */ /* 0x000fc800078e3cff */
[----:B------:R-:W-:Y:S01]  /*1d80*/  ISETP.GE.AND P2, PT, R42, RZ, PT ;  /* 0x000000ff2a00720c */ /* 0x000fe20003f46270 */
[----:B0-----:R-:W0:Y:S02]  /*1d90*/  MUFU.RCP R43, R43 ;  /* 0x0000002b002b7308 */ /* 0x001e240000001000 */
[----:B0-----:R-:W-:-:S06]  /*1da0*/  IADD3 R40, R43, 0xffffffe, RZ ;  /* 0x0ffffffe2b287810 */ /* 0x001fcc0007ffe0ff */
[----:B------:R0:W1:Y:S02]  /*1db0*/  F2I.FTZ.U32.TRUNC.NTZ R41, R40 ;  /* 0x0000002800297305 */ /* 0x000064000021f000 */
[----:B0-----:R-:W-:Y:S02]  /*1dc0*/  IMAD.MOV.U32 R40, RZ, RZ, RZ ;  /* 0x000000ffff287224 */ /* 0x001fe400078e00ff */
[----:B-1----:R-:W-:-:S04]  /*1dd0*/  IMAD.MOV R45, RZ, RZ, -R41 ;  /* 0x000000ffff2d7224 */ /* 0x002fc800078e0a29 */
[----:B------:R-:W-:-:S04]  /*1de0*/  IMAD R45, R45, R46, RZ ;  /* 0x0000002e2d2d7224 */ /* 0x000fc800078e02ff */
[----:B------:R-:W-:-:S04]  /*1df0*/  IMAD.HI.U32 R44, R41, R45, R40 ;  /* 0x0000002d292c7227 */ /* 0x000fc800078e0028 */
[----:B------:R-:W-:Y:S02]  /*1e00*/  IMAD.MOV.U32 R41, RZ, RZ, R47 ;  /* 0x000000ffff297224 */ /* 0x000fe400078e002f */
[----:B------:R-:W-:Y:S02]  /*1e10*/  IMAD.MOV.U32 R45, RZ, RZ, R48 ;  /* 0x000000ffff2d7224 */ /* 0x000fe400078e0030 */
[----:B------:R-:W-:Y:S02]  /*1e20*/  IMAD.HI.U32 R40, R44, R41, RZ ;  /* 0x000000292c287227 */ /* 0x000fe400078e00ff */
[----:B------:R-:W0:Y:S02]  /*1e30*/  I2F.RP R43, R45 ;  /* 0x0000002d002b7306 */ /* 0x000e240000209400 */
        /* <DEDUP_REMOVED lines=54> */
[----:B------:R0:W3:Y:S01]  /*21a0*/  LDG.E.CONSTANT R143, [R40.64+0x4] ;  /* 0x0000040a288f7981 */ /* 0x0000e2000c1e9900 */
[----:B------:R-:W-:-:S03]  /*21b0*/  IADD3 R42, P0, P1, R112, R134, R111 ;  /* 0x00000086702a7210 */ /* 0x000fc6000791e06f */
[----:B------:R1:W4:Y:S01]  /*21c0*/  LDG.E.CONSTANT R142, [R46.64] ;  /* 0x0000000a2e8e7981 */ /* 0x000322000c1e9900 */
        /* <DEDUP_REMOVED lines=10> */
[----:B------:R1:W5:Y:S04]  /*2270*/  LDG.E.CONSTANT R140, [R42.64] ;  /* 0x0000000a2a8c7981 */ /* 0x000368000c1e9900 */
[----:B------:R1:W5:Y:S01]  /*2280*/  LDG.E.CONSTANT R133, [R42.64+0x4] ;  /* 0x0000040a2a857981 */ /* 0x000362000c1e9900 */
[----:B0-----:R-:W-:-:S04]  /*2290*/  IADD3 R41, P0, P1, R108, R134, R107 ;  /* 0x000000866c297210 */ /* 0x001fc8000791e06b */
[----:B------:R-:W-:Y:S02]  /*22a0*/  LEA R40, P2, R41, c[0x0][0x170], 0x1 ;  /* 0x00005c0029287a11 */ /* 0x000fe400078408ff */
[----:B-1----:R-:W-:-:S04]  /*22b0*/  IADD3.X R46, R61, R135, R26, P0, P1 ;  /* 0x000000873d2e7210 */ /* 0x002fc800007e241a */
        /* <DEDUP_REMOVED lines=9> */
[----:B------:R-:W-:-:S04]  /*2350*/  IADD3 R42, P0, P1, R104, R134, R103 ;  /* 0x00000086682a7210 */ /* 0x000fc8000791e067 */
[----:B------:R-:W-:Y:S02]  /*2360*/  LEA R44, P2, R42, c[0x0][0x170], 0x1 ;  /* 0x00005c002a2c7a11 */ /* 0x000fe400078408ff */
[----:B------:R-:W-:-:S04]  /*2370*/  IADD3.X R43, R63, R135, R28, P0, P1 ;  /* 0x000000873f2b7210 */ /* 0x000fc800007e241c */
[----:B------:R-:W-:Y:S02]  /*2380*/  LEA.HI.X R45, R42, c[0x0][0x174], R43, 0x1, P2 ;  /* 0x00005d002a2d7a11 */ /* 0x000fe400010f0c2b */
[----:B------:R-:W-:Y:S01]  /*2390*/  IADD3 R48, P0, P1, R102, R134, R101 ;  /* 0x0000008666307210 */ /* 0x000fe2000791e065 */
[----:B0-----:R-:W0:Y:S04]  /*23a0*/  LDS.128 R40, [R14] ;  /* 0x000000000e287984 */ /* 0x001e280000000c00 */
[----:B------:R0:W5:Y:S04]  /*23b0*/  LDG.E.CONSTANT R157, [R44.64] ;  /* 0x0000000a2c9d7981 */ /* 0x000168000c1e9900 */
[----:B------:R0:W5:Y:S01]  /*23c0*/  LDG.E.CONSTANT R51, [R44.64+0x4] ;  /* 0x0000040a2c337981 */ /* 0x000162000c1e9900 */
[----:B------:R-:W-:-:S02]  /*23d0*/  LEA R138, P2, R48, c[0x0][0x170], 0x1 ;  /* 0x00005c00308a7a11 */ /* 0x000fc400078408ff */
        /* <DEDUP_REMOVED lines=9> */
[-C--:B------:R-:W-:Y:S02]  /*2470*/  IADD3 R46, P0, P1, R98, R134.reuse, R97 ;  /* 0x00000086622e7210 */ /* 0x080fe4000791e061 */
[----:B------:R-:W-:Y:S01]  /*2480*/  IADD3 R129, P3, P4, R96, R134, R95 ;  /* 0x0000008660817210 */ /* 0x000fe20007c7e05f */
[----:B------:R1:W5:Y:S01]  /*2490*/  LDG.E.CONSTANT R155, [R130.64+0x4] ;  /* 0x0000040a829b7981 */ /* 0x000362000c1e9900 */
[----:B0-----:R-:W-:Y:S02]  /*24a0*/  IADD3.X R45, R68, R135, R31, P0, P1 ;  /* 0x00000087442d7210 */ /* 0x001fe400007e241f */
[----:B------:R-:W-:-:S04]  /*24b0*/  LEA R136, P2, R46, c[0x0][0x170], 0x1 ;  /* 0x00005c002e887a11 */ /* 0x000fc800078408ff */
[----:B------:R-:W-:Y:S02]  /*24c0*/  LEA.HI.X R137, R46, c[0x0][0x174], R45, 0x1, P2 ;  /* 0x00005d002e897a11 */ /* 0x000fe400010f0c2d */
[----:B------:R-:W0:Y:S01]  /*24d0*/  LDS.128 R44, [R14+0x10] ;  /* 0x000010000e2c7984 */ /* 0x000e220000000c00 */
[----:B------:R-:W-:Y:S02]  /*24e0*/  LEA R128, P5, R129, c[0x0][0x170], 0x1 ;  /* 0x00005c0081807a11 */ /* 0x000fe400078a08ff */
[----:B------:R-:W-:Y:S01]  /*24f0*/  IADD3.X R146, R67, R135, R32, P3, P4 ;  /* 0x0000008743927210 */ /* 0x000fe20001fe8420 */
[----:B------:R0:W5:Y:S01]  /*2500*/  LDG.E.CONSTANT R154, [R136.64] ;  /* 0x0000000a889a7981 */ /* 0x000162000c1e9900 */
[----:B-1----:R-:W-:Y:S02]  /*2510*/  PRMT R130, RZ, 0x5410, R42 ;  /* 0x00005410ff827816 */ /* 0x002fe4000000002a */
[----:B------:R-:W-:Y:S01]  /*2520*/  LEA.HI.X R129, R129, c[0x0][0x174], R146, 0x1, P5 ;  /* 0x00005d0081817a11 */ /* 0x000fe200028f0c92 */
[----:B------:R0:W5:Y:S01]  /*2530*/  LDG.E.CONSTANT R153, [R136.64+0x4] ;  /* 0x0000040a88997981 */ /* 0x000162000c1e9900 */
[----:B------:R-:W-:-:S03]  /*2540*/  PRMT R42, RZ, 0x7610, R42 ;  /* 0x00007610ff2a7816 */ /* 0x000fc6000000002a */
[----:B------:R3:W5:Y:S04]  /*2550*/  LDG.E.CONSTANT R146, [R128.64] ;  /* 0x0000000a80927981 */ /* 0x000768000c1e9900 */
[----:B------:R3:W5:Y:S01]  /*2560*/  LDG.E.CONSTANT R145, [R128.64+0x4] ;  /* 0x0000040a80917981 */ /* 0x000762000c1e9900 */
[--C-:B------:R-:W-:Y:S02]  /*2570*/  PRMT R138, RZ, 0x5410, R40.reuse ;  /* 0x00005410ff8a7816 */ /* 0x100fe40000000028 */
[----:B------:R-:W-:Y:S02]  /*2580*/  PRMT R40, RZ, 0x7610, R40 ;  /* 0x00007610ff287816 */ /* 0x000fe40000000028 */
[--C-:B--2---:R-:W-:Y:S02]  /*2590*/  PRMT R131, RZ, 0x5410, R141.reuse ;  /* 0x00005410ff837816 */ /* 0x104fe4000000008d */
[----:B------:R-:W-:-:S02]  /*25a0*/  PRMT R141, RZ, 0x7610, R141 ;  /* 0x00007610ff8d7816 */ /* 0x000fc4000000008d */
[----:B---3--:R-:W-:-:S03]  /*25b0*/  PRMT R129, RZ, 0x5410, R143 ;  /* 0x00005410ff817816 */ /* 0x008fc6000000008f */
[----:B------:R-:W-:Y:S01]  /*25c0*/  FMUL.FTZ R141, R42, R141 ;  /* 0x0000008d2a8d7220 */ /* 0x000fe20000410000 */
[--C-:B------:R-:W-:Y:S02]  /*25d0*/  PRMT R42, RZ, 0x5410, R43.reuse ;  /* 0x00005410ff2a7816 */ /* 0x100fe4000000002b */
[----:B------:R-:W-:-:S03]  /*25e0*/  PRMT R43, RZ, 0x7610, R43 ;  /* 0x00007610ff2b7816 */ /* 0x000fc6000000002b */
[----:B0-----:R-:W-:Y:S01]  /*25f0*/  FMUL.FTZ R137, R42, R129 ;  /* 0x000000812a897220 */ /* 0x001fe20000410000 */
[----:B------:R-:W-:-:S05]  /*2600*/  PRMT R42, RZ, 0x7610, R143 ;  /* 0x00007610ff2a7816 */ /* 0x000fca000000008f */
[----:B------:R-:W-:Y:S01]  /*2610*/  FMUL.FTZ R128, R43, R42 ;  /* 0x0000002a2b807220 */ /* 0x000fe20000410000 */
[--C-:B------:R-:W-:Y:S02]  /*2620*/  PRMT R42, RZ, 0x5410, R41.reuse ;  /* 0x00005410ff2a7816 */ /* 0x100fe40000000029 */
[----:B------:R-:W-:Y:S02]  /*2630*/  PRMT R43, RZ, 0x7610, R41 ;  /* 0x00007610ff2b7816 */ /* 0x000fe40000000029 */
[--C-:B----4-:R-:W-:Y:S01]  /*2640*/  PRMT R41, RZ, 0x7610, R142.reuse ;  /* 0x00007610ff297816 */ /* 0x110fe2000000008e */
[----:B------:R-:W-:Y:S01]  /*2650*/  FMUL.FTZ R139, R130, R131 ;  /* 0x00000083828b7220 */ /* 0x000fe20000410000 */
[----:B------:R-:W-:-:S03]  /*2660*/  PRMT R131, RZ, 0x5410, R142 ;  /* 0x00005410ff837816 */ /* 0x000fc6000000008e */
[----:B------:R-:W-:Y:S01]  /*2670*/  FFMA.FTZ R136, R40, R41, R141 ;  /* 0x0000002928887223 */ /* 0x000fe2000001008d */
[--C-:B-----5:R-:W-:Y:S02]  /*2680*/  PRMT R41, RZ, 0x5410, R147.reuse ;  /* 0x00005410ff297816 */ /* 0x120fe40000000093 */
[----:B------:R-:W-:Y:S01]  /*2690*/  PRMT R40, RZ, 0x7610, R147 ;  /* 0x00007610ff287816 */ /* 0x000fe20000000093 */
[----:B------:R-:W-:Y:S02]  /*26a0*/  FFMA.FTZ R138, R138, R131, R139 ;  /* 0x000000838a8a7223 */ /* 0x000fe4000001008b */
[----:B------:R-:W-:Y:S01]  /*26b0*/  FFMA.FTZ R41, R42, R41, R137 ;  /* 0x000000292a297223 */ /* 0x000fe20000010089 */
[----:B------:R-:W-:Y:S01]  /*26c0*/  PRMT R42, RZ, 0x5410, R144 ;  /* 0x00005410ff2a7816 */ /* 0x000fe20000000090 */
[----:B------:R-:W-:Y:S01]  /*26d0*/  FFMA.FTZ R40, R43, R40, R128 ;  /* 0x000000282b287223 */ /* 0x000fe20000010080 */
[----:B------:R-:W-:Y:S02]  /*26e0*/  PRMT R43, RZ, 0x5410, R44 ;  /* 0x00005410ff2b7816 */ /* 0x000fe4000000002c */
[----:B------:R-:W-:-:S03]  /*26f0*/  IADD3 R139, P0, P1, R94, R134, R93 ;  /* 0x000000865e8b7210 */ /* 0x000fc6000791e05d */
[----:B------:R-:W-:Y:S01]  /*2700*/  FFMA.FTZ R137, R43, R42, R138 ;  /* 0x0000002a2b897223 */ /* 0x000fe2000001008a */
[C---:B------:R-:W-:Y:S02]  /*2710*/  LEA R130, P2, R139.reuse, c[0x0][0x170], 0x1 ;  /* 0x00005c008b827a11 */ /* 0x040fe400078408ff */
[----:B------:R-:W-:Y:S02]  /*2720*/  IADD3.X R150, R70, R135, R33, P0, P1 ;  /* 0x0000008746967210 */ /* 0x000fe400007e2421 */
[--C-:B------:R-:W-:Y:S02]  /*2730*/  PRMT R138, RZ, 0x5410, R45.reuse ;  /* 0x00005410ff8a7816 */ /* 0x100fe4000000002d */
[----:B------:R-:W-:Y:S02]  /*2740*/  PRMT R45, RZ, 0x7610, R45 ;  /* 0x00007610ff2d7816 */ /* 0x000fe4000000002d */
[----:B------:R-:W-:Y:S02]  /*2750*/  PRMT R160, RZ, 0x7610, R148 ;  /* 0x00007610ffa07816 */ /* 0x000fe40000000094 */
[----:B------:R-:W-:-:S02]  /*2760*/  LEA.HI.X R131, R139, c[0x0][0x174], R150, 0x1, P2 ;  /* 0x00005d008b837a11 */ /* 0x000fc400010f0c96 */
[----:B------:R-:W-:Y:S01]  /*2770*/  PRMT R43, RZ, 0x7610, R44 ;  /* 0x00007610ff2b7816 */ /* 0x000fe2000000002c */
[----:B------:R-:W-:Y:S01]  /*2780*/  FFMA.FTZ R160, R45, R160, R40 ;  /* 0x000000a02da07223 */ /* 0x000fe20000010028 */
[----:B------:R-:W-:Y:S01]  /*2790*/  PRMT R44, RZ, 0x5410, R46 ;  /* 0x00005410ff2c7816 */ /* 0x000fe2000000002e */
[----:B------:R0:W2:Y:S01]  /*27a0*/  LDG.E.CONSTANT R156, [R130.64] ;  /* 0x0000000a829c7981 */ /* 0x0000a2000c1e9900 */
[----:B------:R-:W-:Y:S02]  /*27b0*/  PRMT R45, RZ, 0x5410, R140 ;  /* 0x00005410ff2d7816 */ /* 0x000fe4000000008c */
[----:B------:R-:W-:Y:S01]  /*27c0*/  IADD3 R128, P0, P1, R92, R134, R91 ;  /* 0x000000865c807210 */ /* 0x000fe2000791e05b */
[----:B------:R0:W3:Y:S02]  /*27d0*/  LDG.E.CONSTANT R152, [R130.64+0x4] ;  /* 0x0000040a82987981 */ /* 0x0000e4000c1e9900 */
[----:B------:R-:W-:Y:S01]  /*27e0*/  FFMA.FTZ R137, R44, R45, R137 ;  /* 0x0000002d2c897223 */ /* 0x000fe20000010089 */
[----:B------:R-:W-:-:S02]  /*27f0*/  LEA R44, P2, R128, c[0x0][0x170], 0x1 ;  /* 0x00005c00802c7a11 */ /* 0x000fc400078408ff */
[----:B------:R-:W-:-:S04]  /*2800*/  IADD3.X R45, R69, R135, R34, P0, P1 ;  /* 0x00000087452d7210 */ /* 0x000fc800007e2422 */
[----:B------:R-:W-:-:S05]  /*2810*/  LEA.HI.X R45, R128, c[0x0][0x174], R45, 0x1, P2 ;  /* 0x00005d00802d7a11 */ /* 0x000fca00010f0c2d */
[----:B------:R1:W4:Y:S01]  /*2820*/  LDG.E.CONSTANT R150, [R44.64] ;  /* 0x0000000a2c967981 */ /* 0x000322000c1e9900 */
[----:B------:R-:W-:Y:S02]  /*2830*/  PRMT R144, RZ, 0x7610, R144 ;  /* 0x00007610ff907816 */ /* 0x000fe40000000090 */
[----:B------:R-:W-:Y:S01]  /*2840*/  PRMT R42, RZ, 0x5410, R148 ;  /* 0x00005410ff2a7816 */ /* 0x000fe20000000094 */
[----:B------:R1:W5:Y:S01]  /*2850*/  LDG.E.CONSTANT R151, [R44.64+0x4] ;  /* 0x0000040a2c977981 */ /* 0x000362000c1e9900 */
[----:B------:R-:W-:Y:S01]  /*2860*/  IADD3 R129, P0, P1, R90, R134, R89 ;  /* 0x000000865a817210 */ /* 0x000fe2000791e059 */
[----:B------:R-:W-:Y:S02]  /*2870*/  FFMA.FTZ R136, R43, R144, R136 ;  /* 0x000000902b887223 */ /* 0x000fe40000010088 */
[----:B------:R-:W-:Y:S01]  /*2880*/  FFMA.FTZ R138, R138, R42, R41 ;  /* 0x0000002a8a8a7223 */ /* 0x000fe20000010029 */
[----:B------:R-:W-:Y:S01]  /*2890*/  LEA R128, P2, R129, c[0x0][0x170], 0x1 ;  /* 0x00005c0081807a11 */ /* 0x000fe200078408ff */
[----:B------:R-:W1:Y:S01]  /*28a0*/  LDS.128 R40, [R14+0x20] ;  /* 0x000020000e287984 */ /* 0x000e620000000c00 */
[----:B------:R-:W-:-:S04]  /*28b0*/  IADD3.X R142, R72, R135, R35, P0, P1 ;  /* 0x00000087488e7210 */ /* 0x000fc800007e2423 */
[----:B------:R-:W-:Y:S02]  /*28c0*/  LEA.HI.X R129, R129, c[0x0][0x174], R142, 0x1, P2 ;  /* 0x00005d0081817a11 */ /* 0x000fe400010f0c8e */
[----:B0-----:R-:W-:Y:S02]  /*28d0*/  PRMT R131, RZ, 0x5410, R47 ;  /* 0x00005410ff837816 */ /* 0x001fe4000000002f */
[----:B-1----:R-:W-:Y:S01]  /*28e0*/  PRMT R44, RZ, 0x5410, R133 ;  /* 0x00005410ff2c7816 */ /* 0x002fe20000000085 */
[----:B------:R0:W2:Y:S01]  /*28f0*/  LDG.E.CONSTANT R147, [R128.64] ;  /* 0x0000000a80937981 */ /* 0x0000a2000c1e9900 */
[----:B------:R-:W-:Y:S02]  /*2900*/  PRMT R45, RZ, 0x7610, R46 ;  /* 0x00007610ff2d7816 */ /* 0x000fe4000000002e */
[----:B------:R-:W-:Y:S01]  /*2910*/  PRMT R140, RZ, 0x7610, R140 ;  /* 0x00007610ff8c7816 */ /* 0x000fe2000000008c */
[----:B------:R-:W-:Y:S01]  /*2920*/  FFMA.FTZ R138, R131, R44, R138 ;  /* 0x0000002c838a7223 */ /* 0x000fe2000001008a */
[----:B------:R-:W-:Y:S01]  /*2930*/  IADD3 R131, P0, P1, R88, R134, R87 ;  /* 0x0000008658837210 */ /* 0x000fe2000791e057 */
[----:B------:R0:W2:Y:S01]  /*2940*/  LDG.E.CONSTANT R148, [R128.64+0x4] ;  /* 0x0000040a80947981 */ /* 0x0000a2000c1e9900 */
[----:B------:R-:W-:Y:S01]  /*2950*/  PRMT R47, RZ, 0x7610, R47 ;  /* 0x00007610ff2f7816 */ /* 0x000fe2000000002f */
[----:B------:R-:W-:Y:S01]  /*2960*/  FFMA.FTZ R136, R45, R140, R136 ;  /* 0x0000008c2d887223 */ /* 0x000fe20000010088 */
[----:B------:R-:W-:-:S02]  /*2970*/  PRMT R133, RZ, 0x7610, R133 ;  /* 0x00007610ff857816 */ /* 0x000fc40000000085 */
[----:B------:R-:W-:Y:S02]  /*2980*/  LEA R46, P2, R131, c[0x0][0x170], 0x1 ;  /* 0x00005c00832e7a11 */ /* 0x000fe400078408ff */
[----:B------:R-:W-:Y:S01]  /*2990*/  IADD3.X R140, R71, R135, R36, P0, P1 ;  /* 0x00000087478c7210 */ /* 0x000fe200007e2424 */
[----:B------:R-:W-:Y:S01]  /*29a0*/  FFMA.FTZ R160, R47, R133, R160 ;  /* 0x000000852fa07223 */ /* 0x000fe200000100a0 */
[----:B------:R-:W-:Y:S02]  /*29b0*/  IADD3 R130, P3, P4, R86, R134, R85 ;  /* 0x0000008656827210 */ /* 0x000fe40007c7e055 */
[----:B------:R-:W-:Y:S02]  /*29c0*/  LEA.HI.X R47, R131, c[0x0][0x174], R140, 0x1, P2 ;  /* 0x00005d00832f7a11 */ /* 0x000fe400010f0c8c */
[----:B------:R-:W-:Y:S02]  /*29d0*/  LEA R44, P5, R130, c[0x0][0x170], 0x1 ;  /* 0x00005c00822c7a11 */ /* 0x000fe400078a08ff */
[----:B------:R-:W-:Y:S01]  /*29e0*/  IADD3.X R45, R74, R135, R37, P3, P4 ;  /* 0x000000874a2d7210 */ /* 0x000fe20001fe8425 */
[----:B------:R1:W2:Y:S03]  /*29f0*/  LDG.E.CONSTANT R149, [R46.64] ;  /* 0x0000000a2e957981 */ /* 0x0002a6000c1e9900 */
[----:B------:R-:W-:Y:S01]  /*2a00*/  LEA.HI.X R45, R130, c[0x0][0x174], R45, 0x1, P5 ;  /* 0x00005d00822d7a11 */ /* 0x000fe200028f0c2d */
[----:B------:R1:W2:Y:S01]  /*2a10*/  LDG.E.CONSTANT R142, [R46.64+0x4] ;  /* 0x0000040a2e8e7981 */ /* 0x0002a2000c1e9900 */
[----:B0-----:R-:W-:-:S02]  /*2a20*/  PRMT R129, RZ, 0x5410, R127 ;  /* 0x00005410ff817816 */ /* 0x001fc4000000007f */
[----:B------:R-:W-:Y:S01]  /*2a30*/  PRMT R127, RZ, 0x7610, R127 ;  /* 0x00007610ff7f7816 */ /* 0x000fe2000000007f */
[----:B------:R0:W3:Y:S01]  /*2a40*/  LDG.E.CONSTANT R143, [R44.64] ;  /* 0x0000000a2c8f7981 */ /* 0x0000e2000c1e9900 */
[----:B------:R-:W-:-:S03]  /*2a50*/  PRMT R128, RZ, 0x5410, R40 ;  /* 0x00005410ff807816 */ /* 0x000fc60000000028 */
[----:B------:R0:W3:Y:S01]  /*2a60*/  LDG.E.CONSTANT R144, [R44.64+0x4] ;  /* 0x0000040a2c907981 */ /* 0x0000e2000c1e9900 */
[--C-:B------:R-:W-:Y:S02]  /*2a70*/  PRMT R161, RZ, 0x5410, R41.reuse ;  /* 0x00005410ffa17816 */ /* 0x100fe40000000029 */
[----:B------:R-:W-:Y:S02]  /*2a80*/  PRMT R41, RZ, 0x7610, R41 ;  /* 0x00007610ff297816 */ /* 0x000fe40000000029 */
[----:B0-----:R-:W-:Y:S02]  /*2a90*/  PRMT R45, RZ, 0x7610, R40 ;  /* 0x00007610ff2d7816 */ /* 0x001fe40000000028 */
[--C-:B------:R-:W-:Y:S02]  /*2aa0*/  PRMT R40, RZ, 0x5410, R132.reuse ;  /* 0x00005410ff287816 */ /* 0x100fe40000000084 */
[----:B------:R-:W-:Y:S01]  /*2ab0*/  PRMT R132, RZ, 0x7610, R132 ;  /* 0x00007610ff847816 */ /* 0x000fe20000000084 */
[----:B------:R-:W-:Y:S01]  /*2ac0*/  FFMA.FTZ R136, R45, R127, R136 ;  /* 0x0000007f2d887223 */ /* 0x000fe20000010088 */
[----:B------:R-:W-:-:S02]  /*2ad0*/  IADD3 R127, P0, P1, R84, R134, R83 ;  /* 0x00000086547f7210 */ /* 0x000fc4000791e053 */
[----:B-1----:R-:W-:Y:S01]  /*2ae0*/  IADD3 R46, P3, P4, R81, R134, R16 ;  /* 0x00000086512e7210 */ /* 0x002fe20007c7e010 */
[----:B------:R-:W-:Y:S01]  /*2af0*/  FFMA.FTZ R137, R128, R129, R137 ;  /* 0x0000008180897223 */ /* 0x000fe20000010089 */
[----:B------:R-:W-:Y:S01]  /*2b00*/  LEA R44, P2, R127, c[0x0][0x170], 0x1 ;  /* 0x00005c007f2c7a11 */ /* 0x000fe200078408ff */
[----:B------:R-:W-:Y:S01]  /*2b10*/  FFMA.FTZ R161, R161, R40, R138 ;  /* 0x00000028a1a17223 */ /* 0x000fe2000001008a */
[----:B------:R-:W-:Y:S01]  /*2b20*/  LEA R40, P5, R46, c[0x0][0x170], 0x1 ;  /* 0x00005c002e287a11 */ /* 0x000fe200078a08ff */
[----:B------:R-:W-:Y:S01]  /*2b30*/  FFMA.FTZ R160, R41, R132, R160 ;  /* 0x0000008429a07223 */ /* 0x000fe200000100a0 */
[-C--:B------:R-:W-:Y:S02]  /*2b40*/  IADD3.X R128, R73, R135.reuse, R38, P0, P1 ;  /* 0x0000008749807210 */ /* 0x080fe400007e2426 */
[----:B------:R-:W-:Y:S02]  /*2b50*/  IADD3.X R41, R76, R135, R39, P3, P4 ;  /* 0x000000874c297210 */ /* 0x000fe40001fe8427 */
[----:B------:R-:W-:-:S02]  /*2b60*/  LEA.HI.X R45, R127, c[0x0][0x174], R128, 0x1, P2 ;  /* 0x00005d007f2d7a11 */ /* 0x000fc400010f0c80 */
[----:B------:R-:W-:Y:S02]  /*2b70*/  LEA.HI.X R41, R46, c[0x0][0x174], R41, 0x1, P5 ;  /* 0x00005d002e297a11 */ /* 0x000fe400028f0c29 */
[----:B------:R-:W-:Y:S01]  /*2b80*/  PRMT R46, RZ, 0x5410, R42 ;  /* 0x00005410ff2e7816 */ /* 0x000fe2000000002a */
[----:B------:R0:W5:Y:S01]  /*2b90*/  LDG.E.CONSTANT R138, [R44.64] ;  /* 0x0000000a2c8a7981 */ /* 0x000162000c1e9900 */
[----:B------:R-:W-:-:S03]  /*2ba0*/  PRMT R159, RZ, 0x5410, R126 ;  /* 0x00005410ff9f7816 */ /* 0x000fc6000000007e */
[----:B------:R1:W5:Y:S04]  /*2bb0*/  LDG.E.CONSTANT R140, [R40.64] ;  /* 0x0000000a288c7981 */ /* 0x000368000c1e9900 */
[----:B------:R1:W5:Y:S01]  /*2bc0*/  LDG.E.CONSTANT R141, [R40.64+0x4] ;  /* 0x0000040a288d7981 */ /* 0x000362000c1e9900 */
[----:B------:R-:W-:Y:S01]  /*2bd0*/  FFMA.FTZ R159, R46, R159, R137 ;  /* 0x0000009f2e9f7223 */ /* 0x000fe20000010089 */
[----:B------:R-:W-:Y:S02]  /*2be0*/  IADD3 R46, P0, P1, R7, R134, R18 ;  /* 0x00000086072e7210 */ /* 0x000fe4000791e012 */
[----:B------:R0:W5:Y:S01]  /*2bf0*/  LDG.E.CONSTANT R139, [R44.64+0x4] ;  /* 0x0000040a2c8b7981 */ /* 0x000162000c1e9900 */
[----:B-1----:R-:W-:Y:S02]  /*2c00*/  PRMT R41, RZ, 0x7610, R42 ;  /* 0x00007610ff297816 */ /* 0x002fe4000000002a */
[----:B------:R-:W-:-:S02]  /*2c10*/  PRMT R42, RZ, 0x7610, R126 ;  /* 0x00007610ff2a7816 */ /* 0x000fc4000000007e */
[----:B------:R-:W-:-:S03]  /*2c20*/  PRMT R40, RZ, 0x5410, R43 ;  /* 0x00005410ff287816 */ /* 0x000fc6000000002b */
[----:B------:R-:W-:Y:S01]  /*2c30*/  FFMA.FTZ R42, R41, R42, R136 ;  /* 0x0000002a292a7223 */ /* 0x000fe20000010088 */
[----:B------:R-:W-:Y:S02]  /*2c40*/  PRMT R41, RZ, 0x5410, R158 ;  /* 0x00005410ff297816 */ /* 0x000fe4000000009e */
[----:B------:R-:W-:Y:S02]  /*2c50*/  LEA R130, P2, R46, c[0x0][0x170], 0x1 ;  /* 0x00005c002e827a11 */ /* 0x000fe400078408ff */
[----:B0-----:R-:W-:Y:S02]  /*2c60*/  IADD3.X R45, R75, R135, R52, P0, P1 ;  /* 0x000000874b2d7210 */ /* 0x001fe400007e2434 */
[----:B------:R-:W-:Y:S01]  /*2c70*/  IADD3 R44, P0, P1, R8, R134, R17 ;  /* 0x00000086082c7210 */ /* 0x000fe2000791e011 */
[----:B------:R-:W-:Y:S01]  /*2c80*/  FFMA.FTZ R161, R40, R41, R161 ;  /* 0x0000002928a17223 */ /* 0x000fe200000100a1 */
[----:B------:R-:W-:Y:S02]  /*2c90*/  LEA.HI.X R131, R46, c[0x0][0x174], R45, 0x1, P2 ;  /* 0x00005d002e837a11 */ /* 0x000fe400010f0c2d */
[----:B------:R-:W-:-:S02]  /*2ca0*/  LEA R40, P2, R44, c[0x0][0x170], 0x1 ;  /* 0x00005c002c287a11 */ /* 0x000fc400078408ff */
[----:B------:R-:W-:Y:S01]  /*2cb0*/  IADD3.X R41, R78, R135, R53, P0, P1 ;  /* 0x000000874e297210 */ /* 0x000fe200007e2435 */
[----:B------:R0:W5:Y:S03]  /*2cc0*/  LDG.E.CONSTANT R126, [R130.64] ;  /* 0x0000000a827e7981 */ /* 0x000166000c1e9900 */
[----:B------:R-:W-:Y:S01]  /*2cd0*/  LEA.HI.X R41, R44, c[0x0][0x174], R41, 0x1, P2 ;  /* 0x00005d002c297a11 */ /* 0x000fe200010f0c29 */
[----:B------:R0:W5:Y:S01]  /*2ce0*/  LDG.E.CONSTANT R127, [R130.64+0x4] ;  /* 0x0000040a827f7981 */ /* 0x000162000c1e9900 */
[----:B------:R-:W-:-:S03]  /*2cf0*/  IADD3 R44, P0, P1, R9, R134, R20 ;  /* 0x00000086092c7210 */ /* 0x000fc6000791e014 */
[----:B------:R1:W5:Y:S01]  /*2d00*/  LDG.E.CONSTANT R128, [R40.64] ;  /* 0x0000000a28807981 */ /* 0x000362000c1e9900 */
[C---:B------:R-:W-:Y:S02]  /*2d10*/  LEA R46, P2, R44.reuse, c[0x0][0x170], 0x1 ;  /* 0x00005c002c2e7a11 */ /* 0x040fe400078408ff */
[----:B------:R-:W-:Y:S01]  /*2d20*/  IADD3.X R45, R77, R135, R54, P0, P1 ;  /* 0x000000874d2d7210 */ /* 0x000fe200007e2436 */
[----:B------:R1:W5:Y:S03]  /*2d30*/  LDG.E.CONSTANT R129, [R40.64+0x4] ;  /* 0x0000040a28817981 */ /* 0x000366000c1e9900 */
[----:B------:R-:W-:Y:S02]  /*2d40*/  LEA.HI.X R47, R44, c[0x0][0x174], R45, 0x1, P2 ;  /* 0x00005d002c2f7a11 */ /* 0x000fe400010f0c2d */
[----:B------:R-:W-:-:S03]  /*2d50*/  IADD3 R45, P0, P1, R10, R134, R19 ;  /* 0x000000860a2d7210 */ /* 0x000fc6000791e013 */
[----:B0-----:R0:W5:Y:S01]  /*2d60*/  LDG.E.CONSTANT R130, [R46.64] ;  /* 0x0000000a2e827981 */ /* 0x001162000c1e9900 */
[C---:B------:R-:W-:Y:S02]  /*2d70*/  LEA R44, P2, R45.reuse, c[0x0][0x170], 0x1 ;  /* 0x00005c002d2c7a11 */ /* 0x040fe400078408ff */
[----:B------:R-:W-:Y:S01]  /*2d80*/  IADD3.X R132, R80, R135, R55, P0, P1 ;  /* 0x0000008750847210 */ /* 0x000fe200007e2437 */
[----:B------:R0:W5:Y:S03]  /*2d90*/  LDG.E.CONSTANT R131, [R46.64+0x4] ;  /* 0x0000040a2e837981 */ /* 0x000166000c1e9900 */
[----:B------:R-:W-:-:S05]  /*2da0*/  LEA.HI.X R45, R45, c[0x0][0x174], R132, 0x1, P2 ;  /* 0x00005d002d2d7a11 */ /* 0x000fca00010f0c84 */
[----:B------:R0:W5:Y:S04]  /*2db0*/  LDG.E.CONSTANT R132, [R44.64] ;  /* 0x0000000a2c847981 */ /* 0x000168000c1e9900 */
[----:B------:R0:W5:Y:S01]  /*2dc0*/  LDG.E.CONSTANT R133, [R44.64+0x4] ;  /* 0x0000040a2c857981 */ /* 0x000162000c1e9900 */
[----:B-1----:R-:W-:-:S03]  /*2dd0*/  IADD3 R40, P0, P1, R11, R134, R22 ;  /* 0x000000860b287210 */ /* 0x002fc6000791e016 */
[----:B0-----:R-:W0:Y:S01]  /*2de0*/  LDS.128 R44, [R14+0x30] ;  /* 0x000030000e2c7984 */ /* 0x001e220000000c00 */
[----:B------:R-:W-:Y:S02]  /*2df0*/  LEA R162, P2, R40, c[0x0][0x170], 0x1 ;  /* 0x00005c0028a27a11 */ /* 0x000fe400078408ff */
[-C--:B------:R-:W-:Y:S02]  /*2e00*/  IADD3.X R41, R79, R135.reuse, R56, P0, P1 ;  /* 0x000000874f297210 */ /* 0x080fe400007e2438 */
[----:B------:R-:W-:Y:S02]  /*2e10*/  IADD3 R134, P3, P4, R12, R134, R21 ;  /* 0x000000860c867210 */ /* 0x000fe40007c7e015 */
[----:B------:R-:W-:Y:S02]  /*2e20*/  LEA.HI.X R163, R40, c[0x0][0x174], R41, 0x1, P2 ;  /* 0x00005d0028a37a11 */ /* 0x000fe400010f0c29 */
[----:B------:R-:W-:Y:S02]  /*2e30*/  IADD3.X R135, R82, R135, R57, P3, P4 ;  /* 0x0000008752877210 */ /* 0x000fe40001fe8439 */
[----:B------:R-:W-:-:S04]  /*2e40*/  LEA R40, P0, R134, c[0x0][0x170], 0x1 ;  /* 0x00005c0086287a11 */ /* 0x000fc800078008ff */
[----:B------:R-:W-:Y:S02]  /*2e50*/  LEA.HI.X R41, R134, c[0x0][0x174], R135, 0x1, P0 ;  /* 0x00005d0086297a11 */ /* 0x000fe400000f0c87 */
[----:B------:R-:W5:Y:S04]  /*2e60*/  LDG.E.CONSTANT R134, [R162.64] ;  /* 0x0000000aa2867981 */ /* 0x000f68000c1e9900 */
[----:B------:R1:W5:Y:S04]  /*2e70*/  LDG.E.CONSTANT R136, [R40.64] ;  /* 0x0000000a28887981 */ /* 0x000368000c1e9900 */
[----:B------:R-:W5:Y:S04]  /*2e80*/  LDG.E.CONSTANT R135, [R162.64+0x4] ;  /* 0x0000040aa2877981 */ /* 0x000f68000c1e9900 */
[----:B------:R1:W5:Y:S02]  /*2e90*/  LDG.E.CONSTANT R137, [R40.64+0x4] ;  /* 0x0000040a28897981 */ /* 0x000364000c1e9900 */
[----:B-1----:R-:W-:-:S02]  /*2ea0*/  PRMT R41, RZ, 0x5410, R157 ;  /* 0x00005410ff297816 */ /* 0x002fc4000000009d */
[----:B0-----:R-:W-:-:S05]  /*2eb0*/  PRMT R40, RZ, 0x5410, R44 ;  /* 0x00005410ff287816 */ /* 0x001fca000000002c */
        /* <DEDUP_REMOVED lines=8> */
[----:B------:R-:W-:-:S04]  /*2f40*/  FFMA.FTZ R160, R43, R158, R160 ;  /* 0x0000009e2ba07223 */ /* 0x000fc800000100a0 */
[----:B------:R-:W-:Y:S02]  /*2f50*/  FFMA.FTZ R161, R40, R41, R161 ;  /* 0x0000002928a17223 */ /* 0x000fe400000100a1 */
[----:B------:R-:W0:Y:S01]  /*2f60*/  LDS.128 R40, [R14+0x40] ;  /* 0x000040000e287984 */ /* 0x000e220000000c00 */
[----:B------:R-:W-:Y:S02]  /*2f70*/  PRMT R45, RZ, 0x7610, R45 ;  /* 0x00007610ff2d7816 */ /* 0x000fe4000000002d */
        /* <DEDUP_REMOVED lines=9> */
[----:B------:R-:W-:-:S05]  /*3010*/  PRMT R45, RZ, 0x5410, R49 ;  /* 0x00005410ff2d7816 */ /* 0x000fca0000000031 */
[----:B------:R-:W-:Y:S01]  /*3020*/  FFMA.FTZ R161, R46, R45, R161 ;  /* 0x0000002d2ea17223 */ /* 0x000fe200000100a1 */
[--C-:B------:R-:W-:Y:S02]  /*3030*/  PRMT R45, RZ, 0x5410, R48.reuse ;  /* 0x00005410ff2d7816 */ /* 0x100fe40000000030 */
[----:B------:R-:W-:Y:S02]  /*3040*/  PRMT R47, RZ, 0x7610, R47 ;  /* 0x00007610ff2f7816 */ /* 0x000fe4000000002f */
[----:B------:R-:W-:Y:S02]  /*3050*/  PRMT R49, RZ, 0x7610, R49 ;  /* 0x00007610ff317816 */ /* 0x000fe40000000031 */
[----:B------:R-:W-:Y:S02]  /*3060*/  PRMT R48, RZ, 0x7610, R48 ;  /* 0x00007610ff307816 */ /* 0x000fe40000000030 */
[----:B0-----:R-:W-:-:S05]  /*3070*/  PRMT R46, RZ, 0x5410, R40 ;  /* 0x00005410ff2e7816 */ /* 0x001fca0000000028 */
[----:B------:R-:W-:Y:S01]  /*3080*/  FFMA.FTZ R159, R46, R45, R159 ;  /* 0x0000002d2e9f7223 */ /* 0x000fe2000001009f */
[----:B------:R-:W-:Y:S01]  /*3090*/  PRMT R45, RZ, 0x7610, R40 ;  /* 0x00007610ff2d7816 */ /* 0x000fe20000000028 */
[----:B------:R-:W-:-:S04]  /*30a0*/  FFMA.FTZ R160, R47, R49, R160 ;  /* 0x000000312fa07223 */ /* 0x000fc800000100a0 */
[----:B------:R-:W-:Y:S02]  /*30b0*/  FFMA.FTZ R44, R45, R48, R44 ;  /* 0x000000302d2c7223 */ /* 0x000fe4000001002c */
[----:B------:R-:W0:Y:S01]  /*30c0*/  LDS.128 R48, [R14+0x50] ;  /* 0x000050000e307984 */ /* 0x000e220000000c00 */
[----:B------:R-:W-:Y:S02]  /*30d0*/  PRMT R40, RZ, 0x5410, R41 ;  /* 0x00005410ff287816 */ /* 0x000fe40000000029 */
[----:B------:R-:W-:-:S05]  /*30e0*/  PRMT R45, RZ, 0x5410, R155 ;  /* 0x00005410ff2d7816 */ /* 0x000fca000000009b */
[----:B------:R-:W-:Y:S01]  /*30f0*/  FFMA.FTZ R161, R40, R45, R161 ;  /* 0x0000002d28a17223 */ /* 0x000fe200000100a1 */
[----:B------:R-:W-:Y:S02]  /*3100*/  PRMT R40, RZ, 0x5410, R42 ;  /* 0x00005410ff287816 */ /* 0x000fe4000000002a */
[----:B------:R-:W-:-:S05]  /*3110*/  PRMT R45, RZ, 0x5410, R154 ;  /* 0x00005410ff2d7816 */ /* 0x000fca000000009a */
        /* <DEDUP_REMOVED lines=10> */
[----:B------:R-:W1:Y:S01]  /*31c0*/  LDS.128 R44, [R14+0x60] ;  /* 0x000060000e2c7984 */ /* 0x000e620000000c00 */
[----:B------:R-:W-:Y:S01]  /*31d0*/  PRMT R153, RZ, 0x7610, R153 ;  /* 0x00007610ff997816 */ /* 0x000fe20000000099 */
[----:B------:R-:W-:Y:S01]  /*31e0*/  FFMA.FTZ R41, R41, R155, R160 ;  /* 0x0000009b29297223 */ /* 0x000fe200000100a0 */
[----:B------:R-:W-:-:S03]  /*31f0*/  PRMT R43, RZ, 0x5410, R146 ;  /* 0x00005410ff2b7816 */ /* 0x000fc60000000092 */
[----:B------:R-:W-:Y:S01]  /*3200*/  FFMA.FTZ R41, R42, R153, R41 ;  /* 0x000000992a297223 */ /* 0x000fe20000010029 */
[----:B0-----:R-:W-:Y:S02]  /*3210*/  PRMT R42, RZ, 0x5410, R48 ;  /* 0x00005410ff2a7816 */ /* 0x001fe40000000030 */
        /* <DEDUP_REMOVED lines=9> */
[----:B--2---:R-:W-:-:S03]  /*32b0*/  PRMT R43, RZ, 0x5410, R156 ;  /* 0x00005410ff2b7816 */ /* 0x004fc6000000009c */
[----:B------:R-:W-:Y:S01]  /*32c0*/  FFMA.FTZ R48, R48, R145, R41 ;  /* 0x0000009130307223 */ /* 0x000fe20000010029 */
[----:B------:R-:W-:Y:S02]  /*32d0*/  PRMT R41, RZ, 0x5410, R50 ;  /* 0x00005410ff297816 */ /* 0x000fe40000000032 */
[----:B------:R-:W-:-:S03]  /*32e0*/  PRMT R156, RZ, 0x7610, R156 ;  /* 0x00007610ff9c7816 */ /* 0x000fc6000000009c */
[----:B------:R-:W-:Y:S01]  /*32f0*/  FFMA.FTZ R49, R41, R43, R42 ;  /* 0x0000002b29317223 */ /* 0x000fe2000001002a */
[----:B------:R-:W-:Y:S02]  /*3300*/  PRMT R41, RZ, 0x7610, R50 ;  /* 0x00007610ff297816 */ /* 0x000fe40000000032 */
[--C-:B------:R-:W-:Y:S02]  /*3310*/  PRMT R50, RZ, 0x5410, R51.reuse ;  /* 0x00005410ff327816 */ /* 0x100fe40000000033 */
[--C-:B---3--:R-:W-:Y:S02]  /*3320*/  PRMT R145, RZ, 0x5410, R152.reuse ;  /* 0x00005410ff917816 */ /* 0x108fe40000000098 */
[----:B------:R-:W-:Y:S02]  /*3330*/  PRMT R51, RZ, 0x7610, R51 ;  /* 0x00007610ff337816 */ /* 0x000fe40000000033 */
[----:B------:R-:W-:Y:S01]  /*3340*/  PRMT R152, RZ, 0x7610, R152 ;  /* 0x00007610ff987816 */ /* 0x000fe20000000098 */
[----:B------:R-:W-:Y:S01]  /*3350*/  FFMA.FTZ R156, R41, R156, R40 ;  /* 0x0000009c299c7223 */ /* 0x000fe20000010028 */
[----:B-1----:R-:W-:Y:S01]  /*3360*/  PRMT R146, RZ, 0x5410, R44 ;  /* 0x00005410ff927816 */ /* 0x002fe2000000002c */
[----:B------:R-:W0:Y:S02]  /*3370*/  LDS.128 R40, [R14+0x70] ;  /* 0x000070000e287984 */ /* 0x000e240000000c00 */
[----:B------:R-:W-:Y:S01]  /*3380*/  FFMA.FTZ R48, R51, R152, R48 ;  /* 0x0000009833307223 */ /* 0x000fe20000010030 */
[----:B----4-:R-:W-:-:S02]  /*3390*/  PRMT R51, RZ, 0x5410, R150 ;  /* 0x00005410ff337816 */ /* 0x010fc40000000096 */
[----:B------:R-:W-:-:S03]  /*33a0*/  PRMT R150, RZ, 0x7610, R150 ;  /* 0x00007610ff967816 */ /* 0x000fc60000000096 */
[----:B------:R-:W-:Y:S01]  /*33b0*/  FFMA.FTZ R146, R146, R51, R49 ;  /* 0x0000003392927223 */ /* 0x000fe20000010031 */
[----:B------:R-:W-:Y:S02]  /*33c0*/  PRMT R49, RZ, 0x7610, R44 ;  /* 0x00007610ff317816 */ /* 0x000fe4000000002c */
[----:B-----5:R-:W-:-:S03]  /*33d0*/  PRMT R44, RZ, 0x5410, R151 ;  /* 0x00005410ff2c7816 */ /* 0x020fc60000000097 */
        /* <DEDUP_REMOVED lines=10> */
[----:B------:R-:W-:Y:S01]  /*3480*/  PRMT R145, RZ, 0x7610, R46 ;  /* 0x00007610ff917816 */ /* 0x000fe2000000002e */
[----:B------:R-:W-:Y:S02]  /*3490*/  FFMA.FTZ R44, R49, R44, R50 ;  /* 0x0000002c312c7223 */ /* 0x000fe40000010032 */
[----:B------:R-:W1:Y:S01]  /*34a0*/  LDS.128 R48, [R14+0x80] ;  /* 0x000080000e307984 */ /* 0x000e620000000c00 */
[--C-:B------:R-:W-:Y:S01]  /*34b0*/  PRMT R46, RZ, 0x7610, R47.reuse ;  /* 0x00007610ff2e7816 */ /* 0x100fe2000000002f */
[----:B------:R-:W-:Y:S01]  /*34c0*/  FFMA.FTZ R145, R145, R147, R150 ;  /* 0x0000009391917223 */ /* 0x000fe20000010096 */
[----:B------:R-:W-:Y:S02]  /*34d0*/  PRMT R147, RZ, 0x5410, R47 ;  /* 0x00005410ff937816 */ /* 0x000fe4000000002f */
[--C-:B------:R-:W-:Y:S02]  /*34e0*/  PRMT R47, RZ, 0x5410, R148.reuse ;  /* 0x00005410ff2f7816 */ /* 0x100fe40000000094 */
[----:B------:R-:W-:-:S05]  /*34f0*/  PRMT R148, RZ, 0x7610, R148 ;  /* 0x00007610ff947816 */ /* 0x000fca0000000094 */
[----:B------:R-:W-:Y:S01]  /*3500*/  FFMA.FTZ R148, R46, R148, R45 ;  /* 0x000000942e947223 */ /* 0x000fe2000001002d */
[----:B0-----:R-:W-:Y:S02]  /*3510*/  PRMT R45, RZ, 0x5410, R40 ;  /* 0x00005410ff2d7816 */ /* 0x001fe40000000028 */
[--C-:B------:R-:W-:Y:S01]  /*3520*/  PRMT R46, RZ, 0x5410, R149.reuse ;  /* 0x00005410ff2e7816 */ /* 0x100fe20000000095 */
[----:B------:R-:W-:Y:S01]  /*3530*/  FFMA.FTZ R44, R147, R47, R44 ;  /* 0x0000002f932c7223 */ /* 0x000fe2000001002c */
        /* <DEDUP_REMOVED lines=19> */
[----:B------:R-:W-:Y:S01]  /*3670*/  PRMT R144, RZ, 0x7610, R144 ;  /* 0x00007610ff907816 */ /* 0x000fe20000000090 */
[----:B------:R-:W-:Y:S01]  /*3680*/  FFMA.FTZ R145, R150, R40, R145 ;  /* 0x0000002896917223 */ /* 0x000fe20000010091 */
[----:B------:R-:W-:Y:S01]  /*3690*/  PRMT R40, RZ, 0x5410, R138 ;  /* 0x00005410ff287816 */ /* 0x000fe2000000008a */
[----:B------:R-:W-:-:S02]  /*36a0*/  FFMA.FTZ R42, R147, R42, R146 ;  /* 0x0000002a932a7223 */ /* 0x000fc40000010092 */
[----:B------:R-:W-:Y:S01]  /*36b0*/  FFMA.FTZ R144, R152, R144, R41 ;  /* 0x0000009098907223 */ /* 0x000fe20000010029 */
[----:B-1----:R-:W-:Y:S02]  /*36c0*/  PRMT R41, RZ, 0x5410, R48 ;  /* 0x00005410ff297816 */ /* 0x002fe40000000030 */
[--C-:B------:R-:W-:Y:S02]  /*36d0*/  PRMT R142, RZ, 0x5410, R49.reuse ;  /* 0x00005410ff8e7816 */ /* 0x100fe40000000031 */
[----:B------:R-:W-:Y:S01]  /*36e0*/  PRMT R147, RZ, 0x7610, R49 ;  /* 0x00007610ff937816 */ /* 0x000fe20000000031 */
[----:B------:R-:W-:Y:S02]  /*36f0*/  FFMA.FTZ R49, R41, R40, R42 ;  /* 0x0000002829317223 */ /* 0x000fe4000001002a */
[----:B------:R-:W1:Y:S01]  /*3700*/  LDS.128 R40, [R14+0xa0] ;  /* 0x0000a0000e287984 */ /* 0x000e620000000c00 */
        /* <DEDUP_REMOVED lines=14> */
[----:B------:R-:W-:Y:S01]  /*37f0*/  PRMT R141, RZ, 0x7610, R141 ;  /* 0x00007610ff8d7816 */ /* 0x000fe2000000008d */
[----:B------:R-:W-:Y:S02]  /*3800*/  FFMA.FTZ R139, R147, R139, R144 ;  /* 0x0000008b938b7223 */ /* 0x000fe40000010090 */
[----:B------:R-:W-:Y:S01]  /*3810*/  FFMA.FTZ R48, R149, R140, R48 ;  /* 0x0000008c95307223 */ /* 0x000fe20000010030 */
[----:B------:R-:W-:Y:S01]  /*3820*/  PRMT R140, RZ, 0x5410, R126 ;  /* 0x00005410ff8c7816 */ /* 0x000fe2000000007e */
[----:B------:R-:W-:Y:S01]  /*3830*/  FFMA.FTZ R50, R151, R51, R50 ;  /* 0x0000003397327223 */ /* 0x000fe20000010032 */
[--C-:B0-----:R-:W-:Y:S01]  /*3840*/  PRMT R138, RZ, 0x5410, R44.reuse ;  /* 0x00005410ff8a7816 */ /* 0x101fe2000000002c */
[----:B------:R-:W-:Y:S01]  /*3850*/  FFMA.FTZ R139, R148, R141, R139 ;  /* 0x0000008d948b7223 */ /* 0x000fe2000001008b */
[----:B------:R-:W-:-:S02]  /*3860*/  PRMT R51, RZ, 0x7610, R44 ;  /* 0x00007610ff337816 */ /* 0x000fc4000000002c */
[--C-:B------:R-:W-:Y:S02]  /*3870*/  PRMT R141, RZ, 0x5410, R45.reuse ;  /* 0x00005410ff8d7816 */ /* 0x100fe4000000002d */
[----:B------:R-:W-:Y:S02]  /*3880*/  PRMT R142, RZ, 0x7610, R45 ;  /* 0x00007610ff8e7816 */ /* 0x000fe4000000002d */
[--C-:B------:R-:W-:Y:S02]  /*3890*/  PRMT R144, RZ, 0x5410, R46.reuse ;  /* 0x00005410ff907816 */ /* 0x100fe4000000002e */
[----:B------:R-:W-:Y:S02]  /*38a0*/  PRMT R143, RZ, 0x7610, R46 ;  /* 0x00007610ff8f7816 */ /* 0x000fe4000000002e */
[--C-:B------:R-:W-:Y:S02]  /*38b0*/  PRMT R145, RZ, 0x5410, R47.reuse ;  /* 0x00005410ff917816 */ /* 0x100fe4000000002f */
[----:B------:R-:W-:-:S02]  /*38c0*/  PRMT R146, RZ, 0x7610, R47 ;  /* 0x00007610ff927816 */ /* 0x000fc4000000002f */
[----:B------:R-:W-:Y:S01]  /*38d0*/  PRMT R126, RZ, 0x7610, R126 ;  /* 0x00007610ff7e7816 */ /* 0x000fe2000000007e */
[----:B------:R-:W0:Y:S04]  /*38e0*/  LDS.128 R44, [R14+0xb0] ;  /* 0x0000b0000e2c7984 */ /* 0x000e280000000c00 */
[----:B------:R-:W-:Y:S01]  /*38f0*/  FFMA.FTZ R48, R51, R126, R48 ;  /* 0x0000007e33307223 */ /* 0x000fe20000010030 */
[----:B------:R-:W-:Y:S01]  /*3900*/  PRMT R51, RZ, 0x5410, R127 ;  /* 0x00005410ff337816 */ /* 0x000fe2000000007f */
[----:B------:R-:W-:-:S04]  /*3910*/  FFMA.FTZ R49, R138, R140, R49 ;  /* 0x0000008c8a317223 */ /* 0x000fc80000010031 */
        /* <DEDUP_REMOVED lines=9> */
[--C-:B-1----:R-:W-:Y:S02]  /*39b0*/  PRMT R126, RZ, 0x5410, R40.reuse ;  /* 0x00005410ff7e7816 */ /* 0x102fe40000000028 */
[----:B------:R-:W-:Y:S02]  /*39c0*/  PRMT R51, RZ, 0x7610, R40 ;  /* 0x00007610ff337816 */ /* 0x000fe40000000028 */
[----:B------:R-:W-:Y:S01]  /*39d0*/  PRMT R40, RZ, 0x5410, R130 ;  /* 0x00005410ff287816 */ /* 0x000fe20000000082 */
[----:B------:R-:W-:Y:S01]  /*39e0*/  FFMA.FTZ R48, R143, R128, R48 ;  /* 0x000000808f307223 */ /* 0x000fe20000010030 */
[--C-:B------:R-:W-:Y:S01]  /*39f0*/  PRMT R139, RZ, 0x5410, R42.reuse ;  /* 0x00005410ff8b7816 */ /* 0x100fe2000000002a */
        /* <DEDUP_REMOVED lines=12> */
[----:B0-----:R-:W-:Y:S01]  /*3ac0*/  PRMT R43, RZ, 0x5410, R44 ;  /* 0x00005410ff2b7816 */ /* 0x001fe2000000002c */
        /* <DEDUP_REMOVED lines=33> */
[----:B------:R-:W-:Y:S01]  /*3ce0*/  FADD.FTZ R40, R40, R51 ;  /* 0x0000003328287221 */ /* 0x000fe20000010000 */
[----:B------:R-:W-:-:S03]  /*3cf0*/  ISETP.NE.AND P0, PT, R119, RZ, PT ;  /* 0x000000ff7700720c */ /* 0x000fc60003f05270 */
[----:B------:R-:W-:Y:S01]  /*3d00*/  FADD.FTZ R47, R47, R40 ;  /* 0x000000282f2f7221 */ /* 0x000fe20000010000 */
[----:B------:R-:W-:Y:S07]  /*3d10*/  BRA.DIV ~URZ, `(.L_x_14972) ;  /* 0x000080827f007947 */ /* 0x000fee000b800000 */
[----:B------:R0:W1:Y:S02]  /*3d20*/  SHFL.BFLY PT, R40, R47, 0x1, 0x1f ;  /* 0x0c201f002f287f89 */ /* 0x00006400000e0000 */
.L_x_15041:
        /* <DEDUP_REMOVED lines=10> */
.L_x_14971:
[----:B------:R-:W-:-:S13]  /*3dd0*/  ISETP.NE.AND P0, PT, R119, RZ, PT ;  /* 0x000000ff7700720c */ /* 0x000fda0003f05270 */
[----:B------:R-:W-:Y:S02]  /*3de0*/  @!P0 IMAD R40, R123, 0x10, R116 ;  /* 0x000000107b288824 */ /* 0x000fe400078e0274 */
[----:B------:R-:W-:-:S05]  /*3df0*/  @!P0 IMAD.MOV.U32 R41, RZ, RZ, -0x800001 ;  /* 0xff7fffffff298424 */ /* 0x000fca00078e00ff */
[----:B------:R0:W-:Y:S02]  /*3e00*/  @!P0 STS [R40.X4+0x1a0], R41 ;  /* 0x0001a02928008388 */ /* 0x0001e40000004800 */
.L_x_14973:
[----:B------:R-:W-:Y:S05]  /*3e10*/  BSYNC B1 ;  /* 0x0000000000017941 */ /* 0x000fea0003800000 */
.L_x_14970:
[----:B------:R-:W-:-:S04]  /*3e20*/  IADD3 R123, R123, 0x4, RZ ;  /* 0x000000047b7b7810 */ /* 0x000fc80007ffe0ff */
[----:B------:R-:W-:-:S13]  /*3e30*/  ISETP.GE.AND P0, PT, R123, R4, PT ;  /* 0x000000047b00720c */ /* 0x000fda0003f06270 */
[----:B01----:R-:W-:Y:S01]  /*3e40*/  @P0 CALL.REL.NOINC `(.L_x_14974) ;  /* 0x0000001000000944 */ /* 0x003fe20003c00000 */
[----:B------:R-:W-:Y:S05]  /*3e50*/  BRA `(.L_x_14975) ;  /* 0xffffdeb000007947 */ /* 0x000fea000383ffff */
.L_x_14974:
[----:B------:R-:W-:Y:S05]  /*3e60*/  BRA `(.L_x_14968) ;  /* 0x000021e000007947 */ /* 0x000fea0003800000 */
.L_x_14969:
[----:B------:R-:W-:Y:S01]  /*3e70*/  IADD3 R126, -R122, 0x1, RZ ;  /* 0x000000017a7e7810 */ /* 0x000fe20007ffe1ff */
[----:B------:R-:W-:Y:S02]  /*3e80*/  IMAD.MOV.U32 R117, RZ, RZ, -0x800001 ;  /* 0xff7fffffff757424 */ /* 0x000fe400078e00ff */
[----:B------:R-:W-:-:S03]  /*3e90*/  IMAD.MOV.U32 R127, RZ, RZ, R121 ;  /* 0x000000ffff7f7224 */ /* 0x000fc600078e0079 */
.L_x_14980:
[----:B------:R-:W-:Y:S01]  /*3ea0*/  IABS R46, c[0x0][0x1d4] ;  /* 0x00007500002e7a13 */ /* 0x000fe20000000000 */
[----:B------:R-:W-:Y:S01]  /*3eb0*/  IMAD.SHL.U32 R42, R127, 0x10, RZ ;  /* 0x000000107f2a7824 */ /* 0x000fe200078e00ff */
[----:B------:R-:W-:Y:S01]  /*3ec0*/  IABS R48, c[0x0][0x1d0] ;  /* 0x0000740000307a13 */ /* 0x000fe20000000000 */
[----:B------:R-:W-:Y:S01]  /*3ed0*/  BSSY B1, `(.L_x_14976) ;  /* 0x0000213000017945 */ /* 0x000fe20003800000 */
[----:B------:R-:W0:Y:S02]  /*3ee0*/  I2F.RP R43, R46 ;  /* 0x0000002e002b7306 */ /* 0x000e240000209400 */
[----:B------:R-:W-:Y:S02]  /*3ef0*/  IABS R47, R42 ;  /* 0x0000002a002f7213 */ /* 0x000fe40000000000 */
        /* <DEDUP_REMOVED lines=58> */
[-C--:B------:R-:W-:Y:S02]  /*42a0*/  IADD3 R41, P1, P2, R114, R136.reuse, R113 ;  /* 0x0000008872297210 */ /* 0x080fe40007a3e071 */
[----:B------:R-:W-:Y:S01]  /*42b0*/  IADD3 R45, P0, R115, R136, RZ ;  /* 0x00000088732d7210 */ /* 0x000fe20007f1e0ff */
[----:B------:R-:W-:Y:S01]  /*42c0*/  IMAD R139, R42, R15, R40 ;  /* 0x0000000f2a8b7224 */ /* 0x000fe200078e0228 */
[----:B------:R-:W-:-:S03]  /*42d0*/  LEA R40, P3, R41, c[0x0][0x170], 0x1 ;  /* 0x00005c0029287a11 */ /* 0x000fc600078608ff */
[----:B------:R-:W-:-:S04]  /*42e0*/  IMAD.IADD R139, R137, 0x1, R139 ;  /* 0x00000001898b7824 */ /* 0x000fc800078e028b */
[----:B------:R-:W-:Y:S01]  /*42f0*/  IMAD.X R42, R58, 0x1, R139, P0 ;  /* 0x000000013a2a7824 */ /* 0x000fe200000e068b */
[----:B------:R-:W-:Y:S02]  /*4300*/  IADD3.X R44, R60, R139, R23, P1, P2 ;  /* 0x0000008b3c2c7210 */ /* 0x000fe40000fe4417 */
[----:B------:R-:W-:Y:S02]  /*4310*/  LEA R46, P1, R45, c[0x0][0x170], 0x1 ;  /* 0x00005c002d2e7a11 */ /* 0x000fe400078208ff */
[----:B------:R-:W-:Y:S02]  /*4320*/  LEA.HI.X R41, R41, c[0x0][0x174], R44, 0x1, P3 ;  /* 0x00005d0029297a11 */ /* 0x000fe400018f0c2c */
[----:B------:R-:W-:-:S03]  /*4330*/  LEA.HI.X R47, R45, c[0x0][0x174], R42, 0x1, P1 ;  /* 0x00005d002d2f7a11 */ /* 0x000fc600008f0c2a */
[----:B------:R0:W2:Y:S04]  /*4340*/  LDG.E.CONSTANT R143, [R40.64] ;  /* 0x0000000a288f7981 */ /* 0x0000a8000c1e9900 */
[----:B------:R1:W3:Y:S04]  /*4350*/  LDG.E.CONSTANT R142, [R46.64] ;  /* 0x0000000a2e8e7981 */ /* 0x0002e8000c1e9900 */
[----:B------:R0:W4:Y:S01]  /*4360*/  LDG.E.CONSTANT R145, [R40.64+0x4] ;  /* 0x0000040a28917981 */ /* 0x000122000c1e9900 */
[----:B------:R-:W-:-:S03]  /*4370*/  IADD3 R42, P0, P1, R112, R136, R111 ;  /* 0x00000088702a7210 */ /* 0x000fc6000791e06f */
[----:B------:R1:W5:Y:S01]  /*4380*/  LDG.E.CONSTANT R147, [R46.64+0x4] ;  /* 0x0000040a2e937981 */ /* 0x000362000c1e9900 */
[----:B------:R-:W-:Y:S02]  /*4390*/  LEA R44, P2, R42, c[0x0][0x170], 0x1 ;  /* 0x00005c002a2c7a11 */ /* 0x000fe400078408ff */
[----:B------:R-:W-:-:S04]  /*43a0*/  IADD3.X R43, R59, R139, R24, P0, P1 ;  /* 0x0000008b3b2b7210 */ /* 0x000fc800007e2418 */
[----:B------:R-:W-:Y:S02]  /*43b0*/  LEA.HI.X R45, R42, c[0x0][0x174], R43, 0x1, P2 ;  /* 0x00005d002a2d7a11 */ /* 0x000fe400010f0c2b */
[----:B------:R-:W-:-:S03]  /*43c0*/  IADD3 R43, P0, P1, R110, R136, R109 ;  /* 0x000000886e2b7210 */ /* 0x000fc6000791e06d */
[----:B------:R0:W4:Y:S01]  /*43d0*/  LDG.E.CONSTANT R144, [R44.64] ;  /* 0x0000000a2c907981 */ /* 0x000122000c1e9900 */
        /* <DEDUP_REMOVED lines=13> */
[----:B------:R-:W-:Y:S02]  /*44b0*/  LEA R44, P2, R46, c[0x0][0x170], 0x1 ;  /* 0x00005c002e2c7a11 */ /* 0x000fe400078408ff */
[----:B------:R-:W-:-:S04]  /*44c0*/  IADD3.X R45, R64, R139, R27, P0, P1 ;  /* 0x0000008b402d7210 */ /* 0x000fc800007e241b */
[----:B------:R-:W-:-:S05]  /*44d0*/  LEA.HI.X R45, R46, c[0x0][0x174], R45, 0x1, P2 ;  /* 0x00005d002e2d7a11 */ /* 0x000fca00010f0c2d */
[----:B------:R1:W5:Y:S04]  /*44e0*/  LDG.E.CONSTANT R133, [R44.64] ;  /* 0x0000000a2c857981 */ /* 0x000368000c1e9900 */
[----:B------:R1:W5:Y:S01]  /*44f0*/  LDG.E.CONSTANT R132, [R44.64+0x4] ;  /* 0x0000040a2c847981 */ /* 0x000362000c1e9900 */
[----:B------:R-:W-:-:S04]  /*4500*/  IADD3 R46, P0, P1, R104, R136, R103 ;  /* 0x00000088682e7210 */ /* 0x000fc8000791e067 */
[----:B------:R-:W-:Y:S02]  /*4510*/  LEA R48, P2, R46, c[0x0][0x170], 0x1 ;  /* 0x00005c002e307a11 */ /* 0x000fe400078408ff */
[----:B0-----:R-:W-:-:S04]  /*4520*/  IADD3.X R43, R63, R139, R28, P0, P1 ;  /* 0x0000008b3f2b7210 */ /* 0x001fc800007e241c */
[----:B------:R-:W-:Y:S02]  /*4530*/  LEA.HI.X R49, R46, c[0x0][0x174], R43, 0x1, P2 ;  /* 0x00005d002e317a11 */ /* 0x000fe400010f0c2b */
[----:B------:R-:W-:Y:S01]  /*4540*/  IADD3 R46, P0, P1, R102, R136, R101 ;  /* 0x00000088662e7210 */ /* 0x000fe2000791e065 */
[----:B------:R-:W0:Y:S04]  /*4550*/  LDS.128 R40, [R14] ;  /* 0x000000000e287984 */ /* 0x000e280000000c00 */
[----:B------:R0:W5:Y:S01]  /*4560*/  LDG.E.CONSTANT R159, [R48.64] ;  /* 0x0000000a309f7981 */ /* 0x000162000c1e9900 */
[----:B------:R-:W-:Y:S02]  /*4570*/  LEA R128, P2, R46, c[0x0][0x170], 0x1 ;  /* 0x00005c002e807a11 */ /* 0x000fe400078408ff */
[----:B------:R-:W-:Y:S01]  /*4580*/  IADD3.X R47, R66, R139, R29, P0, P1 ;  /* 0x0000008b422f7210 */ /* 0x000fe200007e241d */
[----:B------:R0:W5:Y:S03]  /*4590*/  LDG.E.CONSTANT R158, [R48.64+0x4] ;  /* 0x0000040a309e7981 */ /* 0x000166000c1e9900 */
[----:B------:R-:W-:-:S05]  /*45a0*/  LEA.HI.X R129, R46, c[0x0][0x174], R47, 0x1, P2 ;  /* 0x00005d002e817a11 */ /* 0x000fca00010f0c2f */
[----:B------:R0:W5:Y:S01]  /*45b0*/  LDG.E.CONSTANT R157, [R128.64] ;  /* 0x0000000a809d7981 */ /* 0x000162000c1e9900 */
[----:B-1----:R-:W-:-:S03]  /*45c0*/  IADD3 R44, P0, P1, R100, R136, R99 ;  /* 0x00000088642c7210 */ /* 0x002fc6000791e063 */
[----:B------:R1:W5:Y:S01]  /*45d0*/  LDG.E.CONSTANT R156, [R128.64+0x4] ;  /* 0x0000040a809c7981 */ /* 0x000362000c1e9900 */
[----:B------:R-:W-:Y:S02]  /*45e0*/  IADD3 R50, P3, P4, R98, R136, R97 ;  /* 0x0000008862327210 */ /* 0x000fe40007c7e061 */
[----:B------:R-:W-:Y:S02]  /*45f0*/  LEA R134, P2, R44, c[0x0][0x170], 0x1 ;  /* 0x00005c002c867a11 */ /* 0x000fe400078408ff */
[-C--:B------:R-:W-:Y:S02]  /*4600*/  IADD3.X R45, R65, R139.reuse, R30, P0, P1 ;  /* 0x0000008b412d7210 */ /* 0x080fe400007e241e */
[----:B------:R-:W-:Y:S02]  /*4610*/  IADD3.X R51, R68, R139, R31, P3, P4 ;  /* 0x0000008b44337210 */ /* 0x000fe40001fe841f */
[----:B------:R-:W-:Y:S02]  /*4620*/  LEA R130, P0, R50, c[0x0][0x170], 0x1 ;  /* 0x00005c0032827a11 */ /* 0x000fe400078008ff */
[----:B------:R-:W-:-:S02]  /*4630*/  LEA.HI.X R135, R44, c[0x0][0x174], R45, 0x1, P2 ;  /* 0x00005d002c877a11 */ /* 0x000fc400010f0c2d */
[----:B------:R-:W-:Y:S01]  /*4640*/  LEA.HI.X R131, R50, c[0x0][0x174], R51, 0x1, P0 ;  /* 0x00005d0032837a11 */ /* 0x000fe200000f0c33 */
[----:B------:R-:W2:Y:S04]  /*4650*/  LDS.128 R44, [R14+0x10] ;  /* 0x000010000e2c7984 */ /* 0x000ea80000000c00 */
[----:B------:R1:W5:Y:S01]  /*4660*/  LDG.E.CONSTANT R51, [R134.64] ;  /* 0x0000000a86337981 */ /* 0x000362000c1e9900 */
[----:B0-----:R-:W-:Y:S02]  /*4670*/  PRMT R48, RZ, 0x5410, R42 ;  /* 0x00005410ff307816 */ /* 0x001fe4000000002a */
[----:B------:R-:W-:Y:S02]  /*4680*/  PRMT R148, RZ, 0x5410, R40 ;  /* 0x00005410ff947816 */ /* 0x000fe40000000028 */
[----:B------:R-:W-:-:S02]  /*4690*/  PRMT R42, RZ, 0x7610, R42 ;  /* 0x00007610ff2a7816 */ /* 0x000fc4000000002a */
[----:B------:R-:W-:Y:S02]  /*46a0*/  PRMT R40, RZ, 0x7610, R40 ;  /* 0x00007610ff287816 */ /* 0x000fe40000000028 */
[----:B------:R-:W-:-:S04]  /*46b0*/  IADD3 R149, P0, P1, R96, R136, R95 ;  /* 0x0000008860957210 */ /* 0x000fc8000791e05f */
[----:B-1----:R-:W-:Y:S02]  /*46c0*/  LEA R128, P2, R149, c[0x0][0x170], 0x1 ;  /* 0x00005c0095807a11 */ /* 0x002fe400078408ff */
[----:B------:R-:W-:-:S04]  /*46d0*/  IADD3.X R150, R67, R139, R32, P0, P1 ;  /* 0x0000008b43967210 */ /* 0x000fc800007e2420 */
[----:B------:R-:W-:-:S05]  /*46e0*/  LEA.HI.X R129, R149, c[0x0][0x174], R150, 0x1, P2 ;  /* 0x00005d0095817a11 */ /* 0x000fca00010f0c96 */
[----:B------:R0:W5:Y:S04]  /*46f0*/  LDG.E.CONSTANT R155, [R128.64] ;  /* 0x0000000a809b7981 */ /* 0x000168000c1e9900 */
[----:B------:R0:W5:Y:S01]  /*4700*/  LDG.E.CONSTANT R154, [R128.64+0x4] ;  /* 0x0000040a809a7981 */ /* 0x000162000c1e9900 */
[--C-:B--2---:R-:W-:Y:S02]  /*4710*/  PRMT R49, RZ, 0x5410, R143.reuse ;  /* 0x00005410ff317816 */ /* 0x104fe4000000008f */
[----:B------:R-:W-:-:S03]  /*4720*/  PRMT R143, RZ, 0x7610, R143 ;  /* 0x00007610ff8f7816 */ /* 0x000fc6000000008f */
[----:B------:R-:W-:Y:S01]  /*4730*/  FMUL.FTZ R50, R48, R49 ;  /* 0x0000003130327220 */ /* 0x000fe20000410000 */
[----:B---3--:R-:W-:Y:S01]  /*4740*/  PRMT R49, RZ, 0x5410, R142 ;  /* 0x00005410ff317816 */ /* 0x008fe2000000008e */
[----:B------:R1:W2:Y:S01]  /*4750*/  LDG.E.CONSTANT R48, [R134.64+0x4] ;  /* 0x0000040a86307981 */ /* 0x0002a2000c1e9900 */
[----:B------:R-:W-:Y:S01]  /*4760*/  FMUL.FTZ R143, R42, R143 ;  /* 0x0000008f2a8f7220 */ /* 0x000fe20000410000 */
[--C-:B------:R-:W-:Y:S02]  /*4770*/  PRMT R42, RZ, 0x5410, R43.reuse ;  /* 0x00005410ff2a7816 */ /* 0x100fe4000000002b */
[----:B------:R-:W-:Y:S02]  /*4780*/  FFMA.FTZ R148, R148, R49, R50 ;  /* 0x0000003194947223 */ /* 0x000fe40000010032 */
[----:B------:R4:W3:Y:S04]  /*4790*/  LDG.E.CONSTANT R49, [R130.64] ;  /* 0x0000000a82317981 */ /* 0x0008e8000c1e9900 */
[----:B------:R4:W2:Y:S01]  /*47a0*/  LDG.E.CONSTANT R50, [R130.64+0x4] ;  /* 0x0000040a82327981 */ /* 0x0008a2000c1e9900 */
[----:B------:R-:W-:-:S02]  /*47b0*/  PRMT R43, RZ, 0x7610, R43 ;  /* 0x00007610ff2b7816 */ /* 0x000fc4000000002b */
[----:B----4-:R-:W-:-:S05]  /*47c0*/  PRMT R131, RZ, 0x5410, R145 ;  /* 0x00005410ff837816 */ /* 0x010fca0000000091 */
[----:B-1----:R-:W-:Y:S01]  /*47d0*/  FMUL.FTZ R135, R42, R131 ;  /* 0x000000832a877220 */ /* 0x002fe20000410000 */
[----:B------:R-:W-:-:S05]  /*47e0*/  PRMT R42, RZ, 0x7610, R145 ;  /* 0x00007610ff2a7816 */ /* 0x000fca0000000091 */
[----:B------:R-:W-:Y:S01]  /*47f0*/  FMUL.FTZ R130, R43, R42 ;  /* 0x0000002a2b827220 */ /* 0x000fe20000410000 */
[--C-:B------:R-:W-:Y:S02]  /*4800*/  PRMT R42, RZ, 0x5410, R41.reuse ;  /* 0x00005410ff2a7816 */ /* 0x100fe40000000029 */
[----:B------:R-:W-:Y:S02]  /*4810*/  PRMT R43, RZ, 0x7610, R41 ;  /* 0x00007610ff2b7816 */ /* 0x000fe40000000029 */
[----:B------:R-:W-:-:S05]  /*4820*/  PRMT R41, RZ, 0x7610, R142 ;  /* 0x00007610ff297816 */ /* 0x000fca000000008e */
[----:B------:R-:W-:Y:S01]  /*4830*/  FFMA.FTZ R134, R40, R41, R143 ;  /* 0x0000002928867223 */ /* 0x000fe2000001008f */
[--C-:B-----5:R-:W-:Y:S02]  /*4840*/  PRMT R40, RZ, 0x7610, R147.reuse ;  /* 0x00007610ff287816 */ /* 0x120fe40000000093 */
        /* <DEDUP_REMOVED lines=17> */
[----:B------:R-:W1:Y:S01]  /*4960*/  LDS.128 R40, [R14+0x20] ;  /* 0x000020000e287984 */ /* 0x000e620000000c00 */
[----:B------:R-:W-:-:S03]  /*4970*/  IADD3 R130, P0, P1, R94, R136, R93 ;  /* 0x000000885e827210 */ /* 0x000fc6000791e05d */
[----:B------:R-:W-:Y:S01]  /*4980*/  FFMA.FTZ R143, R44, R45, R143 ;  /* 0x0000002d2c8f7223 */ /* 0x000fe2000001008f */
[----:B------:R-:W-:Y:S02]  /*4990*/  LEA R44, P2, R130, c[0x0][0x170], 0x1 ;  /* 0x00005c00822c7a11 */ /* 0x000fe400078408ff */
[----:B------:R-:W-:-:S04]  /*49a0*/  IADD3.X R45, R70, R139, R33, P0, P1 ;  /* 0x0000008b462d7210 */ /* 0x000fc800007e2421 */
[----:B------:R-:W-:Y:S02]  /*49b0*/  LEA.HI.X R45, R130, c[0x0][0x174], R45, 0x1, P2 ;  /* 0x00005d00822d7a11 */ /* 0x000fe400010f0c2d */
[----:B------:R-:W-:-:S03]  /*49c0*/  IADD3 R131, P0, P1, R92, R136, R91 ;  /* 0x000000885c837210 */ /* 0x000fc6000791e05b */
[----:B------:R4:W5:Y:S01]  /*49d0*/  LDG.E.CONSTANT R153, [R44.64] ;  /* 0x0000000a2c997981 */ /* 0x000962000c1e9900 */
[----:B------:R-:W-:Y:S02]  /*49e0*/  LEA R130, P2, R131, c[0x0][0x170], 0x1 ;  /* 0x00005c0083827a11 */ /* 0x000fe400078408ff */
[----:B------:R-:W-:Y:S01]  /*49f0*/  IADD3.X R144, R69, R139, R34, P0, P1 ;  /* 0x0000008b45907210 */ /* 0x000fe200007e2422 */
[----:B------:R4:W5:Y:S03]  /*4a00*/  LDG.E.CONSTANT R147, [R44.64+0x4] ;  /* 0x0000040a2c937981 */ /* 0x000966000c1e9900 */
[----:B------:R-:W-:Y:S02]  /*4a10*/  LEA.HI.X R131, R131, c[0x0][0x174], R144, 0x1, P2 ;  /* 0x00005d0083837a11 */ /* 0x000fe400010f0c90 */
[----:B------:R-:W-:-:S03]  /*4a20*/  PRMT R138, RZ, 0x7610, R138 ;  /* 0x00007610ff8a7816 */ /* 0x000fc6000000008a */
[----:B------:R0:W5:Y:S01]  /*4a30*/  LDG.E.CONSTANT R152, [R130.64] ;  /* 0x0000000a82987981 */ /* 0x000162000c1e9900 */
[----:B----4-:R-:W-:Y:S02]  /*4a40*/  PRMT R45, RZ, 0x7610, R46 ;  /* 0x00007610ff2d7816 */ /* 0x010fe4000000002e */
[----:B------:R-:W-:Y:S01]  /*4a50*/  PRMT R44, RZ, 0x5410, R47 ;  /* 0x00005410ff2c7816 */ /* 0x000fe2000000002f */
[----:B------:R4:W5:Y:S02]  /*4a60*/  LDG.E.CONSTANT R151, [R130.64+0x4] ;  /* 0x0000040a82977981 */ /* 0x000964000c1e9900 */
[----:B------:R-:W-:Y:S01]  /*4a70*/  FFMA.FTZ R134, R45, R138, R134 ;  /* 0x0000008a2d867223 */ /* 0x000fe20000010086 */
[----:B------:R-:W-:Y:S02]  /*4a80*/  PRMT R45, RZ, 0x5410, R140 ;  /* 0x00005410ff2d7816 */ /* 0x000fe4000000008c */
[----:B0-----:R-:W-:-:S03]  /*4a90*/  IADD3 R129, P0, P1, R90, R136, R89 ;  /* 0x000000885a817210 */ /* 0x001fc6000791e059 */
[----:B------:R-:W-:Y:S01]  /*4aa0*/  FFMA.FTZ R135, R44, R45, R135 ;  /* 0x0000002d2c877223 */ /* 0x000fe20000010087 */
[C---:B------:R-:W-:Y:S02]  /*4ab0*/  LEA R128, P2, R129.reuse, c[0x0][0x170], 0x1 ;  /* 0x00005c0081807a11 */ /* 0x040fe400078408ff */
[----:B------:R-:W-:Y:S02]  /*4ac0*/  IADD3.X R138, R72, R139, R35, P0, P1 ;  /* 0x0000008b488a7210 */ /* 0x000fe400007e2423 */
[----:B-1----:R-:W-:Y:S02]  /*4ad0*/  PRMT R44, RZ, 0x5410, R40 ;  /* 0x00005410ff2c7816 */ /* 0x002fe40000000028 */
[----:B------:R-:W-:Y:S02]  /*4ae0*/  PRMT R45, RZ, 0x5410, R141 ;  /* 0x00005410ff2d7816 */ /* 0x000fe4000000008d */
[----:B------:R-:W-:Y:S02]  /*4af0*/  LEA.HI.X R129, R129, c[0x0][0x174], R138, 0x1, P2 ;  /* 0x00005d0081817a11 */ /* 0x000fe400010f0c8a */
[----:B------:R-:W-:Y:S01]  /*4b00*/  PRMT R47, RZ, 0x7610, R47 ;  /* 0x00007610ff2f7816 */ /* 0x000fe2000000002f */
[----:B------:R-:W-:Y:S01]  /*4b10*/  FFMA.FTZ R143, R44, R45, R143 ;  /* 0x0000002d2c8f7223 */ /* 0x000fe2000001008f */
[----:B------:R-:W-:Y:S01]  /*4b20*/  PRMT R140, RZ, 0x7610, R140 ;  /* 0x00007610ff8c7816 */ /* 0x000fe2000000008c */
[----:B------:R0:W5:Y:S01]  /*4b30*/  LDG.E.CONSTANT R148, [R128.64] ;  /* 0x0000000a80947981 */ /* 0x000162000c1e9900 */
[----:B------:R-:W-:-:S02]  /*4b40*/  PRMT R45, RZ, 0x7610, R40 ;  /* 0x00007610ff2d7816 */ /* 0x000fc40000000028 */
[----:B------:R-:W-:Y:S01]  /*4b50*/  PRMT R40, RZ, 0x5410, R137 ;  /* 0x00005410ff287816 */ /* 0x000fe20000000089 */
[----:B------:R-:W-:Y:S01]  /*4b60*/  FFMA.FTZ R140, R47, R140, R142 ;  /* 0x0000008c2f8c7223 */ /* 0x000fe2000001008e */
[----:B------:R-:W-:Y:S01]  /*4b70*/  PRMT R161, RZ, 0x7610, R41 ;  /* 0x00007610ffa17816 */ /* 0x000fe20000000029 */
[----:B------:R0:W5:Y:S01]  /*4b80*/  LDG.E.CONSTANT R149, [R128.64+0x4] ;  /* 0x0000040a80957981 */ /* 0x000162000c1e9900 */
[----:B------:R-:W-:Y:S02]  /*4b90*/  PRMT R137, RZ, 0x7610, R137 ;  /* 0x00007610ff897816 */ /* 0x000fe40000000089 */
[----:B------:R-:W-:-:S03]  /*4ba0*/  PRMT R160, RZ, 0x7610, R141 ;  /* 0x00007610ffa07816 */ /* 0x000fc6000000008d */
[----:B------:R-:W-:Y:S01]  /*4bb0*/  FFMA.FTZ R161, R161, R137, R140 ;  /* 0x00000089a1a17223 */ /* 0x000fe2000001008c */
[----:B------:R-:W-:Y:S01]  /*4bc0*/  IADD3 R137, P0, P1, R88, R136, R87 ;  /* 0x0000008858897210 */ /* 0x000fe2000791e057 */
[----:B------:R-:W-:Y:S01]  /*4bd0*/  FFMA.FTZ R160, R45, R160, R134 ;  /* 0x000000a02da07223 */ /* 0x000fe20000010086 */
[----:B------:R-:W-:Y:S01]  /*4be0*/  PRMT R134, RZ, 0x5410, R41 ;  /* 0x00005410ff867816 */ /* 0x000fe20000000029 */
[----:B------:R-:W1:Y:S01]  /*4bf0*/  LDS.128 R44, [R14+0x30] ;  /* 0x000030000e2c7984 */ /* 0x000e620000000c00 */
[----:B----4-:R-:W-:Y:S02]  /*4c00*/  LEA R130, P2, R137, c[0x0][0x170], 0x1 ;  /* 0x00005c0089827a11 */ /* 0x010fe400078408ff */
[----:B------:R-:W-:Y:S01]  /*4c10*/  IADD3.X R138, R71, R139, R36, P0, P1 ;  /* 0x0000008b478a7210 */ /* 0x000fe200007e2424 */
[----:B------:R-:W-:Y:S01]  /*4c20*/  FFMA.FTZ R134, R134, R40, R135 ;  /* 0x0000002886867223 */ /* 0x000fe20000010087 */
[----:B------:R-:W-:Y:S02]  /*4c30*/  PRMT R135, RZ, 0x5410, R133 ;  /* 0x00005410ff877816 */ /* 0x000fe40000000085 */
[----:B------:R-:W-:-:S02]  /*4c40*/  LEA.HI.X R131, R137, c[0x0][0x174], R138, 0x1, P2 ;  /* 0x00005d0089837a11 */ /* 0x000fc400010f0c8a */
[--C-:B------:R-:W-:Y:S02]  /*4c50*/  PRMT R40, RZ, 0x5410, R42.reuse ;  /* 0x00005410ff287816 */ /* 0x100fe4000000002a */
[----:B------:R-:W-:Y:S01]  /*4c60*/  PRMT R41, RZ, 0x7610, R42 ;  /* 0x00007610ff297816 */ /* 0x000fe2000000002a */
[----:B------:R4:W5:Y:S01]  /*4c70*/  LDG.E.CONSTANT R150, [R130.64] ;  /* 0x0000000a82967981 */ /* 0x000962000c1e9900 */
[----:B------:R-:W-:Y:S02]  /*4c80*/  PRMT R133, RZ, 0x7610, R133 ;  /* 0x00007610ff857816 */ /* 0x000fe40000000085 */
[----:B------:R-:W-:Y:S01]  /*4c90*/  IADD3 R42, P3, P4, R86, R136, R85 ;  /* 0x00000088562a7210 */ /* 0x000fe20007c7e055 */
[----:B------:R-:W-:Y:S02]  /*4ca0*/  FFMA.FTZ R135, R40, R135, R143 ;  /* 0x0000008728877223 */ /* 0x000fe4000001008f */
[----:B------:R-:W-:Y:S01]  /*4cb0*/  FFMA.FTZ R160, R41, R133, R160 ;  /* 0x0000008529a07223 */ /* 0x000fe200000100a0 */
[----:B------:R-:W-:Y:S01]  /*4cc0*/  LEA R40, P5, R42, c[0x0][0x170], 0x1 ;  /* 0x00005c002a287a11 */ /* 0x000fe200078a08ff */
[----:B------:R4:W5:Y:S01]  /*4cd0*/  LDG.E.CONSTANT R143, [R130.64+0x4] ;  /* 0x0000040a828f7981 */ /* 0x000962000c1e9900 */
[----:B------:R-:W-:-:S04]  /*4ce0*/  IADD3.X R41, R74, R139, R37, P3, P4 ;  /* 0x0000008b4a297210 */ /* 0x000fc80001fe8425 */
[----:B------:R-:W-:Y:S02]  /*4cf0*/  LEA.HI.X R41, R42, c[0x0][0x174], R41, 0x1, P5 ;  /* 0x00005d002a297a11 */ /* 0x000fe400028f0c29 */
[----:B0-----:R-:W-:Y:S02]  /*4d00*/  PRMT R129, RZ, 0x5410, R43 ;  /* 0x00005410ff817816 */ /* 0x001fe4000000002b */
[--C-:B------:R-:W-:Y:S01]  /*4d10*/  PRMT R42, RZ, 0x5410, R132.reuse ;  /* 0x00005410ff2a7816 */ /* 0x100fe20000000084 */
[----:B------:R0:W5:Y:S01]  /*4d20*/  LDG.E.CONSTANT R144, [R40.64] ;  /* 0x0000000a28907981 */ /* 0x000162000c1e9900 */
[----:B------:R-:W-:-:S03]  /*4d30*/  PRMT R132, RZ, 0x7610, R132 ;  /* 0x00007610ff847816 */ /* 0x000fc60000000084 */
[----:B------:R0:W5:Y:S01]  /*4d40*/  LDG.E.CONSTANT R145, [R40.64+0x4] ;  /* 0x0000040a28917981 */ /* 0x000162000c1e9900 */
[----:B------:R-:W-:Y:S01]  /*4d50*/  FFMA.FTZ R42, R129, R42, R134 ;  /* 0x0000002a812a7223 */ /* 0x000fe20000010086 */
[----:B------:R-:W-:Y:S02]  /*4d60*/  IADD3 R129, P0, P1, R84, R136, R83 ;  /* 0x0000008854817210 */ /* 0x000fe4000791e053 */
[----:B0-----:R-:W-:Y:S02]  /*4d70*/  PRMT R40, RZ, 0x7610, R43 ;  /* 0x00007610ff287816 */ /* 0x001fe4000000002b */
[----:B------:R-:W-:-:S03]  /*4d80*/  LEA R128, P2, R129, c[0x0][0x170], 0x1 ;  /* 0x00005c0081807a11 */ /* 0x000fc600078408ff */
[----:B------:R-:W-:Y:S01]  /*4d90*/  FFMA.FTZ R161, R40, R132, R161 ;  /* 0x0000008428a17223 */ /* 0x000fe200000100a1 */
[----:B------:R-:W-:-:S04]  /*4da0*/  IADD3.X R132, R73, R139, R38, P0, P1 ;  /* 0x0000008b49847210 */ /* 0x000fc800007e2426 */
[----:B------:R-:W-:Y:S02]  /*4db0*/  LEA.HI.X R129, R129, c[0x0][0x174], R132, 0x1, P2 ;  /* 0x00005d0081817a11 */ /* 0x000fe400010f0c84 */
[----:B-1----:R-:W-:Y:S02]  /*4dc0*/  PRMT R40, RZ, 0x5410, R44 ;  /* 0x00005410ff287816 */ /* 0x002fe4000000002c */
[----:B------:R-:W-:Y:S01]  /*4dd0*/  PRMT R43, RZ, 0x5410, R159 ;  /* 0x00005410ff2b7816 */ /* 0x000fe2000000009f */
[----:B------:R0:W5:Y:S01]  /*4de0*/  LDG.E.CONSTANT R146, [R128.64] ;  /* 0x0000000a80927981 */ /* 0x000162000c1e9900 */
[----:B----4-:R-:W-:-:S03]  /*4df0*/  IADD3 R130, P0, P1, R81, R136, R16 ;  /* 0x0000008851827210 */ /* 0x010fc6000791e010 */
[----:B------:R-:W-:Y:S01]  /*4e00*/  FFMA.FTZ R43, R40, R43, R135 ;  /* 0x0000002b282b7223 */ /* 0x000fe20000010087 */
[----:B------:R-:W-:Y:S01]  /*4e10*/  LEA R40, P2, R130, c[0x0][0x170], 0x1 ;  /* 0x00005c0082287a11 */ /* 0x000fe200078408ff */
[----:B------:R0:W4:Y:S01]  /*4e20*/  LDG.E.CONSTANT R140, [R128.64+0x4] ;  /* 0x0000040a808c7981 */ /* 0x000122000c1e9900 */
[----:B------:R-:W-:-:S04]  /*4e30*/  IADD3.X R41, R76, R139, R39, P0, P1 ;  /* 0x0000008b4c297210 */ /* 0x000fc800007e2427 */
[----:B------:R-:W-:Y:S02]  /*4e40*/  LEA.HI.X R41, R130, c[0x0][0x174], R41, 0x1, P2 ;  /* 0x00005d0082297a11 */ /* 0x000fe400010f0c29 */
[----:B------:R-:W-:-:S03]  /*4e50*/  IADD3 R130, P0, P1, R7, R136, R18 ;  /* 0x0000008807827210 */ /* 0x000fc6000791e012 */
[----:B------:R1:W4:Y:S01]  /*4e60*/  LDG.E.CONSTANT R141, [R40.64] ;  /* 0x0000000a288d7981 */ /* 0x000322000c1e9900 */
[C---:B------:R-:W-:Y:S02]  /*4e70*/  LEA R132, P2, R130.reuse, c[0x0][0x170], 0x1 ;  /* 0x00005c0082847a11 */ /* 0x040fe400078408ff */
[----:B------:R-:W-:Y:S01]  /*4e80*/  IADD3.X R131, R75, R139, R52, P0, P1 ;  /* 0x0000008b4b837210 */ /* 0x000fe200007e2434 */
[----:B------:R1:W4:Y:S03]  /*4e90*/  LDG.E.CONSTANT R142, [R40.64+0x4] ;  /* 0x0000040a288e7981 */ /* 0x000326000c1e9900 */
[----:B------:R-:W-:Y:S02]  /*4ea0*/  LEA.HI.X R133, R130, c[0x0][0x174], R131, 0x1, P2 ;  /* 0x00005d0082857a11 */ /* 0x000fe400010f0c83 */
[----:B------:R-:W-:-:S03]  /*4eb0*/  IADD3 R130, P0, P1, R8, R136, R17 ;  /* 0x0000008808827210 */ /* 0x000fc6000791e011 */
[----:B0-----:R0:W4:Y:S01]  /*4ec0*/  LDG.E.CONSTANT R128, [R132.64] ;  /* 0x0000000a84807981 */ /* 0x001122000c1e9900 */
[----:B------:R-:W-:Y:S02]  /*4ed0*/  LEA R134, P2, R130, c[0x0][0x170], 0x1 ;  /* 0x00005c0082867a11 */ /* 0x000fe400078408ff */
[----:B------:R-:W-:Y:S01]  /*4ee0*/  IADD3.X R131, R78, R139, R53, P0, P1 ;  /* 0x0000008b4e837210 */ /* 0x000fe200007e2435 */
[----:B------:R0:W4:Y:S03]  /*4ef0*/  LDG.E.CONSTANT R129, [R132.64+0x4] ;  /* 0x0000040a84817981 */ /* 0x000126000c1e9900 */
[----:B------:R-:W-:Y:S02]  /*4f00*/  LEA.HI.X R135, R130, c[0x0][0x174], R131, 0x1, P2 ;  /* 0x00005d0082877a11 */ /* 0x000fe400010f0c83 */
[----:B-1----:R-:W-:-:S03]  /*4f10*/  IADD3 R41, P0, P1, R9, R136, R20 ;  /* 0x0000008809297210 */ /* 0x002fc6000791e014 */
[----:B------:R1:W4:Y:S01]  /*4f20*/  LDG.E.CONSTANT R130, [R134.64] ;  /* 0x0000000a86827981 */ /* 0x000322000c1e9900 */
[----:B------:R-:W-:Y:S02]  /*4f30*/  LEA R40, P2, R41, c[0x0][0x170], 0x1 ;  /* 0x00005c0029287a11 */ /* 0x000fe400078408ff */
[-C--:B------:R-:W-:Y:S01]  /*4f40*/  IADD3.X R138, R77, R139.reuse, R54, P0, P1 ;  /* 0x0000008b4d8a7210 */ /* 0x080fe200007e2436 */
[----:B------:R1:W4:Y:S01]  /*4f50*/  LDG.E.CONSTANT R131, [R134.64+0x4] ;  /* 0x0000040a86837981 */ /* 0x000322000c1e9900 */
[-C--:B------:R-:W-:Y:S02]  /*4f60*/  IADD3 R137, P0, P1, R10, R136.reuse, R19 ;  /* 0x000000880a897210 */ /* 0x080fe4000791e013 */
[----:B------:R-:W-:Y:S02]  /*4f70*/  LEA.HI.X R41, R41, c[0x0][0x174], R138, 0x1, P2 ;  /* 0x00005d0029297a11 */ /* 0x000fe400010f0c8a */
[C---:B------:R-:W-:Y:S02]  /*4f80*/  LEA R164, P2, R137.reuse, c[0x0][0x170], 0x1 ;  /* 0x00005c0089a47a11 */ /* 0x040fe400078408ff */
[----:B------:R-:W-:Y:S01]  /*4f90*/  IADD3.X R138, R80, R139, R55, P0, P1 ;  /* 0x0000008b508a7210 */ /* 0x000fe200007e2437 */
[----:B0-----:R0:W4:Y:S03]  /*4fa0*/  LDG.E.CONSTANT R132, [R40.64] ;  /* 0x0000000a28847981 */ /* 0x001126000c1e9900 */
[----:B------:R-:W-:Y:S01]  /*4fb0*/  LEA.HI.X R165, R137, c[0x0][0x174], R138, 0x1, P2 ;  /* 0x00005d0089a57a11 */ /* 0x000fe200010f0c8a */
[----:B------:R0:W4:Y:S01]  /*4fc0*/  LDG.E.CONSTANT R133, [R40.64+0x4] ;  /* 0x0000040a28857981 */ /* 0x000122000c1e9900 */
[----:B------:R-:W-:-:S03]  /*4fd0*/  IADD3 R137, P0, P1, R11, R136, R22 ;  /* 0x000000880b897210 */ /* 0x000fc6000791e016 */
[----:B-1----:R-:W4:Y:S01]  /*4fe0*/  LDG.E.CONSTANT R134, [R164.64] ;  /* 0x0000000aa4867981 */ /* 0x002f22000c1e9900 */
[----:B------:R-:W-:Y:S02]  /*4ff0*/  IADD3 R138, P3, P4, R12, R136, R21 ;  /* 0x000000880c8a7210 */ /* 0x000fe40007c7e015 */
[----:B------:R-:W-:Y:S01]  /*5000*/  LEA R162, P2, R137, c[0x0][0x170], 0x1 ;  /* 0x00005c0089a27a11 */ /* 0x000fe200078408ff */
[----:B------:R-:W4:Y:S01]  /*5010*/  LDG.E.CONSTANT R135, [R164.64+0x4] ;  /* 0x0000040aa4877981 */ /* 0x000f22000c1e9900 */
[-C--:B------:R-:W-:Y:S02]  /*5020*/  IADD3.X R136, R79, R139.reuse, R56, P0, P1 ;  /* 0x0000008b4f887210 */ /* 0x080fe400007e2438 */
[----:B------:R-:W-:Y:S02]  /*5030*/  IADD3.X R139, R82, R139, R57, P3, P4 ;  /* 0x0000008b528b7210 */ /* 0x000fe40001fe8439 */
[----:B------:R-:W-:Y:S02]  /*5040*/  LEA.HI.X R163, R137, c[0x0][0x174], R136, 0x1, P2 ;  /* 0x00005d0089a37a11 */ /* 0x000fe400010f0c88 */
[----:B0-----:R-:W-:-:S03]  /*5050*/  LEA R40, P0, R138, c[0x0][0x170], 0x1 ;  /* 0x00005c008a287a11 */ /* 0x001fc600078008ff */
[----:B------:R-:W4:Y:S01]  /*5060*/  LDG.E.CONSTANT R136, [R162.64] ;  /* 0x0000000aa2887981 */ /* 0x000f22000c1e9900 */
[----:B------:R-:W-:-:S03]  /*5070*/  LEA.HI.X R41, R138, c[0x0][0x174], R139, 0x1, P0 ;  /* 0x00005d008a297a11 */ /* 0x000fc600000f0c8b */
[----:B------:R-:W4:Y:S04]  /*5080*/  LDG.E.CONSTANT R137, [R162.64+0x4] ;  /* 0x0000040aa2897981 */ /* 0x000f28000c1e9900 */
[----:B------:R0:W4:Y:S04]  /*5090*/  LDG.E.CONSTANT R138, [R40.64] ;  /* 0x0000000a288a7981 */ /* 0x000128000c1e9900 */
[----:B------:R0:W4:Y:S01]  /*50a0*/  LDG.E.CONSTANT R139, [R40.64+0x4] ;  /* 0x0000040a288b7981 */ /* 0x000122000c1e9900 */
[----:B------:R-:W-:Y:S02]  /*50b0*/  PRMT R159, RZ, 0x7610, R159 ;  /* 0x00007610ff9f7816 */ /* 0x000fe4000000009f */
[----:B0-----:R-:W-:-:S02]  /*50c0*/  PRMT R41, RZ, 0x7610, R44 ;  /* 0x00007610ff297816 */ /* 0x001fc4000000002c */
[--C-:B------:R-:W-:Y:S02]  /*50d0*/  PRMT R44, RZ, 0x5410, R158.reuse ;  /* 0x00005410ff2c7816 */ /* 0x100fe4000000009e */
[--C-:B------:R-:W-:Y:S02]  /*50e0*/  PRMT R40, RZ, 0x7610, R45.reuse ;  /* 0x00007610ff287816 */ /* 0x100fe4000000002d */
        /* <DEDUP_REMOVED lines=20> */
[--C-:B0-----:R-:W-:Y:S02]  /*5230*/  PRMT R159, RZ, 0x7610, R40.reuse ;  /* 0x00007610ff9f7816 */ /* 0x101fe40000000028 */
[----:B------:R-:W-:Y:S02]  /*5240*/  PRMT R156, RZ, 0x5410, R40 ;  /* 0x00005410ff9c7816 */ /* 0x000fe40000000028 */
[----:B------:R-:W-:Y:S01]  /*5250*/  PRMT R40, RZ, 0x5410, R41 ;  /* 0x00005410ff287816 */ /* 0x000fe20000000029 */
[----:B------:R-:W-:Y:S01]  /*5260*/  FFMA.FTZ R160, R159, R51, R160 ;  /* 0x000000339fa07223 */ /* 0x000fe200000100a0 */
[----:B--2---:R-:W-:Y:S01]  /*5270*/  PRMT R51, RZ, 0x5410, R48 ;  /* 0x00005410ff337816 */ /* 0x004fe20000000030 */
[----:B------:R-:W-:-:S02]  /*5280*/  FFMA.FTZ R156, R156, R44, R45 ;  /* 0x0000002c9c9c7223 */ /* 0x000fc4000001002d */
[----:B------:R-:W0:Y:S01]  /*5290*/  LDS.128 R44, [R14+0x50] ;  /* 0x000050000e2c7984 */ /* 0x000e220000000c00 */
[----:B------:R-:W-:Y:S01]  /*52a0*/  PRMT R48, RZ, 0x7610, R48 ;  /* 0x00007610ff307816 */ /* 0x000fe20000000030 */
        /* <DEDUP_REMOVED lines=13> */
[----:B------:R-:W-:-:S05]  /*5380*/  PRMT R40, RZ, 0x7610, R43 ;  /* 0x00007610ff287816 */ /* 0x000fca000000002b */
[----:B------:R-:W-:Y:S02]  /*5390*/  FFMA.FTZ R161, R40, R50, R161 ;  /* 0x0000003228a17223 */ /* 0x000fe400000100a1 */
[----:B------:R-:W1:Y:S01]  /*53a0*/  LDS.128 R48, [R14+0x60] ;  /* 0x000060000e307984 */ /* 0x000e620000000c00 */
[----:B------:R-:W-:Y:S02]  /*53b0*/  PRMT R40, RZ, 0x5410, R155 ;  /* 0x00005410ff287816 */ /* 0x000fe4000000009b */
[----:B0-----:R-:W-:Y:S02]  /*53c0*/  PRMT R41, RZ, 0x5410, R44 ;  /* 0x00005410ff297816 */ /* 0x001fe4000000002c */
[----:B------:R-:W-:-:S03]  /*53d0*/  PRMT R42, RZ, 0x5410, R154 ;  /* 0x00005410ff2a7816 */ /* 0x000fc6000000009a */
        /* <DEDUP_REMOVED lines=9> */
[----:B-----5:R-:W-:Y:S01]  /*5470*/  PRMT R40, RZ, 0x5410, R153 ;  /* 0x00005410ff287816 */ /* 0x020fe20000000099 */
[----:B------:R-:W-:Y:S01]  /*5480*/  FFMA.FTZ R41, R41, R155, R160 ;  /* 0x0000009b29297223 */ /* 0x000fe200000100a0 */
[----:B------:R-:W-:-:S02]  /*5490*/  PRMT R46, RZ, 0x7610, R46 ;  /* 0x00007610ff2e7816 */ /* 0x000fc4000000002e */
[----:B------:R-:W-:Y:S01]  /*54a0*/  PRMT R153, RZ, 0x7610, R153 ;  /* 0x00007610ff997816 */ /* 0x000fe20000000099 */
[----:B------:R-:W-:Y:S01]  /*54b0*/  FFMA.FTZ R156, R43, R40, R156 ;  /* 0x000000282b9c7223 */ /* 0x000fe2000001009c */
[----:B------:R-:W-:-:S03]  /*54c0*/  PRMT R40, RZ, 0x5410, R147 ;  /* 0x00005410ff287816 */ /* 0x000fc60000000093 */
[----:B------:R-:W-:Y:S01]  /*54d0*/  FFMA.FTZ R46, R46, R153, R41 ;  /* 0x000000992e2e7223 */ /* 0x000fe20000010029 */
[--C-:B------:R-:W-:Y:S02]  /*54e0*/  PRMT R41, RZ, 0x5410, R47.reuse ;  /* 0x00005410ff297816 */ /* 0x100fe4000000002f */
[----:B------:R-:W-:Y:S02]  /*54f0*/  PRMT R44, RZ, 0x7610, R47 ;  /* 0x00007610ff2c7816 */ /* 0x000fe4000000002f */
[----:B------:R-:W-:Y:S01]  /*5500*/  PRMT R147, RZ, 0x7610, R147 ;  /* 0x00007610ff937816 */ /* 0x000fe20000000093 */
[----:B------:R-:W-:Y:S02]  /*5510*/  FFMA.FTZ R45, R41, R40, R42 ;  /* 0x00000028292d7223 */ /* 0x000fe4000001002a */
[----:B------:R-:W0:Y:S01]  /*5520*/  LDS.128 R40, [R14+0x70] ;  /* 0x000070000e287984 */ /* 0x000e220000000c00 */
[----:B-1----:R-:W-:Y:S01]  /*5530*/  PRMT R47, RZ, 0x5410, R48 ;  /* 0x00005410ff2f7816 */ /* 0x002fe20000000030 */
        /* <DEDUP_REMOVED lines=14> */
[----:B------:R-:W-:-:S03]  /*5620*/  PRMT R153, RZ, 0x5410, R51 ;  /* 0x00005410ff997816 */ /* 0x000fc60000000033 */
[----:B------:R-:W-:Y:S01]  /*5630*/  FFMA.FTZ R151, R44, R45, R147 ;  /* 0x0000002d2c977223 */ /* 0x000fe20000010093 */
[----:B------:R-:W-:Y:S01]  /*5640*/  PRMT R147, RZ, 0x7610, R50 ;  /* 0x00007610ff937816 */ /* 0x000fe20000000032 */
[----:B------:R-:W1:Y:S01]  /*5650*/  LDS.128 R44, [R14+0x80] ;  /* 0x000080000e2c7984 */ /* 0x000e620000000c00 */
[--C-:B------:R-:W-:Y:S02]  /*5660*/  PRMT R50, RZ, 0x5410, R149.reuse ;  /* 0x00005410ff327816 */ /* 0x100fe40000000095 */
[----:B------:R-:W-:-:S03]  /*5670*/  PRMT R149, RZ, 0x7610, R149 ;  /* 0x00007610ff957816 */ /* 0x000fc60000000095 */
[----:B------:R-:W-:Y:S01]  /*5680*/  FFMA.FTZ R50, R153, R50, R48 ;  /* 0x0000003299327223 */ /* 0x000fe20000010030 */
[----:B------:R-:W-:Y:S02]  /*5690*/  PRMT R48, RZ, 0x7610, R51 ;  /* 0x00007610ff307816 */ /* 0x000fe40000000033 */
[----:B------:R-:W-:-:S03]  /*56a0*/  PRMT R148, RZ, 0x7610, R148 ;  /* 0x00007610ff947816 */ /* 0x000fc60000000094 */
[----:B------:R-:W-:Y:S01]  /*56b0*/  FFMA.FTZ R149, R48, R149, R49 ;  /* 0x0000009530957223 */ /* 0x000fe20000010031 */
[----:B0-----:R-:W-:Y:S02]  /*56c0*/  PRMT R48, RZ, 0x5410, R40 ;  /* 0x00005410ff307816 */ /* 0x001fe40000000028 */
[----:B------:R-:W-:Y:S01]  /*56d0*/  PRMT R49, RZ, 0x5410, R150 ;  /* 0x00005410ff317816 */ /* 0x000fe20000000096 */
[----:B------:R-:W-:Y:S01]  /*56e0*/  FFMA.FTZ R147, R147, R148, R152 ;  /* 0x0000009493937223 */ /* 0x000fe20000010098 */
[----:B------:R-:W-:-:S03]  /*56f0*/  PRMT R148, RZ, 0x7610, R41 ;  /* 0x00007610ff947816 */ /* 0x000fc60000000029 */
[----:B------:R-:W-:Y:S01]  /*5700*/  FFMA.FTZ R151, R48, R49, R151 ;  /* 0x0000003130977223 */ /* 0x000fe20000010097 */
[--C-:B------:R-:W-:Y:S02]  /*5710*/  PRMT R48, RZ, 0x5410, R143.reuse ;  /* 0x00005410ff307816 */ /* 0x100fe4000000008f */
[----:B------:R-:W-:Y:S02]  /*5720*/  PRMT R143, RZ, 0x7610, R143 ;  /* 0x00007610ff8f7816 */ /* 0x000fe4000000008f */
[----:B------:R-:W-:Y:S02]  /*5730*/  PRMT R49, RZ, 0x5410, R41 ;  /* 0x00005410ff317816 */ /* 0x000fe40000000029 */
[----:B------:R-:W-:Y:S01]  /*5740*/  PRMT R41, RZ, 0x5410, R144 ;  /* 0x00005410ff297816 */ /* 0x000fe20000000090 */
[----:B------:R-:W-:Y:S01]  /*5750*/  FFMA.FTZ R143, R148, R143, R149 ;  /* 0x0000008f948f7223 */ /* 0x000fe20000010095 */
[----:B------:R-:W-:Y:S02]  /*5760*/  PRMT R148, RZ, 0x5410, R42 ;  /* 0x00005410ff947816 */ /* 0x000fe4000000002a */
[----:B------:R-:W-:-:S02]  /*5770*/  PRMT R40, RZ, 0x7610, R40 ;  /* 0x00007610ff287816 */ /* 0x000fc40000000028 */
[----:B------:R-:W-:Y:S01]  /*5780*/  PRMT R150, RZ, 0x7610, R150 ;  /* 0x00007610ff967816 */ /* 0x000fe20000000096 */
        /* <DEDUP_REMOVED lines=8> */
[----:B------:R-:W0:Y:S04]  /*5810*/  LDS.128 R48, [R14+0x90] ;  /* 0x000090000e307984 */ /* 0x000e280000000c00 */
[----:B------:R-:W-:Y:S01]  /*5820*/  FFMA.FTZ R147, R42, R41, R147 ;  /* 0x000000292a937223 */ /* 0x000fe20000010093 */
[----:B-1----:R-:W-:-:S02]  /*5830*/  PRMT R41, RZ, 0x5410, R44 ;  /* 0x00005410ff297816 */ /* 0x002fc4000000002c */
[--C-:B------:R-:W-:Y:S02]  /*5840*/  PRMT R42, RZ, 0x5410, R146.reuse ;  /* 0x00005410ff2a7816 */ /* 0x100fe40000000092 */
[----:B------:R-:W-:-:S03]  /*5850*/  PRMT R146, RZ, 0x7610, R146 ;  /* 0x00007610ff927816 */ /* 0x000fc60000000092 */
[----:B------:R-:W-:Y:S01]  /*5860*/  FFMA.FTZ R148, R41, R42, R148 ;  /* 0x0000002a29947223 */ /* 0x000fe20000010094 */
[----:B------:R-:W-:Y:S02]  /*5870*/  PRMT R41, RZ, 0x7610, R44 ;  /* 0x00007610ff297816 */ /* 0x000fe4000000002c */
[--C-:B------:R-:W-:Y:S02]  /*5880*/  PRMT R44, RZ, 0x5410, R45.reuse ;  /* 0x00005410ff2c7816 */ /* 0x100fe4000000002d */
[----:B------:R-:W-:Y:S01]  /*5890*/  PRMT R144, RZ, 0x7610, R45 ;  /* 0x00007610ff907816 */ /* 0x000fe2000000002d */
[----:B------:R-:W-:Y:S01]  /*58a0*/  FFMA.FTZ R146, R41, R146, R40 ;  /* 0x0000009229927223 */ /* 0x000fe20000010028 */
[----:B------:R-:W-:Y:S02]  /*58b0*/  PRMT R150, RZ, 0x7610, R43 ;  /* 0x00007610ff967816 */ /* 0x000fe4000000002b */
[----:B------:R-:W-:Y:S01]  /*58c0*/  PRMT R145, RZ, 0x7610, R145 ;  /* 0x00007610ff917816 */ /* 0x000fe20000000091 */
[----:B------:R-:W1:Y:S01]  /*58d0*/  LDS.128 R40, [R14+0xa0] ;  /* 0x0000a0000e287984 */ /* 0x000e620000000c00 */
[----:B----4-:R-:W-:-:S03]  /*58e0*/  PRMT R45, RZ, 0x5410, R140 ;  /* 0x00005410ff2d7816 */ /* 0x010fc6000000008c */
[----:B------:R-:W-:Y:S01]  /*58f0*/  FFMA.FTZ R143, R150, R145, R143 ;  /* 0x00000091968f7223 */ /* 0x000fe2000001008f */
[----:B------:R-:W-:Y:S01]  /*5900*/  PRMT R145, RZ, 0x5410, R46 ;  /* 0x00005410ff917816 */ /* 0x000fe2000000002e */
        /* <DEDUP_REMOVED lines=10> */
[----:B------:R-:W-:-:S03]  /*59b0*/  PRMT R149, RZ, 0x7610, R46 ;  /* 0x00007610ff957816 */ /* 0x000fc6000000002e */
[----:B------:R-:W-:Y:S02]  /*59c0*/  FFMA.FTZ R140, R47, R142, R140 ;  /* 0x0000008e2f8c7223 */ /* 0x000fe4000001008c */
[----:B------:R-:W2:Y:S01]  /*59d0*/  LDS.128 R44, [R14+0xb0] ;  /* 0x0000b0000e2c7984 */ /* 0x000ea20000000c00 */
[----:B------:R-:W-:Y:S02]  /*59e0*/  PRMT R141, RZ, 0x7610, R141 ;  /* 0x00007610ff8d7816 */ /* 0x000fe4000000008d */
[--C-:B0-----:R-:W-:Y:S02]  /*59f0*/  PRMT R144, RZ, 0x5410, R49.reuse ;  /* 0x00005410ff907816 */ /* 0x101fe40000000031 */
[----:B------:R-:W-:Y:S02]  /*5a00*/  PRMT R143, RZ, 0x7610, R49 ;  /* 0x00007610ff8f7816 */ /* 0x000fe40000000031 */
        /* <DEDUP_REMOVED lines=21> */
[----:B-1----:R-:W-:-:S02]  /*5b60*/  PRMT R128, RZ, 0x5410, R40 ;  /* 0x00005410ff807816 */ /* 0x002fc40000000028 */
[----:B------:R-:W-:Y:S02]  /*5b70*/  PRMT R51, RZ, 0x7610, R40 ;  /* 0x00007610ff337816 */ /* 0x000fe40000000028 */
[----:B------:R-:W-:Y:S01]  /*5b80*/  PRMT R40, RZ, 0x5410, R132 ;  /* 0x00005410ff287816 */ /* 0x000fe20000000084 */
[----:B------:R-:W-:Y:S01]  /*5b90*/  FFMA.FTZ R48, R147, R130, R48 ;  /* 0x0000008293307223 */ /* 0x000fe20000010030 */
[--C-:B------:R-:W-:Y:S01]  /*5ba0*/  PRMT R141, RZ, 0x5410, R42.reuse ;  /* 0x00005410ff8d7816 */ /* 0x100fe2000000002a */
[----:B------:R-:W-:Y:S01]  /*5bb0*/  FFMA.FTZ R129, R148, R131, R129 ;  /* 0x0000008394817223 */ /* 0x000fe20000010081 */
[----:B------:R-:W-:Y:S01]  /*5bc0*/  PRMT R143, RZ, 0x7610, R42 ;  /* 0x00007610ff8f7816 */ /* 0x000fe2000000002a */
[----:B------:R-:W-:Y:S01]  /*5bd0*/  FFMA.FTZ R40, R128, R40, R49 ;  /* 0x0000002880287223 */ /* 0x000fe20000010031 */
[----:B------:R-:W-:Y:S02]  /*5be0*/  PRMT R42, RZ, 0x5410, R134 ;  /* 0x00005410ff2a7816 */ /* 0x000fe40000000086 */
[----:B------:R-:W-:-:S02]  /*5bf0*/  PRMT R131, RZ, 0x5410, R41 ;  /* 0x00005410ff837816 */ /* 0x000fc40000000029 */
[----:B------:R-:W-:Y:S02]  /*5c00*/  PRMT R130, RZ, 0x7610, R41 ;  /* 0x00007610ff827816 */ /* 0x000fe40000000029 */
[----:B------:R-:W-:Y:S01]  /*5c10*/  PRMT R41, RZ, 0x5410, R133 ;  /* 0x00005410ff297816 */ /* 0x000fe20000000085 */
[----:B------:R-:W-:Y:S01]  /*5c20*/  FFMA.FTZ R40, R141, R42, R40 ;  /* 0x0000002a8d287223 */ /* 0x000fe20000010028 */
[----:B------:R-:W-:Y:S02]  /*5c30*/  PRMT R140, RZ, 0x5410, R43 ;  /* 0x00005410ff8c7816 */ /* 0x000fe4000000002b */
[----:B------:R-:W-:Y:S01]  /*5c40*/  PRMT R42, RZ, 0x5410, R135 ;  /* 0x00005410ff2a7816 */ /* 0x000fe20000000087 */
[----:B------:R-:W-:Y:S01]  /*5c50*/  FFMA.FTZ R41, R131, R41, R50 ;  /* 0x0000002983297223 */ /* 0x000fe20000010032 */
[----:B------:R-:W-:Y:S02]  /*5c60*/  PRMT R142, RZ, 0x7610, R43 ;  /* 0x00007610ff8e7816 */ /* 0x000fe4000000002b */
[----:B--2---:R-:W-:Y:S01]  /*5c70*/  PRMT R43, RZ, 0x5410, R44 ;  /* 0x00005410ff2b7816 */ /* 0x004fe2000000002c */
[----:B------:R-:W-:Y:S01]  /*5c80*/  FFMA.FTZ R41, R140, R42, R41 ;  /* 0x0000002a8c297223 */ /* 0x000fe20000010029 */
[----:B------:R-:W-:-:S02]  /*5c90*/  PRMT R42, RZ, 0x5410, R136 ;  /* 0x00005410ff2a7816 */ /* 0x000fc40000000088 */
[----:B------:R-:W-:Y:S02]  /*5ca0*/  PRMT R132, RZ, 0x7610, R132 ;  /* 0x00007610ff847816 */ /* 0x000fe40000000084 */
[----:B------:R-:W-:Y:S01]  /*5cb0*/  PRMT R49, RZ, 0x7610, R44 ;  /* 0x00007610ff317816 */ /* 0x000fe2000000002c */
[----:B------:R-:W-:Y:S01]  /*5cc0*/  FFMA.FTZ R40, R43, R42, R40 ;  /* 0x0000002a2b287223 */ /* 0x000fe20000010028 */
[--C-:B------:R-:W-:Y:S02]  /*5cd0*/  PRMT R44, RZ, 0x5410, R45.reuse ;  /* 0x00005410ff2c7816 */ /* 0x100fe4000000002d */
        /* <DEDUP_REMOVED lines=28> */
[----:B------:R-:W-:Y:S01]  /*5ea0*/  ISETP.NE.AND P0, PT, R119, RZ, PT ;  /* 0x000000ff7700720c */ /* 0x000fe20003f05270 */
[----:B------:R-:W-:Y:S02]  /*5eb0*/  IMAD R49, R127, 0x10, R116 ;  /* 0x000000107f317824 */ /* 0x000fe400078e0274 */
[----:B------:R-:W-:Y:S01]  /*5ec0*/  FADD.FTZ R47, R47, R40 ;  /* 0x000000282f2f7221 */ /* 0x000fe20000010000 */
[----:B------:R-:W-:Y:S07]  /*5ed0*/  BRA.DIV ~URZ, `(.L_x_14978) ;  /* 0x00005f427f007947 */ /* 0x000fee000b800000 */
[----:B------:R0:W1:Y:S02]  /*5ee0*/  SHFL.BFLY PT, R40, R47, 0x1, 0x1f ;  /* 0x0c201f002f287f89 */ /* 0x00006400000e0000 */
.L_x_15042:
[----:B------:R-:W-:Y:S05]  /*5ef0*/  @P0 BRA `(.L_x_14979) ;  /* 0x0000010000000947 */ /* 0x000fea0003800000 */
[----:B------:R-:W-:Y:S02]  /*5f00*/  IMAD.IADD R41, R126, 0x1, R49 ;  /* 0x000000017e297824 */ /* 0x000fe400078e0231 */
[----:B-1----:R-:W-:-:S02]  /*5f10*/  FADD.FTZ R40, R47, R40 ;  /* 0x000000282f287221 */ /* 0x002fc40000010000 */
[----:B------:R-:W-:Y:S02]  /*5f20*/  IMAD R43, R127, 0x10, R116 ;  /* 0x000000107f2b7824 */ /* 0x000fe400078e0274 */
[----:B------:R-:W1:Y:S01]  /*5f30*/  I2F R41, R41 ;  /* 0x0000002900297306 */ /* 0x000e620000201400 */
[----:B------:R-:W-:Y:S02]  /*5f40*/  FMUL.FTZ R40, R40, c[0x0][0x184] ;  /* 0x0000610028287a20 */ /* 0x000fe40000410000 */
[----:B------:R-:W-:Y:S02]  /*5f50*/  ISETP.GE.AND P0, PT, R43, R122, PT ;  /* 0x0000007a2b00720c */ /* 0x000fe40003f06270 */
[----:B-1----:R-:W-:-:S05]  /*5f60*/  FFMA.FTZ R42, R41, R123, R40 ;  /* 0x0000007b292a7223 */ /* 0x002fca0000010028 */
[----:B------:R-:W-:-:S05]  /*5f70*/  FSEL R40, R42, RZ, !P0 ;  /* 0x000000ff2a287208 */ /* 0x000fca0004000000 */
[----:B------:R1:W-:Y:S01]  /*5f80*/  STS [R43.X4+0x1a0], R40 ;  /* 0x0001a0282b007388 */ /* 0x0003e20000004800 */
[----:B------:R-:W-:Y:S05]  /*5f90*/  @P0 BRA `(.L_x_14979) ;  /* 0x0000006000000947 */ /* 0x000fea0003800000 */
[----:B------:R-:W-:Y:S01]  /*5fa0*/  FMNMX.FTZ R117, R117, R42, !PT ;  /* 0x0000002a75757209 */ /* 0x000fe20007810000 */
[----:B------:R-:W-:Y:S05]  /*5fb0*/  BRA `(.L_x_14979) ;  /* 0x0000004000007947 */ /* 0x000fea0003800000 */
.L_x_14977:
[----:B------:R-:W-:-:S13]  /*5fc0*/  ISETP.NE.AND P0, PT, R119, RZ, PT ;  /* 0x000000ff7700720c */ /* 0x000fda0003f05270 */
[----:B------:R-:W-:Y:S02]  /*5fd0*/  @!P0 IMAD R40, R127, 0x10, R116 ;  /* 0x000000107f288824 */ /* 0x000fe400078e0274 */
[----:B------:R-:W-:-:S05]  /*5fe0*/  @!P0 IMAD.MOV.U32 R41, RZ, RZ, -0x800001 ;  /* 0xff7fffffff298424 */ /* 0x000fca00078e00ff */
[----:B------:R0:W-:Y:S02]  /*5ff0*/  @!P0 STS [R40.X4+0x1a0], R41 ;  /* 0x0001a02928008388 */ /* 0x0001e40000004800 */
.L_x_14979:
[----:B------:R-:W-:Y:S05]  /*6000*/  BSYNC B1 ;  /* 0x0000000000017941 */ /* 0x000fea0003800000 */
.L_x_14976:
[----:B------:R-:W-:-:S04]  /*6010*/  IADD3 R127, R127, 0x4, RZ ;  /* 0x000000047f7f7810 */ /* 0x000fc80007ffe0ff */
[----:B------:R-:W-:-:S13]  /*6020*/  ISETP.GE.AND P0, PT, R127, R4, PT ;  /* 0x000000047f00720c */ /* 0x000fda0003f06270 */
[----:B01----:R-:W-:Y:S01]  /*6030*/  @P0 CALL.REL.NOINC `(.L_x_14968) ;  /* 0x0000001000000944 */ /* 0x003fe20003c00000 */
[----:B------:R-:W-:Y:S05]  /*6040*/  BRA `(.L_x_14980) ;  /* 0xffffde5000007947 */ /* 0x000fea000383ffff */
.L_x_14968:
[----:B------:R-:W-:Y:S05]  /*6050*/  BSYNC B0 ;  /* 0x0000000000007941 */ /* 0x000fea0003800000 */
.L_x_14967:
[----:B------:R-:W-:Y:S05]  /*6060*/  BRA.DIV ~URZ, `(.L_x_14981) ;  /* 0x00005e327f007947 */ /* 0x000fea000b800000 */
[----:B------:R0:W1:Y:S02]  /*6070*/  SHFL.BFLY PT, R8, R117, 0x10, 0x1f ;  /* 0x0e001f0075087f89 */ /* 0x00006400000e0000 */
.L_x_15043:
[----:B01----:R-:W-:Y:S01]  /*6080*/  FMNMX.FTZ R117, R8, R117, !PT ;  /* 0x0000007508757209 */ /* 0x003fe20007810000 */
[----:B------:R-:W-:Y:S05]  /*6090*/  BRA.DIV ~URZ, `(.L_x_14982) ;  /* 0x00005e827f007947 */ /* 0x000fea000b800000 */
[----:B------:R-:W0:Y:S02]  /*60a0*/  SHFL.BFLY PT, R7, R117, 0x8, 0x1f ;  /* 0x0d001f0075077f89 */ /* 0x000e2400000e0000 */
[----:B0-----:R-:W-:-:S05]  /*60b0*/  FMNMX.FTZ R7, R117, R7, !PT ;  /* 0x0000000775077209 */ /* 0x001fca0007810000 */
[----:B------:R-:W0:Y:S02]  /*60c0*/  SHFL.BFLY PT, R8, R7, 0x4, 0x1f ;  /* 0x0c801f0007087f89 */ /* 0x000e2400000e0000 */
[----:B0-----:R-:W-:-:S05]  /*60d0*/  FMNMX.FTZ R8, R7, R8, !PT ;  /* 0x0000000807087209 */ /* 0x001fca0007810000 */
[----:B------:R0:W1:Y:S02]  /*60e0*/  SHFL.BFLY PT, R9, R8, 0x2, 0x1f ;  /* 0x0c401f0008097f89 */ /* 0x00006400000e0000 */
.L_x_15044:
[----:B------:R-:W-:Y:S01]  /*60f0*/  ISETP.NE.AND P0, PT, R120, RZ, PT ;  /* 0x000000ff7800720c */ /* 0x000fe20003f05270 */
[----:B------:R-:W-:-:S12]  /*6100*/  WARPSYNC 0xffffffff ;  /* 0xffffffff00007948 */ /* 0x000fd80003800000 */
[----:B01----:R-:W-:-:S05]  /*6110*/  @!P0 FMNMX.FTZ R8, R9, R8, !PT ;  /* 0x0000000809088209 */ /* 0x003fca0007810000 */
[----:B------:R0:W-:Y:S02]  /*6120*/  @!P0 STS [R121.X4+0x180], R8 ;  /* 0x0001800879008388 */ /* 0x0001e40000004800 */
[----:B------:R-:W-:Y:S01]  /*6130*/  BAR.SYNC.DEFER_BLOCKING 0x0 ;  /* 0x0000000000007b1d */ /* 0x000fe20000010000 */
[----:B------:R-:W-:Y:S01]  /*6140*/  ISETP.GT.AND P0, PT, R120, 0x3, PT ;  /* 0x000000037800780c */ /* 0x000fe20003f04270 */
[----:B0-----:R-:W-:-:S04]  /*6150*/  IMAD.MOV.U32 R8, RZ, RZ, -0x800001 ;  /* 0xff7fffffff087424 */ /* 0x001fc800078e00ff */
[----:B------:R-:W-:Y:S08]  /*6160*/  BSSY B0, `(.L_x_14983) ;  /* 0x00000e8000007945 */ /* 0x000ff00003800000 */
[----:B------:R-:W0:Y:S04]  /*6170*/  @!P0 LDS R8, [R120.X4+0x180] ;  /* 0x0001800078088984 */ /* 0x000e280000004800 */
[----:B0-----:R-:W0:Y:S02]  /*6180*/  SHFL.BFLY PT, R7, R8, 0x2, 0x1f ;  /* 0x0c401f0008077f89 */ /* 0x001e2400000e0000 */
[----:B0-----:R-:W-:Y:S01]  /*6190*/  FMNMX.FTZ R9, R7, R8, !PT ;  /* 0x0000000807097209 */ /* 0x001fe20007810000 */
        /* <DEDUP_REMOVED lines=23> */
.L_x_14987:
        /* <DEDUP_REMOVED lines=11> */
.L_x_14986:
[----:B------:R-:W-:Y:S05]  /*63c0*/  BSYNC B1 ;  /* 0x0000000000017941 */ /* 0x000fea0003800000 */
.L_x_14985:
        /* <DEDUP_REMOVED lines=10> */
.L_x_14990:
        /* <DEDUP_REMOVED lines=100> */
.L_x_14989:
[----:B------:R-:W-:Y:S05]  /*6ab0*/  BSYNC B1 ;  /* 0x0000000000017941 */ /* 0x000fea0003800000 */
.L_x_14988:
        /* <DEDUP_REMOVED lines=55> */
.L_x_14992:
[----:B------:R-:W-:Y:S05]  /*6e30*/  BSYNC B1 ;  /* 0x0000000000017941 */ /* 0x000fea0003800000 */
.L_x_14991:
        /* <DEDUP_REMOVED lines=26> */
.L_x_14984:
[----:B------:R-:W-:Y:S05]  /*6fe0*/  BSYNC B0 ;  /* 0x0000000000007941 */ /* 0x000fea0003800000 */
.L_x_14983:
        /* <DEDUP_REMOVED lines=37> */
.L_x_14997:
        /* <DEDUP_REMOVED lines=8> */
.L_x_14996:
[----:B0-2---:R-:W-:Y:S05]  /*72c0*/  BSYNC B1 ;  /* 0x0000000000017941 */ /* 0x005fea0003800000 */
.L_x_14995:
        /* <DEDUP_REMOVED lines=10> */
.L_x_15000:
        /* <DEDUP_REMOVED lines=52> */
.L_x_14999:
[----:B------:R-:W-:Y:S05]  /*76b0*/  BSYNC B1 ;  /* 0x0000000000017941 */ /* 0x000fea0003800000 */
.L_x_14998:
        /* <DEDUP_REMOVED lines=31> */
.L_x_15002:
[----:B------:R-:W-:Y:S05]  /*78b0*/  BSYNC B1 ;  /* 0x0000000000017941 */ /* 0x000fea0003800000 */
.L_x_15001:
        /* <DEDUP_REMOVED lines=14> */
.L_x_14994:
[----:B------:R-:W-:Y:S05]  /*79a0*/  BSYNC B0 ;  /* 0x0000000000007941 */ /* 0x000fea0003800000 */
.L_x_14993:
        /* <DEDUP_REMOVED lines=9> */
[----:B------:R-:W-:Y:S01]  /*7a40*/  IMAD.MOV.U32 R36, RZ, RZ, RZ ;  /* 0x000000ffff247224 */ /* 0x000fe200078e00ff */
[----:B------:R-:W-:Y:S01]  /*7a50*/  CS2R R38, SRZ ;  /* 0x0000000000267805 */ /* 0x000fe2000001ff00 */
[----:B------:R-:W-:Y:S05]  /*7a60*/  BRA `(.L_x_15005) ;  /* 0x000034f000007947 */ /* 0x000fea0003800000 */
.L_x_15004:
[----:B0-----:R-:W-:Y:S01]  /*7a70*/  IABS R7, c[0x0][0x1d4] ;  /* 0x0000750000077a13 */ /* 0x001fe20000000000 */
[----:B------:R-:W-:Y:S01]  /*7a80*/  IMAD.MOV.U32 R40, RZ, RZ, c[0x0][0x1ac] ;  /* 0x00006b00ff287624 */ /* 0x000fe200078e00ff */
[----:B------:R-:W-:Y:S01]  /*7a90*/  IADD3 R23, R3, -c[0x0][0x1cc], RZ ;  /* 0x8000730003177a10 */ /* 0x000fe20007ffe0ff */
[C---:B------:R-:W-:Y:S01]  /*7aa0*/  IMAD.SHL.U32 R37, R121.reuse, 0x10, RZ ;  /* 0x0000001079257824 */ /* 0x040fe200078e00ff */
[----:B------:R-:W0:Y:S01]  /*7ab0*/  I2F.RP R10, R7 ;  /* 0x00000007000a7306 */ /* 0x000e220000209400 */
[----:B------:R-:W-:Y:S01]  /*7ac0*/  LEA.HI R3, R120, R120, RZ, 0x1 ;  /* 0x0000007878037211 */ /* 0x000fe200078f08ff */
[----:B-1----:R-:W-:Y:S01]  /*7ad0*/  CS2R R28, SRZ ;  /* 0x00000000001c7805 */ /* 0x002fe2000001ff00 */
[C---:B------:R-:W-:Y:S01]  /*7ae0*/  IADD3 R25, P0, R121.reuse, R118, RZ ;  /* 0x0000007679197210 */ /* 0x040fe20007f1e0ff */
[----:B------:R-:W-:Y:S01]  /*7af0*/  CS2R R30, SRZ ;  /* 0x00000000001e7805 */ /* 0x000fe2000001ff00 */
[C---:B------:R-:W-:Y:S01]  /*7b00*/  IADD3 R95, -R121.reuse, -0x1, R4 ;  /* 0xffffffff795f7810 */ /* 0x040fe20007ffe104 */
[----:B------:R-:W-:Y:S01]  /*7b10*/  CS2R R32, SRZ ;  /* 0x0000000000207805 */ /* 0x000fe2000001ff00 */
[----:B------:R-:W-:Y:S01]  /*7b20*/  LEA.HI.X.SX32 R2, R121, R2, 0x1, P0 ;  /* 0x0000000279027211 */ /* 0x000fe200000f0eff */
[----:B------:R-:W-:Y:S01]  /*7b30*/  CS2R R34, SRZ ;  /* 0x0000000000227805 */ /* 0x000fe2000001ff00 */
[C---:B------:R-:W-:Y:S01]  /*7b40*/  LEA R22, P0, R25.reuse, c[0x0][0x188], 0x2 ;  /* 0x0000620019167a11 */ /* 0x040fe200078010ff */
[----:B------:R-:W-:Y:S01]  /*7b50*/  IMAD.MOV.U32 R36, RZ, RZ, RZ ;  /* 0x000000ffff247224 */ /* 0x000fe200078e00ff */
[----:B------:R-:W-:Y:S01]  /*7b60*/  CS2R R38, SRZ ;  /* 0x0000000000267805 */ /* 0x000fe2000001ff00 */
[----:B------:R-:W-:Y:S01]  /*7b70*/  IMAD.MOV.U32 R41, RZ, RZ, R121 ;  /* 0x000000ffff297224 */ /* 0x000fe200078e0079 */
[----:B------:R-:W-:Y:S01]  /*7b80*/  LEA.HI.X R25, R25, c[0x0][0x18c], R2, 0x2, P0 ;  /* 0x0000630019197a11 */ /* 0x000fe200000f1402 */
[----:B------:R-:W-:Y:S01]  /*7b90*/  IMAD R2, R5, c[0x0][0x1b0], RZ ;  /* 0x00006c0005027a24 */ /* 0x000fe200078e02ff */
[----:B------:R-:W-:Y:S01]  /*7ba0*/  SHF.R.S32.HI R40, RZ, 0x1f, R40 ;  /* 0x0000001fff287819 */ /* 0x000fe20000011428 */
[----:B0-----:R-:W0:Y:S01]  /*7bb0*/  MUFU.RCP R10, R10 ;  /* 0x0000000a000a7308 */ /* 0x001e220000001000 */
[----:B------:R-:W-:Y:S01]  /*7bc0*/  IMAD.MOV.U32 R5, RZ, RZ, RZ ;  /* 0x000000ffff057224 */ /* 0x000fe200078e00ff */
[----:B0-----:R-:W-:-:S06]  /*7bd0*/  IADD3 R8, R10, 0xffffffe, RZ ;  /* 0x0ffffffe0a087810 */ /* 0x001fcc0007ffe0ff */
[----:B------:R0:W1:Y:S02]  /*7be0*/  F2I.FTZ.U32.TRUNC.NTZ R9, R8 ;  /* 0x0000000800097305 */ /* 0x000064000021f000 */
[----:B0-----:R-:W-:Y:S02]  /*7bf0*/  IMAD.MOV.U32 R8, RZ, RZ, RZ ;  /* 0x000000ffff087224 */ /* 0x001fe400078e00ff */
[----:B-1----:R-:W-:-:S04]  /*7c00*/  IMAD.MOV R12, RZ, RZ, -R9 ;  /* 0x000000ffff0c7224 */ /* 0x002fc800078e0a09 */
[----:B------:R-:W-:-:S04]  /*7c10*/  IMAD R11, R12, R7, RZ ;  /* 0x000000070c0b7224 */ /* 0x000fc800078e02ff */
[----:B------:R-:W-:Y:S01]  /*7c20*/  IMAD.HI.U32 R24, R9, R11, R8 ;  /* 0x0000000b09187227 */ /* 0x000fe200078e0008 */
[----:B------:R-:W-:-:S03]  /*7c30*/  LOP3.LUT R9, R3, 0xfffffffe, RZ, 0xc0, !PT ;  /* 0xfffffffe03097812 */ /* 0x000fc600078ec0ff */
[----:B------:R-:W-:Y:S02]  /*7c40*/  IMAD.SHL.U32 R3, R3, 0x8, RZ ;  /* 0x0000000803037824 */ /* 0x000fe400078e00ff */
[----:B------:R-:W-:-:S03]  /*7c50*/  IMAD.IADD R8, R120, 0x1, -R9 ;  /* 0x0000000178087824 */ /* 0x000fc600078e0a09 */
[----:B------:R-:W-:Y:S01]  /*7c60*/  LOP3.LUT R3, R3, 0xfffffff0, RZ, 0xc0, !PT ;  /* 0xfffffff003037812 */ /* 0x000fe200078ec0ff */
[----:B------:R-:W-:Y:S02]  /*7c70*/  IMAD R42, R121, 0x2, R8 ;  /* 0x00000002792a7824 */ /* 0x000fe400078e0208 */
[C---:B------:R-:W-:Y:S02]  /*7c80*/  IMAD R45, R8.reuse, 0x8, R37 ;  /* 0x00000008082d7824 */ /* 0x040fe400078e0225 */
[----:B------:R-:W-:Y:S01]  /*7c90*/  IMAD R43, R8, 0x8, R3 ;  /* 0x00000008082b7824 */ /* 0x000fe200078e0203 */
[----:B------:R-:W-:Y:S02]  /*7ca0*/  SHF.R.S32.HI R3, RZ, 0x1f, R2 ;  /* 0x0000001fff037819 */ /* 0x000fe40000011402 */
[----:B------:R-:W-:Y:S02]  /*7cb0*/  LEA R42, R42, 0x1b0, 0x5 ;  /* 0x000001b02a2a7811 */ /* 0x000fe400078e28ff */
        /* <DEDUP_REMOVED lines=10> */
.L_x_15032:
[----:B------:R-:W-:Y:S01]  /*7d60*/  IABS R9, R37 ;  /* 0x0000002500097213 */ /* 0x000fe20000000000 */
[----:B------:R-:W-:Y:S01]  /*7d70*/  BSSY B0, `(.L_x_15006) ;  /* 0x0000314000007945 */ /* 0x000fe20003800000 */
[----:B------:R-:W-:Y:S02]  /*7d80*/  IABS R13, c[0x0][0x1d0] ;  /* 0x00007400000d7a13 */ /* 0x000fe40000000000 */
        /* <DEDUP_REMOVED lines=105> */
[----:B0-----:R2:W5:Y:S04]  /*8420*/  LDG.E.CONSTANT R74, [R12.64+0xc] ;  /* 0x00000c0a0c4a7981 */ /* 0x001568000c1e9900 */
[----:B---3--:R2:W5:Y:S04]  /*8430*/  LDG.E.CONSTANT R70, [R14.64+0xc] ;  /* 0x00000c0a0e467981 */ /* 0x008568000c1e9900 */
[----:B------:R2:W5:Y:S04]  /*8440*/  LDG.E.CONSTANT R71, [R12.64] ;  /* 0x0000000a0c477981 */ /* 0x000568000c1e9900 */
        /* <DEDUP_REMOVED lines=43> */
[C---:B-----5:R-:W-:Y:S02]  /*8700*/  SEL R20, R10.reuse, RZ, !P1 ;  /* 0x000000ff0a147207 */ /* 0x060fe40004800000 */
        /* <DEDUP_REMOVED lines=22> */
.L_x_15009:
[----:B---3--:R-:W-:Y:S05]  /*8870*/  BSYNC B2 ;  /* 0x0000000000027941 */ /* 0x008fea0003800000 */
.L_x_15008:
[----:B-----5:R-:W-:Y:S01]  /*8880*/  HFMA2.BF16_V2 R13, R8, R9, -RZ.H0_H0 ;  /* 0x00000009080d7231 */ /* 0x020fe200003400ff */
[----:B------:R-:W-:Y:S01]  /*8890*/  IMAD.MOV.U32 R9, RZ, RZ, R96 ;  /* 0x000000ffff097224 */ /* 0x000fe200078e0060 */
[----:B------:R-:W-:Y:S01]  /*88a0*/  F2FP.BF16.PACK_AB R19, R15, R14 ;  /* 0x0000000e0f13723e */ /* 0x000fe200000010ff */
[----:B------:R0:W5:Y:S02]  /*88b0*/  LDG.E.CONSTANT R20, [R16.64+0x204] ;  /* 0x0002040a10147981 */ /* 0x000164000c1e9900 */
[--C-:B------:R-:W-:Y:S01]  /*88c0*/  PRMT R15, RZ, 0x5410, R13.reuse ;  /* 0x00005410ff0f7816 */ /* 0x100fe2000000000d */
[----:B------:R-:W-:Y:S01]  /*88d0*/  HFMA2.BF16_V2 R14, R9, R10, -RZ.H0_H0 ;  /* 0x0000000a090e7231 */ /* 0x000fe200003400ff */
[----:B------:R-:W-:Y:S01]  /*88e0*/  PRMT R13, RZ, 0x7610, R13 ;  /* 0x00007610ff0d7816 */ /* 0x000fe2000000000d */
[----:B------:R-:W-:Y:S01]  /*88f0*/  IMAD.MOV.U32 R10, RZ, RZ, R97 ;  /* 0x000000ffff0a7224 */ /* 0x000fe200078e0061 */
[----:B------:R0:W5:Y:S03]  /*8900*/  LDG.E.CONSTANT R26, [R16.64+0x20c] ;  /* 0x00020c0a101a7981 */ /* 0x000166000c1e9900 */
[----:B------:R-:W-:Y:S01]  /*8910*/  FADD.FTZ R13, R15, R13 ;  /* 0x0000000d0f0d7221 */ /* 0x000fe20000010000 */
[--C-:B------:R-:W-:Y:S01]  /*8920*/  PRMT R15, RZ, 0x5410, R14.reuse ;  /* 0x00005410ff0f7816 */ /* 0x100fe2000000000e */
[----:B------:R-:W-:Y:S01]  /*8930*/  HFMA2.BF16_V2 R11, R10, R11, -RZ.H0_H0 ;  /* 0x0000000b0a0b7231 */ /* 0x000fe200003400ff */
[----:B------:R-:W-:-:S05]  /*8940*/  PRMT R14, RZ, 0x7610, R14 ;  /* 0x00007610ff0e7816 */ /* 0x000fca000000000e */
[----:B------:R-:W-:Y:S01]  /*8950*/  FADD.FTZ R14, R15, R14 ;  /* 0x0000000e0f0e7221 */ /* 0x000fe20000010000 */
[--C-:B------:R-:W-:Y:S02]  /*8960*/  PRMT R15, RZ, 0x5410, R11.reuse ;  /* 0x00005410ff0f7816 */ /* 0x100fe4000000000b */
[----:B------:R-:W-:Y:S01]  /*8970*/  PRMT R11, RZ, 0x7610, R11 ;  /* 0x00007610ff0b7816 */ /* 0x000fe2000000000b */
[----:B------:R-:W-:Y:S01]  /*8980*/  BSSY B2, `(.L_x_15010) ;  /* 0x0000026000027945 */ /* 0x000fe20003800000 */
[----:B------:R-:W-:-:S03]  /*8990*/  FADD.FTZ R13, R13, R14 ;  /* 0x0000000e0d0d7221 */ /* 0x000fc60000010000 */
[----:B------:R-:W-:Y:S02]  /*89a0*/  FADD.FTZ R18, R15, R11 ;  /* 0x0000000b0f127221 */ /* 0x000fe40000010000 */
[----:B------:R-:W-:Y:S01]  /*89b0*/  IMAD.MOV.U32 R11, RZ, RZ, R19 ;  /* 0x000000ffff0b7224 */ /* 0x000fe200078e0013 */
[----:B------:R0:W5:Y:S04]  /*89c0*/  LDG.E.CONSTANT R15, [R16.64+0x200] ;  /* 0x0002000a100f7981 */ /* 0x000168000c1e9900 */
[----:B------:R0:W5:Y:S01]  /*89d0*/  LDG.E.CONSTANT R19, [R16.64+0x208] ;  /* 0x0002080a10137981 */ /* 0x000162000c1e9900 */
[----:B------:R-:W-:Y:S01]  /*89e0*/  HFMA2.BF16_V2 R12, R11, R12, -RZ.H0_H0 ;  /* 0x0000000c0b0c7231 */ /* 0x000fe200003400ff */
[----:B------:R-:W-:Y:S05]  /*89f0*/  @P0 BRA `(.L_x_15011) ;  /* 0x000001e000000947 */ /* 0x000fea0003800000 */
[C---:B0-----:R-:W-:Y:S02]  /*8a00*/  IADD3 R17, R45.reuse, 0x2, RZ ;  /* 0x000000022d117810 */ /* 0x041fe40007ffe0ff */
[----:B------:R-:W-:-:S02]  /*8a10*/  IADD3 R27, R45, 0x5, RZ ;  /* 0x000000052d1b7810 */ /* 0x000fc40007ffe0ff */
[-C--:B------:R-:W-:Y:S02]  /*8a20*/  ISETP.GE.AND P5, PT, R45, R122.reuse, PT ;  /* 0x0000007a2d00720c */ /* 0x080fe40003fa6270 */
[-C--:B------:R-:W-:Y:S02]  /*8a30*/  ISETP.GE.AND P1, PT, R17, R122.reuse, PT ;  /* 0x0000007a1100720c */ /* 0x080fe40003f26270 */
[----:B------:R-:W-:Y:S02]  /*8a40*/  IADD3 R17, R45, 0x4, RZ ;  /* 0x000000042d117810 */ /* 0x000fe40007ffe0ff */
[-C--:B------:R-:W-:Y:S02]  /*8a50*/  ISETP.GE.AND P3, PT, R27, R122.reuse, PT ;  /* 0x0000007a1b00720c */ /* 0x080fe40003f66270 */
[----:B------:R-:W-:Y:S02]  /*8a60*/  IADD3 R27, R45, 0x7, RZ ;  /* 0x000000072d1b7810 */ /* 0x000fe40007ffe0ff */
[----:B------:R-:W-:-:S02]  /*8a70*/  ISETP.GE.AND P4, PT, R17, R122, PT ;  /* 0x0000007a1100720c */ /* 0x000fc40003f86270 */
[----:B------:R-:W-:Y:S02]  /*8a80*/  IADD3 R21, R45, 0x3, RZ ;  /* 0x000000032d157810 */ /* 0x000fe40007ffe0ff */
        /* <DEDUP_REMOVED lines=21> */
.L_x_15011:
[----:B------:R-:W-:Y:S05]  /*8be0*/  BSYNC B2 ;  /* 0x0000000000027941 */ /* 0x000fea0003800000 */
.L_x_15010:
        /* <DEDUP_REMOVED lines=10> */
[----:B------:R-:W-:Y:S02]  /*8c90*/  PRMT R15, RZ, 0x7610, R15 ;  /* 0x00007610ff0f7816 */ /* 0x000fe4000000000f */
[--C-:B0-----:R-:W-:Y:S02]  /*8ca0*/  PRMT R16, RZ, 0x5410, R19.reuse ;  /* 0x00005410ff107816 */ /* 0x101fe40000000013 */
[----:B------:R-:W-:Y:S01]  /*8cb0*/  PRMT R19, RZ, 0x7610, R19 ;  /* 0x00007610ff137816 */ /* 0x000fe20000000013 */
[----:B------:R-:W-:Y:S01]  /*8cc0*/  FADD.FTZ R14, R14, R15 ;  /* 0x0000000f0e0e7221 */ /* 0x000fe20000010000 */
[--C-:B------:R-:W-:Y:S02]  /*8cd0*/  PRMT R15, RZ, 0x5410, R20.reuse ;  /* 0x00005410ff0f7816 */ /* 0x100fe40000000014 */
        /* <DEDUP_REMOVED lines=39> */
.L_x_15013:
[----:B------:R-:W-:Y:S05]  /*8f50*/  BSYNC B2 ;  /* 0x0000000000027941 */ /* 0x000fea0003800000 */
.L_x_15012:
        /* <DEDUP_REMOVED lines=48> */
.L_x_15015:
[----:B------:R-:W-:Y:S05]  /*9260*/  BSYNC B2 ;  /* 0x0000000000027941 */ /* 0x000fea0003800000 */
.L_x_15014:
        /* <DEDUP_REMOVED lines=33> */
[C---:B------:R-:W-:Y:S02]  /*9480*/  SEL R19, R62.reuse, RZ, !P1 ;  /* 0x000000ff3e137207 */ /* 0x040fe40004800000 */
        /* <DEDUP_REMOVED lines=20> */
.L_x_15017:
[----:B------:R-:W-:Y:S05]  /*95d0*/  BSYNC B2 ;  /* 0x0000000000027941 */ /* 0x000fea0003800000 */
.L_x_15016:
        /* <DEDUP_REMOVED lines=53> */
.L_x_15019:
[----:B------:R-:W-:Y:S05]  /*9930*/  BSYNC B2 ;  /* 0x0000000000027941 */ /* 0x000fea0003800000 */
.L_x_15018:
        /* <DEDUP_REMOVED lines=51> */
.L_x_15021:
[----:B------:R-:W-:Y:S05]  /*9c70*/  BSYNC B2 ;  /* 0x0000000000027941 */ /* 0x000fea0003800000 */
.L_x_15020:
        /* <DEDUP_REMOVED lines=49> */
.L_x_15023:
[----:B------:R-:W-:Y:S05]  /*9f90*/  BSYNC B2 ;  /* 0x0000000000027941 */ /* 0x000fea0003800000 */
.L_x_15022:
        /* <DEDUP_REMOVED lines=58> */
.L_x_15025:
[----:B------:R-:W-:Y:S05]  /*a340*/  BSYNC B2 ;  /* 0x0000000000027941 */ /* 0x000fea0003800000 */
.L_x_15024:
        /* <DEDUP_REMOVED lines=49> */
.L_x_15027:
[----:B------:R-:W-:Y:S05]  /*a660*/  BSYNC B2 ;  /* 0x0000000000027941 */ /* 0x000fea0003800000 */
.L_x_15026:
        /* <DEDUP_REMOVED lines=51> */
.L_x_15029:
[----:B------:R-:W-:Y:S05]  /*a9a0*/  BSYNC B2 ;  /* 0x0000000000027941 */ /* 0x000fea0003800000 */
.L_x_15028:
        /* <DEDUP_REMOVED lines=49> */
.L_x_15031:
[----:B------:R-:W-:Y:S05]  /*acc0*/  BSYNC B2 ;  /* 0x0000000000027941 */ /* 0x000fea0003800000 */
.L_x_15030:
        /* <DEDUP_REMOVED lines=30> */
.L_x_15007:
[----:B------:R-:W-:Y:S05]  /*aeb0*/  BSYNC B0 ;  /* 0x0000000000007941 */ /* 0x000fea0003800000 */
.L_x_15006:
        /* <DEDUP_REMOVED lines=10> */
.L_x_15005:
[----:B------:R-:W-:Y:S05]  /*af60*/  BSYNC B1 ;  /* 0x0000000000017941 */ /* 0x000fea0003800000 */
.L_x_15003:
[----:B------:R-:W1:Y:S01]  /*af70*/  SHFL.BFLY PT, R2, R35, 0x1, 0x1f ;  /* 0x0c201f0023027f89 */ /* 0x000e6200000e0000 */
[----:B------:R-:W-:Y:S01]  /*af80*/  LEA.HI R20, R120, R120, RZ, 0x1 ;  /* 0x0000007878147211 */ /* 0x000fe200078f08ff */
[----:B------:R-:W-:Y:S02]  /*af90*/  BSSY B0, `(.L_x_15033) ;  /* 0x0000032000007945 */ /* 0x000fe40003800000 */
[----:B------:R-:W2:Y:S01]  /*afa0*/  SHFL.BFLY PT, R3, R38, 0x1, 0x1f ;  /* 0x0c201f0026037f89 */ /* 0x000ea200000e0000 */
[----:B------:R-:W-:-:S03]  /*afb0*/  SHF.R.S32.HI R20, RZ, 0x1, R20 ;  /* 0x00000001ff147819 */ /* 0x000fc60000011414 */
[----:B------:R-:W3:Y:S02]  /*afc0*/  SHFL.BFLY PT, R4, R33, 0x1, 0x1f ;  /* 0x0c201f0021047f89 */ /* 0x000ee400000e0000 */
[----:B------:R-:W-:Y:S02]  /*afd0*/  IMAD R121, R121, 0xc0, R20 ;  /* 0x000000c079797824 */ /* 0x000fe400078e0214 */
        /* <DEDUP_REMOVED lines=10> */
[----:B------:R-:W-:Y:S01]  /*b080*/  LOP3.LUT R3, R6, 0xffffffc0, RZ, 0xc0, !PT ;  /* 0xffffffc006037812 */ /* 0x000fe200078ec0ff */
[----:B---3--:R-:W-:Y:S01]  /*b090*/  FADD.FTZ R33, R4, R33 ;  /* 0x0000002104217221 */ /* 0x008fe20000010000 */
[----:B------:R-:W-:Y:S01]  /*b0a0*/  IADD3 R2, R6, 0x1f, RZ ;  /* 0x0000001f06027810 */ /* 0x000fe20007ffe0ff */
[----:B------:R-:W3:Y:S01]  /*b0b0*/  SHFL.BFLY PT, R10, R29, 0x1, 0x1f ;  /* 0x0c201f001d0a7f89 */ /* 0x000ee200000e0000 */
[----:B------:R-:W-:Y:S01]  /*b0c0*/  ISETP.NE.OR P5, PT, R3, 0x40, P2 ;  /* 0x000000400300780c */ /* 0x000fe200017a5670 */
[----:B----4-:R-:W-:Y:S01]  /*b0d0*/  FADD.FTZ R0, R0, R39 ;  /* 0x0000002700007221 */ /* 0x010fe20000010000 */
[----:B------:R-:W-:Y:S01]  /*b0e0*/  LOP3.LUT R4, R6, 0xffffffe0, RZ, 0xc0, !PT ;  /* 0xffffffe006047812 */ /* 0x000fe200078ec0ff */
[----:B------:R-:W4:Y:S01]  /*b0f0*/  SHFL.BFLY PT, R15, R28, 0x1, 0x1f ;  /* 0x0c201f001c0f7f89 */ /* 0x000f2200000e0000 */
[----:B0-----:R-:W-:Y:S01]  /*b100*/  FADD.FTZ R36, R7, R36 ;  /* 0x0000002407247221 */ /* 0x001fe20000010000 */
[----:B------:R-:W-:-:S02]  /*b110*/  ISETP.GT.U32.AND P3, PT, R2, 0x3e, PT ;  /* 0x0000003e0200780c */ /* 0x000fc40003f64070 */
[----:B------:R-:W0:Y:S01]  /*b120*/  SHFL.BFLY PT, R12, R5, 0x1, 0x1f ;  /* 0x0c201f00050c7f89 */ /* 0x000e2200000e0000 */
[----:B-----5:R-:W-:Y:S01]  /*b130*/  FADD.FTZ R34, R9, R34 ;  /* 0x0000002209227221 */ /* 0x020fe20000010000 */
[----:B------:R-:W-:Y:S02]  /*b140*/  ISETP.NE.OR P4, PT, R4, 0x20, P2 ;  /* 0x000000200400780c */ /* 0x000fe40001785670 */
[----:B------:R-:W-:Y:S01]  /*b150*/  BAR.SYNC.DEFER_BLOCKING 0x0 ;  /* 0x0000000000007b1d */ /* 0x000fe20000010000 */
[----:B------:R-:W-:Y:S01]  /*b160*/  FADD.FTZ R32, R11, R32 ;  /* 0x000000200b207221 */ /* 0x000fe20000010000 */
[----:B------:R-:W-:Y:S01]  /*b170*/  ISETP.GT.OR P0, PT, R6, 0x3f, P2 ;  /* 0x0000003f0600780c */ /* 0x000fe20001704670 */
[----:B-1----:R-:W-:Y:S01]  /*b180*/  FADD.FTZ R31, R8, R31 ;  /* 0x0000001f081f7221 */ /* 0x002fe20000010000 */
[----:B------:R-:W-:Y:S01]  /*b190*/  ISETP.GT.OR P1, PT, R6, 0x1f, P2 ;  /* 0x0000001f0600780c */ /* 0x000fe20001724670 */
[----:B--2---:R-:W-:Y:S02]  /*b1a0*/  FADD.FTZ R30, R13, R30 ;  /* 0x0000001e0d1e7221 */ /* 0x004fe40000010000 */
[----:B---3--:R-:W-:-:S02]  /*b1b0*/  FADD.FTZ R29, R10, R29 ;  /* 0x0000001d0a1d7221 */ /* 0x008fc40000010000 */
[----:B----4-:R-:W-:Y:S02]  /*b1c0*/  FADD.FTZ R28, R15, R28 ;  /* 0x0000001c0f1c7221 */ /* 0x010fe40000010000 */
        /* <DEDUP_REMOVED lines=14> */
.L_x_15034:
[----:B------:R-:W-:Y:S05]  /*b2b0*/  BSYNC B0 ;  /* 0x0000000000007941 */ /* 0x000fea0003800000 */
.L_x_15033:
        /* <DEDUP_REMOVED lines=27> */
.L_x_15036:
[----:B------:R-:W-:Y:S05]  /*b470*/  BSYNC B0 ;  /* 0x0000000000007941 */ /* 0x000fea0003800000 */
.L_x_15035:
        /* <DEDUP_REMOVED lines=15> */
.L_x_15038:
[----:B------:R-:W-:Y:S05]  /*b570*/  BSYNC B0 ;  /* 0x0000000000007941 */ /* 0x000fea0003800000 */
.L_x_15037:
        /* <DEDUP_REMOVED lines=27> */
.L_x_15040:
[----:B------:R-:W-:Y:S05]  /*b730*/  BSYNC B0 ;  /* 0x0000000000007941 */ /* 0x000fea0003800000 */
.L_x_15039:
        /* <DEDUP_REMOVED lines=49> */
[----:B------:R-:W-:Y:S02]  /*ba50*/  IADD3 R17, R20, 0x80, RZ ;  /* 0x0000008014117810 */ /* 0x000fe40007ffe0ff */
[----:B------:R-:W-:Y:S02]  /*ba60*/  LEA.HI.X R13, R13, c[0x0][0x164], R16, 0x1, P1 ;  /* 0x000059000d0d7a11 */ /* 0x000fe400008f0c10 */
[----:B------:R-:W-:Y:S02]  /*ba70*/  IADD3 R22, P1, R15, UR4, RZ ;  /* 0x000000040f167c10 */ /* 0x000fe4000ff3e0ff */
[----:B------:R-:W-:Y:S02]  /*ba80*/  LEA.HI.X.SX32 R25, R14, UR7, 0x1, P0 ;  /* 0x000000070e197c11 */ /* 0x000fe400080f0eff */
[----:B------:R-:W-:-:S02]  /*ba90*/  LEA R14, P0, R18, c[0x0][0x160], 0x1 ;  /* 0x00005800120e7a11 */ /* 0x000fc400078008ff */
[----:B------:R-:W-:Y:S02]  /*baa0*/  IADD3 R19, P2, R17, UR4, RZ ;  /* 0x0000000411137c10 */ /* 0x000fe4000ff5e0ff */
[----:B------:R-:W-:Y:S02]  /*bab0*/  LEA.HI.X.SX32 R23, R15, UR7, 0x1, P1 ;  /* 0x000000070f177c11 */ /* 0x000fe400088f0eff */
[----:B------:R-:W-:Y:S02]  /*bac0*/  LEA.HI.X R15, R18, c[0x0][0x164], R25, 0x1, P0 ;  /* 0x00005900120f7a11 */ /* 0x000fe400000f0c19 */
[----:B------:R-:W-:Y:S02]  /*bad0*/  LEA.HI.X.SX32 R24, R17, UR7, 0x1, P2 ;  /* 0x0000000711187c11 */ /* 0x000fe400090f0eff */
[----:B------:R-:W-:Y:S02]  /*bae0*/  LEA R18, P0, R19, c[0x0][0x160], 0x1 ;  /* 0x0000580013127a11 */ /* 0x000fe400078008ff */
[----:B------:R-:W-:-:S02]  /*baf0*/  LEA R16, P1, R22, c[0x0][0x160], 0x1 ;  /* 0x0000580016107a11 */ /* 0x000fc400078208ff */
[----:B------:R-:W-:Y:S02]  /*bb00*/  LEA.HI.X R19, R19, c[0x0][0x164], R24, 0x1, P0 ;  /* 0x0000590013137a11 */ /* 0x000fe400000f0c18 */
[----:B------:R-:W-:Y:S02]  /*bb10*/  IADD3 R24, R20, 0xb0, RZ ;  /* 0x000000b014187810 */ /* 0x000fe40007ffe0ff */
[----:B------:R-:W-:Y:S02]  /*bb20*/  LEA.HI.X R17, R22, c[0x0][0x164], R23, 0x1, P1 ;  /* 0x0000590016117a11 */ /* 0x000fe400008f0c17 */
[C---:B------:R-:W-:Y:S02]  /*bb30*/  IADD3 R25, P2, R24.reuse, UR4, RZ ;  /* 0x0000000418197c10 */ /* 0x040fe4000ff5e0ff */
[----:B01----:R-:W-:Y:S02]  /*bb40*/  F2FP.BF16.PACK_AB R0, R21, R0 ;  /* 0x000000001500723e */ /* 0x003fe400000010ff */
[----:B------:R-:W-:-:S02]  /*bb50*/  LEA.HI.X.SX32 R26, R24, UR7, 0x1, P2 ;  /* 0x00000007181a7c11 */ /* 0x000fc400090f0eff */
[C---:B------:R-:W-:Y:S01]  /*bb60*/  LEA R24, P2, R25.reuse, c[0x0][0x160], 0x1 ;  /* 0x0000580019187a11 */ /* 0x040fe200078408ff */
[----:B------:R0:W-:Y:S01]  /*bb70*/  STG.E.U16 [R2.64], R0 ;  /* 0x0000000002007986 */ /* 0x0001e2000c10150a */
[C---:B------:R-:W-:Y:S02]  /*bb80*/  IADD3 R22, R20.reuse, 0x90, RZ ;  /* 0x0000009014167810 */ /* 0x040fe40007ffe0ff */
[----:B------:R-:W-:Y:S02]  /*bb90*/  IADD3 R23, R20, 0xa0, RZ ;  /* 0x000000a014177810 */ /* 0x000fe40007ffe0ff */
[--C-:B------:R-:W-:Y:S02]  /*bba0*/  LEA.HI.X R25, R25, c[0x0][0x164], R26.reuse, 0x1, P2 ;  /* 0x0000590019197a11 */ /* 0x100fe400010f0c1a */
[----:B------:R-:W-:Y:S02]  /*bbb0*/  F2FP.BF16.PACK_AB R35, R35, R36 ;  /* 0x000000242323723e */ /* 0x000fe400000010ff */
[----:B------:R-:W-:-:S02]  /*bbc0*/  PRMT R26, R0, 0x7632, R26 ;  /* 0x00007632001a7816 */ /* 0x000fc4000000001a */
[C---:B------:R-:W-:Y:S02]  /*bbd0*/  IADD3 R39, P0, R22.reuse, UR4, RZ ;  /* 0x0000000416277c10 */ /* 0x040fe4000ff1e0ff */
[----:B------:R-:W-:Y:S01]  /*bbe0*/  IADD3 R37, P1, R23, UR4, RZ ;  /* 0x0000000417257c10 */ /* 0x000fe2000ff3e0ff */
[----:B------:R1:W-:Y:S01]  /*bbf0*/  STG.E.U16 [R4.64], R26 ;  /* 0x0000001a04007986 */ /* 0x0003e2000c10150a */
[----:B------:R-:W-:Y:S02]  /*bc00*/  F2FP.BF16.PACK_AB R33, R33, R34 ;  /* 0x000000222121723e */ /* 0x000fe400000010ff */
[----:B0-----:R-:W-:Y:S01]  /*bc10*/  PRMT R3, R35, 0x7632, R3 ;  /* 0x0000763223037816 */ /* 0x001fe20000000003 */
[----:B------:R-:W-:Y:S01]  /*bc20*/  STG.E.U16 [R6.64], R35 ;  /* 0x0000002306007986 */ /* 0x000fe2000c10150a */
[----:B------:R-:W-:Y:S02]  /*bc30*/  F2FP.BF16.PACK_AB R31, R31, R32 ;  /* 0x000000201f1f723e */ /* 0x000fe400000010ff */
[----:B------:R-:W-:Y:S01]  /*bc40*/  LEA.HI.X.SX32 R40, R22, UR7, 0x1, P0 ;  /* 0x0000000716287c11 */ /* 0x000fe200080f0eff */
[----:B------:R0:W-:Y:S01]  /*bc50*/  STG.E.U16 [R8.64], R3 ;  /* 0x0000000308007986 */ /* 0x0001e2000c10150a */
[----:B------:R-:W-:-:S02]  /*bc60*/  LEA.HI.X.SX32 R38, R23, UR7, 0x1, P1 ;  /* 0x0000000717267c11 */ /* 0x000fc400088f0eff */
[----:B------:R-:W-:Y:S01]  /*bc70*/  LEA R20, P0, R39, c[0x0][0x160], 0x1 ;  /* 0x0000580027147a11 */ /* 0x000fe200078008ff */
[----:B------:R-:W-:Y:S01]  /*bc80*/  STG.E.U16 [R10.64], R33 ;  /* 0x000000210a007986 */ /* 0x000fe2000c10150a */
[----:B-1----:R-:W-:Y:S02]  /*bc90*/  PRMT R5, R33, 0x7632, R5 ;  /* 0x0000763221057816 */ /* 0x002fe40000000005 */
[----:B------:R-:W-:Y:S02]  /*bca0*/  F2FP.BF16.PACK_AB R29, R29, R30 ;  /* 0x0000001e1d1d723e */ /* 0x000fe400000010ff */
[----:B------:R-:W-:Y:S01]  /*bcb0*/  LEA R22, P1, R37, c[0x0][0x160], 0x1 ;  /* 0x0000580025167a11 */ /* 0x000fe200078208ff */
[----:B------:R-:W-:Y:S01]  /*bcc0*/  STG.E.U16 [R12.64], R5 ;  /* 0x000000050c007986 */ /* 0x000fe2000c10150a */
[----:B------:R-:W-:Y:S02]  /*bcd0*/  PRMT R0, R31, 0x7632, R0 ;  /* 0x000076321f007816 */ /* 0x000fe40000000000 */
[----:B------:R-:W-:Y:S01]  /*bce0*/  F2FP.BF16.PACK_AB R27, R27, R28 ;  /* 0x0000001c1b1b723e */ /* 0x000fe200000010ff */
[----:B------:R-:W-:Y:S01]  /*bcf0*/  STG.E.U16 [R14.64], R31 ;  /* 0x0000001f0e007986 */ /* 0x000fe2000c10150a */
[----:B------:R-:W-:-:S02]  /*bd00*/  LEA.HI.X R21, R39, c[0x0][0x164], R40, 0x1, P0 ;  /* 0x0000590027157a11 */ /* 0x000fc400000f0c28 */
[----:B------:R-:W-:Y:S01]  /*bd10*/  PRMT R2, R29, 0x7632, R2 ;  /* 0x000076321d027816 */ /* 0x000fe20000000002 */
[----:B------:R-:W-:Y:S01]  /*bd20*/  STG.E.U16 [R16.64], R0 ;  /* 0x0000000010007986 */ /* 0x000fe2000c10150a */
[----:B------:R-:W-:Y:S02]  /*bd30*/  LEA.HI.X R23, R37, c[0x0][0x164], R38, 0x1, P1 ;  /* 0x0000590025177a11 */ /* 0x000fe400008f0c26 */
[----:B0-----:R-:W-:Y:S01]  /*bd40*/  PRMT R3, R27, 0x7632, R3 ;  /* 0x000076321b037816 */ /* 0x001fe20000000003 */
[----:B------:R-:W-:Y:S04]  /*bd50*/  STG.E.U16 [R18.64], R29 ;  /* 0x0000001d12007986 */ /* 0x000fe8000c10150a */
[----:B------:R-:W-:Y:S04]  /*bd60*/  STG.E.U16 [R20.64], R2 ;  /* 0x0000000214007986 */ /* 0x000fe8000c10150a */
[----:B------:R-:W-:Y:S04]  /*bd70*/  STG.E.U16 [R22.64], R27 ;  /* 0x0000001b16007986 */ /* 0x000fe8000c10150a */
[----:B------:R-:W-:Y:S01]  /*bd80*/  STG.E.U16 [R24.64], R3 ;  /* 0x0000000318007986 */ /* 0x000fe2000c10150a */
[----:B------:R-:W-:Y:S05]  /*bd90*/  EXIT ;  /* 0x000000000000794d */ /* 0x000fea0003800000 */
.L_x_14972:
[----:B------:R-:W-:Y:S01]  /*bda0*/  IMAD.MOV.U32 R42, RZ, RZ, R47 ;  /* 0x000000ffff2a7224 */ /* 0x000fe200078e002f */
[----:B------:R-:W-:Y:S01]  /*bdb0*/  MOV R40, 0xbe00 ;  /* 0x0000be0000287802 */ /* 0x000fe20000000f00 */
[----:B------:R-:W-:-:S02]  /*bdc0*/  IMAD.MOV.U32 R43, RZ, RZ, 0x1 ;  /* 0x00000001ff2b7424 */ /* 0x000fc400078e00ff */
[----:B------:R-:W-:Y:S02]  /*bdd0*/  IMAD.MOV.U32 R44, RZ, RZ, 0x1f ;  /* 0x0000001fff2c7424 */ /* 0x000fe400078e00ff */
[----:B------:R-:W-:Y:S02]  /*bde0*/  IMAD.MOV.U32 R45, RZ, RZ, -0x1 ;  /* 0xffffffffff2d7424 */ /* 0x000fe400078e00ff */
[----:B------:R-:W-:Y:S05]  /*bdf0*/  CALL.REL.NOINC `($__internal_334_$__cuda_sm70_shflsync_bfly_p) ;  /* 0x0000028000007944 */ /* 0x000fea0003c00000 */
[----:B-1----:R-:W-:Y:S01]  /*be00*/  IMAD.MOV.U32 R40, RZ, RZ, R42 ;  /* 0x000000ffff287224 */ /* 0x002fe200078e002a */
[----:B0-----:R-:W-:Y:S05]  /*be10*/  BRA `(.L_x_15041) ;  /* 0xffff7f1000007947 */ /* 0x001fea000383ffff */
.L_x_14978:
[----:B------:R-:W-:Y:S01]  /*be20*/  IMAD.MOV.U32 R42, RZ, RZ, R47 ;  /* 0x000000ffff2a7224 */ /* 0x000fe200078e002f */
[----:B------:R-:W-:Y:S01]  /*be30*/  MOV R40, 0xbe80 ;  /* 0x0000be8000287802 */ /* 0x000fe20000000f00 */
[----:B------:R-:W-:Y:S02]  /*be40*/  IMAD.MOV.U32 R43, RZ, RZ, 0x1 ;  /* 0x00000001ff2b7424 */ /* 0x000fe400078e00ff */
[----:B------:R-:W-:Y:S02]  /*be50*/  IMAD.MOV.U32 R44, RZ, RZ, 0x1f ;  /* 0x0000001fff2c7424 */ /* 0x000fe400078e00ff */
[----:B------:R-:W-:Y:S02]  /*be60*/  IMAD.MOV.U32 R45, RZ, RZ, -0x1 ;  /* 0xffffffffff2d7424 */ /* 0x000fe400078e00ff */
[----:B------:R-:W-:Y:S05]  /*be70*/  CALL.REL.NOINC `($__internal_334_$__cuda_sm70_shflsync_bfly_p) ;  /* 0x0000020000007944 */ /* 0x000fea0003c00000 */
[----:B-1----:R-:W-:Y:S01]  /*be80*/  IMAD.MOV.U32 R40, RZ, RZ, R42 ;  /* 0x000000ffff287224 */ /* 0x002fe200078e002a */
[----:B0-----:R-:W-:Y:S05]  /*be90*/  BRA `(.L_x_15042) ;  /* 0xffffa05000007947 */ /* 0x001fea000383ffff */
.L_x_14981:
        /* <DEDUP_REMOVED lines=8> */
.L_x_14982:
[----:B------:R-:W-:Y:S01]  /*bf20*/  IMAD.MOV.U32 R42, RZ, RZ, R117 ;  /* 0x000000ffff2a7224 */ /* 0x000fe200078e0075 */
[----:B------:R-:W-:Y:S01]  /*bf30*/  MOV R40, 0xbf80 ;  /* 0x0000bf8000287802 */ /* 0x000fe20000000f00 */
[----:B------:R-:W-:Y:S02]  /*bf40*/  IMAD.MOV.U32 R43, RZ, RZ, 0x8 ;  /* 0x00000008ff2b7424 */ /* 0x000fe400078e00ff */
[----:B------:R-:W-:Y:S02]  /*bf50*/  IMAD.MOV.U32 R44, RZ, RZ, 0x1f ;  /* 0x0000001fff2c7424 */ /* 0x000fe400078e00ff */
[----:B------:R-:W-:Y:S02]  /*bf60*/  IMAD.MOV.U32 R45, RZ, RZ, -0x1 ;  /* 0xffffffffff2d7424 */ /* 0x000fe400078e00ff */
[----:B------:R-:W-:Y:S05]  /*bf70*/  CALL.REL.NOINC `($__internal_334_$__cuda_sm70_shflsync_bfly_p) ;  /* 0x0000010000007944 */ /* 0x000fea0003c00000 */
[----:B-1----:R-:W-:Y:S01]  /*bf80*/  FMNMX.FTZ R117, R117, R42, !PT ;  /* 0x0000002a75757209 */ /* 0x002fe20007810000 */
[----:B0-----:R-:W-:Y:S01]  /*bf90*/  IMAD.MOV.U32 R43, RZ, RZ, 0x4 ;  /* 0x00000004ff2b7424 */ /* 0x001fe200078e00ff */
[----:B------:R-:W-:Y:S01]  /*bfa0*/  MOV R40, 0xbff0 ;  /* 0x0000bff000287802 */ /* 0x000fe20000000f00 */
[----:B------:R-:W-:-:S02]  /*bfb0*/  IMAD.MOV.U32 R44, RZ, RZ, 0x1f ;  /* 0x0000001fff2c7424 */ /* 0x000fc400078e00ff */
[----:B------:R-:W-:Y:S02]  /*bfc0*/  IMAD.MOV.U32 R45, RZ, RZ, -0x1 ;  /* 0xffffffffff2d7424 */ /* 0x000fe400078e00ff */
[----:B------:R-:W-:Y:S02]  /*bfd0*/  IMAD.MOV.U32 R42, RZ, RZ, R117 ;  /* 0x000000ffff2a7224 */ /* 0x000fe400078e0075 */
[----:B------:R-:W-:Y:S05]  /*bfe0*/  CALL.REL.NOINC `($__internal_334_$__cuda_sm70_shflsync_bfly_p) ;  /* 0x0000009000007944 */ /* 0x000fea0003c00000 */
[----:B-1----:R-:W-:Y:S01]  /*bff0*/  FMNMX.FTZ R8, R117, R42, !PT ;  /* 0x0000002a75087209 */ /* 0x002fe20007810000 */
[----:B0-----:R-:W-:Y:S01]  /*c000*/  IMAD.MOV.U32 R43, RZ, RZ, 0x2 ;  /* 0x00000002ff2b7424 */ /* 0x001fe200078e00ff */
[----:B------:R-:W-:Y:S01]  /*c010*/  MOV R40, 0xc060 ;  /* 0x0000c06000287802 */ /* 0x000fe20000000f00 */
[----:B------:R-:W-:Y:S02]  /*c020*/  IMAD.MOV.U32 R44, RZ, RZ, 0x1f ;  /* 0x0000001fff2c7424 */ /* 0x000fe400078e00ff */
[----:B------:R-:W-:Y:S02]  /*c030*/  IMAD.MOV.U32 R45, RZ, RZ, -0x1 ;  /* 0xffffffffff2d7424 */ /* 0x000fe400078e00ff */
[----:B------:R-:W-:Y:S02]  /*c040*/  IMAD.MOV.U32 R42, RZ, RZ, R8 ;  /* 0x000000ffff2a7224 */ /* 0x000fe400078e0008 */
[----:B------:R-:W-:Y:S05]  /*c050*/  CALL.REL.NOINC `($__internal_334_$__cuda_sm70_shflsync_bfly_p) ;  /* 0x0000002000007944 */ /* 0x000fea0003c00000 */
[----:B-1----:R-:W-:Y:S01]  /*c060*/  IMAD.MOV.U32 R9, RZ, RZ, R42 ;  /* 0x000000ffff097224 */ /* 0x002fe200078e002a */
[----:B0-----:R-:W-:Y:S05]  /*c070*/  BRA `(.L_x_15044) ;  /* 0xffffa07000007947 */ /* 0x001fea000383ffff */
        .weak           $__internal_334_$__cuda_sm70_shflsync_bfly_p
        .type           $__internal_334_$__cuda_sm70_shflsync_bfly_p,@function
        .size           $__internal_334_$__cuda_sm70_shflsync_bfly_p,(.L_x_23501 - $__internal_334_$__cuda_sm70_shflsync_bfly_p)
$__internal_334_$__cuda_sm70_shflsync_bfly_p:
[----:B------:R-:W-:Y:S01]  /*c080*/  IMAD.MOV.U32 R41, RZ, RZ, 0x0 ;  /* 0x00000000ff297424 */ /* 0x000fe200078e00ff */
[----:B------:R-:W-:Y:S04]  /*c090*/  WARPSYNC R45 ;  /* 0x0000002d00007348 */ /* 0x000fe80003800000 */
[----:B------:R0:W1:Y:S01]  /*c0a0*/  SHFL.BFLY PT, R42, R42, R43, R44 ;  /* 0x0c00002b2a2a7389 */ /* 0x00006200000e002c */
[----:B------:R-:W-:Y:S05]  /*c0b0*/  RET.REL.NODEC R40 `(_ZN4vllm25paged_attention_v1_kernelI13__nv_bfloat16S1_Li192ELi16ELi128ELNS_18Fp8KVCacheDataTypeE0ELb1EEEvPT_PKS3_PKT0_S9_ifPKiSB_iPKfiiiSD_SD_iiiii) ;  /* 0xffff3f4028007950 */ /* 0x000fea0003c3ffff */
.L_x_15045:
        /* <DEDUP_REMOVED lines=12> */
.L_x_23501:


//--------------------- .text._ZN4vllm25paged_attention_v1_kernelI13__nv_bfloat16S1_Li128ELi16ELi128ELNS_18Fp8KVCacheDataTypeE0ELb1EEEvPT_PKS3_PKT0_S9_ifPKiSB_iPKfiiiSD_SD_iiiii --------------------------
	.section	.text._ZN4vllm25paged_attention_v1_kernelI13__nv_bfloat16S1_Li128ELi16ELi128ELNS_18Fp8KVCacheDataTypeE0ELb1EEEvPT_PKS3_PKT0_S9_ifPKiSB_iPKfiiiSD_SD_iiiii,"ax",@progbits
	.sectioninfo	@"SHI_REGISTERS=127"
	.align	128
        .global         _ZN4vllm25paged_attention_v1_kernelI13__nv_bfloat16S1_Li128ELi16ELi128ELNS_18Fp8KVCacheDataTypeE0ELb1EEEvPT_PKS3_PKT0_S9_ifPKiSB_iPKfiiiSD_SD_iiiii
        .type           _ZN4vllm25paged_attention_v1_kernelI13__nv_bfloat16S1_Li128ELi16ELi128ELNS_18Fp8KVCacheDataTypeE0ELb1EEEvPT_PKS3_PKT0_S9_ifPKiSB_iPKfiiiSD_SD_iiiii,@function
        .size           _ZN4vllm25paged_attention_v1_kernelI13__nv_bfloat16S1_Li128ELi16ELi128ELNS_18Fp8KVCacheDataTypeE0ELb1EEEvPT_PKS3_PKT0_S9_ifPKiSB_iPKfiiiSD_SD_iiiii,(.L_x_23502 - _ZN4vllm25paged_attention_v1_kernelI13__nv_bfloat16S1_Li128ELi16ELi128ELNS_18Fp8KVCacheDataTypeE0ELb1EEEvPT_PKS3_PKT0_S9_ifPKiSB_iPKfiiiSD_SD_iiiii)
        .other          _ZN4vllm25paged_attention_v1_kernelI13__nv_bfloat16S1_Li128ELi16ELi128ELNS_18Fp8KVCacheDataTypeE0ELb1EEEvPT_PKS3_PKT0_S9_ifPKiSB_iPKfiiiSD_SD_iiiii,@"STO_CUDA_ENTRY STV_DEFAULT"
_ZN4vllm25paged_attention_v1_kernelI13__nv_bfloat16S1_Li128ELi16ELi128ELNS_18Fp8KVCacheDataTypeE0ELb1EEEvPT_PKS3_PKT0_S9_ifPKiSB_iPKfiiiSD_SD_iiiii:
.text._ZN4vllm25paged_attention_v1_kernelI13__nv_bfloat16S1_Li128ELi16ELi128ELNS_18Fp8KVCacheDataTypeE0ELb1EEEvPT_PKS3_PKT0_S9_ifPKiSB_iPKfiiiSD_SD_iiiii:
        /* <DEDUP_REMOVED lines=52> */
[----:B-1----:R-:W-:-:S03]  /*0340*/  LEA.HI R3, R19, R19, RZ, 0x1 ;  /* 0x0000001313037211 */ /* 0x002fc600078f08ff */
        /* <DEDUP_REMOVED lines=46> */
.L_x_15050:
        /* <DEDUP_REMOVED lines=13> */
.L_x_15049:
[----:B------:R-:W-:Y:S05]  /*0700*/  BSYNC B1 ;  /* 0x0000000000017941 */ /* 0x000fea0003800000 */
.L_x_15048:
        /* <DEDUP_REMOVED lines=10> */
.L_x_15051:
        /* <DEDUP_REMOVED lines=21> */
.L_x_15047:
[----:B------:R-:W-:Y:S05]  /*0900*/  BSYNC B0 ;  /* 0x0000000000007941 */ /* 0x000fea0003800000 */
.L_x_15046:
[----:B------:R-:W-:Y:S01]  /*0910*/  IABS R7, c[0x0][0x1d4] ;  /* 0x0000750000077a13 */ /* 0x000fe20000000000 */
[----:B------:R-:W-:Y:S01]  /*0920*/  BAR.SYNC.DEFER_BLOCKING 0x0 ;  /* 0x0000000000007b1d */ /* 0x000fe20000010000 */
[----:B-----5:R-:W-:Y:S01]  /*0930*/  IADD3 R4, R87, -0x1, RZ ;  /* 0xffffffff57047810 */ /* 0x020fe20007ffe0ff */
[----:B------:R-:W-:-:S04]  /*0940*/  IMAD.MOV.U32 R83, RZ, RZ, -0x800001 ;  /* 0xff7fffffff537424 */ /* 0x000fc800078e00ff */
        /* <DEDUP_REMOVED lines=18> */
[----:B------:R-:W-:-:S04]  /*0a70*/  IADD3 R3, R87, 0xf, RZ ;  /* 0x0000000f57037810 */ /* 0x000fc80007ffe0ff */
[----:B------:R-:W-:-:S04]  /*0a80*/  SHF.R.S32.HI R4, RZ, 0x1f, R3 ;  /* 0x0000001fff047819 */ /* 0x000fc80000011403 */
[----:B------:R-:W-:Y:S01]  /*0a90*/  LEA.HI R4, R4, R3, RZ, 0x4 ;  /* 0x0000000304047211 */ /* 0x000fe200078f20ff */
[----:B------:R-:W-:Y:S01]  /*0aa0*/  @!P1 IMAD.IADD R2, R2, 0x1, -R7 ;  /* 0x0000000102029824 */ /* 0x000fe200078e0a07 */
[----:B------:R-:W-:Y:S01]  /*0ab0*/  @!P1 IADD3 R16, R16, 0x1, RZ ;  /* 0x0000000110109810 */ /* 0x000fe20007ffe0ff */
[----:B------:R-:W-:Y:S01]  /*0ac0*/  @!P3 IMAD.MOV.U32 R15, RZ, RZ, c[0x0][0x1c8] ;  /* 0x00007200ff0fb624 */ /* 0x000fe200078e00ff */
[----:B------:R-:W-:Y:S01]  /*0ad0*/  ISETP.NE.AND P1, PT, RZ, c[0x0][0x1d4], PT ;  /* 0x00007500ff007a0c */ /* 0x000fe20003f25270 */
[----:B------:R-:W-:Y:S01]  /*0ae0*/  @!P3 IMAD.MOV R6, RZ, RZ, -c[0x0][0x1d8] ;  /* 0x80007600ff06b624 */ /* 0x000fe200078e02ff */
[----:B------:R-:W-:Y:S01]  /*0af0*/  ISETP.GE.U32.AND P0, PT, R2, R7, PT ;  /* 0x000000070200720c */ /* 0x000fe20003f06070 */
[----:B------:R-:W-:Y:S01]  /*0b00*/  @P3 IMAD R2, R17, c[0x0][0x1c8], R14 ;  /* 0x0000720011023a24 */ /* 0x000fe200078e020e */
[----:B------:R-:W-:Y:S01]  /*0b10*/  SHF.R.S32.HI R17, RZ, 0x4, R4 ;  /* 0x00000004ff117819 */ /* 0x000fe20000011404 */
[----:B------:R-:W-:-:S04]  /*0b20*/  @!P3 IMAD R15, R15, c[0x0][0x180], R18 ;  /* 0x000060000f0fba24 */ /* 0x000fc800078e0212 */
[----:B------:R-:W-:Y:S02]  /*0b30*/  @!P3 IMAD R15, R15, R6, RZ ;  /* 0x000000060f0fb224 */ /* 0x000fe400078e02ff */
[----:B------:R-:W-:-:S04]  /*0b40*/  @P3 IMAD R15, R2, c[0x0][0x1d8], RZ ;  /* 0x00007600020f3a24 */ /* 0x000fc800078e02ff */
[----:B------:R-:W-:Y:S02]  /*0b50*/  @P0 IADD3 R16, R16, 0x1, RZ ;  /* 0x0000000110100810 */ /* 0x000fe40007ffe0ff */
[----:B------:R-:W-:Y:S02]  /*0b60*/  ISETP.GE.AND P0, PT, R86, R17, PT ;  /* 0x000000115600720c */ /* 0x000fe40003f06270 */
[----:B------:R-:W-:Y:S01]  /*0b70*/  IADD3 R15, R15, 0x1, RZ ;  /* 0x000000010f0f7810 */ /* 0x000fe20007ffe0ff */
[----:B------:R-:W-:Y:S01]  /*0b80*/  @!P2 IMAD.MOV R16, RZ, RZ, -R16 ;  /* 0x000000ffff10a224 */ /* 0x000fe200078e0a10 */
[----:B------:R-:W-:-:S09]  /*0b90*/  @!P1 LOP3.LUT R16, RZ, c[0x0][0x1d4], RZ, 0x33, !PT ;  /* 0x00007500ff109a12 */ /* 0x000fd200078e33ff */
[----:B------:R-:W-:Y:S05]  /*0ba0*/  @P0 BRA `(.L_x_15053) ;  /* 0x00003d7000000947 */ /* 0x000fea0003800000 */
[C---:B------:R-:W-:Y:S01]  /*0bb0*/  IADD3 R20, R84.reuse, 0x2, RZ ;  /* 0x0000000254147810 */ /* 0x040fe20007ffe0ff */
[C---:B------:R-:W-:Y:S01]  /*0bc0*/  IMAD.SHL.U32 R82, R84.reuse, 0x4, RZ ;  /* 0x0000000454527824 */ /* 0x040fe200078e00ff */
[C---:B------:R-:W-:Y:S02]  /*0bd0*/  IADD3 R21, R84.reuse, 0x4, RZ ;  /* 0x0000000454157810 */ /* 0x040fe40007ffe0ff */
[----:B------:R-:W-:Y:S01]  /*0be0*/  IADD3 R23, R84, 0x8, RZ ;  /* 0x0000000854177810 */ /* 0x000fe20007ffe0ff */
[----:B------:R-:W-:Y:S01]  /*0bf0*/  IMAD.SHL.U32 R81, R20, 0x4, RZ ;  /* 0x0000000414517824 */ /* 0x000fe200078e00ff */
[----:B------:R-:W-:Y:S01]  /*0c00*/  SHF.R.S32.HI R5, RZ, 0x1f, R82 ;  /* 0x0000001fff057819 */ /* 0x000fe20000011452 */
[----:B------:R-:W-:Y:S01]  /*0c10*/  IMAD.SHL.U32 R79, R21, 0x4, RZ ;  /* 0x00000004154f7824 */ /* 0x000fe200078e00ff */
[----:B------:R-:W-:Y:S01]  /*0c20*/  IADD3 R26, R84, 0xe, RZ ;  /* 0x0000000e541a7810 */ /* 0x000fe20007ffe0ff */
[----:B------:R-:W-:Y:S01]  /*0c30*/  IMAD.SHL.U32 R75, R23, 0x4, RZ ;  /* 0x00000004174b7824 */ /* 0x000fe200078e00ff */
[----:B------:R-:W-:-:S02]  /*0c40*/  SHF.R.S32.HI R2, RZ, 0x1f, R81 ;  /* 0x0000001fff027819 */ /* 0x000fc40000011451 */
[----:B------:R-:W-:Y:S01]  /*0c50*/  LEA.HI R5, R5, R82, RZ, 0x3 ;  /* 0x0000005205057211 */ /* 0x000fe200078f18ff */
[----:B------:R-:W-:Y:S01]  /*0c60*/  IMAD.SHL.U32 R12, R26, 0x4, RZ ;  /* 0x000000041a0c7824 */ /* 0x000fe200078e00ff */
[----:B------:R-:W-:Y:S02]  /*0c70*/  SHF.R.S32.HI R4, RZ, 0x1f, R79 ;  /* 0x0000001fff047819 */ /* 0x000fe4000001144f */
[----:B------:R-:W-:Y:S02]  /*0c80*/  LEA.HI R2, R2, R81, RZ, 0x3 ;  /* 0x0000005102027211 */ /* 0x000fe400078f18ff */
[----:B------:R-:W-:Y:S02]  /*0c90*/  IADD3 R25, R84, 0xc, RZ ;  /* 0x0000000c54197810 */ /* 0x000fe40007ffe0ff */
[----:B------:R-:W-:Y:S02]  /*0ca0*/  SHF.R.S32.HI R3, RZ, 0x1f, R96 ;  /* 0x0000001fff037819 */ /* 0x000fe40000011460 */
[----:B------:R-:W-:Y:S01]  /*0cb0*/  LOP3.LUT R5, R5, 0xfffffff8, RZ, 0xc0, !PT ;  /* 0xfffffff805057812 */ /* 0x000fe200078ec0ff */
[----:B------:R-:W-:Y:S01]  /*0cc0*/  IMAD.SHL.U32 R13, R25, 0x4, RZ ;  /* 0x00000004190d7824 */ /* 0x000fe200078e00ff */
[----:B------:R-:W-:-:S02]  /*0cd0*/  LEA.HI R4, R4, R79, RZ, 0x3 ;  /* 0x0000004f04047211 */ /* 0x000fc400078f18ff */
[----:B------:R-:W-:Y:S01]  /*0ce0*/  LOP3.LUT R2, R2, 0xfffffff8, RZ, 0xc0, !PT ;  /* 0xfffffff802027812 */ /* 0x000fe200078ec0ff */
[----:B------:R-:W-:Y:S01]  /*0cf0*/  IMAD.IADD R82, R82, 0x1, -R5 ;  /* 0x0000000152527824 */ /* 0x000fe200078e0a05 */
[----:B------:R-:W-:Y:S02]  /*0d00*/  SHF.R.S32.HI R8, RZ, 0x1f, R75 ;  /* 0x0000001fff087819 */ /* 0x000fe4000001144b */
[C---:B------:R-:W-:Y:S01]  /*0d10*/  IADD3 R27, R84.reuse, 0x10, RZ ;  /* 0x00000010541b7810 */ /* 0x040fe20007ffe0ff */
[----:B------:R-:W-:Y:S01]  /*0d20*/  IMAD.IADD R81, R81, 0x1, -R2 ;  /* 0x0000000151517824 */ /* 0x000fe200078e0a02 */
[----:B------:R-:W-:Y:S02]  /*0d30*/  LEA.HI R3, R3, R96, RZ, 0x4 ;  /* 0x0000006003037211 */ /* 0x000fe400078f20ff */
[----:B------:R-:W-:Y:S01]  /*0d40*/  IADD3 R24, R84, 0xa, RZ ;  /* 0x0000000a54187810 */ /* 0x000fe20007ffe0ff */
[----:B------:R-:W-:Y:S01]  /*0d50*/  IMAD.SHL.U32 R11, R27, 0x4, RZ ;  /* 0x000000041b0b7824 */ /* 0x000fe200078e00ff */
[----:B------:R-:W-:-:S02]  /*0d60*/  LOP3.LUT R4, R4, 0xfffffff8, RZ, 0xc0, !PT ;  /* 0xfffffff804047812 */ /* 0x000fc400078ec0ff */
[----:B------:R-:W-:Y:S01]  /*0d70*/  LEA.HI R8, R8, R75, RZ, 0x3 ;  /* 0x0000004b08087211 */ /* 0x000fe200078f18ff */
[----:B------:R-:W-:Y:S01]  /*0d80*/  IMAD.SHL.U32 R14, R24, 0x4, RZ ;  /* 0x00000004180e7824 */ /* 0x000fe200078e00ff */
[----:B------:R-:W-:Y:S01]  /*0d90*/  SHF.R.S32.HI R5, RZ, 0x1f, R12 ;  /* 0x0000001fff057819 */ /* 0x000fe2000001140c */
[----:B------:R-:W-:Y:S01]  /*0da0*/  IMAD.IADD R79, R79, 0x1, -R4 ;  /* 0x000000014f4f7824 */ /* 0x000fe200078e0a04 */
[----:B------:R-:W-:Y:S02]  /*0db0*/  SHF.R.S32.HI R2, RZ, 0x1f, R13 ;  /* 0x0000001fff027819 */ /* 0x000fe4000001140d */
[----:B------:R-:W-:Y:S02]  /*0dc0*/  LOP3.LUT R3, R3, 0xfffffff0, RZ, 0xc0, !PT ;  /* 0xfffffff003037812 */ /* 0x000fe400078ec0ff */
[----:B------:R-:W-:Y:S02]  /*0dd0*/  LOP3.LUT R8, R8, 0xfffffff8, RZ, 0xc0, !PT ;  /* 0xfffffff808087812 */ /* 0x000fe400078ec0ff */
[----:B------:R-:W-:Y:S01]  /*0de0*/  LEA.HI R5, R5, R12, RZ, 0x3 ;  /* 0x0000000c05057211 */ /* 0x000fe200078f18ff */
[----:B------:R-:W-:Y:S01]  /*0df0*/  IMAD.IADD R96, R96, 0x1, -R3 ;  /* 0x0000000160607824 */ /* 0x000fe200078e0a03 */
[----:B------:R-:W-:Y:S01]  /*0e00*/  IADD3 R31, R84, 0x16, RZ ;  /* 0x00000016541f7810 */ /* 0x000fe20007ffe0ff */
[----:B------:R-:W-:Y:S01]  /*0e10*/  IMAD.IADD R75, R75, 0x1, -R8 ;  /* 0x000000014b4b7824 */ /* 0x000fe200078e0a08 */
[----:B------:R-:W-:Y:S01]  /*0e20*/  LEA.HI R2, R2, R13, RZ, 0x3 ;  /* 0x0000000d02027211 */ /* 0x000fe200078f18ff */
[----:B------:R-:W-:Y:S01]  /*0e30*/  IMAD.SHL.U32 R89, R96, 0x8, RZ ;  /* 0x0000000860597824 */ /* 0x000fe200078e00ff */
[----:B------:R-:W-:Y:S01]  /*0e40*/  SHF.R.S32.HI R4, RZ, 0x1f, R11 ;  /* 0x0000001fff047819 */ /* 0x000fe2000001140b */
[----:B------:R-:W-:Y:S01]  /*0e50*/  IMAD.SHL.U32 R8, R31, 0x4, RZ ;  /* 0x000000041f087824 */ /* 0x000fe200078e00ff */
[----:B------:R-:W-:-:S02]  /*0e60*/  IADD3 R30, R84, 0x14, RZ ;  /* 0x00000014541e7810 */ /* 0x000fc40007ffe0ff */
[----:B------:R-:W-:Y:S02]  /*0e70*/  IADD3 R22, R84, 0x6, RZ ;  /* 0x0000000654167810 */ /* 0x000fe40007ffe0ff */
[----:B------:R-:W-:Y:S01]  /*0e80*/  SHF.R.S32.HI R3, RZ, 0x1f, R14 ;  /* 0x0000001fff037819 */ /* 0x000fe2000001140e */
[----:B------:R-:W-:Y:S01]  /*0e90*/  IMAD.SHL.U32 R9, R30, 0x4, RZ ;  /* 0x000000041e097824 */ /* 0x000fe200078e00ff */
[----:B------:R-:W-:Y:S01]  /*0ea0*/  LOP3.LUT R5, R5, 0xfffffff8, RZ, 0xc0, !PT ;  /* 0xfffffff805057812 */ /* 0x000fe200078ec0ff */
[----:B------:R-:W-:Y:S01]  /*0eb0*/  IMAD.SHL.U32 R77, R22, 0x4, RZ ;  /* 0x00000004164d7824 */ /* 0x000fe200078e00ff */
[----:B------:R-:W-:Y:S02]  /*0ec0*/  LOP3.LUT R2, R2, 0xfffffff8, RZ, 0xc0, !PT ;  /* 0xfffffff802027812 */ /* 0x000fe400078ec0ff */
[----:B------:R-:W-:Y:S01]  /*0ed0*/  LEA.HI R4, R4, R11, RZ, 0x3 ;  /* 0x0000000b04047211 */ /* 0x000fe200078f18ff */
[----:B------:R-:W-:Y:S01]  /*0ee0*/  IMAD.IADD R12, R12, 0x1, -R5 ;  /* 0x000000010c0c7824 */ /* 0x000fe200078e0a05 */
[----:B------:R-:W-:Y:S01]  /*0ef0*/  IADD3 R32, R84, 0x18, RZ ;  /* 0x0000001854207810 */ /* 0x000fe20007ffe0ff */
[----:B------:R-:W-:Y:S01]  /*0f00*/  IMAD.IADD R13, R13, 0x1, -R2 ;  /* 0x000000010d0d7824 */ /* 0x000fe200078e0a02 */
[----:B------:R-:W-:-:S02]  /*0f10*/  LEA.HI R3, R3, R14, RZ, 0x3 ;  /* 0x0000000e03037211 */ /* 0x000fc400078f18ff */
[----:B------:R-:W-:Y:S01]  /*0f20*/  IADD3 R28, R84, 0x12, RZ ;  /* 0x00000012541c7810 */ /* 0x000fe20007ffe0ff */
[----:B------:R-:W-:Y:S01]  /*0f30*/  IMAD.SHL.U32 R7, R32, 0x4, RZ ;  /* 0x0000000420077824 */ /* 0x000fe200078e00ff */
[----:B------:R-:W-:Y:S02]  /*0f40*/  LOP3.LUT R4, R4, 0xfffffff8, RZ, 0xc0, !PT ;  /* 0xfffffff804047812 */ /* 0x000fe400078ec0ff */
[----:B------:R-:W-:Y:S01]  /*0f50*/  SHF.R.S32.HI R5, RZ, 0x1f, R8 ;  /* 0x0000001fff057819 */ /* 0x000fe20000011408 */
[----:B------:R-:W-:Y:S01]  /*0f60*/  IMAD.SHL.U32 R10, R28, 0x4, RZ ;  /* 0x000000041c0a7824 */ /* 0x000fe200078e00ff */
[----:B------:R-:W-:Y:S01]  /*0f70*/  SHF.R.S32.HI R2, RZ, 0x1f, R9 ;  /* 0x0000001fff027819 */ /* 0x000fe20000011409 */
[----:B------:R-:W-:Y:S01]  /*0f80*/  IMAD.IADD R11, R11, 0x1, -R4 ;  /* 0x000000010b0b7824 */ /* 0x000fe200078e0a04 */
[----:B------:R-:W-:Y:S02]  /*0f90*/  LOP3.LUT R3, R3, 0xfffffff8, RZ, 0xc0, !PT ;  /* 0xfffffff803037812 */ /* 0x000fe400078ec0ff */
[----:B------:R-:W-:-:S02]  /*0fa0*/  SHF.R.S32.HI R6, RZ, 0x1f, R77 ;  /* 0x0000001fff067819 */ /* 0x000fc4000001144d */
[----:B------:R-:W-:Y:S01]  /*0fb0*/  LEA.HI R5, R5, R8, RZ, 0x3 ;  /* 0x0000000805057211 */ /* 0x000fe200078f18ff */
[----:B------:R-:W-:Y:S01]  /*0fc0*/  IMAD.IADD R14, R14, 0x1, -R3 ;  /* 0x000000010e0e7824 */ /* 0x000fe200078e0a03 */
[----:B------:R-:W-:Y:S02]  /*0fd0*/  LEA.HI R2, R2, R9, RZ, 0x3 ;  /* 0x0000000902027211 */ /* 0x000fe400078f18ff */
[----:B------:R-:W-:Y:S02]  /*0fe0*/  SHF.R.S32.HI R4, RZ, 0x1f, R7 ;  /* 0x0000001fff047819 */ /* 0x000fe40000011407 */
[----:B------:R-:W-:Y:S02]  /*0ff0*/  LEA.HI R6, R6, R77, RZ, 0x3 ;  /* 0x0000004d06067211 */ /* 0x000fe400078f18ff */
[----:B------:R-:W-:Y:S02]  /*1000*/  SHF.R.S32.HI R3, RZ, 0x1f, R10 ;  /* 0x0000001fff037819 */ /* 0x000fe4000001140a */
[----:B------:R-:W-:-:S02]  /*1010*/  LOP3.LUT R5, R5, 0xfffffff8, RZ, 0xc0, !PT ;  /* 0xfffffff805057812 */ /* 0x000fc400078ec0ff */
[----:B------:R-:W-:Y:S02]  /*1020*/  LOP3.LUT R2, R2, 0xfffffff8, RZ, 0xc0, !PT ;  /* 0xfffffff802027812 */ /* 0x000fe400078ec0ff */
[----:B------:R-:W-:Y:S01]  /*1030*/  LEA.HI R4, R4, R7, RZ, 0x3 ;  /* 0x0000000704047211 */ /* 0x000fe200078f18ff */
[----:B------:R-:W-:Y:S01]  /*1040*/  IMAD.IADD R8, R8, 0x1, -R5 ;  /* 0x0000000108087824 */ /* 0x000fe200078e0a05 */
[C---:B------:R-:W-:Y:S01]  /*1050*/  IADD3 R34, R84.reuse, 0x1c, RZ ;  /* 0x0000001c54227810 */ /* 0x040fe20007ffe0ff */
[----:B------:R-:W-:Y:S01]  /*1060*/  IMAD.IADD R9, R9, 0x1, -R2 ;  /* 0x0000000109097824 */ /* 0x000fe200078e0a02 */
[----:B------:R-:W-:Y:S01]  /*1070*/  IADD3 R35, R84, 0x1e, RZ ;  /* 0x0000001e54237810 */ /* 0x000fe20007ffe0ff */
[----:B------:R-:W-:Y:S01]  /*1080*/  IMAD R2, R18, c[0x0][0x1b0], RZ ;  /* 0x00006c0012027a24 */ /* 0x000fe200078e02ff */
[----:B------:R-:W-:Y:S01]  /*1090*/  LOP3.LUT R6, R6, 0xfffffff8, RZ, 0xc0, !PT ;  /* 0xfffffff806067812 */ /* 0x000fe200078ec0ff */
[----:B------:R-:W-:Y:S01]  /*10a0*/  IMAD.SHL.U32 R5, R34, 0x4, RZ ;  /* 0x0000000422057824 */ /* 0x000fe200078e00ff */
[----:B------:R-:W-:Y:S01]  /*10b0*/  LEA.HI R3, R3, R10, RZ, 0x3 ;  /* 0x0000000a03037211 */ /* 0x000fe200078f18ff */
[----:B------:R-:W-:Y:S01]  /*10c0*/  IMAD.SHL.U32 R29, R35, 0x4, RZ ;  /* 0x00000004231d7824 */ /* 0x000fe200078e00ff */
[----:B------:R-:W-:Y:S01]  /*10d0*/  IADD3 R33, R84, 0x1a, RZ ;  /* 0x0000001a54217810 */ /* 0x000fe20007ffe0ff */
[----:B------:R-:W-:Y:S01]  /*10e0*/  IMAD.IADD R77, R77, 0x1, -R6 ;  /* 0x000000014d4d7824 */ /* 0x000fe200078e0a06 */
        /* <DEDUP_REMOVED lines=8> */
[----:B------:R-:W-:Y:S02]  /*1170*/  IADD3 R88, P0, R2, R89, RZ ;  /* 0x0000005902587210 */ /* 0x000fe40007f1e0ff */
[----:B------:R-:W-:-:S02]  /*1180*/  SHF.R.S32.HI R3, RZ, 0x1f, R6 ;  /* 0x0000001fff037819 */ /* 0x000fc40000011406 */
[----:B------:R-:W-:Y:S02]  /*1190*/  LEA.HI R4, R4, R5, RZ, 0x3 ;  /* 0x0000000504047211 */ /* 0x000fe400078f18ff */
[----:B------:R-:W-:Y:S02]  /*11a0*/  LEA.HI R36, R36, R29, RZ, 0x3 ;  /* 0x0000001d24247211 */ /* 0x000fe400078f18ff */
[----:B------:R-:W-:Y:S01]  /*11b0*/  LEA.HI.X.SX32 R89, R2, R37, 0x1, P0 ;  /* 0x0000002502597211 */ /* 0x000fe200000f0eff */
[----:B------:R-:W-:Y:S01]  /*11c0*/  IMAD.SHL.U32 R2, R84, 0x80, RZ ;  /* 0x0000008054027824 */ /* 0x000fe200078e00ff */
[----:B------:R-:W-:Y:S02]  /*11d0*/  LEA.HI R20, R20, R20, RZ, 0x1 ;  /* 0x0000001414147211 */ /* 0x000fe400078f08ff */
[----:B------:R-:W-:Y:S02]  /*11e0*/  LEA.HI R21, R21, R21, RZ, 0x1 ;  /* 0x0000001515157211 */ /* 0x000fe400078f08ff */
[----:B------:R-:W-:Y:S01]  /*11f0*/  LEA.HI R22, R22, R22, RZ, 0x1 ;  /* 0x0000001616167211 */ /* 0x000fe200078f08ff */
[----:B------:R-:W-:Y:S01]  /*1200*/  IMAD.SHL.U32 R20, R20, 0x40, RZ ;  /* 0x0000004014147824 */ /* 0x000fe200078e00ff */
[----:B------:R-:W-:Y:S01]  /*1210*/  LEA.HI R23, R23, R23, RZ, 0x1 ;  /* 0x0000001717177211 */ /* 0x000fe200078f08ff */
[----:B------:R-:W-:Y:S01]  /*1220*/  IMAD.SHL.U32 R21, R21, 0x40, RZ ;  /* 0x0000004015157824 */ /* 0x000fe200078e00ff */
[----:B------:R-:W-:Y:S01]  /*1230*/  FSETP.NEU.FTZ.AND P0, PT, R90, RZ, PT ;  /* 0x000000ff5a00720b */ /* 0x000fe20003f1d000 */
        /* <DEDUP_REMOVED lines=32> */
[----:B------:R-:W-:Y:S01]  /*1440*/  IMAD R29, R0, c[0x0][0x198], RZ ;  /* 0x00006600001d7a24 */ /* 0x000fe200078e02ff */
[----:B------:R-:W-:Y:S01]  /*1450*/  LOP3.LUT R76, R22, 0xffffff80, RZ, 0xc0, !PT ;  /* 0xffffff80164c7812 */ /* 0x000fe200078ec0ff */
[----:B------:R-:W-:Y:S01]  /*1460*/  IMAD.IADD R6, R6, 0x1, -R3 ;  /* 0x0000000106067824 */ /* 0x000fe200078e0a03 */
[----:B------:R-:W-:Y:S01]  /*1470*/  LOP3.LUT R74, R23, 0xffffff80, RZ, 0xc0, !PT ;  /* 0xffffff80174a7812 */ /* 0x000fe200078ec0ff */
[----:B------:R-:W-:Y:S01]  /*1480*/  IMAD.MOV.U32 R0, RZ, RZ, c[0x0][0x1ac] ;  /* 0x00006b00ff007624 */ /* 0x000fe200078e00ff */
        /* <DEDUP_REMOVED lines=48> */
[C---:B------:R-:W-:Y:S01]  /*1790*/  IMAD.SHL.U32 R91, R86.reuse, 0x10, RZ ;  /* 0x00000010565b7824 */ /* 0x040fe200078e00ff */
[----:B------:R-:W-:Y:S01]  /*17a0*/  LEA.HI.X.SX32 R28, R86, R37, 0x1, P0 ;  /* 0x00000025561c7211 */ /* 0x000fe200000f0eff */
[----:B------:R-:W-:Y:S01]  /*17b0*/  IMAD.MOV.U32 R83, RZ, RZ, -0x800001 ;  /* 0xff7fffffff537424 */ /* 0x000fe200078e00ff */
[C---:B------:R-:W-:Y:S01]  /*17c0*/  LEA R90, P0, R29.reuse, c[0x0][0x188], 0x2 ;  /* 0x000062001d5a7a11 */ /* 0x040fe200078010ff */
[----:B------:R-:W-:Y:S01]  /*17d0*/  IMAD.MOV.U32 R92, RZ, RZ, R86 ;  /* 0x000000ffff5c7224 */ /* 0x000fe200078e0056 */
[----:B------:R-:W-:Y:S01]  /*17e0*/  LEA R94, R94, 0x120, 0x2 ;  /* 0x000001205e5e7811 */ /* 0x000fe200078e10ff */
[----:B------:R-:W-:Y:S01]  /*17f0*/  IMAD.IADD R96, R96, 0x1, R91 ;  /* 0x0000000160607824 */ /* 0x000fe200078e025b */
[----:B------:R-:W-:-:S02]  /*1800*/  LEA.HI.X R93, R29, c[0x0][0x18c], R28, 0x2, P0 ;  /* 0x000063001d5d7a11 */ /* 0x000fc400000f141c */
.L_x_15060:
[----:B------:R-:W-:Y:S01]  /*1810*/  IABS R32, c[0x0][0x1d4] ;  /* 0x0000750000207a13 */ /* 0x000fe20000000000 */
[----:B------:R-:W-:Y:S01]  /*1820*/  IMAD.MOV.U32 R28, RZ, RZ, RZ ;  /* 0x000000ffff1c7224 */ /* 0x000fe200078e00ff */
[----:B------:R-:W-:Y:S01]  /*1830*/  IABS R34, R91 ;  /* 0x0000005b00227213 */ /* 0x000fe20000000000 */
[----:B------:R-:W-:Y:S01]  /*1840*/  BSSY B1, `(.L_x_15055) ;  /* 0x0000176000017945 */ /* 0x000fe20003800000 */
[----:B------:R-:W0:Y:S01]  /*1850*/  I2F.RP R30, R32 ;  /* 0x00000020001e7306 */ /* 0x000e220000209400 */
[----:B------:R-:W-:-:S02]  /*1860*/  IABS R35, c[0x0][0x1d0] ;  /* 0x0000740000237a13 */ /* 0x000fc40000000000 */
[----:B------:R-:W-:-:S05]  /*1870*/  IADD3 R92, R92, 0x4, RZ ;  /* 0x000000045c5c7810 */ /* 0x000fca0007ffe0ff */
[----:B0-----:R-:W0:Y:S02]  /*1880*/  MUFU.RCP R30, R30 ;  /* 0x0000001e001e7308 */ /* 0x001e240000001000 */
[----:B0-----:R-:W-:-:S06]  /*1890*/  IADD3 R31, R30, 0xffffffe, RZ ;  /* 0x0ffffffe1e1f7810 */ /* 0x001fcc0007ffe0ff */
[----:B------:R-:W0:Y:S02]  /*18a0*/  F2I.FTZ.U32.TRUNC.NTZ R29, R31 ;  /* 0x0000001f001d7305 */ /* 0x000e24000021f000 */
[----:B0-----:R-:W-:-:S04]  /*18b0*/  IMAD.MOV R33, RZ, RZ, -R29 ;  /* 0x000000ffff217224 */ /* 0x001fc800078e0a1d */
[----:B------:R-:W-:-:S04]  /*18c0*/  IMAD R33, R33, R32, RZ ;  /* 0x0000002021217224 */ /* 0x000fc800078e02ff */
[----:B------:R-:W-:-:S04]  /*18d0*/  IMAD.HI.U32 R28, R29, R33, R28 ;  /* 0x000000211d1c7227 */ /* 0x000fc800078e001c */
[----:B------:R-:W-:Y:S02]  /*18e0*/  IMAD.MOV.U32 R29, RZ, RZ, R34 ;  /* 0x000000ffff1d7224 */ /* 0x000fe400078e0022 */
[----:B------:R-:W-:Y:S02]  /*18f0*/  IMAD.MOV.U32 R33, RZ, RZ, R35 ;  /* 0x000000ffff217224 */ /* 0x000fe400078e0023 */
[----:B------:R-:W-:Y:S02]  /*1900*/  IMAD.HI.U32 R28, R28, R29, RZ ;  /* 0x0000001d1c1c7227 */ /* 0x000fe400078e00ff */
[----:B------:R-:W0:Y:S02]  /*1910*/  I2F.RP R31, R33 ;  /* 0x00000021001f7306 */ /* 0x000e240000209400 */
        /* <DEDUP_REMOVED lines=31> */
[----:B------:R-:W-:-:S04]  /*1b10*/  @!P1 IMAD.IADD R28, R28, 0x1, -R33 ;  /* 0x000000011c1c9824 */ /* 0x000fc800078e0a21 */
[----:B------:R-:W-:Y:S01]  /*1b20*/  @!P2 IMAD.MOV R28, RZ, RZ, -R28 ;  /* 0x000000ffff1ca224 */ /* 0x000fe200078e0a1c */
[----:B------:R-:W-:Y:S02]  /*1b30*/  @!P0 LOP3.LUT R28, RZ, c[0x0][0x1d0], RZ, 0x33, !PT ;  /* 0x00007400ff1c8a12 */ /* 0x000fe400078e33ff */
[----:B------:R-:W-:Y:S02]  /*1b40*/  ISETP.LE.AND P2, PT, R32, R3, PT ;  /* 0x000000032000720c */ /* 0x000fe40003f43270 */
[----:B------:R-:W-:Y:S02]  /*1b50*/  ISETP.NE.AND P1, PT, R28, RZ, PT ;  /* 0x000000ff1c00720c */ /* 0x000fe40003f25270 */
[----:B------:R-:W-:-:S11]  /*1b60*/  ISETP.GE.AND P0, PT, R92, R17, PT ;  /* 0x000000115c00720c */ /* 0x000fd60003f06270 */
[----:B------:R-:W-:Y:S05]  /*1b70*/  @P1 BRA P2, `(.L_x_15056) ;  /* 0x000013f000001947 */ /* 0x000fea0001000000 */
        /* <DEDUP_REMOVED lines=10> */
[----:B------:R-:W-:Y:S02]  /*1c20*/  IADD3.X R31, R59, R103, R42, P1, P2 ;  /* 0x000000673b1f7210 */ /* 0x000fe40000fe442a */
[-C--:B------:R-:W-:Y:S02]  /*1c30*/  IADD3 R34, P1, R82, R36.reuse, RZ ;  /* 0x0000002452227210 */ /* 0x080fe40007f3e0ff */
[----:B------:R-:W-:Y:S02]  /*1c40*/  LEA.HI.X R33, R30, c[0x0][0x174], R31, 0x1, P3 ;  /* 0x00005d001e217a11 */ /* 0x000fe400018f0c1f */
[----:B------:R-:W-:Y:S01]  /*1c50*/  LEA R30, P2, R34, c[0x0][0x170], 0x1 ;  /* 0x00005c00221e7a11 */ /* 0x000fe200078408ff */
        /* <DEDUP_REMOVED lines=15> */
[----:B------:R-:W-:Y:S02]  /*1d50*/  LEA.HI.X R101, R34, c[0x0][0x174], R35, 0x1, P3 ;  /* 0x00005d0022657a11 */ /* 0x000fe400018f0c23 */
[----:B-1----:R-:W-:Y:S01]  /*1d60*/  IADD3 R30, P1, P2, R75, R36, R74 ;  /* 0x000000244b1e7210 */ /* 0x002fe20007a3e04a */
[----:B0-----:R-:W0:Y:S04]  /*1d70*/  LDS.128 R32, [R2] ;  /* 0x0000000002207984 */ /* 0x001e280000000c00 */
[----:B------:R1:W5:Y:S04]  /*1d80*/  LDG.E.CONSTANT R38, [R100.64] ;  /* 0x0000000a64267981 */ /* 0x000368000c1e9900 */
[----:B------:R1:W5:Y:S01]  /*1d90*/  LDG.E.CONSTANT R37, [R100.64+0x4] ;  /* 0x0000040a64257981 */ /* 0x000362000c1e9900 */
[----:B------:R-:W-:-:S02]  /*1da0*/  LEA R98, P3, R30, c[0x0][0x170], 0x1 ;  /* 0x00005c001e627a11 */ /* 0x000fc400078608ff */
        /* <DEDUP_REMOVED lines=13> */
[----:B------:R-:W-:-:S05]  /*1e80*/  LEA.HI.X R29, R29, c[0x0][0x174], R104, 0x1, P3 ;  /* 0x00005d001d1d7a11 */ /* 0x000fca00018f0c68 */
[----:B------:R0:W5:Y:S04]  /*1e90*/  LDG.E.CONSTANT R114, [R28.64] ;  /* 0x0000000a1c727981 */ /* 0x000168000c1e9900 */
[----:B------:R0:W5:Y:S02]  /*1ea0*/  LDG.E.CONSTANT R116, [R28.64+0x4] ;  /* 0x0000040a1c747981 */ /* 0x000164000c1e9900 */
[--C-:B0-----:R-:W-:Y:S02]  /*1eb0*/  PRMT R28, RZ, 0x5410, R34.reuse ;  /* 0x00005410ff1c7816 */ /* 0x101fe40000000022 */
[----:B------:R-:W-:Y:S02]  /*1ec0*/  PRMT R34, RZ, 0x7610, R34 ;  /* 0x00007610ff227816 */ /* 0x000fe40000000022 */
[----:B-1----:R-:W-:-:S04]  /*1ed0*/  IADD3 R100, P1, P2, R12, R36, R23 ;  /* 0x000000240c647210 */ /* 0x002fc80007a3e017 */
[----:B------:R-:W-:Y:S02]  /*1ee0*/  LEA R104, P3, R100, c[0x0][0x170], 0x1 ;  /* 0x00005c0064687a11 */ /* 0x000fe400078608ff */
[----:B------:R-:W-:Y:S02]  /*1ef0*/  IADD3.X R101, R64, R103, R49, P1, P2 ;  /* 0x0000006740657210 */ /* 0x000fe40000fe4431 */
[----:B------:R-:W-:Y:S02]  /*1f00*/  PRMT R121, RZ, 0x7610, R32 ;  /* 0x00007610ff797816 */ /* 0x000fe40000000020 */
[----:B------:R-:W-:-:S05]  /*1f10*/  LEA.HI.X R105, R100, c[0x0][0x174], R101, 0x1, P3 ;  /* 0x00005d0064697a11 */ /* 0x000fca00018f0c65 */
[----:B------:R0:W5:Y:S01]  /*1f20*/  LDG.E.CONSTANT R111, [R104.64] ;  /* 0x0000000a686f7981 */ /* 0x000162000c1e9900 */
[----:B------:R-:W-:-:S03]  /*1f30*/  PRMT R124, RZ, 0x5410, R32 ;  /* 0x00005410ff7c7816 */ /* 0x000fc60000000020 */
[----:B------:R0:W5:Y:S01]  /*1f40*/  LDG.E.CONSTANT R112, [R104.64+0x4] ;  /* 0x0000040a68707981 */ /* 0x000162000c1e9900 */
[--C-:B------:R-:W-:Y:S02]  /*1f50*/  PRMT R122, RZ, 0x5410, R33.reuse ;  /* 0x00005410ff7a7816 */ /* 0x100fe40000000021 */
[----:B------:R-:W-:Y:S02]  /*1f60*/  PRMT R123, RZ, 0x7610, R33 ;  /* 0x00007610ff7b7816 */ /* 0x000fe40000000021 */
[----:B--2---:R-:W-:-:S05]  /*1f70*/  PRMT R29, RZ, 0x5410, R106 ;  /* 0x00005410ff1d7816 */ /* 0x004fca000000006a */
[----:B------:R-:W-:Y:S01]  /*1f80*/  FMUL.FTZ R98, R28, R29 ;  /* 0x0000001d1c627220 */ /* 0x000fe20000410000 */
[----:B------:R-:W-:Y:S02]  /*1f90*/  PRMT R29, RZ, 0x7610, R106 ;  /* 0x00007610ff1d7816 */ /* 0x000fe4000000006a */
[----:B------:R-:W-:-:S03]  /*1fa0*/  PRMT R28, RZ, 0x5410, R35 ;  /* 0x00005410ff1c7816 */ /* 0x000fc60000000023 */
[----:B------:R-:W-:Y:S01]  /*1fb0*/  FMUL.FTZ R34, R34, R29 ;  /* 0x0000001d22227220 */ /* 0x000fe20000410000 */
[----:B---3--:R-:W-:-:S05]  /*1fc0*/  PRMT R29, RZ, 0x5410, R97 ;  /* 0x00005410ff1d7816 */ /* 0x008fca0000000061 */
[----:B------:R-:W-:Y:S01]  /*1fd0*/  FMUL.FTZ R30, R28, R29 ;  /* 0x0000001d1c1e7220 */ /* 0x000fe20000410000 */
[--C-:B----4-:R-:W-:Y:S02]  /*1fe0*/  PRMT R29, RZ, 0x5410, R102.reuse ;  /* 0x00005410ff1d7816 */ /* 0x110fe40000000066 */
[----:B------:R-:W-:-:S05]  /*1ff0*/  PRMT R102, RZ, 0x7610, R102 ;  /* 0x00007610ff667816 */ /* 0x000fca0000000066 */
[----:B------:R-:W-:Y:S01]  /*2000*/  FFMA.FTZ R121, R121, R102, R34 ;  /* 0x0000006679797223 */ /* 0x000fe20000010022 */
[----:B------:R-:W-:-:S04]  /*2010*/  IADD3 R34, P1, P2, R11, R36, R22 ;  /* 0x000000240b227210 */ /* 0x000fc80007a3e016 */
[----:B------:R-:W-:Y:S02]  /*2020*/  LEA R100, P3, R34, c[0x0][0x170], 0x1 ;  /* 0x00005c0022647a11 */ /* 0x000fe400078608ff */
[----:B------:R-:W-:Y:S01]  /*2030*/  IADD3.X R99, R67, R103, R50, P1, P2 ;  /* 0x0000006743637210 */ /* 0x000fe20000fe4432 */
[----:B------:R-:W-:Y:S01]  /*2040*/  FFMA.FTZ R124, R124, R29, R98 ;  /* 0x0000001d7c7c7223 */ /* 0x000fe20000010062 */
[----:B-----5:R-:W-:Y:S02]  /*2050*/  PRMT R29, RZ, 0x5410, R95 ;  /* 0x00005410ff1d7816 */ /* 0x020fe4000000005f */
[----:B------:R-:W-:Y:S02]  /*2060*/  LEA.HI.X R101, R34, c[0x0][0x174], R99, 0x1, P3 ;  /* 0x00005d0022657a11 */ /* 0x000fe400018f0c63 */
[----:B------:R-:W-:Y:S01]  /*2070*/  IADD3 R32, P1, P2, R10, R36, R25 ;  /* 0x000000240a207210 */ /* 0x000fe20007a3e019 */
[----:B------:R-:W-:Y:S02]  /*2080*/  FFMA.FTZ R122, R122, R29, R30 ;  /* 0x0000001d7a7a7223 */ /* 0x000fe4000001001e */
[----:B------:R1:W2:Y:S04]  /*2090*/  LDG.E.CONSTANT R113, [R100.64] ;  /* 0x0000000a64717981 */ /* 0x0002a8000c1e9900 */
[----:B------:R-:W3:Y:S01]  /*20a0*/  LDS.128 R28, [R2+0x10] ;  /* 0x00001000021c7984 */ /* 0x000ee20000000c00 */
[----:B------:R-:W-:-:S02]  /*20b0*/  LEA R98, P3, R32, c[0x0][0x170], 0x1 ;  /* 0x00005c0020627a11 */ /* 0x000fc400078608ff */
[----:B------:R-:W-:Y:S01]  /*20c0*/  IADD3.X R99, R66, R103, R51, P1, P2 ;  /* 0x0000006742637210 */ /* 0x000fe20000fe4433 */
[----:B------:R1:W4:Y:S01]  /*20d0*/  LDG.E.CONSTANT R107, [R100.64+0x4] ;  /* 0x0000040a646b7981 */ /* 0x000322000c1e9900 */
[----:B------:R-:W-:Y:S02]  /*20e0*/  PRMT R35, RZ, 0x7610, R35 ;  /* 0x00007610ff237816 */ /* 0x000fe40000000023 */
[----:B------:R-:W-:Y:S02]  /*20f0*/  LEA.HI.X R99, R32, c[0x0][0x174], R99, 0x1, P3 ;  /* 0x00005d0020637a11 */ /* 0x000fe400018f0c63 */
[----:B------:R-:W-:Y:S02]  /*2100*/  PRMT R32, RZ, 0x7610, R97 ;  /* 0x00007610ff207816 */ /* 0x000fe40000000061 */
[----:B------:R-:W-:Y:S01]  /*2110*/  IADD3 R97, P1, P2, R9, R36, R24 ;  /* 0x0000002409617210 */ /* 0x000fe20007a3e018 */
[----:B------:R5:W4:Y:S02]  /*2120*/  LDG.E.CONSTANT R108, [R98.64] ;  /* 0x0000000a626c7981 */ /* 0x000b24000c1e9900 */
[----:B------:R-:W-:Y:S01]  /*2130*/  FMUL.FTZ R35, R35, R32 ;  /* 0x0000002023237220 */ /* 0x000fe20000410000 */
[----:B------:R-:W-:Y:S01]  /*2140*/  PRMT R32, RZ, 0x7610, R95 ;  /* 0x00007610ff207816 */ /* 0x000fe2000000005f */
[----:B------:R5:W4:Y:S01]  /*2150*/  LDG.E.CONSTANT R109, [R98.64+0x4] ;  /* 0x0000040a626d7981 */ /* 0x000b22000c1e9900 */
[----:B------:R-:W-:-:S03]  /*2160*/  LEA R34, P3, R97, c[0x0][0x170], 0x1 ;  /* 0x00005c0061227a11 */ /* 0x000fc600078608ff */
[----:B------:R-:W-:Y:S01]  /*2170*/  FFMA.FTZ R123, R123, R32, R35 ;  /* 0x000000207b7b7223 */ /* 0x000fe20000010023 */
[----:B------:R-:W-:-:S04]  /*2180*/  IADD3.X R32, R69, R103, R52, P1, P2 ;  /* 0x0000006745207210 */ /* 0x000fc80000fe4434 */
[----:B------:R-:W-:-:S05]  /*2190*/  LEA.HI.X R35, R97, c[0x0][0x174], R32, 0x1, P3 ;  /* 0x00005d0061237a11 */ /* 0x000fca00018f0c20 */
[----:B------:R0:W4:Y:S01]  /*21a0*/  LDG.E.CONSTANT R110, [R34.64] ;  /* 0x0000000a226e7981 */ /* 0x000122000c1e9900 */
[-C--:B------:R-:W-:Y:S02]  /*21b0*/  IADD3 R33, P1, P2, R8, R36.reuse, R27 ;  /* 0x0000002408217210 */ /* 0x080fe40007a3e01b */
[----:B------:R-:W-:Y:S02]  /*21c0*/  PRMT R97, RZ, 0x5410, R120 ;  /* 0x00005410ff617816 */ /* 0x000fe40000000078 */
[----:B------:R-:W-:Y:S02]  /*21d0*/  LEA R32, P3, R33, c[0x0][0x170], 0x1 ;  /* 0x00005c0021207a11 */ /* 0x000fe400078608ff */
[----:B-----5:R-:W-:Y:S02]  /*21e0*/  IADD3.X R98, R68, R103, R53, P1, P2 ;  /* 0x0000006744627210 */ /* 0x020fe40000fe4435 */
[----:B------:R-:W-:Y:S02]  /*21f0*/  IADD3 R99, P1, P2, R7, R36, R26 ;  /* 0x0000002407637210 */ /* 0x000fe40007a3e01a */
[----:B---3--:R-:W-:-:S02]  /*2200*/  PRMT R95, RZ, 0x5410, R28 ;  /* 0x00005410ff5f7816 */ /* 0x008fc4000000001c */
[----:B------:R-:W-:Y:S02]  /*2210*/  LEA.HI.X R33, R33, c[0x0][0x174], R98, 0x1, P3 ;  /* 0x00005d0021217a11 */ /* 0x000fe400018f0c62 */
[----:B-1----:R-:W-:Y:S01]  /*2220*/  LEA R100, P3, R99, c[0x0][0x170], 0x1 ;  /* 0x00005c0063647a11 */ /* 0x002fe200078608ff */
[----:B------:R-:W-:Y:S01]  /*2230*/  FFMA.FTZ R124, R95, R97, R124 ;  /* 0x000000615f7c7223 */ /* 0x000fe2000001007c */
[----:B------:R-:W-:Y:S01]  /*2240*/  IADD3.X R102, R71, R103, R54, P1, P2 ;  /* 0x0000006747667210 */ /* 0x000fe20000fe4436 */
[----:B------:R1:W3:Y:S03]  /*2250*/  LDG.E.CONSTANT R95, [R34.64+0x4] ;  /* 0x0000040a225f7981 */ /* 0x0002e6000c1e9900 */
[----:B------:R-:W-:Y:S01]  /*2260*/  LEA.HI.X R101, R99, c[0x0][0x174], R102, 0x1, P3 ;  /* 0x00005d0063657a11 */ /* 0x000fe200018f0c66 */
[----:B------:R5:W3:Y:S01]  /*2270*/  LDG.E.CONSTANT R98, [R32.64+0x4] ;  /* 0x0000040a20627981 */ /* 0x000ae2000c1e9900 */
[----:B------:R-:W-:-:S03]  /*2280*/  IADD3 R99, P1, P2, R6, R36, R41 ;  /* 0x0000002406637210 */ /* 0x000fc60007a3e029 */
[----:B------:R5:W3:Y:S01]  /*2290*/  LDG.E.CONSTANT R97, [R32.64] ;  /* 0x0000000a20617981 */ /* 0x000ae2000c1e9900 */
[----:B0-----:R-:W-:Y:S02]  /*22a0*/  LEA R104, P3, R99, c[0x0][0x170], 0x1 ;  /* 0x00005c0063687a11 */ /* 0x001fe400078608ff */
[----:B------:R-:W-:-:S04]  /*22b0*/  IADD3.X R102, R70, R103, R55, P1, P2 ;  /* 0x0000006746667210 */ /* 0x000fc80000fe4437 */
[----:B------:R-:W-:Y:S02]  /*22c0*/  LEA.HI.X R105, R99, c[0x0][0x174], R102, 0x1, P3 ;  /* 0x00005d0063697a11 */ /* 0x000fe400018f0c66 */
[----:B------:R0:W3:Y:S01]  /*22d0*/  LDG.E.CONSTANT R99, [R100.64] ;  /* 0x0000000a64637981 */ /* 0x0000e2000c1e9900 */
[----:B-----5:R-:W-:-:S03]  /*22e0*/  IADD3 R32, P1, P2, R5, R36, R40 ;  /* 0x0000002405207210 */ /* 0x020fc60007a3e028 */
[----:B------:R5:W3:Y:S04]  /*22f0*/  LDG.E.CONSTANT R102, [R104.64+0x4] ;  /* 0x0000040a68667981 */ /* 0x000ae8000c1e9900 */
[----:B0-----:R0:W3:Y:S01]  /*2300*/  LDG.E.CONSTANT R100, [R100.64+0x4] ;  /* 0x0000040a64647981 */ /* 0x0010e2000c1e9900 */
[----:B------:R-:W-:Y:S02]  /*2310*/  IADD3 R36, P4, P5, R4, R36, R43 ;  /* 0x0000002404247210 */ /* 0x000fe40007d9e02b */
[C---:B-1----:R-:W-:Y:S02]  /*2320*/  LEA R34, P3, R32.reuse, c[0x0][0x170], 0x1 ;  /* 0x00005c0020227a11 */ /* 0x042fe400078608ff */
[----:B------:R-:W-:Y:S01]  /*2330*/  IADD3.X R33, R73, R103, R56, P1, P2 ;  /* 0x0000006749217210 */ /* 0x000fe20000fe4438 */
[----:B0-----:R5:W3:Y:S03]  /*2340*/  LDG.E.CONSTANT R101, [R104.64] ;  /* 0x0000000a68657981 */ /* 0x001ae6000c1e9900 */
[----:B------:R-:W-:-:S02]  /*2350*/  LEA.HI.X R35, R32, c[0x0][0x174], R33, 0x1, P3 ;  /* 0x00005d0020237a11 */ /* 0x000fc400018f0c21 */
[----:B------:R-:W-:Y:S02]  /*2360*/  IADD3.X R103, R72, R103, R57, P4, P5 ;  /* 0x0000006748677210 */ /* 0x000fe400027ea439 */
[----:B------:R-:W-:-:S04]  /*2370*/  LEA R32, P1, R36, c[0x0][0x170], 0x1 ;  /* 0x00005c0024207a11 */ /* 0x000fc800078208ff */
[----:B------:R-:W-:Y:S01]  /*2380*/  LEA.HI.X R33, R36, c[0x0][0x174], R103, 0x1, P1 ;  /* 0x00005d0024217a11 */ /* 0x000fe200008f0c67 */
[----:B-----5:R0:W5:Y:S04]  /*2390*/  LDG.E.CONSTANT R104, [R34.64+0x4] ;  /* 0x0000040a22687981 */ /* 0x020168000c1e9900 */
[----:B------:R0:W5:Y:S04]  /*23a0*/  LDG.E.CONSTANT R103, [R34.64] ;  /* 0x0000000a22677981 */ /* 0x000168000c1e9900 */
[----:B------:R1:W5:Y:S04]  /*23b0*/  LDG.E.CONSTANT R105, [R32.64] ;  /* 0x0000000a20697981 */ /* 0x000368000c1e9900 */
[----:B------:R1:W5:Y:S01]  /*23c0*/  LDG.E.CONSTANT R106, [R32.64+0x4] ;  /* 0x0000040a206a7981 */ /* 0x000362000c1e9900 */
[----:B------:R-:W-:-:S02]  /*23d0*/  PRMT R28, RZ, 0x7610, R28 ;  /* 0x00007610ff1c7816 */ /* 0x000fc4000000001c */
[----:B------:R-:W-:-:S05]  /*23e0*/  PRMT R120, RZ, 0x7610, R120 ;  /* 0x00007610ff787816 */ /* 0x000fca0000000078 */
[----:B------:R-:W-:Y:S01]  /*23f0*/  FFMA.FTZ R121, R28, R120, R121 ;  /* 0x000000781c797223 */ /* 0x000fe20000010079 */
[----:B------:R-:W-:Y:S02]  /*2400*/  PRMT R28, RZ, 0x5410, R39 ;  /* 0x00005410ff1c7816 */ /* 0x000fe40000000027 */
[----:B-1----:R-:W-:-:S05]  /*2410*/  PRMT R33, RZ, 0x5410, R29 ;  /* 0x00005410ff217816 */ /* 0x002fca000000001d */
[----:B------:R-:W-:Y:S02]  /*2420*/  FFMA.FTZ R122, R33, R28, R122 ;  /* 0x0000001c217a7223 */ /* 0x000fe4000001007a */
[----:B0-----:R-:W0:Y:S01]  /*2430*/  LDS.128 R32, [R2+0x20] ;  /* 0x0000200002207984 */ /* 0x001e220000000c00 */
[----:B------:R-:W-:Y:S02]  /*2440*/  PRMT R28, RZ, 0x7610, R29 ;  /* 0x00007610ff1c7816 */ /* 0x000fe4000000001d */
[----:B------:R-:W-:Y:S02]  /*2450*/  PRMT R39, RZ, 0x7610, R39 ;  /* 0x00007610ff277816 */ /* 0x000fe40000000027 */
        /* <DEDUP_REMOVED lines=14> */
[----:B------:R-:W1:Y:S01]  /*2540*/  LDS.128 R36, [R2+0x30] ;  /* 0x0000300002247984 */ /* 0x000e620000000c00 */
[----:B0-----:R-:W-:-:S05]  /*2550*/  PRMT R29, RZ, 0x5410, R32 ;  /* 0x00005410ff1d7816 */ /* 0x001fca0000000020 */
[----:B------:R-:W-:Y:S01]  /*2560*/  FFMA.FTZ R124, R29, R28, R124 ;  /* 0x0000001c1d7c7223 */ /* 0x000fe2000001007c */
[----:B------:R-:W-:Y:S02]  /*2570*/  PRMT R29, RZ, 0x5410, R33 ;  /* 0x00005410ff1d7816 */ /* 0x000fe40000000021 */
        /* <DEDUP_REMOVED lines=12> */
[----:B------:R-:W-:Y:S02]  /*2640*/  FFMA.FTZ R122, R29, R28, R122 ;  /* 0x0000001c1d7a7223 */ /* 0x000fe4000001007a */
[----:B------:R-:W0:Y:S01]  /*2650*/  LDS.128 R28, [R2+0x40] ;  /* 0x00004000021c7984 */ /* 0x000e220000000c00 */
[----:B------:R-:W-:Y:S01]  /*2660*/  PRMT R115, RZ, 0x7610, R115 ;  /* 0x00007610ff737816 */ /* 0x000fe20000000073 */
[----:B------:R-:W-:Y:S01]  /*2670*/  FFMA.FTZ R121, R32, R117, R121 ;  /* 0x0000007520797223 */ /* 0x000fe20000010079 */
[----:B------:R-:W-:-:S02]  /*2680*/  PRMT R32, RZ, 0x7610, R35 ;  /* 0x00007610ff207816 */ /* 0x000fc40000000023 */
[----:B-1----:R-:W-:-:S03]  /*2690*/  PRMT R33, RZ, 0x5410, R36 ;  /* 0x00005410ff217816 */ /* 0x002fc60000000024 */
        /* <DEDUP_REMOVED lines=17> */
[--C-:B------:R-:W-:Y:S02]  /*27b0*/  PRMT R37, RZ, 0x5410, R39.reuse ;  /* 0x00005410ff257816 */ /* 0x100fe40000000027 */
[----:B------:R-:W-:Y:S01]  /*27c0*/  PRMT R36, RZ, 0x5410, R112 ;  /* 0x00005410ff247816 */ /* 0x000fe20000000070 */
[----:B------:R-:W-:Y:S01]  /*27d0*/  FFMA.FTZ R124, R33, R32, R124 ;  /* 0x00000020217c7223 */ /* 0x000fe2000001007c */
[----:B------:R-:W-:Y:S01]  /*27e0*/  PRMT R112, RZ, 0x7610, R112 ;  /* 0x00007610ff707816 */ /* 0x000fe20000000070 */
[----:B------:R-:W1:Y:S02]  /*27f0*/  LDS.128 R32, [R2+0x50] ;  /* 0x0000500002207984 */ /* 0x000e640000000c00 */
[----:B------:R-:W-:Y:S01]  /*2800*/  FFMA.FTZ R37, R37, R36, R122 ;  /* 0x0000002425257223 */ /* 0x000fe2000001007a */
[----:B------:R-:W-:-:S02]  /*2810*/  PRMT R36, RZ, 0x7610, R39 ;  /* 0x00007610ff247816 */ /* 0x000fc40000000027 */
[----:B0-----:R-:W-:-:S03]  /*2820*/  PRMT R39, RZ, 0x5410, R28 ;  /* 0x00005410ff277816 */ /* 0x001fc6000000001c */
[----:B------:R-:W-:Y:S01]  /*2830*/  FFMA.FTZ R123, R36, R112, R123 ;  /* 0x00000070247b7223 */ /* 0x000fe2000001007b */
[----:B------:R-:W-:Y:S02]  /*2840*/  PRMT R38, RZ, 0x7610, R38 ;  /* 0x00007610ff267816 */ /* 0x000fe40000000026 */
[----:B------:R-:W-:-:S05]  /*2850*/  PRMT R111, RZ, 0x7610, R111 ;  /* 0x00007610ff6f7816 */ /* 0x000fca000000006f */
[----:B------:R-:W-:Y:S01]  /*2860*/  FFMA.FTZ R38, R38, R111, R121 ;  /* 0x0000006f26267223 */ /* 0x000fe20000010079 */
[----:B------:R-:W-:Y:S02]  /*2870*/  PRMT R112, RZ, 0x7610, R29 ;  /* 0x00007610ff707816 */ /* 0x000fe4000000001d */
[----:B--2---:R-:W-:-:S05]  /*2880*/  PRMT R36, RZ, 0x5410, R113 ;  /* 0x00005410ff247816 */ /* 0x004fca0000000071 */
[----:B------:R-:W-:Y:S01]  /*2890*/  FFMA.FTZ R124, R39, R36, R124 ;  /* 0x00000024277c7223 */ /* 0x000fe2000001007c */
[----:B------:R-:W-:Y:S02]  /*28a0*/  PRMT R39, RZ, 0x7610, R28 ;  /* 0x00007610ff277816 */ /* 0x000fe4000000001c */
[----:B------:R-:W-:Y:S02]  /*28b0*/  PRMT R28, RZ, 0x7610, R113 ;  /* 0x00007610ff1c7816 */ /* 0x000fe40000000071 */
[----:B------:R-:W-:-:S03]  /*28c0*/  PRMT R36, RZ, 0x5410, R29 ;  /* 0x00005410ff247816 */ /* 0x000fc6000000001d */
[----:B------:R-:W-:Y:S01]  /*28d0*/  FFMA.FTZ R28, R39, R28, R38 ;  /* 0x0000001c271c7223 */ /* 0x000fe20000010026 */
[--C-:B----4-:R-:W-:Y:S02]  /*28e0*/  PRMT R38, RZ, 0x5410, R107.reuse ;  /* 0x00005410ff267816 */ /* 0x110fe4000000006b */
[----:B------:R-:W-:Y:S02]  /*28f0*/  PRMT R107, RZ, 0x7610, R107 ;  /* 0x00007610ff6b7816 */ /* 0x000fe4000000006b */
[----:B------:R-:W-:Y:S01]  /*2900*/  PRMT R29, RZ, 0x5410, R30 ;  /* 0x00005410ff1d7816 */ /* 0x000fe2000000001e */
[----:B------:R-:W-:Y:S02]  /*2910*/  FFMA.FTZ R111, R36, R38, R37 ;  /* 0x00000026246f7223 */ /* 0x000fe40000010025 */
[----:B------:R-:W-:Y:S01]  /*2920*/  FFMA.FTZ R112, R112, R107, R123 ;  /* 0x0000006b70707223 */ /* 0x000fe2000001007b */
[----:B------:R-:W0:Y:S01]  /*2930*/  LDS.128 R36, [R2+0x60] ;  /* 0x0000600002247984 */ /* 0x000e220000000c00 */
[----:B------:R-:W-:-:S02]  /*2940*/  PRMT R107, RZ, 0x5410, R108 ;  /* 0x00005410ff6b7816 */ /* 0x000fc4000000006c */
[----:B------:R-:W-:-:S03]  /*2950*/  PRMT R108, RZ, 0x7610, R108 ;  /* 0x00007610ff6c7816 */ /* 0x000fc6000000006c */
[----:B------:R-:W-:Y:S01]  /*2960*/  FFMA.FTZ R124, R29, R107, R124 ;  /* 0x0000006b1d7c7223 */ /* 0x000fe2000001007c */
[----:B------:R-:W-:Y:S02]  /*2970*/  PRMT R29, RZ, 0x7610, R30 ;  /* 0x00007610ff1d7816 */ /* 0x000fe4000000001e */
[----:B------:R-:W-:Y:S02]  /*2980*/  PRMT R30, RZ, 0x5410, R31 ;  /* 0x00005410ff1e7816 */ /* 0x000fe4000000001f */
[----:B------:R-:W-:Y:S01]  /*2990*/  PRMT R107, RZ, 0x5410, R109 ;  /* 0x00005410ff6b7816 */ /* 0x000fe2000000006d */
[----:B------:R-:W-:Y:S01]  /*29a0*/  FFMA.FTZ R28, R29, R108, R28 ;  /* 0x0000006c1d1c7223 */ /* 0x000fe2000001001c */
[----:B-1----:R-:W-:-:S03]  /*29b0*/  PRMT R29, RZ, 0x5410, R32 ;  /* 0x00005410ff1d7816 */ /* 0x002fc60000000020 */
[----:B------:R-:W-:Y:S01]  /*29c0*/  FFMA.FTZ R107, R30, R107, R111 ;  /* 0x0000006b1e6b7223 */ /* 0x000fe2000001006f */
        /* <DEDUP_REMOVED lines=8> */
[----:B------:R-:W1:Y:S01]  /*2a50*/  LDS.128 R28, [R2+0x70] ;  /* 0x00007000021c7984 */ /* 0x000e620000000c00 */
[--C-:B------:R-:W-:Y:S02]  /*2a60*/  PRMT R109, RZ, 0x5410, R34.reuse ;  /* 0x00005410ff6d7816 */ /* 0x100fe40000000022 */
[----:B------:R-:W-:Y:S02]  /*2a70*/  PRMT R111, RZ, 0x7610, R34 ;  /* 0x00007610ff6f7816 */ /* 0x000fe40000000022 */
[----:B------:R-:W-:Y:S02]  /*2a80*/  PRMT R32, RZ, 0x5410, R33 ;  /* 0x00005410ff207816 */ /* 0x000fe40000000021 */
[----:B---3--:R-:W-:Y:S02]  /*2a90*/  PRMT R34, RZ, 0x5410, R95 ;  /* 0x00005410ff227816 */ /* 0x008fe4000000005f */
[----:B------:R-:W-:-:S02]  /*2aa0*/  PRMT R33, RZ, 0x7610, R33 ;  /* 0x00007610ff217816 */ /* 0x000fc40000000021 */
[----:B------:R-:W-:Y:S02]  /*2ab0*/  PRMT R95, RZ, 0x7610, R95 ;  /* 0x00007610ff5f7816 */ /* 0x000fe4000000005f */
[--C-:B------:R-:W-:Y:S02]  /*2ac0*/  PRMT R113, RZ, 0x5410, R35.reuse ;  /* 0x00005410ff717816 */ /* 0x100fe40000000023 */
[----:B------:R-:W-:Y:S02]  /*2ad0*/  PRMT R112, RZ, 0x7610, R35 ;  /* 0x00007610ff707816 */ /* 0x000fe40000000023 */
[----:B------:R-:W-:Y:S01]  /*2ae0*/  PRMT R35, RZ, 0x5410, R98 ;  /* 0x00005410ff237816 */ /* 0x000fe20000000062 */
[----:B------:R-:W-:Y:S01]  /*2af0*/  FFMA.FTZ R33, R33, R95, R108 ;  /* 0x0000005f21217223 */ /* 0x000fe2000001006c */
[----:B------:R-:W-:Y:S01]  /*2b00*/  PRMT R98, RZ, 0x7610, R98 ;  /* 0x00007610ff627816 */ /* 0x000fe20000000062 */
[----:B------:R-:W-:Y:S01]  /*2b10*/  FFMA.FTZ R32, R32, R34, R107 ;  /* 0x0000002220207223 */ /* 0x000fe2000001006b */
[----:B------:R-:W-:-:S02]  /*2b20*/  PRMT R34, RZ, 0x5410, R97 ;  /* 0x00005410ff227816 */ /* 0x000fc40000000061 */
[----:B0-----:R-:W-:Y:S01]  /*2b30*/  PRMT R95, RZ, 0x5410, R37 ;  /* 0x00005410ff5f7816 */ /* 0x001fe20000000025 */
[----:B------:R-:W-:Y:S01]  /*2b40*/  FFMA.FTZ R33, R112, R98, R33 ;  /* 0x0000006270217223 */ /* 0x000fe20000010021 */
[----:B------:R-:W-:Y:S01]  /*2b50*/  PRMT R98, RZ, 0x7610, R37 ;  /* 0x00007610ff627816 */ /* 0x000fe20000000025 */
[----:B------:R-:W-:Y:S01]  /*2b60*/  FFMA.FTZ R32, R113, R35, R32 ;  /* 0x0000002371207223 */ /* 0x000fe20000010020 */
[----:B------:R-:W-:Y:S01]  /*2b70*/  PRMT R35, RZ, 0x5410, R36 ;  /* 0x00005410ff237816 */ /* 0x000fe20000000024 */
[----:B------:R-:W-:Y:S01]  /*2b80*/  FFMA.FTZ R34, R109, R34, R124 ;  /* 0x000000226d227223 */ /* 0x000fe2000001007c */
[----:B------:R-:W-:-:S05]  /*2b90*/  PRMT R37, RZ, 0x5410, R99 ;  /* 0x00005410ff257816 */ /* 0x000fca0000000063 */
        /* <DEDUP_REMOVED lines=9> */
[----:B------:R-:W-:Y:S01]  /*2c30*/  FFMA.FTZ R34, R107, R35, R34 ;  /* 0x000000236b227223 */ /* 0x000fe20000010022 */
[----:B------:R-:W-:-:S02]  /*2c40*/  PRMT R111, RZ, 0x5410, R39 ;  /* 0x00005410ff6f7816 */ /* 0x000fc40000000027 */
        /* <DEDUP_REMOVED lines=9> */
[----:B-1----:R-:W-:-:S02]  /*2ce0*/  PRMT R35, RZ, 0x5410, R28 ;  /* 0x00005410ff237816 */ /* 0x002fc4000000001c */
[----:B------:R-:W-:Y:S01]  /*2cf0*/  PRMT R37, RZ, 0x7610, R28 ;  /* 0x00007610ff257816 */ /* 0x000fe2000000001c */
[----:B------:R-:W-:Y:S01]  /*2d00*/  FFMA.FTZ R33, R38, R102, R33 ;  /* 0x0000006626217223 */ /* 0x000fe20000010021 */
[--C-:B-----5:R-:W-:Y:S01]  /*2d10*/  PRMT R28, RZ, 0x5410, R103.reuse ;  /* 0x00005410ff1c7816 */ /* 0x120fe20000000067 */
[----:B------:R-:W-:Y:S01]  /*2d20*/  FFMA.FTZ R36, R109, R101, R36 ;  /* 0x000000656d247223 */ /* 0x000fe20000010024 */
[----:B------:R-:W-:Y:S02]  /*2d30*/  PRMT R103, RZ, 0x7610, R103 ;  /* 0x00007610ff677816 */ /* 0x000fe40000000067 */
[--C-:B------:R-:W-:Y:S02]  /*2d40*/  PRMT R39, RZ, 0x5410, R29.reuse ;  /* 0x00005410ff277816 */ /* 0x100fe4000000001d */
[----:B------:R-:W-:Y:S02]  /*2d50*/  PRMT R38, RZ, 0x7610, R29 ;  /* 0x00007610ff267816 */ /* 0x000fe4000000001d */
[----:B------:R-:W-:-:S02]  /*2d60*/  PRMT R29, RZ, 0x5410, R30 ;  /* 0x00005410ff1d7816 */ /* 0x000fc4000000001e */
        /* <DEDUP_REMOVED lines=8> */
[----:B------:R-:W-:-:S02]  /*2df0*/  PRMT R97, RZ, 0x5410, R31 ;  /* 0x00005410ff617816 */ /* 0x000fc4000000001f */
[----:B------:R-:W-:Y:S01]  /*2e00*/  PRMT R98, RZ, 0x7610, R31 ;  /* 0x00007610ff627816 */ /* 0x000fe2000000001f */
[----:B------:R-:W-:Y:S01]  /*2e10*/  FADD.FTZ R31, R29, R36 ;  /* 0x000000241d1f7221 */ /* 0x000fe20000010000 */
[----:B------:R-:W-:Y:S01]  /*2e20*/  PRMT R104, RZ, 0x7610, R104 ;  /* 0x00007610ff687816 */ /* 0x000fe20000000068 */
[----:B------:R-:W-:Y:S01]  /*2e30*/  FFMA.FTZ R28, R39, R28, R32 ;  /* 0x0000001c271c7223 */ /* 0x000fe20000010020 */
[--C-:B------:R-:W-:Y:S02]  /*2e40*/  PRMT R29, RZ, 0x5410, R106.reuse ;  /* 0x00005410ff1d7816 */ /* 0x100fe4000000006a */
[----:B------:R-:W-:Y:S01]  /*2e50*/  PRMT R106, RZ, 0x7610, R106 ;  /* 0x00007610ff6a7816 */ /* 0x000fe2000000006a */
[----:B------:R-:W-:Y:S02]  /*2e60*/  FFMA.FTZ R33, R38, R104, R33 ;  /* 0x0000006826217223 */ /* 0x000fe40000010021 */
[----:B------:R-:W-:Y:S02]  /*2e70*/  FFMA.FTZ R28, R97, R29, R28 ;  /* 0x0000001d611c7223 */ /* 0x000fe4000001001c */
[----:B------:R-:W-:-:S02]  /*2e80*/  FFMA.FTZ R33, R98, R106, R33 ;  /* 0x0000006a62217223 */ /* 0x000fc40000010021 */
[----:B------:R-:W-:Y:S01]  /*2e90*/  FADD.FTZ R28, R28, R31 ;  /* 0x0000001f1c1c7221 */ /* 0x000fe20000010000 */
[----:B------:R-:W-:-:S03]  /*2ea0*/  ISETP.NE.AND P1, PT, R84, RZ, PT ;  /* 0x000000ff5400720c */ /* 0x000fc60003f25270 */
[----:B------:R-:W-:Y:S01]  /*2eb0*/  FADD.FTZ R35, R33, R28 ;  /* 0x0000001c21237221 */ /* 0x000fe20000010000 */
[----:B------:R-:W-:Y:S07]  /*2ec0*/  BRA.DIV ~URZ, `(.L_x_15057) ;  /* 0x000063e27f007947 */ /* 0x000fee000b800000 */
[----:B------:R0:W1:Y:S02]  /*2ed0*/  SHFL.BFLY PT, R28, R35, 0x1, 0x1f ;  /* 0x0c201f00231c7f89 */ /* 0x00006400000e0000 */
.L_x_15114:
[----:B-1----:R-:W-:-:S04]  /*2ee0*/  FADD.FTZ R28, R35, R28 ;  /* 0x0000001c231c7221 */ /* 0x002fc80000010000 */
[----:B------:R-:W-:Y:S01]  /*2ef0*/  FFMA.FTZ R28, R28, c[0x0][0x184], RZ ;  /* 0x000061001c1c7a23 */ /* 0x000fe200000100ff */
[----:B------:R-:W-:Y:S05]  /*2f00*/  @P1 BRA `(.L_x_15058) ;  /* 0x0000009000001947 */ /* 0x000fea0003800000 */
[----:B------:R-:W-:-:S04]  /*2f10*/  ISETP.GE.AND P1, PT, R96, R87, PT ;  /* 0x000000576000720c */ /* 0x000fc80003f26270 */
[----:B------:R-:W-:-:S05]  /*2f20*/  FSEL R29, R28, RZ, !P1 ;  /* 0x000000ff1c1d7208 */ /* 0x000fca0004800000 */
[----:B------:R1:W-:Y:S04]  /*2f30*/  STS [R94], R29 ;  /* 0x0000001d5e007388 */ /* 0x0003e80000000800 */
[----:B------:R-:W-:Y:S05]  /*2f40*/  @P1 BRA `(.L_x_15058) ;  /* 0x0000005000001947 */ /* 0x000fea0003800000 */
[----:B------:R-:W-:Y:S01]  /*2f50*/  FMNMX.FTZ R83, R83, R28, !PT ;  /* 0x0000001c53537209 */ /* 0x000fe20007810000 */
[----:B------:R-:W-:Y:S05]  /*2f60*/  BRA `(.L_x_15058) ;  /* 0x0000003000007947 */ /* 0x000fea0003800000 */
.L_x_15056:
[----:B------:R-:W-:-:S13]  /*2f70*/  ISETP.NE.AND P1, PT, R84, RZ, PT ;  /* 0x000000ff5400720c */ /* 0x000fda0003f25270 */
[----:B------:R-:W-:-:S05]  /*2f80*/  @!P1 IMAD.MOV.U32 R29, RZ, RZ, -0x800001 ;  /* 0xff7fffffff1d9424 */ /* 0x000fca00078e00ff */
[----:B------:R0:W-:Y:S02]  /*2f90*/  @!P1 STS [R94], R29 ;  /* 0x0000001d5e009388 */ /* 0x0001e40000000800 */
.L_x_15058:
[----:B------:R-:W-:Y:S05]  /*2fa0*/  BSYNC B1 ;  /* 0x0000000000017941 */ /* 0x000fea0003800000 */
.L_x_15055:
[----:B------:R-:W-:Y:S02]  /*2fb0*/  IADD3 R90, P1, R90, 0x10, RZ ;  /* 0x000000105a5a7810 */ /* 0x000fe40007f3e0ff */
[----:B01----:R-:W-:Y:S02]  /*2fc0*/  IADD3 R94, R94, 0x100, RZ ;  /* 0x000001005e5e7810 */ /* 0x003fe40007ffe0ff */
[----:B------:R-:W-:Y:S01]  /*2fd0*/  IADD3 R96, R96, 0x40, RZ ;  /* 0x0000004060607810 */ /* 0x000fe20007ffe0ff */
[----:B------:R-:W-:Y:S01]  /*2fe0*/  IMAD.X R93, RZ, RZ, R93, P1 ;  /* 0x000000ffff5d7224 */ /* 0x000fe200008e065d */
[----:B------:R-:W-:Y:S01]  /*2ff0*/  IADD3 R91, R91, 0x40, RZ ;  /* 0x000000405b5b7810 */ /* 0x000fe20007ffe0ff */
[----:B------:R-:W-:Y:S01]  /*3000*/  @P0 CALL.REL.NOINC `(.L_x_15059) ;  /* 0x0000001000000944 */ /* 0x000fe20003c00000 */
[----:B------:R-:W-:Y:S05]  /*3010*/  BRA `(.L_x_15060) ;  /* 0xffffe7f000007947 */ /* 0x000fea000383ffff */
.L_x_15059:
[----:B------:R-:W-:Y:S05]  /*3020*/  BRA `(.L_x_15053) ;  /* 0x000018f000007947 */ /* 0x000fea0003800000 */
.L_x_15054:
[C---:B------:R-:W-:Y:S01]  /*3030*/  IADD3 R29, P0, R86.reuse, R29, RZ ;  /* 0x0000001d561d7210 */ /* 0x040fe20007f1e0ff */
[C---:B------:R-:W-:Y:S02]  /*3040*/  IMAD.SHL.U32 R91, R86.reuse, 0x10, RZ ;  /* 0x00000010565b7824 */ /* 0x040fe400078e00ff */
[C---:B------:R-:W-:Y:S01]  /*3050*/  IMAD R95, R86.reuse, 0x10, R96 ;  /* 0x00000010565f7824 */ /* 0x040fe200078e0260 */
[----:B------:R-:W-:Y:S01]  /*3060*/  LEA.HI.X.SX32 R28, R86, R37, 0x1, P0 ;  /* 0x00000025561c7211 */ /* 0x000fe200000f0eff */
[----:B------:R-:W-:Y:S01]  /*3070*/  IMAD.IADD R94, R96, 0x1, R91 ;  /* 0x00000001605e7824 */ /* 0x000fe200078e025b */
[----:B------:R-:W-:Y:S01]  /*3080*/  LEA R92, P0, R29, c[0x0][0x188], 0x2 ;  /* 0x000062001d5c7a11 */ /* 0x000fe200078010ff */
[----:B------:R-:W-:Y:S01]  /*3090*/  IMAD.MOV.U32 R83, RZ, RZ, -0x800001 ;  /* 0xff7fffffff537424 */ /* 0x000fe200078e00ff */
[----:B------:R-:W-:Y:S01]  /*30a0*/  LEA R95, R95, 0x120, 0x2 ;  /* 0x000001205f5f7811 */ /* 0x000fe200078e10ff */
[----:B------:R-:W-:Y:S01]  /*30b0*/  IMAD.MOV.U32 R96, RZ, RZ, R86 ;  /* 0x000000ffff607224 */ /* 0x000fe200078e0056 */
[----:B------:R-:W-:-:S02]  /*30c0*/  LEA.HI.X R93, R29, c[0x0][0x18c], R28, 0x2, P0 ;  /* 0x000063001d5d7a11 */ /* 0x000fc400000f141c */
[----:B------:R-:W-:Y:S02]  /*30d0*/  IADD3 R97, -R87, 0x1, R94 ;  /* 0x0000000157617810 */ /* 0x000fe40007ffe15e */
.L_x_15065:
[----:B------:R-:W-:Y:S01]  /*30e0*/  IABS R32, c[0x0][0x1d4] ;  /* 0x0000750000207a13 */ /* 0x000fe20000000000 */
[----:B------:R-:W-:Y:S01]  /*30f0*/  IMAD.MOV.U32 R28, RZ, RZ, RZ ;  /* 0x000000ffff1c7224 */ /* 0x000fe200078e00ff */
[----:B------:R-:W-:Y:S01]  /*3100*/  IABS R34, R91 ;  /* 0x0000005b00227213 */ /* 0x000fe20000000000 */
[----:B------:R-:W-:Y:S01]  /*3110*/  BSSY B1, `(.L_x_15061) ;  /* 0x0000176000017945 */ /* 0x000fe20003800000 */
[----:B------:R-:W0:Y:S01]  /*3120*/  I2F.RP R30, R32 ;  /* 0x00000020001e7306 */ /* 0x000e220000209400 */
[----:B------:R-:W-:-:S07]  /*3130*/  IABS R35, c[0x0][0x1d0] ;  /* 0x0000740000237a13 */ /* 0x000fce0000000000 */
        /* <DEDUP_REMOVED lines=82> */
[----:B------:R-:W-:Y:S02]  /*3660*/  LEA.HI.X R35, R30, c[0x0][0x174], R31, 0x1, P2 ;  /* 0x00005d001e237a11 */ /* 0x000fe400010f0c1f */
[----:B0-----:R-:W0:Y:S04]  /*3670*/  LDS.128 R28, [R2] ;  /* 0x00000000021c7984 */ /* 0x001e280000000c00 */
[----:B------:R1:W5:Y:S01]  /*3680*/  LDG.E.CONSTANT R37, [R34.64] ;  /* 0x0000000a22257981 */ /* 0x000362000c1e9900 */
[----:B------:R-:W-:-:S03]  /*3690*/  IADD3 R33, P0, P1, R14, R38, R21 ;  /* 0x000000260e217210 */ /* 0x000fc6000791e015 */
[----:B------:R1:W5:Y:S01]  /*36a0*/  LDG.E.CONSTANT R119, [R34.64+0x4] ;  /* 0x0000040a22777981 */ /* 0x000362000c1e9900 */
[----:B------:R-:W-:Y:S02]  /*36b0*/  LEA R32, P2, R33, c[0x0][0x170], 0x1 ;  /* 0x00005c0021207a11 */ /* 0x000fe400078408ff */
[-C--:B------:R-:W-:Y:S02]  /*36c0*/  IADD3.X R100, R62, R105.reuse, R47, P0, P1 ;  /* 0x000000693e647210 */ /* 0x080fe400007e242f */
        /* <DEDUP_REMOVED lines=8> */
[----:B------:R-:W-:-:S03]  /*3750*/  IADD3 R99, P0, P1, R12, R38, R23 ;  /* 0x000000260c637210 */ /* 0x000fc6000791e017 */
[----:B------:R1:W5:Y:S01]  /*3760*/  LDG.E.CONSTANT R114, [R100.64+0x4] ;  /* 0x0000040a64727981 */ /* 0x000362000c1e9900 */
[----:B0-----:R-:W-:Y:S02]  /*3770*/  PRMT R32, RZ, 0x5410, R30 ;  /* 0x00005410ff207816 */ /* 0x001fe4000000001e */
[----:B------:R-:W-:Y:S02]  /*3780*/  PRMT R123, RZ, 0x5410, R28 ;  /* 0x00005410ff7b7816 */ /* 0x000fe4000000001c */
[----:B------:R-:W-:Y:S02]  /*3790*/  PRMT R30, RZ, 0x7610, R30 ;  /* 0x00007610ff1e7816 */ /* 0x000fe4000000001e */
[----:B------:R-:W-:Y:S02]  /*37a0*/  LEA R98, P2, R99, c[0x0][0x170], 0x1 ;  /* 0x00005c0063627a11 */ /* 0x000fe400078408ff */
[----:B------:R-:W-:Y:S02]  /*37b0*/  IADD3.X R108, R64, R105, R49, P0, P1 ;  /* 0x00000069406c7210 */ /* 0x000fe400007e2431 */
[----:B-1----:R-:W-:-:S02]  /*37c0*/  PRMT R100, RZ, 0x5410, R31 ;  /* 0x00005410ff647816 */ /* 0x002fc4000000001f */
[----:B------:R-:W-:Y:S02]  /*37d0*/  LEA.HI.X R99, R99, c[0x0][0x174], R108, 0x1, P2 ;  /* 0x00005d0063637a11 */ /* 0x000fe400010f0c6c */
[----:B------:R-:W-:Y:S02]  /*37e0*/  PRMT R28, RZ, 0x7610, R28 ;  /* 0x00007610ff1c7816 */ /* 0x000fe4000000001c */
[----:B------:R-:W-:Y:S01]  /*37f0*/  PRMT R124, RZ, 0x5410, R29 ;  /* 0x00005410ff7c7816 */ /* 0x000fe2000000001d */
[----:B------:R0:W5:Y:S04]  /*3800*/  LDG.E.CONSTANT R117, [R98.64] ;  /* 0x0000000a62757981 */ /* 0x000168000c1e9900 */
[----:B------:R0:W5:Y:S01]  /*3810*/  LDG.E.CONSTANT R112, [R98.64+0x4] ;  /* 0x0000040a62707981 */ /* 0x000162000c1e9900 */
[----:B------:R-:W-:-:S02]  /*3820*/  PRMT R31, RZ, 0x7610, R31 ;  /* 0x00007610ff1f7816 */ /* 0x000fc4000000001f */
[----:B------:R-:W-:Y:S02]  /*3830*/  PRMT R122, RZ, 0x7610, R29 ;  /* 0x00007610ff7a7816 */ /* 0x000fe4000000001d */
[----:B--2---:R-:W-:-:S05]  /*3840*/  PRMT R33, RZ, 0x5410, R106 ;  /* 0x00005410ff217816 */ /* 0x004fca000000006a */
[----:B------:R-:W-:Y:S01]  /*3850*/  FMUL.FTZ R34, R32, R33 ;  /* 0x0000002120227220 */ /* 0x000fe20000410000 */
[----:B---3--:R-:W-:Y:S02]  /*3860*/  PRMT R32, RZ, 0x5410, R107 ;  /* 0x00005410ff207816 */ /* 0x008fe4000000006b */
[----:B------:R-:W-:-:S03]  /*3870*/  PRMT R101, RZ, 0x7610, R106 ;  /* 0x00007610ff657816 */ /* 0x000fc6000000006a */
[----:B------:R-:W-:Y:S02]  /*3880*/  FFMA.FTZ R123, R123, R32, R34 ;  /* 0x000000207b7b7223 */ /* 0x000fe40000010022 */
[----:B------:R-:W1:Y:S01]  /*3890*/  LDS.128 R32, [R2+0x10] ;  /* 0x0000100002207984 */ /* 0x000e620000000c00 */
[----:B------:R-:W-:Y:S01]  /*38a0*/  FMUL.FTZ R30, R30, R101 ;  /* 0x000000651e1e7220 */ /* 0x000fe20000410000 */
[----:B----4-:R-:W-:Y:S02]  /*38b0*/  PRMT R101, RZ, 0x5410, R103 ;  /* 0x00005410ff657816 */ /* 0x010fe40000000067 */
[----:B------:R-:W-:-:S03]  /*38c0*/  PRMT R107, RZ, 0x7610, R107 ;  /* 0x00007610ff6b7816 */ /* 0x000fc6000000006b */
[----:B------:R-:W-:Y:S01]  /*38d0*/  FMUL.FTZ R100, R100, R101 ;  /* 0x0000006564647220 */ /* 0x000fe20000410000 */
[----:B-----5:R-:W-:Y:S01]  /*38e0*/  PRMT R101, RZ, 0x5410, R104 ;  /* 0x00005410ff657816 */ /* 0x020fe20000000068 */
[----:B------:R-:W-:Y:S01]  /*38f0*/  FFMA.FTZ R28, R28, R107, R30 ;  /* 0x0000006b1c1c7223 */ /* 0x000fe2000001001e */
[----:B------:R-:W-:-:S03]  /*3900*/  IADD3 R30, P0, P1, R11, R38, R22 ;  /* 0x000000260b1e7210 */ /* 0x000fc6000791e016 */
[----:B------:R-:W-:Y:S01]  /*3910*/  FFMA.FTZ R124, R124, R101, R100 ;  /* 0x000000657c7c7223 */ /* 0x000fe20000010064 */
[----:B------:R-:W-:Y:S02]  /*3920*/  LEA R100, P2, R30, c[0x0][0x170], 0x1 ;  /* 0x00005c001e647a11 */ /* 0x000fe400078408ff */
[----:B------:R-:W-:-:S04]  /*3930*/  IADD3.X R101, R67, R105, R50, P0, P1 ;  /* 0x0000006943657210 */ /* 0x000fc800007e2432 */
[----:B------:R-:W-:Y:S02]  /*3940*/  LEA.HI.X R101, R30, c[0x0][0x174], R101, 0x1, P2 ;  /* 0x00005d001e657a11 */ /* 0x000fe400010f0c65 */
[----:B------:R-:W-:-:S03]  /*3950*/  PRMT R30, RZ, 0x7610, R103 ;  /* 0x00007610ff1e7816 */ /* 0x000fc60000000067 */
[----:B------:R2:W3:Y:S01]  /*3960*/  LDG.E.CONSTANT R115, [R100.64] ;  /* 0x0000000a64737981 */ /* 0x0004e2000c1e9900 */
[----:B------:R-:W-:Y:S01]  /*3970*/  PRMT R29, RZ, 0x7610, R104 ;  /* 0x00007610ff1d7816 */ /* 0x000fe20000000068 */
[----:B------:R-:W-:Y:S01]  /*3980*/  FMUL.FTZ R30, R31, R30 ;  /* 0x0000001e1f1e7220 */ /* 0x000fe20000410000 */
[----:B------:R-:W-:Y:S01]  /*3990*/  IADD3 R31, P0, P1, R10, R38, R25 ;  /* 0x000000260a1f7210 */ /* 0x000fe2000791e019 */
[----:B------:R2:W4:Y:S02]  /*39a0*/  LDG.E.CONSTANT R116, [R100.64+0x4] ;  /* 0x0000040a64747981 */ /* 0x000524000c1e9900 */
[----:B------:R-:W-:Y:S01]  /*39b0*/  FFMA.FTZ R122, R122, R29, R30 ;  /* 0x0000001d7a7a7223 */ /* 0x000fe2000001001e */
[----:B0-----:R-:W-:Y:S02]  /*39c0*/  LEA R98, P2, R31, c[0x0][0x170], 0x1 ;  /* 0x00005c001f627a11 */ /* 0x001fe400078408ff */
[----:B------:R-:W-:Y:S02]  /*39d0*/  IADD3.X R30, R66, R105, R51, P0, P1 ;  /* 0x00000069421e7210 */ /* 0x000fe400007e2433 */
[----:B------:R-:W-:-:S02]  /*39e0*/  PRMT R29, RZ, 0x5410, R102 ;  /* 0x00005410ff1d7816 */ /* 0x000fc40000000066 */
[----:B------:R-:W-:Y:S02]  /*39f0*/  LEA.HI.X R99, R31, c[0x0][0x174], R30, 0x1, P2 ;  /* 0x00005d001f637a11 */ /* 0x000fe400010f0c1e */
[----:B-1----:R-:W-:-:S03]  /*3a00*/  PRMT R30, RZ, 0x5410, R32 ;  /* 0x00005410ff1e7816 */ /* 0x002fc60000000020 */
[----:B------:R0:W5:Y:S02]  /*3a10*/  LDG.E.CONSTANT R109, [R98.64] ;  /* 0x0000000a626d7981 */ /* 0x000164000c1e9900 */
[----:B------:R-:W-:Y:S01]  /*3a20*/  FFMA.FTZ R123, R30, R29, R123 ;  /* 0x0000001d1e7b7223 */ /* 0x000fe2000001007b */
[----:B------:R-:W-:Y:S01]  /*3a30*/  PRMT R29, RZ, 0x7610, R32 ;  /* 0x00007610ff1d7816 */ /* 0x000fe20000000020 */
[----:B------:R0:W5:Y:S01]  /*3a40*/  LDG.E.CONSTANT R110, [R98.64+0x4] ;  /* 0x0000040a626e7981 */ /* 0x000162000c1e9900 */
[----:B------:R-:W-:Y:S02]  /*3a50*/  PRMT R32, RZ, 0x7610, R102 ;  /* 0x00007610ff207816 */ /* 0x000fe40000000066 */
[----:B------:R-:W-:-:S03]  /*3a60*/  IADD3 R31, P0, P1, R9, R38, R24 ;  /* 0x00000026091f7210 */ /* 0x000fc6000791e018 */
[----:B------:R-:W-:Y:S01]  /*3a70*/  FFMA.FTZ R32, R29, R32, R28 ;  /* 0x000000201d207223 */ /* 0x000fe2000001001c */
[----:B------:R-:W-:Y:S02]  /*3a80*/  LEA R30, P2, R31, c[0x0][0x170], 0x1 ;  /* 0x00005c001f1e7a11 */ /* 0x000fe400078408ff */
[----:B------:R-:W-:-:S04]  /*3a90*/  IADD3.X R28, R69, R105, R52, P0, P1 ;  /* 0x00000069451c7210 */ /* 0x000fc800007e2434 */
[----:B------:R-:W-:-:S05]  /*3aa0*/  LEA.HI.X R31, R31, c[0x0][0x174], R28, 0x1, P2 ;  /* 0x00005d001f1f7a11 */ /* 0x000fca00010f0c1c */
[----:B------:R1:W5:Y:S01]  /*3ab0*/  LDG.E.CONSTANT R111, [R30.64] ;  /* 0x0000000a1e6f7981 */ /* 0x000362000c1e9900 */
[----:B------:R-:W-:-:S03]  /*3ac0*/  IADD3 R29, P0, P1, R8, R38, R27 ;  /* 0x00000026081d7210 */ /* 0x000fc6000791e01b */
[----:B0-----:R1:W5:Y:S01]  /*3ad0*/  LDG.E.CONSTANT R98, [R30.64+0x4] ;  /* 0x0000040a1e627981 */ /* 0x001362000c1e9900 */
[----:B------:R-:W-:Y:S02]  /*3ae0*/  LEA R28, P2, R29, c[0x0][0x170], 0x1 ;  /* 0x00005c001d1c7a11 */ /* 0x000fe400078408ff */
[-C--:B--2---:R-:W-:Y:S02]  /*3af0*/  IADD3.X R100, R68, R105.reuse, R53, P0, P1 ;  /* 0x0000006944647210 */ /* 0x084fe400007e2435 */
[----:B------:R-:W-:Y:S02]  /*3b00*/  IADD3 R101, P0, P1, R7, R38, R26 ;  /* 0x0000002607657210 */ /* 0x000fe4000791e01a */
[----:B------:R-:W-:Y:S02]  /*3b10*/  LEA.HI.X R29, R29, c[0x0][0x174], R100, 0x1, P2 ;  /* 0x00005d001d1d7a11 */ /* 0x000fe400010f0c64 */
[----:B------:R-:W-:Y:S02]  /*3b20*/  LEA R102, P2, R101, c[0x0][0x170], 0x1 ;  /* 0x00005c0065667a11 */ /* 0x000fe400078408ff */
[----:B------:R-:W-:Y:S01]  /*3b30*/  IADD3.X R104, R71, R105, R54, P0, P1 ;  /* 0x0000006947687210 */ /* 0x000fe200007e2436 */
[----:B------:R0:W2:Y:S01]  /*3b40*/  LDG.E.CONSTANT R99, [R28.64] ;  /* 0x0000000a1c637981 */ /* 0x0000a2000c1e9900 */
[----:B-1----:R-:W-:-:S02]  /*3b50*/  PRMT R31, RZ, 0x5410, R33 ;  /* 0x00005410ff1f7816 */ /* 0x002fc40000000021 */
[----:B------:R-:W-:Y:S01]  /*3b60*/  PRMT R30, RZ, 0x5410, R121 ;  /* 0x00005410ff1e7816 */ /* 0x000fe20000000079 */
[----:B------:R0:W2:Y:S01]  /*3b70*/  LDG.E.CONSTANT R100, [R28.64+0x4] ;  /* 0x0000040a1c647981 */ /* 0x0000a2000c1e9900 */
[----:B------:R-:W-:Y:S02]  /*3b80*/  LEA.HI.X R103, R101, c[0x0][0x174], R104, 0x1, P2 ;  /* 0x00005d0065677a11 */ /* 0x000fe400010f0c68 */
[----:B------:R-:W-:Y:S01]  /*3b90*/  IADD3 R101, P0, P1, R6, R38, R41 ;  /* 0x0000002606657210 */ /* 0x000fe2000791e029 */
[----:B------:R-:W-:-:S03]  /*3ba0*/  FFMA.FTZ R124, R31, R30, R124 ;  /* 0x0000001e1f7c7223 */ /* 0x000fc6000001007c */
[----:B------:R-:W-:Y:S02]  /*3bb0*/  LEA R106, P2, R101, c[0x0][0x170], 0x1 ;  /* 0x00005c00656a7a11 */ /* 0x000fe400078408ff */
[----:B------:R-:W-:-:S04]  /*3bc0*/  IADD3.X R30, R70, R105, R55, P0, P1 ;  /* 0x00000069461e7210 */ /* 0x000fc800007e2437 */
[----:B------:R-:W-:Y:S02]  /*3bd0*/  LEA.HI.X R107, R101, c[0x0][0x174], R30, 0x1, P2 ;  /* 0x00005d00656b7a11 */ /* 0x000fe400010f0c1e */
[----:B------:R1:W2:Y:S01]  /*3be0*/  LDG.E.CONSTANT R101, [R102.64] ;  /* 0x0000000a66657981 */ /* 0x0002a2000c1e9900 */
[----:B0-----:R-:W-:-:S03]  /*3bf0*/  IADD3 R28, P0, P1, R5, R38, R40 ;  /* 0x00000026051c7210 */ /* 0x001fc6000791e028 */
[----:B------:R0:W2:Y:S04]  /*3c00*/  LDG.E.CONSTANT R104, [R106.64+0x4] ;  /* 0x0000040a6a687981 */ /* 0x0000a8000c1e9900 */
[----:B-1----:R1:W2:Y:S01]  /*3c10*/  LDG.E.CONSTANT R102, [R102.64+0x4] ;  /* 0x0000040a66667981 */ /* 0x0022a2000c1e9900 */
[----:B------:R-:W-:Y:S02]  /*3c20*/  IADD3 R38, P3, P4, R4, R38, R43 ;  /* 0x0000002604267210 */ /* 0x000fe40007c7e02b */
[C---:B------:R-:W-:Y:S02]  /*3c30*/  LEA R30, P2, R28.reuse, c[0x0][0x170], 0x1 ;  /* 0x00005c001c1e7a11 */ /* 0x040fe400078408ff */
[----:B------:R-:W-:Y:S01]  /*3c40*/  IADD3.X R29, R73, R105, R56, P0, P1 ;  /* 0x00000069491d7210 */ /* 0x000fe200007e2438 */
[----:B-1----:R0:W2:Y:S03]  /*3c50*/  LDG.E.CONSTANT R103, [R106.64] ;  /* 0x0000000a6a677981 */ /* 0x0020a6000c1e9900 */
[----:B------:R-:W-:-:S02]  /*3c60*/  LEA.HI.X R31, R28, c[0x0][0x174], R29, 0x1, P2 ;  /* 0x00005d001c1f7a11 */ /* 0x000fc400010f0c1d */
[----:B------:R-:W-:Y:S02]  /*3c70*/  IADD3.X R105, R72, R105, R57, P3, P4 ;  /* 0x0000006948697210 */ /* 0x000fe40001fe8439 */
[----:B------:R-:W-:-:S04]  /*3c80*/  LEA R28, P0, R38, c[0x0][0x170], 0x1 ;  /* 0x00005c00261c7a11 */ /* 0x000fc800078008ff */
[----:B------:R-:W-:Y:S01]  /*3c90*/  LEA.HI.X R29, R38, c[0x0][0x174], R105, 0x1, P0 ;  /* 0x00005d00261d7a11 */ /* 0x000fe200000f0c69 */
[----:B0-----:R0:W2:Y:S04]  /*3ca0*/  LDG.E.CONSTANT R106, [R30.64+0x4] ;  /* 0x0000040a1e6a7981 */ /* 0x0010a8000c1e9900 */
[----:B------:R0:W2:Y:S04]  /*3cb0*/  LDG.E.CONSTANT R105, [R30.64] ;  /* 0x0000000a1e697981 */ /* 0x0000a8000c1e9900 */
[----:B------:R1:W2:Y:S04]  /*3cc0*/  LDG.E.CONSTANT R107, [R28.64] ;  /* 0x0000000a1c6b7981 */ /* 0x0002a8000c1e9900 */
[----:B------:R1:W2:Y:S02]  /*3cd0*/  LDG.E.CONSTANT R108, [R28.64+0x4] ;  /* 0x0000040a1c6c7981 */ /* 0x0002a4000c1e9900 */
[----:B-1----:R-:W-:-:S02]  /*3ce0*/  PRMT R28, RZ, 0x5410, R34 ;  /* 0x00005410ff1c7816 */ /* 0x002fc40000000022 */
[--C-:B------:R-:W-:Y:S02]  /*3cf0*/  PRMT R29, RZ, 0x5410, R39.reuse ;  /* 0x00005410ff1d7816 */ /* 0x100fe40000000027 */
[----:B------:R-:W-:-:S03]  /*3d00*/  PRMT R39, RZ, 0x7610, R39 ;  /* 0x00007610ff277816 */ /* 0x000fc60000000027 */
[----:B------:R-:W-:Y:S01]  /*3d10*/  FFMA.FTZ R123, R28, R29, R123 ;  /* 0x0000001d1c7b7223 */ /* 0x000fe2000001007b */
[----:B------:R-:W-:Y:S02]  /*3d20*/  PRMT R29, RZ, 0x7610, R34 ;  /* 0x00007610ff1d7816 */ /* 0x000fe40000000022 */
[----:B------:R-:W-:-:S03]  /*3d30*/  PRMT R28, RZ, 0x5410, R36 ;  /* 0x00005410ff1c7816 */ /* 0x000fc60000000024 */
[----:B------:R-:W-:Y:S01]  /*3d40*/  FFMA.FTZ R32, R29, R39, R32 ;  /* 0x000000271d207223 */ /* 0x000fe20000010020 */
[----:B------:R-:W-:-:S05]  /*3d50*/  PRMT R29, RZ, 0x5410, R35 ;  /* 0x00005410ff1d7816 */ /* 0x000fca0000000023 */
[----:B------:R-:W-:Y:S02]  /*3d60*/  FFMA.FTZ R124, R29, R28, R124 ;  /* 0x0000001c1d7c7223 */ /* 0x000fe4000001007c */
[----:B0-----:R-:W0:Y:S01]  /*3d70*/  LDS.128 R28, [R2+0x20] ;  /* 0x00002000021c7984 */ /* 0x001e220000000c00 */
[----:B------:R-:W-:Y:S02]  /*3d80*/  PRMT R33, RZ, 0x7610, R33 ;  /* 0x00007610ff217816 */ /* 0x000fe40000000021 */
[----:B------:R-:W-:-:S05]  /*3d90*/  PRMT R121, RZ, 0x7610, R121 ;  /* 0x00007610ff797816 */ /* 0x000fca0000000079 */
[----:B------:R-:W-:Y:S01]  /*3da0*/  FFMA.FTZ R122, R33, R121, R122 ;  /* 0x00000079217a7223 */ /* 0x000fe2000001007a */
[----:B------:R-:W-:Y:S02]  /*3db0*/  PRMT R33, RZ, 0x5410, R37 ;  /* 0x00005410ff217816 */ /* 0x000fe40000000025 */
[----:B------:R-:W-:Y:S02]  /*3dc0*/  PRMT R35, RZ, 0x7610, R35 ;  /* 0x00007610ff237816 */ /* 0x000fe40000000023 */
[----:B------:R-:W-:Y:S02]  /*3dd0*/  PRMT R36, RZ, 0x7610, R36 ;  /* 0x00007610ff247816 */ /* 0x000fe40000000024 */
[----:B------:R-:W-:-:S03]  /*3de0*/  PRMT R37, RZ, 0x7610, R37 ;  /* 0x00007610ff257816 */ /* 0x000fc60000000025 */
[----:B------:R-:W-:Y:S01]  /*3df0*/  FFMA.FTZ R122, R35, R36, R122 ;  /* 0x00000024237a7223 */ /* 0x000fe2000001007a */
[----:B0-----:R-:W-:-:S05]  /*3e00*/  PRMT R34, RZ, 0x5410, R28 ;  /* 0x00005410ff227816 */ /* 0x001fca000000001c */
[----:B------:R-:W-:Y:S01]  /*3e10*/  FFMA.FTZ R123, R34, R33, R123 ;  /* 0x00000021227b7223 */ /* 0x000fe2000001007b */
[----:B------:R-:W-:-:S05]  /*3e20*/  PRMT R33, RZ, 0x7610, R28 ;  /* 0x00007610ff217816 */ /* 0x000fca000000001c */
[----:B------:R-:W-:Y:S02]  /*3e30*/  FFMA.FTZ R32, R33, R37, R32 ;  /* 0x0000002521207223 */ /* 0x000fe40000010020 */
[----:B------:R-:W0:Y:S01]  /*3e40*/  LDS.128 R36, [R2+0x30] ;  /* 0x0000300002247984 */ /* 0x000e220000000c00 */
[----:B------:R-:W-:Y:S02]  /*3e50*/  PRMT R33, RZ, 0x5410, R29 ;  /* 0x00005410ff217816 */ /* 0x000fe4000000001d */
[----:B------:R-:W-:Y:S02]  /*3e60*/  PRMT R28, RZ, 0x5410, R119 ;  /* 0x00005410ff1c7816 */ /* 0x000fe40000000077 */
        /* <DEDUP_REMOVED lines=8> */
[----:B------:R-:W-:Y:S02]  /*3ef0*/  PRMT R28, RZ, 0x7610, R118 ;  /* 0x00007610ff1c7816 */ /* 0x000fe40000000076 */
[----:B------:R-:W-:-:S03]  /*3f00*/  PRMT R30, RZ, 0x5410, R120 ;  /* 0x00005410ff1e7816 */ /* 0x000fc60000000078 */
[----:B------:R-:W-:Y:S02]  /*3f10*/  FFMA.FTZ R28, R29, R28, R32 ;  /* 0x0000001c1d1c7223 */ /* 0x000fe40000010020 */
[----:B------:R-:W1:Y:S01]  /*3f20*/  LDS.128 R32, [R2+0x40] ;  /* 0x0000400002207984 */ /* 0x000e620000000c00 */
[----:B------:R-:W-:-:S05]  /*3f30*/  PRMT R29, RZ, 0x5410, R31 ;  /* 0x00005410ff1d7816 */ /* 0x000fca000000001f */
[----:B------:R-:W-:Y:S01]  /*3f40*/  FFMA.FTZ R124, R29, R30, R124 ;  /* 0x0000001e1d7c7223 */ /* 0x000fe2000001007c */
[--C-:B------:R-:W-:Y:S02]  /*3f50*/  PRMT R29, RZ, 0x5410, R113.reuse ;  /* 0x00005410ff1d7816 */ /* 0x100fe40000000071 */
        /* <DEDUP_REMOVED lines=21> */
[----:B------:R-:W-:Y:S02]  /*40b0*/  FFMA.FTZ R36, R29, R36, R28 ;  /* 0x000000241d247223 */ /* 0x000fe4000001001c */
[----:B------:R-:W0:Y:S02]  /*40c0*/  LDS.128 R28, [R2+0x50] ;  /* 0x00005000021c7984 */ /* 0x000e240000000c00 */
[----:B------:R-:W-:Y:S01]  /*40d0*/  FFMA.FTZ R124, R37, R38, R124 ;  /* 0x00000026257c7223 */ /* 0x000fe2000001007c */
[----:B-1----:R-:W-:-:S02]  /*40e0*/  PRMT R38, RZ, 0x5410, R32 ;  /* 0x00005410ff267816 */ /* 0x002fc40000000020 */
[----:B------:R-:W-:Y:S02]  /*40f0*/  PRMT R39, RZ, 0x7610, R39 ;  /* 0x00007610ff277816 */ /* 0x000fe40000000027 */
[----:B------:R-:W-:Y:S02]  /*4100*/  PRMT R112, RZ, 0x7610, R112 ;  /* 0x00007610ff707816 */ /* 0x000fe40000000070 */
[----:B---3--:R-:W-:-:S05]  /*4110*/  PRMT R37, RZ, 0x5410, R115 ;  /* 0x00005410ff257816 */ /* 0x008fca0000000073 */
[----:B------:R-:W-:Y:S01]  /*4120*/  FFMA.FTZ R123, R38, R37, R123 ;  /* 0x00000025267b7223 */ /* 0x000fe2000001007b */
[----:B------:R-:W-:Y:S02]  /*4130*/  PRMT R37, RZ, 0x7610, R32 ;  /* 0x00007610ff257816 */ /* 0x000fe40000000020 */
[----:B------:R-:W-:-:S05]  /*4140*/  PRMT R32, RZ, 0x7610, R115 ;  /* 0x00007610ff207816 */ /* 0x000fca0000000073 */
[----:B------:R-:W-:Y:S01]  /*4150*/  FFMA.FTZ R32, R37, R32, R36 ;  /* 0x0000002025207223 */ /* 0x000fe20000010024 */
[----:B------:R-:W-:Y:S02]  /*4160*/  PRMT R37, RZ, 0x5410, R33 ;  /* 0x00005410ff257816 */ /* 0x000fe40000000021 */
[----:B----4-:R-:W-:Y:S01]  /*4170*/  PRMT R36, RZ, 0x5410, R116 ;  /* 0x00005410ff247816 */ /* 0x010fe20000000074 */
[----:B------:R-:W-:Y:S01]  /*4180*/  FFMA.FTZ R39, R39, R112, R122 ;  /* 0x0000007027277223 */ /* 0x000fe2000001007a */
[----:B------:R-:W-:-:S03]  /*4190*/  PRMT R112, RZ, 0x5410, R34 ;  /* 0x00005410ff707816 */ /* 0x000fc60000000022 */
[----:B------:R-:W-:Y:S01]  /*41a0*/  FFMA.FTZ R124, R37, R36, R124 ;  /* 0x00000024257c7223 */ /* 0x000fe2000001007c */
[----:B------:R-:W-:Y:S02]  /*41b0*/  PRMT R36, RZ, 0x7610, R33 ;  /* 0x00007610ff247816 */ /* 0x000fe40000000021 */
[--C-:B-----5:R-:W-:Y:S02]  /*41c0*/  PRMT R33, RZ, 0x5410, R109.reuse ;  /* 0x00005410ff217816 */ /* 0x120fe4000000006d */
[----:B------:R-:W-:Y:S02]  /*41d0*/  PRMT R116, RZ, 0x7610, R116 ;  /* 0x00007610ff747816 */ /* 0x000fe40000000074 */
[----:B------:R-:W-:Y:S01]  /*41e0*/  PRMT R109, RZ, 0x7610, R109 ;  /* 0x00007610ff6d7816 */ /* 0x000fe2000000006d */
[----:B------:R-:W-:Y:S01]  /*41f0*/  FFMA.FTZ R112, R112, R33, R123 ;  /* 0x0000002170707223 */ /* 0x000fe2000001007b */
[----:B------:R-:W-:Y:S01]  /*4200*/  PRMT R33, RZ, 0x7610, R34 ;  /* 0x00007610ff217816 */ /* 0x000fe20000000022 */
[----:B------:R-:W-:Y:S01]  /*4210*/  FFMA.FTZ R116, R36, R116, R39 ;  /* 0x0000007424747223 */ /* 0x000fe20000010027 */
[--C-:B------:R-:W-:Y:S01]  /*4220*/  PRMT R34, RZ, 0x5410, R110.reuse ;  /* 0x00005410ff227816 */ /* 0x100fe2000000006e */
[----:B------:R-:W1:Y:S01]  /*4230*/  LDS.128 R36, [R2+0x60] ;  /* 0x0000600002247984 */ /* 0x000e620000000c00 */
[----:B------:R-:W-:Y:S01]  /*4240*/  PRMT R110, RZ, 0x7610, R110 ;  /* 0x00007610ff6e7816 */ /* 0x000fe2000000006e */
[----:B------:R-:W-:Y:S01]  /*4250*/  FFMA.FTZ R32, R33, R109, R32 ;  /* 0x0000006d21207223 */ /* 0x000fe20000010020 */
[----:B------:R-:W-:-:S02]  /*4260*/  PRMT R109, RZ, 0x7610, R35 ;  /* 0x00007610ff6d7816 */ /* 0x000fc40000000023 */
[----:B------:R-:W-:Y:S02]  /*4270*/  PRMT R33, RZ, 0x5410, R35 ;  /* 0x00005410ff217816 */ /* 0x000fe40000000023 */
[----:B0-----:R-:W-:Y:S01]  /*4280*/  PRMT R35, RZ, 0x5410, R28 ;  /* 0x00005410ff237816 */ /* 0x001fe2000000001c */
[----:B------:R-:W-:Y:S01]  /*4290*/  FFMA.FTZ R109, R109, R110, R116 ;  /* 0x0000006e6d6d7223 */ /* 0x000fe20000010074 */
[--C-:B------:R-:W-:Y:S02]  /*42a0*/  PRMT R110, RZ, 0x5410, R111.reuse ;  /* 0x00005410ff6e7816 */ /* 0x100fe4000000006f */
[----:B------:R-:W-:-:S03]  /*42b0*/  PRMT R111, RZ, 0x7610, R111 ;  /* 0x00007610ff6f7816 */ /* 0x000fc6000000006f */
[----:B------:R-:W-:Y:S01]  /*42c0*/  FFMA.FTZ R110, R35, R110, R112 ;  /* 0x0000006e236e7223 */ /* 0x000fe20000010070 */
[----:B------:R-:W-:Y:S01]  /*42d0*/  PRMT R35, RZ, 0x7610, R28 ;  /* 0x00007610ff237816 */ /* 0x000fe2000000001c */
[----:B------:R-:W-:Y:S01]  /*42e0*/  FFMA.FTZ R33, R33, R34, R124 ;  /* 0x0000002221217223 */ /* 0x000fe2000001007c */
[----:B------:R-:W-:-:S03]  /*42f0*/  PRMT R28, RZ, 0x5410, R29 ;  /* 0x00005410ff1c7816 */ /* 0x000fc6000000001d */
[----:B------:R-:W-:Y:S01]  /*4300*/  FFMA.FTZ R111, R35, R111, R32 ;  /* 0x0000006f236f7223 */ /* 0x000fe20000010020 */
[----:B------:R-:W-:-:S05]  /*4310*/  PRMT R32, RZ, 0x5410, R98 ;  /* 0x00005410ff207816 */ /* 0x000fca0000000062 */
[----:B------:R-:W-:Y:S02]  /*4320*/  FFMA.FTZ R112, R28, R32, R33 ;  /* 0x000000201c707223 */ /* 0x000fe40000010021 */
[----:B------:R-:W0:Y:S01]  /*4330*/  LDS.128 R32, [R2+0x70] ;  /* 0x0000700002207984 */ /* 0x000e220000000c00 */
[----:B------:R-:W-:Y:S02]  /*4340*/  PRMT R28, RZ, 0x7610, R29 ;  /* 0x00007610ff1c7816 */ /* 0x000fe4000000001d */
[--C-:B------:R-:W-:Y:S02]  /*4350*/  PRMT R113, RZ, 0x5410, R31.reuse ;  /* 0x00005410ff717816 */ /* 0x100fe4000000001f */
[----:B------:R-:W-:Y:S02]  /*4360*/  PRMT R115, RZ, 0x7610, R31 ;  /* 0x00007610ff737816 */ /* 0x000fe4000000001f */
[----:B------:R-:W-:Y:S02]  /*4370*/  PRMT R29, RZ, 0x5410, R30 ;  /* 0x00005410ff1d7816 */ /* 0x000fe4000000001e */
[----:B--2---:R-:W-:-:S02]  /*4380*/  PRMT R31, RZ, 0x5410, R99 ;  /* 0x00005410ff1f7816 */ /* 0x004fc40000000063 */
[----:B------:R-:W-:Y:S02]  /*4390*/  PRMT R30, RZ, 0x7610, R30 ;  /* 0x00007610ff1e7816 */ /* 0x000fe4000000001e */
[----:B------:R-:W-:Y:S02]  /*43a0*/  PRMT R98, RZ, 0x7610, R98 ;  /* 0x00007610ff627816 */ /* 0x000fe40000000062 */
[----:B------:R-:W-:Y:S01]  /*43b0*/  PRMT R99, RZ, 0x7610, R99 ;  /* 0x00007610ff637816 */ /* 0x000fe20000000063 */
[----:B------:R-:W-:Y:S01]  /*43c0*/  FFMA.FTZ R29, R29, R31, R110 ;  /* 0x0000001f1d1d7223 */ /* 0x000fe2000001006e */
[----:B------:R-:W-:Y:S01]  /*43d0*/  PRMT R31, RZ, 0x5410, R100 ;  /* 0x00005410ff1f7816 */ /* 0x000fe20000000064 */
[----:B------:R-:W-:Y:S01]  /*43e0*/  FFMA.FTZ R28, R28, R98, R109 ;  /* 0x000000621c1c7223 */ /* 0x000fe2000001006d */
[--C-:B-1----:R-:W-:Y:S01]  /*43f0*/  PRMT R98, RZ, 0x5410, R36.reuse ;  /* 0x00005410ff627816 */ /* 0x102fe20000000024 */
[----:B------:R-:W-:Y:S01]  /*4400*/  FFMA.FTZ R30, R30, R99, R111 ;  /* 0x000000631e1e7223 */ /* 0x000fe2000001006f */
[----:B------:R-:W-:-:S02]  /*4410*/  PRMT R99, RZ, 0x7610, R36 ;  /* 0x00007610ff637816 */ /* 0x000fc40000000024 */
[----:B------:R-:W-:Y:S02]  /*4420*/  PRMT R100, RZ, 0x7610, R100 ;  /* 0x00007610ff647816 */ /* 0x000fe40000000064 */
[----:B------:R-:W-:Y:S01]  /*4430*/  PRMT R36, RZ, 0x5410, R101 ;  /* 0x00005410ff247816 */ /* 0x000fe20000000065 */
[----:B------:R-:W-:Y:S02]  /*4440*/  FFMA.FTZ R31, R113, R31, R112 ;  /* 0x0000001f711f7223 */ /* 0x000fe40000010070 */
        /* <DEDUP_REMOVED lines=15> */
[--C-:B0-----:R-:W-:Y:S01]  /*4540*/  PRMT R37, RZ, 0x7610, R32.reuse ;  /* 0x00007610ff257816 */ /* 0x101fe20000000020 */
[----:B------:R-:W-:Y:S01]  /*4550*/  FFMA.FTZ R31, R38, R36, R31 ;  /* 0x00000024261f7223 */ /* 0x000fe2000001001f */
        /* <DEDUP_REMOVED lines=9> */
[----:B------:R-:W-:Y:S02]  /*45f0*/  PRMT R105, RZ, 0x7610, R105 ;  /* 0x00007610ff697816 */ /* 0x000fe40000000069 */
[--C-:B------:R-:W-:Y:S01]  /*4600*/  PRMT R32, RZ, 0x5410, R107.reuse ;  /* 0x00005410ff207816 */ /* 0x100fe2000000006b */
[----:B------:R-:W-:Y:S01]  /*4610*/  FFMA.FTZ R28, R39, R104, R28 ;  /* 0x00000068271c7223 */ /* 0x000fe2000001001c */
[----:B------:R-:W-:Y:S01]  /*4620*/  PRMT R39, RZ, 0x7610, R34 ;  /* 0x00007610ff277816 */ /* 0x000fe20000000022 */
[----:B------:R-:W-:Y:S01]  /*4630*/  FFMA.FTZ R30, R37, R105, R30 ;  /* 0x00000069251e7223 */ /* 0x000fe2000001001e */
[----:B------:R-:W-:Y:S01]  /*4640*/  PRMT R107, RZ, 0x7610, R107 ;  /* 0x00007610ff6b7816 */ /* 0x000fe2000000006b */
[----:B------:R-:W-:Y:S01]  /*4650*/  FFMA.FTZ R32, R98, R32, R29 ;  /* 0x0000002062207223 */ /* 0x000fe2000001001d */
[--C-:B------:R-:W-:Y:S02]  /*4660*/  PRMT R38, RZ, 0x5410, R33.reuse ;  /* 0x00005410ff267816 */ /* 0x100fe40000000021 */
[----:B------:R-:W-:Y:S01]  /*4670*/  PRMT R29, RZ, 0x5410, R106 ;  /* 0x00005410ff1d7816 */ /* 0x000fe2000000006a */
[----:B------:R-:W-:Y:S01]  /*4680*/  FFMA.FTZ R39, R39, R107, R30 ;  /* 0x0000006b27277223 */ /* 0x000fe2000001001e */
[----:B------:R-:W-:-:S02]  /*4690*/  PRMT R33, RZ, 0x7610, R33 ;  /* 0x00007610ff217816 */ /* 0x000fc40000000021 */
        /* <DEDUP_REMOVED lines=10> */
[----:B------:R-:W-:Y:S01]  /*4740*/  FADD.FTZ R29, R29, R32 ;  /* 0x000000201d1d7221 */ /* 0x000fe20000010000 */
[----:B------:R-:W-:-:S03]  /*4750*/  ISETP.NE.AND P0, PT, R84, RZ, PT ;  /* 0x000000ff5400720c */ /* 0x000fc60003f05270 */
[----:B------:R-:W-:Y:S01]  /*4760*/  FADD.FTZ R35, R28, R29 ;  /* 0x0000001d1c237221 */ /* 0x000fe20000010000 */
[----:B------:R-:W-:Y:S07]  /*4770*/  BRA.DIV ~URZ, `(.L_x_15063) ;  /* 0x00004bb27f007947 */ /* 0x000fee000b800000 */
[----:B------:R0:W1:Y:S02]  /*4780*/  SHFL.BFLY PT, R28, R35, 0x1, 0x1f ;  /* 0x0c201f00231c7f89 */ /* 0x00006400000e0000 */
.L_x_15115:
[----:B------:R-:W-:Y:S05]  /*4790*/  @P0 BRA `(.L_x_15064) ;  /* 0x000000d000000947 */ /* 0x000fea0003800000 */
[----:B------:R-:W2:Y:S01]  /*47a0*/  I2F R30, R97 ;  /* 0x00000061001e7306 */ /* 0x000ea20000201400 */
[----:B-1----:R-:W-:Y:S01]  /*47b0*/  FADD.FTZ R28, R35, R28 ;  /* 0x0000001c231c7221 */ /* 0x002fe20000010000 */
[----:B------:R-:W-:-:S03]  /*47c0*/  ISETP.GE.AND P0, PT, R94, R87, PT ;  /* 0x000000575e00720c */ /* 0x000fc60003f06270 */
[----:B------:R-:W-:-:S04]  /*47d0*/  FMUL.FTZ R29, R28, c[0x0][0x184] ;  /* 0x000061001c1d7a20 */ /* 0x000fc80000410000 */
[----:B--2---:R-:W-:-:S05]  /*47e0*/  FFMA.FTZ R30, R30, R90, R29 ;  /* 0x0000005a1e1e7223 */ /* 0x004fca000001001d */
[----:B------:R-:W-:-:S05]  /*47f0*/  FSEL R28, R30, RZ, !P0 ;  /* 0x000000ff1e1c7208 */ /* 0x000fca0004000000 */
[----:B------:R1:W-:Y:S01]  /*4800*/  STS [R95], R28 ;  /* 0x0000001c5f007388 */ /* 0x0003e20000000800 */
[----:B------:R-:W-:Y:S05]  /*4810*/  @P0 BRA `(.L_x_15064) ;  /* 0x0000005000000947 */ /* 0x000fea0003800000 */
[----:B------:R-:W-:Y:S01]  /*4820*/  FMNMX.FTZ R83, R83, R30, !PT ;  /* 0x0000001e53537209 */ /* 0x000fe20007810000 */
[----:B------:R-:W-:Y:S05]  /*4830*/  BRA `(.L_x_15064) ;  /* 0x0000003000007947 */ /* 0x000fea0003800000 */
.L_x_15062:
[----:B------:R-:W-:-:S13]  /*4840*/  ISETP.NE.AND P0, PT, R84, RZ, PT ;  /* 0x000000ff5400720c */ /* 0x000fda0003f05270 */
[----:B------:R-:W-:-:S05]  /*4850*/  @!P0 IMAD.MOV.U32 R28, RZ, RZ, -0x800001 ;  /* 0xff7fffffff1c8424 */ /* 0x000fca00078e00ff */
[----:B------:R0:W-:Y:S02]  /*4860*/  @!P0 STS [R95], R28 ;  /* 0x0000001c5f008388 */ /* 0x0001e40000000800 */
.L_x_15064:
[----:B------:R-:W-:Y:S05]  /*4870*/  BSYNC B1 ;  /* 0x0000000000017941 */ /* 0x000fea0003800000 */
.L_x_15061:
[----:B------:R-:W-:Y:S02]  /*4880*/  IADD3 R96, R96, 0x4, RZ ;  /* 0x0000000460607810 */ /* 0x000fe40007ffe0ff */
[----:B------:R-:W-:Y:S02]  /*4890*/  IADD3 R92, P1, R92, 0x10, RZ ;  /* 0x000000105c5c7810 */ /* 0x000fe40007f3e0ff */
[----:B------:R-:W-:Y:S02]  /*48a0*/  ISETP.GE.AND P0, PT, R96, R17, PT ;  /* 0x000000116000720c */ /* 0x000fe40003f06270 */
[----:B01----:R-:W-:Y:S01]  /*48b0*/  IADD3 R95, R95, 0x100, RZ ;  /* 0x000001005f5f7810 */ /* 0x003fe20007ffe0ff */
[----:B------:R-:W-:Y:S01]  /*48c0*/  IMAD.X R93, RZ, RZ, R93, P1 ;  /* 0x000000ffff5d7224 */ /* 0x000fe200008e065d */
[----:B------:R-:W-:Y:S02]  /*48d0*/  IADD3 R94, R94, 0x40, RZ ;  /* 0x000000405e5e7810 */ /* 0x000fe40007ffe0ff */
[----:B------:R-:W-:-:S02]  /*48e0*/  IADD3 R97, R97, 0x40, RZ ;  /* 0x0000004061617810 */ /* 0x000fc40007ffe0ff */
[----:B------:R-:W-:-:S05]  /*48f0*/  IADD3 R91, R91, 0x40, RZ ;  /* 0x000000405b5b7810 */ /* 0x000fca0007ffe0ff */
[----:B------:R-:W-:Y:S01]  /*4900*/  @P0 CALL.REL.NOINC `(.L_x_15053) ;  /* 0x0000001000000944 */ /* 0x000fe20003c00000 */
[----:B------:R-:W-:Y:S05]  /*4910*/  BRA `(.L_x_15065) ;  /* 0xffffe7c000007947 */ /* 0x000fea000383ffff */
.L_x_15053:
[----:B------:R-:W-:Y:S05]  /*4920*/  BSYNC B0 ;  /* 0x0000000000007941 */ /* 0x000fea0003800000 */
.L_x_15052:
[----:B------:R-:W-:Y:S05]  /*4930*/  BRA.DIV ~URZ, `(.L_x_15066) ;  /* 0x00004a727f007947 */ /* 0x000fea000b800000 */
[----:B------:R0:W1:Y:S02]  /*4940*/  SHFL.BFLY PT, R0, R83, 0x10, 0x1f ;  /* 0x0e001f0053007f89 */ /* 0x00006400000e0000 */
.L_x_15116:
[----:B01----:R-:W-:Y:S01]  /*4950*/  FMNMX.FTZ R83, R0, R83, !PT ;  /* 0x0000005300537209 */ /* 0x003fe20007810000 */
[----:B------:R-:W-:Y:S05]  /*4960*/  BRA.DIV ~URZ, `(.L_x_15067) ;  /* 0x00004ac27f007947 */ /* 0x000fea000b800000 */
[----:B------:R-:W0:Y:S02]  /*4970*/  SHFL.BFLY PT, R0, R83, 0x8, 0x1f ;  /* 0x0d001f0053007f89 */ /* 0x000e2400000e0000 */
[----:B0-----:R-:W-:-:S05]  /*4980*/  FMNMX.FTZ R0, R83, R0, !PT ;  /* 0x0000000053007209 */ /* 0x001fca0007810000 */
[----:B------:R-:W0:Y:S02]  /*4990*/  SHFL.BFLY PT, R3, R0, 0x4, 0x1f ;  /* 0x0c801f0000037f89 */ /* 0x000e2400000e0000 */
[----:B0-----:R-:W-:-:S05]  /*49a0*/  FMNMX.FTZ R3, R0, R3, !PT ;  /* 0x0000000300037209 */ /* 0x001fca0007810000 */
[----:B------:R0:W1:Y:S02]  /*49b0*/  SHFL.BFLY PT, R2, R3, 0x2, 0x1f ;  /* 0x0c401f0003027f89 */ /* 0x00006400000e0000 */
.L_x_15117:
[----:B------:R-:W-:Y:S01]  /*49c0*/  ISETP.NE.AND P0, PT, R85, RZ, PT ;  /* 0x000000ff5500720c */ /* 0x000fe20003f05270 */
[----:B------:R-:W-:-:S12]  /*49d0*/  WARPSYNC 0xffffffff ;  /* 0xffffffff00007948 */ /* 0x000fd80003800000 */
[----:B01----:R-:W-:-:S05]  /*49e0*/  @!P0 FMNMX.FTZ R3, R2, R3, !PT ;  /* 0x0000000302038209 */ /* 0x003fca0007810000 */
[----:B------:R0:W-:Y:S02]  /*49f0*/  @!P0 STS [R86.X4+0x100], R3 ;  /* 0x0001000356008388 */ /* 0x0001e40000004800 */
[----:B------:R-:W-:Y:S01]  /*4a00*/  BAR.SYNC.DEFER_BLOCKING 0x0 ;  /* 0x0000000000007b1d */ /* 0x000fe20000010000 */
[----:B------:R-:W-:Y:S01]  /*4a10*/  ISETP.GT.AND P0, PT, R85, 0x3, PT ;  /* 0x000000035500780c */ /* 0x000fe20003f04270 */
[----:B0-----:R-:W-:Y:S01]  /*4a20*/  IMAD.MOV.U32 R3, RZ, RZ, -0x800001 ;  /* 0xff7fffffff037424 */ /* 0x001fe200078e00ff */
[----:B------:R-:W-:-:S03]  /*4a30*/  IADD3 R4, R87, 0xf, RZ ;  /* 0x0000000f57047810 */ /* 0x000fc60007ffe0ff */
[----:B------:R-:W-:Y:S01]  /*4a40*/  BSSY B0, `(.L_x_15068) ;  /* 0x00000e7000007945 */ /* 0x000fe20003800000 */
[----:B------:R-:W-:-:S07]  /*4a50*/  SHF.R.S32.HI R7, RZ, 0x1f, R4 ;  /* 0x0000001fff077819 */ /* 0x000fce0000011404 */
[----:B------:R-:W0:Y:S04]  /*4a60*/  @!P0 LDS R3, [R85.X4+0x100] ;  /* 0x0001000055038984 */ /* 0x000e280000004800 */
[----:B0-----:R-:W0:Y:S02]  /*4a70*/  SHFL.BFLY PT, R0, R3, 0x2, 0x1f ;  /* 0x0c401f0003007f89 */ /* 0x001e2400000e0000 */
[----:B0-----:R-:W-:-:S05]  /*4a80*/  FMNMX.FTZ R5, R0, R3, !PT ;  /* 0x0000000300057209 */ /* 0x001fca0007810000 */
[----:B------:R-:W0:Y:S02]  /*4a90*/  SHFL.BFLY PT, R0, R5, 0x1, 0x1f ;  /* 0x0c201f0005007f89 */ /* 0x000e2400000e0000 */
[----:B0-----:R-:W-:Y:S02]  /*4aa0*/  FMNMX.FTZ R2, R5, R0, !PT ;  /* 0x0000000005027209 */ /* 0x001fe40007810000 */
[----:B------:R-:W-:Y:S01]  /*4ab0*/  LEA.HI R0, R7, R4, RZ, 0x4 ;  /* 0x0000000407007211 */ /* 0x000fe200078f20ff */
[----:B------:R-:W-:-:S03]  /*4ac0*/  IMAD.MOV.U32 R4, RZ, RZ, RZ ;  /* 0x000000ffff047224 */ /* 0x000fc600078e00ff */
        /* <DEDUP_REMOVED lines=17> */
.L_x_15072:
        /* <DEDUP_REMOVED lines=11> */
.L_x_15071:
[----:B------:R-:W-:Y:S05]  /*4c90*/  BSYNC B1 ;  /* 0x0000000000017941 */ /* 0x000fea0003800000 */
.L_x_15070:
        /* <DEDUP_REMOVED lines=10> */
.L_x_15075:
        /* <DEDUP_REMOVED lines=100> */
.L_x_15074:
[----:B------:R-:W-:Y:S05]  /*5380*/  BSYNC B1 ;  /* 0x0000000000017941 */ /* 0x000fea0003800000 */
.L_x_15073:
        /* <DEDUP_REMOVED lines=55> */
.L_x_15077:
[----:B------:R-:W-:Y:S05]  /*5700*/  BSYNC B1 ;  /* 0x0000000000017941 */ /* 0x000fea0003800000 */
.L_x_15076:
        /* <DEDUP_REMOVED lines=26> */
.L_x_15069:
[----:B------:R-:W-:Y:S05]  /*58b0*/  BSYNC B0 ;  /* 0x0000000000007941 */ /* 0x000fea0003800000 */
.L_x_15068:
        /* <DEDUP_REMOVED lines=36> */
.L_x_15082:
        /* <DEDUP_REMOVED lines=8> */
.L_x_15081:
[----:B01----:R-:W-:Y:S05]  /*5b80*/  BSYNC B1 ;  /* 0x0000000000017941 */ /* 0x003fea0003800000 */
.L_x_15080:
        /* <DEDUP_REMOVED lines=10> */
.L_x_15085:
        /* <DEDUP_REMOVED lines=52> */
.L_x_15084:
[----:B------:R-:W-:Y:S05]  /*5f70*/  BSYNC B1 ;  /* 0x0000000000017941 */ /* 0x000fea0003800000 */
.L_x_15083:
        /* <DEDUP_REMOVED lines=31> */
.L_x_15087:
[----:B------:R-:W-:Y:S05]  /*6170*/  BSYNC B1 ;  /* 0x0000000000017941 */ /* 0x000fea0003800000 */
.L_x_15086:
        /* <DEDUP_REMOVED lines=14> */
.L_x_15079:
[----:B------:R-:W-:Y:S05]  /*6260*/  BSYNC B0 ;  /* 0x0000000000007941 */ /* 0x000fea0003800000 */
.L_x_15078:
[----:B------:R-:W-:Y:S01]  /*6270*/  BAR.SYNC.DEFER_BLOCKING 0x0 ;  /* 0x0000000000007b1d */ /* 0x000fe20000010000 */
[----:B------:R-:W-:-:S05]  /*6280*/  ISETP.GE.AND P0, PT, R86, R17, PT ;  /* 0x000000115600720c */ /* 0x000fca0003f06270 */
[----:B------:R-:W-:Y:S08]  /*6290*/  BSSY B1, `(.L_x_15088) ;  /* 0x000025f000017945 */ /* 0x000ff00003800000 */
[----:B------:R-:W-:Y:S05]  /*62a0*/  @!P0 BRA `(.L_x_15089) ;  /* 0x0000006000008947 */ /* 0x000fea0003800000 */
[----:B------:R-:W-:Y:S01]  /*62b0*/  IMAD.MOV.U32 R18, RZ, RZ, RZ ;  /* 0x000000ffff127224 */ /* 0x000fe200078e00ff */
[----:B------:R-:W-:Y:S01]  /*62c0*/  CS2R R24, SRZ ;  /* 0x0000000000187805 */ /* 0x000fe2000001ff00 */
[----:B------:R-:W-:Y:S01]  /*62d0*/  CS2R R26, SRZ ;  /* 0x00000000001a7805 */ /* 0x000fe2000001ff00 */
[----:B------:R-:W-:Y:S01]  /*62e0*/  IMAD.MOV.U32 R28, RZ, RZ, RZ ;  /* 0x000000ffff1c7224 */ /* 0x000fe200078e00ff */
[----:B------:R-:W-:Y:S01]  /*62f0*/  CS2R R30, SRZ ;  /* 0x00000000001e7805 */ /* 0x000fe2000001ff00 */
[----:B------:R-:W-:Y:S05]  /*6300*/  BRA `(.L_x_15090) ;  /* 0x0000257000007947 */ /* 0x000fea0003800000 */
.L_x_15089:
[----:B------:R-:W-:Y:S01]  /*6310*/  IABS R0, c[0x0][0x1d4] ;  /* 0x0000750000007a13 */ /* 0x000fe20000000000 */
[----:B0-----:R-:W0:Y:S01]  /*6320*/  S2R R2, SR_CTAID.Y ;  /* 0x0000000000027919 */ /* 0x001e220000002600 */
[----:B------:R-:W-:Y:S01]  /*6330*/  IMAD.MOV.U32 R33, RZ, RZ, c[0x0][0x1ac] ;  /* 0x00006b00ff217624 */ /* 0x000fe200078e00ff */
[----:B------:R-:W-:Y:S01]  /*6340*/  IADD3 R16, R16, -c[0x0][0x1cc], RZ ;  /* 0x8000730010107a10 */ /* 0x000fe20007ffe0ff */
[----:B------:R-:W1:Y:S01]  /*6350*/  I2F.RP R4, R0 ;  /* 0x0000000000047306 */ /* 0x000e620000209400 */
[C---:B------:R-:W-:Y:S01]  /*6360*/  IMAD.SHL.U32 R29, R86.reuse, 0x10, RZ ;  /* 0x00000010561d7824 */ /* 0x040fe200078e00ff */
[----:B------:R-:W-:Y:S01]  /*6370*/  IADD3 R74, -R86, -0x1, R17 ;  /* 0xffffffff564a7810 */ /* 0x000fe20007ffe111 */
[----:B------:R-:W-:Y:S01]  /*6380*/  CS2R R24, SRZ ;  /* 0x0000000000187805 */ /* 0x000fe2000001ff00 */
[----:B------:R-:W-:Y:S01]  /*6390*/  CS2R R26, SRZ ;  /* 0x00000000001a7805 */ /* 0x000fe2000001ff00 */
[----:B------:R-:W-:Y:S01]  /*63a0*/  IMAD.MOV.U32 R28, RZ, RZ, RZ ;  /* 0x000000ffff1c7224 */ /* 0x000fe200078e00ff */
[----:B------:R-:W-:Y:S01]  /*63b0*/  CS2R R30, SRZ ;  /* 0x00000000001e7805 */ /* 0x000fe2000001ff00 */
[--C-:B------:R-:W-:Y:S01]  /*63c0*/  IMAD.MOV.U32 R32, RZ, RZ, R86.reuse ;  /* 0x000000ffff207224 */ /* 0x100fe200078e0056 */
[----:B------:R-:W-:Y:S01]  /*63d0*/  SHF.R.S32.HI R33, RZ, 0x1f, R33 ;  /* 0x0000001fff217819 */ /* 0x000fe20000011421 */
[----:B-1----:R-:W1:Y:S01]  /*63e0*/  MUFU.RCP R4, R4 ;  /* 0x0000000400047308 */ /* 0x002e620000001000 */
[----:B0-----:R-:W-:Y:S01]  /*63f0*/  IMAD R5, R2, c[0x0][0x198], RZ ;  /* 0x0000660002057a24 */ /* 0x001fe200078e02ff */
[----:B------:R-:W-:-:S04]  /*6400*/  SHF.R.S32.HI R2, RZ, 0x1f, R86 ;  /* 0x0000001fff027819 */ /* 0x000fc80000011456 */
[----:B------:R-:W-:-:S04]  /*6410*/  IADD3 R21, P0, R86, R5, RZ ;  /* 0x0000000556157210 */ /* 0x000fc80007f1e0ff */
[----:B------:R-:W-:Y:S02]  /*6420*/  LEA.HI.X.SX32 R2, R5, R2, 0x1, P0 ;  /* 0x0000000205027211 */ /* 0x000fe400000f0eff */
[----:B-1----:R-:W-:Y:S02]  /*6430*/  IADD3 R3, R4, 0xffffffe, RZ ;  /* 0x0ffffffe04037810 */ /* 0x002fe40007ffe0ff */
[----:B------:R-:W-:-:S04]  /*6440*/  LEA R14, P0, R21, c[0x0][0x188], 0x2 ;  /* 0x00006200150e7a11 */ /* 0x000fc800078010ff */
[----:B------:R-:W0:Y:S01]  /*6450*/  F2I.FTZ.U32.TRUNC.NTZ R3, R3 ;  /* 0x0000000300037305 */ /* 0x000e22000021f000 */
[----:B------:R-:W-:Y:S01]  /*6460*/  LEA.HI.X R21, R21, c[0x0][0x18c], R2, 0x2, P0 ;  /* 0x0000630015157a11 */ /* 0x000fe200000f1402 */
[----:B------:R-:W-:Y:S02]  /*6470*/  IMAD.MOV.U32 R2, RZ, RZ, RZ ;  /* 0x000000ffff027224 */ /* 0x000fe400078e00ff */
[----:B0-----:R-:W-:-:S04]  /*6480*/  IMAD.MOV R7, RZ, RZ, -R3 ;  /* 0x000000ffff077224 */ /* 0x001fc800078e0a03 */
[----:B------:R-:W-:-:S04]  /*6490*/  IMAD R5, R7, R0, RZ ;  /* 0x0000000007057224 */ /* 0x000fc800078e02ff */
[----:B------:R-:W-:Y:S01]  /*64a0*/  IMAD.HI.U32 R20, R3, R5, R2 ;  /* 0x0000000503147227 */ /* 0x000fe200078e0002 */
[----:B------:R-:W-:-:S03]  /*64b0*/  LEA.HI R3, R85, R85, RZ, 0x1 ;  /* 0x0000005555037211 */ /* 0x000fc600078f08ff */
[----:B------:R-:W-:Y:S01]  /*64c0*/  IMAD R2, R18, c[0x0][0x1b0], RZ ;  /* 0x00006c0012027a24 */ /* 0x000fe200078e02ff */
[C---:B------:R-:W-:Y:S01]  /*64d0*/  LOP3.LUT R4, R3.reuse, 0xfffffffe, RZ, 0xc0, !PT ;  /* 0xfffffffe03047812 */ /* 0x040fe200078ec0ff */
[----:B------:R-:W-:Y:S02]  /*64e0*/  IMAD.SHL.U32 R3, R3, 0x8, RZ ;  /* 0x0000000803037824 */ /* 0x000fe400078e00ff */
[----:B------:R-:W-:Y:S02]  /*64f0*/  IMAD.MOV.U32 R18, RZ, RZ, RZ ;  /* 0x000000ffff127224 */ /* 0x000fe400078e00ff */
        /* <DEDUP_REMOVED lines=8> */
[C---:B------:R-:W-:Y:S02]  /*6580*/  IADD3 R38, R34.reuse, 0x300, RZ ;  /* 0x0000030022267810 */ /* 0x040fe40007ffe0ff */
[----:B------:R-:W-:-:S02]  /*6590*/  IADD3 R39, R34, 0x400, RZ ;  /* 0x0000040022277810 */ /* 0x000fc40007ffe0ff */
[C---:B------:R-:W-:Y:S02]  /*65a0*/  IADD3 R40, R34.reuse, 0x500, RZ ;  /* 0x0000050022287810 */ /* 0x040fe40007ffe0ff */
[C---:B------:R-:W-:Y:S02]  /*65b0*/  IADD3 R41, R34.reuse, 0x600, RZ ;  /* 0x0000060022297810 */ /* 0x040fe40007ffe0ff */
[----:B------:R-:W-:Y:S02]  /*65c0*/  IADD3 R42, R34, 0x700, RZ ;  /* 0x00000700222a7810 */ /* 0x000fe40007ffe0ff */
.L_x_15109:
        /* <DEDUP_REMOVED lines=59> */
[C---:B------:R-:W-:Y:S01]  /*6980*/  LEA R8, P4, R9.reuse, c[0x0][0x178], 0x1 ;  /* 0x00005e0009087a11 */ /* 0x040fe200078808ff */
        /* <DEDUP_REMOVED lines=11> */
[----:B------:R0:W5:Y:S01]  /*6a40*/  LDG.E.CONSTANT R73, [R12.64] ;  /* 0x0000000a0c497981 */ /* 0x000162000c1e9900 */
[----:B------:R-:W-:Y:S02]  /*6a50*/  LEA.HI.X R23, R23, c[0x0][0x17c], R44, 0x1, P1 ;  /* 0x00005f0017177a11 */ /* 0x000fe400008f0c2c */
[----:B------:R-:W-:Y:S01]  /*6a60*/  LEA.HI.X.SX32 R4, R38, R45, 0x1, P3 ;  /* 0x0000002d26047211 */ /* 0x000fe200018f0eff */
[----:B------:R1:W5:Y:S01]  /*6a70*/  LDG.E.CONSTANT R51, [R66.64] ;  /* 0x0000000a42337981 */ /* 0x000362000c1e9900 */
[----:B------:R-:W-:-:S02]  /*6a80*/  IADD3 R7, P0, R40, R6, RZ ;  /* 0x0000000628077210 */ /* 0x000fc40007f1e0ff */
[----:B------:R-:W-:Y:S01]  /*6a90*/  LEA R10, P5, R11, c[0x0][0x178], 0x1 ;  /* 0x00005e000b0a7a11 */ /* 0x000fe200078a08ff */
        /* <DEDUP_REMOVED lines=13> */
[----:B------:R2:W5:Y:S04]  /*6b70*/  LDG.E.CONSTANT R65, [R22.64+0x8] ;  /* 0x0000080a16417981 */ /* 0x000568000c1e9900 */
[----:B-1----:R2:W5:Y:S04]  /*6b80*/  LDG.E.CONSTANT R66, [R22.64+0xc] ;  /* 0x00000c0a16427981 */ /* 0x002568000c1e9900 */
        /* <DEDUP_REMOVED lines=17> */
[----:B------:R-:W-:-:S03]  /*6ca0*/  ISETP.NE.AND P0, PT, R74, RZ, PT ;  /* 0x000000ff4a00720c */ /* 0x000fc60003f05270 */
[----:B------:R0:W5:Y:S04]  /*6cb0*/  LDG.E.CONSTANT R67, [R12.64+0x20c] ;  /* 0x00020c0a0c437981 */ /* 0x000168000c1e9900 */
[----:B------:R0:W5:Y:S04]  /*6cc0*/  LDG.E.CONSTANT R70, [R12.64+0x4] ;  /* 0x0000040a0c467981 */ /* 0x000168000c1e9900 */
[----:B---3--:R2:W3:Y:S04]  /*6cd0*/  LDS.128 R4, [R35] ;  /* 0x0000000023047984 */ /* 0x0084e80000000c00 */
[----:B------:R0:W5:Y:S01]  /*6ce0*/  LDG.E.CONSTANT R75, [R12.64+0x8] ;  /* 0x0000080a0c4b7981 */ /* 0x000162000c1e9900 */
[----:B-1----:R-:W-:-:S03]  /*6cf0*/  F2FP.BF16.PACK_AB R8, R9, R8 ;  /* 0x000000080908723e */ /* 0x002fc600000010ff */
[----:B------:R0:W5:Y:S02]  /*6d00*/  LDG.E.CONSTANT R72, [R12.64+0xc] ;  /* 0x00000c0a0c487981 */ /* 0x000164000c1e9900 */
[----:B0-----:R-:W-:Y:S01]  /*6d10*/  F2FP.BF16.PACK_AB R13, R11, R10 ;  /* 0x0000000a0b0d723e */ /* 0x001fe200000010ff */
[----:B------:R-:W-:Y:S05]  /*6d20*/  @P0 BRA `(.L_x_15094) ;  /* 0x000001e000000947 */ /* 0x000fea0003800000 */
[C---:B--2---:R-:W-:Y:S02]  /*6d30*/  IADD3 R10, R36.reuse, 0x2, RZ ;  /* 0x00000002240a7810 */ /* 0x044fe40007ffe0ff */
        /* <DEDUP_REMOVED lines=29> */
.L_x_15094:
[----:B--2---:R-:W-:Y:S05]  /*6f10*/  BSYNC B2 ;  /* 0x0000000000027941 */ /* 0x004fea0003800000 */
.L_x_15093:
[----:B-----5:R-:W-:Y:S01]  /*6f20*/  HFMA2.BF16_V2 R73, R8, R73, -RZ.H0_H0 ;  /* 0x0000004908497231 */ /* 0x020fe200003400ff */
[----:B---3--:R-:W-:Y:S01]  /*6f30*/  F2FP.BF16.PACK_AB R9, R5, R4 ;  /* 0x000000040509723e */ /* 0x008fe200000010ff */
        /* <DEDUP_REMOVED lines=11> */
[--C-:B------:R-:W-:Y:S02]  /*6ff0*/  PRMT R10, RZ, 0x5410, R72.reuse ;  /* 0x00005410ff0a7816 */ /* 0x100fe40000000048 */
        /* <DEDUP_REMOVED lines=39> */
.L_x_15096:
[----:B------:R-:W-:Y:S05]  /*7270*/  BSYNC B2 ;  /* 0x0000000000027941 */ /* 0x000fea0003800000 */
.L_x_15095:
        /* <DEDUP_REMOVED lines=49> */
.L_x_15098:
[----:B------:R-:W-:Y:S05]  /*7590*/  BSYNC B2 ;  /* 0x0000000000027941 */ /* 0x000fea0003800000 */
.L_x_15097:
[----:B------:R-:W-:Y:S01]  /*75a0*/  HFMA2.BF16_V2 R45, R8, R45, -RZ.H0_H0 ;  /* 0x0000002d082d7231 */ /* 0x000fe200003400ff */
[----:B------:R-:W-:Y:S01]  /*75b0*/  FADD.FTZ R9, R9, R12 ;  /* 0x0000000c09097221 */ /* 0x000fe20000010000 */
[----:B------:R-:W-:Y:S01]  /*75c0*/  HFMA2.BF16_V2 R44, R5, R44, -RZ.H0_H0 ;  /* 0x0000002c052c7231 */ /* 0x000fe200003400ff */
[----:B------:R-:W-:Y:S01]  /*75d0*/  PRMT R67, RZ, 0x7610, R67 ;  /* 0x00007610ff437816 */ /* 0x000fe20000000043 */
        /* <DEDUP_REMOVED lines=45> */
.L_x_15100:
[----:B------:R-:W-:Y:S05]  /*78b0*/  BSYNC B2 ;  /* 0x0000000000027941 */ /* 0x000fea0003800000 */
.L_x_15099:
        /* <DEDUP_REMOVED lines=58> */
.L_x_15102:
[----:B------:R-:W-:Y:S05]  /*7c60*/  BSYNC B2 ;  /* 0x0000000000027941 */ /* 0x000fea0003800000 */
.L_x_15101:
        /* <DEDUP_REMOVED lines=49> */
.L_x_15104:
[----:B------:R-:W-:Y:S05]  /*7f80*/  BSYNC B2 ;  /* 0x0000000000027941 */ /* 0x000fea0003800000 */
.L_x_15103:
        /* <DEDUP_REMOVED lines=51> */
.L_x_15106:
[----:B------:R-:W-:Y:S05]  /*82c0*/  BSYNC B2 ;  /* 0x0000000000027941 */ /* 0x000fea0003800000 */
.L_x_15105:
        /* <DEDUP_REMOVED lines=49> */
.L_x_15108:
[----:B------:R-:W-:Y:S05]  /*85e0*/  BSYNC B2 ;  /* 0x0000000000027941 */ /* 0x000fea0003800000 */
.L_x_15107:
        /* <DEDUP_REMOVED lines=30> */
.L_x_15092:
[----:B------:R-:W-:Y:S05]  /*87d0*/  BSYNC B0 ;  /* 0x0000000000007941 */ /* 0x000fea0003800000 */
.L_x_15091:
        /* <DEDUP_REMOVED lines=10> */
.L_x_15090:
[----:B------:R-:W-:Y:S05]  /*8880*/  BSYNC B1 ;  /* 0x0000000000017941 */ /* 0x000fea0003800000 */
.L_x_15088:
[----:B0-----:R-:W0:Y:S01]  /*8890*/  SHFL.BFLY PT, R3, R30, 0x1, 0x1f ;  /* 0x0c201f001e037f89 */ /* 0x001e2200000e0000 */
[C---:B------:R-:W-:Y:S01]  /*88a0*/  LOP3.LUT R6, R85.reuse, 0x1, RZ, 0xc0, !PT ;  /* 0x0000000155067812 */ /* 0x040fe200078ec0ff */
[----:B------:R-:W-:Y:S01]  /*88b0*/  BSSY B0, `(.L_x_15110) ;  /* 0x0000037000007945 */ /* 0x000fe20003800000 */
[----:B------:R-:W-:Y:S01]  /*88c0*/  LEA.HI R15, R85, R85, RZ, 0x1 ;  /* 0x00000055550f7211 */ /* 0x000fe200078f08ff */
[----:B------:R-:W1:Y:S01]  /*88d0*/  SHFL.BFLY PT, R2, R27, 0x1, 0x1f ;  /* 0x0c201f001b027f89 */ /* 0x000e6200000e0000 */
[----:B------:R-:W-:Y:S02]  /*88e0*/  ISETP.NE.AND P2, PT, R6, RZ, PT ;  /* 0x000000ff0600720c */ /* 0x000fe40003f45270 */
[----:B------:R-:W-:Y:S01]  /*88f0*/  SHF.R.S32.HI R15, RZ, 0x1, R15 ;  /* 0x00000001ff0f7819 */ /* 0x000fe2000001140f */
[----:B------:R-:W2:Y:S01]  /*8900*/  SHFL.BFLY PT, R0, R31, 0x1, 0x1f ;  /* 0x0c201f001f007f89 */ /* 0x000ea200000e0000 */
[C---:B------:R-:W-:Y:S02]  /*8910*/  ISETP.GT.OR P0, PT, R19.reuse, 0x3f, P2 ;  /* 0x0000003f1300780c */ /* 0x040fe40001704670 */
[----:B------:R-:W-:Y:S01]  /*8920*/  ISETP.GT.OR P1, PT, R19, 0x1f, P2 ;  /* 0x0000001f1300780c */ /* 0x000fe20001724670 */
[----:B------:R-:W3:Y:S01]  /*8930*/  SHFL.BFLY PT, R5, R28, 0x1, 0x1f ;  /* 0x0c201f001c057f89 */ /* 0x000ee200000e0000 */
[----:B------:R-:W-:-:S03]  /*8940*/  IMAD R86, R86, 0x80, R15 ;  /* 0x0000008056567824 */ /* 0x000fc600078e020f */
[----:B------:R-:W4:Y:S04]  /*8950*/  SHFL.BFLY PT, R7, R26, 0x1, 0x1f ;  /* 0x0c201f001a077f89 */ /* 0x000f2800000e0000 */
[----:B------:R-:W5:Y:S04]  /*8960*/  SHFL.BFLY PT, R4, R25, 0x1, 0x1f ;  /* 0x0c201f0019047f89 */ /* 0x000f6800000e0000 */
[----:B------:R-:W5:Y:S01]  /*8970*/  SHFL.BFLY PT, R9, R24, 0x1, 0x1f ;  /* 0x0c201f0018097f89 */ /* 0x000f6200000e0000 */
[----:B0-----:R-:W-:Y:S01]  /*8980*/  FADD.FTZ R13, R3, R30 ;  /* 0x0000001e030d7221 */ /* 0x001fe20000010000 */
[----:B------:R-:W-:-:S02]  /*8990*/  LOP3.LUT R3, R19, 0xffffffc0, RZ, 0xc0, !PT ;  /* 0xffffffc013037812 */ /* 0x000fc400078ec0ff */
[----:B------:R-:W0:Y:S01]  /*89a0*/  SHFL.BFLY PT, R11, R18, 0x1, 0x1f ;  /* 0x0c201f00120b7f89 */ /* 0x000e2200000e0000 */
[----:B-1----:R-:W-:Y:S01]  /*89b0*/  FADD.FTZ R27, R2, R27 ;  /* 0x0000001b021b7221 */ /* 0x002fe20000010000 */
[----:B------:R-:W-:Y:S02]  /*89c0*/  ISETP.NE.OR P5, PT, R3, 0x40, P2 ;  /* 0x000000400300780c */ /* 0x000fe400017a5670 */
[----:B------:R-:W-:Y:S01]  /*89d0*/  BAR.SYNC.DEFER_BLOCKING 0x0 ;  /* 0x0000000000007b1d */ /* 0x000fe20000010000 */
[----:B--2---:R-:W-:Y:S01]  /*89e0*/  FADD.FTZ R0, R0, R31 ;  /* 0x0000001f00007221 */ /* 0x004fe20000010000 */
[----:B------:R-:W-:Y:S01]  /*89f0*/  IADD3 R2, R19, 0x1f, RZ ;  /* 0x0000001f13027810 */ /* 0x000fe20007ffe0ff */
[----:B---3--:R-:W-:-:S03]  /*8a00*/  FADD.FTZ R28, R5, R28 ;  /* 0x0000001c051c7221 */ /* 0x008fc60000010000 */
[----:B------:R-:W-:Y:S01]  /*8a10*/  ISETP.GT.U32.AND P3, PT, R2, 0x3e, PT ;  /* 0x0000003e0200780c */ /* 0x000fe20003f64070 */
[----:B----4-:R-:W-:Y:S01]  /*8a20*/  FADD.FTZ R26, R7, R26 ;  /* 0x0000001a071a7221 */ /* 0x010fe20000010000 */
[----:B------:R-:W-:Y:S01]  /*8a30*/  LOP3.LUT R2, R19, 0xffffffe0, RZ, 0xc0, !PT ;  /* 0xffffffe013027812 */ /* 0x000fe200078ec0ff */
[----:B-----5:R-:W-:-:S03]  /*8a40*/  FADD.FTZ R25, R4, R25 ;  /* 0x0000001904197221 */ /* 0x020fc60000010000 */
[----:B------:R-:W-:Y:S01]  /*8a50*/  ISETP.NE.OR P4, PT, R2, 0x20, P2 ;  /* 0x000000200200780c */ /* 0x000fe20001785670 */
[----:B------:R-:W-:Y:S02]  /*8a60*/  FADD.FTZ R24, R9, R24 ;  /* 0x0000001809187221 */ /* 0x000fe40000010000 */
[----:B0-----:R-:W-:Y:S01]  /*8a70*/  FADD.FTZ R21, R11, R18 ;  /* 0x000000120b157221 */ /* 0x001fe20000010000 */
        /* <DEDUP_REMOVED lines=26> */
.L_x_15111:
[----:B0-----:R-:W-:Y:S05]  /*8c20*/  BSYNC B0 ;  /* 0x0000000000007941 */ /* 0x001fea0003800000 */
.L_x_15110:
        /* <DEDUP_REMOVED lines=28> */
.L_x_15113:
[----:B0-----:R-:W-:Y:S05]  /*8df0*/  BSYNC B0 ;  /* 0x0000000000007941 */ /* 0x001fea0003800000 */
.L_x_15112:
        /* <DEDUP_REMOVED lines=28> */
[----:B------:R-:W-:Y:S02]  /*8fc0*/  LEA.HI.X R5, R5, c[0x0][0x164], R8, 0x1, P1 ;  /* 0x0000590005057a11 */ /* 0x000fe400008f0c08 */
[----:B------:R-:W-:Y:S02]  /*8fd0*/  IADD3 R9, R15, 0x40, RZ ;  /* 0x000000400f097810 */ /* 0x000fe40007ffe0ff */
[----:B------:R-:W-:-:S02]  /*8fe0*/  IADD3 R12, P1, R7, UR4, RZ ;  /* 0x00000004070c7c10 */ /* 0x000fc4000ff3e0ff */
[----:B------:R-:W-:Y:S02]  /*8ff0*/  IADD3 R6, R15, 0x20, RZ ;  /* 0x000000200f067810 */ /* 0x000fe40007ffe0ff */
[----:B------:R-:W-:Y:S02]  /*9000*/  IADD3 R11, P2, R9, UR4, RZ ;  /* 0x00000004090b7c10 */ /* 0x000fe4000ff5e0ff */
[----:B------:R-:W-:Y:S02]  /*9010*/  LEA.HI.X.SX32 R17, R7, UR7, 0x1, P1 ;  /* 0x0000000707117c11 */ /* 0x000fe400088f0eff */
[----:B------:R-:W-:Y:S02]  /*9020*/  IADD3 R10, P0, R6, UR4, RZ ;  /* 0x00000004060a7c10 */ /* 0x000fe4000ff1e0ff */
[----:B------:R-:W-:Y:S02]  /*9030*/  LEA R8, P1, R12, c[0x0][0x160], 0x1 ;  /* 0x000058000c087a11 */ /* 0x000fe400078208ff */
[----:B------:R-:W-:-:S02]  /*9040*/  LEA.HI.X.SX32 R16, R9, UR7, 0x1, P2 ;  /* 0x0000000709107c11 */ /* 0x000fc400090f0eff */
[----:B------:R-:W-:Y:S02]  /*9050*/  LEA.HI.X.SX32 R19, R6, UR7, 0x1, P0 ;  /* 0x0000000706137c11 */ /* 0x000fe400080f0eff */
[----:B------:R-:W-:Y:S02]  /*9060*/  LEA.HI.X R9, R12, c[0x0][0x164], R17, 0x1, P1 ;  /* 0x000059000c097a11 */ /* 0x000fe400008f0c11 */
[----:B------:R-:W-:Y:S02]  /*9070*/  LEA R6, P0, R10, c[0x0][0x160], 0x1 ;  /* 0x000058000a067a11 */ /* 0x000fe400078008ff */
[C---:B------:R-:W-:Y:S02]  /*9080*/  IADD3 R12, R15.reuse, 0x50, RZ ;  /* 0x000000500f0c7810 */ /* 0x040fe40007ffe0ff */
[C---:B------:R-:W-:Y:S02]  /*9090*/  IADD3 R14, R15.reuse, 0x60, RZ ;  /* 0x000000600f0e7810 */ /* 0x040fe40007ffe0ff */
[----:B------:R-:W-:-:S02]  /*90a0*/  IADD3 R15, R15, 0x70, RZ ;  /* 0x000000700f0f7810 */ /* 0x000fc40007ffe0ff */
[----:B------:R-:W-:Y:S02]  /*90b0*/  LEA.HI.X R7, R10, c[0x0][0x164], R19, 0x1, P0 ;  /* 0x000059000a077a11 */ /* 0x000fe400000f0c13 */
[----:B------:R-:W-:Y:S02]  /*90c0*/  LEA R10, P0, R11, c[0x0][0x160], 0x1 ;  /* 0x000058000b0a7a11 */ /* 0x000fe400078008ff */
[----:B------:R-:W-:Y:S02]  /*90d0*/  IADD3 R17, P2, R15, UR4, RZ ;  /* 0x000000040f117c10 */ /* 0x000fe4000ff5e0ff */
[----:B------:R-:W-:Y:S02]  /*90e0*/  LEA.HI.X R11, R11, c[0x0][0x164], R16, 0x1, P0 ;  /* 0x000059000b0b7a11 */ /* 0x000fe400000f0c10 */
[----:B------:R-:W-:Y:S02]  /*90f0*/  LEA.HI.X.SX32 R18, R15, UR7, 0x1, P2 ;  /* 0x000000070f127c11 */ /* 0x000fe400090f0eff */
[----:B------:R-:W-:-:S02]  /*9100*/  LEA R16, P2, R17, c[0x0][0x160], 0x1 ;  /* 0x0000580011107a11 */ /* 0x000fc400078408ff */
[----:B------:R-:W-:Y:S02]  /*9110*/  F2FP.BF16.PACK_AB R0, R13, R0 ;  /* 0x000000000d00723e */ /* 0x000fe400000010ff */
[----:B------:R-:W-:Y:S02]  /*9120*/  IADD3 R22, P0, R12, UR4, RZ ;  /* 0x000000040c167c10 */ /* 0x000fe4000ff1e0ff */
[----:B------:R-:W-:Y:S01]  /*9130*/  IADD3 R19, P1, R14, UR4, RZ ;  /* 0x000000040e137c10 */ /* 0x000fe2000ff3e0ff */
[----:B------:R0:W-:Y:S01]  /*9140*/  STG.E.U16 [R2.64], R0 ;  /* 0x0000000002007986 */ /* 0x0001e2000c10150a */
[--C-:B------:R-:W-:Y:S02]  /*9150*/  LEA.HI.X R17, R17, c[0x0][0x164], R18.reuse, 0x1, P2 ;  /* 0x0000590011117a11 */ /* 0x100fe400010f0c12 */
[----:B------:R-:W-:Y:S02]  /*9160*/  F2FP.BF16.PACK_AB R27, R27, R28 ;  /* 0x0000001c1b1b723e */ /* 0x000fe400000010ff */
[----:B------:R-:W-:-:S02]  /*9170*/  PRMT R18, R0, 0x7632, R18 ;  /* 0x0000763200127816 */ /* 0x000fc40000000012 */
[----:B------:R-:W-:Y:S02]  /*9180*/  LEA.HI.X.SX32 R13, R12, UR7, 0x1, P0 ;  /* 0x000000070c0d7c11 */ /* 0x000fe400080f0eff */
[----:B------:R-:W-:Y:S01]  /*9190*/  LEA.HI.X.SX32 R20, R14, UR7, 0x1, P1 ;  /* 0x000000070e147c11 */ /* 0x000fe200088f0eff */
[----:B------:R1:W-:Y:S01]  /*91a0*/  STG.E.U16 [R4.64], R18 ;  /* 0x0000001204007986 */ /* 0x0003e2000c10150a */
[----:B------:R-:W-:Y:S02]  /*91b0*/  LEA R12, P0, R22, c[0x0][0x160], 0x1 ;  /* 0x00005800160c7a11 */ /* 0x000fe400078008ff */
[----:B------:R-:W-:Y:S01]  /*91c0*/  F2FP.BF16.PACK_AB R25, R25, R26 ;  /* 0x0000001a1919723e */ /* 0x000fe200000010ff */
        /* <DEDUP_REMOVED lines=14> */
.L_x_15057:
[----:B------:R-:W-:Y:S01]  /*92b0*/  IMAD.MOV.U32 R30, RZ, RZ, R35 ;  /* 0x000000ffff1e7224 */ /* 0x000fe200078e0023 */
[----:B------:R-:W-:Y:S01]  /*92c0*/  MOV R28, 0x9310 ;  /* 0x00009310001c7802 */ /* 0x000fe20000000f00 */
[----:B------:R-:W-:-:S02]  /*92d0*/  IMAD.MOV.U32 R31, RZ, RZ, 0x1 ;  /* 0x00000001ff1f7424 */ /* 0x000fc400078e00ff */
[----:B------:R-:W-:Y:S02]  /*92e0*/  IMAD.MOV.U32 R32, RZ, RZ, 0x1f ;  /* 0x0000001fff207424 */ /* 0x000fe400078e00ff */
[----:B------:R-:W-:Y:S02]  /*92f0*/  IMAD.MOV.U32 R33, RZ, RZ, -0x1 ;  /* 0xffffffffff217424 */ /* 0x000fe400078e00ff */
[----:B------:R-:W-:Y:S05]  /*9300*/  CALL.REL.NOINC `($__internal_335_$__cuda_sm70_shflsync_bfly_p) ;  /* 0x0000028000007944 */ /* 0x000fea0003c00000 */
[----:B-1----:R-:W-:Y:S01]  /*9310*/  IMAD.MOV.U32 R28, RZ, RZ, R30 ;  /* 0x000000ffff1c7224 */ /* 0x002fe200078e001e */
[----:B0-----:R-:W-:Y:S05]  /*9320*/  BRA `(.L_x_15114) ;  /* 0xffff9bb000007947 */ /* 0x001fea000383ffff */
.L_x_15063:
[----:B------:R-:W-:Y:S01]  /*9330*/  IMAD.MOV.U32 R30, RZ, RZ, R35 ;  /* 0x000000ffff1e7224 */ /* 0x000fe200078e0023 */
[----:B------:R-:W-:Y:S01]  /*9340*/  MOV R28, 0x9390 ;  /* 0x00009390001c7802 */ /* 0x000fe20000000f00 */
[----:B------:R-:W-:Y:S02]  /*9350*/  IMAD.MOV.U32 R31, RZ, RZ, 0x1 ;  /* 0x00000001ff1f7424 */ /* 0x000fe400078e00ff */
[----:B------:R-:W-:Y:S02]  /*9360*/  IMAD.MOV.U32 R32, RZ, RZ, 0x1f ;  /* 0x0000001fff207424 */ /* 0x000fe400078e00ff */
[----:B------:R-:W-:Y:S02]  /*9370*/  IMAD.MOV.U32 R33, RZ, RZ, -0x1 ;  /* 0xffffffffff217424 */ /* 0x000fe400078e00ff */
[----:B------:R-:W-:Y:S05]  /*9380*/  CALL.REL.NOINC `($__internal_335_$__cuda_sm70_shflsync_bfly_p) ;  /* 0x0000020000007944 */ /* 0x000fea0003c00000 */
[----:B-1----:R-:W-:Y:S01]  /*9390*/  IMAD.MOV.U32 R28, RZ, RZ, R30 ;  /* 0x000000ffff1c7224 */ /* 0x002fe200078e001e */
[----:B0-----:R-:W-:Y:S05]  /*93a0*/  BRA `(.L_x_15115) ;  /* 0xffffb3e000007947 */ /* 0x001fea000383ffff */
.L_x_15066:
        /* <DEDUP_REMOVED lines=8> */
.L_x_15067:
[----:B------:R-:W-:Y:S01]  /*9430*/  IMAD.MOV.U32 R30, RZ, RZ, R83 ;  /* 0x000000ffff1e7224 */ /* 0x000fe200078e0053 */
[----:B------:R-:W-:Y:S01]  /*9440*/  MOV R28, 0x9490 ;  /* 0x00009490001c7802 */ /* 0x000fe20000000f00 */
[----:B------:R-:W-:Y:S02]  /*9450*/  IMAD.MOV.U32 R31, RZ, RZ, 0x8 ;  /* 0x00000008ff1f7424 */ /* 0x000fe400078e00ff */
[----:B------:R-:W-:Y:S02]  /*9460*/  IMAD.MOV.U32 R32, RZ, RZ, 0x1f ;  /* 0x0000001fff207424 */ /* 0x000fe400078e00ff */
[----:B------:R-:W-:Y:S02]  /*9470*/  IMAD.MOV.U32 R33, RZ, RZ, -0x1 ;  /* 0xffffffffff217424 */ /* 0x000fe400078e00ff */
[----:B------:R-:W-:Y:S05]  /*9480*/  CALL.REL.NOINC `($__internal_335_$__cuda_sm70_shflsync_bfly_p) ;  /* 0x0000010000007944 */ /* 0x000fea0003c00000 */
[----:B-1----:R-:W-:Y:S01]  /*9490*/  FMNMX.FTZ R3, R83, R30, !PT ;  /* 0x0000001e53037209 */ /* 0x002fe20007810000 */
[----:B0-----:R-:W-:Y:S01]  /*94a0*/  IMAD.MOV.U32 R31, RZ, RZ, 0x4 ;  /* 0x00000004ff1f7424 */ /* 0x001fe200078e00ff */
[----:B------:R-:W-:Y:S01]  /*94b0*/  MOV R28, 0x9500 ;  /* 0x00009500001c7802 */ /* 0x000fe20000000f00 */
[----:B------:R-:W-:-:S02]  /*94c0*/  IMAD.MOV.U32 R32, RZ, RZ, 0x1f ;  /* 0x0000001fff207424 */ /* 0x000fc400078e00ff */
[----:B------:R-:W-:Y:S02]  /*94d0*/  IMAD.MOV.U32 R33, RZ, RZ, -0x1 ;  /* 0xffffffffff217424 */ /* 0x000fe400078e00ff */
[----:B------:R-:W-:Y:S02]  /*94e0*/  IMAD.MOV.U32 R30, RZ, RZ, R3 ;  /* 0x000000ffff1e7224 */ /* 0x000fe400078e0003 */
[----:B------:R-:W-:Y:S05]  /*94f0*/  CALL.REL.NOINC `($__internal_335_$__cuda_sm70_shflsync_bfly_p) ;  /* 0x0000009000007944 */ /* 0x000fea0003c00000 */
[----:B-1----:R-:W-:Y:S01]  /*9500*/  FMNMX.FTZ R3, R3, R30, !PT ;  /* 0x0000001e03037209 */ /* 0x002fe20007810000 */
[----:B0-----:R-:W-:Y:S01]  /*9510*/  IMAD.MOV.U32 R31, RZ, RZ, 0x2 ;  /* 0x00000002ff1f7424 */ /* 0x001fe200078e00ff */
[----:B------:R-:W-:Y:S01]  /*9520*/  MOV R28, 0x9570 ;  /* 0x00009570001c7802 */ /* 0x000fe20000000f00 */
[----:B------:R-:W-:Y:S02]  /*9530*/  IMAD.MOV.U32 R32, RZ, RZ, 0x1f ;  /* 0x0000001fff207424 */ /* 0x000fe400078e00ff */
[----:B------:R-:W-:Y:S02]  /*9540*/  IMAD.MOV.U32 R33, RZ, RZ, -0x1 ;  /* 0xffffffffff217424 */ /* 0x000fe400078e00ff */
[----:B------:R-:W-:Y:S02]  /*9550*/  IMAD.MOV.U32 R30, RZ, RZ, R3 ;  /* 0x000000ffff1e7224 */ /* 0x000fe400078e0003 */
[----:B------:R-:W-:Y:S05]  /*9560*/  CALL.REL.NOINC `($__internal_335_$__cuda_sm70_shflsync_bfly_p) ;  /* 0x0000002000007944 */ /* 0x000fea0003c00000 */
[----:B-1----:R-:W-:Y:S01]  /*9570*/  IMAD.MOV.U32 R2, RZ, RZ, R30 ;  /* 0x000000ffff027224 */ /* 0x002fe200078e001e */
[----:B0-----:R-:W-:Y:S05]  /*9580*/  BRA `(.L_x_15117) ;  /* 0xffffb43000007947 */ /* 0x001fea000383ffff */
        .weak           $__internal_335_$__cuda_sm70_shflsync_bfly_p
        .type           $__internal_335_$__cuda_sm70_shflsync_bfly_p,@function
        .size           $__internal_335_$__cuda_sm70_shflsync_bfly_p,(.L_x_23502 - $__internal_335_$__cuda_sm70_shflsync_bfly_p)
$__internal_335_$__cuda_sm70_shflsync_bfly_p:
[----:B------:R-:W-:Y:S01]  /*9590*/  IMAD.MOV.U32 R29, RZ, RZ, 0x0 ;  /* 0x00000000ff1d7424 */ /* 0x000fe200078e00ff */
[----:B------:R-:W-:Y:S04]  /*95a0*/  WARPSYNC R33 ;  /* 0x0000002100007348 */ /* 0x000fe80003800000 */
[----:B------:R0:W1:Y:S01]  /*95b0*/  SHFL.BFLY PT, R30, R30, R31, R32 ;  /* 0x0c00001f1e1e7389 */ /* 0x00006200000e0020 */
[----:B------:R-:W-:Y:S05]  /*95c0*/  RET.REL.NODEC R28 `(_ZN4vllm25paged_attention_v1_kernelI13__nv_bfloat16S1_Li128ELi16ELi128ELNS_18Fp8KVCacheDataTypeE0ELb1EEEvPT_PKS3_PKT0_S9_ifPKiSB_iPKfiiiSD_SD_iiiii) ;  /* 0xffff6a301c007950 */ /* 0x000fea0003c3ffff */
.L_x_15118:
        /* <DEDUP_REMOVED lines=11> */
.L_x_23502:


//--------------------- .text._ZN4vllm25paged_attention_v1_kernelI13__nv_bfloat16S1_Li120ELi16ELi128ELNS_18Fp8KVCacheDataTypeE0ELb1EEEvPT_PKS3_PKT0_S9_ifPKiSB_iPKfiiiSD_SD_iiiii --------------------------
	.section	.text._ZN4vllm25paged_attention_v1_kernelI13__nv_bfloat16S1_Li120ELi16ELi128ELNS_18Fp8KVCacheDataTypeE0ELb1EEEvPT_PKS3_PKT0_S9_ifPKiSB_iPKfiiiSD_SD_iiiii,"ax",@progbits
	.sectioninfo	@"SHI_REGISTERS=126"
	.align	128
        .global         _ZN4vllm25paged_attention_v1_kernelI13__nv_bfloat16S1_Li120ELi16ELi128ELNS_18Fp8KVCacheDataTypeE0ELb1EEEvPT_PKS3_PKT0_S9_ifPKiSB_iPKfiiiSD_SD_iiiii
        .type           _ZN4vllm25paged_attention_v1_kernelI13__nv_bfloat16S1_Li120ELi16ELi128ELNS_18Fp8KVCacheDataTypeE0ELb1EEEvPT_PKS3_PKT0_S9_ifPKiSB_iPKfiiiSD_SD_iiiii,@function
        .size           _ZN4vllm25paged_attention_v1_kernelI13__nv_bfloat16S1_Li120ELi16ELi128ELNS_18Fp8KVCacheDataTypeE0ELb1EEEvPT_PKS3_PKT0_S9_ifPKiSB_iPKfiiiSD_SD_iiiii,(.L_x_23503 - _ZN4vllm25paged_attention_v1_kernelI13__nv_bfloat16S1_Li120ELi16ELi128ELNS_18Fp8KVCacheDataTypeE0ELb1EEEvPT_PKS3_PKT0_S9_ifPKiSB_iPKfiiiSD_SD_iiiii)
        .other          _ZN4vllm25paged_attention_v1_kernelI13__nv_bfloat16S1_Li120ELi16ELi128ELNS_18Fp8KVCacheDataTypeE0ELb1EEEvPT_PKS3_PKT0_S9_ifPKiSB_iPKfiiiSD_SD_iiiii,@"STO_CUDA_ENTRY STV_DEFAULT"
_ZN4vllm25paged_attention_v1_kernelI13__nv_bfloat16S1_Li120ELi16ELi128ELNS_18Fp8KVCacheDataTypeE0ELb1EEEvPT_PKS3_PKT0_S9_ifPKiSB_iPKfiiiSD_SD_iiiii:
.text._ZN4vllm25paged_attention_v1_kernelI13__nv_bfloat16S1_Li120ELi16ELi128ELNS_18Fp8KVCacheDataTypeE0ELb1EEEvPT_PKS3_PKT0_S9_ifPKiSB_iPKfiiiSD_SD_iiiii:
        /* <DEDUP_REMOVED lines=99> */
.L_x_15123:
        /* <DEDUP_REMOVED lines=13> */
.L_x_15122:
[----:B------:R-:W-:Y:S05]  /*0700*/  BSYNC B1 ;  /* 0x0000000000017941 */ /* 0x000fea0003800000 */
.L_x_15121:
        /* <DEDUP_REMOVED lines=10> */
.L_x_15124:
        /* <DEDUP_REMOVED lines=21> */
.L_x_15120:
[----:B------:R-:W-:Y:S05]  /*0900*/  BSYNC B0 ;  /* 0x0000000000007941 */ /* 0x000fea0003800000 */
.L_x_15119:
        /* <DEDUP_REMOVED lines=62> */
[----:B------:R-:W-:Y:S02]  /*0cf0*/  SHF.R.S32.HI R12, RZ, 0x1f, R11 ;  /* 0x0000001fff0c7819 */ /* 0x000fe4000001140b */
[----:B------:R-:W-:Y:S02]  /*0d00*/  LOP3.LUT R7, R7, 0xfffffff8, RZ, 0xc0, !PT ;  /* 0xfffffff807077812 */ /* 0x000fe400078ec0ff */
[----:B------:R-:W-:Y:S02]  /*0d10*/  LOP3.LUT R8, R8, 0xfffffff8, RZ, 0xc0, !PT ;  /* 0xfffffff808087812 */ /* 0x000fe400078ec0ff */
        /* <DEDUP_REMOVED lines=17> */
[----:B------:R-:W-:Y:S02]  /*0e30*/  SHF.R.S32.HI R14, RZ, 0x1f, R13 ;  /* 0x0000001fff0e7819 */ /* 0x000fe4000001140d */
[----:B------:R-:W-:-:S02]  /*0e40*/  LEA.HI R10, R10, R9, RZ, 0x3 ;  /* 0x000000090a0a7211 */ /* 0x000fc400078f18ff */
        /* <DEDUP_REMOVED lines=18> */
[----:B------:R-:W-:Y:S01]  /*0f70*/  IADD3 R33, R81, 0x16, RZ ;  /* 0x0000001651217810 */ /* 0x000fe20007ffe0ff */
[----:B------:R-:W-:Y:S01]  /*0f80*/  IMAD.IADD R12, R15, 0x1, -R12 ;  /* 0x000000010f0c7824 */ /* 0x000fe200078e0a0c */
[----:B------:R-:W-:-:S02]  /*0f90*/  SHF.R.S32.HI R15, RZ, 0x1f, R16 ;  /* 0x0000001fff0f7819 */ /* 0x000fc40000011410 */
[----:B------:R-:W-:Y:S01]  /*0fa0*/  SHF.R.S32.HI R18, RZ, 0x1f, R17 ;  /* 0x0000001fff127819 */ /* 0x000fe20000011411 */
[----:B------:R-:W-:Y:S01]  /*0fb0*/  IMAD.SHL.U32 R19, R33, 0x4, RZ ;  /* 0x0000000421137824 */ /* 0x000fe200078e00ff */
[----:B------:R-:W-:Y:S02]  /*0fc0*/  LEA.HI R14, R14, R13, RZ, 0x3 ;  /* 0x0000000d0e0e7211 */ /* 0x000fe400078f18ff */
[----:B------:R-:W-:Y:S02]  /*0fd0*/  LEA.HI R15, R15, R16, RZ, 0x3 ;  /* 0x000000100f0f7211 */ /* 0x000fe400078f18ff */
[----:B------:R-:W-:Y:S02]  /*0fe0*/  LEA.HI R18, R18, R17, RZ, 0x3 ;  /* 0x0000001112127211 */ /* 0x000fe400078f18ff */
[----:B------:R-:W-:Y:S02]  /*0ff0*/  LOP3.LUT R14, R14, 0xfffffff8, RZ, 0xc0, !PT ;  /* 0xfffffff80e0e7812 */ /* 0x000fe400078ec0ff */
[----:B------:R-:W-:-:S02]  /*1000*/  LOP3.LUT R15, R15, 0xfffffff8, RZ, 0xc0, !PT ;  /* 0xfffffff80f0f7812 */ /* 0x000fc400078ec0ff */
[----:B------:R-:W-:Y:S01]  /*1010*/  LOP3.LUT R18, R18, 0xfffffff8, RZ, 0xc0, !PT ;  /* 0xfffffff812127812 */ /* 0x000fe200078ec0ff */
[----:B------:R-:W-:Y:S01]  /*1020*/  IMAD.IADD R13, R13, 0x1, -R14 ;  /* 0x000000010d0d7824 */ /* 0x000fe200078e0a0e */
[C---:B------:R-:W-:Y:S01]  /*1030*/  IADD3 R34, R81.reuse, 0x18, RZ ;  /* 0x0000001851227810 */ /* 0x040fe20007ffe0ff */
[----:B------:R-:W-:Y:S01]  /*1040*/  IMAD.IADD R14, R16, 0x1, -R15 ;  /* 0x00000001100e7824 */ /* 0x000fe200078e0a0f */
[----:B------:R-:W-:Y:S01]  /*1050*/  IADD3 R35, R81, 0x1a, RZ ;  /* 0x0000001a51237810 */ /* 0x000fe20007ffe0ff */
[----:B------:R-:W-:Y:S01]  /*1060*/  IMAD.IADD R15, R17, 0x1, -R18 ;  /* 0x00000001110f7824 */ /* 0x000fe200078e0a12 */
[----:B------:R-:W-:Y:S01]  /*1070*/  IADD3 R37, R81, 0x1c, RZ ;  /* 0x0000001c51257810 */ /* 0x000fe20007ffe0ff */
[----:B------:R-:W-:Y:S01]  /*1080*/  IMAD.SHL.U32 R17, R34, 0x4, RZ ;  /* 0x0000000422117824 */ /* 0x000fe200078e00ff */
[----:B------:R-:W-:Y:S01]  /*1090*/  SHF.R.S32.HI R20, RZ, 0x1f, R19 ;  /* 0x0000001fff147819 */ /* 0x000fe20000011413 */
[----:B------:R-:W-:Y:S01]  /*10a0*/  IMAD.SHL.U32 R21, R35, 0x4, RZ ;  /* 0x0000000423157824 */ /* 0x000fe200078e00ff */
[----:B------:R-:W-:Y:S01]  /*10b0*/  SHF.R.S32.HI R39, RZ, 0x1f, R87 ;  /* 0x0000001fff277819 */ /* 0x000fe20000011457 */
[----:B------:R-:W-:Y:S01]  /*10c0*/  IMAD.SHL.U32 R23, R37, 0x4, RZ ;  /* 0x0000000425177824 */ /* 0x000fe200078e00ff */
[----:B------:R-:W-:-:S02]  /*10d0*/  LEA.HI R20, R20, R19, RZ, 0x3 ;  /* 0x0000001314147211 */ /* 0x000fc400078f18ff */
[----:B------:R-:W-:Y:S02]  /*10e0*/  SHF.R.S32.HI R18, RZ, 0x1f, R17 ;  /* 0x0000001fff127819 */ /* 0x000fe40000011411 */
[----:B------:R-:W-:Y:S02]  /*10f0*/  SHF.R.S32.HI R36, RZ, 0x1f, R21 ;  /* 0x0000001fff247819 */ /* 0x000fe40000011415 */
[----:B------:R-:W-:Y:S02]  /*1100*/  SHF.R.S32.HI R38, RZ, 0x1f, R23 ;  /* 0x0000001fff267819 */ /* 0x000fe40000011417 */
[----:B------:R-:W-:Y:S01]  /*1110*/  LOP3.LUT R16, R20, 0xfffffff8, RZ, 0xc0, !PT ;  /* 0xfffffff814107812 */ /* 0x000fe200078ec0ff */
[----:B------:R-:W-:Y:S01]  /*1120*/  IMAD R20, R5, c[0x0][0x1b0], RZ ;  /* 0x00006c0005147a24 */ /* 0x000fe200078e02ff */
[----:B------:R-:W-:Y:S02]  /*1130*/  LEA.HI R18, R18, R17, RZ, 0x3 ;  /* 0x0000001112127211 */ /* 0x000fe400078f18ff */
[----:B------:R-:W-:Y:S01]  /*1140*/  LEA.HI R36, R36, R21, RZ, 0x3 ;  /* 0x0000001524247211 */ /* 0x000fe200078f18ff */
[----:B------:R-:W-:Y:S01]  /*1150*/  IMAD.IADD R16, R19, 0x1, -R16 ;  /* 0x0000000113107824 */ /* 0x000fe200078e0a10 */
[----:B------:R-:W-:-:S02]  /*1160*/  LEA.HI R38, R38, R23, RZ, 0x3 ;  /* 0x0000001726267211 */ /* 0x000fc400078f18ff */
[----:B------:R-:W-:Y:S02]  /*1170*/  LOP3.LUT R18, R18, 0xfffffff8, RZ, 0xc0, !PT ;  /* 0xfffffff812127812 */ /* 0x000fe400078ec0ff */
[----:B------:R-:W-:Y:S02]  /*1180*/  LOP3.LUT R36, R36, 0xfffffff8, RZ, 0xc0, !PT ;  /* 0xfffffff824247812 */ /* 0x000fe400078ec0ff */
[----:B------:R-:W-:Y:S01]  /*1190*/  LOP3.LUT R38, R38, 0xfffffff8, RZ, 0xc0, !PT ;  /* 0xfffffff826267812 */ /* 0x000fe200078ec0ff */
[----:B------:R-:W-:Y:S01]  /*11a0*/  IMAD.IADD R17, R17, 0x1, -R18 ;  /* 0x0000000111117824 */ /* 0x000fe200078e0a12 */
[----:B------:R-:W-:Y:S01]  /*11b0*/  IADD3 R86, P0, R20, R87, RZ ;  /* 0x0000005714567210 */ /* 0x000fe20007f1e0ff */
[----:B------:R-:W-:Y:S01]  /*11c0*/  IMAD.IADD R18, R21, 0x1, -R36 ;  /* 0x0000000115127824 */ /* 0x000fe200078e0a24 */
[----:B------:R-:W-:Y:S01]  /*11d0*/  LEA.HI R24, R24, R24, RZ, 0x1 ;  /* 0x0000001818187211 */ /* 0x000fe200078f08ff */
[----:B------:R-:W-:Y:S01]  /*11e0*/  IMAD.IADD R19, R23, 0x1, -R38 ;  /* 0x0000000117137824 */ /* 0x000fe200078e0a26 */
[----:B------:R-:W-:Y:S01]  /*11f0*/  LEA.HI.X.SX32 R87, R20, R39, 0x1, P0 ;  /* 0x0000002714577211 */ /* 0x000fe200000f0eff */
[----:B------:R-:W-:Y:S01]  /*1200*/  IMAD.MOV.U32 R36, RZ, RZ, c[0x0][0x1ac] ;  /* 0x00006b00ff247624 */ /* 0x000fe200078e00ff */
[----:B------:R-:W-:Y:S01]  /*1210*/  FSETP.NEU.FTZ.AND P0, PT, R85, RZ, PT ;  /* 0x000000ff5500720b */ /* 0x000fe20003f1d000 */
[----:B------:R-:W-:Y:S01]  /*1220*/  IMAD.SHL.U32 R24, R24, 0x40, RZ ;  /* 0x0000004018187824 */ /* 0x000fe200078e00ff */
[----:B------:R-:W-:Y:S01]  /*1230*/  LEA.HI R23, R22, R22, RZ, 0x1 ;  /* 0x0000001616177211 */ /* 0x000fe200078f08ff */
[----:B------:R-:W-:Y:S01]  /*1240*/  IMAD R21, R81, 0x78, RZ ;  /* 0x0000007851157824 */ /* 0x000fe200078e02ff */
        /* <DEDUP_REMOVED lines=40> */
[----:B------:R-:W-:Y:S02]  /*14d0*/  IADD3 R20, R3, -c[0x0][0x1cc], RZ ;  /* 0x8000730003147a10 */ /* 0x000fe40007ffe0ff */
        /* <DEDUP_REMOVED lines=30> */
[----:B------:R-:W-:Y:S02]  /*16c0*/  IMAD.MOV.U32 R79, RZ, RZ, -0x800001 ;  /* 0xff7fffffff4f7424 */ /* 0x000fe400078e00ff */
[----:B------:R-:W-:-:S03]  /*16d0*/  IMAD.MOV.U32 R85, RZ, RZ, R83 ;  /* 0x000000ffff557224 */ /* 0x000fc600078e0053 */
.L_x_15133:
[----:B------:R-:W-:Y:S01]  /*16e0*/  IABS R62, c[0x0][0x1d4] ;  /* 0x00007500003e7a13 */ /* 0x000fe20000000000 */
[----:B------:R-:W-:Y:S01]  /*16f0*/  IMAD.SHL.U32 R91, R85, 0x10, RZ ;  /* 0x00000010555b7824 */ /* 0x000fe200078e00ff */
[----:B------:R-:W-:Y:S01]  /*1700*/  IABS R65, c[0x0][0x1d0] ;  /* 0x0000740000417a13 */ /* 0x000fe20000000000 */
[----:B------:R-:W-:Y:S01]  /*1710*/  BSSY B1, `(.L_x_15128) ;  /* 0x000016e000017945 */ /* 0x000fe20003800000 */
[----:B------:R-:W0:Y:S02]  /*1720*/  I2F.RP R60, R62 ;  /* 0x0000003e003c7306 */ /* 0x000e240000209400 */
[----:B------:R-:W-:-:S06]  /*1730*/  IABS R63, R91 ;  /* 0x0000005b003f7213 */ /* 0x000fcc0000000000 */
        /* <DEDUP_REMOVED lines=13> */
[----:B------:R-:W-:Y:S01]  /*1810*/  LOP3.LUT R60, R91, c[0x0][0x1d4], RZ, 0x3c, !PT ;  /* 0x000075005b3c7a12 */ /* 0x000fe200078e3cff */
[----:B------:R-:W-:-:S03]  /*1820*/  IMAD.IADD R91, R78, 0x1, R91 ;  /* 0x000000014e5b7824 */ /* 0x000fc600078e025b */
[----:B------:R-:W-:Y:S01]  /*1830*/  ISETP.GT.U32.AND P1, PT, R62, R59, PT ;  /* 0x0000003b3e00720c */ /* 0x000fe20003f24070 */
[----:B------:R-:W-:Y:S01]  /*1840*/  IMAD.SHL.U32 R90, R91, 0x4, RZ ;  /* 0x000000045b5a7824 */ /* 0x000fe200078e00ff */
        /* <DEDUP_REMOVED lines=52> */
[----:B------:R1:W3:Y:S04]  /*1b90*/  LDG.E.CONSTANT R121, [R64.64] ;  /* 0x0000000a40797981 */ /* 0x0002e8000c1e9900 */
[----:B------:R0:W4:Y:S01]  /*1ba0*/  LDG.E.CONSTANT R118, [R66.64+0x4] ;  /* 0x0000040a42767981 */ /* 0x000122000c1e9900 */
        /* <DEDUP_REMOVED lines=14> */
[----:B0-----:R-:W-:Y:S02]  /*1c90*/  LEA R66, P2, R59, c[0x0][0x170], 0x1 ;  /* 0x00005c003b427a11 */ /* 0x001fe400078408ff */
[----:B------:R-:W-:-:S04]  /*1ca0*/  IADD3.X R88, R55, R104, R40, P0, P1 ;  /* 0x0000006837587210 */ /* 0x000fc800007e2428 */
[----:B------:R-:W-:-:S05]  /*1cb0*/  LEA.HI.X R67, R59, c[0x0][0x174], R88, 0x1, P2 ;  /* 0x00005d003b437a11 */ /* 0x000fca00010f0c58 */
[----:B------:R0:W5:Y:S01]  /*1cc0*/  LDG.E.CONSTANT R112, [R66.64] ;  /* 0x0000000a42707981 */ /* 0x000162000c1e9900 */
[----:B------:R-:W-:-:S03]  /*1cd0*/  IADD3 R59, P0, P1, R10, R58, R27 ;  /* 0x0000003a0a3b7210 */ /* 0x000fc6000791e01b */
[----:B------:R0:W5:Y:S01]  /*1ce0*/  LDG.E.CONSTANT R113, [R66.64+0x4] ;  /* 0x0000040a42717981 */ /* 0x000162000c1e9900 */
        /* <DEDUP_REMOVED lines=13> */
[----:B0-----:R-:W-:-:S04]  /*1dc0*/  IADD3.X R66, R68, R104, R43, P0, P1 ;  /* 0x0000006844427210 */ /* 0x001fc800007e242b */
        /* <DEDUP_REMOVED lines=16> */
[----:B0-----:R-:W-:Y:S01]  /*1ed0*/  IADD3.X R62, R71, R104, R46, P0, P1 ;  /* 0x00000068473e7210 */ /* 0x001fe200007e242e */
[----:B------:R0:W5:Y:S03]  /*1ee0*/  LDG.E.CONSTANT R96, [R60.64+0x4] ;  /* 0x0000040a3c607981 */ /* 0x000166000c1e9900 */
[----:B------:R-:W-:Y:S02]  /*1ef0*/  LEA.HI.X R65, R59, c[0x0][0x174], R62, 0x1, P2 ;  /* 0x00005d003b417a11 */ /* 0x000fe400010f0c3e */
[----:B------:R-:W-:-:S03]  /*1f00*/  IADD3 R63, P0, P1, R16, R58, R33 ;  /* 0x0000003a103f7210 */ /* 0x000fc6000791e021 */
[----:B------:R0:W5:Y:S01]  /*1f10*/  LDG.E.CONSTANT R97, [R64.64] ;  /* 0x0000000a40617981 */ /* 0x000162000c1e9900 */
[C---:B------:R-:W-:Y:S02]  /*1f20*/  LEA R62, P2, R63.reuse, c[0x0][0x170], 0x1 ;  /* 0x00005c003f3e7a11 */ /* 0x040fe400078408ff */
[----:B-1----:R-:W-:Y:S01]  /*1f30*/  IADD3.X R66, R72, R104, R47, P0, P1 ;  /* 0x0000006848427210 */ /* 0x002fe200007e242f */
[----:B------:R1:W5:Y:S03]  /*1f40*/  LDG.E.CONSTANT R93, [R64.64+0x4] ;  /* 0x0000040a405d7981 */ /* 0x000366000c1e9900 */
[----:B------:R-:W-:-:S05]  /*1f50*/  LEA.HI.X R63, R63, c[0x0][0x174], R66, 0x1, P2 ;  /* 0x00005d003f3f7a11 */ /* 0x000fca00010f0c42 */
[----:B------:R0:W5:Y:S01]  /*1f60*/  LDG.E.CONSTANT R95, [R62.64] ;  /* 0x0000000a3e5f7981 */ /* 0x000162000c1e9900 */
[----:B------:R-:W-:-:S03]  /*1f70*/  IADD3 R59, P0, P1, R17, R58, R34 ;  /* 0x0000003a113b7210 */ /* 0x000fc6000791e022 */
[----:B------:R0:W5:Y:S01]  /*1f80*/  LDG.E.CONSTANT R94, [R62.64+0x4] ;  /* 0x0000040a3e5e7981 */ /* 0x000162000c1e9900 */
[----:B------:R-:W-:Y:S02]  /*1f90*/  LEA R66, P2, R59, c[0x0][0x170], 0x1 ;  /* 0x00005c003b427a11 */ /* 0x000fe400078408ff */
[----:B------:R-:W-:-:S04]  /*1fa0*/  IADD3.X R88, R73, R104, R48, P0, P1 ;  /* 0x0000006849587210 */ /* 0x000fc800007e2430 */
[----:B------:R-:W-:Y:S01]  /*1fb0*/  LEA.HI.X R67, R59, c[0x0][0x174], R88, 0x1, P2 ;  /* 0x00005d003b437a11 */ /* 0x000fe200010f0c58 */
[----:B0-----:R-:W0:Y:S04]  /*1fc0*/  LDS.64 R62, [R21+0x8] ;  /* 0x00000800153e7984 */ /* 0x001e280000000a00 */
[----:B------:R0:W5:Y:S01]  /*1fd0*/  LDG.E.CONSTANT R92, [R66.64] ;  /* 0x0000000a425c7981 */ /* 0x000162000c1e9900 */
[----:B------:R-:W-:-:S03]  /*1fe0*/  IADD3 R59, P0, P1, R18, R58, R35 ;  /* 0x0000003a123b7210 */ /* 0x000fc6000791e023 */
[----:B------:R0:W5:Y:S01]  /*1ff0*/  LDG.E.CONSTANT R100, [R66.64+0x4] ;  /* 0x0000040a42647981 */ /* 0x000162000c1e9900 */
[----:B------:R-:W-:Y:S02]  /*2000*/  LEA R60, P2, R59, c[0x0][0x170], 0x1 ;  /* 0x00005c003b3c7a11 */ /* 0x000fe400078408ff */
[----:B-1----:R-:W-:-:S04]  /*2010*/  IADD3.X R64, R74, R104, R49, P0, P1 ;  /* 0x000000684a407210 */ /* 0x002fc800007e2431 */
[----:B------:R-:W-:Y:S02]  /*2020*/  LEA.HI.X R61, R59, c[0x0][0x174], R64, 0x1, P2 ;  /* 0x00005d003b3d7a11 */ /* 0x000fe400010f0c40 */
[----:B------:R-:W-:Y:S01]  /*2030*/  IADD3 R58, P0, P1, R19, R58, R36 ;  /* 0x0000003a133a7210 */ /* 0x000fe2000791e024 */
[----:B------:R-:W-:Y:S04]  /*2040*/  LDS.64 R64, [R21] ;  /* 0x0000000015407984 */ /* 0x000fe80000000a00 */
[----:B------:R0:W5:Y:S01]  /*2050*/  LDG.E.CONSTANT R99, [R60.64] ;  /* 0x0000000a3c637981 */ /* 0x000162000c1e9900 */
[----:B------:R-:W-:-:S03]  /*2060*/  LEA R88, P2, R58, c[0x0][0x170], 0x1 ;  /* 0x00005c003a587a11 */ /* 0x000fc600078408ff */
[----:B------:R0:W5:Y:S01]  /*2070*/  LDG.E.CONSTANT R103, [R60.64+0x4] ;  /* 0x0000040a3c677981 */ /* 0x000162000c1e9900 */
[----:B------:R-:W-:-:S04]  /*2080*/  IADD3.X R59, R75, R104, R50, P0, P1 ;  /* 0x000000684b3b7210 */ /* 0x000fc800007e2432 */
[----:B------:R-:W-:Y:S02]  /*2090*/  LEA.HI.X R89, R58, c[0x0][0x174], R59, 0x1, P2 ;  /* 0x00005d003a597a11 */ /* 0x000fe400010f0c3b */
[----:B------:R-:W1:Y:S04]  /*20a0*/  LDS.64 R58, [R21+0x10] ;  /* 0x00001000153a7984 */ /* 0x000e680000000a00 */
[----:B------:R1:W5:Y:S04]  /*20b0*/  LDG.E.CONSTANT R104, [R88.64] ;  /* 0x0000000a58687981 */ /* 0x000368000c1e9900 */
[----:B------:R1:W5:Y:S01]  /*20c0*/  LDG.E.CONSTANT R107, [R88.64+0x4] ;  /* 0x0000040a586b7981 */ /* 0x000362000c1e9900 */
[----:B0-----:R-:W-:-:S02]  /*20d0*/  PRMT R60, RZ, 0x5410, R62 ;  /* 0x00005410ff3c7816 */ /* 0x001fc4000000003e */
[----:B------:R-:W-:Y:S02]  /*20e0*/  PRMT R62, RZ, 0x7610, R62 ;  /* 0x00007610ff3e7816 */ /* 0x000fe4000000003e */
[----:B-1----:R-:W-:Y:S02]  /*20f0*/  PRMT R89, RZ, 0x7610, R58 ;  /* 0x00007610ff597816 */ /* 0x002fe4000000003a */
[----:B--2---:R-:W-:-:S05]  /*2100*/  PRMT R61, RZ, 0x5410, R120 ;  /* 0x00005410ff3d7816 */ /* 0x004fca0000000078 */
[----:B------:R-:W-:Y:S01]  /*2110*/  FMUL.FTZ R66, R60, R61 ;  /* 0x0000003d3c427220 */ /* 0x000fe20000410000 */
[----:B------:R-:W-:-:S05]  /*2120*/  PRMT R61, RZ, 0x7610, R120 ;  /* 0x00007610ff3d7816 */ /* 0x000fca0000000078 */
[----:B------:R-:W-:Y:S01]  /*2130*/  FMUL.FTZ R60, R62, R61 ;  /* 0x0000003d3e3c7220 */ /* 0x000fe20000410000 */
[--C-:B------:R-:W-:Y:S02]  /*2140*/  PRMT R62, RZ, 0x5410, R64.reuse ;  /* 0x00005410ff3e7816 */ /* 0x100fe40000000040 */
[--C-:B---3--:R-:W-:Y:S02]  /*2150*/  PRMT R61, RZ, 0x5410, R121.reuse ;  /* 0x00005410ff3d7816 */ /* 0x108fe40000000079 */
[----:B------:R-:W-:Y:S02]  /*2160*/  PRMT R64, RZ, 0x7610, R64 ;  /* 0x00007610ff407816 */ /* 0x000fe40000000040 */
[----:B------:R-:W-:Y:S01]  /*2170*/  PRMT R121, RZ, 0x7610, R121 ;  /* 0x00007610ff797816 */ /* 0x000fe20000000079 */
[----:B------:R-:W-:Y:S01]  /*2180*/  FFMA.FTZ R62, R62, R61, R66 ;  /* 0x0000003d3e3e7223 */ /* 0x000fe20000010042 */
[----:B----4-:R-:W-:-:S03]  /*2190*/  PRMT R61, RZ, 0x5410, R118 ;  /* 0x00005410ff3d7816 */ /* 0x010fc60000000076 */
[----:B------:R-:W-:Y:S01]  /*21a0*/  FFMA.FTZ R64, R64, R121, R60 ;  /* 0x0000007940407223 */ /* 0x000fe2000001003c */
[--C-:B------:R-:W-:Y:S02]  /*21b0*/  PRMT R60, RZ, 0x5410, R63.reuse ;  /* 0x00005410ff3c7816 */ /* 0x100fe4000000003f */
[----:B------:R-:W-:Y:S02]  /*21c0*/  PRMT R63, RZ, 0x7610, R63 ;  /* 0x00007610ff3f7816 */ /* 0x000fe4000000003f */
[----:B------:R-:W-:Y:S01]  /*21d0*/  PRMT R118, RZ, 0x7610, R118 ;  /* 0x00007610ff767816 */ /* 0x000fe20000000076 */
[----:B------:R-:W-:Y:S01]  /*21e0*/  FMUL.FTZ R67, R60, R61 ;  /* 0x0000003d3c437220 */ /* 0x000fe20000410000 */
[----:B------:R-:W-:Y:S01]  /*21f0*/  PRMT R66, RZ, 0x5410, R65 ;  /* 0x00005410ff427816 */ /* 0x000fe20000000041 */
[----:B------:R-:W0:Y:S02]  /*2200*/  LDS.64 R60, [R21+0x18] ;  /* 0x00001800153c7984 */ /* 0x000e240000000a00 */
[----:B------:R-:W-:Y:S01]  /*2210*/  FMUL.FTZ R118, R63, R118 ;  /* 0x000000763f767220 */ /* 0x000fe20000410000 */
[----:B-----5:R-:W-:-:S02]  /*2220*/  PRMT R63, RZ, 0x5410, R119 ;  /* 0x00005410ff3f7816 */ /* 0x020fc40000000077 */
[----:B------:R-:W-:-:S03]  /*2230*/  PRMT R88, RZ, 0x7610, R119 ;  /* 0x00007610ff587816 */ /* 0x000fc60000000077 */
[----:B------:R-:W-:Y:S01]  /*2240*/  FFMA.FTZ R66, R66, R63, R67 ;  /* 0x0000003f42427223 */ /* 0x000fe20000010043 */
[----:B------:R-:W-:Y:S02]  /*2250*/  PRMT R67, RZ, 0x7610, R65 ;  /* 0x00007610ff437816 */ /* 0x000fe40000000041 */
[----:B------:R-:W-:-:S03]  /*2260*/  PRMT R63, RZ, 0x5410, R58 ;  /* 0x00005410ff3f7816 */ /* 0x000fc6000000003a */
[----:B------:R-:W-:Y:S01]  /*2270*/  FFMA.FTZ R67, R67, R88, R118 ;  /* 0x0000005843437223 */ /* 0x000fe20000010076 */
[----:B------:R-:W-:-:S05]  /*2280*/  PRMT R88, RZ, 0x5410, R117 ;  /* 0x00005410ff587816 */ /* 0x000fca0000000075 */
[----:B------:R-:W-:Y:S02]  /*2290*/  FFMA.FTZ R88, R63, R88, R62 ;  /* 0x000000583f587223 */ /* 0x000fe4000001003e */
[----:B------:R-:W1:Y:S01]  /*22a0*/  LDS.64 R62, [R21+0x20] ;  /* 0x00002000153e7984 */ /* 0x000e620000000a00 */
[----:B------:R-:W-:Y:S02]  /*22b0*/  PRMT R65, RZ, 0x5410, R59 ;  /* 0x00005410ff417816 */ /* 0x000fe4000000003b */
[--C-:B------:R-:W-:Y:S02]  /*22c0*/  PRMT R58, RZ, 0x5410, R116.reuse ;  /* 0x00005410ff3a7816 */ /* 0x100fe40000000074 */
[----:B------:R-:W-:Y:S02]  /*22d0*/  PRMT R117, RZ, 0x7610, R117 ;  /* 0x00007610ff757816 */ /* 0x000fe40000000075 */
[----:B------:R-:W-:Y:S01]  /*22e0*/  PRMT R116, RZ, 0x7610, R116 ;  /* 0x00007610ff747816 */ /* 0x000fe20000000074 */
[----:B------:R-:W-:Y:S01]  /*22f0*/  FFMA.FTZ R66, R65, R58, R66 ;  /* 0x0000003a41427223 */ /* 0x000fe20000010042 */
[----:B------:R-:W-:Y:S01]  /*2300*/  PRMT R58, RZ, 0x7610, R59 ;  /* 0x00007610ff3a7816 */ /* 0x000fe2000000003b */
[----:B------:R-:W-:-:S02]  /*2310*/  FFMA.FTZ R89, R89, R117, R64 ;  /* 0x0000007559597223 */ /* 0x000fc40000010040 */
[----:B------:R-:W2:Y:S02]  /*2320*/  LDS.64 R64, [R21+0x28] ;  /* 0x0000280015407984 */ /* 0x000ea40000000a00 */
[----:B------:R-:W-:Y:S01]  /*2330*/  FFMA.FTZ R67, R58, R116, R67 ;  /* 0x000000743a437223 */ /* 0x000fe20000010043 */
[--C-:B------:R-:W-:Y:S02]  /*2340*/  PRMT R58, RZ, 0x5410, R114.reuse ;  /* 0x00005410ff3a7816 */ /* 0x100fe40000000072 */
[----:B------:R-:W-:Y:S02]  /*2350*/  PRMT R114, RZ, 0x7610, R114 ;  /* 0x00007610ff727816 */ /* 0x000fe40000000072 */
[--C-:B0-----:R-:W-:Y:S02]  /*2360*/  PRMT R59, RZ, 0x5410, R60.reuse ;  /* 0x00005410ff3b7816 */ /* 0x101fe4000000003c */
[----:B------:R-:W-:Y:S02]  /*2370*/  PRMT R60, RZ, 0x7610, R60 ;  /* 0x00007610ff3c7816 */ /* 0x000fe4000000003c */
[----:B------:R-:W-:-:S03]  /*2380*/  PRMT R117, RZ, 0x5410, R61 ;  /* 0x00005410ff757816 */ /* 0x000fc6000000003d */
[----:B------:R-:W-:Y:S01]  /*2390*/  FFMA.FTZ R89, R60, R114, R89 ;  /* 0x000000723c597223 */ /* 0x000fe20000010059 */
[--C-:B------:R-:W-:Y:S02]  /*23a0*/  PRMT R60, RZ, 0x5410, R115.reuse ;  /* 0x00005410ff3c7816 */ /* 0x100fe40000000073 */
[----:B------:R-:W-:-:S03]  /*23b0*/  PRMT R115, RZ, 0x7610, R115 ;  /* 0x00007610ff737816 */ /* 0x000fc60000000073 */
[----:B------:R-:W-:Y:S01]  /*23c0*/  FFMA.FTZ R66, R117, R60, R66 ;  /* 0x0000003c75427223 */ /* 0x000fe20000010042 */
[----:B------:R-:W-:Y:S01]  /*23d0*/  PRMT R60, RZ, 0x7610, R61 ;  /* 0x00007610ff3c7816 */ /* 0x000fe2000000003d */
[----:B------:R-:W-:Y:S02]  /*23e0*/  FFMA.FTZ R88, R59, R58, R88 ;  /* 0x0000003a3b587223 */ /* 0x000fe40000010058 */
[----:B------:R-:W0:Y:S01]  /*23f0*/  LDS.64 R58, [R21+0x30] ;  /* 0x00003000153a7984 */ /* 0x000e220000000a00 */
[--C-:B------:R-:W-:Y:S01]  /*2400*/  PRMT R114, RZ, 0x5410, R112.reuse ;  /* 0x00005410ff727816 */ /* 0x100fe20000000070 */
[----:B------:R-:W-:Y:S01]  /*2410*/  FFMA.FTZ R67, R60, R115, R67 ;  /* 0x000000733c437223 */ /* 0x000fe20000010043 */
[----:B------:R-:W-:Y:S01]  /*2420*/  PRMT R112, RZ, 0x7610, R112 ;  /* 0x00007610ff707816 */ /* 0x000fe20000000070 */
[----:B------:R-:W3:Y:S01]  /*2430*/  LDS.64 R60, [R21+0x38] ;  /* 0x00003800153c7984 */ /* 0x000ee20000000a00 */
[--C-:B-1----:R-:W-:Y:S02]  /*2440*/  PRMT R115, RZ, 0x5410, R62.reuse ;  /* 0x00005410ff737816 */ /* 0x102fe4000000003e */
[----:B------:R-:W-:-:S03]  /*2450*/  PRMT R62, RZ, 0x7610, R62 ;  /* 0x00007610ff3e7816 */ /* 0x000fc6000000003e */
[----:B------:R-:W-:Y:S01]  /*2460*/  FFMA.FTZ R88, R115, R114, R88 ;  /* 0x0000007273587223 */ /* 0x000fe20000010058 */
[----:B------:R-:W-:Y:S01]  /*2470*/  PRMT R115, RZ, 0x5410, R63 ;  /* 0x00005410ff737816 */ /* 0x000fe2000000003f */
[----:B------:R-:W-:Y:S01]  /*2480*/  FFMA.FTZ R89, R62, R112, R89 ;  /* 0x000000703e597223 */ /* 0x000fe20000010059 */
[--C-:B------:R-:W-:Y:S02]  /*2490*/  PRMT R62, RZ, 0x5410, R113.reuse ;  /* 0x00005410ff3e7816 */ /* 0x100fe40000000071 */
[----:B------:R-:W-:-:S03]  /*24a0*/  PRMT R113, RZ, 0x7610, R113 ;  /* 0x00007610ff717816 */ /* 0x000fc60000000071 */
[----:B------:R-:W-:Y:S01]  /*24b0*/  FFMA.FTZ R66, R115, R62, R66 ;  /* 0x0000003e73427223 */ /* 0x000fe20000010042 */
[----:B------:R-:W-:Y:S02]  /*24c0*/  PRMT R62, RZ, 0x7610, R63 ;  /* 0x00007610ff3e7816 */ /* 0x000fe4000000003f */
[----:B------:R-:W-:-:S03]  /*24d0*/  PRMT R112, RZ, 0x5410, R110 ;  /* 0x00005410ff707816 */ /* 0x000fc6000000006e */
[----:B------:R-:W-:Y:S01]  /*24e0*/  FFMA.FTZ R67, R62, R113, R67 ;  /* 0x000000713e437223 */ /* 0x000fe20000010043 */
[--C-:B--2---:R-:W-:Y:S01]  /*24f0*/  PRMT R113, RZ, 0x5410, R64.reuse ;  /* 0x00005410ff717816 */ /* 0x104fe20000000040 */
[----:B------:R-:W1:Y:S01]  /*2500*/  LDS.64 R62, [R21+0x40] ;  /* 0x00004000153e7984 */ /* 0x000e620000000a00 */
        /* <DEDUP_REMOVED lines=11> */
[--C-:B0-----:R-:W-:Y:S01]  /*25c0*/  PRMT R111, RZ, 0x5410, R58.reuse ;  /* 0x00005410ff6f7816 */ /* 0x101fe2000000003a */
[----:B------:R-:W0:Y:S01]  /*25d0*/  LDS.64 R64, [R21+0x48] ;  /* 0x0000480015407984 */ /* 0x000e220000000a00 */
        /* <DEDUP_REMOVED lines=11> */
[--C-:B---3--:R-:W-:Y:S01]  /*2690*/  PRMT R109, RZ, 0x5410, R60.reuse ;  /* 0x00005410ff6d7816 */ /* 0x108fe2000000003c */
[----:B------:R-:W2:Y:S01]  /*26a0*/  LDS.64 R58, [R21+0x50] ;  /* 0x00005000153a7984 */ /* 0x000ea20000000a00 */
[----:B------:R-:W-:Y:S02]  /*26b0*/  PRMT R60, RZ, 0x7610, R60 ;  /* 0x00007610ff3c7816 */ /* 0x000fe4000000003c */
[----:B------:R-:W-:-:S05]  /*26c0*/  PRMT R105, RZ, 0x7610, R105 ;  /* 0x00007610ff697816 */ /* 0x000fca0000000069 */
[----:B------:R-:W-:Y:S01]  /*26d0*/  FFMA.FTZ R89, R60, R105, R89 ;  /* 0x000000693c597223 */ /* 0x000fe20000010059 */
[----:B------:R-:W-:Y:S02]  /*26e0*/  PRMT R105, RZ, 0x5410, R61 ;  /* 0x00005410ff697816 */ /* 0x000fe4000000003d */
[--C-:B------:R-:W-:Y:S02]  /*26f0*/  PRMT R60, RZ, 0x5410, R106.reuse ;  /* 0x00005410ff3c7816 */ /* 0x100fe4000000006a */
[----:B------:R-:W-:-:S03]  /*2700*/  PRMT R106, RZ, 0x7610, R106 ;  /* 0x00007610ff6a7816 */ /* 0x000fc6000000006a */
[----:B------:R-:W-:Y:S01]  /*2710*/  FFMA.FTZ R66, R105, R60, R66 ;  /* 0x0000003c69427223 */ /* 0x000fe20000010042 */
[----:B------:R-:W-:Y:S02]  /*2720*/  PRMT R60, RZ, 0x7610, R61 ;  /* 0x00007610ff3c7816 */ /* 0x000fe4000000003d */
[----:B-1----:R-:W-:-:S03]  /*2730*/  PRMT R105, RZ, 0x5410, R62 ;  /* 0x00005410ff697816 */ /* 0x002fc6000000003e */
[----:B------:R-:W-:Y:S01]  /*2740*/  FFMA.FTZ R67, R60, R106, R67 ;  /* 0x0000006a3c437223 */ /* 0x000fe20000010043 */
[----:B------:R-:W-:Y:S01]  /*2750*/  PRMT R106, RZ, 0x5410, R102 ;  /* 0x00005410ff6a7816 */ /* 0x000fe20000000066 */
[----:B------:R-:W-:Y:S01]  /*2760*/  FFMA.FTZ R88, R109, R108, R88 ;  /* 0x0000006c6d587223 */ /* 0x000fe20000010058 */
[----:B------:R-:W-:Y:S01]  /*2770*/  PRMT R62, RZ, 0x7610, R62 ;  /* 0x00007610ff3e7816 */ /* 0x000fe2000000003e */
[----:B------:R-:W1:Y:S01]  /*2780*/  LDS.64 R60, [R21+0x58] ;  /* 0x00005800153c7984 */ /* 0x000e620000000a00 */
        /* <DEDUP_REMOVED lines=8> */
[----:B------:R-:W3:Y:S03]  /*2810*/  LDS.64 R62, [R21+0x60] ;  /* 0x00006000153e7984 */ /* 0x000ee60000000a00 */
[----:B------:R-:W-:Y:S01]  /*2820*/  FFMA.FTZ R66, R66, R98, R67 ;  /* 0x0000006242427223 */ /* 0x000fe20000010043 */
[--C-:B0-----:R-:W-:Y:S02]  /*2830*/  PRMT R67, RZ, 0x5410, R64.reuse ;  /* 0x00005410ff437816 */ /* 0x101fe40000000040 */
[----:B------:R-:W-:Y:S02]  /*2840*/  PRMT R98, RZ, 0x5410, R101 ;  /* 0x00005410ff627816 */ /* 0x000fe40000000065 */
[----:B------:R-:W-:-:S02]  /*2850*/  PRMT R64, RZ, 0x7610, R64 ;  /* 0x00007610ff407816 */ /* 0x000fc40000000040 */
[----:B------:R-:W-:Y:S01]  /*2860*/  PRMT R101, RZ, 0x7610, R101 ;  /* 0x00007610ff657816 */ /* 0x000fe20000000065 */
[----:B------:R-:W-:Y:S01]  /*2870*/  FFMA.FTZ R67, R67, R98, R88 ;  /* 0x0000006243437223 */ /* 0x000fe20000010058 */
[--C-:B------:R-:W-:Y:S02]  /*2880*/  PRMT R88, RZ, 0x5410, R96.reuse ;  /* 0x00005410ff587816 */ /* 0x100fe40000000060 */
[----:B------:R-:W-:Y:S01]  /*2890*/  PRMT R96, RZ, 0x7610, R96 ;  /* 0x00007610ff607816 */ /* 0x000fe20000000060 */
[----:B------:R-:W-:Y:S01]  /*28a0*/  FFMA.FTZ R89, R64, R101, R89 ;  /* 0x0000006540597223 */ /* 0x000fe20000010059 */
[----:B------:R-:W-:Y:S02]  /*28b0*/  PRMT R101, RZ, 0x7610, R65 ;  /* 0x00007610ff657816 */ /* 0x000fe40000000041 */
[----:B------:R-:W-:-:S03]  /*28c0*/  PRMT R98, RZ, 0x5410, R97 ;  /* 0x00005410ff627816 */ /* 0x000fc60000000061 */
[----:B------:R-:W-:Y:S01]  /*28d0*/  FFMA.FTZ R96, R101, R96, R66 ;  /* 0x0000006065607223 */ /* 0x000fe20000010042 */
[--C-:B--2---:R-:W-:Y:S02]  /*28e0*/  PRMT R66, RZ, 0x5410, R58.reuse ;  /* 0x00005410ff427816 */ /* 0x104fe4000000003a */
[----:B------:R-:W-:-:S03]  /*28f0*/  PRMT R58, RZ, 0x7610, R58 ;  /* 0x00007610ff3a7816 */ /* 0x000fc6000000003a */
[----:B------:R-:W-:Y:S01]  /*2900*/  FFMA.FTZ R98, R66, R98, R67 ;  /* 0x0000006242627223 */ /* 0x000fe20000010043 */
[----:B------:R-:W-:Y:S02]  /*2910*/  PRMT R67, RZ, 0x5410, R59 ;  /* 0x00005410ff437816 */ /* 0x000fe4000000003b */
[----:B------:R-:W-:Y:S02]  /*2920*/  PRMT R66, RZ, 0x5410, R93 ;  /* 0x00005410ff427816 */ /* 0x000fe4000000005d */
        /* <DEDUP_REMOVED lines=10> */
[----:B------:R-:W-:Y:S01]  /*29d0*/  PRMT R89, RZ, 0x7610, R60 ;  /* 0x00007610ff597816 */ /* 0x000fe2000000003c */
[----:B------:R-:W-:Y:S02]  /*29e0*/  FFMA.FTZ R88, R64, R88, R105 ;  /* 0x0000005840587223 */ /* 0x000fe40000010069 */
[----:B------:R-:W0:Y:S01]  /*29f0*/  LDS.64 R64, [R21+0x68] ;  /* 0x0000680015407984 */ /* 0x000e220000000a00 */
[----:B------:R-:W-:Y:S01]  /*2a00*/  PRMT R60, RZ, 0x5410, R94 ;  /* 0x00005410ff3c7816 */ /* 0x000fe2000000005e */
[----:B------:R-:W-:Y:S01]  /*2a10*/  FFMA.FTZ R58, R89, R95, R58 ;  /* 0x0000005f593a7223 */ /* 0x000fe2000001003a */
[--C-:B------:R-:W-:Y:S01]  /*2a20*/  PRMT R89, RZ, 0x5410, R61.reuse ;  /* 0x00005410ff597816 */ /* 0x100fe2000000003d */
[----:B------:R-:W-:Y:S01]  /*2a30*/  FFMA.FTZ R88, R67, R66, R88 ;  /* 0x0000004243587223 */ /* 0x000fe20000010058 */
[----:B------:R-:W-:Y:S01]  /*2a40*/  PRMT R94, RZ, 0x7610, R94 ;  /* 0x00007610ff5e7816 */ /* 0x000fe2000000005e */
[----:B------:R-:W1:Y:S02]  /*2a50*/  LDS.64 R66, [R21+0x70] ;  /* 0x0000700015427984 */ /* 0x000e640000000a00 */
[----:B------:R-:W-:Y:S01]  /*2a60*/  FFMA.FTZ R88, R89, R60, R88 ;  /* 0x0000003c59587223 */ /* 0x000fe20000010058 */
[----:B------:R-:W-:-:S02]  /*2a70*/  PRMT R60, RZ, 0x7610, R61 ;  /* 0x00007610ff3c7816 */ /* 0x000fc4000000003d */
[----:B------:R-:W-:-:S03]  /*2a80*/  PRMT R61, RZ, 0x5410, R92 ;  /* 0x00005410ff3d7816 */ /* 0x000fc6000000005c */
[----:B------:R-:W-:Y:S01]  /*2a90*/  FFMA.FTZ R59, R60, R94, R59 ;  /* 0x0000005e3c3b7223 */ /* 0x000fe2000001003b */
[----:B---3--:R-:W-:Y:S02]  /*2aa0*/  PRMT R60, RZ, 0x5410, R62 ;  /* 0x00005410ff3c7816 */ /* 0x008fe4000000003e */
        /* <DEDUP_REMOVED lines=21> */
[----:B-1----:R-:W-:-:S03]  /*2c00*/  PRMT R63, RZ, 0x5410, R66 ;  /* 0x00005410ff3f7816 */ /* 0x002fc60000000042 */
        /* <DEDUP_REMOVED lines=8> */
[----:B------:R-:W-:Y:S01]  /*2c90*/  PRMT R107, RZ, 0x7610, R107 ;  /* 0x00007610ff6b7816 */ /* 0x000fe2000000006b */
[----:B------:R-:W-:Y:S02]  /*2ca0*/  FADD.FTZ R60, R60, R63 ;  /* 0x0000003f3c3c7221 */ /* 0x000fe40000010000 */
[----:B------:R-:W-:Y:S01]  /*2cb0*/  FFMA.FTZ R61, R58, R62, R61 ;  /* 0x0000003e3a3d7223 */ /* 0x000fe2000001003d */
[----:B------:R-:W-:-:S03]  /*2cc0*/  PRMT R58, RZ, 0x7610, R67 ;  /* 0x00007610ff3a7816 */ /* 0x000fc60000000043 */
[----:B------:R-:W-:Y:S02]  /*2cd0*/  FADD.FTZ R61, R61, R60 ;  /* 0x0000003c3d3d7221 */ /* 0x000fe40000010000 */
[----:B------:R-:W-:Y:S01]  /*2ce0*/  FFMA.FTZ R58, R58, R107, R59 ;  /* 0x0000006b3a3a7223 */ /* 0x000fe2000001003b */
[----:B------:R-:W-:-:S03]  /*2cf0*/  ISETP.NE.AND P0, PT, R81, RZ, PT ;  /* 0x000000ff5100720c */ /* 0x000fc60003f05270 */
[----:B------:R-:W-:Y:S01]  /*2d00*/  FADD.FTZ R65, R58, R61 ;  /* 0x0000003d3a417221 */ /* 0x000fe20000010000 */
[----:B------:R-:W-:Y:S07]  /*2d10*/  BRA.DIV ~URZ, `(.L_x_15130) ;  /* 0x000064727f007947 */ /* 0x000fee000b800000 */
[----:B------:R0:W1:Y:S02]  /*2d20*/  SHFL.BFLY PT, R58, R65, 0x1, 0x1f ;  /* 0x0c201f00413a7f89 */ /* 0x00006400000e0000 */
.L_x_15197:
[----:B-1----:R-:W-:-:S04]  /*2d30*/  FADD.FTZ R58, R65, R58 ;  /* 0x0000003a413a7221 */ /* 0x002fc80000010000 */
[----:B------:R-:W-:Y:S01]  /*2d40*/  FFMA.FTZ R58, R58, c[0x0][0x184], RZ ;  /* 0x000061003a3a7a23 */ /* 0x000fe200000100ff */
[----:B------:R-:W-:Y:S05]  /*2d50*/  @P0 BRA `(.L_x_15131) ;  /* 0x0000009000000947 */ /* 0x000fea0003800000 */
[----:B------:R-:W-:-:S04]  /*2d60*/  ISETP.GE.AND P0, PT, R91, R84, PT ;  /* 0x000000545b00720c */ /* 0x000fc80003f06270 */
[----:B------:R-:W-:-:S05]  /*2d70*/  FSEL R59, R58, RZ, !P0 ;  /* 0x000000ff3a3b7208 */ /* 0x000fca0004000000 */
[----:B------:R1:W-:Y:S04]  /*2d80*/  STS [R90+0x110], R59 ;  /* 0x0001103b5a007388 */ /* 0x0003e80000000800 */
[----:B------:R-:W-:Y:S05]  /*2d90*/  @P0 BRA `(.L_x_15131) ;  /* 0x0000005000000947 */ /* 0x000fea0003800000 */
[----:B------:R-:W-:Y:S01]  /*2da0*/  FMNMX.FTZ R79, R79, R58, !PT ;  /* 0x0000003a4f4f7209 */ /* 0x000fe20007810000 */
[----:B------:R-:W-:Y:S05]  /*2db0*/  BRA `(.L_x_15131) ;  /* 0x0000003000007947 */ /* 0x000fea0003800000 */
.L_x_15129:
[----:B------:R-:W-:-:S13]  /*2dc0*/  ISETP.NE.AND P0, PT, R81, RZ, PT ;  /* 0x000000ff5100720c */ /* 0x000fda0003f05270 */
[----:B------:R-:W-:-:S05]  /*2dd0*/  @!P0 IMAD.MOV.U32 R59, RZ, RZ, -0x800001 ;  /* 0xff7fffffff3b8424 */ /* 0x000fca00078e00ff */
[----:B------:R0:W-:Y:S02]  /*2de0*/  @!P0 STS [R90+0x110], R59 ;  /* 0x0001103b5a008388 */ /* 0x0001e40000000800 */
.L_x_15131:
[----:B------:R-:W-:Y:S05]  /*2df0*/  BSYNC B1 ;  /* 0x0000000000017941 */ /* 0x000fea0003800000 */
.L_x_15128:
[----:B------:R-:W-:-:S04]  /*2e00*/  IADD3 R85, R85, 0x4, RZ ;  /* 0x0000000455557810 */ /* 0x000fc80007ffe0ff */
[----:B------:R-:W-:-:S13]  /*2e10*/  ISETP.GE.AND P0, PT, R85, R4, PT ;  /* 0x000000045500720c */ /* 0x000fda0003f06270 */
[----:B01----:R-:W-:Y:S01]  /*2e20*/  @P0 CALL.REL.NOINC `(.L_x_15132) ;  /* 0x0000001000000944 */ /* 0x003fe20003c00000 */
[----:B------:R-:W-:Y:S05]  /*2e30*/  BRA `(.L_x_15133) ;  /* 0xffffe8a000007947 */ /* 0x000fea000383ffff */
.L_x_15132:
[----:B------:R-:W-:Y:S05]  /*2e40*/  BRA `(.L_x_15126) ;  /* 0x000017e000007947 */ /* 0x000fea0003800000 */
.L_x_15127:
[----:B------:R-:W-:Y:S01]  /*2e50*/  IADD3 R88, -R84, 0x1, RZ ;  /* 0x0000000154587810 */ /* 0x000fe20007ffe1ff */
[----:B------:R-:W-:Y:S02]  /*2e60*/  IMAD.MOV.U32 R79, RZ, RZ, -0x800001 ;  /* 0xff7fffffff4f7424 */ /* 0x000fe400078e00ff */
[----:B------:R-:W-:-:S03]  /*2e70*/  IMAD.MOV.U32 R89, RZ, RZ, R83 ;  /* 0x000000ffff597224 */ /* 0x000fc600078e0053 */
.L_x_15138:
        /* <DEDUP_REMOVED lines=59> */
[----:B------:R-:W-:-:S06]  /*3230*/  LEA.HI.X R61, R58, c[0x0][0x18c], R59, 0x2, P0 ;  /* 0x000063003a3d7a11 */ /* 0x000fcc00000f143b */
        /* <DEDUP_REMOVED lines=17> */
[----:B------:R1:W3:Y:S01]  /*3350*/  LDG.E.CONSTANT R123, [R60.64] ;  /* 0x0000000a3c7b7981 */ /* 0x0002e2000c1e9900 */
[----:B------:R-:W-:-:S03]  /*3360*/  IADD3 R59, P0, P1, R7, R58, R24 ;  /* 0x0000003a073b7210 */ /* 0x000fc6000791e018 */
[----:B------:R0:W4:Y:S01]  /*3370*/  LDG.E.CONSTANT R119, [R66.64+0x4] ;  /* 0x0000040a42777981 */ /* 0x000122000c1e9900 */
[----:B------:R-:W-:Y:S02]  /*3380*/  LEA R64, P2, R59, c[0x0][0x170], 0x1 ;  /* 0x00005c003b407a11 */ /* 0x000fe400078408ff */
        /* <DEDUP_REMOVED lines=8> */
[----:B------:R-:W-:-:S05]  /*3410*/  LEA.HI.X R63, R59, c[0x0][0x174], R92, 0x1, P2 ;  /* 0x00005d003b3f7a11 */ /* 0x000fca00010f0c5c */
[----:B------:R1:W5:Y:S04]  /*3420*/  LDG.E.CONSTANT R115, [R62.64] ;  /* 0x0000000a3e737981 */ /* 0x000368000c1e9900 */
[----:B------:R1:W5:Y:S01]  /*3430*/  LDG.E.CONSTANT R114, [R62.64+0x4] ;  /* 0x0000040a3e727981 */ /* 0x000362000c1e9900 */
[----:B------:R-:W-:-:S04]  /*3440*/  IADD3 R59, P0, P1, R9, R58, R26 ;  /* 0x0000003a093b7210 */ /* 0x000fc8000791e01a */
[----:B0-----:R-:W-:Y:S02]  /*3450*/  LEA R66, P2, R59, c[0x0][0x170], 0x1 ;  /* 0x00005c003b427a11 */ /* 0x001fe400078408ff */
        /* <DEDUP_REMOVED lines=50> */
[----:B-1----:R-:W1:Y:S04]  /*3780*/  LDS.64 R62, [R21+0x8] ;  /* 0x00000800153e7984 */ /* 0x002e680000000a00 */
[----:B------:R1:W5:Y:S01]  /*3790*/  LDG.E.CONSTANT R95, [R116.64] ;  /* 0x0000000a745f7981 */ /* 0x000362000c1e9900 */
[----:B------:R-:W-:-:S03]  /*37a0*/  IADD3 R59, P0, P1, R18, R58, R35 ;  /* 0x0000003a123b7210 */ /* 0x000fc6000791e023 */
[----:B------:R1:W5:Y:S01]  /*37b0*/  LDG.E.CONSTANT R98, [R116.64+0x4] ;  /* 0x0000040a74627981 */ /* 0x000362000c1e9900 */
[----:B------:R-:W-:Y:S02]  /*37c0*/  LEA R60, P2, R59, c[0x0][0x170], 0x1 ;  /* 0x00005c003b3c7a11 */ /* 0x000fe400078408ff */
[----:B0-----:R-:W-:-:S04]  /*37d0*/  IADD3.X R64, R74, R102, R49, P0, P1 ;  /* 0x000000664a407210 */ /* 0x001fc800007e2431 */
[----:B------:R-:W-:Y:S02]  /*37e0*/  LEA.HI.X R61, R59, c[0x0][0x174], R64, 0x1, P2 ;  /* 0x00005d003b3d7a11 */ /* 0x000fe400010f0c40 */
[----:B------:R-:W-:Y:S01]  /*37f0*/  IADD3 R58, P0, P1, R19, R58, R36 ;  /* 0x0000003a133a7210 */ /* 0x000fe2000791e024 */
[----:B------:R-:W-:Y:S04]  /*3800*/  LDS.64 R64, [R21] ;  /* 0x0000000015407984 */ /* 0x000fe80000000a00 */
[----:B------:R1:W5:Y:S01]  /*3810*/  LDG.E.CONSTANT R97, [R60.64] ;  /* 0x0000000a3c617981 */ /* 0x000362000c1e9900 */
[----:B------:R-:W-:-:S03]  /*3820*/  IADD3.X R59, R75, R102, R50, P0, P1 ;  /* 0x000000664b3b7210 */ /* 0x000fc600007e2432 */
[----:B------:R1:W5:Y:S01]  /*3830*/  LDG.E.CONSTANT R102, [R60.64+0x4] ;  /* 0x0000040a3c667981 */ /* 0x000362000c1e9900 */
[----:B------:R-:W-:-:S04]  /*3840*/  LEA R66, P2, R58, c[0x0][0x170], 0x1 ;  /* 0x00005c003a427a11 */ /* 0x000fc800078408ff */
[----:B------:R-:W-:Y:S02]  /*3850*/  LEA.HI.X R67, R58, c[0x0][0x174], R59, 0x1, P2 ;  /* 0x00005d003a437a11 */ /* 0x000fe400010f0c3b */
[----:B------:R-:W0:Y:S04]  /*3860*/  LDS.64 R58, [R21+0x10] ;  /* 0x00001000153a7984 */ /* 0x000e280000000a00 */
[----:B------:R1:W5:Y:S04]  /*3870*/  LDG.E.CONSTANT R103, [R66.64] ;  /* 0x0000000a42677981 */ /* 0x000368000c1e9900 */
[----:B------:R1:W5:Y:S02]  /*3880*/  LDG.E.CONSTANT R105, [R66.64+0x4] ;  /* 0x0000040a42697981 */ /* 0x000364000c1e9900 */
[----:B-1----:R-:W-:-:S02]  /*3890*/  PRMT R60, RZ, 0x5410, R62 ;  /* 0x00005410ff3c7816 */ /* 0x002fc4000000003e */
[----:B------:R-:W-:Y:S02]  /*38a0*/  PRMT R62, RZ, 0x7610, R62 ;  /* 0x00007610ff3e7816 */ /* 0x000fe4000000003e */
[--C-:B------:R-:W-:Y:S02]  /*38b0*/  PRMT R66, RZ, 0x5410, R63.reuse ;  /* 0x00005410ff427816 */ /* 0x100fe4000000003f */
[----:B------:R-:W-:Y:S02]  /*38c0*/  PRMT R63, RZ, 0x7610, R63 ;  /* 0x00007610ff3f7816 */ /* 0x000fe4000000003f */
[----:B0-----:R-:W-:Y:S02]  /*38d0*/  PRMT R117, RZ, 0x5410, R59 ;  /* 0x00005410ff757816 */ /* 0x001fe4000000003b */
        /* <DEDUP_REMOVED lines=8> */
[----:B------:R-:W-:-:S04]  /*3960*/  FFMA.FTZ R62, R62, R61, R116 ;  /* 0x0000003d3e3e7223 */ /* 0x000fc80000010074 */
[----:B------:R-:W-:Y:S02]  /*3970*/  FFMA.FTZ R64, R64, R123, R60 ;  /* 0x0000007b40407223 */ /* 0x000fe4000001003c */
[----:B------:R-:W0:Y:S01]  /*3980*/  LDS.64 R60, [R21+0x18] ;  /* 0x00001800153c7984 */ /* 0x000e220000000a00 */
[----:B----4-:R-:W-:-:S05]  /*3990*/  PRMT R67, RZ, 0x5410, R119 ;  /* 0x00005410ff437816 */ /* 0x010fca0000000077 */
[----:B------:R-:W-:Y:S01]  /*39a0*/  FMUL.FTZ R67, R66, R67 ;  /* 0x0000004342437220 */ /* 0x000fe20000410000 */
[----:B------:R-:W-:-:S05]  /*39b0*/  PRMT R66, RZ, 0x7610, R119 ;  /* 0x00007610ff427816 */ /* 0x000fca0000000077 */
[----:B------:R-:W-:Y:S01]  /*39c0*/  FMUL.FTZ R116, R63, R66 ;  /* 0x000000423f747220 */ /* 0x000fe20000410000 */
[----:B------:R-:W-:Y:S02]  /*39d0*/  PRMT R66, RZ, 0x5410, R65 ;  /* 0x00005410ff427816 */ /* 0x000fe40000000041 */
[----:B-----5:R-:W-:-:S05]  /*39e0*/  PRMT R63, RZ, 0x5410, R120 ;  /* 0x00005410ff3f7816 */ /* 0x020fca0000000078 */
[----:B------:R-:W-:Y:S01]  /*39f0*/  FFMA.FTZ R66, R66, R63, R67 ;  /* 0x0000003f42427223 */ /* 0x000fe20000010043 */
[----:B------:R-:W-:Y:S02]  /*3a00*/  PRMT R67, RZ, 0x5410, R58 ;  /* 0x00005410ff437816 */ /* 0x000fe4000000003a */
[----:B------:R-:W-:-:S05]  /*3a10*/  PRMT R63, RZ, 0x5410, R121 ;  /* 0x00005410ff3f7816 */ /* 0x000fca0000000079 */
[----:B------:R-:W-:Y:S01]  /*3a20*/  FFMA.FTZ R67, R67, R63, R62 ;  /* 0x0000003f43437223 */ /* 0x000fe2000001003e */
[----:B------:R-:W-:Y:S02]  /*3a30*/  PRMT R63, RZ, 0x7610, R58 ;  /* 0x00007610ff3f7816 */ /* 0x000fe4000000003a */
[----:B------:R-:W-:Y:S02]  /*3a40*/  PRMT R58, RZ, 0x7610, R121 ;  /* 0x00007610ff3a7816 */ /* 0x000fe40000000079 */
[----:B------:R-:W-:Y:S02]  /*3a50*/  PRMT R65, RZ, 0x7610, R65 ;  /* 0x00007610ff417816 */ /* 0x000fe40000000041 */
[----:B------:R-:W-:Y:S01]  /*3a60*/  PRMT R120, RZ, 0x7610, R120 ;  /* 0x00007610ff787816 */ /* 0x000fe20000000078 */
[----:B------:R-:W-:Y:S01]  /*3a70*/  FFMA.FTZ R58, R63, R58, R64 ;  /* 0x0000003a3f3a7223 */ /* 0x000fe20000010040 */
[----:B------:R-:W-:Y:S01]  /*3a80*/  PRMT R64, RZ, 0x5410, R118 ;  /* 0x00005410ff407816 */ /* 0x000fe20000000076 */
[----:B------:R-:W1:Y:S02]  /*3a90*/  LDS.64 R62, [R21+0x20] ;  /* 0x00002000153e7984 */ /* 0x000e640000000a00 */
[----:B------:R-:W-:Y:S01]  /*3aa0*/  FFMA.FTZ R65, R65, R120, R116 ;  /* 0x0000007841417223 */ /* 0x000fe20000010074 */
[----:B------:R-:W-:Y:S01]  /*3ab0*/  PRMT R116, RZ, 0x7610, R59 ;  /* 0x00007610ff747816 */ /* 0x000fe2000000003b */
[----:B------:R-:W-:Y:S01]  /*3ac0*/  FFMA.FTZ R66, R117, R64, R66 ;  /* 0x0000004075427223 */ /* 0x000fe20000010042 */
[----:B------:R-:W-:-:S02]  /*3ad0*/  PRMT R118, RZ, 0x7610, R118 ;  /* 0x00007610ff767816 */ /* 0x000fc40000000076 */
[----:B0-----:R-:W-:Y:S02]  /*3ae0*/  PRMT R64, RZ, 0x5410, R60 ;  /* 0x00005410ff407816 */ /* 0x001fe4000000003c */
[----:B------:R-:W-:Y:S01]  /*3af0*/  PRMT R59, RZ, 0x5410, R115 ;  /* 0x00005410ff3b7816 */ /* 0x000fe20000000073 */
[----:B------:R-:W-:-:S04]  /*3b00*/  FFMA.FTZ R116, R116, R118, R65 ;  /* 0x0000007674747223 */ /* 0x000fc80000010041 */
[----:B------:R-:W-:Y:S02]  /*3b10*/  FFMA.FTZ R67, R64, R59, R67 ;  /* 0x0000003b40437223 */ /* 0x000fe40000010043 */
[----:B------:R-:W0:Y:S01]  /*3b20*/  LDS.64 R64, [R21+0x28] ;  /* 0x0000280015407984 */ /* 0x000e220000000a00 */
[----:B------:R-:W-:Y:S02]  /*3b30*/  PRMT R59, RZ, 0x7610, R60 ;  /* 0x00007610ff3b7816 */ /* 0x000fe4000000003c */
[----:B------:R-:W-:-:S05]  /*3b40*/  PRMT R115, RZ, 0x7610, R115 ;  /* 0x00007610ff737816 */ /* 0x000fca0000000073 */
[----:B------:R-:W-:Y:S01]  /*3b50*/  FFMA.FTZ R115, R59, R115, R58 ;  /* 0x000000733b737223 */ /* 0x000fe2000001003a */
[----:B------:R-:W-:Y:S02]  /*3b60*/  PRMT R59, RZ, 0x5410, R61 ;  /* 0x00005410ff3b7816 */ /* 0x000fe4000000003d */
[----:B------:R-:W-:-:S05]  /*3b70*/  PRMT R58, RZ, 0x5410, R114 ;  /* 0x00005410ff3a7816 */ /* 0x000fca0000000072 */
[----:B------:R-:W-:Y:S02]  /*3b80*/  FFMA.FTZ R66, R59, R58, R66 ;  /* 0x0000003a3b427223 */ /* 0x000fe40000010042 */
[----:B------:R-:W2:Y:S01]  /*3b90*/  LDS.64 R58, [R21+0x30] ;  /* 0x00003000153a7984 */ /* 0x000ea20000000a00 */
[----:B------:R-:W-:Y:S02]  /*3ba0*/  PRMT R61, RZ, 0x7610, R61 ;  /* 0x00007610ff3d7816 */ /* 0x000fe4000000003d */
[----:B------:R-:W-:Y:S02]  /*3bb0*/  PRMT R114, RZ, 0x7610, R114 ;  /* 0x00007610ff727816 */ /* 0x000fe40000000072 */
[----:B-1----:R-:W-:-:S03]  /*3bc0*/  PRMT R60, RZ, 0x5410, R62 ;  /* 0x00005410ff3c7816 */ /* 0x002fc6000000003e */
[----:B------:R-:W-:Y:S01]  /*3bd0*/  FFMA.FTZ R116, R61, R114, R116 ;  /* 0x000000723d747223 */ /* 0x000fe20000010074 */
[----:B------:R-:W-:Y:S02]  /*3be0*/  PRMT R61, RZ, 0x5410, R112 ;  /* 0x00005410ff3d7816 */ /* 0x000fe40000000070 */
[----:B------:R-:W-:Y:S02]  /*3bf0*/  PRMT R62, RZ, 0x7610, R62 ;  /* 0x00007610ff3e7816 */ /* 0x000fe4000000003e */
[----:B------:R-:W-:Y:S01]  /*3c00*/  PRMT R112, RZ, 0x7610, R112 ;  /* 0x00007610ff707816 */ /* 0x000fe20000000070 */
[----:B------:R-:W-:Y:S02]  /*3c10*/  FFMA.FTZ R67, R60, R61, R67 ;  /* 0x0000003d3c437223 */ /* 0x000fe40000010043 */
[----:B------:R-:W1:Y:S01]  /*3c20*/  LDS.64 R60, [R21+0x38] ;  /* 0x00003800153c7984 */ /* 0x000e620000000a00 */
[--C-:B------:R-:W-:Y:S01]  /*3c30*/  PRMT R114, RZ, 0x5410, R110.reuse ;  /* 0x00005410ff727816 */ /* 0x100fe2000000006e */
[----:B------:R-:W-:Y:S01]  /*3c40*/  FFMA.FTZ R115, R62, R112, R115 ;  /* 0x000000703e737223 */ /* 0x000fe20000010073 */
[----:B------:R-:W-:-:S02]  /*3c50*/  PRMT R110, RZ, 0x7610, R110 ;  /* 0x00007610ff6e7816 */ /* 0x000fc4000000006e */
[--C-:B0-----:R-:W-:Y:S02]  /*3c60*/  PRMT R112, RZ, 0x5410, R64.reuse ;  /* 0x00005410ff707816 */ /* 0x101fe40000000040 */
        /* <DEDUP_REMOVED lines=12> */
[----:B------:R-:W-:Y:S02]  /*3d30*/  FFMA.FTZ R113, R63, R113, R116 ;  /* 0x000000713f717223 */ /* 0x000fe40000010074 */
[----:B------:R-:W0:Y:S01]  /*3d40*/  LDS.64 R62, [R21+0x40] ;  /* 0x00004000153e7984 */ /* 0x000e220000000a00 */
[----:B------:R-:W-:Y:S01]  /*3d50*/  FFMA.FTZ R67, R112, R114, R67 ;  /* 0x0000007270437223 */ /* 0x000fe20000010043 */
[----:B--2---:R-:W-:Y:S01]  /*3d60*/  PRMT R112, RZ, 0x5410, R58 ;  /* 0x00005410ff707816 */ /* 0x004fe2000000003a */
[----:B------:R-:W-:Y:S01]  /*3d70*/  FFMA.FTZ R111, R64, R111, R113 ;  /* 0x0000006f406f7223 */ /* 0x000fe20000010071 */
[----:B------:R-:W-:Y:S01]  /*3d80*/  PRMT R113, RZ, 0x5410, R108 ;  /* 0x00005410ff717816 */ /* 0x000fe2000000006c */
[----:B------:R-:W2:Y:S04]  /*3d90*/  LDS.64 R64, [R21+0x48] ;  /* 0x0000480015407984 */ /* 0x000ea80000000a00 */
[----:B------:R-:W-:Y:S01]  /*3da0*/  FFMA.FTZ R112, R112, R113, R67 ;  /* 0x0000007170707223 */ /* 0x000fe20000010043 */
        /* <DEDUP_REMOVED lines=8> */
[----:B------:R-:W-:-:S03]  /*3e30*/  PRMT R108, RZ, 0x5410, R106 ;  /* 0x00005410ff6c7816 */ /* 0x000fc6000000006a */
[----:B------:R-:W-:Y:S01]  /*3e40*/  FFMA.FTZ R109, R58, R109, R111 ;  /* 0x0000006d3a6d7223 */ /* 0x000fe2000001006f */
[--C-:B-1----:R-:W-:Y:S01]  /*3e50*/  PRMT R111, RZ, 0x5410, R60.reuse ;  /* 0x00005410ff6f7816 */ /* 0x102fe2000000003c */
        /* <DEDUP_REMOVED lines=25> */
[--C-:B--2---:R-:W-:Y:S02]  /*3ff0*/  PRMT R107, RZ, 0x5410, R64.reuse ;  /* 0x00005410ff6b7816 */ /* 0x104fe40000000040 */
[----:B------:R-:W-:Y:S02]  /*4000*/  PRMT R100, RZ, 0x5410, R101 ;  /* 0x00005410ff647816 */ /* 0x000fe40000000065 */
[----:B------:R-:W-:-:S02]  /*4010*/  PRMT R64, RZ, 0x7610, R64 ;  /* 0x00007610ff407816 */ /* 0x000fc40000000040 */
[----:B------:R-:W-:-:S05]  /*4020*/  PRMT R101, RZ, 0x7610, R101 ;  /* 0x00007610ff657816 */ /* 0x000fca0000000065 */
[----:B------:R-:W-:Y:S01]  /*4030*/  FFMA.FTZ R67, R64, R101, R67 ;  /* 0x0000006540437223 */ /* 0x000fe20000010043 */
[----:B------:R-:W-:Y:S02]  /*4040*/  PRMT R64, RZ, 0x5410, R65 ;  /* 0x00005410ff407816 */ /* 0x000fe40000000041 */
[--C-:B------:R-:W-:Y:S02]  /*4050*/  PRMT R101, RZ, 0x5410, R96.reuse ;  /* 0x00005410ff657816 */ /* 0x100fe40000000060 */
[----:B------:R-:W-:-:S03]  /*4060*/  PRMT R96, RZ, 0x7610, R96 ;  /* 0x00007610ff607816 */ /* 0x000fc60000000060 */
[----:B------:R-:W-:Y:S01]  /*4070*/  FFMA.FTZ R109, R64, R101, R109 ;  /* 0x00000065406d7223 */ /* 0x000fe2000001006d */
[----:B------:R-:W-:Y:S01]  /*4080*/  PRMT R101, RZ, 0x7610, R65 ;  /* 0x00007610ff657816 */ /* 0x000fe20000000041 */
[----:B------:R-:W-:Y:S01]  /*4090*/  FFMA.FTZ R100, R107, R100, R106 ;  /* 0x000000646b647223 */ /* 0x000fe2000001006a */
[----:B------:R-:W2:Y:S03]  /*40a0*/  LDS.64 R64, [R21+0x68] ;  /* 0x0000680015407984 */ /* 0x000ea60000000a00 */
[----:B------:R-:W-:Y:S01]  /*40b0*/  FFMA.FTZ R96, R101, R96, R66 ;  /* 0x0000006065607223 */ /* 0x000fe20000010042 */
[--C-:B-1----:R-:W-:Y:S02]  /*40c0*/  PRMT R101, RZ, 0x5410, R58.reuse ;  /* 0x00005410ff657816 */ /* 0x102fe4000000003a */
        /* <DEDUP_REMOVED lines=9> */
[----:B0-----:R-:W-:-:S03]  /*4160*/  PRMT R99, RZ, 0x5410, R60 ;  /* 0x00005410ff637816 */ /* 0x001fc6000000003c */
[----:B------:R-:W-:Y:S01]  /*4170*/  FFMA.FTZ R59, R59, R92, R96 ;  /* 0x0000005c3b3b7223 */ /* 0x000fe20000010060 */
[--C-:B------:R-:W-:Y:S02]  /*4180*/  PRMT R92, RZ, 0x5410, R93.reuse ;  /* 0x00005410ff5c7816 */ /* 0x100fe4000000005d */
[----:B------:R-:W-:-:S03]  /*4190*/  PRMT R93, RZ, 0x7610, R93 ;  /* 0x00007610ff5d7816 */ /* 0x000fc6000000005d */
[----:B------:R-:W-:Y:S01]  /*41a0*/  FFMA.FTZ R92, R99, R92, R100 ;  /* 0x0000005c635c7223 */ /* 0x000fe20000010064 */
[----:B------:R-:W-:Y:S01]  /*41b0*/  PRMT R99, RZ, 0x7610, R60 ;  /* 0x00007610ff637816 */ /* 0x000fe2000000003c */
[----:B------:R-:W-:Y:S01]  /*41c0*/  FFMA.FTZ R109, R66, R67, R109 ;  /* 0x00000043426d7223 */ /* 0x000fe2000001006d */
[----:B------:R-:W-:Y:S01]  /*41d0*/  PRMT R60, RZ, 0x5410, R61 ;  /* 0x00005410ff3c7816 */ /* 0x000fe2000000003d */
[----:B------:R-:W0:Y:S02]  /*41e0*/  LDS.64 R66, [R21+0x70] ;  /* 0x0000700015427984 */ /* 0x000e240000000a00 */
[----:B------:R-:W-:Y:S01]  /*41f0*/  FFMA.FTZ R58, R99, R93, R58 ;  /* 0x0000005d633a7223 */ /* 0x000fe2000001003a */
[--C-:B------:R-:W-:Y:S02]  /*4200*/  PRMT R93, RZ, 0x5410, R94.reuse ;  /* 0x00005410ff5d7816 */ /* 0x100fe4000000005e */
[----:B------:R-:W-:-:S03]  /*4210*/  PRMT R94, RZ, 0x7610, R94 ;  /* 0x00007610ff5e7816 */ /* 0x000fc6000000005e */
[----:B------:R-:W-:Y:S01]  /*4220*/  FFMA.FTZ R93, R60, R93, R109 ;  /* 0x0000005d3c5d7223 */ /* 0x000fe2000001006d */
[----:B------:R-:W-:Y:S02]  /*4230*/  PRMT R60, RZ, 0x7610, R61 ;  /* 0x00007610ff3c7816 */ /* 0x000fe4000000003d */
[----:B---3--:R-:W-:-:S03]  /*4240*/  PRMT R61, RZ, 0x5410, R62 ;  /* 0x00005410ff3d7816 */ /* 0x008fc6000000003e */
[----:B------:R-:W-:Y:S01]  /*4250*/  FFMA.FTZ R59, R60, R94, R59 ;  /* 0x0000005e3c3b7223 */ /* 0x000fe2000001003b */
[--C-:B------:R-:W-:Y:S02]  /*4260*/  PRMT R60, RZ, 0x5410, R95.reuse ;  /* 0x00005410ff3c7816 */ /* 0x100fe4000000005f */
        /* <DEDUP_REMOVED lines=21> */
[----:B0-----:R-:W-:-:S03]  /*43c0*/  PRMT R63, RZ, 0x5410, R66 ;  /* 0x00005410ff3f7816 */ /* 0x001fc60000000042 */
        /* <DEDUP_REMOVED lines=18> */
.L_x_15198:
[----:B------:R-:W-:Y:S05]  /*44f0*/  @P0 BRA `(.L_x_15137) ;  /* 0x000000e000000947 */ /* 0x000fea0003800000 */
[----:B------:R-:W-:Y:S01]  /*4500*/  IMAD.IADD R59, R88, 0x1, R91 ;  /* 0x00000001583b7824 */ /* 0x000fe200078e025b */
[----:B------:R-:W-:Y:S01]  /*4510*/  ISETP.GE.AND P0, PT, R91, R84, PT ;  /* 0x000000545b00720c */ /* 0x000fe20003f06270 */
[----:B-1----:R-:W-:-:S04]  /*4520*/  FADD.FTZ R58, R65, R58 ;  /* 0x0000003a413a7221 */ /* 0x002fc80000010000 */
[----:B------:R-:W1:Y:S01]  /*4530*/  I2F R59, R59 ;  /* 0x0000003b003b7306 */ /* 0x000e620000201400 */
[----:B------:R-:W-:-:S04]  /*4540*/  FMUL.FTZ R58, R58, c[0x0][0x184] ;  /* 0x000061003a3a7a20 */ /* 0x000fc80000410000 */
[----:B-1----:R-:W-:-:S05]  /*4550*/  FFMA.FTZ R58, R59, R85, R58 ;  /* 0x000000553b3a7223 */ /* 0x002fca000001003a */
[----:B------:R-:W-:-:S05]  /*4560*/  FSEL R61, R58, RZ, !P0 ;  /* 0x000000ff3a3d7208 */ /* 0x000fca0004000000 */
[----:B------:R1:W-:Y:S01]  /*4570*/  STS [R90+0x110], R61 ;  /* 0x0001103d5a007388 */ /* 0x0003e20000000800 */
[----:B------:R-:W-:Y:S05]  /*4580*/  @P0 BRA `(.L_x_15137) ;  /* 0x0000005000000947 */ /* 0x000fea0003800000 */
[----:B------:R-:W-:Y:S01]  /*4590*/  FMNMX.FTZ R79, R79, R58, !PT ;  /* 0x0000003a4f4f7209 */ /* 0x000fe20007810000 */
[----:B------:R-:W-:Y:S05]  /*45a0*/  BRA `(.L_x_15137) ;  /* 0x0000003000007947 */ /* 0x000fea0003800000 */
.L_x_15135:
[----:B------:R-:W-:-:S13]  /*45b0*/  ISETP.NE.AND P0, PT, R81, RZ, PT ;  /* 0x000000ff5100720c */ /* 0x000fda0003f05270 */
[----:B------:R-:W-:-:S05]  /*45c0*/  @!P0 IMAD.MOV.U32 R59, RZ, RZ, -0x800001 ;  /* 0xff7fffffff3b8424 */ /* 0x000fca00078e00ff */
[----:B------:R0:W-:Y:S02]  /*45d0*/  @!P0 STS [R90+0x110], R59 ;  /* 0x0001103b5a008388 */ /* 0x0001e40000000800 */
.L_x_15137:
[----:B------:R-:W-:Y:S05]  /*45e0*/  BSYNC B1 ;  /* 0x0000000000017941 */ /* 0x000fea0003800000 */
.L_x_15134:
[----:B------:R-:W-:-:S04]  /*45f0*/  IADD3 R89, R89, 0x4, RZ ;  /* 0x0000000459597810 */ /* 0x000fc80007ffe0ff */
[----:B------:R-:W-:-:S13]  /*4600*/  ISETP.GE.AND P0, PT, R89, R4, PT ;  /* 0x000000045900720c */ /* 0x000fda0003f06270 */
[----:B01----:R-:W-:Y:S01]  /*4610*/  @P0 CALL.REL.NOINC `(.L_x_15126) ;  /* 0x0000001000000944 */ /* 0x003fe20003c00000 */
[----:B------:R-:W-:Y:S05]  /*4620*/  BRA `(.L_x_15138) ;  /* 0xffffe85000007947 */ /* 0x000fea000383ffff */
.L_x_15126:
[----:B------:R-:W-:Y:S05]  /*4630*/  BSYNC B0 ;  /* 0x0000000000007941 */ /* 0x000fea0003800000 */
.L_x_15125:
[----:B------:R-:W-:Y:S05]  /*4640*/  BRA.DIV ~URZ, `(.L_x_15139) ;  /* 0x00004c427f007947 */ /* 0x000fea000b800000 */
[----:B------:R0:W1:Y:S02]  /*4650*/  SHFL.BFLY PT, R8, R79, 0x10, 0x1f ;  /* 0x0e001f004f087f89 */ /* 0x00006400000e0000 */
.L_x_15199:
[----:B01----:R-:W-:Y:S01]  /*4660*/  FMNMX.FTZ R79, R8, R79, !PT ;  /* 0x0000004f084f7209 */ /* 0x003fe20007810000 */
[----:B------:R-:W-:Y:S05]  /*4670*/  BRA.DIV ~URZ, `(.L_x_15140) ;  /* 0x00004c927f007947 */ /* 0x000fea000b800000 */
[----:B------:R-:W0:Y:S02]  /*4680*/  SHFL.BFLY PT, R7, R79, 0x8, 0x1f ;  /* 0x0d001f004f077f89 */ /* 0x000e2400000e0000 */
[----:B0-----:R-:W-:-:S05]  /*4690*/  FMNMX.FTZ R7, R79, R7, !PT ;  /* 0x000000074f077209 */ /* 0x001fca0007810000 */
[----:B------:R-:W0:Y:S02]  /*46a0*/  SHFL.BFLY PT, R8, R7, 0x4, 0x1f ;  /* 0x0c801f0007087f89 */ /* 0x000e2400000e0000 */
[----:B0-----:R-:W-:-:S05]  /*46b0*/  FMNMX.FTZ R8, R7, R8, !PT ;  /* 0x0000000807087209 */ /* 0x001fca0007810000 */
[----:B------:R0:W1:Y:S02]  /*46c0*/  SHFL.BFLY PT, R9, R8, 0x2, 0x1f ;  /* 0x0c401f0008097f89 */ /* 0x00006400000e0000 */
.L_x_15200:
[----:B------:R-:W-:Y:S01]  /*46d0*/  ISETP.NE.AND P0, PT, R82, RZ, PT ;  /* 0x000000ff5200720c */ /* 0x000fe20003f05270 */
[----:B------:R-:W-:-:S12]  /*46e0*/  WARPSYNC 0xffffffff ;  /* 0xffffffff00007948 */ /* 0x000fd80003800000 */
[----:B01----:R-:W-:-:S05]  /*46f0*/  @!P0 FMNMX.FTZ R8, R9, R8, !PT ;  /* 0x0000000809088209 */ /* 0x003fca0007810000 */
[----:B------:R0:W-:Y:S02]  /*4700*/  @!P0 STS [R83.X4+0xf0], R8 ;  /* 0x0000f00853008388 */ /* 0x0001e40000004800 */
[----:B------:R-:W-:Y:S01]  /*4710*/  BAR.SYNC.DEFER_BLOCKING 0x0 ;  /* 0x0000000000007b1d */ /* 0x000fe20000010000 */
[----:B------:R-:W-:Y:S01]  /*4720*/  ISETP.GT.AND P0, PT, R82, 0x3, PT ;  /* 0x000000035200780c */ /* 0x000fe20003f04270 */
[----:B------:R-:W-:Y:S01]  /*4730*/  IMAD.MOV.U32 R9, RZ, RZ, -0x800001 ;  /* 0xff7fffffff097424 */ /* 0x000fe200078e00ff */
[----:B------:R-:W-:-:S03]  /*4740*/  IADD3 R11, R84, 0xf, RZ ;  /* 0x0000000f540b7810 */ /* 0x000fc60007ffe0ff */
[----:B------:R-:W-:Y:S01]  /*4750*/  BSSY B0, `(.L_x_15141) ;  /* 0x00000e7000007945 */ /* 0x000fe20003800000 */
[----:B------:R-:W-:-:S07]  /*4760*/  SHF.R.S32.HI R12, RZ, 0x1f, R11 ;  /* 0x0000001fff0c7819 */ /* 0x000fce000001140b */
[----:B------:R-:W1:Y:S04]  /*4770*/  @!P0 LDS R9, [R82.X4+0xf0] ;  /* 0x0000f00052098984 */ /* 0x000e680000004800 */
[----:B01----:R-:W0:Y:S02]  /*4780*/  SHFL.BFLY PT, R8, R9, 0x2, 0x1f ;  /* 0x0c401f0009087f89 */ /* 0x003e2400000e0000 */
        /* <DEDUP_REMOVED lines=22> */
.L_x_15145:
        /* <DEDUP_REMOVED lines=11> */
.L_x_15144:
[----:B------:R-:W-:Y:S05]  /*49a0*/  BSYNC B1 ;  /* 0x0000000000017941 */ /* 0x000fea0003800000 */
.L_x_15143:
        /* <DEDUP_REMOVED lines=10> */
.L_x_15148:
        /* <DEDUP_REMOVED lines=100> */
.L_x_15147:
[----:B------:R-:W-:Y:S05]  /*5090*/  BSYNC B1 ;  /* 0x0000000000017941 */ /* 0x000fea0003800000 */
.L_x_15146:
        /* <DEDUP_REMOVED lines=55> */
.L_x_15150:
[----:B------:R-:W-:Y:S05]  /*5410*/  BSYNC B1 ;  /* 0x0000000000017941 */ /* 0x000fea0003800000 */
.L_x_15149:
        /* <DEDUP_REMOVED lines=26> */
.L_x_15142:
[----:B------:R-:W-:Y:S05]  /*55c0*/  BSYNC B0 ;  /* 0x0000000000007941 */ /* 0x000fea0003800000 */
.L_x_15141:
        /* <DEDUP_REMOVED lines=37> */
.L_x_15155:
        /* <DEDUP_REMOVED lines=8> */
.L_x_15154:
[----:B01----:R-:W-:Y:S05]  /*58a0*/  BSYNC B1 ;  /* 0x0000000000017941 */ /* 0x003fea0003800000 */
.L_x_15153:
        /* <DEDUP_REMOVED lines=10> */
.L_x_15158:
        /* <DEDUP_REMOVED lines=52> */
.L_x_15157:
[----:B------:R-:W-:Y:S05]  /*5c90*/  BSYNC B1 ;  /* 0x0000000000017941 */ /* 0x000fea0003800000 */
.L_x_15156:
        /* <DEDUP_REMOVED lines=31> */
.L_x_15160:
[----:B------:R-:W-:Y:S05]  /*5e90*/  BSYNC B1 ;  /* 0x0000000000017941 */ /* 0x000fea0003800000 */
.L_x_15159:
        /* <DEDUP_REMOVED lines=14> */
.L_x_15152:
[----:B------:R-:W-:Y:S05]  /*5f80*/  BSYNC B0 ;  /* 0x0000000000007941 */ /* 0x000fea0003800000 */
.L_x_15151:
        /* <DEDUP_REMOVED lines=10> */
.L_x_15162:
[----:B0-----:R-:W-:Y:S01]  /*6030*/  IABS R7, c[0x0][0x1d4] ;  /* 0x0000750000077a13 */ /* 0x001fe20000000000 */
[----:B------:R-:W-:Y:S01]  /*6040*/  IMAD R16, R5, c[0x0][0x1b0], RZ ;  /* 0x00006c0005107a24 */ /* 0x000fe200078e02ff */
[----:B------:R-:W-:Y:S01]  /*6050*/  IADD3 R23, P0, R83, R80, RZ ;  /* 0x0000005053177210 */ /* 0x000fe20007f1e0ff */
[----:B------:R-:W-:Y:S01]  /*6060*/  IMAD.MOV.U32 R32, RZ, RZ, c[0x0][0x1ac] ;  /* 0x00006b00ff207624 */ /* 0x000fe200078e00ff */
[----:B------:R-:W0:Y:S01]  /*6070*/  I2F.RP R10, R7 ;  /* 0x00000007000a7306 */ /* 0x000e220000209400 */
[----:B------:R-:W-:Y:S01]  /*6080*/  IADD3 R21, R3, -c[0x0][0x1cc], RZ ;  /* 0x8000730003157a10 */ /* 0x000fe20007ffe0ff */
[C---:B------:R-:W-:Y:S01]  /*6090*/  IMAD.SHL.U32 R29, R83.reuse, 0x10, RZ ;  /* 0x00000010531d7824 */ /* 0x040fe200078e00ff */
[----:B------:R-:W-:Y:S01]  /*60a0*/  LEA.HI.X.SX32 R2, R83, R2, 0x1, P0 ;  /* 0x0000000253027211 */ /* 0x000fe200000f0eff */
[----:B------:R-:W-:Y:S01]  /*60b0*/  IMAD.MOV.U32 R5, RZ, RZ, RZ ;  /* 0x000000ffff057224 */ /* 0x000fe200078e00ff */
[----:B------:R-:W-:Y:S01]  /*60c0*/  LEA R20, P0, R23, c[0x0][0x188], 0x2 ;  /* 0x0000620017147a11 */ /* 0x000fe200078010ff */
[----:B------:R-:W-:Y:S01]  /*60d0*/  CS2R R24, SRZ ;  /* 0x0000000000187805 */ /* 0x000fe2000001ff00 */
[----:B------:R-:W-:Y:S01]  /*60e0*/  IADD3 R71, -R83, -0x1, R4 ;  /* 0xffffffff53477810 */ /* 0x000fe20007ffe104 */
[----:B------:R-:W-:Y:S01]  /*60f0*/  CS2R R26, SRZ ;  /* 0x00000000001a7805 */ /* 0x000fe2000001ff00 */
[----:B------:R-:W-:Y:S01]  /*6100*/  LEA.HI.X R23, R23, c[0x0][0x18c], R2, 0x2, P0 ;  /* 0x0000630017177a11 */ /* 0x000fe200000f1402 */
[----:B------:R-:W-:Y:S01]  /*6110*/  IMAD.MOV.U32 R28, RZ, RZ, RZ ;  /* 0x000000ffff1c7224 */ /* 0x000fe200078e00ff */
[----:B------:R-:W-:Y:S01]  /*6120*/  LEA.HI R2, R82, R82, RZ, 0x1 ;  /* 0x0000005252027211 */ /* 0x000fe200078f08ff */
[----:B------:R-:W-:Y:S01]  /*6130*/  CS2R R30, SRZ ;  /* 0x00000000001e7805 */ /* 0x000fe2000001ff00 */
[----:B------:R-:W-:Y:S01]  /*6140*/  IMAD.MOV.U32 R33, RZ, RZ, R83 ;  /* 0x000000ffff217224 */ /* 0x000fe200078e0053 */
[----:B------:R-:W-:Y:S01]  /*6150*/  SHF.R.S32.HI R32, RZ, 0x1f, R32 ;  /* 0x0000001fff207819 */ /* 0x000fe20000011420 */
[----:B0-----:R-:W0:Y:S01]  /*6160*/  MUFU.RCP R10, R10 ;  /* 0x0000000a000a7308 */ /* 0x001e220000001000 */
[----:B------:R-:W-:-:S02]  /*6170*/  LOP3.LUT R3, R2, 0xfffffffe, RZ, 0xc0, !PT ;  /* 0xfffffffe02037812 */ /* 0x000fc400078ec0ff */
[----:B------:R-:W-:Y:S02]  /*6180*/  SHF.R.S32.HI R17, RZ, 0x1f, R16 ;  /* 0x0000001fff117819 */ /* 0x000fe40000011410 */
[----:B0-----:R-:W-:-:S04]  /*6190*/  IADD3 R8, R10, 0xffffffe, RZ ;  /* 0x0ffffffe0a087810 */ /* 0x001fc80007ffe0ff */
[----:B------:R0:W1:Y:S02]  /*61a0*/  F2I.FTZ.U32.TRUNC.NTZ R9, R8 ;  /* 0x0000000800097305 */ /* 0x000064000021f000 */
[----:B0-----:R-:W-:Y:S02]  /*61b0*/  IMAD.MOV.U32 R8, RZ, RZ, RZ ;  /* 0x000000ffff087224 */ /* 0x001fe400078e00ff */
[----:B-1----:R-:W-:-:S04]  /*61c0*/  IMAD.MOV R12, RZ, RZ, -R9 ;  /* 0x000000ffff0c7224 */ /* 0x002fc800078e0a09 */
[----:B------:R-:W-:-:S04]  /*61d0*/  IMAD R11, R12, R7, RZ ;  /* 0x000000070c0b7224 */ /* 0x000fc800078e02ff */
[----:B------:R-:W-:-:S04]  /*61e0*/  IMAD.HI.U32 R22, R9, R11, R8 ;  /* 0x0000000b09167227 */ /* 0x000fc800078e0008 */
[----:B------:R-:W-:Y:S02]  /*61f0*/  IMAD.SHL.U32 R8, R2, 0x8, RZ ;  /* 0x0000000802087824 */ /* 0x000fe400078e00ff */
[----:B------:R-:W-:-:S03]  /*6200*/  IMAD.IADD R2, R82, 0x1, -R3 ;  /* 0x0000000152027824 */ /* 0x000fc600078e0a03 */
[----:B------:R-:W-:Y:S01]  /*6210*/  LOP3.LUT R35, R8, 0xfffffff0, RZ, 0xc0, !PT ;  /* 0xfffffff008237812 */ /* 0x000fe200078ec0ff */
[----:B------:R-:W-:Y:S02]  /*6220*/  IMAD R34, R83, 0x2, R2 ;  /* 0x0000000253227824 */ /* 0x000fe400078e0202 */
[C---:B------:R-:W-:Y:S02]  /*6230*/  IMAD R37, R2.reuse, 0x8, R29 ;  /* 0x0000000802257824 */ /* 0x040fe400078e021d */
[----:B------:R-:W-:Y:S01]  /*6240*/  IMAD R35, R2, 0x8, R35 ;  /* 0x0000000802237824 */ /* 0x000fe200078e0223 */
[----:B------:R-:W-:-:S04]  /*6250*/  LEA R34, R34, 0x120, 0x5 ;  /* 0x0000012022227811 */ /* 0x000fc800078e28ff */
[C---:B------:R-:W-:Y:S02]  /*6260*/  IADD3 R39, R35.reuse, 0x200, RZ ;  /* 0x0000020023277810 */ /* 0x040fe40007ffe0ff */
[C---:B------:R-:W-:Y:S02]  /*6270*/  IADD3 R41, R35.reuse, 0x300, RZ ;  /* 0x0000030023297810 */ /* 0x040fe40007ffe0ff */
[C---:B------:R-:W-:Y:S02]  /*6280*/  IADD3 R43, R35.reuse, 0x400, RZ ;  /* 0x00000400232b7810 */ /* 0x040fe40007ffe0ff */
[C---:B------:R-:W-:Y:S02]  /*6290*/  IADD3 R45, R35.reuse, 0x500, RZ ;  /* 0x00000500232d7810 */ /* 0x040fe40007ffe0ff */
[C---:B------:R-:W-:Y:S02]  /*62a0*/  IADD3 R47, R35.reuse, 0x600, RZ ;  /* 0x00000600232f7810 */ /* 0x040fe40007ffe0ff */
[----:B------:R-:W-:-:S02]  /*62b0*/  IADD3 R49, R35, 0x700, RZ ;  /* 0x0000070023317810 */ /* 0x000fc40007ffe0ff */
.L_x_15182:
        /* <DEDUP_REMOVED lines=57> */
[----:B------:R-:W-:Y:S02]  /*6650*/  LEA.HI.X R19, R12, c[0x0][0x17c], R13, 0x1, P1 ;  /* 0x00005f000c137a11 */ /* 0x000fe400008f0c0d */
[----:B------:R-:W-:Y:S02]  /*6660*/  LEA.HI.X.SX32 R8, R39, R36, 0x1, P2 ;  /* 0x0000002427087211 */ /* 0x000fe400010f0eff */
[-C--:B------:R-:W-:Y:S01]  /*6670*/  IADD3 R13, P0, R41, R2.reuse, RZ ;  /* 0x00000002290d7210 */ /* 0x080fe20007f1e0ff */
[----:B------:R0:W5:Y:S01]  /*6680*/  LDG.E.CONSTANT R70, [R18.64+0x200] ;  /* 0x0002000a12467981 */ /* 0x000162000c1e9900 */
[----:B------:R-:W-:Y:S02]  /*6690*/  LEA.HI.X R11, R11, c[0x0][0x17c], R8, 0x1, P3 ;  /* 0x00005f000b0b7a11 */ /* 0x000fe400018f0c08 */
[-C--:B------:R-:W-:Y:S01]  /*66a0*/  IADD3 R38, P4, R47, R2.reuse, RZ ;  /* 0x000000022f267210 */ /* 0x080fe20007f9e0ff */
[----:B------:R0:W5:Y:S01]  /*66b0*/  LDG.E.CONSTANT R72, [R18.64+0x204] ;  /* 0x0002040a12487981 */ /* 0x000162000c1e9900 */
[----:B------:R-:W-:-:S02]  /*66c0*/  IADD3 R9, P5, R45, R2, RZ ;  /* 0x000000022d097210 */ /* 0x000fc40007fbe0ff */
[----:B------:R-:W-:Y:S01]  /*66d0*/  LEA R12, P3, R13, c[0x0][0x178], 0x1 ;  /* 0x00005e000d0c7a11 */ /* 0x000fe200078608ff */
[----:B------:R0:W5:Y:S01]  /*66e0*/  LDG.E.CONSTANT R68, [R18.64+0x208] ;  /* 0x0002080a12447981 */ /* 0x000162000c1e9900 */
[----:B------:R-:W-:Y:S02]  /*66f0*/  LEA R14, P2, R15, c[0x0][0x178], 0x1 ;  /* 0x00005e000f0e7a11 */ /* 0x000fe400078408ff */
[-C--:B------:R-:W-:Y:S01]  /*6700*/  LEA.HI.X.SX32 R44, R41, R36.reuse, 0x1, P0 ;  /* 0x00000024292c7211 */ /* 0x080fe200000f0eff */
[----:B------:R0:W5:Y:S01]  /*6710*/  LDG.E.CONSTANT R64, [R18.64+0x20c] ;  /* 0x00020c0a12407981 */ /* 0x000162000c1e9900 */
[-C--:B------:R-:W-:Y:S02]  /*6720*/  LEA.HI.X.SX32 R42, R43, R36.reuse, 0x1, P6 ;  /* 0x000000242b2a7211 */ /* 0x080fe400030f0eff */
[----:B------:R-:W-:Y:S01]  /*6730*/  LEA.HI.X.SX32 R51, R47, R36, 0x1, P4 ;  /* 0x000000242f337211 */ /* 0x000fe200020f0eff */
[----:B------:R0:W5:Y:S01]  /*6740*/  LDG.E.CONSTANT R74, [R18.64] ;  /* 0x0000000a124a7981 */ /* 0x000162000c1e9900 */
[----:B------:R-:W-:-:S02]  /*6750*/  LEA R8, P1, R9, c[0x0][0x178], 0x1 ;  /* 0x00005e0009087a11 */ /* 0x000fc400078208ff */
[C---:B------:R-:W-:Y:S01]  /*6760*/  LEA R66, P0, R38.reuse, c[0x0][0x178], 0x1 ;  /* 0x00005e0026427a11 */ /* 0x040fe200078008ff */
[----:B------:R0:W5:Y:S01]  /*6770*/  LDG.E.CONSTANT R76, [R18.64+0x4] ;  /* 0x0000040a124c7981 */ /* 0x000162000c1e9900 */
[----:B------:R-:W-:Y:S02]  /*6780*/  LEA.HI.X.SX32 R40, R45, R36, 0x1, P5 ;  /* 0x000000242d287211 */ /* 0x000fe400028f0eff */
        /* <DEDUP_REMOVED lines=31> */
[----:B---3--:R-:W-:Y:S01]  /*6980*/  F2FP.BF16.PACK_AB R66, R15, R14 ;  /* 0x0000000e0f42723e */ /* 0x008fe200000010ff */
[----:B------:R-:W-:Y:S05]  /*6990*/  @P0 BRA `(.L_x_15167) ;  /* 0x000001e000000947 */ /* 0x000fea0003800000 */
[C---:B0-----:R-:W-:Y:S02]  /*69a0*/  IADD3 R15, R37.reuse, 0x2, RZ ;  /* 0x00000002250f7810 */ /* 0x041fe40007ffe0ff */
[C---:B------:R-:W-:Y:S02]  /*69b0*/  IADD3 R67, R37.reuse, 0x5, RZ ;  /* 0x0000000525437810 */ /* 0x040fe40007ffe0ff */
[CC--:B------:R-:W-:Y:S02]  /*69c0*/  ISETP.GE.AND P5, PT, R37.reuse, R84.reuse, PT ;  /* 0x000000542500720c */ /* 0x0c0fe40003fa6270 */
[----:B------:R-:W-:Y:S02]  /*69d0*/  IADD3 R19, R37, 0x3, RZ ;  /* 0x0000000325137810 */ /* 0x000fe40007ffe0ff */
[----:B------:R-:W-:-:S02]  /*69e0*/  ISETP.GE.AND P1, PT, R15, R84, PT ;  /* 0x000000540f00720c */ /* 0x000fc40003f26270 */
[-C--:B------:R-:W-:Y:S02]  /*69f0*/  ISETP.GE.AND P3, PT, R67, R84.reuse, PT ;  /* 0x000000544300720c */ /* 0x080fe40003f66270 */
[----:B------:R-:W-:Y:S02]  /*6a00*/  IADD3 R67, R37, 0x7, RZ ;  /* 0x0000000725437810 */ /* 0x000fe40007ffe0ff */
[-C--:B------:R-:W-:Y:S02]  /*6a10*/  ISETP.GE.AND P6, PT, R19, R84.reuse, PT ;  /* 0x000000541300720c */ /* 0x080fe40003fc6270 */
[----:B-----5:R-:W-:Y:S02]  /*6a20*/  SEL R19, R76, RZ, !P1 ;  /* 0x000000ff4c137207 */ /* 0x020fe40004800000 */
        /* <DEDUP_REMOVED lines=21> */
.L_x_15167:
[----:B0-----:R-:W-:Y:S05]  /*6b80*/  BSYNC B2 ;  /* 0x0000000000027941 */ /* 0x001fea0003800000 */
.L_x_15166:
[----:B-----5:R-:W-:Y:S01]  /*6b90*/  HFMA2.BF16_V2 R74, R13, R74, -RZ.H0_H0 ;  /* 0x0000004a0d4a7231 */ /* 0x020fe200003400ff */
[----:B--2---:R-:W-:Y:S01]  /*6ba0*/  F2FP.BF16.PACK_AB R12, R9, R8 ;  /* 0x00000008090c723e */ /* 0x004fe200000010ff */
[----:B------:R-:W-:Y:S01]  /*6bb0*/  IMAD.MOV.U32 R9, RZ, RZ, R66 ;  /* 0x000000ffff097224 */ /* 0x000fe200078e0042 */
[----:B------:R-:W-:Y:S01]  /*6bc0*/  F2FP.BF16.PACK_AB R10, R11, R10 ;  /* 0x0000000a0b0a723e */ /* 0x000fe200000010ff */
[----:B------:R-:W-:Y:S01]  /*6bd0*/  BSSY B2, `(.L_x_15168) ;  /* 0x0000033000027945 */ /* 0x000fe20003800000 */
[----:B------:R-:W-:Y:S01]  /*6be0*/  PRMT R8, RZ, 0x5410, R74 ;  /* 0x00005410ff087816 */ /* 0x000fe2000000004a */
[----:B------:R-:W-:Y:S01]  /*6bf0*/  IMAD.MOV.U32 R11, RZ, RZ, R12 ;  /* 0x000000ffff0b7224 */ /* 0x000fe200078e000c */
[----:B------:R-:W-:Y:S01]  /*6c00*/  PRMT R74, RZ, 0x7610, R74 ;  /* 0x00007610ff4a7816 */ /* 0x000fe2000000004a */
[----:B------:R-:W-:-:S03]  /*6c10*/  HFMA2.BF16_V2 R76, R9, R76, -RZ.H0_H0 ;  /* 0x0000004c094c7231 */ /* 0x000fc600003400ff */
[----:B------:R-:W-:Y:S01]  /*6c20*/  HFMA2.BF16_V2 R78, R11, R78, -RZ.H0_H0 ;  /* 0x0000004e0b4e7231 */ /* 0x000fe200003400ff */
[----:B------:R-:W-:Y:S02]  /*6c30*/  FADD.FTZ R74, R8, R74 ;  /* 0x0000004a084a7221 */ /* 0x000fe40000010000 */
[----:B------:R-:W-:Y:S01]  /*6c40*/  IMAD.MOV.U32 R8, RZ, RZ, R10 ;  /* 0x000000ffff087224 */ /* 0x000fe200078e000a */
[--C-:B------:R-:W-:Y:S02]  /*6c50*/  PRMT R10, RZ, 0x5410, R76.reuse ;  /* 0x00005410ff0a7816 */ /* 0x100fe4000000004c */
[----:B------:R-:W-:Y:S02]  /*6c60*/  PRMT R76, RZ, 0x7610, R76 ;  /* 0x00007610ff4c7816 */ /* 0x000fe4000000004c */
[----:B------:R-:W-:-:S03]  /*6c70*/  HFMA2.BF16_V2 R65, R8, R65, -RZ.H0_H0 ;  /* 0x0000004108417231 */ /* 0x000fc600003400ff */
        /* <DEDUP_REMOVED lines=40> */
.L_x_15169:
[----:B------:R-:W-:Y:S05]  /*6f00*/  BSYNC B2 ;  /* 0x0000000000027941 */ /* 0x000fea0003800000 */
.L_x_15168:
[----:B------:R-:W-:Y:S01]  /*6f10*/  HFMA2.BF16_V2 R72, R9, R72, -RZ.H0_H0 ;  /* 0x0000004809487231 */ /* 0x000fe200003400ff */
[----:B------:R-:W-:Y:S01]  /*6f20*/  BSSY B2, `(.L_x_15170) ;  /* 0x000002e000027945 */ /* 0x000fe20003800000 */
[----:B------:R-:W-:Y:S01]  /*6f30*/  HFMA2.BF16_V2 R70, R13, R70, -RZ.H0_H0 ;  /* 0x000000460d467231 */ /* 0x000fe200003400ff */
[----:B------:R-:W-:Y:S01]  /*6f40*/  FADD.FTZ R10, R10, R65 ;  /* 0x000000410a0a7221 */ /* 0x000fe20000010000 */
        /* <DEDUP_REMOVED lines=43> */
.L_x_15171:
[----:B------:R-:W-:Y:S05]  /*7200*/  BSYNC B2 ;  /* 0x0000000000027941 */ /* 0x000fea0003800000 */
.L_x_15170:
        /* <DEDUP_REMOVED lines=54> */
.L_x_15173:
[----:B------:R-:W-:Y:S05]  /*7570*/  BSYNC B2 ;  /* 0x0000000000027941 */ /* 0x000fea0003800000 */
.L_x_15172:
        /* <DEDUP_REMOVED lines=52> */
.L_x_15175:
[----:B------:R-:W-:Y:S05]  /*78c0*/  BSYNC B2 ;  /* 0x0000000000027941 */ /* 0x000fea0003800000 */
.L_x_15174:
[----:B------:R-:W-:Y:S01]  /*78d0*/  HFMA2.BF16_V2 R54, R9, R54, -RZ.H0_H0 ;  /* 0x0000003609367231 */ /* 0x000fe200003400ff */
[----:B------:R-:W-:Y:S01]  /*78e0*/  FADD.FTZ R10, R10, R19 ;  /* 0x000000130a0a7221 */ /* 0x000fe20000010000 */
[----:B------:R-:W-:Y:S01]  /*78f0*/  HFMA2.BF16_V2 R53, R13, R53, -RZ.H0_H0 ;  /* 0x000000350d357231 */ /* 0x000fe200003400ff */
[----:B------:R-:W-:Y:S01]  /*7900*/  BSSY B2, `(.L_x_15176) ;  /* 0x0000030000027945 */ /* 0x000fe20003800000 */
        /* <DEDUP_REMOVED lines=47> */
.L_x_15177:
[----:B------:R-:W-:Y:S05]  /*7c00*/  BSYNC B2 ;  /* 0x0000000000027941 */ /* 0x000fea0003800000 */
.L_x_15176:
        /* <DEDUP_REMOVED lines=49> */
.L_x_15179:
[----:B------:R-:W-:Y:S05]  /*7f20*/  BSYNC B2 ;  /* 0x0000000000027941 */ /* 0x000fea0003800000 */
.L_x_15178:
[----:B------:R-:W-:Y:S01]  /*7f30*/  HFMA2.BF16_V2 R60, R13, R60, -RZ.H0_H0 ;  /* 0x0000003c0d3c7231 */ /* 0x000fe200003400ff */
[----:B------:R-:W-:Y:S01]  /*7f40*/  FADD.FTZ R14, R14, R19 ;  /* 0x000000130e0e7221 */ /* 0x000fe20000010000 */
[----:B------:R-:W-:Y:S01]  /*7f50*/  HFMA2.BF16_V2 R61, R9, R61, -RZ.H0_H0 ;  /* 0x0000003d093d7231 */ /* 0x000fe200003400ff */
[----:B------:R-:W-:Y:S01]  /*7f60*/  ISETP.GT.AND P1, PT, R82, 0xf, PT ;  /* 0x0000000f5200780c */ /* 0x000fe20003f24270 */
        /* <DEDUP_REMOVED lines=38> */
[----:B------:R-:W-:-:S02]  /*81d0*/  ISETP.GE.AND P6, PT, R37, R84, PT ;  /* 0x000000542500720c */ /* 0x000fc40003fc6270 */
[-C--:B------:R-:W-:Y:S02]  /*81e0*/  ISETP.GE.AND P0, PT, R3, R84.reuse, PT ;  /* 0x000000540300720c */ /* 0x080fe40003f06270 */
[C---:B------:R-:W-:Y:S02]  /*81f0*/  IADD3 R3, R37.reuse, 0x4, RZ ;  /* 0x0000000425037810 */ /* 0x040fe40007ffe0ff */
[----:B------:R-:W-:Y:S02]  /*8200*/  IADD3 R51, R37, 0x3, RZ ;  /* 0x0000000325337810 */ /* 0x000fe40007ffe0ff */
[----:B------:R-:W-:Y:S02]  /*8210*/  ISETP.GE.AND P3, PT, R3, R84, PT ;  /* 0x000000540300720c */ /* 0x000fe40003f66270 */
[C---:B------:R-:W-:Y:S02]  /*8220*/  IADD3 R3, R37.reuse, 0x7, RZ ;  /* 0x0000000725037810 */ /* 0x040fe40007ffe0ff */
[----:B------:R-:W-:-:S02]  /*8230*/  IADD3 R19, R37, 0x2, RZ ;  /* 0x0000000225137810 */ /* 0x000fc40007ffe0ff */
[----:B-----5:R-:W-:Y:S02]  /*8240*/  @P6 PRMT R10, RZ, 0x7610, R10 ;  /* 0x00007610ff0a6816 */ /* 0x020fe4000000000a */
[-C--:B------:R-:W-:Y:S02]  /*8250*/  ISETP.GE.AND P4, PT, R51, R84.reuse, PT ;  /* 0x000000543300720c */ /* 0x080fe40003f86270 */
[-C--:B------:R-:W-:Y:S02]  /*8260*/  ISETP.GE.AND P6, PT, R3, R84.reuse, PT ;  /* 0x000000540300720c */ /* 0x080fe40003fc6270 */
[----:B------:R-:W-:Y:S02]  /*8270*/  ISETP.GE.AND P5, PT, R19, R84, PT ;  /* 0x000000541300720c */ /* 0x000fe40003fa6270 */
[C---:B------:R-:W-:Y:S02]  /*8280*/  IADD3 R51, R37.reuse, 0x6, RZ ;  /* 0x0000000625337810 */ /* 0x040fe40007ffe0ff */
[----:B------:R-:W-:-:S02]  /*8290*/  IADD3 R19, R37, 0x5, RZ ;  /* 0x0000000525137810 */ /* 0x000fc40007ffe0ff */
[C---:B------:R-:W-:Y:S02]  /*82a0*/  PRMT R2, R12.reuse, 0x7632, R2 ;  /* 0x000076320c027816 */ /* 0x040fe40000000002 */
[-C--:B------:R-:W-:Y:S02]  /*82b0*/  ISETP.GE.AND P1, PT, R51, R84.reuse, PT ;  /* 0x000000543300720c */ /* 0x080fe40003f26270 */
[----:B------:R-:W-:Y:S02]  /*82c0*/  ISETP.GE.AND P2, PT, R19, R84, PT ;  /* 0x000000541300720c */ /* 0x000fe40003f46270 */
[----:B------:R-:W-:Y:S02]  /*82d0*/  SEL R19, R12, RZ, !P5 ;  /* 0x000000ff0c137207 */ /* 0x000fe40006800000 */
[----:B------:R-:W-:Y:S02]  /*82e0*/  PRMT R3, R14, 0x7632, R3 ;  /* 0x000076320e037816 */ /* 0x000fe40000000003 */
[----:B------:R-:W-:-:S02]  /*82f0*/  SEL R12, R2, RZ, !P4 ;  /* 0x000000ff020c7207 */ /* 0x000fc40006000000 */
        /* <DEDUP_REMOVED lines=8> */
[----:B------:R-:W-:Y:S02]  /*8380*/  PRMT R10, R10, 0x5410, R3 ;  /* 0x000054100a0a7816 */ /* 0x000fe40000000003 */
[----:B------:R-:W-:Y:S02]  /*8390*/  @!P6 PRMT R15, R18, 0x7610, R15 ;  /* 0x00007610120fe816 */ /* 0x000fe4000000000f */
.L_x_15181:
[----:B------:R-:W-:Y:S05]  /*83a0*/  BSYNC B2 ;  /* 0x0000000000027941 */ /* 0x000fea0003800000 */
.L_x_15180:
[----:B-----5:R-:W-:Y:S02]  /*83b0*/  HFMA2.BF16_V2 R10, R13, R10, -RZ.H0_H0 ;  /* 0x0000000a0d0a7231 */ /* 0x020fe400003400ff */
[----:B------:R-:W-:Y:S02]  /*83c0*/  HFMA2.BF16_V2 R9, R9, R12, -RZ.H0_H0 ;  /* 0x0000000c09097231 */ /* 0x000fe400003400ff */
[----:B------:R-:W-:Y:S01]  /*83d0*/  HFMA2.BF16_V2 R11, R11, R14, -RZ.H0_H0 ;  /* 0x0000000e0b0b7231 */ /* 0x000fe200003400ff */
[----:B0-----:R-:W-:Y:S01]  /*83e0*/  PRMT R2, RZ, 0x5410, R10 ;  /* 0x00005410ff027816 */ /* 0x001fe2000000000a */
[----:B------:R-:W-:Y:S01]  /*83f0*/  HFMA2.BF16_V2 R8, R8, R15, -RZ.H0_H0 ;  /* 0x0000000f08087231 */ /* 0x000fe200003400ff */
[----:B------:R-:W-:-:S02]  /*8400*/  PRMT R3, RZ, 0x5410, R9 ;  /* 0x00005410ff037816 */ /* 0x000fc40000000009 */
[----:B------:R-:W-:Y:S02]  /*8410*/  PRMT R10, RZ, 0x7610, R10 ;  /* 0x00007610ff0a7816 */ /* 0x000fe4000000000a */
[----:B------:R-:W-:-:S03]  /*8420*/  PRMT R9, RZ, 0x7610, R9 ;  /* 0x00007610ff097816 */ /* 0x000fc60000000009 */
[----:B------:R-:W-:Y:S02]  /*8430*/  FADD.FTZ R2, R2, R10 ;  /* 0x0000000a02027221 */ /* 0x000fe40000010000 */
        /* <DEDUP_REMOVED lines=8> */
[----:B------:R-:W-:-:S04]  /*84c0*/  FADD.FTZ R2, R2, R9 ;  /* 0x0000000902027221 */ /* 0x000fc80000010000 */
[----:B------:R-:W-:-:S04]  /*84d0*/  FADD.FTZ R2, R2, R3 ;  /* 0x0000000302027221 */ /* 0x000fc80000010000 */
[----:B------:R-:W-:Y:S02]  /*84e0*/  FADD.FTZ R5, R5, R2 ;  /* 0x0000000205057221 */ /* 0x000fe40000010000 */
.L_x_15165:
[----:B------:R-:W-:Y:S05]  /*84f0*/  BSYNC B0 ;  /* 0x0000000000007941 */ /* 0x000fea0003800000 */
.L_x_15164:
        /* <DEDUP_REMOVED lines=10> */
.L_x_15163:
[----:B------:R-:W-:Y:S05]  /*85a0*/  BSYNC B1 ;  /* 0x0000000000017941 */ /* 0x000fea0003800000 */
.L_x_15161:
[----:B------:R-:W1:Y:S01]  /*85b0*/  SHFL.BFLY PT, R3, R30, 0x1, 0x1f ;  /* 0x0c201f001e037f89 */ /* 0x000e6200000e0000 */
[C---:B------:R-:W-:Y:S01]  /*85c0*/  LEA.HI R20, R82.reuse, R82, RZ, 0x1 ;  /* 0x0000005252147211 */ /* 0x040fe200078f08ff */
[----:B------:R-:W-:Y:S01]  /*85d0*/  BSSY B0, `(.L_x_15183) ;  /* 0x0000022000007945 */ /* 0x000fe20003800000 */
[----:B------:R-:W-:Y:S01]  /*85e0*/  LOP3.LUT R10, R82, 0x1, RZ, 0xc0, !PT ;  /* 0x00000001520a7812 */ /* 0x000fe200078ec0ff */
[----:B------:R-:W2:Y:S01]  /*85f0*/  SHFL.BFLY PT, R0, R31, 0x1, 0x1f ;  /* 0x0c201f001f007f89 */ /* 0x000ea200000e0000 */
[----:B------:R-:W-:-:S03]  /*8600*/  SHF.R.S32.HI R20, RZ, 0x1, R20 ;  /* 0x00000001ff147819 */ /* 0x000fc60000011414 */
[----:B0-----:R-:W0:Y:S02]  /*8610*/  SHFL.BFLY PT, R7, R28, 0x1, 0x1f ;  /* 0x0c201f001c077f89 */ /* 0x001e2400000e0000 */
[----:B------:R-:W-:Y:S02]  /*8620*/  IMAD R83, R83, 0x78, R20 ;  /* 0x0000007853537824 */ /* 0x000fe400078e0214 */
[----:B------:R-:W3:Y:S04]  /*8630*/  SHFL.BFLY PT, R2, R27, 0x1, 0x1f ;  /* 0x0c201f001b027f89 */ /* 0x000ee800000e0000 */
[----:B------:R-:W4:Y:S04]  /*8640*/  SHFL.BFLY PT, R9, R26, 0x1, 0x1f ;  /* 0x0c201f001a097f89 */ /* 0x000f2800000e0000 */
[----:B------:R-:W5:Y:S04]  /*8650*/  SHFL.BFLY PT, R4, R25, 0x1, 0x1f ;  /* 0x0c201f0019047f89 */ /* 0x000f6800000e0000 */
[----:B------:R-:W5:Y:S01]  /*8660*/  SHFL.BFLY PT, R13, R24, 0x1, 0x1f ;  /* 0x0c201f00180d7f89 */ /* 0x000f6200000e0000 */
[----:B-1----:R-:W-:Y:S01]  /*8670*/  FADD.FTZ R11, R3, R30 ;  /* 0x0000001e030b7221 */ /* 0x002fe20000010000 */
[----:B------:R-:W-:-:S02]  /*8680*/  LOP3.LUT R3, R6, 0xffffffc0, RZ, 0xc0, !PT ;  /* 0xffffffc006037812 */ /* 0x000fc400078ec0ff */
[----:B------:R-:W1:Y:S01]  /*8690*/  SHFL.BFLY PT, R8, R5, 0x1, 0x1f ;  /* 0x0c201f0005087f89 */ /* 0x000e6200000e0000 */
[----:B--2---:R-:W-:-:S03]  /*86a0*/  FADD.FTZ R0, R0, R31 ;  /* 0x0000001f00007221 */ /* 0x004fc60000010000 */
[----:B------:R-:W-:Y:S01]  /*86b0*/  BAR.SYNC.DEFER_BLOCKING 0x0 ;  /* 0x0000000000007b1d */ /* 0x000fe20000010000 */
[----:B------:R-:W-:Y:S01]  /*86c0*/  ISETP.NE.AND P0, PT, R3, 0x40, PT ;  /* 0x000000400300780c */ /* 0x000fe20003f05270 */
[----:B0-----:R-:W-:Y:S02]  /*86d0*/  FADD.FTZ R16, R7, R28 ;  /* 0x0000001c07107221 */ /* 0x001fe40000010000 */
[----:B---3--:R-:W-:Y:S02]  /*86e0*/  FADD.FTZ R17, R2, R27 ;  /* 0x0000001b02117221 */ /* 0x008fe40000010000 */
[----:B----4-:R-:W-:Y:S02]  /*86f0*/  FADD.FTZ R26, R9, R26 ;  /* 0x0000001a091a7221 */ /* 0x010fe40000010000 */
[----:B-----5:R-:W-:Y:S02]  /*8700*/  FADD.FTZ R25, R4, R25 ;  /* 0x0000001904197221 */ /* 0x020fe40000010000 */
        /* <DEDUP_REMOVED lines=14> */
.L_x_15184:
[----:B------:R-:W-:Y:S05]  /*87f0*/  BSYNC B0 ;  /* 0x0000000000007941 */ /* 0x000fea0003800000 */
.L_x_15183:
        /* <DEDUP_REMOVED lines=24> */
.L_x_15188:
[----:B------:R-:W-:Y:S05]  /*8980*/  BSYNC B1 ;  /* 0x0000000000017941 */ /* 0x000fea0003800000 */
.L_x_15187:
[----:B0-2---:R-:W-:Y:S02]  /*8990*/  @!P0 FADD.FTZ R18, R18, R13 ;  /* 0x0000000d12128221 */ /* 0x005fe40000010000 */
.L_x_15186:
[----:B------:R-:W-:Y:S05]  /*89a0*/  BSYNC B0 ;  /* 0x0000000000007941 */ /* 0x000fea0003800000 */
.L_x_15185:
        /* <DEDUP_REMOVED lines=16> */
.L_x_15190:
[----:B------:R-:W-:Y:S05]  /*8ab0*/  BSYNC B0 ;  /* 0x0000000000007941 */ /* 0x000fea0003800000 */
.L_x_15189:
        /* <DEDUP_REMOVED lines=24> */
.L_x_15194:
[----:B------:R-:W-:Y:S05]  /*8c40*/  BSYNC B1 ;  /* 0x0000000000017941 */ /* 0x000fea0003800000 */
.L_x_15193:
[----:B0-2-4-:R-:W-:Y:S02]  /*8c50*/  @!P0 FADD.FTZ R18, R18, R13 ;  /* 0x0000000d12128221 */ /* 0x015fe40000010000 */
.L_x_15192:
[----:B------:R-:W-:Y:S05]  /*8c60*/  BSYNC B0 ;  /* 0x0000000000007941 */ /* 0x000fea0003800000 */
.L_x_15191:
        /* <DEDUP_REMOVED lines=10> */
[----:B------:R-:W5:Y:S01]  /*8d10*/  S2UR UR6, SR_CTAID.Z ;  /* 0x00000000000679c3 */ /* 0x000f620000002700 */
[----:B------:R-:W-:-:S07]  /*8d20*/  ISETP.NE.OR P0, PT, R10, RZ, P0 ;  /* 0x000000ff0a00720c */ /* 0x000fce0000705670 */
[----:B------:R-:W0:Y:S01]  /*8d30*/  S2UR UR7, SR_CTAID.X ;  /* 0x00000000000779c3 */ /* 0x000e220000002500 */
[----:B----4-:R-:W-:Y:S02]  /*8d40*/  UIMAD UR4, UR4, UR5, URZ ;  /* 0x00000005040472a4 */ /* 0x010fe4000f8e023f */
[----:B------:R-:W-:-:S04]  /*8d50*/  UIMAD UR5, UR8, 0x78, URZ ;  /* 0x00000078080578a4 */ /* 0x000fc8000f8e023f */
[----:B------:R-:W-:Y:S02]  /*8d60*/  UIMAD UR4, UR4, UR5, URZ ;  /* 0x00000005040472a4 */ /* 0x000fe4000f8e023f */
[----:B-----5:R-:W-:-:S04]  /*8d70*/  UIMAD UR6, UR6, 0x78, URZ ;  /* 0x00000078060678a4 */ /* 0x020fc8000f8e023f */
[----:B------:R-:W-:Y:S02]  /*8d80*/  USHF.R.S32.HI UR9, URZ, 0x1f, UR6 ;  /* 0x0000001f3f097899 */ /* 0x000fe40008011406 */
[----:B0-----:R-:W-:Y:S02]  /*8d90*/  UIMAD UR5, UR7, UR5, URZ ;  /* 0x00000005070572a4 */ /* 0x001fe4000f8e023f */
[----:B------:R-:W-:Y:S02]  /*8da0*/  USHF.R.S32.HI UR7, URZ, 0x1f, UR4 ;  /* 0x0000001f3f077899 */ /* 0x000fe40008011404 */
[----:B------:R-:W-:Y:S02]  /*8db0*/  USHF.R.S32.HI UR8, URZ, 0x1f, UR5 ;  /* 0x0000001f3f087899 */ /* 0x000fe40008011405 */
[----:B------:R-:W-:-:S04]  /*8dc0*/  UIADD3 UR4, UP0, UP1, UR4, UR5, UR6 ;  /* 0x0000000504047290 */ /* 0x000fc8000f91e006 */
[----:B------:R-:W-:Y:S01]  /*8dd0*/  UIADD3.X UR7, UR7, UR8, UR9, UP0, UP1 ;  /* 0x0000000807077290 */ /* 0x000fe200087e2409 */
[----:B------:R-:W-:Y:S06]  /*8de0*/  @P1 BRA `(.L_x_15196) ;  /* 0x0000030000001947 */ /* 0x000fec0003800000 */
[C---:B------:R-:W-:Y:S02]  /*8df0*/  IADD3 R3, P1, R20.reuse, UR4, RZ ;  /* 0x0000000414037c10 */ /* 0x040fe4000ff3e0ff */
[C---:B------:R-:W-:Y:S02]  /*8e00*/  IADD3 R4, R20.reuse, 0x10, RZ ;  /* 0x0000001014047810 */ /* 0x040fe40007ffe0ff */
[C---:B------:R-:W-:Y:S02]  /*8e10*/  IADD3 R5, R20.reuse, 0x20, RZ ;  /* 0x0000002014057810 */ /* 0x040fe40007ffe0ff */
[----:B------:R-:W-:Y:S02]  /*8e20*/  LEA.HI.X.SX32 R6, R20, UR7, 0x1, P1 ;  /* 0x0000000714067c11 */ /* 0x000fe400088f0eff */
        /* <DEDUP_REMOVED lines=19> */
[----:B--2---:R-:W-:-:S02]  /*8f60*/  F2FP.BF16.PACK_AB R0, R11, R0 ;  /* 0x000000000b00723e */ /* 0x004fc400000010ff */
        /* <DEDUP_REMOVED lines=18> */
[----:B--2---:R-:W-:Y:S02]  /*9090*/  PRMT R5, R25, 0x7632, R5 ;  /* 0x0000763219057816 */ /* 0x004fe40000000005 */
[----:B------:R-:W-:Y:S01]  /*90a0*/  LEA.HI.X R15, R15, c[0x0][0x164], R22, 0x1, P3 ;  /* 0x000059000f0f7a11 */ /* 0x000fe200018f0c16 */
[----:B------:R4:W-:Y:S01]  /*90b0*/  STG.E.U16 [R10.64], R25 ;  /* 0x000000190a007986 */ /* 0x0009e2000c10150a */
[----:B------:R-:W-:-:S03]  /*90c0*/  F2FP.BF16.PACK_AB R24, RZ, R24 ;  /* 0x00000018ff18723e */ /* 0x000fc600000010ff */
[----:B------:R4:W-:Y:S04]  /*90d0*/  STG.E.U16 [R12.64], R5 ;  /* 0x000000050c007986 */ /* 0x0009e8000c10150a */
[----:B------:R4:W-:Y:S02]  /*90e0*/  STG.E.U16 [R14.64], R24 ;  /* 0x000000180e007986 */ /* 0x0009e4000c10150a */
.L_x_15196:
[----:B------:R-:W-:Y:S05]  /*90f0*/  BSYNC B0 ;  /* 0x0000000000007941 */ /* 0x000fea0003800000 */
.L_x_15195:
[----:B------:R-:W-:Y:S05]  /*9100*/  @P0 EXIT ;  /* 0x000000000000094d */ /* 0x000fea0003800000 */
[----:B------:R-:W-:Y:S02]  /*9110*/  IADD3 R20, R20, 0x70, RZ ;  /* 0x0000007014147810 */ /* 0x000fe40007ffe0ff */
[----:B--2---:R-:W-:Y:S02]  /*9120*/  F2FP.BF16.PACK_AB R18, RZ, R18 ;  /* 0x00000012ff12723e */ /* 0x004fe400000010ff */
[----:B------:R-:W-:-:S04]  /*9130*/  IADD3 R0, P0, R20, UR4, RZ ;  /* 0x0000000414007c10 */ /* 0x000fc8000ff1e0ff */
[----:B----4-:R-:W-:Y:S02]  /*9140*/  LEA.HI.X.SX32 R3, R20, UR7, 0x1, P0 ;  /* 0x0000000714037c11 */ /* 0x010fe400080f0eff */
[----:B------:R-:W-:-:S04]  /*9150*/  LEA R2, P0, R0, c[0x0][0x160], 0x1 ;  /* 0x0000580000027a11 */ /* 0x000fc800078008ff */
[----:B------:R-:W-:-:S05]  /*9160*/  LEA.HI.X R3, R0, c[0x0][0x164], R3, 0x1, P0 ;  /* 0x0000590000037a11 */ /* 0x000fca00000f0c03 */
[----:B------:R-:W-:Y:S01]  /*9170*/  STG.E.U16 [R2.64], R18 ;  /* 0x0000001202007986 */ /* 0x000fe2000c10150a */
[----:B------:R-:W-:Y:S05]  /*9180*/  EXIT ;  /* 0x000000000000794d */ /* 0x000fea0003800000 */
.L_x_15130:
[----:B------:R-:W-:Y:S01]  /*9190*/  IMAD.MOV.U32 R60, RZ, RZ, R65 ;  /* 0x000000ffff3c7224 */ /* 0x000fe200078e0041 */
[----:B------:R-:W-:Y:S01]  /*91a0*/  MOV R58, 0x91f0 ;  /* 0x000091f0003a7802 */ /* 0x000fe20000000f00 */
[----:B------:R-:W-:Y:S02]  /*91b0*/  IMAD.MOV.U32 R61, RZ, RZ, 0x1 ;  /* 0x00000001ff3d7424 */ /* 0x000fe400078e00ff */
[----:B------:R-:W-:Y:S02]  /*91c0*/  IMAD.MOV.U32 R62, RZ, RZ, 0x1f ;  /* 0x0000001fff3e7424 */ /* 0x000fe400078e00ff */
[----:B------:R-:W-:Y:S02]  /*91d0*/  IMAD.MOV.U32 R63, RZ, RZ, -0x1 ;  /* 0xffffffffff3f7424 */ /* 0x000fe400078e00ff */
[----:B------:R-:W-:Y:S05]  /*91e0*/  CALL.REL.NOINC `($__internal_336_$__cuda_sm70_shflsync_bfly_p) ;  /* 0x0000028000007944 */ /* 0x000fea0003c00000 */
[----:B-1----:R-:W-:Y:S01]  /*91f0*/  IMAD.MOV.U32 R58, RZ, RZ, R60 ;  /* 0x000000ffff3a7224 */ /* 0x002fe200078e003c */
[----:B0-----:R-:W-:Y:S05]  /*9200*/  BRA `(.L_x_15197) ;  /* 0xffff9b2000007947 */ /* 0x001fea000383ffff */
.L_x_15136:
[----:B------:R-:W-:Y:S01]  /*9210*/  IMAD.MOV.U32 R60, RZ, RZ, R65 ;  /* 0x000000ffff3c7224 */ /* 0x000fe200078e0041 */
[----:B------:R-:W-:Y:S01]  /*9220*/  MOV R58, 0x9270 ;  /* 0x00009270003a7802 */ /* 0x000fe20000000f00 */
[----:B------:R-:W-:-:S02]  /*9230*/  IMAD.MOV.U32 R61, RZ, RZ, 0x1 ;  /* 0x00000001ff3d7424 */ /* 0x000fc400078e00ff */
[----:B------:R-:W-:Y:S02]  /*9240*/  IMAD.MOV.U32 R62, RZ, RZ, 0x1f ;  /* 0x0000001fff3e7424 */ /* 0x000fe400078e00ff */
[----:B------:R-:W-:Y:S02]  /*9250*/  IMAD.MOV.U32 R63, RZ, RZ, -0x1 ;  /* 0xffffffffff3f7424 */ /* 0x000fe400078e00ff */
[----:B------:R-:W-:Y:S05]  /*9260*/  CALL.REL.NOINC `($__internal_336_$__cuda_sm70_shflsync_bfly_p) ;  /* 0x0000020000007944 */ /* 0x000fea0003c00000 */
[----:B-1----:R-:W-:Y:S01]  /*9270*/  IMAD.MOV.U32 R58, RZ, RZ, R60 ;  /* 0x000000ffff3a7224 */ /* 0x002fe200078e003c */
[----:B0-----:R-:W-:Y:S05]  /*9280*/  BRA `(.L_x_15198) ;  /* 0xffffb26000007947 */ /* 0x001fea000383ffff */
.L_x_15139:
        /* <DEDUP_REMOVED lines=8> */
.L_x_15140:
[----:B------:R-:W-:Y:S01]  /*9310*/  IMAD.MOV.U32 R60, RZ, RZ, R79 ;  /* 0x000000ffff3c7224 */ /* 0x000fe200078e004f */
[----:B------:R-:W-:Y:S01]  /*9320*/  MOV R58, 0x9370 ;  /* 0x00009370003a7802 */ /* 0x000fe20000000f00 */
[----:B------:R-:W-:-:S02]  /*9330*/  IMAD.MOV.U32 R61, RZ, RZ, 0x8 ;  /* 0x00000008ff3d7424 */ /* 0x000fc400078e00ff */
[----:B------:R-:W-:Y:S02]  /*9340*/  IMAD.MOV.U32 R62, RZ, RZ, 0x1f ;  /* 0x0000001fff3e7424 */ /* 0x000fe400078e00ff */
[----:B------:R-:W-:Y:S02]  /*9350*/  IMAD.MOV.U32 R63, RZ, RZ, -0x1 ;  /* 0xffffffffff3f7424 */ /* 0x000fe400078e00ff */
[----:B------:R-:W-:Y:S05]  /*9360*/  CALL.REL.NOINC `($__internal_336_$__cuda_sm70_shflsync_bfly_p) ;  /* 0x0000010000007944 */ /* 0x000fea0003c00000 */
[----:B-1----:R-:W-:Y:S01]  /*9370*/  FMNMX.FTZ R79, R79, R60, !PT ;  /* 0x0000003c4f4f7209 */ /* 0x002fe20007810000 */
[----:B0-----:R-:W-:Y:S01]  /*9380*/  IMAD.MOV.U32 R61, RZ, RZ, 0x4 ;  /* 0x00000004ff3d7424 */ /* 0x001fe200078e00ff */
[----:B------:R-:W-:Y:S01]  /*9390*/  MOV R58, 0x93e0 ;  /* 0x000093e0003a7802 */ /* 0x000fe20000000f00 */
[----:B------:R-:W-:Y:S02]  /*93a0*/  IMAD.MOV.U32 R62, RZ, RZ, 0x1f ;  /* 0x0000001fff3e7424 */ /* 0x000fe400078e00ff */
[----:B------:R-:W-:Y:S02]  /*93b0*/  IMAD.MOV.U32 R63, RZ, RZ, -0x1 ;  /* 0xffffffffff3f7424 */ /* 0x000fe400078e00ff */
[----:B------:R-:W-:Y:S02]  /*93c0*/  IMAD.MOV.U32 R60, RZ, RZ, R79 ;  /* 0x000000ffff3c7224 */ /* 0x000fe400078e004f */
[----:B------:R-:W-:Y:S05]  /*93d0*/  CALL.REL.NOINC `($__internal_336_$__cuda_sm70_shflsync_bfly_p) ;  /* 0x0000009000007944 */ /* 0x000fea0003c00000 */
[----:B-1----:R-:W-:Y:S01]  /*93e0*/  FMNMX.FTZ R8, R79, R60, !PT ;  /* 0x0000003c4f087209 */ /* 0x002fe20007810000 */
[----:B0-----:R-:W-:Y:S01]  /*93f0*/  IMAD.MOV.U32 R61, RZ, RZ, 0x2 ;  /* 0x00000002ff3d7424 */ /* 0x001fe200078e00ff */
[----:B------:R-:W-:Y:S01]  /*9400*/  MOV R58, 0x9450 ;  /* 0x00009450003a7802 */ /* 0x000fe20000000f00 */
[----:B------:R-:W-:-:S02]  /*9410*/  IMAD.MOV.U32 R62, RZ, RZ, 0x1f ;  /* 0x0000001fff3e7424 */ /* 0x000fc400078e00ff */
[----:B------:R-:W-:Y:S02]  /*9420*/  IMAD.MOV.U32 R63, RZ, RZ, -0x1 ;  /* 0xffffffffff3f7424 */ /* 0x000fe400078e00ff */
[----:B------:R-:W-:Y:S02]  /*9430*/  IMAD.MOV.U32 R60, RZ, RZ, R8 ;  /* 0x000000ffff3c7224 */ /* 0x000fe400078e0008 */
[----:B------:R-:W-:Y:S05]  /*9440*/  CALL.REL.NOINC `($__internal_336_$__cuda_sm70_shflsync_bfly_p) ;  /* 0x0000002000007944 */ /* 0x000fea0003c00000 */
[----:B-1----:R-:W-:Y:S01]  /*9450*/  IMAD.MOV.U32 R9, RZ, RZ, R60 ;  /* 0x000000ffff097224 */ /* 0x002fe200078e003c */
[----:B0-----:R-:W-:Y:S05]  /*9460*/  BRA `(.L_x_15200) ;  /* 0xffffb26000007947 */ /* 0x001fea000383ffff */
        .weak           $__internal_336_$__cuda_sm70_shflsync_bfly_p
        .type           $__internal_336_$__cuda_sm70_shflsync_bfly_p,@function
        .size           $__internal_336_$__cuda_sm70_shflsync_bfly_p,(.L_x_23503 - $__internal_336_$__cuda_sm70_shflsync_bfly_p)
$__internal_336_$__cuda_sm70_shflsync_bfly_p:
[----:B------:R-:W-:Y:S01]  /*9470*/  IMAD.MOV.U32 R59, RZ, RZ, 0x0 ;  /* 0x00000000ff3b7424 */ /* 0x000fe200078e00ff */
[----:B------:R-:W-:Y:S04]  /*9480*/  WARPSYNC R63 ;  /* 0x0000003f00007348 */ /* 0x000fe80003800000 */
[----:B------:R0:W1:Y:S01]  /*9490*/  SHFL.BFLY PT, R60, R60, R61, R62 ;  /* 0x0c00003d3c3c7389 */ /* 0x00006200000e003e */
[----:B------:R-:W-:Y:S05]  /*94a0*/  RET.REL.NODEC R58 `(_ZN4vllm25paged_attention_v1_kernelI13__nv_bfloat16S1_Li120ELi16ELi128ELNS_18Fp8KVCacheDataTypeE0ELb1EEEvPT_PKS3_PKT0_S9_ifPKiSB_iPKfiiiSD_SD_iiiii) ;  /* 0xffff6b503a007950 */ /* 0x000fea0003c3ffff */
.L_x_15201:
        /* <DEDUP_REMOVED lines=13> */
.L_x_23503:


//--------------------- .text._ZN4vllm25paged_attention_v1_kernelI13__nv_bfloat16S1_Li112ELi16ELi128ELNS_18Fp8KVCacheDataTypeE0ELb1EEEvPT_PKS3_PKT0_S9_ifPKiSB_iPKfiiiSD_SD_iiiii --------------------------
	.section	.text._ZN4vllm25paged_attention_v1_kernelI13__nv_bfloat16S1_Li112ELi16ELi128ELNS_18Fp8KVCacheDataTypeE0ELb1EEEvPT_PKS3_PKT0_S9_ifPKiSB_iPKfiiiSD_SD_iiiii,"ax",@progbits
	.sectioninfo	@"SHI_REGISTERS=95"
	.align	128
        .global         _ZN4vllm25paged_attention_v1_kernelI13__nv_bfloat16S1_Li112ELi16ELi128ELNS_18Fp8KVCacheDataTypeE0ELb1EEEvPT_PKS3_PKT0_S9_ifPKiSB_iPKfiiiSD_SD_iiiii
        .type           _ZN4vllm25paged_attention_v1_kernelI13__nv_bfloat16S1_Li112ELi16ELi128ELNS_18Fp8KVCacheDataTypeE0ELb1EEEvPT_PKS3_PKT0_S9_ifPKiSB_iPKfiiiSD_SD_iiiii,@function
        .size           _ZN4vllm25paged_attention_v1_kernelI13__nv_bfloat16S1_Li112ELi16ELi128ELNS_18Fp8KVCacheDataTypeE0ELb1EEEvPT_PKS3_PKT0_S9_ifPKiSB_iPKfiiiSD_SD_iiiii,(.L_x_23504 - _ZN4vllm25paged_attention_v1_kernelI13__nv_bfloat16S1_Li112ELi16ELi128ELNS_18Fp8KVCacheDataTypeE0ELb1EEEvPT_PKS3_PKT0_S9_ifPKiSB_iPKfiiiSD_SD_iiiii)
        .other          _ZN4vllm25paged_attention_v1_kernelI13__nv_bfloat16S1_Li112ELi16ELi128ELNS_18Fp8KVCacheDataTypeE0ELb1EEEvPT_PKS3_PKT0_S9_ifPKiSB_iPKfiiiSD_SD_iiiii,@"STO_CUDA_ENTRY STV_DEFAULT"
_ZN4vllm25paged_attention_v1_kernelI13__nv_bfloat16S1_Li112ELi16ELi128ELNS_18Fp8KVCacheDataTypeE0ELb1EEEvPT_PKS3_PKT0_S9_ifPKiSB_iPKfiiiSD_SD_iiiii:
.text._ZN4vllm25paged_attention_v1_kernelI13__nv_bfloat16S1_Li112ELi16ELi128ELNS_18Fp8KVCacheDataTypeE0ELb1EEEvPT_PKS3_PKT0_S9_ifPKiSB_iPKfiiiSD_SD_iiiii:
        /* <DEDUP_REMOVED lines=68> */
[----:B------:R-:W-:Y:S01]  /*0440*/  LOP3.LUT R6, R4, 0xffffffe0, RZ, 0xc0, !PT ;  /* 0xffffffe004067812 */ /* 0x000fe200078ec0ff */
[----:B------:R-:W-:Y:S01]  /*0450*/  @!P2 IMAD.MOV R8, RZ, RZ, -R8 ;  /* 0x000000ffff08a224 */ /* 0x000fe200078e0a08 */
[----:B------:R-:W-:-:S02]  /*0460*/  @!P1 LOP3.LUT R8, RZ, R11, RZ, 0x33, !PT ;  /* 0x0000000bff089212 */ /* 0x000fc400078e33ff */
[----:B------:R-:W-:Y:S01]  /*0470*/  SHF.R.S32.HI R76, RZ, 0x1, R76 ;  /* 0x00000001ff4c7819 */ /* 0x000fe2000001144c */
[----:B------:R-:W-:Y:S01]  /*0480*/  IMAD.IADD R69, R9, 0x1, -R6 ;  /* 0x0000000109457824 */ /* 0x000fe200078e0a06 */
[----:B------:R-:W-:-:S05]  /*0490*/  SHF.R.S32.HI R70, RZ, 0x5, R4 ;  /* 0x00000005ff467819 */ /* 0x000fca0000011404 */
        /* <DEDUP_REMOVED lines=26> */
.L_x_15206:
        /* <DEDUP_REMOVED lines=13> */
.L_x_15205:
[----:B------:R-:W-:Y:S05]  /*0710*/  BSYNC B1 ;  /* 0x0000000000017941 */ /* 0x000fea0003800000 */
.L_x_15204:
        /* <DEDUP_REMOVED lines=10> */
.L_x_15207:
        /* <DEDUP_REMOVED lines=21> */
.L_x_15203:
[----:B------:R-:W-:Y:S05]  /*0910*/  BSYNC B0 ;  /* 0x0000000000007941 */ /* 0x000fea0003800000 */
.L_x_15202:
        /* <DEDUP_REMOVED lines=24> */
[----:B------:R-:W-:Y:S01]  /*0aa0*/  @P3 IMAD R2, R3, c[0x0][0x1c8], R2 ;  /* 0x0000720003023a24 */ /* 0x000fe200078e0202 */
[----:B------:R-:W-:Y:S01]  /*0ab0*/  ISETP.NE.AND P1, PT, RZ, c[0x0][0x1d4], PT ;  /* 0x00007500ff007a0c */ /* 0x000fe20003f25270 */
[----:B------:R-:W-:Y:S01]  /*0ac0*/  @!P3 IMAD.MOV.U32 R3, RZ, RZ, c[0x0][0x1c8] ;  /* 0x00007200ff03b624 */ /* 0x000fe200078e00ff */
[----:B------:R-:W-:Y:S01]  /*0ad0*/  ISETP.GE.U32.AND P0, PT, R4, R11, PT ;  /* 0x0000000b0400720c */ /* 0x000fe20003f06070 */
[----:B------:R-:W-:Y:S01]  /*0ae0*/  @!P3 IMAD.MOV R6, RZ, RZ, -c[0x0][0x1d8] ;  /* 0x80007600ff06b624 */ /* 0x000fe200078e02ff */
[----:B------:R-:W-:Y:S01]  /*0af0*/  IADD3 R4, R71, 0xf, RZ ;  /* 0x0000000f47047810 */ /* 0x000fe20007ffe0ff */
[----:B------:R-:W-:-:S03]  /*0b00*/  @!P3 IMAD R3, R3, c[0x0][0x180], R8 ;  /* 0x000060000303ba24 */ /* 0x000fc600078e0208 */
[----:B------:R-:W-:Y:S01]  /*0b10*/  SHF.R.S32.HI R7, RZ, 0x1f, R4 ;  /* 0x0000001fff077819 */ /* 0x000fe20000011404 */
[----:B------:R-:W-:Y:S02]  /*0b20*/  @!P3 IMAD R3, R3, R6, RZ ;  /* 0x000000060303b224 */ /* 0x000fe400078e02ff */
[----:B------:R-:W-:Y:S01]  /*0b30*/  @P3 IMAD R3, R2, c[0x0][0x1d8], RZ ;  /* 0x0000760002033a24 */ /* 0x000fe200078e02ff */
[----:B------:R-:W-:-:S03]  /*0b40*/  LEA.HI R7, R7, R4, RZ, 0x4 ;  /* 0x0000000407077211 */ /* 0x000fc600078f20ff */
[----:B------:R-:W-:Y:S02]  /*0b50*/  @P0 IADD3 R5, R5, 0x1, RZ ;  /* 0x0000000105050810 */ /* 0x000fe40007ffe0ff */
[----:B------:R-:W-:-:S03]  /*0b60*/  SHF.R.S32.HI R7, RZ, 0x4, R7 ;  /* 0x00000004ff077819 */ /* 0x000fc60000011407 */
[----:B------:R-:W-:Y:S01]  /*0b70*/  IMAD.MOV.U32 R6, RZ, RZ, R5 ;  /* 0x000000ffff067224 */ /* 0x000fe200078e0005 */
        /* <DEDUP_REMOVED lines=17> */
[----:B------:R-:W-:Y:S02]  /*0c90*/  LEA.HI R2, R2, R65, RZ, 0x3 ;  /* 0x0000004102027211 */ /* 0x000fe400078f18ff */
[----:B------:R-:W-:Y:S02]  /*0ca0*/  LOP3.LUT R13, R13, 0xfffffff8, RZ, 0xc0, !PT ;  /* 0xfffffff80d0d7812 */ /* 0x000fe400078ec0ff */
[----:B------:R-:W-:Y:S02]  /*0cb0*/  IADD3 R14, R68, 0x6, RZ ;  /* 0x00000006440e7810 */ /* 0x000fe40007ffe0ff */
[----:B------:R-:W-:Y:S01]  /*0cc0*/  SHF.R.S32.HI R16, RZ, 0x1f, R57 ;  /* 0x0000001fff107819 */ /* 0x000fe20000011439 */
[----:B------:R-:W-:Y:S01]  /*0cd0*/  IMAD.IADD R66, R66, 0x1, -R13 ;  /* 0x0000000142427824 */ /* 0x000fe200078e0a0d */
[----:B------:R-:W-:Y:S01]  /*0ce0*/  SHF.R.S32.HI R4, RZ, 0x1f, R63 ;  /* 0x0000001fff047819 */ /* 0x000fe2000001143f */
[----:B------:R-:W-:Y:S01]  /*0cf0*/  IMAD.SHL.U32 R61, R14, 0x4, RZ ;  /* 0x000000040e3d7824 */ /* 0x000fe200078e00ff */
[----:B------:R-:W-:-:S02]  /*0d00*/  LOP3.LUT R2, R2, 0xfffffff8, RZ, 0xc0, !PT ;  /* 0xfffffff802027812 */ /* 0x000fc400078ec0ff */
[----:B------:R-:W-:Y:S02]  /*0d10*/  LEA.HI R16, R16, R57, RZ, 0x3 ;  /* 0x0000003910107211 */ /* 0x000fe400078f18ff */
[----:B------:R-:W-:Y:S01]  /*0d20*/  LEA.HI R4, R4, R63, RZ, 0x3 ;  /* 0x0000003f04047211 */ /* 0x000fe200078f18ff */
[----:B------:R-:W-:Y:S01]  /*0d30*/  IMAD.IADD R65, R65, 0x1, -R2 ;  /* 0x0000000141417824 */ /* 0x000fe200078e0a02 */
[----:B------:R-:W-:Y:S02]  /*0d40*/  IADD3 R13, R68, 0x8, RZ ;  /* 0x00000008440d7810 */ /* 0x000fe40007ffe0ff */
[----:B------:R-:W-:Y:S02]  /*0d50*/  SHF.R.S32.HI R18, RZ, 0x1f, R55 ;  /* 0x0000001fff127819 */ /* 0x000fe40000011437 */
[----:B------:R-:W-:Y:S01]  /*0d60*/  LOP3.LUT R16, R16, 0xfffffff8, RZ, 0xc0, !PT ;  /* 0xfffffff810107812 */ /* 0x000fe200078ec0ff */
[----:B------:R-:W-:Y:S01]  /*0d70*/  IMAD.SHL.U32 R59, R13, 0x4, RZ ;  /* 0x000000040d3b7824 */ /* 0x000fe200078e00ff */
[----:B------:R-:W-:-:S02]  /*0d80*/  LOP3.LUT R4, R4, 0xfffffff8, RZ, 0xc0, !PT ;  /* 0xfffffff804047812 */ /* 0x000fc400078ec0ff */
[----:B------:R-:W-:Y:S01]  /*0d90*/  SHF.R.S32.HI R2, RZ, 0x1f, R61 ;  /* 0x0000001fff027819 */ /* 0x000fe2000001143d */
[----:B------:R-:W-:Y:S01]  /*0da0*/  IMAD.IADD R57, R57, 0x1, -R16 ;  /* 0x0000000139397824 */ /* 0x000fe200078e0a10 */
[----:B------:R-:W-:Y:S01]  /*0db0*/  LEA.HI R18, R18, R55, RZ, 0x3 ;  /* 0x0000003712127211 */ /* 0x000fe200078f18ff */
[----:B------:R-:W-:Y:S01]  /*0dc0*/  IMAD.IADD R63, R63, 0x1, -R4 ;  /* 0x000000013f3f7824 */ /* 0x000fe200078e0a04 */
[----:B------:R-:W-:Y:S02]  /*0dd0*/  IADD3 R19, R68, 0x12, RZ ;  /* 0x0000001244137810 */ /* 0x000fe40007ffe0ff */
[----:B------:R-:W-:Y:S02]  /*0de0*/  LEA.HI R2, R2, R61, RZ, 0x3 ;  /* 0x0000003d02027211 */ /* 0x000fe400078f18ff */
[----:B------:R-:W-:Y:S01]  /*0df0*/  IADD3 R16, R68, 0xe, RZ ;  /* 0x0000000e44107810 */ /* 0x000fe20007ffe0ff */
[----:B------:R-:W-:Y:S01]  /*0e00*/  IMAD.SHL.U32 R49, R19, 0x4, RZ ;  /* 0x0000000413317824 */ /* 0x000fe200078e00ff */
[----:B------:R-:W-:-:S02]  /*0e10*/  LOP3.LUT R18, R18, 0xfffffff8, RZ, 0xc0, !PT ;  /* 0xfffffff812127812 */ /* 0x000fc400078ec0ff */
[----:B------:R-:W-:Y:S01]  /*0e20*/  SHF.R.S32.HI R4, RZ, 0x1f, R59 ;  /* 0x0000001fff047819 */ /* 0x000fe2000001143b */
[----:B------:R-:W-:Y:S01]  /*0e30*/  IMAD.SHL.U32 R53, R16, 0x4, RZ ;  /* 0x0000000410357824 */ /* 0x000fe200078e00ff */
[----:B------:R-:W-:Y:S01]  /*0e40*/  LOP3.LUT R2, R2, 0xfffffff8, RZ, 0xc0, !PT ;  /* 0xfffffff802027812 */ /* 0x000fe200078ec0ff */
[----:B------:R-:W-:Y:S01]  /*0e50*/  IMAD.IADD R55, R55, 0x1, -R18 ;  /* 0x0000000137377824 */ /* 0x000fe200078e0a12 */
[----:B------:R-:W-:Y:S02]  /*0e60*/  LEA.HI R4, R4, R59, RZ, 0x3 ;  /* 0x0000003b04047211 */ /* 0x000fe400078f18ff */
[C---:B------:R-:W-:Y:S01]  /*0e70*/  IADD3 R17, R68.reuse, 0x10, RZ ;  /* 0x0000001044117810 */ /* 0x040fe20007ffe0ff */
[----:B------:R-:W-:Y:S01]  /*0e80*/  IMAD.IADD R61, R61, 0x1, -R2 ;  /* 0x000000013d3d7824 */ /* 0x000fe200078e0a02 */
[----:B------:R-:W-:Y:S02]  /*0e90*/  SHF.R.S32.HI R18, RZ, 0x1f, R49 ;  /* 0x0000001fff127819 */ /* 0x000fe40000011431 */
[----:B------:R-:W-:Y:S01]  /*0ea0*/  SHF.R.S32.HI R3, RZ, 0x1f, R76 ;  /* 0x0000001fff037819 */ /* 0x000fe2000001144c */
[----:B------:R-:W-:Y:S01]  /*0eb0*/  IMAD.SHL.U32 R51, R17, 0x4, RZ ;  /* 0x0000000411337824 */ /* 0x000fe200078e00ff */
[----:B------:R-:W-:-:S02]  /*0ec0*/  IADD3 R20, R68, 0x14, RZ ;  /* 0x0000001444147810 */ /* 0x000fc40007ffe0ff */
[----:B------:R-:W-:Y:S02]  /*0ed0*/  LOP3.LUT R4, R4, 0xfffffff8, RZ, 0xc0, !PT ;  /* 0xfffffff804047812 */ /* 0x000fe400078ec0ff */
[----:B------:R-:W-:Y:S01]  /*0ee0*/  SHF.R.S32.HI R2, RZ, 0x1f, R53 ;  /* 0x0000001fff027819 */ /* 0x000fe20000011435 */
[----:B------:R-:W-:Y:S01]  /*0ef0*/  IMAD.SHL.U32 R47, R20, 0x4, RZ ;  /* 0x00000004142f7824 */ /* 0x000fe200078e00ff */
[----:B------:R-:W-:Y:S01]  /*0f00*/  LEA.HI R18, R18, R49, RZ, 0x3 ;  /* 0x0000003112127211 */ /* 0x000fe200078f18ff */
[----:B------:R-:W-:Y:S01]  /*0f10*/  IMAD.IADD R59, R59, 0x1, -R4 ;  /* 0x000000013b3b7824 */ /* 0x000fe200078e0a04 */
[----:B------:R-:W-:Y:S02]  /*0f20*/  LEA.HI R3, R3, R76, RZ, 0x4 ;  /* 0x0000004c03037211 */ /* 0x000fe400078f20ff */
[----:B------:R-:W-:Y:S02]  /*0f30*/  LEA.HI R2, R2, R53, RZ, 0x3 ;  /* 0x0000003502027211 */ /* 0x000fe400078f18ff */
[----:B------:R-:W-:-:S02]  /*0f40*/  LOP3.LUT R18, R18, 0xfffffff8, RZ, 0xc0, !PT ;  /* 0xfffffff812127812 */ /* 0x000fc400078ec0ff */
[----:B------:R-:W-:Y:S02]  /*0f50*/  LOP3.LUT R3, R3, 0xfffffff0, RZ, 0xc0, !PT ;  /* 0xfffffff003037812 */ /* 0x000fe400078ec0ff */
[----:B------:R-:W-:Y:S01]  /*0f60*/  SHF.R.S32.HI R4, RZ, 0x1f, R51 ;  /* 0x0000001fff047819 */ /* 0x000fe20000011433 */
[----:B------:R-:W-:Y:S01]  /*0f70*/  IMAD.IADD R49, R49, 0x1, -R18 ;  /* 0x0000000131317824 */ /* 0x000fe200078e0a12 */
[----:B------:R-:W-:Y:S01]  /*0f80*/  SHF.R.S32.HI R22, RZ, 0x1f, R47 ;  /* 0x0000001fff167819 */ /* 0x000fe2000001142f */
[----:B------:R-:W-:Y:S01]  /*0f90*/  IMAD.IADD R76, R76, 0x1, -R3 ;  /* 0x000000014c4c7824 */ /* 0x000fe200078e0a03 */
[----:B------:R-:W-:Y:S02]  /*0fa0*/  LOP3.LUT R2, R2, 0xfffffff8, RZ, 0xc0, !PT ;  /* 0xfffffff802027812 */ /* 0x000fe400078ec0ff */
[----:B------:R-:W-:Y:S01]  /*0fb0*/  LEA.HI R4, R4, R51, RZ, 0x3 ;  /* 0x0000003304047211 */ /* 0x000fe200078f18ff */
[----:B------:R-:W-:Y:S01]  /*0fc0*/  IMAD.SHL.U32 R83, R76, 0x8, RZ ;  /* 0x000000084c537824 */ /* 0x000fe200078e00ff */
[----:B------:R-:W-:Y:S01]  /*0fd0*/  IADD3 R18, R68, 0x16, RZ ;  /* 0x0000001644127810 */ /* 0x000fe20007ffe0ff */
[----:B------:R-:W-:Y:S01]  /*0fe0*/  IMAD.IADD R53, R53, 0x1, -R2 ;  /* 0x0000000135357824 */ /* 0x000fe200078e0a02 */
[----:B------:R-:W-:Y:S01]  /*0ff0*/  LEA.HI R22, R22, R47, RZ, 0x3 ;  /* 0x0000002f16167211 */ /* 0x000fe200078f18ff */
[----:B------:R-:W-:Y:S01]  /*1000*/  IMAD R2, R8, c[0x0][0x1b0], RZ ;  /* 0x00006c0008027a24 */ /* 0x000fe200078e02ff */
[----:B------:R-:W-:Y:S01]  /*1010*/  IADD3 R21, R68, 0x18, RZ ;  /* 0x0000001844157810 */ /* 0x000fe20007ffe0ff */
[----:B------:R-:W-:Y:S01]  /*1020*/  IMAD.SHL.U32 R45, R18, 0x4, RZ ;  /* 0x00000004122d7824 */ /* 0x000fe200078e00ff */
[----:B------:R-:W-:-:S02]  /*1030*/  IADD3 R23, R68, 0x1a, RZ ;  /* 0x0000001a44177810 */ /* 0x000fc40007ffe0ff */
        /* <DEDUP_REMOVED lines=8> */
[----:B------:R-:W-:Y:S02]  /*10c0*/  SHF.R.S32.HI R4, RZ, 0x1f, R45 ;  /* 0x0000001fff047819 */ /* 0x000fe4000001142d */
[----:B------:R-:W-:-:S02]  /*10d0*/  SHF.R.S32.HI R22, RZ, 0x1f, R43 ;  /* 0x0000001fff167819 */ /* 0x000fc4000001142b */
[----:B------:R-:W-:Y:S02]  /*10e0*/  SHF.R.S32.HI R24, RZ, 0x1f, R3 ;  /* 0x0000001fff187819 */ /* 0x000fe40000011403 */
[----:B------:R-:W-:Y:S01]  /*10f0*/  LEA.HI.X.SX32 R83, R2, R25, 0x1, P0 ;  /* 0x0000001902537211 */ /* 0x000fe200000f0eff */
[----:B------:R-:W-:Y:S01]  /*1100*/  IMAD R25, R0, c[0x0][0x198], RZ ;  /* 0x0000660000197a24 */ /* 0x000fe200078e02ff */
[----:B------:R-:W-:Y:S01]  /*1110*/  LEA.HI R4, R4, R45, RZ, 0x3 ;  /* 0x0000002d04047211 */ /* 0x000fe200078f18ff */
[----:B------:R-:W-:Y:S01]  /*1120*/  IMAD.MOV.U32 R0, RZ, RZ, c[0x0][0x1ac] ;  /* 0x00006b00ff007624 */ /* 0x000fe200078e00ff */
[----:B------:R-:W-:Y:S01]  /*1130*/  FSETP.NEU.FTZ.AND P0, PT, R80, RZ, PT ;  /* 0x000000ff5000720b */ /* 0x000fe20003f1d000 */
[----:B------:R-:W-:Y:S01]  /*1140*/  IMAD R2, R68, 0x70, RZ ;  /* 0x0000007044027824 */ /* 0x000fe200078e02ff */
[----:B------:R-:W-:Y:S02]  /*1150*/  LEA.HI R11, R11, R11, RZ, 0x1 ;  /* 0x0000000b0b0b7211 */ /* 0x000fe400078f08ff */
[----:B------:R-:W-:-:S02]  /*1160*/  LEA.HI R22, R22, R43, RZ, 0x3 ;  /* 0x0000002b16167211 */ /* 0x000fc400078f18ff */
[----:B------:R-:W-:Y:S01]  /*1170*/  LEA.HI R24, R24, R3, RZ, 0x3 ;  /* 0x0000000318187211 */ /* 0x000fe200078f18ff */
[----:B------:R-:W-:Y:S01]  /*1180*/  IMAD.SHL.U32 R11, R11, 0x40, RZ ;  /* 0x000000400b0b7824 */ /* 0x000fe200078e00ff */
        /* <DEDUP_REMOVED lines=84> */
.L_x_15216:
[----:B------:R-:W-:Y:S01]  /*16d0*/  IABS R27, c[0x0][0x1d4] ;  /* 0x00007500001b7a13 */ /* 0x000fe20000000000 */
[----:B------:R-:W-:Y:S01]  /*16e0*/  BSSY B1, `(.L_x_15211) ;  /* 0x000014f000017945 */ /* 0x000fe20003800000 */
[----:B------:R-:W-:-:S02]  /*16f0*/  IABS R80, R77 ;  /* 0x0000004d00507213 */ /* 0x000fc40000000000 */
[----:B------:R-:W0:Y:S01]  /*1700*/  I2F.RP R26, R27 ;  /* 0x0000001b001a7306 */ /* 0x000e220000209400 */
[----:B------:R-:W-:-:S07]  /*1710*/  IADD3 R74, R74, 0x4, RZ ;  /* 0x000000044a4a7810 */ /* 0x000fce0007ffe0ff */
[----:B0-----:R-:W0:Y:S02]  /*1720*/  MUFU.RCP R26, R26 ;  /* 0x0000001a001a7308 */ /* 0x001e240000001000 */
[----:B0-----:R-:W-:Y:S02]  /*1730*/  IADD3 R25, R26, 0xffffffe, RZ ;  /* 0x0ffffffe1a197810 */ /* 0x001fe40007ffe0ff */
[----:B------:R-:W-:-:S04]  /*1740*/  IABS R26, c[0x0][0x1d0] ;  /* 0x00007400001a7a13 */ /* 0x000fc80000000000 */
[----:B------:R-:W0:Y:S02]  /*1750*/  F2I.FTZ.U32.TRUNC.NTZ R25, R25 ;  /* 0x0000001900197305 */ /* 0x000e24000021f000 */
[----:B0-----:R-:W-:-:S04]  /*1760*/  IMAD.MOV R24, RZ, RZ, -R25 ;  /* 0x000000ffff187224 */ /* 0x001fc800078e0a19 */
[----:B------:R-:W-:Y:S02]  /*1770*/  IMAD R75, R24, R27, RZ ;  /* 0x0000001b184b7224 */ /* 0x000fe400078e02ff */
[----:B------:R-:W-:-:S04]  /*1780*/  IMAD.MOV.U32 R24, RZ, RZ, RZ ;  /* 0x000000ffff187224 */ /* 0x000fc800078e00ff */
[----:B------:R-:W-:-:S06]  /*1790*/  IMAD.HI.U32 R75, R25, R75, R24 ;  /* 0x0000004b194b7227 */ /* 0x000fcc00078e0018 */
        /* <DEDUP_REMOVED lines=10> */
[----:B------:R-:W-:Y:S02]  /*1840*/  LOP3.LUT R27, R77, c[0x0][0x1d4], RZ, 0x3c, !PT ;  /* 0x000075004d1b7a12 */ /* 0x000fe400078e3cff */
[----:B0-----:R-:W-:Y:S02]  /*1850*/  IADD3 R25, R75, 0xffffffe, RZ ;  /* 0x0ffffffe4b197810 */ /* 0x001fe40007ffe0ff */
[----:B------:R-:W-:-:S04]  /*1860*/  ISETP.GE.AND P2, PT, R27, RZ, PT ;  /* 0x000000ff1b00720c */ /* 0x000fc80003f46270 */
[----:B------:R-:W0:Y:S03]  /*1870*/  F2I.FTZ.U32.TRUNC.NTZ R25, R25 ;  /* 0x0000001900197305 */ /* 0x000e26000021f000 */
[----:B------:R-:W-:-:S05]  /*1880*/  @P0 IADD3 R24, R24, 0x1, RZ ;  /* 0x0000000118180810 */ /* 0x000fca0007ffe0ff */
[----:B------:R-:W-:Y:S02]  /*1890*/  IMAD.MOV.U32 R80, RZ, RZ, R24 ;  /* 0x000000ffff507224 */ /* 0x000fe400078e0018 */
[----:B------:R-:W-:Y:S02]  /*18a0*/  IMAD.MOV.U32 R24, RZ, RZ, RZ ;  /* 0x000000ffff187224 */ /* 0x000fe400078e00ff */
[----:B------:R-:W-:Y:S01]  /*18b0*/  @!P2 IMAD.MOV R80, RZ, RZ, -R80 ;  /* 0x000000ffff50a224 */ /* 0x000fe200078e0a50 */
[----:B------:R-:W-:Y:S01]  /*18c0*/  @!P1 LOP3.LUT R80, RZ, c[0x0][0x1d4], RZ, 0x33, !PT ;  /* 0x00007500ff509a12 */ /* 0x000fe200078e33ff */
[----:B0-----:R-:W-:-:S04]  /*18d0*/  IMAD.MOV R75, RZ, RZ, -R25 ;  /* 0x000000ffff4b7224 */ /* 0x001fc800078e0a19 */
[----:B------:R-:W-:Y:S02]  /*18e0*/  IMAD.IADD R27, R5, 0x1, R80 ;  /* 0x00000001051b7824 */ /* 0x000fe400078e0250 */
[----:B------:R-:W-:-:S03]  /*18f0*/  IMAD R75, R75, R26, RZ ;  /* 0x0000001a4b4b7224 */ /* 0x000fc600078e02ff */
[----:B------:R-:W-:Y:S01]  /*1900*/  IABS R79, R27 ;  /* 0x0000001b004f7213 */ /* 0x000fe20000000000 */
[----:B------:R-:W-:Y:S01]  /*1910*/  IMAD.HI.U32 R24, R25, R75, R24 ;  /* 0x0000004b19187227 */ /* 0x000fe200078e0018 */
        /* <DEDUP_REMOVED lines=24> */
[----:B------:R-:W-:-:S04]  /*1aa0*/  LEA R84, P4, R24, c[0x0][0x170], 0x1 ;  /* 0x00005c0018547a11 */ /* 0x000fc800078808ff */
[----:B------:R-:W-:Y:S02]  /*1ab0*/  IADD3.X R25, R29, R75, R10, P2, P3 ;  /* 0x0000004b1d197210 */ /* 0x000fe400017e640a */
[----:B------:R-:W-:Y:S02]  /*1ac0*/  LEA R86, P2, R26, c[0x0][0x170], 0x1 ;  /* 0x00005c001a567a11 */ /* 0x000fe400078408ff */
[----:B------:R-:W-:Y:S01]  /*1ad0*/  LEA.HI.X R85, R24, c[0x0][0x174], R25, 0x1, P4 ;  /* 0x00005d0018557a11 */ /* 0x000fe200020f0c19 */
[----:B------:R-:W-:-:S04]  /*1ae0*/  IMAD.X R25, R28, 0x1, R75, P1 ;  /* 0x000000011c197824 */ /* 0x000fc800008e064b */
[----:B------:R-:W2:Y:S01]  /*1af0*/  LDG.E.CONSTANT R79, [R84.64] ;  /* 0x0000000a544f7981 */ /* 0x000ea2000c1e9900 */
[----:B------:R-:W-:-:S03]  /*1b00*/  LEA.HI.X R87, R26, c[0x0][0x174], R25, 0x1, P2 ;  /* 0x00005d001a577a11 */ /* 0x000fc600010f0c19 */
[----:B------:R-:W0:Y:S04]  /*1b10*/  LDS.128 R24, [R2] ;  /* 0x0000000002187984 */ /* 0x000e280000000c00 */
[----:B------:R-:W3:Y:S04]  /*1b20*/  LDG.E.CONSTANT R88, [R86.64] ;  /* 0x0000000a56587981 */ /* 0x000ee8000c1e9900 */
[----:B------:R2:W4:Y:S04]  /*1b30*/  LDG.E.CONSTANT R89, [R84.64+0x4] ;  /* 0x0000040a54597981 */ /* 0x000528000c1e9900 */
[----:B------:R1:W5:Y:S01]  /*1b40*/  LDG.E.CONSTANT R90, [R86.64+0x4] ;  /* 0x0000040a565a7981 */ /* 0x000362000c1e9900 */
[----:B0-----:R-:W-:-:S02]  /*1b50*/  PRMT R81, RZ, 0x5410, R26 ;  /* 0x00005410ff517816 */ /* 0x001fc4000000001a */
[----:B------:R-:W-:Y:S02]  /*1b60*/  PRMT R26, RZ, 0x7610, R26 ;  /* 0x00007610ff1a7816 */ /* 0x000fe4000000001a */
[--C-:B--2---:R-:W-:Y:S02]  /*1b70*/  PRMT R84, RZ, 0x5410, R79.reuse ;  /* 0x00005410ff547816 */ /* 0x104fe4000000004f */
[----:B------:R-:W-:-:S03]  /*1b80*/  PRMT R79, RZ, 0x7610, R79 ;  /* 0x00007610ff4f7816 */ /* 0x000fc6000000004f */
[----:B------:R-:W-:Y:S01]  /*1b90*/  FMUL.FTZ R91, R81, R84 ;  /* 0x00000054515b7220 */ /* 0x000fe20000410000 */
[----:B------:R-:W-:Y:S01]  /*1ba0*/  PRMT R81, RZ, 0x5410, R24 ;  /* 0x00005410ff517816 */ /* 0x000fe20000000018 */
[----:B------:R-:W-:Y:S01]  /*1bb0*/  FMUL.FTZ R26, R26, R79 ;  /* 0x0000004f1a1a7220 */ /* 0x000fe20000410000 */
[----:B---3--:R-:W-:Y:S02]  /*1bc0*/  PRMT R84, RZ, 0x5410, R88 ;  /* 0x00005410ff547816 */ /* 0x008fe40000000058 */
[----:B------:R-:W-:-:S03]  /*1bd0*/  IADD3 R79, P1, P2, R63, R80, R62 ;  /* 0x000000503f4f7210 */ /* 0x000fc60007a3e03e */
[----:B------:R-:W-:Y:S01]  /*1be0*/  FFMA.FTZ R81, R81, R84, R91 ;  /* 0x0000005451517223 */ /* 0x000fe2000001005b */
[----:B------:R-:W-:Y:S02]  /*1bf0*/  LEA R84, P3, R79, c[0x0][0x170], 0x1 ;  /* 0x00005c004f547a11 */ /* 0x000fe400078608ff */
[----:B-1----:R-:W-:-:S04]  /*1c00*/  IADD3.X R86, R31, R75, R12, P1, P2 ;  /* 0x0000004b1f567210 */ /* 0x002fc80000fe440c */
[----:B------:R-:W-:-:S05]  /*1c10*/  LEA.HI.X R85, R79, c[0x0][0x174], R86, 0x1, P3 ;  /* 0x00005d004f557a11 */ /* 0x000fca00018f0c56 */
[----:B------:R0:W2:Y:S04]  /*1c20*/  LDG.E.CONSTANT R86, [R84.64] ;  /* 0x0000000a54567981 */ /* 0x0000a8000c1e9900 */
[----:B------:R0:W3:Y:S01]  /*1c30*/  LDG.E.CONSTANT R79, [R84.64+0x4] ;  /* 0x0000040a544f7981 */ /* 0x0000e2000c1e9900 */
[----:B------:R-:W-:Y:S02]  /*1c40*/  PRMT R88, RZ, 0x7610, R88 ;  /* 0x00007610ff587816 */ /* 0x000fe40000000058 */
[----:B0-----:R-:W-:Y:S02]  /*1c50*/  PRMT R85, RZ, 0x7610, R24 ;  /* 0x00007610ff557816 */ /* 0x001fe40000000018 */
[----:B------:R-:W-:-:S03]  /*1c60*/  PRMT R24, RZ, 0x5410, R27 ;  /* 0x00005410ff187816 */ /* 0x000fc6000000001b */
[----:B------:R-:W-:Y:S01]  /*1c70*/  FFMA.FTZ R88, R85, R88, R26 ;  /* 0x0000005855587223 */ /* 0x000fe2000001001a */
[----:B----4-:R-:W-:Y:S02]  /*1c80*/  PRMT R85, RZ, 0x5410, R89 ;  /* 0x00005410ff557816 */ /* 0x010fe40000000059 */
[----:B------:R-:W-:-:S03]  /*1c90*/  PRMT R27, RZ, 0x7610, R27 ;  /* 0x00007610ff1b7816 */ /* 0x000fc6000000001b */
[----:B------:R-:W-:Y:S01]  /*1ca0*/  FMUL.FTZ R26, R24, R85 ;  /* 0x00000055181a7220 */ /* 0x000fe20000410000 */
[----:B------:R-:W-:Y:S02]  /*1cb0*/  PRMT R24, RZ, 0x7610, R89 ;  /* 0x00007610ff187816 */ /* 0x000fe40000000059 */
[----:B------:R-:W-:-:S03]  /*1cc0*/  PRMT R84, RZ, 0x5410, R25 ;  /* 0x00005410ff547816 */ /* 0x000fc60000000019 */
[----:B------:R-:W-:Y:S01]  /*1cd0*/  FMUL.FTZ R24, R27, R24 ;  /* 0x000000181b187220 */ /* 0x000fe20000410000 */
[--C-:B-----5:R-:W-:Y:S02]  /*1ce0*/  PRMT R27, RZ, 0x5410, R90.reuse ;  /* 0x00005410ff1b7816 */ /* 0x120fe4000000005a */
[----:B------:R-:W-:Y:S02]  /*1cf0*/  PRMT R87, RZ, 0x7610, R25 ;  /* 0x00007610ff577816 */ /* 0x000fe40000000019 */
[----:B------:R-:W-:Y:S01]  /*1d00*/  PRMT R90, RZ, 0x7610, R90 ;  /* 0x00007610ff5a7816 */ /* 0x000fe2000000005a */
[----:B------:R-:W-:-:S04]  /*1d10*/  FFMA.FTZ R84, R84, R27, R26 ;  /* 0x0000001b54547223 */ /* 0x000fc8000001001a */
[----:B------:R-:W-:Y:S02]  /*1d20*/  FFMA.FTZ R87, R87, R90, R24 ;  /* 0x0000005a57577223 */ /* 0x000fe40000010018 */
[----:B------:R-:W0:Y:S02]  /*1d30*/  LDS.128 R24, [R2+0x10] ;  /* 0x0000100002187984 */ /* 0x000e240000000c00 */
[----:B0-----:R-:W-:Y:S02]  /*1d40*/  PRMT R90, RZ, 0x5410, R24 ;  /* 0x00005410ff5a7816 */ /* 0x001fe40000000018 */
[----:B--2---:R-:W-:-:S05]  /*1d50*/  PRMT R89, RZ, 0x5410, R86 ;  /* 0x00005410ff597816 */ /* 0x004fca0000000056 */
[----:B------:R-:W-:Y:S01]  /*1d60*/  FFMA.FTZ R89, R90, R89, R81 ;  /* 0x000000595a597223 */ /* 0x000fe20000010051 */
[----:B------:R-:W-:Y:S02]  /*1d70*/  PRMT R81, RZ, 0x7610, R24 ;  /* 0x00007610ff517816 */ /* 0x000fe40000000018 */
[----:B------:R-:W-:Y:S02]  /*1d80*/  PRMT R24, RZ, 0x7610, R86 ;  /* 0x00007610ff187816 */ /* 0x000fe40000000056 */
[----:B---3--:R-:W-:-:S03]  /*1d90*/  PRMT R85, RZ, 0x5410, R79 ;  /* 0x00005410ff557816 */ /* 0x008fc6000000004f */
        /* <DEDUP_REMOVED lines=8> */
[----:B------:R0:W3:Y:S02]  /*1e20*/  LDG.E.CONSTANT R90, [R84.64+0x4] ;  /* 0x0000040a545a7981 */ /* 0x0000e4000c1e9900 */
[----:B0-----:R-:W-:Y:S02]  /*1e30*/  PRMT R84, RZ, 0x7610, R25 ;  /* 0x00007610ff547816 */ /* 0x001fe40000000019 */
[----:B------:R-:W-:-:S05]  /*1e40*/  PRMT R25, RZ, 0x7610, R79 ;  /* 0x00007610ff197816 */ /* 0x000fca000000004f */
[----:B------:R-:W-:Y:S01]  /*1e50*/  FFMA.FTZ R25, R84, R25, R87 ;  /* 0x0000001954197223 */ /* 0x000fe20000010057 */
[--C-:B------:R-:W-:Y:S02]  /*1e60*/  PRMT R84, RZ, 0x5410, R26.reuse ;  /* 0x00005410ff547816 */ /* 0x100fe4000000001a */
        /* <DEDUP_REMOVED lines=9> */
[----:B------:R-:W-:Y:S02]  /*1f00*/  PRMT R88, RZ, 0x7610, R88 ;  /* 0x00007610ff587816 */ /* 0x000fe40000000058 */
[----:B---3--:R-:W-:-:S03]  /*1f10*/  PRMT R26, RZ, 0x5410, R90 ;  /* 0x00005410ff1a7816 */ /* 0x008fc6000000005a */
[----:B------:R-:W-:Y:S01]  /*1f20*/  FFMA.FTZ R85, R85, R88, R24 ;  /* 0x0000005855557223 */ /* 0x000fe20000010018 */
[----:B------:R-:W-:Y:S02]  /*1f30*/  PRMT R24, RZ, 0x5410, R27 ;  /* 0x00005410ff187816 */ /* 0x000fe4000000001b */
[----:B------:R-:W-:-:S03]  /*1f40*/  PRMT R90, RZ, 0x7610, R90 ;  /* 0x00007610ff5a7816 */ /* 0x000fc6000000005a */
[----:B------:R-:W-:Y:S01]  /*1f50*/  FFMA.FTZ R81, R24, R26, R81 ;  /* 0x0000001a18517223 */ /* 0x000fe20000010051 */
[----:B------:R-:W-:-:S05]  /*1f60*/  PRMT R24, RZ, 0x7610, R27 ;  /* 0x00007610ff187816 */ /* 0x000fca000000001b */
[----:B------:R-:W-:Y:S02]  /*1f70*/  FFMA.FTZ R90, R24, R90, R25 ;  /* 0x0000005a185a7223 */ /* 0x000fe40000010019 */
[----:B------:R-:W0:Y:S02]  /*1f80*/  LDS.128 R24, [R2+0x20] ;  /* 0x0000200002187984 */ /* 0x000e240000000c00 */
[--C-:B0-----:R-:W-:Y:S02]  /*1f90*/  PRMT R86, RZ, 0x5410, R24.reuse ;  /* 0x00005410ff567816 */ /* 0x101fe40000000018 */
[----:B------:R-:W-:Y:S02]  /*1fa0*/  PRMT R24, RZ, 0x7610, R24 ;  /* 0x00007610ff187816 */ /* 0x000fe40000000018 */
        /* <DEDUP_REMOVED lines=15> */
[----:B------:R-:W-:Y:S01]  /*20a0*/  FFMA.FTZ R90, R25, R79, R90 ;  /* 0x0000004f195a7223 */ /* 0x000fe2000001005a */
[--C-:B0-----:R-:W-:Y:S02]  /*20b0*/  PRMT R84, RZ, 0x5410, R26.reuse ;  /* 0x00005410ff547816 */ /* 0x101fe4000000001a */
        /* <DEDUP_REMOVED lines=12> */
[--C-:B------:R-:W-:Y:S02]  /*2180*/  PRMT R24, RZ, 0x5410, R27.reuse ;  /* 0x00005410ff187816 */ /* 0x100fe4000000001b */
[----:B------:R-:W-:Y:S02]  /*2190*/  PRMT R27, RZ, 0x7610, R27 ;  /* 0x00007610ff1b7816 */ /* 0x000fe4000000001b */
[----:B------:R-:W-:Y:S01]  /*21a0*/  PRMT R91, RZ, 0x7610, R91 ;  /* 0x00007610ff5b7816 */ /* 0x000fe2000000005b */
[----:B------:R-:W-:-:S04]  /*21b0*/  FFMA.FTZ R81, R24, R25, R81 ;  /* 0x0000001918517223 */ /* 0x000fc80000010051 */
        /* <DEDUP_REMOVED lines=57> */
[----:B0-----:R-:W-:Y:S02]  /*2550*/  PRMT R84, RZ, 0x5410, R26 ;  /* 0x00005410ff547816 */ /* 0x001fe4000000001a */
        /* <DEDUP_REMOVED lines=10> */
[----:B------:R-:W-:Y:S02]  /*2600*/  PRMT R88, RZ, 0x7610, R88 ;  /* 0x00007610ff587816 */ /* 0x000fe40000000058 */
[----:B------:R-:W-:-:S03]  /*2610*/  PRMT R92, RZ, 0x5410, R27 ;  /* 0x00005410ff5c7816 */ /* 0x000fc6000000001b */
[----:B------:R-:W-:Y:S01]  /*2620*/  FFMA.FTZ R88, R25, R88, R24 ;  /* 0x0000005819587223 */ /* 0x000fe20000010018 */
[----:B---3--:R-:W-:-:S05]  /*2630*/  PRMT R24, RZ, 0x5410, R91 ;  /* 0x00005410ff187816 */ /* 0x008fca000000005b */
[----:B------:R-:W-:Y:S02]  /*2640*/  FFMA.FTZ R92, R92, R24, R81 ;  /* 0x000000185c5c7223 */ /* 0x000fe40000010051 */
[----:B------:R-:W0:Y:S02]  /*2650*/  LDS.128 R24, [R2+0x50] ;  /* 0x0000500002187984 */ /* 0x000e240000000c00 */
[----:B0-----:R-:W-:Y:S02]  /*2660*/  PRMT R86, RZ, 0x5410, R24 ;  /* 0x00005410ff567816 */ /* 0x001fe40000000018 */
[----:B------:R-:W-:Y:S02]  /*2670*/  PRMT R87, RZ, 0x5410, R25 ;  /* 0x00005410ff577816 */ /* 0x000fe40000000019 */
        /* <DEDUP_REMOVED lines=11> */
[----:B------:R0:W2:Y:S01]  /*2730*/  LDG.E.CONSTANT R88, [R86.64] ;  /* 0x0000000a56587981 */ /* 0x0000a2000c1e9900 */
[----:B------:R-:W-:-:S05]  /*2740*/  PRMT R91, RZ, 0x7610, R91 ;  /* 0x00007610ff5b7816 */ /* 0x000fca000000005b */
[----:B------:R-:W-:Y:S02]  /*2750*/  FFMA.FTZ R85, R85, R91, R90 ;  /* 0x0000005b55557223 */ /* 0x000fe4000001005a */
[----:B------:R0:W3:Y:S01]  /*2760*/  LDG.E.CONSTANT R90, [R86.64+0x4] ;  /* 0x0000040a565a7981 */ /* 0x0000e2000c1e9900 */
[----:B------:R-:W-:Y:S02]  /*2770*/  PRMT R84, RZ, 0x7610, R25 ;  /* 0x00007610ff547816 */ /* 0x000fe40000000019 */
[----:B------:R-:W-:-:S05]  /*2780*/  PRMT R25, RZ, 0x7610, R79 ;  /* 0x00007610ff197816 */ /* 0x000fca000000004f */
[----:B------:R-:W-:Y:S01]  /*2790*/  FFMA.FTZ R25, R84, R25, R85 ;  /* 0x0000001954197223 */ /* 0x000fe20000010055 */
[--C-:B------:R-:W-:Y:S02]  /*27a0*/  PRMT R84, RZ, 0x5410, R26.reuse ;  /* 0x00005410ff547816 */ /* 0x100fe4000000001a */
        /* <DEDUP_REMOVED lines=10> */
[--C-:B---3--:R-:W-:Y:S02]  /*2850*/  PRMT R26, RZ, 0x5410, R90.reuse ;  /* 0x00005410ff1a7816 */ /* 0x108fe4000000005a */
[----:B------:R-:W-:Y:S01]  /*2860*/  PRMT R90, RZ, 0x7610, R90 ;  /* 0x00007610ff5a7816 */ /* 0x000fe2000000005a */
[----:B------:R-:W-:Y:S01]  /*2870*/  FFMA.FTZ R86, R86, R88, R81 ;  /* 0x0000005856567223 */ /* 0x000fe20000010051 */
[----:B------:R-:W-:Y:S01]  /*2880*/  PRMT R88, RZ, 0x7610, R27 ;  /* 0x00007610ff587816 */ /* 0x000fe2000000001b */
[----:B------:R-:W-:Y:S01]  /*2890*/  FFMA.FTZ R87, R87, R26, R24 ;  /* 0x0000001a57577223 */ /* 0x000fe20000010018 */
[----:B0-----:R2:W3:Y:S03]  /*28a0*/  LDG.E.CONSTANT R84, [R84.64+0x4] ;  /* 0x0000040a54547981 */ /* 0x0014e6000c1e9900 */
[----:B------:R-:W-:-:S02]  /*28b0*/  FFMA.FTZ R88, R88, R90, R25 ;  /* 0x0000005a58587223 */ /* 0x000fc40000010019 */
        /* <DEDUP_REMOVED lines=12> */
[--C-:B------:R-:W-:Y:S02]  /*2980*/  PRMT R24, RZ, 0x5410, R26.reuse ;  /* 0x00005410ff187816 */ /* 0x100fe4000000001a */
[----:B------:R-:W-:Y:S01]  /*2990*/  PRMT R26, RZ, 0x7610, R26 ;  /* 0x00007610ff1a7816 */ /* 0x000fe2000000001a */
[----:B------:R-:W-:Y:S01]  /*29a0*/  FFMA.FTZ R79, R81, R79, R86 ;  /* 0x0000004f514f7223 */ /* 0x000fe20000010056 */
[----:B------:R-:W-:-:S02]  /*29b0*/  ISETP.NE.AND P1, PT, R68, RZ, PT ;  /* 0x000000ff4400720c */ /* 0x000fc40003f25270 */
[--C-:B--2---:R-:W-:Y:S02]  /*29c0*/  PRMT R80, RZ, 0x5410, R90.reuse ;  /* 0x00005410ff507816 */ /* 0x104fe4000000005a */
[----:B------:R-:W-:-:S03]  /*29d0*/  PRMT R90, RZ, 0x7610, R90 ;  /* 0x00007610ff5a7816 */ /* 0x000fc6000000005a */
[----:B------:R-:W-:Y:S01]  /*29e0*/  FFMA.FTZ R89, R24, R80, R89 ;  /* 0x0000005018597223 */ /* 0x000fe20000010059 */
[----:B------:R-:W-:Y:S01]  /*29f0*/  PRMT R24, RZ, 0x5410, R25 ;  /* 0x00005410ff187816 */ /* 0x000fe20000000019 */
[----:B------:R-:W-:Y:S01]  /*2a00*/  FFMA.FTZ R90, R26, R90, R79 ;  /* 0x0000005a1a5a7223 */ /* 0x000fe2000001004f */
[----:B---3--:R-:W-:Y:S02]  /*2a10*/  PRMT R26, RZ, 0x5410, R84 ;  /* 0x00005410ff1a7816 */ /* 0x008fe40000000054 */
[----:B------:R-:W-:-:S03]  /*2a20*/  PRMT R79, RZ, 0x5410, R27 ;  /* 0x00005410ff4f7816 */ /* 0x000fc6000000001b */
[----:B------:R-:W-:Y:S01]  /*2a30*/  FFMA.FTZ R24, R24, R26, R87 ;  /* 0x0000001a18187223 */ /* 0x000fe20000010057 */
[----:B------:R-:W-:Y:S02]  /*2a40*/  PRMT R26, RZ, 0x7610, R27 ;  /* 0x00007610ff1a7816 */ /* 0x000fe4000000001b */
[----:B------:R-:W-:Y:S02]  /*2a50*/  PRMT R25, RZ, 0x7610, R25 ;  /* 0x00007610ff197816 */ /* 0x000fe40000000019 */
[----:B------:R-:W-:Y:S02]  /*2a60*/  PRMT R84, RZ, 0x7610, R84 ;  /* 0x00007610ff547816 */ /* 0x000fe40000000054 */
[--C-:B----4-:R-:W-:Y:S01]  /*2a70*/  PRMT R27, RZ, 0x5410, R75.reuse ;  /* 0x00005410ff1b7816 */ /* 0x110fe2000000004b */
[----:B------:R-:W-:Y:S01]  /*2a80*/  FADD.FTZ R89, R89, R90 ;  /* 0x0000005a59597221 */ /* 0x000fe20000010000 */
[----:B------:R-:W-:Y:S01]  /*2a90*/  PRMT R75, RZ, 0x7610, R75 ;  /* 0x00007610ff4b7816 */ /* 0x000fe2000000004b */
[----:B------:R-:W-:-:S02]  /*2aa0*/  FFMA.FTZ R25, R25, R84, R88 ;  /* 0x0000005419197223 */ /* 0x000fc40000010058 */
[----:B------:R-:W-:Y:S02]  /*2ab0*/  FFMA.FTZ R24, R79, R27, R24 ;  /* 0x0000001b4f187223 */ /* 0x000fe40000010018 */
[----:B------:R-:W-:Y:S02]  /*2ac0*/  FFMA.FTZ R25, R26, R75, R25 ;  /* 0x0000004b1a197223 */ /* 0x000fe40000010019 */
[----:B------:R-:W-:-:S04]  /*2ad0*/  FADD.FTZ R24, R24, R89 ;  /* 0x0000005918187221 */ /* 0x000fc80000010000 */
[----:B------:R-:W-:Y:S01]  /*2ae0*/  FADD.FTZ R79, R25, R24 ;  /* 0x00000018194f7221 */ /* 0x000fe20000010000 */
[----:B------:R-:W-:Y:S05]  /*2af0*/  BRA.DIV ~URZ, `(.L_x_15213) ;  /* 0x00005c827f007947 */ /* 0x000fea000b800000 */
[----:B------:R0:W1:Y:S02]  /*2b00*/  SHFL.BFLY PT, R24, R79, 0x1, 0x1f ;  /* 0x0c201f004f187f89 */ /* 0x00006400000e0000 */
.L_x_15268:
        /* <DEDUP_REMOVED lines=9> */
.L_x_15212:
[----:B------:R-:W-:-:S13]  /*2ba0*/  ISETP.NE.AND P1, PT, R68, RZ, PT ;  /* 0x000000ff4400720c */ /* 0x000fda0003f25270 */
[----:B------:R-:W-:-:S05]  /*2bb0*/  @!P1 IMAD.MOV.U32 R25, RZ, RZ, -0x800001 ;  /* 0xff7fffffff199424 */ /* 0x000fca00078e00ff */
[----:B------:R0:W-:Y:S02]  /*2bc0*/  @!P1 STS [R78], R25 ;  /* 0x000000194e009388 */ /* 0x0001e40000000800 */
.L_x_15214:
[----:B------:R-:W-:Y:S05]  /*2bd0*/  BSYNC B1 ;  /* 0x0000000000017941 */ /* 0x000fea0003800000 */
.L_x_15211:
[----:B------:R-:W-:Y:S02]  /*2be0*/  IADD3 R72, P1, R72, 0x10, RZ ;  /* 0x0000001048487810 */ /* 0x000fe40007f3e0ff */
[----:B01----:R-:W-:Y:S02]  /*2bf0*/  IADD3 R78, R78, 0x100, RZ ;  /* 0x000001004e4e7810 */ /* 0x003fe40007ffe0ff */
[----:B------:R-:W-:Y:S01]  /*2c00*/  IADD3 R76, R76, 0x40, RZ ;  /* 0x000000404c4c7810 */ /* 0x000fe20007ffe0ff */
[----:B------:R-:W-:Y:S01]  /*2c10*/  IMAD.X R73, RZ, RZ, R73, P1 ;  /* 0x000000ffff497224 */ /* 0x000fe200008e0649 */
[----:B------:R-:W-:Y:S01]  /*2c20*/  IADD3 R77, R77, 0x40, RZ ;  /* 0x000000404d4d7810 */ /* 0x000fe20007ffe0ff */
[----:B------:R-:W-:Y:S01]  /*2c30*/  @P0 CALL.REL.NOINC `(.L_x_15215) ;  /* 0x0000001000000944 */ /* 0x000fe20003c00000 */
[----:B------:R-:W-:Y:S05]  /*2c40*/  BRA `(.L_x_15216) ;  /* 0xffffea8000007947 */ /* 0x000fea000383ffff */
.L_x_15215:
[----:B------:R-:W-:Y:S05]  /*2c50*/  BRA `(.L_x_15209) ;  /* 0x0000167000007947 */ /* 0x000fea0003800000 */
.L_x_15210:
        /* <DEDUP_REMOVED lines=11> */
.L_x_15221:
[----:B------:R-:W-:Y:S01]  /*2d10*/  IABS R27, c[0x0][0x1d4] ;  /* 0x00007500001b7a13 */ /* 0x000fe20000000000 */
[----:B------:R-:W-:Y:S01]  /*2d20*/  BSSY B1, `(.L_x_15217) ;  /* 0x0000150000017945 */ /* 0x000fe20003800000 */
        /* <DEDUP_REMOVED lines=8> */
[----:B------:R-:W-:-:S03]  /*2db0*/  IABS R26, c[0x0][0x1d0] ;  /* 0x00007400001a7a13 */ /* 0x000fc60000000000 */
[----:B------:R-:W-:Y:S01]  /*2dc0*/  IMAD.HI.U32 R81, R25, R81, R24 ;  /* 0x0000005119517227 */ /* 0x000fe200078e0018 */
[----:B------:R-:W0:Y:S05]  /*2dd0*/  I2F.RP R75, R26 ;  /* 0x0000001a004b7306 */ /* 0x000e2a0000209400 */
[----:B------:R-:W-:-:S04]  /*2de0*/  IMAD.HI.U32 R24, R81, R84, RZ ;  /* 0x0000005451187227 */ /* 0x000fc800078e00ff */
[----:B------:R-:W-:-:S04]  /*2df0*/  IMAD.MOV R25, RZ, RZ, -R24 ;  /* 0x000000ffff197224 */ /* 0x000fc800078e0a18 */
[C---:B------:R-:W-:Y:S01]  /*2e00*/  IMAD R84, R27.reuse, R25, R84 ;  /* 0x000000191b547224 */ /* 0x040fe200078e0254 */
[----:B0-----:R-:W0:Y:S04]  /*2e10*/  MUFU.RCP R75, R75 ;  /* 0x0000004b004b7308 */ /* 0x001e280000001000 */
[----:B------:R-:W-:-:S13]  /*2e20*/  ISETP.GT.U32.AND P1, PT, R27, R84, PT ;  /* 0x000000541b00720c */ /* 0x000fda0003f24070 */
[----:B------:R-:W-:Y:S01]  /*2e30*/  @!P1 IMAD.IADD R84, R84, 0x1, -R27 ;  /* 0x0000000154549824 */ /* 0x000fe200078e0a1b */
[----:B0-----:R-:W-:Y:S02]  /*2e40*/  IADD3 R25, R75, 0xffffffe, RZ ;  /* 0x0ffffffe4b197810 */ /* 0x001fe40007ffe0ff */
[----:B------:R-:W-:Y:S02]  /*2e50*/  @!P1 IADD3 R24, R24, 0x1, RZ ;  /* 0x0000000118189810 */ /* 0x000fe40007ffe0ff */
[----:B------:R-:W-:Y:S02]  /*2e60*/  ISETP.GE.U32.AND P0, PT, R84, R27, PT ;  /* 0x0000001b5400720c */ /* 0x000fe40003f06070 */
[----:B------:R-:W-:Y:S01]  /*2e70*/  LOP3.LUT R27, R77, c[0x0][0x1d4], RZ, 0x3c, !PT ;  /* 0x000075004d1b7a12 */ /* 0x000fe200078e3cff */
[----:B------:R-:W0:Y:S01]  /*2e80*/  F2I.FTZ.U32.TRUNC.NTZ R25, R25 ;  /* 0x0000001900197305 */ /* 0x000e22000021f000 */
[----:B------:R-:W-:Y:S02]  /*2e90*/  ISETP.NE.AND P1, PT, RZ, c[0x0][0x1d4], PT ;  /* 0x00007500ff007a0c */ /* 0x000fe40003f25270 */
[----:B------:R-:W-:-:S07]  /*2ea0*/  ISETP.GE.AND P2, PT, R27, RZ, PT ;  /* 0x000000ff1b00720c */ /* 0x000fce0003f46270 */
[----:B------:R-:W-:-:S05]  /*2eb0*/  @P0 IADD3 R24, R24, 0x1, RZ ;  /* 0x0000000118180810 */ /* 0x000fca0007ffe0ff */
[----:B------:R-:W-:Y:S02]  /*2ec0*/  IMAD.MOV.U32 R84, RZ, RZ, R24 ;  /* 0x000000ffff547224 */ /* 0x000fe400078e0018 */
[----:B0-----:R-:W-:Y:S02]  /*2ed0*/  IMAD.MOV R27, RZ, RZ, -R25 ;  /* 0x000000ffff1b7224 */ /* 0x001fe400078e0a19 */
[----:B------:R-:W-:Y:S01]  /*2ee0*/  @!P2 IMAD.MOV R84, RZ, RZ, -R84 ;  /* 0x000000ffff54a224 */ /* 0x000fe200078e0a54 */
[----:B------:R-:W-:Y:S01]  /*2ef0*/  @!P1 LOP3.LUT R84, RZ, c[0x0][0x1d4], RZ, 0x33, !PT ;  /* 0x00007500ff549a12 */ /* 0x000fe200078e33ff */
[----:B------:R-:W-:Y:S01]  /*2f00*/  IMAD R27, R27, R26, RZ ;  /* 0x0000001a1b1b7224 */ /* 0x000fe200078e02ff */
[----:B------:R-:W-:Y:S01]  /*2f10*/  ISETP.NE.AND P2, PT, RZ, c[0x0][0x1d0], PT ;  /* 0x00007400ff007a0c */ /* 0x000fe20003f45270 */
[----:B------:R-:W-:Y:S02]  /*2f20*/  IMAD.MOV.U32 R24, RZ, RZ, RZ ;  /* 0x000000ffff187224 */ /* 0x000fe400078e00ff */
[----:B------:R-:W-:-:S02]  /*2f30*/  IMAD.IADD R75, R5, 0x1, R84 ;  /* 0x00000001054b7824 */ /* 0x000fc400078e0254 */
[----:B------:R-:W-:-:S03]  /*2f40*/  IMAD.HI.U32 R24, R25, R27, R24 ;  /* 0x0000001b19187227 */ /* 0x000fc600078e0018 */
        /* <DEDUP_REMOVED lines=29> */
[----:B------:R1:W3:Y:S01]  /*3120*/  LDG.E.CONSTANT R91, [R86.64+0x4] ;  /* 0x0000040a565b7981 */ /* 0x0002e2000c1e9900 */
[----:B------:R-:W-:Y:S01]  /*3130*/  LEA R88, P1, R85, c[0x0][0x170], 0x1 ;  /* 0x00005c0055587a11 */ /* 0x000fe200078208ff */
[----:B------:R-:W-:-:S05]  /*3140*/  IMAD.X R90, R28, 0x1, R75, P0 ;  /* 0x000000011c5a7824 */ /* 0x000fca00000e064b */
[----:B------:R-:W-:Y:S02]  /*3150*/  LEA.HI.X R89, R85, c[0x0][0x174], R90, 0x1, P1 ;  /* 0x00005d0055597a11 */ /* 0x000fe400008f0c5a */
[----:B0-----:R-:W-:Y:S02]  /*3160*/  PRMT R90, RZ, 0x5410, R26 ;  /* 0x00005410ff5a7816 */ /* 0x001fe4000000001a */
[----:B--2---:R-:W-:-:S05]  /*3170*/  PRMT R85, RZ, 0x5410, R81 ;  /* 0x00005410ff557816 */ /* 0x004fca0000000051 */
[----:B------:R-:W-:Y:S01]  /*3180*/  FMUL.FTZ R90, R90, R85 ;  /* 0x000000555a5a7220 */ /* 0x000fe20000410000 */
[----:B------:R-:W-:Y:S02]  /*3190*/  PRMT R85, RZ, 0x7610, R26 ;  /* 0x00007610ff557816 */ /* 0x000fe4000000001a */
[----:B------:R-:W-:Y:S02]  /*31a0*/  PRMT R26, RZ, 0x7610, R81 ;  /* 0x00007610ff1a7816 */ /* 0x000fe40000000051 */
[----:B------:R-:W2:Y:S03]  /*31b0*/  LDG.E.CONSTANT R81, [R88.64] ;  /* 0x0000000a58517981 */ /* 0x000ea6000c1e9900 */
[----:B------:R-:W-:Y:S02]  /*31c0*/  FMUL.FTZ R85, R85, R26 ;  /* 0x0000001a55557220 */ /* 0x000fe40000410000 */
[----:B------:R-:W4:Y:S01]  /*31d0*/  LDG.E.CONSTANT R26, [R88.64+0x4] ;  /* 0x0000040a581a7981 */ /* 0x000f22000c1e9900 */
[----:B-1----:R-:W-:-:S02]  /*31e0*/  PRMT R87, RZ, 0x5410, R24 ;  /* 0x00005410ff577816 */ /* 0x002fc40000000018 */
[----:B------:R-:W-:Y:S02]  /*31f0*/  PRMT R24, RZ, 0x7610, R24 ;  /* 0x00007610ff187816 */ /* 0x000fe40000000018 */
[----:B------:R-:W-:Y:S02]  /*3200*/  PRMT R92, RZ, 0x7610, R27 ;  /* 0x00007610ff5c7816 */ /* 0x000fe4000000001b */
[--C-:B--2---:R-:W-:Y:S02]  /*3210*/  PRMT R86, RZ, 0x5410, R81.reuse ;  /* 0x00005410ff567816 */ /* 0x104fe40000000051 */
[----:B------:R-:W-:-:S05]  /*3220*/  PRMT R81, RZ, 0x7610, R81 ;  /* 0x00007610ff517816 */ /* 0x000fca0000000051 */
[----:B------:R-:W-:Y:S01]  /*3230*/  FFMA.FTZ R81, R24, R81, R85 ;  /* 0x0000005118517223 */ /* 0x000fe20000010055 */
[----:B------:R-:W-:Y:S02]  /*3240*/  PRMT R24, RZ, 0x5410, R27 ;  /* 0x00005410ff187816 */ /* 0x000fe4000000001b */
[----:B---3--:R-:W-:Y:S01]  /*3250*/  PRMT R85, RZ, 0x5410, R91 ;  /* 0x00005410ff557816 */ /* 0x008fe2000000005b */
[----:B------:R-:W-:-:S04]  /*3260*/  FFMA.FTZ R90, R87, R86, R90 ;  /* 0x00000056575a7223 */ /* 0x000fc8000001005a */
[----:B------:R-:W-:Y:S01]  /*3270*/  FMUL.FTZ R86, R24, R85 ;  /* 0x0000005518567220 */ /* 0x000fe20000410000 */
        /* <DEDUP_REMOVED lines=8> */
[----:B------:R-:W2:Y:S02]  /*3300*/  LDG.E.CONSTANT R88, [R86.64] ;  /* 0x0000000a56587981 */ /* 0x000ea4000c1e9900 */
[----:B------:R-:W-:Y:S02]  /*3310*/  FMUL.FTZ R92, R92, R91 ;  /* 0x0000005b5c5c7220 */ /* 0x000fe40000410000 */
        /* <DEDUP_REMOVED lines=9> */
[----:B------:R-:W-:Y:S02]  /*33b0*/  FFMA.FTZ R89, R89, R86, R90 ;  /* 0x0000005659597223 */ /* 0x000fe4000001005a */
[----:B------:R-:W-:Y:S01]  /*33c0*/  FFMA.FTZ R88, R24, R88, R81 ;  /* 0x0000005818587223 */ /* 0x000fe20000010051 */
[--C-:B------:R-:W-:Y:S02]  /*33d0*/  PRMT R24, RZ, 0x5410, R25.reuse ;  /* 0x00005410ff187816 */ /* 0x100fe40000000019 */
[----:B------:R-:W-:Y:S02]  /*33e0*/  PRMT R25, RZ, 0x7610, R25 ;  /* 0x00007610ff197816 */ /* 0x000fe40000000019 */
[--C-:B---3--:R-:W-:Y:S02]  /*33f0*/  PRMT R90, RZ, 0x7610, R91.reuse ;  /* 0x00007610ff5a7816 */ /* 0x108fe4000000005b */
        /* <DEDUP_REMOVED lines=9> */
[----:B0-----:R-:W-:Y:S02]  /*3490*/  PRMT R24, RZ, 0x5410, R26 ;  /* 0x00005410ff187816 */ /* 0x001fe4000000001a */
[--C-:B--2---:R-:W-:Y:S02]  /*34a0*/  PRMT R81, RZ, 0x5410, R86.reuse ;  /* 0x00005410ff517816 */ /* 0x104fe40000000056 */
[----:B------:R-:W-:-:S02]  /*34b0*/  PRMT R86, RZ, 0x7610, R86 ;  /* 0x00007610ff567816 */ /* 0x000fc40000000056 */
[----:B---3--:R-:W-:Y:S01]  /*34c0*/  PRMT R25, RZ, 0x5410, R91 ;  /* 0x00005410ff197816 */ /* 0x008fe2000000005b */
[----:B------:R-:W-:Y:S01]  /*34d0*/  FFMA.FTZ R81, R24, R81, R89 ;  /* 0x0000005118517223 */ /* 0x000fe20000010059 */
[----:B------:R-:W-:Y:S02]  /*34e0*/  PRMT R89, RZ, 0x7610, R26 ;  /* 0x00007610ff597816 */ /* 0x000fe4000000001a */
[----:B------:R-:W-:Y:S02]  /*34f0*/  PRMT R24, RZ, 0x5410, R27 ;  /* 0x00005410ff187816 */ /* 0x000fe4000000001b */
[----:B------:R-:W-:Y:S01]  /*3500*/  IADD3 R26, P0, P1, R59, R84, R58 ;  /* 0x000000543b1a7210 */ /* 0x000fe2000791e03a */
[----:B------:R-:W-:Y:S02]  /*3510*/  FFMA.FTZ R89, R89, R86, R88 ;  /* 0x0000005659597223 */ /* 0x000fe40000010058 */
[----:B------:R-:W-:Y:S01]  /*3520*/  FFMA.FTZ R85, R24, R25, R85 ;  /* 0x0000001918557223 */ /* 0x000fe20000010055 */
[----:B------:R-:W-:-:S02]  /*3530*/  LEA R86, P2, R26, c[0x0][0x170], 0x1 ;  /* 0x00005c001a567a11 */ /* 0x000fc400078408ff */
        /* <DEDUP_REMOVED lines=13> */
[--C-:B---3--:R-:W-:Y:S01]  /*3610*/  PRMT R86, RZ, 0x5410, R92.reuse ;  /* 0x00005410ff567816 */ /* 0x108fe2000000005c */
[----:B------:R-:W-:Y:S01]  /*3620*/  FFMA.FTZ R89, R24, R88, R89 ;  /* 0x0000005818597223 */ /* 0x000fe20000010059 */
[--C-:B------:R-:W-:Y:S02]  /*3630*/  PRMT R24, RZ, 0x5410, R25.reuse ;  /* 0x00005410ff187816 */ /* 0x100fe40000000019 */
        /* <DEDUP_REMOVED lines=12> */
[----:B--2---:R-:W-:-:S02]  /*3700*/  PRMT R25, RZ, 0x5410, R86 ;  /* 0x00005410ff197816 */ /* 0x004fc40000000056 */
        /* <DEDUP_REMOVED lines=96> */
[----:B---3--:R-:W-:-:S05]  /*3d10*/  PRMT R89, RZ, 0x5410, R92 ;  /* 0x00005410ff597816 */ /* 0x008fca000000005c */
[----:B------:R-:W-:Y:S01]  /*3d20*/  FFMA.FTZ R89, R24, R89, R85 ;  /* 0x0000005918597223 */ /* 0x000fe20000010055 */
[----:B------:R-:W-:Y:S02]  /*3d30*/  PRMT R85, RZ, 0x7610, R25 ;  /* 0x00007610ff557816 */ /* 0x000fe40000000019 */
        /* <DEDUP_REMOVED lines=8> */
[----:B------:R0:W3:Y:S02]  /*3dc0*/  LDG.E.CONSTANT R92, [R24.64+0x4] ;  /* 0x0000040a185c7981 */ /* 0x0000e4000c1e9900 */
[----:B0-----:R-:W-:Y:S02]  /*3dd0*/  PRMT R24, RZ, 0x5410, R26 ;  /* 0x00005410ff187816 */ /* 0x001fe4000000001a */
[--C-:B--2---:R-:W-:Y:S02]  /*3de0*/  PRMT R25, RZ, 0x5410, R86.reuse ;  /* 0x00005410ff197816 */ /* 0x104fe40000000056 */
[----:B------:R-:W-:-:S03]  /*3df0*/  PRMT R86, RZ, 0x7610, R86 ;  /* 0x00007610ff567816 */ /* 0x000fc60000000056 */
        /* <DEDUP_REMOVED lines=15> */
[----:B------:R-:W1:Y:S01]  /*3ef0*/  LDS.128 R24, [R2+0x60] ;  /* 0x0000600002187984 */ /* 0x000e620000000c00 */
[----:B------:R-:W-:Y:S02]  /*3f00*/  IADD3 R85, P0, P1, R4, R84, R11 ;  /* 0x0000005404557210 */ /* 0x000fe4000791e00b */
[--C-:B-1----:R-:W-:Y:S02]  /*3f10*/  PRMT R84, RZ, 0x5410, R24.reuse ;  /* 0x00005410ff547816 */ /* 0x102fe40000000018 */
[----:B0-----:R-:W-:Y:S02]  /*3f20*/  PRMT R87, RZ, 0x7610, R24 ;  /* 0x00007610ff577816 */ /* 0x001fe40000000018 */
[----:B------:R-:W-:Y:S02]  /*3f30*/  PRMT R24, RZ, 0x5410, R25 ;  /* 0x00005410ff187816 */ /* 0x000fe40000000019 */
[----:B--2---:R-:W-:-:S05]  /*3f40*/  PRMT R86, RZ, 0x5410, R90 ;  /* 0x00005410ff567816 */ /* 0x004fca000000005a */
[----:B------:R-:W-:Y:S01]  /*3f50*/  FFMA.FTZ R81, R84, R86, R81 ;  /* 0x0000005654517223 */ /* 0x000fe20000010051 */
[----:B---3--:R-:W-:-:S05]  /*3f60*/  PRMT R84, RZ, 0x5410, R91 ;  /* 0x00005410ff547816 */ /* 0x008fca000000005b */
[----:B------:R-:W-:Y:S01]  /*3f70*/  FFMA.FTZ R89, R24, R84, R89 ;  /* 0x0000005418597223 */ /* 0x000fe20000010059 */
[----:B------:R-:W-:Y:S02]  /*3f80*/  IADD3.X R24, R40, R75, R23, P0, P1 ;  /* 0x0000004b28187210 */ /* 0x000fe400007e2417 */
[----:B------:R-:W-:-:S04]  /*3f90*/  LEA R84, P0, R85, c[0x0][0x170], 0x1 ;  /* 0x00005c0055547a11 */ /* 0x000fc800078008ff */
[----:B------:R-:W-:-:S05]  /*3fa0*/  LEA.HI.X R85, R85, c[0x0][0x174], R24, 0x1, P0 ;  /* 0x00005d0055557a11 */ /* 0x000fca00000f0c18 */
[----:B------:R0:W2:Y:S04]  /*3fb0*/  LDG.E.CONSTANT R24, [R84.64] ;  /* 0x0000000a54187981 */ /* 0x0000a8000c1e9900 */
[----:B------:R0:W3:Y:S01]  /*3fc0*/  LDG.E.CONSTANT R75, [R84.64+0x4] ;  /* 0x0000040a544b7981 */ /* 0x0000e2000c1e9900 */
[----:B------:R-:W-:Y:S02]  /*3fd0*/  PRMT R25, RZ, 0x7610, R25 ;  /* 0x00007610ff197816 */ /* 0x000fe40000000019 */
[----:B------:R-:W-:Y:S02]  /*3fe0*/  PRMT R91, RZ, 0x7610, R91 ;  /* 0x00007610ff5b7816 */ /* 0x000fe4000000005b */
[----:B------:R-:W-:-:S03]  /*3ff0*/  PRMT R90, RZ, 0x7610, R90 ;  /* 0x00007610ff5a7816 */ /* 0x000fc6000000005a */
[----:B------:R-:W-:Y:S01]  /*4000*/  FFMA.FTZ R92, R25, R91, R92 ;  /* 0x0000005b195c7223 */ /* 0x000fe2000001005c */
[----:B0-----:R-:W-:Y:S01]  /*4010*/  PRMT R84, RZ, 0x5410, R26 ;  /* 0x00005410ff547816 */ /* 0x001fe2000000001a */
[----:B------:R-:W-:Y:S01]  /*4020*/  FFMA.FTZ R88, R87, R90, R88 ;  /* 0x0000005a57587223 */ /* 0x000fe20000010058 */
[----:B------:R-:W-:Y:S02]  /*4030*/  ISETP.NE.AND P0, PT, R68, RZ, PT ;  /* 0x000000ff4400720c */ /* 0x000fe40003f05270 */
[--C-:B--2---:R-:W-:Y:S02]  /*4040*/  PRMT R25, RZ, 0x5410, R24.reuse ;  /* 0x00005410ff197816 */ /* 0x104fe40000000018 */
[----:B------:R-:W-:-:S03]  /*4050*/  PRMT R24, RZ, 0x7610, R24 ;  /* 0x00007610ff187816 */ /* 0x000fc60000000018 */
[----:B------:R-:W-:Y:S01]  /*4060*/  FFMA.FTZ R81, R84, R25, R81 ;  /* 0x0000001954517223 */ /* 0x000fe20000010051 */
[----:B------:R-:W-:Y:S02]  /*4070*/  PRMT R25, RZ, 0x7610, R26 ;  /* 0x00007610ff197816 */ /* 0x000fe4000000001a */
[----:B------:R-:W-:-:S03]  /*4080*/  PRMT R26, RZ, 0x5410, R27 ;  /* 0x00005410ff1a7816 */ /* 0x000fc6000000001b */
[----:B------:R-:W-:Y:S01]  /*4090*/  FFMA.FTZ R24, R25, R24, R88 ;  /* 0x0000001819187223 */ /* 0x000fe20000010058 */
[----:B---3--:R-:W-:Y:S02]  /*40a0*/  PRMT R25, RZ, 0x5410, R75 ;  /* 0x00005410ff197816 */ /* 0x008fe4000000004b */
        /* <DEDUP_REMOVED lines=9> */
.L_x_15269:
        /* <DEDUP_REMOVED lines=11> */
.L_x_15218:
[----:B------:R-:W-:-:S13]  /*41f0*/  ISETP.NE.AND P0, PT, R68, RZ, PT ;  /* 0x000000ff4400720c */ /* 0x000fda0003f05270 */
[----:B------:R-:W-:-:S05]  /*4200*/  @!P0 IMAD.MOV.U32 R24, RZ, RZ, -0x800001 ;  /* 0xff7fffffff188424 */ /* 0x000fca00078e00ff */
[----:B------:R0:W-:Y:S02]  /*4210*/  @!P0 STS [R79], R24 ;  /* 0x000000184f008388 */ /* 0x0001e40000000800 */
.L_x_15220:
[----:B------:R-:W-:Y:S05]  /*4220*/  BSYNC B1 ;  /* 0x0000000000017941 */ /* 0x000fea0003800000 */
.L_x_15217:
        /* <DEDUP_REMOVED lines=10> */
.L_x_15209:
[----:B------:R-:W-:Y:S05]  /*42d0*/  BSYNC B0 ;  /* 0x0000000000007941 */ /* 0x000fea0003800000 */
.L_x_15208:
[----:B------:R-:W-:Y:S05]  /*42e0*/  BRA.DIV ~URZ, `(.L_x_15222) ;  /* 0x000045927f007947 */ /* 0x000fea000b800000 */
[----:B------:R0:W1:Y:S02]  /*42f0*/  SHFL.BFLY PT, R0, R67, 0x10, 0x1f ;  /* 0x0e001f0043007f89 */ /* 0x00006400000e0000 */
.L_x_15270:
[----:B01----:R-:W-:Y:S01]  /*4300*/  FMNMX.FTZ R67, R0, R67, !PT ;  /* 0x0000004300437209 */ /* 0x003fe20007810000 */
[----:B------:R-:W-:Y:S05]  /*4310*/  BRA.DIV ~URZ, `(.L_x_15223) ;  /* 0x000045e27f007947 */ /* 0x000fea000b800000 */
[----:B------:R-:W0:Y:S02]  /*4320*/  SHFL.BFLY PT, R0, R67, 0x8, 0x1f ;  /* 0x0d001f0043007f89 */ /* 0x000e2400000e0000 */
[----:B0-----:R-:W-:-:S05]  /*4330*/  FMNMX.FTZ R0, R67, R0, !PT ;  /* 0x0000000043007209 */ /* 0x001fca0007810000 */
[----:B------:R-:W0:Y:S02]  /*4340*/  SHFL.BFLY PT, R3, R0, 0x4, 0x1f ;  /* 0x0c801f0000037f89 */ /* 0x000e2400000e0000 */
[----:B0-----:R-:W-:-:S05]  /*4350*/  FMNMX.FTZ R3, R0, R3, !PT ;  /* 0x0000000300037209 */ /* 0x001fca0007810000 */
[----:B------:R0:W1:Y:S02]  /*4360*/  SHFL.BFLY PT, R2, R3, 0x2, 0x1f ;  /* 0x0c401f0003027f89 */ /* 0x00006400000e0000 */
.L_x_15271:
[----:B------:R-:W-:Y:S01]  /*4370*/  ISETP.NE.AND P0, PT, R69, RZ, PT ;  /* 0x000000ff4500720c */ /* 0x000fe20003f05270 */
[----:B------:R-:W-:-:S12]  /*4380*/  WARPSYNC 0xffffffff ;  /* 0xffffffff00007948 */ /* 0x000fd80003800000 */
[----:B01----:R-:W-:-:S05]  /*4390*/  @!P0 FMNMX.FTZ R3, R2, R3, !PT ;  /* 0x0000000302038209 */ /* 0x003fca0007810000 */
[----:B------:R0:W-:Y:S02]  /*43a0*/  @!P0 STS [R70.X4+0xe0], R3 ;  /* 0x0000e00346008388 */ /* 0x0001e40000004800 */
[----:B------:R-:W-:Y:S01]  /*43b0*/  BAR.SYNC.DEFER_BLOCKING 0x0 ;  /* 0x0000000000007b1d */ /* 0x000fe20000010000 */
[----:B------:R-:W-:Y:S01]  /*43c0*/  ISETP.GT.AND P0, PT, R69, 0x3, PT ;  /* 0x000000034500780c */ /* 0x000fe20003f04270 */
[----:B0-----:R-:W-:Y:S02]  /*43d0*/  IMAD.MOV.U32 R3, RZ, RZ, -0x800001 ;  /* 0xff7fffffff037424 */ /* 0x001fe400078e00ff */
[----:B------:R-:W-:Y:S02]  /*43e0*/  IMAD.MOV.U32 R4, RZ, RZ, RZ ;  /* 0x000000ffff047224 */ /* 0x000fe400078e00ff */
[----:B------:R-:W-:Y:S08]  /*43f0*/  BSSY B0, `(.L_x_15224) ;  /* 0x00000e7000007945 */ /* 0x000ff00003800000 */
        /* <DEDUP_REMOVED lines=25> */
.L_x_15228:
        /* <DEDUP_REMOVED lines=11> */
.L_x_15227:
[----:B------:R-:W-:Y:S05]  /*4640*/  BSYNC B1 ;  /* 0x0000000000017941 */ /* 0x000fea0003800000 */
.L_x_15226:
        /* <DEDUP_REMOVED lines=10> */
.L_x_15231:
        /* <DEDUP_REMOVED lines=100> */
.L_x_15230:
[----:B------:R-:W-:Y:S05]  /*4d30*/  BSYNC B1 ;  /* 0x0000000000017941 */ /* 0x000fea0003800000 */
.L_x_15229:
        /* <DEDUP_REMOVED lines=55> */
.L_x_15233:
[----:B------:R-:W-:Y:S05]  /*50b0*/  BSYNC B1 ;  /* 0x0000000000017941 */ /* 0x000fea0003800000 */
.L_x_15232:
        /* <DEDUP_REMOVED lines=26> */
.L_x_15225:
[----:B------:R-:W-:Y:S05]  /*5260*/  BSYNC B0 ;  /* 0x0000000000007941 */ /* 0x000fea0003800000 */
.L_x_15224:
        /* <DEDUP_REMOVED lines=36> */
.L_x_15238:
        /* <DEDUP_REMOVED lines=8> */
.L_x_15237:
[----:B01----:R-:W-:Y:S05]  /*5530*/  BSYNC B1 ;  /* 0x0000000000017941 */ /* 0x003fea0003800000 */
.L_x_15236:
        /* <DEDUP_REMOVED lines=10> */
.L_x_15241:
        /* <DEDUP_REMOVED lines=52> */
.L_x_15240:
[----:B------:R-:W-:Y:S05]  /*5920*/  BSYNC B1 ;  /* 0x0000000000017941 */ /* 0x000fea0003800000 */
.L_x_15239:
        /* <DEDUP_REMOVED lines=31> */
.L_x_15243:
[----:B------:R-:W-:Y:S05]  /*5b20*/  BSYNC B1 ;  /* 0x0000000000017941 */ /* 0x000fea0003800000 */
.L_x_15242:
        /* <DEDUP_REMOVED lines=14> */
.L_x_15235:
[----:B------:R-:W-:Y:S05]  /*5c10*/  BSYNC B0 ;  /* 0x0000000000007941 */ /* 0x000fea0003800000 */
.L_x_15234:
        /* <DEDUP_REMOVED lines=8> */
[----:B------:R-:W-:Y:S01]  /*5ca0*/  IMAD.MOV.U32 R28, RZ, RZ, RZ ;  /* 0x000000ffff1c7224 */ /* 0x000fe200078e00ff */
[----:B------:R-:W-:Y:S05]  /*5cb0*/  BRA `(.L_x_15246) ;  /* 0x0000219000007947 */ /* 0x000fea0003800000 */
.L_x_15245:
        /* <DEDUP_REMOVED lines=10> */
[----:B------:R-:W-:Y:S01]  /*5d60*/  SHF.R.S32.HI R31, RZ, 0x1f, R31 ;  /* 0x0000001fff1f7819 */ /* 0x000fe2000001141f */
[--C-:B------:R-:W-:Y:S01]  /*5d70*/  IMAD.MOV.U32 R32, RZ, RZ, R70.reuse ;  /* 0x000000ffff207224 */ /* 0x100fe200078e0046 */
[----:B-1----:R-:W1:Y:S01]  /*5d80*/  MUFU.RCP R4, R4 ;  /* 0x0000000400047308 */ /* 0x002e620000001000 */
[----:B0-----:R-:W-:Y:S01]  /*5d90*/  IMAD R11, R2, c[0x0][0x198], RZ ;  /* 0x00006600020b7a24 */ /* 0x001fe200078e02ff */
[----:B------:R-:W-:-:S04]  /*5da0*/  SHF.R.S32.HI R2, RZ, 0x1f, R70 ;  /* 0x0000001fff027819 */ /* 0x000fc80000011446 */
[----:B------:R-:W-:-:S04]  /*5db0*/  IADD3 R23, P0, R70, R11, RZ ;  /* 0x0000000b46177210 */ /* 0x000fc80007f1e0ff */
[----:B------:R-:W-:Y:S02]  /*5dc0*/  LEA.HI.X.SX32 R2, R11, R2, 0x1, P0 ;  /* 0x000000020b027211 */ /* 0x000fe400000f0eff */
[----:B-1----:R-:W-:Y:S01]  /*5dd0*/  IADD3 R3, R4, 0xffffffe, RZ ;  /* 0x0ffffffe04037810 */ /* 0x002fe20007ffe0ff */
[----:B------:R-:W-:Y:S01]  /*5de0*/  IMAD.MOV.U32 R4, RZ, RZ, RZ ;  /* 0x000000ffff047224 */ /* 0x000fe200078e00ff */
        /* <DEDUP_REMOVED lines=13> */
[----:B------:R-:W-:Y:S02]  /*5ec0*/  LOP3.LUT R10, R3, 0xfffffff0, RZ, 0xc0, !PT ;  /* 0xfffffff0030a7812 */ /* 0x000fe400078ec0ff */
[----:B------:R-:W-:Y:S01]  /*5ed0*/  SHF.R.S32.HI R3, RZ, 0x1f, R2 ;  /* 0x0000001fff037819 */ /* 0x000fe20000011402 */
[----:B------:R-:W-:-:S02]  /*5ee0*/  IMAD R35, R70, 0x2, R11 ;  /* 0x0000000246237824 */ /* 0x000fc400078e020b */
[C---:B------:R-:W-:Y:S02]  /*5ef0*/  IMAD R33, R11.reuse, 0x8, R10 ;  /* 0x000000080b217824 */ /* 0x040fe400078e020a */
[----:B------:R-:W-:Y:S01]  /*5f00*/  IMAD R34, R11, 0x8, R30 ;  /* 0x000000080b227824 */ /* 0x000fe200078e021e */
[----:B------:R-:W-:Y:S02]  /*5f10*/  LEA R35, R35, 0x110, 0x5 ;  /* 0x0000011023237811 */ /* 0x000fe400078e28ff */
[C---:B------:R-:W-:Y:S02]  /*5f20*/  IADD3 R36, R33.reuse, 0x200, RZ ;  /* 0x0000020021247810 */ /* 0x040fe40007ffe0ff */
[C---:B------:R-:W-:Y:S02]  /*5f30*/  IADD3 R37, R33.reuse, 0x300, RZ ;  /* 0x0000030021257810 */ /* 0x040fe40007ffe0ff */
[C---:B------:R-:W-:Y:S02]  /*5f40*/  IADD3 R38, R33.reuse, 0x400, RZ ;  /* 0x0000040021267810 */ /* 0x040fe40007ffe0ff */
[----:B------:R-:W-:-:S02]  /*5f50*/  IADD3 R39, R33, 0x500, RZ ;  /* 0x0000050021277810 */ /* 0x000fc40007ffe0ff */
[----:B------:R-:W-:Y:S02]  /*5f60*/  IADD3 R40, R33, 0x600, RZ ;  /* 0x0000060021287810 */ /* 0x000fe40007ffe0ff */
.L_x_15263:
        /* <DEDUP_REMOVED lines=48> */
[-C--:B------:R-:W-:Y:S01]  /*6270*/  IADD3 R17, P1, R37, R12.reuse, RZ ;  /* 0x0000000c25117210 */ /* 0x080fe20007f3e0ff */
[----:B------:R-:W-:Y:S01]  /*6280*/  IMAD R15, R10, R31, R11 ;  /* 0x0000001f0a0f7224 */ /* 0x000fe200078e020b */
[-C--:B------:R-:W-:Y:S02]  /*6290*/  IADD3 R11, P2, R33, R12.reuse, RZ ;  /* 0x0000000c210b7210 */ /* 0x080fe40007f5e0ff */
[----:B------:R-:W-:Y:S01]  /*62a0*/  LEA R18, P5, R14, c[0x0][0x178], 0x1 ;  /* 0x00005e000e127a11 */ /* 0x000fe200078a08ff */
[----:B------:R-:W-:Y:S01]  /*62b0*/  IMAD.IADD R42, R13, 0x1, R15 ;  /* 0x000000010d2a7824 */ /* 0x000fe200078e020f */
[----:B------:R-:W-:Y:S02]  /*62c0*/  IADD3 R15, P0, R38, R12, RZ ;  /* 0x0000000c260f7210 */ /* 0x000fe40007f1e0ff */
[----:B------:R-:W-:-:S02]  /*62d0*/  LEA R10, P4, R11, c[0x0][0x178], 0x1 ;  /* 0x00005e000b0a7a11 */ /* 0x000fc400078808ff */
[-C--:B------:R-:W-:Y:S02]  /*62e0*/  LEA.HI.X.SX32 R19, R36, R42.reuse, 0x1, P3 ;  /* 0x0000002a24137211 */ /* 0x080fe400018f0eff */
[----:B------:R-:W-:Y:S02]  /*62f0*/  LEA.HI.X.SX32 R16, R33, R42, 0x1, P2 ;  /* 0x0000002a21107211 */ /* 0x000fe400010f0eff */
[-C--:B------:R-:W-:Y:S02]  /*6300*/  IADD3 R13, P3, R39, R12.reuse, RZ ;  /* 0x0000000c270d7210 */ /* 0x080fe40007f7e0ff */
[----:B------:R-:W-:Y:S02]  /*6310*/  IADD3 R21, P2, R40, R12, RZ ;  /* 0x0000000c28157210 */ /* 0x000fe40007f5e0ff */
[-C--:B------:R-:W-:Y:S02]  /*6320*/  LEA.HI.X.SX32 R48, R37, R42.reuse, 0x1, P1 ;  /* 0x0000002a25307211 */ /* 0x080fe400008f0eff */
[----:B------:R-:W-:-:S02]  /*6330*/  LEA.HI.X.SX32 R46, R38, R42, 0x1, P0 ;  /* 0x0000002a262e7211 */ /* 0x000fc400000f0eff */
[-C--:B------:R-:W-:Y:S02]  /*6340*/  LEA.HI.X.SX32 R44, R39, R42.reuse, 0x1, P3 ;  /* 0x0000002a272c7211 */ /* 0x080fe400018f0eff */
[----:B------:R-:W-:Y:S02]  /*6350*/  LEA R20, P1, R21, c[0x0][0x178], 0x1 ;  /* 0x00005e0015147a11 */ /* 0x000fe400078208ff */
[----:B------:R-:W-:Y:S02]  /*6360*/  LEA.HI.X.SX32 R42, R40, R42, 0x1, P2 ;  /* 0x0000002a282a7211 */ /* 0x000fe400010f0eff */
[----:B------:R-:W-:Y:S02]  /*6370*/  LEA.HI.X R11, R11, c[0x0][0x17c], R16, 0x1, P4 ;  /* 0x00005f000b0b7a11 */ /* 0x000fe400020f0c10 */
[----:B------:R-:W-:Y:S02]  /*6380*/  LEA.HI.X R21, R21, c[0x0][0x17c], R42, 0x1, P1 ;  /* 0x00005f0015157a11 */ /* 0x000fe400008f0c2a */
[----:B------:R-:W-:Y:S01]  /*6390*/  LEA R16, P6, R17, c[0x0][0x178], 0x1 ;  /* 0x00005e0011107a11 */ /* 0x000fe200078c08ff */
[----:B------:R-:W-:Y:S01]  /*63a0*/  BSSY B2, `(.L_x_15249) ;  /* 0x0000048000027945 */ /* 0x000fe20003800000 */
[----:B------:R-:W-:Y:S01]  /*63b0*/  LEA.HI.X R19, R14, c[0x0][0x17c], R19, 0x1, P5 ;  /* 0x00005f000e137a11 */ /* 0x000fe200028f0c13 */
[----:B------:R0:W5:Y:S01]  /*63c0*/  LDG.E.CONSTANT R57, [R20.64] ;  /* 0x0000000a14397981 */ /* 0x000162000c1e9900 */
[----:B------:R-:W-:-:S02]  /*63d0*/  LEA R14, P5, R15, c[0x0][0x178], 0x1 ;  /* 0x00005e000f0e7a11 */ /* 0x000fc400078a08ff */
[----:B------:R-:W-:Y:S01]  /*63e0*/  LEA R12, P4, R13, c[0x0][0x178], 0x1 ;  /* 0x00005e000d0c7a11 */ /* 0x000fe200078808ff */
[----:B------:R0:W5:Y:S01]  /*63f0*/  LDG.E.CONSTANT R58, [R20.64+0x4] ;  /* 0x0000040a143a7981 */ /* 0x000162000c1e9900 */
[----:B------:R-:W-:Y:S02]  /*6400*/  LEA.HI.X R17, R17, c[0x0][0x17c], R48, 0x1, P6 ;  /* 0x00005f0011117a11 */ /* 0x000fe400030f0c30 */
[----:B------:R-:W-:Y:S01]  /*6410*/  LEA.HI.X R15, R15, c[0x0][0x17c], R46, 0x1, P5 ;  /* 0x00005f000f0f7a11 */ /* 0x000fe200028f0c2e */
[----:B------:R0:W5:Y:S01]  /*6420*/  LDG.E.CONSTANT R59, [R20.64+0x8] ;  /* 0x0000080a143b7981 */ /* 0x000162000c1e9900 */
[----:B------:R-:W-:-:S03]  /*6430*/  LEA.HI.X R13, R13, c[0x0][0x17c], R44, 0x1, P4 ;  /* 0x00005f000d0d7a11 */ /* 0x000fc600020f0c2c */
        /* <DEDUP_REMOVED lines=21> */
[----:B--2---:R0:W2:Y:S01]  /*6590*/  LDS.128 R12, [R35] ;  /* 0x00000000230c7984 */ /* 0x0040a20000000c00 */
[----:B-1----:R-:W-:-:S03]  /*65a0*/  F2FP.BF16.PACK_AB R16, R17, R16 ;  /* 0x000000101110723e */ /* 0x002fc600000010ff */
[----:B------:R3:W5:Y:S01]  /*65b0*/  LDG.E.CONSTANT R61, [R10.64+0x208] ;  /* 0x0002080a0a3d7981 */ /* 0x000762000c1e9900 */
[----:B------:R-:W-:-:S03]  /*65c0*/  F2FP.BF16.PACK_AB R19, R19, R18 ;  /* 0x000000121313723e */ /* 0x000fc600000010ff */
[----:B------:R3:W5:Y:S04]  /*65d0*/  LDG.E.CONSTANT R62, [R10.64+0x20c] ;  /* 0x00020c0a0a3e7981 */ /* 0x000768000c1e9900 */
[----:B------:R3:W5:Y:S04]  /*65e0*/  LDG.E.CONSTANT R73, [R10.64] ;  /* 0x0000000a0a497981 */ /* 0x000768000c1e9900 */
[----:B------:R3:W5:Y:S04]  /*65f0*/  LDG.E.CONSTANT R68, [R10.64+0x4] ;  /* 0x0000040a0a447981 */ /* 0x000768000c1e9900 */
[----:B------:R3:W5:Y:S04]  /*6600*/  LDG.E.CONSTANT R67, [R10.64+0x8] ;  /* 0x0000080a0a437981 */ /* 0x000768000c1e9900 */
[----:B------:R3:W5:Y:S02]  /*6610*/  LDG.E.CONSTANT R65, [R10.64+0xc] ;  /* 0x00000c0a0a417981 */ /* 0x000764000c1e9900 */
[----:B---3--:R-:W-:Y:S01]  /*6620*/  IMAD.MOV.U32 R10, RZ, RZ, R16 ;  /* 0x000000ffff0a7224 */ /* 0x008fe200078e0010 */
        /* <DEDUP_REMOVED lines=31> */
.L_x_15250:
[----:B0-----:R-:W-:Y:S05]  /*6820*/  BSYNC B2 ;  /* 0x0000000000027941 */ /* 0x001fea0003800000 */
.L_x_15249:
[----:B-----5:R-:W-:Y:S01]  /*6830*/  HFMA2.BF16_V2 R73, R10, R73, -RZ.H0_H0 ;  /* 0x000000490a497231 */ /* 0x020fe200003400ff */
[----:B--2---:R-:W-:Y:S01]  /*6840*/  F2FP.BF16.PACK_AB R13, R13, R12 ;  /* 0x0000000c0d0d723e */ /* 0x004fe200000010ff */
[----:B------:R-:W-:Y:S01]  /*6850*/  IMAD.MOV.U32 R11, RZ, RZ, R19 ;  /* 0x000000ffff0b7224 */ /* 0x000fe200078e0013 */
[----:B------:R-:W-:Y:S01]  /*6860*/  F2FP.BF16.PACK_AB R14, R15, R14 ;  /* 0x0000000e0f0e723e */ /* 0x000fe200000010ff */
[----:B------:R-:W-:Y:S01]  /*6870*/  BSSY B2, `(.L_x_15251) ;  /* 0x0000030000027945 */ /* 0x000fe20003800000 */
[----:B------:R-:W-:-:S02]  /*6880*/  PRMT R12, RZ, 0x5410, R73 ;  /* 0x00005410ff0c7816 */ /* 0x000fc40000000049 */
[----:B------:R-:W-:Y:S01]  /*6890*/  PRMT R73, RZ, 0x7610, R73 ;  /* 0x00007610ff497816 */ /* 0x000fe20000000049 */
[----:B------:R-:W-:-:S04]  /*68a0*/  HFMA2.BF16_V2 R68, R11, R68, -RZ.H0_H0 ;  /* 0x000000440b447231 */ /* 0x000fc800003400ff */
[----:B------:R-:W-:Y:S02]  /*68b0*/  FADD.FTZ R73, R12, R73 ;  /* 0x000000490c497221 */ /* 0x000fe40000010000 */
[----:B------:R-:W-:Y:S02]  /*68c0*/  IMAD.MOV.U32 R12, RZ, RZ, R13 ;  /* 0x000000ffff0c7224 */ /* 0x000fe400078e000d */
[----:B------:R-:W-:Y:S01]  /*68d0*/  IMAD.MOV.U32 R13, RZ, RZ, R14 ;  /* 0x000000ffff0d7224 */ /* 0x000fe200078e000e */
[--C-:B------:R-:W-:Y:S02]  /*68e0*/  PRMT R14, RZ, 0x5410, R68.reuse ;  /* 0x00005410ff0e7816 */ /* 0x100fe40000000044 */
[----:B------:R-:W-:Y:S01]  /*68f0*/  HFMA2.BF16_V2 R67, R12, R67, -RZ.H0_H0 ;  /* 0x000000430c437231 */ /* 0x000fe200003400ff */
[----:B------:R-:W-:Y:S01]  /*6900*/  PRMT R68, RZ, 0x7610, R68 ;  /* 0x00007610ff447816 */ /* 0x000fe20000000044 */
[----:B------:R-:W-:-:S03]  /*6910*/  HFMA2.BF16_V2 R65, R13, R65, -RZ.H0_H0 ;  /* 0x000000410d417231 */ /* 0x000fc600003400ff */
[--C-:B------:R-:W-:Y:S01]  /*6920*/  PRMT R15, RZ, 0x5410, R67.reuse ;  /* 0x00005410ff0f7816 */ /* 0x100fe20000000043 */
[----:B------:R-:W-:Y:S01]  /*6930*/  FADD.FTZ R14, R14, R68 ;  /* 0x000000440e0e7221 */ /* 0x000fe20000010000 */
        /* <DEDUP_REMOVED lines=35> */
.L_x_15252:
[----:B------:R-:W-:Y:S05]  /*6b70*/  BSYNC B2 ;  /* 0x0000000000027941 */ /* 0x000fea0003800000 */
.L_x_15251:
        /* <DEDUP_REMOVED lines=49> */
.L_x_15254:
[----:B------:R-:W-:Y:S05]  /*6e90*/  BSYNC B2 ;  /* 0x0000000000027941 */ /* 0x000fea0003800000 */
.L_x_15253:
        /* <DEDUP_REMOVED lines=57> */
.L_x_15256:
[----:B------:R-:W-:Y:S05]  /*7230*/  BSYNC B2 ;  /* 0x0000000000027941 */ /* 0x000fea0003800000 */
.L_x_15255:
        /* <DEDUP_REMOVED lines=49> */
.L_x_15258:
[----:B------:R-:W-:Y:S05]  /*7550*/  BSYNC B2 ;  /* 0x0000000000027941 */ /* 0x000fea0003800000 */
.L_x_15257:
        /* <DEDUP_REMOVED lines=51> */
.L_x_15260:
[----:B------:R-:W-:Y:S05]  /*7890*/  BSYNC B2 ;  /* 0x0000000000027941 */ /* 0x000fea0003800000 */
.L_x_15259:
        /* <DEDUP_REMOVED lines=49> */
.L_x_15262:
[----:B------:R-:W-:Y:S05]  /*7bb0*/  BSYNC B2 ;  /* 0x0000000000027941 */ /* 0x000fea0003800000 */
.L_x_15261:
        /* <DEDUP_REMOVED lines=30> */
.L_x_15248:
[----:B------:R-:W-:Y:S05]  /*7da0*/  BSYNC B0 ;  /* 0x0000000000007941 */ /* 0x000fea0003800000 */
.L_x_15247:
        /* <DEDUP_REMOVED lines=10> */
.L_x_15246:
[----:B------:R-:W-:Y:S05]  /*7e50*/  BSYNC B1 ;  /* 0x0000000000017941 */ /* 0x000fea0003800000 */
.L_x_15244:
        /* <DEDUP_REMOVED lines=9> */
[C---:B------:R-:W-:Y:S01]  /*7ef0*/  ISETP.GT.OR P1, PT, R9.reuse, 0x1f, P2 ;  /* 0x0000001f0900780c */ /* 0x040fe20001724670 */
[----:B------:R-:W3:Y:S04]  /*7f00*/  SHFL.BFLY PT, R6, R25, 0x1, 0x1f ;  /* 0x0c201f0019067f89 */ /* 0x000ee800000e0000 */
[----:B------:R-:W4:Y:S04]  /*7f10*/  SHFL.BFLY PT, R7, R24, 0x1, 0x1f ;  /* 0x0c201f0018077f89 */ /* 0x000f2800000e0000 */
[----:B------:R-:W5:Y:S04]  /*7f20*/  SHFL.BFLY PT, R13, R8, 0x1, 0x1f ;  /* 0x0c201f00080d7f89 */ /* 0x000f6800000e0000 */
[----:B------:R-:W5:Y:S01]  /*7f30*/  SHFL.BFLY PT, R15, R4, 0x1, 0x1f ;  /* 0x0c201f00040f7f89 */ /* 0x000f6200000e0000 */
[----:B0-----:R-:W-:Y:S01]  /*7f40*/  FADD.FTZ R11, R2, R27 ;  /* 0x0000001b020b7221 */ /* 0x001fe20000010000 */
[----:B------:R-:W-:-:S02]  /*7f50*/  LOP3.LUT R2, R9, 0xffffffc0, RZ, 0xc0, !PT ;  /* 0xffffffc009027812 */ /* 0x000fc400078ec0ff */
[----:B------:R-:W-:Y:S01]  /*7f60*/  BAR.SYNC.DEFER_BLOCKING 0x0 ;  /* 0x0000000000007b1d */ /* 0x000fe20000010000 */
[----:B-1----:R-:W-:Y:S01]  /*7f70*/  FADD.FTZ R0, R3, R28 ;  /* 0x0000001c03007221 */ /* 0x002fe20000010000 */
[----:B------:R-:W-:Y:S01]  /*7f80*/  ISETP.NE.OR P5, PT, R2, 0x40, P2 ;  /* 0x000000400200780c */ /* 0x000fe200017a5670 */
[----:B------:R-:W-:Y:S01]  /*7f90*/  IMAD R3, R70, 0x70, R21 ;  /* 0x0000007046037824 */ /* 0x000fe200078e0215 */
[----:B------:R-:W-:Y:S01]  /*7fa0*/  IADD3 R2, R9, 0x1f, RZ ;  /* 0x0000001f09027810 */ /* 0x000fe20007ffe0ff */
[----:B--2---:R-:W-:Y:S02]  /*7fb0*/  FADD.FTZ R16, R5, R26 ;  /* 0x0000001a05107221 */ /* 0x004fe40000010000 */
[----:B---3--:R-:W-:Y:S01]  /*7fc0*/  FADD.FTZ R17, R6, R25 ;  /* 0x0000001906117221 */ /* 0x008fe20000010000 */
[----:B------:R-:W-:Y:S02]  /*7fd0*/  ISETP.GT.U32.AND P3, PT, R2, 0x3e, PT ;  /* 0x0000003e0200780c */ /* 0x000fe40003f64070 */
[----:B------:R-:W-:Y:S01]  /*7fe0*/  LOP3.LUT R2, R9, 0xffffffe0, RZ, 0xc0, !PT ;  /* 0xffffffe009027812 */ /* 0x000fe200078ec0ff */
[----:B----4-:R-:W-:-:S03]  /*7ff0*/  FADD.FTZ R24, R7, R24 ;  /* 0x0000001807187221 */ /* 0x010fc60000010000 */
[----:B------:R-:W-:Y:S01]  /*8000*/  ISETP.NE.OR P4, PT, R2, 0x20, P2 ;  /* 0x000000200200780c */ /* 0x000fe20001785670 */
[----:B-----5:R-:W-:Y:S02]  /*8010*/  FADD.FTZ R19, R13, R8 ;  /* 0x000000080d137221 */ /* 0x020fe40000010000 */
        /* <DEDUP_REMOVED lines=24> */
.L_x_15265:
[----:B0-----:R-:W-:Y:S05]  /*81a0*/  BSYNC B0 ;  /* 0x0000000000007941 */ /* 0x001fea0003800000 */
.L_x_15264:
        /* <DEDUP_REMOVED lines=25> */
.L_x_15267:
[----:B0-----:R-:W-:Y:S05]  /*8340*/  BSYNC B0 ;  /* 0x0000000000007941 */ /* 0x001fea0003800000 */
.L_x_15266:
        /* <DEDUP_REMOVED lines=67> */
.L_x_15213:
[----:B------:R-:W-:Y:S01]  /*8780*/  IMAD.MOV.U32 R26, RZ, RZ, R79 ;  /* 0x000000ffff1a7224 */ /* 0x000fe200078e004f */
[----:B------:R-:W-:Y:S01]  /*8790*/  MOV R24, 0x87e0 ;  /* 0x000087e000187802 */ /* 0x000fe20000000f00 */
[----:B------:R-:W-:Y:S02]  /*87a0*/  IMAD.MOV.U32 R27, RZ, RZ, 0x1 ;  /* 0x00000001ff1b7424 */ /* 0x000fe400078e00ff */
[----:B------:R-:W-:Y:S02]  /*87b0*/  IMAD.MOV.U32 R75, RZ, RZ, 0x1f ;  /* 0x0000001fff4b7424 */ /* 0x000fe400078e00ff */
[----:B------:R-:W-:-:S02]  /*87c0*/  IMAD.MOV.U32 R84, RZ, RZ, -0x1 ;  /* 0xffffffffff547424 */ /* 0x000fc400078e00ff */
[----:B------:R-:W-:Y:S05]  /*87d0*/  CALL.REL.NOINC `($__internal_337_$__cuda_sm70_shflsync_bfly_p) ;  /* 0x0000028000007944 */ /* 0x000fea0003c00000 */
[----:B-1----:R-:W-:Y:S01]  /*87e0*/  IMAD.MOV.U32 R24, RZ, RZ, R26 ;  /* 0x000000ffff187224 */ /* 0x002fe200078e001a */
[----:B0-----:R-:W-:Y:S05]  /*87f0*/  BRA `(.L_x_15268) ;  /* 0xffffa31000007947 */ /* 0x001fea000383ffff */
.L_x_15219:
[----:B------:R-:W-:Y:S01]  /*8800*/  IMAD.MOV.U32 R26, RZ, RZ, R81 ;  /* 0x000000ffff1a7224 */ /* 0x000fe200078e0051 */
[----:B------:R-:W-:Y:S01]  /*8810*/  MOV R24, 0x8860 ;  /* 0x0000886000187802 */ /* 0x000fe20000000f00 */
[----:B------:R-:W-:-:S02]  /*8820*/  IMAD.MOV.U32 R27, RZ, RZ, 0x1 ;  /* 0x00000001ff1b7424 */ /* 0x000fc400078e00ff */
[----:B------:R-:W-:Y:S02]  /*8830*/  IMAD.MOV.U32 R75, RZ, RZ, 0x1f ;  /* 0x0000001fff4b7424 */ /* 0x000fe400078e00ff */
[----:B------:R-:W-:Y:S02]  /*8840*/  IMAD.MOV.U32 R84, RZ, RZ, -0x1 ;  /* 0xffffffffff547424 */ /* 0x000fe400078e00ff */
[----:B------:R-:W-:Y:S05]  /*8850*/  CALL.REL.NOINC `($__internal_337_$__cuda_sm70_shflsync_bfly_p) ;  /* 0x0000020000007944 */ /* 0x000fea0003c00000 */
[----:B-1----:R-:W-:Y:S01]  /*8860*/  IMAD.MOV.U32 R24, RZ, RZ, R26 ;  /* 0x000000ffff187224 */ /* 0x002fe200078e001a */
[----:B0-----:R-:W-:Y:S05]  /*8870*/  BRA `(.L_x_15269) ;  /* 0xffffb8c000007947 */ /* 0x001fea000383ffff */
.L_x_15222:
[----:B------:R-:W-:Y:S01]  /*8880*/  IMAD.MOV.U32 R26, RZ, RZ, R67 ;  /* 0x000000ffff1a7224 */ /* 0x000fe200078e0043 */
[----:B------:R-:W-:Y:S01]  /*8890*/  MOV R24, 0x88e0 ;  /* 0x000088e000187802 */ /* 0x000fe20000000f00 */
[----:B------:R-:W-:Y:S02]  /*88a0*/  IMAD.MOV.U32 R27, RZ, RZ, 0x10 ;  /* 0x00000010ff1b7424 */ /* 0x000fe400078e00ff */
[----:B------:R-:W-:Y:S02]  /*88b0*/  IMAD.MOV.U32 R75, RZ, RZ, 0x1f ;  /* 0x0000001fff4b7424 */ /* 0x000fe400078e00ff */
[----:B------:R-:W-:Y:S02]  /*88c0*/  IMAD.MOV.U32 R84, RZ, RZ, -0x1 ;  /* 0xffffffffff547424 */ /* 0x000fe400078e00ff */
[----:B------:R-:W-:Y:S05]  /*88d0*/  CALL.REL.NOINC `($__internal_337_$__cuda_sm70_shflsync_bfly_p) ;  /* 0x0000018000007944 */ /* 0x000fea0003c00000 */
[----:B-1----:R-:W-:Y:S01]  /*88e0*/  IMAD.MOV.U32 R0, RZ, RZ, R26 ;  /* 0x000000ffff007224 */ /* 0x002fe200078e001a */
[----:B0-----:R-:W-:Y:S05]  /*88f0*/  BRA `(.L_x_15270) ;  /* 0xffffba0000007947 */ /* 0x001fea000383ffff */
.L_x_15223:
[----:B------:R-:W-:Y:S01]  /*8900*/  IMAD.MOV.U32 R26, RZ, RZ, R67 ;  /* 0x000000ffff1a7224 */ /* 0x000fe200078e0043 */
[----:B------:R-:W-:Y:S01]  /*8910*/  MOV R24, 0x8960 ;  /* 0x0000896000187802 */ /* 0x000fe20000000f00 */
[----:B------:R-:W-:-:S02]  /*8920*/  IMAD.MOV.U32 R27, RZ, RZ, 0x8 ;  /* 0x00000008ff1b7424 */ /* 0x000fc400078e00ff */
[----:B------:R-:W-:Y:S02]  /*8930*/  IMAD.MOV.U32 R75, RZ, RZ, 0x1f ;  /* 0x0000001fff4b7424 */ /* 0x000fe400078e00ff */
[----:B------:R-:W-:Y:S02]  /*8940*/  IMAD.MOV.U32 R84, RZ, RZ, -0x1 ;  /* 0xffffffffff547424 */ /* 0x000fe400078e00ff */
[----:B------:R-:W-:Y:S05]  /*8950*/  CALL.REL.NOINC `($__internal_337_$__cuda_sm70_shflsync_bfly_p) ;  /* 0x0000010000007944 */ /* 0x000fea0003c00000 */
[----:B-1----:R-:W-:Y:S01]  /*8960*/  FMNMX.FTZ R3, R67, R26, !PT ;  /* 0x0000001a43037209 */ /* 0x002fe20007810000 */
[----:B0-----:R-:W-:Y:S01]  /*8970*/  IMAD.MOV.U32 R27, RZ, RZ, 0x4 ;  /* 0x00000004ff1b7424 */ /* 0x001fe200078e00ff */
[----:B------:R-:W-:Y:S01]  /*8980*/  MOV R24, 0x89d0 ;  /* 0x000089d000187802 */ /* 0x000fe20000000f00 */
[----:B------:R-:W-:Y:S02]  /*8990*/  IMAD.MOV.U32 R75, RZ, RZ, 0x1f ;  /* 0x0000001fff4b7424 */ /* 0x000fe400078e00ff */
[----:B------:R-:W-:Y:S02]  /*89a0*/  IMAD.MOV.U32 R84, RZ, RZ, -0x1 ;  /* 0xffffffffff547424 */ /* 0x000fe400078e00ff */
[----:B------:R-:W-:Y:S02]  /*89b0*/  IMAD.MOV.U32 R26, RZ, RZ, R3 ;  /* 0x000000ffff1a7224 */ /* 0x000fe400078e0003 */
[----:B------:R-:W-:Y:S05]  /*89c0*/  CALL.REL.NOINC `($__internal_337_$__cuda_sm70_shflsync_bfly_p) ;  /* 0x0000009000007944 */ /* 0x000fea0003c00000 */
[----:B-1----:R-:W-:Y:S01]  /*89d0*/  FMNMX.FTZ R3, R3, R26, !PT ;  /* 0x0000001a03037209 */ /* 0x002fe20007810000 */
[----:B0-----:R-:W-:Y:S01]  /*89e0*/  IMAD.MOV.U32 R27, RZ, RZ, 0x2 ;  /* 0x00000002ff1b7424 */ /* 0x001fe200078e00ff */
[----:B------:R-:W-:Y:S01]  /*89f0*/  MOV R24, 0x8a40 ;  /* 0x00008a4000187802 */ /* 0x000fe20000000f00 */
[----:B------:R-:W-:-:S02]  /*8a00*/  IMAD.MOV.U32 R75, RZ, RZ, 0x1f ;  /* 0x0000001fff4b7424 */ /* 0x000fc400078e00ff */
[----:B------:R-:W-:Y:S02]  /*8a10*/  IMAD.MOV.U32 R84, RZ, RZ, -0x1 ;  /* 0xffffffffff547424 */ /* 0x000fe400078e00ff */
[----:B------:R-:W-:Y:S02]  /*8a20*/  IMAD.MOV.U32 R26, RZ, RZ, R3 ;  /* 0x000000ffff1a7224 */ /* 0x000fe400078e0003 */
[----:B------:R-:W-:Y:S05]  /*8a30*/  CALL.REL.NOINC `($__internal_337_$__cuda_sm70_shflsync_bfly_p) ;  /* 0x0000002000007944 */ /* 0x000fea0003c00000 */
[----:B-1----:R-:W-:Y:S01]  /*8a40*/  IMAD.MOV.U32 R2, RZ, RZ, R26 ;  /* 0x000000ffff027224 */ /* 0x002fe200078e001a */
[----:B0-----:R-:W-:Y:S05]  /*8a50*/  BRA `(.L_x_15271) ;  /* 0xffffb91000007947 */ /* 0x001fea000383ffff */
        .weak           $__internal_337_$__cuda_sm70_shflsync_bfly_p
        .type           $__internal_337_$__cuda_sm70_shflsync_bfly_p,@function
        .size           $__internal_337_$__cuda_sm70_shflsync_bfly_p,(.L_x_23504 - $__internal_337_$__cuda_sm70_shflsync_bfly_p)
$__internal_337_$__cuda_sm70_shflsync_bfly_p:
[----:B------:R-:W-:Y:S01]  /*8a60*/  IMAD.MOV.U32 R25, RZ, RZ, 0x0 ;  /* 0x00000000ff197424 */ /* 0x000fe200078e00ff */
[----:B------:R-:W-:Y:S04]  /*8a70*/  WARPSYNC R84 ;  /* 0x0000005400007348 */ /* 0x000fe80003800000 */
[----:B------:R0:W1:Y:S01]  /*8a80*/  SHFL.BFLY PT, R26, R26, R27, R75 ;  /* 0x0c00001b1a1a7389 */ /* 0x00006200000e004b */
[----:B------:R-:W-:Y:S05]  /*8a90*/  RET.REL.NODEC R24 `(_ZN4vllm25paged_attention_v1_kernelI13__nv_bfloat16S1_Li112ELi16ELi128ELNS_18Fp8KVCacheDataTypeE0ELb1EEEvPT_PKS3_PKT0_S9_ifPKiSB_iPKfiiiSD_SD_iiiii) ;  /* 0xffff756018007950 */ /* 0x000fea0003c3ffff */
.L_x_15272:
        /* <DEDUP_REMOVED lines=14> */
.L_x_23504:


//--------------------- .text._ZN4vllm25paged_attention_v1_kernelI13__nv_bfloat16S1_Li96ELi16ELi128ELNS_18Fp8KVCacheDataTypeE0ELb1EEEvPT_PKS3_PKT0_S9_ifPKiSB_iPKfiiiSD_SD_iiiii --------------------------
	.section	.text._ZN4vllm25paged_attention_v1_kernelI13__nv_bfloat16S1_Li96ELi16ELi128ELNS_18Fp8KVCacheDataTypeE0ELb1EEEvPT_PKS3_PKT0_S9_ifPKiSB_iPKfiiiSD_SD_iiiii,"ax",@progbits
	.sectioninfo	@"SHI_REGISTERS=96"
	.align	128
        .global         _ZN4vllm25paged_attention_v1_kernelI13__nv_bfloat16S1_Li96ELi16ELi128ELNS_18Fp8KVCacheDataTypeE0ELb1EEEvPT_PKS3_PKT0_S9_ifPKiSB_iPKfiiiSD_SD_iiiii
        .type           _ZN4vllm25paged_attention_v1_kernelI13__nv_bfloat16S1_Li96ELi16ELi128ELNS_18Fp8KVCacheDataTypeE0ELb1EEEvPT_PKS3_PKT0_S9_ifPKiSB_iPKfiiiSD_SD_iiiii,@function
        .size           _ZN4vllm25paged_attention_v1_kernelI13__nv_bfloat16S1_Li96ELi16ELi128ELNS_18Fp8KVCacheDataTypeE0ELb1EEEvPT_PKS3_PKT0_S9_ifPKiSB_iPKfiiiSD_SD_iiiii,(.L_x_23505 - _ZN4vllm25paged_attention_v1_kernelI13__nv_bfloat16S1_Li96ELi16ELi128ELNS_18Fp8KVCacheDataTypeE0ELb1EEEvPT_PKS3_PKT0_S9_ifPKiSB_iPKfiiiSD_SD_iiiii)
        .other          _ZN4vllm25paged_attention_v1_kernelI13__nv_bfloat16S1_Li96ELi16ELi128ELNS_18Fp8KVCacheDataTypeE0ELb1EEEvPT_PKS3_PKT0_S9_ifPKiSB_iPKfiiiSD_SD_iiiii,@"STO_CUDA_ENTRY STV_DEFAULT"
_ZN4vllm25paged_attention_v1_kernelI13__nv_bfloat16S1_Li96ELi16ELi128ELNS_18Fp8KVCacheDataTypeE0ELb1EEEvPT_PKS3_PKT0_S9_ifPKiSB_iPKfiiiSD_SD_iiiii:
.text._ZN4vllm25paged_attention_v1_kernelI13__nv_bfloat16S1_Li96ELi16ELi128ELNS_18Fp8KVCacheDataTypeE0ELb1EEEvPT_PKS3_PKT0_S9_ifPKiSB_iPKfiiiSD_SD_iiiii:
        /* <DEDUP_REMOVED lines=22> */
[----:B------:R-:W-:Y:S01]  /*0160*/  IMAD R11, R11, R10, RZ ;  /* 0x0000000a0b0b7224 */ /* 0x000fe200078e02ff */
[----:B-1----:R-:W-:-:S03]  /*0170*/  LEA.HI R78, R15, R15, RZ, 0x1 ;  /* 0x0000000f0f4e7211 */ /* 0x002fc600078f08ff */
[----:B------:R-:W-:Y:S01]  /*0180*/  IMAD.HI.U32 R9, R9, R11, R8 ;  /* 0x0000000b09097227 */ /* 0x000fe200078e0008 */
[----:B------:R-:W-:Y:S02]  /*0190*/  LOP3.LUT R64, R78, 0xfffffffe, RZ, 0xc0, !PT ;  /* 0xfffffffe4e407812 */ /* 0x000fe400078ec0ff */
[----:B------:R-:W-:-:S03]  /*01a0*/  SHF.R.S32.HI R78, RZ, 0x1, R78 ;  /* 0x00000001ff4e7819 */ /* 0x000fc6000001144e */
[----:B------:R-:W-:-:S04]  /*01b0*/  IMAD.HI.U32 R9, R9, R4, RZ ;  /* 0x0000000409097227 */ /* 0x000fc800078e00ff */
[----:B------:R-:W-:Y:S02]  /*01c0*/  IMAD.MOV R3, RZ, RZ, -R9 ;  /* 0x000000ffff037224 */ /* 0x000fe400078e0a09 */
[----:B------:R-:W-:Y:S02]  /*01d0*/  IMAD.IADD R64, R15, 0x1, -R64 ;  /* 0x000000010f407824 */ /* 0x000fe400078e0a40 */
        /* <DEDUP_REMOVED lines=69> */
.L_x_15277:
        /* <DEDUP_REMOVED lines=13> */
.L_x_15276:
[----:B------:R-:W-:Y:S05]  /*0700*/  BSYNC B1 ;  /* 0x0000000000017941 */ /* 0x000fea0003800000 */
.L_x_15275:
        /* <DEDUP_REMOVED lines=10> */
.L_x_15278:
        /* <DEDUP_REMOVED lines=21> */
.L_x_15274:
[----:B------:R-:W-:Y:S05]  /*0900*/  BSYNC B0 ;  /* 0x0000000000007941 */ /* 0x000fea0003800000 */
.L_x_15273:
        /* <DEDUP_REMOVED lines=25> */
[----:B------:R-:W-:Y:S01]  /*0aa0*/  IADD3 R3, R67, 0xf, RZ ;  /* 0x0000000f43037810 */ /* 0x000fe20007ffe0ff */
[----:B------:R-:W-:Y:S01]  /*0ab0*/  @!P3 IMAD.MOV.U32 R11, RZ, RZ, c[0x0][0x1c8] ;  /* 0x00007200ff0bb624 */ /* 0x000fe200078e00ff */
[----:B------:R-:W-:Y:S01]  /*0ac0*/  ISETP.GE.U32.AND P0, PT, R4, R9, PT ;  /* 0x000000090400720c */ /* 0x000fe20003f06070 */
[----:B------:R-:W-:Y:S01]  /*0ad0*/  @!P3 IMAD.MOV R6, RZ, RZ, -c[0x0][0x1d8] ;  /* 0x80007600ff06b624 */ /* 0x000fe200078e02ff */
[----:B------:R-:W-:Y:S01]  /*0ae0*/  SHF.R.S32.HI R4, RZ, 0x1f, R3 ;  /* 0x0000001fff047819 */ /* 0x000fe20000011403 */
[----:B------:R-:W-:Y:S01]  /*0af0*/  @!P3 IMAD R11, R11, c[0x0][0x180], R14 ;  /* 0x000060000b0bba24 */ /* 0x000fe200078e020e */
[----:B------:R-:W-:Y:S02]  /*0b00*/  ISETP.NE.AND P1, PT, RZ, c[0x0][0x1d4], PT ;  /* 0x00007500ff007a0c */ /* 0x000fe40003f25270 */
[----:B------:R-:W-:Y:S01]  /*0b10*/  LEA.HI R4, R4, R3, RZ, 0x4 ;  /* 0x0000000304047211 */ /* 0x000fe200078f20ff */
[----:B------:R-:W-:-:S02]  /*0b20*/  @!P3 IMAD R11, R11, R6, RZ ;  /* 0x000000060b0bb224 */ /* 0x000fc400078e02ff */
[----:B------:R-:W-:Y:S01]  /*0b30*/  @P3 IMAD R11, R2, c[0x0][0x1d8], RZ ;  /* 0x00007600020b3a24 */ /* 0x000fe200078e02ff */
[----:B------:R-:W-:-:S03]  /*0b40*/  SHF.R.S32.HI R13, RZ, 0x4, R4 ;  /* 0x00000004ff0d7819 */ /* 0x000fc60000011404 */
        /* <DEDUP_REMOVED lines=13> */
[----:B------:R-:W-:Y:S01]  /*0c20*/  SHF.R.S32.HI R5, RZ, 0x1f, R62 ;  /* 0x0000001fff057819 */ /* 0x000fe2000001143e */
[----:B------:R-:W-:Y:S01]  /*0c30*/  IMAD.SHL.U32 R57, R18, 0x4, RZ ;  /* 0x0000000412397824 */ /* 0x000fe200078e00ff */
[----:B------:R-:W-:-:S02]  /*0c40*/  SHF.R.S32.HI R4, RZ, 0x1f, R59 ;  /* 0x0000001fff047819 */ /* 0x000fc4000001143b */
[----:B------:R-:W-:Y:S02]  /*0c50*/  SHF.R.S32.HI R2, RZ, 0x1f, R61 ;  /* 0x0000001fff027819 */ /* 0x000fe4000001143d */
[----:B------:R-:W-:Y:S02]  /*0c60*/  LEA.HI R4, R4, R59, RZ, 0x3 ;  /* 0x0000003b04047211 */ /* 0x000fe400078f18ff */
[----:B------:R-:W-:Y:S02]  /*0c70*/  LEA.HI R3, R3, R78, RZ, 0x4 ;  /* 0x0000004e03037211 */ /* 0x000fe400078f20ff */
[----:B------:R-:W-:Y:S02]  /*0c80*/  IADD3 R20, R64, 0xa, RZ ;  /* 0x0000000a40147810 */ /* 0x000fe40007ffe0ff */
[----:B------:R-:W-:Y:S02]  /*0c90*/  LEA.HI R2, R2, R61, RZ, 0x3 ;  /* 0x0000003d02027211 */ /* 0x000fe400078f18ff */
[----:B------:R-:W-:Y:S01]  /*0ca0*/  IADD3 R21, R64, 0xc, RZ ;  /* 0x0000000c40157810 */ /* 0x000fe20007ffe0ff */
[----:B------:R-:W-:Y:S01]  /*0cb0*/  IMAD.SHL.U32 R10, R20, 0x4, RZ ;  /* 0x00000004140a7824 */ /* 0x000fe200078e00ff */
[----:B------:R-:W-:-:S02]  /*0cc0*/  IADD3 R19, R64, 0x8, RZ ;  /* 0x0000000840137810 */ /* 0x000fc40007ffe0ff */
[----:B------:R-:W-:Y:S01]  /*0cd0*/  LOP3.LUT R4, R4, 0xfffffff8, RZ, 0xc0, !PT ;  /* 0xfffffff804047812 */ /* 0x000fe200078ec0ff */
[----:B------:R-:W-:Y:S01]  /*0ce0*/  IMAD.SHL.U32 R9, R21, 0x4, RZ ;  /* 0x0000000415097824 */ /* 0x000fe200078e00ff */
[----:B------:R-:W-:Y:S01]  /*0cf0*/  LEA.HI R5, R5, R62, RZ, 0x3 ;  /* 0x0000003e05057211 */ /* 0x000fe200078f18ff */
[----:B------:R-:W-:Y:S01]  /*0d00*/  IMAD.SHL.U32 R55, R19, 0x4, RZ ;  /* 0x0000000413377824 */ /* 0x000fe200078e00ff */
[----:B------:R-:W-:Y:S01]  /*0d10*/  IADD3 R22, R64, 0xe, RZ ;  /* 0x0000000e40167810 */ /* 0x000fe20007ffe0ff */
[----:B------:R-:W-:Y:S01]  /*0d20*/  IMAD.IADD R59, R59, 0x1, -R4 ;  /* 0x000000013b3b7824 */ /* 0x000fe200078e0a04 */
[----:B------:R-:W-:Y:S02]  /*0d30*/  LOP3.LUT R3, R3, 0xfffffff0, RZ, 0xc0, !PT ;  /* 0xfffffff003037812 */ /* 0x000fe400078ec0ff */
[----:B------:R-:W-:Y:S01]  /*0d40*/  SHF.R.S32.HI R6, RZ, 0x1f, R57 ;  /* 0x0000001fff067819 */ /* 0x000fe20000011439 */
[----:B------:R-:W-:Y:S01]  /*0d50*/  IMAD.SHL.U32 R4, R22, 0x4, RZ ;  /* 0x0000000416047824 */ /* 0x000fe200078e00ff */
[----:B------:R-:W-:Y:S01]  /*0d60*/  LOP3.LUT R2, R2, 0xfffffff8, RZ, 0xc0, !PT ;  /* 0xfffffff802027812 */ /* 0x000fe200078ec0ff */
[----:B------:R-:W-:Y:S01]  /*0d70*/  IMAD.IADD R78, R78, 0x1, -R3 ;  /* 0x000000014e4e7824 */ /* 0x000fe200078e0a03 */
[----:B------:R-:W-:-:S02]  /*0d80*/  LOP3.LUT R5, R5, 0xfffffff8, RZ, 0xc0, !PT ;  /* 0xfffffff805057812 */ /* 0x000fc400078ec0ff */
[----:B------:R-:W-:Y:S01]  /*0d90*/  LEA.HI R6, R6, R57, RZ, 0x3 ;  /* 0x0000003906067211 */ /* 0x000fe200078f18ff */
[----:B------:R-:W-:Y:S01]  /*0da0*/  IMAD.IADD R61, R61, 0x1, -R2 ;  /* 0x000000013d3d7824 */ /* 0x000fe200078e0a02 */
[----:B------:R-:W-:Y:S01]  /*0db0*/  IADD3 R23, R64, 0x10, RZ ;  /* 0x0000001040177810 */ /* 0x000fe20007ffe0ff */
[----:B------:R-:W-:Y:S01]  /*0dc0*/  IMAD.IADD R62, R62, 0x1, -R5 ;  /* 0x000000013e3e7824 */ /* 0x000fe200078e0a05 */
[----:B------:R-:W-:Y:S01]  /*0dd0*/  SHF.R.S32.HI R3, RZ, 0x1f, R10 ;  /* 0x0000001fff037819 */ /* 0x000fe2000001140a */
[----:B------:R-:W-:Y:S01]  /*0de0*/  IMAD.SHL.U32 R69, R78, 0x8, RZ ;  /* 0x000000084e457824 */ /* 0x000fe200078e00ff */
[----:B------:R-:W-:Y:S01]  /*0df0*/  SHF.R.S32.HI R2, RZ, 0x1f, R9 ;  /* 0x0000001fff027819 */ /* 0x000fe20000011409 */
[----:B------:R-:W-:Y:S01]  /*0e00*/  IMAD.SHL.U32 R7, R23, 0x4, RZ ;  /* 0x0000000417077824 */ /* 0x000fe200078e00ff */
[----:B------:R-:W-:Y:S02]  /*0e10*/  IADD3 R27, R64, 0x16, RZ ;  /* 0x00000016401b7810 */ /* 0x000fe40007ffe0ff */
[----:B------:R-:W-:-:S02]  /*0e20*/  LOP3.LUT R6, R6, 0xfffffff8, RZ, 0xc0, !PT ;  /* 0xfffffff806067812 */ /* 0x000fc400078ec0ff */
[----:B------:R-:W-:Y:S01]  /*0e30*/  SHF.R.S32.HI R8, RZ, 0x1f, R55 ;  /* 0x0000001fff087819 */ /* 0x000fe20000011437 */
[----:B------:R-:W-:Y:S01]  /*0e40*/  IMAD.SHL.U32 R25, R27, 0x4, RZ ;  /* 0x000000041b197824 */ /* 0x000fe200078e00ff */
[----:B------:R-:W-:Y:S01]  /*0e50*/  SHF.R.S32.HI R5, RZ, 0x1f, R4 ;  /* 0x0000001fff057819 */ /* 0x000fe20000011404 */
[----:B------:R-:W-:Y:S01]  /*0e60*/  IMAD.IADD R57, R57, 0x1, -R6 ;  /* 0x0000000139397824 */ /* 0x000fe200078e0a06 */
[----:B------:R-:W-:Y:S02]  /*0e70*/  LEA.HI R3, R3, R10, RZ, 0x3 ;  /* 0x0000000a03037211 */ /* 0x000fe400078f18ff */
[----:B------:R-:W-:Y:S02]  /*0e80*/  LEA.HI R2, R2, R9, RZ, 0x3 ;  /* 0x0000000902027211 */ /* 0x000fe400078f18ff */
[----:B------:R-:W-:Y:S02]  /*0e90*/  LEA.HI R8, R8, R55, RZ, 0x3 ;  /* 0x0000003708087211 */ /* 0x000fe400078f18ff */
[----:B------:R-:W-:-:S02]  /*0ea0*/  LEA.HI R5, R5, R4, RZ, 0x3 ;  /* 0x0000000405057211 */ /* 0x000fc400078f18ff */
[----:B------:R-:W-:Y:S02]  /*0eb0*/  LOP3.LUT R3, R3, 0xfffffff8, RZ, 0xc0, !PT ;  /* 0xfffffff803037812 */ /* 0x000fe400078ec0ff */
[----:B------:R-:W-:Y:S02]  /*0ec0*/  SHF.R.S32.HI R6, RZ, 0x1f, R7 ;  /* 0x0000001fff067819 */ /* 0x000fe40000011407 */
        /* <DEDUP_REMOVED lines=9> */
[----:B------:R-:W-:Y:S01]  /*0f60*/  LEA.HI R6, R6, R7, RZ, 0x3 ;  /* 0x0000000706067211 */ /* 0x000fe200078f18ff */
[----:B------:R-:W-:Y:S01]  /*0f70*/  IMAD R2, R14, c[0x0][0x1b0], RZ ;  /* 0x00006c000e027a24 */ /* 0x000fe200078e02ff */
[----:B------:R-:W-:Y:S01]  /*0f80*/  IADD3 R26, R64, 0x14, RZ ;  /* 0x00000014401a7810 */ /* 0x000fe20007ffe0ff */
[----:B------:R-:W-:Y:S01]  /*0f90*/  IMAD.IADD R8, R4, 0x1, -R5 ;  /* 0x0000000104087824 */ /* 0x000fe200078e0a05 */
[----:B------:R-:W-:-:S02]  /*0fa0*/  LEA.HI R29, R28, R25, RZ, 0x3 ;  /* 0x000000191c1d7211 */ /* 0x000fc400078f18ff */
[----:B------:R-:W-:Y:S01]  /*0fb0*/  LOP3.LUT R6, R6, 0xfffffff8, RZ, 0xc0, !PT ;  /* 0xfffffff806067812 */ /* 0x000fe200078ec0ff */
[----:B------:R-:W-:Y:S01]  /*0fc0*/  IMAD.SHL.U32 R5, R26, 0x4, RZ ;  /* 0x000000041a057824 */ /* 0x000fe200078e00ff */
[----:B------:R-:W-:Y:S02]  /*0fd0*/  SHF.R.S32.HI R4, RZ, 0x1f, R3 ;  /* 0x0000001fff047819 */ /* 0x000fe40000011403 */
[----:B------:R-:W-:Y:S01]  /*0fe0*/  LOP3.LUT R30, R29, 0xfffffff8, RZ, 0xc0, !PT ;  /* 0xfffffff81d1e7812 */ /* 0x000fe200078ec0ff */
[----:B------:R-:W-:Y:S01]  /*0ff0*/  IMAD.IADD R7, R7, 0x1, -R6 ;  /* 0x0000000107077824 */ /* 0x000fe200078e0a06 */
[----:B------:R-:W-:Y:S02]  /*1000*/  SHF.R.S32.HI R29, RZ, 0x1f, R69 ;  /* 0x0000001fff1d7819 */ /* 0x000fe40000011445 */
[----:B------:R-:W-:Y:S02]  /*1010*/  IADD3 R68, P0, R2, R69, RZ ;  /* 0x0000004502447210 */ /* 0x000fe40007f1e0ff */
[----:B------:R-:W-:-:S02]  /*1020*/  SHF.R.S32.HI R6, RZ, 0x1f, R5 ;  /* 0x0000001fff067819 */ /* 0x000fc40000011405 */
[----:B------:R-:W-:Y:S02]  /*1030*/  LEA.HI R4, R4, R3, RZ, 0x3 ;  /* 0x0000000304047211 */ /* 0x000fe400078f18ff */
[----:B------:R-:W-:Y:S01]  /*1040*/  LEA.HI.X.SX32 R69, R2, R29, 0x1, P0 ;  /* 0x0000001d02457211 */ /* 0x000fe200000f0eff */
[----:B------:R-:W-:Y:S01]  /*1050*/  IMAD R2, R64, 0x60, RZ ;  /* 0x0000006040027824 */ /* 0x000fe200078e02ff */
[----:B------:R-:W-:Y:S02]  /*1060*/  LEA.HI R16, R16, R16, RZ, 0x1 ;  /* 0x0000001010107211 */ /* 0x000fe400078f08ff */
[----:B------:R-:W-:Y:S02]  /*1070*/  LEA.HI R17, R17, R17, RZ, 0x1 ;  /* 0x0000001111117211 */ /* 0x000fe400078f08ff */
        /* <DEDUP_REMOVED lines=40> */
[----:B------:R-:W-:-:S02]  /*1300*/  IADD3 R3, R12, -c[0x0][0x1cc], RZ ;  /* 0x800073000c037a10 */ /* 0x000fc40007ffe0ff */
        /* <DEDUP_REMOVED lines=36> */
.L_x_15287:
        /* <DEDUP_REMOVED lines=71> */
[----:B------:R-:W2:Y:S04]  /*19c0*/  LDG.E.CONSTANT R82, [R86.64] ;  /* 0x0000000a56527981 */ /* 0x000ea8000c1e9900 */
[----:B------:R0:W3:Y:S04]  /*19d0*/  LDG.E.CONSTANT R71, [R84.64] ;  /* 0x0000000a54477981 */ /* 0x0000e8000c1e9900 */
[----:B------:R-:W4:Y:S04]  /*19e0*/  LDG.E.CONSTANT R83, [R86.64+0x4] ;  /* 0x0000040a56537981 */ /* 0x000f28000c1e9900 */
[----:B------:R0:W5:Y:S01]  /*19f0*/  LDG.E.CONSTANT R80, [R84.64+0x4] ;  /* 0x0000040a54507981 */ /* 0x000162000c1e9900 */
[----:B------:R-:W-:-:S04]  /*1a00*/  IADD3 R24, P1, P2, R59, R70, R58 ;  /* 0x000000463b187210 */ /* 0x000fc80007a3e03a */
[----:B------:R-:W-:Y:S02]  /*1a10*/  LEA R30, P3, R24, c[0x0][0x170], 0x1 ;  /* 0x00005c00181e7a11 */ /* 0x000fe400078608ff */
[----:B------:R-:W-:-:S04]  /*1a20*/  IADD3.X R25, R45, R77, R32, P1, P2 ;  /* 0x0000004d2d197210 */ /* 0x000fc80000fe4420 */
[----:B------:R-:W-:Y:S02]  /*1a30*/  LEA.HI.X R31, R24, c[0x0][0x174], R25, 0x1, P3 ;  /* 0x00005d00181f7a11 */ /* 0x000fe400018f0c19 */
[----:B------:R-:W1:Y:S04]  /*1a40*/  LDS.128 R24, [R2] ;  /* 0x0000000002187984 */ /* 0x000e680000000c00 */
        /* <DEDUP_REMOVED lines=8> */
[--C-:B-1----:R-:W-:Y:S02]  /*1ad0*/  PRMT R30, RZ, 0x5410, R26.reuse ;  /* 0x00005410ff1e7816 */ /* 0x102fe4000000001a */
[----:B------:R-:W-:Y:S02]  /*1ae0*/  PRMT R26, RZ, 0x7610, R26 ;  /* 0x00007610ff1a7816 */ /* 0x000fe4000000001a */
[--C-:B------:R-:W-:Y:S02]  /*1af0*/  PRMT R81, RZ, 0x5410, R24.reuse ;  /* 0x00005410ff517816 */ /* 0x100fe40000000018 */
[----:B------:R-:W-:-:S02]  /*1b00*/  PRMT R24, RZ, 0x7610, R24 ;  /* 0x00007610ff187816 */ /* 0x000fc40000000018 */
[--C-:B--2---:R-:W-:Y:S02]  /*1b10*/  PRMT R31, RZ, 0x5410, R82.reuse ;  /* 0x00005410ff1f7816 */ /* 0x104fe40000000052 */
[----:B0-----:R-:W-:-:S03]  /*1b20*/  PRMT R29, RZ, 0x7610, R82 ;  /* 0x00007610ff1d7816 */ /* 0x001fc60000000052 */
[----:B------:R-:W-:Y:S01]  /*1b30*/  FMUL.FTZ R84, R30, R31 ;  /* 0x0000001f1e547220 */ /* 0x000fe20000410000 */
[--C-:B---3--:R-:W-:Y:S01]  /*1b40*/  PRMT R30, RZ, 0x5410, R71.reuse ;  /* 0x00005410ff1e7816 */ /* 0x108fe20000000047 */
[----:B------:R-:W-:Y:S01]  /*1b50*/  FMUL.FTZ R26, R26, R29 ;  /* 0x0000001d1a1a7220 */ /* 0x000fe20000410000 */
[----:B------:R-:W-:Y:S02]  /*1b60*/  PRMT R71, RZ, 0x7610, R71 ;  /* 0x00007610ff477816 */ /* 0x000fe40000000047 */
[----:B----4-:R-:W-:-:S03]  /*1b70*/  PRMT R29, RZ, 0x5410, R83 ;  /* 0x00005410ff1d7816 */ /* 0x010fc60000000053 */
[----:B------:R-:W-:Y:S01]  /*1b80*/  FFMA.FTZ R24, R24, R71, R26 ;  /* 0x0000004718187223 */ /* 0x000fe2000001001a */
[----:B------:R-:W-:Y:S01]  /*1b90*/  PRMT R26, RZ, 0x5410, R27 ;  /* 0x00005410ff1a7816 */ /* 0x000fe2000000001b */
[----:B------:R-:W-:Y:S01]  /*1ba0*/  FFMA.FTZ R81, R81, R30, R84 ;  /* 0x0000001e51517223 */ /* 0x000fe20000010054 */
[----:B------:R-:W-:-:S03]  /*1bb0*/  IADD3 R30, P1, P2, R55, R70, R54 ;  /* 0x00000046371e7210 */ /* 0x000fc60007a3e036 */
[----:B------:R-:W-:Y:S01]  /*1bc0*/  FMUL.FTZ R28, R26, R29 ;  /* 0x0000001d1a1c7220 */ /* 0x000fe20000410000 */
[----:B------:R-:W-:Y:S02]  /*1bd0*/  PRMT R26, RZ, 0x5410, R25 ;  /* 0x00005410ff1a7816 */ /* 0x000fe40000000019 */
[----:B-----5:R-:W-:Y:S02]  /*1be0*/  PRMT R29, RZ, 0x5410, R80 ;  /* 0x00005410ff1d7816 */ /* 0x020fe40000000050 */
[----:B------:R-:W-:Y:S02]  /*1bf0*/  LEA R86, P3, R30, c[0x0][0x170], 0x1 ;  /* 0x00005c001e567a11 */ /* 0x000fe400078608ff */
[----:B------:R-:W-:Y:S01]  /*1c00*/  IADD3.X R31, R47, R77, R34, P1, P2 ;  /* 0x0000004d2f1f7210 */ /* 0x000fe20000fe4422 */
[----:B------:R-:W-:Y:S01]  /*1c10*/  FFMA.FTZ R26, R26, R29, R28 ;  /* 0x0000001d1a1a7223 */ /* 0x000fe2000001001c */
[----:B------:R-:W-:Y:S02]  /*1c20*/  IADD3 R28, P1, P2, R10, R70, R17 ;  /* 0x000000460a1c7210 */ /* 0x000fe40007a3e011 */
[----:B------:R-:W-:-:S02]  /*1c30*/  LEA.HI.X R87, R30, c[0x0][0x174], R31, 0x1, P3 ;  /* 0x00005d001e577a11 */ /* 0x000fc400018f0c1f */
[----:B------:R-:W-:Y:S02]  /*1c40*/  LEA R84, P3, R28, c[0x0][0x170], 0x1 ;  /* 0x00005c001c547a11 */ /* 0x000fe400078608ff */
[----:B------:R-:W-:Y:S01]  /*1c50*/  IADD3.X R29, R46, R77, R35, P1, P2 ;  /* 0x0000004d2e1d7210 */ /* 0x000fe20000fe4423 */
[----:B------:R0:W2:Y:S01]  /*1c60*/  LDG.E.CONSTANT R82, [R86.64+0x4] ;  /* 0x0000040a56527981 */ /* 0x0000a2000c1e9900 */
[----:B------:R-:W-:Y:S02]  /*1c70*/  PRMT R27, RZ, 0x7610, R27 ;  /* 0x00007610ff1b7816 */ /* 0x000fe4000000001b */
[----:B------:R-:W-:Y:S01]  /*1c80*/  LEA.HI.X R85, R28, c[0x0][0x174], R29, 0x1, P3 ;  /* 0x00005d001c557a11 */ /* 0x000fe200018f0c1d */
[----:B------:R0:W3:Y:S01]  /*1c90*/  LDG.E.CONSTANT R71, [R86.64] ;  /* 0x0000000a56477981 */ /* 0x0000e2000c1e9900 */
[----:B------:R-:W-:-:S03]  /*1ca0*/  PRMT R28, RZ, 0x7610, R83 ;  /* 0x00007610ff1c7816 */ /* 0x000fc60000000053 */
[----:B------:R1:W4:Y:S02]  /*1cb0*/  LDG.E.CONSTANT R83, [R84.64] ;  /* 0x0000000a54537981 */ /* 0x000324000c1e9900 */
[----:B------:R-:W-:Y:S02]  /*1cc0*/  FMUL.FTZ R27, R27, R28 ;  /* 0x0000001c1b1b7220 */ /* 0x000fe40000410000 */
[----:B------:R-:W1:Y:S01]  /*1cd0*/  LDS.128 R28, [R2+0x10] ;  /* 0x00001000021c7984 */ /* 0x000e620000000c00 */
[----:B------:R-:W-:Y:S02]  /*1ce0*/  PRMT R25, RZ, 0x7610, R25 ;  /* 0x00007610ff197816 */ /* 0x000fe40000000019 */
[----:B------:R-:W-:-:S05]  /*1cf0*/  PRMT R80, RZ, 0x7610, R80 ;  /* 0x00007610ff507816 */ /* 0x000fca0000000050 */
[----:B------:R-:W-:Y:S01]  /*1d00*/  FFMA.FTZ R25, R25, R80, R27 ;  /* 0x0000005019197223 */ /* 0x000fe2000001001b */
[----:B------:R-:W-:Y:S01]  /*1d10*/  PRMT R27, RZ, 0x5410, R90 ;  /* 0x00005410ff1b7816 */ /* 0x000fe2000000005a */
[----:B------:R1:W5:Y:S02]  /*1d20*/  LDG.E.CONSTANT R80, [R84.64+0x4] ;  /* 0x0000040a54507981 */ /* 0x000364000c1e9900 */
[----:B-1----:R-:W-:-:S05]  /*1d30*/  PRMT R84, RZ, 0x5410, R28 ;  /* 0x00005410ff547816 */ /* 0x002fca000000001c */
[----:B------:R-:W-:Y:S01]  /*1d40*/  FFMA.FTZ R27, R84, R27, R81 ;  /* 0x0000001b541b7223 */ /* 0x000fe20000010051 */
[----:B------:R-:W-:-:S04]  /*1d50*/  IADD3 R81, P1, P2, R9, R70, R16 ;  /* 0x0000004609517210 */ /* 0x000fc80007a3e010 */
[----:B0-----:R-:W-:Y:S02]  /*1d60*/  LEA R86, P3, R81, c[0x0][0x170], 0x1 ;  /* 0x00005c0051567a11 */ /* 0x001fe400078608ff */
[----:B------:R-:W-:-:S04]  /*1d70*/  IADD3.X R92, R49, R77, R36, P1, P2 ;  /* 0x0000004d315c7210 */ /* 0x000fc80000fe4424 */
[----:B------:R-:W-:-:S05]  /*1d80*/  LEA.HI.X R87, R81, c[0x0][0x174], R92, 0x1, P3 ;  /* 0x00005d0051577a11 */ /* 0x000fca00018f0c5c */
[----:B------:R0:W5:Y:S01]  /*1d90*/  LDG.E.CONSTANT R81, [R86.64] ;  /* 0x0000000a56517981 */ /* 0x000162000c1e9900 */
[----:B------:R-:W-:Y:S02]  /*1da0*/  PRMT R85, RZ, 0x7610, R28 ;  /* 0x00007610ff557816 */ /* 0x000fe4000000001c */
[----:B------:R-:W-:Y:S02]  /*1db0*/  PRMT R28, RZ, 0x7610, R90 ;  /* 0x00007610ff1c7816 */ /* 0x000fe4000000005a */
[----:B------:R-:W-:-:S03]  /*1dc0*/  PRMT R84, RZ, 0x5410, R89 ;  /* 0x00005410ff547816 */ /* 0x000fc60000000059 */
[----:B------:R-:W-:Y:S01]  /*1dd0*/  FFMA.FTZ R28, R85, R28, R24 ;  /* 0x0000001c551c7223 */ /* 0x000fe20000010018 */
[--C-:B------:R-:W-:Y:S01]  /*1de0*/  PRMT R85, RZ, 0x5410, R29.reuse ;  /* 0x00005410ff557816 */ /* 0x100fe2000000001d */
[----:B0-----:R0:W5:Y:S01]  /*1df0*/  LDG.E.CONSTANT R86, [R86.64+0x4] ;  /* 0x0000040a56567981 */ /* 0x001162000c1e9900 */
        /* <DEDUP_REMOVED lines=8> */
[----:B------:R-:W-:Y:S02]  /*1e80*/  FFMA.FTZ R29, R24, R29, R27 ;  /* 0x0000001d181d7223 */ /* 0x000fe4000001001b */
[----:B------:R-:W1:Y:S01]  /*1e90*/  LDS.128 R24, [R2+0x20] ;  /* 0x0000200002187984 */ /* 0x000e620000000c00 */
[----:B------:R-:W-:Y:S01]  /*1ea0*/  PRMT R30, RZ, 0x5410, R88 ;  /* 0x00005410ff1e7816 */ /* 0x000fe20000000058 */
[----:B------:R-:W-:Y:S01]  /*1eb0*/  FFMA.FTZ R28, R89, R79, R28 ;  /* 0x0000004f591c7223 */ /* 0x000fe2000001001c */
[----:B------:R-:W-:-:S02]  /*1ec0*/  PRMT R79, RZ, 0x5410, R31 ;  /* 0x00005410ff4f7816 */ /* 0x000fc4000000001f */
        /* <DEDUP_REMOVED lines=9> */
[--C-:B-1----:R-:W-:Y:S02]  /*1f60*/  PRMT R30, RZ, 0x5410, R24.reuse ;  /* 0x00005410ff1e7816 */ /* 0x102fe40000000018 */
[----:B0-----:R-:W-:Y:S02]  /*1f70*/  PRMT R87, RZ, 0x7610, R24 ;  /* 0x00007610ff577816 */ /* 0x001fe40000000018 */
[--C-:B------:R-:W-:Y:S02]  /*1f80*/  PRMT R85, RZ, 0x5410, R25.reuse ;  /* 0x00005410ff557816 */ /* 0x100fe40000000019 */
[----:B------:R-:W-:Y:S02]  /*1f90*/  PRMT R25, RZ, 0x7610, R25 ;  /* 0x00007610ff197816 */ /* 0x000fe40000000019 */
[--C-:B--2---:R-:W-:Y:S02]  /*1fa0*/  PRMT R24, RZ, 0x5410, R82.reuse ;  /* 0x00005410ff187816 */ /* 0x104fe40000000052 */
[----:B------:R-:W-:-:S02]  /*1fb0*/  PRMT R82, RZ, 0x7610, R82 ;  /* 0x00007610ff527816 */ /* 0x000fc40000000052 */
[--C-:B---3--:R-:W-:Y:S01]  /*1fc0*/  PRMT R31, RZ, 0x5410, R71.reuse ;  /* 0x00005410ff1f7816 */ /* 0x108fe20000000047 */
[----:B------:R-:W-:Y:S01]  /*1fd0*/  FFMA.FTZ R85, R85, R24, R84 ;  /* 0x0000001855557223 */ /* 0x000fe20000010054 */
[----:B------:R-:W-:Y:S01]  /*1fe0*/  PRMT R71, RZ, 0x7610, R71 ;  /* 0x00007610ff477816 */ /* 0x000fe20000000047 */
[----:B------:R-:W-:Y:S01]  /*1ff0*/  FFMA.FTZ R90, R25, R82, R90 ;  /* 0x00000052195a7223 */ /* 0x000fe2000001005a */
[----:B------:R-:W-:Y:S01]  /*2000*/  PRMT R84, RZ, 0x5410, R26 ;  /* 0x00005410ff547816 */ /* 0x000fe2000000001a */
[----:B------:R-:W-:Y:S01]  /*2010*/  FFMA.FTZ R29, R30, R31, R29 ;  /* 0x0000001f1e1d7223 */ /* 0x000fe2000001001d */
[----:B----4-:R-:W-:Y:S01]  /*2020*/  PRMT R24, RZ, 0x5410, R83 ;  /* 0x00005410ff187816 */ /* 0x010fe20000000053 */
[----:B------:R-:W-:Y:S01]  /*2030*/  FFMA.FTZ R87, R87, R71, R28 ;  /* 0x0000004757577223 */ /* 0x000fe2000001001c */
[----:B------:R-:W-:Y:S01]  /*2040*/  IADD3 R25, P1, P2, R7, R70, R18 ;  /* 0x0000004607197210 */ /* 0x000fe20007a3e012 */
[----:B------:R0:W2:Y:S02]  /*2050*/  LDG.E.CONSTANT R82, [R88.64+0x4] ;  /* 0x0000040a58527981 */ /* 0x0000a4000c1e9900 */
[----:B------:R-:W-:Y:S01]  /*2060*/  FFMA.FTZ R84, R84, R24, R29 ;  /* 0x0000001854547223 */ /* 0x000fe2000001001d */
[----:B------:R-:W-:-:S02]  /*2070*/  IADD3.X R28, R51, R77, R38, P1, P2 ;  /* 0x0000004d331c7210 */ /* 0x000fc40000fe4426 */
[----:B------:R-:W-:-:S04]  /*2080*/  LEA R24, P3, R25, c[0x0][0x170], 0x1 ;  /* 0x00005c0019187a11 */ /* 0x000fc800078608ff */
[----:B------:R-:W-:Y:S02]  /*2090*/  LEA.HI.X R25, R25, c[0x0][0x174], R28, 0x1, P3 ;  /* 0x00005d0019197a11 */ /* 0x000fe400018f0c1c */
[----:B------:R-:W1:Y:S04]  /*20a0*/  LDS.128 R28, [R2+0x30] ;  /* 0x00003000021c7984 */ /* 0x000e680000000c00 */
[----:B------:R3:W4:Y:S01]  /*20b0*/  LDG.E.CONSTANT R71, [R24.64] ;  /* 0x0000000a18477981 */ /* 0x000722000c1e9900 */
[----:B------:R-:W-:Y:S02]  /*20c0*/  PRMT R26, RZ, 0x7610, R26 ;  /* 0x00007610ff1a7816 */ /* 0x000fe4000000001a */
[----:B------:R-:W-:Y:S02]  /*20d0*/  PRMT R83, RZ, 0x7610, R83 ;  /* 0x00007610ff537816 */ /* 0x000fe40000000053 */
[----:B0-----:R-:W-:-:S03]  /*20e0*/  PRMT R89, RZ, 0x7610, R27 ;  /* 0x00007610ff597816 */ /* 0x001fc6000000001b */
[----:B------:R-:W-:Y:S01]  /*20f0*/  FFMA.FTZ R26, R26, R83, R87 ;  /* 0x000000531a1a7223 */ /* 0x000fe20000010057 */
[--C-:B-----5:R-:W-:Y:S02]  /*2100*/  PRMT R83, RZ, 0x5410, R80.reuse ;  /* 0x00005410ff537816 */ /* 0x120fe40000000050 */
[----:B------:R-:W-:Y:S02]  /*2110*/  PRMT R80, RZ, 0x7610, R80 ;  /* 0x00007610ff507816 */ /* 0x000fe40000000050 */
[----:B------:R-:W-:Y:S02]  /*2120*/  PRMT R88, RZ, 0x5410, R27 ;  /* 0x00005410ff587816 */ /* 0x000fe4000000001b */
[----:B------:R-:W-:Y:S01]  /*2130*/  IADD3 R27, P1, P2, R6, R70, R21 ;  /* 0x00000046061b7210 */ /* 0x000fe20007a3e015 */
[----:B------:R-:W-:Y:S02]  /*2140*/  FFMA.FTZ R89, R89, R80, R90 ;  /* 0x0000005059597223 */ /* 0x000fe4000001005a */
[----:B------:R3:W5:Y:S01]  /*2150*/  LDG.E.CONSTANT R80, [R24.64+0x4] ;  /* 0x0000040a18507981 */ /* 0x000762000c1e9900 */
[----:B------:R-:W-:-:S02]  /*2160*/  LEA R92, P3, R27, c[0x0][0x170], 0x1 ;  /* 0x00005c001b5c7a11 */ /* 0x000fc400078608ff */
[----:B------:R-:W-:-:S04]  /*2170*/  IADD3.X R90, R50, R77, R39, P1, P2 ;  /* 0x0000004d325a7210 */ /* 0x000fc80000fe4427 */
[----:B------:R-:W-:Y:S01]  /*2180*/  LEA.HI.X R93, R27, c[0x0][0x174], R90, 0x1, P3 ;  /* 0x00005d001b5d7a11 */ /* 0x000fe200018f0c5a */
[----:B------:R-:W-:Y:S01]  /*2190*/  FFMA.FTZ R88, R88, R83, R85 ;  /* 0x0000005358587223 */ /* 0x000fe20000010055 */
[----:B------:R-:W-:-:S03]  /*21a0*/  IADD3 R85, P1, P2, R5, R70, R20 ;  /* 0x0000004605557210 */ /* 0x000fc60007a3e014 */
[----:B------:R-:W5:Y:S01]  /*21b0*/  LDG.E.CONSTANT R83, [R92.64] ;  /* 0x0000000a5c537981 */ /* 0x000f62000c1e9900 */
[----:B-1----:R-:W-:Y:S02]  /*21c0*/  PRMT R27, RZ, 0x5410, R28 ;  /* 0x00005410ff1b7816 */ /* 0x002fe4000000001c */
[----:B------:R-:W-:Y:S02]  /*21d0*/  LEA R90, P3, R85, c[0x0][0x170], 0x1 ;  /* 0x00005c00555a7a11 */ /* 0x000fe400078608ff */
[----:B---3--:R-:W-:-:S05]  /*21e0*/  PRMT R24, RZ, 0x5410, R81 ;  /* 0x00005410ff187816 */ /* 0x008fca0000000051 */
[----:B------:R-:W-:Y:S01]  /*21f0*/  FFMA.FTZ R27, R27, R24, R84 ;  /* 0x000000181b1b7223 */ /* 0x000fe20000010054 */
[-C--:B------:R-:W-:Y:S02]  /*2200*/  IADD3.X R24, R53, R77.reuse, R40, P1, P2 ;  /* 0x0000004d35187210 */ /* 0x080fe40000fe4428 */
[----:B------:R-:W-:Y:S02]  /*2210*/  IADD3 R84, P4, P5, R4, R70, R23 ;  /* 0x0000004604547210 */ /* 0x000fe40007d9e017 */
[----:B------:R-:W3:Y:S01]  /*2220*/  LDG.E.CONSTANT R70, [R92.64+0x4] ;  /* 0x0000040a5c467981 */ /* 0x000ee2000c1e9900 */
[----:B------:R-:W-:Y:S02]  /*2230*/  LEA.HI.X R91, R85, c[0x0][0x174], R24, 0x1, P3 ;  /* 0x00005d00555b7a11 */ /* 0x000fe400018f0c18 */
[----:B------:R-:W-:Y:S02]  /*2240*/  IADD3.X R25, R52, R77, R41, P4, P5 ;  /* 0x0000004d34197210 */ /* 0x000fe400027ea429 */
[C---:B------:R-:W-:Y:S01]  /*2250*/  LEA R24, P1, R84.reuse, c[0x0][0x170], 0x1 ;  /* 0x00005c0054187a11 */ /* 0x040fe200078208ff */
[----:B------:R-:W3:Y:S03]  /*2260*/  LDG.E.CONSTANT R77, [R90.64] ;  /* 0x0000000a5a4d7981 */ /* 0x000ee6000c1e9900 */
[----:B------:R-:W-:-:S02]  /*2270*/  LEA.HI.X R25, R84, c[0x0][0x174], R25, 0x1, P1 ;  /* 0x00005d0054197a11 */ /* 0x000fc400008f0c19 */
[----:B------:R-:W3:Y:S04]  /*2280*/  LDG.E.CONSTANT R84, [R90.64+0x4] ;  /* 0x0000040a5a547981 */ /* 0x000ee8000c1e9900 */
[----:B------:R0:W3:Y:S04]  /*2290*/  LDG.E.CONSTANT R85, [R24.64] ;  /* 0x0000000a18557981 */ /* 0x0000e8000c1e9900 */
[----:B------:R0:W3:Y:S02]  /*22a0*/  LDG.E.CONSTANT R87, [R24.64+0x4] ;  /* 0x0000040a18577981 */ /* 0x0000e4000c1e9900 */
[----:B0-----:R-:W-:-:S02]  /*22b0*/  PRMT R25, RZ, 0x7610, R28 ;  /* 0x00007610ff197816 */ /* 0x001fc4000000001c */
        /* <DEDUP_REMOVED lines=16> */
[----:B------:R-:W-:Y:S02]  /*23c0*/  ISETP.NE.AND P1, PT, R64, RZ, PT ;  /* 0x000000ff4000720c */ /* 0x000fe40003f25270 */
[--C-:B--2---:R-:W-:Y:S02]  /*23d0*/  PRMT R28, RZ, 0x5410, R82.reuse ;  /* 0x00005410ff1c7816 */ /* 0x104fe40000000052 */
[----:B------:R-:W-:-:S03]  /*23e0*/  PRMT R82, RZ, 0x7610, R82 ;  /* 0x00007610ff527816 */ /* 0x000fc60000000052 */
[----:B------:R-:W-:Y:S01]  /*23f0*/  FFMA.FTZ R88, R81, R28, R88 ;  /* 0x0000001c51587223 */ /* 0x000fe20000010058 */
[----:B------:R-:W-:-:S05]  /*2400*/  PRMT R28, RZ, 0x7610, R31 ;  /* 0x00007610ff1c7816 */ /* 0x000fca000000001f */
[----:B------:R-:W-:Y:S01]  /*2410*/  FFMA.FTZ R89, R28, R82, R89 ;  /* 0x000000521c597223 */ /* 0x000fe20000010059 */
[----:B0-----:R-:W-:Y:S02]  /*2420*/  PRMT R28, RZ, 0x5410, R24 ;  /* 0x00005410ff1c7816 */ /* 0x001fe40000000018 */
[----:B----4-:R-:W-:-:S05]  /*2430*/  PRMT R81, RZ, 0x5410, R71 ;  /* 0x00005410ff517816 */ /* 0x010fca0000000047 */
        /* <DEDUP_REMOVED lines=9> */
[----:B------:R-:W-:-:S05]  /*24d0*/  PRMT R24, RZ, 0x7610, R25 ;  /* 0x00007610ff187816 */ /* 0x000fca0000000019 */
[----:B------:R-:W-:Y:S01]  /*24e0*/  FFMA.FTZ R89, R24, R80, R89 ;  /* 0x0000005018597223 */ /* 0x000fe20000010059 */
[--C-:B------:R-:W-:Y:S02]  /*24f0*/  PRMT R24, RZ, 0x5410, R26.reuse ;  /* 0x00005410ff187816 */ /* 0x100fe4000000001a */
[--C-:B------:R-:W-:Y:S02]  /*2500*/  PRMT R25, RZ, 0x5410, R83.reuse ;  /* 0x00005410ff197816 */ /* 0x100fe40000000053 */
[----:B------:R-:W-:Y:S02]  /*2510*/  PRMT R26, RZ, 0x7610, R26 ;  /* 0x00007610ff1a7816 */ /* 0x000fe4000000001a */
[----:B------:R-:W-:Y:S01]  /*2520*/  PRMT R83, RZ, 0x7610, R83 ;  /* 0x00007610ff537816 */ /* 0x000fe20000000053 */
[----:B------:R-:W-:Y:S01]  /*2530*/  FFMA.FTZ R81, R24, R25, R81 ;  /* 0x0000001918517223 */ /* 0x000fe20000010051 */
[----:B------:R-:W-:-:S03]  /*2540*/  PRMT R25, RZ, 0x5410, R27 ;  /* 0x00005410ff197816 */ /* 0x000fc6000000001b */
[----:B------:R-:W-:Y:S01]  /*2550*/  FFMA.FTZ R79, R26, R83, R79 ;  /* 0x000000531a4f7223 */ /* 0x000fe2000001004f */
[----:B------:R-:W-:Y:S02]  /*2560*/  PRMT R24, RZ, 0x7610, R27 ;  /* 0x00007610ff187816 */ /* 0x000fe4000000001b */
[--C-:B---3--:R-:W-:Y:S02]  /*2570*/  PRMT R26, RZ, 0x5410, R70.reuse ;  /* 0x00005410ff1a7816 */ /* 0x108fe40000000046 */
[----:B------:R-:W-:-:S03]  /*2580*/  PRMT R70, RZ, 0x7610, R70 ;  /* 0x00007610ff467816 */ /* 0x000fc60000000046 */
[----:B------:R-:W-:Y:S01]  /*2590*/  FFMA.FTZ R88, R25, R26, R88 ;  /* 0x0000001a19587223 */ /* 0x000fe20000010058 */
[----:B------:R-:W-:Y:S01]  /*25a0*/  PRMT R25, RZ, 0x5410, R77 ;  /* 0x00005410ff197816 */ /* 0x000fe2000000004d */
[----:B------:R-:W-:Y:S01]  /*25b0*/  FFMA.FTZ R89, R24, R70, R89 ;  /* 0x0000004618597223 */ /* 0x000fe20000010059 */
[----:B0-----:R-:W-:Y:S02]  /*25c0*/  PRMT R24, RZ, 0x5410, R28 ;  /* 0x00005410ff187816 */ /* 0x001fe4000000001c */
[--C-:B------:R-:W-:Y:S02]  /*25d0*/  PRMT R27, RZ, 0x5410, R29.reuse ;  /* 0x00005410ff1b7816 */ /* 0x100fe4000000001d */
[----:B------:R-:W-:Y:S02]  /*25e0*/  PRMT R26, RZ, 0x7610, R29 ;  /* 0x00007610ff1a7816 */ /* 0x000fe4000000001d */
        /* <DEDUP_REMOVED lines=18> */
[----:B------:R-:W-:Y:S02]  /*2710*/  FADD.FTZ R29, R30, R29 ;  /* 0x0000001d1e1d7221 */ /* 0x000fe40000010000 */
[----:B------:R-:W-:Y:S02]  /*2720*/  FFMA.FTZ R24, R24, R27, R25 ;  /* 0x0000001b18187223 */ /* 0x000fe40000010019 */
[----:B------:R-:W-:Y:S02]  /*2730*/  FFMA.FTZ R26, R31, R87, R26 ;  /* 0x000000571f1a7223 */ /* 0x000fe4000001001a */
[----:B------:R-:W-:-:S04]  /*2740*/  FADD.FTZ R29, R24, R29 ;  /* 0x0000001d181d7221 */ /* 0x000fc80000010000 */
[----:B------:R-:W-:Y:S01]  /*2750*/  FADD.FTZ R31, R26, R29 ;  /* 0x0000001d1a1f7221 */ /* 0x000fe20000010000 */
[----:B------:R-:W-:Y:S05]  /*2760*/  BRA.DIV ~URZ, `(.L_x_15284) ;  /* 0x000055627f007947 */ /* 0x000fea000b800000 */
[----:B------:R0:W1:Y:S02]  /*2770*/  SHFL.BFLY PT, R24, R31, 0x1, 0x1f ;  /* 0x0c201f001f187f89 */ /* 0x00006400000e0000 */
.L_x_15337:
        /* <DEDUP_REMOVED lines=9> */
.L_x_15283:
[----:B------:R-:W-:-:S13]  /*2810*/  ISETP.NE.AND P1, PT, R64, RZ, PT ;  /* 0x000000ff4000720c */ /* 0x000fda0003f25270 */
[----:B------:R-:W-:-:S05]  /*2820*/  @!P1 IMAD.MOV.U32 R25, RZ, RZ, -0x800001 ;  /* 0xff7fffffff199424 */ /* 0x000fca00078e00ff */
[----:B------:R0:W-:Y:S02]  /*2830*/  @!P1 STS [R76], R25 ;  /* 0x000000194c009388 */ /* 0x0001e40000000800 */
.L_x_15285:
[----:B------:R-:W-:Y:S05]  /*2840*/  BSYNC B1 ;  /* 0x0000000000017941 */ /* 0x000fea0003800000 */
.L_x_15282:
[----:B------:R-:W-:Y:S02]  /*2850*/  IADD3 R72, P1, R72, 0x10, RZ ;  /* 0x0000001048487810 */ /* 0x000fe40007f3e0ff */
[----:B01----:R-:W-:Y:S02]  /*2860*/  IADD3 R76, R76, 0x100, RZ ;  /* 0x000001004c4c7810 */ /* 0x003fe40007ffe0ff */
[----:B------:R-:W-:Y:S01]  /*2870*/  IADD3 R78, R78, 0x40, RZ ;  /* 0x000000404e4e7810 */ /* 0x000fe20007ffe0ff */
[----:B------:R-:W-:Y:S01]  /*2880*/  IMAD.X R75, RZ, RZ, R75, P1 ;  /* 0x000000ffff4b7224 */ /* 0x000fe200008e064b */
[----:B------:R-:W-:Y:S01]  /*2890*/  IADD3 R73, R73, 0x40, RZ ;  /* 0x0000004049497810 */ /* 0x000fe20007ffe0ff */
[----:B------:R-:W-:Y:S01]  /*28a0*/  @P0 CALL.REL.NOINC `(.L_x_15286) ;  /* 0x0000001000000944 */ /* 0x000fe20003c00000 */
[----:B------:R-:W-:Y:S05]  /*28b0*/  BRA `(.L_x_15287) ;  /* 0xffffec9000007947 */ /* 0x000fea000383ffff */
.L_x_15286:
[----:B------:R-:W-:Y:S05]  /*28c0*/  BRA `(.L_x_15280) ;  /* 0x0000145000007947 */ /* 0x000fea0003800000 */
.L_x_15281:
        /* <DEDUP_REMOVED lines=11> */
.L_x_15292:
        /* <DEDUP_REMOVED lines=76> */
[----:B------:R-:W-:Y:S02]  /*2e40*/  LEA.HI.X R31, R24, c[0x0][0x174], R25, 0x1, P2 ;  /* 0x00005d00181f7a11 */ /* 0x000fe400010f0c19 */
[----:B------:R-:W1:Y:S04]  /*2e50*/  LDS.128 R24, [R2] ;  /* 0x0000000002187984 */ /* 0x000e680000000c00 */
[----:B------:R0:W5:Y:S04]  /*2e60*/  LDG.E.CONSTANT R82, [R30.64] ;  /* 0x0000000a1e527981 */ /* 0x000168000c1e9900 */
[----:B------:R1:W5:Y:S01]  /*2e70*/  LDG.E.CONSTANT R86, [R30.64+0x4] ;  /* 0x0000040a1e567981 */ /* 0x000362000c1e9900 */
[----:B------:R-:W-:-:S04]  /*2e80*/  IADD3 R29, P0, P1, R57, R78, R56 ;  /* 0x0000004e391d7210 */ /* 0x000fc8000791e038 */
[----:B------:R-:W-:Y:S02]  /*2e90*/  LEA R28, P2, R29, c[0x0][0x170], 0x1 ;  /* 0x00005c001d1c7a11 */ /* 0x000fe400078408ff */
[----:B0-----:R-:W-:-:S04]  /*2ea0*/  IADD3.X R88, R44, R79, R33, P0, P1 ;  /* 0x0000004f2c587210 */ /* 0x001fc800007e2421 */
[----:B------:R-:W-:-:S05]  /*2eb0*/  LEA.HI.X R29, R29, c[0x0][0x174], R88, 0x1, P2 ;  /* 0x00005d001d1d7a11 */ /* 0x000fca00010f0c58 */
[----:B------:R1:W5:Y:S04]  /*2ec0*/  LDG.E.CONSTANT R88, [R28.64] ;  /* 0x0000000a1c587981 */ /* 0x000368000c1e9900 */
[----:B------:R1:W5:Y:S02]  /*2ed0*/  LDG.E.CONSTANT R81, [R28.64+0x4] ;  /* 0x0000040a1c517981 */ /* 0x000364000c1e9900 */
[--C-:B-1----:R-:W-:Y:S02]  /*2ee0*/  PRMT R28, RZ, 0x5410, R26.reuse ;  /* 0x00005410ff1c7816 */ /* 0x102fe4000000001a */
[----:B------:R-:W-:Y:S02]  /*2ef0*/  PRMT R26, RZ, 0x7610, R26 ;  /* 0x00007610ff1a7816 */ /* 0x000fe4000000001a */
[----:B------:R-:W-:-:S02]  /*2f00*/  PRMT R89, RZ, 0x7610, R25 ;  /* 0x00007610ff597816 */ /* 0x000fc40000000019 */
[----:B--2---:R-:W-:-:S05]  /*2f10*/  PRMT R29, RZ, 0x5410, R90 ;  /* 0x00005410ff1d7816 */ /* 0x004fca000000005a */
[----:B------:R-:W-:Y:S01]  /*2f20*/  FMUL.FTZ R84, R28, R29 ;  /* 0x0000001d1c547220 */ /* 0x000fe20000410000 */
[----:B------:R-:W-:Y:S02]  /*2f30*/  PRMT R29, RZ, 0x7610, R90 ;  /* 0x00007610ff1d7816 */ /* 0x000fe4000000005a */
[--C-:B------:R-:W-:Y:S02]  /*2f40*/  PRMT R90, RZ, 0x5410, R24.reuse ;  /* 0x00005410ff5a7816 */ /* 0x100fe40000000018 */
[----:B------:R-:W-:Y:S01]  /*2f50*/  PRMT R24, RZ, 0x7610, R24 ;  /* 0x00007610ff187816 */ /* 0x000fe20000000018 */
[----:B------:R-:W-:Y:S01]  /*2f60*/  FMUL.FTZ R26, R26, R29 ;  /* 0x0000001d1a1a7220 */ /* 0x000fe20000410000 */
[--C-:B---3--:R-:W-:Y:S02]  /*2f70*/  PRMT R29, RZ, 0x5410, R87.reuse ;  /* 0x00005410ff1d7816 */ /* 0x108fe40000000057 */
[----:B------:R-:W-:-:S03]  /*2f80*/  PRMT R87, RZ, 0x7610, R87 ;  /* 0x00007610ff577816 */ /* 0x000fc60000000057 */
[----:B------:R-:W-:Y:S01]  /*2f90*/  FFMA.FTZ R90, R90, R29, R84 ;  /* 0x0000001d5a5a7223 */ /* 0x000fe20000010054 */
[----:B----4-:R-:W-:Y:S01]  /*2fa0*/  PRMT R29, RZ, 0x5410, R83 ;  /* 0x00005410ff1d7816 */ /* 0x010fe20000000053 */
[----:B------:R-:W-:Y:S01]  /*2fb0*/  FFMA.FTZ R24, R24, R87, R26 ;  /* 0x0000005718187223 */ /* 0x000fe2000001001a */
[----:B------:R-:W-:Y:S02]  /*2fc0*/  PRMT R26, RZ, 0x5410, R27 ;  /* 0x00005410ff1a7816 */ /* 0x000fe4000000001b */
[----:B------:R-:W-:Y:S02]  /*2fd0*/  PRMT R84, RZ, 0x5410, R25 ;  /* 0x00005410ff547816 */ /* 0x000fe40000000019 */
[----:B------:R-:W-:Y:S01]  /*2fe0*/  PRMT R27, RZ, 0x7610, R27 ;  /* 0x00007610ff1b7816 */ /* 0x000fe2000000001b */
[----:B------:R-:W-:Y:S01]  /*2ff0*/  FMUL.FTZ R26, R26, R29 ;  /* 0x0000001d1a1a7220 */ /* 0x000fe20000410000 */
[----:B-----5:R-:W-:-:S05]  /*3000*/  PRMT R29, RZ, 0x5410, R80 ;  /* 0x00005410ff1d7816 */ /* 0x020fca0000000050 */
[----:B------:R-:W-:Y:S01]  /*3010*/  FFMA.FTZ R84, R84, R29, R26 ;  /* 0x0000001d54547223 */ /* 0x000fe2000001001a */
[----:B------:R-:W-:Y:S01]  /*3020*/  PRMT R26, RZ, 0x7610, R83 ;  /* 0x00007610ff1a7816 */ /* 0x000fe20000000053 */
[----:B------:R-:W0:Y:S04]  /*3030*/  LDS.128 R28, [R2+0x10] ;  /* 0x00001000021c7984 */ /* 0x000e280000000c00 */
[----:B------:R-:W-:Y:S01]  /*3040*/  FMUL.FTZ R26, R27, R26 ;  /* 0x0000001a1b1a7220 */ /* 0x000fe20000410000 */
[----:B------:R-:W-:-:S04]  /*3050*/  IADD3 R27, P0, P1, R55, R78, R54 ;  /* 0x0000004e371b7210 */ /* 0x000fc8000791e036 */
[----:B------:R-:W-:Y:S02]  /*3060*/  LEA R92, P2, R27, c[0x0][0x170], 0x1 ;  /* 0x00005c001b5c7a11 */ /* 0x000fe400078408ff */
[----:B------:R-:W-:-:S04]  /*3070*/  IADD3.X R83, R47, R79, R34, P0, P1 ;  /* 0x0000004f2f537210 */ /* 0x000fc800007e2422 */
[----:B------:R-:W-:-:S05]  /*3080*/  LEA.HI.X R93, R27, c[0x0][0x174], R83, 0x1, P2 ;  /* 0x00005d001b5d7a11 */ /* 0x000fca00010f0c53 */
[----:B------:R-:W2:Y:S01]  /*3090*/  LDG.E.CONSTANT R85, [R92.64] ;  /* 0x0000000a5c557981 */ /* 0x000ea2000c1e9900 */
[----:B------:R-:W-:-:S03]  /*30a0*/  PRMT R80, RZ, 0x7610, R80 ;  /* 0x00007610ff507816 */ /* 0x000fc60000000050 */
[----:B------:R-:W3:Y:S02]  /*30b0*/  LDG.E.CONSTANT R87, [R92.64+0x4] ;  /* 0x0000040a5c577981 */ /* 0x000ee4000c1e9900 */
        /* <DEDUP_REMOVED lines=20> */
[----:B------:R1:W5:Y:S04]  /*3200*/  LDG.E.CONSTANT R82, [R24.64] ;  /* 0x0000000a18527981 */ /* 0x000368000c1e9900 */
[----:B------:R1:W5:Y:S01]  /*3210*/  LDG.E.CONSTANT R84, [R24.64+0x4] ;  /* 0x0000040a18547981 */ /* 0x000362000c1e9900 */
[----:B------:R-:W-:Y:S02]  /*3220*/  PRMT R86, RZ, 0x7610, R86 ;  /* 0x00007610ff567816 */ /* 0x000fe40000000056 */
[----:B-1----:R-:W-:Y:S02]  /*3230*/  PRMT R24, RZ, 0x7610, R29 ;  /* 0x00007610ff187816 */ /* 0x002fe4000000001d */
        /* <DEDUP_REMOVED lines=8> */
[----:B------:R-:W-:-:S04]  /*32c0*/  FFMA.FTZ R30, R25, R30, R28 ;  /* 0x0000001e191e7223 */ /* 0x000fc8000001001c */
[----:B------:R-:W-:Y:S02]  /*32d0*/  FFMA.FTZ R88, R88, R24, R91 ;  /* 0x0000001858587223 */ /* 0x000fe4000001005b */
[----:B0-----:R-:W0:Y:S01]  /*32e0*/  LDS.128 R24, [R2+0x20] ;  /* 0x0000200002187984 */ /* 0x001e220000000c00 */
        /* <DEDUP_REMOVED lines=10> */
[----:B------:R0:W2:Y:S04]  /*3390*/  LDG.E.CONSTANT R86, [R28.64] ;  /* 0x0000000a1c567981 */ /* 0x0000a8000c1e9900 */
[----:B------:R0:W2:Y:S02]  /*33a0*/  LDG.E.CONSTANT R81, [R28.64+0x4] ;  /* 0x0000040a1c517981 */ /* 0x0000a4000c1e9900 */
[----:B0-----:R-:W-:Y:S02]  /*33b0*/  PRMT R29, RZ, 0x7610, R24 ;  /* 0x00007610ff1d7816 */ /* 0x001fe40000000018 */
[----:B------:R-:W-:Y:S02]  /*33c0*/  PRMT R24, RZ, 0x7610, R85 ;  /* 0x00007610ff187816 */ /* 0x000fe40000000055 */
[----:B------:R-:W-:-:S02]  /*33d0*/  PRMT R85, RZ, 0x5410, R25 ;  /* 0x00005410ff557816 */ /* 0x000fc40000000019 */
[--C-:B---3--:R-:W-:Y:S02]  /*33e0*/  PRMT R28, RZ, 0x5410, R87.reuse ;  /* 0x00005410ff1c7816 */ /* 0x108fe40000000057 */
[----:B------:R-:W-:-:S03]  /*33f0*/  PRMT R87, RZ, 0x7610, R87 ;  /* 0x00007610ff577816 */ /* 0x000fc60000000057 */
[----:B------:R-:W-:Y:S01]  /*3400*/  FFMA.FTZ R85, R85, R28, R88 ;  /* 0x0000001c55557223 */ /* 0x000fe20000010058 */
[----:B------:R-:W-:Y:S01]  /*3410*/  PRMT R88, RZ, 0x7610, R25 ;  /* 0x00007610ff587816 */ /* 0x000fe20000000019 */
[----:B------:R-:W-:Y:S01]  /*3420*/  FFMA.FTZ R24, R29, R24, R30 ;  /* 0x000000181d187223 */ /* 0x000fe2000001001e */
[----:B----4-:R-:W-:Y:S01]  /*3430*/  PRMT R25, RZ, 0x5410, R80 ;  /* 0x00005410ff197816 */ /* 0x010fe20000000050 */
[----:B------:R-:W0:Y:S02]  /*3440*/  LDS.128 R28, [R2+0x30] ;  /* 0x00003000021c7984 */ /* 0x000e240000000c00 */
[----:B------:R-:W-:Y:S01]  /*3450*/  FFMA.FTZ R88, R88, R87, R89 ;  /* 0x0000005758587223 */ /* 0x000fe20000010059 */
[----:B------:R-:W-:-:S05]  /*3460*/  PRMT R89, RZ, 0x5410, R26 ;  /* 0x00005410ff597816 */ /* 0x000fca000000001a */
[----:B------:R-:W-:Y:S01]  /*3470*/  FFMA.FTZ R89, R89, R25, R90 ;  /* 0x0000001959597223 */ /* 0x000fe2000001005a */
        /* <DEDUP_REMOVED lines=10> */
[----:B------:R0:W3:Y:S01]  /*3520*/  LDG.E.CONSTANT R85, [R24.64] ;  /* 0x0000000a18557981 */ /* 0x0000e2000c1e9900 */
[----:B------:R-:W-:Y:S02]  /*3530*/  PRMT R27, RZ, 0x7610, R27 ;  /* 0x00007610ff1b7816 */ /* 0x000fe4000000001b */
[----:B------:R-:W-:Y:S01]  /*3540*/  PRMT R26, RZ, 0x7610, R83 ;  /* 0x00007610ff1a7816 */ /* 0x000fe20000000053 */
[----:B------:R0:W4:Y:S04]  /*3550*/  LDG.E.CONSTANT R80, [R24.64+0x4] ;  /* 0x0000040a18507981 */ /* 0x000128000c1e9900 */
[----:B------:R-:W-:Y:S01]  /*3560*/  FFMA.FTZ R26, R27, R26, R88 ;  /* 0x0000001a1b1a7223 */ /* 0x000fe20000010058 */
[----:B------:R-:W-:Y:S02]  /*3570*/  PRMT R27, RZ, 0x5410, R82 ;  /* 0x00005410ff1b7816 */ /* 0x000fe40000000052 */
[----:B0-----:R-:W-:-:S05]  /*3580*/  PRMT R24, RZ, 0x5410, R28 ;  /* 0x00005410ff187816 */ /* 0x001fca000000001c */
[----:B------:R-:W-:Y:S01]  /*3590*/  FFMA.FTZ R27, R24, R27, R89 ;  /* 0x0000001b181b7223 */ /* 0x000fe20000010059 */
[----:B------:R-:W-:Y:S02]  /*35a0*/  PRMT R89, RZ, 0x7610, R28 ;  /* 0x00007610ff597816 */ /* 0x000fe4000000001c */
[----:B------:R-:W-:-:S04]  /*35b0*/  IADD3 R28, P0, P1, R6, R78, R21 ;  /* 0x0000004e061c7210 */ /* 0x000fc8000791e015 */
[----:B------:R-:W-:Y:S02]  /*35c0*/  LEA R92, P2, R28, c[0x0][0x170], 0x1 ;  /* 0x00005c001c5c7a11 */ /* 0x000fe400078408ff */
[----:B------:R-:W-:Y:S02]  /*35d0*/  IADD3.X R25, R50, R79, R39, P0, P1 ;  /* 0x0000004f32197210 */ /* 0x000fe400007e2427 */
[----:B------:R-:W-:Y:S02]  /*35e0*/  PRMT R82, RZ, 0x7610, R82 ;  /* 0x00007610ff527816 */ /* 0x000fe40000000052 */
[----:B------:R-:W-:Y:S02]  /*35f0*/  LEA.HI.X R93, R28, c[0x0][0x174], R25, 0x1, P2 ;  /* 0x00005d001c5d7a11 */ /* 0x000fe400010f0c19 */
[----:B------:R-:W-:Y:S01]  /*3600*/  PRMT R28, RZ, 0x5410, R29 ;  /* 0x00005410ff1c7816 */ /* 0x000fe2000000001d */
[----:B------:R-:W-:Y:S01]  /*3610*/  FFMA.FTZ R89, R89, R82, R90 ;  /* 0x0000005259597223 */ /* 0x000fe2000001005a */
[----:B------:R-:W-:Y:S01]  /*3620*/  PRMT R24, RZ, 0x5410, R84 ;  /* 0x00005410ff187816 */ /* 0x000fe20000000054 */
[----:B------:R-:W5:Y:S04]  /*3630*/  LDG.E.CONSTANT R82, [R92.64] ;  /* 0x0000000a5c527981 */ /* 0x000f68000c1e9900 */
[----:B------:R-:W-:Y:S01]  /*3640*/  FFMA.FTZ R28, R28, R24, R87 ;  /* 0x000000181c1c7223 */ /* 0x000fe20000010057 */
[----:B------:R-:W-:Y:S01]  /*3650*/  IADD3 R24, P0, P1, R5, R78, R20 ;  /* 0x0000004e05187210 */ /* 0x000fe2000791e014 */
[----:B------:R-:W5:Y:S03]  /*3660*/  LDG.E.CONSTANT R83, [R92.64+0x4] ;  /* 0x0000040a5c537981 */ /* 0x000f66000c1e9900 */
[----:B------:R-:W-:-:S02]  /*3670*/  LEA R90, P2, R24, c[0x0][0x170], 0x1 ;  /* 0x00005c00185a7a11 */ /* 0x000fc400078408ff */
[-C--:B------:R-:W-:Y:S02]  /*3680*/  IADD3.X R87, R53, R79.reuse, R40, P0, P1 ;  /* 0x0000004f35577210 */ /* 0x080fe400007e2428 */
[----:B------:R-:W-:Y:S02]  /*3690*/  IADD3 R25, P3, P4, R4, R78, R23 ;  /* 0x0000004e04197210 */ /* 0x000fe40007c7e017 */
[----:B------:R-:W-:Y:S02]  /*36a0*/  LEA.HI.X R91, R24, c[0x0][0x174], R87, 0x1, P2 ;  /* 0x00005d00185b7a11 */ /* 0x000fe400010f0c57 */
[----:B------:R-:W-:Y:S02]  /*36b0*/  IADD3.X R88, R52, R79, R41, P3, P4 ;  /* 0x0000004f34587210 */ /* 0x000fe40001fe8429 */
[C---:B------:R-:W-:Y:S01]  /*36c0*/  LEA R24, P0, R25.reuse, c[0x0][0x170], 0x1 ;  /* 0x00005c0019187a11 */ /* 0x040fe200078008ff */
[----:B------:R-:W5:Y:S03]  /*36d0*/  LDG.E.CONSTANT R78, [R90.64] ;  /* 0x0000000a5a4e7981 */ /* 0x000f66000c1e9900 */
[----:B------:R-:W-:Y:S01]  /*36e0*/  LEA.HI.X R25, R25, c[0x0][0x174], R88, 0x1, P0 ;  /* 0x00005d0019197a11 */ /* 0x000fe200000f0c58 */
[----:B------:R-:W5:Y:S04]  /*36f0*/  LDG.E.CONSTANT R79, [R90.64+0x4] ;  /* 0x0000040a5a4f7981 */ /* 0x000f68000c1e9900 */
[----:B------:R0:W5:Y:S04]  /*3700*/  LDG.E.CONSTANT R87, [R24.64] ;  /* 0x0000000a18577981 */ /* 0x000168000c1e9900 */
[----:B------:R0:W5:Y:S01]  /*3710*/  LDG.E.CONSTANT R88, [R24.64+0x4] ;  /* 0x0000040a18587981 */ /* 0x000162000c1e9900 */
[----:B------:R-:W-:-:S02]  /*3720*/  PRMT R29, RZ, 0x7610, R29 ;  /* 0x00007610ff1d7816 */ /* 0x000fc4000000001d */
[----:B------:R-:W-:-:S05]  /*3730*/  PRMT R84, RZ, 0x7610, R84 ;  /* 0x00007610ff547816 */ /* 0x000fca0000000054 */
[----:B------:R-:W-:Y:S01]  /*3740*/  FFMA.FTZ R29, R29, R84, R26 ;  /* 0x000000541d1d7223 */ /* 0x000fe2000001001a */
[--C-:B------:R-:W-:Y:S02]  /*3750*/  PRMT R84, RZ, 0x5410, R30.reuse ;  /* 0x00005410ff547816 */ /* 0x100fe4000000001e */
[----:B0-----:R-:W-:Y:S02]  /*3760*/  PRMT R25, RZ, 0x5410, R31 ;  /* 0x00005410ff197816 */ /* 0x001fe4000000001f */
[----:B------:R-:W-:Y:S02]  /*3770*/  PRMT R30, RZ, 0x7610, R30 ;  /* 0x00007610ff1e7816 */ /* 0x000fe4000000001e */
[----:B------:R-:W-:Y:S02]  /*3780*/  ISETP.NE.AND P0, PT, R64, RZ, PT ;  /* 0x000000ff4000720c */ /* 0x000fe40003f05270 */
[----:B--2---:R-:W-:-:S05]  /*3790*/  PRMT R24, RZ, 0x5410, R86 ;  /* 0x00005410ff187816 */ /* 0x004fca0000000056 */
[----:B------:R-:W-:Y:S01]  /*37a0*/  FFMA.FTZ R84, R84, R24, R27 ;  /* 0x0000001854547223 */ /* 0x000fe2000001001b */
[----:B------:R-:W-:-:S05]  /*37b0*/  PRMT R24, RZ, 0x5410, R81 ;  /* 0x00005410ff187816 */ /* 0x000fca0000000051 */
[----:B------:R-:W-:Y:S02]  /*37c0*/  FFMA.FTZ R28, R25, R24, R28 ;  /* 0x00000018191c7223 */ /* 0x000fe4000001001c */
[----:B------:R-:W0:Y:S01]  /*37d0*/  LDS.128 R24, [R2+0x40] ;  /* 0x0000400002187984 */ /* 0x000e220000000c00 */
[----:B------:R-:W-:Y:S02]  /*37e0*/  PRMT R86, RZ, 0x7610, R86 ;  /* 0x00007610ff567816 */ /* 0x000fe40000000056 */
[----:B------:R-:W-:-:S03]  /*37f0*/  PRMT R81, RZ, 0x7610, R81 ;  /* 0x00007610ff517816 */ /* 0x000fc60000000051 */
[----:B------:R-:W-:Y:S01]  /*3800*/  FFMA.FTZ R89, R30, R86, R89 ;  /* 0x000000561e597223 */ /* 0x000fe20000010059 */
[----:B------:R-:W-:-:S05]  /*3810*/  PRMT R30, RZ, 0x7610, R31 ;  /* 0x00007610ff1e7816 */ /* 0x000fca000000001f */
[----:B------:R-:W-:Y:S01]  /*3820*/  FFMA.FTZ R81, R30, R81, R29 ;  /* 0x000000511e517223 */ /* 0x000fe2000001001d */
[--C-:B0-----:R-:W-:Y:S02]  /*3830*/  PRMT R29, RZ, 0x5410, R24.reuse ;  /* 0x00005410ff1d7816 */ /* 0x101fe40000000018 */
[----:B------:R-:W-:Y:S02]  /*3840*/  PRMT R24, RZ, 0x7610, R24 ;  /* 0x00007610ff187816 */ /* 0x000fe40000000018 */
[--C-:B---3--:R-:W-:Y:S02]  /*3850*/  PRMT R30, RZ, 0x5410, R85.reuse ;  /* 0x00005410ff1e7816 */ /* 0x108fe40000000055 */
[----:B------:R-:W-:-:S03]  /*3860*/  PRMT R85, RZ, 0x7610, R85 ;  /* 0x00007610ff557816 */ /* 0x000fc60000000055 */
[----:B------:R-:W-:Y:S01]  /*3870*/  FFMA.FTZ R84, R29, R30, R84 ;  /* 0x0000001e1d547223 */ /* 0x000fe20000010054 */
[----:B------:R-:W-:Y:S01]  /*3880*/  PRMT R29, RZ, 0x5410, R25 ;  /* 0x00005410ff1d7816 */ /* 0x000fe20000000019 */
[----:B------:R-:W-:Y:S01]  /*3890*/  FFMA.FTZ R89, R24, R85, R89 ;  /* 0x0000005518597223 */ /* 0x000fe20000010059 */
[----:B----4-:R-:W-:-:S05]  /*38a0*/  PRMT R24, RZ, 0x5410, R80 ;  /* 0x00005410ff187816 */ /* 0x010fca0000000050 */
[----:B------:R-:W-:Y:S02]  /*38b0*/  FFMA.FTZ R24, R29, R24, R28 ;  /* 0x000000181d187223 */ /* 0x000fe4000001001c */
[----:B------:R-:W0:Y:S01]  /*38c0*/  LDS.128 R28, [R2+0x50] ;  /* 0x00005000021c7984 */ /* 0x000e220000000c00 */
[----:B------:R-:W-:Y:S02]  /*38d0*/  PRMT R86, RZ, 0x7610, R25 ;  /* 0x00007610ff567816 */ /* 0x000fe40000000019 */
[----:B------:R-:W-:Y:S02]  /*38e0*/  PRMT R80, RZ, 0x7610, R80 ;  /* 0x00007610ff507816 */ /* 0x000fe40000000050 */
[----:B------:R-:W-:-:S03]  /*38f0*/  PRMT R25, RZ, 0x5410, R26 ;  /* 0x00005410ff197816 */ /* 0x000fc6000000001a */
[----:B------:R-:W-:Y:S01]  /*3900*/  FFMA.FTZ R81, R86, R80, R81 ;  /* 0x0000005056517223 */ /* 0x000fe20000010051 */
[----:B------:R-:W-:Y:S02]  /*3910*/  PRMT R26, RZ, 0x7610, R26 ;  /* 0x00007610ff1a7816 */ /* 0x000fe4000000001a */
[--C-:B-----5:R-:W-:Y:S02]  /*3920*/  PRMT R80, RZ, 0x5410, R82.reuse ;  /* 0x00005410ff507816 */ /* 0x120fe40000000052 */
        /* <DEDUP_REMOVED lines=8> */
[----:B0-----:R-:W-:-:S03]  /*39b0*/  PRMT R25, RZ, 0x5410, R28 ;  /* 0x00005410ff197816 */ /* 0x001fc6000000001c */
        /* <DEDUP_REMOVED lines=10> */
[--C-:B------:R-:W-:Y:S02]  /*3a60*/  PRMT R30, RZ, 0x5410, R87.reuse ;  /* 0x00005410ff1e7816 */ /* 0x100fe40000000057 */
        /* <DEDUP_REMOVED lines=18> */
.L_x_15338:
        /* <DEDUP_REMOVED lines=11> */
.L_x_15289:
[----:B------:R-:W-:-:S13]  /*3c40*/  ISETP.NE.AND P0, PT, R64, RZ, PT ;  /* 0x000000ff4000720c */ /* 0x000fda0003f05270 */
[----:B------:R-:W-:-:S05]  /*3c50*/  @!P0 IMAD.MOV.U32 R24, RZ, RZ, -0x800001 ;  /* 0xff7fffffff188424 */ /* 0x000fca00078e00ff */
[----:B------:R0:W-:Y:S02]  /*3c60*/  @!P0 STS [R75], R24 ;  /* 0x000000184b008388 */ /* 0x0001e40000000800 */
.L_x_15291:
[----:B------:R-:W-:Y:S05]  /*3c70*/  BSYNC B1 ;  /* 0x0000000000017941 */ /* 0x000fea0003800000 */
.L_x_15288:
        /* <DEDUP_REMOVED lines=10> */
.L_x_15280:
[----:B------:R-:W-:Y:S05]  /*3d20*/  BSYNC B0 ;  /* 0x0000000000007941 */ /* 0x000fea0003800000 */
.L_x_15279:
[----:B------:R-:W-:Y:S05]  /*3d30*/  BRA.DIV ~URZ, `(.L_x_15293) ;  /* 0x000040927f007947 */ /* 0x000fea000b800000 */
[----:B------:R0:W1:Y:S02]  /*3d40*/  SHFL.BFLY PT, R0, R63, 0x10, 0x1f ;  /* 0x0e001f003f007f89 */ /* 0x00006400000e0000 */
.L_x_15339:
[----:B01----:R-:W-:Y:S01]  /*3d50*/  FMNMX.FTZ R63, R0, R63, !PT ;  /* 0x0000003f003f7209 */ /* 0x003fe20007810000 */
[----:B------:R-:W-:Y:S05]  /*3d60*/  BRA.DIV ~URZ, `(.L_x_15294) ;  /* 0x000040e27f007947 */ /* 0x000fea000b800000 */
[----:B------:R-:W0:Y:S02]  /*3d70*/  SHFL.BFLY PT, R0, R63, 0x8, 0x1f ;  /* 0x0d001f003f007f89 */ /* 0x000e2400000e0000 */
[----:B0-----:R-:W-:-:S05]  /*3d80*/  FMNMX.FTZ R0, R63, R0, !PT ;  /* 0x000000003f007209 */ /* 0x001fca0007810000 */
[----:B------:R-:W0:Y:S02]  /*3d90*/  SHFL.BFLY PT, R3, R0, 0x4, 0x1f ;  /* 0x0c801f0000037f89 */ /* 0x000e2400000e0000 */
[----:B0-----:R-:W-:-:S05]  /*3da0*/  FMNMX.FTZ R3, R0, R3, !PT ;  /* 0x0000000300037209 */ /* 0x001fca0007810000 */
[----:B------:R0:W1:Y:S02]  /*3db0*/  SHFL.BFLY PT, R2, R3, 0x2, 0x1f ;  /* 0x0c401f0003027f89 */ /* 0x00006400000e0000 */
.L_x_15340:
        /* <DEDUP_REMOVED lines=34> */
.L_x_15299:
        /* <DEDUP_REMOVED lines=11> */
.L_x_15298:
[----:B------:R-:W-:Y:S05]  /*4090*/  BSYNC B1 ;  /* 0x0000000000017941 */ /* 0x000fea0003800000 */
.L_x_15297:
        /* <DEDUP_REMOVED lines=10> */
.L_x_15302:
        /* <DEDUP_REMOVED lines=100> */
.L_x_15301:
[----:B------:R-:W-:Y:S05]  /*4780*/  BSYNC B1 ;  /* 0x0000000000017941 */ /* 0x000fea0003800000 */
.L_x_15300:
        /* <DEDUP_REMOVED lines=55> */
.L_x_15304:
[----:B------:R-:W-:Y:S05]  /*4b00*/  BSYNC B1 ;  /* 0x0000000000017941 */ /* 0x000fea0003800000 */
.L_x_15303:
        /* <DEDUP_REMOVED lines=26> */
.L_x_15296:
[----:B------:R-:W-:Y:S05]  /*4cb0*/  BSYNC B0 ;  /* 0x0000000000007941 */ /* 0x000fea0003800000 */
.L_x_15295:
        /* <DEDUP_REMOVED lines=36> */
.L_x_15309:
        /* <DEDUP_REMOVED lines=8> */
.L_x_15308:
[----:B01----:R-:W-:Y:S05]  /*4f80*/  BSYNC B1 ;  /* 0x0000000000017941 */ /* 0x003fea0003800000 */
.L_x_15307:
        /* <DEDUP_REMOVED lines=10> */
.L_x_15312:
        /* <DEDUP_REMOVED lines=52> */
.L_x_15311:
[----:B------:R-:W-:Y:S05]  /*5370*/  BSYNC B1 ;  /* 0x0000000000017941 */ /* 0x000fea0003800000 */
.L_x_15310:
        /* <DEDUP_REMOVED lines=31> */
.L_x_15314:
[----:B------:R-:W-:Y:S05]  /*5570*/  BSYNC B1 ;  /* 0x0000000000017941 */ /* 0x000fea0003800000 */
.L_x_15313:
        /* <DEDUP_REMOVED lines=14> */
.L_x_15306:
[----:B------:R-:W-:Y:S05]  /*5660*/  BSYNC B0 ;  /* 0x0000000000007941 */ /* 0x000fea0003800000 */
.L_x_15305:
[----:B------:R-:W-:Y:S01]  /*5670*/  BAR.SYNC.DEFER_BLOCKING 0x0 ;  /* 0x0000000000007b1d */ /* 0x000fe20000010000 */
[----:B------:R-:W-:-:S05]  /*5680*/  ISETP.GE.AND P0, PT, R66, R13, PT ;  /* 0x0000000d4200720c */ /* 0x000fca0003f06270 */
[----:B------:R-:W-:Y:S08]  /*5690*/  BSSY B1, `(.L_x_15315) ;  /* 0x00001e0000017945 */ /* 0x000ff00003800000 */
[----:B------:R-:W-:Y:S05]  /*56a0*/  @!P0 BRA `(.L_x_15316) ;  /* 0x0000004000008947 */ /* 0x000fea0003800000 */
[----:B------:R-:W-:Y:S01]  /*56b0*/  CS2R R26, SRZ ;  /* 0x00000000001a7805 */ /* 0x000fe2000001ff00 */
[----:B------:R-:W-:Y:S01]  /*56c0*/  CS2R R24, SRZ ;  /* 0x0000000000187805 */ /* 0x000fe2000001ff00 */
[----:B------:R-:W-:Y:S01]  /*56d0*/  CS2R R28, SRZ ;  /* 0x00000000001c7805 */ /* 0x000fe2000001ff00 */
[----:B------:R-:W-:Y:S05]  /*56e0*/  BRA `(.L_x_15317) ;  /* 0x00001da000007947 */ /* 0x000fea0003800000 */
.L_x_15316:
[----:B------:R-:W-:Y:S01]  /*56f0*/  IABS R0, c[0x0][0x1d4] ;  /* 0x0000750000007a13 */ /* 0x000fe20000000000 */
[----:B0-----:R-:W0:Y:S01]  /*5700*/  S2R R2, SR_CTAID.Y ;  /* 0x0000000000027919 */ /* 0x001e220000002600 */
[----:B------:R-:W-:Y:S01]  /*5710*/  IMAD.MOV.U32 R30, RZ, RZ, c[0x0][0x1ac] ;  /* 0x00006b00ff1e7624 */ /* 0x000fe200078e00ff */
[----:B------:R-:W-:Y:S01]  /*5720*/  IADD3 R12, R12, -c[0x0][0x1cc], RZ ;  /* 0x800073000c0c7a10 */ /* 0x000fe20007ffe0ff */
[----:B------:R-:W1:Y:S01]  /*5730*/  I2F.RP R4, R0 ;  /* 0x0000000000047306 */ /* 0x000e620000209400 */
[----:B------:R-:W-:Y:S01]  /*5740*/  IADD3 R60, -R66, -0x1, R13 ;  /* 0xffffffff423c7810 */ /* 0x000fe20007ffe10d */
[----:B------:R-:W-:Y:S01]  /*5750*/  CS2R R26, SRZ ;  /* 0x00000000001a7805 */ /* 0x000fe2000001ff00 */
[----:B------:R-:W-:Y:S01]  /*5760*/  CS2R R24, SRZ ;  /* 0x0000000000187805 */ /* 0x000fe2000001ff00 */
[----:B------:R-:W-:Y:S01]  /*5770*/  CS2R R28, SRZ ;  /* 0x00000000001c7805 */ /* 0x000fe2000001ff00 */
[----:B------:R-:W-:Y:S01]  /*5780*/  IMAD.MOV.U32 R32, RZ, RZ, R66 ;  /* 0x000000ffff207224 */ /* 0x000fe200078e0042 */
[----:B------:R-:W-:-:S02]  /*5790*/  SHF.R.S32.HI R30, RZ, 0x1f, R30 ;  /* 0x0000001fff1e7819 */ /* 0x000fc4000001141e */
        /* <DEDUP_REMOVED lines=17> */
[C---:B------:R-:W-:Y:S02]  /*58b0*/  IMAD.SHL.U32 R14, R66.reuse, 0x10, RZ ;  /* 0x00000010420e7824 */ /* 0x040fe400078e00ff */
        /* <DEDUP_REMOVED lines=11> */
.L_x_15332:
        /* <DEDUP_REMOVED lines=55> */
[-C--:B------:R-:W-:Y:S02]  /*5ce0*/  LEA.HI.X.SX32 R9, R36, R46.reuse, 0x1, P1 ;  /* 0x0000002e24097211 */ /* 0x080fe400008f0eff */
[----:B------:R-:W-:-:S02]  /*5cf0*/  LEA.HI.X.SX32 R44, R31, R46, 0x1, P0 ;  /* 0x0000002e1f2c7211 */ /* 0x000fc400000f0eff */
[----:B------:R-:W-:Y:S02]  /*5d00*/  LEA.HI.X R17, R8, c[0x0][0x17c], R9, 0x1, P4 ;  /* 0x00005f0008117a11 */ /* 0x000fe400020f0c09 */
[----:B------:R-:W-:Y:S02]  /*5d10*/  LEA R8, P5, R21, c[0x0][0x178], 0x1 ;  /* 0x00005e0015087a11 */ /* 0x000fe400078a08ff */
[C---:B------:R-:W-:Y:S01]  /*5d20*/  LEA R20, P6, R18.reuse, c[0x0][0x178], 0x1 ;  /* 0x00005e0012147a11 */ /* 0x040fe200078c08ff */
[----:B------:R0:W5:Y:S01]  /*5d30*/  LDG.E.CONSTANT R39, [R16.64] ;  /* 0x0000000a10277981 */ /* 0x000162000c1e9900 */
[----:B------:R-:W-:Y:S02]  /*5d40*/  LEA.HI.X.SX32 R19, R33, R46, 0x1, P2 ;  /* 0x0000002e21137211 */ /* 0x000fe400010f0eff */
[----:B------:R-:W-:Y:S01]  /*5d50*/  LEA.HI.X R9, R21, c[0x0][0x17c], R44, 0x1, P5 ;  /* 0x00005f0015097a11 */ /* 0x000fe200028f0c2c */
[----:B------:R0:W5:Y:S01]  /*5d60*/  LDG.E.CONSTANT R41, [R16.64+0x8] ;  /* 0x0000080a10297981 */ /* 0x000162000c1e9900 */
[----:B------:R-:W-:-:S02]  /*5d70*/  LEA.HI.X R21, R18, c[0x0][0x17c], R19, 0x1, P6 ;  /* 0x00005f0012157a11 */ /* 0x000fc400030f0c13 */
[-C--:B------:R-:W-:Y:S01]  /*5d80*/  IADD3 R7, P1, R35, R6.reuse, RZ ;  /* 0x0000000623077210 */ /* 0x080fe20007f3e0ff */
[----:B------:R-:W-:Y:S01]  /*5d90*/  BSSY B2, `(.L_x_15320) ;  /* 0x0000043000027945 */ /* 0x000fe20003800000 */
[C---:B------:R-:W-:Y:S01]  /*5da0*/  IADD3 R5, P3, R34.reuse, R6, RZ ;  /* 0x0000000622057210 */ /* 0x040fe20007f7e0ff */
[----:B------:R1:W5:Y:S01]  /*5db0*/  LDG.E.CONSTANT R51, [R20.64] ;  /* 0x0000000a14337981 */ /* 0x000362000c1e9900 */
[----:B------:R-:W-:Y:S02]  /*5dc0*/  LEA R6, P4, R7, c[0x0][0x178], 0x1 ;  /* 0x00005e0007067a11 */ /* 0x000fe400078808ff */
[----:B------:R-:W-:Y:S01]  /*5dd0*/  LEA R4, P0, R5, c[0x0][0x178], 0x1 ;  /* 0x00005e0005047a11 */ /* 0x000fe200078008ff */
[----:B------:R1:W5:Y:S01]  /*5de0*/  LDG.E.CONSTANT R52, [R20.64+0x4] ;  /* 0x0000040a14347981 */ /* 0x000362000c1e9900 */
[-C--:B------:R-:W-:Y:S02]  /*5df0*/  LEA.HI.X.SX32 R42, R35, R46.reuse, 0x1, P1 ;  /* 0x0000002e232a7211 */ /* 0x080fe400008f0eff */
[----:B------:R-:W-:Y:S01]  /*5e00*/  LEA.HI.X.SX32 R40, R34, R46, 0x1, P3 ;  /* 0x0000002e22287211 */ /* 0x000fe200018f0eff */
[----:B------:R1:W5:Y:S01]  /*5e10*/  LDG.E.CONSTANT R53, [R20.64+0x8] ;  /* 0x0000080a14357981 */ /* 0x000362000c1e9900 */
[----:B------:R-:W-:-:S02]  /*5e20*/  LEA.HI.X R7, R7, c[0x0][0x17c], R42, 0x1, P4 ;  /* 0x00005f0007077a11 */ /* 0x000fc400020f0c2a */
[----:B------:R-:W-:Y:S01]  /*5e30*/  LEA.HI.X R5, R5, c[0x0][0x17c], R40, 0x1, P0 ;  /* 0x00005f0005057a11 */ /* 0x000fe200000f0c28 */
        /* <DEDUP_REMOVED lines=11> */
[----:B0-----:R-:W0:Y:S04]  /*5ef0*/  LDS.128 R16, [R37] ;  /* 0x0000000025107984 */ /* 0x001e280000000c00 */
[----:B------:R3:W5:Y:S04]  /*5f00*/  LDG.E.CONSTANT R58, [R8.64+0x200] ;  /* 0x0002000a083a7981 */ /* 0x000768000c1e9900 */
[----:B--2---:R-:W2:Y:S01]  /*5f10*/  LDS.128 R4, [R37+-0x10] ;  /* 0xfffff00025047984 */ /* 0x004ea20000000c00 */
[----:B------:R-:W-:-:S03]  /*5f20*/  ISETP.NE.AND P0, PT, R60, RZ, PT ;  /* 0x000000ff3c00720c */ /* 0x000fc60003f05270 */
        /* <DEDUP_REMOVED lines=8> */
[----:B--2---:R-:W-:Y:S02]  /*5fb0*/  F2FP.BF16.PACK_AB R4, R5, R4 ;  /* 0x000000040504723e */ /* 0x004fe400000010ff */
        /* <DEDUP_REMOVED lines=32> */
.L_x_15321:
[----:B-1----:R-:W-:Y:S05]  /*61c0*/  BSYNC B2 ;  /* 0x0000000000027941 */ /* 0x002fea0003800000 */
.L_x_15320:
        /* <DEDUP_REMOVED lines=50> */
.L_x_15323:
[----:B------:R-:W-:Y:S05]  /*64f0*/  BSYNC B2 ;  /* 0x0000000000027941 */ /* 0x000fea0003800000 */
.L_x_15322:
[--C-:B------:R-:W-:Y:S01]  /*6500*/  PRMT R16, RZ, 0x5410, R59.reuse ;  /* 0x00005410ff107816 */ /* 0x100fe2000000003b */
[----:B------:R-:W-:Y:S01]  /*6510*/  HFMA2.BF16_V2 R58, R4, R58, -RZ.H0_H0 ;  /* 0x0000003a043a7231 */ /* 0x000fe200003400ff */
[----:B------:R-:W-:Y:S01]  /*6520*/  PRMT R59, RZ, 0x7610, R59 ;  /* 0x00007610ff3b7816 */ /* 0x000fe2000000003b */
[----:B------:R-:W-:Y:S01]  /*6530*/  HFMA2.BF16_V2 R57, R5, R57, -RZ.H0_H0 ;  /* 0x0000003905397231 */ /* 0x000fe200003400ff */
[----:B------:R-:W-:Y:S01]  /*6540*/  FADD.FTZ R8, R8, R9 ;  /* 0x0000000908087221 */ /* 0x000fe20000010000 */
[----:B------:R-:W-:Y:S01]  /*6550*/  HFMA2.BF16_V2 R56, R6, R56, -RZ.H0_H0 ;  /* 0x0000003806387231 */ /* 0x000fe200003400ff */
[--C-:B------:R-:W-:Y:S01]  /*6560*/  PRMT R9, RZ, 0x5410, R58.reuse ;  /* 0x00005410ff097816 */ /* 0x100fe2000000003a */
[----:B------:R-:W-:Y:S01]  /*6570*/  FADD.FTZ R59, R16, R59 ;  /* 0x0000003b103b7221 */ /* 0x000fe20000010000 */
        /* <DEDUP_REMOVED lines=48> */
.L_x_15325:
[----:B------:R-:W-:Y:S05]  /*6880*/  BSYNC B2 ;  /* 0x0000000000027941 */ /* 0x000fea0003800000 */
.L_x_15324:
        /* <DEDUP_REMOVED lines=48> */
.L_x_15327:
[----:B------:R-:W-:Y:S05]  /*6b90*/  BSYNC B2 ;  /* 0x0000000000027941 */ /* 0x000fea0003800000 */
.L_x_15326:
        /* <DEDUP_REMOVED lines=51> */
.L_x_15329:
[----:B------:R-:W-:Y:S05]  /*6ed0*/  BSYNC B2 ;  /* 0x0000000000027941 */ /* 0x000fea0003800000 */
.L_x_15328:
        /* <DEDUP_REMOVED lines=49> */
.L_x_15331:
[----:B------:R-:W-:Y:S05]  /*71f0*/  BSYNC B2 ;  /* 0x0000000000027941 */ /* 0x000fea0003800000 */
.L_x_15330:
        /* <DEDUP_REMOVED lines=30> */
.L_x_15319:
[----:B------:R-:W-:Y:S05]  /*73e0*/  BSYNC B0 ;  /* 0x0000000000007941 */ /* 0x000fea0003800000 */
.L_x_15318:
        /* <DEDUP_REMOVED lines=10> */
.L_x_15317:
[----:B------:R-:W-:Y:S05]  /*7490*/  BSYNC B1 ;  /* 0x0000000000017941 */ /* 0x000fea0003800000 */
.L_x_15315:
        /* <DEDUP_REMOVED lines=14> */
[----:B------:R-:W-:Y:S01]  /*7580*/  BAR.SYNC.DEFER_BLOCKING 0x0 ;  /* 0x0000000000007b1d */ /* 0x000fe20000010000 */
[----:B0-----:R-:W-:Y:S01]  /*7590*/  FADD.FTZ R0, R3, R28 ;  /* 0x0000001c03007221 */ /* 0x001fe20000010000 */
[C---:B------:R-:W-:Y:S01]  /*75a0*/  LOP3.LUT R3, R15.reuse, 0xffffffc0, RZ, 0xc0, !PT ;  /* 0xffffffc00f037812 */ /* 0x040fe200078ec0ff */
[----:B-1----:R-:W-:Y:S01]  /*75b0*/  FADD.FTZ R9, R2, R29 ;  /* 0x0000001d02097221 */ /* 0x002fe20000010000 */
[----:B------:R-:W-:-:S02]  /*75c0*/  IADD3 R2, R15, 0x1f, RZ ;  /* 0x0000001f0f027810 */ /* 0x000fc40007ffe0ff */
[----:B------:R-:W-:Y:S01]  /*75d0*/  ISETP.NE.OR P5, PT, R3, 0x40, P2 ;  /* 0x000000400300780c */ /* 0x000fe200017a5670 */
[----:B--2---:R-:W-:Y:S01]  /*75e0*/  FADD.FTZ R14, R5, R24 ;  /* 0x00000018050e7221 */ /* 0x004fe20000010000 */
[----:B------:R-:W-:Y:S02]  /*75f0*/  ISETP.GT.U32.AND P3, PT, R2, 0x3e, PT ;  /* 0x0000003e0200780c */ /* 0x000fe40003f64070 */
[----:B------:R-:W-:Y:S01]  /*7600*/  LOP3.LUT R2, R15, 0xffffffe0, RZ, 0xc0, !PT ;  /* 0xffffffe00f027812 */ /* 0x000fe200078ec0ff */
[----:B---3--:R-:W-:-:S03]  /*7610*/  FADD.FTZ R25, R4, R25 ;  /* 0x0000001904197221 */ /* 0x008fc60000010000 */
[----:B------:R-:W-:Y:S01]  /*7620*/  ISETP.NE.OR P4, PT, R2, 0x20, P2 ;  /* 0x000000200200780c */ /* 0x000fe20001785670 */
[----:B----4-:R-:W-:Y:S02]  /*7630*/  FADD.FTZ R26, R7, R26 ;  /* 0x0000001a071a7221 */ /* 0x010fe40000010000 */
[----:B-----5:R-:W-:Y:S02]  /*7640*/  FADD.FTZ R27, R6, R27 ;  /* 0x0000001b061b7221 */ /* 0x020fe40000010000 */
        /* <DEDUP_REMOVED lines=20> */
.L_x_15334:
[----:B0-----:R-:W-:Y:S05]  /*7790*/  BSYNC B0 ;  /* 0x0000000000007941 */ /* 0x001fea0003800000 */
.L_x_15333:
        /* <DEDUP_REMOVED lines=22> */
.L_x_15336:
[----:B0-----:R-:W-:Y:S05]  /*7900*/  BSYNC B0 ;  /* 0x0000000000007941 */ /* 0x001fea0003800000 */
.L_x_15335:
        /* <DEDUP_REMOVED lines=19> */
[----:B------:R-:W-:Y:S02]  /*7a40*/  IADD3 R5, R11, 0x20, RZ ;  /* 0x000000200b057810 */ /* 0x000fe40007ffe0ff */
[----:B------:R-:W-:Y:S02]  /*7a50*/  IADD3 R8, P1, R3, UR4, RZ ;  /* 0x0000000403087c10 */ /* 0x000fe4000ff3e0ff */
[----:B------:R-:W-:Y:S02]  /*7a60*/  IADD3 R6, P0, R11, UR4, RZ ;  /* 0x000000040b067c10 */ /* 0x000fe4000ff1e0ff */
[----:B------:R-:W-:Y:S02]  /*7a70*/  IADD3 R7, P2, R5, UR4, RZ ;  /* 0x0000000405077c10 */ /* 0x000fe4000ff5e0ff */
[----:B------:R-:W-:-:S02]  /*7a80*/  LEA.HI.X.SX32 R13, R3, UR7, 0x1, P1 ;  /* 0x00000007030d7c11 */ /* 0x000fc400088f0eff */
[C---:B------:R-:W-:Y:S02]  /*7a90*/  LEA.HI.X.SX32 R15, R11.reuse, UR7, 0x1, P0 ;  /* 0x000000070b0f7c11 */ /* 0x040fe400080f0eff */
[----:B------:R-:W-:Y:S02]  /*7aa0*/  LEA R4, P1, R8, c[0x0][0x160], 0x1 ;  /* 0x0000580008047a11 */ /* 0x000fe400078208ff */
[----:B------:R-:W-:Y:S02]  /*7ab0*/  LEA R2, P0, R6, c[0x0][0x160], 0x1 ;  /* 0x0000580006027a11 */ /* 0x000fe400078008ff */
[----:B------:R-:W-:Y:S02]  /*7ac0*/  IADD3 R10, R11, 0x40, RZ ;  /* 0x000000400b0a7810 */ /* 0x000fe40007ffe0ff */
[----:B------:R-:W-:Y:S02]  /*7ad0*/  LEA.HI.X.SX32 R12, R5, UR7, 0x1, P2 ;  /* 0x00000007050c7c11 */ /* 0x000fe400090f0eff */
[----:B------:R-:W-:-:S02]  /*7ae0*/  LEA.HI.X R5, R8, c[0x0][0x164], R13, 0x1, P1 ;  /* 0x0000590008057a11 */ /* 0x000fc400008f0c0d */
[----:B------:R-:W-:Y:S02]  /*7af0*/  LEA.HI.X R3, R6, c[0x0][0x164], R15, 0x1, P0 ;  /* 0x0000590006037a11 */ /* 0x000fe400000f0c0f */
[----:B------:R-:W-:Y:S02]  /*7b00*/  IADD3 R8, R11, 0x30, RZ ;  /* 0x000000300b087810 */ /* 0x000fe40007ffe0ff */
[----:B------:R-:W-:Y:S02]  /*7b10*/  LEA R6, P0, R7, c[0x0][0x160], 0x1 ;  /* 0x0000580007067a11 */ /* 0x000fe400078008ff */
[----:B------:R-:W-:Y:S02]  /*7b20*/  IADD3 R11, R11, 0x50, RZ ;  /* 0x000000500b0b7810 */ /* 0x000fe40007ffe0ff */
[----:B------:R-:W-:Y:S02]  /*7b30*/  IADD3 R15, P1, R10, UR4, RZ ;  /* 0x000000040a0f7c10 */ /* 0x000fe4000ff3e0ff */
[----:B------:R-:W-:-:S02]  /*7b40*/  LEA.HI.X R7, R7, c[0x0][0x164], R12, 0x1, P0 ;  /* 0x0000590007077a11 */ /* 0x000fc400000f0c0c */
[----:B------:R-:W-:Y:S02]  /*7b50*/  IADD3 R13, P2, R11, UR4, RZ ;  /* 0x000000040b0d7c10 */ /* 0x000fe4000ff5e0ff */
[----:B------:R-:W-:Y:S02]  /*7b60*/  LEA.HI.X.SX32 R18, R10, UR7, 0x1, P1 ;  /* 0x000000070a127c11 */ /* 0x000fe400088f0eff */
[----:B------:R-:W-:Y:S02]  /*7b70*/  IADD3 R17, P0, R8, UR4, RZ ;  /* 0x0000000408117c10 */ /* 0x000fe4000ff1e0ff */
[----:B------:R-:W-:Y:S02]  /*7b80*/  LEA R10, P1, R15, c[0x0][0x160], 0x1 ;  /* 0x000058000f0a7a11 */ /* 0x000fe400078208ff */
[----:B------:R-:W-:Y:S02]  /*7b90*/  F2FP.BF16.PACK_AB R0, R9, R0 ;  /* 0x000000000900723e */ /* 0x000fe400000010ff */
[----:B------:R-:W-:-:S02]  /*7ba0*/  LEA.HI.X.SX32 R16, R11, UR7, 0x1, P2 ;  /* 0x000000070b107c11 */ /* 0x000fc400090f0eff */
[----:B------:R-:W-:Y:S01]  /*7bb0*/  LEA.HI.X.SX32 R20, R8, UR7, 0x1, P0 ;  /* 0x0000000708147c11 */ /* 0x000fe200080f0eff */
[----:B------:R0:W-:Y:S01]  /*7bc0*/  STG.E.U16 [R2.64], R0 ;  /* 0x0000000002007986 */ /* 0x0001e2000c10150a */
[----:B------:R-:W-:Y:S02]  /*7bd0*/  LEA.HI.X R11, R15, c[0x0][0x164], R18, 0x1, P1 ;  /* 0x000059000f0b7a11 */ /* 0x000fe400008f0c12 */
[----:B------:R-:W-:Y:S02]  /*7be0*/  LEA R8, P0, R17, c[0x0][0x160], 0x1 ;  /* 0x0000580011087a11 */ /* 0x000fe400078008ff */
[----:B------:R-:W-:Y:S02]  /*7bf0*/  F2FP.BF16.PACK_AB R14, R25, R14 ;  /* 0x0000000e190e723e */ /* 0x000fe400000010ff */
[----:B------:R-:W-:Y:S02]  /*7c00*/  PRMT R15, R0, 0x7632, R15 ;  /* 0x00007632000f7816 */ /* 0x000fe4000000000f */
[----:B------:R-:W-:-:S02]  /*7c10*/  LEA R12, P2, R13, c[0x0][0x160], 0x1 ;  /* 0x000058000d0c7a11 */ /* 0x000fc400078408ff */
[----:B------:R-:W-:Y:S01]  /*7c20*/  F2FP.BF16.PACK_AB R26, R27, R26 ;  /* 0x0000001a1b1a723e */ /* 0x000fe200000010ff */
[----:B------:R1:W-:Y:S01]  /*7c30*/  STG.E.U16 [R4.64], R15 ;  /* 0x0000000f04007986 */ /* 0x0003e2000c10150a */
        /* <DEDUP_REMOVED lines=9> */
.L_x_15284:
[----:B------:R-:W-:Y:S01]  /*7cd0*/  IMAD.MOV.U32 R26, RZ, RZ, R31 ;  /* 0x000000ffff1a7224 */ /* 0x000fe200078e001f */
[----:B------:R-:W-:Y:S01]  /*7ce0*/  MOV R24, 0x7d30 ;  /* 0x00007d3000187802 */ /* 0x000fe20000000f00 */
[----:B------:R-:W-:Y:S02]  /*7cf0*/  IMAD.MOV.U32 R27, RZ, RZ, 0x1 ;  /* 0x00000001ff1b7424 */ /* 0x000fe400078e00ff */
[----:B------:R-:W-:Y:S02]  /*7d00*/  IMAD.MOV.U32 R28, RZ, RZ, 0x1f ;  /* 0x0000001fff1c7424 */ /* 0x000fe400078e00ff */
[----:B------:R-:W-:-:S02]  /*7d10*/  IMAD.MOV.U32 R29, RZ, RZ, -0x1 ;  /* 0xffffffffff1d7424 */ /* 0x000fc400078e00ff */
[----:B------:R-:W-:Y:S05]  /*7d20*/  CALL.REL.NOINC `($__internal_338_$__cuda_sm70_shflsync_bfly_p) ;  /* 0x0000028000007944 */ /* 0x000fea0003c00000 */
[----:B-1----:R-:W-:Y:S01]  /*7d30*/  IMAD.MOV.U32 R24, RZ, RZ, R26 ;  /* 0x000000ffff187224 */ /* 0x002fe200078e001a */
[----:B0-----:R-:W-:Y:S05]  /*7d40*/  BRA `(.L_x_15337) ;  /* 0xffffaa3000007947 */ /* 0x001fea000383ffff */
.L_x_15290:
[----:B------:R-:W-:Y:S01]  /*7d50*/  IMAD.MOV.U32 R26, RZ, RZ, R31 ;  /* 0x000000ffff1a7224 */ /* 0x000fe200078e001f */
[----:B------:R-:W-:Y:S01]  /*7d60*/  MOV R24, 0x7db0 ;  /* 0x00007db000187802 */ /* 0x000fe20000000f00 */
[----:B------:R-:W-:-:S02]  /*7d70*/  IMAD.MOV.U32 R27, RZ, RZ, 0x1 ;  /* 0x00000001ff1b7424 */ /* 0x000fc400078e00ff */
[----:B------:R-:W-:Y:S02]  /*7d80*/  IMAD.MOV.U32 R28, RZ, RZ, 0x1f ;  /* 0x0000001fff1c7424 */ /* 0x000fe400078e00ff */
[----:B------:R-:W-:Y:S02]  /*7d90*/  IMAD.MOV.U32 R29, RZ, RZ, -0x1 ;  /* 0xffffffffff1d7424 */ /* 0x000fe400078e00ff */
[----:B------:R-:W-:Y:S05]  /*7da0*/  CALL.REL.NOINC `($__internal_338_$__cuda_sm70_shflsync_bfly_p) ;  /* 0x0000020000007944 */ /* 0x000fea0003c00000 */
[----:B-1----:R-:W-:Y:S01]  /*7db0*/  IMAD.MOV.U32 R24, RZ, RZ, R26 ;  /* 0x000000ffff187224 */ /* 0x002fe200078e001a */
[----:B0-----:R-:W-:Y:S05]  /*7dc0*/  BRA `(.L_x_15338) ;  /* 0xffffbdc000007947 */ /* 0x001fea000383ffff */
.L_x_15293:
[----:B------:R-:W-:Y:S01]  /*7dd0*/  IMAD.MOV.U32 R26, RZ, RZ, R63 ;  /* 0x000000ffff1a7224 */ /* 0x000fe200078e003f */
[----:B------:R-:W-:Y:S01]  /*7de0*/  MOV R24, 0x7e30 ;  /* 0x00007e3000187802 */ /* 0x000fe20000000f00 */
[----:B------:R-:W-:Y:S02]  /*7df0*/  IMAD.MOV.U32 R27, RZ, RZ, 0x10 ;  /* 0x00000010ff1b7424 */ /* 0x000fe400078e00ff */
[----:B------:R-:W-:Y:S02]  /*7e00*/  IMAD.MOV.U32 R28, RZ, RZ, 0x1f ;  /* 0x0000001fff1c7424 */ /* 0x000fe400078e00ff */
[----:B------:R-:W-:Y:S02]  /*7e10*/  IMAD.MOV.U32 R29, RZ, RZ, -0x1 ;  /* 0xffffffffff1d7424 */ /* 0x000fe400078e00ff */
[----:B------:R-:W-:Y:S05]  /*7e20*/  CALL.REL.NOINC `($__internal_338_$__cuda_sm70_shflsync_bfly_p) ;  /* 0x0000018000007944 */ /* 0x000fea0003c00000 */
[----:B-1----:R-:W-:Y:S01]  /*7e30*/  IMAD.MOV.U32 R0, RZ, RZ, R26 ;  /* 0x000000ffff007224 */ /* 0x002fe200078e001a */
[----:B0-----:R-:W-:Y:S05]  /*7e40*/  BRA `(.L_x_15339) ;  /* 0xffffbf0000007947 */ /* 0x001fea000383ffff */
.L_x_15294:
[----:B------:R-:W-:Y:S01]  /*7e50*/  IMAD.MOV.U32 R26, RZ, RZ, R63 ;  /* 0x000000ffff1a7224 */ /* 0x000fe200078e003f */
[----:B------:R-:W-:Y:S01]  /*7e60*/  MOV R24, 0x7eb0 ;  /* 0x00007eb000187802 */ /* 0x000fe20000000f00 */
[----:B------:R-:W-:-:S02]  /*7e70*/  IMAD.MOV.U32 R27, RZ, RZ, 0x8 ;  /* 0x00000008ff1b7424 */ /* 0x000fc400078e00ff */
[----:B------:R-:W-:Y:S02]  /*7e80*/  IMAD.MOV.U32 R28, RZ, RZ, 0x1f ;  /* 0x0000001fff1c7424 */ /* 0x000fe400078e00ff */
[----:B------:R-:W-:Y:S02]  /*7e90*/  IMAD.MOV.U32 R29, RZ, RZ, -0x1 ;  /* 0xffffffffff1d7424 */ /* 0x000fe400078e00ff */
[----:B------:R-:W-:Y:S05]  /*7ea0*/  CALL.REL.NOINC `($__internal_338_$__cuda_sm70_shflsync_bfly_p) ;  /* 0x0000010000007944 */ /* 0x000fea0003c00000 */
[----:B-1----:R-:W-:Y:S01]  /*7eb0*/  FMNMX.FTZ R3, R63, R26, !PT ;  /* 0x0000001a3f037209 */ /* 0x002fe20007810000 */
[----:B0-----:R-:W-:Y:S01]  /*7ec0*/  IMAD.MOV.U32 R27, RZ, RZ, 0x4 ;  /* 0x00000004ff1b7424 */ /* 0x001fe200078e00ff */
[----:B------:R-:W-:Y:S01]  /*7ed0*/  MOV R24, 0x7f20 ;  /* 0x00007f2000187802 */ /* 0x000fe20000000f00 */
[----:B------:R-:W-:Y:S02]  /*7ee0*/  IMAD.MOV.U32 R28, RZ, RZ, 0x1f ;  /* 0x0000001fff1c7424 */ /* 0x000fe400078e00ff */
[----:B------:R-:W-:Y:S02]  /*7ef0*/  IMAD.MOV.U32 R29, RZ, RZ, -0x1 ;  /* 0xffffffffff1d7424 */ /* 0x000fe400078e00ff */
[----:B------:R-:W-:Y:S02]  /*7f00*/  IMAD.MOV.U32 R26, RZ, RZ, R3 ;  /* 0x000000ffff1a7224 */ /* 0x000fe400078e0003 */
[----:B------:R-:W-:Y:S05]  /*7f10*/  CALL.REL.NOINC `($__internal_338_$__cuda_sm70_shflsync_bfly_p) ;  /* 0x0000009000007944 */ /* 0x000fea0003c00000 */
[----:B-1----:R-:W-:Y:S01]  /*7f20*/  FMNMX.FTZ R3, R3, R26, !PT ;  /* 0x0000001a03037209 */ /* 0x002fe20007810000 */
[----:B0-----:R-:W-:Y:S01]  /*7f30*/  IMAD.MOV.U32 R27, RZ, RZ, 0x2 ;  /* 0x00000002ff1b7424 */ /* 0x001fe200078e00ff */
[----:B------:R-:W-:Y:S01]  /*7f40*/  MOV R24, 0x7f90 ;  /* 0x00007f9000187802 */ /* 0x000fe20000000f00 */
[----:B------:R-:W-:-:S02]  /*7f50*/  IMAD.MOV.U32 R28, RZ, RZ, 0x1f ;  /* 0x0000001fff1c7424 */ /* 0x000fc400078e00ff */
[----:B------:R-:W-:Y:S02]  /*7f60*/  IMAD.MOV.U32 R29, RZ, RZ, -0x1 ;  /* 0xffffffffff1d7424 */ /* 0x000fe400078e00ff */
[----:B------:R-:W-:Y:S02]  /*7f70*/  IMAD.MOV.U32 R26, RZ, RZ, R3 ;  /* 0x000000ffff1a7224 */ /* 0x000fe400078e0003 */
[----:B------:R-:W-:Y:S05]  /*7f80*/  CALL.REL.NOINC `($__internal_338_$__cuda_sm70_shflsync_bfly_p) ;  /* 0x0000002000007944 */ /* 0x000fea0003c00000 */
[----:B-1----:R-:W-:Y:S01]  /*7f90*/  IMAD.MOV.U32 R2, RZ, RZ, R26 ;  /* 0x000000ffff027224 */ /* 0x002fe200078e001a */
[----:B0-----:R-:W-:Y:S05]  /*7fa0*/  BRA `(.L_x_15340) ;  /* 0xffffbe1000007947 */ /* 0x001fea000383ffff */
        .weak           $__internal_338_$__cuda_sm70_shflsync_bfly_p
        .type           $__internal_338_$__cuda_sm70_shflsync_bfly_p,@function
        .size           $__internal_338_$__cuda_sm70_shflsync_bfly_p,(.L_x_23505 - $__internal_338_$__cuda_sm70_shflsync_bfly_p)
$__internal_338_$__cuda_sm70_shflsync_bfly_p:
[----:B------:R-:W-:Y:S01]  /*7fb0*/  IMAD.MOV.U32 R25, RZ, RZ, 0x0 ;  /* 0x00000000ff197424 */ /* 0x000fe200078e00ff */
[----:B------:R-:W-:Y:S04]  /*7fc0*/  WARPSYNC R29 ;  /* 0x0000001d00007348 */ /* 0x000fe80003800000 */
[----:B------:R0:W1:Y:S01]  /*7fd0*/  SHFL.BFLY PT, R26, R26, R27, R28 ;  /* 0x0c00001b1a1a7389 */ /* 0x00006200000e001c */
[----:B------:R-:W-:Y:S05]  /*7fe0*/  RET.REL.NODEC R24 `(_ZN4vllm25paged_attention_v1_kernelI13__nv_bfloat16S1_Li96ELi16ELi128ELNS_18Fp8KVCacheDataTypeE0ELb1EEEvPT_PKS3_PKT0_S9_ifPKiSB_iPKfiiiSD_SD_iiiii) ;  /* 0xffff801018007950 */ /* 0x000fea0003c3ffff */
.L_x_15341:
        /* <DEDUP_REMOVED lines=9> */
.L_x_23505:


//--------------------- .text._ZN4vllm25paged_attention_v1_kernelI13__nv_bfloat16S1_Li80ELi16ELi128ELNS_18Fp8KVCacheDataTypeE0ELb1EEEvPT_PKS3_PKT0_S9_ifPKiSB_iPKfiiiSD_SD_iiiii --------------------------
	.section	.text._ZN4vllm25paged_attention_v1_kernelI13__nv_bfloat16S1_Li80ELi16ELi128ELNS_18Fp8KVCacheDataTypeE0ELb1EEEvPT_PKS3_PKT0_S9_ifPKiSB_iPKfiiiSD_SD_iiiii,"ax",@progbits
	.sectioninfo	@"SHI_REGISTERS=79"
	.align	128
        .global         _ZN4vllm25paged_attention_v1_kernelI13__nv_bfloat16S1_Li80ELi16ELi128ELNS_18Fp8KVCacheDataTypeE0ELb1EEEvPT_PKS3_PKT0_S9_ifPKiSB_iPKfiiiSD_SD_iiiii
        .type           _ZN4vllm25paged_attention_v1_kernelI13__nv_bfloat16S1_Li80ELi16ELi128ELNS_18Fp8KVCacheDataTypeE0ELb1EEEvPT_PKS3_PKT0_S9_ifPKiSB_iPKfiiiSD_SD_iiiii,@function
        .size           _ZN4vllm25paged_attention_v1_kernelI13__nv_bfloat16S1_Li80ELi16ELi128ELNS_18Fp8KVCacheDataTypeE0ELb1EEEvPT_PKS3_PKT0_S9_ifPKiSB_iPKfiiiSD_SD_iiiii,(.L_x_23506 - _ZN4vllm25paged_attention_v1_kernelI13__nv_bfloat16S1_Li80ELi16ELi128ELNS_18Fp8KVCacheDataTypeE0ELb1EEEvPT_PKS3_PKT0_S9_ifPKiSB_iPKfiiiSD_SD_iiiii)
        .other          _ZN4vllm25paged_attention_v1_kernelI13__nv_bfloat16S1_Li80ELi16ELi128ELNS_18Fp8KVCacheDataTypeE0ELb1EEEvPT_PKS3_PKT0_S9_ifPKiSB_iPKfiiiSD_SD_iiiii,@"STO_CUDA_ENTRY STV_DEFAULT"
_ZN4vllm25paged_attention_v1_kernelI13__nv_bfloat16S1_Li80ELi16ELi128ELNS_18Fp8KVCacheDataTypeE0ELb1EEEvPT_PKS3_PKT0_S9_ifPKiSB_iPKfiiiSD_SD_iiiii:
.text._ZN4vllm25paged_attention_v1_kernelI13__nv_bfloat16S1_Li80ELi16ELi128ELNS_18Fp8KVCacheDataTypeE0ELb1EEEvPT_PKS3_PKT0_S9_ifPKiSB_iPKfiiiSD_SD_iiiii:
        /* <DEDUP_REMOVED lines=20> */
[----:B------:R-:W-:-:S02]  /*0140*/  IMAD.MOV.U32 R5, RZ, RZ, c[0x0][0xc] ;  /* 0x00000300ff057624 */ /* 0x000fc400078e00ff */
[----:B---3--:R-:W-:Y:S02]  /*0150*/  IMAD.MOV.U32 R8, RZ, RZ, RZ ;  /* 0x000000ffff087224 */ /* 0x008fe400078e00ff */
[----:B----4-:R-:W-:-:S04]  /*0160*/  IMAD.MOV R11, RZ, RZ, -R9 ;  /* 0x000000ffff0b7224 */ /* 0x010fc800078e0a09 */
[----:B------:R-:W-:-:S04]  /*0170*/  IMAD R11, R11, R10, RZ ;  /* 0x0000000a0b0b7224 */ /* 0x000fc800078e02ff */
[----:B------:R-:W-:Y:S01]  /*0180*/  IMAD.HI.U32 R9, R9, R11, R8 ;  /* 0x0000000b09097227 */ /* 0x000fe200078e0008 */
        /* <DEDUP_REMOVED lines=18> */
[----:B0-----:R-:W2:Y:S02]  /*02b0*/  MUFU.RCP R3, R3 ;  /* 0x0000000300037308 */ /* 0x001ea40000001000 */
[----:B--2---:R-:W-:Y:S01]  /*02c0*/  IADD3 R6, R3, 0xffffffe, RZ ;  /* 0x0ffffffe03067810 */ /* 0x004fe20007ffe0ff */
[----:B------:R-:W-:-:S05]  /*02d0*/  IMAD.MOV R3, RZ, RZ, -R10 ;  /* 0x000000ffff037224 */ /* 0x000fca00078e0a0a */
[----:B------:R0:W2:Y:S02]  /*02e0*/  F2I.FTZ.U32.TRUNC.NTZ R7, R6 ;  /* 0x0000000600077305 */ /* 0x0000a4000021f000 */
[----:B0-----:R-:W-:Y:S02]  /*02f0*/  IMAD.MOV.U32 R6, RZ, RZ, RZ ;  /* 0x000000ffff067224 */ /* 0x001fe400078e00ff */
[----:B--2---:R-:W-:-:S04]  /*0300*/  IMAD.MOV R9, RZ, RZ, -R7 ;  /* 0x000000ffff097224 */ /* 0x004fc800078e0a07 */
        /* <DEDUP_REMOVED lines=12> */
[-C--:B------:R-:W-:Y:S02]  /*03d0*/  LEA.HI R3, R13, R13.reuse, RZ, 0x1 ;  /* 0x0000000d0d037211 */ /* 0x080fe400078f08ff */
[----:B------:R-:W-:Y:S02]  /*03e0*/  LEA.HI R4, R4, R13, RZ, 0x5 ;  /* 0x0000000d04047211 */ /* 0x000fe400078f28ff */
[----:B------:R-:W-:Y:S02]  /*03f0*/  LOP3.LUT R52, R3, 0xfffffffe, RZ, 0xc0, !PT ;  /* 0xfffffffe03347812 */ /* 0x000fe400078ec0ff */
[----:B------:R-:W-:Y:S02]  /*0400*/  @P0 IADD3 R12, R12, 0x1, RZ ;  /* 0x000000010c0c0810 */ /* 0x000fe40007ffe0ff */
[C---:B------:R-:W-:Y:S01]  /*0410*/  ISETP.GT.AND P0, PT, R13.reuse, 0x13, PT ;  /* 0x000000130d00780c */ /* 0x040fe20003f04270 */
[----:B------:R-:W-:Y:S01]  /*0420*/  IMAD.IADD R52, R13, 0x1, -R52 ;  /* 0x000000010d347824 */ /* 0x000fe200078e0a34 */
[----:B------:R-:W-:Y:S01]  /*0430*/  LOP3.LUT R6, R4, 0xffffffe0, RZ, 0xc0, !PT ;  /* 0xffffffe004067812 */ /* 0x000fe200078ec0ff */
[----:B------:R-:W-:Y:S01]  /*0440*/  @!P2 IMAD.MOV R12, RZ, RZ, -R12 ;  /* 0x000000ffff0ca224 */ /* 0x000fe200078e0a0c */
[----:B------:R-:W-:-:S02]  /*0450*/  @!P1 LOP3.LUT R12, RZ, R11, RZ, 0x33, !PT ;  /* 0x0000000bff0c9212 */ /* 0x000fc400078e33ff */
[----:B------:R-:W-:Y:S01]  /*0460*/  SHF.R.S32.HI R3, RZ, 0x1, R3 ;  /* 0x00000001ff037819 */ /* 0x000fe20000011403 */
[----:B------:R-:W-:Y:S01]  /*0470*/  IMAD.IADD R53, R13, 0x1, -R6 ;  /* 0x000000010d357824 */ /* 0x000fe200078e0a06 */
[----:B------:R-:W-:-:S05]  /*0480*/  SHF.R.S32.HI R54, RZ, 0x5, R4 ;  /* 0x00000005ff367819 */ /* 0x000fca0000011404 */
        /* <DEDUP_REMOVED lines=26> */
.L_x_15346:
        /* <DEDUP_REMOVED lines=13> */
.L_x_15345:
[----:B------:R-:W-:Y:S05]  /*0700*/  BSYNC B1 ;  /* 0x0000000000017941 */ /* 0x000fea0003800000 */
.L_x_15344:
        /* <DEDUP_REMOVED lines=10> */
.L_x_15347:
        /* <DEDUP_REMOVED lines=21> */
.L_x_15343:
[----:B------:R-:W-:Y:S05]  /*0900*/  BSYNC B0 ;  /* 0x0000000000007941 */ /* 0x000fea0003800000 */
.L_x_15342:
[----:B------:R-:W-:Y:S01]  /*0910*/  IABS R9, c[0x0][0x1d4] ;  /* 0x0000750000097a13 */ /* 0x000fe20000000000 */
[----:B------:R-:W-:Y:S01]  /*0920*/  BAR.SYNC.DEFER_BLOCKING 0x0 ;  /* 0x0000000000007b1d */ /* 0x000fe20000010000 */
[----:B-----5:R-:W-:Y:S01]  /*0930*/  IADD3 R4, R55, -0x1, RZ ;  /* 0xffffffff37047810 */ /* 0x020fe20007ffe0ff */
[----:B------:R-:W-:-:S03]  /*0940*/  IMAD.MOV.U32 R51, RZ, RZ, -0x800001 ;  /* 0xff7fffffff337424 */ /* 0x000fc600078e00ff */
[----:B------:R-:W-:Y:S01]  /*0950*/  IABS R14, R4 ;  /* 0x00000004000e7213 */ /* 0x000fe20000000000 */
[----:B------:R-:W0:Y:S01]  /*0960*/  I2F.RP R8, R9 ;  /* 0x0000000900087306 */ /* 0x000e220000209400 */
[----:B------:R-:W-:Y:S01]  /*0970*/  LOP3.LUT R4, R4, c[0x0][0x1d4], RZ, 0x3c, !PT ;  /* 0x0000750004047a12 */ /* 0x000fe200078e3cff */
[----:B------:R-:W-:Y:S03]  /*0980*/  BSSY B0, `(.L_x_15348) ;  /* 0x00002d6000007945 */ /* 0x000fe60003800000 */
[----:B------:R-:W-:-:S03]  /*0990*/  ISETP.GE.AND P2, PT, R4, RZ, PT ;  /* 0x000000ff0400720c */ /* 0x000fc60003f46270 */
        /* <DEDUP_REMOVED lines=16> */
[----:B------:R-:W-:Y:S02]  /*0aa0*/  IADD3 R5, R55, 0xf, RZ ;  /* 0x0000000f37057810 */ /* 0x000fe40007ffe0ff */
[----:B------:R-:W-:Y:S01]  /*0ab0*/  ISETP.GE.U32.AND P0, PT, R6, R9, PT ;  /* 0x000000090600720c */ /* 0x000fe20003f06070 */
[----:B------:R-:W-:Y:S01]  /*0ac0*/  @!P3 IMAD.MOV.U32 R9, RZ, RZ, c[0x0][0x1c8] ;  /* 0x00007200ff09b624 */ /* 0x000fe200078e00ff */
[----:B------:R-:W-:Y:S01]  /*0ad0*/  SHF.R.S32.HI R4, RZ, 0x1f, R5 ;  /* 0x0000001fff047819 */ /* 0x000fe20000011405 */
[----:B------:R-:W-:Y:S01]  /*0ae0*/  @!P3 IMAD.MOV R6, RZ, RZ, -c[0x0][0x1d8] ;  /* 0x80007600ff06b624 */ /* 0x000fe200078e02ff */
[----:B------:R-:W-:Y:S01]  /*0af0*/  ISETP.NE.AND P1, PT, RZ, c[0x0][0x1d4], PT ;  /* 0x00007500ff007a0c */ /* 0x000fe20003f25270 */
[----:B------:R-:W-:Y:S01]  /*0b00*/  @!P3 IMAD R9, R9, c[0x0][0x180], R12 ;  /* 0x000060000909ba24 */ /* 0x000fe200078e020c */
[----:B------:R-:W-:-:S03]  /*0b10*/  LEA.HI R4, R4, R5, RZ, 0x4 ;  /* 0x0000000504047211 */ /* 0x000fc600078f20ff */
[----:B------:R-:W-:Y:S01]  /*0b20*/  @!P3 IMAD R9, R9, R6, RZ ;  /* 0x000000060909b224 */ /* 0x000fe200078e02ff */
[----:B------:R-:W-:Y:S01]  /*0b30*/  SHF.R.S32.HI R11, RZ, 0x4, R4 ;  /* 0x00000004ff0b7819 */ /* 0x000fe20000011404 */
[----:B------:R-:W-:Y:S02]  /*0b40*/  @P3 IMAD R9, R2, c[0x0][0x1d8], RZ ;  /* 0x0000760002093a24 */ /* 0x000fe400078e02ff */
        /* <DEDUP_REMOVED lines=9> */
[----:B------:R-:W-:Y:S01]  /*0be0*/  SHF.R.S32.HI R2, RZ, 0x1f, R3 ;  /* 0x0000001fff027819 */ /* 0x000fe20000011403 */
[----:B------:R-:W-:Y:S01]  /*0bf0*/  IMAD.SHL.U32 R49, R15, 0x4, RZ ;  /* 0x000000040f317824 */ /* 0x000fe200078e00ff */
[----:B------:R-:W-:Y:S01]  /*0c00*/  IADD3 R18, R52, 0xa, RZ ;  /* 0x0000000a34127810 */ /* 0x000fe20007ffe0ff */
[----:B------:R-:W-:Y:S01]  /*0c10*/  IMAD.SHL.U32 R47, R14, 0x4, RZ ;  /* 0x000000040e2f7824 */ /* 0x000fe200078e00ff */
[----:B------:R-:W-:Y:S02]  /*0c20*/  LEA.HI R2, R2, R3, RZ, 0x4 ;  /* 0x0000000302027211 */ /* 0x000fe400078f20ff */
        /* <DEDUP_REMOVED lines=8> */
[----:B------:R-:W-:Y:S02]  /*0cb0*/  IADD3 R17, R52, 0x8, RZ ;  /* 0x0000000834117810 */ /* 0x000fe40007ffe0ff */
        /* <DEDUP_REMOVED lines=9> */
[----:B------:R-:W-:Y:S02]  /*0d50*/  LOP3.LUT R6, R6, 0xfffffff8, RZ, 0xc0, !PT ;  /* 0xfffffff806067812 */ /* 0x000fe400078ec0ff */
[----:B------:R-:W-:Y:S02]  /*0d60*/  SHF.R.S32.HI R5, RZ, 0x1f, R50 ;  /* 0x0000001fff057819 */ /* 0x000fe40000011432 */
[----:B------:R-:W-:Y:S01]  /*0d70*/  LEA.HI R3, R3, R8, RZ, 0x3 ;  /* 0x0000000803037211 */ /* 0x000fe200078f18ff */
[----:B------:R-:W-:Y:S01]  /*0d80*/  IMAD.IADD R47, R47, 0x1, -R6 ;  /* 0x000000012f2f7824 */ /* 0x000fe200078e0a06 */
[----:B------:R-:W-:-:S02]  /*0d90*/  SHF.R.S32.HI R4, RZ, 0x1f, R43 ;  /* 0x0000001fff047819 */ /* 0x000fc4000001142b */
[----:B------:R-:W-:Y:S02]  /*0da0*/  LEA.HI R2, R2, R45, RZ, 0x3 ;  /* 0x0000002d02027211 */ /* 0x000fe400078f18ff */
[----:B------:R-:W-:Y:S02]  /*0db0*/  LEA.HI R5, R5, R50, RZ, 0x3 ;  /* 0x0000003205057211 */ /* 0x000fe400078f18ff */
[----:B------:R-:W-:Y:S02]  /*0dc0*/  LOP3.LUT R3, R3, 0xfffffff8, RZ, 0xc0, !PT ;  /* 0xfffffff803037812 */ /* 0x000fe400078ec0ff */
[----:B------:R-:W-:Y:S02]  /*0dd0*/  SHF.R.S32.HI R6, RZ, 0x1f, R7 ;  /* 0x0000001fff067819 */ /* 0x000fe40000011407 */
[----:B------:R-:W-:Y:S01]  /*0de0*/  LEA.HI R4, R4, R43, RZ, 0x3 ;  /* 0x0000002b04047211 */ /* 0x000fe200078f18ff */
[----:B------:R-:W-:Y:S01]  /*0df0*/  IMAD.IADD R8, R8, 0x1, -R3 ;  /* 0x0000000108087824 */ /* 0x000fe200078e0a03 */
[----:B------:R-:W-:-:S02]  /*0e00*/  LOP3.LUT R2, R2, 0xfffffff8, RZ, 0xc0, !PT ;  /* 0xfffffff802027812 */ /* 0x000fc400078ec0ff */
[C---:B------:R-:W-:Y:S02]  /*0e10*/  IADD3 R20, R52.reuse, 0xe, RZ ;  /* 0x0000000e34147810 */ /* 0x040fe40007ffe0ff */
[----:B------:R-:W-:Y:S01]  /*0e20*/  IADD3 R25, R52, 0x12, RZ ;  /* 0x0000001234197810 */ /* 0x000fe20007ffe0ff */
[----:B------:R-:W-:Y:S01]  /*0e30*/  IMAD.IADD R45, R45, 0x1, -R2 ;  /* 0x000000012d2d7824 */ /* 0x000fe200078e0a02 */
[----:B------:R-:W-:Y:S01]  /*0e40*/  LOP3.LUT R5, R5, 0xfffffff8, RZ, 0xc0, !PT ;  /* 0xfffffff805057812 */ /* 0x000fe200078ec0ff */
[----:B------:R-:W-:Y:S01]  /*0e50*/  IMAD.SHL.U32 R3, R20, 0x4, RZ ;  /* 0x0000000414037824 */ /* 0x000fe200078e00ff */
[----:B------:R-:W-:Y:S01]  /*0e60*/  LEA.HI R6, R6, R7, RZ, 0x3 ;  /* 0x0000000706067211 */ /* 0x000fe200078f18ff */
[----:B------:R-:W-:Y:S01]  /*0e70*/  IMAD.SHL.U32 R23, R25, 0x4, RZ ;  /* 0x0000000419177824 */ /* 0x000fe200078e00ff */
[----:B------:R-:W-:Y:S01]  /*0e80*/  IADD3 R22, R52, 0x10, RZ ;  /* 0x0000001034167810 */ /* 0x000fe20007ffe0ff */
[----:B------:R-:W-:Y:S01]  /*0e90*/  IMAD R2, R12, c[0x0][0x1b0], RZ ;  /* 0x00006c000c027a24 */ /* 0x000fe200078e02ff */
        /* <DEDUP_REMOVED lines=9> */
[----:B------:R-:W-:Y:S02]  /*0f30*/  IADD3 R66, P0, R2, R67, RZ ;  /* 0x0000004302427210 */ /* 0x000fe40007f1e0ff */
[----:B------:R-:W-:Y:S02]  /*0f40*/  SHF.R.S32.HI R6, RZ, 0x1f, R5 ;  /* 0x0000001fff067819 */ /* 0x000fe40000011405 */
[----:B------:R-:W-:Y:S02]  /*0f50*/  LEA.HI R4, R4, R3, RZ, 0x3 ;  /* 0x0000000304047211 */ /* 0x000fe400078f18ff */
[----:B------:R-:W-:Y:S02]  /*0f60*/  LEA.HI R26, R24, R23, RZ, 0x3 ;  /* 0x00000017181a7211 */ /* 0x000fe400078f18ff */
[----:B------:R-:W-:Y:S01]  /*0f70*/  LEA.HI.X.SX32 R67, R2, R27, 0x1, P0 ;  /* 0x0000001b02437211 */ /* 0x000fe200000f0eff */
[----:B------:R-:W-:Y:S01]  /*0f80*/  IMAD R2, R52, 0x50, RZ ;  /* 0x0000005034027824 */ /* 0x000fe200078e02ff */
[----:B------:R-:W-:-:S02]  /*0f90*/  LEA.HI R14, R14, R14, RZ, 0x1 ;  /* 0x0000000e0e0e7211 */ /* 0x000fc400078f08ff */
[----:B------:R-:W-:Y:S02]  /*0fa0*/  FSETP.NEU.FTZ.AND P0, PT, R64, RZ, PT ;  /* 0x000000ff4000720b */ /* 0x000fe40003f1d000 */
        /* <DEDUP_REMOVED lines=63> */
[----:B------:R-:W-:Y:S01]  /*13a0*/  LEA R58, P0, R23, c[0x0][0x188], 0x2 ;  /* 0x00006200173a7a11 */ /* 0x000fe200078010ff */
[----:B------:R-:W-:Y:S01]  /*13b0*/  IMAD.MOV.U32 R56, RZ, RZ, R54 ;  /* 0x000000ffff387224 */ /* 0x000fe200078e0036 */
[----:B------:R-:W-:Y:S01]  /*13c0*/  LEA R62, R62, 0xc0, 0x2 ;  /* 0x000000c03e3e7811 */ /* 0x000fe200078e10ff */
[----:B------:R-:W-:Y:S01]  /*13d0*/  IMAD.IADD R60, R21, 0x1, R61 ;  /* 0x00000001153c7824 */ /* 0x000fe200078e023d */
[----:B------:R-:W-:-:S02]  /*13e0*/  LEA.HI.X R57, R23, c[0x0][0x18c], R20, 0x2, P0 ;  /* 0x0000630017397a11 */ /* 0x000fc400000f1414 */
.L_x_15356:
        /* <DEDUP_REMOVED lines=68> */
[----:B------:R-:W-:Y:S02]  /*1830*/  LEA.HI.X R71, R63, c[0x0][0x174], R20, 0x1, P2 ;  /* 0x00005d003f477a11 */ /* 0x000fe400010f0c14 */
[----:B------:R-:W0:Y:S04]  /*1840*/  LDS.128 R20, [R2] ;  /* 0x0000000002147984 */ /* 0x000e280000000c00 */
[----:B------:R-:W2:Y:S04]  /*1850*/  LDG.E.CONSTANT R63, [R68.64] ;  /* 0x0000000a443f7981 */ /* 0x000ea8000c1e9900 */
        /* <DEDUP_REMOVED lines=19> */
[----:B------:R-:W-:Y:S02]  /*1990*/  PRMT R71, RZ, 0x7610, R21 ;  /* 0x00007610ff477816 */ /* 0x000fe40000000015 */
[----:B0-----:R-:W-:Y:S02]  /*19a0*/  PRMT R69, RZ, 0x7610, R20 ;  /* 0x00007610ff457816 */ /* 0x001fe40000000014 */
[----:B------:R-:W-:-:S02]  /*19b0*/  PRMT R20, RZ, 0x5410, R23 ;  /* 0x00005410ff147816 */ /* 0x000fc40000000017 */
[----:B------:R-:W-:Y:S01]  /*19c0*/  PRMT R23, RZ, 0x7610, R23 ;  /* 0x00007610ff177816 */ /* 0x000fe20000000017 */
[----:B------:R-:W-:Y:S01]  /*19d0*/  FFMA.FTZ R72, R69, R72, R22 ;  /* 0x0000004845487223 */ /* 0x000fe20000010016 */
[----:B----4-:R-:W-:Y:S02]  /*19e0*/  PRMT R69, RZ, 0x5410, R73 ;  /* 0x00005410ff457816 */ /* 0x010fe40000000049 */
[----:B------:R-:W-:-:S03]  /*19f0*/  PRMT R68, RZ, 0x5410, R21 ;  /* 0x00005410ff447816 */ /* 0x000fc60000000015 */
[----:B------:R-:W-:Y:S01]  /*1a00*/  FMUL.FTZ R22, R20, R69 ;  /* 0x0000004514167220 */ /* 0x000fe20000410000 */
[----:B------:R-:W-:-:S05]  /*1a10*/  PRMT R20, RZ, 0x7610, R73 ;  /* 0x00007610ff147816 */ /* 0x000fca0000000049 */
[----:B------:R-:W-:Y:S01]  /*1a20*/  FMUL.FTZ R20, R23, R20 ;  /* 0x0000001417147220 */ /* 0x000fe20000410000 */
[--C-:B-----5:R-:W-:Y:S02]  /*1a30*/  PRMT R23, RZ, 0x5410, R74.reuse ;  /* 0x00005410ff177816 */ /* 0x120fe4000000004a */
[----:B------:R-:W-:-:S03]  /*1a40*/  PRMT R74, RZ, 0x7610, R74 ;  /* 0x00007610ff4a7816 */ /* 0x000fc6000000004a */
[----:B------:R-:W-:Y:S02]  /*1a50*/  FFMA.FTZ R68, R68, R23, R22 ;  /* 0x0000001744447223 */ /* 0x000fe40000010016 */
[----:B------:R-:W-:Y:S02]  /*1a60*/  FFMA.FTZ R71, R71, R74, R20 ;  /* 0x0000004a47477223 */ /* 0x000fe40000010014 */
[----:B------:R-:W0:Y:S02]  /*1a70*/  LDS.128 R20, [R2+0x10] ;  /* 0x0000100002147984 */ /* 0x000e240000000c00 */
[----:B0-----:R-:W-:Y:S02]  /*1a80*/  PRMT R74, RZ, 0x5410, R20 ;  /* 0x00005410ff4a7816 */ /* 0x001fe40000000014 */
[----:B--2---:R-:W-:Y:S02]  /*1a90*/  PRMT R73, RZ, 0x5410, R70 ;  /* 0x00005410ff497816 */ /* 0x004fe40000000046 */
[----:B---3--:R-:W-:-:S03]  /*1aa0*/  PRMT R69, RZ, 0x5410, R63 ;  /* 0x00005410ff457816 */ /* 0x008fc6000000003f */
[----:B------:R-:W-:Y:S01]  /*1ab0*/  FFMA.FTZ R73, R74, R73, R65 ;  /* 0x000000494a497223 */ /* 0x000fe20000010041 */
[----:B------:R-:W-:Y:S02]  /*1ac0*/  PRMT R65, RZ, 0x7610, R20 ;  /* 0x00007610ff417816 */ /* 0x000fe40000000014 */
[----:B------:R-:W-:-:S05]  /*1ad0*/  PRMT R20, RZ, 0x7610, R70 ;  /* 0x00007610ff147816 */ /* 0x000fca0000000046 */
        /* <DEDUP_REMOVED lines=23> */
[--C-:B---3--:R-:W-:Y:S02]  /*1c50*/  PRMT R22, RZ, 0x5410, R74.reuse ;  /* 0x00005410ff167816 */ /* 0x108fe4000000004a */
[----:B------:R-:W-:Y:S01]  /*1c60*/  PRMT R74, RZ, 0x7610, R74 ;  /* 0x00007610ff4a7816 */ /* 0x000fe2000000004a */
[----:B------:R-:W-:Y:S01]  /*1c70*/  FFMA.FTZ R69, R69, R72, R20 ;  /* 0x0000004845457223 */ /* 0x000fe20000010014 */
[----:B------:R-:W-:-:S05]  /*1c80*/  PRMT R20, RZ, 0x5410, R23 ;  /* 0x00005410ff147816 */ /* 0x000fca0000000017 */
[----:B------:R-:W-:Y:S01]  /*1c90*/  FFMA.FTZ R65, R20, R22, R65 ;  /* 0x0000001614417223 */ /* 0x000fe20000010041 */
        /* <DEDUP_REMOVED lines=35> */
[--C-:B---3--:R-:W-:Y:S02]  /*1ed0*/  PRMT R20, RZ, 0x5410, R75.reuse ;  /* 0x00005410ff147816 */ /* 0x108fe4000000004b */
[----:B------:R-:W-:-:S03]  /*1ee0*/  PRMT R75, RZ, 0x7610, R75 ;  /* 0x00007610ff4b7816 */ /* 0x000fc6000000004b */
[----:B------:R-:W-:Y:S02]  /*1ef0*/  FFMA.FTZ R76, R76, R20, R65 ;  /* 0x000000144c4c7223 */ /* 0x000fe40000010041 */
[----:B------:R-:W0:Y:S01]  /*1f00*/  LDS.128 R20, [R2+0x30] ;  /* 0x0000300002147984 */ /* 0x000e220000000c00 */
[----:B------:R-:W-:Y:S01]  /*1f10*/  FFMA.FTZ R69, R69, R75, R74 ;  /* 0x0000004b45457223 */ /* 0x000fe2000001004a */
        /* <DEDUP_REMOVED lines=34> */
[----:B------:R-:W-:Y:S01]  /*2140*/  IADD3 R65, P1, P2, R4, R64, R19 ;  /* 0x0000004004417210 */ /* 0x000fe20007a3e013 */
[----:B0-----:R2:W3:Y:S02]  /*2150*/  LDG.E.CONSTANT R68, [R68.64+0x4] ;  /* 0x0000040a44447981 */ /* 0x0014e4000c1e9900 */
[----:B------:R-:W-:-:S02]  /*2160*/  FFMA.FTZ R72, R72, R74, R21 ;  /* 0x0000004a48487223 */ /* 0x000fc40000010015 */
[----:B------:R-:W0:Y:S01]  /*2170*/  LDS.128 R20, [R2+0x40] ;  /* 0x0000400002147984 */ /* 0x000e220000000c00 */
        /* <DEDUP_REMOVED lines=35> */
.L_x_15404:
        /* <DEDUP_REMOVED lines=9> */
.L_x_15352:
[----:B------:R-:W-:-:S13]  /*2440*/  ISETP.NE.AND P1, PT, R52, RZ, PT ;  /* 0x000000ff3400720c */ /* 0x000fda0003f25270 */
[----:B------:R-:W-:-:S05]  /*2450*/  @!P1 IMAD.MOV.U32 R21, RZ, RZ, -0x800001 ;  /* 0xff7fffffff159424 */ /* 0x000fca00078e00ff */
[----:B------:R0:W-:Y:S02]  /*2460*/  @!P1 STS [R62], R21 ;  /* 0x000000153e009388 */ /* 0x0001e40000000800 */
.L_x_15354:
[----:B------:R-:W-:Y:S05]  /*2470*/  BSYNC B1 ;  /* 0x0000000000017941 */ /* 0x000fea0003800000 */
.L_x_15351:
[----:B------:R-:W-:Y:S02]  /*2480*/  IADD3 R58, P1, R58, 0x10, RZ ;  /* 0x000000103a3a7810 */ /* 0x000fe40007f3e0ff */
[----:B01----:R-:W-:Y:S02]  /*2490*/  IADD3 R62, R62, 0x100, RZ ;  /* 0x000001003e3e7810 */ /* 0x003fe40007ffe0ff */
[----:B------:R-:W-:Y:S01]  /*24a0*/  IADD3 R60, R60, 0x40, RZ ;  /* 0x000000403c3c7810 */ /* 0x000fe20007ffe0ff */
[----:B------:R-:W-:Y:S01]  /*24b0*/  IMAD.X R57, RZ, RZ, R57, P1 ;  /* 0x000000ffff397224 */ /* 0x000fe200008e0639 */
[----:B------:R-:W-:Y:S01]  /*24c0*/  IADD3 R61, R61, 0x40, RZ ;  /* 0x000000403d3d7810 */ /* 0x000fe20007ffe0ff */
[----:B------:R-:W-:Y:S01]  /*24d0*/  @P0 CALL.REL.NOINC `(.L_x_15355) ;  /* 0x0000001000000944 */ /* 0x000fe20003c00000 */
[----:B------:R-:W-:Y:S05]  /*24e0*/  BRA `(.L_x_15356) ;  /* 0xffffef0000007947 */ /* 0x000fea000383ffff */
.L_x_15355:
[----:B------:R-:W-:Y:S05]  /*24f0*/  BRA `(.L_x_15349) ;  /* 0x000011e000007947 */ /* 0x000fea0003800000 */
.L_x_15350:
        /* <DEDUP_REMOVED lines=11> */
.L_x_15361:
[----:B------:R-:W-:Y:S01]  /*25b0*/  IABS R23, c[0x0][0x1d4] ;  /* 0x0000750000177a13 */ /* 0x000fe20000000000 */
[----:B------:R-:W-:Y:S01]  /*25c0*/  BSSY B1, `(.L_x_15357) ;  /* 0x0000107000017945 */ /* 0x000fe20003800000 */
[----:B------:R-:W-:Y:S02]  /*25d0*/  IABS R68, R62 ;  /* 0x0000003e00447213 */ /* 0x000fe40000000000 */
[----:B------:R-:W0:Y:S08]  /*25e0*/  I2F.RP R22, R23 ;  /* 0x0000001700167306 */ /* 0x000e300000209400 */
[----:B0-----:R-:W0:Y:S02]  /*25f0*/  MUFU.RCP R22, R22 ;  /* 0x0000001600167308 */ /* 0x001e240000001000 */
[----:B0-----:R-:W-:-:S02]  /*2600*/  IADD3 R21, R22, 0xffffffe, RZ ;  /* 0x0ffffffe16157810 */ /* 0x001fc40007ffe0ff */
        /* <DEDUP_REMOVED lines=24> */
[----:B------:R-:W-:Y:S02]  /*2790*/  @!P1 LOP3.LUT R68, RZ, c[0x0][0x1d4], RZ, 0x33, !PT ;  /* 0x00007500ff449a12 */ /* 0x000fe400078e33ff */
[----:B------:R-:W-:Y:S01]  /*27a0*/  ISETP.NE.AND P2, PT, RZ, c[0x0][0x1d0], PT ;  /* 0x00007400ff007a0c */ /* 0x000fe20003f45270 */
[----:B0-----:R-:W-:Y:S02]  /*27b0*/  IMAD.MOV R61, RZ, RZ, -R21 ;  /* 0x000000ffff3d7224 */ /* 0x001fe400078e0a15 */
[----:B------:R-:W-:-:S02]  /*27c0*/  IMAD.IADD R23, R9, 0x1, R68 ;  /* 0x0000000109177824 */ /* 0x000fc400078e0244 */
        /* <DEDUP_REMOVED lines=36> */
[--C-:B0-----:R-:W-:Y:S02]  /*2a10*/  PRMT R65, RZ, 0x5410, R22.reuse ;  /* 0x00005410ff417816 */ /* 0x101fe40000000016 */
[----:B------:R-:W-:Y:S02]  /*2a20*/  PRMT R75, RZ, 0x7610, R22 ;  /* 0x00007610ff4b7816 */ /* 0x000fe40000000016 */
[--C-:B--2---:R-:W-:Y:S02]  /*2a30*/  PRMT R70, RZ, 0x5410, R69.reuse ;  /* 0x00005410ff467816 */ /* 0x104fe40000000045 */
[----:B------:R-:W-:Y:S02]  /*2a40*/  PRMT R22, RZ, 0x7610, R69 ;  /* 0x00007610ff167816 */ /* 0x000fe40000000045 */
[----:B------:R0:W2:Y:S01]  /*2a50*/  LDG.E.CONSTANT R69, [R72.64] ;  /* 0x0000000a48457981 */ /* 0x0000a2000c1e9900 */
[----:B------:R-:W-:-:S02]  /*2a60*/  FMUL.FTZ R65, R65, R70 ;  /* 0x0000004641417220 */ /* 0x000fc40000410000 */
[----:B------:R-:W-:Y:S02]  /*2a70*/  FMUL.FTZ R75, R75, R22 ;  /* 0x000000164b4b7220 */ /* 0x000fe40000410000 */
[----:B------:R0:W4:Y:S01]  /*2a80*/  LDG.E.CONSTANT R22, [R72.64+0x4] ;  /* 0x0000040a48167981 */ /* 0x000122000c1e9900 */
[--C-:B------:R-:W-:Y:S02]  /*2a90*/  PRMT R70, RZ, 0x5410, R20.reuse ;  /* 0x00005410ff467816 */ /* 0x100fe40000000014 */
[----:B------:R-:W-:Y:S02]  /*2aa0*/  PRMT R20, RZ, 0x7610, R20 ;  /* 0x00007610ff147816 */ /* 0x000fe40000000014 */
[----:B0-----:R-:W-:Y:S02]  /*2ab0*/  PRMT R72, RZ, 0x5410, R21 ;  /* 0x00005410ff487816 */ /* 0x001fe40000000015 */
[--C-:B--2---:R-:W-:Y:S02]  /*2ac0*/  PRMT R71, RZ, 0x5410, R69.reuse ;  /* 0x00005410ff477816 */ /* 0x104fe40000000045 */
[----:B------:R-:W-:-:S03]  /*2ad0*/  PRMT R69, RZ, 0x7610, R69 ;  /* 0x00007610ff457816 */ /* 0x000fc60000000045 */
[----:B------:R-:W-:Y:S01]  /*2ae0*/  FFMA.FTZ R65, R70, R71, R65 ;  /* 0x0000004746417223 */ /* 0x000fe20000010041 */
[----:B---3--:R-:W-:Y:S01]  /*2af0*/  PRMT R71, RZ, 0x5410, R74 ;  /* 0x00005410ff477816 */ /* 0x008fe2000000004a */
[----:B------:R-:W-:Y:S01]  /*2b00*/  FFMA.FTZ R69, R20, R69, R75 ;  /* 0x0000004514457223 */ /* 0x000fe2000001004b */
[----:B------:R-:W-:-:S05]  /*2b10*/  PRMT R20, RZ, 0x5410, R23 ;  /* 0x00005410ff147816 */ /* 0x000fca0000000017 */
[----:B------:R-:W-:Y:S01]  /*2b20*/  FMUL.FTZ R20, R20, R71 ;  /* 0x0000004714147220 */ /* 0x000fe20000410000 */
[----:B----4-:R-:W-:-:S05]  /*2b30*/  PRMT R71, RZ, 0x5410, R22 ;  /* 0x00005410ff477816 */ /* 0x010fca0000000016 */
[----:B------:R-:W-:Y:S01]  /*2b40*/  FFMA.FTZ R72, R72, R71, R20 ;  /* 0x0000004748487223 */ /* 0x000fe20000010014 */
[----:B------:R-:W-:Y:S02]  /*2b50*/  IADD3 R20, P0, P1, R47, R68, R46 ;  /* 0x000000442f147210 */ /* 0x000fe4000791e02e */
[----:B------:R-:W-:Y:S02]  /*2b60*/  PRMT R75, RZ, 0x7610, R23 ;  /* 0x00007610ff4b7816 */ /* 0x000fe40000000017 */
[----:B------:R-:W-:Y:S02]  /*2b70*/  LEA R70, P2, R20, c[0x0][0x170], 0x1 ;  /* 0x00005c0014467a11 */ /* 0x000fe400078408ff */
[----:B------:R-:W-:-:S04]  /*2b80*/  IADD3.X R23, R35, R61, R24, P0, P1 ;  /* 0x0000003d23177210 */ /* 0x000fc800007e2418 */
[----:B------:R-:W-:Y:S02]  /*2b90*/  LEA.HI.X R71, R20, c[0x0][0x174], R23, 0x1, P2 ;  /* 0x00005d0014477a11 */ /* 0x000fe400010f0c17 */
[----:B------:R-:W-:-:S03]  /*2ba0*/  PRMT R74, RZ, 0x7610, R74 ;  /* 0x00007610ff4a7816 */ /* 0x000fc6000000004a */
[----:B------:R0:W2:Y:S02]  /*2bb0*/  LDG.E.CONSTANT R73, [R70.64] ;  /* 0x0000000a46497981 */ /* 0x0000a4000c1e9900 */
        /* <DEDUP_REMOVED lines=29> */
[----:B------:R-:W-:Y:S01]  /*2d90*/  IADD3 R22, P0, P1, R43, R68, R42 ;  /* 0x000000442b167210 */ /* 0x000fe2000791e02a */
[----:B------:R-:W-:-:S03]  /*2da0*/  FFMA.FTZ R65, R20, R21, R65 ;  /* 0x0000001514417223 */ /* 0x000fc60000010041 */
[C---:B------:R-:W-:Y:S02]  /*2db0*/  LEA R70, P2, R22.reuse, c[0x0][0x170], 0x1 ;  /* 0x00005c0016467a11 */ /* 0x040fe400078408ff */
        /* <DEDUP_REMOVED lines=99> */
[----:B0-----:R-:W-:-:S03]  /*33f0*/  PRMT R68, RZ, 0x5410, R22 ;  /* 0x00005410ff447816 */ /* 0x001fc60000000016 */
[----:B------:R-:W-:Y:S01]  /*3400*/  FFMA.FTZ R72, R71, R74, R72 ;  /* 0x0000004a47487223 */ /* 0x000fe20000010048 */
[----:B------:R-:W-:Y:S02]  /*3410*/  PRMT R21, RZ, 0x7610, R21 ;  /* 0x00007610ff157816 */ /* 0x000fe40000000015 */
[----:B------:R-:W-:-:S05]  /*3420*/  PRMT R75, RZ, 0x7610, R75 ;  /* 0x00007610ff4b7816 */ /* 0x000fca000000004b */
[----:B------:R-:W-:Y:S01]  /*3430*/  FFMA.FTZ R21, R21, R75, R76 ;  /* 0x0000004b15157223 */ /* 0x000fe2000001004c */
[----:B------:R-:W-:Y:S02]  /*3440*/  ISETP.NE.AND P0, PT, R52, RZ, PT ;  /* 0x000000ff3400720c */ /* 0x000fe40003f05270 */
[----:B--2---:R-:W-:-:S05]  /*3450*/  PRMT R61, RZ, 0x5410, R70 ;  /* 0x00005410ff3d7816 */ /* 0x004fca0000000046 */
[----:B------:R-:W-:Y:S01]  /*3460*/  FFMA.FTZ R65, R68, R61, R65 ;  /* 0x0000003d44417223 */ /* 0x000fe20000010041 */
[----:B------:R-:W-:Y:S02]  /*3470*/  PRMT R61, RZ, 0x7610, R22 ;  /* 0x00007610ff3d7816 */ /* 0x000fe40000000016 */
[----:B------:R-:W-:-:S05]  /*3480*/  PRMT R22, RZ, 0x7610, R70 ;  /* 0x00007610ff167816 */ /* 0x000fca0000000046 */
[----:B------:R-:W-:Y:S01]  /*3490*/  FFMA.FTZ R22, R61, R22, R72 ;  /* 0x000000163d167223 */ /* 0x000fe20000010048 */
[----:B------:R-:W-:-:S03]  /*34a0*/  PRMT R68, RZ, 0x5410, R23 ;  /* 0x00005410ff447816 */ /* 0x000fc60000000017 */
[----:B------:R-:W-:Y:S01]  /*34b0*/  FADD.FTZ R65, R65, R22 ;  /* 0x0000001641417221 */ /* 0x000fe20000010000 */
[--C-:B---3--:R-:W-:Y:S02]  /*34c0*/  PRMT R22, RZ, 0x5410, R20.reuse ;  /* 0x00005410ff167816 */ /* 0x108fe40000000014 */
[----:B------:R-:W-:Y:S02]  /*34d0*/  PRMT R70, RZ, 0x7610, R23 ;  /* 0x00007610ff467816 */ /* 0x000fe40000000017 */
[----:B------:R-:W-:Y:S01]  /*34e0*/  PRMT R20, RZ, 0x7610, R20 ;  /* 0x00007610ff147816 */ /* 0x000fe20000000014 */
[----:B------:R-:W-:-:S04]  /*34f0*/  FFMA.FTZ R22, R68, R22, R73 ;  /* 0x0000001644167223 */ /* 0x000fc80000010049 */
[----:B------:R-:W-:Y:S02]  /*3500*/  FFMA.FTZ R20, R70, R20, R21 ;  /* 0x0000001446147223 */ /* 0x000fe40000010015 */
[----:B------:R-:W-:-:S04]  /*3510*/  FADD.FTZ R65, R22, R65 ;  /* 0x0000004116417221 */ /* 0x000fc80000010000 */
[----:B------:R-:W-:Y:S01]  /*3520*/  FADD.FTZ R61, R20, R65 ;  /* 0x00000041143d7221 */ /* 0x000fe20000010000 */
[----:B------:R-:W-:Y:S05]  /*3530*/  BRA.DIV ~URZ, `(.L_x_15359) ;  /* 0x00003d227f007947 */ /* 0x000fea000b800000 */
[----:B------:R0:W1:Y:S02]  /*3540*/  SHFL.BFLY PT, R20, R61, 0x1, 0x1f ;  /* 0x0c201f003d147f89 */ /* 0x00006400000e0000 */
.L_x_15405:
        /* <DEDUP_REMOVED lines=11> */
.L_x_15358:
[----:B------:R-:W-:-:S13]  /*3600*/  ISETP.NE.AND P0, PT, R52, RZ, PT ;  /* 0x000000ff3400720c */ /* 0x000fda0003f05270 */
[----:B------:R-:W-:-:S05]  /*3610*/  @!P0 IMAD.MOV.U32 R20, RZ, RZ, -0x800001 ;  /* 0xff7fffffff148424 */ /* 0x000fca00078e00ff */
[----:B------:R0:W-:Y:S02]  /*3620*/  @!P0 STS [R63], R20 ;  /* 0x000000143f008388 */ /* 0x0001e40000000800 */
.L_x_15360:
[----:B------:R-:W-:Y:S05]  /*3630*/  BSYNC B1 ;  /* 0x0000000000017941 */ /* 0x000fea0003800000 */
.L_x_15357:
        /* <DEDUP_REMOVED lines=10> */
.L_x_15349:
[----:B------:R-:W-:Y:S05]  /*36e0*/  BSYNC B0 ;  /* 0x0000000000007941 */ /* 0x000fea0003800000 */
.L_x_15348:
[----:B------:R-:W-:Y:S05]  /*36f0*/  BRA.DIV ~URZ, `(.L_x_15362) ;  /* 0x00003be27f007947 */ /* 0x000fea000b800000 */
[----:B------:R0:W1:Y:S02]  /*3700*/  SHFL.BFLY PT, R0, R51, 0x10, 0x1f ;  /* 0x0e001f0033007f89 */ /* 0x00006400000e0000 */
.L_x_15406:
[----:B01----:R-:W-:Y:S01]  /*3710*/  FMNMX.FTZ R51, R0, R51, !PT ;  /* 0x0000003300337209 */ /* 0x003fe20007810000 */
[----:B------:R-:W-:Y:S05]  /*3720*/  BRA.DIV ~URZ, `(.L_x_15363) ;  /* 0x00003c327f007947 */ /* 0x000fea000b800000 */
[----:B------:R-:W0:Y:S02]  /*3730*/  SHFL.BFLY PT, R0, R51, 0x8, 0x1f ;  /* 0x0d001f0033007f89 */ /* 0x000e2400000e0000 */
[----:B0-----:R-:W-:-:S05]  /*3740*/  FMNMX.FTZ R0, R51, R0, !PT ;  /* 0x0000000033007209 */ /* 0x001fca0007810000 */
[----:B------:R-:W0:Y:S02]  /*3750*/  SHFL.BFLY PT, R3, R0, 0x4, 0x1f ;  /* 0x0c801f0000037f89 */ /* 0x000e2400000e0000 */
[----:B0-----:R-:W-:-:S05]  /*3760*/  FMNMX.FTZ R3, R0, R3, !PT ;  /* 0x0000000300037209 */ /* 0x001fca0007810000 */
[----:B------:R0:W1:Y:S02]  /*3770*/  SHFL.BFLY PT, R2, R3, 0x2, 0x1f ;  /* 0x0c401f0003027f89 */ /* 0x00006400000e0000 */
.L_x_15407:
        /* <DEDUP_REMOVED lines=34> */
.L_x_15368:
        /* <DEDUP_REMOVED lines=11> */
.L_x_15367:
[----:B------:R-:W-:Y:S05]  /*3a50*/  BSYNC B1 ;  /* 0x0000000000017941 */ /* 0x000fea0003800000 */
.L_x_15366:
        /* <DEDUP_REMOVED lines=10> */
.L_x_15371:
        /* <DEDUP_REMOVED lines=100> */
.L_x_15370:
[----:B------:R-:W-:Y:S05]  /*4140*/  BSYNC B1 ;  /* 0x0000000000017941 */ /* 0x000fea0003800000 */
.L_x_15369:
        /* <DEDUP_REMOVED lines=55> */
.L_x_15373:
[----:B------:R-:W-:Y:S05]  /*44c0*/  BSYNC B1 ;  /* 0x0000000000017941 */ /* 0x000fea0003800000 */
.L_x_15372:
        /* <DEDUP_REMOVED lines=26> */
.L_x_15365:
[----:B------:R-:W-:Y:S05]  /*4670*/  BSYNC B0 ;  /* 0x0000000000007941 */ /* 0x000fea0003800000 */
.L_x_15364:
        /* <DEDUP_REMOVED lines=36> */
.L_x_15378:
        /* <DEDUP_REMOVED lines=8> */
.L_x_15377:
[----:B01----:R-:W-:Y:S05]  /*4940*/  BSYNC B1 ;  /* 0x0000000000017941 */ /* 0x003fea0003800000 */
.L_x_15376:
        /* <DEDUP_REMOVED lines=10> */
.L_x_15381:
        /* <DEDUP_REMOVED lines=52> */
.L_x_15380:
[----:B------:R-:W-:Y:S05]  /*4d30*/  BSYNC B1 ;  /* 0x0000000000017941 */ /* 0x000fea0003800000 */
.L_x_15379:
        /* <DEDUP_REMOVED lines=31> */
.L_x_15383:
[----:B------:R-:W-:Y:S05]  /*4f30*/  BSYNC B1 ;  /* 0x0000000000017941 */ /* 0x000fea0003800000 */
.L_x_15382:
        /* <DEDUP_REMOVED lines=14> */
.L_x_15375:
[----:B------:R-:W-:Y:S05]  /*5020*/  BSYNC B0 ;  /* 0x0000000000007941 */ /* 0x000fea0003800000 */
.L_x_15374:
[----:B------:R-:W-:Y:S01]  /*5030*/  BAR.SYNC.DEFER_BLOCKING 0x0 ;  /* 0x0000000000007b1d */ /* 0x000fe20000010000 */
[----:B------:R-:W-:-:S05]  /*5040*/  ISETP.GE.AND P0, PT, R54, R11, PT ;  /* 0x0000000b3600720c */ /* 0x000fca0003f06270 */
[----:B------:R-:W-:Y:S08]  /*5050*/  BSSY B1, `(.L_x_15384) ;  /* 0x00001a4000017945 */ /* 0x000ff00003800000 */
[----:B------:R-:W-:Y:S05]  /*5060*/  @!P0 BRA `(.L_x_15385) ;  /* 0x0000005000008947 */ /* 0x000fea0003800000 */
[----:B------:R-:W-:Y:S01]  /*5070*/  IMAD.MOV.U32 R12, RZ, RZ, RZ ;  /* 0x000000ffff0c7224 */ /* 0x000fe200078e00ff */
[----:B------:R-:W-:Y:S01]  /*5080*/  CS2R R24, SRZ ;  /* 0x0000000000187805 */ /* 0x000fe2000001ff00 */
[----:B------:R-:W-:-:S02]  /*5090*/  IMAD.MOV.U32 R27, RZ, RZ, RZ ;  /* 0x000000ffff1b7224 */ /* 0x000fc400078e00ff */
[----:B------:R-:W-:Y:S01]  /*50a0*/  IMAD.MOV.U32 R28, RZ, RZ, RZ ;  /* 0x000000ffff1c7224 */ /* 0x000fe200078e00ff */
[----:B------:R-:W-:Y:S05]  /*50b0*/  BRA `(.L_x_15386) ;  /* 0x000019d000007947 */ /* 0x000fea0003800000 */
.L_x_15385:
        /* <DEDUP_REMOVED lines=8> */
[----:B------:R-:W-:Y:S01]  /*5140*/  IMAD.MOV.U32 R27, RZ, RZ, RZ ;  /* 0x000000ffff1b7224 */ /* 0x000fe200078e00ff */
[----:B------:R-:W-:Y:S01]  /*5150*/  SHF.R.S32.HI R29, RZ, 0x1f, R29 ;  /* 0x0000001fff1d7819 */ /* 0x000fe2000001141d */
[----:B------:R-:W-:-:S02]  /*5160*/  IMAD.MOV.U32 R28, RZ, RZ, RZ ;  /* 0x000000ffff1c7224 */ /* 0x000fc400078e00ff */
[--C-:B------:R-:W-:Y:S01]  /*5170*/  IMAD.MOV.U32 R30, RZ, RZ, R54.reuse ;  /* 0x000000ffff1e7224 */ /* 0x100fe200078e0036 */
        /* <DEDUP_REMOVED lines=27> */
[----:B------:R-:W-:Y:S02]  /*5330*/  IADD3 R36, R31, 0x400, RZ ;  /* 0x000004001f247810 */ /* 0x000fe40007ffe0ff */
.L_x_15399:
        /* <DEDUP_REMOVED lines=52> */
[----:B------:R-:W-:Y:S02]  /*5680*/  LEA R6, P1, R7, c[0x0][0x178], 0x1 ;  /* 0x00005e0007067a11 */ /* 0x000fe400078208ff */
[----:B------:R-:W-:Y:S01]  /*5690*/  IADD3 R16, P4, R36, R14, RZ ;  /* 0x0000000e24107210 */ /* 0x000fe20007f9e0ff */
[----:B------:R-:W-:Y:S01]  /*56a0*/  IMAD.IADD R17, R15, 0x1, R17 ;  /* 0x000000010f117824 */ /* 0x000fe200078e0211 */
[----:B------:R-:W-:-:S04]  /*56b0*/  LEA R4, P3, R18, c[0x0][0x178], 0x1 ;  /* 0x00005e0012047a11 */ /* 0x000fc800078608ff */
[-C--:B------:R-:W-:Y:S02]  /*56c0*/  LEA.HI.X.SX32 R20, R34, R17.reuse, 0x1, P0 ;  /* 0x0000001122147211 */ /* 0x080fe400000f0eff */
[----:B------:R-:W-:Y:S02]  /*56d0*/  IADD3 R15, P0, R31, R14, RZ ;  /* 0x0000000e1f0f7210 */ /* 0x000fe40007f1e0ff */
[----:B------:R-:W-:Y:S02]  /*56e0*/  LEA.HI.X R7, R7, c[0x0][0x17c], R20, 0x1, P1 ;  /* 0x00005f0007077a11 */ /* 0x000fe400008f0c14 */
[-C--:B------:R-:W-:Y:S02]  /*56f0*/  LEA.HI.X.SX32 R38, R31, R17.reuse, 0x1, P0 ;  /* 0x000000111f267211 */ /* 0x080fe400000f0eff */
[----:B------:R-:W-:Y:S01]  /*5700*/  LEA.HI.X.SX32 R5, R35, R17, 0x1, P2 ;  /* 0x0000001123057211 */ /* 0x000fe200010f0eff */
[----:B------:R0:W5:Y:S01]  /*5710*/  LDG.E.CONSTANT R41, [R6.64] ;  /* 0x0000000a06297981 */ /* 0x000162000c1e9900 */
[----:B------:R-:W-:-:S02]  /*5720*/  LEA R20, P5, R16, c[0x0][0x178], 0x1 ;  /* 0x00005e0010147a11 */ /* 0x000fc400078a08ff */
[----:B------:R-:W-:Y:S01]  /*5730*/  LEA.HI.X.SX32 R17, R36, R17, 0x1, P4 ;  /* 0x0000001124117211 */ /* 0x000fe200020f0eff */
[----:B------:R0:W5:Y:S01]  /*5740*/  LDG.E.CONSTANT R39, [R6.64+0x4] ;  /* 0x0000040a06277981 */ /* 0x000162000c1e9900 */
[----:B------:R-:W-:Y:S02]  /*5750*/  LEA.HI.X R5, R18, c[0x0][0x17c], R5, 0x1, P3 ;  /* 0x00005f0012057a11 */ /* 0x000fe400018f0c05 */
[----:B------:R-:W-:Y:S01]  /*5760*/  LEA.HI.X R21, R16, c[0x0][0x17c], R17, 0x1, P5 ;  /* 0x00005f0010157a11 */ /* 0x000fe200028f0c11 */
[----:B------:R0:W5:Y:S01]  /*5770*/  LDG.E.CONSTANT R37, [R6.64+0x8] ;  /* 0x0000080a06257981 */ /* 0x000162000c1e9900 */
[----:B------:R-:W-:-:S03]  /*5780*/  LEA R14, P1, R15, c[0x0][0x178], 0x1 ;  /* 0x00005e000f0e7a11 */ /* 0x000fc600078208ff */
[----:B------:R1:W5:Y:S01]  /*5790*/  LDG.E.CONSTANT R45, [R20.64] ;  /* 0x0000000a142d7981 */ /* 0x000362000c1e9900 */
[----:B------:R-:W-:-:S03]  /*57a0*/  LEA.HI.X R15, R15, c[0x0][0x17c], R38, 0x1, P1 ;  /* 0x00005f000f0f7a11 */ /* 0x000fc600008f0c26 */
[----:B------:R1:W5:Y:S04]  /*57b0*/  LDG.E.CONSTANT R46, [R20.64+0x4] ;  /* 0x0000040a142e7981 */ /* 0x000368000c1e9900 */
[----:B------:R1:W5:Y:S04]  /*57c0*/  LDG.E.CONSTANT R47, [R20.64+0x8] ;  /* 0x0000080a142f7981 */ /* 0x000368000c1e9900 */
[----:B------:R1:W5:Y:S04]  /*57d0*/  LDG.E.CONSTANT R48, [R20.64+0xc] ;  /* 0x00000c0a14307981 */ /* 0x000368000c1e9900 */
[----:B------:R-:W2:Y:S04]  /*57e0*/  LDS.128 R16, [R33+-0x10] ;  /* 0xfffff00021107984 */ /* 0x000ea80000000c00 */
[----:B------:R0:W5:Y:S04]  /*57f0*/  LDG.E.CONSTANT R42, [R6.64+0xc] ;  /* 0x00000c0a062a7981 */ /* 0x000168000c1e9900 */
[----:B------:R0:W5:Y:S04]  /*5800*/  LDG.E.CONSTANT R43, [R4.64] ;  /* 0x0000000a042b7981 */ /* 0x000168000c1e9900 */
[----:B------:R0:W5:Y:S04]  /*5810*/  LDG.E.CONSTANT R40, [R4.64+0x4] ;  /* 0x0000040a04287981 */ /* 0x000168000c1e9900 */
[----:B------:R0:W5:Y:S04]  /*5820*/  LDG.E.CONSTANT R38, [R4.64+0x8] ;  /* 0x0000080a04267981 */ /* 0x000168000c1e9900 */
[----:B------:R0:W5:Y:S01]  /*5830*/  LDG.E.CONSTANT R44, [R4.64+0xc] ;  /* 0x00000c0a042c7981 */ /* 0x000162000c1e9900 */
[----:B------:R-:W-:Y:S01]  /*5840*/  ISETP.NE.AND P0, PT, R58, RZ, PT ;  /* 0x000000ff3a00720c */ /* 0x000fe20003f05270 */
[----:B------:R-:W-:Y:S02]  /*5850*/  BSSY B2, `(.L_x_15389) ;  /* 0x000002c000027945 */ /* 0x000fe40003800000 */
[----:B------:R3:W5:Y:S04]  /*5860*/  LDG.E.CONSTANT R49, [R14.64+0x200] ;  /* 0x0002000a0e317981 */ /* 0x000768000c1e9900 */
[----:B------:R3:W5:Y:S04]  /*5870*/  LDG.E.CONSTANT R50, [R14.64+0x204] ;  /* 0x0002040a0e327981 */ /* 0x000768000c1e9900 */
[----:B0-----:R1:W0:Y:S04]  /*5880*/  LDS.128 R4, [R33] ;  /* 0x0000000021047984 */ /* 0x0012280000000c00 */
[----:B------:R3:W5:Y:S01]  /*5890*/  LDG.E.CONSTANT R51, [R14.64+0x208] ;  /* 0x0002080a0e337981 */ /* 0x000762000c1e9900 */
[----:B--2---:R-:W-:-:S03]  /*58a0*/  F2FP.BF16.PACK_AB R16, R17, R16 ;  /* 0x000000101110723e */ /* 0x004fc600000010ff */
[----:B------:R3:W5:Y:S01]  /*58b0*/  LDG.E.CONSTANT R52, [R14.64+0x20c] ;  /* 0x00020c0a0e347981 */ /* 0x000762000c1e9900 */
[----:B------:R-:W-:-:S03]  /*58c0*/  F2FP.BF16.PACK_AB R19, R19, R18 ;  /* 0x000000121313723e */ /* 0x000fc600000010ff */
[----:B------:R3:W5:Y:S04]  /*58d0*/  LDG.E.CONSTANT R59, [R14.64] ;  /* 0x0000000a0e3b7981 */ /* 0x000768000c1e9900 */
[----:B------:R3:W5:Y:S04]  /*58e0*/  LDG.E.CONSTANT R60, [R14.64+0x4] ;  /* 0x0000040a0e3c7981 */ /* 0x000768000c1e9900 */
[----:B------:R3:W5:Y:S04]  /*58f0*/  LDG.E.CONSTANT R57, [R14.64+0x8] ;  /* 0x0000080a0e397981 */ /* 0x000768000c1e9900 */
[----:B------:R3:W5:Y:S02]  /*5900*/  LDG.E.CONSTANT R56, [R14.64+0xc] ;  /* 0x00000c0a0e387981 */ /* 0x000764000c1e9900 */
[----:B---3--:R-:W-:Y:S01]  /*5910*/  IMAD.MOV.U32 R14, RZ, RZ, R16 ;  /* 0x000000ffff0e7224 */ /* 0x008fe200078e0010 */
        /* <DEDUP_REMOVED lines=31> */
.L_x_15390:
[----:B-1----:R-:W-:Y:S05]  /*5b10*/  BSYNC B2 ;  /* 0x0000000000027941 */ /* 0x002fea0003800000 */
.L_x_15389:
        /* <DEDUP_REMOVED lines=55> */
.L_x_15392:
[----:B------:R-:W-:Y:S05]  /*5e90*/  BSYNC B2 ;  /* 0x0000000000027941 */ /* 0x000fea0003800000 */
.L_x_15391:
[----:B------:R-:W-:Y:S01]  /*5ea0*/  HFMA2.BF16_V2 R49, R14, R49, -RZ.H0_H0 ;  /* 0x000000310e317231 */ /* 0x000fe200003400ff */
[----:B------:R-:W-:Y:S01]  /*5eb0*/  BSSY B2, `(.L_x_15393) ;  /* 0x000002e000027945 */ /* 0x000fe20003800000 */
[----:B------:R-:W-:Y:S01]  /*5ec0*/  HFMA2.BF16_V2 R50, R5, R50, -RZ.H0_H0 ;  /* 0x0000003205327231 */ /* 0x000fe200003400ff */
[----:B------:R-:W-:Y:S01]  /*5ed0*/  FADD.FTZ R28, R28, R17 ;  /* 0x000000111c1c7221 */ /* 0x000fe20000010000 */
        /* <DEDUP_REMOVED lines=43> */
.L_x_15394:
[----:B------:R-:W-:Y:S05]  /*6190*/  BSYNC B2 ;  /* 0x0000000000027941 */ /* 0x000fea0003800000 */
.L_x_15393:
        /* <DEDUP_REMOVED lines=51> */
.L_x_15396:
[----:B------:R-:W-:Y:S05]  /*64d0*/  BSYNC B2 ;  /* 0x0000000000027941 */ /* 0x000fea0003800000 */
.L_x_15395:
        /* <DEDUP_REMOVED lines=49> */
.L_x_15398:
[----:B------:R-:W-:Y:S05]  /*67f0*/  BSYNC B2 ;  /* 0x0000000000027941 */ /* 0x000fea0003800000 */
.L_x_15397:
        /* <DEDUP_REMOVED lines=30> */
.L_x_15388:
[----:B------:R-:W-:Y:S05]  /*69e0*/  BSYNC B0 ;  /* 0x0000000000007941 */ /* 0x000fea0003800000 */
.L_x_15387:
        /* <DEDUP_REMOVED lines=10> */
.L_x_15386:
[----:B------:R-:W-:Y:S05]  /*6a90*/  BSYNC B1 ;  /* 0x0000000000017941 */ /* 0x000fea0003800000 */
.L_x_15384:
[----:B0-----:R-:W0:Y:S01]  /*6aa0*/  SHFL.BFLY PT, R3, R28, 0x1, 0x1f ;  /* 0x0c201f001c037f89 */ /* 0x001e2200000e0000 */
[----:B------:R-:W-:Y:S01]  /*6ab0*/  LOP3.LUT R0, R53, 0x1, RZ, 0xc0, !PT ;  /* 0x0000000135007812 */ /* 0x000fe200078ec0ff */
[----:B------:R-:W-:Y:S01]  /*6ac0*/  BSSY B0, `(.L_x_15400) ;  /* 0x0000028000007945 */ /* 0x000fe20003800000 */
[----:B------:R-:W-:Y:S01]  /*6ad0*/  LOP3.LUT R6, R13, 0xffffffc0, RZ, 0xc0, !PT ;  /* 0xffffffc00d067812 */ /* 0x000fe200078ec0ff */
[----:B------:R-:W1:Y:S04]  /*6ae0*/  SHFL.BFLY PT, R2, R27, 0x1, 0x1f ;  /* 0x0c201f001b027f89 */ /* 0x000e6800000e0000 */
[----:B------:R-:W-:Y:S01]  /*6af0*/  BAR.SYNC.DEFER_BLOCKING 0x0 ;  /* 0x0000000000007b1d */ /* 0x000fe20000010000 */
[----:B------:R-:W-:Y:S02]  /*6b00*/  ISETP.NE.AND P2, PT, R0, RZ, PT ;  /* 0x000000ff0000720c */ /* 0x000fe40003f45270 */
[----:B------:R-:W-:-:S02]  /*6b10*/  LEA.HI R11, R53, R53, RZ, 0x1 ;  /* 0x00000035350b7211 */ /* 0x000fc400078f08ff */
[----:B------:R-:W-:Y:S01]  /*6b20*/  ISETP.NE.OR P5, PT, R6, 0x40, P2 ;  /* 0x000000400600780c */ /* 0x000fe200017a5670 */
[----:B------:R-:W2:Y:S01]  /*6b30*/  SHFL.BFLY PT, R4, R25, 0x1, 0x1f ;  /* 0x0c201f0019047f89 */ /* 0x000ea200000e0000 */
[C---:B------:R-:W-:Y:S02]  /*6b40*/  ISETP.GT.OR P0, PT, R13.reuse, 0x3f, P2 ;  /* 0x0000003f0d00780c */ /* 0x040fe40001704670 */
[----:B------:R-:W-:Y:S01]  /*6b50*/  SHF.R.S32.HI R11, RZ, 0x1, R11 ;  /* 0x00000001ff0b7819 */ /* 0x000fe2000001140b */
[----:B------:R-:W3:Y:S01]  /*6b60*/  SHFL.BFLY PT, R5, R24, 0x1, 0x1f ;  /* 0x0c201f0018057f89 */ /* 0x000ee200000e0000 */
[----:B------:R-:W-:-:S03]  /*6b70*/  ISETP.GT.OR P1, PT, R13, 0x1f, P2 ;  /* 0x0000001f0d00780c */ /* 0x000fc60001724670 */
[----:B------:R-:W4:Y:S01]  /*6b80*/  SHFL.BFLY PT, R9, R12, 0x1, 0x1f ;  /* 0x0c201f000c097f89 */ /* 0x000f2200000e0000 */
[----:B0-----:R-:W-:Y:S02]  /*6b90*/  FADD.FTZ R0, R3, R28 ;  /* 0x0000001c03007221 */ /* 0x001fe40000010000 */
[----:B------:R-:W-:Y:S02]  /*6ba0*/  IMAD R3, R54, 0x50, R11 ;  /* 0x0000005036037824 */ /* 0x000fe400078e020b */
[----:B-1----:R-:W-:Y:S01]  /*6bb0*/  FADD.FTZ R7, R2, R27 ;  /* 0x0000001b02077221 */ /* 0x002fe20000010000 */
[----:B------:R-:W-:Y:S02]  /*6bc0*/  IADD3 R2, R13, 0x1f, RZ ;  /* 0x0000001f0d027810 */ /* 0x000fe40007ffe0ff */
[----:B------:R0:W-:Y:S02]  /*6bd0*/  @!P5 STS [R3.X4+-0x1c0], R0 ;  /* 0xfffe40000300d388 */ /* 0x0001e40000004800 */
[----:B------:R-:W-:-:S02]  /*6be0*/  ISETP.GT.U32.AND P3, PT, R2, 0x3e, PT ;  /* 0x0000003e0200780c */ /* 0x000fc40003f64070 */
[----:B------:R-:W-:Y:S01]  /*6bf0*/  LOP3.LUT R2, R13, 0xffffffe0, RZ, 0xc0, !PT ;  /* 0xffffffe00d027812 */ /* 0x000fe200078ec0ff */
[----:B------:R0:W-:Y:S01]  /*6c00*/  @!P5 STS [R3.X4+-0x180], R7 ;  /* 0xfffe80070300d388 */ /* 0x0001e20000004800 */
[----:B--2---:R-:W-:Y:S02]  /*6c10*/  FADD.FTZ R14, R4, R25 ;  /* 0x00000019040e7221 */ /* 0x004fe40000010000 */
[----:B------:R-:W-:Y:S01]  /*6c20*/  ISETP.NE.OR P4, PT, R2, 0x20, P2 ;  /* 0x000000200200780c */ /* 0x000fe20001785670 */
[----:B---3--:R-:W-:Y:S02]  /*6c30*/  FADD.FTZ R15, R5, R24 ;  /* 0x00000018050f7221 */ /* 0x008fe40000010000 */
[----:B------:R0:W-:Y:S01]  /*6c40*/  @!P5 STS [R3.X4+-0x140], R14 ;  /* 0xfffec00e0300d388 */ /* 0x0001e20000004800 */
[----:B----4-:R-:W-:-:S03]  /*6c50*/  FADD.FTZ R12, R9, R12 ;  /* 0x0000000c090c7221 */ /* 0x010fc60000010000 */
        /* <DEDUP_REMOVED lines=14> */
.L_x_15401:
[----:B0-----:R-:W-:Y:S05]  /*6d40*/  BSYNC B0 ;  /* 0x0000000000007941 */ /* 0x001fea0003800000 */
.L_x_15400:
        /* <DEDUP_REMOVED lines=19> */
.L_x_15403:
[----:B0-----:R-:W-:Y:S05]  /*6e80*/  BSYNC B0 ;  /* 0x0000000000007941 */ /* 0x001fea0003800000 */
.L_x_15402:
        /* <DEDUP_REMOVED lines=24> */
[----:B------:R-:W-:Y:S02]  /*7010*/  LEA.HI.X R3, R6, c[0x0][0x164], R9, 0x1, P0 ;  /* 0x0000590006037a11 */ /* 0x000fe400000f0c09 */
[C---:B------:R-:W-:Y:S02]  /*7020*/  IADD3 R6, R11.reuse, 0x20, RZ ;  /* 0x000000200b067810 */ /* 0x040fe40007ffe0ff */
[C---:B------:R-:W-:Y:S02]  /*7030*/  IADD3 R8, R11.reuse, 0x30, RZ ;  /* 0x000000300b087810 */ /* 0x040fe40007ffe0ff */
[----:B------:R-:W-:Y:S02]  /*7040*/  IADD3 R11, R11, 0x40, RZ ;  /* 0x000000400b0b7810 */ /* 0x000fe40007ffe0ff */
[----:B------:R-:W-:Y:S02]  /*7050*/  LEA R4, P1, R5, c[0x0][0x160], 0x1 ;  /* 0x0000580005047a11 */ /* 0x000fe400078208ff */
[----:B------:R-:W-:-:S02]  /*7060*/  IADD3 R13, P2, R11, UR4, RZ ;  /* 0x000000040b0d7c10 */ /* 0x000fc4000ff5e0ff */
[----:B------:R-:W-:Y:S02]  /*7070*/  LEA.HI.X R5, R5, c[0x0][0x164], R10, 0x1, P1 ;  /* 0x0000590005057a11 */ /* 0x000fe400008f0c0a */
[----:B------:R-:W-:Y:S02]  /*7080*/  IADD3 R17, P0, R6, UR4, RZ ;  /* 0x0000000406117c10 */ /* 0x000fe4000ff1e0ff */
[----:B------:R-:W-:Y:S02]  /*7090*/  IADD3 R9, P1, R8, UR4, RZ ;  /* 0x0000000408097c10 */ /* 0x000fe4000ff3e0ff */
[----:B------:R-:W-:Y:S02]  /*70a0*/  LEA.HI.X.SX32 R16, R11, UR7, 0x1, P2 ;  /* 0x000000070b107c11 */ /* 0x000fe400090f0eff */
[----:B------:R-:W-:Y:S02]  /*70b0*/  LEA R10, P2, R13, c[0x0][0x160], 0x1 ;  /* 0x000058000d0a7a11 */ /* 0x000fe400078408ff */
[----:B------:R-:W-:-:S02]  /*70c0*/  F2FP.BF16.PACK_AB R0, R7, R0 ;  /* 0x000000000700723e */ /* 0x000fc400000010ff */
[----:B------:R-:W-:Y:S02]  /*70d0*/  LEA.HI.X.SX32 R20, R6, UR7, 0x1, P0 ;  /* 0x0000000706147c11 */ /* 0x000fe400080f0eff */
[----:B------:R-:W-:Y:S01]  /*70e0*/  LEA.HI.X.SX32 R18, R8, UR7, 0x1, P1 ;  /* 0x0000000708127c11 */ /* 0x000fe200088f0eff */
[----:B------:R0:W-:Y:S01]  /*70f0*/  STG.E.U16 [R2.64], R0 ;  /* 0x0000000002007986 */ /* 0x0001e2000c10150a */
[----:B------:R-:W-:Y:S02]  /*7100*/  LEA R6, P0, R17, c[0x0][0x160], 0x1 ;  /* 0x0000580011067a11 */ /* 0x000fe400078008ff */
[----:B------:R-:W-:Y:S02]  /*7110*/  LEA R8, P1, R9, c[0x0][0x160], 0x1 ;  /* 0x0000580009087a11 */ /* 0x000fe400078208ff */
[----:B------:R-:W-:Y:S02]  /*7120*/  F2FP.BF16.PACK_AB R14, R15, R14 ;  /* 0x0000000e0f0e723e */ /* 0x000fe400000010ff */
[----:B------:R-:W-:-:S02]  /*7130*/  LEA.HI.X R11, R13, c[0x0][0x164], R16, 0x1, P2 ;  /* 0x000059000d0b7a11 */ /* 0x000fc400010f0c10 */
[----:B------:R-:W-:Y:S02]  /*7140*/  PRMT R13, R0, 0x7632, R13 ;  /* 0x00007632000d7816 */ /* 0x000fe4000000000d */
[----:B------:R-:W-:Y:S02]  /*7150*/  LEA.HI.X R7, R17, c[0x0][0x164], R20, 0x1, P0 ;  /* 0x0000590011077a11 */ /* 0x000fe400000f0c14 */
[----:B------:R-:W-:Y:S01]  /*7160*/  LEA.HI.X R9, R9, c[0x0][0x164], R18, 0x1, P1 ;  /* 0x0000590009097a11 */ /* 0x000fe200008f0c12 */
[----:B------:R-:W-:Y:S01]  /*7170*/  STG.E.U16 [R4.64], R13 ;  /* 0x0000000d04007986 */ /* 0x000fe2000c10150a */
[----:B0-----:R-:W-:Y:S02]  /*7180*/  PRMT R3, R14, 0x7632, R3 ;  /* 0x000076320e037816 */ /* 0x001fe40000000003 */
[----:B------:R-:W-:Y:S01]  /*7190*/  F2FP.BF16.PACK_AB R12, RZ, R12 ;  /* 0x0000000cff0c723e */ /* 0x000fe200000010ff */
[----:B------:R-:W-:Y:S04]  /*71a0*/  STG.E.U16 [R6.64], R14 ;  /* 0x0000000e06007986 */ /* 0x000fe8000c10150a */
[----:B------:R-:W-:Y:S04]  /*71b0*/  STG.E.U16 [R8.64], R3 ;  /* 0x0000000308007986 */ /* 0x000fe8000c10150a */
[----:B------:R-:W-:Y:S01]  /*71c0*/  STG.E.U16 [R10.64], R12 ;  /* 0x0000000c0a007986 */ /* 0x000fe2000c10150a */
[----:B------:R-:W-:Y:S05]  /*71d0*/  EXIT ;  /* 0x000000000000794d */ /* 0x000fea0003800000 */
.L_x_15353:
[----:B------:R-:W-:Y:S01]  /*71e0*/  IMAD.MOV.U32 R22, RZ, RZ, R59 ;  /* 0x000000ffff167224 */ /* 0x000fe200078e003b */
[----:B------:R-:W-:Y:S01]  /*71f0*/  MOV R20, 0x7240 ;  /* 0x0000724000147802 */ /* 0x000fe20000000f00 */
[----:B------:R-:W-:-:S02]  /*7200*/  IMAD.MOV.U32 R23, RZ, RZ, 0x1 ;  /* 0x00000001ff177424 */ /* 0x000fc400078e00ff */
[----:B------:R-:W-:Y:S02]  /*7210*/  IMAD.MOV.U32 R65, RZ, RZ, 0x1f ;  /* 0x0000001fff417424 */ /* 0x000fe400078e00ff */
[----:B------:R-:W-:Y:S02]  /*7220*/  IMAD.MOV.U32 R68, RZ, RZ, -0x1 ;  /* 0xffffffffff447424 */ /* 0x000fe400078e00ff */
[----:B------:R-:W-:Y:S05]  /*7230*/  CALL.REL.NOINC `($__internal_339_$__cuda_sm70_shflsync_bfly_p) ;  /* 0x0000028000007944 */ /* 0x000fea0003c00000 */
[----:B-1----:R-:W-:Y:S01]  /*7240*/  IMAD.MOV.U32 R20, RZ, RZ, R22 ;  /* 0x000000ffff147224 */ /* 0x002fe200078e0016 */
[----:B0-----:R-:W-:Y:S05]  /*7250*/  BRA `(.L_x_15404) ;  /* 0xffffb15000007947 */ /* 0x001fea000383ffff */
.L_x_15359:
[----:B------:R-:W-:Y:S01]  /*7260*/  IMAD.MOV.U32 R22, RZ, RZ, R61 ;  /* 0x000000ffff167224 */ /* 0x000fe200078e003d */
[----:B------:R-:W-:Y:S01]  /*7270*/  MOV R20, 0x72c0 ;  /* 0x000072c000147802 */ /* 0x000fe20000000f00 */
[----:B------:R-:W-:Y:S02]  /*7280*/  IMAD.MOV.U32 R23, RZ, RZ, 0x1 ;  /* 0x00000001ff177424 */ /* 0x000fe400078e00ff */
[----:B------:R-:W-:Y:S02]  /*7290*/  IMAD.MOV.U32 R65, RZ, RZ, 0x1f ;  /* 0x0000001fff417424 */ /* 0x000fe400078e00ff */
[----:B------:R-:W-:Y:S02]  /*72a0*/  IMAD.MOV.U32 R68, RZ, RZ, -0x1 ;  /* 0xffffffffff447424 */ /* 0x000fe400078e00ff */
[----:B------:R-:W-:Y:S05]  /*72b0*/  CALL.REL.NOINC `($__internal_339_$__cuda_sm70_shflsync_bfly_p) ;  /* 0x0000020000007944 */ /* 0x000fea0003c00000 */
[----:B-1----:R-:W-:Y:S01]  /*72c0*/  IMAD.MOV.U32 R20, RZ, RZ, R22 ;  /* 0x000000ffff147224 */ /* 0x002fe200078e0016 */
[----:B0-----:R-:W-:Y:S05]  /*72d0*/  BRA `(.L_x_15405) ;  /* 0xffffc27000007947 */ /* 0x001fea000383ffff */
.L_x_15362:
        /* <DEDUP_REMOVED lines=8> */
.L_x_15363:
[----:B------:R-:W-:Y:S01]  /*7360*/  IMAD.MOV.U32 R22, RZ, RZ, R51 ;  /* 0x000000ffff167224 */ /* 0x000fe200078e0033 */
[----:B------:R-:W-:Y:S01]  /*7370*/  MOV R20, 0x73c0 ;  /* 0x000073c000147802 */ /* 0x000fe20000000f00 */
[----:B------:R-:W-:Y:S02]  /*7380*/  IMAD.MOV.U32 R23, RZ, RZ, 0x8 ;  /* 0x00000008ff177424 */ /* 0x000fe400078e00ff */
[----:B------:R-:W-:Y:S02]  /*7390*/  IMAD.MOV.U32 R65, RZ, RZ, 0x1f ;  /* 0x0000001fff417424 */ /* 0x000fe400078e00ff */
[----:B------:R-:W-:Y:S02]  /*73a0*/  IMAD.MOV.U32 R68, RZ, RZ, -0x1 ;  /* 0xffffffffff447424 */ /* 0x000fe400078e00ff */
[----:B------:R-:W-:Y:S05]  /*73b0*/  CALL.REL.NOINC `($__internal_339_$__cuda_sm70_shflsync_bfly_p) ;  /* 0x0000010000007944 */ /* 0x000fea0003c00000 */
[----:B-1----:R-:W-:Y:S01]  /*73c0*/  FMNMX.FTZ R3, R51, R22, !PT ;  /* 0x0000001633037209 */ /* 0x002fe20007810000 */
[----:B0-----:R-:W-:Y:S01]  /*73d0*/  IMAD.MOV.U32 R23, RZ, RZ, 0x4 ;  /* 0x00000004ff177424 */ /* 0x001fe200078e00ff */
[----:B------:R-:W-:Y:S01]  /*73e0*/  MOV R20, 0x7430 ;  /* 0x0000743000147802 */ /* 0x000fe20000000f00 */
[----:B------:R-:W-:-:S02]  /*73f0*/  IMAD.MOV.U32 R65, RZ, RZ, 0x1f ;  /* 0x0000001fff417424 */ /* 0x000fc400078e00ff */
[----:B------:R-:W-:Y:S02]  /*7400*/  IMAD.MOV.U32 R68, RZ, RZ, -0x1 ;  /* 0xffffffffff447424 */ /* 0x000fe400078e00ff */
[----:B------:R-:W-:Y:S02]  /*7410*/  IMAD.MOV.U32 R22, RZ, RZ, R3 ;  /* 0x000000ffff167224 */ /* 0x000fe400078e0003 */
[----:B------:R-:W-:Y:S05]  /*7420*/  CALL.REL.NOINC `($__internal_339_$__cuda_sm70_shflsync_bfly_p) ;  /* 0x0000009000007944 */ /* 0x000fea0003c00000 */
[----:B-1----:R-:W-:Y:S01]  /*7430*/  FMNMX.FTZ R3, R3, R22, !PT ;  /* 0x0000001603037209 */ /* 0x002fe20007810000 */
[----:B0-----:R-:W-:Y:S01]  /*7440*/  IMAD.MOV.U32 R23, RZ, RZ, 0x2 ;  /* 0x00000002ff177424 */ /* 0x001fe200078e00ff */
[----:B------:R-:W-:Y:S01]  /*7450*/  MOV R20, 0x74a0 ;  /* 0x000074a000147802 */ /* 0x000fe20000000f00 */
[----:B------:R-:W-:Y:S02]  /*7460*/  IMAD.MOV.U32 R65, RZ, RZ, 0x1f ;  /* 0x0000001fff417424 */ /* 0x000fe400078e00ff */
[----:B------:R-:W-:Y:S02]  /*7470*/  IMAD.MOV.U32 R68, RZ, RZ, -0x1 ;  /* 0xffffffffff447424 */ /* 0x000fe400078e00ff */
[----:B------:R-:W-:Y:S02]  /*7480*/  IMAD.MOV.U32 R22, RZ, RZ, R3 ;  /* 0x000000ffff167224 */ /* 0x000fe400078e0003 */
[----:B------:R-:W-:Y:S05]  /*7490*/  CALL.REL.NOINC `($__internal_339_$__cuda_sm70_shflsync_bfly_p) ;  /* 0x0000002000007944 */ /* 0x000fea0003c00000 */
[----:B-1----:R-:W-:Y:S01]  /*74a0*/  IMAD.MOV.U32 R2, RZ, RZ, R22 ;  /* 0x000000ffff027224 */ /* 0x002fe200078e0016 */
[----:B0-----:R-:W-:Y:S05]  /*74b0*/  BRA `(.L_x_15407) ;  /* 0xffffc2c000007947 */ /* 0x001fea000383ffff */
        .weak           $__internal_339_$__cuda_sm70_shflsync_bfly_p
        .type           $__internal_339_$__cuda_sm70_shflsync_bfly_p,@function
        .size           $__internal_339_$__cuda_sm70_shflsync_bfly_p,(.L_x_23506 - $__internal_339_$__cuda_sm70_shflsync_bfly_p)
$__internal_339_$__cuda_sm70_shflsync_bfly_p:
[----:B------:R-:W-:Y:S01]  /*74c0*/  IMAD.MOV.U32 R21, RZ, RZ, 0x0 ;  /* 0x00000000ff157424 */ /* 0x000fe200078e00ff */
[----:B------:R-:W-:Y:S04]  /*74d0*/  WARPSYNC R68 ;  /* 0x0000004400007348 */ /* 0x000fe80003800000 */
[----:B------:R0:W1:Y:S01]  /*74e0*/  SHFL.BFLY PT, R22, R22, R23, R65 ;  /* 0x0c00001716167389 */ /* 0x00006200000e0041 */
[----:B------:R-:W-:Y:S05]  /*74f0*/  RET.REL.NODEC R20 `(_ZN4vllm25paged_attention_v1_kernelI13__nv_bfloat16S1_Li80ELi16ELi128ELNS_18Fp8KVCacheDataTypeE0ELb1EEEvPT_PKS3_PKT0_S9_ifPKiSB_iPKfiiiSD_SD_iiiii) ;  /* 0xffff8b0014007950 */ /* 0x000fea0003c3ffff */
.L_x_15408:
        /* <DEDUP_REMOVED lines=16> */
.L_x_23506:


//--------------------- .text._ZN4vllm25paged_attention_v1_kernelI13__nv_bfloat16S1_Li64ELi16ELi128ELNS_18Fp8KVCacheDataTypeE0ELb1EEEvPT_PKS3_PKT0_S9_ifPKiSB_iPKfiiiSD_SD_iiiii --------------------------
	.section	.text._ZN4vllm25paged_attention_v1_kernelI13__nv_bfloat16S1_Li64ELi16ELi128ELNS_18Fp8KVCacheDataTypeE0ELb1EEEvPT_PKS3_PKT0_S9_ifPKiSB_iPKfiiiSD_SD_iiiii,"ax",@progbits
	.sectioninfo	@"SHI_REGISTERS=71"
	.align	128
        .global         _ZN4vllm25paged_attention_v1_kernelI13__nv_bfloat16S1_Li64ELi16ELi128ELNS_18Fp8KVCacheDataTypeE0ELb1EEEvPT_PKS3_PKT0_S9_ifPKiSB_iPKfiiiSD_SD_iiiii
        .type           _ZN4vllm25paged_attention_v1_kernelI13__nv_bfloat16S1_Li64ELi16ELi128ELNS_18Fp8KVCacheDataTypeE0ELb1EEEvPT_PKS3_PKT0_S9_ifPKiSB_iPKfiiiSD_SD_iiiii,@function
        .size           _ZN4vllm25paged_attention_v1_kernelI13__nv_bfloat16S1_Li64ELi16ELi128ELNS_18Fp8KVCacheDataTypeE0ELb1EEEvPT_PKS3_PKT0_S9_ifPKiSB_iPKfiiiSD_SD_iiiii,(.L_x_23507 - _ZN4vllm25paged_attention_v1_kernelI13__nv_bfloat16S1_Li64ELi16ELi128ELNS_18Fp8KVCacheDataTypeE0ELb1EEEvPT_PKS3_PKT0_S9_ifPKiSB_iPKfiiiSD_SD_iiiii)
        .other          _ZN4vllm25paged_attention_v1_kernelI13__nv_bfloat16S1_Li64ELi16ELi128ELNS_18Fp8KVCacheDataTypeE0ELb1EEEvPT_PKS3_PKT0_S9_ifPKiSB_iPKfiiiSD_SD_iiiii,@"STO_CUDA_ENTRY STV_DEFAULT"
_ZN4vllm25paged_attention_v1_kernelI13__nv_bfloat16S1_Li64ELi16ELi128ELNS_18Fp8KVCacheDataTypeE0ELb1EEEvPT_PKS3_PKT0_S9_ifPKiSB_iPKfiiiSD_SD_iiiii:
.text._ZN4vllm25paged_attention_v1_kernelI13__nv_bfloat16S1_Li64ELi16ELi128ELNS_18Fp8KVCacheDataTypeE0ELb1EEEvPT_PKS3_PKT0_S9_ifPKiSB_iPKfiiiSD_SD_iiiii:
        /* <DEDUP_REMOVED lines=42> */
[----:B--2---:R-:W-:-:S06]  /*02a0*/  IADD3 R4, R2, 0xffffffe, RZ ;  /* 0x0ffffffe02047810 */ /* 0x004fcc0007ffe0ff */
        /* <DEDUP_REMOVED lines=56> */
.L_x_15413:
        /* <DEDUP_REMOVED lines=13> */
.L_x_15412:
[----:B------:R-:W-:Y:S05]  /*0700*/  BSYNC B1 ;  /* 0x0000000000017941 */ /* 0x000fea0003800000 */
.L_x_15411:
        /* <DEDUP_REMOVED lines=10> */
.L_x_15414:
        /* <DEDUP_REMOVED lines=21> */
.L_x_15410:
[----:B------:R-:W-:Y:S05]  /*0900*/  BSYNC B0 ;  /* 0x0000000000007941 */ /* 0x000fea0003800000 */
.L_x_15409:
        /* <DEDUP_REMOVED lines=25> */
[----:B------:R-:W-:-:S03]  /*0aa0*/  @!P3 IMAD.MOV R8, RZ, RZ, -c[0x0][0x1d8] ;  /* 0x80007600ff08b624 */ /* 0x000fc600078e02ff */
[----:B------:R-:W-:-:S04]  /*0ab0*/  SHF.R.S32.HI R2, RZ, 0x1f, R3 ;  /* 0x0000001fff027819 */ /* 0x000fc80000011403 */
[----:B------:R-:W-:Y:S01]  /*0ac0*/  LEA.HI R3, R2, R3, RZ, 0x4 ;  /* 0x0000000302037211 */ /* 0x000fe200078f20ff */
[----:B------:R-:W-:Y:S01]  /*0ad0*/  @!P1 IMAD.IADD R7, R7, 0x1, -R10 ;  /* 0x0000000107079824 */ /* 0x000fe200078e0a0a */
[----:B------:R-:W-:Y:S02]  /*0ae0*/  @!P1 IADD3 R9, R9, 0x1, RZ ;  /* 0x0000000109099810 */ /* 0x000fe40007ffe0ff */
[----:B------:R-:W-:Y:S02]  /*0af0*/  SHF.R.S32.HI R3, RZ, 0x4, R3 ;  /* 0x00000004ff037819 */ /* 0x000fe40000011403 */
[----:B------:R-:W-:Y:S01]  /*0b00*/  ISETP.GE.U32.AND P0, PT, R7, R10, PT ;  /* 0x0000000a0700720c */ /* 0x000fe20003f06070 */
[----:B------:R-:W-:Y:S01]  /*0b10*/  @!P3 IMAD.MOV.U32 R7, RZ, RZ, c[0x0][0x1c8] ;  /* 0x00007200ff07b624 */ /* 0x000fe200078e00ff */
[----:B------:R-:W-:-:S03]  /*0b20*/  ISETP.NE.AND P1, PT, RZ, c[0x0][0x1d4], PT ;  /* 0x00007500ff007a0c */ /* 0x000fc60003f25270 */
[----:B------:R-:W-:-:S04]  /*0b30*/  @!P3 IMAD R7, R7, c[0x0][0x180], R4 ;  /* 0x000060000707ba24 */ /* 0x000fc800078e0204 */
[----:B------:R-:W-:Y:S02]  /*0b40*/  @!P3 IMAD R7, R7, R8, RZ ;  /* 0x000000080707b224 */ /* 0x000fe400078e02ff */
[----:B------:R-:W-:Y:S02]  /*0b50*/  @P3 IMAD R7, R0, c[0x0][0x1d8], RZ ;  /* 0x0000760000073a24 */ /* 0x000fe400078e02ff */
[----:B------:R-:W-:Y:S02]  /*0b60*/  @P0 IADD3 R9, R9, 0x1, RZ ;  /* 0x0000000109090810 */ /* 0x000fe40007ffe0ff */
[----:B------:R-:W-:Y:S02]  /*0b70*/  ISETP.GE.AND P0, PT, R46, R3, PT ;  /* 0x000000032e00720c */ /* 0x000fe40003f06270 */
[----:B------:R-:W-:Y:S01]  /*0b80*/  IADD3 R0, R7, 0x1, RZ ;  /* 0x0000000107007810 */ /* 0x000fe20007ffe0ff */
[----:B------:R-:W-:-:S04]  /*0b90*/  IMAD.MOV.U32 R2, RZ, RZ, R9 ;  /* 0x000000ffff027224 */ /* 0x000fc800078e0009 */
[----:B------:R-:W-:Y:S01]  /*0ba0*/  @!P2 IMAD.MOV R2, RZ, RZ, -R2 ;  /* 0x000000ffff02a224 */ /* 0x000fe200078e0a02 */
[----:B------:R-:W-:-:S05]  /*0bb0*/  @!P1 LOP3.LUT R2, RZ, c[0x0][0x1d4], RZ, 0x33, !PT ;  /* 0x00007500ff029a12 */ /* 0x000fca00078e33ff */
[----:B------:R-:W-:Y:S05]  /*0bc0*/  @P0 BRA `(.L_x_15416) ;  /* 0x0000251000000947 */ /* 0x000fea0003800000 */
[----:B------:R-:W-:Y:S01]  /*0bd0*/  SHF.R.S32.HI R7, RZ, 0x1f, R6 ;  /* 0x0000001fff077819 */ /* 0x000fe20000011406 */
[C---:B------:R-:W-:Y:S01]  /*0be0*/  IMAD.SHL.U32 R42, R44.reuse, 0x4, RZ ;  /* 0x000000042c2a7824 */ /* 0x040fe200078e00ff */
[----:B------:R-:W-:Y:S01]  /*0bf0*/  IADD3 R15, R44, 0x2, RZ ;  /* 0x000000022c0f7810 */ /* 0x000fe20007ffe0ff */
[----:B------:R-:W-:Y:S01]  /*0c00*/  IMAD R14, R4, c[0x0][0x1b0], RZ ;  /* 0x00006c00040e7a24 */ /* 0x000fe200078e02ff */
[----:B------:R-:W-:Y:S02]  /*0c10*/  LEA.HI R7, R7, R6, RZ, 0x4 ;  /* 0x0000000607077211 */ /* 0x000fe400078f20ff */
[----:B------:R-:W-:Y:S02]  /*0c20*/  SHF.R.S32.HI R9, RZ, 0x1f, R42 ;  /* 0x0000001fff097819 */ /* 0x000fe4000001142a */
[----:B------:R-:W-:Y:S02]  /*0c30*/  LOP3.LUT R7, R7, 0xfffffff0, RZ, 0xc0, !PT ;  /* 0xfffffff007077812 */ /* 0x000fe400078ec0ff */
[----:B------:R-:W-:-:S02]  /*0c40*/  LEA.HI R9, R9, R42, RZ, 0x3 ;  /* 0x0000002a09097211 */ /* 0x000fc400078f18ff */
[----:B------:R-:W-:Y:S01]  /*0c50*/  IADD3 R18, R44, 0x4, RZ ;  /* 0x000000042c127810 */ /* 0x000fe20007ffe0ff */
[----:B------:R-:W-:Y:S01]  /*0c60*/  IMAD.IADD R54, R6, 0x1, -R7 ;  /* 0x0000000106367824 */ /* 0x000fe200078e0a07 */
        /* <DEDUP_REMOVED lines=33> */
[----:B------:R-:W-:-:S02]  /*0e80*/  SHF.R.S32.HI R17, RZ, 0x1f, R16 ;  /* 0x0000001fff117819 */ /* 0x000fc40000011410 */
[----:B------:R-:W-:Y:S02]  /*0e90*/  SHF.R.S32.HI R12, RZ, 0x1f, R23 ;  /* 0x0000001fff0c7819 */ /* 0x000fe40000011417 */
[----:B------:R-:W-:Y:S02]  /*0ea0*/  LEA.HI R11, R11, R10, RZ, 0x3 ;  /* 0x0000000a0b0b7211 */ /* 0x000fe400078f18ff */
[----:B------:R-:W-:Y:S02]  /*0eb0*/  LEA.HI R17, R17, R16, RZ, 0x3 ;  /* 0x0000001011117211 */ /* 0x000fe400078f18ff */
[----:B------:R-:W-:Y:S02]  /*0ec0*/  LEA.HI R12, R12, R23, RZ, 0x3 ;  /* 0x000000170c0c7211 */ /* 0x000fe400078f18ff */
[----:B------:R-:W-:Y:S02]  /*0ed0*/  LOP3.LUT R11, R11, 0xfffffff8, RZ, 0xc0, !PT ;  /* 0xfffffff80b0b7812 */ /* 0x000fe400078ec0ff */
[----:B------:R-:W-:-:S02]  /*0ee0*/  LOP3.LUT R17, R17, 0xfffffff8, RZ, 0xc0, !PT ;  /* 0xfffffff811117812 */ /* 0x000fc400078ec0ff */
        /* <DEDUP_REMOVED lines=21> */
[----:B------:R-:W-:Y:S01]  /*1040*/  SHF.R.S32.HI R15, RZ, 0x1f, R25 ;  /* 0x0000001fff0f7819 */ /* 0x000fe20000011419 */
[----:B------:R-:W-:Y:S01]  /*1050*/  IMAD.SHL.U32 R25, R21, 0x40, RZ ;  /* 0x0000004015197824 */ /* 0x000fe200078e00ff */
[----:B------:R-:W-:Y:S01]  /*1060*/  LOP3.LUT R21, R16, 0xffffff80, RZ, 0xc0, !PT ;  /* 0xffffff8010157812 */ /* 0x000fe200078ec0ff */
[----:B------:R-:W-:Y:S01]  /*1070*/  IMAD.SHL.U32 R24, R23, 0x40, RZ ;  /* 0x0000004017187824 */ /* 0x000fe200078e00ff */
[----:B------:R-:W-:Y:S01]  /*1080*/  LOP3.LUT R20, R18, 0xffffff80, RZ, 0xc0, !PT ;  /* 0xffffff8012147812 */ /* 0x000fe200078ec0ff */
[----:B------:R-:W-:Y:S01]  /*1090*/  IMAD.SHL.U32 R26, R26, 0x40, RZ ;  /* 0x000000401a1a7824 */ /* 0x000fe200078e00ff */
[----:B------:R-:W-:Y:S02]  /*10a0*/  LOP3.LUT R23, R19, 0xffffff80, RZ, 0xc0, !PT ;  /* 0xffffff8013177812 */ /* 0x000fe400078ec0ff */
[----:B------:R-:W-:Y:S02]  /*10b0*/  LOP3.LUT R22, R22, 0xffffff80, RZ, 0xc0, !PT ;  /* 0xffffff8016167812 */ /* 0x000fe400078ec0ff */
[----:B------:R-:W-:-:S02]  /*10c0*/  LOP3.LUT R25, R25, 0xffffff80, RZ, 0xc0, !PT ;  /* 0xffffff8019197812 */ /* 0x000fc400078ec0ff */
[----:B------:R-:W-:Y:S02]  /*10d0*/  LOP3.LUT R24, R24, 0xffffff80, RZ, 0xc0, !PT ;  /* 0xffffff8018187812 */ /* 0x000fe400078ec0ff */
[----:B------:R-:W-:Y:S02]  /*10e0*/  LOP3.LUT R27, R26, 0xffffff80, RZ, 0xc0, !PT ;  /* 0xffffff801a1b7812 */ /* 0x000fe400078ec0ff */
[----:B------:R-:W-:Y:S02]  /*10f0*/  IADD3 R13, R2, -c[0x0][0x1cc], RZ ;  /* 0x80007300020d7a10 */ /* 0x000fe40007ffe0ff */
        /* <DEDUP_REMOVED lines=27> */
.L_x_15422:
        /* <DEDUP_REMOVED lines=147> */
[----:B------:R-:W-:-:S03]  /*1be0*/  PRMT R16, RZ, 0x5410, R17 ;  /* 0x00005410ff107816 */ /* 0x000fc60000000011 */
        /* <DEDUP_REMOVED lines=67> */
.L_x_15465:
        /* <DEDUP_REMOVED lines=9> */
.L_x_15419:
[----:B------:R-:W-:-:S13]  /*20b0*/  ISETP.NE.AND P1, PT, R44, RZ, PT ;  /* 0x000000ff2c00720c */ /* 0x000fda0003f25270 */
[----:B------:R-:W-:-:S05]  /*20c0*/  @!P1 IMAD.MOV.U32 R17, RZ, RZ, -0x800001 ;  /* 0xff7fffffff119424 */ /* 0x000fca00078e00ff */
[----:B------:R0:W-:Y:S02]  /*20d0*/  @!P1 STS [R52], R17 ;  /* 0x0000001134009388 */ /* 0x0001e40000000800 */
.L_x_15421:
[----:B------:R-:W-:Y:S05]  /*20e0*/  BSYNC B1 ;  /* 0x0000000000017941 */ /* 0x000fea0003800000 */
.L_x_15418:
[----:B------:R-:W-:Y:S02]  /*20f0*/  IADD3 R48, P1, R48, 0x10, RZ ;  /* 0x0000001030307810 */ /* 0x000fe40007f3e0ff */
[----:B01----:R-:W-:Y:S02]  /*2100*/  IADD3 R52, R52, 0x100, RZ ;  /* 0x0000010034347810 */ /* 0x003fe40007ffe0ff */
[----:B------:R-:W-:Y:S01]  /*2110*/  IADD3 R54, R54, 0x40, RZ ;  /* 0x0000004036367810 */ /* 0x000fe20007ffe0ff */
[----:B------:R-:W-:Y:S01]  /*2120*/  IMAD.X R51, RZ, RZ, R51, P1 ;  /* 0x000000ffff337224 */ /* 0x000fe200008e0633 */
[----:B------:R-:W-:Y:S01]  /*2130*/  IADD3 R49, R49, 0x40, RZ ;  /* 0x0000004031317810 */ /* 0x000fe20007ffe0ff */
[----:B------:R-:W-:Y:S05]  /*2140*/  @!P0 BRA `(.L_x_15422) ;  /* 0xfffff16000008947 */ /* 0x000fea000383ffff */
[----:B------:R-:W-:Y:S05]  /*2150*/  BRA `(.L_x_15416) ;  /* 0x00000f8000007947 */ /* 0x000fea0003800000 */
.L_x_15417:
        /* <DEDUP_REMOVED lines=11> */
.L_x_15427:
        /* <DEDUP_REMOVED lines=73> */
[----:B------:R-:W-:-:S03]  /*26a0*/  PRMT R61, RZ, 0x7610, R64 ;  /* 0x00007610ff3d7816 */ /* 0x000fc60000000040 */
[----:B------:R-:W-:Y:S02]  /*26b0*/  FMUL.FTZ R65, R65, R60 ;  /* 0x0000003c41417220 */ /* 0x000fe40000410000 */
[----:B------:R0:W2:Y:S01]  /*26c0*/  LDG.E.CONSTANT R60, [R62.64] ;  /* 0x0000000a3e3c7981 */ /* 0x0000a2000c1e9900 */
[----:B------:R-:W-:-:S03]  /*26d0*/  FMUL.FTZ R64, R18, R61 ;  /* 0x0000003d12407220 */ /* 0x000fc60000410000 */
[----:B------:R0:W4:Y:S02]  /*26e0*/  LDG.E.CONSTANT R18, [R62.64+0x4] ;  /* 0x0000040a3e127981 */ /* 0x000124000c1e9900 */
[----:B0-----:R-:W-:Y:S02]  /*26f0*/  PRMT R62, RZ, 0x5410, R16 ;  /* 0x00005410ff3e7816 */ /* 0x001fe40000000010 */
[----:B------:R-:W-:Y:S02]  /*2700*/  PRMT R67, RZ, 0x7610, R19 ;  /* 0x00007610ff437816 */ /* 0x000fe40000000013 */
[--C-:B--2---:R-:W-:Y:S02]  /*2710*/  PRMT R61, RZ, 0x5410, R60.reuse ;  /* 0x00005410ff3d7816 */ /* 0x104fe4000000003c */
[----:B------:R-:W-:-:S03]  /*2720*/  PRMT R60, RZ, 0x7610, R60 ;  /* 0x00007610ff3c7816 */ /* 0x000fc6000000003c */
[----:B------:R-:W-:Y:S01]  /*2730*/  FFMA.FTZ R65, R62, R61, R65 ;  /* 0x0000003d3e417223 */ /* 0x000fe20000010041 */
[----:B------:R-:W-:Y:S02]  /*2740*/  PRMT R61, RZ, 0x7610, R16 ;  /* 0x00007610ff3d7816 */ /* 0x000fe40000000010 */
[----:B------:R-:W-:-:S03]  /*2750*/  PRMT R16, RZ, 0x5410, R19 ;  /* 0x00005410ff107816 */ /* 0x000fc60000000013 */
[----:B------:R-:W-:Y:S01]  /*2760*/  FFMA.FTZ R64, R61, R60, R64 ;  /* 0x0000003c3d407223 */ /* 0x000fe20000010040 */
[----:B---3--:R-:W-:Y:S02]  /*2770*/  PRMT R61, RZ, 0x5410, R66 ;  /* 0x00005410ff3d7816 */ /* 0x008fe40000000042 */
[----:B------:R-:W-:-:S03]  /*2780*/  PRMT R62, RZ, 0x5410, R17 ;  /* 0x00005410ff3e7816 */ /* 0x000fc60000000011 */
        /* <DEDUP_REMOVED lines=8> */
[----:B------:R-:W-:-:S05]  /*2810*/  PRMT R66, RZ, 0x7610, R66 ;  /* 0x00007610ff427816 */ /* 0x000fca0000000042 */
[----:B------:R-:W-:Y:S02]  /*2820*/  FMUL.FTZ R67, R67, R66 ;  /* 0x0000004243437220 */ /* 0x000fe40000410000 */
        /* <DEDUP_REMOVED lines=21> */
[----:B------:R-:W2:Y:S04]  /*2980*/  LDG.E.CONSTANT R60, [R16.64] ;  /* 0x0000000a103c7981 */ /* 0x000ea8000c1e9900 */
[----:B------:R2:W3:Y:S01]  /*2990*/  LDG.E.CONSTANT R67, [R16.64+0x4] ;  /* 0x0000040a10437981 */ /* 0x0004e2000c1e9900 */
[----:B------:R-:W-:Y:S02]  /*29a0*/  PRMT R62, RZ, 0x5410, R18 ;  /* 0x00005410ff3e7816 */ /* 0x000fe40000000012 */
[--C-:B--2---:R-:W-:Y:S02]  /*29b0*/  PRMT R16, RZ, 0x5410, R60.reuse ;  /* 0x00005410ff107816 */ /* 0x104fe4000000003c */
[----:B------:R-:W-:Y:S02]  /*29c0*/  PRMT R60, RZ, 0x7610, R60 ;  /* 0x00007610ff3c7816 */ /* 0x000fe4000000003c */
[----:B---3--:R-:W-:Y:S01]  /*29d0*/  PRMT R17, RZ, 0x5410, R67 ;  /* 0x00005410ff117816 */ /* 0x008fe20000000043 */
[----:B------:R-:W-:Y:S01]  /*29e0*/  FFMA.FTZ R62, R62, R16, R65 ;  /* 0x000000103e3e7223 */ /* 0x000fe20000010041 */
[----:B------:R-:W-:-:S02]  /*29f0*/  PRMT R65, RZ, 0x7610, R18 ;  /* 0x00007610ff417816 */ /* 0x000fc40000000012 */
        /* <DEDUP_REMOVED lines=49> */
[----:B------:R-:W0:Y:S01]  /*2d10*/  LDS.128 R16, [R14+0x30] ;  /* 0x000030000e107984 */ /* 0x000e220000000c00 */
[----:B------:R-:W-:-:S04]  /*2d20*/  IADD3 R68, P0, P1, R12, R56, R27 ;  /* 0x000000380c447210 */ /* 0x000fc8000791e01b */
[----:B------:R-:W-:Y:S02]  /*2d30*/  IADD3.X R57, R40, R57, R33, P0, P1 ;  /* 0x0000003928397210 */ /* 0x000fe400007e2421 */
[----:B0-----:R-:W-:Y:S02]  /*2d40*/  PRMT R61, RZ, 0x5410, R16 ;  /* 0x00005410ff3d7816 */ /* 0x001fe40000000010 */
[----:B--2---:R-:W-:-:S05]  /*2d50*/  PRMT R56, RZ, 0x5410, R66 ;  /* 0x00005410ff387816 */ /* 0x004fca0000000042 */
[----:B------:R-:W-:Y:S01]  /*2d60*/  FFMA.FTZ R62, R61, R56, R62 ;  /* 0x000000383d3e7223 */ /* 0x000fe2000001003e */
[----:B------:R-:W-:Y:S02]  /*2d70*/  PRMT R61, RZ, 0x7610, R16 ;  /* 0x00007610ff3d7816 */ /* 0x000fe40000000010 */
[----:B------:R-:W-:Y:S02]  /*2d80*/  PRMT R16, RZ, 0x5410, R17 ;  /* 0x00005410ff107816 */ /* 0x000fe40000000011 */
[----:B---3--:R-:W-:-:S05]  /*2d90*/  PRMT R56, RZ, 0x5410, R67 ;  /* 0x00005410ff387816 */ /* 0x008fca0000000043 */
[----:B------:R-:W-:Y:S01]  /*2da0*/  FFMA.FTZ R65, R16, R56, R65 ;  /* 0x0000003810417223 */ /* 0x000fe20000010041 */
        /* <DEDUP_REMOVED lines=8> */
[----:B------:R-:W-:Y:S02]  /*2e30*/  ISETP.NE.AND P0, PT, R44, RZ, PT ;  /* 0x000000ff2c00720c */ /* 0x000fe40003f05270 */
[----:B--2---:R-:W-:-:S05]  /*2e40*/  PRMT R56, RZ, 0x5410, R60 ;  /* 0x00005410ff387816 */ /* 0x004fca000000003c */
[----:B------:R-:W-:Y:S01]  /*2e50*/  FFMA.FTZ R62, R57, R56, R62 ;  /* 0x00000038393e7223 */ /* 0x000fe2000001003e */
[----:B------:R-:W-:Y:S02]  /*2e60*/  PRMT R57, RZ, 0x7610, R18 ;  /* 0x00007610ff397816 */ /* 0x000fe40000000012 */
[----:B------:R-:W-:Y:S02]  /*2e70*/  PRMT R18, RZ, 0x7610, R60 ;  /* 0x00007610ff127816 */ /* 0x000fe4000000003c */
[----:B------:R-:W-:-:S03]  /*2e80*/  PRMT R56, RZ, 0x5410, R19 ;  /* 0x00005410ff387816 */ /* 0x000fc60000000013 */
[----:B------:R-:W-:Y:S01]  /*2e90*/  FFMA.FTZ R61, R57, R18, R64 ;  /* 0x00000012393d7223 */ /* 0x000fe20000010040 */
[----:B------:R-:W-:Y:S02]  /*2ea0*/  PRMT R18, RZ, 0x7610, R17 ;  /* 0x00007610ff127816 */ /* 0x000fe40000000011 */
[--C-:B---3--:R-:W-:Y:S01]  /*2eb0*/  PRMT R17, RZ, 0x5410, R16.reuse ;  /* 0x00005410ff117816 */ /* 0x108fe20000000010 */
        /* <DEDUP_REMOVED lines=10> */
.L_x_15466:
        /* <DEDUP_REMOVED lines=11> */
.L_x_15424:
[----:B------:R-:W-:-:S13]  /*3010*/  ISETP.NE.AND P0, PT, R44, RZ, PT ;  /* 0x000000ff2c00720c */ /* 0x000fda0003f05270 */
[----:B------:R-:W-:-:S05]  /*3020*/  @!P0 IMAD.MOV.U32 R16, RZ, RZ, -0x800001 ;  /* 0xff7fffffff108424 */ /* 0x000fca00078e00ff */
[----:B------:R0:W-:Y:S02]  /*3030*/  @!P0 STS [R53], R16 ;  /* 0x0000001035008388 */ /* 0x0001e40000000800 */
.L_x_15426:
[----:B------:R-:W-:Y:S05]  /*3040*/  BSYNC B1 ;  /* 0x0000000000017941 */ /* 0x000fea0003800000 */
.L_x_15423:
        /* <DEDUP_REMOVED lines=8> */
[----:B------:R-:W-:Y:S05]  /*30d0*/  @!P0 BRA `(.L_x_15427) ;  /* 0xfffff13000008947 */ /* 0x000fea000383ffff */
.L_x_15416:
[----:B------:R-:W-:Y:S05]  /*30e0*/  BSYNC B0 ;  /* 0x0000000000007941 */ /* 0x000fea0003800000 */
.L_x_15415:
[----:B------:R-:W-:Y:S05]  /*30f0*/  BRA.DIV ~URZ, `(.L_x_15428) ;  /* 0x000036827f007947 */ /* 0x000fea000b800000 */
[----:B------:R0:W1:Y:S02]  /*3100*/  SHFL.BFLY PT, R6, R43, 0x10, 0x1f ;  /* 0x0e001f002b067f89 */ /* 0x00006400000e0000 */
.L_x_15467:
[----:B01----:R-:W-:Y:S01]  /*3110*/  FMNMX.FTZ R43, R6, R43, !PT ;  /* 0x0000002b062b7209 */ /* 0x003fe20007810000 */
[----:B------:R-:W-:Y:S05]  /*3120*/  BRA.DIV ~URZ, `(.L_x_15429) ;  /* 0x000036d27f007947 */ /* 0x000fea000b800000 */
[----:B------:R-:W0:Y:S02]  /*3130*/  SHFL.BFLY PT, R6, R43, 0x8, 0x1f ;  /* 0x0d001f002b067f89 */ /* 0x000e2400000e0000 */
[----:B0-----:R-:W-:-:S05]  /*3140*/  FMNMX.FTZ R6, R43, R6, !PT ;  /* 0x000000062b067209 */ /* 0x001fca0007810000 */
[----:B------:R-:W0:Y:S02]  /*3150*/  SHFL.BFLY PT, R7, R6, 0x4, 0x1f ;  /* 0x0c801f0006077f89 */ /* 0x000e2400000e0000 */
[----:B0-----:R-:W-:-:S05]  /*3160*/  FMNMX.FTZ R7, R6, R7, !PT ;  /* 0x0000000706077209 */ /* 0x001fca0007810000 */
[----:B------:R0:W1:Y:S02]  /*3170*/  SHFL.BFLY PT, R8, R7, 0x2, 0x1f ;  /* 0x0c401f0007087f89 */ /* 0x00006400000e0000 */
.L_x_15468:
        /* <DEDUP_REMOVED lines=34> */
.L_x_15434:
        /* <DEDUP_REMOVED lines=11> */
.L_x_15433:
[----:B------:R-:W-:Y:S05]  /*3450*/  BSYNC B1 ;  /* 0x0000000000017941 */ /* 0x000fea0003800000 */
.L_x_15432:
        /* <DEDUP_REMOVED lines=10> */
.L_x_15437:
        /* <DEDUP_REMOVED lines=100> */
.L_x_15436:
[----:B------:R-:W-:Y:S05]  /*3b40*/  BSYNC B1 ;  /* 0x0000000000017941 */ /* 0x000fea0003800000 */
.L_x_15435:
        /* <DEDUP_REMOVED lines=55> */
.L_x_15439:
[----:B------:R-:W-:Y:S05]  /*3ec0*/  BSYNC B1 ;  /* 0x0000000000017941 */ /* 0x000fea0003800000 */
.L_x_15438:
        /* <DEDUP_REMOVED lines=26> */
.L_x_15431:
[----:B------:R-:W-:Y:S05]  /*4070*/  BSYNC B0 ;  /* 0x0000000000007941 */ /* 0x000fea0003800000 */
.L_x_15430:
        /* <DEDUP_REMOVED lines=36> */
.L_x_15444:
        /* <DEDUP_REMOVED lines=8> */
.L_x_15443:
[----:B0-----:R-:W-:Y:S05]  /*4340*/  BSYNC B1 ;  /* 0x0000000000017941 */ /* 0x001fea0003800000 */
.L_x_15442:
        /* <DEDUP_REMOVED lines=10> */
.L_x_15447:
        /* <DEDUP_REMOVED lines=52> */
.L_x_15446:
[----:B------:R-:W-:Y:S05]  /*4730*/  BSYNC B1 ;  /* 0x0000000000017941 */ /* 0x000fea0003800000 */
.L_x_15445:
        /* <DEDUP_REMOVED lines=31> */
.L_x_15449:
[----:B------:R-:W-:Y:S05]  /*4930*/  BSYNC B1 ;  /* 0x0000000000017941 */ /* 0x000fea0003800000 */
.L_x_15448:
        /* <DEDUP_REMOVED lines=14> */
.L_x_15441:
[----:B------:R-:W-:Y:S05]  /*4a20*/  BSYNC B0 ;  /* 0x0000000000007941 */ /* 0x000fea0003800000 */
.L_x_15440:
[----:B------:R-:W-:Y:S01]  /*4a30*/  BAR.SYNC.DEFER_BLOCKING 0x0 ;  /* 0x0000000000007b1d */ /* 0x000fe20000010000 */
[----:B------:R-:W-:-:S05]  /*4a40*/  ISETP.GE.AND P0, PT, R46, R3, PT ;  /* 0x000000032e00720c */ /* 0x000fca0003f06270 */
[----:B------:R-:W-:Y:S08]  /*4a50*/  BSSY B1, `(.L_x_15450) ;  /* 0x000015f000017945 */ /* 0x000ff00003800000 */
[----:B------:R-:W-:Y:S01]  /*4a60*/  @P0 CS2R R18, SRZ ;  /* 0x0000000000120805 */ /* 0x000fe2000001ff00 */
[----:B------:R-:W-:Y:S01]  /*4a70*/  @P0 CS2R R20, SRZ ;  /* 0x0000000000140805 */ /* 0x000fe2000001ff00 */
[----:B------:R-:W-:Y:S05]  /*4a80*/  @P0 BRA `(.L_x_15451) ;  /* 0x000015b000000947 */ /* 0x000fea0003800000 */
[----:B------:R-:W-:Y:S01]  /*4a90*/  IABS R22, c[0x0][0x1d4] ;  /* 0x0000750000167a13 */ /* 0x000fe20000000000 */
[----:B------:R-:W1:Y:S01]  /*4aa0*/  S2R R6, SR_CTAID.Y ;  /* 0x0000000000067919 */ /* 0x000e620000002600 */
[----:B------:R-:W-:Y:S01]  /*4ab0*/  IADD3 R23, R2, -c[0x0][0x1cc], RZ ;  /* 0x8000730002177a10 */ /* 0x000fe20007ffe0ff */
[----:B------:R-:W-:Y:S01]  /*4ac0*/  IMAD.MOV.U32 R29, RZ, RZ, c[0x0][0x1ac] ;  /* 0x00006b00ff1d7624 */ /* 0x000fe200078e00ff */
[----:B0-----:R-:W0:Y:S01]  /*4ad0*/  I2F.RP R8, R22 ;  /* 0x0000001600087306 */ /* 0x001e220000209400 */
[----:B------:R-:W-:Y:S01]  /*4ae0*/  IADD3 R54, -R46, -0x1, R3 ;  /* 0xffffffff2e367810 */ /* 0x000fe20007ffe103 */
[----:B------:R-:W-:Y:S01]  /*4af0*/  CS2R R18, SRZ ;  /* 0x0000000000127805 */ /* 0x000fe2000001ff00 */
[----:B------:R-:W-:Y:S01]  /*4b00*/  CS2R R20, SRZ ;  /* 0x0000000000147805 */ /* 0x000fe2000001ff00 */
[----:B------:R-:W-:Y:S01]  /*4b10*/  IMAD.MOV.U32 R28, RZ, RZ, R46 ;  /* 0x000000ffff1c7224 */ /* 0x000fe200078e002e */
[----:B------:R-:W-:-:S03]  /*4b20*/  SHF.R.S32.HI R29, RZ, 0x1f, R29 ;  /* 0x0000001fff1d7819 */ /* 0x000fc6000001141d */
[----:B0-----:R-:W0:Y:S01]  /*4b30*/  MUFU.RCP R8, R8 ;  /* 0x0000000800087308 */ /* 0x001e220000001000 */
[----:B-1----:R-:W-:Y:S01]  /*4b40*/  IMAD R9, R6, c[0x0][0x198], RZ ;  /* 0x0000660006097a24 */ /* 0x002fe200078e02ff */
[----:B------:R-:W-:-:S04]  /*4b50*/  SHF.R.S32.HI R6, RZ, 0x1f, R46 ;  /* 0x0000001fff067819 */ /* 0x000fc8000001142e */
[----:B------:R-:W-:-:S04]  /*4b60*/  IADD3 R25, P0, R46, R9, RZ ;  /* 0x000000092e197210 */ /* 0x000fc80007f1e0ff */
[----:B------:R-:W-:Y:S02]  /*4b70*/  LEA.HI.X.SX32 R6, R9, R6, 0x1, P0 ;  /* 0x0000000609067211 */ /* 0x000fe400000f0eff */
[----:B0-----:R-:W-:Y:S02]  /*4b80*/  IADD3 R7, R8, 0xffffffe, RZ ;  /* 0x0ffffffe08077810 */ /* 0x001fe40007ffe0ff */
        /* <DEDUP_REMOVED lines=20> */
[----:B------:R-:W-:Y:S02]  /*4cd0*/  IADD3 R34, R30, 0x300, RZ ;  /* 0x000003001e227810 */ /* 0x000fe40007ffe0ff */
.L_x_15462:
        /* <DEDUP_REMOVED lines=115> */
.L_x_15455:
[----:B-1----:R-:W-:Y:S05]  /*5410*/  BSYNC B2 ;  /* 0x0000000000027941 */ /* 0x002fea0003800000 */
.L_x_15454:
        /* <DEDUP_REMOVED lines=50> */
.L_x_15457:
[----:B------:R-:W-:Y:S05]  /*5740*/  BSYNC B2 ;  /* 0x0000000000027941 */ /* 0x000fea0003800000 */
.L_x_15456:
        /* <DEDUP_REMOVED lines=51> */
.L_x_15459:
[----:B------:R-:W-:Y:S05]  /*5a80*/  BSYNC B2 ;  /* 0x0000000000027941 */ /* 0x000fea0003800000 */
.L_x_15458:
        /* <DEDUP_REMOVED lines=49> */
.L_x_15461:
[----:B------:R-:W-:Y:S05]  /*5da0*/  BSYNC B2 ;  /* 0x0000000000027941 */ /* 0x000fea0003800000 */
.L_x_15460:
        /* <DEDUP_REMOVED lines=30> */
.L_x_15453:
[----:B------:R-:W-:Y:S05]  /*5f90*/  BSYNC B0 ;  /* 0x0000000000007941 */ /* 0x000fea0003800000 */
.L_x_15452:
        /* <DEDUP_REMOVED lines=10> */
.L_x_15451:
[----:B------:R-:W-:Y:S05]  /*6040*/  BSYNC B1 ;  /* 0x0000000000017941 */ /* 0x000fea0003800000 */
.L_x_15450:
[----:B------:R-:W1:Y:S01]  /*6050*/  SHFL.BFLY PT, R0, R21, 0x1, 0x1f ;  /* 0x0c201f0015007f89 */ /* 0x000e6200000e0000 */
[C---:B------:R-:W-:Y:S01]  /*6060*/  LOP3.LUT R4, R45.reuse, 0x1, RZ, 0xc0, !PT ;  /* 0x000000012d047812 */ /* 0x040fe200078ec0ff */
[----:B------:R-:W-:Y:S01]  /*6070*/  BSSY B0, `(.L_x_15463) ;  /* 0x0000031000007945 */ /* 0x000fe20003800000 */
[----:B0-----:R-:W-:Y:S01]  /*6080*/  LEA.HI R11, R45, R45, RZ, 0x1 ;  /* 0x0000002d2d0b7211 */ /* 0x001fe200078f08ff */
[----:B------:R-:W0:Y:S04]  /*6090*/  SHFL.BFLY PT, R3, R20, 0x1, 0x1f ;  /* 0x0c201f0014037f89 */ /* 0x000e2800000e0000 */
[----:B------:R-:W-:Y:S01]  /*60a0*/  BAR.SYNC.DEFER_BLOCKING 0x0 ;  /* 0x0000000000007b1d */ /* 0x000fe20000010000 */
[----:B------:R-:W-:Y:S02]  /*60b0*/  ISETP.NE.AND P2, PT, R4, RZ, PT ;  /* 0x000000ff0400720c */ /* 0x000fe40003f45270 */
[----:B------:R-:W-:-:S02]  /*60c0*/  LOP3.LUT R4, R5, 0xffffffc0, RZ, 0xc0, !PT ;  /* 0xffffffc005047812 */ /* 0x000fc400078ec0ff */
[----:B------:R-:W-:Y:S01]  /*60d0*/  SHF.R.S32.HI R11, RZ, 0x1, R11 ;  /* 0x00000001ff0b7819 */ /* 0x000fe2000001140b */
[----:B------:R-:W2:Y:S01]  /*60e0*/  SHFL.BFLY PT, R2, R19, 0x1, 0x1f ;  /* 0x0c201f0013027f89 */ /* 0x000ea200000e0000 */
[----:B------:R-:W-:Y:S02]  /*60f0*/  ISETP.NE.OR P1, PT, R4, 0x40, P2 ;  /* 0x000000400400780c */ /* 0x000fe40001725670 */
[C---:B------:R-:W-:Y:S01]  /*6100*/  ISETP.GT.OR P0, PT, R5.reuse, 0x3f, P2 ;  /* 0x0000003f0500780c */ /* 0x040fe20001704670 */
[----:B------:R-:W3:Y:S01]  /*6110*/  SHFL.BFLY PT, R9, R18, 0x1, 0x1f ;  /* 0x0c201f0012097f89 */ /* 0x000ee200000e0000 */
[----:B------:R-:W-:Y:S01]  /*6120*/  IMAD R46, R46, 0x40, R11 ;  /* 0x000000402e2e7824 */ /* 0x000fe200078e020b */
[----:B------:R-:W-:Y:S01]  /*6130*/  LOP3.LUT R6, R5, 0xffffffe0, RZ, 0xc0, !PT ;  /* 0xffffffe005067812 */ /* 0x000fe200078ec0ff */
[----:B-1----:R-:W-:-:S03]  /*6140*/  FADD.FTZ R0, R0, R21 ;  /* 0x0000001500007221 */ /* 0x002fc60000010000 */
[----:B------:R-:W-:Y:S02]  /*6150*/  ISETP.NE.OR P4, PT, R6, 0x20, P2 ;  /* 0x000000200600780c */ /* 0x000fe40001785670 */
[----:B------:R-:W-:Y:S01]  /*6160*/  IADD3 R6, R5, 0x1f, RZ ;  /* 0x0000001f05067810 */ /* 0x000fe20007ffe0ff */
[----:B0-----:R-:W-:-:S03]  /*6170*/  FADD.FTZ R7, R3, R20 ;  /* 0x0000001403077221 */ /* 0x001fc60000010000 */
[----:B------:R-:W-:Y:S01]  /*6180*/  ISETP.GT.U32.AND P3, PT, R6, 0x3e, PT ;  /* 0x0000003e0600780c */ /* 0x000fe20003f64070 */
        /* <DEDUP_REMOVED lines=31> */
.L_x_15464:
[----:B0-----:R-:W-:Y:S05]  /*6380*/  BSYNC B0 ;  /* 0x0000000000007941 */ /* 0x001fea0003800000 */
.L_x_15463:
        /* <DEDUP_REMOVED lines=23> */
[----:B------:R-:W-:Y:S02]  /*6500*/  LEA R2, P0, R3, c[0x0][0x160], 0x1 ;  /* 0x0000580003027a11 */ /* 0x000fe400078008ff */
        /* <DEDUP_REMOVED lines=10> */
[----:B------:R-:W-:Y:S02]  /*65b0*/  LEA.HI.X.SX32 R7, R5, UR7, 0x1, P1 ;  /* 0x0000000705077c11 */ /* 0x000fe400088f0eff */
[----:B------:R-:W-:Y:S02]  /*65c0*/  LEA R4, P0, R13, c[0x0][0x160], 0x1 ;  /* 0x000058000d047a11 */ /* 0x000fe400078008ff */
[----:B------:R-:W-:Y:S02]  /*65d0*/  LEA R6, P1, R12, c[0x0][0x160], 0x1 ;  /* 0x000058000c067a11 */ /* 0x000fe400078208ff */
[----:B------:R-:W-:-:S02]  /*65e0*/  F2FP.BF16.PACK_AB R18, R18, R19 ;  /* 0x000000131212723e */ /* 0x000fc400000010ff */
        /* <DEDUP_REMOVED lines=9> */
.L_x_15420:
[----:B------:R-:W-:Y:S01]  /*6680*/  IMAD.MOV.U32 R18, RZ, RZ, R53 ;  /* 0x000000ffff127224 */ /* 0x000fe200078e0035 */
[----:B------:R-:W-:Y:S01]  /*6690*/  MOV R16, 0x66e0 ;  /* 0x000066e000107802 */ /* 0x000fe20000000f00 */
[----:B------:R-:W-:-:S02]  /*66a0*/  IMAD.MOV.U32 R19, RZ, RZ, 0x1 ;  /* 0x00000001ff137424 */ /* 0x000fc400078e00ff */
[----:B------:R-:W-:Y:S02]  /*66b0*/  IMAD.MOV.U32 R56, RZ, RZ, 0x1f ;  /* 0x0000001fff387424 */ /* 0x000fe400078e00ff */
[----:B------:R-:W-:Y:S02]  /*66c0*/  IMAD.MOV.U32 R57, RZ, RZ, -0x1 ;  /* 0xffffffffff397424 */ /* 0x000fe400078e00ff */
[----:B------:R-:W-:Y:S05]  /*66d0*/  CALL.REL.NOINC `($__internal_340_$__cuda_sm70_shflsync_bfly_p) ;  /* 0x0000028000007944 */ /* 0x000fea0003c00000 */
[----:B-1----:R-:W-:Y:S01]  /*66e0*/  IMAD.MOV.U32 R16, RZ, RZ, R18 ;  /* 0x000000ffff107224 */ /* 0x002fe200078e0012 */
[----:B0-----:R-:W-:Y:S05]  /*66f0*/  BRA `(.L_x_15465) ;  /* 0xffffb92000007947 */ /* 0x001fea000383ffff */
.L_x_15425:
[----:B------:R-:W-:Y:S01]  /*6700*/  IMAD.MOV.U32 R18, RZ, RZ, R61 ;  /* 0x000000ffff127224 */ /* 0x000fe200078e003d */
[----:B------:R-:W-:Y:S01]  /*6710*/  MOV R16, 0x6760 ;  /* 0x0000676000107802 */ /* 0x000fe20000000f00 */
[----:B------:R-:W-:Y:S02]  /*6720*/  IMAD.MOV.U32 R19, RZ, RZ, 0x1 ;  /* 0x00000001ff137424 */ /* 0x000fe400078e00ff */
[----:B------:R-:W-:Y:S02]  /*6730*/  IMAD.MOV.U32 R56, RZ, RZ, 0x1f ;  /* 0x0000001fff387424 */ /* 0x000fe400078e00ff */
[----:B------:R-:W-:Y:S02]  /*6740*/  IMAD.MOV.U32 R57, RZ, RZ, -0x1 ;  /* 0xffffffffff397424 */ /* 0x000fe400078e00ff */
[----:B------:R-:W-:Y:S05]  /*6750*/  CALL.REL.NOINC `($__internal_340_$__cuda_sm70_shflsync_bfly_p) ;  /* 0x0000020000007944 */ /* 0x000fea0003c00000 */
[----:B-1----:R-:W-:Y:S01]  /*6760*/  IMAD.MOV.U32 R16, RZ, RZ, R18 ;  /* 0x000000ffff107224 */ /* 0x002fe200078e0012 */
[----:B0-----:R-:W-:Y:S05]  /*6770*/  BRA `(.L_x_15466) ;  /* 0xffffc7e000007947 */ /* 0x001fea000383ffff */
.L_x_15428:
        /* <DEDUP_REMOVED lines=8> */
.L_x_15429:
[----:B------:R-:W-:Y:S01]  /*6800*/  IMAD.MOV.U32 R18, RZ, RZ, R43 ;  /* 0x000000ffff127224 */ /* 0x000fe200078e002b */
[----:B------:R-:W-:Y:S01]  /*6810*/  MOV R16, 0x6860 ;  /* 0x0000686000107802 */ /* 0x000fe20000000f00 */
[----:B------:R-:W-:Y:S02]  /*6820*/  IMAD.MOV.U32 R19, RZ, RZ, 0x8 ;  /* 0x00000008ff137424 */ /* 0x000fe400078e00ff */
[----:B------:R-:W-:Y:S02]  /*6830*/  IMAD.MOV.U32 R56, RZ, RZ, 0x1f ;  /* 0x0000001fff387424 */ /* 0x000fe400078e00ff */
[----:B------:R-:W-:Y:S02]  /*6840*/  IMAD.MOV.U32 R57, RZ, RZ, -0x1 ;  /* 0xffffffffff397424 */ /* 0x000fe400078e00ff */
[----:B------:R-:W-:Y:S05]  /*6850*/  CALL.REL.NOINC `($__internal_340_$__cuda_sm70_shflsync_bfly_p) ;  /* 0x0000010000007944 */ /* 0x000fea0003c00000 */
[----:B-1----:R-:W-:Y:S01]  /*6860*/  FMNMX.FTZ R7, R43, R18, !PT ;  /* 0x000000122b077209 */ /* 0x002fe20007810000 */
[----:B0-----:R-:W-:Y:S01]  /*6870*/  IMAD.MOV.U32 R19, RZ, RZ, 0x4 ;  /* 0x00000004ff137424 */ /* 0x001fe200078e00ff */
[----:B------:R-:W-:Y:S01]  /*6880*/  MOV R16, 0x68d0 ;  /* 0x000068d000107802 */ /* 0x000fe20000000f00 */
[----:B------:R-:W-:-:S02]  /*6890*/  IMAD.MOV.U32 R56, RZ, RZ, 0x1f ;  /* 0x0000001fff387424 */ /* 0x000fc400078e00ff */
[----:B------:R-:W-:Y:S02]  /*68a0*/  IMAD.MOV.U32 R57, RZ, RZ, -0x1 ;  /* 0xffffffffff397424 */ /* 0x000fe400078e00ff */
[----:B------:R-:W-:Y:S02]  /*68b0*/  IMAD.MOV.U32 R18, RZ, RZ, R7 ;  /* 0x000000ffff127224 */ /* 0x000fe400078e0007 */
[----:B------:R-:W-:Y:S05]  /*68c0*/  CALL.REL.NOINC `($__internal_340_$__cuda_sm70_shflsync_bfly_p) ;  /* 0x0000009000007944 */ /* 0x000fea0003c00000 */
[----:B-1----:R-:W-:Y:S01]  /*68d0*/  FMNMX.FTZ R7, R7, R18, !PT ;  /* 0x0000001207077209 */ /* 0x002fe20007810000 */
[----:B0-----:R-:W-:Y:S01]  /*68e0*/  IMAD.MOV.U32 R19, RZ, RZ, 0x2 ;  /* 0x00000002ff137424 */ /* 0x001fe200078e00ff */
[----:B------:R-:W-:Y:S01]  /*68f0*/  MOV R16, 0x6940 ;  /* 0x0000694000107802 */ /* 0x000fe20000000f00 */
[----:B------:R-:W-:Y:S02]  /*6900*/  IMAD.MOV.U32 R56, RZ, RZ, 0x1f ;  /* 0x0000001fff387424 */ /* 0x000fe400078e00ff */
[----:B------:R-:W-:Y:S02]  /*6910*/  IMAD.MOV.U32 R57, RZ, RZ, -0x1 ;  /* 0xffffffffff397424 */ /* 0x000fe400078e00ff */
[----:B------:R-:W-:Y:S02]  /*6920*/  IMAD.MOV.U32 R18, RZ, RZ, R7 ;  /* 0x000000ffff127224 */ /* 0x000fe400078e0007 */
[----:B------:R-:W-:Y:S05]  /*6930*/  CALL.REL.NOINC `($__internal_340_$__cuda_sm70_shflsync_bfly_p) ;  /* 0x0000002000007944 */ /* 0x000fea0003c00000 */
[----:B-1----:R-:W-:Y:S01]  /*6940*/  IMAD.MOV.U32 R8, RZ, RZ, R18 ;  /* 0x000000ffff087224 */ /* 0x002fe200078e0012 */
[----:B0-----:R-:W-:Y:S05]  /*6950*/  BRA `(.L_x_15468) ;  /* 0xffffc82000007947 */ /* 0x001fea000383ffff */
        .weak           $__internal_340_$__cuda_sm70_shflsync_bfly_p
        .type           $__internal_340_$__cuda_sm70_shflsync_bfly_p,@function
        .size           $__internal_340_$__cuda_sm70_shflsync_bfly_p,(.L_x_23507 - $__internal_340_$__cuda_sm70_shflsync_bfly_p)
$__internal_340_$__cuda_sm70_shflsync_bfly_p:
[----:B------:R-:W-:Y:S01]  /*6960*/  IMAD.MOV.U32 R17, RZ, RZ, 0x0 ;  /* 0x00000000ff117424 */ /* 0x000fe200078e00ff */
[----:B------:R-:W-:Y:S04]  /*6970*/  WARPSYNC R57 ;  /* 0x0000003900007348 */ /* 0x000fe80003800000 */
[----:B------:R0:W1:Y:S01]  /*6980*/  SHFL.BFLY PT, R18, R18, R19, R56 ;  /* 0x0c00001312127389 */ /* 0x00006200000e0038 */
[----:B------:R-:W-:Y:S05]  /*6990*/  RET.REL.NODEC R16 `(_ZN4vllm25paged_attention_v1_kernelI13__nv_bfloat16S1_Li64ELi16ELi128ELNS_18Fp8KVCacheDataTypeE0ELb1EEEvPT_PKS3_PKT0_S9_ifPKiSB_iPKfiiiSD_SD_iiiii) ;  /* 0xffff966010007950 */ /* 0x000fea0003c3ffff */
.L_x_15469:
        /* <DEDUP_REMOVED lines=14> */
.L_x_23507:


//--------------------- .text._ZN4vllm25paged_attention_v1_kernelI13__nv_bfloat16S1_Li32ELi16ELi128ELNS_18Fp8KVCacheDataTypeE0ELb1EEEvPT_PKS3_PKT0_S9_ifPKiSB_iPKfiiiSD_SD_iiiii --------------------------
	.section	.text._ZN4vllm25paged_attention_v1_kernelI13__nv_bfloat16S1_Li32ELi16ELi128ELNS_18Fp8KVCacheDataTypeE0ELb1EEEvPT_PKS3_PKT0_S9_ifPKiSB_iPKfiiiSD_SD_iiiii,"ax",@progbits
	.sectioninfo	@"SHI_REGISTERS=56"
	.align	128
        .global         _ZN4vllm25paged_attention_v1_kernelI13__nv_bfloat16S1_Li32ELi16ELi128ELNS_18Fp8KVCacheDataTypeE0ELb1EEEvPT_PKS3_PKT0_S9_ifPKiSB_iPKfiiiSD_SD_iiiii
        .type           _ZN4vllm25paged_attention_v1_kernelI13__nv_bfloat16S1_Li32ELi16ELi128ELNS_18Fp8KVCacheDataTypeE0ELb1EEEvPT_PKS3_PKT0_S9_ifPKiSB_iPKfiiiSD_SD_iiiii,@function
        .size           _ZN4vllm25paged_attention_v1_kernelI13__nv_bfloat16S1_Li32ELi16ELi128ELNS_18Fp8KVCacheDataTypeE0ELb1EEEvPT_PKS3_PKT0_S9_ifPKiSB_iPKfiiiSD_SD_iiiii,(.L_x_23508 - _ZN4vllm25paged_attention_v1_kernelI13__nv_bfloat16S1_Li32ELi16ELi128ELNS_18Fp8KVCacheDataTypeE0ELb1EEEvPT_PKS3_PKT0_S9_ifPKiSB_iPKfiiiSD_SD_iiiii)
        .other          _ZN4vllm25paged_attention_v1_kernelI13__nv_bfloat16S1_Li32ELi16ELi128ELNS_18Fp8KVCacheDataTypeE0ELb1EEEvPT_PKS3_PKT0_S9_ifPKiSB_iPKfiiiSD_SD_iiiii,@"STO_CUDA_ENTRY STV_DEFAULT"
_ZN4vllm25paged_attention_v1_kernelI13__nv_bfloat16S1_Li32ELi16ELi128ELNS_18Fp8KVCacheDataTypeE0ELb1EEEvPT_PKS3_PKT0_S9_ifPKiSB_iPKfiiiSD_SD_iiiii:
.text._ZN4vllm25paged_attention_v1_kernelI13__nv_bfloat16S1_Li32ELi16ELi128ELNS_18Fp8KVCacheDataTypeE0ELb1EEEvPT_PKS3_PKT0_S9_ifPKiSB_iPKfiiiSD_SD_iiiii:
        /* <DEDUP_REMOVED lines=99> */
.L_x_15474:
        /* <DEDUP_REMOVED lines=13> */
.L_x_15473:
[----:B------:R-:W-:Y:S05]  /*0700*/  BSYNC B1 ;  /* 0x0000000000017941 */ /* 0x000fea0003800000 */
.L_x_15472:
        /* <DEDUP_REMOVED lines=10> */
.L_x_15475:
        /* <DEDUP_REMOVED lines=21> */
.L_x_15471:
[----:B------:R-:W-:Y:S05]  /*0900*/  BSYNC B0 ;  /* 0x0000000000007941 */ /* 0x000fea0003800000 */
.L_x_15470:
        /* <DEDUP_REMOVED lines=42> */
[----:B------:R-:W-:Y:S01]  /*0bb0*/  SHF.R.S32.HI R3, RZ, 0x1f, R4 ;  /* 0x0000001fff037819 */ /* 0x000fe20000011404 */
[C---:B------:R-:W-:Y:S01]  /*0bc0*/  IMAD.SHL.U32 R24, R33.reuse, 0x4, RZ ;  /* 0x0000000421187824 */ /* 0x040fe200078e00ff */
[----:B------:R-:W-:Y:S01]  /*0bd0*/  IADD3 R6, R33, 0x2, RZ ;  /* 0x0000000221067810 */ /* 0x000fe20007ffe0ff */
[----:B------:R-:W-:Y:S01]  /*0be0*/  IMAD R2, R35, c[0x0][0x1b0], RZ ;  /* 0x00006c0023027a24 */ /* 0x000fe200078e02ff */
[----:B------:R-:W-:Y:S01]  /*0bf0*/  LEA.HI R3, R3, R4, RZ, 0x4 ;  /* 0x0000000403037211 */ /* 0x000fe200078f20ff */
[----:B------:R-:W-:Y:S01]  /*0c00*/  IMAD R13, R0, c[0x0][0x198], RZ ;  /* 0x00006600000d7a24 */ /* 0x000fe200078e02ff */
[----:B------:R-:W-:Y:S01]  /*0c10*/  SHF.R.S32.HI R5, RZ, 0x1f, R24 ;  /* 0x0000001fff057819 */ /* 0x000fe20000011418 */
[----:B------:R-:W-:Y:S01]  /*0c20*/  IMAD.SHL.U32 R25, R6, 0x4, RZ ;  /* 0x0000000406197824 */ /* 0x000fe200078e00ff */
[----:B------:R-:W-:Y:S01]  /*0c30*/  LOP3.LUT R3, R3, 0xfffffff0, RZ, 0xc0, !PT ;  /* 0xfffffff003037812 */ /* 0x000fe200078ec0ff */
[----:B------:R-:W-:Y:S01]  /*0c40*/  IMAD.MOV.U32 R11, RZ, RZ, c[0x0][0x1ac] ;  /* 0x00006b00ff0b7624 */ /* 0x000fe200078e00ff */
[----:B------:R-:W-:Y:S01]  /*0c50*/  LEA.HI R5, R5, R24, RZ, 0x3 ;  /* 0x0000001805057211 */ /* 0x000fe200078f18ff */
[C---:B------:R-:W-:Y:S01]  /*0c60*/  IMAD.SHL.U32 R20, R33.reuse, 0x20, RZ ;  /* 0x0000002021147824 */ /* 0x040fe200078e00ff */
[C---:B------:R-:W-:Y:S01]  /*0c70*/  IADD3 R7, R33.reuse, 0x6, RZ ;  /* 0x0000000621077810 */ /* 0x040fe20007ffe0ff */
[----:B------:R-:W-:Y:S01]  /*0c80*/  IMAD.IADD R44, R4, 0x1, -R3 ;  /* 0x00000001042c7824 */ /* 0x000fe200078e0a03 */
[----:B------:R-:W-:-:S02]  /*0c90*/  IADD3 R3, R33, 0x4, RZ ;  /* 0x0000000421037810 */ /* 0x000fc40007ffe0ff */
[----:B------:R-:W-:Y:S01]  /*0ca0*/  LOP3.LUT R5, R5, 0xfffffff8, RZ, 0xc0, !PT ;  /* 0xfffffff805057812 */ /* 0x000fe200078ec0ff */
[----:B------:R-:W-:Y:S01]  /*0cb0*/  IMAD.SHL.U32 R27, R44, 0x8, RZ ;  /* 0x000000082c1b7824 */ /* 0x000fe200078e00ff */
[----:B------:R-:W-:Y:S01]  /*0cc0*/  SHF.R.S32.HI R4, RZ, 0x1f, R25 ;  /* 0x0000001fff047819 */ /* 0x000fe20000011419 */
[----:B------:R-:W-:Y:S01]  /*0cd0*/  IMAD.SHL.U32 R22, R3, 0x4, RZ ;  /* 0x0000000403167824 */ /* 0x000fe200078e00ff */
[----:B------:R-:W-:Y:S01]  /*0ce0*/  LEA.HI R6, R6, R6, RZ, 0x1 ;  /* 0x0000000606067211 */ /* 0x000fe200078f08ff */
[----:B------:R-:W-:Y:S01]  /*0cf0*/  IMAD.SHL.U32 R23, R7, 0x4, RZ ;  /* 0x0000000407177824 */ /* 0x000fe200078e00ff */
[----:B------:R-:W-:Y:S01]  /*0d00*/  SHF.R.S32.HI R9, RZ, 0x1f, R27 ;  /* 0x0000001fff097819 */ /* 0x000fe2000001141b */
[----:B------:R-:W-:Y:S01]  /*0d10*/  IMAD.IADD R24, R24, 0x1, -R5 ;  /* 0x0000000118187824 */ /* 0x000fe200078e0a05 */
[----:B------:R-:W-:Y:S01]  /*0d20*/  IADD3 R26, P0, R2, R27, RZ ;  /* 0x0000001b021a7210 */ /* 0x000fe20007f1e0ff */
[----:B------:R-:W-:Y:S01]  /*0d30*/  IMAD.SHL.U32 R6, R6, 0x40, RZ ;  /* 0x0000004006067824 */ /* 0x000fe200078e00ff */
[----:B------:R-:W-:-:S02]  /*0d40*/  SHF.R.S32.HI R5, RZ, 0x1f, R22 ;  /* 0x0000001fff057819 */ /* 0x000fc40000011416 */
[----:B------:R-:W-:Y:S02]  /*0d50*/  SHF.R.S32.HI R8, RZ, 0x1f, R23 ;  /* 0x0000001fff087819 */ /* 0x000fe40000011417 */
[----:B------:R-:W-:Y:S02]  /*0d60*/  LEA.HI.X.SX32 R27, R2, R9, 0x1, P0 ;  /* 0x00000009021b7211 */ /* 0x000fe400000f0eff */
[----:B------:R-:W-:Y:S02]  /*0d70*/  FSETP.NEU.FTZ.AND P0, PT, R38, RZ, PT ;  /* 0x000000ff2600720b */ /* 0x000fe40003f1d000 */
[----:B------:R-:W-:Y:S02]  /*0d80*/  LEA.HI R4, R4, R25, RZ, 0x3 ;  /* 0x0000001904047211 */ /* 0x000fe400078f18ff */
[----:B------:R-:W-:Y:S02]  /*0d90*/  LEA.HI R5, R5, R22, RZ, 0x3 ;  /* 0x0000001605057211 */ /* 0x000fe400078f18ff */
[----:B------:R-:W-:-:S02]  /*0da0*/  LEA.HI R8, R8, R23, RZ, 0x3 ;  /* 0x0000001708087211 */ /* 0x000fc400078f18ff */
[----:B------:R-:W-:Y:S02]  /*0db0*/  LEA.HI R3, R3, R3, RZ, 0x1 ;  /* 0x0000000303037211 */ /* 0x000fe400078f08ff */
[----:B------:R-:W-:Y:S02]  /*0dc0*/  LEA.HI R7, R7, R7, RZ, 0x1 ;  /* 0x0000000707077211 */ /* 0x000fe400078f08ff */
        /* <DEDUP_REMOVED lines=32> */
.L_x_15483:
        /* <DEDUP_REMOVED lines=71> */
[----:B------:R0:W4:Y:S04]  /*1440*/  LDG.E.CONSTANT R50, [R14.64+0x4] ;  /* 0x0000040a0e327981 */ /* 0x000128000c1e9900 */
[----:B------:R1:W5:Y:S01]  /*1450*/  LDG.E.CONSTANT R48, [R16.64+0x4] ;  /* 0x0000040a10307981 */ /* 0x000362000c1e9900 */
[----:B------:R-:W-:-:S04]  /*1460*/  IADD3 R19, P1, P2, R22, R12, R9 ;  /* 0x0000000c16137210 */ /* 0x000fc80007a3e009 */
[----:B------:R-:W-:Y:S02]  /*1470*/  LEA R18, P3, R19, c[0x0][0x170], 0x1 ;  /* 0x00005c0013127a11 */ /* 0x000fe400078608ff */
[-C--:B------:R-:W-:Y:S02]  /*1480*/  IADD3.X R46, R2, R13.reuse, R7, P1, P2 ;  /* 0x0000000d022e7210 */ /* 0x080fe40000fe4407 */
[----:B------:R-:W-:Y:S02]  /*1490*/  IADD3 R12, P1, P2, R23, R12, R8 ;  /* 0x0000000c170c7210 */ /* 0x000fe40007a3e008 */
[----:B------:R-:W-:Y:S02]  /*14a0*/  LEA.HI.X R19, R19, c[0x0][0x174], R46, 0x1, P3 ;  /* 0x00005d0013137a11 */ /* 0x000fe400018f0c2e */
[----:B------:R-:W-:Y:S02]  /*14b0*/  LEA R46, P3, R12, c[0x0][0x170], 0x1 ;  /* 0x00005c000c2e7a11 */ /* 0x000fe400078608ff */
[----:B------:R-:W-:Y:S01]  /*14c0*/  IADD3.X R13, R0, R13, R5, P1, P2 ;  /* 0x0000000d000d7210 */ /* 0x000fe20000fe4405 */
[----:B------:R0:W5:Y:S03]  /*14d0*/  LDG.E.CONSTANT R51, [R18.64] ;  /* 0x0000000a12337981 */ /* 0x000166000c1e9900 */
[----:B------:R-:W-:Y:S01]  /*14e0*/  LEA.HI.X R47, R12, c[0x0][0x174], R13, 0x1, P3 ;  /* 0x00005d000c2f7a11 */ /* 0x000fe200018f0c0d */
[----:B------:R0:W5:Y:S04]  /*14f0*/  LDG.E.CONSTANT R52, [R18.64+0x4] ;  /* 0x0000040a12347981 */ /* 0x000168000c1e9900 */
[----:B------:R-:W5:Y:S04]  /*1500*/  LDG.E.CONSTANT R49, [R46.64] ;  /* 0x0000000a2e317981 */ /* 0x000f68000c1e9900 */
[----:B------:R-:W5:Y:S04]  /*1510*/  LDG.E.CONSTANT R53, [R46.64+0x4] ;  /* 0x0000040a2e357981 */ /* 0x000f68000c1e9900 */
[----:B0-----:R-:W1:Y:S02]  /*1520*/  LDS.128 R12, [R20] ;  /* 0x00000000140c7984 */ /* 0x001e640000000c00 */
[----:B-1----:R-:W-:-:S02]  /*1530*/  PRMT R16, RZ, 0x5410, R14 ;  /* 0x00005410ff107816 */ /* 0x002fc4000000000e */
[----:B------:R-:W-:Y:S02]  /*1540*/  PRMT R14, RZ, 0x7610, R14 ;  /* 0x00007610ff0e7816 */ /* 0x000fe4000000000e */
[----:B------:R-:W-:Y:S02]  /*1550*/  ISETP.NE.AND P1, PT, R33, RZ, PT ;  /* 0x000000ff2100720c */ /* 0x000fe40003f25270 */
        /* <DEDUP_REMOVED lines=9> */
[----:B------:R-:W-:Y:S02]  /*15f0*/  PRMT R16, RZ, 0x5410, R15 ;  /* 0x00005410ff107816 */ /* 0x000fe4000000000f */
[----:B----4-:R-:W-:Y:S01]  /*1600*/  PRMT R17, RZ, 0x5410, R50 ;  /* 0x00005410ff117816 */ /* 0x010fe20000000032 */
[----:B------:R-:W-:Y:S01]  /*1610*/  FFMA.FTZ R12, R12, R43, R45 ;  /* 0x0000002b0c0c7223 */ /* 0x000fe2000001002d */
[----:B------:R-:W-:-:S03]  /*1620*/  PRMT R43, RZ, 0x5410, R13 ;  /* 0x00005410ff2b7816 */ /* 0x000fc6000000000d */
[----:B------:R-:W-:Y:S01]  /*1630*/  FMUL.FTZ R17, R16, R17 ;  /* 0x0000001110117220 */ /* 0x000fe20000410000 */
[----:B-----5:R-:W-:-:S05]  /*1640*/  PRMT R16, RZ, 0x5410, R48 ;  /* 0x00005410ff107816 */ /* 0x020fca0000000030 */
[----:B------:R-:W-:Y:S02]  /*1650*/  FFMA.FTZ R43, R43, R16, R17 ;  /* 0x000000102b2b7223 */ /* 0x000fe40000010011 */
[----:B------:R-:W0:Y:S01]  /*1660*/  LDS.128 R16, [R20+0x10] ;  /* 0x0000100014107984 */ /* 0x000e220000000c00 */
[----:B------:R-:W-:Y:S02]  /*1670*/  PRMT R15, RZ, 0x7610, R15 ;  /* 0x00007610ff0f7816 */ /* 0x000fe4000000000f */
[----:B------:R-:W-:Y:S02]  /*1680*/  PRMT R50, RZ, 0x7610, R50 ;  /* 0x00007610ff327816 */ /* 0x000fe40000000032 */
[----:B------:R-:W-:Y:S02]  /*1690*/  PRMT R13, RZ, 0x7610, R13 ;  /* 0x00007610ff0d7816 */ /* 0x000fe4000000000d */
[----:B------:R-:W-:Y:S01]  /*16a0*/  PRMT R48, RZ, 0x7610, R48 ;  /* 0x00007610ff307816 */ /* 0x000fe20000000030 */
[----:B------:R-:W-:Y:S01]  /*16b0*/  FMUL.FTZ R15, R15, R50 ;  /* 0x000000320f0f7220 */ /* 0x000fe20000410000 */
[----:B------:R-:W-:-:S03]  /*16c0*/  PRMT R45, RZ, 0x5410, R51 ;  /* 0x00005410ff2d7816 */ /* 0x000fc60000000033 */
[----:B------:R-:W-:Y:S01]  /*16d0*/  FFMA.FTZ R13, R13, R48, R15 ;  /* 0x000000300d0d7223 */ /* 0x000fe2000001000f */
[----:B------:R-:W-:Y:S02]  /*16e0*/  PRMT R51, RZ, 0x7610, R51 ;  /* 0x00007610ff337816 */ /* 0x000fe40000000033 */
[----:B0-----:R-:W-:-:S05]  /*16f0*/  PRMT R15, RZ, 0x5410, R16 ;  /* 0x00005410ff0f7816 */ /* 0x001fca0000000010 */
        /* <DEDUP_REMOVED lines=14> */
[----:B------:R-:W-:Y:S01]  /*17e0*/  FFMA.FTZ R14, R14, R15, R43 ;  /* 0x0000000f0e0e7223 */ /* 0x000fe2000001002b */
        /* <DEDUP_REMOVED lines=11> */
.L_x_15524:
        /* <DEDUP_REMOVED lines=9> */
.L_x_15480:
[----:B------:R-:W-:-:S13]  /*1930*/  ISETP.NE.AND P1, PT, R33, RZ, PT ;  /* 0x000000ff2100720c */ /* 0x000fda0003f25270 */
[----:B------:R-:W-:-:S05]  /*1940*/  @!P1 IMAD.MOV.U32 R13, RZ, RZ, -0x800001 ;  /* 0xff7fffffff0d9424 */ /* 0x000fca00078e00ff */
[----:B------:R0:W-:Y:S02]  /*1950*/  @!P1 STS [R42], R13 ;  /* 0x0000000d2a009388 */ /* 0x0001e40000000800 */
.L_x_15482:
[----:B------:R-:W-:Y:S05]  /*1960*/  BSYNC B1 ;  /* 0x0000000000017941 */ /* 0x000fea0003800000 */
.L_x_15479:
[----:B------:R-:W-:Y:S02]  /*1970*/  IADD3 R38, P1, R38, 0x10, RZ ;  /* 0x0000001026267810 */ /* 0x000fe40007f3e0ff */
[----:B01----:R-:W-:Y:S02]  /*1980*/  IADD3 R42, R42, 0x100, RZ ;  /* 0x000001002a2a7810 */ /* 0x003fe40007ffe0ff */
[----:B------:R-:W-:Y:S01]  /*1990*/  IADD3 R44, R44, 0x40, RZ ;  /* 0x000000402c2c7810 */ /* 0x000fe20007ffe0ff */
[----:B------:R-:W-:Y:S01]  /*19a0*/  IMAD.X R41, RZ, RZ, R41, P1 ;  /* 0x000000ffff297224 */ /* 0x000fe200008e0629 */
[----:B------:R-:W-:Y:S01]  /*19b0*/  IADD3 R39, R39, 0x40, RZ ;  /* 0x0000004027277810 */ /* 0x000fe20007ffe0ff */
[----:B------:R-:W-:Y:S05]  /*19c0*/  @!P0 BRA `(.L_x_15483) ;  /* 0xfffff60000008947 */ /* 0x000fea000383ffff */
[----:B------:R-:W-:Y:S05]  /*19d0*/  BRA `(.L_x_15477) ;  /* 0x00000ae000007947 */ /* 0x000fea0003800000 */
.L_x_15478:
        /* <DEDUP_REMOVED lines=11> */
.L_x_15488:
        /* <DEDUP_REMOVED lines=89> */
[----:B------:R-:W-:Y:S02]  /*2020*/  IADD3 R12, P0, P1, R22, R18, R9 ;  /* 0x00000012160c7210 */ /* 0x000fe4000791e009 */
[----:B------:R-:W-:Y:S02]  /*2030*/  PRMT R15, RZ, 0x7610, R15 ;  /* 0x00007610ff0f7816 */ /* 0x000fe4000000000f */
[----:B------:R-:W-:Y:S02]  /*2040*/  LEA R16, P2, R12, c[0x0][0x170], 0x1 ;  /* 0x00005c000c107a11 */ /* 0x000fe400078408ff */
[----:B------:R-:W-:Y:S02]  /*2050*/  IADD3.X R17, R2, R19, R7, P0, P1 ;  /* 0x0000001302117210 */ /* 0x000fe400007e2407 */
[----:B------:R-:W-:Y:S02]  /*2060*/  PRMT R50, RZ, 0x7610, R50 ;  /* 0x00007610ff327816 */ /* 0x000fe40000000032 */
[----:B------:R-:W-:-:S02]  /*2070*/  LEA.HI.X R17, R12, c[0x0][0x174], R17, 0x1, P2 ;  /* 0x00005d000c117a11 */ /* 0x000fc400010f0c11 */
[----:B------:R-:W-:Y:S01]  /*2080*/  PRMT R51, RZ, 0x7610, R51 ;  /* 0x00007610ff337816 */ /* 0x000fe20000000033 */
[----:B------:R-:W-:Y:S01]  /*2090*/  FMUL.FTZ R15, R15, R50 ;  /* 0x000000320f0f7220 */ /* 0x000fe20000410000 */
[----:B------:R-:W-:Y:S01]  /*20a0*/  PRMT R50, RZ, 0x7610, R13 ;  /* 0x00007610ff327816 */ /* 0x000fe2000000000d */
[----:B------:R0:W2:Y:S04]  /*20b0*/  LDG.E.CONSTANT R47, [R16.64] ;  /* 0x0000000a102f7981 */ /* 0x0000a8000c1e9900 */
[----:B------:R-:W-:Y:S01]  /*20c0*/  FFMA.FTZ R50, R50, R51, R15 ;  /* 0x0000003332327223 */ /* 0x000fe2000001000f */
[----:B------:R-:W-:-:S04]  /*20d0*/  IADD3 R51, P0, P1, R23, R18, R8 ;  /* 0x0000001217337210 */ /* 0x000fc8000791e008 */
[----:B------:R-:W-:Y:S02]  /*20e0*/  IADD3.X R19, R0, R19, R5, P0, P1 ;  /* 0x0000001300137210 */ /* 0x000fe400007e2405 */
[----:B------:R-:W-:Y:S01]  /*20f0*/  LEA R18, P0, R51, c[0x0][0x170], 0x1 ;  /* 0x00005c0033127a11 */ /* 0x000fe200078008ff */
[----:B------:R-:W-:Y:S02]  /*2100*/  FFMA.FTZ R49, R49, R14, R52 ;  /* 0x0000000e31317223 */ /* 0x000fe40000010034 */
[----:B------:R0:W3:Y:S01]  /*2110*/  LDG.E.CONSTANT R52, [R16.64+0x4] ;  /* 0x0000040a10347981 */ /* 0x0000e2000c1e9900 */
[----:B------:R-:W-:-:S03]  /*2120*/  LEA.HI.X R19, R51, c[0x0][0x174], R19, 0x1, P0 ;  /* 0x00005d0033137a11 */ /* 0x000fc600000f0c13 */
[----:B------:R-:W0:Y:S04]  /*2130*/  LDS.128 R12, [R20+0x10] ;  /* 0x00001000140c7984 */ /* 0x000e280000000c00 */
[----:B------:R-:W4:Y:S04]  /*2140*/  LDG.E.CONSTANT R51, [R18.64] ;  /* 0x0000000a12337981 */ /* 0x000f28000c1e9900 */
[----:B------:R-:W5:Y:S01]  /*2150*/  LDG.E.CONSTANT R53, [R18.64+0x4] ;  /* 0x0000040a12357981 */ /* 0x000f62000c1e9900 */
[----:B0-----:R-:W-:Y:S02]  /*2160*/  PRMT R16, RZ, 0x5410, R12 ;  /* 0x00005410ff107816 */ /* 0x001fe4000000000c */
[----:B------:R-:W-:-:S02]  /*2170*/  ISETP.NE.AND P0, PT, R33, RZ, PT ;  /* 0x000000ff2100720c */ /* 0x000fc40003f05270 */
        /* <DEDUP_REMOVED lines=8> */
[--C-:B------:R-:W-:Y:S02]  /*2200*/  PRMT R17, RZ, 0x7610, R14.reuse ;  /* 0x00007610ff117816 */ /* 0x100fe4000000000e */
[--C-:B----4-:R-:W-:Y:S02]  /*2210*/  PRMT R16, RZ, 0x5410, R51.reuse ;  /* 0x00005410ff107816 */ /* 0x110fe40000000033 */
[----:B------:R-:W-:Y:S02]  /*2220*/  PRMT R51, RZ, 0x7610, R51 ;  /* 0x00007610ff337816 */ /* 0x000fe40000000033 */
[----:B------:R-:W-:Y:S02]  /*2230*/  PRMT R12, RZ, 0x5410, R14 ;  /* 0x00005410ff0c7816 */ /* 0x000fe4000000000e */
[----:B------:R-:W-:Y:S01]  /*2240*/  PRMT R13, RZ, 0x7610, R13 ;  /* 0x00007610ff0d7816 */ /* 0x000fe2000000000d */
[----:B------:R-:W-:Y:S01]  /*2250*/  FFMA.FTZ R48, R17, R51, R48 ;  /* 0x0000003311307223 */ /* 0x000fe20000010030 */
[----:B------:R-:W-:Y:S01]  /*2260*/  PRMT R17, RZ, 0x5410, R15 ;  /* 0x00005410ff117816 */ /* 0x000fe2000000000f */
[----:B------:R-:W-:Y:S01]  /*2270*/  FFMA.FTZ R49, R12, R16, R49 ;  /* 0x000000100c317223 */ /* 0x000fe20000010031 */
[----:B------:R-:W-:-:S02]  /*2280*/  PRMT R52, RZ, 0x7610, R52 ;  /* 0x00007610ff347816 */ /* 0x000fc40000000034 */
[----:B-----5:R-:W-:Y:S01]  /*2290*/  PRMT R14, RZ, 0x5410, R53 ;  /* 0x00005410ff0e7816 */ /* 0x020fe20000000035 */
        /* <DEDUP_REMOVED lines=10> */
.L_x_15525:
        /* <DEDUP_REMOVED lines=11> */
.L_x_15485:
[----:B------:R-:W-:-:S13]  /*23f0*/  ISETP.NE.AND P0, PT, R33, RZ, PT ;  /* 0x000000ff2100720c */ /* 0x000fda0003f05270 */
[----:B------:R-:W-:-:S05]  /*2400*/  @!P0 IMAD.MOV.U32 R12, RZ, RZ, -0x800001 ;  /* 0xff7fffffff0c8424 */ /* 0x000fca00078e00ff */
[----:B------:R0:W-:Y:S02]  /*2410*/  @!P0 STS [R43], R12 ;  /* 0x0000000c2b008388 */ /* 0x0001e40000000800 */
.L_x_15487:
[----:B------:R-:W-:Y:S05]  /*2420*/  BSYNC B1 ;  /* 0x0000000000017941 */ /* 0x000fea0003800000 */
.L_x_15484:
        /* <DEDUP_REMOVED lines=9> */
.L_x_15477:
[----:B------:R-:W-:Y:S05]  /*24c0*/  BSYNC B0 ;  /* 0x0000000000007941 */ /* 0x000fea0003800000 */
.L_x_15476:
[----:B------:R-:W-:Y:S05]  /*24d0*/  BRA.DIV ~URZ, `(.L_x_15489) ;  /* 0x00002cf27f007947 */ /* 0x000fea000b800000 */
[----:B------:R0:W1:Y:S02]  /*24e0*/  SHFL.BFLY PT, R0, R29, 0x10, 0x1f ;  /* 0x0e001f001d007f89 */ /* 0x00006400000e0000 */
.L_x_15526:
[----:B01----:R-:W-:Y:S01]  /*24f0*/  FMNMX.FTZ R29, R0, R29, !PT ;  /* 0x0000001d001d7209 */ /* 0x003fe20007810000 */
[----:B------:R-:W-:Y:S05]  /*2500*/  BRA.DIV ~URZ, `(.L_x_15490) ;  /* 0x00002d427f007947 */ /* 0x000fea000b800000 */
[----:B------:R-:W0:Y:S02]  /*2510*/  SHFL.BFLY PT, R0, R29, 0x8, 0x1f ;  /* 0x0d001f001d007f89 */ /* 0x000e2400000e0000 */
[----:B0-----:R-:W-:-:S05]  /*2520*/  FMNMX.FTZ R0, R29, R0, !PT ;  /* 0x000000001d007209 */ /* 0x001fca0007810000 */
[----:B------:R-:W0:Y:S02]  /*2530*/  SHFL.BFLY PT, R3, R0, 0x4, 0x1f ;  /* 0x0c801f0000037f89 */ /* 0x000e2400000e0000 */
[----:B0-----:R-:W-:-:S05]  /*2540*/  FMNMX.FTZ R3, R0, R3, !PT ;  /* 0x0000000300037209 */ /* 0x001fca0007810000 */
[----:B------:R0:W1:Y:S02]  /*2550*/  SHFL.BFLY PT, R2, R3, 0x2, 0x1f ;  /* 0x0c401f0003027f89 */ /* 0x00006400000e0000 */
.L_x_15527:
        /* <DEDUP_REMOVED lines=34> */
.L_x_15495:
        /* <DEDUP_REMOVED lines=11> */
.L_x_15494:
[----:B------:R-:W-:Y:S05]  /*2830*/  BSYNC B1 ;  /* 0x0000000000017941 */ /* 0x000fea0003800000 */
.L_x_15493:
        /* <DEDUP_REMOVED lines=10> */
.L_x_15498:
        /* <DEDUP_REMOVED lines=100> */
.L_x_15497:
[----:B------:R-:W-:Y:S05]  /*2f20*/  BSYNC B1 ;  /* 0x0000000000017941 */ /* 0x000fea0003800000 */
.L_x_15496:
        /* <DEDUP_REMOVED lines=55> */
.L_x_15500:
[----:B------:R-:W-:Y:S05]  /*32a0*/  BSYNC B1 ;  /* 0x0000000000017941 */ /* 0x000fea0003800000 */
.L_x_15499:
        /* <DEDUP_REMOVED lines=26> */
.L_x_15492:
[----:B------:R-:W-:Y:S05]  /*3450*/  BSYNC B0 ;  /* 0x0000000000007941 */ /* 0x000fea0003800000 */
.L_x_15491:
        /* <DEDUP_REMOVED lines=36> */
.L_x_15505:
        /* <DEDUP_REMOVED lines=8> */
.L_x_15504:
[----:B------:R-:W-:Y:S05]  /*3720*/  BSYNC B1 ;  /* 0x0000000000017941 */ /* 0x000fea0003800000 */
.L_x_15503:
        /* <DEDUP_REMOVED lines=10> */
.L_x_15508:
        /* <DEDUP_REMOVED lines=52> */
.L_x_15507:
[----:B------:R-:W-:Y:S05]  /*3b10*/  BSYNC B1 ;  /* 0x0000000000017941 */ /* 0x000fea0003800000 */
.L_x_15506:
        /* <DEDUP_REMOVED lines=31> */
.L_x_15510:
[----:B------:R-:W-:Y:S05]  /*3d10*/  BSYNC B1 ;  /* 0x0000000000017941 */ /* 0x000fea0003800000 */
.L_x_15509:
        /* <DEDUP_REMOVED lines=14> */
.L_x_15502:
[----:B------:R-:W-:Y:S05]  /*3e00*/  BSYNC B0 ;  /* 0x0000000000007941 */ /* 0x000fea0003800000 */
.L_x_15501:
[----:B------:R-:W-:Y:S01]  /*3e10*/  BAR.SYNC.DEFER_BLOCKING 0x0 ;  /* 0x0000000000007b1d */ /* 0x000fe20000010000 */
[----:B------:R-:W-:-:S05]  /*3e20*/  ISETP.GE.AND P0, PT, R34, R31, PT ;  /* 0x0000001f2200720c */ /* 0x000fca0003f06270 */
[----:B------:R-:W-:Y:S08]  /*3e30*/  BSSY B1, `(.L_x_15511) ;  /* 0x00000e1000017945 */ /* 0x000ff00003800000 */
[----:B------:R-:W-:Y:S02]  /*3e40*/  @P0 IMAD.MOV.U32 R16, RZ, RZ, RZ ;  /* 0x000000ffff100224 */ /* 0x000fe400078e00ff */
[----:B------:R-:W-:Y:S01]  /*3e50*/  @P0 IMAD.MOV.U32 R15, RZ, RZ, RZ ;  /* 0x000000ffff0f0224 */ /* 0x000fe200078e00ff */
[----:B------:R-:W-:Y:S05]  /*3e60*/  @P0 BRA `(.L_x_15512) ;  /* 0x00000dd000000947 */ /* 0x000fea0003800000 */
[----:B------:R-:W-:Y:S01]  /*3e70*/  IABS R14, c[0x0][0x1d4] ;  /* 0x00007500000e7a13 */ /* 0x000fe20000000000 */
[----:B0-----:R-:W0:Y:S01]  /*3e80*/  S2R R0, SR_CTAID.Y ;  /* 0x0000000000007919 */ /* 0x001e220000002600 */
[----:B------:R-:W-:Y:S01]  /*3e90*/  IMAD.MOV.U32 R21, RZ, RZ, c[0x0][0x1ac] ;  /* 0x00006b00ff157624 */ /* 0x000fe200078e00ff */
[----:B------:R-:W-:Y:S01]  /*3ea0*/  IADD3 R30, R30, -c[0x0][0x1cc], RZ ;  /* 0x800073001e1e7a10 */ /* 0x000fe20007ffe0ff */
[----:B------:R-:W1:Y:S01]  /*3eb0*/  I2F.RP R4, R14 ;  /* 0x0000000e00047306 */ /* 0x000e620000209400 */
[C---:B------:R-:W-:Y:S01]  /*3ec0*/  IMAD.SHL.U32 R18, R34.reuse, 0x10, RZ ;  /* 0x0000001022127824 */ /* 0x040fe200078e00ff */
[----:B------:R-:W-:Y:S01]  /*3ed0*/  IADD3 R41, -R34, -0x1, R31 ;  /* 0xffffffff22297810 */ /* 0x000fe20007ffe11f */
        /* <DEDUP_REMOVED lines=20> */
[----:B------:R-:W-:-:S04]  /*4020*/  IMAD.SHL.U32 R3, R3, 0x8, RZ ;  /* 0x0000000803037824 */ /* 0x000fc800078e00ff */
[----:B------:R-:W-:Y:S01]  /*4030*/  IMAD.IADD R5, R32, 0x1, -R5 ;  /* 0x0000000120057824 */ /* 0x000fe200078e0a05 */
[----:B------:R-:W-:Y:S02]  /*4040*/  LOP3.LUT R22, R3, 0xfffffff0, RZ, 0xc0, !PT ;  /* 0xfffffff003167812 */ /* 0x000fe400078ec0ff */
[----:B------:R-:W-:Y:S01]  /*4050*/  SHF.R.S32.HI R3, RZ, 0x1f, R2 ;  /* 0x0000001fff037819 */ /* 0x000fe20000011402 */
[----:B------:R-:W-:Y:S02]  /*4060*/  IMAD R23, R34, 0x2, R5 ;  /* 0x0000000222177824 */ /* 0x000fe400078e0205 */
[C---:B------:R-:W-:Y:S02]  /*4070*/  IMAD R22, R5.reuse, 0x8, R22 ;  /* 0x0000000805167824 */ /* 0x040fe400078e0216 */
[----:B------:R-:W-:Y:S01]  /*4080*/  IMAD R24, R5, 0x8, R18 ;  /* 0x0000000805187824 */ /* 0x000fe200078e0212 */
[----:B------:R-:W-:Y:S02]  /*4090*/  LEA R23, R23, 0x70, 0x5 ;  /* 0x0000007017177811 */ /* 0x000fe400078e28ff */
[----:B------:R-:W-:-:S02]  /*40a0*/  SHF.R.S32.HI R25, RZ, 0x1f, R22 ;  /* 0x0000001fff197819 */ /* 0x000fc40000011416 */
.L_x_15519:
        /* <DEDUP_REMOVED lines=53> */
[----:B------:R-:W0:Y:S02]  /*4400*/  LDS.128 R8, [R23] ;  /* 0x0000000017087984 */ /* 0x000e240000000c00 */
[----:B------:R-:W-:Y:S02]  /*4410*/  LEA.HI.X R13, R4, c[0x0][0x17c], R5, 0x1, P1 ;  /* 0x00005f00040d7a11 */ /* 0x000fe400008f0c05 */
[----:B------:R-:W1:Y:S04]  /*4420*/  LDS.128 R4, [R23+-0x10] ;  /* 0xfffff00017047984 */ /* 0x000e680000000c00 */
        /* <DEDUP_REMOVED lines=11> */
[----:B-1----:R-:W-:Y:S02]  /*44e0*/  F2FP.BF16.PACK_AB R4, R5, R4 ;  /* 0x000000040504723e */ /* 0x002fe400000010ff */
[----:B------:R-:W-:-:S07]  /*44f0*/  F2FP.BF16.PACK_AB R6, R7, R6 ;  /* 0x000000060706723e */ /* 0x000fce00000010ff */
[----:B------:R-:W-:Y:S05]  /*4500*/  @P0 BRA `(.L_x_15516) ;  /* 0x000001e000000947 */ /* 0x000fea0003800000 */
[C---:B--2---:R-:W-:Y:S02]  /*4510*/  IADD3 R12, R24.reuse, 0x2, RZ ;  /* 0x00000002180c7810 */ /* 0x044fe40007ffe0ff */
[C---:B------:R-:W-:Y:S02]  /*4520*/  IADD3 R42, R24.reuse, 0x3, RZ ;  /* 0x00000003182a7810 */ /* 0x040fe40007ffe0ff */
[-C--:B------:R-:W-:Y:S02]  /*4530*/  ISETP.GE.AND P5, PT, R24, R37.reuse, PT ;  /* 0x000000251800720c */ /* 0x080fe40003fa6270 */
[-C--:B------:R-:W-:Y:S02]  /*4540*/  ISETP.GE.AND P1, PT, R12, R37.reuse, PT ;  /* 0x000000250c00720c */ /* 0x080fe40003f26270 */
[----:B------:R-:W-:Y:S02]  /*4550*/  ISETP.GE.AND P6, PT, R42, R37, PT ;  /* 0x000000252a00720c */ /* 0x000fe40003fc6270 */
[----:B------:R-:W-:-:S02]  /*4560*/  IADD3 R42, R24, 0x7, RZ ;  /* 0x00000007182a7810 */ /* 0x000fc40007ffe0ff */
[----:B-----5:R-:W-:Y:S02]  /*4570*/  SEL R7, R40, RZ, !P1 ;  /* 0x000000ff28077207 */ /* 0x020fe40004800000 */
[----:B------:R-:W-:Y:S02]  /*4580*/  IADD3 R12, R24, 0x4, RZ ;  /* 0x00000004180c7810 */ /* 0x000fe40007ffe0ff */
[-C--:B------:R-:W-:Y:S02]  /*4590*/  ISETP.GE.AND P1, PT, R42, R37.reuse, PT ;  /* 0x000000252a00720c */ /* 0x080fe40003f26270 */
[----:B------:R-:W-:Y:S02]  /*45a0*/  IADD3 R46, R24, 0x6, RZ ;  /* 0x00000006182e7810 */ /* 0x000fe40007ffe0ff */
[----:B------:R-:W-:Y:S02]  /*45b0*/  ISETP.GE.AND P4, PT, R12, R37, PT ;  /* 0x000000250c00720c */ /* 0x000fe40003f86270 */
[----:B------:R-:W-:-:S02]  /*45c0*/  PRMT R5, R40, 0x7632, R5 ;  /* 0x0000763228057816 */ /* 0x000fc40000000005 */
[----:B------:R-:W-:Y:S02]  /*45d0*/  IADD3 R44, R24, 0x5, RZ ;  /* 0x00000005182c7810 */ /* 0x000fe40007ffe0ff */
[-C--:B------:R-:W-:Y:S02]  /*45e0*/  ISETP.GE.AND P2, PT, R46, R37.reuse, PT ;  /* 0x000000252e00720c */ /* 0x080fe40003f46270 */
[----:B------:R-:W-:Y:S02]  /*45f0*/  IADD3 R12, R24, 0x1, RZ ;  /* 0x00000001180c7810 */ /* 0x000fe40007ffe0ff */
        /* <DEDUP_REMOVED lines=15> */
.L_x_15516:
[----:B--2---:R-:W-:Y:S05]  /*46f0*/  BSYNC B2 ;  /* 0x0000000000027941 */ /* 0x004fea0003800000 */
.L_x_15515:
[----:B-----5:R-:W-:Y:S01]  /*4700*/  HFMA2.BF16_V2 R39, R4, R39, -RZ.H0_H0 ;  /* 0x0000002704277231 */ /* 0x020fe200003400ff */
[----:B------:R-:W-:Y:S01]  /*4710*/  F2FP.BF16.PACK_AB R10, R11, R10 ;  /* 0x0000000a0b0a723e */ /* 0x000fe200000010ff */
[----:B------:R-:W-:Y:S01]  /*4720*/  HFMA2.BF16_V2 R40, R6, R40, -RZ.H0_H0 ;  /* 0x0000002806287231 */ /* 0x000fe200003400ff */
[----:B------:R-:W-:Y:S01]  /*4730*/  BSSY B2, `(.L_x_15517) ;  /* 0x000002c000027945 */ /* 0x000fe20003800000 */
[----:B------:R-:W-:Y:S01]  /*4740*/  HFMA2.BF16_V2 R38, R8, R38, -RZ.H0_H0 ;  /* 0x0000002608267231 */ /* 0x000fe200003400ff */
        /* <DEDUP_REMOVED lines=20> */
[----:B------:R-:W-:Y:S02]  /*4890*/  @P6 PRMT R26, RZ, 0x7610, R26 ;  /* 0x00007610ff1a6816 */ /* 0x000fe4000000001a */
[-C--:B------:R-:W-:Y:S02]  /*48a0*/  ISETP.GE.AND P4, PT, R42, R37.reuse, PT ;  /* 0x000000252a00720c */ /* 0x080fe40003f86270 */
[----:B------:R-:W-:Y:S02]  /*48b0*/  ISETP.GE.AND P6, PT, R38, R37, PT ;  /* 0x000000252600720c */ /* 0x000fe40003fc6270 */
[----:B------:R-:W-:-:S02]  /*48c0*/  IADD3 R42, R24, 0x6, RZ ;  /* 0x00000006182a7810 */ /* 0x000fc40007ffe0ff */
[-C--:B------:R-:W-:Y:S02]  /*48d0*/  ISETP.GE.AND P5, PT, R40, R37.reuse, PT ;  /* 0x000000252800720c */ /* 0x080fe40003fa6270 */
[C---:B------:R-:W-:Y:S02]  /*48e0*/  PRMT R7, R27.reuse, 0x7632, R7 ;  /* 0x000076321b077816 */ /* 0x040fe40000000007 */
[----:B------:R-:W-:Y:S02]  /*48f0*/  IADD3 R40, R24, 0x5, RZ ;  /* 0x0000000518287810 */ /* 0x000fe40007ffe0ff */
[----:B------:R-:W-:Y:S02]  /*4900*/  ISETP.GE.AND P1, PT, R42, R37, PT ;  /* 0x000000252a00720c */ /* 0x000fe40003f26270 */
[----:B------:R-:W-:Y:S02]  /*4910*/  SEL R38, R27, RZ, !P5 ;  /* 0x000000ff1b267207 */ /* 0x000fe40006800000 */
        /* <DEDUP_REMOVED lines=13> */
.L_x_15518:
[----:B------:R-:W-:Y:S05]  /*49f0*/  BSYNC B2 ;  /* 0x0000000000027941 */ /* 0x000fea0003800000 */
.L_x_15517:
        /* <DEDUP_REMOVED lines=11> */
[----:B------:R-:W-:-:S03]  /*4ab0*/  PRMT R6, RZ, 0x7610, R6 ;  /* 0x00007610ff067816 */ /* 0x000fc60000000006 */
        /* <DEDUP_REMOVED lines=10> */
[----:B------:R-:W-:Y:S02]  /*4b60*/  FADD.FTZ R7, R7, R10 ;  /* 0x0000000a07077221 */ /* 0x000fe40000010000 */
[----:B------:R-:W-:-:S04]  /*4b70*/  FADD.FTZ R6, R6, R9 ;  /* 0x0000000906067221 */ /* 0x000fc80000010000 */
[----:B------:R-:W-:-:S04]  /*4b80*/  FADD.FTZ R7, R6, R7 ;  /* 0x0000000706077221 */ /* 0x000fc80000010000 */
[----:B------:R-:W-:Y:S02]  /*4b90*/  FADD.FTZ R16, R16, R7 ;  /* 0x0000000710107221 */ /* 0x000fe40000010000 */
.L_x_15514:
[----:B------:R-:W-:Y:S05]  /*4ba0*/  BSYNC B0 ;  /* 0x0000000000007941 */ /* 0x000fea0003800000 */
.L_x_15513:
        /* <DEDUP_REMOVED lines=8> */
[----:B------:R-:W-:Y:S05]  /*4c30*/  @!P0 BRA `(.L_x_15519) ;  /* 0xfffff47000008947 */ /* 0x000fea000383ffff */
.L_x_15512:
[----:B------:R-:W-:Y:S05]  /*4c40*/  BSYNC B1 ;  /* 0x0000000000017941 */ /* 0x000fea0003800000 */
.L_x_15511:
[----:B0-----:R-:W0:Y:S01]  /*4c50*/  SHFL.BFLY PT, R0, R15, 0x1, 0x1f ;  /* 0x0c201f000f007f89 */ /* 0x001e2200000e0000 */
[C---:B------:R-:W-:Y:S01]  /*4c60*/  LOP3.LUT R2, R32.reuse, 0x1, RZ, 0xc0, !PT ;  /* 0x0000000120027812 */ /* 0x040fe200078ec0ff */
[----:B------:R-:W-:Y:S01]  /*4c70*/  BSSY B0, `(.L_x_15520) ;  /* 0x0000019000007945 */ /* 0x000fe20003800000 */
[----:B------:R-:W-:Y:S01]  /*4c80*/  LEA.HI R5, R32, R32, RZ, 0x1 ;  /* 0x0000002020057211 */ /* 0x000fe200078f08ff */
[----:B------:R-:W1:Y:S04]  /*4c90*/  SHFL.BFLY PT, R3, R16, 0x1, 0x1f ;  /* 0x0c201f0010037f89 */ /* 0x000e6800000e0000 */
[----:B------:R-:W-:Y:S01]  /*4ca0*/  BAR.SYNC.DEFER_BLOCKING 0x0 ;  /* 0x0000000000007b1d */ /* 0x000fe20000010000 */
[----:B------:R-:W-:Y:S02]  /*4cb0*/  ISETP.NE.AND P2, PT, R2, RZ, PT ;  /* 0x000000ff0200720c */ /* 0x000fe40003f45270 */
[----:B------:R-:W-:-:S02]  /*4cc0*/  LOP3.LUT R2, R36, 0xffffffc0, RZ, 0xc0, !PT ;  /* 0xffffffc024027812 */ /* 0x000fc400078ec0ff */
[----:B------:R-:W-:Y:S02]  /*4cd0*/  ISETP.GT.OR P0, PT, R36, 0x3f, P2 ;  /* 0x0000003f2400780c */ /* 0x000fe40001704670 */
[----:B------:R-:W-:Y:S02]  /*4ce0*/  ISETP.NE.OR P5, PT, R2, 0x40, P2 ;  /* 0x000000400200780c */ /* 0x000fe400017a5670 */
[----:B------:R-:W-:Y:S02]  /*4cf0*/  SHF.R.S32.HI R5, RZ, 0x1, R5 ;  /* 0x00000001ff057819 */ /* 0x000fe40000011405 */
[C---:B------:R-:W-:Y:S02]  /*4d00*/  IADD3 R4, R36.reuse, 0x1f, RZ ;  /* 0x0000001f24047810 */ /* 0x040fe40007ffe0ff */
[----:B------:R-:W-:Y:S01]  /*4d10*/  LOP3.LUT R2, R36, 0xffffffe0, RZ, 0xc0, !PT ;  /* 0xffffffe024027812 */ /* 0x000fe200078ec0ff */
[----:B------:R-:W-:Y:S01]  /*4d20*/  IMAD R34, R34, 0x20, R5 ;  /* 0x0000002022227824 */ /* 0x000fe200078e0205 */
[----:B------:R-:W-:Y:S01]  /*4d30*/  ISETP.GT.U32.AND P3, PT, R4, 0x3e, PT ;  /* 0x0000003e0400780c */ /* 0x000fe20003f64070 */
[----:B0-----:R-:W-:Y:S01]  /*4d40*/  FADD.FTZ R0, R0, R15 ;  /* 0x0000000f00007221 */ /* 0x001fe20000010000 */
[----:B------:R-:W-:-:S02]  /*4d50*/  ISETP.GT.OR P1, PT, R36, 0x1f, P2 ;  /* 0x0000001f2400780c */ /* 0x000fc40001724670 */
[----:B------:R-:W-:Y:S01]  /*4d60*/  ISETP.NE.OR P4, PT, R2, 0x20, P2 ;  /* 0x000000200200780c */ /* 0x000fe20001785670 */
[----:B-1----:R-:W-:Y:S01]  /*4d70*/  FADD.FTZ R3, R3, R16 ;  /* 0x0000001003037221 */ /* 0x002fe20000010000 */
        /* <DEDUP_REMOVED lines=8> */
.L_x_15521:
[----:B0-----:R-:W-:Y:S05]  /*4e00*/  BSYNC B0 ;  /* 0x0000000000007941 */ /* 0x001fea0003800000 */
.L_x_15520:
        /* <DEDUP_REMOVED lines=10> */
.L_x_15523:
[----:B0-----:R-:W-:Y:S05]  /*4eb0*/  BSYNC B0 ;  /* 0x0000000000007941 */ /* 0x001fea0003800000 */
.L_x_15522:
        /* <DEDUP_REMOVED lines=25> */
[C---:B------:R-:W-:Y:S02]  /*5050*/  LEA R4, P1, R6.reuse, c[0x0][0x160], 0x1 ;  /* 0x0000580006047a11 */ /* 0x040fe400078208ff */
[----:B------:R-:W-:Y:S02]  /*5060*/  F2FP.BF16.PACK_AB R0, R3, R0 ;  /* 0x000000000300723e */ /* 0x000fe400000010ff */
[----:B------:R-:W-:Y:S02]  /*5070*/  LEA.HI.X R3, R7, c[0x0][0x164], R8, 0x1, P0 ;  /* 0x0000590007037a11 */ /* 0x000fe400000f0c08 */
[----:B------:R-:W-:Y:S02]  /*5080*/  LEA.HI.X R5, R6, c[0x0][0x164], R5, 0x1, P1 ;  /* 0x0000590006057a11 */ /* 0x000fe400008f0c05 */
[----:B------:R-:W-:Y:S01]  /*5090*/  PRMT R6, R0, 0x7632, R6 ;  /* 0x0000763200067816 */ /* 0x000fe20000000006 */
[----:B------:R-:W-:Y:S04]  /*50a0*/  STG.E.U16 [R2.64], R0 ;  /* 0x0000000002007986 */ /* 0x000fe8000c10150a */
[----:B------:R-:W-:Y:S01]  /*50b0*/  STG.E.U16 [R4.64], R6 ;  /* 0x0000000604007986 */ /* 0x000fe2000c10150a */
[----:B------:R-:W-:Y:S05]  /*50c0*/  EXIT ;  /* 0x000000000000794d */ /* 0x000fea0003800000 */
.L_x_15481:
[----:B------:R-:W-:Y:S01]  /*50d0*/  IMAD.MOV.U32 R14, RZ, RZ, R19 ;  /* 0x000000ffff0e7224 */ /* 0x000fe200078e0013 */
[----:B------:R-:W-:Y:S01]  /*50e0*/  MOV R12, 0x5130 ;  /* 0x00005130000c7802 */ /* 0x000fe20000000f00 */
[----:B------:R-:W-:-:S02]  /*50f0*/  IMAD.MOV.U32 R15, RZ, RZ, 0x1 ;  /* 0x00000001ff0f7424 */ /* 0x000fc400078e00ff */
[----:B------:R-:W-:Y:S02]  /*5100*/  IMAD.MOV.U32 R16, RZ, RZ, 0x1f ;  /* 0x0000001fff107424 */ /* 0x000fe400078e00ff */
[----:B------:R-:W-:Y:S02]  /*5110*/  IMAD.MOV.U32 R17, RZ, RZ, -0x1 ;  /* 0xffffffffff117424 */ /* 0x000fe400078e00ff */
[----:B------:R-:W-:Y:S05]  /*5120*/  CALL.REL.NOINC `($__internal_341_$__cuda_sm70_shflsync_bfly_p) ;  /* 0x0000028000007944 */ /* 0x000fea0003c00000 */
[----:B-1----:R-:W-:Y:S01]  /*5130*/  IMAD.MOV.U32 R12, RZ, RZ, R14 ;  /* 0x000000ffff0c7224 */ /* 0x002fe200078e000e */
[----:B0-----:R-:W-:Y:S05]  /*5140*/  BRA `(.L_x_15524) ;  /* 0xffffc75000007947 */ /* 0x001fea000383ffff */
.L_x_15486:
[----:B------:R-:W-:Y:S01]  /*5150*/  IMAD.MOV.U32 R14, RZ, RZ, R49 ;  /* 0x000000ffff0e7224 */ /* 0x000fe200078e0031 */
[----:B------:R-:W-:Y:S01]  /*5160*/  MOV R12, 0x51b0 ;  /* 0x000051b0000c7802 */ /* 0x000fe20000000f00 */
[----:B------:R-:W-:Y:S02]  /*5170*/  IMAD.MOV.U32 R15, RZ, RZ, 0x1 ;  /* 0x00000001ff0f7424 */ /* 0x000fe400078e00ff */
[----:B------:R-:W-:Y:S02]  /*5180*/  IMAD.MOV.U32 R16, RZ, RZ, 0x1f ;  /* 0x0000001fff107424 */ /* 0x000fe400078e00ff */
[----:B------:R-:W-:Y:S02]  /*5190*/  IMAD.MOV.U32 R17, RZ, RZ, -0x1 ;  /* 0xffffffffff117424 */ /* 0x000fe400078e00ff */
[----:B------:R-:W-:Y:S05]  /*51a0*/  CALL.REL.NOINC `($__internal_341_$__cuda_sm70_shflsync_bfly_p) ;  /* 0x0000020000007944 */ /* 0x000fea0003c00000 */
[----:B-1----:R-:W-:Y:S01]  /*51b0*/  IMAD.MOV.U32 R12, RZ, RZ, R14 ;  /* 0x000000ffff0c7224 */ /* 0x002fe200078e000e */
[----:B0-----:R-:W-:Y:S05]  /*51c0*/  BRA `(.L_x_15525) ;  /* 0xffffd17000007947 */ /* 0x001fea000383ffff */
.L_x_15489:
        /* <DEDUP_REMOVED lines=8> */
.L_x_15490:
[----:B------:R-:W-:Y:S01]  /*5250*/  IMAD.MOV.U32 R14, RZ, RZ, R29 ;  /* 0x000000ffff0e7224 */ /* 0x000fe200078e001d */
[----:B------:R-:W-:Y:S01]  /*5260*/  MOV R12, 0x52b0 ;  /* 0x000052b0000c7802 */ /* 0x000fe20000000f00 */
[----:B------:R-:W-:Y:S02]  /*5270*/  IMAD.MOV.U32 R15, RZ, RZ, 0x8 ;  /* 0x00000008ff0f7424 */ /* 0x000fe400078e00ff */
[----:B------:R-:W-:Y:S02]  /*5280*/  IMAD.MOV.U32 R16, RZ, RZ, 0x1f ;  /* 0x0000001fff107424 */ /* 0x000fe400078e00ff */
[----:B------:R-:W-:Y:S02]  /*5290*/  IMAD.MOV.U32 R17, RZ, RZ, -0x1 ;  /* 0xffffffffff117424 */ /* 0x000fe400078e00ff */
[----:B------:R-:W-:Y:S05]  /*52a0*/  CALL.REL.NOINC `($__internal_341_$__cuda_sm70_shflsync_bfly_p) ;  /* 0x0000010000007944 */ /* 0x000fea0003c00000 */
[----:B-1----:R-:W-:Y:S01]  /*52b0*/  FMNMX.FTZ R3, R29, R14, !PT ;  /* 0x0000000e1d037209 */ /* 0x002fe20007810000 */
[----:B0-----:R-:W-:Y:S01]  /*52c0*/  IMAD.MOV.U32 R15, RZ, RZ, 0x4 ;  /* 0x00000004ff0f7424 */ /* 0x001fe200078e00ff */
[----:B------:R-:W-:Y:S01]  /*52d0*/  MOV R12, 0x5320 ;  /* 0x00005320000c7802 */ /* 0x000fe20000000f00 */
[----:B------:R-:W-:-:S02]  /*52e0*/  IMAD.MOV.U32 R16, RZ, RZ, 0x1f ;  /* 0x0000001fff107424 */ /* 0x000fc400078e00ff */
[----:B------:R-:W-:Y:S02]  /*52f0*/  IMAD.MOV.U32 R17, RZ, RZ, -0x1 ;  /* 0xffffffffff117424 */ /* 0x000fe400078e00ff */
[----:B------:R-:W-:Y:S02]  /*5300*/  IMAD.MOV.U32 R14, RZ, RZ, R3 ;  /* 0x000000ffff0e7224 */ /* 0x000fe400078e0003 */
[----:B------:R-:W-:Y:S05]  /*5310*/  CALL.REL.NOINC `($__internal_341_$__cuda_sm70_shflsync_bfly_p) ;  /* 0x0000009000007944 */ /* 0x000fea0003c00000 */
[----:B-1----:R-:W-:Y:S01]  /*5320*/  FMNMX.FTZ R3, R3, R14, !PT ;  /* 0x0000000e03037209 */ /* 0x002fe20007810000 */
[----:B0-----:R-:W-:Y:S01]  /*5330*/  IMAD.MOV.U32 R15, RZ, RZ, 0x2 ;  /* 0x00000002ff0f7424 */ /* 0x001fe200078e00ff */
[----:B------:R-:W-:Y:S01]  /*5340*/  MOV R12, 0x5390 ;  /* 0x00005390000c7802 */ /* 0x000fe20000000f00 */
[----:B------:R-:W-:Y:S02]  /*5350*/  IMAD.MOV.U32 R16, RZ, RZ, 0x1f ;  /* 0x0000001fff107424 */ /* 0x000fe400078e00ff */
[----:B------:R-:W-:Y:S02]  /*5360*/  IMAD.MOV.U32 R17, RZ, RZ, -0x1 ;  /* 0xffffffffff117424 */ /* 0x000fe400078e00ff */
[----:B------:R-:W-:Y:S02]  /*5370*/  IMAD.MOV.U32 R14, RZ, RZ, R3 ;  /* 0x000000ffff0e7224 */ /* 0x000fe400078e0003 */
[----:B------:R-:W-:Y:S05]  /*5380*/  CALL.REL.NOINC `($__internal_341_$__cuda_sm70_shflsync_bfly_p) ;  /* 0x0000002000007944 */ /* 0x000fea0003c00000 */
[----:B-1----:R-:W-:Y:S01]  /*5390*/  IMAD.MOV.U32 R2, RZ, RZ, R14 ;  /* 0x000000ffff027224 */ /* 0x002fe200078e000e */
[----:B0-----:R-:W-:Y:S05]  /*53a0*/  BRA `(.L_x_15527) ;  /* 0xffffd1b000007947 */ /* 0x001fea000383ffff */
        .weak           $__internal_341_$__cuda_sm70_shflsync_bfly_p
        .type           $__internal_341_$__cuda_sm70_shflsync_bfly_p,@function
        .size           $__internal_341_$__cuda_sm70_shflsync_bfly_p,(.L_x_23508 - $__internal_341_$__cuda_sm70_shflsync_bfly_p)
$__internal_341_$__cuda_sm70_shflsync_bfly_p:
[----:B------:R-:W-:Y:S01]  /*53b0*/  IMAD.MOV.U32 R13, RZ, RZ, 0x0 ;  /* 0x00000000ff0d7424 */ /* 0x000fe200078e00ff */
[----:B------:R-:W-:Y:S04]  /*53c0*/  WARPSYNC R17 ;  /* 0x0000001100007348 */ /* 0x000fe80003800000 */
[----:B------:R0:W1:Y:S01]  /*53d0*/  SHFL.BFLY PT, R14, R14, R15, R16 ;  /* 0x0c00000f0e0e7389 */ /* 0x00006200000e0010 */
[----:B------:R-:W-:Y:S05]  /*53e0*/  RET.REL.NODEC R12 `(_ZN4vllm25paged_attention_v1_kernelI13__nv_bfloat16S1_Li32ELi16ELi128ELNS_18Fp8KVCacheDataTypeE0ELb1EEEvPT_PKS3_PKT0_S9_ifPKiSB_iPKfiiiSD_SD_iiiii) ;  /* 0xffffac100c007950 */ /* 0x000fea0003c3ffff */
.L_x_15528:
        /* <DEDUP_REMOVED lines=9> */
.L_x_23508:


//--------------------- .text._ZN4vllm25paged_attention_v1_kernelI13__nv_bfloat16S1_Li256ELi8ELi128ELNS_18Fp8KVCacheDataTypeE0ELb0EEEvPT_PKS3_PKT0_S9_ifPKiSB_iPKfiiiSD_SD_iiiii --------------------------
	.section	.text._ZN4vllm25paged_attention_v1_kernelI13__nv_bfloat16S1_Li256ELi8ELi128ELNS_18Fp8KVCacheDataTypeE0ELb0EEEvPT_PKS3_PKT0_S9_ifPKiSB_iPKfiiiSD_SD_iiiii,"ax",@progbits
	.sectioninfo	@"SHI_REGISTERS=168"
	.align	128
        .global         _ZN4vllm25paged_attention_v1_kernelI13__nv_bfloat16S1_Li256ELi8ELi128ELNS_18Fp8KVCacheDataTypeE0ELb0EEEvPT_PKS3_PKT0_S9_ifPKiSB_iPKfiiiSD_SD_iiiii
        .type           _ZN4vllm25paged_attention_v1_kernelI13__nv_bfloat16S1_Li256ELi8ELi128ELNS_18Fp8KVCacheDataTypeE0ELb0EEEvPT_PKS3_PKT0_S9_ifPKiSB_iPKfiiiSD_SD_iiiii,@function
        .size           _ZN4vllm25paged_attention_v1_kernelI13__nv_bfloat16S1_Li256ELi8ELi128ELNS_18Fp8KVCacheDataTypeE0ELb0EEEvPT_PKS3_PKT0_S9_ifPKiSB_iPKfiiiSD_SD_iiiii,(.L_x_23509 - _ZN4vllm25paged_attention_v1_kernelI13__nv_bfloat16S1_Li256ELi8ELi128ELNS_18Fp8KVCacheDataTypeE0ELb0EEEvPT_PKS3_PKT0_S9_ifPKiSB_iPKfiiiSD_SD_iiiii)
        .other          _ZN4vllm25paged_attention_v1_kernelI13__nv_bfloat16S1_Li256ELi8ELi128ELNS_18Fp8KVCacheDataTypeE0ELb0EEEvPT_PKS3_PKT0_S9_ifPKiSB_iPKfiiiSD_SD_iiiii,@"STO_CUDA_ENTRY STV_DEFAULT"
_ZN4vllm25paged_attention_v1_kernelI13__nv_bfloat16S1_Li256ELi8ELi128ELNS_18Fp8KVCacheDataTypeE0ELb0EEEvPT_PKS3_PKT0_S9_ifPKiSB_iPKfiiiSD_SD_iiiii:
.text._ZN4vllm25paged_attention_v1_kernelI13__nv_bfloat16S1_Li256ELi8ELi128ELNS_18Fp8KVCacheDataTypeE0ELb0EEEvPT_PKS3_PKT0_S9_ifPKiSB_iPKfiiiSD_SD_iiiii:
[----:B------:R-:W-:Y:S02]  /*0000*/  IMAD.MOV.U32 R1, RZ, RZ, c[0x0][0x28] ;  /* 0x00000a00ff017624 */ /* 0x000fe400078e00ff */
[----:B------:R-:W0:Y:S01]  /*0010*/  S2R R143, SR_CTAID.Y ;  /* 0x00000000008f7919 */ /* 0x000e220000002600 */
[----:B------:R-:W-:Y:S01]  /*0020*/  IMAD.MOV.U32 R2, RZ, RZ, 0x4 ;  /* 0x00000004ff027424 */ /* 0x000fe200078e00ff */
[----:B------:R-:W-:Y:S02]  /*0030*/  ULDC.64 UR10, c[0x0][0x118] ;  /* 0x00004600000a7ab9 */ /* 0x000fe40000000a00 */
[----:B------:R-:W1:Y:S01]  /*0040*/  S2R R6, SR_CTAID.X ;  /* 0x0000000000067919 */ /* 0x000e620000002500 */
[----:B0-----:R-:W-:-:S06]  /*0050*/  IMAD.WIDE R146, R143, R2, c[0x0][0x190] ;  /* 0x000064008f927625 */ /* 0x001fcc00078e0202 */
[----:B------:R0:W2:Y:S01]  /*0060*/  LDG.E.CONSTANT R146, [R146.64] ;  /* 0x0000000a92927981 */ /* 0x0000a2000c1e9900 */
[----:B------:R-:W-:Y:S01]  /*0070*/  IABS R7, c[0x0][0x180] ;  /* 0x0000600000077a13 */ /* 0x000fe20000000000 */
[----:B------:R-:W-:Y:S01]  /*0080*/  IMAD.MOV.U32 R150, RZ, RZ, RZ ;  /* 0x000000ffff967224 */ /* 0x000fe200078e00ff */
[----:B------:R-:W-:Y:S02]  /*0090*/  ISETP.NE.U32.AND P0, PT, RZ, c[0x0][0x1a0], PT ;  /* 0x00006800ff007a0c */ /* 0x000fe40003f05070 */
[----:B------:R-:W3:Y:S02]  /*00a0*/  I2F.RP R0, R7 ;  /* 0x0000000700007306 */ /* 0x000ee40000209400 */
[----:B------:R-:W-:-:S13]  /*00b0*/  ISETP.NE.AND.EX P0, PT, RZ, c[0x0][0x1a4], PT, P0 ;  /* 0x00006900ff007a0c */ /* 0x000fda0003f05300 */
[----:B-1----:R-:W-:Y:S01]  /*00c0*/  @P0 IMAD.WIDE R2, R6, R2, c[0x0][0x1a0] ;  /* 0x0000680006020625 */ /* 0x002fe200078e0202 */
[----:B---3--:R-:W1:Y:S04]  /*00d0*/  MUFU.RCP R0, R0 ;  /* 0x0000000000007308 */ /* 0x008e680000001000 */
[----:B------:R3:W5:Y:S01]  /*00e0*/  @P0 LDG.E.CONSTANT R150, [R2.64] ;  /* 0x0000000a02960981 */ /* 0x000762000c1e9900 */
[----:B------:R-:W-:Y:S01]  /*00f0*/  ULDC UR4, c[0x0][0xc] ;  /* 0x0000030000047ab9 */ /* 0x000fe20000000800 */
[----:B------:R-:W-:Y:S01]  /*0100*/  BSSY B0, `(.L_x_15529) ;  /* 0x000007d000007945 */ /* 0x000fe20003800000 */
[----:B------:R-:W-:Y:S01]  /*0110*/  ULDC UR5, c[0x0][0x180] ;  /* 0x0000600000057ab9 */ /* 0x000fe20000000800 */
[----:B------:R-:W4:Y:S01]  /*0120*/  S2R R22, SR_TID.X ;  /* 0x0000000000167919 */ /* 0x000f220000002100 */
[----:B------:R-:W-:Y:S01]  /*0130*/  ULOP3.LUT UR4, UR4, UR5, URZ, 0x3c, !UPT ;  /* 0x0000000504047292 */ /* 0x000fe2000f8e3c3f */
[----:B---3--:R-:W-:-:S02]  /*0140*/  IABS R2, c[0x0][0xc] ;  /* 0x0000030000027a13 */ /* 0x008fc40000000000 */
[----:B-1----:R-:W-:-:S03]  /*0150*/  IADD3 R4, R0, 0xffffffe, RZ ;  /* 0x0ffffffe00047810 */ /* 0x002fc60007ffe0ff */
[----:B------:R-:W-:Y:S01]  /*0160*/  ISETP.LE.AND P2, PT, RZ, UR4, PT ;  /* 0x00000004ff007c0c */ /* 0x000fe2000bf43270 */
[----:B------:R1:W3:Y:S02]  /*0170*/  F2I.FTZ.U32.TRUNC.NTZ R5, R4 ;  /* 0x0000000400057305 */ /* 0x0002e4000021f000 */
        /* <DEDUP_REMOVED lines=20> */
[----:B-1----:R-:W-:Y:S01]  /*02c0*/  IADD3 R2, R0, 0xffffffe, RZ ;  /* 0x0ffffffe00027810 */ /* 0x002fe20007ffe0ff */
[----:B------:R-:W-:-:S05]  /*02d0*/  IMAD.MOV R0, RZ, RZ, -R8 ;  /* 0x000000ffff007224 */ /* 0x000fca00078e0a08 */
[----:B------:R1:W3:Y:S02]  /*02e0*/  F2I.FTZ.U32.TRUNC.NTZ R3, R2 ;  /* 0x0000000200037305 */ /* 0x0002e4000021f000 */
[----:B-1----:R-:W-:Y:S02]  /*02f0*/  IMAD.MOV.U32 R2, RZ, RZ, RZ ;  /* 0x000000ffff027224 */ /* 0x002fe400078e00ff */
[----:B---3--:R-:W-:-:S04]  /*0300*/  IMAD.MOV R4, RZ, RZ, -R3 ;  /* 0x000000ffff047224 */ /* 0x008fc800078e0a03 */
[----:B------:R-:W-:Y:S01]  /*0310*/  IMAD R7, R4, R5, RZ ;  /* 0x0000000504077224 */ /* 0x000fe200078e02ff */
[----:B------:R-:W-:-:S03]  /*0320*/  IABS R4, R6 ;  /* 0x0000000600047213 */ /* 0x000fc60000000000 */
[----:B------:R-:W-:-:S06]  /*0330*/  IMAD.HI.U32 R3, R3, R7, R2 ;  /* 0x0000000703037227 */ /* 0x000fcc00078e0002 */
[----:B------:R-:W-:Y:S01]  /*0340*/  IMAD.HI.U32 R21, R3, R4, RZ ;  /* 0x0000000403157227 */ /* 0x000fe200078e00ff */
[----:B----4-:R-:W-:-:S03]  /*0350*/  SHF.R.S32.HI R3, RZ, 0x1f, R22 ;  /* 0x0000001fff037819 */ /* 0x010fc60000011416 */
[----:B------:R-:W-:Y:S01]  /*0360*/  IMAD R0, R21, R0, R4 ;  /* 0x0000000015007224 */ /* 0x000fe200078e0204 */
[CC--:B0-----:R-:W-:Y:S02]  /*0370*/  LEA.HI R147, R3.reuse, R22.reuse, RZ, 0x5 ;  /* 0x0000001603937211 */ /* 0x0c1fe400078f28ff */
[----:B------:R-:W-:Y:S02]  /*0380*/  LEA.HI R3, R3, R22, RZ, 0x2 ;  /* 0x0000001603037211 */ /* 0x000fe400078f10ff */
[----:B------:R-:W-:Y:S02]  /*0390*/  ISETP.GT.U32.AND P1, PT, R5, R0, PT ;  /* 0x000000000500720c */ /* 0x000fe40003f24070 */
[----:B------:R-:W-:Y:S02]  /*03a0*/  LOP3.LUT R145, R147, 0xffffffe0, RZ, 0xc0, !PT ;  /* 0xffffffe093917812 */ /* 0x000fe400078ec0ff */
[----:B------:R-:W-:Y:S02]  /*03b0*/  SHF.R.S32.HI R147, RZ, 0x5, R147 ;  /* 0x00000005ff937819 */ /* 0x000fe40000011493 */
[----:B------:R-:W-:Y:S01]  /*03c0*/  SHF.R.S32.HI R141, RZ, 0x2, R3 ;  /* 0x00000002ff8d7819 */ /* 0x000fe20000011403 */
        /* <DEDUP_REMOVED lines=18> */
[----:B------:R-:W-:Y:S01]  /*04f0*/  IMNMX R0, RZ, R141, !PT ;  /* 0x0000008dff007217 */ /* 0x000fe20007800200 */
        /* <DEDUP_REMOVED lines=18> */
[----:B------:R-:W-:Y:S01]  /*0620*/  IADD3.X R12, R4, R8, R9, P0, P2 ;  /* 0x00000008040c7210 */ /* 0x000fe200007e4409 */
[----:B------:R-:W-:Y:S01]  /*0630*/  IMAD.MOV.U32 R4, RZ, RZ, R2 ;  /* 0x000000ffff047224 */ /* 0x000fe200078e0002 */
[----:B------:R-:W-:-:S04]  /*0640*/  LEA R10, P0, R3, c[0x0][0x168], 0x1 ;  /* 0x00005a00030a7a11 */ /* 0x000fc800078008ff */
[----:B------:R-:W-:-:S05]  /*0650*/  LEA.HI.X R11, R3, c[0x0][0x16c], R12, 0x1, P0 ;  /* 0x00005b00030b7a11 */ /* 0x000fca00000f0c0c */
.L_x_15533:
        /* <DEDUP_REMOVED lines=11> */
.L_x_15532:
[----:B------:R-:W-:Y:S05]  /*0710*/  BSYNC B1 ;  /* 0x0000000000017941 */ /* 0x000fea0003800000 */
.L_x_15531:
        /* <DEDUP_REMOVED lines=10> */
.L_x_15534:
        /* <DEDUP_REMOVED lines=17> */
.L_x_15530:
[----:B------:R-:W-:Y:S05]  /*08d0*/  BSYNC B0 ;  /* 0x0000000000007941 */ /* 0x000fea0003800000 */
.L_x_15529:
[----:B------:R-:W-:Y:S01]  /*08e0*/  BAR.SYNC.DEFER_BLOCKING 0x0 ;  /* 0x0000000000007b1d */ /* 0x000fe20000010000 */
[----:B------:R-:W-:Y:S01]  /*08f0*/  ISETP.GE.AND P0, PT, R147, R20, PT ;  /* 0x000000149300720c */ /* 0x000fe20003f06270 */
[----:B------:R-:W-:-:S02]  /*0900*/  IMAD R143, R143, c[0x0][0x198], RZ ;  /* 0x000066008f8f7a24 */ /* 0x000fc400078e02ff */
[----:B------:R-:W-:Y:S02]  /*0910*/  IMAD.MOV.U32 R142, RZ, RZ, -0x800001 ;  /* 0xff7fffffff8e7424 */ /* 0x000fe400078e00ff */
[----:B------:R-:W-:Y:S01]  /*0920*/  BSSY B0, `(.L_x_15535) ;  /* 0x00004a4000007945 */ /* 0x000fe20003800000 */
[----:B------:R-:W-:-:S07]  /*0930*/  SHF.R.S32.HI R19, RZ, 0x1f, R143 ;  /* 0x0000001fff137819 */ /* 0x000fce000001148f */
[----:B------:R-:W-:Y:S05]  /*0940*/  @P0 BRA `(.L_x_15536) ;  /* 0x00004a1000000947 */ /* 0x000fea0003800000 */
[----:B------:R-:W-:Y:S01]  /*0950*/  SHF.R.S32.HI R0, RZ, 0x1f, R141 ;  /* 0x0000001fff007819 */ /* 0x000fe2000001148d */
[C---:B------:R-:W-:Y:S01]  /*0960*/  IMAD.SHL.U32 R140, R144.reuse, 0x2, RZ ;  /* 0x00000002908c7824 */ /* 0x040fe200078e00ff */
[----:B------:R-:W-:Y:S02]  /*0970*/  IADD3 R2, R144, 0x4, RZ ;  /* 0x0000000490027810 */ /* 0x000fe40007ffe0ff */
[----:B------:R-:W-:Y:S02]  /*0980*/  LEA.HI R0, R0, R141, RZ, 0x3 ;  /* 0x0000008d00007211 */ /* 0x000fe400078f18ff */
[----:B------:R-:W-:Y:S02]  /*0990*/  IADD3 R3, R144, 0x8, RZ ;  /* 0x0000000890037810 */ /* 0x000fe40007ffe0ff */
[----:B------:R-:W-:Y:S02]  /*09a0*/  LOP3.LUT R0, R0, 0xfffffff8, RZ, 0xc0, !PT ;  /* 0xfffffff800007812 */ /* 0x000fe400078ec0ff */
[----:B------:R-:W-:Y:S01]  /*09b0*/  SHF.R.S32.HI R23, RZ, 0x1f, R2 ;  /* 0x0000001fff177819 */ /* 0x000fe20000011402 */
[----:B------:R-:W-:Y:S01]  /*09c0*/  IMAD.SHL.U32 R137, R3, 0x2, RZ ;  /* 0x0000000203897824 */ /* 0x000fe200078e00ff */
[----:B------:R-:W-:Y:S01]  /*09d0*/  SHF.R.S32.HI R24, RZ, 0x1f, R3 ;  /* 0x0000001fff187819 */ /* 0x000fe20000011403 */
[----:B------:R-:W-:Y:S01]  /*09e0*/  IMAD.IADD R141, R141, 0x1, -R0 ;  /* 0x000000018d8d7824 */ /* 0x000fe200078e0a00 */
[----:B------:R-:W-:-:S02]  /*09f0*/  IADD3 R0, R144, 0xc, RZ ;  /* 0x0000000c90007810 */ /* 0x000fc40007ffe0ff */
[----:B------:R-:W-:Y:S01]  /*0a00*/  LEA.HI R23, R23, R2, RZ, 0x2 ;  /* 0x0000000217177211 */ /* 0x000fe200078f10ff */
[----:B------:R-:W-:Y:S01]  /*0a10*/  IMAD.SHL.U32 R2, R2, 0x2, RZ ;  /* 0x0000000202027824 */ /* 0x000fe200078e00ff */
[----:B------:R-:W-:Y:S01]  /*0a20*/  SHF.R.S32.HI R25, RZ, 0x1f, R0 ;  /* 0x0000001fff197819 */ /* 0x000fe20000011400 */
[----:B------:R-:W-:Y:S01]  /*0a30*/  IMAD.SHL.U32 R135, R0, 0x2, RZ ;  /* 0x0000000200877824 */ /* 0x000fe200078e00ff */
[----:B------:R-:W-:Y:S01]  /*0a40*/  LEA.HI R24, R24, R3, RZ, 0x2 ;  /* 0x0000000318187211 */ /* 0x000fe200078f10ff */
[----:B------:R-:W-:Y:S01]  /*0a50*/  IMAD.SHL.U32 R153, R141, 0x8, RZ ;  /* 0x000000088d997824 */ /* 0x000fe200078e00ff */
[----:B------:R-:W-:Y:S01]  /*0a60*/  LEA.HI R25, R25, R0, RZ, 0x2 ;  /* 0x0000000019197211 */ /* 0x000fe200078f10ff */
[----:B------:R-:W-:Y:S01]  /*0a70*/  IMAD.SHL.U32 R23, R23, 0x10, RZ ;  /* 0x0000001017177824 */ /* 0x000fe200078e00ff */
[----:B------:R-:W-:Y:S01]  /*0a80*/  SHF.R.S32.HI R5, RZ, 0x1f, R2 ;  /* 0x0000001fff057819 */ /* 0x000fe20000011402 */
[----:B------:R-:W-:Y:S01]  /*0a90*/  IMAD.SHL.U32 R24, R24, 0x10, RZ ;  /* 0x0000001018187824 */ /* 0x000fe200078e00ff */
[----:B------:R-:W-:Y:S01]  /*0aa0*/  SHF.R.S32.HI R0, RZ, 0x1f, R137 ;  /* 0x0000001fff007819 */ /* 0x000fe20000011489 */
[----:B------:R-:W-:Y:S01]  /*0ab0*/  IMAD.SHL.U32 R25, R25, 0x10, RZ ;  /* 0x0000001019197824 */ /* 0x000fe200078e00ff */
[----:B------:R-:W-:-:S02]  /*0ac0*/  SHF.R.S32.HI R3, RZ, 0x1f, R140 ;  /* 0x0000001fff037819 */ /* 0x000fc4000001148c */
[----:B------:R-:W-:Y:S02]  /*0ad0*/  LEA.HI R5, R5, R2, RZ, 0x3 ;  /* 0x0000000205057211 */ /* 0x000fe400078f18ff */
[----:B------:R-:W-:Y:S02]  /*0ae0*/  LEA.HI R0, R0, R137, RZ, 0x3 ;  /* 0x0000008900007211 */ /* 0x000fe400078f18ff */
[----:B------:R-:W-:Y:S02]  /*0af0*/  SHF.R.S32.HI R4, RZ, 0x1f, R135 ;  /* 0x0000001fff047819 */ /* 0x000fe40000011487 */
[----:B------:R-:W-:Y:S02]  /*0b00*/  LEA.HI R3, R3, R140, RZ, 0x3 ;  /* 0x0000008c03037211 */ /* 0x000fe400078f18ff */
[----:B------:R-:W-:Y:S02]  /*0b10*/  LOP3.LUT R5, R5, 0xfffffff8, RZ, 0xc0, !PT ;  /* 0xfffffff805057812 */ /* 0x000fe400078ec0ff */
[----:B------:R-:W-:-:S02]  /*0b20*/  LOP3.LUT R0, R0, 0xfffffff8, RZ, 0xc0, !PT ;  /* 0xfffffff800007812 */ /* 0x000fc400078ec0ff */
[----:B------:R-:W-:Y:S01]  /*0b30*/  LEA.HI R4, R4, R135, RZ, 0x3 ;  /* 0x0000008704047211 */ /* 0x000fe200078f18ff */
[----:B------:R-:W-:Y:S01]  /*0b40*/  IMAD.IADD R139, R2, 0x1, -R5 ;  /* 0x00000001028b7824 */ /* 0x000fe200078e0a05 */
[----:B------:R-:W-:Y:S01]  /*0b50*/  LOP3.LUT R3, R3, 0xfffffff8, RZ, 0xc0, !PT ;  /* 0xfffffff803037812 */ /* 0x000fe200078ec0ff */
[----:B------:R-:W-:Y:S01]  /*0b60*/  IMAD.IADD R137, R137, 0x1, -R0 ;  /* 0x0000000189897824 */ /* 0x000fe200078e0a00 */
[----:B------:R-:W-:Y:S02]  /*0b70*/  LOP3.LUT R4, R4, 0xfffffff8, RZ, 0xc0, !PT ;  /* 0xfffffff804047812 */ /* 0x000fe400078ec0ff */
[----:B------:R-:W-:Y:S01]  /*0b80*/  IADD3 R2, R144, 0x10, RZ ;  /* 0x0000001090027810 */ /* 0x000fe20007ffe0ff */
[----:B------:R-:W-:Y:S01]  /*0b90*/  IMAD.IADD R140, R140, 0x1, -R3 ;  /* 0x000000018c8c7824 */ /* 0x000fe200078e0a03 */
[----:B------:R-:W-:Y:S01]  /*0ba0*/  IADD3 R0, R144, 0x14, RZ ;  /* 0x0000001490007810 */ /* 0x000fe20007ffe0ff */
[----:B------:R-:W-:Y:S01]  /*0bb0*/  IMAD.IADD R135, R135, 0x1, -R4 ;  /* 0x0000000187877824 */ /* 0x000fe200078e0a04 */
[----:B------:R-:W-:-:S02]  /*0bc0*/  SHF.R.S32.HI R3, RZ, 0x1f, R2 ;  /* 0x0000001fff037819 */ /* 0x000fc40000011402 */
[----:B------:R-:W-:Y:S02]  /*0bd0*/  SHF.R.S32.HI R27, RZ, 0x1f, R0 ;  /* 0x0000001fff1b7819 */ /* 0x000fe40000011400 */
[C---:B------:R-:W-:Y:S02]  /*0be0*/  IADD3 R4, R144.reuse, 0x18, RZ ;  /* 0x0000001890047810 */ /* 0x040fe40007ffe0ff */
[----:B------:R-:W-:Y:S02]  /*0bf0*/  IADD3 R5, R144, 0x1c, RZ ;  /* 0x0000001c90057810 */ /* 0x000fe40007ffe0ff */
        /* <DEDUP_REMOVED lines=16> */
[----:B------:R-:W-:-:S02]  /*0d00*/  LEA.HI R5, R5, R0, RZ, 0x3 ;  /* 0x0000000005057211 */ /* 0x000fc400078f18ff */
[----:B------:R-:W-:Y:S02]  /*0d10*/  SHF.R.S32.HI R7, RZ, 0x1f, R4 ;  /* 0x0000001fff077819 */ /* 0x000fe40000011404 */
[----:B------:R-:W-:Y:S02]  /*0d20*/  LEA.HI R3, R3, R2, RZ, 0x3 ;  /* 0x0000000203037211 */ /* 0x000fe400078f18ff */
[----:B------:R-:W-:Y:S02]  /*0d30*/  LOP3.LUT R5, R5, 0xfffffff8, RZ, 0xc0, !PT ;  /* 0xfffffff805057812 */ /* 0x000fe400078ec0ff */
[----:B------:R-:W-:Y:S02]  /*0d40*/  LEA.HI R7, R7, R4, RZ, 0x3 ;  /* 0x0000000407077211 */ /* 0x000fe400078f18ff */
[----:B------:R-:W-:Y:S01]  /*0d50*/  LOP3.LUT R3, R3, 0xfffffff8, RZ, 0xc0, !PT ;  /* 0xfffffff803037812 */ /* 0x000fe200078ec0ff */
[----:B------:R-:W-:Y:S01]  /*0d60*/  IMAD.IADD R131, R0, 0x1, -R5 ;  /* 0x0000000100837824 */ /* 0x000fe200078e0a05 */
[----:B------:R-:W-:-:S02]  /*0d70*/  SHF.R.S32.HI R6, RZ, 0x1f, R127 ;  /* 0x0000001fff067819 */ /* 0x000fc4000001147f */
[----:B------:R-:W-:Y:S01]  /*0d80*/  LOP3.LUT R7, R7, 0xfffffff8, RZ, 0xc0, !PT ;  /* 0xfffffff807077812 */ /* 0x000fe200078ec0ff */
[----:B------:R-:W-:Y:S01]  /*0d90*/  IMAD.IADD R133, R2, 0x1, -R3 ;  /* 0x0000000102857824 */ /* 0x000fe200078e0a03 */
[----:B------:R-:W-:Y:S02]  /*0da0*/  IADD3 R0, R144, 0x20, RZ ;  /* 0x0000002090007810 */ /* 0x000fe40007ffe0ff */
[----:B------:R-:W-:Y:S01]  /*0db0*/  LEA.HI R6, R6, R127, RZ, 0x3 ;  /* 0x0000007f06067211 */ /* 0x000fe200078f18ff */
[----:B------:R-:W-:Y:S01]  /*0dc0*/  IMAD.IADD R129, R4, 0x1, -R7 ;  /* 0x0000000104817824 */ /* 0x000fe200078e0a07 */
[C---:B------:R-:W-:Y:S02]  /*0dd0*/  IADD3 R2, R144.reuse, 0x24, RZ ;  /* 0x0000002490027810 */ /* 0x040fe40007ffe0ff */
[----:B------:R-:W-:Y:S02]  /*0de0*/  SHF.R.S32.HI R3, RZ, 0x1f, R0 ;  /* 0x0000001fff037819 */ /* 0x000fe40000011400 */
[----:B------:R-:W-:-:S02]  /*0df0*/  IADD3 R4, R144, 0x28, RZ ;  /* 0x0000002890047810 */ /* 0x000fc40007ffe0ff */
[----:B------:R-:W-:Y:S02]  /*0e00*/  LOP3.LUT R6, R6, 0xfffffff8, RZ, 0xc0, !PT ;  /* 0xfffffff806067812 */ /* 0x000fe400078ec0ff */
[----:B------:R-:W-:Y:S02]  /*0e10*/  SHF.R.S32.HI R31, RZ, 0x1f, R2 ;  /* 0x0000001fff1f7819 */ /* 0x000fe40000011402 */
[----:B------:R-:W-:Y:S01]  /*0e20*/  IADD3 R5, R144, 0x2c, RZ ;  /* 0x0000002c90057810 */ /* 0x000fe20007ffe0ff */
[----:B------:R-:W-:Y:S01]  /*0e30*/  IMAD.IADD R127, R127, 0x1, -R6 ;  /* 0x000000017f7f7824 */ /* 0x000fe200078e0a06 */
[----:B------:R-:W-:Y:S01]  /*0e40*/  LEA.HI R30, R3, R0, RZ, 0x2 ;  /* 0x00000000031e7211 */ /* 0x000fe200078f10ff */
[----:B------:R-:W-:Y:S01]  /*0e50*/  IMAD.SHL.U32 R0, R0, 0x2, RZ ;  /* 0x0000000200007824 */ /* 0x000fe200078e00ff */
[----:B------:R-:W-:Y:S01]  /*0e60*/  SHF.R.S32.HI R3, RZ, 0x1f, R4 ;  /* 0x0000001fff037819 */ /* 0x000fe20000011404 */
[----:B------:R-:W-:Y:S01]  /*0e70*/  IMAD.SHL.U32 R119, R5, 0x2, RZ ;  /* 0x0000000205777824 */ /* 0x000fe200078e00ff */
        /* <DEDUP_REMOVED lines=10> */
[----:B------:R-:W-:-:S02]  /*0f20*/  SHF.R.S32.HI R5, RZ, 0x1f, R2 ;  /* 0x0000001fff057819 */ /* 0x000fc40000011402 */
[----:B------:R-:W-:Y:S01]  /*0f30*/  LEA.HI R3, R3, R0, RZ, 0x3 ;  /* 0x0000000003037211 */ /* 0x000fe200078f18ff */
[----:B------:R-:W-:Y:S01]  /*0f40*/  IMAD.SHL.U32 R33, R33, 0x10, RZ ;  /* 0x0000001021217824 */ /* 0x000fe200078e00ff */
        /* <DEDUP_REMOVED lines=108> */
[----:B------:R-:W-:Y:S02]  /*1610*/  LEA.HI R5, R5, R2, RZ, 0x3 ;  /* 0x0000000205057211 */ /* 0x000fe400078f18ff */
[----:B------:R-:W-:Y:S02]  /*1620*/  SHF.R.S32.HI R6, RZ, 0x1f, R11 ;  /* 0x0000001fff067819 */ /* 0x000fe4000001140b */
[----:B------:R-:W-:Y:S02]  /*1630*/  LOP3.LUT R3, R3, 0xfffffff8, RZ, 0xc0, !PT ;  /* 0xfffffff803037812 */ /* 0x000fe400078ec0ff */
[----:B------:R-:W-:Y:S02]  /*1640*/  LOP3.LUT R5, R5, 0xfffffff8, RZ, 0xc0, !PT ;  /* 0xfffffff805057812 */ /* 0x000fe400078ec0ff */
[----:B------:R-:W-:Y:S01]  /*1650*/  LEA.HI R6, R6, R11, RZ, 0x3 ;  /* 0x0000000b06067211 */ /* 0x000fe200078f18ff */
[----:B------:R-:W-:Y:S01]  /*1660*/  IMAD.IADD R14, R0, 0x1, -R3 ;  /* 0x00000001000e7824 */ /* 0x000fe200078e0a03 */
[----:B------:R-:W-:Y:S01]  /*1670*/  SHF.R.S32.HI R7, RZ, 0x1f, R4 ;  /* 0x0000001fff077819 */ /* 0x000fe20000011404 */
[----:B------:R-:W-:Y:S01]  /*1680*/  IMAD.IADD R13, R2, 0x1, -R5 ;  /* 0x00000001020d7824 */ /* 0x000fe200078e0a05 */
[----:B------:R-:W-:-:S02]  /*1690*/  IADD3 R0, R144, 0x60, RZ ;  /* 0x0000006090007810 */ /* 0x000fc40007ffe0ff */
[----:B------:R-:W-:Y:S02]  /*16a0*/  LOP3.LUT R6, R6, 0xfffffff8, RZ, 0xc0, !PT ;  /* 0xfffffff806067812 */ /* 0x000fe400078ec0ff */
[----:B------:R-:W-:Y:S02]  /*16b0*/  LEA.HI R7, R7, R4, RZ, 0x3 ;  /* 0x0000000407077211 */ /* 0x000fe400078f18ff */
[----:B------:R-:W-:Y:S01]  /*16c0*/  IADD3 R2, R144, 0x64, RZ ;  /* 0x0000006490027810 */ /* 0x000fe20007ffe0ff */
[----:B------:R-:W-:Y:S01]  /*16d0*/  IMAD.IADD R11, R11, 0x1, -R6 ;  /* 0x000000010b0b7824 */ /* 0x000fe200078e0a06 */
[----:B------:R-:W-:Y:S02]  /*16e0*/  SHF.R.S32.HI R3, RZ, 0x1f, R0 ;  /* 0x0000001fff037819 */ /* 0x000fe40000011400 */
[----:B------:R-:W-:Y:S02]  /*16f0*/  LOP3.LUT R7, R7, 0xfffffff8, RZ, 0xc0, !PT ;  /* 0xfffffff807077812 */ /* 0x000fe400078ec0ff */
[----:B------:R-:W-:-:S02]  /*1700*/  SHF.R.S32.HI R5, RZ, 0x1f, R2 ;  /* 0x0000001fff057819 */ /* 0x000fc40000011402 */
[----:B------:R-:W-:Y:S01]  /*1710*/  IADD3 R6, R144, 0x6c, RZ ;  /* 0x0000006c90067810 */ /* 0x000fe20007ffe0ff */
[----:B------:R-:W-:Y:S01]  /*1720*/  IMAD.IADD R12, R4, 0x1, -R7 ;  /* 0x00000001040c7824 */ /* 0x000fe200078e0a07 */
[----:B------:R-:W-:Y:S01]  /*1730*/  LEA.HI R46, R3, R0, RZ, 0x2 ;  /* 0x00000000032e7211 */ /* 0x000fe200078f10ff */
[----:B------:R-:W-:Y:S01]  /*1740*/  IMAD.SHL.U32 R0, R0, 0x2, RZ ;  /* 0x0000000200007824 */ /* 0x000fe200078e00ff */
[----:B------:R-:W-:Y:S01]  /*1750*/  LEA.HI R47, R5, R2, RZ, 0x2 ;  /* 0x00000002052f7211 */ /* 0x000fe200078f10ff */
        /* <DEDUP_REMOVED lines=9> */
[----:B------:R-:W-:Y:S01]  /*17f0*/  LEA.HI R3, R3, R0, RZ, 0x3 ;  /* 0x0000000003037211 */ /* 0x000fe200078f18ff */
[----:B------:R-:W-:Y:S01]  /*1800*/  IMAD.SHL.U32 R49, R49, 0x10, RZ ;  /* 0x0000001031317824 */ /* 0x000fe200078e00ff */
[----:B------:R-:W-:Y:S02]  /*1810*/  SHF.R.S32.HI R5, RZ, 0x1f, R2 ;  /* 0x0000001fff057819 */ /* 0x000fe40000011402 */
[----:B------:R-:W-:Y:S01]  /*1820*/  LEA.HI R48, R7, R4, RZ, 0x2 ;  /* 0x0000000407307211 */ /* 0x000fe200078f10ff */
[----:B------:R-:W-:Y:S01]  /*1830*/  IMAD.SHL.U32 R4, R4, 0x2, RZ ;  /* 0x0000000204047824 */ /* 0x000fe200078e00ff */
[----:B------:R-:W-:-:S02]  /*1840*/  LOP3.LUT R3, R3, 0xfffffff8, RZ, 0xc0, !PT ;  /* 0xfffffff803037812 */ /* 0x000fc400078ec0ff */
[----:B------:R-:W-:Y:S01]  /*1850*/  SHF.R.S32.HI R9, RZ, 0x1f, R6 ;  /* 0x0000001fff097819 */ /* 0x000fe20000011406 */
[----:B------:R-:W-:Y:S01]  /*1860*/  IMAD.SHL.U32 R48, R48, 0x10, RZ ;  /* 0x0000001030307824 */ /* 0x000fe200078e00ff */
[----:B------:R-:W-:Y:S01]  /*1870*/  LEA.HI R5, R5, R2, RZ, 0x3 ;  /* 0x0000000205057211 */ /* 0x000fe200078f18ff */
[----:B------:R-:W-:Y:S01]  /*1880*/  IMAD.IADD R10, R0, 0x1, -R3 ;  /* 0x00000001000a7824 */ /* 0x000fe200078e0a03 */
[----:B------:R-:W-:Y:S02]  /*1890*/  LEA.HI R9, R9, R6, RZ, 0x3 ;  /* 0x0000000609097211 */ /* 0x000fe400078f18ff */
[----:B------:R-:W-:Y:S02]  /*18a0*/  LOP3.LUT R5, R5, 0xfffffff8, RZ, 0xc0, !PT ;  /* 0xfffffff805057812 */ /* 0x000fe400078ec0ff */
[----:B------:R-:W-:Y:S02]  /*18b0*/  SHF.R.S32.HI R7, RZ, 0x1f, R4 ;  /* 0x0000001fff077819 */ /* 0x000fe40000011404 */
[----:B------:R-:W-:-:S02]  /*18c0*/  IADD3 R0, R144, 0x70, RZ ;  /* 0x0000007090007810 */ /* 0x000fc40007ffe0ff */
[----:B------:R-:W-:Y:S01]  /*18d0*/  LOP3.LUT R3, R9, 0xfffffff8, RZ, 0xc0, !PT ;  /* 0xfffffff809037812 */ /* 0x000fe200078ec0ff */
[----:B------:R-:W-:Y:S01]  /*18e0*/  IMAD.IADD R9, R2, 0x1, -R5 ;  /* 0x0000000102097824 */ /* 0x000fe200078e0a05 */
[----:B------:R-:W-:Y:S02]  /*18f0*/  LEA.HI R7, R7, R4, RZ, 0x3 ;  /* 0x0000000407077211 */ /* 0x000fe400078f18ff */
[----:B------:R-:W-:Y:S02]  /*1900*/  SHF.R.S32.HI R5, RZ, 0x1f, R0 ;  /* 0x0000001fff057819 */ /* 0x000fe40000011400 */
[----:B------:R-:W-:Y:S02]  /*1910*/  LOP3.LUT R7, R7, 0xfffffff8, RZ, 0xc0, !PT ;  /* 0xfffffff807077812 */ /* 0x000fe400078ec0ff */
[----:B------:R-:W-:Y:S01]  /*1920*/  LEA.HI R50, R5, R0, RZ, 0x2 ;  /* 0x0000000005327211 */ /* 0x000fe200078f10ff */
[----:B------:R-:W-:Y:S01]  /*1930*/  IMAD.SHL.U32 R0, R0, 0x2, RZ ;  /* 0x0000000200007824 */ /* 0x000fe200078e00ff */
[----:B------:R-:W-:Y:S01]  /*1940*/  IADD3 R2, R144, 0x74, RZ ;  /* 0x0000007490027810 */ /* 0x000fe20007ffe0ff */
[----:B------:R-:W-:Y:S01]  /*1950*/  IMAD.IADD R8, R4, 0x1, -R7 ;  /* 0x0000000104087824 */ /* 0x000fe200078e0a07 */
[----:B------:R-:W-:Y:S01]  /*1960*/  IADD3 R4, R144, 0x78, RZ ;  /* 0x0000007890047810 */ /* 0x000fe20007ffe0ff */
[----:B------:R-:W-:Y:S01]  /*1970*/  IMAD.IADD R7, R6, 0x1, -R3 ;  /* 0x0000000106077824 */ /* 0x000fe200078e0a03 */
[----:B------:R-:W-:Y:S01]  /*1980*/  SHF.R.S32.HI R3, RZ, 0x1f, R0 ;  /* 0x0000001fff037819 */ /* 0x000fe20000011400 */
[----:B------:R-:W-:Y:S01]  /*1990*/  IMAD.SHL.U32 R50, R50, 0x10, RZ ;  /* 0x0000001032327824 */ /* 0x000fe200078e00ff */
[----:B------:R-:W-:-:S02]  /*19a0*/  IADD3 R6, R144, 0x7c, RZ ;  /* 0x0000007c90067810 */ /* 0x000fc40007ffe0ff */
[----:B------:R-:W-:Y:S02]  /*19b0*/  LEA.HI R3, R3, R0, RZ, 0x3 ;  /* 0x0000000003037211 */ /* 0x000fe400078f18ff */
[----:B------:R-:W-:Y:S01]  /*19c0*/  SHF.R.S32.HI R53, RZ, 0x1f, R4 ;  /* 0x0000001fff357819 */ /* 0x000fe20000011404 */
[----:B------:R-:W-:Y:S01]  /*19d0*/  IMAD.SHL.U32 R52, R6, 0x2, RZ ;  /* 0x0000000206347824 */ /* 0x000fe200078e00ff */
[----:B------:R-:W-:Y:S02]  /*19e0*/  SHF.R.S32.HI R55, RZ, 0x1f, R6 ;  /* 0x0000001fff377819 */ /* 0x000fe40000011406 */
[----:B------:R-:W-:Y:S02]  /*19f0*/  LOP3.LUT R3, R3, 0xfffffff8, RZ, 0xc0, !PT ;  /* 0xfffffff803037812 */ /* 0x000fe400078ec0ff */
[----:B------:R-:W-:Y:S02]  /*1a00*/  SHF.R.S32.HI R5, RZ, 0x1f, R2 ;  /* 0x0000001fff057819 */ /* 0x000fe40000011402 */
[----:B------:R-:W-:Y:S01]  /*1a10*/  LEA.HI R53, R53, R4, RZ, 0x2 ;  /* 0x0000000435357211 */ /* 0x000fe200078f10ff */
[----:B------:R-:W-:Y:S01]  /*1a20*/  IMAD.SHL.U32 R4, R4, 0x2, RZ ;  /* 0x0000000204047824 */ /* 0x000fe200078e00ff */
[----:B------:R-:W-:Y:S01]  /*1a30*/  LEA.HI R55, R55, R6, RZ, 0x2 ;  /* 0x0000000637377211 */ /* 0x000fe200078f10ff */
[----:B------:R-:W-:Y:S01]  /*1a40*/  IMAD.IADD R6, R0, 0x1, -R3 ;  /* 0x0000000100067824 */ /* 0x000fe200078e0a03 */
[----:B------:R-:W-:Y:S01]  /*1a50*/  LEA.HI R51, R5, R2, RZ, 0x2 ;  /* 0x0000000205337211 */ /* 0x000fe200078f10ff */
[----:B------:R-:W-:Y:S01]  /*1a60*/  IMAD R0, R21, c[0x0][0x1b0], RZ ;  /* 0x00006c0015007a24 */ /* 0x000fe200078e02ff */
[----:B------:R-:W-:Y:S01]  /*1a70*/  SHF.R.S32.HI R3, RZ, 0x1f, R4 ;  /* 0x0000001fff037819 */ /* 0x000fe20000011404 */
[----:B------:R-:W-:Y:S01]  /*1a80*/  IMAD.SHL.U32 R2, R2, 0x2, RZ ;  /* 0x0000000202027824 */ /* 0x000fe200078e00ff */
[----:B------:R-:W-:Y:S01]  /*1a90*/  SHF.R.S32.HI R57, RZ, 0x1f, R52 ;  /* 0x0000001fff397819 */ /* 0x000fe20000011434 */
[----:B------:R-:W-:Y:S01]  /*1aa0*/  IMAD.SHL.U32 R51, R51, 0x10, RZ ;  /* 0x0000001033337824 */ /* 0x000fe200078e00ff */
[----:B------:R-:W-:Y:S01]  /*1ab0*/  SHF.R.S32.HI R59, RZ, 0x1f, R153 ;  /* 0x0000001fff3b7819 */ /* 0x000fe20000011499 */
[----:B------:R-:W-:Y:S01]  /*1ac0*/  IMAD.SHL.U32 R53, R53, 0x10, RZ ;  /* 0x0000001035357824 */ /* 0x000fe200078e00ff */
[----:B------:R-:W-:Y:S01]  /*1ad0*/  IADD3 R152, P0, R0, R153, RZ ;  /* 0x0000009900987210 */ /* 0x000fe20007f1e0ff */
[----:B------:R-:W-:Y:S01]  /*1ae0*/  IMAD.SHL.U32 R55, R55, 0x10, RZ ;  /* 0x0000001037377824 */ /* 0x000fe200078e00ff */
[----:B------:R-:W-:-:S02]  /*1af0*/  SHF.R.S32.HI R5, RZ, 0x1f, R2 ;  /* 0x0000001fff057819 */ /* 0x000fc40000011402 */
[----:B------:R-:W-:Y:S02]  /*1b00*/  LEA.HI R3, R3, R4, RZ, 0x3 ;  /* 0x0000000403037211 */ /* 0x000fe400078f18ff */
[----:B------:R-:W-:Y:S02]  /*1b10*/  LEA.HI R57, R57, R52, RZ, 0x3 ;  /* 0x0000003439397211 */ /* 0x000fe400078f18ff */
[----:B------:R-:W-:Y:S02]  /*1b20*/  LEA.HI.X.SX32 R153, R0, R59, 0x1, P0 ;  /* 0x0000003b00997211 */ /* 0x000fe400000f0eff */
[----:B-----5:R-:W-:Y:S02]  /*1b30*/  FSETP.NEU.FTZ.AND P0, PT, R150, RZ, PT ;  /* 0x000000ff9600720b */ /* 0x020fe40003f1d000 */
[----:B------:R-:W-:Y:S02]  /*1b40*/  LEA.HI R5, R5, R2, RZ, 0x3 ;  /* 0x0000000205057211 */ /* 0x000fe400078f18ff */
[----:B------:R-:W-:-:S02]  /*1b50*/  LOP3.LUT R3, R3, 0xfffffff8, RZ, 0xc0, !PT ;  /* 0xfffffff803037812 */ /* 0x000fc400078ec0ff */
[----:B------:R-:W-:Y:S02]  /*1b60*/  LOP3.LUT R57, R57, 0xfffffff8, RZ, 0xc0, !PT ;  /* 0xfffffff839397812 */ /* 0x000fe400078ec0ff */
        /* <DEDUP_REMOVED lines=103> */
[----:B------:R-:W-:-:S05]  /*21e0*/  IMAD.MOV.U32 R148, RZ, RZ, R147 ;  /* 0x000000ffff947224 */ /* 0x000fca00078e0093 */
.L_x_15543:
[----:B------:R-:W-:-:S04]  /*21f0*/  IADD3 R41, P0, R143, R148, RZ ;  /* 0x000000948f297210 */ /* 0x000fc80007f1e0ff */
[----:B------:R-:W-:Y:S02]  /*2200*/  LEA.HI.X.SX32 R42, R148, R19, 0x1, P0 ;  /* 0x00000013942a7211 */ /* 0x000fe400000f0eff */
[----:B------:R-:W-:-:S04]  /*2210*/  LEA R40, P0, R41, c[0x0][0x188], 0x2 ;  /* 0x0000620029287a11 */ /* 0x000fc800078010ff */
[----:B------:R-:W-:-:S06]  /*2220*/  LEA.HI.X R41, R41, c[0x0][0x18c], R42, 0x2, P0 ;  /* 0x0000630029297a11 */ /* 0x000fcc00000f142a */
        /* <DEDUP_REMOVED lines=11> */
[C---:B------:R-:W-:Y:S01]  /*22e0*/  LEA R42, P1, R46.reuse, c[0x0][0x170], 0x1 ;  /* 0x00005c002e2a7a11 */ /* 0x040fe200078208ff */
[----:B------:R-:W-:Y:S01]  /*22f0*/  IMAD.X R43, R39, 0x1, R150, P0 ;  /* 0x00000001272b7824 */ /* 0x000fe200000e0696 */
[----:B------:R-:W-:Y:S01]  /*2300*/  IADD3 R41, P0, P2, R137, R154, R136 ;  /* 0x0000009a89297210 */ /* 0x000fe20007a1e088 */
[----:B------:R0:W2:Y:S03]  /*2310*/  LDG.E.CONSTANT R160, [R44.64] ;  /* 0x0000000a2ca07981 */ /* 0x0000a6000c1e9900 */
[----:B------:R-:W-:-:S02]  /*2320*/  LEA.HI.X R43, R46, c[0x0][0x174], R43, 0x1, P1 ;  /* 0x00005d002e2b7a11 */ /* 0x000fc400008f0c2b */
[C---:B------:R-:W-:Y:S02]  /*2330*/  LEA R40, P1, R41.reuse, c[0x0][0x170], 0x1 ;  /* 0x00005c0029287a11 */ /* 0x040fe400078208ff */
[----:B------:R-:W-:Y:S01]  /*2340*/  IADD3.X R46, R80, R150, R49, P0, P2 ;  /* 0x00000096502e7210 */ /* 0x000fe200007e4431 */
[----:B------:R1:W3:Y:S03]  /*2350*/  LDG.E.CONSTANT R149, [R42.64] ;  /* 0x0000000a2a957981 */ /* 0x0002e6000c1e9900 */
[----:B------:R-:W-:Y:S02]  /*2360*/  LEA.HI.X R41, R41, c[0x0][0x174], R46, 0x1, P1 ;  /* 0x00005d0029297a11 */ /* 0x000fe400008f0c2e */
[----:B------:R-:W-:-:S03]  /*2370*/  IADD3 R46, P0, P1, R135, R154, R134 ;  /* 0x0000009a872e7210 */ /* 0x000fc6000791e086 */
[----:B------:R4:W5:Y:S01]  /*2380*/  LDG.E.CONSTANT R158, [R40.64] ;  /* 0x0000000a289e7981 */ /* 0x000962000c1e9900 */
[----:B------:R-:W-:Y:S02]  /*2390*/  LEA R156, P2, R46, c[0x0][0x170], 0x1 ;  /* 0x00005c002e9c7a11 */ /* 0x000fe400078408ff */
[----:B0-----:R-:W-:-:S04]  /*23a0*/  IADD3.X R45, R81, R150, R50, P0, P1 ;  /* 0x00000096512d7210 */ /* 0x001fc800007e2432 */
[----:B------:R-:W-:-:S05]  /*23b0*/  LEA.HI.X R157, R46, c[0x0][0x174], R45, 0x1, P2 ;  /* 0x00005d002e9d7a11 */ /* 0x000fca00010f0c2d */
[----:B------:R0:W5:Y:S01]  /*23c0*/  LDG.E.CONSTANT R155, [R156.64] ;  /* 0x0000000a9c9b7981 */ /* 0x000162000c1e9900 */
[----:B------:R-:W-:-:S04]  /*23d0*/  IADD3 R44, P0, P1, R133, R154, R132 ;  /* 0x0000009a852c7210 */ /* 0x000fc8000791e084 */
[----:B------:R-:W-:Y:S02]  /*23e0*/  LEA R46, P2, R44, c[0x0][0x170], 0x1 ;  /* 0x00005c002c2e7a11 */ /* 0x000fe400078408ff */
[----:B------:R-:W-:-:S04]  /*23f0*/  IADD3.X R45, R82, R150, R51, P0, P1 ;  /* 0x00000096522d7210 */ /* 0x000fc800007e2433 */
[----:B------:R-:W-:-:S05]  /*2400*/  LEA.HI.X R47, R44, c[0x0][0x174], R45, 0x1, P2 ;  /* 0x00005d002c2f7a11 */ /* 0x000fca00010f0c2d */
[----:B------:R0:W5:Y:S01]  /*2410*/  LDG.E.CONSTANT R159, [R46.64] ;  /* 0x0000000a2e9f7981 */ /* 0x000162000c1e9900 */
[----:B-1----:R-:W-:-:S04]  /*2420*/  IADD3 R42, P0, P1, R131, R154, R130 ;  /* 0x0000009a832a7210 */ /* 0x002fc8000791e082 */
[----:B------:R-:W-:Y:S02]  /*2430*/  LEA R44, P2, R42, c[0x0][0x170], 0x1 ;  /* 0x00005c002a2c7a11 */ /* 0x000fe400078408ff */
[----:B----4-:R-:W-:-:S04]  /*2440*/  IADD3.X R41, R83, R150, R52, P0, P1 ;  /* 0x0000009653297210 */ /* 0x010fc800007e2434 */
[----:B------:R-:W-:Y:S02]  /*2450*/  LEA.HI.X R45, R42, c[0x0][0x174], R41, 0x1, P2 ;  /* 0x00005d002a2d7a11 */ /* 0x000fe400010f0c29 */
[----:B------:R-:W1:Y:S04]  /*2460*/  LDS.128 R40, [R2] ;  /* 0x0000000002287984 */ /* 0x000e680000000c00 */
[----:B------:R1:W4:Y:S02]  /*2470*/  LDG.E.CONSTANT R151, [R44.64] ;  /* 0x0000000a2c977981 */ /* 0x000324000c1e9900 */
[--C-:B-1----:R-:W-:Y:S02]  /*2480*/  PRMT R44, RZ, 0x5410, R41.reuse ;  /* 0x00005410ff2c7816 */ /* 0x102fe40000000029 */
[----:B------:R-:W-:-:S02]  /*2490*/  PRMT R41, RZ, 0x7610, R41 ;  /* 0x00007610ff297816 */ /* 0x000fc40000000029 */
[----:B------:R-:W-:Y:S02]  /*24a0*/  PRMT R161, RZ, 0x7610, R43 ;  /* 0x00007610ffa17816 */ /* 0x000fe4000000002b */
[--C-:B--2---:R-:W-:Y:S02]  /*24b0*/  PRMT R45, RZ, 0x5410, R160.reuse ;  /* 0x00005410ff2d7816 */ /* 0x104fe400000000a0 */
[----:B------:R-:W-:-:S03]  /*24c0*/  PRMT R160, RZ, 0x7610, R160 ;  /* 0x00007610ffa07816 */ /* 0x000fc600000000a0 */
[----:B0-----:R-:W-:Y:S02]  /*24d0*/  FMUL.FTZ R156, R44, R45 ;  /* 0x0000002d2c9c7220 */ /* 0x001fe40000410000 */
[----:B------:R-:W-:Y:S01]  /*24e0*/  FMUL.FTZ R160, R41, R160 ;  /* 0x000000a029a07220 */ /* 0x000fe20000410000 */
[----:B------:R-:W-:Y:S02]  /*24f0*/  PRMT R41, RZ, 0x5410, R40 ;  /* 0x00005410ff297816 */ /* 0x000fe40000000028 */
[----:B---3--:R-:W-:-:S05]  /*2500*/  PRMT R44, RZ, 0x5410, R149 ;  /* 0x00005410ff2c7816 */ /* 0x008fca0000000095 */
[----:B------:R-:W-:Y:S01]  /*2510*/  FFMA.FTZ R41, R41, R44, R156 ;  /* 0x0000002c29297223 */ /* 0x000fe2000001009c */
[----:B------:R-:W-:Y:S02]  /*2520*/  PRMT R44, RZ, 0x5410, R42 ;  /* 0x00005410ff2c7816 */ /* 0x000fe4000000002a */
[----:B-----5:R-:W-:Y:S02]  /*2530*/  PRMT R45, RZ, 0x5410, R158 ;  /* 0x00005410ff2d7816 */ /* 0x020fe4000000009e */
        /* <DEDUP_REMOVED lines=8> */
[----:B------:R-:W-:Y:S02]  /*25c0*/  PRMT R41, RZ, 0x5410, R43 ;  /* 0x00005410ff297816 */ /* 0x000fe4000000002b */
[----:B------:R-:W-:-:S03]  /*25d0*/  IADD3 R40, P0, P1, R129, R154, R128 ;  /* 0x0000009a81287210 */ /* 0x000fc6000791e080 */
[----:B------:R-:W-:Y:S01]  /*25e0*/  FFMA.FTZ R162, R41, R162, R44 ;  /* 0x000000a229a27223 */ /* 0x000fe2000001002c */
[----:B------:R-:W-:Y:S01]  /*25f0*/  LEA R156, P2, R40, c[0x0][0x170], 0x1 ;  /* 0x00005c00289c7a11 */ /* 0x000fe200078408ff */
[----:B------:R-:W0:Y:S01]  /*2600*/  LDS.128 R44, [R2+0x10] ;  /* 0x00001000022c7984 */ /* 0x000e220000000c00 */
[----:B------:R-:W-:-:S04]  /*2610*/  IADD3.X R41, R84, R150, R53, P0, P1 ;  /* 0x0000009654297210 */ /* 0x000fc800007e2435 */
[----:B------:R-:W-:Y:S02]  /*2620*/  LEA.HI.X R157, R40, c[0x0][0x174], R41, 0x1, P2 ;  /* 0x00005d00289d7a11 */ /* 0x000fe400010f0c29 */
[----:B------:R-:W-:-:S03]  /*2630*/  IADD3 R41, P0, P1, R127, R154, R126 ;  /* 0x0000009a7f297210 */ /* 0x000fc6000791e07e */
[----:B------:R1:W2:Y:S01]  /*2640*/  LDG.E.CONSTANT R158, [R156.64] ;  /* 0x0000000a9c9e7981 */ /* 0x0002a2000c1e9900 */
[----:B------:R-:W-:Y:S02]  /*2650*/  LEA R40, P2, R41, c[0x0][0x170], 0x1 ;  /* 0x00005c0029287a11 */ /* 0x000fe400078408ff */
[----:B------:R-:W-:-:S04]  /*2660*/  IADD3.X R160, R85, R150, R54, P0, P1 ;  /* 0x0000009655a07210 */ /* 0x000fc800007e2436 */
[----:B------:R-:W-:-:S05]  /*2670*/  LEA.HI.X R41, R41, c[0x0][0x174], R160, 0x1, P2 ;  /* 0x00005d0029297a11 */ /* 0x000fca00010f0ca0 */
[----:B------:R3:W5:Y:S01]  /*2680*/  LDG.E.CONSTANT R149, [R40.64] ;  /* 0x0000000a28957981 */ /* 0x000762000c1e9900 */
[----:B------:R-:W-:Y:S02]  /*2690*/  PRMT R155, RZ, 0x7610, R155 ;  /* 0x00007610ff9b7816 */ /* 0x000fe4000000009b */
[----:B------:R-:W-:-:S03]  /*26a0*/  IADD3 R43, P0, P1, R125, R154, R124 ;  /* 0x0000009a7d2b7210 */ /* 0x000fc6000791e07c */
[----:B------:R-:W-:Y:S01]  /*26b0*/  FFMA.FTZ R161, R161, R155, R42 ;  /* 0x0000009ba1a17223 */ /* 0x000fe2000001002a */
[C---:B------:R-:W-:Y:S02]  /*26c0*/  LEA R42, P2, R43.reuse, c[0x0][0x170], 0x1 ;  /* 0x00005c002b2a7a11 */ /* 0x040fe400078408ff */
[----:B---3--:R-:W-:Y:S02]  /*26d0*/  PRMT R40, RZ, 0x5410, R159 ;  /* 0x00005410ff287816 */ /* 0x008fe4000000009f */
[----:B-1----:R-:W-:Y:S02]  /*26e0*/  IADD3.X R156, R86, R150, R55, P0, P1 ;  /* 0x00000096569c7210 */ /* 0x002fe400007e2437 */
[----:B0-----:R-:W-:Y:S02]  /*26f0*/  PRMT R41, RZ, 0x5410, R44 ;  /* 0x00005410ff297816 */ /* 0x001fe4000000002c */
[----:B------:R-:W-:-:S03]  /*2700*/  LEA.HI.X R43, R43, c[0x0][0x174], R156, 0x1, P2 ;  /* 0x00005d002b2b7a11 */ /* 0x000fc600010f0c9c */
[----:B------:R-:W-:Y:S01]  /*2710*/  FFMA.FTZ R162, R41, R40, R162 ;  /* 0x0000002829a27223 */ /* 0x000fe200000100a2 */
[----:B------:R-:W-:Y:S01]  /*2720*/  IADD3 R41, P0, P1, R123, R154, R122 ;  /* 0x0000009a7b297210 */ /* 0x000fe2000791e07a */
[----:B------:R0:W3:Y:S03]  /*2730*/  LDG.E.CONSTANT R155, [R42.64] ;  /* 0x0000000a2a9b7981 */ /* 0x0000e6000c1e9900 */
[----:B------:R-:W-:Y:S02]  /*2740*/  LEA R40, P2, R41, c[0x0][0x170], 0x1 ;  /* 0x00005c0029287a11 */ /* 0x000fe400078408ff */
[----:B------:R-:W-:-:S04]  /*2750*/  IADD3.X R156, R87, R150, R56, P0, P1 ;  /* 0x00000096579c7210 */ /* 0x000fc800007e2438 */
[----:B------:R-:W-:Y:S02]  /*2760*/  LEA.HI.X R41, R41, c[0x0][0x174], R156, 0x1, P2 ;  /* 0x00005d0029297a11 */ /* 0x000fe400010f0c9c */
[----:B------:R-:W-:-:S03]  /*2770*/  IADD3 R157, P0, P1, R121, R154, R120 ;  /* 0x0000009a799d7210 */ /* 0x000fc6000791e078 */
[----:B------:R1:W3:Y:S01]  /*2780*/  LDG.E.CONSTANT R160, [R40.64] ;  /* 0x0000000a28a07981 */ /* 0x0002e2000c1e9900 */
[----:B------:R-:W-:Y:S02]  /*2790*/  LEA R156, P2, R157, c[0x0][0x170], 0x1 ;  /* 0x00005c009d9c7a11 */ /* 0x000fe400078408ff */
[----:B------:R-:W-:-:S04]  /*27a0*/  IADD3.X R164, R88, R150, R57, P0, P1 ;  /* 0x0000009658a47210 */ /* 0x000fc800007e2439 */
[----:B------:R-:W-:-:S06]  /*27b0*/  LEA.HI.X R157, R157, c[0x0][0x174], R164, 0x1, P2 ;  /* 0x00005d009d9d7a11 */ /* 0x000fcc00010f0ca4 */
[----:B------:R0:W3:Y:S01]  /*27c0*/  LDG.E.CONSTANT R157, [R156.64] ;  /* 0x0000000a9c9d7981 */ /* 0x0000e2000c1e9900 */
[----:B-1----:R-:W-:Y:S02]  /*27d0*/  PRMT R41, RZ, 0x5410, R45 ;  /* 0x00005410ff297816 */ /* 0x002fe4000000002d */
[----:B----4-:R-:W-:-:S05]  /*27e0*/  PRMT R40, RZ, 0x5410, R151 ;  /* 0x00005410ff287816 */ /* 0x010fca0000000097 */
[----:B------:R-:W-:Y:S01]  /*27f0*/  FFMA.FTZ R162, R41, R40, R162 ;  /* 0x0000002829a27223 */ /* 0x000fe200000100a2 */
[----:B------:R-:W-:-:S04]  /*2800*/  IADD3 R40, P0, P1, R119, R154, R118 ;  /* 0x0000009a77287210 */ /* 0x000fc8000791e076 */
[----:B0-----:R-:W-:Y:S02]  /*2810*/  LEA R42, P2, R40, c[0x0][0x170], 0x1 ;  /* 0x00005c00282a7a11 */ /* 0x001fe400078408ff */
[----:B------:R-:W-:-:S04]  /*2820*/  IADD3.X R41, R89, R150, R58, P0, P1 ;  /* 0x0000009659297210 */ /* 0x000fc800007e243a */
[----:B------:R-:W-:-:S05]  /*2830*/  LEA.HI.X R43, R40, c[0x0][0x174], R41, 0x1, P2 ;  /* 0x00005d00282b7a11 */ /* 0x000fca00010f0c29 */
[----:B------:R0:W4:Y:S01]  /*2840*/  LDG.E.CONSTANT R156, [R42.64] ;  /* 0x0000000a2a9c7981 */ /* 0x000122000c1e9900 */
[----:B------:R-:W-:Y:S02]  /*2850*/  PRMT R44, RZ, 0x7610, R44 ;  /* 0x00007610ff2c7816 */ /* 0x000fe4000000002c */
[----:B------:R-:W-:Y:S02]  /*2860*/  PRMT R159, RZ, 0x7610, R159 ;  /* 0x00007610ff9f7816 */ /* 0x000fe4000000009f */
[----:B------:R-:W-:-:S03]  /*2870*/  IADD3 R41, P0, P1, R117, R154, R116 ;  /* 0x0000009a75297210 */ /* 0x000fc6000791e074 */
[----:B------:R-:W-:Y:S01]  /*2880*/  FFMA.FTZ R161, R44, R159, R161 ;  /* 0x0000009f2ca17223 */ /* 0x000fe200000100a1 */
[----:B------:R-:W-:Y:S02]  /*2890*/  LEA R40, P2, R41, c[0x0][0x170], 0x1 ;  /* 0x00005c0029287a11 */ /* 0x000fe400078408ff */
[----:B------:R-:W-:-:S04]  /*28a0*/  IADD3.X R44, R90, R150, R59, P0, P1 ;  /* 0x000000965a2c7210 */ /* 0x000fc800007e243b */
[----:B------:R-:W-:-:S05]  /*28b0*/  LEA.HI.X R41, R41, c[0x0][0x174], R44, 0x1, P2 ;  /* 0x00005d0029297a11 */ /* 0x000fca00010f0c2c */
[----:B------:R1:W4:Y:S01]  /*28c0*/  LDG.E.CONSTANT R159, [R40.64] ;  /* 0x0000000a289f7981 */ /* 0x000322000c1e9900 */
[----:B------:R-:W-:Y:S02]  /*28d0*/  PRMT R151, RZ, 0x7610, R151 ;  /* 0x00007610ff977816 */ /* 0x000fe40000000097 */
[----:B-1----:R-:W-:Y:S02]  /*28e0*/  PRMT R40, RZ, 0x7610, R45 ;  /* 0x00007610ff287816 */ /* 0x002fe4000000002d */
[----:B------:R-:W-:-:S03]  /*28f0*/  PRMT R41, RZ, 0x5410, R46 ;  /* 0x00005410ff297816 */ /* 0x000fc6000000002e */
[----:B------:R-:W-:Y:S01]  /*2900*/  FFMA.FTZ R151, R40, R151, R161 ;  /* 0x0000009728977223 */ /* 0x000fe200000100a1 */
[----:B------:R-:W-:Y:S02]  /*2910*/  PRMT R46, RZ, 0x7610, R46 ;  /* 0x00007610ff2e7816 */ /* 0x000fe4000000002e */
[----:B--2---:R-:W-:-:S05]  /*2920*/  PRMT R40, RZ, 0x5410, R158 ;  /* 0x00005410ff287816 */ /* 0x004fca000000009e */
[----:B------:R-:W-:Y:S01]  /*2930*/  FFMA.FTZ R162, R41, R40, R162 ;  /* 0x0000002829a27223 */ /* 0x000fe200000100a2 */
[----:B------:R-:W-:Y:S02]  /*2940*/  PRMT R41, RZ, 0x5410, R47 ;  /* 0x00005410ff297816 */ /* 0x000fe4000000002f */
[----:B-----5:R-:W-:-:S05]  /*2950*/  PRMT R40, RZ, 0x5410, R149 ;  /* 0x00005410ff287816 */ /* 0x020fca0000000095 */
[----:B------:R-:W-:Y:S02]  /*2960*/  FFMA.FTZ R162, R41, R40, R162 ;  /* 0x0000002829a27223 */ /* 0x000fe400000100a2 */
[----:B0-----:R-:W0:Y:S01]  /*2970*/  LDS.128 R40, [R2+0x20] ;  /* 0x0000200002287984 */ /* 0x001e220000000c00 */
[----:B------:R-:W-:Y:S02]  /*2980*/  PRMT R158, RZ, 0x7610, R158 ;  /* 0x00007610ff9e7816 */ /* 0x000fe4000000009e */
[----:B------:R-:W-:Y:S02]  /*2990*/  PRMT R47, RZ, 0x7610, R47 ;  /* 0x00007610ff2f7816 */ /* 0x000fe4000000002f */
[----:B------:R-:W-:Y:S01]  /*29a0*/  PRMT R149, RZ, 0x7610, R149 ;  /* 0x00007610ff957816 */ /* 0x000fe20000000095 */
[----:B------:R-:W-:-:S04]  /*29b0*/  FFMA.FTZ R46, R46, R158, R151 ;  /* 0x0000009e2e2e7223 */ /* 0x000fc80000010097 */
[----:B------:R-:W-:Y:S01]  /*29c0*/  FFMA.FTZ R46, R47, R149, R46 ;  /* 0x000000952f2e7223 */ /* 0x000fe2000001002e */
[--C-:B---3--:R-:W-:Y:S02]  /*29d0*/  PRMT R44, RZ, 0x5410, R155.reuse ;  /* 0x00005410ff2c7816 */ /* 0x108fe4000000009b */
[----:B------:R-:W-:Y:S02]  /*29e0*/  PRMT R155, RZ, 0x7610, R155 ;  /* 0x00007610ff9b7816 */ /* 0x000fe4000000009b */
[----:B0-----:R-:W-:Y:S02]  /*29f0*/  PRMT R45, RZ, 0x5410, R40 ;  /* 0x00005410ff2d7816 */ /* 0x001fe40000000028 */
[----:B------:R-:W-:-:S03]  /*2a00*/  PRMT R47, RZ, 0x5410, R41 ;  /* 0x00005410ff2f7816 */ /* 0x000fc60000000029 */
[----:B------:R-:W-:Y:S01]  /*2a10*/  FFMA.FTZ R44, R45, R44, R162 ;  /* 0x0000002c2d2c7223 */ /* 0x000fe200000100a2 */
[----:B------:R-:W-:Y:S02]  /*2a20*/  PRMT R45, RZ, 0x7610, R40 ;  /* 0x00007610ff2d7816 */ /* 0x000fe40000000028 */
[--C-:B------:R-:W-:Y:S02]  /*2a30*/  PRMT R40, RZ, 0x5410, R160.reuse ;  /* 0x00005410ff287816 */ /* 0x100fe400000000a0 */
[----:B------:R-:W-:Y:S01]  /*2a40*/  PRMT R160, RZ, 0x7610, R160 ;  /* 0x00007610ffa07816 */ /* 0x000fe200000000a0 */
[----:B------:R-:W-:Y:S02]  /*2a50*/  FFMA.FTZ R45, R45, R155, R46 ;  /* 0x0000009b2d2d7223 */ /* 0x000fe4000001002e */
[----:B------:R-:W-:Y:S01]  /*2a60*/  FFMA.FTZ R44, R47, R40, R44 ;  /* 0x000000282f2c7223 */ /* 0x000fe2000001002c */
[----:B------:R-:W-:Y:S02]  /*2a70*/  PRMT R40, RZ, 0x7610, R41 ;  /* 0x00007610ff287816 */ /* 0x000fe40000000029 */
[----:B------:R-:W-:-:S03]  /*2a80*/  PRMT R41, RZ, 0x5410, R42 ;  /* 0x00005410ff297816 */ /* 0x000fc6000000002a */
[----:B------:R-:W-:Y:S01]  /*2a90*/  FFMA.FTZ R45, R40, R160, R45 ;  /* 0x000000a0282d7223 */ /* 0x000fe2000001002d */
[----:B------:R-:W-:-:S05]  /*2aa0*/  PRMT R40, RZ, 0x5410, R157 ;  /* 0x00005410ff287816 */ /* 0x000fca000000009d */
[----:B------:R-:W-:Y:S01]  /*2ab0*/  FFMA.FTZ R40, R41, R40, R44 ;  /* 0x0000002829287223 */ /* 0x000fe2000001002c */
[----:B------:R-:W-:-:S04]  /*2ac0*/  IADD3 R41, P0, P1, R115, R154, R114 ;  /* 0x0000009a73297210 */ /* 0x000fc8000791e072 */
[----:B------:R-:W-:Y:S02]  /*2ad0*/  LEA R162, P2, R41, c[0x0][0x170], 0x1 ;  /* 0x00005c0029a27a11 */ /* 0x000fe400078408ff */
[----:B------:R-:W-:-:S04]  /*2ae0*/  IADD3.X R44, R91, R150, R60, P0, P1 ;  /* 0x000000965b2c7210 */ /* 0x000fc800007e243c */
[----:B------:R-:W-:Y:S02]  /*2af0*/  LEA.HI.X R163, R41, c[0x0][0x174], R44, 0x1, P2 ;  /* 0x00005d0029a37a11 */ /* 0x000fe400010f0c2c */
[----:B------:R-:W-:-:S03]  /*2b00*/  IADD3 R41, P0, P1, R113, R154, R112 ;  /* 0x0000009a71297210 */ /* 0x000fc6000791e070 */
[----:B------:R-:W2:Y:S01]  /*2b10*/  LDG.E.CONSTANT R162, [R162.64] ;  /* 0x0000000aa2a27981 */ /* 0x000ea2000c1e9900 */
[C---:B------:R-:W-:Y:S02]  /*2b20*/  LEA R160, P2, R41.reuse, c[0x0][0x170], 0x1 ;  /* 0x00005c0029a07a11 */ /* 0x040fe400078408ff */
[----:B------:R-:W-:Y:S02]  /*2b30*/  IADD3.X R44, R92, R150, R61, P0, P1 ;  /* 0x000000965c2c7210 */ /* 0x000fe400007e243d */
[----:B------:R-:W-:Y:S02]  /*2b40*/  PRMT R149, RZ, 0x5410, R43 ;  /* 0x00005410ff957816 */ /* 0x000fe4000000002b */
[----:B------:R-:W-:Y:S02]  /*2b50*/  LEA.HI.X R161, R41, c[0x0][0x174], R44, 0x1, P2 ;  /* 0x00005d0029a17a11 */ /* 0x000fe400010f0c2c */
[----:B----4-:R-:W-:Y:S02]  /*2b60*/  PRMT R41, RZ, 0x5410, R156 ;  /* 0x00005410ff297816 */ /* 0x010fe4000000009c */
[----:B------:R-:W-:Y:S01]  /*2b70*/  PRMT R42, RZ, 0x7610, R42 ;  /* 0x00007610ff2a7816 */ /* 0x000fe2000000002a */
[----:B------:R0:W3:Y:S01]  /*2b80*/  LDG.E.CONSTANT R160, [R160.64] ;  /* 0x0000000aa0a07981 */ /* 0x0000e2000c1e9900 */
[----:B------:R-:W-:Y:S01]  /*2b90*/  PRMT R157, RZ, 0x7610, R157 ;  /* 0x00007610ff9d7816 */ /* 0x000fe2000000009d */
[----:B------:R-:W-:Y:S01]  /*2ba0*/  FFMA.FTZ R149, R149, R41, R40 ;  /* 0x0000002995957223 */ /* 0x000fe20000010028 */
[----:B------:R-:W-:-:S03]  /*2bb0*/  IADD3 R41, P0, P1, R111, R154, R110 ;  /* 0x0000009a6f297210 */ /* 0x000fc6000791e06e */
[----:B------:R-:W-:Y:S02]  /*2bc0*/  FFMA.FTZ R42, R42, R157, R45 ;  /* 0x0000009d2a2a7223 */ /* 0x000fe4000001002d */
[----:B------:R-:W1:Y:S01]  /*2bd0*/  LDS.128 R44, [R2+0x30] ;  /* 0x00003000022c7984 */ /* 0x000e620000000c00 */
[----:B------:R-:W-:Y:S02]  /*2be0*/  LEA R40, P2, R41, c[0x0][0x170], 0x1 ;  /* 0x00005c0029287a11 */ /* 0x000fe400078408ff */
[----:B------:R-:W-:-:S04]  /*2bf0*/  IADD3.X R158, R93, R150, R62, P0, P1 ;  /* 0x000000965d9e7210 */ /* 0x000fc800007e243e */
[----:B------:R-:W-:-:S05]  /*2c00*/  LEA.HI.X R41, R41, c[0x0][0x174], R158, 0x1, P2 ;  /* 0x00005d0029297a11 */ /* 0x000fca00010f0c9e */
[----:B------:R1:W4:Y:S01]  /*2c10*/  LDG.E.CONSTANT R151, [R40.64] ;  /* 0x0000000a28977981 */ /* 0x000322000c1e9900 */
[----:B------:R-:W-:Y:S02]  /*2c20*/  PRMT R155, RZ, 0x7610, R43 ;  /* 0x00007610ff9b7816 */ /* 0x000fe4000000002b */
[----:B------:R-:W-:-:S05]  /*2c30*/  PRMT R156, RZ, 0x7610, R156 ;  /* 0x00007610ff9c7816 */ /* 0x000fca000000009c */
[----:B------:R-:W-:Y:S01]  /*2c40*/  FFMA.FTZ R155, R155, R156, R42 ;  /* 0x0000009c9b9b7223 */ /* 0x000fe2000001002a */
[----:B------:R-:W-:-:S04]  /*2c50*/  IADD3 R42, P0, P1, R18, R154, R23 ;  /* 0x0000009a122a7210 */ /* 0x000fc8000791e017 */
[----:B------:R-:W-:Y:S02]  /*2c60*/  LEA R156, P2, R42, c[0x0][0x170], 0x1 ;  /* 0x00005c002a9c7a11 */ /* 0x000fe400078408ff */
[----:B------:R-:W-:Y:S02]  /*2c70*/  IADD3.X R43, R94, R150, R63, P0, P1 ;  /* 0x000000965e2b7210 */ /* 0x000fe400007e243f */
[----:B0-----:R-:W-:Y:S02]  /*2c80*/  PRMT R161, RZ, 0x5410, R159 ;  /* 0x00005410ffa17816 */ /* 0x001fe4000000009f */
[----:B------:R-:W-:Y:S02]  /*2c90*/  LEA.HI.X R157, R42, c[0x0][0x174], R43, 0x1, P2 ;  /* 0x00005d002a9d7a11 */ /* 0x000fe400010f0c2b */
[----:B------:R-:W-:-:S03]  /*2ca0*/  IADD3 R43, P0, P1, R17, R154, R24 ;  /* 0x0000009a112b7210 */ /* 0x000fc6000791e018 */
[----:B------:R0:W5:Y:S01]  /*2cb0*/  LDG.E.CONSTANT R158, [R156.64] ;  /* 0x0000000a9c9e7981 */ /* 0x000162000c1e9900 */
[----:B-1----:R-:W-:Y:S02]  /*2cc0*/  PRMT R40, RZ, 0x5410, R44 ;  /* 0x00005410ff287816 */ /* 0x002fe4000000002c */
[----:B------:R-:W-:-:S03]  /*2cd0*/  LEA R42, P2, R43, c[0x0][0x170], 0x1 ;  /* 0x00005c002b2a7a11 */ /* 0x000fc600078408ff */
[----:B------:R-:W-:Y:S01]  /*2ce0*/  FFMA.FTZ R161, R40, R161, R149 ;  /* 0x000000a128a17223 */ /* 0x000fe20000010095 */
        /* <DEDUP_REMOVED lines=13> */
[----:B------:R-:W-:Y:S02]  /*2dc0*/  PRMT R46, RZ, 0x7610, R46 ;  /* 0x00007610ff2e7816 */ /* 0x000fe4000000002e */
[--C-:B---3--:R-:W-:Y:S02]  /*2dd0*/  PRMT R159, RZ, 0x7610, R160.reuse ;  /* 0x00007610ff9f7816 */ /* 0x108fe400000000a0 */
[----:B------:R-:W-:-:S03]  /*2de0*/  PRMT R44, RZ, 0x5410, R160 ;  /* 0x00005410ff2c7816 */ /* 0x000fc600000000a0 */
[----:B------:R-:W-:Y:S01]  /*2df0*/  FFMA.FTZ R159, R46, R159, R45 ;  /* 0x0000009f2e9f7223 */ /* 0x000fe2000001002d */
[----:B------:R-:W-:Y:S01]  /*2e00*/  IADD3 R45, P0, P1, R16, R154, R25 ;  /* 0x0000009a102d7210 */ /* 0x000fe2000791e019 */
[----:B------:R-:W-:Y:S02]  /*2e10*/  FFMA.FTZ R44, R41, R44, R40 ;  /* 0x0000002c292c7223 */ /* 0x000fe40000010028 */
[----:B-1----:R-:W1:Y:S01]  /*2e20*/  LDS.128 R40, [R2+0x40] ;  /* 0x0000400002287984 */ /* 0x002e620000000c00 */
[----:B0-----:R-:W-:Y:S02]  /*2e30*/  LEA R156, P2, R45, c[0x0][0x170], 0x1 ;  /* 0x00005c002d9c7a11 */ /* 0x001fe400078408ff */
[----:B------:R-:W-:-:S04]  /*2e40*/  IADD3.X R46, R96, R150, R65, P0, P1 ;  /* 0x00000096602e7210 */ /* 0x000fc800007e2441 */
[----:B------:R-:W-:Y:S02]  /*2e50*/  LEA.HI.X R157, R45, c[0x0][0x174], R46, 0x1, P2 ;  /* 0x00005d002d9d7a11 */ /* 0x000fe400010f0c2e */
[----:B------:R-:W-:Y:S02]  /*2e60*/  PRMT R45, RZ, 0x5410, R47 ;  /* 0x00005410ff2d7816 */ /* 0x000fe4000000002f */
[----:B----4-:R-:W-:Y:S01]  /*2e70*/  PRMT R46, RZ, 0x5410, R151 ;  /* 0x00005410ff2e7816 */ /* 0x010fe20000000097 */
[----:B------:R0:W2:Y:S04]  /*2e80*/  LDG.E.CONSTANT R155, [R156.64] ;  /* 0x0000000a9c9b7981 */ /* 0x0000a8000c1e9900 */
[----:B------:R-:W-:Y:S01]  /*2e90*/  FFMA.FTZ R46, R45, R46, R44 ;  /* 0x0000002e2d2e7223 */ /* 0x000fe2000001002c */
[----:B------:R-:W-:-:S04]  /*2ea0*/  IADD3 R45, P0, P1, R15, R154, R26 ;  /* 0x0000009a0f2d7210 */ /* 0x000fc8000791e01a */
[----:B------:R-:W-:Y:S02]  /*2eb0*/  LEA R44, P2, R45, c[0x0][0x170], 0x1 ;  /* 0x00005c002d2c7a11 */ /* 0x000fe400078408ff */
[----:B------:R-:W-:Y:S02]  /*2ec0*/  IADD3.X R160, R97, R150, R66, P0, P1 ;  /* 0x0000009661a07210 */ /* 0x000fe400007e2442 */
[----:B0-----:R-:W-:Y:S02]  /*2ed0*/  PRMT R156, RZ, 0x7610, R47 ;  /* 0x00007610ff9c7816 */ /* 0x001fe4000000002f */
[----:B------:R-:W-:Y:S02]  /*2ee0*/  PRMT R151, RZ, 0x7610, R151 ;  /* 0x00007610ff977816 */ /* 0x000fe40000000097 */
[----:B------:R-:W-:-:S03]  /*2ef0*/  LEA.HI.X R45, R45, c[0x0][0x174], R160, 0x1, P2 ;  /* 0x00005d002d2d7a11 */ /* 0x000fc600010f0ca0 */
[----:B------:R-:W-:Y:S02]  /*2f00*/  FFMA.FTZ R159, R156, R151, R159 ;  /* 0x000000979c9f7223 */ /* 0x000fe4000001009f */
[----:B------:R1:W3:Y:S01]  /*2f10*/  LDG.E.CONSTANT R151, [R44.64] ;  /* 0x0000000a2c977981 */ /* 0x0002e2000c1e9900 */
[----:B-----5:R-:W-:Y:S02]  /*2f20*/  PRMT R163, RZ, 0x7610, R158 ;  /* 0x00007610ffa37816 */ /* 0x020fe4000000009e */
[----:B-1----:R-:W-:Y:S02]  /*2f30*/  PRMT R45, RZ, 0x5410, R40 ;  /* 0x00005410ff2d7816 */ /* 0x002fe40000000028 */
[----:B------:R-:W-:Y:S02]  /*2f40*/  PRMT R44, RZ, 0x5410, R158 ;  /* 0x00005410ff2c7816 */ /* 0x000fe4000000009e */
[----:B------:R-:W-:-:S03]  /*2f50*/  PRMT R40, RZ, 0x7610, R40 ;  /* 0x00007610ff287816 */ /* 0x000fc60000000028 */
[----:B------:R-:W-:Y:S01]  /*2f60*/  FFMA.FTZ R46, R45, R44, R46 ;  /* 0x0000002c2d2e7223 */ /* 0x000fe2000001002e */
[----:B------:R-:W-:Y:S01]  /*2f70*/  PRMT R45, RZ, 0x5410, R41 ;  /* 0x00005410ff2d7816 */ /* 0x000fe20000000029 */
[----:B------:R-:W-:Y:S01]  /*2f80*/  FFMA.FTZ R163, R40, R163, R159 ;  /* 0x000000a328a37223 */ /* 0x000fe2000001009f */
[----:B------:R-:W-:Y:S02]  /*2f90*/  PRMT R162, RZ, 0x5410, R149 ;  /* 0x00005410ffa27816 */ /* 0x000fe40000000095 */
[----:B------:R-:W-:-:S03]  /*2fa0*/  IADD3 R40, P0, P1, R14, R154, R27 ;  /* 0x0000009a0e287210 */ /* 0x000fc6000791e01b */
[----:B------:R-:W-:Y:S01]  /*2fb0*/  FFMA.FTZ R162, R45, R162, R46 ;  /* 0x000000a22da27223 */ /* 0x000fe2000001002e */
[----:B------:R-:W-:Y:S02]  /*2fc0*/  LEA R156, P2, R40, c[0x0][0x170], 0x1 ;  /* 0x00005c00289c7a11 */ /* 0x000fe400078408ff */
[----:B------:R-:W-:-:S04]  /*2fd0*/  IADD3.X R45, R98, R150, R67, P0, P1 ;  /* 0x00000096622d7210 */ /* 0x000fc800007e2443 */
[----:B------:R-:W-:Y:S02]  /*2fe0*/  LEA.HI.X R157, R40, c[0x0][0x174], R45, 0x1, P2 ;  /* 0x00005d00289d7a11 */ /* 0x000fe400010f0c2d */
[----:B------:R-:W-:-:S03]  /*2ff0*/  IADD3 R40, P0, P1, R13, R154, R28 ;  /* 0x0000009a0d287210 */ /* 0x000fc6000791e01c */
[----:B------:R-:W4:Y:S01]  /*3000*/  LDG.E.CONSTANT R156, [R156.64] ;  /* 0x0000000a9c9c7981 */ /* 0x000f22000c1e9900 */
[----:B------:R-:W-:Y:S02]  /*3010*/  LEA R46, P2, R40, c[0x0][0x170], 0x1 ;  /* 0x00005c00282e7a11 */ /* 0x000fe400078408ff */
[----:B------:R-:W-:-:S04]  /*3020*/  IADD3.X R45, R99, R150, R68, P0, P1 ;  /* 0x00000096632d7210 */ /* 0x000fc800007e2444 */
[----:B------:R-:W-:Y:S02]  /*3030*/  LEA.HI.X R47, R40, c[0x0][0x174], R45, 0x1, P2 ;  /* 0x00005d00282f7a11 */ /* 0x000fe400010f0c2d */
[----:B------:R-:W-:-:S04]  /*3040*/  IADD3 R40, P0, P1, R12, R154, R29 ;  /* 0x0000009a0c287210 */ /* 0x000fc8000791e01d */
[----:B------:R-:W-:Y:S02]  /*3050*/  LEA R44, P2, R40, c[0x0][0x170], 0x1 ;  /* 0x00005c00282c7a11 */ /* 0x000fe400078408ff */
[----:B------:R-:W-:-:S04]  /*3060*/  IADD3.X R45, R100, R150, R69, P0, P1 ;  /* 0x00000096642d7210 */ /* 0x000fc800007e2445 */
[----:B------:R-:W-:Y:S02]  /*3070*/  LEA.HI.X R45, R40, c[0x0][0x174], R45, 0x1, P2 ;  /* 0x00005d00282d7a11 */ /* 0x000fe400010f0c2d */
[----:B------:R0:W5:Y:S01]  /*3080*/  LDG.E.CONSTANT R40, [R46.64] ;  /* 0x0000000a2e287981 */ /* 0x000162000c1e9900 */
[----:B------:R-:W-:-:S03]  /*3090*/  IADD3 R158, P0, P1, R11, R154, R30 ;  /* 0x0000009a0b9e7210 */ /* 0x000fc6000791e01e */
[----:B------:R1:W5:Y:S01]  /*30a0*/  LDG.E.CONSTANT R164, [R44.64] ;  /* 0x0000000a2ca47981 */ /* 0x000362000c1e9900 */
[----:B------:R-:W-:Y:S02]  /*30b0*/  LEA R160, P2, R158, c[0x0][0x170], 0x1 ;  /* 0x00005c009ea07a11 */ /* 0x000fe400078408ff */
[----:B------:R-:W-:-:S04]  /*30c0*/  IADD3.X R159, R101, R150, R70, P0, P1 ;  /* 0x00000096659f7210 */ /* 0x000fc800007e2446 */
[----:B------:R-:W-:-:S05]  /*30d0*/  LEA.HI.X R161, R158, c[0x0][0x174], R159, 0x1, P2 ;  /* 0x00005d009ea17a11 */ /* 0x000fca00010f0c9f */
[----:B------:R-:W5:Y:S01]  /*30e0*/  LDG.E.CONSTANT R160, [R160.64] ;  /* 0x0000000aa0a07981 */ /* 0x000f62000c1e9900 */
[----:B------:R-:W-:-:S04]  /*30f0*/  IADD3 R159, P0, P1, R10, R154, R31 ;  /* 0x0000009a0a9f7210 */ /* 0x000fc8000791e01f */
[----:B------:R-:W-:Y:S02]  /*3100*/  LEA R158, P2, R159, c[0x0][0x170], 0x1 ;  /* 0x00005c009f9e7a11 */ /* 0x000fe400078408ff */
[----:B------:R-:W-:-:S04]  /*3110*/  IADD3.X R165, R102, R150, R71, P0, P1 ;  /* 0x0000009666a57210 */ /* 0x000fc800007e2447 */
[----:B------:R-:W-:-:S05]  /*3120*/  LEA.HI.X R159, R159, c[0x0][0x174], R165, 0x1, P2 ;  /* 0x00005d009f9f7a11 */ /* 0x000fca00010f0ca5 */
[----:B------:R-:W5:Y:S01]  /*3130*/  LDG.E.CONSTANT R158, [R158.64] ;  /* 0x0000000a9e9e7981 */ /* 0x000f62000c1e9900 */
[----:B-1----:R-:W-:Y:S02]  /*3140*/  PRMT R44, RZ, 0x7610, R41 ;  /* 0x00007610ff2c7816 */ /* 0x002fe40000000029 */
[----:B------:R-:W-:Y:S02]  /*3150*/  PRMT R41, RZ, 0x5410, R42 ;  /* 0x00005410ff297816 */ /* 0x000fe4000000002a */
[----:B------:R-:W-:-:S05]  /*3160*/  PRMT R149, RZ, 0x7610, R149 ;  /* 0x00007610ff957816 */ /* 0x000fca0000000095 */
        /* <DEDUP_REMOVED lines=9> */
[----:B0-----:R-:W0:Y:S01]  /*3200*/  LDS.128 R44, [R2+0x50] ;  /* 0x00005000022c7984 */ /* 0x001e220000000c00 */
[----:B------:R-:W-:Y:S02]  /*3210*/  PRMT R42, RZ, 0x7610, R43 ;  /* 0x00007610ff2a7816 */ /* 0x000fe4000000002b */
        /* <DEDUP_REMOVED lines=19> */
[----:B------:R-:W-:Y:S02]  /*3350*/  IADD3 R44, P0, P1, R9, R154, R32 ;  /* 0x0000009a092c7210 */ /* 0x000fe4000791e020 */
[----:B------:R-:W-:Y:S01]  /*3360*/  PRMT R162, RZ, 0x5410, R160 ;  /* 0x00005410ffa27816 */ /* 0x000fe200000000a0 */
[----:B------:R-:W-:Y:S01]  /*3370*/  FFMA.FTZ R40, R41, R164, R40 ;  /* 0x000000a429287223 */ /* 0x000fe20000010028 */
[--C-:B------:R-:W-:Y:S02]  /*3380*/  PRMT R41, RZ, 0x5410, R47.reuse ;  /* 0x00005410ff297816 */ /* 0x100fe4000000002f */
[----:B------:R-:W-:Y:S02]  /*3390*/  PRMT R47, RZ, 0x7610, R47 ;  /* 0x00007610ff2f7816 */ /* 0x000fe4000000002f */
[----:B------:R-:W-:-:S02]  /*33a0*/  PRMT R160, RZ, 0x7610, R160 ;  /* 0x00007610ffa07816 */ /* 0x000fc400000000a0 */
[----:B------:R-:W-:Y:S02]  /*33b0*/  LEA R46, P2, R44, c[0x0][0x170], 0x1 ;  /* 0x00005c002c2e7a11 */ /* 0x000fe400078408ff */
[----:B------:R-:W-:Y:S01]  /*33c0*/  IADD3.X R45, R103, R150, R72, P0, P1 ;  /* 0x00000096672d7210 */ /* 0x000fe200007e2448 */
[----:B------:R-:W-:-:S03]  /*33d0*/  FFMA.FTZ R160, R47, R160, R40 ;  /* 0x000000a02fa07223 */ /* 0x000fc60000010028 */
[----:B------:R-:W-:Y:S02]  /*33e0*/  LEA.HI.X R47, R44, c[0x0][0x174], R45, 0x1, P2 ;  /* 0x00005d002c2f7a11 */ /* 0x000fe400010f0c2d */
[----:B------:R-:W-:Y:S01]  /*33f0*/  IADD3 R45, P0, P1, R8, R154, R33 ;  /* 0x0000009a082d7210 */ /* 0x000fe2000791e021 */
[----:B------:R-:W-:Y:S02]  /*3400*/  FFMA.FTZ R162, R41, R162, R42 ;  /* 0x000000a229a27223 */ /* 0x000fe4000001002a */
[----:B------:R-:W0:Y:S01]  /*3410*/  LDS.128 R40, [R2+0x60] ;  /* 0x0000600002287984 */ /* 0x000e220000000c00 */
[C---:B------:R-:W-:Y:S02]  /*3420*/  LEA R44, P2, R45.reuse, c[0x0][0x170], 0x1 ;  /* 0x00005c002d2c7a11 */ /* 0x040fe400078408ff */
[----:B------:R-:W-:Y:S01]  /*3430*/  IADD3.X R156, R104, R150, R73, P0, P1 ;  /* 0x00000096689c7210 */ /* 0x000fe200007e2449 */
[----:B------:R1:W2:Y:S03]  /*3440*/  LDG.E.CONSTANT R161, [R46.64] ;  /* 0x0000000a2ea17981 */ /* 0x0002a6000c1e9900 */
[----:B------:R-:W-:-:S05]  /*3450*/  LEA.HI.X R45, R45, c[0x0][0x174], R156, 0x1, P2 ;  /* 0x00005d002d2d7a11 */ /* 0x000fca00010f0c9c */
[----:B------:R3:W4:Y:S01]  /*3460*/  LDG.E.CONSTANT R149, [R44.64] ;  /* 0x0000000a2c957981 */ /* 0x000722000c1e9900 */
[----:B------:R-:W-:-:S04]  /*3470*/  IADD3 R151, P0, P1, R7, R154, R34 ;  /* 0x0000009a07977210 */ /* 0x000fc8000791e022 */
[----:B------:R-:W-:Y:S02]  /*3480*/  LEA R156, P2, R151, c[0x0][0x170], 0x1 ;  /* 0x00005c00979c7a11 */ /* 0x000fe400078408ff */
[----:B------:R-:W-:Y:S02]  /*3490*/  IADD3.X R164, R105, R150, R74, P0, P1 ;  /* 0x0000009669a47210 */ /* 0x000fe400007e244a */
[----:B---3--:R-:W-:Y:S02]  /*34a0*/  PRMT R44, RZ, 0x5410, R158 ;  /* 0x00005410ff2c7816 */ /* 0x008fe4000000009e */
[----:B------:R-:W-:Y:S02]  /*34b0*/  LEA.HI.X R157, R151, c[0x0][0x174], R164, 0x1, P2 ;  /* 0x00005d00979d7a11 */ /* 0x000fe400010f0ca4 */
[----:B------:R-:W-:-:S03]  /*34c0*/  IADD3 R151, P0, P1, R6, R154, R35 ;  /* 0x0000009a06977210 */ /* 0x000fc6000791e023 */
[----:B------:R3:W5:Y:S01]  /*34d0*/  LDG.E.CONSTANT R155, [R156.64] ;  /* 0x0000000a9c9b7981 */ /* 0x000762000c1e9900 */
[----:B-1----:R-:W-:Y:S02]  /*34e0*/  LEA R46, P2, R151, c[0x0][0x170], 0x1 ;  /* 0x00005c00972e7a11 */ /* 0x002fe400078408ff */
[----:B0-----:R-:W-:-:S05]  /*34f0*/  PRMT R45, RZ, 0x5410, R40 ;  /* 0x00005410ff2d7816 */ /* 0x001fca0000000028 */
[----:B------:R-:W-:Y:S01]  /*3500*/  FFMA.FTZ R162, R45, R44, R162 ;  /* 0x0000002c2da27223 */ /* 0x000fe200000100a2 */
[----:B------:R-:W-:-:S04]  /*3510*/  IADD3.X R44, R106, R150, R75, P0, P1 ;  /* 0x000000966a2c7210 */ /* 0x000fc800007e244b */
[----:B------:R-:W-:Y:S02]  /*3520*/  LEA.HI.X R47, R151, c[0x0][0x174], R44, 0x1, P2 ;  /* 0x00005d00972f7a11 */ /* 0x000fe400010f0c2c */
[----:B------:R-:W-:-:S03]  /*3530*/  IADD3 R45, P0, P1, R5, R154, R36 ;  /* 0x0000009a052d7210 */ /* 0x000fc6000791e024 */
[----:B------:R0:W5:Y:S01]  /*3540*/  LDG.E.CONSTANT R159, [R46.64] ;  /* 0x0000000a2e9f7981 */ /* 0x000162000c1e9900 */
[----:B------:R-:W-:Y:S02]  /*3550*/  LEA R44, P2, R45, c[0x0][0x170], 0x1 ;  /* 0x00005c002d2c7a11 */ /* 0x000fe400078408ff */
[----:B------:R-:W-:Y:S02]  /*3560*/  IADD3.X R164, R107, R150, R76, P0, P1 ;  /* 0x000000966ba47210 */ /* 0x000fe400007e244c */
[----:B------:R-:W-:Y:S02]  /*3570*/  IADD3 R151, P0, P1, R4, R154, R37 ;  /* 0x0000009a04977210 */ /* 0x000fe4000791e025 */
[----:B------:R-:W-:Y:S02]  /*3580*/  LEA.HI.X R45, R45, c[0x0][0x174], R164, 0x1, P2 ;  /* 0x00005d002d2d7a11 */ /* 0x000fe400010f0ca4 */
[C---:B---3--:R-:W-:Y:S02]  /*3590*/  LEA R156, P2, R151.reuse, c[0x0][0x170], 0x1 ;  /* 0x00005c00979c7a11 */ /* 0x048fe400078408ff */
[----:B------:R-:W-:Y:S01]  /*35a0*/  IADD3.X R164, R108, R150, R77, P0, P1 ;  /* 0x000000966ca47210 */ /* 0x000fe200007e244d */
[----:B------:R1:W3:Y:S03]  /*35b0*/  LDG.E.CONSTANT R163, [R44.64] ;  /* 0x0000000a2ca37981 */ /* 0x0002e6000c1e9900 */
[----:B------:R-:W-:-:S02]  /*35c0*/  LEA.HI.X R157, R151, c[0x0][0x174], R164, 0x1, P2 ;  /* 0x00005d00979d7a11 */ /* 0x000fc400010f0ca4 */
[----:B------:R-:W-:-:S03]  /*35d0*/  IADD3 R154, P0, P1, R3, R154, R38 ;  /* 0x0000009a039a7210 */ /* 0x000fc6000791e026 */
[----:B------:R-:W3:Y:S01]  /*35e0*/  LDG.E.CONSTANT R156, [R156.64] ;  /* 0x0000000a9c9c7981 */ /* 0x000ee2000c1e9900 */
[----:B------:R-:W-:Y:S02]  /*35f0*/  IADD3.X R151, R109, R150, R78, P0, P1 ;  /* 0x000000966d977210 */ /* 0x000fe400007e244e */
[----:B------:R-:W-:-:S04]  /*3600*/  LEA R150, P0, R154, c[0x0][0x170], 0x1 ;  /* 0x00005c009a967a11 */ /* 0x000fc800078008ff */
[----:B------:R-:W-:-:S05]  /*3610*/  LEA.HI.X R151, R154, c[0x0][0x174], R151, 0x1, P0 ;  /* 0x00005d009a977a11 */ /* 0x000fca00000f0c97 */
[----:B------:R2:W3:Y:S01]  /*3620*/  LDG.E.CONSTANT R150, [R150.64] ;  /* 0x0000000a96967981 */ /* 0x0004e2000c1e9900 */
[----:B-1----:R-:W-:Y:S02]  /*3630*/  PRMT R45, RZ, 0x7610, R40 ;  /* 0x00007610ff2d7816 */ /* 0x002fe40000000028 */
        /* <DEDUP_REMOVED lines=8> */
[----:B----4-:R-:W-:-:S03]  /*36c0*/  PRMT R41, RZ, 0x5410, R149 ;  /* 0x00005410ff297816 */ /* 0x010fc60000000095 */
[----:B------:R-:W-:Y:S02]  /*36d0*/  FFMA.FTZ R40, R40, R161, R45 ;  /* 0x000000a128287223 */ /* 0x000fe4000001002d */
        /* <DEDUP_REMOVED lines=9> */
[----:B------:R-:W-:Y:S02]  /*3770*/  FFMA.FTZ R41, R42, R41, R151 ;  /* 0x000000292a297223 */ /* 0x000fe40000010097 */
[----:B------:R-:W-:Y:S01]  /*3780*/  FFMA.FTZ R40, R43, R155, R40 ;  /* 0x0000009b2b287223 */ /* 0x000fe20000010028 */
[--C-:B------:R-:W-:Y:S02]  /*3790*/  PRMT R43, RZ, 0x5410, R159.reuse ;  /* 0x00005410ff2b7816 */ /* 0x100fe4000000009f */
[----:B0-----:R-:W-:Y:S02]  /*37a0*/  PRMT R42, RZ, 0x5410, R44 ;  /* 0x00005410ff2a7816 */ /* 0x001fe4000000002c */
        /* <DEDUP_REMOVED lines=17> */
[--C-:B------:R-:W-:Y:S02]  /*38c0*/  PRMT R41, RZ, 0x5410, R150.reuse ;  /* 0x00005410ff297816 */ /* 0x100fe40000000096 */
[----:B------:R-:W-:Y:S02]  /*38d0*/  PRMT R47, RZ, 0x7610, R47 ;  /* 0x00007610ff2f7816 */ /* 0x000fe4000000002f */
[----:B------:R-:W-:Y:S01]  /*38e0*/  PRMT R150, RZ, 0x7610, R150 ;  /* 0x00007610ff967816 */ /* 0x000fe20000000096 */
[----:B------:R-:W-:-:S04]  /*38f0*/  FFMA.FTZ R41, R43, R41, R42 ;  /* 0x000000292b297223 */ /* 0x000fc8000001002a */
[----:B------:R-:W-:-:S04]  /*3900*/  FFMA.FTZ R40, R47, R150, R40 ;  /* 0x000000962f287223 */ /* 0x000fc80000010028 */
[----:B------:R-:W-:Y:S01]  /*3910*/  FADD.FTZ R47, R41, R40 ;  /* 0x00000028292f7221 */ /* 0x000fe20000010000 */
[----:B------:R-:W-:Y:S05]  /*3920*/  BRA.DIV ~URZ, `(.L_x_15538) ;  /* 0x00005e727f007947 */ /* 0x000fea000b800000 */
[----:B------:R0:W1:Y:S02]  /*3930*/  SHFL.BFLY PT, R40, R47, 0x2, 0x1f ;  /* 0x0c401f002f287f89 */ /* 0x00006400000e0000 */
.L_x_15594:
[----:B01----:R-:W-:Y:S01]  /*3940*/  FADD.FTZ R47, R47, R40 ;  /* 0x000000282f2f7221 */ /* 0x003fe20000010000 */
[----:B------:R-:W-:Y:S05]  /*3950*/  BRA.DIV ~URZ, `(.L_x_15539) ;  /* 0x00005ec27f007947 */ /* 0x000fea000b800000 */
[----:B------:R0:W1:Y:S02]  /*3960*/  SHFL.BFLY PT, R40, R47, 0x1, 0x1f ;  /* 0x0c201f002f287f89 */ /* 0x00006400000e0000 */
.L_x_15595:
[----:B------:R-:W-:Y:S01]  /*3970*/  ISETP.NE.AND P0, PT, R144, RZ, PT ;  /* 0x000000ff9000720c */ /* 0x000fe20003f05270 */
[----:B------:R-:W-:Y:S01]  /*3980*/  BSSY B1, `(.L_x_15540) ;  /* 0x0000009000017945 */ /* 0x000fe20003800000 */
[----:B-1----:R-:W-:-:S11]  /*3990*/  FADD.FTZ R40, R47, R40 ;  /* 0x000000282f287221 */ /* 0x002fd60000010000 */
[----:B------:R-:W-:Y:S05]  /*39a0*/  @P0 BRA `(.L_x_15541) ;  /* 0x0000006000000947 */ /* 0x000fea0003800000 */
[----:B------:R-:W-:Y:S02]  /*39b0*/  IMAD R43, R148, 0x8, R141 ;  /* 0x00000008942b7824 */ /* 0x000fe400078e028d */
[----:B------:R-:W-:-:S03]  /*39c0*/  FFMA.FTZ R41, R40, c[0x0][0x184], RZ ;  /* 0x0000610028297a23 */ /* 0x000fc600000100ff */
[----:B------:R-:W-:-:S04]  /*39d0*/  ISETP.GE.AND P0, PT, R43, R146, PT ;  /* 0x000000922b00720c */ /* 0x000fc80003f06270 */
[----:B------:R-:W-:-:S05]  /*39e0*/  FSEL R40, R41, RZ, !P0 ;  /* 0x000000ff29287208 */ /* 0x000fca0004000000 */
[----:B------:R1:W-:Y:S04]  /*39f0*/  STS [R43.X4+0x220], R40 ;  /* 0x000220282b007388 */ /* 0x0003e80000004800 */
[----:B------:R-:W-:Y:S02]  /*3a00*/  @!P0 FMNMX.FTZ R142, R142, R41, !PT ;  /* 0x000000298e8e8209 */ /* 0x000fe40007810000 */
.L_x_15541:
[----:B------:R-:W-:Y:S05]  /*3a10*/  BSYNC B1 ;  /* 0x0000000000017941 */ /* 0x000fea0003800000 */
.L_x_15540:
[----:B------:R-:W-:-:S04]  /*3a20*/  IADD3 R148, R148, 0x4, RZ ;  /* 0x0000000494947810 */ /* 0x000fc80007ffe0ff */
[----:B------:R-:W-:-:S13]  /*3a30*/  ISETP.GE.AND P0, PT, R148, R20, PT ;  /* 0x000000149400720c */ /* 0x000fda0003f06270 */
[----:B01----:R-:W-:Y:S01]  /*3a40*/  @P0 CALL.REL.NOINC `(.L_x_15542) ;  /* 0x0000001000000944 */ /* 0x003fe20003c00000 */
[----:B------:R-:W-:Y:S05]  /*3a50*/  BRA `(.L_x_15543) ;  /* 0xffffe79000007947 */ /* 0x000fea000383ffff */
.L_x_15542:
[----:B------:R-:W-:Y:S05]  /*3a60*/  BRA `(.L_x_15536) ;  /* 0x000018f000007947 */ /* 0x000fea0003800000 */
.L_x_15537:
[----:B------:R-:W-:Y:S01]  /*3a70*/  IADD3 R149, -R146, 0x1, RZ ;  /* 0x0000000192957810 */ /* 0x000fe20007ffe1ff */
[----:B------:R-:W-:Y:S02]  /*3a80*/  IMAD.MOV.U32 R142, RZ, RZ, -0x800001 ;  /* 0xff7fffffff8e7424 */ /* 0x000fe400078e00ff */
[----:B------:R-:W-:-:S05]  /*3a90*/  IMAD.MOV.U32 R148, RZ, RZ, R147 ;  /* 0x000000ffff947224 */ /* 0x000fca00078e0093 */
.L_x_15548:
        /* <DEDUP_REMOVED lines=19> */
[----:B------:R-:W2:Y:S03]  /*3bd0*/  LDG.E.CONSTANT R162, [R162.64] ;  /* 0x0000000aa2a27981 */ /* 0x000ea6000c1e9900 */
[----:B------:R-:W-:-:S02]  /*3be0*/  LEA.HI.X R159, R44, c[0x0][0x174], R41, 0x1, P1 ;  /* 0x00005d002c9f7a11 */ /* 0x000fc400008f0c29 */
[----:B------:R-:W0:Y:S04]  /*3bf0*/  LDS.128 R44, [R2] ;  /* 0x00000000022c7984 */ /* 0x000e280000000c00 */
[----:B------:R1:W3:Y:S01]  /*3c00*/  LDG.E.CONSTANT R164, [R158.64] ;  /* 0x0000000a9ea47981 */ /* 0x0002e2000c1e9900 */
[----:B------:R-:W-:-:S04]  /*3c10*/  IADD3 R40, P0, P1, R137, R156, R136 ;  /* 0x0000009c89287210 */ /* 0x000fc8000791e088 */
[----:B------:R-:W-:Y:S02]  /*3c20*/  LEA R42, P2, R40, c[0x0][0x170], 0x1 ;  /* 0x00005c00282a7a11 */ /* 0x000fe400078408ff */
[----:B------:R-:W-:-:S04]  /*3c30*/  IADD3.X R41, R80, R154, R49, P0, P1 ;  /* 0x0000009a50297210 */ /* 0x000fc800007e2431 */
[----:B------:R-:W-:Y:S02]  /*3c40*/  LEA.HI.X R43, R40, c[0x0][0x174], R41, 0x1, P2 ;  /* 0x00005d00282b7a11 */ /* 0x000fe400010f0c29 */
[----:B------:R-:W-:-:S03]  /*3c50*/  IADD3 R41, P0, P1, R135, R156, R134 ;  /* 0x0000009c87297210 */ /* 0x000fc6000791e086 */
[----:B------:R4:W5:Y:S01]  /*3c60*/  LDG.E.CONSTANT R155, [R42.64] ;  /* 0x0000000a2a9b7981 */ /* 0x000962000c1e9900 */
[----:B------:R-:W-:Y:S02]  /*3c70*/  LEA R40, P2, R41, c[0x0][0x170], 0x1 ;  /* 0x00005c0029287a11 */ /* 0x000fe400078408ff */
[----:B------:R-:W-:-:S04]  /*3c80*/  IADD3.X R160, R81, R154, R50, P0, P1 ;  /* 0x0000009a51a07210 */ /* 0x000fc800007e2432 */
[----:B------:R-:W-:-:S05]  /*3c90*/  LEA.HI.X R41, R41, c[0x0][0x174], R160, 0x1, P2 ;  /* 0x00005d0029297a11 */ /* 0x000fca00010f0ca0 */
[----:B------:R0:W5:Y:S01]  /*3ca0*/  LDG.E.CONSTANT R157, [R40.64] ;  /* 0x0000000a289d7981 */ /* 0x000162000c1e9900 */
[----:B----4-:R-:W-:-:S04]  /*3cb0*/  IADD3 R43, P0, P1, R133, R156, R132 ;  /* 0x0000009c852b7210 */ /* 0x010fc8000791e084 */
[----:B-1----:R-:W-:Y:S02]  /*3cc0*/  LEA R158, P2, R43, c[0x0][0x170], 0x1 ;  /* 0x00005c002b9e7a11 */ /* 0x002fe400078408ff */
[----:B------:R-:W-:-:S04]  /*3cd0*/  IADD3.X R160, R82, R154, R51, P0, P1 ;  /* 0x0000009a52a07210 */ /* 0x000fc800007e2433 */
[----:B------:R-:W-:-:S05]  /*3ce0*/  LEA.HI.X R159, R43, c[0x0][0x174], R160, 0x1, P2 ;  /* 0x00005d002b9f7a11 */ /* 0x000fca00010f0ca0 */
[----:B------:R1:W4:Y:S01]  /*3cf0*/  LDG.E.CONSTANT R158, [R158.64] ;  /* 0x0000000a9e9e7981 */ /* 0x000322000c1e9900 */
[--C-:B0-----:R-:W-:Y:S02]  /*3d00*/  PRMT R40, RZ, 0x5410, R45.reuse ;  /* 0x00005410ff287816 */ /* 0x101fe4000000002d */
[--C-:B------:R-:W-:Y:S02]  /*3d10*/  PRMT R42, RZ, 0x5410, R44.reuse ;  /* 0x00005410ff2a7816 */ /* 0x100fe4000000002c */
[----:B------:R-:W-:Y:S02]  /*3d20*/  PRMT R45, RZ, 0x7610, R45 ;  /* 0x00007610ff2d7816 */ /* 0x000fe4000000002d */
[----:B------:R-:W-:Y:S02]  /*3d30*/  PRMT R44, RZ, 0x7610, R44 ;  /* 0x00007610ff2c7816 */ /* 0x000fe4000000002c */
[----:B-1----:R-:W-:Y:S02]  /*3d40*/  PRMT R159, RZ, 0x7610, R46 ;  /* 0x00007610ff9f7816 */ /* 0x002fe4000000002e */
[----:B--2---:R-:W-:-:S05]  /*3d50*/  PRMT R41, RZ, 0x5410, R162 ;  /* 0x00005410ff297816 */ /* 0x004fca00000000a2 */
[----:B------:R-:W-:Y:S01]  /*3d60*/  FMUL.FTZ R151, R40, R41 ;  /* 0x0000002928977220 */ /* 0x000fe20000410000 */
[----:B------:R-:W-:Y:S02]  /*3d70*/  IADD3 R40, P0, P1, R131, R156, R130 ;  /* 0x0000009c83287210 */ /* 0x000fe4000791e082 */
[----:B---3--:R-:W-:Y:S02]  /*3d80*/  PRMT R41, RZ, 0x5410, R164 ;  /* 0x00005410ff297816 */ /* 0x008fe400000000a4 */
[----:B------:R-:W-:-:S03]  /*3d90*/  LEA R160, P2, R40, c[0x0][0x170], 0x1 ;  /* 0x00005c0028a07a11 */ /* 0x000fc600078408ff */
[----:B------:R-:W-:Y:S01]  /*3da0*/  FFMA.FTZ R42, R42, R41, R151 ;  /* 0x000000292a2a7223 */ /* 0x000fe20000010097 */
[----:B------:R-:W-:-:S04]  /*3db0*/  IADD3.X R41, R83, R154, R52, P0, P1 ;  /* 0x0000009a53297210 */ /* 0x000fc800007e2434 */
[----:B------:R-:W-:-:S05]  /*3dc0*/  LEA.HI.X R161, R40, c[0x0][0x174], R41, 0x1, P2 ;  /* 0x00005d0028a17a11 */ /* 0x000fca00010f0c29 */
[----:B------:R0:W2:Y:S01]  /*3dd0*/  LDG.E.CONSTANT R151, [R160.64] ;  /* 0x0000000aa0977981 */ /* 0x0000a2000c1e9900 */
[----:B------:R-:W-:Y:S02]  /*3de0*/  PRMT R162, RZ, 0x7610, R162 ;  /* 0x00007610ffa27816 */ /* 0x000fe400000000a2 */
[----:B------:R-:W-:-:S03]  /*3df0*/  PRMT R41, RZ, 0x7610, R164 ;  /* 0x00007610ff297816 */ /* 0x000fc600000000a4 */
[----:B------:R-:W-:Y:S01]  /*3e00*/  FMUL.FTZ R45, R45, R162 ;  /* 0x000000a22d2d7220 */ /* 0x000fe20000410000 */
[--C-:B-----5:R-:W-:Y:S02]  /*3e10*/  PRMT R40, RZ, 0x5410, R155.reuse ;  /* 0x00005410ff287816 */ /* 0x120fe4000000009b */
[----:B------:R-:W-:Y:S01]  /*3e20*/  PRMT R155, RZ, 0x7610, R155 ;  /* 0x00007610ff9b7816 */ /* 0x000fe2000000009b */
[----:B------:R-:W-:Y:S01]  /*3e30*/  FFMA.FTZ R44, R44, R41, R45 ;  /* 0x000000292c2c7223 */ /* 0x000fe2000001002d */
[----:B------:R-:W-:Y:S02]  /*3e40*/  PRMT R41, RZ, 0x5410, R46 ;  /* 0x00005410ff297816 */ /* 0x000fe4000000002e */
[----:B0-----:R-:W-:Y:S01]  /*3e50*/  PRMT R161, RZ, 0x5410, R157 ;  /* 0x00005410ffa17816 */ /* 0x001fe2000000009d */
[----:B------:R-:W-:Y:S01]  /*3e60*/  FFMA.FTZ R159, R159, R155, R44 ;  /* 0x0000009b9f9f7223 */ /* 0x000fe2000001002c */
[----:B------:R-:W-:Y:S01]  /*3e70*/  PRMT R44, RZ, 0x5410, R47 ;  /* 0x00005410ff2c7816 */ /* 0x000fe2000000002f */
[----:B------:R-:W-:Y:S01]  /*3e80*/  FFMA.FTZ R45, R41, R40, R42 ;  /* 0x00000028292d7223 */ /* 0x000fe2000001002a */
[----:B------:R-:W-:Y:S01]  /*3e90*/  PRMT R157, RZ, 0x7610, R157 ;  /* 0x00007610ff9d7816 */ /* 0x000fe2000000009d */
[----:B------:R-:W0:Y:S02]  /*3ea0*/  LDS.128 R40, [R2+0x10] ;  /* 0x0000100002287984 */ /* 0x000e240000000c00 */
[----:B------:R-:W-:Y:S01]  /*3eb0*/  FFMA.FTZ R161, R44, R161, R45 ;  /* 0x000000a12ca17223 */ /* 0x000fe2000001002d */
[----:B------:R-:W-:-:S04]  /*3ec0*/  IADD3 R45, P0, P1, R129, R156, R128 ;  /* 0x0000009c812d7210 */ /* 0x000fc8000791e080 */
[----:B------:R-:W-:Y:S02]  /*3ed0*/  LEA R44, P2, R45, c[0x0][0x170], 0x1 ;  /* 0x00005c002d2c7a11 */ /* 0x000fe400078408ff */
[----:B------:R-:W-:-:S04]  /*3ee0*/  IADD3.X R46, R84, R154, R53, P0, P1 ;  /* 0x0000009a542e7210 */ /* 0x000fc800007e2435 */
[----:B------:R-:W-:-:S05]  /*3ef0*/  LEA.HI.X R45, R45, c[0x0][0x174], R46, 0x1, P2 ;  /* 0x00005d002d2d7a11 */ /* 0x000fca00010f0c2e */
[----:B------:R1:W3:Y:S02]  /*3f00*/  LDG.E.CONSTANT R155, [R44.64] ;  /* 0x0000000a2c9b7981 */ /* 0x0002e4000c1e9900 */
[----:B-1----:R-:W-:Y:S02]  /*3f10*/  PRMT R44, RZ, 0x7610, R47 ;  /* 0x00007610ff2c7816 */ /* 0x002fe4000000002f */
[----:B------:R-:W-:-:S04]  /*3f20*/  IADD3 R47, P0, P1, R127, R156, R126 ;  /* 0x0000009c7f2f7210 */ /* 0x000fc8000791e07e */
[----:B------:R-:W-:Y:S02]  /*3f30*/  LEA R46, P2, R47, c[0x0][0x170], 0x1 ;  /* 0x00005c002f2e7a11 */ /* 0x000fe400078408ff */
[----:B------:R-:W-:-:S04]  /*3f40*/  IADD3.X R160, R85, R154, R54, P0, P1 ;  /* 0x0000009a55a07210 */ /* 0x000fc800007e2436 */
[----:B------:R-:W-:Y:S01]  /*3f50*/  LEA.HI.X R47, R47, c[0x0][0x174], R160, 0x1, P2 ;  /* 0x00005d002f2f7a11 */ /* 0x000fe200010f0ca0 */
[----:B------:R-:W-:-:S04]  /*3f60*/  FFMA.FTZ R159, R44, R157, R159 ;  /* 0x0000009d2c9f7223 */ /* 0x000fc8000001009f */
[----:B------:R1:W5:Y:S01]  /*3f70*/  LDG.E.CONSTANT R157, [R46.64] ;  /* 0x0000000a2e9d7981 */ /* 0x000362000c1e9900 */
[----:B0-----:R-:W-:Y:S02]  /*3f80*/  PRMT R44, RZ, 0x5410, R40 ;  /* 0x00005410ff2c7816 */ /* 0x001fe40000000028 */
[----:B----4-:R-:W-:-:S05]  /*3f90*/  PRMT R45, RZ, 0x5410, R158 ;  /* 0x00005410ff2d7816 */ /* 0x010fca000000009e */
[----:B------:R-:W-:Y:S01]  /*3fa0*/  FFMA.FTZ R161, R44, R45, R161 ;  /* 0x0000002d2ca17223 */ /* 0x000fe200000100a1 */
[----:B------:R-:W-:-:S04]  /*3fb0*/  IADD3 R45, P0, P1, R125, R156, R124 ;  /* 0x0000009c7d2d7210 */ /* 0x000fc8000791e07c */
[----:B------:R-:W-:Y:S02]  /*3fc0*/  LEA R44, P2, R45, c[0x0][0x170], 0x1 ;  /* 0x00005c002d2c7a11 */ /* 0x000fe400078408ff */
[----:B------:R-:W-:-:S04]  /*3fd0*/  IADD3.X R160, R86, R154, R55, P0, P1 ;  /* 0x0000009a56a07210 */ /* 0x000fc800007e2437 */
[----:B------:R-:W-:-:S05]  /*3fe0*/  LEA.HI.X R45, R45, c[0x0][0x174], R160, 0x1, P2 ;  /* 0x00005d002d2d7a11 */ /* 0x000fca00010f0ca0 */
[----:B------:R2:W4:Y:S01]  /*3ff0*/  LDG.E.CONSTANT R160, [R44.64] ;  /* 0x0000000a2ca07981 */ /* 0x000522000c1e9900 */
[----:B------:R-:W-:Y:S02]  /*4000*/  PRMT R162, RZ, 0x7610, R40 ;  /* 0x00007610ffa27816 */ /* 0x000fe40000000028 */
[----:B------:R-:W-:Y:S02]  /*4010*/  PRMT R158, RZ, 0x7610, R158 ;  /* 0x00007610ff9e7816 */ /* 0x000fe4000000009e */
[----:B-1----:R-:W-:-:S03]  /*4020*/  IADD3 R46, P0, P1, R123, R156, R122 ;  /* 0x0000009c7b2e7210 */ /* 0x002fc6000791e07a */
[----:B------:R-:W-:Y:S01]  /*4030*/  FFMA.FTZ R162, R162, R158, R159 ;  /* 0x0000009ea2a27223 */ /* 0x000fe2000001009f */
[C---:B------:R-:W-:Y:S02]  /*4040*/  LEA R158, P2, R46.reuse, c[0x0][0x170], 0x1 ;  /* 0x00005c002e9e7a11 */ /* 0x040fe400078408ff */
[----:B------:R-:W-:Y:S02]  /*4050*/  IADD3.X R47, R87, R154, R56, P0, P1 ;  /* 0x0000009a572f7210 */ /* 0x000fe400007e2438 */
[----:B------:R-:W-:Y:S02]  /*4060*/  PRMT R40, RZ, 0x5410, R41 ;  /* 0x00005410ff287816 */ /* 0x000fe40000000029 */
[----:B------:R-:W-:Y:S02]  /*4070*/  LEA.HI.X R159, R46, c[0x0][0x174], R47, 0x1, P2 ;  /* 0x00005d002e9f7a11 */ /* 0x000fe400010f0c2f */
[----:B------:R-:W-:Y:S02]  /*4080*/  PRMT R41, RZ, 0x7610, R41 ;  /* 0x00007610ff297816 */ /* 0x000fe40000000029 */
[----:B------:R-:W-:-:S02]  /*4090*/  PRMT R163, RZ, 0x5410, R43 ;  /* 0x00005410ffa37816 */ /* 0x000fc4000000002b */
[----:B------:R-:W-:Y:S02]  /*40a0*/  PRMT R43, RZ, 0x7610, R43 ;  /* 0x00007610ff2b7816 */ /* 0x000fe4000000002b */
[----:B--2---:R-:W-:-:S05]  /*40b0*/  PRMT R44, RZ, 0x5410, R151 ;  /* 0x00005410ff2c7816 */ /* 0x004fca0000000097 */
[----:B------:R-:W-:Y:S02]  /*40c0*/  FFMA.FTZ R40, R40, R44, R161 ;  /* 0x0000002c28287223 */ /* 0x000fe400000100a1 */
[----:B------:R0:W2:Y:S01]  /*40d0*/  LDG.E.CONSTANT R161, [R158.64] ;  /* 0x0000000a9ea17981 */ /* 0x0000a2000c1e9900 */
[----:B------:R-:W-:-:S05]  /*40e0*/  PRMT R151, RZ, 0x7610, R151 ;  /* 0x00007610ff977816 */ /* 0x000fca0000000097 */
[----:B------:R-:W-:Y:S01]  /*40f0*/  FFMA.FTZ R162, R41, R151, R162 ;  /* 0x0000009729a27223 */ /* 0x000fe200000100a2 */
[----:B------:R-:W-:Y:S02]  /*4100*/  PRMT R41, RZ, 0x5410, R42 ;  /* 0x00005410ff297816 */ /* 0x000fe4000000002a */
[--C-:B---3--:R-:W-:Y:S02]  /*4110*/  PRMT R44, RZ, 0x5410, R155.reuse ;  /* 0x00005410ff2c7816 */ /* 0x108fe4000000009b */
[----:B------:R-:W-:-:S03]  /*4120*/  PRMT R155, RZ, 0x7610, R155 ;  /* 0x00007610ff9b7816 */ /* 0x000fc6000000009b */
[----:B------:R-:W-:Y:S01]  /*4130*/  FFMA.FTZ R40, R41, R44, R40 ;  /* 0x0000002c29287223 */ /* 0x000fe20000010028 */
[----:B------:R-:W-:Y:S01]  /*4140*/  PRMT R41, RZ, 0x7610, R42 ;  /* 0x00007610ff297816 */ /* 0x000fe2000000002a */
[----:B------:R-:W1:Y:S04]  /*4150*/  LDS.128 R44, [R2+0x20] ;  /* 0x00002000022c7984 */ /* 0x000e680000000c00 */
[----:B------:R-:W-:Y:S01]  /*4160*/  FFMA.FTZ R162, R41, R155, R162 ;  /* 0x0000009b29a27223 */ /* 0x000fe200000100a2 */
[----:B-----5:R-:W-:-:S05]  /*4170*/  PRMT R41, RZ, 0x5410, R157 ;  /* 0x00005410ff297816 */ /* 0x020fca000000009d */
[----:B------:R-:W-:Y:S01]  /*4180*/  FFMA.FTZ R163, R163, R41, R40 ;  /* 0x00000029a3a37223 */ /* 0x000fe20000010028 */
[----:B------:R-:W-:-:S04]  /*4190*/  IADD3 R41, P0, P1, R121, R156, R120 ;  /* 0x0000009c79297210 */ /* 0x000fc8000791e078 */
[C---:B------:R-:W-:Y:S02]  /*41a0*/  LEA R40, P2, R41.reuse, c[0x0][0x170], 0x1 ;  /* 0x00005c0029287a11 */ /* 0x040fe400078408ff */
[----:B------:R-:W-:Y:S02]  /*41b0*/  IADD3.X R42, R88, R154, R57, P0, P1 ;  /* 0x0000009a582a7210 */ /* 0x000fe400007e2439 */
[----:B------:R-:W-:Y:S02]  /*41c0*/  PRMT R157, RZ, 0x7610, R157 ;  /* 0x00007610ff9d7816 */ /* 0x000fe4000000009d */
[----:B------:R-:W-:Y:S02]  /*41d0*/  LEA.HI.X R41, R41, c[0x0][0x174], R42, 0x1, P2 ;  /* 0x00005d0029297a11 */ /* 0x000fe400010f0c2a */
[----:B------:R-:W-:Y:S01]  /*41e0*/  IADD3 R42, P0, P1, R119, R156, R118 ;  /* 0x0000009c772a7210 */ /* 0x000fe2000791e076 */
[----:B------:R-:W-:Y:S02]  /*41f0*/  FFMA.FTZ R162, R43, R157, R162 ;  /* 0x0000009d2ba27223 */ /* 0x000fe400000100a2 */
[----:B------:R1:W3:Y:S01]  /*4200*/  LDG.E.CONSTANT R155, [R40.64] ;  /* 0x0000000a289b7981 */ /* 0x0002e2000c1e9900 */
[----:B0-----:R-:W-:-:S02]  /*4210*/  LEA R158, P2, R42, c[0x0][0x170], 0x1 ;  /* 0x00005c002a9e7a11 */ /* 0x001fc400078408ff */
[----:B------:R-:W-:-:S04]  /*4220*/  IADD3.X R43, R89, R154, R58, P0, P1 ;  /* 0x0000009a592b7210 */ /* 0x000fc800007e243a */
[----:B------:R-:W-:-:S05]  /*4230*/  LEA.HI.X R159, R42, c[0x0][0x174], R43, 0x1, P2 ;  /* 0x00005d002a9f7a11 */ /* 0x000fca00010f0c2b */
[----:B------:R0:W5:Y:S01]  /*4240*/  LDG.E.CONSTANT R151, [R158.64] ;  /* 0x0000000a9e977981 */ /* 0x000162000c1e9900 */
[----:B-1----:R-:W-:Y:S02]  /*4250*/  PRMT R40, RZ, 0x5410, R44 ;  /* 0x00005410ff287816 */ /* 0x002fe4000000002c */
[----:B----4-:R-:W-:Y:S02]  /*4260*/  PRMT R41, RZ, 0x5410, R160 ;  /* 0x00005410ff297816 */ /* 0x010fe400000000a0 */
[----:B------:R-:W-:-:S03]  /*4270*/  IADD3 R43, P0, P1, R117, R156, R116 ;  /* 0x0000009c752b7210 */ /* 0x000fc6000791e074 */
[----:B------:R-:W-:Y:S01]  /*4280*/  FFMA.FTZ R163, R40, R41, R163 ;  /* 0x0000002928a37223 */ /* 0x000fe200000100a3 */
[----:B------:R-:W-:Y:S02]  /*4290*/  LEA R42, P2, R43, c[0x0][0x170], 0x1 ;  /* 0x00005c002b2a7a11 */ /* 0x000fe400078408ff */
[----:B------:R-:W-:-:S04]  /*42a0*/  IADD3.X R40, R90, R154, R59, P0, P1 ;  /* 0x0000009a5a287210 */ /* 0x000fc800007e243b */
[----:B------:R-:W-:-:S05]  /*42b0*/  LEA.HI.X R43, R43, c[0x0][0x174], R40, 0x1, P2 ;  /* 0x00005d002b2b7a11 */ /* 0x000fca00010f0c28 */
[----:B------:R1:W4:Y:S01]  /*42c0*/  LDG.E.CONSTANT R157, [R42.64] ;  /* 0x0000000a2a9d7981 */ /* 0x000322000c1e9900 */
        /* <DEDUP_REMOVED lines=8> */
[----:B0-----:R-:W-:Y:S02]  /*4350*/  LEA R158, P2, R40, c[0x0][0x170], 0x1 ;  /* 0x00005c00289e7a11 */ /* 0x001fe400078408ff */
[----:B------:R-:W-:-:S04]  /*4360*/  IADD3.X R41, R91, R154, R60, P0, P1 ;  /* 0x0000009a5b297210 */ /* 0x000fc800007e243c */
[----:B------:R-:W-:-:S05]  /*4370*/  LEA.HI.X R159, R40, c[0x0][0x174], R41, 0x1, P2 ;  /* 0x00005d00289f7a11 */ /* 0x000fca00010f0c29 */
[----:B------:R0:W2:Y:S01]  /*4380*/  LDG.E.CONSTANT R158, [R158.64] ;  /* 0x0000000a9e9e7981 */ /* 0x0000a2000c1e9900 */
[----:B------:R-:W-:Y:S02]  /*4390*/  PRMT R161, RZ, 0x7610, R161 ;  /* 0x00007610ffa17816 */ /* 0x000fe400000000a1 */
[--C-:B------:R-:W-:Y:S02]  /*43a0*/  PRMT R160, RZ, 0x7610, R46.reuse ;  /* 0x00007610ffa07816 */ /* 0x100fe4000000002e */
[----:B------:R-:W-:Y:S01]  /*43b0*/  PRMT R40, RZ, 0x5410, R46 ;  /* 0x00005410ff287816 */ /* 0x000fe2000000002e */
[----:B------:R-:W-:Y:S01]  /*43c0*/  FFMA.FTZ R45, R45, R161, R162 ;  /* 0x000000a12d2d7223 */ /* 0x000fe200000100a2 */
[--C-:B------:R-:W-:Y:S02]  /*43d0*/  PRMT R44, RZ, 0x5410, R47.reuse ;  /* 0x00005410ff2c7816 */ /* 0x100fe4000000002f */
[----:B------:R-:W-:Y:S02]  /*43e0*/  PRMT R47, RZ, 0x7610, R47 ;  /* 0x00007610ff2f7816 */ /* 0x000fe4000000002f */
[----:B---3--:R-:W-:-:S02]  /*43f0*/  PRMT R41, RZ, 0x5410, R155 ;  /* 0x00005410ff297816 */ /* 0x008fc4000000009b */
[----:B------:R-:W-:-:S03]  /*4400*/  PRMT R155, RZ, 0x7610, R155 ;  /* 0x00007610ff9b7816 */ /* 0x000fc6000000009b */
[----:B------:R-:W-:Y:S02]  /*4410*/  FFMA.FTZ R161, R40, R41, R163 ;  /* 0x0000002928a17223 */ /* 0x000fe400000100a3 */
[----:B------:R-:W-:Y:S01]  /*4420*/  FFMA.FTZ R160, R160, R155, R45 ;  /* 0x0000009ba0a07223 */ /* 0x000fe2000001002d */
[----:B-1----:R-:W1:Y:S01]  /*4430*/  LDS.128 R40, [R2+0x30] ;  /* 0x0000300002287984 */ /* 0x002e620000000c00 */
[----:B-----5:R-:W-:-:S05]  /*4440*/  PRMT R45, RZ, 0x5410, R151 ;  /* 0x00005410ff2d7816 */ /* 0x020fca0000000097 */
[----:B------:R-:W-:Y:S01]  /*4450*/  FFMA.FTZ R161, R44, R45, R161 ;  /* 0x0000002d2ca17223 */ /* 0x000fe200000100a1 */
[----:B------:R-:W-:Y:S02]  /*4460*/  IADD3 R45, P0, P1, R113, R156, R112 ;  /* 0x0000009c712d7210 */ /* 0x000fe4000791e070 */
[----:B------:R-:W-:Y:S02]  /*4470*/  PRMT R151, RZ, 0x7610, R151 ;  /* 0x00007610ff977816 */ /* 0x000fe40000000097 */
[----:B------:R-:W-:Y:S02]  /*4480*/  LEA R44, P2, R45, c[0x0][0x170], 0x1 ;  /* 0x00005c002d2c7a11 */ /* 0x000fe400078408ff */
[----:B------:R-:W-:Y:S01]  /*4490*/  IADD3.X R46, R92, R154, R61, P0, P1 ;  /* 0x0000009a5c2e7210 */ /* 0x000fe200007e243d */
[----:B------:R-:W-:-:S03]  /*44a0*/  FFMA.FTZ R160, R47, R151, R160 ;  /* 0x000000972fa07223 */ /* 0x000fc600000100a0 */
[----:B------:R-:W-:Y:S02]  /*44b0*/  LEA.HI.X R45, R45, c[0x0][0x174], R46, 0x1, P2 ;  /* 0x00005d002d2d7a11 */ /* 0x000fe400010f0c2e */
[----:B------:R-:W-:-:S03]  /*44c0*/  IADD3 R47, P0, P1, R111, R156, R110 ;  /* 0x0000009c6f2f7210 */ /* 0x000fc6000791e06e */
[----:B------:R4:W3:Y:S01]  /*44d0*/  LDG.E.CONSTANT R155, [R44.64] ;  /* 0x0000000a2c9b7981 */ /* 0x0008e2000c1e9900 */
[----:B------:R-:W-:Y:S02]  /*44e0*/  LEA R46, P2, R47, c[0x0][0x170], 0x1 ;  /* 0x00005c002f2e7a11 */ /* 0x000fe400078408ff */
[----:B------:R-:W-:-:S04]  /*44f0*/  IADD3.X R162, R93, R154, R62, P0, P1 ;  /* 0x0000009a5da27210 */ /* 0x000fc800007e243e */
[----:B------:R-:W-:-:S05]  /*4500*/  LEA.HI.X R47, R47, c[0x0][0x174], R162, 0x1, P2 ;  /* 0x00005d002f2f7a11 */ /* 0x000fca00010f0ca2 */
[----:B------:R5:W3:Y:S01]  /*4510*/  LDG.E.CONSTANT R151, [R46.64] ;  /* 0x0000000a2e977981 */ /* 0x000ae2000c1e9900 */
[----:B----4-:R-:W-:Y:S02]  /*4520*/  PRMT R45, RZ, 0x5410, R157 ;  /* 0x00005410ff2d7816 */ /* 0x010fe4000000009d */
[----:B-1----:R-:W-:-:S05]  /*4530*/  PRMT R44, RZ, 0x5410, R40 ;  /* 0x00005410ff2c7816 */ /* 0x002fca0000000028 */
[----:B------:R-:W-:Y:S01]  /*4540*/  FFMA.FTZ R161, R44, R45, R161 ;  /* 0x0000002d2ca17223 */ /* 0x000fe200000100a1 */
[----:B------:R-:W-:-:S04]  /*4550*/  IADD3 R45, P0, P1, R18, R156, R23 ;  /* 0x0000009c122d7210 */ /* 0x000fc8000791e017 */
[----:B------:R-:W-:Y:S02]  /*4560*/  LEA R44, P2, R45, c[0x0][0x170], 0x1 ;  /* 0x00005c002d2c7a11 */ /* 0x000fe400078408ff */
[----:B------:R-:W-:-:S04]  /*4570*/  IADD3.X R162, R94, R154, R63, P0, P1 ;  /* 0x0000009a5ea27210 */ /* 0x000fc800007e243f */
[----:B------:R-:W-:-:S05]  /*4580*/  LEA.HI.X R45, R45, c[0x0][0x174], R162, 0x1, P2 ;  /* 0x00005d002d2d7a11 */ /* 0x000fca00010f0ca2 */
[----:B0-----:R0:W4:Y:S01]  /*4590*/  LDG.E.CONSTANT R159, [R44.64] ;  /* 0x0000000a2c9f7981 */ /* 0x001122000c1e9900 */
[----:B------:R-:W-:Y:S02]  /*45a0*/  PRMT R162, RZ, 0x7610, R157 ;  /* 0x00007610ffa27816 */ /* 0x000fe4000000009d */
[----:B-----5:R-:W-:Y:S02]  /*45b0*/  IADD3 R46, P0, P1, R17, R156, R24 ;  /* 0x0000009c112e7210 */ /* 0x020fe4000791e018 */
[----:B0-----:R-:W-:Y:S02]  /*45c0*/  PRMT R45, RZ, 0x7610, R40 ;  /* 0x00007610ff2d7816 */ /* 0x001fe40000000028 */
[----:B------:R-:W-:Y:S02]  /*45d0*/  PRMT R40, RZ, 0x5410, R41 ;  /* 0x00005410ff287816 */ /* 0x000fe40000000029 */
[----:B------:R-:W-:Y:S01]  /*45e0*/  IADD3.X R47, R95, R154, R64, P0, P1 ;  /* 0x0000009a5f2f7210 */ /* 0x000fe200007e2440 */
[----:B------:R-:W-:Y:S01]  /*45f0*/  FFMA.FTZ R162, R45, R162, R160 ;  /* 0x000000a22da27223 */ /* 0x000fe200000100a0 */
[----:B------:R-:W-:-:S02]  /*4600*/  LEA R160, P2, R46, c[0x0][0x170], 0x1 ;  /* 0x00005c002ea07a11 */ /* 0x000fc400078408ff */
[----:B--2---:R-:W-:-:S05]  /*4610*/  PRMT R44, RZ, 0x5410, R158 ;  /* 0x00005410ff2c7816 */ /* 0x004fca000000009e */
[----:B------:R-:W-:Y:S01]  /*4620*/  FFMA.FTZ R40, R40, R44, R161 ;  /* 0x0000002c28287223 */ /* 0x000fe200000100a1 */
[----:B------:R-:W-:-:S05]  /*4630*/  LEA.HI.X R161, R46, c[0x0][0x174], R47, 0x1, P2 ;  /* 0x00005d002ea17a11 */ /* 0x000fca00010f0c2f */
[----:B------:R0:W2:Y:S01]  /*4640*/  LDG.E.CONSTANT R157, [R160.64] ;  /* 0x0000000aa09d7981 */ /* 0x0000a2000c1e9900 */
[----:B------:R-:W-:Y:S02]  /*4650*/  PRMT R41, RZ, 0x7610, R41 ;  /* 0x00007610ff297816 */ /* 0x000fe40000000029 */
        /* <DEDUP_REMOVED lines=16> */
[----:B------:R-:W-:Y:S02]  /*4760*/  PRMT R151, RZ, 0x7610, R151 ;  /* 0x00007610ff977816 */ /* 0x000fe40000000097 */
[----:B------:R-:W-:Y:S02]  /*4770*/  LEA.HI.X R41, R41, c[0x0][0x174], R42, 0x1, P2 ;  /* 0x00005d0029297a11 */ /* 0x000fe400010f0c2a */
[----:B------:R-:W-:Y:S01]  /*4780*/  IADD3 R42, P0, P1, R15, R156, R26 ;  /* 0x0000009c0f2a7210 */ /* 0x000fe2000791e01a */
[----:B------:R-:W-:-:S02]  /*4790*/  FFMA.FTZ R158, R43, R151, R158 ;  /* 0x000000972b9e7223 */ /* 0x000fc4000001009e */
[----:B------:R1:W3:Y:S01]  /*47a0*/  LDG.E.CONSTANT R151, [R40.64] ;  /* 0x0000000a28977981 */ /* 0x0002e2000c1e9900 */
[----:B0-----:R-:W-:Y:S02]  /*47b0*/  LEA R160, P2, R42, c[0x0][0x170], 0x1 ;  /* 0x00005c002aa07a11 */ /* 0x001fe400078408ff */
        /* <DEDUP_REMOVED lines=24> */
[----:B------:R-:W-:-:S03]  /*4940*/  PRMT R41, RZ, 0x5410, R46 ;  /* 0x00005410ff297816 */ /* 0x000fc6000000002e */
[----:B------:R-:W-:Y:S01]  /*4950*/  FFMA.FTZ R45, R45, R157, R40 ;  /* 0x0000009d2d2d7223 */ /* 0x000fe20000010028 */
[----:B------:R-:W-:Y:S02]  /*4960*/  PRMT R46, RZ, 0x7610, R46 ;  /* 0x00007610ff2e7816 */ /* 0x000fe4000000002e */
[--C-:B------:R-:W-:Y:S02]  /*4970*/  PRMT R44, RZ, 0x5410, R47.reuse ;  /* 0x00005410ff2c7816 */ /* 0x100fe4000000002f */
[----:B------:R-:W-:Y:S02]  /*4980*/  PRMT R47, RZ, 0x7610, R47 ;  /* 0x00007610ff2f7816 */ /* 0x000fe4000000002f */
[--C-:B---3--:R-:W-:Y:S02]  /*4990*/  PRMT R40, RZ, 0x5410, R151.reuse ;  /* 0x00005410ff287816 */ /* 0x108fe40000000097 */
[----:B------:R-:W-:-:S03]  /*49a0*/  PRMT R151, RZ, 0x7610, R151 ;  /* 0x00007610ff977816 */ /* 0x000fc60000000097 */
[----:B0-----:R-:W-:Y:S02]  /*49b0*/  FFMA.FTZ R161, R41, R40, R162 ;  /* 0x0000002829a17223 */ /* 0x001fe400000100a2 */
[----:B------:R-:W-:Y:S01]  /*49c0*/  FFMA.FTZ R46, R46, R151, R45 ;  /* 0x000000972e2e7223 */ /* 0x000fe2000001002d */
[----:B------:R-:W0:Y:S01]  /*49d0*/  LDS.128 R40, [R2+0x50] ;  /* 0x0000500002287984 */ /* 0x000e220000000c00 */
[----:B-----5:R-:W-:-:S05]  /*49e0*/  PRMT R45, RZ, 0x5410, R160 ;  /* 0x00005410ff2d7816 */ /* 0x020fca00000000a0 */
[----:B------:R-:W-:Y:S01]  /*49f0*/  FFMA.FTZ R161, R44, R45, R161 ;  /* 0x0000002d2ca17223 */ /* 0x000fe200000100a1 */
[----:B------:R-:W-:-:S04]  /*4a00*/  IADD3 R45, P0, P1, R12, R156, R29 ;  /* 0x0000009c0c2d7210 */ /* 0x000fc8000791e01d */
[----:B------:R-:W-:Y:S02]  /*4a10*/  LEA R44, P2, R45, c[0x0][0x170], 0x1 ;  /* 0x00005c002d2c7a11 */ /* 0x000fe400078408ff */
[----:B------:R-:W-:-:S04]  /*4a20*/  IADD3.X R162, R100, R154, R69, P0, P1 ;  /* 0x0000009a64a27210 */ /* 0x000fc800007e2445 */
[----:B------:R-:W-:-:S05]  /*4a30*/  LEA.HI.X R45, R45, c[0x0][0x174], R162, 0x1, P2 ;  /* 0x00005d002d2d7a11 */ /* 0x000fca00010f0ca2 */
[----:B------:R0:W3:Y:S01]  /*4a40*/  LDG.E.CONSTANT R151, [R44.64] ;  /* 0x0000000a2c977981 */ /* 0x0000e2000c1e9900 */
[----:B------:R-:W-:-:S05]  /*4a50*/  PRMT R160, RZ, 0x7610, R160 ;  /* 0x00007610ffa07816 */ /* 0x000fca00000000a0 */
[----:B------:R-:W-:Y:S01]  /*4a60*/  FFMA.FTZ R160, R47, R160, R46 ;  /* 0x000000a02fa07223 */ /* 0x000fe2000001002e */
[----:B------:R-:W-:-:S04]  /*4a70*/  IADD3 R47, P0, P1, R11, R156, R30 ;  /* 0x0000009c0b2f7210 */ /* 0x000fc8000791e01e */
[----:B------:R-:W-:Y:S02]  /*4a80*/  LEA R46, P2, R47, c[0x0][0x170], 0x1 ;  /* 0x00005c002f2e7a11 */ /* 0x000fe400078408ff */
[----:B------:R-:W-:-:S04]  /*4a90*/  IADD3.X R162, R101, R154, R70, P0, P1 ;  /* 0x0000009a65a27210 */ /* 0x000fc800007e2446 */
[----:B------:R-:W-:Y:S02]  /*4aa0*/  LEA.HI.X R47, R47, c[0x0][0x174], R162, 0x1, P2 ;  /* 0x00005d002f2f7a11 */ /* 0x000fe400010f0ca2 */
[----:B0-----:R-:W-:-:S03]  /*4ab0*/  PRMT R44, RZ, 0x5410, R40 ;  /* 0x00005410ff2c7816 */ /* 0x001fc60000000028 */
[----:B-1----:R0:W5:Y:S01]  /*4ac0*/  LDG.E.CONSTANT R159, [R46.64] ;  /* 0x0000000a2e9f7981 */ /* 0x002162000c1e9900 */
        /* <DEDUP_REMOVED lines=8> */
[----:B0-----:R-:W-:Y:S02]  /*4b50*/  IADD3 R46, P0, P1, R9, R156, R32 ;  /* 0x0000009c092e7210 */ /* 0x001fe4000791e020 */
[----:B-1----:R-:W-:Y:S02]  /*4b60*/  PRMT R45, RZ, 0x7610, R40 ;  /* 0x00007610ff2d7816 */ /* 0x002fe40000000028 */
        /* <DEDUP_REMOVED lines=9> */
[----:B------:R-:W-:Y:S02]  /*4c00*/  PRMT R158, RZ, 0x7610, R158 ;  /* 0x00007610ff9e7816 */ /* 0x000fe4000000009e */
[----:B------:R-:W-:-:S03]  /*4c10*/  PRMT R41, RZ, 0x5410, R42 ;  /* 0x00005410ff297816 */ /* 0x000fc6000000002a */
[----:B------:R-:W-:Y:S01]  /*4c20*/  FFMA.FTZ R155, R44, R158, R155 ;  /* 0x0000009e2c9b7223 */ /* 0x000fe2000001009b */
[----:B------:R-:W-:Y:S02]  /*4c30*/  PRMT R163, RZ, 0x5410, R43 ;  /* 0x00005410ffa37816 */ /* 0x000fe4000000002b */
[----:B------:R-:W-:Y:S02]  /*4c40*/  PRMT R42, RZ, 0x7610, R42 ;  /* 0x00007610ff2a7816 */ /* 0x000fe4000000002a */
[----:B---3--:R-:W-:-:S05]  /*4c50*/  PRMT R44, RZ, 0x5410, R151 ;  /* 0x00005410ff2c7816 */ /* 0x008fca0000000097 */
[----:B------:R-:W-:Y:S02]  /*4c60*/  FFMA.FTZ R40, R41, R44, R40 ;  /* 0x0000002c29287223 */ /* 0x000fe40000010028 */
[----:B------:R-:W1:Y:S01]  /*4c70*/  LDS.128 R44, [R2+0x60] ;  /* 0x00006000022c7984 */ /* 0x000e620000000c00 */
[----:B------:R-:W-:-:S05]  /*4c80*/  PRMT R151, RZ, 0x7610, R151 ;  /* 0x00007610ff977816 */ /* 0x000fca0000000097 */
[----:B------:R-:W-:Y:S01]  /*4c90*/  FFMA.FTZ R155, R42, R151, R155 ;  /* 0x000000972a9b7223 */ /* 0x000fe2000001009b */
[--C-:B-----5:R-:W-:Y:S02]  /*4ca0*/  PRMT R41, RZ, 0x5410, R159.reuse ;  /* 0x00005410ff297816 */ /* 0x120fe4000000009f */
        /* <DEDUP_REMOVED lines=8> */
[----:B----4-:R-:W-:Y:S02]  /*4d30*/  PRMT R41, RZ, 0x5410, R157 ;  /* 0x00005410ff297816 */ /* 0x010fe4000000009d */
[----:B-1----:R-:W-:Y:S01]  /*4d40*/  PRMT R40, RZ, 0x5410, R44 ;  /* 0x00005410ff287816 */ /* 0x002fe2000000002c */
[----:B0-----:R0:W3:Y:S04]  /*4d50*/  LDG.E.CONSTANT R161, [R42.64] ;  /* 0x0000000a2aa17981 */ /* 0x0010e8000c1e9900 */
        /* <DEDUP_REMOVED lines=8> */
[----:B0-----:R-:W-:Y:S02]  /*4de0*/  IADD3 R43, P0, P1, R6, R156, R35 ;  /* 0x0000009c062b7210 */ /* 0x001fe4000791e023 */
[----:B-1----:R-:W-:Y:S01]  /*4df0*/  PRMT R40, RZ, 0x5410, R45 ;  /* 0x00005410ff287816 */ /* 0x002fe2000000002d */
[----:B------:R-:W-:Y:S01]  /*4e00*/  FFMA.FTZ R157, R44, R157, R155 ;  /* 0x0000009d2c9d7223 */ /* 0x000fe2000001009b */
[----:B------:R-:W-:Y:S02]  /*4e10*/  LEA R42, P2, R43, c[0x0][0x170], 0x1 ;  /* 0x00005c002b2a7a11 */ /* 0x000fe400078408ff */
[----:B------:R-:W-:-:S04]  /*4e20*/  IADD3.X R44, R106, R154, R75, P0, P1 ;  /* 0x0000009a6a2c7210 */ /* 0x000fc800007e244b */
[----:B------:R-:W-:Y:S02]  /*4e30*/  LEA.HI.X R43, R43, c[0x0][0x174], R44, 0x1, P2 ;  /* 0x00005d002b2b7a11 */ /* 0x000fe400010f0c2c */
[----:B--2---:R-:W-:-:S05]  /*4e40*/  PRMT R41, RZ, 0x5410, R160 ;  /* 0x00005410ff297816 */ /* 0x004fca00000000a0 */
[----:B------:R-:W-:Y:S01]  /*4e50*/  FFMA.FTZ R163, R40, R41, R163 ;  /* 0x0000002928a37223 */ /* 0x000fe200000100a3 */
[----:B------:R-:W-:-:S04]  /*4e60*/  IADD3 R41, P0, P1, R5, R156, R36 ;  /* 0x0000009c05297210 */ /* 0x000fc8000791e024 */
[----:B------:R-:W-:Y:S02]  /*4e70*/  IADD3.X R44, R107, R154, R76, P0, P1 ;  /* 0x0000009a6b2c7210 */ /* 0x000fe400007e244c */
[----:B------:R-:W-:-:S04]  /*4e80*/  LEA R40, P2, R41, c[0x0][0x170], 0x1 ;  /* 0x00005c0029287a11 */ /* 0x000fc800078408ff */
[----:B------:R-:W-:Y:S02]  /*4e90*/  LEA.HI.X R41, R41, c[0x0][0x174], R44, 0x1, P2 ;  /* 0x00005d0029297a11 */ /* 0x000fe400010f0c2c */
[----:B------:R0:W2:Y:S01]  /*4ea0*/  LDG.E.CONSTANT R44, [R42.64] ;  /* 0x0000000a2a2c7981 */ /* 0x0000a2000c1e9900 */
[----:B------:R-:W-:-:S03]  /*4eb0*/  IADD3 R155, P0, P1, R4, R156, R37 ;  /* 0x0000009c049b7210 */ /* 0x000fc6000791e025 */
[----:B------:R1:W5:Y:S01]  /*4ec0*/  LDG.E.CONSTANT R162, [R40.64] ;  /* 0x0000000a28a27981 */ /* 0x000362000c1e9900 */
[----:B------:R-:W-:Y:S02]  /*4ed0*/  LEA R158, P2, R155, c[0x0][0x170], 0x1 ;  /* 0x00005c009b9e7a11 */ /* 0x000fe400078408ff */
[----:B------:R-:W-:Y:S02]  /*4ee0*/  IADD3.X R164, R108, R154, R77, P0, P1 ;  /* 0x0000009a6ca47210 */ /* 0x000fe400007e244d */
[----:B------:R-:W-:Y:S02]  /*4ef0*/  IADD3 R156, P0, P1, R3, R156, R38 ;  /* 0x0000009c039c7210 */ /* 0x000fe4000791e026 */
[----:B------:R-:W-:Y:S02]  /*4f00*/  LEA.HI.X R159, R155, c[0x0][0x174], R164, 0x1, P2 ;  /* 0x00005d009b9f7a11 */ /* 0x000fe400010f0ca4 */
[----:B------:R-:W-:Y:S02]  /*4f10*/  IADD3.X R155, R109, R154, R78, P0, P1 ;  /* 0x0000009a6d9b7210 */ /* 0x000fe400007e244e */
[C---:B------:R-:W-:Y:S01]  /*4f20*/  LEA R154, P0, R156.reuse, c[0x0][0x170], 0x1 ;  /* 0x00005c009c9a7a11 */ /* 0x040fe200078008ff */
[----:B------:R-:W5:Y:S03]  /*4f30*/  LDG.E.CONSTANT R158, [R158.64] ;  /* 0x0000000a9e9e7981 */ /* 0x000f66000c1e9900 */
[----:B------:R-:W-:-:S05]  /*4f40*/  LEA.HI.X R155, R156, c[0x0][0x174], R155, 0x1, P0 ;  /* 0x00005d009c9b7a11 */ /* 0x000fca00000f0c9b */
[----:B------:R-:W5:Y:S01]  /*4f50*/  LDG.E.CONSTANT R154, [R154.64] ;  /* 0x0000000a9a9a7981 */ /* 0x000f62000c1e9900 */
[----:B0-----:R-:W-:Y:S02]  /*4f60*/  PRMT R42, RZ, 0x5410, R46 ;  /* 0x00005410ff2a7816 */ /* 0x001fe4000000002e */
[----:B-1----:R-:W-:Y:S02]  /*4f70*/  PRMT R40, RZ, 0x7610, R45 ;  /* 0x00007610ff287816 */ /* 0x002fe4000000002d */
[----:B------:R-:W-:-:S05]  /*4f80*/  PRMT R160, RZ, 0x7610, R160 ;  /* 0x00007610ffa07816 */ /* 0x000fca00000000a0 */
[----:B------:R-:W-:Y:S01]  /*4f90*/  FFMA.FTZ R40, R40, R160, R157 ;  /* 0x000000a028287223 */ /* 0x000fe2000001009d */
[--C-:B---3--:R-:W-:Y:S02]  /*4fa0*/  PRMT R41, RZ, 0x5410, R161.reuse ;  /* 0x00005410ff297816 */ /* 0x108fe400000000a1 */
[----:B------:R-:W-:-:S03]  /*4fb0*/  PRMT R161, RZ, 0x7610, R161 ;  /* 0x00007610ffa17816 */ /* 0x000fc600000000a1 */
[----:B------:R-:W-:Y:S01]  /*4fc0*/  FFMA.FTZ R42, R42, R41, R163 ;  /* 0x000000292a2a7223 */ /* 0x000fe200000100a3 */
[----:B------:R-:W-:-:S05]  /*4fd0*/  PRMT R41, RZ, 0x7610, R46 ;  /* 0x00007610ff297816 */ /* 0x000fca000000002e */
[----:B------:R-:W-:Y:S01]  /*4fe0*/  FFMA.FTZ R161, R41, R161, R40 ;  /* 0x000000a129a17223 */ /* 0x000fe20000010028 */
[----:B------:R-:W-:Y:S02]  /*4ff0*/  PRMT R41, RZ, 0x5410, R47 ;  /* 0x00005410ff297816 */ /* 0x000fe4000000002f */
[----:B----4-:R-:W-:-:S05]  /*5000*/  PRMT R40, RZ, 0x5410, R151 ;  /* 0x00005410ff287816 */ /* 0x010fca0000000097 */
[----:B------:R-:W-:Y:S02]  /*5010*/  FFMA.FTZ R45, R41, R40, R42 ;  /* 0x00000028292d7223 */ /* 0x000fe4000001002a */
[----:B------:R-:W0:Y:S01]  /*5020*/  LDS.128 R40, [R2+0x70] ;  /* 0x0000700002287984 */ /* 0x000e220000000c00 */
[----:B------:R-:W-:Y:S02]  /*5030*/  PRMT R46, RZ, 0x7610, R47 ;  /* 0x00007610ff2e7816 */ /* 0x000fe4000000002f */
[----:B------:R-:W-:-:S05]  /*5040*/  PRMT R151, RZ, 0x7610, R151 ;  /* 0x00007610ff977816 */ /* 0x000fca0000000097 */
[----:B------:R-:W-:Y:S01]  /*5050*/  FFMA.FTZ R46, R46, R151, R161 ;  /* 0x000000972e2e7223 */ /* 0x000fe200000100a1 */
[----:B0-----:R-:W-:Y:S02]  /*5060*/  PRMT R156, RZ, 0x5410, R40 ;  /* 0x00005410ff9c7816 */ /* 0x001fe40000000028 */
[--C-:B--2---:R-:W-:Y:S02]  /*5070*/  PRMT R47, RZ, 0x5410, R44.reuse ;  /* 0x00005410ff2f7816 */ /* 0x104fe4000000002c */
[----:B------:R-:W-:-:S03]  /*5080*/  PRMT R44, RZ, 0x7610, R44 ;  /* 0x00007610ff2c7816 */ /* 0x000fc6000000002c */
[----:B------:R-:W-:Y:S01]  /*5090*/  FFMA.FTZ R47, R156, R47, R45 ;  /* 0x0000002f9c2f7223 */ /* 0x000fe2000001002d */
[----:B------:R-:W-:Y:S02]  /*50a0*/  PRMT R45, RZ, 0x7610, R40 ;  /* 0x00007610ff2d7816 */ /* 0x000fe40000000028 */
[----:B------:R-:W-:-:S03]  /*50b0*/  PRMT R40, RZ, 0x5410, R41 ;  /* 0x00005410ff287816 */ /* 0x000fc60000000029 */
[----:B------:R-:W-:Y:S01]  /*50c0*/  FFMA.FTZ R44, R45, R44, R46 ;  /* 0x0000002c2d2c7223 */ /* 0x000fe2000001002e */
[--C-:B-----5:R-:W-:Y:S02]  /*50d0*/  PRMT R45, RZ, 0x5410, R162.reuse ;  /* 0x00005410ff2d7816 */ /* 0x120fe400000000a2 */
[----:B------:R-:W-:Y:S02]  /*50e0*/  PRMT R41, RZ, 0x7610, R41 ;  /* 0x00007610ff297816 */ /* 0x000fe40000000029 */
[----:B------:R-:W-:Y:S01]  /*50f0*/  PRMT R162, RZ, 0x7610, R162 ;  /* 0x00007610ffa27816 */ /* 0x000fe200000000a2 */
[----:B------:R-:W-:Y:S01]  /*5100*/  FFMA.FTZ R40, R40, R45, R47 ;  /* 0x0000002d28287223 */ /* 0x000fe2000001002f */
[----:B------:R-:W-:-:S03]  /*5110*/  PRMT R45, RZ, 0x5410, R42 ;  /* 0x00005410ff2d7816 */ /* 0x000fc6000000002a */
[----:B------:R-:W-:Y:S01]  /*5120*/  FFMA.FTZ R41, R41, R162, R44 ;  /* 0x000000a229297223 */ /* 0x000fe2000001002c */
[----:B------:R-:W-:Y:S02]  /*5130*/  PRMT R44, RZ, 0x5410, R158 ;  /* 0x00005410ff2c7816 */ /* 0x000fe4000000009e */
        /* <DEDUP_REMOVED lines=9> */
[C---:B------:R-:W-:Y:S01]  /*51d0*/  IMAD R42, R148.reuse, 0x8, R141 ;  /* 0x00000008942a7824 */ /* 0x040fe200078e028d */
[----:B------:R-:W-:-:S03]  /*51e0*/  IADD3 R148, R148, 0x4, RZ ;  /* 0x0000000494947810 */ /* 0x000fc60007ffe0ff */
[----:B------:R-:W-:Y:S01]  /*51f0*/  FFMA.FTZ R40, R40, R154, R41 ;  /* 0x0000009a28287223 */ /* 0x000fe20000010029 */
[----:B------:R-:W-:-:S03]  /*5200*/  ISETP.GE.AND P1, PT, R148, R20, PT ;  /* 0x000000149400720c */ /* 0x000fc60003f26270 */
[----:B------:R-:W-:Y:S01]  /*5210*/  FADD.FTZ R47, R45, R40 ;  /* 0x000000282d2f7221 */ /* 0x000fe20000010000 */
[----:B------:R-:W-:Y:S07]  /*5220*/  BRA.DIV ~URZ, `(.L_x_15544) ;  /* 0x000046727f007947 */ /* 0x000fee000b800000 */
[----:B------:R0:W1:Y:S02]  /*5230*/  SHFL.BFLY PT, R40, R47, 0x2, 0x1f ;  /* 0x0c401f002f287f89 */ /* 0x00006400000e0000 */
.L_x_15596:
[----:B01----:R-:W-:Y:S01]  /*5240*/  FADD.FTZ R47, R47, R40 ;  /* 0x000000282f2f7221 */ /* 0x003fe20000010000 */
[----:B------:R-:W-:Y:S05]  /*5250*/  BRA.DIV ~URZ, `(.L_x_15545) ;  /* 0x000046c27f007947 */ /* 0x000fea000b800000 */
[----:B------:R0:W1:Y:S02]  /*5260*/  SHFL.BFLY PT, R40, R47, 0x1, 0x1f ;  /* 0x0c201f002f287f89 */ /* 0x00006400000e0000 */
.L_x_15597:
[----:B------:R-:W-:Y:S01]  /*5270*/  IMAD.IADD R43, R149, 0x1, R42 ;  /* 0x00000001952b7824 */ /* 0x000fe200078e022a */
[----:B------:R-:W-:Y:S01]  /*5280*/  ISETP.NE.AND P0, PT, R144, RZ, PT ;  /* 0x000000ff9000720c */ /* 0x000fe20003f05270 */
[----:B-1----:R-:W-:Y:S01]  /*5290*/  FADD.FTZ R40, R47, R40 ;  /* 0x000000282f287221 */ /* 0x002fe20000010000 */
[----:B------:R-:W-:Y:S03]  /*52a0*/  BSSY B1, `(.L_x_15546) ;  /* 0x0000009000017945 */ /* 0x000fe60003800000 */
[----:B------:R-:W1:Y:S01]  /*52b0*/  I2F R43, R43 ;  /* 0x0000002b002b7306 */ /* 0x000e620000201400 */
[----:B------:R-:W-:-:S04]  /*52c0*/  FMUL.FTZ R41, R40, c[0x0][0x184] ;  /* 0x0000610028297a20 */ /* 0x000fc80000410000 */
[----:B-1----:R-:W-:-:S03]  /*52d0*/  FFMA.FTZ R45, R43, R150, R41 ;  /* 0x000000962b2d7223 */ /* 0x002fc60000010029 */
[----:B------:R-:W-:Y:S05]  /*52e0*/  @P0 BRA `(.L_x_15547) ;  /* 0x0000004000000947 */ /* 0x000fea0003800000 */
[----:B------:R-:W-:-:S04]  /*52f0*/  ISETP.GE.AND P0, PT, R42, R146, PT ;  /* 0x000000922a00720c */ /* 0x000fc80003f06270 */
[----:B------:R-:W-:-:S05]  /*5300*/  FSEL R41, R45, RZ, !P0 ;  /* 0x000000ff2d297208 */ /* 0x000fca0004000000 */
[----:B------:R1:W-:Y:S04]  /*5310*/  STS [R42.X4+0x220], R41 ;  /* 0x000220292a007388 */ /* 0x0003e80000004800 */
[----:B------:R-:W-:Y:S02]  /*5320*/  @!P0 FMNMX.FTZ R142, R142, R45, !PT ;  /* 0x0000002d8e8e8209 */ /* 0x000fe40007810000 */
.L_x_15547:
[----:B------:R-:W-:Y:S05]  /*5330*/  BSYNC B1 ;  /* 0x0000000000017941 */ /* 0x000fea0003800000 */
.L_x_15546:
[----:B01----:R-:W-:Y:S01]  /*5340*/  @P1 CALL.REL.NOINC `(.L_x_15536) ;  /* 0x0000001000001944 */ /* 0x003fe20003c00000 */
[----:B------:R-:W-:Y:S05]  /*5350*/  BRA `(.L_x_15548) ;  /* 0xffffe74000007947 */ /* 0x000fea000383ffff */
.L_x_15536:
[----:B------:R-:W-:Y:S05]  /*5360*/  BSYNC B0 ;  /* 0x0000000000007941 */ /* 0x000fea0003800000 */
.L_x_15535:
[----:B------:R-:W-:Y:S05]  /*5370*/  BRA.DIV ~URZ, `(.L_x_15549) ;  /* 0x000046227f007947 */ /* 0x000fea000b800000 */
[----:B------:R0:W1:Y:S02]  /*5380*/  SHFL.BFLY PT, R3, R142, 0x10, 0x1f ;  /* 0x0e001f008e037f89 */ /* 0x00006400000e0000 */
.L_x_15598:
[----:B01----:R-:W-:Y:S01]  /*5390*/  FMNMX.FTZ R142, R3, R142, !PT ;  /* 0x0000008e038e7209 */ /* 0x003fe20007810000 */
[----:B------:R-:W-:Y:S05]  /*53a0*/  BRA.DIV ~URZ, `(.L_x_15550) ;  /* 0x000046727f007947 */ /* 0x000fea000b800000 */
[----:B------:R-:W0:Y:S02]  /*53b0*/  SHFL.BFLY PT, R0, R142, 0x8, 0x1f ;  /* 0x0d001f008e007f89 */ /* 0x000e2400000e0000 */
[----:B0-----:R-:W-:-:S05]  /*53c0*/  FMNMX.FTZ R0, R142, R0, !PT ;  /* 0x000000008e007209 */ /* 0x001fca0007810000 */
[----:B------:R0:W1:Y:S02]  /*53d0*/  SHFL.BFLY PT, R3, R0, 0x4, 0x1f ;  /* 0x0c801f0000037f89 */ /* 0x00006400000e0000 */
.L_x_15599:
        /* <DEDUP_REMOVED lines=16> */
[----:B------:R-:W-:-:S03]  /*54e0*/  LEA.HI R3, R6, R5, RZ, 0x3 ;  /* 0x0000000506037211 */ /* 0x000fc600078f18ff */
[----:B------:R0:W1:Y:S01]  /*54f0*/  SHFL.IDX PT, R43, R4, RZ, 0x1f ;  /* 0x00001fff042b7589 */ /* 0x00006200000e0000 */
[----:B------:R-:W-:-:S04]  /*5500*/  LOP3.LUT R3, R3, 0xfffffff8, RZ, 0xc0, !PT ;  /* 0xfffffff803037812 */ /* 0x000fc800078ec0ff */
[----:B------:R-:W-:-:S04]  /*5510*/  IMNMX R3, R146, R3, PT ;  /* 0x0000000392037217 */ /* 0x000fc80003800200 */
[----:B------:R-:W-:-:S13]  /*5520*/  ISETP.GE.AND P1, PT, R22, R3, PT ;  /* 0x000000031600720c */ /* 0x000fda0003f26270 */
[----:B------:R-:W-:Y:S05]  /*5530*/  @P1 BRA `(.L_x_15552) ;  /* 0x00000d9000001947 */ /* 0x000fea0003800000 */
[----:B0-----:R-:W-:Y:S01]  /*5540*/  LOP3.LUT R0, RZ, R22, RZ, 0x33, !PT ;  /* 0x00000016ff007212 */ /* 0x001fe200078e33ff */
        /* <DEDUP_REMOVED lines=11> */
.L_x_15555:
        /* <DEDUP_REMOVED lines=11> */
.L_x_15554:
[----:B------:R-:W-:Y:S05]  /*56b0*/  BSYNC B1 ;  /* 0x0000000000017941 */ /* 0x000fea0003800000 */
.L_x_15553:
        /* <DEDUP_REMOVED lines=10> */
.L_x_15558:
        /* <DEDUP_REMOVED lines=100> */
.L_x_15557:
[----:B------:R-:W-:Y:S05]  /*5da0*/  BSYNC B1 ;  /* 0x0000000000017941 */ /* 0x000fea0003800000 */
.L_x_15556:
        /* <DEDUP_REMOVED lines=55> */
.L_x_15560:
[----:B------:R-:W-:Y:S05]  /*6120*/  BSYNC B1 ;  /* 0x0000000000017941 */ /* 0x000fea0003800000 */
.L_x_15559:
        /* <DEDUP_REMOVED lines=26> */
.L_x_15552:
[----:B0-----:R-:W-:Y:S05]  /*62d0*/  BSYNC B0 ;  /* 0x0000000000007941 */ /* 0x001fea0003800000 */
.L_x_15551:
        /* <DEDUP_REMOVED lines=37> */
.L_x_15565:
        /* <DEDUP_REMOVED lines=8> */
.L_x_15564:
[----:B0-2---:R-:W-:Y:S05]  /*65b0*/  BSYNC B1 ;  /* 0x0000000000017941 */ /* 0x005fea0003800000 */
.L_x_15563:
        /* <DEDUP_REMOVED lines=10> */
.L_x_15568:
        /* <DEDUP_REMOVED lines=52> */
.L_x_15567:
[----:B------:R-:W-:Y:S05]  /*69a0*/  BSYNC B1 ;  /* 0x0000000000017941 */ /* 0x000fea0003800000 */
.L_x_15566:
        /* <DEDUP_REMOVED lines=31> */
.L_x_15570:
[----:B------:R-:W-:Y:S05]  /*6ba0*/  BSYNC B1 ;  /* 0x0000000000017941 */ /* 0x000fea0003800000 */
.L_x_15569:
        /* <DEDUP_REMOVED lines=14> */
.L_x_15562:
[----:B------:R-:W-:Y:S05]  /*6c90*/  BSYNC B0 ;  /* 0x0000000000007941 */ /* 0x000fea0003800000 */
.L_x_15561:
[----:B0-----:R-:W-:Y:S01]  /*6ca0*/  SHF.R.S32.HI R3, RZ, 0x1f, R22 ;  /* 0x0000001fff037819 */ /* 0x001fe20000011416 */
[----:B------:R-:W-:Y:S01]  /*6cb0*/  BAR.SYNC.DEFER_BLOCKING 0x0 ;  /* 0x0000000000007b1d */ /* 0x000fe20000010000 */
[----:B------:R-:W-:Y:S01]  /*6cc0*/  IMAD.MOV.U32 R0, RZ, RZ, RZ ;  /* 0x000000ffff007224 */ /* 0x000fe200078e00ff */
[----:B------:R-:W-:Y:S01]  /*6cd0*/  CS2R R12, SRZ ;  /* 0x00000000000c7805 */ /* 0x000fe2000001ff00 */
[----:B------:R-:W-:Y:S01]  /*6ce0*/  LEA.HI R3, R3, R22, RZ, 0x5 ;  /* 0x0000001603037211 */ /* 0x000fe200078f28ff */
[----:B------:R-:W-:Y:S01]  /*6cf0*/  CS2R R14, SRZ ;  /* 0x00000000000e7805 */ /* 0x000fe2000001ff00 */
[----:B------:R-:W-:Y:S01]  /*6d00*/  CS2R R16, SRZ ;  /* 0x0000000000107805 */ /* 0x000fe2000001ff00 */
[----:B------:R-:W-:Y:S01]  /*6d10*/  BSSY B0, `(.L_x_15571) ;  /* 0x000021b000007945 */ /* 0x000fe20003800000 */
[----:B------:R-:W-:Y:S01]  /*6d20*/  SHF.R.S32.HI R18, RZ, 0x5, R3 ;  /* 0x00000005ff127819 */ /* 0x000fe20000011403 */
[----:B------:R-:W-:-:S03]  /*6d30*/  IMAD.MOV.U32 R23, RZ, RZ, RZ ;  /* 0x000000ffff177224 */ /* 0x000fc600078e00ff */
[----:B------:R-:W-:-:S13]  /*6d40*/  ISETP.GE.AND P0, PT, R18, R20, PT ;  /* 0x000000141200720c */ /* 0x000fda0003f06270 */
[----:B------:R-:W-:Y:S05]  /*6d50*/  @P0 BRA `(.L_x_15572) ;  /* 0x0000216000000947 */ /* 0x000fea0003800000 */
[C---:B------:R-:W-:Y:S01]  /*6d60*/  IADD3 R25, P0, R18.reuse, R143, RZ ;  /* 0x0000008f12197210 */ /* 0x040fe20007f1e0ff */
[----:B------:R-:W-:Y:S01]  /*6d70*/  IMAD R2, R21, c[0x0][0x1b0], RZ ;  /* 0x00006c0015027a24 */ /* 0x000fe200078e02ff */
[C---:B------:R-:W-:Y:S01]  /*6d80*/  LEA R28, R18.reuse, 0x220, 0x5 ;  /* 0x00000220121c7811 */ /* 0x040fe200078e28ff */
[----:B------:R-:W-:Y:S01]  /*6d90*/  IMAD.MOV.U32 R26, RZ, RZ, c[0x0][0x1ac] ;  /* 0x00006b00ff1a7624 */ /* 0x000fe200078e00ff */
[C---:B------:R-:W-:Y:S01]  /*6da0*/  LEA.HI.X.SX32 R0, R18.reuse, R19, 0x1, P0 ;  /* 0x0000001312007211 */ /* 0x040fe200000f0eff */
[----:B------:R-:W-:Y:S01]  /*6db0*/  IMAD.SHL.U32 R19, R145, 0x8, RZ ;  /* 0x0000000891137824 */ /* 0x000fe200078e00ff */
[C---:B------:R-:W-:Y:S01]  /*6dc0*/  LEA R24, P0, R25.reuse, c[0x0][0x188], 0x2 ;  /* 0x0000620019187a11 */ /* 0x040fe200078010ff */
[C---:B------:R-:W-:Y:S01]  /*6dd0*/  IMAD.SHL.U32 R21, R18.reuse, 0x8, RZ ;  /* 0x0000000812157824 */ /* 0x040fe200078e00ff */
[----:B------:R-:W-:Y:S01]  /*6de0*/  IADD3 R72, -R18, -0x1, R20 ;  /* 0xffffffff12487810 */ /* 0x000fe20007ffe114 */
[----:B------:R-:W-:Y:S01]  /*6df0*/  IMAD.MOV.U32 R27, RZ, RZ, R18 ;  /* 0x000000ffff1b7224 */ /* 0x000fe200078e0012 */
[----:B------:R-:W-:Y:S01]  /*6e00*/  LEA.HI.X R25, R25, c[0x0][0x18c], R0, 0x2, P0 ;  /* 0x0000630019197a11 */ /* 0x000fe200000f1400 */
[----:B------:R-:W-:Y:S01]  /*6e10*/  IMAD.MOV.U32 R0, RZ, RZ, RZ ;  /* 0x000000ffff007224 */ /* 0x000fe200078e00ff */
[----:B------:R-:W-:-:S02]  /*6e20*/  SHF.R.S32.HI R26, RZ, 0x1f, R26 ;  /* 0x0000001fff1a7819 */ /* 0x000fc4000001141a */
[----:B------:R-:W-:Y:S02]  /*6e30*/  IADD3 R28, R28, 0x10, RZ ;  /* 0x000000101c1c7810 */ /* 0x000fe40007ffe0ff */
[----:B------:R-:W-:Y:S02]  /*6e40*/  SHF.R.S32.HI R3, RZ, 0x1f, R2 ;  /* 0x0000001fff037819 */ /* 0x000fe40000011402 */
[C---:B------:R-:W-:Y:S02]  /*6e50*/  IADD3 R29, R19.reuse, 0x100, RZ ;  /* 0x00000100131d7810 */ /* 0x040fe40007ffe0ff */
[C---:B------:R-:W-:Y:S02]  /*6e60*/  IADD3 R30, R19.reuse, 0x200, RZ ;  /* 0x00000200131e7810 */ /* 0x040fe40007ffe0ff */
[C---:B------:R-:W-:Y:S02]  /*6e70*/  IADD3 R31, R19.reuse, 0x300, RZ ;  /* 0x00000300131f7810 */ /* 0x040fe40007ffe0ff */
[----:B------:R-:W-:-:S02]  /*6e80*/  IADD3 R32, R19, 0x400, RZ ;  /* 0x0000040013207810 */ /* 0x000fc40007ffe0ff */
[C---:B------:R-:W-:Y:S02]  /*6e90*/  IADD3 R33, R19.reuse, 0x500, RZ ;  /* 0x0000050013217810 */ /* 0x040fe40007ffe0ff */
[C---:B------:R-:W-:Y:S02]  /*6ea0*/  IADD3 R34, R19.reuse, 0x600, RZ ;  /* 0x0000060013227810 */ /* 0x040fe40007ffe0ff */
[----:B------:R-:W-:Y:S02]  /*6eb0*/  IADD3 R35, R19, 0x700, RZ ;  /* 0x0000070013237810 */ /* 0x000fe40007ffe0ff */
.L_x_15589:
        /* <DEDUP_REMOVED lines=10> */
[----:B------:R-:W-:Y:S02]  /*6f60*/  LEA R10, P5, R11, c[0x0][0x178], 0x1 ;  /* 0x00005e000b0a7a11 */ /* 0x000fe400078a08ff */
[----:B------:R-:W-:-:S02]  /*6f70*/  LEA.HI.X.SX32 R38, R30, R74, 0x1, P2 ;  /* 0x0000004a1e267211 */ /* 0x000fc400010f0eff */
[----:B------:R-:W-:Y:S02]  /*6f80*/  LEA.HI.X.SX32 R36, R31, R74, 0x1, P4 ;  /* 0x0000004a1f247211 */ /* 0x000fe400020f0eff */
[----:B------:R-:W-:Y:S02]  /*6f90*/  IADD3 R37, P4, R34, R4, RZ ;  /* 0x0000000422257210 */ /* 0x000fe40007f9e0ff */
[----:B------:R-:W-:Y:S02]  /*6fa0*/  LEA R6, P1, R7, c[0x0][0x178], 0x1 ;  /* 0x00005e0007067a11 */ /* 0x000fe400078208ff */
[----:B------:R-:W-:Y:S02]  /*6fb0*/  LEA.HI.X.SX32 R40, R29, R74, 0x1, P0 ;  /* 0x0000004a1d287211 */ /* 0x000fe400000f0eff */
[----:B------:R-:W-:Y:S02]  /*6fc0*/  LEA.HI.X R9, R9, c[0x0][0x17c], R38, 0x1, P3 ;  /* 0x00005f0009097a11 */ /* 0x000fe400018f0c26 */
[----:B------:R-:W-:-:S02]  /*6fd0*/  LEA.HI.X R11, R11, c[0x0][0x17c], R36, 0x1, P5 ;  /* 0x00005f000b0b7a11 */ /* 0x000fc400028f0c24 */
[-C--:B------:R-:W-:Y:S01]  /*6fe0*/  IADD3 R41, P6, R32, R4.reuse, RZ ;  /* 0x0000000420297210 */ /* 0x080fe20007fde0ff */
[----:B-----5:R0:W5:Y:S01]  /*6ff0*/  LDG.E.CONSTANT R58, [R8.64] ;  /* 0x0000000a083a7981 */ /* 0x020162000c1e9900 */
[-C--:B------:R-:W-:Y:S02]  /*7000*/  IADD3 R39, P5, R33, R4.reuse, RZ ;  /* 0x0000000421277210 */ /* 0x080fe40007fbe0ff */
[----:B------:R-:W-:Y:S01]  /*7010*/  IADD3 R5, P3, R35, R4, RZ ;  /* 0x0000000423057210 */ /* 0x000fe20007f7e0ff */
[----:B------:R0:W5:Y:S01]  /*7020*/  LDG.E.CONSTANT R59, [R8.64+0x4] ;  /* 0x0000040a083b7981 */ /* 0x000162000c1e9900 */
[----:B------:R-:W-:Y:S02]  /*7030*/  LEA R64, P0, R37, c[0x0][0x178], 0x1 ;  /* 0x00005e0025407a11 */ /* 0x000fe400078008ff */
[----:B------:R-:W-:Y:S01]  /*7040*/  LEA.HI.X.SX32 R38, R34, R74, 0x1, P4 ;  /* 0x0000004a22267211 */ /* 0x000fe200020f0eff */
[----:B------:R0:W5:Y:S01]  /*7050*/  LDG.E.CONSTANT R56, [R8.64+0x8] ;  /* 0x0000080a08387981 */ /* 0x000162000c1e9900 */
[----:B------:R-:W-:-:S02]  /*7060*/  LEA.HI.X R7, R7, c[0x0][0x17c], R40, 0x1, P1 ;  /* 0x00005f0007077a11 */ /* 0x000fc400008f0c28 */
[-C--:B------:R-:W-:Y:S01]  /*7070*/  LEA.HI.X.SX32 R42, R32, R74.reuse, 0x1, P6 ;  /* 0x0000004a202a7211 */ /* 0x080fe200030f0eff */
[----:B------:R0:W5:Y:S01]  /*7080*/  LDG.E.CONSTANT R57, [R8.64+0xc] ;  /* 0x00000c0a08397981 */ /* 0x000162000c1e9900 */
[----:B------:R-:W-:Y:S02]  /*7090*/  LEA R62, P1, R39, c[0x0][0x178], 0x1 ;  /* 0x00005e00273e7a11 */ /* 0x000fe400078208ff */
[----:B------:R-:W-:Y:S01]  /*70a0*/  LEA R66, P6, R5, c[0x0][0x178], 0x1 ;  /* 0x00005e0005427a11 */ /* 0x000fe200078c08ff */
[----:B------:R2:W5:Y:S01]  /*70b0*/  LDG.E.CONSTANT R68, [R6.64] ;  /* 0x0000000a06447981 */ /* 0x000562000c1e9900 */
[-C--:B------:R-:W-:Y:S02]  /*70c0*/  LEA.HI.X.SX32 R40, R33, R74.reuse, 0x1, P5 ;  /* 0x0000004a21287211 */ /* 0x080fe400028f0eff */
[----:B------:R-:W-:Y:S01]  /*70d0*/  LEA.HI.X.SX32 R36, R35, R74, 0x1, P3 ;  /* 0x0000004a23247211 */ /* 0x000fe200018f0eff */
[----:B------:R2:W5:Y:S01]  /*70e0*/  LDG.E.CONSTANT R71, [R6.64+0x4] ;  /* 0x0000040a06477981 */ /* 0x000562000c1e9900 */
[----:B------:R-:W-:-:S02]  /*70f0*/  LEA.HI.X R65, R37, c[0x0][0x17c], R38, 0x1, P0 ;  /* 0x00005f0025417a11 */ /* 0x000fc400000f0c26 */
[----:B------:R-:W-:Y:S01]  /*7100*/  IADD3 R4, P0, R19, R4, RZ ;  /* 0x0000000413047210 */ /* 0x000fe20007f1e0ff */
[----:B------:R0:W5:Y:S01]  /*7110*/  LDG.E.CONSTANT R37, [R10.64+0x4] ;  /* 0x0000040a0a257981 */ /* 0x000162000c1e9900 */
[----:B------:R-:W-:Y:S02]  /*7120*/  LEA.HI.X R63, R39, c[0x0][0x17c], R40, 0x1, P1 ;  /* 0x00005f00273f7a11 */ /* 0x000fe400008f0c28 */
[----:B------:R-:W-:Y:S01]  /*7130*/  LEA.HI.X R67, R5, c[0x0][0x17c], R36, 0x1, P6 ;  /* 0x00005f0005437a11 */ /* 0x000fe200030f0c24 */
[----:B------:R3:W5:Y:S01]  /*7140*/  LDG.E.CONSTANT R48, [R64.64] ;  /* 0x0000000a40307981 */ /* 0x000762000c1e9900 */
[----:B------:R-:W-:Y:S02]  /*7150*/  LEA R60, P1, R4, c[0x0][0x178], 0x1 ;  /* 0x00005e00043c7a11 */ /* 0x000fe400078208ff */
[----:B------:R-:W-:Y:S01]  /*7160*/  LEA.HI.X.SX32 R5, R19, R74, 0x1, P0 ;  /* 0x0000004a13057211 */ /* 0x000fe200000f0eff */
[----:B------:R4:W5:Y:S01]  /*7170*/  LDG.E.CONSTANT R44, [R62.64] ;  /* 0x0000000a3e2c7981 */ /* 0x000962000c1e9900 */
[----:B------:R-:W-:-:S02]  /*7180*/  LEA R54, P2, R41, c[0x0][0x178], 0x1 ;  /* 0x00005e0029367a11 */ /* 0x000fc400078408ff */
[----:B------:R-:W-:Y:S01]  /*7190*/  LEA.HI.X R61, R4, c[0x0][0x17c], R5, 0x1, P1 ;  /* 0x00005f00043d7a11 */ /* 0x000fe200008f0c05 */
[----:B------:R4:W5:Y:S04]  /*71a0*/  LDG.E.CONSTANT R45, [R62.64+0x4] ;  /* 0x0000040a3e2d7981 */ /* 0x000968000c1e9900 */
        /* <DEDUP_REMOVED lines=9> */
[----:B------:R2:W5:Y:S01]  /*7240*/  LDG.E.CONSTANT R73, [R6.64+0xc] ;  /* 0x00000c0a06497981 */ /* 0x000562000c1e9900 */
[----:B------:R-:W-:-:S02]  /*7250*/  ISETP.NE.AND P0, PT, R72, RZ, PT ;  /* 0x000000ff4800720c */ /* 0x000fc40003f05270 */
[----:B------:R-:W-:Y:S01]  /*7260*/  LEA.HI.X R55, R41, c[0x0][0x17c], R42, 0x1, P2 ;  /* 0x00005f0029377a11 */ /* 0x000fe200010f0c2a */
[----:B----4-:R4:W5:Y:S04]  /*7270*/  LDG.E.CONSTANT R62, [R60.64] ;  /* 0x0000000a3c3e7981 */ /* 0x010968000c1e9900 */
[----:B------:R4:W5:Y:S04]  /*7280*/  LDG.E.CONSTANT R63, [R60.64+0x4] ;  /* 0x0000040a3c3f7981 */ /* 0x000968000c1e9900 */
[----:B---3--:R4:W5:Y:S04]  /*7290*/  LDG.E.CONSTANT R64, [R60.64+0x8] ;  /* 0x0000080a3c407981 */ /* 0x008968000c1e9900 */
[----:B------:R4:W5:Y:S04]  /*72a0*/  LDG.E.CONSTANT R65, [R60.64+0xc] ;  /* 0x00000c0a3c417981 */ /* 0x000968000c1e9900 */
[----:B0-----:R-:W0:Y:S04]  /*72b0*/  LDS.128 R8, [R28+-0x10] ;  /* 0xfffff0001c087984 */ /* 0x001e280000000c00 */
[----:B--2---:R4:W2:Y:S01]  /*72c0*/  LDS.128 R4, [R28] ;  /* 0x000000001c047984 */ /* 0x0048a20000000c00 */
[----:B------:R-:W-:Y:S03]  /*72d0*/  BSSY B1, `(.L_x_15573) ;  /* 0x000002a000017945 */ /* 0x000fe60003800000 */
[----:B------:R3:W5:Y:S04]  /*72e0*/  LDG.E.CONSTANT R40, [R54.64] ;  /* 0x0000000a36287981 */ /* 0x000768000c1e9900 */
[----:B------:R3:W5:Y:S04]  /*72f0*/  LDG.E.CONSTANT R41, [R54.64+0x4] ;  /* 0x0000040a36297981 */ /* 0x000768000c1e9900 */
[----:B------:R3:W5:Y:S04]  /*7300*/  LDG.E.CONSTANT R42, [R54.64+0x8] ;  /* 0x0000080a362a7981 */ /* 0x000768000c1e9900 */
[----:B-1----:R3:W5:Y:S04]  /*7310*/  LDG.E.CONSTANT R43, [R54.64+0xc] ;  /* 0x00000c0a362b7981 */ /* 0x002768000c1e9900 */
[----:B------:R1:W5:Y:S04]  /*7320*/  LDG.E.CONSTANT R52, [R66.64] ;  /* 0x0000000a42347981 */ /* 0x000368000c1e9900 */
[----:B------:R1:W5:Y:S04]  /*7330*/  LDG.E.CONSTANT R53, [R66.64+0x4] ;  /* 0x0000040a42357981 */ /* 0x000368000c1e9900 */
[----:B---3--:R1:W5:Y:S04]  /*7340*/  LDG.E.CONSTANT R54, [R66.64+0x8] ;  /* 0x0000080a42367981 */ /* 0x008368000c1e9900 */
[----:B------:R1:W5:Y:S01]  /*7350*/  LDG.E.CONSTANT R55, [R66.64+0xc] ;  /* 0x00000c0a42377981 */ /* 0x000362000c1e9900 */
[----:B0-----:R-:W-:-:S02]  /*7360*/  F2FP.BF16.PACK_AB R9, R9, R8 ;  /* 0x000000080909723e */ /* 0x001fc400000010ff */
[----:B-1----:R-:W-:Y:S01]  /*7370*/  F2FP.BF16.PACK_AB R66, R11, R10 ;  /* 0x0000000a0b42723e */ /* 0x002fe200000010ff */
[----:B------:R-:W-:Y:S05]  /*7380*/  @P0 BRA `(.L_x_15574) ;  /* 0x000001e000000947 */ /* 0x000fea0003800000 */
[C---:B--2-4-:R-:W-:Y:S02]  /*7390*/  IADD3 R11, R21.reuse, 0x2, RZ ;  /* 0x00000002150b7810 */ /* 0x054fe40007ffe0ff */
        /* <DEDUP_REMOVED lines=29> */
.L_x_15574:
[----:B--2-4-:R-:W-:Y:S05]  /*7570*/  BSYNC B1 ;  /* 0x0000000000017941 */ /* 0x014fea0003800000 */
.L_x_15573:
        /* <DEDUP_REMOVED lines=51> */
.L_x_15576:
[----:B------:R-:W-:Y:S05]  /*78b0*/  BSYNC B1 ;  /* 0x0000000000017941 */ /* 0x000fea0003800000 */
.L_x_15575:
        /* <DEDUP_REMOVED lines=49> */
.L_x_15578:
[----:B------:R-:W-:Y:S05]  /*7bd0*/  BSYNC B1 ;  /* 0x0000000000017941 */ /* 0x000fea0003800000 */
.L_x_15577:
[----:B------:R-:W-:Y:S01]  /*7be0*/  HFMA2.BF16_V2 R58, R9, R58, -RZ.H0_H0 ;  /* 0x0000003a093a7231 */ /* 0x000fe200003400ff */
[----:B------:R-:W-:Y:S01]  /*7bf0*/  FADD.FTZ R8, R8, R61 ;  /* 0x0000003d08087221 */ /* 0x000fe20000010000 */
[----:B------:R-:W-:Y:S01]  /*7c00*/  HFMA2.BF16_V2 R59, R4, R59, -RZ.H0_H0 ;  /* 0x0000003b043b7231 */ /* 0x000fe200003400ff */
[--C-:B------:R-:W-:Y:S01]  /*7c10*/  PRMT R11, RZ, 0x5410, R73.reuse ;  /* 0x00005410ff0b7816 */ /* 0x100fe20000000049 */
[----:B------:R-:W-:Y:S01]  /*7c20*/  HFMA2.BF16_V2 R56, R5, R56, -RZ.H0_H0 ;  /* 0x0000003805387231 */ /* 0x000fe200003400ff */
[--C-:B------:R-:W-:Y:S01]  /*7c30*/  PRMT R60, RZ, 0x5410, R58.reuse ;  /* 0x00005410ff3c7816 */ /* 0x100fe2000000003a */
[----:B------:R-:W-:Y:S01]  /*7c40*/  HFMA2.BF16_V2 R57, R6, R57, -RZ.H0_H0 ;  /* 0x0000003906397231 */ /* 0x000fe200003400ff */
[----:B------:R-:W-:Y:S01]  /*7c50*/  PRMT R58, RZ, 0x7610, R58 ;  /* 0x00007610ff3a7816 */ /* 0x000fe2000000003a */
[----:B------:R-:W-:Y:S01]  /*7c60*/  BSSY B1, `(.L_x_15579) ;  /* 0x0000031000017945 */ /* 0x000fe20003800000 */
[----:B------:R-:W-:Y:S01]  /*7c70*/  PRMT R73, RZ, 0x7610, R73 ;  /* 0x00007610ff497816 */ /* 0x000fe20000000049 */
[----:B------:R-:W-:-:S02]  /*7c80*/  FADD.FTZ R10, R7, R10 ;  /* 0x0000000a070a7221 */ /* 0x000fc40000010000 */
[----:B------:R-:W-:Y:S01]  /*7c90*/  FADD.FTZ R58, R60, R58 ;  /* 0x0000003a3c3a7221 */ /* 0x000fe20000010000 */
[----:B------:R-:W-:Y:S01]  /*7ca0*/  PRMT R60, RZ, 0x5410, R59 ;  /* 0x00005410ff3c7816 */ /* 0x000fe2000000003b */
[----:B------:R-:W-:Y:S01]  /*7cb0*/  FADD.FTZ R11, R11, R73 ;  /* 0x000000490b0b7221 */ /* 0x000fe20000010000 */
[----:B------:R-:W-:-:S03]  /*7cc0*/  PRMT R59, RZ, 0x7610, R59 ;  /* 0x00007610ff3b7816 */ /* 0x000fc6000000003b */
[----:B------:R-:W-:Y:S02]  /*7cd0*/  FADD.FTZ R11, R8, R11 ;  /* 0x0000000b080b7221 */ /* 0x000fe40000010000 */
        /* <DEDUP_REMOVED lines=41> */
.L_x_15580:
[----:B------:R-:W-:Y:S05]  /*7f70*/  BSYNC B1 ;  /* 0x0000000000017941 */ /* 0x000fea0003800000 */
.L_x_15579:
        /* <DEDUP_REMOVED lines=49> */
.L_x_15582:
[----:B------:R-:W-:Y:S05]  /*8290*/  BSYNC B1 ;  /* 0x0000000000017941 */ /* 0x000fea0003800000 */
.L_x_15581:
        /* <DEDUP_REMOVED lines=51> */
.L_x_15584:
[----:B------:R-:W-:Y:S05]  /*85d0*/  BSYNC B1 ;  /* 0x0000000000017941 */ /* 0x000fea0003800000 */
.L_x_15583:
        /* <DEDUP_REMOVED lines=49> */
.L_x_15586:
[----:B------:R-:W-:Y:S05]  /*88f0*/  BSYNC B1 ;  /* 0x0000000000017941 */ /* 0x000fea0003800000 */
.L_x_15585:
        /* <DEDUP_REMOVED lines=33> */
[C---:B------:R-:W-:Y:S02]  /*8b10*/  ISETP.GE.AND P6, PT, R21.reuse, R146, PT ;  /* 0x000000921500720c */ /* 0x040fe40003fc6270 */
[----:B------:R-:W-:-:S02]  /*8b20*/  IADD3 R7, R21, 0x1, RZ ;  /* 0x0000000115077810 */ /* 0x000fc40007ffe0ff */
[-C--:B------:R-:W-:Y:S02]  /*8b30*/  ISETP.GE.AND P5, PT, R11, R146.reuse, PT ;  /* 0x000000920b00720c */ /* 0x080fe40003fa6270 */
[----:B------:R-:W-:Y:S02]  /*8b40*/  IADD3 R11, R21, 0x4, RZ ;  /* 0x00000004150b7810 */ /* 0x000fe40007ffe0ff */
[-C--:B------:R-:W-:Y:S02]  /*8b50*/  ISETP.GE.AND P0, PT, R7, R146.reuse, PT ;  /* 0x000000920700720c */ /* 0x080fe40003f06270 */
[----:B------:R-:W-:Y:S02]  /*8b60*/  IADD3 R7, R21, 0x3, RZ ;  /* 0x0000000315077810 */ /* 0x000fe40007ffe0ff */
[----:B------:R-:W-:Y:S02]  /*8b70*/  ISETP.GE.AND P3, PT, R11, R146, PT ;  /* 0x000000920b00720c */ /* 0x000fe40003f66270 */
[----:B------:R-:W-:-:S02]  /*8b80*/  IADD3 R11, R21, 0x7, RZ ;  /* 0x00000007150b7810 */ /* 0x000fc40007ffe0ff */
[-C--:B------:R-:W-:Y:S02]  /*8b90*/  ISETP.GE.AND P4, PT, R7, R146.reuse, PT ;  /* 0x000000920700720c */ /* 0x080fe40003f86270 */
[----:B------:R-:W-:Y:S02]  /*8ba0*/  IADD3 R7, R21, 0x6, RZ ;  /* 0x0000000615077810 */ /* 0x000fe40007ffe0ff */
[----:B------:R-:W-:Y:S02]  /*8bb0*/  @P6 PRMT R52, RZ, 0x7610, R52 ;  /* 0x00007610ff346816 */ /* 0x000fe40000000034 */
[-C--:B------:R-:W-:Y:S02]  /*8bc0*/  ISETP.GE.AND P6, PT, R11, R146.reuse, PT ;  /* 0x000000920b00720c */ /* 0x080fe40003fc6270 */
[----:B------:R-:W-:Y:S02]  /*8bd0*/  ISETP.GE.AND P1, PT, R7, R146, PT ;  /* 0x000000920700720c */ /* 0x000fe40003f26270 */
[----:B------:R-:W-:-:S02]  /*8be0*/  PRMT R7, R53, 0x7632, R7 ;  /* 0x0000763235077816 */ /* 0x000fc40000000007 */
[----:B------:R-:W-:Y:S02]  /*8bf0*/  IADD3 R37, R21, 0x5, RZ ;  /* 0x0000000515257810 */ /* 0x000fe40007ffe0ff */
        /* <DEDUP_REMOVED lines=14> */
.L_x_15588:
[----:B------:R-:W-:Y:S05]  /*8ce0*/  BSYNC B1 ;  /* 0x0000000000017941 */ /* 0x000fea0003800000 */
.L_x_15587:
        /* <DEDUP_REMOVED lines=13> */
[----:B------:R-:W-:Y:S01]  /*8dc0*/  IADD3 R21, R21, 0x20, RZ ;  /* 0x0000002015157810 */ /* 0x000fe20007ffe0ff */
[----:B------:R-:W-:Y:S01]  /*8dd0*/  FADD.FTZ R4, R8, R4 ;  /* 0x0000000408047221 */ /* 0x000fe20000010000 */
[--C-:B------:R-:W-:Y:S02]  /*8de0*/  PRMT R8, RZ, 0x5410, R5.reuse ;  /* 0x00005410ff087816 */ /* 0x100fe40000000005 */
[----:B------:R-:W-:Y:S01]  /*8df0*/  PRMT R5, RZ, 0x7610, R5 ;  /* 0x00007610ff057816 */ /* 0x000fe20000000005 */
[----:B------:R-:W-:Y:S01]  /*8e00*/  FADD.FTZ R4, R7, R4 ;  /* 0x0000000407047221 */ /* 0x000fe20000010000 */
[----:B------:R-:W-:-:S02]  /*8e10*/  PRMT R7, RZ, 0x5410, R6 ;  /* 0x00005410ff077816 */ /* 0x000fc40000000006 */
[----:B------:R-:W-:Y:S01]  /*8e20*/  PRMT R6, RZ, 0x7610, R6 ;  /* 0x00007610ff067816 */ /* 0x000fe20000000006 */
[----:B------:R-:W-:Y:S01]  /*8e30*/  FADD.FTZ R5, R8, R5 ;  /* 0x0000000508057221 */ /* 0x000fe20000010000 */
[----:B------:R-:W-:Y:S02]  /*8e40*/  IADD3 R72, R72, -0x4, RZ ;  /* 0xfffffffc48487810 */ /* 0x000fe40007ffe0ff */
[----:B------:R-:W-:Y:S01]  /*8e50*/  IADD3 R28, R28, 0x80, RZ ;  /* 0x000000801c1c7810 */ /* 0x000fe20007ffe0ff */
[----:B------:R-:W-:Y:S02]  /*8e60*/  FADD.FTZ R7, R7, R6 ;  /* 0x0000000607077221 */ /* 0x000fe40000010000 */
[----:B------:R-:W-:-:S04]  /*8e70*/  FADD.FTZ R4, R4, R5 ;  /* 0x0000000504047221 */ /* 0x000fc80000010000 */
[----:B------:R-:W-:-:S04]  /*8e80*/  FADD.FTZ R7, R4, R7 ;  /* 0x0000000704077221 */ /* 0x000fc80000010000 */
[----:B------:R-:W-:Y:S01]  /*8e90*/  FADD.FTZ R0, R7, R0 ;  /* 0x0000000007007221 */ /* 0x000fe20000010000 */
[----:B------:R-:W-:Y:S01]  /*8ea0*/  @P0 CALL.REL.NOINC `(.L_x_15572) ;  /* 0x0000001000000944 */ /* 0x000fe20003c00000 */
[----:B------:R-:W-:Y:S05]  /*8eb0*/  BRA `(.L_x_15589) ;  /* 0xffffe00000007947 */ /* 0x000fea000383ffff */
.L_x_15572:
[----:B------:R-:W-:Y:S05]  /*8ec0*/  BSYNC B0 ;  /* 0x0000000000007941 */ /* 0x000fea0003800000 */
.L_x_15571:
[----:B------:R-:W-:Y:S01]  /*8ed0*/  BAR.SYNC.DEFER_BLOCKING 0x0 ;  /* 0x0000000000007b1d */ /* 0x000fe20000010000 */
[----:B------:R-:W-:Y:S01]  /*8ee0*/  LOP3.LUT R2, R22, 0xffffffc0, RZ, 0xc0, !PT ;  /* 0xffffffc016027812 */ /* 0x000fe200078ec0ff */
[----:B------:R-:W-:Y:S01]  /*8ef0*/  IMAD R18, R18, 0x100, R145 ;  /* 0x0000010012127824 */ /* 0x000fe200078e0291 */
[----:B------:R-:W-:Y:S02]  /*8f00*/  ISETP.GT.AND P1, PT, R22, 0x3f, PT ;  /* 0x0000003f1600780c */ /* 0x000fe40003f24270 */
[----:B------:R-:W-:Y:S01]  /*8f10*/  ISETP.NE.AND P0, PT, R2, 0x40, PT ;  /* 0x000000400200780c */ /* 0x000fe20003f05270 */
[----:B------:R-:W-:Y:S01]  /*8f20*/  BSSY B0, `(.L_x_15590) ;  /* 0x0000020000007945 */ /* 0x000fe20003800000 */
[C---:B------:R-:W-:Y:S02]  /*8f30*/  LOP3.LUT R2, R22.reuse, 0xffffffe0, RZ, 0xc0, !PT ;  /* 0xffffffe016027812 */ /* 0x040fe400078ec0ff */
[----:B------:R-:W-:-:S02]  /*8f40*/  IADD3 R3, R22, 0x1f, RZ ;  /* 0x0000001f16037810 */ /* 0x000fc40007ffe0ff */
[----:B------:R-:W-:Y:S02]  /*8f50*/  ISETP.GT.AND P3, PT, R22, 0x1f, PT ;  /* 0x0000001f1600780c */ /* 0x000fe40003f64270 */
[----:B------:R-:W-:Y:S02]  /*8f60*/  ISETP.NE.AND P2, PT, R2, 0x20, PT ;  /* 0x000000200200780c */ /* 0x000fe40003f45270 */
        /* <DEDUP_REMOVED lines=12> */
[----:B------:R-:W2:Y:S04]  /*9030*/  LDS R3, [R18.X4+0x2a0] ;  /* 0x0002a00012037984 */ /* 0x000ea80000004800 */
[----:B------:R-:W3:Y:S04]  /*9040*/  LDS R4, [R18.X4+0x320] ;  /* 0x0003200012047984 */ /* 0x000ee80000004800 */
[----:B------:R-:W4:Y:S04]  /*9050*/  LDS R5, [R18.X4+0x3a0] ;  /* 0x0003a00012057984 */ /* 0x000f280000004800 */
[----:B------:R-:W1:Y:S04]  /*9060*/  LDS R6, [R18.X4+0x420] ;  /* 0x0004200012067984 */ /* 0x000e680000004800 */
[----:B------:R-:W1:Y:S04]  /*9070*/  LDS R7, [R18.X4+0x4a0] ;  /* 0x0004a00012077984 */ /* 0x000e680000004800 */
[----:B------:R-:W1:Y:S04]  /*9080*/  LDS R8, [R18.X4+0x520] ;  /* 0x0005200012087984 */ /* 0x000e680000004800 */
[----:B------:R-:W1:Y:S01]  /*9090*/  LDS R9, [R18.X4+0x5a0] ;  /* 0x0005a00012097984 */ /* 0x000e620000004800 */
[----:B0-----:R-:W-:-:S02]  /*90a0*/  FADD.FTZ R23, R23, R2 ;  /* 0x0000000217177221 */ /* 0x001fc40000010000 */
[----:B--2---:R-:W-:Y:S02]  /*90b0*/  FADD.FTZ R16, R16, R3 ;  /* 0x0000000310107221 */ /* 0x004fe40000010000 */
[----:B---3--:R-:W-:Y:S02]  /*90c0*/  FADD.FTZ R17, R17, R4 ;  /* 0x0000000411117221 */ /* 0x008fe40000010000 */
[----:B----4-:R-:W-:Y:S02]  /*90d0*/  FADD.FTZ R14, R14, R5 ;  /* 0x000000050e0e7221 */ /* 0x010fe40000010000 */
[----:B-1----:R-:W-:Y:S02]  /*90e0*/  FADD.FTZ R15, R15, R6 ;  /* 0x000000060f0f7221 */ /* 0x002fe40000010000 */
[----:B------:R-:W-:Y:S02]  /*90f0*/  FADD.FTZ R12, R12, R7 ;  /* 0x000000070c0c7221 */ /* 0x000fe40000010000 */
[----:B------:R-:W-:-:S02]  /*9100*/  FADD.FTZ R13, R13, R8 ;  /* 0x000000080d0d7221 */ /* 0x000fc40000010000 */
[----:B------:R-:W-:Y:S02]  /*9110*/  FADD.FTZ R0, R0, R9 ;  /* 0x0000000900007221 */ /* 0x000fe40000010000 */
.L_x_15591:
[----:B0-----:R-:W-:Y:S05]  /*9120*/  BSYNC B0 ;  /* 0x0000000000007941 */ /* 0x001fea0003800000 */
.L_x_15590:
        /* <DEDUP_REMOVED lines=28> */
.L_x_15593:
[----:B0-----:R-:W-:Y:S05]  /*92f0*/  BSYNC B0 ;  /* 0x0000000000007941 */ /* 0x001fea0003800000 */
.L_x_15592:
[----:B------:R-:W-:Y:S06]  /*9300*/  BAR.SYNC.DEFER_BLOCKING 0x0 ;  /* 0x0000000000007b1d */ /* 0x000fec0000010000 */
[----:B------:R-:W-:Y:S05]  /*9310*/  @P4 EXIT ;  /* 0x000000000000494d */ /* 0x000fea0003800000 */
[----:B------:R-:W0:Y:S01]  /*9320*/  S2UR UR4, SR_CTAID.Y ;  /* 0x00000000000479c3 */ /* 0x000e220000002600 */
[----:B------:R-:W-:Y:S01]  /*9330*/  ULDC UR7, c[0x0][0xc] ;  /* 0x0000030000077ab9 */ /* 0x000fe20000000800 */
[C---:B------:R-:W-:Y:S02]  /*9340*/  IADD3 R3, R145.reuse, 0x20, RZ ;  /* 0x0000002091037810 */ /* 0x040fe40007ffe0ff */
[----:B------:R-:W-:-:S02]  /*9350*/  IADD3 R6, R145, 0x40, RZ ;  /* 0x0000004091067810 */ /* 0x000fc40007ffe0ff */
[----:B------:R-:W-:Y:S02]  /*9360*/  IADD3 R9, R145, 0x80, RZ ;  /* 0x0000008091097810 */ /* 0x000fe40007ffe0ff */
[----:B------:R-:W2:Y:S01]  /*9370*/  S2UR UR5, SR_CTAID.X ;  /* 0x00000000000579c3 */ /* 0x000ea20000002500 */
[----:B------:R-:W-:Y:S02]  /*9380*/  F2FP.BF16.PACK_AB R16, R16, R23 ;  /* 0x000000171010723e */ /* 0x000fe400000010ff */
[----:B------:R-:W-:Y:S02]  /*9390*/  F2FP.BF16.PACK_AB R14, R14, R17 ;  /* 0x000000110e0e723e */ /* 0x000fe400000010ff */
[----:B------:R-:W-:Y:S02]  /*93a0*/  PRMT R17, R16, 0x7632, R17 ;  /* 0x0000763210117816 */ /* 0x000fe40000000011 */
[----:B------:R-:W-:Y:S01]  /*93b0*/  F2FP.BF16.PACK_AB R12, R12, R15 ;  /* 0x0000000f0c0c723e */ /* 0x000fe200000010ff */
[----:B------:R-:W3:Y:S01]  /*93c0*/  S2UR UR6, SR_CTAID.Z ;  /* 0x00000000000679c3 */ /* 0x000ee20000002700 */
[----:B------:R-:W-:Y:S01]  /*93d0*/  F2FP.BF16.PACK_AB R0, R0, R13 ;  /* 0x0000000d0000723e */ /* 0x000fe200000010ff */
[----:B0-----:R-:W-:-:S03]  /*93e0*/  UIMAD UR4, UR4, UR7, URZ ;  /* 0x00000007040472a4 */ /* 0x001fc6000f8e023f */
[----:B------:R-:W-:Y:S02]  /*93f0*/  ULDC UR7, c[0x0][0x14] ;  /* 0x0000050000077ab9 */ /* 0x000fe40000000800 */
[----:B------:R-:W-:Y:S02]  /*9400*/  UIMAD UR4, UR4, UR7, URZ ;  /* 0x00000007040472a4 */ /* 0x000fe4000f8e023f */
[----:B--2---:R-:W-:Y:S02]  /*9410*/  UIMAD UR5, UR5, UR7, URZ ;  /* 0x00000007050572a4 */ /* 0x004fe4000f8e023f */
[----:B------:R-:W-:Y:S02]  /*9420*/  USHF.L.U32 UR4, UR4, 0x8, URZ ;  /* 0x0000000804047899 */ /* 0x000fe4000800063f */
[----:B------:R-:W-:Y:S02]  /*9430*/  USHF.L.U32 UR5, UR5, 0x8, URZ ;  /* 0x0000000805057899 */ /* 0x000fe4000800063f */
[----:B------:R-:W-:-:S02]  /*9440*/  USHF.R.S32.HI UR7, URZ, 0x1f, UR4 ;  /* 0x0000001f3f077899 */ /* 0x000fc40008011404 */
[----:B---3--:R-:W-:Y:S02]  /*9450*/  USHF.L.U32 UR6, UR6, 0x8, URZ ;  /* 0x0000000806067899 */ /* 0x008fe4000800063f */
        /* <DEDUP_REMOVED lines=17> */
[----:B------:R-:W-:Y:S01]  /*9570*/  STG.E.U16 [R4.64], R17 ;  /* 0x0000001104007986 */ /* 0x000fe2000c10150a */
[----:B------:R-:W-:Y:S02]  /*9580*/  LEA R6, P0, R10, c[0x0][0x160], 0x1 ;  /* 0x000058000a067a11 */ /* 0x000fe400078008ff */
[----:B------:R-:W-:Y:S02]  /*9590*/  IADD3 R11, P2, R9, UR4, RZ ;  /* 0x00000004090b7c10 */ /* 0x000fe4000ff5e0ff */
[----:B------:R-:W-:Y:S02]  /*95a0*/  LEA.HI.X.SX32 R19, R7, UR7, 0x1, P1 ;  /* 0x0000000707137c11 */ /* 0x000fe400088f0eff */
[----:B------:R-:W-:Y:S02]  /*95b0*/  LEA R8, P1, R18, c[0x0][0x160], 0x1 ;  /* 0x0000580012087a11 */ /* 0x000fe400078208ff */
[----:B------:R-:W-:-:S02]  /*95c0*/  LEA.HI.X R7, R10, c[0x0][0x164], R21, 0x1, P0 ;  /* 0x000059000a077a11 */ /* 0x000fc400000f0c15 */
[----:B------:R-:W-:Y:S02]  /*95d0*/  LEA.HI.X.SX32 R20, R9, UR7, 0x1, P2 ;  /* 0x0000000709147c11 */ /* 0x000fe400090f0eff */
[----:B------:R-:W-:Y:S01]  /*95e0*/  LEA R10, P0, R11, c[0x0][0x160], 0x1 ;  /* 0x000058000b0a7a11 */ /* 0x000fe200078008ff */
[----:B------:R-:W-:Y:S01]  /*95f0*/  STG.E.U16 [R6.64], R14 ;  /* 0x0000000e06007986 */ /* 0x000fe2000c10150a */
        /* <DEDUP_REMOVED lines=8> */
[----:B0-----:R-:W-:Y:S02]  /*9680*/  PRMT R3, R14, 0x7632, R3 ;  /* 0x000076320e037816 */ /* 0x001fe40000000003 */
[----:B------:R-:W-:-:S02]  /*9690*/  LEA.HI.X.SX32 R28, R18, UR7, 0x1, P0 ;  /* 0x00000007121c7c11 */ /* 0x000fc400080f0eff */
[----:B------:R-:W-:Y:S01]  /*96a0*/  LEA.HI.X.SX32 R26, R19, UR7, 0x1, P1 ;  /* 0x00000007131a7c11 */ /* 0x000fe200088f0eff */
[----:B------:R0:W-:Y:S01]  /*96b0*/  STG.E.U16 [R8.64], R3 ;  /* 0x0000000308007986 */ /* 0x0001e2000c10150a */
[----:B------:R-:W-:Y:S02]  /*96c0*/  LEA R18, P0, R25, c[0x0][0x160], 0x1 ;  /* 0x0000580019127a11 */ /* 0x000fe400078008ff */
[----:B------:R-:W-:Y:S01]  /*96d0*/  LEA R20, P1, R21, c[0x0][0x160], 0x1 ;  /* 0x0000580015147a11 */ /* 0x000fe200078208ff */
[----:B------:R2:W-:Y:S01]  /*96e0*/  STG.E.U16 [R10.64], R12 ;  /* 0x0000000c0a007986 */ /* 0x0005e2000c10150a */
[----:B------:R-:W-:Y:S02]  /*96f0*/  LEA.HI.X.SX32 R24, R145, UR7, 0x1, P2 ;  /* 0x0000000791187c11 */ /* 0x000fe400090f0eff */
[----:B------:R-:W-:Y:S02]  /*9700*/  LEA R22, P2, R23, c[0x0][0x160], 0x1 ;  /* 0x0000580017167a11 */ /* 0x000fe400078408ff */
[----:B------:R-:W-:-:S02]  /*9710*/  LEA.HI.X R19, R25, c[0x0][0x164], R28, 0x1, P0 ;  /* 0x0000590019137a11 */ /* 0x000fc400000f0c1c */
[----:B------:R-:W-:Y:S02]  /*9720*/  LEA.HI.X R21, R21, c[0x0][0x164], R26, 0x1, P1 ;  /* 0x0000590015157a11 */ /* 0x000fe400008f0c1a */
[----:B0-----:R-:W-:Y:S02]  /*9730*/  PRMT R9, R12, 0x7632, R9 ;  /* 0x000076320c097816 */ /* 0x001fe40000000009 */
[----:B------:R-:W-:Y:S02]  /*9740*/  LEA.HI.X R23, R23, c[0x0][0x164], R24, 0x1, P2 ;  /* 0x0000590017177a11 */ /* 0x000fe400010f0c18 */
[----:B--2---:R-:W-:Y:S01]  /*9750*/  PRMT R11, R0, 0x7632, R11 ;  /* 0x00007632000b7816 */ /* 0x004fe2000000000b */
[----:B------:R-:W-:Y:S04]  /*9760*/  STG.E.U16 [R18.64], R9 ;  /* 0x0000000912007986 */ /* 0x000fe8000c10150a */
[----:B------:R-:W-:Y:S04]  /*9770*/  STG.E.U16 [R20.64], R0 ;  /* 0x0000000014007986 */ /* 0x000fe8000c10150a */
[----:B------:R-:W-:Y:S01]  /*9780*/  STG.E.U16 [R22.64], R11 ;  /* 0x0000000b16007986 */ /* 0x000fe2000c10150a */
[----:B------:R-:W-:Y:S05]  /*9790*/  EXIT ;  /* 0x000000000000794d */ /* 0x000fea0003800000 */
.L_x_15538:
[----:B------:R-:W-:Y:S01]  /*97a0*/  IMAD.MOV.U32 R43, RZ, RZ, R47 ;  /* 0x000000ffff2b7224 */ /* 0x000fe200078e002f */
[----:B------:R-:W-:Y:S01]  /*97b0*/  MOV R40, 0x9800 ;  /* 0x0000980000287802 */ /* 0x000fe20000000f00 */
[----:B------:R-:W-:-:S02]  /*97c0*/  IMAD.MOV.U32 R44, RZ, RZ, 0x2 ;  /* 0x00000002ff2c7424 */ /* 0x000fc400078e00ff */
[----:B------:R-:W-:Y:S02]  /*97d0*/  IMAD.MOV.U32 R45, RZ, RZ, 0x1f ;  /* 0x0000001fff2d7424 */ /* 0x000fe400078e00ff */
[----:B------:R-:W-:Y:S02]  /*97e0*/  IMAD.MOV.U32 R46, RZ, RZ, -0x1 ;  /* 0xffffffffff2e7424 */ /* 0x000fe400078e00ff */
[----:B------:R-:W-:Y:S05]  /*97f0*/  CALL.REL.NOINC `($__internal_342_$__cuda_sm70_shflsync_bfly_p) ;  /* 0x0000031000007944 */ /* 0x000fea0003c00000 */
[----:B-1----:R-:W-:Y:S01]  /*9800*/  IMAD.MOV.U32 R40, RZ, RZ, R43 ;  /* 0x000000ffff287224 */ /* 0x002fe200078e002b */
[----:B0-----:R-:W-:Y:S05]  /*9810*/  BRA `(.L_x_15594) ;  /* 0xffffa12000007947 */ /* 0x001fea000383ffff */
.L_x_15539:
[----:B------:R-:W-:Y:S01]  /*9820*/  IMAD.MOV.U32 R43, RZ, RZ, R47 ;  /* 0x000000ffff2b7224 */ /* 0x000fe200078e002f */
[----:B------:R-:W-:Y:S01]  /*9830*/  MOV R40, 0x9880 ;  /* 0x0000988000287802 */ /* 0x000fe20000000f00 */
[----:B------:R-:W-:Y:S02]  /*9840*/  IMAD.MOV.U32 R44, RZ, RZ, 0x1 ;  /* 0x00000001ff2c7424 */ /* 0x000fe400078e00ff */
[----:B------:R-:W-:Y:S02]  /*9850*/  IMAD.MOV.U32 R45, RZ, RZ, 0x1f ;  /* 0x0000001fff2d7424 */ /* 0x000fe400078e00ff */
[----:B------:R-:W-:Y:S02]  /*9860*/  IMAD.MOV.U32 R46, RZ, RZ, -0x1 ;  /* 0xffffffffff2e7424 */ /* 0x000fe400078e00ff */
[----:B------:R-:W-:Y:S05]  /*9870*/  CALL.REL.NOINC `($__internal_342_$__cuda_sm70_shflsync_bfly_p) ;  /* 0x0000029000007944 */ /* 0x000fea0003c00000 */
[----:B-1----:R-:W-:Y:S01]  /*9880*/  IMAD.MOV.U32 R40, RZ, RZ, R43 ;  /* 0x000000ffff287224 */ /* 0x002fe200078e002b */
[----:B0-----:R-:W-:Y:S05]  /*9890*/  BRA `(.L_x_15595) ;  /* 0xffffa0d000007947 */ /* 0x001fea000383ffff */
.L_x_15544:
        /* <DEDUP_REMOVED lines=8> */
.L_x_15545:
        /* <DEDUP_REMOVED lines=8> */
.L_x_15549:
[----:B------:R-:W-:Y:S01]  /*99a0*/  IMAD.MOV.U32 R43, RZ, RZ, R142 ;  /* 0x000000ffff2b7224 */ /* 0x000fe200078e008e */
[----:B------:R-:W-:Y:S01]  /*99b0*/  MOV R40, 0x9a00 ;  /* 0x00009a0000287802 */ /* 0x000fe20000000f00 */
[----:B------:R-:W-:-:S02]  /*99c0*/  IMAD.MOV.U32 R44, RZ, RZ, 0x10 ;  /* 0x00000010ff2c7424 */ /* 0x000fc400078e00ff */
[----:B------:R-:W-:Y:S02]  /*99d0*/  IMAD.MOV.U32 R45, RZ, RZ, 0x1f ;  /* 0x0000001fff2d7424 */ /* 0x000fe400078e00ff */
[----:B------:R-:W-:Y:S02]  /*99e0*/  IMAD.MOV.U32 R46, RZ, RZ, -0x1 ;  /* 0xffffffffff2e7424 */ /* 0x000fe400078e00ff */
[----:B-----5:R-:W-:Y:S05]  /*99f0*/  CALL.REL.NOINC `($__internal_342_$__cuda_sm70_shflsync_bfly_p) ;  /* 0x0000011000007944 */ /* 0x020fea0003c00000 */
[----:B-1----:R-:W-:Y:S01]  /*9a00*/  IMAD.MOV.U32 R3, RZ, RZ, R43 ;  /* 0x000000ffff037224 */ /* 0x002fe200078e002b */
[----:B0-----:R-:W-:Y:S05]  /*9a10*/  BRA `(.L_x_15598) ;  /* 0xffffb97000007947 */ /* 0x001fea000383ffff */
.L_x_15550:
[----:B------:R-:W-:Y:S01]  /*9a20*/  IMAD.MOV.U32 R43, RZ, RZ, R142 ;  /* 0x000000ffff2b7224 */ /* 0x000fe200078e008e */
[----:B------:R-:W-:Y:S01]  /*9a30*/  MOV R40, 0x9a80 ;  /* 0x00009a8000287802 */ /* 0x000fe20000000f00 */
[----:B------:R-:W-:Y:S02]  /*9a40*/  IMAD.MOV.U32 R44, RZ, RZ, 0x8 ;  /* 0x00000008ff2c7424 */ /* 0x000fe400078e00ff */
[----:B------:R-:W-:Y:S02]  /*9a50*/  IMAD.MOV.U32 R45, RZ, RZ, 0x1f ;  /* 0x0000001fff2d7424 */ /* 0x000fe400078e00ff */
[----:B------:R-:W-:Y:S02]  /*9a60*/  IMAD.MOV.U32 R46, RZ, RZ, -0x1 ;  /* 0xffffffffff2e7424 */ /* 0x000fe400078e00ff */
[----:B-----5:R-:W-:Y:S05]  /*9a70*/  CALL.REL.NOINC `($__internal_342_$__cuda_sm70_shflsync_bfly_p) ;  /* 0x0000009000007944 */ /* 0x020fea0003c00000 */
[----:B-1----:R-:W-:Y:S01]  /*9a80*/  FMNMX.FTZ R0, R142, R43, !PT ;  /* 0x0000002b8e007209 */ /* 0x002fe20007810000 */
[----:B0-----:R-:W-:Y:S01]  /*9a90*/  IMAD.MOV.U32 R44, RZ, RZ, 0x4 ;  /* 0x00000004ff2c7424 */ /* 0x001fe200078e00ff */
[----:B------:R-:W-:Y:S01]  /*9aa0*/  MOV R40, 0x9af0 ;  /* 0x00009af000287802 */ /* 0x000fe20000000f00 */
[----:B------:R-:W-:-:S02]  /*9ab0*/  IMAD.MOV.U32 R45, RZ, RZ, 0x1f ;  /* 0x0000001fff2d7424 */ /* 0x000fc400078e00ff */
[----:B------:R-:W-:Y:S02]  /*9ac0*/  IMAD.MOV.U32 R46, RZ, RZ, -0x1 ;  /* 0xffffffffff2e7424 */ /* 0x000fe400078e00ff */
[----:B------:R-:W-:Y:S02]  /*9ad0*/  IMAD.MOV.U32 R43, RZ, RZ, R0 ;  /* 0x000000ffff2b7224 */ /* 0x000fe400078e0000 */
[----:B------:R-:W-:Y:S05]  /*9ae0*/  CALL.REL.NOINC `($__internal_342_$__cuda_sm70_shflsync_bfly_p) ;  /* 0x0000002000007944 */ /* 0x000fea0003c00000 */
[----:B-1----:R-:W-:Y:S01]  /*9af0*/  IMAD.MOV.U32 R3, RZ, RZ, R43 ;  /* 0x000000ffff037224 */ /* 0x002fe200078e002b */
[----:B0-----:R-:W-:Y:S05]  /*9b00*/  BRA `(.L_x_15599) ;  /* 0xffffb8d000007947 */ /* 0x001fea000383ffff */
        .weak           $__internal_342_$__cuda_sm70_shflsync_bfly_p
        .type           $__internal_342_$__cuda_sm70_shflsync_bfly_p,@function
        .size           $__internal_342_$__cuda_sm70_shflsync_bfly_p,(.L_x_23509 - $__internal_342_$__cuda_sm70_shflsync_bfly_p)
$__internal_342_$__cuda_sm70_shflsync_bfly_p:
[----:B------:R-:W-:Y:S01]  /*9b10*/  IMAD.MOV.U32 R41, RZ, RZ, 0x0 ;  /* 0x00000000ff297424 */ /* 0x000fe200078e00ff */
[----:B------:R-:W-:Y:S04]  /*9b20*/  WARPSYNC R46 ;  /* 0x0000002e00007348 */ /* 0x000fe80003800000 */
[----:B------:R0:W1:Y:S01]  /*9b30*/  SHFL.BFLY PT, R43, R43, R44, R45 ;  /* 0x0c00002c2b2b7389 */ /* 0x00006200000e002d */
[----:B------:R-:W-:Y:S05]  /*9b40*/  RET.REL.NODEC R40 `(_ZN4vllm25paged_attention_v1_kernelI13__nv_bfloat16S1_Li256ELi8ELi128ELNS_18Fp8KVCacheDataTypeE0ELb0EEEvPT_PKS3_PKT0_S9_ifPKiSB_iPKfiiiSD_SD_iiiii) ;  /* 0xffff64b028007950 */ /* 0x000fea0003c3ffff */
.L_x_15600:
        /* <DEDUP_REMOVED lines=11> */
.L_x_23509:


//--------------------- .text._ZN4vllm25paged_attention_v1_kernelI13__nv_bfloat16S1_Li192ELi8ELi128ELNS_18Fp8KVCacheDataTypeE0ELb0EEEvPT_PKS3_PKT0_S9_ifPKiSB_iPKfiiiSD_SD_iiiii --------------------------
	.section	.text._ZN4vllm25paged_attention_v1_kernelI13__nv_bfloat16S1_Li192ELi8ELi128ELNS_18Fp8KVCacheDataTypeE0ELb0EEEvPT_PKS3_PKT0_S9_ifPKiSB_iPKfiiiSD_SD_iiiii,"ax",@progbits
	.sectioninfo	@"SHI_REGISTERS=155"
	.align	128
        .global         _ZN4vllm25paged_attention_v1_kernelI13__nv_bfloat16S1_Li192ELi8ELi128ELNS_18Fp8KVCacheDataTypeE0ELb0EEEvPT_PKS3_PKT0_S9_ifPKiSB_iPKfiiiSD_SD_iiiii
        .type           _ZN4vllm25paged_attention_v1_kernelI13__nv_bfloat16S1_Li192ELi8ELi128ELNS_18Fp8KVCacheDataTypeE0ELb0EEEvPT_PKS3_PKT0_S9_ifPKiSB_iPKfiiiSD_SD_iiiii,@function
        .size           _ZN4vllm25paged_attention_v1_kernelI13__nv_bfloat16S1_Li192ELi8ELi128ELNS_18Fp8KVCacheDataTypeE0ELb0EEEvPT_PKS3_PKT0_S9_ifPKiSB_iPKfiiiSD_SD_iiiii,(.L_x_23510 - _ZN4vllm25paged_attention_v1_kernelI13__nv_bfloat16S1_Li192ELi8ELi128ELNS_18Fp8KVCacheDataTypeE0ELb0EEEvPT_PKS3_PKT0_S9_ifPKiSB_iPKfiiiSD_SD_iiiii)
        .other          _ZN4vllm25paged_attention_v1_kernelI13__nv_bfloat16S1_Li192ELi8ELi128ELNS_18Fp8KVCacheDataTypeE0ELb0EEEvPT_PKS3_PKT0_S9_ifPKiSB_iPKfiiiSD_SD_iiiii,@"STO_CUDA_ENTRY STV_DEFAULT"
_ZN4vllm25paged_attention_v1_kernelI13__nv_bfloat16S1_Li192ELi8ELi128ELNS_18Fp8KVCacheDataTypeE0ELb0EEEvPT_PKS3_PKT0_S9_ifPKiSB_iPKfiiiSD_SD_iiiii:
.text._ZN4vllm25paged_attention_v1_kernelI13__nv_bfloat16S1_Li192ELi8ELi128ELNS_18Fp8KVCacheDataTypeE0ELb0EEEvPT_PKS3_PKT0_S9_ifPKiSB_iPKfiiiSD_SD_iiiii:
        /* <DEDUP_REMOVED lines=61> */
[----:B0-----:R-:W-:Y:S02]  /*03d0*/  SHF.R.S32.HI R5, RZ, 0x1f, R2 ;  /* 0x0000001fff057819 */ /* 0x001fe40000011402 */
[----:B------:R-:W-:-:S02]  /*03e0*/  ISETP.GE.AND P2, PT, R4, RZ, PT ;  /* 0x000000ff0400720c */ /* 0x000fc40003f46270 */
[CC--:B------:R-:W-:Y:S02]  /*03f0*/  LEA.HI R6, R5.reuse, R2.reuse, RZ, 0x2 ;  /* 0x0000000205067211 */ /* 0x0c0fe400078f10ff */
[----:B------:R-:W-:Y:S02]  /*0400*/  LEA.HI R4, R5, R2, RZ, 0x5 ;  /* 0x0000000205047211 */ /* 0x000fe400078f28ff */
[----:B------:R-:W-:Y:S02]  /*0410*/  SHF.R.S32.HI R127, RZ, 0x2, R6 ;  /* 0x00000002ff7f7819 */ /* 0x000fe40000011406 */
[----:B------:R-:W-:Y:S02]  /*0420*/  @P0 IADD3 R3, R3, 0x1, RZ ;  /* 0x0000000103030810 */ /* 0x000fe40007ffe0ff */
[----:B------:R-:W-:Y:S02]  /*0430*/  ISETP.GT.AND P0, PT, R2, 0x5f, PT ;  /* 0x0000005f0200780c */ /* 0x000fe40003f04270 */
[----:B------:R-:W-:Y:S01]  /*0440*/  LOP3.LUT R5, R4, 0xffffffe0, RZ, 0xc0, !PT ;  /* 0xffffffe004057812 */ /* 0x000fe200078ec0ff */
[----:B------:R-:W-:Y:S01]  /*0450*/  @!P2 IMAD.MOV R3, RZ, RZ, -R3 ;  /* 0x000000ffff03a224 */ /* 0x000fe200078e0a03 */
[----:B------:R-:W-:-:S02]  /*0460*/  @!P1 LOP3.LUT R3, RZ, R10, RZ, 0x33, !PT ;  /* 0x0000000aff039212 */ /* 0x000fc400078e33ff */
[----:B------:R-:W-:Y:S01]  /*0470*/  SHF.R.S32.HI R4, RZ, 0x5, R4 ;  /* 0x00000005ff047819 */ /* 0x000fe20000011404 */
[----:B------:R-:W-:Y:S01]  /*0480*/  IMAD.IADD R5, R2, 0x1, -R5 ;  /* 0x0000000102057824 */ /* 0x000fe200078e0a05 */
[----:B--2---:R-:W-:-:S04]  /*0490*/  IADD3 R7, R0, 0x7, RZ ;  /* 0x0000000700077810 */ /* 0x004fc80007ffe0ff */
[----:B------:R-:W-:-:S04]  /*04a0*/  SHF.R.S32.HI R8, RZ, 0x1f, R7 ;  /* 0x0000001fff087819 */ /* 0x000fc80000011407 */
[----:B------:R-:W-:Y:S02]  /*04b0*/  LEA.HI R8, R8, R7, RZ, 0x3 ;  /* 0x0000000708087211 */ /* 0x000fe400078f18ff */
[----:B------:R-:W-:-:S05]  /*04c0*/  LOP3.LUT R7, R6, 0xfffffffc, RZ, 0xc0, !PT ;  /* 0xfffffffc06077812 */ /* 0x000fca00078ec0ff */
[----:B------:R-:W-:Y:S01]  /*04d0*/  IMAD.IADD R6, R2, 0x1, -R7 ;  /* 0x0000000102067824 */ /* 0x000fe200078e0a07 */
[----:B------:R-:W-:Y:S01]  /*04e0*/  SHF.R.S32.HI R7, RZ, 0x3, R8 ;  /* 0x00000003ff077819 */ /* 0x000fe20000011408 */
        /* <DEDUP_REMOVED lines=24> */
.L_x_15605:
[----:B------:R-:W-:-:S06]  /*0670*/  IMAD.MOV.U32 R9, RZ, RZ, R17 ;  /* 0x000000ffff097224 */ /* 0x000fcc00078e0011 */
[----:B------:R0:W2:Y:S01]  /*0680*/  LDG.E.CONSTANT R9, [R8.64] ;  /* 0x0000000a08097981 */ /* 0x0000a2000c1e9900 */
[----:B------:R-:W-:Y:S02]  /*0690*/  IADD3 R12, R12, -0x1, RZ ;  /* 0xffffffff0c0c7810 */ /* 0x000fe40007ffe0ff */
[----:B------:R-:W-:Y:S02]  /*06a0*/  IADD3 R13, R13, 0x20, RZ ;  /* 0x000000200d0d7810 */ /* 0x000fe40007ffe0ff */
[----:B------:R-:W-:Y:S02]  /*06b0*/  ISETP.NE.AND P0, PT, R12, RZ, PT ;  /* 0x000000ff0c00720c */ /* 0x000fe40003f05270 */
[----:B0-----:R-:W-:-:S05]  /*06c0*/  IADD3 R8, P2, R8, 0x200, RZ ;  /* 0x0000020008087810 */ /* 0x001fca0007f5e0ff */
[----:B------:R-:W-:Y:S01]  /*06d0*/  IMAD.X R17, RZ, RZ, R17, P2 ;  /* 0x000000ffff117224 */ /* 0x000fe200010e0611 */
[----:B--2---:R0:W-:Y:S02]  /*06e0*/  STS [R14], R9 ;  /* 0x000000090e007388 */ /* 0x0041e40000000800 */
[----:B0-----:R-:W-:-:S03]  /*06f0*/  IADD3 R14, R14, 0x80, RZ ;  /* 0x000000800e0e7810 */ /* 0x001fc60007ffe0ff */
[----:B------:R-:W-:Y:S05]  /*0700*/  @P0 BRA `(.L_x_15605) ;  /* 0xffffff6000000947 */ /* 0x000fea000383ffff */
.L_x_15604:
[----:B------:R-:W-:Y:S05]  /*0710*/  BSYNC B1 ;  /* 0x0000000000017941 */ /* 0x000fea0003800000 */
.L_x_15603:
[----:B------:R-:W-:Y:S05]  /*0720*/  @!P1 BRA `(.L_x_15602) ;  /* 0x000001a000009947 */ /* 0x000fea0003800000 */
[----:B------:R-:W-:Y:S01]  /*0730*/  IADD3 R10, P0, R10, R11, RZ ;  /* 0x0000000b0a0a7210 */ /* 0x000fe20007f1e0ff */
[----:B------:R-:W-:Y:S02]  /*0740*/  IMAD R11, R6, 0x18, R13 ;  /* 0x00000018060b7824 */ /* 0x000fe400078e020d */
[----:B------:R-:W-:Y:S02]  /*0750*/  IMAD R8, R13, 0x4, R6 ;  /* 0x000000040d087824 */ /* 0x000fe400078e0206 */
[----:B------:R-:W-:Y:S01]  /*0760*/  IMAD.X R9, R15, 0x1, R16, P0 ;  /* 0x000000010f097824 */ /* 0x000fe200000e0610 */
[C---:B------:R-:W-:Y:S02]  /*0770*/  LEA R15, P0, R10.reuse, c[0x0][0x168], 0x1 ;  /* 0x00005a000a0f7a11 */ /* 0x040fe400078008ff */
[----:B------:R-:W-:Y:S02]  /*0780*/  LEA R11, R11, 0x100, 0x2 ;  /* 0x000001000b0b7811 */ /* 0x000fe400078e10ff */
[----:B------:R-:W-:-:S02]  /*0790*/  LEA.HI.X R20, R10, c[0x0][0x16c], R9, 0x1, P0 ;  /* 0x00005b000a147a11 */ /* 0x000fc400000f0c09 */
[----:B------:R-:W-:Y:S01]  /*07a0*/  IADD3 R10, R13, -0x80, RZ ;  /* 0xffffff800d0a7810 */ /* 0x000fe20007ffe0ff */
[----:B------:R-:W-:Y:S02]  /*07b0*/  IMAD.SHL.U32 R13, R8, 0x2, RZ ;  /* 0x00000002080d7824 */ /* 0x000fe400078e00ff */
.L_x_15606:
        /* <DEDUP_REMOVED lines=17> */
.L_x_15602:
[----:B------:R-:W-:Y:S05]  /*08d0*/  BSYNC B0 ;  /* 0x0000000000007941 */ /* 0x000fea0003800000 */
.L_x_15601:
        /* <DEDUP_REMOVED lines=9> */
[----:B------:R-:W-:Y:S02]  /*0970*/  IADD3 R14, R6, 0xc, RZ ;  /* 0x0000000c060e7810 */ /* 0x000fe40007ffe0ff */
[----:B------:R-:W-:Y:S02]  /*0980*/  LOP3.LUT R8, R8, 0xfffffff8, RZ, 0xc0, !PT ;  /* 0xfffffff808087812 */ /* 0x000fe400078ec0ff */
[----:B------:R-:W-:Y:S02]  /*0990*/  SHF.R.S32.HI R11, RZ, 0x1f, R10 ;  /* 0x0000001fff0b7819 */ /* 0x000fe4000001140a */
[----:B------:R-:W-:Y:S01]  /*09a0*/  IADD3 R12, R6, 0x8, RZ ;  /* 0x00000008060c7810 */ /* 0x000fe20007ffe0ff */
[----:B------:R-:W-:Y:S01]  /*09b0*/  IMAD.IADD R127, R127, 0x1, -R8 ;  /* 0x000000017f7f7824 */ /* 0x000fe200078e0a08 */
[----:B------:R-:W-:-:S02]  /*09c0*/  SHF.R.S32.HI R15, RZ, 0x1f, R14 ;  /* 0x0000001fff0f7819 */ /* 0x000fc4000001140e */
        /* <DEDUP_REMOVED lines=10> */
[----:B------:R-:W-:-:S02]  /*0a70*/  SHF.R.S32.HI R12, RZ, 0x1f, R11 ;  /* 0x0000001fff0c7819 */ /* 0x000fc4000001140b */
[----:B------:R-:W-:Y:S02]  /*0a80*/  SHF.R.S32.HI R16, RZ, 0x1f, R15 ;  /* 0x0000001fff107819 */ /* 0x000fe4000001140f */
[----:B------:R-:W-:Y:S02]  /*0a90*/  LEA.HI R10, R10, R9, RZ, 0x3 ;  /* 0x000000090a0a7211 */ /* 0x000fe400078f18ff */
[----:B------:R-:W-:Y:S02]  /*0aa0*/  LEA.HI R12, R12, R11, RZ, 0x3 ;  /* 0x0000000b0c0c7211 */ /* 0x000fe400078f18ff */
[----:B------:R-:W-:Y:S02]  /*0ab0*/  LEA.HI R16, R16, R15, RZ, 0x3 ;  /* 0x0000000f10107211 */ /* 0x000fe400078f18ff */
[----:B------:R-:W-:Y:S02]  /*0ac0*/  LOP3.LUT R10, R10, 0xfffffff8, RZ, 0xc0, !PT ;  /* 0xfffffff80a0a7812 */ /* 0x000fe400078ec0ff */
[----:B------:R-:W-:-:S02]  /*0ad0*/  LOP3.LUT R12, R12, 0xfffffff8, RZ, 0xc0, !PT ;  /* 0xfffffff80c0c7812 */ /* 0x000fc400078ec0ff */
[----:B------:R-:W-:Y:S01]  /*0ae0*/  SHF.R.S32.HI R14, RZ, 0x1f, R13 ;  /* 0x0000001fff0e7819 */ /* 0x000fe2000001140d */
[----:B------:R-:W-:Y:S01]  /*0af0*/  IMAD.IADD R9, R9, 0x1, -R10 ;  /* 0x0000000109097824 */ /* 0x000fe200078e0a0a */
[----:B------:R-:W-:Y:S01]  /*0b00*/  LOP3.LUT R16, R16, 0xfffffff8, RZ, 0xc0, !PT ;  /* 0xfffffff810107812 */ /* 0x000fe200078ec0ff */
[----:B------:R-:W-:Y:S01]  /*0b10*/  IMAD.IADD R10, R11, 0x1, -R12 ;  /* 0x000000010b0a7824 */ /* 0x000fe200078e0a0c */
[----:B------:R-:W-:Y:S02]  /*0b20*/  LEA.HI R14, R14, R13, RZ, 0x3 ;  /* 0x0000000d0e0e7211 */ /* 0x000fe400078f18ff */
[C---:B------:R-:W-:Y:S01]  /*0b30*/  IADD3 R18, R6.reuse, 0x1c, RZ ;  /* 0x0000001c06127810 */ /* 0x040fe20007ffe0ff */
[----:B------:R-:W-:Y:S01]  /*0b40*/  IMAD.IADD R12, R15, 0x1, -R16 ;  /* 0x000000010f0c7824 */ /* 0x000fe200078e0a10 */
[----:B------:R-:W-:Y:S02]  /*0b50*/  IADD3 R15, R6, 0x14, RZ ;  /* 0x00000014060f7810 */ /* 0x000fe40007ffe0ff */
[----:B------:R-:W-:-:S02]  /*0b60*/  LOP3.LUT R14, R14, 0xfffffff8, RZ, 0xc0, !PT ;  /* 0xfffffff80e0e7812 */ /* 0x000fc400078ec0ff */
[C---:B------:R-:W-:Y:S02]  /*0b70*/  IADD3 R17, R6.reuse, 0x10, RZ ;  /* 0x0000001006117810 */ /* 0x040fe40007ffe0ff */
[----:B------:R-:W-:Y:S01]  /*0b80*/  SHF.R.S32.HI R38, RZ, 0x1f, R15 ;  /* 0x0000001fff267819 */ /* 0x000fe2000001140f */
[----:B------:R-:W-:Y:S01]  /*0b90*/  IMAD.IADD R11, R13, 0x1, -R14 ;  /* 0x000000010d0b7824 */ /* 0x000fe200078e0a0e */
[----:B------:R-:W-:Y:S01]  /*0ba0*/  IADD3 R16, R6, 0x18, RZ ;  /* 0x0000001806107810 */ /* 0x000fe20007ffe0ff */
[----:B------:R-:W-:Y:S01]  /*0bb0*/  IMAD.SHL.U32 R13, R17, 0x2, RZ ;  /* 0x00000002110d7824 */ /* 0x000fe200078e00ff */
[----:B------:R-:W-:Y:S02]  /*0bc0*/  SHF.R.S32.HI R19, RZ, 0x1f, R18 ;  /* 0x0000001fff137819 */ /* 0x000fe40000011412 */
[----:B------:R-:W-:Y:S02]  /*0bd0*/  SHF.R.S32.HI R14, RZ, 0x1f, R17 ;  /* 0x0000001fff0e7819 */ /* 0x000fe40000011411 */
[----:B------:R-:W-:Y:S01]  /*0be0*/  LEA.HI R38, R38, R15, RZ, 0x2 ;  /* 0x0000000f26267211 */ /* 0x000fe200078f10ff */
[----:B------:R-:W-:Y:S01]  /*0bf0*/  IMAD.SHL.U32 R15, R15, 0x2, RZ ;  /* 0x000000020f0f7824 */ /* 0x000fe200078e00ff */
[----:B------:R-:W-:-:S02]  /*0c00*/  SHF.R.S32.HI R39, RZ, 0x1f, R16 ;  /* 0x0000001fff277819 */ /* 0x000fc40000011410 */
[----:B------:R-:W-:Y:S01]  /*0c10*/  LEA.HI R40, R19, R18, RZ, 0x2 ;  /* 0x0000001213287211 */ /* 0x000fe200078f10ff */
[----:B------:R-:W-:Y:S01]  /*0c20*/  IMAD.SHL.U32 R19, R18, 0x2, RZ ;  /* 0x0000000212137824 */ /* 0x000fe200078e00ff */
[----:B------:R-:W-:Y:S01]  /*0c30*/  LEA.HI R37, R14, R17, RZ, 0x2 ;  /* 0x000000110e257211 */ /* 0x000fe200078f10ff */
[----:B------:R-:W-:Y:S01]  /*0c40*/  IMAD.SHL.U32 R17, R16, 0x2, RZ ;  /* 0x0000000210117824 */ /* 0x000fe200078e00ff */
[----:B------:R-:W-:Y:S01]  /*0c50*/  LEA.HI R39, R39, R16, RZ, 0x2 ;  /* 0x0000001027277211 */ /* 0x000fe200078f10ff */
[----:B------:R-:W-:Y:S01]  /*0c60*/  IMAD.SHL.U32 R40, R40, 0x10, RZ ;  /* 0x0000001028287824 */ /* 0x000fe200078e00ff */
[----:B------:R-:W-:Y:S02]  /*0c70*/  SHF.R.S32.HI R14, RZ, 0x1f, R13 ;  /* 0x0000001fff0e7819 */ /* 0x000fe4000001140d */
        /* <DEDUP_REMOVED lines=12> */
[----:B------:R-:W-:-:S02]  /*0d40*/  LEA.HI R18, R18, R17, RZ, 0x3 ;  /* 0x0000001112127211 */ /* 0x000fc400078f18ff */
[C---:B------:R-:W-:Y:S01]  /*0d50*/  IADD3 R22, R6.reuse, 0x2c, RZ ;  /* 0x0000002c06167810 */ /* 0x040fe20007ffe0ff */
[----:B------:R-:W-:Y:S01]  /*0d60*/  IMAD.IADD R16, R19, 0x1, -R20 ;  /* 0x0000000113107824 */ /* 0x000fe200078e0a14 */
[----:B------:R-:W-:Y:S02]  /*0d70*/  IADD3 R19, R6, 0x24, RZ ;  /* 0x0000002406137810 */ /* 0x000fe40007ffe0ff */
[----:B------:R-:W-:Y:S02]  /*0d80*/  LOP3.LUT R18, R18, 0xfffffff8, RZ, 0xc0, !PT ;  /* 0xfffffff812127812 */ /* 0x000fe400078ec0ff */
[C---:B------:R-:W-:Y:S02]  /*0d90*/  IADD3 R21, R6.reuse, 0x20, RZ ;  /* 0x0000002006157810 */ /* 0x040fe40007ffe0ff */
[----:B------:R-:W-:Y:S01]  /*0da0*/  SHF.R.S32.HI R42, RZ, 0x1f, R19 ;  /* 0x0000001fff2a7819 */ /* 0x000fe20000011413 */
[----:B------:R-:W-:Y:S01]  /*0db0*/  IMAD.IADD R15, R17, 0x1, -R18 ;  /* 0x00000001110f7824 */ /* 0x000fe200078e0a12 */
[----:B------:R-:W-:Y:S01]  /*0dc0*/  IADD3 R20, R6, 0x28, RZ ;  /* 0x0000002806147810 */ /* 0x000fe20007ffe0ff */
[----:B------:R-:W-:Y:S01]  /*0dd0*/  IMAD.SHL.U32 R17, R21, 0x2, RZ ;  /* 0x0000000215117824 */ /* 0x000fe200078e00ff */
[----:B------:R-:W-:-:S02]  /*0de0*/  SHF.R.S32.HI R23, RZ, 0x1f, R22 ;  /* 0x0000001fff177819 */ /* 0x000fc40000011416 */
[----:B------:R-:W-:Y:S02]  /*0df0*/  SHF.R.S32.HI R18, RZ, 0x1f, R21 ;  /* 0x0000001fff127819 */ /* 0x000fe40000011415 */
[----:B------:R-:W-:Y:S01]  /*0e00*/  LEA.HI R42, R42, R19, RZ, 0x2 ;  /* 0x000000132a2a7211 */ /* 0x000fe200078f10ff */
[----:B------:R-:W-:Y:S01]  /*0e10*/  IMAD.SHL.U32 R19, R19, 0x2, RZ ;  /* 0x0000000213137824 */ /* 0x000fe200078e00ff */
[----:B------:R-:W-:Y:S02]  /*0e20*/  SHF.R.S32.HI R43, RZ, 0x1f, R20 ;  /* 0x0000001fff2b7819 */ /* 0x000fe40000011414 */
        /* <DEDUP_REMOVED lines=24> */
[----:B------:R-:W-:-:S02]  /*0fb0*/  LOP3.LUT R22, R22, 0xfffffff8, RZ, 0xc0, !PT ;  /* 0xfffffff816167812 */ /* 0x000fc400078ec0ff */
[C---:B------:R-:W-:Y:S02]  /*0fc0*/  IADD3 R23, R6.reuse, 0x34, RZ ;  /* 0x0000003406177810 */ /* 0x040fe40007ffe0ff */
[C---:B------:R-:W-:Y:S01]  /*0fd0*/  IADD3 R27, R6.reuse, 0x3c, RZ ;  /* 0x0000003c061b7810 */ /* 0x040fe20007ffe0ff */
[----:B------:R-:W-:Y:S01]  /*0fe0*/  IMAD.IADD R19, R21, 0x1, -R22 ;  /* 0x0000000115137824 */ /* 0x000fe200078e0a16 */
[----:B------:R-:W-:Y:S01]  /*0ff0*/  SHF.R.S32.HI R24, RZ, 0x1f, R23 ;  /* 0x0000001fff187819 */ /* 0x000fe20000011417 */
[----:B------:R-:W-:Y:S01]  /*1000*/  IMAD.SHL.U32 R21, R25, 0x2, RZ ;  /* 0x0000000219157824 */ /* 0x000fe200078e00ff */
[----:B------:R-:W-:Y:S02]  /*1010*/  SHF.R.S32.HI R22, RZ, 0x1f, R25 ;  /* 0x0000001fff167819 */ /* 0x000fe40000011419 */
[----:B------:R-:W-:Y:S02]  /*1020*/  IADD3 R26, R6, 0x38, RZ ;  /* 0x00000038061a7810 */ /* 0x000fe40007ffe0ff */
[----:B------:R-:W-:Y:S01]  /*1030*/  LEA.HI R51, R24, R23, RZ, 0x2 ;  /* 0x0000001718337211 */ /* 0x000fe200078f10ff */
[----:B------:R-:W-:Y:S01]  /*1040*/  IMAD.SHL.U32 R23, R23, 0x2, RZ ;  /* 0x0000000217177824 */ /* 0x000fe200078e00ff */
[----:B------:R-:W-:-:S02]  /*1050*/  SHF.R.S32.HI R24, RZ, 0x1f, R27 ;  /* 0x0000001fff187819 */ /* 0x000fc4000001141b */
[----:B------:R-:W-:Y:S01]  /*1060*/  LEA.HI R50, R22, R25, RZ, 0x2 ;  /* 0x0000001916327211 */ /* 0x000fe200078f10ff */
[----:B------:R-:W-:Y:S01]  /*1070*/  IMAD.SHL.U32 R51, R51, 0x10, RZ ;  /* 0x0000001033337824 */ /* 0x000fe200078e00ff */
[----:B------:R-:W-:Y:S02]  /*1080*/  SHF.R.S32.HI R25, RZ, 0x1f, R26 ;  /* 0x0000001fff197819 */ /* 0x000fe4000001141a */
        /* <DEDUP_REMOVED lines=13> */
[----:B------:R-:W-:Y:S02]  /*1160*/  LEA.HI R28, R28, R27, RZ, 0x3 ;  /* 0x0000001b1c1c7211 */ /* 0x000fe400078f18ff */
[----:B------:R-:W-:Y:S02]  /*1170*/  LOP3.LUT R22, R22, 0xfffffff8, RZ, 0xc0, !PT ;  /* 0xfffffff816167812 */ /* 0x000fe400078ec0ff */
[----:B------:R-:W-:Y:S02]  /*1180*/  LEA.HI R25, R25, R26, RZ, 0x3 ;  /* 0x0000001a19197211 */ /* 0x000fe400078f18ff */
[----:B------:R-:W-:Y:S01]  /*1190*/  LOP3.LUT R24, R24, 0xfffffff8, RZ, 0xc0, !PT ;  /* 0xfffffff818187812 */ /* 0x000fe200078ec0ff */
[----:B------:R-:W-:Y:S01]  /*11a0*/  IMAD.IADD R21, R21, 0x1, -R22 ;  /* 0x0000000115157824 */ /* 0x000fe200078e0a16 */
[----:B------:R-:W-:-:S02]  /*11b0*/  LOP3.LUT R28, R28, 0xfffffff8, RZ, 0xc0, !PT ;  /* 0xfffffff81c1c7812 */ /* 0x000fc400078ec0ff */
[----:B------:R-:W-:Y:S01]  /*11c0*/  LOP3.LUT R25, R25, 0xfffffff8, RZ, 0xc0, !PT ;  /* 0xfffffff819197812 */ /* 0x000fe200078ec0ff */
[----:B------:R-:W-:Y:S01]  /*11d0*/  IMAD.IADD R22, R23, 0x1, -R24 ;  /* 0x0000000117167824 */ /* 0x000fe200078e0a18 */
[C---:B------:R-:W-:Y:S01]  /*11e0*/  IADD3 R29, R6.reuse, 0x40, RZ ;  /* 0x00000040061d7810 */ /* 0x040fe20007ffe0ff */
[----:B------:R-:W-:Y:S01]  /*11f0*/  IMAD.IADD R24, R27, 0x1, -R28 ;  /* 0x000000011b187824 */ /* 0x000fe200078e0a1c */
[----:B------:R-:W-:Y:S01]  /*1200*/  IADD3 R27, R6, 0x44, RZ ;  /* 0x00000044061b7810 */ /* 0x000fe20007ffe0ff */
[----:B------:R-:W-:Y:S01]  /*1210*/  IMAD.IADD R23, R26, 0x1, -R25 ;  /* 0x000000011a177824 */ /* 0x000fe200078e0a19 */
[----:B------:R-:W-:Y:S01]  /*1220*/  SHF.R.S32.HI R26, RZ, 0x1f, R29 ;  /* 0x0000001fff1a7819 */ /* 0x000fe2000001141d */
[----:B------:R-:W-:Y:S01]  /*1230*/  IMAD.SHL.U32 R25, R29, 0x2, RZ ;  /* 0x000000021d197824 */ /* 0x000fe200078e00ff */
[----:B------:R-:W-:Y:S02]  /*1240*/  IADD3 R30, R6, 0x48, RZ ;  /* 0x00000048061e7810 */ /* 0x000fe40007ffe0ff */
[----:B------:R-:W-:-:S02]  /*1250*/  SHF.R.S32.HI R28, RZ, 0x1f, R27 ;  /* 0x0000001fff1c7819 */ /* 0x000fc4000001141b */
[----:B------:R-:W-:Y:S02]  /*1260*/  IADD3 R31, R6, 0x4c, RZ ;  /* 0x0000004c061f7810 */ /* 0x000fe40007ffe0ff */
[----:B------:R-:W-:Y:S02]  /*1270*/  LEA.HI R55, R26, R29, RZ, 0x2 ;  /* 0x0000001d1a377211 */ /* 0x000fe400078f10ff */
[----:B------:R-:W-:Y:S02]  /*1280*/  SHF.R.S32.HI R29, RZ, 0x1f, R30 ;  /* 0x0000001fff1d7819 */ /* 0x000fe4000001141e */
        /* <DEDUP_REMOVED lines=15> */
[----:B------:R-:W-:Y:S02]  /*1380*/  LOP3.LUT R26, R26, 0xfffffff8, RZ, 0xc0, !PT ;  /* 0xfffffff81a1a7812 */ /* 0x000fe400078ec0ff */
[----:B------:R-:W-:Y:S02]  /*1390*/  SHF.R.S32.HI R32, RZ, 0x1f, R31 ;  /* 0x0000001fff207819 */ /* 0x000fe4000001141f */
[----:B------:R-:W-:Y:S01]  /*13a0*/  LEA.HI R28, R28, R27, RZ, 0x3 ;  /* 0x0000001b1c1c7211 */ /* 0x000fe200078f18ff */
[----:B------:R-:W-:Y:S01]  /*13b0*/  IMAD.IADD R25, R25, 0x1, -R26 ;  /* 0x0000000119197824 */ /* 0x000fe200078e0a1a */
[----:B------:R-:W-:Y:S02]  /*13c0*/  LEA.HI R29, R29, R30, RZ, 0x3 ;  /* 0x0000001e1d1d7211 */ /* 0x000fe400078f18ff */
[----:B------:R-:W-:Y:S02]  /*13d0*/  LEA.HI R32, R32, R31, RZ, 0x3 ;  /* 0x0000001f20207211 */ /* 0x000fe400078f18ff */
[----:B------:R-:W-:-:S02]  /*13e0*/  LOP3.LUT R26, R28, 0xfffffff8, RZ, 0xc0, !PT ;  /* 0xfffffff81c1a7812 */ /* 0x000fc400078ec0ff */
[----:B------:R-:W-:Y:S02]  /*13f0*/  LOP3.LUT R29, R29, 0xfffffff8, RZ, 0xc0, !PT ;  /* 0xfffffff81d1d7812 */ /* 0x000fe400078ec0ff */
[----:B------:R-:W-:Y:S01]  /*1400*/  IADD3 R34, R6, 0x50, RZ ;  /* 0x0000005006227810 */ /* 0x000fe20007ffe0ff */
[----:B------:R-:W-:Y:S01]  /*1410*/  IMAD.IADD R26, R27, 0x1, -R26 ;  /* 0x000000011b1a7824 */ /* 0x000fe200078e0a1a */
[----:B------:R-:W-:Y:S01]  /*1420*/  LOP3.LUT R28, R32, 0xfffffff8, RZ, 0xc0, !PT ;  /* 0xfffffff8201c7812 */ /* 0x000fe200078ec0ff */
[----:B------:R-:W-:Y:S01]  /*1430*/  IMAD.IADD R27, R30, 0x1, -R29 ;  /* 0x000000011e1b7824 */ /* 0x000fe200078e0a1d */
[----:B------:R-:W-:Y:S02]  /*1440*/  SHF.R.S32.HI R29, RZ, 0x1f, R34 ;  /* 0x0000001fff1d7819 */ /* 0x000fe40000011422 */
[C---:B------:R-:W-:Y:S01]  /*1450*/  IADD3 R45, R6.reuse, 0x58, RZ ;  /* 0x00000058062d7810 */ /* 0x040fe20007ffe0ff */
[----:B------:R-:W-:Y:S01]  /*1460*/  IMAD.IADD R28, R31, 0x1, -R28 ;  /* 0x000000011f1c7824 */ /* 0x000fe200078e0a1c */
[----:B------:R-:W-:-:S02]  /*1470*/  IADD3 R31, R6, 0x54, RZ ;  /* 0x00000054061f7810 */ /* 0x000fc40007ffe0ff */
[----:B------:R-:W-:Y:S01]  /*1480*/  LEA.HI R59, R29, R34, RZ, 0x2 ;  /* 0x000000221d3b7211 */ /* 0x000fe200078f10ff */
[----:B------:R-:W-:Y:S01]  /*1490*/  IMAD.SHL.U32 R29, R34, 0x2, RZ ;  /* 0x00000002221d7824 */ /* 0x000fe200078e00ff */
[----:B------:R-:W-:Y:S02]  /*14a0*/  SHF.R.S32.HI R32, RZ, 0x1f, R31 ;  /* 0x0000001fff207819 */ /* 0x000fe4000001141f */
[----:B------:R-:W-:Y:S01]  /*14b0*/  SHF.R.S32.HI R34, RZ, 0x1f, R45 ;  /* 0x0000001fff227819 */ /* 0x000fe2000001142d */
[----:B------:R-:W-:Y:S01]  /*14c0*/  IMAD.SHL.U32 R66, R59, 0x10, RZ ;  /* 0x000000103b427824 */ /* 0x000fe200078e00ff */
[----:B------:R-:W-:Y:S02]  /*14d0*/  IADD3 R46, R6, 0x5c, RZ ;  /* 0x0000005c062e7810 */ /* 0x000fe40007ffe0ff */
[----:B------:R-:W-:Y:S02]  /*14e0*/  SHF.R.S32.HI R30, RZ, 0x1f, R29 ;  /* 0x0000001fff1e7819 */ /* 0x000fe4000001141d */
[----:B------:R-:W-:Y:S01]  /*14f0*/  LEA.HI R67, R32, R31, RZ, 0x2 ;  /* 0x0000001f20437211 */ /* 0x000fe200078f10ff */
        /* <DEDUP_REMOVED lines=8> */
[----:B------:R-:W-:Y:S02]  /*1580*/  SHF.R.S32.HI R34, RZ, 0x1f, R45 ;  /* 0x0000001fff227819 */ /* 0x000fe4000001142d */
[----:B------:R-:W-:Y:S01]  /*1590*/  LEA.HI R69, R47, R46, RZ, 0x2 ;  /* 0x0000002e2f457211 */ /* 0x000fe200078f10ff */
[----:B------:R-:W-:Y:S01]  /*15a0*/  IMAD.SHL.U32 R47, R46, 0x2, RZ ;  /* 0x000000022e2f7824 */ /* 0x000fe200078e00ff */
[----:B------:R-:W-:Y:S02]  /*15b0*/  LOP3.LUT R30, R30, 0xfffffff8, RZ, 0xc0, !PT ;  /* 0xfffffff81e1e7812 */ /* 0x000fe400078ec0ff */
[----:B------:R-:W-:Y:S01]  /*15c0*/  LEA.HI R32, R32, R31, RZ, 0x3 ;  /* 0x0000001f20207211 */ /* 0x000fe200078f18ff */
[----:B------:R-:W-:Y:S01]  /*15d0*/  IMAD.SHL.U32 R69, R69, 0x10, RZ ;  /* 0x0000001045457824 */ /* 0x000fe200078e00ff */
[----:B------:R-:W-:Y:S01]  /*15e0*/  LEA.HI R46, R34, R45, RZ, 0x3 ;  /* 0x0000002d222e7211 */ /* 0x000fe200078f18ff */
[----:B------:R-:W-:Y:S01]  /*15f0*/  IMAD R34, R3, c[0x0][0x1b0], RZ ;  /* 0x00006c0003227a24 */ /* 0x000fe200078e02ff */
[----:B------:R-:W-:Y:S01]  /*1600*/  SHF.R.S32.HI R48, RZ, 0x1f, R47 ;  /* 0x0000001fff307819 */ /* 0x000fe2000001142f */
[----:B------:R-:W-:Y:S01]  /*1610*/  IMAD.IADD R29, R29, 0x1, -R30 ;  /* 0x000000011d1d7824 */ /* 0x000fe200078e0a1e */
[----:B------:R-:W-:-:S02]  /*1620*/  LOP3.LUT R30, R32, 0xfffffff8, RZ, 0xc0, !PT ;  /* 0xfffffff8201e7812 */ /* 0x000fc400078ec0ff */
[----:B------:R-:W-:Y:S02]  /*1630*/  LOP3.LUT R46, R46, 0xfffffff8, RZ, 0xc0, !PT ;  /* 0xfffffff82e2e7812 */ /* 0x000fe400078ec0ff */
[----:B------:R-:W-:Y:S01]  /*1640*/  SHF.R.S32.HI R49, RZ, 0x1f, R71 ;  /* 0x0000001fff317819 */ /* 0x000fe20000011447 */
[----:B------:R-:W-:Y:S01]  /*1650*/  IMAD.IADD R30, R31, 0x1, -R30 ;  /* 0x000000011f1e7824 */ /* 0x000fe200078e0a1e */
[----:B------:R-:W-:Y:S01]  /*1660*/  IADD3 R70, P0, R34, R71, RZ ;  /* 0x0000004722467210 */ /* 0x000fe20007f1e0ff */
[----:B------:R-:W-:Y:S01]  /*1670*/  IMAD.IADD R31, R45, 0x1, -R46 ;  /* 0x000000012d1f7824 */ /* 0x000fe200078e0a2e */
[----:B------:R-:W-:Y:S01]  /*1680*/  LEA.HI R48, R48, R47, RZ, 0x3 ;  /* 0x0000002f30307211 */ /* 0x000fe200078f18ff */
[----:B------:R-:W-:Y:S01]  /*1690*/  IMAD.MOV.U32 R46, RZ, RZ, c[0x0][0x1ac] ;  /* 0x00006b00ff2e7624 */ /* 0x000fe200078e00ff */
[----:B------:R-:W-:Y:S01]  /*16a0*/  LEA.HI.X.SX32 R71, R34, R49, 0x1, P0 ;  /* 0x0000003122477211 */ /* 0x000fe200000f0eff */
[----:B------:R-:W-:Y:S01]  /*16b0*/  IMAD.SHL.U32 R49, R38, 0x10, RZ ;  /* 0x0000001026317824 */ /* 0x000fe200078e00ff */
[----:B------:R-:W-:Y:S01]  /*16c0*/  LOP3.LUT R32, R48, 0xfffffff8, RZ, 0xc0, !PT ;  /* 0xfffffff830207812 */ /* 0x000fe200078ec0ff */
[----:B------:R-:W-:Y:S01]  /*16d0*/  IMAD.SHL.U32 R48, R37, 0x10, RZ ;  /* 0x0000001025307824 */ /* 0x000fe200078e00ff */
[----:B-----5:R-:W-:Y:S01]  /*16e0*/  FSETP.NEU.FTZ.AND P0, PT, R119, RZ, PT ;  /* 0x000000ff7700720b */ /* 0x020fe20003f1d000 */
[----:B------:R-:W-:Y:S01]  /*16f0*/  IMAD R45, R33, c[0x0][0x198], RZ ;  /* 0x00006600212d7a24 */ /* 0x000fe200078e02ff */
[----:B------:R-:W-:Y:S01]  /*1700*/  SHF.R.S32.HI R34, RZ, 0x1f, R46 ;  /* 0x0000001fff227819 */ /* 0x000fe2000001142e */
[----:B------:R-:W-:Y:S01]  /*1710*/  IMAD.IADD R32, R47, 0x1, -R32 ;  /* 0x000000012f207824 */ /* 0x000fe200078e0a20 */
[----:B------:R-:W-:Y:S01]  /*1720*/  LOP3.LUT R38, R48, 0xffffffc0, RZ, 0xc0, !PT ;  /* 0xffffffc030267812 */ /* 0x000fe200078ec0ff */
[----:B------:R-:W-:Y:S01]  /*1730*/  IMAD.SHL.U32 R46, R35, 0x10, RZ ;  /* 0x00000010232e7824 */ /* 0x000fe200078e00ff */
[----:B------:R-:W-:Y:S01]  /*1740*/  LOP3.LUT R35, R8, 0xffffffc0, RZ, 0xc0, !PT ;  /* 0xffffffc008237812 */ /* 0x000fe200078ec0ff */
[----:B------:R-:W-:Y:S01]  /*1750*/  IMAD.SHL.U32 R47, R36, 0x10, RZ ;  /* 0x00000010242f7824 */ /* 0x000fe200078e00ff */
        /* <DEDUP_REMOVED lines=77> */
[----:B------:R-:W-:Y:S02]  /*1c30*/  LEA R126, R119, 0x1a0, 0x2 ;  /* 0x000001a0777e7811 */ /* 0x000fe400078e10ff */
[----:B------:R-:W-:-:S05]  /*1c40*/  LEA.HI.X R125, R45, c[0x0][0x18c], R40, 0x2, P0 ;  /* 0x000063002d7d7a11 */ /* 0x000fca00000f1428 */
.L_x_15615:
        /* <DEDUP_REMOVED lines=14> */
[-C--:B------:R-:W-:Y:S01]  /*1d30*/  IADD3 R41, P0, P2, R11, R48.reuse, R36 ;  /* 0x000000300b297210 */ /* 0x080fe20007a1e024 */
[----:B------:R0:W2:Y:S01]  /*1d40*/  LDG.E.CONSTANT R146, [R146.64] ;  /* 0x0000000a92927981 */ /* 0x0000a2000c1e9900 */
[----:B------:R-:W-:-:S02]  /*1d50*/  IADD3 R44, P3, P4, R12, R48, R37 ;  /* 0x000000300c2c7210 */ /* 0x000fc40007c7e025 */
[----:B------:R-:W-:Y:S01]  /*1d60*/  LEA R40, P1, R41, c[0x0][0x170], 0x1 ;  /* 0x00005c0029287a11 */ /* 0x000fe200078208ff */
[----:B------:R1:W3:Y:S01]  /*1d70*/  LDG.E.CONSTANT R142, [R42.64] ;  /* 0x0000000a2a8e7981 */ /* 0x0002e2000c1e9900 */
[----:B------:R-:W-:-:S04]  /*1d80*/  IADD3.X R46, R97, R49, R74, P0, P2 ;  /* 0x00000031612e7210 */ /* 0x000fc800007e444a */
[----:B------:R-:W-:Y:S02]  /*1d90*/  LEA.HI.X R41, R41, c[0x0][0x174], R46, 0x1, P1 ;  /* 0x00005d0029297a11 */ /* 0x000fe400008f0c2e */
[----:B------:R-:W-:Y:S02]  /*1da0*/  LEA R144, P0, R44, c[0x0][0x170], 0x1 ;  /* 0x00005c002c907a11 */ /* 0x000fe400078008ff */
[----:B------:R-:W-:Y:S01]  /*1db0*/  IADD3.X R45, R98, R49, R75, P3, P4 ;  /* 0x00000031622d7210 */ /* 0x000fe20001fe844b */
[----:B------:R4:W5:Y:S01]  /*1dc0*/  LDG.E.CONSTANT R143, [R40.64] ;  /* 0x0000000a288f7981 */ /* 0x000962000c1e9900 */
[----:B------:R-:W-:Y:S02]  /*1dd0*/  IADD3 R51, P5, P6, R13, R48, R38 ;  /* 0x000000300d337210 */ /* 0x000fe40007ebe026 */
[----:B------:R-:W-:Y:S02]  /*1de0*/  LEA.HI.X R145, R44, c[0x0][0x174], R45, 0x1, P0 ;  /* 0x00005d002c917a11 */ /* 0x000fe400000f0c2d */
[----:B------:R-:W-:-:S02]  /*1df0*/  LEA R50, P4, R51, c[0x0][0x170], 0x1 ;  /* 0x00005c0033327a11 */ /* 0x000fc400078808ff */
[-C--:B------:R-:W-:Y:S01]  /*1e00*/  IADD3.X R122, R99, R49.reuse, R76, P5, P6 ;  /* 0x00000031637a7210 */ /* 0x080fe20002fec44c */
[----:B------:R0:W5:Y:S01]  /*1e10*/  LDG.E.CONSTANT R144, [R144.64] ;  /* 0x0000000a90907981 */ /* 0x000162000c1e9900 */
[-C--:B------:R-:W-:Y:S02]  /*1e20*/  IADD3 R47, P0, P1, R14, R48.reuse, R39 ;  /* 0x000000300e2f7210 */ /* 0x080fe4000791e027 */
[----:B------:R-:W-:Y:S02]  /*1e30*/  LEA.HI.X R51, R51, c[0x0][0x174], R122, 0x1, P4 ;  /* 0x00005d0033337a11 */ /* 0x000fe400020f0c7a */
[----:B------:R-:W-:Y:S02]  /*1e40*/  LEA R46, P6, R47, c[0x0][0x170], 0x1 ;  /* 0x00005c002f2e7a11 */ /* 0x000fe400078c08ff */
[----:B------:R-:W-:Y:S01]  /*1e50*/  IADD3.X R120, R100, R49, R77, P0, P1 ;  /* 0x0000003164787210 */ /* 0x000fe200007e244d */
[----:B------:R0:W5:Y:S01]  /*1e60*/  LDG.E.CONSTANT R136, [R50.64] ;  /* 0x0000000a32887981 */ /* 0x000162000c1e9900 */
[----:B------:R-:W-:-:S02]  /*1e70*/  IADD3 R45, P2, P3, R15, R48, R52 ;  /* 0x000000300f2d7210 */ /* 0x000fc40007b5e034 */
[----:B------:R-:W-:Y:S02]  /*1e80*/  LEA.HI.X R47, R47, c[0x0][0x174], R120, 0x1, P6 ;  /* 0x00005d002f2f7a11 */ /* 0x000fe400030f0c78 */
[----:B------:R-:W-:Y:S02]  /*1e90*/  LEA R44, P5, R45, c[0x0][0x170], 0x1 ;  /* 0x00005c002d2c7a11 */ /* 0x000fe400078a08ff */
[----:B-1----:R-:W-:Y:S01]  /*1ea0*/  IADD3.X R42, R101, R49, R78, P2, P3 ;  /* 0x00000031652a7210 */ /* 0x002fe200017e644e */
[----:B------:R1:W5:Y:S01]  /*1eb0*/  LDG.E.CONSTANT R137, [R46.64] ;  /* 0x0000000a2e897981 */ /* 0x000362000c1e9900 */
[----:B----4-:R-:W-:Y:S02]  /*1ec0*/  IADD3 R40, P0, P1, R16, R48, R53 ;  /* 0x0000003010287210 */ /* 0x010fe4000791e035 */
[----:B------:R-:W-:Y:S02]  /*1ed0*/  LEA.HI.X R45, R45, c[0x0][0x174], R42, 0x1, P5 ;  /* 0x00005d002d2d7a11 */ /* 0x000fe400028f0c2a */
[----:B------:R-:W-:-:S02]  /*1ee0*/  LEA R42, P2, R40, c[0x0][0x170], 0x1 ;  /* 0x00005c00282a7a11 */ /* 0x000fc400078408ff */
[----:B------:R-:W-:Y:S01]  /*1ef0*/  IADD3.X R41, R102, R49, R79, P0, P1 ;  /* 0x0000003166297210 */ /* 0x000fe200007e244f */
[----:B------:R4:W5:Y:S03]  /*1f00*/  LDG.E.CONSTANT R138, [R44.64] ;  /* 0x0000000a2c8a7981 */ /* 0x000966000c1e9900 */
[----:B------:R-:W-:Y:S02]  /*1f10*/  LEA.HI.X R43, R40, c[0x0][0x174], R41, 0x1, P2 ;  /* 0x00005d00282b7a11 */ /* 0x000fe400010f0c29 */
[-C--:B------:R-:W-:Y:S02]  /*1f20*/  IADD3 R41, P5, P6, R17, R48.reuse, R54 ;  /* 0x0000003011297210 */ /* 0x080fe40007ebe036 */
[----:B------:R-:W-:Y:S01]  /*1f30*/  IADD3 R121, P0, P1, R18, R48, R55 ;  /* 0x0000003012797210 */ /* 0x000fe2000791e037 */
[----:B------:R0:W5:Y:S01]  /*1f40*/  LDG.E.CONSTANT R139, [R42.64] ;  /* 0x0000000a2a8b7981 */ /* 0x000162000c1e9900 */
[----:B------:R-:W-:-:S02]  /*1f50*/  LEA R40, P4, R41, c[0x0][0x170], 0x1 ;  /* 0x00005c0029287a11 */ /* 0x000fc400078808ff */
[-C--:B------:R-:W-:Y:S02]  /*1f60*/  IADD3.X R132, R103, R49.reuse, R80, P5, P6 ;  /* 0x0000003167847210 */ /* 0x080fe40002fec450 */
[----:B------:R-:W-:Y:S02]  /*1f70*/  IADD3.X R130, R104, R49, R81, P0, P1 ;  /* 0x0000003168827210 */ /* 0x000fe400007e2451 */
[----:B------:R-:W-:Y:S02]  /*1f80*/  LEA R120, P6, R121, c[0x0][0x170], 0x1 ;  /* 0x00005c0079787a11 */ /* 0x000fe400078c08ff */
[----:B------:R-:W-:Y:S02]  /*1f90*/  LEA.HI.X R41, R41, c[0x0][0x174], R132, 0x1, P4 ;  /* 0x00005d0029297a11 */ /* 0x000fe400020f0c84 */
[----:B------:R-:W-:Y:S02]  /*1fa0*/  IADD3 R122, P2, P3, R19, R48, R56 ;  /* 0x00000030137a7210 */ /* 0x000fe40007b5e038 */
[----:B------:R-:W-:-:S02]  /*1fb0*/  LEA.HI.X R121, R121, c[0x0][0x174], R130, 0x1, P6 ;  /* 0x00005d0079797a11 */ /* 0x000fc400030f0c82 */
[----:B------:R4:W5:Y:S01]  /*1fc0*/  LDG.E.CONSTANT R130, [R40.64] ;  /* 0x0000000a28827981 */ /* 0x000962000c1e9900 */
[----:B0-----:R-:W-:Y:S02]  /*1fd0*/  LEA R50, P5, R122, c[0x0][0x170], 0x1 ;  /* 0x00005c007a327a11 */ /* 0x001fe400078a08ff */
[-C--:B-1----:R-:W-:Y:S01]  /*1fe0*/  IADD3.X R47, R105, R49.reuse, R82, P2, P3 ;  /* 0x00000031692f7210 */ /* 0x082fe200017e6452 */
[----:B------:R0:W5:Y:S01]  /*1ff0*/  LDG.E.CONSTANT R131, [R120.64] ;  /* 0x0000000a78837981 */ /* 0x000162000c1e9900 */
[-C--:B----4-:R-:W-:Y:S02]  /*2000*/  IADD3 R44, P0, P1, R20, R48.reuse, R57 ;  /* 0x00000030142c7210 */ /* 0x090fe4000791e039 */
[----:B------:R-:W-:Y:S02]  /*2010*/  LEA.HI.X R51, R122, c[0x0][0x174], R47, 0x1, P5 ;  /* 0x00005d007a337a11 */ /* 0x000fe400028f0c2f */
[----:B------:R-:W-:Y:S02]  /*2020*/  LEA R46, P2, R44, c[0x0][0x170], 0x1 ;  /* 0x00005c002c2e7a11 */ /* 0x000fe400078408ff */
[----:B------:R-:W-:Y:S01]  /*2030*/  IADD3.X R43, R106, R49, R83, P0, P1 ;  /* 0x000000316a2b7210 */ /* 0x000fe200007e2453 */
[----:B------:R1:W4:Y:S01]  /*2040*/  LDG.E.CONSTANT R132, [R50.64] ;  /* 0x0000000a32847981 */ /* 0x000322000c1e9900 */
[----:B------:R-:W-:-:S02]  /*2050*/  IADD3 R45, P5, P6, R21, R48, R58 ;  /* 0x00000030152d7210 */ /* 0x000fc40007ebe03a */
[----:B------:R-:W-:Y:S02]  /*2060*/  LEA.HI.X R47, R44, c[0x0][0x174], R43, 0x1, P2 ;  /* 0x00005d002c2f7a11 */ /* 0x000fe400010f0c2b */
[----:B------:R-:W-:Y:S02]  /*2070*/  LEA R44, P1, R45, c[0x0][0x170], 0x1 ;  /* 0x00005c002d2c7a11 */ /* 0x000fe400078208ff */
[----:B------:R-:W-:Y:S01]  /*2080*/  IADD3.X R140, R107, R49, R84, P5, P6 ;  /* 0x000000316b8c7210 */ /* 0x000fe20002fec454 */
[----:B------:R0:W4:Y:S01]  /*2090*/  LDG.E.CONSTANT R133, [R46.64] ;  /* 0x0000000a2e857981 */ /* 0x000122000c1e9900 */
[----:B------:R-:W-:Y:S02]  /*20a0*/  IADD3 R43, P4, P0, R22, R48, R59 ;  /* 0x00000030162b7210 */ /* 0x000fe4000789e03b */
[----:B------:R-:W-:Y:S02]  /*20b0*/  LEA.HI.X R45, R45, c[0x0][0x174], R140, 0x1, P1 ;  /* 0x00005d002d2d7a11 */ /* 0x000fe400008f0c8c */
[----:B------:R-:W-:-:S02]  /*20c0*/  LEA R42, P5, R43, c[0x0][0x170], 0x1 ;  /* 0x00005c002b2a7a11 */ /* 0x000fc400078a08ff */
[-C--:B------:R-:W-:Y:S01]  /*20d0*/  IADD3.X R134, R108, R49.reuse, R85, P4, P0 ;  /* 0x000000316c867210 */ /* 0x080fe200027e0455 */
[----:B------:R0:W4:Y:S01]  /*20e0*/  LDG.E.CONSTANT R127, [R44.64] ;  /* 0x0000000a2c7f7981 */ /* 0x000122000c1e9900 */
[-C--:B------:R-:W-:Y:S02]  /*20f0*/  IADD3 R122, P2, P3, R23, R48.reuse, R60 ;  /* 0x00000030177a7210 */ /* 0x080fe40007b5e03c */
[----:B------:R-:W-:Y:S02]  /*2100*/  LEA.HI.X R43, R43, c[0x0][0x174], R134, 0x1, P5 ;  /* 0x00005d002b2b7a11 */ /* 0x000fe400028f0c86 */
[----:B------:R-:W-:Y:S02]  /*2110*/  LEA R40, P6, R122, c[0x0][0x170], 0x1 ;  /* 0x00005c007a287a11 */ /* 0x000fe400078c08ff */
[----:B------:R-:W-:Y:S01]  /*2120*/  IADD3.X R41, R109, R49, R86, P2, P3 ;  /* 0x000000316d297210 */ /* 0x000fe200017e6456 */
[----:B------:R0:W4:Y:S01]  /*2130*/  LDG.E.CONSTANT R129, [R42.64] ;  /* 0x0000000a2a817981 */ /* 0x000122000c1e9900 */
[----:B-1----:R-:W-:-:S02]  /*2140*/  IADD3 R51, P0, P1, R24, R48, R61 ;  /* 0x0000003018337210 */ /* 0x002fc4000791e03d */
[----:B------:R-:W-:Y:S02]  /*2150*/  LEA.HI.X R41, R122, c[0x0][0x174], R41, 0x1, P6 ;  /* 0x00005d007a297a11 */ /* 0x000fe400030f0c29 */
[----:B------:R-:W-:Y:S02]  /*2160*/  LEA R50, P2, R51, c[0x0][0x170], 0x1 ;  /* 0x00005c0033327a11 */ /* 0x000fe400078408ff */
[-C--:B------:R-:W-:Y:S01]  /*2170*/  IADD3.X R122, R110, R49.reuse, R87, P0, P1 ;  /* 0x000000316e7a7210 */ /* 0x080fe200007e2457 */
[----:B------:R1:W4:Y:S01]  /*2180*/  LDG.E.CONSTANT R134, [R40.64] ;  /* 0x0000000a28867981 */ /* 0x000322000c1e9900 */
[----:B0-----:R-:W-:Y:S02]  /*2190*/  IADD3 R47, P3, P4, R25, R48, R62 ;  /* 0x00000030192f7210 */ /* 0x001fe40007c7e03e */
[----:B------:R-:W-:Y:S02]  /*21a0*/  LEA.HI.X R51, R51, c[0x0][0x174], R122, 0x1, P2 ;  /* 0x00005d0033337a11 */ /* 0x000fe400010f0c7a */
[----:B------:R-:W-:-:S02]  /*21b0*/  IADD3.X R120, R111, R49, R88, P3, P4 ;  /* 0x000000316f787210 */ /* 0x000fc40001fe8458 */
[-C--:B------:R-:W-:Y:S01]  /*21c0*/  IADD3 R123, P3, P4, R26, R48.reuse, R63 ;  /* 0x000000301a7b7210 */ /* 0x080fe20007c7e03f */
[----:B------:R0:W4:Y:S01]  /*21d0*/  LDG.E.CONSTANT R135, [R50.64] ;  /* 0x0000000a32877981 */ /* 0x000122000c1e9900 */
[C---:B------:R-:W-:Y:S02]  /*21e0*/  LEA R46, P0, R47.reuse, c[0x0][0x170], 0x1 ;  /* 0x00005c002f2e7a11 */ /* 0x040fe400078008ff */
[----:B------:R-:W-:Y:S02]  /*21f0*/  IADD3.X R140, R112, R49, R89, P3, P4 ;  /* 0x00000031708c7210 */ /* 0x000fe40001fe8459 */
[----:B------:R-:W-:Y:S02]  /*2200*/  LEA.HI.X R47, R47, c[0x0][0x174], R120, 0x1, P0 ;  /* 0x00005d002f2f7a11 */ /* 0x000fe400000f0c78 */
[----:B------:R-:W-:Y:S02]  /*2210*/  LEA R44, P2, R123, c[0x0][0x170], 0x1 ;  /* 0x00005c007b2c7a11 */ /* 0x000fe400078408ff */
[----:B------:R-:W-:-:S02]  /*2220*/  IADD3 R121, P1, P0, R27, R48, R64 ;  /* 0x000000301b797210 */ /* 0x000fc4000783e040 */
[----:B------:R-:W-:Y:S02]  /*2230*/  LEA.HI.X R45, R123, c[0x0][0x174], R140, 0x1, P2 ;  /* 0x00005d007b2d7a11 */ /* 0x000fe400010f0c8c */
[----:B------:R0:W4:Y:S01]  /*2240*/  LDG.E.CONSTANT R140, [R46.64] ;  /* 0x0000000a2e8c7981 */ /* 0x000122000c1e9900 */
[----:B------:R-:W-:Y:S02]  /*2250*/  IADD3 R120, P4, P5, R28, R48, R65 ;  /* 0x000000301c787210 */ /* 0x000fe40007d9e041 */
[----:B------:R-:W-:Y:S01]  /*2260*/  LEA R42, P3, R121, c[0x0][0x170], 0x1 ;  /* 0x00005c00792a7a11 */ /* 0x000fe200078608ff */
[----:B------:R0:W4:Y:S01]  /*2270*/  LDG.E.CONSTANT R141, [R44.64] ;  /* 0x0000000a2c8d7981 */ /* 0x000122000c1e9900 */
[-C--:B------:R-:W-:Y:S02]  /*2280*/  IADD3.X R122, R113, R49.reuse, R90, P1, P0 ;  /* 0x00000031717a7210 */ /* 0x080fe40000fe045a */
[----:B-1----:R-:W-:Y:S02]  /*2290*/  LEA R40, P0, R120, c[0x0][0x170], 0x1 ;  /* 0x00005c0078287a11 */ /* 0x002fe400078008ff */
[----:B------:R-:W-:-:S02]  /*22a0*/  IADD3.X R41, R114, R49, R91, P4, P5 ;  /* 0x0000003172297210 */ /* 0x000fc400027ea45b */
[----:B------:R-:W-:Y:S02]  /*22b0*/  LEA.HI.X R43, R121, c[0x0][0x174], R122, 0x1, P3 ;  /* 0x00005d00792b7a11 */ /* 0x000fe400018f0c7a */
[----:B------:R-:W-:Y:S02]  /*22c0*/  LEA.HI.X R41, R120, c[0x0][0x174], R41, 0x1, P0 ;  /* 0x00005d0078297a11 */ /* 0x000fe400000f0c29 */
[-C--:B0-----:R-:W-:Y:S01]  /*22d0*/  IADD3 R50, P0, P1, R29, R48.reuse, R66 ;  /* 0x000000301d327210 */ /* 0x081fe2000791e042 */
[----:B------:R0:W4:Y:S01]  /*22e0*/  LDG.E.CONSTANT R145, [R42.64] ;  /* 0x0000000a2a917981 */ /* 0x000122000c1e9900 */
[----:B------:R-:W-:Y:S02]  /*22f0*/  IADD3 R121, P3, P4, R30, R48, R67 ;  /* 0x000000301e797210 */ /* 0x000fe40007c7e043 */
[----:B------:R-:W-:Y:S01]  /*2300*/  LEA R122, P2, R50, c[0x0][0x170], 0x1 ;  /* 0x00005c00327a7a11 */ /* 0x000fe200078408ff */
[----:B------:R1:W4:Y:S01]  /*2310*/  LDG.E.CONSTANT R147, [R40.64] ;  /* 0x0000000a28937981 */ /* 0x000322000c1e9900 */
[----:B------:R-:W-:-:S02]  /*2320*/  IADD3.X R123, R115, R49, R92, P0, P1 ;  /* 0x00000031737b7210 */ /* 0x000fc400007e245c */
[----:B------:R-:W-:Y:S02]  /*2330*/  LEA R120, P0, R121, c[0x0][0x170], 0x1 ;  /* 0x00005c0079787a11 */ /* 0x000fe400078008ff */
[----:B------:R-:W-:Y:S02]  /*2340*/  LEA.HI.X R123, R50, c[0x0][0x174], R123, 0x1, P2 ;  /* 0x00005d00327b7a11 */ /* 0x000fe400010f0c7b */
[----:B------:R-:W-:Y:S02]  /*2350*/  IADD3.X R46, R116, R49, R93, P3, P4 ;  /* 0x00000031742e7210 */ /* 0x000fe40001fe845d */
[----:B------:R-:W-:Y:S01]  /*2360*/  IADD3 R51, P5, P6, R31, R48, R68 ;  /* 0x000000301f337210 */ /* 0x000fe20007ebe044 */
[----:B------:R1:W4:Y:S01]  /*2370*/  LDG.E.CONSTANT R122, [R122.64] ;  /* 0x0000000a7a7a7981 */ /* 0x000322000c1e9900 */
[----:B------:R-:W-:Y:S02]  /*2380*/  LEA.HI.X R121, R121, c[0x0][0x174], R46, 0x1, P0 ;  /* 0x00005d0079797a11 */ /* 0x000fe400000f0c2e */
[----:B------:R-:W-:-:S02]  /*2390*/  LEA R50, P1, R51, c[0x0][0x170], 0x1 ;  /* 0x00005c0033327a11 */ /* 0x000fc400078208ff */
[-C--:B------:R-:W-:Y:S01]  /*23a0*/  IADD3.X R44, R117, R49.reuse, R94, P5, P6 ;  /* 0x00000031752c7210 */ /* 0x080fe20002fec45e */
[----:B------:R1:W4:Y:S01]  /*23b0*/  LDG.E.CONSTANT R120, [R120.64] ;  /* 0x0000000a78787981 */ /* 0x000322000c1e9900 */
[----:B0-----:R-:W-:Y:S02]  /*23c0*/  IADD3 R42, P2, P3, R32, R48, R69 ;  /* 0x00000030202a7210 */ /* 0x001fe40007b5e045 */
[----:B------:R-:W-:Y:S02]  /*23d0*/  LEA.HI.X R51, R51, c[0x0][0x174], R44, 0x1, P1 ;  /* 0x00005d0033337a11 */ /* 0x000fe400008f0c2c */
[----:B------:R-:W-:Y:S01]  /*23e0*/  LEA R48, P0, R42, c[0x0][0x170], 0x1 ;  /* 0x00005c002a307a11 */ /* 0x000fe200078008ff */
[----:B------:R-:W-:Y:S01]  /*23f0*/  LDS.128 R44, [R33+0x10] ;  /* 0x00001000212c7984 */ /* 0x000fe20000000c00 */
[----:B------:R-:W-:-:S03]  /*2400*/  IADD3.X R49, R118, R49, R95, P2, P3 ;  /* 0x0000003176317210 */ /* 0x000fc600017e645f */
[----:B------:R0:W4:Y:S01]  /*2410*/  LDG.E.CONSTANT R148, [R50.64] ;  /* 0x0000000a32947981 */ /* 0x000122000c1e9900 */
[----:B------:R-:W-:-:S03]  /*2420*/  LEA.HI.X R49, R42, c[0x0][0x174], R49, 0x1, P0 ;  /* 0x00005d002a317a11 */ /* 0x000fc600000f0c31 */
[----:B-1----:R-:W1:Y:S04]  /*2430*/  LDS.128 R40, [R33] ;  /* 0x0000000021287984 */ /* 0x002e680000000c00 */
[----:B------:R1:W4:Y:S02]  /*2440*/  LDG.E.CONSTANT R149, [R48.64] ;  /* 0x0000000a30957981 */ /* 0x000324000c1e9900 */
        /* <DEDUP_REMOVED lines=9> */
[----:B------:R-:W-:-:S03]  /*24e0*/  PRMT R146, RZ, 0x7610, R146 ;  /* 0x00007610ff927816 */ /* 0x000fc60000000092 */
[----:B------:R-:W-:Y:S01]  /*24f0*/  FMUL.FTZ R123, R48, R49 ;  /* 0x00000031307b7220 */ /* 0x000fe20000410000 */
[----:B---3--:R-:W-:Y:S01]  /*2500*/  PRMT R48, RZ, 0x5410, R142 ;  /* 0x00005410ff307816 */ /* 0x008fe2000000008e */
[----:B------:R-:W-:Y:S01]  /*2510*/  FMUL.FTZ R146, R41, R146 ;  /* 0x0000009229927220 */ /* 0x000fe20000410000 */
[--C-:B------:R-:W-:Y:S02]  /*2520*/  PRMT R41, RZ, 0x5410, R40.reuse ;  /* 0x00005410ff297816 */ /* 0x100fe40000000028 */
[----:B------:R-:W-:-:S03]  /*2530*/  PRMT R40, RZ, 0x7610, R40 ;  /* 0x00007610ff287816 */ /* 0x000fc60000000028 */
[----:B------:R-:W-:Y:S01]  /*2540*/  FFMA.FTZ R123, R41, R48, R123 ;  /* 0x00000030297b7223 */ /* 0x000fe2000001007b */
[----:B------:R-:W-:Y:S01]  /*2550*/  PRMT R41, RZ, 0x7610, R142 ;  /* 0x00007610ff297816 */ /* 0x000fe2000000008e */
[----:B0-----:R-:W0:Y:S04]  /*2560*/  LDS.128 R48, [R33+0x20] ;  /* 0x0000200021307984 */ /* 0x001e280000000c00 */
[----:B------:R-:W-:Y:S01]  /*2570*/  FFMA.FTZ R40, R40, R41, R146 ;  /* 0x0000002928287223 */ /* 0x000fe20000010092 */
[--C-:B-----5:R-:W-:Y:S02]  /*2580*/  PRMT R41, RZ, 0x5410, R143.reuse ;  /* 0x00005410ff297816 */ /* 0x120fe4000000008f */
        /* <DEDUP_REMOVED lines=13> */
[----:B------:R-:W1:Y:S01]  /*2660*/  LDS.128 R40, [R33+0x30] ;  /* 0x0000300021287984 */ /* 0x000e620000000c00 */
[----:B------:R-:W-:-:S02]  /*2670*/  PRMT R45, RZ, 0x5410, R137 ;  /* 0x00005410ff2d7816 */ /* 0x000fc40000000089 */
        /* <DEDUP_REMOVED lines=14> */
[----:B0-----:R-:W-:Y:S01]  /*2760*/  PRMT R45, RZ, 0x5410, R48 ;  /* 0x00005410ff2d7816 */ /* 0x001fe20000000030 */
[----:B------:R-:W-:Y:S01]  /*2770*/  FFMA.FTZ R139, R47, R139, R46 ;  /* 0x0000008b2f8b7223 */ /* 0x000fe2000001002e */
[----:B------:R-:W-:Y:S02]  /*2780*/  PRMT R138, RZ, 0x5410, R50 ;  /* 0x00005410ff8a7816 */ /* 0x000fe40000000032 */
[----:B------:R-:W-:Y:S02]  /*2790*/  PRMT R46, RZ, 0x5410, R130 ;  /* 0x00005410ff2e7816 */ /* 0x000fe40000000082 */
[----:B------:R-:W-:-:S02]  /*27a0*/  PRMT R123, RZ, 0x7610, R50 ;  /* 0x00007610ff7b7816 */ /* 0x000fc40000000032 */
[--C-:B------:R-:W-:Y:S02]  /*27b0*/  PRMT R136, RZ, 0x5410, R49.reuse ;  /* 0x00005410ff887816 */ /* 0x100fe40000000031 */
[----:B------:R-:W-:Y:S01]  /*27c0*/  PRMT R121, RZ, 0x7610, R49 ;  /* 0x00007610ff797816 */ /* 0x000fe20000000031 */
[----:B------:R-:W-:Y:S01]  /*27d0*/  FFMA.FTZ R49, R45, R46, R44 ;  /* 0x0000002e2d317223 */ /* 0x000fe2000001002c */
[----:B------:R-:W-:Y:S01]  /*27e0*/  PRMT R50, RZ, 0x5410, R131 ;  /* 0x00005410ff327816 */ /* 0x000fe20000000083 */
[----:B------:R-:W0:Y:S01]  /*27f0*/  LDS.128 R44, [R33+0x40] ;  /* 0x00004000212c7984 */ /* 0x000e220000000c00 */
[----:B------:R-:W-:Y:S02]  /*2800*/  PRMT R48, RZ, 0x7610, R48 ;  /* 0x00007610ff307816 */ /* 0x000fe40000000030 */
[----:B------:R-:W-:Y:S01]  /*2810*/  PRMT R130, RZ, 0x7610, R130 ;  /* 0x00007610ff827816 */ /* 0x000fe20000000082 */
[----:B------:R-:W-:Y:S01]  /*2820*/  FFMA.FTZ R49, R136, R50, R49 ;  /* 0x0000003288317223 */ /* 0x000fe20000010031 */
[----:B----4-:R-:W-:-:S02]  /*2830*/  PRMT R50, RZ, 0x5410, R132 ;  /* 0x00005410ff327816 */ /* 0x010fc40000000084 */
        /* <DEDUP_REMOVED lines=14> */
[----:B------:R-:W-:Y:S02]  /*2920*/  PRMT R51, RZ, 0x7610, R40 ;  /* 0x00007610ff337816 */ /* 0x000fe40000000028 */
[----:B------:R-:W-:Y:S01]  /*2930*/  PRMT R130, RZ, 0x5410, R41 ;  /* 0x00005410ff827816 */ /* 0x000fe20000000029 */
[----:B------:R-:W-:Y:S01]  /*2940*/  FFMA.FTZ R49, R50, R121, R49 ;  /* 0x0000007932317223 */ /* 0x000fe20000010031 */
[----:B------:R-:W-:Y:S02]  /*2950*/  PRMT R123, RZ, 0x7610, R41 ;  /* 0x00007610ff7b7816 */ /* 0x000fe40000000029 */
[--C-:B------:R-:W-:Y:S02]  /*2960*/  PRMT R132, RZ, 0x5410, R42.reuse ;  /* 0x00005410ff847816 */ /* 0x100fe4000000002a */
[----:B------:R-:W-:-:S02]  /*2970*/  PRMT R131, RZ, 0x7610, R42 ;  /* 0x00007610ff837816 */ /* 0x000fc4000000002a */
[--C-:B------:R-:W-:Y:S02]  /*2980*/  PRMT R136, RZ, 0x5410, R43.reuse ;  /* 0x00005410ff887816 */ /* 0x100fe4000000002b */
[----:B------:R-:W-:Y:S02]  /*2990*/  PRMT R133, RZ, 0x7610, R43 ;  /* 0x00007610ff857816 */ /* 0x000fe4000000002b */
[----:B------:R-:W-:Y:S01]  /*29a0*/  PRMT R50, RZ, 0x5410, R129 ;  /* 0x00005410ff327816 */ /* 0x000fe20000000081 */
[----:B------:R-:W1:Y:S04]  /*29b0*/  LDS.128 R40, [R33+0x50] ;  /* 0x0000500021287984 */ /* 0x000e680000000c00 */
[----:B------:R-:W-:Y:S01]  /*29c0*/  FFMA.FTZ R49, R130, R50, R49 ;  /* 0x0000003282317223 */ /* 0x000fe20000010031 */
[----:B------:R-:W-:-:S02]  /*29d0*/  PRMT R50, RZ, 0x5410, R134 ;  /* 0x00005410ff327816 */ /* 0x000fc40000000086 */
[----:B------:R-:W-:-:S03]  /*29e0*/  PRMT R127, RZ, 0x7610, R127 ;  /* 0x00007610ff7f7816 */ /* 0x000fc6000000007f */
[----:B------:R-:W-:Y:S01]  /*29f0*/  FFMA.FTZ R49, R132, R50, R49 ;  /* 0x0000003284317223 */ /* 0x000fe20000010031 */
[----:B------:R-:W-:Y:S01]  /*2a00*/  PRMT R50, RZ, 0x5410, R135 ;  /* 0x00005410ff327816 */ /* 0x000fe20000000087 */
[----:B------:R-:W-:Y:S01]  /*2a10*/  FFMA.FTZ R48, R51, R127, R48 ;  /* 0x0000007f33307223 */ /* 0x000fe20000010030 */
[----:B------:R-:W-:Y:S02]  /*2a20*/  PRMT R129, RZ, 0x7610, R129 ;  /* 0x00007610ff817816 */ /* 0x000fe40000000081 */
[--C-:B0-----:R-:W-:Y:S01]  /*2a30*/  PRMT R51, RZ, 0x7610, R44.reuse ;  /* 0x00007610ff337816 */ /* 0x101fe2000000002c */
        /* <DEDUP_REMOVED lines=20> */
[----:B------:R-:W-:Y:S02]  /*2b80*/  PRMT R141, RZ, 0x7610, R141 ;  /* 0x00007610ff8d7816 */ /* 0x000fe4000000008d */
[----:B------:R-:W-:-:S02]  /*2b90*/  PRMT R46, RZ, 0x5410, R147 ;  /* 0x00005410ff2e7816 */ /* 0x000fc40000000093 */
[----:B------:R-:W-:Y:S01]  /*2ba0*/  PRMT R145, RZ, 0x7610, R145 ;  /* 0x00007610ff917816 */ /* 0x000fe20000000091 */
[----:B------:R-:W-:Y:S01]  /*2bb0*/  FFMA.FTZ R45, R45, R141, R48 ;  /* 0x0000008d2d2d7223 */ /* 0x000fe20000010030 */
[----:B------:R-:W-:Y:S01]  /*2bc0*/  PRMT R132, RZ, 0x7610, R47 ;  /* 0x00007610ff847816 */ /* 0x000fe2000000002f */
[----:B------:R-:W-:Y:S01]  /*2bd0*/  FFMA.FTZ R44, R127, R46, R44 ;  /* 0x0000002e7f2c7223 */ /* 0x000fe2000001002c */
[--C-:B-1----:R-:W-:Y:S02]  /*2be0*/  PRMT R46, RZ, 0x5410, R41.reuse ;  /* 0x00005410ff2e7816 */ /* 0x102fe40000000029 */
[----:B------:R-:W-:Y:S02]  /*2bf0*/  PRMT R49, RZ, 0x7610, R41 ;  /* 0x00007610ff317816 */ /* 0x000fe40000000029 */
[----:B------:R-:W-:Y:S02]  /*2c00*/  PRMT R47, RZ, 0x5410, R40 ;  /* 0x00005410ff2f7816 */ /* 0x000fe40000000028 */
[----:B------:R-:W-:Y:S01]  /*2c10*/  PRMT R41, RZ, 0x5410, R122 ;  /* 0x00005410ff297816 */ /* 0x000fe2000000007a */
[----:B------:R-:W-:Y:S01]  /*2c20*/  FFMA.FTZ R45, R130, R145, R45 ;  /* 0x00000091822d7223 */ /* 0x000fe2000001002d */
[----:B------:R-:W-:-:S02]  /*2c30*/  PRMT R147, RZ, 0x7610, R147 ;  /* 0x00007610ff937816 */ /* 0x000fc40000000093 */
[--C-:B------:R-:W-:Y:S02]  /*2c40*/  PRMT R48, RZ, 0x5410, R42.reuse ;  /* 0x00005410ff307816 */ /* 0x100fe4000000002a */
        /* <DEDUP_REMOVED lines=8> */
[--C-:B------:R-:W-:Y:S01]  /*2cd0*/  PRMT R42, RZ, 0x5410, R148.reuse ;  /* 0x00005410ff2a7816 */ /* 0x100fe20000000094 */
[----:B------:R-:W-:Y:S01]  /*2ce0*/  FFMA.FTZ R40, R40, R122, R45 ;  /* 0x0000007a28287223 */ /* 0x000fe2000001002d */
[----:B------:R-:W-:-:S03]  /*2cf0*/  PRMT R148, RZ, 0x7610, R148 ;  /* 0x00007610ff947816 */ /* 0x000fc60000000094 */
        /* <DEDUP_REMOVED lines=8> */
[----:B------:R-:W-:-:S03]  /*2d80*/  IADD3 R128, R128, 0x4, RZ ;  /* 0x0000000480807810 */ /* 0x000fc60007ffe0ff */
[----:B------:R-:W-:Y:S01]  /*2d90*/  FFMA.FTZ R40, R43, R149, R40 ;  /* 0x000000952b287223 */ /* 0x000fe20000010028 */
[----:B------:R-:W-:-:S03]  /*2da0*/  ISETP.GE.AND P1, PT, R128, R7, PT ;  /* 0x000000078000720c */ /* 0x000fc60003f26270 */
[----:B------:R-:W-:Y:S01]  /*2db0*/  FADD.FTZ R47, R41, R40 ;  /* 0x00000028292f7221 */ /* 0x000fe20000010000 */
[----:B------:R-:W-:Y:S07]  /*2dc0*/  BRA.DIV ~URZ, `(.L_x_15610) ;  /* 0x000050327f007947 */ /* 0x000fee000b800000 */
[----:B------:R0:W1:Y:S02]  /*2dd0*/  SHFL.BFLY PT, R40, R47, 0x2, 0x1f ;  /* 0x0c401f002f287f89 */ /* 0x00006400000e0000 */
.L_x_15662:
[----:B01----:R-:W-:Y:S01]  /*2de0*/  FADD.FTZ R47, R47, R40 ;  /* 0x000000282f2f7221 */ /* 0x003fe20000010000 */
[----:B------:R-:W-:Y:S05]  /*2df0*/  BRA.DIV ~URZ, `(.L_x_15611) ;  /* 0x000050827f007947 */ /* 0x000fea000b800000 */
[----:B------:R0:W1:Y:S02]  /*2e00*/  SHFL.BFLY PT, R40, R47, 0x1, 0x1f ;  /* 0x0c201f002f287f89 */ /* 0x00006400000e0000 */
.L_x_15663:
[----:B------:R-:W-:Y:S01]  /*2e10*/  ISETP.NE.AND P0, PT, R6, RZ, PT ;  /* 0x000000ff0600720c */ /* 0x000fe20003f05270 */
[----:B------:R-:W-:Y:S01]  /*2e20*/  BSSY B1, `(.L_x_15612) ;  /* 0x0000008000017945 */ /* 0x000fe20003800000 */
[----:B-1----:R-:W-:-:S11]  /*2e30*/  FADD.FTZ R40, R47, R40 ;  /* 0x000000282f287221 */ /* 0x002fd60000010000 */
[----:B------:R-:W-:Y:S05]  /*2e40*/  @P0 BRA `(.L_x_15613) ;  /* 0x0000005000000947 */ /* 0x000fea0003800000 */
[----:B------:R-:W-:Y:S01]  /*2e50*/  FFMA.FTZ R41, R40, c[0x0][0x184], RZ ;  /* 0x0000610028297a23 */ /* 0x000fe200000100ff */
[----:B------:R-:W-:-:S04]  /*2e60*/  ISETP.GE.AND P0, PT, R119, R0, PT ;  /* 0x000000007700720c */ /* 0x000fc80003f06270 */
[----:B------:R-:W-:-:S05]  /*2e70*/  FSEL R43, R41, RZ, !P0 ;  /* 0x000000ff292b7208 */ /* 0x000fca0004000000 */
[----:B------:R1:W-:Y:S04]  /*2e80*/  STS [R126], R43 ;  /* 0x0000002b7e007388 */ /* 0x0003e80000000800 */
[----:B------:R-:W-:Y:S02]  /*2e90*/  @!P0 FMNMX.FTZ R8, R8, R41, !PT ;  /* 0x0000002908088209 */ /* 0x000fe40007810000 */
.L_x_15613:
[----:B------:R-:W-:Y:S05]  /*2ea0*/  BSYNC B1 ;  /* 0x0000000000017941 */ /* 0x000fea0003800000 */
.L_x_15612:
[----:B------:R-:W-:Y:S02]  /*2eb0*/  IADD3 R124, P0, R124, 0x10, RZ ;  /* 0x000000107c7c7810 */ /* 0x000fe40007f1e0ff */
[----:B-1----:R-:W-:Y:S02]  /*2ec0*/  IADD3 R126, R126, 0x80, RZ ;  /* 0x000000807e7e7810 */ /* 0x002fe40007ffe0ff */
[----:B------:R-:W-:Y:S01]  /*2ed0*/  IADD3 R119, R119, 0x20, RZ ;  /* 0x0000002077777810 */ /* 0x000fe20007ffe0ff */
[----:B------:R-:W-:Y:S01]  /*2ee0*/  IMAD.X R125, RZ, RZ, R125, P0 ;  /* 0x000000ffff7d7224 */ /* 0x000fe200000e067d */
[----:B0-----:R-:W-:Y:S01]  /*2ef0*/  @P1 CALL.REL.NOINC `(.L_x_15614) ;  /* 0x0000001000001944 */ /* 0x001fe20003c00000 */
[----:B------:R-:W-:Y:S05]  /*2f00*/  BRA `(.L_x_15615) ;  /* 0xffffed4000007947 */ /* 0x000fea000383ffff */
.L_x_15614:
[----:B------:R-:W-:Y:S05]  /*2f10*/  BRA `(.L_x_15608) ;  /* 0x000013c000007947 */ /* 0x000fea0003800000 */
.L_x_15609:
        /* <DEDUP_REMOVED lines=8> */
[----:B------:R-:W-:-:S03]  /*2fa0*/  IADD3 R130, -R0, 0x1, R127 ;  /* 0x0000000100827810 */ /* 0x000fc60007ffe17f */
.L_x_15620:
        /* <DEDUP_REMOVED lines=17> */
[----:B------:R-:W-:Y:S02]  /*30c0*/  LEA.HI.X R43, R48, c[0x0][0x174], R43, 0x1, P1 ;  /* 0x00005d00302b7a11 */ /* 0x000fe400008f0c2b */
[-C--:B------:R-:W-:Y:S01]  /*30d0*/  IADD3 R51, P1, P2, R11, R40.reuse, R36 ;  /* 0x000000280b337210 */ /* 0x080fe20007a3e024 */
[----:B------:R0:W2:Y:S01]  /*30e0*/  LDG.E.CONSTANT R151, [R46.64] ;  /* 0x0000000a2e977981 */ /* 0x0000a2000c1e9900 */
[----:B------:R-:W-:Y:S02]  /*30f0*/  IADD3 R44, P3, P4, R12, R40, R37 ;  /* 0x000000280c2c7210 */ /* 0x000fe40007c7e025 */
[----:B------:R-:W-:Y:S01]  /*3100*/  LEA R50, P0, R51, c[0x0][0x170], 0x1 ;  /* 0x00005c0033327a11 */ /* 0x000fe200078008ff */
[----:B------:R1:W3:Y:S01]  /*3110*/  LDG.E.CONSTANT R150, [R42.64] ;  /* 0x0000000a2a967981 */ /* 0x0002e2000c1e9900 */
[----:B------:R-:W-:Y:S02]  /*3120*/  IADD3.X R120, R97, R41, R74, P1, P2 ;  /* 0x0000002961787210 */ /* 0x000fe40000fe444a */
[----:B------:R-:W-:-:S02]  /*3130*/  LEA R48, P1, R44, c[0x0][0x170], 0x1 ;  /* 0x00005c002c307a11 */ /* 0x000fc400078208ff */
[----:B------:R-:W-:Y:S02]  /*3140*/  LEA.HI.X R51, R51, c[0x0][0x174], R120, 0x1, P0 ;  /* 0x00005d0033337a11 */ /* 0x000fe400000f0c78 */
[-C--:B------:R-:W-:Y:S02]  /*3150*/  IADD3.X R49, R98, R41.reuse, R75, P3, P4 ;  /* 0x0000002962317210 */ /* 0x080fe40001fe844b */
[----:B------:R-:W-:Y:S01]  /*3160*/  IADD3 R45, P2, P3, R13, R40, R38 ;  /* 0x000000280d2d7210 */ /* 0x000fe20007b5e026 */
[----:B------:R4:W5:Y:S01]  /*3170*/  LDG.E.CONSTANT R149, [R50.64] ;  /* 0x0000000a32957981 */ /* 0x000962000c1e9900 */
[----:B------:R-:W-:Y:S02]  /*3180*/  LEA.HI.X R49, R44, c[0x0][0x174], R49, 0x1, P1 ;  /* 0x00005d002c317a11 */ /* 0x000fe400008f0c31 */
[----:B------:R-:W-:Y:S02]  /*3190*/  LEA R44, P0, R45, c[0x0][0x170], 0x1 ;  /* 0x00005c002d2c7a11 */ /* 0x000fe400078008ff */
[----:B0-----:R-:W-:Y:S01]  /*31a0*/  IADD3.X R46, R99, R41, R76, P2, P3 ;  /* 0x00000029632e7210 */ /* 0x001fe200017e644c */
[----:B------:R0:W5:Y:S03]  /*31b0*/  LDG.E.CONSTANT R148, [R48.64] ;  /* 0x0000000a30947981 */ /* 0x000166000c1e9900 */
[----:B------:R-:W-:-:S02]  /*31c0*/  LEA.HI.X R45, R45, c[0x0][0x174], R46, 0x1, P0 ;  /* 0x00005d002d2d7a11 */ /* 0x000fc400000f0c2e */
[----:B-1----:R-:W-:-:S03]  /*31d0*/  IADD3 R42, P2, P3, R14, R40, R39 ;  /* 0x000000280e2a7210 */ /* 0x002fc60007b5e027 */
[----:B------:R1:W5:Y:S01]  /*31e0*/  LDG.E.CONSTANT R147, [R44.64] ;  /* 0x0000000a2c937981 */ /* 0x000362000c1e9900 */
[----:B------:R-:W-:Y:S02]  /*31f0*/  LEA R46, P4, R42, c[0x0][0x170], 0x1 ;  /* 0x00005c002a2e7a11 */ /* 0x000fe400078808ff */
[-C--:B------:R-:W-:Y:S02]  /*3200*/  IADD3.X R47, R100, R41.reuse, R77, P2, P3 ;  /* 0x00000029642f7210 */ /* 0x080fe400017e644d */
[-C--:B------:R-:W-:Y:S02]  /*3210*/  IADD3 R43, P1, P0, R15, R40.reuse, R52 ;  /* 0x000000280f2b7210 */ /* 0x080fe4000783e034 */
[----:B------:R-:W-:Y:S02]  /*3220*/  LEA.HI.X R47, R42, c[0x0][0x174], R47, 0x1, P4 ;  /* 0x00005d002a2f7a11 */ /* 0x000fe400020f0c2f */
[----:B------:R-:W-:Y:S02]  /*3230*/  LEA R42, P2, R43, c[0x0][0x170], 0x1 ;  /* 0x00005c002b2a7a11 */ /* 0x000fe400078408ff */
[----:B----4-:R-:W-:Y:S01]  /*3240*/  IADD3.X R50, R101, R41, R78, P1, P0 ;  /* 0x0000002965327210 */ /* 0x010fe20000fe044e */
[----:B------:R4:W5:Y:S01]  /*3250*/  LDG.E.CONSTANT R142, [R46.64] ;  /* 0x0000000a2e8e7981 */ /* 0x000962000c1e9900 */
[----:B------:R-:W-:-:S02]  /*3260*/  IADD3 R120, P3, P5, R16, R40, R53 ;  /* 0x0000002810787210 */ /* 0x000fc40007d7e035 */
[----:B------:R-:W-:Y:S02]  /*3270*/  LEA.HI.X R43, R43, c[0x0][0x174], R50, 0x1, P2 ;  /* 0x00005d002b2b7a11 */ /* 0x000fe400010f0c32 */
[----:B------:R-:W-:Y:S02]  /*3280*/  LEA R144, P0, R120, c[0x0][0x170], 0x1 ;  /* 0x00005c0078907a11 */ /* 0x000fe400078008ff */
[----:B------:R-:W-:Y:S01]  /*3290*/  IADD3.X R51, R102, R41, R79, P3, P5 ;  /* 0x0000002966337210 */ /* 0x000fe20001fea44f */
[----:B------:R1:W5:Y:S01]  /*32a0*/  LDG.E.CONSTANT R143, [R42.64] ;  /* 0x0000000a2a8f7981 */ /* 0x000362000c1e9900 */
[----:B0-----:R-:W-:Y:S02]  /*32b0*/  IADD3 R49, P5, P6, R17, R40, R54 ;  /* 0x0000002811317210 */ /* 0x001fe40007ebe036 */
        /* <DEDUP_REMOVED lines=9> */
[----:B-1----:R-:W-:-:S02]  /*3350*/  IADD3 R45, P2, P3, R19, R40, R56 ;  /* 0x00000028132d7210 */ /* 0x002fc40007b5e038 */
[----:B------:R-:W-:Y:S02]  /*3360*/  LEA.HI.X R51, R51, c[0x0][0x174], R120, 0x1, P6 ;  /* 0x00005d0033337a11 */ /* 0x000fe400030f0c78 */
[----:B------:R-:W-:Y:S02]  /*3370*/  LEA R44, P5, R45, c[0x0][0x170], 0x1 ;  /* 0x00005c002d2c7a11 */ /* 0x000fe400078a08ff */
[----:B----4-:R-:W-:Y:S01]  /*3380*/  IADD3.X R46, R105, R41, R82, P2, P3 ;  /* 0x00000029692e7210 */ /* 0x010fe200017e6452 */
        /* <DEDUP_REMOVED lines=8> */
[----:B------:R-:W-:Y:S02]  /*3410*/  IADD3 R47, P4, P0, R22, R40, R59 ;  /* 0x00000028162f7210 */ /* 0x000fe4000789e03b */
[----:B------:R-:W-:Y:S01]  /*3420*/  LEA R134, P1, R121, c[0x0][0x170], 0x1 ;  /* 0x00005c0079867a11 */ /* 0x000fe200078208ff */
[----:B------:R0:W4:Y:S01]  /*3430*/  LDG.E.CONSTANT R139, [R42.64] ;  /* 0x0000000a2a8b7981 */ /* 0x000122000c1e9900 */
[----:B------:R-:W-:-:S02]  /*3440*/  IADD3.X R124, R107, R41, R84, P5, P6 ;  /* 0x000000296b7c7210 */ /* 0x000fc40002fec454 */
[----:B------:R-:W-:Y:S02]  /*3450*/  LEA R46, P5, R47, c[0x0][0x170], 0x1 ;  /* 0x00005c002f2e7a11 */ /* 0x000fe400078a08ff */
[----:B------:R-:W-:Y:S02]  /*3460*/  IADD3.X R122, R108, R41, R85, P4, P0 ;  /* 0x000000296c7a7210 */ /* 0x000fe400027e0455 */
[----:B------:R-:W-:Y:S02]  /*3470*/  LEA.HI.X R135, R121, c[0x0][0x174], R124, 0x1, P1 ;  /* 0x00005d0079877a11 */ /* 0x000fe400008f0c7c */
[----:B------:R-:W-:Y:S02]  /*3480*/  IADD3 R120, P2, P3, R23, R40, R60 ;  /* 0x0000002817787210 */ /* 0x000fe40007b5e03c */
[----:B------:R-:W-:Y:S01]  /*3490*/  LEA.HI.X R47, R47, c[0x0][0x174], R122, 0x1, P5 ;  /* 0x00005d002f2f7a11 */ /* 0x000fe200028f0c7a */
[----:B------:R1:W4:Y:S01]  /*34a0*/  LDG.E.CONSTANT R134, [R134.64] ;  /* 0x0000000a86867981 */ /* 0x000322000c1e9900 */
[----:B0-----:R-:W-:-:S02]  /*34b0*/  LEA R48, P6, R120, c[0x0][0x170], 0x1 ;  /* 0x00005c0078307a11 */ /* 0x001fc400078c08ff */
[-C--:B------:R-:W-:Y:S01]  /*34c0*/  IADD3.X R49, R109, R41.reuse, R86, P2, P3 ;  /* 0x000000296d317210 */ /* 0x080fe200017e6456 */
[----:B------:R0:W4:Y:S01]  /*34d0*/  LDG.E.CONSTANT R131, [R46.64] ;  /* 0x0000000a2e837981 */ /* 0x000122000c1e9900 */
[-C--:B------:R-:W-:Y:S02]  /*34e0*/  IADD3 R45, P0, P1, R24, R40.reuse, R61 ;  /* 0x00000028182d7210 */ /* 0x080fe4000791e03d */
[----:B------:R-:W-:Y:S02]  /*34f0*/  LEA.HI.X R49, R120, c[0x0][0x174], R49, 0x1, P6 ;  /* 0x00005d0078317a11 */ /* 0x000fe400030f0c31 */
[----:B-1----:R-:W-:Y:S02]  /*3500*/  LEA R50, P2, R45, c[0x0][0x170], 0x1 ;  /* 0x00005c002d327a11 */ /* 0x002fe400078408ff */
        /* <DEDUP_REMOVED lines=15> */
[----:B0-----:R-:W-:Y:S01]  /*3600*/  LEA R46, P3, R121, c[0x0][0x170], 0x1 ;  /* 0x00005c00792e7a11 */ /* 0x001fe200078608ff */
[----:B------:R0:W4:Y:S01]  /*3610*/  LDG.E.CONSTANT R141, [R44.64] ;  /* 0x0000000a2c8d7981 */ /* 0x000122000c1e9900 */
[----:B------:R-:W-:-:S02]  /*3620*/  IADD3.X R122, R113, R41, R90, P1, P0 ;  /* 0x00000029717a7210 */ /* 0x000fc40000fe045a */
[----:B-1----:R-:W-:Y:S02]  /*3630*/  LEA R48, P0, R120, c[0x0][0x170], 0x1 ;  /* 0x00005c0078307a11 */ /* 0x002fe400078008ff */
[----:B------:R-:W-:Y:S02]  /*3640*/  IADD3.X R49, R114, R41, R91, P4, P5 ;  /* 0x0000002972317210 */ /* 0x000fe400027ea45b */
[----:B------:R-:W-:Y:S02]  /*3650*/  LEA.HI.X R47, R121, c[0x0][0x174], R122, 0x1, P3 ;  /* 0x00005d00792f7a11 */ /* 0x000fe400018f0c7a */
[----:B------:R-:W-:Y:S02]  /*3660*/  LEA.HI.X R49, R120, c[0x0][0x174], R49, 0x1, P0 ;  /* 0x00005d0078317a11 */ /* 0x000fe400000f0c31 */
[-C--:B------:R-:W-:Y:S01]  /*3670*/  IADD3 R120, P0, P1, R29, R40.reuse, R66 ;  /* 0x000000281d787210 */ /* 0x080fe2000791e042 */
[----:B------:R1:W4:Y:S01]  /*3680*/  LDG.E.CONSTANT R145, [R46.64] ;  /* 0x0000000a2e917981 */ /* 0x000322000c1e9900 */
[----:B------:R-:W-:-:S02]  /*3690*/  IADD3 R51, P3, P4, R30, R40, R67 ;  /* 0x000000281e337210 */ /* 0x000fc40007c7e043 */
[C---:B------:R-:W-:Y:S01]  /*36a0*/  LEA R124, P2, R120.reuse, c[0x0][0x170], 0x1 ;  /* 0x00005c00787c7a11 */ /* 0x040fe200078408ff */
[----:B------:R0:W4:Y:S01]  /*36b0*/  LDG.E.CONSTANT R146, [R48.64] ;  /* 0x0000000a30927981 */ /* 0x000122000c1e9900 */
[-C--:B------:R-:W-:Y:S02]  /*36c0*/  IADD3.X R121, R115, R41.reuse, R92, P0, P1 ;  /* 0x0000002973797210 */ /* 0x080fe400007e245c */
[----:B------:R-:W-:Y:S02]  /*36d0*/  LEA R122, P0, R51, c[0x0][0x170], 0x1 ;  /* 0x00005c00337a7a11 */ /* 0x000fe400078008ff */
[----:B------:R-:W-:Y:S02]  /*36e0*/  LEA.HI.X R125, R120, c[0x0][0x174], R121, 0x1, P2 ;  /* 0x00005d00787d7a11 */ /* 0x000fe400010f0c79 */
[----:B------:R-:W-:Y:S02]  /*36f0*/  IADD3.X R42, R116, R41, R93, P3, P4 ;  /* 0x00000029742a7210 */ /* 0x000fe40001fe845d */
[----:B------:R-:W-:Y:S01]  /*3700*/  IADD3 R50, P5, P6, R31, R40, R68 ;  /* 0x000000281f327210 */ /* 0x000fe20007ebe044 */
[----:B------:R0:W4:Y:S01]  /*3710*/  LDG.E.CONSTANT R124, [R124.64] ;  /* 0x0000000a7c7c7981 */ /* 0x000122000c1e9900 */
[----:B------:R-:W-:-:S02]  /*3720*/  LEA.HI.X R123, R51, c[0x0][0x174], R42, 0x1, P0 ;  /* 0x00005d00337b7a11 */ /* 0x000fc400000f0c2a */
[----:B------:R-:W-:Y:S02]  /*3730*/  LEA R120, P1, R50, c[0x0][0x170], 0x1 ;  /* 0x00005c0032787a11 */ /* 0x000fe400078208ff */
[-C--:B------:R-:W-:Y:S01]  /*3740*/  IADD3.X R43, R117, R41.reuse, R94, P5, P6 ;  /* 0x00000029752b7210 */ /* 0x080fe20002fec45e */
[----:B------:R1:W4:Y:S01]  /*3750*/  LDG.E.CONSTANT R122, [R122.64] ;  /* 0x0000000a7a7a7981 */ /* 0x000322000c1e9900 */
[----:B------:R-:W-:Y:S02]  /*3760*/  IADD3 R40, P2, P3, R32, R40, R69 ;  /* 0x0000002820287210 */ /* 0x000fe40007b5e045 */
[----:B------:R-:W-:Y:S02]  /*3770*/  LEA.HI.X R121, R50, c[0x0][0x174], R43, 0x1, P1 ;  /* 0x00005d0032797a11 */ /* 0x000fe400008f0c2b */
[----:B0-----:R-:W-:Y:S01]  /*3780*/  LEA R44, P0, R40, c[0x0][0x170], 0x1 ;  /* 0x00005c00282c7a11 */ /* 0x001fe200078008ff */
[----:B------:R-:W0:Y:S01]  /*3790*/  LDS.128 R48, [R33] ;  /* 0x0000000021307984 */ /* 0x000e220000000c00 */
[----:B------:R-:W-:-:S03]  /*37a0*/  IADD3.X R41, R118, R41, R95, P2, P3 ;  /* 0x0000002976297210 */ /* 0x000fc600017e645f */
[----:B------:R0:W4:Y:S01]  /*37b0*/  LDG.E.CONSTANT R120, [R120.64] ;  /* 0x0000000a78787981 */ /* 0x000122000c1e9900 */
[----:B------:R-:W-:-:S03]  /*37c0*/  LEA.HI.X R45, R40, c[0x0][0x174], R41, 0x1, P0 ;  /* 0x00005d00282d7a11 */ /* 0x000fc600000f0c29 */
[----:B------:R-:W1:Y:S04]  /*37d0*/  LDS.128 R40, [R33+0x10] ;  /* 0x0000100021287984 */ /* 0x000e680000000c00 */
[----:B------:R0:W4:Y:S02]  /*37e0*/  LDG.E.CONSTANT R152, [R44.64] ;  /* 0x0000000a2c987981 */ /* 0x000124000c1e9900 */
[--C-:B0-----:R-:W-:Y:S02]  /*37f0*/  PRMT R44, RZ, 0x5410, R49.reuse ;  /* 0x00005410ff2c7816 */ /* 0x101fe40000000031 */
[----:B------:R-:W-:Y:S02]  /*3800*/  PRMT R49, RZ, 0x7610, R49 ;  /* 0x00007610ff317816 */ /* 0x000fe40000000031 */
[----:B-1----:R-:W-:-:S02]  /*3810*/  PRMT R125, RZ, 0x7610, R42 ;  /* 0x00007610ff7d7816 */ /* 0x002fc4000000002a */
[----:B--2---:R-:W-:-:S05]  /*3820*/  PRMT R45, RZ, 0x5410, R151 ;  /* 0x00005410ff2d7816 */ /* 0x004fca0000000097 */
[----:B------:R-:W-:Y:S01]  /*3830*/  FMUL.FTZ R46, R44, R45 ;  /* 0x0000002d2c2e7220 */ /* 0x000fe20000410000 */
[----:B------:R-:W-:-:S05]  /*3840*/  PRMT R44, RZ, 0x7610, R151 ;  /* 0x00007610ff2c7816 */ /* 0x000fca0000000097 */
[----:B------:R-:W-:Y:S01]  /*3850*/  FMUL.FTZ R123, R49, R44 ;  /* 0x0000002c317b7220 */ /* 0x000fe20000410000 */
[--C-:B------:R-:W-:Y:S02]  /*3860*/  PRMT R44, RZ, 0x5410, R48.reuse ;  /* 0x00005410ff2c7816 */ /* 0x100fe40000000030 */
[----:B------:R-:W-:Y:S02]  /*3870*/  PRMT R48, RZ, 0x7610, R48 ;  /* 0x00007610ff307816 */ /* 0x000fe40000000030 */
[--C-:B---3--:R-:W-:Y:S02]  /*3880*/  PRMT R49, RZ, 0x7610, R150.reuse ;  /* 0x00007610ff317816 */ /* 0x108fe40000000096 */
[----:B------:R-:W-:Y:S02]  /*3890*/  PRMT R45, RZ, 0x5410, R150 ;  /* 0x00005410ff2d7816 */ /* 0x000fe40000000096 */
[----:B------:R-:W-:Y:S01]  /*38a0*/  PRMT R150, RZ, 0x5410, R50 ;  /* 0x00005410ff967816 */ /* 0x000fe20000000032 */
[----:B------:R-:W-:Y:S01]  /*38b0*/  FFMA.FTZ R48, R48, R49, R123 ;  /* 0x0000003130307223 */ /* 0x000fe2000001007b */
[--C-:B-----5:R-:W-:Y:S01]  /*38c0*/  PRMT R49, RZ, 0x5410, R149.reuse ;  /* 0x00005410ff317816 */ /* 0x120fe20000000095 */
[----:B------:R-:W-:Y:S01]  /*38d0*/  FFMA.FTZ R121, R44, R45, R46 ;  /* 0x0000002d2c797223 */ /* 0x000fe2000001002e */
[----:B------:R-:W-:Y:S01]  /*38e0*/  PRMT R149, RZ, 0x7610, R149 ;  /* 0x00007610ff957816 */ /* 0x000fe20000000095 */
[----:B------:R-:W0:Y:S02]  /*38f0*/  LDS.128 R44, [R33+0x20] ;  /* 0x00002000212c7984 */ /* 0x000e240000000c00 */
[----:B------:R-:W-:Y:S01]  /*3900*/  FFMA.FTZ R121, R150, R49, R121 ;  /* 0x0000003196797223 */ /* 0x000fe20000010079 */
[----:B------:R-:W-:-:S02]  /*3910*/  PRMT R49, RZ, 0x7610, R50 ;  /* 0x00007610ff317816 */ /* 0x000fc40000000032 */
        /* <DEDUP_REMOVED lines=12> */
[--C-:B------:R-:W-:Y:S02]  /*39e0*/  PRMT R40, RZ, 0x5410, R41.reuse ;  /* 0x00005410ff287816 */ /* 0x100fe40000000029 */
[----:B------:R-:W-:Y:S01]  /*39f0*/  PRMT R148, RZ, 0x7610, R41 ;  /* 0x00007610ff947816 */ /* 0x000fe20000000029 */
[----:B------:R-:W-:Y:S01]  /*3a00*/  FFMA.FTZ R147, R49, R147, R48 ;  /* 0x0000009331937223 */ /* 0x000fe20000010030 */
[--C-:B------:R-:W-:Y:S01]  /*3a10*/  PRMT R41, RZ, 0x5410, R142.reuse ;  /* 0x00005410ff297816 */ /* 0x100fe2000000008e */
[----:B------:R-:W1:Y:S01]  /*3a20*/  LDS.128 R48, [R33+0x30] ;  /* 0x0000300021307984 */ /* 0x000e620000000c00 */
[----:B------:R-:W-:Y:S02]  /*3a30*/  PRMT R142, RZ, 0x7610, R142 ;  /* 0x00007610ff8e7816 */ /* 0x000fe4000000008e */
        /* <DEDUP_REMOVED lines=12> */
[----:B0-----:R-:W-:-:S03]  /*3b00*/  PRMT R41, RZ, 0x5410, R44 ;  /* 0x00005410ff297816 */ /* 0x001fc6000000002c */
[----:B------:R-:W-:Y:S01]  /*3b10*/  FFMA.FTZ R125, R42, R144, R125 ;  /* 0x000000902a7d7223 */ /* 0x000fe2000001007d */
[----:B------:R-:W-:Y:S02]  /*3b20*/  PRMT R42, RZ, 0x5410, R136 ;  /* 0x00005410ff2a7816 */ /* 0x000fe40000000088 */
[--C-:B------:R-:W-:Y:S02]  /*3b30*/  PRMT R142, RZ, 0x5410, R45.reuse ;  /* 0x00005410ff8e7816 */ /* 0x100fe4000000002d */
[----:B------:R-:W-:Y:S01]  /*3b40*/  PRMT R121, RZ, 0x7610, R45 ;  /* 0x00007610ff797816 */ /* 0x000fe2000000002d */
[----:B------:R-:W-:Y:S01]  /*3b50*/  FFMA.FTZ R45, R41, R42, R40 ;  /* 0x0000002a292d7223 */ /* 0x000fe20000010028 */
[--C-:B------:R-:W-:Y:S01]  /*3b60*/  PRMT R144, RZ, 0x5410, R46.reuse ;  /* 0x00005410ff907816 */ /* 0x100fe2000000002e */
[----:B------:R-:W0:Y:S01]  /*3b70*/  LDS.128 R40, [R33+0x40] ;  /* 0x0000400021287984 */ /* 0x000e220000000c00 */
[----:B------:R-:W-:Y:S02]  /*3b80*/  PRMT R123, RZ, 0x7610, R46 ;  /* 0x00007610ff7b7816 */ /* 0x000fe4000000002e */
[----:B----4-:R-:W-:-:S02]  /*3b90*/  PRMT R46, RZ, 0x5410, R137 ;  /* 0x00005410ff2e7816 */ /* 0x010fc40000000089 */
[----:B------:R-:W-:Y:S02]  /*3ba0*/  PRMT R44, RZ, 0x7610, R44 ;  /* 0x00007610ff2c7816 */ /* 0x000fe4000000002c */
[----:B------:R-:W-:Y:S01]  /*3bb0*/  PRMT R136, RZ, 0x7610, R136 ;  /* 0x00007610ff887816 */ /* 0x000fe20000000088 */
[----:B------:R-:W-:Y:S01]  /*3bc0*/  FFMA.FTZ R45, R142, R46, R45 ;  /* 0x0000002e8e2d7223 */ /* 0x000fe2000001002d */
[----:B------:R-:W-:Y:S02]  /*3bd0*/  PRMT R137, RZ, 0x7610, R137 ;  /* 0x00007610ff897816 */ /* 0x000fe40000000089 */
        /* <DEDUP_REMOVED lines=8> */
[--C-:B-1----:R-:W-:Y:S02]  /*3c60*/  PRMT R136, RZ, 0x5410, R49.reuse ;  /* 0x00005410ff887816 */ /* 0x102fe40000000031 */
[----:B------:R-:W-:Y:S01]  /*3c70*/  PRMT R123, RZ, 0x7610, R49 ;  /* 0x00007610ff7b7816 */ /* 0x000fe20000000031 */
[----:B------:R-:W-:Y:S01]  /*3c80*/  FFMA.FTZ R148, R148, R46, R45 ;  /* 0x0000002e94947223 */ /* 0x000fe2000001002d */
[----:B------:R-:W-:Y:S02]  /*3c90*/  PRMT R47, RZ, 0x7610, R47 ;  /* 0x00007610ff2f7816 */ /* 0x000fe4000000002f */
[----:B------:R-:W-:-:S02]  /*3ca0*/  PRMT R139, RZ, 0x7610, R139 ;  /* 0x00007610ff8b7816 */ /* 0x000fc4000000008b */
[----:B------:R-:W-:Y:S02]  /*3cb0*/  PRMT R121, RZ, 0x5410, R48 ;  /* 0x00005410ff797816 */ /* 0x000fe40000000030 */
[----:B------:R-:W-:Y:S02]  /*3cc0*/  PRMT R49, RZ, 0x5410, R134 ;  /* 0x00005410ff317816 */ /* 0x000fe40000000086 */
[--C-:B------:R-:W-:Y:S02]  /*3cd0*/  PRMT R138, RZ, 0x5410, R50.reuse ;  /* 0x00005410ff8a7816 */ /* 0x100fe40000000032 */
[----:B------:R-:W-:Y:S01]  /*3ce0*/  PRMT R125, RZ, 0x7610, R50 ;  /* 0x00007610ff7d7816 */ /* 0x000fe20000000032 */
[----:B------:R-:W-:Y:S01]  /*3cf0*/  FFMA.FTZ R139, R47, R139, R44 ;  /* 0x0000008b2f8b7223 */ /* 0x000fe2000001002c */
[----:B------:R-:W-:Y:S01]  /*3d00*/  PRMT R50, RZ, 0x5410, R131 ;  /* 0x00005410ff327816 */ /* 0x000fe20000000083 */
[----:B------:R-:W-:Y:S01]  /*3d10*/  FFMA.FTZ R49, R121, R49, R148 ;  /* 0x0000003179317223 */ /* 0x000fe20000010094 */
[----:B------:R-:W-:Y:S01]  /*3d20*/  PRMT R48, RZ, 0x7610, R48 ;  /* 0x00007610ff307816 */ /* 0x000fe20000000030 */
[----:B------:R-:W1:Y:S01]  /*3d30*/  LDS.128 R44, [R33+0x50] ;  /* 0x00005000212c7984 */ /* 0x000e620000000c00 */
[----:B------:R-:W-:Y:S01]  /*3d40*/  PRMT R134, RZ, 0x7610, R134 ;  /* 0x00007610ff867816 */ /* 0x000fe20000000086 */
[----:B------:R-:W-:Y:S01]  /*3d50*/  FFMA.FTZ R49, R136, R50, R49 ;  /* 0x0000003288317223 */ /* 0x000fe20000010031 */
[----:B------:R-:W-:-:S02]  /*3d60*/  PRMT R131, RZ, 0x7610, R131 ;  /* 0x00007610ff837816 */ /* 0x000fc40000000083 */
[----:B------:R-:W-:Y:S01]  /*3d70*/  PRMT R50, RZ, 0x5410, R133 ;  /* 0x00005410ff327816 */ /* 0x000fe20000000085 */
        /* <DEDUP_REMOVED lines=10> */
[----:B0-----:R-:W-:-:S03]  /*3e20*/  PRMT R50, RZ, 0x5410, R40 ;  /* 0x00005410ff327816 */ /* 0x001fc60000000028 */
[----:B------:R-:W-:Y:S01]  /*3e30*/  FFMA.FTZ R48, R51, R135, R48 ;  /* 0x0000008733307223 */ /* 0x000fe20000010030 */
[----:B------:R-:W-:Y:S02]  /*3e40*/  PRMT R51, RZ, 0x7610, R40 ;  /* 0x00007610ff337816 */ /* 0x000fe40000000028 */
[----:B------:R-:W-:Y:S02]  /*3e50*/  PRMT R40, RZ, 0x5410, R140 ;  /* 0x00005410ff287816 */ /* 0x000fe4000000008c */
[--C-:B------:R-:W-:Y:S02]  /*3e60*/  PRMT R123, RZ, 0x5410, R42.reuse ;  /* 0x00005410ff7b7816 */ /* 0x100fe4000000002a */
[----:B------:R-:W-:Y:S01]  /*3e70*/  PRMT R134, RZ, 0x7610, R42 ;  /* 0x00007610ff867816 */ /* 0x000fe2000000002a */
[----:B------:R-:W-:Y:S01]  /*3e80*/  FFMA.FTZ R40, R50, R40, R49 ;  /* 0x0000002832287223 */ /* 0x000fe20000010031 */
[----:B------:R-:W-:Y:S02]  /*3e90*/  PRMT R121, RZ, 0x5410, R41 ;  /* 0x00005410ff797816 */ /* 0x000fe40000000029 */
        /* <DEDUP_REMOVED lines=14> */
[----:B-1----:R-:W-:Y:S02]  /*3f80*/  PRMT R43, RZ, 0x5410, R44 ;  /* 0x00005410ff2b7816 */ /* 0x002fe4000000002c */
        /* <DEDUP_REMOVED lines=19> */
[--C-:B------:R-:W-:Y:S02]  /*40c0*/  PRMT R42, RZ, 0x5410, R152.reuse ;  /* 0x00005410ff2a7816 */ /* 0x100fe40000000098 */
        /* <DEDUP_REMOVED lines=11> */
.L_x_15664:
[----:B01----:R-:W-:Y:S01]  /*4180*/  FADD.FTZ R47, R47, R40 ;  /* 0x000000282f2f7221 */ /* 0x003fe20000010000 */
[----:B------:R-:W-:Y:S05]  /*4190*/  BRA.DIV ~URZ, `(.L_x_15617) ;  /* 0x00003de27f007947 */ /* 0x000fea000b800000 */
[----:B------:R0:W1:Y:S02]  /*41a0*/  SHFL.BFLY PT, R40, R47, 0x1, 0x1f ;  /* 0x0c201f002f287f89 */ /* 0x00006400000e0000 */
.L_x_15665:
        /* <DEDUP_REMOVED lines=11> */
.L_x_15619:
[----:B------:R-:W-:Y:S05]  /*4260*/  BSYNC B1 ;  /* 0x0000000000017941 */ /* 0x000fea0003800000 */
.L_x_15618:
[----:B------:R-:W-:Y:S02]  /*4270*/  IADD3 R126, P0, R126, 0x10, RZ ;  /* 0x000000107e7e7810 */ /* 0x000fe40007f1e0ff */
[----:B-1----:R-:W-:Y:S02]  /*4280*/  IADD3 R128, R128, 0x80, RZ ;  /* 0x0000008080807810 */ /* 0x002fe40007ffe0ff */
[----:B------:R-:W-:Y:S01]  /*4290*/  IADD3 R127, R127, 0x20, RZ ;  /* 0x000000207f7f7810 */ /* 0x000fe20007ffe0ff */
[----:B------:R-:W-:Y:S01]  /*42a0*/  IMAD.X R129, RZ, RZ, R129, P0 ;  /* 0x000000ffff817224 */ /* 0x000fe200000e0681 */
[----:B------:R-:W-:Y:S01]  /*42b0*/  IADD3 R130, R130, 0x20, RZ ;  /* 0x0000002082827810 */ /* 0x000fe20007ffe0ff */
[----:B0-----:R-:W-:Y:S01]  /*42c0*/  @P1 CALL.REL.NOINC `(.L_x_15608) ;  /* 0x0000001000001944 */ /* 0x001fe20003c00000 */
[----:B------:R-:W-:Y:S05]  /*42d0*/  BRA `(.L_x_15620) ;  /* 0xffffecd000007947 */ /* 0x000fea000383ffff */
.L_x_15608:
[----:B------:R-:W-:Y:S05]  /*42e0*/  BSYNC B0 ;  /* 0x0000000000007941 */ /* 0x000fea0003800000 */
.L_x_15607:
[----:B------:R-:W-:Y:S05]  /*42f0*/  BRA.DIV ~URZ, `(.L_x_15621) ;  /* 0x00003d027f007947 */ /* 0x000fea000b800000 */
[----:B------:R0:W1:Y:S02]  /*4300*/  SHFL.BFLY PT, R9, R8, 0x10, 0x1f ;  /* 0x0e001f0008097f89 */ /* 0x00006400000e0000 */
.L_x_15666:
[----:B-1----:R-:W-:Y:S01]  /*4310*/  FMNMX.FTZ R11, R9, R8, !PT ;  /* 0x00000008090b7209 */ /* 0x002fe20007810000 */
[----:B------:R-:W-:Y:S05]  /*4320*/  BRA.DIV ~URZ, `(.L_x_15622) ;  /* 0x00003d527f007947 */ /* 0x000fea000b800000 */
[----:B------:R-:W1:Y:S02]  /*4330*/  SHFL.BFLY PT, R6, R11, 0x8, 0x1f ;  /* 0x0d001f000b067f89 */ /* 0x000e6400000e0000 */
[----:B-1----:R-:W-:-:S05]  /*4340*/  FMNMX.FTZ R6, R11, R6, !PT ;  /* 0x000000060b067209 */ /* 0x002fca0007810000 */
[----:B------:R1:W2:Y:S02]  /*4350*/  SHFL.BFLY PT, R9, R6, 0x4, 0x1f ;  /* 0x0c801f0006097f89 */ /* 0x0002a400000e0000 */
.L_x_15667:
        /* <DEDUP_REMOVED lines=9> */
[----:B------:R-:W-:-:S07]  /*43f0*/  SHF.R.S32.HI R11, RZ, 0x1f, R10 ;  /* 0x0000001fff0b7819 */ /* 0x000fce000001140a */
[----:B------:R-:W2:Y:S04]  /*4400*/  @!P0 LDS R4, [R5.X4+0x180] ;  /* 0x0001800005048984 */ /* 0x000ea80000004800 */
[----:B--2---:R-:W2:Y:S02]  /*4410*/  SHFL.BFLY PT, R9, R4, 0x2, 0x1f ;  /* 0x0c401f0004097f89 */ /* 0x004ea400000e0000 */
[----:B-12---:R-:W-:Y:S01]  /*4420*/  FMNMX.FTZ R6, R9, R4, !PT ;  /* 0x0000000409067209 */ /* 0x006fe20007810000 */
[----:B------:R-:W-:-:S04]  /*4430*/  IMAD.MOV.U32 R4, RZ, RZ, RZ ;  /* 0x000000ffff047224 */ /* 0x000fc800078e00ff */
[----:B------:R-:W1:Y:S02]  /*4440*/  SHFL.BFLY PT, R9, R6, 0x1, 0x1f ;  /* 0x0c201f0006097f89 */ /* 0x000e6400000e0000 */
[----:B01----:R-:W-:Y:S02]  /*4450*/  FMNMX.FTZ R8, R6, R9, !PT ;  /* 0x0000000906087209 */ /* 0x003fe40007810000 */
        /* <DEDUP_REMOVED lines=18> */
.L_x_15627:
        /* <DEDUP_REMOVED lines=11> */
.L_x_15626:
[----:B------:R-:W-:Y:S05]  /*4630*/  BSYNC B1 ;  /* 0x0000000000017941 */ /* 0x000fea0003800000 */
.L_x_15625:
        /* <DEDUP_REMOVED lines=10> */
.L_x_15630:
[----:B------:R-:W0:Y:S01]  /*46e0*/  LDS R11, [R6+-0x200] ;  /* 0xfffe0000060b7984 */ /* 0x000e220000000800 */
[----:B------:R-:W-:-:S03]  /*46f0*/  IADD3 R8, R8, 0x800, RZ ;  /* 0x0000080008087810 */ /* 0x000fc60007ffe0ff */
[----:B------:R-:W2:Y:S01]  /*4700*/  LDS R10, [R6+-0x400] ;  /* 0xfffc0000060a7984 */ /* 0x000ea20000000800 */
[----:B------:R-:W-:-:S03]  /*4710*/  ISETP.GE.AND P2, PT, R8, R43, PT ;  /* 0x0000002b0800720c */ /* 0x000fc60003f46270 */
[----:B------:R-:W3:Y:S04]  /*4720*/  LDS R13, [R6] ;  /* 0x00000000060d7984 */ /* 0x000ee80000000800 */
[----:B------:R-:W4:Y:S04]  /*4730*/  LDS R15, [R6+0x200] ;  /* 0x00020000060f7984 */ /* 0x000f280000000800 */
[----:B------:R-:W-:Y:S04]  /*4740*/  LDS R17, [R6+0x400] ;  /* 0x0004000006117984 */ /* 0x000fe80000000800 */
        /* <DEDUP_REMOVED lines=10> */
[C---:B---3--:R-:W-:Y:S02]  /*47f0*/  FADD.FTZ R14, -R45.reuse, R13 ;  /* 0x0000000d2d0e7221 */ /* 0x048fe40000010100 */
[----:B------:R-:W-:Y:S01]  /*4800*/  FMUL.FTZ R10, R10, 1.4426950216293334961 ;  /* 0x3fb8aa3b0a0a7820 */ /* 0x000fe20000410000 */
[----:B------:R2:W3:Y:S01]  /*4810*/  MUFU.EX2 R13, R12 ;  /* 0x0000000c000d7308 */ /* 0x0004e20000000800 */
[----:B------:R-:W-:Y:S02]  /*4820*/  FMUL.FTZ R14, R14, 1.4426950216293334961 ;  /* 0x3fb8aa3b0e0e7820 */ /* 0x000fe40000410000 */
[----:B----4-:R-:W-:-:S04]  /*4830*/  FADD.FTZ R16, -R45, R15 ;  /* 0x0000000f2d107221 */ /* 0x010fc80000010100 */
[----:B------:R-:W-:Y:S01]  /*4840*/  FMUL.FTZ R16, R16, 1.4426950216293334961 ;  /* 0x3fb8aa3b10107820 */ /* 0x000fe20000410000 */
[----:B------:R4:W0:Y:S01]  /*4850*/  MUFU.EX2 R11, R10 ;  /* 0x0000000a000b7308 */ /* 0x0008220000000800 */
[----:B--2---:R-:W2:Y:S01]  /*4860*/  LDS R12, [R6+0x1400] ;  /* 0x00140000060c7984 */ /* 0x004ea20000000800 */
[C---:B------:R-:W-:Y:S02]  /*4870*/  FADD.FTZ R18, -R45.reuse, R18 ;  /* 0x000000122d127221 */ /* 0x040fe40000010100 */
[C---:B------:R-:W-:Y:S02]  /*4880*/  FADD.FTZ R20, -R45.reuse, R20 ;  /* 0x000000142d147221 */ /* 0x040fe40000010100 */
[----:B------:R-:W-:Y:S02]  /*4890*/  FMUL.FTZ R18, R18, 1.4426950216293334961 ;  /* 0x3fb8aa3b12127820 */ /* 0x000fe40000410000 */
[----:B------:R0:W1:Y:S01]  /*48a0*/  MUFU.EX2 R15, R14 ;  /* 0x0000000e000f7308 */ /* 0x0000620000000800 */
[----:B----4-:R-:W-:Y:S01]  /*48b0*/  FADD.FTZ R10, -R45, R17 ;  /* 0x000000112d0a7221 */ /* 0x010fe20000010100 */
[----:B---3--:R-:W-:Y:S01]  /*48c0*/  STS [R6+-0x200], R13 ;  /* 0xfffe000d06007388 */ /* 0x008fe20000000800 */
[----:B------:R-:W-:-:S02]  /*48d0*/  FMUL.FTZ R20, R20, 1.4426950216293334961 ;  /* 0x3fb8aa3b14147820 */ /* 0x000fc40000410000 */
[----:B------:R-:W-:Y:S02]  /*48e0*/  FMUL.FTZ R10, R10, 1.4426950216293334961 ;  /* 0x3fb8aa3b0a0a7820 */ /* 0x000fe40000410000 */
[----:B------:R-:W-:Y:S01]  /*48f0*/  FADD.FTZ R22, -R45, R22 ;  /* 0x000000162d167221 */ /* 0x000fe20000010100 */
[----:B------:R3:W4:Y:S01]  /*4900*/  MUFU.EX2 R17, R16 ;  /* 0x0000001000117308 */ /* 0x0007220000000800 */
[----:B0-----:R-:W0:Y:S01]  /*4910*/  LDS R14, [R6+0x1600] ;  /* 0x00160000060e7984 */ /* 0x001e220000000800 */
[----:B------:R-:W-:Y:S02]  /*4920*/  FADD.FTZ R4, R11, R4 ;  /* 0x000000040b047221 */ /* 0x000fe40000010000 */
[----:B------:R-:W-:Y:S01]  /*4930*/  FMUL.FTZ R22, R22, 1.4426950216293334961 ;  /* 0x3fb8aa3b16167820 */ /* 0x000fe20000410000 */
[----:B------:R-:W-:Y:S01]  /*4940*/  STS [R6+-0x400], R11 ;  /* 0xfffc000b06007388 */ /* 0x000fe20000000800 */
[----:B------:R-:W-:Y:S02]  /*4950*/  FADD.FTZ R4, R4, R13 ;  /* 0x0000000d04047221 */ /* 0x000fe40000010000 */
[----:B------:R4:W2:Y:S01]  /*4960*/  MUFU.EX2 R19, R10 ;  /* 0x0000000a00137308 */ /* 0x0008a20000000800 */
[----:B---3--:R-:W3:Y:S01]  /*4970*/  LDS R16, [R6+0x1800] ;  /* 0x0018000006107984 */ /* 0x008ee20000000800 */
[----:B------:R-:W-:-:S02]  /*4980*/  FADD.FTZ R24, -R45, R24 ;  /* 0x000000182d187221 */ /* 0x000fc40000010100 */
[----:B-1----:R-:W-:Y:S01]  /*4990*/  FADD.FTZ R4, R4, R15 ;  /* 0x0000000f04047221 */ /* 0x002fe20000010000 */
[----:B------:R-:W-:Y:S01]  /*49a0*/  STS [R6], R15 ;  /* 0x0000000f06007388 */ /* 0x000fe20000000800 */
[----:B------:R-:W-:Y:S02]  /*49b0*/  FMUL.FTZ R24, R24, 1.4426950216293334961 ;  /* 0x3fb8aa3b18187820 */ /* 0x000fe40000410000 */
[----:B------:R-:W1:Y:S01]  /*49c0*/  MUFU.EX2 R21, R18 ;  /* 0x0000001200157308 */ /* 0x000e620000000800 */
[----:B----4-:R-:W4:Y:S01]  /*49d0*/  LDS R10, [R6+0x1a00] ;  /* 0x001a0000060a7984 */ /* 0x010f220000000800 */
[----:B------:R-:W-:Y:S02]  /*49e0*/  FADD.FTZ R26, -R45, R26 ;  /* 0x0000001a2d1a7221 */ /* 0x000fe40000010100 */
[----:B------:R-:W-:Y:S01]  /*49f0*/  FADD.FTZ R4, R4, R17 ;  /* 0x0000001104047221 */ /* 0x000fe20000010000 */
[----:B------:R-:W-:Y:S01]  /*4a00*/  STS [R6+0x200], R17 ;  /* 0x0002001106007388 */ /* 0x000fe20000000800 */
[----:B------:R-:W-:-:S02]  /*4a10*/  FMUL.FTZ R26, R26, 1.4426950216293334961 ;  /* 0x3fb8aa3b1a1a7820 */ /* 0x000fc40000410000 */
[----:B------:R-:W0:Y:S01]  /*4a20*/  MUFU.EX2 R23, R20 ;  /* 0x0000001400177308 */ /* 0x000e220000000800 */
[C---:B------:R-:W-:Y:S01]  /*4a30*/  FADD.FTZ R28, -R45.reuse, R28 ;  /* 0x0000001c2d1c7221 */ /* 0x040fe20000010100 */
[----:B--2---:R-:W-:Y:S01]  /*4a40*/  STS [R6+0x400], R19 ;  /* 0x0004001306007388 */ /* 0x004fe20000000800 */
[----:B------:R-:W-:Y:S02]  /*4a50*/  FADD.FTZ R4, R4, R19 ;  /* 0x0000001304047221 */ /* 0x000fe40000010000 */
[----:B------:R-:W-:Y:S02]  /*4a60*/  FMUL.FTZ R28, R28, 1.4426950216293334961 ;  /* 0x3fb8aa3b1c1c7820 */ /* 0x000fe40000410000 */
[----:B------:R-:W-:Y:S01]  /*4a70*/  FADD.FTZ R30, -R45, R30 ;  /* 0x0000001e2d1e7221 */ /* 0x000fe20000010100 */
[----:B------:R-:W2:Y:S01]  /*4a80*/  MUFU.EX2 R25, R22 ;  /* 0x0000001600197308 */ /* 0x000ea20000000800 */
[----:B-1----:R-:W-:Y:S01]  /*4a90*/  FADD.FTZ R4, R4, R21 ;  /* 0x0000001504047221 */ /* 0x002fe20000010000 */
[----:B------:R-:W-:Y:S01]  /*4aa0*/  STS [R6+0x600], R21 ;  /* 0x0006001506007388 */ /* 0x000fe20000000800 */
[----:B------:R-:W-:-:S02]  /*4ab0*/  FMUL.FTZ R30, R30, 1.4426950216293334961 ;  /* 0x3fb8aa3b1e1e7820 */ /* 0x000fc40000410000 */
[----:B------:R-:W-:-:S03]  /*4ac0*/  FADD.FTZ R12, -R45, R12 ;  /* 0x0000000c2d0c7221 */ /* 0x000fc60000010100 */
[----:B------:R-:W1:Y:S01]  /*4ad0*/  MUFU.EX2 R27, R24 ;  /* 0x00000018001b7308 */ /* 0x000e620000000800 */
[----:B0-----:R-:W-:Y:S01]  /*4ae0*/  FADD.FTZ R4, R4, R23 ;  /* 0x0000001704047221 */ /* 0x001fe20000010000 */
[----:B------:R-:W-:Y:S01]  /*4af0*/  STS [R6+0x800], R23 ;  /* 0x0008001706007388 */ /* 0x000fe20000000800 */
[----:B------:R-:W-:Y:S02]  /*4b00*/  FMUL.FTZ R12, R12, 1.4426950216293334961 ;  /* 0x3fb8aa3b0c0c7820 */ /* 0x000fe40000410000 */
[----:B------:R-:W-:-:S03]  /*4b10*/  FADD.FTZ R14, -R45, R14 ;  /* 0x0000000e2d0e7221 */ /* 0x000fc60000010100 */
[----:B------:R-:W0:Y:S01]  /*4b20*/  MUFU.EX2 R29, R26 ;  /* 0x0000001a001d7308 */ /* 0x000e220000000800 */
[----:B--2---:R-:W-:Y:S01]  /*4b30*/  FADD.FTZ R4, R4, R25 ;  /* 0x0000001904047221 */ /* 0x004fe20000010000 */
[----:B------:R-:W-:Y:S01]  /*4b40*/  STS [R6+0xa00], R25 ;  /* 0x000a001906007388 */ /* 0x000fe20000000800 */
[----:B------:R-:W-:Y:S02]  /*4b50*/  FMUL.FTZ R14, R14, 1.4426950216293334961 ;  /* 0x3fb8aa3b0e0e7820 */ /* 0x000fe40000410000 */
[----:B---3--:R-:W-:-:S03]  /*4b60*/  FADD.FTZ R16, -R45, R16 ;  /* 0x000000102d107221 */ /* 0x008fc60000010100 */
[----:B------:R-:W2:Y:S01]  /*4b70*/  MUFU.EX2 R31, R28 ;  /* 0x0000001c001f7308 */ /* 0x000ea20000000800 */
[----:B-1----:R-:W-:Y:S01]  /*4b80*/  FADD.FTZ R4, R4, R27 ;  /* 0x0000001b04047221 */ /* 0x002fe20000010000 */
[----:B------:R-:W-:Y:S01]  /*4b90*/  STS [R6+0xc00], R27 ;  /* 0x000c001b06007388 */ /* 0x000fe20000000800 */
[----:B----4-:R-:W-:Y:S02]  /*4ba0*/  FADD.FTZ R10, -R45, R10 ;  /* 0x0000000a2d0a7221 */ /* 0x010fe40000010100 */
[----:B------:R-:W-:Y:S02]  /*4bb0*/  FMUL.FTZ R16, R16, 1.4426950216293334961 ;  /* 0x3fb8aa3b10107820 */ /* 0x000fe40000410000 */
[----:B------:R-:W-:Y:S01]  /*4bc0*/  FMUL.FTZ R10, R10, 1.4426950216293334961 ;  /* 0x3fb8aa3b0a0a7820 */ /* 0x000fe20000410000 */
        /* <DEDUP_REMOVED lines=21> */
.L_x_15629:
[----:B------:R-:W-:Y:S05]  /*4d20*/  BSYNC B1 ;  /* 0x0000000000017941 */ /* 0x000fea0003800000 */
.L_x_15628:
        /* <DEDUP_REMOVED lines=17> */
[----:B------:R0:W1:Y:S01]  /*4e40*/  MUFU.EX2 R11, R10 ;  /* 0x0000000a000b7308 */ /* 0x0000620000000800 */
[C---:B---3--:R-:W-:Y:S02]  /*4e50*/  FADD.FTZ R14, -R45.reuse, R13 ;  /* 0x0000000d2d0e7221 */ /* 0x048fe40000010100 */
[----:B------:R-:W-:Y:S02]  /*4e60*/  FMUL.FTZ R12, R12, 1.4426950216293334961 ;  /* 0x3fb8aa3b0c0c7820 */ /* 0x000fe40000410000 */
[----:B------:R-:W-:Y:S02]  /*4e70*/  FMUL.FTZ R14, R14, 1.4426950216293334961 ;  /* 0x3fb8aa3b0e0e7820 */ /* 0x000fe40000410000 */
[C---:B----4-:R-:W-:Y:S01]  /*4e80*/  FADD.FTZ R16, -R45.reuse, R15 ;  /* 0x0000000f2d107221 */ /* 0x050fe20000010100 */
[----:B------:R-:W2:Y:S01]  /*4e90*/  MUFU.EX2 R13, R12 ;  /* 0x0000000c000d7308 */ /* 0x000ea20000000800 */
[----:B------:R-:W-:-:S02]  /*4ea0*/  FADD.FTZ R18, -R45, R17 ;  /* 0x000000112d127221 */ /* 0x000fc40000010100 */
[----:B------:R-:W-:Y:S02]  /*4eb0*/  FMUL.FTZ R16, R16, 1.4426950216293334961 ;  /* 0x3fb8aa3b10107820 */ /* 0x000fe40000410000 */
[----:B------:R-:W-:Y:S02]  /*4ec0*/  FMUL.FTZ R18, R18, 1.4426950216293334961 ;  /* 0x3fb8aa3b12127820 */ /* 0x000fe40000410000 */
[C---:B0-----:R-:W-:Y:S01]  /*4ed0*/  FADD.FTZ R10, -R45.reuse, R19 ;  /* 0x000000132d0a7221 */ /* 0x041fe20000010100 */
[----:B------:R-:W0:Y:S01]  /*4ee0*/  MUFU.EX2 R15, R14 ;  /* 0x0000000e000f7308 */ /* 0x000e220000000800 */
[----:B------:R-:W-:Y:S01]  /*4ef0*/  FADD.FTZ R20, -R45, R20 ;  /* 0x000000142d147221 */ /* 0x000fe20000010100 */
[----:B-1----:R-:W-:Y:S01]  /*4f00*/  STS [R6+-0x400], R11 ;  /* 0xfffc000b06007388 */ /* 0x002fe20000000800 */
[----:B------:R-:W-:Y:S02]  /*4f10*/  FMUL.FTZ R10, R10, 1.4426950216293334961 ;  /* 0x3fb8aa3b0a0a7820 */ /* 0x000fe40000410000 */
[----:B------:R-:W-:-:S02]  /*4f20*/  FADD.FTZ R4, R4, R11 ;  /* 0x0000000b04047221 */ /* 0x000fc40000010000 */
[----:B------:R-:W-:Y:S01]  /*4f30*/  FADD.FTZ R22, -R45, R22 ;  /* 0x000000162d167221 */ /* 0x000fe20000010100 */
[----:B------:R-:W1:Y:S01]  /*4f40*/  MUFU.EX2 R17, R16 ;  /* 0x0000001000117308 */ /* 0x000e620000000800 */
[----:B------:R-:W-:Y:S01]  /*4f50*/  FMUL.FTZ R20, R20, 1.4426950216293334961 ;  /* 0x3fb8aa3b14147820 */ /* 0x000fe20000410000 */
[----:B--2---:R-:W-:Y:S01]  /*4f60*/  STS [R6+-0x200], R13 ;  /* 0xfffe000d06007388 */ /* 0x004fe20000000800 */
[----:B------:R-:W-:Y:S02]  /*4f70*/  FADD.FTZ R4, R4, R13 ;  /* 0x0000000d04047221 */ /* 0x000fe40000010000 */
[----:B------:R-:W-:-:S03]  /*4f80*/  FMUL.FTZ R22, R22, 1.4426950216293334961 ;  /* 0x3fb8aa3b16167820 */ /* 0x000fc60000410000 */
        /* <DEDUP_REMOVED lines=17> */
.L_x_15632:
[----:B------:R-:W-:Y:S05]  /*50a0*/  BSYNC B1 ;  /* 0x0000000000017941 */ /* 0x000fea0003800000 */
.L_x_15631:
        /* <DEDUP_REMOVED lines=26> */
.L_x_15624:
[----:B0-----:R-:W-:Y:S05]  /*5250*/  BSYNC B0 ;  /* 0x0000000000007941 */ /* 0x001fea0003800000 */
.L_x_15623:
        /* <DEDUP_REMOVED lines=37> */
.L_x_15637:
        /* <DEDUP_REMOVED lines=8> */
.L_x_15636:
[----:B0-2---:R-:W-:Y:S05]  /*5530*/  BSYNC B1 ;  /* 0x0000000000017941 */ /* 0x005fea0003800000 */
.L_x_15635:
        /* <DEDUP_REMOVED lines=10> */
.L_x_15640:
        /* <DEDUP_REMOVED lines=52> */
.L_x_15639:
[----:B------:R-:W-:Y:S05]  /*5920*/  BSYNC B1 ;  /* 0x0000000000017941 */ /* 0x000fea0003800000 */
.L_x_15638:
        /* <DEDUP_REMOVED lines=31> */
.L_x_15642:
[----:B------:R-:W-:Y:S05]  /*5b20*/  BSYNC B1 ;  /* 0x0000000000017941 */ /* 0x000fea0003800000 */
.L_x_15641:
        /* <DEDUP_REMOVED lines=14> */
.L_x_15634:
[----:B------:R-:W-:Y:S05]  /*5c10*/  BSYNC B0 ;  /* 0x0000000000007941 */ /* 0x000fea0003800000 */
.L_x_15633:
[----:B0-----:R-:W-:Y:S01]  /*5c20*/  SHF.R.S32.HI R9, RZ, 0x1f, R2 ;  /* 0x0000001fff097819 */ /* 0x001fe20000011402 */
[----:B------:R-:W-:Y:S01]  /*5c30*/  BAR.SYNC.DEFER_BLOCKING 0x0 ;  /* 0x0000000000007b1d */ /* 0x000fe20000010000 */
[----:B------:R-:W-:Y:S01]  /*5c40*/  IMAD.MOV.U32 R4, RZ, RZ, RZ ;  /* 0x000000ffff047224 */ /* 0x000fe200078e00ff */
[----:B------:R-:W-:Y:S01]  /*5c50*/  CS2R R18, SRZ ;  /* 0x0000000000127805 */ /* 0x000fe2000001ff00 */
[----:B------:R-:W-:Y:S01]  /*5c60*/  LEA.HI R9, R9, R2, RZ, 0x5 ;  /* 0x0000000209097211 */ /* 0x000fe200078f28ff */
[----:B------:R-:W-:Y:S02]  /*5c70*/  IMAD.MOV.U32 R6, RZ, RZ, RZ ;  /* 0x000000ffff067224 */ /* 0x000fe400078e00ff */
[----:B------:R-:W-:Y:S01]  /*5c80*/  BSSY B0, `(.L_x_15643) ;  /* 0x00001a5000007945 */ /* 0x000fe20003800000 */
[----:B------:R-:W-:Y:S01]  /*5c90*/  SHF.R.S32.HI R22, RZ, 0x5, R9 ;  /* 0x00000005ff167819 */ /* 0x000fe20000011409 */
[----:B------:R-:W-:-:S02]  /*5ca0*/  IMAD.MOV.U32 R21, RZ, RZ, RZ ;  /* 0x000000ffff157224 */ /* 0x000fc400078e00ff */
[----:B------:R-:W-:Y:S01]  /*5cb0*/  IMAD.MOV.U32 R23, RZ, RZ, RZ ;  /* 0x000000ffff177224 */ /* 0x000fe200078e00ff */
[----:B------:R-:W-:-:S13]  /*5cc0*/  ISETP.GE.AND P0, PT, R22, R7, PT ;  /* 0x000000071600720c */ /* 0x000fda0003f06270 */
[----:B------:R-:W-:Y:S05]  /*5cd0*/  @P0 BRA `(.L_x_15644) ;  /* 0x000019f000000947 */ /* 0x000fea0003800000 */
[----:B------:R-:W0:Y:S01]  /*5ce0*/  S2R R4, SR_CTAID.Y ;  /* 0x0000000000047919 */ /* 0x000e220000002600 */
[----:B------:R-:W-:Y:S01]  /*5cf0*/  IMAD R16, R3, c[0x0][0x1b0], RZ ;  /* 0x00006c0003107a24 */ /* 0x000fe200078e02ff */
[C---:B------:R-:W-:Y:S01]  /*5d00*/  LEA R33, R22.reuse, 0x1a0, 0x5 ;  /* 0x000001a016217811 */ /* 0x040fe200078e28ff */
[----:B------:R-:W-:Y:S01]  /*5d10*/  IMAD.MOV.U32 R27, RZ, RZ, c[0x0][0x1ac] ;  /* 0x00006b00ff1b7624 */ /* 0x000fe200078e00ff */
[C---:B------:R-:W-:Y:S01]  /*5d20*/  IADD3 R56, -R22.reuse, -0x1, R7 ;  /* 0xffffffff16387810 */ /* 0x040fe20007ffe107 */
[----:B------:R-:W-:Y:S01]  /*5d30*/  IMAD.SHL.U32 R24, R5, 0x8, RZ ;  /* 0x0000000805187824 */ /* 0x000fe200078e00ff */
[----:B------:R-:W-:Y:S01]  /*5d40*/  IADD3 R33, R33, 0x10, RZ ;  /* 0x0000001021217810 */ /* 0x000fe20007ffe0ff */
[----:B------:R-:W-:Y:S01]  /*5d50*/  IMAD.SHL.U32 R25, R22, 0x8, RZ ;  /* 0x0000000816197824 */ /* 0x000fe200078e00ff */
[----:B------:R-:W-:Y:S01]  /*5d60*/  SHF.R.S32.HI R27, RZ, 0x1f, R27 ;  /* 0x0000001fff1b7819 */ /* 0x000fe2000001141b */
[----:B------:R-:W-:Y:S01]  /*5d70*/  IMAD.MOV.U32 R26, RZ, RZ, R22 ;  /* 0x000000ffff1a7224 */ /* 0x000fe200078e0016 */
[----:B------:R-:W-:-:S02]  /*5d80*/  SHF.R.S32.HI R17, RZ, 0x1f, R16 ;  /* 0x0000001fff117819 */ /* 0x000fc40000011410 */
[C---:B------:R-:W-:Y:S02]  /*5d90*/  IADD3 R32, R24.reuse, 0x100, RZ ;  /* 0x0000010018207810 */ /* 0x040fe40007ffe0ff */
[C---:B------:R-:W-:Y:S02]  /*5da0*/  IADD3 R31, R24.reuse, 0x200, RZ ;  /* 0x00000200181f7810 */ /* 0x040fe40007ffe0ff */
[C---:B------:R-:W-:Y:S02]  /*5db0*/  IADD3 R30, R24.reuse, 0x300, RZ ;  /* 0x00000300181e7810 */ /* 0x040fe40007ffe0ff */
[C---:B------:R-:W-:Y:S02]  /*5dc0*/  IADD3 R29, R24.reuse, 0x400, RZ ;  /* 0x00000400181d7810 */ /* 0x040fe40007ffe0ff */
[----:B------:R-:W-:Y:S01]  /*5dd0*/  IADD3 R28, R24, 0x500, RZ ;  /* 0x00000500181c7810 */ /* 0x000fe20007ffe0ff */
[----:B0-----:R-:W-:Y:S01]  /*5de0*/  IMAD R9, R4, c[0x0][0x198], RZ ;  /* 0x0000660004097a24 */ /* 0x001fe200078e02ff */
[----:B------:R-:W-:-:S04]  /*5df0*/  SHF.R.S32.HI R4, RZ, 0x1f, R22 ;  /* 0x0000001fff047819 */ /* 0x000fc80000011416 */
[----:B------:R-:W-:-:S04]  /*5e00*/  IADD3 R11, P0, R22, R9, RZ ;  /* 0x00000009160b7210 */ /* 0x000fc80007f1e0ff */
[----:B------:R-:W-:Y:S02]  /*5e10*/  LEA.HI.X.SX32 R4, R9, R4, 0x1, P0 ;  /* 0x0000000409047211 */ /* 0x000fe400000f0eff */
[----:B------:R-:W-:-:S04]  /*5e20*/  LEA R20, P0, R11, c[0x0][0x188], 0x2 ;  /* 0x000062000b147a11 */ /* 0x000fc800078010ff */
[----:B------:R-:W-:Y:S01]  /*5e30*/  LEA.HI.X R3, R11, c[0x0][0x18c], R4, 0x2, P0 ;  /* 0x000063000b037a11 */ /* 0x000fe200000f1404 */
[----:B------:R-:W-:Y:S02]  /*5e40*/  IMAD.MOV.U32 R4, RZ, RZ, RZ ;  /* 0x000000ffff047224 */ /* 0x000fe400078e00ff */
.L_x_15657:
        /* <DEDUP_REMOVED lines=9> */
[----:B------:R-:W-:-:S03]  /*5ee0*/  IADD3 R9, P0, R32, R46, RZ ;  /* 0x0000002e20097210 */ /* 0x000fc60007f1e0ff */
[----:B------:R-:W-:Y:S01]  /*5ef0*/  IMAD.IADD R51, R47, 0x1, R13 ;  /* 0x000000012f337824 */ /* 0x000fe200078e020d */
[----:B------:R-:W-:Y:S02]  /*5f00*/  LEA R8, P2, R9, c[0x0][0x178], 0x1 ;  /* 0x00005e0009087a11 */ /* 0x000fe400078408ff */
[-C--:B------:R-:W-:Y:S02]  /*5f10*/  IADD3 R13, P1, R30, R46.reuse, RZ ;  /* 0x0000002e1e0d7210 */ /* 0x080fe40007f3e0ff */
[-C--:B------:R-:W-:Y:S02]  /*5f20*/  LEA.HI.X.SX32 R12, R32, R51.reuse, 0x1, P0 ;  /* 0x00000033200c7211 */ /* 0x080fe400000f0eff */
[C---:B------:R-:W-:Y:S02]  /*5f30*/  IADD3 R37, P0, R31.reuse, R46, RZ ;  /* 0x0000002e1f257210 */ /* 0x040fe40007f1e0ff */
[-C--:B------:R-:W-:Y:S02]  /*5f40*/  LEA.HI.X.SX32 R35, R28, R51.reuse, 0x1, P5 ;  /* 0x000000331c237211 */ /* 0x080fe400028f0eff */
[----:B------:R-:W-:-:S02]  /*5f50*/  LEA.HI.X.SX32 R40, R31, R51, 0x1, P0 ;  /* 0x000000331f287211 */ /* 0x000fc400000f0eff */
[C---:B------:R-:W-:Y:S02]  /*5f60*/  LEA R52, P0, R34.reuse, c[0x0][0x178], 0x1 ;  /* 0x00005e0022347a11 */ /* 0x040fe400078008ff */
[----:B------:R-:W-:Y:S02]  /*5f70*/  LEA.HI.X R9, R9, c[0x0][0x17c], R12, 0x1, P2 ;  /* 0x00005f0009097a11 */ /* 0x000fe400010f0c0c */
[----:B------:R-:W-:Y:S02]  /*5f80*/  LEA.HI.X R53, R34, c[0x0][0x17c], R35, 0x1, P0 ;  /* 0x00005f0022357a11 */ /* 0x000fe400000f0c23 */
[----:B------:R-:W-:Y:S01]  /*5f90*/  IADD3 R46, P0, R24, R46, RZ ;  /* 0x0000002e182e7210 */ /* 0x000fe20007f1e0ff */
[----:B-----5:R0:W5:Y:S01]  /*5fa0*/  LDG.E.CONSTANT R61, [R8.64] ;  /* 0x0000000a083d7981 */ /* 0x020162000c1e9900 */
[-C--:B------:R-:W-:Y:S02]  /*5fb0*/  LEA.HI.X.SX32 R38, R30, R51.reuse, 0x1, P1 ;  /* 0x000000331e267211 */ /* 0x080fe400008f0eff */
[----:B------:R-:W-:Y:S01]  /*5fc0*/  LEA R50, P1, R46, c[0x0][0x178], 0x1 ;  /* 0x00005e002e327a11 */ /* 0x000fe200078208ff */
[----:B------:R0:W5:Y:S01]  /*5fd0*/  LDG.E.CONSTANT R63, [R8.64+0x4] ;  /* 0x0000040a083f7981 */ /* 0x000162000c1e9900 */
[----:B------:R-:W-:-:S02]  /*5fe0*/  LEA.HI.X.SX32 R36, R29, R51, 0x1, P6 ;  /* 0x000000331d247211 */ /* 0x000fc400030f0eff */
[----:B------:R-:W-:Y:S01]  /*5ff0*/  LEA R12, P3, R13, c[0x0][0x178], 0x1 ;  /* 0x00005e000d0c7a11 */ /* 0x000fe200078608ff */
[----:B------:R0:W5:Y:S01]  /*6000*/  LDG.E.CONSTANT R54, [R8.64+0x8] ;  /* 0x0000080a08367981 */ /* 0x000162000c1e9900 */
[----:B------:R-:W-:Y:S02]  /*6010*/  LEA R14, P2, R15, c[0x0][0x178], 0x1 ;  /* 0x00005e000f0e7a11 */ /* 0x000fe400078408ff */
[----:B------:R-:W-:Y:S01]  /*6020*/  LEA R10, P4, R37, c[0x0][0x178], 0x1 ;  /* 0x00005e00250a7a11 */ /* 0x000fe200078808ff */
[----:B------:R0:W5:Y:S01]  /*6030*/  LDG.E.CONSTANT R65, [R8.64+0xc] ;  /* 0x00000c0a08417981 */ /* 0x000162000c1e9900 */
[----:B------:R-:W-:Y:S02]  /*6040*/  LEA.HI.X R13, R13, c[0x0][0x17c], R38, 0x1, P3 ;  /* 0x00005f000d0d7a11 */ /* 0x000fe400018f0c26 */
[----:B------:R-:W-:Y:S01]  /*6050*/  LEA.HI.X R15, R15, c[0x0][0x17c], R36, 0x1, P2 ;  /* 0x00005f000f0f7a11 */ /* 0x000fe200010f0c24 */
[----:B------:R-:W-:Y:S01]  /*6060*/  BSSY B1, `(.L_x_15645) ;  /* 0x000003c000017945 */ /* 0x000fe20003800000 */
[----:B------:R-:W-:Y:S01]  /*6070*/  LEA.HI.X R11, R37, c[0x0][0x17c], R40, 0x1, P4 ;  /* 0x00005f00250b7a11 */ /* 0x000fe200020f0c28 */
[----:B-1----:R1:W5:Y:S01]  /*6080*/  LDG.E.CONSTANT R45, [R12.64] ;  /* 0x0000000a0c2d7981 */ /* 0x002362000c1e9900 */
[----:B0-----:R-:W-:-:S03]  /*6090*/  LEA.HI.X.SX32 R9, R24, R51, 0x1, P0 ;  /* 0x0000003318097211 */ /* 0x001fc600000f0eff */
[----:B------:R1:W5:Y:S01]  /*60a0*/  LDG.E.CONSTANT R47, [R12.64+0x4] ;  /* 0x0000040a0c2f7981 */ /* 0x000362000c1e9900 */
[----:B------:R-:W-:-:S03]  /*60b0*/  LEA.HI.X R51, R46, c[0x0][0x17c], R9, 0x1, P1 ;  /* 0x00005f002e337a11 */ /* 0x000fc600008f0c09 */
[----:B------:R1:W5:Y:S04]  /*60c0*/  LDG.E.CONSTANT R40, [R12.64+0x8] ;  /* 0x0000080a0c287981 */ /* 0x000368000c1e9900 */
[----:B------:R0:W5:Y:S04]  /*60d0*/  LDG.E.CONSTANT R55, [R50.64] ;  /* 0x0000000a32377981 */ /* 0x000168000c1e9900 */
        /* <DEDUP_REMOVED lines=15> */
[----:B--2---:R0:W2:Y:S01]  /*61d0*/  LDS.128 R8, [R33] ;  /* 0x0000000021087984 */ /* 0x0040a20000000c00 */
[----:B------:R-:W-:-:S03]  /*61e0*/  ISETP.NE.AND P0, PT, R56, RZ, PT ;  /* 0x000000ff3800720c */ /* 0x000fc60003f05270 */
[----:B------:R3:W5:Y:S04]  /*61f0*/  LDG.E.CONSTANT R39, [R52.64+0x8] ;  /* 0x0000080a34277981 */ /* 0x000768000c1e9900 */
[----:B------:R3:W5:Y:S01]  /*6200*/  LDG.E.CONSTANT R42, [R52.64+0xc] ;  /* 0x00000c0a342a7981 */ /* 0x000762000c1e9900 */
[----:B-1----:R-:W-:Y:S02]  /*6210*/  F2FP.BF16.PACK_AB R12, R13, R12 ;  /* 0x0000000c0d0c723e */ /* 0x002fe400000010ff */
[----:B---3--:R-:W-:-:S03]  /*6220*/  F2FP.BF16.PACK_AB R52, R15, R14 ;  /* 0x0000000e0f34723e */ /* 0x008fc600000010ff */
        /* <DEDUP_REMOVED lines=31> */
.L_x_15646:
[----:B0-----:R-:W-:Y:S05]  /*6420*/  BSYNC B1 ;  /* 0x0000000000017941 */ /* 0x001fea0003800000 */
.L_x_15645:
        /* <DEDUP_REMOVED lines=10> */
[----:B------:R-:W-:Y:S01]  /*64d0*/  PRMT R11, RZ, 0x5410, R57 ;  /* 0x00005410ff0b7816 */ /* 0x000fe20000000039 */
        /* <DEDUP_REMOVED lines=8> */
[----:B------:R-:W-:-:S05]  /*6560*/  PRMT R46, RZ, 0x7610, R46 ;  /* 0x00007610ff2e7816 */ /* 0x000fca000000002e */
        /* <DEDUP_REMOVED lines=23> */
[C---:B------:R-:W-:Y:S02]  /*66e0*/  PRMT R14, R54.reuse, 0x7632, R14 ;  /* 0x00007632360e7816 */ /* 0x040fe4000000000e */
        /* <DEDUP_REMOVED lines=11> */
.L_x_15648:
[----:B------:R-:W-:Y:S05]  /*67a0*/  BSYNC B1 ;  /* 0x0000000000017941 */ /* 0x000fea0003800000 */
.L_x_15647:
        /* <DEDUP_REMOVED lines=35> */
[C---:B------:R-:W-:Y:S02]  /*69e0*/  PRMT R14, R44.reuse, 0x7632, R14 ;  /* 0x000076322c0e7816 */ /* 0x040fe4000000000e */
        /* <DEDUP_REMOVED lines=11> */
.L_x_15650:
[----:B------:R-:W-:Y:S05]  /*6aa0*/  BSYNC B1 ;  /* 0x0000000000017941 */ /* 0x000fea0003800000 */
.L_x_15649:
        /* <DEDUP_REMOVED lines=26> */
[----:B------:R-:W-:Y:S02]  /*6c50*/  IADD3 R53, R25, 0x7, RZ ;  /* 0x0000000719357810 */ /* 0x000fe40007ffe0ff */
[----:B------:R-:W-:Y:S02]  /*6c60*/  SEL R48, R47, RZ, !P1 ;  /* 0x000000ff2f307207 */ /* 0x000fe40004800000 */
[----:B------:R-:W-:Y:S02]  /*6c70*/  IADD3 R51, R25, 0x4, RZ ;  /* 0x0000000419337810 */ /* 0x000fe40007ffe0ff */
[-C--:B------:R-:W-:Y:S02]  /*6c80*/  ISETP.GE.AND P1, PT, R53, R0.reuse, PT ;  /* 0x000000003500720c */ /* 0x080fe40003f26270 */
[----:B------:R-:W-:Y:S02]  /*6c90*/  IADD3 R57, R25, 0x6, RZ ;  /* 0x0000000619397810 */ /* 0x000fe40007ffe0ff */
[----:B------:R-:W-:-:S02]  /*6ca0*/  ISETP.GE.AND P4, PT, R51, R0, PT ;  /* 0x000000003300720c */ /* 0x000fc40003f86270 */
[----:B------:R-:W-:Y:S02]  /*6cb0*/  PRMT R46, R47, 0x7632, R46 ;  /* 0x000076322f2e7816 */ /* 0x000fe4000000002e */
[----:B------:R-:W-:Y:S02]  /*6cc0*/  IADD3 R55, R25, 0x5, RZ ;  /* 0x0000000519377810 */ /* 0x000fe40007ffe0ff */
[----:B------:R-:W-:Y:S02]  /*6cd0*/  ISETP.GE.AND P2, PT, R57, R0, PT ;  /* 0x000000003900720c */ /* 0x000fe40003f46270 */
[----:B------:R-:W-:Y:S02]  /*6ce0*/  IADD3 R51, R25, 0x1, RZ ;  /* 0x0000000119337810 */ /* 0x000fe40007ffe0ff */
        /* <DEDUP_REMOVED lines=15> */
.L_x_15652:
[----:B------:R-:W-:Y:S05]  /*6de0*/  BSYNC B1 ;  /* 0x0000000000017941 */ /* 0x000fea0003800000 */
.L_x_15651:
        /* <DEDUP_REMOVED lines=9> */
[----:B------:R-:W-:Y:S01]  /*6e80*/  HFMA2.BF16_V2 R41, R10, R41, -RZ.H0_H0 ;  /* 0x000000290a297231 */ /* 0x000fe200003400ff */
[----:B------:R-:W-:-:S02]  /*6e90*/  PRMT R44, RZ, 0x5410, R47 ;  /* 0x00005410ff2c7816 */ /* 0x000fc4000000002f */
        /* <DEDUP_REMOVED lines=38> */
.L_x_15654:
[----:B------:R-:W-:Y:S05]  /*7100*/  BSYNC B1 ;  /* 0x0000000000017941 */ /* 0x000fea0003800000 */
.L_x_15653:
[----:B------:R-:W-:Y:S01]  /*7110*/  HFMA2.BF16_V2 R44, R12, R34, -RZ.H0_H0 ;  /* 0x000000220c2c7231 */ /* 0x000fe200003400ff */
[--C-:B------:R-:W-:Y:S01]  /*7120*/  PRMT R34, RZ, 0x5410, R41.reuse ;  /* 0x00005410ff227816 */ /* 0x100fe20000000029 */
[----:B------:R-:W-:Y:S01]  /*7130*/  HFMA2.BF16_V2 R35, R8, R35, -RZ.H0_H0 ;  /* 0x0000002308237231 */ /* 0x000fe200003400ff */
[----:B------:R-:W-:Y:S01]  /*7140*/  PRMT R41, RZ, 0x7610, R41 ;  /* 0x00007610ff297816 */ /* 0x000fe20000000029 */
[----:B------:R-:W-:Y:S01]  /*7150*/  FADD.FTZ R15, R15, R40 ;  /* 0x000000280f0f7221 */ /* 0x000fe20000010000 */
        /* <DEDUP_REMOVED lines=8> */
[----:B------:R-:W-:Y:S01]  /*71e0*/  BSSY B1, `(.L_x_15655) ;  /* 0x0000031000017945 */ /* 0x000fe20003800000 */
[----:B------:R-:W-:-:S02]  /*71f0*/  FADD.FTZ R14, R11, R14 ;  /* 0x0000000e0b0e7221 */ /* 0x000fc40000010000 */
        /* <DEDUP_REMOVED lines=8> */
[----:B------:R-:W-:Y:S02]  /*7280*/  FADD.FTZ R36, R41, R36 ;  /* 0x0000002429247221 */ /* 0x000fe40000010000 */
[----:B------:R-:W-:-:S02]  /*7290*/  FADD.FTZ R23, R14, R23 ;  /* 0x000000170e177221 */ /* 0x000fc40000010000 */
[----:B------:R-:W-:Y:S02]  /*72a0*/  FADD.FTZ R40, R40, R43 ;  /* 0x0000002b28287221 */ /* 0x000fe40000010000 */
[----:B------:R-:W-:Y:S02]  /*72b0*/  FADD.FTZ R35, R35, R36 ;  /* 0x0000002423237221 */ /* 0x000fe40000010000 */
[----:B------:R-:W-:Y:S02]  /*72c0*/  FADD.FTZ R21, R46, R21 ;  /* 0x000000152e157221 */ /* 0x000fe40000010000 */
[----:B------:R-:W-:Y:S02]  /*72d0*/  FADD.FTZ R40, R35, R40 ;  /* 0x0000002823287221 */ /* 0x000fe40000010000 */
[----:B------:R-:W-:Y:S02]  /*72e0*/  FADD.FTZ R6, R15, R6 ;  /* 0x000000060f067221 */ /* 0x000fe40000010000 */
[----:B------:R-:W-:Y:S01]  /*72f0*/  FADD.FTZ R19, R40, R19 ;  /* 0x0000001328137221 */ /* 0x000fe20000010000 */
[----:B------:R-:W-:Y:S05]  /*7300*/  @P0 BRA `(.L_x_15656) ;  /* 0x000001e000000947 */ /* 0x000fea0003800000 */
[C---:B------:R-:W-:Y:S02]  /*7310*/  IADD3 R13, R25.reuse, 0x2, RZ ;  /* 0x00000002190d7810 */ /* 0x040fe40007ffe0ff */
[----:B------:R-:W-:-:S02]  /*7320*/  ISETP.GE.AND P6, PT, R25, R0, PT ;  /* 0x000000001900720c */ /* 0x000fc40003fc6270 */
[----:B------:R-:W-:Y:S02]  /*7330*/  IADD3 R11, R25, 0x1, RZ ;  /* 0x00000001190b7810 */ /* 0x000fe40007ffe0ff */
[-C--:B------:R-:W-:Y:S02]  /*7340*/  ISETP.GE.AND P5, PT, R13, R0.reuse, PT ;  /* 0x000000000d00720c */ /* 0x080fe40003fa6270 */
[----:B------:R-:W-:Y:S02]  /*7350*/  IADD3 R13, R25, 0x4, RZ ;  /* 0x00000004190d7810 */ /* 0x000fe40007ffe0ff */
[-C--:B------:R-:W-:Y:S02]  /*7360*/  ISETP.GE.AND P0, PT, R11, R0.reuse, PT ;  /* 0x000000000b00720c */ /* 0x080fe40003f06270 */
[----:B------:R-:W-:Y:S02]  /*7370*/  IADD3 R11, R25, 0x3, RZ ;  /* 0x00000003190b7810 */ /* 0x000fe40007ffe0ff */
[----:B------:R-:W-:-:S02]  /*7380*/  ISETP.GE.AND P3, PT, R13, R0, PT ;  /* 0x000000000d00720c */ /* 0x000fc40003f66270 */
[----:B------:R-:W-:Y:S02]  /*7390*/  IADD3 R13, R25, 0x7, RZ ;  /* 0x00000007190d7810 */ /* 0x000fe40007ffe0ff */
[-C--:B------:R-:W-:Y:S02]  /*73a0*/  ISETP.GE.AND P4, PT, R11, R0.reuse, PT ;  /* 0x000000000b00720c */ /* 0x080fe40003f86270 */
[----:B------:R-:W-:Y:S02]  /*73b0*/  IADD3 R11, R25, 0x6, RZ ;  /* 0x00000006190b7810 */ /* 0x000fe40007ffe0ff */
[----:B------:R-:W-:Y:S02]  /*73c0*/  @P6 PRMT R37, RZ, 0x7610, R37 ;  /* 0x00007610ff256816 */ /* 0x000fe40000000025 */
[-C--:B------:R-:W-:Y:S02]  /*73d0*/  ISETP.GE.AND P6, PT, R13, R0.reuse, PT ;  /* 0x000000000d00720c */ /* 0x080fe40003fc6270 */
[----:B------:R-:W-:-:S02]  /*73e0*/  ISETP.GE.AND P1, PT, R11, R0, PT ;  /* 0x000000000b00720c */ /* 0x000fc40003f26270 */
[----:B------:R-:W-:Y:S02]  /*73f0*/  IADD3 R15, R25, 0x5, RZ ;  /* 0x00000005190f7810 */ /* 0x000fe40007ffe0ff */
[C---:B------:R-:W-:Y:S02]  /*7400*/  PRMT R11, R38.reuse, 0x7632, R11 ;  /* 0x00007632260b7816 */ /* 0x040fe4000000000b */
[----:B------:R-:W-:Y:S02]  /*7410*/  SEL R13, R38, RZ, !P5 ;  /* 0x000000ff260d7207 */ /* 0x000fe40006800000 */
[----:B------:R-:W-:Y:S02]  /*7420*/  ISETP.GE.AND P2, PT, R15, R0, PT ;  /* 0x000000000f00720c */ /* 0x000fe40003f46270 */
        /* <DEDUP_REMOVED lines=12> */
.L_x_15656:
[----:B------:R-:W-:Y:S05]  /*74f0*/  BSYNC B1 ;  /* 0x0000000000017941 */ /* 0x000fea0003800000 */
.L_x_15655:
        /* <DEDUP_REMOVED lines=16> */
[----:B------:R-:W-:Y:S01]  /*7600*/  IADD3 R25, R25, 0x20, RZ ;  /* 0x0000002019197810 */ /* 0x000fe20007ffe0ff */
[----:B------:R-:W-:Y:S01]  /*7610*/  FADD.FTZ R8, R11, R8 ;  /* 0x000000080b087221 */ /* 0x000fe20000010000 */
[--C-:B------:R-:W-:Y:S01]  /*7620*/  PRMT R11, RZ, 0x5410, R10.reuse ;  /* 0x00005410ff0b7816 */ /* 0x100fe2000000000a */
[----:B------:R-:W-:Y:S01]  /*7630*/  FADD.FTZ R9, R12, R9 ;  /* 0x000000090c097221 */ /* 0x000fe20000010000 */
[----:B------:R-:W-:-:S02]  /*7640*/  PRMT R10, RZ, 0x7610, R10 ;  /* 0x00007610ff0a7816 */ /* 0x000fc4000000000a */
[----:B------:R-:W-:Y:S01]  /*7650*/  IADD3 R56, R56, -0x4, RZ ;  /* 0xfffffffc38387810 */ /* 0x000fe20007ffe0ff */
[----:B------:R-:W-:Y:S01]  /*7660*/  FADD.FTZ R8, R8, R9 ;  /* 0x0000000908087221 */ /* 0x000fe20000010000 */
[----:B------:R-:W-:Y:S01]  /*7670*/  IADD3 R33, R33, 0x80, RZ ;  /* 0x0000008021217810 */ /* 0x000fe20007ffe0ff */
[----:B------:R-:W-:-:S04]  /*7680*/  FADD.FTZ R11, R11, R10 ;  /* 0x0000000a0b0b7221 */ /* 0x000fc80000010000 */
[----:B------:R-:W-:-:S04]  /*7690*/  FADD.FTZ R11, R8, R11 ;  /* 0x0000000b080b7221 */ /* 0x000fc80000010000 */
[----:B------:R-:W-:Y:S01]  /*76a0*/  FADD.FTZ R4, R11, R4 ;  /* 0x000000040b047221 */ /* 0x000fe20000010000 */
[----:B------:R-:W-:Y:S01]  /*76b0*/  @P0 CALL.REL.NOINC `(.L_x_15644) ;  /* 0x0000001000000944 */ /* 0x000fe20003c00000 */
[----:B------:R-:W-:Y:S05]  /*76c0*/  BRA `(.L_x_15657) ;  /* 0xffffe78000007947 */ /* 0x000fea000383ffff */
.L_x_15644:
[----:B------:R-:W-:Y:S05]  /*76d0*/  BSYNC B0 ;  /* 0x0000000000007941 */ /* 0x000fea0003800000 */
.L_x_15643:
        /* <DEDUP_REMOVED lines=31> */
.L_x_15659:
[----:B0-----:R-:W-:Y:S05]  /*78d0*/  BSYNC B0 ;  /* 0x0000000000007941 */ /* 0x001fea0003800000 */
.L_x_15658:
        /* <DEDUP_REMOVED lines=22> */
.L_x_15661:
[----:B0-----:R-:W-:Y:S05]  /*7a40*/  BSYNC B0 ;  /* 0x0000000000007941 */ /* 0x001fea0003800000 */
.L_x_15660:
[----:B------:R-:W-:Y:S06]  /*7a50*/  BAR.SYNC.DEFER_BLOCKING 0x0 ;  /* 0x0000000000007b1d */ /* 0x000fec0000010000 */
[----:B------:R-:W-:Y:S05]  /*7a60*/  @P4 EXIT ;  /* 0x000000000000494d */ /* 0x000fea0003800000 */
[----:B------:R-:W0:Y:S01]  /*7a70*/  S2UR UR4, SR_CTAID.Y ;  /* 0x00000000000479c3 */ /* 0x000e220000002600 */
[----:B------:R-:W-:Y:S01]  /*7a80*/  ULDC UR5, c[0x0][0xc] ;  /* 0x0000030000057ab9 */ /* 0x000fe20000000800 */
[C---:B------:R-:W-:Y:S01]  /*7a90*/  IADD3 R0, R5.reuse, 0x20, RZ ;  /* 0x0000002005007810 */ /* 0x040fe20007ffe0ff */
[----:B------:R-:W-:Y:S01]  /*7aa0*/  ULDC UR8, c[0x0][0x14] ;  /* 0x0000050000087ab9 */ /* 0x000fe20000000800 */
[----:B------:R-:W-:-:S02]  /*7ab0*/  IADD3 R7, R5, 0x40, RZ ;  /* 0x0000004005077810 */ /* 0x000fc40007ffe0ff */
[----:B------:R-:W-:Y:S02]  /*7ac0*/  F2FP.BF16.PACK_AB R18, R23, R18 ;  /* 0x000000121712723e */ /* 0x000fe400000010ff */
[----:B------:R-:W2:Y:S01]  /*7ad0*/  S2UR UR6, SR_CTAID.Z ;  /* 0x00000000000679c3 */ /* 0x000ea20000002700 */
[----:B------:R-:W-:Y:S02]  /*7ae0*/  F2FP.BF16.PACK_AB R6, R6, R21 ;  /* 0x000000150606723e */ /* 0x000fe400000010ff */
[----:B------:R-:W-:-:S05]  /*7af0*/  F2FP.BF16.PACK_AB R4, R4, R19 ;  /* 0x000000130404723e */ /* 0x000fca00000010ff */
[----:B------:R-:W3:Y:S01]  /*7b00*/  S2UR UR7, SR_CTAID.X ;  /* 0x00000000000779c3 */ /* 0x000ee20000002500 */
[----:B0-----:R-:W-:Y:S02]  /*7b10*/  UIMAD UR4, UR4, UR5, URZ ;  /* 0x00000005040472a4 */ /* 0x001fe4000f8e023f */
[----:B------:R-:W-:-:S04]  /*7b20*/  UIMAD UR5, UR8, 0xc0, URZ ;  /* 0x000000c0080578a4 */ /* 0x000fc8000f8e023f */
[----:B------:R-:W-:Y:S02]  /*7b30*/  UIMAD UR4, UR4, UR5, URZ ;  /* 0x00000005040472a4 */ /* 0x000fe4000f8e023f */
[----:B--2---:R-:W-:-:S04]  /*7b40*/  UIMAD UR6, UR6, 0xc0, URZ ;  /* 0x000000c0060678a4 */ /* 0x004fc8000f8e023f */
[----:B------:R-:W-:Y:S02]  /*7b50*/  USHF.R.S32.HI UR9, URZ, 0x1f, UR6 ;  /* 0x0000001f3f097899 */ /* 0x000fe40008011406 */
[----:B---3--:R-:W-:Y:S02]  /*7b60*/  UIMAD UR5, UR7, UR5, URZ ;  /* 0x00000005070572a4 */ /* 0x008fe4000f8e023f */
[----:B------:R-:W-:Y:S02]  /*7b70*/  USHF.R.S32.HI UR7, URZ, 0x1f, UR4 ;  /* 0x0000001f3f077899 */ /* 0x000fe40008011404 */
[----:B------:R-:W-:Y:S02]  /*7b80*/  USHF.R.S32.HI UR8, URZ, 0x1f, UR5 ;  /* 0x0000001f3f087899 */ /* 0x000fe40008011405 */
[----:B------:R-:W-:-:S04]  /*7b90*/  UIADD3 UR4, UP0, UP1, UR4, UR5, UR6 ;  /* 0x0000000504047290 */ /* 0x000fc8000f91e006 */
[----:B------:R-:W-:Y:S02]  /*7ba0*/  UIADD3.X UR7, UR7, UR8, UR9, UP0, UP1 ;  /* 0x0000000807077290 */ /* 0x000fe400087e2409 */
[C---:B------:R-:W-:Y:S02]  /*7bb0*/  IADD3 R3, P0, R5.reuse, UR4, RZ ;  /* 0x0000000405037c10 */ /* 0x040fe4000ff1e0ff */
[C---:B------:R-:W-:Y:S02]  /*7bc0*/  IADD3 R9, P1, R0.reuse, UR4, RZ ;  /* 0x0000000400097c10 */ /* 0x040fe4000ff3e0ff */
[----:B------:R-:W-:Y:S02]  /*7bd0*/  LEA.HI.X.SX32 R10, R5, UR7, 0x1, P0 ;  /* 0x00000007050a7c11 */ /* 0x000fe400080f0eff */
[----:B------:R-:W-:Y:S02]  /*7be0*/  LEA R2, P0, R3, c[0x0][0x160], 0x1 ;  /* 0x0000580003027a11 */ /* 0x000fe400078008ff */
[----:B------:R-:W-:-:S02]  /*7bf0*/  LEA.HI.X.SX32 R0, R0, UR7, 0x1, P1 ;  /* 0x0000000700007c11 */ /* 0x000fc400088f0eff */
[----:B------:R-:W-:Y:S02]  /*7c00*/  IADD3 R11, P2, R7, UR4, RZ ;  /* 0x00000004070b7c10 */ /* 0x000fe4000ff5e0ff */
[----:B------:R-:W-:Y:S02]  /*7c10*/  LEA R8, P1, R9, c[0x0][0x160], 0x1 ;  /* 0x0000580009087a11 */ /* 0x000fe400078208ff */
[----:B------:R-:W-:Y:S02]  /*7c20*/  LEA.HI.X R3, R3, c[0x0][0x164], R10, 0x1, P0 ;  /* 0x0000590003037a11 */ /* 0x000fe400000f0c0a */
[----:B------:R-:W-:Y:S02]  /*7c30*/  LEA.HI.X.SX32 R12, R7, UR7, 0x1, P2 ;  /* 0x00000007070c7c11 */ /* 0x000fe400090f0eff */
[----:B------:R-:W-:Y:S01]  /*7c40*/  LEA R10, P0, R11, c[0x0][0x160], 0x1 ;  /* 0x000058000b0a7a11 */ /* 0x000fe200078008ff */
[----:B------:R0:W-:Y:S01]  /*7c50*/  STG.E.U16 [R2.64], R18 ;  /* 0x0000001202007986 */ /* 0x0001e2000c10150a */
[----:B------:R-:W-:-:S02]  /*7c60*/  LEA.HI.X R9, R9, c[0x0][0x164], R0, 0x1, P1 ;  /* 0x0000590009097a11 */ /* 0x000fc400008f0c00 */
[C---:B------:R-:W-:Y:S02]  /*7c70*/  IADD3 R0, R5.reuse, 0x60, RZ ;  /* 0x0000006005007810 */ /* 0x040fe40007ffe0ff */
[C---:B------:R-:W-:Y:S02]  /*7c80*/  IADD3 R7, R5.reuse, 0x80, RZ ;  /* 0x0000008005077810 */ /* 0x040fe40007ffe0ff */
[----:B------:R-:W-:Y:S02]  /*7c90*/  IADD3 R5, R5, 0xa0, RZ ;  /* 0x000000a005057810 */ /* 0x000fe40007ffe0ff */
[----:B------:R-:W-:Y:S02]  /*7ca0*/  LEA.HI.X R11, R11, c[0x0][0x164], R12, 0x1, P0 ;  /* 0x000059000b0b7a11 */ /* 0x000fe400000f0c0c */
[----:B------:R-:W-:Y:S02]  /*7cb0*/  IADD3 R13, P0, R0, UR4, RZ ;  /* 0x00000004000d7c10 */ /* 0x000fe4000ff1e0ff */
[----:B------:R-:W-:-:S02]  /*7cc0*/  IADD3 R17, P2, R5, UR4, RZ ;  /* 0x0000000405117c10 */ /* 0x000fc4000ff5e0ff */
[----:B------:R-:W-:Y:S02]  /*7cd0*/  LEA.HI.X.SX32 R22, R0, UR7, 0x1, P0 ;  /* 0x0000000700167c11 */ /* 0x000fe400080f0eff */
[----:B------:R-:W-:Y:S02]  /*7ce0*/  IADD3 R15, P1, R7, UR4, RZ ;  /* 0x00000004070f7c10 */ /* 0x000fe4000ff3e0ff */
[----:B------:R-:W-:Y:S02]  /*7cf0*/  LEA.HI.X.SX32 R0, R5, UR7, 0x1, P2 ;  /* 0x0000000705007c11 */ /* 0x000fe400090f0eff */
[----:B------:R-:W-:Y:S02]  /*7d00*/  LEA R16, P2, R17, c[0x0][0x160], 0x1 ;  /* 0x0000580011107a11 */ /* 0x000fe400078408ff */
[----:B------:R-:W-:Y:S02]  /*7d10*/  LEA.HI.X.SX32 R20, R7, UR7, 0x1, P1 ;  /* 0x0000000707147c11 */ /* 0x000fe400088f0eff */
[----:B------:R-:W-:-:S02]  /*7d20*/  LEA R12, P0, R13, c[0x0][0x160], 0x1 ;  /* 0x000058000d0c7a11 */ /* 0x000fc400078008ff */
[----:B------:R-:W-:Y:S02]  /*7d30*/  LEA R14, P1, R15, c[0x0][0x160], 0x1 ;  /* 0x000058000f0e7a11 */ /* 0x000fe400078208ff */
[--C-:B------:R-:W-:Y:S02]  /*7d40*/  LEA.HI.X R17, R17, c[0x0][0x164], R0.reuse, 0x1, P2 ;  /* 0x0000590011117a11 */ /* 0x100fe400010f0c00 */
[----:B------:R-:W-:Y:S02]  /*7d50*/  PRMT R0, R18, 0x7632, R0 ;  /* 0x0000763212007816 */ /* 0x000fe40000000000 */
[----:B------:R-:W-:Y:S02]  /*7d60*/  LEA.HI.X R13, R13, c[0x0][0x164], R22, 0x1, P0 ;  /* 0x000059000d0d7a11 */ /* 0x000fe400000f0c16 */
[----:B0-----:R-:W-:Y:S01]  /*7d70*/  PRMT R3, R6, 0x7632, R3 ;  /* 0x0000763206037816 */ /* 0x001fe20000000003 */
[----:B------:R-:W-:Y:S01]  /*7d80*/  STG.E.U16 [R8.64], R0 ;  /* 0x0000000008007986 */ /* 0x000fe2000c10150a */
[----:B------:R-:W-:-:S02]  /*7d90*/  LEA.HI.X R15, R15, c[0x0][0x164], R20, 0x1, P1 ;  /* 0x000059000f0f7a11 */ /* 0x000fc400008f0c14 */
[----:B------:R-:W-:Y:S01]  /*7da0*/  PRMT R5, R4, 0x7632, R5 ;  /* 0x0000763204057816 */ /* 0x000fe20000000005 */
[----:B------:R-:W-:Y:S04]  /*7db0*/  STG.E.U16 [R10.64], R6 ;  /* 0x000000060a007986 */ /* 0x000fe8000c10150a */
[----:B------:R-:W-:Y:S04]  /*7dc0*/  STG.E.U16 [R12.64], R3 ;  /* 0x000000030c007986 */ /* 0x000fe8000c10150a */
[----:B------:R-:W-:Y:S04]  /*7dd0*/  STG.E.U16 [R14.64], R4 ;  /* 0x000000040e007986 */ /* 0x000fe8000c10150a */
[----:B------:R-:W-:Y:S01]  /*7de0*/  STG.E.U16 [R16.64], R5 ;  /* 0x0000000510007986 */ /* 0x000fe2000c10150a */
[----:B------:R-:W-:Y:S05]  /*7df0*/  EXIT ;  /* 0x000000000000794d */ /* 0x000fea0003800000 */
.L_x_15610:
[----:B------:R-:W-:Y:S01]  /*7e00*/  IMAD.MOV.U32 R42, RZ, RZ, R47 ;  /* 0x000000ffff2a7224 */ /* 0x000fe200078e002f */
[----:B------:R-:W-:Y:S01]  /*7e10*/  MOV R40, 0x7e60 ;  /* 0x00007e6000287802 */ /* 0x000fe20000000f00 */
[----:B------:R-:W-:-:S02]  /*7e20*/  IMAD.MOV.U32 R43, RZ, RZ, 0x2 ;  /* 0x00000002ff2b7424 */ /* 0x000fc400078e00ff */
[----:B------:R-:W-:Y:S02]  /*7e30*/  IMAD.MOV.U32 R44, RZ, RZ, 0x1f ;  /* 0x0000001fff2c7424 */ /* 0x000fe400078e00ff */
[----:B------:R-:W-:Y:S02]  /*7e40*/  IMAD.MOV.U32 R45, RZ, RZ, -0x1 ;  /* 0xffffffffff2d7424 */ /* 0x000fe400078e00ff */
[----:B------:R-:W-:Y:S05]  /*7e50*/  CALL.REL.NOINC `($__internal_343_$__cuda_sm70_shflsync_bfly_p) ;  /* 0x0000031000007944 */ /* 0x000fea0003c00000 */
[----:B-1----:R-:W-:Y:S01]  /*7e60*/  IMAD.MOV.U32 R40, RZ, RZ, R42 ;  /* 0x000000ffff287224 */ /* 0x002fe200078e002a */
[----:B0-----:R-:W-:Y:S05]  /*7e70*/  BRA `(.L_x_15662) ;  /* 0xffffaf6000007947 */ /* 0x001fea000383ffff */
.L_x_15611:
[----:B------:R-:W-:Y:S01]  /*7e80*/  IMAD.MOV.U32 R42, RZ, RZ, R47 ;  /* 0x000000ffff2a7224 */ /* 0x000fe200078e002f */
[----:B------:R-:W-:Y:S01]  /*7e90*/  MOV R40, 0x7ee0 ;  /* 0x00007ee000287802 */ /* 0x000fe20000000f00 */
[----:B------:R-:W-:Y:S02]  /*7ea0*/  IMAD.MOV.U32 R43, RZ, RZ, 0x1 ;  /* 0x00000001ff2b7424 */ /* 0x000fe400078e00ff */
[----:B------:R-:W-:Y:S02]  /*7eb0*/  IMAD.MOV.U32 R44, RZ, RZ, 0x1f ;  /* 0x0000001fff2c7424 */ /* 0x000fe400078e00ff */
[----:B------:R-:W-:Y:S02]  /*7ec0*/  IMAD.MOV.U32 R45, RZ, RZ, -0x1 ;  /* 0xffffffffff2d7424 */ /* 0x000fe400078e00ff */
[----:B------:R-:W-:Y:S05]  /*7ed0*/  CALL.REL.NOINC `($__internal_343_$__cuda_sm70_shflsync_bfly_p) ;  /* 0x0000029000007944 */ /* 0x000fea0003c00000 */
[----:B-1----:R-:W-:Y:S01]  /*7ee0*/  IMAD.MOV.U32 R40, RZ, RZ, R42 ;  /* 0x000000ffff287224 */ /* 0x002fe200078e002a */
[----:B0-----:R-:W-:Y:S05]  /*7ef0*/  BRA `(.L_x_15663) ;  /* 0xffffaf1000007947 */ /* 0x001fea000383ffff */
.L_x_15616:
        /* <DEDUP_REMOVED lines=8> */
.L_x_15617:
        /* <DEDUP_REMOVED lines=8> */
.L_x_15621:
[----:B------:R-:W-:Y:S01]  /*8000*/  IMAD.MOV.U32 R42, RZ, RZ, R8 ;  /* 0x000000ffff2a7224 */ /* 0x000fe200078e0008 */
[----:B------:R-:W-:Y:S01]  /*8010*/  MOV R40, 0x8060 ;  /* 0x0000806000287802 */ /* 0x000fe20000000f00 */
[----:B------:R-:W-:-:S02]  /*8020*/  IMAD.MOV.U32 R43, RZ, RZ, 0x10 ;  /* 0x00000010ff2b7424 */ /* 0x000fc400078e00ff */
[----:B------:R-:W-:Y:S02]  /*8030*/  IMAD.MOV.U32 R44, RZ, RZ, 0x1f ;  /* 0x0000001fff2c7424 */ /* 0x000fe400078e00ff */
[----:B------:R-:W-:Y:S02]  /*8040*/  IMAD.MOV.U32 R45, RZ, RZ, -0x1 ;  /* 0xffffffffff2d7424 */ /* 0x000fe400078e00ff */
[----:B-----5:R-:W-:Y:S05]  /*8050*/  CALL.REL.NOINC `($__internal_343_$__cuda_sm70_shflsync_bfly_p) ;  /* 0x0000011000007944 */ /* 0x020fea0003c00000 */
[----:B-1----:R-:W-:Y:S01]  /*8060*/  IMAD.MOV.U32 R9, RZ, RZ, R42 ;  /* 0x000000ffff097224 */ /* 0x002fe200078e002a */
[----:B0-----:R-:W-:Y:S05]  /*8070*/  BRA `(.L_x_15666) ;  /* 0xffffc29000007947 */ /* 0x001fea000383ffff */
.L_x_15622:
[----:B------:R-:W-:Y:S01]  /*8080*/  IMAD.MOV.U32 R42, RZ, RZ, R11 ;  /* 0x000000ffff2a7224 */ /* 0x000fe200078e000b */
[----:B------:R-:W-:Y:S01]  /*8090*/  MOV R40, 0x80e0 ;  /* 0x000080e000287802 */ /* 0x000fe20000000f00 */
[----:B------:R-:W-:Y:S02]  /*80a0*/  IMAD.MOV.U32 R43, RZ, RZ, 0x8 ;  /* 0x00000008ff2b7424 */ /* 0x000fe400078e00ff */
[----:B------:R-:W-:Y:S02]  /*80b0*/  IMAD.MOV.U32 R44, RZ, RZ, 0x1f ;  /* 0x0000001fff2c7424 */ /* 0x000fe400078e00ff */
[----:B------:R-:W-:Y:S02]  /*80c0*/  IMAD.MOV.U32 R45, RZ, RZ, -0x1 ;  /* 0xffffffffff2d7424 */ /* 0x000fe400078e00ff */
[----:B0----5:R-:W-:Y:S05]  /*80d0*/  CALL.REL.NOINC `($__internal_343_$__cuda_sm70_shflsync_bfly_p) ;  /* 0x0000009000007944 */ /* 0x021fea0003c00000 */
[----:B-1----:R-:W-:Y:S01]  /*80e0*/  FMNMX.FTZ R6, R11, R42, !PT ;  /* 0x0000002a0b067209 */ /* 0x002fe20007810000 */
[----:B0-----:R-:W-:Y:S01]  /*80f0*/  IMAD.MOV.U32 R43, RZ, RZ, 0x4 ;  /* 0x00000004ff2b7424 */ /* 0x001fe200078e00ff */
[----:B------:R-:W-:Y:S01]  /*8100*/  MOV R40, 0x8150 ;  /* 0x0000815000287802 */ /* 0x000fe20000000f00 */
[----:B------:R-:W-:-:S02]  /*8110*/  IMAD.MOV.U32 R44, RZ, RZ, 0x1f ;  /* 0x0000001fff2c7424 */ /* 0x000fc400078e00ff */
[----:B------:R-:W-:Y:S02]  /*8120*/  IMAD.MOV.U32 R45, RZ, RZ, -0x1 ;  /* 0xffffffffff2d7424 */ /* 0x000fe400078e00ff */
[----:B------:R-:W-:Y:S02]  /*8130*/  IMAD.MOV.U32 R42, RZ, RZ, R6 ;  /* 0x000000ffff2a7224 */ /* 0x000fe400078e0006 */
[----:B------:R-:W-:Y:S05]  /*8140*/  CALL.REL.NOINC `($__internal_343_$__cuda_sm70_shflsync_bfly_p) ;  /* 0x0000002000007944 */ /* 0x000fea0003c00000 */
[----:B-1----:R-:W-:Y:S01]  /*8150*/  IMAD.MOV.U32 R9, RZ, RZ, R42 ;  /* 0x000000ffff097224 */ /* 0x002fe200078e002a */
[----:B0-----:R-:W-:Y:S05]  /*8160*/  BRA `(.L_x_15667) ;  /* 0xffffc1f000007947 */ /* 0x001fea000383ffff */
        .weak           $__internal_343_$__cuda_sm70_shflsync_bfly_p
        .type           $__internal_343_$__cuda_sm70_shflsync_bfly_p,@function
        .size           $__internal_343_$__cuda_sm70_shflsync_bfly_p,(.L_x_23510 - $__internal_343_$__cuda_sm70_shflsync_bfly_p)
$__internal_343_$__cuda_sm70_shflsync_bfly_p:
[----:B------:R-:W-:Y:S01]  /*8170*/  IMAD.MOV.U32 R41, RZ, RZ, 0x0 ;  /* 0x00000000ff297424 */ /* 0x000fe200078e00ff */
[----:B------:R-:W-:Y:S04]  /*8180*/  WARPSYNC R45 ;  /* 0x0000002d00007348 */ /* 0x000fe80003800000 */
[----:B------:R0:W1:Y:S01]  /*8190*/  SHFL.BFLY PT, R42, R42, R43, R44 ;  /* 0x0c00002b2a2a7389 */ /* 0x00006200000e002c */
[----:B------:R-:W-:Y:S05]  /*81a0*/  RET.REL.NODEC R40 `(_ZN4vllm25paged_attention_v1_kernelI13__nv_bfloat16S1_Li192ELi8ELi128ELNS_18Fp8KVCacheDataTypeE0ELb0EEEvPT_PKS3_PKT0_S9_ifPKiSB_iPKfiiiSD_SD_iiiii) ;  /* 0xffff7e5028007950 */ /* 0x000fea0003c3ffff */
.L_x_15668:
        /* <DEDUP_REMOVED lines=13> */
.L_x_23510:


//--------------------- .text._ZN4vllm25paged_attention_v1_kernelI13__nv_bfloat16S1_Li128ELi8ELi128ELNS_18Fp8KVCacheDataTypeE0ELb0EEEvPT_PKS3_PKT0_S9_ifPKiSB_iPKfiiiSD_SD_iiiii --------------------------
	.section	.text._ZN4vllm25paged_attention_v1_kernelI13__nv_bfloat16S1_Li128ELi8ELi128ELNS_18Fp8KVCacheDataTypeE0ELb0EEEvPT_PKS3_PKT0_S9_ifPKiSB_iPKfiiiSD_SD_iiiii,"ax",@progbits
	.sectioninfo	@"SHI_REGISTERS=123"
	.align	128
        .global         _ZN4vllm25paged_attention_v1_kernelI13__nv_bfloat16S1_Li128ELi8ELi128ELNS_18Fp8KVCacheDataTypeE0ELb0EEEvPT_PKS3_PKT0_S9_ifPKiSB_iPKfiiiSD_SD_iiiii
        .type           _ZN4vllm25paged_attention_v1_kernelI13__nv_bfloat16S1_Li128ELi8ELi128ELNS_18Fp8KVCacheDataTypeE0ELb0EEEvPT_PKS3_PKT0_S9_ifPKiSB_iPKfiiiSD_SD_iiiii,@function
        .size           _ZN4vllm25paged_attention_v1_kernelI13__nv_bfloat16S1_Li128ELi8ELi128ELNS_18Fp8KVCacheDataTypeE0ELb0EEEvPT_PKS3_PKT0_S9_ifPKiSB_iPKfiiiSD_SD_iiiii,(.L_x_23511 - _ZN4vllm25paged_attention_v1_kernelI13__nv_bfloat16S1_Li128ELi8ELi128ELNS_18Fp8KVCacheDataTypeE0ELb0EEEvPT_PKS3_PKT0_S9_ifPKiSB_iPKfiiiSD_SD_iiiii)
        .other          _ZN4vllm25paged_attention_v1_kernelI13__nv_bfloat16S1_Li128ELi8ELi128ELNS_18Fp8KVCacheDataTypeE0ELb0EEEvPT_PKS3_PKT0_S9_ifPKiSB_iPKfiiiSD_SD_iiiii,@"STO_CUDA_ENTRY STV_DEFAULT"
_ZN4vllm25paged_attention_v1_kernelI13__nv_bfloat16S1_Li128ELi8ELi128ELNS_18Fp8KVCacheDataTypeE0ELb0EEEvPT_PKS3_PKT0_S9_ifPKiSB_iPKfiiiSD_SD_iiiii:
.text._ZN4vllm25paged_attention_v1_kernelI13__nv_bfloat16S1_Li128ELi8ELi128ELNS_18Fp8KVCacheDataTypeE0ELb0EEEvPT_PKS3_PKT0_S9_ifPKiSB_iPKfiiiSD_SD_iiiii:
        /* <DEDUP_REMOVED lines=103> */
.L_x_15673:
        /* <DEDUP_REMOVED lines=10> */
.L_x_15672:
[----:B------:R-:W-:Y:S05]  /*0710*/  BSYNC B1 ;  /* 0x0000000000017941 */ /* 0x000fea0003800000 */
.L_x_15671:
        /* <DEDUP_REMOVED lines=10> */
.L_x_15674:
        /* <DEDUP_REMOVED lines=17> */
.L_x_15670:
[----:B------:R-:W-:Y:S05]  /*08d0*/  BSYNC B0 ;  /* 0x0000000000007941 */ /* 0x000fea0003800000 */
.L_x_15669:
        /* <DEDUP_REMOVED lines=30> */
[----:B------:R-:W-:Y:S02]  /*0ac0*/  SHF.R.S32.HI R14, RZ, 0x1f, R13 ;  /* 0x0000001fff0e7819 */ /* 0x000fe4000001140d */
[----:B------:R-:W-:-:S02]  /*0ad0*/  LOP3.LUT R10, R10, 0xfffffff8, RZ, 0xc0, !PT ;  /* 0xfffffff80a0a7812 */ /* 0x000fc400078ec0ff */
[----:B------:R-:W-:Y:S02]  /*0ae0*/  LOP3.LUT R12, R12, 0xfffffff8, RZ, 0xc0, !PT ;  /* 0xfffffff80c0c7812 */ /* 0x000fe400078ec0ff */
[----:B------:R-:W-:Y:S01]  /*0af0*/  LOP3.LUT R16, R16, 0xfffffff8, RZ, 0xc0, !PT ;  /* 0xfffffff810107812 */ /* 0x000fe200078ec0ff */
[----:B------:R-:W-:Y:S01]  /*0b00*/  IMAD.IADD R9, R9, 0x1, -R10 ;  /* 0x0000000109097824 */ /* 0x000fe200078e0a0a */
[----:B------:R-:W-:Y:S01]  /*0b10*/  LEA.HI R14, R14, R13, RZ, 0x3 ;  /* 0x0000000d0e0e7211 */ /* 0x000fe200078f18ff */
[----:B------:R-:W-:Y:S01]  /*0b20*/  IMAD.IADD R10, R11, 0x1, -R12 ;  /* 0x000000010b0a7824 */ /* 0x000fe200078e0a0c */
[----:B------:R-:W-:Y:S01]  /*0b30*/  IADD3 R17, R6, 0x10, RZ ;  /* 0x0000001006117810 */ /* 0x000fe20007ffe0ff */
[----:B------:R-:W-:Y:S01]  /*0b40*/  IMAD.IADD R12, R15, 0x1, -R16 ;  /* 0x000000010f0c7824 */ /* 0x000fe200078e0a10 */
[----:B------:R-:W-:Y:S02]  /*0b50*/  LOP3.LUT R14, R14, 0xfffffff8, RZ, 0xc0, !PT ;  /* 0xfffffff80e0e7812 */ /* 0x000fe400078ec0ff */
[----:B------:R-:W-:-:S02]  /*0b60*/  IADD3 R15, R6, 0x14, RZ ;  /* 0x00000014060f7810 */ /* 0x000fc40007ffe0ff */
        /* <DEDUP_REMOVED lines=80> */
[----:B------:R-:W-:Y:S02]  /*1070*/  SHF.R.S32.HI R22, RZ, 0x1f, R21 ;  /* 0x0000001fff167819 */ /* 0x000fe40000011415 */
[----:B------:R-:W-:Y:S01]  /*1080*/  LEA.HI R41, R24, R23, RZ, 0x2 ;  /* 0x0000001718297211 */ /* 0x000fe200078f10ff */
[----:B------:R-:W-:Y:S01]  /*1090*/  IMAD.SHL.U32 R23, R23, 0x2, RZ ;  /* 0x0000000217177824 */ /* 0x000fe200078e00ff */
[----:B------:R-:W-:-:S02]  /*10a0*/  IADD3 R30, R6, 0x3c, RZ ;  /* 0x0000003c061e7810 */ /* 0x000fc40007ffe0ff */
[----:B------:R-:W-:Y:S01]  /*10b0*/  LEA.HI R42, R26, R29, RZ, 0x2 ;  /* 0x0000001d1a2a7211 */ /* 0x000fe200078f10ff */
[----:B------:R-:W-:Y:S01]  /*10c0*/  IMAD.SHL.U32 R29, R29, 0x2, RZ ;  /* 0x000000021d1d7824 */ /* 0x000fe200078e00ff */
[----:B------:R-:W-:Y:S01]  /*10d0*/  LEA.HI R22, R22, R21, RZ, 0x3 ;  /* 0x0000001516167211 */ /* 0x000fe200078f18ff */
[----:B------:R-:W-:Y:S01]  /*10e0*/  IMAD.SHL.U32 R47, R41, 0x10, RZ ;  /* 0x00000010292f7824 */ /* 0x000fe200078e00ff */
[----:B------:R-:W-:Y:S01]  /*10f0*/  SHF.R.S32.HI R33, RZ, 0x1f, R30 ;  /* 0x0000001fff217819 */ /* 0x000fe2000001141e */
[----:B------:R-:W-:Y:S01]  /*1100*/  IMAD.SHL.U32 R48, R42, 0x10, RZ ;  /* 0x000000102a307824 */ /* 0x000fe200078e00ff */
[----:B------:R-:W-:Y:S02]  /*1110*/  SHF.R.S32.HI R24, RZ, 0x1f, R23 ;  /* 0x0000001fff187819 */ /* 0x000fe40000011417 */
[----:B------:R-:W-:Y:S02]  /*1120*/  SHF.R.S32.HI R26, RZ, 0x1f, R29 ;  /* 0x0000001fff1a7819 */ /* 0x000fe4000001141d */
[----:B------:R-:W-:-:S02]  /*1130*/  LOP3.LUT R22, R22, 0xfffffff8, RZ, 0xc0, !PT ;  /* 0xfffffff816167812 */ /* 0x000fc400078ec0ff */
[----:B------:R-:W-:Y:S01]  /*1140*/  LEA.HI R43, R33, R30, RZ, 0x2 ;  /* 0x0000001e212b7211 */ /* 0x000fe200078f10ff */
[----:B------:R-:W-:Y:S01]  /*1150*/  IMAD.SHL.U32 R33, R30, 0x2, RZ ;  /* 0x000000021e217824 */ /* 0x000fe200078e00ff */
[----:B------:R-:W-:Y:S01]  /*1160*/  LEA.HI R24, R24, R23, RZ, 0x3 ;  /* 0x0000001718187211 */ /* 0x000fe200078f18ff */
[----:B------:R-:W-:Y:S01]  /*1170*/  IMAD.IADD R21, R21, 0x1, -R22 ;  /* 0x0000000115157824 */ /* 0x000fe200078e0a16 */
[----:B------:R-:W-:Y:S01]  /*1180*/  LEA.HI R30, R26, R29, RZ, 0x3 ;  /* 0x0000001d1a1e7211 */ /* 0x000fe200078f18ff */
[----:B------:R-:W-:Y:S01]  /*1190*/  IMAD R26, R3, c[0x0][0x1b0], RZ ;  /* 0x00006c00031a7a24 */ /* 0x000fe200078e02ff */
[----:B------:R-:W-:Y:S01]  /*11a0*/  LOP3.LUT R22, R24, 0xfffffff8, RZ, 0xc0, !PT ;  /* 0xfffffff818167812 */ /* 0x000fe200078ec0ff */
[----:B------:R-:W-:Y:S01]  /*11b0*/  IMAD.SHL.U32 R49, R43, 0x10, RZ ;  /* 0x000000102b317824 */ /* 0x000fe200078e00ff */
[----:B------:R-:W-:Y:S02]  /*11c0*/  LOP3.LUT R30, R30, 0xfffffff8, RZ, 0xc0, !PT ;  /* 0xfffffff81e1e7812 */ /* 0x000fe400078ec0ff */
[----:B------:R-:W-:Y:S01]  /*11d0*/  IADD3 R54, P0, R26, R55, RZ ;  /* 0x000000371a367210 */ /* 0x000fe20007f1e0ff */
[----:B------:R-:W-:Y:S01]  /*11e0*/  IMAD.IADD R22, R23, 0x1, -R22 ;  /* 0x0000000117167824 */ /* 0x000fe200078e0a16 */
[----:B------:R-:W-:Y:S01]  /*11f0*/  SHF.R.S32.HI R44, RZ, 0x1f, R33 ;  /* 0x0000001fff2c7819 */ /* 0x000fe20000011421 */
[----:B------:R-:W-:Y:S01]  /*1200*/  IMAD.IADD R23, R29, 0x1, -R30 ;  /* 0x000000011d177824 */ /* 0x000fe200078e0a1e */
[----:B------:R-:W-:Y:S01]  /*1210*/  SHF.R.S32.HI R29, RZ, 0x1f, R55 ;  /* 0x0000001fff1d7819 */ /* 0x000fe20000011437 */
[----:B------:R-:W-:Y:S01]  /*1220*/  IMAD.MOV.U32 R30, RZ, RZ, c[0x0][0x1ac] ;  /* 0x00006b00ff1e7624 */ /* 0x000fe200078e00ff */
[----:B------:R-:W-:-:S02]  /*1230*/  LEA.HI R44, R44, R33, RZ, 0x3 ;  /* 0x000000212c2c7211 */ /* 0x000fc400078f18ff */
[----:B------:R-:W-:Y:S01]  /*1240*/  LEA.HI.X.SX32 R55, R26, R29, 0x1, P0 ;  /* 0x0000001d1a377211 */ /* 0x000fe200000f0eff */
[----:B------:R-:W-:Y:S01]  /*1250*/  IMAD.SHL.U32 R29, R27, 0x10, RZ ;  /* 0x000000101b1d7824 */ /* 0x000fe200078e00ff */
[----:B-----5:R-:W-:Y:S02]  /*1260*/  FSETP.NEU.FTZ.AND P0, PT, R85, RZ, PT ;  /* 0x000000ff5500720b */ /* 0x020fe40003f1d000 */
[----:B------:R-:W-:Y:S01]  /*1270*/  SHF.R.S32.HI R26, RZ, 0x1f, R30 ;  /* 0x0000001fff1a7819 */ /* 0x000fe2000001141e */
[----:B------:R-:W-:Y:S01]  /*1280*/  IMAD.SHL.U32 R30, R28, 0x10, RZ ;  /* 0x000000101c1e7824 */ /* 0x000fe200078e00ff */
[----:B------:R-:W-:Y:S02]  /*1290*/  LOP3.LUT R24, R44, 0xfffffff8, RZ, 0xc0, !PT ;  /* 0xfffffff82c187812 */ /* 0x000fe400078ec0ff */
[----:B------:R-:W-:Y:S02]  /*12a0*/  LOP3.LUT R28, R29, 0xffffffc0, RZ, 0xc0, !PT ;  /* 0xffffffc01d1c7812 */ /* 0x000fe400078ec0ff */
        /* <DEDUP_REMOVED lines=55> */
[----:B------:R-:W-:Y:S02]  /*1620*/  LEA R92, P0, R33, c[0x0][0x188], 0x2 ;  /* 0x00006200215c7a11 */ /* 0x000fe400078010ff */
[----:B------:R-:W-:Y:S02]  /*1630*/  LEA R94, R85, 0x120, 0x2 ;  /* 0x00000120555e7811 */ /* 0x000fe400078e10ff */
[----:B------:R-:W-:-:S05]  /*1640*/  LEA.HI.X R93, R33, c[0x0][0x18c], R32, 0x2, P0 ;  /* 0x00006300215d7a11 */ /* 0x000fca00000f1420 */
.L_x_15682:
[----:B------:R-:W2:Y:S02]  /*1650*/  LDG.E.CONSTANT R33, [R92.64] ;  /* 0x0000000a5c217981 */ /* 0x000ea4000c1e9900 */
[----:B--2---:R-:W-:Y:S01]  /*1660*/  SHF.R.S32.HI R32, RZ, 0x1f, R33 ;  /* 0x0000001fff207819 */ /* 0x004fe20000011421 */
[----:B------:R-:W-:-:S04]  /*1670*/  IMAD.WIDE.U32 R68, R33, c[0x0][0x1ac], R54 ;  /* 0x00006b0021447a25 */ /* 0x000fc800078e0036 */
[----:B------:R-:W-:Y:S01]  /*1680*/  IMAD R32, R32, c[0x0][0x1ac], RZ ;  /* 0x00006b0020207a24 */ /* 0x000fe200078e02ff */
[-C--:B------:R-:W-:Y:S02]  /*1690*/  IADD3 R37, P5, P6, R10, R68.reuse, R27 ;  /* 0x000000440a257210 */ /* 0x080fe40007ebe01b */
[----:B------:R-:W-:Y:S01]  /*16a0*/  IADD3 R39, P0, R9, R68, RZ ;  /* 0x0000004409277210 */ /* 0x000fe20007f1e0ff */
[----:B------:R-:W-:Y:S01]  /*16b0*/  IMAD R33, R33, R26, R32 ;  /* 0x0000001a21217224 */ /* 0x000fe200078e0220 */
[----:B------:R-:W-:Y:S02]  /*16c0*/  LEA R36, P3, R37, c[0x0][0x170], 0x1 ;  /* 0x00005c0025247a11 */ /* 0x000fe400078608ff */
[----:B------:R-:W-:Y:S01]  /*16d0*/  LEA R38, P4, R39, c[0x0][0x170], 0x1 ;  /* 0x00005c0027267a11 */ /* 0x000fe200078808ff */
[----:B------:R-:W-:Y:S01]  /*16e0*/  IMAD.IADD R69, R69, 0x1, R33 ;  /* 0x0000000145457824 */ /* 0x000fe200078e0221 */
[----:B------:R-:W-:-:S03]  /*16f0*/  IADD3 R32, P1, P2, R11, R68, R28 ;  /* 0x000000440b207210 */ /* 0x000fc60007a3e01c */
[----:B------:R-:W-:Y:S01]  /*1700*/  IMAD.X R88, R50, 0x1, R69, P0 ;  /* 0x0000000132587824 */ /* 0x000fe200000e0645 */
[-C--:B------:R-:W-:Y:S02]  /*1710*/  IADD3.X R86, R70, R69.reuse, R51, P5, P6 ;  /* 0x0000004546567210 */ /* 0x080fe40002fec433 */
[----:B------:R-:W-:Y:S02]  /*1720*/  LEA R34, P5, R32, c[0x0][0x170], 0x1 ;  /* 0x00005c0020227a11 */ /* 0x000fe400078a08ff */
[----:B------:R-:W-:Y:S02]  /*1730*/  LEA.HI.X R37, R37, c[0x0][0x174], R86, 0x1, P3 ;  /* 0x00005d0025257a11 */ /* 0x000fe400018f0c56 */
[----:B------:R-:W-:Y:S02]  /*1740*/  LEA.HI.X R39, R39, c[0x0][0x174], R88, 0x1, P4 ;  /* 0x00005d0027277a11 */ /* 0x000fe400020f0c58 */
[----:B------:R-:W-:Y:S01]  /*1750*/  IADD3.X R35, R71, R69, R52, P1, P2 ;  /* 0x0000004547237210 */ /* 0x000fe20000fe4434 */
[----:B------:R0:W2:Y:S01]  /*1760*/  LDG.E.CONSTANT R95, [R36.64] ;  /* 0x0000000a245f7981 */ /* 0x0000a2000c1e9900 */
[----:B------:R-:W-:-:S02]  /*1770*/  IADD3 R33, P0, P1, R12, R68, R29 ;  /* 0x000000440c217210 */ /* 0x000fc4000791e01d */
[----:B------:R-:W-:Y:S01]  /*1780*/  LEA.HI.X R35, R32, c[0x0][0x174], R35, 0x1, P5 ;  /* 0x00005d0020237a11 */ /* 0x000fe200028f0c23 */
[----:B------:R1:W3:Y:S01]  /*1790*/  LDG.E.CONSTANT R97, [R38.64] ;  /* 0x0000000a26617981 */ /* 0x0002e2000c1e9900 */
        /* <DEDUP_REMOVED lines=11> */
[----:B0-----:R-:W-:Y:S01]  /*1850*/  IADD3.X R36, R74, R69, R57, P4, P0 ;  /* 0x000000454a247210 */ /* 0x001fe200027e0439 */
[----:B------:R0:W5:Y:S01]  /*1860*/  LDG.E.CONSTANT R98, [R98.64] ;  /* 0x0000000a62627981 */ /* 0x000162000c1e9900 */
[----:B------:R-:W-:-:S02]  /*1870*/  IADD3 R86, P2, P3, R15, R68, R40 ;  /* 0x000000440f567210 */ /* 0x000fc40007b5e028 */
[----:B------:R-:W-:Y:S02]  /*1880*/  LEA.HI.X R91, R87, c[0x0][0x174], R36, 0x1, P5 ;  /* 0x00005d00575b7a11 */ /* 0x000fe400028f0c24 */
[----:B------:R-:W-:Y:S02]  /*1890*/  LEA R88, P6, R86, c[0x0][0x170], 0x1 ;  /* 0x00005c0056587a11 */ /* 0x000fe400078c08ff */
[----:B------:R-:W-:Y:S01]  /*18a0*/  IADD3.X R37, R75, R69, R58, P2, P3 ;  /* 0x000000454b257210 */ /* 0x000fe200017e643a */
[----:B------:R0:W5:Y:S01]  /*18b0*/  LDG.E.CONSTANT R102, [R90.64] ;  /* 0x0000000a5a667981 */ /* 0x000162000c1e9900 */
[-C--:B----4-:R-:W-:Y:S02]  /*18c0*/  IADD3 R34, P0, P1, R16, R68.reuse, R41 ;  /* 0x0000004410227210 */ /* 0x090fe4000791e029 */
[----:B------:R-:W-:Y:S02]  /*18d0*/  LEA.HI.X R89, R86, c[0x0][0x174], R37, 0x1, P6 ;  /* 0x00005d0056597a11 */ /* 0x000fe400030f0c25 */
[----:B-1----:R-:W-:-:S02]  /*18e0*/  IADD3 R32, P3, P4, R17, R68, R42 ;  /* 0x0000004411207210 */ /* 0x002fc40007c7e02a */
[----:B------:R-:W-:Y:S01]  /*18f0*/  LEA R86, P2, R34, c[0x0][0x170], 0x1 ;  /* 0x00005c0022567a11 */ /* 0x000fe200078408ff */
[----:B------:R1:W4:Y:S01]  /*1900*/  LDG.E.CONSTANT R103, [R88.64] ;  /* 0x0000000a58677981 */ /* 0x000322000c1e9900 */
[-C--:B------:R-:W-:Y:S02]  /*1910*/  IADD3.X R35, R76, R69.reuse, R59, P0, P1 ;  /* 0x000000454c237210 */ /* 0x080fe400007e243b */
[----:B------:R-:W-:Y:S02]  /*1920*/  LEA R38, P0, R32, c[0x0][0x170], 0x1 ;  /* 0x00005c0020267a11 */ /* 0x000fe400078008ff */
[----:B------:R-:W-:Y:S02]  /*1930*/  IADD3.X R33, R77, R69, R60, P3, P4 ;  /* 0x000000454d217210 */ /* 0x000fe40001fe843c */
[----:B------:R-:W-:Y:S02]  /*1940*/  LEA.HI.X R87, R34, c[0x0][0x174], R35, 0x1, P2 ;  /* 0x00005d0022577a11 */ /* 0x000fe400010f0c23 */
[----:B------:R-:W-:-:S02]  /*1950*/  LEA.HI.X R39, R32, c[0x0][0x174], R33, 0x1, P0 ;  /* 0x00005d0020277a11 */ /* 0x000fc400000f0c21 */
[-C--:B------:R-:W-:Y:S01]  /*1960*/  IADD3 R32, P3, P4, R18, R68.reuse, R43 ;  /* 0x0000004412207210 */ /* 0x080fe20007c7e02b */
[----:B0-----:R0:W4:Y:S01]  /*1970*/  LDG.E.CONSTANT R99, [R86.64] ;  /* 0x0000000a56637981 */ /* 0x001122000c1e9900 */
[----:B------:R-:W-:Y:S02]  /*1980*/  IADD3 R35, P1, P0, R19, R68, R44 ;  /* 0x0000004413237210 */ /* 0x000fe4000783e02c */
[----:B------:R-:W-:Y:S01]  /*1990*/  LEA R36, P2, R32, c[0x0][0x170], 0x1 ;  /* 0x00005c0020247a11 */ /* 0x000fe200078408ff */
[----:B------:R0:W4:Y:S01]  /*19a0*/  LDG.E.CONSTANT R104, [R38.64] ;  /* 0x0000000a26687981 */ /* 0x000122000c1e9900 */
[----:B------:R-:W-:Y:S02]  /*19b0*/  IADD3.X R37, R78, R69, R61, P3, P4 ;  /* 0x000000454e257210 */ /* 0x000fe40001fe843d */
[----:B------:R-:W-:Y:S02]  /*19c0*/  LEA R34, P3, R35, c[0x0][0x170], 0x1 ;  /* 0x00005c0023227a11 */ /* 0x000fe400078608ff */
[----:B------:R-:W-:-:S02]  /*19d0*/  LEA.HI.X R37, R32, c[0x0][0x174], R37, 0x1, P2 ;  /* 0x00005d0020257a11 */ /* 0x000fc400010f0c25 */
[-C--:B------:R-:W-:Y:S02]  /*19e0*/  IADD3.X R90, R79, R69.reuse, R62, P1, P0 ;  /* 0x000000454f5a7210 */ /* 0x080fe40000fe043e */
[----:B------:R-:W-:Y:S01]  /*19f0*/  IADD3 R33, P4, P5, R20, R68, R45 ;  /* 0x0000004414217210 */ /* 0x000fe20007d9e02d */
[----:B------:R0:W4:Y:S01]  /*1a00*/  LDG.E.CONSTANT R105, [R36.64] ;  /* 0x0000000a24697981 */ /* 0x000122000c1e9900 */
[----:B------:R-:W-:Y:S02]  /*1a10*/  LEA.HI.X R35, R35, c[0x0][0x174], R90, 0x1, P3 ;  /* 0x00005d0023237a11 */ /* 0x000fe400018f0c5a */
[C---:B------:R-:W-:Y:S02]  /*1a20*/  LEA R32, P0, R33.reuse, c[0x0][0x170], 0x1 ;  /* 0x00005c0021207a11 */ /* 0x040fe400078008ff */
[----:B-1----:R-:W-:Y:S01]  /*1a30*/  IADD3.X R88, R80, R69, R63, P4, P5 ;  /* 0x0000004550587210 */ /* 0x002fe200027ea43f */
[----:B------:R1:W4:Y:S03]  /*1a40*/  LDG.E.CONSTANT R106, [R34.64] ;  /* 0x0000000a226a7981 */ /* 0x000326000c1e9900 */
[----:B------:R-:W-:-:S02]  /*1a50*/  LEA.HI.X R33, R33, c[0x0][0x174], R88, 0x1, P0 ;  /* 0x00005d0021217a11 */ /* 0x000fc400000f0c58 */
[-C--:B0-----:R-:W-:Y:S02]  /*1a60*/  IADD3 R86, P0, P1, R21, R68.reuse, R46 ;  /* 0x0000004415567210 */ /* 0x081fe4000791e02e */
[----:B------:R-:W-:Y:S01]  /*1a70*/  IADD3 R89, P3, P4, R22, R68, R47 ;  /* 0x0000004416597210 */ /* 0x000fe20007c7e02f */
[----:B------:R0:W4:Y:S01]  /*1a80*/  LDG.E.CONSTANT R107, [R32.64] ;  /* 0x0000000a206b7981 */ /* 0x000122000c1e9900 */
[C---:B------:R-:W-:Y:S02]  /*1a90*/  LEA R90, P2, R86.reuse, c[0x0][0x170], 0x1 ;  /* 0x00005c00565a7a11 */ /* 0x040fe400078408ff */
[----:B------:R-:W-:Y:S02]  /*1aa0*/  IADD3.X R91, R81, R69, R64, P0, P1 ;  /* 0x00000045515b7210 */ /* 0x000fe400007e2440 */
[----:B------:R-:W-:Y:S02]  /*1ab0*/  LEA R88, P0, R89, c[0x0][0x170], 0x1 ;  /* 0x00005c0059587a11 */ /* 0x000fe400078008ff */
[----:B------:R-:W-:-:S02]  /*1ac0*/  LEA.HI.X R91, R86, c[0x0][0x174], R91, 0x1, P2 ;  /* 0x00005d00565b7a11 */ /* 0x000fc400010f0c5b */
[-C--:B------:R-:W-:Y:S02]  /*1ad0*/  IADD3.X R38, R82, R69.reuse, R65, P3, P4 ;  /* 0x0000004552267210 */ /* 0x080fe40001fe8441 */
[-C--:B------:R-:W-:Y:S01]  /*1ae0*/  IADD3 R87, P5, P6, R23, R68.reuse, R48 ;  /* 0x0000004417577210 */ /* 0x080fe20007ebe030 */
[----:B------:R0:W4:Y:S01]  /*1af0*/  LDG.E.CONSTANT R90, [R90.64] ;  /* 0x0000000a5a5a7981 */ /* 0x000122000c1e9900 */
[----:B------:R-:W-:Y:S02]  /*1b00*/  LEA.HI.X R89, R89, c[0x0][0x174], R38, 0x1, P0 ;  /* 0x00005d0059597a11 */ /* 0x000fe400000f0c26 */
[----:B------:R-:W-:Y:S02]  /*1b10*/  LEA R86, P1, R87, c[0x0][0x170], 0x1 ;  /* 0x00005c0057567a11 */ /* 0x000fe400078208ff */
[----:B------:R-:W-:Y:S01]  /*1b20*/  IADD3.X R36, R83, R69, R66, P5, P6 ;  /* 0x0000004553247210 */ /* 0x000fe20002fec442 */
[----:B------:R0:W4:Y:S01]  /*1b30*/  LDG.E.CONSTANT R88, [R88.64] ;  /* 0x0000000a58587981 */ /* 0x000122000c1e9900 */
[----:B-1----:R-:W-:-:S02]  /*1b40*/  IADD3 R34, P2, P3, R24, R68, R49 ;  /* 0x0000004418227210 */ /* 0x002fc40007b5e031 */
[----:B------:R-:W-:Y:S02]  /*1b50*/  LEA.HI.X R87, R87, c[0x0][0x174], R36, 0x1, P1 ;  /* 0x00005d0057577a11 */ /* 0x000fe400008f0c24 */
[----:B------:R-:W-:Y:S01]  /*1b60*/  LEA R68, P0, R34, c[0x0][0x170], 0x1 ;  /* 0x00005c0022447a11 */ /* 0x000fe200078008ff */
[----:B------:R-:W1:Y:S01]  /*1b70*/  LDS.128 R36, [R25] ;  /* 0x0000000019247984 */ /* 0x000e620000000c00 */
[----:B------:R-:W-:-:S03]  /*1b80*/  IADD3.X R69, R84, R69, R67, P2, P3 ;  /* 0x0000004554457210 */ /* 0x000fc600017e6443 */
[----:B------:R1:W4:Y:S01]  /*1b90*/  LDG.E.CONSTANT R86, [R86.64] ;  /* 0x0000000a56567981 */ /* 0x000322000c1e9900 */
[----:B------:R-:W-:-:S03]  /*1ba0*/  LEA.HI.X R69, R34, c[0x0][0x174], R69, 0x1, P0 ;  /* 0x00005d0022457a11 */ /* 0x000fc600000f0c45 */
[----:B0-----:R-:W0:Y:S04]  /*1bb0*/  LDS.128 R32, [R25+0x10] ;  /* 0x0000100019207984 */ /* 0x001e280000000c00 */
[----:B------:R0:W4:Y:S01]  /*1bc0*/  LDG.E.CONSTANT R68, [R68.64] ;  /* 0x0000000a44447981 */ /* 0x000122000c1e9900 */
[--C-:B-1----:R-:W-:Y:S02]  /*1bd0*/  PRMT R87, RZ, 0x5410, R36.reuse ;  /* 0x00005410ff577816 */ /* 0x102fe40000000024 */
[----:B------:R-:W-:Y:S02]  /*1be0*/  PRMT R89, RZ, 0x7610, R36 ;  /* 0x00007610ff597816 */ /* 0x000fe40000000024 */
[--C-:B------:R-:W-:Y:S02]  /*1bf0*/  PRMT R108, RZ, 0x7610, R37.reuse ;  /* 0x00007610ff6c7816 */ /* 0x100fe40000000025 */
[----:B------:R-:W-:-:S02]  /*1c00*/  PRMT R91, RZ, 0x5410, R37 ;  /* 0x00005410ff5b7816 */ /* 0x000fc40000000025 */
[--C-:B------:R-:W-:Y:S02]  /*1c10*/  PRMT R110, RZ, 0x5410, R38.reuse ;  /* 0x00005410ff6e7816 */ /* 0x100fe40000000026 */
[----:B------:R-:W-:Y:S02]  /*1c20*/  PRMT R112, RZ, 0x7610, R38 ;  /* 0x00007610ff707816 */ /* 0x000fe40000000026 */
[--C-:B------:R-:W-:Y:S02]  /*1c30*/  PRMT R114, RZ, 0x5410, R39.reuse ;  /* 0x00005410ff727816 */ /* 0x100fe40000000027 */
[----:B0-----:R-:W-:Y:S02]  /*1c40*/  PRMT R69, RZ, 0x7610, R39 ;  /* 0x00007610ff457816 */ /* 0x001fe40000000027 */
[----:B------:R-:W-:Y:S02]  /*1c50*/  PRMT R116, RZ, 0x7610, R34 ;  /* 0x00007610ff747816 */ /* 0x000fe40000000022 */
[----:B------:R-:W-:-:S02]  /*1c60*/  PRMT R118, RZ, 0x5410, R35 ;  /* 0x00005410ff767816 */ /* 0x000fc40000000023 */
[----:B------:R-:W-:Y:S02]  /*1c70*/  PRMT R120, RZ, 0x7610, R35 ;  /* 0x00007610ff787816 */ /* 0x000fe40000000023 */
[----:B------:R-:W-:-:S04]  /*1c80*/  IADD3 R96, R96, 0x4, RZ ;  /* 0x0000000460607810 */ /* 0x000fc80007ffe0ff */
[----:B------:R-:W-:Y:S02]  /*1c90*/  ISETP.GE.AND P1, PT, R96, R7, PT ;  /* 0x000000076000720c */ /* 0x000fe40003f26270 */
[--C-:B--2---:R-:W-:Y:S02]  /*1ca0*/  PRMT R36, RZ, 0x5410, R95.reuse ;  /* 0x00005410ff247816 */ /* 0x104fe4000000005f */
[----:B------:R-:W-:-:S03]  /*1cb0*/  PRMT R95, RZ, 0x7610, R95 ;  /* 0x00007610ff5f7816 */ /* 0x000fc6000000005f */
[----:B------:R-:W-:Y:S02]  /*1cc0*/  FMUL.FTZ R91, R91, R36 ;  /* 0x000000245b5b7220 */ /* 0x000fe40000410000 */
[----:B------:R-:W-:Y:S01]  /*1cd0*/  FMUL.FTZ R95, R108, R95 ;  /* 0x0000005f6c5f7220 */ /* 0x000fe20000410000 */
[----:B---3--:R-:W-:Y:S01]  /*1ce0*/  PRMT R108, RZ, 0x5410, R97 ;  /* 0x00005410ff6c7816 */ /* 0x008fe20000000061 */
[----:B------:R-:W0:Y:S04]  /*1cf0*/  LDS.128 R36, [R25+0x20] ;  /* 0x0000200019247984 */ /* 0x000e280000000c00 */
[----:B------:R-:W-:Y:S01]  /*1d00*/  FFMA.FTZ R87, R87, R108, R91 ;  /* 0x0000006c57577223 */ /* 0x000fe2000001005b */
[----:B------:R-:W-:Y:S02]  /*1d10*/  PRMT R108, RZ, 0x7610, R97 ;  /* 0x00007610ff6c7816 */ /* 0x000fe40000000061 */
[----:B-----5:R-:W-:-:S02]  /*1d20*/  PRMT R91, RZ, 0x5410, R100 ;  /* 0x00005410ff5b7816 */ /* 0x020fc40000000064 */
[----:B------:R-:W-:Y:S01]  /*1d30*/  PRMT R100, RZ, 0x7610, R100 ;  /* 0x00007610ff647816 */ /* 0x000fe20000000064 */
[----:B------:R-:W-:-:S04]  /*1d40*/  FFMA.FTZ R89, R89, R108, R95 ;  /* 0x0000006c59597223 */ /* 0x000fc8000001005f */
        /* <DEDUP_REMOVED lines=12> */
[----:B------:R-:W-:Y:S02]  /*1e10*/  PRMT R112, RZ, 0x7610, R33 ;  /* 0x00007610ff707816 */ /* 0x000fe40000000021 */
[----:B------:R-:W-:Y:S02]  /*1e20*/  PRMT R114, RZ, 0x5410, R34 ;  /* 0x00005410ff727816 */ /* 0x000fe40000000022 */
[----:B------:R-:W1:Y:S01]  /*1e30*/  LDS.128 R32, [R25+0x30] ;  /* 0x0000300019207984 */ /* 0x000e620000000c00 */
[----:B------:R-:W-:Y:S01]  /*1e40*/  FFMA.FTZ R87, R110, R89, R87 ;  /* 0x000000596e577223 */ /* 0x000fe20000010057 */
[----:B----4-:R-:W-:-:S02]  /*1e50*/  PRMT R89, RZ, 0x5410, R103 ;  /* 0x00005410ff597816 */ /* 0x010fc40000000067 */
[----:B------:R-:W-:Y:S02]  /*1e60*/  PRMT R98, RZ, 0x7610, R98 ;  /* 0x00007610ff627816 */ /* 0x000fe40000000062 */
[----:B------:R-:W-:Y:S01]  /*1e70*/  PRMT R102, RZ, 0x7610, R102 ;  /* 0x00007610ff667816 */ /* 0x000fe20000000066 */
[----:B------:R-:W-:Y:S01]  /*1e80*/  FFMA.FTZ R87, R114, R89, R87 ;  /* 0x0000005972577223 */ /* 0x000fe20000010057 */
[----:B------:R-:W-:Y:S01]  /*1e90*/  PRMT R89, RZ, 0x5410, R99 ;  /* 0x00005410ff597816 */ /* 0x000fe20000000063 */
[----:B------:R-:W-:Y:S01]  /*1ea0*/  FFMA.FTZ R69, R108, R98, R69 ;  /* 0x000000626c457223 */ /* 0x000fe20000010045 */
[----:B------:R-:W-:Y:S02]  /*1eb0*/  PRMT R103, RZ, 0x7610, R103 ;  /* 0x00007610ff677816 */ /* 0x000fe40000000067 */
[----:B0-----:R-:W-:Y:S01]  /*1ec0*/  PRMT R100, RZ, 0x5410, R37 ;  /* 0x00005410ff647816 */ /* 0x001fe20000000025 */
[----:B------:R-:W-:Y:S02]  /*1ed0*/  FFMA.FTZ R69, R112, R102, R69 ;  /* 0x0000006670457223 */ /* 0x000fe40000010045 */
[----:B------:R-:W-:Y:S01]  /*1ee0*/  FFMA.FTZ R87, R118, R89, R87 ;  /* 0x0000005976577223 */ /* 0x000fe20000010057 */
[----:B------:R-:W-:-:S02]  /*1ef0*/  PRMT R89, RZ, 0x7610, R37 ;  /* 0x00007610ff597816 */ /* 0x000fc40000000025 */
[----:B------:R-:W-:Y:S02]  /*1f00*/  PRMT R98, RZ, 0x5410, R36 ;  /* 0x00005410ff627816 */ /* 0x000fe40000000024 */
[----:B------:R-:W-:Y:S01]  /*1f10*/  PRMT R37, RZ, 0x5410, R104 ;  /* 0x00005410ff257816 */ /* 0x000fe20000000068 */
[----:B------:R-:W-:Y:S01]  /*1f20*/  FFMA.FTZ R69, R116, R103, R69 ;  /* 0x0000006774457223 */ /* 0x000fe20000010045 */
[----:B------:R-:W-:Y:S02]  /*1f30*/  PRMT R99, RZ, 0x7610, R99 ;  /* 0x00007610ff637816 */ /* 0x000fe40000000063 */
[--C-:B------:R-:W-:Y:S02]  /*1f40*/  PRMT R102, RZ, 0x5410, R38.reuse ;  /* 0x00005410ff667816 */ /* 0x100fe40000000026 */
        /* <DEDUP_REMOVED lines=19> */
[----:B-1----:R-:W-:-:S03]  /*2080*/  PRMT R38, RZ, 0x5410, R32 ;  /* 0x00005410ff267816 */ /* 0x002fc60000000020 */
[----:B------:R-:W-:Y:S01]  /*2090*/  FFMA.FTZ R36, R39, R107, R36 ;  /* 0x0000006b27247223 */ /* 0x000fe20000010024 */
[----:B------:R-:W-:Y:S02]  /*20a0*/  PRMT R39, RZ, 0x7610, R32 ;  /* 0x00007610ff277816 */ /* 0x000fe40000000020 */
[----:B------:R-:W-:Y:S02]  /*20b0*/  PRMT R32, RZ, 0x5410, R90 ;  /* 0x00005410ff207816 */ /* 0x000fe4000000005a */
[--C-:B------:R-:W-:Y:S02]  /*20c0*/  PRMT R87, RZ, 0x5410, R34.reuse ;  /* 0x00005410ff577816 */ /* 0x100fe40000000022 */
[----:B------:R-:W-:Y:S01]  /*20d0*/  PRMT R98, RZ, 0x7610, R34 ;  /* 0x00007610ff627816 */ /* 0x000fe20000000022 */
[----:B------:R-:W-:Y:S01]  /*20e0*/  FFMA.FTZ R32, R38, R32, R37 ;  /* 0x0000002026207223 */ /* 0x000fe20000010025 */
[----:B------:R-:W-:Y:S02]  /*20f0*/  PRMT R69, RZ, 0x5410, R33 ;  /* 0x00005410ff457816 */ /* 0x000fe40000000021 */
[----:B------:R-:W-:-:S02]  /*2100*/  PRMT R34, RZ, 0x5410, R88 ;  /* 0x00005410ff227816 */ /* 0x000fc40000000058 */
[----:B------:R-:W-:Y:S02]  /*2110*/  PRMT R90, RZ, 0x7610, R90 ;  /* 0x00007610ff5a7816 */ /* 0x000fe4000000005a */
[----:B------:R-:W-:Y:S01]  /*2120*/  PRMT R33, RZ, 0x7610, R33 ;  /* 0x00007610ff217816 */ /* 0x000fe20000000021 */
[----:B------:R-:W-:Y:S01]  /*2130*/  FFMA.FTZ R32, R69, R34, R32 ;  /* 0x0000002245207223 */ /* 0x000fe20000010020 */
[----:B------:R-:W-:Y:S01]  /*2140*/  PRMT R88, RZ, 0x7610, R88 ;  /* 0x00007610ff587816 */ /* 0x000fe20000000058 */
[----:B------:R-:W-:Y:S01]  /*2150*/  FFMA.FTZ R36, R39, R90, R36 ;  /* 0x0000005a27247223 */ /* 0x000fe20000010024 */
[--C-:B------:R-:W-:Y:S02]  /*2160*/  PRMT R34, RZ, 0x5410, R86.reuse ;  /* 0x00005410ff227816 */ /* 0x100fe40000000056 */
[----:B------:R-:W-:Y:S01]  /*2170*/  PRMT R86, RZ, 0x7610, R86 ;  /* 0x00007610ff567816 */ /* 0x000fe20000000056 */
[----:B------:R-:W-:Y:S02]  /*2180*/  FFMA.FTZ R33, R33, R88, R36 ;  /* 0x0000005821217223 */ /* 0x000fe40000010024 */
[----:B------:R-:W-:Y:S01]  /*2190*/  FFMA.FTZ R32, R87, R34, R32 ;  /* 0x0000002257207223 */ /* 0x000fe20000010020 */
[----:B------:R-:W-:Y:S01]  /*21a0*/  PRMT R34, RZ, 0x5410, R68 ;  /* 0x00005410ff227816 */ /* 0x000fe20000000044 */
[----:B------:R-:W-:Y:S01]  /*21b0*/  FFMA.FTZ R33, R98, R86, R33 ;  /* 0x0000005662217223 */ /* 0x000fe20000010021 */
[----:B------:R-:W-:-:S02]  /*21c0*/  PRMT R89, RZ, 0x5410, R35 ;  /* 0x00005410ff597816 */ /* 0x000fc40000000023 */
[----:B------:R-:W-:Y:S02]  /*21d0*/  PRMT R100, RZ, 0x7610, R35 ;  /* 0x00007610ff647816 */ /* 0x000fe40000000023 */
[----:B------:R-:W-:Y:S01]  /*21e0*/  PRMT R68, RZ, 0x7610, R68 ;  /* 0x00007610ff447816 */ /* 0x000fe20000000044 */
[----:B------:R-:W-:-:S04]  /*21f0*/  FFMA.FTZ R32, R89, R34, R32 ;  /* 0x0000002259207223 */ /* 0x000fc80000010020 */
[----:B------:R-:W-:-:S04]  /*2200*/  FFMA.FTZ R33, R100, R68, R33 ;  /* 0x0000004464217223 */ /* 0x000fc80000010021 */
[----:B------:R-:W-:Y:S01]  /*2210*/  FADD.FTZ R39, R32, R33 ;  /* 0x0000002120277221 */ /* 0x000fe20000010000 */
[----:B------:R-:W-:Y:S05]  /*2220*/  BRA.DIV ~URZ, `(.L_x_15678) ;  /* 0x000040c27f007947 */ /* 0x000fea000b800000 */
[----:B------:R0:W1:Y:S02]  /*2230*/  SHFL.BFLY PT, R32, R39, 0x2, 0x1f ;  /* 0x0c401f0027207f89 */ /* 0x00006400000e0000 */
.L_x_15721:
[----:B01----:R-:W-:Y:S01]  /*2240*/  FADD.FTZ R39, R39, R32 ;  /* 0x0000002027277221 */ /* 0x003fe20000010000 */
[----:B------:R-:W-:Y:S05]  /*2250*/  BRA.DIV ~URZ, `(.L_x_15679) ;  /* 0x000041127f007947 */ /* 0x000fea000b800000 */
[----:B------:R0:W1:Y:S02]  /*2260*/  SHFL.BFLY PT, R32, R39, 0x1, 0x1f ;  /* 0x0c201f0027207f89 */ /* 0x00006400000e0000 */
.L_x_15722:
        /* <DEDUP_REMOVED lines=9> */
.L_x_15681:
[----:B------:R-:W-:Y:S05]  /*2300*/  BSYNC B1 ;  /* 0x0000000000017941 */ /* 0x000fea0003800000 */
.L_x_15680:
[----:B------:R-:W-:Y:S02]  /*2310*/  IADD3 R92, P0, R92, 0x10, RZ ;  /* 0x000000105c5c7810 */ /* 0x000fe40007f1e0ff */
[----:B-1----:R-:W-:Y:S02]  /*2320*/  IADD3 R94, R94, 0x80, RZ ;  /* 0x000000805e5e7810 */ /* 0x002fe40007ffe0ff */
[----:B------:R-:W-:Y:S01]  /*2330*/  IADD3 R85, R85, 0x20, RZ ;  /* 0x0000002055557810 */ /* 0x000fe20007ffe0ff */
[----:B------:R-:W-:Y:S01]  /*2340*/  IMAD.X R93, RZ, RZ, R93, P0 ;  /* 0x000000ffff5d7224 */ /* 0x000fe200000e065d */
[----:B0-----:R-:W-:Y:S05]  /*2350*/  @!P1 BRA `(.L_x_15682) ;  /* 0xfffff2f000009947 */ /* 0x001fea000383ffff */
[----:B------:R-:W-:Y:S05]  /*2360*/  BRA `(.L_x_15676) ;  /* 0x00000e1000007947 */ /* 0x000fea0003800000 */
.L_x_15677:
        /* <DEDUP_REMOVED lines=9> */
.L_x_15687:
        /* <DEDUP_REMOVED lines=17> */
[-C--:B------:R-:W-:Y:S02]  /*2510*/  IADD3 R39, P1, P2, R11, R32.reuse, R28 ;  /* 0x000000200b277210 */ /* 0x080fe40007a3e01c */
[----:B------:R-:W-:Y:S01]  /*2520*/  LEA.HI.X R37, R87, c[0x0][0x174], R88, 0x1, P4 ;  /* 0x00005d0057257a11 */ /* 0x000fe200020f0c58 */
[----:B------:R0:W2:Y:S01]  /*2530*/  LDG.E.CONSTANT R97, [R34.64] ;  /* 0x0000000a22617981 */ /* 0x0000a2000c1e9900 */
[----:B------:R-:W-:Y:S02]  /*2540*/  LEA R38, P5, R39, c[0x0][0x170], 0x1 ;  /* 0x00005c0027267a11 */ /* 0x000fe400078a08ff */
[----:B------:R-:W-:Y:S01]  /*2550*/  IADD3.X R68, R71, R33, R52, P1, P2 ;  /* 0x0000002147447210 */ /* 0x000fe20000fe4434 */
[----:B------:R1:W3:Y:S01]  /*2560*/  LDG.E.CONSTANT R99, [R36.64] ;  /* 0x0000000a24637981 */ /* 0x0002e2000c1e9900 */
[----:B------:R-:W-:Y:S02]  /*2570*/  IADD3 R69, P0, P1, R12, R32, R29 ;  /* 0x000000200c457210 */ /* 0x000fe4000791e01d */
[----:B------:R-:W-:-:S02]  /*2580*/  LEA.HI.X R39, R39, c[0x0][0x174], R68, 0x1, P5 ;  /* 0x00005d0027277a11 */ /* 0x000fc400028f0c44 */
[----:B------:R-:W-:Y:S02]  /*2590*/  LEA R68, P2, R69, c[0x0][0x170], 0x1 ;  /* 0x00005c0045447a11 */ /* 0x000fe400078408ff */
        /* <DEDUP_REMOVED lines=10> */
[----:B0-----:R-:W-:Y:S01]  /*2640*/  IADD3.X R34, R74, R33, R57, P4, P0 ;  /* 0x000000214a227210 */ /* 0x001fe200027e0439 */
[----:B------:R0:W5:Y:S01]  /*2650*/  LDG.E.CONSTANT R100, [R100.64] ;  /* 0x0000000a64647981 */ /* 0x000162000c1e9900 */
[----:B------:R-:W-:Y:S02]  /*2660*/  IADD3 R86, P2, P3, R15, R32, R40 ;  /* 0x000000200f567210 */ /* 0x000fe40007b5e028 */
[----:B------:R-:W-:Y:S02]  /*2670*/  LEA.HI.X R91, R87, c[0x0][0x174], R34, 0x1, P5 ;  /* 0x00005d00575b7a11 */ /* 0x000fe400028f0c22 */
[----:B------:R-:W-:-:S02]  /*2680*/  LEA R88, P6, R86, c[0x0][0x170], 0x1 ;  /* 0x00005c0056587a11 */ /* 0x000fc400078c08ff */
[-C--:B------:R-:W-:Y:S01]  /*2690*/  IADD3.X R35, R75, R33.reuse, R58, P2, P3 ;  /* 0x000000214b237210 */ /* 0x080fe200017e643a */
[----:B------:R0:W5:Y:S01]  /*26a0*/  LDG.E.CONSTANT R104, [R90.64] ;  /* 0x0000000a5a687981 */ /* 0x000162000c1e9900 */
[-C--:B-1----:R-:W-:Y:S02]  /*26b0*/  IADD3 R37, P0, P1, R16, R32.reuse, R41 ;  /* 0x0000002010257210 */ /* 0x082fe4000791e029 */
[----:B------:R-:W-:Y:S02]  /*26c0*/  LEA.HI.X R89, R86, c[0x0][0x174], R35, 0x1, P6 ;  /* 0x00005d0056597a11 */ /* 0x000fe400030f0c23 */
[----:B------:R-:W-:Y:S02]  /*26d0*/  LEA R86, P2, R37, c[0x0][0x170], 0x1 ;  /* 0x00005c0025567a11 */ /* 0x000fe400078408ff */
[----:B----4-:R-:W-:Y:S01]  /*26e0*/  IADD3.X R38, R76, R33, R59, P0, P1 ;  /* 0x000000214c267210 */ /* 0x010fe200007e243b */
[----:B------:R1:W4:Y:S01]  /*26f0*/  LDG.E.CONSTANT R105, [R88.64] ;  /* 0x0000000a58697981 */ /* 0x000322000c1e9900 */
[----:B------:R-:W-:-:S02]  /*2700*/  IADD3 R35, P3, P4, R17, R32, R42 ;  /* 0x0000002011237210 */ /* 0x000fc40007c7e02a */
[----:B------:R-:W-:Y:S02]  /*2710*/  LEA.HI.X R87, R37, c[0x0][0x174], R38, 0x1, P2 ;  /* 0x00005d0025577a11 */ /* 0x000fe400010f0c26 */
[----:B------:R-:W-:Y:S02]  /*2720*/  LEA R34, P0, R35, c[0x0][0x170], 0x1 ;  /* 0x00005c0023227a11 */ /* 0x000fe400078008ff */
[----:B------:R-:W-:Y:S01]  /*2730*/  IADD3.X R36, R77, R33, R60, P3, P4 ;  /* 0x000000214d247210 */ /* 0x000fe20001fe843c */
[----:B0-----:R0:W4:Y:S01]  /*2740*/  LDG.E.CONSTANT R101, [R86.64] ;  /* 0x0000000a56657981 */ /* 0x001122000c1e9900 */
        /* <DEDUP_REMOVED lines=10> */
[----:B------:R-:W-:-:S02]  /*27f0*/  IADD3 R69, P4, P5, R20, R32, R45 ;  /* 0x0000002014457210 */ /* 0x000fc40007d9e02d */
[----:B------:R-:W-:Y:S02]  /*2800*/  LEA.HI.X R39, R39, c[0x0][0x174], R90, 0x1, P3 ;  /* 0x00005d0027277a11 */ /* 0x000fe400018f0c5a */
[C---:B------:R-:W-:Y:S02]  /*2810*/  LEA R68, P0, R69.reuse, c[0x0][0x170], 0x1 ;  /* 0x00005c0045447a11 */ /* 0x040fe400078008ff */
[----:B-1----:R-:W-:Y:S01]  /*2820*/  IADD3.X R88, R80, R33, R63, P4, P5 ;  /* 0x0000002150587210 */ /* 0x002fe200027ea43f */
[----:B------:R1:W4:Y:S03]  /*2830*/  LDG.E.CONSTANT R108, [R38.64] ;  /* 0x0000000a266c7981 */ /* 0x000326000c1e9900 */
[----:B------:R-:W-:Y:S02]  /*2840*/  LEA.HI.X R69, R69, c[0x0][0x174], R88, 0x1, P0 ;  /* 0x00005d0045457a11 */ /* 0x000fe400000f0c58 */
[----:B0-----:R-:W-:-:S02]  /*2850*/  IADD3 R86, P0, P1, R21, R32, R46 ;  /* 0x0000002015567210 */ /* 0x001fc4000791e02e */
[----:B------:R-:W-:Y:S01]  /*2860*/  IADD3 R89, P3, P4, R22, R32, R47 ;  /* 0x0000002016597210 */ /* 0x000fe20007c7e02f */
[----:B------:R0:W4:Y:S01]  /*2870*/  LDG.E.CONSTANT R109, [R68.64] ;  /* 0x0000000a446d7981 */ /* 0x000122000c1e9900 */
[C---:B------:R-:W-:Y:S02]  /*2880*/  LEA R90, P2, R86.reuse, c[0x0][0x170], 0x1 ;  /* 0x00005c00565a7a11 */ /* 0x040fe400078408ff */
[-C--:B------:R-:W-:Y:S02]  /*2890*/  IADD3.X R91, R81, R33.reuse, R64, P0, P1 ;  /* 0x00000021515b7210 */ /* 0x080fe400007e2440 */
[----:B------:R-:W-:Y:S02]  /*28a0*/  LEA R88, P0, R89, c[0x0][0x170], 0x1 ;  /* 0x00005c0059587a11 */ /* 0x000fe400078008ff */
[----:B------:R-:W-:Y:S02]  /*28b0*/  LEA.HI.X R91, R86, c[0x0][0x174], R91, 0x1, P2 ;  /* 0x00005d00565b7a11 */ /* 0x000fe400010f0c5b */
[----:B------:R-:W-:-:S02]  /*28c0*/  IADD3.X R36, R82, R33, R65, P3, P4 ;  /* 0x0000002152247210 */ /* 0x000fc40001fe8441 */
[-C--:B------:R-:W-:Y:S01]  /*28d0*/  IADD3 R87, P5, P6, R23, R32.reuse, R48 ;  /* 0x0000002017577210 */ /* 0x080fe20007ebe030 */
[----:B------:R0:W4:Y:S01]  /*28e0*/  LDG.E.CONSTANT R90, [R90.64] ;  /* 0x0000000a5a5a7981 */ /* 0x000122000c1e9900 */
[----:B------:R-:W-:Y:S02]  /*28f0*/  LEA.HI.X R89, R89, c[0x0][0x174], R36, 0x1, P0 ;  /* 0x00005d0059597a11 */ /* 0x000fe400000f0c24 */
[----:B------:R-:W-:Y:S01]  /*2900*/  LEA R86, P1, R87, c[0x0][0x170], 0x1 ;  /* 0x00005c0057567a11 */ /* 0x000fe200078208ff */
[----:B-1----:R-:W1:Y:S01]  /*2910*/  LDS.128 R36, [R25] ;  /* 0x0000000019247984 */ /* 0x002e620000000c00 */
[----:B------:R-:W-:Y:S02]  /*2920*/  IADD3.X R34, R83, R33, R66, P5, P6 ;  /* 0x0000002153227210 */ /* 0x000fe40002fec442 */
[----:B------:R-:W-:Y:S01]  /*2930*/  IADD3 R32, P2, P3, R24, R32, R49 ;  /* 0x0000002018207210 */ /* 0x000fe20007b5e031 */
[----:B------:R1:W4:Y:S01]  /*2940*/  LDG.E.CONSTANT R88, [R88.64] ;  /* 0x0000000a58587981 */ /* 0x000322000c1e9900 */
[----:B------:R-:W-:-:S02]  /*2950*/  LEA.HI.X R87, R87, c[0x0][0x174], R34, 0x1, P1 ;  /* 0x00005d0057577a11 */ /* 0x000fc400008f0c22 */
[----:B0-----:R-:W-:Y:S02]  /*2960*/  LEA R68, P0, R32, c[0x0][0x170], 0x1 ;  /* 0x00005c0020447a11 */ /* 0x001fe400078008ff */
[----:B------:R-:W-:Y:S01]  /*2970*/  IADD3.X R33, R84, R33, R67, P2, P3 ;  /* 0x0000002154217210 */ /* 0x000fe200017e6443 */
[----:B------:R0:W4:Y:S03]  /*2980*/  LDG.E.CONSTANT R86, [R86.64] ;  /* 0x0000000a56567981 */ /* 0x000126000c1e9900 */
[----:B------:R-:W-:Y:S02]  /*2990*/  LEA.HI.X R69, R32, c[0x0][0x174], R33, 0x1, P0 ;  /* 0x00005d0020457a11 */ /* 0x000fe400000f0c21 */
[----:B------:R-:W0:Y:S04]  /*29a0*/  LDS.128 R32, [R25+0x10] ;  /* 0x0000100019207984 */ /* 0x000e280000000c00 */
[----:B------:R1:W4:Y:S02]  /*29b0*/  LDG.E.CONSTANT R68, [R68.64] ;  /* 0x0000000a44447981 */ /* 0x000324000c1e9900 */
[----:B-1----:R-:W-:-:S02]  /*29c0*/  PRMT R110, RZ, 0x5410, R37 ;  /* 0x00005410ff6e7816 */ /* 0x002fc40000000025 */
[----:B------:R-:W-:Y:S02]  /*29d0*/  PRMT R111, RZ, 0x7610, R37 ;  /* 0x00007610ff6f7816 */ /* 0x000fe40000000025 */
[--C-:B------:R-:W-:Y:S02]  /*29e0*/  PRMT R89, RZ, 0x5410, R36.reuse ;  /* 0x00005410ff597816 */ /* 0x100fe40000000024 */
[----:B------:R-:W-:Y:S02]  /*29f0*/  PRMT R91, RZ, 0x7610, R36 ;  /* 0x00007610ff5b7816 */ /* 0x000fe40000000024 */
[--C-:B------:R-:W-:Y:S02]  /*2a00*/  PRMT R114, RZ, 0x5410, R38.reuse ;  /* 0x00005410ff727816 */ /* 0x100fe40000000026 */
[----:B------:R-:W-:Y:S02]  /*2a10*/  PRMT R116, RZ, 0x7610, R38 ;  /* 0x00007610ff747816 */ /* 0x000fe40000000026 */
[----:B------:R-:W-:-:S02]  /*2a20*/  PRMT R69, RZ, 0x5410, R39 ;  /* 0x00005410ff457816 */ /* 0x000fc40000000027 */
[----:B0-----:R-:W-:Y:S02]  /*2a30*/  PRMT R87, RZ, 0x7610, R39 ;  /* 0x00007610ff577816 */ /* 0x001fe40000000027 */
[----:B------:R-:W-:Y:S02]  /*2a40*/  PRMT R118, RZ, 0x7610, R34 ;  /* 0x00007610ff767816 */ /* 0x000fe40000000022 */
[----:B------:R-:W-:Y:S02]  /*2a50*/  PRMT R120, RZ, 0x5410, R35 ;  /* 0x00005410ff787816 */ /* 0x000fe40000000023 */
[----:B------:R-:W-:-:S04]  /*2a60*/  IADD3 R98, R98, 0x4, RZ ;  /* 0x0000000462627810 */ /* 0x000fc80007ffe0ff */
[----:B------:R-:W-:Y:S02]  /*2a70*/  ISETP.GE.AND P1, PT, R98, R7, PT ;  /* 0x000000076200720c */ /* 0x000fe40003f26270 */
[----:B--2---:R-:W-:-:S05]  /*2a80*/  PRMT R37, RZ, 0x5410, R97 ;  /* 0x00005410ff257816 */ /* 0x004fca0000000061 */
[----:B------:R-:W-:Y:S01]  /*2a90*/  FMUL.FTZ R112, R110, R37 ;  /* 0x000000256e707220 */ /* 0x000fe20000410000 */
[----:B------:R-:W-:Y:S01]  /*2aa0*/  PRMT R110, RZ, 0x7610, R97 ;  /* 0x00007610ff6e7816 */ /* 0x000fe20000000061 */
[----:B------:R-:W0:Y:S04]  /*2ab0*/  LDS.128 R36, [R25+0x20] ;  /* 0x0000200019247984 */ /* 0x000e280000000c00 */
[----:B------:R-:W-:Y:S01]  /*2ac0*/  FMUL.FTZ R111, R111, R110 ;  /* 0x0000006e6f6f7220 */ /* 0x000fe20000410000 */
[----:B---3--:R-:W-:Y:S02]  /*2ad0*/  PRMT R110, RZ, 0x5410, R99 ;  /* 0x00005410ff6e7816 */ /* 0x008fe40000000063 */
[----:B-----5:R-:W-:-:S03]  /*2ae0*/  PRMT R97, RZ, 0x5410, R102 ;  /* 0x00005410ff617816 */ /* 0x020fc60000000066 */
[----:B------:R-:W-:Y:S01]  /*2af0*/  FFMA.FTZ R89, R89, R110, R112 ;  /* 0x0000006e59597223 */ /* 0x000fe20000010070 */
[----:B------:R-:W-:Y:S02]  /*2b00*/  PRMT R110, RZ, 0x7610, R99 ;  /* 0x00007610ff6e7816 */ /* 0x000fe40000000063 */
[----:B------:R-:W-:Y:S01]  /*2b10*/  PRMT R102, RZ, 0x7610, R102 ;  /* 0x00007610ff667816 */ /* 0x000fe20000000066 */
[----:B------:R-:W-:Y:S02]  /*2b20*/  FFMA.FTZ R114, R114, R97, R89 ;  /* 0x0000006172727223 */ /* 0x000fe40000010059 */
[----:B------:R-:W-:Y:S01]  /*2b30*/  FFMA.FTZ R91, R91, R110, R111 ;  /* 0x0000006e5b5b7223 */ /* 0x000fe2000001006f */
[--C-:B------:R-:W-:Y:S02]  /*2b40*/  PRMT R89, RZ, 0x5410, R103.reuse ;  /* 0x00005410ff597816 */ /* 0x100fe40000000067 */
[----:B------:R-:W-:Y:S01]  /*2b50*/  PRMT R103, RZ, 0x7610, R103 ;  /* 0x00007610ff677816 */ /* 0x000fe20000000067 */
[----:B------:R-:W-:Y:S01]  /*2b60*/  FFMA.FTZ R102, R116, R102, R91 ;  /* 0x0000006674667223 */ /* 0x000fe2000001005b */
[----:B------:R-:W-:Y:S01]  /*2b70*/  PRMT R91, RZ, 0x5410, R100 ;  /* 0x00005410ff5b7816 */ /* 0x000fe20000000064 */
[----:B------:R-:W-:-:S02]  /*2b80*/  FFMA.FTZ R89, R69, R89, R114 ;  /* 0x0000005945597223 */ /* 0x000fc40000010072 */
[----:B------:R-:W-:Y:S01]  /*2b90*/  FFMA.FTZ R87, R87, R103, R102 ;  /* 0x0000006757577223 */ /* 0x000fe20000010066 */
[--C-:B------:R-:W-:Y:S02]  /*2ba0*/  PRMT R102, RZ, 0x5410, R32.reuse ;  /* 0x00005410ff667816 */ /* 0x100fe40000000020 */
[----:B------:R-:W-:Y:S02]  /*2bb0*/  PRMT R110, RZ, 0x7610, R32 ;  /* 0x00007610ff6e7816 */ /* 0x000fe40000000020 */
[----:B------:R-:W-:Y:S01]  /*2bc0*/  PRMT R100, RZ, 0x7610, R100 ;  /* 0x00007610ff647816 */ /* 0x000fe20000000064 */
[----:B------:R-:W-:Y:S01]  /*2bd0*/  FFMA.FTZ R89, R102, R91, R89 ;  /* 0x0000005b66597223 */ /* 0x000fe20000010059 */
[--C-:B------:R-:W-:Y:S02]  /*2be0*/  PRMT R112, RZ, 0x5410, R33.reuse ;  /* 0x00005410ff707816 */ /* 0x100fe40000000021 */
[----:B------:R-:W-:Y:S02]  /*2bf0*/  PRMT R91, RZ, 0x5410, R104 ;  /* 0x00005410ff5b7816 */ /* 0x000fe40000000068 */
[----:B------:R-:W-:-:S02]  /*2c00*/  PRMT R114, RZ, 0x7610, R33 ;  /* 0x00007610ff727816 */ /* 0x000fc40000000021 */
[----:B------:R-:W-:Y:S02]  /*2c10*/  PRMT R116, RZ, 0x5410, R34 ;  /* 0x00005410ff747816 */ /* 0x000fe40000000022 */
[----:B------:R-:W-:Y:S01]  /*2c20*/  PRMT R69, RZ, 0x7610, R35 ;  /* 0x00007610ff457816 */ /* 0x000fe20000000023 */
[----:B------:R-:W-:Y:S01]  /*2c30*/  FFMA.FTZ R87, R110, R100, R87 ;  /* 0x000000646e577223 */ /* 0x000fe20000010057 */
[----:B------:R-:W1:Y:S01]  /*2c40*/  LDS.128 R32, [R25+0x30] ;  /* 0x0000300019207984 */ /* 0x000e620000000c00 */
[----:B------:R-:W-:Y:S01]  /*2c50*/  PRMT R104, RZ, 0x7610, R104 ;  /* 0x00007610ff687816 */ /* 0x000fe20000000068 */
[----:B------:R-:W-:Y:S01]  /*2c60*/  FFMA.FTZ R89, R112, R91, R89 ;  /* 0x0000005b70597223 */ /* 0x000fe20000010059 */
[--C-:B----4-:R-:W-:Y:S02]  /*2c70*/  PRMT R91, RZ, 0x5410, R105.reuse ;  /* 0x00005410ff5b7816 */ /* 0x110fe40000000069 */
[----:B------:R-:W-:Y:S01]  /*2c80*/  PRMT R105, RZ, 0x7610, R105 ;  /* 0x00007610ff697816 */ /* 0x000fe20000000069 */
[----:B------:R-:W-:-:S02]  /*2c90*/  FFMA.FTZ R87, R114, R104, R87 ;  /* 0x0000006872577223 */ /* 0x000fc40000010057 */
[----:B------:R-:W-:Y:S02]  /*2ca0*/  FFMA.FTZ R89, R116, R91, R89 ;  /* 0x0000005b74597223 */ /* 0x000fe40000010059 */
[----:B------:R-:W-:Y:S01]  /*2cb0*/  FFMA.FTZ R118, R118, R105, R87 ;  /* 0x0000006976767223 */ /* 0x000fe20000010057 */
[----:B------:R-:W-:Y:S02]  /*2cc0*/  PRMT R87, RZ, 0x5410, R101 ;  /* 0x00005410ff577816 */ /* 0x000fe40000000065 */
[----:B0-----:R-:W-:-:S03]  /*2cd0*/  PRMT R102, RZ, 0x5410, R37 ;  /* 0x00005410ff667816 */ /* 0x001fc60000000025 */
[----:B------:R-:W-:Y:S01]  /*2ce0*/  FFMA.FTZ R87, R120, R87, R89 ;  /* 0x0000005778577223 */ /* 0x000fe20000010059 */
[----:B------:R-:W-:Y:S02]  /*2cf0*/  PRMT R89, RZ, 0x7610, R37 ;  /* 0x00007610ff597816 */ /* 0x000fe40000000025 */
[----:B------:R-:W-:Y:S02]  /*2d00*/  PRMT R100, RZ, 0x5410, R36 ;  /* 0x00005410ff647816 */ /* 0x000fe40000000024 */
[----:B------:R-:W-:Y:S02]  /*2d10*/  PRMT R37, RZ, 0x5410, R106 ;  /* 0x00005410ff257816 */ /* 0x000fe4000000006a */
        /* <DEDUP_REMOVED lines=49> */
.L_x_15723:
[----:B01----:R-:W-:Y:S01]  /*3030*/  FADD.FTZ R39, R39, R32 ;  /* 0x0000002027277221 */ /* 0x003fe20000010000 */
[----:B------:R-:W-:Y:S05]  /*3040*/  BRA.DIV ~URZ, `(.L_x_15684) ;  /* 0x000034227f007947 */ /* 0x000fea000b800000 */
[----:B------:R0:W1:Y:S02]  /*3050*/  SHFL.BFLY PT, R32, R39, 0x1, 0x1f ;  /* 0x0c201f0027207f89 */ /* 0x00006400000e0000 */
.L_x_15724:
        /* <DEDUP_REMOVED lines=11> */
.L_x_15686:
[----:B------:R-:W-:Y:S05]  /*3110*/  BSYNC B1 ;  /* 0x0000000000017941 */ /* 0x000fea0003800000 */
.L_x_15685:
[----:B------:R-:W-:Y:S02]  /*3120*/  IADD3 R92, P0, R92, 0x10, RZ ;  /* 0x000000105c5c7810 */ /* 0x000fe40007f1e0ff */
[----:B-1----:R-:W-:Y:S02]  /*3130*/  IADD3 R94, R94, 0x80, RZ ;  /* 0x000000805e5e7810 */ /* 0x002fe40007ffe0ff */
[----:B------:R-:W-:Y:S01]  /*3140*/  IADD3 R93, R93, 0x20, RZ ;  /* 0x000000205d5d7810 */ /* 0x000fe20007ffe0ff */
[----:B------:R-:W-:Y:S01]  /*3150*/  IMAD.X R95, RZ, RZ, R95, P0 ;  /* 0x000000ffff5f7224 */ /* 0x000fe200000e065f */
[----:B------:R-:W-:Y:S01]  /*3160*/  IADD3 R96, R96, 0x20, RZ ;  /* 0x0000002060607810 */ /* 0x000fe20007ffe0ff */
[----:B0-----:R-:W-:Y:S05]  /*3170*/  @!P1 BRA `(.L_x_15687) ;  /* 0xfffff28000009947 */ /* 0x001fea000383ffff */
.L_x_15676:
[----:B------:R-:W-:Y:S05]  /*3180*/  BSYNC B0 ;  /* 0x0000000000007941 */ /* 0x000fea0003800000 */
.L_x_15675:
[----:B------:R-:W-:Y:S05]  /*3190*/  BRA.DIV ~URZ, `(.L_x_15688) ;  /* 0x000033527f007947 */ /* 0x000fea000b800000 */
[----:B------:R0:W1:Y:S02]  /*31a0*/  SHFL.BFLY PT, R9, R8, 0x10, 0x1f ;  /* 0x0e001f0008097f89 */ /* 0x00006400000e0000 */
.L_x_15725:
[----:B-1----:R-:W-:Y:S01]  /*31b0*/  FMNMX.FTZ R11, R9, R8, !PT ;  /* 0x00000008090b7209 */ /* 0x002fe20007810000 */
[----:B------:R-:W-:Y:S05]  /*31c0*/  BRA.DIV ~URZ, `(.L_x_15689) ;  /* 0x000033a27f007947 */ /* 0x000fea000b800000 */
[----:B------:R-:W1:Y:S02]  /*31d0*/  SHFL.BFLY PT, R6, R11, 0x8, 0x1f ;  /* 0x0d001f000b067f89 */ /* 0x000e6400000e0000 */
[----:B-1----:R-:W-:-:S05]  /*31e0*/  FMNMX.FTZ R6, R11, R6, !PT ;  /* 0x000000060b067209 */ /* 0x002fca0007810000 */
[----:B------:R1:W2:Y:S02]  /*31f0*/  SHFL.BFLY PT, R9, R6, 0x4, 0x1f ;  /* 0x0c801f0006097f89 */ /* 0x0002a400000e0000 */
.L_x_15726:
[----:B------:R-:W-:Y:S01]  /*3200*/  ISETP.NE.AND P0, PT, R5, RZ, PT ;  /* 0x000000ff0500720c */ /* 0x000fe20003f05270 */
[----:B------:R-:W-:-:S12]  /*3210*/  WARPSYNC 0xffffffff ;  /* 0xffffffff00007948 */ /* 0x000fd80003800000 */
[----:B--2---:R-:W-:-:S05]  /*3220*/  @!P0 FMNMX.FTZ R9, R9, R6, !PT ;  /* 0x0000000609098209 */ /* 0x004fca0007810000 */
[----:B------:R2:W-:Y:S02]  /*3230*/  @!P0 STS [R4.X4+0x100], R9 ;  /* 0x0001000904008388 */ /* 0x0005e40000004800 */
[----:B------:R-:W-:Y:S01]  /*3240*/  BAR.SYNC.DEFER_BLOCKING 0x0 ;  /* 0x0000000000007b1d */ /* 0x000fe20000010000 */
[----:B------:R-:W-:Y:S01]  /*3250*/  ISETP.GT.AND P0, PT, R5, 0x3, PT ;  /* 0x000000030500780c */ /* 0x000fe20003f04270 */
[----:B-1----:R-:W-:Y:S01]  /*3260*/  IMAD.MOV.U32 R6, RZ, RZ, -0x800001 ;  /* 0xff7fffffff067424 */ /* 0x002fe200078e00ff */
[----:B------:R-:W-:-:S03]  /*3270*/  IADD3 R10, R0, 0x7, RZ ;  /* 0x00000007000a7810 */ /* 0x000fc60007ffe0ff */
[----:B------:R-:W-:Y:S01]  /*3280*/  BSSY B0, `(.L_x_15690) ;  /* 0x00000e7000007945 */ /* 0x000fe20003800000 */
[----:B------:R-:W-:-:S07]  /*3290*/  SHF.R.S32.HI R11, RZ, 0x1f, R10 ;  /* 0x0000001fff0b7819 */ /* 0x000fce000001140a */
[----:B------:R-:W1:Y:S04]  /*32a0*/  @!P0 LDS R6, [R5.X4+0x100] ;  /* 0x0001000005068984 */ /* 0x000e680000004800 */
[----:B-12---:R-:W1:Y:S02]  /*32b0*/  SHFL.BFLY PT, R9, R6, 0x2, 0x1f ;  /* 0x0c401f0006097f89 */ /* 0x006e6400000e0000 */
[----:B01----:R-:W-:-:S05]  /*32c0*/  FMNMX.FTZ R8, R9, R6, !PT ;  /* 0x0000000609087209 */ /* 0x003fca0007810000 */
        /* <DEDUP_REMOVED lines=21> */
.L_x_15694:
        /* <DEDUP_REMOVED lines=11> */
.L_x_15693:
[----:B------:R-:W-:Y:S05]  /*34d0*/  BSYNC B1 ;  /* 0x0000000000017941 */ /* 0x000fea0003800000 */
.L_x_15692:
        /* <DEDUP_REMOVED lines=10> */
.L_x_15697:
        /* <DEDUP_REMOVED lines=100> */
.L_x_15696:
[----:B------:R-:W-:Y:S05]  /*3bc0*/  BSYNC B1 ;  /* 0x0000000000017941 */ /* 0x000fea0003800000 */
.L_x_15695:
        /* <DEDUP_REMOVED lines=55> */
.L_x_15699:
[----:B------:R-:W-:Y:S05]  /*3f40*/  BSYNC B1 ;  /* 0x0000000000017941 */ /* 0x000fea0003800000 */
.L_x_15698:
        /* <DEDUP_REMOVED lines=26> */
.L_x_15691:
[----:B------:R-:W-:Y:S05]  /*40f0*/  BSYNC B0 ;  /* 0x0000000000007941 */ /* 0x000fea0003800000 */
.L_x_15690:
        /* <DEDUP_REMOVED lines=37> */
.L_x_15704:
        /* <DEDUP_REMOVED lines=8> */
.L_x_15703:
[----:B01----:R-:W-:Y:S05]  /*43d0*/  BSYNC B1 ;  /* 0x0000000000017941 */ /* 0x003fea0003800000 */
.L_x_15702:
        /* <DEDUP_REMOVED lines=10> */
.L_x_15707:
        /* <DEDUP_REMOVED lines=52> */
.L_x_15706:
[----:B------:R-:W-:Y:S05]  /*47c0*/  BSYNC B1 ;  /* 0x0000000000017941 */ /* 0x000fea0003800000 */
.L_x_15705:
        /* <DEDUP_REMOVED lines=31> */
.L_x_15709:
[----:B------:R-:W-:Y:S05]  /*49c0*/  BSYNC B1 ;  /* 0x0000000000017941 */ /* 0x000fea0003800000 */
.L_x_15708:
        /* <DEDUP_REMOVED lines=14> */
.L_x_15701:
[----:B------:R-:W-:Y:S05]  /*4ab0*/  BSYNC B0 ;  /* 0x0000000000007941 */ /* 0x000fea0003800000 */
.L_x_15700:
[----:B0-----:R-:W-:Y:S01]  /*4ac0*/  SHF.R.S32.HI R9, RZ, 0x1f, R2 ;  /* 0x0000001fff097819 */ /* 0x001fe20000011402 */
[----:B------:R-:W-:Y:S01]  /*4ad0*/  BAR.SYNC.DEFER_BLOCKING 0x0 ;  /* 0x0000000000007b1d */ /* 0x000fe20000010000 */
[----:B------:R-:W-:Y:S02]  /*4ae0*/  IMAD.MOV.U32 R4, RZ, RZ, RZ ;  /* 0x000000ffff047224 */ /* 0x000fe400078e00ff */
        /* <DEDUP_REMOVED lines=12> */
[----:B------:R-:W-:Y:S01]  /*4bb0*/  IADD3 R50, -R20, -0x1, R7 ;  /* 0xffffffff14327810 */ /* 0x000fe20007ffe107 */
        /* <DEDUP_REMOVED lines=16> */
.L_x_15720:
[----:B------:R-:W-:Y:S02]  /*4cc0*/  IMAD.MOV.U32 R10, RZ, RZ, R18 ;  /* 0x000000ffff0a7224 */ /* 0x000fe400078e0012 */
[----:B------:R-:W-:-:S05]  /*4cd0*/  IMAD.MOV.U32 R11, RZ, RZ, R3 ;  /* 0x000000ffff0b7224 */ /* 0x000fca00078e0003 */
[----:B------:R-:W2:Y:S02]  /*4ce0*/  LDG.E.CONSTANT R8, [R10.64] ;  /* 0x0000000a0a087981 */ /* 0x000ea4000c1e9900 */
[----:B--2---:R-:W-:Y:S01]  /*4cf0*/  SHF.R.S32.HI R9, RZ, 0x1f, R8 ;  /* 0x0000001fff097819 */ /* 0x004fe20000011408 */
[----:B------:R-:W-:-:S04]  /*4d00*/  IMAD.WIDE.U32 R12, R8, c[0x0][0x1ac], R16 ;  /* 0x00006b00080c7a25 */ /* 0x000fc800078e0010 */
[----:B------:R-:W-:-:S04]  /*4d10*/  IMAD R9, R9, c[0x0][0x1ac], RZ ;  /* 0x00006b0009097a24 */ /* 0x000fc800078e02ff */
[----:B------:R-:W-:Y:S01]  /*4d20*/  IMAD R15, R8, R25, R9 ;  /* 0x00000019080f7224 */ /* 0x000fe200078e0209 */
[----:B------:R-:W-:-:S03]  /*4d30*/  IADD3 R9, P0, R27, R12, RZ ;  /* 0x0000000c1b097210 */ /* 0x000fc60007f1e0ff */
[----:B------:R-:W-:Y:S01]  /*4d40*/  IMAD.IADD R39, R13, 0x1, R15 ;  /* 0x000000010d277824 */ /* 0x000fe200078e020f */
[C---:B------:R-:W-:Y:S02]  /*4d50*/  IADD3 R15, P2, R28.reuse, R12, RZ ;  /* 0x0000000c1c0f7210 */ /* 0x040fe40007f5e0ff */
[----:B------:R-:W-:Y:S02]  /*4d60*/  LEA R8, P1, R9, c[0x0][0x178], 0x1 ;  /* 0x00005e0009087a11 */ /* 0x000fe400078208ff */
[-C--:B------:R-:W-:Y:S02]  /*4d70*/  LEA.HI.X.SX32 R14, R27, R39.reuse, 0x1, P0 ;  /* 0x000000271b0e7211 */ /* 0x080fe400000f0eff */
[----:B------:R-:W-:Y:S02]  /*4d80*/  LEA R10, P0, R15, c[0x0][0x178], 0x1 ;  /* 0x00005e000f0a7a11 */ /* 0x000fe400078008ff */
[----:B------:R-:W-:Y:S02]  /*4d90*/  LEA.HI.X.SX32 R30, R28, R39, 0x1, P2 ;  /* 0x000000271c1e7211 */ /* 0x000fe400010f0eff */
[----:B------:R-:W-:-:S02]  /*4da0*/  LEA.HI.X R9, R9, c[0x0][0x17c], R14, 0x1, P1 ;  /* 0x00005f0009097a11 */ /* 0x000fc400008f0c0e */
[-C--:B------:R-:W-:Y:S02]  /*4db0*/  IADD3 R13, P3, R29, R12.reuse, RZ ;  /* 0x0000000c1d0d7210 */ /* 0x080fe40007f7e0ff */
[----:B------:R-:W-:Y:S01]  /*4dc0*/  LEA.HI.X R11, R15, c[0x0][0x17c], R30, 0x1, P0 ;  /* 0x00005f000f0b7a11 */ /* 0x000fe200000f0c1e */
[----:B-----5:R0:W5:Y:S01]  /*4dd0*/  LDG.E.CONSTANT R48, [R8.64] ;  /* 0x0000000a08307981 */ /* 0x020162000c1e9900 */
[----:B------:R-:W-:Y:S02]  /*4de0*/  IADD3 R12, P0, R22, R12, RZ ;  /* 0x0000000c160c7210 */ /* 0x000fe40007f1e0ff */
[-C--:B------:R-:W-:Y:S01]  /*4df0*/  LEA.HI.X.SX32 R14, R29, R39.reuse, 0x1, P3 ;  /* 0x000000271d0e7211 */ /* 0x080fe200018f0eff */
[----:B------:R0:W5:Y:S01]  /*4e00*/  LDG.E.CONSTANT R49, [R8.64+0x4] ;  /* 0x0000040a08317981 */ /* 0x000162000c1e9900 */
[----:B------:R-:W-:Y:S02]  /*4e10*/  LEA R40, P1, R12, c[0x0][0x178], 0x1 ;  /* 0x00005e000c287a11 */ /* 0x000fe400078208ff */
[C---:B------:R-:W-:Y:S01]  /*4e20*/  LEA R42, P4, R13.reuse, c[0x0][0x178], 0x1 ;  /* 0x00005e000d2a7a11 */ /* 0x040fe200078808ff */
[----:B------:R0:W5:Y:S03]  /*4e30*/  LDG.E.CONSTANT R51, [R8.64+0x8] ;  /* 0x0000080a08337981 */ /* 0x000166000c1e9900 */
[----:B------:R-:W-:Y:S01]  /*4e40*/  LEA.HI.X R43, R13, c[0x0][0x17c], R14, 0x1, P4 ;  /* 0x00005f000d2b7a11 */ /* 0x000fe200020f0c0e */
[----:B------:R0:W5:Y:S04]  /*4e50*/  LDG.E.CONSTANT R38, [R8.64+0xc] ;  /* 0x00000c0a08267981 */ /* 0x000168000c1e9900 */
[----:B------:R1:W5:Y:S04]  /*4e60*/  LDG.E.CONSTANT R36, [R10.64] ;  /* 0x0000000a0a247981 */ /* 0x000368000c1e9900 */
[----:B------:R1:W5:Y:S01]  /*4e70*/  LDG.E.CONSTANT R37, [R10.64+0x4] ;  /* 0x0000040a0a257981 */ /* 0x000362000c1e9900 */
[----:B0-----:R-:W-:-:S03]  /*4e80*/  LEA.HI.X.SX32 R9, R22, R39, 0x1, P0 ;  /* 0x0000002716097211 */ /* 0x001fc600000f0eff */
[----:B------:R1:W5:Y:S01]  /*4e90*/  LDG.E.CONSTANT R35, [R10.64+0x8] ;  /* 0x0000080a0a237981 */ /* 0x000362000c1e9900 */
[----:B------:R-:W-:-:S03]  /*4ea0*/  LEA.HI.X R41, R12, c[0x0][0x17c], R9, 0x1, P1 ;  /* 0x00005f000c297a11 */ /* 0x000fc600008f0c09 */
[----:B------:R-:W0:Y:S04]  /*4eb0*/  LDS.128 R12, [R26+-0x10] ;  /* 0xfffff0001a0c7984 */ /* 0x000e280000000c00 */
[----:B------:R2:W5:Y:S04]  /*4ec0*/  LDG.E.CONSTANT R44, [R40.64] ;  /* 0x0000000a282c7981 */ /* 0x000568000c1e9900 */
[----:B------:R2:W5:Y:S04]  /*4ed0*/  LDG.E.CONSTANT R39, [R40.64+0x4] ;  /* 0x0000040a28277981 */ /* 0x000568000c1e9900 */
[----:B------:R2:W5:Y:S04]  /*4ee0*/  LDG.E.CONSTANT R45, [R40.64+0x8] ;  /* 0x0000080a282d7981 */ /* 0x000568000c1e9900 */
[----:B------:R2:W5:Y:S04]  /*4ef0*/  LDG.E.CONSTANT R46, [R40.64+0xc] ;  /* 0x00000c0a282e7981 */ /* 0x000568000c1e9900 */
[----:B------:R1:W5:Y:S01]  /*4f00*/  LDG.E.CONSTANT R34, [R10.64+0xc] ;  /* 0x00000c0a0a227981 */ /* 0x000362000c1e9900 */
[----:B------:R-:W-:Y:S03]  /*4f10*/  BSSY B1, `(.L_x_15712) ;  /* 0x0000028000017945 */ /* 0x000fe60003800000 */
[----:B------:R3:W5:Y:S04]  /*4f20*/  LDG.E.CONSTANT R30, [R42.64] ;  /* 0x0000000a2a1e7981 */ /* 0x000768000c1e9900 */
[----:B------:R3:W5:Y:S04]  /*4f30*/  LDG.E.CONSTANT R31, [R42.64+0x4] ;  /* 0x0000040a2a1f7981 */ /* 0x000768000c1e9900 */
[----:B-1----:R2:W1:Y:S01]  /*4f40*/  LDS.128 R8, [R26] ;  /* 0x000000001a087984 */ /* 0x0024620000000c00 */
[----:B------:R-:W-:-:S03]  /*4f50*/  ISETP.NE.AND P0, PT, R50, RZ, PT ;  /* 0x000000ff3200720c */ /* 0x000fc60003f05270 */
[----:B------:R3:W5:Y:S04]  /*4f60*/  LDG.E.CONSTANT R32, [R42.64+0x8] ;  /* 0x0000080a2a207981 */ /* 0x000768000c1e9900 */
[----:B------:R3:W5:Y:S01]  /*4f70*/  LDG.E.CONSTANT R33, [R42.64+0xc] ;  /* 0x00000c0a2a217981 */ /* 0x000762000c1e9900 */
[----:B0-----:R-:W-:Y:S02]  /*4f80*/  F2FP.BF16.PACK_AB R13, R13, R12 ;  /* 0x0000000c0d0d723e */ /* 0x001fe400000010ff */
[----:B---3--:R-:W-:-:S03]  /*4f90*/  F2FP.BF16.PACK_AB R42, R15, R14 ;  /* 0x0000000e0f2a723e */ /* 0x008fc600000010ff */
        /* <DEDUP_REMOVED lines=31> */
.L_x_15713:
[----:B--2---:R-:W-:Y:S05]  /*5190*/  BSYNC B1 ;  /* 0x0000000000017941 */ /* 0x004fea0003800000 */
.L_x_15712:
[----:B-----5:R-:W-:Y:S01]  /*51a0*/  HFMA2.BF16_V2 R44, R13, R44, -RZ.H0_H0 ;  /* 0x0000002c0d2c7231 */ /* 0x020fe200003400ff */
[----:B-1----:R-:W-:Y:S01]  /*51b0*/  F2FP.BF16.PACK_AB R12, R9, R8 ;  /* 0x00000008090c723e */ /* 0x002fe200000010ff */
        /* <DEDUP_REMOVED lines=12> */
[--C-:B------:R-:W-:Y:S01]  /*5280*/  PRMT R12, RZ, 0x5410, R45.reuse ;  /* 0x00005410ff0c7816 */ /* 0x100fe2000000002d */
[----:B------:R-:W-:Y:S01]  /*5290*/  HFMA2.BF16_V2 R46, R9, R46, -RZ.H0_H0 ;  /* 0x0000002e092e7231 */ /* 0x000fe200003400ff */
[----:B------:R-:W-:Y:S01]  /*52a0*/  PRMT R45, RZ, 0x7610, R45 ;  /* 0x00007610ff2d7816 */ /* 0x000fe2000000002d */
[----:B------:R-:W-:-:S03]  /*52b0*/  FADD.FTZ R11, R11, R39 ;  /* 0x000000270b0b7221 */ /* 0x000fc60000010000 */
        /* <DEDUP_REMOVED lines=34> */
.L_x_15715:
[----:B------:R-:W-:Y:S05]  /*54e0*/  BSYNC B1 ;  /* 0x0000000000017941 */ /* 0x000fea0003800000 */
.L_x_15714:
        /* <DEDUP_REMOVED lines=49> */
.L_x_15717:
[----:B------:R-:W-:Y:S05]  /*5800*/  BSYNC B1 ;  /* 0x0000000000017941 */ /* 0x000fea0003800000 */
.L_x_15716:
[--C-:B------:R-:W-:Y:S01]  /*5810*/  PRMT R15, RZ, 0x5410, R38.reuse ;  /* 0x00005410ff0f7816 */ /* 0x100fe20000000026 */
[----:B------:R-:W-:Y:S01]  /*5820*/  HFMA2.BF16_V2 R36, R13, R36, -RZ.H0_H0 ;  /* 0x000000240d247231 */ /* 0x000fe200003400ff */
[----:B------:R-:W-:Y:S01]  /*5830*/  PRMT R38, RZ, 0x7610, R38 ;  /* 0x00007610ff267816 */ /* 0x000fe20000000026 */
[----:B------:R-:W-:Y:S01]  /*5840*/  HFMA2.BF16_V2 R37, R8, R37, -RZ.H0_H0 ;  /* 0x0000002508257231 */ /* 0x000fe200003400ff */
[----:B------:R-:W-:Y:S01]  /*5850*/  FADD.FTZ R12, R12, R39 ;  /* 0x000000270c0c7221 */ /* 0x000fe20000010000 */
[----:B------:R-:W-:Y:S01]  /*5860*/  HFMA2.BF16_V2 R35, R10, R35, -RZ.H0_H0 ;  /* 0x000000230a237231 */ /* 0x000fe200003400ff */
[----:B------:R-:W-:Y:S01]  /*5870*/  FADD.FTZ R14, R11, R14 ;  /* 0x0000000e0b0e7221 */ /* 0x000fe20000010000 */
[----:B------:R-:W-:Y:S01]  /*5880*/  HFMA2.BF16_V2 R34, R9, R34, -RZ.H0_H0 ;  /* 0x0000002209227231 */ /* 0x000fe200003400ff */
        /* <DEDUP_REMOVED lines=20> */
[----:B------:R-:W-:Y:S01]  /*59d0*/  FADD.FTZ R19, R34, R19 ;  /* 0x0000001322137221 */ /* 0x000fe20000010000 */
[----:B------:R-:W-:Y:S05]  /*59e0*/  @P0 BRA `(.L_x_15719) ;  /* 0x000001e000000947 */ /* 0x000fea0003800000 */
[C---:B------:R-:W-:Y:S02]  /*59f0*/  IADD3 R15, R23.reuse, 0x2, RZ ;  /* 0x00000002170f7810 */ /* 0x040fe40007ffe0ff */
[CC--:B------:R-:W-:Y:S02]  /*5a00*/  ISETP.GE.AND P6, PT, R23.reuse, R0.reuse, PT ;  /* 0x000000001700720c */ /* 0x0c0fe40003fc6270 */
[----:B------:R-:W-:Y:S02]  /*5a10*/  IADD3 R11, R23, 0x1, RZ ;  /* 0x00000001170b7810 */ /* 0x000fe40007ffe0ff */
[-C--:B------:R-:W-:Y:S02]  /*5a20*/  ISETP.GE.AND P5, PT, R15, R0.reuse, PT ;  /* 0x000000000f00720c */ /* 0x080fe40003fa6270 */
[----:B------:R-:W-:Y:S02]  /*5a30*/  IADD3 R15, R23, 0x4, RZ ;  /* 0x00000004170f7810 */ /* 0x000fe40007ffe0ff */
[----:B------:R-:W-:-:S02]  /*5a40*/  ISETP.GE.AND P0, PT, R11, R0, PT ;  /* 0x000000000b00720c */ /* 0x000fc40003f06270 */
[----:B------:R-:W-:Y:S02]  /*5a50*/  IADD3 R11, R23, 0x3, RZ ;  /* 0x00000003170b7810 */ /* 0x000fe40007ffe0ff */
[-C--:B------:R-:W-:Y:S02]  /*5a60*/  ISETP.GE.AND P3, PT, R15, R0.reuse, PT ;  /* 0x000000000f00720c */ /* 0x080fe40003f66270 */
[----:B------:R-:W-:Y:S02]  /*5a70*/  IADD3 R15, R23, 0x7, RZ ;  /* 0x00000007170f7810 */ /* 0x000fe40007ffe0ff */
[----:B------:R-:W-:Y:S02]  /*5a80*/  ISETP.GE.AND P4, PT, R11, R0, PT ;  /* 0x000000000b00720c */ /* 0x000fe40003f86270 */
[----:B------:R-:W-:Y:S02]  /*5a90*/  IADD3 R11, R23, 0x6, RZ ;  /* 0x00000006170b7810 */ /* 0x000fe40007ffe0ff */
[----:B------:R-:W-:-:S02]  /*5aa0*/  @P6 PRMT R30, RZ, 0x7610, R30 ;  /* 0x00007610ff1e6816 */ /* 0x000fc4000000001e */
[-C--:B------:R-:W-:Y:S02]  /*5ab0*/  ISETP.GE.AND P6, PT, R15, R0.reuse, PT ;  /* 0x000000000f00720c */ /* 0x080fe40003fc6270 */
[----:B------:R-:W-:Y:S02]  /*5ac0*/  ISETP.GE.AND P1, PT, R11, R0, PT ;  /* 0x000000000b00720c */ /* 0x000fe40003f26270 */
[----:B------:R-:W-:Y:S02]  /*5ad0*/  PRMT R11, R31, 0x7632, R11 ;  /* 0x000076321f0b7816 */ /* 0x000fe4000000000b */
[----:B------:R-:W-:Y:S02]  /*5ae0*/  IADD3 R35, R23, 0x5, RZ ;  /* 0x0000000517237810 */ /* 0x000fe40007ffe0ff */
        /* <DEDUP_REMOVED lines=14> */
.L_x_15719:
[----:B------:R-:W-:Y:S05]  /*5bd0*/  BSYNC B1 ;  /* 0x0000000000017941 */ /* 0x000fea0003800000 */
.L_x_15718:
        /* <DEDUP_REMOVED lines=15> */
[----:B------:R-:W-:Y:S02]  /*5cd0*/  ISETP.GE.AND P0, PT, R24, R7, PT ;  /* 0x000000071800720c */ /* 0x000fe40003f06270 */
        /* <DEDUP_REMOVED lines=13> */
.L_x_15711:
[----:B------:R-:W-:Y:S05]  /*5db0*/  BSYNC B0 ;  /* 0x0000000000007941 */ /* 0x000fea0003800000 */
.L_x_15710:
[----:B------:R-:W-:Y:S01]  /*5dc0*/  BAR.SYNC.DEFER_BLOCKING 0x0 ;  /* 0x0000000000007b1d */ /* 0x000fe20000010000 */
[----:B------:R-:W-:Y:S01]  /*5dd0*/  LOP3.LUT R0, R2, 0xffffffc0, RZ, 0xc0, !PT ;  /* 0xffffffc002007812 */ /* 0x000fe200078ec0ff */
[----:B------:R-:W-:Y:S01]  /*5de0*/  IMAD R20, R20, 0x80, R5 ;  /* 0x0000008014147824 */ /* 0x000fe200078e0205 */
[----:B------:R-:W-:Y:S02]  /*5df0*/  ISETP.GT.AND P3, PT, R2, 0x3f, PT ;  /* 0x0000003f0200780c */ /* 0x000fe40003f64270 */
[----:B------:R-:W-:Y:S02]  /*5e00*/  ISETP.NE.AND P0, PT, R0, 0x40, PT ;  /* 0x000000400000780c */ /* 0x000fe40003f05270 */
[C---:B------:R-:W-:Y:S02]  /*5e10*/  LOP3.LUT R9, R2.reuse, 0xffffffe0, RZ, 0xc0, !PT ;  /* 0xffffffe002097812 */ /* 0x040fe400078ec0ff */
[----:B------:R-:W-:-:S09]  /*5e20*/  ISETP.GT.AND P1, PT, R2, 0x1f, PT ;  /* 0x0000001f0200780c */ /* 0x000fd20003f24270 */
[----:B------:R-:W-:Y:S04]  /*5e30*/  @!P0 STS [R20.X4+-0x2e0], R21 ;  /* 0xfffd201514008388 */ /* 0x000fe80000004800 */
[----:B------:R-:W-:Y:S04]  /*5e40*/  @!P0 STS [R20.X4+-0x260], R6 ;  /* 0xfffda00614008388 */ /* 0x000fe80000004800 */
[----:B------:R-:W-:Y:S04]  /*5e50*/  @!P0 STS [R20.X4+-0x1e0], R19 ;  /* 0xfffe201314008388 */ /* 0x000fe80000004800 */
[----:B------:R-:W-:Y:S04]  /*5e60*/  @!P0 STS [R20.X4+-0x160], R4 ;  /* 0xfffea00414008388 */ /* 0x000fe80000004800 */
[----:B------:R-:W-:Y:S01]  /*5e70*/  BAR.SYNC.DEFER_BLOCKING 0x0 ;  /* 0x0000000000007b1d */ /* 0x000fe20000010000 */
[----:B------:R-:W-:-:S02]  /*5e80*/  ISETP.NE.AND P0, PT, R9, 0x20, PT ;  /* 0x000000200900780c */ /* 0x000fc40003f05270 */
        /* <DEDUP_REMOVED lines=22> */
[----:B01----:R-:W0:Y:S01]  /*5ff0*/  S2UR UR4, SR_CTAID.Y ;  /* 0x00000000000479c3 */ /* 0x003e220000002600 */
[----:B------:R-:W-:Y:S01]  /*6000*/  ULDC UR7, c[0x0][0xc] ;  /* 0x0000030000077ab9 */ /* 0x000fe20000000800 */
[----:B--2---:R-:W-:-:S02]  /*6010*/  @!P1 FADD.FTZ R6, R3, R6 ;  /* 0x0000000603069221 */ /* 0x004fc40000010000 */
[----:B---3--:R-:W-:Y:S02]  /*6020*/  @!P1 FADD.FTZ R19, R2, R19 ;  /* 0x0000001302139221 */ /* 0x008fe40000010000 */
[----:B------:R-:W-:Y:S01]  /*6030*/  @!P1 FADD.FTZ R21, R0, R21 ;  /* 0x0000001500159221 */ /* 0x000fe20000010000 */
[----:B------:R-:W-:Y:S01]  /*6040*/  IADD3 R0, R5, 0x20, RZ ;  /* 0x0000002005007810 */ /* 0x000fe20007ffe0ff */
[----:B------:R-:W1:Y:S01]  /*6050*/  S2UR UR5, SR_CTAID.X ;  /* 0x00000000000579c3 */ /* 0x000e620000002500 */
[----:B----4-:R-:W-:Y:S01]  /*6060*/  @!P1 FADD.FTZ R4, R7, R4 ;  /* 0x0000000407049221 */ /* 0x010fe20000010000 */
[----:B------:R-:W-:Y:S02]  /*6070*/  IADD3 R7, R5, 0x40, RZ ;  /* 0x0000004005077810 */ /* 0x000fe40007ffe0ff */
[----:B------:R-:W-:Y:S02]  /*6080*/  F2FP.BF16.PACK_AB R21, R6, R21 ;  /* 0x000000150615723e */ /* 0x000fe400000010ff */
[----:B------:R-:W-:-:S02]  /*6090*/  F2FP.BF16.PACK_AB R4, R4, R19 ;  /* 0x000000130404723e */ /* 0x000fc400000010ff */
        /* <DEDUP_REMOVED lines=12> */
[----:B------:R-:W-:Y:S02]  /*6160*/  UIADD3.X UR7, UR7, UR8, UR9, UP0, UP1 ;  /* 0x0000000807077290 */ /* 0x000fe400087e2409 */
[----:B------:R-:W-:Y:S02]  /*6170*/  IADD3 R8, P0, R5, UR4, RZ ;  /* 0x0000000405087c10 */ /* 0x000fe4000ff1e0ff */
[----:B------:R-:W-:Y:S02]  /*6180*/  IADD3 R9, P1, R7, UR4, RZ ;  /* 0x0000000407097c10 */ /* 0x000fe4000ff3e0ff */
[C---:B------:R-:W-:Y:S02]  /*6190*/  LEA.HI.X.SX32 R3, R5.reuse, UR7, 0x1, P0 ;  /* 0x0000000705037c11 */ /* 0x040fe400080f0eff */
[----:B------:R-:W-:Y:S02]  /*61a0*/  LEA R2, P0, R8, c[0x0][0x160], 0x1 ;  /* 0x0000580008027a11 */ /* 0x000fe400078008ff */
[----:B------:R-:W-:-:S02]  /*61b0*/  IADD3 R5, R5, 0x60, RZ ;  /* 0x0000006005057810 */ /* 0x000fc40007ffe0ff */
[----:B------:R-:W-:Y:S02]  /*61c0*/  LEA.HI.X R3, R8, c[0x0][0x164], R3, 0x1, P0 ;  /* 0x0000590008037a11 */ /* 0x000fe400000f0c03 */
[C---:B------:R-:W-:Y:S02]  /*61d0*/  IADD3 R13, P0, R0.reuse, UR4, RZ ;  /* 0x00000004000d7c10 */ /* 0x040fe4000ff1e0ff */
[C---:B------:R-:W-:Y:S01]  /*61e0*/  IADD3 R11, P2, R5.reuse, UR4, RZ ;  /* 0x00000004050b7c10 */ /* 0x040fe2000ff5e0ff */
[----:B------:R-:W-:Y:S01]  /*61f0*/  STG.E.U16 [R2.64], R21 ;  /* 0x0000001502007986 */ /* 0x000fe2000c10150a */
[----:B------:R-:W-:Y:S02]  /*6200*/  LEA.HI.X.SX32 R14, R0, UR7, 0x1, P0 ;  /* 0x00000007000e7c11 */ /* 0x000fe400080f0eff */
[----:B------:R-:W-:Y:S02]  /*6210*/  LEA.HI.X.SX32 R0, R5, UR7, 0x1, P2 ;  /* 0x0000000705007c11 */ /* 0x000fe400090f0eff */
[----:B------:R-:W-:-:S02]  /*6220*/  LEA R10, P2, R11, c[0x0][0x160], 0x1 ;  /* 0x000058000b0a7a11 */ /* 0x000fc400078408ff */
[----:B------:R-:W-:Y:S02]  /*6230*/  LEA.HI.X.SX32 R12, R7, UR7, 0x1, P1 ;  /* 0x00000007070c7c11 */ /* 0x000fe400088f0eff */
[----:B------:R-:W-:Y:S02]  /*6240*/  LEA R6, P0, R13, c[0x0][0x160], 0x1 ;  /* 0x000058000d067a11 */ /* 0x000fe400078008ff */
        /* <DEDUP_REMOVED lines=10> */
.L_x_15678:
[----:B------:R-:W-:Y:S01]  /*62f0*/  IMAD.MOV.U32 R34, RZ, RZ, R39 ;  /* 0x000000ffff227224 */ /* 0x000fe200078e0027 */
[----:B------:R-:W-:Y:S01]  /*6300*/  MOV R32, 0x6350 ;  /* 0x0000635000207802 */ /* 0x000fe20000000f00 */
[----:B------:R-:W-:-:S02]  /*6310*/  IMAD.MOV.U32 R35, RZ, RZ, 0x2 ;  /* 0x00000002ff237424 */ /* 0x000fc400078e00ff */
[----:B------:R-:W-:Y:S02]  /*6320*/  IMAD.MOV.U32 R36, RZ, RZ, 0x1f ;  /* 0x0000001fff247424 */ /* 0x000fe400078e00ff */
[----:B------:R-:W-:Y:S02]  /*6330*/  IMAD.MOV.U32 R37, RZ, RZ, -0x1 ;  /* 0xffffffffff257424 */ /* 0x000fe400078e00ff */
[----:B------:R-:W-:Y:S05]  /*6340*/  CALL.REL.NOINC `($__internal_344_$__cuda_sm70_shflsync_bfly_p) ;  /* 0x0000031000007944 */ /* 0x000fea0003c00000 */
[----:B-1----:R-:W-:Y:S01]  /*6350*/  IMAD.MOV.U32 R32, RZ, RZ, R34 ;  /* 0x000000ffff207224 */ /* 0x002fe200078e0022 */
[----:B0-----:R-:W-:Y:S05]  /*6360*/  BRA `(.L_x_15721) ;  /* 0xffffbed000007947 */ /* 0x001fea000383ffff */
.L_x_15679:
[----:B------:R-:W-:Y:S01]  /*6370*/  IMAD.MOV.U32 R34, RZ, RZ, R39 ;  /* 0x000000ffff227224 */ /* 0x000fe200078e0027 */
[----:B------:R-:W-:Y:S01]  /*6380*/  MOV R32, 0x63d0 ;  /* 0x000063d000207802 */ /* 0x000fe20000000f00 */
[----:B------:R-:W-:Y:S02]  /*6390*/  IMAD.MOV.U32 R35, RZ, RZ, 0x1 ;  /* 0x00000001ff237424 */ /* 0x000fe400078e00ff */
[----:B------:R-:W-:Y:S02]  /*63a0*/  IMAD.MOV.U32 R36, RZ, RZ, 0x1f ;  /* 0x0000001fff247424 */ /* 0x000fe400078e00ff */
[----:B------:R-:W-:Y:S02]  /*63b0*/  IMAD.MOV.U32 R37, RZ, RZ, -0x1 ;  /* 0xffffffffff257424 */ /* 0x000fe400078e00ff */
[----:B------:R-:W-:Y:S05]  /*63c0*/  CALL.REL.NOINC `($__internal_344_$__cuda_sm70_shflsync_bfly_p) ;  /* 0x0000029000007944 */ /* 0x000fea0003c00000 */
[----:B-1----:R-:W-:Y:S01]  /*63d0*/  IMAD.MOV.U32 R32, RZ, RZ, R34 ;  /* 0x000000ffff207224 */ /* 0x002fe200078e0022 */
[----:B0-----:R-:W-:Y:S05]  /*63e0*/  BRA `(.L_x_15722) ;  /* 0xffffbe8000007947 */ /* 0x001fea000383ffff */
.L_x_15683:
        /* <DEDUP_REMOVED lines=8> */
.L_x_15684:
        /* <DEDUP_REMOVED lines=8> */
.L_x_15688:
[----:B------:R-:W-:Y:S01]  /*64f0*/  IMAD.MOV.U32 R34, RZ, RZ, R8 ;  /* 0x000000ffff227224 */ /* 0x000fe200078e0008 */
[----:B------:R-:W-:Y:S01]  /*6500*/  MOV R32, 0x6550 ;  /* 0x0000655000207802 */ /* 0x000fe20000000f00 */
[----:B------:R-:W-:-:S02]  /*6510*/  IMAD.MOV.U32 R35, RZ, RZ, 0x10 ;  /* 0x00000010ff237424 */ /* 0x000fc400078e00ff */
[----:B------:R-:W-:Y:S02]  /*6520*/  IMAD.MOV.U32 R36, RZ, RZ, 0x1f ;  /* 0x0000001fff247424 */ /* 0x000fe400078e00ff */
[----:B------:R-:W-:Y:S02]  /*6530*/  IMAD.MOV.U32 R37, RZ, RZ, -0x1 ;  /* 0xffffffffff257424 */ /* 0x000fe400078e00ff */
[----:B-----5:R-:W-:Y:S05]  /*6540*/  CALL.REL.NOINC `($__internal_344_$__cuda_sm70_shflsync_bfly_p) ;  /* 0x0000011000007944 */ /* 0x020fea0003c00000 */
[----:B-1----:R-:W-:Y:S01]  /*6550*/  IMAD.MOV.U32 R9, RZ, RZ, R34 ;  /* 0x000000ffff097224 */ /* 0x002fe200078e0022 */
[----:B0-----:R-:W-:Y:S05]  /*6560*/  BRA `(.L_x_15725) ;  /* 0xffffcc4000007947 */ /* 0x001fea000383ffff */
.L_x_15689:
[----:B------:R-:W-:Y:S01]  /*6570*/  IMAD.MOV.U32 R34, RZ, RZ, R11 ;  /* 0x000000ffff227224 */ /* 0x000fe200078e000b */
[----:B------:R-:W-:Y:S01]  /*6580*/  MOV R32, 0x65d0 ;  /* 0x000065d000207802 */ /* 0x000fe20000000f00 */
[----:B------:R-:W-:Y:S02]  /*6590*/  IMAD.MOV.U32 R35, RZ, RZ, 0x8 ;  /* 0x00000008ff237424 */ /* 0x000fe400078e00ff */
[----:B------:R-:W-:Y:S02]  /*65a0*/  IMAD.MOV.U32 R36, RZ, RZ, 0x1f ;  /* 0x0000001fff247424 */ /* 0x000fe400078e00ff */
[----:B------:R-:W-:Y:S02]  /*65b0*/  IMAD.MOV.U32 R37, RZ, RZ, -0x1 ;  /* 0xffffffffff257424 */ /* 0x000fe400078e00ff */
[----:B0----5:R-:W-:Y:S05]  /*65c0*/  CALL.REL.NOINC `($__internal_344_$__cuda_sm70_shflsync_bfly_p) ;  /* 0x0000009000007944 */ /* 0x021fea0003c00000 */
[----:B-1----:R-:W-:Y:S01]  /*65d0*/  FMNMX.FTZ R6, R11, R34, !PT ;  /* 0x000000220b067209 */ /* 0x002fe20007810000 */
[----:B0-----:R-:W-:Y:S01]  /*65e0*/  IMAD.MOV.U32 R35, RZ, RZ, 0x4 ;  /* 0x00000004ff237424 */ /* 0x001fe200078e00ff */
[----:B------:R-:W-:Y:S01]  /*65f0*/  MOV R32, 0x6640 ;  /* 0x0000664000207802 */ /* 0x000fe20000000f00 */
[----:B------:R-:W-:-:S02]  /*6600*/  IMAD.MOV.U32 R36, RZ, RZ, 0x1f ;  /* 0x0000001fff247424 */ /* 0x000fc400078e00ff */
[----:B------:R-:W-:Y:S02]  /*6610*/  IMAD.MOV.U32 R37, RZ, RZ, -0x1 ;  /* 0xffffffffff257424 */ /* 0x000fe400078e00ff */
[----:B------:R-:W-:Y:S02]  /*6620*/  IMAD.MOV.U32 R34, RZ, RZ, R6 ;  /* 0x000000ffff227224 */ /* 0x000fe400078e0006 */
[----:B------:R-:W-:Y:S05]  /*6630*/  CALL.REL.NOINC `($__internal_344_$__cuda_sm70_shflsync_bfly_p) ;  /* 0x0000002000007944 */ /* 0x000fea0003c00000 */
[----:B-1----:R-:W-:Y:S01]  /*6640*/  IMAD.MOV.U32 R9, RZ, RZ, R34 ;  /* 0x000000ffff097224 */ /* 0x002fe200078e0022 */
[----:B0-----:R-:W-:Y:S05]  /*6650*/  BRA `(.L_x_15726) ;  /* 0xffffcba000007947 */ /* 0x001fea000383ffff */
        .weak           $__internal_344_$__cuda_sm70_shflsync_bfly_p
        .type           $__internal_344_$__cuda_sm70_shflsync_bfly_p,@function
        .size           $__internal_344_$__cuda_sm70_shflsync_bfly_p,(.L_x_23511 - $__internal_344_$__cuda_sm70_shflsync_bfly_p)
$__internal_344_$__cuda_sm70_shflsync_bfly_p:
[----:B------:R-:W-:Y:S01]  /*6660*/  IMAD.MOV.U32 R33, RZ, RZ, 0x0 ;  /* 0x00000000ff217424 */ /* 0x000fe200078e00ff */
[----:B------:R-:W-:Y:S04]  /*6670*/  WARPSYNC R37 ;  /* 0x0000002500007348 */ /* 0x000fe80003800000 */
[----:B------:R0:W1:Y:S01]  /*6680*/  SHFL.BFLY PT, R34, R34, R35, R36 ;  /* 0x0c00002322227389 */ /* 0x00006200000e0024 */
[----:B------:R-:W-:Y:S05]  /*6690*/  RET.REL.NODEC R32 `(_ZN4vllm25paged_attention_v1_kernelI13__nv_bfloat16S1_Li128ELi8ELi128ELNS_18Fp8KVCacheDataTypeE0ELb0EEEvPT_PKS3_PKT0_S9_ifPKiSB_iPKfiiiSD_SD_iiiii) ;  /* 0xffff996020007950 */ /* 0x000fea0003c3ffff */
.L_x_15727:
        /* <DEDUP_REMOVED lines=14> */
.L_x_23511:


//--------------------- .text._ZN4vllm25paged_attention_v1_kernelI13__nv_bfloat16S1_Li120ELi8ELi128ELNS_18Fp8KVCacheDataTypeE0ELb0EEEvPT_PKS3_PKT0_S9_ifPKiSB_iPKfiiiSD_SD_iiiii --------------------------
	.section	.text._ZN4vllm25paged_attention_v1_kernelI13__nv_bfloat16S1_Li120ELi8ELi128ELNS_18Fp8KVCacheDataTypeE0ELb0EEEvPT_PKS3_PKT0_S9_ifPKiSB_iPKfiiiSD_SD_iiiii,"ax",@progbits
	.sectioninfo	@"SHI_REGISTERS=95"
	.align	128
        .global         _ZN4vllm25paged_attention_v1_kernelI13__nv_bfloat16S1_Li120ELi8ELi128ELNS_18Fp8KVCacheDataTypeE0ELb0EEEvPT_PKS3_PKT0_S9_ifPKiSB_iPKfiiiSD_SD_iiiii
        .type           _ZN4vllm25paged_attention_v1_kernelI13__nv_bfloat16S1_Li120ELi8ELi128ELNS_18Fp8KVCacheDataTypeE0ELb0EEEvPT_PKS3_PKT0_S9_ifPKiSB_iPKfiiiSD_SD_iiiii,@function
        .size           _ZN4vllm25paged_attention_v1_kernelI13__nv_bfloat16S1_Li120ELi8ELi128ELNS_18Fp8KVCacheDataTypeE0ELb0EEEvPT_PKS3_PKT0_S9_ifPKiSB_iPKfiiiSD_SD_iiiii,(.L_x_23512 - _ZN4vllm25paged_attention_v1_kernelI13__nv_bfloat16S1_Li120ELi8ELi128ELNS_18Fp8KVCacheDataTypeE0ELb0EEEvPT_PKS3_PKT0_S9_ifPKiSB_iPKfiiiSD_SD_iiiii)
        .other          _ZN4vllm25paged_attention_v1_kernelI13__nv_bfloat16S1_Li120ELi8ELi128ELNS_18Fp8KVCacheDataTypeE0ELb0EEEvPT_PKS3_PKT0_S9_ifPKiSB_iPKfiiiSD_SD_iiiii,@"STO_CUDA_ENTRY STV_DEFAULT"
_ZN4vllm25paged_attention_v1_kernelI13__nv_bfloat16S1_Li120ELi8ELi128ELNS_18Fp8KVCacheDataTypeE0ELb0EEEvPT_PKS3_PKT0_S9_ifPKiSB_iPKfiiiSD_SD_iiiii:
.text._ZN4vllm25paged_attention_v1_kernelI13__nv_bfloat16S1_Li120ELi8ELi128ELNS_18Fp8KVCacheDataTypeE0ELb0EEEvPT_PKS3_PKT0_S9_ifPKiSB_iPKfiiiSD_SD_iiiii:
[----:B------:R-:W-:Y:S02]  /*0000*/  IMAD.MOV.U32 R1, RZ, RZ, c[0x0][0x28] ;  /* 0x00000a00ff017624 */ /* 0x000fe400078e00ff */
[----:B------:R-:W0:Y:S01]  /*0010*/  S2R R23, SR_CTAID.Y ;  /* 0x0000000000177919 */ /* 0x000e220000002600 */
[----:B------:R-:W-:Y:S01]  /*0020*/  IMAD.MOV.U32 R4, RZ, RZ, 0x4 ;  /* 0x00000004ff047424 */ /* 0x000fe200078e00ff */
[----:B------:R-:W-:-:S03]  /*0030*/  ULDC.64 UR10, c[0x0][0x118] ;  /* 0x00004600000a7ab9 */ /* 0x000fc60000000a00 */
[----:B0-----:R-:W-:-:S05]  /*0040*/  IMAD.WIDE R2, R23, R4, c[0x0][0x190] ;  /* 0x0000640017027625 */ /* 0x001fca00078e0204 */
[----:B------:R0:W2:Y:S01]  /*0050*/  LDG.E.CONSTANT R8, [R2.64] ;  /* 0x0000000a02087981 */ /* 0x0000a2000c1e9900 */
[----:B------:R-:W-:Y:S01]  /*0060*/  IABS R7, c[0x0][0x180] ;  /* 0x0000600000077a13 */ /* 0x000fe20000000000 */
[----:B------:R-:W-:Y:S01]  /*0070*/  IMAD.MOV.U32 R0, RZ, RZ, RZ ;  /* 0x000000ffff007224 */ /* 0x000fe200078e00ff */
[----:B------:R-:W-:Y:S01]  /*0080*/  ISETP.NE.U32.AND P0, PT, RZ, c[0x0][0x1a0], PT ;  /* 0x00006800ff007a0c */ /* 0x000fe20003f05070 */
[----:B------:R-:W1:Y:S01]  /*0090*/  S2R R10, SR_CTAID.X ;  /* 0x00000000000a7919 */ /* 0x000e620000002500 */
[----:B------:R-:W3:Y:S02]  /*00a0*/  I2F.RP R6, R7 ;  /* 0x0000000700067306 */ /* 0x000ee40000209400 */
[----:B------:R-:W-:-:S06]  /*00b0*/  ISETP.NE.AND.EX P0, PT, RZ, c[0x0][0x1a4], PT, P0 ;  /* 0x00006900ff007a0c */ /* 0x000fcc0003f05300 */
[----:B---3--:R-:W0:Y:S07]  /*00c0*/  MUFU.RCP R6, R6 ;  /* 0x0000000600067308 */ /* 0x008e2e0000001000 */
[----:B-1----:R-:W-:-:S05]  /*00d0*/  @P0 IMAD.WIDE R4, R10, R4, c[0x0][0x1a0] ;  /* 0x000068000a040625 */ /* 0x002fca00078e0204 */
[----:B------:R1:W5:Y:S01]  /*00e0*/  @P0 LDG.E.CONSTANT R0, [R4.64] ;  /* 0x0000000a04000981 */ /* 0x000362000c1e9900 */
[----:B------:R-:W-:Y:S01]  /*00f0*/  ULDC UR4, c[0x0][0xc] ;  /* 0x0000030000047ab9 */ /* 0x000fe20000000800 */
[----:B------:R-:W-:Y:S01]  /*0100*/  BSSY B0, `(.L_x_15728) ;  /* 0x000007d000007945 */ /* 0x000fe20003800000 */
[----:B------:R-:W-:Y:S01]  /*0110*/  ULDC UR5, c[0x0][0x180] ;  /* 0x0000600000057ab9 */ /* 0x000fe20000000800 */
[----:B0-----:R-:W-:Y:S01]  /*0120*/  IADD3 R2, R6, 0xffffffe, RZ ;  /* 0x0ffffffe06027810 */ /* 0x001fe20007ffe0ff */
[----:B------:R-:W-:-:S03]  /*0130*/  ULOP3.LUT UR4, UR4, UR5, URZ, 0x3c, !UPT ;  /* 0x0000000504047292 */ /* 0x000fc6000f8e3c3f */
[----:B------:R0:W3:Y:S01]  /*0140*/  F2I.FTZ.U32.TRUNC.NTZ R3, R2 ;  /* 0x0000000200037305 */ /* 0x0000e2000021f000 */
[----:B-1----:R-:W-:Y:S02]  /*0150*/  IABS R4, c[0x0][0xc] ;  /* 0x0000030000047a13 */ /* 0x002fe40000000000 */
[----:B------:R-:W-:Y:S01]  /*0160*/  ISETP.LE.AND P2, PT, RZ, UR4, PT ;  /* 0x00000004ff007c0c */ /* 0x000fe2000bf43270 */
[----:B0-----:R-:W-:Y:S02]  /*0170*/  IMAD.MOV.U32 R2, RZ, RZ, RZ ;  /* 0x000000ffff027224 */ /* 0x001fe400078e00ff */
        /* <DEDUP_REMOVED lines=40> */
[----:B------:R-:W-:Y:S02]  /*0400*/  LOP3.LUT R5, R4, 0xffffffe0, RZ, 0xc0, !PT ;  /* 0xffffffe004057812 */ /* 0x000fe400078ec0ff */
[----:B------:R-:W-:Y:S02]  /*0410*/  @P0 IADD3 R3, R3, 0x1, RZ ;  /* 0x0000000103030810 */ /* 0x000fe40007ffe0ff */
[C---:B------:R-:W-:Y:S01]  /*0420*/  ISETP.GT.AND P0, PT, R2.reuse, 0x3b, PT ;  /* 0x0000003b0200780c */ /* 0x040fe20003f04270 */
[----:B------:R-:W-:Y:S01]  /*0430*/  IMAD.IADD R5, R2, 0x1, -R5 ;  /* 0x0000000102057824 */ /* 0x000fe200078e0a05 */
[----:B------:R-:W-:Y:S01]  /*0440*/  LOP3.LUT R7, R6, 0xfffffffc, RZ, 0xc0, !PT ;  /* 0xfffffffc06077812 */ /* 0x000fe200078ec0ff */
[----:B------:R-:W-:Y:S01]  /*0450*/  @!P2 IMAD.MOV R3, RZ, RZ, -R3 ;  /* 0x000000ffff03a224 */ /* 0x000fe200078e0a03 */
[----:B------:R-:W-:-:S02]  /*0460*/  SHF.R.S32.HI R79, RZ, 0x2, R6 ;  /* 0x00000002ff4f7819 */ /* 0x000fc40000011406 */
[----:B------:R-:W-:Y:S01]  /*0470*/  @!P1 LOP3.LUT R3, RZ, R9, RZ, 0x33, !PT ;  /* 0x00000009ff039212 */ /* 0x000fe200078e33ff */
[----:B------:R-:W-:Y:S01]  /*0480*/  IMAD.IADD R6, R2, 0x1, -R7 ;  /* 0x0000000102067824 */ /* 0x000fe200078e0a07 */
[----:B------:R-:W-:Y:S01]  /*0490*/  SHF.R.S32.HI R4, RZ, 0x5, R4 ;  /* 0x00000005ff047819 */ /* 0x000fe20000011404 */
[----:B--2---:R-:W0:Y:S02]  /*04a0*/  R2UR UR7, R8 ;  /* 0x00000000080773c2 */ /* 0x004e2400000e0000 */
[----:B0-----:R-:W-:-:S04]  /*04b0*/  UIADD3 UR4, UR7, 0x7, URZ ;  /* 0x0000000707047890 */ /* 0x001fc8000fffe03f */
[----:B------:R-:W-:-:S04]  /*04c0*/  USHF.R.S32.HI UR5, URZ, 0x1f, UR4 ;  /* 0x0000001f3f057899 */ /* 0x000fc80008011404 */
[----:B------:R-:W-:-:S04]  /*04d0*/  ULEA.HI UR5, UR5, UR4, URZ, 0x3 ;  /* 0x0000000405057291 */ /* 0x000fc8000f8f183f */
[----:B------:R-:W-:Y:S01]  /*04e0*/  USHF.R.S32.HI UR5, URZ, 0x3, UR5 ;  /* 0x000000033f057899 */ /* 0x000fe20008011405 */
[----:B------:R-:W-:Y:S06]  /*04f0*/  @P0 BRA `(.L_x_15729) ;  /* 0x000003d000000947 */ /* 0x000fec0003800000 */
[C---:B------:R-:W-:Y:S01]  /*0500*/  IMNMX R8, R79.reuse, -0x11, !PT ;  /* 0xffffffef4f087817 */ /* 0x040fe20007800200 */
        /* <DEDUP_REMOVED lines=22> */
.L_x_15732:
        /* <DEDUP_REMOVED lines=10> */
.L_x_15731:
[----:B------:R-:W-:Y:S05]  /*0710*/  BSYNC B1 ;  /* 0x0000000000017941 */ /* 0x000fea0003800000 */
.L_x_15730:
[----:B------:R-:W-:Y:S05]  /*0720*/  @!P1 BRA `(.L_x_15729) ;  /* 0x000001a000009947 */ /* 0x000fea0003800000 */
[----:B------:R-:W-:Y:S01]  /*0730*/  IADD3 R7, P0, R7, R10, RZ ;  /* 0x0000000a07077210 */ /* 0x000fe20007f1e0ff */
[----:B------:R-:W-:Y:S02]  /*0740*/  IMAD R10, R6, 0xf, R13 ;  /* 0x0000000f060a7824 */ /* 0x000fe400078e020d */
[----:B------:R-:W-:Y:S02]  /*0750*/  IMAD R8, R13, 0x4, R6 ;  /* 0x000000040d087824 */ /* 0x000fe400078e0206 */
[----:B------:R-:W-:Y:S01]  /*0760*/  IMAD.X R14, R14, 0x1, R15, P0 ;  /* 0x000000010e0e7824 */ /* 0x000fe200000e060f */
[C---:B------:R-:W-:Y:S01]  /*0770*/  LEA R12, P0, R7.reuse, c[0x0][0x168], 0x1 ;  /* 0x00005a00070c7a11 */ /* 0x040fe200078008ff */
[----:B------:R-:W-:Y:S01]  /*0780*/  IMAD.SHL.U32 R21, R8, 0x2, RZ ;  /* 0x0000000208157824 */ /* 0x000fe200078e00ff */
[----:B------:R-:W-:Y:S02]  /*0790*/  LEA R10, R10, 0x100, 0x2 ;  /* 0x000001000a0a7811 */ /* 0x000fe400078e10ff */
[----:B------:R-:W-:-:S02]  /*07a0*/  LEA.HI.X R19, R7, c[0x0][0x16c], R14, 0x1, P0 ;  /* 0x00005b0007137a11 */ /* 0x000fc400000f0c0e */
[----:B------:R-:W-:Y:S02]  /*07b0*/  IADD3 R7, R13, -0x80, RZ ;  /* 0xffffff800d077810 */ /* 0x000fe40007ffe0ff */
.L_x_15733:
        /* <DEDUP_REMOVED lines=17> */
.L_x_15729:
[----:B------:R-:W-:Y:S05]  /*08d0*/  BSYNC B0 ;  /* 0x0000000000007941 */ /* 0x000fea0003800000 */
.L_x_15728:
[----:B------:R-:W-:Y:S01]  /*08e0*/  BAR.SYNC.DEFER_BLOCKING 0x0 ;  /* 0x0000000000007b1d */ /* 0x000fe20000010000 */
[----:B------:R-:W-:Y:S01]  /*08f0*/  ISETP.GE.AND P0, PT, R4, UR5, PT ;  /* 0x0000000504007c0c */ /* 0x000fe2000bf06270 */
        /* <DEDUP_REMOVED lines=11> */
[----:B------:R-:W-:Y:S01]  /*09b0*/  SHF.R.S32.HI R25, RZ, 0x1f, R12 ;  /* 0x0000001fff197819 */ /* 0x000fe2000001140c */
[----:B------:R-:W-:Y:S01]  /*09c0*/  IMAD R23, R6, 0x3c, RZ ;  /* 0x0000003c06177824 */ /* 0x000fe200078e02ff */
[----:B------:R-:W-:-:S02]  /*09d0*/  LEA.HI R7, R7, R10, RZ, 0x2 ;  /* 0x0000000a07077211 */ /* 0x000fc400078f10ff */
[----:B------:R-:W-:Y:S02]  /*09e0*/  SHF.R.S32.HI R10, RZ, 0x1f, R9 ;  /* 0x0000001fff0a7819 */ /* 0x000fe40000011409 */
[----:B------:R-:W-:Y:S01]  /*09f0*/  SHF.R.S32.HI R14, RZ, 0x1f, R13 ;  /* 0x0000001fff0e7819 */ /* 0x000fe2000001140d */
[----:B------:R-:W-:Y:S01]  /*0a00*/  IMAD.SHL.U32 R7, R7, 0x10, RZ ;  /* 0x0000001007077824 */ /* 0x000fe200078e00ff */
[----:B------:R-:W-:Y:S02]  /*0a10*/  LEA.HI R25, R25, R12, RZ, 0x2 ;  /* 0x0000000c19197211 */ /* 0x000fe400078f10ff */
[----:B------:R-:W-:Y:S02]  /*0a20*/  LEA.HI R8, R8, R79, RZ, 0x3 ;  /* 0x0000004f08087211 */ /* 0x000fe400078f18ff */
[----:B------:R-:W-:Y:S01]  /*0a30*/  SHF.R.S32.HI R12, RZ, 0x1f, R11 ;  /* 0x0000001fff0c7819 */ /* 0x000fe2000001140b */
[----:B------:R-:W-:Y:S01]  /*0a40*/  IMAD.SHL.U32 R25, R25, 0x10, RZ ;  /* 0x0000001019197824 */ /* 0x000fe200078e00ff */
[----:B------:R-:W-:-:S02]  /*0a50*/  LEA.HI R10, R10, R9, RZ, 0x3 ;  /* 0x000000090a0a7211 */ /* 0x000fc400078f18ff */
[----:B------:R-:W-:Y:S02]  /*0a60*/  LEA.HI R14, R14, R13, RZ, 0x3 ;  /* 0x0000000d0e0e7211 */ /* 0x000fe400078f18ff */
[----:B------:R-:W-:Y:S02]  /*0a70*/  LOP3.LUT R8, R8, 0xfffffff8, RZ, 0xc0, !PT ;  /* 0xfffffff808087812 */ /* 0x000fe400078ec0ff */
[----:B------:R-:W-:Y:S02]  /*0a80*/  LEA.HI R12, R12, R11, RZ, 0x3 ;  /* 0x0000000b0c0c7211 */ /* 0x000fe400078f18ff */
[----:B------:R-:W-:Y:S01]  /*0a90*/  LOP3.LUT R10, R10, 0xfffffff8, RZ, 0xc0, !PT ;  /* 0xfffffff80a0a7812 */ /* 0x000fe200078ec0ff */
[----:B------:R-:W-:Y:S01]  /*0aa0*/  IMAD.IADD R79, R79, 0x1, -R8 ;  /* 0x000000014f4f7824 */ /* 0x000fe200078e0a08 */
[----:B------:R-:W-:Y:S02]  /*0ab0*/  LOP3.LUT R14, R14, 0xfffffff8, RZ, 0xc0, !PT ;  /* 0xfffffff80e0e7812 */ /* 0x000fe400078ec0ff */
[----:B------:R-:W-:Y:S01]  /*0ac0*/  IADD3 R15, R6, 0xc, RZ ;  /* 0x0000000c060f7810 */ /* 0x000fe20007ffe0ff */
[----:B------:R-:W-:Y:S01]  /*0ad0*/  IMAD.IADD R8, R9, 0x1, -R10 ;  /* 0x0000000109087824 */ /* 0x000fe200078e0a0a */
[----:B------:R-:W-:Y:S01]  /*0ae0*/  LOP3.LUT R12, R12, 0xfffffff8, RZ, 0xc0, !PT ;  /* 0xfffffff80c0c7812 */ /* 0x000fe200078ec0ff */
[----:B------:R-:W-:Y:S01]  /*0af0*/  IMAD.IADD R10, R13, 0x1, -R14 ;  /* 0x000000010d0a7824 */ /* 0x000fe200078e0a0e */
[----:B------:R-:W-:Y:S01]  /*0b00*/  SHF.R.S32.HI R26, RZ, 0x1f, R15 ;  /* 0x0000001fff1a7819 */ /* 0x000fe2000001140f */
[----:B------:R-:W-:Y:S01]  /*0b10*/  IMAD.SHL.U32 R45, R79, 0x8, RZ ;  /* 0x000000084f2d7824 */ /* 0x000fe200078e00ff */
[C---:B------:R-:W-:Y:S01]  /*0b20*/  IADD3 R14, R6.reuse, 0x14, RZ ;  /* 0x00000014060e7810 */ /* 0x040fe20007ffe0ff */
[----:B------:R-:W-:Y:S01]  /*0b30*/  IMAD.IADD R9, R11, 0x1, -R12 ;  /* 0x000000010b097824 */ /* 0x000fe200078e0a0c */
[----:B------:R-:W-:Y:S01]  /*0b40*/  IADD3 R12, R6, 0x10, RZ ;  /* 0x00000010060c7810 */ /* 0x000fe20007ffe0ff */
[----:B------:R-:W-:Y:S01]  /*0b50*/  IMAD.SHL.U32 R11, R15, 0x2, RZ ;  /* 0x000000020f0b7824 */ /* 0x000fe200078e00ff */
[----:B------:R-:W-:-:S02]  /*0b60*/  LEA.HI R26, R26, R15, RZ, 0x2 ;  /* 0x0000000f1a1a7211 */ /* 0x000fc400078f10ff */
[----:B------:R-:W-:Y:S01]  /*0b70*/  SHF.R.S32.HI R15, RZ, 0x1f, R14 ;  /* 0x0000001fff0f7819 */ /* 0x000fe2000001140e */
[----:B------:R-:W-:Y:S01]  /*0b80*/  IMAD.SHL.U32 R13, R12, 0x2, RZ ;  /* 0x000000020c0d7824 */ /* 0x000fe200078e00ff */
[----:B------:R-:W-:Y:S02]  /*0b90*/  IADD3 R16, R6, 0x18, RZ ;  /* 0x0000001806107810 */ /* 0x000fe40007ffe0ff */
[----:B------:R-:W-:Y:S02]  /*0ba0*/  SHF.R.S32.HI R27, RZ, 0x1f, R12 ;  /* 0x0000001fff1b7819 */ /* 0x000fe4000001140c */
[----:B------:R-:W-:Y:S01]  /*0bb0*/  LEA.HI R28, R15, R14, RZ, 0x2 ;  /* 0x0000000e0f1c7211 */ /* 0x000fe200078f10ff */
[----:B------:R-:W-:Y:S01]  /*0bc0*/  IMAD.SHL.U32 R15, R14, 0x2, RZ ;  /* 0x000000020e0f7824 */ /* 0x000fe200078e00ff */
[----:B------:R-:W-:Y:S01]  /*0bd0*/  SHF.R.S32.HI R29, RZ, 0x1f, R16 ;  /* 0x0000001fff1d7819 */ /* 0x000fe20000011410 */
[----:B------:R-:W-:Y:S01]  /*0be0*/  IMAD.SHL.U32 R17, R16, 0x2, RZ ;  /* 0x0000000210117824 */ /* 0x000fe200078e00ff */
[----:B------:R-:W-:-:S02]  /*0bf0*/  LEA.HI R27, R27, R12, RZ, 0x2 ;  /* 0x0000000c1b1b7211 */ /* 0x000fc400078f10ff */
[----:B------:R-:W-:Y:S02]  /*0c00*/  SHF.R.S32.HI R12, RZ, 0x1f, R11 ;  /* 0x0000001fff0c7819 */ /* 0x000fe4000001140b */
[----:B------:R-:W-:Y:S01]  /*0c10*/  LEA.HI R29, R29, R16, RZ, 0x2 ;  /* 0x000000101d1d7211 */ /* 0x000fe200078f10ff */
[----:B------:R-:W-:Y:S01]  /*0c20*/  IMAD.SHL.U32 R27, R27, 0x10, RZ ;  /* 0x000000101b1b7824 */ /* 0x000fe200078e00ff */
[----:B------:R-:W-:Y:S02]  /*0c30*/  SHF.R.S32.HI R14, RZ, 0x1f, R13 ;  /* 0x0000001fff0e7819 */ /* 0x000fe4000001140d */
[----:B------:R-:W-:Y:S01]  /*0c40*/  SHF.R.S32.HI R16, RZ, 0x1f, R15 ;  /* 0x0000001fff107819 */ /* 0x000fe2000001140f */
[----:B------:R-:W-:Y:S01]  /*0c50*/  IMAD.SHL.U32 R29, R29, 0x10, RZ ;  /* 0x000000101d1d7824 */ /* 0x000fe200078e00ff */
[----:B------:R-:W-:Y:S02]  /*0c60*/  LEA.HI R12, R12, R11, RZ, 0x3 ;  /* 0x0000000b0c0c7211 */ /* 0x000fe400078f18ff */
[----:B------:R-:W-:-:S02]  /*0c70*/  SHF.R.S32.HI R18, RZ, 0x1f, R17 ;  /* 0x0000001fff127819 */ /* 0x000fc40000011411 */
        /* <DEDUP_REMOVED lines=11> */
[C---:B------:R-:W-:Y:S01]  /*0d30*/  IADD3 R16, R6.reuse, 0x20, RZ ;  /* 0x0000002006107810 */ /* 0x040fe20007ffe0ff */
[----:B------:R-:W-:Y:S01]  /*0d40*/  IMAD.IADD R14, R17, 0x1, -R18 ;  /* 0x00000001110e7824 */ /* 0x000fe200078e0a12 */
[----:B------:R-:W-:Y:S01]  /*0d50*/  SHF.R.S32.HI R30, RZ, 0x1f, R19 ;  /* 0x0000001fff1e7819 */ /* 0x000fe20000011413 */
[----:B------:R-:W-:Y:S01]  /*0d60*/  IMAD.SHL.U32 R15, R19, 0x2, RZ ;  /* 0x00000002130f7824 */ /* 0x000fe200078e00ff */
[----:B------:R-:W-:Y:S01]  /*0d70*/  IADD3 R18, R6, 0x24, RZ ;  /* 0x0000002406127810 */ /* 0x000fe20007ffe0ff */
[----:B------:R-:W-:Y:S01]  /*0d80*/  IMAD.SHL.U32 R17, R16, 0x2, RZ ;  /* 0x0000000210117824 */ /* 0x000fe200078e00ff */
[----:B------:R-:W-:-:S02]  /*0d90*/  SHF.R.S32.HI R31, RZ, 0x1f, R16 ;  /* 0x0000001fff1f7819 */ /* 0x000fc40000011410 */
[----:B------:R-:W-:Y:S02]  /*0da0*/  LEA.HI R30, R30, R19, RZ, 0x2 ;  /* 0x000000131e1e7211 */ /* 0x000fe400078f10ff */
[----:B------:R-:W-:Y:S02]  /*0db0*/  SHF.R.S32.HI R19, RZ, 0x1f, R18 ;  /* 0x0000001fff137819 */ /* 0x000fe40000011412 */
[----:B------:R-:W-:Y:S02]  /*0dc0*/  IADD3 R20, R6, 0x28, RZ ;  /* 0x0000002806147810 */ /* 0x000fe40007ffe0ff */
[----:B------:R-:W-:Y:S02]  /*0dd0*/  LEA.HI R31, R31, R16, RZ, 0x2 ;  /* 0x000000101f1f7211 */ /* 0x000fe400078f10ff */
[----:B------:R-:W-:Y:S01]  /*0de0*/  SHF.R.S32.HI R16, RZ, 0x1f, R15 ;  /* 0x0000001fff107819 */ /* 0x000fe2000001140f */
[----:B------:R-:W-:Y:S01]  /*0df0*/  IMAD.SHL.U32 R21, R20, 0x2, RZ ;  /* 0x0000000214157824 */ /* 0x000fe200078e00ff */
[----:B------:R-:W-:Y:S01]  /*0e00*/  LEA.HI R32, R19, R18, RZ, 0x2 ;  /* 0x0000001213207211 */ /* 0x000fe200078f10ff */
[----:B------:R-:W-:Y:S01]  /*0e10*/  IMAD.SHL.U32 R19, R18, 0x2, RZ ;  /* 0x0000000212137824 */ /* 0x000fe200078e00ff */
[----:B------:R-:W-:Y:S01]  /*0e20*/  SHF.R.S32.HI R33, RZ, 0x1f, R20 ;  /* 0x0000001fff217819 */ /* 0x000fe20000011414 */
[----:B------:R-:W-:Y:S01]  /*0e30*/  IMAD.SHL.U32 R31, R31, 0x10, RZ ;  /* 0x000000101f1f7824 */ /* 0x000fe200078e00ff */
[----:B------:R-:W-:-:S02]  /*0e40*/  LEA.HI R16, R16, R15, RZ, 0x3 ;  /* 0x0000000f10107211 */ /* 0x000fc400078f18ff */
[----:B------:R-:W-:Y:S02]  /*0e50*/  LEA.HI R33, R33, R20, RZ, 0x2 ;  /* 0x0000001421217211 */ /* 0x000fe400078f10ff */
[----:B------:R-:W-:Y:S02]  /*0e60*/  SHF.R.S32.HI R18, RZ, 0x1f, R17 ;  /* 0x0000001fff127819 */ /* 0x000fe40000011411 */
[----:B------:R-:W-:Y:S01]  /*0e70*/  SHF.R.S32.HI R20, RZ, 0x1f, R19 ;  /* 0x0000001fff147819 */ /* 0x000fe20000011413 */
[----:B------:R-:W-:Y:S01]  /*0e80*/  IMAD.SHL.U32 R33, R33, 0x10, RZ ;  /* 0x0000001021217824 */ /* 0x000fe200078e00ff */
[----:B------:R-:W-:Y:S02]  /*0e90*/  LOP3.LUT R16, R16, 0xfffffff8, RZ, 0xc0, !PT ;  /* 0xfffffff810107812 */ /* 0x000fe400078ec0ff */
[----:B------:R-:W-:Y:S02]  /*0ea0*/  SHF.R.S32.HI R22, RZ, 0x1f, R21 ;  /* 0x0000001fff167819 */ /* 0x000fe40000011415 */
[----:B------:R-:W-:Y:S01]  /*0eb0*/  LEA.HI R18, R18, R17, RZ, 0x3 ;  /* 0x0000001112127211 */ /* 0x000fe200078f18ff */
[----:B------:R-:W-:Y:S01]  /*0ec0*/  IMAD.IADD R15, R15, 0x1, -R16 ;  /* 0x000000010f0f7824 */ /* 0x000fe200078e0a10 */
[----:B------:R-:W-:-:S02]  /*0ed0*/  LEA.HI R20, R20, R19, RZ, 0x3 ;  /* 0x0000001314147211 */ /* 0x000fc400078f18ff */
[----:B------:R-:W-:Y:S02]  /*0ee0*/  LEA.HI R22, R22, R21, RZ, 0x3 ;  /* 0x0000001516167211 */ /* 0x000fe400078f18ff */
[----:B------:R-:W-:Y:S02]  /*0ef0*/  LOP3.LUT R16, R18, 0xfffffff8, RZ, 0xc0, !PT ;  /* 0xfffffff812107812 */ /* 0x000fe400078ec0ff */
[----:B------:R-:W-:Y:S02]  /*0f00*/  LOP3.LUT R20, R20, 0xfffffff8, RZ, 0xc0, !PT ;  /* 0xfffffff814147812 */ /* 0x000fe400078ec0ff */
[----:B------:R-:W-:Y:S01]  /*0f10*/  IADD3 R24, R6, 0x2c, RZ ;  /* 0x0000002c06187810 */ /* 0x000fe20007ffe0ff */
[----:B------:R-:W-:Y:S01]  /*0f20*/  IMAD.IADD R16, R17, 0x1, -R16 ;  /* 0x0000000111107824 */ /* 0x000fe200078e0a10 */
[----:B------:R-:W-:Y:S01]  /*0f30*/  LOP3.LUT R18, R22, 0xfffffff8, RZ, 0xc0, !PT ;  /* 0xfffffff816127812 */ /* 0x000fe200078ec0ff */
[----:B------:R-:W-:Y:S01]  /*0f40*/  IMAD.IADD R17, R19, 0x1, -R20 ;  /* 0x0000000113117824 */ /* 0x000fe200078e0a14 */
[----:B------:R-:W-:-:S02]  /*0f50*/  SHF.R.S32.HI R19, RZ, 0x1f, R24 ;  /* 0x0000001fff137819 */ /* 0x000fc40000011418 */
[C---:B------:R-:W-:Y:S01]  /*0f60*/  IADD3 R34, R6.reuse, 0x34, RZ ;  /* 0x0000003406227810 */ /* 0x040fe20007ffe0ff */
[----:B------:R-:W-:Y:S01]  /*0f70*/  IMAD.IADD R18, R21, 0x1, -R18 ;  /* 0x0000000115127824 */ /* 0x000fe200078e0a12 */
[----:B------:R-:W-:Y:S02]  /*0f80*/  IADD3 R21, R6, 0x30, RZ ;  /* 0x0000003006157810 */ /* 0x000fe40007ffe0ff */
[----:B------:R-:W-:Y:S01]  /*0f90*/  LEA.HI R38, R19, R24, RZ, 0x2 ;  /* 0x0000001813267211 */ /* 0x000fe200078f10ff */
[----:B------:R-:W-:Y:S01]  /*0fa0*/  IMAD.SHL.U32 R19, R24, 0x2, RZ ;  /* 0x0000000218137824 */ /* 0x000fe200078e00ff */
[----:B------:R-:W-:Y:S02]  /*0fb0*/  SHF.R.S32.HI R22, RZ, 0x1f, R21 ;  /* 0x0000001fff167819 */ /* 0x000fe40000011415 */
[----:B------:R-:W-:Y:S01]  /*0fc0*/  SHF.R.S32.HI R35, RZ, 0x1f, R34 ;  /* 0x0000001fff237819 */ /* 0x000fe20000011422 */
        /* <DEDUP_REMOVED lines=8> */
[----:B------:R-:W-:Y:S01]  /*1050*/  IADD3 R24, R6, 0x38, RZ ;  /* 0x0000003806187810 */ /* 0x000fe20007ffe0ff */
[----:B------:R-:W-:Y:S01]  /*1060*/  IMAD.SHL.U32 R40, R40, 0x10, RZ ;  /* 0x0000001028287824 */ /* 0x000fe200078e00ff */
[----:B------:R-:W-:Y:S02]  /*1070*/  SHF.R.S32.HI R22, RZ, 0x1f, R21 ;  /* 0x0000001fff167819 */ /* 0x000fe40000011415 */
[----:B------:R-:W-:Y:S01]  /*1080*/  SHF.R.S32.HI R35, RZ, 0x1f, R34 ;  /* 0x0000001fff237819 */ /* 0x000fe20000011422 */
[----:B------:R-:W-:Y:S01]  /*1090*/  IMAD.SHL.U32 R36, R24, 0x2, RZ ;  /* 0x0000000218247824 */ /* 0x000fe200078e00ff */
[----:B------:R-:W-:-:S02]  /*10a0*/  LOP3.LUT R20, R20, 0xfffffff8, RZ, 0xc0, !PT ;  /* 0xfffffff814147812 */ /* 0x000fc400078ec0ff */
[----:B------:R-:W-:Y:S02]  /*10b0*/  LEA.HI R22, R22, R21, RZ, 0x3 ;  /* 0x0000001516167211 */ /* 0x000fe400078f18ff */
[----:B------:R-:W-:Y:S01]  /*10c0*/  SHF.R.S32.HI R37, RZ, 0x1f, R24 ;  /* 0x0000001fff257819 */ /* 0x000fe20000011418 */
[----:B------:R-:W-:Y:S01]  /*10d0*/  IMAD.IADD R19, R19, 0x1, -R20 ;  /* 0x0000000113137824 */ /* 0x000fe200078e0a14 */
[----:B------:R-:W-:Y:S02]  /*10e0*/  LEA.HI R35, R35, R34, RZ, 0x3 ;  /* 0x0000002223237211 */ /* 0x000fe400078f18ff */
[----:B------:R-:W-:Y:S02]  /*10f0*/  LOP3.LUT R20, R22, 0xfffffff8, RZ, 0xc0, !PT ;  /* 0xfffffff816147812 */ /* 0x000fe400078ec0ff */
[----:B------:R-:W-:Y:S01]  /*1100*/  LEA.HI R41, R37, R24, RZ, 0x2 ;  /* 0x0000001825297211 */ /* 0x000fe200078f10ff */
[----:B------:R-:W-:Y:S01]  /*1110*/  IMAD R24, R3, c[0x0][0x1b0], RZ ;  /* 0x00006c0003187a24 */ /* 0x000fe200078e02ff */
[----:B------:R-:W-:Y:S01]  /*1120*/  LOP3.LUT R35, R35, 0xfffffff8, RZ, 0xc0, !PT ;  /* 0xfffffff823237812 */ /* 0x000fe200078ec0ff */
[----:B------:R-:W-:Y:S01]  /*1130*/  IMAD.IADD R20, R21, 0x1, -R20 ;  /* 0x0000000115147824 */ /* 0x000fe200078e0a14 */
[----:B------:R-:W-:Y:S01]  /*1140*/  SHF.R.S32.HI R37, RZ, 0x1f, R36 ;  /* 0x0000001fff257819 */ /* 0x000fe20000011424 */
[----:B------:R-:W-:Y:S01]  /*1150*/  IMAD.SHL.U32 R41, R41, 0x10, RZ ;  /* 0x0000001029297824 */ /* 0x000fe200078e00ff */
[----:B------:R-:W-:Y:S01]  /*1160*/  IADD3 R44, P0, R24, R45, RZ ;  /* 0x0000002d182c7210 */ /* 0x000fe20007f1e0ff */
[----:B------:R-:W-:Y:S01]  /*1170*/  IMAD.IADD R21, R34, 0x1, -R35 ;  /* 0x0000000122157824 */ /* 0x000fe200078e0a23 */
[----:B------:R-:W-:Y:S01]  /*1180*/  LEA.HI R37, R37, R36, RZ, 0x3 ;  /* 0x0000002425257211 */ /* 0x000fe200078f18ff */
[----:B------:R-:W-:Y:S01]  /*1190*/  IMAD.MOV.U32 R34, RZ, RZ, c[0x0][0x1ac] ;  /* 0x00006b00ff227624 */ /* 0x000fe200078e00ff */
[----:B------:R-:W-:-:S02]  /*11a0*/  SHF.R.S32.HI R35, RZ, 0x1f, R45 ;  /* 0x0000001fff237819 */ /* 0x000fc4000001142d */
[----:B------:R-:W-:Y:S02]  /*11b0*/  LOP3.LUT R37, R37, 0xfffffff8, RZ, 0xc0, !PT ;  /* 0xfffffff825257812 */ /* 0x000fe400078ec0ff */
[----:B------:R-:W-:Y:S01]  /*11c0*/  LEA.HI.X.SX32 R45, R24, R35, 0x1, P0 ;  /* 0x00000023182d7211 */ /* 0x000fe200000f0eff */
[----:B------:R-:W-:Y:S01]  /*11d0*/  IMAD.SHL.U32 R35, R28, 0x10, RZ ;  /* 0x000000101c237824 */ /* 0x000fe200078e00ff */
[----:B-----5:R-:W-:Y:S01]  /*11e0*/  FSETP.NEU.FTZ.AND P0, PT, R0, RZ, PT ;  /* 0x000000ff0000720b */ /* 0x020fe20003f1d000 */
[----:B------:R-:W-:Y:S01]  /*11f0*/  IMAD.IADD R22, R36, 0x1, -R37 ;  /* 0x0000000124167824 */ /* 0x000fe200078e0a25 */
        /* <DEDUP_REMOVED lines=57> */
.L_x_15741:
[----:B------:R-:W-:Y:S01]  /*1590*/  IMAD.MOV.U32 R52, RZ, RZ, R0 ;  /* 0x000000ffff347224 */ /* 0x000fe200078e0000 */
[----:B------:R-:W-:Y:S01]  /*15a0*/  LDS R89, [R23+0x4] ;  /* 0x0000040017597984 */ /* 0x000fe20000000800 */
[----:B------:R-:W-:-:S03]  /*15b0*/  IMAD.MOV.U32 R53, RZ, RZ, R81 ;  /* 0x000000ffff357224 */ /* 0x000fc600078e0051 */
[----:B------:R-:W0:Y:S04]  /*15c0*/  LDS R87, [R23] ;  /* 0x0000000017577984 */ /* 0x000e280000000800 */
        /* <DEDUP_REMOVED lines=15> */
[----:B------:R3:W4:Y:S01]  /*16c0*/  LDG.E.CONSTANT R86, [R48.64] ;  /* 0x0000000a30567981 */ /* 0x000722000c1e9900 */
[----:B------:R-:W-:-:S04]  /*16d0*/  IADD3 R53, P0, P1, R10, R50, R25 ;  /* 0x000000320a357210 */ /* 0x000fc8000791e019 */
[----:B------:R-:W-:Y:S02]  /*16e0*/  LEA R52, P2, R53, c[0x0][0x170], 0x1 ;  /* 0x00005c0035347a11 */ /* 0x000fe400078408ff */
[----:B------:R-:W-:Y:S02]  /*16f0*/  IADD3.X R78, R64, R84, R41, P0, P1 ;  /* 0x00000054404e7210 */ /* 0x000fe400007e2429 */
[----:B------:R-:W-:Y:S02]  /*1700*/  IADD3 R79, P0, P1, R11, R50, R28 ;  /* 0x000000320b4f7210 */ /* 0x000fe4000791e01c */
[----:B------:R-:W-:Y:S02]  /*1710*/  LEA.HI.X R53, R53, c[0x0][0x174], R78, 0x1, P2 ;  /* 0x00005d0035357a11 */ /* 0x000fe400010f0c4e */
[----:B------:R-:W-:Y:S02]  /*1720*/  LEA R78, P2, R79, c[0x0][0x170], 0x1 ;  /* 0x00005c004f4e7a11 */ /* 0x000fe400078408ff */
[----:B------:R-:W-:Y:S01]  /*1730*/  IADD3.X R90, R67, R84, R42, P0, P1 ;  /* 0x00000054435a7210 */ /* 0x000fe200007e242a */
[----:B------:R5:W4:Y:S01]  /*1740*/  LDG.E.CONSTANT R88, [R52.64] ;  /* 0x0000000a34587981 */ /* 0x000b22000c1e9900 */
[----:B-1----:R-:W-:-:S02]  /*1750*/  IADD3 R47, P0, P1, R12, R50, R27 ;  /* 0x000000320c2f7210 */ /* 0x002fc4000791e01b */
[----:B------:R-:W-:Y:S02]  /*1760*/  LEA.HI.X R79, R79, c[0x0][0x174], R90, 0x1, P2 ;  /* 0x00005d004f4f7a11 */ /* 0x000fe400010f0c5a */
[----:B------:R-:W-:-:S03]  /*1770*/  LEA R46, P2, R47, c[0x0][0x170], 0x1 ;  /* 0x00005c002f2e7a11 */ /* 0x000fc600078408ff */
[----:B------:R0:W4:Y:S01]  /*1780*/  LDG.E.CONSTANT R78, [R78.64] ;  /* 0x0000000a4e4e7981 */ /* 0x000122000c1e9900 */
[----:B---3--:R-:W-:-:S04]  /*1790*/  IADD3.X R48, R66, R84, R43, P0, P1 ;  /* 0x0000005442307210 */ /* 0x008fc800007e242b */
[----:B------:R-:W-:-:S05]  /*17a0*/  LEA.HI.X R47, R47, c[0x0][0x174], R48, 0x1, P2 ;  /* 0x00005d002f2f7a11 */ /* 0x000fca00010f0c30 */
[----:B------:R1:W3:Y:S01]  /*17b0*/  LDG.E.CONSTANT R90, [R46.64] ;  /* 0x0000000a2e5a7981 */ /* 0x0002e2000c1e9900 */
[----:B------:R-:W-:Y:S02]  /*17c0*/  IADD3 R48, P0, P1, R13, R50, R30 ;  /* 0x000000320d307210 */ /* 0x000fe4000791e01e */
[----:B0-----:R-:W-:Y:S02]  /*17d0*/  PRMT R79, RZ, 0x5410, R87 ;  /* 0x00005410ff4f7816 */ /* 0x001fe40000000057 */
[C---:B-----5:R-:W-:Y:S02]  /*17e0*/  LEA R52, P2, R48.reuse, c[0x0][0x170], 0x1 ;  /* 0x00005c0030347a11 */ /* 0x060fe400078408ff */
[----:B------:R-:W-:Y:S02]  /*17f0*/  IADD3.X R49, R69, R84, R54, P0, P1 ;  /* 0x0000005445317210 */ /* 0x000fe400007e2436 */
[----:B-1----:R-:W-:Y:S02]  /*1800*/  PRMT R46, RZ, 0x5410, R89 ;  /* 0x00005410ff2e7816 */ /* 0x002fe40000000059 */
[----:B------:R-:W-:-:S05]  /*1810*/  LEA.HI.X R53, R48, c[0x0][0x174], R49, 0x1, P2 ;  /* 0x00005d0030357a11 */ /* 0x000fca00010f0c31 */
[----:B------:R0:W5:Y:S04]  /*1820*/  LDG.E.CONSTANT R52, [R52.64] ;  /* 0x0000000a34347981 */ /* 0x000168000c1e9900 */
[----:B0-----:R-:W-:Y:S01]  /*1830*/  LDS R53, [R23+0xc] ;  /* 0x00000c0017357984 */ /* 0x001fe20000000800 */
        /* <DEDUP_REMOVED lines=9> */
[----:B------:R-:W-:-:S04]  /*18d0*/  IADD3 R47, P0, P1, R15, R50, R32 ;  /* 0x000000320f2f7210 */ /* 0x000fc8000791e020 */
[----:B------:R-:W-:Y:S02]  /*18e0*/  LEA R46, P2, R47, c[0x0][0x170], 0x1 ;  /* 0x00005c002f2e7a11 */ /* 0x000fe400078408ff */
[----:B------:R-:W-:Y:S01]  /*18f0*/  IADD3.X R92, R71, R84, R56, P0, P1 ;  /* 0x00000054475c7210 */ /* 0x000fe200007e2438 */
[----:B0-----:R-:W-:Y:S03]  /*1900*/  LDS R49, [R23+0x10] ;  /* 0x0000100017317984 */ /* 0x001fe60000000800 */
[----:B------:R-:W-:-:S05]  /*1910*/  LEA.HI.X R47, R47, c[0x0][0x174], R92, 0x1, P2 ;  /* 0x00005d002f2f7a11 */ /* 0x000fca00010f0c5c */
[----:B------:R0:W4:Y:S02]  /*1920*/  LDG.E.CONSTANT R85, [R46.64] ;  /* 0x0000000a2e557981 */ /* 0x000124000c1e9900 */
[----:B0-----:R-:W-:Y:S02]  /*1930*/  PRMT R46, RZ, 0x7610, R51 ;  /* 0x00007610ff2e7816 */ /* 0x001fe40000000033 */
[----:B------:R-:W0:Y:S01]  /*1940*/  LDS R51, [R23+0x8] ;  /* 0x0000080017337984 */ /* 0x000e220000000800 */
[----:B------:R-:W-:Y:S02]  /*1950*/  PRMT R89, RZ, 0x7610, R89 ;  /* 0x00007610ff597816 */ /* 0x000fe40000000059 */
[----:B------:R-:W-:-:S03]  /*1960*/  PRMT R47, RZ, 0x5410, R88 ;  /* 0x00005410ff2f7816 */ /* 0x000fc60000000058 */
[----:B------:R-:W-:Y:S01]  /*1970*/  FMUL.FTZ R89, R89, R46 ;  /* 0x0000002e59597220 */ /* 0x000fe20000410000 */
[----:B------:R-:W-:Y:S02]  /*1980*/  PRMT R87, RZ, 0x7610, R87 ;  /* 0x00007610ff577816 */ /* 0x000fe40000000057 */
[----:B------:R-:W-:Y:S02]  /*1990*/  PRMT R86, RZ, 0x7610, R86 ;  /* 0x00007610ff567816 */ /* 0x000fe40000000056 */
[----:B------:R-:W-:-:S03]  /*19a0*/  PRMT R88, RZ, 0x7610, R88 ;  /* 0x00007610ff587816 */ /* 0x000fc60000000058 */
[----:B------:R-:W-:Y:S02]  /*19b0*/  FFMA.FTZ R86, R87, R86, R89 ;  /* 0x0000005657567223 */ /* 0x000fe40000010059 */
[----:B------:R-:W-:Y:S01]  /*19c0*/  LDS R87, [R23+0x1c] ;  /* 0x00001c0017577984 */ /* 0x000fe20000000800 */
[--C-:B0-----:R-:W-:Y:S02]  /*19d0*/  PRMT R46, RZ, 0x5410, R51.reuse ;  /* 0x00005410ff2e7816 */ /* 0x101fe40000000033 */
[----:B------:R-:W-:-:S03]  /*19e0*/  PRMT R51, RZ, 0x7610, R51 ;  /* 0x00007610ff337816 */ /* 0x000fc60000000033 */
[----:B------:R-:W-:Y:S01]  /*19f0*/  FFMA.FTZ R79, R46, R47, R79 ;  /* 0x0000002f2e4f7223 */ /* 0x000fe2000001004f */
[----:B------:R-:W-:Y:S02]  /*1a00*/  PRMT R46, RZ, 0x5410, R53 ;  /* 0x00005410ff2e7816 */ /* 0x000fe40000000035 */
[----:B------:R-:W-:Y:S01]  /*1a10*/  PRMT R47, RZ, 0x5410, R78 ;  /* 0x00005410ff2f7816 */ /* 0x000fe2000000004e */
[----:B------:R-:W-:-:S04]  /*1a20*/  FFMA.FTZ R51, R51, R88, R86 ;  /* 0x0000005833337223 */ /* 0x000fc80000010056 */
[----:B------:R-:W-:Y:S01]  /*1a30*/  FFMA.FTZ R47, R46, R47, R79 ;  /* 0x0000002f2e2f7223 */ /* 0x000fe2000001004f */
[----:B------:R-:W-:Y:S02]  /*1a40*/  PRMT R46, RZ, 0x7610, R53 ;  /* 0x00007610ff2e7816 */ /* 0x000fe40000000035 */
[----:B------:R-:W-:Y:S01]  /*1a50*/  PRMT R79, RZ, 0x7610, R78 ;  /* 0x00007610ff4f7816 */ /* 0x000fe2000000004e */
[----:B------:R-:W0:Y:S01]  /*1a60*/  LDS R53, [R23+0x14] ;  /* 0x0000140017357984 */ /* 0x000e220000000800 */
[----:B------:R-:W-:-:S03]  /*1a70*/  PRMT R78, RZ, 0x5410, R49 ;  /* 0x00005410ff4e7816 */ /* 0x000fc60000000031 */
[----:B------:R-:W-:Y:S01]  /*1a80*/  FFMA.FTZ R79, R46, R79, R51 ;  /* 0x0000004f2e4f7223 */ /* 0x000fe20000010033 */
[----:B---3--:R-:W-:Y:S01]  /*1a90*/  PRMT R46, RZ, 0x5410, R90 ;  /* 0x00005410ff2e7816 */ /* 0x008fe2000000005a */
[----:B------:R-:W1:Y:S04]  /*1aa0*/  LDS R51, [R23+0x18] ;  /* 0x0000180017337984 */ /* 0x000e680000000800 */
[----:B------:R-:W-:Y:S01]  /*1ab0*/  FFMA.FTZ R78, R78, R46, R47 ;  /* 0x0000002e4e4e7223 */ /* 0x000fe2000001002f */
[----:B------:R-:W-:-:S04]  /*1ac0*/  IADD3 R47, P0, P1, R16, R50, R31 ;  /* 0x00000032102f7210 */ /* 0x000fc8000791e01f */
[----:B------:R-:W-:Y:S02]  /*1ad0*/  LEA R46, P2, R47, c[0x0][0x170], 0x1 ;  /* 0x00005c002f2e7a11 */ /* 0x000fe400078408ff */
[----:B------:R-:W-:-:S04]  /*1ae0*/  IADD3.X R86, R70, R84, R57, P0, P1 ;  /* 0x0000005446567210 */ /* 0x000fc800007e2439 */
[----:B------:R-:W-:-:S05]  /*1af0*/  LEA.HI.X R47, R47, c[0x0][0x174], R86, 0x1, P2 ;  /* 0x00005d002f2f7a11 */ /* 0x000fca00010f0c56 */
[----:B------:R3:W4:Y:S01]  /*1b00*/  LDG.E.CONSTANT R86, [R46.64] ;  /* 0x0000000a2e567981 */ /* 0x000722000c1e9900 */
[----:B------:R-:W-:Y:S02]  /*1b10*/  PRMT R90, RZ, 0x7610, R90 ;  /* 0x00007610ff5a7816 */ /* 0x000fe4000000005a */
[----:B---3--:R-:W-:Y:S02]  /*1b20*/  PRMT R46, RZ, 0x7610, R49 ;  /* 0x00007610ff2e7816 */ /* 0x008fe40000000031 */
[----:B0-----:R-:W-:-:S03]  /*1b30*/  PRMT R47, RZ, 0x5410, R53 ;  /* 0x00005410ff2f7816 */ /* 0x001fc60000000035 */
[----:B------:R-:W-:Y:S01]  /*1b40*/  FFMA.FTZ R79, R46, R90, R79 ;  /* 0x0000005a2e4f7223 */ /* 0x000fe2000001004f */
[--C-:B-----5:R-:W-:Y:S02]  /*1b50*/  PRMT R46, RZ, 0x5410, R52.reuse ;  /* 0x00005410ff2e7816 */ /* 0x120fe40000000034 */
[----:B------:R-:W-:-:S03]  /*1b60*/  PRMT R52, RZ, 0x7610, R52 ;  /* 0x00007610ff347816 */ /* 0x000fc60000000034 */
[----:B------:R-:W-:Y:S01]  /*1b70*/  FFMA.FTZ R78, R47, R46, R78 ;  /* 0x0000002e2f4e7223 */ /* 0x000fe2000001004e */
[----:B------:R-:W-:Y:S02]  /*1b80*/  PRMT R46, RZ, 0x7610, R53 ;  /* 0x00007610ff2e7816 */ /* 0x000fe40000000035 */
[----:B-1----:R-:W-:-:S03]  /*1b90*/  PRMT R89, RZ, 0x5410, R51 ;  /* 0x00005410ff597816 */ /* 0x002fc60000000033 */
[----:B------:R-:W-:Y:S01]  /*1ba0*/  FFMA.FTZ R52, R46, R52, R79 ;  /* 0x000000342e347223 */ /* 0x000fe2000001004f */
[----:B------:R-:W-:Y:S02]  /*1bb0*/  IADD3 R47, P0, P1, R17, R50, R34 ;  /* 0x00000032112f7210 */ /* 0x000fe4000791e022 */
[----:B------:R-:W-:Y:S02]  /*1bc0*/  PRMT R51, RZ, 0x7610, R51 ;  /* 0x00007610ff337816 */ /* 0x000fe40000000033 */
[----:B--2---:R-:W-:-:S05]  /*1bd0*/  PRMT R46, RZ, 0x5410, R48 ;  /* 0x00005410ff2e7816 */ /* 0x004fca0000000030 */
[----:B------:R-:W-:Y:S01]  /*1be0*/  FFMA.FTZ R89, R89, R46, R78 ;  /* 0x0000002e59597223 */ /* 0x000fe2000001004e */
[----:B------:R-:W-:Y:S02]  /*1bf0*/  LEA R46, P2, R47, c[0x0][0x170], 0x1 ;  /* 0x00005c002f2e7a11 */ /* 0x000fe400078408ff */
[----:B------:R-:W-:-:S04]  /*1c00*/  IADD3.X R78, R73, R84, R58, P0, P1 ;  /* 0x00000054494e7210 */ /* 0x000fc800007e243a */
[----:B------:R-:W-:-:S05]  /*1c10*/  LEA.HI.X R47, R47, c[0x0][0x174], R78, 0x1, P2 ;  /* 0x00005d002f2f7a11 */ /* 0x000fca00010f0c4e */
[----:B------:R0:W2:Y:S01]  /*1c20*/  LDG.E.CONSTANT R90, [R46.64] ;  /* 0x0000000a2e5a7981 */ /* 0x0000a2000c1e9900 */
[----:B------:R-:W-:Y:S02]  /*1c30*/  PRMT R88, RZ, 0x7610, R48 ;  /* 0x00007610ff587816 */ /* 0x000fe40000000030 */
[----:B------:R-:W-:-:S04]  /*1c40*/  IADD3 R48, P0, P1, R18, R50, R33 ;  /* 0x0000003212307210 */ /* 0x000fc8000791e021 */
[----:B------:R-:W-:Y:S02]  /*1c50*/  LEA R78, P2, R48, c[0x0][0x170], 0x1 ;  /* 0x00005c00304e7a11 */ /* 0x000fe400078408ff */
[----:B------:R-:W-:-:S04]  /*1c60*/  IADD3.X R49, R72, R84, R59, P0, P1 ;  /* 0x0000005448317210 */ /* 0x000fc800007e243b */
[----:B------:R-:W-:Y:S02]  /*1c70*/  LEA.HI.X R79, R48, c[0x0][0x174], R49, 0x1, P2 ;  /* 0x00005d00304f7a11 */ /* 0x000fe400010f0c31 */
[----:B------:R-:W-:Y:S01]  /*1c80*/  IADD3 R48, P0, P1, R19, R50, R36 ;  /* 0x0000003213307210 */ /* 0x000fe2000791e024 */
[----:B------:R-:W-:Y:S02]  /*1c90*/  FFMA.FTZ R88, R51, R88, R52 ;  /* 0x0000005833587223 */ /* 0x000fe40000010034 */
[----:B------:R1:W3:Y:S01]  /*1ca0*/  LDG.E.CONSTANT R78, [R78.64] ;  /* 0x0000000a4e4e7981 */ /* 0x0002e2000c1e9900 */
[----:B------:R-:W-:Y:S02]  /*1cb0*/  LEA R52, P2, R48, c[0x0][0x170], 0x1 ;  /* 0x00005c0030347a11 */ /* 0x000fe400078408ff */
[----:B------:R-:W-:Y:S02]  /*1cc0*/  IADD3.X R49, R75, R84, R60, P0, P1 ;  /* 0x000000544b317210 */ /* 0x000fe400007e243c */
[----:B0-----:R-:W-:-:S02]  /*1cd0*/  PRMT R46, RZ, 0x5410, R87 ;  /* 0x00005410ff2e7816 */ /* 0x001fc40000000057 */
[----:B----4-:R-:W-:Y:S02]  /*1ce0*/  PRMT R47, RZ, 0x5410, R85 ;  /* 0x00005410ff2f7816 */ /* 0x010fe40000000055 */
[----:B------:R-:W-:Y:S01]  /*1cf0*/  LEA.HI.X R53, R48, c[0x0][0x174], R49, 0x1, P2 ;  /* 0x00005d0030357a11 */ /* 0x000fe200010f0c31 */
[----:B-1----:R-:W-:Y:S02]  /*1d00*/  LDS R79, [R23+0x30] ;  /* 0x00003000174f7984 */ /* 0x002fe40000000800 */
[----:B------:R-:W-:Y:S01]  /*1d10*/  FFMA.FTZ R89, R46, R47, R89 ;  /* 0x0000002f2e597223 */ /* 0x000fe20000010059 */
[----:B------:R-:W-:Y:S01]  /*1d20*/  IADD3 R46, P0, P1, R20, R50, R35 ;  /* 0x00000032142e7210 */ /* 0x000fe2000791e023 */
[----:B------:R0:W4:Y:S03]  /*1d30*/  LDG.E.CONSTANT R52, [R52.64] ;  /* 0x0000000a34347981 */ /* 0x000126000c1e9900 */
[----:B------:R-:W-:-:S02]  /*1d40*/  LEA R48, P2, R46, c[0x0][0x170], 0x1 ;  /* 0x00005c002e307a11 */ /* 0x000fc400078408ff */
[----:B------:R-:W-:-:S04]  /*1d50*/  IADD3.X R47, R74, R84, R61, P0, P1 ;  /* 0x000000544a2f7210 */ /* 0x000fc800007e243d */
[----:B------:R-:W-:Y:S01]  /*1d60*/  LEA.HI.X R49, R46, c[0x0][0x174], R47, 0x1, P2 ;  /* 0x00005d002e317a11 */ /* 0x000fe200010f0c2f */
[----:B0-----:R-:W0:Y:S01]  /*1d70*/  LDS R53, [R23+0x20] ;  /* 0x0000200017357984 */ /* 0x001e220000000800 */
[----:B------:R-:W-:-:S03]  /*1d80*/  IADD3 R47, P0, P1, R21, R50, R38 ;  /* 0x00000032152f7210 */ /* 0x000fc6000791e026 */
[----:B------:R1:W5:Y:S01]  /*1d90*/  LDG.E.CONSTANT R48, [R48.64] ;  /* 0x0000000a30307981 */ /* 0x000362000c1e9900 */
[----:B------:R-:W-:Y:S02]  /*1da0*/  LEA R46, P2, R47, c[0x0][0x170], 0x1 ;  /* 0x00005c002f2e7a11 */ /* 0x000fe400078408ff */
[----:B------:R-:W-:-:S04]  /*1db0*/  IADD3.X R92, R77, R84, R62, P0, P1 ;  /* 0x000000544d5c7210 */ /* 0x000fc800007e243e */
[----:B------:R-:W-:Y:S02]  /*1dc0*/  LEA.HI.X R47, R47, c[0x0][0x174], R92, 0x1, P2 ;  /* 0x00005d002f2f7a11 */ /* 0x000fe400010f0c5c */
[----:B------:R-:W-:Y:S01]  /*1dd0*/  IADD3 R51, P0, P1, R22, R50, R37 ;  /* 0x0000003216337210 */ /* 0x000fe2000791e025 */
[----:B-1----:R-:W-:Y:S04]  /*1de0*/  LDS R49, [R23+0x28] ;  /* 0x0000280017317984 */ /* 0x002fe80000000800 */
[----:B------:R1:W5:Y:S01]  /*1df0*/  LDG.E.CONSTANT R46, [R46.64] ;  /* 0x0000000a2e2e7981 */ /* 0x000362000c1e9900 */
[----:B------:R-:W-:Y:S02]  /*1e00*/  IADD3.X R84, R76, R84, R63, P0, P1 ;  /* 0x000000544c547210 */ /* 0x000fe400007e243f */
[----:B------:R-:W-:-:S04]  /*1e10*/  LEA R50, P0, R51, c[0x0][0x170], 0x1 ;  /* 0x00005c0033327a11 */ /* 0x000fc800078008ff */
[----:B------:R-:W-:-:S05]  /*1e20*/  LEA.HI.X R51, R51, c[0x0][0x174], R84, 0x1, P0 ;  /* 0x00005d0033337a11 */ /* 0x000fca00000f0c54 */
[----:B------:R2:W5:Y:S01]  /*1e30*/  LDG.E.CONSTANT R50, [R50.64] ;  /* 0x0000000a32327981 */ /* 0x000562000c1e9900 */
[----:B0-----:R-:W-:Y:S02]  /*1e40*/  PRMT R84, RZ, 0x5410, R53 ;  /* 0x00005410ff547816 */ /* 0x001fe40000000035 */
[----:B-1----:R-:W-:-:S05]  /*1e50*/  PRMT R47, RZ, 0x5410, R86 ;  /* 0x00005410ff2f7816 */ /* 0x002fca0000000056 */
[----:B------:R-:W-:Y:S02]  /*1e60*/  FFMA.FTZ R89, R84, R47, R89 ;  /* 0x0000002f54597223 */ /* 0x000fe40000010059 */
[----:B------:R-:W0:Y:S01]  /*1e70*/  LDS R47, [R23+0x24] ;  /* 0x00002400172f7984 */ /* 0x000e220000000800 */
[----:B------:R-:W-:Y:S02]  /*1e80*/  PRMT R87, RZ, 0x7610, R87 ;  /* 0x00007610ff577816 */ /* 0x000fe40000000057 */
[----:B------:R-:W-:Y:S02]  /*1e90*/  PRMT R85, RZ, 0x7610, R85 ;  /* 0x00007610ff557816 */ /* 0x000fe40000000055 */
[----:B------:R-:W-:Y:S02]  /*1ea0*/  PRMT R84, RZ, 0x7610, R53 ;  /* 0x00007610ff547816 */ /* 0x000fe40000000035 */
[----:B------:R-:W-:Y:S01]  /*1eb0*/  PRMT R86, RZ, 0x7610, R86 ;  /* 0x00007610ff567816 */ /* 0x000fe20000000056 */
[----:B------:R-:W-:Y:S01]  /*1ec0*/  FFMA.FTZ R85, R87, R85, R88 ;  /* 0x0000005557557223 */ /* 0x000fe20000010058 */
[----:B------:R-:W-:Y:S03]  /*1ed0*/  LDS R53, [R23+0x38] ;  /* 0x0000380017357984 */ /* 0x000fe60000000800 */
[----:B------:R-:W-:Y:S01]  /*1ee0*/  FFMA.FTZ R85, R84, R86, R85 ;  /* 0x0000005654557223 */ /* 0x000fe20000010055 */
[----:B0-----:R-:W-:-:S02]  /*1ef0*/  PRMT R84, RZ, 0x5410, R47 ;  /* 0x00005410ff547816 */ /* 0x001fc4000000002f */
[----:B------:R-:W-:Y:S02]  /*1f00*/  PRMT R86, RZ, 0x7610, R47 ;  /* 0x00007610ff567816 */ /* 0x000fe4000000002f */
[----:B------:R-:W-:-:S04]  /*1f10*/  IADD3 R83, R83, 0x4, RZ ;  /* 0x0000000453537810 */ /* 0x000fc80007ffe0ff */
[----:B------:R-:W-:Y:S02]  /*1f20*/  ISETP.GE.AND P1, PT, R83, UR5, PT ;  /* 0x0000000553007c0c */ /* 0x000fe4000bf26270 */
[----:B--2---:R-:W-:-:S05]  /*1f30*/  PRMT R51, RZ, 0x5410, R90 ;  /* 0x00005410ff337816 */ /* 0x004fca000000005a */
[----:B------:R-:W-:Y:S02]  /*1f40*/  FFMA.FTZ R89, R84, R51, R89 ;  /* 0x0000003354597223 */ /* 0x000fe40000010059 */
[----:B------:R-:W0:Y:S01]  /*1f50*/  LDS R84, [R23+0x2c] ;  /* 0x00002c0017547984 */ /* 0x000e220000000800 */
[----:B------:R-:W-:-:S03]  /*1f60*/  PRMT R90, RZ, 0x7610, R90 ;  /* 0x00007610ff5a7816 */ /* 0x000fc6000000005a */
[----:B------:R-:W1:Y:S02]  /*1f70*/  LDS R51, [R23+0x34] ;  /* 0x0000340017337984 */ /* 0x000e640000000800 */
[----:B------:R-:W-:Y:S01]  /*1f80*/  FFMA.FTZ R85, R86, R90, R85 ;  /* 0x0000005a56557223 */ /* 0x000fe20000010055 */
[----:B------:R-:W-:Y:S02]  /*1f90*/  PRMT R86, RZ, 0x5410, R49 ;  /* 0x00005410ff567816 */ /* 0x000fe40000000031 */
[--C-:B---3--:R-:W-:Y:S02]  /*1fa0*/  PRMT R47, RZ, 0x5410, R78.reuse ;  /* 0x00005410ff2f7816 */ /* 0x108fe4000000004e */
[----:B------:R-:W-:-:S03]  /*1fb0*/  PRMT R78, RZ, 0x7610, R78 ;  /* 0x00007610ff4e7816 */ /* 0x000fc6000000004e */
[----:B------:R-:W-:Y:S01]  /*1fc0*/  FFMA.FTZ R47, R86, R47, R89 ;  /* 0x0000002f562f7223 */ /* 0x000fe20000010059 */
[----:B------:R-:W-:-:S05]  /*1fd0*/  PRMT R86, RZ, 0x7610, R49 ;  /* 0x00007610ff567816 */ /* 0x000fca0000000031 */
[----:B------:R-:W-:Y:S01]  /*1fe0*/  FFMA.FTZ R78, R86, R78, R85 ;  /* 0x0000004e564e7223 */ /* 0x000fe20000010055 */
[--C-:B----4-:R-:W-:Y:S02]  /*1ff0*/  PRMT R49, RZ, 0x5410, R52.reuse ;  /* 0x00005410ff317816 */ /* 0x110fe40000000034 */
[----:B------:R-:W-:Y:S02]  /*2000*/  PRMT R52, RZ, 0x7610, R52 ;  /* 0x00007610ff347816 */ /* 0x000fe40000000034 */
[----:B0-----:R-:W-:-:S05]  /*2010*/  PRMT R86, RZ, 0x5410, R84 ;  /* 0x00005410ff567816 */ /* 0x001fca0000000054 */
[----:B------:R-:W-:Y:S01]  /*2020*/  FFMA.FTZ R49, R86, R49, R47 ;  /* 0x0000003156317223 */ /* 0x000fe2000001002f */
        /* <DEDUP_REMOVED lines=8> */
[----:B-1----:R-:W-:Y:S02]  /*20b0*/  PRMT R48, RZ, 0x5410, R51 ;  /* 0x00005410ff307816 */ /* 0x002fe40000000033 */
[--C-:B------:R-:W-:Y:S02]  /*20c0*/  PRMT R52, RZ, 0x5410, R46.reuse ;  /* 0x00005410ff347816 */ /* 0x100fe4000000002e */
        /* <DEDUP_REMOVED lines=13> */
.L_x_15790:
[----:B01----:R-:W-:Y:S01]  /*21a0*/  FADD.FTZ R53, R53, R46 ;  /* 0x0000002e35357221 */ /* 0x003fe20000010000 */
[----:B------:R-:W-:Y:S05]  /*21b0*/  BRA.DIV ~URZ, `(.L_x_15738) ;  /* 0x000042a27f007947 */ /* 0x000fea000b800000 */
[----:B------:R0:W1:Y:S02]  /*21c0*/  SHFL.BFLY PT, R46, R53, 0x1, 0x1f ;  /* 0x0c201f00352e7f89 */ /* 0x00006400000e0000 */
.L_x_15791:
[----:B------:R-:W-:Y:S01]  /*21d0*/  ISETP.NE.AND P0, PT, R6, RZ, PT ;  /* 0x000000ff0600720c */ /* 0x000fe20003f05270 */
[----:B------:R-:W-:Y:S01]  /*21e0*/  BSSY B1, `(.L_x_15739) ;  /* 0x0000008000017945 */ /* 0x000fe20003800000 */
[----:B-1----:R-:W-:-:S11]  /*21f0*/  FADD.FTZ R46, R53, R46 ;  /* 0x0000002e352e7221 */ /* 0x002fd60000010000 */
[----:B------:R-:W-:Y:S05]  /*2200*/  @P0 BRA `(.L_x_15740) ;  /* 0x0000005000000947 */ /* 0x000fea0003800000 */
[----:B------:R-:W-:Y:S01]  /*2210*/  FFMA.FTZ R46, R46, c[0x0][0x184], RZ ;  /* 0x000061002e2e7a23 */ /* 0x000fe200000100ff */
[----:B------:R-:W-:-:S04]  /*2220*/  ISETP.GE.AND P0, PT, R80, UR7, PT ;  /* 0x0000000750007c0c */ /* 0x000fc8000bf06270 */
[----:B------:R-:W-:-:S05]  /*2230*/  FSEL R47, R46, RZ, !P0 ;  /* 0x000000ff2e2f7208 */ /* 0x000fca0004000000 */
[----:B------:R1:W-:Y:S04]  /*2240*/  STS [R82], R47 ;  /* 0x0000002f52007388 */ /* 0x0003e80000000800 */
[----:B------:R-:W-:Y:S02]  /*2250*/  @!P0 FMNMX.FTZ R7, R7, R46, !PT ;  /* 0x0000002e07078209 */ /* 0x000fe40007810000 */
.L_x_15740:
[----:B------:R-:W-:Y:S05]  /*2260*/  BSYNC B1 ;  /* 0x0000000000017941 */ /* 0x000fea0003800000 */
.L_x_15739:
[----:B------:R-:W-:Y:S02]  /*2270*/  IADD3 R0, P0, R0, 0x10, RZ ;  /* 0x0000001000007810 */ /* 0x000fe40007f1e0ff */
[----:B-1----:R-:W-:Y:S02]  /*2280*/  IADD3 R82, R82, 0x80, RZ ;  /* 0x0000008052527810 */ /* 0x002fe40007ffe0ff */
[----:B------:R-:W-:Y:S01]  /*2290*/  IADD3 R80, R80, 0x20, RZ ;  /* 0x0000002050507810 */ /* 0x000fe20007ffe0ff */
[----:B------:R-:W-:Y:S01]  /*22a0*/  IMAD.X R81, RZ, RZ, R81, P0 ;  /* 0x000000ffff517224 */ /* 0x000fe200000e0651 */
[----:B0-----:R-:W-:Y:S05]  /*22b0*/  @!P1 BRA `(.L_x_15741) ;  /* 0xfffff2d000009947 */ /* 0x001fea000383ffff */
[----:B------:R-:W-:Y:S05]  /*22c0*/  BRA `(.L_x_15735) ;  /* 0x00000e2000007947 */ /* 0x000fea0003800000 */
.L_x_15736:
[C---:B------:R-:W-:Y:S01]  /*22d0*/  IADD3 R47, P0, R4.reuse, R47, RZ ;  /* 0x0000002f042f7210 */ /* 0x040fe20007f1e0ff */
[----:B------:R-:W-:-:S02]  /*22e0*/  IMAD R79, R4, 0x8, R79 ;  /* 0x00000008044f7824 */ /* 0x000fc400078e024f */
[----:B------:R-:W-:Y:S01]  /*22f0*/  IMAD.U32 R80, RZ, RZ, UR7 ;  /* 0x00000007ff507e24 */ /* 0x000fe2000f8e00ff */
[----:B------:R-:W-:Y:S01]  /*2300*/  LEA.HI.X.SX32 R46, R4, R49, 0x1, P0 ;  /* 0x00000031042e7211 */ /* 0x000fe200000f0eff */
[----:B------:R-:W-:Y:S01]  /*2310*/  IMAD.MOV.U32 R7, RZ, RZ, -0x800001 ;  /* 0xff7fffffff077424 */ /* 0x000fe200078e00ff */
[C---:B------:R-:W-:Y:S01]  /*2320*/  LEA R78, P0, R47.reuse, c[0x0][0x188], 0x2 ;  /* 0x000062002f4e7a11 */ /* 0x040fe200078010ff */
[----:B------:R-:W-:Y:S01]  /*2330*/  IMAD.MOV.U32 R83, RZ, RZ, R4 ;  /* 0x000000ffff537224 */ /* 0x000fe200078e0004 */
[----:B------:R-:W-:Y:S02]  /*2340*/  IADD3 R80, -R80, 0x1, R79 ;  /* 0x0000000150507810 */ /* 0x000fe40007ffe14f */
[----:B------:R-:W-:Y:S02]  /*2350*/  LEA.HI.X R81, R47, c[0x0][0x18c], R46, 0x2, P0 ;  /* 0x000063002f517a11 */ /* 0x000fe400000f142e */
[----:B------:R-:W-:Y:S02]  /*2360*/  LEA R82, R79, 0x110, 0x2 ;  /* 0x000001104f527811 */ /* 0x000fe400078e10ff */
.L_x_15746:
[----:B------:R-:W-:Y:S01]  /*2370*/  IMAD.MOV.U32 R50, RZ, RZ, R78 ;  /* 0x000000ffff327224 */ /* 0x000fe200078e004e */
[----:B------:R-:W0:Y:S01]  /*2380*/  LDS R90, [R23+0x4] ;  /* 0x00000400175a7984 */ /* 0x000e220000000800 */
[----:B------:R-:W-:-:S02]  /*2390*/  IMAD.MOV.U32 R51, RZ, RZ, R81 ;  /* 0x000000ffff337224 */ /* 0x000fc400078e0051 */
[----:B------:R-:W-:Y:S01]  /*23a0*/  IMAD.MOV.U32 R47, RZ, RZ, R45 ;  /* 0x000000ffff2f7224 */ /* 0x000fe200078e002d */
[----:B------:R-:W1:Y:S04]  /*23b0*/  LDS R89, [R23] ;  /* 0x0000000017597984 */ /* 0x000e680000000800 */
[----:B------:R-:W2:Y:S02]  /*23c0*/  LDG.E.CONSTANT R49, [R50.64] ;  /* 0x0000000a32317981 */ /* 0x000ea4000c1e9900 */
        /* <DEDUP_REMOVED lines=9> */
[----:B------:R-:W-:Y:S02]  /*2460*/  IADD3.X R52, R65, R84, R40, P1, P2 ;  /* 0x0000005441347210 */ /* 0x000fe40000fe4428 */
[----:B------:R-:W-:Y:S02]  /*2470*/  LEA R50, P1, R47, c[0x0][0x170], 0x1 ;  /* 0x00005c002f327a11 */ /* 0x000fe400078208ff */
[----:B------:R-:W-:Y:S01]  /*2480*/  LEA.HI.X R49, R49, c[0x0][0x174], R52, 0x1, P3 ;  /* 0x00005d0031317a11 */ /* 0x000fe200018f0c34 */
[----:B------:R-:W-:-:S05]  /*2490*/  IMAD.X R52, R39, 0x1, R84, P0 ;  /* 0x0000000127347824 */ /* 0x000fca00000e0654 */
[----:B------:R-:W-:Y:S02]  /*24a0*/  LEA.HI.X R51, R47, c[0x0][0x174], R52, 0x1, P1 ;  /* 0x00005d002f337a11 */ /* 0x000fe400008f0c34 */
[----:B------:R2:W3:Y:S04]  /*24b0*/  LDG.E.CONSTANT R47, [R48.64] ;  /* 0x0000000a302f7981 */ /* 0x0004e8000c1e9900 */
[----:B------:R-:W4:Y:S01]  /*24c0*/  LDG.E.CONSTANT R85, [R50.64] ;  /* 0x0000000a32557981 */ /* 0x000f22000c1e9900 */
[----:B------:R-:W-:-:S04]  /*24d0*/  IADD3 R52, P0, P1, R10, R46, R25 ;  /* 0x0000002e0a347210 */ /* 0x000fc8000791e019 */
[----:B------:R-:W-:Y:S02]  /*24e0*/  LEA R86, P2, R52, c[0x0][0x170], 0x1 ;  /* 0x00005c0034567a11 */ /* 0x000fe400078408ff */
[----:B------:R-:W-:-:S04]  /*24f0*/  IADD3.X R53, R64, R84, R41, P0, P1 ;  /* 0x0000005440357210 */ /* 0x000fc800007e2429 */
[----:B------:R-:W-:-:S05]  /*2500*/  LEA.HI.X R87, R52, c[0x0][0x174], R53, 0x1, P2 ;  /* 0x00005d0034577a11 */ /* 0x000fca00010f0c35 */
[----:B------:R1:W5:Y:S01]  /*2510*/  LDG.E.CONSTANT R86, [R86.64] ;  /* 0x0000000a56567981 */ /* 0x000362000c1e9900 */
[----:B------:R-:W-:-:S04]  /*2520*/  IADD3 R53, P0, P1, R11, R46, R28 ;  /* 0x0000002e0b357210 */ /* 0x000fc8000791e01c */
[----:B------:R-:W-:Y:S02]  /*2530*/  LEA R52, P2, R53, c[0x0][0x170], 0x1 ;  /* 0x00005c0035347a11 */ /* 0x000fe400078408ff */
[----:B--2---:R-:W-:-:S04]  /*2540*/  IADD3.X R48, R67, R84, R42, P0, P1 ;  /* 0x0000005443307210 */ /* 0x004fc800007e242a */
[----:B------:R-:W-:Y:S02]  /*2550*/  LEA.HI.X R53, R53, c[0x0][0x174], R48, 0x1, P2 ;  /* 0x00005d0035357a11 */ /* 0x000fe400010f0c30 */
[--C-:B0-----:R-:W-:Y:S02]  /*2560*/  PRMT R48, RZ, 0x5410, R90.reuse ;  /* 0x00005410ff307816 */ /* 0x101fe4000000005a */
[----:B-1----:R-:W-:Y:S01]  /*2570*/  PRMT R87, RZ, 0x5410, R89 ;  /* 0x00005410ff577816 */ /* 0x002fe20000000059 */
[----:B------:R0:W2:Y:S01]  /*2580*/  LDG.E.CONSTANT R88, [R52.64] ;  /* 0x0000000a34587981 */ /* 0x0000a2000c1e9900 */
[----:B------:R-:W-:Y:S02]  /*2590*/  PRMT R90, RZ, 0x7610, R90 ;  /* 0x00007610ff5a7816 */ /* 0x000fe4000000005a */
[----:B---3--:R-:W-:-:S05]  /*25a0*/  PRMT R49, RZ, 0x5410, R47 ;  /* 0x00005410ff317816 */ /* 0x008fca000000002f */
[----:B------:R-:W-:Y:S01]  /*25b0*/  FMUL.FTZ R49, R48, R49 ;  /* 0x0000003130317220 */ /* 0x000fe20000410000 */
[----:B----4-:R-:W-:-:S05]  /*25c0*/  PRMT R48, RZ, 0x5410, R85 ;  /* 0x00005410ff307816 */ /* 0x010fca0000000055 */
[----:B------:R-:W-:Y:S01]  /*25d0*/  FFMA.FTZ R87, R87, R48, R49 ;  /* 0x0000003057577223 */ /* 0x000fe20000010031 */
[----:B------:R-:W-:-:S04]  /*25e0*/  IADD3 R48, P0, P1, R12, R46, R27 ;  /* 0x0000002e0c307210 */ /* 0x000fc8000791e01b */
[----:B------:R-:W-:Y:S02]  /*25f0*/  LEA R50, P2, R48, c[0x0][0x170], 0x1 ;  /* 0x00005c0030327a11 */ /* 0x000fe400078408ff */
[----:B------:R-:W-:-:S04]  /*2600*/  IADD3.X R49, R66, R84, R43, P0, P1 ;  /* 0x0000005442317210 */ /* 0x000fc800007e242b */
[----:B------:R-:W-:-:S05]  /*2610*/  LEA.HI.X R51, R48, c[0x0][0x174], R49, 0x1, P2 ;  /* 0x00005d0030337a11 */ /* 0x000fca00010f0c31 */
[----:B0-----:R0:W3:Y:S01]  /*2620*/  LDG.E.CONSTANT R53, [R50.64] ;  /* 0x0000000a32357981 */ /* 0x0010e2000c1e9900 */
[----:B------:R-:W-:-:S04]  /*2630*/  IADD3 R49, P0, P1, R13, R46, R30 ;  /* 0x0000002e0d317210 */ /* 0x000fc8000791e01e */
[----:B------:R-:W-:Y:S02]  /*2640*/  LEA R48, P2, R49, c[0x0][0x170], 0x1 ;  /* 0x00005c0031307a11 */ /* 0x000fe400078408ff */
[----:B------:R-:W-:-:S04]  /*2650*/  IADD3.X R52, R69, R84, R54, P0, P1 ;  /* 0x0000005445347210 */ /* 0x000fc800007e2436 */
[----:B------:R-:W-:-:S05]  /*2660*/  LEA.HI.X R49, R49, c[0x0][0x174], R52, 0x1, P2 ;  /* 0x00005d0031317a11 */ /* 0x000fca00010f0c34 */
[----:B------:R1:W4:Y:S01]  /*2670*/  LDG.E.CONSTANT R52, [R48.64] ;  /* 0x0000000a30347981 */ /* 0x000322000c1e9900 */
[----:B------:R-:W-:Y:S02]  /*2680*/  PRMT R47, RZ, 0x7610, R47 ;  /* 0x00007610ff2f7816 */ /* 0x000fe4000000002f */
[----:B------:R-:W-:-:S03]  /*2690*/  PRMT R89, RZ, 0x7610, R89 ;  /* 0x00007610ff597816 */ /* 0x000fc60000000059 */
[----:B------:R-:W-:Y:S02]  /*26a0*/  FMUL.FTZ R90, R90, R47 ;  /* 0x0000002f5a5a7220 */ /* 0x000fe40000410000 */
[----:B------:R-:W0:Y:S01]  /*26b0*/  LDS R47, [R23+0x8] ;  /* 0x00000800172f7984 */ /* 0x000e220000000800 */
[----:B-1----:R-:W-:Y:S02]  /*26c0*/  PRMT R48, RZ, 0x7610, R85 ;  /* 0x00007610ff307816 */ /* 0x002fe40000000055 */
[----:B-----5:R-:W-:Y:S01]  /*26d0*/  PRMT R49, RZ, 0x5410, R86 ;  /* 0x00005410ff317816 */ /* 0x020fe20000000056 */
[----:B------:R-:W-:Y:S02]  /*26e0*/  LDS R85, [R23+0x10] ;  /* 0x0000100017557984 */ /* 0x000fe40000000800 */
[----:B------:R-:W-:Y:S01]  /*26f0*/  FFMA.FTZ R89, R89, R48, R90 ;  /* 0x0000003059597223 */ /* 0x000fe2000001005a */
[--C-:B0-----:R-:W-:Y:S02]  /*2700*/  PRMT R48, RZ, 0x5410, R47.reuse ;  /* 0x00005410ff307816 */ /* 0x101fe4000000002f */
[----:B------:R-:W-:-:S02]  /*2710*/  PRMT R50, RZ, 0x7610, R47 ;  /* 0x00007610ff327816 */ /* 0x000fc4000000002f */
[----:B------:R-:W-:Y:S01]  /*2720*/  PRMT R47, RZ, 0x7610, R86 ;  /* 0x00007610ff2f7816 */ /* 0x000fe20000000056 */
[----:B------:R-:W-:Y:S01]  /*2730*/  FFMA.FTZ R87, R48, R49, R87 ;  /* 0x0000003130577223 */ /* 0x000fe20000010057 */
[----:B------:R-:W-:Y:S01]  /*2740*/  IADD3 R49, P0, P1, R14, R46, R29 ;  /* 0x0000002e0e317210 */ /* 0x000fe2000791e01d */
[----:B------:R-:W0:Y:S02]  /*2750*/  LDS R48, [R23+0xc] ;  /* 0x00000c0017307984 */ /* 0x000e240000000800 */
[----:B------:R-:W-:Y:S01]  /*2760*/  FFMA.FTZ R47, R50, R47, R89 ;  /* 0x0000002f322f7223 */ /* 0x000fe20000010059 */
[--C-:B--2---:R-:W-:Y:S02]  /*2770*/  PRMT R89, RZ, 0x5410, R88.reuse ;  /* 0x00005410ff597816 */ /* 0x104fe40000000058 */
[----:B------:R-:W-:Y:S02]  /*2780*/  PRMT R88, RZ, 0x7610, R88 ;  /* 0x00007610ff587816 */ /* 0x000fe40000000058 */
[----:B------:R-:W-:-:S02]  /*2790*/  IADD3.X R86, R68, R84, R55, P0, P1 ;  /* 0x0000005444567210 */ /* 0x000fc400007e2437 */
[--C-:B0-----:R-:W-:Y:S02]  /*27a0*/  PRMT R50, RZ, 0x5410, R48.reuse ;  /* 0x00005410ff327816 */ /* 0x101fe40000000030 */
[----:B------:R-:W-:-:S03]  /*27b0*/  PRMT R48, RZ, 0x7610, R48 ;  /* 0x00007610ff307816 */ /* 0x000fc60000000030 */
[----:B------:R-:W-:Y:S01]  /*27c0*/  FFMA.FTZ R89, R50, R89, R87 ;  /* 0x0000005932597223 */ /* 0x000fe20000010057 */
[C---:B------:R-:W-:Y:S01]  /*27d0*/  LEA R50, P2, R49.reuse, c[0x0][0x170], 0x1 ;  /* 0x00005c0031327a11 */ /* 0x040fe200078408ff */
[----:B------:R-:W-:Y:S01]  /*27e0*/  FFMA.FTZ R88, R48, R88, R47 ;  /* 0x0000005830587223 */ /* 0x000fe2000001002f */
[----:B------:R-:W-:Y:S01]  /*27f0*/  PRMT R48, RZ, 0x5410, R85 ;  /* 0x00005410ff307816 */ /* 0x000fe20000000055 */
[----:B------:R-:W0:Y:S01]  /*2800*/  LDS R87, [R23+0x14] ;  /* 0x0000140017577984 */ /* 0x000e220000000800 */
[----:B------:R-:W-:-:S05]  /*2810*/  LEA.HI.X R51, R49, c[0x0][0x174], R86, 0x1, P2 ;  /* 0x00005d0031337a11 */ /* 0x000fca00010f0c56 */
[----:B------:R1:W2:Y:S01]  /*2820*/  LDG.E.CONSTANT R86, [R50.64] ;  /* 0x0000000a32567981 */ /* 0x0002a2000c1e9900 */
[----:B------:R-:W-:Y:S02]  /*2830*/  PRMT R85, RZ, 0x7610, R85 ;  /* 0x00007610ff557816 */ /* 0x000fe40000000055 */
[----:B---3--:R-:W-:-:S05]  /*2840*/  PRMT R47, RZ, 0x5410, R53 ;  /* 0x00005410ff2f7816 */ /* 0x008fca0000000035 */
[----:B------:R-:W-:Y:S01]  /*2850*/  FFMA.FTZ R89, R48, R47, R89 ;  /* 0x0000002f30597223 */ /* 0x000fe20000010059 */
[----:B------:R-:W-:-:S04]  /*2860*/  IADD3 R47, P0, P1, R15, R46, R32 ;  /* 0x0000002e0f2f7210 */ /* 0x000fc8000791e020 */
[----:B------:R-:W-:Y:S02]  /*2870*/  LEA R48, P2, R47, c[0x0][0x170], 0x1 ;  /* 0x00005c002f307a11 */ /* 0x000fe400078408ff */
[----:B------:R-:W-:-:S04]  /*2880*/  IADD3.X R90, R71, R84, R56, P0, P1 ;  /* 0x00000054475a7210 */ /* 0x000fc800007e2438 */
[----:B------:R-:W-:-:S05]  /*2890*/  LEA.HI.X R49, R47, c[0x0][0x174], R90, 0x1, P2 ;  /* 0x00005d002f317a11 */ /* 0x000fca00010f0c5a */
[----:B------:R0:W3:Y:S01]  /*28a0*/  LDG.E.CONSTANT R47, [R48.64] ;  /* 0x0000000a302f7981 */ /* 0x0000e2000c1e9900 */
[----:B-1----:R-:W-:Y:S02]  /*28b0*/  IADD3 R51, P0, P1, R16, R46, R31 ;  /* 0x0000002e10337210 */ /* 0x002fe4000791e01f */
[----:B------:R-:W-:Y:S02]  /*28c0*/  PRMT R53, RZ, 0x7610, R53 ;  /* 0x00007610ff357816 */ /* 0x000fe40000000035 */
[----:B------:R-:W-:Y:S02]  /*28d0*/  LEA R50, P2, R51, c[0x0][0x170], 0x1 ;  /* 0x00005c0033327a11 */ /* 0x000fe400078408ff */
[----:B------:R-:W-:Y:S01]  /*28e0*/  IADD3.X R90, R70, R84, R57, P0, P1 ;  /* 0x00000054465a7210 */ /* 0x000fe200007e2439 */
[----:B------:R-:W-:Y:S01]  /*28f0*/  FFMA.FTZ R88, R85, R53, R88 ;  /* 0x0000003555587223 */ /* 0x000fe20000010058 */
[----:B0-----:R-:W-:Y:S01]  /*2900*/  PRMT R48, RZ, 0x5410, R87 ;  /* 0x00005410ff307816 */ /* 0x001fe20000000057 */
[----:B------:R-:W0:Y:S01]  /*2910*/  LDS R53, [R23+0x18] ;  /* 0x0000180017357984 */ /* 0x000e220000000800 */
[----:B------:R-:W-:-:S02]  /*2920*/  LEA.HI.X R51, R51, c[0x0][0x174], R90, 0x1, P2 ;  /* 0x00005d0033337a11 */ /* 0x000fc400010f0c5a */
[----:B----4-:R-:W-:-:S03]  /*2930*/  PRMT R49, RZ, 0x5410, R52 ;  /* 0x00005410ff317816 */ /* 0x010fc60000000034 */
[----:B------:R1:W4:Y:S02]  /*2940*/  LDG.E.CONSTANT R50, [R50.64] ;  /* 0x0000000a32327981 */ /* 0x000324000c1e9900 */
[----:B------:R-:W-:Y:S01]  /*2950*/  FFMA.FTZ R89, R48, R49, R89 ;  /* 0x0000003130597223 */ /* 0x000fe20000010059 */
[----:B------:R-:W-:-:S04]  /*2960*/  IADD3 R49, P0, P1, R17, R46, R34 ;  /* 0x0000002e11317210 */ /* 0x000fc8000791e022 */
[----:B------:R-:W-:Y:S02]  /*2970*/  LEA R48, P2, R49, c[0x0][0x170], 0x1 ;  /* 0x00005c0031307a11 */ /* 0x000fe400078408ff */
[----:B------:R-:W-:Y:S01]  /*2980*/  IADD3.X R90, R73, R84, R58, P0, P1 ;  /* 0x00000054495a7210 */ /* 0x000fe200007e243a */
[----:B-1----:R-:W-:Y:S03]  /*2990*/  LDS R51, [R23+0x20] ;  /* 0x0000200017337984 */ /* 0x002fe60000000800 */
[----:B------:R-:W-:-:S05]  /*29a0*/  LEA.HI.X R49, R49, c[0x0][0x174], R90, 0x1, P2 ;  /* 0x00005d0031317a11 */ /* 0x000fca00010f0c5a */
[----:B------:R0:W5:Y:S01]  /*29b0*/  LDG.E.CONSTANT R85, [R48.64] ;  /* 0x0000000a30557981 */ /* 0x000162000c1e9900 */
[----:B------:R-:W-:Y:S02]  /*29c0*/  PRMT R87, RZ, 0x7610, R87 ;  /* 0x00007610ff577816 */ /* 0x000fe40000000057 */
[----:B------:R-:W-:-:S05]  /*29d0*/  PRMT R52, RZ, 0x7610, R52 ;  /* 0x00007610ff347816 */ /* 0x000fca0000000034 */
[----:B------:R-:W-:Y:S02]  /*29e0*/  FFMA.FTZ R87, R87, R52, R88 ;  /* 0x0000003457577223 */ /* 0x000fe40000010058 */
[----:B------:R-:W1:Y:S01]  /*29f0*/  LDS R52, [R23+0x1c] ;  /* 0x00001c0017347984 */ /* 0x000e620000000800 */
[----:B0-----:R-:W-:Y:S02]  /*2a00*/  PRMT R48, RZ, 0x5410, R53 ;  /* 0x00005410ff307816 */ /* 0x001fe40000000035 */
[----:B--2---:R-:W-:-:S05]  /*2a10*/  PRMT R49, RZ, 0x5410, R86 ;  /* 0x00005410ff317816 */ /* 0x004fca0000000056 */
[----:B------:R-:W-:Y:S01]  /*2a20*/  FFMA.FTZ R88, R48, R49, R89 ;  /* 0x0000003130587223 */ /* 0x000fe20000010059 */
[----:B------:R-:W-:Y:S02]  /*2a30*/  PRMT R48, RZ, 0x7610, R53 ;  /* 0x00007610ff307816 */ /* 0x000fe40000000035 */
[----:B------:R-:W-:Y:S02]  /*2a40*/  PRMT R53, RZ, 0x7610, R86 ;  /* 0x00007610ff357816 */ /* 0x000fe40000000056 */
[--C-:B-1----:R-:W-:Y:S01]  /*2a50*/  PRMT R49, RZ, 0x5410, R52.reuse ;  /* 0x00005410ff317816 */ /* 0x102fe20000000034 */
[----:B------:R-:W0:Y:S02]  /*2a60*/  LDS R86, [R23+0x24] ;  /* 0x0000240017567984 */ /* 0x000e240000000800 */
[----:B------:R-:W-:Y:S01]  /*2a70*/  FFMA.FTZ R53, R48, R53, R87 ;  /* 0x0000003530357223 */ /* 0x000fe20000010057 */
[----:B------:R-:W-:Y:S02]  /*2a80*/  PRMT R52, RZ, 0x7610, R52 ;  /* 0x00007610ff347816 */ /* 0x000fe40000000034 */
[----:B---3--:R-:W-:-:S05]  /*2a90*/  PRMT R48, RZ, 0x5410, R47 ;  /* 0x00005410ff307816 */ /* 0x008fca000000002f */
[----:B------:R-:W-:Y:S01]  /*2aa0*/  FFMA.FTZ R88, R49, R48, R88 ;  /* 0x0000003031587223 */ /* 0x000fe20000010058 */
[----:B------:R-:W-:-:S04]  /*2ab0*/  IADD3 R49, P0, P1, R18, R46, R33 ;  /* 0x0000002e12317210 */ /* 0x000fc8000791e021 */
[----:B------:R-:W-:Y:S02]  /*2ac0*/  LEA R48, P2, R49, c[0x0][0x170], 0x1 ;  /* 0x00005c0031307a11 */ /* 0x000fe400078408ff */
[----:B------:R-:W-:-:S04]  /*2ad0*/  IADD3.X R90, R72, R84, R59, P0, P1 ;  /* 0x00000054485a7210 */ /* 0x000fc800007e243b */
[----:B------:R-:W-:Y:S02]  /*2ae0*/  LEA.HI.X R49, R49, c[0x0][0x174], R90, 0x1, P2 ;  /* 0x00005d0031317a11 */ /* 0x000fe400010f0c5a */
[----:B------:R-:W-:-:S03]  /*2af0*/  PRMT R47, RZ, 0x7610, R47 ;  /* 0x00007610ff2f7816 */ /* 0x000fc6000000002f */
[----:B------:R1:W2:Y:S01]  /*2b00*/  LDG.E.CONSTANT R87, [R48.64] ;  /* 0x0000000a30577981 */ /* 0x0002a2000c1e9900 */
[--C-:B----4-:R-:W-:Y:S01]  /*2b10*/  PRMT R89, RZ, 0x7610, R50.reuse ;  /* 0x00007610ff597816 */ /* 0x110fe20000000032 */
[----:B------:R-:W-:Y:S01]  /*2b20*/  FFMA.FTZ R47, R52, R47, R53 ;  /* 0x0000002f342f7223 */ /* 0x000fe20000010035 */
[----:B-1----:R-:W-:Y:S02]  /*2b30*/  PRMT R49, RZ, 0x5410, R51 ;  /* 0x00005410ff317816 */ /* 0x002fe40000000033 */
[----:B------:R-:W-:-:S05]  /*2b40*/  PRMT R48, RZ, 0x5410, R50 ;  /* 0x00005410ff307816 */ /* 0x000fca0000000032 */
[----:B------:R-:W-:Y:S01]  /*2b50*/  FFMA.FTZ R88, R49, R48, R88 ;  /* 0x0000003031587223 */ /* 0x000fe20000010058 */
[----:B------:R-:W-:-:S05]  /*2b60*/  PRMT R48, RZ, 0x7610, R51 ;  /* 0x00007610ff307816 */ /* 0x000fca0000000033 */
[----:B------:R-:W-:Y:S01]  /*2b70*/  FFMA.FTZ R89, R48, R89, R47 ;  /* 0x0000005930597223 */ /* 0x000fe2000001002f */
[----:B------:R-:W-:-:S04]  /*2b80*/  IADD3 R47, P0, P1, R19, R46, R36 ;  /* 0x0000002e132f7210 */ /* 0x000fc8000791e024 */
[----:B------:R-:W-:Y:S02]  /*2b90*/  LEA R52, P2, R47, c[0x0][0x170], 0x1 ;  /* 0x00005c002f347a11 */ /* 0x000fe400078408ff */
[----:B------:R-:W-:-:S04]  /*2ba0*/  IADD3.X R48, R75, R84, R60, P0, P1 ;  /* 0x000000544b307210 */ /* 0x000fc800007e243c */
[----:B------:R-:W-:Y:S02]  /*2bb0*/  LEA.HI.X R53, R47, c[0x0][0x174], R48, 0x1, P2 ;  /* 0x00005d002f357a11 */ /* 0x000fe400010f0c30 */
[----:B0-----:R-:W-:Y:S02]  /*2bc0*/  PRMT R47, RZ, 0x5410, R86 ;  /* 0x00005410ff2f7816 */ /* 0x001fe40000000056 */
[----:B-----5:R-:W-:Y:S01]  /*2bd0*/  PRMT R48, RZ, 0x5410, R85 ;  /* 0x00005410ff307816 */ /* 0x020fe20000000055 */
[----:B------:R0:W3:Y:S04]  /*2be0*/  LDG.E.CONSTANT R52, [R52.64] ;  /* 0x0000000a34347981 */ /* 0x0000e8000c1e9900 */
[----:B------:R-:W-:Y:S01]  /*2bf0*/  FFMA.FTZ R88, R47, R48, R88 ;  /* 0x000000302f587223 */ /* 0x000fe20000010058 */
[----:B------:R-:W-:-:S04]  /*2c00*/  IADD3 R47, P0, P1, R20, R46, R35 ;  /* 0x0000002e142f7210 */ /* 0x000fc8000791e023 */
[----:B------:R-:W-:Y:S01]  /*2c10*/  LEA R48, P2, R47, c[0x0][0x170], 0x1 ;  /* 0x00005c002f307a11 */ /* 0x000fe200078408ff */
[----:B0-----:R-:W0:Y:S01]  /*2c20*/  LDS R53, [R23+0x28] ;  /* 0x0000280017357984 */ /* 0x001e220000000800 */
[----:B------:R-:W-:-:S04]  /*2c30*/  IADD3.X R50, R74, R84, R61, P0, P1 ;  /* 0x000000544a327210 */ /* 0x000fc800007e243d */
[----:B------:R-:W-:Y:S02]  /*2c40*/  LEA.HI.X R49, R47, c[0x0][0x174], R50, 0x1, P2 ;  /* 0x00005d002f317a11 */ /* 0x000fe400010f0c32 */
[----:B------:R-:W-:-:S03]  /*2c50*/  IADD3 R47, P0, P1, R21, R46, R38 ;  /* 0x0000002e152f7210 */ /* 0x000fc6000791e026 */
[----:B------:R2:W4:Y:S01]  /*2c60*/  LDG.E.CONSTANT R48, [R48.64] ;  /* 0x0000000a30307981 */ /* 0x000522000c1e9900 */
[----:B------:R-:W-:Y:S02]  /*2c70*/  LEA R50, P2, R47, c[0x0][0x170], 0x1 ;  /* 0x00005c002f327a11 */ /* 0x000fe400078408ff */
[----:B------:R-:W-:-:S04]  /*2c80*/  IADD3.X R90, R77, R84, R62, P0, P1 ;  /* 0x000000544d5a7210 */ /* 0x000fc800007e243e */
[----:B------:R-:W-:Y:S02]  /*2c90*/  LEA.HI.X R51, R47, c[0x0][0x174], R90, 0x1, P2 ;  /* 0x00005d002f337a11 */ /* 0x000fe400010f0c5a */
[----:B------:R-:W-:-:S03]  /*2ca0*/  IADD3 R47, P0, P1, R22, R46, R37 ;  /* 0x0000002e162f7210 */ /* 0x000fc6000791e025 */
[----:B------:R1:W5:Y:S01]  /*2cb0*/  LDG.E.CONSTANT R50, [R50.64] ;  /* 0x0000000a32327981 */ /* 0x000362000c1e9900 */
[----:B------:R-:W-:Y:S02]  /*2cc0*/  IADD3.X R84, R76, R84, R63, P0, P1 ;  /* 0x000000544c547210 */ /* 0x000fe400007e243f */
[----:B------:R-:W-:-:S04]  /*2cd0*/  LEA R46, P0, R47, c[0x0][0x170], 0x1 ;  /* 0x00005c002f2e7a11 */ /* 0x000fc800078008ff */
[----:B------:R-:W-:Y:S02]  /*2ce0*/  LEA.HI.X R47, R47, c[0x0][0x174], R84, 0x1, P0 ;  /* 0x00005d002f2f7a11 */ /* 0x000fe400000f0c54 */
[----:B------:R-:W-:Y:S01]  /*2cf0*/  PRMT R86, RZ, 0x7610, R86 ;  /* 0x00007610ff567816 */ /* 0x000fe20000000056 */
[----:B-1----:R-:W-:Y:S04]  /*2d00*/  LDS R51, [R23+0x30] ;  /* 0x0000300017337984 */ /* 0x002fe80000000800 */
[----:B------:R0:W5:Y:S01]  /*2d10*/  LDG.E.CONSTANT R46, [R46.64] ;  /* 0x0000000a2e2e7981 */ /* 0x000162000c1e9900 */
[----:B------:R-:W-:-:S05]  /*2d20*/  PRMT R85, RZ, 0x7610, R85 ;  /* 0x00007610ff557816 */ /* 0x000fca0000000055 */
[----:B------:R-:W-:Y:S02]  /*2d30*/  FFMA.FTZ R85, R86, R85, R89 ;  /* 0x0000005556557223 */ /* 0x000fe40000010059 */
[----:B------:R-:W1:Y:S01]  /*2d40*/  LDS R86, [R23+0x2c] ;  /* 0x00002c0017567984 */ /* 0x000e620000000800 */
[--C-:B0-----:R-:W-:Y:S02]  /*2d50*/  PRMT R47, RZ, 0x5410, R53.reuse ;  /* 0x00005410ff2f7816 */ /* 0x101fe40000000035 */
[----:B------:R-:W-:Y:S02]  /*2d60*/  PRMT R84, RZ, 0x7610, R53 ;  /* 0x00007610ff547816 */ /* 0x000fe40000000035 */
[----:B------:R-:W-:Y:S02]  /*2d70*/  IADD3 R83, R83, 0x4, RZ ;  /* 0x0000000453537810 */ /* 0x000fe40007ffe0ff */
[----:B-1----:R-:W-:Y:S02]  /*2d80*/  PRMT R53, RZ, 0x5410, R86 ;  /* 0x00005410ff357816 */ /* 0x002fe40000000056 */
[----:B------:R-:W-:-:S02]  /*2d90*/  ISETP.GE.AND P1, PT, R83, UR5, PT ;  /* 0x0000000553007c0c */ /* 0x000fc4000bf26270 */
[----:B--2---:R-:W-:-:S05]  /*2da0*/  PRMT R49, RZ, 0x5410, R87 ;  /* 0x00005410ff317816 */ /* 0x004fca0000000057 */
[----:B------:R-:W-:Y:S02]  /*2db0*/  FFMA.FTZ R88, R47, R49, R88 ;  /* 0x000000312f587223 */ /* 0x000fe40000010058 */
[----:B------:R-:W0:Y:S04]  /*2dc0*/  LDS R49, [R23+0x34] ;  /* 0x0000340017317984 */ /* 0x000e280000000800 */
[----:B------:R-:W1:Y:S01]  /*2dd0*/  LDS R47, [R23+0x38] ;  /* 0x00003800172f7984 */ /* 0x000e620000000800 */
[----:B------:R-:W-:-:S05]  /*2de0*/  PRMT R87, RZ, 0x7610, R87 ;  /* 0x00007610ff577816 */ /* 0x000fca0000000057 */
[----:B------:R-:W-:Y:S01]  /*2df0*/  FFMA.FTZ R84, R84, R87, R85 ;  /* 0x0000005754547223 */ /* 0x000fe20000010055 */
[--C-:B---3--:R-:W-:Y:S02]  /*2e00*/  PRMT R85, RZ, 0x5410, R52.reuse ;  /* 0x00005410ff557816 */ /* 0x108fe40000000034 */
[----:B------:R-:W-:-:S03]  /*2e10*/  PRMT R52, RZ, 0x7610, R52 ;  /* 0x00007610ff347816 */ /* 0x000fc60000000034 */
[----:B------:R-:W-:Y:S01]  /*2e20*/  FFMA.FTZ R85, R53, R85, R88 ;  /* 0x0000005535557223 */ /* 0x000fe20000010058 */
[----:B------:R-:W-:-:S05]  /*2e30*/  PRMT R53, RZ, 0x7610, R86 ;  /* 0x00007610ff357816 */ /* 0x000fca0000000056 */
[----:B------:R-:W-:Y:S01]  /*2e40*/  FFMA.FTZ R52, R53, R52, R84 ;  /* 0x0000003435347223 */ /* 0x000fe20000010054 */
[--C-:B------:R-:W-:Y:S02]  /*2e50*/  PRMT R84, RZ, 0x5410, R51.reuse ;  /* 0x00005410ff547816 */ /* 0x100fe40000000033 */
[----:B------:R-:W-:Y:S02]  /*2e60*/  PRMT R51, RZ, 0x7610, R51 ;  /* 0x00007610ff337816 */ /* 0x000fe40000000033 */
[--C-:B----4-:R-:W-:Y:S02]  /*2e70*/  PRMT R53, RZ, 0x5410, R48.reuse ;  /* 0x00005410ff357816 */ /* 0x110fe40000000030 */
[----:B------:R-:W-:-:S05]  /*2e80*/  PRMT R48, RZ, 0x7610, R48 ;  /* 0x00007610ff307816 */ /* 0x000fca0000000030 */
[----:B------:R-:W-:Y:S01]  /*2e90*/  FFMA.FTZ R48, R51, R48, R52 ;  /* 0x0000003033307223 */ /* 0x000fe20000010034 */
[--C-:B0-----:R-:W-:Y:S02]  /*2ea0*/  PRMT R52, RZ, 0x5410, R49.reuse ;  /* 0x00005410ff347816 */ /* 0x101fe40000000031 */
[----:B------:R-:W-:Y:S02]  /*2eb0*/  PRMT R49, RZ, 0x7610, R49 ;  /* 0x00007610ff317816 */ /* 0x000fe40000000031 */
[--C-:B-----5:R-:W-:Y:S02]  /*2ec0*/  PRMT R51, RZ, 0x5410, R50.reuse ;  /* 0x00005410ff337816 */ /* 0x120fe40000000032 */
[----:B------:R-:W-:Y:S01]  /*2ed0*/  PRMT R50, RZ, 0x7610, R50 ;  /* 0x00007610ff327816 */ /* 0x000fe20000000032 */
[----:B------:R-:W-:-:S04]  /*2ee0*/  FFMA.FTZ R53, R84, R53, R85 ;  /* 0x0000003554357223 */ /* 0x000fc80000010055 */
[----:B------:R-:W-:Y:S01]  /*2ef0*/  FFMA.FTZ R48, R49, R50, R48 ;  /* 0x0000003231307223 */ /* 0x000fe20000010030 */
[----:B-1----:R-:W-:Y:S01]  /*2f00*/  PRMT R50, RZ, 0x5410, R47 ;  /* 0x00005410ff327816 */ /* 0x002fe2000000002f */
[----:B------:R-:W-:Y:S01]  /*2f10*/  FFMA.FTZ R51, R52, R51, R53 ;  /* 0x0000003334337223 */ /* 0x000fe20000010035 */
[----:B------:R-:W-:Y:S02]  /*2f20*/  PRMT R47, RZ, 0x7610, R47 ;  /* 0x00007610ff2f7816 */ /* 0x000fe4000000002f */
[--C-:B------:R-:W-:Y:S02]  /*2f30*/  PRMT R49, RZ, 0x5410, R46.reuse ;  /* 0x00005410ff317816 */ /* 0x100fe4000000002e */
[----:B------:R-:W-:-:S03]  /*2f40*/  PRMT R46, RZ, 0x7610, R46 ;  /* 0x00007610ff2e7816 */ /* 0x000fc6000000002e */
[----:B------:R-:W-:Y:S02]  /*2f50*/  FFMA.FTZ R49, R50, R49, R51 ;  /* 0x0000003132317223 */ /* 0x000fe40000010033 */
[----:B------:R-:W-:-:S04]  /*2f60*/  FFMA.FTZ R46, R47, R46, R48 ;  /* 0x0000002e2f2e7223 */ /* 0x000fc80000010030 */
[----:B------:R-:W-:Y:S01]  /*2f70*/  FADD.FTZ R53, R49, R46 ;  /* 0x0000002e31357221 */ /* 0x000fe20000010000 */
[----:B------:R-:W-:Y:S05]  /*2f80*/  BRA.DIV ~URZ, `(.L_x_15742) ;  /* 0x000035527f007947 */ /* 0x000fea000b800000 */
[----:B------:R0:W1:Y:S02]  /*2f90*/  SHFL.BFLY PT, R46, R53, 0x2, 0x1f ;  /* 0x0c401f00352e7f89 */ /* 0x00006400000e0000 */
.L_x_15792:
[----:B01----:R-:W-:Y:S01]  /*2fa0*/  FADD.FTZ R53, R53, R46 ;  /* 0x0000002e35357221 */ /* 0x003fe20000010000 */
[----:B------:R-:W-:Y:S05]  /*2fb0*/  BRA.DIV ~URZ, `(.L_x_15743) ;  /* 0x000035a27f007947 */ /* 0x000fea000b800000 */
[----:B------:R0:W1:Y:S02]  /*2fc0*/  SHFL.BFLY PT, R46, R53, 0x1, 0x1f ;  /* 0x0c201f00352e7f89 */ /* 0x00006400000e0000 */
.L_x_15793:
[----:B------:R-:W2:Y:S01]  /*2fd0*/  I2F R48, R80 ;  /* 0x0000005000307306 */ /* 0x000ea20000201400 */
[----:B------:R-:W-:Y:S01]  /*2fe0*/  ISETP.NE.AND P0, PT, R6, RZ, PT ;  /* 0x000000ff0600720c */ /* 0x000fe20003f05270 */
[----:B-1----:R-:W-:Y:S01]  /*2ff0*/  FADD.FTZ R46, R53, R46 ;  /* 0x0000002e352e7221 */ /* 0x002fe20000010000 */
[----:B------:R-:W-:Y:S03]  /*3000*/  BSSY B1, `(.L_x_15744) ;  /* 0x0000008000017945 */ /* 0x000fe60003800000 */
[----:B------:R-:W-:-:S04]  /*3010*/  FMUL.FTZ R47, R46, c[0x0][0x184] ;  /* 0x000061002e2f7a20 */ /* 0x000fc80000410000 */
[----:B--2---:R-:W-:-:S04]  /*3020*/  FFMA.FTZ R48, R48, R0, R47 ;  /* 0x0000000030307223 */ /* 0x004fc8000001002f */
[----:B------:R-:W-:Y:S05]  /*3030*/  @P0 BRA `(.L_x_15745) ;  /* 0x0000004000000947 */ /* 0x000fea0003800000 */
[----:B------:R-:W-:-:S04]  /*3040*/  ISETP.GE.AND P0, PT, R79, UR7, PT ;  /* 0x000000074f007c0c */ /* 0x000fc8000bf06270 */
[----:B------:R-:W-:-:S05]  /*3050*/  FSEL R47, R48, RZ, !P0 ;  /* 0x000000ff302f7208 */ /* 0x000fca0004000000 */
[----:B------:R1:W-:Y:S04]  /*3060*/  STS [R82], R47 ;  /* 0x0000002f52007388 */ /* 0x0003e80000000800 */
[----:B------:R-:W-:Y:S02]  /*3070*/  @!P0 FMNMX.FTZ R7, R7, R48, !PT ;  /* 0x0000003007078209 */ /* 0x000fe40007810000 */
.L_x_15745:
[----:B------:R-:W-:Y:S05]  /*3080*/  BSYNC B1 ;  /* 0x0000000000017941 */ /* 0x000fea0003800000 */
.L_x_15744:
[----:B------:R-:W-:Y:S02]  /*3090*/  IADD3 R78, P0, R78, 0x10, RZ ;  /* 0x000000104e4e7810 */ /* 0x000fe40007f1e0ff */
[----:B-1----:R-:W-:Y:S02]  /*30a0*/  IADD3 R82, R82, 0x80, RZ ;  /* 0x0000008052527810 */ /* 0x002fe40007ffe0ff */
[----:B------:R-:W-:Y:S01]  /*30b0*/  IADD3 R79, R79, 0x20, RZ ;  /* 0x000000204f4f7810 */ /* 0x000fe20007ffe0ff */
[----:B------:R-:W-:Y:S01]  /*30c0*/  IMAD.X R81, RZ, RZ, R81, P0 ;  /* 0x000000ffff517224 */ /* 0x000fe200000e0651 */
[----:B------:R-:W-:Y:S01]  /*30d0*/  IADD3 R80, R80, 0x20, RZ ;  /* 0x0000002050507810 */ /* 0x000fe20007ffe0ff */
[----:B0-----:R-:W-:Y:S05]  /*30e0*/  @!P1 BRA `(.L_x_15746) ;  /* 0xfffff28000009947 */ /* 0x001fea000383ffff */
.L_x_15735:
[----:B------:R-:W-:Y:S05]  /*30f0*/  BSYNC B0 ;  /* 0x0000000000007941 */ /* 0x000fea0003800000 */
.L_x_15734:
[----:B------:R-:W-:Y:S05]  /*3100*/  BRA.DIV ~URZ, `(.L_x_15747) ;  /* 0x000034d27f007947 */ /* 0x000fea000b800000 */
[----:B-----5:R0:W1:Y:S02]  /*3110*/  SHFL.BFLY PT, R0, R7, 0x10, 0x1f ;  /* 0x0e001f0007007f89 */ /* 0x02006400000e0000 */
.L_x_15794:
[----:B-1----:R-:W-:Y:S01]  /*3120*/  FMNMX.FTZ R9, R0, R7, !PT ;  /* 0x0000000700097209 */ /* 0x002fe20007810000 */
[----:B------:R-:W-:Y:S05]  /*3130*/  BRA.DIV ~URZ, `(.L_x_15748) ;  /* 0x000035227f007947 */ /* 0x000fea000b800000 */
[----:B------:R-:W1:Y:S02]  /*3140*/  SHFL.BFLY PT, R0, R9, 0x8, 0x1f ;  /* 0x0d001f0009007f89 */ /* 0x000e6400000e0000 */
[----:B-1----:R-:W-:-:S05]  /*3150*/  FMNMX.FTZ R0, R9, R0, !PT ;  /* 0x0000000009007209 */ /* 0x002fca0007810000 */
[----:B0-----:R0:W1:Y:S02]  /*3160*/  SHFL.BFLY PT, R7, R0, 0x4, 0x1f ;  /* 0x0c801f0000077f89 */ /* 0x00106400000e0000 */
.L_x_15795:
[----:B------:R-:W-:Y:S01]  /*3170*/  ISETP.NE.AND P0, PT, R5, RZ, PT ;  /* 0x000000ff0500720c */ /* 0x000fe20003f05270 */
[----:B------:R-:W-:-:S12]  /*3180*/  WARPSYNC 0xffffffff ;  /* 0xffffffff00007948 */ /* 0x000fd80003800000 */
[----:B-1----:R-:W-:-:S05]  /*3190*/  @!P0 FMNMX.FTZ R7, R7, R0, !PT ;  /* 0x0000000007078209 */ /* 0x002fca0007810000 */
[----:B------:R1:W-:Y:S02]  /*31a0*/  @!P0 STS [R4.X4+0xf0], R7 ;  /* 0x0000f00704008388 */ /* 0x0003e40000004800 */
[----:B------:R-:W-:Y:S01]  /*31b0*/  BAR.SYNC.DEFER_BLOCKING 0x0 ;  /* 0x0000000000007b1d */ /* 0x000fe20000010000 */
[----:B------:R-:W-:Y:S01]  /*31c0*/  ISETP.GT.AND P0, PT, R5, 0x3, PT ;  /* 0x000000030500780c */ /* 0x000fe20003f04270 */
[----:B-1----:R-:W-:Y:S01]  /*31d0*/  IMAD.MOV.U32 R4, RZ, RZ, -0x800001 ;  /* 0xff7fffffff047424 */ /* 0x002fe200078e00ff */
[----:B------:R-:W-:-:S03]  /*31e0*/  UIADD3 UR4, UR7, 0x7, URZ ;  /* 0x0000000707047890 */ /* 0x000fc6000fffe03f */
[----:B------:R-:W-:Y:S01]  /*31f0*/  BSSY B0, `(.L_x_15749) ;  /* 0x00000e9000007945 */ /* 0x000fe20003800000 */
[----:B------:R-:W-:-:S04]  /*3200*/  USHF.R.S32.HI UR6, URZ, 0x1f, UR4 ;  /* 0x0000001f3f067899 */ /* 0x000fc80008011404 */
[----:B------:R-:W-:-:S04]  /*3210*/  ULEA.HI UR4, UR6, UR4, URZ, 0x3 ;  /* 0x0000000406047291 */ /* 0x000fc8000f8f183f */
[----:B------:R-:W-:-:S04]  /*3220*/  ULOP3.LUT UR4, UR4, 0xfffffff8, URZ, 0xc0, !UPT ;  /* 0xfffffff804047892 */ /* 0x000fc8000f8ec03f */
[----:B------:R-:W-:-:S04]  /*3230*/  UISETP.LT.AND UP0, UPT, UR7, UR4, UPT ;  /* 0x000000040700728c */ /* 0x000fc8000bf01270 */
[----:B------:R-:W-:Y:S01]  /*3240*/  USEL UR4, UR7, UR4, UP0 ;  /* 0x0000000407047287 */ /* 0x000fe20008000000 */
[----:B------:R-:W1:Y:S05]  /*3250*/  @!P0 LDS R4, [R5.X4+0xf0] ;  /* 0x0000f00005048984 */ /* 0x000e6a0000004800 */
[----:B------:R-:W-:Y:S01]  /*3260*/  ISETP.GE.AND P1, PT, R2, UR4, PT ;  /* 0x0000000402007c0c */ /* 0x000fe2000bf26270 */
[----:B-1----:R-:W1:Y:S02]  /*3270*/  SHFL.BFLY PT, R7, R4, 0x2, 0x1f ;  /* 0x0c401f0004077f89 */ /* 0x002e6400000e0000 */
[----:B-1----:R-:W-:-:S05]  /*3280*/  FMNMX.FTZ R6, R7, R4, !PT ;  /* 0x0000000407067209 */ /* 0x002fca0007810000 */
[----:B------:R-:W1:Y:S02]  /*3290*/  SHFL.BFLY PT, R7, R6, 0x1, 0x1f ;  /* 0x0c201f0006077f89 */ /* 0x000e6400000e0000 */
[----:B01----:R-:W-:Y:S01]  /*32a0*/  FMNMX.FTZ R0, R6, R7, !PT ;  /* 0x0000000706007209 */ /* 0x003fe20007810000 */
        /* <DEDUP_REMOVED lines=15> */
.L_x_15753:
        /* <DEDUP_REMOVED lines=11> */
.L_x_15752:
[----:B------:R-:W-:Y:S05]  /*3450*/  BSYNC B1 ;  /* 0x0000000000017941 */ /* 0x000fea0003800000 */
.L_x_15751:
        /* <DEDUP_REMOVED lines=11> */
.L_x_15756:
        /* <DEDUP_REMOVED lines=100> */
.L_x_15755:
[----:B------:R-:W-:Y:S05]  /*3b50*/  BSYNC B1 ;  /* 0x0000000000017941 */ /* 0x000fea0003800000 */
.L_x_15754:
        /* <DEDUP_REMOVED lines=55> */
.L_x_15758:
[----:B------:R-:W-:Y:S05]  /*3ed0*/  BSYNC B1 ;  /* 0x0000000000017941 */ /* 0x000fea0003800000 */
.L_x_15757:
        /* <DEDUP_REMOVED lines=26> */
.L_x_15750:
[----:B------:R-:W-:Y:S05]  /*4080*/  BSYNC B0 ;  /* 0x0000000000007941 */ /* 0x000fea0003800000 */
.L_x_15749:
        /* <DEDUP_REMOVED lines=35> */
[----:B------:R-:W-:Y:S01]  /*42c0*/  LEA R6, R2, 0x110, 0x2 ;  /* 0x0000011002067811 */ /* 0x000fe200078e10ff */
[----:B------:R-:W-:-:S04]  /*42d0*/  IMAD.MOV.U32 R4, RZ, RZ, R2 ;  /* 0x000000ffff047224 */ /* 0x000fc800078e0002 */
.L_x_15763:
        /* <DEDUP_REMOVED lines=8> */
.L_x_15762:
[----:B01----:R-:W-:Y:S05]  /*4360*/  BSYNC B1 ;  /* 0x0000000000017941 */ /* 0x003fea0003800000 */
.L_x_15761:
        /* <DEDUP_REMOVED lines=11> */
.L_x_15766:
        /* <DEDUP_REMOVED lines=52> */
.L_x_15765:
[----:B------:R-:W-:Y:S05]  /*4760*/  BSYNC B1 ;  /* 0x0000000000017941 */ /* 0x000fea0003800000 */
.L_x_15764:
        /* <DEDUP_REMOVED lines=31> */
.L_x_15768:
[----:B------:R-:W-:Y:S05]  /*4960*/  BSYNC B1 ;  /* 0x0000000000017941 */ /* 0x000fea0003800000 */
.L_x_15767:
        /* <DEDUP_REMOVED lines=14> */
.L_x_15760:
[----:B------:R-:W-:Y:S05]  /*4a50*/  BSYNC B0 ;  /* 0x0000000000007941 */ /* 0x000fea0003800000 */
.L_x_15759:
        /* <DEDUP_REMOVED lines=9> */
[----:B------:R-:W-:-:S13]  /*4af0*/  ISETP.GE.AND P0, PT, R22, UR5, PT ;  /* 0x0000000516007c0c */ /* 0x000fda000bf06270 */
[----:B------:R-:W-:Y:S05]  /*4b00*/  @P0 BRA `(.L_x_15770) ;  /* 0x0000128000000947 */ /* 0x000fea0003800000 */
[----:B------:R-:W0:Y:S01]  /*4b10*/  S2R R6, SR_CTAID.Y ;  /* 0x0000000000067919 */ /* 0x000e220000002600 */
[----:B------:R-:W-:Y:S01]  /*4b20*/  IMAD.MOV.U32 R24, RZ, RZ, c[0x0][0x1ac] ;  /* 0x00006b00ff187624 */ /* 0x000fe200078e00ff */
[C---:B------:R-:W-:Y:S01]  /*4b30*/  LEA R26, R22.reuse, 0x110, 0x5 ;  /* 0x00000110161a7811 */ /* 0x040fe200078e28ff */
[----:B------:R-:W-:Y:S02]  /*4b40*/  IMAD.U32 R25, RZ, RZ, UR5 ;  /* 0x00000005ff197e24 */ /* 0x000fe4000f8e00ff */
[----:B------:R-:W-:Y:S01]  /*4b50*/  IMAD.SHL.U32 R21, R5, 0x8, RZ ;  /* 0x0000000805157824 */ /* 0x000fe200078e00ff */
[----:B------:R-:W-:Y:S01]  /*4b60*/  SHF.R.S32.HI R24, RZ, 0x1f, R24 ;  /* 0x0000001fff187819 */ /* 0x000fe20000011418 */
[C---:B------:R-:W-:Y:S01]  /*4b70*/  IMAD.SHL.U32 R47, R22.reuse, 0x8, RZ ;  /* 0x00000008162f7824 */ /* 0x040fe200078e00ff */
[----:B------:R-:W-:Y:S01]  /*4b80*/  IADD3 R25, -R22, -0x1, R25 ;  /* 0xffffffff16197810 */ /* 0x000fe20007ffe119 */
[----:B------:R-:W-:Y:S01]  /*4b90*/  IMAD.MOV.U32 R20, RZ, RZ, RZ ;  /* 0x000000ffff147224 */ /* 0x000fe200078e00ff */
[----:B------:R-:W-:Y:S01]  /*4ba0*/  IADD3 R26, R26, 0x10, RZ ;  /* 0x000000101a1a7810 */ /* 0x000fe20007ffe0ff */
[----:B------:R-:W-:Y:S01]  /*4bb0*/  IMAD.MOV.U32 R23, RZ, RZ, R22 ;  /* 0x000000ffff177224 */ /* 0x000fe200078e0016 */
[----:B------:R-:W-:-:S02]  /*4bc0*/  IADD3 R27, R21, 0x100, RZ ;  /* 0x00000100151b7810 */ /* 0x000fc40007ffe0ff */
[C---:B------:R-:W-:Y:S02]  /*4bd0*/  IADD3 R29, R21.reuse, 0x200, RZ ;  /* 0x00000200151d7810 */ /* 0x040fe40007ffe0ff */
[----:B------:R-:W-:Y:S01]  /*4be0*/  IADD3 R31, R21, 0x300, RZ ;  /* 0x00000300151f7810 */ /* 0x000fe20007ffe0ff */
[----:B0-----:R-:W-:Y:S01]  /*4bf0*/  IMAD R7, R6, c[0x0][0x198], RZ ;  /* 0x0000660006077a24 */ /* 0x001fe200078e02ff */
[----:B------:R-:W-:-:S04]  /*4c00*/  SHF.R.S32.HI R6, RZ, 0x1f, R22 ;  /* 0x0000001fff067819 */ /* 0x000fc80000011416 */
[----:B------:R-:W-:-:S04]  /*4c10*/  IADD3 R8, P0, R22, R7, RZ ;  /* 0x0000000716087210 */ /* 0x000fc80007f1e0ff */
[----:B------:R-:W-:Y:S01]  /*4c20*/  LEA.HI.X.SX32 R7, R7, R6, 0x1, P0 ;  /* 0x0000000607077211 */ /* 0x000fe200000f0eff */
[----:B------:R-:W-:Y:S01]  /*4c30*/  IMAD R6, R3, c[0x0][0x1b0], RZ ;  /* 0x00006c0003067a24 */ /* 0x000fe200078e02ff */
[----:B------:R-:W-:-:S04]  /*4c40*/  LEA R18, P0, R8, c[0x0][0x188], 0x2 ;  /* 0x0000620008127a11 */ /* 0x000fc800078010ff */
[----:B------:R-:W-:Y:S02]  /*4c50*/  LEA.HI.X R3, R8, c[0x0][0x18c], R7, 0x2, P0 ;  /* 0x0000630008037a11 */ /* 0x000fe400000f1407 */
[----:B------:R-:W-:Y:S02]  /*4c60*/  SHF.R.S32.HI R7, RZ, 0x1f, R6 ;  /* 0x0000001fff077819 */ /* 0x000fe40000011406 */
.L_x_15781:
        /* <DEDUP_REMOVED lines=10> */
[----:B------:R-:W-:-:S04]  /*4d10*/  LEA R8, P1, R9, c[0x0][0x178], 0x1 ;  /* 0x00005e0009087a11 */ /* 0x000fc800078208ff */
[-C--:B0-----:R-:W-:Y:S02]  /*4d20*/  LEA.HI.X.SX32 R14, R27, R28.reuse, 0x1, P0 ;  /* 0x0000001c1b0e7211 */ /* 0x081fe400000f0eff */
[C---:B------:R-:W-:Y:S02]  /*4d30*/  LEA R42, P0, R12.reuse, c[0x0][0x178], 0x1 ;  /* 0x00005e000c2a7a11 */ /* 0x040fe400078008ff */
[----:B------:R-:W-:Y:S02]  /*4d40*/  LEA.HI.X.SX32 R11, R29, R28, 0x1, P2 ;  /* 0x0000001c1d0b7211 */ /* 0x000fe400010f0eff */
[----:B------:R-:W-:Y:S02]  /*4d50*/  LEA.HI.X R9, R9, c[0x0][0x17c], R14, 0x1, P1 ;  /* 0x00005f0009097a11 */ /* 0x000fe400008f0c0e */
[----:B------:R-:W-:Y:S02]  /*4d60*/  LEA.HI.X R43, R12, c[0x0][0x17c], R11, 0x1, P0 ;  /* 0x00005f000c2b7a11 */ /* 0x000fe400000f0c0b */
[C---:B------:R-:W-:Y:S01]  /*4d70*/  IADD3 R10, P0, R21.reuse, R16, RZ ;  /* 0x00000010150a7210 */ /* 0x040fe20007f1e0ff */
[----:B------:R-:W0:Y:S03]  /*4d80*/  LDS.128 R12, [R26+-0x10] ;  /* 0xfffff0001a0c7984 */ /* 0x000e260000000c00 */
[----:B------:R-:W-:Y:S01]  /*4d90*/  LEA R40, P1, R10, c[0x0][0x178], 0x1 ;  /* 0x00005e000a287a11 */ /* 0x000fe200078208ff */
[----:B------:R1:W5:Y:S01]  /*4da0*/  LDG.E.CONSTANT R36, [R8.64] ;  /* 0x0000000a08247981 */ /* 0x000362000c1e9900 */
[----:B------:R-:W-:-:S03]  /*4db0*/  LEA.HI.X.SX32 R11, R21, R28, 0x1, P0 ;  /* 0x0000001c150b7211 */ /* 0x000fc600000f0eff */
[----:B------:R1:W5:Y:S01]  /*4dc0*/  LDG.E.CONSTANT R38, [R8.64+0x4] ;  /* 0x0000040a08267981 */ /* 0x000362000c1e9900 */
[----:B------:R-:W-:-:S03]  /*4dd0*/  LEA.HI.X R41, R10, c[0x0][0x17c], R11, 0x1, P1 ;  /* 0x00005f000a297a11 */ /* 0x000fc600008f0c0b */
[----:B------:R1:W5:Y:S04]  /*4de0*/  LDG.E.CONSTANT R37, [R8.64+0x8] ;  /* 0x0000080a08257981 */ /* 0x000368000c1e9900 */
        /* <DEDUP_REMOVED lines=9> */
[----:B------:R-:W-:-:S02]  /*4e80*/  ISETP.NE.AND P0, PT, R25, RZ, PT ;  /* 0x000000ff1900720c */ /* 0x000fc40003f05270 */
[----:B0-----:R-:W-:Y:S01]  /*4e90*/  F2FP.BF16.PACK_AB R13, R13, R12 ;  /* 0x0000000c0d0d723e */ /* 0x001fe200000010ff */
[----:B------:R3:W5:Y:S04]  /*4ea0*/  LDG.E.CONSTANT R33, [R42.64+0x8] ;  /* 0x0000080a2a217981 */ /* 0x000768000c1e9900 */
[----:B------:R3:W5:Y:S02]  /*4eb0*/  LDG.E.CONSTANT R35, [R42.64+0xc] ;  /* 0x00000c0a2a237981 */ /* 0x000764000c1e9900 */
[----:B---3--:R-:W-:-:S04]  /*4ec0*/  F2FP.BF16.PACK_AB R42, R15, R14 ;  /* 0x0000000e0f2a723e */ /* 0x008fc800000010ff */
[----:B------:R-:W-:Y:S05]  /*4ed0*/  @P0 BRA `(.L_x_15772) ;  /* 0x000001e000000947 */ /* 0x000fea0003800000 */
[C---:B--2---:R-:W-:Y:S02]  /*4ee0*/  IADD3 R12, R47.reuse, 0x2, RZ ;  /* 0x000000022f0c7810 */ /* 0x044fe40007ffe0ff */
[C---:B------:R-:W-:Y:S02]  /*4ef0*/  IADD3 R15, R47.reuse, 0x5, RZ ;  /* 0x000000052f0f7810 */ /* 0x040fe40007ffe0ff */
[----:B------:R-:W-:Y:S02]  /*4f00*/  ISETP.GE.AND P5, PT, R47, UR7, PT ;  /* 0x000000072f007c0c */ /* 0x000fe4000bfa6270 */
[----:B------:R-:W-:Y:S02]  /*4f10*/  ISETP.GE.AND P1, PT, R12, UR7, PT ;  /* 0x000000070c007c0c */ /* 0x000fe4000bf26270 */
[----:B------:R-:W-:Y:S02]  /*4f20*/  ISETP.GE.AND P3, PT, R15, UR7, PT ;  /* 0x000000070f007c0c */ /* 0x000fe4000bf66270 */
[----:B------:R-:W-:-:S02]  /*4f30*/  IADD3 R15, R47, 0x7, RZ ;  /* 0x000000072f0f7810 */ /* 0x000fc40007ffe0ff */
[C---:B------:R-:W-:Y:S02]  /*4f40*/  IADD3 R12, R47.reuse, 0x4, RZ ;  /* 0x000000042f0c7810 */ /* 0x040fe40007ffe0ff */
[----:B------:R-:W-:Y:S02]  /*4f50*/  IADD3 R14, R47, 0x3, RZ ;  /* 0x000000032f0e7810 */ /* 0x000fe40007ffe0ff */
[----:B-----5:R-:W-:Y:S02]  /*4f60*/  SEL R41, R46, RZ, !P1 ;  /* 0x000000ff2e297207 */ /* 0x020fe40004800000 */
[----:B------:R-:W-:Y:S02]  /*4f70*/  ISETP.GE.AND P1, PT, R15, UR7, PT ;  /* 0x000000070f007c0c */ /* 0x000fe4000bf26270 */
[----:B------:R-:W-:Y:S02]  /*4f80*/  IADD3 R40, R47, 0x6, RZ ;  /* 0x000000062f287810 */ /* 0x000fe40007ffe0ff */
[----:B------:R-:W-:-:S02]  /*4f90*/  ISETP.GE.AND P4, PT, R12, UR7, PT ;  /* 0x000000070c007c0c */ /* 0x000fc4000bf86270 */
[----:B------:R-:W-:Y:S02]  /*4fa0*/  ISETP.GE.AND P6, PT, R14, UR7, PT ;  /* 0x000000070e007c0c */ /* 0x000fe4000bfc6270 */
[----:B------:R-:W-:Y:S02]  /*4fb0*/  PRMT R12, R46, 0x7632, R12 ;  /* 0x000076322e0c7816 */ /* 0x000fe4000000000c */
[----:B------:R-:W-:Y:S02]  /*4fc0*/  IADD3 R14, R47, 0x1, RZ ;  /* 0x000000012f0e7810 */ /* 0x000fe40007ffe0ff */
[----:B------:R-:W-:Y:S02]  /*4fd0*/  ISETP.GE.AND P2, PT, R40, UR7, PT ;  /* 0x0000000728007c0c */ /* 0x000fe4000bf46270 */
        /* <DEDUP_REMOVED lines=14> */
.L_x_15772:
[----:B--2---:R-:W-:Y:S05]  /*50c0*/  BSYNC B1 ;  /* 0x0000000000017941 */ /* 0x004fea0003800000 */
.L_x_15771:
        /* <DEDUP_REMOVED lines=54> */
.L_x_15774:
[----:B------:R-:W-:Y:S05]  /*5430*/  BSYNC B1 ;  /* 0x0000000000017941 */ /* 0x000fea0003800000 */
.L_x_15773:
        /* <DEDUP_REMOVED lines=47> */
.L_x_15776:
[----:B------:R-:W-:Y:S05]  /*5730*/  BSYNC B1 ;  /* 0x0000000000017941 */ /* 0x000fea0003800000 */
.L_x_15775:
[----:B------:R-:W-:Y:S01]  /*5740*/  HFMA2.BF16_V2 R30, R13, R30, -RZ.H0_H0 ;  /* 0x0000001e0d1e7231 */ /* 0x000fe200003400ff */
[----:B------:R-:W-:Y:S01]  /*5750*/  ISETP.GT.AND P2, PT, R5, 0x17, PT ;  /* 0x000000170500780c */ /* 0x000fe20003f44270 */
        /* <DEDUP_REMOVED lines=9> */
[----:B------:R-:W-:Y:S01]  /*57f0*/  IADD3 R23, R23, 0x4, RZ ;  /* 0x0000000417177810 */ /* 0x000fe20007ffe0ff */
[----:B------:R-:W-:Y:S01]  /*5800*/  FADD.FTZ R15, R15, R30 ;  /* 0x0000001e0f0f7221 */ /* 0x000fe20000010000 */
[----:B------:R-:W-:Y:S01]  /*5810*/  PRMT R30, RZ, 0x5410, R32 ;  /* 0x00005410ff1e7816 */ /* 0x000fe20000000020 */
[----:B------:R-:W-:Y:S01]  /*5820*/  FADD.FTZ R12, R12, R34 ;  /* 0x000000220c0c7221 */ /* 0x000fe20000010000 */
[----:B------:R-:W-:Y:S01]  /*5830*/  PRMT R32, RZ, 0x7610, R32 ;  /* 0x00007610ff207816 */ /* 0x000fe20000000020 */
[----:B------:R-:W-:Y:S01]  /*5840*/  FADD.FTZ R19, R14, R19 ;  /* 0x000000130e137221 */ /* 0x000fe20000010000 */
[----:B------:R-:W-:Y:S01]  /*5850*/  ISETP.GE.AND P1, PT, R23, UR5, PT ;  /* 0x0000000517007c0c */ /* 0x000fe2000bf26270 */
[----:B------:R-:W-:-:S02]  /*5860*/  FADD.FTZ R11, R11, R12 ;  /* 0x0000000c0b0b7221 */ /* 0x000fc40000010000 */
[----:B------:R-:W-:Y:S01]  /*5870*/  FADD.FTZ R30, R30, R32 ;  /* 0x000000201e1e7221 */ /* 0x000fe20000010000 */
[--C-:B------:R-:W-:Y:S01]  /*5880*/  PRMT R32, RZ, 0x5410, R33.reuse ;  /* 0x00005410ff207816 */ /* 0x100fe20000000021 */
[----:B------:R-:W-:Y:S01]  /*5890*/  FADD.FTZ R4, R11, R4 ;  /* 0x000000040b047221 */ /* 0x000fe20000010000 */
        /* <DEDUP_REMOVED lines=22> */
[C---:B------:R-:W-:Y:S02]  /*5a00*/  ISETP.GE.AND P5, PT, R47.reuse, UR7, PT ;  /* 0x000000072f007c0c */ /* 0x040fe4000bfa6270 */
[----:B------:R-:W-:Y:S02]  /*5a10*/  ISETP.GE.AND P0, PT, R14, UR7, PT ;  /* 0x000000070e007c0c */ /* 0x000fe4000bf06270 */
[----:B------:R-:W-:Y:S02]  /*5a20*/  ISETP.GE.AND P3, PT, R28, UR7, PT ;  /* 0x000000071c007c0c */ /* 0x000fe4000bf66270 */
[C---:B------:R-:W-:Y:S02]  /*5a30*/  IADD3 R28, R47.reuse, 0x7, RZ ;  /* 0x000000072f1c7810 */ /* 0x040fe40007ffe0ff */
[C---:B------:R-:W-:Y:S02]  /*5a40*/  IADD3 R14, R47.reuse, 0x4, RZ ;  /* 0x000000042f0e7810 */ /* 0x040fe40007ffe0ff */
[----:B------:R-:W-:-:S02]  /*5a50*/  IADD3 R15, R47, 0x3, RZ ;  /* 0x000000032f0f7810 */ /* 0x000fc40007ffe0ff */
[----:B-----5:R-:W-:Y:S02]  /*5a60*/  SEL R33, R16, RZ, !P0 ;  /* 0x000000ff10217207 */ /* 0x020fe40004000000 */
        /* <DEDUP_REMOVED lines=21> */
.L_x_15780:
[----:B------:R-:W-:Y:S05]  /*5bc0*/  BSYNC B2 ;  /* 0x0000000000027941 */ /* 0x000fea0003800000 */
.L_x_15779:
[----:B-----5:R-:W-:Y:S02]  /*5bd0*/  HFMA2.BF16_V2 R9, R9, R16, -RZ.H0_H0 ;  /* 0x0000001009097231 */ /* 0x020fe400003400ff */
[----:B------:R-:W-:Y:S02]  /*5be0*/  HFMA2.BF16_V2 R8, R8, R11, -RZ.H0_H0 ;  /* 0x0000000b08087231 */ /* 0x000fe400003400ff */
        /* <DEDUP_REMOVED lines=16> */
[----:B------:R-:W-:-:S04]  /*5cf0*/  FADD.FTZ R11, R8, R11 ;  /* 0x0000000b080b7221 */ /* 0x000fc80000010000 */
[----:B------:R-:W-:Y:S02]  /*5d00*/  FADD.FTZ R20, R20, R11 ;  /* 0x0000000b14147221 */ /* 0x000fe40000010000 */
.L_x_15778:
[----:B------:R-:W-:Y:S05]  /*5d10*/  BSYNC B1 ;  /* 0x0000000000017941 */ /* 0x000fea0003800000 */
.L_x_15777:
[----:B------:R-:W-:Y:S02]  /*5d20*/  IADD3 R18, P0, R18, 0x10, RZ ;  /* 0x0000001012127810 */ /* 0x000fe40007f1e0ff */
[----:B------:R-:W-:Y:S02]  /*5d30*/  IADD3 R47, R47, 0x20, RZ ;  /* 0x000000202f2f7810 */ /* 0x000fe40007ffe0ff */
[----:B------:R-:W-:Y:S01]  /*5d40*/  IADD3 R25, R25, -0x4, RZ ;  /* 0xfffffffc19197810 */ /* 0x000fe20007ffe0ff */
[----:B------:R-:W-:Y:S01]  /*5d50*/  IMAD.X R3, RZ, RZ, R3, P0 ;  /* 0x000000ffff037224 */ /* 0x000fe200000e0603 */
[----:B------:R-:W-:Y:S01]  /*5d60*/  IADD3 R26, R26, 0x80, RZ ;  /* 0x000000801a1a7810 */ /* 0x000fe20007ffe0ff */
[----:B------:R-:W-:Y:S01]  /*5d70*/  @P1 CALL.REL.NOINC `(.L_x_15770) ;  /* 0x0000001000001944 */ /* 0x000fe20003c00000 */
[----:B------:R-:W-:Y:S05]  /*5d80*/  BRA `(.L_x_15781) ;  /* 0xffffeee000007947 */ /* 0x000fea000383ffff */
.L_x_15770:
[----:B------:R-:W-:Y:S05]  /*5d90*/  BSYNC B0 ;  /* 0x0000000000007941 */ /* 0x000fea0003800000 */
.L_x_15769:
[C---:B------:R-:W-:Y:S01]  /*5da0*/  LOP3.LUT R3, R2.reuse, 0xffffffc0, RZ, 0xc0, !PT ;  /* 0xffffffc002037812 */ /* 0x040fe200078ec0ff */
[----:B------:R-:W-:Y:S01]  /*5db0*/  BAR.SYNC.DEFER_BLOCKING 0x0 ;  /* 0x0000000000007b1d */ /* 0x000fe20000010000 */
[----:B------:R-:W-:Y:S02]  /*5dc0*/  LOP3.LUT R6, R2, 0xffffffe0, RZ, 0xc0, !PT ;  /* 0xffffffe002067812 */ /* 0x000fe400078ec0ff */
[----:B------:R-:W-:Y:S01]  /*5dd0*/  ISETP.NE.AND P2, PT, R3, 0x40, PT ;  /* 0x000000400300780c */ /* 0x000fe20003f45270 */
[----:B------:R-:W-:Y:S01]  /*5de0*/  IMAD R3, R22, 0x78, R5 ;  /* 0x0000007816037824 */ /* 0x000fe200078e0205 */
[C---:B------:R-:W-:Y:S01]  /*5df0*/  IADD3 R7, R2.reuse, 0x1f, RZ ;  /* 0x0000001f02077810 */ /* 0x040fe20007ffe0ff */
[----:B------:R-:W-:Y:S01]  /*5e00*/  BSSY B0, `(.L_x_15782) ;  /* 0x000000b000007945 */ /* 0x000fe20003800000 */
[----:B------:R-:W-:-:S02]  /*5e10*/  ISETP.GT.AND P3, PT, R2, 0x3f, PT ;  /* 0x0000003f0200780c */ /* 0x000fc40003f64270 */
[----:B------:R-:W-:Y:S02]  /*5e20*/  ISETP.GT.AND P0, PT, R2, 0x1f, PT ;  /* 0x0000001f0200780c */ /* 0x000fe40003f04270 */
[----:B------:R-:W-:Y:S02]  /*5e30*/  ISETP.NE.AND P4, PT, R6, 0x20, PT ;  /* 0x000000200600780c */ /* 0x000fe40003f85270 */
[----:B------:R-:W-:-:S03]  /*5e40*/  ISETP.GT.U32.AND P1, PT, R7, 0x3e, PT ;  /* 0x0000003e0700780c */ /* 0x000fc60003f24070 */
[----:B------:R-:W-:Y:S05]  /*5e50*/  @P2 BRA `(.L_x_15783) ;  /* 0x0000005000002947 */ /* 0x000fea0003800000 */
[----:B------:R-:W-:Y:S01]  /*5e60*/  ISETP.GT.AND P2, PT, R5, 0x17, PT ;  /* 0x000000170500780c */ /* 0x000fe20003f44270 */
[----:B------:R1:W-:Y:S04]  /*5e70*/  STS [R3.X4+-0x2b0], R19 ;  /* 0xfffd501303007388 */ /* 0x0003e80000004800 */
[----:B------:R1:W-:Y:S04]  /*5e80*/  STS [R3.X4+-0x230], R4 ;  /* 0xfffdd00403007388 */ /* 0x0003e80000004800 */
[----:B------:R1:W-:Y:S04]  /*5e90*/  STS [R3.X4+-0x1b0], R0 ;  /* 0xfffe500003007388 */ /* 0x0003e80000004800 */
[----:B------:R1:W-:Y:S02]  /*5ea0*/  @!P2 STS [R3.X4+-0x130], R20 ;  /* 0xfffed0140300a388 */ /* 0x0003e40000004800 */
.L_x_15783:
[----:B------:R-:W-:Y:S05]  /*5eb0*/  BSYNC B0 ;  /* 0x0000000000007941 */ /* 0x000fea0003800000 */
.L_x_15782:
        /* <DEDUP_REMOVED lines=12> */
.L_x_15785:
[----:B------:R-:W-:Y:S05]  /*5f80*/  BSYNC B0 ;  /* 0x0000000000007941 */ /* 0x000fea0003800000 */
.L_x_15784:
        /* <DEDUP_REMOVED lines=8> */
.L_x_15787:
[----:B------:R-:W-:Y:S05]  /*6010*/  BSYNC B0 ;  /* 0x0000000000007941 */ /* 0x000fea0003800000 */
.L_x_15786:
[----:B------:R-:W-:Y:S06]  /*6020*/  BAR.SYNC.DEFER_BLOCKING 0x0 ;  /* 0x0000000000007b1d */ /* 0x000fec0000010000 */
[----:B------:R-:W-:Y:S01]  /*6030*/  BSSY B0, `(.L_x_15788) ;  /* 0x000000b000007945 */ /* 0x000fe20003800000 */
[----:B------:R-:W-:Y:S05]  /*6040*/  @P0 BRA `(.L_x_15789) ;  /* 0x0000009000000947 */ /* 0x000fea0003800000 */
[----:B------:R-:W-:Y:S01]  /*6050*/  ISETP.GT.AND P0, PT, R5, 0x17, PT ;  /* 0x000000170500780c */ /* 0x000fe20003f04270 */
[----:B------:R-:W3:Y:S04]  /*6060*/  LDS R2, [R3.X4+0x110] ;  /* 0x0001100003027984 */ /* 0x000ee80000004800 */
[----:B------:R-:W4:Y:S04]  /*6070*/  LDS R7, [R3.X4+0x190] ;  /* 0x0001900003077984 */ /* 0x000f280000004800 */
[----:B------:R-:W5:Y:S04]  /*6080*/  LDS R9, [R3.X4+0x210] ;  /* 0x0002100003097984 */ /* 0x000f680000004800 */
[----:B------:R-:W0:Y:S01]  /*6090*/  @!P0 LDS R6, [R3.X4+0x290] ;  /* 0x0002900003068984 */ /* 0x000e220000004800 */
[----:B-123--:R-:W-:-:S02]  /*60a0*/  FADD.FTZ R19, R19, R2 ;  /* 0x0000000213137221 */ /* 0x00efc40000010000 */
[----:B----4-:R-:W-:Y:S02]  /*60b0*/  FADD.FTZ R4, R4, R7 ;  /* 0x0000000704047221 */ /* 0x010fe40000010000 */
[----:B-----5:R-:W-:Y:S02]  /*60c0*/  FADD.FTZ R0, R0, R9 ;  /* 0x0000000900007221 */ /* 0x020fe40000010000 */
[----:B0-----:R-:W-:Y:S02]  /*60d0*/  @!P0 FADD.FTZ R20, R6, R20 ;  /* 0x0000001406148221 */ /* 0x001fe40000010000 */
.L_x_15789:
[----:B------:R-:W-:Y:S05]  /*60e0*/  BSYNC B0 ;  /* 0x0000000000007941 */ /* 0x000fea0003800000 */
.L_x_15788:
[----:B------:R-:W-:Y:S06]  /*60f0*/  BAR.SYNC.DEFER_BLOCKING 0x0 ;  /* 0x0000000000007b1d */ /* 0x000fec0000010000 */
[----:B------:R-:W-:Y:S05]  /*6100*/  @P1 EXIT ;  /* 0x000000000000194d */ /* 0x000fea0003800000 */
[----:B------:R-:W3:Y:S01]  /*6110*/  S2UR UR4, SR_CTAID.Y ;  /* 0x00000000000479c3 */ /* 0x000ee20000002600 */
[----:B------:R-:W-:Y:S01]  /*6120*/  ULDC UR5, c[0x0][0xc] ;  /* 0x0000030000057ab9 */ /* 0x000fe20000000800 */
[C---:B------:R-:W-:Y:S01]  /*6130*/  IADD3 R2, R5.reuse, 0x20, RZ ;  /* 0x0000002005027810 */ /* 0x040fe20007ffe0ff */
[----:B------:R-:W-:Y:S01]  /*6140*/  ULDC UR8, c[0x0][0x14] ;  /* 0x0000050000087ab9 */ /* 0x000fe20000000800 */
[----:B-12---:R-:W-:-:S02]  /*6150*/  IADD3 R3, R5, 0x40, RZ ;  /* 0x0000004005037810 */ /* 0x006fc40007ffe0ff */
[----:B------:R-:W-:Y:S02]  /*6160*/  F2FP.BF16.PACK_AB R4, R4, R19 ;  /* 0x000000130404723e */ /* 0x000fe400000010ff */
[----:B------:R-:W1:Y:S01]  /*6170*/  S2UR UR6, SR_CTAID.Z ;  /* 0x00000000000679c3 */ /* 0x000e620000002700 */
[----:B------:R-:W-:-:S07]  /*6180*/  F2FP.BF16.PACK_AB R0, RZ, R0 ;  /* 0x00000000ff00723e */ /* 0x000fce00000010ff */
[----:B------:R-:W2:Y:S01]  /*6190*/  S2UR UR7, SR_CTAID.X ;  /* 0x00000000000779c3 */ /* 0x000ea20000002500 */
[----:B---3--:R-:W-:Y:S02]  /*61a0*/  UIMAD UR4, UR4, UR5, URZ ;  /* 0x00000005040472a4 */ /* 0x008fe4000f8e023f */
        /* <DEDUP_REMOVED lines=8> */
[----:B------:R-:W-:Y:S02]  /*6230*/  UIADD3.X UR7, UR7, UR8, UR9, UP0, UP1 ;  /* 0x0000000807077290 */ /* 0x000fe400087e2409 */
[C---:B------:R-:W-:Y:S02]  /*6240*/  IADD3 R7, P1, R2.reuse, UR4, RZ ;  /* 0x0000000402077c10 */ /* 0x040fe4000ff3e0ff */
[----:B------:R-:W-:Y:S02]  /*6250*/  IADD3 R11, P0, R5, UR4, RZ ;  /* 0x00000004050b7c10 */ /* 0x000fe4000ff1e0ff */
[----:B------:R-:W-:Y:S02]  /*6260*/  IADD3 R9, P2, R3, UR4, RZ ;  /* 0x0000000403097c10 */ /* 0x000fe4000ff5e0ff */
[----:B------:R-:W-:Y:S02]  /*6270*/  LEA.HI.X.SX32 R12, R2, UR7, 0x1, P1 ;  /* 0x00000007020c7c11 */ /* 0x000fe400088f0eff */
[----:B0-----:R-:W-:-:S02]  /*6280*/  LEA.HI.X.SX32 R14, R5, UR7, 0x1, P0 ;  /* 0x00000007050e7c11 */ /* 0x001fc400080f0eff */
[----:B------:R-:W-:Y:S02]  /*6290*/  LEA R2, P0, R11, c[0x0][0x160], 0x1 ;  /* 0x000058000b027a11 */ /* 0x000fe400078008ff */
[----:B------:R-:W-:Y:S02]  /*62a0*/  LEA.HI.X.SX32 R10, R3, UR7, 0x1, P2 ;  /* 0x00000007030a7c11 */ /* 0x000fe400090f0eff */
[----:B------:R-:W-:Y:S02]  /*62b0*/  LEA.HI.X R3, R11, c[0x0][0x164], R14, 0x1, P0 ;  /* 0x000059000b037a11 */ /* 0x000fe400000f0c0e */
[----:B------:R-:W-:Y:S02]  /*62c0*/  ISETP.GT.AND P0, PT, R5, 0x17, PT ;  /* 0x000000170500780c */ /* 0x000fe40003f04270 */
[----:B------:R-:W-:Y:S01]  /*62d0*/  LEA R8, P2, R9, c[0x0][0x160], 0x1 ;  /* 0x0000580009087a11 */ /* 0x000fe200078408ff */
[----:B------:R0:W-:Y:S01]  /*62e0*/  STG.E.U16 [R2.64], R4 ;  /* 0x0000000402007986 */ /* 0x0001e2000c10150a */
[----:B------:R-:W-:-:S02]  /*62f0*/  LEA R6, P1, R7, c[0x0][0x160], 0x1 ;  /* 0x0000580007067a11 */ /* 0x000fc400078208ff */
[----:B------:R-:W-:Y:S02]  /*6300*/  LEA.HI.X R9, R9, c[0x0][0x164], R10, 0x1, P2 ;  /* 0x0000590009097a11 */ /* 0x000fe400010f0c0a */
[----:B------:R-:W-:Y:S02]  /*6310*/  LEA.HI.X R7, R7, c[0x0][0x164], R12, 0x1, P1 ;  /* 0x0000590007077a11 */ /* 0x000fe400008f0c0c */
[----:B------:R-:W-:-:S05]  /*6320*/  PRMT R10, R4, 0x7632, R10 ;  /* 0x00007632040a7816 */ /* 0x000fca000000000a */
[----:B------:R0:W-:Y:S04]  /*6330*/  STG.E.U16 [R6.64], R10 ;  /* 0x0000000a06007986 */ /* 0x0001e8000c10150a */
[----:B------:R0:W-:Y:S01]  /*6340*/  STG.E.U16 [R8.64], R0 ;  /* 0x0000000008007986 */ /* 0x0001e2000c10150a */
[----:B------:R-:W-:Y:S05]  /*6350*/  @P0 EXIT ;  /* 0x000000000000094d */ /* 0x000fea0003800000 */
[----:B------:R-:W-:Y:S02]  /*6360*/  IADD3 R5, R5, 0x60, RZ ;  /* 0x0000006005057810 */ /* 0x000fe40007ffe0ff */
[----:B0-----:R-:W-:Y:S02]  /*6370*/  F2FP.BF16.PACK_AB R0, RZ, R20 ;  /* 0x00000014ff00723e */ /* 0x001fe400000010ff */
[----:B------:R-:W-:-:S04]  /*6380*/  IADD3 R3, P0, R5, UR4, RZ ;  /* 0x0000000405037c10 */ /* 0x000fc8000ff1e0ff */
[----:B------:R-:W-:Y:S02]  /*6390*/  LEA.HI.X.SX32 R4, R5, UR7, 0x1, P0 ;  /* 0x0000000705047c11 */ /* 0x000fe400080f0eff */
[----:B------:R-:W-:-:S04]  /*63a0*/  LEA R2, P0, R3, c[0x0][0x160], 0x1 ;  /* 0x0000580003027a11 */ /* 0x000fc800078008ff */
[----:B------:R-:W-:-:S05]  /*63b0*/  LEA.HI.X R3, R3, c[0x0][0x164], R4, 0x1, P0 ;  /* 0x0000590003037a11 */ /* 0x000fca00000f0c04 */
[----:B------:R-:W-:Y:S01]  /*63c0*/  STG.E.U16 [R2.64], R0 ;  /* 0x0000000002007986 */ /* 0x000fe2000c10150a */
[----:B------:R-:W-:Y:S05]  /*63d0*/  EXIT ;  /* 0x000000000000794d */ /* 0x000fea0003800000 */
.L_x_15737:
[----:B------:R-:W-:Y:S01]  /*63e0*/  IMAD.MOV.U32 R48, RZ, RZ, R53 ;  /* 0x000000ffff307224 */ /* 0x000fe200078e0035 */
[----:B------:R-:W-:Y:S01]  /*63f0*/  MOV R46, 0x6440 ;  /* 0x00006440002e7802 */ /* 0x000fe20000000f00 */
[----:B------:R-:W-:Y:S02]  /*6400*/  IMAD.MOV.U32 R49, RZ, RZ, 0x2 ;  /* 0x00000002ff317424 */ /* 0x000fe400078e00ff */
[----:B------:R-:W-:Y:S02]  /*6410*/  IMAD.MOV.U32 R50, RZ, RZ, 0x1f ;  /* 0x0000001fff327424 */ /* 0x000fe400078e00ff */
[----:B------:R-:W-:Y:S02]  /*6420*/  IMAD.MOV.U32 R51, RZ, RZ, -0x1 ;  /* 0xffffffffff337424 */ /* 0x000fe400078e00ff */
[----:B------:R-:W-:Y:S05]  /*6430*/  CALL.REL.NOINC `($__internal_345_$__cuda_sm70_shflsync_bfly_p) ;  /* 0x0000031000007944 */ /* 0x000fea0003c00000 */
[----:B-1----:R-:W-:Y:S01]  /*6440*/  IMAD.MOV.U32 R46, RZ, RZ, R48 ;  /* 0x000000ffff2e7224 */ /* 0x002fe200078e0030 */
[----:B0-----:R-:W-:Y:S05]  /*6450*/  BRA `(.L_x_15790) ;  /* 0xffffbd4000007947 */ /* 0x001fea000383ffff */
.L_x_15738:
[----:B------:R-:W-:Y:S01]  /*6460*/  IMAD.MOV.U32 R48, RZ, RZ, R53 ;  /* 0x000000ffff307224 */ /* 0x000fe200078e0035 */
[----:B------:R-:W-:Y:S01]  /*6470*/  MOV R46, 0x64c0 ;  /* 0x000064c0002e7802 */ /* 0x000fe20000000f00 */
[----:B------:R-:W-:-:S02]  /*6480*/  IMAD.MOV.U32 R49, RZ, RZ, 0x1 ;  /* 0x00000001ff317424 */ /* 0x000fc400078e00ff */
[----:B------:R-:W-:Y:S02]  /*6490*/  IMAD.MOV.U32 R50, RZ, RZ, 0x1f ;  /* 0x0000001fff327424 */ /* 0x000fe400078e00ff */
[----:B------:R-:W-:Y:S02]  /*64a0*/  IMAD.MOV.U32 R51, RZ, RZ, -0x1 ;  /* 0xffffffffff337424 */ /* 0x000fe400078e00ff */
[----:B------:R-:W-:Y:S05]  /*64b0*/  CALL.REL.NOINC `($__internal_345_$__cuda_sm70_shflsync_bfly_p) ;  /* 0x0000029000007944 */ /* 0x000fea0003c00000 */
[----:B-1----:R-:W-:Y:S01]  /*64c0*/  IMAD.MOV.U32 R46, RZ, RZ, R48 ;  /* 0x000000ffff2e7224 */ /* 0x002fe200078e0030 */
[----:B0-----:R-:W-:Y:S05]  /*64d0*/  BRA `(.L_x_15791) ;  /* 0xffffbcf000007947 */ /* 0x001fea000383ffff */
.L_x_15742:
        /* <DEDUP_REMOVED lines=8> */
.L_x_15743:
        /* <DEDUP_REMOVED lines=8> */
.L_x_15747:
[----:B------:R-:W-:Y:S01]  /*65e0*/  IMAD.MOV.U32 R48, RZ, RZ, R7 ;  /* 0x000000ffff307224 */ /* 0x000fe200078e0007 */
[----:B------:R-:W-:Y:S01]  /*65f0*/  MOV R46, 0x6640 ;  /* 0x00006640002e7802 */ /* 0x000fe20000000f00 */
[----:B------:R-:W-:Y:S02]  /*6600*/  IMAD.MOV.U32 R49, RZ, RZ, 0x10 ;  /* 0x00000010ff317424 */ /* 0x000fe400078e00ff */
[----:B------:R-:W-:Y:S02]  /*6610*/  IMAD.MOV.U32 R50, RZ, RZ, 0x1f ;  /* 0x0000001fff327424 */ /* 0x000fe400078e00ff */
[----:B------:R-:W-:Y:S02]  /*6620*/  IMAD.MOV.U32 R51, RZ, RZ, -0x1 ;  /* 0xffffffffff337424 */ /* 0x000fe400078e00ff */
[----:B-----5:R-:W-:Y:S05]  /*6630*/  CALL.REL.NOINC `($__internal_345_$__cuda_sm70_shflsync_bfly_p) ;  /* 0x0000011000007944 */ /* 0x020fea0003c00000 */
[----:B-1----:R-:W-:Y:S01]  /*6640*/  IMAD.MOV.U32 R0, RZ, RZ, R48 ;  /* 0x000000ffff007224 */ /* 0x002fe200078e0030 */
[----:B0-----:R-:W-:Y:S05]  /*6650*/  BRA `(.L_x_15794) ;  /* 0xffffcac000007947 */ /* 0x001fea000383ffff */
.L_x_15748:
[----:B------:R-:W-:Y:S01]  /*6660*/  IMAD.MOV.U32 R48, RZ, RZ, R9 ;  /* 0x000000ffff307224 */ /* 0x000fe200078e0009 */
[----:B------:R-:W-:Y:S01]  /*6670*/  MOV R46, 0x66c0 ;  /* 0x000066c0002e7802 */ /* 0x000fe20000000f00 */
[----:B------:R-:W-:-:S02]  /*6680*/  IMAD.MOV.U32 R49, RZ, RZ, 0x8 ;  /* 0x00000008ff317424 */ /* 0x000fc400078e00ff */
[----:B------:R-:W-:Y:S02]  /*6690*/  IMAD.MOV.U32 R50, RZ, RZ, 0x1f ;  /* 0x0000001fff327424 */ /* 0x000fe400078e00ff */
[----:B------:R-:W-:Y:S02]  /*66a0*/  IMAD.MOV.U32 R51, RZ, RZ, -0x1 ;  /* 0xffffffffff337424 */ /* 0x000fe400078e00ff */
[----:B0-----:R-:W-:Y:S05]  /*66b0*/  CALL.REL.NOINC `($__internal_345_$__cuda_sm70_shflsync_bfly_p) ;  /* 0x0000009000007944 */ /* 0x001fea0003c00000 */
[----:B-1----:R-:W-:Y:S01]  /*66c0*/  FMNMX.FTZ R0, R9, R48, !PT ;  /* 0x0000003009007209 */ /* 0x002fe20007810000 */
[----:B0-----:R-:W-:Y:S01]  /*66d0*/  IMAD.MOV.U32 R49, RZ, RZ, 0x4 ;  /* 0x00000004ff317424 */ /* 0x001fe200078e00ff */
[----:B------:R-:W-:Y:S01]  /*66e0*/  MOV R46, 0x6730 ;  /* 0x00006730002e7802 */ /* 0x000fe20000000f00 */
[----:B------:R-:W-:Y:S02]  /*66f0*/  IMAD.MOV.U32 R50, RZ, RZ, 0x1f ;  /* 0x0000001fff327424 */ /* 0x000fe400078e00ff */
[----:B------:R-:W-:Y:S02]  /*6700*/  IMAD.MOV.U32 R51, RZ, RZ, -0x1 ;  /* 0xffffffffff337424 */ /* 0x000fe400078e00ff */
[----:B------:R-:W-:Y:S02]  /*6710*/  IMAD.MOV.U32 R48, RZ, RZ, R0 ;  /* 0x000000ffff307224 */ /* 0x000fe400078e0000 */
[----:B------:R-:W-:Y:S05]  /*6720*/  CALL.REL.NOINC `($__internal_345_$__cuda_sm70_shflsync_bfly_p) ;  /* 0x0000002000007944 */ /* 0x000fea0003c00000 */
[----:B-1----:R-:W-:Y:S01]  /*6730*/  IMAD.MOV.U32 R7, RZ, RZ, R48 ;  /* 0x000000ffff077224 */ /* 0x002fe200078e0030 */
[----:B0-----:R-:W-:Y:S05]  /*6740*/  BRA `(.L_x_15795) ;  /* 0xffffca2000007947 */ /* 0x001fea000383ffff */
        .weak           $__internal_345_$__cuda_sm70_shflsync_bfly_p
        .type           $__internal_345_$__cuda_sm70_shflsync_bfly_p,@function
        .size           $__internal_345_$__cuda_sm70_shflsync_bfly_p,(.L_x_23512 - $__internal_345_$__cuda_sm70_shflsync_bfly_p)
$__internal_345_$__cuda_sm70_shflsync_bfly_p:
[----:B------:R-:W-:Y:S01]  /*6750*/  IMAD.MOV.U32 R47, RZ, RZ, 0x0 ;  /* 0x00000000ff2f7424 */ /* 0x000fe200078e00ff */
[----:B------:R-:W-:Y:S04]  /*6760*/  WARPSYNC R51 ;  /* 0x0000003300007348 */ /* 0x000fe80003800000 */
[----:B------:R0:W1:Y:S01]  /*6770*/  SHFL.BFLY PT, R48, R48, R49, R50 ;  /* 0x0c00003130307389 */ /* 0x00006200000e0032 */
[----:B------:R-:W-:Y:S05]  /*6780*/  RET.REL.NODEC R46 `(_ZN4vllm25paged_attention_v1_kernelI13__nv_bfloat16S1_Li120ELi8ELi128ELNS_18Fp8KVCacheDataTypeE0ELb0EEEvPT_PKS3_PKT0_S9_ifPKiSB_iPKfiiiSD_SD_iiiii) ;  /* 0xffff98702e007950 */ /* 0x000fea0003c3ffff */
.L_x_15796:
        /* <DEDUP_REMOVED lines=15> */
.L_x_23512:


//--------------------- .text._ZN4vllm25paged_attention_v1_kernelI13__nv_bfloat16S1_Li112ELi8ELi128ELNS_18Fp8KVCacheDataTypeE0ELb0EEEvPT_PKS3_PKT0_S9_ifPKiSB_iPKfiiiSD_SD_iiiii --------------------------
	.section	.text._ZN4vllm25paged_attention_v1_kernelI13__nv_bfloat16S1_Li112ELi8ELi128ELNS_18Fp8KVCacheDataTypeE0ELb0EEEvPT_PKS3_PKT0_S9_ifPKiSB_iPKfiiiSD_SD_iiiii,"ax",@progbits
	.sectioninfo	@"SHI_REGISTERS=96"
	.align	128
        .global         _ZN4vllm25paged_attention_v1_kernelI13__nv_bfloat16S1_Li112ELi8ELi128ELNS_18Fp8KVCacheDataTypeE0ELb0EEEvPT_PKS3_PKT0_S9_ifPKiSB_iPKfiiiSD_SD_iiiii
        .type           _ZN4vllm25paged_attention_v1_kernelI13__nv_bfloat16S1_Li112ELi8ELi128ELNS_18Fp8KVCacheDataTypeE0ELb0EEEvPT_PKS3_PKT0_S9_ifPKiSB_iPKfiiiSD_SD_iiiii,@function
        .size           _ZN4vllm25paged_attention_v1_kernelI13__nv_bfloat16S1_Li112ELi8ELi128ELNS_18Fp8KVCacheDataTypeE0ELb0EEEvPT_PKS3_PKT0_S9_ifPKiSB_iPKfiiiSD_SD_iiiii,(.L_x_23513 - _ZN4vllm25paged_attention_v1_kernelI13__nv_bfloat16S1_Li112ELi8ELi128ELNS_18Fp8KVCacheDataTypeE0ELb0EEEvPT_PKS3_PKT0_S9_ifPKiSB_iPKfiiiSD_SD_iiiii)
        .other          _ZN4vllm25paged_attention_v1_kernelI13__nv_bfloat16S1_Li112ELi8ELi128ELNS_18Fp8KVCacheDataTypeE0ELb0EEEvPT_PKS3_PKT0_S9_ifPKiSB_iPKfiiiSD_SD_iiiii,@"STO_CUDA_ENTRY STV_DEFAULT"
_ZN4vllm25paged_attention_v1_kernelI13__nv_bfloat16S1_Li112ELi8ELi128ELNS_18Fp8KVCacheDataTypeE0ELb0EEEvPT_PKS3_PKT0_S9_ifPKiSB_iPKfiiiSD_SD_iiiii:
.text._ZN4vllm25paged_attention_v1_kernelI13__nv_bfloat16S1_Li112ELi8ELi128ELNS_18Fp8KVCacheDataTypeE0ELb0EEEvPT_PKS3_PKT0_S9_ifPKiSB_iPKfiiiSD_SD_iiiii:
        /* <DEDUP_REMOVED lines=25> */
[----:B------:R-:W-:Y:S01]  /*0190*/  IMAD R9, R8, R7, RZ ;  /* 0x0000000708097224 */ /* 0x000fe200078e02ff */
[----:B------:R-:W-:-:S03]  /*01a0*/  IABS R8, R10 ;  /* 0x0000000a00087213 */ /* 0x000fc60000000000 */
        /* <DEDUP_REMOVED lines=33> */
[----:B------:R-:W-:-:S04]  /*03c0*/  LOP3.LUT R3, R10, R7, RZ, 0x3c, !PT ;  /* 0x000000070a037212 */ /* 0x000fc800078e3cff */
[----:B------:R-:W-:Y:S02]  /*03d0*/  ISETP.GE.AND P2, PT, R3, RZ, PT ;  /* 0x000000ff0300720c */ /* 0x000fe40003f46270 */
[----:B0-----:R-:W-:-:S04]  /*03e0*/  SHF.R.S32.HI R3, RZ, 0x1f, R0 ;  /* 0x0000001fff037819 */ /* 0x001fc80000011400 */
[CC--:B------:R-:W-:Y:S02]  /*03f0*/  LEA.HI R4, R3.reuse, R0.reuse, RZ, 0x5 ;  /* 0x0000000003047211 */ /* 0x0c0fe400078f28ff */
[----:B------:R-:W-:Y:S02]  /*0400*/  @P0 IADD3 R2, R2, 0x1, RZ ;  /* 0x0000000102020810 */ /* 0x000fe40007ffe0ff */
[----:B------:R-:W-:Y:S02]  /*0410*/  ISETP.GT.AND P0, PT, R0, 0x37, PT ;  /* 0x000000370000780c */ /* 0x000fe40003f04270 */
[----:B------:R-:W-:Y:S01]  /*0420*/  LOP3.LUT R5, R4, 0xffffffe0, RZ, 0xc0, !PT ;  /* 0xffffffe004057812 */ /* 0x000fe200078ec0ff */
[----:B------:R-:W-:Y:S01]  /*0430*/  @!P2 IMAD.MOV R2, RZ, RZ, -R2 ;  /* 0x000000ffff02a224 */ /* 0x000fe200078e0a02 */
[----:B------:R-:W-:Y:S01]  /*0440*/  @!P1 LOP3.LUT R2, RZ, R7, RZ, 0x33, !PT ;  /* 0x00000007ff029212 */ /* 0x000fe200078e33ff */
[----:B--2---:R0:W1:Y:S02]  /*0450*/  R2UR UR7, R6 ;  /* 0x00000000060773c2 */ /* 0x00406400000e0000 */
[----:B0-----:R-:W-:-:S02]  /*0460*/  LEA.HI R6, R3, R0, RZ, 0x2 ;  /* 0x0000000003067211 */ /* 0x001fc400078f10ff */
[----:B------:R-:W-:Y:S01]  /*0470*/  SHF.R.S32.HI R3, RZ, 0x5, R4 ;  /* 0x00000005ff037819 */ /* 0x000fe20000011404 */
[----:B------:R-:W-:Y:S01]  /*0480*/  IMAD.IADD R4, R0, 0x1, -R5 ;  /* 0x0000000100047824 */ /* 0x000fe200078e0a05 */
[----:B------:R-:W-:Y:S02]  /*0490*/  LOP3.LUT R7, R6, 0xfffffffc, RZ, 0xc0, !PT ;  /* 0xfffffffc06077812 */ /* 0x000fe400078ec0ff */
[----:B------:R-:W-:-:S03]  /*04a0*/  SHF.R.S32.HI R8, RZ, 0x2, R6 ;  /* 0x00000002ff087819 */ /* 0x000fc60000011406 */
[----:B------:R-:W-:Y:S01]  /*04b0*/  IMAD.IADD R5, R0, 0x1, -R7 ;  /* 0x0000000100057824 */ /* 0x000fe200078e0a07 */
[----:B-1----:R-:W-:-:S04]  /*04c0*/  UIADD3 UR4, UR7, 0x7, URZ ;  /* 0x0000000707047890 */ /* 0x002fc8000fffe03f */
[----:B------:R-:W-:-:S04]  /*04d0*/  USHF.R.S32.HI UR5, URZ, 0x1f, UR4 ;  /* 0x0000001f3f057899 */ /* 0x000fc80008011404 */
[----:B------:R-:W-:-:S04]  /*04e0*/  ULEA.HI UR5, UR5, UR4, URZ, 0x3 ;  /* 0x0000000405057291 */ /* 0x000fc8000f8f183f */
[----:B------:R-:W-:Y:S01]  /*04f0*/  USHF.R.S32.HI UR5, URZ, 0x3, UR5 ;  /* 0x000000033f057899 */ /* 0x000fe20008011405 */
[----:B------:R-:W-:Y:S06]  /*0500*/  @P0 BRA `(.L_x_15798) ;  /* 0x000003e000000947 */ /* 0x000fec0003800000 */
        /* <DEDUP_REMOVED lines=13> */
[----:B------:R-:W-:Y:S02]  /*05e0*/  IMAD R13, R5, 0xe, R8 ;  /* 0x0000000e050d7824 */ /* 0x000fe400078e0208 */
[----:B------:R-:W-:Y:S02]  /*05f0*/  IMAD.SHL.U32 R7, R7, 0x2, RZ ;  /* 0x0000000207077824 */ /* 0x000fe400078e00ff */
[----:B------:R-:W-:-:S03]  /*0600*/  IMAD.SHL.U32 R13, R13, 0x4, RZ ;  /* 0x000000040d0d7824 */ /* 0x000fc600078e00ff */
[----:B------:R-:W-:Y:S02]  /*0610*/  SHF.R.S32.HI R11, RZ, 0x1f, R7 ;  /* 0x0000001fff0b7819 */ /* 0x000fe40000011407 */
[----:B------:R-:W-:-:S04]  /*0620*/  IADD3 R7, P0, P2, R7, R9, R10 ;  /* 0x0000000907077210 */ /* 0x000fc80007a1e00a */
[----:B------:R-:W-:Y:S01]  /*0630*/  IADD3.X R12, R11, R14, R15, P0, P2 ;  /* 0x0000000e0b0c7210 */ /* 0x000fe200007e440f */
[----:B------:R-:W-:Y:S01]  /*0640*/  IMAD.MOV.U32 R11, RZ, RZ, R6 ;  /* 0x000000ffff0b7224 */ /* 0x000fe200078e0006 */
[----:B------:R-:W-:-:S04]  /*0650*/  LEA R16, P0, R7, c[0x0][0x168], 0x1 ;  /* 0x00005a0007107a11 */ /* 0x000fc800078008ff */
[----:B------:R-:W-:Y:S01]  /*0660*/  LEA.HI.X R17, R7, c[0x0][0x16c], R12, 0x1, P0 ;  /* 0x00005b0007117a11 */ /* 0x000fe200000f0c0c */
[----:B------:R-:W-:Y:S02]  /*0670*/  IMAD.MOV.U32 R12, RZ, RZ, R8 ;  /* 0x000000ffff0c7224 */ /* 0x000fe400078e0008 */
.L_x_15801:
        /* <DEDUP_REMOVED lines=11> */
.L_x_15800:
[----:B------:R-:W-:Y:S05]  /*0730*/  BSYNC B1 ;  /* 0x0000000000017941 */ /* 0x000fea0003800000 */
.L_x_15799:
        /* <DEDUP_REMOVED lines=10> */
.L_x_15802:
        /* <DEDUP_REMOVED lines=17> */
.L_x_15798:
[----:B------:R-:W-:Y:S05]  /*08f0*/  BSYNC B0 ;  /* 0x0000000000007941 */ /* 0x000fea0003800000 */
.L_x_15797:
[----:B------:R-:W-:Y:S01]  /*0900*/  BAR.SYNC.DEFER_BLOCKING 0x0 ;  /* 0x0000000000007b1d */ /* 0x000fe20000010000 */
[----:B------:R-:W-:Y:S01]  /*0910*/  ISETP.GE.AND P0, PT, R3, UR5, PT ;  /* 0x0000000503007c0c */ /* 0x000fe2000bf06270 */
[----:B------:R-:W-:-:S04]  /*0920*/  IMAD.MOV.U32 R6, RZ, RZ, -0x800001 ;  /* 0xff7fffffff067424 */ /* 0x000fc800078e00ff */
[----:B------:R-:W-:Y:S08]  /*0930*/  BSSY B0, `(.L_x_15803) ;  /* 0x000024a000007945 */ /* 0x000ff00003800000 */
[----:B------:R-:W-:Y:S05]  /*0940*/  @P0 BRA `(.L_x_15804) ;  /* 0x0000248000000947 */ /* 0x000fea0003800000 */
[C---:B------:R-:W-:Y:S01]  /*0950*/  IADD3 R23, R5.reuse, 0x4, RZ ;  /* 0x0000000405177810 */ /* 0x040fe20007ffe0ff */
[----:B------:R-:W-:Y:S01]  /*0960*/  IMAD.SHL.U32 R9, R5, 0x2, RZ ;  /* 0x0000000205097824 */ /* 0x000fe200078e00ff */
[----:B------:R-:W-:Y:S01]  /*0970*/  SHF.R.S32.HI R7, RZ, 0x1f, R8 ;  /* 0x0000001fff077819 */ /* 0x000fe20000011408 */
[----:B------:R-:W-:Y:S01]  /*0980*/  IMAD R44, R21, c[0x0][0x198], RZ ;  /* 0x00006600152c7a24 */ /* 0x000fe200078e02ff */
[----:B------:R-:W-:Y:S01]  /*0990*/  SHF.R.S32.HI R10, RZ, 0x1f, R23 ;  /* 0x0000001fff0a7819 */ /* 0x000fe20000011417 */
[----:B------:R-:W-:Y:S01]  /*09a0*/  IMAD.SHL.U32 R11, R23, 0x2, RZ ;  /* 0x00000002170b7824 */ /* 0x000fe200078e00ff */
[----:B------:R-:W-:Y:S01]  /*09b0*/  SHF.R.S32.HI R6, RZ, 0x1f, R9 ;  /* 0x0000001fff067819 */ /* 0x000fe20000011409 */
[----:B------:R-:W-:Y:S01]  /*09c0*/  IMAD R21, R5, 0x38, RZ ;  /* 0x0000003805157824 */ /* 0x000fe200078e02ff */
[----:B------:R-:W-:-:S02]  /*09d0*/  LEA.HI R7, R7, R8, RZ, 0x3 ;  /* 0x0000000807077211 */ /* 0x000fc400078f18ff */
[----:B------:R-:W-:Y:S02]  /*09e0*/  SHF.R.S32.HI R12, RZ, 0x1f, R11 ;  /* 0x0000001fff0c7819 */ /* 0x000fe4000001140b */
[----:B------:R-:W-:Y:S02]  /*09f0*/  LEA.HI R6, R6, R9, RZ, 0x3 ;  /* 0x0000000906067211 */ /* 0x000fe400078f18ff */
[----:B------:R-:W-:Y:S02]  /*0a00*/  LEA.HI R12, R12, R11, RZ, 0x3 ;  /* 0x0000000b0c0c7211 */ /* 0x000fe400078f18ff */
[----:B------:R-:W-:Y:S02]  /*0a10*/  LOP3.LUT R7, R7, 0xfffffff8, RZ, 0xc0, !PT ;  /* 0xfffffff807077812 */ /* 0x000fe400078ec0ff */
[----:B------:R-:W-:Y:S02]  /*0a20*/  LOP3.LUT R12, R12, 0xfffffff8, RZ, 0xc0, !PT ;  /* 0xfffffff80c0c7812 */ /* 0x000fe400078ec0ff */
[----:B------:R-:W-:-:S02]  /*0a30*/  IADD3 R13, R5, 0x8, RZ ;  /* 0x00000008050d7810 */ /* 0x000fc40007ffe0ff */
[----:B------:R-:W-:Y:S02]  /*0a40*/  LEA.HI R23, R10, R23, RZ, 0x2 ;  /* 0x000000170a177211 */ /* 0x000fe400078f10ff */
[----:B------:R-:W-:Y:S01]  /*0a50*/  LOP3.LUT R10, R6, 0xfffffff8, RZ, 0xc0, !PT ;  /* 0xfffffff8060a7812 */ /* 0x000fe200078ec0ff */
[----:B------:R-:W-:Y:S01]  /*0a60*/  IMAD.IADD R6, R8, 0x1, -R7 ;  /* 0x0000000108067824 */ /* 0x000fe200078e0a07 */
[----:B------:R-:W-:Y:S01]  /*0a70*/  SHF.R.S32.HI R24, RZ, 0x1f, R13 ;  /* 0x0000001fff187819 */ /* 0x000fe2000001140d */
[----:B------:R-:W-:Y:S01]  /*0a80*/  IMAD.IADD R8, R11, 0x1, -R12 ;  /* 0x000000010b087824 */ /* 0x000fe200078e0a0c */
[----:B------:R-:W-:Y:S01]  /*0a90*/  IADD3 R12, R5, 0x10, RZ ;  /* 0x00000010050c7810 */ /* 0x000fe20007ffe0ff */
[----:B------:R-:W-:Y:S01]  /*0aa0*/  IMAD.IADD R7, R9, 0x1, -R10 ;  /* 0x0000000109077824 */ /* 0x000fe200078e0a0a */
[----:B------:R-:W-:Y:S01]  /*0ab0*/  IADD3 R10, R5, 0xc, RZ ;  /* 0x0000000c050a7810 */ /* 0x000fe20007ffe0ff */
[----:B------:R-:W-:Y:S01]  /*0ac0*/  IMAD.SHL.U32 R9, R13, 0x2, RZ ;  /* 0x000000020d097824 */ /* 0x000fe200078e00ff */
[----:B------:R-:W-:Y:S01]  /*0ad0*/  LEA.HI R24, R24, R13, RZ, 0x2 ;  /* 0x0000000d18187211 */ /* 0x000fe200078f10ff */
[----:B------:R-:W-:Y:S01]  /*0ae0*/  IMAD.SHL.U32 R43, R6, 0x8, RZ ;  /* 0x00000008062b7824 */ /* 0x000fe200078e00ff */
[----:B------:R-:W-:Y:S01]  /*0af0*/  SHF.R.S32.HI R13, RZ, 0x1f, R12 ;  /* 0x0000001fff0d7819 */ /* 0x000fe2000001140c */
[----:B------:R-:W-:Y:S01]  /*0b00*/  IMAD.SHL.U32 R11, R10, 0x2, RZ ;  /* 0x000000020a0b7824 */ /* 0x000fe200078e00ff */
[----:B------:R-:W-:Y:S01]  /*0b10*/  IADD3 R14, R5, 0x14, RZ ;  /* 0x00000014050e7810 */ /* 0x000fe20007ffe0ff */
        /* <DEDUP_REMOVED lines=13> */
[----:B------:R-:W-:Y:S01]  /*0bf0*/  SHF.R.S32.HI R14, RZ, 0x1f, R13 ;  /* 0x0000001fff0e7819 */ /* 0x000fe2000001140d */
[----:B------:R-:W-:Y:S01]  /*0c00*/  IMAD.SHL.U32 R27, R27, 0x10, RZ ;  /* 0x000000101b1b7824 */ /* 0x000fe200078e00ff */
[----:B------:R-:W-:Y:S02]  /*0c10*/  LEA.HI R10, R10, R9, RZ, 0x3 ;  /* 0x000000090a0a7211 */ /* 0x000fe400078f18ff */
[----:B------:R-:W-:Y:S02]  /*0c20*/  SHF.R.S32.HI R16, RZ, 0x1f, R15 ;  /* 0x0000001fff107819 */ /* 0x000fe4000001140f */
[----:B------:R-:W-:-:S02]  /*0c30*/  LEA.HI R12, R12, R11, RZ, 0x3 ;  /* 0x0000000b0c0c7211 */ /* 0x000fc400078f18ff */
[----:B------:R-:W-:Y:S02]  /*0c40*/  LEA.HI R14, R14, R13, RZ, 0x3 ;  /* 0x0000000d0e0e7211 */ /* 0x000fe400078f18ff */
[----:B------:R-:W-:Y:S02]  /*0c50*/  LOP3.LUT R10, R10, 0xfffffff8, RZ, 0xc0, !PT ;  /* 0xfffffff80a0a7812 */ /* 0x000fe400078ec0ff */
[----:B------:R-:W-:Y:S02]  /*0c60*/  LEA.HI R16, R16, R15, RZ, 0x3 ;  /* 0x0000000f10107211 */ /* 0x000fe400078f18ff */
[----:B------:R-:W-:Y:S01]  /*0c70*/  LOP3.LUT R12, R12, 0xfffffff8, RZ, 0xc0, !PT ;  /* 0xfffffff80c0c7812 */ /* 0x000fe200078ec0ff */
[----:B------:R-:W-:Y:S01]  /*0c80*/  IMAD.IADD R9, R9, 0x1, -R10 ;  /* 0x0000000109097824 */ /* 0x000fe200078e0a0a */
[----:B------:R-:W-:Y:S02]  /*0c90*/  LOP3.LUT R14, R14, 0xfffffff8, RZ, 0xc0, !PT ;  /* 0xfffffff80e0e7812 */ /* 0x000fe400078ec0ff */
[----:B------:R-:W-:Y:S01]  /*0ca0*/  LOP3.LUT R16, R16, 0xfffffff8, RZ, 0xc0, !PT ;  /* 0xfffffff810107812 */ /* 0x000fe200078ec0ff */
[----:B------:R-:W-:Y:S01]  /*0cb0*/  IMAD.IADD R10, R11, 0x1, -R12 ;  /* 0x000000010b0a7824 */ /* 0x000fe200078e0a0c */
[----:B------:R-:W-:Y:S01]  /*0cc0*/  IADD3 R17, R5, 0x18, RZ ;  /* 0x0000001805117810 */ /* 0x000fe20007ffe0ff */
[----:B------:R-:W-:Y:S01]  /*0cd0*/  IMAD.IADD R11, R13, 0x1, -R14 ;  /* 0x000000010d0b7824 */ /* 0x000fe200078e0a0e */
[----:B------:R-:W-:Y:S01]  /*0ce0*/  IADD3 R14, R5, 0x1c, RZ ;  /* 0x0000001c050e7810 */ /* 0x000fe20007ffe0ff */
        /* <DEDUP_REMOVED lines=8> */
[----:B------:R-:W-:Y:S01]  /*0d70*/  IADD3 R18, R5, 0x24, RZ ;  /* 0x0000002405127810 */ /* 0x000fe20007ffe0ff */
[----:B------:R-:W-:Y:S01]  /*0d80*/  IMAD.SHL.U32 R28, R28, 0x10, RZ ;  /* 0x000000101c1c7824 */ /* 0x000fe200078e00ff */
[----:B------:R-:W-:Y:S02]  /*0d90*/  LEA.HI R29, R29, R14, RZ, 0x2 ;  /* 0x0000000e1d1d7211 */ /* 0x000fe400078f10ff */
        /* <DEDUP_REMOVED lines=8> */
[----:B------:R-:W-:-:S02]  /*0e20*/  LEA.HI R31, R31, R18, RZ, 0x2 ;  /* 0x000000121f1f7211 */ /* 0x000fc400078f10ff */
        /* <DEDUP_REMOVED lines=16> */
[----:B------:R-:W-:Y:S01]  /*0f30*/  IADD3 R34, R5, 0x30, RZ ;  /* 0x0000003005227810 */ /* 0x000fe20007ffe0ff */
[----:B------:R-:W-:Y:S01]  /*0f40*/  IMAD.IADD R16, R19, 0x1, -R16 ;  /* 0x0000000113107824 */ /* 0x000fe200078e0a10 */
[----:B------:R-:W-:Y:S02]  /*0f50*/  IADD3 R19, R5, 0x2c, RZ ;  /* 0x0000002c05137810 */ /* 0x000fe40007ffe0ff */
[----:B------:R-:W-:Y:S01]  /*0f60*/  LEA.HI R32, R17, R22, RZ, 0x2 ;  /* 0x0000001611207211 */ /* 0x000fe200078f10ff */
[----:B------:R-:W-:Y:S01]  /*0f70*/  IMAD.SHL.U32 R17, R22, 0x2, RZ ;  /* 0x0000000216117824 */ /* 0x000fe200078e00ff */
[----:B------:R-:W-:Y:S02]  /*0f80*/  SHF.R.S32.HI R20, RZ, 0x1f, R19 ;  /* 0x0000001fff147819 */ /* 0x000fe40000011413 */
[----:B------:R-:W-:Y:S01]  /*0f90*/  SHF.R.S32.HI R35, RZ, 0x1f, R34 ;  /* 0x0000001fff237819 */ /* 0x000fe20000011422 */
[----:B------:R-:W-:Y:S01]  /*0fa0*/  IMAD.SHL.U32 R32, R32, 0x10, RZ ;  /* 0x0000001020207824 */ /* 0x000fe200078e00ff */
[----:B------:R-:W-:-:S02]  /*0fb0*/  IADD3 R22, R5, 0x34, RZ ;  /* 0x0000003405167810 */ /* 0x000fc40007ffe0ff */
        /* <DEDUP_REMOVED lines=9> */
[----:B------:R-:W-:Y:S01]  /*1050*/  LEA.HI R36, R37, R22, RZ, 0x2 ;  /* 0x0000001625247211 */ /* 0x000fe200078f10ff */
[----:B------:R-:W-:Y:S01]  /*1060*/  IMAD R22, R2, c[0x0][0x1b0], RZ ;  /* 0x00006c0002167a24 */ /* 0x000fe200078e02ff */
[----:B------:R-:W-:-:S02]  /*1070*/  SHF.R.S32.HI R20, RZ, 0x1f, R19 ;  /* 0x0000001fff147819 */ /* 0x000fc40000011413 */
[----:B------:R-:W-:Y:S02]  /*1080*/  SHF.R.S32.HI R37, RZ, 0x1f, R34 ;  /* 0x0000001fff257819 */ /* 0x000fe40000011422 */
[----:B------:R-:W-:Y:S02]  /*1090*/  LOP3.LUT R18, R18, 0xfffffff8, RZ, 0xc0, !PT ;  /* 0xfffffff812127812 */ /* 0x000fe400078ec0ff */
[----:B------:R-:W-:Y:S02]  /*10a0*/  LEA.HI R20, R20, R19, RZ, 0x3 ;  /* 0x0000001314147211 */ /* 0x000fe400078f18ff */
[----:B------:R-:W-:Y:S01]  /*10b0*/  LEA.HI R37, R37, R34, RZ, 0x3 ;  /* 0x0000002225257211 */ /* 0x000fe200078f18ff */
[----:B------:R-:W-:Y:S01]  /*10c0*/  IMAD.IADD R17, R17, 0x1, -R18 ;  /* 0x0000000111117824 */ /* 0x000fe200078e0a12 */
[----:B------:R-:W-:Y:S02]  /*10d0*/  LOP3.LUT R18, R20, 0xfffffff8, RZ, 0xc0, !PT ;  /* 0xfffffff814127812 */ /* 0x000fe400078ec0ff */
[----:B------:R-:W-:-:S02]  /*10e0*/  LOP3.LUT R37, R37, 0xfffffff8, RZ, 0xc0, !PT ;  /* 0xfffffff825257812 */ /* 0x000fc400078ec0ff */
[----:B------:R-:W-:Y:S01]  /*10f0*/  IADD3 R42, P0, R22, R43, RZ ;  /* 0x0000002b162a7210 */ /* 0x000fe20007f1e0ff */
[----:B------:R-:W-:Y:S01]  /*1100*/  IMAD.IADD R18, R19, 0x1, -R18 ;  /* 0x0000000113127824 */ /* 0x000fe200078e0a12 */
[----:B------:R-:W-:Y:S01]  /*1110*/  SHF.R.S32.HI R39, RZ, 0x1f, R38 ;  /* 0x0000001fff277819 */ /* 0x000fe20000011426 */
[----:B------:R-:W-:Y:S01]  /*1120*/  IMAD.IADD R19, R34, 0x1, -R37 ;  /* 0x0000000122137824 */ /* 0x000fe200078e0a25 */
[----:B------:R-:W-:Y:S01]  /*1130*/  SHF.R.S32.HI R37, RZ, 0x1f, R43 ;  /* 0x0000001fff257819 */ /* 0x000fe2000001142b */
[----:B------:R-:W-:Y:S01]  /*1140*/  IMAD.MOV.U32 R34, RZ, RZ, c[0x0][0x1ac] ;  /* 0x00006b00ff227624 */ /* 0x000fe200078e00ff */
[----:B------:R-:W-:Y:S02]  /*1150*/  LEA.HI R39, R39, R38, RZ, 0x3 ;  /* 0x0000002627277211 */ /* 0x000fe400078f18ff */
[----:B------:R-:W-:Y:S02]  /*1160*/  LEA.HI.X.SX32 R43, R22, R37, 0x1, P0 ;  /* 0x00000025162b7211 */ /* 0x000fe400000f0eff */
[----:B-----5:R-:W-:-:S02]  /*1170*/  FSETP.NEU.FTZ.AND P0, PT, R73, RZ, PT ;  /* 0x000000ff4900720b */ /* 0x020fc40003f1d000 */
[----:B------:R-:W-:Y:S01]  /*1180*/  SHF.R.S32.HI R22, RZ, 0x1f, R34 ;  /* 0x0000001fff167819 */ /* 0x000fe20000011422 */
[----:B------:R-:W-:Y:S01]  /*1190*/  IMAD.SHL.U32 R34, R35, 0x10, RZ ;  /* 0x0000001023227824 */ /* 0x000fe200078e00ff */
[----:B------:R-:W-:Y:S01]  /*11a0*/  LOP3.LUT R39, R39, 0xfffffff8, RZ, 0xc0, !PT ;  /* 0xfffffff827277812 */ /* 0x000fe200078ec0ff */
[----:B------:R-:W-:Y:S01]  /*11b0*/  IMAD.SHL.U32 R35, R36, 0x10, RZ ;  /* 0x0000001024237824 */ /* 0x000fe200078e00ff */
[----:B------:R-:W-:Y:S02]  /*11c0*/  LOP3.LUT R23, R23, 0xffffffc0, RZ, 0xc0, !PT ;  /* 0xffffffc017177812 */ /* 0x000fe400078ec0ff */
[----:B------:R-:W-:Y:S01]  /*11d0*/  LOP3.LUT R24, R24, 0xffffffc0, RZ, 0xc0, !PT ;  /* 0xffffffc018187812 */ /* 0x000fe200078ec0ff */
[----:B------:R-:W-:Y:S01]  /*11e0*/  IMAD.IADD R20, R38, 0x1, -R39 ;  /* 0x0000000126147824 */ /* 0x000fe200078e0a27 */
        /* <DEDUP_REMOVED lines=48> */
.L_x_15810:
        /* <DEDUP_REMOVED lines=10> */
[-C--:B------:R-:W-:Y:S02]  /*1590*/  IADD3.X R46, R60, R85.reuse, R37, P1, P2 ;  /* 0x000000553c2e7210 */ /* 0x080fe40000fe4425 */
[----:B------:R-:W-:Y:S02]  /*15a0*/  LEA R78, P1, R47, c[0x0][0x170], 0x1 ;  /* 0x00005c002f4e7a11 */ /* 0x000fe400078208ff */
[----:B------:R-:W-:Y:S02]  /*15b0*/  LEA.HI.X R45, R45, c[0x0][0x174], R46, 0x1, P3 ;  /* 0x00005d002d2d7a11 */ /* 0x000fe400018f0c2e */
[----:B------:R-:W-:Y:S02]  /*15c0*/  LEA.HI.X R79, R47, c[0x0][0x174], R50, 0x1, P1 ;  /* 0x00005d002f4f7a11 */ /* 0x000fe400008f0c32 */
[----:B------:R-:W-:Y:S01]  /*15d0*/  IADD3 R46, P0, P2, R9, R48, R24 ;  /* 0x00000030092e7210 */ /* 0x000fe20007a1e018 */
[----:B------:R0:W2:Y:S03]  /*15e0*/  LDG.E.CONSTANT R80, [R44.64] ;  /* 0x0000000a2c507981 */ /* 0x0000a6000c1e9900 */
[----:B------:R-:W-:Y:S01]  /*15f0*/  LEA R50, P1, R46, c[0x0][0x170], 0x1 ;  /* 0x00005c002e327a11 */ /* 0x000fe200078208ff */
[----:B------:R-:W3:Y:S01]  /*1600*/  LDG.E.CONSTANT R78, [R78.64] ;  /* 0x0000000a4e4e7981 */ /* 0x000ee2000c1e9900 */
[----:B------:R-:W-:-:S04]  /*1610*/  IADD3.X R47, R61, R85, R38, P0, P2 ;  /* 0x000000553d2f7210 */ /* 0x000fc800007e4426 */
[----:B------:R-:W-:Y:S01]  /*1620*/  LEA.HI.X R51, R46, c[0x0][0x174], R47, 0x1, P1 ;  /* 0x00005d002e337a11 */ /* 0x000fe200008f0c2f */
[----:B0-----:R-:W-:Y:S04]  /*1630*/  LDS.64 R44, [R21+0x8] ;  /* 0x00000800152c7984 */ /* 0x001fe80000000a00 */
[----:B------:R0:W4:Y:S04]  /*1640*/  LDG.E.CONSTANT R49, [R50.64] ;  /* 0x0000000a32317981 */ /* 0x000128000c1e9900 */
[----:B------:R-:W0:Y:S01]  /*1650*/  LDS.64 R46, [R21] ;  /* 0x00000000152e7984 */ /* 0x000e220000000a00 */
        /* <DEDUP_REMOVED lines=9> */
[----:B------:R0:W5:Y:S02]  /*16f0*/  LDG.E.CONSTANT R86, [R86.64] ;  /* 0x0000000a56567981 */ /* 0x000164000c1e9900 */
[--C-:B0-----:R-:W-:Y:S02]  /*1700*/  PRMT R50, RZ, 0x5410, R47.reuse ;  /* 0x00005410ff327816 */ /* 0x101fe4000000002f */
[----:B------:R-:W-:Y:S02]  /*1710*/  PRMT R47, RZ, 0x7610, R47 ;  /* 0x00007610ff2f7816 */ /* 0x000fe4000000002f */
[----:B------:R-:W-:Y:S02]  /*1720*/  PRMT R90, RZ, 0x7610, R46 ;  /* 0x00007610ff5a7816 */ /* 0x000fe4000000002e */
[----:B------:R-:W-:Y:S02]  /*1730*/  PRMT R91, RZ, 0x5410, R44 ;  /* 0x00005410ff5b7816 */ /* 0x000fe4000000002c */
[----:B--2---:R-:W-:-:S02]  /*1740*/  PRMT R51, RZ, 0x5410, R80 ;  /* 0x00005410ff337816 */ /* 0x004fc40000000050 */
[----:B------:R-:W-:-:S03]  /*1750*/  PRMT R80, RZ, 0x7610, R80 ;  /* 0x00007610ff507816 */ /* 0x000fc60000000050 */
[----:B------:R-:W-:Y:S01]  /*1760*/  FMUL.FTZ R51, R50, R51 ;  /* 0x0000003332337220 */ /* 0x000fe20000410000 */
[----:B---3--:R-:W-:Y:S01]  /*1770*/  PRMT R50, RZ, 0x5410, R78 ;  /* 0x00005410ff327816 */ /* 0x008fe2000000004e */
[----:B------:R-:W-:Y:S01]  /*1780*/  FMUL.FTZ R80, R47, R80 ;  /* 0x000000502f507220 */ /* 0x000fe20000410000 */
[----:B------:R-:W-:-:S05]  /*1790*/  PRMT R47, RZ, 0x5410, R46 ;  /* 0x00005410ff2f7816 */ /* 0x000fca000000002e */
        /* <DEDUP_REMOVED lines=10> */
[----:B------:R-:W-:-:S04]  /*1840*/  IADD3 R51, P0, P1, R13, R48, R28 ;  /* 0x000000300d337210 */ /* 0x000fc8000791e01c */
[----:B------:R-:W-:Y:S02]  /*1850*/  LEA R50, P2, R51, c[0x0][0x170], 0x1 ;  /* 0x00005c0033327a11 */ /* 0x000fe400078408ff */
[-C--:B------:R-:W-:Y:S02]  /*1860*/  IADD3.X R78, R65, R85.reuse, R52, P0, P1 ;  /* 0x00000055414e7210 */ /* 0x080fe400007e2434 */
[-C--:B------:R-:W-:Y:S02]  /*1870*/  IADD3 R81, P0, P1, R14, R48.reuse, R29 ;  /* 0x000000300e517210 */ /* 0x080fe4000791e01d */
[----:B------:R-:W-:Y:S02]  /*1880*/  LEA.HI.X R51, R51, c[0x0][0x174], R78, 0x1, P2 ;  /* 0x00005d0033337a11 */ /* 0x000fe400010f0c4e */
[----:B------:R-:W-:Y:S02]  /*1890*/  LEA R80, P2, R81, c[0x0][0x170], 0x1 ;  /* 0x00005c0051507a11 */ /* 0x000fe400078408ff */
[----:B------:R-:W-:Y:S01]  /*18a0*/  IADD3.X R82, R66, R85, R53, P0, P1 ;  /* 0x0000005542527210 */ /* 0x000fe200007e2435 */
[----:B------:R3:W4:Y:S01]  /*18b0*/  LDG.E.CONSTANT R79, [R50.64] ;  /* 0x0000000a324f7981 */ /* 0x000722000c1e9900 */
[----:B------:R-:W-:-:S02]  /*18c0*/  IADD3 R78, P0, P1, R15, R48, R30 ;  /* 0x000000300f4e7210 */ /* 0x000fc4000791e01e */
[----:B------:R-:W-:Y:S02]  /*18d0*/  LEA.HI.X R81, R81, c[0x0][0x174], R82, 0x1, P2 ;  /* 0x00005d0051517a11 */ /* 0x000fe400010f0c52 */
[----:B------:R-:W-:Y:S02]  /*18e0*/  LEA R82, P2, R78, c[0x0][0x170], 0x1 ;  /* 0x00005c004e527a11 */ /* 0x000fe400078408ff */
[----:B------:R-:W-:-:S04]  /*18f0*/  IADD3.X R83, R67, R85, R54, P0, P1 ;  /* 0x0000005543537210 */ /* 0x000fc800007e2436 */
[----:B------:R-:W-:Y:S02]  /*1900*/  LEA.HI.X R83, R78, c[0x0][0x174], R83, 0x1, P2 ;  /* 0x00005d004e537a11 */ /* 0x000fe400010f0c53 */
[----:B------:R-:W-:-:S03]  /*1910*/  IADD3 R78, P0, P1, R16, R48, R31 ;  /* 0x00000030104e7210 */ /* 0x000fc6000791e01f */
[----:B------:R1:W4:Y:S01]  /*1920*/  LDG.E.CONSTANT R82, [R82.64] ;  /* 0x0000000a52527981 */ /* 0x000322000c1e9900 */
[----:B0-----:R-:W-:Y:S02]  /*1930*/  LEA R46, P2, R78, c[0x0][0x170], 0x1 ;  /* 0x00005c004e2e7a11 */ /* 0x001fe400078408ff */
[----:B------:R-:W-:-:S04]  /*1940*/  IADD3.X R47, R68, R85, R55, P0, P1 ;  /* 0x00000055442f7210 */ /* 0x000fc800007e2437 */
[----:B------:R-:W-:Y:S02]  /*1950*/  LEA.HI.X R47, R78, c[0x0][0x174], R47, 0x1, P2 ;  /* 0x00005d004e2f7a11 */ /* 0x000fe400010f0c2f */
[----:B------:R0:W4:Y:S01]  /*1960*/  LDG.E.CONSTANT R78, [R80.64] ;  /* 0x0000000a504e7981 */ /* 0x000122000c1e9900 */
[----:B---3--:R-:W-:-:S04]  /*1970*/  IADD3 R50, P0, P1, R17, R48, R32 ;  /* 0x0000003011327210 */ /* 0x008fc8000791e020 */
[C---:B------:R-:W-:Y:S02]  /*1980*/  LEA R92, P2, R50.reuse, c[0x0][0x170], 0x1 ;  /* 0x00005c00325c7a11 */ /* 0x040fe400078408ff */
[----:B------:R-:W-:Y:S01]  /*1990*/  IADD3.X R51, R69, R85, R56, P0, P1 ;  /* 0x0000005545337210 */ /* 0x000fe200007e2438 */
[----:B0-----:R0:W3:Y:S03]  /*19a0*/  LDG.E.CONSTANT R81, [R46.64] ;  /* 0x0000000a2e517981 */ /* 0x0010e6000c1e9900 */
[----:B------:R-:W-:Y:S02]  /*19b0*/  LEA.HI.X R93, R50, c[0x0][0x174], R51, 0x1, P2 ;  /* 0x00005d00325d7a11 */ /* 0x000fe400010f0c33 */
[----:B------:R-:W-:-:S03]  /*19c0*/  IADD3 R51, P0, P1, R18, R48, R33 ;  /* 0x0000003012337210 */ /* 0x000fc6000791e021 */
[----:B------:R-:W3:Y:S01]  /*19d0*/  LDG.E.CONSTANT R80, [R92.64] ;  /* 0x0000000a5c507981 */ /* 0x000ee2000c1e9900 */
[----:B------:R-:W-:Y:S02]  /*19e0*/  LEA R50, P2, R51, c[0x0][0x170], 0x1 ;  /* 0x00005c0033327a11 */ /* 0x000fe400078408ff */
[-C--:B------:R-:W-:Y:S02]  /*19f0*/  IADD3.X R84, R70, R85.reuse, R57, P0, P1 ;  /* 0x0000005546547210 */ /* 0x080fe400007e2439 */
[----:B0-----:R-:W-:Y:S02]  /*1a00*/  IADD3 R47, P0, P1, R19, R48, R34 ;  /* 0x00000030132f7210 */ /* 0x001fe4000791e022 */
[----:B------:R-:W-:Y:S02]  /*1a10*/  LEA.HI.X R51, R51, c[0x0][0x174], R84, 0x1, P2 ;  /* 0x00005d0033337a11 */ /* 0x000fe400010f0c54 */
[----:B------:R-:W-:Y:S02]  /*1a20*/  LEA R46, P2, R47, c[0x0][0x170], 0x1 ;  /* 0x00005c002f2e7a11 */ /* 0x000fe400078408ff */
[----:B------:R-:W-:Y:S01]  /*1a30*/  IADD3.X R84, R71, R85, R58, P0, P1 ;  /* 0x0000005547547210 */ /* 0x000fe200007e243a */
[----:B-1----:R4:W3:Y:S03]  /*1a40*/  LDG.E.CONSTANT R83, [R50.64] ;  /* 0x0000000a32537981 */ /* 0x0028e6000c1e9900 */
[----:B------:R-:W-:-:S02]  /*1a50*/  LEA.HI.X R47, R47, c[0x0][0x174], R84, 0x1, P2 ;  /* 0x00005d002f2f7a11 */ /* 0x000fc400010f0c54 */
[----:B------:R-:W-:-:S03]  /*1a60*/  IADD3 R48, P0, P1, R20, R48, R35 ;  /* 0x0000003014307210 */ /* 0x000fc6000791e023 */
[----:B------:R0:W3:Y:S01]  /*1a70*/  LDG.E.CONSTANT R89, [R46.64] ;  /* 0x0000000a2e597981 */ /* 0x0000e2000c1e9900 */
[----:B------:R-:W-:Y:S02]  /*1a80*/  IADD3.X R85, R72, R85, R59, P0, P1 ;  /* 0x0000005548557210 */ /* 0x000fe400007e243b */
[----:B------:R-:W-:-:S04]  /*1a90*/  LEA R84, P0, R48, c[0x0][0x170], 0x1 ;  /* 0x00005c0030547a11 */ /* 0x000fc800078008ff */
[----:B------:R-:W-:-:S05]  /*1aa0*/  LEA.HI.X R85, R48, c[0x0][0x174], R85, 0x1, P0 ;  /* 0x00005d0030557a11 */ /* 0x000fca00000f0c55 */
[----:B------:R1:W3:Y:S01]  /*1ab0*/  LDG.E.CONSTANT R84, [R84.64] ;  /* 0x0000000a54547981 */ /* 0x0002e2000c1e9900 */
[----:B0-----:R-:W-:Y:S02]  /*1ac0*/  PRMT R47, RZ, 0x7610, R44 ;  /* 0x00007610ff2f7816 */ /* 0x001fe4000000002c */
[----:B------:R-:W-:-:S05]  /*1ad0*/  PRMT R49, RZ, 0x7610, R49 ;  /* 0x00007610ff317816 */ /* 0x000fca0000000031 */
[----:B------:R-:W-:Y:S02]  /*1ae0*/  FFMA.FTZ R90, R47, R49, R90 ;  /* 0x000000312f5a7223 */ /* 0x000fe4000001005a */
[----:B------:R-:W0:Y:S01]  /*1af0*/  LDS.64 R48, [R21+0x10] ;  /* 0x0000100015307984 */ /* 0x000e220000000a00 */
[--C-:B------:R-:W-:Y:S02]  /*1b00*/  PRMT R44, RZ, 0x5410, R45.reuse ;  /* 0x00005410ff2c7816 */ /* 0x100fe4000000002d */
[--C-:B-----5:R-:W-:Y:S02]  /*1b10*/  PRMT R46, RZ, 0x5410, R88.reuse ;  /* 0x00005410ff2e7816 */ /* 0x120fe40000000058 */
[----:B------:R-:W-:Y:S02]  /*1b20*/  PRMT R45, RZ, 0x7610, R45 ;  /* 0x00007610ff2d7816 */ /* 0x000fe4000000002d */
[----:B------:R-:W-:Y:S01]  /*1b30*/  PRMT R88, RZ, 0x7610, R88 ;  /* 0x00007610ff587816 */ /* 0x000fe20000000058 */
[----:B------:R-:W-:Y:S01]  /*1b40*/  FFMA.FTZ R44, R44, R46, R91 ;  /* 0x0000002e2c2c7223 */ /* 0x000fe2000001005b */
[----:B------:R-:W-:-:S03]  /*1b50*/  PRMT R46, RZ, 0x5410, R86 ;  /* 0x00005410ff2e7816 */ /* 0x000fc60000000056 */
[----:B------:R-:W-:Y:S01]  /*1b60*/  FFMA.FTZ R88, R45, R88, R90 ;  /* 0x000000582d587223 */ /* 0x000fe2000001005a */
[----:B------:R-:W-:Y:S02]  /*1b70*/  PRMT R86, RZ, 0x7610, R86 ;  /* 0x00007610ff567816 */ /* 0x000fe40000000056 */
[----:B0-----:R-:W-:-:S05]  /*1b80*/  PRMT R45, RZ, 0x5410, R48 ;  /* 0x00005410ff2d7816 */ /* 0x001fca0000000030 */
[----:B------:R-:W-:Y:S02]  /*1b90*/  FFMA.FTZ R46, R45, R46, R44 ;  /* 0x0000002e2d2e7223 */ /* 0x000fe4000001002c */
[----:B------:R-:W1:Y:S01]  /*1ba0*/  LDS.64 R44, [R21+0x18] ;  /* 0x00001800152c7984 */ /* 0x000e620000000a00 */
[----:B------:R-:W-:-:S05]  /*1bb0*/  PRMT R47, RZ, 0x7610, R48 ;  /* 0x00007610ff2f7816 */ /* 0x000fca0000000030 */
[----:B------:R-:W-:Y:S01]  /*1bc0*/  FFMA.FTZ R86, R47, R86, R88 ;  /* 0x000000562f567223 */ /* 0x000fe20000010058 */
[--C-:B------:R-:W-:Y:S02]  /*1bd0*/  PRMT R47, RZ, 0x5410, R49.reuse ;  /* 0x00005410ff2f7816 */ /* 0x100fe40000000031 */
[----:B------:R-:W-:Y:S02]  /*1be0*/  PRMT R49, RZ, 0x7610, R49 ;  /* 0x00007610ff317816 */ /* 0x000fe40000000031 */
[----:B-1----:R-:W-:Y:S02]  /*1bf0*/  PRMT R85, RZ, 0x7610, R44 ;  /* 0x00007610ff557816 */ /* 0x002fe4000000002c */
[----:B------:R-:W-:-:S04]  /*1c00*/  IADD3 R77, R77, 0x4, RZ ;  /* 0x000000044d4d7810 */ /* 0x000fc80007ffe0ff */
[----:B------:R-:W-:Y:S02]  /*1c10*/  ISETP.GE.AND P1, PT, R77, UR5, PT ;  /* 0x000000054d007c0c */ /* 0x000fe4000bf26270 */
[----:B--2---:R-:W-:-:S05]  /*1c20*/  PRMT R48, RZ, 0x5410, R87 ;  /* 0x00005410ff307816 */ /* 0x004fca0000000057 */
[----:B------:R-:W-:Y:S02]  /*1c30*/  FFMA.FTZ R48, R47, R48, R46 ;  /* 0x000000302f307223 */ /* 0x000fe4000001002e */
[----:B------:R-:W0:Y:S01]  /*1c40*/  LDS.64 R46, [R21+0x20] ;  /* 0x00002000152e7984 */ /* 0x000e220000000a00 */
[----:B------:R-:W-:-:S05]  /*1c50*/  PRMT R87, RZ, 0x7610, R87 ;  /* 0x00007610ff577816 */ /* 0x000fca0000000057 */
[----:B------:R-:W-:Y:S01]  /*1c60*/  FFMA.FTZ R86, R49, R87, R86 ;  /* 0x0000005731567223 */ /* 0x000fe20000010056 */
[----:B------:R-:W-:Y:S02]  /*1c70*/  PRMT R49, RZ, 0x5410, R44 ;  /* 0x00005410ff317816 */ /* 0x000fe4000000002c */
[----:B----4-:R-:W-:-:S05]  /*1c80*/  PRMT R50, RZ, 0x5410, R79 ;  /* 0x00005410ff327816 */ /* 0x010fca000000004f */
[----:B------:R-:W-:Y:S02]  /*1c90*/  FFMA.FTZ R87, R49, R50, R48 ;  /* 0x0000003231577223 */ /* 0x000fe40000010030 */
[----:B------:R-:W1:Y:S01]  /*1ca0*/  LDS.64 R48, [R21+0x28] ;  /* 0x0000280015307984 */ /* 0x000e620000000a00 */
[----:B------:R-:W-:Y:S02]  /*1cb0*/  PRMT R79, RZ, 0x7610, R79 ;  /* 0x00007610ff4f7816 */ /* 0x000fe4000000004f */
[----:B------:R-:W-:Y:S01]  /*1cc0*/  PRMT R44, RZ, 0x5410, R45 ;  /* 0x00005410ff2c7816 */ /* 0x000fe2000000002d */
[----:B------:R-:W2:Y:S02]  /*1cd0*/  LDS.64 R50, [R21+0x30] ;  /* 0x0000300015327984 */ /* 0x000ea40000000a00 */
[----:B------:R-:W-:Y:S01]  /*1ce0*/  FFMA.FTZ R79, R85, R79, R86 ;  /* 0x0000004f554f7223 */ /* 0x000fe20000010056 */
[--C-:B------:R-:W-:Y:S02]  /*1cf0*/  PRMT R85, RZ, 0x5410, R78.reuse ;  /* 0x00005410ff557816 */ /* 0x100fe4000000004e */
[----:B------:R-:W-:-:S03]  /*1d00*/  PRMT R78, RZ, 0x7610, R78 ;  /* 0x00007610ff4e7816 */ /* 0x000fc6000000004e */
[----:B------:R-:W-:Y:S01]  /*1d10*/  FFMA.FTZ R85, R44, R85, R87 ;  /* 0x000000552c557223 */ /* 0x000fe20000010057 */
[----:B------:R-:W-:Y:S02]  /*1d20*/  PRMT R44, RZ, 0x7610, R45 ;  /* 0x00007610ff2c7816 */ /* 0x000fe4000000002d */
[----:B------:R-:W-:-:S03]  /*1d30*/  PRMT R45, RZ, 0x5410, R82 ;  /* 0x00005410ff2d7816 */ /* 0x000fc60000000052 */
[----:B------:R-:W-:Y:S01]  /*1d40*/  FFMA.FTZ R44, R44, R78, R79 ;  /* 0x0000004e2c2c7223 */ /* 0x000fe2000001004f */
[----:B0-----:R-:W-:Y:S02]  /*1d50*/  PRMT R78, RZ, 0x5410, R46 ;  /* 0x00005410ff4e7816 */ /* 0x001fe4000000002e */
[----:B------:R-:W-:-:S03]  /*1d60*/  PRMT R82, RZ, 0x7610, R82 ;  /* 0x00007610ff527816 */ /* 0x000fc60000000052 */
[----:B------:R-:W-:Y:S01]  /*1d70*/  FFMA.FTZ R78, R78, R45, R85 ;  /* 0x0000002d4e4e7223 */ /* 0x000fe20000010055 */
[----:B------:R-:W-:Y:S02]  /*1d80*/  PRMT R45, RZ, 0x7610, R46 ;  /* 0x00007610ff2d7816 */ /* 0x000fe4000000002e */
[----:B---3--:R-:W-:-:S03]  /*1d90*/  PRMT R46, RZ, 0x5410, R81 ;  /* 0x00005410ff2e7816 */ /* 0x008fc60000000051 */
[----:B------:R-:W-:Y:S01]  /*1da0*/  FFMA.FTZ R44, R45, R82, R44 ;  /* 0x000000522d2c7223 */ /* 0x000fe2000001002c */
[--C-:B------:R-:W-:Y:S02]  /*1db0*/  PRMT R45, RZ, 0x5410, R47.reuse ;  /* 0x00005410ff2d7816 */ /* 0x100fe4000000002f */
[----:B------:R-:W-:Y:S02]  /*1dc0*/  PRMT R47, RZ, 0x7610, R47 ;  /* 0x00007610ff2f7816 */ /* 0x000fe4000000002f */
[----:B------:R-:W-:Y:S01]  /*1dd0*/  PRMT R81, RZ, 0x7610, R81 ;  /* 0x00007610ff517816 */ /* 0x000fe20000000051 */
[----:B------:R-:W-:Y:S01]  /*1de0*/  FFMA.FTZ R45, R45, R46, R78 ;  /* 0x0000002e2d2d7223 */ /* 0x000fe2000001004e */
        /* <DEDUP_REMOVED lines=11> */
[--C-:B--2---:R-:W-:Y:S02]  /*1ea0*/  PRMT R46, RZ, 0x5410, R50.reuse ;  /* 0x00005410ff2e7816 */ /* 0x104fe40000000032 */
[----:B------:R-:W-:Y:S02]  /*1eb0*/  PRMT R47, RZ, 0x5410, R89 ;  /* 0x00005410ff2f7816 */ /* 0x000fe40000000059 */
        /* <DEDUP_REMOVED lines=15> */
.L_x_15859:
[----:B01----:R-:W-:Y:S01]  /*1fb0*/  FADD.FTZ R51, R51, R44 ;  /* 0x0000002c33337221 */ /* 0x003fe20000010000 */
[----:B------:R-:W-:Y:S05]  /*1fc0*/  BRA.DIV ~URZ, `(.L_x_15807) ;  /* 0x000041627f007947 */ /* 0x000fea000b800000 */
[----:B------:R0:W1:Y:S02]  /*1fd0*/  SHFL.BFLY PT, R44, R51, 0x1, 0x1f ;  /* 0x0c201f00332c7f89 */ /* 0x00006400000e0000 */
.L_x_15860:
        /* <DEDUP_REMOVED lines=9> */
.L_x_15809:
[----:B------:R-:W-:Y:S05]  /*2070*/  BSYNC B1 ;  /* 0x0000000000017941 */ /* 0x000fea0003800000 */
.L_x_15808:
[----:B------:R-:W-:Y:S02]  /*2080*/  IADD3 R74, P0, R74, 0x10, RZ ;  /* 0x000000104a4a7810 */ /* 0x000fe40007f1e0ff */
[----:B-1----:R-:W-:Y:S02]  /*2090*/  IADD3 R76, R76, 0x80, RZ ;  /* 0x000000804c4c7810 */ /* 0x002fe40007ffe0ff */
[----:B------:R-:W-:Y:S01]  /*20a0*/  IADD3 R73, R73, 0x20, RZ ;  /* 0x0000002049497810 */ /* 0x000fe20007ffe0ff */
[----:B------:R-:W-:Y:S01]  /*20b0*/  IMAD.X R75, RZ, RZ, R75, P0 ;  /* 0x000000ffff4b7224 */ /* 0x000fe200000e064b */
[----:B0-----:R-:W-:Y:S05]  /*20c0*/  @!P1 BRA `(.L_x_15810) ;  /* 0xfffff42000009947 */ /* 0x001fea000383ffff */
[----:B------:R-:W-:Y:S05]  /*20d0*/  BRA `(.L_x_15804) ;  /* 0x00000cf000007947 */ /* 0x000fea0003800000 */
.L_x_15805:
[C---:B------:R-:W-:Y:S01]  /*20e0*/  IADD3 R44, P0, R3.reuse, R44, RZ ;  /* 0x0000002c032c7210 */ /* 0x040fe20007f1e0ff */
[----:B------:R-:W-:-:S02]  /*20f0*/  IMAD R75, R3, 0x8, R6 ;  /* 0x00000008034b7824 */ /* 0x000fc400078e0206 */
[----:B------:R-:W-:Y:S01]  /*2100*/  IMAD.U32 R76, RZ, RZ, UR7 ;  /* 0x00000007ff4c7e24 */ /* 0x000fe2000f8e00ff */
[----:B------:R-:W-:Y:S01]  /*2110*/  LEA.HI.X.SX32 R77, R3, R46, 0x1, P0 ;  /* 0x0000002e034d7211 */ /* 0x000fe200000f0eff */
[----:B------:R-:W-:Y:S01]  /*2120*/  IMAD.MOV.U32 R6, RZ, RZ, -0x800001 ;  /* 0xff7fffffff067424 */ /* 0x000fe200078e00ff */
[----:B------:R-:W-:Y:S01]  /*2130*/  LEA R74, P0, R44, c[0x0][0x188], 0x2 ;  /* 0x000062002c4a7a11 */ /* 0x000fe200078010ff */
[----:B------:R-:W-:Y:S01]  /*2140*/  IMAD.MOV.U32 R79, RZ, RZ, R3 ;  /* 0x000000ffff4f7224 */ /* 0x000fe200078e0003 */
[----:B------:R-:W-:Y:S02]  /*2150*/  IADD3 R76, -R76, 0x1, R75 ;  /* 0x000000014c4c7810 */ /* 0x000fe40007ffe14b */
[----:B------:R-:W-:Y:S02]  /*2160*/  LEA.HI.X R77, R44, c[0x0][0x18c], R77, 0x2, P0 ;  /* 0x000063002c4d7a11 */ /* 0x000fe400000f144d */
[----:B------:R-:W-:Y:S02]  /*2170*/  LEA R78, R75, 0x100, 0x2 ;  /* 0x000001004b4e7811 */ /* 0x000fe400078e10ff */
.L_x_15815:
        /* <DEDUP_REMOVED lines=17> */
[----:B------:R-:W-:Y:S02]  /*2290*/  IADD3 R51, P2, P4, R9, R48, R24 ;  /* 0x0000003009337210 */ /* 0x000fe40007c5e018 */
[----:B------:R-:W-:Y:S01]  /*22a0*/  LEA.HI.X R47, R80, c[0x0][0x174], R47, 0x1, P1 ;  /* 0x00005d00502f7a11 */ /* 0x000fe200008f0c2f */
[----:B------:R0:W2:Y:S01]  /*22b0*/  LDG.E.CONSTANT R82, [R44.64] ;  /* 0x0000000a2c527981 */ /* 0x0000a2000c1e9900 */
[----:B------:R-:W-:-:S02]  /*22c0*/  LEA R50, P0, R51, c[0x0][0x170], 0x1 ;  /* 0x00005c0033327a11 */ /* 0x000fc400078008ff */
[----:B------:R-:W-:Y:S01]  /*22d0*/  IADD3.X R80, R61, R49, R38, P2, P4 ;  /* 0x000000313d507210 */ /* 0x000fe200017e8426 */
[----:B------:R1:W3:Y:S03]  /*22e0*/  LDG.E.CONSTANT R83, [R46.64] ;  /* 0x0000000a2e537981 */ /* 0x0002e6000c1e9900 */
[----:B------:R-:W-:Y:S02]  /*22f0*/  LEA.HI.X R51, R51, c[0x0][0x174], R80, 0x1, P0 ;  /* 0x00005d0033337a11 */ /* 0x000fe400000f0c50 */
[----:B------:R-:W-:-:S03]  /*2300*/  IADD3 R81, P0, P1, R10, R48, R25 ;  /* 0x000000300a517210 */ /* 0x000fc6000791e019 */
[----:B------:R4:W5:Y:S01]  /*2310*/  LDG.E.CONSTANT R50, [R50.64] ;  /* 0x0000000a32327981 */ /* 0x000962000c1e9900 */
[C---:B------:R-:W-:Y:S02]  /*2320*/  LEA R80, P2, R81.reuse, c[0x0][0x170], 0x1 ;  /* 0x00005c0051507a11 */ /* 0x040fe400078408ff */
[----:B------:R-:W-:Y:S01]  /*2330*/  IADD3.X R84, R62, R49, R39, P0, P1 ;  /* 0x000000313e547210 */ /* 0x000fe200007e2427 */
[----:B-1----:R-:W4:Y:S03]  /*2340*/  LDS.64 R46, [R21] ;  /* 0x00000000152e7984 */ /* 0x002f260000000a00 */
[----:B------:R-:W-:-:S05]  /*2350*/  LEA.HI.X R81, R81, c[0x0][0x174], R84, 0x1, P2 ;  /* 0x00005d0051517a11 */ /* 0x000fca00010f0c54 */
[----:B------:R1:W5:Y:S01]  /*2360*/  LDG.E.CONSTANT R80, [R80.64] ;  /* 0x0000000a50507981 */ /* 0x000362000c1e9900 */
[----:B------:R-:W-:-:S04]  /*2370*/  IADD3 R84, P0, P1, R11, R48, R26 ;  /* 0x000000300b547210 */ /* 0x000fc8000791e01a */
[----:B------:R-:W-:Y:S02]  /*2380*/  LEA R86, P2, R84, c[0x0][0x170], 0x1 ;  /* 0x00005c0054567a11 */ /* 0x000fe400078408ff */
[----:B0-----:R-:W-:-:S04]  /*2390*/  IADD3.X R45, R63, R49, R40, P0, P1 ;  /* 0x000000313f2d7210 */ /* 0x001fc800007e2428 */
[----:B------:R-:W-:Y:S02]  /*23a0*/  LEA.HI.X R87, R84, c[0x0][0x174], R45, 0x1, P2 ;  /* 0x00005d0054577a11 */ /* 0x000fe400010f0c2d */
[----:B------:R-:W0:Y:S04]  /*23b0*/  LDS.64 R44, [R21+0x8] ;  /* 0x00000800152c7984 */ /* 0x000e280000000a00 */
[----:B------:R0:W5:Y:S01]  /*23c0*/  LDG.E.CONSTANT R86, [R86.64] ;  /* 0x0000000a56567981 */ /* 0x000162000c1e9900 */
[----:B------:R-:W-:-:S04]  /*23d0*/  IADD3 R85, P0, P1, R12, R48, R27 ;  /* 0x000000300c557210 */ /* 0x000fc8000791e01b */
[----:B------:R-:W-:Y:S02]  /*23e0*/  LEA R84, P2, R85, c[0x0][0x170], 0x1 ;  /* 0x00005c0055547a11 */ /* 0x000fe400078408ff */
[----:B------:R-:W-:-:S04]  /*23f0*/  IADD3.X R88, R64, R49, R41, P0, P1 ;  /* 0x0000003140587210 */ /* 0x000fc800007e2429 */
[----:B------:R-:W-:-:S05]  /*2400*/  LEA.HI.X R85, R85, c[0x0][0x174], R88, 0x1, P2 ;  /* 0x00005d0055557a11 */ /* 0x000fca00010f0c58 */
[----:B------:R0:W5:Y:S01]  /*2410*/  LDG.E.CONSTANT R84, [R84.64] ;  /* 0x0000000a54547981 */ /* 0x000162000c1e9900 */
[--C-:B----4-:R-:W-:Y:S02]  /*2420*/  PRMT R51, RZ, 0x5410, R47.reuse ;  /* 0x00005410ff337816 */ /* 0x110fe4000000002f */
[----:B------:R-:W-:Y:S02]  /*2430*/  PRMT R47, RZ, 0x7610, R47 ;  /* 0x00007610ff2f7816 */ /* 0x000fe4000000002f */
[--C-:B--2---:R-:W-:Y:S02]  /*2440*/  PRMT R88, RZ, 0x5410, R82.reuse ;  /* 0x00005410ff587816 */ /* 0x104fe40000000052 */
[----:B------:R-:W-:-:S03]  /*2450*/  PRMT R82, RZ, 0x7610, R82 ;  /* 0x00007610ff527816 */ /* 0x000fc60000000052 */
[----:B------:R-:W-:Y:S02]  /*2460*/  FMUL.FTZ R51, R51, R88 ;  /* 0x0000005833337220 */ /* 0x000fe40000410000 */
[----:B-1----:R-:W-:Y:S01]  /*2470*/  FMUL.FTZ R81, R47, R82 ;  /* 0x000000522f517220 */ /* 0x002fe20000410000 */
[----:B------:R-:W-:Y:S02]  /*2480*/  PRMT R47, RZ, 0x5410, R46 ;  /* 0x00005410ff2f7816 */ /* 0x000fe4000000002e */
[----:B---3--:R-:W-:-:S05]  /*2490*/  PRMT R82, RZ, 0x5410, R83 ;  /* 0x00005410ff527816 */ /* 0x008fca0000000053 */
[----:B------:R-:W-:Y:S01]  /*24a0*/  FFMA.FTZ R47, R47, R82, R51 ;  /* 0x000000522f2f7223 */ /* 0x000fe20000010033 */
[----:B0-----:R-:W-:Y:S02]  /*24b0*/  PRMT R82, RZ, 0x5410, R44 ;  /* 0x00005410ff527816 */ /* 0x001fe4000000002c */
[----:B-----5:R-:W-:Y:S02]  /*24c0*/  PRMT R51, RZ, 0x5410, R50 ;  /* 0x00005410ff337816 */ /* 0x020fe40000000032 */
        /* <DEDUP_REMOVED lines=10> */
[----:B------:R-:W0:Y:S01]  /*2570*/  LDS.64 R46, [R21+0x10] ;  /* 0x00001000152e7984 */ /* 0x000e220000000a00 */
[----:B------:R-:W-:Y:S01]  /*2580*/  PRMT R90, RZ, 0x7610, R80 ;  /* 0x00007610ff5a7816 */ /* 0x000fe20000000050 */
[----:B------:R-:W-:Y:S01]  /*2590*/  FFMA.FTZ R89, R44, R89, R51 ;  /* 0x000000592c597223 */ /* 0x000fe20000010033 */
[----:B------:R-:W-:-:S03]  /*25a0*/  IADD3 R51, P0, P1, R13, R48, R28 ;  /* 0x000000300d337210 */ /* 0x000fc6000791e01c */
[----:B------:R-:W-:Y:S01]  /*25b0*/  FFMA.FTZ R90, R45, R90, R50 ;  /* 0x0000005a2d5a7223 */ /* 0x000fe20000010032 */
[----:B------:R-:W-:Y:S02]  /*25c0*/  LEA R82, P2, R51, c[0x0][0x170], 0x1 ;  /* 0x00005c0033527a11 */ /* 0x000fe400078408ff */
[----:B------:R-:W-:-:S04]  /*25d0*/  IADD3.X R50, R65, R49, R52, P0, P1 ;  /* 0x0000003141327210 */ /* 0x000fc800007e2434 */
[----:B------:R-:W-:-:S05]  /*25e0*/  LEA.HI.X R83, R51, c[0x0][0x174], R50, 0x1, P2 ;  /* 0x00005d0033537a11 */ /* 0x000fca00010f0c32 */
[----:B------:R0:W2:Y:S01]  /*25f0*/  LDG.E.CONSTANT R87, [R82.64] ;  /* 0x0000000a52577981 */ /* 0x0000a2000c1e9900 */
[----:B------:R-:W-:-:S04]  /*2600*/  IADD3 R44, P0, P1, R14, R48, R29 ;  /* 0x000000300e2c7210 */ /* 0x000fc8000791e01d */
[----:B------:R-:W-:Y:S02]  /*2610*/  LEA R80, P2, R44, c[0x0][0x170], 0x1 ;  /* 0x00005c002c507a11 */ /* 0x000fe400078408ff */
[----:B------:R-:W-:-:S04]  /*2620*/  IADD3.X R45, R66, R49, R53, P0, P1 ;  /* 0x00000031422d7210 */ /* 0x000fc800007e2435 */
[----:B------:R-:W-:-:S05]  /*2630*/  LEA.HI.X R81, R44, c[0x0][0x174], R45, 0x1, P2 ;  /* 0x00005d002c517a11 */ /* 0x000fca00010f0c2d */
[----:B------:R1:W3:Y:S01]  /*2640*/  LDG.E.CONSTANT R80, [R80.64] ;  /* 0x0000000a50507981 */ /* 0x0002e2000c1e9900 */
[----:B------:R-:W-:-:S04]  /*2650*/  IADD3 R44, P0, P1, R15, R48, R30 ;  /* 0x000000300f2c7210 */ /* 0x000fc8000791e01e */
[C---:B------:R-:W-:Y:S02]  /*2660*/  LEA R50, P2, R44.reuse, c[0x0][0x170], 0x1 ;  /* 0x00005c002c327a11 */ /* 0x040fe400078408ff */
[----:B------:R-:W-:Y:S02]  /*2670*/  IADD3.X R45, R67, R49, R54, P0, P1 ;  /* 0x00000031432d7210 */ /* 0x000fe400007e2436 */
[----:B0-----:R-:W-:Y:S02]  /*2680*/  PRMT R82, RZ, 0x5410, R46 ;  /* 0x00005410ff527816 */ /* 0x001fe4000000002e */
[----:B------:R-:W-:Y:S02]  /*2690*/  LEA.HI.X R51, R44, c[0x0][0x174], R45, 0x1, P2 ;  /* 0x00005d002c337a11 */ /* 0x000fe400010f0c2d */
[----:B------:R-:W-:Y:S02]  /*26a0*/  IADD3 R45, P0, P1, R16, R48, R31 ;  /* 0x00000030102d7210 */ /* 0x000fe4000791e01f */
[----:B-1----:R-:W-:-:S02]  /*26b0*/  PRMT R81, RZ, 0x5410, R86 ;  /* 0x00005410ff517816 */ /* 0x002fc40000000056 */
[----:B------:R-:W-:Y:S02]  /*26c0*/  LEA R44, P2, R45, c[0x0][0x170], 0x1 ;  /* 0x00005c002d2c7a11 */ /* 0x000fe400078408ff */
[----:B------:R-:W-:Y:S01]  /*26d0*/  IADD3.X R88, R68, R49, R55, P0, P1 ;  /* 0x0000003144587210 */ /* 0x000fe200007e2437 */
[----:B------:R-:W-:Y:S01]  /*26e0*/  FFMA.FTZ R89, R82, R81, R89 ;  /* 0x0000005152597223 */ /* 0x000fe20000010059 */
[----:B------:R-:W-:Y:S01]  /*26f0*/  IADD3 R83, P0, P1, R17, R48, R32 ;  /* 0x0000003011537210 */ /* 0x000fe2000791e020 */
[----:B------:R0:W4:Y:S01]  /*2700*/  LDG.E.CONSTANT R81, [R50.64] ;  /* 0x0000000a32517981 */ /* 0x000122000c1e9900 */
[----:B------:R-:W-:Y:S02]  /*2710*/  LEA.HI.X R45, R45, c[0x0][0x174], R88, 0x1, P2 ;  /* 0x00005d002d2d7a11 */ /* 0x000fe400010f0c58 */
[----:B------:R-:W-:Y:S02]  /*2720*/  LEA R92, P2, R83, c[0x0][0x170], 0x1 ;  /* 0x00005c00535c7a11 */ /* 0x000fe400078408ff */
[----:B------:R-:W-:Y:S01]  /*2730*/  IADD3.X R88, R69, R49, R56, P0, P1 ;  /* 0x0000003145587210 */ /* 0x000fe200007e2438 */
[----:B------:R1:W5:Y:S03]  /*2740*/  LDG.E.CONSTANT R82, [R44.64] ;  /* 0x0000000a2c527981 */ /* 0x000366000c1e9900 */
[----:B------:R-:W-:-:S02]  /*2750*/  LEA.HI.X R93, R83, c[0x0][0x174], R88, 0x1, P2 ;  /* 0x00005d00535d7a11 */ /* 0x000fc400010f0c58 */
[----:B------:R-:W-:-:S04]  /*2760*/  IADD3 R83, P0, P1, R18, R48, R33 ;  /* 0x0000003012537210 */ /* 0x000fc8000791e021 */
[----:B0-----:R-:W-:Y:S02]  /*2770*/  LEA R50, P2, R83, c[0x0][0x170], 0x1 ;  /* 0x00005c0053327a11 */ /* 0x001fe400078408ff */
[----:B------:R-:W-:-:S04]  /*2780*/  IADD3.X R88, R70, R49, R57, P0, P1 ;  /* 0x0000003146587210 */ /* 0x000fc800007e2439 */
[----:B------:R-:W-:Y:S02]  /*2790*/  LEA.HI.X R51, R83, c[0x0][0x174], R88, 0x1, P2 ;  /* 0x00005d0053337a11 */ /* 0x000fe400010f0c58 */
[----:B------:R-:W5:Y:S01]  /*27a0*/  LDG.E.CONSTANT R83, [R92.64] ;  /* 0x0000000a5c537981 */ /* 0x000f62000c1e9900 */
[----:B-1----:R-:W-:-:S03]  /*27b0*/  IADD3 R45, P0, P1, R19, R48, R34 ;  /* 0x00000030132d7210 */ /* 0x002fc6000791e022 */
[----:B------:R0:W5:Y:S01]  /*27c0*/  LDG.E.CONSTANT R85, [R50.64] ;  /* 0x0000000a32557981 */ /* 0x000162000c1e9900 */
[----:B------:R-:W-:Y:S02]  /*27d0*/  LEA R44, P2, R45, c[0x0][0x170], 0x1 ;  /* 0x00005c002d2c7a11 */ /* 0x000fe400078408ff */
[----:B------:R-:W-:-:S04]  /*27e0*/  IADD3.X R88, R71, R49, R58, P0, P1 ;  /* 0x0000003147587210 */ /* 0x000fc800007e243a */
[----:B------:R-:W-:Y:S02]  /*27f0*/  LEA.HI.X R45, R45, c[0x0][0x174], R88, 0x1, P2 ;  /* 0x00005d002d2d7a11 */ /* 0x000fe400010f0c58 */
[----:B------:R-:W-:Y:S01]  /*2800*/  IADD3 R91, P0, P1, R20, R48, R35 ;  /* 0x00000030145b7210 */ /* 0x000fe2000791e023 */
[----:B0-----:R-:W-:Y:S04]  /*2810*/  LDS.64 R50, [R21+0x30] ;  /* 0x0000300015327984 */ /* 0x001fe80000000a00 */
[----:B------:R0:W5:Y:S01]  /*2820*/  LDG.E.CONSTANT R88, [R44.64] ;  /* 0x0000000a2c587981 */ /* 0x000162000c1e9900 */
[----:B------:R-:W-:Y:S02]  /*2830*/  IADD3.X R49, R72, R49, R59, P0, P1 ;  /* 0x0000003148317210 */ /* 0x000fe400007e243b */
[----:B------:R-:W-:-:S04]  /*2840*/  LEA R48, P0, R91, c[0x0][0x170], 0x1 ;  /* 0x00005c005b307a11 */ /* 0x000fc800078008ff */
[----:B------:R-:W-:-:S05]  /*2850*/  LEA.HI.X R49, R91, c[0x0][0x174], R49, 0x1, P0 ;  /* 0x00005d005b317a11 */ /* 0x000fca00000f0c31 */
[----:B------:R1:W5:Y:S01]  /*2860*/  LDG.E.CONSTANT R91, [R48.64] ;  /* 0x0000000a305b7981 */ /* 0x000362000c1e9900 */
[----:B0-----:R-:W-:Y:S02]  /*2870*/  PRMT R45, RZ, 0x7610, R46 ;  /* 0x00007610ff2d7816 */ /* 0x001fe4000000002e */
[----:B------:R-:W-:Y:S02]  /*2880*/  PRMT R86, RZ, 0x7610, R86 ;  /* 0x00007610ff567816 */ /* 0x000fe40000000056 */
[----:B------:R-:W-:-:S03]  /*2890*/  PRMT R44, RZ, 0x5410, R47 ;  /* 0x00005410ff2c7816 */ /* 0x000fc6000000002f */
[----:B------:R-:W-:Y:S01]  /*28a0*/  FFMA.FTZ R86, R45, R86, R90 ;  /* 0x000000562d567223 */ /* 0x000fe2000001005a */
[----:B------:R-:W-:-:S05]  /*28b0*/  PRMT R45, RZ, 0x5410, R84 ;  /* 0x00005410ff2d7816 */ /* 0x000fca0000000054 */
[----:B------:R-:W-:Y:S02]  /*28c0*/  FFMA.FTZ R89, R44, R45, R89 ;  /* 0x0000002d2c597223 */ /* 0x000fe40000010059 */
[----:B------:R-:W0:Y:S01]  /*28d0*/  LDS.64 R44, [R21+0x18] ;  /* 0x00001800152c7984 */ /* 0x000e220000000a00 */
[----:B------:R-:W-:Y:S02]  /*28e0*/  PRMT R47, RZ, 0x7610, R47 ;  /* 0x00007610ff2f7816 */ /* 0x000fe4000000002f */
[----:B------:R-:W-:-:S05]  /*28f0*/  PRMT R84, RZ, 0x7610, R84 ;  /* 0x00007610ff547816 */ /* 0x000fca0000000054 */
[----:B------:R-:W-:Y:S01]  /*2900*/  FFMA.FTZ R84, R47, R84, R86 ;  /* 0x000000542f547223 */ /* 0x000fe20000010056 */
[--C-:B0-----:R-:W-:Y:S02]  /*2910*/  PRMT R46, RZ, 0x5410, R44.reuse ;  /* 0x00005410ff2e7816 */ /* 0x101fe4000000002c */
[----:B-1----:R-:W-:Y:S02]  /*2920*/  PRMT R49, RZ, 0x7610, R44 ;  /* 0x00007610ff317816 */ /* 0x002fe4000000002c */
[--C-:B------:R-:W-:Y:S02]  /*2930*/  PRMT R44, RZ, 0x5410, R45.reuse ;  /* 0x00005410ff2c7816 */ /* 0x100fe4000000002d */
[----:B------:R-:W-:Y:S02]  /*2940*/  PRMT R45, RZ, 0x7610, R45 ;  /* 0x00007610ff2d7816 */ /* 0x000fe4000000002d */
[----:B------:R-:W-:-:S04]  /*2950*/  IADD3 R79, R79, 0x4, RZ ;  /* 0x000000044f4f7810 */ /* 0x000fc80007ffe0ff */
[----:B------:R-:W-:Y:S02]  /*2960*/  ISETP.GE.AND P1, PT, R79, UR5, PT ;  /* 0x000000054f007c0c */ /* 0x000fe4000bf26270 */
[----:B--2---:R-:W-:-:S05]  /*2970*/  PRMT R47, RZ, 0x5410, R87 ;  /* 0x00005410ff2f7816 */ /* 0x004fca0000000057 */
[----:B------:R-:W-:Y:S02]  /*2980*/  FFMA.FTZ R89, R46, R47, R89 ;  /* 0x0000002f2e597223 */ /* 0x000fe40000010059 */
[----:B------:R-:W0:Y:S01]  /*2990*/  LDS.64 R46, [R21+0x20] ;  /* 0x00002000152e7984 */ /* 0x000e220000000a00 */
[----:B------:R-:W-:Y:S02]  /*29a0*/  PRMT R87, RZ, 0x7610, R87 ;  /* 0x00007610ff577816 */ /* 0x000fe40000000057 */
[----:B---3--:R-:W-:-:S03]  /*29b0*/  PRMT R48, RZ, 0x5410, R80 ;  /* 0x00005410ff307816 */ /* 0x008fc60000000050 */
[----:B------:R-:W-:Y:S02]  /*29c0*/  FFMA.FTZ R84, R49, R87, R84 ;  /* 0x0000005731547223 */ /* 0x000fe40000010054 */
[----:B------:R-:W-:Y:S02]  /*29d0*/  FFMA.FTZ R44, R44, R48, R89 ;  /* 0x000000302c2c7223 */ /* 0x000fe40000010059 */
[----:B------:R-:W1:Y:S01]  /*29e0*/  LDS.64 R48, [R21+0x28] ;  /* 0x0000280015307984 */ /* 0x000e620000000a00 */
[----:B------:R-:W-:-:S05]  /*29f0*/  PRMT R80, RZ, 0x7610, R80 ;  /* 0x00007610ff507816 */ /* 0x000fca0000000050 */
[----:B------:R-:W-:Y:S01]  /*2a00*/  FFMA.FTZ R45, R45, R80, R84 ;  /* 0x000000502d2d7223 */ /* 0x000fe20000010054 */
[--C-:B----4-:R-:W-:Y:S02]  /*2a10*/  PRMT R80, RZ, 0x5410, R81.reuse ;  /* 0x00005410ff507816 */ /* 0x110fe40000000051 */
[----:B------:R-:W-:Y:S02]  /*2a20*/  PRMT R81, RZ, 0x7610, R81 ;  /* 0x00007610ff517816 */ /* 0x000fe40000000051 */
[--C-:B0-----:R-:W-:Y:S02]  /*2a30*/  PRMT R87, RZ, 0x5410, R46.reuse ;  /* 0x00005410ff577816 */ /* 0x101fe4000000002e */
[----:B------:R-:W-:-:S03]  /*2a40*/  PRMT R46, RZ, 0x7610, R46 ;  /* 0x00007610ff2e7816 */ /* 0x000fc6000000002e */
[----:B------:R-:W-:Y:S02]  /*2a50*/  FFMA.FTZ R44, R87, R80, R44 ;  /* 0x00000050572c7223 */ /* 0x000fe4000001002c */
        /* <DEDUP_REMOVED lines=8> */
[----:B-1----:R-:W-:Y:S02]  /*2ae0*/  PRMT R45, RZ, 0x5410, R48 ;  /* 0x00005410ff2d7816 */ /* 0x002fe40000000030 */
        /* <DEDUP_REMOVED lines=25> */
.L_x_15861:
[----:B01----:R-:W-:Y:S01]  /*2c80*/  FADD.FTZ R51, R51, R44 ;  /* 0x0000002c33337221 */ /* 0x003fe20000010000 */
[----:B------:R-:W-:Y:S05]  /*2c90*/  BRA.DIV ~URZ, `(.L_x_15812) ;  /* 0x000035927f007947 */ /* 0x000fea000b800000 */
[----:B------:R0:W1:Y:S02]  /*2ca0*/  SHFL.BFLY PT, R44, R51, 0x1, 0x1f ;  /* 0x0c201f00332c7f89 */ /* 0x00006400000e0000 */
.L_x_15862:
        /* <DEDUP_REMOVED lines=11> */
.L_x_15814:
[----:B------:R-:W-:Y:S05]  /*2d60*/  BSYNC B1 ;  /* 0x0000000000017941 */ /* 0x000fea0003800000 */
.L_x_15813:
[----:B------:R-:W-:Y:S02]  /*2d70*/  IADD3 R74, P0, R74, 0x10, RZ ;  /* 0x000000104a4a7810 */ /* 0x000fe40007f1e0ff */
[----:B-1----:R-:W-:Y:S02]  /*2d80*/  IADD3 R78, R78, 0x80, RZ ;  /* 0x000000804e4e7810 */ /* 0x002fe40007ffe0ff */
[----:B------:R-:W-:Y:S01]  /*2d90*/  IADD3 R75, R75, 0x20, RZ ;  /* 0x000000204b4b7810 */ /* 0x000fe20007ffe0ff */
[----:B------:R-:W-:Y:S01]  /*2da0*/  IMAD.X R77, RZ, RZ, R77, P0 ;  /* 0x000000ffff4d7224 */ /* 0x000fe200000e064d */
[----:B------:R-:W-:Y:S01]  /*2db0*/  IADD3 R76, R76, 0x20, RZ ;  /* 0x000000204c4c7810 */ /* 0x000fe20007ffe0ff */
[----:B0-----:R-:W-:Y:S05]  /*2dc0*/  @!P1 BRA `(.L_x_15815) ;  /* 0xfffff3b000009947 */ /* 0x001fea000383ffff */
.L_x_15804:
[----:B------:R-:W-:Y:S05]  /*2dd0*/  BSYNC B0 ;  /* 0x0000000000007941 */ /* 0x000fea0003800000 */
.L_x_15803:
[----:B------:R-:W-:Y:S05]  /*2de0*/  BRA.DIV ~URZ, `(.L_x_15816) ;  /* 0x000034c27f007947 */ /* 0x000fea000b800000 */
[----:B------:R0:W1:Y:S02]  /*2df0*/  SHFL.BFLY PT, R5, R6, 0x10, 0x1f ;  /* 0x0e001f0006057f89 */ /* 0x00006400000e0000 */
.L_x_15863:
[----:B-1----:R-:W-:Y:S01]  /*2e00*/  FMNMX.FTZ R7, R5, R6, !PT ;  /* 0x0000000605077209 */ /* 0x002fe20007810000 */
[----:B------:R-:W-:Y:S05]  /*2e10*/  BRA.DIV ~URZ, `(.L_x_15817) ;  /* 0x000035127f007947 */ /* 0x000fea000b800000 */
[----:B------:R-:W1:Y:S02]  /*2e20*/  SHFL.BFLY PT, R5, R7, 0x8, 0x1f ;  /* 0x0d001f0007057f89 */ /* 0x000e6400000e0000 */
[----:B-1----:R-:W-:-:S05]  /*2e30*/  FMNMX.FTZ R5, R7, R5, !PT ;  /* 0x0000000507057209 */ /* 0x002fca0007810000 */
[----:B0-----:R0:W1:Y:S02]  /*2e40*/  SHFL.BFLY PT, R6, R5, 0x4, 0x1f ;  /* 0x0c801f0005067f89 */ /* 0x00106400000e0000 */
.L_x_15864:
[----:B------:R-:W-:Y:S01]  /*2e50*/  ISETP.NE.AND P0, PT, R4, RZ, PT ;  /* 0x000000ff0400720c */ /* 0x000fe20003f05270 */
[----:B------:R-:W-:-:S12]  /*2e60*/  WARPSYNC 0xffffffff ;  /* 0xffffffff00007948 */ /* 0x000fd80003800000 */
[----:B-1----:R-:W-:-:S05]  /*2e70*/  @!P0 FMNMX.FTZ R6, R6, R5, !PT ;  /* 0x0000000506068209 */ /* 0x002fca0007810000 */
[----:B------:R1:W-:Y:S02]  /*2e80*/  @!P0 STS [R3.X4+0xe0], R6 ;  /* 0x0000e00603008388 */ /* 0x0003e40000004800 */
[----:B------:R-:W-:Y:S01]  /*2e90*/  BAR.SYNC.DEFER_BLOCKING 0x0 ;  /* 0x0000000000007b1d */ /* 0x000fe20000010000 */
[----:B------:R-:W-:Y:S01]  /*2ea0*/  ISETP.GT.AND P0, PT, R4, 0x3, PT ;  /* 0x000000030400780c */ /* 0x000fe20003f04270 */
[----:B0-----:R-:W-:Y:S01]  /*2eb0*/  IMAD.MOV.U32 R5, RZ, RZ, -0x800001 ;  /* 0xff7fffffff057424 */ /* 0x001fe200078e00ff */
        /* <DEDUP_REMOVED lines=8> */
[----:B------:R-:W0:Y:S05]  /*2f40*/  @!P0 LDS R5, [R4.X4+0xe0] ;  /* 0x0000e00004058984 */ /* 0x000e2a0000004800 */
[----:B------:R-:W-:Y:S01]  /*2f50*/  ISETP.GE.AND P1, PT, R0, UR4, PT ;  /* 0x0000000400007c0c */ /* 0x000fe2000bf26270 */
        /* <DEDUP_REMOVED lines=18> */
.L_x_15822:
        /* <DEDUP_REMOVED lines=11> */
.L_x_15821:
[----:B------:R-:W-:Y:S05]  /*3130*/  BSYNC B1 ;  /* 0x0000000000017941 */ /* 0x000fea0003800000 */
.L_x_15820:
        /* <DEDUP_REMOVED lines=11> */
.L_x_15825:
        /* <DEDUP_REMOVED lines=100> */
.L_x_15824:
[----:B------:R-:W-:Y:S05]  /*3830*/  BSYNC B1 ;  /* 0x0000000000017941 */ /* 0x000fea0003800000 */
.L_x_15823:
        /* <DEDUP_REMOVED lines=55> */
.L_x_15827:
[----:B------:R-:W-:Y:S05]  /*3bb0*/  BSYNC B1 ;  /* 0x0000000000017941 */ /* 0x000fea0003800000 */
.L_x_15826:
        /* <DEDUP_REMOVED lines=26> */
.L_x_15819:
[----:B------:R-:W-:Y:S05]  /*3d60*/  BSYNC B0 ;  /* 0x0000000000007941 */ /* 0x000fea0003800000 */
.L_x_15818:
        /* <DEDUP_REMOVED lines=37> */
.L_x_15832:
        /* <DEDUP_REMOVED lines=8> */
.L_x_15831:
[----:B01----:R-:W-:Y:S05]  /*4040*/  BSYNC B1 ;  /* 0x0000000000017941 */ /* 0x003fea0003800000 */
.L_x_15830:
        /* <DEDUP_REMOVED lines=11> */
.L_x_15835:
        /* <DEDUP_REMOVED lines=52> */
.L_x_15834:
[----:B------:R-:W-:Y:S05]  /*4440*/  BSYNC B1 ;  /* 0x0000000000017941 */ /* 0x000fea0003800000 */
.L_x_15833:
        /* <DEDUP_REMOVED lines=31> */
.L_x_15837:
[----:B------:R-:W-:Y:S05]  /*4640*/  BSYNC B1 ;  /* 0x0000000000017941 */ /* 0x000fea0003800000 */
.L_x_15836:
        /* <DEDUP_REMOVED lines=14> */
.L_x_15829:
[----:B------:R-:W-:Y:S05]  /*4730*/  BSYNC B0 ;  /* 0x0000000000007941 */ /* 0x000fea0003800000 */
.L_x_15828:
[----:B0-----:R-:W-:Y:S01]  /*4740*/  SHF.R.S32.HI R3, RZ, 0x1f, R0 ;  /* 0x0000001fff037819 */ /* 0x001fe20000011400 */
[----:B------:R-:W-:Y:S01]  /*4750*/  BAR.SYNC.DEFER_BLOCKING 0x0 ;  /* 0x0000000000007b1d */ /* 0x000fe20000010000 */
[----:B------:R-:W-:Y:S01]  /*4760*/  IMAD.MOV.U32 R19, RZ, RZ, RZ ;  /* 0x000000ffff137224 */ /* 0x000fe200078e00ff */
[----:B------:R-:W-:Y:S01]  /*4770*/  CS2R R16, SRZ ;  /* 0x0000000000107805 */ /* 0x000fe2000001ff00 */
[----:B------:R-:W-:Y:S01]  /*4780*/  LEA.HI R3, R3, R0, RZ, 0x5 ;  /* 0x0000000003037211 */ /* 0x000fe200078f28ff */
[----:B------:R-:W-:Y:S02]  /*4790*/  IMAD.MOV.U32 R5, RZ, RZ, RZ ;  /* 0x000000ffff057224 */ /* 0x000fe400078e00ff */
[----:B------:R-:W-:Y:S01]  /*47a0*/  BSSY B0, `(.L_x_15838) ;  /* 0x000012c000007945 */ /* 0x000fe20003800000 */
[----:B------:R-:W-:-:S04]  /*47b0*/  SHF.R.S32.HI R21, RZ, 0x5, R3 ;  /* 0x00000005ff157819 */ /* 0x000fc80000011403 */
[----:B------:R-:W-:-:S13]  /*47c0*/  ISETP.GE.AND P0, PT, R21, UR5, PT ;  /* 0x0000000515007c0c */ /* 0x000fda000bf06270 */
[----:B------:R-:W-:Y:S05]  /*47d0*/  @P0 BRA `(.L_x_15839) ;  /* 0x0000128000000947 */ /* 0x000fea0003800000 */
[----:B------:R-:W0:Y:S01]  /*47e0*/  S2R R3, SR_CTAID.Y ;  /* 0x0000000000037919 */ /* 0x000e220000002600 */
[----:B------:R-:W-:Y:S01]  /*47f0*/  IMAD R2, R2, c[0x0][0x1b0], RZ ;  /* 0x00006c0002027a24 */ /* 0x000fe200078e02ff */
[C---:B------:R-:W-:Y:S01]  /*4800*/  LEA R26, R21.reuse, 0x100, 0x5 ;  /* 0x00000100151a7811 */ /* 0x040fe200078e28ff */
[----:B------:R-:W-:Y:S02]  /*4810*/  IMAD.MOV.U32 R22, RZ, RZ, c[0x0][0x1ac] ;  /* 0x00006b00ff167624 */ /* 0x000fe400078e00ff */
[----:B------:R-:W-:Y:S01]  /*4820*/  IMAD.U32 R24, RZ, RZ, UR5 ;  /* 0x00000005ff187e24 */ /* 0x000fe2000f8e00ff */
[----:B------:R-:W-:Y:S01]  /*4830*/  IADD3 R26, R26, 0x10, RZ ;  /* 0x000000101a1a7810 */ /* 0x000fe20007ffe0ff */
[----:B------:R-:W-:Y:S01]  /*4840*/  IMAD.SHL.U32 R25, R4, 0x8, RZ ;  /* 0x0000000804197824 */ /* 0x000fe200078e00ff */
[----:B------:R-:W-:Y:S01]  /*4850*/  SHF.R.S32.HI R22, RZ, 0x1f, R22 ;  /* 0x0000001fff167819 */ /* 0x000fe20000011416 */
[C---:B------:R-:W-:Y:S01]  /*4860*/  IMAD.SHL.U32 R47, R21.reuse, 0x8, RZ ;  /* 0x00000008152f7824 */ /* 0x040fe200078e00ff */
[----:B------:R-:W-:Y:S01]  /*4870*/  IADD3 R24, -R21, -0x1, R24 ;  /* 0xffffffff15187810 */ /* 0x000fe20007ffe118 */
[----:B------:R-:W-:Y:S01]  /*4880*/  IMAD.MOV.U32 R19, RZ, RZ, RZ ;  /* 0x000000ffff137224 */ /* 0x000fe200078e00ff */
[C---:B------:R-:W-:Y:S01]  /*4890*/  IADD3 R27, R25.reuse, 0x100, RZ ;  /* 0x00000100191b7810 */ /* 0x040fe20007ffe0ff */
[----:B------:R-:W-:Y:S01]  /*48a0*/  IMAD.MOV.U32 R20, RZ, RZ, R21 ;  /* 0x000000ffff147224 */ /* 0x000fe200078e0015 */
[----:B------:R-:W-:-:S02]  /*48b0*/  IADD3 R29, R25, 0x200, RZ ;  /* 0x00000200191d7810 */ /* 0x000fc40007ffe0ff */
[----:B------:R-:W-:Y:S01]  /*48c0*/  IADD3 R31, R25, 0x300, RZ ;  /* 0x00000300191f7810 */ /* 0x000fe20007ffe0ff */
[----:B0-----:R-:W-:Y:S01]  /*48d0*/  IMAD R6, R3, c[0x0][0x198], RZ ;  /* 0x0000660003067a24 */ /* 0x001fe200078e02ff */
[----:B------:R-:W-:-:S04]  /*48e0*/  SHF.R.S32.HI R3, RZ, 0x1f, R21 ;  /* 0x0000001fff037819 */ /* 0x000fc80000011415 */
[----:B------:R-:W-:-:S04]  /*48f0*/  IADD3 R8, P0, R21, R6, RZ ;  /* 0x0000000615087210 */ /* 0x000fc80007f1e0ff */
[----:B------:R-:W-:Y:S02]  /*4900*/  LEA.HI.X.SX32 R3, R6, R3, 0x1, P0 ;  /* 0x0000000306037211 */ /* 0x000fe400000f0eff */
[----:B------:R-:W-:-:S04]  /*4910*/  LEA R18, P0, R8, c[0x0][0x188], 0x2 ;  /* 0x0000620008127a11 */ /* 0x000fc800078010ff */
[----:B------:R-:W-:Y:S02]  /*4920*/  LEA.HI.X R23, R8, c[0x0][0x18c], R3, 0x2, P0 ;  /* 0x0000630008177a11 */ /* 0x000fe400000f1403 */
[----:B------:R-:W-:Y:S02]  /*4930*/  SHF.R.S32.HI R3, RZ, 0x1f, R2 ;  /* 0x0000001fff037819 */ /* 0x000fe40000011402 */
.L_x_15850:
        /* <DEDUP_REMOVED lines=10> */
[----:B------:R-:W-:-:S04]  /*49e0*/  LEA R8, P1, R9, c[0x0][0x178], 0x1 ;  /* 0x00005e0009087a11 */ /* 0x000fc800078208ff */
[-C--:B------:R-:W-:Y:S02]  /*49f0*/  LEA.HI.X.SX32 R14, R27, R28.reuse, 0x1, P0 ;  /* 0x0000001c1b0e7211 */ /* 0x080fe400000f0eff */
[C---:B------:R-:W-:Y:S02]  /*4a00*/  LEA R42, P0, R12.reuse, c[0x0][0x178], 0x1 ;  /* 0x00005e000c2a7a11 */ /* 0x040fe400078008ff */
[----:B------:R-:W-:Y:S02]  /*4a10*/  LEA.HI.X.SX32 R11, R29, R28, 0x1, P2 ;  /* 0x0000001c1d0b7211 */ /* 0x000fe400010f0eff */
[----:B------:R-:W-:Y:S02]  /*4a20*/  LEA.HI.X R9, R9, c[0x0][0x17c], R14, 0x1, P1 ;  /* 0x00005f0009097a11 */ /* 0x000fe400008f0c0e */
[----:B------:R-:W-:Y:S02]  /*4a30*/  LEA.HI.X R43, R12, c[0x0][0x17c], R11, 0x1, P0 ;  /* 0x00005f000c2b7a11 */ /* 0x000fe400000f0c0b */
[C---:B------:R-:W-:Y:S01]  /*4a40*/  IADD3 R10, P0, R25.reuse, R6, RZ ;  /* 0x00000006190a7210 */ /* 0x040fe20007f1e0ff */
[----:B------:R-:W0:Y:S03]  /*4a50*/  LDS.128 R12, [R26+-0x10] ;  /* 0xfffff0001a0c7984 */ /* 0x000e260000000c00 */
[----:B------:R-:W-:Y:S01]  /*4a60*/  LEA R40, P1, R10, c[0x0][0x178], 0x1 ;  /* 0x00005e000a287a11 */ /* 0x000fe200078208ff */
[----:B-----5:R1:W5:Y:S01]  /*4a70*/  LDG.E.CONSTANT R36, [R8.64] ;  /* 0x0000000a08247981 */ /* 0x020362000c1e9900 */
        /* <DEDUP_REMOVED lines=49> */
.L_x_15841:
[----:B--2---:R-:W-:Y:S05]  /*4d90*/  BSYNC B1 ;  /* 0x0000000000017941 */ /* 0x004fea0003800000 */
.L_x_15840:
        /* <DEDUP_REMOVED lines=54> */
.L_x_15843:
[----:B------:R-:W-:Y:S05]  /*5100*/  BSYNC B1 ;  /* 0x0000000000017941 */ /* 0x000fea0003800000 */
.L_x_15842:
        /* <DEDUP_REMOVED lines=47> */
.L_x_15845:
[----:B------:R-:W-:Y:S05]  /*5400*/  BSYNC B1 ;  /* 0x0000000000017941 */ /* 0x000fea0003800000 */
.L_x_15844:
        /* <DEDUP_REMOVED lines=72> */
.L_x_15849:
[----:B------:R-:W-:Y:S05]  /*5890*/  BSYNC B2 ;  /* 0x0000000000027941 */ /* 0x000fea0003800000 */
.L_x_15848:
        /* <DEDUP_REMOVED lines=20> */
.L_x_15847:
[----:B------:R-:W-:Y:S05]  /*59e0*/  BSYNC B1 ;  /* 0x0000000000017941 */ /* 0x000fea0003800000 */
.L_x_15846:
[----:B------:R-:W-:Y:S02]  /*59f0*/  IADD3 R18, P0, R18, 0x10, RZ ;  /* 0x0000001012127810 */ /* 0x000fe40007f1e0ff */
[----:B------:R-:W-:Y:S02]  /*5a00*/  IADD3 R47, R47, 0x20, RZ ;  /* 0x000000202f2f7810 */ /* 0x000fe40007ffe0ff */
[----:B------:R-:W-:Y:S01]  /*5a10*/  IADD3 R24, R24, -0x4, RZ ;  /* 0xfffffffc18187810 */ /* 0x000fe20007ffe0ff */
[----:B------:R-:W-:Y:S01]  /*5a20*/  IMAD.X R23, RZ, RZ, R23, P0 ;  /* 0x000000ffff177224 */ /* 0x000fe200000e0617 */
[----:B------:R-:W-:Y:S01]  /*5a30*/  IADD3 R26, R26, 0x80, RZ ;  /* 0x000000801a1a7810 */ /* 0x000fe20007ffe0ff */
[----:B------:R-:W-:Y:S01]  /*5a40*/  @P1 CALL.REL.NOINC `(.L_x_15839) ;  /* 0x0000001000001944 */ /* 0x000fe20003c00000 */
[----:B------:R-:W-:Y:S05]  /*5a50*/  BRA `(.L_x_15850) ;  /* 0xffffeee000007947 */ /* 0x000fea000383ffff */
.L_x_15839:
[----:B------:R-:W-:Y:S05]  /*5a60*/  BSYNC B0 ;  /* 0x0000000000007941 */ /* 0x000fea0003800000 */
.L_x_15838:
[C---:B------:R-:W-:Y:S01]  /*5a70*/  LOP3.LUT R2, R0.reuse, 0xffffffc0, RZ, 0xc0, !PT ;  /* 0xffffffc000027812 */ /* 0x040fe200078ec0ff */
[----:B------:R-:W-:Y:S01]  /*5a80*/  BAR.SYNC.DEFER_BLOCKING 0x0 ;  /* 0x0000000000007b1d */ /* 0x000fe20000010000 */
[----:B------:R-:W-:Y:S02]  /*5a90*/  LOP3.LUT R3, R0, 0xffffffe0, RZ, 0xc0, !PT ;  /* 0xffffffe000037812 */ /* 0x000fe400078ec0ff */
[----:B------:R-:W-:-:S02]  /*5aa0*/  ISETP.NE.AND P2, PT, R2, 0x40, PT ;  /* 0x000000400200780c */ /* 0x000fc40003f45270 */
[C---:B------:R-:W-:Y:S01]  /*5ab0*/  IADD3 R6, R0.reuse, 0x1f, RZ ;  /* 0x0000001f00067810 */ /* 0x040fe20007ffe0ff */
[----:B------:R-:W-:Y:S01]  /*5ac0*/  BSSY B0, `(.L_x_15851) ;  /* 0x000000c000007945 */ /* 0x000fe20003800000 */
[C---:B------:R-:W-:Y:S02]  /*5ad0*/  ISETP.GT.AND P3, PT, R0.reuse, 0x3f, PT ;  /* 0x0000003f0000780c */ /* 0x040fe40003f64270 */
[----:B------:R-:W-:Y:S01]  /*5ae0*/  ISETP.GT.AND P0, PT, R0, 0x1f, PT ;  /* 0x0000001f0000780c */ /* 0x000fe20003f04270 */
[----:B------:R-:W-:Y:S01]  /*5af0*/  IMAD R0, R21, 0x70, R4 ;  /* 0x0000007015007824 */ /* 0x000fe200078e0204 */
        /* <DEDUP_REMOVED lines=8> */
.L_x_15852:
[----:B------:R-:W-:Y:S05]  /*5b80*/  BSYNC B0 ;  /* 0x0000000000007941 */ /* 0x000fea0003800000 */
.L_x_15851:
        /* <DEDUP_REMOVED lines=8> */
[----:B01----:R-:W-:-:S02]  /*5c10*/  FADD.FTZ R17, R17, R2 ;  /* 0x0000000211117221 */ /* 0x003fc40000010000 */
[----:B--2---:R-:W-:Y:S02]  /*5c20*/  FADD.FTZ R16, R16, R3 ;  /* 0x0000000310107221 */ /* 0x004fe40000010000 */
[----:B---3--:R-:W-:Y:S02]  /*5c30*/  FADD.FTZ R5, R5, R6 ;  /* 0x0000000605057221 */ /* 0x008fe40000010000 */
[----:B----4-:R-:W-:Y:S02]  /*5c40*/  @!P2 FADD.FTZ R19, R7, R19 ;  /* 0x000000130713a221 */ /* 0x010fe40000010000 */
.L_x_15854:
[----:B------:R-:W-:Y:S05]  /*5c50*/  BSYNC B0 ;  /* 0x0000000000007941 */ /* 0x000fea0003800000 */
.L_x_15853:
        /* <DEDUP_REMOVED lines=8> */
.L_x_15856:
[----:B------:R-:W-:Y:S05]  /*5ce0*/  BSYNC B0 ;  /* 0x0000000000007941 */ /* 0x000fea0003800000 */
.L_x_15855:
[----:B------:R-:W-:Y:S06]  /*5cf0*/  BAR.SYNC.DEFER_BLOCKING 0x0 ;  /* 0x0000000000007b1d */ /* 0x000fec0000010000 */
[----:B------:R-:W-:Y:S01]  /*5d00*/  BSSY B0, `(.L_x_15857) ;  /* 0x000000b000007945 */ /* 0x000fe20003800000 */
[----:B------:R-:W-:Y:S05]  /*5d10*/  @P0 BRA `(.L_x_15858) ;  /* 0x0000009000000947 */ /* 0x000fea0003800000 */
[----:B------:R-:W-:Y:S01]  /*5d20*/  ISETP.GT.AND P0, PT, R4, 0xf, PT ;  /* 0x0000000f0400780c */ /* 0x000fe20003f04270 */
[----:B------:R-:W2:Y:S04]  /*5d30*/  LDS R2, [R0.X4+0x100] ;  /* 0x0001000000027984 */ /* 0x000ea80000004800 */
[----:B------:R-:W3:Y:S04]  /*5d40*/  LDS R3, [R0.X4+0x180] ;  /* 0x0001800000037984 */ /* 0x000ee80000004800 */
[----:B------:R-:W4:Y:S04]  /*5d50*/  LDS R6, [R0.X4+0x200] ;  /* 0x0002000000067984 */ /* 0x000f280000004800 */
[----:B------:R-:W0:Y:S02]  /*5d60*/  @!P0 LDS R7, [R0.X4+0x280] ;  /* 0x0002800000078984 */ /* 0x000e240000004800 */
[----:B012---:R-:W-:-:S02]  /*5d70*/  FADD.FTZ R17, R17, R2 ;  /* 0x0000000211117221 */ /* 0x007fc40000010000 */
[----:B---3--:R-:W-:Y:S02]  /*5d80*/  FADD.FTZ R16, R16, R3 ;  /* 0x0000000310107221 */ /* 0x008fe40000010000 */
[----:B----4-:R-:W-:Y:S02]  /*5d90*/  FADD.FTZ R5, R5, R6 ;  /* 0x0000000605057221 */ /* 0x010fe40000010000 */
[----:B------:R-:W-:Y:S02]  /*5da0*/  @!P0 FADD.FTZ R19, R7, R19 ;  /* 0x0000001307138221 */ /* 0x000fe40000010000 */
.L_x_15858:
[----:B------:R-:W-:Y:S05]  /*5db0*/  BSYNC B0 ;  /* 0x0000000000007941 */ /* 0x000fea0003800000 */
.L_x_15857:
[----:B------:R-:W-:Y:S06]  /*5dc0*/  BAR.SYNC.DEFER_BLOCKING 0x0 ;  /* 0x0000000000007b1d */ /* 0x000fec0000010000 */
[----:B------:R-:W-:Y:S05]  /*5dd0*/  @P1 EXIT ;  /* 0x000000000000194d */ /* 0x000fea0003800000 */
[----:B------:R-:W2:Y:S01]  /*5de0*/  S2UR UR4, SR_CTAID.Y ;  /* 0x00000000000479c3 */ /* 0x000ea20000002600 */
[----:B------:R-:W-:Y:S01]  /*5df0*/  ULDC UR5, c[0x0][0xc] ;  /* 0x0000030000057ab9 */ /* 0x000fe20000000800 */
[C---:B01----:R-:W-:Y:S01]  /*5e00*/  IADD3 R0, R4.reuse, 0x20, RZ ;  /* 0x0000002004007810 */ /* 0x043fe20007ffe0ff */
[----:B------:R-:W-:Y:S01]  /*5e10*/  ULDC UR8, c[0x0][0x14] ;  /* 0x0000050000087ab9 */ /* 0x000fe20000000800 */
[----:B------:R-:W-:-:S02]  /*5e20*/  IADD3 R3, R4, 0x40, RZ ;  /* 0x0000004004037810 */ /* 0x000fc40007ffe0ff */
[----:B------:R-:W-:Y:S02]  /*5e30*/  F2FP.BF16.PACK_AB R16, R16, R17 ;  /* 0x000000111010723e */ /* 0x000fe400000010ff */
[----:B------:R-:W0:Y:S01]  /*5e40*/  S2UR UR6, SR_CTAID.Z ;  /* 0x00000000000679c3 */ /* 0x000e220000002700 */
[----:B------:R-:W-:-:S07]  /*5e50*/  F2FP.BF16.PACK_AB R5, RZ, R5 ;  /* 0x00000005ff05723e */ /* 0x000fce00000010ff */
[----:B------:R-:W1:Y:S01]  /*5e60*/  S2UR UR7, SR_CTAID.X ;  /* 0x00000000000779c3 */ /* 0x000e620000002500 */
[----:B--2---:R-:W-:Y:S02]  /*5e70*/  UIMAD UR4, UR4, UR5, URZ ;  /* 0x00000005040472a4 */ /* 0x004fe4000f8e023f */
        /* <DEDUP_REMOVED lines=8> */
[----:B------:R-:W-:Y:S02]  /*5f00*/  UIADD3.X UR7, UR7, UR8, UR9, UP0, UP1 ;  /* 0x0000000807077290 */ /* 0x000fe400087e2409 */
[----:B------:R-:W-:Y:S02]  /*5f10*/  IADD3 R11, P0, R4, UR4, RZ ;  /* 0x00000004040b7c10 */ /* 0x000fe4000ff1e0ff */
[----:B------:R-:W-:Y:S02]  /*5f20*/  IADD3 R7, P1, R0, UR4, RZ ;  /* 0x0000000400077c10 */ /* 0x000fe4000ff3e0ff */
[----:B------:R-:W-:Y:S02]  /*5f30*/  IADD3 R9, P2, R3, UR4, RZ ;  /* 0x0000000403097c10 */ /* 0x000fe4000ff5e0ff */
[----:B------:R-:W-:Y:S02]  /*5f40*/  LEA.HI.X.SX32 R12, R4, UR7, 0x1, P0 ;  /* 0x00000007040c7c11 */ /* 0x000fe400080f0eff */
[----:B------:R-:W-:-:S02]  /*5f50*/  LEA R2, P0, R11, c[0x0][0x160], 0x1 ;  /* 0x000058000b027a11 */ /* 0x000fc400078008ff */
[----:B------:R-:W-:Y:S02]  /*5f60*/  LEA.HI.X.SX32 R10, R0, UR7, 0x1, P1 ;  /* 0x00000007000a7c11 */ /* 0x000fe400088f0eff */
        /* <DEDUP_REMOVED lines=20> */
.L_x_15806:
[----:B------:R-:W-:Y:S01]  /*60b0*/  IMAD.MOV.U32 R46, RZ, RZ, R51 ;  /* 0x000000ffff2e7224 */ /* 0x000fe200078e0033 */
[----:B------:R-:W-:Y:S01]  /*60c0*/  MOV R44, 0x6110 ;  /* 0x00006110002c7802 */ /* 0x000fe20000000f00 */
[----:B------:R-:W-:Y:S02]  /*60d0*/  IMAD.MOV.U32 R47, RZ, RZ, 0x2 ;  /* 0x00000002ff2f7424 */ /* 0x000fe400078e00ff */
[----:B------:R-:W-:Y:S02]  /*60e0*/  IMAD.MOV.U32 R48, RZ, RZ, 0x1f ;  /* 0x0000001fff307424 */ /* 0x000fe400078e00ff */
[----:B------:R-:W-:Y:S02]  /*60f0*/  IMAD.MOV.U32 R49, RZ, RZ, -0x1 ;  /* 0xffffffffff317424 */ /* 0x000fe400078e00ff */
[----:B------:R-:W-:Y:S05]  /*6100*/  CALL.REL.NOINC `($__internal_346_$__cuda_sm70_shflsync_bfly_p) ;  /* 0x0000031000007944 */ /* 0x000fea0003c00000 */
[----:B-1----:R-:W-:Y:S01]  /*6110*/  IMAD.MOV.U32 R44, RZ, RZ, R46 ;  /* 0x000000ffff2c7224 */ /* 0x002fe200078e002e */
[----:B0-----:R-:W-:Y:S05]  /*6120*/  BRA `(.L_x_15859) ;  /* 0xffffbe8000007947 */ /* 0x001fea000383ffff */
.L_x_15807:
[----:B------:R-:W-:Y:S01]  /*6130*/  IMAD.MOV.U32 R46, RZ, RZ, R51 ;  /* 0x000000ffff2e7224 */ /* 0x000fe200078e0033 */
[----:B------:R-:W-:Y:S01]  /*6140*/  MOV R44, 0x6190 ;  /* 0x00006190002c7802 */ /* 0x000fe20000000f00 */
[----:B------:R-:W-:-:S02]  /*6150*/  IMAD.MOV.U32 R47, RZ, RZ, 0x1 ;  /* 0x00000001ff2f7424 */ /* 0x000fc400078e00ff */
[----:B------:R-:W-:Y:S02]  /*6160*/  IMAD.MOV.U32 R48, RZ, RZ, 0x1f ;  /* 0x0000001fff307424 */ /* 0x000fe400078e00ff */
[----:B------:R-:W-:Y:S02]  /*6170*/  IMAD.MOV.U32 R49, RZ, RZ, -0x1 ;  /* 0xffffffffff317424 */ /* 0x000fe400078e00ff */
[----:B------:R-:W-:Y:S05]  /*6180*/  CALL.REL.NOINC `($__internal_346_$__cuda_sm70_shflsync_bfly_p) ;  /* 0x0000029000007944 */ /* 0x000fea0003c00000 */
[----:B-1----:R-:W-:Y:S01]  /*6190*/  IMAD.MOV.U32 R44, RZ, RZ, R46 ;  /* 0x000000ffff2c7224 */ /* 0x002fe200078e002e */
[----:B0-----:R-:W-:Y:S05]  /*61a0*/  BRA `(.L_x_15860) ;  /* 0xffffbe3000007947 */ /* 0x001fea000383ffff */
.L_x_15811:
        /* <DEDUP_REMOVED lines=8> */
.L_x_15812:
        /* <DEDUP_REMOVED lines=8> */
.L_x_15816:
[----:B------:R-:W-:Y:S01]  /*62b0*/  IMAD.MOV.U32 R46, RZ, RZ, R6 ;  /* 0x000000ffff2e7224 */ /* 0x000fe200078e0006 */
[----:B------:R-:W-:Y:S01]  /*62c0*/  MOV R44, 0x6310 ;  /* 0x00006310002c7802 */ /* 0x000fe20000000f00 */
[----:B------:R-:W-:Y:S02]  /*62d0*/  IMAD.MOV.U32 R47, RZ, RZ, 0x10 ;  /* 0x00000010ff2f7424 */ /* 0x000fe400078e00ff */
[----:B------:R-:W-:Y:S02]  /*62e0*/  IMAD.MOV.U32 R48, RZ, RZ, 0x1f ;  /* 0x0000001fff307424 */ /* 0x000fe400078e00ff */
[----:B------:R-:W-:Y:S02]  /*62f0*/  IMAD.MOV.U32 R49, RZ, RZ, -0x1 ;  /* 0xffffffffff317424 */ /* 0x000fe400078e00ff */
[----:B-----5:R-:W-:Y:S05]  /*6300*/  CALL.REL.NOINC `($__internal_346_$__cuda_sm70_shflsync_bfly_p) ;  /* 0x0000011000007944 */ /* 0x020fea0003c00000 */
[----:B-1----:R-:W-:Y:S01]  /*6310*/  IMAD.MOV.U32 R5, RZ, RZ, R46 ;  /* 0x000000ffff057224 */ /* 0x002fe200078e002e */
[----:B0-----:R-:W-:Y:S05]  /*6320*/  BRA `(.L_x_15863) ;  /* 0xffffcad000007947 */ /* 0x001fea000383ffff */
.L_x_15817:
[----:B------:R-:W-:Y:S01]  /*6330*/  IMAD.MOV.U32 R46, RZ, RZ, R7 ;  /* 0x000000ffff2e7224 */ /* 0x000fe200078e0007 */
[----:B------:R-:W-:Y:S01]  /*6340*/  MOV R44, 0x6390 ;  /* 0x00006390002c7802 */ /* 0x000fe20000000f00 */
[----:B------:R-:W-:-:S02]  /*6350*/  IMAD.MOV.U32 R47, RZ, RZ, 0x8 ;  /* 0x00000008ff2f7424 */ /* 0x000fc400078e00ff */
[----:B------:R-:W-:Y:S02]  /*6360*/  IMAD.MOV.U32 R48, RZ, RZ, 0x1f ;  /* 0x0000001fff307424 */ /* 0x000fe400078e00ff */
[----:B------:R-:W-:Y:S02]  /*6370*/  IMAD.MOV.U32 R49, RZ, RZ, -0x1 ;  /* 0xffffffffff317424 */ /* 0x000fe400078e00ff */
[----:B0----5:R-:W-:Y:S05]  /*6380*/  CALL.REL.NOINC `($__internal_346_$__cuda_sm70_shflsync_bfly_p) ;  /* 0x0000009000007944 */ /* 0x021fea0003c00000 */
[----:B-1----:R-:W-:Y:S01]  /*6390*/  FMNMX.FTZ R5, R7, R46, !PT ;  /* 0x0000002e07057209 */ /* 0x002fe20007810000 */
[----:B0-----:R-:W-:Y:S01]  /*63a0*/  IMAD.MOV.U32 R47, RZ, RZ, 0x4 ;  /* 0x00000004ff2f7424 */ /* 0x001fe200078e00ff */
[----:B------:R-:W-:Y:S01]  /*63b0*/  MOV R44, 0x6400 ;  /* 0x00006400002c7802 */ /* 0x000fe20000000f00 */
[----:B------:R-:W-:Y:S02]  /*63c0*/  IMAD.MOV.U32 R48, RZ, RZ, 0x1f ;  /* 0x0000001fff307424 */ /* 0x000fe400078e00ff */
[----:B------:R-:W-:Y:S02]  /*63d0*/  IMAD.MOV.U32 R49, RZ, RZ, -0x1 ;  /* 0xffffffffff317424 */ /* 0x000fe400078e00ff */
[----:B------:R-:W-:Y:S02]  /*63e0*/  IMAD.MOV.U32 R46, RZ, RZ, R5 ;  /* 0x000000ffff2e7224 */ /* 0x000fe400078e0005 */
[----:B------:R-:W-:Y:S05]  /*63f0*/  CALL.REL.NOINC `($__internal_346_$__cuda_sm70_shflsync_bfly_p) ;  /* 0x0000002000007944 */ /* 0x000fea0003c00000 */
[----:B-1----:R-:W-:Y:S01]  /*6400*/  IMAD.MOV.U32 R6, RZ, RZ, R46 ;  /* 0x000000ffff067224 */ /* 0x002fe200078e002e */
[----:B0-----:R-:W-:Y:S05]  /*6410*/  BRA `(.L_x_15864) ;  /* 0xffffca3000007947 */ /* 0x001fea000383ffff */
        .weak           $__internal_346_$__cuda_sm70_shflsync_bfly_p
        .type           $__internal_346_$__cuda_sm70_shflsync_bfly_p,@function
        .size           $__internal_346_$__cuda_sm70_shflsync_bfly_p,(.L_x_23513 - $__internal_346_$__cuda_sm70_shflsync_bfly_p)
$__internal_346_$__cuda_sm70_shflsync_bfly_p:
[----:B------:R-:W-:Y:S01]  /*6420*/  IMAD.MOV.U32 R45, RZ, RZ, 0x0 ;  /* 0x00000000ff2d7424 */ /* 0x000fe200078e00ff */
[----:B------:R-:W-:Y:S04]  /*6430*/  WARPSYNC R49 ;  /* 0x0000003100007348 */ /* 0x000fe80003800000 */
[----:B------:R0:W1:Y:S01]  /*6440*/  SHFL.BFLY PT, R46, R46, R47, R48 ;  /* 0x0c00002f2e2e7389 */ /* 0x00006200000e0030 */
[----:B------:R-:W-:Y:S05]  /*6450*/  RET.REL.NODEC R44 `(_ZN4vllm25paged_attention_v1_kernelI13__nv_bfloat16S1_Li112ELi8ELi128ELNS_18Fp8KVCacheDataTypeE0ELb0EEEvPT_PKS3_PKT0_S9_ifPKiSB_iPKfiiiSD_SD_iiiii) ;  /* 0xffff9ba02c007950 */ /* 0x000fea0003c3ffff */
.L_x_15865:
        /* <DEDUP_REMOVED lines=10> */
.L_x_23513:


//--------------------- .text._ZN4vllm25paged_attention_v1_kernelI13__nv_bfloat16S1_Li96ELi8ELi128ELNS_18Fp8KVCacheDataTypeE0ELb0EEEvPT_PKS3_PKT0_S9_ifPKiSB_iPKfiiiSD_SD_iiiii --------------------------
	.section	.text._ZN4vllm25paged_attention_v1_kernelI13__nv_bfloat16S1_Li96ELi8ELi128ELNS_18Fp8KVCacheDataTypeE0ELb0EEEvPT_PKS3_PKT0_S9_ifPKiSB_iPKfiiiSD_SD_iiiii,"ax",@progbits
	.sectioninfo	@"SHI_REGISTERS=93"
	.align	128
        .global         _ZN4vllm25paged_attention_v1_kernelI13__nv_bfloat16S1_Li96ELi8ELi128ELNS_18Fp8KVCacheDataTypeE0ELb0EEEvPT_PKS3_PKT0_S9_ifPKiSB_iPKfiiiSD_SD_iiiii
        .type           _ZN4vllm25paged_attention_v1_kernelI13__nv_bfloat16S1_Li96ELi8ELi128ELNS_18Fp8KVCacheDataTypeE0ELb0EEEvPT_PKS3_PKT0_S9_ifPKiSB_iPKfiiiSD_SD_iiiii,@function
        .size           _ZN4vllm25paged_attention_v1_kernelI13__nv_bfloat16S1_Li96ELi8ELi128ELNS_18Fp8KVCacheDataTypeE0ELb0EEEvPT_PKS3_PKT0_S9_ifPKiSB_iPKfiiiSD_SD_iiiii,(.L_x_23514 - _ZN4vllm25paged_attention_v1_kernelI13__nv_bfloat16S1_Li96ELi8ELi128ELNS_18Fp8KVCacheDataTypeE0ELb0EEEvPT_PKS3_PKT0_S9_ifPKiSB_iPKfiiiSD_SD_iiiii)
        .other          _ZN4vllm25paged_attention_v1_kernelI13__nv_bfloat16S1_Li96ELi8ELi128ELNS_18Fp8KVCacheDataTypeE0ELb0EEEvPT_PKS3_PKT0_S9_ifPKiSB_iPKfiiiSD_SD_iiiii,@"STO_CUDA_ENTRY STV_DEFAULT"
_ZN4vllm25paged_attention_v1_kernelI13__nv_bfloat16S1_Li96ELi8ELi128ELNS_18Fp8KVCacheDataTypeE0ELb0EEEvPT_PKS3_PKT0_S9_ifPKiSB_iPKfiiiSD_SD_iiiii:
.text._ZN4vllm25paged_attention_v1_kernelI13__nv_bfloat16S1_Li96ELi8ELi128ELNS_18Fp8KVCacheDataTypeE0ELb0EEEvPT_PKS3_PKT0_S9_ifPKiSB_iPKfiiiSD_SD_iiiii:
        /* <DEDUP_REMOVED lines=103> */
.L_x_15870:
        /* <DEDUP_REMOVED lines=10> */
.L_x_15869:
[----:B------:R-:W-:Y:S05]  /*0710*/  BSYNC B1 ;  /* 0x0000000000017941 */ /* 0x000fea0003800000 */
.L_x_15868:
        /* <DEDUP_REMOVED lines=10> */
.L_x_15871:
        /* <DEDUP_REMOVED lines=17> */
.L_x_15867:
[----:B------:R-:W-:Y:S05]  /*08d0*/  BSYNC B0 ;  /* 0x0000000000007941 */ /* 0x000fea0003800000 */
.L_x_15866:
[----:B------:R-:W-:Y:S01]  /*08e0*/  BAR.SYNC.DEFER_BLOCKING 0x0 ;  /* 0x0000000000007b1d */ /* 0x000fe20000010000 */
[----:B------:R-:W-:Y:S01]  /*08f0*/  ISETP.GE.AND P0, PT, R4, R7, PT ;  /* 0x000000070400720c */ /* 0x000fe20003f06270 */
[----:B------:R-:W-:-:S04]  /*0900*/  IMAD.MOV.U32 R8, RZ, RZ, -0x800001 ;  /* 0xff7fffffff087424 */ /* 0x000fc800078e00ff */
[----:B------:R-:W-:Y:S08]  /*0910*/  BSSY B0, `(.L_x_15872) ;  /* 0x00001fd000007945 */ /* 0x000ff00003800000 */
[----:B------:R-:W-:Y:S05]  /*0920*/  @P0 BRA `(.L_x_15873) ;  /* 0x00001fb000000947 */ /* 0x000fea0003800000 */
[----:B------:R-:W-:Y:S01]  /*0930*/  SHF.R.S32.HI R8, RZ, 0x1f, R73 ;  /* 0x0000001fff087819 */ /* 0x000fe20000011449 */
[C---:B------:R-:W-:Y:S01]  /*0940*/  IMAD.SHL.U32 R9, R6.reuse, 0x2, RZ ;  /* 0x0000000206097824 */ /* 0x040fe200078e00ff */
[C---:B------:R-:W-:Y:S01]  /*0950*/  IADD3 R10, R6.reuse, 0x4, RZ ;  /* 0x00000004060a7810 */ /* 0x040fe20007ffe0ff */
[----:B------:R-:W-:Y:S01]  /*0960*/  IMAD R33, R6, 0x30, RZ ;  /* 0x0000003006217824 */ /* 0x000fe200078e02ff */
[----:B------:R-:W-:-:S02]  /*0970*/  LEA.HI R8, R8, R73, RZ, 0x3 ;  /* 0x0000004908087211 */ /* 0x000fc400078f18ff */
[----:B------:R-:W-:Y:S02]  /*0980*/  IADD3 R14, R6, 0xc, RZ ;  /* 0x0000000c060e7810 */ /* 0x000fe40007ffe0ff */
[----:B------:R-:W-:Y:S02]  /*0990*/  LOP3.LUT R8, R8, 0xfffffff8, RZ, 0xc0, !PT ;  /* 0xfffffff808087812 */ /* 0x000fe400078ec0ff */
[----:B------:R-:W-:Y:S02]  /*09a0*/  SHF.R.S32.HI R11, RZ, 0x1f, R10 ;  /* 0x0000001fff0b7819 */ /* 0x000fe4000001140a */
[----:B------:R-:W-:Y:S01]  /*09b0*/  IADD3 R12, R6, 0x8, RZ ;  /* 0x00000008060c7810 */ /* 0x000fe20007ffe0ff */
[----:B------:R-:W-:Y:S01]  /*09c0*/  IMAD.IADD R73, R73, 0x1, -R8 ;  /* 0x0000000149497824 */ /* 0x000fe200078e0a08 */
[----:B------:R-:W-:Y:S02]  /*09d0*/  SHF.R.S32.HI R15, RZ, 0x1f, R14 ;  /* 0x0000001fff0f7819 */ /* 0x000fe4000001140e */
        /* <DEDUP_REMOVED lines=67> */
[----:B------:R-:W-:-:S02]  /*0e10*/  IADD3 R19, R6, 0x24, RZ ;  /* 0x0000002406137810 */ /* 0x000fc40007ffe0ff */
[----:B------:R-:W-:Y:S02]  /*0e20*/  LEA.HI R29, R18, R23, RZ, 0x2 ;  /* 0x00000017121d7211 */ /* 0x000fe400078f10ff */
[----:B------:R-:W-:Y:S02]  /*0e30*/  SHF.R.S32.HI R24, RZ, 0x1f, R19 ;  /* 0x0000001fff187819 */ /* 0x000fe40000011413 */
[----:B------:R-:W-:Y:S01]  /*0e40*/  SHF.R.S32.HI R18, RZ, 0x1f, R17 ;  /* 0x0000001fff127819 */ /* 0x000fe20000011411 */
[----:B------:R-:W-:Y:S01]  /*0e50*/  IMAD.SHL.U32 R29, R29, 0x10, RZ ;  /* 0x000000101d1d7824 */ /* 0x000fe200078e00ff */
[----:B------:R-:W-:Y:S02]  /*0e60*/  IADD3 R23, R6, 0x2c, RZ ;  /* 0x0000002c06177810 */ /* 0x000fe40007ffe0ff */
[----:B------:R-:W-:Y:S02]  /*0e70*/  SHF.R.S32.HI R32, RZ, 0x1f, R31 ;  /* 0x0000001fff207819 */ /* 0x000fe4000001141f */
[----:B------:R-:W-:Y:S01]  /*0e80*/  LEA.HI R30, R24, R19, RZ, 0x2 ;  /* 0x00000013181e7211 */ /* 0x000fe200078f10ff */
[----:B------:R-:W-:Y:S01]  /*0e90*/  IMAD.SHL.U32 R19, R19, 0x2, RZ ;  /* 0x0000000213137824 */ /* 0x000fe200078e00ff */
[----:B------:R-:W-:-:S02]  /*0ea0*/  LEA.HI R18, R18, R17, RZ, 0x3 ;  /* 0x0000001112127211 */ /* 0x000fc400078f18ff */
[----:B------:R-:W-:Y:S01]  /*0eb0*/  SHF.R.S32.HI R24, RZ, 0x1f, R23 ;  /* 0x0000001fff187819 */ /* 0x000fe20000011417 */
[----:B------:R-:W-:Y:S01]  /*0ec0*/  IMAD.SHL.U32 R30, R30, 0x10, RZ ;  /* 0x000000101e1e7824 */ /* 0x000fe200078e00ff */
[----:B------:R-:W-:Y:S01]  /*0ed0*/  LEA.HI R35, R32, R31, RZ, 0x2 ;  /* 0x0000001f20237211 */ /* 0x000fe200078f10ff */
[----:B------:R-:W-:Y:S01]  /*0ee0*/  IMAD.SHL.U32 R31, R31, 0x2, RZ ;  /* 0x000000021f1f7824 */ /* 0x000fe200078e00ff */
[----:B------:R-:W-:Y:S02]  /*0ef0*/  LOP3.LUT R18, R18, 0xfffffff8, RZ, 0xc0, !PT ;  /* 0xfffffff812127812 */ /* 0x000fe400078ec0ff */
[----:B------:R-:W-:Y:S01]  /*0f00*/  LEA.HI R36, R24, R23, RZ, 0x2 ;  /* 0x0000001718247211 */ /* 0x000fe200078f10ff */
[----:B------:R-:W-:Y:S01]  /*0f10*/  IMAD.SHL.U32 R23, R23, 0x2, RZ ;  /* 0x0000000217177824 */ /* 0x000fe200078e00ff */
[----:B------:R-:W-:Y:S01]  /*0f20*/  SHF.R.S32.HI R24, RZ, 0x1f, R19 ;  /* 0x0000001fff187819 */ /* 0x000fe20000011413 */
[----:B------:R-:W-:Y:S01]  /*0f30*/  IMAD.IADD R17, R17, 0x1, -R18 ;  /* 0x0000000111117824 */ /* 0x000fe200078e0a12 */
[----:B------:R-:W-:Y:S01]  /*0f40*/  SHF.R.S32.HI R32, RZ, 0x1f, R31 ;  /* 0x0000001fff207819 */ /* 0x000fe2000001141f */
[----:B------:R-:W-:Y:S01]  /*0f50*/  IMAD.SHL.U32 R44, R35, 0x10, RZ ;  /* 0x00000010232c7824 */ /* 0x000fe200078e00ff */
[----:B------:R-:W-:Y:S01]  /*0f60*/  LEA.HI R18, R24, R19, RZ, 0x3 ;  /* 0x0000001318127211 */ /* 0x000fe200078f18ff */
[----:B------:R-:W-:Y:S01]  /*0f70*/  IMAD R24, R3, c[0x0][0x1b0], RZ ;  /* 0x00006c0003187a24 */ /* 0x000fe200078e02ff */
[----:B------:R-:W-:Y:S01]  /*0f80*/  LEA.HI R32, R32, R31, RZ, 0x3 ;  /* 0x0000001f20207211 */ /* 0x000fe200078f18ff */
[----:B------:R-:W-:Y:S01]  /*0f90*/  IMAD.SHL.U32 R45, R36, 0x10, RZ ;  /* 0x00000010242d7824 */ /* 0x000fe200078e00ff */
[----:B------:R-:W-:-:S02]  /*0fa0*/  LOP3.LUT R18, R18, 0xfffffff8, RZ, 0xc0, !PT ;  /* 0xfffffff812127812 */ /* 0x000fc400078ec0ff */
[----:B------:R-:W-:Y:S02]  /*0fb0*/  LOP3.LUT R32, R32, 0xfffffff8, RZ, 0xc0, !PT ;  /* 0xfffffff820207812 */ /* 0x000fe400078ec0ff */
[----:B------:R-:W-:Y:S01]  /*0fc0*/  IADD3 R46, P0, R24, R47, RZ ;  /* 0x0000002f182e7210 */ /* 0x000fe20007f1e0ff */
[----:B------:R-:W-:Y:S01]  /*0fd0*/  IMAD.IADD R18, R19, 0x1, -R18 ;  /* 0x0000000113127824 */ /* 0x000fe200078e0a12 */
[----:B------:R-:W-:Y:S01]  /*0fe0*/  SHF.R.S32.HI R34, RZ, 0x1f, R23 ;  /* 0x0000001fff227819 */ /* 0x000fe20000011417 */
[----:B------:R-:W-:Y:S01]  /*0ff0*/  IMAD.IADD R19, R31, 0x1, -R32 ;  /* 0x000000011f137824 */ /* 0x000fe200078e0a20 */
[----:B------:R-:W-:Y:S02]  /*1000*/  SHF.R.S32.HI R31, RZ, 0x1f, R47 ;  /* 0x0000001fff1f7819 */ /* 0x000fe4000001142f */
[----:B------:R-:W-:Y:S02]  /*1010*/  LEA.HI R34, R34, R23, RZ, 0x3 ;  /* 0x0000001722227211 */ /* 0x000fe400078f18ff */
[----:B------:R-:W-:-:S02]  /*1020*/  LEA.HI.X.SX32 R47, R24, R31, 0x1, P0 ;  /* 0x0000001f182f7211 */ /* 0x000fc400000f0eff */
[----:B-----5:R-:W-:Y:S02]  /*1030*/  FSETP.NEU.FTZ.AND P0, PT, R71, RZ, PT ;  /* 0x000000ff4700720b */ /* 0x020fe40003f1d000 */
[----:B------:R-:W-:Y:S02]  /*1040*/  LOP3.LUT R34, R34, 0xfffffff8, RZ, 0xc0, !PT ;  /* 0xfffffff822227812 */ /* 0x000fe400078ec0ff */
[----:B------:R-:W-:Y:S02]  /*1050*/  LOP3.LUT R35, R8, 0xffffffc0, RZ, 0xc0, !PT ;  /* 0xffffffc008237812 */ /* 0x000fe400078ec0ff */
[----:B------:R-:W-:Y:S01]  /*1060*/  LOP3.LUT R36, R21, 0xffffffc0, RZ, 0xc0, !PT ;  /* 0xffffffc015247812 */ /* 0x000fe200078ec0ff */
[----:B------:R-:W-:Y:S01]  /*1070*/  IMAD.IADD R32, R23, 0x1, -R34 ;  /* 0x0000000117207824 */ /* 0x000fe200078e0a22 */
[----:B------:R-:W-:Y:S01]  /*1080*/  LOP3.LUT R37, R22, 0xffffffc0, RZ, 0xc0, !PT ;  /* 0xffffffc016257812 */ /* 0x000fe200078ec0ff */
[----:B------:R-:W-:Y:S01]  /*1090*/  IMAD R23, R20, c[0x0][0x198], RZ ;  /* 0x0000660014177a24 */ /* 0x000fe200078e02ff */
        /* <DEDUP_REMOVED lines=43> */
.L_x_15879:
        /* <DEDUP_REMOVED lines=8> */
[-C--:B------:R-:W-:Y:S02]  /*13d0*/  IADD3 R25, P0, R9, R20.reuse, RZ ;  /* 0x0000001409197210 */ /* 0x080fe40007f1e0ff */
[----:B------:R-:W-:Y:S02]  /*13e0*/  IADD3.X R26, R60, R21, R49, P1, P2 ;  /* 0x000000153c1a7210 */ /* 0x000fe40000fe4431 */
[----:B------:R-:W-:Y:S02]  /*13f0*/  LEA R22, P1, R25, c[0x0][0x170], 0x1 ;  /* 0x00005c0019167a11 */ /* 0x000fe400078208ff */
[----:B------:R-:W-:Y:S01]  /*1400*/  LEA.HI.X R87, R23, c[0x0][0x174], R26, 0x1, P3 ;  /* 0x00005d0017577a11 */ /* 0x000fe200018f0c1a */
[----:B------:R-:W-:Y:S01]  /*1410*/  IMAD.X R26, R48, 0x1, R21, P0 ;  /* 0x00000001301a7824 */ /* 0x000fe200000e0615 */
[----:B------:R-:W-:-:S03]  /*1420*/  IADD3 R24, P2, P4, R11, R20, R36 ;  /* 0x000000140b187210 */ /* 0x000fc60007c5e024 */
[----:B------:R0:W2:Y:S01]  /*1430*/  LDG.E.CONSTANT R86, [R86.64] ;  /* 0x0000000a56567981 */ /* 0x0000a2000c1e9900 */
[----:B------:R-:W-:Y:S02]  /*1440*/  LEA.HI.X R23, R25, c[0x0][0x174], R26, 0x1, P1 ;  /* 0x00005d0019177a11 */ /* 0x000fe400008f0c1a */
[C---:B------:R-:W-:Y:S02]  /*1450*/  LEA R82, P0, R24.reuse, c[0x0][0x170], 0x1 ;  /* 0x00005c0018527a11 */ /* 0x040fe400078008ff */
[----:B------:R-:W-:Y:S01]  /*1460*/  IADD3.X R25, R61, R21, R50, P2, P4 ;  /* 0x000000153d197210 */ /* 0x000fe200017e8432 */
[----:B------:R1:W3:Y:S03]  /*1470*/  LDG.E.CONSTANT R85, [R22.64] ;  /* 0x0000000a16557981 */ /* 0x0002e6000c1e9900 */
[----:B------:R-:W-:Y:S02]  /*1480*/  LEA.HI.X R83, R24, c[0x0][0x174], R25, 0x1, P0 ;  /* 0x00005d0018537a11 */ /* 0x000fe400000f0c19 */
[----:B------:R-:W-:-:S03]  /*1490*/  IADD3 R27, P1, P2, R12, R20, R37 ;  /* 0x000000140c1b7210 */ /* 0x000fc60007a3e025 */
[----:B------:R4:W5:Y:S01]  /*14a0*/  LDG.E.CONSTANT R82, [R82.64] ;  /* 0x0000000a52527981 */ /* 0x000962000c1e9900 */
[----:B------:R-:W-:Y:S02]  /*14b0*/  LEA R30, P0, R27, c[0x0][0x170], 0x1 ;  /* 0x00005c001b1e7a11 */ /* 0x000fe400078008ff */
[-C--:B------:R-:W-:Y:S02]  /*14c0*/  IADD3.X R72, R62, R21.reuse, R51, P1, P2 ;  /* 0x000000153e487210 */ /* 0x080fe40000fe4433 */
        /* <DEDUP_REMOVED lines=9> */
[----:B----4-:R1:W4:Y:S03]  /*1560*/  LDG.E.CONSTANT R83, [R28.64] ;  /* 0x0000000a1c537981 */ /* 0x010326000c1e9900 */
[----:B------:R-:W-:Y:S02]  /*1570*/  LEA.HI.X R27, R24, c[0x0][0x174], R23, 0x1, P0 ;  /* 0x00005d00181b7a11 */ /* 0x000fe400000f0c17 */
[----:B------:R-:W-:-:S02]  /*1580*/  IADD3 R25, P0, P1, R15, R20, R40 ;  /* 0x000000140f197210 */ /* 0x000fc4000791e028 */
[----:B------:R-:W-:Y:S01]  /*1590*/  IADD3 R23, P3, P4, R16, R20, R41 ;  /* 0x0000001410177210 */ /* 0x000fe20007c7e029 */
[----:B------:R0:W4:Y:S01]  /*15a0*/  LDG.E.CONSTANT R81, [R26.64] ;  /* 0x0000000a1a517981 */ /* 0x000122000c1e9900 */
[----:B------:R-:W-:Y:S02]  /*15b0*/  LEA R24, P2, R25, c[0x0][0x170], 0x1 ;  /* 0x00005c0019187a11 */ /* 0x000fe400078408ff */
[-C--:B------:R-:W-:Y:S02]  /*15c0*/  IADD3.X R74, R65, R21.reuse, R54, P0, P1 ;  /* 0x00000015414a7210 */ /* 0x080fe400007e2436 */
[----:B------:R-:W-:Y:S02]  /*15d0*/  LEA R22, P5, R23, c[0x0][0x170], 0x1 ;  /* 0x00005c0017167a11 */ /* 0x000fe400078a08ff */
[----:B------:R-:W-:Y:S02]  /*15e0*/  LEA.HI.X R25, R25, c[0x0][0x174], R74, 0x1, P2 ;  /* 0x00005d0019197a11 */ /* 0x000fe400010f0c4a */
[----:B------:R-:W-:-:S02]  /*15f0*/  IADD3.X R72, R66, R21, R55, P3, P4 ;  /* 0x0000001542487210 */ /* 0x000fc40001fe8437 */
[-C--:B0-----:R-:W-:Y:S01]  /*1600*/  IADD3 R30, P0, P1, R17, R20.reuse, R42 ;  /* 0x00000014111e7210 */ /* 0x081fe2000791e02a */
[----:B------:R0:W4:Y:S01]  /*1610*/  LDG.E.CONSTANT R84, [R24.64] ;  /* 0x0000000a18547981 */ /* 0x000122000c1e9900 */
[----:B------:R-:W-:Y:S02]  /*1620*/  LEA.HI.X R23, R23, c[0x0][0x174], R72, 0x1, P5 ;  /* 0x00005d0017177a11 */ /* 0x000fe400028f0c48 */
[----:B------:R-:W-:Y:S02]  /*1630*/  LEA R72, P2, R30, c[0x0][0x170], 0x1 ;  /* 0x00005c001e487a11 */ /* 0x000fe400078408ff */
[----:B------:R-:W-:Y:S01]  /*1640*/  IADD3.X R73, R67, R21, R56, P0, P1 ;  /* 0x0000001543497210 */ /* 0x000fe200007e2438 */
[----:B------:R0:W4:Y:S01]  /*1650*/  LDG.E.CONSTANT R87, [R22.64] ;  /* 0x0000000a16577981 */ /* 0x000122000c1e9900 */
[----:B------:R-:W-:Y:S02]  /*1660*/  IADD3 R31, P3, P4, R18, R20, R43 ;  /* 0x00000014121f7210 */ /* 0x000fe40007c7e02b */
[----:B------:R-:W-:-:S02]  /*1670*/  LEA.HI.X R73, R30, c[0x0][0x174], R73, 0x1, P2 ;  /* 0x00005d001e497a11 */ /* 0x000fc400010f0c49 */
[----:B------:R-:W-:Y:S02]  /*1680*/  LEA R30, P0, R31, c[0x0][0x170], 0x1 ;  /* 0x00005c001f1e7a11 */ /* 0x000fe400078008ff */
[-C--:B------:R-:W-:Y:S01]  /*1690*/  IADD3.X R74, R68, R21.reuse, R57, P3, P4 ;  /* 0x00000015444a7210 */ /* 0x080fe20001fe8439 */
[----:B------:R0:W4:Y:S01]  /*16a0*/  LDG.E.CONSTANT R72, [R72.64] ;  /* 0x0000000a48487981 */ /* 0x000122000c1e9900 */
[-C--:B-1----:R-:W-:Y:S02]  /*16b0*/  IADD3 R29, P5, P6, R19, R20.reuse, R44 ;  /* 0x00000014131d7210 */ /* 0x082fe40007ebe02c */
[----:B------:R-:W-:Y:S02]  /*16c0*/  LEA.HI.X R31, R31, c[0x0][0x174], R74, 0x1, P0 ;  /* 0x00005d001f1f7a11 */ /* 0x000fe400000f0c4a */
[----:B------:R-:W-:Y:S02]  /*16d0*/  LEA R28, P1, R29, c[0x0][0x170], 0x1 ;  /* 0x00005c001d1c7a11 */ /* 0x000fe400078208ff */
[----:B------:R-:W-:Y:S01]  /*16e0*/  IADD3.X R26, R69, R21, R58, P5, P6 ;  /* 0x00000015451a7210 */ /* 0x000fe20002fec43a */
[----:B------:R1:W4:Y:S01]  /*16f0*/  LDG.E.CONSTANT R88, [R30.64] ;  /* 0x0000000a1e587981 */ /* 0x000322000c1e9900 */
[----:B------:R-:W-:-:S02]  /*1700*/  IADD3 R20, P2, P3, R32, R20, R45 ;  /* 0x0000001420147210 */ /* 0x000fc40007b5e02d */
[----:B------:R-:W-:Y:S02]  /*1710*/  LEA.HI.X R29, R29, c[0x0][0x174], R26, 0x1, P1 ;  /* 0x00005d001d1d7a11 */ /* 0x000fe400008f0c1a */
[----:B------:R-:W-:Y:S01]  /*1720*/  LEA R74, P0, R20, c[0x0][0x170], 0x1 ;  /* 0x00005c00144a7a11 */ /* 0x000fe200078008ff */
[----:B0-----:R-:W-:Y:S01]  /*1730*/  LDS.128 R24, [R33+0x10] ;  /* 0x0000100021187984 */ /* 0x001fe20000000c00 */
[----:B------:R-:W-:-:S03]  /*1740*/  IADD3.X R21, R70, R21, R59, P2, P3 ;  /* 0x0000001546157210 */ /* 0x000fc600017e643b */
[----:B------:R0:W4:Y:S01]  /*1750*/  LDG.E.CONSTANT R89, [R28.64] ;  /* 0x0000000a1c597981 */ /* 0x000122000c1e9900 */
[----:B------:R-:W-:-:S03]  /*1760*/  LEA.HI.X R75, R20, c[0x0][0x174], R21, 0x1, P0 ;  /* 0x00005d00144b7a11 */ /* 0x000fc600000f0c15 */
[----:B------:R-:W0:Y:S04]  /*1770*/  LDS.128 R20, [R33] ;  /* 0x0000000021147984 */ /* 0x000e280000000c00 */
[----:B------:R-:W4:Y:S01]  /*1780*/  LDG.E.CONSTANT R74, [R74.64] ;  /* 0x0000000a4a4a7981 */ /* 0x000f22000c1e9900 */
[--C-:B0-----:R-:W-:Y:S02]  /*1790*/  PRMT R28, RZ, 0x5410, R21.reuse ;  /* 0x00005410ff1c7816 */ /* 0x101fe40000000015 */
[----:B------:R-:W-:Y:S02]  /*17a0*/  PRMT R21, RZ, 0x7610, R21 ;  /* 0x00007610ff157816 */ /* 0x000fe40000000015 */
[----:B------:R-:W-:-:S04]  /*17b0*/  IADD3 R80, R80, 0x4, RZ ;  /* 0x0000000450507810 */ /* 0x000fc80007ffe0ff */
[----:B------:R-:W-:Y:S02]  /*17c0*/  ISETP.GE.AND P1, PT, R80, R7, PT ;  /* 0x000000075000720c */ /* 0x000fe40003f26270 */
        /* <DEDUP_REMOVED lines=15> */
[----:B-1----:R-:W0:Y:S01]  /*18c0*/  LDS.128 R28, [R33+0x20] ;  /* 0x00002000211c7984 */ /* 0x002e220000000c00 */
[----:B------:R-:W-:-:S02]  /*18d0*/  PRMT R22, RZ, 0x5410, R23 ;  /* 0x00005410ff167816 */ /* 0x000fc40000000017 */
[----:B------:R-:W-:Y:S01]  /*18e0*/  FFMA.FTZ R20, R21, R82, R20 ;  /* 0x0000005215147223 */ /* 0x000fe20000010014 */
[----:B------:R-:W-:Y:S02]  /*18f0*/  PRMT R21, RZ, 0x5410, R79 ;  /* 0x00005410ff157816 */ /* 0x000fe4000000004f */
[----:B------:R-:W-:Y:S02]  /*1900*/  PRMT R23, RZ, 0x7610, R23 ;  /* 0x00007610ff177816 */ /* 0x000fe40000000017 */
[----:B------:R-:W-:Y:S01]  /*1910*/  PRMT R79, RZ, 0x7610, R79 ;  /* 0x00007610ff4f7816 */ /* 0x000fe2000000004f */
[----:B------:R-:W-:Y:S01]  /*1920*/  FFMA.FTZ R21, R22, R21, R73 ;  /* 0x0000001516157223 */ /* 0x000fe20000010049 */
[----:B------:R-:W-:-:S03]  /*1930*/  PRMT R22, RZ, 0x5410, R24 ;  /* 0x00005410ff167816 */ /* 0x000fc60000000018 */
[----:B------:R-:W-:Y:S01]  /*1940*/  FFMA.FTZ R20, R23, R79, R20 ;  /* 0x0000004f17147223 */ /* 0x000fe20000010014 */
[--C-:B----4-:R-:W-:Y:S02]  /*1950*/  PRMT R23, RZ, 0x5410, R83.reuse ;  /* 0x00005410ff177816 */ /* 0x110fe40000000053 */
        /* <DEDUP_REMOVED lines=17> */
[----:B0-----:R-:W-:Y:S01]  /*1a70*/  PRMT R22, RZ, 0x5410, R28 ;  /* 0x00005410ff167816 */ /* 0x001fe2000000001c */
        /* <DEDUP_REMOVED lines=26> */
[----:B------:R-:W-:-:S04]  /*1c20*/  FFMA.FTZ R21, R30, R22, R21 ;  /* 0x000000161e157223 */ /* 0x000fc80000010015 */
[----:B------:R-:W-:-:S04]  /*1c30*/  FFMA.FTZ R20, R31, R74, R20 ;  /* 0x0000004a1f147223 */ /* 0x000fc80000010014 */
[----:B------:R-:W-:Y:S01]  /*1c40*/  FADD.FTZ R27, R21, R20 ;  /* 0x00000014151b7221 */ /* 0x000fe20000010000 */
[----:B------:R-:W-:Y:S05]  /*1c50*/  BRA.DIV ~URZ, `(.L_x_15875) ;  /* 0x000039127f007947 */ /* 0x000fea000b800000 */
[----:B------:R0:W1:Y:S02]  /*1c60*/  SHFL.BFLY PT, R20, R27, 0x2, 0x1f ;  /* 0x0c401f001b147f89 */ /* 0x00006400000e0000 */
.L_x_15916:
[----:B01----:R-:W-:Y:S01]  /*1c70*/  FADD.FTZ R27, R27, R20 ;  /* 0x000000141b1b7221 */ /* 0x003fe20000010000 */
[----:B------:R-:W-:Y:S05]  /*1c80*/  BRA.DIV ~URZ, `(.L_x_15876) ;  /* 0x000039627f007947 */ /* 0x000fea000b800000 */
[----:B------:R0:W1:Y:S02]  /*1c90*/  SHFL.BFLY PT, R20, R27, 0x1, 0x1f ;  /* 0x0c201f001b147f89 */ /* 0x00006400000e0000 */
.L_x_15917:
        /* <DEDUP_REMOVED lines=9> */
.L_x_15878:
[----:B------:R-:W-:Y:S05]  /*1d30*/  BSYNC B1 ;  /* 0x0000000000017941 */ /* 0x000fea0003800000 */
.L_x_15877:
[----:B------:R-:W-:Y:S02]  /*1d40*/  IADD3 R76, P0, R76, 0x10, RZ ;  /* 0x000000104c4c7810 */ /* 0x000fe40007f1e0ff */
[----:B-1----:R-:W-:Y:S02]  /*1d50*/  IADD3 R78, R78, 0x80, RZ ;  /* 0x000000804e4e7810 */ /* 0x002fe40007ffe0ff */
[----:B------:R-:W-:Y:S01]  /*1d60*/  IADD3 R71, R71, 0x20, RZ ;  /* 0x0000002047477810 */ /* 0x000fe20007ffe0ff */
[----:B------:R-:W-:Y:S01]  /*1d70*/  IMAD.X R77, RZ, RZ, R77, P0 ;  /* 0x000000ffff4d7224 */ /* 0x000fe200000e064d */
[----:B0-----:R-:W-:Y:S05]  /*1d80*/  @!P1 BRA `(.L_x_15879) ;  /* 0xfffff5c000009947 */ /* 0x001fea000383ffff */
[----:B------:R-:W-:Y:S05]  /*1d90*/  BRA `(.L_x_15873) ;  /* 0x00000b4000007947 */ /* 0x000fea0003800000 */
.L_x_15874:
        /* <DEDUP_REMOVED lines=9> */
.L_x_15884:
        /* <DEDUP_REMOVED lines=20> */
[----:B------:R-:W-:-:S04]  /*1f70*/  IADD3 R22, P0, P1, R11, R20, R36 ;  /* 0x000000140b167210 */ /* 0x000fc8000791e024 */
[----:B------:R-:W-:Y:S02]  /*1f80*/  LEA R28, P2, R22, c[0x0][0x170], 0x1 ;  /* 0x00005c00161c7a11 */ /* 0x000fe400078408ff */
[-C--:B------:R-:W-:Y:S02]  /*1f90*/  IADD3.X R29, R61, R21.reuse, R50, P0, P1 ;  /* 0x000000153d1d7210 */ /* 0x080fe400007e2432 */
[----:B------:R-:W-:Y:S02]  /*1fa0*/  IADD3 R23, P0, P1, R12, R20, R37 ;  /* 0x000000140c177210 */ /* 0x000fe4000791e025 */
[----:B------:R-:W-:Y:S02]  /*1fb0*/  LEA.HI.X R29, R22, c[0x0][0x174], R29, 0x1, P2 ;  /* 0x00005d00161d7a11 */ /* 0x000fe400010f0c1d */
[C---:B------:R-:W-:Y:S02]  /*1fc0*/  LEA R22, P2, R23.reuse, c[0x0][0x170], 0x1 ;  /* 0x00005c0017167a11 */ /* 0x040fe400078408ff */
[----:B------:R-:W-:Y:S01]  /*1fd0*/  IADD3.X R30, R62, R21, R51, P0, P1 ;  /* 0x000000153e1e7210 */ /* 0x000fe200007e2433 */
[----:B------:R4:W5:Y:S03]  /*1fe0*/  LDG.E.CONSTANT R83, [R28.64] ;  /* 0x0000000a1c537981 */ /* 0x000966000c1e9900 */
[----:B------:R-:W-:-:S02]  /*1ff0*/  LEA.HI.X R23, R23, c[0x0][0x174], R30, 0x1, P2 ;  /* 0x00005d0017177a11 */ /* 0x000fc400010f0c1e */
[----:B-1----:R-:W-:-:S03]  /*2000*/  IADD3 R25, P0, P1, R13, R20, R38 ;  /* 0x000000140d197210 */ /* 0x002fc6000791e026 */
[----:B------:R1:W5:Y:S01]  /*2010*/  LDG.E.CONSTANT R79, [R22.64] ;  /* 0x0000000a164f7981 */ /* 0x000362000c1e9900 */
[----:B------:R-:W-:Y:S02]  /*2020*/  LEA R24, P2, R25, c[0x0][0x170], 0x1 ;  /* 0x00005c0019187a11 */ /* 0x000fe400078408ff */
[-C--:B------:R-:W-:Y:S02]  /*2030*/  IADD3.X R80, R63, R21.reuse, R52, P0, P1 ;  /* 0x000000153f507210 */ /* 0x080fe400007e2434 */
[----:B0-----:R-:W-:Y:S02]  /*2040*/  IADD3 R27, P3, P4, R14, R20, R39 ;  /* 0x000000140e1b7210 */ /* 0x001fe40007c7e027 */
[----:B------:R-:W-:Y:S02]  /*2050*/  LEA.HI.X R25, R25, c[0x0][0x174], R80, 0x1, P2 ;  /* 0x00005d0019197a11 */ /* 0x000fe400010f0c50 */
[C---:B------:R-:W-:Y:S02]  /*2060*/  LEA R26, P0, R27.reuse, c[0x0][0x170], 0x1 ;  /* 0x00005c001b1a7a11 */ /* 0x040fe400078008ff */
[----:B------:R-:W-:Y:S01]  /*2070*/  IADD3.X R30, R64, R21, R53, P3, P4 ;  /* 0x00000015401e7210 */ /* 0x000fe20001fe8435 */
[----:B------:R0:W5:Y:S03]  /*2080*/  LDG.E.CONSTANT R77, [R24.64] ;  /* 0x0000000a184d7981 */ /* 0x000166000c1e9900 */
[----:B------:R-:W-:-:S02]  /*2090*/  LEA.HI.X R27, R27, c[0x0][0x174], R30, 0x1, P0 ;  /* 0x00005d001b1b7a11 */ /* 0x000fc400000f0c1e */
[-C--:B------:R-:W-:Y:S02]  /*20a0*/  IADD3 R31, P0, P1, R15, R20.reuse, R40 ;  /* 0x000000140f1f7210 */ /* 0x080fe4000791e028 */
[----:B----4-:R-:W-:Y:S01]  /*20b0*/  IADD3 R28, P3, P4, R16, R20, R41 ;  /* 0x00000014101c7210 */ /* 0x010fe20007c7e029 */
[----:B------:R4:W5:Y:S01]  /*20c0*/  LDG.E.CONSTANT R80, [R26.64] ;  /* 0x0000000a1a507981 */ /* 0x000962000c1e9900 */
[----:B------:R-:W-:Y:S02]  /*20d0*/  LEA R30, P2, R31, c[0x0][0x170], 0x1 ;  /* 0x00005c001f1e7a11 */ /* 0x000fe400078408ff */
[-C--:B------:R-:W-:Y:S02]  /*20e0*/  IADD3.X R82, R65, R21.reuse, R54, P0, P1 ;  /* 0x0000001541527210 */ /* 0x080fe400007e2436 */
[----:B-1----:R-:W-:Y:S02]  /*20f0*/  LEA R22, P5, R28, c[0x0][0x170], 0x1 ;  /* 0x00005c001c167a11 */ /* 0x002fe400078a08ff */
[----:B------:R-:W-:-:S02]  /*2100*/  IADD3.X R23, R66, R21, R55, P3, P4 ;  /* 0x0000001542177210 */ /* 0x000fc40001fe8437 */
[----:B------:R-:W-:Y:S02]  /*2110*/  LEA.HI.X R31, R31, c[0x0][0x174], R82, 0x1, P2 ;  /* 0x00005d001f1f7a11 */ /* 0x000fe400010f0c52 */
[----:B------:R-:W-:Y:S02]  /*2120*/  LEA.HI.X R23, R28, c[0x0][0x174], R23, 0x1, P5 ;  /* 0x00005d001c177a11 */ /* 0x000fe400028f0c17 */
[-C--:B------:R-:W-:Y:S01]  /*2130*/  IADD3 R28, P0, P1, R17, R20.reuse, R42 ;  /* 0x00000014111c7210 */ /* 0x080fe2000791e02a */
[----:B------:R1:W5:Y:S01]  /*2140*/  LDG.E.CONSTANT R81, [R30.64] ;  /* 0x0000000a1e517981 */ /* 0x000362000c1e9900 */
[----:B------:R-:W-:Y:S02]  /*2150*/  IADD3 R29, P5, P6, R19, R20, R44 ;  /* 0x00000014131d7210 */ /* 0x000fe40007ebe02c */
[----:B0-----:R-:W-:Y:S01]  /*2160*/  LEA R24, P2, R28, c[0x0][0x170], 0x1 ;  /* 0x00005c001c187a11 */ /* 0x001fe200078408ff */
[----:B------:R0:W5:Y:S01]  /*2170*/  LDG.E.CONSTANT R82, [R22.64] ;  /* 0x0000000a16527981 */ /* 0x000162000c1e9900 */
[----:B------:R-:W-:-:S02]  /*2180*/  IADD3.X R25, R67, R21, R56, P0, P1 ;  /* 0x0000001543197210 */ /* 0x000fc400007e2438 */
[----:B------:R-:W-:Y:S02]  /*2190*/  IADD3 R87, P3, P4, R18, R20, R43 ;  /* 0x0000001412577210 */ /* 0x000fe40007c7e02b */
[----:B------:R-:W-:Y:S02]  /*21a0*/  LEA.HI.X R25, R28, c[0x0][0x174], R25, 0x1, P2 ;  /* 0x00005d001c197a11 */ /* 0x000fe400010f0c19 */
[-C--:B------:R-:W-:Y:S02]  /*21b0*/  IADD3.X R86, R69, R21.reuse, R58, P5, P6 ;  /* 0x0000001545567210 */ /* 0x080fe40002fec43a */
[----:B------:R-:W-:Y:S02]  /*21c0*/  LEA R28, P1, R29, c[0x0][0x170], 0x1 ;  /* 0x00005c001d1c7a11 */ /* 0x000fe400078208ff */
[----:B----4-:R-:W-:Y:S02]  /*21d0*/  LEA R26, P0, R87, c[0x0][0x170], 0x1 ;  /* 0x00005c00571a7a11 */ /* 0x010fe400078008ff */
[----:B------:R-:W-:-:S02]  /*21e0*/  IADD3.X R88, R68, R21, R57, P3, P4 ;  /* 0x0000001544587210 */ /* 0x000fc40001fe8439 */
[----:B------:R-:W-:Y:S02]  /*21f0*/  LEA.HI.X R29, R29, c[0x0][0x174], R86, 0x1, P1 ;  /* 0x00005d001d1d7a11 */ /* 0x000fe400008f0c56 */
[----:B------:R4:W5:Y:S01]  /*2200*/  LDG.E.CONSTANT R86, [R24.64] ;  /* 0x0000000a18567981 */ /* 0x000962000c1e9900 */
[----:B------:R-:W-:Y:S02]  /*2210*/  LEA.HI.X R27, R87, c[0x0][0x174], R88, 0x1, P0 ;  /* 0x00005d00571b7a11 */ /* 0x000fe400000f0c58 */
[----:B------:R-:W-:Y:S01]  /*2220*/  IADD3 R20, P2, P3, R32, R20, R45 ;  /* 0x0000001420147210 */ /* 0x000fe20007b5e02d */
[----:B------:R5:W5:Y:S04]  /*2230*/  LDG.E.CONSTANT R88, [R28.64] ;  /* 0x0000000a1c587981 */ /* 0x000b68000c1e9900 */
[----:B------:R2:W5:Y:S01]  /*2240*/  LDG.E.CONSTANT R87, [R26.64] ;  /* 0x0000000a1a577981 */ /* 0x000562000c1e9900 */
[----:B-1----:R-:W-:-:S02]  /*2250*/  LEA R30, P0, R20, c[0x0][0x170], 0x1 ;  /* 0x00005c00141e7a11 */ /* 0x002fc400078008ff */
[----:B------:R-:W-:-:S04]  /*2260*/  IADD3.X R21, R70, R21, R59, P2, P3 ;  /* 0x0000001546157210 */ /* 0x000fc800017e643b */
[----:B------:R-:W-:Y:S02]  /*2270*/  LEA.HI.X R31, R20, c[0x0][0x174], R21, 0x1, P0 ;  /* 0x00005d00141f7a11 */ /* 0x000fe400000f0c15 */
[----:B0-----:R-:W4:Y:S04]  /*2280*/  LDS.128 R20, [R33] ;  /* 0x0000000021147984 */ /* 0x001f280000000c00 */
[----:B------:R0:W5:Y:S01]  /*2290*/  LDG.E.CONSTANT R89, [R30.64] ;  /* 0x0000000a1e597981 */ /* 0x000162000c1e9900 */
[--C-:B----4-:R-:W-:Y:S02]  /*22a0*/  PRMT R24, RZ, 0x5410, R21.reuse ;  /* 0x00005410ff187816 */ /* 0x110fe40000000015 */
[----:B------:R-:W-:Y:S02]  /*22b0*/  PRMT R21, RZ, 0x7610, R21 ;  /* 0x00007610ff157816 */ /* 0x000fe40000000015 */
[----:B------:R-:W-:-:S04]  /*22c0*/  IADD3 R78, R78, 0x4, RZ ;  /* 0x000000044e4e7810 */ /* 0x000fc80007ffe0ff */
[----:B------:R-:W-:Y:S02]  /*22d0*/  ISETP.GE.AND P1, PT, R78, R7, PT ;  /* 0x000000074e00720c */ /* 0x000fe40003f26270 */
[----:B--2---:R-:W-:-:S05]  /*22e0*/  PRMT R25, RZ, 0x5410, R85 ;  /* 0x00005410ff197816 */ /* 0x004fca0000000055 */
[----:B------:R-:W-:Y:S01]  /*22f0*/  FMUL.FTZ R90, R24, R25 ;  /* 0x00000019185a7220 */ /* 0x000fe20000410000 */
[----:B------:R-:W-:-:S05]  /*2300*/  PRMT R24, RZ, 0x7610, R85 ;  /* 0x00007610ff187816 */ /* 0x000fca0000000055 */
[----:B------:R-:W-:Y:S01]  /*2310*/  FMUL.FTZ R85, R21, R24 ;  /* 0x0000001815557220 */ /* 0x000fe20000410000 */
[----:B------:R-:W-:Y:S02]  /*2320*/  PRMT R21, RZ, 0x5410, R20 ;  /* 0x00005410ff157816 */ /* 0x000fe40000000014 */
[----:B---3--:R-:W-:-:S05]  /*2330*/  PRMT R24, RZ, 0x5410, R84 ;  /* 0x00005410ff187816 */ /* 0x008fca0000000054 */
[----:B------:R-:W-:Y:S02]  /*2340*/  FFMA.FTZ R90, R21, R24, R90 ;  /* 0x00000018155a7223 */ /* 0x000fe4000001005a */
[----:B------:R-:W1:Y:S01]  /*2350*/  LDS.128 R24, [R33+0x10] ;  /* 0x0000100021187984 */ /* 0x000e620000000c00 */
[----:B------:R-:W-:Y:S02]  /*2360*/  PRMT R20, RZ, 0x7610, R20 ;  /* 0x00007610ff147816 */ /* 0x000fe40000000014 */
[----:B------:R-:W-:Y:S02]  /*2370*/  PRMT R21, RZ, 0x7610, R84 ;  /* 0x00007610ff157816 */ /* 0x000fe40000000054 */
[----:B-----5:R-:W-:-:S03]  /*2380*/  PRMT R28, RZ, 0x5410, R83 ;  /* 0x00005410ff1c7816 */ /* 0x020fc60000000053 */
        /* <DEDUP_REMOVED lines=64> */
.L_x_15918:
[----:B01----:R-:W-:Y:S01]  /*2790*/  FADD.FTZ R27, R27, R20 ;  /* 0x000000141b1b7221 */ /* 0x003fe20000010000 */
[----:B------:R-:W-:Y:S05]  /*27a0*/  BRA.DIV ~URZ, `(.L_x_15881) ;  /* 0x00002f427f007947 */ /* 0x000fea000b800000 */
[----:B------:R0:W1:Y:S02]  /*27b0*/  SHFL.BFLY PT, R20, R27, 0x1, 0x1f ;  /* 0x0c201f001b147f89 */ /* 0x00006400000e0000 */
.L_x_15919:
        /* <DEDUP_REMOVED lines=11> */
.L_x_15883:
[----:B------:R-:W-:Y:S05]  /*2870*/  BSYNC B1 ;  /* 0x0000000000017941 */ /* 0x000fea0003800000 */
.L_x_15882:
[----:B------:R-:W-:Y:S02]  /*2880*/  IADD3 R72, P0, R72, 0x10, RZ ;  /* 0x0000001048487810 */ /* 0x000fe40007f1e0ff */
[----:B-1----:R-:W-:Y:S02]  /*2890*/  IADD3 R74, R74, 0x80, RZ ;  /* 0x000000804a4a7810 */ /* 0x002fe40007ffe0ff */
[----:B------:R-:W-:Y:S01]  /*28a0*/  IADD3 R73, R73, 0x20, RZ ;  /* 0x0000002049497810 */ /* 0x000fe20007ffe0ff */
[----:B------:R-:W-:Y:S01]  /*28b0*/  IMAD.X R75, RZ, RZ, R75, P0 ;  /* 0x000000ffff4b7224 */ /* 0x000fe200000e064b */
[----:B------:R-:W-:Y:S01]  /*28c0*/  IADD3 R76, R76, 0x20, RZ ;  /* 0x000000204c4c7810 */ /* 0x000fe20007ffe0ff */
[----:B0-----:R-:W-:Y:S05]  /*28d0*/  @!P1 BRA `(.L_x_15884) ;  /* 0xfffff55000009947 */ /* 0x001fea000383ffff */
.L_x_15873:
[----:B------:R-:W-:Y:S05]  /*28e0*/  BSYNC B0 ;  /* 0x0000000000007941 */ /* 0x000fea0003800000 */
.L_x_15872:
[----:B------:R-:W-:Y:S05]  /*28f0*/  BRA.DIV ~URZ, `(.L_x_15885) ;  /* 0x00002e727f007947 */ /* 0x000fea000b800000 */
[----:B------:R0:W1:Y:S02]  /*2900*/  SHFL.BFLY PT, R9, R8, 0x10, 0x1f ;  /* 0x0e001f0008097f89 */ /* 0x00006400000e0000 */
.L_x_15920:
[----:B-1----:R-:W-:Y:S01]  /*2910*/  FMNMX.FTZ R11, R9, R8, !PT ;  /* 0x00000008090b7209 */ /* 0x002fe20007810000 */
[----:B------:R-:W-:Y:S05]  /*2920*/  BRA.DIV ~URZ, `(.L_x_15886) ;  /* 0x00002ec27f007947 */ /* 0x000fea000b800000 */
[----:B------:R-:W1:Y:S02]  /*2930*/  SHFL.BFLY PT, R6, R11, 0x8, 0x1f ;  /* 0x0d001f000b067f89 */ /* 0x000e6400000e0000 */
[----:B-1----:R-:W-:-:S05]  /*2940*/  FMNMX.FTZ R6, R11, R6, !PT ;  /* 0x000000060b067209 */ /* 0x002fca0007810000 */
[----:B------:R1:W2:Y:S02]  /*2950*/  SHFL.BFLY PT, R9, R6, 0x4, 0x1f ;  /* 0x0c801f0006097f89 */ /* 0x0002a400000e0000 */
.L_x_15921:
        /* <DEDUP_REMOVED lines=34> */
.L_x_15891:
        /* <DEDUP_REMOVED lines=11> */
.L_x_15890:
[----:B------:R-:W-:Y:S05]  /*2c30*/  BSYNC B1 ;  /* 0x0000000000017941 */ /* 0x000fea0003800000 */
.L_x_15889:
        /* <DEDUP_REMOVED lines=10> */
.L_x_15894:
        /* <DEDUP_REMOVED lines=100> */
.L_x_15893:
[----:B------:R-:W-:Y:S05]  /*3320*/  BSYNC B1 ;  /* 0x0000000000017941 */ /* 0x000fea0003800000 */
.L_x_15892:
        /* <DEDUP_REMOVED lines=55> */
.L_x_15896:
[----:B------:R-:W-:Y:S05]  /*36a0*/  BSYNC B1 ;  /* 0x0000000000017941 */ /* 0x000fea0003800000 */
.L_x_15895:
        /* <DEDUP_REMOVED lines=26> */
.L_x_15888:
[----:B------:R-:W-:Y:S05]  /*3850*/  BSYNC B0 ;  /* 0x0000000000007941 */ /* 0x000fea0003800000 */
.L_x_15887:
        /* <DEDUP_REMOVED lines=37> */
.L_x_15901:
        /* <DEDUP_REMOVED lines=8> */
.L_x_15900:
[----:B01----:R-:W-:Y:S05]  /*3b30*/  BSYNC B1 ;  /* 0x0000000000017941 */ /* 0x003fea0003800000 */
.L_x_15899:
        /* <DEDUP_REMOVED lines=10> */
.L_x_15904:
        /* <DEDUP_REMOVED lines=52> */
.L_x_15903:
[----:B------:R-:W-:Y:S05]  /*3f20*/  BSYNC B1 ;  /* 0x0000000000017941 */ /* 0x000fea0003800000 */
.L_x_15902:
        /* <DEDUP_REMOVED lines=31> */
.L_x_15906:
[----:B------:R-:W-:Y:S05]  /*4120*/  BSYNC B1 ;  /* 0x0000000000017941 */ /* 0x000fea0003800000 */
.L_x_15905:
        /* <DEDUP_REMOVED lines=14> */
.L_x_15898:
[----:B------:R-:W-:Y:S05]  /*4210*/  BSYNC B0 ;  /* 0x0000000000007941 */ /* 0x000fea0003800000 */
.L_x_15897:
[----:B0-----:R-:W-:Y:S01]  /*4220*/  SHF.R.S32.HI R9, RZ, 0x1f, R2 ;  /* 0x0000001fff097819 */ /* 0x001fe20000011402 */
[----:B------:R-:W-:Y:S01]  /*4230*/  BAR.SYNC.DEFER_BLOCKING 0x0 ;  /* 0x0000000000007b1d */ /* 0x000fe20000010000 */
[----:B------:R-:W-:Y:S02]  /*4240*/  IMAD.MOV.U32 R4, RZ, RZ, RZ ;  /* 0x000000ffff047224 */ /* 0x000fe400078e00ff */
[----:B------:R-:W-:Y:S01]  /*4250*/  LEA.HI R9, R9, R2, RZ, 0x5 ;  /* 0x0000000209097211 */ /* 0x000fe200078f28ff */
[----:B------:R-:W-:Y:S02]  /*4260*/  IMAD.MOV.U32 R6, RZ, RZ, RZ ;  /* 0x000000ffff067224 */ /* 0x000fe400078e00ff */
[----:B------:R-:W-:Y:S01]  /*4270*/  BSSY B0, `(.L_x_15907) ;  /* 0x00000ea000007945 */ /* 0x000fe20003800000 */
[----:B------:R-:W-:Y:S01]  /*4280*/  SHF.R.S32.HI R20, RZ, 0x5, R9 ;  /* 0x00000005ff147819 */ /* 0x000fe20000011409 */
[----:B------:R-:W-:-:S03]  /*4290*/  IMAD.MOV.U32 R19, RZ, RZ, RZ ;  /* 0x000000ffff137224 */ /* 0x000fc600078e00ff */
        /* <DEDUP_REMOVED lines=22> */
.L_x_15915:
        /* <DEDUP_REMOVED lines=9> */
[----:B------:R-:W-:Y:S02]  /*4490*/  IADD3 R13, P2, R27, R12, RZ ;  /* 0x0000000c1b0d7210 */ /* 0x000fe40007f5e0ff */
[----:B------:R-:W-:Y:S02]  /*44a0*/  LEA R8, P1, R9, c[0x0][0x178], 0x1 ;  /* 0x00005e0009087a11 */ /* 0x000fe400078208ff */
[-C--:B------:R-:W-:Y:S02]  /*44b0*/  LEA.HI.X.SX32 R14, R26, R42.reuse, 0x1, P0 ;  /* 0x0000002a1a0e7211 */ /* 0x080fe400000f0eff */
[----:B------:R-:W-:Y:S02]  /*44c0*/  LEA R40, P0, R13, c[0x0][0x178], 0x1 ;  /* 0x00005e000d287a11 */ /* 0x000fe400078008ff */
[----:B------:R-:W-:Y:S02]  /*44d0*/  LEA.HI.X.SX32 R10, R27, R42, 0x1, P2 ;  /* 0x0000002a1b0a7211 */ /* 0x000fe400010f0eff */
[----:B------:R-:W-:-:S02]  /*44e0*/  LEA.HI.X R9, R9, c[0x0][0x17c], R14, 0x1, P1 ;  /* 0x00005f0009097a11 */ /* 0x000fc400008f0c0e */
[----:B------:R-:W-:Y:S02]  /*44f0*/  LEA.HI.X R41, R13, c[0x0][0x17c], R10, 0x1, P0 ;  /* 0x00005f000d297a11 */ /* 0x000fe400000f0c0a */
[C---:B------:R-:W-:Y:S01]  /*4500*/  IADD3 R12, P0, R21.reuse, R12, RZ ;  /* 0x0000000c150c7210 */ /* 0x040fe20007f1e0ff */
[----:B-----5:R0:W5:Y:S03]  /*4510*/  LDG.E.CONSTANT R36, [R8.64] ;  /* 0x0000000a08247981 */ /* 0x020166000c1e9900 */
[----:B------:R-:W-:Y:S01]  /*4520*/  LEA R38, P1, R12, c[0x0][0x178], 0x1 ;  /* 0x00005e000c267a11 */ /* 0x000fe200078208ff */
[----:B------:R0:W5:Y:S01]  /*4530*/  LDG.E.CONSTANT R34, [R8.64+0x4] ;  /* 0x0000040a08227981 */ /* 0x000162000c1e9900 */
        /* <DEDUP_REMOVED lines=8> */
[----:B0-----:R-:W0:Y:S04]  /*45c0*/  LDS.128 R8, [R25+-0x10] ;  /* 0xfffff00019087984 */ /* 0x001e280000000c00 */
[----:B------:R-:W2:Y:S01]  /*45d0*/  LDS.128 R12, [R25] ;  /* 0x00000000190c7984 */ /* 0x000ea20000000c00 */
[----:B------:R-:W-:Y:S01]  /*45e0*/  ISETP.NE.AND P0, PT, R43, RZ, PT ;  /* 0x000000ff2b00720c */ /* 0x000fe20003f05270 */
[----:B------:R-:W-:Y:S02]  /*45f0*/  BSSY B1, `(.L_x_15909) ;  /* 0x0000027000017945 */ /* 0x000fe40003800000 */
[----:B------:R3:W5:Y:S04]  /*4600*/  LDG.E.CONSTANT R28, [R40.64] ;  /* 0x0000000a281c7981 */ /* 0x000768000c1e9900 */
[----:B------:R3:W5:Y:S04]  /*4610*/  LDG.E.CONSTANT R29, [R40.64+0x4] ;  /* 0x0000040a281d7981 */ /* 0x000768000c1e9900 */
[----:B------:R3:W5:Y:S04]  /*4620*/  LDG.E.CONSTANT R30, [R40.64+0x8] ;  /* 0x0000080a281e7981 */ /* 0x000768000c1e9900 */
[----:B------:R3:W5:Y:S01]  /*4630*/  LDG.E.CONSTANT R32, [R40.64+0xc] ;  /* 0x00000c0a28207981 */ /* 0x000762000c1e9900 */
[----:B0-----:R-:W-:-:S02]  /*4640*/  F2FP.BF16.PACK_AB R9, R9, R8 ;  /* 0x000000080909723e */ /* 0x001fc400000010ff */
[----:B---3--:R-:W-:Y:S02]  /*4650*/  F2FP.BF16.PACK_AB R40, R11, R10 ;  /* 0x0000000a0b28723e */ /* 0x008fe400000010ff */
[----:B--2---:R-:W-:Y:S01]  /*4660*/  F2FP.BF16.PACK_AB R45, R13, R12 ;  /* 0x0000000c0d2d723e */ /* 0x004fe200000010ff */
        /* <DEDUP_REMOVED lines=31> */
.L_x_15910:
[----:B-1----:R-:W-:Y:S05]  /*4860*/  BSYNC B1 ;  /* 0x0000000000017941 */ /* 0x002fea0003800000 */
.L_x_15909:
        /* <DEDUP_REMOVED lines=50> */
.L_x_15912:
[----:B------:R-:W-:Y:S05]  /*4b90*/  BSYNC B1 ;  /* 0x0000000000017941 */ /* 0x000fea0003800000 */
.L_x_15911:
        /* <DEDUP_REMOVED lines=13> */
[----:B------:R-:W-:Y:S02]  /*4c70*/  BSSY B1, `(.L_x_15913) ;  /* 0x000002d000017945 */ /* 0x000fe40003800000 */
[----:B------:R-:W-:-:S02]  /*4c80*/  FADD.FTZ R13, R13, R36 ;  /* 0x000000240d0d7221 */ /* 0x000fc40000010000 */
[----:B------:R-:W-:Y:S01]  /*4c90*/  FADD.FTZ R14, R14, R34 ;  /* 0x000000220e0e7221 */ /* 0x000fe20000010000 */
[----:B------:R-:W-:Y:S01]  /*4ca0*/  PRMT R34, RZ, 0x5410, R33 ;  /* 0x00005410ff227816 */ /* 0x000fe20000000021 */
        /* <DEDUP_REMOVED lines=17> */
[-C--:B------:R-:W-:Y:S02]  /*4dc0*/  ISETP.GE.AND P3, PT, R15, R0.reuse, PT ;  /* 0x000000000f00720c */ /* 0x080fe40003f66270 */
[C---:B------:R-:W-:Y:S02]  /*4dd0*/  IADD3 R13, R23.reuse, 0x3, RZ ;  /* 0x00000003170d7810 */ /* 0x040fe40007ffe0ff */
[----:B------:R-:W-:Y:S02]  /*4de0*/  IADD3 R15, R23, 0x7, RZ ;  /* 0x00000007170f7810 */ /* 0x000fe40007ffe0ff */
[----:B------:R-:W-:Y:S02]  /*4df0*/  @P6 PRMT R28, RZ, 0x7610, R28 ;  /* 0x00007610ff1c6816 */ /* 0x000fe4000000001c */
[-C--:B------:R-:W-:Y:S02]  /*4e00*/  ISETP.GE.AND P4, PT, R13, R0.reuse, PT ;  /* 0x000000000d00720c */ /* 0x080fe40003f86270 */
[----:B------:R-:W-:-:S02]  /*4e10*/  ISETP.GE.AND P6, PT, R15, R0, PT ;  /* 0x000000000f00720c */ /* 0x000fc40003fc6270 */
[C---:B------:R-:W-:Y:S02]  /*4e20*/  IADD3 R13, R23.reuse, 0x6, RZ ;  /* 0x00000006170d7810 */ /* 0x040fe40007ffe0ff */
[----:B------:R-:W-:Y:S02]  /*4e30*/  IADD3 R31, R23, 0x5, RZ ;  /* 0x00000005171f7810 */ /* 0x000fe40007ffe0ff */
[----:B------:R-:W-:Y:S02]  /*4e40*/  PRMT R12, R29, 0x7632, R12 ;  /* 0x000076321d0c7816 */ /* 0x000fe4000000000c */
[-C--:B------:R-:W-:Y:S02]  /*4e50*/  ISETP.GE.AND P1, PT, R13, R0.reuse, PT ;  /* 0x000000000d00720c */ /* 0x080fe40003f26270 */
[----:B------:R-:W-:Y:S02]  /*4e60*/  SEL R14, R29, RZ, !P5 ;  /* 0x000000ff1d0e7207 */ /* 0x000fe40006800000 */
[----:B------:R-:W-:-:S02]  /*4e70*/  ISETP.GE.AND P2, PT, R31, R0, PT ;  /* 0x000000001f00720c */ /* 0x000fc40003f46270 */
[----:B------:R-:W-:Y:S02]  /*4e80*/  PRMT R13, R30, 0x7632, R13 ;  /* 0x000076321e0d7816 */ /* 0x000fe4000000000d */
[----:B------:R-:W-:Y:S02]  /*4e90*/  SEL R29, R12, RZ, !P4 ;  /* 0x000000ff0c1d7207 */ /* 0x000fe40006000000 */
        /* <DEDUP_REMOVED lines=10> */
.L_x_15914:
[----:B------:R-:W-:Y:S05]  /*4f40*/  BSYNC B1 ;  /* 0x0000000000017941 */ /* 0x000fea0003800000 */
.L_x_15913:
        /* <DEDUP_REMOVED lines=13> */
[----:B------:R-:W-:Y:S01]  /*5020*/  PRMT R12, RZ, 0x5410, R8 ;  /* 0x00005410ff0c7816 */ /* 0x000fe20000000008 */
        /* <DEDUP_REMOVED lines=13> */
[----:B------:R-:W-:Y:S05]  /*5100*/  @!P0 BRA `(.L_x_15915) ;  /* 0xfffff2f000008947 */ /* 0x000fea000383ffff */
.L_x_15908:
[----:B------:R-:W-:Y:S05]  /*5110*/  BSYNC B0 ;  /* 0x0000000000007941 */ /* 0x000fea0003800000 */
.L_x_15907:
[----:B------:R-:W-:Y:S01]  /*5120*/  BAR.SYNC.DEFER_BLOCKING 0x0 ;  /* 0x0000000000007b1d */ /* 0x000fe20000010000 */
[----:B------:R-:W-:Y:S01]  /*5130*/  LOP3.LUT R0, R2, 0xffffffc0, RZ, 0xc0, !PT ;  /* 0xffffffc002007812 */ /* 0x000fe200078ec0ff */
[----:B------:R-:W-:Y:S01]  /*5140*/  IMAD R3, R20, 0x60, R5 ;  /* 0x0000006014037824 */ /* 0x000fe200078e0205 */
[----:B------:R-:W-:Y:S02]  /*5150*/  ISETP.GT.AND P1, PT, R2, 0x3f, PT ;  /* 0x0000003f0200780c */ /* 0x000fe40003f24270 */
[----:B------:R-:W-:Y:S02]  /*5160*/  ISETP.NE.AND P0, PT, R0, 0x40, PT ;  /* 0x000000400000780c */ /* 0x000fe40003f05270 */
[C---:B------:R-:W-:Y:S02]  /*5170*/  LOP3.LUT R8, R2.reuse, 0xffffffe0, RZ, 0xc0, !PT ;  /* 0xffffffe002087812 */ /* 0x040fe400078ec0ff */
[----:B------:R-:W-:-:S02]  /*5180*/  ISETP.GT.AND P2, PT, R2, 0x1f, PT ;  /* 0x0000001f0200780c */ /* 0x000fc40003f44270 */
[----:B------:R-:W-:-:S07]  /*5190*/  IADD3 R2, R2, 0x1f, RZ ;  /* 0x0000001f02027810 */ /* 0x000fce0007ffe0ff */
[----:B------:R-:W-:Y:S04]  /*51a0*/  @!P0 STS [R3.X4+-0x220], R19 ;  /* 0xfffde01303008388 */ /* 0x000fe80000004800 */
[----:B------:R-:W-:Y:S04]  /*51b0*/  @!P0 STS [R3.X4+-0x1a0], R6 ;  /* 0xfffe600603008388 */ /* 0x000fe80000004800 */
[----:B------:R-:W-:Y:S04]  /*51c0*/  @!P0 STS [R3.X4+-0x120], R4 ;  /* 0xfffee00403008388 */ /* 0x000fe80000004800 */
[----:B------:R-:W-:Y:S01]  /*51d0*/  BAR.SYNC.DEFER_BLOCKING 0x0 ;  /* 0x0000000000007b1d */ /* 0x000fe20000010000 */
[----:B------:R-:W-:-:S05]  /*51e0*/  ISETP.NE.AND P0, PT, R8, 0x20, PT ;  /* 0x000000200800780c */ /* 0x000fca0003f05270 */
[----:B------:R-:W0:Y:S04]  /*51f0*/  @!P1 LDS R0, [R3.X4+0xe0] ;  /* 0x0000e00003009984 */ /* 0x000e280000004800 */
[----:B------:R-:W1:Y:S04]  /*5200*/  @!P1 LDS R7, [R3.X4+0x160] ;  /* 0x0001600003079984 */ /* 0x000e680000004800 */
[----:B------:R-:W2:Y:S01]  /*5210*/  @!P1 LDS R9, [R3.X4+0x1e0] ;  /* 0x0001e00003099984 */ /* 0x000ea20000004800 */
[----:B0-----:R-:W-:-:S03]  /*5220*/  @!P1 FADD.FTZ R19, R0, R19 ;  /* 0x0000001300139221 */ /* 0x001fc60000010000 */
[----:B------:R-:W-:Y:S01]  /*5230*/  BAR.SYNC.DEFER_BLOCKING 0x0 ;  /* 0x0000000000007b1d */ /* 0x000fe20000010000 */
[----:B-1----:R-:W-:Y:S02]  /*5240*/  @!P1 FADD.FTZ R6, R7, R6 ;  /* 0x0000000607069221 */ /* 0x002fe40000010000 */
[----:B--2---:R-:W-:Y:S01]  /*5250*/  @!P1 FADD.FTZ R4, R9, R4 ;  /* 0x0000000409049221 */ /* 0x004fe20000010000 */
        /* <DEDUP_REMOVED lines=10> */
[----:B0-----:R-:W0:Y:S01]  /*5300*/  S2UR UR4, SR_CTAID.Y ;  /* 0x00000000000479c3 */ /* 0x001e220000002600 */
[----:B------:R-:W-:Y:S01]  /*5310*/  ULDC UR5, c[0x0][0xc] ;  /* 0x0000030000057ab9 */ /* 0x000fe20000000800 */
[----:B-1----:R-:W-:Y:S01]  /*5320*/  @!P2 FADD.FTZ R19, R0, R19 ;  /* 0x000000130013a221 */ /* 0x002fe20000010000 */
[----:B------:R-:W-:Y:S01]  /*5330*/  ULDC UR8, c[0x0][0x14] ;  /* 0x0000050000087ab9 */ /* 0x000fe20000000800 */
[----:B------:R-:W-:Y:S01]  /*5340*/  IADD3 R0, R5, 0x20, RZ ;  /* 0x0000002005007810 */ /* 0x000fe20007ffe0ff */
[----:B--2---:R-:W-:-:S02]  /*5350*/  @!P2 FADD.FTZ R6, R7, R6 ;  /* 0x000000060706a221 */ /* 0x004fc40000010000 */
[----:B---3--:R-:W-:Y:S01]  /*5360*/  @!P2 FADD.FTZ R4, R9, R4 ;  /* 0x000000040904a221 */ /* 0x008fe20000010000 */
[----:B------:R-:W1:Y:S02]  /*5370*/  S2UR UR6, SR_CTAID.Z ;  /* 0x00000000000679c3 */ /* 0x000e640000002700 */
[----:B------:R-:W-:Y:S02]  /*5380*/  F2FP.BF16.PACK_AB R19, R6, R19 ;  /* 0x000000130613723e */ /* 0x000fe400000010ff */
[----:B------:R-:W-:-:S04]  /*5390*/  F2FP.BF16.PACK_AB R4, RZ, R4 ;  /* 0x00000004ff04723e */ /* 0x000fc800000010ff */
        /* <DEDUP_REMOVED lines=13> */
[C---:B------:R-:W-:Y:S02]  /*5470*/  LEA.HI.X.SX32 R8, R5.reuse, UR7, 0x1, P0 ;  /* 0x0000000705087c11 */ /* 0x040fe400080f0eff */
[----:B------:R-:W-:Y:S02]  /*5480*/  IADD3 R5, R5, 0x40, RZ ;  /* 0x0000004005057810 */ /* 0x000fe40007ffe0ff */
[----:B------:R-:W-:-:S02]  /*5490*/  LEA R2, P0, R3, c[0x0][0x160], 0x1 ;  /* 0x0000580003027a11 */ /* 0x000fc400078008ff */
[----:B------:R-:W-:Y:S02]  /*54a0*/  IADD3 R7, P2, R5, UR4, RZ ;  /* 0x0000000405077c10 */ /* 0x000fe4000ff5e0ff */
[----:B------:R-:W-:Y:S02]  /*54b0*/  LEA.HI.X.SX32 R9, R0, UR7, 0x1, P1 ;  /* 0x0000000700097c11 */ /* 0x000fe400088f0eff */
[----:B------:R-:W-:Y:S02]  /*54c0*/  LEA.HI.X R3, R3, c[0x0][0x164], R8, 0x1, P0 ;  /* 0x0000590003037a11 */ /* 0x000fe400000f0c08 */
[----:B------:R-:W-:Y:S02]  /*54d0*/  LEA.HI.X.SX32 R0, R5, UR7, 0x1, P2 ;  /* 0x0000000705007c11 */ /* 0x000fe400090f0eff */
[----:B------:R-:W-:Y:S01]  /*54e0*/  LEA R6, P1, R7, c[0x0][0x160], 0x1 ;  /* 0x0000580007067a11 */ /* 0x000fe200078208ff */
[----:B------:R-:W-:Y:S01]  /*54f0*/  STG.E.U16 [R2.64], R19 ;  /* 0x0000001302007986 */ /* 0x000fe2000c10150a */
[----:B------:R-:W-:-:S02]  /*5500*/  LEA R8, P0, R10, c[0x0][0x160], 0x1 ;  /* 0x000058000a087a11 */ /* 0x000fc400078008ff */
[--C-:B------:R-:W-:Y:S02]  /*5510*/  LEA.HI.X R7, R7, c[0x0][0x164], R0.reuse, 0x1, P1 ;  /* 0x0000590007077a11 */ /* 0x100fe400008f0c00 */
[----:B------:R-:W-:Y:S02]  /*5520*/  LEA.HI.X R9, R10, c[0x0][0x164], R9, 0x1, P0 ;  /* 0x000059000a097a11 */ /* 0x000fe400000f0c09 */
[----:B------:R-:W-:-:S05]  /*5530*/  PRMT R0, R19, 0x7632, R0 ;  /* 0x0000763213007816 */ /* 0x000fca0000000000 */
[----:B------:R-:W-:Y:S04]  /*5540*/  STG.E.U16 [R8.64], R0 ;  /* 0x0000000008007986 */ /* 0x000fe8000c10150a */
[----:B------:R-:W-:Y:S01]  /*5550*/  STG.E.U16 [R6.64], R4 ;  /* 0x0000000406007986 */ /* 0x000fe2000c10150a */
[----:B------:R-:W-:Y:S05]  /*5560*/  EXIT ;  /* 0x000000000000794d */ /* 0x000fea0003800000 */
.L_x_15875:
[----:B------:R-:W-:Y:S01]  /*5570*/  IMAD.MOV.U32 R22, RZ, RZ, R27 ;  /* 0x000000ffff167224 */ /* 0x000fe200078e001b */
[----:B------:R-:W-:Y:S01]  /*5580*/  MOV R20, 0x55d0 ;  /* 0x000055d000147802 */ /* 0x000fe20000000f00 */
[----:B------:R-:W-:Y:S02]  /*5590*/  IMAD.MOV.U32 R23, RZ, RZ, 0x2 ;  /* 0x00000002ff177424 */ /* 0x000fe400078e00ff */
[----:B------:R-:W-:Y:S02]  /*55a0*/  IMAD.MOV.U32 R24, RZ, RZ, 0x1f ;  /* 0x0000001fff187424 */ /* 0x000fe400078e00ff */
[----:B------:R-:W-:-:S02]  /*55b0*/  IMAD.MOV.U32 R25, RZ, RZ, -0x1 ;  /* 0xffffffffff197424 */ /* 0x000fc400078e00ff */
[----:B------:R-:W-:Y:S05]  /*55c0*/  CALL.REL.NOINC `($__internal_347_$__cuda_sm70_shflsync_bfly_p) ;  /* 0x0000031000007944 */ /* 0x000fea0003c00000 */
[----:B-1----:R-:W-:Y:S01]  /*55d0*/  IMAD.MOV.U32 R20, RZ, RZ, R22 ;  /* 0x000000ffff147224 */ /* 0x002fe200078e0016 */
[----:B0-----:R-:W-:Y:S05]  /*55e0*/  BRA `(.L_x_15916) ;  /* 0xffffc68000007947 */ /* 0x001fea000383ffff */
.L_x_15876:
[----:B------:R-:W-:Y:S01]  /*55f0*/  IMAD.MOV.U32 R22, RZ, RZ, R27 ;  /* 0x000000ffff167224 */ /* 0x000fe200078e001b */
[----:B------:R-:W-:Y:S01]  /*5600*/  MOV R20, 0x5650 ;  /* 0x0000565000147802 */ /* 0x000fe20000000f00 */
[----:B------:R-:W-:-:S02]  /*5610*/  IMAD.MOV.U32 R23, RZ, RZ, 0x1 ;  /* 0x00000001ff177424 */ /* 0x000fc400078e00ff */
[----:B------:R-:W-:Y:S02]  /*5620*/  IMAD.MOV.U32 R24, RZ, RZ, 0x1f ;  /* 0x0000001fff187424 */ /* 0x000fe400078e00ff */
[----:B------:R-:W-:Y:S02]  /*5630*/  IMAD.MOV.U32 R25, RZ, RZ, -0x1 ;  /* 0xffffffffff197424 */ /* 0x000fe400078e00ff */
[----:B------:R-:W-:Y:S05]  /*5640*/  CALL.REL.NOINC `($__internal_347_$__cuda_sm70_shflsync_bfly_p) ;  /* 0x0000029000007944 */ /* 0x000fea0003c00000 */
[----:B-1----:R-:W-:Y:S01]  /*5650*/  IMAD.MOV.U32 R20, RZ, RZ, R22 ;  /* 0x000000ffff147224 */ /* 0x002fe200078e0016 */
[----:B0-----:R-:W-:Y:S05]  /*5660*/  BRA `(.L_x_15917) ;  /* 0xffffc63000007947 */ /* 0x001fea000383ffff */
.L_x_15880:
[----:B------:R-:W-:Y:S01]  /*5670*/  IMAD.MOV.U32 R22, RZ, RZ, R27 ;  /* 0x000000ffff167224 */ /* 0x000fe200078e001b */
[----:B------:R-:W-:Y:S01]  /*5680*/  MOV R20, 0x56d0 ;  /* 0x000056d000147802 */ /* 0x000fe20000000f00 */
[----:B------:R-:W-:Y:S02]  /*5690*/  IMAD.MOV.U32 R23, RZ, RZ, 0x2 ;  /* 0x00000002ff177424 */ /* 0x000fe400078e00ff */
[----:B------:R-:W-:Y:S02]  /*56a0*/  IMAD.MOV.U32 R24, RZ, RZ, 0x1f ;  /* 0x0000001fff187424 */ /* 0x000fe400078e00ff */
[----:B------:R-:W-:Y:S02]  /*56b0*/  IMAD.MOV.U32 R25, RZ, RZ, -0x1 ;  /* 0xffffffffff197424 */ /* 0x000fe400078e00ff */
[----:B------:R-:W-:Y:S05]  /*56c0*/  CALL.REL.NOINC `($__internal_347_$__cuda_sm70_shflsync_bfly_p) ;  /* 0x0000021000007944 */ /* 0x000fea0003c00000 */
[----:B-1----:R-:W-:Y:S01]  /*56d0*/  IMAD.MOV.U32 R20, RZ, RZ, R22 ;  /* 0x000000ffff147224 */ /* 0x002fe200078e0016 */
[----:B0-----:R-:W-:Y:S05]  /*56e0*/  BRA `(.L_x_15918) ;  /* 0xffffd0a000007947 */ /* 0x001fea000383ffff */
.L_x_15881:
        /* <DEDUP_REMOVED lines=8> */
.L_x_15885:
[----:B------:R-:W-:Y:S01]  /*5770*/  IMAD.MOV.U32 R22, RZ, RZ, R8 ;  /* 0x000000ffff167224 */ /* 0x000fe200078e0008 */
[----:B------:R-:W-:Y:S01]  /*5780*/  MOV R20, 0x57d0 ;  /* 0x000057d000147802 */ /* 0x000fe20000000f00 */
[----:B------:R-:W-:Y:S02]  /*5790*/  IMAD.MOV.U32 R23, RZ, RZ, 0x10 ;  /* 0x00000010ff177424 */ /* 0x000fe400078e00ff */
[----:B------:R-:W-:Y:S02]  /*57a0*/  IMAD.MOV.U32 R24, RZ, RZ, 0x1f ;  /* 0x0000001fff187424 */ /* 0x000fe400078e00ff */
[----:B------:R-:W-:Y:S02]  /*57b0*/  IMAD.MOV.U32 R25, RZ, RZ, -0x1 ;  /* 0xffffffffff197424 */ /* 0x000fe400078e00ff */
[----:B-----5:R-:W-:Y:S05]  /*57c0*/  CALL.REL.NOINC `($__internal_347_$__cuda_sm70_shflsync_bfly_p) ;  /* 0x0000011000007944 */ /* 0x020fea0003c00000 */
[----:B-1----:R-:W-:Y:S01]  /*57d0*/  IMAD.MOV.U32 R9, RZ, RZ, R22 ;  /* 0x000000ffff097224 */ /* 0x002fe200078e0016 */
[----:B0-----:R-:W-:Y:S05]  /*57e0*/  BRA `(.L_x_15920) ;  /* 0xffffd12000007947 */ /* 0x001fea000383ffff */
.L_x_15886:
[----:B------:R-:W-:Y:S01]  /*57f0*/  IMAD.MOV.U32 R22, RZ, RZ, R11 ;  /* 0x000000ffff167224 */ /* 0x000fe200078e000b */
[----:B------:R-:W-:Y:S01]  /*5800*/  MOV R20, 0x5850 ;  /* 0x0000585000147802 */ /* 0x000fe20000000f00 */
[----:B------:R-:W-:-:S02]  /*5810*/  IMAD.MOV.U32 R23, RZ, RZ, 0x8 ;  /* 0x00000008ff177424 */ /* 0x000fc400078e00ff */
[----:B------:R-:W-:Y:S02]  /*5820*/  IMAD.MOV.U32 R24, RZ, RZ, 0x1f ;  /* 0x0000001fff187424 */ /* 0x000fe400078e00ff */
[----:B------:R-:W-:Y:S02]  /*5830*/  IMAD.MOV.U32 R25, RZ, RZ, -0x1 ;  /* 0xffffffffff197424 */ /* 0x000fe400078e00ff */
[----:B0----5:R-:W-:Y:S05]  /*5840*/  CALL.REL.NOINC `($__internal_347_$__cuda_sm70_shflsync_bfly_p) ;  /* 0x0000009000007944 */ /* 0x021fea0003c00000 */
[----:B-1----:R-:W-:Y:S01]  /*5850*/  FMNMX.FTZ R6, R11, R22, !PT ;  /* 0x000000160b067209 */ /* 0x002fe20007810000 */
[----:B0-----:R-:W-:Y:S01]  /*5860*/  IMAD.MOV.U32 R23, RZ, RZ, 0x4 ;  /* 0x00000004ff177424 */ /* 0x001fe200078e00ff */
[----:B------:R-:W-:Y:S01]  /*5870*/  MOV R20, 0x58c0 ;  /* 0x000058c000147802 */ /* 0x000fe20000000f00 */
[----:B------:R-:W-:Y:S02]  /*5880*/  IMAD.MOV.U32 R24, RZ, RZ, 0x1f ;  /* 0x0000001fff187424 */ /* 0x000fe400078e00ff */
[----:B------:R-:W-:Y:S02]  /*5890*/  IMAD.MOV.U32 R25, RZ, RZ, -0x1 ;  /* 0xffffffffff197424 */ /* 0x000fe400078e00ff */
[----:B------:R-:W-:Y:S02]  /*58a0*/  IMAD.MOV.U32 R22, RZ, RZ, R6 ;  /* 0x000000ffff167224 */ /* 0x000fe400078e0006 */
[----:B------:R-:W-:Y:S05]  /*58b0*/  CALL.REL.NOINC `($__internal_347_$__cuda_sm70_shflsync_bfly_p) ;  /* 0x0000002000007944 */ /* 0x000fea0003c00000 */
[----:B-1----:R-:W-:Y:S01]  /*58c0*/  IMAD.MOV.U32 R9, RZ, RZ, R22 ;  /* 0x000000ffff097224 */ /* 0x002fe200078e0016 */
[----:B0-----:R-:W-:Y:S05]  /*58d0*/  BRA `(.L_x_15921) ;  /* 0xffffd08000007947 */ /* 0x001fea000383ffff */
        .weak           $__internal_347_$__cuda_sm70_shflsync_bfly_p
        .type           $__internal_347_$__cuda_sm70_shflsync_bfly_p,@function
        .size           $__internal_347_$__cuda_sm70_shflsync_bfly_p,(.L_x_23514 - $__internal_347_$__cuda_sm70_shflsync_bfly_p)
$__internal_347_$__cuda_sm70_shflsync_bfly_p:
[----:B------:R-:W-:Y:S01]  /*58e0*/  IMAD.MOV.U32 R21, RZ, RZ, 0x0 ;  /* 0x00000000ff157424 */ /* 0x000fe200078e00ff */
[----:B------:R-:W-:Y:S04]  /*58f0*/  WARPSYNC R25 ;  /* 0x0000001900007348 */ /* 0x000fe80003800000 */
[----:B------:R0:W1:Y:S01]  /*5900*/  SHFL.BFLY PT, R22, R22, R23, R24 ;  /* 0x0c00001716167389 */ /* 0x00006200000e0018 */
[----:B------:R-:W-:Y:S05]  /*5910*/  RET.REL.NODEC R20 `(_ZN4vllm25paged_attention_v1_kernelI13__nv_bfloat16S1_Li96ELi8ELi128ELNS_18Fp8KVCacheDataTypeE0ELb0EEEvPT_PKS3_PKT0_S9_ifPKiSB_iPKfiiiSD_SD_iiiii) ;  /* 0xffffa6e014007950 */ /* 0x000fea0003c3ffff */
.L_x_15922:
        /* <DEDUP_REMOVED lines=14> */
.L_x_23514:


//--------------------- .text._ZN4vllm25paged_attention_v1_kernelI13__nv_bfloat16S1_Li80ELi8ELi128ELNS_18Fp8KVCacheDataTypeE0ELb0EEEvPT_PKS3_PKT0_S9_ifPKiSB_iPKfiiiSD_SD_iiiii --------------------------
	.section	.text._ZN4vllm25paged_attention_v1_kernelI13__nv_bfloat16S1_Li80ELi8ELi128ELNS_18Fp8KVCacheDataTypeE0ELb0EEEvPT_PKS3_PKT0_S9_ifPKiSB_iPKfiiiSD_SD_iiiii,"ax",@progbits
	.sectioninfo	@"SHI_REGISTERS=70"
	.align	128
        .global         _ZN4vllm25paged_attention_v1_kernelI13__nv_bfloat16S1_Li80ELi8ELi128ELNS_18Fp8KVCacheDataTypeE0ELb0EEEvPT_PKS3_PKT0_S9_ifPKiSB_iPKfiiiSD_SD_iiiii
        .type           _ZN4vllm25paged_attention_v1_kernelI13__nv_bfloat16S1_Li80ELi8ELi128ELNS_18Fp8KVCacheDataTypeE0ELb0EEEvPT_PKS3_PKT0_S9_ifPKiSB_iPKfiiiSD_SD_iiiii,@function
        .size           _ZN4vllm25paged_attention_v1_kernelI13__nv_bfloat16S1_Li80ELi8ELi128ELNS_18Fp8KVCacheDataTypeE0ELb0EEEvPT_PKS3_PKT0_S9_ifPKiSB_iPKfiiiSD_SD_iiiii,(.L_x_23515 - _ZN4vllm25paged_attention_v1_kernelI13__nv_bfloat16S1_Li80ELi8ELi128ELNS_18Fp8KVCacheDataTypeE0ELb0EEEvPT_PKS3_PKT0_S9_ifPKiSB_iPKfiiiSD_SD_iiiii)
        .other          _ZN4vllm25paged_attention_v1_kernelI13__nv_bfloat16S1_Li80ELi8ELi128ELNS_18Fp8KVCacheDataTypeE0ELb0EEEvPT_PKS3_PKT0_S9_ifPKiSB_iPKfiiiSD_SD_iiiii,@"STO_CUDA_ENTRY STV_DEFAULT"
_ZN4vllm25paged_attention_v1_kernelI13__nv_bfloat16S1_Li80ELi8ELi128ELNS_18Fp8KVCacheDataTypeE0ELb0EEEvPT_PKS3_PKT0_S9_ifPKiSB_iPKfiiiSD_SD_iiiii:
.text._ZN4vllm25paged_attention_v1_kernelI13__nv_bfloat16S1_Li80ELi8ELi128ELNS_18Fp8KVCacheDataTypeE0ELb0EEEvPT_PKS3_PKT0_S9_ifPKiSB_iPKfiiiSD_SD_iiiii:
        /* <DEDUP_REMOVED lines=104> */
.L_x_15927:
[----:B------:R-:W-:-:S06]  /*0680*/  IMAD.MOV.U32 R6, RZ, RZ, R16 ;  /* 0x000000ffff067224 */ /* 0x000fcc00078e0010 */
[----:B------:R0:W2:Y:S01]  /*0690*/  LDG.E.CONSTANT R6, [R6.64] ;  /* 0x0000000a06067981 */ /* 0x0000a2000c1e9900 */
[----:B------:R-:W-:Y:S02]  /*06a0*/  IADD3 R11, R11, -0x1, RZ ;  /* 0xffffffff0b0b7810 */ /* 0x000fe40007ffe0ff */
[----:B------:R-:W-:Y:S02]  /*06b0*/  IADD3 R16, P2, R16, 0x200, RZ ;  /* 0x0000020010107810 */ /* 0x000fe40007f5e0ff */
[----:B------:R-:W-:Y:S02]  /*06c0*/  ISETP.NE.AND P0, PT, R11, RZ, PT ;  /* 0x000000ff0b00720c */ /* 0x000fe40003f05270 */
[----:B------:R-:W-:Y:S01]  /*06d0*/  IADD3 R12, R12, 0x20, RZ ;  /* 0x000000200c0c7810 */ /* 0x000fe20007ffe0ff */
[----:B0-----:R-:W-:Y:S01]  /*06e0*/  IMAD.X R7, RZ, RZ, R7, P2 ;  /* 0x000000ffff077224 */ /* 0x001fe200010e0607 */
[----:B--2---:R0:W-:Y:S02]  /*06f0*/  STS [R13], R6 ;  /* 0x000000060d007388 */ /* 0x0041e40000000800 */
[----:B0-----:R-:W-:-:S07]  /*0700*/  IADD3 R13, R13, 0x80, RZ ;  /* 0x000000800d0d7810 */ /* 0x001fce0007ffe0ff */
[----:B------:R-:W-:Y:S05]  /*0710*/  @P0 BRA `(.L_x_15927) ;  /* 0xffffff6000000947 */ /* 0x000fea000383ffff */
.L_x_15926:
[----:B------:R-:W-:Y:S05]  /*0720*/  BSYNC B1 ;  /* 0x0000000000017941 */ /* 0x000fea0003800000 */
.L_x_15925:
        /* <DEDUP_REMOVED lines=10> */
.L_x_15928:
        /* <DEDUP_REMOVED lines=17> */
.L_x_15924:
[----:B------:R-:W-:Y:S05]  /*08e0*/  BSYNC B0 ;  /* 0x0000000000007941 */ /* 0x000fea0003800000 */
.L_x_15923:
        /* <DEDUP_REMOVED lines=21> */
[----:B------:R-:W-:Y:S01]  /*0a40*/  LOP3.LUT R12, R12, 0xfffffff8, RZ, 0xc0, !PT ;  /* 0xfffffff80c0c7812 */ /* 0x000fe200078ec0ff */
[----:B------:R-:W-:Y:S01]  /*0a50*/  IMAD.SHL.U32 R19, R19, 0x10, RZ ;  /* 0x0000001013137824 */ /* 0x000fe200078e00ff */
        /* <DEDUP_REMOVED lines=8> */
[----:B------:R-:W-:Y:S01]  /*0ae0*/  SHF.R.S32.HI R21, RZ, 0x1f, R10 ;  /* 0x0000001fff157819 */ /* 0x000fe2000001140a */
[----:B------:R-:W-:Y:S01]  /*0af0*/  IMAD.SHL.U32 R33, R6, 0x8, RZ ;  /* 0x0000000806217824 */ /* 0x000fe200078e00ff */
[----:B------:R-:W-:-:S02]  /*0b00*/  LEA.HI R20, R20, R13, RZ, 0x2 ;  /* 0x0000000d14147211 */ /* 0x000fc400078f10ff */
        /* <DEDUP_REMOVED lines=109> */
.L_x_15936:
        /* <DEDUP_REMOVED lines=11> */
[----:B------:R-:W-:Y:S01]  /*1290*/  LEA R62, P1, R36, c[0x0][0x170], 0x1 ;  /* 0x00005c00243e7a11 */ /* 0x000fe200078208ff */
[----:B------:R-:W-:Y:S02]  /*12a0*/  IMAD.X R35, R28, 0x1, R55, P0 ;  /* 0x000000011c237824 */ /* 0x000fe400000e0637 */
[----:B------:R0:W2:Y:S03]  /*12b0*/  LDG.E.CONSTANT R56, [R56.64] ;  /* 0x0000000a38387981 */ /* 0x0000a6000c1e9900 */
[----:B------:R-:W-:-:S02]  /*12c0*/  LEA.HI.X R63, R36, c[0x0][0x174], R35, 0x1, P1 ;  /* 0x00005d00243f7a11 */ /* 0x000fc400008f0c23 */
[----:B------:R-:W-:Y:S01]  /*12d0*/  IADD3 R34, P0, P1, R9, R54, R20 ;  /* 0x0000003609227210 */ /* 0x000fe2000791e014 */
[----:B------:R-:W1:Y:S03]  /*12e0*/  LDS.64 R36, [R17+0x8] ;  /* 0x0000080011247984 */ /* 0x000e660000000a00 */
[----:B------:R-:W-:Y:S01]  /*12f0*/  LEA R64, P2, R34, c[0x0][0x170], 0x1 ;  /* 0x00005c0022407a11 */ /* 0x000fe200078408ff */
[----:B------:R3:W4:Y:S01]  /*1300*/  LDG.E.CONSTANT R62, [R62.64] ;  /* 0x0000000a3e3e7981 */ /* 0x000722000c1e9900 */
[----:B------:R-:W-:-:S04]  /*1310*/  IADD3.X R35, R45, R55, R30, P0, P1 ;  /* 0x000000372d237210 */ /* 0x000fc800007e241e */
[----:B------:R-:W-:Y:S02]  /*1320*/  LEA.HI.X R65, R34, c[0x0][0x174], R35, 0x1, P2 ;  /* 0x00005d0022417a11 */ /* 0x000fe400010f0c23 */
[----:B------:R-:W0:Y:S04]  /*1330*/  LDS.64 R34, [R17] ;  /* 0x0000000011227984 */ /* 0x000e280000000a00 */
[----:B------:R-:W5:Y:S01]  /*1340*/  LDG.E.CONSTANT R64, [R64.64] ;  /* 0x0000000a40407981 */ /* 0x000f62000c1e9900 */
[----:B-1----:R-:W-:Y:S02]  /*1350*/  PRMT R67, RZ, 0x5410, R36 ;  /* 0x00005410ff437816 */ /* 0x002fe40000000024 */
[--C-:B0-----:R-:W-:Y:S02]  /*1360*/  PRMT R57, RZ, 0x5410, R35.reuse ;  /* 0x00005410ff397816 */ /* 0x101fe40000000023 */
[----:B------:R-:W-:-:S02]  /*1370*/  PRMT R35, RZ, 0x7610, R35 ;  /* 0x00007610ff237816 */ /* 0x000fc40000000023 */
[--C-:B--2---:R-:W-:Y:S02]  /*1380*/  PRMT R66, RZ, 0x5410, R56.reuse ;  /* 0x00005410ff427816 */ /* 0x104fe40000000038 */
[----:B------:R-:W-:-:S03]  /*1390*/  PRMT R56, RZ, 0x7610, R56 ;  /* 0x00007610ff387816 */ /* 0x000fc60000000038 */
[----:B------:R-:W-:Y:S02]  /*13a0*/  FMUL.FTZ R57, R57, R66 ;  /* 0x0000004239397220 */ /* 0x000fe40000410000 */
[----:B---3--:R-:W-:Y:S01]  /*13b0*/  FMUL.FTZ R63, R35, R56 ;  /* 0x00000038233f7220 */ /* 0x008fe20000410000 */
[----:B------:R-:W-:Y:S02]  /*13c0*/  PRMT R35, RZ, 0x5410, R34 ;  /* 0x00005410ff237816 */ /* 0x000fe40000000022 */
[----:B----4-:R-:W-:Y:S02]  /*13d0*/  PRMT R56, RZ, 0x5410, R62 ;  /* 0x00005410ff387816 */ /* 0x010fe4000000003e */
[----:B------:R-:W-:-:S03]  /*13e0*/  PRMT R66, RZ, 0x7610, R34 ;  /* 0x00007610ff427816 */ /* 0x000fc60000000022 */
[----:B------:R-:W-:Y:S01]  /*13f0*/  FFMA.FTZ R56, R35, R56, R57 ;  /* 0x0000003823387223 */ /* 0x000fe20000010039 */
[----:B------:R-:W-:Y:S02]  /*1400*/  PRMT R35, RZ, 0x7610, R62 ;  /* 0x00007610ff237816 */ /* 0x000fe4000000003e */
[----:B-----5:R-:W-:-:S03]  /*1410*/  PRMT R34, RZ, 0x5410, R64 ;  /* 0x00005410ff227816 */ /* 0x020fc60000000040 */
[----:B------:R-:W-:Y:S02]  /*1420*/  FFMA.FTZ R66, R66, R35, R63 ;  /* 0x0000002342427223 */ /* 0x000fe4000001003f */
[----:B------:R-:W-:Y:S01]  /*1430*/  FFMA.FTZ R67, R67, R34, R56 ;  /* 0x0000002243437223 */ /* 0x000fe20000010038 */
[----:B------:R-:W-:-:S04]  /*1440*/  IADD3 R34, P0, P1, R10, R54, R21 ;  /* 0x000000360a227210 */ /* 0x000fc8000791e015 */
[----:B------:R-:W-:Y:S02]  /*1450*/  LEA R62, P2, R34, c[0x0][0x170], 0x1 ;  /* 0x00005c00223e7a11 */ /* 0x000fe400078408ff */
[----:B------:R-:W-:-:S04]  /*1460*/  IADD3.X R35, R46, R55, R31, P0, P1 ;  /* 0x000000372e237210 */ /* 0x000fc800007e241f */
[----:B------:R-:W-:Y:S02]  /*1470*/  LEA.HI.X R63, R34, c[0x0][0x174], R35, 0x1, P2 ;  /* 0x00005d00223f7a11 */ /* 0x000fe400010f0c23 */
[----:B------:R-:W-:-:S03]  /*1480*/  IADD3 R34, P0, P1, R11, R54, R22 ;  /* 0x000000360b227210 */ /* 0x000fc6000791e016 */
[----:B------:R-:W2:Y:S01]  /*1490*/  LDG.E.CONSTANT R62, [R62.64] ;  /* 0x0000000a3e3e7981 */ /* 0x000ea2000c1e9900 */
[----:B------:R-:W-:Y:S02]  /*14a0*/  LEA R56, P2, R34, c[0x0][0x170], 0x1 ;  /* 0x00005c0022387a11 */ /* 0x000fe400078408ff */
[----:B------:R-:W-:-:S04]  /*14b0*/  IADD3.X R35, R47, R55, R38, P0, P1 ;  /* 0x000000372f237210 */ /* 0x000fc800007e2426 */
[----:B------:R-:W-:Y:S02]  /*14c0*/  LEA.HI.X R57, R34, c[0x0][0x174], R35, 0x1, P2 ;  /* 0x00005d0022397a11 */ /* 0x000fe400010f0c23 */
[----:B------:R-:W0:Y:S04]  /*14d0*/  LDS.64 R34, [R17+0x10] ;  /* 0x0000100011227984 */ /* 0x000e280000000a00 */
[----:B------:R1:W3:Y:S01]  /*14e0*/  LDG.E.CONSTANT R65, [R56.64] ;  /* 0x0000000a38417981 */ /* 0x0002e2000c1e9900 */
[----:B------:R-:W-:Y:S02]  /*14f0*/  PRMT R64, RZ, 0x7610, R64 ;  /* 0x00007610ff407816 */ /* 0x000fe40000000040 */
[----:B-1----:R-:W-:Y:S02]  /*1500*/  PRMT R57, RZ, 0x7610, R36 ;  /* 0x00007610ff397816 */ /* 0x002fe40000000024 */
[----:B------:R-:W-:-:S02]  /*1510*/  PRMT R36, RZ, 0x5410, R37 ;  /* 0x00005410ff247816 */ /* 0x000fc40000000025 */
[----:B------:R-:W-:Y:S01]  /*1520*/  PRMT R37, RZ, 0x7610, R37 ;  /* 0x00007610ff257816 */ /* 0x000fe20000000025 */
[----:B------:R-:W-:Y:S01]  /*1530*/  FFMA.FTZ R66, R57, R64, R66 ;  /* 0x0000004039427223 */ /* 0x000fe20000010042 */
[--C-:B--2---:R-:W-:Y:S02]  /*1540*/  PRMT R56, RZ, 0x5410, R62.reuse ;  /* 0x00005410ff387816 */ /* 0x104fe4000000003e */
[----:B------:R-:W-:-:S03]  /*1550*/  PRMT R62, RZ, 0x7610, R62 ;  /* 0x00007610ff3e7816 */ /* 0x000fc6000000003e */
[----:B------:R-:W-:Y:S01]  /*1560*/  FFMA.FTZ R67, R36, R56, R67 ;  /* 0x0000003824437223 */ /* 0x000fe20000010043 */
[----:B0-----:R-:W-:Y:S01]  /*1570*/  PRMT R36, RZ, 0x5410, R34 ;  /* 0x00005410ff247816 */ /* 0x001fe20000000022 */
[----:B------:R-:W-:Y:S01]  /*1580*/  FFMA.FTZ R66, R37, R62, R66 ;  /* 0x0000003e25427223 */ /* 0x000fe20000010042 */
[----:B---3--:R-:W-:-:S05]  /*1590*/  PRMT R37, RZ, 0x5410, R65 ;  /* 0x00005410ff257816 */ /* 0x008fca0000000041 */
        /* <DEDUP_REMOVED lines=14> */
[----:B------:R-:W-:-:S03]  /*1680*/  PRMT R34, RZ, 0x5410, R35 ;  /* 0x00005410ff227816 */ /* 0x000fc60000000023 */
[----:B------:R-:W-:Y:S01]  /*1690*/  FFMA.FTZ R65, R57, R65, R66 ;  /* 0x0000004139417223 */ /* 0x000fe20000010042 */
[--C-:B--2---:R-:W-:Y:S02]  /*16a0*/  PRMT R56, RZ, 0x5410, R62.reuse ;  /* 0x00005410ff387816 */ /* 0x104fe4000000003e */
[----:B------:R-:W-:-:S03]  /*16b0*/  PRMT R62, RZ, 0x7610, R62 ;  /* 0x00007610ff3e7816 */ /* 0x000fc6000000003e */
[----:B------:R-:W-:Y:S01]  /*16c0*/  FFMA.FTZ R63, R34, R56, R67 ;  /* 0x00000038223f7223 */ /* 0x000fe20000010043 */
[----:B------:R-:W-:-:S05]  /*16d0*/  PRMT R34, RZ, 0x7610, R35 ;  /* 0x00007610ff227816 */ /* 0x000fca0000000023 */
[----:B------:R-:W-:Y:S01]  /*16e0*/  FFMA.FTZ R62, R34, R62, R65 ;  /* 0x0000003e223e7223 */ /* 0x000fe20000010041 */
[----:B0-----:R-:W-:Y:S02]  /*16f0*/  PRMT R34, RZ, 0x5410, R36 ;  /* 0x00005410ff227816 */ /* 0x001fe40000000024 */
[----:B---3--:R-:W-:-:S05]  /*1700*/  PRMT R35, RZ, 0x5410, R64 ;  /* 0x00005410ff237816 */ /* 0x008fca0000000040 */
[----:B------:R-:W-:Y:S01]  /*1710*/  FFMA.FTZ R63, R34, R35, R63 ;  /* 0x00000023223f7223 */ /* 0x000fe2000001003f */
[----:B------:R-:W-:-:S04]  /*1720*/  IADD3 R35, P0, P1, R14, R54, R25 ;  /* 0x000000360e237210 */ /* 0x000fc8000791e019 */
[----:B------:R-:W-:Y:S02]  /*1730*/  LEA R34, P2, R35, c[0x0][0x170], 0x1 ;  /* 0x00005c0023227a11 */ /* 0x000fe400078408ff */
[-C--:B------:R-:W-:Y:S02]  /*1740*/  IADD3.X R56, R50, R55.reuse, R41, P0, P1 ;  /* 0x0000003732387210 */ /* 0x080fe400007e2429 */
[----:B------:R-:W-:Y:S02]  /*1750*/  IADD3 R57, P0, P1, R15, R54, R26 ;  /* 0x000000360f397210 */ /* 0x000fe4000791e01a */
[----:B------:R-:W-:Y:S02]  /*1760*/  LEA.HI.X R35, R35, c[0x0][0x174], R56, 0x1, P2 ;  /* 0x00005d0023237a11 */ /* 0x000fe400010f0c38 */
[----:B------:R-:W-:Y:S02]  /*1770*/  LEA R56, P2, R57, c[0x0][0x170], 0x1 ;  /* 0x00005c0039387a11 */ /* 0x000fe400078408ff */
[----:B------:R-:W-:Y:S01]  /*1780*/  IADD3.X R66, R51, R55, R42, P0, P1 ;  /* 0x0000003733427210 */ /* 0x000fe200007e242a */
[----:B------:R0:W2:Y:S03]  /*1790*/  LDG.E.CONSTANT R65, [R34.64] ;  /* 0x0000000a22417981 */ /* 0x0000a6000c1e9900 */
[----:B------:R-:W-:-:S02]  /*17a0*/  LEA.HI.X R57, R57, c[0x0][0x174], R66, 0x1, P2 ;  /* 0x00005d0039397a11 */ /* 0x000fc400010f0c42 */
[----:B------:R-:W-:-:S03]  /*17b0*/  IADD3 R66, P0, P1, R16, R54, R27 ;  /* 0x0000003610427210 */ /* 0x000fc6000791e01b */
[----:B------:R-:W3:Y:S01]  /*17c0*/  LDG.E.CONSTANT R56, [R56.64] ;  /* 0x0000000a38387981 */ /* 0x000ee2000c1e9900 */
[----:B------:R-:W-:Y:S02]  /*17d0*/  IADD3.X R55, R52, R55, R43, P0, P1 ;  /* 0x0000003734377210 */ /* 0x000fe400007e242b */
[C---:B------:R-:W-:Y:S01]  /*17e0*/  LEA R54, P0, R66.reuse, c[0x0][0x170], 0x1 ;  /* 0x00005c0042367a11 */ /* 0x040fe200078008ff */
[----:B0-----:R-:W0:Y:S03]  /*17f0*/  LDS.64 R34, [R17+0x20] ;  /* 0x0000200011227984 */ /* 0x001e260000000a00 */
[----:B------:R-:W-:-:S05]  /*1800*/  LEA.HI.X R55, R66, c[0x0][0x174], R55, 0x1, P0 ;  /* 0x00005d0042377a11 */ /* 0x000fca00000f0c37 */
[----:B------:R1:W4:Y:S01]  /*1810*/  LDG.E.CONSTANT R54, [R54.64] ;  /* 0x0000000a36367981 */ /* 0x000322000c1e9900 */
[----:B------:R-:W-:Y:S02]  /*1820*/  PRMT R64, RZ, 0x7610, R64 ;  /* 0x00007610ff407816 */ /* 0x000fe40000000040 */
[----:B-1----:R-:W-:Y:S02]  /*1830*/  PRMT R55, RZ, 0x7610, R36 ;  /* 0x00007610ff377816 */ /* 0x002fe40000000024 */
[----:B------:R-:W-:-:S03]  /*1840*/  PRMT R36, RZ, 0x5410, R37 ;  /* 0x00005410ff247816 */ /* 0x000fc60000000025 */
[----:B------:R-:W-:Y:S01]  /*1850*/  FFMA.FTZ R62, R55, R64, R62 ;  /* 0x00000040373e7223 */ /* 0x000fe2000001003e */
[----:B------:R-:W-:Y:S02]  /*1860*/  PRMT R37, RZ, 0x7610, R37 ;  /* 0x00007610ff257816 */ /* 0x000fe40000000025 */
[----:B------:R-:W-:-:S04]  /*1870*/  IADD3 R61, R61, 0x4, RZ ;  /* 0x000000043d3d7810 */ /* 0x000fc80007ffe0ff */
[----:B------:R-:W-:Y:S02]  /*1880*/  ISETP.GE.AND P1, PT, R61, UR5, PT ;  /* 0x000000053d007c0c */ /* 0x000fe4000bf26270 */
[--C-:B--2---:R-:W-:Y:S02]  /*1890*/  PRMT R55, RZ, 0x5410, R65.reuse ;  /* 0x00005410ff377816 */ /* 0x104fe40000000041 */
[----:B------:R-:W-:-:S03]  /*18a0*/  PRMT R65, RZ, 0x7610, R65 ;  /* 0x00007610ff417816 */ /* 0x000fc60000000041 */
[----:B------:R-:W-:Y:S01]  /*18b0*/  FFMA.FTZ R36, R36, R55, R63 ;  /* 0x0000003724247223 */ /* 0x000fe2000001003f */
[----:B0-----:R-:W-:Y:S02]  /*18c0*/  PRMT R55, RZ, 0x5410, R34 ;  /* 0x00005410ff377816 */ /* 0x001fe40000000022 */
[----:B---3--:R-:W-:Y:S01]  /*18d0*/  PRMT R57, RZ, 0x5410, R56 ;  /* 0x00005410ff397816 */ /* 0x008fe20000000038 */
[----:B------:R-:W-:Y:S01]  /*18e0*/  FFMA.FTZ R37, R37, R65, R62 ;  /* 0x0000004125257223 */ /* 0x000fe2000001003e */
[----:B------:R-:W-:Y:S02]  /*18f0*/  PRMT R34, RZ, 0x7610, R34 ;  /* 0x00007610ff227816 */ /* 0x000fe40000000022 */
[----:B------:R-:W-:Y:S01]  /*1900*/  PRMT R56, RZ, 0x7610, R56 ;  /* 0x00007610ff387816 */ /* 0x000fe20000000038 */
[----:B------:R-:W-:-:S04]  /*1910*/  FFMA.FTZ R36, R55, R57, R36 ;  /* 0x0000003937247223 */ /* 0x000fc80000010024 */
[----:B------:R-:W-:Y:S01]  /*1920*/  FFMA.FTZ R34, R34, R56, R37 ;  /* 0x0000003822227223 */ /* 0x000fe20000010025 */
[--C-:B------:R-:W-:Y:S02]  /*1930*/  PRMT R37, RZ, 0x5410, R35.reuse ;  /* 0x00005410ff257816 */ /* 0x100fe40000000023 */
[--C-:B----4-:R-:W-:Y:S02]  /*1940*/  PRMT R55, RZ, 0x5410, R54.reuse ;  /* 0x00005410ff377816 */ /* 0x110fe40000000036 */
[----:B------:R-:W-:Y:S02]  /*1950*/  PRMT R35, RZ, 0x7610, R35 ;  /* 0x00007610ff237816 */ /* 0x000fe40000000023 */
[----:B------:R-:W-:Y:S01]  /*1960*/  PRMT R54, RZ, 0x7610, R54 ;  /* 0x00007610ff367816 */ /* 0x000fe20000000036 */
[----:B------:R-:W-:-:S04]  /*1970*/  FFMA.FTZ R36, R37, R55, R36 ;  /* 0x0000003725247223 */ /* 0x000fc80000010024 */
[----:B------:R-:W-:-:S04]  /*1980*/  FFMA.FTZ R35, R35, R54, R34 ;  /* 0x0000003623237223 */ /* 0x000fc80000010022 */
[----:B------:R-:W-:Y:S01]  /*1990*/  FADD.FTZ R55, R36, R35 ;  /* 0x0000002324377221 */ /* 0x000fe20000010000 */
[----:B------:R-:W-:Y:S05]  /*19a0*/  BRA.DIV ~URZ, `(.L_x_15932) ;  /* 0x000039727f007947 */ /* 0x000fea000b800000 */
[----:B------:R0:W1:Y:S02]  /*19b0*/  SHFL.BFLY PT, R37, R55, 0x2, 0x1f ;  /* 0x0c401f0037257f89 */ /* 0x00006400000e0000 */
.L_x_15983:
[----:B01----:R-:W-:Y:S01]  /*19c0*/  FADD.FTZ R55, R55, R37 ;  /* 0x0000002537377221 */ /* 0x003fe20000010000 */
[----:B------:R-:W-:Y:S05]  /*19d0*/  BRA.DIV ~URZ, `(.L_x_15933) ;  /* 0x000039a27f007947 */ /* 0x000fea000b800000 */
[----:B------:R0:W1:Y:S02]  /*19e0*/  SHFL.BFLY PT, R37, R55, 0x1, 0x1f ;  /* 0x0c201f0037257f89 */ /* 0x00006400000e0000 */
.L_x_15984:
[----:B------:R-:W-:Y:S01]  /*19f0*/  ISETP.NE.AND P0, PT, R5, RZ, PT ;  /* 0x000000ff0500720c */ /* 0x000fe20003f05270 */
[----:B-1----:R-:W-:Y:S01]  /*1a00*/  FADD.FTZ R37, R55, R37 ;  /* 0x0000002537257221 */ /* 0x002fe20000010000 */
[----:B------:R-:W-:Y:S03]  /*1a10*/  BSSY B1, `(.L_x_15934) ;  /* 0x0000007000017945 */ /* 0x000fe60003800000 */
[----:B------:R-:W-:-:S08]  /*1a20*/  FFMA.FTZ R37, R37, c[0x0][0x184], RZ ;  /* 0x0000610025257a23 */ /* 0x000fd000000100ff */
[----:B------:R-:W-:Y:S05]  /*1a30*/  @P0 BRA `(.L_x_15935) ;  /* 0x0000004000000947 */ /* 0x000fea0003800000 */
[----:B------:R-:W-:-:S04]  /*1a40*/  ISETP.GE.AND P0, PT, R53, UR7, PT ;  /* 0x0000000735007c0c */ /* 0x000fc8000bf06270 */
[----:B------:R-:W-:-:S05]  /*1a50*/  FSEL R35, R37, RZ, !P0 ;  /* 0x000000ff25237208 */ /* 0x000fca0004000000 */
[----:B------:R1:W-:Y:S04]  /*1a60*/  STS [R60], R35 ;  /* 0x000000233c007388 */ /* 0x0003e80000000800 */
[----:B------:R-:W-:Y:S02]  /*1a70*/  @!P0 FMNMX.FTZ R6, R6, R37, !PT ;  /* 0x0000002506068209 */ /* 0x000fe40007810000 */
.L_x_15935:
[----:B------:R-:W-:Y:S05]  /*1a80*/  BSYNC B1 ;  /* 0x0000000000017941 */ /* 0x000fea0003800000 */
.L_x_15934:
[----:B------:R-:W-:Y:S02]  /*1a90*/  IADD3 R58, P0, R58, 0x10, RZ ;  /* 0x000000103a3a7810 */ /* 0x000fe40007f1e0ff */
[----:B-1----:R-:W-:Y:S02]  /*1aa0*/  IADD3 R60, R60, 0x80, RZ ;  /* 0x000000803c3c7810 */ /* 0x002fe40007ffe0ff */
[----:B------:R-:W-:Y:S01]  /*1ab0*/  IADD3 R53, R53, 0x20, RZ ;  /* 0x0000002035357810 */ /* 0x000fe20007ffe0ff */
[----:B------:R-:W-:Y:S01]  /*1ac0*/  IMAD.X R59, RZ, RZ, R59, P0 ;  /* 0x000000ffff3b7224 */ /* 0x000fe200000e063b */
[----:B0-----:R-:W-:Y:S05]  /*1ad0*/  @!P1 BRA `(.L_x_15936) ;  /* 0xfffff70000009947 */ /* 0x001fea000383ffff */
[----:B------:R-:W-:Y:S05]  /*1ae0*/  BRA `(.L_x_15930) ;  /* 0x00000a1000007947 */ /* 0x000fea0003800000 */
.L_x_15931:
        /* <DEDUP_REMOVED lines=9> */
[----:B------:R-:W-:-:S03]  /*1b80*/  LEA R62, R59, 0xc0, 0x2 ;  /* 0x000000c03b3e7811 */ /* 0x000fc600078e10ff */
.L_x_15941:
        /* <DEDUP_REMOVED lines=18> */
[----:B------:R-:W-:-:S02]  /*1cb0*/  LEA.HI.X R57, R57, c[0x0][0x174], R34, 0x1, P1 ;  /* 0x00005d0039397a11 */ /* 0x000fc400008f0c22 */
[----:B------:R-:W0:Y:S04]  /*1cc0*/  LDS.64 R34, [R17] ;  /* 0x0000000011227984 */ /* 0x000e280000000a00 */
[----:B------:R2:W3:Y:S01]  /*1cd0*/  LDG.E.CONSTANT R64, [R56.64] ;  /* 0x0000000a38407981 */ /* 0x0004e2000c1e9900 */
[--C-:B0-----:R-:W-:Y:S02]  /*1ce0*/  PRMT R37, RZ, 0x5410, R35.reuse ;  /* 0x00005410ff257816 */ /* 0x101fe40000000023 */
[----:B------:R-:W-:Y:S02]  /*1cf0*/  PRMT R35, RZ, 0x7610, R35 ;  /* 0x00007610ff237816 */ /* 0x000fe40000000023 */
[----:B------:R-:W-:Y:S02]  /*1d00*/  PRMT R65, RZ, 0x5410, R34 ;  /* 0x00005410ff417816 */ /* 0x000fe40000000022 */
[----:B--2---:R-:W-:-:S02]  /*1d10*/  PRMT R56, RZ, 0x5410, R36 ;  /* 0x00005410ff387816 */ /* 0x004fc40000000024 */
[----:B------:R-:W-:-:S03]  /*1d20*/  PRMT R36, RZ, 0x7610, R36 ;  /* 0x00007610ff247816 */ /* 0x000fc60000000024 */
[----:B------:R-:W-:Y:S02]  /*1d30*/  FMUL.FTZ R66, R37, R56 ;  /* 0x0000003825427220 */ /* 0x000fe40000410000 */
[----:B------:R-:W-:Y:S01]  /*1d40*/  FMUL.FTZ R35, R35, R36 ;  /* 0x0000002423237220 */ /* 0x000fe20000410000 */
[----:B---3--:R-:W-:Y:S02]  /*1d50*/  PRMT R56, RZ, 0x5410, R64 ;  /* 0x00005410ff387816 */ /* 0x008fe40000000040 */
[----:B------:R-:W-:-:S03]  /*1d60*/  IADD3 R36, P0, P1, R9, R54, R20 ;  /* 0x0000003609247210 */ /* 0x000fc6000791e014 */
[----:B------:R-:W-:Y:S01]  /*1d70*/  FFMA.FTZ R65, R65, R56, R66 ;  /* 0x0000003841417223 */ /* 0x000fe20000010042 */
[----:B------:R-:W-:Y:S02]  /*1d80*/  LEA R56, P2, R36, c[0x0][0x170], 0x1 ;  /* 0x00005c0024387a11 */ /* 0x000fe400078408ff */
[----:B------:R-:W-:-:S04]  /*1d90*/  IADD3.X R37, R45, R55, R30, P0, P1 ;  /* 0x000000372d257210 */ /* 0x000fc800007e241e */
[----:B------:R-:W-:Y:S02]  /*1da0*/  LEA.HI.X R57, R36, c[0x0][0x174], R37, 0x1, P2 ;  /* 0x00005d0024397a11 */ /* 0x000fe400010f0c25 */
[----:B------:R-:W0:Y:S04]  /*1db0*/  LDS.64 R36, [R17+0x8] ;  /* 0x0000080011247984 */ /* 0x000e280000000a00 */
[----:B------:R-:W2:Y:S01]  /*1dc0*/  LDG.E.CONSTANT R56, [R56.64] ;  /* 0x0000000a38387981 */ /* 0x000ea2000c1e9900 */
[----:B------:R-:W-:Y:S02]  /*1dd0*/  PRMT R34, RZ, 0x7610, R34 ;  /* 0x00007610ff227816 */ /* 0x000fe40000000022 */
[----:B------:R-:W-:-:S05]  /*1de0*/  PRMT R64, RZ, 0x7610, R64 ;  /* 0x00007610ff407816 */ /* 0x000fca0000000040 */
[----:B------:R-:W-:Y:S01]  /*1df0*/  FFMA.FTZ R35, R34, R64, R35 ;  /* 0x0000004022237223 */ /* 0x000fe20000010023 */
[--C-:B0-----:R-:W-:Y:S02]  /*1e00*/  PRMT R34, RZ, 0x5410, R36.reuse ;  /* 0x00005410ff227816 */ /* 0x101fe40000000024 */
[----:B------:R-:W-:Y:S02]  /*1e10*/  PRMT R36, RZ, 0x7610, R36 ;  /* 0x00007610ff247816 */ /* 0x000fe40000000024 */
[--C-:B--2---:R-:W-:Y:S02]  /*1e20*/  PRMT R57, RZ, 0x5410, R56.reuse ;  /* 0x00005410ff397816 */ /* 0x104fe40000000038 */
[----:B------:R-:W-:-:S05]  /*1e30*/  PRMT R56, RZ, 0x7610, R56 ;  /* 0x00007610ff387816 */ /* 0x000fca0000000038 */
[----:B------:R-:W-:Y:S01]  /*1e40*/  FFMA.FTZ R36, R36, R56, R35 ;  /* 0x0000003824247223 */ /* 0x000fe20000010023 */
[----:B------:R-:W-:Y:S01]  /*1e50*/  IADD3 R35, P0, P1, R10, R54, R21 ;  /* 0x000000360a237210 */ /* 0x000fe2000791e015 */
[----:B------:R-:W-:-:S03]  /*1e60*/  FFMA.FTZ R34, R34, R57, R65 ;  /* 0x0000003922227223 */ /* 0x000fc60000010041 */
[----:B------:R-:W-:Y:S02]  /*1e70*/  LEA R64, P2, R35, c[0x0][0x170], 0x1 ;  /* 0x00005c0023407a11 */ /* 0x000fe400078408ff */
[----:B------:R-:W-:-:S04]  /*1e80*/  IADD3.X R56, R46, R55, R31, P0, P1 ;  /* 0x000000372e387210 */ /* 0x000fc800007e241f */
[----:B------:R-:W-:-:S05]  /*1e90*/  LEA.HI.X R65, R35, c[0x0][0x174], R56, 0x1, P2 ;  /* 0x00005d0023417a11 */ /* 0x000fca00010f0c38 */
[----:B------:R-:W2:Y:S01]  /*1ea0*/  LDG.E.CONSTANT R64, [R64.64] ;  /* 0x0000000a40407981 */ /* 0x000ea2000c1e9900 */
[----:B------:R-:W-:Y:S02]  /*1eb0*/  PRMT R35, RZ, 0x5410, R37 ;  /* 0x00005410ff237816 */ /* 0x000fe40000000025 */
[----:B--2---:R-:W-:-:S05]  /*1ec0*/  PRMT R66, RZ, 0x5410, R64 ;  /* 0x00005410ff427816 */ /* 0x004fca0000000040 */
[----:B------:R-:W-:Y:S01]  /*1ed0*/  FFMA.FTZ R66, R35, R66, R34 ;  /* 0x0000004223427223 */ /* 0x000fe20000010022 */
[----:B------:R-:W-:-:S04]  /*1ee0*/  IADD3 R34, P0, P1, R11, R54, R22 ;  /* 0x000000360b227210 */ /* 0x000fc8000791e016 */
        /* <DEDUP_REMOVED lines=8> */
[----:B0-----:R-:W-:Y:S02]  /*1f70*/  PRMT R37, RZ, 0x5410, R34 ;  /* 0x00005410ff257816 */ /* 0x001fe40000000022 */
[----:B--2---:R-:W-:-:S05]  /*1f80*/  PRMT R57, RZ, 0x5410, R56 ;  /* 0x00005410ff397816 */ /* 0x004fca0000000038 */
[----:B------:R-:W-:Y:S01]  /*1f90*/  FFMA.FTZ R66, R37, R57, R66 ;  /* 0x0000003925427223 */ /* 0x000fe20000010042 */
[----:B------:R-:W-:Y:S02]  /*1fa0*/  PRMT R37, RZ, 0x7610, R34 ;  /* 0x00007610ff257816 */ /* 0x000fe40000000022 */
[----:B------:R-:W-:-:S05]  /*1fb0*/  PRMT R34, RZ, 0x7610, R56 ;  /* 0x00007610ff227816 */ /* 0x000fca0000000038 */
[----:B------:R-:W-:Y:S01]  /*1fc0*/  FFMA.FTZ R34, R37, R34, R36 ;  /* 0x0000002225227223 */ /* 0x000fe20000010024 */
[----:B------:R-:W-:-:S04]  /*1fd0*/  IADD3 R36, P0, P1, R12, R54, R23 ;  /* 0x000000360c247210 */ /* 0x000fc8000791e017 */
        /* <DEDUP_REMOVED lines=29> */
[----:B------:R-:W-:-:S04]  /*21b0*/  IADD3.X R66, R51, R55, R42, P0, P1 ;  /* 0x0000003733427210 */ /* 0x000fc800007e242a */
[----:B------:R-:W-:Y:S02]  /*21c0*/  LEA.HI.X R57, R57, c[0x0][0x174], R66, 0x1, P2 ;  /* 0x00005d0039397a11 */ /* 0x000fe400010f0c42 */
[----:B------:R-:W-:-:S03]  /*21d0*/  IADD3 R66, P0, P1, R16, R54, R27 ;  /* 0x0000003610427210 */ /* 0x000fc6000791e01b */
[----:B------:R-:W3:Y:S01]  /*21e0*/  LDG.E.CONSTANT R56, [R56.64] ;  /* 0x0000000a38387981 */ /* 0x000ee2000c1e9900 */
[----:B------:R-:W-:Y:S02]  /*21f0*/  IADD3.X R55, R52, R55, R43, P0, P1 ;  /* 0x0000003734377210 */ /* 0x000fe400007e242b */
[----:B------:R-:W-:-:S04]  /*2200*/  LEA R54, P0, R66, c[0x0][0x170], 0x1 ;  /* 0x00005c0042367a11 */ /* 0x000fc800078008ff */
[----:B------:R-:W-:-:S05]  /*2210*/  LEA.HI.X R55, R66, c[0x0][0x174], R55, 0x1, P0 ;  /* 0x00005d0042377a11 */ /* 0x000fca00000f0c37 */
[----:B------:R-:W4:Y:S01]  /*2220*/  LDG.E.CONSTANT R54, [R54.64] ;  /* 0x0000000a36367981 */ /* 0x000f22000c1e9900 */
[--C-:B0-----:R-:W-:Y:S02]  /*2230*/  PRMT R34, RZ, 0x5410, R37.reuse ;  /* 0x00005410ff227816 */ /* 0x101fe40000000025 */
[----:B------:R-:W-:Y:S02]  /*2240*/  PRMT R37, RZ, 0x7610, R37 ;  /* 0x00007610ff257816 */ /* 0x000fe40000000025 */
[----:B------:R-:W-:-:S04]  /*2250*/  IADD3 R63, R63, 0x4, RZ ;  /* 0x000000043f3f7810 */ /* 0x000fc80007ffe0ff */
[----:B------:R-:W-:Y:S02]  /*2260*/  ISETP.GE.AND P1, PT, R63, UR5, PT ;  /* 0x000000053f007c0c */ /* 0x000fe4000bf26270 */
[----:B--2---:R-:W-:-:S05]  /*2270*/  PRMT R35, RZ, 0x5410, R64 ;  /* 0x00005410ff237816 */ /* 0x004fca0000000040 */
[----:B------:R-:W-:Y:S02]  /*2280*/  FFMA.FTZ R65, R34, R35, R65 ;  /* 0x0000002322417223 */ /* 0x000fe40000010041 */
[----:B------:R-:W0:Y:S01]  /*2290*/  LDS.64 R34, [R17+0x20] ;  /* 0x0000200011227984 */ /* 0x000e220000000a00 */
[----:B------:R-:W-:-:S05]  /*22a0*/  PRMT R64, RZ, 0x7610, R64 ;  /* 0x00007610ff407816 */ /* 0x000fca0000000040 */
[----:B------:R-:W-:Y:S01]  /*22b0*/  FFMA.FTZ R36, R37, R64, R36 ;  /* 0x0000004025247223 */ /* 0x000fe20000010024 */
[--C-:B---3--:R-:W-:Y:S02]  /*22c0*/  PRMT R37, RZ, 0x5410, R56.reuse ;  /* 0x00005410ff257816 */ /* 0x108fe40000000038 */
[----:B------:R-:W-:Y:S02]  /*22d0*/  PRMT R56, RZ, 0x7610, R56 ;  /* 0x00007610ff387816 */ /* 0x000fe40000000038 */
[----:B0-----:R-:W-:-:S05]  /*22e0*/  PRMT R64, RZ, 0x5410, R34 ;  /* 0x00005410ff407816 */ /* 0x001fca0000000022 */
[----:B------:R-:W-:Y:S01]  /*22f0*/  FFMA.FTZ R64, R64, R37, R65 ;  /* 0x0000002540407223 */ /* 0x000fe20000010041 */
[----:B------:R-:W-:Y:S02]  /*2300*/  PRMT R37, RZ, 0x7610, R34 ;  /* 0x00007610ff257816 */ /* 0x000fe40000000022 */
[----:B----4-:R-:W-:-:S03]  /*2310*/  PRMT R34, RZ, 0x5410, R54 ;  /* 0x00005410ff227816 */ /* 0x010fc60000000036 */
        /* <DEDUP_REMOVED lines=9> */
.L_x_15985:
[----:B01----:R-:W-:Y:S01]  /*23b0*/  FADD.FTZ R55, R55, R37 ;  /* 0x0000002537377221 */ /* 0x003fe20000010000 */
[----:B------:R-:W-:Y:S05]  /*23c0*/  BRA.DIV ~URZ, `(.L_x_15938) ;  /* 0x000030727f007947 */ /* 0x000fea000b800000 */
[----:B------:R0:W1:Y:S02]  /*23d0*/  SHFL.BFLY PT, R37, R55, 0x1, 0x1f ;  /* 0x0c201f0037257f89 */ /* 0x00006400000e0000 */
.L_x_15986:
        /* <DEDUP_REMOVED lines=11> */
.L_x_15940:
[----:B------:R-:W-:Y:S05]  /*2490*/  BSYNC B1 ;  /* 0x0000000000017941 */ /* 0x000fea0003800000 */
.L_x_15939:
[----:B------:R-:W-:Y:S02]  /*24a0*/  IADD3 R58, P0, R58, 0x10, RZ ;  /* 0x000000103a3a7810 */ /* 0x000fe40007f1e0ff */
[----:B-1----:R-:W-:Y:S02]  /*24b0*/  IADD3 R62, R62, 0x80, RZ ;  /* 0x000000803e3e7810 */ /* 0x002fe40007ffe0ff */
[----:B------:R-:W-:Y:S01]  /*24c0*/  IADD3 R59, R59, 0x20, RZ ;  /* 0x000000203b3b7810 */ /* 0x000fe20007ffe0ff */
[----:B------:R-:W-:Y:S01]  /*24d0*/  IMAD.X R61, RZ, RZ, R61, P0 ;  /* 0x000000ffff3d7224 */ /* 0x000fe200000e063d */
[----:B------:R-:W-:Y:S01]  /*24e0*/  IADD3 R60, R60, 0x20, RZ ;  /* 0x000000203c3c7810 */ /* 0x000fe20007ffe0ff */
[----:B0-----:R-:W-:Y:S05]  /*24f0*/  @!P1 BRA `(.L_x_15941) ;  /* 0xfffff69000009947 */ /* 0x001fea000383ffff */
.L_x_15930:
[----:B------:R-:W-:Y:S05]  /*2500*/  BSYNC B0 ;  /* 0x0000000000007941 */ /* 0x000fea0003800000 */
.L_x_15929:
[----:B------:R-:W-:Y:S05]  /*2510*/  BRA.DIV ~URZ, `(.L_x_15942) ;  /* 0x00002f827f007947 */ /* 0x000fea000b800000 */
[----:B------:R0:W1:Y:S02]  /*2520*/  SHFL.BFLY PT, R37, R6, 0x10, 0x1f ;  /* 0x0e001f0006257f89 */ /* 0x00006400000e0000 */
.L_x_15987:
[----:B-1----:R-:W-:Y:S01]  /*2530*/  FMNMX.FTZ R55, R37, R6, !PT ;  /* 0x0000000625377209 */ /* 0x002fe20007810000 */
[----:B------:R-:W-:Y:S05]  /*2540*/  BRA.DIV ~URZ, `(.L_x_15943) ;  /* 0x00002fc27f007947 */ /* 0x000fea000b800000 */
[----:B------:R-:W1:Y:S02]  /*2550*/  SHFL.BFLY PT, R5, R55, 0x8, 0x1f ;  /* 0x0d001f0037057f89 */ /* 0x000e6400000e0000 */
[----:B-1----:R-:W-:-:S05]  /*2560*/  FMNMX.FTZ R5, R55, R5, !PT ;  /* 0x0000000537057209 */ /* 0x002fca0007810000 */
[----:B------:R1:W2:Y:S02]  /*2570*/  SHFL.BFLY PT, R37, R5, 0x4, 0x1f ;  /* 0x0c801f0005257f89 */ /* 0x0002a400000e0000 */
.L_x_15988:
[----:B------:R-:W-:Y:S01]  /*2580*/  ISETP.NE.AND P0, PT, R4, RZ, PT ;  /* 0x000000ff0400720c */ /* 0x000fe20003f05270 */
[----:B------:R-:W-:-:S12]  /*2590*/  WARPSYNC 0xffffffff ;  /* 0xffffffff00007948 */ /* 0x000fd80003800000 */
[----:B0-2---:R-:W-:-:S05]  /*25a0*/  @!P0 FMNMX.FTZ R6, R37, R5, !PT ;  /* 0x0000000525068209 */ /* 0x005fca0007810000 */
        /* <DEDUP_REMOVED lines=32> */
.L_x_15948:
        /* <DEDUP_REMOVED lines=11> */
.L_x_15947:
[----:B------:R-:W-:Y:S05]  /*2860*/  BSYNC B1 ;  /* 0x0000000000017941 */ /* 0x000fea0003800000 */
.L_x_15946:
        /* <DEDUP_REMOVED lines=11> */
.L_x_15951:
        /* <DEDUP_REMOVED lines=15> */
[----:B------:R-:W-:Y:S01]  /*2a10*/  LDS R32, [R5+0x1400] ;  /* 0x0014000005207984 */ /* 0x000fe20000000800 */
[----:B------:R-:W-:Y:S02]  /*2a20*/  FMUL.FTZ R9, R10, 1.4426950216293334961 ;  /* 0x3fb8aa3b0a097820 */ /* 0x000fe40000410000 */
[----:B------:R-:W-:Y:S01]  /*2a30*/  FMUL.FTZ R10, R12, 1.4426950216293334961 ;  /* 0x3fb8aa3b0c0a7820 */ /* 0x000fe20000410000 */
[----:B------:R-:W-:Y:S01]  /*2a40*/  LDS R34, [R5+0x1600] ;  /* 0x0016000005227984 */ /* 0x000fe20000000800 */
[C---:B---3--:R-:W-:Y:S02]  /*2a50*/  FADD.FTZ R14, -R3.reuse, R14 ;  /* 0x0000000e030e7221 */ /* 0x048fe40000010100 */
[----:B------:R-:W1:Y:S01]  /*2a60*/  MUFU.EX2 R9, R9 ;  /* 0x0000000900097308 */ /* 0x000e620000000800 */
[----:B------:R-:W2:Y:S01]  /*2a70*/  LDS R12, [R5+0xe00] ;  /* 0x000e0000050c7984 */ /* 0x000ea20000000800 */
[----:B------:R-:W-:Y:S02]  /*2a80*/  FMUL.FTZ R14, R14, 1.4426950216293334961 ;  /* 0x3fb8aa3b0e0e7820 */ /* 0x000fe40000410000 */
[C---:B----4-:R-:W-:Y:S01]  /*2a90*/  FADD.FTZ R16, -R3.reuse, R16 ;  /* 0x0000001003107221 */ /* 0x050fe20000010100 */
[----:B------:R-:W3:Y:S01]  /*2aa0*/  LDS R36, [R5+0x1800] ;  /* 0x0018000005247984 */ /* 0x000ee20000000800 */
[----:B------:R-:W-:-:S02]  /*2ab0*/  FADD.FTZ R18, -R3, R18 ;  /* 0x0000001203127221 */ /* 0x000fc40000010100 */
[----:B------:R-:W4:Y:S01]  /*2ac0*/  MUFU.EX2 R10, R10 ;  /* 0x0000000a000a7308 */ /* 0x000f220000000800 */
[----:B------:R-:W-:Y:S01]  /*2ad0*/  FMUL.FTZ R16, R16, 1.4426950216293334961 ;  /* 0x3fb8aa3b10107820 */ /* 0x000fe20000410000 */
[----:B------:R-:W3:Y:S01]  /*2ae0*/  LDS R38, [R5+0x1a00] ;  /* 0x001a000005267984 */ /* 0x000ee20000000800 */
[----:B------:R-:W-:Y:S02]  /*2af0*/  FMUL.FTZ R18, R18, 1.4426950216293334961 ;  /* 0x3fb8aa3b12127820 */ /* 0x000fe40000410000 */
[C---:B------:R-:W-:Y:S02]  /*2b00*/  FADD.FTZ R20, -R3.reuse, R20 ;  /* 0x0000001403147221 */ /* 0x040fe40000010100 */
[----:B------:R-:W-:Y:S01]  /*2b10*/  FADD.FTZ R22, -R3, R22 ;  /* 0x0000001603167221 */ /* 0x000fe20000010100 */
[----:B------:R-:W0:Y:S01]  /*2b20*/  MUFU.EX2 R14, R14 ;  /* 0x0000000e000e7308 */ /* 0x000e220000000800 */
[----:B------:R-:W-:Y:S01]  /*2b30*/  FMUL.FTZ R20, R20, 1.4426950216293334961 ;  /* 0x3fb8aa3b14147820 */ /* 0x000fe20000410000 */
[----:B-1----:R-:W-:Y:S01]  /*2b40*/  STS [R5+-0x400], R9 ;  /* 0xfffc000905007388 */ /* 0x002fe20000000800 */
[----:B------:R-:W-:-:S02]  /*2b50*/  FADD.FTZ R11, R9, R6 ;  /* 0x00000006090b7221 */ /* 0x000fc40000010000 */
[----:B------:R-:W-:Y:S02]  /*2b60*/  FMUL.FTZ R22, R22, 1.4426950216293334961 ;  /* 0x3fb8aa3b16167820 */ /* 0x000fe40000410000 */
[----:B------:R-:W-:Y:S01]  /*2b70*/  FADD.FTZ R24, -R3, R24 ;  /* 0x0000001803187221 */ /* 0x000fe20000010100 */
[----:B------:R-:W1:Y:S01]  /*2b80*/  MUFU.EX2 R16, R16 ;  /* 0x0000001000107308 */ /* 0x000e620000000800 */
[----:B----4-:R-:W-:Y:S01]  /*2b90*/  FADD.FTZ R11, R11, R10 ;  /* 0x0000000a0b0b7221 */ /* 0x010fe20000010000 */
[----:B------:R-:W-:Y:S01]  /*2ba0*/  STS [R5+-0x200], R10 ;  /* 0xfffe000a05007388 */ /* 0x000fe20000000800 */
[----:B------:R-:W-:Y:S02]  /*2bb0*/  FMUL.FTZ R24, R24, 1.4426950216293334961 ;  /* 0x3fb8aa3b18187820 */ /* 0x000fe40000410000 */
[C---:B------:R-:W-:Y:S02]  /*2bc0*/  FADD.FTZ R26, -R3.reuse, R26 ;  /* 0x0000001a031a7221 */ /* 0x040fe40000010100 */
[----:B------:R-:W-:Y:S01]  /*2bd0*/  FADD.FTZ R28, -R3, R28 ;  /* 0x0000001c031c7221 */ /* 0x000fe20000010100 */
[----:B------:R-:W4:Y:S01]  /*2be0*/  MUFU.EX2 R18, R18 ;  /* 0x0000001200127308 */ /* 0x000f220000000800 */
[----:B0-----:R-:W-:Y:S01]  /*2bf0*/  FADD.FTZ R11, R11, R14 ;  /* 0x0000000e0b0b7221 */ /* 0x001fe20000010000 */
[----:B------:R-:W-:Y:S01]  /*2c00*/  STS [R5], R14 ;  /* 0x0000000e05007388 */ /* 0x000fe20000000800 */
[----:B------:R-:W-:-:S02]  /*2c10*/  FMUL.FTZ R26, R26, 1.4426950216293334961 ;  /* 0x3fb8aa3b1a1a7820 */ /* 0x000fc40000410000 */
[----:B------:R-:W-:Y:S02]  /*2c20*/  FMUL.FTZ R28, R28, 1.4426950216293334961 ;  /* 0x3fb8aa3b1c1c7820 */ /* 0x000fe40000410000 */
[C---:B------:R-:W-:Y:S01]  /*2c30*/  FADD.FTZ R30, -R3.reuse, R30 ;  /* 0x0000001e031e7221 */ /* 0x040fe20000010100 */
[----:B------:R-:W0:Y:S01]  /*2c40*/  MUFU.EX2 R20, R20 ;  /* 0x0000001400147308 */ /* 0x000e220000000800 */
[----:B--2---:R-:W-:Y:S01]  /*2c50*/  FADD.FTZ R12, -R3, R12 ;  /* 0x0000000c030c7221 */ /* 0x004fe20000010100 */
[----:B-1----:R-:W-:Y:S01]  /*2c60*/  STS [R5+0x200], R16 ;  /* 0x0002001005007388 */ /* 0x002fe20000000800 */
[----:B------:R-:W-:Y:S02]  /*2c70*/  FADD.FTZ R11, R11, R16 ;  /* 0x000000100b0b7221 */ /* 0x000fe40000010000 */
[----:B------:R-:W-:Y:S02]  /*2c80*/  FMUL.FTZ R12, R12, 1.4426950216293334961 ;  /* 0x3fb8aa3b0c0c7820 */ /* 0x000fe40000410000 */
[----:B------:R-:W-:Y:S01]  /*2c90*/  FMUL.FTZ R30, R30, 1.4426950216293334961 ;  /* 0x3fb8aa3b1e1e7820 */ /* 0x000fe20000410000 */
[----:B------:R-:W1:Y:S01]  /*2ca0*/  MUFU.EX2 R22, R22 ;  /* 0x0000001600167308 */ /* 0x000e620000000800 */
[----:B----4-:R-:W-:Y:S01]  /*2cb0*/  FADD.FTZ R11, R11, R18 ;  /* 0x000000120b0b7221 */ /* 0x010fe20000010000 */
[----:B------:R-:W-:Y:S01]  /*2cc0*/  STS [R5+0x400], R18 ;  /* 0x0004001205007388 */ /* 0x000fe20000000800 */
[----:B------:R-:W-:-:S02]  /*2cd0*/  FADD.FTZ R32, -R3, R32 ;  /* 0x0000002003207221 */ /* 0x000fc40000010100 */
[----:B------:R-:W-:Y:S02]  /*2ce0*/  FADD.FTZ R34, -R3, R34 ;  /* 0x0000002203227221 */ /* 0x000fe40000010100 */
[----:B------:R-:W-:Y:S01]  /*2cf0*/  FMUL.FTZ R32, R32, 1.4426950216293334961 ;  /* 0x3fb8aa3b20207820 */ /* 0x000fe20000410000 */
[----:B------:R-:W2:Y:S01]  /*2d00*/  MUFU.EX2 R24, R24 ;  /* 0x0000001800187308 */ /* 0x000ea20000000800 */
[----:B0-----:R-:W-:Y:S01]  /*2d10*/  FADD.FTZ R11, R11, R20 ;  /* 0x000000140b0b7221 */ /* 0x001fe20000010000 */
[----:B------:R-:W-:Y:S01]  /*2d20*/  STS [R5+0x600], R20 ;  /* 0x0006001405007388 */ /* 0x000fe20000000800 */
[----:B------:R-:W-:Y:S02]  /*2d30*/  FMUL.FTZ R34, R34, 1.4426950216293334961 ;  /* 0x3fb8aa3b22227820 */ /* 0x000fe40000410000 */
[C---:B---3--:R-:W-:Y:S02]  /*2d40*/  FADD.FTZ R36, -R3.reuse, R36 ;  /* 0x0000002403247221 */ /* 0x048fe40000010100 */
[----:B------:R-:W-:Y:S01]  /*2d50*/  FADD.FTZ R38, -R3, R38 ;  /* 0x0000002603267221 */ /* 0x000fe20000010100 */
[----:B------:R-:W0:Y:S01]  /*2d60*/  MUFU.EX2 R26, R26 ;  /* 0x0000001a001a7308 */ /* 0x000e220000000800 */
[----:B-1----:R-:W-:Y:S01]  /*2d70*/  FADD.FTZ R11, R11, R22 ;  /* 0x000000160b0b7221 */ /* 0x002fe20000010000 */
[----:B------:R-:W-:Y:S01]  /*2d80*/  STS [R5+0x800], R22 ;  /* 0x0008001605007388 */ /* 0x000fe20000000800 */
[----:B------:R-:W-:-:S02]  /*2d90*/  FMUL.FTZ R36, R36, 1.4426950216293334961 ;  /* 0x3fb8aa3b24247820 */ /* 0x000fc40000410000 */
[----:B------:R-:W-:-:S03]  /*2da0*/  FMUL.FTZ R38, R38, 1.4426950216293334961 ;  /* 0x3fb8aa3b26267820 */ /* 0x000fc60000410000 */
        /* <DEDUP_REMOVED lines=27> */
.L_x_15950:
[----:B------:R-:W-:Y:S05]  /*2f60*/  BSYNC B1 ;  /* 0x0000000000017941 */ /* 0x000fea0003800000 */
.L_x_15949:
        /* <DEDUP_REMOVED lines=55> */
.L_x_15953:
[----:B------:R-:W-:Y:S05]  /*32e0*/  BSYNC B1 ;  /* 0x0000000000017941 */ /* 0x000fea0003800000 */
.L_x_15952:
        /* <DEDUP_REMOVED lines=26> */
.L_x_15945:
[----:B------:R-:W-:Y:S05]  /*3490*/  BSYNC B0 ;  /* 0x0000000000007941 */ /* 0x000fea0003800000 */
.L_x_15944:
        /* <DEDUP_REMOVED lines=37> */
.L_x_15958:
        /* <DEDUP_REMOVED lines=8> */
.L_x_15957:
[----:B0-----:R-:W-:Y:S05]  /*3770*/  BSYNC B1 ;  /* 0x0000000000017941 */ /* 0x001fea0003800000 */
.L_x_15956:
        /* <DEDUP_REMOVED lines=11> */
.L_x_15961:
        /* <DEDUP_REMOVED lines=8> */
[----:B------:R-:W4:Y:S04]  /*38b0*/  LDS R20, [R5+0x800] ;  /* 0x0008000005147984 */ /* 0x000f280000000800 */
        /* <DEDUP_REMOVED lines=43> */
.L_x_15960:
[----:B------:R-:W-:Y:S05]  /*3b70*/  BSYNC B1 ;  /* 0x0000000000017941 */ /* 0x000fea0003800000 */
.L_x_15959:
        /* <DEDUP_REMOVED lines=31> */
.L_x_15963:
[----:B------:R-:W-:Y:S05]  /*3d70*/  BSYNC B1 ;  /* 0x0000000000017941 */ /* 0x000fea0003800000 */
.L_x_15962:
        /* <DEDUP_REMOVED lines=14> */
.L_x_15955:
[----:B------:R-:W-:Y:S05]  /*3e60*/  BSYNC B0 ;  /* 0x0000000000007941 */ /* 0x000fea0003800000 */
.L_x_15954:
[----:B0-----:R-:W-:Y:S01]  /*3e70*/  SHF.R.S32.HI R3, RZ, 0x1f, R0 ;  /* 0x0000001fff037819 */ /* 0x001fe20000011400 */
[----:B------:R-:W-:Y:S01]  /*3e80*/  BAR.SYNC.DEFER_BLOCKING 0x0 ;  /* 0x0000000000007b1d */ /* 0x000fe20000010000 */
[----:B------:R-:W-:Y:S01]  /*3e90*/  CS2R R16, SRZ ;  /* 0x0000000000107805 */ /* 0x000fe2000001ff00 */
[----:B------:R-:W-:Y:S01]  /*3ea0*/  IMAD.MOV.U32 R5, RZ, RZ, RZ ;  /* 0x000000ffff057224 */ /* 0x000fe200078e00ff */
[----:B------:R-:W-:-:S03]  /*3eb0*/  LEA.HI R3, R3, R0, RZ, 0x5 ;  /* 0x0000000003037211 */ /* 0x000fc600078f28ff */
        /* <DEDUP_REMOVED lines=16> */
[--C-:B------:R-:W-:Y:S01]  /*3fc0*/  IMAD.MOV.U32 R22, RZ, RZ, R19.reuse ;  /* 0x000000ffff167224 */ /* 0x100fe200078e0013 */
        /* <DEDUP_REMOVED lines=8> */
.L_x_15974:
[----:B------:R-:W-:Y:S01]  /*4050*/  IMAD.MOV.U32 R8, RZ, RZ, R18 ;  /* 0x000000ffff087224 */ /* 0x000fe200078e0012 */
[----:B------:R-:W0:Y:S01]  /*4060*/  LDS.128 R12, [R24] ;  /* 0x00000000180c7984 */ /* 0x000e220000000c00 */
[----:B------:R-:W-:-:S05]  /*4070*/  IMAD.MOV.U32 R9, RZ, RZ, R25 ;  /* 0x000000ffff097224 */ /* 0x000fca00078e0019 */
[----:B------:R-:W2:Y:S02]  /*4080*/  LDG.E.CONSTANT R8, [R8.64] ;  /* 0x0000000a08087981 */ /* 0x000ea4000c1e9900 */
[----:B--2---:R-:W-:-:S05]  /*4090*/  SHF.R.S32.HI R6, RZ, 0x1f, R8 ;  /* 0x0000001fff067819 */ /* 0x004fca0000011408 */
[----:B------:R-:W-:Y:S02]  /*40a0*/  IMAD R10, R6, c[0x0][0x1ac], RZ ;  /* 0x00006b00060a7a24 */ /* 0x000fe400078e02ff */
[----:B------:R-:W-:-:S04]  /*40b0*/  IMAD.WIDE.U32 R6, R8, c[0x0][0x1ac], R2 ;  /* 0x00006b0008067a25 */ /* 0x000fc800078e0002 */
[----:B------:R-:W-:Y:S01]  /*40c0*/  IMAD R11, R8, R21, R10 ;  /* 0x00000015080b7224 */ /* 0x000fe200078e020a */
[----:B------:R-:W-:-:S03]  /*40d0*/  IADD3 R10, P0, R27, R6, RZ ;  /* 0x000000061b0a7210 */ /* 0x000fc60007f1e0ff */
[----:B------:R-:W-:Y:S01]  /*40e0*/  IMAD.IADD R26, R7, 0x1, R11 ;  /* 0x00000001071a7824 */ /* 0x000fe200078e020b */
[----:B------:R-:W-:-:S04]  /*40f0*/  LEA R36, P1, R10, c[0x0][0x178], 0x1 ;  /* 0x00005e000a247a11 */ /* 0x000fc800078208ff */
[----:B------:R-:W-:Y:S02]  /*4100*/  LEA.HI.X.SX32 R11, R27, R26, 0x1, P0 ;  /* 0x0000001a1b0b7211 */ /* 0x000fe400000f0eff */
[C---:B------:R-:W-:Y:S02]  /*4110*/  IADD3 R8, P0, R23.reuse, R6, RZ ;  /* 0x0000000617087210 */ /* 0x040fe40007f1e0ff */
[----:B------:R-:W-:Y:S02]  /*4120*/  LEA.HI.X R37, R10, c[0x0][0x17c], R11, 0x1, P1 ;  /* 0x00005f000a257a11 */ /* 0x000fe400008f0c0b */
[C---:B------:R-:W-:Y:S02]  /*4130*/  LEA R34, P1, R8.reuse, c[0x0][0x178], 0x1 ;  /* 0x00005e0008227a11 */ /* 0x040fe400078208ff */
[----:B------:R-:W-:Y:S01]  /*4140*/  LEA.HI.X.SX32 R9, R23, R26, 0x1, P0 ;  /* 0x0000001a17097211 */ /* 0x000fe200000f0eff */
[----:B------:R-:W-:Y:S01]  /*4150*/  BSSY B1, `(.L_x_15966) ;  /* 0x000002e000017945 */ /* 0x000fe20003800000 */
[----:B-----5:R1:W5:Y:S02]  /*4160*/  LDG.E.CONSTANT R32, [R36.64] ;  /* 0x0000000a24207981 */ /* 0x020364000c1e9900 */
[----:B------:R-:W-:-:S02]  /*4170*/  LEA.HI.X R35, R8, c[0x0][0x17c], R9, 0x1, P1 ;  /* 0x00005f0008237a11 */ /* 0x000fc400008f0c09 */
[----:B------:R-:W2:Y:S04]  /*4180*/  LDS.128 R8, [R24+-0x10] ;  /* 0xfffff00018087984 */ /* 0x000ea80000000c00 */
[----:B------:R3:W5:Y:S04]  /*4190*/  LDG.E.CONSTANT R38, [R34.64] ;  /* 0x0000000a22267981 */ /* 0x000768000c1e9900 */
[----:B------:R3:W5:Y:S04]  /*41a0*/  LDG.E.CONSTANT R40, [R34.64+0x4] ;  /* 0x0000040a22287981 */ /* 0x000768000c1e9900 */
[----:B------:R3:W5:Y:S04]  /*41b0*/  LDG.E.CONSTANT R42, [R34.64+0x8] ;  /* 0x0000080a222a7981 */ /* 0x000768000c1e9900 */
[----:B------:R3:W5:Y:S01]  /*41c0*/  LDG.E.CONSTANT R33, [R34.64+0xc] ;  /* 0x00000c0a22217981 */ /* 0x000762000c1e9900 */
[----:B------:R-:W-:-:S02]  /*41d0*/  ISETP.NE.AND P0, PT, R20, RZ, PT ;  /* 0x000000ff1400720c */ /* 0x000fc40003f05270 */
[----:B0-----:R-:W-:Y:S01]  /*41e0*/  F2FP.BF16.PACK_AB R12, R13, R12 ;  /* 0x0000000c0d0c723e */ /* 0x001fe200000010ff */
[----:B------:R1:W5:Y:S04]  /*41f0*/  LDG.E.CONSTANT R30, [R36.64+0x4] ;  /* 0x0000040a241e7981 */ /* 0x000368000c1e9900 */
[----:B------:R1:W5:Y:S04]  /*4200*/  LDG.E.CONSTANT R28, [R36.64+0x8] ;  /* 0x0000080a241c7981 */ /* 0x000368000c1e9900 */
[----:B------:R1:W5:Y:S01]  /*4210*/  LDG.E.CONSTANT R31, [R36.64+0xc] ;  /* 0x00000c0a241f7981 */ /* 0x000362000c1e9900 */
[----:B--2---:R-:W-:-:S02]  /*4220*/  F2FP.BF16.PACK_AB R9, R9, R8 ;  /* 0x000000080909723e */ /* 0x004fc400000010ff */
[----:B-1----:R-:W-:Y:S01]  /*4230*/  F2FP.BF16.PACK_AB R36, R11, R10 ;  /* 0x0000000a0b24723e */ /* 0x002fe200000010ff */
[----:B------:R-:W-:Y:S05]  /*4240*/  @P0 BRA `(.L_x_15967) ;  /* 0x000001e000000947 */ /* 0x000fea0003800000 */
[C---:B---3--:R-:W-:Y:S02]  /*4250*/  IADD3 R8, R39.reuse, 0x2, RZ ;  /* 0x0000000227087810 */ /* 0x048fe40007ffe0ff */
        /* <DEDUP_REMOVED lines=29> */
.L_x_15967:
[----:B---3--:R-:W-:Y:S05]  /*4430*/  BSYNC B1 ;  /* 0x0000000000017941 */ /* 0x008fea0003800000 */
.L_x_15966:
        /* <DEDUP_REMOVED lines=22> */
[C---:B------:R-:W-:Y:S02]  /*45a0*/  ISETP.GE.AND P5, PT, R39.reuse, UR7, PT ;  /* 0x0000000727007c0c */ /* 0x040fe4000bfa6270 */
[----:B------:R-:W-:Y:S02]  /*45b0*/  ISETP.GE.AND P1, PT, R12, UR7, PT ;  /* 0x000000070c007c0c */ /* 0x000fe4000bf26270 */
[----:B------:R-:W-:Y:S02]  /*45c0*/  ISETP.GE.AND P3, PT, R34, UR7, PT ;  /* 0x0000000722007c0c */ /* 0x000fe4000bf66270 */
[----:B------:R-:W-:-:S02]  /*45d0*/  IADD3 R34, R39, 0x7, RZ ;  /* 0x0000000727227810 */ /* 0x000fc40007ffe0ff */
[C---:B------:R-:W-:Y:S02]  /*45e0*/  IADD3 R12, R39.reuse, 0x4, RZ ;  /* 0x00000004270c7810 */ /* 0x040fe40007ffe0ff */
[C---:B------:R-:W-:Y:S02]  /*45f0*/  IADD3 R14, R39.reuse, 0x3, RZ ;  /* 0x00000003270e7810 */ /* 0x040fe40007ffe0ff */
[----:B------:R-:W-:Y:S02]  /*4600*/  SEL R37, R30, RZ, !P1 ;  /* 0x000000ff1e257207 */ /* 0x000fe40004800000 */
        /* <DEDUP_REMOVED lines=21> */
.L_x_15969:
[----:B------:R-:W-:Y:S05]  /*4760*/  BSYNC B1 ;  /* 0x0000000000017941 */ /* 0x000fea0003800000 */
.L_x_15968:
[----:B------:R-:W-:Y:S01]  /*4770*/  HFMA2.BF16_V2 R30, R11, R30, -RZ.H0_H0 ;  /* 0x0000001e0b1e7231 */ /* 0x000fe200003400ff */
[--C-:B------:R-:W-:Y:S01]  /*4780*/  PRMT R12, RZ, 0x5410, R33.reuse ;  /* 0x00005410ff0c7816 */ /* 0x100fe20000000021 */
[----:B------:R-:W-:Y:S01]  /*4790*/  HFMA2.BF16_V2 R32, R9, R32, -RZ.H0_H0 ;  /* 0x0000002009207231 */ /* 0x000fe200003400ff */
[----:B------:R-:W-:Y:S01]  /*47a0*/  PRMT R33, RZ, 0x7610, R33 ;  /* 0x00007610ff217816 */ /* 0x000fe20000000021 */
[----:B------:R-:W-:Y:S01]  /*47b0*/  HFMA2.BF16_V2 R28, R13, R28, -RZ.H0_H0 ;  /* 0x0000001c0d1c7231 */ /* 0x000fe200003400ff */
[----:B------:R-:W-:Y:S01]  /*47c0*/  PRMT R14, RZ, 0x5410, R30 ;  /* 0x00005410ff0e7816 */ /* 0x000fe2000000001e */
        /* <DEDUP_REMOVED lines=11> */
[----:B------:R-:W-:Y:S01]  /*4880*/  ISETP.GT.AND P2, PT, R4, 0xf, PT ;  /* 0x0000000f0400780c */ /* 0x000fe20003f44270 */
        /* <DEDUP_REMOVED lines=53> */
.L_x_15973:
[----:B------:R-:W-:Y:S05]  /*4be0*/  BSYNC B2 ;  /* 0x0000000000027941 */ /* 0x000fea0003800000 */
.L_x_15972:
        /* <DEDUP_REMOVED lines=20> */
.L_x_15971:
[----:B------:R-:W-:Y:S05]  /*4d30*/  BSYNC B1 ;  /* 0x0000000000017941 */ /* 0x000fea0003800000 */
.L_x_15970:
[----:B------:R-:W-:Y:S02]  /*4d40*/  IADD3 R18, P0, R18, 0x10, RZ ;  /* 0x0000001012127810 */ /* 0x000fe40007f1e0ff */
[----:B------:R-:W-:Y:S02]  /*4d50*/  IADD3 R39, R39, 0x20, RZ ;  /* 0x0000002027277810 */ /* 0x000fe40007ffe0ff */
[----:B------:R-:W-:Y:S01]  /*4d60*/  IADD3 R20, R20, -0x4, RZ ;  /* 0xfffffffc14147810 */ /* 0x000fe20007ffe0ff */
[----:B------:R-:W-:Y:S01]  /*4d70*/  IMAD.X R25, RZ, RZ, R25, P0 ;  /* 0x000000ffff197224 */ /* 0x000fe200000e0619 */
[----:B------:R-:W-:Y:S01]  /*4d80*/  IADD3 R24, R24, 0x80, RZ ;  /* 0x0000008018187810 */ /* 0x000fe20007ffe0ff */
[----:B------:R-:W-:Y:S05]  /*4d90*/  @!P1 BRA `(.L_x_15974) ;  /* 0xfffff2b000009947 */ /* 0x000fea000383ffff */
.L_x_15965:
[----:B------:R-:W-:Y:S05]  /*4da0*/  BSYNC B0 ;  /* 0x0000000000007941 */ /* 0x000fea0003800000 */
.L_x_15964:
[C---:B------:R-:W-:Y:S01]  /*4db0*/  LOP3.LUT R2, R0.reuse, 0xffffffc0, RZ, 0xc0, !PT ;  /* 0xffffffc000027812 */ /* 0x040fe200078ec0ff */
[----:B------:R-:W-:Y:S01]  /*4dc0*/  BAR.SYNC.DEFER_BLOCKING 0x0 ;  /* 0x0000000000007b1d */ /* 0x000fe20000010000 */
[----:B------:R-:W-:Y:S01]  /*4dd0*/  LOP3.LUT R3, R0, 0xffffffe0, RZ, 0xc0, !PT ;  /* 0xffffffe000037812 */ /* 0x000fe200078ec0ff */
[----:B------:R-:W-:Y:S01]  /*4de0*/  IMAD R19, R19, 0x50, R4 ;  /* 0x0000005013137824 */ /* 0x000fe200078e0204 */
[----:B------:R-:W-:-:S02]  /*4df0*/  ISETP.NE.AND P2, PT, R2, 0x40, PT ;  /* 0x000000400200780c */ /* 0x000fc40003f45270 */
[C---:B------:R-:W-:Y:S01]  /*4e00*/  IADD3 R6, R0.reuse, 0x1f, RZ ;  /* 0x0000001f00067810 */ /* 0x040fe20007ffe0ff */
[----:B------:R-:W-:Y:S01]  /*4e10*/  BSSY B0, `(.L_x_15975) ;  /* 0x000000a000007945 */ /* 0x000fe20003800000 */
[C---:B------:R-:W-:Y:S02]  /*4e20*/  ISETP.GT.AND P3, PT, R0.reuse, 0x3f, PT ;  /* 0x0000003f0000780c */ /* 0x040fe40003f64270 */
[----:B------:R-:W-:Y:S02]  /*4e30*/  ISETP.GT.AND P0, PT, R0, 0x1f, PT ;  /* 0x0000001f0000780c */ /* 0x000fe40003f04270 */
[----:B------:R-:W-:Y:S02]  /*4e40*/  ISETP.NE.AND P4, PT, R3, 0x20, PT ;  /* 0x000000200300780c */ /* 0x000fe40003f85270 */
[----:B------:R-:W-:-:S03]  /*4e50*/  ISETP.GT.U32.AND P1, PT, R6, 0x3e, PT ;  /* 0x0000003e0600780c */ /* 0x000fc60003f24070 */
[----:B------:R-:W-:Y:S05]  /*4e60*/  @P2 BRA `(.L_x_15976) ;  /* 0x0000004000002947 */ /* 0x000fea0003800000 */
[----:B------:R-:W-:Y:S01]  /*4e70*/  ISETP.GT.AND P2, PT, R4, 0xf, PT ;  /* 0x0000000f0400780c */ /* 0x000fe20003f44270 */
[----:B------:R0:W-:Y:S04]  /*4e80*/  STS [R19.X4+-0x1c0], R16 ;  /* 0xfffe401013007388 */ /* 0x0001e80000004800 */
[----:B------:R0:W-:Y:S08]  /*4e90*/  STS [R19.X4+-0x140], R5 ;  /* 0xfffec00513007388 */ /* 0x0001f00000004800 */
[----:B------:R0:W-:Y:S02]  /*4ea0*/  @!P2 STS [R19.X4+-0xc0], R17 ;  /* 0xffff40111300a388 */ /* 0x0001e40000004800 */
.L_x_15976:
[----:B------:R-:W-:Y:S05]  /*4eb0*/  BSYNC B0 ;  /* 0x0000000000007941 */ /* 0x000fea0003800000 */
.L_x_15975:
[----:B------:R-:W-:Y:S06]  /*4ec0*/  BAR.SYNC.DEFER_BLOCKING 0x0 ;  /* 0x0000000000007b1d */ /* 0x000fec0000010000 */
[----:B------:R-:W-:Y:S01]  /*4ed0*/  BSSY B0, `(.L_x_15977) ;  /* 0x0000009000007945 */ /* 0x000fe20003800000 */
[----:B------:R-:W-:Y:S05]  /*4ee0*/  @P3 BRA `(.L_x_15978) ;  /* 0x0000007000003947 */ /* 0x000fea0003800000 */
[----:B------:R-:W-:Y:S01]  /*4ef0*/  ISETP.GT.AND P2, PT, R4, 0xf, PT ;  /* 0x0000000f0400780c */ /* 0x000fe20003f44270 */
[----:B------:R-:W1:Y:S04]  /*4f00*/  LDS R3, [R19.X4+0xc0] ;  /* 0x0000c00013037984 */ /* 0x000e680000004800 */
[----:B------:R-:W2:Y:S08]  /*4f10*/  LDS R0, [R19.X4+0x140] ;  /* 0x0001400013007984 */ /* 0x000eb00000004800 */
[----:B------:R-:W3:Y:S01]  /*4f20*/  @!P2 LDS R2, [R19.X4+0x1c0] ;  /* 0x0001c0001302a984 */ /* 0x000ee20000004800 */
[----:B01----:R-:W-:-:S02]  /*4f30*/  FADD.FTZ R16, R16, R3 ;  /* 0x0000000310107221 */ /* 0x003fc40000010000 */
[----:B--2---:R-:W-:Y:S02]  /*4f40*/  FADD.FTZ R5, R5, R0 ;  /* 0x0000000005057221 */ /* 0x004fe40000010000 */
[----:B---3--:R-:W-:Y:S02]  /*4f50*/  @!P2 FADD.FTZ R17, R2, R17 ;  /* 0x000000110211a221 */ /* 0x008fe40000010000 */
.L_x_15978:
[----:B------:R-:W-:Y:S05]  /*4f60*/  BSYNC B0 ;  /* 0x0000000000007941 */ /* 0x000fea0003800000 */
.L_x_15977:
[----:B------:R-:W-:Y:S06]  /*4f70*/  BAR.SYNC.DEFER_BLOCKING 0x0 ;  /* 0x0000000000007b1d */ /* 0x000fec0000010000 */
[----:B------:R-:W-:Y:S01]  /*4f80*/  BSSY B0, `(.L_x_15979) ;  /* 0x0000006000007945 */ /* 0x000fe20003800000 */
[----:B------:R-:W-:Y:S05]  /*4f90*/  @P4 BRA `(.L_x_15980) ;  /* 0x0000004000004947 */ /* 0x000fea0003800000 */
[----:B------:R-:W-:Y:S01]  /*4fa0*/  ISETP.GT.AND P2, PT, R4, 0xf, PT ;  /* 0x0000000f0400780c */ /* 0x000fe20003f44270 */
[----:B------:R1:W-:Y:S04]  /*4fb0*/  STS [R19.X4+-0x80], R16 ;  /* 0xffff801013007388 */ /* 0x0003e80000004800 */
[----:B------:R1:W-:Y:S08]  /*4fc0*/  STS [R19.X4], R5 ;  /* 0x0000000513007388 */ /* 0x0003f00000004800 */
[----:B------:R1:W-:Y:S02]  /*4fd0*/  @!P2 STS [R19.X4+0x80], R17 ;  /* 0x000080111300a388 */ /* 0x0003e40000004800 */
.L_x_15980:
[----:B------:R-:W-:Y:S05]  /*4fe0*/  BSYNC B0 ;  /* 0x0000000000007941 */ /* 0x000fea0003800000 */
.L_x_15979:
[----:B------:R-:W-:Y:S06]  /*4ff0*/  BAR.SYNC.DEFER_BLOCKING 0x0 ;  /* 0x0000000000007b1d */ /* 0x000fec0000010000 */
[----:B------:R-:W-:Y:S01]  /*5000*/  BSSY B0, `(.L_x_15981) ;  /* 0x0000009000007945 */ /* 0x000fe20003800000 */
[----:B------:R-:W-:Y:S05]  /*5010*/  @P0 BRA `(.L_x_15982) ;  /* 0x0000007000000947 */ /* 0x000fea0003800000 */
[----:B------:R-:W-:Y:S01]  /*5020*/  ISETP.GT.AND P0, PT, R4, 0xf, PT ;  /* 0x0000000f0400780c */ /* 0x000fe20003f04270 */
[----:B------:R-:W2:Y:S04]  /*5030*/  LDS R3, [R19.X4+0xc0] ;  /* 0x0000c00013037984 */ /* 0x000ea80000004800 */
[----:B------:R-:W3:Y:S08]  /*5040*/  LDS R0, [R19.X4+0x140] ;  /* 0x0001400013007984 */ /* 0x000ef00000004800 */
[----:B------:R-:W4:Y:S01]  /*5050*/  @!P0 LDS R2, [R19.X4+0x1c0] ;  /* 0x0001c00013028984 */ /* 0x000f220000004800 */
[----:B012---:R-:W-:-:S02]  /*5060*/  FADD.FTZ R16, R16, R3 ;  /* 0x0000000310107221 */ /* 0x007fc40000010000 */
[----:B---3--:R-:W-:Y:S02]  /*5070*/  FADD.FTZ R5, R5, R0 ;  /* 0x0000000005057221 */ /* 0x008fe40000010000 */
[----:B----4-:R-:W-:Y:S02]  /*5080*/  @!P0 FADD.FTZ R17, R2, R17 ;  /* 0x0000001102118221 */ /* 0x010fe40000010000 */
.L_x_15982:
[----:B------:R-:W-:Y:S05]  /*5090*/  BSYNC B0 ;  /* 0x0000000000007941 */ /* 0x000fea0003800000 */
.L_x_15981:
[----:B------:R-:W-:Y:S06]  /*50a0*/  BAR.SYNC.DEFER_BLOCKING 0x0 ;  /* 0x0000000000007b1d */ /* 0x000fec0000010000 */
[----:B------:R-:W-:Y:S05]  /*50b0*/  @P1 EXIT ;  /* 0x000000000000194d */ /* 0x000fea0003800000 */
[----:B------:R-:W2:Y:S01]  /*50c0*/  S2UR UR4, SR_CTAID.Y ;  /* 0x00000000000479c3 */ /* 0x000ea20000002600 */
[----:B------:R-:W-:Y:S01]  /*50d0*/  ULDC UR5, c[0x0][0xc] ;  /* 0x0000030000057ab9 */ /* 0x000fe20000000800 */
[----:B------:R-:W-:Y:S01]  /*50e0*/  IADD3 R0, R4, 0x20, RZ ;  /* 0x0000002004007810 */ /* 0x000fe20007ffe0ff */
[----:B------:R-:W-:Y:S01]  /*50f0*/  ULDC UR8, c[0x0][0x14] ;  /* 0x0000050000087ab9 */ /* 0x000fe20000000800 */
[----:B01----:R-:W-:-:S04]  /*5100*/  F2FP.BF16.PACK_AB R5, R5, R16 ;  /* 0x000000100505723e */ /* 0x003fc800000010ff */
[----:B------:R-:W0:Y:S08]  /*5110*/  S2UR UR6, SR_CTAID.Z ;  /* 0x00000000000679c3 */ /* 0x000e300000002700 */
        /* <DEDUP_REMOVED lines=17> */
[----:B------:R-:W-:Y:S02]  /*5230*/  ISETP.GT.AND P0, PT, R4, 0xf, PT ;  /* 0x0000000f0400780c */ /* 0x000fe40003f04270 */
[C---:B------:R-:W-:Y:S01]  /*5240*/  LEA R6, P1, R7.reuse, c[0x0][0x160], 0x1 ;  /* 0x0000580007067a11 */ /* 0x040fe200078208ff */
[----:B------:R0:W-:Y:S03]  /*5250*/  STG.E.U16 [R2.64], R5 ;  /* 0x0000000502007986 */ /* 0x0001e6000c10150a */
[--C-:B------:R-:W-:Y:S02]  /*5260*/  LEA.HI.X R7, R7, c[0x0][0x164], R0.reuse, 0x1, P1 ;  /* 0x0000590007077a11 */ /* 0x100fe400008f0c00 */
[----:B------:R-:W-:-:S05]  /*5270*/  PRMT R0, R5, 0x7632, R0 ;  /* 0x0000763205007816 */ /* 0x000fca0000000000 */
        /* <DEDUP_REMOVED lines=10> */
.L_x_15932:
[----:B------:R-:W-:Y:S01]  /*5320*/  IMAD.MOV.U32 R54, RZ, RZ, 0x2 ;  /* 0x00000002ff367424 */ /* 0x000fe200078e00ff */
[----:B------:R-:W-:Y:S01]  /*5330*/  MOV R34, 0x5370 ;  /* 0x0000537000227802 */ /* 0x000fe20000000f00 */
[----:B------:R-:W-:Y:S02]  /*5340*/  IMAD.MOV.U32 R37, RZ, RZ, 0x1f ;  /* 0x0000001fff257424 */ /* 0x000fe400078e00ff */
[----:B------:R-:W-:Y:S02]  /*5350*/  IMAD.MOV.U32 R36, RZ, RZ, -0x1 ;  /* 0xffffffffff247424 */ /* 0x000fe400078e00ff */
[----:B------:R-:W-:Y:S05]  /*5360*/  CALL.REL.NOINC `($__internal_348_$__cuda_sm70_shflsync_bfly_p) ;  /* 0x0000027000007944 */ /* 0x000fea0003c00000 */
[----:B01----:R-:W-:Y:S05]  /*5370*/  BRA `(.L_x_15983) ;  /* 0xffffc64000007947 */ /* 0x003fea000383ffff */
.L_x_15933:
[----:B------:R-:W-:Y:S01]  /*5380*/  IMAD.MOV.U32 R54, RZ, RZ, 0x1 ;  /* 0x00000001ff367424 */ /* 0x000fe200078e00ff */
[----:B------:R-:W-:Y:S01]  /*5390*/  MOV R34, 0x53d0 ;  /* 0x000053d000227802 */ /* 0x000fe20000000f00 */
[----:B------:R-:W-:Y:S02]  /*53a0*/  IMAD.MOV.U32 R37, RZ, RZ, 0x1f ;  /* 0x0000001fff257424 */ /* 0x000fe400078e00ff */
[----:B------:R-:W-:Y:S02]  /*53b0*/  IMAD.MOV.U32 R36, RZ, RZ, -0x1 ;  /* 0xffffffffff247424 */ /* 0x000fe400078e00ff */
[----:B------:R-:W-:Y:S05]  /*53c0*/  CALL.REL.NOINC `($__internal_348_$__cuda_sm70_shflsync_bfly_p) ;  /* 0x0000021000007944 */ /* 0x000fea0003c00000 */
[----:B01----:R-:W-:Y:S05]  /*53d0*/  BRA `(.L_x_15984) ;  /* 0xffffc61000007947 */ /* 0x003fea000383ffff */
.L_x_15937:
[----:B------:R-:W-:Y:S01]  /*53e0*/  IMAD.MOV.U32 R54, RZ, RZ, 0x2 ;  /* 0x00000002ff367424 */ /* 0x000fe200078e00ff */
[----:B------:R-:W-:Y:S01]  /*53f0*/  MOV R34, 0x5430 ;  /* 0x0000543000227802 */ /* 0x000fe20000000f00 */
[----:B------:R-:W-:-:S02]  /*5400*/  IMAD.MOV.U32 R37, RZ, RZ, 0x1f ;  /* 0x0000001fff257424 */ /* 0x000fc400078e00ff */
[----:B------:R-:W-:Y:S02]  /*5410*/  IMAD.MOV.U32 R36, RZ, RZ, -0x1 ;  /* 0xffffffffff247424 */ /* 0x000fe400078e00ff */
[----:B------:R-:W-:Y:S05]  /*5420*/  CALL.REL.NOINC `($__internal_348_$__cuda_sm70_shflsync_bfly_p) ;  /* 0x000001b000007944 */ /* 0x000fea0003c00000 */
[----:B01----:R-:W-:Y:S05]  /*5430*/  BRA `(.L_x_15985) ;  /* 0xffffcf7000007947 */ /* 0x003fea000383ffff */
.L_x_15938:
[----:B------:R-:W-:Y:S01]  /*5440*/  IMAD.MOV.U32 R54, RZ, RZ, 0x1 ;  /* 0x00000001ff367424 */ /* 0x000fe200078e00ff */
[----:B------:R-:W-:Y:S01]  /*5450*/  MOV R34, 0x5490 ;  /* 0x0000549000227802 */ /* 0x000fe20000000f00 */
[----:B------:R-:W-:Y:S02]  /*5460*/  IMAD.MOV.U32 R37, RZ, RZ, 0x1f ;  /* 0x0000001fff257424 */ /* 0x000fe400078e00ff */
[----:B------:R-:W-:Y:S02]  /*5470*/  IMAD.MOV.U32 R36, RZ, RZ, -0x1 ;  /* 0xffffffffff247424 */ /* 0x000fe400078e00ff */
[----:B------:R-:W-:Y:S05]  /*5480*/  CALL.REL.NOINC `($__internal_348_$__cuda_sm70_shflsync_bfly_p) ;  /* 0x0000015000007944 */ /* 0x000fea0003c00000 */
[----:B01----:R-:W-:Y:S05]  /*5490*/  BRA `(.L_x_15986) ;  /* 0xffffcf4000007947 */ /* 0x003fea000383ffff */
.L_x_15942:
[----:B------:R-:W-:Y:S01]  /*54a0*/  IMAD.MOV.U32 R55, RZ, RZ, R6 ;  /* 0x000000ffff377224 */ /* 0x000fe200078e0006 */
[----:B------:R-:W-:Y:S01]  /*54b0*/  MOV R34, 0x5500 ;  /* 0x0000550000227802 */ /* 0x000fe20000000f00 */
[----:B------:R-:W-:Y:S02]  /*54c0*/  IMAD.MOV.U32 R54, RZ, RZ, 0x10 ;  /* 0x00000010ff367424 */ /* 0x000fe400078e00ff */
[----:B------:R-:W-:Y:S02]  /*54d0*/  IMAD.MOV.U32 R37, RZ, RZ, 0x1f ;  /* 0x0000001fff257424 */ /* 0x000fe400078e00ff */
[----:B------:R-:W-:-:S02]  /*54e0*/  IMAD.MOV.U32 R36, RZ, RZ, -0x1 ;  /* 0xffffffffff247424 */ /* 0x000fc400078e00ff */
[----:B-----5:R-:W-:Y:S05]  /*54f0*/  CALL.REL.NOINC `($__internal_348_$__cuda_sm70_shflsync_bfly_p) ;  /* 0x000000e000007944 */ /* 0x020fea0003c00000 */
[----:B01----:R-:W-:Y:S05]  /*5500*/  BRA `(.L_x_15987) ;  /* 0xffffd02000007947 */ /* 0x003fea000383ffff */
.L_x_15943:
[----:B------:R-:W-:Y:S01]  /*5510*/  IMAD.MOV.U32 R54, RZ, RZ, 0x8 ;  /* 0x00000008ff367424 */ /* 0x000fe200078e00ff */
[----:B------:R-:W-:Y:S01]  /*5520*/  MOV R34, 0x5560 ;  /* 0x0000556000227802 */ /* 0x000fe20000000f00 */
[----:B------:R-:W-:-:S02]  /*5530*/  IMAD.MOV.U32 R37, RZ, RZ, 0x1f ;  /* 0x0000001fff257424 */ /* 0x000fc400078e00ff */
[----:B------:R-:W-:Y:S02]  /*5540*/  IMAD.MOV.U32 R36, RZ, RZ, -0x1 ;  /* 0xffffffffff247424 */ /* 0x000fe400078e00ff */
[----:B0----5:R-:W-:Y:S05]  /*5550*/  CALL.REL.NOINC `($__internal_348_$__cuda_sm70_shflsync_bfly_p) ;  /* 0x0000008000007944 */ /* 0x021fea0003c00000 */
[----:B-1----:R-:W-:Y:S01]  /*5560*/  FMNMX.FTZ R5, R55, R37, !PT ;  /* 0x0000002537057209 */ /* 0x002fe20007810000 */
[----:B0-----:R-:W-:Y:S01]  /*5570*/  IMAD.MOV.U32 R54, RZ, RZ, 0x4 ;  /* 0x00000004ff367424 */ /* 0x001fe200078e00ff */
[----:B------:R-:W-:Y:S01]  /*5580*/  MOV R34, 0x55d0 ;  /* 0x000055d000227802 */ /* 0x000fe20000000f00 */
[----:B------:R-:W-:Y:S02]  /*5590*/  IMAD.MOV.U32 R37, RZ, RZ, 0x1f ;  /* 0x0000001fff257424 */ /* 0x000fe400078e00ff */
[----:B------:R-:W-:Y:S02]  /*55a0*/  IMAD.MOV.U32 R36, RZ, RZ, -0x1 ;  /* 0xffffffffff247424 */ /* 0x000fe400078e00ff */
[----:B------:R-:W-:Y:S02]  /*55b0*/  IMAD.MOV.U32 R55, RZ, RZ, R5 ;  /* 0x000000ffff377224 */ /* 0x000fe400078e0005 */
[----:B------:R-:W-:Y:S05]  /*55c0*/  CALL.REL.NOINC `($__internal_348_$__cuda_sm70_shflsync_bfly_p) ;  /* 0x0000001000007944 */ /* 0x000fea0003c00000 */
[----:B01----:R-:W-:Y:S05]  /*55d0*/  BRA `(.L_x_15988) ;  /* 0xffffcfa000007947 */ /* 0x003fea000383ffff */
        .weak           $__internal_348_$__cuda_sm70_shflsync_bfly_p
        .type           $__internal_348_$__cuda_sm70_shflsync_bfly_p,@function
        .size           $__internal_348_$__cuda_sm70_shflsync_bfly_p,(.L_x_23515 - $__internal_348_$__cuda_sm70_shflsync_bfly_p)
$__internal_348_$__cuda_sm70_shflsync_bfly_p:
[----:B------:R-:W-:Y:S01]  /*55e0*/  IMAD.MOV.U32 R35, RZ, RZ, 0x0 ;  /* 0x00000000ff237424 */ /* 0x000fe200078e00ff */
[----:B------:R-:W-:Y:S04]  /*55f0*/  WARPSYNC R36 ;  /* 0x0000002400007348 */ /* 0x000fe80003800000 */
[----:B------:R0:W1:Y:S01]  /*5600*/  SHFL.BFLY PT, R37, R55, R54, R37 ;  /* 0x0c00003637257389 */ /* 0x00006200000e0025 */
[----:B------:R-:W-:Y:S05]  /*5610*/  RET.REL.NODEC R34 `(_ZN4vllm25paged_attention_v1_kernelI13__nv_bfloat16S1_Li80ELi8ELi128ELNS_18Fp8KVCacheDataTypeE0ELb0EEEvPT_PKS3_PKT0_S9_ifPKiSB_iPKfiiiSD_SD_iiiii) ;  /* 0xffffa9e022007950 */ /* 0x000fea0003c3ffff */
.L_x_15989:
        /* <DEDUP_REMOVED lines=14> */
.L_x_23515:


//--------------------- .text._ZN4vllm25paged_attention_v1_kernelI13__nv_bfloat16S1_Li64ELi8ELi128ELNS_18Fp8KVCacheDataTypeE0ELb0EEEvPT_PKS3_PKT0_S9_ifPKiSB_iPKfiiiSD_SD_iiiii --------------------------
	.section	.text._ZN4vllm25paged_attention_v1_kernelI13__nv_bfloat16S1_Li64ELi8ELi128ELNS_18Fp8KVCacheDataTypeE0ELb0EEEvPT_PKS3_PKT0_S9_ifPKiSB_iPKfiiiSD_SD_iiiii,"ax",@progbits
	.sectioninfo	@"SHI_REGISTERS=70"
	.align	128
        .global         _ZN4vllm25paged_attention_v1_kernelI13__nv_bfloat16S1_Li64ELi8ELi128ELNS_18Fp8KVCacheDataTypeE0ELb0EEEvPT_PKS3_PKT0_S9_ifPKiSB_iPKfiiiSD_SD_iiiii
        .type           _ZN4vllm25paged_attention_v1_kernelI13__nv_bfloat16S1_Li64ELi8ELi128ELNS_18Fp8KVCacheDataTypeE0ELb0EEEvPT_PKS3_PKT0_S9_ifPKiSB_iPKfiiiSD_SD_iiiii,@function
        .size           _ZN4vllm25paged_attention_v1_kernelI13__nv_bfloat16S1_Li64ELi8ELi128ELNS_18Fp8KVCacheDataTypeE0ELb0EEEvPT_PKS3_PKT0_S9_ifPKiSB_iPKfiiiSD_SD_iiiii,(.L_x_23516 - _ZN4vllm25paged_attention_v1_kernelI13__nv_bfloat16S1_Li64ELi8ELi128ELNS_18Fp8KVCacheDataTypeE0ELb0EEEvPT_PKS3_PKT0_S9_ifPKiSB_iPKfiiiSD_SD_iiiii)
        .other          _ZN4vllm25paged_attention_v1_kernelI13__nv_bfloat16S1_Li64ELi8ELi128ELNS_18Fp8KVCacheDataTypeE0ELb0EEEvPT_PKS3_PKT0_S9_ifPKiSB_iPKfiiiSD_SD_iiiii,@"STO_CUDA_ENTRY STV_DEFAULT"
_ZN4vllm25paged_attention_v1_kernelI13__nv_bfloat16S1_Li64ELi8ELi128ELNS_18Fp8KVCacheDataTypeE0ELb0EEEvPT_PKS3_PKT0_S9_ifPKiSB_iPKfiiiSD_SD_iiiii:
.text._ZN4vllm25paged_attention_v1_kernelI13__nv_bfloat16S1_Li64ELi8ELi128ELNS_18Fp8KVCacheDataTypeE0ELb0EEEvPT_PKS3_PKT0_S9_ifPKiSB_iPKfiiiSD_SD_iiiii:
        /* <DEDUP_REMOVED lines=103> */
.L_x_15994:
        /* <DEDUP_REMOVED lines=10> */
.L_x_15993:
[----:B------:R-:W-:Y:S05]  /*0710*/  BSYNC B1 ;  /* 0x0000000000017941 */ /* 0x000fea0003800000 */
.L_x_15992:
        /* <DEDUP_REMOVED lines=10> */
.L_x_15995:
        /* <DEDUP_REMOVED lines=17> */
.L_x_15991:
[----:B------:R-:W-:Y:S05]  /*08d0*/  BSYNC B0 ;  /* 0x0000000000007941 */ /* 0x000fea0003800000 */
.L_x_15990:
        /* <DEDUP_REMOVED lines=8> */
[----:B------:R-:W-:Y:S01]  /*0960*/  IMAD.SHL.U32 R25, R6, 0x20, RZ ;  /* 0x0000002006197824 */ /* 0x000fe200078e00ff */
[----:B------:R-:W-:-:S02]  /*0970*/  LEA.HI R8, R8, R55, RZ, 0x3 ;  /* 0x0000003708087211 */ /* 0x000fc400078f18ff */
[----:B------:R-:W-:Y:S02]  /*0980*/  SHF.R.S32.HI R11, RZ, 0x1f, R10 ;  /* 0x0000001fff0b7819 */ /* 0x000fe4000001140a */
[----:B------:R-:W-:Y:S02]  /*0990*/  LOP3.LUT R8, R8, 0xfffffff8, RZ, 0xc0, !PT ;  /* 0xfffffff808087812 */ /* 0x000fe400078ec0ff */
[C---:B------:R-:W-:Y:S02]  /*09a0*/  IADD3 R14, R6.reuse, 0xc, RZ ;  /* 0x0000000c060e7810 */ /* 0x040fe40007ffe0ff */
[----:B------:R-:W-:Y:S01]  /*09b0*/  IADD3 R12, R6, 0x8, RZ ;  /* 0x00000008060c7810 */ /* 0x000fe20007ffe0ff */
[----:B------:R-:W-:Y:S01]  /*09c0*/  IMAD.IADD R55, R55, 0x1, -R8 ;  /* 0x0000000137377824 */ /* 0x000fe200078e0a08 */
        /* <DEDUP_REMOVED lines=8> */
[----:B------:R-:W-:Y:S01]  /*0a50*/  LEA.HI R18, R15, R14, RZ, 0x2 ;  /* 0x0000000e0f127211 */ /* 0x000fe200078f10ff */
[----:B------:R-:W-:Y:S01]  /*0a60*/  IMAD.SHL.U32 R15, R14, 0x2, RZ ;  /* 0x000000020e0f7824 */ /* 0x000fe200078e00ff */
[----:B------:R-:W-:-:S02]  /*0a70*/  LEA.HI R10, R10, R9, RZ, 0x3 ;  /* 0x000000090a0a7211 */ /* 0x000fc400078f18ff */
[----:B------:R-:W-:Y:S01]  /*0a80*/  LEA.HI R17, R17, R12, RZ, 0x2 ;  /* 0x0000000c11117211 */ /* 0x000fe200078f10ff */
[----:B------:R-:W-:Y:S01]  /*0a90*/  IMAD.SHL.U32 R18, R18, 0x10, RZ ;  /* 0x0000001012127824 */ /* 0x000fe200078e00ff */
        /* <DEDUP_REMOVED lines=91> */
.L_x_16003:
[----:B------:R-:W2:Y:S02]  /*1050*/  LDG.E.CONSTANT R17, [R54.64] ;  /* 0x0000000a36117981 */ /* 0x000ea4000c1e9900 */
[----:B--2---:R-:W-:Y:S01]  /*1060*/  SHF.R.S32.HI R16, RZ, 0x1f, R17 ;  /* 0x0000001fff107819 */ /* 0x004fe20000011411 */
[----:B------:R-:W-:-:S04]  /*1070*/  IMAD.WIDE.U32 R20, R17, c[0x0][0x1ac], R34 ;  /* 0x00006b0011147a25 */ /* 0x000fc800078e0022 */
[----:B------:R-:W-:-:S04]  /*1080*/  IMAD R16, R16, c[0x0][0x1ac], RZ ;  /* 0x00006b0010107a24 */ /* 0x000fc800078e02ff */
        /* <DEDUP_REMOVED lines=12> */
[----:B------:R-:W-:-:S03]  /*1150*/  LEA R22, P0, R16, c[0x0][0x170], 0x1 ;  /* 0x00005c0010167a11 */ /* 0x000fc600078008ff */
[----:B------:R1:W3:Y:S01]  /*1160*/  LDG.E.CONSTANT R60, [R40.64] ;  /* 0x0000000a283c7981 */ /* 0x0002e2000c1e9900 */
[----:B------:R-:W-:-:S04]  /*1170*/  IADD3.X R17, R47, R21, R38, P2, P4 ;  /* 0x000000152f117210 */ /* 0x000fc800017e8426 */
[----:B------:R-:W-:-:S05]  /*1180*/  LEA.HI.X R23, R16, c[0x0][0x174], R17, 0x1, P0 ;  /* 0x00005d0010177a11 */ /* 0x000fca00000f0c11 */
[----:B------:R4:W5:Y:S01]  /*1190*/  LDG.E.CONSTANT R59, [R22.64] ;  /* 0x0000000a163b7981 */ /* 0x000962000c1e9900 */
[----:B------:R-:W-:-:S04]  /*11a0*/  IADD3 R16, P0, P1, R12, R20, R29 ;  /* 0x000000140c107210 */ /* 0x000fc8000791e01d */
[----:B------:R-:W-:Y:S02]  /*11b0*/  LEA R18, P2, R16, c[0x0][0x170], 0x1 ;  /* 0x00005c0010127a11 */ /* 0x000fe400078408ff */
[-C--:B------:R-:W-:Y:S02]  /*11c0*/  IADD3.X R19, R48, R21.reuse, R39, P0, P1 ;  /* 0x0000001530137210 */ /* 0x080fe400007e2427 */
[-C--:B------:R-:W-:Y:S02]  /*11d0*/  IADD3 R17, P0, P1, R13, R20.reuse, R30 ;  /* 0x000000140d117210 */ /* 0x080fe4000791e01e */
[----:B------:R-:W-:Y:S02]  /*11e0*/  LEA.HI.X R19, R16, c[0x0][0x174], R19, 0x1, P2 ;  /* 0x00005d0010137a11 */ /* 0x000fe400010f0c13 */
[----:B------:R-:W-:Y:S02]  /*11f0*/  LEA R16, P2, R17, c[0x0][0x170], 0x1 ;  /* 0x00005c0011107a11 */ /* 0x000fe400078408ff */
[----:B0-----:R-:W-:Y:S01]  /*1200*/  IADD3.X R62, R49, R21, R42, P0, P1 ;  /* 0x00000015313e7210 */ /* 0x001fe200007e242a */
[----:B------:R0:W5:Y:S01]  /*1210*/  LDG.E.CONSTANT R61, [R18.64] ;  /* 0x0000000a123d7981 */ /* 0x000162000c1e9900 */
[----:B-1----:R-:W-:-:S02]  /*1220*/  IADD3 R41, P5, P6, R14, R20, R31 ;  /* 0x000000140e297210 */ /* 0x002fc40007ebe01f */
[----:B------:R-:W-:Y:S02]  /*1230*/  LEA.HI.X R17, R17, c[0x0][0x174], R62, 0x1, P2 ;  /* 0x00005d0011117a11 */ /* 0x000fe400010f0c3e */
[----:B------:R-:W-:Y:S02]  /*1240*/  LEA R40, P2, R41, c[0x0][0x170], 0x1 ;  /* 0x00005c0029287a11 */ /* 0x000fe400078408ff */
[----:B------:R-:W-:Y:S01]  /*1250*/  IADD3.X R64, R50, R21, R43, P5, P6 ;  /* 0x0000001532407210 */ /* 0x000fe20002fec42b */
[----:B------:R1:W5:Y:S01]  /*1260*/  LDG.E.CONSTANT R62, [R16.64] ;  /* 0x0000000a103e7981 */ /* 0x000362000c1e9900 */
[-C--:B----4-:R-:W-:Y:S02]  /*1270*/  IADD3 R23, P3, P4, R15, R20.reuse, R32 ;  /* 0x000000140f177210 */ /* 0x090fe40007c7e020 */
[----:B------:R-:W-:Y:S02]  /*1280*/  IADD3 R63, P1, P0, R24, R20, R33 ;  /* 0x00000014183f7210 */ /* 0x000fe4000783e021 */
[----:B------:R-:W-:-:S02]  /*1290*/  LEA.HI.X R41, R41, c[0x0][0x174], R64, 0x1, P2 ;  /* 0x00005d0029297a11 */ /* 0x000fc400010f0c40 */
[----:B------:R-:W-:Y:S02]  /*12a0*/  LEA R22, P5, R23, c[0x0][0x170], 0x1 ;  /* 0x00005c0017167a11 */ /* 0x000fe400078a08ff */
[-C--:B------:R-:W-:Y:S01]  /*12b0*/  IADD3.X R20, R51, R21.reuse, R44, P3, P4 ;  /* 0x0000001533147210 */ /* 0x080fe20001fe842c */
[----:B------:R-:W4:Y:S01]  /*12c0*/  LDG.E.CONSTANT R40, [R40.64] ;  /* 0x0000000a28287981 */ /* 0x000f22000c1e9900 */
[----:B0-----:R-:W-:Y:S02]  /*12d0*/  IADD3.X R18, R52, R21, R45, P1, P0 ;  /* 0x0000001534127210 */ /* 0x001fe40000fe042d */
[----:B------:R-:W-:Y:S02]  /*12e0*/  LEA.HI.X R23, R23, c[0x0][0x174], R20, 0x1, P5 ;  /* 0x00005d0017177a11 */ /* 0x000fe400028f0c14 */
[----:B------:R-:W-:-:S04]  /*12f0*/  LEA R20, P2, R63, c[0x0][0x170], 0x1 ;  /* 0x00005c003f147a11 */ /* 0x000fc800078408ff */
[----:B------:R-:W-:Y:S02]  /*1300*/  LEA.HI.X R21, R63, c[0x0][0x174], R18, 0x1, P2 ;  /* 0x00005d003f157a11 */ /* 0x000fe400010f0c12 */
[----:B------:R0:W4:Y:S04]  /*1310*/  LDG.E.CONSTANT R63, [R22.64] ;  /* 0x0000000a163f7981 */ /* 0x000128000c1e9900 */
[----:B------:R0:W4:Y:S04]  /*1320*/  LDG.E.CONSTANT R64, [R20.64] ;  /* 0x0000000a14407981 */ /* 0x000128000c1e9900 */
[----:B-1----:R-:W0:Y:S02]  /*1330*/  LDS.128 R16, [R25] ;  /* 0x0000000019107984 */ /* 0x002e240000000c00 */
[----:B0-----:R-:W-:-:S02]  /*1340*/  PRMT R20, RZ, 0x5410, R17 ;  /* 0x00005410ff147816 */ /* 0x001fc40000000011 */
        /* <DEDUP_REMOVED lines=8> */
[----:B---3--:R-:W-:Y:S02]  /*13d0*/  PRMT R20, RZ, 0x5410, R60 ;  /* 0x00005410ff147816 */ /* 0x008fe4000000003c */
[----:B------:R-:W-:-:S03]  /*13e0*/  PRMT R16, RZ, 0x7610, R16 ;  /* 0x00007610ff107816 */ /* 0x000fc60000000010 */
[----:B------:R-:W-:Y:S01]  /*13f0*/  FFMA.FTZ R65, R17, R20, R65 ;  /* 0x0000001411417223 */ /* 0x000fe20000010041 */
[----:B------:R-:W-:Y:S02]  /*1400*/  PRMT R17, RZ, 0x7610, R60 ;  /* 0x00007610ff117816 */ /* 0x000fe4000000003c */
[----:B------:R-:W-:-:S03]  /*1410*/  PRMT R20, RZ, 0x5410, R18 ;  /* 0x00005410ff147816 */ /* 0x000fc60000000012 */
[----:B------:R-:W-:Y:S01]  /*1420*/  FFMA.FTZ R16, R16, R17, R57 ;  /* 0x0000001110107223 */ /* 0x000fe20000010039 */
[----:B-----5:R-:W-:-:S05]  /*1430*/  PRMT R17, RZ, 0x5410, R59 ;  /* 0x00005410ff117816 */ /* 0x020fca000000003b */
[----:B------:R-:W-:Y:S02]  /*1440*/  FFMA.FTZ R65, R20, R17, R65 ;  /* 0x0000001114417223 */ /* 0x000fe40000010041 */
[----:B------:R-:W0:Y:S01]  /*1450*/  LDS.128 R20, [R25+0x10] ;  /* 0x0000100019147984 */ /* 0x000e220000000c00 */
        /* <DEDUP_REMOVED lines=10> */
[----:B------:R-:W-:Y:S02]  /*1500*/  PRMT R62, RZ, 0x7610, R62 ;  /* 0x00007610ff3e7816 */ /* 0x000fe4000000003e */
[--C-:B0-----:R-:W-:Y:S02]  /*1510*/  PRMT R16, RZ, 0x5410, R20.reuse ;  /* 0x00005410ff107816 */ /* 0x101fe40000000014 */
[----:B------:R-:W-:-:S03]  /*1520*/  PRMT R20, RZ, 0x7610, R20 ;  /* 0x00007610ff147816 */ /* 0x000fc60000000014 */
[----:B------:R-:W-:Y:S01]  /*1530*/  FFMA.FTZ R17, R16, R18, R17 ;  /* 0x0000001210117223 */ /* 0x000fe20000010011 */
[----:B------:R-:W-:Y:S01]  /*1540*/  PRMT R18, RZ, 0x5410, R21 ;  /* 0x00005410ff127816 */ /* 0x000fe20000000015 */
[----:B------:R-:W-:Y:S01]  /*1550*/  FFMA.FTZ R19, R20, R62, R19 ;  /* 0x0000003e14137223 */ /* 0x000fe20000010013 */
[--C-:B----4-:R-:W-:Y:S02]  /*1560*/  PRMT R20, RZ, 0x5410, R40.reuse ;  /* 0x00005410ff147816 */ /* 0x110fe40000000028 */
[----:B------:R-:W-:Y:S02]  /*1570*/  PRMT R60, RZ, 0x7610, R21 ;  /* 0x00007610ff3c7816 */ /* 0x000fe40000000015 */
        /* <DEDUP_REMOVED lines=18> */
.L_x_16038:
[----:B01----:R-:W-:Y:S01]  /*16a0*/  FADD.FTZ R23, R23, R16 ;  /* 0x0000001017177221 */ /* 0x003fe20000010000 */
[----:B------:R-:W-:Y:S05]  /*16b0*/  BRA.DIV ~URZ, `(.L_x_16000) ;  /* 0x000031c27f007947 */ /* 0x000fea000b800000 */
[----:B------:R0:W1:Y:S02]  /*16c0*/  SHFL.BFLY PT, R16, R23, 0x1, 0x1f ;  /* 0x0c201f0017107f89 */ /* 0x00006400000e0000 */
.L_x_16039:
        /* <DEDUP_REMOVED lines=9> */
.L_x_16002:
[----:B------:R-:W-:Y:S05]  /*1760*/  BSYNC B1 ;  /* 0x0000000000017941 */ /* 0x000fea0003800000 */
.L_x_16001:
[----:B------:R-:W-:Y:S02]  /*1770*/  IADD3 R54, P0, R54, 0x10, RZ ;  /* 0x0000001036367810 */ /* 0x000fe40007f1e0ff */
[----:B-1----:R-:W-:Y:S02]  /*1780*/  IADD3 R56, R56, 0x80, RZ ;  /* 0x0000008038387810 */ /* 0x002fe40007ffe0ff */
[----:B------:R-:W-:Y:S01]  /*1790*/  IADD3 R53, R53, 0x20, RZ ;  /* 0x0000002035357810 */ /* 0x000fe20007ffe0ff */
[----:B------:R-:W-:Y:S01]  /*17a0*/  IMAD.X R55, RZ, RZ, R55, P0 ;  /* 0x000000ffff377224 */ /* 0x000fe200000e0637 */
[----:B0-----:R-:W-:Y:S05]  /*17b0*/  @!P1 BRA `(.L_x_16003) ;  /* 0xfffff89000009947 */ /* 0x001fea000383ffff */
[----:B------:R-:W-:Y:S05]  /*17c0*/  BRA `(.L_x_15997) ;  /* 0x0000087000007947 */ /* 0x000fea0003800000 */
.L_x_15998:
        /* <DEDUP_REMOVED lines=9> */
.L_x_16008:
        /* <DEDUP_REMOVED lines=15> */
[C---:B------:R-:W-:Y:S02]  /*1950*/  LEA R22, P1, R21.reuse, c[0x0][0x170], 0x1 ;  /* 0x00005c0015167a11 */ /* 0x040fe400078208ff */
[----:B------:R-:W-:Y:S02]  /*1960*/  LEA.HI.X R67, R18, c[0x0][0x174], R19, 0x1, P3 ;  /* 0x00005d0012437a11 */ /* 0x000fe400018f0c13 */
[----:B------:R-:W-:-:S02]  /*1970*/  LEA.HI.X R23, R21, c[0x0][0x174], R16, 0x1, P1 ;  /* 0x00005d0015177a11 */ /* 0x000fc400008f0c10 */
[----:B------:R-:W0:Y:S04]  /*1980*/  LDS.128 R16, [R25] ;  /* 0x0000000019107984 */ /* 0x000e280000000c00 */
[----:B------:R-:W2:Y:S04]  /*1990*/  LDG.E.CONSTANT R21, [R66.64] ;  /* 0x0000000a42157981 */ /* 0x000ea8000c1e9900 */
[----:B------:R0:W3:Y:S01]  /*19a0*/  LDG.E.CONSTANT R61, [R22.64] ;  /* 0x0000000a163d7981 */ /* 0x0000e2000c1e9900 */
[----:B------:R-:W-:-:S04]  /*19b0*/  IADD3 R40, P0, P1, R11, R20, R28 ;  /* 0x000000140b287210 */ /* 0x000fc8000791e01c */
[----:B------:R-:W-:Y:S02]  /*19c0*/  LEA R62, P2, R40, c[0x0][0x170], 0x1 ;  /* 0x00005c00283e7a11 */ /* 0x000fe400078408ff */
[----:B------:R-:W-:-:S04]  /*19d0*/  IADD3.X R41, R47, R65, R38, P0, P1 ;  /* 0x000000412f297210 */ /* 0x000fc800007e2426 */
[----:B------:R-:W-:Y:S02]  /*19e0*/  LEA.HI.X R63, R40, c[0x0][0x174], R41, 0x1, P2 ;  /* 0x00005d00283f7a11 */ /* 0x000fe400010f0c29 */
[----:B------:R-:W-:-:S03]  /*19f0*/  IADD3 R41, P0, P1, R12, R20, R29 ;  /* 0x000000140c297210 */ /* 0x000fc6000791e01d */
[----:B------:R1:W4:Y:S01]  /*1a00*/  LDG.E.CONSTANT R62, [R62.64] ;  /* 0x0000000a3e3e7981 */ /* 0x000322000c1e9900 */
[----:B------:R-:W-:Y:S02]  /*1a10*/  LEA R40, P2, R41, c[0x0][0x170], 0x1 ;  /* 0x00005c0029287a11 */ /* 0x000fe400078408ff */
[----:B------:R-:W-:-:S04]  /*1a20*/  IADD3.X R64, R48, R65, R39, P0, P1 ;  /* 0x0000004130407210 */ /* 0x000fc800007e2427 */
[----:B------:R-:W-:-:S05]  /*1a30*/  LEA.HI.X R41, R41, c[0x0][0x174], R64, 0x1, P2 ;  /* 0x00005d0029297a11 */ /* 0x000fca00010f0c40 */
[----:B------:R5:W4:Y:S01]  /*1a40*/  LDG.E.CONSTANT R59, [R40.64] ;  /* 0x0000000a283b7981 */ /* 0x000b22000c1e9900 */
[--C-:B0-----:R-:W-:Y:S02]  /*1a50*/  PRMT R22, RZ, 0x5410, R17.reuse ;  /* 0x00005410ff167816 */ /* 0x101fe40000000011 */
[----:B------:R-:W-:Y:S02]  /*1a60*/  PRMT R64, RZ, 0x5410, R16 ;  /* 0x00005410ff407816 */ /* 0x000fe40000000010 */
[----:B------:R-:W-:Y:S02]  /*1a70*/  PRMT R17, RZ, 0x7610, R17 ;  /* 0x00007610ff117816 */ /* 0x000fe40000000011 */
[----:B--2---:R-:W-:-:S05]  /*1a80*/  PRMT R23, RZ, 0x5410, R21 ;  /* 0x00005410ff177816 */ /* 0x004fca0000000015 */
[----:B------:R-:W-:Y:S01]  /*1a90*/  FMUL.FTZ R22, R22, R23 ;  /* 0x0000001716167220 */ /* 0x000fe20000410000 */
[----:B---3--:R-:W-:-:S05]  /*1aa0*/  PRMT R23, RZ, 0x5410, R61 ;  /* 0x00005410ff177816 */ /* 0x008fca000000003d */
[----:B------:R-:W-:Y:S01]  /*1ab0*/  FFMA.FTZ R64, R64, R23, R22 ;  /* 0x0000001740407223 */ /* 0x000fe20000010016 */
[----:B------:R-:W-:-:S04]  /*1ac0*/  IADD3 R23, P0, P1, R13, R20, R30 ;  /* 0x000000140d177210 */ /* 0x000fc8000791e01e */
[----:B------:R-:W-:Y:S02]  /*1ad0*/  LEA R22, P2, R23, c[0x0][0x170], 0x1 ;  /* 0x00005c0017167a11 */ /* 0x000fe400078408ff */
[-C--:B------:R-:W-:Y:S02]  /*1ae0*/  IADD3.X R66, R49, R65.reuse, R42, P0, P1 ;  /* 0x0000004131427210 */ /* 0x080fe400007e242a */
[-C--:B-----5:R-:W-:Y:S02]  /*1af0*/  IADD3 R41, P0, P1, R14, R20.reuse, R31 ;  /* 0x000000140e297210 */ /* 0x0a0fe4000791e01f */
[----:B------:R-:W-:Y:S02]  /*1b00*/  LEA.HI.X R23, R23, c[0x0][0x174], R66, 0x1, P2 ;  /* 0x00005d0017177a11 */ /* 0x000fe400010f0c42 */
[----:B------:R-:W-:Y:S02]  /*1b10*/  LEA R40, P2, R41, c[0x0][0x170], 0x1 ;  /* 0x00005c0029287a11 */ /* 0x000fe400078408ff */
[----:B------:R-:W-:Y:S01]  /*1b20*/  IADD3.X R66, R50, R65, R43, P0, P1 ;  /* 0x0000004132427210 */ /* 0x000fe200007e242b */
[----:B-1----:R0:W2:Y:S01]  /*1b30*/  LDG.E.CONSTANT R63, [R22.64] ;  /* 0x0000000a163f7981 */ /* 0x0020a2000c1e9900 */
[----:B------:R-:W-:-:S02]  /*1b40*/  IADD3 R67, P0, P1, R15, R20, R32 ;  /* 0x000000140f437210 */ /* 0x000fc4000791e020 */
[----:B------:R-:W-:Y:S02]  /*1b50*/  LEA.HI.X R41, R41, c[0x0][0x174], R66, 0x1, P2 ;  /* 0x00005d0029297a11 */ /* 0x000fe400010f0c42 */
[----:B------:R-:W-:Y:S02]  /*1b60*/  IADD3 R66, P3, P4, R24, R20, R33 ;  /* 0x0000001418427210 */ /* 0x000fe40007c7e021 */
[----:B------:R-:W-:Y:S01]  /*1b70*/  PRMT R20, RZ, 0x7610, R21 ;  /* 0x00007610ff147816 */ /* 0x000fe20000000015 */
[----:B------:R1:W3:Y:S01]  /*1b80*/  LDG.E.CONSTANT R40, [R40.64] ;  /* 0x0000000a28287981 */ /* 0x0002e2000c1e9900 */
[----:B0-----:R-:W-:-:S03]  /*1b90*/  IADD3.X R22, R51, R65, R44, P0, P1 ;  /* 0x0000004133167210 */ /* 0x001fc600007e242c */
[----:B------:R-:W-:Y:S01]  /*1ba0*/  FMUL.FTZ R17, R17, R20 ;  /* 0x0000001411117220 */ /* 0x000fe20000410000 */
[C---:B------:R-:W-:Y:S02]  /*1bb0*/  LEA R20, P2, R67.reuse, c[0x0][0x170], 0x1 ;  /* 0x00005c0043147a11 */ /* 0x040fe400078408ff */
[----:B------:R-:W-:Y:S02]  /*1bc0*/  IADD3.X R65, R52, R65, R45, P3, P4 ;  /* 0x0000004134417210 */ /* 0x000fe40001fe842d */
[----:B------:R-:W-:Y:S02]  /*1bd0*/  LEA.HI.X R21, R67, c[0x0][0x174], R22, 0x1, P2 ;  /* 0x00005d0043157a11 */ /* 0x000fe400010f0c16 */
[----:B------:R-:W-:-:S04]  /*1be0*/  LEA R22, P0, R66, c[0x0][0x170], 0x1 ;  /* 0x00005c0042167a11 */ /* 0x000fc800078008ff */
[----:B------:R-:W-:Y:S02]  /*1bf0*/  LEA.HI.X R23, R66, c[0x0][0x174], R65, 0x1, P0 ;  /* 0x00005d0042177a11 */ /* 0x000fe400000f0c41 */
[----:B------:R4:W5:Y:S04]  /*1c00*/  LDG.E.CONSTANT R65, [R20.64] ;  /* 0x0000000a14417981 */ /* 0x000968000c1e9900 */
[----:B-1----:R0:W5:Y:S01]  /*1c10*/  LDG.E.CONSTANT R41, [R22.64] ;  /* 0x0000000a16297981 */ /* 0x002162000c1e9900 */
[----:B------:R-:W-:Y:S02]  /*1c20*/  PRMT R16, RZ, 0x7610, R16 ;  /* 0x00007610ff107816 */ /* 0x000fe40000000010 */
[----:B------:R-:W-:Y:S02]  /*1c30*/  PRMT R61, RZ, 0x7610, R61 ;  /* 0x00007610ff3d7816 */ /* 0x000fe4000000003d */
[----:B------:R-:W-:-:S02]  /*1c40*/  IADD3 R60, R60, 0x4, RZ ;  /* 0x000000043c3c7810 */ /* 0x000fc40007ffe0ff */
[----:B----4-:R-:W-:Y:S01]  /*1c50*/  PRMT R20, RZ, 0x5410, R62 ;  /* 0x00005410ff147816 */ /* 0x010fe2000000003e */
[----:B------:R-:W-:Y:S01]  /*1c60*/  FFMA.FTZ R16, R16, R61, R17 ;  /* 0x0000003d10107223 */ /* 0x000fe20000010011 */
[----:B------:R-:W-:Y:S02]  /*1c70*/  PRMT R17, RZ, 0x5410, R18 ;  /* 0x00005410ff117816 */ /* 0x000fe40000000012 */
[----:B------:R-:W-:Y:S02]  /*1c80*/  PRMT R62, RZ, 0x7610, R62 ;  /* 0x00007610ff3e7816 */ /* 0x000fe4000000003e */
[----:B------:R-:W-:Y:S01]  /*1c90*/  ISETP.GE.AND P1, PT, R60, R7, PT ;  /* 0x000000073c00720c */ /* 0x000fe20003f26270 */
[----:B------:R-:W-:Y:S01]  /*1ca0*/  FFMA.FTZ R64, R17, R20, R64 ;  /* 0x0000001411407223 */ /* 0x000fe20000010040 */
[----:B------:R-:W-:Y:S01]  /*1cb0*/  PRMT R17, RZ, 0x7610, R18 ;  /* 0x00007610ff117816 */ /* 0x000fe20000000012 */
[----:B0-----:R-:W0:Y:S01]  /*1cc0*/  LDS.128 R20, [R25+0x10] ;  /* 0x0000100019147984 */ /* 0x001e220000000c00 */
[----:B------:R-:W-:-:S02]  /*1cd0*/  PRMT R18, RZ, 0x5410, R59 ;  /* 0x00005410ff127816 */ /* 0x000fc4000000003b */
[----:B------:R-:W-:Y:S01]  /*1ce0*/  PRMT R59, RZ, 0x7610, R59 ;  /* 0x00007610ff3b7816 */ /* 0x000fe2000000003b */
[----:B------:R-:W-:Y:S01]  /*1cf0*/  FFMA.FTZ R16, R17, R62, R16 ;  /* 0x0000003e11107223 */ /* 0x000fe20000010010 */
[--C-:B------:R-:W-:Y:S02]  /*1d00*/  PRMT R17, RZ, 0x5410, R19.reuse ;  /* 0x00005410ff117816 */ /* 0x100fe40000000013 */
[----:B------:R-:W-:-:S03]  /*1d10*/  PRMT R19, RZ, 0x7610, R19 ;  /* 0x00007610ff137816 */ /* 0x000fc60000000013 */
[----:B------:R-:W-:Y:S02]  /*1d20*/  FFMA.FTZ R17, R17, R18, R64 ;  /* 0x0000001211117223 */ /* 0x000fe40000010040 */
[----:B------:R-:W-:Y:S01]  /*1d30*/  FFMA.FTZ R16, R19, R59, R16 ;  /* 0x0000003b13107223 */ /* 0x000fe20000010010 */
[----:B0-----:R-:W-:Y:S02]  /*1d40*/  PRMT R18, RZ, 0x5410, R20 ;  /* 0x00005410ff127816 */ /* 0x001fe40000000014 */
[--C-:B--2---:R-:W-:Y:S02]  /*1d50*/  PRMT R19, RZ, 0x5410, R63.reuse ;  /* 0x00005410ff137816 */ /* 0x104fe4000000003f */
[----:B------:R-:W-:-:S03]  /*1d60*/  PRMT R63, RZ, 0x7610, R63 ;  /* 0x00007610ff3f7816 */ /* 0x000fc6000000003f */
[----:B------:R-:W-:Y:S01]  /*1d70*/  FFMA.FTZ R18, R18, R19, R17 ;  /* 0x0000001312127223 */ /* 0x000fe20000010011 */
[----:B------:R-:W-:Y:S02]  /*1d80*/  PRMT R17, RZ, 0x7610, R20 ;  /* 0x00007610ff117816 */ /* 0x000fe40000000014 */
[--C-:B---3--:R-:W-:Y:S02]  /*1d90*/  PRMT R19, RZ, 0x5410, R40.reuse ;  /* 0x00005410ff137816 */ /* 0x108fe40000000028 */
[----:B------:R-:W-:Y:S01]  /*1da0*/  PRMT R40, RZ, 0x7610, R40 ;  /* 0x00007610ff287816 */ /* 0x000fe20000000028 */
[----:B------:R-:W-:Y:S01]  /*1db0*/  FFMA.FTZ R16, R17, R63, R16 ;  /* 0x0000003f11107223 */ /* 0x000fe20000010010 */
[--C-:B------:R-:W-:Y:S02]  /*1dc0*/  PRMT R17, RZ, 0x5410, R21.reuse ;  /* 0x00005410ff117816 */ /* 0x100fe40000000015 */
[----:B------:R-:W-:-:S03]  /*1dd0*/  PRMT R21, RZ, 0x7610, R21 ;  /* 0x00007610ff157816 */ /* 0x000fc60000000015 */
[----:B------:R-:W-:Y:S01]  /*1de0*/  FFMA.FTZ R17, R17, R19, R18 ;  /* 0x0000001311117223 */ /* 0x000fe20000010012 */
[----:B------:R-:W-:Y:S01]  /*1df0*/  PRMT R18, RZ, 0x5410, R22 ;  /* 0x00005410ff127816 */ /* 0x000fe20000000016 */
[----:B------:R-:W-:Y:S01]  /*1e00*/  FFMA.FTZ R16, R21, R40, R16 ;  /* 0x0000002815107223 */ /* 0x000fe20000010010 */
[----:B------:R-:W-:Y:S02]  /*1e10*/  PRMT R19, RZ, 0x7610, R22 ;  /* 0x00007610ff137816 */ /* 0x000fe40000000016 */
[--C-:B------:R-:W-:Y:S02]  /*1e20*/  PRMT R22, RZ, 0x5410, R23.reuse ;  /* 0x00005410ff167816 */ /* 0x100fe40000000017 */
[----:B------:R-:W-:Y:S02]  /*1e30*/  PRMT R23, RZ, 0x7610, R23 ;  /* 0x00007610ff177816 */ /* 0x000fe40000000017 */
[--C-:B-----5:R-:W-:Y:S02]  /*1e40*/  PRMT R20, RZ, 0x5410, R65.reuse ;  /* 0x00005410ff147816 */ /* 0x120fe40000000041 */
[----:B------:R-:W-:-:S03]  /*1e50*/  PRMT R65, RZ, 0x7610, R65 ;  /* 0x00007610ff417816 */ /* 0x000fc60000000041 */
[----:B------:R-:W-:Y:S01]  /*1e60*/  FFMA.FTZ R17, R18, R20, R17 ;  /* 0x0000001412117223 */ /* 0x000fe20000010011 */
[--C-:B------:R-:W-:Y:S01]  /*1e70*/  PRMT R18, RZ, 0x5410, R41.reuse ;  /* 0x00005410ff127816 */ /* 0x100fe20000000029 */
[----:B------:R-:W-:Y:S01]  /*1e80*/  FFMA.FTZ R16, R19, R65, R16 ;  /* 0x0000004113107223 */ /* 0x000fe20000010010 */
[----:B------:R-:W-:-:S03]  /*1e90*/  PRMT R41, RZ, 0x7610, R41 ;  /* 0x00007610ff297816 */ /* 0x000fc60000000029 */
[----:B------:R-:W-:Y:S02]  /*1ea0*/  FFMA.FTZ R17, R22, R18, R17 ;  /* 0x0000001216117223 */ /* 0x000fe40000010011 */
[----:B------:R-:W-:-:S04]  /*1eb0*/  FFMA.FTZ R16, R23, R41, R16 ;  /* 0x0000002917107223 */ /* 0x000fc80000010010 */
[----:B------:R-:W-:Y:S01]  /*1ec0*/  FADD.FTZ R23, R17, R16 ;  /* 0x0000001011177221 */ /* 0x000fe20000010000 */
[----:B------:R-:W-:Y:S05]  /*1ed0*/  BRA.DIV ~URZ, `(.L_x_16004) ;  /* 0x00002a227f007947 */ /* 0x000fea000b800000 */
[----:B------:R0:W1:Y:S02]  /*1ee0*/  SHFL.BFLY PT, R16, R23, 0x2, 0x1f ;  /* 0x0c401f0017107f89 */ /* 0x00006400000e0000 */
.L_x_16040:
[----:B01----:R-:W-:Y:S01]  /*1ef0*/  FADD.FTZ R23, R23, R16 ;  /* 0x0000001017177221 */ /* 0x003fe20000010000 */
[----:B------:R-:W-:Y:S05]  /*1f00*/  BRA.DIV ~URZ, `(.L_x_16005) ;  /* 0x00002a727f007947 */ /* 0x000fea000b800000 */
[----:B------:R0:W1:Y:S02]  /*1f10*/  SHFL.BFLY PT, R16, R23, 0x1, 0x1f ;  /* 0x0c201f0017107f89 */ /* 0x00006400000e0000 */
.L_x_16041:
        /* <DEDUP_REMOVED lines=11> */
.L_x_16007:
[----:B------:R-:W-:Y:S05]  /*1fd0*/  BSYNC B1 ;  /* 0x0000000000017941 */ /* 0x000fea0003800000 */
.L_x_16006:
[----:B------:R-:W-:Y:S02]  /*1fe0*/  IADD3 R54, P0, R54, 0x10, RZ ;  /* 0x0000001036367810 */ /* 0x000fe40007f1e0ff */
[----:B-1----:R-:W-:Y:S02]  /*1ff0*/  IADD3 R56, R56, 0x80, RZ ;  /* 0x0000008038387810 */ /* 0x002fe40007ffe0ff */
[----:B------:R-:W-:Y:S01]  /*2000*/  IADD3 R55, R55, 0x20, RZ ;  /* 0x0000002037377810 */ /* 0x000fe20007ffe0ff */
[----:B------:R-:W-:Y:S01]  /*2010*/  IMAD.X R57, RZ, RZ, R57, P0 ;  /* 0x000000ffff397224 */ /* 0x000fe200000e0639 */
[----:B------:R-:W-:Y:S01]  /*2020*/  IADD3 R58, R58, 0x20, RZ ;  /* 0x000000203a3a7810 */ /* 0x000fe20007ffe0ff */
[----:B0-----:R-:W-:Y:S05]  /*2030*/  @!P1 BRA `(.L_x_16008) ;  /* 0xfffff82000009947 */ /* 0x001fea000383ffff */
.L_x_15997:
[----:B------:R-:W-:Y:S05]  /*2040*/  BSYNC B0 ;  /* 0x0000000000007941 */ /* 0x000fea0003800000 */
.L_x_15996:
[----:B------:R-:W-:Y:S05]  /*2050*/  BRA.DIV ~URZ, `(.L_x_16009) ;  /* 0x000029a27f007947 */ /* 0x000fea000b800000 */
[----:B------:R0:W1:Y:S02]  /*2060*/  SHFL.BFLY PT, R9, R8, 0x10, 0x1f ;  /* 0x0e001f0008097f89 */ /* 0x00006400000e0000 */
.L_x_16042:
[----:B-1----:R-:W-:Y:S01]  /*2070*/  FMNMX.FTZ R11, R9, R8, !PT ;  /* 0x00000008090b7209 */ /* 0x002fe20007810000 */
[----:B------:R-:W-:Y:S05]  /*2080*/  BRA.DIV ~URZ, `(.L_x_16010) ;  /* 0x000029f27f007947 */ /* 0x000fea000b800000 */
[----:B------:R-:W1:Y:S02]  /*2090*/  SHFL.BFLY PT, R6, R11, 0x8, 0x1f ;  /* 0x0d001f000b067f89 */ /* 0x000e6400000e0000 */
[----:B-1----:R-:W-:-:S05]  /*20a0*/  FMNMX.FTZ R6, R11, R6, !PT ;  /* 0x000000060b067209 */ /* 0x002fca0007810000 */
[----:B------:R1:W2:Y:S02]  /*20b0*/  SHFL.BFLY PT, R9, R6, 0x4, 0x1f ;  /* 0x0c801f0006097f89 */ /* 0x0002a400000e0000 */
.L_x_16043:
        /* <DEDUP_REMOVED lines=12> */
[----:B01----:R-:W-:Y:S01]  /*2180*/  FMNMX.FTZ R8, R9, R6, !PT ;  /* 0x0000000609087209 */ /* 0x003fe20007810000 */
        /* <DEDUP_REMOVED lines=21> */
.L_x_16015:
        /* <DEDUP_REMOVED lines=11> */
.L_x_16014:
[----:B------:R-:W-:Y:S05]  /*2390*/  BSYNC B1 ;  /* 0x0000000000017941 */ /* 0x000fea0003800000 */
.L_x_16013:
        /* <DEDUP_REMOVED lines=10> */
.L_x_16018:
        /* <DEDUP_REMOVED lines=100> */
.L_x_16017:
[----:B------:R-:W-:Y:S05]  /*2a80*/  BSYNC B1 ;  /* 0x0000000000017941 */ /* 0x000fea0003800000 */
.L_x_16016:
        /* <DEDUP_REMOVED lines=55> */
.L_x_16020:
[----:B------:R-:W-:Y:S05]  /*2e00*/  BSYNC B1 ;  /* 0x0000000000017941 */ /* 0x000fea0003800000 */
.L_x_16019:
        /* <DEDUP_REMOVED lines=26> */
.L_x_16012:
[----:B------:R-:W-:Y:S05]  /*2fb0*/  BSYNC B0 ;  /* 0x0000000000007941 */ /* 0x000fea0003800000 */
.L_x_16011:
        /* <DEDUP_REMOVED lines=36> */
.L_x_16025:
        /* <DEDUP_REMOVED lines=8> */
.L_x_16024:
[----:B------:R-:W-:Y:S05]  /*3280*/  BSYNC B1 ;  /* 0x0000000000017941 */ /* 0x000fea0003800000 */
.L_x_16023:
        /* <DEDUP_REMOVED lines=10> */
.L_x_16028:
        /* <DEDUP_REMOVED lines=52> */
.L_x_16027:
[----:B------:R-:W-:Y:S05]  /*3670*/  BSYNC B1 ;  /* 0x0000000000017941 */ /* 0x000fea0003800000 */
.L_x_16026:
        /* <DEDUP_REMOVED lines=31> */
.L_x_16030:
[----:B------:R-:W-:Y:S05]  /*3870*/  BSYNC B1 ;  /* 0x0000000000017941 */ /* 0x000fea0003800000 */
.L_x_16029:
        /* <DEDUP_REMOVED lines=14> */
.L_x_16022:
[----:B------:R-:W-:Y:S05]  /*3960*/  BSYNC B0 ;  /* 0x0000000000007941 */ /* 0x000fea0003800000 */
.L_x_16021:
[----:B0-----:R-:W-:Y:S01]  /*3970*/  SHF.R.S32.HI R9, RZ, 0x1f, R2 ;  /* 0x0000001fff097819 */ /* 0x001fe20000011402 */
[----:B------:R-:W-:Y:S01]  /*3980*/  BAR.SYNC.DEFER_BLOCKING 0x0 ;  /* 0x0000000000007b1d */ /* 0x000fe20000010000 */
[----:B------:R-:W-:Y:S02]  /*3990*/  IMAD.MOV.U32 R4, RZ, RZ, RZ ;  /* 0x000000ffff047224 */ /* 0x000fe400078e00ff */
[----:B------:R-:W-:Y:S01]  /*39a0*/  LEA.HI R9, R9, R2, RZ, 0x5 ;  /* 0x0000000209097211 */ /* 0x000fe200078f28ff */
[----:B------:R-:W-:Y:S02]  /*39b0*/  IMAD.MOV.U32 R19, RZ, RZ, RZ ;  /* 0x000000ffff137224 */ /* 0x000fe400078e00ff */
[----:B------:R-:W-:Y:S01]  /*39c0*/  BSSY B0, `(.L_x_16031) ;  /* 0x00000aa000007945 */ /* 0x000fe20003800000 */
[----:B------:R-:W-:-:S04]  /*39d0*/  SHF.R.S32.HI R18, RZ, 0x5, R9 ;  /* 0x00000005ff127819 */ /* 0x000fc80000011409 */
        /* <DEDUP_REMOVED lines=21> */
.L_x_16037:
[----:B------:R-:W-:Y:S02]  /*3b30*/  IMAD.MOV.U32 R8, RZ, RZ, R6 ;  /* 0x000000ffff087224 */ /* 0x000fe400078e0006 */
        /* <DEDUP_REMOVED lines=9> */
[-C--:B------:R-:W-:Y:S02]  /*3bd0*/  LEA.HI.X.SX32 R11, R25, R13.reuse, 0x1, P0 ;  /* 0x0000000d190b7211 */ /* 0x080fe400000f0eff */
[----:B------:R-:W-:Y:S02]  /*3be0*/  IADD3 R10, P0, R20, R10, RZ ;  /* 0x0000000a140a7210 */ /* 0x000fe40007f1e0ff */
[----:B------:R-:W-:Y:S02]  /*3bf0*/  LEA.HI.X R33, R12, c[0x0][0x17c], R11, 0x1, P1 ;  /* 0x00005f000c217a11 */ /* 0x000fe400008f0c0b */
[----:B------:R-:W-:Y:S02]  /*3c00*/  LEA R30, P1, R10, c[0x0][0x178], 0x1 ;  /* 0x00005e000a1e7a11 */ /* 0x000fe400078208ff */
[----:B------:R-:W-:Y:S01]  /*3c10*/  LEA.HI.X.SX32 R9, R20, R13, 0x1, P0 ;  /* 0x0000000d14097211 */ /* 0x000fe200000f0eff */
[----:B------:R-:W-:Y:S01]  /*3c20*/  BSSY B1, `(.L_x_16033) ;  /* 0x000002e000017945 */ /* 0x000fe20003800000 */
[----:B------:R-:W0:Y:S02]  /*3c30*/  LDS.128 R12, [R24+-0x10] ;  /* 0xfffff000180c7984 */ /* 0x000e240000000c00 */
[----:B------:R-:W-:-:S02]  /*3c40*/  LEA.HI.X R31, R10, c[0x0][0x17c], R9, 0x1, P1 ;  /* 0x00005f000a1f7a11 */ /* 0x000fc400008f0c09 */
[----:B------:R1:W2:Y:S04]  /*3c50*/  LDS.128 R8, [R24] ;  /* 0x0000000018087984 */ /* 0x0002a80000000c00 */
[----:B-----5:R1:W5:Y:S04]  /*3c60*/  LDG.E.CONSTANT R34, [R30.64] ;  /* 0x0000000a1e227981 */ /* 0x020368000c1e9900 */
[----:B------:R1:W5:Y:S04]  /*3c70*/  LDG.E.CONSTANT R35, [R30.64+0x4] ;  /* 0x0000040a1e237981 */ /* 0x000368000c1e9900 */
[----:B------:R1:W5:Y:S04]  /*3c80*/  LDG.E.CONSTANT R36, [R30.64+0x8] ;  /* 0x0000080a1e247981 */ /* 0x000368000c1e9900 */
[----:B------:R1:W5:Y:S01]  /*3c90*/  LDG.E.CONSTANT R37, [R30.64+0xc] ;  /* 0x00000c0a1e257981 */ /* 0x000362000c1e9900 */
[----:B------:R-:W-:-:S03]  /*3ca0*/  ISETP.NE.AND P0, PT, R38, RZ, PT ;  /* 0x000000ff2600720c */ /* 0x000fc60003f05270 */
[----:B------:R3:W5:Y:S04]  /*3cb0*/  LDG.E.CONSTANT R26, [R32.64] ;  /* 0x0000000a201a7981 */ /* 0x000768000c1e9900 */
[----:B------:R3:W5:Y:S04]  /*3cc0*/  LDG.E.CONSTANT R27, [R32.64+0x4] ;  /* 0x0000040a201b7981 */ /* 0x000768000c1e9900 */
[----:B------:R3:W5:Y:S04]  /*3cd0*/  LDG.E.CONSTANT R28, [R32.64+0x8] ;  /* 0x0000080a201c7981 */ /* 0x000768000c1e9900 */
[----:B------:R3:W5:Y:S01]  /*3ce0*/  LDG.E.CONSTANT R29, [R32.64+0xc] ;  /* 0x00000c0a201d7981 */ /* 0x000762000c1e9900 */
[----:B0-----:R-:W-:-:S02]  /*3cf0*/  F2FP.BF16.PACK_AB R13, R13, R12 ;  /* 0x0000000c0d0d723e */ /* 0x001fc400000010ff */
[----:B---3--:R-:W-:Y:S01]  /*3d00*/  F2FP.BF16.PACK_AB R32, R15, R14 ;  /* 0x0000000e0f20723e */ /* 0x008fe200000010ff */
        /* <DEDUP_REMOVED lines=31> */
.L_x_16034:
[----:B-12---:R-:W-:Y:S05]  /*3f00*/  BSYNC B1 ;  /* 0x0000000000017941 */ /* 0x006fea0003800000 */
.L_x_16033:
[----:B------:R-:W-:Y:S01]  /*3f10*/  F2FP.BF16.PACK_AB R9, R9, R8 ;  /* 0x000000080909723e */ /* 0x000fe200000010ff */
[----:B-----5:R-:W-:Y:S01]  /*3f20*/  HFMA2.BF16_V2 R34, R13, R34, -RZ.H0_H0 ;  /* 0x000000220d227231 */ /* 0x020fe200003400ff */
[----:B------:R-:W-:Y:S01]  /*3f30*/  F2FP.BF16.PACK_AB R10, R11, R10 ;  /* 0x0000000a0b0a723e */ /* 0x000fe200000010ff */
[----:B------:R-:W-:Y:S01]  /*3f40*/  HFMA2.BF16_V2 R35, R32, R35, -RZ.H0_H0 ;  /* 0x0000002320237231 */ /* 0x000fe200003400ff */
[----:B------:R-:W-:Y:S01]  /*3f50*/  BSSY B1, `(.L_x_16035) ;  /* 0x0000034000017945 */ /* 0x000fe20003800000 */
[----:B------:R-:W-:Y:S01]  /*3f60*/  IMAD.MOV.U32 R15, RZ, RZ, R9 ;  /* 0x000000ffff0f7224 */ /* 0x000fe200078e0009 */
[----:B------:R-:W-:Y:S01]  /*3f70*/  PRMT R8, RZ, 0x5410, R34 ;  /* 0x00005410ff087816 */ /* 0x000fe20000000022 */
[----:B------:R-:W-:Y:S01]  /*3f80*/  IMAD.MOV.U32 R14, RZ, RZ, R10 ;  /* 0x000000ffff0e7224 */ /* 0x000fe200078e000a */
[----:B------:R-:W-:-:S02]  /*3f90*/  PRMT R9, RZ, 0x5410, R35 ;  /* 0x00005410ff097816 */ /* 0x000fc40000000023 */
[----:B------:R-:W-:Y:S01]  /*3fa0*/  PRMT R34, RZ, 0x7610, R34 ;  /* 0x00007610ff227816 */ /* 0x000fe20000000022 */
[----:B------:R-:W-:Y:S01]  /*3fb0*/  HFMA2.BF16_V2 R36, R15, R36, -RZ.H0_H0 ;  /* 0x000000240f247231 */ /* 0x000fe200003400ff */
[----:B------:R-:W-:Y:S01]  /*3fc0*/  PRMT R35, RZ, 0x7610, R35 ;  /* 0x00007610ff237816 */ /* 0x000fe20000000023 */
[----:B------:R-:W-:Y:S02]  /*3fd0*/  HFMA2.BF16_V2 R37, R14, R37, -RZ.H0_H0 ;  /* 0x000000250e257231 */ /* 0x000fe400003400ff */
        /* <DEDUP_REMOVED lines=43> */
.L_x_16036:
[----:B------:R-:W-:Y:S05]  /*4290*/  BSYNC B1 ;  /* 0x0000000000017941 */ /* 0x000fea0003800000 */
.L_x_16035:
        /* <DEDUP_REMOVED lines=11> */
[--C-:B------:R-:W-:Y:S01]  /*4350*/  PRMT R10, RZ, 0x5410, R28.reuse ;  /* 0x00005410ff0a7816 */ /* 0x100fe2000000001c */
[----:B------:R-:W-:Y:S01]  /*4360*/  FADD.FTZ R8, R8, R13 ;  /* 0x0000000d08087221 */ /* 0x000fe20000010000 */
        /* <DEDUP_REMOVED lines=15> */
.L_x_16032:
[----:B------:R-:W-:Y:S05]  /*4460*/  BSYNC B0 ;  /* 0x0000000000007941 */ /* 0x000fea0003800000 */
.L_x_16031:
        /* <DEDUP_REMOVED lines=10> */
[----:B------:R-:W-:Y:S01]  /*4510*/  BAR.SYNC.DEFER_BLOCKING 0x0 ;  /* 0x0000000000007b1d */ /* 0x000fe20000010000 */
[----:B------:R-:W-:-:S05]  /*4520*/  ISETP.NE.AND P0, PT, R6, 0x20, PT ;  /* 0x000000200600780c */ /* 0x000fca0003f05270 */
[----:B------:R-:W0:Y:S04]  /*4530*/  @!P1 LDS R0, [R18.X4+0xa0] ;  /* 0x0000a00012009984 */ /* 0x000e280000004800 */
[----:B------:R-:W1:Y:S01]  /*4540*/  @!P1 LDS R3, [R18.X4+0x120] ;  /* 0x0001200012039984 */ /* 0x000e620000004800 */
[----:B0-----:R-:W-:-:S03]  /*4550*/  @!P1 FADD.FTZ R19, R0, R19 ;  /* 0x0000001300139221 */ /* 0x001fc60000010000 */
[----:B------:R-:W-:Y:S01]  /*4560*/  BAR.SYNC.DEFER_BLOCKING 0x0 ;  /* 0x0000000000007b1d */ /* 0x000fe20000010000 */
[----:B-1----:R-:W-:Y:S01]  /*4570*/  @!P1 FADD.FTZ R4, R3, R4 ;  /* 0x0000000403049221 */ /* 0x002fe20000010000 */
        /* <DEDUP_REMOVED lines=8> */
[----:B0-----:R-:W0:Y:S01]  /*4600*/  S2UR UR4, SR_CTAID.Y ;  /* 0x00000000000479c3 */ /* 0x001e220000002600 */
[----:B------:R-:W-:Y:S01]  /*4610*/  ULDC UR7, c[0x0][0xc] ;  /* 0x0000030000077ab9 */ /* 0x000fe20000000800 */
[----:B------:R-:W-:Y:S01]  /*4620*/  IADD3 R2, R5, 0x20, RZ ;  /* 0x0000002005027810 */ /* 0x000fe20007ffe0ff */
[----:B-1----:R-:W-:-:S02]  /*4630*/  @!P2 FADD.FTZ R19, R0, R19 ;  /* 0x000000130013a221 */ /* 0x002fc40000010000 */
[----:B--2---:R-:W-:-:S03]  /*4640*/  @!P2 FADD.FTZ R4, R3, R4 ;  /* 0x000000040304a221 */ /* 0x004fc60000010000 */
[----:B------:R-:W1:Y:S02]  /*4650*/  S2UR UR5, SR_CTAID.X ;  /* 0x00000000000579c3 */ /* 0x000e640000002500 */
[----:B------:R-:W-:-:S06]  /*4660*/  F2FP.BF16.PACK_AB R4, R4, R19 ;  /* 0x000000130404723e */ /* 0x000fcc00000010ff */
        /* <DEDUP_REMOVED lines=18> */
[C---:B------:R-:W-:Y:S02]  /*4790*/  LEA R6, P1, R7.reuse, c[0x0][0x160], 0x1 ;  /* 0x0000580007067a11 */ /* 0x040fe400078208ff */
[----:B------:R-:W-:Y:S02]  /*47a0*/  LEA.HI.X R3, R8, c[0x0][0x164], R5, 0x1, P0 ;  /* 0x0000590008037a11 */ /* 0x000fe400000f0c05 */
[--C-:B------:R-:W-:Y:S02]  /*47b0*/  LEA.HI.X R7, R7, c[0x0][0x164], R0.reuse, 0x1, P1 ;  /* 0x0000590007077a11 */ /* 0x100fe400008f0c00 */
[----:B------:R-:W-:Y:S01]  /*47c0*/  PRMT R0, R4, 0x7632, R0 ;  /* 0x0000763204007816 */ /* 0x000fe20000000000 */
[----:B------:R-:W-:Y:S04]  /*47d0*/  STG.E.U16 [R2.64], R4 ;  /* 0x0000000402007986 */ /* 0x000fe8000c10150a */
[----:B------:R-:W-:Y:S01]  /*47e0*/  STG.E.U16 [R6.64], R0 ;  /* 0x0000000006007986 */ /* 0x000fe2000c10150a */
[----:B------:R-:W-:Y:S05]  /*47f0*/  EXIT ;  /* 0x000000000000794d */ /* 0x000fea0003800000 */
.L_x_15999:
[----:B------:R-:W-:Y:S01]  /*4800*/  IMAD.MOV.U32 R18, RZ, RZ, R23 ;  /* 0x000000ffff127224 */ /* 0x000fe200078e0017 */
[----:B------:R-:W-:Y:S01]  /*4810*/  MOV R16, 0x4860 ;  /* 0x0000486000107802 */ /* 0x000fe20000000f00 */
[----:B------:R-:W-:-:S02]  /*4820*/  IMAD.MOV.U32 R19, RZ, RZ, 0x2 ;  /* 0x00000002ff137424 */ /* 0x000fc400078e00ff */
[----:B------:R-:W-:Y:S02]  /*4830*/  IMAD.MOV.U32 R20, RZ, RZ, 0x1f ;  /* 0x0000001fff147424 */ /* 0x000fe400078e00ff */
[----:B------:R-:W-:Y:S02]  /*4840*/  IMAD.MOV.U32 R21, RZ, RZ, -0x1 ;  /* 0xffffffffff157424 */ /* 0x000fe400078e00ff */
[----:B------:R-:W-:Y:S05]  /*4850*/  CALL.REL.NOINC `($__internal_349_$__cuda_sm70_shflsync_bfly_p) ;  /* 0x0000031000007944 */ /* 0x000fea0003c00000 */
[----:B-1----:R-:W-:Y:S01]  /*4860*/  IMAD.MOV.U32 R16, RZ, RZ, R18 ;  /* 0x000000ffff107224 */ /* 0x002fe200078e0012 */
[----:B0-----:R-:W-:Y:S05]  /*4870*/  BRA `(.L_x_16038) ;  /* 0xffffce2000007947 */ /* 0x001fea000383ffff */
.L_x_16000:
[----:B------:R-:W-:Y:S01]  /*4880*/  IMAD.MOV.U32 R18, RZ, RZ, R23 ;  /* 0x000000ffff127224 */ /* 0x000fe200078e0017 */
[----:B------:R-:W-:Y:S01]  /*4890*/  MOV R16, 0x48e0 ;  /* 0x000048e000107802 */ /* 0x000fe20000000f00 */
[----:B------:R-:W-:Y:S02]  /*48a0*/  IMAD.MOV.U32 R19, RZ, RZ, 0x1 ;  /* 0x00000001ff137424 */ /* 0x000fe400078e00ff */
[----:B------:R-:W-:Y:S02]  /*48b0*/  IMAD.MOV.U32 R20, RZ, RZ, 0x1f ;  /* 0x0000001fff147424 */ /* 0x000fe400078e00ff */
[----:B------:R-:W-:Y:S02]  /*48c0*/  IMAD.MOV.U32 R21, RZ, RZ, -0x1 ;  /* 0xffffffffff157424 */ /* 0x000fe400078e00ff */
[----:B------:R-:W-:Y:S05]  /*48d0*/  CALL.REL.NOINC `($__internal_349_$__cuda_sm70_shflsync_bfly_p) ;  /* 0x0000029000007944 */ /* 0x000fea0003c00000 */
[----:B-1----:R-:W-:Y:S01]  /*48e0*/  IMAD.MOV.U32 R16, RZ, RZ, R18 ;  /* 0x000000ffff107224 */ /* 0x002fe200078e0012 */
[----:B0-----:R-:W-:Y:S05]  /*48f0*/  BRA `(.L_x_16039) ;  /* 0xffffcdd000007947 */ /* 0x001fea000383ffff */
.L_x_16004:
        /* <DEDUP_REMOVED lines=8> */
.L_x_16005:
        /* <DEDUP_REMOVED lines=8> */
.L_x_16009:
[----:B------:R-:W-:Y:S01]  /*4a00*/  IMAD.MOV.U32 R18, RZ, RZ, R8 ;  /* 0x000000ffff127224 */ /* 0x000fe200078e0008 */
[----:B------:R-:W-:Y:S01]  /*4a10*/  MOV R16, 0x4a60 ;  /* 0x00004a6000107802 */ /* 0x000fe20000000f00 */
[----:B------:R-:W-:-:S02]  /*4a20*/  IMAD.MOV.U32 R19, RZ, RZ, 0x10 ;  /* 0x00000010ff137424 */ /* 0x000fc400078e00ff */
[----:B------:R-:W-:Y:S02]  /*4a30*/  IMAD.MOV.U32 R20, RZ, RZ, 0x1f ;  /* 0x0000001fff147424 */ /* 0x000fe400078e00ff */
[----:B------:R-:W-:Y:S02]  /*4a40*/  IMAD.MOV.U32 R21, RZ, RZ, -0x1 ;  /* 0xffffffffff157424 */ /* 0x000fe400078e00ff */
[----:B-----5:R-:W-:Y:S05]  /*4a50*/  CALL.REL.NOINC `($__internal_349_$__cuda_sm70_shflsync_bfly_p) ;  /* 0x0000011000007944 */ /* 0x020fea0003c00000 */
[----:B-1----:R-:W-:Y:S01]  /*4a60*/  IMAD.MOV.U32 R9, RZ, RZ, R18 ;  /* 0x000000ffff097224 */ /* 0x002fe200078e0012 */
[----:B0-----:R-:W-:Y:S05]  /*4a70*/  BRA `(.L_x_16042) ;  /* 0xffffd5f000007947 */ /* 0x001fea000383ffff */
.L_x_16010:
[----:B------:R-:W-:Y:S01]  /*4a80*/  IMAD.MOV.U32 R18, RZ, RZ, R11 ;  /* 0x000000ffff127224 */ /* 0x000fe200078e000b */
[----:B------:R-:W-:Y:S01]  /*4a90*/  MOV R16, 0x4ae0 ;  /* 0x00004ae000107802 */ /* 0x000fe20000000f00 */
[----:B------:R-:W-:Y:S02]  /*4aa0*/  IMAD.MOV.U32 R19, RZ, RZ, 0x8 ;  /* 0x00000008ff137424 */ /* 0x000fe400078e00ff */
[----:B------:R-:W-:Y:S02]  /*4ab0*/  IMAD.MOV.U32 R20, RZ, RZ, 0x1f ;  /* 0x0000001fff147424 */ /* 0x000fe400078e00ff */
[----:B------:R-:W-:Y:S02]  /*4ac0*/  IMAD.MOV.U32 R21, RZ, RZ, -0x1 ;  /* 0xffffffffff157424 */ /* 0x000fe400078e00ff */
[----:B0----5:R-:W-:Y:S05]  /*4ad0*/  CALL.REL.NOINC `($__internal_349_$__cuda_sm70_shflsync_bfly_p) ;  /* 0x0000009000007944 */ /* 0x021fea0003c00000 */
[----:B-1----:R-:W-:Y:S01]  /*4ae0*/  FMNMX.FTZ R6, R11, R18, !PT ;  /* 0x000000120b067209 */ /* 0x002fe20007810000 */
[----:B0-----:R-:W-:Y:S01]  /*4af0*/  IMAD.MOV.U32 R19, RZ, RZ, 0x4 ;  /* 0x00000004ff137424 */ /* 0x001fe200078e00ff */
[----:B------:R-:W-:Y:S01]  /*4b00*/  MOV R16, 0x4b50 ;  /* 0x00004b5000107802 */ /* 0x000fe20000000f00 */
[----:B------:R-:W-:-:S02]  /*4b10*/  IMAD.MOV.U32 R20, RZ, RZ, 0x1f ;  /* 0x0000001fff147424 */ /* 0x000fc400078e00ff */
[----:B------:R-:W-:Y:S02]  /*4b20*/  IMAD.MOV.U32 R21, RZ, RZ, -0x1 ;  /* 0xffffffffff157424 */ /* 0x000fe400078e00ff */
[----:B------:R-:W-:Y:S02]  /*4b30*/  IMAD.MOV.U32 R18, RZ, RZ, R6 ;  /* 0x000000ffff127224 */ /* 0x000fe400078e0006 */
[----:B------:R-:W-:Y:S05]  /*4b40*/  CALL.REL.NOINC `($__internal_349_$__cuda_sm70_shflsync_bfly_p) ;  /* 0x0000002000007944 */ /* 0x000fea0003c00000 */
[----:B-1----:R-:W-:Y:S01]  /*4b50*/  IMAD.MOV.U32 R9, RZ, RZ, R18 ;  /* 0x000000ffff097224 */ /* 0x002fe200078e0012 */
[----:B0-----:R-:W-:Y:S05]  /*4b60*/  BRA `(.L_x_16043) ;  /* 0xffffd55000007947 */ /* 0x001fea000383ffff */
        .weak           $__internal_349_$__cuda_sm70_shflsync_bfly_p
        .type           $__internal_349_$__cuda_sm70_shflsync_bfly_p,@function
        .size           $__internal_349_$__cuda_sm70_shflsync_bfly_p,(.L_x_23516 - $__internal_349_$__cuda_sm70_shflsync_bfly_p)
$__internal_349_$__cuda_sm70_shflsync_bfly_p:
[----:B------:R-:W-:Y:S01]  /*4b70*/  IMAD.MOV.U32 R17, RZ, RZ, 0x0 ;  /* 0x00000000ff117424 */ /* 0x000fe200078e00ff */
[----:B------:R-:W-:Y:S04]  /*4b80*/  WARPSYNC R21 ;  /* 0x0000001500007348 */ /* 0x000fe80003800000 */
[----:B------:R0:W1:Y:S01]  /*4b90*/  SHFL.BFLY PT, R18, R18, R19, R20 ;  /* 0x0c00001312127389 */ /* 0x00006200000e0014 */
[----:B------:R-:W-:Y:S05]  /*4ba0*/  RET.REL.NODEC R16 `(_ZN4vllm25paged_attention_v1_kernelI13__nv_bfloat16S1_Li64ELi8ELi128ELNS_18Fp8KVCacheDataTypeE0ELb0EEEvPT_PKS3_PKT0_S9_ifPKiSB_iPKfiiiSD_SD_iiiii) ;  /* 0xffffb45010007950 */ /* 0x000fea0003c3ffff */
.L_x_16044:
        /* <DEDUP_REMOVED lines=13> */
.L_x_23516:


//--------------------- .text._ZN4vllm25paged_attention_v1_kernelI13__nv_bfloat16S1_Li32ELi8ELi128ELNS_18Fp8KVCacheDataTypeE0ELb0EEEvPT_PKS3_PKT0_S9_ifPKiSB_iPKfiiiSD_SD_iiiii --------------------------
	.section	.text._ZN4vllm25paged_attention_v1_kernelI13__nv_bfloat16S1_Li32ELi8ELi128ELNS_18Fp8KVCacheDataTypeE0ELb0EEEvPT_PKS3_PKT0_S9_ifPKiSB_iPKfiiiSD_SD_iiiii,"ax",@progbits
	.sectioninfo	@"SHI_REGISTERS=50"
	.align	128
        .global         _ZN4vllm25paged_attention_v1_kernelI13__nv_bfloat16S1_Li32ELi8ELi128ELNS_18Fp8KVCacheDataTypeE0ELb0EEEvPT_PKS3_PKT0_S9_ifPKiSB_iPKfiiiSD_SD_iiiii
        .type           _ZN4vllm25paged_attention_v1_kernelI13__nv_bfloat16S1_Li32ELi8ELi128ELNS_18Fp8KVCacheDataTypeE0ELb0EEEvPT_PKS3_PKT0_S9_ifPKiSB_iPKfiiiSD_SD_iiiii,@function
        .size           _ZN4vllm25paged_attention_v1_kernelI13__nv_bfloat16S1_Li32ELi8ELi128ELNS_18Fp8KVCacheDataTypeE0ELb0EEEvPT_PKS3_PKT0_S9_ifPKiSB_iPKfiiiSD_SD_iiiii,(.L_x_23517 - _ZN4vllm25paged_attention_v1_kernelI13__nv_bfloat16S1_Li32ELi8ELi128ELNS_18Fp8KVCacheDataTypeE0ELb0EEEvPT_PKS3_PKT0_S9_ifPKiSB_iPKfiiiSD_SD_iiiii)
        .other          _ZN4vllm25paged_attention_v1_kernelI13__nv_bfloat16S1_Li32ELi8ELi128ELNS_18Fp8KVCacheDataTypeE0ELb0EEEvPT_PKS3_PKT0_S9_ifPKiSB_iPKfiiiSD_SD_iiiii,@"STO_CUDA_ENTRY STV_DEFAULT"
_ZN4vllm25paged_attention_v1_kernelI13__nv_bfloat16S1_Li32ELi8ELi128ELNS_18Fp8KVCacheDataTypeE0ELb0EEEvPT_PKS3_PKT0_S9_ifPKiSB_iPKfiiiSD_SD_iiiii:
.text._ZN4vllm25paged_attention_v1_kernelI13__nv_bfloat16S1_Li32ELi8ELi128ELNS_18Fp8KVCacheDataTypeE0ELb0EEEvPT_PKS3_PKT0_S9_ifPKiSB_iPKfiiiSD_SD_iiiii:
        /* <DEDUP_REMOVED lines=19> */
[----:B------:R-:W-:Y:S01]  /*0130*/  ULDC UR5, c[0x0][0x180] ;  /* 0x0000600000057ab9 */ /* 0x000fe20000000800 */
[----:B------:R-:W3:Y:S01]  /*0140*/  S2R R36, SR_TID.X ;  /* 0x0000000000247919 */ /* 0x000ee20000002100 */
        /* <DEDUP_REMOVED lines=33> */
[----:B---3--:R-:W-:-:S03]  /*0360*/  SHF.R.S32.HI R3, RZ, 0x1f, R36 ;  /* 0x0000001fff037819 */ /* 0x008fc60000011424 */
[----:B------:R-:W-:Y:S01]  /*0370*/  IMAD R2, R28, R7, R6 ;  /* 0x000000071c027224 */ /* 0x000fe200078e0206 */
[CC--:B------:R-:W-:Y:S02]  /*0380*/  LEA.HI R29, R3.reuse, R36.reuse, RZ, 0x5 ;  /* 0x00000024031d7211 */ /* 0x0c0fe400078f28ff */
[----:B------:R-:W-:Y:S02]  /*0390*/  LEA.HI R3, R3, R36, RZ, 0x2 ;  /* 0x0000002403037211 */ /* 0x000fe400078f10ff */
        /* <DEDUP_REMOVED lines=18> */
[----:B------:R-:W-:Y:S02]  /*04c0*/  SHF.R.S32.HI R3, RZ, 0x2, R3 ;  /* 0x00000002ff037819 */ /* 0x000fe40000011403 */
[----:B------:R-:W-:Y:S01]  /*04d0*/  SHF.R.S32.HI R23, RZ, 0x3, R23 ;  /* 0x00000003ff177819 */ /* 0x000fe20000011417 */
[----:B------:R-:W-:Y:S01]  /*04e0*/  IMAD.IADD R24, R36, 0x1, -R5 ;  /* 0x0000000124187824 */ /* 0x000fe200078e0a05 */
[----:B------:R-:W-:Y:S05]  /*04f0*/  @P0 BRA `(.L_x_16046) ;  /* 0x000003e000000947 */ /* 0x000fea0003800000 */
[C---:B------:R-:W-:Y:S01]  /*0500*/  IMNMX R2, R3.reuse, -0x1c, !PT ;  /* 0xffffffe403027817 */ /* 0x040fe20007800200 */
        /* <DEDUP_REMOVED lines=17> */
[----:B------:R-:W-:Y:S01]  /*0620*/  IADD3 R13, P0, P2, R0, R2, R7 ;  /* 0x00000002000d7210 */ /* 0x000fe20007a1e007 */
[----:B------:R-:W-:-:S03]  /*0630*/  IMAD.MOV.U32 R0, RZ, RZ, R4 ;  /* 0x000000ffff007224 */ /* 0x000fc600078e0004 */
[----:B------:R-:W-:Y:S02]  /*0640*/  IADD3.X R12, R5, R8, R11, P0, P2 ;  /* 0x00000008050c7210 */ /* 0x000fe400007e440b */
[----:B------:R-:W-:-:S04]  /*0650*/  LEA R10, P0, R13, c[0x0][0x168], 0x1 ;  /* 0x00005a000d0a7a11 */ /* 0x000fc800078008ff */
[----:B------:R-:W-:-:S05]  /*0660*/  LEA.HI.X R13, R13, c[0x0][0x16c], R12, 0x1, P0 ;  /* 0x00005b000d0d7a11 */ /* 0x000fca00000f0c0c */
.L_x_16049:
        /* <DEDUP_REMOVED lines=11> */
.L_x_16048:
[----:B------:R-:W-:Y:S05]  /*0720*/  BSYNC B1 ;  /* 0x0000000000017941 */ /* 0x000fea0003800000 */
.L_x_16047:
[----:B------:R-:W-:Y:S05]  /*0730*/  @!P1 BRA `(.L_x_16046) ;  /* 0x000001a000009947 */ /* 0x000fea0003800000 */
[----:B------:R-:W-:Y:S01]  /*0740*/  IADD3 R7, P0, R2, R7, RZ ;  /* 0x0000000702077210 */ /* 0x000fe20007f1e0ff */
[C---:B------:R-:W-:Y:S01]  /*0750*/  IMAD R2, R9.reuse, 0x4, R24 ;  /* 0x0000000409027824 */ /* 0x040fe200078e0218 */
[----:B------:R-:W-:Y:S01]  /*0760*/  IADD3 R0, R9, -0x80, RZ ;  /* 0xffffff8009007810 */ /* 0x000fe20007ffe0ff */
[----:B------:R-:W-:Y:S02]  /*0770*/  IMAD R4, R24, 0x4, R9 ;  /* 0x0000000418047824 */ /* 0x000fe400078e0209 */
[----:B------:R-:W-:Y:S01]  /*0780*/  IMAD.X R8, R8, 0x1, R11, P0 ;  /* 0x0000000108087824 */ /* 0x000fe200000e060b */
[C---:B------:R-:W-:Y:S01]  /*0790*/  LEA R6, P0, R7.reuse, c[0x0][0x168], 0x1 ;  /* 0x00005a0007067a11 */ /* 0x040fe200078008ff */
[----:B------:R-:W-:Y:S01]  /*07a0*/  IMAD.SHL.U32 R17, R2, 0x2, RZ ;  /* 0x0000000202117824 */ /* 0x000fe200078e00ff */
[----:B------:R-:W-:Y:S02]  /*07b0*/  LEA R2, R4, 0x100, 0x2 ;  /* 0x0000010004027811 */ /* 0x000fe400078e10ff */
[----:B------:R-:W-:-:S03]  /*07c0*/  LEA.HI.X R15, R7, c[0x0][0x16c], R8, 0x1, P0 ;  /* 0x00005b00070f7a11 */ /* 0x000fc600000f0c08 */
.L_x_16050:
        /* <DEDUP_REMOVED lines=17> */
.L_x_16046:
[----:B------:R-:W-:Y:S05]  /*08e0*/  BSYNC B0 ;  /* 0x0000000000007941 */ /* 0x000fea0003800000 */
.L_x_16045:
        /* <DEDUP_REMOVED lines=13> */
[----:B------:R-:W-:-:S02]  /*09c0*/  SHF.R.S32.HI R9, RZ, 0x1f, R4 ;  /* 0x0000001fff097819 */ /* 0x000fc40000011404 */
[----:B------:R-:W-:Y:S01]  /*09d0*/  SHF.R.S32.HI R5, RZ, 0x1f, R2 ;  /* 0x0000001fff057819 */ /* 0x000fe20000011402 */
[----:B------:R-:W-:Y:S01]  /*09e0*/  IMAD.IADD R44, R3, 0x1, -R0 ;  /* 0x00000001032c7824 */ /* 0x000fe200078e0a00 */
[----:B------:R-:W-:Y:S02]  /*09f0*/  IADD3 R0, R24, 0x8, RZ ;  /* 0x0000000818007810 */ /* 0x000fe40007ffe0ff */
[----:B------:R-:W-:Y:S01]  /*0a00*/  SHF.R.S32.HI R3, RZ, 0x1f, R18 ;  /* 0x0000001fff037819 */ /* 0x000fe20000011412 */
[----:B------:R-:W-:Y:S01]  /*0a10*/  IMAD.SHL.U32 R27, R44, 0x8, RZ ;  /* 0x000000082c1b7824 */ /* 0x000fe200078e00ff */
[----:B------:R-:W-:Y:S01]  /*0a20*/  SHF.R.S32.HI R7, RZ, 0x1f, R0 ;  /* 0x0000001fff077819 */ /* 0x000fe20000011400 */
[----:B------:R-:W-:Y:S01]  /*0a30*/  IMAD.SHL.U32 R16, R0, 0x2, RZ ;  /* 0x0000000200107824 */ /* 0x000fe200078e00ff */
[----:B------:R-:W-:Y:S02]  /*0a40*/  LEA.HI R3, R3, R18, RZ, 0x3 ;  /* 0x0000001203037211 */ /* 0x000fe400078f18ff */
[----:B------:R-:W-:Y:S01]  /*0a50*/  LEA.HI R7, R7, R0, RZ, 0x2 ;  /* 0x0000000007077211 */ /* 0x000fe200078f10ff */
[----:B------:R-:W-:Y:S01]  /*0a60*/  IMAD R0, R28, c[0x0][0x1b0], RZ ;  /* 0x00006c001c007a24 */ /* 0x000fe200078e02ff */
        /* <DEDUP_REMOVED lines=8> */
[----:B------:R-:W-:Y:S01]  /*0af0*/  IADD3 R26, P0, R0, R27, RZ ;  /* 0x0000001b001a7210 */ /* 0x000fe20007f1e0ff */
[----:B------:R-:W-:Y:S01]  /*0b00*/  IMAD.IADD R18, R18, 0x1, -R3 ;  /* 0x0000000112127824 */ /* 0x000fe200078e0a03 */
[----:B------:R-:W-:Y:S01]  /*0b10*/  SHF.R.S32.HI R11, RZ, 0x1f, R4 ;  /* 0x0000001fff0b7819 */ /* 0x000fe20000011404 */
[----:B------:R-:W-:Y:S01]  /*0b20*/  IMAD.SHL.U32 R6, R6, 0x10, RZ ;  /* 0x0000001006067824 */ /* 0x000fe200078e00ff */
[----:B------:R-:W-:-:S02]  /*0b30*/  SHF.R.S32.HI R3, RZ, 0x1f, R2 ;  /* 0x0000001fff037819 */ /* 0x000fc40000011402 */
[----:B------:R-:W-:Y:S02]  /*0b40*/  SHF.R.S32.HI R9, RZ, 0x1f, R16 ;  /* 0x0000001fff097819 */ /* 0x000fe40000011410 */
[----:B------:R-:W-:Y:S02]  /*0b50*/  LEA.HI.X.SX32 R27, R0, R13, 0x1, P0 ;  /* 0x0000000d001b7211 */ /* 0x000fe400000f0eff */
[----:B------:R-:W-:Y:S02]  /*0b60*/  LEA.HI R11, R11, R4, RZ, 0x3 ;  /* 0x000000040b0b7211 */ /* 0x000fe400078f18ff */
[----:B-----5:R-:W-:Y:S02]  /*0b70*/  FSETP.NEU.FTZ.AND P0, PT, R38, RZ, PT ;  /* 0x000000ff2600720b */ /* 0x020fe40003f1d000 */
[----:B------:R-:W-:Y:S02]  /*0b80*/  LEA.HI R3, R3, R2, RZ, 0x3 ;  /* 0x0000000203037211 */ /* 0x000fe400078f18ff */
[----:B------:R-:W-:-:S02]  /*0b90*/  LEA.HI R9, R9, R16, RZ, 0x3 ;  /* 0x0000001009097211 */ /* 0x000fc400078f18ff */
[----:B------:R-:W-:Y:S02]  /*0ba0*/  LOP3.LUT R11, R11, 0xfffffff8, RZ, 0xc0, !PT ;  /* 0xfffffff80b0b7812 */ /* 0x000fe400078ec0ff */
[----:B------:R-:W-:Y:S02]  /*0bb0*/  LOP3.LUT R3, R3, 0xfffffff8, RZ, 0xc0, !PT ;  /* 0xfffffff803037812 */ /* 0x000fe400078ec0ff */
        /* <DEDUP_REMOVED lines=24> */
[----:B------:R-:W-:-:S03]  /*0d40*/  LEA.HI.X R41, R41, c[0x0][0x18c], R12, 0x2, P0 ;  /* 0x0000630029297a11 */ /* 0x000fc600000f140c */
.L_x_16058:
[----:B------:R-:W-:Y:S02]  /*0d50*/  IMAD.MOV.U32 R14, RZ, RZ, R40 ;  /* 0x000000ffff0e7224 */ /* 0x000fe400078e0028 */
[----:B------:R-:W-:-:S05]  /*0d60*/  IMAD.MOV.U32 R15, RZ, RZ, R41 ;  /* 0x000000ffff0f7224 */ /* 0x000fca00078e0029 */
[----:B------:R-:W2:Y:S02]  /*0d70*/  LDG.E.CONSTANT R14, [R14.64] ;  /* 0x000000060e0e7981 */ /* 0x000ea4000c1e9900 */
[----:B--2---:R-:W-:-:S05]  /*0d80*/  SHF.R.S32.HI R12, RZ, 0x1f, R14 ;  /* 0x0000001fff0c7819 */ /* 0x004fca000001140e */
[----:B------:R-:W-:Y:S02]  /*0d90*/  IMAD R30, R12, c[0x0][0x1ac], RZ ;  /* 0x00006b000c1e7a24 */ /* 0x000fe400078e02ff */
[----:B------:R-:W-:-:S04]  /*0da0*/  IMAD.WIDE.U32 R12, R14, c[0x0][0x1ac], R26 ;  /* 0x00006b000e0c7a25 */ /* 0x000fc800078e001a */
[----:B------:R-:W-:Y:S01]  /*0db0*/  IMAD R39, R14, R11, R30 ;  /* 0x0000000b0e277224 */ /* 0x000fe200078e021e */
[-C--:B------:R-:W-:Y:S02]  /*0dc0*/  IADD3 R31, P4, P5, R19, R12.reuse, R10 ;  /* 0x0000000c131f7210 */ /* 0x080fe40007d9e00a */
[-C--:B------:R-:W-:Y:S01]  /*0dd0*/  IADD3 R35, P2, R18, R12.reuse, RZ ;  /* 0x0000000c12237210 */ /* 0x080fe20007f5e0ff */
[----:B------:R-:W-:Y:S01]  /*0de0*/  IMAD.IADD R39, R13, 0x1, R39 ;  /* 0x000000010d277824 */ /* 0x000fe200078e0227 */
[----:B------:R-:W-:Y:S02]  /*0df0*/  LEA R32, P3, R31, c[0x0][0x170], 0x1 ;  /* 0x00005c001f207a11 */ /* 0x000fe400078608ff */
[----:B------:R-:W-:Y:S02]  /*0e00*/  IADD3 R13, P0, P1, R16, R12, R9 ;  /* 0x0000000c100d7210 */ /* 0x000fe4000791e009 */
[----:B------:R-:W-:Y:S02]  /*0e10*/  IADD3.X R38, R3, R39, R4, P4, P5 ;  /* 0x0000002703267210 */ /* 0x000fe400027ea404 */
[----:B------:R-:W-:-:S02]  /*0e20*/  LEA R34, P5, R35, c[0x0][0x170], 0x1 ;  /* 0x00005c0023227a11 */ /* 0x000fc400078a08ff */
[----:B------:R-:W-:Y:S01]  /*0e30*/  LEA.HI.X R33, R31, c[0x0][0x174], R38, 0x1, P3 ;  /* 0x00005d001f217a11 */ /* 0x000fe200018f0c26 */
[----:B------:R-:W-:Y:S01]  /*0e40*/  IMAD.X R38, R6, 0x1, R39, P2 ;  /* 0x0000000106267824 */ /* 0x000fe200010e0627 */
[----:B------:R-:W-:Y:S02]  /*0e50*/  LEA R30, P4, R13, c[0x0][0x170], 0x1 ;  /* 0x00005c000d1e7a11 */ /* 0x000fe400078808ff */
[----:B------:R-:W-:Y:S01]  /*0e60*/  IADD3.X R14, R2, R39, R7, P0, P1 ;  /* 0x00000027020e7210 */ /* 0x000fe200007e2407 */
[----:B------:R0:W2:Y:S01]  /*0e70*/  LDG.E.CONSTANT R32, [R32.64] ;  /* 0x0000000620207981 */ /* 0x0000a2000c1e9900 */
[----:B------:R-:W-:Y:S02]  /*0e80*/  LEA.HI.X R35, R35, c[0x0][0x174], R38, 0x1, P5 ;  /* 0x00005d0023237a11 */ /* 0x000fe400028f0c26 */
[----:B------:R-:W-:Y:S02]  /*0e90*/  IADD3 R12, P0, P1, R17, R12, R8 ;  /* 0x0000000c110c7210 */ /* 0x000fe4000791e008 */
[----:B------:R-:W-:Y:S01]  /*0ea0*/  LEA.HI.X R31, R13, c[0x0][0x174], R14, 0x1, P4 ;  /* 0x00005d000d1f7a11 */ /* 0x000fe200020f0c0e */
[----:B------:R1:W3:Y:S01]  /*0eb0*/  LDG.E.CONSTANT R34, [R34.64] ;  /* 0x0000000622227981 */ /* 0x0002e2000c1e9900 */
[----:B------:R-:W-:-:S02]  /*0ec0*/  LEA R38, P2, R12, c[0x0][0x170], 0x1 ;  /* 0x00005c000c267a11 */ /* 0x000fc400078408ff */
[----:B------:R-:W-:Y:S01]  /*0ed0*/  IADD3.X R13, R0, R39, R5, P0, P1 ;  /* 0x00000027000d7210 */ /* 0x000fe200007e2405 */
[----:B------:R4:W5:Y:S03]  /*0ee0*/  LDG.E.CONSTANT R30, [R30.64] ;  /* 0x000000061e1e7981 */ /* 0x000966000c1e9900 */
[----:B------:R-:W-:Y:S02]  /*0ef0*/  LEA.HI.X R39, R12, c[0x0][0x174], R13, 0x1, P2 ;  /* 0x00005d000c277a11 */ /* 0x000fe400010f0c0d */
[----:B------:R-:W0:Y:S04]  /*0f00*/  LDS.128 R12, [R24.X16] ;  /* 0x00000000180c7984 */ /* 0x000e28000000cc00 */
[----:B------:R0:W5:Y:S01]  /*0f10*/  LDG.E.CONSTANT R38, [R38.64] ;  /* 0x0000000626267981 */ /* 0x000162000c1e9900 */
[----:B------:R-:W-:-:S04]  /*0f20*/  IADD3 R42, R42, 0x4, RZ ;  /* 0x000000042a2a7810 */ /* 0x000fc80007ffe0ff */
[----:B------:R-:W-:Y:S02]  /*0f30*/  ISETP.GE.AND P1, PT, R42, R23, PT ;  /* 0x000000172a00720c */ /* 0x000fe40003f26270 */
[--C-:B0-----:R-:W-:Y:S02]  /*0f40*/  PRMT R39, RZ, 0x7610, R13.reuse ;  /* 0x00007610ff277816 */ /* 0x101fe4000000000d */
[----:B-1----:R-:W-:Y:S02]  /*0f50*/  PRMT R35, RZ, 0x5410, R13 ;  /* 0x00005410ff237816 */ /* 0x002fe4000000000d */
[--C-:B----4-:R-:W-:Y:S02]  /*0f60*/  PRMT R31, RZ, 0x5410, R12.reuse ;  /* 0x00005410ff1f7816 */ /* 0x110fe4000000000c */
[----:B------:R-:W-:Y:S02]  /*0f70*/  PRMT R33, RZ, 0x7610, R12 ;  /* 0x00007610ff217816 */ /* 0x000fe4000000000c */
[----:B------:R-:W-:-:S02]  /*0f80*/  PRMT R12, RZ, 0x5410, R14 ;  /* 0x00005410ff0c7816 */ /* 0x000fc4000000000e */
[----:B------:R-:W-:Y:S02]  /*0f90*/  PRMT R14, RZ, 0x7610, R14 ;  /* 0x00007610ff0e7816 */ /* 0x000fe4000000000e */
[--C-:B------:R-:W-:Y:S02]  /*0fa0*/  PRMT R13, RZ, 0x5410, R15.reuse ;  /* 0x00005410ff0d7816 */ /* 0x100fe4000000000f */
[----:B------:R-:W-:Y:S02]  /*0fb0*/  PRMT R15, RZ, 0x7610, R15 ;  /* 0x00007610ff0f7816 */ /* 0x000fe4000000000f */
[--C-:B--2---:R-:W-:Y:S02]  /*0fc0*/  PRMT R46, RZ, 0x5410, R32.reuse ;  /* 0x00005410ff2e7816 */ /* 0x104fe40000000020 */
[----:B------:R-:W-:-:S03]  /*0fd0*/  PRMT R32, RZ, 0x7610, R32 ;  /* 0x00007610ff207816 */ /* 0x000fc60000000020 */
[----:B------:R-:W-:Y:S02]  /*0fe0*/  FMUL.FTZ R35, R35, R46 ;  /* 0x0000002e23237220 */ /* 0x000fe40000410000 */
[----:B------:R-:W-:Y:S01]  /*0ff0*/  FMUL.FTZ R39, R39, R32 ;  /* 0x0000002027277220 */ /* 0x000fe20000410000 */
[--C-:B---3--:R-:W-:Y:S02]  /*1000*/  PRMT R32, RZ, 0x5410, R34.reuse ;  /* 0x00005410ff207816 */ /* 0x108fe40000000022 */
[----:B------:R-:W-:-:S03]  /*1010*/  PRMT R34, RZ, 0x7610, R34 ;  /* 0x00007610ff227816 */ /* 0x000fc60000000022 */
[----:B------:R-:W-:Y:S01]  /*1020*/  FFMA.FTZ R31, R31, R32, R35 ;  /* 0x000000201f1f7223 */ /* 0x000fe20000010023 */
[--C-:B-----5:R-:W-:Y:S01]  /*1030*/  PRMT R32, RZ, 0x5410, R30.reuse ;  /* 0x00005410ff207816 */ /* 0x120fe2000000001e */
[----:B------:R-:W-:Y:S01]  /*1040*/  FFMA.FTZ R33, R33, R34, R39 ;  /* 0x0000002221217223 */ /* 0x000fe20000010027 */
[----:B------:R-:W-:-:S05]  /*1050*/  PRMT R30, RZ, 0x7610, R30 ;  /* 0x00007610ff1e7816 */ /* 0x000fca000000001e */
        /* <DEDUP_REMOVED lines=9> */
.L_x_16097:
[----:B01----:R-:W-:Y:S01]  /*10f0*/  FADD.FTZ R33, R33, R12 ;  /* 0x0000000c21217221 */ /* 0x003fe20000010000 */
[----:B------:R-:W-:Y:S05]  /*1100*/  BRA.DIV ~URZ, `(.L_x_16055) ;  /* 0x000033d27f007947 */ /* 0x000fea000b800000 */
[----:B------:R0:W1:Y:S02]  /*1110*/  SHFL.BFLY PT, R12, R33, 0x1, 0x1f ;  /* 0x0c201f00210c7f89 */ /* 0x00006400000e0000 */
.L_x_16098:
        /* <DEDUP_REMOVED lines=9> */
.L_x_16057:
[----:B------:R-:W-:Y:S05]  /*11b0*/  BSYNC B1 ;  /* 0x0000000000017941 */ /* 0x000fea0003800000 */
.L_x_16056:
[----:B------:R-:W-:Y:S02]  /*11c0*/  IADD3 R40, P0, R40, 0x10, RZ ;  /* 0x0000001028287810 */ /* 0x000fe40007f1e0ff */
[----:B-1----:R-:W-:Y:S02]  /*11d0*/  IADD3 R43, R43, 0x80, RZ ;  /* 0x000000802b2b7810 */ /* 0x002fe40007ffe0ff */
[----:B------:R-:W-:Y:S01]  /*11e0*/  IADD3 R44, R44, 0x20, RZ ;  /* 0x000000202c2c7810 */ /* 0x000fe20007ffe0ff */
[----:B------:R-:W-:Y:S01]  /*11f0*/  IMAD.X R41, RZ, RZ, R41, P0 ;  /* 0x000000ffff297224 */ /* 0x000fe200000e0629 */
[----:B0-----:R-:W-:Y:S05]  /*1200*/  @!P1 BRA `(.L_x_16058) ;  /* 0xfffffb4000009947 */ /* 0x001fea000383ffff */
[----:B------:R-:W-:Y:S05]  /*1210*/  BRA `(.L_x_16052) ;  /* 0x000005a000007947 */ /* 0x000fea0003800000 */
.L_x_16053:
        /* <DEDUP_REMOVED lines=9> */
.L_x_16063:
        /* <DEDUP_REMOVED lines=10> */
[----:B------:R-:W-:-:S04]  /*1350*/  IADD3 R15, P0, P1, R19, R12, R10 ;  /* 0x0000000c130f7210 */ /* 0x000fc8000791e00a */
[----:B------:R-:W-:Y:S02]  /*1360*/  LEA R14, P2, R15, c[0x0][0x170], 0x1 ;  /* 0x00005c000f0e7a11 */ /* 0x000fe400078408ff */
        /* <DEDUP_REMOVED lines=8> */
[----:B------:R-:W-:Y:S02]  /*13f0*/  LEA R32, P0, R13, c[0x0][0x170], 0x1 ;  /* 0x00005c000d207a11 */ /* 0x000fe400078008ff */
[-C--:B------:R-:W-:Y:S01]  /*1400*/  IADD3.X R34, R2, R35.reuse, R7, P2, P3 ;  /* 0x0000002302227210 */ /* 0x080fe200017e6407 */
[----:B------:R1:W3:Y:S01]  /*1410*/  LDG.E.CONSTANT R30, [R30.64] ;  /* 0x000000061e1e7981 */ /* 0x0002e2000c1e9900 */
[----:B------:R-:W-:Y:S02]  /*1420*/  IADD3 R12, P2, P3, R17, R12, R8 ;  /* 0x0000000c110c7210 */ /* 0x000fe40007b5e008 */
[----:B------:R-:W-:Y:S02]  /*1430*/  LEA.HI.X R33, R13, c[0x0][0x174], R34, 0x1, P0 ;  /* 0x00005d000d217a11 */ /* 0x000fe400000f0c22 */
[----:B------:R-:W-:Y:S02]  /*1440*/  LEA R34, P0, R12, c[0x0][0x170], 0x1 ;  /* 0x00005c000c227a11 */ /* 0x000fe400078008ff */
[----:B------:R-:W-:Y:S01]  /*1450*/  IADD3.X R13, R0, R35, R5, P2, P3 ;  /* 0x00000023000d7210 */ /* 0x000fe200017e6405 */
[----:B------:R4:W5:Y:S03]  /*1460*/  LDG.E.CONSTANT R32, [R32.64] ;  /* 0x0000000620207981 */ /* 0x000966000c1e9900 */
[----:B------:R-:W-:-:S02]  /*1470*/  LEA.HI.X R35, R12, c[0x0][0x174], R13, 0x1, P0 ;  /* 0x00005d000c237a11 */ /* 0x000fc400000f0c0d */
[----:B0-----:R-:W1:Y:S04]  /*1480*/  LDS.128 R12, [R24.X16] ;  /* 0x00000000180c7984 */ /* 0x001e68000000cc00 */
[----:B------:R0:W5:Y:S01]  /*1490*/  LDG.E.CONSTANT R34, [R34.64] ;  /* 0x0000000622227981 */ /* 0x000162000c1e9900 */
[----:B------:R-:W-:Y:S02]  /*14a0*/  IADD3 R44, R44, 0x4, RZ ;  /* 0x000000042c2c7810 */ /* 0x000fe40007ffe0ff */
[--C-:B-1----:R-:W-:Y:S02]  /*14b0*/  PRMT R31, RZ, 0x5410, R13.reuse ;  /* 0x00005410ff1f7816 */ /* 0x102fe4000000000d */
[----:B0-----:R-:W-:Y:S02]  /*14c0*/  PRMT R35, RZ, 0x7610, R13 ;  /* 0x00007610ff237816 */ /* 0x001fe4000000000d */
[----:B----4-:R-:W-:-:S02]  /*14d0*/  PRMT R33, RZ, 0x7610, R12 ;  /* 0x00007610ff217816 */ /* 0x010fc4000000000c */
[--C-:B------:R-:W-:Y:S02]  /*14e0*/  PRMT R13, RZ, 0x5410, R15.reuse ;  /* 0x00005410ff0d7816 */ /* 0x100fe4000000000f */
[----:B------:R-:W-:Y:S02]  /*14f0*/  PRMT R15, RZ, 0x7610, R15 ;  /* 0x00007610ff0f7816 */ /* 0x000fe4000000000f */
[----:B------:R-:W-:Y:S02]  /*1500*/  ISETP.GE.AND P1, PT, R44, R23, PT ;  /* 0x000000172c00720c */ /* 0x000fe40003f26270 */
[----:B--2---:R-:W-:-:S05]  /*1510*/  PRMT R46, RZ, 0x5410, R45 ;  /* 0x00005410ff2e7816 */ /* 0x004fca000000002d */
[----:B------:R-:W-:Y:S01]  /*1520*/  FMUL.FTZ R47, R31, R46 ;  /* 0x0000002e1f2f7220 */ /* 0x000fe20000410000 */
[----:B------:R-:W-:-:S05]  /*1530*/  PRMT R46, RZ, 0x7610, R45 ;  /* 0x00007610ff2e7816 */ /* 0x000fca000000002d */
[----:B------:R-:W-:Y:S01]  /*1540*/  FMUL.FTZ R35, R35, R46 ;  /* 0x0000002e23237220 */ /* 0x000fe20000410000 */
[--C-:B---3--:R-:W-:Y:S02]  /*1550*/  PRMT R46, RZ, 0x5410, R30.reuse ;  /* 0x00005410ff2e7816 */ /* 0x108fe4000000001e */
[----:B------:R-:W-:Y:S02]  /*1560*/  PRMT R30, RZ, 0x7610, R30 ;  /* 0x00007610ff1e7816 */ /* 0x000fe4000000001e */
[----:B------:R-:W-:Y:S02]  /*1570*/  PRMT R31, RZ, 0x5410, R12 ;  /* 0x00005410ff1f7816 */ /* 0x000fe4000000000c */
[----:B------:R-:W-:Y:S01]  /*1580*/  PRMT R12, RZ, 0x5410, R14 ;  /* 0x00005410ff0c7816 */ /* 0x000fe2000000000e */
[----:B------:R-:W-:Y:S01]  /*1590*/  FFMA.FTZ R33, R33, R30, R35 ;  /* 0x0000001e21217223 */ /* 0x000fe20000010023 */
[----:B-----5:R-:W-:Y:S01]  /*15a0*/  PRMT R30, RZ, 0x5410, R32 ;  /* 0x00005410ff1e7816 */ /* 0x020fe20000000020 */
[----:B------:R-:W-:Y:S01]  /*15b0*/  FFMA.FTZ R31, R31, R46, R47 ;  /* 0x0000002e1f1f7223 */ /* 0x000fe2000001002f */
[----:B------:R-:W-:-:S02]  /*15c0*/  PRMT R14, RZ, 0x7610, R14 ;  /* 0x00007610ff0e7816 */ /* 0x000fc4000000000e */
[----:B------:R-:W-:Y:S01]  /*15d0*/  PRMT R32, RZ, 0x7610, R32 ;  /* 0x00007610ff207816 */ /* 0x000fe20000000020 */
[----:B------:R-:W-:Y:S01]  /*15e0*/  FFMA.FTZ R12, R12, R30, R31 ;  /* 0x0000001e0c0c7223 */ /* 0x000fe2000001001f */
[--C-:B------:R-:W-:Y:S02]  /*15f0*/  PRMT R30, RZ, 0x5410, R34.reuse ;  /* 0x00005410ff1e7816 */ /* 0x100fe40000000022 */
[----:B------:R-:W-:Y:S01]  /*1600*/  PRMT R34, RZ, 0x7610, R34 ;  /* 0x00007610ff227816 */ /* 0x000fe20000000022 */
[----:B------:R-:W-:Y:S02]  /*1610*/  FFMA.FTZ R14, R14, R32, R33 ;  /* 0x000000200e0e7223 */ /* 0x000fe40000010021 */
[----:B------:R-:W-:Y:S02]  /*1620*/  FFMA.FTZ R12, R13, R30, R12 ;  /* 0x0000001e0d0c7223 */ /* 0x000fe4000001000c */
[----:B------:R-:W-:-:S04]  /*1630*/  FFMA.FTZ R15, R15, R34, R14 ;  /* 0x000000220f0f7223 */ /* 0x000fc8000001000e */
[----:B------:R-:W-:Y:S01]  /*1640*/  FADD.FTZ R33, R12, R15 ;  /* 0x0000000f0c217221 */ /* 0x000fe20000010000 */
[----:B------:R-:W-:Y:S05]  /*1650*/  BRA.DIV ~URZ, `(.L_x_16059) ;  /* 0x00002f027f007947 */ /* 0x000fea000b800000 */
[----:B------:R0:W1:Y:S02]  /*1660*/  SHFL.BFLY PT, R12, R33, 0x2, 0x1f ;  /* 0x0c401f00210c7f89 */ /* 0x00006400000e0000 */
.L_x_16099:
[----:B01----:R-:W-:Y:S01]  /*1670*/  FADD.FTZ R33, R33, R12 ;  /* 0x0000000c21217221 */ /* 0x003fe20000010000 */
[----:B------:R-:W-:Y:S05]  /*1680*/  BRA.DIV ~URZ, `(.L_x_16060) ;  /* 0x00002f527f007947 */ /* 0x000fea000b800000 */
[----:B------:R0:W1:Y:S02]  /*1690*/  SHFL.BFLY PT, R12, R33, 0x1, 0x1f ;  /* 0x0c201f00210c7f89 */ /* 0x00006400000e0000 */
.L_x_16100:
        /* <DEDUP_REMOVED lines=11> */
.L_x_16062:
[----:B------:R-:W-:Y:S05]  /*1750*/  BSYNC B1 ;  /* 0x0000000000017941 */ /* 0x000fea0003800000 */
.L_x_16061:
[----:B------:R-:W-:Y:S02]  /*1760*/  IADD3 R39, P0, R39, 0x10, RZ ;  /* 0x0000001027277810 */ /* 0x000fe40007f1e0ff */
[----:B-1----:R-:W-:Y:S02]  /*1770*/  IADD3 R41, R41, 0x80, RZ ;  /* 0x0000008029297810 */ /* 0x002fe40007ffe0ff */
[----:B------:R-:W-:Y:S01]  /*1780*/  IADD3 R40, R40, 0x20, RZ ;  /* 0x0000002028287810 */ /* 0x000fe20007ffe0ff */
[----:B------:R-:W-:Y:S01]  /*1790*/  IMAD.X R42, RZ, RZ, R42, P0 ;  /* 0x000000ffff2a7224 */ /* 0x000fe200000e062a */
[----:B------:R-:W-:Y:S01]  /*17a0*/  IADD3 R43, R43, 0x20, RZ ;  /* 0x000000202b2b7810 */ /* 0x000fe20007ffe0ff */
[----:B0-----:R-:W-:Y:S05]  /*17b0*/  @!P1 BRA `(.L_x_16063) ;  /* 0xfffffaf000009947 */ /* 0x001fea000383ffff */
.L_x_16052:
[----:B------:R-:W-:Y:S05]  /*17c0*/  BSYNC B0 ;  /* 0x0000000000007941 */ /* 0x000fea0003800000 */
.L_x_16051:
[----:B------:R-:W-:Y:S05]  /*17d0*/  BRA.DIV ~URZ, `(.L_x_16064) ;  /* 0x00002e827f007947 */ /* 0x000fea000b800000 */
[----:B------:R0:W1:Y:S02]  /*17e0*/  SHFL.BFLY PT, R0, R21, 0x10, 0x1f ;  /* 0x0e001f0015007f89 */ /* 0x00006400000e0000 */
.L_x_16101:
[----:B01----:R-:W-:Y:S01]  /*17f0*/  FMNMX.FTZ R21, R0, R21, !PT ;  /* 0x0000001500157209 */ /* 0x003fe20007810000 */
[----:B------:R-:W-:Y:S05]  /*1800*/  BRA.DIV ~URZ, `(.L_x_16065) ;  /* 0x00002ed27f007947 */ /* 0x000fea000b800000 */
[----:B------:R-:W0:Y:S02]  /*1810*/  SHFL.BFLY PT, R0, R21, 0x8, 0x1f ;  /* 0x0d001f0015007f89 */ /* 0x000e2400000e0000 */
[----:B0-----:R-:W-:-:S05]  /*1820*/  FMNMX.FTZ R0, R21, R0, !PT ;  /* 0x0000000015007209 */ /* 0x001fca0007810000 */
[----:B------:R0:W1:Y:S02]  /*1830*/  SHFL.BFLY PT, R3, R0, 0x4, 0x1f ;  /* 0x0c801f0000037f89 */ /* 0x00006400000e0000 */
.L_x_16102:
        /* <DEDUP_REMOVED lines=9> */
[----:B------:R-:W-:-:S04]  /*18d0*/  SHF.R.S32.HI R6, RZ, 0x1f, R5 ;  /* 0x0000001fff067819 */ /* 0x000fc80000011405 */
        /* <DEDUP_REMOVED lines=24> */
.L_x_16070:
        /* <DEDUP_REMOVED lines=11> */
.L_x_16069:
[----:B------:R-:W-:Y:S05]  /*1b10*/  BSYNC B1 ;  /* 0x0000000000017941 */ /* 0x000fea0003800000 */
.L_x_16068:
        /* <DEDUP_REMOVED lines=10> */
.L_x_16073:
        /* <DEDUP_REMOVED lines=100> */
.L_x_16072:
[----:B------:R-:W-:Y:S05]  /*2200*/  BSYNC B1 ;  /* 0x0000000000017941 */ /* 0x000fea0003800000 */
.L_x_16071:
        /* <DEDUP_REMOVED lines=55> */
.L_x_16075:
[----:B------:R-:W-:Y:S05]  /*2580*/  BSYNC B1 ;  /* 0x0000000000017941 */ /* 0x000fea0003800000 */
.L_x_16074:
        /* <DEDUP_REMOVED lines=26> */
.L_x_16067:
[----:B------:R-:W-:Y:S05]  /*2730*/  BSYNC B0 ;  /* 0x0000000000007941 */ /* 0x000fea0003800000 */
.L_x_16066:
        /* <DEDUP_REMOVED lines=36> */
.L_x_16080:
        /* <DEDUP_REMOVED lines=8> */
.L_x_16079:
[----:B------:R-:W-:Y:S05]  /*2a00*/  BSYNC B1 ;  /* 0x0000000000017941 */ /* 0x000fea0003800000 */
.L_x_16078:
        /* <DEDUP_REMOVED lines=10> */
.L_x_16083:
        /* <DEDUP_REMOVED lines=52> */
.L_x_16082:
[----:B------:R-:W-:Y:S05]  /*2df0*/  BSYNC B1 ;  /* 0x0000000000017941 */ /* 0x000fea0003800000 */
.L_x_16081:
        /* <DEDUP_REMOVED lines=31> */
.L_x_16085:
[----:B------:R-:W-:Y:S05]  /*2ff0*/  BSYNC B1 ;  /* 0x0000000000017941 */ /* 0x000fea0003800000 */
.L_x_16084:
        /* <DEDUP_REMOVED lines=14> */
.L_x_16077:
[----:B------:R-:W-:Y:S05]  /*30e0*/  BSYNC B0 ;  /* 0x0000000000007941 */ /* 0x000fea0003800000 */
.L_x_16076:
[----:B0-----:R-:W-:Y:S01]  /*30f0*/  SHF.R.S32.HI R3, RZ, 0x1f, R36 ;  /* 0x0000001fff037819 */ /* 0x001fe20000011424 */
[----:B------:R-:W-:Y:S01]  /*3100*/  BAR.SYNC.DEFER_BLOCKING 0x0 ;  /* 0x0000000000007b1d */ /* 0x000fe20000010000 */
[----:B------:R-:W-:Y:S02]  /*3110*/  IMAD.MOV.U32 R26, RZ, RZ, RZ ;  /* 0x000000ffff1a7224 */ /* 0x000fe400078e00ff */
[----:B------:R-:W-:-:S03]  /*3120*/  LEA.HI R0, R3, R36, RZ, 0x5 ;  /* 0x0000002403007211 */ /* 0x000fc600078f28ff */
[----:B------:R-:W-:Y:S01]  /*3130*/  BSSY B0, `(.L_x_16086) ;  /* 0x0000107000007945 */ /* 0x000fe20003800000 */
[----:B------:R-:W-:-:S04]  /*3140*/  SHF.R.S32.HI R0, RZ, 0x5, R0 ;  /* 0x00000005ff007819 */ /* 0x000fc80000011400 */
[----:B------:R-:W-:-:S13]  /*3150*/  ISETP.GE.AND P0, PT, R0, R23, PT ;  /* 0x000000170000720c */ /* 0x000fda0003f06270 */
[----:B------:R-:W-:Y:S05]  /*3160*/  @P0 BRA `(.L_x_16087) ;  /* 0x0000103000000947 */ /* 0x000fea0003800000 */
[----:B------:R-:W-:Y:S01]  /*3170*/  LOP3.LUT R12, RZ, R0, RZ, 0x33, !PT ;  /* 0x00000000ff0c7212 */ /* 0x000fe200078e33ff */
[----:B------:R-:W-:Y:S01]  /*3180*/  IMAD.SHL.U32 R2, R25, 0x8, RZ ;  /* 0x0000000819027824 */ /* 0x000fe200078e00ff */
[----:B------:R-:W-:Y:S01]  /*3190*/  BSSY B1, `(.L_x_16088) ;  /* 0x000005c000017945 */ /* 0x000fe20003800000 */
[----:B------:R-:W-:Y:S01]  /*31a0*/  IMAD R28, R28, c[0x0][0x1b0], RZ ;  /* 0x00006c001c1c7a24 */ /* 0x000fe200078e02ff */
[----:B------:R-:W-:Y:S01]  /*31b0*/  IADD3 R27, R23, -0x1, RZ ;  /* 0xffffffff171b7810 */ /* 0x000fe20007ffe0ff */
[----:B------:R-:W-:Y:S01]  /*31c0*/  IMAD.IADD R12, R12, 0x1, R23 ;  /* 0x000000010c0c7824 */ /* 0x000fe200078e0217 */
[----:B------:R-:W-:Y:S01]  /*31d0*/  SHF.R.S32.HI R3, RZ, 0x1f, R2 ;  /* 0x0000001fff037819 */ /* 0x000fe20000011402 */
[----:B------:R-:W-:Y:S01]  /*31e0*/  IMAD.MOV.U32 R24, RZ, RZ, c[0x0][0x1ac] ;  /* 0x00006b00ff187624 */ /* 0x000fe200078e00ff */
[----:B------:R-:W-:Y:S01]  /*31f0*/  IADD3 R2, P1, R28, R2, RZ ;  /* 0x000000021c027210 */ /* 0x000fe20007f3e0ff */
[----:B------:R-:W-:Y:S01]  /*3200*/  IMAD.MOV.U32 R26, RZ, RZ, RZ ;  /* 0x000000ffff1a7224 */ /* 0x000fe200078e00ff */
[----:B------:R-:W-:-:S02]  /*3210*/  LOP3.LUT P0, RZ, R12, 0x4, RZ, 0xc0, !PT ;  /* 0x000000040cff7812 */ /* 0x000fc4000780c0ff */
[----:B------:R-:W-:Y:S01]  /*3220*/  LEA.HI.X.SX32 R3, R28, R3, 0x1, P1 ;  /* 0x000000031c037211 */ /* 0x000fe200008f0eff */
[----:B------:R-:W-:Y:S01]  /*3230*/  IMAD.MOV.U32 R28, RZ, RZ, R0 ;  /* 0x000000ffff1c7224 */ /* 0x000fe200078e0000 */
[----:B------:R-:W-:-:S09]  /*3240*/  SHF.R.S32.HI R24, RZ, 0x1f, R24 ;  /* 0x0000001fff187819 */ /* 0x000fd20000011418 */
[----:B------:R-:W-:Y:S05]  /*3250*/  @P0 BRA `(.L_x_16089) ;  /* 0x000004f000000947 */ /* 0x000fea0003800000 */
[----:B------:R-:W-:-:S04]  /*3260*/  IADD3 R5, P0, R0, R22, RZ ;  /* 0x0000001600057210 */ /* 0x000fc80007f1e0ff */
[----:B------:R-:W-:Y:S02]  /*3270*/  LEA.HI.X.SX32 R6, R0, R20, 0x1, P0 ;  /* 0x0000001400067211 */ /* 0x000fe400000f0eff */
[----:B------:R-:W-:-:S04]  /*3280*/  LEA R4, P0, R5, c[0x0][0x188], 0x2 ;  /* 0x0000620005047a11 */ /* 0x000fc800078010ff */
[----:B------:R-:W-:-:S06]  /*3290*/  LEA.HI.X R5, R5, c[0x0][0x18c], R6, 0x2, P0 ;  /* 0x0000630005057a11 */ /* 0x000fcc00000f1406 */
[----:B------:R-:W2:Y:S01]  /*32a0*/  LDG.E.CONSTANT R5, [R4.64] ;  /* 0x0000000604057981 */ /* 0x000ea2000c1e9900 */
[----:B------:R-:W-:Y:S01]  /*32b0*/  IMAD.SHL.U32 R18, R0, 0x20, RZ ;  /* 0x0000002000127824 */ /* 0x000fe200078e00ff */
[----:B--2---:R-:W-:-:S05]  /*32c0*/  SHF.R.S32.HI R6, RZ, 0x1f, R5 ;  /* 0x0000001fff067819 */ /* 0x004fca0000011405 */
[----:B------:R-:W-:Y:S02]  /*32d0*/  IMAD R8, R6, c[0x0][0x1ac], RZ ;  /* 0x00006b0006087a24 */ /* 0x000fe400078e02ff */
[----:B------:R-:W-:-:S04]  /*32e0*/  IMAD.WIDE.U32 R6, R5, c[0x0][0x1ac], R2 ;  /* 0x00006b0005067a25 */ /* 0x000fc800078e0002 */
[----:B------:R-:W-:Y:S01]  /*32f0*/  IMAD R9, R5, R24, R8 ;  /* 0x0000001805097224 */ /* 0x000fe200078e0208 */
[----:B------:R-:W-:-:S03]  /*3300*/  LEA R14, P0, R6, c[0x0][0x178], 0x1 ;  /* 0x00005e00060e7a11 */ /* 0x000fc600078008ff */
[----:B------:R-:W-:Y:S02]  /*3310*/  IMAD.IADD R7, R7, 0x1, R9 ;  /* 0x0000000107077824 */ /* 0x000fe400078e0209 */
[----:B------:R-:W0:Y:S03]  /*3320*/  LDS.128 R8, [R18+0x70] ;  /* 0x0000700012087984 */ /* 0x000e260000000c00 */
[----:B------:R-:W-:Y:S02]  /*3330*/  LEA.HI.X R15, R6, c[0x0][0x17c], R7, 0x1, P0 ;  /* 0x00005f00060f7a11 */ /* 0x000fe400000f0c07 */
[----:B------:R-:W1:Y:S04]  /*3340*/  LDS.128 R4, [R18+0x60] ;  /* 0x0000600012047984 */ /* 0x000e680000000c00 */
[----:B------:R2:W5:Y:S04]  /*3350*/  LDG.E.CONSTANT R16, [R14.64] ;  /* 0x000000060e107981 */ /* 0x000568000c1e9900 */
[----:B------:R2:W5:Y:S04]  /*3360*/  LDG.E.CONSTANT R13, [R14.64+0x4] ;  /* 0x000004060e0d7981 */ /* 0x000568000c1e9900 */
[----:B------:R2:W5:Y:S04]  /*3370*/  LDG.E.CONSTANT R17, [R14.64+0x8] ;  /* 0x000008060e117981 */ /* 0x000568000c1e9900 */
[----:B------:R2:W5:Y:S01]  /*3380*/  LDG.E.CONSTANT R19, [R14.64+0xc] ;  /* 0x00000c060e137981 */ /* 0x000562000c1e9900 */
[----:B------:R-:W-:Y:S01]  /*3390*/  ISETP.NE.AND P0, PT, R0, R27, PT ;  /* 0x0000001b0000720c */ /* 0x000fe20003f05270 */
[----:B------:R-:W-:Y:S01]  /*33a0*/  BSSY B2, `(.L_x_16090) ;  /* 0x0000025000027945 */ /* 0x000fe20003800000 */
[----:B0-----:R-:W-:-:S02]  /*33b0*/  F2FP.BF16.PACK_AB R8, R9, R8 ;  /* 0x000000080908723e */ /* 0x001fc400000010ff */
[----:B------:R-:W-:Y:S02]  /*33c0*/  F2FP.BF16.PACK_AB R10, R11, R10 ;  /* 0x0000000a0b0a723e */ /* 0x000fe400000010ff */
[----:B-1----:R-:W-:Y:S02]  /*33d0*/  F2FP.BF16.PACK_AB R5, R5, R4 ;  /* 0x000000040505723e */ /* 0x002fe400000010ff */
[----:B------:R-:W-:-:S05]  /*33e0*/  F2FP.BF16.PACK_AB R6, R7, R6 ;  /* 0x000000060706723e */ /* 0x000fca00000010ff */
[----:B------:R-:W-:Y:S05]  /*33f0*/  @P0 BRA `(.L_x_16091) ;  /* 0x000001f000000947 */ /* 0x000fea0003800000 */
[----:B--2---:R-:W-:Y:S01]  /*3400*/  IMAD.SHL.U32 R4, R0, 0x8, RZ ;  /* 0x0000000800047824 */ /* 0x004fe200078e00ff */
[----:B-----5:R-:W-:-:S04]  /*3410*/  PRMT R7, R17, 0x7632, R7 ;  /* 0x0000763211077816 */ /* 0x020fc80000000007 */
        /* <DEDUP_REMOVED lines=14> */
[C---:B------:R-:W-:Y:S02]  /*3500*/  PRMT R4, R13.reuse, 0x7632, R4 ;  /* 0x000076320d047816 */ /* 0x040fe40000000004 */
[-C--:B------:R-:W-:Y:S02]  /*3510*/  ISETP.GE.AND P1, PT, R14, R37.reuse, PT ;  /* 0x000000250e00720c */ /* 0x080fe40003f26270 */
[----:B------:R-:W-:Y:S02]  /*3520*/  SEL R14, R13, RZ, !P5 ;  /* 0x000000ff0d0e7207 */ /* 0x000fe40006800000 */
[----:B------:R-:W-:-:S02]  /*3530*/  ISETP.GE.AND P2, PT, R26, R37, PT ;  /* 0x000000251a00720c */ /* 0x000fc40003f46270 */
[----:B------:R-:W-:Y:S02]  /*3540*/  SEL R13, R4, RZ, !P4 ;  /* 0x000000ff040d7207 */ /* 0x000fe40006000000 */
[----:B------:R-:W-:Y:S02]  /*3550*/  PRMT R4, R16, 0x7632, R4 ;  /* 0x0000763210047816 */ /* 0x000fe40000000004 */
[----:B------:R-:W-:Y:S02]  /*3560*/  SEL R26, R19, RZ, !P1 ;  /* 0x000000ff131a7207 */ /* 0x000fe40004800000 */
[----:B------:R-:W-:Y:S02]  /*3570*/  SEL R18, R17, RZ, !P3 ;  /* 0x000000ff11127207 */ /* 0x000fe40005800000 */
[----:B------:R-:W-:Y:S02]  /*3580*/  SEL R17, R7, RZ, !P2 ;  /* 0x000000ff07117207 */ /* 0x000fe40005000000 */
[----:B------:R-:W-:-:S02]  /*3590*/  SEL R7, R4, RZ, !P0 ;  /* 0x000000ff04077207 */ /* 0x000fc40004000000 */
[----:B------:R-:W-:Y:S02]  /*35a0*/  @P6 PRMT R19, R26, 0x5410, RZ ;  /* 0x000054101a136816 */ /* 0x000fe400000000ff */
[----:B------:R-:W-:Y:S02]  /*35b0*/  PRMT R13, R14, 0x5410, R13 ;  /* 0x000054100e0d7816 */ /* 0x000fe4000000000d */
[----:B------:R-:W-:Y:S02]  /*35c0*/  PRMT R17, R18, 0x5410, R17 ;  /* 0x0000541012117816 */ /* 0x000fe40000000011 */
[----:B------:R-:W-:Y:S02]  /*35d0*/  PRMT R16, R16, 0x5410, R7 ;  /* 0x0000541010107816 */ /* 0x000fe40000000007 */
[----:B------:R-:W-:Y:S02]  /*35e0*/  @!P6 PRMT R19, R26, 0x7610, R19 ;  /* 0x000076101a13e816 */ /* 0x000fe40000000013 */
.L_x_16091:
[----:B--2---:R-:W-:Y:S05]  /*35f0*/  BSYNC B2 ;  /* 0x0000000000027941 */ /* 0x004fea0003800000 */
.L_x_16090:
[----:B-----5:R-:W-:Y:S01]  /*3600*/  HFMA2.BF16_V2 R5, R5, R16, -RZ.H0_H0 ;  /* 0x0000001005057231 */ /* 0x020fe200003400ff */
[----:B------:R-:W-:Y:S01]  /*3610*/  IADD3 R28, R0, 0x4, RZ ;  /* 0x00000004001c7810 */ /* 0x000fe20007ffe0ff */
[----:B------:R-:W-:-:S02]  /*3620*/  HFMA2.BF16_V2 R6, R6, R13, -RZ.H0_H0 ;  /* 0x0000000d06067231 */ /* 0x000fc400003400ff */
        /* <DEDUP_REMOVED lines=17> */
[----:B------:R-:W-:Y:S02]  /*3740*/  FADD.FTZ R26, RZ, R4 ;  /* 0x00000004ff1a7221 */ /* 0x000fe40000010000 */
.L_x_16089:
[----:B------:R-:W-:Y:S05]  /*3750*/  BSYNC B1 ;  /* 0x0000000000017941 */ /* 0x000fea0003800000 */
.L_x_16088:
[----:B------:R-:W-:-:S13]  /*3760*/  LOP3.LUT P0, RZ, R12, 0xfffffffc, RZ, 0xc0, !PT ;  /* 0xfffffffc0cff7812 */ /* 0x000fda000780c0ff */
[----:B------:R-:W-:Y:S05]  /*3770*/  @!P0 BRA `(.L_x_16087) ;  /* 0x00000a2000008947 */ /* 0x000fea0003800000 */
[----:B------:R-:W-:Y:S01]  /*3780*/  IADD3 R21, P0, R22, R28, RZ ;  /* 0x0000001c16157210 */ /* 0x000fe20007f1e0ff */
[C---:B------:R-:W-:Y:S01]  /*3790*/  IMAD.SHL.U32 R22, R28.reuse, 0x8, RZ ;  /* 0x000000081c167824 */ /* 0x040fe200078e00ff */
[C---:B------:R-:W-:Y:S01]  /*37a0*/  LEA R29, R28.reuse, 0x60, 0x5 ;  /* 0x000000601c1d7811 */ /* 0x040fe200078e28ff */
[----:B------:R-:W-:Y:S01]  /*37b0*/  IMAD.IADD R42, R27, 0x1, -R28 ;  /* 0x000000011b2a7824 */ /* 0x000fe200078e0a1c */
[----:B------:R-:W-:Y:S02]  /*37c0*/  LEA.HI.X.SX32 R4, R28, R20, 0x1, P0 ;  /* 0x000000141c047211 */ /* 0x000fe400000f0eff */
[----:B------:R-:W-:Y:S02]  /*37d0*/  LEA R20, P0, R21, c[0x0][0x188], 0x2 ;  /* 0x0000620015147a11 */ /* 0x000fe400078010ff */
[----:B------:R-:W-:Y:S02]  /*37e0*/  IADD3 R29, R29, 0x80, RZ ;  /* 0x000000801d1d7810 */ /* 0x000fe40007ffe0ff */
[----:B------:R-:W-:-:S05]  /*37f0*/  LEA.HI.X R21, R21, c[0x0][0x18c], R4, 0x2, P0 ;  /* 0x0000630015157a11 */ /* 0x000fca00000f1404 */
.L_x_16096:
[----:B------:R-:W2:Y:S04]  /*3800*/  LDG.E.CONSTANT R5, [R20.64+0x10] ;  /* 0x0000100614057981 */ /* 0x000ea8000c1e9900 */
[----:B------:R-:W3:Y:S04]  /*3810*/  LDG.E.CONSTANT R9, [R20.64] ;  /* 0x0000000614097981 */ /* 0x000ee8000c1e9900 */
[----:B------:R-:W0:Y:S04]  /*3820*/  LDS.128 R16, [R29+-0x80] ;  /* 0xffff80001d107984 */ /* 0x000e280000000c00 */
[----:B------:R1:W4:Y:S01]  /*3830*/  LDS.128 R12, [R29+0x10] ;  /* 0x000010001d0c7984 */ /* 0x0003220000000c00 */
[----:B--2---:R-:W-:Y:S01]  /*3840*/  SHF.R.S32.HI R4, RZ, 0x1f, R5 ;  /* 0x0000001fff047819 */ /* 0x004fe20000011405 */
[----:B------:R-:W-:-:S04]  /*3850*/  IMAD.WIDE.U32 R6, R5, c[0x0][0x1ac], R2 ;  /* 0x00006b0005067a25 */ /* 0x000fc800078e0002 */
[----:B------:R-:W-:-:S04]  /*3860*/  IMAD R4, R4, c[0x0][0x1ac], RZ ;  /* 0x00006b0004047a24 */ /* 0x000fc800078e02ff */
[----:B------:R-:W-:Y:S01]  /*3870*/  IMAD R5, R5, R24, R4 ;  /* 0x0000001805057224 */ /* 0x000fe200078e0204 */
[----:B------:R-:W-:-:S03]  /*3880*/  LEA R4, P0, R6, c[0x0][0x178], 0x1 ;  /* 0x00005e0006047a11 */ /* 0x000fc600078008ff */
[----:B------:R-:W-:-:S05]  /*3890*/  IMAD.IADD R5, R7, 0x1, R5 ;  /* 0x0000000107057824 */ /* 0x000fca00078e0205 */
[----:B------:R-:W-:Y:S02]  /*38a0*/  LEA.HI.X R5, R6, c[0x0][0x17c], R5, 0x1, P0 ;  /* 0x00005f0006057a11 */ /* 0x000fe400000f0c05 */
[----:B---3--:R-:W-:-:S03]  /*38b0*/  SHF.R.S32.HI R6, RZ, 0x1f, R9 ;  /* 0x0000001fff067819 */ /* 0x008fc60000011409 */
[----:B-----5:R2:W5:Y:S02]  /*38c0*/  LDG.E.CONSTANT R30, [R4.64] ;  /* 0x00000006041e7981 */ /* 0x020564000c1e9900 */
[----:B------:R-:W-:Y:S02]  /*38d0*/  IMAD R8, R6, c[0x0][0x1ac], RZ ;  /* 0x00006b0006087a24 */ /* 0x000fe400078e02ff */
[C---:B------:R-:W-:Y:S01]  /*38e0*/  IMAD.WIDE.U32 R6, R9.reuse, c[0x0][0x1ac], R2 ;  /* 0x00006b0009067a25 */ /* 0x040fe200078e0002 */
[----:B------:R2:W5:Y:S03]  /*38f0*/  LDG.E.CONSTANT R31, [R4.64+0x4] ;  /* 0x00000406041f7981 */ /* 0x000566000c1e9900 */
[----:B------:R-:W-:Y:S01]  /*3900*/  IMAD R9, R9, R24, R8 ;  /* 0x0000001809097224 */ /* 0x000fe200078e0208 */
[----:B------:R-:W-:Y:S01]  /*3910*/  LEA R40, P0, R6, c[0x0][0x178], 0x1 ;  /* 0x00005e0006287a11 */ /* 0x000fe200078008ff */
[----:B------:R2:W5:Y:S02]  /*3920*/  LDG.E.CONSTANT R32, [R4.64+0x8] ;  /* 0x0000080604207981 */ /* 0x000564000c1e9900 */
[----:B------:R-:W-:-:S02]  /*3930*/  IMAD.IADD R7, R7, 0x1, R9 ;  /* 0x0000000107077824 */ /* 0x000fc400078e0209 */
[----:B------:R2:W5:Y:S03]  /*3940*/  LDG.E.CONSTANT R33, [R4.64+0xc] ;  /* 0x00000c0604217981 */ /* 0x000566000c1e9900 */
[----:B------:R-:W-:Y:S01]  /*3950*/  LEA.HI.X R41, R6, c[0x0][0x17c], R7, 0x1, P0 ;  /* 0x00005f0006297a11 */ /* 0x000fe200000f0c07 */
[----:B------:R1:W3:Y:S04]  /*3960*/  LDS.128 R8, [R29] ;  /* 0x000000001d087984 */ /* 0x0002e80000000c00 */
[----:B------:R1:W5:Y:S04]  /*3970*/  LDG.E.CONSTANT R35, [R40.64] ;  /* 0x0000000628237981 */ /* 0x000368000c1e9900 */
[----:B------:R1:W5:Y:S04]  /*3980*/  LDG.E.CONSTANT R39, [R40.64+0x4] ;  /* 0x0000040628277981 */ /* 0x000368000c1e9900 */
[----:B------:R1:W5:Y:S04]  /*3990*/  LDG.E.CONSTANT R34, [R40.64+0x8] ;  /* 0x0000080628227981 */ /* 0x000368000c1e9900 */
[----:B------:R1:W5:Y:S01]  /*39a0*/  LDG.E.CONSTANT R38, [R40.64+0xc] ;  /* 0x00000c0628267981 */ /* 0x000362000c1e9900 */
[----:B------:R-:W-:Y:S01]  /*39b0*/  ISETP.NE.AND P0, PT, R42, RZ, PT ;  /* 0x000000ff2a00720c */ /* 0x000fe20003f05270 */
[----:B------:R-:W-:Y:S01]  /*39c0*/  BSSY B1, `(.L_x_16092) ;  /* 0x0000023000017945 */ /* 0x000fe20003800000 */
[----:B0-----:R-:W-:Y:S01]  /*39d0*/  F2FP.BF16.PACK_AB R16, R17, R16 ;  /* 0x000000101110723e */ /* 0x001fe200000010ff */
[----:B--2---:R1:W0:Y:S01]  /*39e0*/  LDS.128 R4, [R29+-0x70] ;  /* 0xffff90001d047984 */ /* 0x0042220000000c00 */
[----:B------:R-:W-:-:S09]  /*39f0*/  F2FP.BF16.PACK_AB R18, R19, R18 ;  /* 0x000000121312723e */ /* 0x000fd200000010ff */
[----:B------:R-:W-:Y:S05]  /*3a00*/  @P0 BRA `(.L_x_16093) ;  /* 0x000001e000000947 */ /* 0x000fea0003800000 */
[C---:B-1--4-:R-:W-:Y:S02]  /*3a10*/  IADD3 R40, R22.reuse, 0x1, RZ ;  /* 0x0000000116287810 */ /* 0x052fe40007ffe0ff */
[-C--:B------:R-:W-:Y:S02]  /*3a20*/  ISETP.GE.AND P6, PT, R22, R37.reuse, PT ;  /* 0x000000251600720c */ /* 0x080fe40003fc6270 */
[-C--:B------:R-:W-:Y:S02]  /*3a30*/  ISETP.GE.AND P0, PT, R40, R37.reuse, PT ;  /* 0x000000252800720c */ /* 0x080fe40003f06270 */
[C---:B------:R-:W-:Y:S02]  /*3a40*/  IADD3 R40, R22.reuse, 0x4, RZ ;  /* 0x0000000416287810 */ /* 0x040fe40007ffe0ff */
[----:B------:R-:W-:Y:S02]  /*3a50*/  IADD3 R46, R22, 0x3, RZ ;  /* 0x00000003162e7810 */ /* 0x000fe40007ffe0ff */
[----:B------:R-:W-:-:S02]  /*3a60*/  ISETP.GE.AND P3, PT, R40, R37, PT ;  /* 0x000000252800720c */ /* 0x000fc40003f66270 */
[C---:B------:R-:W-:Y:S02]  /*3a70*/  IADD3 R40, R22.reuse, 0x7, RZ ;  /* 0x0000000716287810 */ /* 0x040fe40007ffe0ff */
[----:B------:R-:W-:Y:S02]  /*3a80*/  IADD3 R44, R22, 0x2, RZ ;  /* 0x00000002162c7810 */ /* 0x000fe40007ffe0ff */
[----:B-----5:R-:W-:Y:S02]  /*3a90*/  @P6 PRMT R35, RZ, 0x7610, R35 ;  /* 0x00007610ff236816 */ /* 0x020fe40000000023 */
[-C--:B------:R-:W-:Y:S02]  /*3aa0*/  ISETP.GE.AND P4, PT, R46, R37.reuse, PT ;  /* 0x000000252e00720c */ /* 0x080fe40003f86270 */
[-C--:B------:R-:W-:Y:S02]  /*3ab0*/  ISETP.GE.AND P6, PT, R40, R37.reuse, PT ;  /* 0x000000252800720c */ /* 0x080fe40003fc6270 */
[----:B------:R-:W-:-:S02]  /*3ac0*/  ISETP.GE.AND P5, PT, R44, R37, PT ;  /* 0x000000252c00720c */ /* 0x000fc40003fa6270 */
[C---:B------:R-:W-:Y:S02]  /*3ad0*/  IADD3 R46, R22.reuse, 0x6, RZ ;  /* 0x00000006162e7810 */ /* 0x040fe40007ffe0ff */
[----:B------:R-:W-:Y:S02]  /*3ae0*/  IADD3 R44, R22, 0x5, RZ ;  /* 0x00000005162c7810 */ /* 0x000fe40007ffe0ff */
[C---:B------:R-:W-:Y:S02]  /*3af0*/  PRMT R17, R39.reuse, 0x7632, R17 ;  /* 0x0000763227117816 */ /* 0x040fe40000000011 */
[-C--:B------:R-:W-:Y:S02]  /*3b00*/  ISETP.GE.AND P1, PT, R46, R37.reuse, PT ;  /* 0x000000252e00720c */ /* 0x080fe40003f26270 */
        /* <DEDUP_REMOVED lines=14> */
.L_x_16093:
[----:B-1--4-:R-:W-:Y:S05]  /*3bf0*/  BSYNC B1 ;  /* 0x0000000000017941 */ /* 0x012fea0003800000 */
.L_x_16092:
[----:B0-----:R-:W-:Y:S01]  /*3c00*/  F2FP.BF16.PACK_AB R5, R5, R4 ;  /* 0x000000040505723e */ /* 0x001fe200000010ff */
[----:B-----5:R-:W-:Y:S01]  /*3c10*/  HFMA2.BF16_V2 R16, R16, R35, -RZ.H0_H0 ;  /* 0x0000002310107231 */ /* 0x020fe200003400ff */
[----:B------:R-:W-:Y:S01]  /*3c20*/  F2FP.BF16.PACK_AB R6, R7, R6 ;  /* 0x000000060706723e */ /* 0x000fe200000010ff */
[----:B------:R-:W-:Y:S01]  /*3c30*/  HFMA2.BF16_V2 R39, R18, R39, -RZ.H0_H0 ;  /* 0x0000002712277231 */ /* 0x000fe200003400ff */
[----:B------:R-:W-:Y:S01]  /*3c40*/  BSSY B1, `(.L_x_16094) ;  /* 0x0000039000017945 */ /* 0x000fe20003800000 */
[----:B------:R-:W-:Y:S01]  /*3c50*/  HFMA2.BF16_V2 R34, R5, R34, -RZ.H0_H0 ;  /* 0x0000002205227231 */ /* 0x000fe200003400ff */
[----:B------:R-:W-:Y:S01]  /*3c60*/  PRMT R4, RZ, 0x5410, R16 ;  /* 0x00005410ff047816 */ /* 0x000fe20000000010 */
[----:B------:R-:W-:Y:S01]  /*3c70*/  HFMA2.BF16_V2 R38, R6, R38, -RZ.H0_H0 ;  /* 0x0000002606267231 */ /* 0x000fe200003400ff */
[----:B------:R-:W-:-:S02]  /*3c80*/  PRMT R5, RZ, 0x5410, R39 ;  /* 0x00005410ff057816 */ /* 0x000fc40000000027 */
[--C-:B------:R-:W-:Y:S02]  /*3c90*/  PRMT R6, RZ, 0x5410, R34.reuse ;  /* 0x00005410ff067816 */ /* 0x100fe40000000022 */
[----:B------:R-:W-:Y:S02]  /*3ca0*/  PRMT R34, RZ, 0x7610, R34 ;  /* 0x00007610ff227816 */ /* 0x000fe40000000022 */
[----:B------:R-:W-:Y:S02]  /*3cb0*/  PRMT R16, RZ, 0x7610, R16 ;  /* 0x00007610ff107816 */ /* 0x000fe40000000010 */
[----:B------:R-:W-:Y:S01]  /*3cc0*/  PRMT R39, RZ, 0x7610, R39 ;  /* 0x00007610ff277816 */ /* 0x000fe20000000027 */
[----:B------:R-:W-:Y:S01]  /*3cd0*/  FADD.FTZ R7, R6, R34 ;  /* 0x0000002206077221 */ /* 0x000fe20000010000 */
[----:B------:R-:W-:Y:S01]  /*3ce0*/  IADD3 R6, R28, 0x4, RZ ;  /* 0x000000041c067810 */ /* 0x000fe20007ffe0ff */
[----:B------:R-:W-:Y:S01]  /*3cf0*/  FADD.FTZ R4, R4, R16 ;  /* 0x0000001004047221 */ /* 0x000fe20000010000 */
[----:B---3--:R-:W-:Y:S01]  /*3d00*/  F2FP.BF16.PACK_AB R9, R9, R8 ;  /* 0x000000080909723e */ /* 0x008fe200000010ff */
[----:B------:R-:W-:Y:S01]  /*3d10*/  FADD.FTZ R5, R5, R39 ;  /* 0x0000002705057221 */ /* 0x000fe20000010000 */
[----:B------:R-:W-:-:S02]  /*3d20*/  ISETP.NE.AND P0, PT, R6, R27, PT ;  /* 0x0000001b0600720c */ /* 0x000fc40003f05270 */
[----:B------:R-:W-:Y:S01]  /*3d30*/  F2FP.BF16.PACK_AB R10, R11, R10 ;  /* 0x0000000a0b0a723e */ /* 0x000fe200000010ff */
[----:B------:R-:W-:Y:S01]  /*3d40*/  FADD.FTZ R4, R4, R5 ;  /* 0x0000000504047221 */ /* 0x000fe20000010000 */
[--C-:B------:R-:W-:Y:S02]  /*3d50*/  PRMT R5, RZ, 0x5410, R38.reuse ;  /* 0x00005410ff057816 */ /* 0x100fe40000000026 */
[----:B------:R-:W-:Y:S01]  /*3d60*/  PRMT R38, RZ, 0x7610, R38 ;  /* 0x00007610ff267816 */ /* 0x000fe20000000026 */
[----:B------:R-:W-:Y:S01]  /*3d70*/  FADD.FTZ R4, R4, R7 ;  /* 0x0000000704047221 */ /* 0x000fe20000010000 */
[----:B------:R-:W-:Y:S02]  /*3d80*/  F2FP.BF16.PACK_AB R12, R13, R12 ;  /* 0x0000000c0d0c723e */ /* 0x000fe400000010ff */
[----:B------:R-:W-:Y:S01]  /*3d90*/  F2FP.BF16.PACK_AB R14, R15, R14 ;  /* 0x0000000e0f0e723e */ /* 0x000fe200000010ff */
[----:B------:R-:W-:-:S04]  /*3da0*/  FADD.FTZ R5, R5, R38 ;  /* 0x0000002605057221 */ /* 0x000fc80000010000 */
[----:B------:R-:W-:-:S04]  /*3db0*/  FADD.FTZ R5, R4, R5 ;  /* 0x0000000504057221 */ /* 0x000fc80000010000 */
[----:B------:R-:W-:Y:S01]  /*3dc0*/  FADD.FTZ R26, R5, R26 ;  /* 0x0000001a051a7221 */ /* 0x000fe20000010000 */
[----:B------:R-:W-:Y:S05]  /*3dd0*/  @P0 BRA `(.L_x_16095) ;  /* 0x000001f000000947 */ /* 0x000fea0003800000 */
[C---:B------:R-:W-:Y:S02]  /*3de0*/  IADD3 R4, R22.reuse, 0x20, RZ ;  /* 0x0000002016047810 */ /* 0x040fe40007ffe0ff */
[----:B------:R-:W-:Y:S02]  /*3df0*/  IADD3 R6, R22, 0x21, RZ ;  /* 0x0000002116067810 */ /* 0x000fe40007ffe0ff */
[-C--:B------:R-:W-:Y:S02]  /*3e00*/  ISETP.GE.AND P6, PT, R4, R37.reuse, PT ;  /* 0x000000250400720c */ /* 0x080fe40003fc6270 */
[----:B------:R-:W-:Y:S02]  /*3e10*/  ISETP.GE.AND P0, PT, R6, R37, PT ;  /* 0x000000250600720c */ /* 0x000fe40003f06270 */
[C---:B------:R-:W-:Y:S02]  /*3e20*/  IADD3 R6, R22.reuse, 0x24, RZ ;  /* 0x0000002416067810 */ /* 0x040fe40007ffe0ff */
[----:B------:R-:W-:-:S02]  /*3e30*/  IADD3 R4, R22, 0x23, RZ ;  /* 0x0000002316047810 */ /* 0x000fc40007ffe0ff */
[-C--:B------:R-:W-:Y:S02]  /*3e40*/  ISETP.GE.AND P3, PT, R6, R37.reuse, PT ;  /* 0x000000250600720c */ /* 0x080fe40003f66270 */
[----:B------:R-:W-:Y:S02]  /*3e50*/  IADD3 R6, R22, 0x27, RZ ;  /* 0x0000002716067810 */ /* 0x000fe40007ffe0ff */
[----:B------:R-:W-:Y:S02]  /*3e60*/  ISETP.GE.AND P4, PT, R4, R37, PT ;  /* 0x000000250400720c */ /* 0x000fe40003f86270 */
[C---:B------:R-:W-:Y:S02]  /*3e70*/  IADD3 R8, R22.reuse, 0x22, RZ ;  /* 0x0000002216087810 */ /* 0x040fe40007ffe0ff */
[----:B------:R-:W-:Y:S02]  /*3e80*/  IADD3 R4, R22, 0x26, RZ ;  /* 0x0000002616047810 */ /* 0x000fe40007ffe0ff */
[----:B------:R-:W-:-:S02]  /*3e90*/  @P6 PRMT R30, RZ, 0x7610, R30 ;  /* 0x00007610ff1e6816 */ /* 0x000fc4000000001e */
[-C--:B------:R-:W-:Y:S02]  /*3ea0*/  ISETP.GE.AND P6, PT, R6, R37.reuse, PT ;  /* 0x000000250600720c */ /* 0x080fe40003fc6270 */
[-C--:B------:R-:W-:Y:S02]  /*3eb0*/  ISETP.GE.AND P5, PT, R8, R37.reuse, PT ;  /* 0x000000250800720c */ /* 0x080fe40003fa6270 */
[----:B------:R-:W-:Y:S02]  /*3ec0*/  ISETP.GE.AND P1, PT, R4, R37, PT ;  /* 0x000000250400720c */ /* 0x000fe40003f26270 */
[----:B------:R-:W-:Y:S02]  /*3ed0*/  IADD3 R8, R22, 0x25, RZ ;  /* 0x0000002516087810 */ /* 0x000fe40007ffe0ff */
[C---:B------:R-:W-:Y:S02]  /*3ee0*/  PRMT R4, R31.reuse, 0x7632, R4 ;  /* 0x000076321f047816 */ /* 0x040fe40000000004 */
        /* <DEDUP_REMOVED lines=14> */
.L_x_16095:
[----:B------:R-:W-:Y:S05]  /*3fd0*/  BSYNC B1 ;  /* 0x0000000000017941 */ /* 0x000fea0003800000 */
.L_x_16094:
        /* <DEDUP_REMOVED lines=9> */
[----:B------:R-:W-:Y:S02]  /*4070*/  PRMT R30, RZ, 0x7610, R30 ;  /* 0x00007610ff1e7816 */ /* 0x000fe4000000001e */
[----:B------:R-:W-:-:S02]  /*4080*/  PRMT R31, RZ, 0x7610, R31 ;  /* 0x00007610ff1f7816 */ /* 0x000fc4000000001f */
        /* <DEDUP_REMOVED lines=16> */
[----:B------:R-:W-:Y:S05]  /*4190*/  @!P0 BRA `(.L_x_16096) ;  /* 0xfffff66000008947 */ /* 0x000fea000383ffff */
.L_x_16087:
[----:B------:R-:W-:Y:S05]  /*41a0*/  BSYNC B0 ;  /* 0x0000000000007941 */ /* 0x000fea0003800000 */
.L_x_16086:
        /* <DEDUP_REMOVED lines=9> */
[----:B------:R-:W-:Y:S01]  /*4240*/  BAR.SYNC.DEFER_BLOCKING 0x0 ;  /* 0x0000000000007b1d */ /* 0x000fe20000010000 */
[----:B------:R-:W-:-:S05]  /*4250*/  ISETP.NE.AND P0, PT, R0, 0x20, PT ;  /* 0x000000200000780c */ /* 0x000fca0003f05270 */
[----:B------:R-:W0:Y:S02]  /*4260*/  @!P1 LDS R5, [R3.X4+0x60] ;  /* 0x0000600003059984 */ /* 0x000e240000004800 */
[----:B0-----:R-:W-:Y:S02]  /*4270*/  @!P1 FADD.FTZ R26, R26, R5 ;  /* 0x000000051a1a9221 */ /* 0x001fe40000010000 */
        /* <DEDUP_REMOVED lines=8> */
[----:B------:R-:W2:Y:S01]  /*4300*/  S2R R0, SR_CTAID.Y ;  /* 0x0000000000007919 */ /* 0x000ea20000002600 */
[----:B------:R-:W-:Y:S01]  /*4310*/  ULDC UR5, c[0x0][0x14] ;  /* 0x0000050000057ab9 */ /* 0x000fe20000000800 */
[----:B------:R-:W-:Y:S01]  /*4320*/  SHF.R.S32.HI R3, RZ, 0x1f, R25 ;  /* 0x0000001fff037819 */ /* 0x000fe20000011419 */
[----:B-1----:R-:W-:Y:S01]  /*4330*/  @!P2 FADD.FTZ R26, R26, R5 ;  /* 0x000000051a1aa221 */ /* 0x002fe20000010000 */
[----:B------:R-:W1:Y:S04]  /*4340*/  S2R R2, SR_CTAID.Z ;  /* 0x0000000000027919 */ /* 0x000e680000002700 */
[----:B------:R-:W-:Y:S01]  /*4350*/  F2FP.BF16.PACK_AB R26, RZ, R26 ;  /* 0x0000001aff1a723e */ /* 0x000fe200000010ff */
[----:B0-----:R-:W-:Y:S01]  /*4360*/  UIMAD UR4, UR4, UR5, URZ ;  /* 0x00000005040472a4 */ /* 0x001fe2000f8e023f */
[----:B--2---:R-:W-:-:S03]  /*4370*/  IMAD R0, R0, c[0x0][0xc], RZ ;  /* 0x0000030000007a24 */ /* 0x004fc600078e02ff */
[----:B------:R-:W-:Y:S01]  /*4380*/  USHF.L.U32 UR4, UR4, 0x5, URZ ;  /* 0x0000000504047899 */ /* 0x000fe2000800063f */
[----:B-1----:R-:W-:Y:S02]  /*4390*/  IMAD.SHL.U32 R2, R2, 0x20, RZ ;  /* 0x0000002002027824 */ /* 0x002fe400078e00ff */
[----:B------:R-:W-:Y:S01]  /*43a0*/  IMAD R0, R0, c[0x0][0x14], RZ ;  /* 0x0000050000007a24 */ /* 0x000fe200078e02ff */
[----:B------:R-:W-:Y:S02]  /*43b0*/  USHF.R.S32.HI UR5, URZ, 0x1f, UR4 ;  /* 0x0000001f3f057899 */ /* 0x000fe40008011404 */
[--C-:B------:R-:W-:Y:S01]  /*43c0*/  IADD3 R25, P0, P1, R25, UR4, R2.reuse ;  /* 0x0000000419197c10 */ /* 0x100fe2000f91e002 */
[----:B------:R-:W-:Y:S01]  /*43d0*/  IMAD.SHL.U32 R0, R0, 0x20, RZ ;  /* 0x0000002000007824 */ /* 0x000fe200078e00ff */
        /* <DEDUP_REMOVED lines=8> */
.L_x_16054:
[----:B------:R-:W-:Y:S01]  /*4460*/  IMAD.MOV.U32 R14, RZ, RZ, R33 ;  /* 0x000000ffff0e7224 */ /* 0x000fe200078e0021 */
[----:B------:R-:W-:Y:S01]  /*4470*/  MOV R12, 0x44c0 ;  /* 0x000044c0000c7802 */ /* 0x000fe20000000f00 */
[----:B------:R-:W-:Y:S02]  /*4480*/  IMAD.MOV.U32 R15, RZ, RZ, 0x2 ;  /* 0x00000002ff0f7424 */ /* 0x000fe400078e00ff */
[----:B------:R-:W-:Y:S02]  /*4490*/  IMAD.MOV.U32 R30, RZ, RZ, 0x1f ;  /* 0x0000001fff1e7424 */ /* 0x000fe400078e00ff */
[----:B------:R-:W-:Y:S02]  /*44a0*/  IMAD.MOV.U32 R31, RZ, RZ, -0x1 ;  /* 0xffffffffff1f7424 */ /* 0x000fe400078e00ff */
[----:B------:R-:W-:Y:S05]  /*44b0*/  CALL.REL.NOINC `($__internal_350_$__cuda_sm70_shflsync_bfly_p) ;  /* 0x0000031000007944 */ /* 0x000fea0003c00000 */
[----:B-1----:R-:W-:Y:S01]  /*44c0*/  IMAD.MOV.U32 R12, RZ, RZ, R14 ;  /* 0x000000ffff0c7224 */ /* 0x002fe200078e000e */
[----:B0-----:R-:W-:Y:S05]  /*44d0*/  BRA `(.L_x_16097) ;  /* 0xffffcc1000007947 */ /* 0x001fea000383ffff */
.L_x_16055:
[----:B------:R-:W-:Y:S01]  /*44e0*/  IMAD.MOV.U32 R14, RZ, RZ, R33 ;  /* 0x000000ffff0e7224 */ /* 0x000fe200078e0021 */
[----:B------:R-:W-:Y:S01]  /*44f0*/  MOV R12, 0x4540 ;  /* 0x00004540000c7802 */ /* 0x000fe20000000f00 */
[----:B------:R-:W-:-:S02]  /*4500*/  IMAD.MOV.U32 R15, RZ, RZ, 0x1 ;  /* 0x00000001ff0f7424 */ /* 0x000fc400078e00ff */
[----:B------:R-:W-:Y:S02]  /*4510*/  IMAD.MOV.U32 R30, RZ, RZ, 0x1f ;  /* 0x0000001fff1e7424 */ /* 0x000fe400078e00ff */
[----:B------:R-:W-:Y:S02]  /*4520*/  IMAD.MOV.U32 R31, RZ, RZ, -0x1 ;  /* 0xffffffffff1f7424 */ /* 0x000fe400078e00ff */
[----:B------:R-:W-:Y:S05]  /*4530*/  CALL.REL.NOINC `($__internal_350_$__cuda_sm70_shflsync_bfly_p) ;  /* 0x0000029000007944 */ /* 0x000fea0003c00000 */
[----:B-1----:R-:W-:Y:S01]  /*4540*/  IMAD.MOV.U32 R12, RZ, RZ, R14 ;  /* 0x000000ffff0c7224 */ /* 0x002fe200078e000e */
[----:B0-----:R-:W-:Y:S05]  /*4550*/  BRA `(.L_x_16098) ;  /* 0xffffcbc000007947 */ /* 0x001fea000383ffff */
.L_x_16059:
        /* <DEDUP_REMOVED lines=8> */
.L_x_16060:
        /* <DEDUP_REMOVED lines=8> */
.L_x_16064:
[----:B------:R-:W-:Y:S01]  /*4660*/  IMAD.MOV.U32 R14, RZ, RZ, R21 ;  /* 0x000000ffff0e7224 */ /* 0x000fe200078e0015 */
[----:B------:R-:W-:Y:S01]  /*4670*/  MOV R12, 0x46c0 ;  /* 0x000046c0000c7802 */ /* 0x000fe20000000f00 */
[----:B------:R-:W-:Y:S02]  /*4680*/  IMAD.MOV.U32 R15, RZ, RZ, 0x10 ;  /* 0x00000010ff0f7424 */ /* 0x000fe400078e00ff */
[----:B------:R-:W-:Y:S02]  /*4690*/  IMAD.MOV.U32 R30, RZ, RZ, 0x1f ;  /* 0x0000001fff1e7424 */ /* 0x000fe400078e00ff */
[----:B------:R-:W-:Y:S02]  /*46a0*/  IMAD.MOV.U32 R31, RZ, RZ, -0x1 ;  /* 0xffffffffff1f7424 */ /* 0x000fe400078e00ff */
[----:B-----5:R-:W-:Y:S05]  /*46b0*/  CALL.REL.NOINC `($__internal_350_$__cuda_sm70_shflsync_bfly_p) ;  /* 0x0000011000007944 */ /* 0x020fea0003c00000 */
[----:B-1----:R-:W-:Y:S01]  /*46c0*/  IMAD.MOV.U32 R0, RZ, RZ, R14 ;  /* 0x000000ffff007224 */ /* 0x002fe200078e000e */
[----:B0-----:R-:W-:Y:S05]  /*46d0*/  BRA `(.L_x_16101) ;  /* 0xffffd11000007947 */ /* 0x001fea000383ffff */
.L_x_16065:
[----:B------:R-:W-:Y:S01]  /*46e0*/  IMAD.MOV.U32 R14, RZ, RZ, R21 ;  /* 0x000000ffff0e7224 */ /* 0x000fe200078e0015 */
[----:B------:R-:W-:Y:S01]  /*46f0*/  MOV R12, 0x4740 ;  /* 0x00004740000c7802 */ /* 0x000fe20000000f00 */
[----:B------:R-:W-:-:S02]  /*4700*/  IMAD.MOV.U32 R15, RZ, RZ, 0x8 ;  /* 0x00000008ff0f7424 */ /* 0x000fc400078e00ff */
[----:B------:R-:W-:Y:S02]  /*4710*/  IMAD.MOV.U32 R30, RZ, RZ, 0x1f ;  /* 0x0000001fff1e7424 */ /* 0x000fe400078e00ff */
[----:B------:R-:W-:Y:S02]  /*4720*/  IMAD.MOV.U32 R31, RZ, RZ, -0x1 ;  /* 0xffffffffff1f7424 */ /* 0x000fe400078e00ff */
[----:B-----5:R-:W-:Y:S05]  /*4730*/  CALL.REL.NOINC `($__internal_350_$__cuda_sm70_shflsync_bfly_p) ;  /* 0x0000009000007944 */ /* 0x020fea0003c00000 */
[----:B-1----:R-:W-:Y:S01]  /*4740*/  FMNMX.FTZ R0, R21, R14, !PT ;  /* 0x0000000e15007209 */ /* 0x002fe20007810000 */
[----:B0-----:R-:W-:Y:S01]  /*4750*/  IMAD.MOV.U32 R15, RZ, RZ, 0x4 ;  /* 0x00000004ff0f7424 */ /* 0x001fe200078e00ff */
[----:B------:R-:W-:Y:S01]  /*4760*/  MOV R12, 0x47b0 ;  /* 0x000047b0000c7802 */ /* 0x000fe20000000f00 */
[----:B------:R-:W-:Y:S02]  /*4770*/  IMAD.MOV.U32 R30, RZ, RZ, 0x1f ;  /* 0x0000001fff1e7424 */ /* 0x000fe400078e00ff */
[----:B------:R-:W-:Y:S02]  /*4780*/  IMAD.MOV.U32 R31, RZ, RZ, -0x1 ;  /* 0xffffffffff1f7424 */ /* 0x000fe400078e00ff */
[----:B------:R-:W-:Y:S02]  /*4790*/  IMAD.MOV.U32 R14, RZ, RZ, R0 ;  /* 0x000000ffff0e7224 */ /* 0x000fe400078e0000 */
[----:B------:R-:W-:Y:S05]  /*47a0*/  CALL.REL.NOINC `($__internal_350_$__cuda_sm70_shflsync_bfly_p) ;  /* 0x0000002000007944 */ /* 0x000fea0003c00000 */
[----:B-1----:R-:W-:Y:S01]  /*47b0*/  IMAD.MOV.U32 R3, RZ, RZ, R14 ;  /* 0x000000ffff037224 */ /* 0x002fe200078e000e */
[----:B0-----:R-:W-:Y:S05]  /*47c0*/  BRA `(.L_x_16102) ;  /* 0xffffd07000007947 */ /* 0x001fea000383ffff */
        .weak           $__internal_350_$__cuda_sm70_shflsync_bfly_p
        .type           $__internal_350_$__cuda_sm70_shflsync_bfly_p,@function
        .size           $__internal_350_$__cuda_sm70_shflsync_bfly_p,(.L_x_23517 - $__internal_350_$__cuda_sm70_shflsync_bfly_p)
$__internal_350_$__cuda_sm70_shflsync_bfly_p:
[----:B------:R-:W-:Y:S01]  /*47d0*/  IMAD.MOV.U32 R13, RZ, RZ, 0x0 ;  /* 0x00000000ff0d7424 */ /* 0x000fe200078e00ff */
[----:B------:R-:W-:Y:S04]  /*47e0*/  WARPSYNC R31 ;  /* 0x0000001f00007348 */ /* 0x000fe80003800000 */
[----:B------:R0:W1:Y:S01]  /*47f0*/  SHFL.BFLY PT, R14, R14, R15, R30 ;  /* 0x0c00000f0e0e7389 */ /* 0x00006200000e001e */
[----:B------:R-:W-:Y:S05]  /*4800*/  RET.REL.NODEC R12 `(_ZN4vllm25paged_attention_v1_kernelI13__nv_bfloat16S1_Li32ELi8ELi128ELNS_18Fp8KVCacheDataTypeE0ELb0EEEvPT_PKS3_PKT0_S9_ifPKiSB_iPKfiiiSD_SD_iiiii) ;  /* 0xffffb7f00c007950 */ /* 0x000fea0003c3ffff */
.L_x_16103:
        /* <DEDUP_REMOVED lines=15> */
.L_x_23517:


//--------------------- .text._ZN4vllm25paged_attention_v1_kernelI13__nv_bfloat16S1_Li256ELi8ELi128ELNS_18Fp8KVCacheDataTypeE0ELb1EEEvPT_PKS3_PKT0_S9_ifPKiSB_iPKfiiiSD_SD_iiiii --------------------------
	.section	.text._ZN4vllm25paged_attention_v1_kernelI13__nv_bfloat16S1_Li256ELi8ELi128ELNS_18Fp8KVCacheDataTypeE0ELb1EEEvPT_PKS3_PKT0_S9_ifPKiSB_iPKfiiiSD_SD_iiiii,"ax",@progbits
	.sectioninfo	@"SHI_REGISTERS=167"
	.align	128
        .global         _ZN4vllm25paged_attention_v1_kernelI13__nv_bfloat16S1_Li256ELi8ELi128ELNS_18Fp8KVCacheDataTypeE0ELb1EEEvPT_PKS3_PKT0_S9_ifPKiSB_iPKfiiiSD_SD_iiiii
        .type           _ZN4vllm25paged_attention_v1_kernelI13__nv_bfloat16S1_Li256ELi8ELi128ELNS_18Fp8KVCacheDataTypeE0ELb1EEEvPT_PKS3_PKT0_S9_ifPKiSB_iPKfiiiSD_SD_iiiii,@function
        .size           _ZN4vllm25paged_attention_v1_kernelI13__nv_bfloat16S1_Li256ELi8ELi128ELNS_18Fp8KVCacheDataTypeE0ELb1EEEvPT_PKS3_PKT0_S9_ifPKiSB_iPKfiiiSD_SD_iiiii,(.L_x_23518 - _ZN4vllm25paged_attention_v1_kernelI13__nv_bfloat16S1_Li256ELi8ELi128ELNS_18Fp8KVCacheDataTypeE0ELb1EEEvPT_PKS3_PKT0_S9_ifPKiSB_iPKfiiiSD_SD_iiiii)
        .other          _ZN4vllm25paged_attention_v1_kernelI13__nv_bfloat16S1_Li256ELi8ELi128ELNS_18Fp8KVCacheDataTypeE0ELb1EEEvPT_PKS3_PKT0_S9_ifPKiSB_iPKfiiiSD_SD_iiiii,@"STO_CUDA_ENTRY STV_DEFAULT"
_ZN4vllm25paged_attention_v1_kernelI13__nv_bfloat16S1_Li256ELi8ELi128ELNS_18Fp8KVCacheDataTypeE0ELb1EEEvPT_PKS3_PKT0_S9_ifPKiSB_iPKfiiiSD_SD_iiiii:
.text._ZN4vllm25paged_attention_v1_kernelI13__nv_bfloat16S1_Li256ELi8ELi128ELNS_18Fp8KVCacheDataTypeE0ELb1EEEvPT_PKS3_PKT0_S9_ifPKiSB_iPKfiiiSD_SD_iiiii:
        /* <DEDUP_REMOVED lines=15> */
[----:B------:R-:W-:Y:S01]  /*00f0*/  BSSY B0, `(.L_x_16104) ;  /* 0x0000079000007945 */ /* 0x000fe20003800000 */
        /* <DEDUP_REMOVED lines=29> */
[----:B------:R2:W3:Y:S02]  /*02d0*/  F2I.FTZ.U32.TRUNC.NTZ R3, R2 ;  /* 0x0000000200037305 */ /* 0x0004e4000021f000 */
[----:B--2---:R-:W-:Y:S02]  /*02e0*/  IMAD.MOV.U32 R2, RZ, RZ, RZ ;  /* 0x000000ffff027224 */ /* 0x004fe400078e00ff */
[----:B---3--:R-:W-:-:S04]  /*02f0*/  IMAD.MOV R4, RZ, RZ, -R3 ;  /* 0x000000ffff047224 */ /* 0x008fc800078e0a03 */
[----:B------:R-:W-:Y:S01]  /*0300*/  IMAD R5, R4, R7, RZ ;  /* 0x0000000704057224 */ /* 0x000fe200078e02ff */
[----:B------:R-:W-:-:S03]  /*0310*/  IABS R4, R10 ;  /* 0x0000000a00047213 */ /* 0x000fc60000000000 */
[----:B------:R-:W-:-:S06]  /*0320*/  IMAD.HI.U32 R3, R3, R5, R2 ;  /* 0x0000000503037227 */ /* 0x000fcc00078e0002 */
[----:B------:R-:W-:Y:S01]  /*0330*/  IMAD.HI.U32 R5, R3, R4, RZ ;  /* 0x0000000403057227 */ /* 0x000fe200078e00ff */
[----:B0-----:R-:W-:-:S03]  /*0340*/  SHF.R.S32.HI R3, RZ, 0x1f, R6 ;  /* 0x0000001fff037819 */ /* 0x001fc60000011406 */
[----:B------:R-:W-:Y:S01]  /*0350*/  IMAD R0, R5, R0, R4 ;  /* 0x0000000005007224 */ /* 0x000fe200078e0204 */
[----:B------:R-:W-:-:S04]  /*0360*/  LEA.HI R149, R3, R6, RZ, 0x5 ;  /* 0x0000000603957211 */ /* 0x000fc800078f28ff */
[----:B------:R-:W-:-:S13]  /*0370*/  ISETP.GT.U32.AND P1, PT, R7, R0, PT ;  /* 0x000000000700720c */ /* 0x000fda0003f24070 */
[----:B------:R-:W-:Y:S01]  /*0380*/  @!P1 IMAD.IADD R0, R0, 0x1, -R7 ;  /* 0x0000000100009824 */ /* 0x000fe200078e0a07 */
[----:B------:R-:W-:Y:S02]  /*0390*/  @!P1 IADD3 R5, R5, 0x1, RZ ;  /* 0x0000000105059810 */ /* 0x000fe40007ffe0ff */
[----:B------:R-:W-:Y:S02]  /*03a0*/  ISETP.NE.AND P1, PT, R9, RZ, PT ;  /* 0x000000ff0900720c */ /* 0x000fe40003f25270 */
[----:B------:R-:W-:Y:S02]  /*03b0*/  ISETP.GE.U32.AND P0, PT, R0, R7, PT ;  /* 0x000000070000720c */ /* 0x000fe40003f06070 */
[----:B------:R-:W-:-:S04]  /*03c0*/  LOP3.LUT R0, R10, R9, RZ, 0x3c, !PT ;  /* 0x000000090a007212 */ /* 0x000fc800078e3cff */
[----:B------:R-:W-:Y:S02]  /*03d0*/  ISETP.GE.AND P2, PT, R0, RZ, PT ;  /* 0x000000ff0000720c */ /* 0x000fe40003f46270 */
[----:B------:R-:W-:Y:S02]  /*03e0*/  LEA.HI R0, R3, R6, RZ, 0x2 ;  /* 0x0000000603007211 */ /* 0x000fe400078f10ff */
[----:B------:R-:W-:Y:S02]  /*03f0*/  LOP3.LUT R3, R149, 0xffffffe0, RZ, 0xc0, !PT ;  /* 0xffffffe095037812 */ /* 0x000fe400078ec0ff */
[----:B------:R-:W-:Y:S02]  /*0400*/  LOP3.LUT R147, R0, 0xfffffffc, RZ, 0xc0, !PT ;  /* 0xfffffffc00937812 */ /* 0x000fe400078ec0ff */
[----:B------:R-:W-:Y:S01]  /*0410*/  @P0 IADD3 R5, R5, 0x1, RZ ;  /* 0x0000000105050810 */ /* 0x000fe20007ffe0ff */
[C---:B------:R-:W-:Y:S01]  /*0420*/  IMAD.IADD R148, R6.reuse, 0x1, -R3 ;  /* 0x0000000106947824 */ /* 0x040fe200078e0a03 */
[C---:B------:R-:W-:Y:S01]  /*0430*/  ISETP.GT.AND P0, PT, R6.reuse, 0x7f, PT ;  /* 0x0000007f0600780c */ /* 0x040fe20003f04270 */
[----:B------:R-:W-:Y:S01]  /*0440*/  IMAD.IADD R147, R6, 0x1, -R147 ;  /* 0x0000000106937824 */ /* 0x000fe200078e0a93 */
[----:B------:R-:W-:Y:S01]  /*0450*/  SHF.R.S32.HI R149, RZ, 0x5, R149 ;  /* 0x00000005ff957819 */ /* 0x000fe20000011495 */
[----:B------:R-:W-:Y:S01]  /*0460*/  @!P2 IMAD.MOV R5, RZ, RZ, -R5 ;  /* 0x000000ffff05a224 */ /* 0x000fe200078e0a05 */
[----:B------:R-:W-:-:S02]  /*0470*/  @!P1 LOP3.LUT R5, RZ, R9, RZ, 0x33, !PT ;  /* 0x00000009ff059212 */ /* 0x000fc400078e33ff */
[----:B------:R-:W-:-:S07]  /*0480*/  SHF.R.S32.HI R144, RZ, 0x2, R0 ;  /* 0x00000002ff907819 */ /* 0x000fce0000011400 */
[----:B------:R-:W-:Y:S05]  /*0490*/  @P0 BRA `(.L_x_16105) ;  /* 0x000003e000000947 */ /* 0x000fea0003800000 */
[----:B-1----:R-:W-:Y:S01]  /*04a0*/  IMNMX R3, RZ, R144, !PT ;  /* 0x00000090ff037217 */ /* 0x002fe20007800200 */
        /* <DEDUP_REMOVED lines=21> */
[----:B------:R-:W-:-:S03]  /*0600*/  LEA.HI.X R14, R3, c[0x0][0x16c], R14, 0x1, P0 ;  /* 0x00005b00030e7a11 */ /* 0x000fc600000f0c0e */
.L_x_16108:
        /* <DEDUP_REMOVED lines=11> */
.L_x_16107:
[----:B------:R-:W-:Y:S05]  /*06c0*/  BSYNC B1 ;  /* 0x0000000000017941 */ /* 0x000fea0003800000 */
.L_x_16106:
        /* <DEDUP_REMOVED lines=10> */
.L_x_16109:
        /* <DEDUP_REMOVED lines=17> */
.L_x_16105:
[----:B-1----:R-:W-:Y:S05]  /*0880*/  BSYNC B0 ;  /* 0x0000000000007941 */ /* 0x002fea0003800000 */
.L_x_16104:
        /* <DEDUP_REMOVED lines=48> */
[----:B------:R-:W-:Y:S02]  /*0b90*/  SHF.R.S32.HI R9, RZ, 0x1f, R8 ;  /* 0x0000001fff097819 */ /* 0x000fe40000011408 */
[----:B------:R-:W-:Y:S02]  /*0ba0*/  IADD3 R10, R147, 0x8, RZ ;  /* 0x00000008930a7810 */ /* 0x000fe40007ffe0ff */
[----:B------:R-:W-:-:S02]  /*0bb0*/  LOP3.LUT R7, R7, 0xfffffff8, RZ, 0xc0, !PT ;  /* 0xfffffff807077812 */ /* 0x000fc400078ec0ff */
[----:B------:R-:W-:Y:S01]  /*0bc0*/  LEA.HI R24, R9, R8, RZ, 0x2 ;  /* 0x0000000809187211 */ /* 0x000fe200078f10ff */
[----:B------:R-:W-:Y:S01]  /*0bd0*/  IMAD.SHL.U32 R8, R8, 0x2, RZ ;  /* 0x0000000208087824 */ /* 0x000fe200078e00ff */
[----:B------:R-:W-:Y:S01]  /*0be0*/  SHF.R.S32.HI R25, RZ, 0x1f, R10 ;  /* 0x0000001fff197819 */ /* 0x000fe2000001140a */
[----:B------:R-:W-:Y:S01]  /*0bf0*/  IMAD.IADD R144, R144, 0x1, -R7 ;  /* 0x0000000190907824 */ /* 0x000fe200078e0a07 */
[----:B------:R-:W-:Y:S01]  /*0c00*/  IADD3 R11, R147, 0xc, RZ ;  /* 0x0000000c930b7810 */ /* 0x000fe20007ffe0ff */
        /* <DEDUP_REMOVED lines=11> */
[----:B------:R-:W-:Y:S01]  /*0cc0*/  LEA.HI R9, R9, R8, RZ, 0x3 ;  /* 0x0000000809097211 */ /* 0x000fe200078f18ff */
[----:B------:R-:W-:Y:S01]  /*0cd0*/  IMAD.SHL.U32 R26, R26, 0x10, RZ ;  /* 0x000000101a1a7824 */ /* 0x000fe200078e00ff */
[----:B------:R-:W-:Y:S02]  /*0ce0*/  SHF.R.S32.HI R11, RZ, 0x1f, R10 ;  /* 0x0000001fff0b7819 */ /* 0x000fe4000001140a */
[----:B------:R-:W-:Y:S02]  /*0cf0*/  LOP3.LUT R7, R7, 0xfffffff8, RZ, 0xc0, !PT ;  /* 0xfffffff807077812 */ /* 0x000fe400078ec0ff */
[----:B------:R-:W-:Y:S02]  /*0d00*/  LOP3.LUT R9, R9, 0xfffffff8, RZ, 0xc0, !PT ;  /* 0xfffffff809097812 */ /* 0x000fe400078ec0ff */
[----:B------:R-:W-:Y:S01]  /*0d10*/  LEA.HI R11, R11, R10, RZ, 0x3 ;  /* 0x0000000a0b0b7211 */ /* 0x000fe200078f18ff */
[----:B------:R-:W-:Y:S01]  /*0d20*/  IMAD.IADD R142, R142, 0x1, -R7 ;  /* 0x000000018e8e7824 */ /* 0x000fe200078e0a07 */
[----:B------:R-:W-:Y:S01]  /*0d30*/  IADD3 R7, R147, 0x10, RZ ;  /* 0x0000001093077810 */ /* 0x000fe20007ffe0ff */
[----:B------:R-:W-:Y:S01]  /*0d40*/  IMAD.IADD R143, R8, 0x1, -R9 ;  /* 0x00000001088f7824 */ /* 0x000fe200078e0a09 */
[----:B------:R-:W-:-:S02]  /*0d50*/  LOP3.LUT R11, R11, 0xfffffff8, RZ, 0xc0, !PT ;  /* 0xfffffff80b0b7812 */ /* 0x000fc400078ec0ff */
[C---:B------:R-:W-:Y:S02]  /*0d60*/  IADD3 R9, R147.reuse, 0x14, RZ ;  /* 0x0000001493097810 */ /* 0x040fe40007ffe0ff */
[----:B------:R-:W-:Y:S01]  /*0d70*/  SHF.R.S32.HI R8, RZ, 0x1f, R7 ;  /* 0x0000001fff087819 */ /* 0x000fe20000011407 */
[----:B------:R-:W-:Y:S01]  /*0d80*/  IMAD.IADD R141, R10, 0x1, -R11 ;  /* 0x000000010a8d7824 */ /* 0x000fe200078e0a0b */
[----:B------:R-:W-:Y:S02]  /*0d90*/  SHF.R.S32.HI R28, RZ, 0x1f, R9 ;  /* 0x0000001fff1c7819 */ /* 0x000fe40000011409 */
[----:B------:R-:W-:Y:S02]  /*0da0*/  IADD3 R10, R147, 0x18, RZ ;  /* 0x00000018930a7810 */ /* 0x000fe40007ffe0ff */
        /* <DEDUP_REMOVED lines=8> */
[----:B------:R-:W-:Y:S01]  /*0e30*/  LEA.HI R29, R29, R10, RZ, 0x2 ;  /* 0x0000000a1d1d7211 */ /* 0x000fe200078f10ff */
[----:B------:R-:W-:Y:S01]  /*0e40*/  IMAD.SHL.U32 R28, R28, 0x10, RZ ;  /* 0x000000101c1c7824 */ /* 0x000fe200078e00ff */
[----:B------:R-:W-:-:S02]  /*0e50*/  SHF.R.S32.HI R30, RZ, 0x1f, R11 ;  /* 0x0000001fff1e7819 */ /* 0x000fc4000001140b */
[----:B------:R-:W-:Y:S01]  /*0e60*/  SHF.R.S32.HI R8, RZ, 0x1f, R7 ;  /* 0x0000001fff087819 */ /* 0x000fe20000011407 */
[----:B------:R-:W-:Y:S01]  /*0e70*/  IMAD.SHL.U32 R29, R29, 0x10, RZ ;  /* 0x000000101d1d7824 */ /* 0x000fe200078e00ff */
[----:B------:R-:W-:Y:S02]  /*0e80*/  SHF.R.S32.HI R10, RZ, 0x1f, R9 ;  /* 0x0000001fff0a7819 */ /* 0x000fe40000011409 */
[----:B------:R-:W-:Y:S01]  /*0e90*/  LEA.HI R30, R30, R11, RZ, 0x2 ;  /* 0x0000000b1e1e7211 */ /* 0x000fe200078f10ff */
[----:B------:R-:W-:Y:S01]  /*0ea0*/  IMAD.SHL.U32 R11, R11, 0x2, RZ ;  /* 0x000000020b0b7824 */ /* 0x000fe200078e00ff */
[----:B------:R-:W-:Y:S02]  /*0eb0*/  LEA.HI R8, R8, R7, RZ, 0x3 ;  /* 0x0000000708087211 */ /* 0x000fe400078f18ff */
[----:B------:R-:W-:Y:S01]  /*0ec0*/  LEA.HI R10, R10, R9, RZ, 0x3 ;  /* 0x000000090a0a7211 */ /* 0x000fe200078f18ff */
[----:B------:R-:W-:Y:S01]  /*0ed0*/  IMAD.SHL.U32 R30, R30, 0x10, RZ ;  /* 0x000000101e1e7824 */ /* 0x000fe200078e00ff */
[----:B------:R-:W-:-:S02]  /*0ee0*/  LOP3.LUT R8, R8, 0xfffffff8, RZ, 0xc0, !PT ;  /* 0xfffffff808087812 */ /* 0x000fc400078ec0ff */
[----:B------:R-:W-:Y:S02]  /*0ef0*/  LOP3.LUT R10, R10, 0xfffffff8, RZ, 0xc0, !PT ;  /* 0xfffffff80a0a7812 */ /* 0x000fe400078ec0ff */
[----:B------:R-:W-:Y:S01]  /*0f00*/  SHF.R.S32.HI R14, RZ, 0x1f, R11 ;  /* 0x0000001fff0e7819 */ /* 0x000fe2000001140b */
[----:B------:R-:W-:Y:S01]  /*0f10*/  IMAD.IADD R137, R7, 0x1, -R8 ;  /* 0x0000000107897824 */ /* 0x000fe200078e0a08 */
[----:B------:R-:W-:Y:S01]  /*0f20*/  IADD3 R7, R147, 0x20, RZ ;  /* 0x0000002093077810 */ /* 0x000fe20007ffe0ff */
[----:B------:R-:W-:Y:S01]  /*0f30*/  IMAD.IADD R135, R9, 0x1, -R10 ;  /* 0x0000000109877824 */ /* 0x000fe200078e0a0a */
[----:B------:R-:W-:Y:S02]  /*0f40*/  LEA.HI R14, R14, R11, RZ, 0x3 ;  /* 0x0000000b0e0e7211 */ /* 0x000fe400078f18ff */
[----:B------:R-:W-:Y:S02]  /*0f50*/  IADD3 R9, R147, 0x24, RZ ;  /* 0x0000002493097810 */ /* 0x000fe40007ffe0ff */
[----:B------:R-:W-:-:S02]  /*0f60*/  LOP3.LUT R14, R14, 0xfffffff8, RZ, 0xc0, !PT ;  /* 0xfffffff80e0e7812 */ /* 0x000fc400078ec0ff */
[----:B------:R-:W-:Y:S02]  /*0f70*/  SHF.R.S32.HI R8, RZ, 0x1f, R7 ;  /* 0x0000001fff087819 */ /* 0x000fe40000011407 */
        /* <DEDUP_REMOVED lines=14> */
[----:B------:R-:W-:-:S02]  /*1060*/  LOP3.LUT R12, R12, 0xfffffff8, RZ, 0xc0, !PT ;  /* 0xfffffff80c0c7812 */ /* 0x000fc400078ec0ff */
[----:B------:R-:W-:Y:S02]  /*1070*/  LEA.HI R33, R33, R10, RZ, 0x2 ;  /* 0x0000000a21217211 */ /* 0x000fe400078f10ff */
[----:B------:R-:W-:Y:S01]  /*1080*/  SHF.R.S32.HI R34, RZ, 0x1f, R11 ;  /* 0x0000001fff227819 */ /* 0x000fe2000001140b */
[----:B------:R-:W-:Y:S01]  /*1090*/  IMAD.IADD R139, R139, 0x1, -R12 ;  /* 0x000000018b8b7824 */ /* 0x000fe200078e0a0c */
[----:B------:R-:W-:Y:S01]  /*10a0*/  SHF.R.S32.HI R8, RZ, 0x1f, R7 ;  /* 0x0000001fff087819 */ /* 0x000fe20000011407 */
[----:B------:R-:W-:Y:S01]  /*10b0*/  IMAD.SHL.U32 R33, R33, 0x10, RZ ;  /* 0x0000001021217824 */ /* 0x000fe200078e00ff */
[----:B------:R-:W-:Y:S02]  /*10c0*/  SHF.R.S32.HI R10, RZ, 0x1f, R9 ;  /* 0x0000001fff0a7819 */ /* 0x000fe40000011409 */
[----:B------:R-:W-:Y:S01]  /*10d0*/  LEA.HI R34, R34, R11, RZ, 0x2 ;  /* 0x0000000b22227211 */ /* 0x000fe200078f10ff */
[----:B------:R-:W-:Y:S01]  /*10e0*/  IMAD.SHL.U32 R11, R11, 0x2, RZ ;  /* 0x000000020b0b7824 */ /* 0x000fe200078e00ff */
[----:B------:R-:W-:-:S02]  /*10f0*/  LEA.HI R8, R8, R7, RZ, 0x3 ;  /* 0x0000000708087211 */ /* 0x000fc400078f18ff */
[----:B------:R-:W-:Y:S01]  /*1100*/  LEA.HI R10, R10, R9, RZ, 0x3 ;  /* 0x000000090a0a7211 */ /* 0x000fe200078f18ff */
[----:B------:R-:W-:Y:S01]  /*1110*/  IMAD.SHL.U32 R34, R34, 0x10, RZ ;  /* 0x0000001022227824 */ /* 0x000fe200078e00ff */
[----:B------:R-:W-:Y:S02]  /*1120*/  SHF.R.S32.HI R12, RZ, 0x1f, R133 ;  /* 0x0000001fff0c7819 */ /* 0x000fe40000011485 */
[----:B------:R-:W-:Y:S02]  /*1130*/  LOP3.LUT R8, R8, 0xfffffff8, RZ, 0xc0, !PT ;  /* 0xfffffff808087812 */ /* 0x000fe400078ec0ff */
[----:B------:R-:W-:Y:S02]  /*1140*/  LOP3.LUT R10, R10, 0xfffffff8, RZ, 0xc0, !PT ;  /* 0xfffffff80a0a7812 */ /* 0x000fe400078ec0ff */
[----:B------:R-:W-:Y:S01]  /*1150*/  LEA.HI R12, R12, R133, RZ, 0x3 ;  /* 0x000000850c0c7211 */ /* 0x000fe200078f18ff */
[----:B------:R-:W-:Y:S01]  /*1160*/  IMAD.IADD R129, R7, 0x1, -R8 ;  /* 0x0000000107817824 */ /* 0x000fe200078e0a08 */
[----:B------:R-:W-:Y:S01]  /*1170*/  SHF.R.S32.HI R14, RZ, 0x1f, R11 ;  /* 0x0000001fff0e7819 */ /* 0x000fe2000001140b */
[----:B------:R-:W-:Y:S01]  /*1180*/  IMAD.IADD R127, R9, 0x1, -R10 ;  /* 0x00000001097f7824 */ /* 0x000fe200078e0a0a */
[----:B------:R-:W-:-:S02]  /*1190*/  LOP3.LUT R12, R12, 0xfffffff8, RZ, 0xc0, !PT ;  /* 0xfffffff80c0c7812 */ /* 0x000fc400078ec0ff */
[----:B------:R-:W-:Y:S02]  /*11a0*/  LEA.HI R14, R14, R11, RZ, 0x3 ;  /* 0x0000000b0e0e7211 */ /* 0x000fe400078f18ff */
[----:B------:R-:W-:Y:S01]  /*11b0*/  IADD3 R7, R147, 0x30, RZ ;  /* 0x0000003093077810 */ /* 0x000fe20007ffe0ff */
[----:B------:R-:W-:Y:S01]  /*11c0*/  IMAD.IADD R133, R133, 0x1, -R12 ;  /* 0x0000000185857824 */ /* 0x000fe200078e0a0c */
[----:B------:R-:W-:Y:S02]  /*11d0*/  IADD3 R9, R147, 0x34, RZ ;  /* 0x0000003493097810 */ /* 0x000fe40007ffe0ff */
[----:B------:R-:W-:Y:S02]  /*11e0*/  LOP3.LUT R14, R14, 0xfffffff8, RZ, 0xc0, !PT ;  /* 0xfffffff80e0e7812 */ /* 0x000fe400078ec0ff */
[----:B------:R-:W-:Y:S02]  /*11f0*/  SHF.R.S32.HI R8, RZ, 0x1f, R7 ;  /* 0x0000001fff087819 */ /* 0x000fe40000011407 */
[----:B------:R-:W-:Y:S01]  /*1200*/  SHF.R.S32.HI R36, RZ, 0x1f, R9 ;  /* 0x0000001fff247819 */ /* 0x000fe20000011409 */
[----:B------:R-:W-:Y:S01]  /*1210*/  IMAD.IADD R123, R11, 0x1, -R14 ;  /* 0x000000010b7b7824 */ /* 0x000fe200078e0a0e */
[----:B------:R-:W-:-:S02]  /*1220*/  SHF.R.S32.HI R12, RZ, 0x1f, R125 ;  /* 0x0000001fff0c7819 */ /* 0x000fc4000001147d */
        /* <DEDUP_REMOVED lines=39> */
[----:B------:R-:W-:-:S02]  /*14a0*/  IADD3 R10, R147, 0x48, RZ ;  /* 0x00000048930a7810 */ /* 0x000fc40007ffe0ff */
        /* <DEDUP_REMOVED lines=23> */
[----:B------:R-:W-:Y:S01]  /*1620*/  LOP3.LUT R12, R12, 0xfffffff8, RZ, 0xc0, !PT ;  /* 0xfffffff80c0c7812 */ /* 0x000fe200078ec0ff */
[----:B------:R-:W-:Y:S01]  /*1630*/  IMAD.IADD R113, R7, 0x1, -R8 ;  /* 0x0000000107717824 */ /* 0x000fe200078e0a08 */
[----:B------:R-:W-:Y:S01]  /*1640*/  SHF.R.S32.HI R14, RZ, 0x1f, R13 ;  /* 0x0000001fff0e7819 */ /* 0x000fe2000001140d */
[----:B------:R-:W-:Y:S01]  /*1650*/  IMAD.IADD R111, R9, 0x1, -R10 ;  /* 0x00000001096f7824 */ /* 0x000fe200078e0a0a */
[----:B------:R-:W-:Y:S01]  /*1660*/  IADD3 R9, R147, 0x50, RZ ;  /* 0x0000005093097810 */ /* 0x000fe20007ffe0ff */
[----:B------:R-:W-:Y:S01]  /*1670*/  IMAD.IADD R7, R11, 0x1, -R12 ;  /* 0x000000010b077824 */ /* 0x000fe200078e0a0c */
[----:B------:R-:W-:-:S02]  /*1680*/  IADD3 R11, R147, 0x54, RZ ;  /* 0x00000054930b7810 */ /* 0x000fc40007ffe0ff */
[----:B------:R-:W-:Y:S02]  /*1690*/  LEA.HI R14, R14, R13, RZ, 0x3 ;  /* 0x0000000d0e0e7211 */ /* 0x000fe400078f18ff */
[----:B------:R-:W-:Y:S02]  /*16a0*/  SHF.R.S32.HI R10, RZ, 0x1f, R9 ;  /* 0x0000001fff0a7819 */ /* 0x000fe40000011409 */
[----:B------:R-:W-:Y:S02]  /*16b0*/  SHF.R.S32.HI R44, RZ, 0x1f, R11 ;  /* 0x0000001fff2c7819 */ /* 0x000fe4000001140b */
[----:B------:R-:W-:Y:S02]  /*16c0*/  LOP3.LUT R8, R14, 0xfffffff8, RZ, 0xc0, !PT ;  /* 0xfffffff80e087812 */ /* 0x000fe400078ec0ff */
[C---:B------:R-:W-:Y:S02]  /*16d0*/  IADD3 R12, R147.reuse, 0x58, RZ ;  /* 0x00000058930c7810 */ /* 0x040fe40007ffe0ff */
        /* <DEDUP_REMOVED lines=15> */
[----:B------:R-:W-:Y:S01]  /*17d0*/  SHF.R.S32.HI R12, RZ, 0x1f, R11 ;  /* 0x0000001fff0c7819 */ /* 0x000fe2000001140b */
[----:B------:R-:W-:Y:S01]  /*17e0*/  IMAD.SHL.U32 R45, R45, 0x10, RZ ;  /* 0x000000102d2d7824 */ /* 0x000fe200078e00ff */
[----:B------:R-:W-:Y:S01]  /*17f0*/  SHF.R.S32.HI R14, RZ, 0x1f, R13 ;  /* 0x0000001fff0e7819 */ /* 0x000fe2000001140d */
[----:B------:R-:W-:Y:S01]  /*1800*/  IMAD.SHL.U32 R46, R46, 0x10, RZ ;  /* 0x000000102e2e7824 */ /* 0x000fe200078e00ff */
[----:B------:R-:W-:Y:S02]  /*1810*/  LEA.HI R10, R10, R9, RZ, 0x3 ;  /* 0x000000090a0a7211 */ /* 0x000fe400078f18ff */
[----:B------:R-:W-:Y:S02]  /*1820*/  LEA.HI R12, R12, R11, RZ, 0x3 ;  /* 0x0000000b0c0c7211 */ /* 0x000fe400078f18ff */
[----:B------:R-:W-:-:S02]  /*1830*/  SHF.R.S32.HI R16, RZ, 0x1f, R15 ;  /* 0x0000001fff107819 */ /* 0x000fc4000001140f */
[----:B------:R-:W-:Y:S02]  /*1840*/  LEA.HI R14, R14, R13, RZ, 0x3 ;  /* 0x0000000d0e0e7211 */ /* 0x000fe400078f18ff */
[----:B------:R-:W-:Y:S02]  /*1850*/  LOP3.LUT R10, R10, 0xfffffff8, RZ, 0xc0, !PT ;  /* 0xfffffff80a0a7812 */ /* 0x000fe400078ec0ff */
[----:B------:R-:W-:Y:S02]  /*1860*/  LOP3.LUT R12, R12, 0xfffffff8, RZ, 0xc0, !PT ;  /* 0xfffffff80c0c7812 */ /* 0x000fe400078ec0ff */
[----:B------:R-:W-:Y:S01]  /*1870*/  LEA.HI R16, R16, R15, RZ, 0x3 ;  /* 0x0000000f10107211 */ /* 0x000fe200078f18ff */
[----:B------:R-:W-:Y:S01]  /*1880*/  IMAD.IADD R9, R9, 0x1, -R10 ;  /* 0x0000000109097824 */ /* 0x000fe200078e0a0a */
[----:B------:R-:W-:Y:S01]  /*1890*/  LOP3.LUT R14, R14, 0xfffffff8, RZ, 0xc0, !PT ;  /* 0xfffffff80e0e7812 */ /* 0x000fe200078ec0ff */
[----:B------:R-:W-:Y:S01]  /*18a0*/  IMAD.IADD R10, R11, 0x1, -R12 ;  /* 0x000000010b0a7824 */ /* 0x000fe200078e0a0c */
[----:B------:R-:W-:-:S02]  /*18b0*/  IADD3 R17, R147, 0x60, RZ ;  /* 0x0000006093117810 */ /* 0x000fc40007ffe0ff */
[----:B------:R-:W-:Y:S01]  /*18c0*/  LOP3.LUT R12, R16, 0xfffffff8, RZ, 0xc0, !PT ;  /* 0xfffffff8100c7812 */ /* 0x000fe200078ec0ff */
[----:B------:R-:W-:Y:S01]  /*18d0*/  IMAD.IADD R11, R13, 0x1, -R14 ;  /* 0x000000010d0b7824 */ /* 0x000fe200078e0a0e */
[----:B------:R-:W-:Y:S01]  /*18e0*/  IADD3 R16, R147, 0x64, RZ ;  /* 0x0000006493107810 */ /* 0x000fe20007ffe0ff */
[----:B------:R-:W-:Y:S01]  /*18f0*/  IMAD.SHL.U32 R13, R17, 0x2, RZ ;  /* 0x00000002110d7824 */ /* 0x000fe200078e00ff */
[----:B------:R-:W-:Y:S01]  /*1900*/  SHF.R.S32.HI R14, RZ, 0x1f, R17 ;  /* 0x0000001fff0e7819 */ /* 0x000fe20000011411 */
[----:B------:R-:W-:Y:S01]  /*1910*/  IMAD.IADD R12, R15, 0x1, -R12 ;  /* 0x000000010f0c7824 */ /* 0x000fe200078e0a0c */
[----:B------:R-:W-:Y:S02]  /*1920*/  IADD3 R18, R147, 0x68, RZ ;  /* 0x0000006893127810 */ /* 0x000fe40007ffe0ff */
[----:B------:R-:W-:Y:S02]  /*1930*/  SHF.R.S32.HI R15, RZ, 0x1f, R16 ;  /* 0x0000001fff0f7819 */ /* 0x000fe40000011410 */
[----:B------:R-:W-:-:S02]  /*1940*/  LEA.HI R47, R14, R17, RZ, 0x2 ;  /* 0x000000110e2f7211 */ /* 0x000fc400078f10ff */
[----:B------:R-:W-:Y:S02]  /*1950*/  SHF.R.S32.HI R17, RZ, 0x1f, R18 ;  /* 0x0000001fff117819 */ /* 0x000fe40000011412 */
[----:B------:R-:W-:Y:S01]  /*1960*/  IADD3 R19, R147, 0x6c, RZ ;  /* 0x0000006c93137810 */ /* 0x000fe20007ffe0ff */
[----:B------:R-:W-:Y:S01]  /*1970*/  IMAD.SHL.U32 R47, R47, 0x10, RZ ;  /* 0x000000102f2f7824 */ /* 0x000fe200078e00ff */
[----:B------:R-:W-:Y:S01]  /*1980*/  LEA.HI R48, R15, R16, RZ, 0x2 ;  /* 0x000000100f307211 */ /* 0x000fe200078f10ff */
[----:B------:R-:W-:Y:S01]  /*1990*/  IMAD.SHL.U32 R16, R16, 0x2, RZ ;  /* 0x0000000210107824 */ /* 0x000fe200078e00ff */
[----:B------:R-:W-:Y:S02]  /*19a0*/  SHF.R.S32.HI R14, RZ, 0x1f, R13 ;  /* 0x0000001fff0e7819 */ /* 0x000fe4000001140d */
        /* <DEDUP_REMOVED lines=14> */
[----:B------:R-:W-:Y:S01]  /*1a90*/  IMAD.IADD R13, R13, 0x1, -R14 ;  /* 0x000000010d0d7824 */ /* 0x000fe200078e0a0e */
[----:B------:R-:W-:-:S02]  /*1aa0*/  SHF.R.S32.HI R14, RZ, 0x1f, R19 ;  /* 0x0000001fff0e7819 */ /* 0x000fc40000011413 */
[----:B------:R-:W-:Y:S02]  /*1ab0*/  LOP3.LUT R15, R15, 0xfffffff8, RZ, 0xc0, !PT ;  /* 0xfffffff80f0f7812 */ /* 0x000fe400078ec0ff */
[----:B------:R-:W-:Y:S02]  /*1ac0*/  IADD3 R21, R147, 0x70, RZ ;  /* 0x0000007093157810 */ /* 0x000fe40007ffe0ff */
[----:B------:R-:W-:Y:S02]  /*1ad0*/  LOP3.LUT R17, R17, 0xfffffff8, RZ, 0xc0, !PT ;  /* 0xfffffff811117812 */ /* 0x000fe400078ec0ff */
[----:B------:R-:W-:Y:S01]  /*1ae0*/  LEA.HI R20, R14, R19, RZ, 0x3 ;  /* 0x000000130e147211 */ /* 0x000fe200078f18ff */
[----:B------:R-:W-:Y:S01]  /*1af0*/  IMAD.IADD R14, R16, 0x1, -R15 ;  /* 0x00000001100e7824 */ /* 0x000fe200078e0a0f */
[----:B------:R-:W-:Y:S01]  /*1b00*/  SHF.R.S32.HI R22, RZ, 0x1f, R21 ;  /* 0x0000001fff167819 */ /* 0x000fe20000011415 */
[----:B------:R-:W-:Y:S01]  /*1b10*/  IMAD.IADD R15, R18, 0x1, -R17 ;  /* 0x00000001120f7824 */ /* 0x000fe200078e0a11 */
[----:B------:R-:W-:Y:S01]  /*1b20*/  LOP3.LUT R16, R20, 0xfffffff8, RZ, 0xc0, !PT ;  /* 0xfffffff814107812 */ /* 0x000fe200078ec0ff */
[----:B------:R-:W-:Y:S01]  /*1b30*/  IMAD.SHL.U32 R17, R21, 0x2, RZ ;  /* 0x0000000215117824 */ /* 0x000fe200078e00ff */
[----:B------:R-:W-:-:S02]  /*1b40*/  LEA.HI R51, R22, R21, RZ, 0x2 ;  /* 0x0000001516337211 */ /* 0x000fc400078f10ff */
[----:B------:R-:W-:Y:S01]  /*1b50*/  IADD3 R21, R147, 0x78, RZ ;  /* 0x0000007893157810 */ /* 0x000fe20007ffe0ff */
[----:B------:R-:W-:Y:S01]  /*1b60*/  IMAD.IADD R16, R19, 0x1, -R16 ;  /* 0x0000000113107824 */ /* 0x000fe200078e0a10 */
[----:B------:R-:W-:Y:S01]  /*1b70*/  IADD3 R20, R147, 0x74, RZ ;  /* 0x0000007493147810 */ /* 0x000fe20007ffe0ff */
[----:B------:R-:W-:Y:S01]  /*1b80*/  IMAD.SHL.U32 R51, R51, 0x10, RZ ;  /* 0x0000001033337824 */ /* 0x000fe200078e00ff */
[----:B------:R-:W-:Y:S02]  /*1b90*/  SHF.R.S32.HI R18, RZ, 0x1f, R17 ;  /* 0x0000001fff127819 */ /* 0x000fe40000011411 */
[----:B------:R-:W-:Y:S02]  /*1ba0*/  SHF.R.S32.HI R22, RZ, 0x1f, R21 ;  /* 0x0000001fff167819 */ /* 0x000fe40000011415 */
[----:B------:R-:W-:Y:S02]  /*1bb0*/  SHF.R.S32.HI R19, RZ, 0x1f, R20 ;  /* 0x0000001fff137819 */ /* 0x000fe40000011414 */
[----:B------:R-:W-:-:S02]  /*1bc0*/  IADD3 R23, R147, 0x7c, RZ ;  /* 0x0000007c93177810 */ /* 0x000fc40007ffe0ff */
[----:B------:R-:W-:Y:S02]  /*1bd0*/  LEA.HI R18, R18, R17, RZ, 0x3 ;  /* 0x0000001112127211 */ /* 0x000fe400078f18ff */
[----:B------:R-:W-:Y:S01]  /*1be0*/  LEA.HI R53, R22, R21, RZ, 0x2 ;  /* 0x0000001516357211 */ /* 0x000fe200078f10ff */
[----:B------:R-:W-:Y:S01]  /*1bf0*/  IMAD.SHL.U32 R22, R21, 0x2, RZ ;  /* 0x0000000215167824 */ /* 0x000fe200078e00ff */
[----:B------:R-:W-:Y:S01]  /*1c00*/  LEA.HI R52, R19, R20, RZ, 0x2 ;  /* 0x0000001413347211 */ /* 0x000fe200078f10ff */
[----:B------:R-:W-:Y:S01]  /*1c10*/  IMAD.SHL.U32 R20, R20, 0x2, RZ ;  /* 0x0000000214147824 */ /* 0x000fe200078e00ff */
[----:B------:R-:W-:Y:S01]  /*1c20*/  SHF.R.S32.HI R54, RZ, 0x1f, R23 ;  /* 0x0000001fff367819 */ /* 0x000fe20000011417 */
[----:B------:R-:W-:Y:S01]  /*1c30*/  IMAD R21, R5, c[0x0][0x1b0], RZ ;  /* 0x00006c0005157a24 */ /* 0x000fe200078e02ff */
[----:B------:R-:W-:Y:S01]  /*1c40*/  LOP3.LUT R18, R18, 0xfffffff8, RZ, 0xc0, !PT ;  /* 0xfffffff812127812 */ /* 0x000fe200078ec0ff */
[----:B------:R-:W-:Y:S01]  /*1c50*/  IMAD.SHL.U32 R55, R23, 0x2, RZ ;  /* 0x0000000217377824 */ /* 0x000fe200078e00ff */
[----:B------:R-:W-:Y:S01]  /*1c60*/  SHF.R.S32.HI R58, RZ, 0x1f, R156 ;  /* 0x0000001fff3a7819 */ /* 0x000fe2000001149c */
[----:B------:R-:W-:Y:S01]  /*1c70*/  IMAD.SHL.U32 R52, R52, 0x10, RZ ;  /* 0x0000001034347824 */ /* 0x000fe200078e00ff */
[----:B------:R-:W-:Y:S01]  /*1c80*/  LEA.HI R54, R54, R23, RZ, 0x2 ;  /* 0x0000001736367211 */ /* 0x000fe200078f10ff */
[----:B------:R-:W-:Y:S01]  /*1c90*/  IMAD.IADD R17, R17, 0x1, -R18 ;  /* 0x0000000111117824 */ /* 0x000fe200078e0a12 */
[----:B------:R-:W-:Y:S01]  /*1ca0*/  SHF.R.S32.HI R19, RZ, 0x1f, R20 ;  /* 0x0000001fff137819 */ /* 0x000fe20000011414 */
[----:B------:R-:W-:Y:S01]  /*1cb0*/  IMAD.SHL.U32 R53, R53, 0x10, RZ ;  /* 0x0000001035357824 */ /* 0x000fe200078e00ff */
[----:B------:R-:W-:Y:S01]  /*1cc0*/  IADD3 R156, P0, R21, R156, RZ ;  /* 0x0000009c159c7210 */ /* 0x000fe20007f1e0ff */
[----:B------:R-:W-:Y:S01]  /*1cd0*/  IMAD.SHL.U32 R54, R54, 0x10, RZ ;  /* 0x0000001036367824 */ /* 0x000fe200078e00ff */
[----:B------:R-:W-:-:S02]  /*1ce0*/  SHF.R.S32.HI R23, RZ, 0x1f, R22 ;  /* 0x0000001fff177819 */ /* 0x000fc40000011416 */
[----:B------:R-:W-:Y:S02]  /*1cf0*/  SHF.R.S32.HI R18, RZ, 0x1f, R55 ;  /* 0x0000001fff127819 */ /* 0x000fe40000011437 */
[----:B------:R-:W-:Y:S02]  /*1d00*/  LEA.HI R19, R19, R20, RZ, 0x3 ;  /* 0x0000001413137211 */ /* 0x000fe400078f18ff */
[----:B------:R-:W-:Y:S02]  /*1d10*/  LEA.HI.X.SX32 R157, R21, R58, 0x1, P0 ;  /* 0x0000003a159d7211 */ /* 0x000fe400000f0eff */
[----:B------:R-:W-:Y:S02]  /*1d20*/  LEA.HI R23, R23, R22, RZ, 0x3 ;  /* 0x0000001617177211 */ /* 0x000fe400078f18ff */
[----:B------:R-:W-:Y:S02]  /*1d30*/  FSETP.NEU.FTZ.AND P0, PT, R154, RZ, PT ;  /* 0x000000ff9a00720b */ /* 0x000fe40003f1d000 */
        /* <DEDUP_REMOVED lines=106> */
[----:B------:R-:W-:Y:S02]  /*23e0*/  IMAD.MOV.U32 R145, RZ, RZ, -0x800001 ;  /* 0xff7fffffff917424 */ /* 0x000fe400078e00ff */
[----:B------:R-:W-:Y:S02]  /*23f0*/  IMAD.MOV.U32 R151, RZ, RZ, R149 ;  /* 0x000000ffff977224 */ /* 0x000fe400078e0095 */
.L_x_16119:
        /* <DEDUP_REMOVED lines=66> */
[----:B------:R-:W-:Y:S01]  /*2820*/  LEA R158, P1, R44, c[0x0][0x170], 0x1 ;  /* 0x00005c002c9e7a11 */ /* 0x000fe200078208ff */
[----:B------:R-:W-:-:S05]  /*2830*/  IMAD.X R41, R39, 0x1, R152, P0 ;  /* 0x0000000127297824 */ /* 0x000fca00000e0698 */
[----:B------:R-:W-:Y:S02]  /*2840*/  LEA.HI.X R159, R44, c[0x0][0x174], R41, 0x1, P1 ;  /* 0x00005d002c9f7a11 */ /* 0x000fe400008f0c29 */
[----:B------:R-:W1:Y:S04]  /*2850*/  LDS.128 R44, [R22] ;  /* 0x00000000162c7984 */ /* 0x000e680000000c00 */
[----:B------:R3:W4:Y:S01]  /*2860*/  LDG.E.CONSTANT R160, [R158.64] ;  /* 0x0000000a9ea07981 */ /* 0x000722000c1e9900 */
[----:B------:R-:W-:-:S04]  /*2870*/  IADD3 R41, P0, P1, R141, R154, R138 ;  /* 0x0000009a8d297210 */ /* 0x000fc8000791e08a */
[----:B------:R-:W-:Y:S02]  /*2880*/  LEA R40, P2, R41, c[0x0][0x170], 0x1 ;  /* 0x00005c0029287a11 */ /* 0x000fe400078408ff */
[----:B------:R-:W-:-:S04]  /*2890*/  IADD3.X R162, R80, R152, R49, P0, P1 ;  /* 0x0000009850a27210 */ /* 0x000fc800007e2431 */
[----:B------:R-:W-:-:S05]  /*28a0*/  LEA.HI.X R41, R41, c[0x0][0x174], R162, 0x1, P2 ;  /* 0x00005d0029297a11 */ /* 0x000fca00010f0ca2 */
[----:B------:R1:W5:Y:S01]  /*28b0*/  LDG.E.CONSTANT R153, [R40.64] ;  /* 0x0000000a28997981 */ /* 0x000362000c1e9900 */
[----:B0-----:R-:W-:-:S04]  /*28c0*/  IADD3 R43, P0, P1, R139, R154, R136 ;  /* 0x0000009a8b2b7210 */ /* 0x001fc8000791e088 */
[----:B------:R-:W-:Y:S02]  /*28d0*/  LEA R42, P2, R43, c[0x0][0x170], 0x1 ;  /* 0x00005c002b2a7a11 */ /* 0x000fe400078408ff */
[----:B---3--:R-:W-:-:S04]  /*28e0*/  IADD3.X R158, R81, R152, R50, P0, P1 ;  /* 0x00000098519e7210 */ /* 0x008fc800007e2432 */
[----:B------:R-:W-:-:S05]  /*28f0*/  LEA.HI.X R43, R43, c[0x0][0x174], R158, 0x1, P2 ;  /* 0x00005d002b2b7a11 */ /* 0x000fca00010f0c9e */
[----:B------:R0:W3:Y:S01]  /*2900*/  LDG.E.CONSTANT R162, [R42.64] ;  /* 0x0000000a2aa27981 */ /* 0x0000e2000c1e9900 */
[----:B-1----:R-:W-:Y:S02]  /*2910*/  PRMT R40, RZ, 0x5410, R45 ;  /* 0x00005410ff287816 */ /* 0x002fe4000000002d */
[----:B------:R-:W-:Y:S02]  /*2920*/  PRMT R163, RZ, 0x5410, R44 ;  /* 0x00005410ffa37816 */ /* 0x000fe4000000002c */
[----:B--2---:R-:W-:-:S05]  /*2930*/  PRMT R41, RZ, 0x5410, R155 ;  /* 0x00005410ff297816 */ /* 0x004fca000000009b */
[----:B------:R-:W-:Y:S01]  /*2940*/  FMUL.FTZ R161, R40, R41 ;  /* 0x0000002928a17220 */ /* 0x000fe20000410000 */
[----:B------:R-:W-:Y:S02]  /*2950*/  IADD3 R41, P0, P1, R137, R154, R134 ;  /* 0x0000009a89297210 */ /* 0x000fe4000791e086 */
[----:B----4-:R-:W-:Y:S02]  /*2960*/  PRMT R40, RZ, 0x5410, R160 ;  /* 0x00005410ff287816 */ /* 0x010fe400000000a0 */
[----:B------:R-:W-:-:S03]  /*2970*/  IADD3.X R158, R82, R152, R51, P0, P1 ;  /* 0x00000098529e7210 */ /* 0x000fc600007e2433 */
[----:B------:R-:W-:Y:S01]  /*2980*/  FFMA.FTZ R163, R163, R40, R161 ;  /* 0x00000028a3a37223 */ /* 0x000fe200000100a1 */
[----:B------:R-:W-:-:S04]  /*2990*/  LEA R40, P2, R41, c[0x0][0x170], 0x1 ;  /* 0x00005c0029287a11 */ /* 0x000fc800078408ff */
[----:B------:R-:W-:-:S05]  /*29a0*/  LEA.HI.X R41, R41, c[0x0][0x174], R158, 0x1, P2 ;  /* 0x00005d0029297a11 */ /* 0x000fca00010f0c9e */
[----:B------:R1:W2:Y:S02]  /*29b0*/  LDG.E.CONSTANT R161, [R40.64] ;  /* 0x0000000a28a17981 */ /* 0x0002a4000c1e9900 */
[----:B-1----:R-:W-:Y:S02]  /*29c0*/  PRMT R40, RZ, 0x7610, R155 ;  /* 0x00007610ff287816 */ /* 0x002fe4000000009b */
[----:B------:R-:W-:-:S04]  /*29d0*/  IADD3 R155, P0, P1, R135, R154, R132 ;  /* 0x0000009a879b7210 */ /* 0x000fc8000791e084 */
[----:B------:R-:W-:Y:S02]  /*29e0*/  LEA R158, P2, R155, c[0x0][0x170], 0x1 ;  /* 0x00005c009b9e7a11 */ /* 0x000fe400078408ff */
[----:B0-----:R-:W-:-:S04]  /*29f0*/  IADD3.X R42, R83, R152, R52, P0, P1 ;  /* 0x00000098532a7210 */ /* 0x001fc800007e2434 */
[----:B------:R-:W-:-:S05]  /*2a00*/  LEA.HI.X R159, R155, c[0x0][0x174], R42, 0x1, P2 ;  /* 0x00005d009b9f7a11 */ /* 0x000fca00010f0c2a */
[----:B------:R-:W4:Y:S01]  /*2a10*/  LDG.E.CONSTANT R155, [R158.64] ;  /* 0x0000000a9e9b7981 */ /* 0x000f22000c1e9900 */
[----:B------:R-:W-:Y:S02]  /*2a20*/  PRMT R45, RZ, 0x7610, R45 ;  /* 0x00007610ff2d7816 */ /* 0x000fe4000000002d */
[----:B------:R-:W-:Y:S02]  /*2a30*/  PRMT R44, RZ, 0x7610, R44 ;  /* 0x00007610ff2c7816 */ /* 0x000fe4000000002c */
[----:B------:R-:W-:Y:S01]  /*2a40*/  PRMT R41, RZ, 0x7610, R160 ;  /* 0x00007610ff297816 */ /* 0x000fe200000000a0 */
[----:B------:R-:W-:Y:S01]  /*2a50*/  FMUL.FTZ R45, R45, R40 ;  /* 0x000000282d2d7220 */ /* 0x000fe20000410000 */
        /* <DEDUP_REMOVED lines=9> */
[--C-:B---3--:R-:W-:Y:S02]  /*2af0*/  PRMT R45, RZ, 0x5410, R162.reuse ;  /* 0x00005410ff2d7816 */ /* 0x108fe400000000a2 */
[----:B------:R-:W-:Y:S02]  /*2b00*/  PRMT R47, RZ, 0x7610, R47 ;  /* 0x00007610ff2f7816 */ /* 0x000fe4000000002f */
[----:B------:R-:W-:Y:S01]  /*2b10*/  PRMT R162, RZ, 0x7610, R162 ;  /* 0x00007610ffa27816 */ /* 0x000fe200000000a2 */
[----:B------:R-:W-:-:S04]  /*2b20*/  FFMA.FTZ R45, R46, R45, R163 ;  /* 0x0000002d2e2d7223 */ /* 0x000fc800000100a3 */
        /* <DEDUP_REMOVED lines=10> */
[----:B0-----:R-:W-:Y:S02]  /*2bd0*/  PRMT R45, RZ, 0x7610, R40 ;  /* 0x00007610ff2d7816 */ /* 0x001fe40000000028 */
[----:B------:R-:W-:-:S04]  /*2be0*/  IADD3 R40, P0, P1, R131, R154, R128 ;  /* 0x0000009a83287210 */ /* 0x000fc8000791e080 */
[C---:B------:R-:W-:Y:S02]  /*2bf0*/  LEA R46, P2, R40.reuse, c[0x0][0x170], 0x1 ;  /* 0x00005c00282e7a11 */ /* 0x040fe400078408ff */
[----:B------:R-:W-:Y:S01]  /*2c00*/  IADD3.X R47, R85, R152, R54, P0, P1 ;  /* 0x00000098552f7210 */ /* 0x000fe200007e2436 */
[----:B------:R-:W-:Y:S01]  /*2c10*/  FFMA.FTZ R162, R45, R161, R162 ;  /* 0x000000a12da27223 */ /* 0x000fe200000100a2 */
[----:B----4-:R-:W-:Y:S02]  /*2c20*/  PRMT R163, RZ, 0x5410, R155 ;  /* 0x00005410ffa37816 */ /* 0x010fe4000000009b */
[----:B------:R-:W-:Y:S02]  /*2c30*/  LEA.HI.X R47, R40, c[0x0][0x174], R47, 0x1, P2 ;  /* 0x00005d00282f7a11 */ /* 0x000fe400010f0c2f */
[----:B------:R-:W-:Y:S02]  /*2c40*/  PRMT R40, RZ, 0x5410, R41 ;  /* 0x00005410ff287816 */ /* 0x000fe40000000029 */
[----:B------:R-:W-:-:S03]  /*2c50*/  IADD3 R45, P0, P1, R129, R154, R126 ;  /* 0x0000009a812d7210 */ /* 0x000fc6000791e07e */
[----:B------:R-:W-:Y:S01]  /*2c60*/  FFMA.FTZ R163, R40, R163, R153 ;  /* 0x000000a328a37223 */ /* 0x000fe20000010099 */
[----:B------:R-:W-:Y:S01]  /*2c70*/  LEA R44, P2, R45, c[0x0][0x170], 0x1 ;  /* 0x00005c002d2c7a11 */ /* 0x000fe200078408ff */
[----:B------:R0:W3:Y:S01]  /*2c80*/  LDG.E.CONSTANT R40, [R46.64] ;  /* 0x0000000a2e287981 */ /* 0x0000e2000c1e9900 */
[----:B------:R-:W-:-:S04]  /*2c90*/  IADD3.X R158, R86, R152, R55, P0, P1 ;  /* 0x00000098569e7210 */ /* 0x000fc800007e2437 */
[----:B------:R-:W-:-:S05]  /*2ca0*/  LEA.HI.X R45, R45, c[0x0][0x174], R158, 0x1, P2 ;  /* 0x00005d002d2d7a11 */ /* 0x000fca00010f0c9e */
[----:B------:R1:W4:Y:S01]  /*2cb0*/  LDG.E.CONSTANT R161, [R44.64] ;  /* 0x0000000a2ca17981 */ /* 0x000322000c1e9900 */
[----:B------:R-:W-:-:S04]  /*2cc0*/  IADD3 R153, P0, P1, R127, R154, R124 ;  /* 0x0000009a7f997210 */ /* 0x000fc8000791e07c */
[----:B------:R-:W-:Y:S02]  /*2cd0*/  LEA R158, P2, R153, c[0x0][0x170], 0x1 ;  /* 0x00005c00999e7a11 */ /* 0x000fe400078408ff */
[----:B------:R-:W-:-:S04]  /*2ce0*/  IADD3.X R164, R87, R152, R56, P0, P1 ;  /* 0x0000009857a47210 */ /* 0x000fc800007e2438 */
[----:B------:R-:W-:-:S05]  /*2cf0*/  LEA.HI.X R159, R153, c[0x0][0x174], R164, 0x1, P2 ;  /* 0x00005d00999f7a11 */ /* 0x000fca00010f0ca4 */
[----:B------:R-:W5:Y:S01]  /*2d00*/  LDG.E.CONSTANT R153, [R158.64] ;  /* 0x0000000a9e997981 */ /* 0x000f62000c1e9900 */
[--C-:B-1----:R-:W-:Y:S02]  /*2d10*/  PRMT R44, RZ, 0x5410, R42.reuse ;  /* 0x00005410ff2c7816 */ /* 0x102fe4000000002a */
[----:B------:R-:W-:Y:S02]  /*2d20*/  PRMT R41, RZ, 0x7610, R41 ;  /* 0x00007610ff297816 */ /* 0x000fe40000000029 */
[----:B------:R-:W-:Y:S02]  /*2d30*/  PRMT R155, RZ, 0x7610, R155 ;  /* 0x00007610ff9b7816 */ /* 0x000fe4000000009b */
[----:B------:R-:W-:-:S03]  /*2d40*/  PRMT R42, RZ, 0x7610, R42 ;  /* 0x00007610ff2a7816 */ /* 0x000fc6000000002a */
[----:B------:R-:W-:Y:S01]  /*2d50*/  FFMA.FTZ R41, R41, R155, R162 ;  /* 0x0000009b29297223 */ /* 0x000fe200000100a2 */
[----:B------:R-:W-:Y:S02]  /*2d60*/  PRMT R162, RZ, 0x7610, R43 ;  /* 0x00007610ffa27816 */ /* 0x000fe4000000002b */
[----:B--2---:R-:W-:-:S05]  /*2d70*/  PRMT R45, RZ, 0x5410, R160 ;  /* 0x00005410ff2d7816 */ /* 0x004fca00000000a0 */
[----:B------:R-:W-:Y:S02]  /*2d80*/  FFMA.FTZ R163, R44, R45, R163 ;  /* 0x0000002d2ca37223 */ /* 0x000fe400000100a3 */
[----:B0-----:R-:W0:Y:S01]  /*2d90*/  LDS.128 R44, [R22+0x20] ;  /* 0x00002000162c7984 */ /* 0x001e220000000c00 */
[----:B------:R-:W-:-:S05]  /*2da0*/  PRMT R160, RZ, 0x7610, R160 ;  /* 0x00007610ffa07816 */ /* 0x000fca00000000a0 */
[----:B------:R-:W-:Y:S01]  /*2db0*/  FFMA.FTZ R41, R42, R160, R41 ;  /* 0x000000a02a297223 */ /* 0x000fe20000010029 */
[----:B------:R-:W-:Y:S02]  /*2dc0*/  PRMT R42, RZ, 0x5410, R43 ;  /* 0x00005410ff2a7816 */ /* 0x000fe4000000002b */
        /* <DEDUP_REMOVED lines=11> */
[----:B------:R0:W2:Y:S01]  /*2e80*/  LDG.E.CONSTANT R160, [R40.64] ;  /* 0x0000000a28a07981 */ /* 0x0000a2000c1e9900 */
[----:B------:R-:W-:Y:S02]  /*2e90*/  IADD3 R43, P0, P1, R123, R154, R120 ;  /* 0x0000009a7b2b7210 */ /* 0x000fe4000791e078 */
[----:B------:R-:W-:Y:S02]  /*2ea0*/  PRMT R161, RZ, 0x7610, R161 ;  /* 0x00007610ffa17816 */ /* 0x000fe400000000a1 */
[----:B------:R-:W-:Y:S02]  /*2eb0*/  LEA R42, P2, R43, c[0x0][0x170], 0x1 ;  /* 0x00005c002b2a7a11 */ /* 0x000fe400078408ff */
[----:B0-----:R-:W-:Y:S02]  /*2ec0*/  PRMT R41, RZ, 0x7610, R44 ;  /* 0x00007610ff297816 */ /* 0x001fe4000000002c */
[----:B------:R-:W-:Y:S02]  /*2ed0*/  IADD3.X R44, R89, R152, R58, P0, P1 ;  /* 0x00000098592c7210 */ /* 0x000fe400007e243a */
[----:B------:R-:W-:Y:S01]  /*2ee0*/  PRMT R40, RZ, 0x5410, R45 ;  /* 0x00005410ff287816 */ /* 0x000fe2000000002d */
[----:B------:R-:W-:Y:S01]  /*2ef0*/  FFMA.FTZ R162, R41, R161, R162 ;  /* 0x000000a129a27223 */ /* 0x000fe200000100a2 */
[----:B-----5:R-:W-:-:S02]  /*2f00*/  PRMT R163, RZ, 0x5410, R153 ;  /* 0x00005410ffa37816 */ /* 0x020fc40000000099 */
[----:B------:R-:W-:Y:S02]  /*2f10*/  IADD3 R41, P0, P1, R121, R154, R118 ;  /* 0x0000009a79297210 */ /* 0x000fe4000791e076 */
[----:B------:R-:W-:Y:S01]  /*2f20*/  LEA.HI.X R43, R43, c[0x0][0x174], R44, 0x1, P2 ;  /* 0x00005d002b2b7a11 */ /* 0x000fe200010f0c2c */
[----:B------:R-:W-:Y:S01]  /*2f30*/  FFMA.FTZ R163, R40, R163, R155 ;  /* 0x000000a328a37223 */ /* 0x000fe2000001009b */
[C---:B------:R-:W-:Y:S02]  /*2f40*/  LEA R40, P2, R41.reuse, c[0x0][0x170], 0x1 ;  /* 0x00005c0029287a11 */ /* 0x040fe400078408ff */
[----:B------:R-:W-:Y:S01]  /*2f50*/  IADD3.X R158, R90, R152, R59, P0, P1 ;  /* 0x000000985a9e7210 */ /* 0x000fe200007e243b */
[----:B------:R0:W3:Y:S03]  /*2f60*/  LDG.E.CONSTANT R44, [R42.64] ;  /* 0x0000000a2a2c7981 */ /* 0x0000e6000c1e9900 */
        /* <DEDUP_REMOVED lines=37> */
[----:B-----5:R-:W-:Y:S02]  /*31c0*/  PRMT R163, RZ, 0x5410, R155 ;  /* 0x00005410ffa37816 */ /* 0x020fe4000000009b */
        /* <DEDUP_REMOVED lines=58> */
[----:B------:R4:W5:Y:S01]  /*3570*/  LDG.E.CONSTANT R155, [R158.64] ;  /* 0x0000000a9e9b7981 */ /* 0x000962000c1e9900 */
        /* <DEDUP_REMOVED lines=23> */
[----:B------:R0:W2:Y:S02]  /*36f0*/  LDG.E.CONSTANT R153, [R44.64] ;  /* 0x0000000a2c997981 */ /* 0x0000a4000c1e9900 */
[----:B0-----:R-:W-:Y:S02]  /*3700*/  PRMT R45, RZ, 0x7610, R40 ;  /* 0x00007610ff2d7816 */ /* 0x001fe40000000028 */
[----:B------:R-:W-:-:S04]  /*3710*/  IADD3 R40, P0, P1, R12, R154, R29 ;  /* 0x0000009a0c287210 */ /* 0x000fc8000791e01d */
[C---:B------:R-:W-:Y:S02]  /*3720*/  LEA R46, P2, R40.reuse, c[0x0][0x170], 0x1 ;  /* 0x00005c00282e7a11 */ /* 0x040fe400078408ff */
[----:B------:R-:W-:Y:S02]  /*3730*/  IADD3.X R47, R101, R152, R70, P0, P1 ;  /* 0x00000098652f7210 */ /* 0x000fe400007e2446 */
[----:B------:R-:W-:Y:S02]  /*3740*/  PRMT R163, RZ, 0x5410, R41 ;  /* 0x00005410ffa37816 */ /* 0x000fe40000000029 */
[----:B------:R-:W-:Y:S02]  /*3750*/  LEA.HI.X R47, R40, c[0x0][0x174], R47, 0x1, P2 ;  /* 0x00005d00282f7a11 */ /* 0x000fe400010f0c2f */
[----:B-----5:R-:W-:Y:S02]  /*3760*/  PRMT R40, RZ, 0x5410, R155 ;  /* 0x00005410ff287816 */ /* 0x020fe4000000009b */
[----:B------:R-:W-:-:S03]  /*3770*/  PRMT R161, RZ, 0x7610, R161 ;  /* 0x00007610ffa17816 */ /* 0x000fc600000000a1 */
[----:B------:R-:W-:Y:S01]  /*3780*/  FFMA.FTZ R163, R163, R40, R158 ;  /* 0x00000028a3a37223 */ /* 0x000fe2000001009e */
[----:B------:R-:W-:Y:S01]  /*3790*/  IADD3 R40, P0, P1, R13, R154, R32 ;  /* 0x0000009a0d287210 */ /* 0x000fe2000791e020 */
[----:B------:R-:W-:Y:S02]  /*37a0*/  FFMA.FTZ R162, R45, R161, R162 ;  /* 0x000000a12da27223 */ /* 0x000fe400000100a2 */
[----:B------:R0:W3:Y:S01]  /*37b0*/  LDG.E.CONSTANT R161, [R46.64] ;  /* 0x0000000a2ea17981 */ /* 0x0000e2000c1e9900 */
[----:B------:R-:W-:Y:S02]  /*37c0*/  LEA R44, P2, R40, c[0x0][0x170], 0x1 ;  /* 0x00005c00282c7a11 */ /* 0x000fe400078408ff */
[----:B------:R-:W-:-:S04]  /*37d0*/  IADD3.X R45, R102, R152, R71, P0, P1 ;  /* 0x00000098662d7210 */ /* 0x000fc800007e2447 */
        /* <DEDUP_REMOVED lines=20> */
[----:B------:R-:W-:Y:S01]  /*3920*/  FFMA.FTZ R153, R42, R153, R163 ;  /* 0x000000992a997223 */ /* 0x000fe200000100a3 */
[----:B------:R-:W-:Y:S02]  /*3930*/  PRMT R42, RZ, 0x7610, R43 ;  /* 0x00007610ff2a7816 */ /* 0x000fe4000000002b */
[----:B------:R-:W-:-:S03]  /*3940*/  IADD3 R43, P0, P1, R15, R154, R34 ;  /* 0x0000009a0f2b7210 */ /* 0x000fc6000791e022 */
[----:B------:R-:W-:Y:S01]  /*3950*/  FFMA.FTZ R41, R42, R161, R41 ;  /* 0x000000a12a297223 */ /* 0x000fe20000010029 */
[----:B----4-:R-:W-:Y:S02]  /*3960*/  PRMT R155, RZ, 0x5410, R40 ;  /* 0x00005410ff9b7816 */ /* 0x010fe40000000028 */
[----:B0-----:R-:W-:Y:S02]  /*3970*/  PRMT R42, RZ, 0x5410, R44 ;  /* 0x00005410ff2a7816 */ /* 0x001fe4000000002c */
[----:B-----5:R-:W-:-:S03]  /*3980*/  IADD3.X R158, R104, R152, R73, P0, P1 ;  /* 0x00000098689e7210 */ /* 0x020fc600007e2449 */
[----:B------:R-:W-:Y:S01]  /*3990*/  FFMA.FTZ R155, R42, R155, R153 ;  /* 0x0000009b2a9b7223 */ /* 0x000fe20000010099 */
[----:B------:R-:W-:-:S04]  /*39a0*/  LEA R42, P2, R43, c[0x0][0x170], 0x1 ;  /* 0x00005c002b2a7a11 */ /* 0x000fc800078408ff */
[----:B------:R-:W-:-:S05]  /*39b0*/  LEA.HI.X R43, R43, c[0x0][0x174], R158, 0x1, P2 ;  /* 0x00005d002b2b7a11 */ /* 0x000fca00010f0c9e */
[----:B------:R0:W2:Y:S01]  /*39c0*/  LDG.E.CONSTANT R153, [R42.64] ;  /* 0x0000000a2a997981 */ /* 0x0000a2000c1e9900 */
[----:B------:R-:W-:Y:S02]  /*39d0*/  PRMT R44, RZ, 0x7610, R44 ;  /* 0x00007610ff2c7816 */ /* 0x000fe4000000002c */
[----:B------:R-:W-:Y:S02]  /*39e0*/  PRMT R40, RZ, 0x7610, R40 ;  /* 0x00007610ff287816 */ /* 0x000fe40000000028 */
[----:B------:R-:W-:-:S03]  /*39f0*/  PRMT R161, RZ, 0x5410, R160 ;  /* 0x00005410ffa17816 */ /* 0x000fc600000000a0 */
[----:B------:R-:W-:Y:S01]  /*3a00*/  FFMA.FTZ R44, R44, R40, R41 ;  /* 0x000000282c2c7223 */ /* 0x000fe20000010029 */
[----:B------:R-:W-:Y:S02]  /*3a10*/  IADD3 R41, P0, P1, R16, R154, R33 ;  /* 0x0000009a10297210 */ /* 0x000fe4000791e021 */
[----:B0-----:R-:W-:Y:S02]  /*3a20*/  PRMT R42, RZ, 0x5410, R45 ;  /* 0x00005410ff2a7816 */ /* 0x001fe4000000002d */
[----:B------:R-:W-:Y:S02]  /*3a30*/  LEA R40, P2, R41, c[0x0][0x170], 0x1 ;  /* 0x00005c0029287a11 */ /* 0x000fe400078408ff */
[----:B------:R-:W-:Y:S01]  /*3a40*/  IADD3.X R158, R105, R152, R74, P0, P1 ;  /* 0x00000098699e7210 */ /* 0x000fe200007e244a */
[----:B------:R-:W-:Y:S01]  /*3a50*/  FFMA.FTZ R161, R42, R161, R155 ;  /* 0x000000a12aa17223 */ /* 0x000fe2000001009b */
[----:B------:R-:W-:Y:S02]  /*3a60*/  IADD3 R42, P0, P1, R17, R154, R36 ;  /* 0x0000009a112a7210 */ /* 0x000fe4000791e024 */
[----:B------:R-:W-:-:S02]  /*3a70*/  LEA.HI.X R41, R41, c[0x0][0x174], R158, 0x1, P2 ;  /* 0x00005d0029297a11 */ /* 0x000fc400010f0c9e */
[----:B------:R-:W-:Y:S02]  /*3a80*/  LEA R158, P2, R42, c[0x0][0x170], 0x1 ;  /* 0x00005c002a9e7a11 */ /* 0x000fe400078408ff */
[----:B------:R-:W-:Y:S01]  /*3a90*/  IADD3.X R43, R106, R152, R75, P0, P1 ;  /* 0x000000986a2b7210 */ /* 0x000fe200007e244b */
[----:B------:R0:W3:Y:S03]  /*3aa0*/  LDG.E.CONSTANT R155, [R40.64] ;  /* 0x0000000a289b7981 */ /* 0x0000e6000c1e9900 */
[----:B------:R-:W-:-:S05]  /*3ab0*/  LEA.HI.X R159, R42, c[0x0][0x174], R43, 0x1, P2 ;  /* 0x00005d002a9f7a11 */ /* 0x000fca00010f0c2b */
[----:B------:R-:W4:Y:S01]  /*3ac0*/  LDG.E.CONSTANT R158, [R158.64] ;  /* 0x0000000a9e9e7981 */ /* 0x000f22000c1e9900 */
[----:B0-----:R-:W-:Y:S02]  /*3ad0*/  PRMT R40, RZ, 0x5410, R46 ;  /* 0x00005410ff287816 */ /* 0x001fe4000000002e */
[----:B------:R-:W-:Y:S02]  /*3ae0*/  PRMT R45, RZ, 0x7610, R45 ;  /* 0x00007610ff2d7816 */ /* 0x000fe4000000002d */
[----:B------:R-:W-:-:S05]  /*3af0*/  PRMT R160, RZ, 0x7610, R160 ;  /* 0x00007610ffa07816 */ /* 0x000fca00000000a0 */
[----:B------:R-:W-:Y:S01]  /*3b00*/  FFMA.FTZ R44, R45, R160, R44 ;  /* 0x000000a02d2c7223 */ /* 0x000fe2000001002c */
[----:B------:R-:W-:Y:S02]  /*3b10*/  PRMT R45, RZ, 0x7610, R46 ;  /* 0x00007610ff2d7816 */ /* 0x000fe4000000002e */
[--C-:B------:R-:W-:Y:S02]  /*3b20*/  PRMT R46, RZ, 0x5410, R47.reuse ;  /* 0x00005410ff2e7816 */ /* 0x100fe4000000002f */
[----:B------:R-:W-:Y:S02]  /*3b30*/  PRMT R47, RZ, 0x7610, R47 ;  /* 0x00007610ff2f7816 */ /* 0x000fe4000000002f */
[----:B--2---:R-:W-:-:S05]  /*3b40*/  PRMT R41, RZ, 0x5410, R153 ;  /* 0x00005410ff297816 */ /* 0x004fca0000000099 */
[----:B------:R-:W-:Y:S02]  /*3b50*/  FFMA.FTZ R161, R40, R41, R161 ;  /* 0x0000002928a17223 */ /* 0x000fe400000100a1 */
[----:B------:R-:W0:Y:S01]  /*3b60*/  LDS.128 R40, [R22+0x70] ;  /* 0x0000700016287984 */ /* 0x000e220000000c00 */
        /* <DEDUP_REMOVED lines=18> */
[----:B------:R-:W-:-:S03]  /*3c90*/  IADD3 R154, P0, P1, R20, R154, R37 ;  /* 0x0000009a149a7210 */ /* 0x000fc6000791e025 */
[----:B------:R2:W3:Y:S01]  /*3ca0*/  LDG.E.CONSTANT R44, [R44.64] ;  /* 0x0000000a2c2c7981 */ /* 0x0004e2000c1e9900 */
[----:B------:R-:W-:Y:S02]  /*3cb0*/  IADD3.X R153, R109, R152, R78, P0, P1 ;  /* 0x000000986d997210 */ /* 0x000fe400007e244e */
[----:B------:R-:W-:-:S04]  /*3cc0*/  LEA R152, P0, R154, c[0x0][0x170], 0x1 ;  /* 0x00005c009a987a11 */ /* 0x000fc800078008ff */
[----:B------:R-:W-:-:S05]  /*3cd0*/  LEA.HI.X R153, R154, c[0x0][0x174], R153, 0x1, P0 ;  /* 0x00005d009a997a11 */ /* 0x000fca00000f0c99 */
[----:B------:R-:W4:Y:S01]  /*3ce0*/  LDG.E.CONSTANT R152, [R152.64] ;  /* 0x0000000a98987981 */ /* 0x000f22000c1e9900 */
[----:B------:R-:W-:Y:S02]  /*3cf0*/  PRMT R40, RZ, 0x7610, R40 ;  /* 0x00007610ff287816 */ /* 0x000fe40000000028 */
[----:B------:R-:W-:Y:S02]  /*3d00*/  PRMT R158, RZ, 0x7610, R158 ;  /* 0x00007610ff9e7816 */ /* 0x000fe4000000009e */
[--C-:B------:R-:W-:Y:S02]  /*3d10*/  PRMT R154, RZ, 0x5410, R41.reuse ;  /* 0x00005410ff9a7816 */ /* 0x100fe40000000029 */
[----:B------:R-:W-:Y:S01]  /*3d20*/  PRMT R41, RZ, 0x7610, R41 ;  /* 0x00007610ff297816 */ /* 0x000fe20000000029 */
[----:B------:R-:W-:Y:S01]  /*3d30*/  FFMA.FTZ R40, R40, R158, R155 ;  /* 0x0000009e28287223 */ /* 0x000fe2000001009b */
[----:B------:R-:W-:Y:S02]  /*3d40*/  ISETP.NE.AND P0, PT, R147, RZ, PT ;  /* 0x000000ff9300720c */ /* 0x000fe40003f05270 */
[----:B--2---:R-:W-:-:S02]  /*3d50*/  PRMT R45, RZ, 0x5410, R46 ;  /* 0x00005410ff2d7816 */ /* 0x004fc4000000002e */
[----:B------:R-:W-:-:S03]  /*3d60*/  PRMT R46, RZ, 0x7610, R46 ;  /* 0x00007610ff2e7816 */ /* 0x000fc6000000002e */
[----:B------:R-:W-:Y:S02]  /*3d70*/  FFMA.FTZ R154, R154, R45, R159 ;  /* 0x0000002d9a9a7223 */ /* 0x000fe4000001009f */
[----:B------:R-:W-:Y:S01]  /*3d80*/  FFMA.FTZ R40, R41, R46, R40 ;  /* 0x0000002e29287223 */ /* 0x000fe20000010028 */
[----:B------:R-:W-:Y:S02]  /*3d90*/  PRMT R41, RZ, 0x5410, R42 ;  /* 0x00005410ff297816 */ /* 0x000fe4000000002a */
[--C-:B---3--:R-:W-:Y:S02]  /*3da0*/  PRMT R45, RZ, 0x5410, R44.reuse ;  /* 0x00005410ff2d7816 */ /* 0x108fe4000000002c */
[----:B------:R-:W-:-:S03]  /*3db0*/  PRMT R44, RZ, 0x7610, R44 ;  /* 0x00007610ff2c7816 */ /* 0x000fc6000000002c */
[----:B------:R-:W-:Y:S01]  /*3dc0*/  FFMA.FTZ R45, R41, R45, R154 ;  /* 0x0000002d292d7223 */ /* 0x000fe2000001009a */
[----:B------:R-:W-:Y:S02]  /*3dd0*/  PRMT R41, RZ, 0x7610, R42 ;  /* 0x00007610ff297816 */ /* 0x000fe4000000002a */
[----:B------:R-:W-:-:S03]  /*3de0*/  PRMT R42, RZ, 0x5410, R43 ;  /* 0x00005410ff2a7816 */ /* 0x000fc6000000002b */
[----:B------:R-:W-:Y:S01]  /*3df0*/  FFMA.FTZ R40, R41, R44, R40 ;  /* 0x0000002c29287223 */ /* 0x000fe20000010028 */
        /* <DEDUP_REMOVED lines=8> */
.L_x_16173:
[----:B01----:R-:W-:Y:S01]  /*3e80*/  FADD.FTZ R47, R47, R40 ;  /* 0x000000282f2f7221 */ /* 0x003fe20000010000 */
[----:B------:R-:W-:Y:S05]  /*3e90*/  BRA.DIV ~URZ, `(.L_x_16116) ;  /* 0x000066327f007947 */ /* 0x000fea000b800000 */
[----:B------:R0:W1:Y:S02]  /*3ea0*/  SHFL.BFLY PT, R40, R47, 0x1, 0x1f ;  /* 0x0c201f002f287f89 */ /* 0x00006400000e0000 */
.L_x_16174:
        /* <DEDUP_REMOVED lines=10> */
.L_x_16114:
[----:B------:R-:W-:-:S13]  /*3f50*/  ISETP.NE.AND P0, PT, R147, RZ, PT ;  /* 0x000000ff9300720c */ /* 0x000fda0003f05270 */
[----:B------:R-:W-:Y:S02]  /*3f60*/  @!P0 IMAD R40, R151, 0x8, R144 ;  /* 0x0000000897288824 */ /* 0x000fe400078e0290 */
[----:B------:R-:W-:-:S05]  /*3f70*/  @!P0 IMAD.MOV.U32 R41, RZ, RZ, -0x800001 ;  /* 0xff7fffffff298424 */ /* 0x000fca00078e00ff */
[----:B------:R0:W-:Y:S02]  /*3f80*/  @!P0 STS [R40.X4+0x220], R41 ;  /* 0x0002202928008388 */ /* 0x0001e40000004800 */
.L_x_16117:
[----:B------:R-:W-:Y:S05]  /*3f90*/  BSYNC B1 ;  /* 0x0000000000017941 */ /* 0x000fea0003800000 */
.L_x_16113:
[----:B------:R-:W-:-:S04]  /*3fa0*/  IADD3 R151, R151, 0x4, RZ ;  /* 0x0000000497977810 */ /* 0x000fc80007ffe0ff */
[----:B------:R-:W-:-:S13]  /*3fb0*/  ISETP.GE.AND P0, PT, R151, R4, PT ;  /* 0x000000049700720c */ /* 0x000fda0003f06270 */
[----:B01----:R-:W-:Y:S01]  /*3fc0*/  @P0 CALL.REL.NOINC `(.L_x_16118) ;  /* 0x0000001000000944 */ /* 0x003fe20003c00000 */
[----:B------:R-:W-:Y:S05]  /*3fd0*/  BRA `(.L_x_16119) ;  /* 0xffffe42000007947 */ /* 0x000fea000383ffff */
.L_x_16118:
[----:B------:R-:W-:Y:S05]  /*3fe0*/  BRA `(.L_x_16111) ;  /* 0x00001c7000007947 */ /* 0x000fea0003800000 */
.L_x_16112:
[----:B------:R-:W-:Y:S01]  /*3ff0*/  IADD3 R153, -R150, 0x1, RZ ;  /* 0x0000000196997810 */ /* 0x000fe20007ffe1ff */
[----:B------:R-:W-:Y:S02]  /*4000*/  IMAD.MOV.U32 R145, RZ, RZ, -0x800001 ;  /* 0xff7fffffff917424 */ /* 0x000fe400078e00ff */
[----:B------:R-:W-:Y:S02]  /*4010*/  IMAD.MOV.U32 R151, RZ, RZ, R149 ;  /* 0x000000ffff977224 */ /* 0x000fe400078e0095 */
.L_x_16125:
        /* <DEDUP_REMOVED lines=59> */
[----:B------:R-:W-:-:S04]  /*43d0*/  IMAD R40, R40, c[0x0][0x1ac], RZ ;  /* 0x00006b0028287a24 */ /* 0x000fc800078e02ff */
[----:B------:R-:W-:-:S04]  /*43e0*/  IMAD R41, R42, R23, R40 ;  /* 0x000000172a297224 */ /* 0x000fc800078e0228 */
[----:B------:R-:W-:Y:S01]  /*43f0*/  IMAD.IADD R152, R159, 0x1, R41 ;  /* 0x000000019f987824 */ /* 0x000fe200078e0229 */
[----:B------:R-:W-:-:S04]  /*4400*/  IADD3 R41, P0, P1, R143, R158, R140 ;  /* 0x0000009e8f297210 */ /* 0x000fc8000791e08c */
[----:B------:R-:W-:Y:S02]  /*4410*/  IADD3.X R44, R79, R152, R48, P0, P1 ;  /* 0x000000984f2c7210 */ /* 0x000fe400007e2430 */
[C---:B------:R-:W-:Y:S02]  /*4420*/  LEA R40, P2, R41.reuse, c[0x0][0x170], 0x1 ;  /* 0x00005c0029287a11 */ /* 0x040fe400078408ff */
[----:B------:R-:W-:Y:S02]  /*4430*/  IADD3 R42, P0, R142, R158, RZ ;  /* 0x0000009e8e2a7210 */ /* 0x000fe40007f1e0ff */
[----:B------:R-:W-:Y:S02]  /*4440*/  LEA.HI.X R41, R41, c[0x0][0x174], R44, 0x1, P2 ;  /* 0x00005d0029297a11 */ /* 0x000fe400010f0c2c */
[C---:B------:R-:W-:Y:S01]  /*4450*/  LEA R160, P1, R42.reuse, c[0x0][0x170], 0x1 ;  /* 0x00005c002aa07a11 */ /* 0x040fe200078208ff */
[----:B------:R-:W-:Y:S01]  /*4460*/  IMAD.X R43, R39, 0x1, R152, P0 ;  /* 0x00000001272b7824 */ /* 0x000fe200000e0698 */
[----:B------:R-:W0:Y:S04]  /*4470*/  LDS.128 R44, [R22] ;  /* 0x00000000162c7984 */ /* 0x000e280000000c00 */
[----:B------:R0:W2:Y:S01]  /*4480*/  LDG.E.CONSTANT R40, [R40.64] ;  /* 0x0000000a28287981 */ /* 0x0000a2000c1e9900 */
[----:B------:R-:W-:-:S05]  /*4490*/  LEA.HI.X R161, R42, c[0x0][0x174], R43, 0x1, P1 ;  /* 0x00005d002aa17a11 */ /* 0x000fca00008f0c2b */
[----:B------:R-:W3:Y:S01]  /*44a0*/  LDG.E.CONSTANT R160, [R160.64] ;  /* 0x0000000aa0a07981 */ /* 0x000ee2000c1e9900 */
[----:B------:R-:W-:-:S04]  /*44b0*/  IADD3 R43, P0, P1, R141, R158, R138 ;  /* 0x0000009e8d2b7210 */ /* 0x000fc8000791e08a */
[----:B------:R-:W-:Y:S02]  /*44c0*/  IADD3.X R164, R80, R152, R49, P0, P1 ;  /* 0x0000009850a47210 */ /* 0x000fe400007e2431 */
[----:B0-----:R-:W-:Y:S02]  /*44d0*/  PRMT R41, RZ, 0x5410, R45 ;  /* 0x00005410ff297816 */ /* 0x001fe4000000002d */
[----:B------:R-:W-:Y:S02]  /*44e0*/  PRMT R162, RZ, 0x5410, R44 ;  /* 0x00005410ffa27816 */ /* 0x000fe4000000002c */
[----:B--2---:R-:W-:-:S05]  /*44f0*/  PRMT R42, RZ, 0x5410, R40 ;  /* 0x00005410ff2a7816 */ /* 0x004fca0000000028 */
[----:B------:R-:W-:Y:S01]  /*4500*/  FMUL.FTZ R42, R41, R42 ;  /* 0x0000002a292a7220 */ /* 0x000fe20000410000 */
[----:B---3--:R-:W-:-:S05]  /*4510*/  PRMT R41, RZ, 0x5410, R160 ;  /* 0x00005410ff297816 */ /* 0x008fca00000000a0 */
[----:B------:R-:W-:Y:S01]  /*4520*/  FFMA.FTZ R162, R162, R41, R42 ;  /* 0x00000029a2a27223 */ /* 0x000fe2000001002a */
[----:B------:R-:W-:-:S04]  /*4530*/  LEA R42, P2, R43, c[0x0][0x170], 0x1 ;  /* 0x00005c002b2a7a11 */ /* 0x000fc800078408ff */
[----:B------:R-:W-:-:S05]  /*4540*/  LEA.HI.X R43, R43, c[0x0][0x174], R164, 0x1, P2 ;  /* 0x00005d002b2b7a11 */ /* 0x000fca00010f0ca4 */
[----:B------:R0:W2:Y:S01]  /*4550*/  LDG.E.CONSTANT R159, [R42.64] ;  /* 0x0000000a2a9f7981 */ /* 0x0000a2000c1e9900 */
[----:B------:R-:W-:Y:S02]  /*4560*/  PRMT R45, RZ, 0x7610, R45 ;  /* 0x00007610ff2d7816 */ /* 0x000fe4000000002d */
[----:B------:R-:W-:Y:S02]  /*4570*/  PRMT R40, RZ, 0x7610, R40 ;  /* 0x00007610ff287816 */ /* 0x000fe40000000028 */
[----:B------:R-:W-:-:S03]  /*4580*/  IADD3 R41, P0, P1, R139, R158, R136 ;  /* 0x0000009e8b297210 */ /* 0x000fc6000791e088 */
[----:B------:R-:W-:Y:S01]  /*4590*/  FMUL.FTZ R45, R45, R40 ;  /* 0x000000282d2d7220 */ /* 0x000fe20000410000 */
[----:B------:R-:W-:Y:S02]  /*45a0*/  LEA R40, P2, R41, c[0x0][0x170], 0x1 ;  /* 0x00005c0029287a11 */ /* 0x000fe400078408ff */
[----:B------:R-:W-:-:S04]  /*45b0*/  IADD3.X R164, R81, R152, R50, P0, P1 ;  /* 0x0000009851a47210 */ /* 0x000fc800007e2432 */
[----:B------:R-:W-:-:S05]  /*45c0*/  LEA.HI.X R41, R41, c[0x0][0x174], R164, 0x1, P2 ;  /* 0x00005d0029297a11 */ /* 0x000fca00010f0ca4 */
[----:B------:R2:W3:Y:S01]  /*45d0*/  LDG.E.CONSTANT R155, [R40.64] ;  /* 0x0000000a289b7981 */ /* 0x0004e2000c1e9900 */
[----:B0-----:R-:W-:Y:S02]  /*45e0*/  IADD3 R43, P0, P1, R137, R158, R134 ;  /* 0x0000009e892b7210 */ /* 0x001fe4000791e086 */
[----:B------:R-:W-:Y:S02]  /*45f0*/  PRMT R161, RZ, 0x7610, R44 ;  /* 0x00007610ffa17816 */ /* 0x000fe4000000002c */
[C---:B------:R-:W-:Y:S02]  /*4600*/  LEA R42, P2, R43.reuse, c[0x0][0x170], 0x1 ;  /* 0x00005c002b2a7a11 */ /* 0x040fe400078408ff */
[----:B------:R-:W-:Y:S02]  /*4610*/  IADD3.X R44, R82, R152, R51, P0, P1 ;  /* 0x00000098522c7210 */ /* 0x000fe400007e2433 */
[----:B------:R-:W-:Y:S02]  /*4620*/  PRMT R163, RZ, 0x5410, R46 ;  /* 0x00005410ffa37816 */ /* 0x000fe4000000002e */
[----:B------:R-:W-:-:S02]  /*4630*/  LEA.HI.X R43, R43, c[0x0][0x174], R44, 0x1, P2 ;  /* 0x00005d002b2b7a11 */ /* 0x000fc400010f0c2c */
[----:B------:R-:W-:-:S05]  /*4640*/  PRMT R160, RZ, 0x7610, R160 ;  /* 0x00007610ffa07816 */ /* 0x000fca00000000a0 */
[----:B------:R-:W-:Y:S01]  /*4650*/  FFMA.FTZ R161, R161, R160, R45 ;  /* 0x000000a0a1a17223 */ /* 0x000fe2000001002d */
[----:B--2---:R-:W-:-:S05]  /*4660*/  PRMT R40, RZ, 0x5410, R159 ;  /* 0x00005410ff287816 */ /* 0x004fca000000009f */
[----:B------:R-:W-:Y:S01]  /*4670*/  FFMA.FTZ R163, R163, R40, R162 ;  /* 0x00000028a3a37223 */ /* 0x000fe200000100a2 */
[----:B------:R-:W-:Y:S01]  /*4680*/  IADD3 R40, P0, P1, R135, R158, R132 ;  /* 0x0000009e87287210 */ /* 0x000fe2000791e084 */
[----:B------:R0:W2:Y:S03]  /*4690*/  LDG.E.CONSTANT R162, [R42.64] ;  /* 0x0000000a2aa27981 */ /* 0x0000a6000c1e9900 */
[----:B------:R-:W-:Y:S02]  /*46a0*/  LEA R44, P2, R40, c[0x0][0x170], 0x1 ;  /* 0x00005c00282c7a11 */ /* 0x000fe400078408ff */
[----:B------:R-:W-:-:S04]  /*46b0*/  IADD3.X R41, R83, R152, R52, P0, P1 ;  /* 0x0000009853297210 */ /* 0x000fc800007e2434 */
[----:B------:R-:W-:-:S05]  /*46c0*/  LEA.HI.X R45, R40, c[0x0][0x174], R41, 0x1, P2 ;  /* 0x00005d00282d7a11 */ /* 0x000fca00010f0c29 */
[----:B------:R1:W4:Y:S01]  /*46d0*/  LDG.E.CONSTANT R160, [R44.64] ;  /* 0x0000000a2ca07981 */ /* 0x000322000c1e9900 */
[----:B------:R-:W-:Y:S02]  /*46e0*/  PRMT R40, RZ, 0x5410, R47 ;  /* 0x00005410ff287816 */ /* 0x000fe4000000002f */
[----:B---3--:R-:W-:-:S05]  /*46f0*/  PRMT R41, RZ, 0x5410, R155 ;  /* 0x00005410ff297816 */ /* 0x008fca000000009b */
[----:B------:R-:W-:Y:S02]  /*4700*/  FFMA.FTZ R163, R40, R41, R163 ;  /* 0x0000002928a37223 */ /* 0x000fe400000100a3 */
[----:B0-----:R-:W1:Y:S01]  /*4710*/  LDS.128 R40, [R22+0x10] ;  /* 0x0000100016287984 */ /* 0x001e620000000c00 */
[----:B------:R-:W-:Y:S02]  /*4720*/  PRMT R46, RZ, 0x7610, R46 ;  /* 0x00007610ff2e7816 */ /* 0x000fe4000000002e */
[----:B------:R-:W-:Y:S02]  /*4730*/  PRMT R159, RZ, 0x7610, R159 ;  /* 0x00007610ff9f7816 */ /* 0x000fe4000000009f */
[----:B------:R-:W-:Y:S02]  /*4740*/  PRMT R47, RZ, 0x7610, R47 ;  /* 0x00007610ff2f7816 */ /* 0x000fe4000000002f */
[----:B------:R-:W-:Y:S01]  /*4750*/  PRMT R155, RZ, 0x7610, R155 ;  /* 0x00007610ff9b7816 */ /* 0x000fe2000000009b */
[----:B------:R-:W-:-:S04]  /*4760*/  FFMA.FTZ R46, R46, R159, R161 ;  /* 0x0000009f2e2e7223 */ /* 0x000fc800000100a1 */
[----:B------:R-:W-:Y:S01]  /*4770*/  FFMA.FTZ R46, R47, R155, R46 ;  /* 0x0000009b2f2e7223 */ /* 0x000fe2000001002e */
[----:B-1----:R-:W-:Y:S02]  /*4780*/  PRMT R44, RZ, 0x5410, R40 ;  /* 0x00005410ff2c7816 */ /* 0x002fe40000000028 */
[----:B------:R-:W-:Y:S02]  /*4790*/  PRMT R161, RZ, 0x5410, R41 ;  /* 0x00005410ffa17816 */ /* 0x000fe40000000029 */
[----:B--2---:R-:W-:-:S05]  /*47a0*/  PRMT R45, RZ, 0x5410, R162 ;  /* 0x00005410ff2d7816 */ /* 0x004fca00000000a2 */
[----:B------:R-:W-:Y:S01]  /*47b0*/  FFMA.FTZ R44, R44, R45, R163 ;  /* 0x0000002d2c2c7223 */ /* 0x000fe200000100a3 */
[----:B------:R-:W-:Y:S02]  /*47c0*/  PRMT R45, RZ, 0x7610, R40 ;  /* 0x00007610ff2d7816 */ /* 0x000fe40000000028 */
[----:B------:R-:W-:-:S05]  /*47d0*/  PRMT R40, RZ, 0x7610, R162 ;  /* 0x00007610ff287816 */ /* 0x000fca00000000a2 */
[----:B------:R-:W-:Y:S01]  /*47e0*/  FFMA.FTZ R40, R45, R40, R46 ;  /* 0x000000282d287223 */ /* 0x000fe2000001002e */
[----:B----4-:R-:W-:-:S05]  /*47f0*/  PRMT R45, RZ, 0x5410, R160 ;  /* 0x00005410ff2d7816 */ /* 0x010fca00000000a0 */
[----:B------:R-:W-:Y:S01]  /*4800*/  FFMA.FTZ R161, R161, R45, R44 ;  /* 0x0000002da1a17223 */ /* 0x000fe2000001002c */
[----:B------:R-:W-:-:S04]  /*4810*/  IADD3 R44, P0, P1, R133, R158, R130 ;  /* 0x0000009e852c7210 */ /* 0x000fc8000791e082 */
[----:B------:R-:W-:Y:S02]  /*4820*/  LEA R46, P2, R44, c[0x0][0x170], 0x1 ;  /* 0x00005c002c2e7a11 */ /* 0x000fe400078408ff */
[----:B------:R-:W-:-:S04]  /*4830*/  IADD3.X R45, R84, R152, R53, P0, P1 ;  /* 0x00000098542d7210 */ /* 0x000fc800007e2435 */
[----:B------:R-:W-:-:S05]  /*4840*/  LEA.HI.X R47, R44, c[0x0][0x174], R45, 0x1, P2 ;  /* 0x00005d002c2f7a11 */ /* 0x000fca00010f0c2d */
[----:B------:R-:W2:Y:S01]  /*4850*/  LDG.E.CONSTANT R159, [R46.64] ;  /* 0x0000000a2e9f7981 */ /* 0x000ea2000c1e9900 */
[----:B------:R-:W-:-:S04]  /*4860*/  IADD3 R45, P0, P1, R131, R158, R128 ;  /* 0x0000009e832d7210 */ /* 0x000fc8000791e080 */
[----:B------:R-:W-:Y:S02]  /*4870*/  LEA R44, P2, R45, c[0x0][0x170], 0x1 ;  /* 0x00005c002d2c7a11 */ /* 0x000fe400078408ff */
[----:B------:R-:W-:Y:S02]  /*4880*/  IADD3.X R162, R85, R152, R54, P0, P1 ;  /* 0x0000009855a27210 */ /* 0x000fe400007e2436 */
[----:B------:R-:W-:Y:S02]  /*4890*/  PRMT R41, RZ, 0x7610, R41 ;  /* 0x00007610ff297816 */ /* 0x000fe40000000029 */
[----:B------:R-:W-:Y:S02]  /*48a0*/  LEA.HI.X R45, R45, c[0x0][0x174], R162, 0x1, P2 ;  /* 0x00005d002d2d7a11 */ /* 0x000fe400010f0ca2 */
[----:B------:R-:W-:-:S03]  /*48b0*/  PRMT R162, RZ, 0x7610, R160 ;  /* 0x00007610ffa27816 */ /* 0x000fc600000000a0 */
[----:B------:R0:W3:Y:S02]  /*48c0*/  LDG.E.CONSTANT R155, [R44.64] ;  /* 0x0000000a2c9b7981 */ /* 0x0000e4000c1e9900 */
[----:B------:R-:W-:Y:S01]  /*48d0*/  FFMA.FTZ R162, R41, R162, R40 ;  /* 0x000000a229a27223 */ /* 0x000fe20000010028 */
[----:B------:R-:W-:Y:S02]  /*48e0*/  PRMT R40, RZ, 0x5410, R42 ;  /* 0x00005410ff287816 */ /* 0x000fe4000000002a */
[----:B--2---:R-:W-:-:S05]  /*48f0*/  PRMT R163, RZ, 0x5410, R159 ;  /* 0x00005410ffa37816 */ /* 0x004fca000000009f */
[----:B------:R-:W-:Y:S01]  /*4900*/  FFMA.FTZ R163, R40, R163, R161 ;  /* 0x000000a328a37223 */ /* 0x000fe200000100a1 */
[----:B------:R-:W-:-:S04]  /*4910*/  IADD3 R40, P0, P1, R129, R158, R126 ;  /* 0x0000009e81287210 */ /* 0x000fc8000791e07e */
[----:B------:R-:W-:Y:S02]  /*4920*/  LEA R46, P2, R40, c[0x0][0x170], 0x1 ;  /* 0x00005c00282e7a11 */ /* 0x000fe400078408ff */
[----:B------:R-:W-:-:S04]  /*4930*/  IADD3.X R41, R86, R152, R55, P0, P1 ;  /* 0x0000009856297210 */ /* 0x000fc800007e2437 */
[----:B------:R-:W-:Y:S02]  /*4940*/  LEA.HI.X R47, R40, c[0x0][0x174], R41, 0x1, P2 ;  /* 0x00005d00282f7a11 */ /* 0x000fe400010f0c29 */
[----:B------:R-:W-:-:S03]  /*4950*/  IADD3 R41, P0, P1, R127, R158, R124 ;  /* 0x0000009e7f297210 */ /* 0x000fc6000791e07c */
[----:B------:R1:W2:Y:S01]  /*4960*/  LDG.E.CONSTANT R161, [R46.64] ;  /* 0x0000000a2ea17981 */ /* 0x0002a2000c1e9900 */
[----:B------:R-:W-:Y:S02]  /*4970*/  LEA R40, P2, R41, c[0x0][0x170], 0x1 ;  /* 0x00005c0029287a11 */ /* 0x000fe400078408ff */
[----:B0-----:R-:W-:-:S04]  /*4980*/  IADD3.X R44, R87, R152, R56, P0, P1 ;  /* 0x00000098572c7210 */ /* 0x001fc800007e2438 */
[----:B------:R-:W-:Y:S02]  /*4990*/  LEA.HI.X R41, R41, c[0x0][0x174], R44, 0x1, P2 ;  /* 0x00005d0029297a11 */ /* 0x000fe400010f0c2c */
[----:B-1----:R-:W0:Y:S04]  /*49a0*/  LDS.128 R44, [R22+0x20] ;  /* 0x00002000162c7984 */ /* 0x002e280000000c00 */
[----:B------:R1:W4:Y:S01]  /*49b0*/  LDG.E.CONSTANT R160, [R40.64] ;  /* 0x0000000a28a07981 */ /* 0x000322000c1e9900 */
[----:B------:R-:W-:Y:S02]  /*49c0*/  PRMT R159, RZ, 0x7610, R159 ;  /* 0x00007610ff9f7816 */ /* 0x000fe4000000009f */
[----:B-1----:R-:W-:Y:S02]  /*49d0*/  PRMT R41, RZ, 0x7610, R42 ;  /* 0x00007610ff297816 */ /* 0x002fe4000000002a */
[----:B------:R-:W-:-:S03]  /*49e0*/  PRMT R40, RZ, 0x5410, R43 ;  /* 0x00005410ff287816 */ /* 0x000fc6000000002b */
[----:B------:R-:W-:Y:S01]  /*49f0*/  FFMA.FTZ R159, R41, R159, R162 ;  /* 0x0000009f299f7223 */ /* 0x000fe200000100a2 */
        /* <DEDUP_REMOVED lines=24> */
[----:B------:R-:W-:Y:S02]  /*4b80*/  PRMT R45, RZ, 0x7610, R45 ;  /* 0x00007610ff2d7816 */ /* 0x000fe4000000002d */
[----:B------:R-:W-:Y:S02]  /*4b90*/  PRMT R162, RZ, 0x7610, R160 ;  /* 0x00007610ffa27816 */ /* 0x000fe400000000a0 */
[----:B0-----:R-:W-:-:S03]  /*4ba0*/  IADD3 R43, P0, P1, R121, R158, R118 ;  /* 0x0000009e792b7210 */ /* 0x001fc6000791e076 */
[----:B------:R-:W-:Y:S01]  /*4bb0*/  FFMA.FTZ R162, R45, R162, R44 ;  /* 0x000000a22da27223 */ /* 0x000fe2000001002c */
[----:B-1----:R-:W-:Y:S02]  /*4bc0*/  PRMT R40, RZ, 0x5410, R46 ;  /* 0x00005410ff287816 */ /* 0x002fe4000000002e */
[----:B------:R-:W-:Y:S02]  /*4bd0*/  LEA R42, P2, R43, c[0x0][0x170], 0x1 ;  /* 0x00005c002b2a7a11 */ /* 0x000fe400078408ff */
[----:B------:R-:W-:-:S04]  /*4be0*/  IADD3.X R44, R90, R152, R59, P0, P1 ;  /* 0x000000985a2c7210 */ /* 0x000fc800007e243b */
[----:B------:R-:W-:Y:S02]  /*4bf0*/  LEA.HI.X R43, R43, c[0x0][0x174], R44, 0x1, P2 ;  /* 0x00005d002b2b7a11 */ /* 0x000fe400010f0c2c */
        /* <DEDUP_REMOVED lines=12> */
[----:B---3--:R-:W-:-:S05]  /*4cc0*/  PRMT R41, RZ, 0x5410, R155 ;  /* 0x00005410ff297816 */ /* 0x008fca000000009b */
[----:B------:R-:W-:Y:S02]  /*4cd0*/  FFMA.FTZ R163, R40, R41, R163 ;  /* 0x0000002928a37223 */ /* 0x000fe400000100a3 */
[----:B0-----:R-:W0:Y:S01]  /*4ce0*/  LDS.128 R40, [R22+0x30] ;  /* 0x0000300016287984 */ /* 0x001e220000000c00 */
[----:B-1----:R-:W-:Y:S02]  /*4cf0*/  PRMT R44, RZ, 0x7610, R47 ;  /* 0x00007610ff2c7816 */ /* 0x002fe4000000002f */
        /* <DEDUP_REMOVED lines=195> */
[----:B------:R-:W-:-:S03]  /*5930*/  IADD3 R158, P0, P1, R20, R158, R37 ;  /* 0x0000009e149e7210 */ /* 0x000fc6000791e025 */
[----:B------:R-:W2:Y:S01]  /*5940*/  LDG.E.CONSTANT R44, [R44.64] ;  /* 0x0000000a2c2c7981 */ /* 0x000ea2000c1e9900 */
[----:B------:R-:W-:Y:S02]  /*5950*/  IADD3.X R47, R109, R152, R78, P0, P1 ;  /* 0x000000986d2f7210 */ /* 0x000fe400007e244e */
[----:B------:R-:W-:-:S04]  /*5960*/  LEA R46, P0, R158, c[0x0][0x170], 0x1 ;  /* 0x00005c009e2e7a11 */ /* 0x000fc800078008ff */
[----:B------:R-:W-:-:S05]  /*5970*/  LEA.HI.X R47, R158, c[0x0][0x174], R47, 0x1, P0 ;  /* 0x00005d009e2f7a11 */ /* 0x000fca00000f0c2f */
[----:B------:R-:W3:Y:S01]  /*5980*/  LDG.E.CONSTANT R46, [R46.64] ;  /* 0x0000000a2e2e7981 */ /* 0x000ee2000c1e9900 */
[----:B------:R-:W-:Y:S02]  /*5990*/  PRMT R41, RZ, 0x7610, R41 ;  /* 0x00007610ff297816 */ /* 0x000fe40000000029 */
[----:B------:R-:W-:Y:S02]  /*59a0*/  PRMT R160, RZ, 0x7610, R160 ;  /* 0x00007610ffa07816 */ /* 0x000fe400000000a0 */
[----:B------:R-:W-:-:S03]  /*59b0*/  PRMT R152, RZ, 0x5410, R42 ;  /* 0x00005410ff987816 */ /* 0x000fc6000000002a */
[----:B------:R-:W-:Y:S01]  /*59c0*/  FFMA.FTZ R40, R41, R160, R40 ;  /* 0x000000a029287223 */ /* 0x000fe20000010028 */
[----:B------:R-:W-:Y:S02]  /*59d0*/  ISETP.NE.AND P0, PT, R147, RZ, PT ;  /* 0x000000ff9300720c */ /* 0x000fe40003f05270 */
[--C-:B--2---:R-:W-:Y:S02]  /*59e0*/  PRMT R41, RZ, 0x5410, R44.reuse ;  /* 0x00005410ff297816 */ /* 0x104fe4000000002c */
[----:B------:R-:W-:-:S03]  /*59f0*/  PRMT R44, RZ, 0x7610, R44 ;  /* 0x00007610ff2c7816 */ /* 0x000fc6000000002c */
[----:B------:R-:W-:Y:S01]  /*5a00*/  FFMA.FTZ R152, R152, R41, R155 ;  /* 0x0000002998987223 */ /* 0x000fe2000001009b */
[----:B------:R-:W-:-:S05]  /*5a10*/  PRMT R41, RZ, 0x7610, R42 ;  /* 0x00007610ff297816 */ /* 0x000fca000000002a */
[----:B------:R-:W-:Y:S01]  /*5a20*/  FFMA.FTZ R40, R41, R44, R40 ;  /* 0x0000002c29287223 */ /* 0x000fe20000010028 */
[--C-:B------:R-:W-:Y:S02]  /*5a30*/  PRMT R41, RZ, 0x5410, R43.reuse ;  /* 0x00005410ff297816 */ /* 0x100fe4000000002b */
[--C-:B---3--:R-:W-:Y:S02]  /*5a40*/  PRMT R42, RZ, 0x5410, R46.reuse ;  /* 0x00005410ff2a7816 */ /* 0x108fe4000000002e */
[----:B------:R-:W-:Y:S02]  /*5a50*/  PRMT R43, RZ, 0x7610, R43 ;  /* 0x00007610ff2b7816 */ /* 0x000fe4000000002b */
[----:B------:R-:W-:Y:S01]  /*5a60*/  PRMT R46, RZ, 0x7610, R46 ;  /* 0x00007610ff2e7816 */ /* 0x000fe2000000002e */
[----:B------:R-:W-:-:S04]  /*5a70*/  FFMA.FTZ R41, R41, R42, R152 ;  /* 0x0000002a29297223 */ /* 0x000fc80000010098 */
[----:B------:R-:W-:Y:S02]  /*5a80*/  FFMA.FTZ R40, R43, R46, R40 ;  /* 0x0000002e2b287223 */ /* 0x000fe40000010028 */
[----:B------:R-:W-:Y:S02]  /*5a90*/  IMAD R46, R151, 0x8, R144 ;  /* 0x00000008972e7824 */ /* 0x000fe400078e0290 */
[----:B------:R-:W-:Y:S01]  /*5aa0*/  FADD.FTZ R47, R41, R40 ;  /* 0x00000028292f7221 */ /* 0x000fe20000010000 */
[----:B------:R-:W-:Y:S05]  /*5ab0*/  BRA.DIV ~URZ, `(.L_x_16122) ;  /* 0x00004a927f007947 */ /* 0x000fea000b800000 */
[----:B------:R0:W1:Y:S02]  /*5ac0*/  SHFL.BFLY PT, R40, R47, 0x2, 0x1f ;  /* 0x0c401f002f287f89 */ /* 0x00006400000e0000 */
.L_x_16175:
[----:B01----:R-:W-:Y:S01]  /*5ad0*/  FADD.FTZ R47, R47, R40 ;  /* 0x000000282f2f7221 */ /* 0x003fe20000010000 */
[----:B------:R-:W-:Y:S05]  /*5ae0*/  BRA.DIV ~URZ, `(.L_x_16123) ;  /* 0x00004ae27f007947 */ /* 0x000fea000b800000 */
[----:B------:R0:W1:Y:S02]  /*5af0*/  SHFL.BFLY PT, R40, R47, 0x1, 0x1f ;  /* 0x0c201f002f287f89 */ /* 0x00006400000e0000 */
.L_x_16176:
[----:B------:R-:W-:Y:S05]  /*5b00*/  @P0 BRA `(.L_x_16124) ;  /* 0x0000010000000947 */ /* 0x000fea0003800000 */
[----:B------:R-:W-:Y:S02]  /*5b10*/  IMAD.IADD R42, R153, 0x1, R46 ;  /* 0x00000001992a7824 */ /* 0x000fe400078e022e */
[----:B-1----:R-:W-:Y:S02]  /*5b20*/  FADD.FTZ R40, R47, R40 ;  /* 0x000000282f287221 */ /* 0x002fe40000010000 */
[----:B------:R-:W-:-:S02]  /*5b30*/  IMAD R43, R151, 0x8, R144 ;  /* 0x00000008972b7824 */ /* 0x000fc400078e0290 */
        /* <DEDUP_REMOVED lines=9> */
.L_x_16121:
[----:B------:R-:W-:-:S13]  /*5bd0*/  ISETP.NE.AND P0, PT, R147, RZ, PT ;  /* 0x000000ff9300720c */ /* 0x000fda0003f05270 */
[----:B------:R-:W-:Y:S02]  /*5be0*/  @!P0 IMAD R40, R151, 0x8, R144 ;  /* 0x0000000897288824 */ /* 0x000fe400078e0290 */
[----:B------:R-:W-:-:S05]  /*5bf0*/  @!P0 IMAD.MOV.U32 R41, RZ, RZ, -0x800001 ;  /* 0xff7fffffff298424 */ /* 0x000fca00078e00ff */
[----:B------:R0:W-:Y:S02]  /*5c00*/  @!P0 STS [R40.X4+0x220], R41 ;  /* 0x0002202928008388 */ /* 0x0001e40000004800 */
.L_x_16124:
[----:B------:R-:W-:Y:S05]  /*5c10*/  BSYNC B1 ;  /* 0x0000000000017941 */ /* 0x000fea0003800000 */
.L_x_16120:
[----:B------:R-:W-:-:S04]  /*5c20*/  IADD3 R151, R151, 0x4, RZ ;  /* 0x0000000497977810 */ /* 0x000fc80007ffe0ff */
[----:B------:R-:W-:-:S13]  /*5c30*/  ISETP.GE.AND P0, PT, R151, R4, PT ;  /* 0x000000049700720c */ /* 0x000fda0003f06270 */
[----:B01----:R-:W-:Y:S01]  /*5c40*/  @P0 CALL.REL.NOINC `(.L_x_16111) ;  /* 0x0000001000000944 */ /* 0x003fe20003c00000 */
[----:B------:R-:W-:Y:S05]  /*5c50*/  BRA `(.L_x_16125) ;  /* 0xffffe3c000007947 */ /* 0x000fea000383ffff */
.L_x_16111:
[----:B------:R-:W-:Y:S05]  /*5c60*/  BSYNC B0 ;  /* 0x0000000000007941 */ /* 0x000fea0003800000 */
.L_x_16110:
[----:B------:R-:W-:Y:S05]  /*5c70*/  BRA.DIV ~URZ, `(.L_x_16126) ;  /* 0x000049d27f007947 */ /* 0x000fea000b800000 */
[----:B------:R0:W1:Y:S02]  /*5c80*/  SHFL.BFLY PT, R8, R145, 0x10, 0x1f ;  /* 0x0e001f0091087f89 */ /* 0x00006400000e0000 */
.L_x_16177:
[----:B01----:R-:W-:Y:S01]  /*5c90*/  FMNMX.FTZ R145, R8, R145, !PT ;  /* 0x0000009108917209 */ /* 0x003fe20007810000 */
[----:B------:R-:W-:Y:S05]  /*5ca0*/  BRA.DIV ~URZ, `(.L_x_16127) ;  /* 0x00004a227f007947 */ /* 0x000fea000b800000 */
[----:B------:R-:W0:Y:S02]  /*5cb0*/  SHFL.BFLY PT, R7, R145, 0x8, 0x1f ;  /* 0x0d001f0091077f89 */ /* 0x000e2400000e0000 */
[----:B0-----:R-:W-:-:S05]  /*5cc0*/  FMNMX.FTZ R7, R145, R7, !PT ;  /* 0x0000000791077209 */ /* 0x001fca0007810000 */
[----:B------:R0:W1:Y:S02]  /*5cd0*/  SHFL.BFLY PT, R8, R7, 0x4, 0x1f ;  /* 0x0c801f0007087f89 */ /* 0x00006400000e0000 */
.L_x_16178:
[----:B------:R-:W-:Y:S01]  /*5ce0*/  ISETP.NE.AND P0, PT, R148, RZ, PT ;  /* 0x000000ff9400720c */ /* 0x000fe20003f05270 */
[----:B------:R-:W-:-:S12]  /*5cf0*/  WARPSYNC 0xffffffff ;  /* 0xffffffff00007948 */ /* 0x000fd80003800000 */
[----:B-1----:R-:W-:-:S05]  /*5d00*/  @!P0 FMNMX.FTZ R8, R8, R7, !PT ;  /* 0x0000000708088209 */ /* 0x002fca0007810000 */
[----:B------:R1:W-:Y:S02]  /*5d10*/  @!P0 STS [R149.X4+0x200], R8 ;  /* 0x0002000895008388 */ /* 0x0003e40000004800 */
[----:B------:R-:W-:Y:S01]  /*5d20*/  BAR.SYNC.DEFER_BLOCKING 0x0 ;  /* 0x0000000000007b1d */ /* 0x000fe20000010000 */
[----:B------:R-:W-:Y:S01]  /*5d30*/  ISETP.GT.AND P0, PT, R148, 0x3, PT ;  /* 0x000000039400780c */ /* 0x000fe20003f04270 */
[----:B-1----:R-:W-:-:S04]  /*5d40*/  IMAD.MOV.U32 R8, RZ, RZ, -0x800001 ;  /* 0xff7fffffff087424 */ /* 0x002fc800078e00ff */
[----:B------:R-:W-:Y:S08]  /*5d50*/  BSSY B0, `(.L_x_16128) ;  /* 0x00000e8000007945 */ /* 0x000ff00003800000 */
[----:B------:R-:W1:Y:S04]  /*5d60*/  @!P0 LDS R8, [R148.X4+0x200] ;  /* 0x0002000094088984 */ /* 0x000e680000004800 */
[----:B01----:R-:W0:Y:S02]  /*5d70*/  SHFL.BFLY PT, R7, R8, 0x2, 0x1f ;  /* 0x0c401f0008077f89 */ /* 0x003e2400000e0000 */
        /* <DEDUP_REMOVED lines=24> */
.L_x_16132:
        /* <DEDUP_REMOVED lines=11> */
.L_x_16131:
[----:B------:R-:W-:Y:S05]  /*5fb0*/  BSYNC B1 ;  /* 0x0000000000017941 */ /* 0x000fea0003800000 */
.L_x_16130:
        /* <DEDUP_REMOVED lines=10> */
.L_x_16135:
        /* <DEDUP_REMOVED lines=100> */
.L_x_16134:
[----:B------:R-:W-:Y:S05]  /*66a0*/  BSYNC B1 ;  /* 0x0000000000017941 */ /* 0x000fea0003800000 */
.L_x_16133:
        /* <DEDUP_REMOVED lines=55> */
.L_x_16137:
[----:B------:R-:W-:Y:S05]  /*6a20*/  BSYNC B1 ;  /* 0x0000000000017941 */ /* 0x000fea0003800000 */
.L_x_16136:
        /* <DEDUP_REMOVED lines=26> */
.L_x_16129:
[----:B------:R-:W-:Y:S05]  /*6bd0*/  BSYNC B0 ;  /* 0x0000000000007941 */ /* 0x000fea0003800000 */
.L_x_16128:
        /* <DEDUP_REMOVED lines=37> */
.L_x_16142:
        /* <DEDUP_REMOVED lines=8> */
.L_x_16141:
[----:B0-2---:R-:W-:Y:S05]  /*6eb0*/  BSYNC B1 ;  /* 0x0000000000017941 */ /* 0x005fea0003800000 */
.L_x_16140:
        /* <DEDUP_REMOVED lines=10> */
.L_x_16145:
        /* <DEDUP_REMOVED lines=52> */
.L_x_16144:
[----:B------:R-:W-:Y:S05]  /*72a0*/  BSYNC B1 ;  /* 0x0000000000017941 */ /* 0x000fea0003800000 */
.L_x_16143:
        /* <DEDUP_REMOVED lines=31> */
.L_x_16147:
[----:B------:R-:W-:Y:S05]  /*74a0*/  BSYNC B1 ;  /* 0x0000000000017941 */ /* 0x000fea0003800000 */
.L_x_16146:
        /* <DEDUP_REMOVED lines=14> */
.L_x_16139:
[----:B------:R-:W-:Y:S05]  /*7590*/  BSYNC B0 ;  /* 0x0000000000007941 */ /* 0x000fea0003800000 */
.L_x_16138:
        /* <DEDUP_REMOVED lines=12> */
[----:B------:R-:W-:Y:S01]  /*7660*/  IABS R23, c[0x0][0x1d4] ;  /* 0x0000750000177a13 */ /* 0x000fe20000000000 */
[----:B------:R-:W-:Y:S01]  /*7670*/  IMAD.MOV.U32 R28, RZ, RZ, RZ ;  /* 0x000000ffff1c7224 */ /* 0x000fe200078e00ff */
[C---:B------:R-:W-:Y:S01]  /*7680*/  IADD3 R27, P0, R7.reuse, R146, RZ ;  /* 0x00000092071b7210 */ /* 0x040fe20007f1e0ff */
[----:B------:R-:W-:Y:S01]  /*7690*/  IMAD.SHL.U32 R32, R148, 0x8, RZ ;  /* 0x0000000894207824 */ /* 0x000fe200078e00ff */
[----:B------:R-:W0:Y:S01]  /*76a0*/  I2F.RP R8, R23 ;  /* 0x0000001700087306 */ /* 0x000e220000209400 */
[C---:B------:R-:W-:Y:S01]  /*76b0*/  LEA R33, R7.reuse, 0x220, 0x5 ;  /* 0x0000022007217811 */ /* 0x040fe200078e28ff */
[C---:B------:R-:W-:Y:S01]  /*76c0*/  IMAD.SHL.U32 R31, R7.reuse, 0x8, RZ ;  /* 0x00000008071f7824 */ /* 0x040fe200078e00ff */
[----:B------:R-:W-:Y:S01]  /*76d0*/  LEA.HI.X.SX32 R2, R7, R2, 0x1, P0 ;  /* 0x0000000207027211 */ /* 0x000fe200000f0eff */
[----:B------:R-:W-:Y:S01]  /*76e0*/  IMAD.MOV.U32 R24, RZ, RZ, RZ ;  /* 0x000000ffff187224 */ /* 0x000fe200078e00ff */
[----:B------:R-:W-:Y:S02]  /*76f0*/  LEA R26, P0, R27, c[0x0][0x188], 0x2 ;  /* 0x000062001b1a7a11 */ /* 0x000fe400078010ff */
[----:B------:R-:W-:-:S02]  /*7700*/  IADD3 R25, R3, -c[0x0][0x1cc], RZ ;  /* 0x8000730003197a10 */ /* 0x000fc40007ffe0ff */
[----:B------:R-:W-:Y:S01]  /*7710*/  LEA.HI.X R27, R27, c[0x0][0x18c], R2, 0x2, P0 ;  /* 0x000063001b1b7a11 */ /* 0x000fe200000f1402 */
[----:B------:R-:W-:Y:S01]  /*7720*/  IMAD R2, R5, c[0x0][0x1b0], RZ ;  /* 0x00006c0005027a24 */ /* 0x000fe200078e02ff */
[----:B------:R-:W-:Y:S01]  /*7730*/  IADD3 R30, -R4, 0x1, RZ ;  /* 0x00000001041e7810 */ /* 0x000fe20007ffe1ff */
[----:B------:R-:W-:Y:S01]  /*7740*/  IMAD.MOV.U32 R5, RZ, RZ, c[0x0][0x1ac] ;  /* 0x00006b00ff057624 */ /* 0x000fe200078e00ff */
[----:B------:R-:W-:Y:S02]  /*7750*/  IADD3 R33, R33, 0x10, RZ ;  /* 0x0000001021217810 */ /* 0x000fe40007ffe0ff */
[----:B------:R-:W-:Y:S01]  /*7760*/  SHF.R.S32.HI R3, RZ, 0x1f, R2 ;  /* 0x0000001fff037819 */ /* 0x000fe20000011402 */
[----:B0-----:R-:W0:Y:S01]  /*7770*/  MUFU.RCP R8, R8 ;  /* 0x0000000800087308 */ /* 0x001e220000001000 */
[----:B------:R-:W-:Y:S02]  /*7780*/  SHF.R.S32.HI R5, RZ, 0x1f, R5 ;  /* 0x0000001fff057819 */ /* 0x000fe40000011405 */
[----:B------:R-:W-:-:S02]  /*7790*/  IADD3 R34, R32, 0x100, RZ ;  /* 0x0000010020227810 */ /* 0x000fc40007ffe0ff */
[C---:B------:R-:W-:Y:S02]  /*77a0*/  IADD3 R35, R32.reuse, 0x200, RZ ;  /* 0x0000020020237810 */ /* 0x040fe40007ffe0ff */
[C---:B------:R-:W-:Y:S02]  /*77b0*/  IADD3 R36, R32.reuse, 0x300, RZ ;  /* 0x0000030020247810 */ /* 0x040fe40007ffe0ff */
[C---:B------:R-:W-:Y:S02]  /*77c0*/  IADD3 R37, R32.reuse, 0x400, RZ ;  /* 0x0000040020257810 */ /* 0x040fe40007ffe0ff */
[C---:B------:R-:W-:Y:S02]  /*77d0*/  IADD3 R38, R32.reuse, 0x500, RZ ;  /* 0x0000050020267810 */ /* 0x040fe40007ffe0ff */
[C---:B------:R-:W-:Y:S02]  /*77e0*/  IADD3 R39, R32.reuse, 0x600, RZ ;  /* 0x0000060020277810 */ /* 0x040fe40007ffe0ff */
[----:B------:R-:W-:-:S02]  /*77f0*/  IADD3 R40, R32, 0x700, RZ ;  /* 0x0000070020287810 */ /* 0x000fc40007ffe0ff */
[----:B01----:R-:W-:-:S06]  /*7800*/  IADD3 R29, R8, 0xffffffe, RZ ;  /* 0x0ffffffe081d7810 */ /* 0x003fcc0007ffe0ff */
[----:B------:R-:W0:Y:S02]  /*7810*/  F2I.FTZ.U32.TRUNC.NTZ R29, R29 ;  /* 0x0000001d001d7305 */ /* 0x000e24000021f000 */
[----:B0-----:R-:W-:-:S04]  /*7820*/  IMAD.MOV R10, RZ, RZ, -R29 ;  /* 0x000000ffff0a7224 */ /* 0x001fc800078e0a1d */
[----:B------:R-:W-:-:S04]  /*7830*/  IMAD R9, R10, R23, RZ ;  /* 0x000000170a097224 */ /* 0x000fc800078e02ff */
[----:B------:R-:W-:-:S04]  /*7840*/  IMAD.HI.U32 R28, R29, R9, R28 ;  /* 0x000000091d1c7227 */ /* 0x000fc800078e001c */
[----:B------:R-:W-:-:S03]  /*7850*/  IMAD.MOV.U32 R29, RZ, RZ, R7 ;  /* 0x000000ffff1d7224 */ /* 0x000fc600078e0007 */
.L_x_16168:
[----:B------:R-:W-:Y:S01]  /*7860*/  IABS R9, R31 ;  /* 0x0000001f00097213 */ /* 0x000fe20000000000 */
[----:B------:R-:W-:Y:S01]  /*7870*/  IMAD.IADD R78, R30, 0x1, R29 ;  /* 0x000000011e4e7824 */ /* 0x000fe200078e021d */
[----:B------:R-:W-:Y:S01]  /*7880*/  IABS R13, c[0x0][0x1d0] ;  /* 0x00007400000d7a13 */ /* 0x000fe20000000000 */
[----:B------:R-:W-:Y:S01]  /*7890*/  BSSY B0, `(.L_x_16150) ;  /* 0x0000222000007945 */ /* 0x000fe20003800000 */
[----:B------:R-:W-:Y:S01]  /*78a0*/  IABS R11, c[0x0][0x1d4] ;  /* 0x00007500000b7a13 */ /* 0x000fe20000000000 */
[----:B------:R-:W-:Y:S01]  /*78b0*/  IMAD.HI.U32 R8, R28, R9, RZ ;  /* 0x000000091c087227 */ /* 0x000fe200078e00ff */
[----:B------:R-:W0:Y:S01]  /*78c0*/  I2F.RP R12, R13 ;  /* 0x0000000d000c7306 */ /* 0x000e220000209400 */
[----:B------:R-:W-:Y:S02]  /*78d0*/  IADD3 R29, R29, 0x4, RZ ;  /* 0x000000041d1d7810 */ /* 0x000fe40007ffe0ff */
        /* <DEDUP_REMOVED lines=31> */
[----:B------:R-:W-:Y:S01]  /*7ad0*/  @!P0 IMAD.IADD R8, R8, 0x1, -R13 ;  /* 0x0000000108088824 */ /* 0x000fe200078e0a0d */
[----:B------:R-:W-:-:S03]  /*7ae0*/  ISETP.GE.AND P0, PT, R29, R4, PT ;  /* 0x000000041d00720c */ /* 0x000fc60003f06270 */
        /* <DEDUP_REMOVED lines=19> */
[-C--:B------:R-:W-:Y:S02]  /*7c20*/  IADD3 R43, P1, R38, R8.reuse, RZ ;  /* 0x00000008262b7210 */ /* 0x080fe40007f3e0ff */
[----:B------:R-:W-:Y:S02]  /*7c30*/  IADD3 R9, P3, R40, R8, RZ ;  /* 0x0000000828097210 */ /* 0x000fe40007f7e0ff */
[----:B------:R-:W-:Y:S02]  /*7c40*/  LEA.HI.X R11, R11, c[0x0][0x17c], R46, 0x1, P2 ;  /* 0x00005f000b0b7a11 */ /* 0x000fe400010f0c2e */
[----:B------:R-:W-:-:S02]  /*7c50*/  LEA.HI.X R15, R15, c[0x0][0x17c], R42, 0x1, P6 ;  /* 0x00005f000f0f7a11 */ /* 0x000fc400030f0c2a */
[-C--:B------:R-:W-:Y:S01]  /*7c60*/  LEA.HI.X.SX32 R46, R38, R65.reuse, 0x1, P1 ;  /* 0x00000041262e7211 */ /* 0x080fe200008f0eff */
[----:B------:R0:W5:Y:S01]  /*7c70*/  LDG.E.CONSTANT R74, [R10.64] ;  /* 0x0000000a0a4a7981 */ /* 0x000162000c1e9900 */
[----:B------:R-:W-:Y:S02]  /*7c80*/  LEA R72, P1, R9, c[0x0][0x178], 0x1 ;  /* 0x00005e0009487a11 */ /* 0x000fe400078208ff */
[----:B------:R-:W-:Y:S01]  /*7c90*/  LEA.HI.X.SX32 R42, R40, R65, 0x1, P3 ;  /* 0x00000041282a7211 */ /* 0x000fe200018f0eff */
[----:B------:R0:W5:Y:S01]  /*7ca0*/  LDG.E.CONSTANT R75, [R10.64+0x4] ;  /* 0x0000040a0a4b7981 */ /* 0x000162000c1e9900 */
[----:B------:R-:W-:Y:S02]  /*7cb0*/  LEA R12, P4, R13, c[0x0][0x178], 0x1 ;  /* 0x00005e000d0c7a11 */ /* 0x000fe400078808ff */
[-C--:B------:R-:W-:Y:S01]  /*7cc0*/  IADD3 R45, P6, R37, R8.reuse, RZ ;  /* 0x00000008252d7210 */ /* 0x080fe20007fde0ff */
[----:B------:R0:W5:Y:S01]  /*7cd0*/  LDG.E.CONSTANT R76, [R10.64+0x8] ;  /* 0x0000080a0a4c7981 */ /* 0x000162000c1e9900 */
[----:B------:R-:W-:-:S02]  /*7ce0*/  IADD3 R41, P2, R39, R8, RZ ;  /* 0x0000000827297210 */ /* 0x000fc40007f5e0ff */
[----:B------:R-:W-:Y:S01]  /*7cf0*/  LEA.HI.X R73, R9, c[0x0][0x17c], R42, 0x1, P1 ;  /* 0x00005f0009497a11 */ /* 0x000fe200008f0c2a */
[----:B------:R0:W5:Y:S01]  /*7d00*/  LDG.E.CONSTANT R77, [R10.64+0xc] ;  /* 0x00000c0a0a4d7981 */ /* 0x000162000c1e9900 */
[----:B------:R-:W-:Y:S02]  /*7d10*/  IADD3 R8, P1, R32, R8, RZ ;  /* 0x0000000820087210 */ /* 0x000fe40007f3e0ff */
[----:B------:R-:W-:Y:S01]  /*7d20*/  LEA.HI.X R13, R13, c[0x0][0x17c], R44, 0x1, P4 ;  /* 0x00005f000d0d7a11 */ /* 0x000fe200020f0c2c */
[----:B------:R1:W5:Y:S01]  /*7d30*/  LDG.E.CONSTANT R42, [R14.64+0x4] ;  /* 0x0000040a0e2a7981 */ /* 0x000362000c1e9900 */
[----:B------:R-:W-:Y:S02]  /*7d40*/  LEA.HI.X.SX32 R48, R37, R65, 0x1, P6 ;  /* 0x0000004125307211 */ /* 0x000fe400030f0eff */
[----:B------:R-:W-:Y:S01]  /*7d50*/  LEA R68, P5, R43, c[0x0][0x178], 0x1 ;  /* 0x00005e002b447a11 */ /* 0x000fe200078a08ff */
[----:B------:R1:W5:Y:S01]  /*7d60*/  LDG.E.CONSTANT R64, [R12.64] ;  /* 0x0000000a0c407981 */ /* 0x000362000c1e9900 */
[----:B------:R-:W-:-:S02]  /*7d70*/  LEA R70, P6, R41, c[0x0][0x178], 0x1 ;  /* 0x00005e0029467a11 */ /* 0x000fc400078c08ff */
[-C--:B------:R-:W-:Y:S01]  /*7d80*/  LEA.HI.X.SX32 R44, R39, R65.reuse, 0x1, P2 ;  /* 0x00000041272c7211 */ /* 0x080fe200010f0eff */
[----:B------:R1:W5:Y:S01]  /*7d90*/  LDG.E.CONSTANT R63, [R12.64+0x4] ;  /* 0x0000040a0c3f7981 */ /* 0x000362000c1e9900 */
[----:B------:R-:W-:Y:S02]  /*7da0*/  LEA R66, P2, R8, c[0x0][0x178], 0x1 ;  /* 0x00005e0008427a11 */ /* 0x000fe400078408ff */
[----:B------:R-:W-:Y:S01]  /*7db0*/  LEA.HI.X.SX32 R9, R32, R65, 0x1, P1 ;  /* 0x0000004120097211 */ /* 0x000fe200008f0eff */
[----:B------:R1:W5:Y:S01]  /*7dc0*/  LDG.E.CONSTANT R62, [R12.64+0x8] ;  /* 0x0000080a0c3e7981 */ /* 0x000362000c1e9900 */
[----:B------:R-:W-:Y:S02]  /*7dd0*/  LEA.HI.X R69, R43, c[0x0][0x17c], R46, 0x1, P5 ;  /* 0x00005f002b457a11 */ /* 0x000fe400028f0c2e */
[----:B------:R-:W-:Y:S01]  /*7de0*/  LEA.HI.X R71, R41, c[0x0][0x17c], R44, 0x1, P6 ;  /* 0x00005f0029477a11 */ /* 0x000fe200030f0c2c */
[----:B------:R1:W5:Y:S01]  /*7df0*/  LDG.E.CONSTANT R43, [R14.64+0x8] ;  /* 0x0000080a0e2b7981 */ /* 0x000362000c1e9900 */
[----:B------:R-:W-:-:S02]  /*7e00*/  LEA.HI.X R67, R8, c[0x0][0x17c], R9, 0x1, P2 ;  /* 0x00005f0008437a11 */ /* 0x000fc400010f0c09 */
[C---:B------:R-:W-:Y:S01]  /*7e10*/  LEA R60, P4, R45.reuse, c[0x0][0x178], 0x1 ;  /* 0x00005e002d3c7a11 */ /* 0x040fe200078808ff */
[----:B------:R2:W5:Y:S03]  /*7e20*/  LDG.E.CONSTANT R51, [R68.64] ;  /* 0x0000000a44337981 */ /* 0x000566000c1e9900 */
        /* <DEDUP_REMOVED lines=8> */
[----:B--2---:R2:W5:Y:S04]  /*7eb0*/  LDG.E.CONSTANT R68, [R66.64] ;  /* 0x0000000a42447981 */ /* 0x004568000c1e9900 */
[----:B------:R2:W5:Y:S04]  /*7ec0*/  LDG.E.CONSTANT R65, [R66.64+0x4] ;  /* 0x0000040a42417981 */ /* 0x000568000c1e9900 */
[----:B---3--:R2:W5:Y:S04]  /*7ed0*/  LDG.E.CONSTANT R70, [R66.64+0x8] ;  /* 0x0000080a42467981 */ /* 0x008568000c1e9900 */
[----:B------:R2:W5:Y:S04]  /*7ee0*/  LDG.E.CONSTANT R69, [R66.64+0xc] ;  /* 0x00000c0a42457981 */ /* 0x000568000c1e9900 */
[----:B------:R1:W5:Y:S04]  /*7ef0*/  LDG.E.CONSTANT R44, [R12.64+0xc] ;  /* 0x00000c0a0c2c7981 */ /* 0x000368000c1e9900 */
[----:B------:R1:W5:Y:S04]  /*7f00*/  LDG.E.CONSTANT R41, [R14.64] ;  /* 0x0000000a0e297981 */ /* 0x000368000c1e9900 */
[----:B------:R1:W5:Y:S04]  /*7f10*/  LDG.E.CONSTANT R45, [R14.64+0xc] ;  /* 0x00000c0a0e2d7981 */ /* 0x000368000c1e9900 */
[----:B0-----:R-:W-:Y:S01]  /*7f20*/  LDS.128 R8, [R33] ;  /* 0x0000000021087984 */ /* 0x001fe20000000c00 */
[----:B------:R-:W-:Y:S01]  /*7f30*/  ISETP.NE.AND P1, PT, R78, RZ, PT ;  /* 0x000000ff4e00720c */ /* 0x000fe20003f25270 */
[----:B------:R-:W-:Y:S02]  /*7f40*/  BSSY B2, `(.L_x_16152) ;  /* 0x000002b000027945 */ /* 0x000fe40003800000 */
[----:B------:R0:W5:Y:S04]  /*7f50*/  LDG.E.CONSTANT R46, [R60.64] ;  /* 0x0000000a3c2e7981 */ /* 0x000168000c1e9900 */
[----:B-1----:R-:W1:Y:S04]  /*7f60*/  LDS.128 R12, [R33+-0x10] ;  /* 0xfffff000210c7984 */ /* 0x002e680000000c00 */
[----:B------:R0:W5:Y:S04]  /*7f70*/  LDG.E.CONSTANT R47, [R60.64+0x4] ;  /* 0x0000040a3c2f7981 */ /* 0x000168000c1e9900 */
[----:B------:R0:W5:Y:S04]  /*7f80*/  LDG.E.CONSTANT R48, [R60.64+0x8] ;  /* 0x0000080a3c307981 */ /* 0x000168000c1e9900 */
[----:B------:R0:W5:Y:S04]  /*7f90*/  LDG.E.CONSTANT R52, [R60.64+0xc] ;  /* 0x00000c0a3c347981 */ /* 0x000168000c1e9900 */
[----:B------:R3:W5:Y:S04]  /*7fa0*/  LDG.E.CONSTANT R58, [R72.64] ;  /* 0x0000000a483a7981 */ /* 0x000768000c1e9900 */
[----:B------:R3:W5:Y:S04]  /*7fb0*/  LDG.E.CONSTANT R59, [R72.64+0x4] ;  /* 0x0000040a483b7981 */ /* 0x000768000c1e9900 */
[----:B0-----:R3:W5:Y:S04]  /*7fc0*/  LDG.E.CONSTANT R60, [R72.64+0x8] ;  /* 0x0000080a483c7981 */ /* 0x001768000c1e9900 */
[----:B------:R3:W5:Y:S01]  /*7fd0*/  LDG.E.CONSTANT R61, [R72.64+0xc] ;  /* 0x00000c0a483d7981 */ /* 0x000762000c1e9900 */
[----:B-1----:R-:W-:-:S02]  /*7fe0*/  F2FP.BF16.PACK_AB R13, R13, R12 ;  /* 0x0000000c0d0d723e */ /* 0x002fc400000010ff */
[----:B---3--:R-:W-:Y:S01]  /*7ff0*/  F2FP.BF16.PACK_AB R72, R15, R14 ;  /* 0x0000000e0f48723e */ /* 0x008fe200000010ff */
[----:B------:R-:W-:Y:S05]  /*8000*/  @P1 BRA `(.L_x_16153) ;  /* 0x000001e000001947 */ /* 0x000fea0003800000 */
[C---:B--2---:R-:W-:Y:S02]  /*8010*/  IADD3 R15, R31.reuse, 0x2, RZ ;  /* 0x000000021f0f7810 */ /* 0x044fe40007ffe0ff */
[C---:B------:R-:W-:Y:S02]  /*8020*/  IADD3 R67, R31.reuse, 0x3, RZ ;  /* 0x000000031f437810 */ /* 0x040fe40007ffe0ff */
[-C--:B------:R-:W-:Y:S02]  /*8030*/  ISETP.GE.AND P2, PT, R31, R150.reuse, PT ;  /* 0x000000961f00720c */ /* 0x080fe40003f46270 */
[-C--:B------:R-:W-:Y:S02]  /*8040*/  ISETP.GE.AND P5, PT, R15, R150.reuse, PT ;  /* 0x000000960f00720c */ /* 0x080fe40003fa6270 */
[----:B------:R-:W-:Y:S02]  /*8050*/  ISETP.GE.AND P6, PT, R67, R150, PT ;  /* 0x000000964300720c */ /* 0x000fe40003fc6270 */
[----:B-----5:R-:W-:-:S02]  /*8060*/  PRMT R12, R65, 0x7632, R12 ;  /* 0x00007632410c7816 */ /* 0x020fc4000000000c */
[C---:B------:R-:W-:Y:S02]  /*8070*/  IADD3 R67, R31.reuse, 0x7, RZ ;  /* 0x000000071f437810 */ /* 0x040fe40007ffe0ff */
[----:B------:R-:W-:Y:S02]  /*8080*/  IADD3 R15, R31, 0x6, RZ ;  /* 0x000000061f0f7810 */ /* 0x000fe40007ffe0ff */
[----:B------:R-:W-:Y:S02]  /*8090*/  SEL R14, R65, RZ, !P5 ;  /* 0x000000ff410e7207 */ /* 0x000fe40006800000 */
[----:B------:R-:W-:Y:S02]  /*80a0*/  SEL R65, R12, RZ, !P6 ;  /* 0x000000ff0c417207 */ /* 0x000fe40007000000 */
[-C--:B------:R-:W-:Y:S02]  /*80b0*/  ISETP.GE.AND P6, PT, R67, R150.reuse, PT ;  /* 0x000000964300720c */ /* 0x080fe40003fc6270 */
[----:B------:R-:W-:-:S02]  /*80c0*/  ISETP.GE.AND P5, PT, R15, R150, PT ;  /* 0x000000960f00720c */ /* 0x000fc40003fa6270 */
[C---:B------:R-:W-:Y:S02]  /*80d0*/  IADD3 R71, R31.reuse, 0x4, RZ ;  /* 0x000000041f477810 */ /* 0x040fe40007ffe0ff */
[C---:B------:R-:W-:Y:S02]  /*80e0*/  IADD3 R15, R31.reuse, 0x1, RZ ;  /* 0x000000011f0f7810 */ /* 0x040fe40007ffe0ff */
[----:B------:R-:W-:Y:S02]  /*80f0*/  IADD3 R73, R31, 0x5, RZ ;  /* 0x000000051f497810 */ /* 0x000fe40007ffe0ff */
[----:B------:R-:W-:Y:S02]  /*8100*/  @P2 PRMT R68, RZ, 0x7610, R68 ;  /* 0x00007610ff442816 */ /* 0x000fe40000000044 */
[-C--:B------:R-:W-:Y:S02]  /*8110*/  ISETP.GE.AND P3, PT, R71, R150.reuse, PT ;  /* 0x000000964700720c */ /* 0x080fe40003f66270 */
        /* <DEDUP_REMOVED lines=13> */
.L_x_16153:
[----:B--2---:R-:W-:Y:S05]  /*81f0*/  BSYNC B2 ;  /* 0x0000000000027941 */ /* 0x004fea0003800000 */
.L_x_16152:
        /* <DEDUP_REMOVED lines=25> */
[C---:B------:R-:W-:Y:S02]  /*8390*/  IADD3 R67, R31.reuse, 0x4, RZ ;  /* 0x000000041f437810 */ /* 0x040fe40007ffe0ff */
[-C--:B------:R-:W-:Y:S02]  /*83a0*/  ISETP.GE.AND P2, PT, R31, R150.reuse, PT ;  /* 0x000000961f00720c */ /* 0x080fe40003f46270 */
[-C--:B------:R-:W-:Y:S02]  /*83b0*/  ISETP.GE.AND P5, PT, R15, R150.reuse, PT ;  /* 0x000000960f00720c */ /* 0x080fe40003fa6270 */
[----:B------:R-:W-:-:S02]  /*83c0*/  ISETP.GE.AND P6, PT, R65, R150, PT ;  /* 0x000000964100720c */ /* 0x000fc40003fc6270 */
[----:B------:R-:W-:Y:S02]  /*83d0*/  ISETP.GE.AND P3, PT, R67, R150, PT ;  /* 0x000000964300720c */ /* 0x000fe40003f66270 */
[----:B------:R-:W-:Y:S02]  /*83e0*/  PRMT R15, R75, 0x7632, R15 ;  /* 0x000076324b0f7816 */ /* 0x000fe4000000000f */
[----:B------:R-:W-:Y:S02]  /*83f0*/  IADD3 R67, R31, 0x7, RZ ;  /* 0x000000071f437810 */ /* 0x000fe40007ffe0ff */
[----:B------:R-:W-:Y:S02]  /*8400*/  SEL R66, R75, RZ, !P5 ;  /* 0x000000ff4b427207 */ /* 0x000fe40006800000 */
[----:B------:R-:W-:Y:S02]  /*8410*/  IADD3 R65, R31, 0x6, RZ ;  /* 0x000000061f417810 */ /* 0x000fe40007ffe0ff */
[----:B------:R-:W-:-:S02]  /*8420*/  SEL R75, R15, RZ, !P6 ;  /* 0x000000ff0f4b7207 */ /* 0x000fc40007000000 */
[-C--:B------:R-:W-:Y:S02]  /*8430*/  ISETP.GE.AND P6, PT, R67, R150.reuse, PT ;  /* 0x000000964300720c */ /* 0x080fe40003fc6270 */
[-C--:B------:R-:W-:Y:S02]  /*8440*/  ISETP.GE.AND P5, PT, R65, R150.reuse, PT ;  /* 0x000000964100720c */ /* 0x080fe40003fa6270 */
[C---:B------:R-:W-:Y:S02]  /*8450*/  IADD3 R65, R31.reuse, 0x1, RZ ;  /* 0x000000011f417810 */ /* 0x040fe40007ffe0ff */
[----:B------:R-:W-:Y:S02]  /*8460*/  IADD3 R69, R31, 0x5, RZ ;  /* 0x000000051f457810 */ /* 0x000fe40007ffe0ff */
[----:B------:R-:W-:Y:S02]  /*8470*/  @P2 PRMT R74, RZ, 0x7610, R74 ;  /* 0x00007610ff4a2816 */ /* 0x000fe4000000004a */
        /* <DEDUP_REMOVED lines=13> */
.L_x_16155:
[----:B------:R-:W-:Y:S05]  /*8550*/  BSYNC B2 ;  /* 0x0000000000027941 */ /* 0x000fea0003800000 */
.L_x_16154:
        /* <DEDUP_REMOVED lines=21> */
[C---:B------:R-:W-:Y:S02]  /*86b0*/  IADD3 R69, R31.reuse, 0x4, RZ ;  /* 0x000000041f457810 */ /* 0x040fe40007ffe0ff */
[-C--:B------:R-:W-:Y:S02]  /*86c0*/  ISETP.GE.AND P2, PT, R31, R150.reuse, PT ;  /* 0x000000961f00720c */ /* 0x080fe40003f46270 */
[----:B------:R-:W-:-:S02]  /*86d0*/  ISETP.GE.AND P5, PT, R15, R150, PT ;  /* 0x000000960f00720c */ /* 0x000fc40003fa6270 */
[-C--:B------:R-:W-:Y:S02]  /*86e0*/  ISETP.GE.AND P6, PT, R65, R150.reuse, PT ;  /* 0x000000964100720c */ /* 0x080fe40003fc6270 */
[----:B------:R-:W-:Y:S02]  /*86f0*/  ISETP.GE.AND P3, PT, R69, R150, PT ;  /* 0x000000964500720c */ /* 0x000fe40003f66270 */
[----:B------:R-:W-:Y:S02]  /*8700*/  PRMT R15, R63, 0x7632, R15 ;  /* 0x000076323f0f7816 */ /* 0x000fe4000000000f */
        /* <DEDUP_REMOVED lines=22> */
.L_x_16157:
[----:B------:R-:W-:Y:S05]  /*8870*/  BSYNC B2 ;  /* 0x0000000000027941 */ /* 0x000fea0003800000 */
.L_x_16156:
        /* <DEDUP_REMOVED lines=21> */
[C---:B------:R-:W-:Y:S02]  /*89d0*/  IADD3 R71, R31.reuse, 0x5, RZ ;  /* 0x000000051f477810 */ /* 0x040fe40007ffe0ff */
[-C--:B------:R-:W-:Y:S02]  /*89e0*/  ISETP.GE.AND P2, PT, R31, R150.reuse, PT ;  /* 0x000000961f00720c */ /* 0x080fe40003f46270 */
[----:B------:R-:W-:-:S02]  /*89f0*/  ISETP.GE.AND P5, PT, R15, R150, PT ;  /* 0x000000960f00720c */ /* 0x000fc40003fa6270 */
[----:B------:R-:W-:Y:S02]  /*8a00*/  IADD3 R69, R31, 0x4, RZ ;  /* 0x000000041f457810 */ /* 0x000fe40007ffe0ff */
[-C--:B------:R-:W-:Y:S02]  /*8a10*/  ISETP.GE.AND P6, PT, R65, R150.reuse, PT ;  /* 0x000000964100720c */ /* 0x080fe40003fc6270 */
[----:B------:R-:W-:Y:S02]  /*8a20*/  ISETP.GE.AND P4, PT, R71, R150, PT ;  /* 0x000000964700720c */ /* 0x000fe40003f86270 */
[C---:B------:R-:W-:Y:S02]  /*8a30*/  PRMT R15, R42.reuse, 0x7632, R15 ;  /* 0x000076322a0f7816 */ /* 0x040fe4000000000f */
[----:B------:R-:W-:Y:S02]  /*8a40*/  IADD3 R71, R31, 0x7, RZ ;  /* 0x000000071f477810 */ /* 0x000fe40007ffe0ff */
[----:B------:R-:W-:-:S02]  /*8a50*/  SEL R65, R42, RZ, !P5 ;  /* 0x000000ff2a417207 */ /* 0x000fc40006800000 */
[-C--:B------:R-:W-:Y:S02]  /*8a60*/  ISETP.GE.AND P3, PT, R69, R150.reuse, PT ;  /* 0x000000964500720c */ /* 0x080fe40003f66270 */
[----:B------:R-:W-:Y:S02]  /*8a70*/  SEL R42, R15, RZ, !P6 ;  /* 0x000000ff0f2a7207 */ /* 0x000fe40007000000 */
[----:B------:R-:W-:Y:S02]  /*8a80*/  IADD3 R69, R31, 0x6, RZ ;  /* 0x000000061f457810 */ /* 0x000fe40007ffe0ff */
[-C--:B------:R-:W-:Y:S02]  /*8a90*/  ISETP.GE.AND P6, PT, R71, R150.reuse, PT ;  /* 0x000000964700720c */ /* 0x080fe40003fc6270 */
[----:B------:R-:W-:Y:S02]  /*8aa0*/  ISETP.GE.AND P5, PT, R69, R150, PT ;  /* 0x000000964500720c */ /* 0x000fe40003fa6270 */
[----:B------:R-:W-:-:S02]  /*8ab0*/  IADD3 R69, R31, 0x1, RZ ;  /* 0x000000011f457810 */ /* 0x000fc40007ffe0ff */
[----:B------:R-:W-:Y:S02]  /*8ac0*/  @P2 PRMT R41, RZ, 0x7610, R41 ;  /* 0x00007610ff292816 */ /* 0x000fe40000000029 */
        /* <DEDUP_REMOVED lines=12> */
.L_x_16159:
[----:B------:R-:W-:Y:S05]  /*8b90*/  BSYNC B2 ;  /* 0x0000000000027941 */ /* 0x000fea0003800000 */
.L_x_16158:
        /* <DEDUP_REMOVED lines=11> */
[----:B------:R-:W-:-:S04]  /*8c50*/  FADD.FTZ R22, R22, R67 ;  /* 0x0000004316167221 */ /* 0x000fc80000010000 */
        /* <DEDUP_REMOVED lines=17> */
[C---:B------:R-:W-:Y:S02]  /*8d70*/  IADD3 R15, R31.reuse, 0x3, RZ ;  /* 0x000000031f0f7810 */ /* 0x040fe40007ffe0ff */
[----:B------:R-:W-:-:S02]  /*8d80*/  IADD3 R41, R31, 0x4, RZ ;  /* 0x000000041f297810 */ /* 0x000fc40007ffe0ff */
[-C--:B------:R-:W-:Y:S02]  /*8d90*/  ISETP.GE.AND P2, PT, R31, R150.reuse, PT ;  /* 0x000000961f00720c */ /* 0x080fe40003f46270 */
[-C--:B------:R-:W-:Y:S02]  /*8da0*/  ISETP.GE.AND P5, PT, R11, R150.reuse, PT ;  /* 0x000000960b00720c */ /* 0x080fe40003fa6270 */
[-C--:B------:R-:W-:Y:S02]  /*8db0*/  ISETP.GE.AND P6, PT, R15, R150.reuse, PT ;  /* 0x000000960f00720c */ /* 0x080fe40003fc6270 */
[----:B------:R-:W-:Y:S02]  /*8dc0*/  ISETP.GE.AND P3, PT, R41, R150, PT ;  /* 0x000000962900720c */ /* 0x000fe40003f66270 */
[----:B------:R-:W-:Y:S02]  /*8dd0*/  PRMT R11, R47, 0x7632, R11 ;  /* 0x000076322f0b7816 */ /* 0x000fe4000000000b */
[----:B------:R-:W-:-:S02]  /*8de0*/  IADD3 R41, R31, 0x7, RZ ;  /* 0x000000071f297810 */ /* 0x000fc40007ffe0ff */
[----:B------:R-:W-:Y:S02]  /*8df0*/  SEL R12, R47, RZ, !P5 ;  /* 0x000000ff2f0c7207 */ /* 0x000fe40006800000 */
[----:B------:R-:W-:Y:S02]  /*8e00*/  SEL R47, R11, RZ, !P6 ;  /* 0x000000ff0b2f7207 */ /* 0x000fe40007000000 */
[----:B------:R-:W-:Y:S02]  /*8e10*/  IADD3 R15, R31, 0x6, RZ ;  /* 0x000000061f0f7810 */ /* 0x000fe40007ffe0ff */
[-C--:B------:R-:W-:Y:S02]  /*8e20*/  ISETP.GE.AND P6, PT, R41, R150.reuse, PT ;  /* 0x000000962900720c */ /* 0x080fe40003fc6270 */
[----:B------:R-:W-:Y:S02]  /*8e30*/  ISETP.GE.AND P5, PT, R15, R150, PT ;  /* 0x000000960f00720c */ /* 0x000fe40003fa6270 */
[----:B------:R-:W-:-:S02]  /*8e40*/  IADD3 R45, R31, 0x5, RZ ;  /* 0x000000051f2d7810 */ /* 0x000fc40007ffe0ff */
[----:B------:R-:W-:Y:S02]  /*8e50*/  IADD3 R15, R31, 0x1, RZ ;  /* 0x000000011f0f7810 */ /* 0x000fe40007ffe0ff */
[----:B------:R-:W-:Y:S02]  /*8e60*/  @P2 PRMT R46, RZ, 0x7610, R46 ;  /* 0x00007610ff2e2816 */ /* 0x000fe4000000002e */
[-C--:B------:R-:W-:Y:S02]  /*8e70*/  ISETP.GE.AND P4, PT, R45, R150.reuse, PT ;  /* 0x000000962d00720c */ /* 0x080fe40003f86270 */
        /* <DEDUP_REMOVED lines=12> */
.L_x_16161:
[----:B------:R-:W-:Y:S05]  /*8f40*/  BSYNC B2 ;  /* 0x0000000000027941 */ /* 0x000fea0003800000 */
.L_x_16160:
        /* <DEDUP_REMOVED lines=26> */
[C---:B------:R-:W-:Y:S02]  /*90f0*/  PRMT R12, R50.reuse, 0x7632, R12 ;  /* 0x00007632320c7816 */ /* 0x040fe4000000000c */
[C---:B------:R-:W-:Y:S02]  /*9100*/  IADD3 R43, R31.reuse, 0x7, RZ ;  /* 0x000000071f2b7810 */ /* 0x040fe40007ffe0ff */
        /* <DEDUP_REMOVED lines=21> */
.L_x_16163:
[----:B------:R-:W-:Y:S05]  /*9260*/  BSYNC B2 ;  /* 0x0000000000027941 */ /* 0x000fea0003800000 */
.L_x_16162:
        /* <DEDUP_REMOVED lines=25> */
[----:B------:R-:W-:Y:S02]  /*9400*/  ISETP.GE.AND P6, PT, R45, R150, PT ;  /* 0x000000962d00720c */ /* 0x000fe40003fc6270 */
[----:B------:R-:W-:Y:S02]  /*9410*/  PRMT R42, R55, 0x7632, R42 ;  /* 0x00007632372a7816 */ /* 0x000fe4000000002a */
[C---:B------:R-:W-:Y:S02]  /*9420*/  IADD3 R45, R31.reuse, 0x7, RZ ;  /* 0x000000071f2d7810 */ /* 0x040fe40007ffe0ff */
[----:B------:R-:W-:Y:S02]  /*9430*/  IADD3 R43, R31, 0x6, RZ ;  /* 0x000000061f2b7810 */ /* 0x000fe40007ffe0ff */
[----:B------:R-:W-:Y:S02]  /*9440*/  SEL R44, R55, RZ, !P5 ;  /* 0x000000ff372c7207 */ /* 0x000fe40006800000 */
[----:B------:R-:W-:-:S02]  /*9450*/  SEL R55, R42, RZ, !P6 ;  /* 0x000000ff2a377207 */ /* 0x000fc40007000000 */
[-C--:B------:R-:W-:Y:S02]  /*9460*/  ISETP.GE.AND P6, PT, R45, R150.reuse, PT ;  /* 0x000000962d00720c */ /* 0x080fe40003fc6270 */
[----:B------:R-:W-:Y:S02]  /*9470*/  ISETP.GE.AND P5, PT, R43, R150, PT ;  /* 0x000000962b00720c */ /* 0x000fe40003fa6270 */
[C---:B------:R-:W-:Y:S02]  /*9480*/  IADD3 R47, R31.reuse, 0x4, RZ ;  /* 0x000000041f2f7810 */ /* 0x040fe40007ffe0ff */
[C---:B------:R-:W-:Y:S02]  /*9490*/  IADD3 R43, R31.reuse, 0x1, RZ ;  /* 0x000000011f2b7810 */ /* 0x040fe40007ffe0ff */
[----:B------:R-:W-:Y:S02]  /*94a0*/  IADD3 R49, R31, 0x5, RZ ;  /* 0x000000051f317810 */ /* 0x000fe40007ffe0ff */
[----:B------:R-:W-:-:S02]  /*94b0*/  @P2 PRMT R54, RZ, 0x7610, R54 ;  /* 0x00007610ff362816 */ /* 0x000fc40000000036 */
[-C--:B------:R-:W-:Y:S02]  /*94c0*/  ISETP.GE.AND P3, PT, R47, R150.reuse, PT ;  /* 0x000000962f00720c */ /* 0x080fe40003f66270 */
        /* <DEDUP_REMOVED lines=13> */
.L_x_16165:
[----:B------:R-:W-:Y:S05]  /*95a0*/  BSYNC B2 ;  /* 0x0000000000027941 */ /* 0x000fea0003800000 */
.L_x_16164:
        /* <DEDUP_REMOVED lines=49> */
.L_x_16167:
[----:B------:R-:W-:Y:S05]  /*98c0*/  BSYNC B2 ;  /* 0x0000000000027941 */ /* 0x000fea0003800000 */
.L_x_16166:
        /* <DEDUP_REMOVED lines=30> */
.L_x_16151:
[----:B------:R-:W-:Y:S05]  /*9ab0*/  BSYNC B0 ;  /* 0x0000000000007941 */ /* 0x000fea0003800000 */
.L_x_16150:
[----:B------:R-:W-:Y:S02]  /*9ac0*/  IADD3 R26, P1, R26, 0x10, RZ ;  /* 0x000000101a1a7810 */ /* 0x000fe40007f3e0ff */
[----:B------:R-:W-:Y:S02]  /*9ad0*/  IADD3 R31, R31, 0x20, RZ ;  /* 0x000000201f1f7810 */ /* 0x000fe40007ffe0ff */
[----:B------:R-:W-:Y:S01]  /*9ae0*/  IADD3 R33, R33, 0x80, RZ ;  /* 0x0000008021217810 */ /* 0x000fe20007ffe0ff */
[----:B------:R-:W-:Y:S01]  /*9af0*/  IMAD.X R27, RZ, RZ, R27, P1 ;  /* 0x000000ffff1b7224 */ /* 0x000fe200008e061b */
[----:B------:R-:W-:Y:S01]  /*9b00*/  @P0 CALL.REL.NOINC `(.L_x_16149) ;  /* 0x0000001000000944 */ /* 0x000fe20003c00000 */
[----:B------:R-:W-:Y:S05]  /*9b10*/  BRA `(.L_x_16168) ;  /* 0xffffdd4000007947 */ /* 0x000fea000383ffff */
.L_x_16149:
[----:B------:R-:W-:Y:S05]  /*9b20*/  BSYNC B1 ;  /* 0x0000000000017941 */ /* 0x000fea0003800000 */
.L_x_16148:
[----:B------:R-:W-:Y:S01]  /*9b30*/  BAR.SYNC.DEFER_BLOCKING 0x0 ;  /* 0x0000000000007b1d */ /* 0x000fe20000010000 */
[C---:B------:R-:W-:Y:S01]  /*9b40*/  LOP3.LUT R0, R6.reuse, 0xffffffc0, RZ, 0xc0, !PT ;  /* 0xffffffc006007812 */ /* 0x040fe200078ec0ff */
[----:B------:R-:W-:Y:S01]  /*9b50*/  IMAD.MOV.U32 R26, RZ, RZ, R24 ;  /* 0x000000ffff1a7224 */ /* 0x000fe200078e0018 */
[----:B------:R-:W-:Y:S01]  /*9b60*/  ISETP.GT.AND P1, PT, R6, 0x3f, PT ;  /* 0x0000003f0600780c */ /* 0x000fe20003f24270 */
[----:B------:R-:W-:Y:S01]  /*9b70*/  IMAD.MOV.U32 R25, RZ, RZ, R16 ;  /* 0x000000ffff197224 */ /* 0x000fe200078e0010 */
[----:B------:R-:W-:Y:S01]  /*9b80*/  ISETP.NE.AND P0, PT, R0, 0x40, PT ;  /* 0x000000400000780c */ /* 0x000fe20003f05270 */
[----:B------:R-:W-:Y:S01]  /*9b90*/  IMAD.MOV.U32 R23, RZ, RZ, R17 ;  /* 0x000000ffff177224 */ /* 0x000fe200078e0011 */
[C---:B------:R-:W-:Y:S01]  /*9ba0*/  LOP3.LUT R2, R6.reuse, 0xffffffe0, RZ, 0xc0, !PT ;  /* 0xffffffe006027812 */ /* 0x040fe200078ec0ff */
[----:B------:R-:W-:Y:S01]  /*9bb0*/  IMAD.MOV.U32 R24, RZ, RZ, R18 ;  /* 0x000000ffff187224 */ /* 0x000fe200078e0012 */
[C---:B------:R-:W-:Y:S01]  /*9bc0*/  IADD3 R3, R6.reuse, 0x1f, RZ ;  /* 0x0000001f06037810 */ /* 0x040fe20007ffe0ff */
[----:B------:R-:W-:Y:S01]  /*9bd0*/  IMAD R7, R7, 0x100, R148 ;  /* 0x0000010007077824 */ /* 0x000fe200078e0294 */
[----:B------:R-:W-:Y:S01]  /*9be0*/  BSSY B0, `(.L_x_16169) ;  /* 0x000001e000007945 */ /* 0x000fe20003800000 */
[----:B------:R-:W-:-:S02]  /*9bf0*/  ISETP.GT.AND P3, PT, R6, 0x1f, PT ;  /* 0x0000001f0600780c */ /* 0x000fc40003f64270 */
[----:B------:R-:W-:Y:S02]  /*9c00*/  ISETP.NE.AND P2, PT, R2, 0x20, PT ;  /* 0x000000200200780c */ /* 0x000fe40003f45270 */
[----:B------:R-:W-:Y:S02]  /*9c10*/  ISETP.GT.U32.AND P4, PT, R3, 0x3e, PT ;  /* 0x0000003e0300780c */ /* 0x000fe40003f84070 */
        /* <DEDUP_REMOVED lines=14> */
[----:B------:R-:W5:Y:S04]  /*9d00*/  LDS R5, [R7.X4+0x420] ;  /* 0x0004200007057984 */ /* 0x000f680000004800 */
[----:B------:R-:W1:Y:S04]  /*9d10*/  LDS R6, [R7.X4+0x4a0] ;  /* 0x0004a00007067984 */ /* 0x000e680000004800 */
[----:B------:R-:W1:Y:S04]  /*9d20*/  LDS R8, [R7.X4+0x520] ;  /* 0x0005200007087984 */ /* 0x000e680000004800 */
[----:B------:R-:W1:Y:S01]  /*9d30*/  LDS R9, [R7.X4+0x5a0] ;  /* 0x0005a00007097984 */ /* 0x000e620000004800 */
[----:B0-----:R-:W-:-:S02]  /*9d40*/  FADD.FTZ R22, R0, R22 ;  /* 0x0000001600167221 */ /* 0x001fc40000010000 */
[----:B--2---:R-:W-:Y:S02]  /*9d50*/  FADD.FTZ R21, R2, R21 ;  /* 0x0000001502157221 */ /* 0x004fe40000010000 */
[----:B---3--:R-:W-:Y:S02]  /*9d60*/  FADD.FTZ R20, R3, R20 ;  /* 0x0000001403147221 */ /* 0x008fe40000010000 */
[----:B----4-:R-:W-:Y:S02]  /*9d70*/  FADD.FTZ R19, R4, R19 ;  /* 0x0000001304137221 */ /* 0x010fe40000010000 */
[----:B-----5:R-:W-:Y:S02]  /*9d80*/  FADD.FTZ R24, R5, R24 ;  /* 0x0000001805187221 */ /* 0x020fe40000010000 */
[----:B-1----:R-:W-:Y:S02]  /*9d90*/  FADD.FTZ R23, R6, R23 ;  /* 0x0000001706177221 */ /* 0x002fe40000010000 */
[----:B------:R-:W-:-:S02]  /*9da0*/  FADD.FTZ R25, R8, R25 ;  /* 0x0000001908197221 */ /* 0x000fc40000010000 */
[----:B------:R-:W-:Y:S02]  /*9db0*/  FADD.FTZ R26, R9, R26 ;  /* 0x0000001a091a7221 */ /* 0x000fe40000010000 */
.L_x_16170:
[----:B0-----:R-:W-:Y:S05]  /*9dc0*/  BSYNC B0 ;  /* 0x0000000000007941 */ /* 0x001fea0003800000 */
.L_x_16169:
        /* <DEDUP_REMOVED lines=28> */
.L_x_16172:
[----:B0-----:R-:W-:Y:S05]  /*9f90*/  BSYNC B0 ;  /* 0x0000000000007941 */ /* 0x001fea0003800000 */
.L_x_16171:
[----:B------:R-:W-:Y:S06]  /*9fa0*/  BAR.SYNC.DEFER_BLOCKING 0x0 ;  /* 0x0000000000007b1d */ /* 0x000fec0000010000 */
[----:B------:R-:W-:Y:S05]  /*9fb0*/  @P4 EXIT ;  /* 0x000000000000494d */ /* 0x000fea0003800000 */
[----:B------:R-:W0:Y:S01]  /*9fc0*/  S2UR UR4, SR_CTAID.Y ;  /* 0x00000000000479c3 */ /* 0x000e220000002600 */
[----:B------:R-:W-:Y:S01]  /*9fd0*/  ULDC UR7, c[0x0][0xc] ;  /* 0x0000030000077ab9 */ /* 0x000fe20000000800 */
[C---:B------:R-:W-:Y:S02]  /*9fe0*/  IADD3 R0, R148.reuse, 0x20, RZ ;  /* 0x0000002094007810 */ /* 0x040fe40007ffe0ff */
[----:B------:R-:W-:-:S02]  /*9ff0*/  IADD3 R9, R148, 0x80, RZ ;  /* 0x0000008094097810 */ /* 0x000fc40007ffe0ff */
[----:B------:R-:W-:Y:S02]  /*a000*/  IADD3 R6, R148, 0x40, RZ ;  /* 0x0000004094067810 */ /* 0x000fe40007ffe0ff */
[----:B------:R-:W2:Y:S08]  /*a010*/  S2UR UR5, SR_CTAID.X ;  /* 0x00000000000579c3 */ /* 0x000eb00000002500 */
[----:B------:R-:W3:Y:S01]  /*a020*/  S2UR UR6, SR_CTAID.Z ;  /* 0x00000000000679c3 */ /* 0x000ee20000002700 */
        /* <DEDUP_REMOVED lines=16> */
[----:B------:R-:W-:-:S02]  /*a130*/  IADD3 R0, R148, 0x60, RZ ;  /* 0x0000006094007810 */ /* 0x000fc40007ffe0ff */
[----:B------:R-:W-:Y:S02]  /*a140*/  LEA.HI.X.SX32 R10, R148, UR7, 0x1, P0 ;  /* 0x00000007940a7c11 */ /* 0x000fe400080f0eff */
[----:B------:R-:W-:Y:S02]  /*a150*/  LEA.HI.X R5, R5, c[0x0][0x164], R8, 0x1, P1 ;  /* 0x0000590005057a11 */ /* 0x000fe400008f0c08 */
[C---:B------:R-:W-:Y:S02]  /*a160*/  LEA R2, P0, R3.reuse, c[0x0][0x160], 0x1 ;  /* 0x0000580003027a11 */ /* 0x040fe400078008ff */
[----:B------:R-:W-:Y:S02]  /*a170*/  IADD3 R12, P1, R0, UR4, RZ ;  /* 0x00000004000c7c10 */ /* 0x000fe4000ff3e0ff */
[----:B------:R-:W-:Y:S02]  /*a180*/  LEA.HI.X R3, R3, c[0x0][0x164], R10, 0x1, P0 ;  /* 0x0000590003037a11 */ /* 0x000fe400000f0c0a */
[----:B------:R-:W-:-:S02]  /*a190*/  IADD3 R11, P2, R9, UR4, RZ ;  /* 0x00000004090b7c10 */ /* 0x000fc4000ff5e0ff */
[----:B------:R-:W-:Y:S02]  /*a1a0*/  LEA.HI.X.SX32 R13, R0, UR7, 0x1, P1 ;  /* 0x00000007000d7c11 */ /* 0x000fe400088f0eff */
[----:B------:R-:W-:Y:S02]  /*a1b0*/  IADD3 R7, P0, R6, UR4, RZ ;  /* 0x0000000406077c10 */ /* 0x000fe4000ff1e0ff */
[----:B------:R-:W-:Y:S02]  /*a1c0*/  LEA R8, P1, R12, c[0x0][0x160], 0x1 ;  /* 0x000058000c087a11 */ /* 0x000fe400078208ff */
[----:B------:R-:W-:Y:S02]  /*a1d0*/  LEA.HI.X.SX32 R0, R9, UR7, 0x1, P2 ;  /* 0x0000000709007c11 */ /* 0x000fe400090f0eff */
[----:B------:R-:W-:Y:S02]  /*a1e0*/  LEA.HI.X.SX32 R10, R6, UR7, 0x1, P0 ;  /* 0x00000007060a7c11 */ /* 0x000fe400080f0eff */
[----:B------:R-:W-:-:S02]  /*a1f0*/  LEA.HI.X R9, R12, c[0x0][0x164], R13, 0x1, P1 ;  /* 0x000059000c097a11 */ /* 0x000fc400008f0c0d */
[C---:B------:R-:W-:Y:S02]  /*a200*/  LEA R6, P0, R7.reuse, c[0x0][0x160], 0x1 ;  /* 0x0000580007067a11 */ /* 0x040fe400078008ff */
[----:B------:R-:W-:Y:S02]  /*a210*/  IADD3 R13, R148, 0xc0, RZ ;  /* 0x000000c0940d7810 */ /* 0x000fe40007ffe0ff */
[----:B------:R-:W-:Y:S02]  /*a220*/  LEA.HI.X R7, R7, c[0x0][0x164], R10, 0x1, P0 ;  /* 0x0000590007077a11 */ /* 0x000fe400000f0c0a */
[----:B------:R-:W-:Y:S02]  /*a230*/  IADD3 R15, P1, R13, UR4, RZ ;  /* 0x000000040d0f7c10 */ /* 0x000fe4000ff3e0ff */
[----:B------:R-:W-:Y:S02]  /*a240*/  LEA R10, P0, R11, c[0x0][0x160], 0x1 ;  /* 0x000058000b0a7a11 */ /* 0x000fe400078008ff */
[----:B------:R-:W-:-:S02]  /*a250*/  LEA.HI.X.SX32 R18, R13, UR7, 0x1, P1 ;  /* 0x000000070d127c11 */ /* 0x000fc400088f0eff */
[----:B------:R-:W-:Y:S02]  /*a260*/  LEA.HI.X R11, R11, c[0x0][0x164], R0, 0x1, P0 ;  /* 0x000059000b0b7a11 */ /* 0x000fe400000f0c00 */
[----:B------:R-:W-:Y:S02]  /*a270*/  LEA R14, P1, R15, c[0x0][0x160], 0x1 ;  /* 0x000058000f0e7a11 */ /* 0x000fe400078208ff */
[C---:B------:R-:W-:Y:S02]  /*a280*/  IADD3 R12, R148.reuse, 0xa0, RZ ;  /* 0x000000a0940c7810 */ /* 0x040fe40007ffe0ff */
[----:B------:R-:W-:Y:S02]  /*a290*/  F2FP.BF16.PACK_AB R0, R21, R22 ;  /* 0x000000161500723e */ /* 0x000fe400000010ff */
[----:B------:R-:W-:Y:S02]  /*a2a0*/  IADD3 R148, R148, 0xe0, RZ ;  /* 0x000000e094947810 */ /* 0x000fe40007ffe0ff */
[----:B------:R-:W-:-:S02]  /*a2b0*/  LEA.HI.X R15, R15, c[0x0][0x164], R18, 0x1, P1 ;  /* 0x000059000f0f7a11 */ /* 0x000fc400008f0c12 */
[----:B------:R-:W-:Y:S02]  /*a2c0*/  IADD3 R27, P0, R12, UR4, RZ ;  /* 0x000000040c1b7c10 */ /* 0x000fe4000ff1e0ff */
[C---:B------:R-:W-:Y:S02]  /*a2d0*/  PRMT R21, R0.reuse, 0x7610, R21 ;  /* 0x0000761000157816 */ /* 0x040fe40000000015 */
[----:B------:R-:W-:Y:S02]  /*a2e0*/  F2FP.BF16.PACK_AB R18, R19, R20 ;  /* 0x000000141312723e */ /* 0x000fe400000010ff */
[----:B------:R-:W-:Y:S01]  /*a2f0*/  PRMT R19, R0, 0x7632, R19 ;  /* 0x0000763200137816 */ /* 0x000fe20000000013 */
[----:B------:R0:W-:Y:S01]  /*a300*/  STG.E.U16 [R2.64], R21 ;  /* 0x0000001502007986 */ /* 0x0001e2000c10150a */
[----:B------:R-:W-:Y:S02]  /*a310*/  IADD3 R17, P2, R148, UR4, RZ ;  /* 0x0000000494117c10 */ /* 0x000fe4000ff5e0ff */
[----:B------:R-:W-:Y:S01]  /*a320*/  LEA.HI.X.SX32 R22, R12, UR7, 0x1, P0 ;  /* 0x000000070c167c11 */ /* 0x000fe200080f0eff */
[----:B------:R2:W-:Y:S01]  /*a330*/  STG.E.U16 [R4.64], R19 ;  /* 0x0000001304007986 */ /* 0x0005e2000c10150a */
[----:B------:R-:W-:-:S02]  /*a340*/  LEA R12, P0, R27, c[0x0][0x160], 0x1 ;  /* 0x000058001b0c7a11 */ /* 0x000fc400078008ff */
[----:B------:R-:W-:Y:S01]  /*a350*/  F2FP.BF16.PACK_AB R0, R23, R24 ;  /* 0x000000181700723e */ /* 0x000fe200000010ff */
[----:B------:R3:W-:Y:S01]  /*a360*/  STG.E.U16 [R6.64], R18 ;  /* 0x0000001206007986 */ /* 0x0007e2000c10150a */
[----:B------:R-:W-:Y:S02]  /*a370*/  LEA.HI.X.SX32 R148, R148, UR7, 0x1, P2 ;  /* 0x0000000794947c11 */ /* 0x000fe400090f0eff */
[----:B------:R-:W-:Y:S02]  /*a380*/  LEA R16, P2, R17, c[0x0][0x160], 0x1 ;  /* 0x0000580011107a11 */ /* 0x000fe400078408ff */
[----:B0-----:R-:W-:Y:S02]  /*a390*/  F2FP.BF16.PACK_AB R3, R26, R25 ;  /* 0x000000191a03723e */ /* 0x001fe400000010ff */
[----:B------:R-:W-:Y:S02]  /*a3a0*/  LEA.HI.X R13, R27, c[0x0][0x164], R22, 0x1, P0 ;  /* 0x000059001b0d7a11 */ /* 0x000fe400000f0c16 */
[----:B--2---:R-:W-:-:S02]  /*a3b0*/  PRMT R5, R18, 0x7632, R5 ;  /* 0x0000763212057816 */ /* 0x004fc40000000005 */
[----:B------:R-:W-:Y:S02]  /*a3c0*/  LEA.HI.X R17, R17, c[0x0][0x164], R148, 0x1, P2 ;  /* 0x0000590011117a11 */ /* 0x000fe400010f0c94 */
[----:B---3--:R-:W-:Y:S01]  /*a3d0*/  PRMT R7, R0, 0x7632, R7 ;  /* 0x0000763200077816 */ /* 0x008fe20000000007 */
[----:B------:R-:W-:Y:S01]  /*a3e0*/  STG.E.U16 [R8.64], R5 ;  /* 0x0000000508007986 */ /* 0x000fe2000c10150a */
[----:B------:R-:W-:-:S03]  /*a3f0*/  PRMT R2, R3, 0x7632, R2 ;  /* 0x0000763203027816 */ /* 0x000fc60000000002 */
[----:B------:R-:W-:Y:S04]  /*a400*/  STG.E.U16 [R10.64], R0 ;  /* 0x000000000a007986 */ /* 0x000fe8000c10150a */
[----:B------:R-:W-:Y:S04]  /*a410*/  STG.E.U16 [R12.64], R7 ;  /* 0x000000070c007986 */ /* 0x000fe8000c10150a */
[----:B------:R-:W-:Y:S04]  /*a420*/  STG.E.U16 [R14.64], R3 ;  /* 0x000000030e007986 */ /* 0x000fe8000c10150a */
[----:B------:R-:W-:Y:S01]  /*a430*/  STG.E.U16 [R16.64], R2 ;  /* 0x0000000210007986 */ /* 0x000fe2000c10150a */
[----:B------:R-:W-:Y:S05]  /*a440*/  EXIT ;  /* 0x000000000000794d */ /* 0x000fea0003800000 */
.L_x_16115:
[----:B------:R-:W-:Y:S01]  /*a450*/  IMAD.MOV.U32 R42, RZ, RZ, R47 ;  /* 0x000000ffff2a7224 */ /* 0x000fe200078e002f */
[----:B------:R-:W-:Y:S01]  /*a460*/  MOV R40, 0xa4b0 ;  /* 0x0000a4b000287802 */ /* 0x000fe20000000f00 */
[----:B------:R-:W-:-:S02]  /*a470*/  IMAD.MOV.U32 R43, RZ, RZ, 0x2 ;  /* 0x00000002ff2b7424 */ /* 0x000fc400078e00ff */
[----:B------:R-:W-:Y:S02]  /*a480*/  IMAD.MOV.U32 R44, RZ, RZ, 0x1f ;  /* 0x0000001fff2c7424 */ /* 0x000fe400078e00ff */
[----:B------:R-:W-:Y:S02]  /*a490*/  IMAD.MOV.U32 R45, RZ, RZ, -0x1 ;  /* 0xffffffffff2d7424 */ /* 0x000fe400078e00ff */
[----:B------:R-:W-:Y:S05]  /*a4a0*/  CALL.REL.NOINC `($__internal_351_$__cuda_sm70_shflsync_bfly_p) ;  /* 0x0000031000007944 */ /* 0x000fea0003c00000 */
[----:B-1----:R-:W-:Y:S01]  /*a4b0*/  IMAD.MOV.U32 R40, RZ, RZ, R42 ;  /* 0x000000ffff287224 */ /* 0x002fe200078e002a */
[----:B0-----:R-:W-:Y:S05]  /*a4c0*/  BRA `(.L_x_16173) ;  /* 0xffff99b000007947 */ /* 0x001fea000383ffff */
.L_x_16116:
[----:B------:R-:W-:Y:S01]  /*a4d0*/  IMAD.MOV.U32 R42, RZ, RZ, R47 ;  /* 0x000000ffff2a7224 */ /* 0x000fe200078e002f */
[----:B------:R-:W-:Y:S01]  /*a4e0*/  MOV R40, 0xa530 ;  /* 0x0000a53000287802 */ /* 0x000fe20000000f00 */
[----:B------:R-:W-:Y:S02]  /*a4f0*/  IMAD.MOV.U32 R43, RZ, RZ, 0x1 ;  /* 0x00000001ff2b7424 */ /* 0x000fe400078e00ff */
[----:B------:R-:W-:Y:S02]  /*a500*/  IMAD.MOV.U32 R44, RZ, RZ, 0x1f ;  /* 0x0000001fff2c7424 */ /* 0x000fe400078e00ff */
[----:B------:R-:W-:Y:S02]  /*a510*/  IMAD.MOV.U32 R45, RZ, RZ, -0x1 ;  /* 0xffffffffff2d7424 */ /* 0x000fe400078e00ff */
[----:B------:R-:W-:Y:S05]  /*a520*/  CALL.REL.NOINC `($__internal_351_$__cuda_sm70_shflsync_bfly_p) ;  /* 0x0000029000007944 */ /* 0x000fea0003c00000 */
[----:B-1----:R-:W-:Y:S01]  /*a530*/  IMAD.MOV.U32 R40, RZ, RZ, R42 ;  /* 0x000000ffff287224 */ /* 0x002fe200078e002a */
[----:B0-----:R-:W-:Y:S05]  /*a540*/  BRA `(.L_x_16174) ;  /* 0xffff996000007947 */ /* 0x001fea000383ffff */
.L_x_16122:
        /* <DEDUP_REMOVED lines=8> */
.L_x_16123:
        /* <DEDUP_REMOVED lines=8> */
.L_x_16126:
        /* <DEDUP_REMOVED lines=8> */
.L_x_16127:
[----:B------:R-:W-:Y:S01]  /*a6d0*/  IMAD.MOV.U32 R42, RZ, RZ, R145 ;  /* 0x000000ffff2a7224 */ /* 0x000fe200078e0091 */
[----:B------:R-:W-:Y:S01]  /*a6e0*/  MOV R40, 0xa730 ;  /* 0x0000a73000287802 */ /* 0x000fe20000000f00 */
[----:B------:R-:W-:Y:S02]  /*a6f0*/  IMAD.MOV.U32 R43, RZ, RZ, 0x8 ;  /* 0x00000008ff2b7424 */ /* 0x000fe400078e00ff */
[----:B------:R-:W-:Y:S02]  /*a700*/  IMAD.MOV.U32 R44, RZ, RZ, 0x1f ;  /* 0x0000001fff2c7424 */ /* 0x000fe400078e00ff */
[----:B------:R-:W-:Y:S02]  /*a710*/  IMAD.MOV.U32 R45, RZ, RZ, -0x1 ;  /* 0xffffffffff2d7424 */ /* 0x000fe400078e00ff */
[----:B------:R-:W-:Y:S05]  /*a720*/  CALL.REL.NOINC `($__internal_351_$__cuda_sm70_shflsync_bfly_p) ;  /* 0x0000009000007944 */ /* 0x000fea0003c00000 */
[----:B-1----:R-:W-:Y:S01]  /*a730*/  FMNMX.FTZ R7, R145, R42, !PT ;  /* 0x0000002a91077209 */ /* 0x002fe20007810000 */
[----:B0-----:R-:W-:Y:S01]  /*a740*/  IMAD.MOV.U32 R43, RZ, RZ, 0x4 ;  /* 0x00000004ff2b7424 */ /* 0x001fe200078e00ff */
[----:B------:R-:W-:Y:S01]  /*a750*/  MOV R40, 0xa7a0 ;  /* 0x0000a7a000287802 */ /* 0x000fe20000000f00 */
[----:B------:R-:W-:-:S02]  /*a760*/  IMAD.MOV.U32 R44, RZ, RZ, 0x1f ;  /* 0x0000001fff2c7424 */ /* 0x000fc400078e00ff */
[----:B------:R-:W-:Y:S02]  /*a770*/  IMAD.MOV.U32 R45, RZ, RZ, -0x1 ;  /* 0xffffffffff2d7424 */ /* 0x000fe400078e00ff */
[----:B------:R-:W-:Y:S02]  /*a780*/  IMAD.MOV.U32 R42, RZ, RZ, R7 ;  /* 0x000000ffff2a7224 */ /* 0x000fe400078e0007 */
[----:B------:R-:W-:Y:S05]  /*a790*/  CALL.REL.NOINC `($__internal_351_$__cuda_sm70_shflsync_bfly_p) ;  /* 0x0000002000007944 */ /* 0x000fea0003c00000 */
[----:B-1----:R-:W-:Y:S01]  /*a7a0*/  IMAD.MOV.U32 R8, RZ, RZ, R42 ;  /* 0x000000ffff087224 */ /* 0x002fe200078e002a */
[----:B0-----:R-:W-:Y:S05]  /*a7b0*/  BRA `(.L_x_16178) ;  /* 0xffffb52000007947 */ /* 0x001fea000383ffff */
        .weak           $__internal_351_$__cuda_sm70_shflsync_bfly_p
        .type           $__internal_351_$__cuda_sm70_shflsync_bfly_p,@function
        .size           $__internal_351_$__cuda_sm70_shflsync_bfly_p,(.L_x_23518 - $__internal_351_$__cuda_sm70_shflsync_bfly_p)
$__internal_351_$__cuda_sm70_shflsync_bfly_p:
[----:B------:R-:W-:Y:S01]  /*a7c0*/  IMAD.MOV.U32 R41, RZ, RZ, 0x0 ;  /* 0x00000000ff297424 */ /* 0x000fe200078e00ff */
[----:B------:R-:W-:Y:S04]  /*a7d0*/  WARPSYNC R45 ;  /* 0x0000002d00007348 */ /* 0x000fe80003800000 */
[----:B------:R0:W1:Y:S01]  /*a7e0*/  SHFL.BFLY PT, R42, R42, R43, R44 ;  /* 0x0c00002b2a2a7389 */ /* 0x00006200000e002c */
[----:B------:R-:W-:Y:S05]  /*a7f0*/  RET.REL.NODEC R40 `(_ZN4vllm25paged_attention_v1_kernelI13__nv_bfloat16S1_Li256ELi8ELi128ELNS_18Fp8KVCacheDataTypeE0ELb1EEEvPT_PKS3_PKT0_S9_ifPKiSB_iPKfiiiSD_SD_iiiii) ;  /* 0xffff580028007950 */ /* 0x000fea0003c3ffff */
.L_x_16179:
        /* <DEDUP_REMOVED lines=16> */
.L_x_23518:


//--------------------- .text._ZN4vllm25paged_attention_v1_kernelI13__nv_bfloat16S1_Li192ELi8ELi128ELNS_18Fp8KVCacheDataTypeE0ELb1EEEvPT_PKS3_PKT0_S9_ifPKiSB_iPKfiiiSD_SD_iiiii --------------------------
	.section	.text._ZN4vllm25paged_attention_v1_kernelI13__nv_bfloat16S1_Li192ELi8ELi128ELNS_18Fp8KVCacheDataTypeE0ELb1EEEvPT_PKS3_PKT0_S9_ifPKiSB_iPKfiiiSD_SD_iiiii,"ax",@progbits
	.sectioninfo	@"SHI_REGISTERS=158"
	.align	128
        .global         _ZN4vllm25paged_attention_v1_kernelI13__nv_bfloat16S1_Li192ELi8ELi128ELNS_18Fp8KVCacheDataTypeE0ELb1EEEvPT_PKS3_PKT0_S9_ifPKiSB_iPKfiiiSD_SD_iiiii
        .type           _ZN4vllm25paged_attention_v1_kernelI13__nv_bfloat16S1_Li192ELi8ELi128ELNS_18Fp8KVCacheDataTypeE0ELb1EEEvPT_PKS3_PKT0_S9_ifPKiSB_iPKfiiiSD_SD_iiiii,@function
        .size           _ZN4vllm25paged_attention_v1_kernelI13__nv_bfloat16S1_Li192ELi8ELi128ELNS_18Fp8KVCacheDataTypeE0ELb1EEEvPT_PKS3_PKT0_S9_ifPKiSB_iPKfiiiSD_SD_iiiii,(.L_x_23519 - _ZN4vllm25paged_attention_v1_kernelI13__nv_bfloat16S1_Li192ELi8ELi128ELNS_18Fp8KVCacheDataTypeE0ELb1EEEvPT_PKS3_PKT0_S9_ifPKiSB_iPKfiiiSD_SD_iiiii)
        .other          _ZN4vllm25paged_attention_v1_kernelI13__nv_bfloat16S1_Li192ELi8ELi128ELNS_18Fp8KVCacheDataTypeE0ELb1EEEvPT_PKS3_PKT0_S9_ifPKiSB_iPKfiiiSD_SD_iiiii,@"STO_CUDA_ENTRY STV_DEFAULT"
_ZN4vllm25paged_attention_v1_kernelI13__nv_bfloat16S1_Li192ELi8ELi128ELNS_18Fp8KVCacheDataTypeE0ELb1EEEvPT_PKS3_PKT0_S9_ifPKiSB_iPKfiiiSD_SD_iiiii:
.text._ZN4vllm25paged_attention_v1_kernelI13__nv_bfloat16S1_Li192ELi8ELi128ELNS_18Fp8KVCacheDataTypeE0ELb1EEEvPT_PKS3_PKT0_S9_ifPKiSB_iPKfiiiSD_SD_iiiii:
        /* <DEDUP_REMOVED lines=97> */
.L_x_16184:
        /* <DEDUP_REMOVED lines=10> */
.L_x_16183:
[----:B------:R-:W-:Y:S05]  /*06b0*/  BSYNC B1 ;  /* 0x0000000000017941 */ /* 0x000fea0003800000 */
.L_x_16182:
        /* <DEDUP_REMOVED lines=10> */
.L_x_16185:
        /* <DEDUP_REMOVED lines=17> */
.L_x_16181:
[----:B------:R-:W-:Y:S05]  /*0870*/  BSYNC B0 ;  /* 0x0000000000007941 */ /* 0x000fea0003800000 */
.L_x_16180:
[----:B------:R-:W-:Y:S01]  /*0880*/  IABS R12, c[0x0][0x1d4] ;  /* 0x00007500000c7a13 */ /* 0x000fe20000000000 */
[----:B------:R-:W-:Y:S01]  /*0890*/  BAR.SYNC.DEFER_BLOCKING 0x0 ;  /* 0x0000000000007b1d */ /* 0x000fe20000010000 */
[----:B-----5:R-:W-:-:S04]  /*08a0*/  IADD3 R7, R0, -0x1, RZ ;  /* 0xffffffff00077810 */ /* 0x020fc80007ffe0ff */
[----:B------:R-:W-:Y:S01]  /*08b0*/  IABS R13, R7 ;  /* 0x00000007000d7213 */ /* 0x000fe20000000000 */
[----:B------:R-:W0:Y:S01]  /*08c0*/  I2F.RP R10, R12 ;  /* 0x0000000c000a7306 */ /* 0x000e220000209400 */
[----:B------:R-:W-:Y:S01]  /*08d0*/  LOP3.LUT R7, R7, c[0x0][0x1d4], RZ, 0x3c, !PT ;  /* 0x0000750007077a12 */ /* 0x000fe200078e3cff */
[----:B------:R-:W-:Y:S03]  /*08e0*/  BSSY B0, `(.L_x_16186) ;  /* 0x000043b000007945 */ /* 0x000fe60003800000 */
[----:B------:R-:W-:-:S03]  /*08f0*/  ISETP.GE.AND P2, PT, R7, RZ, PT ;  /* 0x000000ff0700720c */ /* 0x000fc60003f46270 */
[----:B0-----:R-:W0:Y:S02]  /*0900*/  MUFU.RCP R10, R10 ;  /* 0x0000000a000a7308 */ /* 0x001e240000001000 */
[----:B0-----:R-:W-:Y:S01]  /*0910*/  IADD3 R8, R10, 0xffffffe, RZ ;  /* 0x0ffffffe0a087810 */ /* 0x001fe20007ffe0ff */
[----:B------:R-:W-:-:S05]  /*0920*/  IMAD.MOV.U32 R10, RZ, RZ, c[0x0][0x1d8] ;  /* 0x00007600ff0a7624 */ /* 0x000fca00078e00ff */
[----:B------:R0:W1:Y:S01]  /*0930*/  F2I.FTZ.U32.TRUNC.NTZ R9, R8 ;  /* 0x0000000800097305 */ /* 0x000062000021f000 */
[----:B------:R-:W-:Y:S01]  /*0940*/  ISETP.GT.AND P3, PT, R10, -0x1, PT ;  /* 0xffffffff0a00780c */ /* 0x000fe20003f64270 */
[----:B0-----:R-:W-:-:S12]  /*0950*/  IMAD.MOV.U32 R8, RZ, RZ, RZ ;  /* 0x000000ffff087224 */ /* 0x001fd800078e00ff */
[----:B------:R-:W-:Y:S02]  /*0960*/  @!P3 IMAD.MOV.U32 R10, RZ, RZ, c[0x0][0x1c8] ;  /* 0x00007200ff0ab624 */ /* 0x000fe400078e00ff */
[----:B-1----:R-:W-:Y:S02]  /*0970*/  IMAD.MOV R11, RZ, RZ, -R9 ;  /* 0x000000ffff0b7224 */ /* 0x002fe400078e0a09 */
[----:B------:R-:W-:Y:S02]  /*0980*/  @!P3 IMAD R10, R10, c[0x0][0x180], R3 ;  /* 0x000060000a0aba24 */ /* 0x000fe400078e0203 */
[----:B------:R-:W-:-:S04]  /*0990*/  IMAD R11, R11, R12, RZ ;  /* 0x0000000c0b0b7224 */ /* 0x000fc800078e02ff */
[----:B------:R-:W-:-:S04]  /*09a0*/  IMAD.HI.U32 R9, R9, R11, R8 ;  /* 0x0000000b09097227 */ /* 0x000fc800078e0008 */
[----:B------:R-:W-:Y:S02]  /*09b0*/  IMAD.MOV.U32 R11, RZ, RZ, R13 ;  /* 0x000000ffff0b7224 */ /* 0x000fe400078e000d */
[----:B------:R-:W-:Y:S02]  /*09c0*/  @!P3 IMAD.MOV R13, RZ, RZ, -c[0x0][0x1d8] ;  /* 0x80007600ff0db624 */ /* 0x000fe400078e02ff */
[----:B------:R-:W-:-:S04]  /*09d0*/  IMAD.HI.U32 R8, R9, R11, RZ ;  /* 0x0000000b09087227 */ /* 0x000fc800078e00ff */
[----:B------:R-:W-:Y:S02]  /*09e0*/  IMAD.MOV R9, RZ, RZ, -R8 ;  /* 0x000000ffff097224 */ /* 0x000fe400078e0a08 */
[----:B------:R-:W-:Y:S02]  /*09f0*/  @!P3 IMAD R10, R10, R13, RZ ;  /* 0x0000000d0a0ab224 */ /* 0x000fe400078e02ff */
[----:B------:R-:W-:Y:S01]  /*0a00*/  IMAD R9, R12, R9, R11 ;  /* 0x000000090c097224 */ /* 0x000fe200078e020b */
[----:B------:R-:W-:-:S04]  /*0a10*/  IADD3 R11, R0, 0x7, RZ ;  /* 0x00000007000b7810 */ /* 0x000fc80007ffe0ff */
[----:B------:R-:W-:-:S13]  /*0a20*/  ISETP.GT.U32.AND P1, PT, R12, R9, PT ;  /* 0x000000090c00720c */ /* 0x000fda0003f24070 */
[----:B------:R-:W-:Y:S01]  /*0a30*/  @!P1 IMAD.IADD R9, R9, 0x1, -R12 ;  /* 0x0000000109099824 */ /* 0x000fe200078e0a0c */
[----:B------:R-:W-:Y:S02]  /*0a40*/  @!P1 IADD3 R8, R8, 0x1, RZ ;  /* 0x0000000108089810 */ /* 0x000fe40007ffe0ff */
[----:B------:R-:W-:Y:S02]  /*0a50*/  ISETP.NE.AND P1, PT, RZ, c[0x0][0x1d4], PT ;  /* 0x00007500ff007a0c */ /* 0x000fe40003f25270 */
[----:B------:R-:W-:Y:S01]  /*0a60*/  ISETP.GE.U32.AND P0, PT, R9, R12, PT ;  /* 0x0000000c0900720c */ /* 0x000fe20003f06070 */
[----:B------:R-:W-:Y:S01]  /*0a70*/  @P3 IMAD R9, R21, c[0x0][0x1c8], R14 ;  /* 0x0000720015093a24 */ /* 0x000fe200078e020e */
[----:B------:R-:W-:-:S03]  /*0a80*/  SHF.R.S32.HI R12, RZ, 0x1f, R11 ;  /* 0x0000001fff0c7819 */ /* 0x000fc6000001140b */
[----:B------:R-:W-:Y:S01]  /*0a90*/  @P3 IMAD R10, R9, c[0x0][0x1d8], RZ ;  /* 0x00007600090a3a24 */ /* 0x000fe200078e02ff */
[----:B------:R-:W-:Y:S01]  /*0aa0*/  LEA.HI R7, R12, R11, RZ, 0x3 ;  /* 0x0000000b0c077211 */ /* 0x000fe200078f18ff */
[----:B------:R-:W-:-:S03]  /*0ab0*/  IMAD.MOV.U32 R9, RZ, RZ, -0x800001 ;  /* 0xff7fffffff097424 */ /* 0x000fc600078e00ff */
        /* <DEDUP_REMOVED lines=9> */
[C---:B------:R-:W-:Y:S02]  /*0b50*/  IADD3 R13, R6.reuse, 0x4, RZ ;  /* 0x00000004060d7810 */ /* 0x040fe40007ffe0ff */
[----:B------:R-:W-:Y:S02]  /*0b60*/  IADD3 R15, R6, 0x8, RZ ;  /* 0x00000008060f7810 */ /* 0x000fe40007ffe0ff */
[----:B------:R-:W-:Y:S02]  /*0b70*/  LEA.HI R12, R12, R131, RZ, 0x3 ;  /* 0x000000830c0c7211 */ /* 0x000fe400078f18ff */
[----:B------:R-:W-:Y:S02]  /*0b80*/  SHF.R.S32.HI R14, RZ, 0x1f, R13 ;  /* 0x0000001fff0e7819 */ /* 0x000fe4000001140d */
[----:B------:R-:W-:-:S02]  /*0b90*/  IADD3 R16, R6, 0xc, RZ ;  /* 0x0000000c06107810 */ /* 0x000fc40007ffe0ff */
[----:B------:R-:W-:Y:S02]  /*0ba0*/  SHF.R.S32.HI R38, RZ, 0x1f, R15 ;  /* 0x0000001fff267819 */ /* 0x000fe4000001140f */
[----:B------:R-:W-:Y:S01]  /*0bb0*/  LOP3.LUT R12, R12, 0xfffffff8, RZ, 0xc0, !PT ;  /* 0xfffffff80c0c7812 */ /* 0x000fe200078ec0ff */
[----:B------:R-:W-:Y:S01]  /*0bc0*/  IMAD.SHL.U32 R17, R16, 0x2, RZ ;  /* 0x0000000210117824 */ /* 0x000fe200078e00ff */
[----:B------:R-:W-:Y:S01]  /*0bd0*/  LEA.HI R9, R14, R13, RZ, 0x2 ;  /* 0x0000000d0e097211 */ /* 0x000fe200078f10ff */
[----:B------:R-:W-:Y:S01]  /*0be0*/  IMAD.SHL.U32 R13, R13, 0x2, RZ ;  /* 0x000000020d0d7824 */ /* 0x000fe200078e00ff */
[----:B------:R-:W-:Y:S01]  /*0bf0*/  LEA.HI R38, R38, R15, RZ, 0x2 ;  /* 0x0000000f26267211 */ /* 0x000fe200078f10ff */
[----:B------:R-:W-:Y:S01]  /*0c00*/  IMAD.SHL.U32 R15, R15, 0x2, RZ ;  /* 0x000000020f0f7824 */ /* 0x000fe200078e00ff */
[----:B------:R-:W-:Y:S01]  /*0c10*/  SHF.R.S32.HI R39, RZ, 0x1f, R16 ;  /* 0x0000001fff277819 */ /* 0x000fe20000011410 */
        /* <DEDUP_REMOVED lines=8> */
[----:B------:R-:W-:Y:S02]  /*0ca0*/  SHF.R.S32.HI R16, RZ, 0x1f, R15 ;  /* 0x0000001fff107819 */ /* 0x000fe4000001140f */
[----:B------:R-:W-:Y:S02]  /*0cb0*/  LEA.HI R12, R12, R11, RZ, 0x3 ;  /* 0x0000000b0c0c7211 */ /* 0x000fe400078f18ff */
[----:B------:R-:W-:Y:S02]  /*0cc0*/  LEA.HI R14, R14, R13, RZ, 0x3 ;  /* 0x0000000d0e0e7211 */ /* 0x000fe400078f18ff */
[----:B------:R-:W-:Y:S02]  /*0cd0*/  LEA.HI R18, R18, R17, RZ, 0x3 ;  /* 0x0000001112127211 */ /* 0x000fe400078f18ff */
[----:B------:R-:W-:Y:S02]  /*0ce0*/  LEA.HI R16, R16, R15, RZ, 0x3 ;  /* 0x0000000f10107211 */ /* 0x000fe400078f18ff */
[----:B------:R-:W-:-:S02]  /*0cf0*/  LOP3.LUT R12, R12, 0xfffffff8, RZ, 0xc0, !PT ;  /* 0xfffffff80c0c7812 */ /* 0x000fc400078ec0ff */
[----:B------:R-:W-:Y:S02]  /*0d00*/  LOP3.LUT R14, R14, 0xfffffff8, RZ, 0xc0, !PT ;  /* 0xfffffff80e0e7812 */ /* 0x000fe400078ec0ff */
[----:B------:R-:W-:Y:S01]  /*0d10*/  LOP3.LUT R18, R18, 0xfffffff8, RZ, 0xc0, !PT ;  /* 0xfffffff812127812 */ /* 0x000fe200078ec0ff */
[----:B------:R-:W-:Y:S01]  /*0d20*/  IMAD.IADD R11, R11, 0x1, -R12 ;  /* 0x000000010b0b7824 */ /* 0x000fe200078e0a0c */
        /* <DEDUP_REMOVED lines=8> */
[----:B------:R-:W-:-:S02]  /*0db0*/  IADD3 R16, R6, 0x14, RZ ;  /* 0x0000001406107810 */ /* 0x000fc40007ffe0ff */
[----:B------:R-:W-:Y:S02]  /*0dc0*/  IADD3 R20, R6, 0x1c, RZ ;  /* 0x0000001c06147810 */ /* 0x000fe40007ffe0ff */
        /* <DEDUP_REMOVED lines=9> */
[----:B------:R-:W-:Y:S01]  /*0e60*/  SHF.R.S32.HI R43, RZ, 0x1f, R20 ;  /* 0x0000001fff2b7819 */ /* 0x000fe20000011414 */
[----:B------:R-:W-:Y:S01]  /*0e70*/  IMAD.SHL.U32 R42, R42, 0x10, RZ ;  /* 0x000000102a2a7824 */ /* 0x000fe200078e00ff */
[----:B------:R-:W-:Y:S01]  /*0e80*/  SHF.R.S32.HI R16, RZ, 0x1f, R15 ;  /* 0x0000001fff107819 */ /* 0x000fe2000001140f */
[----:B------:R-:W-:Y:S01]  /*0e90*/  IMAD.SHL.U32 R41, R41, 0x10, RZ ;  /* 0x0000001029297824 */ /* 0x000fe200078e00ff */
[----:B------:R-:W-:Y:S02]  /*0ea0*/  SHF.R.S32.HI R18, RZ, 0x1f, R17 ;  /* 0x0000001fff127819 */ /* 0x000fe40000011411 */
[----:B------:R-:W-:Y:S02]  /*0eb0*/  SHF.R.S32.HI R22, RZ, 0x1f, R21 ;  /* 0x0000001fff167819 */ /* 0x000fe40000011415 */
[----:B------:R-:W-:Y:S02]  /*0ec0*/  LEA.HI R43, R43, R20, RZ, 0x2 ;  /* 0x000000142b2b7211 */ /* 0x000fe400078f10ff */
[----:B------:R-:W-:-:S02]  /*0ed0*/  LEA.HI R16, R16, R15, RZ, 0x3 ;  /* 0x0000000f10107211 */ /* 0x000fc400078f18ff */
[----:B------:R-:W-:Y:S01]  /*0ee0*/  SHF.R.S32.HI R20, RZ, 0x1f, R19 ;  /* 0x0000001fff147819 */ /* 0x000fe20000011413 */
[----:B------:R-:W-:Y:S01]  /*0ef0*/  IMAD.SHL.U32 R43, R43, 0x10, RZ ;  /* 0x000000102b2b7824 */ /* 0x000fe200078e00ff */
[----:B------:R-:W-:Y:S02]  /*0f00*/  LEA.HI R18, R18, R17, RZ, 0x3 ;  /* 0x0000001112127211 */ /* 0x000fe400078f18ff */
[----:B------:R-:W-:Y:S02]  /*0f10*/  LEA.HI R22, R22, R21, RZ, 0x3 ;  /* 0x0000001516167211 */ /* 0x000fe400078f18ff */
[----:B------:R-:W-:Y:S02]  /*0f20*/  LOP3.LUT R16, R16, 0xfffffff8, RZ, 0xc0, !PT ;  /* 0xfffffff810107812 */ /* 0x000fe400078ec0ff */
[----:B------:R-:W-:Y:S02]  /*0f30*/  LEA.HI R20, R20, R19, RZ, 0x3 ;  /* 0x0000001314147211 */ /* 0x000fe400078f18ff */
[----:B------:R-:W-:Y:S01]  /*0f40*/  LOP3.LUT R18, R18, 0xfffffff8, RZ, 0xc0, !PT ;  /* 0xfffffff812127812 */ /* 0x000fe200078ec0ff */
[----:B------:R-:W-:Y:S01]  /*0f50*/  IMAD.IADD R15, R15, 0x1, -R16 ;  /* 0x000000010f0f7824 */ /* 0x000fe200078e0a10 */
[----:B------:R-:W-:-:S02]  /*0f60*/  LOP3.LUT R22, R22, 0xfffffff8, RZ, 0xc0, !PT ;  /* 0xfffffff816167812 */ /* 0x000fc400078ec0ff */
[----:B------:R-:W-:Y:S01]  /*0f70*/  IADD3 R23, R6, 0x20, RZ ;  /* 0x0000002006177810 */ /* 0x000fe20007ffe0ff */
[----:B------:R-:W-:Y:S01]  /*0f80*/  IMAD.IADD R16, R17, 0x1, -R18 ;  /* 0x0000000111107824 */ /* 0x000fe200078e0a12 */
[----:B------:R-:W-:Y:S01]  /*0f90*/  LOP3.LUT R20, R20, 0xfffffff8, RZ, 0xc0, !PT ;  /* 0xfffffff814147812 */ /* 0x000fe200078ec0ff */
[----:B------:R-:W-:Y:S01]  /*0fa0*/  IMAD.IADD R18, R21, 0x1, -R22 ;  /* 0x0000000115127824 */ /* 0x000fe200078e0a16 */
[----:B------:R-:W-:Y:S02]  /*0fb0*/  SHF.R.S32.HI R44, RZ, 0x1f, R23 ;  /* 0x0000001fff2c7819 */ /* 0x000fe40000011417 */
[C---:B------:R-:W-:Y:S01]  /*0fc0*/  IADD3 R22, R6.reuse, 0x28, RZ ;  /* 0x0000002806167810 */ /* 0x040fe20007ffe0ff */
[----:B------:R-:W-:Y:S01]  /*0fd0*/  IMAD.IADD R17, R19, 0x1, -R20 ;  /* 0x0000000113117824 */ /* 0x000fe200078e0a14 */
[C---:B------:R-:W-:Y:S01]  /*0fe0*/  IADD3 R20, R6.reuse, 0x24, RZ ;  /* 0x0000002406147810 */ /* 0x040fe20007ffe0ff */
[----:B------:R-:W-:Y:S01]  /*0ff0*/  IMAD.SHL.U32 R19, R23, 0x2, RZ ;  /* 0x0000000217137824 */ /* 0x000fe200078e00ff */
[----:B------:R-:W-:-:S02]  /*1000*/  IADD3 R24, R6, 0x2c, RZ ;  /* 0x0000002c06187810 */ /* 0x000fc40007ffe0ff */
        /* <DEDUP_REMOVED lines=8> */
[----:B------:R-:W-:Y:S02]  /*1090*/  SHF.R.S32.HI R47, RZ, 0x1f, R24 ;  /* 0x0000001fff2f7819 */ /* 0x000fe40000011418 */
[----:B------:R-:W-:Y:S01]  /*10a0*/  LEA.HI R45, R45, R20, RZ, 0x2 ;  /* 0x000000142d2d7211 */ /* 0x000fe200078f10ff */
[----:B------:R-:W-:Y:S01]  /*10b0*/  IMAD.SHL.U32 R46, R46, 0x10, RZ ;  /* 0x000000102e2e7824 */ /* 0x000fe200078e00ff */
[----:B------:R-:W-:-:S02]  /*10c0*/  SHF.R.S32.HI R20, RZ, 0x1f, R19 ;  /* 0x0000001fff147819 */ /* 0x000fc40000011413 */
[----:B------:R-:W-:Y:S01]  /*10d0*/  SHF.R.S32.HI R22, RZ, 0x1f, R21 ;  /* 0x0000001fff167819 */ /* 0x000fe20000011415 */
[----:B------:R-:W-:Y:S01]  /*10e0*/  IMAD.SHL.U32 R45, R45, 0x10, RZ ;  /* 0x000000102d2d7824 */ /* 0x000fe200078e00ff */
[----:B------:R-:W-:Y:S02]  /*10f0*/  LEA.HI R47, R47, R24, RZ, 0x2 ;  /* 0x000000182f2f7211 */ /* 0x000fe400078f10ff */
[----:B------:R-:W-:Y:S02]  /*1100*/  SHF.R.S32.HI R26, RZ, 0x1f, R25 ;  /* 0x0000001fff1a7819 */ /* 0x000fe40000011419 */
[----:B------:R-:W-:Y:S01]  /*1110*/  SHF.R.S32.HI R24, RZ, 0x1f, R23 ;  /* 0x0000001fff187819 */ /* 0x000fe20000011417 */
[----:B------:R-:W-:Y:S01]  /*1120*/  IMAD.SHL.U32 R47, R47, 0x10, RZ ;  /* 0x000000102f2f7824 */ /* 0x000fe200078e00ff */
[----:B------:R-:W-:Y:S02]  /*1130*/  LEA.HI R20, R20, R19, RZ, 0x3 ;  /* 0x0000001314147211 */ /* 0x000fe400078f18ff */
[----:B------:R-:W-:-:S02]  /*1140*/  LEA.HI R22, R22, R21, RZ, 0x3 ;  /* 0x0000001516167211 */ /* 0x000fc400078f18ff */
[----:B------:R-:W-:Y:S02]  /*1150*/  LEA.HI R26, R26, R25, RZ, 0x3 ;  /* 0x000000191a1a7211 */ /* 0x000fe400078f18ff */
[----:B------:R-:W-:Y:S02]  /*1160*/  LEA.HI R24, R24, R23, RZ, 0x3 ;  /* 0x0000001718187211 */ /* 0x000fe400078f18ff */
[----:B------:R-:W-:Y:S02]  /*1170*/  LOP3.LUT R20, R20, 0xfffffff8, RZ, 0xc0, !PT ;  /* 0xfffffff814147812 */ /* 0x000fe400078ec0ff */
        /* <DEDUP_REMOVED lines=12> */
[----:B------:R-:W-:Y:S02]  /*1240*/  SHF.R.S32.HI R26, RZ, 0x1f, R25 ;  /* 0x0000001fff1a7819 */ /* 0x000fe40000011419 */
[----:B------:R-:W-:Y:S02]  /*1250*/  IADD3 R29, R6, 0x3c, RZ ;  /* 0x0000003c061d7810 */ /* 0x000fe40007ffe0ff */
[----:B------:R-:W-:Y:S02]  /*1260*/  LEA.HI R48, R24, R27, RZ, 0x2 ;  /* 0x0000001b18307211 */ /* 0x000fe400078f10ff */
[----:B------:R-:W-:Y:S02]  /*1270*/  SHF.R.S32.HI R27, RZ, 0x1f, R28 ;  /* 0x0000001fff1b7819 */ /* 0x000fe4000001141c */
        /* <DEDUP_REMOVED lines=15> */
[----:B------:R-:W-:Y:S02]  /*1370*/  LEA.HI R26, R26, R25, RZ, 0x3 ;  /* 0x000000191a1a7211 */ /* 0x000fe400078f18ff */
[----:B------:R-:W-:Y:S02]  /*1380*/  SHF.R.S32.HI R30, RZ, 0x1f, R29 ;  /* 0x0000001fff1e7819 */ /* 0x000fe4000001141d */
        /* <DEDUP_REMOVED lines=10> */
[C---:B------:R-:W-:Y:S01]  /*1430*/  IADD3 R30, R6.reuse, 0x44, RZ ;  /* 0x00000044061e7810 */ /* 0x040fe20007ffe0ff */
[----:B------:R-:W-:Y:S01]  /*1440*/  IMAD.SHL.U32 R27, R31, 0x2, RZ ;  /* 0x000000021f1b7824 */ /* 0x000fe200078e00ff */
[----:B------:R-:W-:Y:S01]  /*1450*/  SHF.R.S32.HI R28, RZ, 0x1f, R31 ;  /* 0x0000001fff1c7819 */ /* 0x000fe2000001141f */
[----:B------:R-:W-:Y:S01]  /*1460*/  IMAD.IADD R26, R29, 0x1, -R26 ;  /* 0x000000011d1a7824 */ /* 0x000fe200078e0a1a */
[----:B------:R-:W-:Y:S02]  /*1470*/  IADD3 R32, R6, 0x48, RZ ;  /* 0x0000004806207810 */ /* 0x000fe40007ffe0ff */
[----:B------:R-:W-:Y:S02]  /*1480*/  SHF.R.S32.HI R29, RZ, 0x1f, R30 ;  /* 0x0000001fff1d7819 */ /* 0x000fe4000001141e */
[----:B------:R-:W-:-:S02]  /*1490*/  LEA.HI R54, R28, R31, RZ, 0x2 ;  /* 0x0000001f1c367211 */ /* 0x000fc400078f10ff */
[----:B------:R-:W-:Y:S02]  /*14a0*/  SHF.R.S32.HI R31, RZ, 0x1f, R32 ;  /* 0x0000001fff1f7819 */ /* 0x000fe40000011420 */
        /* <DEDUP_REMOVED lines=12> */
[----:B------:R-:W-:-:S02]  /*1570*/  SHF.R.S32.HI R29, RZ, 0x1f, R30 ;  /* 0x0000001fff1d7819 */ /* 0x000fc4000001141e */
[----:B------:R-:W-:Y:S01]  /*1580*/  LOP3.LUT R28, R28, 0xfffffff8, RZ, 0xc0, !PT ;  /* 0xfffffff81c1c7812 */ /* 0x000fe200078ec0ff */
[----:B------:R-:W-:Y:S01]  /*1590*/  IMAD.SHL.U32 R69, R57, 0x10, RZ ;  /* 0x0000001039457824 */ /* 0x000fe200078e00ff */
[----:B------:R-:W-:Y:S02]  /*15a0*/  SHF.R.S32.HI R31, RZ, 0x1f, R32 ;  /* 0x0000001fff1f7819 */ /* 0x000fe40000011420 */
[----:B------:R-:W-:Y:S01]  /*15b0*/  LEA.HI R29, R29, R30, RZ, 0x3 ;  /* 0x0000001e1d1d7211 */ /* 0x000fe200078f18ff */
[----:B------:R-:W-:Y:S01]  /*15c0*/  IMAD.IADD R27, R27, 0x1, -R28 ;  /* 0x000000011b1b7824 */ /* 0x000fe200078e0a1c */
[----:B------:R-:W-:Y:S02]  /*15d0*/  LEA.HI R31, R31, R32, RZ, 0x3 ;  /* 0x000000201f1f7211 */ /* 0x000fe400078f18ff */
[----:B------:R-:W-:Y:S02]  /*15e0*/  SHF.R.S32.HI R28, RZ, 0x1f, R33 ;  /* 0x0000001fff1c7819 */ /* 0x000fe40000011421 */
[----:B------:R-:W-:-:S02]  /*15f0*/  LOP3.LUT R29, R29, 0xfffffff8, RZ, 0xc0, !PT ;  /* 0xfffffff81d1d7812 */ /* 0x000fc400078ec0ff */
[----:B------:R-:W-:Y:S02]  /*1600*/  LOP3.LUT R31, R31, 0xfffffff8, RZ, 0xc0, !PT ;  /* 0xfffffff81f1f7812 */ /* 0x000fe400078ec0ff */
[----:B------:R-:W-:Y:S02]  /*1610*/  IADD3 R36, R6, 0x50, RZ ;  /* 0x0000005006247810 */ /* 0x000fe40007ffe0ff */
[----:B------:R-:W-:Y:S01]  /*1620*/  LEA.HI R34, R28, R33, RZ, 0x3 ;  /* 0x000000211c227211 */ /* 0x000fe200078f18ff */
[----:B------:R-:W-:Y:S01]  /*1630*/  IMAD.IADD R28, R30, 0x1, -R29 ;  /* 0x000000011e1c7824 */ /* 0x000fe200078e0a1d */
[----:B------:R-:W-:Y:S01]  /*1640*/  IADD3 R49, R6, 0x5c, RZ ;  /* 0x0000005c06317810 */ /* 0x000fe20007ffe0ff */
[----:B------:R-:W-:Y:S01]  /*1650*/  IMAD.IADD R29, R32, 0x1, -R31 ;  /* 0x00000001201d7824 */ /* 0x000fe200078e0a1f */
[----:B------:R-:W-:Y:S01]  /*1660*/  SHF.R.S32.HI R37, RZ, 0x1f, R36 ;  /* 0x0000001fff257819 */ /* 0x000fe20000011424 */
[----:B------:R-:W-:Y:S01]  /*1670*/  IMAD.SHL.U32 R31, R36, 0x2, RZ ;  /* 0x00000002241f7824 */ /* 0x000fe200078e00ff */
[----:B------:R-:W-:-:S02]  /*1680*/  LOP3.LUT R30, R34, 0xfffffff8, RZ, 0xc0, !PT ;  /* 0xfffffff8221e7812 */ /* 0x000fc400078ec0ff */
[----:B------:R-:W-:Y:S02]  /*1690*/  SHF.R.S32.HI R62, RZ, 0x1f, R49 ;  /* 0x0000001fff3e7819 */ /* 0x000fe40000011431 */
[C---:B------:R-:W-:Y:S01]  /*16a0*/  IADD3 R34, R6.reuse, 0x54, RZ ;  /* 0x0000005406227810 */ /* 0x040fe20007ffe0ff */
[----:B------:R-:W-:Y:S01]  /*16b0*/  IMAD.IADD R30, R33, 0x1, -R30 ;  /* 0x00000001211e7824 */ /* 0x000fe200078e0a1e */
[----:B------:R-:W-:Y:S02]  /*16c0*/  LEA.HI R58, R37, R36, RZ, 0x2 ;  /* 0x00000024253a7211 */ /* 0x000fe400078f10ff */
[----:B------:R-:W-:Y:S02]  /*16d0*/  IADD3 R36, R6, 0x58, RZ ;  /* 0x0000005806247810 */ /* 0x000fe40007ffe0ff */
[----:B------:R-:W-:Y:S01]  /*16e0*/  LEA.HI R61, R62, R49, RZ, 0x2 ;  /* 0x000000313e3d7211 */ /* 0x000fe200078f10ff */
[----:B------:R-:W-:Y:S01]  /*16f0*/  IMAD.SHL.U32 R49, R49, 0x2, RZ ;  /* 0x0000000231317824 */ /* 0x000fe200078e00ff */
[----:B------:R-:W-:Y:S01]  /*1700*/  SHF.R.S32.HI R33, RZ, 0x1f, R34 ;  /* 0x0000001fff217819 */ /* 0x000fe20000011422 */
[----:B------:R-:W-:Y:S01]  /*1710*/  IMAD.SHL.U32 R68, R58, 0x10, RZ ;  /* 0x000000103a447824 */ /* 0x000fe200078e00ff */
[----:B------:R-:W-:Y:S01]  /*1720*/  SHF.R.S32.HI R32, RZ, 0x1f, R31 ;  /* 0x0000001fff207819 */ /* 0x000fe2000001141f */
[----:B------:R-:W-:Y:S01]  /*1730*/  IMAD.SHL.U32 R75, R61, 0x10, RZ ;  /* 0x000000103d4b7824 */ /* 0x000fe200078e00ff */
[----:B------:R-:W-:-:S02]  /*1740*/  SHF.R.S32.HI R37, RZ, 0x1f, R36 ;  /* 0x0000001fff257819 */ /* 0x000fc40000011424 */
[----:B------:R-:W-:Y:S01]  /*1750*/  LEA.HI R59, R33, R34, RZ, 0x2 ;  /* 0x00000022213b7211 */ /* 0x000fe200078f10ff */
[----:B------:R-:W-:Y:S01]  /*1760*/  IMAD.SHL.U32 R34, R34, 0x2, RZ ;  /* 0x0000000222227824 */ /* 0x000fe200078e00ff */
[----:B------:R-:W-:Y:S02]  /*1770*/  LEA.HI R32, R32, R31, RZ, 0x3 ;  /* 0x0000001f20207211 */ /* 0x000fe400078f18ff */
[----:B------:R-:W-:Y:S01]  /*1780*/  SHF.R.S32.HI R62, RZ, 0x1f, R49 ;  /* 0x0000001fff3e7819 */ /* 0x000fe20000011431 */
[----:B------:R-:W-:Y:S01]  /*1790*/  IMAD.SHL.U32 R73, R59, 0x10, RZ ;  /* 0x000000103b497824 */ /* 0x000fe200078e00ff */
[----:B------:R-:W-:Y:S01]  /*17a0*/  LEA.HI R60, R37, R36, RZ, 0x2 ;  /* 0x00000024253c7211 */ /* 0x000fe200078f10ff */
[----:B------:R-:W-:Y:S01]  /*17b0*/  IMAD.SHL.U32 R37, R36, 0x2, RZ ;  /* 0x0000000224257824 */ /* 0x000fe200078e00ff */
[----:B------:R-:W-:Y:S01]  /*17c0*/  LOP3.LUT R32, R32, 0xfffffff8, RZ, 0xc0, !PT ;  /* 0xfffffff820207812 */ /* 0x000fe200078ec0ff */
[----:B------:R-:W-:Y:S01]  /*17d0*/  IMAD R36, R3, c[0x0][0x1b0], RZ ;  /* 0x00006c0003247a24 */ /* 0x000fe200078e02ff */
[----:B------:R-:W-:Y:S01]  /*17e0*/  LEA.HI R53, R62, R49, RZ, 0x3 ;  /* 0x000000313e357211 */ /* 0x000fe200078f18ff */
[----:B------:R-:W-:Y:S01]  /*17f0*/  IMAD.SHL.U32 R72, R60, 0x10, RZ ;  /* 0x000000103c487824 */ /* 0x000fe200078e00ff */
[----:B------:R-:W-:Y:S01]  /*1800*/  SHF.R.S32.HI R33, RZ, 0x1f, R34 ;  /* 0x0000001fff217819 */ /* 0x000fe20000011422 */
[----:B------:R-:W-:Y:S01]  /*1810*/  IMAD.IADD R31, R31, 0x1, -R32 ;  /* 0x000000011f1f7824 */ /* 0x000fe200078e0a20 */
[----:B------:R-:W-:-:S02]  /*1820*/  LOP3.LUT R64, R53, 0xfffffff8, RZ, 0xc0, !PT ;  /* 0xfffffff835407812 */ /* 0x000fc400078ec0ff */
[----:B------:R-:W-:Y:S02]  /*1830*/  SHF.R.S32.HI R32, RZ, 0x1f, R37 ;  /* 0x0000001fff207819 */ /* 0x000fe40000011425 */
[----:B------:R-:W-:Y:S02]  /*1840*/  LEA.HI R33, R33, R34, RZ, 0x3 ;  /* 0x0000002221217211 */ /* 0x000fe400078f18ff */
[----:B------:R-:W-:Y:S02]  /*1850*/  SHF.R.S32.HI R53, RZ, 0x1f, R71 ;  /* 0x0000001fff357819 */ /* 0x000fe40000011447 */
[----:B------:R-:W-:Y:S02]  /*1860*/  IADD3 R70, P0, R36, R71, RZ ;  /* 0x0000004724467210 */ /* 0x000fe40007f1e0ff */
[----:B------:R-:W-:Y:S02]  /*1870*/  LEA.HI R32, R32, R37, RZ, 0x3 ;  /* 0x0000002520207211 */ /* 0x000fe400078f18ff */
[----:B------:R-:W-:-:S02]  /*1880*/  LOP3.LUT R33, R33, 0xfffffff8, RZ, 0xc0, !PT ;  /* 0xfffffff821217812 */ /* 0x000fc400078ec0ff */
[----:B------:R-:W-:Y:S01]  /*1890*/  LEA.HI.X.SX32 R71, R36, R53, 0x1, P0 ;  /* 0x0000003524477211 */ /* 0x000fe200000f0eff */
[----:B------:R-:W-:Y:S01]  /*18a0*/  IMAD.SHL.U32 R53, R39, 0x10, RZ ;  /* 0x0000001027357824 */ /* 0x000fe200078e00ff */
[----:B------:R-:W-:Y:S01]  /*18b0*/  FSETP.NEU.FTZ.AND P0, PT, R126, RZ, PT ;  /* 0x000000ff7e00720b */ /* 0x000fe20003f1d000 */
[----:B------:R-:W-:Y:S01]  /*18c0*/  IMAD R36, R6, 0x60, RZ ;  /* 0x0000006006247824 */ /* 0x000fe200078e02ff */
[----:B------:R-:W-:Y:S01]  /*18d0*/  LOP3.LUT R62, R32, 0xfffffff8, RZ, 0xc0, !PT ;  /* 0xfffffff8203e7812 */ /* 0x000fe200078ec0ff */
[----:B------:R-:W-:Y:S01]  /*18e0*/  IMAD.IADD R32, R34, 0x1, -R33 ;  /* 0x0000000122207824 */ /* 0x000fe200078e0a21 */
[----:B------:R-:W-:Y:S01]  /*18f0*/  LOP3.LUT R39, R9, 0xffffffc0, RZ, 0xc0, !PT ;  /* 0xffffffc009277812 */ /* 0x000fe200078ec0ff */
[----:B------:R-:W-:Y:S01]  /*1900*/  IMAD.IADD R34, R49, 0x1, -R64 ;  /* 0x0000000131227824 */ /* 0x000fe200078e0a40 */
[----:B------:R-:W-:Y:S01]  /*1910*/  LOP3.LUT R38, R38, 0xffffffc0, RZ, 0xc0, !PT ;  /* 0xffffffc026267812 */ /* 0x000fe200078ec0ff */
[----:B------:R-:W-:Y:S01]  /*1920*/  IMAD.SHL.U32 R64, R54, 0x10, RZ ;  /* 0x0000001036407824 */ /* 0x000fe200078e00ff */
        /* <DEDUP_REMOVED lines=85> */
.L_x_16195:
        /* <DEDUP_REMOVED lines=64> */
[-C--:B------:R-:W-:Y:S02]  /*2280*/  IADD3 R45, P1, R11, R48.reuse, RZ ;  /* 0x000000300b2d7210 */ /* 0x080fe40007f3e0ff */
[----:B------:R-:W-:Y:S02]  /*2290*/  LEA R40, P4, R41, c[0x0][0x170], 0x1 ;  /* 0x00005c0029287a11 */ /* 0x000fe400078808ff */
[----:B------:R-:W-:Y:S01]  /*22a0*/  IADD3.X R44, R103, R49, R76, P2, P3 ;  /* 0x00000031672c7210 */ /* 0x000fe200017e644c */
[----:B------:R-:W-:Y:S01]  /*22b0*/  IMAD.X R42, R74, 0x1, R49, P1 ;  /* 0x000000014a2a7824 */ /* 0x000fe200008e0631 */
[----:B------:R-:W-:Y:S02]  /*22c0*/  LEA R50, P2, R45, c[0x0][0x170], 0x1 ;  /* 0x00005c002d327a11 */ /* 0x000fe400078408ff */
[----:B------:R-:W-:Y:S02]  /*22d0*/  LEA.HI.X R41, R41, c[0x0][0x174], R44, 0x1, P4 ;  /* 0x00005d0029297a11 */ /* 0x000fe400020f0c2c */
[----:B------:R-:W-:-:S02]  /*22e0*/  IADD3 R43, P1, P3, R13, R48, R38 ;  /* 0x000000300d2b7210 */ /* 0x000fc40007b3e026 */
[----:B------:R-:W-:Y:S01]  /*22f0*/  LEA.HI.X R51, R45, c[0x0][0x174], R42, 0x1, P2 ;  /* 0x00005d002d337a11 */ /* 0x000fe200010f0c2a */
[----:B------:R0:W2:Y:S01]  /*2300*/  LDG.E.CONSTANT R150, [R40.64] ;  /* 0x0000000a28967981 */ /* 0x0000a2000c1e9900 */
[C---:B------:R-:W-:Y:S02]  /*2310*/  LEA R42, P2, R43.reuse, c[0x0][0x170], 0x1 ;  /* 0x00005c002b2a7a11 */ /* 0x040fe400078408ff */
[----:B------:R-:W-:Y:S01]  /*2320*/  IADD3.X R92, R104, R49, R77, P1, P3 ;  /* 0x00000031685c7210 */ /* 0x000fe20000fe644d */
[----:B------:R1:W3:Y:S01]  /*2330*/  LDG.E.CONSTANT R151, [R50.64] ;  /* 0x0000000a32977981 */ /* 0x0002e2000c1e9900 */
[----:B------:R-:W-:Y:S02]  /*2340*/  IADD3 R44, P4, P5, R14, R48, R53 ;  /* 0x000000300e2c7210 */ /* 0x000fe40007d9e035 */
[----:B------:R-:W-:Y:S02]  /*2350*/  LEA.HI.X R43, R43, c[0x0][0x174], R92, 0x1, P2 ;  /* 0x00005d002b2b7a11 */ /* 0x000fe400010f0c5c */
[----:B------:R-:W-:-:S02]  /*2360*/  LEA R46, P1, R44, c[0x0][0x170], 0x1 ;  /* 0x00005c002c2e7a11 */ /* 0x000fc400078208ff */
[----:B------:R-:W-:Y:S01]  /*2370*/  IADD3.X R45, R105, R49, R78, P4, P5 ;  /* 0x00000031692d7210 */ /* 0x000fe200027ea44e */
[----:B------:R4:W5:Y:S03]  /*2380*/  LDG.E.CONSTANT R149, [R42.64] ;  /* 0x0000000a2a957981 */ /* 0x000966000c1e9900 */
[----:B------:R-:W-:Y:S02]  /*2390*/  LEA.HI.X R47, R44, c[0x0][0x174], R45, 0x1, P1 ;  /* 0x00005d002c2f7a11 */ /* 0x000fe400008f0c2d */
[----:B------:R-:W-:-:S03]  /*23a0*/  IADD3 R45, P1, P2, R15, R48, R52 ;  /* 0x000000300f2d7210 */ /* 0x000fc60007a3e034 */
[----:B------:R1:W5:Y:S01]  /*23b0*/  LDG.E.CONSTANT R148, [R46.64] ;  /* 0x0000000a2e947981 */ /* 0x000362000c1e9900 */
[----:B------:R-:W-:Y:S02]  /*23c0*/  LEA R44, P3, R45, c[0x0][0x170], 0x1 ;  /* 0x00005c002d2c7a11 */ /* 0x000fe400078608ff */
[----:B------:R-:W-:-:S04]  /*23d0*/  IADD3.X R92, R106, R49, R79, P1, P2 ;  /* 0x000000316a5c7210 */ /* 0x000fc80000fe444f */
[----:B------:R-:W-:Y:S02]  /*23e0*/  LEA.HI.X R45, R45, c[0x0][0x174], R92, 0x1, P3 ;  /* 0x00005d002d2d7a11 */ /* 0x000fe400018f0c5c */
[----:B0-----:R-:W-:-:S03]  /*23f0*/  IADD3 R41, P4, P5, R16, R48, R55 ;  /* 0x0000003010297210 */ /* 0x001fc60007d9e037 */
[----:B------:R0:W5:Y:S01]  /*2400*/  LDG.E.CONSTANT R147, [R44.64] ;  /* 0x0000000a2c937981 */ /* 0x000162000c1e9900 */
[----:B------:R-:W-:Y:S02]  /*2410*/  LEA R40, P1, R41, c[0x0][0x170], 0x1 ;  /* 0x00005c0029287a11 */ /* 0x000fe400078208ff */
[----:B-1----:R-:W-:-:S04]  /*2420*/  IADD3.X R50, R107, R49, R80, P4, P5 ;  /* 0x000000316b327210 */ /* 0x002fc800027ea450 */
[----:B------:R-:W-:Y:S02]  /*2430*/  LEA.HI.X R41, R41, c[0x0][0x174], R50, 0x1, P1 ;  /* 0x00005d0029297a11 */ /* 0x000fe400008f0c32 */
[-C--:B------:R-:W-:Y:S02]  /*2440*/  IADD3 R51, P1, P2, R17, R48.reuse, R54 ;  /* 0x0000003011337210 */ /* 0x080fe40007a3e036 */
[----:B----4-:R-:W-:Y:S01]  /*2450*/  IADD3 R43, P4, P5, R18, R48, R57 ;  /* 0x00000030122b7210 */ /* 0x010fe20007d9e039 */
[----:B------:R1:W4:Y:S01]  /*2460*/  LDG.E.CONSTANT R144, [R40.64] ;  /* 0x0000000a28907981 */ /* 0x000322000c1e9900 */
[----:B------:R-:W-:Y:S02]  /*2470*/  LEA R142, P3, R51, c[0x0][0x170], 0x1 ;  /* 0x00005c00338e7a11 */ /* 0x000fe400078608ff */
[----:B------:R-:W-:Y:S02]  /*2480*/  IADD3.X R92, R108, R49, R81, P1, P2 ;  /* 0x000000316c5c7210 */ /* 0x000fe40000fe4451 */
[----:B------:R-:W-:-:S02]  /*2490*/  LEA R42, P1, R43, c[0x0][0x170], 0x1 ;  /* 0x00005c002b2a7a11 */ /* 0x000fc400078208ff */
[-C--:B------:R-:W-:Y:S02]  /*24a0*/  IADD3.X R50, R109, R49.reuse, R82, P4, P5 ;  /* 0x000000316d327210 */ /* 0x080fe400027ea452 */
[----:B------:R-:W-:Y:S02]  /*24b0*/  LEA.HI.X R143, R51, c[0x0][0x174], R92, 0x1, P3 ;  /* 0x00005d00338f7a11 */ /* 0x000fe400018f0c5c */
[----:B------:R-:W-:Y:S02]  /*24c0*/  LEA.HI.X R43, R43, c[0x0][0x174], R50, 0x1, P1 ;  /* 0x00005d002b2b7a11 */ /* 0x000fe400008f0c32 */
[----:B------:R-:W-:Y:S01]  /*24d0*/  IADD3 R51, P1, P2, R19, R48, R56 ;  /* 0x0000003013337210 */ /* 0x000fe20007a3e038 */
[----:B------:R0:W4:Y:S03]  /*24e0*/  LDG.E.CONSTANT R142, [R142.64] ;  /* 0x0000000a8e8e7981 */ /* 0x000126000c1e9900 */
[----:B------:R-:W-:Y:S01]  /*24f0*/  IADD3.X R132, R110, R49, R83, P1, P2 ;  /* 0x000000316e847210 */ /* 0x000fe20000fe4453 */
[----:B------:R0:W4:Y:S01]  /*2500*/  LDG.E.CONSTANT R145, [R42.64] ;  /* 0x0000000a2a917981 */ /* 0x000122000c1e9900 */
[----:B-1----:R-:W-:-:S02]  /*2510*/  LEA R40, P2, R51, c[0x0][0x170], 0x1 ;  /* 0x00005c0033287a11 */ /* 0x002fc400078408ff */
[-C--:B------:R-:W-:Y:S02]  /*2520*/  IADD3 R47, P5, P6, R20, R48.reuse, R59 ;  /* 0x00000030142f7210 */ /* 0x080fe40007ebe03b */
[----:B------:R-:W-:Y:S02]  /*2530*/  LEA.HI.X R41, R51, c[0x0][0x174], R132, 0x1, P2 ;  /* 0x00005d0033297a11 */ /* 0x000fe400010f0c84 */
[----:B------:R-:W-:Y:S02]  /*2540*/  LEA R92, P1, R47, c[0x0][0x170], 0x1 ;  /* 0x00005c002f5c7a11 */ /* 0x000fe400078208ff */
[----:B------:R-:W-:Y:S01]  /*2550*/  IADD3.X R94, R111, R49, R84, P5, P6 ;  /* 0x000000316f5e7210 */ /* 0x000fe20002fec454 */
[----:B------:R1:W4:Y:S01]  /*2560*/  LDG.E.CONSTANT R136, [R40.64] ;  /* 0x0000000a28887981 */ /* 0x000322000c1e9900 */
[----:B0-----:R-:W-:Y:S02]  /*2570*/  IADD3 R45, P3, P4, R21, R48, R58 ;  /* 0x00000030152d7210 */ /* 0x001fe40007c7e03a */
[----:B------:R-:W-:-:S02]  /*2580*/  LEA.HI.X R93, R47, c[0x0][0x174], R94, 0x1, P1 ;  /* 0x00005d002f5d7a11 */ /* 0x000fc400008f0c5e */
[C---:B------:R-:W-:Y:S02]  /*2590*/  LEA R50, P5, R45.reuse, c[0x0][0x170], 0x1 ;  /* 0x00005c002d327a11 */ /* 0x040fe400078a08ff */
        /* <DEDUP_REMOVED lines=9> */
[-C--:B------:R-:W-:Y:S02]  /*2630*/  IADD3 R43, P1, P2, R24, R48.reuse, R63 ;  /* 0x00000030182b7210 */ /* 0x080fe40007a3e03f */
[-C--:B------:R-:W-:Y:S01]  /*2640*/  IADD3.X R134, R114, R49.reuse, R87, P5, P6 ;  /* 0x0000003172867210 */ /* 0x080fe20002fec457 */
[----:B------:R0:W4:Y:S01]  /*2650*/  LDG.E.CONSTANT R139, [R46.64] ;  /* 0x0000000a2e8b7981 */ /* 0x000122000c1e9900 */
[----:B------:R-:W-:Y:S02]  /*2660*/  LEA R44, P6, R45, c[0x0][0x170], 0x1 ;  /* 0x00005c002d2c7a11 */ /* 0x000fe400078c08ff */
[----:B------:R-:W-:Y:S02]  /*2670*/  IADD3 R94, P3, P4, R25, R48, R62 ;  /* 0x00000030195e7210 */ /* 0x000fe40007c7e03e */
[----:B------:R-:W-:-:S02]  /*2680*/  IADD3.X R132, R115, R49, R88, P1, P2 ;  /* 0x0000003173847210 */ /* 0x000fc40000fe4458 */
[----:B------:R-:W-:Y:S02]  /*2690*/  LEA R42, P5, R43, c[0x0][0x170], 0x1 ;  /* 0x00005c002b2a7a11 */ /* 0x000fe400078a08ff */
[----:B------:R-:W-:Y:S02]  /*26a0*/  LEA.HI.X R45, R45, c[0x0][0x174], R134, 0x1, P6 ;  /* 0x00005d002d2d7a11 */ /* 0x000fe400030f0c86 */
[----:B-1----:R-:W-:Y:S02]  /*26b0*/  LEA R40, P1, R94, c[0x0][0x170], 0x1 ;  /* 0x00005c005e287a11 */ /* 0x002fe400078208ff */
[----:B------:R-:W-:Y:S02]  /*26c0*/  IADD3.X R41, R116, R49, R89, P3, P4 ;  /* 0x0000003174297210 */ /* 0x000fe40001fe8459 */
[----:B------:R-:W-:Y:S02]  /*26d0*/  LEA.HI.X R43, R43, c[0x0][0x174], R132, 0x1, P5 ;  /* 0x00005d002b2b7a11 */ /* 0x000fe400028f0c84 */
[----:B------:R1:W4:Y:S01]  /*26e0*/  LDG.E.CONSTANT R132, [R44.64] ;  /* 0x0000000a2c847981 */ /* 0x000322000c1e9900 */
[----:B------:R-:W-:-:S02]  /*26f0*/  LEA.HI.X R41, R94, c[0x0][0x174], R41, 0x1, P1 ;  /* 0x00005d005e297a11 */ /* 0x000fc400008f0c29 */
[-C--:B0-----:R-:W-:Y:S01]  /*2700*/  IADD3 R51, P1, P2, R26, R48.reuse, R65 ;  /* 0x000000301a337210 */ /* 0x081fe20007a3e041 */
[----:B------:R0:W4:Y:S01]  /*2710*/  LDG.E.CONSTANT R133, [R42.64] ;  /* 0x0000000a2a857981 */ /* 0x000122000c1e9900 */
[----:B------:R-:W-:Y:S02]  /*2720*/  IADD3 R47, P4, P5, R27, R48, R64 ;  /* 0x000000301b2f7210 */ /* 0x000fe40007d9e040 */
[----:B------:R-:W-:Y:S01]  /*2730*/  LEA R50, P3, R51, c[0x0][0x170], 0x1 ;  /* 0x00005c0033327a11 */ /* 0x000fe200078608ff */
[----:B------:R0:W4:Y:S01]  /*2740*/  LDG.E.CONSTANT R134, [R40.64] ;  /* 0x0000000a28867981 */ /* 0x000122000c1e9900 */
[-C--:B------:R-:W-:Y:S02]  /*2750*/  IADD3.X R94, R117, R49.reuse, R90, P1, P2 ;  /* 0x00000031755e7210 */ /* 0x080fe40000fe445a */
[----:B------:R-:W-:Y:S02]  /*2760*/  IADD3.X R92, R118, R49, R91, P4, P5 ;  /* 0x00000031765c7210 */ /* 0x000fe400027ea45b */
[----:B------:R-:W-:-:S02]  /*2770*/  LEA.HI.X R51, R51, c[0x0][0x174], R94, 0x1, P3 ;  /* 0x00005d0033337a11 */ /* 0x000fc400018f0c5e */
[-C--:B------:R-:W-:Y:S02]  /*2780*/  IADD3 R95, P4, P5, R28, R48.reuse, R67 ;  /* 0x000000301c5f7210 */ /* 0x080fe40007d9e043 */
[----:B------:R-:W-:Y:S01]  /*2790*/  LEA R46, P1, R47, c[0x0][0x170], 0x1 ;  /* 0x00005c002f2e7a11 */ /* 0x000fe200078208ff */
[----:B------:R0:W4:Y:S01]  /*27a0*/  LDG.E.CONSTANT R135, [R50.64] ;  /* 0x0000000a32877981 */ /* 0x000122000c1e9900 */
[----:B------:R-:W-:Y:S02]  /*27b0*/  IADD3.X R140, R119, R49, R96, P4, P5 ;  /* 0x00000031778c7210 */ /* 0x000fe400027ea460 */
[----:B------:R-:W-:Y:S02]  /*27c0*/  LEA.HI.X R47, R47, c[0x0][0x174], R92, 0x1, P1 ;  /* 0x00005d002f2f7a11 */ /* 0x000fe400008f0c5c */
[----:B-1----:R-:W-:Y:S02]  /*27d0*/  LEA R44, P3, R95, c[0x0][0x170], 0x1 ;  /* 0x00005c005f2c7a11 */ /* 0x002fe400078608ff */
[----:B------:R-:W-:-:S02]  /*27e0*/  IADD3 R93, P1, P2, R29, R48, R66 ;  /* 0x000000301d5d7210 */ /* 0x000fc40007a3e042 */
[----:B------:R-:W-:Y:S02]  /*27f0*/  LEA.HI.X R45, R95, c[0x0][0x174], R140, 0x1, P3 ;  /* 0x00005d005f2d7a11 */ /* 0x000fe400018f0c8c */
[----:B------:R-:W-:Y:S01]  /*2800*/  IADD3 R92, P5, P6, R30, R48, R69 ;  /* 0x000000301e5c7210 */ /* 0x000fe20007ebe045 */
[----:B------:R1:W4:Y:S01]  /*2810*/  LDG.E.CONSTANT R140, [R46.64] ;  /* 0x0000000a2e8c7981 */ /* 0x000322000c1e9900 */
[----:B0-----:R-:W-:Y:S02]  /*2820*/  LEA R42, P4, R93, c[0x0][0x170], 0x1 ;  /* 0x00005c005d2a7a11 */ /* 0x001fe400078808ff */
[-C--:B------:R-:W-:Y:S01]  /*2830*/  IADD3.X R94, R120, R49.reuse, R97, P1, P2 ;  /* 0x00000031785e7210 */ /* 0x080fe20000fe4461 */
[----:B------:R0:W4:Y:S01]  /*2840*/  LDG.E.CONSTANT R141, [R44.64] ;  /* 0x0000000a2c8d7981 */ /* 0x000122000c1e9900 */
[----:B------:R-:W-:Y:S02]  /*2850*/  LEA R40, P1, R92, c[0x0][0x170], 0x1 ;  /* 0x00005c005c287a11 */ /* 0x000fe400078208ff */
[----:B------:R-:W-:-:S02]  /*2860*/  IADD3.X R41, R121, R49, R98, P5, P6 ;  /* 0x0000003179297210 */ /* 0x000fc40002fec462 */
[----:B------:R-:W-:Y:S02]  /*2870*/  LEA.HI.X R43, R93, c[0x0][0x174], R94, 0x1, P4 ;  /* 0x00005d005d2b7a11 */ /* 0x000fe400020f0c5e */
[----:B------:R-:W-:Y:S02]  /*2880*/  LEA.HI.X R41, R92, c[0x0][0x174], R41, 0x1, P1 ;  /* 0x00005d005c297a11 */ /* 0x000fe400008f0c29 */
[----:B------:R-:W-:Y:S01]  /*2890*/  IADD3 R92, P1, P2, R31, R48, R68 ;  /* 0x000000301f5c7210 */ /* 0x000fe20007a3e044 */
[----:B------:R0:W4:Y:S03]  /*28a0*/  LDG.E.CONSTANT R143, [R42.64] ;  /* 0x0000000a2a8f7981 */ /* 0x000126000c1e9900 */
[----:B------:R-:W-:Y:S01]  /*28b0*/  LEA R94, P5, R92, c[0x0][0x170], 0x1 ;  /* 0x00005c005c5e7a11 */ /* 0x000fe200078a08ff */
[----:B------:R1:W4:Y:S01]  /*28c0*/  LDG.E.CONSTANT R146, [R40.64] ;  /* 0x0000000a28927981 */ /* 0x000322000c1e9900 */
[----:B------:R-:W-:-:S02]  /*28d0*/  IADD3.X R93, R122, R49, R99, P1, P2 ;  /* 0x000000317a5d7210 */ /* 0x000fc40000fe4463 */
[-C--:B------:R-:W-:Y:S02]  /*28e0*/  IADD3 R51, P4, P1, R32, R48.reuse, R73 ;  /* 0x0000003020337210 */ /* 0x080fe4000799e049 */
[----:B------:R-:W-:Y:S02]  /*28f0*/  LEA.HI.X R95, R92, c[0x0][0x174], R93, 0x1, P5 ;  /* 0x00005d005c5f7a11 */ /* 0x000fe400028f0c5d */
[----:B------:R-:W-:Y:S02]  /*2900*/  LEA R92, P6, R51, c[0x0][0x170], 0x1 ;  /* 0x00005c00335c7a11 */ /* 0x000fe400078c08ff */
[----:B0-----:R-:W-:Y:S01]  /*2910*/  IADD3.X R44, R123, R49, R100, P4, P1 ;  /* 0x000000317b2c7210 */ /* 0x001fe200027e2464 */
[----:B------:R0:W4:Y:S01]  /*2920*/  LDG.E.CONSTANT R94, [R94.64] ;  /* 0x0000000a5e5e7981 */ /* 0x000122000c1e9900 */
[----:B------:R-:W-:Y:S02]  /*2930*/  IADD3 R50, P2, P3, R33, R48, R72 ;  /* 0x0000003021327210 */ /* 0x000fe40007b5e048 */
[----:B------:R-:W-:Y:S01]  /*2940*/  LEA.HI.X R93, R51, c[0x0][0x174], R44, 0x1, P6 ;  /* 0x00005d00335d7a11 */ /* 0x000fe200030f0c2c */
[----:B-1----:R-:W-:Y:S01]  /*2950*/  LDS.128 R40, [R36+0x10] ;  /* 0x0000100024287984 */ /* 0x002fe20000000c00 */
[----:B------:R-:W-:-:S02]  /*2960*/  LEA R46, P5, R50, c[0x0][0x170], 0x1 ;  /* 0x00005c00322e7a11 */ /* 0x000fc400078a08ff */
[-C--:B------:R-:W-:Y:S01]  /*2970*/  IADD3.X R45, R124, R49.reuse, R101, P2, P3 ;  /* 0x000000317c2d7210 */ /* 0x080fe200017e6465 */
[----:B------:R1:W4:Y:S01]  /*2980*/  LDG.E.CONSTANT R92, [R92.64] ;  /* 0x0000000a5c5c7981 */ /* 0x000322000c1e9900 */
[----:B------:R-:W-:Y:S02]  /*2990*/  IADD3 R48, P1, P2, R34, R48, R75 ;  /* 0x0000003022307210 */ /* 0x000fe40007a3e04b */
[----:B------:R-:W-:Y:S02]  /*29a0*/  LEA.HI.X R47, R50, c[0x0][0x174], R45, 0x1, P5 ;  /* 0x00005d00322f7a11 */ /* 0x000fe400028f0c2d */
[C---:B------:R-:W-:Y:S02]  /*29b0*/  LEA R44, P3, R48.reuse, c[0x0][0x170], 0x1 ;  /* 0x00005c00302c7a11 */ /* 0x040fe400078608ff */
[----:B------:R-:W-:Y:S01]  /*29c0*/  IADD3.X R49, R125, R49, R102, P1, P2 ;  /* 0x000000317d317210 */ /* 0x000fe20000fe4466 */
[----:B------:R0:W4:Y:S03]  /*29d0*/  LDG.E.CONSTANT R152, [R46.64] ;  /* 0x0000000a2e987981 */ /* 0x000126000c1e9900 */
[----:B------:R-:W-:-:S02]  /*29e0*/  LEA.HI.X R45, R48, c[0x0][0x174], R49, 0x1, P3 ;  /* 0x00005d00302d7a11 */ /* 0x000fc400018f0c31 */
[----:B------:R-:W0:Y:S04]  /*29f0*/  LDS.128 R48, [R36] ;  /* 0x0000000024307984 */ /* 0x000e280000000c00 */
[----:B------:R0:W4:Y:S02]  /*2a00*/  LDG.E.CONSTANT R153, [R44.64] ;  /* 0x0000000a2c997981 */ /* 0x000124000c1e9900 */
[--C-:B0-----:R-:W-:Y:S02]  /*2a10*/  PRMT R44, RZ, 0x5410, R49.reuse ;  /* 0x00005410ff2c7816 */ /* 0x101fe40000000031 */
[----:B------:R-:W-:Y:S02]  /*2a20*/  PRMT R49, RZ, 0x7610, R49 ;  /* 0x00007610ff317816 */ /* 0x000fe40000000031 */
[----:B--2---:R-:W-:-:S02]  /*2a30*/  PRMT R45, RZ, 0x5410, R150 ;  /* 0x00005410ff2d7816 */ /* 0x004fc40000000096 */
[----:B------:R-:W-:-:S03]  /*2a40*/  PRMT R150, RZ, 0x7610, R150 ;  /* 0x00007610ff967816 */ /* 0x000fc60000000096 */
[----:B------:R-:W-:Y:S01]  /*2a50*/  FMUL.FTZ R95, R44, R45 ;  /* 0x0000002d2c5f7220 */ /* 0x000fe20000410000 */
[--C-:B------:R-:W-:Y:S02]  /*2a60*/  PRMT R44, RZ, 0x5410, R48.reuse ;  /* 0x00005410ff2c7816 */ /* 0x100fe40000000030 */
[--C-:B---3--:R-:W-:Y:S01]  /*2a70*/  PRMT R45, RZ, 0x5410, R151.reuse ;  /* 0x00005410ff2d7816 */ /* 0x108fe20000000097 */
[----:B------:R-:W-:Y:S01]  /*2a80*/  FMUL.FTZ R49, R49, R150 ;  /* 0x0000009631317220 */ /* 0x000fe20000410000 */
[----:B------:R-:W-:Y:S02]  /*2a90*/  PRMT R48, RZ, 0x7610, R48 ;  /* 0x00007610ff307816 */ /* 0x000fe40000000030 */
[----:B------:R-:W-:Y:S01]  /*2aa0*/  PRMT R151, RZ, 0x7610, R151 ;  /* 0x00007610ff977816 */ /* 0x000fe20000000097 */
[----:B------:R-:W-:Y:S01]  /*2ab0*/  FFMA.FTZ R95, R44, R45, R95 ;  /* 0x0000002d2c5f7223 */ /* 0x000fe2000001005f */
[----:B------:R-:W-:Y:S01]  /*2ac0*/  PRMT R150, RZ, 0x5410, R50 ;  /* 0x00005410ff967816 */ /* 0x000fe20000000032 */
[----:B------:R-:W0:Y:S02]  /*2ad0*/  LDS.128 R44, [R36+0x20] ;  /* 0x00002000242c7984 */ /* 0x000e240000000c00 */
[----:B------:R-:W-:Y:S01]  /*2ae0*/  FFMA.FTZ R48, R48, R151, R49 ;  /* 0x0000009730307223 */ /* 0x000fe20000010031 */
[----:B-----5:R-:W-:-:S02]  /*2af0*/  PRMT R49, RZ, 0x5410, R149 ;  /* 0x00005410ff317816 */ /* 0x020fc40000000095 */
        /* <DEDUP_REMOVED lines=15> */
[----:B----4-:R-:W-:-:S03]  /*2bf0*/  PRMT R40, RZ, 0x5410, R144 ;  /* 0x00005410ff287816 */ /* 0x010fc60000000090 */
[----:B------:R-:W-:Y:S01]  /*2c00*/  FFMA.FTZ R147, R49, R147, R48 ;  /* 0x0000009331937223 */ /* 0x000fe20000010030 */
[----:B------:R-:W-:Y:S02]  /*2c10*/  PRMT R49, RZ, 0x5410, R41 ;  /* 0x00005410ff317816 */ /* 0x000fe40000000029 */
[----:B------:R-:W-:-:S03]  /*2c20*/  PRMT R144, RZ, 0x7610, R144 ;  /* 0x00007610ff907816 */ /* 0x000fc60000000090 */
[----:B-1----:R-:W-:Y:S01]  /*2c30*/  FFMA.FTZ R93, R49, R40, R50 ;  /* 0x00000028315d7223 */ /* 0x002fe20000010032 */
[----:B------:R-:W-:Y:S01]  /*2c40*/  PRMT R40, RZ, 0x7610, R41 ;  /* 0x00007610ff287816 */ /* 0x000fe20000000029 */
[----:B------:R-:W1:Y:S01]  /*2c50*/  LDS.128 R48, [R36+0x30] ;  /* 0x0000300024307984 */ /* 0x000e620000000c00 */
[--C-:B------:R-:W-:Y:S02]  /*2c60*/  PRMT R148, RZ, 0x5410, R42.reuse ;  /* 0x00005410ff947816 */ /* 0x100fe4000000002a */
[----:B------:R-:W-:Y:S02]  /*2c70*/  PRMT R41, RZ, 0x7610, R42 ;  /* 0x00007610ff297816 */ /* 0x000fe4000000002a */
[--C-:B------:R-:W-:Y:S01]  /*2c80*/  PRMT R42, RZ, 0x5410, R142.reuse ;  /* 0x00005410ff2a7816 */ /* 0x100fe2000000008e */
        /* <DEDUP_REMOVED lines=9> */
[----:B------:R-:W-:-:S03]  /*2d20*/  PRMT R42, RZ, 0x5410, R136 ;  /* 0x00005410ff2a7816 */ /* 0x000fc60000000088 */
[----:B------:R-:W-:Y:S01]  /*2d30*/  FFMA.FTZ R145, R43, R145, R40 ;  /* 0x000000912b917223 */ /* 0x000fe20000010028 */
[----:B0-----:R-:W-:Y:S02]  /*2d40*/  PRMT R40, RZ, 0x5410, R44 ;  /* 0x00005410ff287816 */ /* 0x001fe4000000002c */
[--C-:B------:R-:W-:Y:S02]  /*2d50*/  PRMT R142, RZ, 0x5410, R45.reuse ;  /* 0x00005410ff8e7816 */ /* 0x100fe4000000002d */
[----:B------:R-:W-:Y:S01]  /*2d60*/  PRMT R93, RZ, 0x7610, R45 ;  /* 0x00007610ff5d7816 */ /* 0x000fe2000000002d */
[----:B------:R-:W-:Y:S01]  /*2d70*/  FFMA.FTZ R45, R40, R42, R41 ;  /* 0x0000002a282d7223 */ /* 0x000fe20000010029 */
[--C-:B------:R-:W-:Y:S01]  /*2d80*/  PRMT R144, RZ, 0x5410, R46.reuse ;  /* 0x00005410ff907816 */ /* 0x100fe2000000002e */
[----:B------:R-:W0:Y:S01]  /*2d90*/  LDS.128 R40, [R36+0x40] ;  /* 0x0000400024287984 */ /* 0x000e220000000c00 */
[----:B------:R-:W-:Y:S02]  /*2da0*/  PRMT R95, RZ, 0x7610, R46 ;  /* 0x00007610ff5f7816 */ /* 0x000fe4000000002e */
[----:B------:R-:W-:-:S02]  /*2db0*/  PRMT R46, RZ, 0x5410, R137 ;  /* 0x00005410ff2e7816 */ /* 0x000fc40000000089 */
        /* <DEDUP_REMOVED lines=88> */
[----:B------:R-:W-:Y:S01]  /*3340*/  FFMA.FTZ R41, R50, R153, R41 ;  /* 0x0000009932297223 */ /* 0x000fe20000010029 */
[----:B------:R-:W-:-:S03]  /*3350*/  ISETP.NE.AND P1, PT, R6, RZ, PT ;  /* 0x000000ff0600720c */ /* 0x000fc60003f25270 */
[----:B------:R-:W-:Y:S01]  /*3360*/  FADD.FTZ R47, R40, R41 ;  /* 0x00000029282f7221 */ /* 0x000fe20000010000 */
[----:B------:R-:W-:Y:S07]  /*3370*/  BRA.DIV ~URZ, `(.L_x_16191) ;  /* 0x000057d27f007947 */ /* 0x000fee000b800000 */
[----:B------:R0:W1:Y:S02]  /*3380*/  SHFL.BFLY PT, R40, R47, 0x2, 0x1f ;  /* 0x0c401f002f287f89 */ /* 0x00006400000e0000 */
.L_x_16245:
[----:B01----:R-:W-:Y:S01]  /*3390*/  FADD.FTZ R47, R47, R40 ;  /* 0x000000282f2f7221 */ /* 0x003fe20000010000 */
[----:B------:R-:W-:Y:S05]  /*33a0*/  BRA.DIV ~URZ, `(.L_x_16192) ;  /* 0x000058227f007947 */ /* 0x000fea000b800000 */
[----:B------:R0:W1:Y:S02]  /*33b0*/  SHFL.BFLY PT, R40, R47, 0x1, 0x1f ;  /* 0x0c201f002f287f89 */ /* 0x00006400000e0000 */
.L_x_16246:
        /* <DEDUP_REMOVED lines=9> */
.L_x_16190:
[----:B------:R-:W-:-:S13]  /*3450*/  ISETP.NE.AND P1, PT, R6, RZ, PT ;  /* 0x000000ff0600720c */ /* 0x000fda0003f25270 */
[----:B------:R-:W-:-:S05]  /*3460*/  @!P1 IMAD.MOV.U32 R41, RZ, RZ, -0x800001 ;  /* 0xff7fffffff299424 */ /* 0x000fca00078e00ff */
[----:B------:R0:W-:Y:S02]  /*3470*/  @!P1 STS [R130], R41 ;  /* 0x0000002982009388 */ /* 0x0001e40000000800 */
.L_x_16193:
[----:B------:R-:W-:Y:S05]  /*3480*/  BSYNC B1 ;  /* 0x0000000000017941 */ /* 0x000fea0003800000 */
.L_x_16189:
[----:B------:R-:W-:Y:S02]  /*3490*/  IADD3 R126, P1, R126, 0x10, RZ ;  /* 0x000000107e7e7810 */ /* 0x000fe40007f3e0ff */
[----:B01----:R-:W-:Y:S02]  /*34a0*/  IADD3 R130, R130, 0x80, RZ ;  /* 0x0000008082827810 */ /* 0x003fe40007ffe0ff */
[----:B------:R-:W-:Y:S01]  /*34b0*/  IADD3 R131, R131, 0x20, RZ ;  /* 0x0000002083837810 */ /* 0x000fe20007ffe0ff */
[----:B------:R-:W-:Y:S01]  /*34c0*/  IMAD.X R129, RZ, RZ, R129, P1 ;  /* 0x000000ffff817224 */ /* 0x000fe200008e0681 */
[----:B------:R-:W-:Y:S01]  /*34d0*/  IADD3 R127, R127, 0x20, RZ ;  /* 0x000000207f7f7810 */ /* 0x000fe20007ffe0ff */
[----:B------:R-:W-:Y:S01]  /*34e0*/  @P0 CALL.REL.NOINC `(.L_x_16194) ;  /* 0x0000001000000944 */ /* 0x000fe20003c00000 */
[----:B------:R-:W-:Y:S05]  /*34f0*/  BRA `(.L_x_16195) ;  /* 0xffffe98000007947 */ /* 0x000fea000383ffff */
.L_x_16194:
[----:B------:R-:W-:Y:S05]  /*3500*/  BRA `(.L_x_16187) ;  /* 0x0000178000007947 */ /* 0x000fea0003800000 */
.L_x_16188:
[C---:B------:R-:W-:Y:S01]  /*3510*/  IADD3 R49, P0, R4.reuse, R49, RZ ;  /* 0x0000003104317210 */ /* 0x040fe20007f1e0ff */
[C---:B------:R-:W-:Y:S02]  /*3520*/  IMAD.SHL.U32 R127, R4.reuse, 0x8, RZ ;  /* 0x00000008047f7824 */ /* 0x040fe400078e00ff */
[C---:B------:R-:W-:Y:S01]  /*3530*/  IMAD R132, R4.reuse, 0x8, R131 ;  /* 0x0000000804847824 */ /* 0x040fe200078e0283 */
[----:B------:R-:W-:Y:S01]  /*3540*/  LEA.HI.X.SX32 R40, R4, R93, 0x1, P0 ;  /* 0x0000005d04287211 */ /* 0x000fe200000f0eff */
[----:B------:R-:W-:Y:S01]  /*3550*/  IMAD.IADD R129, R131, 0x1, R127 ;  /* 0x0000000183817824 */ /* 0x000fe200078e027f */
[C---:B------:R-:W-:Y:S01]  /*3560*/  LEA R128, P0, R49.reuse, c[0x0][0x188], 0x2 ;  /* 0x0000620031807a11 */ /* 0x040fe200078010ff */
[----:B------:R-:W-:Y:S01]  /*3570*/  IMAD.MOV.U32 R9, RZ, RZ, -0x800001 ;  /* 0xff7fffffff097424 */ /* 0x000fe200078e00ff */
[----:B------:R-:W-:Y:S01]  /*3580*/  LEA R132, R132, 0x1a0, 0x2 ;  /* 0x000001a084847811 */ /* 0x000fe200078e10ff */
[----:B------:R-:W-:Y:S01]  /*3590*/  IMAD.MOV.U32 R130, RZ, RZ, R4 ;  /* 0x000000ffff827224 */ /* 0x000fe200078e0004 */
[----:B------:R-:W-:-:S02]  /*35a0*/  LEA.HI.X R131, R49, c[0x0][0x18c], R40, 0x2, P0 ;  /* 0x0000630031837a11 */ /* 0x000fc400000f1428 */
[----:B------:R-:W-:Y:S02]  /*35b0*/  IADD3 R133, -R0, 0x1, R129 ;  /* 0x0000000100857810 */ /* 0x000fe40007ffe181 */
.L_x_16201:
        /* <DEDUP_REMOVED lines=64> */
[-C--:B------:R-:W-:Y:S02]  /*39c0*/  IADD3 R47, P0, R11, R40.reuse, RZ ;  /* 0x000000280b2f7210 */ /* 0x080fe40007f1e0ff */
[C---:B------:R-:W-:Y:S02]  /*39d0*/  LEA R154, P3, R44.reuse, c[0x0][0x170], 0x1 ;  /* 0x00005c002c9a7a11 */ /* 0x040fe400078608ff */
[----:B------:R-:W-:Y:S02]  /*39e0*/  IADD3.X R45, R103, R41, R76, P1, P2 ;  /* 0x00000029672d7210 */ /* 0x000fe40000fe444c */
[----:B------:R-:W-:Y:S02]  /*39f0*/  LEA R48, P1, R47, c[0x0][0x170], 0x1 ;  /* 0x00005c002f307a11 */ /* 0x000fe400078208ff */
[----:B------:R-:W-:Y:S01]  /*3a00*/  LEA.HI.X R155, R44, c[0x0][0x174], R45, 0x1, P3 ;  /* 0x00005d002c9b7a11 */ /* 0x000fe200018f0c2d */
[----:B------:R-:W-:Y:S01]  /*3a10*/  IMAD.X R44, R74, 0x1, R41, P0 ;  /* 0x000000014a2c7824 */ /* 0x000fe200000e0629 */
[----:B------:R-:W-:-:S03]  /*3a20*/  IADD3 R42, P2, P4, R13, R40, R38 ;  /* 0x000000280d2a7210 */ /* 0x000fc60007c5e026 */
[----:B------:R0:W2:Y:S01]  /*3a30*/  LDG.E.CONSTANT R154, [R154.64] ;  /* 0x0000000a9a9a7981 */ /* 0x0000a2000c1e9900 */
[----:B------:R-:W-:Y:S02]  /*3a40*/  LEA.HI.X R49, R47, c[0x0][0x174], R44, 0x1, P1 ;  /* 0x00005d002f317a11 */ /* 0x000fe400008f0c2c */
[----:B------:R-:W-:Y:S02]  /*3a50*/  LEA R46, P0, R42, c[0x0][0x170], 0x1 ;  /* 0x00005c002a2e7a11 */ /* 0x000fe400078008ff */
[----:B------:R-:W-:Y:S01]  /*3a60*/  IADD3.X R43, R104, R41, R77, P2, P4 ;  /* 0x00000029682b7210 */ /* 0x000fe200017e844d */
[----:B------:R1:W3:Y:S01]  /*3a70*/  LDG.E.CONSTANT R153, [R48.64] ;  /* 0x0000000a30997981 */ /* 0x0002e2000c1e9900 */
[----:B------:R-:W-:Y:S02]  /*3a80*/  IADD3 R45, P2, P3, R14, R40, R53 ;  /* 0x000000280e2d7210 */ /* 0x000fe40007b5e035 */
[----:B------:R-:W-:Y:S02]  /*3a90*/  LEA.HI.X R47, R42, c[0x0][0x174], R43, 0x1, P0 ;  /* 0x00005d002a2f7a11 */ /* 0x000fe400000f0c2b */
[----:B------:R-:W-:-:S02]  /*3aa0*/  LEA R44, P0, R45, c[0x0][0x170], 0x1 ;  /* 0x00005c002d2c7a11 */ /* 0x000fc400078008ff */
[-C--:B------:R-:W-:Y:S01]  /*3ab0*/  IADD3.X R94, R105, R41.reuse, R78, P2, P3 ;  /* 0x00000029695e7210 */ /* 0x080fe200017e644e */
[----:B------:R4:W5:Y:S01]  /*3ac0*/  LDG.E.CONSTANT R152, [R46.64] ;  /* 0x0000000a2e987981 */ /* 0x000962000c1e9900 */
[----:B------:R-:W-:Y:S02]  /*3ad0*/  IADD3 R43, P4, P5, R15, R40, R52 ;  /* 0x000000280f2b7210 */ /* 0x000fe40007d9e034 */
[----:B------:R-:W-:Y:S02]  /*3ae0*/  LEA.HI.X R45, R45, c[0x0][0x174], R94, 0x1, P0 ;  /* 0x00005d002d2d7a11 */ /* 0x000fe400000f0c5e */
[C---:B------:R-:W-:Y:S02]  /*3af0*/  LEA R42, P1, R43.reuse, c[0x0][0x170], 0x1 ;  /* 0x00005c002b2a7a11 */ /* 0x040fe400078208ff */
[----:B------:R-:W-:Y:S01]  /*3b00*/  IADD3.X R92, R106, R41, R79, P4, P5 ;  /* 0x000000296a5c7210 */ /* 0x000fe200027ea44f */
[----:B------:R0:W5:Y:S03]  /*3b10*/  LDG.E.CONSTANT R151, [R44.64] ;  /* 0x0000000a2c977981 */ /* 0x000166000c1e9900 */
[----:B------:R-:W-:-:S02]  /*3b20*/  LEA.HI.X R43, R43, c[0x0][0x174], R92, 0x1, P1 ;  /* 0x00005d002b2b7a11 */ /* 0x000fc400008f0c5c */
[----:B------:R-:W-:-:S03]  /*3b30*/  IADD3 R50, P2, P3, R16, R40, R55 ;  /* 0x0000002810327210 */ /* 0x000fc60007b5e037 */
[----:B------:R0:W5:Y:S01]  /*3b40*/  LDG.E.CONSTANT R150, [R42.64] ;  /* 0x0000000a2a967981 */ /* 0x000162000c1e9900 */
[----:B------:R-:W-:Y:S02]  /*3b50*/  LEA R146, P0, R50, c[0x0][0x170], 0x1 ;  /* 0x00005c0032927a11 */ /* 0x000fe400078008ff */
[----:B-1----:R-:W-:-:S04]  /*3b60*/  IADD3.X R49, R107, R41, R80, P2, P3 ;  /* 0x000000296b317210 */ /* 0x002fc800017e6450 */
[----:B------:R-:W-:Y:S02]  /*3b70*/  LEA.HI.X R147, R50, c[0x0][0x174], R49, 0x1, P0 ;  /* 0x00005d0032937a11 */ /* 0x000fe400000f0c31 */
[----:B------:R-:W-:-:S03]  /*3b80*/  IADD3 R49, P1, P2, R17, R40, R54 ;  /* 0x0000002811317210 */ /* 0x000fc60007a3e036 */
[----:B------:R1:W5:Y:S01]  /*3b90*/  LDG.E.CONSTANT R146, [R146.64] ;  /* 0x0000000a92927981 */ /* 0x000362000c1e9900 */
[C---:B------:R-:W-:Y:S02]  /*3ba0*/  LEA R148, P0, R49.reuse, c[0x0][0x170], 0x1 ;  /* 0x00005c0031947a11 */ /* 0x040fe400078008ff */
[-C--:B------:R-:W-:Y:S02]  /*3bb0*/  IADD3.X R92, R108, R41.reuse, R81, P1, P2 ;  /* 0x000000296c5c7210 */ /* 0x080fe40000fe4451 */
[-C--:B----4-:R-:W-:Y:S02]  /*3bc0*/  IADD3 R47, P3, P4, R18, R40.reuse, R57 ;  /* 0x00000028122f7210 */ /* 0x090fe40007c7e039 */
[----:B------:R-:W-:Y:S02]  /*3bd0*/  LEA.HI.X R149, R49, c[0x0][0x174], R92, 0x1, P0 ;  /* 0x00005d0031957a11 */ /* 0x000fe400000f0c5c */
[----:B------:R-:W-:Y:S02]  /*3be0*/  LEA R46, P1, R47, c[0x0][0x170], 0x1 ;  /* 0x00005c002f2e7a11 */ /* 0x000fe400078208ff */
[----:B------:R-:W-:Y:S01]  /*3bf0*/  IADD3.X R50, R109, R41, R82, P3, P4 ;  /* 0x000000296d327210 */ /* 0x000fe20001fe8452 */
[----:B------:R4:W5:Y:S01]  /*3c00*/  LDG.E.CONSTANT R148, [R148.64] ;  /* 0x0000000a94947981 */ /* 0x000962000c1e9900 */
[----:B------:R-:W-:-:S02]  /*3c10*/  IADD3 R48, P2, P3, R19, R40, R56 ;  /* 0x0000002813307210 */ /* 0x000fc40007b5e038 */
[----:B------:R-:W-:Y:S02]  /*3c20*/  LEA.HI.X R47, R47, c[0x0][0x174], R50, 0x1, P1 ;  /* 0x00005d002f2f7a11 */ /* 0x000fe400008f0c32 */
[----:B0-----:R-:W-:Y:S02]  /*3c30*/  LEA R44, P0, R48, c[0x0][0x170], 0x1 ;  /* 0x00005c00302c7a11 */ /* 0x001fe400078008ff */
[----:B------:R-:W-:Y:S01]  /*3c40*/  IADD3.X R43, R110, R41, R83, P2, P3 ;  /* 0x000000296e2b7210 */ /* 0x000fe200017e6453 */
[----:B-1----:R0:W5:Y:S01]  /*3c50*/  LDG.E.CONSTANT R147, [R46.64] ;  /* 0x0000000a2e937981 */ /* 0x002162000c1e9900 */
[----:B------:R-:W-:Y:S02]  /*3c60*/  IADD3 R42, P2, P3, R20, R40, R59 ;  /* 0x00000028142a7210 */ /* 0x000fe40007b5e03b */
[----:B------:R-:W-:Y:S02]  /*3c70*/  LEA.HI.X R45, R48, c[0x0][0x174], R43, 0x1, P0 ;  /* 0x00005d00302d7a11 */ /* 0x000fe400000f0c2b */
[----:B------:R-:W-:-:S02]  /*3c80*/  LEA R50, P4, R42, c[0x0][0x170], 0x1 ;  /* 0x00005c002a327a11 */ /* 0x000fc400078808ff */
[-C--:B------:R-:W-:Y:S01]  /*3c90*/  IADD3.X R49, R111, R41.reuse, R84, P2, P3 ;  /* 0x000000296f317210 */ /* 0x080fe200017e6454 */
[----:B------:R1:W5:Y:S01]  /*3ca0*/  LDG.E.CONSTANT R145, [R44.64] ;  /* 0x0000000a2c917981 */ /* 0x000362000c1e9900 */
[-C--:B------:R-:W-:Y:S02]  /*3cb0*/  IADD3 R43, P1, P0, R21, R40.reuse, R58 ;  /* 0x00000028152b7210 */ /* 0x080fe4000783e03a */
[----:B------:R-:W-:Y:S02]  /*3cc0*/  IADD3 R48, P3, P5, R22, R40, R61 ;  /* 0x0000002816307210 */ /* 0x000fe40007d7e03d */
[----:B------:R-:W-:Y:S02]  /*3cd0*/  LEA.HI.X R51, R42, c[0x0][0x174], R49, 0x1, P4 ;  /* 0x00005d002a337a11 */ /* 0x000fe400020f0c31 */
[----:B------:R-:W-:Y:S02]  /*3ce0*/  LEA R42, P2, R43, c[0x0][0x170], 0x1 ;  /* 0x00005c002b2a7a11 */ /* 0x000fe400078408ff */
[----:B------:R-:W-:Y:S01]  /*3cf0*/  IADD3.X R92, R112, R41, R85, P1, P0 ;  /* 0x00000029705c7210 */ /* 0x000fe20000fe0455 */
[----:B------:R0:W5:Y:S01]  /*3d00*/  LDG.E.CONSTANT R140, [R50.64] ;  /* 0x0000000a328c7981 */ /* 0x000162000c1e9900 */
[----:B------:R-:W-:-:S02]  /*3d10*/  LEA R142, P0, R48, c[0x0][0x170], 0x1 ;  /* 0x00005c00308e7a11 */ /* 0x000fc400078008ff */
[-C--:B------:R-:W-:Y:S02]  /*3d20*/  IADD3.X R49, R113, R41.reuse, R86, P3, P5 ;  /* 0x0000002971317210 */ /* 0x080fe40001fea456 */
[----:B------:R-:W-:Y:S02]  /*3d30*/  LEA.HI.X R43, R43, c[0x0][0x174], R92, 0x1, P2 ;  /* 0x00005d002b2b7a11 */ /* 0x000fe400010f0c5c */
[----:B------:R-:W-:Y:S02]  /*3d40*/  LEA.HI.X R143, R48, c[0x0][0x174], R49, 0x1, P0 ;  /* 0x00005d00308f7a11 */ /* 0x000fe400000f0c31 */
[-C--:B------:R-:W-:Y:S01]  /*3d50*/  IADD3 R49, P5, P6, R23, R40.reuse, R60 ;  /* 0x0000002817317210 */ /* 0x080fe20007ebe03c */
[----:B------:R1:W5:Y:S01]  /*3d60*/  LDG.E.CONSTANT R141, [R42.64] ;  /* 0x0000000a2a8d7981 */ /* 0x000362000c1e9900 */
[----:B0-----:R-:W-:Y:S02]  /*3d70*/  IADD3 R47, P4, P0, R24, R40, R63 ;  /* 0x00000028182f7210 */ /* 0x001fe4000789e03f */
[----:B------:R-:W-:Y:S01]  /*3d80*/  LEA R48, P1, R49, c[0x0][0x170], 0x1 ;  /* 0x00005c0031307a11 */ /* 0x000fe200078208ff */
[----:B------:R0:W5:Y:S01]  /*3d90*/  LDG.E.CONSTANT R142, [R142.64] ;  /* 0x0000000a8e8e7981 */ /* 0x000162000c1e9900 */
[----:B------:R-:W-:-:S02]  /*3da0*/  IADD3.X R94, R114, R41, R87, P5, P6 ;  /* 0x00000029725e7210 */ /* 0x000fc40002fec457 */
[----:B------:R-:W-:Y:S02]  /*3db0*/  LEA R46, P5, R47, c[0x0][0x170], 0x1 ;  /* 0x00005c002f2e7a11 */ /* 0x000fe400078a08ff */
[----:B------:R-:W-:Y:S02]  /*3dc0*/  IADD3.X R92, R115, R41, R88, P4, P0 ;  /* 0x00000029735c7210 */ /* 0x000fe400027e0458 */
[----:B------:R-:W-:Y:S02]  /*3dd0*/  LEA.HI.X R49, R49, c[0x0][0x174], R94, 0x1, P1 ;  /* 0x00005d0031317a11 */ /* 0x000fe400008f0c5e */
[----:B-1----:R-:W-:Y:S02]  /*3de0*/  IADD3 R45, P2, P3, R25, R40, R62 ;  /* 0x00000028192d7210 */ /* 0x002fe40007b5e03e */
[----:B------:R-:W-:Y:S01]  /*3df0*/  LEA.HI.X R47, R47, c[0x0][0x174], R92, 0x1, P5 ;  /* 0x00005d002f2f7a11 */ /* 0x000fe200028f0c5c */
[----:B------:R1:W5:Y:S01]  /*3e00*/  LDG.E.CONSTANT R134, [R48.64] ;  /* 0x0000000a30867981 */ /* 0x000362000c1e9900 */
        /* <DEDUP_REMOVED lines=10> */
[-C--:B------:R-:W-:Y:S02]  /*3eb0*/  IADD3.X R92, R118, R41.reuse, R91, P3, P4 ;  /* 0x00000029765c7210 */ /* 0x080fe40001fe845b */
[----:B------:R-:W-:Y:S01]  /*3ec0*/  IADD3 R95, P3, P4, R28, R40, R67 ;  /* 0x000000281c5f7210 */ /* 0x000fe20007c7e043 */
[----:B------:R0:W5:Y:S01]  /*3ed0*/  LDG.E.CONSTANT R137, [R42.64] ;  /* 0x0000000a2a897981 */ /* 0x000162000c1e9900 */
[----:B------:R-:W-:Y:S02]  /*3ee0*/  LEA R50, P0, R51, c[0x0][0x170], 0x1 ;  /* 0x00005c0033327a11 */ /* 0x000fe400078008ff */
[----:B------:R-:W-:Y:S02]  /*3ef0*/  IADD3.X R138, R119, R41, R96, P3, P4 ;  /* 0x00000029778a7210 */ /* 0x000fe40001fe8460 */
[----:B------:R-:W-:-:S02]  /*3f00*/  LEA.HI.X R51, R51, c[0x0][0x174], R92, 0x1, P0 ;  /* 0x00005d0033337a11 */ /* 0x000fc400000f0c5c */
[----:B-1----:R-:W-:Y:S02]  /*3f10*/  LEA R48, P2, R95, c[0x0][0x170], 0x1 ;  /* 0x00005c005f307a11 */ /* 0x002fe400078408ff */
[-C--:B------:R-:W-:Y:S02]  /*3f20*/  IADD3 R93, P1, P0, R29, R40.reuse, R66 ;  /* 0x000000281d5d7210 */ /* 0x080fe4000783e042 */
[----:B------:R-:W-:Y:S02]  /*3f30*/  LEA.HI.X R49, R95, c[0x0][0x174], R138, 0x1, P2 ;  /* 0x00005d005f317a11 */ /* 0x000fe400010f0c8a */
[----:B------:R-:W-:Y:S01]  /*3f40*/  IADD3 R92, P4, P5, R30, R40, R69 ;  /* 0x000000281e5c7210 */ /* 0x000fe20007d9e045 */
[----:B------:R1:W5:Y:S01]  /*3f50*/  LDG.E.CONSTANT R138, [R50.64] ;  /* 0x0000000a328a7981 */ /* 0x000362000c1e9900 */
[----:B0-----:R-:W-:Y:S02]  /*3f60*/  LEA R46, P3, R93, c[0x0][0x170], 0x1 ;  /* 0x00005c005d2e7a11 */ /* 0x001fe400078608ff */
        /* <DEDUP_REMOVED lines=8> */
[----:B------:R-:W-:Y:S02]  /*3ff0*/  IADD3 R93, P3, P4, R32, R40, R73 ;  /* 0x00000028205d7210 */ /* 0x000fe40007c7e049 */
[----:B------:R-:W-:Y:S01]  /*4000*/  LEA R42, P2, R43, c[0x0][0x170], 0x1 ;  /* 0x00005c002b2a7a11 */ /* 0x000fe200078408ff */
[----:B------:R0:W5:Y:S01]  /*4010*/  LDG.E.CONSTANT R144, [R44.64] ;  /* 0x0000000a2c907981 */ /* 0x000162000c1e9900 */
[----:B------:R-:W-:-:S02]  /*4020*/  IADD3.X R92, R122, R41, R99, P0, P1 ;  /* 0x000000297a5c7210 */ /* 0x000fc400007e2463 */
[----:B-1----:R-:W-:Y:S02]  /*4030*/  IADD3.X R50, R123, R41, R100, P3, P4 ;  /* 0x000000297b327210 */ /* 0x002fe40001fe8464 */
[----:B------:R-:W-:Y:S02]  /*4040*/  LEA.HI.X R43, R43, c[0x0][0x174], R92, 0x1, P2 ;  /* 0x00005d002b2b7a11 */ /* 0x000fe400010f0c5c */
[----:B------:R-:W-:Y:S02]  /*4050*/  LEA R92, P0, R93, c[0x0][0x170], 0x1 ;  /* 0x00005c005d5c7a11 */ /* 0x000fe400078008ff */
[----:B------:R-:W-:Y:S01]  /*4060*/  IADD3 R95, P5, P6, R33, R40, R72 ;  /* 0x00000028215f7210 */ /* 0x000fe20007ebe048 */
[----:B----4-:R1:W4:Y:S01]  /*4070*/  LDG.E.CONSTANT R149, [R42.64] ;  /* 0x0000000a2a957981 */ /* 0x010322000c1e9900 */
[----:B------:R-:W-:Y:S02]  /*4080*/  LEA.HI.X R93, R93, c[0x0][0x174], R50, 0x1, P0 ;  /* 0x00005d005d5d7a11 */ /* 0x000fe400000f0c32 */
[----:B------:R-:W-:-:S02]  /*4090*/  LEA R94, P1, R95, c[0x0][0x170], 0x1 ;  /* 0x00005c005f5e7a11 */ /* 0x000fc400078208ff */
[-C--:B0-----:R-:W-:Y:S01]  /*40a0*/  IADD3.X R48, R124, R41.reuse, R101, P5, P6 ;  /* 0x000000297c307210 */ /* 0x081fe20002fec465 */
[----:B------:R0:W4:Y:S01]  /*40b0*/  LDG.E.CONSTANT R92, [R92.64] ;  /* 0x0000000a5c5c7981 */ /* 0x000122000c1e9900 */
[----:B------:R-:W-:Y:S02]  /*40c0*/  IADD3 R46, P2, P3, R34, R40, R75 ;  /* 0x00000028222e7210 */ /* 0x000fe40007b5e04b */
[----:B------:R-:W-:Y:S02]  /*40d0*/  LEA.HI.X R95, R95, c[0x0][0x174], R48, 0x1, P1 ;  /* 0x00005d005f5f7a11 */ /* 0x000fe400008f0c30 */
[----:B------:R-:W-:Y:S01]  /*40e0*/  LEA R40, P0, R46, c[0x0][0x170], 0x1 ;  /* 0x00005c002e287a11 */ /* 0x000fe200078008ff */
        /* <DEDUP_REMOVED lines=8> */
[----:B--2---:R-:W-:-:S02]  /*4170*/  PRMT R41, RZ, 0x5410, R154 ;  /* 0x00005410ff297816 */ /* 0x004fc4000000009a */
[----:B------:R-:W-:-:S03]  /*4180*/  PRMT R154, RZ, 0x7610, R154 ;  /* 0x00007610ff9a7816 */ /* 0x000fc6000000009a */
[----:B-1----:R-:W-:Y:S01]  /*4190*/  FMUL.FTZ R42, R40, R41 ;  /* 0x00000029282a7220 */ /* 0x002fe20000410000 */
[--C-:B------:R-:W-:Y:S02]  /*41a0*/  PRMT R40, RZ, 0x5410, R48.reuse ;  /* 0x00005410ff287816 */ /* 0x100fe40000000030 */
[--C-:B---3--:R-:W-:Y:S01]  /*41b0*/  PRMT R41, RZ, 0x5410, R153.reuse ;  /* 0x00005410ff297816 */ /* 0x108fe20000000099 */
[----:B------:R-:W-:Y:S01]  /*41c0*/  FMUL.FTZ R49, R49, R154 ;  /* 0x0000009a31317220 */ /* 0x000fe20000410000 */
[----:B------:R-:W-:Y:S02]  /*41d0*/  PRMT R48, RZ, 0x7610, R48 ;  /* 0x00007610ff307816 */ /* 0x000fe40000000030 */
[----:B------:R-:W-:Y:S01]  /*41e0*/  PRMT R153, RZ, 0x7610, R153 ;  /* 0x00007610ff997816 */ /* 0x000fe20000000099 */
[----:B------:R-:W-:Y:S01]  /*41f0*/  FFMA.FTZ R40, R40, R41, R42 ;  /* 0x0000002928287223 */ /* 0x000fe2000001002a */
[--C-:B-----5:R-:W-:Y:S02]  /*4200*/  PRMT R42, RZ, 0x5410, R152.reuse ;  /* 0x00005410ff2a7816 */ /* 0x120fe40000000098 */
[----:B------:R-:W-:Y:S01]  /*4210*/  PRMT R152, RZ, 0x7610, R152 ;  /* 0x00007610ff987816 */ /* 0x000fe20000000098 */
[----:B------:R-:W-:Y:S01]  /*4220*/  FFMA.FTZ R48, R48, R153, R49 ;  /* 0x0000009930307223 */ /* 0x000fe20000010031 */
[----:B------:R-:W-:-:S02]  /*4230*/  PRMT R49, RZ, 0x7610, R50 ;  /* 0x00007610ff317816 */ /* 0x000fc40000000032 */
[----:B------:R-:W-:Y:S02]  /*4240*/  PRMT R41, RZ, 0x5410, R50 ;  /* 0x00005410ff297816 */ /* 0x000fe40000000032 */
[----:B------:R-:W-:Y:S01]  /*4250*/  PRMT R50, RZ, 0x5410, R51 ;  /* 0x00005410ff327816 */ /* 0x000fe20000000033 */
[----:B------:R-:W-:Y:S01]  /*4260*/  FFMA.FTZ R48, R49, R152, R48 ;  /* 0x0000009831307223 */ /* 0x000fe20000010030 */
[----:B------:R-:W-:Y:S01]  /*4270*/  PRMT R49, RZ, 0x5410, R151 ;  /* 0x00005410ff317816 */ /* 0x000fe20000000097 */
[----:B------:R-:W-:Y:S01]  /*4280*/  FFMA.FTZ R93, R41, R42, R40 ;  /* 0x0000002a295d7223 */ /* 0x000fe20000010028 */
[----:B------:R-:W-:Y:S01]  /*4290*/  PRMT R51, RZ, 0x7610, R51 ;  /* 0x00007610ff337816 */ /* 0x000fe20000000033 */
[----:B------:R-:W0:Y:S01]  /*42a0*/  LDS.128 R40, [R36+0x20] ;  /* 0x0000200024287984 */ /* 0x000e220000000c00 */
        /* <DEDUP_REMOVED lines=15> */
[----:B------:R-:W-:Y:S02]  /*43a0*/  PRMT R93, RZ, 0x5410, R46 ;  /* 0x00005410ff5d7816 */ /* 0x000fe4000000002e */
[----:B------:R-:W-:Y:S01]  /*43b0*/  PRMT R95, RZ, 0x5410, R148 ;  /* 0x00005410ff5f7816 */ /* 0x000fe20000000094 */
[----:B------:R-:W-:Y:S01]  /*43c0*/  FFMA.FTZ R45, R45, R146, R150 ;  /* 0x000000922d2d7223 */ /* 0x000fe20000010096 */
[----:B------:R-:W-:-:S02]  /*43d0*/  PRMT R46, RZ, 0x7610, R46 ;  /* 0x00007610ff2e7816 */ /* 0x000fc4000000002e */
        /* <DEDUP_REMOVED lines=8> */
[--C-:B0-----:R-:W-:Y:S02]  /*4460*/  PRMT R47, RZ, 0x5410, R40.reuse ;  /* 0x00005410ff2f7816 */ /* 0x101fe40000000028 */
        /* <DEDUP_REMOVED lines=8> */
[----:B------:R-:W0:Y:S01]  /*44f0*/  LDS.128 R44, [R36+0x40] ;  /* 0x00004000242c7984 */ /* 0x000e220000000c00 */
[--C-:B------:R-:W-:Y:S02]  /*4500*/  PRMT R146, RZ, 0x5410, R41.reuse ;  /* 0x00005410ff927816 */ /* 0x100fe40000000029 */
[--C-:B------:R-:W-:Y:S02]  /*4510*/  PRMT R42, RZ, 0x5410, R140.reuse ;  /* 0x00005410ff2a7816 */ /* 0x100fe4000000008c */
[----:B------:R-:W-:Y:S02]  /*4520*/  PRMT R41, RZ, 0x7610, R41 ;  /* 0x00007610ff297816 */ /* 0x000fe40000000029 */
[----:B------:R-:W-:Y:S01]  /*4530*/  PRMT R140, RZ, 0x7610, R140 ;  /* 0x00007610ff8c7816 */ /* 0x000fe2000000008c */
[----:B------:R-:W-:-:S04]  /*4540*/  FFMA.FTZ R42, R146, R42, R93 ;  /* 0x0000002a922a7223 */ /* 0x000fc8000001005d */
[----:B------:R-:W-:Y:S01]  /*4550*/  FFMA.FTZ R40, R41, R140, R40 ;  /* 0x0000008c29287223 */ /* 0x000fe20000010028 */
[--C-:B------:R-:W-:Y:S02]  /*4560*/  PRMT R41, RZ, 0x5410, R141.reuse ;  /* 0x00005410ff297816 */ /* 0x100fe4000000008d */
[----:B------:R-:W-:Y:S02]  /*4570*/  PRMT R141, RZ, 0x7610, R141 ;  /* 0x00007610ff8d7816 */ /* 0x000fe4000000008d */
[----:B------:R-:W-:Y:S01]  /*4580*/  PRMT R148, RZ, 0x5410, R43 ;  /* 0x00005410ff947816 */ /* 0x000fe2000000002b */
[----:B------:R-:W-:Y:S01]  /*4590*/  FFMA.FTZ R41, R95, R41, R42 ;  /* 0x000000295f297223 */ /* 0x000fe2000001002a */
[----:B------:R-:W-:Y:S01]  /*45a0*/  PRMT R42, RZ, 0x5410, R142 ;  /* 0x00005410ff2a7816 */ /* 0x000fe2000000008e */
[----:B------:R-:W-:Y:S01]  /*45b0*/  FFMA.FTZ R40, R145, R141, R40 ;  /* 0x0000008d91287223 */ /* 0x000fe20000010028 */
[--C-:B-1----:R-:W-:Y:S02]  /*45c0*/  PRMT R93, RZ, 0x5410, R48.reuse ;  /* 0x00005410ff5d7816 */ /* 0x102fe40000000030 */
[----:B------:R-:W-:Y:S01]  /*45d0*/  PRMT R95, RZ, 0x7610, R48 ;  /* 0x00007610ff5f7816 */ /* 0x000fe20000000030 */
[----:B------:R-:W-:Y:S01]  /*45e0*/  FFMA.FTZ R148, R148, R42, R41 ;  /* 0x0000002a94947223 */ /* 0x000fe20000010029 */
[----:B------:R-:W-:-:S02]  /*45f0*/  PRMT R43, RZ, 0x7610, R43 ;  /* 0x00007610ff2b7816 */ /* 0x000fc4000000002b */
[----:B------:R-:W-:Y:S02]  /*4600*/  PRMT R142, RZ, 0x7610, R142 ;  /* 0x00007610ff8e7816 */ /* 0x000fe4000000008e */
[----:B------:R-:W-:Y:S02]  /*4610*/  PRMT R48, RZ, 0x5410, R134 ;  /* 0x00005410ff307816 */ /* 0x000fe40000000086 */
[--C-:B------:R-:W-:Y:S02]  /*4620*/  PRMT R141, RZ, 0x5410, R49.reuse ;  /* 0x00005410ff8d7816 */ /* 0x100fe40000000031 */
[----:B------:R-:W-:Y:S01]  /*4630*/  PRMT R140, RZ, 0x7610, R49 ;  /* 0x00007610ff8c7816 */ /* 0x000fe20000000031 */
[----:B------:R-:W-:Y:S01]  /*4640*/  FFMA.FTZ R142, R43, R142, R40 ;  /* 0x0000008e2b8e7223 */ /* 0x000fe20000010028 */
[--C-:B------:R-:W-:Y:S01]  /*4650*/  PRMT R49, RZ, 0x5410, R135.reuse ;  /* 0x00005410ff317816 */ /* 0x100fe20000000087 */
[----:B------:R-:W-:Y:S01]  /*4660*/  FFMA.FTZ R48, R93, R48, R148 ;  /* 0x000000305d307223 */ /* 0x000fe20000010094 */
[----:B------:R-:W-:Y:S01]  /*4670*/  PRMT R134, RZ, 0x7610, R134 ;  /* 0x00007610ff867816 */ /* 0x000fe20000000086 */
[----:B------:R-:W1:Y:S01]  /*4680*/  LDS.128 R40, [R36+0x50] ;  /* 0x0000500024287984 */ /* 0x000e620000000c00 */
        /* <DEDUP_REMOVED lines=37> */
[----:B-1----:R-:W-:-:S02]  /*48e0*/  PRMT R46, RZ, 0x5410, R41 ;  /* 0x00005410ff2e7816 */ /* 0x002fc40000000029 */
[----:B------:R-:W-:Y:S02]  /*48f0*/  PRMT R49, RZ, 0x7610, R41 ;  /* 0x00007610ff317816 */ /* 0x000fe40000000029 */
[----:B------:R-:W-:Y:S02]  /*4900*/  PRMT R47, RZ, 0x5410, R40 ;  /* 0x00005410ff2f7816 */ /* 0x000fe40000000028 */
[----:B----4-:R-:W-:Y:S01]  /*4910*/  PRMT R41, RZ, 0x5410, R149 ;  /* 0x00005410ff297816 */ /* 0x010fe20000000095 */
        /* <DEDUP_REMOVED lines=27> */
.L_x_16247:
[----:B01----:R-:W-:Y:S01]  /*4ad0*/  FADD.FTZ R47, R47, R40 ;  /* 0x000000282f2f7221 */ /* 0x003fe20000010000 */
[----:B------:R-:W-:Y:S05]  /*4ae0*/  BRA.DIV ~URZ, `(.L_x_16199) ;  /* 0x000041e27f007947 */ /* 0x000fea000b800000 */
[----:B------:R0:W1:Y:S02]  /*4af0*/  SHFL.BFLY PT, R40, R47, 0x1, 0x1f ;  /* 0x0c201f002f287f89 */ /* 0x00006400000e0000 */
.L_x_16248:
        /* <DEDUP_REMOVED lines=11> */
.L_x_16197:
[----:B------:R-:W-:-:S13]  /*4bb0*/  ISETP.NE.AND P0, PT, R6, RZ, PT ;  /* 0x000000ff0600720c */ /* 0x000fda0003f05270 */
[----:B------:R-:W-:-:S05]  /*4bc0*/  @!P0 IMAD.MOV.U32 R41, RZ, RZ, -0x800001 ;  /* 0xff7fffffff298424 */ /* 0x000fca00078e00ff */
[----:B------:R0:W-:Y:S02]  /*4bd0*/  @!P0 STS [R132], R41 ;  /* 0x0000002984008388 */ /* 0x0001e40000000800 */
.L_x_16200:
[----:B------:R-:W-:Y:S05]  /*4be0*/  BSYNC B1 ;  /* 0x0000000000017941 */ /* 0x000fea0003800000 */
.L_x_16196:
        /* <DEDUP_REMOVED lines=10> */
.L_x_16187:
[----:B------:R-:W-:Y:S05]  /*4c90*/  BSYNC B0 ;  /* 0x0000000000007941 */ /* 0x000fea0003800000 */
.L_x_16186:
[----:B------:R-:W-:Y:S05]  /*4ca0*/  BRA.DIV ~URZ, `(.L_x_16202) ;  /* 0x000040a27f007947 */ /* 0x000fea000b800000 */
[----:B------:R0:W1:Y:S02]  /*4cb0*/  SHFL.BFLY PT, R6, R9, 0x10, 0x1f ;  /* 0x0e001f0009067f89 */ /* 0x00006400000e0000 */
.L_x_16249:
[----:B-1----:R-:W-:Y:S01]  /*4cc0*/  FMNMX.FTZ R11, R6, R9, !PT ;  /* 0x00000009060b7209 */ /* 0x002fe20007810000 */
[----:B------:R-:W-:Y:S05]  /*4cd0*/  BRA.DIV ~URZ, `(.L_x_16203) ;  /* 0x000040f27f007947 */ /* 0x000fea000b800000 */
[----:B------:R-:W1:Y:S02]  /*4ce0*/  SHFL.BFLY PT, R6, R11, 0x8, 0x1f ;  /* 0x0d001f000b067f89 */ /* 0x000e6400000e0000 */
[----:B-1----:R-:W-:-:S05]  /*4cf0*/  FMNMX.FTZ R6, R11, R6, !PT ;  /* 0x000000060b067209 */ /* 0x002fca0007810000 */
[----:B0-----:R0:W1:Y:S02]  /*4d00*/  SHFL.BFLY PT, R9, R6, 0x4, 0x1f ;  /* 0x0c801f0006097f89 */ /* 0x00106400000e0000 */
.L_x_16250:
        /* <DEDUP_REMOVED lines=11> */
[----:B-1----:R-:W1:Y:S02]  /*4dc0*/  SHFL.BFLY PT, R9, R4, 0x2, 0x1f ;  /* 0x0c401f0004097f89 */ /* 0x002e6400000e0000 */
[----:B01----:R-:W-:Y:S01]  /*4dd0*/  FMNMX.FTZ R6, R9, R4, !PT ;  /* 0x0000000409067209 */ /* 0x003fe20007810000 */
        /* <DEDUP_REMOVED lines=21> */
.L_x_16208:
        /* <DEDUP_REMOVED lines=11> */
.L_x_16207:
[----:B------:R-:W-:Y:S05]  /*4fe0*/  BSYNC B1 ;  /* 0x0000000000017941 */ /* 0x000fea0003800000 */
.L_x_16206:
        /* <DEDUP_REMOVED lines=10> */
.L_x_16211:
        /* <DEDUP_REMOVED lines=100> */
.L_x_16210:
[----:B------:R-:W-:Y:S05]  /*56d0*/  BSYNC B1 ;  /* 0x0000000000017941 */ /* 0x000fea0003800000 */
.L_x_16209:
        /* <DEDUP_REMOVED lines=55> */
.L_x_16213:
[----:B------:R-:W-:Y:S05]  /*5a50*/  BSYNC B1 ;  /* 0x0000000000017941 */ /* 0x000fea0003800000 */
.L_x_16212:
        /* <DEDUP_REMOVED lines=26> */
.L_x_16205:
[----:B0-----:R-:W-:Y:S05]  /*5c00*/  BSYNC B0 ;  /* 0x0000000000007941 */ /* 0x001fea0003800000 */
.L_x_16204:
        /* <DEDUP_REMOVED lines=37> */
.L_x_16218:
        /* <DEDUP_REMOVED lines=8> */
.L_x_16217:
[----:B0-2---:R-:W-:Y:S05]  /*5ee0*/  BSYNC B1 ;  /* 0x0000000000017941 */ /* 0x005fea0003800000 */
.L_x_16216:
        /* <DEDUP_REMOVED lines=10> */
.L_x_16221:
        /* <DEDUP_REMOVED lines=52> */
.L_x_16220:
[----:B------:R-:W-:Y:S05]  /*62d0*/  BSYNC B1 ;  /* 0x0000000000017941 */ /* 0x000fea0003800000 */
.L_x_16219:
        /* <DEDUP_REMOVED lines=31> */
.L_x_16223:
[----:B------:R-:W-:Y:S05]  /*64d0*/  BSYNC B1 ;  /* 0x0000000000017941 */ /* 0x000fea0003800000 */
.L_x_16222:
        /* <DEDUP_REMOVED lines=14> */
.L_x_16215:
[----:B------:R-:W-:Y:S05]  /*65c0*/  BSYNC B0 ;  /* 0x0000000000007941 */ /* 0x000fea0003800000 */
.L_x_16214:
        /* <DEDUP_REMOVED lines=12> */
[----:B------:R-:W-:Y:S01]  /*6690*/  IABS R23, c[0x0][0x1d4] ;  /* 0x0000750000177a13 */ /* 0x000fe20000000000 */
[----:B------:R-:W0:Y:S01]  /*66a0*/  S2R R9, SR_CTAID.Y ;  /* 0x0000000000097919 */ /* 0x000e220000002600 */
[----:B------:R-:W-:Y:S01]  /*66b0*/  IADD3 R25, R8, -c[0x0][0x1cc], RZ ;  /* 0x8000730008197a10 */ /* 0x000fe20007ffe0ff */
[----:B------:R-:W-:Y:S01]  /*66c0*/  IMAD R8, R3, c[0x0][0x1b0], RZ ;  /* 0x00006c0003087a24 */ /* 0x000fe200078e02ff */
[----:B------:R-:W2:Y:S01]  /*66d0*/  I2F.RP R13, R23 ;  /* 0x00000017000d7306 */ /* 0x000ea20000209400 */
[----:B------:R-:W-:Y:S01]  /*66e0*/  IMAD.MOV.U32 R32, RZ, RZ, c[0x0][0x1ac] ;  /* 0x00006b00ff207624 */ /* 0x000fe200078e00ff */
[----:B------:R-:W-:Y:S01]  /*66f0*/  LEA R33, R6, 0x1a0, 0x5 ;  /* 0x000001a006217811 */ /* 0x000fe200078e28ff */
[----:B------:R-:W-:Y:S01]  /*6700*/  IMAD.SHL.U32 R3, R5, 0x8, RZ ;  /* 0x0000000805037824 */ /* 0x000fe200078e00ff */
[----:B------:R-:W-:Y:S01]  /*6710*/  IADD3 R30, -R7, 0x1, RZ ;  /* 0x00000001071e7810 */ /* 0x000fe20007ffe1ff */
[----:B------:R-:W-:Y:S01]  /*6720*/  IMAD.MOV.U32 R26, RZ, RZ, RZ ;  /* 0x000000ffff1a7224 */ /* 0x000fe200078e00ff */
[----:B------:R-:W-:Y:S01]  /*6730*/  SHF.R.S32.HI R32, RZ, 0x1f, R32 ;  /* 0x0000001fff207819 */ /* 0x000fe20000011420 */
[----:B------:R-:W-:Y:S01]  /*6740*/  IMAD.MOV.U32 R31, RZ, RZ, R6 ;  /* 0x000000ffff1f7224 */ /* 0x000fe200078e0006 */
[----:B------:R-:W-:-:S02]  /*6750*/  IADD3 R33, R33, 0x10, RZ ;  /* 0x0000001021217810 */ /* 0x000fc40007ffe0ff */
[C---:B------:R-:W-:Y:S02]  /*6760*/  IADD3 R34, R3.reuse, 0x100, RZ ;  /* 0x0000010003227810 */ /* 0x040fe40007ffe0ff */
[C---:B------:R-:W-:Y:S02]  /*6770*/  IADD3 R35, R3.reuse, 0x200, RZ ;  /* 0x0000020003237810 */ /* 0x040fe40007ffe0ff */
[C---:B-1----:R-:W-:Y:S01]  /*6780*/  IADD3 R36, R3.reuse, 0x300, RZ ;  /* 0x0000030003247810 */ /* 0x042fe20007ffe0ff */
[----:B--2---:R-:W1:Y:S01]  /*6790*/  MUFU.RCP R13, R13 ;  /* 0x0000000d000d7308 */ /* 0x004e620000001000 */
[C---:B------:R-:W-:Y:S02]  /*67a0*/  IADD3 R37, R3.reuse, 0x400, RZ ;  /* 0x0000040003257810 */ /* 0x040fe40007ffe0ff */
[----:B------:R-:W-:Y:S01]  /*67b0*/  IADD3 R38, R3, 0x500, RZ ;  /* 0x0000050003267810 */ /* 0x000fe20007ffe0ff */
[----:B0-----:R-:W-:Y:S01]  /*67c0*/  IMAD R12, R9, c[0x0][0x198], RZ ;  /* 0x00006600090c7a24 */ /* 0x001fe200078e02ff */
[----:B------:R-:W-:-:S04]  /*67d0*/  SHF.R.S32.HI R9, RZ, 0x1f, R6 ;  /* 0x0000001fff097819 */ /* 0x000fc80000011406 */
[----:B------:R-:W-:-:S04]  /*67e0*/  IADD3 R14, P0, R6, R12, RZ ;  /* 0x0000000c060e7210 */ /* 0x000fc80007f1e0ff */
[----:B------:R-:W-:Y:S02]  /*67f0*/  LEA.HI.X.SX32 R9, R12, R9, 0x1, P0 ;  /* 0x000000090c097211 */ /* 0x000fe400000f0eff */
[----:B-1----:R-:W-:Y:S02]  /*6800*/  IADD3 R28, R13, 0xffffffe, RZ ;  /* 0x0ffffffe0d1c7810 */ /* 0x002fe40007ffe0ff */
[C---:B------:R-:W-:Y:S02]  /*6810*/  LEA R24, P0, R14.reuse, c[0x0][0x188], 0x2 ;  /* 0x000062000e187a11 */ /* 0x040fe400078010ff */
[----:B------:R0:W1:Y:S02]  /*6820*/  F2I.FTZ.U32.TRUNC.NTZ R29, R28 ;  /* 0x0000001c001d7305 */ /* 0x000064000021f000 */
[----:B------:R-:W-:Y:S02]  /*6830*/  LEA.HI.X R27, R14, c[0x0][0x18c], R9, 0x2, P0 ;  /* 0x000063000e1b7a11 */ /* 0x000fe400000f1409 */
[----:B------:R-:W-:Y:S01]  /*6840*/  SHF.R.S32.HI R9, RZ, 0x1f, R8 ;  /* 0x0000001fff097819 */ /* 0x000fe20000011408 */
[----:B0-----:R-:W-:-:S02]  /*6850*/  IMAD.MOV.U32 R28, RZ, RZ, RZ ;  /* 0x000000ffff1c7224 */ /* 0x001fc400078e00ff */
[----:B-1----:R-:W-:-:S04]  /*6860*/  IMAD.MOV R16, RZ, RZ, -R29 ;  /* 0x000000ffff107224 */ /* 0x002fc800078e0a1d */
[----:B------:R-:W-:-:S04]  /*6870*/  IMAD R13, R16, R23, RZ ;  /* 0x00000017100d7224 */ /* 0x000fc800078e02ff */
[----:B------:R-:W-:-:S04]  /*6880*/  IMAD.HI.U32 R28, R29, R13, R28 ;  /* 0x0000000d1d1c7227 */ /* 0x000fc800078e001c */
[----:B------:R-:W-:-:S05]  /*6890*/  IMAD.SHL.U32 R29, R6, 0x8, RZ ;  /* 0x00000008061d7824 */ /* 0x000fca00078e00ff */
.L_x_16240:
        /* <DEDUP_REMOVED lines=61> */
[----:B------:R-:W-:Y:S02]  /*6c70*/  IADD3 R19, P1, R37, R56, RZ ;  /* 0x0000003825137210 */ /* 0x000fe40007f3e0ff */
[----:B------:R-:W-:Y:S02]  /*6c80*/  LEA.HI.X R13, R13, c[0x0][0x17c], R16, 0x1, P2 ;  /* 0x00005f000d0d7a11 */ /* 0x000fe400010f0c10 */
[----:B------:R-:W-:Y:S02]  /*6c90*/  LEA R16, P2, R17, c[0x0][0x178], 0x1 ;  /* 0x00005e0011107a11 */ /* 0x000fe400078408ff */
[-C--:B------:R-:W-:Y:S01]  /*6ca0*/  LEA.HI.X.SX32 R44, R36, R55.reuse, 0x1, P5 ;  /* 0x00000037242c7211 */ /* 0x080fe200028f0eff */
[----:B------:R0:W5:Y:S01]  /*6cb0*/  LDG.E.CONSTANT R63, [R12.64] ;  /* 0x0000000a0c3f7981 */ /* 0x000162000c1e9900 */
[----:B------:R-:W-:-:S02]  /*6cc0*/  LEA.HI.X.SX32 R42, R37, R55, 0x1, P1 ;  /* 0x00000037252a7211 */ /* 0x000fc400008f0eff */
[----:B------:R-:W-:Y:S01]  /*6cd0*/  IADD3 R57, P1, R3, R56, RZ ;  /* 0x0000003803397210 */ /* 0x000fe20007f3e0ff */
[----:B------:R0:W5:Y:S01]  /*6ce0*/  LDG.E.CONSTANT R64, [R12.64+0x4] ;  /* 0x0000040a0c407981 */ /* 0x000162000c1e9900 */
[----:B------:R-:W-:Y:S02]  /*6cf0*/  LEA.HI.X R17, R17, c[0x0][0x17c], R44, 0x1, P2 ;  /* 0x00005f0011117a11 */ /* 0x000fe400010f0c2c */
[----:B------:R-:W-:Y:S01]  /*6d00*/  LEA R56, P2, R57, c[0x0][0x178], 0x1 ;  /* 0x00005e0039387a11 */ /* 0x000fe200078408ff */
        /* <DEDUP_REMOVED lines=9> */
[----:B------:R1:W5:Y:S01]  /*6da0*/  LDG.E.CONSTANT R50, [R16.64+0x4] ;  /* 0x0000040a10327981 */ /* 0x000362000c1e9900 */
[----:B------:R-:W-:Y:S02]  /*6db0*/  LEA.HI.X R59, R39, c[0x0][0x17c], R40, 0x1, P5 ;  /* 0x00005f00273b7a11 */ /* 0x000fe400028f0c28 */
[----:B0-----:R-:W-:Y:S01]  /*6dc0*/  LEA.HI.X.SX32 R12, R3, R55, 0x1, P1 ;  /* 0x00000037030c7211 */ /* 0x001fe200008f0eff */
[----:B------:R0:W5:Y:S03]  /*6dd0*/  LDG.E.CONSTANT R53, [R14.64] ;  /* 0x0000000a0e357981 */ /* 0x000166000c1e9900 */
[----:B------:R-:W-:Y:S01]  /*6de0*/  LEA.HI.X R57, R57, c[0x0][0x17c], R12, 0x1, P2 ;  /* 0x00005f0039397a11 */ /* 0x000fe200010f0c0c */
[----:B------:R0:W5:Y:S04]  /*6df0*/  LDG.E.CONSTANT R54, [R14.64+0x4] ;  /* 0x0000040a0e367981 */ /* 0x000168000c1e9900 */
[----:B------:R2:W5:Y:S04]  /*6e00*/  LDG.E.CONSTANT R55, [R56.64] ;  /* 0x0000000a38377981 */ /* 0x000568000c1e9900 */
[----:B------:R2:W5:Y:S04]  /*6e10*/  LDG.E.CONSTANT R60, [R56.64+0x4] ;  /* 0x0000040a383c7981 */ /* 0x000568000c1e9900 */
        /* <DEDUP_REMOVED lines=10> */
[----:B0-----:R-:W0:Y:S01]  /*6ec0*/  LDS.128 R12, [R33+-0x10] ;  /* 0xfffff000210c7984 */ /* 0x001e220000000c00 */
[----:B------:R-:W-:Y:S03]  /*6ed0*/  BSSY B2, `(.L_x_16228) ;  /* 0x0000029000027945 */ /* 0x000fe60003800000 */
[----:B------:R3:W5:Y:S04]  /*6ee0*/  LDG.E.CONSTANT R45, [R58.64] ;  /* 0x0000000a3a2d7981 */ /* 0x000768000c1e9900 */
[----:B-1----:R-:W1:Y:S01]  /*6ef0*/  LDS.128 R16, [R33] ;  /* 0x0000000021107984 */ /* 0x002e620000000c00 */
[----:B------:R-:W-:-:S03]  /*6f00*/  ISETP.NE.AND P1, PT, R67, RZ, PT ;  /* 0x000000ff4300720c */ /* 0x000fc60003f25270 */
[----:B------:R3:W5:Y:S04]  /*6f10*/  LDG.E.CONSTANT R46, [R58.64+0x4] ;  /* 0x0000040a3a2e7981 */ /* 0x000768000c1e9900 */
[----:B------:R3:W5:Y:S04]  /*6f20*/  LDG.E.CONSTANT R47, [R58.64+0x8] ;  /* 0x0000080a3a2f7981 */ /* 0x000768000c1e9900 */
[----:B------:R3:W5:Y:S01]  /*6f30*/  LDG.E.CONSTANT R48, [R58.64+0xc] ;  /* 0x00000c0a3a307981 */ /* 0x000762000c1e9900 */
[----:B0-----:R-:W-:Y:S02]  /*6f40*/  F2FP.BF16.PACK_AB R12, R13, R12 ;  /* 0x0000000c0d0c723e */ /* 0x001fe400000010ff */
[----:B---3--:R-:W-:-:S02]  /*6f50*/  F2FP.BF16.PACK_AB R58, R15, R14 ;  /* 0x0000000e0f3a723e */ /* 0x008fc400000010ff */
[----:B-1----:R-:W-:Y:S01]  /*6f60*/  F2FP.BF16.PACK_AB R59, R17, R16 ;  /* 0x00000010113b723e */ /* 0x002fe200000010ff */
[----:B------:R-:W-:Y:S05]  /*6f70*/  @P1 BRA `(.L_x_16229) ;  /* 0x000001e000001947 */ /* 0x000fea0003800000 */
[C---:B--2---:R-:W-:Y:S02]  /*6f80*/  IADD3 R13, R29.reuse, 0x2, RZ ;  /* 0x000000021d0d7810 */ /* 0x044fe40007ffe0ff */
[C---:B------:R-:W-:Y:S02]  /*6f90*/  IADD3 R15, R29.reuse, 0x3, RZ ;  /* 0x000000031d0f7810 */ /* 0x040fe40007ffe0ff */
[C---:B------:R-:W-:Y:S02]  /*6fa0*/  IADD3 R17, R29.reuse, 0x4, RZ ;  /* 0x000000041d117810 */ /* 0x040fe40007ffe0ff */
[-C--:B------:R-:W-:Y:S02]  /*6fb0*/  ISETP.GE.AND P2, PT, R29, R0.reuse, PT ;  /* 0x000000001d00720c */ /* 0x080fe40003f46270 */
[-C--:B------:R-:W-:Y:S02]  /*6fc0*/  ISETP.GE.AND P5, PT, R13, R0.reuse, PT ;  /* 0x000000000d00720c */ /* 0x080fe40003fa6270 */
[----:B------:R-:W-:-:S02]  /*6fd0*/  ISETP.GE.AND P6, PT, R15, R0, PT ;  /* 0x000000000f00720c */ /* 0x000fc40003fc6270 */
[----:B------:R-:W-:Y:S02]  /*6fe0*/  ISETP.GE.AND P3, PT, R17, R0, PT ;  /* 0x000000001100720c */ /* 0x000fe40003f66270 */
[C---:B-----5:R-:W-:Y:S02]  /*6ff0*/  PRMT R14, R60.reuse, 0x7632, R14 ;  /* 0x000076323c0e7816 */ /* 0x060fe4000000000e */
[C---:B------:R-:W-:Y:S02]  /*7000*/  IADD3 R17, R29.reuse, 0x7, RZ ;  /* 0x000000071d117810 */ /* 0x040fe40007ffe0ff */
        /* <DEDUP_REMOVED lines=21> */
.L_x_16229:
[----:B--2---:R-:W-:Y:S05]  /*7160*/  BSYNC B2 ;  /* 0x0000000000027941 */ /* 0x004fea0003800000 */
.L_x_16228:
        /* <DEDUP_REMOVED lines=27> */
[C---:B------:R-:W-:Y:S02]  /*7320*/  PRMT R18, R64.reuse, 0x7632, R18 ;  /* 0x0000763240127816 */ /* 0x040fe40000000012 */
        /* <DEDUP_REMOVED lines=22> */
.L_x_16231:
[----:B------:R-:W-:Y:S05]  /*7490*/  BSYNC B2 ;  /* 0x0000000000027941 */ /* 0x000fea0003800000 */
.L_x_16230:
        /* <DEDUP_REMOVED lines=56> */
.L_x_16233:
[----:B------:R-:W-:Y:S05]  /*7820*/  BSYNC B2 ;  /* 0x0000000000027941 */ /* 0x000fea0003800000 */
.L_x_16232:
        /* <DEDUP_REMOVED lines=21> */
[C---:B------:R-:W-:Y:S02]  /*7980*/  ISETP.GE.AND P2, PT, R29.reuse, R0, PT ;  /* 0x000000001d00720c */ /* 0x040fe40003f46270 */
[----:B------:R-:W-:-:S02]  /*7990*/  IADD3 R53, R29, 0x4, RZ ;  /* 0x000000041d357810 */ /* 0x000fc40007ffe0ff */
[-C--:B------:R-:W-:Y:S02]  /*79a0*/  ISETP.GE.AND P5, PT, R17, R0.reuse, PT ;  /* 0x000000001100720c */ /* 0x080fe40003fa6270 */
[-C--:B------:R-:W-:Y:S02]  /*79b0*/  ISETP.GE.AND P6, PT, R19, R0.reuse, PT ;  /* 0x000000001300720c */ /* 0x080fe40003fc6270 */
[-C--:B------:R-:W-:Y:S02]  /*79c0*/  ISETP.GE.AND P4, PT, R55, R0.reuse, PT ;  /* 0x000000003700720c */ /* 0x080fe40003f86270 */
[----:B------:R-:W-:Y:S02]  /*79d0*/  PRMT R17, R50, 0x7632, R17 ;  /* 0x0000763232117816 */ /* 0x000fe40000000011 */
[----:B------:R-:W-:Y:S02]  /*79e0*/  IADD3 R55, R29, 0x7, RZ ;  /* 0x000000071d377810 */ /* 0x000fe40007ffe0ff */
[----:B------:R-:W-:-:S02]  /*79f0*/  ISETP.GE.AND P3, PT, R53, R0, PT ;  /* 0x000000003500720c */ /* 0x000fc40003f66270 */
[----:B------:R-:W-:Y:S02]  /*7a00*/  SEL R19, R50, RZ, !P5 ;  /* 0x000000ff32137207 */ /* 0x000fe40006800000 */
[----:B------:R-:W-:Y:S02]  /*7a10*/  IADD3 R53, R29, 0x6, RZ ;  /* 0x000000061d357810 */ /* 0x000fe40007ffe0ff */
[----:B------:R-:W-:Y:S02]  /*7a20*/  SEL R50, R17, RZ, !P6 ;  /* 0x000000ff11327207 */ /* 0x000fe40007000000 */
[-C--:B------:R-:W-:Y:S02]  /*7a30*/  ISETP.GE.AND P6, PT, R55, R0.reuse, PT ;  /* 0x000000003700720c */ /* 0x080fe40003fc6270 */
[----:B------:R-:W-:Y:S02]  /*7a40*/  ISETP.GE.AND P5, PT, R53, R0, PT ;  /* 0x000000003500720c */ /* 0x000fe40003fa6270 */
[----:B------:R-:W-:-:S02]  /*7a50*/  IADD3 R53, R29, 0x1, RZ ;  /* 0x000000011d357810 */ /* 0x000fc40007ffe0ff */
        /* <DEDUP_REMOVED lines=13> */
.L_x_16235:
[----:B------:R-:W-:Y:S05]  /*7b30*/  BSYNC B2 ;  /* 0x0000000000027941 */ /* 0x000fea0003800000 */
.L_x_16234:
        /* <DEDUP_REMOVED lines=51> */
.L_x_16237:
[----:B------:R-:W-:Y:S05]  /*7e70*/  BSYNC B2 ;  /* 0x0000000000027941 */ /* 0x000fea0003800000 */
.L_x_16236:
[----:B------:R-:W-:Y:S01]  /*7e80*/  HFMA2.BF16_V2 R41, R12, R41, -RZ.H0_H0 ;  /* 0x000000290c297231 */ /* 0x000fe200003400ff */
[----:B------:R-:W-:Y:S01]  /*7e90*/  PRMT R40, RZ, 0x7610, R40 ;  /* 0x00007610ff287816 */ /* 0x000fe20000000028 */
[----:B------:R-:W-:Y:S01]  /*7ea0*/  HFMA2.BF16_V2 R42, R13, R42, -RZ.H0_H0 ;  /* 0x0000002a0d2a7231 */ /* 0x000fe200003400ff */
[----:B------:R-:W-:Y:S01]  /*7eb0*/  FADD.FTZ R18, R18, R39 ;  /* 0x0000002712127221 */ /* 0x000fe20000010000 */
[----:B------:R-:W-:Y:S01]  /*7ec0*/  HFMA2.BF16_V2 R43, R14, R43, -RZ.H0_H0 ;  /* 0x0000002b0e2b7231 */ /* 0x000fe200003400ff */
[--C-:B------:R-:W-:Y:S01]  /*7ed0*/  PRMT R39, RZ, 0x5410, R41.reuse ;  /* 0x00005410ff277816 */ /* 0x100fe20000000029 */
        /* <DEDUP_REMOVED lines=43> */
.L_x_16239:
[----:B------:R-:W-:Y:S05]  /*8190*/  BSYNC B2 ;  /* 0x0000000000027941 */ /* 0x000fea0003800000 */
.L_x_16238:
        /* <DEDUP_REMOVED lines=30> */
.L_x_16227:
[----:B------:R-:W-:Y:S05]  /*8380*/  BSYNC B0 ;  /* 0x0000000000007941 */ /* 0x000fea0003800000 */
.L_x_16226:
[----:B------:R-:W-:Y:S02]  /*8390*/  IADD3 R24, P1, R24, 0x10, RZ ;  /* 0x0000001018187810 */ /* 0x000fe40007f3e0ff */
[----:B------:R-:W-:Y:S02]  /*83a0*/  IADD3 R29, R29, 0x20, RZ ;  /* 0x000000201d1d7810 */ /* 0x000fe40007ffe0ff */
[----:B------:R-:W-:Y:S01]  /*83b0*/  IADD3 R33, R33, 0x80, RZ ;  /* 0x0000008021217810 */ /* 0x000fe20007ffe0ff */
[----:B------:R-:W-:Y:S01]  /*83c0*/  IMAD.X R27, RZ, RZ, R27, P1 ;  /* 0x000000ffff1b7224 */ /* 0x000fe200008e061b */
[----:B------:R-:W-:Y:S01]  /*83d0*/  @P0 CALL.REL.NOINC `(.L_x_16225) ;  /* 0x0000001000000944 */ /* 0x000fe20003c00000 */
[----:B------:R-:W-:Y:S05]  /*83e0*/  BRA `(.L_x_16240) ;  /* 0xffffe4b000007947 */ /* 0x000fea000383ffff */
.L_x_16225:
[----:B------:R-:W-:Y:S05]  /*83f0*/  BSYNC B1 ;  /* 0x0000000000017941 */ /* 0x000fea0003800000 */
.L_x_16224:
[----:B------:R-:W-:Y:S01]  /*8400*/  BAR.SYNC.DEFER_BLOCKING 0x0 ;  /* 0x0000000000007b1d */ /* 0x000fe20000010000 */
[C---:B------:R-:W-:Y:S01]  /*8410*/  LOP3.LUT R0, R2.reuse, 0xffffffc0, RZ, 0xc0, !PT ;  /* 0xffffffc002007812 */ /* 0x040fe200078ec0ff */
[----:B------:R-:W-:Y:S01]  /*8420*/  IMAD.MOV.U32 R15, RZ, RZ, R11 ;  /* 0x000000ffff0f7224 */ /* 0x000fe200078e000b */
[----:B------:R-:W-:Y:S01]  /*8430*/  ISETP.GT.AND P1, PT, R2, 0x3f, PT ;  /* 0x0000003f0200780c */ /* 0x000fe20003f24270 */
[----:B------:R-:W-:Y:S01]  /*8440*/  IMAD R6, R6, 0xc0, R5 ;  /* 0x000000c006067824 */ /* 0x000fe200078e0205 */
[----:B------:R-:W-:Y:S01]  /*8450*/  ISETP.NE.AND P0, PT, R0, 0x40, PT ;  /* 0x000000400000780c */ /* 0x000fe20003f05270 */
[----:B------:R-:W-:Y:S01]  /*8460*/  IMAD.MOV.U32 R11, RZ, RZ, R4 ;  /* 0x000000ffff0b7224 */ /* 0x000fe200078e0004 */
[C---:B------:R-:W-:Y:S01]  /*8470*/  LOP3.LUT R3, R2.reuse, 0xffffffe0, RZ, 0xc0, !PT ;  /* 0xffffffe002037812 */ /* 0x040fe200078ec0ff */
[----:B------:R-:W-:Y:S01]  /*8480*/  BSSY B0, `(.L_x_16241) ;  /* 0x0000019000007945 */ /* 0x000fe20003800000 */
        /* <DEDUP_REMOVED lines=17> */
[----:B------:R-:W1:Y:S01]  /*85a0*/  LDS R8, [R6.X4+0x420] ;  /* 0x0004200006087984 */ /* 0x000e620000004800 */
[----:B0-----:R-:W-:-:S02]  /*85b0*/  FADD.FTZ R22, R0, R22 ;  /* 0x0000001600167221 */ /* 0x001fc40000010000 */
[----:B--2---:R-:W-:Y:S02]  /*85c0*/  FADD.FTZ R11, R2, R11 ;  /* 0x0000000b020b7221 */ /* 0x004fe40000010000 */
[----:B---3--:R-:W-:Y:S02]  /*85d0*/  FADD.FTZ R21, R3, R21 ;  /* 0x0000001503157221 */ /* 0x008fe40000010000 */
[----:B----4-:R-:W-:Y:S02]  /*85e0*/  FADD.FTZ R20, R4, R20 ;  /* 0x0000001404147221 */ /* 0x010fe40000010000 */
[----:B-----5:R-:W-:Y:S02]  /*85f0*/  FADD.FTZ R15, R7, R15 ;  /* 0x0000000f070f7221 */ /* 0x020fe40000010000 */
[----:B-1----:R-:W-:Y:S02]  /*8600*/  FADD.FTZ R26, R8, R26 ;  /* 0x0000001a081a7221 */ /* 0x002fe40000010000 */
.L_x_16242:
[----:B0-----:R-:W-:Y:S05]  /*8610*/  BSYNC B0 ;  /* 0x0000000000007941 */ /* 0x001fea0003800000 */
.L_x_16241:
        /* <DEDUP_REMOVED lines=22> */
.L_x_16244:
[----:B0-----:R-:W-:Y:S05]  /*8780*/  BSYNC B0 ;  /* 0x0000000000007941 */ /* 0x001fea0003800000 */
.L_x_16243:
[----:B------:R-:W-:Y:S06]  /*8790*/  BAR.SYNC.DEFER_BLOCKING 0x0 ;  /* 0x0000000000007b1d */ /* 0x000fec0000010000 */
[----:B------:R-:W-:Y:S05]  /*87a0*/  @P4 EXIT ;  /* 0x000000000000494d */ /* 0x000fea0003800000 */
[----:B------:R-:W0:Y:S01]  /*87b0*/  S2UR UR4, SR_CTAID.Y ;  /* 0x00000000000479c3 */ /* 0x000e220000002600 */
[----:B------:R-:W-:Y:S01]  /*87c0*/  ULDC UR5, c[0x0][0xc] ;  /* 0x0000030000057ab9 */ /* 0x000fe20000000800 */
[C---:B------:R-:W-:Y:S01]  /*87d0*/  IADD3 R0, R5.reuse, 0x20, RZ ;  /* 0x0000002005007810 */ /* 0x040fe20007ffe0ff */
[----:B------:R-:W-:Y:S01]  /*87e0*/  ULDC UR8, c[0x0][0x14] ;  /* 0x0000050000087ab9 */ /* 0x000fe20000000800 */
[----:B------:R-:W-:-:S04]  /*87f0*/  IADD3 R4, R5, 0x40, RZ ;  /* 0x0000004005047810 */ /* 0x000fc80007ffe0ff */
[----:B------:R-:W2:Y:S08]  /*8800*/  S2UR UR6, SR_CTAID.Z ;  /* 0x00000000000679c3 */ /* 0x000eb00000002700 */
        /* <DEDUP_REMOVED lines=20> */
[----:B------:R-:W-:Y:S02]  /*8950*/  LEA.HI.X.SX32 R0, R4, UR7, 0x1, P2 ;  /* 0x0000000704007c11 */ /* 0x000fe400090f0eff */
[----:B------:R-:W-:-:S02]  /*8960*/  IADD3 R10, R5, 0x80, RZ ;  /* 0x00000080050a7810 */ /* 0x000fc40007ffe0ff */
[----:B------:R-:W-:Y:S02]  /*8970*/  LEA R8, P0, R9, c[0x0][0x160], 0x1 ;  /* 0x0000580009087a11 */ /* 0x000fe400078008ff */
[C---:B------:R-:W-:Y:S02]  /*8980*/  IADD3 R4, R5.reuse, 0x60, RZ ;  /* 0x0000006005047810 */ /* 0x040fe40007ffe0ff */
[----:B------:R-:W-:Y:S02]  /*8990*/  IADD3 R5, R5, 0xa0, RZ ;  /* 0x000000a005057810 */ /* 0x000fe40007ffe0ff */
[----:B------:R-:W-:Y:S02]  /*89a0*/  IADD3 R16, P1, R10, UR4, RZ ;  /* 0x000000040a107c10 */ /* 0x000fe4000ff3e0ff */
[----:B------:R-:W-:Y:S02]  /*89b0*/  LEA.HI.X R9, R9, c[0x0][0x164], R0, 0x1, P0 ;  /* 0x0000590009097a11 */ /* 0x000fe400000f0c00 */
[----:B------:R-:W-:-:S02]  /*89c0*/  IADD3 R17, P0, R4, UR4, RZ ;  /* 0x0000000404117c10 */ /* 0x000fc4000ff1e0ff */
[----:B------:R-:W-:Y:S02]  /*89d0*/  IADD3 R13, P2, R5, UR4, RZ ;  /* 0x00000004050d7c10 */ /* 0x000fe4000ff5e0ff */
[----:B------:R-:W-:Y:S02]  /*89e0*/  F2FP.BF16.PACK_AB R0, R11, R22 ;  /* 0x000000160b00723e */ /* 0x000fe400000010ff */
[----:B------:R-:W-:Y:S02]  /*89f0*/  LEA.HI.X.SX32 R11, R10, UR7, 0x1, P1 ;  /* 0x000000070a0b7c11 */ /* 0x000fe400088f0eff */
[----:B------:R-:W-:Y:S02]  /*8a00*/  LEA R10, P1, R16, c[0x0][0x160], 0x1 ;  /* 0x00005800100a7a11 */ /* 0x000fe400078208ff */
[----:B------:R-:W-:Y:S02]  /*8a10*/  LEA.HI.X.SX32 R18, R4, UR7, 0x1, P0 ;  /* 0x0000000704127c11 */ /* 0x000fe400080f0eff */
[----:B------:R-:W-:-:S02]  /*8a20*/  LEA.HI.X.SX32 R14, R5, UR7, 0x1, P2 ;  /* 0x00000007050e7c11 */ /* 0x000fc400090f0eff */
[----:B------:R-:W-:Y:S02]  /*8a30*/  LEA R4, P0, R17, c[0x0][0x160], 0x1 ;  /* 0x0000580011047a11 */ /* 0x000fe400078008ff */
[----:B------:R-:W-:Y:S02]  /*8a40*/  LEA R12, P2, R13, c[0x0][0x160], 0x1 ;  /* 0x000058000d0c7a11 */ /* 0x000fe400078408ff */
[----:B------:R-:W-:Y:S02]  /*8a50*/  LEA.HI.X R11, R16, c[0x0][0x164], R11, 0x1, P1 ;  /* 0x00005900100b7a11 */ /* 0x000fe400008f0c0b */
[----:B------:R-:W-:Y:S02]  /*8a60*/  PRMT R16, R0, 0x7610, R16 ;  /* 0x0000761000107816 */ /* 0x000fe40000000010 */
[----:B------:R-:W-:Y:S02]  /*8a70*/  LEA.HI.X R5, R17, c[0x0][0x164], R18, 0x1, P0 ;  /* 0x0000590011057a11 */ /* 0x000fe400000f0c12 */
[----:B------:R-:W-:Y:S01]  /*8a80*/  LEA.HI.X R13, R13, c[0x0][0x164], R14, 0x1, P2 ;  /* 0x000059000d0d7a11 */ /* 0x000fe200010f0c0e */
[----:B------:R0:W-:Y:S01]  /*8a90*/  STG.E.U16 [R2.64], R16 ;  /* 0x0000001002007986 */ /* 0x0001e2000c10150a */
[----:B------:R-:W-:-:S02]  /*8aa0*/  F2FP.BF16.PACK_AB R14, R20, R21 ;  /* 0x00000015140e723e */ /* 0x000fc400000010ff */
[----:B------:R-:W-:Y:S02]  /*8ab0*/  PRMT R17, R0, 0x7632, R17 ;  /* 0x0000763200117816 */ /* 0x000fe40000000011 */
[----:B------:R-:W-:-:S03]  /*8ac0*/  F2FP.BF16.PACK_AB R0, R26, R15 ;  /* 0x0000000f1a00723e */ /* 0x000fc600000010ff */
[----:B------:R2:W-:Y:S01]  /*8ad0*/  STG.E.U16 [R6.64], R17 ;  /* 0x0000001106007986 */ /* 0x0005e2000c10150a */
[----:B0-----:R-:W-:-:S03]  /*8ae0*/  PRMT R3, R14, 0x7632, R3 ;  /* 0x000076320e037816 */ /* 0x001fc60000000003 */
[----:B------:R-:W-:Y:S04]  /*8af0*/  STG.E.U16 [R8.64], R14 ;  /* 0x0000000e08007986 */ /* 0x000fe8000c10150a */
[----:B------:R-:W-:Y:S01]  /*8b00*/  STG.E.U16 [R4.64], R3 ;  /* 0x0000000304007986 */ /* 0x000fe2000c10150a */
[----:B--2---:R-:W-:-:S03]  /*8b10*/  PRMT R7, R0, 0x7632, R7 ;  /* 0x0000763200077816 */ /* 0x004fc60000000007 */
[----:B------:R-:W-:Y:S04]  /*8b20*/  STG.E.U16 [R10.64], R0 ;  /* 0x000000000a007986 */ /* 0x000fe8000c10150a */
[----:B------:R-:W-:Y:S01]  /*8b30*/  STG.E.U16 [R12.64], R7 ;  /* 0x000000070c007986 */ /* 0x000fe2000c10150a */
[----:B------:R-:W-:Y:S05]  /*8b40*/  EXIT ;  /* 0x000000000000794d */ /* 0x000fea0003800000 */
.L_x_16191:
[----:B------:R-:W-:Y:S01]  /*8b50*/  IMAD.MOV.U32 R42, RZ, RZ, R47 ;  /* 0x000000ffff2a7224 */ /* 0x000fe200078e002f */
[----:B------:R-:W-:Y:S01]  /*8b60*/  MOV R40, 0x8bb0 ;  /* 0x00008bb000287802 */ /* 0x000fe20000000f00 */
[----:B------:R-:W-:Y:S02]  /*8b70*/  IMAD.MOV.U32 R43, RZ, RZ, 0x2 ;  /* 0x00000002ff2b7424 */ /* 0x000fe400078e00ff */
[----:B------:R-:W-:Y:S02]  /*8b80*/  IMAD.MOV.U32 R44, RZ, RZ, 0x1f ;  /* 0x0000001fff2c7424 */ /* 0x000fe400078e00ff */
[----:B------:R-:W-:-:S02]  /*8b90*/  IMAD.MOV.U32 R45, RZ, RZ, -0x1 ;  /* 0xffffffffff2d7424 */ /* 0x000fc400078e00ff */
[----:B------:R-:W-:Y:S05]  /*8ba0*/  CALL.REL.NOINC `($__internal_352_$__cuda_sm70_shflsync_bfly_p) ;  /* 0x0000031000007944 */ /* 0x000fea0003c00000 */
[----:B-1----:R-:W-:Y:S01]  /*8bb0*/  IMAD.MOV.U32 R40, RZ, RZ, R42 ;  /* 0x000000ffff287224 */ /* 0x002fe200078e002a */
[----:B0-----:R-:W-:Y:S05]  /*8bc0*/  BRA `(.L_x_16245) ;  /* 0xffffa7c000007947 */ /* 0x001fea000383ffff */
.L_x_16192:
[----:B------:R-:W-:Y:S01]  /*8bd0*/  IMAD.MOV.U32 R42, RZ, RZ, R47 ;  /* 0x000000ffff2a7224 */ /* 0x000fe200078e002f */
[----:B------:R-:W-:Y:S01]  /*8be0*/  MOV R40, 0x8c30 ;  /* 0x00008c3000287802 */ /* 0x000fe20000000f00 */
[----:B------:R-:W-:-:S02]  /*8bf0*/  IMAD.MOV.U32 R43, RZ, RZ, 0x1 ;  /* 0x00000001ff2b7424 */ /* 0x000fc400078e00ff */
[----:B------:R-:W-:Y:S02]  /*8c00*/  IMAD.MOV.U32 R44, RZ, RZ, 0x1f ;  /* 0x0000001fff2c7424 */ /* 0x000fe400078e00ff */
[----:B------:R-:W-:Y:S02]  /*8c10*/  IMAD.MOV.U32 R45, RZ, RZ, -0x1 ;  /* 0xffffffffff2d7424 */ /* 0x000fe400078e00ff */
[----:B------:R-:W-:Y:S05]  /*8c20*/  CALL.REL.NOINC `($__internal_352_$__cuda_sm70_shflsync_bfly_p) ;  /* 0x0000029000007944 */ /* 0x000fea0003c00000 */
[----:B-1----:R-:W-:Y:S01]  /*8c30*/  IMAD.MOV.U32 R40, RZ, RZ, R42 ;  /* 0x000000ffff287224 */ /* 0x002fe200078e002a */
[----:B0-----:R-:W-:Y:S05]  /*8c40*/  BRA `(.L_x_16246) ;  /* 0xffffa77000007947 */ /* 0x001fea000383ffff */
.L_x_16198:
[----:B------:R-:W-:Y:S01]  /*8c50*/  IMAD.MOV.U32 R42, RZ, RZ, R47 ;  /* 0x000000ffff2a7224 */ /* 0x000fe200078e002f */
[----:B------:R-:W-:Y:S01]  /*8c60*/  MOV R40, 0x8cb0 ;  /* 0x00008cb000287802 */ /* 0x000fe20000000f00 */
[----:B------:R-:W-:Y:S02]  /*8c70*/  IMAD.MOV.U32 R43, RZ, RZ, 0x2 ;  /* 0x00000002ff2b7424 */ /* 0x000fe400078e00ff */
[----:B------:R-:W-:Y:S02]  /*8c80*/  IMAD.MOV.U32 R44, RZ, RZ, 0x1f ;  /* 0x0000001fff2c7424 */ /* 0x000fe400078e00ff */
[----:B------:R-:W-:Y:S02]  /*8c90*/  IMAD.MOV.U32 R45, RZ, RZ, -0x1 ;  /* 0xffffffffff2d7424 */ /* 0x000fe400078e00ff */
[----:B------:R-:W-:Y:S05]  /*8ca0*/  CALL.REL.NOINC `($__internal_352_$__cuda_sm70_shflsync_bfly_p) ;  /* 0x0000021000007944 */ /* 0x000fea0003c00000 */
[----:B-1----:R-:W-:Y:S01]  /*8cb0*/  IMAD.MOV.U32 R40, RZ, RZ, R42 ;  /* 0x000000ffff287224 */ /* 0x002fe200078e002a */
[----:B0-----:R-:W-:Y:S05]  /*8cc0*/  BRA `(.L_x_16247) ;  /* 0xffffbe0000007947 */ /* 0x001fea000383ffff */
.L_x_16199:
        /* <DEDUP_REMOVED lines=8> */
.L_x_16202:
        /* <DEDUP_REMOVED lines=8> */
.L_x_16203:
[----:B------:R-:W-:Y:S01]  /*8dd0*/  IMAD.MOV.U32 R42, RZ, RZ, R11 ;  /* 0x000000ffff2a7224 */ /* 0x000fe200078e000b */
[----:B------:R-:W-:Y:S01]  /*8de0*/  MOV R40, 0x8e30 ;  /* 0x00008e3000287802 */ /* 0x000fe20000000f00 */
[----:B------:R-:W-:-:S02]  /*8df0*/  IMAD.MOV.U32 R43, RZ, RZ, 0x8 ;  /* 0x00000008ff2b7424 */ /* 0x000fc400078e00ff */
[----:B------:R-:W-:Y:S02]  /*8e00*/  IMAD.MOV.U32 R44, RZ, RZ, 0x1f ;  /* 0x0000001fff2c7424 */ /* 0x000fe400078e00ff */
[----:B------:R-:W-:Y:S02]  /*8e10*/  IMAD.MOV.U32 R45, RZ, RZ, -0x1 ;  /* 0xffffffffff2d7424 */ /* 0x000fe400078e00ff */
[----:B0-----:R-:W-:Y:S05]  /*8e20*/  CALL.REL.NOINC `($__internal_352_$__cuda_sm70_shflsync_bfly_p) ;  /* 0x0000009000007944 */ /* 0x001fea0003c00000 */
[----:B-1----:R-:W-:Y:S01]  /*8e30*/  FMNMX.FTZ R6, R11, R42, !PT ;  /* 0x0000002a0b067209 */ /* 0x002fe20007810000 */
[----:B0-----:R-:W-:Y:S01]  /*8e40*/  IMAD.MOV.U32 R43, RZ, RZ, 0x4 ;  /* 0x00000004ff2b7424 */ /* 0x001fe200078e00ff */
[----:B------:R-:W-:Y:S01]  /*8e50*/  MOV R40, 0x8ea0 ;  /* 0x00008ea000287802 */ /* 0x000fe20000000f00 */
[----:B------:R-:W-:Y:S02]  /*8e60*/  IMAD.MOV.U32 R44, RZ, RZ, 0x1f ;  /* 0x0000001fff2c7424 */ /* 0x000fe400078e00ff */
[----:B------:R-:W-:Y:S02]  /*8e70*/  IMAD.MOV.U32 R45, RZ, RZ, -0x1 ;  /* 0xffffffffff2d7424 */ /* 0x000fe400078e00ff */
[----:B------:R-:W-:Y:S02]  /*8e80*/  IMAD.MOV.U32 R42, RZ, RZ, R6 ;  /* 0x000000ffff2a7224 */ /* 0x000fe400078e0006 */
[----:B------:R-:W-:Y:S05]  /*8e90*/  CALL.REL.NOINC `($__internal_352_$__cuda_sm70_shflsync_bfly_p) ;  /* 0x0000002000007944 */ /* 0x000fea0003c00000 */
[----:B-1----:R-:W-:Y:S01]  /*8ea0*/  IMAD.MOV.U32 R9, RZ, RZ, R42 ;  /* 0x000000ffff097224 */ /* 0x002fe200078e002a */
[----:B0-----:R-:W-:Y:S05]  /*8eb0*/  BRA `(.L_x_16250) ;  /* 0xffffbe5000007947 */ /* 0x001fea000383ffff */
        .weak           $__internal_352_$__cuda_sm70_shflsync_bfly_p
        .type           $__internal_352_$__cuda_sm70_shflsync_bfly_p,@function
        .size           $__internal_352_$__cuda_sm70_shflsync_bfly_p,(.L_x_23519 - $__internal_352_$__cuda_sm70_shflsync_bfly_p)
$__internal_352_$__cuda_sm70_shflsync_bfly_p:
[----:B------:R-:W-:Y:S01]  /*8ec0*/  IMAD.MOV.U32 R41, RZ, RZ, 0x0 ;  /* 0x00000000ff297424 */ /* 0x000fe200078e00ff */
[----:B------:R-:W-:Y:S04]  /*8ed0*/  WARPSYNC R45 ;  /* 0x0000002d00007348 */ /* 0x000fe80003800000 */
[----:B------:R0:W1:Y:S01]  /*8ee0*/  SHFL.BFLY PT, R42, R42, R43, R44 ;  /* 0x0c00002b2a2a7389 */ /* 0x00006200000e002c */
[----:B------:R-:W-:Y:S05]  /*8ef0*/  RET.REL.NODEC R40 `(_ZN4vllm25paged_attention_v1_kernelI13__nv_bfloat16S1_Li192ELi8ELi128ELNS_18Fp8KVCacheDataTypeE0ELb1EEEvPT_PKS3_PKT0_S9_ifPKiSB_iPKfiiiSD_SD_iiiii) ;  /* 0xffff710028007950 */ /* 0x000fea0003c3ffff */
.L_x_16251:
        /* <DEDUP_REMOVED lines=16> */
.L_x_23519:


//--------------------- .text._ZN4vllm25paged_attention_v1_kernelI13__nv_bfloat16S1_Li128ELi8ELi128ELNS_18Fp8KVCacheDataTypeE0ELb1EEEvPT_PKS3_PKT0_S9_ifPKiSB_iPKfiiiSD_SD_iiiii --------------------------
	.section	.text._ZN4vllm25paged_attention_v1_kernelI13__nv_bfloat16S1_Li128ELi8ELi128ELNS_18Fp8KVCacheDataTypeE0ELb1EEEvPT_PKS3_PKT0_S9_ifPKiSB_iPKfiiiSD_SD_iiiii,"ax",@progbits
	.sectioninfo	@"SHI_REGISTERS=119"
	.align	128
        .global         _ZN4vllm25paged_attention_v1_kernelI13__nv_bfloat16S1_Li128ELi8ELi128ELNS_18Fp8KVCacheDataTypeE0ELb1EEEvPT_PKS3_PKT0_S9_ifPKiSB_iPKfiiiSD_SD_iiiii
        .type           _ZN4vllm25paged_attention_v1_kernelI13__nv_bfloat16S1_Li128ELi8ELi128ELNS_18Fp8KVCacheDataTypeE0ELb1EEEvPT_PKS3_PKT0_S9_ifPKiSB_iPKfiiiSD_SD_iiiii,@function
        .size           _ZN4vllm25paged_attention_v1_kernelI13__nv_bfloat16S1_Li128ELi8ELi128ELNS_18Fp8KVCacheDataTypeE0ELb1EEEvPT_PKS3_PKT0_S9_ifPKiSB_iPKfiiiSD_SD_iiiii,(.L_x_23520 - _ZN4vllm25paged_attention_v1_kernelI13__nv_bfloat16S1_Li128ELi8ELi128ELNS_18Fp8KVCacheDataTypeE0ELb1EEEvPT_PKS3_PKT0_S9_ifPKiSB_iPKfiiiSD_SD_iiiii)
        .other          _ZN4vllm25paged_attention_v1_kernelI13__nv_bfloat16S1_Li128ELi8ELi128ELNS_18Fp8KVCacheDataTypeE0ELb1EEEvPT_PKS3_PKT0_S9_ifPKiSB_iPKfiiiSD_SD_iiiii,@"STO_CUDA_ENTRY STV_DEFAULT"
_ZN4vllm25paged_attention_v1_kernelI13__nv_bfloat16S1_Li128ELi8ELi128ELNS_18Fp8KVCacheDataTypeE0ELb1EEEvPT_PKS3_PKT0_S9_ifPKiSB_iPKfiiiSD_SD_iiiii:
.text._ZN4vllm25paged_attention_v1_kernelI13__nv_bfloat16S1_Li128ELi8ELi128ELNS_18Fp8KVCacheDataTypeE0ELb1EEEvPT_PKS3_PKT0_S9_ifPKiSB_iPKfiiiSD_SD_iiiii:
        /* <DEDUP_REMOVED lines=97> */
.L_x_16256:
        /* <DEDUP_REMOVED lines=10> */
.L_x_16255:
[----:B------:R-:W-:Y:S05]  /*06b0*/  BSYNC B1 ;  /* 0x0000000000017941 */ /* 0x000fea0003800000 */
.L_x_16254:
        /* <DEDUP_REMOVED lines=10> */
.L_x_16257:
        /* <DEDUP_REMOVED lines=17> */
.L_x_16253:
[----:B------:R-:W-:Y:S05]  /*0870*/  BSYNC B0 ;  /* 0x0000000000007941 */ /* 0x000fea0003800000 */
.L_x_16252:
        /* <DEDUP_REMOVED lines=47> */
[C---:B------:R-:W-:Y:S02]  /*0b70*/  IADD3 R15, R6.reuse, 0x8, RZ ;  /* 0x00000008060f7810 */ /* 0x040fe40007ffe0ff */
[----:B------:R-:W-:Y:S02]  /*0b80*/  SHF.R.S32.HI R14, RZ, 0x1f, R13 ;  /* 0x0000001fff0e7819 */ /* 0x000fe4000001140d */
[----:B------:R-:W-:-:S02]  /*0b90*/  IADD3 R16, R6, 0xc, RZ ;  /* 0x0000000c06107810 */ /* 0x000fc40007ffe0ff */
[----:B------:R-:W-:Y:S02]  /*0ba0*/  LOP3.LUT R12, R12, 0xfffffff8, RZ, 0xc0, !PT ;  /* 0xfffffff80c0c7812 */ /* 0x000fe400078ec0ff */
[----:B------:R-:W-:Y:S01]  /*0bb0*/  SHF.R.S32.HI R28, RZ, 0x1f, R15 ;  /* 0x0000001fff1c7819 */ /* 0x000fe2000001140f */
[----:B------:R-:W-:Y:S01]  /*0bc0*/  IMAD.SHL.U32 R17, R16, 0x2, RZ ;  /* 0x0000000210117824 */ /* 0x000fe200078e00ff */
[----:B------:R-:W-:Y:S01]  /*0bd0*/  LEA.HI R9, R14, R13, RZ, 0x2 ;  /* 0x0000000d0e097211 */ /* 0x000fe200078f10ff */
[----:B------:R-:W-:Y:S01]  /*0be0*/  IMAD.SHL.U32 R13, R13, 0x2, RZ ;  /* 0x000000020d0d7824 */ /* 0x000fe200078e00ff */
[----:B------:R-:W-:Y:S01]  /*0bf0*/  LEA.HI R28, R28, R15, RZ, 0x2 ;  /* 0x0000000f1c1c7211 */ /* 0x000fe200078f10ff */
[----:B------:R-:W-:Y:S01]  /*0c00*/  IMAD.IADD R101, R101, 0x1, -R12 ;  /* 0x0000000165657824 */ /* 0x000fe200078e0a0c */
[----:B------:R-:W-:Y:S01]  /*0c10*/  SHF.R.S32.HI R29, RZ, 0x1f, R16 ;  /* 0x0000001fff1d7819 */ /* 0x000fe20000011410 */
        /* <DEDUP_REMOVED lines=9> */
[----:B------:R-:W-:Y:S01]  /*0cb0*/  SHF.R.S32.HI R16, RZ, 0x1f, R15 ;  /* 0x0000001fff107819 */ /* 0x000fe2000001140f */
[----:B------:R-:W-:Y:S01]  /*0cc0*/  IMAD.SHL.U32 R29, R29, 0x10, RZ ;  /* 0x000000101d1d7824 */ /* 0x000fe200078e00ff */
[----:B------:R-:W-:Y:S02]  /*0cd0*/  LEA.HI R14, R14, R13, RZ, 0x3 ;  /* 0x0000000d0e0e7211 */ /* 0x000fe400078f18ff */
[----:B------:R-:W-:Y:S02]  /*0ce0*/  LEA.HI R18, R18, R17, RZ, 0x3 ;  /* 0x0000001112127211 */ /* 0x000fe400078f18ff */
[----:B------:R-:W-:Y:S02]  /*0cf0*/  LOP3.LUT R12, R12, 0xfffffff8, RZ, 0xc0, !PT ;  /* 0xfffffff80c0c7812 */ /* 0x000fe400078ec0ff */
[----:B------:R-:W-:-:S02]  /*0d00*/  LEA.HI R16, R16, R15, RZ, 0x3 ;  /* 0x0000000f10107211 */ /* 0x000fc400078f18ff */
[----:B------:R-:W-:Y:S01]  /*0d10*/  LOP3.LUT R14, R14, 0xfffffff8, RZ, 0xc0, !PT ;  /* 0xfffffff80e0e7812 */ /* 0x000fe200078ec0ff */
[----:B------:R-:W-:Y:S01]  /*0d20*/  IMAD.IADD R11, R11, 0x1, -R12 ;  /* 0x000000010b0b7824 */ /* 0x000fe200078e0a0c */
        /* <DEDUP_REMOVED lines=8> */
[----:B------:R-:W-:Y:S01]  /*0db0*/  IADD3 R16, R6, 0x14, RZ ;  /* 0x0000001406107810 */ /* 0x000fe20007ffe0ff */
[----:B------:R-:W-:Y:S01]  /*0dc0*/  IMAD.SHL.U32 R15, R19, 0x2, RZ ;  /* 0x00000002130f7824 */ /* 0x000fe200078e00ff */
[----:B------:R-:W-:-:S02]  /*0dd0*/  LEA.HI R30, R30, R19, RZ, 0x2 ;  /* 0x000000131e1e7211 */ /* 0x000fc400078f10ff */
[----:B------:R-:W-:Y:S01]  /*0de0*/  IADD3 R20, R6, 0x1c, RZ ;  /* 0x0000001c06147810 */ /* 0x000fe20007ffe0ff */
[----:B------:R-:W-:Y:S01]  /*0df0*/  IMAD.SHL.U32 R17, R16, 0x2, RZ ;  /* 0x0000000210117824 */ /* 0x000fe200078e00ff */
[----:B------:R-:W-:Y:S01]  /*0e00*/  SHF.R.S32.HI R19, RZ, 0x1f, R18 ;  /* 0x0000001fff137819 */ /* 0x000fe20000011412 */
[----:B------:R-:W-:Y:S01]  /*0e10*/  IMAD.SHL.U32 R30, R30, 0x10, RZ ;  /* 0x000000101e1e7824 */ /* 0x000fe200078e00ff */
[----:B------:R-:W-:Y:S02]  /*0e20*/  SHF.R.S32.HI R31, RZ, 0x1f, R16 ;  /* 0x0000001fff1f7819 */ /* 0x000fe40000011410 */
        /* <DEDUP_REMOVED lines=64> */
[C---:B------:R-:W-:Y:S01]  /*1230*/  IADD3 R33, R6.reuse, 0x38, RZ ;  /* 0x0000003806217810 */ /* 0x040fe20007ffe0ff */
[----:B------:R-:W-:Y:S01]  /*1240*/  IMAD.IADD R22, R25, 0x1, -R22 ;  /* 0x0000000119167824 */ /* 0x000fe200078e0a16 */
[C---:B------:R-:W-:Y:S01]  /*1250*/  IADD3 R26, R6.reuse, 0x34, RZ ;  /* 0x00000034061a7810 */ /* 0x040fe20007ffe0ff */
        /* <DEDUP_REMOVED lines=25> */
[----:B------:R-:W-:Y:S01]  /*13f0*/  LEA.HI.X.SX32 R59, R33, R48, 0x1, P0 ;  /* 0x00000030213b7211 */ /* 0x000fe200000f0eff */
[----:B------:R-:W-:Y:S01]  /*1400*/  IMAD R33, R27, c[0x0][0x198], RZ ;  /* 0x000066001b217a24 */ /* 0x000fe200078e02ff */
        /* <DEDUP_REMOVED lines=71> */
.L_x_16267:
        /* <DEDUP_REMOVED lines=71> */
[-C--:B------:R-:W-:Y:S01]  /*1cf0*/  IADD3 R33, P3, P4, R13, R36.reuse, R42 ;  /* 0x000000240d217210 */ /* 0x080fe20007c7e02a */
[----:B------:R0:W2:Y:S01]  /*1d00*/  LDG.E.CONSTANT R108, [R108.64] ;  /* 0x0000000a6c6c7981 */ /* 0x0000a2000c1e9900 */
[----:B------:R-:W-:Y:S02]  /*1d10*/  IADD3 R31, P5, P6, R14, R36, R45 ;  /* 0x000000240e1f7210 */ /* 0x000fe40007ebe02d */
[----:B------:R-:W-:Y:S01]  /*1d20*/  LEA R32, P2, R33, c[0x0][0x170], 0x1 ;  /* 0x00005c0021207a11 */ /* 0x000fe200078408ff */
[----:B------:R1:W3:Y:S01]  /*1d30*/  LDG.E.CONSTANT R104, [R28.64] ;  /* 0x0000000a1c687981 */ /* 0x0002e2000c1e9900 */
[-C--:B------:R-:W-:Y:S02]  /*1d40*/  IADD3.X R38, R82, R37.reuse, R61, P3, P4 ;  /* 0x0000002552267210 */ /* 0x080fe40001fe843d */
[----:B------:R-:W-:Y:S02]  /*1d50*/  LEA R106, P1, R31, c[0x0][0x170], 0x1 ;  /* 0x00005c001f6a7a11 */ /* 0x000fe400078208ff */
[----:B------:R-:W-:-:S02]  /*1d60*/  IADD3.X R34, R83, R37, R62, P5, P6 ;  /* 0x0000002553227210 */ /* 0x000fc40002fec43e */
[----:B------:R-:W-:Y:S02]  /*1d70*/  IADD3 R30, P3, P4, R15, R36, R44 ;  /* 0x000000240f1e7210 */ /* 0x000fe40007c7e02c */
[----:B------:R-:W-:Y:S02]  /*1d80*/  LEA.HI.X R33, R33, c[0x0][0x174], R38, 0x1, P2 ;  /* 0x00005d0021217a11 */ /* 0x000fe400010f0c26 */
[----:B------:R-:W-:Y:S02]  /*1d90*/  LEA.HI.X R107, R31, c[0x0][0x174], R34, 0x1, P1 ;  /* 0x00005d001f6b7a11 */ /* 0x000fe400008f0c22 */
[----:B------:R-:W-:Y:S01]  /*1da0*/  LEA R102, P1, R30, c[0x0][0x170], 0x1 ;  /* 0x00005c001e667a11 */ /* 0x000fe200078208ff */
[----:B------:R4:W5:Y:S01]  /*1db0*/  LDG.E.CONSTANT R105, [R32.64] ;  /* 0x0000000a20697981 */ /* 0x000962000c1e9900 */
[----:B------:R-:W-:-:S03]  /*1dc0*/  IADD3.X R31, R84, R37, R63, P3, P4 ;  /* 0x00000025541f7210 */ /* 0x000fc60001fe843f */
[----:B------:R0:W5:Y:S01]  /*1dd0*/  LDG.E.CONSTANT R106, [R106.64] ;  /* 0x0000000a6a6a7981 */ /* 0x000162000c1e9900 */
[----:B------:R-:W-:Y:S02]  /*1de0*/  LEA.HI.X R103, R30, c[0x0][0x174], R31, 0x1, P1 ;  /* 0x00005d001e677a11 */ /* 0x000fe400008f0c1f */
[-C--:B------:R-:W-:Y:S02]  /*1df0*/  IADD3 R31, P3, P4, R16, R36.reuse, R47 ;  /* 0x00000024101f7210 */ /* 0x080fe40007c7e02f */
[----:B-1----:R-:W-:Y:S01]  /*1e00*/  IADD3 R29, P5, P6, R17, R36, R46 ;  /* 0x00000024111d7210 */ /* 0x002fe20007ebe02e */
[----:B------:R1:W5:Y:S01]  /*1e10*/  LDG.E.CONSTANT R102, [R102.64] ;  /* 0x0000000a66667981 */ /* 0x000362000c1e9900 */
[----:B------:R-:W-:Y:S02]  /*1e20*/  LEA R30, P1, R31, c[0x0][0x170], 0x1 ;  /* 0x00005c001f1e7a11 */ /* 0x000fe400078208ff */
[----:B------:R-:W-:Y:S02]  /*1e30*/  IADD3.X R38, R85, R37, R64, P3, P4 ;  /* 0x0000002555267210 */ /* 0x000fe40001fe8440 */
[----:B------:R-:W-:-:S02]  /*1e40*/  LEA R28, P2, R29, c[0x0][0x170], 0x1 ;  /* 0x00005c001d1c7a11 */ /* 0x000fc400078408ff */
[----:B------:R-:W-:Y:S02]  /*1e50*/  LEA.HI.X R31, R31, c[0x0][0x174], R38, 0x1, P1 ;  /* 0x00005d001f1f7a11 */ /* 0x000fe400008f0c26 */
[-C--:B------:R-:W-:Y:S02]  /*1e60*/  IADD3.X R34, R86, R37.reuse, R65, P5, P6 ;  /* 0x0000002556227210 */ /* 0x080fe40002fec441 */
[-C--:B------:R-:W-:Y:S01]  /*1e70*/  IADD3 R35, P4, P3, R18, R36.reuse, R49 ;  /* 0x0000002412237210 */ /* 0x080fe20007b9e031 */
[----:B-1----:R1:W5:Y:S01]  /*1e80*/  LDG.E.CONSTANT R103, [R30.64] ;  /* 0x0000000a1e677981 */ /* 0x002362000c1e9900 */
[----:B------:R-:W-:Y:S02]  /*1e90*/  LEA.HI.X R29, R29, c[0x0][0x174], R34, 0x1, P2 ;  /* 0x00005d001d1d7a11 */ /* 0x000fe400010f0c22 */
[----:B----4-:R-:W-:Y:S02]  /*1ea0*/  IADD3 R32, P2, P5, R19, R36, R48 ;  /* 0x0000002413207210 */ /* 0x010fe40007d5e030 */
[----:B------:R-:W-:Y:S01]  /*1eb0*/  LEA R38, P1, R35, c[0x0][0x170], 0x1 ;  /* 0x00005c0023267a11 */ /* 0x000fe200078208ff */
[----:B0-----:R0:W4:Y:S01]  /*1ec0*/  LDG.E.CONSTANT R107, [R28.64] ;  /* 0x0000000a1c6b7981 */ /* 0x001122000c1e9900 */
[----:B------:R-:W-:-:S02]  /*1ed0*/  IADD3.X R72, R87, R37, R66, P4, P3 ;  /* 0x0000002557487210 */ /* 0x000fc400027e6442 */
[----:B------:R-:W-:Y:S02]  /*1ee0*/  LEA R34, P3, R32, c[0x0][0x170], 0x1 ;  /* 0x00005c0020227a11 */ /* 0x000fe400078608ff */
[----:B------:R-:W-:Y:S02]  /*1ef0*/  IADD3.X R33, R88, R37, R67, P2, P5 ;  /* 0x0000002558217210 */ /* 0x000fe400017ea443 */
[----:B------:R-:W-:Y:S02]  /*1f00*/  LEA.HI.X R39, R35, c[0x0][0x174], R72, 0x1, P1 ;  /* 0x00005d0023277a11 */ /* 0x000fe400008f0c48 */
[----:B------:R-:W-:Y:S02]  /*1f10*/  LEA.HI.X R35, R32, c[0x0][0x174], R33, 0x1, P3 ;  /* 0x00005d0020237a11 */ /* 0x000fe400018f0c21 */
[-C--:B------:R-:W-:Y:S01]  /*1f20*/  IADD3 R33, P4, P5, R20, R36.reuse, R51 ;  /* 0x0000002414217210 */ /* 0x080fe20007d9e033 */
[----:B------:R0:W4:Y:S01]  /*1f30*/  LDG.E.CONSTANT R109, [R38.64] ;  /* 0x0000000a266d7981 */ /* 0x000122000c1e9900 */
[----:B------:R-:W-:-:S02]  /*1f40*/  IADD3 R73, P1, P2, R21, R36, R50 ;  /* 0x0000002415497210 */ /* 0x000fc40007a3e032 */
[----:B------:R-:W-:Y:S01]  /*1f50*/  LEA R32, P3, R33, c[0x0][0x170], 0x1 ;  /* 0x00005c0021207a11 */ /* 0x000fe200078608ff */
[----:B------:R0:W4:Y:S01]  /*1f60*/  LDG.E.CONSTANT R110, [R34.64] ;  /* 0x0000000a226e7981 */ /* 0x000122000c1e9900 */
[-C--:B------:R-:W-:Y:S02]  /*1f70*/  IADD3.X R76, R89, R37.reuse, R68, P4, P5 ;  /* 0x00000025594c7210 */ /* 0x080fe400027ea444 */
[----:B------:R-:W-:Y:S02]  /*1f80*/  IADD3 R72, P5, P6, R22, R36, R53 ;  /* 0x0000002416487210 */ /* 0x000fe40007ebe035 */
[----:B------:R-:W-:Y:S02]  /*1f90*/  LEA.HI.X R33, R33, c[0x0][0x174], R76, 0x1, P3 ;  /* 0x00005d0021217a11 */ /* 0x000fe400018f0c4c */
[----:B-1----:R-:W-:Y:S02]  /*1fa0*/  LEA R30, P4, R73, c[0x0][0x170], 0x1 ;  /* 0x00005c00491e7a11 */ /* 0x002fe400078808ff */
[----:B------:R-:W-:Y:S01]  /*1fb0*/  IADD3.X R74, R90, R37, R69, P1, P2 ;  /* 0x000000255a4a7210 */ /* 0x000fe20000fe4445 */
[----:B------:R1:W4:Y:S01]  /*1fc0*/  LDG.E.CONSTANT R111, [R32.64] ;  /* 0x0000000a206f7981 */ /* 0x000322000c1e9900 */
[----:B0-----:R-:W-:-:S02]  /*1fd0*/  LEA R28, P1, R72, c[0x0][0x170], 0x1 ;  /* 0x00005c00481c7a11 */ /* 0x001fc400078208ff */
[-C--:B------:R-:W-:Y:S02]  /*1fe0*/  IADD3.X R29, R91, R37.reuse, R70, P5, P6 ;  /* 0x000000255b1d7210 */ /* 0x080fe40002fec446 */
        /* <DEDUP_REMOVED lines=10> */
[----:B-1----:R-:W-:Y:S01]  /*2090*/  IADD3.X R32, R93, R37, R78, P4, P1 ;  /* 0x000000255d207210 */ /* 0x002fe200027e244e */
[----:B------:R1:W4:Y:S01]  /*20a0*/  LDG.E.CONSTANT R76, [R76.64] ;  /* 0x0000000a4c4c7981 */ /* 0x000322000c1e9900 */
[----:B------:R-:W-:Y:S02]  /*20b0*/  IADD3 R38, P2, P3, R25, R36, R54 ;  /* 0x0000002419267210 */ /* 0x000fe40007b5e036 */
[----:B------:R-:W-:-:S02]  /*20c0*/  LEA.HI.X R75, R39, c[0x0][0x174], R32, 0x1, P6 ;  /* 0x00005d00274b7a11 */ /* 0x000fc400030f0c20 */
[----:B------:R-:W-:Y:S02]  /*20d0*/  LEA R72, P5, R38, c[0x0][0x170], 0x1 ;  /* 0x00005c0026487a11 */ /* 0x000fe400078a08ff */
[-C--:B------:R-:W-:Y:S01]  /*20e0*/  IADD3.X R33, R94, R37.reuse, R79, P2, P3 ;  /* 0x000000255e217210 */ /* 0x080fe200017e644f */
[----:B------:R1:W4:Y:S01]  /*20f0*/  LDG.E.CONSTANT R74, [R74.64] ;  /* 0x0000000a4a4a7981 */ /* 0x000322000c1e9900 */
[----:B------:R-:W-:Y:S02]  /*2100*/  IADD3 R36, P1, P2, R26, R36, R57 ;  /* 0x000000241a247210 */ /* 0x000fe40007a3e039 */
[----:B------:R-:W-:Y:S02]  /*2110*/  LEA.HI.X R73, R38, c[0x0][0x174], R33, 0x1, P5 ;  /* 0x00005d0026497a11 */ /* 0x000fe400028f0c21 */
[----:B0-----:R-:W-:Y:S01]  /*2120*/  LEA R28, P3, R36, c[0x0][0x170], 0x1 ;  /* 0x00005c00241c7a11 */ /* 0x001fe200078608ff */
[----:B------:R-:W-:Y:S01]  /*2130*/  LDS.128 R32, [R40+0x10] ;  /* 0x0000100028207984 */ /* 0x000fe20000000c00 */
[----:B------:R-:W-:-:S03]  /*2140*/  IADD3.X R37, R95, R37, R80, P1, P2 ;  /* 0x000000255f257210 */ /* 0x000fc60000fe4450 */
[----:B------:R0:W4:Y:S01]  /*2150*/  LDG.E.CONSTANT R72, [R72.64] ;  /* 0x0000000a48487981 */ /* 0x000122000c1e9900 */
[----:B------:R-:W-:-:S03]  /*2160*/  LEA.HI.X R29, R36, c[0x0][0x174], R37, 0x1, P3 ;  /* 0x00005d00241d7a11 */ /* 0x000fc600018f0c25 */
[----:B------:R-:W0:Y:S04]  /*2170*/  LDS.128 R36, [R40] ;  /* 0x0000000028247984 */ /* 0x000e280000000c00 */
[----:B------:R0:W4:Y:S02]  /*2180*/  LDG.E.CONSTANT R114, [R28.64] ;  /* 0x0000000a1c727981 */ /* 0x000124000c1e9900 */
[--C-:B0-----:R-:W-:Y:S02]  /*2190*/  PRMT R28, RZ, 0x5410, R37.reuse ;  /* 0x00005410ff1c7816 */ /* 0x101fe40000000025 */
[----:B------:R-:W-:Y:S02]  /*21a0*/  PRMT R37, RZ, 0x7610, R37 ;  /* 0x00007610ff257816 */ /* 0x000fe40000000025 */
[----:B------:R-:W-:-:S02]  /*21b0*/  PRMT R116, RZ, 0x5410, R38 ;  /* 0x00005410ff747816 */ /* 0x000fc40000000026 */
[----:B-1----:R-:W-:Y:S02]  /*21c0*/  PRMT R75, RZ, 0x7610, R38 ;  /* 0x00007610ff4b7816 */ /* 0x002fe40000000026 */
[--C-:B------:R-:W-:Y:S02]  /*21d0*/  PRMT R38, RZ, 0x5410, R39.reuse ;  /* 0x00005410ff267816 */ /* 0x100fe40000000027 */
[----:B------:R-:W-:Y:S02]  /*21e0*/  PRMT R39, RZ, 0x7610, R39 ;  /* 0x00007610ff277816 */ /* 0x000fe40000000027 */
[--C-:B------:R-:W-:Y:S02]  /*21f0*/  PRMT R77, RZ, 0x5410, R34.reuse ;  /* 0x00005410ff4d7816 */ /* 0x100fe40000000022 */
[----:B------:R-:W-:Y:S02]  /*2200*/  PRMT R34, RZ, 0x7610, R34 ;  /* 0x00007610ff227816 */ /* 0x000fe40000000022 */
[----:B------:R-:W-:-:S02]  /*2210*/  ISETP.NE.AND P1, PT, R6, RZ, PT ;  /* 0x000000ff0600720c */ /* 0x000fc40003f25270 */
[--C-:B--2---:R-:W-:Y:S02]  /*2220*/  PRMT R29, RZ, 0x5410, R108.reuse ;  /* 0x00005410ff1d7816 */ /* 0x104fe4000000006c */
[----:B------:R-:W-:-:S03]  /*2230*/  PRMT R108, RZ, 0x7610, R108 ;  /* 0x00007610ff6c7816 */ /* 0x000fc6000000006c */
[----:B------:R-:W-:Y:S01]  /*2240*/  FMUL.FTZ R30, R28, R29 ;  /* 0x0000001d1c1e7220 */ /* 0x000fe20000410000 */
[----:B------:R-:W-:Y:S02]  /*2250*/  PRMT R28, RZ, 0x5410, R36 ;  /* 0x00005410ff1c7816 */ /* 0x000fe40000000024 */
[----:B---3--:R-:W-:Y:S01]  /*2260*/  PRMT R29, RZ, 0x5410, R104 ;  /* 0x00005410ff1d7816 */ /* 0x008fe20000000068 */
[----:B------:R-:W-:Y:S01]  /*2270*/  FMUL.FTZ R108, R37, R108 ;  /* 0x0000006c256c7220 */ /* 0x000fe20000410000 */
[----:B------:R-:W-:Y:S02]  /*2280*/  PRMT R36, RZ, 0x7610, R36 ;  /* 0x00007610ff247816 */ /* 0x000fe40000000024 */
[----:B------:R-:W-:Y:S01]  /*2290*/  PRMT R37, RZ, 0x7610, R104 ;  /* 0x00007610ff257816 */ /* 0x000fe20000000068 */
[----:B------:R-:W-:Y:S02]  /*22a0*/  FFMA.FTZ R73, R28, R29, R30 ;  /* 0x0000001d1c497223 */ /* 0x000fe4000001001e */
[----:B------:R-:W0:Y:S02]  /*22b0*/  LDS.128 R28, [R40+0x20] ;  /* 0x00002000281c7984 */ /* 0x000e240000000c00 */
[----:B------:R-:W-:Y:S01]  /*22c0*/  FFMA.FTZ R36, R36, R37, R108 ;  /* 0x0000002524247223 */ /* 0x000fe2000001006c */
[----:B-----5:R-:W-:-:S02]  /*22d0*/  PRMT R37, RZ, 0x5410, R105 ;  /* 0x00005410ff257816 */ /* 0x020fc40000000069 */
        /* <DEDUP_REMOVED lines=10> */
[--C-:B------:R-:W-:Y:S02]  /*2380*/  PRMT R32, RZ, 0x5410, R33.reuse ;  /* 0x00005410ff207816 */ /* 0x100fe40000000021 */
[----:B------:R-:W-:Y:S01]  /*2390*/  PRMT R104, RZ, 0x7610, R33 ;  /* 0x00007610ff687816 */ /* 0x000fe20000000021 */
[----:B------:R-:W-:Y:S01]  /*23a0*/  FFMA.FTZ R75, R36, R38, R37 ;  /* 0x00000026244b7223 */ /* 0x000fe20000010025 */
[----:B------:R-:W-:Y:S01]  /*23b0*/  PRMT R33, RZ, 0x5410, R103 ;  /* 0x00005410ff217816 */ /* 0x000fe20000000067 */
[----:B------:R-:W1:Y:S01]  /*23c0*/  LDS.128 R36, [R40+0x30] ;  /* 0x0000300028247984 */ /* 0x000e620000000c00 */
[----:B------:R-:W-:-:S02]  /*23d0*/  PRMT R102, RZ, 0x7610, R102 ;  /* 0x00007610ff667816 */ /* 0x000fc40000000066 */
[----:B------:R-:W-:Y:S01]  /*23e0*/  PRMT R103, RZ, 0x7610, R103 ;  /* 0x00007610ff677816 */ /* 0x000fe20000000067 */
[----:B------:R-:W-:Y:S01]  /*23f0*/  FFMA.FTZ R32, R32, R33, R75 ;  /* 0x0000002120207223 */ /* 0x000fe2000001004b */
[--C-:B----4-:R-:W-:Y:S01]  /*2400*/  PRMT R33, RZ, 0x5410, R107.reuse ;  /* 0x00005410ff217816 */ /* 0x110fe2000000006b */
[----:B------:R-:W-:Y:S01]  /*2410*/  FFMA.FTZ R73, R73, R102, R106 ;  /* 0x0000006649497223 */ /* 0x000fe2000001006a */
[----:B------:R-:W-:-:S03]  /*2420*/  PRMT R107, RZ, 0x7610, R107 ;  /* 0x00007610ff6b7816 */ /* 0x000fc6000000006b */
[----:B------:R-:W-:Y:S01]  /*2430*/  FFMA.FTZ R73, R104, R103, R73 ;  /* 0x0000006768497223 */ /* 0x000fe20000010049 */
[--C-:B------:R-:W-:Y:S01]  /*2440*/  PRMT R105, RZ, 0x5410, R35.reuse ;  /* 0x00005410ff697816 */ /* 0x100fe20000000023 */
[----:B------:R-:W-:Y:S01]  /*2450*/  FFMA.FTZ R32, R77, R33, R32 ;  /* 0x000000214d207223 */ /* 0x000fe20000010020 */
[----:B------:R-:W-:Y:S01]  /*2460*/  PRMT R35, RZ, 0x7610, R35 ;  /* 0x00007610ff237816 */ /* 0x000fe20000000023 */
[----:B------:R-:W-:Y:S01]  /*2470*/  FFMA.FTZ R34, R34, R107, R73 ;  /* 0x0000006b22227223 */ /* 0x000fe20000010049 */
[--C-:B------:R-:W-:Y:S02]  /*2480*/  PRMT R33, RZ, 0x5410, R109.reuse ;  /* 0x00005410ff217816 */ /* 0x100fe4000000006d */
[----:B------:R-:W-:-:S03]  /*2490*/  PRMT R109, RZ, 0x7610, R109 ;  /* 0x00007610ff6d7816 */ /* 0x000fc6000000006d */
[----:B------:R-:W-:Y:S01]  /*24a0*/  FFMA.FTZ R32, R105, R33, R32 ;  /* 0x0000002169207223 */ /* 0x000fe20000010020 */
[----:B0-----:R-:W-:Y:S01]  /*24b0*/  PRMT R33, RZ, 0x5410, R28 ;  /* 0x00005410ff217816 */ /* 0x001fe2000000001c */
[----:B------:R-:W-:Y:S01]  /*24c0*/  FFMA.FTZ R34, R35, R109, R34 ;  /* 0x0000006d23227223 */ /* 0x000fe20000010022 */
[----:B------:R-:W-:Y:S02]  /*24d0*/  PRMT R35, RZ, 0x7610, R28 ;  /* 0x00007610ff237816 */ /* 0x000fe4000000001c */
[----:B------:R-:W-:Y:S02]  /*24e0*/  PRMT R28, RZ, 0x5410, R110 ;  /* 0x00005410ff1c7816 */ /* 0x000fe4000000006e */
[--C-:B------:R-:W-:Y:S02]  /*24f0*/  PRMT R75, RZ, 0x5410, R30.reuse ;  /* 0x00005410ff4b7816 */ /* 0x100fe4000000001e */
[----:B------:R-:W-:Y:S01]  /*2500*/  PRMT R102, RZ, 0x7610, R30 ;  /* 0x00007610ff667816 */ /* 0x000fe2000000001e */
[----:B------:R-:W-:Y:S01]  /*2510*/  FFMA.FTZ R28, R33, R28, R32 ;  /* 0x0000001c211c7223 */ /* 0x000fe20000010020 */
[----:B------:R-:W-:-:S02]  /*2520*/  PRMT R73, RZ, 0x5410, R29 ;  /* 0x00005410ff497816 */ /* 0x000fc4000000001d */
        /* <DEDUP_REMOVED lines=44> */
.L_x_16309:
[----:B01----:R-:W-:Y:S01]  /*27f0*/  FADD.FTZ R35, R35, R28 ;  /* 0x0000001c23237221 */ /* 0x003fe20000010000 */
[----:B------:R-:W-:Y:S05]  /*2800*/  BRA.DIV ~URZ, `(.L_x_16264) ;  /* 0x000048a27f007947 */ /* 0x000fea000b800000 */
[----:B------:R0:W1:Y:S02]  /*2810*/  SHFL.BFLY PT, R28, R35, 0x1, 0x1f ;  /* 0x0c201f00231c7f89 */ /* 0x00006400000e0000 */
.L_x_16310:
        /* <DEDUP_REMOVED lines=9> */
.L_x_16262:
[----:B------:R-:W-:-:S13]  /*28b0*/  ISETP.NE.AND P1, PT, R6, RZ, PT ;  /* 0x000000ff0600720c */ /* 0x000fda0003f25270 */
[----:B------:R-:W-:-:S05]  /*28c0*/  @!P1 IMAD.MOV.U32 R29, RZ, RZ, -0x800001 ;  /* 0xff7fffffff1d9424 */ /* 0x000fca00078e00ff */
[----:B------:R0:W-:Y:S02]  /*28d0*/  @!P1 STS [R100], R29 ;  /* 0x0000001d64009388 */ /* 0x0001e40000000800 */
.L_x_16265:
[----:B------:R-:W-:Y:S05]  /*28e0*/  BSYNC B1 ;  /* 0x0000000000017941 */ /* 0x000fea0003800000 */
.L_x_16261:
[----:B------:R-:W-:Y:S02]  /*28f0*/  IADD3 R96, P1, R96, 0x10, RZ ;  /* 0x0000001060607810 */ /* 0x000fe40007f3e0ff */
[----:B01----:R-:W-:Y:S02]  /*2900*/  IADD3 R100, R100, 0x80, RZ ;  /* 0x0000008064647810 */ /* 0x003fe40007ffe0ff */
[----:B------:R-:W-:Y:S01]  /*2910*/  IADD3 R101, R101, 0x20, RZ ;  /* 0x0000002065657810 */ /* 0x000fe20007ffe0ff */
[----:B------:R-:W-:Y:S01]  /*2920*/  IMAD.X R99, RZ, RZ, R99, P1 ;  /* 0x000000ffff637224 */ /* 0x000fe200008e0663 */
[----:B------:R-:W-:Y:S01]  /*2930*/  IADD3 R97, R97, 0x20, RZ ;  /* 0x0000002061617810 */ /* 0x000fe20007ffe0ff */
[----:B------:R-:W-:Y:S01]  /*2940*/  @P0 CALL.REL.NOINC `(.L_x_16266) ;  /* 0x0000001000000944 */ /* 0x000fe20003c00000 */
[----:B------:R-:W-:Y:S05]  /*2950*/  BRA `(.L_x_16267) ;  /* 0xffffef2000007947 */ /* 0x000fea000383ffff */
.L_x_16266:
[----:B------:R-:W-:Y:S05]  /*2960*/  BRA `(.L_x_16259) ;  /* 0x000011e000007947 */ /* 0x000fea0003800000 */
.L_x_16260:
        /* <DEDUP_REMOVED lines=11> */
.L_x_16273:
        /* <DEDUP_REMOVED lines=78> */
[----:B------:R-:W-:-:S03]  /*2f00*/  LEA R30, P0, R31, c[0x0][0x170], 0x1 ;  /* 0x00005c001f1e7a11 */ /* 0x000fc600078008ff */
[----:B------:R4:W5:Y:S01]  /*2f10*/  LDG.E.CONSTANT R109, [R32.64] ;  /* 0x0000000a206d7981 */ /* 0x000962000c1e9900 */
        /* <DEDUP_REMOVED lines=8> */
[C---:B-1----:R-:W-:Y:S02]  /*2fa0*/  LEA R34, P0, R38.reuse, c[0x0][0x170], 0x1 ;  /* 0x00005c0026227a11 */ /* 0x042fe400078008ff */
[----:B------:R-:W-:Y:S01]  /*2fb0*/  IADD3.X R35, R85, R29, R64, P2, P3 ;  /* 0x0000001d55237210 */ /* 0x000fe200017e6440 */
[----:B------:R1:W5:Y:S01]  /*2fc0*/  LDG.E.CONSTANT R110, [R110.64] ;  /* 0x0000000a6e6e7981 */ /* 0x000362000c1e9900 */
[----:B------:R-:W-:Y:S02]  /*2fd0*/  IADD3 R37, P4, P5, R17, R28, R46 ;  /* 0x0000001c11257210 */ /* 0x000fe40007d9e02e */
[----:B------:R-:W-:Y:S02]  /*2fe0*/  LEA.HI.X R35, R38, c[0x0][0x174], R35, 0x1, P0 ;  /* 0x00005d0026237a11 */ /* 0x000fe400000f0c23 */
[----:B------:R-:W-:-:S02]  /*2ff0*/  LEA R36, P1, R37, c[0x0][0x170], 0x1 ;  /* 0x00005c0025247a11 */ /* 0x000fc400078208ff */
[-C--:B----4-:R-:W-:Y:S01]  /*3000*/  IADD3.X R32, R86, R29.reuse, R65, P4, P5 ;  /* 0x0000001d56207210 */ /* 0x090fe200027ea441 */
[----:B------:R4:W5:Y:S01]  /*3010*/  LDG.E.CONSTANT R104, [R34.64] ;  /* 0x0000000a22687981 */ /* 0x000962000c1e9900 */
[-C--:B------:R-:W-:Y:S02]  /*3020*/  IADD3 R33, P2, P3, R18, R28.reuse, R49 ;  /* 0x0000001c12217210 */ /* 0x080fe40007b5e031 */
[----:B------:R-:W-:Y:S02]  /*3030*/  LEA.HI.X R37, R37, c[0x0][0x174], R32, 0x1, P1 ;  /* 0x00005d0025257a11 */ /* 0x000fe400008f0c20 */
[----:B------:R-:W-:Y:S02]  /*3040*/  LEA R38, P0, R33, c[0x0][0x170], 0x1 ;  /* 0x00005c0021267a11 */ /* 0x000fe400078008ff */
[----:B------:R-:W-:Y:S01]  /*3050*/  IADD3.X R72, R87, R29, R66, P2, P3 ;  /* 0x0000001d57487210 */ /* 0x000fe200017e6442 */
[----:B------:R1:W5:Y:S01]  /*3060*/  LDG.E.CONSTANT R105, [R36.64] ;  /* 0x0000000a24697981 */ /* 0x000362000c1e9900 */
[----:B0-----:R-:W-:-:S02]  /*3070*/  IADD3 R31, P1, P4, R19, R28, R48 ;  /* 0x0000001c131f7210 */ /* 0x001fc40007c3e030 */
[----:B------:R-:W-:Y:S02]  /*3080*/  LEA.HI.X R39, R33, c[0x0][0x174], R72, 0x1, P0 ;  /* 0x00005d0021277a11 */ /* 0x000fe400000f0c48 */
[C---:B------:R-:W-:Y:S02]  /*3090*/  LEA R30, P2, R31.reuse, c[0x0][0x170], 0x1 ;  /* 0x00005c001f1e7a11 */ /* 0x040fe400078408ff */
[----:B------:R-:W-:Y:S01]  /*30a0*/  IADD3.X R32, R88, R29, R67, P1, P4 ;  /* 0x0000001d58207210 */ /* 0x000fe20000fe8443 */
[----:B------:R0:W5:Y:S01]  /*30b0*/  LDG.E.CONSTANT R106, [R38.64] ;  /* 0x0000000a266a7981 */ /* 0x000162000c1e9900 */
[----:B------:R-:W-:Y:S02]  /*30c0*/  IADD3 R33, P3, P4, R20, R28, R51 ;  /* 0x0000001c14217210 */ /* 0x000fe40007c7e033 */
[----:B------:R-:W-:Y:S02]  /*30d0*/  LEA.HI.X R31, R31, c[0x0][0x174], R32, 0x1, P2 ;  /* 0x00005d001f1f7a11 */ /* 0x000fe400010f0c20 */
[----:B------:R-:W-:-:S02]  /*30e0*/  LEA R32, P2, R33, c[0x0][0x170], 0x1 ;  /* 0x00005c0021207a11 */ /* 0x000fc400078408ff */
[-C--:B------:R-:W-:Y:S01]  /*30f0*/  IADD3.X R76, R89, R29.reuse, R68, P3, P4 ;  /* 0x0000001d594c7210 */ /* 0x080fe20001fe8444 */
[----:B-1----:R1:W5:Y:S01]  /*3100*/  LDG.E.CONSTANT R111, [R30.64] ;  /* 0x0000000a1e6f7981 */ /* 0x002362000c1e9900 */
[-C--:B------:R-:W-:Y:S02]  /*3110*/  IADD3 R73, P1, P0, R21, R28.reuse, R50 ;  /* 0x0000001c15497210 */ /* 0x080fe4000783e032 */
[----:B------:R-:W-:Y:S02]  /*3120*/  LEA.HI.X R33, R33, c[0x0][0x174], R76, 0x1, P2 ;  /* 0x00005d0021217a11 */ /* 0x000fe400010f0c4c */
[----:B------:R-:W-:Y:S02]  /*3130*/  IADD3 R72, P4, P5, R22, R28, R53 ;  /* 0x0000001c16487210 */ /* 0x000fe40007d9e035 */
[----:B----4-:R-:W-:Y:S01]  /*3140*/  LEA R34, P3, R73, c[0x0][0x170], 0x1 ;  /* 0x00005c0049227a11 */ /* 0x010fe200078608ff */
[----:B------:R4:W5:Y:S01]  /*3150*/  LDG.E.CONSTANT R113, [R32.64] ;  /* 0x0000000a20717981 */ /* 0x000962000c1e9900 */
[----:B------:R-:W-:-:S02]  /*3160*/  IADD3.X R74, R90, R29, R69, P1, P0 ;  /* 0x0000001d5a4a7210 */ /* 0x000fc40000fe0445 */
[C---:B------:R-:W-:Y:S02]  /*3170*/  LEA R36, P0, R72.reuse, c[0x0][0x170], 0x1 ;  /* 0x00005c0048247a11 */ /* 0x040fe400078008ff */
[----:B------:R-:W-:Y:S02]  /*3180*/  IADD3.X R37, R91, R29, R70, P4, P5 ;  /* 0x0000001d5b257210 */ /* 0x000fe400027ea446 */
[----:B------:R-:W-:Y:S02]  /*3190*/  LEA.HI.X R35, R73, c[0x0][0x174], R74, 0x1, P3 ;  /* 0x00005d0049237a11 */ /* 0x000fe400018f0c4a */
[----:B------:R-:W-:Y:S02]  /*31a0*/  LEA.HI.X R37, R72, c[0x0][0x174], R37, 0x1, P0 ;  /* 0x00005d0048257a11 */ /* 0x000fe400000f0c25 */
[-C--:B------:R-:W-:Y:S01]  /*31b0*/  IADD3 R73, P0, P1, R23, R28.reuse, R52 ;  /* 0x0000001c17497210 */ /* 0x080fe2000791e034 */
[----:B------:R2:W5:Y:S01]  /*31c0*/  LDG.E.CONSTANT R114, [R34.64] ;  /* 0x0000000a22727981 */ /* 0x000562000c1e9900 */
[----:B0-----:R-:W-:-:S02]  /*31d0*/  IADD3 R39, P3, P4, R24, R28, R55 ;  /* 0x0000001c18277210 */ /* 0x001fc40007c7e037 */
[----:B------:R-:W-:Y:S01]  /*31e0*/  LEA R72, P2, R73, c[0x0][0x170], 0x1 ;  /* 0x00005c0049487a11 */ /* 0x000fe200078408ff */
[----:B------:R0:W5:Y:S01]  /*31f0*/  LDG.E.CONSTANT R115, [R36.64] ;  /* 0x0000000a24737981 */ /* 0x000162000c1e9900 */
[-C--:B------:R-:W-:Y:S02]  /*3200*/  IADD3.X R74, R92, R29.reuse, R71, P0, P1 ;  /* 0x0000001d5c4a7210 */ /* 0x080fe400007e2447 */
[----:B-1----:R-:W-:Y:S02]  /*3210*/  IADD3.X R30, R93, R29, R78, P3, P4 ;  /* 0x0000001d5d1e7210 */ /* 0x002fe40001fe844e */
[----:B------:R-:W-:Y:S02]  /*3220*/  LEA.HI.X R73, R73, c[0x0][0x174], R74, 0x1, P2 ;  /* 0x00005d0049497a11 */ /* 0x000fe400010f0c4a */
[----:B------:R-:W-:Y:S02]  /*3230*/  LEA R74, P0, R39, c[0x0][0x170], 0x1 ;  /* 0x00005c00274a7a11 */ /* 0x000fe400078008ff */
[----:B------:R-:W-:Y:S01]  /*3240*/  IADD3 R38, P5, P6, R25, R28, R54 ;  /* 0x0000001c19267210 */ /* 0x000fe20007ebe036 */
[----:B------:R5:W5:Y:S01]  /*3250*/  LDG.E.CONSTANT R72, [R72.64] ;  /* 0x0000000a48487981 */ /* 0x000b62000c1e9900 */
[----:B------:R-:W-:-:S02]  /*3260*/  LEA.HI.X R75, R39, c[0x0][0x174], R30, 0x1, P0 ;  /* 0x00005d00274b7a11 */ /* 0x000fc400000f0c1e */
[----:B------:R-:W-:Y:S02]  /*3270*/  LEA R76, P1, R38, c[0x0][0x170], 0x1 ;  /* 0x00005c00264c7a11 */ /* 0x000fe400078208ff */
[-C--:B------:R-:W-:Y:S01]  /*3280*/  IADD3.X R31, R94, R29.reuse, R79, P5, P6 ;  /* 0x0000001d5e1f7210 */ /* 0x080fe20002fec44f */
[----:B------:R1:W5:Y:S01]  /*3290*/  LDG.E.CONSTANT R74, [R74.64] ;  /* 0x0000000a4a4a7981 */ /* 0x000362000c1e9900 */
[----:B------:R-:W-:Y:S02]  /*32a0*/  IADD3 R28, P2, P3, R26, R28, R57 ;  /* 0x0000001c1a1c7210 */ /* 0x000fe40007b5e039 */
[----:B------:R-:W-:Y:S02]  /*32b0*/  LEA.HI.X R77, R38, c[0x0][0x174], R31, 0x1, P1 ;  /* 0x00005d00264d7a11 */ /* 0x000fe400008f0c1f */
[----:B----4-:R-:W-:Y:S01]  /*32c0*/  LEA R32, P0, R28, c[0x0][0x170], 0x1 ;  /* 0x00005c001c207a11 */ /* 0x010fe200078008ff */
[----:B0-----:R-:W0:Y:S01]  /*32d0*/  LDS.128 R36, [R40] ;  /* 0x0000000028247984 */ /* 0x001e220000000c00 */
[----:B------:R-:W-:-:S03]  /*32e0*/  IADD3.X R29, R95, R29, R80, P2, P3 ;  /* 0x0000001d5f1d7210 */ /* 0x000fc600017e6450 */
[----:B------:R4:W5:Y:S01]  /*32f0*/  LDG.E.CONSTANT R76, [R76.64] ;  /* 0x0000000a4c4c7981 */ /* 0x000962000c1e9900 */
[----:B------:R-:W-:-:S03]  /*3300*/  LEA.HI.X R33, R28, c[0x0][0x174], R29, 0x1, P0 ;  /* 0x00005d001c217a11 */ /* 0x000fc600000f0c1d */
[----:B------:R-:W1:Y:S04]  /*3310*/  LDS.128 R28, [R40+0x10] ;  /* 0x00001000281c7984 */ /* 0x000e680000000c00 */
[----:B------:R0:W5:Y:S02]  /*3320*/  LDG.E.CONSTANT R116, [R32.64] ;  /* 0x0000000a20747981 */ /* 0x000164000c1e9900 */
[--C-:B0-----:R-:W-:Y:S02]  /*3330*/  PRMT R32, RZ, 0x5410, R37.reuse ;  /* 0x00005410ff207816 */ /* 0x101fe40000000025 */
[----:B------:R-:W-:Y:S02]  /*3340*/  PRMT R37, RZ, 0x7610, R37 ;  /* 0x00007610ff257816 */ /* 0x000fe40000000025 */
[----:B-1----:R-:W-:-:S02]  /*3350*/  PRMT R75, RZ, 0x5410, R30 ;  /* 0x00005410ff4b7816 */ /* 0x002fc4000000001e */
[----:B----4-:R-:W-:Y:S02]  /*3360*/  PRMT R77, RZ, 0x5410, R31 ;  /* 0x00005410ff4d7816 */ /* 0x010fe4000000001f */
[----:B------:R-:W-:Y:S02]  /*3370*/  ISETP.NE.AND P0, PT, R6, RZ, PT ;  /* 0x000000ff0600720c */ /* 0x000fe40003f05270 */
[--C-:B--2---:R-:W-:Y:S02]  /*3380*/  PRMT R33, RZ, 0x5410, R112.reuse ;  /* 0x00005410ff217816 */ /* 0x104fe40000000070 */
        /* <DEDUP_REMOVED lines=8> */
[----:B-----5:R-:W-:Y:S01]  /*3410*/  PRMT R73, RZ, 0x5410, R109 ;  /* 0x00005410ff497816 */ /* 0x020fe2000000006d */
[----:B------:R-:W0:Y:S02]  /*3420*/  LDS.128 R32, [R40+0x20] ;  /* 0x0000200028207984 */ /* 0x000e240000000c00 */
[----:B------:R-:W-:Y:S01]  /*3430*/  FFMA.FTZ R36, R36, R107, R112 ;  /* 0x0000006b24247223 */ /* 0x000fe20000010070 */
[----:B------:R-:W-:-:S02]  /*3440*/  PRMT R112, RZ, 0x5410, R38 ;  /* 0x00005410ff707816 */ /* 0x000fc40000000026 */
        /* <DEDUP_REMOVED lines=19> */
[----:B------:R-:W1:Y:S04]  /*3580*/  LDS.128 R36, [R40+0x30] ;  /* 0x0000300028247984 */ /* 0x000e680000000c00 */
[----:B------:R-:W-:Y:S01]  /*3590*/  FFMA.FTZ R28, R28, R30, R73 ;  /* 0x0000001e1c1c7223 */ /* 0x000fe20000010049 */
[----:B------:R-:W-:-:S05]  /*35a0*/  PRMT R30, RZ, 0x5410, R105 ;  /* 0x00005410ff1e7816 */ /* 0x000fca0000000069 */
[----:B------:R-:W-:Y:S01]  /*35b0*/  FFMA.FTZ R28, R75, R30, R28 ;  /* 0x0000001e4b1c7223 */ /* 0x000fe2000001001c */
[----:B------:R-:W-:Y:S02]  /*35c0*/  PRMT R30, RZ, 0x5410, R106 ;  /* 0x00005410ff1e7816 */ /* 0x000fe4000000006a */
[----:B------:R-:W-:Y:S02]  /*35d0*/  PRMT R112, RZ, 0x7610, R31 ;  /* 0x00007610ff707816 */ /* 0x000fe4000000001f */
[----:B0-----:R-:W-:Y:S01]  /*35e0*/  PRMT R31, RZ, 0x5410, R32 ;  /* 0x00005410ff1f7816 */ /* 0x001fe20000000020 */
[----:B------:R-:W-:Y:S01]  /*35f0*/  FFMA.FTZ R28, R77, R30, R28 ;  /* 0x0000001e4d1c7223 */ /* 0x000fe2000001001c */
        /* <DEDUP_REMOVED lines=57> */
.L_x_16311:
[----:B01----:R-:W-:Y:S01]  /*3990*/  FADD.FTZ R35, R35, R28 ;  /* 0x0000001c23237221 */ /* 0x003fe20000010000 */
[----:B------:R-:W-:Y:S05]  /*39a0*/  BRA.DIV ~URZ, `(.L_x_16271) ;  /* 0x000038027f007947 */ /* 0x000fea000b800000 */
[----:B------:R0:W1:Y:S02]  /*39b0*/  SHFL.BFLY PT, R28, R35, 0x1, 0x1f ;  /* 0x0c201f00231c7f89 */ /* 0x00006400000e0000 */
.L_x_16312:
        /* <DEDUP_REMOVED lines=11> */
.L_x_16269:
[----:B------:R-:W-:-:S13]  /*3a70*/  ISETP.NE.AND P0, PT, R6, RZ, PT ;  /* 0x000000ff0600720c */ /* 0x000fda0003f05270 */
[----:B------:R-:W-:-:S05]  /*3a80*/  @!P0 IMAD.MOV.U32 R29, RZ, RZ, -0x800001 ;  /* 0xff7fffffff1d8424 */ /* 0x000fca00078e00ff */
[----:B------:R0:W-:Y:S02]  /*3a90*/  @!P0 STS [R102], R29 ;  /* 0x0000001d66008388 */ /* 0x0001e40000000800 */
.L_x_16272:
[----:B------:R-:W-:Y:S05]  /*3aa0*/  BSYNC B1 ;  /* 0x0000000000017941 */ /* 0x000fea0003800000 */
.L_x_16268:
        /* <DEDUP_REMOVED lines=10> */
.L_x_16259:
[----:B------:R-:W-:Y:S05]  /*3b50*/  BSYNC B0 ;  /* 0x0000000000007941 */ /* 0x000fea0003800000 */
.L_x_16258:
[----:B------:R-:W-:Y:S05]  /*3b60*/  BRA.DIV ~URZ, `(.L_x_16274) ;  /* 0x000036c27f007947 */ /* 0x000fea000b800000 */
[----:B------:R0:W1:Y:S02]  /*3b70*/  SHFL.BFLY PT, R6, R9, 0x10, 0x1f ;  /* 0x0e001f0009067f89 */ /* 0x00006400000e0000 */
.L_x_16313:
[----:B-1----:R-:W-:Y:S01]  /*3b80*/  FMNMX.FTZ R11, R6, R9, !PT ;  /* 0x00000009060b7209 */ /* 0x002fe20007810000 */
[----:B------:R-:W-:Y:S05]  /*3b90*/  BRA.DIV ~URZ, `(.L_x_16275) ;  /* 0x000037127f007947 */ /* 0x000fea000b800000 */
[----:B------:R-:W1:Y:S02]  /*3ba0*/  SHFL.BFLY PT, R6, R11, 0x8, 0x1f ;  /* 0x0d001f000b067f89 */ /* 0x000e6400000e0000 */
[----:B-1----:R-:W-:-:S05]  /*3bb0*/  FMNMX.FTZ R6, R11, R6, !PT ;  /* 0x000000060b067209 */ /* 0x002fca0007810000 */
[----:B0-----:R0:W1:Y:S02]  /*3bc0*/  SHFL.BFLY PT, R9, R6, 0x4, 0x1f ;  /* 0x0c801f0006097f89 */ /* 0x00106400000e0000 */
.L_x_16314:
[----:B------:R-:W-:Y:S01]  /*3bd0*/  ISETP.NE.AND P0, PT, R5, RZ, PT ;  /* 0x000000ff0500720c */ /* 0x000fe20003f05270 */
[----:B------:R-:W-:-:S12]  /*3be0*/  WARPSYNC 0xffffffff ;  /* 0xffffffff00007948 */ /* 0x000fd80003800000 */
[----:B-1----:R-:W-:-:S05]  /*3bf0*/  @!P0 FMNMX.FTZ R9, R9, R6, !PT ;  /* 0x0000000609098209 */ /* 0x002fca0007810000 */
[----:B------:R1:W-:Y:S02]  /*3c00*/  @!P0 STS [R4.X4+0x100], R9 ;  /* 0x0001000904008388 */ /* 0x0003e40000004800 */
[----:B------:R-:W-:Y:S01]  /*3c10*/  BAR.SYNC.DEFER_BLOCKING 0x0 ;  /* 0x0000000000007b1d */ /* 0x000fe20000010000 */
[----:B------:R-:W-:Y:S01]  /*3c20*/  ISETP.GT.AND P0, PT, R5, 0x3, PT ;  /* 0x000000030500780c */ /* 0x000fe20003f04270 */
[----:B0-----:R-:W-:Y:S02]  /*3c30*/  IMAD.MOV.U32 R6, RZ, RZ, -0x800001 ;  /* 0xff7fffffff067424 */ /* 0x001fe400078e00ff */
[----:B------:R-:W-:Y:S02]  /*3c40*/  IMAD.MOV.U32 R13, RZ, RZ, RZ ;  /* 0x000000ffff0d7224 */ /* 0x000fe400078e00ff */
[----:B------:R-:W-:Y:S08]  /*3c50*/  BSSY B0, `(.L_x_16276) ;  /* 0x00000e7000007945 */ /* 0x000ff00003800000 */
[----:B------:R-:W0:Y:S04]  /*3c60*/  @!P0 LDS R6, [R5.X4+0x100] ;  /* 0x0001000005068984 */ /* 0x000e280000004800 */
[----:B01----:R-:W0:Y:S02]  /*3c70*/  SHFL.BFLY PT, R9, R6, 0x2, 0x1f ;  /* 0x0c401f0006097f89 */ /* 0x003e2400000e0000 */
        /* <DEDUP_REMOVED lines=23> */
.L_x_16280:
        /* <DEDUP_REMOVED lines=11> */
.L_x_16279:
[----:B------:R-:W-:Y:S05]  /*3ea0*/  BSYNC B1 ;  /* 0x0000000000017941 */ /* 0x000fea0003800000 */
.L_x_16278:
        /* <DEDUP_REMOVED lines=10> */
.L_x_16283:
        /* <DEDUP_REMOVED lines=100> */
.L_x_16282:
[----:B------:R-:W-:Y:S05]  /*4590*/  BSYNC B1 ;  /* 0x0000000000017941 */ /* 0x000fea0003800000 */
.L_x_16281:
        /* <DEDUP_REMOVED lines=55> */
.L_x_16285:
[----:B------:R-:W-:Y:S05]  /*4910*/  BSYNC B1 ;  /* 0x0000000000017941 */ /* 0x000fea0003800000 */
.L_x_16284:
        /* <DEDUP_REMOVED lines=26> */
.L_x_16277:
[----:B------:R-:W-:Y:S05]  /*4ac0*/  BSYNC B0 ;  /* 0x0000000000007941 */ /* 0x000fea0003800000 */
.L_x_16276:
        /* <DEDUP_REMOVED lines=37> */
.L_x_16290:
        /* <DEDUP_REMOVED lines=8> */
.L_x_16289:
[----:B01----:R-:W-:Y:S05]  /*4da0*/  BSYNC B1 ;  /* 0x0000000000017941 */ /* 0x003fea0003800000 */
.L_x_16288:
        /* <DEDUP_REMOVED lines=10> */
.L_x_16293:
        /* <DEDUP_REMOVED lines=52> */
.L_x_16292:
[----:B------:R-:W-:Y:S05]  /*5190*/  BSYNC B1 ;  /* 0x0000000000017941 */ /* 0x000fea0003800000 */
.L_x_16291:
        /* <DEDUP_REMOVED lines=31> */
.L_x_16295:
[----:B------:R-:W-:Y:S05]  /*5390*/  BSYNC B1 ;  /* 0x0000000000017941 */ /* 0x000fea0003800000 */
.L_x_16294:
        /* <DEDUP_REMOVED lines=14> */
.L_x_16287:
[----:B------:R-:W-:Y:S05]  /*5480*/  BSYNC B0 ;  /* 0x0000000000007941 */ /* 0x000fea0003800000 */
.L_x_16286:
        /* <DEDUP_REMOVED lines=15> */
[----:B------:R-:W1:Y:S01]  /*5580*/  I2F.RP R13, R21 ;  /* 0x00000015000d7306 */ /* 0x000e620000209400 */
        /* <DEDUP_REMOVED lines=10> */
[----:B------:R-:W-:Y:S01]  /*5630*/  IADD3 R34, R3, 0x300, RZ ;  /* 0x0000030003227810 */ /* 0x000fe20007ffe0ff */
[----:B-1----:R-:W1:Y:S01]  /*5640*/  MUFU.RCP R13, R13 ;  /* 0x0000000d000d7308 */ /* 0x002e620000001000 */
        /* <DEDUP_REMOVED lines=14> */
.L_x_16308:
        /* <DEDUP_REMOVED lines=61> */
[CC--:B------:R-:W-:Y:S02]  /*5b00*/  IADD3 R17, P4, R34.reuse, R16.reuse, RZ ;  /* 0x0000001022117210 */ /* 0x0c0fe40007f9e0ff */
[----:B------:R-:W-:Y:S01]  /*5b10*/  LEA.HI.X R15, R19, c[0x0][0x17c], R36, 0x1, P1 ;  /* 0x00005f00130f7a11 */ /* 0x000fe200008f0c24 */
[----:B------:R0:W5:Y:S01]  /*5b20*/  LDG.E.CONSTANT R51, [R12.64] ;  /* 0x0000000a0c337981 */ /* 0x000162000c1e9900 */
        /* <DEDUP_REMOVED lines=18> */
[----:B-1----:R-:W1:Y:S04]  /*5c50*/  LDS.128 R12, [R31+-0x10] ;  /* 0xfffff0001f0c7984 */ /* 0x002e680000000c00 */
[----:B------:R-:W2:Y:S01]  /*5c60*/  LDS.128 R16, [R31] ;  /* 0x000000001f107984 */ /* 0x000ea20000000c00 */
[----:B------:R-:W-:Y:S01]  /*5c70*/  ISETP.NE.AND P1, PT, R55, RZ, PT ;  /* 0x000000ff3700720c */ /* 0x000fe20003f25270 */
[----:B------:R-:W-:Y:S02]  /*5c80*/  BSSY B2, `(.L_x_16300) ;  /* 0x0000027000027945 */ /* 0x000fe40003800000 */
[----:B------:R3:W5:Y:S04]  /*5c90*/  LDG.E.CONSTANT R37, [R48.64] ;  /* 0x0000000a30257981 */ /* 0x000768000c1e9900 */
[----:B------:R3:W5:Y:S04]  /*5ca0*/  LDG.E.CONSTANT R38, [R48.64+0x4] ;  /* 0x0000040a30267981 */ /* 0x000768000c1e9900 */
[----:B------:R3:W5:Y:S04]  /*5cb0*/  LDG.E.CONSTANT R39, [R48.64+0x8] ;  /* 0x0000080a30277981 */ /* 0x000768000c1e9900 */
[----:B------:R3:W5:Y:S01]  /*5cc0*/  LDG.E.CONSTANT R41, [R48.64+0xc] ;  /* 0x00000c0a30297981 */ /* 0x000762000c1e9900 */
[----:B-1----:R-:W-:-:S02]  /*5cd0*/  F2FP.BF16.PACK_AB R12, R13, R12 ;  /* 0x0000000c0d0c723e */ /* 0x002fc400000010ff */
[----:B---3--:R-:W-:Y:S02]  /*5ce0*/  F2FP.BF16.PACK_AB R48, R15, R14 ;  /* 0x0000000e0f30723e */ /* 0x008fe400000010ff */
[----:B--2---:R-:W-:Y:S01]  /*5cf0*/  F2FP.BF16.PACK_AB R49, R17, R16 ;  /* 0x000000101131723e */ /* 0x004fe200000010ff */
[----:B------:R-:W-:Y:S05]  /*5d00*/  @P1 BRA `(.L_x_16301) ;  /* 0x000001e000001947 */ /* 0x000fea0003800000 */
[C---:B0-----:R-:W-:Y:S02]  /*5d10*/  IADD3 R13, R27.reuse, 0x2, RZ ;  /* 0x000000021b0d7810 */ /* 0x041fe40007ffe0ff */
[C---:B------:R-:W-:Y:S02]  /*5d20*/  IADD3 R15, R27.reuse, 0x3, RZ ;  /* 0x000000031b0f7810 */ /* 0x040fe40007ffe0ff */
[C---:B------:R-:W-:Y:S02]  /*5d30*/  IADD3 R17, R27.reuse, 0x4, RZ ;  /* 0x000000041b117810 */ /* 0x040fe40007ffe0ff */
[-C--:B------:R-:W-:Y:S02]  /*5d40*/  ISETP.GE.AND P2, PT, R27, R0.reuse, PT ;  /* 0x000000001b00720c */ /* 0x080fe40003f46270 */
[----:B------:R-:W-:-:S02]  /*5d50*/  ISETP.GE.AND P5, PT, R13, R0, PT ;  /* 0x000000000d00720c */ /* 0x000fc40003fa6270 */
[-C--:B------:R-:W-:Y:S02]  /*5d60*/  ISETP.GE.AND P6, PT, R15, R0.reuse, PT ;  /* 0x000000000f00720c */ /* 0x080fe40003fc6270 */
[----:B------:R-:W-:Y:S02]  /*5d70*/  ISETP.GE.AND P3, PT, R17, R0, PT ;  /* 0x000000001100720c */ /* 0x000fe40003f66270 */
[C---:B-----5:R-:W-:Y:S02]  /*5d80*/  PRMT R14, R50.reuse, 0x7632, R14 ;  /* 0x00007632320e7816 */ /* 0x060fe4000000000e */
        /* <DEDUP_REMOVED lines=22> */
.L_x_16301:
[----:B0-----:R-:W-:Y:S05]  /*5ef0*/  BSYNC B2 ;  /* 0x0000000000027941 */ /* 0x001fea0003800000 */
.L_x_16300:
        /* <DEDUP_REMOVED lines=16> */
[----:B------:R-:W-:Y:S02]  /*6000*/  FADD.FTZ R17, R15, R16 ;  /* 0x000000100f117221 */ /* 0x000fe40000010000 */
[----:B------:R-:W-:-:S05]  /*6010*/  IMAD.MOV.U32 R15, RZ, RZ, R19 ;  /* 0x000000ffff0f7224 */ /* 0x000fca00078e0013 */
        /* <DEDUP_REMOVED lines=32> */
.L_x_16303:
[----:B------:R-:W-:Y:S05]  /*6220*/  BSYNC B2 ;  /* 0x0000000000027941 */ /* 0x000fea0003800000 */
.L_x_16302:
        /* <DEDUP_REMOVED lines=27> */
[----:B------:R-:W-:Y:S02]  /*63e0*/  PRMT R44, R42, 0x7632, R44 ;  /* 0x000076322a2c7816 */ /* 0x000fe4000000002c */
[----:B------:R-:W-:Y:S02]  /*63f0*/  IADD3 R49, R27, 0x7, RZ ;  /* 0x000000071b317810 */ /* 0x000fe40007ffe0ff */
[----:B------:R-:W-:Y:S02]  /*6400*/  ISETP.GE.AND P5, PT, R45, R0, PT ;  /* 0x000000002d00720c */ /* 0x000fe40003fa6270 */
[----:B------:R-:W-:-:S02]  /*6410*/  SEL R46, R44, RZ, !P6 ;  /* 0x000000ff2c2e7207 */ /* 0x000fc40007000000 */
[----:B------:R-:W-:Y:S02]  /*6420*/  IADD3 R45, R27, 0x6, RZ ;  /* 0x000000061b2d7810 */ /* 0x000fe40007ffe0ff */
[-C--:B------:R-:W-:Y:S02]  /*6430*/  ISETP.GE.AND P6, PT, R49, R0.reuse, PT ;  /* 0x000000003100720c */ /* 0x080fe40003fc6270 */
[----:B------:R-:W-:Y:S02]  /*6440*/  SEL R47, R42, RZ, !P5 ;  /* 0x000000ff2a2f7207 */ /* 0x000fe40006800000 */
        /* <DEDUP_REMOVED lines=17> */
.L_x_16305:
[----:B------:R-:W-:Y:S05]  /*6560*/  BSYNC B2 ;  /* 0x0000000000027941 */ /* 0x000fea0003800000 */
.L_x_16304:
        /* <DEDUP_REMOVED lines=9> */
[----:B------:R-:W-:-:S03]  /*6600*/  HFMA2.BF16_V2 R36, R15, R36, -RZ.H0_H0 ;  /* 0x000000240f247231 */ /* 0x000fc600003400ff */
        /* <DEDUP_REMOVED lines=15> */
[----:B------:R-:W-:Y:S02]  /*6700*/  IADD3 R43, R27, 0x7, RZ ;  /* 0x000000071b2b7810 */ /* 0x000fe40007ffe0ff */
[C---:B------:R-:W-:Y:S02]  /*6710*/  SEL R44, R38.reuse, RZ, !P1 ;  /* 0x000000ff262c7207 */ /* 0x040fe40004800000 */
        /* <DEDUP_REMOVED lines=22> */
.L_x_16307:
[----:B------:R-:W-:Y:S05]  /*6880*/  BSYNC B2 ;  /* 0x0000000000027941 */ /* 0x000fea0003800000 */
.L_x_16306:
[----:B------:R-:W-:Y:S01]  /*6890*/  HFMA2.BF16_V2 R37, R12, R37, -RZ.H0_H0 ;  /* 0x000000250c257231 */ /* 0x000fe200003400ff */
[--C-:B------:R-:W-:Y:S01]  /*68a0*/  PRMT R12, RZ, 0x5410, R36.reuse ;  /* 0x00005410ff0c7816 */ /* 0x100fe20000000024 */
[----:B------:R-:W-:Y:S01]  /*68b0*/  HFMA2.BF16_V2 R13, R13, R38, -RZ.H0_H0 ;  /* 0x000000260d0d7231 */ /* 0x000fe200003400ff */
[----:B------:R-:W-:Y:S01]  /*68c0*/  PRMT R36, RZ, 0x7610, R36 ;  /* 0x00007610ff247816 */ /* 0x000fe20000000024 */
[----:B------:R-:W-:Y:S01]  /*68d0*/  HFMA2.BF16_V2 R14, R14, R39, -RZ.H0_H0 ;  /* 0x000000270e0e7231 */ /* 0x000fe200003400ff */
[----:B------:R-:W-:Y:S01]  /*68e0*/  FADD.FTZ R35, R40, R35 ;  /* 0x0000002328237221 */ /* 0x000fe20000010000 */
[----:B------:R-:W-:Y:S01]  /*68f0*/  HFMA2.BF16_V2 R15, R15, R41, -RZ.H0_H0 ;  /* 0x000000290f0f7231 */ /* 0x000fe200003400ff */
[----:B------:R-:W-:-:S02]  /*6900*/  FADD.FTZ R17, R17, R16 ;  /* 0x0000001011117221 */ /* 0x000fc40000010000 */
[----:B------:R-:W-:Y:S01]  /*6910*/  FADD.FTZ R12, R12, R36 ;  /* 0x000000240c0c7221 */ /* 0x000fe20000010000 */
[----:B------:R-:W-:Y:S01]  /*6920*/  PRMT R36, RZ, 0x5410, R37 ;  /* 0x00005410ff247816 */ /* 0x000fe20000000025 */
        /* <DEDUP_REMOVED lines=8> */
[----:B------:R-:W-:-:S04]  /*69b0*/  FADD.FTZ R6, R6, R35 ;  /* 0x0000002306067221 */ /* 0x000fc80000010000 */
        /* <DEDUP_REMOVED lines=11> */
.L_x_16299:
[----:B------:R-:W-:Y:S05]  /*6a70*/  BSYNC B0 ;  /* 0x0000000000007941 */ /* 0x000fea0003800000 */
.L_x_16298:
[----:B------:R-:W-:Y:S02]  /*6a80*/  IADD3 R22, P1, R22, 0x10, RZ ;  /* 0x0000001016167810 */ /* 0x000fe40007f3e0ff */
[----:B------:R-:W-:Y:S02]  /*6a90*/  IADD3 R27, R27, 0x20, RZ ;  /* 0x000000201b1b7810 */ /* 0x000fe40007ffe0ff */
[----:B------:R-:W-:Y:S01]  /*6aa0*/  IADD3 R31, R31, 0x80, RZ ;  /* 0x000000801f1f7810 */ /* 0x000fe20007ffe0ff */
[----:B------:R-:W-:Y:S01]  /*6ab0*/  IMAD.X R25, RZ, RZ, R25, P1 ;  /* 0x000000ffff197224 */ /* 0x000fe200008e0619 */
[----:B------:R-:W-:Y:S01]  /*6ac0*/  @P0 CALL.REL.NOINC `(.L_x_16297) ;  /* 0x0000001000000944 */ /* 0x000fe20003c00000 */
[----:B------:R-:W-:Y:S05]  /*6ad0*/  BRA `(.L_x_16308) ;  /* 0xffffec5000007947 */ /* 0x000fea000383ffff */
.L_x_16297:
[----:B------:R-:W-:Y:S05]  /*6ae0*/  BSYNC B1 ;  /* 0x0000000000017941 */ /* 0x000fea0003800000 */
.L_x_16296:
[----:B------:R-:W-:Y:S01]  /*6af0*/  BAR.SYNC.DEFER_BLOCKING 0x0 ;  /* 0x0000000000007b1d */ /* 0x000fe20000010000 */
[----:B------:R-:W-:Y:S01]  /*6b00*/  LOP3.LUT R0, R2, 0xffffffc0, RZ, 0xc0, !PT ;  /* 0xffffffc002007812 */ /* 0x000fe200078ec0ff */
[----:B------:R-:W-:Y:S01]  /*6b10*/  IMAD R4, R4, 0x80, R5 ;  /* 0x0000008004047824 */ /* 0x000fe200078e0205 */
[----:B------:R-:W-:Y:S01]  /*6b20*/  ISETP.GT.AND P3, PT, R2, 0x3f, PT ;  /* 0x0000003f0200780c */ /* 0x000fe20003f64270 */
[----:B------:R-:W-:Y:S01]  /*6b30*/  IMAD.MOV.U32 R13, RZ, RZ, R6 ;  /* 0x000000ffff0d7224 */ /* 0x000fe200078e0006 */
[----:B------:R-:W-:-:S02]  /*6b40*/  ISETP.NE.AND P0, PT, R0, 0x40, PT ;  /* 0x000000400000780c */ /* 0x000fc40003f05270 */
        /* <DEDUP_REMOVED lines=32> */
[----:B------:R-:W-:Y:S01]  /*6d50*/  @!P1 FADD.FTZ R20, R0, R20 ;  /* 0x0000001400149221 */ /* 0x000fe20000010000 */
[C---:B------:R-:W-:Y:S01]  /*6d60*/  IADD3 R4, R5.reuse, 0x20, RZ ;  /* 0x0000002005047810 */ /* 0x040fe20007ffe0ff */
[----:B----4-:R-:W-:Y:S01]  /*6d70*/  @!P1 FADD.FTZ R24, R6, R24 ;  /* 0x0000001806189221 */ /* 0x010fe20000010000 */
[----:B------:R-:W-:Y:S01]  /*6d80*/  IADD3 R6, R5, 0x40, RZ ;  /* 0x0000004005067810 */ /* 0x000fe20007ffe0ff */
[----:B--2---:R-:W-:-:S02]  /*6d90*/  @!P1 FADD.FTZ R11, R2, R11 ;  /* 0x0000000b020b9221 */ /* 0x004fc40000010000 */
[----:B------:R-:W1:Y:S01]  /*6da0*/  S2UR UR5, SR_CTAID.X ;  /* 0x00000000000579c3 */ /* 0x000e620000002500 */
[----:B---3--:R-:W-:-:S07]  /*6db0*/  @!P1 FADD.FTZ R13, R3, R13 ;  /* 0x0000000d030d9221 */ /* 0x008fce0000010000 */
        /* <DEDUP_REMOVED lines=13> */
[----:B------:R-:W-:-:S04]  /*6e90*/  IADD3 R7, P0, R5, UR4, RZ ;  /* 0x0000000405077c10 */ /* 0x000fc8000ff1e0ff */
[C---:B------:R-:W-:Y:S02]  /*6ea0*/  LEA.HI.X.SX32 R0, R5.reuse, UR7, 0x1, P0 ;  /* 0x0000000705007c11 */ /* 0x040fe400080f0eff */
[----:B------:R-:W-:Y:S02]  /*6eb0*/  IADD3 R5, R5, 0x60, RZ ;  /* 0x0000006005057810 */ /* 0x000fe40007ffe0ff */
[----:B------:R-:W-:Y:S02]  /*6ec0*/  LEA R2, P0, R7, c[0x0][0x160], 0x1 ;  /* 0x0000580007027a11 */ /* 0x000fe400078008ff */
[----:B------:R-:W-:Y:S02]  /*6ed0*/  IADD3 R9, P2, R5, UR4, RZ ;  /* 0x0000000405097c10 */ /* 0x000fe4000ff5e0ff */
[----:B------:R-:W-:Y:S02]  /*6ee0*/  LEA.HI.X R3, R7, c[0x0][0x164], R0, 0x1, P0 ;  /* 0x0000590007037a11 */ /* 0x000fe400000f0c00 */
[----:B------:R-:W-:-:S02]  /*6ef0*/  IADD3 R14, P0, R4, UR4, RZ ;  /* 0x00000004040e7c10 */ /* 0x000fc4000ff1e0ff */
[----:B------:R-:W-:Y:S02]  /*6f00*/  IADD3 R7, P1, R6, UR4, RZ ;  /* 0x0000000406077c10 */ /* 0x000fe4000ff3e0ff */
[----:B------:R-:W-:Y:S02]  /*6f10*/  LEA.HI.X.SX32 R10, R5, UR7, 0x1, P2 ;  /* 0x00000007050a7c11 */ /* 0x000fe400090f0eff */
[----:B------:R-:W-:Y:S02]  /*6f20*/  F2FP.BF16.PACK_AB R0, R11, R20 ;  /* 0x000000140b00723e */ /* 0x000fe400000010ff */
[----:B------:R-:W-:Y:S02]  /*6f30*/  LEA R8, P2, R9, c[0x0][0x160], 0x1 ;  /* 0x0000580009087a11 */ /* 0x000fe400078408ff */
[----:B------:R-:W-:Y:S01]  /*6f40*/  LEA.HI.X.SX32 R11, R4, UR7, 0x1, P0 ;  /* 0x00000007040b7c11 */ /* 0x000fe200080f0eff */
[----:B------:R0:W-:Y:S01]  /*6f50*/  STG.E.U16 [R2.64], R0 ;  /* 0x0000000002007986 */ /* 0x0001e2000c10150a */
[----:B------:R-:W-:-:S02]  /*6f60*/  LEA R4, P0, R14, c[0x0][0x160], 0x1 ;  /* 0x000058000e047a11 */ /* 0x000fc400078008ff */
[----:B------:R-:W-:Y:S02]  /*6f70*/  LEA.HI.X.SX32 R12, R6, UR7, 0x1, P1 ;  /* 0x00000007060c7c11 */ /* 0x000fe400088f0eff */
[----:B------:R-:W-:Y:S02]  /*6f80*/  LEA R6, P1, R7, c[0x0][0x160], 0x1 ;  /* 0x0000580007067a11 */ /* 0x000fe400078208ff */
[----:B------:R-:W-:Y:S02]  /*6f90*/  LEA.HI.X R9, R9, c[0x0][0x164], R10, 0x1, P2 ;  /* 0x0000590009097a11 */ /* 0x000fe400010f0c0a */
[----:B------:R-:W-:Y:S02]  /*6fa0*/  F2FP.BF16.PACK_AB R10, R24, R13 ;  /* 0x0000000d180a723e */ /* 0x000fe400000010ff */
[--C-:B------:R-:W-:Y:S02]  /*6fb0*/  LEA.HI.X R5, R14, c[0x0][0x164], R11.reuse, 0x1, P0 ;  /* 0x000059000e057a11 */ /* 0x100fe400000f0c0b */
[----:B------:R-:W-:-:S02]  /*6fc0*/  PRMT R11, R0, 0x7632, R11 ;  /* 0x00007632000b7816 */ /* 0x000fc4000000000b */
[----:B------:R-:W-:Y:S02]  /*6fd0*/  LEA.HI.X R7, R7, c[0x0][0x164], R12, 0x1, P1 ;  /* 0x0000590007077a11 */ /* 0x000fe400008f0c0c */
[----:B0-----:R-:W-:Y:S01]  /*6fe0*/  PRMT R3, R10, 0x7632, R3 ;  /* 0x000076320a037816 */ /* 0x001fe20000000003 */
[----:B------:R-:W-:Y:S04]  /*6ff0*/  STG.E.U16 [R4.64], R11 ;  /* 0x0000000b04007986 */ /* 0x000fe8000c10150a */
[----:B------:R-:W-:Y:S04]  /*7000*/  STG.E.U16 [R6.64], R10 ;  /* 0x0000000a06007986 */ /* 0x000fe8000c10150a */
[----:B------:R-:W-:Y:S01]  /*7010*/  STG.E.U16 [R8.64], R3 ;  /* 0x0000000308007986 */ /* 0x000fe2000c10150a */
[----:B------:R-:W-:Y:S05]  /*7020*/  EXIT ;  /* 0x000000000000794d */ /* 0x000fea0003800000 */
.L_x_16263:
[----:B------:R-:W-:Y:S01]  /*7030*/  IMAD.MOV.U32 R30, RZ, RZ, R35 ;  /* 0x000000ffff1e7224 */ /* 0x000fe200078e0023 */
[----:B------:R-:W-:Y:S01]  /*7040*/  MOV R28, 0x7090 ;  /* 0x00007090001c7802 */ /* 0x000fe20000000f00 */
[----:B------:R-:W-:-:S02]  /*7050*/  IMAD.MOV.U32 R31, RZ, RZ, 0x2 ;  /* 0x00000002ff1f7424 */ /* 0x000fc400078e00ff */
[----:B------:R-:W-:Y:S02]  /*7060*/  IMAD.MOV.U32 R32, RZ, RZ, 0x1f ;  /* 0x0000001fff207424 */ /* 0x000fe400078e00ff */
[----:B------:R-:W-:Y:S02]  /*7070*/  IMAD.MOV.U32 R33, RZ, RZ, -0x1 ;  /* 0xffffffffff217424 */ /* 0x000fe400078e00ff */
[----:B------:R-:W-:Y:S05]  /*7080*/  CALL.REL.NOINC `($__internal_353_$__cuda_sm70_shflsync_bfly_p) ;  /* 0x0000031000007944 */ /* 0x000fea0003c00000 */
[----:B-1----:R-:W-:Y:S01]  /*7090*/  IMAD.MOV.U32 R28, RZ, RZ, R30 ;  /* 0x000000ffff1c7224 */ /* 0x002fe200078e001e */
[----:B0-----:R-:W-:Y:S05]  /*70a0*/  BRA `(.L_x_16309) ;  /* 0xffffb74000007947 */ /* 0x001fea000383ffff */
.L_x_16264:
[----:B------:R-:W-:Y:S01]  /*70b0*/  IMAD.MOV.U32 R30, RZ, RZ, R35 ;  /* 0x000000ffff1e7224 */ /* 0x000fe200078e0023 */
[----:B------:R-:W-:Y:S01]  /*70c0*/  MOV R28, 0x7110 ;  /* 0x00007110001c7802 */ /* 0x000fe20000000f00 */
[----:B------:R-:W-:Y:S02]  /*70d0*/  IMAD.MOV.U32 R31, RZ, RZ, 0x1 ;  /* 0x00000001ff1f7424 */ /* 0x000fe400078e00ff */
[----:B------:R-:W-:Y:S02]  /*70e0*/  IMAD.MOV.U32 R32, RZ, RZ, 0x1f ;  /* 0x0000001fff207424 */ /* 0x000fe400078e00ff */
[----:B------:R-:W-:Y:S02]  /*70f0*/  IMAD.MOV.U32 R33, RZ, RZ, -0x1 ;  /* 0xffffffffff217424 */ /* 0x000fe400078e00ff */
[----:B------:R-:W-:Y:S05]  /*7100*/  CALL.REL.NOINC `($__internal_353_$__cuda_sm70_shflsync_bfly_p) ;  /* 0x0000029000007944 */ /* 0x000fea0003c00000 */
[----:B-1----:R-:W-:Y:S01]  /*7110*/  IMAD.MOV.U32 R28, RZ, RZ, R30 ;  /* 0x000000ffff1c7224 */ /* 0x002fe200078e001e */
[----:B0-----:R-:W-:Y:S05]  /*7120*/  BRA `(.L_x_16310) ;  /* 0xffffb6f000007947 */ /* 0x001fea000383ffff */
.L_x_16270:
        /* <DEDUP_REMOVED lines=8> */
.L_x_16271:
        /* <DEDUP_REMOVED lines=8> */
.L_x_16274:
        /* <DEDUP_REMOVED lines=8> */
.L_x_16275:
[----:B------:R-:W-:Y:S01]  /*72b0*/  IMAD.MOV.U32 R30, RZ, RZ, R11 ;  /* 0x000000ffff1e7224 */ /* 0x000fe200078e000b */
[----:B------:R-:W-:Y:S01]  /*72c0*/  MOV R28, 0x7310 ;  /* 0x00007310001c7802 */ /* 0x000fe20000000f00 */
[----:B------:R-:W-:Y:S02]  /*72d0*/  IMAD.MOV.U32 R31, RZ, RZ, 0x8 ;  /* 0x00000008ff1f7424 */ /* 0x000fe400078e00ff */
[----:B------:R-:W-:Y:S02]  /*72e0*/  IMAD.MOV.U32 R32, RZ, RZ, 0x1f ;  /* 0x0000001fff207424 */ /* 0x000fe400078e00ff */
[----:B------:R-:W-:Y:S02]  /*72f0*/  IMAD.MOV.U32 R33, RZ, RZ, -0x1 ;  /* 0xffffffffff217424 */ /* 0x000fe400078e00ff */
[----:B0-----:R-:W-:Y:S05]  /*7300*/  CALL.REL.NOINC `($__internal_353_$__cuda_sm70_shflsync_bfly_p) ;  /* 0x0000009000007944 */ /* 0x001fea0003c00000 */
[----:B-1----:R-:W-:Y:S01]  /*7310*/  FMNMX.FTZ R6, R11, R30, !PT ;  /* 0x0000001e0b067209 */ /* 0x002fe20007810000 */
[----:B0-----:R-:W-:Y:S01]  /*7320*/  IMAD.MOV.U32 R31, RZ, RZ, 0x4 ;  /* 0x00000004ff1f7424 */ /* 0x001fe200078e00ff */
[----:B------:R-:W-:Y:S01]  /*7330*/  MOV R28, 0x7380 ;  /* 0x00007380001c7802 */ /* 0x000fe20000000f00 */
[----:B------:R-:W-:-:S02]  /*7340*/  IMAD.MOV.U32 R32, RZ, RZ, 0x1f ;  /* 0x0000001fff207424 */ /* 0x000fc400078e00ff */
[----:B------:R-:W-:Y:S02]  /*7350*/  IMAD.MOV.U32 R33, RZ, RZ, -0x1 ;  /* 0xffffffffff217424 */ /* 0x000fe400078e00ff */
[----:B------:R-:W-:Y:S02]  /*7360*/  IMAD.MOV.U32 R30, RZ, RZ, R6 ;  /* 0x000000ffff1e7224 */ /* 0x000fe400078e0006 */
[----:B------:R-:W-:Y:S05]  /*7370*/  CALL.REL.NOINC `($__internal_353_$__cuda_sm70_shflsync_bfly_p) ;  /* 0x0000002000007944 */ /* 0x000fea0003c00000 */
[----:B-1----:R-:W-:Y:S01]  /*7380*/  IMAD.MOV.U32 R9, RZ, RZ, R30 ;  /* 0x000000ffff097224 */ /* 0x002fe200078e001e */
[----:B0-----:R-:W-:Y:S05]  /*7390*/  BRA `(.L_x_16314) ;  /* 0xffffc83000007947 */ /* 0x001fea000383ffff */
        .weak           $__internal_353_$__cuda_sm70_shflsync_bfly_p
        .type           $__internal_353_$__cuda_sm70_shflsync_bfly_p,@function
        .size           $__internal_353_$__cuda_sm70_shflsync_bfly_p,(.L_x_23520 - $__internal_353_$__cuda_sm70_shflsync_bfly_p)
$__internal_353_$__cuda_sm70_shflsync_bfly_p:
[----:B------:R-:W-:Y:S01]  /*73a0*/  IMAD.MOV.U32 R29, RZ, RZ, 0x0 ;  /* 0x00000000ff1d7424 */ /* 0x000fe200078e00ff */
[----:B------:R-:W-:Y:S04]  /*73b0*/  WARPSYNC R33 ;  /* 0x0000002100007348 */ /* 0x000fe80003800000 */
[----:B------:R0:W1:Y:S01]  /*73c0*/  SHFL.BFLY PT, R30, R30, R31, R32 ;  /* 0x0c00001f1e1e7389 */ /* 0x00006200000e0020 */
[----:B------:R-:W-:Y:S05]  /*73d0*/  RET.REL.NODEC R28 `(_ZN4vllm25paged_attention_v1_kernelI13__nv_bfloat16S1_Li128ELi8ELi128ELNS_18Fp8KVCacheDataTypeE0ELb1EEEvPT_PKS3_PKT0_S9_ifPKiSB_iPKfiiiSD_SD_iiiii) ;  /* 0xffff8c201c007950 */ /* 0x000fea0003c3ffff */
.L_x_16315:
        /* <DEDUP_REMOVED lines=10> */
.L_x_23520:


//--------------------- .text._ZN4vllm25paged_attention_v1_kernelI13__nv_bfloat16S1_Li120ELi8ELi128ELNS_18Fp8KVCacheDataTypeE0ELb1EEEvPT_PKS3_PKT0_S9_ifPKiSB_iPKfiiiSD_SD_iiiii --------------------------
	.section	.text._ZN4vllm25paged_attention_v1_kernelI13__nv_bfloat16S1_Li120ELi8ELi128ELNS_18Fp8KVCacheDataTypeE0ELb1EEEvPT_PKS3_PKT0_S9_ifPKiSB_iPKfiiiSD_SD_iiiii,"ax",@progbits
	.sectioninfo	@"SHI_REGISTERS=95"
	.align	128
        .global         _ZN4vllm25paged_attention_v1_kernelI13__nv_bfloat16S1_Li120ELi8ELi128ELNS_18Fp8KVCacheDataTypeE0ELb1EEEvPT_PKS3_PKT0_S9_ifPKiSB_iPKfiiiSD_SD_iiiii
        .type           _ZN4vllm25paged_attention_v1_kernelI13__nv_bfloat16S1_Li120ELi8ELi128ELNS_18Fp8KVCacheDataTypeE0ELb1EEEvPT_PKS3_PKT0_S9_ifPKiSB_iPKfiiiSD_SD_iiiii,@function
        .size           _ZN4vllm25paged_attention_v1_kernelI13__nv_bfloat16S1_Li120ELi8ELi128ELNS_18Fp8KVCacheDataTypeE0ELb1EEEvPT_PKS3_PKT0_S9_ifPKiSB_iPKfiiiSD_SD_iiiii,(.L_x_23521 - _ZN4vllm25paged_attention_v1_kernelI13__nv_bfloat16S1_Li120ELi8ELi128ELNS_18Fp8KVCacheDataTypeE0ELb1EEEvPT_PKS3_PKT0_S9_ifPKiSB_iPKfiiiSD_SD_iiiii)
        .other          _ZN4vllm25paged_attention_v1_kernelI13__nv_bfloat16S1_Li120ELi8ELi128ELNS_18Fp8KVCacheDataTypeE0ELb1EEEvPT_PKS3_PKT0_S9_ifPKiSB_iPKfiiiSD_SD_iiiii,@"STO_CUDA_ENTRY STV_DEFAULT"
_ZN4vllm25paged_attention_v1_kernelI13__nv_bfloat16S1_Li120ELi8ELi128ELNS_18Fp8KVCacheDataTypeE0ELb1EEEvPT_PKS3_PKT0_S9_ifPKiSB_iPKfiiiSD_SD_iiiii:
.text._ZN4vllm25paged_attention_v1_kernelI13__nv_bfloat16S1_Li120ELi8ELi128ELNS_18Fp8KVCacheDataTypeE0ELb1EEEvPT_PKS3_PKT0_S9_ifPKiSB_iPKfiiiSD_SD_iiiii:
        /* <DEDUP_REMOVED lines=8> */
[----:B------:R-:W-:Y:S01]  /*0080*/  ULDC.64 UR10, c[0x0][0x118] ;  /* 0x00004600000a7ab9 */ /* 0x000fe20000000a00 */
[----:B------:R-:W-:-:S04]  /*0090*/  IMAD.MOV.U32 R0, RZ, RZ, RZ ;  /* 0x000000ffff007224 */ /* 0x000fc800078e00ff */
[----:B-1----:R-:W1:Y:S01]  /*00a0*/  MUFU.RCP R9, R9 ;  /* 0x0000000900097308 */ /* 0x002e620000001000 */
[----:B0-----:R-:W-:-:S06]  /*00b0*/  IMAD.WIDE R2, R27, R4, c[0x0][0x190] ;  /* 0x000064001b027625 */ /* 0x001fcc00078e0204 */
[----:B--2---:R-:W-:Y:S01]  /*00c0*/  @P0 IMAD.WIDE R4, R8, R4, c[0x0][0x1a0] ;  /* 0x0000680008040625 */ /* 0x004fe200078e0204 */
[----:B------:R0:W5:Y:S04]  /*00d0*/  LDG.E.CONSTANT R2, [R2.64] ;  /* 0x0000000a02027981 */ /* 0x000168000c1e9900 */
[----:B------:R2:W5:Y:S01]  /*00e0*/  @P0 LDG.E.CONSTANT R0, [R4.64] ;  /* 0x0000000a04000981 */ /* 0x000562000c1e9900 */
[----:B-1----:R-:W-:Y:S01]  /*00f0*/  IADD3 R6, R9, 0xffffffe, RZ ;  /* 0x0ffffffe09067810 */ /* 0x002fe20007ffe0ff */
[----:B------:R-:W-:Y:S01]  /*0100*/  IMAD.MOV.U32 R9, RZ, RZ, c[0x0][0xc] ;  /* 0x00000300ff097624 */ /* 0x000fe200078e00ff */
[----:B------:R-:W-:Y:S02]  /*0110*/  BSSY B0, `(.L_x_16316) ;  /* 0x0000078000007945 */ /* 0x000fe40003800000 */
[----:B------:R1:W3:Y:S01]  /*0120*/  F2I.FTZ.U32.TRUNC.NTZ R7, R6 ;  /* 0x0000000600077305 */ /* 0x0002e2000021f000 */
[----:B0-----:R-:W-:Y:S01]  /*0130*/  IABS R3, c[0x0][0xc] ;  /* 0x0000030000037a13 */ /* 0x001fe20000000000 */
[----:B-1----:R-:W-:-:S02]  /*0140*/  IMAD.MOV.U32 R6, RZ, RZ, RZ ;  /* 0x000000ffff067224 */ /* 0x002fc400078e00ff */
[----:B---3--:R-:W-:-:S04]  /*0150*/  IMAD.MOV R11, RZ, RZ, -R7 ;  /* 0x000000ffff0b7224 */ /* 0x008fc800078e0a07 */
[----:B------:R-:W-:-:S04]  /*0160*/  IMAD R11, R11, R10, RZ ;  /* 0x0000000a0b0b7224 */ /* 0x000fc800078e02ff */
[----:B------:R-:W-:-:S06]  /*0170*/  IMAD.HI.U32 R7, R7, R11, R6 ;  /* 0x0000000b07077227 */ /* 0x000fcc00078e0006 */
[----:B------:R-:W-:-:S04]  /*0180*/  IMAD.HI.U32 R7, R7, R3, RZ ;  /* 0x0000000307077227 */ /* 0x000fc800078e00ff */
[----:B--2---:R-:W-:-:S04]  /*0190*/  IMAD.MOV R4, RZ, RZ, -R7 ;  /* 0x000000ffff047224 */ /* 0x004fc800078e0a07 */
[----:B------:R-:W-:-:S05]  /*01a0*/  IMAD R3, R10, R4, R3 ;  /* 0x000000040a037224 */ /* 0x000fca00078e0203 */
[----:B------:R-:W-:-:S13]  /*01b0*/  ISETP.GT.U32.AND P1, PT, R10, R3, PT ;  /* 0x000000030a00720c */ /* 0x000fda0003f24070 */
[----:B------:R-:W-:Y:S01]  /*01c0*/  @!P1 IMAD.IADD R3, R3, 0x1, -R10 ;  /* 0x0000000103039824 */ /* 0x000fe200078e0a0a */
[----:B------:R-:W-:Y:S02]  /*01d0*/  @!P1 IADD3 R7, R7, 0x1, RZ ;  /* 0x0000000107079810 */ /* 0x000fe40007ffe0ff */
[----:B------:R-:W-:Y:S02]  /*01e0*/  ISETP.NE.AND P1, PT, RZ, c[0x0][0x180], PT ;  /* 0x00006000ff007a0c */ /* 0x000fe40003f25270 */
[----:B------:R-:W-:Y:S02]  /*01f0*/  ISETP.GE.U32.AND P0, PT, R3, R10, PT ;  /* 0x0000000a0300720c */ /* 0x000fe40003f06070 */
[----:B------:R-:W-:Y:S02]  /*0200*/  LOP3.LUT R3, R9, c[0x0][0x180], RZ, 0x3c, !PT ;  /* 0x0000600009037a12 */ /* 0x000fe400078e3cff */
[----:B------:R-:W-:Y:S02]  /*0210*/  IABS R10, R8 ;  /* 0x00000008000a7213 */ /* 0x000fe40000000000 */
        /* <DEDUP_REMOVED lines=64> */
.L_x_16320:
        /* <DEDUP_REMOVED lines=11> */
.L_x_16319:
[----:B------:R-:W-:Y:S05]  /*06d0*/  BSYNC B1 ;  /* 0x0000000000017941 */ /* 0x000fea0003800000 */
.L_x_16318:
[----:B------:R-:W-:Y:S05]  /*06e0*/  @!P1 BRA `(.L_x_16317) ;  /* 0x000001a000009947 */ /* 0x000fea0003800000 */
[----:B------:R-:W-:Y:S01]  /*06f0*/  IADD3 R12, P0, R12, R13, RZ ;  /* 0x0000000d0c0c7210 */ /* 0x000fe20007f1e0ff */
[----:B------:R-:W-:Y:S02]  /*0700*/  IMAD R13, R7, 0xf, R16 ;  /* 0x0000000f070d7824 */ /* 0x000fe400078e0210 */
[----:B------:R-:W-:Y:S02]  /*0710*/  IMAD R10, R16, 0x4, R7 ;  /* 0x00000004100a7824 */ /* 0x000fe400078e0207 */
[----:B------:R-:W-:Y:S01]  /*0720*/  IMAD.X R17, R17, 0x1, R18, P0 ;  /* 0x0000000111117824 */ /* 0x000fe200000e0612 */
[C---:B------:R-:W-:Y:S02]  /*0730*/  LEA R15, P0, R12.reuse, c[0x0][0x168], 0x1 ;  /* 0x00005a000c0f7a11 */ /* 0x040fe400078008ff */
[----:B------:R-:W-:Y:S02]  /*0740*/  LEA R13, R13, 0x100, 0x2 ;  /* 0x000001000d0d7811 */ /* 0x000fe400078e10ff */
[----:B------:R-:W-:Y:S01]  /*0750*/  LEA.HI.X R22, R12, c[0x0][0x16c], R17, 0x1, P0 ;  /* 0x00005b000c167a11 */ /* 0x000fe200000f0c11 */
[----:B------:R-:W-:Y:S01]  /*0760*/  IMAD.SHL.U32 R17, R10, 0x2, RZ ;  /* 0x000000020a117824 */ /* 0x000fe200078e00ff */
[----:B------:R-:W-:-:S02]  /*0770*/  IADD3 R12, R16, -0x80, RZ ;  /* 0xffffff80100c7810 */ /* 0x000fc40007ffe0ff */
.L_x_16321:
        /* <DEDUP_REMOVED lines=17> */
.L_x_16317:
[----:B------:R-:W-:Y:S05]  /*0890*/  BSYNC B0 ;  /* 0x0000000000007941 */ /* 0x000fea0003800000 */
.L_x_16316:
[----:B------:R-:W-:Y:S01]  /*08a0*/  IABS R15, c[0x0][0x1d4] ;  /* 0x00007500000f7a13 */ /* 0x000fe20000000000 */
[----:B------:R-:W-:Y:S01]  /*08b0*/  BAR.SYNC.DEFER_BLOCKING 0x0 ;  /* 0x0000000000007b1d */ /* 0x000fe20000010000 */
[----:B-----5:R-:W-:-:S05]  /*08c0*/  IADD3 R12, R2, -0x1, RZ ;  /* 0xffffffff020c7810 */ /* 0x020fca0007ffe0ff */
        /* <DEDUP_REMOVED lines=21> */
[----:B------:R-:W-:Y:S02]  /*0a20*/  ISETP.NE.AND P1, PT, RZ, c[0x0][0x1d4], PT ;  /* 0x00007500ff007a0c */ /* 0x000fe40003f25270 */
[----:B------:R-:W-:Y:S01]  /*0a30*/  ISETP.GE.U32.AND P0, PT, R10, R15, PT ;  /* 0x0000000f0a00720c */ /* 0x000fe20003f06070 */
[----:B------:R-:W-:Y:S01]  /*0a40*/  @P3 IMAD R10, R9, c[0x0][0x1c8], R8 ;  /* 0x00007200090a3a24 */ /* 0x000fe200078e0208 */
[----:B------:R-:W-:Y:S01]  /*0a50*/  IADD3 R8, R2, 0x7, RZ ;  /* 0x0000000702087810 */ /* 0x000fe20007ffe0ff */
[----:B------:R-:W-:Y:S02]  /*0a60*/  @!P3 IMAD.MOV R15, RZ, RZ, -c[0x0][0x1d8] ;  /* 0x80007600ff0fb624 */ /* 0x000fe400078e02ff */
[----:B------:R-:W-:Y:S01]  /*0a70*/  @!P3 IMAD R12, R13, c[0x0][0x180], R4 ;  /* 0x000060000d0cba24 */ /* 0x000fe200078e0204 */
[----:B------:R-:W-:-:S03]  /*0a80*/  SHF.R.S32.HI R9, RZ, 0x1f, R8 ;  /* 0x0000001fff097819 */ /* 0x000fc60000011408 */
[----:B------:R-:W-:Y:S01]  /*0a90*/  @!P3 IMAD R12, R12, R15, RZ ;  /* 0x0000000f0c0cb224 */ /* 0x000fe200078e02ff */
[----:B------:R-:W-:Y:S01]  /*0aa0*/  LEA.HI R8, R9, R8, RZ, 0x3 ;  /* 0x0000000809087211 */ /* 0x000fe200078f18ff */
[----:B------:R-:W-:Y:S02]  /*0ab0*/  @P3 IMAD R12, R10, c[0x0][0x1d8], RZ ;  /* 0x000076000a0c3a24 */ /* 0x000fe400078e02ff */
[----:B------:R-:W-:Y:S01]  /*0ac0*/  @P0 IADD3 R11, R11, 0x1, RZ ;  /* 0x000000010b0b0810 */ /* 0x000fe20007ffe0ff */
[----:B------:R-:W-:Y:S01]  /*0ad0*/  IMAD.MOV.U32 R10, RZ, RZ, -0x800001 ;  /* 0xff7fffffff0a7424 */ /* 0x000fe200078e00ff */
        /* <DEDUP_REMOVED lines=9> */
[----:B------:R-:W-:Y:S01]  /*0b70*/  IADD3 R16, R7, 0x8, RZ ;  /* 0x0000000807107810 */ /* 0x000fe20007ffe0ff */
[----:B------:R-:W-:Y:S01]  /*0b80*/  IMAD R50, R27, c[0x0][0x198], RZ ;  /* 0x000066001b327a24 */ /* 0x000fe200078e02ff */
[----:B------:R-:W-:Y:S02]  /*0b90*/  SHF.R.S32.HI R15, RZ, 0x1f, R14 ;  /* 0x0000001fff0f7819 */ /* 0x000fe4000001140e */
[----:B------:R-:W-:Y:S02]  /*0ba0*/  SHF.R.S32.HI R17, RZ, 0x1f, R16 ;  /* 0x0000001fff117819 */ /* 0x000fe40000011410 */
[----:B------:R-:W-:Y:S02]  /*0bb0*/  SHF.R.S32.HI R13, RZ, 0x1f, R46 ;  /* 0x0000001fff0d7819 */ /* 0x000fe4000001142e */
[----:B------:R-:W-:Y:S01]  /*0bc0*/  LEA.HI R10, R15, R14, RZ, 0x2 ;  /* 0x0000000e0f0a7211 */ /* 0x000fe200078f10ff */
[----:B------:R-:W-:Y:S01]  /*0bd0*/  IMAD.SHL.U32 R14, R14, 0x2, RZ ;  /* 0x000000020e0e7824 */ /* 0x000fe200078e00ff */
[----:B------:R-:W-:Y:S01]  /*0be0*/  LEA.HI R30, R17, R16, RZ, 0x2 ;  /* 0x00000010111e7211 */ /* 0x000fe200078f10ff */
[----:B------:R-:W-:Y:S01]  /*0bf0*/  IMAD.SHL.U32 R16, R16, 0x2, RZ ;  /* 0x0000000210107824 */ /* 0x000fe200078e00ff */
[----:B------:R-:W-:Y:S01]  /*0c00*/  SHF.R.S32.HI R15, RZ, 0x1f, R12 ;  /* 0x0000001fff0f7819 */ /* 0x000fe2000001140c */
[----:B------:R-:W-:Y:S01]  /*0c10*/  IMAD.SHL.U32 R10, R10, 0x10, RZ ;  /* 0x000000100a0a7824 */ /* 0x000fe200078e00ff */
[----:B------:R-:W-:-:S02]  /*0c20*/  LEA.HI R13, R13, R46, RZ, 0x3 ;  /* 0x0000002e0d0d7211 */ /* 0x000fc400078f18ff */
[----:B------:R-:W-:Y:S02]  /*0c30*/  SHF.R.S32.HI R17, RZ, 0x1f, R14 ;  /* 0x0000001fff117819 */ /* 0x000fe4000001140e */
[----:B------:R-:W-:Y:S02]  /*0c40*/  SHF.R.S32.HI R19, RZ, 0x1f, R16 ;  /* 0x0000001fff137819 */ /* 0x000fe40000011410 */
[----:B------:R-:W-:Y:S02]  /*0c50*/  LEA.HI R15, R15, R12, RZ, 0x3 ;  /* 0x0000000c0f0f7211 */ /* 0x000fe400078f18ff */
[----:B------:R-:W-:Y:S02]  /*0c60*/  LOP3.LUT R13, R13, 0xfffffff8, RZ, 0xc0, !PT ;  /* 0xfffffff80d0d7812 */ /* 0x000fe400078ec0ff */
[----:B------:R-:W-:Y:S02]  /*0c70*/  LEA.HI R17, R17, R14, RZ, 0x3 ;  /* 0x0000000e11117211 */ /* 0x000fe400078f18ff */
[----:B------:R-:W-:Y:S01]  /*0c80*/  LEA.HI R19, R19, R16, RZ, 0x3 ;  /* 0x0000001013137211 */ /* 0x000fe200078f18ff */
[----:B------:R-:W-:Y:S01]  /*0c90*/  IMAD.IADD R46, R46, 0x1, -R13 ;  /* 0x000000012e2e7824 */ /* 0x000fe200078e0a0d */
[----:B------:R-:W-:-:S02]  /*0ca0*/  LOP3.LUT R15, R15, 0xfffffff8, RZ, 0xc0, !PT ;  /* 0xfffffff80f0f7812 */ /* 0x000fc400078ec0ff */
[----:B------:R-:W-:Y:S01]  /*0cb0*/  LOP3.LUT R13, R17, 0xfffffff8, RZ, 0xc0, !PT ;  /* 0xfffffff8110d7812 */ /* 0x000fe200078ec0ff */
[----:B------:R-:W-:Y:S01]  /*0cc0*/  IMAD.SHL.U32 R45, R46, 0x8, RZ ;  /* 0x000000082e2d7824 */ /* 0x000fe200078e00ff */
[----:B------:R-:W-:Y:S01]  /*0cd0*/  LOP3.LUT R19, R19, 0xfffffff8, RZ, 0xc0, !PT ;  /* 0xfffffff813137812 */ /* 0x000fe200078ec0ff */
[----:B------:R-:W-:Y:S01]  /*0ce0*/  IMAD.IADD R12, R12, 0x1, -R15 ;  /* 0x000000010c0c7824 */ /* 0x000fe200078e0a0f */
[C---:B------:R-:W-:Y:S01]  /*0cf0*/  IADD3 R15, R7.reuse, 0xc, RZ ;  /* 0x0000000c070f7810 */ /* 0x040fe20007ffe0ff */
[----:B------:R-:W-:Y:S01]  /*0d00*/  IMAD.IADD R13, R14, 0x1, -R13 ;  /* 0x000000010e0d7824 */ /* 0x000fe200078e0a0d */
[----:B------:R-:W-:Y:S01]  /*0d10*/  IADD3 R17, R7, 0x10, RZ ;  /* 0x0000001007117810 */ /* 0x000fe20007ffe0ff */
[----:B------:R-:W-:Y:S01]  /*0d20*/  IMAD.IADD R14, R16, 0x1, -R19 ;  /* 0x00000001100e7824 */ /* 0x000fe200078e0a13 */
[----:B------:R-:W-:Y:S02]  /*0d30*/  SHF.R.S32.HI R16, RZ, 0x1f, R15 ;  /* 0x0000001fff107819 */ /* 0x000fe4000001140f */
[----:B------:R-:W-:-:S02]  /*0d40*/  SHF.R.S32.HI R32, RZ, 0x1f, R17 ;  /* 0x0000001fff207819 */ /* 0x000fc40000011411 */
        /* <DEDUP_REMOVED lines=8> */
[----:B------:R-:W-:-:S02]  /*0dd0*/  SHF.R.S32.HI R21, RZ, 0x1f, R20 ;  /* 0x0000001fff157819 */ /* 0x000fc40000011414 */
[----:B------:R-:W-:Y:S02]  /*0de0*/  LEA.HI R33, R33, R18, RZ, 0x2 ;  /* 0x0000001221217211 */ /* 0x000fe400078f10ff */
[----:B------:R-:W-:Y:S02]  /*0df0*/  SHF.R.S32.HI R16, RZ, 0x1f, R15 ;  /* 0x0000001fff107819 */ /* 0x000fe4000001140f */
[----:B------:R-:W-:Y:S01]  /*0e00*/  LEA.HI R34, R21, R20, RZ, 0x2 ;  /* 0x0000001415227211 */ /* 0x000fe200078f10ff */
[----:B------:R-:W-:Y:S01]  /*0e10*/  IMAD.SHL.U32 R21, R20, 0x2, RZ ;  /* 0x0000000214157824 */ /* 0x000fe200078e00ff */
[----:B------:R-:W-:Y:S02]  /*0e20*/  SHF.R.S32.HI R18, RZ, 0x1f, R17 ;  /* 0x0000001fff127819 */ /* 0x000fe40000011411 */
[----:B------:R-:W-:Y:S01]  /*0e30*/  LEA.HI R16, R16, R15, RZ, 0x3 ;  /* 0x0000000f10107211 */ /* 0x000fe200078f18ff */
[----:B------:R-:W-:Y:S01]  /*0e40*/  IMAD.SHL.U32 R43, R34, 0x10, RZ ;  /* 0x00000010222b7824 */ /* 0x000fe200078e00ff */
[----:B------:R-:W-:-:S02]  /*0e50*/  LEA.HI R18, R18, R17, RZ, 0x3 ;  /* 0x0000001112127211 */ /* 0x000fc400078f18ff */
[----:B------:R-:W-:Y:S02]  /*0e60*/  SHF.R.S32.HI R20, RZ, 0x1f, R19 ;  /* 0x0000001fff147819 */ /* 0x000fe40000011413 */
[----:B------:R-:W-:Y:S02]  /*0e70*/  SHF.R.S32.HI R22, RZ, 0x1f, R21 ;  /* 0x0000001fff167819 */ /* 0x000fe40000011415 */
[----:B------:R-:W-:Y:S02]  /*0e80*/  LOP3.LUT R16, R16, 0xfffffff8, RZ, 0xc0, !PT ;  /* 0xfffffff810107812 */ /* 0x000fe400078ec0ff */
[----:B------:R-:W-:Y:S02]  /*0e90*/  LOP3.LUT R18, R18, 0xfffffff8, RZ, 0xc0, !PT ;  /* 0xfffffff812127812 */ /* 0x000fe400078ec0ff */
[----:B------:R-:W-:Y:S01]  /*0ea0*/  LEA.HI R20, R20, R19, RZ, 0x3 ;  /* 0x0000001314147211 */ /* 0x000fe200078f18ff */
[----:B------:R-:W-:Y:S01]  /*0eb0*/  IMAD.IADD R15, R15, 0x1, -R16 ;  /* 0x000000010f0f7824 */ /* 0x000fe200078e0a10 */
[----:B------:R-:W-:Y:S01]  /*0ec0*/  LEA.HI R22, R22, R21, RZ, 0x3 ;  /* 0x0000001516167211 */ /* 0x000fe200078f18ff */
[----:B------:R-:W-:Y:S01]  /*0ed0*/  IMAD.IADD R16, R17, 0x1, -R18 ;  /* 0x0000000111107824 */ /* 0x000fe200078e0a12 */
[----:B------:R-:W-:-:S02]  /*0ee0*/  LOP3.LUT R20, R20, 0xfffffff8, RZ, 0xc0, !PT ;  /* 0xfffffff814147812 */ /* 0x000fc400078ec0ff */
[----:B------:R-:W-:Y:S02]  /*0ef0*/  IADD3 R23, R7, 0x1c, RZ ;  /* 0x0000001c07177810 */ /* 0x000fe40007ffe0ff */
[----:B------:R-:W-:Y:S01]  /*0f00*/  LOP3.LUT R18, R22, 0xfffffff8, RZ, 0xc0, !PT ;  /* 0xfffffff816127812 */ /* 0x000fe200078ec0ff */
[----:B------:R-:W-:Y:S01]  /*0f10*/  IMAD.IADD R17, R19, 0x1, -R20 ;  /* 0x0000000113117824 */ /* 0x000fe200078e0a14 */
[----:B------:R-:W-:Y:S01]  /*0f20*/  IADD3 R22, R7, 0x20, RZ ;  /* 0x0000002007167810 */ /* 0x000fe20007ffe0ff */
[----:B------:R-:W-:Y:S01]  /*0f30*/  IMAD.SHL.U32 R19, R23, 0x2, RZ ;  /* 0x0000000217137824 */ /* 0x000fe200078e00ff */
[----:B------:R-:W-:Y:S01]  /*0f40*/  IADD3 R24, R7, 0x24, RZ ;  /* 0x0000002407187810 */ /* 0x000fe20007ffe0ff */
[----:B------:R-:W-:Y:S01]  /*0f50*/  IMAD.IADD R18, R21, 0x1, -R18 ;  /* 0x0000000115127824 */ /* 0x000fe200078e0a12 */
[----:B------:R-:W-:Y:S02]  /*0f60*/  SHF.R.S32.HI R20, RZ, 0x1f, R23 ;  /* 0x0000001fff147819 */ /* 0x000fe40000011417 */
[----:B------:R-:W-:-:S02]  /*0f70*/  SHF.R.S32.HI R21, RZ, 0x1f, R22 ;  /* 0x0000001fff157819 */ /* 0x000fc40000011416 */
[----:B------:R-:W-:Y:S02]  /*0f80*/  SHF.R.S32.HI R37, RZ, 0x1f, R24 ;  /* 0x0000001fff257819 */ /* 0x000fe40000011418 */
[----:B------:R-:W-:Y:S02]  /*0f90*/  LEA.HI R35, R20, R23, RZ, 0x2 ;  /* 0x0000001714237211 */ /* 0x000fe400078f10ff */
[----:B------:R-:W-:Y:S02]  /*0fa0*/  IADD3 R25, R7, 0x28, RZ ;  /* 0x0000002807197810 */ /* 0x000fe40007ffe0ff */
        /* <DEDUP_REMOVED lines=21> */
[----:B------:R-:W-:Y:S02]  /*1100*/  LOP3.LUT R23, R23, 0xfffffff8, RZ, 0xc0, !PT ;  /* 0xfffffff817177812 */ /* 0x000fe400078ec0ff */
[C---:B------:R-:W-:Y:S02]  /*1110*/  IADD3 R28, R7.reuse, 0x2c, RZ ;  /* 0x0000002c071c7810 */ /* 0x040fe40007ffe0ff */
[----:B------:R-:W-:Y:S01]  /*1120*/  LEA.HI R26, R20, R25, RZ, 0x3 ;  /* 0x00000019141a7211 */ /* 0x000fe200078f18ff */
[----:B------:R-:W-:Y:S01]  /*1130*/  IMAD.IADD R20, R22, 0x1, -R21 ;  /* 0x0000000116147824 */ /* 0x000fe200078e0a15 */
[----:B------:R-:W-:Y:S01]  /*1140*/  SHF.R.S32.HI R29, RZ, 0x1f, R28 ;  /* 0x0000001fff1d7819 */ /* 0x000fe2000001141c */
[----:B------:R-:W-:Y:S01]  /*1150*/  IMAD.IADD R21, R24, 0x1, -R23 ;  /* 0x0000000118157824 */ /* 0x000fe200078e0a17 */
[----:B------:R-:W-:Y:S01]  /*1160*/  IADD3 R39, R7, 0x38, RZ ;  /* 0x0000003807277810 */ /* 0x000fe20007ffe0ff */
[----:B------:R-:W-:Y:S01]  /*1170*/  IMAD.SHL.U32 R23, R28, 0x2, RZ ;  /* 0x000000021c177824 */ /* 0x000fe200078e00ff */
[----:B------:R-:W-:-:S02]  /*1180*/  LOP3.LUT R22, R26, 0xfffffff8, RZ, 0xc0, !PT ;  /* 0xfffffff81a167812 */ /* 0x000fc400078ec0ff */
[----:B------:R-:W-:Y:S02]  /*1190*/  IADD3 R26, R7, 0x30, RZ ;  /* 0x00000030071a7810 */ /* 0x000fe40007ffe0ff */
[----:B------:R-:W-:Y:S01]  /*11a0*/  LEA.HI R53, R29, R28, RZ, 0x2 ;  /* 0x0000001c1d357211 */ /* 0x000fe200078f10ff */
[----:B------:R-:W-:Y:S01]  /*11b0*/  IMAD.IADD R22, R25, 0x1, -R22 ;  /* 0x0000000119167824 */ /* 0x000fe200078e0a16 */
[----:B------:R-:W-:Y:S02]  /*11c0*/  SHF.R.S32.HI R40, RZ, 0x1f, R39 ;  /* 0x0000001fff287819 */ /* 0x000fe40000011427 */
[----:B------:R-:W-:Y:S01]  /*11d0*/  IADD3 R28, R7, 0x34, RZ ;  /* 0x00000034071c7810 */ /* 0x000fe20007ffe0ff */
[----:B------:R-:W-:Y:S01]  /*11e0*/  IMAD.SHL.U32 R53, R53, 0x10, RZ ;  /* 0x0000001035357824 */ /* 0x000fe200078e00ff */
[----:B------:R-:W-:Y:S02]  /*11f0*/  SHF.R.S32.HI R24, RZ, 0x1f, R23 ;  /* 0x0000001fff187819 */ /* 0x000fe40000011417 */
        /* <DEDUP_REMOVED lines=10> */
[----:B------:R-:W-:Y:S01]  /*12a0*/  LOP3.LUT R24, R24, 0xfffffff8, RZ, 0xc0, !PT ;  /* 0xfffffff818187812 */ /* 0x000fe200078ec0ff */
[----:B------:R-:W-:Y:S01]  /*12b0*/  IMAD R28, R4, c[0x0][0x1b0], RZ ;  /* 0x00006c00041c7a24 */ /* 0x000fe200078e02ff */
[----:B------:R-:W-:Y:S01]  /*12c0*/  SHF.R.S32.HI R40, RZ, 0x1f, R39 ;  /* 0x0000001fff287819 */ /* 0x000fe20000011427 */
[----:B------:R-:W-:Y:S01]  /*12d0*/  IMAD.SHL.U32 R54, R54, 0x10, RZ ;  /* 0x0000001036367824 */ /* 0x000fe200078e00ff */
[----:B------:R-:W-:Y:S01]  /*12e0*/  SHF.R.S32.HI R25, RZ, 0x1f, R26 ;  /* 0x0000001fff197819 */ /* 0x000fe2000001141a */
[----:B------:R-:W-:Y:S01]  /*12f0*/  IMAD.IADD R23, R23, 0x1, -R24 ;  /* 0x0000000117177824 */ /* 0x000fe200078e0a18 */
[----:B------:R-:W-:Y:S01]  /*1300*/  LEA.HI R41, R40, R39, RZ, 0x3 ;  /* 0x0000002728297211 */ /* 0x000fe200078f18ff */
[----:B------:R-:W-:Y:S01]  /*1310*/  IMAD.SHL.U32 R55, R55, 0x10, RZ ;  /* 0x0000001037377824 */ /* 0x000fe200078e00ff */
[----:B------:R-:W-:-:S02]  /*1320*/  SHF.R.S32.HI R24, RZ, 0x1f, R29 ;  /* 0x0000001fff187819 */ /* 0x000fc4000001141d */
[----:B------:R-:W-:Y:S02]  /*1330*/  LEA.HI R25, R25, R26, RZ, 0x3 ;  /* 0x0000001a19197211 */ /* 0x000fe400078f18ff */
[----:B------:R-:W-:Y:S02]  /*1340*/  LOP3.LUT R42, R41, 0xfffffff8, RZ, 0xc0, !PT ;  /* 0xfffffff8292a7812 */ /* 0x000fe400078ec0ff */
[----:B------:R-:W-:Y:S02]  /*1350*/  LEA.HI R24, R24, R29, RZ, 0x3 ;  /* 0x0000001d18187211 */ /* 0x000fe400078f18ff */
[----:B------:R-:W-:Y:S02]  /*1360*/  SHF.R.S32.HI R41, RZ, 0x1f, R45 ;  /* 0x0000001fff297819 */ /* 0x000fe4000001142d */
[----:B------:R-:W-:Y:S02]  /*1370*/  IADD3 R44, P0, R28, R45, RZ ;  /* 0x0000002d1c2c7210 */ /* 0x000fe40007f1e0ff */
[----:B------:R-:W-:-:S02]  /*1380*/  LOP3.LUT R25, R25, 0xfffffff8, RZ, 0xc0, !PT ;  /* 0xfffffff819197812 */ /* 0x000fc400078ec0ff */
[----:B------:R-:W-:Y:S02]  /*1390*/  LOP3.LUT R40, R24, 0xfffffff8, RZ, 0xc0, !PT ;  /* 0xfffffff818287812 */ /* 0x000fe400078ec0ff */
[----:B------:R-:W-:Y:S01]  /*13a0*/  LEA.HI.X.SX32 R45, R28, R41, 0x1, P0 ;  /* 0x000000291c2d7211 */ /* 0x000fe200000f0eff */
[----:B------:R-:W-:Y:S01]  /*13b0*/  IMAD.IADD R24, R26, 0x1, -R25 ;  /* 0x000000011a187824 */ /* 0x000fe200078e0a19 */
[----:B------:R-:W-:Y:S01]  /*13c0*/  FSETP.NEU.FTZ.AND P0, PT, R0, RZ, PT ;  /* 0x000000ff0000720b */ /* 0x000fe20003f1d000 */
[----:B------:R-:W-:Y:S01]  /*13d0*/  IMAD.IADD R25, R29, 0x1, -R40 ;  /* 0x000000011d197824 */ /* 0x000fe200078e0a28 */
[----:B------:R-:W-:Y:S01]  /*13e0*/  LOP3.LUT R35, R43, 0xffffffc0, RZ, 0xc0, !PT ;  /* 0xffffffc02b237812 */ /* 0x000fe200078ec0ff */
[----:B------:R-:W-:Y:S01]  /*13f0*/  IMAD.IADD R26, R39, 0x1, -R42 ;  /* 0x00000001271a7824 */ /* 0x000fe200078e0a2a */
[----:B------:R-:W-:Y:S01]  /*1400*/  LOP3.LUT R36, R47, 0xffffffc0, RZ, 0xc0, !PT ;  /* 0xffffffc02f247812 */ /* 0x000fe200078ec0ff */
[----:B------:R-:W-:Y:S01]  /*1410*/  IMAD.SHL.U32 R39, R30, 0x10, RZ ;  /* 0x000000101e277824 */ /* 0x000fe200078e00ff */
[----:B------:R-:W-:Y:S01]  /*1420*/  LOP3.LUT R30, R10, 0xffffffc0, RZ, 0xc0, !PT ;  /* 0xffffffc00a1e7812 */ /* 0x000fe200078ec0ff */
[----:B------:R-:W-:Y:S01]  /*1430*/  IMAD.SHL.U32 R40, R31, 0x10, RZ ;  /* 0x000000101f287824 */ /* 0x000fe200078e00ff */
[----:B------:R-:W-:Y:S01]  /*1440*/  LOP3.LUT R37, R49, 0xffffffc0, RZ, 0xc0, !PT ;  /* 0xffffffc031257812 */ /* 0x000fe200078ec0ff */
[----:B------:R-:W-:Y:S01]  /*1450*/  IMAD.SHL.U32 R41, R32, 0x10, RZ ;  /* 0x0000001020297824 */ /* 0x000fe200078e00ff */
[----:B------:R-:W-:Y:S01]  /*1460*/  LOP3.LUT R31, R39, 0xffffffc0, RZ, 0xc0, !PT ;  /* 0xffffffc0271f7812 */ /* 0x000fe200078ec0ff */
[----:B------:R-:W-:Y:S01]  /*1470*/  IMAD.SHL.U32 R42, R33, 0x10, RZ ;  /* 0x00000010212a7824 */ /* 0x000fe200078e00ff */
[----:B------:R-:W-:Y:S01]  /*1480*/  LOP3.LUT R32, R40, 0xffffffc0, RZ, 0xc0, !PT ;  /* 0xffffffc028207812 */ /* 0x000fe200078ec0ff */
[----:B------:R-:W-:Y:S01]  /*1490*/  IMAD.MOV.U32 R29, RZ, RZ, c[0x0][0x1ac] ;  /* 0x00006b00ff1d7624 */ /* 0x000fe200078e00ff */
        /* <DEDUP_REMOVED lines=52> */
.L_x_16331:
[----:B------:R-:W-:Y:S01]  /*17e0*/  IABS R49, c[0x0][0x1d4] ;  /* 0x0000750000317a13 */ /* 0x000fe20000000000 */
[----:B------:R-:W-:Y:S01]  /*17f0*/  BSSY B1, `(.L_x_16325) ;  /* 0x0000101000017945 */ /* 0x000fe20003800000 */
[----:B------:R-:W-:-:S02]  /*1800*/  IABS R48, c[0x0][0x1d0] ;  /* 0x0000740000307a13 */ /* 0x000fc40000000000 */
[----:B------:R-:W0:Y:S01]  /*1810*/  I2F.RP R50, R49 ;  /* 0x0000003100327306 */ /* 0x000e220000209400 */
[----:B------:R-:W-:-:S07]  /*1820*/  IADD3 R85, R85, 0x4, RZ ;  /* 0x0000000455557810 */ /* 0x000fce0007ffe0ff */
[----:B------:R-:W1:Y:S08]  /*1830*/  I2F.RP R51, R48 ;  /* 0x0000003000337306 */ /* 0x000e700000209400 */
[----:B0-----:R-:W0:Y:S08]  /*1840*/  MUFU.RCP R50, R50 ;  /* 0x0000003200327308 */ /* 0x001e300000001000 */
[----:B-1----:R-:W-:Y:S01]  /*1850*/  MUFU.RCP R51, R51 ;  /* 0x0000003300337308 */ /* 0x002fe20000001000 */
[----:B0-----:R-:W-:-:S07]  /*1860*/  IADD3 R46, R50, 0xffffffe, RZ ;  /* 0x0ffffffe322e7810 */ /* 0x001fce0007ffe0ff */
[----:B------:R0:W1:Y:S02]  /*1870*/  F2I.FTZ.U32.TRUNC.NTZ R47, R46 ;  /* 0x0000002e002f7305 */ /* 0x000064000021f000 */
[----:B0-----:R-:W-:Y:S02]  /*1880*/  IMAD.MOV.U32 R46, RZ, RZ, RZ ;  /* 0x000000ffff2e7224 */ /* 0x001fe400078e00ff */
[----:B-1----:R-:W-:-:S04]  /*1890*/  IMAD.MOV R84, RZ, RZ, -R47 ;  /* 0x000000ffff547224 */ /* 0x002fc800078e0a2f */
[----:B------:R-:W-:-:S04]  /*18a0*/  IMAD R89, R84, R49, RZ ;  /* 0x0000003154597224 */ /* 0x000fc800078e02ff */
[----:B------:R-:W-:Y:S01]  /*18b0*/  IMAD.HI.U32 R89, R47, R89, R46 ;  /* 0x000000592f597227 */ /* 0x000fe200078e002e */
[----:B------:R-:W-:Y:S02]  /*18c0*/  IABS R46, R81 ;  /* 0x00000051002e7213 */ /* 0x000fe40000000000 */
[----:B------:R-:W-:-:S03]  /*18d0*/  IADD3 R47, R51, 0xffffffe, RZ ;  /* 0x0ffffffe332f7810 */ /* 0x000fc60007ffe0ff */
[----:B------:R-:W-:-:S03]  /*18e0*/  IMAD.HI.U32 R50, R89, R46, RZ ;  /* 0x0000002e59327227 */ /* 0x000fc600078e00ff */
[----:B------:R-:W0:Y:S01]  /*18f0*/  F2I.FTZ.U32.TRUNC.NTZ R47, R47 ;  /* 0x0000002f002f7305 */ /* 0x000e22000021f000 */
[----:B------:R-:W-:-:S04]  /*1900*/  IMAD.MOV R84, RZ, RZ, -R50 ;  /* 0x000000ffff547224 */ /* 0x000fc800078e0a32 */
[----:B------:R-:W-:-:S05]  /*1910*/  IMAD R46, R49, R84, R46 ;  /* 0x00000054312e7224 */ /* 0x000fca00078e022e */
[----:B------:R-:W-:Y:S01]  /*1920*/  ISETP.GT.U32.AND P1, PT, R49, R46, PT ;  /* 0x0000002e3100720c */ /* 0x000fe20003f24070 */
[----:B0-----:R-:W-:-:S12]  /*1930*/  IMAD.MOV R89, RZ, RZ, -R47 ;  /* 0x000000ffff597224 */ /* 0x001fd800078e0a2f */
[----:B------:R-:W-:Y:S01]  /*1940*/  @!P1 IMAD.IADD R46, R46, 0x1, -R49 ;  /* 0x000000012e2e9824 */ /* 0x000fe200078e0a31 */
[----:B------:R-:W-:Y:S02]  /*1950*/  @!P1 IADD3 R50, R50, 0x1, RZ ;  /* 0x0000000132329810 */ /* 0x000fe40007ffe0ff */
[----:B------:R-:W-:Y:S02]  /*1960*/  ISETP.NE.AND P1, PT, RZ, c[0x0][0x1d4], PT ;  /* 0x00007500ff007a0c */ /* 0x000fe40003f25270 */
[----:B------:R-:W-:Y:S01]  /*1970*/  ISETP.GE.U32.AND P0, PT, R46, R49, PT ;  /* 0x000000312e00720c */ /* 0x000fe20003f06070 */
[----:B------:R-:W-:Y:S02]  /*1980*/  IMAD R49, R89, R48, RZ ;  /* 0x0000003059317224 */ /* 0x000fe400078e02ff */
[----:B------:R-:W-:-:S04]  /*1990*/  IMAD.MOV.U32 R46, RZ, RZ, RZ ;  /* 0x000000ffff2e7224 */ /* 0x000fc800078e00ff */
[----:B------:R-:W-:Y:S01]  /*19a0*/  IMAD.HI.U32 R49, R47, R49, R46 ;  /* 0x000000312f317227 */ /* 0x000fe200078e002e */
[----:B------:R-:W-:-:S04]  /*19b0*/  LOP3.LUT R46, R81, c[0x0][0x1d4], RZ, 0x3c, !PT ;  /* 0x00007500512e7a12 */ /* 0x000fc800078e3cff */
[----:B------:R-:W-:Y:S02]  /*19c0*/  ISETP.GE.AND P2, PT, R46, RZ, PT ;  /* 0x000000ff2e00720c */ /* 0x000fe40003f46270 */
[----:B------:R-:W-:-:S11]  /*19d0*/  @P0 IADD3 R50, R50, 0x1, RZ ;  /* 0x0000000132320810 */ /* 0x000fd60007ffe0ff */
        /* <DEDUP_REMOVED lines=19> */
[----:B------:R-:W-:Y:S01]  /*1b10*/  IMAD.MOV.U32 R48, RZ, RZ, R0 ;  /* 0x000000ffff307224 */ /* 0x000fe200078e0000 */
[----:B------:R-:W0:Y:S01]  /*1b20*/  LDS R90, [R28+0x4] ;  /* 0x000004001c5a7984 */ /* 0x000e220000000800 */
        /* <DEDUP_REMOVED lines=8> */
[----:B------:R-:W-:Y:S01]  /*1bb0*/  LEA R46, P3, R47, c[0x0][0x170], 0x1 ;  /* 0x00005c002f2e7a11 */ /* 0x000fe200078608ff */
[----:B------:R-:W1:Y:S03]  /*1bc0*/  LDS R89, [R28] ;  /* 0x000000001c597984 */ /* 0x000e660000000800 */
[----:B------:R-:W-:-:S04]  /*1bd0*/  IADD3.X R84, R68, R51, R53, P1, P2 ;  /* 0x0000003344547210 */ /* 0x000fc80000fe4435 */
[----:B------:R-:W-:Y:S02]  /*1be0*/  LEA.HI.X R47, R47, c[0x0][0x174], R84, 0x1, P3 ;  /* 0x00005d002f2f7a11 */ /* 0x000fe400018f0c54 */
[----:B------:R-:W-:-:S03]  /*1bf0*/  IADD3 R84, P1, R12, R50, RZ ;  /* 0x000000320c547210 */ /* 0x000fc60007f3e0ff */
[----:B------:R0:W2:Y:S01]  /*1c00*/  LDG.E.CONSTANT R46, [R46.64] ;  /* 0x0000000a2e2e7981 */ /* 0x0000a2000c1e9900 */
[----:B------:R-:W-:Y:S01]  /*1c10*/  LEA R48, P2, R84, c[0x0][0x170], 0x1 ;  /* 0x00005c0054307a11 */ /* 0x000fe200078408ff */
[----:B------:R-:W-:-:S05]  /*1c20*/  IMAD.X R49, R52, 0x1, R51, P1 ;  /* 0x0000000134317824 */ /* 0x000fca00008e0633 */
[----:B------:R-:W-:-:S05]  /*1c30*/  LEA.HI.X R49, R84, c[0x0][0x174], R49, 0x1, P2 ;  /* 0x00005d0054317a11 */ /* 0x000fca00010f0c31 */
[----:B------:R2:W3:Y:S01]  /*1c40*/  LDG.E.CONSTANT R84, [R48.64] ;  /* 0x0000000a30547981 */ /* 0x0004e2000c1e9900 */
[----:B0-----:R-:W-:Y:S02]  /*1c50*/  PRMT R47, RZ, 0x5410, R90 ;  /* 0x00005410ff2f7816 */ /* 0x001fe4000000005a */
[----:B-1----:R-:W-:Y:S02]  /*1c60*/  PRMT R88, RZ, 0x5410, R89 ;  /* 0x00005410ff587816 */ /* 0x002fe40000000059 */
[----:B--2---:R-:W-:-:S05]  /*1c70*/  PRMT R48, RZ, 0x5410, R46 ;  /* 0x00005410ff307816 */ /* 0x004fca000000002e */
[----:B------:R-:W-:Y:S01]  /*1c80*/  FMUL.FTZ R86, R47, R48 ;  /* 0x000000302f567220 */ /* 0x000fe20000410000 */
[----:B------:R-:W-:Y:S02]  /*1c90*/  PRMT R46, RZ, 0x7610, R46 ;  /* 0x00007610ff2e7816 */ /* 0x000fe4000000002e */
[----:B---3--:R-:W-:-:S05]  /*1ca0*/  PRMT R47, RZ, 0x5410, R84 ;  /* 0x00005410ff2f7816 */ /* 0x008fca0000000054 */
[----:B------:R-:W-:Y:S01]  /*1cb0*/  FFMA.FTZ R88, R88, R47, R86 ;  /* 0x0000002f58587223 */ /* 0x000fe20000010056 */
[----:B------:R-:W-:-:S05]  /*1cc0*/  PRMT R47, RZ, 0x7610, R90 ;  /* 0x00007610ff2f7816 */ /* 0x000fca000000005a */
[----:B------:R-:W-:Y:S01]  /*1cd0*/  FMUL.FTZ R46, R47, R46 ;  /* 0x0000002e2f2e7220 */ /* 0x000fe20000410000 */
[----:B------:R-:W-:-:S04]  /*1ce0*/  IADD3 R47, P1, P2, R14, R50, R31 ;  /* 0x000000320e2f7210 */ /* 0x000fc80007a3e01f */
[----:B------:R-:W-:Y:S02]  /*1cf0*/  LEA R48, P3, R47, c[0x0][0x170], 0x1 ;  /* 0x00005c002f307a11 */ /* 0x000fe400078608ff */
[----:B------:R-:W-:-:S04]  /*1d00*/  IADD3.X R86, R67, R51, R54, P1, P2 ;  /* 0x0000003343567210 */ /* 0x000fc80000fe4436 */
[----:B------:R-:W-:Y:S02]  /*1d10*/  LEA.HI.X R49, R47, c[0x0][0x174], R86, 0x1, P3 ;  /* 0x00005d002f317a11 */ /* 0x000fe400018f0c56 */
[----:B------:R-:W0:Y:S04]  /*1d20*/  LDS R86, [R28+0x8] ;  /* 0x000008001c567984 */ /* 0x000e280000000800 */
[----:B------:R-:W2:Y:S01]  /*1d30*/  LDG.E.CONSTANT R48, [R48.64] ;  /* 0x0000000a30307981 */ /* 0x000ea2000c1e9900 */
        /* <DEDUP_REMOVED lines=9> */
[----:B------:R-:W-:Y:S02]  /*1dd0*/  LEA.HI.X R47, R47, c[0x0][0x174], R84, 0x1, P3 ;  /* 0x00005d002f2f7a11 */ /* 0x000fe400018f0c54 */
[----:B------:R-:W0:Y:S04]  /*1de0*/  LDS R84, [R28+0xc] ;  /* 0x00000c001c547984 */ /* 0x000e280000000800 */
[----:B------:R0:W2:Y:S01]  /*1df0*/  LDG.E.CONSTANT R46, [R46.64] ;  /* 0x0000000a2e2e7981 */ /* 0x0000a2000c1e9900 */
[----:B------:R-:W-:Y:S02]  /*1e00*/  PRMT R86, RZ, 0x7610, R86 ;  /* 0x00007610ff567816 */ /* 0x000fe40000000056 */
[----:B------:R-:W-:Y:S02]  /*1e10*/  PRMT R48, RZ, 0x7610, R48 ;  /* 0x00007610ff307816 */ /* 0x000fe40000000030 */
[----:B------:R-:W-:-:S03]  /*1e20*/  IADD3 R49, P1, P2, R16, R50, R33 ;  /* 0x0000003210317210 */ /* 0x000fc60007a3e021 */
[----:B------:R-:W-:Y:S01]  /*1e30*/  FFMA.FTZ R89, R86, R48, R89 ;  /* 0x0000003056597223 */ /* 0x000fe20000010059 */
[----:B------:R-:W-:Y:S02]  /*1e40*/  IADD3.X R86, R69, R51, R56, P1, P2 ;  /* 0x0000003345567210 */ /* 0x000fe40000fe4438 */
[----:B0-----:R-:W-:Y:S02]  /*1e50*/  PRMT R47, RZ, 0x5410, R84 ;  /* 0x00005410ff2f7816 */ /* 0x001fe40000000054 */
[----:B--2---:R-:W-:-:S05]  /*1e60*/  PRMT R48, RZ, 0x5410, R46 ;  /* 0x00005410ff307816 */ /* 0x004fca000000002e */
[----:B------:R-:W-:Y:S01]  /*1e70*/  FFMA.FTZ R88, R47, R48, R88 ;  /* 0x000000302f587223 */ /* 0x000fe20000010058 */
[----:B------:R-:W-:-:S04]  /*1e80*/  LEA R48, P3, R49, c[0x0][0x170], 0x1 ;  /* 0x00005c0031307a11 */ /* 0x000fc800078608ff */
        /* <DEDUP_REMOVED lines=91> */
[----:B------:R-:W-:Y:S02]  /*2440*/  LEA R48, P3, R49, c[0x0][0x170], 0x1 ;  /* 0x00005c0031307a11 */ /* 0x000fe400078608ff */
[----:B------:R-:W-:-:S04]  /*2450*/  IADD3.X R86, R77, R51, R64, P1, P2 ;  /* 0x000000334d567210 */ /* 0x000fc80000fe4440 */
[----:B------:R-:W-:Y:S02]  /*2460*/  LEA.HI.X R49, R49, c[0x0][0x174], R86, 0x1, P3 ;  /* 0x00005d0031317a11 */ /* 0x000fe400018f0c56 */
[----:B------:R-:W1:Y:S01]  /*2470*/  LDS R86, [R28+0x30] ;  /* 0x000030001c567984 */ /* 0x000e620000000800 */
[----:B0-----:R-:W-:Y:S02]  /*2480*/  PRMT R47, RZ, 0x5410, R84 ;  /* 0x00005410ff2f7816 */ /* 0x001fe40000000054 */
[----:B--2---:R-:W-:-:S05]  /*2490*/  PRMT R90, RZ, 0x5410, R46 ;  /* 0x00005410ff5a7816 */ /* 0x004fca000000002e */
[----:B------:R-:W-:Y:S02]  /*24a0*/  FFMA.FTZ R90, R47, R90, R88 ;  /* 0x0000005a2f5a7223 */ /* 0x000fe40000010058 */
[----:B------:R-:W2:Y:S01]  /*24b0*/  LDG.E.CONSTANT R88, [R48.64] ;  /* 0x0000000a30587981 */ /* 0x000ea2000c1e9900 */
[----:B------:R-:W-:Y:S02]  /*24c0*/  PRMT R84, RZ, 0x7610, R84 ;  /* 0x00007610ff547816 */ /* 0x000fe40000000054 */
[----:B------:R-:W-:Y:S02]  /*24d0*/  PRMT R46, RZ, 0x7610, R46 ;  /* 0x00007610ff2e7816 */ /* 0x000fe4000000002e */
[----:B-1----:R-:W-:-:S03]  /*24e0*/  PRMT R47, RZ, 0x5410, R86 ;  /* 0x00005410ff2f7816 */ /* 0x002fc60000000056 */
[----:B------:R-:W-:Y:S01]  /*24f0*/  FFMA.FTZ R84, R84, R46, R89 ;  /* 0x0000002e54547223 */ /* 0x000fe20000010059 */
        /* <DEDUP_REMOVED lines=8> */
[----:B------:R-:W-:Y:S02]  /*2580*/  IADD3.X R51, R79, R51, R66, P1, P2 ;  /* 0x000000334f337210 */ /* 0x000fe40000fe4442 */
[----:B------:R-:W-:-:S04]  /*2590*/  LEA R48, P1, R50, c[0x0][0x170], 0x1 ;  /* 0x00005c0032307a11 */ /* 0x000fc800078208ff */
[----:B------:R-:W-:Y:S02]  /*25a0*/  LEA.HI.X R49, R50, c[0x0][0x174], R51, 0x1, P1 ;  /* 0x00005d0032317a11 */ /* 0x000fe400008f0c33 */
[----:B------:R-:W1:Y:S04]  /*25b0*/  LDS R51, [R28+0x34] ;  /* 0x000034001c337984 */ /* 0x000e680000000800 */
[----:B------:R2:W3:Y:S04]  /*25c0*/  LDG.E.CONSTANT R48, [R48.64] ;  /* 0x0000000a30307981 */ /* 0x0004e8000c1e9900 */
[----:B------:R-:W4:Y:S01]  /*25d0*/  LDS R50, [R28+0x38] ;  /* 0x000038001c327984 */ /* 0x000f220000000800 */
[----:B0-----:R-:W-:-:S02]  /*25e0*/  PRMT R47, RZ, 0x7610, R86 ;  /* 0x00007610ff2f7816 */ /* 0x001fc40000000056 */
[----:B------:R-:W-:-:S05]  /*25f0*/  PRMT R88, RZ, 0x7610, R88 ;  /* 0x00007610ff587816 */ /* 0x000fca0000000058 */
[----:B------:R-:W-:Y:S01]  /*2600*/  FFMA.FTZ R84, R47, R88, R84 ;  /* 0x000000582f547223 */ /* 0x000fe20000010054 */
[----:B-1----:R-:W-:Y:S02]  /*2610*/  PRMT R47, RZ, 0x5410, R51 ;  /* 0x00005410ff2f7816 */ /* 0x002fe40000000033 */
[----:B------:R-:W-:Y:S02]  /*2620*/  ISETP.NE.AND P1, PT, R7, RZ, PT ;  /* 0x000000ff0700720c */ /* 0x000fe40003f25270 */
[--C-:B--2---:R-:W-:Y:S02]  /*2630*/  PRMT R49, RZ, 0x5410, R46.reuse ;  /* 0x00005410ff317816 */ /* 0x104fe4000000002e */
[----:B------:R-:W-:-:S03]  /*2640*/  PRMT R46, RZ, 0x7610, R46 ;  /* 0x00007610ff2e7816 */ /* 0x000fc6000000002e */
[----:B------:R-:W-:Y:S01]  /*2650*/  FFMA.FTZ R90, R47, R49, R90 ;  /* 0x000000312f5a7223 */ /* 0x000fe2000001005a */
[----:B------:R-:W-:-:S05]  /*2660*/  PRMT R47, RZ, 0x7610, R51 ;  /* 0x00007610ff2f7816 */ /* 0x000fca0000000033 */
[----:B------:R-:W-:Y:S01]  /*2670*/  FFMA.FTZ R46, R47, R46, R84 ;  /* 0x0000002e2f2e7223 */ /* 0x000fe20000010054 */
[----:B----4-:R-:W-:Y:S02]  /*2680*/  PRMT R47, RZ, 0x5410, R50 ;  /* 0x00005410ff2f7816 */ /* 0x010fe40000000032 */
[--C-:B---3--:R-:W-:Y:S02]  /*2690*/  PRMT R49, RZ, 0x5410, R48.reuse ;  /* 0x00005410ff317816 */ /* 0x108fe40000000030 */
[----:B------:R-:W-:-:S03]  /*26a0*/  PRMT R48, RZ, 0x7610, R48 ;  /* 0x00007610ff307816 */ /* 0x000fc60000000030 */
[----:B------:R-:W-:Y:S01]  /*26b0*/  FFMA.FTZ R49, R47, R49, R90 ;  /* 0x000000312f317223 */ /* 0x000fe2000001005a */
[----:B------:R-:W-:-:S05]  /*26c0*/  PRMT R47, RZ, 0x7610, R50 ;  /* 0x00007610ff2f7816 */ /* 0x000fca0000000032 */
[----:B------:R-:W-:-:S04]  /*26d0*/  FFMA.FTZ R46, R47, R48, R46 ;  /* 0x000000302f2e7223 */ /* 0x000fc8000001002e */
[----:B------:R-:W-:Y:S01]  /*26e0*/  FADD.FTZ R51, R49, R46 ;  /* 0x0000002e31337221 */ /* 0x000fe20000010000 */
[----:B------:R-:W-:Y:S05]  /*26f0*/  BRA.DIV ~URZ, `(.L_x_16327) ;  /* 0x000049127f007947 */ /* 0x000fea000b800000 */
[----:B------:R0:W1:Y:S02]  /*2700*/  SHFL.BFLY PT, R48, R51, 0x2, 0x1f ;  /* 0x0c401f0033307f89 */ /* 0x00006400000e0000 */
.L_x_16381:
[----:B01----:R-:W-:Y:S01]  /*2710*/  FADD.FTZ R51, R51, R48 ;  /* 0x0000003033337221 */ /* 0x003fe20000010000 */
[----:B------:R-:W-:Y:S05]  /*2720*/  BRA.DIV ~URZ, `(.L_x_16328) ;  /* 0x000049427f007947 */ /* 0x000fea000b800000 */
[----:B------:R0:W1:Y:S02]  /*2730*/  SHFL.BFLY PT, R48, R51, 0x1, 0x1f ;  /* 0x0c201f0033307f89 */ /* 0x00006400000e0000 */
.L_x_16382:
        /* <DEDUP_REMOVED lines=9> */
.L_x_16326:
[----:B------:R-:W-:-:S13]  /*27d0*/  ISETP.NE.AND P1, PT, R7, RZ, PT ;  /* 0x000000ff0700720c */ /* 0x000fda0003f25270 */
[----:B------:R-:W-:-:S05]  /*27e0*/  @!P1 IMAD.MOV.U32 R47, RZ, RZ, -0x800001 ;  /* 0xff7fffffff2f9424 */ /* 0x000fca00078e00ff */
[----:B------:R0:W-:Y:S02]  /*27f0*/  @!P1 STS [R82], R47 ;  /* 0x0000002f52009388 */ /* 0x0001e40000000800 */
.L_x_16329:
[----:B------:R-:W-:Y:S05]  /*2800*/  BSYNC B1 ;  /* 0x0000000000017941 */ /* 0x000fea0003800000 */
.L_x_16325:
[----:B------:R-:W-:Y:S02]  /*2810*/  IADD3 R0, P1, R0, 0x10, RZ ;  /* 0x0000001000007810 */ /* 0x000fe40007f3e0ff */
[----:B01----:R-:W-:Y:S02]  /*2820*/  IADD3 R82, R82, 0x80, RZ ;  /* 0x0000008052527810 */ /* 0x003fe40007ffe0ff */
[----:B------:R-:W-:Y:S01]  /*2830*/  IADD3 R87, R87, 0x20, RZ ;  /* 0x0000002057577810 */ /* 0x000fe20007ffe0ff */
[----:B------:R-:W-:Y:S01]  /*2840*/  IMAD.X R83, RZ, RZ, R83, P1 ;  /* 0x000000ffff537224 */ /* 0x000fe200008e0653 */
[----:B------:R-:W-:Y:S01]  /*2850*/  IADD3 R81, R81, 0x20, RZ ;  /* 0x0000002051517810 */ /* 0x000fe20007ffe0ff */
[----:B------:R-:W-:Y:S01]  /*2860*/  @P0 CALL.REL.NOINC `(.L_x_16330) ;  /* 0x0000001000000944 */ /* 0x000fe20003c00000 */
[----:B------:R-:W-:Y:S05]  /*2870*/  BRA `(.L_x_16331) ;  /* 0xffffef6000007947 */ /* 0x000fea000383ffff */
.L_x_16330:
[----:B------:R-:W-:Y:S05]  /*2880*/  BRA `(.L_x_16323) ;  /* 0x000011a000007947 */ /* 0x000fea0003800000 */
.L_x_16324:
        /* <DEDUP_REMOVED lines=11> */
.L_x_16337:
[----:B------:R-:W-:Y:S01]  /*2940*/  IABS R49, c[0x0][0x1d4] ;  /* 0x0000750000317a13 */ /* 0x000fe20000000000 */
[----:B------:R-:W-:Y:S01]  /*2950*/  BSSY B1, `(.L_x_16332) ;  /* 0x0000103000017945 */ /* 0x000fe20003800000 */
[----:B------:R-:W-:Y:S02]  /*2960*/  IABS R48, c[0x0][0x1d0] ;  /* 0x0000740000307a13 */ /* 0x000fe40000000000 */
[----:B------:R-:W0:Y:S08]  /*2970*/  I2F.RP R50, R49 ;  /* 0x0000003100327306 */ /* 0x000e300000209400 */
[----:B------:R-:W1:Y:S08]  /*2980*/  I2F.RP R88, R48 ;  /* 0x0000003000587306 */ /* 0x000e700000209400 */
[----:B0-----:R-:W0:Y:S08]  /*2990*/  MUFU.RCP R50, R50 ;  /* 0x0000003200327308 */ /* 0x001e300000001000 */
[----:B-1----:R-:W-:Y:S01]  /*29a0*/  MUFU.RCP R88, R88 ;  /* 0x0000005800587308 */ /* 0x002fe20000001000 */
[----:B0-----:R-:W-:-:S07]  /*29b0*/  IADD3 R47, R50, 0xffffffe, RZ ;  /* 0x0ffffffe322f7810 */ /* 0x001fce0007ffe0ff */
[----:B------:R-:W0:Y:S02]  /*29c0*/  F2I.FTZ.U32.TRUNC.NTZ R47, R47 ;  /* 0x0000002f002f7305 */ /* 0x000e24000021f000 */
[----:B0-----:R-:W-:-:S04]  /*29d0*/  IMAD.MOV R46, RZ, RZ, -R47 ;  /* 0x000000ffff2e7224 */ /* 0x001fc800078e0a2f */
[----:B------:R-:W-:Y:S02]  /*29e0*/  IMAD R51, R46, R49, RZ ;  /* 0x000000312e337224 */ /* 0x000fe400078e02ff */
[----:B------:R-:W-:-:S04]  /*29f0*/  IMAD.MOV.U32 R46, RZ, RZ, RZ ;  /* 0x000000ffff2e7224 */ /* 0x000fc800078e00ff */
[----:B------:R-:W-:Y:S01]  /*2a00*/  IMAD.HI.U32 R51, R47, R51, R46 ;  /* 0x000000332f337227 */ /* 0x000fe200078e002e */
[----:B------:R-:W-:-:S05]  /*2a10*/  IABS R46, R81 ;  /* 0x00000051002e7213 */ /* 0x000fca0000000000 */
[----:B------:R-:W-:-:S04]  /*2a20*/  IMAD.HI.U32 R50, R51, R46, RZ ;  /* 0x0000002e33327227 */ /* 0x000fc800078e00ff */
[----:B------:R-:W-:-:S04]  /*2a30*/  IMAD.MOV R47, RZ, RZ, -R50 ;  /* 0x000000ffff2f7224 */ /* 0x000fc800078e0a32 */
[----:B------:R-:W-:Y:S01]  /*2a40*/  IMAD R46, R49, R47, R46 ;  /* 0x0000002f312e7224 */ /* 0x000fe200078e022e */
[----:B------:R-:W-:-:S04]  /*2a50*/  IADD3 R47, R88, 0xffffffe, RZ ;  /* 0x0ffffffe582f7810 */ /* 0x000fc80007ffe0ff */
[----:B------:R-:W-:Y:S02]  /*2a60*/  ISETP.GT.U32.AND P1, PT, R49, R46, PT ;  /* 0x0000002e3100720c */ /* 0x000fe40003f24070 */
[----:B------:R-:W0:Y:S11]  /*2a70*/  F2I.FTZ.U32.TRUNC.NTZ R47, R47 ;  /* 0x0000002f002f7305 */ /* 0x000e36000021f000 */
[----:B------:R-:W-:Y:S01]  /*2a80*/  @!P1 IMAD.IADD R46, R46, 0x1, -R49 ;  /* 0x000000012e2e9824 */ /* 0x000fe200078e0a31 */
[----:B------:R-:W-:-:S02]  /*2a90*/  @!P1 IADD3 R50, R50, 0x1, RZ ;  /* 0x0000000132329810 */ /* 0x000fc40007ffe0ff */
[----:B------:R-:W-:Y:S02]  /*2aa0*/  ISETP.NE.AND P1, PT, RZ, c[0x0][0x1d4], PT ;  /* 0x00007500ff007a0c */ /* 0x000fe40003f25270 */
[----:B------:R-:W-:Y:S01]  /*2ab0*/  ISETP.GE.U32.AND P0, PT, R46, R49, PT ;  /* 0x000000312e00720c */ /* 0x000fe20003f06070 */
[----:B0-----:R-:W-:Y:S02]  /*2ac0*/  IMAD.MOV R49, RZ, RZ, -R47 ;  /* 0x000000ffff317224 */ /* 0x001fe400078e0a2f */
[----:B------:R-:W-:Y:S02]  /*2ad0*/  IMAD.MOV.U32 R46, RZ, RZ, RZ ;  /* 0x000000ffff2e7224 */ /* 0x000fe400078e00ff */
[----:B------:R-:W-:-:S04]  /*2ae0*/  IMAD R49, R49, R48, RZ ;  /* 0x0000003031317224 */ /* 0x000fc800078e02ff */
[----:B------:R-:W-:Y:S01]  /*2af0*/  IMAD.HI.U32 R88, R47, R49, R46 ;  /* 0x000000312f587227 */ /* 0x000fe200078e002e */
[----:B------:R-:W-:-:S03]  /*2b00*/  LOP3.LUT R46, R81, c[0x0][0x1d4], RZ, 0x3c, !PT ;  /* 0x00007500512e7a12 */ /* 0x000fc600078e3cff */
[----:B------:R-:W-:Y:S02]  /*2b10*/  @P0 IADD3 R50, R50, 0x1, RZ ;  /* 0x0000000132320810 */ /* 0x000fe40007ffe0ff */
        /* <DEDUP_REMOVED lines=19> */
[----:B------:R-:W-:Y:S01]  /*2c50*/  IMAD.MOV.U32 R50, RZ, RZ, R82 ;  /* 0x000000ffff327224 */ /* 0x000fe200078e0052 */
[----:B------:R-:W0:Y:S01]  /*2c60*/  LDS R90, [R28+0x4] ;  /* 0x000004001c5a7984 */ /* 0x000e220000000800 */
[----:B------:R-:W-:-:S05]  /*2c70*/  IMAD.MOV.U32 R51, RZ, RZ, R85 ;  /* 0x000000ffff337224 */ /* 0x000fca00078e0055 */
        /* <DEDUP_REMOVED lines=8> */
[----:B------:R-:W-:-:S04]  /*2d00*/  IADD3 R49, P0, P1, R13, R46, R30 ;  /* 0x0000002e0d317210 */ /* 0x000fc8000791e01e */
[----:B------:R-:W-:Y:S02]  /*2d10*/  LEA R48, P2, R49, c[0x0][0x170], 0x1 ;  /* 0x00005c0031307a11 */ /* 0x000fe400078408ff */
[----:B------:R-:W-:-:S04]  /*2d20*/  IADD3.X R88, R68, R47, R53, P0, P1 ;  /* 0x0000002f44587210 */ /* 0x000fc800007e2435 */
[----:B------:R-:W-:-:S05]  /*2d30*/  LEA.HI.X R49, R49, c[0x0][0x174], R88, 0x1, P2 ;  /* 0x00005d0031317a11 */ /* 0x000fca00010f0c58 */
[----:B------:R1:W2:Y:S01]  /*2d40*/  LDG.E.CONSTANT R48, [R48.64] ;  /* 0x0000000a30307981 */ /* 0x0002a2000c1e9900 */
[----:B------:R-:W-:-:S04]  /*2d50*/  IADD3 R51, P0, R12, R46, RZ ;  /* 0x0000002e0c337210 */ /* 0x000fc80007f1e0ff */
[----:B------:R-:W-:Y:S01]  /*2d60*/  LEA R50, P1, R51, c[0x0][0x170], 0x1 ;  /* 0x00005c0033327a11 */ /* 0x000fe200078208ff */
[----:B------:R-:W-:-:S05]  /*2d70*/  IMAD.X R88, R52, 0x1, R47, P0 ;  /* 0x0000000134587824 */ /* 0x000fca00000e062f */
[----:B------:R-:W-:-:S05]  /*2d80*/  LEA.HI.X R51, R51, c[0x0][0x174], R88, 0x1, P1 ;  /* 0x00005d0033337a11 */ /* 0x000fca00008f0c58 */
[----:B------:R-:W3:Y:S01]  /*2d90*/  LDG.E.CONSTANT R50, [R50.64] ;  /* 0x0000000a32327981 */ /* 0x000ee2000c1e9900 */
[--C-:B0-----:R-:W-:Y:S02]  /*2da0*/  PRMT R89, RZ, 0x5410, R90.reuse ;  /* 0x00005410ff597816 */ /* 0x101fe4000000005a */
[----:B-1----:R-:W-:Y:S02]  /*2db0*/  PRMT R49, RZ, 0x7610, R90 ;  /* 0x00007610ff317816 */ /* 0x002fe4000000005a */
[--C-:B--2---:R-:W-:Y:S02]  /*2dc0*/  PRMT R88, RZ, 0x5410, R48.reuse ;  /* 0x00005410ff587816 */ /* 0x104fe40000000030 */
[----:B------:R-:W-:-:S03]  /*2dd0*/  PRMT R48, RZ, 0x7610, R48 ;  /* 0x00007610ff307816 */ /* 0x000fc60000000030 */
[----:B------:R-:W-:Y:S02]  /*2de0*/  FMUL.FTZ R89, R89, R88 ;  /* 0x0000005859597220 */ /* 0x000fe40000410000 */
[----:B------:R-:W0:Y:S01]  /*2df0*/  LDS R88, [R28] ;  /* 0x000000001c587984 */ /* 0x000e220000000800 */
[----:B------:R-:W-:Y:S01]  /*2e00*/  FMUL.FTZ R90, R49, R48 ;  /* 0x00000030315a7220 */ /* 0x000fe20000410000 */
[--C-:B---3--:R-:W-:Y:S02]  /*2e10*/  PRMT R49, RZ, 0x7610, R50.reuse ;  /* 0x00007610ff317816 */ /* 0x108fe40000000032 */
[----:B------:R-:W-:Y:S02]  /*2e20*/  PRMT R51, RZ, 0x5410, R50 ;  /* 0x00005410ff337816 */ /* 0x000fe40000000032 */
[--C-:B0-----:R-:W-:Y:S02]  /*2e30*/  PRMT R48, RZ, 0x5410, R88.reuse ;  /* 0x00005410ff307816 */ /* 0x101fe40000000058 */
[----:B------:R-:W-:-:S03]  /*2e40*/  PRMT R88, RZ, 0x7610, R88 ;  /* 0x00007610ff587816 */ /* 0x000fc60000000058 */
[----:B------:R-:W-:Y:S02]  /*2e50*/  FFMA.FTZ R51, R48, R51, R89 ;  /* 0x0000003330337223 */ /* 0x000fe40000010059 */
[----:B------:R-:W-:Y:S01]  /*2e60*/  FFMA.FTZ R50, R88, R49, R90 ;  /* 0x0000003158327223 */ /* 0x000fe2000001005a */
[----:B------:R-:W-:Y:S01]  /*2e70*/  IADD3 R49, P0, P1, R14, R46, R31 ;  /* 0x0000002e0e317210 */ /* 0x000fe2000791e01f */
[----:B------:R-:W0:Y:S03]  /*2e80*/  LDS R89, [R28+0x8] ;  /* 0x000008001c597984 */ /* 0x000e260000000800 */
[----:B------:R-:W-:Y:S02]  /*2e90*/  LEA R48, P2, R49, c[0x0][0x170], 0x1 ;  /* 0x00005c0031307a11 */ /* 0x000fe400078408ff */
[----:B------:R-:W-:-:S04]  /*2ea0*/  IADD3.X R88, R67, R47, R54, P0, P1 ;  /* 0x0000002f43587210 */ /* 0x000fc800007e2436 */
[----:B------:R-:W-:-:S06]  /*2eb0*/  LEA.HI.X R49, R49, c[0x0][0x174], R88, 0x1, P2 ;  /* 0x00005d0031317a11 */ /* 0x000fcc00010f0c58 */
[----:B------:R-:W2:Y:S01]  /*2ec0*/  LDG.E.CONSTANT R49, [R48.64] ;  /* 0x0000000a30317981 */ /* 0x000ea2000c1e9900 */
[--C-:B0-----:R-:W-:Y:S02]  /*2ed0*/  PRMT R88, RZ, 0x5410, R89.reuse ;  /* 0x00005410ff587816 */ /* 0x101fe40000000059 */
[----:B------:R-:W-:Y:S02]  /*2ee0*/  PRMT R89, RZ, 0x7610, R89 ;  /* 0x00007610ff597816 */ /* 0x000fe40000000059 */
[----:B--2---:R-:W-:-:S05]  /*2ef0*/  PRMT R48, RZ, 0x5410, R49 ;  /* 0x00005410ff307816 */ /* 0x004fca0000000031 */
[----:B------:R-:W-:Y:S01]  /*2f00*/  FFMA.FTZ R88, R88, R48, R51 ;  /* 0x0000003058587223 */ /* 0x000fe20000010033 */
[----:B------:R-:W-:Y:S02]  /*2f10*/  PRMT R48, RZ, 0x7610, R49 ;  /* 0x00007610ff307816 */ /* 0x000fe40000000031 */
[----:B------:R-:W-:-:S03]  /*2f20*/  IADD3 R51, P0, P1, R15, R46, R32 ;  /* 0x0000002e0f337210 */ /* 0x000fc6000791e020 */
[----:B------:R-:W-:Y:S01]  /*2f30*/  FFMA.FTZ R89, R89, R48, R50 ;  /* 0x0000003059597223 */ /* 0x000fe20000010032 */
[----:B------:R-:W-:Y:S02]  /*2f40*/  LEA R50, P2, R51, c[0x0][0x170], 0x1 ;  /* 0x00005c0033327a11 */ /* 0x000fe400078408ff */
[----:B------:R-:W-:-:S04]  /*2f50*/  IADD3.X R90, R70, R47, R55, P0, P1 ;  /* 0x0000002f465a7210 */ /* 0x000fc800007e2437 */
[----:B------:R-:W-:Y:S02]  /*2f60*/  LEA.HI.X R51, R51, c[0x0][0x174], R90, 0x1, P2 ;  /* 0x00005d0033337a11 */ /* 0x000fe400010f0c5a */
[----:B------:R-:W0:Y:S04]  /*2f70*/  LDS R90, [R28+0xc] ;  /* 0x00000c001c5a7984 */ /* 0x000e280000000800 */
[----:B------:R1:W2:Y:S04]  /*2f80*/  LDG.E.CONSTANT R50, [R50.64] ;  /* 0x0000000a32327981 */ /* 0x0002a8000c1e9900 */
[----:B-1----:R-:W1:Y:S01]  /*2f90*/  LDS R51, [R28+0x10] ;  /* 0x000010001c337984 */ /* 0x002e620000000800 */
[----:B0-----:R-:W-:-:S02]  /*2fa0*/  PRMT R49, RZ, 0x5410, R90 ;  /* 0x00005410ff317816 */ /* 0x001fc4000000005a */
        /* <DEDUP_REMOVED lines=9> */
[----:B------:R1:W2:Y:S02]  /*3040*/  LDG.E.CONSTANT R50, [R48.64] ;  /* 0x0000000a30327981 */ /* 0x0002a4000c1e9900 */
[----:B-1----:R-:W-:Y:S02]  /*3050*/  PRMT R49, RZ, 0x5410, R51 ;  /* 0x00005410ff317816 */ /* 0x002fe40000000033 */
[----:B--2---:R-:W-:-:S05]  /*3060*/  PRMT R48, RZ, 0x5410, R50 ;  /* 0x00005410ff307816 */ /* 0x004fca0000000032 */
[----:B------:R-:W-:Y:S01]  /*3070*/  FFMA.FTZ R88, R49, R48, R88 ;  /* 0x0000003031587223 */ /* 0x000fe20000010058 */
[----:B------:R-:W-:Y:S02]  /*3080*/  PRMT R48, RZ, 0x7610, R51 ;  /* 0x00007610ff307816 */ /* 0x000fe40000000033 */
[----:B------:R-:W-:Y:S02]  /*3090*/  IADD3 R51, P0, P1, R17, R46, R34 ;  /* 0x0000002e11337210 */ /* 0x000fe4000791e022 */
[----:B------:R-:W-:Y:S02]  /*30a0*/  PRMT R49, RZ, 0x7610, R50 ;  /* 0x00007610ff317816 */ /* 0x000fe40000000032 */
[----:B------:R-:W-:Y:S02]  /*30b0*/  LEA R50, P2, R51, c[0x0][0x170], 0x1 ;  /* 0x00005c0033327a11 */ /* 0x000fe400078408ff */
[----:B------:R-:W-:Y:S01]  /*30c0*/  IADD3.X R90, R72, R47, R57, P0, P1 ;  /* 0x0000002f485a7210 */ /* 0x000fe200007e2439 */
[----:B------:R-:W-:-:S03]  /*30d0*/  FFMA.FTZ R89, R48, R49, R89 ;  /* 0x0000003130597223 */ /* 0x000fc60000010059 */
        /* <DEDUP_REMOVED lines=85> */
[----:B------:R-:W-:-:S05]  /*3630*/  LEA.HI.X R49, R49, c[0x0][0x174], R92, 0x1, P2 ;  /* 0x00005d0031317a11 */ /* 0x000fca00010f0c5c */
[----:B------:R0:W2:Y:S01]  /*3640*/  LDG.E.CONSTANT R50, [R48.64] ;  /* 0x0000000a30327981 */ /* 0x0000a2000c1e9900 */
[--C-:B-1----:R-:W-:Y:S02]  /*3650*/  PRMT R89, RZ, 0x5410, R51.reuse ;  /* 0x00005410ff597816 */ /* 0x102fe40000000033 */
[----:B0-----:R-:W-:Y:S02]  /*3660*/  PRMT R49, RZ, 0x7610, R51 ;  /* 0x00007610ff317816 */ /* 0x001fe40000000033 */
[----:B------:R-:W-:Y:S02]  /*3670*/  IADD3 R51, P0, P1, R25, R46, R42 ;  /* 0x0000002e19337210 */ /* 0x000fe4000791e02a */
[----:B--2---:R-:W-:-:S05]  /*3680*/  PRMT R48, RZ, 0x5410, R50 ;  /* 0x00005410ff307816 */ /* 0x004fca0000000032 */
[----:B------:R-:W-:Y:S01]  /*3690*/  FFMA.FTZ R89, R89, R48, R88 ;  /* 0x0000003059597223 */ /* 0x000fe20000010058 */
[----:B------:R-:W-:Y:S01]  /*36a0*/  PRMT R88, RZ, 0x7610, R50 ;  /* 0x00007610ff587816 */ /* 0x000fe20000000032 */
[----:B------:R-:W0:Y:S01]  /*36b0*/  LDS R48, [R28+0x34] ;  /* 0x000034001c307984 */ /* 0x000e220000000800 */
[----:B------:R-:W-:-:S03]  /*36c0*/  LEA R50, P2, R51, c[0x0][0x170], 0x1 ;  /* 0x00005c0033327a11 */ /* 0x000fc600078408ff */
[----:B------:R-:W-:Y:S01]  /*36d0*/  FFMA.FTZ R88, R49, R88, R90 ;  /* 0x0000005831587223 */ /* 0x000fe2000001005a */
[----:B------:R-:W-:-:S04]  /*36e0*/  IADD3.X R90, R80, R47, R65, P0, P1 ;  /* 0x0000002f505a7210 */ /* 0x000fc800007e2441 */
[----:B------:R-:W-:-:S05]  /*36f0*/  LEA.HI.X R51, R51, c[0x0][0x174], R90, 0x1, P2 ;  /* 0x00005d0033337a11 */ /* 0x000fca00010f0c5a */
[----:B------:R-:W2:Y:S01]  /*3700*/  LDG.E.CONSTANT R50, [R50.64] ;  /* 0x0000000a32327981 */ /* 0x000ea2000c1e9900 */
[----:B------:R-:W-:-:S04]  /*3710*/  IADD3 R90, P0, P1, R26, R46, R43 ;  /* 0x0000002e1a5a7210 */ /* 0x000fc8000791e02b */
[----:B------:R-:W-:Y:S02]  /*3720*/  IADD3.X R47, R79, R47, R66, P0, P1 ;  /* 0x0000002f4f2f7210 */ /* 0x000fe400007e2442 */
[----:B0-----:R-:W-:Y:S02]  /*3730*/  PRMT R46, RZ, 0x5410, R48 ;  /* 0x00005410ff2e7816 */ /* 0x001fe40000000030 */
[----:B--2---:R-:W-:-:S05]  /*3740*/  PRMT R49, RZ, 0x5410, R50 ;  /* 0x00005410ff317816 */ /* 0x004fca0000000032 */
[----:B------:R-:W-:Y:S01]  /*3750*/  FFMA.FTZ R89, R46, R49, R89 ;  /* 0x000000312e597223 */ /* 0x000fe20000010059 */
[C---:B------:R-:W-:Y:S01]  /*3760*/  LEA R46, P0, R90.reuse, c[0x0][0x170], 0x1 ;  /* 0x00005c005a2e7a11 */ /* 0x040fe200078008ff */
[----:B------:R-:W0:Y:S03]  /*3770*/  LDS R49, [R28+0x38] ;  /* 0x000038001c317984 */ /* 0x000e260000000800 */
[----:B------:R-:W-:-:S05]  /*3780*/  LEA.HI.X R47, R90, c[0x0][0x174], R47, 0x1, P0 ;  /* 0x00005d005a2f7a11 */ /* 0x000fca00000f0c2f */
[----:B------:R1:W2:Y:S01]  /*3790*/  LDG.E.CONSTANT R46, [R46.64] ;  /* 0x0000000a2e2e7981 */ /* 0x0002a2000c1e9900 */
[----:B------:R-:W-:Y:S02]  /*37a0*/  PRMT R50, RZ, 0x7610, R50 ;  /* 0x00007610ff327816 */ /* 0x000fe40000000032 */
[----:B------:R-:W-:Y:S02]  /*37b0*/  ISETP.NE.AND P0, PT, R7, RZ, PT ;  /* 0x000000ff0700720c */ /* 0x000fe40003f05270 */
[----:B-1----:R-:W-:-:S05]  /*37c0*/  PRMT R47, RZ, 0x7610, R48 ;  /* 0x00007610ff2f7816 */ /* 0x002fca0000000030 */
[----:B------:R-:W-:Y:S01]  /*37d0*/  FFMA.FTZ R50, R47, R50, R88 ;  /* 0x000000322f327223 */ /* 0x000fe20000010058 */
[----:B0-----:R-:W-:Y:S02]  /*37e0*/  PRMT R48, RZ, 0x5410, R49 ;  /* 0x00005410ff307816 */ /* 0x001fe40000000031 */
[--C-:B--2---:R-:W-:Y:S02]  /*37f0*/  PRMT R47, RZ, 0x5410, R46.reuse ;  /* 0x00005410ff2f7816 */ /* 0x104fe4000000002e */
[----:B------:R-:W-:-:S03]  /*3800*/  PRMT R46, RZ, 0x7610, R46 ;  /* 0x00007610ff2e7816 */ /* 0x000fc6000000002e */
[----:B------:R-:W-:Y:S01]  /*3810*/  FFMA.FTZ R48, R48, R47, R89 ;  /* 0x0000002f30307223 */ /* 0x000fe20000010059 */
[----:B------:R-:W-:-:S05]  /*3820*/  PRMT R47, RZ, 0x7610, R49 ;  /* 0x00007610ff2f7816 */ /* 0x000fca0000000031 */
[----:B------:R-:W-:-:S04]  /*3830*/  FFMA.FTZ R49, R47, R46, R50 ;  /* 0x0000002e2f317223 */ /* 0x000fc80000010032 */
[----:B------:R-:W-:Y:S01]  /*3840*/  FADD.FTZ R51, R48, R49 ;  /* 0x0000003130337221 */ /* 0x000fe20000010000 */
[----:B------:R-:W-:Y:S05]  /*3850*/  BRA.DIV ~URZ, `(.L_x_16334) ;  /* 0x000038727f007947 */ /* 0x000fea000b800000 */
[----:B------:R0:W1:Y:S02]  /*3860*/  SHFL.BFLY PT, R48, R51, 0x2, 0x1f ;  /* 0x0c401f0033307f89 */ /* 0x00006400000e0000 */
.L_x_16383:
[----:B01----:R-:W-:Y:S01]  /*3870*/  FADD.FTZ R51, R51, R48 ;  /* 0x0000003033337221 */ /* 0x003fe20000010000 */
[----:B------:R-:W-:Y:S05]  /*3880*/  BRA.DIV ~URZ, `(.L_x_16335) ;  /* 0x000038a27f007947 */ /* 0x000fea000b800000 */
[----:B------:R0:W1:Y:S02]  /*3890*/  SHFL.BFLY PT, R48, R51, 0x1, 0x1f ;  /* 0x0c201f0033307f89 */ /* 0x00006400000e0000 */
.L_x_16384:
        /* <DEDUP_REMOVED lines=11> */
.L_x_16333:
[----:B------:R-:W-:-:S13]  /*3950*/  ISETP.NE.AND P0, PT, R7, RZ, PT ;  /* 0x000000ff0700720c */ /* 0x000fda0003f05270 */
[----:B------:R-:W-:-:S05]  /*3960*/  @!P0 IMAD.MOV.U32 R47, RZ, RZ, -0x800001 ;  /* 0xff7fffffff2f8424 */ /* 0x000fca00078e00ff */
[----:B------:R0:W-:Y:S02]  /*3970*/  @!P0 STS [R84], R47 ;  /* 0x0000002f54008388 */ /* 0x0001e40000000800 */
.L_x_16336:
[----:B------:R-:W-:Y:S05]  /*3980*/  BSYNC B1 ;  /* 0x0000000000017941 */ /* 0x000fea0003800000 */
.L_x_16332:
        /* <DEDUP_REMOVED lines=10> */
.L_x_16323:
[----:B------:R-:W-:Y:S05]  /*3a30*/  BSYNC B0 ;  /* 0x0000000000007941 */ /* 0x000fea0003800000 */
.L_x_16322:
[----:B------:R-:W-:Y:S05]  /*3a40*/  BRA.DIV ~URZ, `(.L_x_16338) ;  /* 0x000037427f007947 */ /* 0x000fea000b800000 */
[----:B------:R0:W1:Y:S02]  /*3a50*/  SHFL.BFLY PT, R48, R10, 0x10, 0x1f ;  /* 0x0e001f000a307f89 */ /* 0x00006400000e0000 */
.L_x_16385:
[----:B-1----:R-:W-:Y:S01]  /*3a60*/  FMNMX.FTZ R51, R48, R10, !PT ;  /* 0x0000000a30337209 */ /* 0x002fe20007810000 */
[----:B------:R-:W-:Y:S05]  /*3a70*/  BRA.DIV ~URZ, `(.L_x_16339) ;  /* 0x000037827f007947 */ /* 0x000fea000b800000 */
[----:B------:R-:W1:Y:S02]  /*3a80*/  SHFL.BFLY PT, R0, R51, 0x8, 0x1f ;  /* 0x0d001f0033007f89 */ /* 0x000e6400000e0000 */
[----:B-1----:R-:W-:-:S05]  /*3a90*/  FMNMX.FTZ R0, R51, R0, !PT ;  /* 0x0000000033007209 */ /* 0x002fca0007810000 */
[----:B------:R1:W2:Y:S02]  /*3aa0*/  SHFL.BFLY PT, R48, R0, 0x4, 0x1f ;  /* 0x0c801f0000307f89 */ /* 0x0002a400000e0000 */
.L_x_16386:
[----:B------:R-:W-:Y:S01]  /*3ab0*/  ISETP.NE.AND P0, PT, R6, RZ, PT ;  /* 0x000000ff0600720c */ /* 0x000fe20003f05270 */
[----:B------:R-:W-:-:S12]  /*3ac0*/  WARPSYNC 0xffffffff ;  /* 0xffffffff00007948 */ /* 0x000fd80003800000 */
[----:B--2---:R-:W-:-:S05]  /*3ad0*/  @!P0 FMNMX.FTZ R48, R48, R0, !PT ;  /* 0x0000000030308209 */ /* 0x004fca0007810000 */
[----:B------:R2:W-:Y:S02]  /*3ae0*/  @!P0 STS [R5.X4+0xf0], R48 ;  /* 0x0000f03005008388 */ /* 0x0005e40000004800 */
[----:B------:R-:W-:Y:S01]  /*3af0*/  BAR.SYNC.DEFER_BLOCKING 0x0 ;  /* 0x0000000000007b1d */ /* 0x000fe20000010000 */
[----:B------:R-:W-:Y:S01]  /*3b00*/  ISETP.GT.AND P0, PT, R6, 0x3, PT ;  /* 0x000000030600780c */ /* 0x000fe20003f04270 */
[----:B------:R-:W-:Y:S02]  /*3b10*/  IMAD.MOV.U32 R7, RZ, RZ, -0x800001 ;  /* 0xff7fffffff077424 */ /* 0x000fe400078e00ff */
[----:B0-----:R-:W-:Y:S02]  /*3b20*/  IMAD.MOV.U32 R10, RZ, RZ, RZ ;  /* 0x000000ffff0a7224 */ /* 0x001fe400078e00ff */
[----:B------:R-:W-:Y:S08]  /*3b30*/  BSSY B0, `(.L_x_16340) ;  /* 0x00000e7000007945 */ /* 0x000ff00003800000 */
[----:B------:R-:W0:Y:S04]  /*3b40*/  @!P0 LDS R7, [R6.X4+0xf0] ;  /* 0x0000f00006078984 */ /* 0x000e280000004800 */
[----:B01----:R-:W0:Y:S02]  /*3b50*/  SHFL.BFLY PT, R0, R7, 0x2, 0x1f ;  /* 0x0c401f0007007f89 */ /* 0x003e2400000e0000 */
[----:B0-----:R-:W-:-:S02]  /*3b60*/  FMNMX.FTZ R12, R0, R7, !PT ;  /* 0x00000007000c7209 */ /* 0x001fc40007810000 */
[----:B------:R-:W-:-:S03]  /*3b70*/  IADD3 R0, R2, 0x7, RZ ;  /* 0x0000000702007810 */ /* 0x000fc60007ffe0ff */
[----:B--2---:R-:W0:Y:S01]  /*3b80*/  SHFL.BFLY PT, R5, R12, 0x1, 0x1f ;  /* 0x0c201f000c057f89 */ /* 0x004e2200000e0000 */
        /* <DEDUP_REMOVED lines=20> */
.L_x_16344:
        /* <DEDUP_REMOVED lines=11> */
.L_x_16343:
[----:B------:R-:W-:Y:S05]  /*3d80*/  BSYNC B1 ;  /* 0x0000000000017941 */ /* 0x000fea0003800000 */
.L_x_16342:
        /* <DEDUP_REMOVED lines=10> */
.L_x_16347:
        /* <DEDUP_REMOVED lines=100> */
.L_x_16346:
[----:B------:R-:W-:Y:S05]  /*4470*/  BSYNC B1 ;  /* 0x0000000000017941 */ /* 0x000fea0003800000 */
.L_x_16345:
        /* <DEDUP_REMOVED lines=55> */
.L_x_16349:
[----:B------:R-:W-:Y:S05]  /*47f0*/  BSYNC B1 ;  /* 0x0000000000017941 */ /* 0x000fea0003800000 */
.L_x_16348:
        /* <DEDUP_REMOVED lines=26> */
.L_x_16341:
[----:B------:R-:W-:Y:S05]  /*49a0*/  BSYNC B0 ;  /* 0x0000000000007941 */ /* 0x000fea0003800000 */
.L_x_16340:
        /* <DEDUP_REMOVED lines=37> */
.L_x_16354:
        /* <DEDUP_REMOVED lines=8> */
.L_x_16353:
[----:B01----:R-:W-:Y:S05]  /*4c80*/  BSYNC B1 ;  /* 0x0000000000017941 */ /* 0x003fea0003800000 */
.L_x_16352:
        /* <DEDUP_REMOVED lines=10> */
.L_x_16357:
        /* <DEDUP_REMOVED lines=52> */
.L_x_16356:
[----:B------:R-:W-:Y:S05]  /*5070*/  BSYNC B1 ;  /* 0x0000000000017941 */ /* 0x000fea0003800000 */
.L_x_16355:
        /* <DEDUP_REMOVED lines=31> */
.L_x_16359:
[----:B------:R-:W-:Y:S05]  /*5270*/  BSYNC B1 ;  /* 0x0000000000017941 */ /* 0x000fea0003800000 */
.L_x_16358:
        /* <DEDUP_REMOVED lines=14> */
.L_x_16351:
[----:B------:R-:W-:Y:S05]  /*5360*/  BSYNC B0 ;  /* 0x0000000000007941 */ /* 0x000fea0003800000 */
.L_x_16350:
        /* <DEDUP_REMOVED lines=13> */
[----:B------:R-:W-:Y:S01]  /*5440*/  IMAD R4, R4, c[0x0][0x1b0], RZ ;  /* 0x00006c0004047a24 */ /* 0x000fe200078e02ff */
[----:B------:R-:W-:Y:S01]  /*5450*/  LEA R32, R7, 0x110, 0x5 ;  /* 0x0000011007207811 */ /* 0x000fe200078e28ff */
[----:B------:R-:W1:Y:S01]  /*5460*/  I2F.RP R15, R23 ;  /* 0x00000017000f7306 */ /* 0x000e620000209400 */
[----:B------:R-:W-:Y:S01]  /*5470*/  IMAD.MOV.U32 R30, RZ, RZ, c[0x0][0x1ac] ;  /* 0x00006b00ff1e7624 */ /* 0x000fe200078e00ff */
[----:B------:R-:W-:Y:S01]  /*5480*/  IADD3 R9, R9, -c[0x0][0x1cc], RZ ;  /* 0x8000730009097a10 */ /* 0x000fe20007ffe0ff */
[----:B------:R-:W-:Y:S01]  /*5490*/  IMAD.SHL.U32 R29, R6, 0x8, RZ ;  /* 0x00000008061d7824 */ /* 0x000fe200078e00ff */
[----:B------:R-:W-:Y:S01]  /*54a0*/  IADD3 R28, -R8, 0x1, RZ ;  /* 0x00000001081c7810 */ /* 0x000fe20007ffe1ff */
[----:B------:R-:W-:Y:S01]  /*54b0*/  IMAD.SHL.U32 R31, R7, 0x8, RZ ;  /* 0x00000008071f7824 */ /* 0x000fe200078e00ff */
[----:B------:R-:W-:Y:S01]  /*54c0*/  SHF.R.S32.HI R30, RZ, 0x1f, R30 ;  /* 0x0000001fff1e7819 */ /* 0x000fe2000001141e */
[----:B------:R-:W-:Y:S01]  /*54d0*/  IMAD.MOV.U32 R26, RZ, RZ, RZ ;  /* 0x000000ffff1a7224 */ /* 0x000fe200078e00ff */
[----:B------:R-:W-:Y:S01]  /*54e0*/  IADD3 R32, R32, 0x10, RZ ;  /* 0x0000001020207810 */ /* 0x000fe20007ffe0ff */
[----:B------:R-:W-:Y:S01]  /*54f0*/  IMAD.MOV.U32 R33, RZ, RZ, R7 ;  /* 0x000000ffff217224 */ /* 0x000fe200078e0007 */
[----:B------:R-:W-:-:S02]  /*5500*/  IADD3 R35, R29, 0x100, RZ ;  /* 0x000001001d237810 */ /* 0x000fc40007ffe0ff */
[C---:B------:R-:W-:Y:S02]  /*5510*/  IADD3 R37, R29.reuse, 0x200, RZ ;  /* 0x000002001d257810 */ /* 0x040fe40007ffe0ff */
[----:B------:R-:W-:Y:S01]  /*5520*/  IADD3 R39, R29, 0x300, RZ ;  /* 0x000003001d277810 */ /* 0x000fe20007ffe0ff */
[----:B-1----:R-:W1:Y:S01]  /*5530*/  MUFU.RCP R15, R15 ;  /* 0x0000000f000f7308 */ /* 0x002e620000001000 */
[----:B0-----:R-:W-:Y:S01]  /*5540*/  IMAD R12, R5, c[0x0][0x198], RZ ;  /* 0x00006600050c7a24 */ /* 0x001fe200078e02ff */
[----:B------:R-:W-:-:S04]  /*5550*/  SHF.R.S32.HI R5, RZ, 0x1f, R7 ;  /* 0x0000001fff057819 */ /* 0x000fc80000011407 */
[----:B------:R-:W-:-:S04]  /*5560*/  IADD3 R14, P0, R7, R12, RZ ;  /* 0x0000000c070e7210 */ /* 0x000fc80007f1e0ff */
[----:B------:R-:W-:Y:S01]  /*5570*/  LEA.HI.X.SX32 R5, R12, R5, 0x1, P0 ;  /* 0x000000050c057211 */ /* 0x000fe200000f0eff */
[----:B------:R-:W-:Y:S01]  /*5580*/  IMAD.MOV.U32 R12, RZ, RZ, RZ ;  /* 0x000000ffff0c7224 */ /* 0x000fe200078e00ff */
[----:B-1----:R-:W-:Y:S02]  /*5590*/  IADD3 R13, R15, 0xffffffe, RZ ;  /* 0x0ffffffe0f0d7810 */ /* 0x002fe40007ffe0ff */
[----:B------:R-:W-:-:S04]  /*55a0*/  LEA R24, P0, R14, c[0x0][0x188], 0x2 ;  /* 0x000062000e187a11 */ /* 0x000fc800078010ff */
[----:B------:R-:W0:Y:S01]  /*55b0*/  F2I.FTZ.U32.TRUNC.NTZ R13, R13 ;  /* 0x0000000d000d7305 */ /* 0x000e22000021f000 */
[----:B------:R-:W-:Y:S02]  /*55c0*/  LEA.HI.X R25, R14, c[0x0][0x18c], R5, 0x2, P0 ;  /* 0x000063000e197a11 */ /* 0x000fe400000f1405 */
[----:B------:R-:W-:Y:S01]  /*55d0*/  SHF.R.S32.HI R5, RZ, 0x1f, R4 ;  /* 0x0000001fff057819 */ /* 0x000fe20000011404 */
[----:B0-----:R-:W-:-:S04]  /*55e0*/  IMAD.MOV R16, RZ, RZ, -R13 ;  /* 0x000000ffff107224 */ /* 0x001fc800078e0a0d */
[----:B------:R-:W-:-:S04]  /*55f0*/  IMAD R27, R16, R23, RZ ;  /* 0x00000017101b7224 */ /* 0x000fc800078e02ff */
[----:B------:R-:W-:-:S04]  /*5600*/  IMAD.HI.U32 R27, R13, R27, R12 ;  /* 0x0000001b0d1b7227 */ /* 0x000fc800078e000c */
.L_x_16372:
[----:B------:R-:W-:Y:S01]  /*5610*/  IABS R14, R31 ;  /* 0x0000001f000e7213 */ /* 0x000fe20000000000 */
[----:B------:R-:W-:Y:S01]  /*5620*/  IMAD.IADD R54, R28, 0x1, R33 ;  /* 0x000000011c367824 */ /* 0x000fe200078e0221 */
[----:B------:R-:W-:Y:S01]  /*5630*/  IABS R17, c[0x0][0x1d0] ;  /* 0x0000740000117a13 */ /* 0x000fe20000000000 */
[----:B------:R-:W-:Y:S01]  /*5640*/  BSSY B0, `(.L_x_16362) ;  /* 0x0000130000007945 */ /* 0x000fe20003800000 */
[----:B------:R-:W-:Y:S01]  /*5650*/  IABS R15, c[0x0][0x1d4] ;  /* 0x00007500000f7a13 */ /* 0x000fe20000000000 */
[----:B------:R-:W-:Y:S01]  /*5660*/  IMAD.HI.U32 R12, R27, R14, RZ ;  /* 0x0000000e1b0c7227 */ /* 0x000fe200078e00ff */
[----:B0-----:R-:W0:Y:S01]  /*5670*/  I2F.RP R18, R17 ;  /* 0x0000001100127306 */ /* 0x001e220000209400 */
        /* <DEDUP_REMOVED lines=48> */
[-C--:B------:R-:W-:Y:S02]  /*5980*/  LEA.HI.X.SX32 R16, R35, R36.reuse, 0x1, P1 ;  /* 0x0000002423107211 */ /* 0x080fe400008f0eff */
[C---:B------:R-:W-:Y:S02]  /*5990*/  LEA R48, P1, R14.reuse, c[0x0][0x178], 0x1 ;  /* 0x00005e000e307a11 */ /* 0x040fe400078208ff */
[----:B------:R-:W-:Y:S02]  /*59a0*/  LEA.HI.X.SX32 R15, R37, R36, 0x1, P3 ;  /* 0x00000024250f7211 */ /* 0x000fe400018f0eff */
[----:B------:R-:W-:Y:S02]  /*59b0*/  LEA.HI.X R13, R13, c[0x0][0x17c], R16, 0x1, P2 ;  /* 0x00005f000d0d7a11 */ /* 0x000fe400010f0c10 */
[----:B------:R-:W-:Y:S01]  /*59c0*/  LEA.HI.X R49, R14, c[0x0][0x17c], R15, 0x1, P1 ;  /* 0x00005f000e317a11 */ /* 0x000fe200008f0c0f */
[----:B------:R-:W0:Y:S01]  /*59d0*/  LDS.128 R16, [R32+-0x10] ;  /* 0xfffff00020107984 */ /* 0x000e220000000c00 */
[----:B------:R-:W-:-:S03]  /*59e0*/  IADD3 R14, P1, R29, R20, RZ ;  /* 0x000000141d0e7210 */ /* 0x000fc60007f3e0ff */
[----:B------:R1:W5:Y:S01]  /*59f0*/  LDG.E.CONSTANT R43, [R12.64] ;  /* 0x0000000a0c2b7981 */ /* 0x000362000c1e9900 */
[C---:B------:R-:W-:Y:S02]  /*5a00*/  LEA R46, P2, R14.reuse, c[0x0][0x178], 0x1 ;  /* 0x00005e000e2e7a11 */ /* 0x040fe400078408ff */
[----:B------:R-:W-:Y:S01]  /*5a10*/  LEA.HI.X.SX32 R15, R29, R36, 0x1, P1 ;  /* 0x000000241d0f7211 */ /* 0x000fe200008f0eff */
[----:B------:R1:W5:Y:S03]  /*5a20*/  LDG.E.CONSTANT R45, [R12.64+0x4] ;  /* 0x0000040a0c2d7981 */ /* 0x000366000c1e9900 */
[----:B------:R-:W-:Y:S01]  /*5a30*/  LEA.HI.X R47, R14, c[0x0][0x17c], R15, 0x1, P2 ;  /* 0x00005f000e2f7a11 */ /* 0x000fe200010f0c0f */
        /* <DEDUP_REMOVED lines=26> */
[----:B------:R-:W-:Y:S02]  /*5be0*/  ISETP.GE.AND P6, PT, R19, R2, PT ;  /* 0x000000021300720c */ /* 0x000fe40003fc6270 */
[----:B------:R-:W-:-:S02]  /*5bf0*/  IADD3 R47, R31, 0x4, RZ ;  /* 0x000000041f2f7810 */ /* 0x000fc40007ffe0ff */
[-C--:B------:R-:W-:Y:S02]  /*5c00*/  ISETP.GE.AND P5, PT, R17, R2.reuse, PT ;  /* 0x000000021100720c */ /* 0x080fe40003fa6270 */
        /* <DEDUP_REMOVED lines=17> */
.L_x_16365:
[----:B--2---:R-:W-:Y:S05]  /*5d20*/  BSYNC B2 ;  /* 0x0000000000027941 */ /* 0x004fea0003800000 */
.L_x_16364:
        /* <DEDUP_REMOVED lines=12> */
[----:B------:R-:W-:-:S04]  /*5df0*/  PRMT R53, RZ, 0x7610, R53 ;  /* 0x00007610ff357816 */ /* 0x000fc80000000035 */
[----:B------:R-:W-:Y:S01]  /*5e00*/  HFMA2.BF16_V2 R50, R13, R50, -RZ.H0_H0 ;  /* 0x000000320d327231 */ /* 0x000fe200003400ff */
[----:B------:R-:W-:-:S04]  /*5e10*/  FADD.FTZ R14, R14, R53 ;  /* 0x000000350e0e7221 */ /* 0x000fc80000010000 */
[----:B------:R-:W-:Y:S01]  /*5e20*/  PRMT R17, RZ, 0x5410, R50 ;  /* 0x00005410ff117816 */ /* 0x000fe20000000032 */
[----:B------:R-:W-:Y:S01]  /*5e30*/  FADD.FTZ R51, R51, R14 ;  /* 0x0000000e33337221 */ /* 0x000fe20000010000 */
[----:B------:R-:W-:Y:S02]  /*5e40*/  PRMT R50, RZ, 0x7610, R50 ;  /* 0x00007610ff327816 */ /* 0x000fe40000000032 */
[----:B------:R-:W-:-:S03]  /*5e50*/  PRMT R14, RZ, 0x5410, R52 ;  /* 0x00005410ff0e7816 */ /* 0x000fc60000000034 */
        /* <DEDUP_REMOVED lines=12> */
[----:B------:R-:W-:Y:S02]  /*5f20*/  SEL R45, R17, RZ, !P6 ;  /* 0x000000ff112d7207 */ /* 0x000fe40007000000 */
[----:B------:R-:W-:-:S02]  /*5f30*/  IADD3 R19, R31, 0x6, RZ ;  /* 0x000000061f137810 */ /* 0x000fc40007ffe0ff */
[-C--:B------:R-:W-:Y:S02]  /*5f40*/  ISETP.GE.AND P6, PT, R47, R2.reuse, PT ;  /* 0x000000022f00720c */ /* 0x080fe40003fc6270 */
[----:B------:R-:W-:Y:S02]  /*5f50*/  IADD3 R49, R31, 0x5, RZ ;  /* 0x000000051f317810 */ /* 0x000fe40007ffe0ff */
[-C--:B------:R-:W-:Y:S02]  /*5f60*/  ISETP.GE.AND P5, PT, R19, R2.reuse, PT ;  /* 0x000000021300720c */ /* 0x080fe40003fa6270 */
[----:B------:R-:W-:Y:S02]  /*5f70*/  IADD3 R19, R31, 0x1, RZ ;  /* 0x000000011f137810 */ /* 0x000fe40007ffe0ff */
[----:B------:R-:W-:Y:S02]  /*5f80*/  @P2 PRMT R43, RZ, 0x7610, R43 ;  /* 0x00007610ff2b2816 */ /* 0x000fe4000000002b */
        /* <DEDUP_REMOVED lines=13> */
.L_x_16367:
[----:B------:R-:W-:Y:S05]  /*6060*/  BSYNC B2 ;  /* 0x0000000000027941 */ /* 0x000fea0003800000 */
.L_x_16366:
        /* <DEDUP_REMOVED lines=24> */
[----:B------:R-:W-:Y:S02]  /*61f0*/  PRMT R18, R41, 0x7632, R18 ;  /* 0x0000763229127816 */ /* 0x000fe40000000012 */
[C---:B------:R-:W-:Y:S02]  /*6200*/  IADD3 R43, R31.reuse, 0x7, RZ ;  /* 0x000000071f2b7810 */ /* 0x040fe40007ffe0ff */
[----:B------:R-:W-:Y:S02]  /*6210*/  IADD3 R19, R31, 0x6, RZ ;  /* 0x000000061f137810 */ /* 0x000fe40007ffe0ff */
[----:B------:R-:W-:Y:S02]  /*6220*/  SEL R46, R41, RZ, !P5 ;  /* 0x000000ff292e7207 */ /* 0x000fe40006800000 */
[----:B------:R-:W-:Y:S02]  /*6230*/  SEL R41, R18, RZ, !P6 ;  /* 0x000000ff12297207 */ /* 0x000fe40007000000 */
[----:B------:R-:W-:-:S02]  /*6240*/  ISETP.GE.AND P6, PT, R43, R2, PT ;  /* 0x000000022b00720c */ /* 0x000fc40003fc6270 */
[-C--:B------:R-:W-:Y:S02]  /*6250*/  ISETP.GE.AND P5, PT, R19, R2.reuse, PT ;  /* 0x000000021300720c */ /* 0x080fe40003fa6270 */
[C---:B------:R-:W-:Y:S02]  /*6260*/  IADD3 R45, R31.reuse, 0x4, RZ ;  /* 0x000000041f2d7810 */ /* 0x040fe40007ffe0ff */
[C---:B------:R-:W-:Y:S02]  /*6270*/  IADD3 R19, R31.reuse, 0x1, RZ ;  /* 0x000000011f137810 */ /* 0x040fe40007ffe0ff */
[----:B------:R-:W-:Y:S02]  /*6280*/  IADD3 R47, R31, 0x5, RZ ;  /* 0x000000051f2f7810 */ /* 0x000fe40007ffe0ff */
[----:B------:R-:W-:Y:S02]  /*6290*/  @P2 PRMT R40, RZ, 0x7610, R40 ;  /* 0x00007610ff282816 */ /* 0x000fe40000000028 */
[----:B------:R-:W-:-:S02]  /*62a0*/  ISETP.GE.AND P3, PT, R45, R2, PT ;  /* 0x000000022d00720c */ /* 0x000fc40003f66270 */
        /* <DEDUP_REMOVED lines=13> */
.L_x_16369:
[----:B------:R-:W-:Y:S05]  /*6380*/  BSYNC B2 ;  /* 0x0000000000027941 */ /* 0x000fea0003800000 */
.L_x_16368:
        /* <DEDUP_REMOVED lines=9> */
[----:B------:R-:W-:Y:S02]  /*6420*/  PRMT R38, RZ, 0x7610, R38 ;  /* 0x00007610ff267816 */ /* 0x000fe40000000026 */
        /* <DEDUP_REMOVED lines=8> */
[----:B------:R-:W-:Y:S01]  /*64b0*/  ISETP.GT.AND P2, PT, R6, 0x17, PT ;  /* 0x000000170600780c */ /* 0x000fe20003f44270 */
[----:B------:R-:W-:-:S02]  /*64c0*/  FADD.FTZ R17, R17, R18 ;  /* 0x0000001211117221 */ /* 0x000fc40000010000 */
[----:B------:R-:W-:Y:S01]  /*64d0*/  FADD.FTZ R19, R19, R34 ;  /* 0x0000002213137221 */ /* 0x000fe20000010000 */
[----:B------:R-:W-:Y:S01]  /*64e0*/  PRMT R34, RZ, 0x5410, R44 ;  /* 0x00005410ff227816 */ /* 0x000fe2000000002c */
[----:B------:R-:W-:Y:S01]  /*64f0*/  FADD.FTZ R38, R38, R42 ;  /* 0x0000002a26267221 */ /* 0x000fe20000010000 */
[----:B------:R-:W-:Y:S01]  /*6500*/  PRMT R44, RZ, 0x7610, R44 ;  /* 0x00007610ff2c7816 */ /* 0x000fe2000000002c */
[----:B------:R-:W-:Y:S02]  /*6510*/  FADD.FTZ R10, R10, R17 ;  /* 0x000000110a0a7221 */ /* 0x000fe40000010000 */
        /* <DEDUP_REMOVED lines=45> */
.L_x_16371:
[----:B------:R-:W-:Y:S05]  /*67f0*/  BSYNC B2 ;  /* 0x0000000000027941 */ /* 0x000fea0003800000 */
.L_x_16370:
        /* <DEDUP_REMOVED lines=18> */
[----:B------:R-:W-:-:S04]  /*6920*/  FADD.FTZ R13, R13, R12 ;  /* 0x0000000c0d0d7221 */ /* 0x000fc80000010000 */
[----:B------:R-:W-:Y:S02]  /*6930*/  FADD.FTZ R26, R26, R13 ;  /* 0x0000000d1a1a7221 */ /* 0x000fe40000010000 */
.L_x_16363:
[----:B------:R-:W-:Y:S05]  /*6940*/  BSYNC B0 ;  /* 0x0000000000007941 */ /* 0x000fea0003800000 */
.L_x_16362:
[----:B------:R-:W-:Y:S02]  /*6950*/  IADD3 R24, P1, R24, 0x10, RZ ;  /* 0x0000001018187810 */ /* 0x000fe40007f3e0ff */
[----:B------:R-:W-:Y:S02]  /*6960*/  IADD3 R31, R31, 0x20, RZ ;  /* 0x000000201f1f7810 */ /* 0x000fe40007ffe0ff */
[----:B------:R-:W-:Y:S01]  /*6970*/  IADD3 R32, R32, 0x80, RZ ;  /* 0x0000008020207810 */ /* 0x000fe20007ffe0ff */
[----:B------:R-:W-:Y:S01]  /*6980*/  IMAD.X R25, RZ, RZ, R25, P1 ;  /* 0x000000ffff197224 */ /* 0x000fe200008e0619 */
[----:B------:R-:W-:Y:S01]  /*6990*/  @P0 CALL.REL.NOINC `(.L_x_16361) ;  /* 0x0000001000000944 */ /* 0x000fe20003c00000 */
[----:B------:R-:W-:Y:S05]  /*69a0*/  BRA `(.L_x_16372) ;  /* 0xffffec6000007947 */ /* 0x000fea000383ffff */
.L_x_16361:
[----:B------:R-:W-:Y:S05]  /*69b0*/  BSYNC B1 ;  /* 0x0000000000017941 */ /* 0x000fea0003800000 */
.L_x_16360:
[C---:B------:R-:W-:Y:S01]  /*69c0*/  LOP3.LUT R2, R3.reuse, 0xffffffc0, RZ, 0xc0, !PT ;  /* 0xffffffc003027812 */ /* 0x040fe200078ec0ff */
[----:B------:R-:W-:Y:S01]  /*69d0*/  BAR.SYNC.DEFER_BLOCKING 0x0 ;  /* 0x0000000000007b1d */ /* 0x000fe20000010000 */
[----:B------:R-:W-:Y:S01]  /*69e0*/  LOP3.LUT R4, R3, 0xffffffe0, RZ, 0xc0, !PT ;  /* 0xffffffe003047812 */ /* 0x000fe200078ec0ff */
[----:B------:R-:W-:Y:S01]  /*69f0*/  IMAD.MOV.U32 R12, RZ, RZ, R0 ;  /* 0x000000ffff0c7224 */ /* 0x000fe200078e0000 */
        /* <DEDUP_REMOVED lines=14> */
.L_x_16374:
[----:B------:R-:W-:Y:S05]  /*6ae0*/  BSYNC B0 ;  /* 0x0000000000007941 */ /* 0x000fea0003800000 */
.L_x_16373:
        /* <DEDUP_REMOVED lines=12> */
.L_x_16376:
[----:B------:R-:W-:Y:S05]  /*6bb0*/  BSYNC B0 ;  /* 0x0000000000007941 */ /* 0x000fea0003800000 */
.L_x_16375:
        /* <DEDUP_REMOVED lines=8> */
.L_x_16378:
[----:B------:R-:W-:Y:S05]  /*6c40*/  BSYNC B0 ;  /* 0x0000000000007941 */ /* 0x000fea0003800000 */
.L_x_16377:
        /* <DEDUP_REMOVED lines=12> */
.L_x_16380:
[----:B------:R-:W-:Y:S05]  /*6d10*/  BSYNC B0 ;  /* 0x0000000000007941 */ /* 0x000fea0003800000 */
.L_x_16379:
[----:B------:R-:W-:Y:S06]  /*6d20*/  BAR.SYNC.DEFER_BLOCKING 0x0 ;  /* 0x0000000000007b1d */ /* 0x000fec0000010000 */
[----:B------:R-:W-:Y:S05]  /*6d30*/  @P1 EXIT ;  /* 0x000000000000194d */ /* 0x000fea0003800000 */
[----:B------:R-:W3:Y:S01]  /*6d40*/  S2UR UR4, SR_CTAID.Y ;  /* 0x00000000000479c3 */ /* 0x000ee20000002600 */
[----:B------:R-:W-:Y:S01]  /*6d50*/  ULDC UR5, c[0x0][0xc] ;  /* 0x0000030000057ab9 */ /* 0x000fe20000000800 */
[C---:B------:R-:W-:Y:S01]  /*6d60*/  IADD3 R0, R6.reuse, 0x20, RZ ;  /* 0x0000002006007810 */ /* 0x040fe20007ffe0ff */
[----:B------:R-:W-:Y:S01]  /*6d70*/  ULDC UR8, c[0x0][0x14] ;  /* 0x0000050000087ab9 */ /* 0x000fe20000000800 */
[----:B------:R-:W-:-:S04]  /*6d80*/  IADD3 R3, R6, 0x40, RZ ;  /* 0x0000004006037810 */ /* 0x000fc80007ffe0ff */
[----:B------:R-:W4:Y:S08]  /*6d90*/  S2UR UR6, SR_CTAID.Z ;  /* 0x00000000000679c3 */ /* 0x000f300000002700 */
[----:B------:R-:W5:Y:S01]  /*6da0*/  S2UR UR7, SR_CTAID.X ;  /* 0x00000000000779c3 */ /* 0x000f620000002500 */
[----:B---3--:R-:W-:Y:S02]  /*6db0*/  UIMAD UR4, UR4, UR5, URZ ;  /* 0x00000005040472a4 */ /* 0x008fe4000f8e023f */
[----:B------:R-:W-:-:S04]  /*6dc0*/  UIMAD UR5, UR8, 0x78, URZ ;  /* 0x00000078080578a4 */ /* 0x000fc8000f8e023f */
[----:B------:R-:W-:Y:S02]  /*6dd0*/  UIMAD UR4, UR4, UR5, URZ ;  /* 0x00000005040472a4 */ /* 0x000fe4000f8e023f */
[----:B----4-:R-:W-:-:S04]  /*6de0*/  UIMAD UR6, UR6, 0x78, URZ ;  /* 0x00000078060678a4 */ /* 0x010fc8000f8e023f */
[----:B------:R-:W-:Y:S02]  /*6df0*/  USHF.R.S32.HI UR9, URZ, 0x1f, UR6 ;  /* 0x0000001f3f097899 */ /* 0x000fe40008011406 */
[----:B-----5:R-:W-:Y:S02]  /*6e00*/  UIMAD UR5, UR7, UR5, URZ ;  /* 0x00000005070572a4 */ /* 0x020fe4000f8e023f */
[----:B------:R-:W-:Y:S02]  /*6e10*/  USHF.R.S32.HI UR7, URZ, 0x1f, UR4 ;  /* 0x0000001f3f077899 */ /* 0x000fe40008011404 */
[----:B------:R-:W-:Y:S02]  /*6e20*/  USHF.R.S32.HI UR8, URZ, 0x1f, UR5 ;  /* 0x0000001f3f087899 */ /* 0x000fe40008011405 */
[----:B------:R-:W-:-:S04]  /*6e30*/  UIADD3 UR4, UP0, UP1, UR4, UR5, UR6 ;  /* 0x0000000504047290 */ /* 0x000fc8000f91e006 */
[----:B------:R-:W-:Y:S02]  /*6e40*/  UIADD3.X UR7, UR7, UR8, UR9, UP0, UP1 ;  /* 0x0000000807077290 */ /* 0x000fe400087e2409 */
[----:B------:R-:W-:Y:S02]  /*6e50*/  IADD3 R5, P1, R0, UR4, RZ ;  /* 0x0000000400057c10 */ /* 0x000fe4000ff3e0ff */
[----:B------:R-:W-:Y:S02]  /*6e60*/  IADD3 R9, P0, R6, UR4, RZ ;  /* 0x0000000406097c10 */ /* 0x000fe4000ff1e0ff */
[----:B------:R-:W-:Y:S02]  /*6e70*/  LEA.HI.X.SX32 R16, R0, UR7, 0x1, P1 ;  /* 0x0000000700107c11 */ /* 0x000fe400088f0eff */
[----:B-12---:R-:W-:Y:S02]  /*6e80*/  IADD3 R7, P2, R3, UR4, RZ ;  /* 0x0000000403077c10 */ /* 0x006fe4000ff5e0ff */
[----:B------:R-:W-:-:S02]  /*6e90*/  LEA.HI.X.SX32 R0, R6, UR7, 0x1, P0 ;  /* 0x0000000706007c11 */ /* 0x000fc400080f0eff */
[----:B------:R-:W-:Y:S02]  /*6ea0*/  LEA R2, P0, R9, c[0x0][0x160], 0x1 ;  /* 0x0000580009027a11 */ /* 0x000fe400078008ff */
[----:B------:R-:W-:Y:S02]  /*6eb0*/  LEA.HI.X.SX32 R14, R3, UR7, 0x1, P2 ;  /* 0x00000007030e7c11 */ /* 0x000fe400090f0eff */
[----:B------:R-:W-:Y:S02]  /*6ec0*/  LEA.HI.X R3, R9, c[0x0][0x164], R0, 0x1, P0 ;  /* 0x0000590009037a11 */ /* 0x000fe400000f0c00 */
[----:B------:R-:W-:Y:S02]  /*6ed0*/  ISETP.GT.AND P0, PT, R6, 0x17, PT ;  /* 0x000000170600780c */ /* 0x000fe40003f04270 */
[----:B------:R-:W-:Y:S02]  /*6ee0*/  LEA R4, P1, R5, c[0x0][0x160], 0x1 ;  /* 0x0000580005047a11 */ /* 0x000fe400078208ff */
[----:B------:R-:W-:-:S02]  /*6ef0*/  LEA R8, P2, R7, c[0x0][0x160], 0x1 ;  /* 0x0000580007087a11 */ /* 0x000fc400078408ff */
[----:B------:R-:W-:Y:S02]  /*6f00*/  F2FP.BF16.PACK_AB R0, R10, R22 ;  /* 0x000000160a00723e */ /* 0x000fe400000010ff */
[----:B------:R-:W-:Y:S02]  /*6f10*/  LEA.HI.X R5, R5, c[0x0][0x164], R16, 0x1, P1 ;  /* 0x0000590005057a11 */ /* 0x000fe400008f0c10 */
[----:B------:R-:W-:Y:S01]  /*6f20*/  LEA.HI.X R9, R7, c[0x0][0x164], R14, 0x1, P2 ;  /* 0x0000590007097a11 */ /* 0x000fe200010f0c0e */
[----:B------:R1:W-:Y:S01]  /*6f30*/  STG.E.U16 [R2.64], R0 ;  /* 0x0000000002007986 */ /* 0x0003e2000c10150a */
[----:B------:R-:W-:Y:S02]  /*6f40*/  PRMT R10, R0, 0x7632, R10 ;  /* 0x00007632000a7816 */ /* 0x000fe4000000000a */
[----:B------:R-:W-:-:S03]  /*6f50*/  F2FP.BF16.PACK_AB R7, RZ, R12 ;  /* 0x0000000cff07723e */ /* 0x000fc600000010ff */
[----:B------:R1:W-:Y:S04]  /*6f60*/  STG.E.U16 [R4.64], R10 ;  /* 0x0000000a04007986 */ /* 0x0003e8000c10150a */
[----:B------:R1:W-:Y:S01]  /*6f70*/  STG.E.U16 [R8.64], R7 ;  /* 0x0000000708007986 */ /* 0x0003e2000c10150a */
[----:B------:R-:W-:Y:S05]  /*6f80*/  @P0 EXIT ;  /* 0x000000000000094d */ /* 0x000fea0003800000 */
[----:B------:R-:W-:Y:S02]  /*6f90*/  IADD3 R6, R6, 0x60, RZ ;  /* 0x0000006006067810 */ /* 0x000fe40007ffe0ff */
[----:B-1----:R-:W-:Y:S02]  /*6fa0*/  F2FP.BF16.PACK_AB R0, RZ, R26 ;  /* 0x0000001aff00723e */ /* 0x002fe400000010ff */
[----:B------:R-:W-:-:S04]  /*6fb0*/  IADD3 R3, P0, R6, UR4, RZ ;  /* 0x0000000406037c10 */ /* 0x000fc8000ff1e0ff */
[----:B------:R-:W-:Y:S02]  /*6fc0*/  LEA.HI.X.SX32 R6, R6, UR7, 0x1, P0 ;  /* 0x0000000706067c11 */ /* 0x000fe400080f0eff */
[----:B------:R-:W-:-:S04]  /*6fd0*/  LEA R2, P0, R3, c[0x0][0x160], 0x1 ;  /* 0x0000580003027a11 */ /* 0x000fc800078008ff */
[----:B------:R-:W-:-:S05]  /*6fe0*/  LEA.HI.X R3, R3, c[0x0][0x164], R6, 0x1, P0 ;  /* 0x0000590003037a11 */ /* 0x000fca00000f0c06 */
[----:B------:R-:W-:Y:S01]  /*6ff0*/  STG.E.U16 [R2.64], R0 ;  /* 0x0000000002007986 */ /* 0x000fe2000c10150a */
[----:B------:R-:W-:Y:S05]  /*7000*/  EXIT ;  /* 0x000000000000794d */ /* 0x000fea0003800000 */
.L_x_16327:
[----:B------:R-:W-:Y:S01]  /*7010*/  IMAD.MOV.U32 R48, RZ, RZ, 0x2 ;  /* 0x00000002ff307424 */ /* 0x000fe200078e00ff */
[----:B------:R-:W-:Y:S01]  /*7020*/  MOV R46, 0x7060 ;  /* 0x00007060002e7802 */ /* 0x000fe20000000f00 */
[----:B------:R-:W-:Y:S02]  /*7030*/  IMAD.MOV.U32 R49, RZ, RZ, 0x1f ;  /* 0x0000001fff317424 */ /* 0x000fe400078e00ff */
[----:B------:R-:W-:Y:S02]  /*7040*/  IMAD.MOV.U32 R50, RZ, RZ, -0x1 ;  /* 0xffffffffff327424 */ /* 0x000fe400078e00ff */
[----:B------:R-:W-:Y:S05]  /*7050*/  CALL.REL.NOINC `($__internal_354_$__cuda_sm70_shflsync_bfly_p) ;  /* 0x0000027000007944 */ /* 0x000fea0003c00000 */
[----:B01----:R-:W-:Y:S05]  /*7060*/  BRA `(.L_x_16381) ;  /* 0xffffb6a000007947 */ /* 0x003fea000383ffff */
.L_x_16328:
[----:B------:R-:W-:Y:S01]  /*7070*/  IMAD.MOV.U32 R48, RZ, RZ, 0x1 ;  /* 0x00000001ff307424 */ /* 0x000fe200078e00ff */
[----:B------:R-:W-:Y:S01]  /*7080*/  MOV R46, 0x70c0 ;  /* 0x000070c0002e7802 */ /* 0x000fe20000000f00 */
[----:B------:R-:W-:Y:S02]  /*7090*/  IMAD.MOV.U32 R49, RZ, RZ, 0x1f ;  /* 0x0000001fff317424 */ /* 0x000fe400078e00ff */
[----:B------:R-:W-:Y:S02]  /*70a0*/  IMAD.MOV.U32 R50, RZ, RZ, -0x1 ;  /* 0xffffffffff327424 */ /* 0x000fe400078e00ff */
[----:B------:R-:W-:Y:S05]  /*70b0*/  CALL.REL.NOINC `($__internal_354_$__cuda_sm70_shflsync_bfly_p) ;  /* 0x0000021000007944 */ /* 0x000fea0003c00000 */
[----:B01----:R-:W-:Y:S05]  /*70c0*/  BRA `(.L_x_16382) ;  /* 0xffffb67000007947 */ /* 0x003fea000383ffff */
.L_x_16334:
[----:B------:R-:W-:Y:S01]  /*70d0*/  IMAD.MOV.U32 R48, RZ, RZ, 0x2 ;  /* 0x00000002ff307424 */ /* 0x000fe200078e00ff */
[----:B------:R-:W-:Y:S01]  /*70e0*/  MOV R46, 0x7120 ;  /* 0x00007120002e7802 */ /* 0x000fe20000000f00 */
[----:B------:R-:W-:-:S02]  /*70f0*/  IMAD.MOV.U32 R49, RZ, RZ, 0x1f ;  /* 0x0000001fff317424 */ /* 0x000fc400078e00ff */
[----:B------:R-:W-:Y:S02]  /*7100*/  IMAD.MOV.U32 R50, RZ, RZ, -0x1 ;  /* 0xffffffffff327424 */ /* 0x000fe400078e00ff */
[----:B------:R-:W-:Y:S05]  /*7110*/  CALL.REL.NOINC `($__internal_354_$__cuda_sm70_shflsync_bfly_p) ;  /* 0x000001b000007944 */ /* 0x000fea0003c00000 */
[----:B01----:R-:W-:Y:S05]  /*7120*/  BRA `(.L_x_16383) ;  /* 0xffffc74000007947 */ /* 0x003fea000383ffff */
.L_x_16335:
[----:B------:R-:W-:Y:S01]  /*7130*/  IMAD.MOV.U32 R48, RZ, RZ, 0x1 ;  /* 0x00000001ff307424 */ /* 0x000fe200078e00ff */
[----:B------:R-:W-:Y:S01]  /*7140*/  MOV R46, 0x7180 ;  /* 0x00007180002e7802 */ /* 0x000fe20000000f00 */
[----:B------:R-:W-:Y:S02]  /*7150*/  IMAD.MOV.U32 R49, RZ, RZ, 0x1f ;  /* 0x0000001fff317424 */ /* 0x000fe400078e00ff */
[----:B------:R-:W-:Y:S02]  /*7160*/  IMAD.MOV.U32 R50, RZ, RZ, -0x1 ;  /* 0xffffffffff327424 */ /* 0x000fe400078e00ff */
[----:B------:R-:W-:Y:S05]  /*7170*/  CALL.REL.NOINC `($__internal_354_$__cuda_sm70_shflsync_bfly_p) ;  /* 0x0000015000007944 */ /* 0x000fea0003c00000 */
[----:B01----:R-:W-:Y:S05]  /*7180*/  BRA `(.L_x_16384) ;  /* 0xffffc71000007947 */ /* 0x003fea000383ffff */
.L_x_16338:
[----:B------:R-:W-:Y:S01]  /*7190*/  IMAD.MOV.U32 R51, RZ, RZ, R10 ;  /* 0x000000ffff337224 */ /* 0x000fe200078e000a */
[----:B------:R-:W-:Y:S01]  /*71a0*/  MOV R46, 0x71f0 ;  /* 0x000071f0002e7802 */ /* 0x000fe20000000f00 */
[----:B------:R-:W-:Y:S02]  /*71b0*/  IMAD.MOV.U32 R48, RZ, RZ, 0x10 ;  /* 0x00000010ff307424 */ /* 0x000fe400078e00ff */
[----:B------:R-:W-:Y:S02]  /*71c0*/  IMAD.MOV.U32 R49, RZ, RZ, 0x1f ;  /* 0x0000001fff317424 */ /* 0x000fe400078e00ff */
[----:B------:R-:W-:-:S02]  /*71d0*/  IMAD.MOV.U32 R50, RZ, RZ, -0x1 ;  /* 0xffffffffff327424 */ /* 0x000fc400078e00ff */
[----:B------:R-:W-:Y:S05]  /*71e0*/  CALL.REL.NOINC `($__internal_354_$__cuda_sm70_shflsync_bfly_p) ;  /* 0x000000e000007944 */ /* 0x000fea0003c00000 */
[----:B01----:R-:W-:Y:S05]  /*71f0*/  BRA `(.L_x_16385) ;  /* 0xffffc86000007947 */ /* 0x003fea000383ffff */
.L_x_16339:
[----:B------:R-:W-:Y:S01]  /*7200*/  IMAD.MOV.U32 R48, RZ, RZ, 0x8 ;  /* 0x00000008ff307424 */ /* 0x000fe200078e00ff */
[----:B------:R-:W-:Y:S01]  /*7210*/  MOV R46, 0x7250 ;  /* 0x00007250002e7802 */ /* 0x000fe20000000f00 */
[----:B------:R-:W-:-:S02]  /*7220*/  IMAD.MOV.U32 R49, RZ, RZ, 0x1f ;  /* 0x0000001fff317424 */ /* 0x000fc400078e00ff */
[----:B------:R-:W-:Y:S02]  /*7230*/  IMAD.MOV.U32 R50, RZ, RZ, -0x1 ;  /* 0xffffffffff327424 */ /* 0x000fe400078e00ff */
[----:B0-----:R-:W-:Y:S05]  /*7240*/  CALL.REL.NOINC `($__internal_354_$__cuda_sm70_shflsync_bfly_p) ;  /* 0x0000008000007944 */ /* 0x001fea0003c00000 */
[----:B-1----:R-:W-:Y:S01]  /*7250*/  FMNMX.FTZ R0, R51, R48, !PT ;  /* 0x0000003033007209 */ /* 0x002fe20007810000 */
[----:B------:R-:W-:Y:S01]  /*7260*/  IMAD.MOV.U32 R48, RZ, RZ, 0x4 ;  /* 0x00000004ff307424 */ /* 0x000fe200078e00ff */
[----:B------:R-:W-:Y:S01]  /*7270*/  MOV R46, 0x72c0 ;  /* 0x000072c0002e7802 */ /* 0x000fe20000000f00 */
[----:B0-----:R-:W-:Y:S02]  /*7280*/  IMAD.MOV.U32 R49, RZ, RZ, 0x1f ;  /* 0x0000001fff317424 */ /* 0x001fe400078e00ff */
[----:B------:R-:W-:Y:S02]  /*7290*/  IMAD.MOV.U32 R50, RZ, RZ, -0x1 ;  /* 0xffffffffff327424 */ /* 0x000fe400078e00ff */
[----:B------:R-:W-:Y:S02]  /*72a0*/  IMAD.MOV.U32 R51, RZ, RZ, R0 ;  /* 0x000000ffff337224 */ /* 0x000fe400078e0000 */
[----:B------:R-:W-:Y:S05]  /*72b0*/  CALL.REL.NOINC `($__internal_354_$__cuda_sm70_shflsync_bfly_p) ;  /* 0x0000001000007944 */ /* 0x000fea0003c00000 */
[----:B01----:R-:W-:Y:S05]  /*72c0*/  BRA `(.L_x_16386) ;  /* 0xffffc7e000007947 */ /* 0x003fea000383ffff */
        .weak           $__internal_354_$__cuda_sm70_shflsync_bfly_p
        .type           $__internal_354_$__cuda_sm70_shflsync_bfly_p,@function
        .size           $__internal_354_$__cuda_sm70_shflsync_bfly_p,(.L_x_23521 - $__internal_354_$__cuda_sm70_shflsync_bfly_p)
$__internal_354_$__cuda_sm70_shflsync_bfly_p:
[----:B------:R-:W-:Y:S01]  /*72d0*/  IMAD.MOV.U32 R47, RZ, RZ, 0x0 ;  /* 0x00000000ff2f7424 */ /* 0x000fe200078e00ff */
[----:B------:R-:W-:Y:S04]  /*72e0*/  WARPSYNC R50 ;  /* 0x0000003200007348 */ /* 0x000fe80003800000 */
[----:B------:R0:W1:Y:S01]  /*72f0*/  SHFL.BFLY PT, R48, R51, R48, R49 ;  /* 0x0c00003033307389 */ /* 0x00006200000e0031 */
[----:B------:R-:W-:Y:S05]  /*7300*/  RET.REL.NODEC R46 `(_ZN4vllm25paged_attention_v1_kernelI13__nv_bfloat16S1_Li120ELi8ELi128ELNS_18Fp8KVCacheDataTypeE0ELb1EEEvPT_PKS3_PKT0_S9_ifPKiSB_iPKfiiiSD_SD_iiiii) ;  /* 0xffff8cf02e007950 */ /* 0x000fea0003c3ffff */
.L_x_16387:
        /* <DEDUP_REMOVED lines=15> */
.L_x_23521:


//--------------------- .text._ZN4vllm25paged_attention_v1_kernelI13__nv_bfloat16S1_Li112ELi8ELi128ELNS_18Fp8KVCacheDataTypeE0ELb1EEEvPT_PKS3_PKT0_S9_ifPKiSB_iPKfiiiSD_SD_iiiii --------------------------
	.section	.text._ZN4vllm25paged_attention_v1_kernelI13__nv_bfloat16S1_Li112ELi8ELi128ELNS_18Fp8KVCacheDataTypeE0ELb1EEEvPT_PKS3_PKT0_S9_ifPKiSB_iPKfiiiSD_SD_iiiii,"ax",@progbits
	.sectioninfo	@"SHI_REGISTERS=96"
	.align	128
        .global         _ZN4vllm25paged_attention_v1_kernelI13__nv_bfloat16S1_Li112ELi8ELi128ELNS_18Fp8KVCacheDataTypeE0ELb1EEEvPT_PKS3_PKT0_S9_ifPKiSB_iPKfiiiSD_SD_iiiii
        .type           _ZN4vllm25paged_attention_v1_kernelI13__nv_bfloat16S1_Li112ELi8ELi128ELNS_18Fp8KVCacheDataTypeE0ELb1EEEvPT_PKS3_PKT0_S9_ifPKiSB_iPKfiiiSD_SD_iiiii,@function
        .size           _ZN4vllm25paged_attention_v1_kernelI13__nv_bfloat16S1_Li112ELi8ELi128ELNS_18Fp8KVCacheDataTypeE0ELb1EEEvPT_PKS3_PKT0_S9_ifPKiSB_iPKfiiiSD_SD_iiiii,(.L_x_23522 - _ZN4vllm25paged_attention_v1_kernelI13__nv_bfloat16S1_Li112ELi8ELi128ELNS_18Fp8KVCacheDataTypeE0ELb1EEEvPT_PKS3_PKT0_S9_ifPKiSB_iPKfiiiSD_SD_iiiii)
        .other          _ZN4vllm25paged_attention_v1_kernelI13__nv_bfloat16S1_Li112ELi8ELi128ELNS_18Fp8KVCacheDataTypeE0ELb1EEEvPT_PKS3_PKT0_S9_ifPKiSB_iPKfiiiSD_SD_iiiii,@"STO_CUDA_ENTRY STV_DEFAULT"
_ZN4vllm25paged_attention_v1_kernelI13__nv_bfloat16S1_Li112ELi8ELi128ELNS_18Fp8KVCacheDataTypeE0ELb1EEEvPT_PKS3_PKT0_S9_ifPKiSB_iPKfiiiSD_SD_iiiii:
.text._ZN4vllm25paged_attention_v1_kernelI13__nv_bfloat16S1_Li112ELi8ELi128ELNS_18Fp8KVCacheDataTypeE0ELb1EEEvPT_PKS3_PKT0_S9_ifPKiSB_iPKfiiiSD_SD_iiiii:
        /* <DEDUP_REMOVED lines=17> */
[----:B------:R-:W-:Y:S03]  /*0110*/  BSSY B0, `(.L_x_16388) ;  /* 0x0000079000007945 */ /* 0x000fe60003800000 */
[----:B------:R-:W3:Y:S01]  /*0120*/  S2R R19, SR_TID.X ;  /* 0x0000000000137919 */ /* 0x000ee20000002100 */
        /* <DEDUP_REMOVED lines=42> */
[----:B---3--:R-:W-:-:S04]  /*03d0*/  SHF.R.S32.HI R2, RZ, 0x1f, R19 ;  /* 0x0000001fff027819 */ /* 0x008fc80000011413 */
[-C--:B------:R-:W-:Y:S02]  /*03e0*/  LEA.HI R17, R2, R19.reuse, RZ, 0x5 ;  /* 0x0000001302117211 */ /* 0x080fe400078f28ff */
[----:B------:R-:W-:Y:S02]  /*03f0*/  @P0 IADD3 R18, R18, 0x1, RZ ;  /* 0x0000000112120810 */ /* 0x000fe40007ffe0ff */
[----:B------:R-:W-:Y:S02]  /*0400*/  ISETP.GT.AND P0, PT, R19, 0x37, PT ;  /* 0x000000371300780c */ /* 0x000fe40003f04270 */
[----:B------:R-:W-:Y:S01]  /*0410*/  LEA.HI R2, R2, R19, RZ, 0x2 ;  /* 0x0000001302027211 */ /* 0x000fe200078f10ff */
[----:B------:R-:W-:Y:S01]  /*0420*/  @!P2 IMAD.MOV R18, RZ, RZ, -R18 ;  /* 0x000000ffff12a224 */ /* 0x000fe200078e0a12 */
[----:B------:R-:W-:Y:S02]  /*0430*/  LOP3.LUT R16, R17, 0xffffffe0, RZ, 0xc0, !PT ;  /* 0xffffffe011107812 */ /* 0x000fe400078ec0ff */
[----:B------:R-:W-:-:S02]  /*0440*/  LOP3.LUT R4, R2, 0xfffffffc, RZ, 0xc0, !PT ;  /* 0xfffffffc02047812 */ /* 0x000fc400078ec0ff */
[----:B------:R-:W-:Y:S01]  /*0450*/  @!P1 LOP3.LUT R18, RZ, R11, RZ, 0x33, !PT ;  /* 0x0000000bff129212 */ /* 0x000fe200078e33ff */
[C---:B------:R-:W-:Y:S01]  /*0460*/  IMAD.IADD R16, R19.reuse, 0x1, -R16 ;  /* 0x0000000113107824 */ /* 0x040fe200078e0a10 */
[----:B------:R-:W-:Y:S01]  /*0470*/  SHF.R.S32.HI R17, RZ, 0x5, R17 ;  /* 0x00000005ff117819 */ /* 0x000fe20000011411 */
[----:B------:R-:W-:Y:S01]  /*0480*/  IMAD.IADD R15, R19, 0x1, -R4 ;  /* 0x00000001130f7824 */ /* 0x000fe200078e0a04 */
[----:B------:R-:W-:Y:S01]  /*0490*/  SHF.R.S32.HI R2, RZ, 0x2, R2 ;  /* 0x00000002ff027819 */ /* 0x000fe20000011402 */
[----:B--2---:R0:W1:Y:S01]  /*04a0*/  R2UR UR7, R10 ;  /* 0x000000000a0773c2 */ /* 0x00406200000e0000 */
[----:B------:R-:W-:Y:S05]  /*04b0*/  @P0 BRA `(.L_x_16389) ;  /* 0x000003e000000947 */ /* 0x000fea0003800000 */
[----:B------:R-:W-:Y:S01]  /*04c0*/  IMNMX R5, R2, -0x12, !PT ;  /* 0xffffffee02057817 */ /* 0x000fe20007800200 */
[----:B------:R-:W-:Y:S01]  /*04d0*/  IMAD R6, R23, c[0x0][0x1a8], RZ ;  /* 0x00006a0017067a24 */ /* 0x000fe200078e02ff */
[----:B------:R-:W-:Y:S01]  /*04e0*/  BSSY B1, `(.L_x_16390) ;  /* 0x0000020000017945 */ /* 0x000fe20003800000 */
[----:B------:R-:W-:Y:S01]  /*04f0*/  IMAD R7, R0, 0x70, RZ ;  /* 0x0000007000077824 */ /* 0x000fe200078e02ff */
[----:B------:R-:W-:Y:S01]  /*0500*/  IADD3 R5, -R2, 0x1f, R5 ;  /* 0x0000001f02057810 */ /* 0x000fe20007ffe105 */
[----:B0-----:R-:W-:Y:S01]  /*0510*/  IMAD.MOV.U32 R10, RZ, RZ, R2 ;  /* 0x000000ffff0a7224 */ /* 0x001fe200078e0002 */
        /* <DEDUP_REMOVED lines=17> */
.L_x_16392:
        /* <DEDUP_REMOVED lines=11> */
.L_x_16391:
[----:B------:R-:W-:Y:S05]  /*06e0*/  BSYNC B1 ;  /* 0x0000000000017941 */ /* 0x000fea0003800000 */
.L_x_16390:
        /* <DEDUP_REMOVED lines=10> */
.L_x_16393:
        /* <DEDUP_REMOVED lines=17> */
.L_x_16389:
[----:B------:R-:W-:Y:S05]  /*08a0*/  BSYNC B0 ;  /* 0x0000000000007941 */ /* 0x000fea0003800000 */
.L_x_16388:
[----:B------:R-:W-:Y:S01]  /*08b0*/  IABS R7, c[0x0][0x1d4] ;  /* 0x0000750000077a13 */ /* 0x000fe20000000000 */
[----:B-1----:R-:W-:Y:S01]  /*08c0*/  UIADD3 UR4, UR7, -0x1, URZ ;  /* 0xffffffff07047890 */ /* 0x002fe2000fffe03f */
[----:B------:R-:W-:Y:S01]  /*08d0*/  BAR.SYNC.DEFER_BLOCKING 0x0 ;  /* 0x0000000000007b1d */ /* 0x000fe20000010000 */
[----:B------:R-:W-:Y:S01]  /*08e0*/  UIADD3 UR5, UR7, 0x7, URZ ;  /* 0x0000000707057890 */ /* 0x000fe2000fffe03f */
[----:B------:R-:W-:-:S03]  /*08f0*/  IMAD.MOV.U32 R13, RZ, RZ, -0x800001 ;  /* 0xff7fffffff0d7424 */ /* 0x000fc600078e00ff */
[----:B------:R-:W-:Y:S01]  /*0900*/  IMAD.U32 R8, RZ, RZ, UR4 ;  /* 0x00000004ff087e24 */ /* 0x000fe2000f8e00ff */
[----:B------:R-:W1:Y:S01]  /*0910*/  I2F.RP R6, R7 ;  /* 0x0000000700067306 */ /* 0x000e620000209400 */
[----:B------:R-:W-:Y:S01]  /*0920*/  ULDC UR6, c[0x0][0x1d4] ;  /* 0x0000750000067ab9 */ /* 0x000fe20000000800 */
[----:B------:R-:W-:Y:S01]  /*0930*/  BSSY B0, `(.L_x_16394) ;  /* 0x00002e6000007945 */ /* 0x000fe20003800000 */
[----:B------:R-:W-:Y:S02]  /*0940*/  ULOP3.LUT UR4, UR4, UR6, URZ, 0x3c, !UPT ;  /* 0x0000000604047292 */ /* 0x000fe4000f8e3c3f */
[----:B------:R-:W-:-:S04]  /*0950*/  USHF.R.S32.HI UR6, URZ, 0x1f, UR5 ;  /* 0x0000001f3f067899 */ /* 0x000fc80008011405 */
[----:B------:R-:W-:Y:S01]  /*0960*/  ULEA.HI UR6, UR6, UR5, URZ, 0x3 ;  /* 0x0000000506067291 */ /* 0x000fe2000f8f183f */
[----:B------:R-:W-:-:S03]  /*0970*/  ISETP.LE.AND P2, PT, RZ, UR4, PT ;  /* 0x00000004ff007c0c */ /* 0x000fc6000bf43270 */
[----:B------:R-:W-:Y:S01]  /*0980*/  USHF.R.S32.HI UR6, URZ, 0x3, UR6 ;  /* 0x000000033f067899 */ /* 0x000fe20008011406 */
[----:B-1----:R-:W1:Y:S02]  /*0990*/  MUFU.RCP R6, R6 ;  /* 0x0000000600067308 */ /* 0x002e640000001000 */
[----:B-1----:R-:W-:Y:S02]  /*09a0*/  IADD3 R4, R6, 0xffffffe, RZ ;  /* 0x0ffffffe06047810 */ /* 0x002fe40007ffe0ff */
[----:B------:R-:W-:-:S04]  /*09b0*/  IABS R6, R8 ;  /* 0x0000000800067213 */ /* 0x000fc80000000000 */
[----:B------:R1:W2:Y:S02]  /*09c0*/  F2I.FTZ.U32.TRUNC.NTZ R5, R4 ;  /* 0x0000000400057305 */ /* 0x0002a4000021f000 */
[----:B-1----:R-:W-:Y:S02]  /*09d0*/  IMAD.MOV.U32 R4, RZ, RZ, RZ ;  /* 0x000000ffff047224 */ /* 0x002fe400078e00ff */
[----:B0-2---:R-:W-:-:S04]  /*09e0*/  IMAD.MOV R10, RZ, RZ, -R5 ;  /* 0x000000ffff0a7224 */ /* 0x005fc800078e0a05 */
[----:B------:R-:W-:-:S04]  /*09f0*/  IMAD R9, R10, R7, RZ ;  /* 0x000000070a097224 */ /* 0x000fc800078e02ff */
[----:B------:R-:W-:-:S06]  /*0a00*/  IMAD.HI.U32 R5, R5, R9, R4 ;  /* 0x0000000905057227 */ /* 0x000fcc00078e0004 */
[----:B------:R-:W-:-:S04]  /*0a10*/  IMAD.HI.U32 R14, R5, R6, RZ ;  /* 0x00000006050e7227 */ /* 0x000fc800078e00ff */
[----:B------:R-:W-:Y:S02]  /*0a20*/  IMAD.MOV R4, RZ, RZ, -R14 ;  /* 0x000000ffff047224 */ /* 0x000fe400078e0a0e */
[----:B------:R-:W-:Y:S02]  /*0a30*/  IMAD.MOV.U32 R5, RZ, RZ, c[0x0][0x1d8] ;  /* 0x00007600ff057624 */ /* 0x000fe400078e00ff */
[----:B------:R-:W-:-:S03]  /*0a40*/  IMAD R4, R7, R4, R6 ;  /* 0x0000000407047224 */ /* 0x000fc600078e0206 */
[----:B------:R-:W-:Y:S02]  /*0a50*/  ISETP.GT.AND P3, PT, R5, -0x1, PT ;  /* 0xffffffff0500780c */ /* 0x000fe40003f64270 */
[----:B------:R-:W-:-:S11]  /*0a60*/  ISETP.GT.U32.AND P1, PT, R7, R4, PT ;  /* 0x000000040700720c */ /* 0x000fd60003f24070 */
[----:B------:R-:W-:Y:S02]  /*0a70*/  @P3 IMAD R0, R3, c[0x0][0x1c8], R0 ;  /* 0x0000720003003a24 */ /* 0x000fe400078e0200 */
[----:B------:R-:W-:Y:S01]  /*0a80*/  @!P1 IMAD.IADD R4, R4, 0x1, -R7 ;  /* 0x0000000104049824 */ /* 0x000fe200078e0a07 */
[----:B------:R-:W-:Y:S01]  /*0a90*/  @!P1 IADD3 R14, R14, 0x1, RZ ;  /* 0x000000010e0e9810 */ /* 0x000fe20007ffe0ff */
[----:B------:R-:W-:Y:S01]  /*0aa0*/  @!P3 IMAD.MOV.U32 R3, RZ, RZ, c[0x0][0x1c8] ;  /* 0x00007200ff03b624 */ /* 0x000fe200078e00ff */
[----:B------:R-:W-:Y:S01]  /*0ab0*/  ISETP.NE.AND P1, PT, RZ, c[0x0][0x1d4], PT ;  /* 0x00007500ff007a0c */ /* 0x000fe20003f25270 */
[----:B------:R-:W-:Y:S01]  /*0ac0*/  @!P3 IMAD.MOV R5, RZ, RZ, -c[0x0][0x1d8] ;  /* 0x80007600ff05b624 */ /* 0x000fe200078e02ff */
[----:B------:R-:W-:Y:S01]  /*0ad0*/  ISETP.GE.U32.AND P0, PT, R4, R7, PT ;  /* 0x000000070400720c */ /* 0x000fe20003f06070 */
[----:B------:R-:W-:-:S04]  /*0ae0*/  @!P3 IMAD R12, R3, c[0x0][0x180], R18 ;  /* 0x00006000030cba24 */ /* 0x000fc800078e0212 */
[----:B------:R-:W-:Y:S02]  /*0af0*/  @!P3 IMAD R12, R12, R5, RZ ;  /* 0x000000050c0cb224 */ /* 0x000fe400078e02ff */
[----:B------:R-:W-:-:S05]  /*0b00*/  @P3 IMAD R12, R0, c[0x0][0x1d8], RZ ;  /* 0x00007600000c3a24 */ /* 0x000fca00078e02ff */
[----:B------:R-:W-:Y:S02]  /*0b10*/  IADD3 R12, R12, 0x1, RZ ;  /* 0x000000010c0c7810 */ /* 0x000fe40007ffe0ff */
[----:B------:R-:W-:Y:S02]  /*0b20*/  @P0 IADD3 R14, R14, 0x1, RZ ;  /* 0x000000010e0e0810 */ /* 0x000fe40007ffe0ff */
[----:B------:R-:W-:-:S03]  /*0b30*/  ISETP.GE.AND P0, PT, R17, UR6, PT ;  /* 0x0000000611007c0c */ /* 0x000fc6000bf06270 */
[----:B------:R-:W-:Y:S01]  /*0b40*/  @!P2 IMAD.MOV R14, RZ, RZ, -R14 ;  /* 0x000000ffff0ea224 */ /* 0x000fe200078e0a0e */
[----:B------:R-:W-:-:S09]  /*0b50*/  @!P1 LOP3.LUT R14, RZ, c[0x0][0x1d4], RZ, 0x33, !PT ;  /* 0x00007500ff0e9a12 */ /* 0x000fd200078e33ff */
[----:B------:R-:W-:Y:S05]  /*0b60*/  @P0 BRA `(.L_x_16395) ;  /* 0x00002c2000000947 */ /* 0x000fea0003800000 */
[C---:B------:R-:W-:Y:S01]  /*0b70*/  IMAD.SHL.U32 R11, R15.reuse, 0x2, RZ ;  /* 0x000000020f0b7824 */ /* 0x040fe200078e00ff */
[----:B------:R-:W-:Y:S01]  /*0b80*/  IADD3 R13, R15, 0x4, RZ ;  /* 0x000000040f0d7810 */ /* 0x000fe20007ffe0ff */
[----:B------:R-:W-:Y:S01]  /*0b90*/  IMAD R44, R23, c[0x0][0x198], RZ ;  /* 0x00006600172c7a24 */ /* 0x000fe200078e02ff */
[----:B------:R-:W-:Y:S02]  /*0ba0*/  SHF.R.S32.HI R3, RZ, 0x1f, R2 ;  /* 0x0000001fff037819 */ /* 0x000fe40000011402 */
[----:B------:R-:W-:Y:S01]  /*0bb0*/  SHF.R.S32.HI R0, RZ, 0x1f, R11 ;  /* 0x0000001fff007819 */ /* 0x000fe2000001140b */
[----:B------:R-:W-:Y:S01]  /*0bc0*/  IMAD.SHL.U32 R10, R13, 0x2, RZ ;  /* 0x000000020d0a7824 */ /* 0x000fe200078e00ff */
        /* <DEDUP_REMOVED lines=8> */
[----:B------:R-:W-:Y:S01]  /*0c50*/  IADD3 R0, R15, 0xc, RZ ;  /* 0x0000000c0f007810 */ /* 0x000fe20007ffe0ff */
[----:B------:R-:W-:Y:S01]  /*0c60*/  IMAD.SHL.U32 R75, R81, 0x8, RZ ;  /* 0x00000008514b7824 */ /* 0x000fe200078e00ff */
[----:B------:R-:W-:Y:S02]  /*0c70*/  LEA.HI R5, R5, R10, RZ, 0x3 ;  /* 0x0000000a05057211 */ /* 0x000fe400078f18ff */
[----:B------:R-:W-:-:S02]  /*0c80*/  IADD3 R2, R15, 0x8, RZ ;  /* 0x000000080f027810 */ /* 0x000fc40007ffe0ff */
[----:B------:R-:W-:Y:S02]  /*0c90*/  SHF.R.S32.HI R27, RZ, 0x1f, R0 ;  /* 0x0000001fff1b7819 */ /* 0x000fe40000011400 */
[----:B------:R-:W-:Y:S02]  /*0ca0*/  LEA.HI R13, R4, R13, RZ, 0x2 ;  /* 0x0000000d040d7211 */ /* 0x000fe400078f10ff */
[----:B------:R-:W-:Y:S02]  /*0cb0*/  LOP3.LUT R5, R5, 0xfffffff8, RZ, 0xc0, !PT ;  /* 0xfffffff805057812 */ /* 0x000fe400078ec0ff */
[----:B------:R-:W-:Y:S01]  /*0cc0*/  SHF.R.S32.HI R3, RZ, 0x1f, R2 ;  /* 0x0000001fff037819 */ /* 0x000fe20000011402 */
[----:B------:R-:W-:Y:S01]  /*0cd0*/  IMAD.SHL.U32 R13, R13, 0x10, RZ ;  /* 0x000000100d0d7824 */ /* 0x000fe200078e00ff */
[----:B------:R-:W-:Y:S01]  /*0ce0*/  LEA.HI R27, R27, R0, RZ, 0x2 ;  /* 0x000000001b1b7211 */ /* 0x000fe200078f10ff */
[----:B------:R-:W-:Y:S01]  /*0cf0*/  IMAD.SHL.U32 R0, R0, 0x2, RZ ;  /* 0x0000000200007824 */ /* 0x000fe200078e00ff */
[----:B------:R-:W-:Y:S01]  /*0d00*/  IADD3 R4, R15, 0x10, RZ ;  /* 0x000000100f047810 */ /* 0x000fe20007ffe0ff */
[----:B------:R-:W-:Y:S01]  /*0d10*/  IMAD.IADD R10, R10, 0x1, -R5 ;  /* 0x000000010a0a7824 */ /* 0x000fe200078e0a05 */
[----:B------:R-:W-:Y:S01]  /*0d20*/  LEA.HI R26, R3, R2, RZ, 0x2 ;  /* 0x00000002031a7211 */ /* 0x000fe200078f10ff */
[----:B------:R-:W-:Y:S01]  /*0d30*/  IMAD.SHL.U32 R2, R2, 0x2, RZ ;  /* 0x0000000202027824 */ /* 0x000fe200078e00ff */
[----:B------:R-:W-:-:S02]  /*0d40*/  SHF.R.S32.HI R3, RZ, 0x1f, R4 ;  /* 0x0000001fff037819 */ /* 0x000fc40000011404 */
[----:B------:R-:W-:Y:S01]  /*0d50*/  SHF.R.S32.HI R5, RZ, 0x1f, R0 ;  /* 0x0000001fff057819 */ /* 0x000fe20000011400 */
[----:B------:R-:W-:Y:S01]  /*0d60*/  IMAD.SHL.U32 R26, R26, 0x10, RZ ;  /* 0x000000101a1a7824 */ /* 0x000fe200078e00ff */
[----:B------:R-:W-:Y:S01]  /*0d70*/  LEA.HI R28, R3, R4, RZ, 0x2 ;  /* 0x00000004031c7211 */ /* 0x000fe200078f10ff */
[----:B------:R-:W-:Y:S01]  /*0d80*/  IMAD.SHL.U32 R4, R4, 0x2, RZ ;  /* 0x0000000204047824 */ /* 0x000fe200078e00ff */
[----:B------:R-:W-:Y:S02]  /*0d90*/  SHF.R.S32.HI R3, RZ, 0x1f, R2 ;  /* 0x0000001fff037819 */ /* 0x000fe40000011402 */
[----:B------:R-:W-:Y:S01]  /*0da0*/  LEA.HI R5, R5, R0, RZ, 0x3 ;  /* 0x0000000005057211 */ /* 0x000fe200078f18ff */
[----:B------:R-:W-:Y:S01]  /*0db0*/  IMAD.SHL.U32 R28, R28, 0x10, RZ ;  /* 0x000000101c1c7824 */ /* 0x000fe200078e00ff */
[----:B------:R-:W-:Y:S02]  /*0dc0*/  LEA.HI R3, R3, R2, RZ, 0x3 ;  /* 0x0000000203037211 */ /* 0x000fe400078f18ff */
[----:B------:R-:W-:-:S02]  /*0dd0*/  LOP3.LUT R5, R5, 0xfffffff8, RZ, 0xc0, !PT ;  /* 0xfffffff805057812 */ /* 0x000fc400078ec0ff */
[----:B------:R-:W-:Y:S02]  /*0de0*/  LOP3.LUT R3, R3, 0xfffffff8, RZ, 0xc0, !PT ;  /* 0xfffffff803037812 */ /* 0x000fe400078ec0ff */
[----:B------:R-:W-:Y:S01]  /*0df0*/  SHF.R.S32.HI R7, RZ, 0x1f, R4 ;  /* 0x0000001fff077819 */ /* 0x000fe20000011404 */
[----:B------:R-:W-:Y:S01]  /*0e00*/  IMAD.IADD R8, R0, 0x1, -R5 ;  /* 0x0000000100087824 */ /* 0x000fe200078e0a05 */
[C---:B------:R-:W-:Y:S01]  /*0e10*/  IADD3 R6, R15.reuse, 0x14, RZ ;  /* 0x000000140f067810 */ /* 0x040fe20007ffe0ff */
[----:B------:R-:W-:Y:S01]  /*0e20*/  IMAD.IADD R9, R2, 0x1, -R3 ;  /* 0x0000000102097824 */ /* 0x000fe200078e0a03 */
[----:B------:R-:W-:Y:S02]  /*0e30*/  IADD3 R0, R15, 0x18, RZ ;  /* 0x000000180f007810 */ /* 0x000fe40007ffe0ff */
[----:B------:R-:W-:Y:S02]  /*0e40*/  LEA.HI R7, R7, R4, RZ, 0x3 ;  /* 0x0000000407077211 */ /* 0x000fe400078f18ff */
[----:B------:R-:W-:-:S02]  /*0e50*/  SHF.R.S32.HI R29, RZ, 0x1f, R6 ;  /* 0x0000001fff1d7819 */ /* 0x000fc40000011406 */
[----:B------:R-:W-:Y:S02]  /*0e60*/  SHF.R.S32.HI R3, RZ, 0x1f, R0 ;  /* 0x0000001fff037819 */ /* 0x000fe40000011400 */
[----:B------:R-:W-:Y:S02]  /*0e70*/  LOP3.LUT R7, R7, 0xfffffff8, RZ, 0xc0, !PT ;  /* 0xfffffff807077812 */ /* 0x000fe400078ec0ff */
[----:B------:R-:W-:Y:S01]  /*0e80*/  LEA.HI R29, R29, R6, RZ, 0x2 ;  /* 0x000000061d1d7211 */ /* 0x000fe200078f10ff */
[----:B------:R-:W-:Y:S01]  /*0e90*/  IMAD.SHL.U32 R6, R6, 0x2, RZ ;  /* 0x0000000206067824 */ /* 0x000fe200078e00ff */
[----:B------:R-:W-:Y:S01]  /*0ea0*/  IADD3 R2, R15, 0x1c, RZ ;  /* 0x0000001c0f027810 */ /* 0x000fe20007ffe0ff */
[----:B------:R-:W-:Y:S01]  /*0eb0*/  IMAD.IADD R7, R4, 0x1, -R7 ;  /* 0x0000000104077824 */ /* 0x000fe200078e0a07 */
[----:B------:R-:W-:Y:S01]  /*0ec0*/  LEA.HI R30, R3, R0, RZ, 0x2 ;  /* 0x00000000031e7211 */ /* 0x000fe200078f10ff */
[----:B------:R-:W-:Y:S01]  /*0ed0*/  IMAD.SHL.U32 R0, R0, 0x2, RZ ;  /* 0x0000000200007824 */ /* 0x000fe200078e00ff */
[----:B------:R-:W-:-:S02]  /*0ee0*/  SHF.R.S32.HI R31, RZ, 0x1f, R2 ;  /* 0x0000001fff1f7819 */ /* 0x000fc40000011402 */
[C---:B------:R-:W-:Y:S01]  /*0ef0*/  IADD3 R4, R15.reuse, 0x20, RZ ;  /* 0x000000200f047810 */ /* 0x040fe20007ffe0ff */
[----:B------:R-:W-:Y:S01]  /*0f00*/  IMAD.SHL.U32 R30, R30, 0x10, RZ ;  /* 0x000000101e1e7824 */ /* 0x000fe200078e00ff */
[----:B------:R-:W-:Y:S02]  /*0f10*/  SHF.R.S32.HI R21, RZ, 0x1f, R6 ;  /* 0x0000001fff157819 */ /* 0x000fe40000011406 */
[----:B------:R-:W-:Y:S01]  /*0f20*/  SHF.R.S32.HI R3, RZ, 0x1f, R0 ;  /* 0x0000001fff037819 */ /* 0x000fe20000011400 */
[----:B------:R-:W-:Y:S01]  /*0f30*/  IMAD.SHL.U32 R20, R4, 0x2, RZ ;  /* 0x0000000204147824 */ /* 0x000fe200078e00ff */
[----:B------:R-:W-:Y:S02]  /*0f40*/  IADD3 R22, R15, 0x24, RZ ;  /* 0x000000240f167810 */ /* 0x000fe40007ffe0ff */
[----:B------:R-:W-:Y:S01]  /*0f50*/  LEA.HI R31, R31, R2, RZ, 0x2 ;  /* 0x000000021f1f7211 */ /* 0x000fe200078f10ff */
[----:B------:R-:W-:Y:S01]  /*0f60*/  IMAD.SHL.U32 R2, R2, 0x2, RZ ;  /* 0x0000000202027824 */ /* 0x000fe200078e00ff */
[----:B------:R-:W-:-:S02]  /*0f70*/  SHF.R.S32.HI R5, RZ, 0x1f, R4 ;  /* 0x0000001fff057819 */ /* 0x000fc40000011404 */
[----:B------:R-:W-:Y:S01]  /*0f80*/  LEA.HI R21, R21, R6, RZ, 0x3 ;  /* 0x0000000615157211 */ /* 0x000fe200078f18ff */
[----:B------:R-:W-:Y:S01]  /*0f90*/  IMAD.SHL.U32 R36, R31, 0x10, RZ ;  /* 0x000000101f247824 */ /* 0x000fe200078e00ff */
[----:B------:R-:W-:Y:S02]  /*0fa0*/  LEA.HI R3, R3, R0, RZ, 0x3 ;  /* 0x0000000003037211 */ /* 0x000fe400078f18ff */
[----:B------:R-:W-:Y:S02]  /*0fb0*/  SHF.R.S32.HI R33, RZ, 0x1f, R22 ;  /* 0x0000001fff217819 */ /* 0x000fe40000011416 */
[----:B------:R-:W-:Y:S02]  /*0fc0*/  LEA.HI R32, R5, R4, RZ, 0x2 ;  /* 0x0000000405207211 */ /* 0x000fe400078f10ff */
[----:B------:R-:W-:Y:S02]  /*0fd0*/  LOP3.LUT R21, R21, 0xfffffff8, RZ, 0xc0, !PT ;  /* 0xfffffff815157812 */ /* 0x000fe400078ec0ff */
[----:B------:R-:W-:Y:S01]  /*0fe0*/  SHF.R.S32.HI R5, RZ, 0x1f, R2 ;  /* 0x0000001fff057819 */ /* 0x000fe20000011402 */
[----:B------:R-:W-:Y:S01]  /*0ff0*/  IMAD.SHL.U32 R32, R32, 0x10, RZ ;  /* 0x0000001020207824 */ /* 0x000fe200078e00ff */
[----:B------:R-:W-:Y:S01]  /*1000*/  LOP3.LUT R3, R3, 0xfffffff8, RZ, 0xc0, !PT ;  /* 0xfffffff803037812 */ /* 0x000fe200078ec0ff */
[----:B------:R-:W-:Y:S01]  /*1010*/  IMAD.IADD R6, R6, 0x1, -R21 ;  /* 0x0000000106067824 */ /* 0x000fe200078e0a15 */
[----:B------:R-:W-:Y:S01]  /*1020*/  LEA.HI R33, R33, R22, RZ, 0x2 ;  /* 0x0000001621217211 */ /* 0x000fe200078f10ff */
[----:B------:R-:W-:Y:S01]  /*1030*/  IMAD.SHL.U32 R22, R22, 0x2, RZ ;  /* 0x0000000216167824 */ /* 0x000fe200078e00ff */
[----:B------:R-:W-:Y:S01]  /*1040*/  LEA.HI R4, R5, R2, RZ, 0x3 ;  /* 0x0000000205047211 */ /* 0x000fe200078f18ff */
[----:B------:R-:W-:Y:S01]  /*1050*/  IMAD.IADD R5, R0, 0x1, -R3 ;  /* 0x0000000100057824 */ /* 0x000fe200078e0a03 */
[----:B------:R-:W-:-:S02]  /*1060*/  SHF.R.S32.HI R21, RZ, 0x1f, R20 ;  /* 0x0000001fff157819 */ /* 0x000fc40000011414 */
[----:B------:R-:W-:Y:S02]  /*1070*/  IADD3 R0, R15, 0x28, RZ ;  /* 0x000000280f007810 */ /* 0x000fe40007ffe0ff */
[----:B------:R-:W-:Y:S02]  /*1080*/  SHF.R.S32.HI R25, RZ, 0x1f, R22 ;  /* 0x0000001fff197819 */ /* 0x000fe40000011416 */
[----:B------:R-:W-:Y:S02]  /*1090*/  LEA.HI R21, R21, R20, RZ, 0x3 ;  /* 0x0000001415157211 */ /* 0x000fe400078f18ff */
[----:B------:R-:W-:Y:S02]  /*10a0*/  SHF.R.S32.HI R35, RZ, 0x1f, R0 ;  /* 0x0000001fff237819 */ /* 0x000fe40000011400 */
[----:B------:R-:W-:Y:S02]  /*10b0*/  LEA.HI R25, R25, R22, RZ, 0x3 ;  /* 0x0000001619197211 */ /* 0x000fe400078f18ff */
[----:B------:R-:W-:-:S02]  /*10c0*/  LOP3.LUT R3, R4, 0xfffffff8, RZ, 0xc0, !PT ;  /* 0xfffffff804037812 */ /* 0x000fc400078ec0ff */
[----:B------:R-:W-:Y:S02]  /*10d0*/  LOP3.LUT R21, R21, 0xfffffff8, RZ, 0xc0, !PT ;  /* 0xfffffff815157812 */ /* 0x000fe400078ec0ff */
[----:B------:R-:W-:Y:S01]  /*10e0*/  LEA.HI R38, R35, R0, RZ, 0x2 ;  /* 0x0000000023267211 */ /* 0x000fe200078f10ff */
[----:B------:R-:W-:Y:S01]  /*10f0*/  IMAD.SHL.U32 R0, R0, 0x2, RZ ;  /* 0x0000000200007824 */ /* 0x000fe200078e00ff */
        /* <DEDUP_REMOVED lines=32> */
[----:B------:R-:W-:Y:S02]  /*1300*/  IADD3 R74, P0, R24, R75, RZ ;  /* 0x0000004b184a7210 */ /* 0x000fe40007f1e0ff */
[----:B------:R-:W-:Y:S02]  /*1310*/  LOP3.LUT R21, R21, 0xfffffff8, RZ, 0xc0, !PT ;  /* 0xfffffff815157812 */ /* 0x000fe400078ec0ff */
[----:B------:R-:W-:-:S02]  /*1320*/  LOP3.LUT R25, R25, 0xfffffff8, RZ, 0xc0, !PT ;  /* 0xfffffff819197812 */ /* 0x000fc400078ec0ff */
[----:B------:R-:W-:Y:S01]  /*1330*/  LOP3.LUT R35, R35, 0xfffffff8, RZ, 0xc0, !PT ;  /* 0xfffffff823237812 */ /* 0x000fe200078ec0ff */
[----:B------:R-:W-:Y:S01]  /*1340*/  IMAD.IADD R20, R20, 0x1, -R21 ;  /* 0x0000000114147824 */ /* 0x000fe200078e0a15 */
[----:B------:R-:W-:Y:S01]  /*1350*/  LEA.HI.X.SX32 R75, R24, R37, 0x1, P0 ;  /* 0x00000025184b7211 */ /* 0x000fe200000f0eff */
[----:B------:R-:W-:Y:S01]  /*1360*/  IMAD.IADD R21, R22, 0x1, -R25 ;  /* 0x0000000116157824 */ /* 0x000fe200078e0a19 */
[----:B-----5:R-:W-:Y:S01]  /*1370*/  FSETP.NEU.FTZ.AND P0, PT, R70, RZ, PT ;  /* 0x000000ff4600720b */ /* 0x020fe20003f1d000 */
        /* <DEDUP_REMOVED lines=19> */
[----:B------:R-:W-:Y:S02]  /*14b0*/  IADD3 R23, R14, -c[0x0][0x1cc], RZ ;  /* 0x800073000e177a10 */ /* 0x000fe40007ffe0ff */
        /* <DEDUP_REMOVED lines=40> */
.L_x_16403:
[----:B------:R-:W-:Y:S01]  /*1740*/  IABS R82, c[0x0][0x1d4] ;  /* 0x0000750000527a13 */ /* 0x000fe20000000000 */
[----:B------:R-:W-:Y:S01]  /*1750*/  IMAD.MOV.U32 R44, RZ, RZ, RZ ;  /* 0x000000ffff2c7224 */ /* 0x000fe200078e00ff */
[----:B------:R-:W-:Y:S01]  /*1760*/  IABS R48, R72 ;  /* 0x0000004800307213 */ /* 0x000fe20000000000 */
[----:B------:R-:W-:Y:S01]  /*1770*/  BSSY B1, `(.L_x_16397) ;  /* 0x00000ef000017945 */ /* 0x000fe20003800000 */
[----:B------:R-:W0:Y:S01]  /*1780*/  I2F.RP R46, R82 ;  /* 0x00000052002e7306 */ /* 0x000e220000209400 */
[----:B------:R-:W-:-:S07]  /*1790*/  IADD3 R78, R78, 0x4, RZ ;  /* 0x000000044e4e7810 */ /* 0x000fce0007ffe0ff */
[----:B0-----:R-:W0:Y:S02]  /*17a0*/  MUFU.RCP R46, R46 ;  /* 0x0000002e002e7308 */ /* 0x001e240000001000 */
[----:B0-----:R-:W-:Y:S02]  /*17b0*/  IADD3 R47, R46, 0xffffffe, RZ ;  /* 0x0ffffffe2e2f7810 */ /* 0x001fe40007ffe0ff */
[----:B------:R-:W-:-:S04]  /*17c0*/  IABS R46, c[0x0][0x1d0] ;  /* 0x00007400002e7a13 */ /* 0x000fc80000000000 */
[----:B------:R0:W1:Y:S02]  /*17d0*/  F2I.FTZ.U32.TRUNC.NTZ R45, R47 ;  /* 0x0000002f002d7305 */ /* 0x000064000021f000 */
[----:B0-----:R-:W-:-:S04]  /*17e0*/  LOP3.LUT R47, R72, c[0x0][0x1d4], RZ, 0x3c, !PT ;  /* 0x00007500482f7a12 */ /* 0x001fc800078e3cff */
[----:B------:R-:W-:Y:S01]  /*17f0*/  ISETP.GE.AND P2, PT, R47, RZ, PT ;  /* 0x000000ff2f00720c */ /* 0x000fe20003f46270 */
[----:B-1----:R-:W-:-:S04]  /*1800*/  IMAD.MOV R49, RZ, RZ, -R45 ;  /* 0x000000ffff317224 */ /* 0x002fc800078e0a2d */
[----:B------:R-:W-:-:S04]  /*1810*/  IMAD R49, R49, R82, RZ ;  /* 0x0000005231317224 */ /* 0x000fc800078e02ff */
[----:B------:R-:W-:-:S04]  /*1820*/  IMAD.HI.U32 R44, R45, R49, R44 ;  /* 0x000000312d2c7227 */ /* 0x000fc800078e002c */
[----:B------:R-:W-:Y:S02]  /*1830*/  IMAD.MOV.U32 R45, RZ, RZ, R48 ;  /* 0x000000ffff2d7224 */ /* 0x000fe400078e0030 */
[----:B------:R-:W0:Y:S02]  /*1840*/  I2F.RP R48, R46 ;  /* 0x0000002e00307306 */ /* 0x000e240000209400 */
[----:B------:R-:W-:-:S04]  /*1850*/  IMAD.HI.U32 R44, R44, R45, RZ ;  /* 0x0000002d2c2c7227 */ /* 0x000fc800078e00ff */
        /* <DEDUP_REMOVED lines=34> */
[----:B------:R-:W-:-:S11]  /*1a80*/  ISETP.GE.AND P0, PT, R78, UR6, PT ;  /* 0x000000064e007c0c */ /* 0x000fd6000bf06270 */
        /* <DEDUP_REMOVED lines=19> */
[----:B------:R-:W-:-:S04]  /*1bc0*/  IADD3 R47, P1, P2, R9, R48, R26 ;  /* 0x00000030092f7210 */ /* 0x000fc80007a3e01a */
[----:B------:R-:W-:Y:S02]  /*1bd0*/  LEA R46, P3, R47, c[0x0][0x170], 0x1 ;  /* 0x00005c002f2e7a11 */ /* 0x000fe400078608ff */
[----:B------:R-:W-:Y:S01]  /*1be0*/  IADD3.X R82, R61, R49, R40, P1, P2 ;  /* 0x000000313d527210 */ /* 0x000fe20000fe4428 */
[----:B-1----:R-:W1:Y:S03]  /*1bf0*/  LDS.64 R44, [R24] ;  /* 0x00000000182c7984 */ /* 0x002e660000000a00 */
[----:B------:R-:W-:Y:S02]  /*1c00*/  LEA.HI.X R47, R47, c[0x0][0x174], R82, 0x1, P3 ;  /* 0x00005d002f2f7a11 */ /* 0x000fe400018f0c52 */
[----:B------:R-:W-:-:S03]  /*1c10*/  IADD3 R82, P1, P2, R8, R48, R29 ;  /* 0x0000003008527210 */ /* 0x000fc60007a3e01d */
[----:B------:R4:W5:Y:S01]  /*1c20*/  LDG.E.CONSTANT R87, [R46.64] ;  /* 0x0000000a2e577981 */ /* 0x000962000c1e9900 */
[----:B------:R-:W-:Y:S02]  /*1c30*/  LEA R84, P3, R82, c[0x0][0x170], 0x1 ;  /* 0x00005c0052547a11 */ /* 0x000fe400078608ff */
[----:B------:R-:W-:-:S04]  /*1c40*/  IADD3.X R83, R63, R49, R42, P1, P2 ;  /* 0x000000313f537210 */ /* 0x000fc80000fe442a */
[----:B------:R-:W-:-:S05]  /*1c50*/  LEA.HI.X R85, R82, c[0x0][0x174], R83, 0x1, P3 ;  /* 0x00005d0052557a11 */ /* 0x000fca00018f0c53 */
[----:B------:R1:W5:Y:S01]  /*1c60*/  LDG.E.CONSTANT R86, [R84.64] ;  /* 0x0000000a54567981 */ /* 0x000362000c1e9900 */
[----:B0-----:R-:W-:-:S04]  /*1c70*/  IADD3 R77, P1, P2, R7, R48, R28 ;  /* 0x00000030074d7210 */ /* 0x001fc80007a3e01c */
[C---:B------:R-:W-:Y:S02]  /*1c80*/  LEA R76, P3, R77.reuse, c[0x0][0x170], 0x1 ;  /* 0x00005c004d4c7a11 */ /* 0x040fe400078608ff */
[-C--:B------:R-:W-:Y:S02]  /*1c90*/  IADD3.X R82, R60, R49.reuse, R43, P1, P2 ;  /* 0x000000313c527210 */ /* 0x080fe40000fe442b */
[----:B----4-:R-:W-:Y:S02]  /*1ca0*/  IADD3 R47, P1, P2, R6, R48, R31 ;  /* 0x00000030062f7210 */ /* 0x010fe40007a3e01f */
[----:B------:R-:W-:Y:S02]  /*1cb0*/  LEA.HI.X R77, R77, c[0x0][0x174], R82, 0x1, P3 ;  /* 0x00005d004d4d7a11 */ /* 0x000fe400018f0c52 */
[----:B------:R-:W-:Y:S02]  /*1cc0*/  LEA R46, P3, R47, c[0x0][0x170], 0x1 ;  /* 0x00005c002f2e7a11 */ /* 0x000fe400078608ff */
[----:B------:R-:W-:Y:S01]  /*1cd0*/  IADD3.X R82, R65, R49, R50, P1, P2 ;  /* 0x0000003141527210 */ /* 0x000fe20000fe4432 */
[----:B------:R1:W4:Y:S03]  /*1ce0*/  LDG.E.CONSTANT R83, [R76.64] ;  /* 0x0000000a4c537981 */ /* 0x000326000c1e9900 */
[----:B------:R-:W-:-:S05]  /*1cf0*/  LEA.HI.X R47, R47, c[0x0][0x174], R82, 0x1, P3 ;  /* 0x00005d002f2f7a11 */ /* 0x000fca00018f0c52 */
[----:B------:R0:W4:Y:S01]  /*1d00*/  LDG.E.CONSTANT R82, [R46.64] ;  /* 0x0000000a2e527981 */ /* 0x000122000c1e9900 */
[----:B-1----:R-:W-:Y:S02]  /*1d10*/  PRMT R76, RZ, 0x5410, R44 ;  /* 0x00005410ff4c7816 */ /* 0x002fe4000000002c */
[----:B------:R-:W-:-:S04]  /*1d20*/  IADD3 R77, P1, P2, R5, R48, R30 ;  /* 0x00000030054d7210 */ /* 0x000fc80007a3e01e */
[----:B------:R-:W-:Y:S02]  /*1d30*/  IADD3.X R90, R62, R49, R51, P1, P2 ;  /* 0x000000313e5a7210 */ /* 0x000fe40000fe4433 */
[--C-:B0-----:R-:W-:Y:S02]  /*1d40*/  PRMT R46, RZ, 0x5410, R45.reuse ;  /* 0x00005410ff2e7816 */ /* 0x101fe4000000002d */
[----:B------:R-:W-:Y:S02]  /*1d50*/  PRMT R45, RZ, 0x7610, R45 ;  /* 0x00007610ff2d7816 */ /* 0x000fe4000000002d */
        /* <DEDUP_REMOVED lines=8> */
[----:B------:R-:W-:-:S05]  /*1de0*/  PRMT R46, RZ, 0x7610, R89 ;  /* 0x00007610ff2e7816 */ /* 0x000fca0000000059 */
[----:B------:R-:W-:Y:S01]  /*1df0*/  FMUL.FTZ R77, R45, R46 ;  /* 0x0000002e2d4d7220 */ /* 0x000fe20000410000 */
[----:B------:R-:W-:Y:S01]  /*1e00*/  PRMT R45, RZ, 0x7610, R88 ;  /* 0x00007610ff2d7816 */ /* 0x000fe20000000058 */
[----:B------:R-:W0:Y:S01]  /*1e10*/  LDS.64 R46, [R24+0x8] ;  /* 0x00000800182e7984 */ /* 0x000e220000000a00 */
[----:B-----5:R-:W-:-:S03]  /*1e20*/  PRMT R85, RZ, 0x7610, R87 ;  /* 0x00007610ff557816 */ /* 0x020fc60000000057 */
[----:B------:R-:W-:Y:S01]  /*1e30*/  FFMA.FTZ R77, R44, R45, R77 ;  /* 0x0000002d2c4d7223 */ /* 0x000fe2000001004d */
[----:B------:R-:W-:Y:S02]  /*1e40*/  PRMT R44, RZ, 0x5410, R87 ;  /* 0x00005410ff2c7816 */ /* 0x000fe40000000057 */
[--C-:B0-----:R-:W-:Y:S02]  /*1e50*/  PRMT R45, RZ, 0x5410, R46.reuse ;  /* 0x00005410ff2d7816 */ /* 0x101fe4000000002e */
[----:B------:R-:W-:-:S03]  /*1e60*/  PRMT R46, RZ, 0x7610, R46 ;  /* 0x00007610ff2e7816 */ /* 0x000fc6000000002e */
[----:B------:R-:W-:Y:S02]  /*1e70*/  FFMA.FTZ R76, R45, R44, R76 ;  /* 0x0000002c2d4c7223 */ /* 0x000fe4000001004c */
[----:B------:R-:W-:Y:S01]  /*1e80*/  FFMA.FTZ R85, R46, R85, R77 ;  /* 0x000000552e557223 */ /* 0x000fe2000001004d */
[----:B------:R-:W0:Y:S01]  /*1e90*/  LDS.64 R44, [R24+0x10] ;  /* 0x00001000182c7984 */ /* 0x000e220000000a00 */
[----:B------:R-:W-:Y:S02]  /*1ea0*/  PRMT R77, RZ, 0x5410, R47 ;  /* 0x00005410ff4d7816 */ /* 0x000fe4000000002f */
[----:B------:R-:W-:-:S05]  /*1eb0*/  PRMT R46, RZ, 0x5410, R86 ;  /* 0x00005410ff2e7816 */ /* 0x000fca0000000056 */
[----:B------:R-:W-:Y:S01]  /*1ec0*/  FFMA.FTZ R46, R77, R46, R76 ;  /* 0x0000002e4d2e7223 */ /* 0x000fe2000001004c */
[----:B------:R-:W-:-:S04]  /*1ed0*/  IADD3 R77, P1, P2, R4, R48, R33 ;  /* 0x00000030044d7210 */ /* 0x000fc80007a3e021 */
[----:B------:R-:W-:Y:S02]  /*1ee0*/  LEA R76, P3, R77, c[0x0][0x170], 0x1 ;  /* 0x00005c004d4c7a11 */ /* 0x000fe400078608ff */
[----:B------:R-:W-:-:S04]  /*1ef0*/  IADD3.X R88, R67, R49, R52, P1, P2 ;  /* 0x0000003143587210 */ /* 0x000fc80000fe4434 */
[----:B------:R-:W-:-:S05]  /*1f00*/  LEA.HI.X R77, R77, c[0x0][0x174], R88, 0x1, P3 ;  /* 0x00005d004d4d7a11 */ /* 0x000fca00018f0c58 */
[----:B------:R1:W3:Y:S01]  /*1f10*/  LDG.E.CONSTANT R87, [R76.64] ;  /* 0x0000000a4c577981 */ /* 0x0002e2000c1e9900 */
[----:B------:R-:W-:Y:S02]  /*1f20*/  PRMT R86, RZ, 0x7610, R86 ;  /* 0x00007610ff567816 */ /* 0x000fe40000000056 */
[--C-:B----4-:R-:W-:Y:S02]  /*1f30*/  PRMT R90, RZ, 0x7610, R82.reuse ;  /* 0x00007610ff5a7816 */ /* 0x110fe40000000052 */
[----:B-1----:R-:W-:Y:S02]  /*1f40*/  PRMT R76, RZ, 0x7610, R47 ;  /* 0x00007610ff4c7816 */ /* 0x002fe4000000002f */
[----:B------:R-:W-:-:S03]  /*1f50*/  PRMT R77, RZ, 0x5410, R82 ;  /* 0x00005410ff4d7816 */ /* 0x000fc60000000052 */
[----:B------:R-:W-:Y:S01]  /*1f60*/  FFMA.FTZ R85, R76, R86, R85 ;  /* 0x000000564c557223 */ /* 0x000fe20000010055 */
[--C-:B0-----:R-:W-:Y:S02]  /*1f70*/  PRMT R47, RZ, 0x5410, R44.reuse ;  /* 0x00005410ff2f7816 */ /* 0x101fe4000000002c */
[--C-:B------:R-:W-:Y:S02]  /*1f80*/  PRMT R76, RZ, 0x5410, R83.reuse ;  /* 0x00005410ff4c7816 */ /* 0x100fe40000000053 */
[----:B------:R-:W-:Y:S02]  /*1f90*/  PRMT R44, RZ, 0x7610, R44 ;  /* 0x00007610ff2c7816 */ /* 0x000fe4000000002c */
[----:B------:R-:W-:Y:S01]  /*1fa0*/  PRMT R83, RZ, 0x7610, R83 ;  /* 0x00007610ff537816 */ /* 0x000fe20000000053 */
[----:B------:R-:W-:Y:S01]  /*1fb0*/  FFMA.FTZ R89, R47, R76, R46 ;  /* 0x0000004c2f597223 */ /* 0x000fe2000001002e */
[--C-:B------:R-:W-:Y:S01]  /*1fc0*/  PRMT R76, RZ, 0x5410, R45.reuse ;  /* 0x00005410ff4c7816 */ /* 0x100fe2000000002d */
[----:B------:R-:W0:Y:S01]  /*1fd0*/  LDS.64 R46, [R24+0x18] ;  /* 0x00001800182e7984 */ /* 0x000e220000000a00 */
[----:B------:R-:W-:Y:S01]  /*1fe0*/  PRMT R45, RZ, 0x7610, R45 ;  /* 0x00007610ff2d7816 */ /* 0x000fe2000000002d */
[----:B------:R-:W-:-:S02]  /*1ff0*/  FFMA.FTZ R44, R44, R83, R85 ;  /* 0x000000532c2c7223 */ /* 0x000fc40000010055 */
[----:B------:R-:W-:Y:S01]  /*2000*/  FFMA.FTZ R89, R76, R77, R89 ;  /* 0x0000004d4c597223 */ /* 0x000fe20000010059 */
[----:B------:R-:W-:Y:S01]  /*2010*/  IADD3 R76, P1, P2, R3, R48, R32 ;  /* 0x00000030034c7210 */ /* 0x000fe20007a3e020 */
[----:B------:R-:W-:-:S03]  /*2020*/  FFMA.FTZ R90, R45, R90, R44 ;  /* 0x0000005a2d5a7223 */ /* 0x000fc6000001002c */
        /* <DEDUP_REMOVED lines=8> */
[----:B------:R5:W4:Y:S01]  /*20b0*/  LDG.E.CONSTANT R86, [R82.64] ;  /* 0x0000000a52567981 */ /* 0x000b22000c1e9900 */
[----:B0-----:R-:W-:Y:S02]  /*20c0*/  PRMT R44, RZ, 0x5410, R46 ;  /* 0x00005410ff2c7816 */ /* 0x001fe4000000002e */
        /* <DEDUP_REMOVED lines=9> */
[-C--:B------:R-:W-:Y:S02]  /*2160*/  IADD3.X R88, R71, R49.reuse, R56, P1, P2 ;  /* 0x0000003147587210 */ /* 0x080fe40000fe4438 */
[----:B-----5:R-:W-:Y:S02]  /*2170*/  IADD3 R83, P1, P2, R21, R48, R34 ;  /* 0x0000003015537210 */ /* 0x020fe40007a3e022 */
[----:B------:R-:W-:Y:S02]  /*2180*/  LEA.HI.X R45, R45, c[0x0][0x174], R88, 0x1, P3 ;  /* 0x00005d002d2d7a11 */ /* 0x000fe400018f0c58 */
[C---:B------:R-:W-:Y:S02]  /*2190*/  LEA R82, P3, R83.reuse, c[0x0][0x170], 0x1 ;  /* 0x00005c0053527a11 */ /* 0x040fe400078608ff */
[----:B-1----:R-:W-:Y:S01]  /*21a0*/  IADD3.X R92, R68, R49, R57, P1, P2 ;  /* 0x00000031445c7210 */ /* 0x002fe20000fe4439 */
[----:B------:R1:W5:Y:S03]  /*21b0*/  LDG.E.CONSTANT R88, [R44.64] ;  /* 0x0000000a2c587981 */ /* 0x000366000c1e9900 */
[----:B------:R-:W-:-:S02]  /*21c0*/  LEA.HI.X R83, R83, c[0x0][0x174], R92, 0x1, P3 ;  /* 0x00005d0053537a11 */ /* 0x000fc400018f0c5c */
[----:B------:R-:W-:-:S03]  /*21d0*/  IADD3 R91, P1, P2, R22, R48, R41 ;  /* 0x00000030165b7210 */ /* 0x000fc60007a3e029 */
[----:B------:R0:W5:Y:S01]  /*21e0*/  LDG.E.CONSTANT R82, [R82.64] ;  /* 0x0000000a52527981 */ /* 0x000162000c1e9900 */
[----:B------:R-:W-:Y:S02]  /*21f0*/  IADD3.X R92, R73, R49, R58, P1, P2 ;  /* 0x00000031495c7210 */ /* 0x000fe40000fe443a */
[----:B------:R-:W-:-:S04]  /*2200*/  LEA R48, P1, R91, c[0x0][0x170], 0x1 ;  /* 0x00005c005b307a11 */ /* 0x000fc800078208ff */
[----:B------:R-:W-:-:S05]  /*2210*/  LEA.HI.X R49, R91, c[0x0][0x174], R92, 0x1, P1 ;  /* 0x00005d005b317a11 */ /* 0x000fca00008f0c5c */
[----:B0-----:R0:W5:Y:S01]  /*2220*/  LDG.E.CONSTANT R77, [R48.64] ;  /* 0x0000000a304d7981 */ /* 0x001162000c1e9900 */
[----:B-1----:R-:W-:Y:S02]  /*2230*/  PRMT R45, RZ, 0x7610, R46 ;  /* 0x00007610ff2d7816 */ /* 0x002fe4000000002e */
[----:B------:R-:W-:Y:S02]  /*2240*/  PRMT R84, RZ, 0x7610, R84 ;  /* 0x00007610ff547816 */ /* 0x000fe40000000054 */
[----:B------:R-:W-:-:S03]  /*2250*/  PRMT R44, RZ, 0x5410, R47 ;  /* 0x00005410ff2c7816 */ /* 0x000fc6000000002f */
[----:B------:R-:W-:Y:S01]  /*2260*/  FFMA.FTZ R84, R45, R84, R90 ;  /* 0x000000542d547223 */ /* 0x000fe2000001005a */
[----:B0-----:R-:W-:Y:S01]  /*2270*/  LDS.64 R48, [R24+0x30] ;  /* 0x0000300018307984 */ /* 0x001fe20000000a00 */
[----:B---3--:R-:W-:-:S05]  /*2280*/  PRMT R45, RZ, 0x5410, R87 ;  /* 0x00005410ff2d7816 */ /* 0x008fca0000000057 */
[----:B------:R-:W-:Y:S02]  /*2290*/  FFMA.FTZ R89, R44, R45, R89 ;  /* 0x0000002d2c597223 */ /* 0x000fe40000010059 */
[----:B------:R-:W0:Y:S01]  /*22a0*/  LDS.64 R44, [R24+0x20] ;  /* 0x00002000182c7984 */ /* 0x000e220000000a00 */
[----:B------:R-:W-:Y:S02]  /*22b0*/  PRMT R47, RZ, 0x7610, R47 ;  /* 0x00007610ff2f7816 */ /* 0x000fe4000000002f */
[----:B------:R-:W-:-:S05]  /*22c0*/  PRMT R87, RZ, 0x7610, R87 ;  /* 0x00007610ff577816 */ /* 0x000fca0000000057 */
[----:B------:R-:W-:Y:S01]  /*22d0*/  FFMA.FTZ R84, R47, R87, R84 ;  /* 0x000000572f547223 */ /* 0x000fe20000010054 */
[----:B----4-:R-:W-:Y:S02]  /*22e0*/  PRMT R47, RZ, 0x5410, R85 ;  /* 0x00005410ff2f7816 */ /* 0x010fe40000000055 */
[----:B0-----:R-:W-:-:S05]  /*22f0*/  PRMT R46, RZ, 0x5410, R44 ;  /* 0x00005410ff2e7816 */ /* 0x001fca000000002c */
[----:B------:R-:W-:Y:S02]  /*2300*/  FFMA.FTZ R89, R46, R47, R89 ;  /* 0x0000002f2e597223 */ /* 0x000fe40000010059 */
[----:B------:R-:W0:Y:S01]  /*2310*/  LDS.64 R46, [R24+0x28] ;  /* 0x00002800182e7984 */ /* 0x000e220000000a00 */
[----:B------:R-:W-:Y:S02]  /*2320*/  PRMT R83, RZ, 0x7610, R44 ;  /* 0x00007610ff537816 */ /* 0x000fe4000000002c */
[----:B------:R-:W-:Y:S02]  /*2330*/  PRMT R85, RZ, 0x7610, R85 ;  /* 0x00007610ff557816 */ /* 0x000fe40000000055 */
[----:B------:R-:W-:-:S03]  /*2340*/  PRMT R44, RZ, 0x5410, R45 ;  /* 0x00005410ff2c7816 */ /* 0x000fc6000000002d */
[----:B------:R-:W-:Y:S01]  /*2350*/  FFMA.FTZ R83, R83, R85, R84 ;  /* 0x0000005553537223 */ /* 0x000fe20000010054 */
[--C-:B------:R-:W-:Y:S02]  /*2360*/  PRMT R84, RZ, 0x5410, R86.reuse ;  /* 0x00005410ff547816 */ /* 0x100fe40000000056 */
[----:B------:R-:W-:-:S03]  /*2370*/  PRMT R86, RZ, 0x7610, R86 ;  /* 0x00007610ff567816 */ /* 0x000fc60000000056 */
[----:B------:R-:W-:Y:S01]  /*2380*/  FFMA.FTZ R84, R44, R84, R89 ;  /* 0x000000542c547223 */ /* 0x000fe20000010059 */
[----:B------:R-:W-:-:S05]  /*2390*/  PRMT R44, RZ, 0x7610, R45 ;  /* 0x00007610ff2c7816 */ /* 0x000fca000000002d */
[----:B------:R-:W-:Y:S01]  /*23a0*/  FFMA.FTZ R44, R44, R86, R83 ;  /* 0x000000562c2c7223 */ /* 0x000fe20000010053 */
[----:B0-----:R-:W-:Y:S02]  /*23b0*/  PRMT R45, RZ, 0x5410, R46 ;  /* 0x00005410ff2d7816 */ /* 0x001fe4000000002e */
[----:B------:R-:W-:Y:S02]  /*23c0*/  ISETP.NE.AND P1, PT, R15, RZ, PT ;  /* 0x000000ff0f00720c */ /* 0x000fe40003f25270 */
        /* <DEDUP_REMOVED lines=26> */
.L_x_16453:
[----:B01----:R-:W-:Y:S01]  /*2570*/  FADD.FTZ R77, R77, R44 ;  /* 0x0000002c4d4d7221 */ /* 0x003fe20000010000 */
[----:B------:R-:W-:Y:S05]  /*2580*/  BRA.DIV ~URZ, `(.L_x_16400) ;  /* 0x000048a27f007947 */ /* 0x000fea000b800000 */
[----:B------:R0:W1:Y:S02]  /*2590*/  SHFL.BFLY PT, R44, R77, 0x1, 0x1f ;  /* 0x0c201f004d2c7f89 */ /* 0x00006400000e0000 */
.L_x_16454:
[----:B-1----:R-:W-:-:S04]  /*25a0*/  FADD.FTZ R44, R77, R44 ;  /* 0x0000002c4d2c7221 */ /* 0x002fc80000010000 */
[----:B------:R-:W-:Y:S01]  /*25b0*/  FFMA.FTZ R44, R44, c[0x0][0x184], RZ ;  /* 0x000061002c2c7a23 */ /* 0x000fe200000100ff */
[----:B------:R-:W-:Y:S05]  /*25c0*/  @P1 BRA `(.L_x_16401) ;  /* 0x0000009000001947 */ /* 0x000fea0003800000 */
[----:B------:R-:W-:-:S04]  /*25d0*/  ISETP.GE.AND P1, PT, R81, UR7, PT ;  /* 0x0000000751007c0c */ /* 0x000fc8000bf26270 */
[----:B------:R-:W-:-:S05]  /*25e0*/  FSEL R45, R44, RZ, !P1 ;  /* 0x000000ff2c2d7208 */ /* 0x000fca0004800000 */
[----:B------:R1:W-:Y:S04]  /*25f0*/  STS [R80], R45 ;  /* 0x0000002d50007388 */ /* 0x0003e80000000800 */
[----:B------:R-:W-:Y:S05]  /*2600*/  @P1 BRA `(.L_x_16401) ;  /* 0x0000005000001947 */ /* 0x000fea0003800000 */
[----:B------:R-:W-:Y:S01]  /*2610*/  FMNMX.FTZ R13, R13, R44, !PT ;  /* 0x0000002c0d0d7209 */ /* 0x000fe20007810000 */
[----:B------:R-:W-:Y:S05]  /*2620*/  BRA `(.L_x_16401) ;  /* 0x0000003000007947 */ /* 0x000fea0003800000 */
.L_x_16398:
[----:B------:R-:W-:-:S13]  /*2630*/  ISETP.NE.AND P1, PT, R15, RZ, PT ;  /* 0x000000ff0f00720c */ /* 0x000fda0003f25270 */
[----:B------:R-:W-:-:S05]  /*2640*/  @!P1 IMAD.MOV.U32 R45, RZ, RZ, -0x800001 ;  /* 0xff7fffffff2d9424 */ /* 0x000fca00078e00ff */
[----:B------:R0:W-:Y:S02]  /*2650*/  @!P1 STS [R80], R45 ;  /* 0x0000002d50009388 */ /* 0x0001e40000000800 */
.L_x_16401:
[----:B------:R-:W-:Y:S05]  /*2660*/  BSYNC B1 ;  /* 0x0000000000017941 */ /* 0x000fea0003800000 */
.L_x_16397:
[----:B------:R-:W-:Y:S02]  /*2670*/  IADD3 R70, P1, R70, 0x10, RZ ;  /* 0x0000001046467810 */ /* 0x000fe40007f3e0ff */
[----:B01----:R-:W-:Y:S02]  /*2680*/  IADD3 R80, R80, 0x80, RZ ;  /* 0x0000008050507810 */ /* 0x003fe40007ffe0ff */
[----:B------:R-:W-:Y:S01]  /*2690*/  IADD3 R81, R81, 0x20, RZ ;  /* 0x0000002051517810 */ /* 0x000fe20007ffe0ff */
[----:B------:R-:W-:Y:S01]  /*26a0*/  IMAD.X R79, RZ, RZ, R79, P1 ;  /* 0x000000ffff4f7224 */ /* 0x000fe200008e064f */
[----:B------:R-:W-:Y:S01]  /*26b0*/  IADD3 R72, R72, 0x20, RZ ;  /* 0x0000002048487810 */ /* 0x000fe20007ffe0ff */
[----:B------:R-:W-:Y:S01]  /*26c0*/  @P0 CALL.REL.NOINC `(.L_x_16402) ;  /* 0x0000001000000944 */ /* 0x000fe20003c00000 */
[----:B------:R-:W-:Y:S05]  /*26d0*/  BRA `(.L_x_16403) ;  /* 0xfffff06000007947 */ /* 0x000fea000383ffff */
.L_x_16402:
[----:B------:R-:W-:Y:S05]  /*26e0*/  BRA `(.L_x_16395) ;  /* 0x000010a000007947 */ /* 0x000fea0003800000 */
.L_x_16396:
[C---:B------:R-:W-:Y:S01]  /*26f0*/  IADD3 R44, P0, R17.reuse, R44, RZ ;  /* 0x0000002c112c7210 */ /* 0x040fe20007f1e0ff */
[C---:B------:R-:W-:Y:S02]  /*2700*/  IMAD.SHL.U32 R78, R17.reuse, 0x8, RZ ;  /* 0x00000008114e7824 */ /* 0x040fe400078e00ff */
[C---:B------:R-:W-:Y:S01]  /*2710*/  IMAD R82, R17.reuse, 0x8, R81 ;  /* 0x0000000811527824 */ /* 0x040fe200078e0251 */
[----:B------:R-:W-:Y:S01]  /*2720*/  LEA.HI.X.SX32 R79, R17, R46, 0x1, P0 ;  /* 0x0000002e114f7211 */ /* 0x000fe200000f0eff */
[----:B------:R-:W-:Y:S01]  /*2730*/  IMAD.U32 R83, RZ, RZ, UR7 ;  /* 0x00000007ff537e24 */ /* 0x000fe2000f8e00ff */
[----:B------:R-:W-:Y:S01]  /*2740*/  LEA R72, P0, R44, c[0x0][0x188], 0x2 ;  /* 0x000062002c487a11 */ /* 0x000fe200078010ff */
[----:B------:R-:W-:Y:S01]  /*2750*/  IMAD.IADD R80, R81, 0x1, R78 ;  /* 0x0000000151507824 */ /* 0x000fe200078e024e */
[----:B------:R-:W-:Y:S01]  /*2760*/  LEA R82, R82, 0x100, 0x2 ;  /* 0x0000010052527811 */ /* 0x000fe200078e10ff */
[----:B------:R-:W-:Y:S01]  /*2770*/  IMAD.MOV.U32 R13, RZ, RZ, -0x800001 ;  /* 0xff7fffffff0d7424 */ /* 0x000fe200078e00ff */
[----:B------:R-:W-:Y:S01]  /*2780*/  LEA.HI.X R79, R44, c[0x0][0x18c], R79, 0x2, P0 ;  /* 0x000063002c4f7a11 */ /* 0x000fe200000f144f */
[----:B------:R-:W-:Y:S01]  /*2790*/  IMAD.MOV.U32 R81, RZ, RZ, R17 ;  /* 0x000000ffff517224 */ /* 0x000fe200078e0011 */
[----:B------:R-:W-:-:S02]  /*27a0*/  IADD3 R83, -R83, 0x1, R80 ;  /* 0x0000000153537810 */ /* 0x000fc40007ffe150 */
.L_x_16409:
[----:B------:R-:W-:Y:S01]  /*27b0*/  IABS R47, c[0x0][0x1d4] ;  /* 0x00007500002f7a13 */ /* 0x000fe20000000000 */
[----:B------:R-:W-:Y:S01]  /*27c0*/  BSSY B1, `(.L_x_16404) ;  /* 0x00000f2000017945 */ /* 0x000fe20003800000 */
[----:B------:R-:W-:-:S02]  /*27d0*/  IABS R48, R78 ;  /* 0x0000004e00307213 */ /* 0x000fc40000000000 */
        /* <DEDUP_REMOVED lines=67> */
[----:B------:R1:W3:Y:S01]  /*2c10*/  LDG.E.CONSTANT R49, [R48.64] ;  /* 0x0000000a30317981 */ /* 0x0002e2000c1e9900 */
[----:B------:R-:W-:-:S04]  /*2c20*/  IADD3 R44, P0, P1, R9, R76, R26 ;  /* 0x0000004c092c7210 */ /* 0x000fc8000791e01a */
[----:B------:R-:W-:Y:S01]  /*2c30*/  LEA R84, P2, R44, c[0x0][0x170], 0x1 ;  /* 0x00005c002c547a11 */ /* 0x000fe200078408ff */
[----:B0-----:R-:W0:Y:S01]  /*2c40*/  LDS.64 R46, [R24] ;  /* 0x00000000182e7984 */ /* 0x001e220000000a00 */
[----:B------:R-:W-:-:S04]  /*2c50*/  IADD3.X R45, R61, R77, R40, P0, P1 ;  /* 0x0000004d3d2d7210 */ /* 0x000fc800007e2428 */
[----:B------:R-:W-:Y:S02]  /*2c60*/  LEA.HI.X R85, R44, c[0x0][0x174], R45, 0x1, P2 ;  /* 0x00005d002c557a11 */ /* 0x000fe400010f0c2d */
[----:B------:R-:W-:-:S03]  /*2c70*/  IADD3 R45, P0, P1, R8, R76, R29 ;  /* 0x0000004c082d7210 */ /* 0x000fc6000791e01d */
[----:B------:R4:W5:Y:S01]  /*2c80*/  LDG.E.CONSTANT R84, [R84.64] ;  /* 0x0000000a54547981 */ /* 0x000962000c1e9900 */
[----:B------:R-:W-:Y:S02]  /*2c90*/  LEA R44, P2, R45, c[0x0][0x170], 0x1 ;  /* 0x00005c002d2c7a11 */ /* 0x000fe400078408ff */
[----:B------:R-:W-:-:S04]  /*2ca0*/  IADD3.X R88, R63, R77, R42, P0, P1 ;  /* 0x0000004d3f587210 */ /* 0x000fc800007e242a */
[----:B------:R-:W-:-:S05]  /*2cb0*/  LEA.HI.X R45, R45, c[0x0][0x174], R88, 0x1, P2 ;  /* 0x00005d002d2d7a11 */ /* 0x000fca00010f0c58 */
[----:B-1----:R0:W5:Y:S02]  /*2cc0*/  LDG.E.CONSTANT R48, [R44.64] ;  /* 0x0000000a2c307981 */ /* 0x002164000c1e9900 */
[----:B0-----:R-:W-:Y:S02]  /*2cd0*/  PRMT R44, RZ, 0x5410, R47 ;  /* 0x00005410ff2c7816 */ /* 0x001fe4000000002f */
[----:B----4-:R-:W-:Y:S02]  /*2ce0*/  PRMT R85, RZ, 0x5410, R46 ;  /* 0x00005410ff557816 */ /* 0x010fe4000000002e */
[----:B--2---:R-:W-:-:S05]  /*2cf0*/  PRMT R45, RZ, 0x5410, R86 ;  /* 0x00005410ff2d7816 */ /* 0x004fca0000000056 */
[----:B------:R-:W-:Y:S01]  /*2d00*/  FMUL.FTZ R87, R44, R45 ;  /* 0x0000002d2c577220 */ /* 0x000fe20000410000 */
[----:B---3--:R-:W-:-:S05]  /*2d10*/  PRMT R44, RZ, 0x5410, R49 ;  /* 0x00005410ff2c7816 */ /* 0x008fca0000000031 */
[----:B------:R-:W-:Y:S01]  /*2d20*/  FFMA.FTZ R85, R85, R44, R87 ;  /* 0x0000002c55557223 */ /* 0x000fe20000010057 */
[----:B------:R-:W-:Y:S01]  /*2d30*/  IADD3 R87, P0, P1, R7, R76, R28 ;  /* 0x0000004c07577210 */ /* 0x000fe2000791e01c */
[----:B------:R-:W0:Y:S03]  /*2d40*/  LDS.64 R44, [R24+0x8] ;  /* 0x00000800182c7984 */ /* 0x000e260000000a00 */
[----:B------:R-:W-:Y:S02]  /*2d50*/  LEA R88, P2, R87, c[0x0][0x170], 0x1 ;  /* 0x00005c0057587a11 */ /* 0x000fe400078408ff */
[----:B------:R-:W-:-:S04]  /*2d60*/  IADD3.X R90, R60, R77, R43, P0, P1 ;  /* 0x0000004d3c5a7210 */ /* 0x000fc800007e242b */
[----:B------:R-:W-:-:S05]  /*2d70*/  LEA.HI.X R89, R87, c[0x0][0x174], R90, 0x1, P2 ;  /* 0x00005d0057597a11 */ /* 0x000fca00010f0c5a */
[----:B------:R-:W2:Y:S01]  /*2d80*/  LDG.E.CONSTANT R88, [R88.64] ;  /* 0x0000000a58587981 */ /* 0x000ea2000c1e9900 */
[----:B------:R-:W-:Y:S02]  /*2d90*/  PRMT R47, RZ, 0x7610, R47 ;  /* 0x00007610ff2f7816 */ /* 0x000fe4000000002f */
[----:B------:R-:W-:Y:S02]  /*2da0*/  PRMT R86, RZ, 0x7610, R86 ;  /* 0x00007610ff567816 */ /* 0x000fe40000000056 */
[----:B------:R-:W-:Y:S02]  /*2db0*/  PRMT R46, RZ, 0x7610, R46 ;  /* 0x00007610ff2e7816 */ /* 0x000fe4000000002e */
[----:B------:R-:W-:Y:S01]  /*2dc0*/  PRMT R49, RZ, 0x7610, R49 ;  /* 0x00007610ff317816 */ /* 0x000fe20000000031 */
[----:B------:R-:W-:-:S04]  /*2dd0*/  FMUL.FTZ R47, R47, R86 ;  /* 0x000000562f2f7220 */ /* 0x000fc80000410000 */
[----:B------:R-:W-:Y:S01]  /*2de0*/  FFMA.FTZ R46, R46, R49, R47 ;  /* 0x000000312e2e7223 */ /* 0x000fe2000001002f */
[--C-:B-----5:R-:W-:Y:S02]  /*2df0*/  PRMT R47, RZ, 0x5410, R84.reuse ;  /* 0x00005410ff2f7816 */ /* 0x120fe40000000054 */
[----:B------:R-:W-:Y:S02]  /*2e00*/  PRMT R84, RZ, 0x7610, R84 ;  /* 0x00007610ff547816 */ /* 0x000fe40000000054 */
[--C-:B0-----:R-:W-:Y:S02]  /*2e10*/  PRMT R86, RZ, 0x5410, R44.reuse ;  /* 0x00005410ff567816 */ /* 0x101fe4000000002c */
[----:B------:R-:W-:Y:S02]  /*2e20*/  PRMT R91, RZ, 0x7610, R44 ;  /* 0x00007610ff5b7816 */ /* 0x000fe4000000002c */
[----:B------:R-:W-:Y:S01]  /*2e30*/  PRMT R92, RZ, 0x5410, R45 ;  /* 0x00005410ff5c7816 */ /* 0x000fe2000000002d */
[----:B------:R-:W-:Y:S01]  /*2e40*/  FFMA.FTZ R47, R86, R47, R85 ;  /* 0x0000002f562f7223 */ /* 0x000fe20000010055 */
[----:B------:R-:W-:Y:S01]  /*2e50*/  PRMT R44, RZ, 0x5410, R48 ;  /* 0x00005410ff2c7816 */ /* 0x000fe20000000030 */
[----:B------:R-:W-:-:S04]  /*2e60*/  FFMA.FTZ R91, R91, R84, R46 ;  /* 0x000000545b5b7223 */ /* 0x000fc8000001002e */
[----:B------:R-:W-:Y:S01]  /*2e70*/  FFMA.FTZ R92, R92, R44, R47 ;  /* 0x0000002c5c5c7223 */ /* 0x000fe2000001002f */
[----:B------:R-:W-:-:S04]  /*2e80*/  IADD3 R44, P0, P1, R6, R76, R31 ;  /* 0x0000004c062c7210 */ /* 0x000fc8000791e01f */
[----:B------:R-:W-:Y:S02]  /*2e90*/  IADD3.X R47, R65, R77, R50, P0, P1 ;  /* 0x0000004d412f7210 */ /* 0x000fe400007e2432 */
[----:B------:R-:W-:-:S04]  /*2ea0*/  LEA R86, P2, R44, c[0x0][0x170], 0x1 ;  /* 0x00005c002c567a11 */ /* 0x000fc800078408ff */
[----:B------:R-:W-:Y:S02]  /*2eb0*/  LEA.HI.X R87, R44, c[0x0][0x174], R47, 0x1, P2 ;  /* 0x00005d002c577a11 */ /* 0x000fe400010f0c2f */
[----:B------:R-:W0:Y:S01]  /*2ec0*/  LDS.64 R46, [R24+0x10] ;  /* 0x00001000182e7984 */ /* 0x000e220000000a00 */
[----:B------:R-:W-:Y:S02]  /*2ed0*/  PRMT R44, RZ, 0x7610, R45 ;  /* 0x00007610ff2c7816 */ /* 0x000fe4000000002d */
[----:B------:R-:W-:Y:S01]  /*2ee0*/  PRMT R48, RZ, 0x7610, R48 ;  /* 0x00007610ff307816 */ /* 0x000fe20000000030 */
[----:B------:R1:W3:Y:S04]  /*2ef0*/  LDG.E.CONSTANT R86, [R86.64] ;  /* 0x0000000a56567981 */ /* 0x0002e8000c1e9900 */
[----:B------:R-:W-:Y:S01]  /*2f00*/  FFMA.FTZ R91, R44, R48, R91 ;  /* 0x000000302c5b7223 */ /* 0x000fe2000001005b */
[----:B------:R-:W-:-:S04]  /*2f10*/  IADD3 R44, P0, P1, R5, R76, R30 ;  /* 0x0000004c052c7210 */ /* 0x000fc8000791e01e */
[----:B------:R-:W-:Y:S02]  /*2f20*/  LEA R48, P2, R44, c[0x0][0x170], 0x1 ;  /* 0x00005c002c307a11 */ /* 0x000fe400078408ff */
[----:B------:R-:W-:-:S04]  /*2f30*/  IADD3.X R45, R62, R77, R51, P0, P1 ;  /* 0x0000004d3e2d7210 */ /* 0x000fc800007e2433 */
[----:B------:R-:W-:-:S05]  /*2f40*/  LEA.HI.X R49, R44, c[0x0][0x174], R45, 0x1, P2 ;  /* 0x00005d002c317a11 */ /* 0x000fca00010f0c2d */
[----:B------:R4:W5:Y:S04]  /*2f50*/  LDG.E.CONSTANT R90, [R48.64] ;  /* 0x0000000a305a7981 */ /* 0x000968000c1e9900 */
[----:B----4-:R-:W4:Y:S01]  /*2f60*/  LDS.64 R48, [R24+0x18] ;  /* 0x0000180018307984 */ /* 0x010f220000000a00 */
        /* <DEDUP_REMOVED lines=10> */
[----:B-1----:R-:W-:-:S04]  /*3010*/  IADD3.X R87, R64, R77, R53, P0, P1 ;  /* 0x0000004d40577210 */ /* 0x002fc800007e2435 */
[----:B------:R-:W-:-:S05]  /*3020*/  LEA.HI.X R85, R85, c[0x0][0x174], R87, 0x1, P2 ;  /* 0x00005d0055557a11 */ /* 0x000fca00010f0c57 */
[----:B------:R1:W2:Y:S01]  /*3030*/  LDG.E.CONSTANT R87, [R84.64] ;  /* 0x0000000a54577981 */ /* 0x0002a2000c1e9900 */
[----:B------:R-:W-:Y:S02]  /*3040*/  PRMT R46, RZ, 0x7610, R46 ;  /* 0x00007610ff2e7816 */ /* 0x000fe4000000002e */
[----:B------:R-:W-:-:S05]  /*3050*/  PRMT R88, RZ, 0x7610, R88 ;  /* 0x00007610ff587816 */ /* 0x000fca0000000058 */
[----:B------:R-:W-:Y:S01]  /*3060*/  FFMA.FTZ R91, R46, R88, R91 ;  /* 0x000000582e5b7223 */ /* 0x000fe2000001005b */
[--C-:B------:R-:W-:Y:S02]  /*3070*/  PRMT R46, RZ, 0x7610, R47.reuse ;  /* 0x00007610ff2e7816 */ /* 0x100fe4000000002f */
[----:B0-----:R-:W-:Y:S02]  /*3080*/  PRMT R45, RZ, 0x5410, R47 ;  /* 0x00005410ff2d7816 */ /* 0x001fe4000000002f */
[--C-:B---3--:R-:W-:Y:S02]  /*3090*/  PRMT R44, RZ, 0x5410, R86.reuse ;  /* 0x00005410ff2c7816 */ /* 0x108fe40000000056 */
[----:B------:R-:W-:Y:S02]  /*30a0*/  PRMT R86, RZ, 0x7610, R86 ;  /* 0x00007610ff567816 */ /* 0x000fe40000000056 */
[----:B----4-:R-:W-:-:S03]  /*30b0*/  PRMT R47, RZ, 0x5410, R48 ;  /* 0x00005410ff2f7816 */ /* 0x010fc60000000030 */
[----:B------:R-:W-:Y:S01]  /*30c0*/  FFMA.FTZ R91, R46, R86, R91 ;  /* 0x000000562e5b7223 */ /* 0x000fe2000001005b */
[----:B------:R-:W-:Y:S01]  /*30d0*/  PRMT R48, RZ, 0x7610, R48 ;  /* 0x00007610ff307816 */ /* 0x000fe20000000030 */
[----:B------:R-:W-:Y:S02]  /*30e0*/  FFMA.FTZ R92, R45, R44, R92 ;  /* 0x0000002c2d5c7223 */ /* 0x000fe4000001005c */
[----:B------:R-:W0:Y:S01]  /*30f0*/  LDS.64 R44, [R24+0x20] ;  /* 0x00002000182c7984 */ /* 0x000e220000000a00 */
[--C-:B-----5:R-:W-:Y:S02]  /*3100*/  PRMT R46, RZ, 0x5410, R90.reuse ;  /* 0x00005410ff2e7816 */ /* 0x120fe4000000005a */
[----:B------:R-:W-:-:S03]  /*3110*/  PRMT R90, RZ, 0x7610, R90 ;  /* 0x00007610ff5a7816 */ /* 0x000fc6000000005a */
[----:B------:R-:W-:Y:S01]  /*3120*/  FFMA.FTZ R46, R47, R46, R92 ;  /* 0x0000002e2f2e7223 */ /* 0x000fe2000001005c */
[----:B------:R-:W-:Y:S01]  /*3130*/  PRMT R47, RZ, 0x5410, R49 ;  /* 0x00005410ff2f7816 */ /* 0x000fe20000000031 */
[----:B------:R-:W-:Y:S01]  /*3140*/  FFMA.FTZ R91, R48, R90, R91 ;  /* 0x0000005a305b7223 */ /* 0x000fe2000001005b */
[----:B--2---:R-:W-:-:S05]  /*3150*/  PRMT R48, RZ, 0x5410, R89 ;  /* 0x00005410ff307816 */ /* 0x004fca0000000059 */
[----:B------:R-:W-:Y:S01]  /*3160*/  FFMA.FTZ R48, R47, R48, R46 ;  /* 0x000000302f307223 */ /* 0x000fe2000001002e */
[----:B------:R-:W-:-:S04]  /*3170*/  IADD3 R47, P0, P1, R2, R76, R35 ;  /* 0x0000004c022f7210 */ /* 0x000fc8000791e023 */
[----:B------:R-:W-:Y:S02]  /*3180*/  LEA R46, P2, R47, c[0x0][0x170], 0x1 ;  /* 0x00005c002f2e7a11 */ /* 0x000fe400078408ff */
[----:B-1----:R-:W-:-:S04]  /*3190*/  IADD3.X R84, R69, R77, R54, P0, P1 ;  /* 0x0000004d45547210 */ /* 0x002fc800007e2436 */
[----:B------:R-:W-:-:S05]  /*31a0*/  LEA.HI.X R47, R47, c[0x0][0x174], R84, 0x1, P2 ;  /* 0x00005d002f2f7a11 */ /* 0x000fca00010f0c54 */
[----:B------:R1:W2:Y:S01]  /*31b0*/  LDG.E.CONSTANT R86, [R46.64] ;  /* 0x0000000a2e567981 */ /* 0x0002a2000c1e9900 */
[----:B------:R-:W-:Y:S02]  /*31c0*/  PRMT R89, RZ, 0x7610, R89 ;  /* 0x00007610ff597816 */ /* 0x000fe40000000059 */
[----:B-1----:R-:W-:Y:S02]  /*31d0*/  PRMT R46, RZ, 0x7610, R49 ;  /* 0x00007610ff2e7816 */ /* 0x002fe40000000031 */
[----:B------:R-:W-:-:S03]  /*31e0*/  IADD3 R49, P0, P1, R0, R76, R37 ;  /* 0x0000004c00317210 */ /* 0x000fc6000791e025 */
[----:B------:R-:W-:Y:S01]  /*31f0*/  FFMA.FTZ R91, R46, R89, R91 ;  /* 0x000000592e5b7223 */ /* 0x000fe2000001005b */
[----:B0-----:R-:W-:Y:S02]  /*3200*/  PRMT R89, RZ, 0x5410, R44 ;  /* 0x00005410ff597816 */ /* 0x001fe4000000002c */
[----:B------:R-:W-:Y:S02]  /*3210*/  PRMT R46, RZ, 0x5410, R87 ;  /* 0x00005410ff2e7816 */ /* 0x000fe40000000057 */
[----:B------:R-:W-:-:S03]  /*3220*/  IADD3.X R84, R66, R77, R55, P0, P1 ;  /* 0x0000004d42547210 */ /* 0x000fc600007e2437 */
[----:B------:R-:W-:Y:S01]  /*3230*/  FFMA.FTZ R89, R89, R46, R48 ;  /* 0x0000002e59597223 */ /* 0x000fe20000010030 */
[----:B------:R-:W-:-:S04]  /*3240*/  LEA R48, P2, R49, c[0x0][0x170], 0x1 ;  /* 0x00005c0031307a11 */ /* 0x000fc800078408ff */
[----:B------:R-:W-:Y:S02]  /*3250*/  LEA.HI.X R49, R49, c[0x0][0x174], R84, 0x1, P2 ;  /* 0x00005d0031317a11 */ /* 0x000fe400010f0c54 */
[----:B------:R-:W-:-:S03]  /*3260*/  IADD3 R47, P0, P1, R20, R76, R39 ;  /* 0x0000004c142f7210 */ /* 0x000fc6000791e027 */
[----:B------:R0:W3:Y:S01]  /*3270*/  LDG.E.CONSTANT R88, [R48.64] ;  /* 0x0000000a30587981 */ /* 0x0000e2000c1e9900 */
[----:B------:R-:W-:Y:S02]  /*3280*/  LEA R46, P2, R47, c[0x0][0x170], 0x1 ;  /* 0x00005c002f2e7a11 */ /* 0x000fe400078408ff */
[-C--:B------:R-:W-:Y:S02]  /*3290*/  IADD3.X R84, R71, R77.reuse, R56, P0, P1 ;  /* 0x0000004d47547210 */ /* 0x080fe400007e2438 */
[----:B------:R-:W-:Y:S02]  /*32a0*/  IADD3 R85, P0, P1, R21, R76, R34 ;  /* 0x0000004c15557210 */ /* 0x000fe4000791e022 */
[----:B------:R-:W-:Y:S02]  /*32b0*/  LEA.HI.X R47, R47, c[0x0][0x174], R84, 0x1, P2 ;  /* 0x00005d002f2f7a11 */ /* 0x000fe400010f0c54 */
[----:B------:R-:W-:Y:S01]  /*32c0*/  LEA R84, P2, R85, c[0x0][0x170], 0x1 ;  /* 0x00005c0055547a11 */ /* 0x000fe200078408ff */
[----:B0-----:R-:W-:Y:S01]  /*32d0*/  LDS.64 R48, [R24+0x30] ;  /* 0x0000300018307984 */ /* 0x001fe20000000a00 */
[----:B------:R-:W-:-:S03]  /*32e0*/  IADD3.X R92, R68, R77, R57, P0, P1 ;  /* 0x0000004d445c7210 */ /* 0x000fc600007e2439 */
[----:B------:R0:W4:Y:S01]  /*32f0*/  LDG.E.CONSTANT R90, [R46.64] ;  /* 0x0000000a2e5a7981 */ /* 0x000122000c1e9900 */
[----:B------:R-:W-:Y:S02]  /*3300*/  LEA.HI.X R85, R85, c[0x0][0x174], R92, 0x1, P2 ;  /* 0x00005d0055557a11 */ /* 0x000fe400010f0c5c */
[----:B------:R-:W-:-:S03]  /*3310*/  IADD3 R92, P0, P1, R22, R76, R41 ;  /* 0x0000004c165c7210 */ /* 0x000fc6000791e029 */
[----:B------:R-:W5:Y:S01]  /*3320*/  LDG.E.CONSTANT R84, [R84.64] ;  /* 0x0000000a54547981 */ /* 0x000f62000c1e9900 */
[----:B------:R-:W-:Y:S02]  /*3330*/  IADD3.X R77, R73, R77, R58, P0, P1 ;  /* 0x0000004d494d7210 */ /* 0x000fe400007e243a */
[----:B------:R-:W-:-:S04]  /*3340*/  LEA R76, P0, R92, c[0x0][0x170], 0x1 ;  /* 0x00005c005c4c7a11 */ /* 0x000fc800078008ff */
[----:B------:R-:W-:-:S05]  /*3350*/  LEA.HI.X R77, R92, c[0x0][0x174], R77, 0x1, P0 ;  /* 0x00005d005c4d7a11 */ /* 0x000fca00000f0c4d */
[----:B------:R-:W5:Y:S01]  /*3360*/  LDG.E.CONSTANT R76, [R76.64] ;  /* 0x0000000a4c4c7981 */ /* 0x000f62000c1e9900 */
[----:B0-----:R-:W-:Y:S02]  /*3370*/  PRMT R46, RZ, 0x5410, R45 ;  /* 0x00005410ff2e7816 */ /* 0x001fe4000000002d */
[----:B------:R-:W-:Y:S02]  /*3380*/  PRMT R44, RZ, 0x7610, R44 ;  /* 0x00007610ff2c7816 */ /* 0x000fe4000000002c */
[----:B------:R-:W-:Y:S02]  /*3390*/  PRMT R87, RZ, 0x7610, R87 ;  /* 0x00007610ff577816 */ /* 0x000fe40000000057 */
[----:B------:R-:W-:-:S03]  /*33a0*/  PRMT R45, RZ, 0x7610, R45 ;  /* 0x00007610ff2d7816 */ /* 0x000fc6000000002d */
[----:B------:R-:W-:Y:S01]  /*33b0*/  FFMA.FTZ R44, R44, R87, R91 ;  /* 0x000000572c2c7223 */ /* 0x000fe2000001005b */
[----:B------:R-:W-:Y:S02]  /*33c0*/  ISETP.NE.AND P0, PT, R15, RZ, PT ;  /* 0x000000ff0f00720c */ /* 0x000fe40003f05270 */
        /* <DEDUP_REMOVED lines=15> */
[----:B------:R-:W-:Y:S01]  /*34c0*/  FFMA.FTZ R45, R45, R46, R86 ;  /* 0x0000002e2d2d7223 */ /* 0x000fe20000010056 */
[----:B------:R-:W-:-:S03]  /*34d0*/  PRMT R46, RZ, 0x5410, R48 ;  /* 0x00005410ff2e7816 */ /* 0x000fc60000000030 */
        /* <DEDUP_REMOVED lines=15> */
.L_x_16455:
[----:B01----:R-:W-:Y:S01]  /*35d0*/  FADD.FTZ R77, R77, R44 ;  /* 0x0000002c4d4d7221 */ /* 0x003fe20000010000 */
[----:B------:R-:W-:Y:S05]  /*35e0*/  BRA.DIV ~URZ, `(.L_x_16407) ;  /* 0x000039427f007947 */ /* 0x000fea000b800000 */
[----:B------:R0:W1:Y:S02]  /*35f0*/  SHFL.BFLY PT, R44, R77, 0x1, 0x1f ;  /* 0x0c201f004d2c7f89 */ /* 0x00006400000e0000 */
.L_x_16456:
[----:B------:R-:W-:Y:S05]  /*3600*/  @P0 BRA `(.L_x_16408) ;  /* 0x000000d000000947 */ /* 0x000fea0003800000 */
[----:B------:R-:W2:Y:S01]  /*3610*/  I2F R46, R83 ;  /* 0x00000053002e7306 */ /* 0x000ea20000201400 */
[----:B-1----:R-:W-:Y:S01]  /*3620*/  FADD.FTZ R44, R77, R44 ;  /* 0x0000002c4d2c7221 */ /* 0x002fe20000010000 */
[----:B------:R-:W-:-:S03]  /*3630*/  ISETP.GE.AND P0, PT, R80, UR7, PT ;  /* 0x0000000750007c0c */ /* 0x000fc6000bf06270 */
[----:B------:R-:W-:-:S04]  /*3640*/  FMUL.FTZ R45, R44, c[0x0][0x184] ;  /* 0x000061002c2d7a20 */ /* 0x000fc80000410000 */
[----:B--2---:R-:W-:-:S05]  /*3650*/  FFMA.FTZ R46, R46, R70, R45 ;  /* 0x000000462e2e7223 */ /* 0x004fca000001002d */
[----:B------:R-:W-:-:S05]  /*3660*/  FSEL R45, R46, RZ, !P0 ;  /* 0x000000ff2e2d7208 */ /* 0x000fca0004000000 */
[----:B------:R1:W-:Y:S01]  /*3670*/  STS [R82], R45 ;  /* 0x0000002d52007388 */ /* 0x0003e20000000800 */
[----:B------:R-:W-:Y:S05]  /*3680*/  @P0 BRA `(.L_x_16408) ;  /* 0x0000005000000947 */ /* 0x000fea0003800000 */
[----:B------:R-:W-:Y:S01]  /*3690*/  FMNMX.FTZ R13, R13, R46, !PT ;  /* 0x0000002e0d0d7209 */ /* 0x000fe20007810000 */
[----:B------:R-:W-:Y:S05]  /*36a0*/  BRA `(.L_x_16408) ;  /* 0x0000003000007947 */ /* 0x000fea0003800000 */
.L_x_16405:
[----:B------:R-:W-:-:S13]  /*36b0*/  ISETP.NE.AND P0, PT, R15, RZ, PT ;  /* 0x000000ff0f00720c */ /* 0x000fda0003f05270 */
[----:B------:R-:W-:-:S05]  /*36c0*/  @!P0 IMAD.MOV.U32 R45, RZ, RZ, -0x800001 ;  /* 0xff7fffffff2d8424 */ /* 0x000fca00078e00ff */
[----:B------:R0:W-:Y:S02]  /*36d0*/  @!P0 STS [R82], R45 ;  /* 0x0000002d52008388 */ /* 0x0001e40000000800 */
.L_x_16408:
[----:B------:R-:W-:Y:S05]  /*36e0*/  BSYNC B1 ;  /* 0x0000000000017941 */ /* 0x000fea0003800000 */
.L_x_16404:
[----:B------:R-:W-:Y:S02]  /*36f0*/  IADD3 R81, R81, 0x4, RZ ;  /* 0x0000000451517810 */ /* 0x000fe40007ffe0ff */
[----:B------:R-:W-:Y:S02]  /*3700*/  IADD3 R72, P1, R72, 0x10, RZ ;  /* 0x0000001048487810 */ /* 0x000fe40007f3e0ff */
[----:B------:R-:W-:Y:S02]  /*3710*/  ISETP.GE.AND P0, PT, R81, UR6, PT ;  /* 0x0000000651007c0c */ /* 0x000fe4000bf06270 */
[----:B01----:R-:W-:Y:S01]  /*3720*/  IADD3 R82, R82, 0x80, RZ ;  /* 0x0000008052527810 */ /* 0x003fe20007ffe0ff */
[----:B------:R-:W-:Y:S01]  /*3730*/  IMAD.X R79, RZ, RZ, R79, P1 ;  /* 0x000000ffff4f7224 */ /* 0x000fe200008e064f */
[----:B------:R-:W-:Y:S02]  /*3740*/  IADD3 R80, R80, 0x20, RZ ;  /* 0x0000002050507810 */ /* 0x000fe40007ffe0ff */
[----:B------:R-:W-:-:S02]  /*3750*/  IADD3 R83, R83, 0x20, RZ ;  /* 0x0000002053537810 */ /* 0x000fc40007ffe0ff */
[----:B------:R-:W-:-:S05]  /*3760*/  IADD3 R78, R78, 0x20, RZ ;  /* 0x000000204e4e7810 */ /* 0x000fca0007ffe0ff */
[----:B------:R-:W-:Y:S01]  /*3770*/  @P0 CALL.REL.NOINC `(.L_x_16395) ;  /* 0x0000001000000944 */ /* 0x000fe20003c00000 */
[----:B------:R-:W-:Y:S05]  /*3780*/  BRA `(.L_x_16409) ;  /* 0xfffff02000007947 */ /* 0x000fea000383ffff */
.L_x_16395:
[----:B------:R-:W-:Y:S05]  /*3790*/  BSYNC B0 ;  /* 0x0000000000007941 */ /* 0x000fea0003800000 */
.L_x_16394:
[----:B------:R-:W-:Y:S05]  /*37a0*/  BRA.DIV ~URZ, `(.L_x_16410) ;  /* 0x000038027f007947 */ /* 0x000fea000b800000 */
[----:B------:R0:W1:Y:S02]  /*37b0*/  SHFL.BFLY PT, R0, R13, 0x10, 0x1f ;  /* 0x0e001f000d007f89 */ /* 0x00006400000e0000 */
.L_x_16457:
[----:B01----:R-:W-:Y:S01]  /*37c0*/  FMNMX.FTZ R13, R0, R13, !PT ;  /* 0x0000000d000d7209 */ /* 0x003fe20007810000 */
[----:B------:R-:W-:Y:S05]  /*37d0*/  BRA.DIV ~URZ, `(.L_x_16411) ;  /* 0x000038527f007947 */ /* 0x000fea000b800000 */
[----:B------:R-:W0:Y:S02]  /*37e0*/  SHFL.BFLY PT, R0, R13, 0x8, 0x1f ;  /* 0x0d001f000d007f89 */ /* 0x000e2400000e0000 */
[----:B0-----:R-:W-:-:S05]  /*37f0*/  FMNMX.FTZ R0, R13, R0, !PT ;  /* 0x000000000d007209 */ /* 0x001fca0007810000 */
[----:B------:R0:W1:Y:S02]  /*3800*/  SHFL.BFLY PT, R3, R0, 0x4, 0x1f ;  /* 0x0c801f0000037f89 */ /* 0x00006400000e0000 */
.L_x_16458:
[----:B------:R-:W-:Y:S01]  /*3810*/  ISETP.NE.AND P0, PT, R16, RZ, PT ;  /* 0x000000ff1000720c */ /* 0x000fe20003f05270 */
[----:B------:R-:W-:-:S12]  /*3820*/  WARPSYNC 0xffffffff ;  /* 0xffffffff00007948 */ /* 0x000fd80003800000 */
[----:B01----:R-:W-:-:S05]  /*3830*/  @!P0 FMNMX.FTZ R0, R3, R0, !PT ;  /* 0x0000000003008209 */ /* 0x003fca0007810000 */
[----:B------:R0:W-:Y:S02]  /*3840*/  @!P0 STS [R17.X4+0xe0], R0 ;  /* 0x0000e00011008388 */ /* 0x0001e40000004800 */
[----:B------:R-:W-:Y:S01]  /*3850*/  BAR.SYNC.DEFER_BLOCKING 0x0 ;  /* 0x0000000000007b1d */ /* 0x000fe20000010000 */
[----:B------:R-:W-:Y:S01]  /*3860*/  ISETP.GT.AND P0, PT, R16, 0x3, PT ;  /* 0x000000031000780c */ /* 0x000fe20003f04270 */
[----:B------:R-:W-:Y:S01]  /*3870*/  IMAD.MOV.U32 R2, RZ, RZ, -0x800001 ;  /* 0xff7fffffff027424 */ /* 0x000fe200078e00ff */
        /* <DEDUP_REMOVED lines=28> */
.L_x_16416:
        /* <DEDUP_REMOVED lines=11> */
.L_x_16415:
[----:B------:R-:W-:Y:S05]  /*3af0*/  BSYNC B1 ;  /* 0x0000000000017941 */ /* 0x000fea0003800000 */
.L_x_16414:
        /* <DEDUP_REMOVED lines=11> */
.L_x_16419:
        /* <DEDUP_REMOVED lines=100> */
.L_x_16418:
[----:B------:R-:W-:Y:S05]  /*41f0*/  BSYNC B1 ;  /* 0x0000000000017941 */ /* 0x000fea0003800000 */
.L_x_16417:
        /* <DEDUP_REMOVED lines=55> */
.L_x_16421:
[----:B------:R-:W-:Y:S05]  /*4570*/  BSYNC B1 ;  /* 0x0000000000017941 */ /* 0x000fea0003800000 */
.L_x_16420:
        /* <DEDUP_REMOVED lines=26> */
.L_x_16413:
[----:B------:R-:W-:Y:S05]  /*4720*/  BSYNC B0 ;  /* 0x0000000000007941 */ /* 0x000fea0003800000 */
.L_x_16412:
        /* <DEDUP_REMOVED lines=37> */
.L_x_16426:
        /* <DEDUP_REMOVED lines=8> */
.L_x_16425:
[----:B01----:R-:W-:Y:S05]  /*4a00*/  BSYNC B1 ;  /* 0x0000000000017941 */ /* 0x003fea0003800000 */
.L_x_16424:
        /* <DEDUP_REMOVED lines=11> */
.L_x_16429:
        /* <DEDUP_REMOVED lines=24> */
[----:B------:R0:W-:Y:S01]  /*4c40*/  STS [R0+-0x400], R3 ;  /* 0xfffc000300007388 */ /* 0x0001e20000000800 */
[----:B------:R-:W-:-:S03]  /*4c50*/  FMUL.FTZ R15, R29, R15 ;  /* 0x0000000f1d0f7220 */ /* 0x000fc60000410000 */
[----:B------:R0:W-:Y:S01]  /*4c60*/  STS [R0+-0x200], R5 ;  /* 0xfffe000500007388 */ /* 0x0001e20000000800 */
[----:B------:R-:W-:-:S03]  /*4c70*/  FMUL.FTZ R17, R29, R17 ;  /* 0x000000111d117220 */ /* 0x000fc60000410000 */
[----:B------:R2:W-:Y:S01]  /*4c80*/  STS [R0], R7 ;  /* 0x0000000700007388 */ /* 0x0005e20000000800 */
[----:B0-----:R-:W-:-:S03]  /*4c90*/  FMUL.FTZ R3, R29, R20 ;  /* 0x000000141d037220 */ /* 0x001fc60000410000 */
        /* <DEDUP_REMOVED lines=22> */
.L_x_16428:
[----:B------:R-:W-:Y:S05]  /*4e00*/  BSYNC B1 ;  /* 0x0000000000017941 */ /* 0x000fea0003800000 */
.L_x_16427:
        /* <DEDUP_REMOVED lines=31> */
.L_x_16431:
[----:B------:R-:W-:Y:S05]  /*5000*/  BSYNC B1 ;  /* 0x0000000000017941 */ /* 0x000fea0003800000 */
.L_x_16430:
        /* <DEDUP_REMOVED lines=14> */
.L_x_16423:
[----:B------:R-:W-:Y:S05]  /*50f0*/  BSYNC B0 ;  /* 0x0000000000007941 */ /* 0x000fea0003800000 */
.L_x_16422:
        /* <DEDUP_REMOVED lines=11> */
[----:B------:R-:W-:Y:S01]  /*51b0*/  IABS R21, c[0x0][0x1d4] ;  /* 0x0000750000157a13 */ /* 0x000fe20000000000 */
[----:B------:R-:W0:Y:S01]  /*51c0*/  S2R R2, SR_CTAID.Y ;  /* 0x0000000000027919 */ /* 0x000e220000002600 */
[----:B------:R-:W-:Y:S01]  /*51d0*/  IMAD.MOV.U32 R28, RZ, RZ, c[0x0][0x1ac] ;  /* 0x00006b00ff1c7624 */ /* 0x000fe200078e00ff */
[C---:B------:R-:W-:Y:S01]  /*51e0*/  LEA R30, R13.reuse, 0x100, 0x5 ;  /* 0x000001000d1e7811 */ /* 0x040fe200078e28ff */
[----:B------:R-:W1:Y:S01]  /*51f0*/  I2F.RP R4, R21 ;  /* 0x0000001500047306 */ /* 0x000e620000209400 */
[----:B------:R-:W-:Y:S01]  /*5200*/  IMAD.U32 R29, RZ, RZ, UR6 ;  /* 0x00000006ff1d7e24 */ /* 0x000fe2000f8e00ff */
[----:B------:R-:W-:Y:S01]  /*5210*/  IADD3 R24, R14, -c[0x0][0x1cc], RZ ;  /* 0x800073000e187a10 */ /* 0x000fe20007ffe0ff */
[----:B------:R-:W-:Y:S01]  /*5220*/  IMAD.SHL.U32 R51, R13, 0x8, RZ ;  /* 0x000000080d337824 */ /* 0x000fe200078e00ff */
[----:B------:R-:W-:Y:S01]  /*5230*/  SHF.R.S32.HI R28, RZ, 0x1f, R28 ;  /* 0x0000001fff1c7819 */ /* 0x000fe2000001141c */
[----:B------:R-:W-:Y:S01]  /*5240*/  IMAD.MOV.U32 R25, RZ, RZ, RZ ;  /* 0x000000ffff197224 */ /* 0x000fe200078e00ff */
[----:B------:R-:W-:-:S02]  /*5250*/  IADD3 R29, -R29, 0x1, RZ ;  /* 0x000000011d1d7810 */ /* 0x000fc40007ffe1ff */
        /* <DEDUP_REMOVED lines=9> */
[----:B------:R-:W-:Y:S01]  /*52f0*/  LEA.HI.X R23, R23, c[0x0][0x18c], R2, 0x2, P0 ;  /* 0x0000630017177a11 */ /* 0x000fe200000f1402 */
[----:B------:R-:W-:Y:S02]  /*5300*/  IMAD R2, R18, c[0x0][0x1b0], RZ ;  /* 0x00006c0012027a24 */ /* 0x000fe400078e02ff */
[----:B------:R-:W-:-:S02]  /*5310*/  IMAD.MOV.U32 R18, RZ, RZ, R13 ;  /* 0x000000ffff127224 */ /* 0x000fc400078e000d */
[----:B0-----:R-:W-:Y:S02]  /*5320*/  IMAD.MOV.U32 R26, RZ, RZ, RZ ;  /* 0x000000ffff1a7224 */ /* 0x001fe400078e00ff */
[----:B-1----:R-:W-:-:S04]  /*5330*/  IMAD.MOV R6, RZ, RZ, -R27 ;  /* 0x000000ffff067224 */ /* 0x002fc800078e0a1b */
[----:B------:R-:W-:-:S04]  /*5340*/  IMAD R3, R6, R21, RZ ;  /* 0x0000001506037224 */ /* 0x000fc800078e02ff */
[----:B------:R-:W-:Y:S01]  /*5350*/  IMAD.HI.U32 R26, R27, R3, R26 ;  /* 0x000000031b1a7227 */ /* 0x000fe200078e001a */
[----:B------:R-:W-:-:S03]  /*5360*/  SHF.R.S32.HI R3, RZ, 0x1f, R2 ;  /* 0x0000001fff037819 */ /* 0x000fc60000011402 */
[----:B------:R-:W-:-:S05]  /*5370*/  IMAD.SHL.U32 R27, R16, 0x8, RZ ;  /* 0x00000008101b7824 */ /* 0x000fca00078e00ff */
[C---:B------:R-:W-:Y:S02]  /*5380*/  IADD3 R35, R27.reuse, 0x100, RZ ;  /* 0x000001001b237810 */ /* 0x040fe40007ffe0ff */
[C---:B------:R-:W-:Y:S02]  /*5390*/  IADD3 R33, R27.reuse, 0x200, RZ ;  /* 0x000002001b217810 */ /* 0x040fe40007ffe0ff */
[----:B------:R-:W-:Y:S02]  /*53a0*/  IADD3 R31, R27, 0x300, RZ ;  /* 0x000003001b1f7810 */ /* 0x000fe40007ffe0ff */
.L_x_16444:
[----:B------:R-:W-:Y:S01]  /*53b0*/  IABS R5, R51 ;  /* 0x0000003300057213 */ /* 0x000fe20000000000 */
[----:B------:R-:W-:Y:S01]  /*53c0*/  IMAD.IADD R52, R29, 0x1, R18 ;  /* 0x000000011d347824 */ /* 0x000fe200078e0212 */
[----:B------:R-:W-:Y:S01]  /*53d0*/  IABS R9, c[0x0][0x1d0] ;  /* 0x0000740000097a13 */ /* 0x000fe20000000000 */
[----:B------:R-:W-:Y:S01]  /*53e0*/  BSSY B0, `(.L_x_16434) ;  /* 0x0000130000007945 */ /* 0x000fe20003800000 */
[----:B------:R-:W-:Y:S01]  /*53f0*/  IABS R7, c[0x0][0x1d4] ;  /* 0x0000750000077a13 */ /* 0x000fe20000000000 */
[----:B------:R-:W-:Y:S01]  /*5400*/  IMAD.HI.U32 R4, R26, R5, RZ ;  /* 0x000000051a047227 */ /* 0x000fe200078e00ff */
[----:B0-----:R-:W0:Y:S01]  /*5410*/  I2F.RP R8, R9 ;  /* 0x0000000900087306 */ /* 0x001e220000209400 */
[----:B------:R-:W-:-:S02]  /*5420*/  IADD3 R18, R18, 0x4, RZ ;  /* 0x0000000412127810 */ /* 0x000fc40007ffe0ff */
        /* <DEDUP_REMOVED lines=32> */
[----:B------:R-:W-:-:S03]  /*5630*/  ISETP.GE.AND P0, PT, R18, UR6, PT ;  /* 0x0000000612007c0c */ /* 0x000fc6000bf06270 */
        /* <DEDUP_REMOVED lines=44> */
[C---:B------:R-:W-:Y:S02]  /*5900*/  IADD3 R11, R51.reuse, 0x4, RZ ;  /* 0x00000004330b7810 */ /* 0x040fe40007ffe0ff */
[----:B------:R-:W-:Y:S02]  /*5910*/  ISETP.GE.AND P2, PT, R51, UR7, PT ;  /* 0x0000000733007c0c */ /* 0x000fe4000bf46270 */
[----:B------:R-:W-:Y:S02]  /*5920*/  ISETP.GE.AND P5, PT, R8, UR7, PT ;  /* 0x0000000708007c0c */ /* 0x000fe4000bfa6270 */
[----:B------:R-:W-:-:S02]  /*5930*/  ISETP.GE.AND P6, PT, R10, UR7, PT ;  /* 0x000000070a007c0c */ /* 0x000fc4000bfc6270 */
[----:B------:R-:W-:Y:S02]  /*5940*/  ISETP.GE.AND P3, PT, R11, UR7, PT ;  /* 0x000000070b007c0c */ /* 0x000fe4000bf66270 */
[C---:B-----5:R-:W-:Y:S02]  /*5950*/  PRMT R8, R50.reuse, 0x7632, R8 ;  /* 0x0000763232087816 */ /* 0x060fe40000000008 */
[C---:B------:R-:W-:Y:S02]  /*5960*/  IADD3 R11, R51.reuse, 0x7, RZ ;  /* 0x00000007330b7810 */ /* 0x040fe40007ffe0ff */
[----:B------:R-:W-:Y:S02]  /*5970*/  SEL R45, R50, RZ, !P5 ;  /* 0x000000ff322d7207 */ /* 0x000fe40006800000 */
[----:B------:R-:W-:Y:S02]  /*5980*/  IADD3 R10, R51, 0x6, RZ ;  /* 0x00000006330a7810 */ /* 0x000fe40007ffe0ff */
[----:B------:R-:W-:-:S02]  /*5990*/  SEL R50, R8, RZ, !P6 ;  /* 0x000000ff08327207 */ /* 0x000fc40007000000 */
[----:B------:R-:W-:Y:S02]  /*59a0*/  ISETP.GE.AND P6, PT, R11, UR7, PT ;  /* 0x000000070b007c0c */ /* 0x000fe4000bfc6270 */
[----:B------:R-:W-:Y:S02]  /*59b0*/  ISETP.GE.AND P5, PT, R10, UR7, PT ;  /* 0x000000070a007c0c */ /* 0x000fe4000bfa6270 */
[C---:B------:R-:W-:Y:S02]  /*59c0*/  IADD3 R44, R51.reuse, 0x5, RZ ;  /* 0x00000005332c7810 */ /* 0x040fe40007ffe0ff */
[----:B------:R-:W-:Y:S02]  /*59d0*/  IADD3 R10, R51, 0x1, RZ ;  /* 0x00000001330a7810 */ /* 0x000fe40007ffe0ff */
[----:B------:R-:W-:Y:S02]  /*59e0*/  @P2 PRMT R48, RZ, 0x7610, R48 ;  /* 0x00007610ff302816 */ /* 0x000fe40000000030 */
[----:B------:R-:W-:-:S02]  /*59f0*/  ISETP.GE.AND P4, PT, R44, UR7, PT ;  /* 0x000000072c007c0c */ /* 0x000fc4000bf86270 */
        /* <DEDUP_REMOVED lines=12> */
.L_x_16437:
[----:B--2---:R-:W-:Y:S05]  /*5ac0*/  BSYNC B2 ;  /* 0x0000000000027941 */ /* 0x004fea0003800000 */
.L_x_16436:
        /* <DEDUP_REMOVED lines=24> */
[----:B------:R-:W-:Y:S02]  /*5c50*/  ISETP.GE.AND P2, PT, R51, UR7, PT ;  /* 0x0000000733007c0c */ /* 0x000fe4000bf46270 */
[----:B------:R-:W-:Y:S02]  /*5c60*/  ISETP.GE.AND P5, PT, R8, UR7, PT ;  /* 0x0000000708007c0c */ /* 0x000fe4000bfa6270 */
[----:B------:R-:W-:-:S02]  /*5c70*/  ISETP.GE.AND P6, PT, R10, UR7, PT ;  /* 0x000000070a007c0c */ /* 0x000fc4000bfc6270 */
[----:B------:R-:W-:Y:S02]  /*5c80*/  ISETP.GE.AND P3, PT, R11, UR7, PT ;  /* 0x000000070b007c0c */ /* 0x000fe4000bf66270 */
[C---:B------:R-:W-:Y:S02]  /*5c90*/  PRMT R8, R42.reuse, 0x7632, R8 ;  /* 0x000076322a087816 */ /* 0x040fe40000000008 */
        /* <DEDUP_REMOVED lines=22> */
.L_x_16439:
[----:B------:R-:W-:Y:S05]  /*5e00*/  BSYNC B2 ;  /* 0x0000000000027941 */ /* 0x000fea0003800000 */
.L_x_16438:
        /* <DEDUP_REMOVED lines=22> */
[----:B------:R-:W-:Y:S02]  /*5f70*/  ISETP.GE.AND P2, PT, R51, UR7, PT ;  /* 0x0000000733007c0c */ /* 0x000fe4000bf46270 */
[----:B------:R-:W-:-:S02]  /*5f80*/  ISETP.GE.AND P5, PT, R10, UR7, PT ;  /* 0x000000070a007c0c */ /* 0x000fc4000bfa6270 */
[----:B------:R-:W-:Y:S02]  /*5f90*/  ISETP.GE.AND P6, PT, R11, UR7, PT ;  /* 0x000000070b007c0c */ /* 0x000fe4000bfc6270 */
[----:B------:R-:W-:Y:S02]  /*5fa0*/  ISETP.GE.AND P3, PT, R40, UR7, PT ;  /* 0x0000000728007c0c */ /* 0x000fe4000bf66270 */
[C---:B------:R-:W-:Y:S02]  /*5fb0*/  PRMT R10, R36.reuse, 0x7632, R10 ;  /* 0x00007632240a7816 */ /* 0x040fe4000000000a */
[C---:B------:R-:W-:Y:S02]  /*5fc0*/  IADD3 R40, R51.reuse, 0x7, RZ ;  /* 0x0000000733287810 */ /* 0x040fe40007ffe0ff */
[----:B------:R-:W-:Y:S02]  /*5fd0*/  IADD3 R11, R51, 0x6, RZ ;  /* 0x00000006330b7810 */ /* 0x000fe40007ffe0ff */
[----:B------:R-:W-:-:S02]  /*5fe0*/  SEL R43, R36, RZ, !P5 ;  /* 0x000000ff242b7207 */ /* 0x000fc40006800000 */
[----:B------:R-:W-:Y:S02]  /*5ff0*/  SEL R36, R10, RZ, !P6 ;  /* 0x000000ff0a247207 */ /* 0x000fe40007000000 */
[----:B------:R-:W-:Y:S02]  /*6000*/  ISETP.GE.AND P6, PT, R40, UR7, PT ;  /* 0x0000000728007c0c */ /* 0x000fe4000bfc6270 */
[----:B------:R-:W-:Y:S02]  /*6010*/  ISETP.GE.AND P5, PT, R11, UR7, PT ;  /* 0x000000070b007c0c */ /* 0x000fe4000bfa6270 */
[C---:B------:R-:W-:Y:S02]  /*6020*/  IADD3 R11, R51.reuse, 0x1, RZ ;  /* 0x00000001330b7810 */ /* 0x040fe40007ffe0ff */
[----:B------:R-:W-:Y:S02]  /*6030*/  IADD3 R42, R51, 0x5, RZ ;  /* 0x00000005332a7810 */ /* 0x000fe40007ffe0ff */
[----:B------:R-:W-:-:S02]  /*6040*/  @P2 PRMT R34, RZ, 0x7610, R34 ;  /* 0x00007610ff222816 */ /* 0x000fc40000000022 */
[----:B------:R-:W-:Y:S02]  /*6050*/  ISETP.GE.AND P2, PT, R11, UR7, PT ;  /* 0x000000070b007c0c */ /* 0x000fe4000bf46270 */
        /* <DEDUP_REMOVED lines=12> */
.L_x_16441:
[----:B------:R-:W-:Y:S05]  /*6120*/  BSYNC B2 ;  /* 0x0000000000027941 */ /* 0x000fea0003800000 */
.L_x_16440:
[--C-:B------:R-:W-:Y:S01]  /*6130*/  PRMT R10, RZ, 0x5410, R38.reuse ;  /* 0x00005410ff0a7816 */ /* 0x100fe20000000026 */
[----:B------:R-:W-:Y:S01]  /*6140*/  HFMA2.BF16_V2 R34, R9, R34, -RZ.H0_H0 ;  /* 0x0000002209227231 */ /* 0x000fe200003400ff */
[----:B------:R-:W-:Y:S01]  /*6150*/  PRMT R38, RZ, 0x7610, R38 ;  /* 0x00007610ff267816 */ /* 0x000fe20000000026 */
[----:B------:R-:W-:Y:S01]  /*6160*/  HFMA2.BF16_V2 R36, R5, R36, -RZ.H0_H0 ;  /* 0x0000002405247231 */ /* 0x000fe200003400ff */
[----:B------:R-:W-:Y:S01]  /*6170*/  FADD.FTZ R8, R8, R41 ;  /* 0x0000002908087221 */ /* 0x000fe20000010000 */
[----:B------:R-:W-:Y:S01]  /*6180*/  HFMA2.BF16_V2 R37, R4, R37, -RZ.H0_H0 ;  /* 0x0000002504257231 */ /* 0x000fe200003400ff */
[----:B------:R-:W-:Y:S01]  /*6190*/  ISETP.GT.AND P2, PT, R16, 0xf, PT ;  /* 0x0000000f1000780c */ /* 0x000fe20003f44270 */
[----:B------:R-:W-:Y:S01]  /*61a0*/  FADD.FTZ R11, R10, R38 ;  /* 0x000000260a0b7221 */ /* 0x000fe20000010000 */
[--C-:B------:R-:W-:Y:S01]  /*61b0*/  PRMT R10, RZ, 0x5410, R34.reuse ;  /* 0x00005410ff0a7816 */ /* 0x100fe20000000022 */
[----:B------:R-:W-:Y:S01]  /*61c0*/  HFMA2.BF16_V2 R39, R6, R39, -RZ.H0_H0 ;  /* 0x0000002706277231 */ /* 0x000fe200003400ff */
[----:B------:R-:W-:Y:S01]  /*61d0*/  PRMT R34, RZ, 0x7610, R34 ;  /* 0x00007610ff227816 */ /* 0x000fe20000000022 */
[----:B------:R-:W-:-:S02]  /*61e0*/  FADD.FTZ R7, R48, R7 ;  /* 0x0000000730077221 */ /* 0x000fc40000010000 */
        /* <DEDUP_REMOVED lines=58> */
.L_x_16443:
[----:B------:R-:W-:Y:S05]  /*6590*/  BSYNC B2 ;  /* 0x0000000000027941 */ /* 0x000fea0003800000 */
.L_x_16442:
        /* <DEDUP_REMOVED lines=20> */
.L_x_16435:
[----:B------:R-:W-:Y:S05]  /*66e0*/  BSYNC B0 ;  /* 0x0000000000007941 */ /* 0x000fea0003800000 */
.L_x_16434:
[----:B------:R-:W-:Y:S02]  /*66f0*/  IADD3 R22, P1, R22, 0x10, RZ ;  /* 0x0000001016167810 */ /* 0x000fe40007f3e0ff */
[----:B------:R-:W-:Y:S02]  /*6700*/  IADD3 R51, R51, 0x20, RZ ;  /* 0x0000002033337810 */ /* 0x000fe40007ffe0ff */
[----:B------:R-:W-:Y:S01]  /*6710*/  IADD3 R30, R30, 0x80, RZ ;  /* 0x000000801e1e7810 */ /* 0x000fe20007ffe0ff */
[----:B------:R-:W-:Y:S01]  /*6720*/  IMAD.X R23, RZ, RZ, R23, P1 ;  /* 0x000000ffff177224 */ /* 0x000fe200008e0617 */
[----:B------:R-:W-:Y:S01]  /*6730*/  @P0 CALL.REL.NOINC `(.L_x_16433) ;  /* 0x0000001000000944 */ /* 0x000fe20003c00000 */
[----:B------:R-:W-:Y:S05]  /*6740*/  BRA `(.L_x_16444) ;  /* 0xffffec6000007947 */ /* 0x000fea000383ffff */
.L_x_16433:
[----:B------:R-:W-:Y:S05]  /*6750*/  BSYNC B1 ;  /* 0x0000000000017941 */ /* 0x000fea0003800000 */
.L_x_16432:
        /* <DEDUP_REMOVED lines=18> */
.L_x_16446:
[----:B------:R-:W-:Y:S05]  /*6880*/  BSYNC B0 ;  /* 0x0000000000007941 */ /* 0x000fea0003800000 */
.L_x_16445:
[----:B------:R-:W-:Y:S06]  /*6890*/  BAR.SYNC.DEFER_BLOCKING 0x0 ;  /* 0x0000000000007b1d */ /* 0x000fec0000010000 */
[----:B------:R-:W-:Y:S01]  /*68a0*/  BSSY B0, `(.L_x_16447) ;  /* 0x000000b000007945 */ /* 0x000fe20003800000 */
[----:B------:R-:W-:Y:S05]  /*68b0*/  @P3 BRA `(.L_x_16448) ;  /* 0x0000009000003947 */ /* 0x000fea0003800000 */
[----:B------:R-:W-:Y:S01]  /*68c0*/  ISETP.GT.AND P2, PT, R16, 0xf, PT ;  /* 0x0000000f1000780c */ /* 0x000fe20003f44270 */
[----:B------:R-:W2:Y:S04]  /*68d0*/  LDS R0, [R13.X4+0x100] ;  /* 0x000100000d007984 */ /* 0x000ea80000004800 */
[----:B------:R-:W3:Y:S04]  /*68e0*/  LDS R2, [R13.X4+0x180] ;  /* 0x000180000d027984 */ /* 0x000ee80000004800 */
[----:B------:R-:W4:Y:S04]  /*68f0*/  LDS R3, [R13.X4+0x200] ;  /* 0x000200000d037984 */ /* 0x000f280000004800 */
[----:B------:R-:W0:Y:S01]  /*6900*/  @!P2 LDS R4, [R13.X4+0x280] ;  /* 0x000280000d04a984 */ /* 0x000e220000004800 */
[----:B-12---:R-:W-:-:S02]  /*6910*/  FADD.FTZ R20, R0, R20 ;  /* 0x0000001400147221 */ /* 0x006fc40000010000 */
[----:B---3--:R-:W-:Y:S02]  /*6920*/  FADD.FTZ R17, R2, R17 ;  /* 0x0000001102117221 */ /* 0x008fe40000010000 */
[----:B----4-:R-:W-:Y:S02]  /*6930*/  FADD.FTZ R8, R3, R8 ;  /* 0x0000000803087221 */ /* 0x010fe40000010000 */
[----:B0-----:R-:W-:Y:S02]  /*6940*/  @!P2 FADD.FTZ R25, R4, R25 ;  /* 0x000000190419a221 */ /* 0x001fe40000010000 */
.L_x_16448:
[----:B------:R-:W-:Y:S05]  /*6950*/  BSYNC B0 ;  /* 0x0000000000007941 */ /* 0x000fea0003800000 */
.L_x_16447:
        /* <DEDUP_REMOVED lines=8> */
.L_x_16450:
[----:B------:R-:W-:Y:S05]  /*69e0*/  BSYNC B0 ;  /* 0x0000000000007941 */ /* 0x000fea0003800000 */
.L_x_16449:
[----:B------:R-:W-:Y:S06]  /*69f0*/  BAR.SYNC.DEFER_BLOCKING 0x0 ;  /* 0x0000000000007b1d */ /* 0x000fec0000010000 */
[----:B------:R-:W-:Y:S01]  /*6a00*/  BSSY B0, `(.L_x_16451) ;  /* 0x000000b000007945 */ /* 0x000fe20003800000 */
[----:B------:R-:W-:Y:S05]  /*6a10*/  @P0 BRA `(.L_x_16452) ;  /* 0x0000009000000947 */ /* 0x000fea0003800000 */
[----:B------:R-:W-:Y:S01]  /*6a20*/  ISETP.GT.AND P0, PT, R16, 0xf, PT ;  /* 0x0000000f1000780c */ /* 0x000fe20003f04270 */
[----:B------:R-:W3:Y:S04]  /*6a30*/  LDS R0, [R13.X4+0x100] ;  /* 0x000100000d007984 */ /* 0x000ee80000004800 */
[----:B------:R-:W4:Y:S04]  /*6a40*/  LDS R2, [R13.X4+0x180] ;  /* 0x000180000d027984 */ /* 0x000f280000004800 */
[----:B------:R-:W0:Y:S04]  /*6a50*/  LDS R3, [R13.X4+0x200] ;  /* 0x000200000d037984 */ /* 0x000e280000004800 */
[----:B------:R-:W1:Y:S02]  /*6a60*/  @!P0 LDS R4, [R13.X4+0x280] ;  /* 0x000280000d048984 */ /* 0x000e640000004800 */
[----:B-123--:R-:W-:-:S02]  /*6a70*/  FADD.FTZ R20, R0, R20 ;  /* 0x0000001400147221 */ /* 0x00efc40000010000 */
[----:B----4-:R-:W-:Y:S02]  /*6a80*/  FADD.FTZ R17, R2, R17 ;  /* 0x0000001102117221 */ /* 0x010fe40000010000 */
[----:B0-----:R-:W-:Y:S02]  /*6a90*/  FADD.FTZ R8, R3, R8 ;  /* 0x0000000803087221 */ /* 0x001fe40000010000 */
[----:B------:R-:W-:Y:S02]  /*6aa0*/  @!P0 FADD.FTZ R25, R4, R25 ;  /* 0x0000001904198221 */ /* 0x000fe40000010000 */
.L_x_16452:
[----:B------:R-:W-:Y:S05]  /*6ab0*/  BSYNC B0 ;  /* 0x0000000000007941 */ /* 0x000fea0003800000 */
.L_x_16451:
[----:B------:R-:W-:Y:S06]  /*6ac0*/  BAR.SYNC.DEFER_BLOCKING 0x0 ;  /* 0x0000000000007b1d */ /* 0x000fec0000010000 */
[----:B------:R-:W-:Y:S05]  /*6ad0*/  @P1 EXIT ;  /* 0x000000000000194d */ /* 0x000fea0003800000 */
[----:B------:R-:W3:Y:S01]  /*6ae0*/  S2UR UR4, SR_CTAID.Y ;  /* 0x00000000000479c3 */ /* 0x000ee20000002600 */
[----:B------:R-:W-:Y:S01]  /*6af0*/  ULDC UR5, c[0x0][0xc] ;  /* 0x0000030000057ab9 */ /* 0x000fe20000000800 */
[C---:B------:R-:W-:Y:S01]  /*6b00*/  IADD3 R0, R16.reuse, 0x20, RZ ;  /* 0x0000002010007810 */ /* 0x040fe20007ffe0ff */
[----:B------:R-:W-:Y:S01]  /*6b10*/  ULDC UR8, c[0x0][0x14] ;  /* 0x0000050000087ab9 */ /* 0x000fe20000000800 */
[----:B------:R-:W-:-:S02]  /*6b20*/  IADD3 R3, R16, 0x40, RZ ;  /* 0x0000004010037810 */ /* 0x000fc40007ffe0ff */
[----:B-12---:R-:W-:Y:S02]  /*6b30*/  F2FP.BF16.PACK_AB R8, RZ, R8 ;  /* 0x00000008ff08723e */ /* 0x006fe400000010ff */
[----:B------:R-:W1:Y:S08]  /*6b40*/  S2UR UR6, SR_CTAID.Z ;  /* 0x00000000000679c3 */ /* 0x000e700000002700 */
[----:B------:R-:W2:Y:S01]  /*6b50*/  S2UR UR7, SR_CTAID.X ;  /* 0x00000000000779c3 */ /* 0x000ea20000002500 */
[----:B---3--:R-:W-:-:S02]  /*6b60*/  UIMAD UR4, UR4, UR5, URZ ;  /* 0x00000005040472a4 */ /* 0x008fc4000f8e023f */
        /* <DEDUP_REMOVED lines=9> */
[----:B------:R-:W-:Y:S02]  /*6c00*/  IADD3 R5, P1, R0, UR4, RZ ;  /* 0x0000000400057c10 */ /* 0x000fe4000ff3e0ff */
[----:B------:R-:W-:Y:S02]  /*6c10*/  IADD3 R9, P0, R16, UR4, RZ ;  /* 0x0000000410097c10 */ /* 0x000fe4000ff1e0ff */
[----:B------:R-:W-:Y:S02]  /*6c20*/  LEA.HI.X.SX32 R12, R0, UR7, 0x1, P1 ;  /* 0x00000007000c7c11 */ /* 0x000fe400088f0eff */
[----:B------:R-:W-:Y:S02]  /*6c30*/  IADD3 R7, P2, R3, UR4, RZ ;  /* 0x0000000403077c10 */ /* 0x000fe4000ff5e0ff */
[----:B------:R-:W-:-:S02]  /*6c40*/  LEA.HI.X.SX32 R0, R16, UR7, 0x1, P0 ;  /* 0x0000000710007c11 */ /* 0x000fc400080f0eff */
[----:B------:R-:W-:Y:S02]  /*6c50*/  LEA R2, P0, R9, c[0x0][0x160], 0x1 ;  /* 0x0000580009027a11 */ /* 0x000fe400078008ff */
[----:B0-----:R-:W-:Y:S02]  /*6c60*/  LEA.HI.X.SX32 R10, R3, UR7, 0x1, P2 ;  /* 0x00000007030a7c11 */ /* 0x001fe400090f0eff */
[----:B------:R-:W-:Y:S02]  /*6c70*/  LEA.HI.X R3, R9, c[0x0][0x164], R0, 0x1, P0 ;  /* 0x0000590009037a11 */ /* 0x000fe400000f0c00 */
[----:B------:R-:W-:Y:S02]  /*6c80*/  ISETP.GT.AND P0, PT, R16, 0xf, PT ;  /* 0x0000000f1000780c */ /* 0x000fe40003f04270 */
[----:B------:R-:W-:Y:S02]  /*6c90*/  LEA R4, P1, R5, c[0x0][0x160], 0x1 ;  /* 0x0000580005047a11 */ /* 0x000fe400078208ff */
[----:B------:R-:W-:-:S02]  /*6ca0*/  F2FP.BF16.PACK_AB R0, R17, R20 ;  /* 0x000000141100723e */ /* 0x000fc400000010ff */
[----:B------:R-:W-:Y:S02]  /*6cb0*/  LEA R6, P2, R7, c[0x0][0x160], 0x1 ;  /* 0x0000580007067a11 */ /* 0x000fe400078408ff */
[----:B------:R-:W-:Y:S01]  /*6cc0*/  LEA.HI.X R5, R5, c[0x0][0x164], R12, 0x1, P1 ;  /* 0x0000590005057a11 */ /* 0x000fe200008f0c0c */
[----:B------:R0:W-:Y:S01]  /*6cd0*/  STG.E.U16 [R2.64], R0 ;  /* 0x0000000002007986 */ /* 0x0001e2000c10150a */
[----:B------:R-:W-:Y:S02]  /*6ce0*/  PRMT R9, R0, 0x7632, R9 ;  /* 0x0000763200097816 */ /* 0x000fe40000000009 */
[----:B------:R-:W-:-:S03]  /*6cf0*/  LEA.HI.X R7, R7, c[0x0][0x164], R10, 0x1, P2 ;  /* 0x0000590007077a11 */ /* 0x000fc600010f0c0a */
        /* <DEDUP_REMOVED lines=11> */
.L_x_16399:
[----:B------:R-:W-:Y:S01]  /*6db0*/  IMAD.MOV.U32 R46, RZ, RZ, R77 ;  /* 0x000000ffff2e7224 */ /* 0x000fe200078e004d */
[----:B------:R-:W-:Y:S01]  /*6dc0*/  MOV R44, 0x6e10 ;  /* 0x00006e10002c7802 */ /* 0x000fe20000000f00 */
[----:B------:R-:W-:Y:S02]  /*6dd0*/  IMAD.MOV.U32 R47, RZ, RZ, 0x2 ;  /* 0x00000002ff2f7424 */ /* 0x000fe400078e00ff */
[----:B------:R-:W-:Y:S02]  /*6de0*/  IMAD.MOV.U32 R48, RZ, RZ, 0x1f ;  /* 0x0000001fff307424 */ /* 0x000fe400078e00ff */
[----:B------:R-:W-:Y:S02]  /*6df0*/  IMAD.MOV.U32 R49, RZ, RZ, -0x1 ;  /* 0xffffffffff317424 */ /* 0x000fe400078e00ff */
[----:B------:R-:W-:Y:S05]  /*6e00*/  CALL.REL.NOINC `($__internal_355_$__cuda_sm70_shflsync_bfly_p) ;  /* 0x0000031000007944 */ /* 0x000fea0003c00000 */
[----:B-1----:R-:W-:Y:S01]  /*6e10*/  IMAD.MOV.U32 R44, RZ, RZ, R46 ;  /* 0x000000ffff2c7224 */ /* 0x002fe200078e002e */
[----:B0-----:R-:W-:Y:S05]  /*6e20*/  BRA `(.L_x_16453) ;  /* 0xffffb74000007947 */ /* 0x001fea000383ffff */
.L_x_16400:
[----:B------:R-:W-:Y:S01]  /*6e30*/  IMAD.MOV.U32 R46, RZ, RZ, R77 ;  /* 0x000000ffff2e7224 */ /* 0x000fe200078e004d */
[----:B------:R-:W-:Y:S01]  /*6e40*/  MOV R44, 0x6e90 ;  /* 0x00006e90002c7802 */ /* 0x000fe20000000f00 */
[----:B------:R-:W-:-:S02]  /*6e50*/  IMAD.MOV.U32 R47, RZ, RZ, 0x1 ;  /* 0x00000001ff2f7424 */ /* 0x000fc400078e00ff */
[----:B------:R-:W-:Y:S02]  /*6e60*/  IMAD.MOV.U32 R48, RZ, RZ, 0x1f ;  /* 0x0000001fff307424 */ /* 0x000fe400078e00ff */
[----:B------:R-:W-:Y:S02]  /*6e70*/  IMAD.MOV.U32 R49, RZ, RZ, -0x1 ;  /* 0xffffffffff317424 */ /* 0x000fe400078e00ff */
[----:B------:R-:W-:Y:S05]  /*6e80*/  CALL.REL.NOINC `($__internal_355_$__cuda_sm70_shflsync_bfly_p) ;  /* 0x0000029000007944 */ /* 0x000fea0003c00000 */
[----:B-1----:R-:W-:Y:S01]  /*6e90*/  IMAD.MOV.U32 R44, RZ, RZ, R46 ;  /* 0x000000ffff2c7224 */ /* 0x002fe200078e002e */
[----:B0-----:R-:W-:Y:S05]  /*6ea0*/  BRA `(.L_x_16454) ;  /* 0xffffb6f000007947 */ /* 0x001fea000383ffff */
.L_x_16406:
        /* <DEDUP_REMOVED lines=8> */
.L_x_16407:
        /* <DEDUP_REMOVED lines=8> */
.L_x_16410:
[----:B------:R-:W-:Y:S01]  /*6fb0*/  IMAD.MOV.U32 R46, RZ, RZ, R13 ;  /* 0x000000ffff2e7224 */ /* 0x000fe200078e000d */
[----:B------:R-:W-:Y:S01]  /*6fc0*/  MOV R44, 0x7010 ;  /* 0x00007010002c7802 */ /* 0x000fe20000000f00 */
[----:B------:R-:W-:Y:S02]  /*6fd0*/  IMAD.MOV.U32 R47, RZ, RZ, 0x10 ;  /* 0x00000010ff2f7424 */ /* 0x000fe400078e00ff */
[----:B------:R-:W-:Y:S02]  /*6fe0*/  IMAD.MOV.U32 R48, RZ, RZ, 0x1f ;  /* 0x0000001fff307424 */ /* 0x000fe400078e00ff */
[----:B------:R-:W-:Y:S02]  /*6ff0*/  IMAD.MOV.U32 R49, RZ, RZ, -0x1 ;  /* 0xffffffffff317424 */ /* 0x000fe400078e00ff */
[----:B-----5:R-:W-:Y:S05]  /*7000*/  CALL.REL.NOINC `($__internal_355_$__cuda_sm70_shflsync_bfly_p) ;  /* 0x0000011000007944 */ /* 0x020fea0003c00000 */
[----:B-1----:R-:W-:Y:S01]  /*7010*/  IMAD.MOV.U32 R0, RZ, RZ, R46 ;  /* 0x000000ffff007224 */ /* 0x002fe200078e002e */
[----:B0-----:R-:W-:Y:S05]  /*7020*/  BRA `(.L_x_16457) ;  /* 0xffffc79000007947 */ /* 0x001fea000383ffff */
.L_x_16411:
[----:B------:R-:W-:Y:S01]  /*7030*/  IMAD.MOV.U32 R46, RZ, RZ, R13 ;  /* 0x000000ffff2e7224 */ /* 0x000fe200078e000d */
[----:B------:R-:W-:Y:S01]  /*7040*/  MOV R44, 0x7090 ;  /* 0x00007090002c7802 */ /* 0x000fe20000000f00 */
[----:B------:R-:W-:-:S02]  /*7050*/  IMAD.MOV.U32 R47, RZ, RZ, 0x8 ;  /* 0x00000008ff2f7424 */ /* 0x000fc400078e00ff */
[----:B------:R-:W-:Y:S02]  /*7060*/  IMAD.MOV.U32 R48, RZ, RZ, 0x1f ;  /* 0x0000001fff307424 */ /* 0x000fe400078e00ff */
[----:B------:R-:W-:Y:S02]  /*7070*/  IMAD.MOV.U32 R49, RZ, RZ, -0x1 ;  /* 0xffffffffff317424 */ /* 0x000fe400078e00ff */
[----:B-----5:R-:W-:Y:S05]  /*7080*/  CALL.REL.NOINC `($__internal_355_$__cuda_sm70_shflsync_bfly_p) ;  /* 0x0000009000007944 */ /* 0x020fea0003c00000 */
[----:B-1----:R-:W-:Y:S01]  /*7090*/  FMNMX.FTZ R0, R13, R46, !PT ;  /* 0x0000002e0d007209 */ /* 0x002fe20007810000 */
[----:B0-----:R-:W-:Y:S01]  /*70a0*/  IMAD.MOV.U32 R47, RZ, RZ, 0x4 ;  /* 0x00000004ff2f7424 */ /* 0x001fe200078e00ff */
[----:B------:R-:W-:Y:S01]  /*70b0*/  MOV R44, 0x7100 ;  /* 0x00007100002c7802 */ /* 0x000fe20000000f00 */
[----:B------:R-:W-:Y:S02]  /*70c0*/  IMAD.MOV.U32 R48, RZ, RZ, 0x1f ;  /* 0x0000001fff307424 */ /* 0x000fe400078e00ff */
[----:B------:R-:W-:Y:S02]  /*70d0*/  IMAD.MOV.U32 R49, RZ, RZ, -0x1 ;  /* 0xffffffffff317424 */ /* 0x000fe400078e00ff */
[----:B------:R-:W-:Y:S02]  /*70e0*/  IMAD.MOV.U32 R46, RZ, RZ, R0 ;  /* 0x000000ffff2e7224 */ /* 0x000fe400078e0000 */
[----:B------:R-:W-:Y:S05]  /*70f0*/  CALL.REL.NOINC `($__internal_355_$__cuda_sm70_shflsync_bfly_p) ;  /* 0x0000002000007944 */ /* 0x000fea0003c00000 */
[----:B-1----:R-:W-:Y:S01]  /*7100*/  IMAD.MOV.U32 R3, RZ, RZ, R46 ;  /* 0x000000ffff037224 */ /* 0x002fe200078e002e */
[----:B0-----:R-:W-:Y:S05]  /*7110*/  BRA `(.L_x_16458) ;  /* 0xffffc6f000007947 */ /* 0x001fea000383ffff */
        .weak           $__internal_355_$__cuda_sm70_shflsync_bfly_p
        .type           $__internal_355_$__cuda_sm70_shflsync_bfly_p,@function
        .size           $__internal_355_$__cuda_sm70_shflsync_bfly_p,(.L_x_23522 - $__internal_355_$__cuda_sm70_shflsync_bfly_p)
$__internal_355_$__cuda_sm70_shflsync_bfly_p:
[----:B------:R-:W-:Y:S01]  /*7120*/  IMAD.MOV.U32 R45, RZ, RZ, 0x0 ;  /* 0x00000000ff2d7424 */ /* 0x000fe200078e00ff */
[----:B------:R-:W-:Y:S04]  /*7130*/  WARPSYNC R49 ;  /* 0x0000003100007348 */ /* 0x000fe80003800000 */
[----:B------:R0:W1:Y:S01]  /*7140*/  SHFL.BFLY PT, R46, R46, R47, R48 ;  /* 0x0c00002f2e2e7389 */ /* 0x00006200000e0030 */
[----:B------:R-:W-:Y:S05]  /*7150*/  RET.REL.NODEC R44 `(_ZN4vllm25paged_attention_v1_kernelI13__nv_bfloat16S1_Li112ELi8ELi128ELNS_18Fp8KVCacheDataTypeE0ELb1EEEvPT_PKS3_PKT0_S9_ifPKiSB_iPKfiiiSD_SD_iiiii) ;  /* 0xffff8ea02c007950 */ /* 0x000fea0003c3ffff */
.L_x_16459:
        /* <DEDUP_REMOVED lines=10> */
.L_x_23522:


//--------------------- .text._ZN4vllm25paged_attention_v1_kernelI13__nv_bfloat16S1_Li96ELi8ELi128ELNS_18Fp8KVCacheDataTypeE0ELb1EEEvPT_PKS3_PKT0_S9_ifPKiSB_iPKfiiiSD_SD_iiiii --------------------------
	.section	.text._ZN4vllm25paged_attention_v1_kernelI13__nv_bfloat16S1_Li96ELi8ELi128ELNS_18Fp8KVCacheDataTypeE0ELb1EEEvPT_PKS3_PKT0_S9_ifPKiSB_iPKfiiiSD_SD_iiiii,"ax",@progbits
	.sectioninfo	@"SHI_REGISTERS=93"
	.align	128
        .global         _ZN4vllm25paged_attention_v1_kernelI13__nv_bfloat16S1_Li96ELi8ELi128ELNS_18Fp8KVCacheDataTypeE0ELb1EEEvPT_PKS3_PKT0_S9_ifPKiSB_iPKfiiiSD_SD_iiiii
        .type           _ZN4vllm25paged_attention_v1_kernelI13__nv_bfloat16S1_Li96ELi8ELi128ELNS_18Fp8KVCacheDataTypeE0ELb1EEEvPT_PKS3_PKT0_S9_ifPKiSB_iPKfiiiSD_SD_iiiii,@function
        .size           _ZN4vllm25paged_attention_v1_kernelI13__nv_bfloat16S1_Li96ELi8ELi128ELNS_18Fp8KVCacheDataTypeE0ELb1EEEvPT_PKS3_PKT0_S9_ifPKiSB_iPKfiiiSD_SD_iiiii,(.L_x_23523 - _ZN4vllm25paged_attention_v1_kernelI13__nv_bfloat16S1_Li96ELi8ELi128ELNS_18Fp8KVCacheDataTypeE0ELb1EEEvPT_PKS3_PKT0_S9_ifPKiSB_iPKfiiiSD_SD_iiiii)
        .other          _ZN4vllm25paged_attention_v1_kernelI13__nv_bfloat16S1_Li96ELi8ELi128ELNS_18Fp8KVCacheDataTypeE0ELb1EEEvPT_PKS3_PKT0_S9_ifPKiSB_iPKfiiiSD_SD_iiiii,@"STO_CUDA_ENTRY STV_DEFAULT"
_ZN4vllm25paged_attention_v1_kernelI13__nv_bfloat16S1_Li96ELi8ELi128ELNS_18Fp8KVCacheDataTypeE0ELb1EEEvPT_PKS3_PKT0_S9_ifPKiSB_iPKfiiiSD_SD_iiiii:
.text._ZN4vllm25paged_attention_v1_kernelI13__nv_bfloat16S1_Li96ELi8ELi128ELNS_18Fp8KVCacheDataTypeE0ELb1EEEvPT_PKS3_PKT0_S9_ifPKiSB_iPKfiiiSD_SD_iiiii:
        /* <DEDUP_REMOVED lines=14> */
[----:B-1----:R-:W-:-:S05]  /*00e0*/  @P0 IMAD.WIDE R4, R6, R5, c[0x0][0x1a0] ;  /* 0x0000680006040625 */ /* 0x002fca00078e0205 */
[----:B------:R1:W5:Y:S01]  /*00f0*/  @P0 LDG.E.CONSTANT R72, [R4.64] ;  /* 0x0000000a04480981 */ /* 0x000362000c1e9900 */
[----:B------:R-:W-:Y:S01]  /*0100*/  BSSY B0, `(.L_x_16460) ;  /* 0x000007b000007945 */ /* 0x000fe20003800000 */
[----:B---3--:R-:W-:-:S04]  /*0110*/  IADD3 R7, R0, 0xffffffe, RZ ;  /* 0x0ffffffe00077810 */ /* 0x008fc80007ffe0ff */
[----:B0-----:R0:W3:Y:S02]  /*0120*/  F2I.FTZ.U32.TRUNC.NTZ R3, R7 ;  /* 0x0000000700037305 */ /* 0x0010e4000021f000 */
[----:B0-----:R-:W-:Y:S02]  /*0130*/  IMAD.MOV.U32 R7, RZ, RZ, c[0x0][0xc] ;  /* 0x00000300ff077624 */ /* 0x001fe400078e00ff */
[----:B---3--:R-:W-:-:S04]  /*0140*/  IMAD.MOV R2, RZ, RZ, -R3 ;  /* 0x000000ffff027224 */ /* 0x008fc800078e0a03 */
[----:B------:R-:W-:Y:S02]  /*0150*/  IMAD R11, R2, R9, RZ ;  /* 0x00000009020b7224 */ /* 0x000fe400078e02ff */
[----:B------:R-:W-:-:S04]  /*0160*/  IMAD.MOV.U32 R2, RZ, RZ, RZ ;  /* 0x000000ffff027224 */ /* 0x000fc800078e00ff */
        /* <DEDUP_REMOVED lines=43> */
[----:B------:R-:W-:Y:S01]  /*0420*/  LEA.HI R8, R3, R0, RZ, 0x2 ;  /* 0x0000000003087211 */ /* 0x000fe200078f10ff */
[----:B------:R-:W-:Y:S01]  /*0430*/  @!P2 IMAD.MOV R2, RZ, RZ, -R2 ;  /* 0x000000ffff02a224 */ /* 0x000fe200078e0a02 */
[----:B------:R-:W-:Y:S02]  /*0440*/  @!P1 LOP3.LUT R2, RZ, R9, RZ, 0x33, !PT ;  /* 0x00000009ff029212 */ /* 0x000fe400078e33ff */
[----:B------:R-:W-:-:S02]  /*0450*/  LOP3.LUT R5, R4, 0xffffffe0, RZ, 0xc0, !PT ;  /* 0xffffffe004057812 */ /* 0x000fc400078ec0ff */
[----:B------:R-:W-:Y:S02]  /*0460*/  LOP3.LUT R9, R8, 0xfffffffc, RZ, 0xc0, !PT ;  /* 0xfffffffc08097812 */ /* 0x000fe400078ec0ff */
[----:B------:R-:W-:Y:S01]  /*0470*/  SHF.R.S32.HI R3, RZ, 0x5, R4 ;  /* 0x00000005ff037819 */ /* 0x000fe20000011404 */
[C---:B------:R-:W-:Y:S01]  /*0480*/  IMAD.IADD R4, R0.reuse, 0x1, -R5 ;  /* 0x0000000100047824 */ /* 0x040fe200078e0a05 */
[----:B------:R-:W-:Y:S01]  /*0490*/  SHF.R.S32.HI R22, RZ, 0x2, R8 ;  /* 0x00000002ff167819 */ /* 0x000fe20000011408 */
[----:B------:R-:W-:Y:S01]  /*04a0*/  IMAD.IADD R5, R0, 0x1, -R9 ;  /* 0x0000000100057824 */ /* 0x000fe200078e0a09 */
[----:B--2---:R0:W1:Y:S01]  /*04b0*/  R2UR UR7, R10 ;  /* 0x000000000a0773c2 */ /* 0x00406200000e0000 */
[----:B------:R-:W-:Y:S05]  /*04c0*/  @P0 BRA `(.L_x_16461) ;  /* 0x000003e000000947 */ /* 0x000fea0003800000 */
[----:B------:R-:W-:Y:S01]  /*04d0*/  IMNMX R9, R22, -0x14, !PT ;  /* 0xffffffec16097817 */ /* 0x000fe20007800200 */
[----:B0-----:R-:W-:Y:S01]  /*04e0*/  IMAD R10, R20, c[0x0][0x1a8], RZ ;  /* 0x00006a00140a7a24 */ /* 0x001fe200078e02ff */
[----:B------:R-:W-:Y:S01]  /*04f0*/  BSSY B1, `(.L_x_16462) ;  /* 0x0000020000017945 */ /* 0x000fe20003800000 */
[----:B------:R-:W-:Y:S01]  /*0500*/  IMAD R11, R6, 0x60, RZ ;  /* 0x00000060060b7824 */ /* 0x000fe200078e02ff */
        /* <DEDUP_REMOVED lines=19> */
.L_x_16464:
        /* <DEDUP_REMOVED lines=11> */
.L_x_16463:
[----:B------:R-:W-:Y:S05]  /*06f0*/  BSYNC B1 ;  /* 0x0000000000017941 */ /* 0x000fea0003800000 */
.L_x_16462:
        /* <DEDUP_REMOVED lines=10> */
.L_x_16465:
        /* <DEDUP_REMOVED lines=17> */
.L_x_16461:
[----:B------:R-:W-:Y:S05]  /*08b0*/  BSYNC B0 ;  /* 0x0000000000007941 */ /* 0x000fea0003800000 */
.L_x_16460:
[----:B------:R-:W-:Y:S01]  /*08c0*/  IABS R11, c[0x0][0x1d4] ;  /* 0x00007500000b7a13 */ /* 0x000fe20000000000 */
[----:B-1----:R-:W-:Y:S01]  /*08d0*/  UIADD3 UR4, UR7, -0x1, URZ ;  /* 0xffffffff07047890 */ /* 0x002fe2000fffe03f */
[----:B------:R-:W-:Y:S01]  /*08e0*/  BAR.SYNC.DEFER_BLOCKING 0x0 ;  /* 0x0000000000007b1d */ /* 0x000fe20000010000 */
[----:B------:R-:W-:-:S04]  /*08f0*/  UIADD3 UR5, UR7, 0x7, URZ ;  /* 0x0000000707057890 */ /* 0x000fc8000fffe03f */
[----:B------:R-:W-:Y:S01]  /*0900*/  IMAD.U32 R12, RZ, RZ, UR4 ;  /* 0x00000004ff0c7e24 */ /* 0x000fe2000f8e00ff */
[----:B0-----:R-:W0:Y:S01]  /*0910*/  I2F.RP R10, R11 ;  /* 0x0000000b000a7306 */ /* 0x001e220000209400 */
[----:B------:R-:W-:Y:S01]  /*0920*/  ULDC UR6, c[0x0][0x1d4] ;  /* 0x0000750000067ab9 */ /* 0x000fe20000000800 */
[----:B------:R-:W-:Y:S01]  /*0930*/  BSSY B0, `(.L_x_16466) ;  /* 0x000029b000007945 */ /* 0x000fe20003800000 */
[----:B------:R-:W-:Y:S02]  /*0940*/  ULOP3.LUT UR4, UR4, UR6, URZ, 0x3c, !UPT ;  /* 0x0000000604047292 */ /* 0x000fe4000f8e3c3f */
[----:B------:R-:W-:-:S04]  /*0950*/  USHF.R.S32.HI UR6, URZ, 0x1f, UR5 ;  /* 0x0000001f3f067899 */ /* 0x000fc80008011405 */
[----:B------:R-:W-:Y:S01]  /*0960*/  ULEA.HI UR6, UR6, UR5, URZ, 0x3 ;  /* 0x0000000506067291 */ /* 0x000fe2000f8f183f */
[----:B------:R-:W-:-:S03]  /*0970*/  ISETP.LE.AND P2, PT, RZ, UR4, PT ;  /* 0x00000004ff007c0c */ /* 0x000fc6000bf43270 */
[----:B------:R-:W-:Y:S01]  /*0980*/  USHF.R.S32.HI UR6, URZ, 0x3, UR6 ;  /* 0x000000033f067899 */ /* 0x000fe20008011406 */
[----:B0-----:R-:W0:Y:S02]  /*0990*/  MUFU.RCP R10, R10 ;  /* 0x0000000a000a7308 */ /* 0x001e240000001000 */
[----:B0-----:R-:W-:Y:S02]  /*09a0*/  IADD3 R8, R10, 0xffffffe, RZ ;  /* 0x0ffffffe0a087810 */ /* 0x001fe40007ffe0ff */
[----:B------:R-:W-:-:S04]  /*09b0*/  IABS R10, R12 ;  /* 0x0000000c000a7213 */ /* 0x000fc80000000000 */
        /* <DEDUP_REMOVED lines=13> */
[----:B------:R-:W-:Y:S01]  /*0a90*/  @!P3 IMAD.MOV R13, RZ, RZ, -c[0x0][0x1d8] ;  /* 0x80007600ff0db624 */ /* 0x000fe200078e02ff */
[----:B------:R-:W-:Y:S01]  /*0aa0*/  ISETP.NE.AND P1, PT, RZ, c[0x0][0x1d4], PT ;  /* 0x00007500ff007a0c */ /* 0x000fe20003f25270 */
[----:B------:R-:W-:Y:S01]  /*0ab0*/  @P3 IMAD R7, R7, c[0x0][0x1c8], R6 ;  /* 0x0000720007073a24 */ /* 0x000fe200078e0206 */
[----:B------:R-:W-:Y:S01]  /*0ac0*/  ISETP.GE.U32.AND P0, PT, R8, R11, PT ;  /* 0x0000000b0800720c */ /* 0x000fe20003f06070 */
[----:B------:R-:W-:-:S04]  /*0ad0*/  @!P3 IMAD.MOV.U32 R11, RZ, RZ, c[0x0][0x1c8] ;  /* 0x00007200ff0bb624 */ /* 0x000fc800078e00ff */
[----:B------:R-:W-:-:S04]  /*0ae0*/  @!P3 IMAD R8, R11, c[0x0][0x180], R2 ;  /* 0x000060000b08ba24 */ /* 0x000fc800078e0202 */
[----:B------:R-:W-:Y:S02]  /*0af0*/  @!P3 IMAD R8, R8, R13, RZ ;  /* 0x0000000d0808b224 */ /* 0x000fe400078e02ff */
[----:B------:R-:W-:Y:S02]  /*0b00*/  @P3 IMAD R8, R7, c[0x0][0x1d8], RZ ;  /* 0x0000760007083a24 */ /* 0x000fe400078e02ff */
[----:B------:R-:W-:Y:S01]  /*0b10*/  @P0 IADD3 R9, R9, 0x1, RZ ;  /* 0x0000000109090810 */ /* 0x000fe20007ffe0ff */
[----:B------:R-:W-:Y:S01]  /*0b20*/  IMAD.MOV.U32 R7, RZ, RZ, -0x800001 ;  /* 0xff7fffffff077424 */ /* 0x000fe200078e00ff */
[----:B------:R-:W-:Y:S02]  /*0b30*/  ISETP.GE.AND P0, PT, R3, UR6, PT ;  /* 0x0000000603007c0c */ /* 0x000fe4000bf06270 */
        /* <DEDUP_REMOVED lines=9> */
[----:B------:R-:W-:Y:S01]  /*0bd0*/  LEA.HI R7, R7, R22, RZ, 0x3 ;  /* 0x0000001607077211 */ /* 0x000fe200078f18ff */
[----:B------:R-:W-:Y:S01]  /*0be0*/  IMAD.MOV.U32 R35, RZ, RZ, c[0x0][0x1ac] ;  /* 0x00006b00ff237624 */ /* 0x000fe200078e00ff */
[----:B------:R-:W-:Y:S02]  /*0bf0*/  SHF.R.S32.HI R11, RZ, 0x1f, R10 ;  /* 0x0000001fff0b7819 */ /* 0x000fe4000001140a */
[----:B------:R-:W-:Y:S02]  /*0c00*/  LOP3.LUT R7, R7, 0xfffffff8, RZ, 0xc0, !PT ;  /* 0xfffffff807077812 */ /* 0x000fe400078ec0ff */
[----:B------:R-:W-:-:S02]  /*0c10*/  IADD3 R12, R5, 0x8, RZ ;  /* 0x00000008050c7810 */ /* 0x000fc40007ffe0ff */
        /* <DEDUP_REMOVED lines=17> */
[----:B------:R-:W-:Y:S01]  /*0d30*/  SHF.R.S32.HI R14, RZ, 0x1f, R13 ;  /* 0x0000001fff0e7819 */ /* 0x000fe2000001140d */
[----:B------:R-:W-:Y:S01]  /*0d40*/  IMAD.SHL.U32 R23, R23, 0x10, RZ ;  /* 0x0000001017177824 */ /* 0x000fe200078e00ff */
[----:B------:R-:W-:Y:S02]  /*0d50*/  SHF.R.S32.HI R16, RZ, 0x1f, R15 ;  /* 0x0000001fff107819 */ /* 0x000fe4000001140f */
[----:B------:R-:W-:Y:S02]  /*0d60*/  LOP3.LUT R10, R10, 0xfffffff8, RZ, 0xc0, !PT ;  /* 0xfffffff80a0a7812 */ /* 0x000fe400078ec0ff */
[----:B------:R-:W-:-:S02]  /*0d70*/  LOP3.LUT R12, R12, 0xfffffff8, RZ, 0xc0, !PT ;  /* 0xfffffff80c0c7812 */ /* 0x000fc400078ec0ff */
[----:B------:R-:W-:Y:S01]  /*0d80*/  LEA.HI R14, R14, R13, RZ, 0x3 ;  /* 0x0000000d0e0e7211 */ /* 0x000fe200078f18ff */
[----:B------:R-:W-:Y:S01]  /*0d90*/  IMAD.IADD R9, R9, 0x1, -R10 ;  /* 0x0000000109097824 */ /* 0x000fe200078e0a0a */
[----:B------:R-:W-:Y:S01]  /*0da0*/  LEA.HI R16, R16, R15, RZ, 0x3 ;  /* 0x0000000f10107211 */ /* 0x000fe200078f18ff */
[----:B------:R-:W-:Y:S01]  /*0db0*/  IMAD.IADD R10, R11, 0x1, -R12 ;  /* 0x000000010b0a7824 */ /* 0x000fe200078e0a0c */
[C---:B------:R-:W-:Y:S02]  /*0dc0*/  IADD3 R17, R5.reuse, 0x10, RZ ;  /* 0x0000001005117810 */ /* 0x040fe40007ffe0ff */
        /* <DEDUP_REMOVED lines=8> */
[----:B------:R-:W-:-:S02]  /*0e50*/  SHF.R.S32.HI R15, RZ, 0x1f, R16 ;  /* 0x0000001fff0f7819 */ /* 0x000fc40000011410 */
[----:B------:R-:W-:Y:S02]  /*0e60*/  LEA.HI R24, R24, R17, RZ, 0x2 ;  /* 0x0000001118187211 */ /* 0x000fe400078f10ff */
        /* <DEDUP_REMOVED lines=24> */
[----:B------:R-:W-:Y:S02]  /*0ff0*/  IADD3 R29, R5, 0x20, RZ ;  /* 0x00000020051d7810 */ /* 0x000fe40007ffe0ff */
[----:B------:R-:W-:Y:S01]  /*1000*/  LEA.HI R25, R14, R19, RZ, 0x3 ;  /* 0x000000130e197211 */ /* 0x000fe200078f18ff */
[----:B------:R-:W-:Y:S01]  /*1010*/  IMAD.IADD R14, R16, 0x1, -R15 ;  /* 0x00000001100e7824 */ /* 0x000fe200078e0a0f */
[----:B------:R-:W-:Y:S01]  /*1020*/  SHF.R.S32.HI R30, RZ, 0x1f, R29 ;  /* 0x0000001fff1e7819 */ /* 0x000fe2000001141d */
[----:B------:R-:W-:Y:S01]  /*1030*/  IMAD.IADD R15, R18, 0x1, -R17 ;  /* 0x00000001120f7824 */ /* 0x000fe200078e0a11 */
[----:B------:R-:W-:Y:S01]  /*1040*/  LOP3.LUT R16, R25, 0xfffffff8, RZ, 0xc0, !PT ;  /* 0xfffffff819107812 */ /* 0x000fe200078ec0ff */
[----:B------:R-:W-:Y:S01]  /*1050*/  IMAD.SHL.U32 R17, R29, 0x2, RZ ;  /* 0x000000021d117824 */ /* 0x000fe200078e00ff */
[----:B------:R-:W-:-:S02]  /*1060*/  IADD3 R25, R5, 0x24, RZ ;  /* 0x0000002405197810 */ /* 0x000fc40007ffe0ff */
[----:B------:R-:W-:Y:S01]  /*1070*/  IADD3 R31, R5, 0x28, RZ ;  /* 0x00000028051f7810 */ /* 0x000fe20007ffe0ff */
[----:B------:R-:W-:Y:S01]  /*1080*/  IMAD.IADD R16, R19, 0x1, -R16 ;  /* 0x0000000113107824 */ /* 0x000fe200078e0a10 */
[----:B------:R-:W-:Y:S01]  /*1090*/  SHF.R.S32.HI R18, RZ, 0x1f, R17 ;  /* 0x0000001fff127819 */ /* 0x000fe20000011411 */
[----:B------:R-:W-:Y:S01]  /*10a0*/  IMAD.SHL.U32 R19, R25, 0x2, RZ ;  /* 0x0000000219137824 */ /* 0x000fe200078e00ff */
[----:B------:R-:W-:Y:S02]  /*10b0*/  SHF.R.S32.HI R32, RZ, 0x1f, R25 ;  /* 0x0000001fff207819 */ /* 0x000fe40000011419 */
[----:B------:R-:W-:Y:S02]  /*10c0*/  IADD3 R33, R5, 0x2c, RZ ;  /* 0x0000002c05217810 */ /* 0x000fe40007ffe0ff */
[----:B------:R-:W-:Y:S02]  /*10d0*/  LEA.HI R30, R30, R29, RZ, 0x2 ;  /* 0x0000001d1e1e7211 */ /* 0x000fe400078f10ff */
[----:B------:R-:W-:-:S02]  /*10e0*/  LEA.HI R18, R18, R17, RZ, 0x3 ;  /* 0x0000001112127211 */ /* 0x000fc400078f18ff */
[----:B------:R-:W-:Y:S01]  /*10f0*/  SHF.R.S32.HI R34, RZ, 0x1f, R31 ;  /* 0x0000001fff227819 */ /* 0x000fe2000001141f */
[----:B------:R-:W-:Y:S01]  /*1100*/  IMAD.SHL.U32 R30, R30, 0x10, RZ ;  /* 0x000000101e1e7824 */ /* 0x000fe200078e00ff */
[----:B------:R-:W-:Y:S01]  /*1110*/  LEA.HI R29, R32, R25, RZ, 0x2 ;  /* 0x00000019201d7211 */ /* 0x000fe200078f10ff */
[----:B------:R-:W-:Y:S01]  /*1120*/  IMAD R25, R2, c[0x0][0x1b0], RZ ;  /* 0x00006c0002197a24 */ /* 0x000fe200078e02ff */
        /* <DEDUP_REMOVED lines=18> */
[----:B-----5:R-:W-:Y:S02]  /*1250*/  FSETP.NEU.FTZ.AND P0, PT, R72, RZ, PT ;  /* 0x000000ff4800720b */ /* 0x020fe40003f1d000 */
        /* <DEDUP_REMOVED lines=56> */
.L_x_16474:
        /* <DEDUP_REMOVED lines=81> */
[----:B------:R-:W-:-:S02]  /*1af0*/  LEA.HI.X R23, R23, c[0x0][0x174], R30, 0x1, P3 ;  /* 0x00005d0017177a11 */ /* 0x000fc400018f0c1e */
[----:B0-----:R-:W-:-:S03]  /*1b00*/  IADD3 R27, P1, P2, R13, R20, R38 ;  /* 0x000000140d1b7210 */ /* 0x001fc60007a3e026 */
[----:B------:R0:W5:Y:S01]  /*1b10*/  LDG.E.CONSTANT R79, [R22.64] ;  /* 0x0000000a164f7981 */ /* 0x000162000c1e9900 */
[C---:B------:R-:W-:Y:S02]  /*1b20*/  LEA R26, P3, R27.reuse, c[0x0][0x170], 0x1 ;  /* 0x00005c001b1a7a11 */ /* 0x040fe400078608ff */
[-C--:B------:R-:W-:Y:S02]  /*1b30*/  IADD3.X R78, R64, R21.reuse, R53, P1, P2 ;  /* 0x00000015404e7210 */ /* 0x080fe40000fe4435 */
[----:B-1----:R-:W-:Y:S02]  /*1b40*/  IADD3 R25, P4, P5, R14, R20, R41 ;  /* 0x000000140e197210 */ /* 0x002fe40007d9e029 */
[----:B------:R-:W-:Y:S02]  /*1b50*/  LEA.HI.X R27, R27, c[0x0][0x174], R78, 0x1, P3 ;  /* 0x00005d001b1b7a11 */ /* 0x000fe400018f0c4e */
[----:B------:R-:W-:Y:S02]  /*1b60*/  LEA R24, P1, R25, c[0x0][0x170], 0x1 ;  /* 0x00005c0019187a11 */ /* 0x000fe400078208ff */
[----:B------:R-:W-:Y:S01]  /*1b70*/  IADD3.X R30, R65, R21, R54, P4, P5 ;  /* 0x00000015411e7210 */ /* 0x000fe200027ea436 */
[----:B------:R1:W5:Y:S03]  /*1b80*/  LDG.E.CONSTANT R78, [R26.64] ;  /* 0x0000000a1a4e7981 */ /* 0x000366000c1e9900 */
[----:B------:R-:W-:-:S02]  /*1b90*/  LEA.HI.X R25, R25, c[0x0][0x174], R30, 0x1, P1 ;  /* 0x00005d0019197a11 */ /* 0x000fc400008f0c1e */
[-C--:B------:R-:W-:Y:S02]  /*1ba0*/  IADD3 R31, P1, P2, R15, R20.reuse, R40 ;  /* 0x000000140f1f7210 */ /* 0x080fe40007a3e028 */
[----:B----4-:R-:W-:Y:S01]  /*1bb0*/  IADD3 R28, P4, P5, R16, R20, R43 ;  /* 0x00000014101c7210 */ /* 0x010fe20007d9e02b */
[----:B------:R4:W5:Y:S01]  /*1bc0*/  LDG.E.CONSTANT R80, [R24.64] ;  /* 0x0000000a18507981 */ /* 0x000962000c1e9900 */
[C---:B------:R-:W-:Y:S02]  /*1bd0*/  LEA R30, P3, R31.reuse, c[0x0][0x170], 0x1 ;  /* 0x00005c001f1e7a11 */ /* 0x040fe400078608ff */
[----:B------:R-:W-:Y:S02]  /*1be0*/  IADD3.X R82, R66, R21, R55, P1, P2 ;  /* 0x0000001542527210 */ /* 0x000fe40000fe4437 */
[----:B0-----:R-:W-:Y:S02]  /*1bf0*/  LEA R22, P6, R28, c[0x0][0x170], 0x1 ;  /* 0x00005c001c167a11 */ /* 0x001fe400078c08ff */
[----:B------:R-:W-:-:S02]  /*1c00*/  LEA.HI.X R31, R31, c[0x0][0x174], R82, 0x1, P3 ;  /* 0x00005d001f1f7a11 */ /* 0x000fc400018f0c52 */
[-C--:B------:R-:W-:Y:S02]  /*1c10*/  IADD3.X R23, R67, R21.reuse, R56, P4, P5 ;  /* 0x0000001543177210 */ /* 0x080fe400027ea438 */
[-C--:B------:R-:W-:Y:S01]  /*1c20*/  IADD3 R29, P1, P2, R17, R20.reuse, R42 ;  /* 0x00000014111d7210 */ /* 0x080fe20007a3e02a */
[----:B------:R0:W5:Y:S01]  /*1c30*/  LDG.E.CONSTANT R81, [R30.64] ;  /* 0x0000000a1e517981 */ /* 0x000162000c1e9900 */
[----:B------:R-:W-:Y:S02]  /*1c40*/  LEA.HI.X R23, R28, c[0x0][0x174], R23, 0x1, P6 ;  /* 0x00005d001c177a11 */ /* 0x000fe400030f0c17 */
[----:B------:R-:W-:Y:S02]  /*1c50*/  LEA R28, P5, R29, c[0x0][0x170], 0x1 ;  /* 0x00005c001d1c7a11 */ /* 0x000fe400078a08ff */
[----:B-1----:R-:W-:Y:S01]  /*1c60*/  IADD3.X R26, R68, R21, R57, P1, P2 ;  /* 0x00000015441a7210 */ /* 0x002fe20000fe4439 */
[----:B------:R1:W5:Y:S01]  /*1c70*/  LDG.E.CONSTANT R82, [R22.64] ;  /* 0x0000000a16527981 */ /* 0x000362000c1e9900 */
[----:B------:R-:W-:-:S02]  /*1c80*/  IADD3 R86, P2, P3, R19, R20, R44 ;  /* 0x0000001413567210 */ /* 0x000fc40007b5e02c */
[----:B------:R-:W-:Y:S02]  /*1c90*/  IADD3 R27, P4, P1, R18, R20, R45 ;  /* 0x00000014121b7210 */ /* 0x000fe4000799e02d */
[----:B------:R-:W-:Y:S02]  /*1ca0*/  LEA.HI.X R29, R29, c[0x0][0x174], R26, 0x1, P5 ;  /* 0x00005d001d1d7a11 */ /* 0x000fe400028f0c1a */
[----:B----4-:R-:W-:Y:S02]  /*1cb0*/  LEA R24, P5, R86, c[0x0][0x170], 0x1 ;  /* 0x00005c0056187a11 */ /* 0x010fe400078a08ff */
[-C--:B------:R-:W-:Y:S02]  /*1cc0*/  IADD3.X R25, R70, R21.reuse, R59, P2, P3 ;  /* 0x0000001546197210 */ /* 0x080fe400017e643b */
[----:B------:R-:W-:Y:S02]  /*1cd0*/  LEA R26, P6, R27, c[0x0][0x170], 0x1 ;  /* 0x00005c001b1a7a11 */ /* 0x000fe400078c08ff */
[----:B------:R-:W-:-:S02]  /*1ce0*/  IADD3.X R88, R69, R21, R58, P4, P1 ;  /* 0x0000001545587210 */ /* 0x000fc400027e243a */
[----:B------:R-:W-:Y:S02]  /*1cf0*/  LEA.HI.X R25, R86, c[0x0][0x174], R25, 0x1, P5 ;  /* 0x00005d0056197a11 */ /* 0x000fe400028f0c19 */
[----:B------:R4:W5:Y:S01]  /*1d00*/  LDG.E.CONSTANT R86, [R28.64] ;  /* 0x0000000a1c567981 */ /* 0x000962000c1e9900 */
[----:B------:R-:W-:Y:S02]  /*1d10*/  LEA.HI.X R27, R27, c[0x0][0x174], R88, 0x1, P6 ;  /* 0x00005d001b1b7a11 */ /* 0x000fe400030f0c58 */
[----:B------:R-:W-:Y:S01]  /*1d20*/  IADD3 R20, P1, P2, R32, R20, R49 ;  /* 0x0000001420147210 */ /* 0x000fe20007a3e031 */
[----:B------:R1:W5:Y:S04]  /*1d30*/  LDG.E.CONSTANT R88, [R24.64] ;  /* 0x0000000a18587981 */ /* 0x000368000c1e9900 */
[----:B------:R2:W5:Y:S01]  /*1d40*/  LDG.E.CONSTANT R87, [R26.64] ;  /* 0x0000000a1a577981 */ /* 0x000562000c1e9900 */
[----:B0-----:R-:W-:-:S02]  /*1d50*/  LEA R30, P3, R20, c[0x0][0x170], 0x1 ;  /* 0x00005c00141e7a11 */ /* 0x001fc400078608ff */
[----:B------:R-:W-:-:S04]  /*1d60*/  IADD3.X R21, R71, R21, R60, P1, P2 ;  /* 0x0000001547157210 */ /* 0x000fc80000fe443c */
[----:B------:R-:W-:Y:S02]  /*1d70*/  LEA.HI.X R31, R20, c[0x0][0x174], R21, 0x1, P3 ;  /* 0x00005d00141f7a11 */ /* 0x000fe400018f0c15 */
[----:B-1----:R-:W0:Y:S04]  /*1d80*/  LDS.128 R20, [R34] ;  /* 0x0000000022147984 */ /* 0x002e280000000c00 */
[----:B------:R1:W5:Y:S01]  /*1d90*/  LDG.E.CONSTANT R89, [R30.64] ;  /* 0x0000000a1e597981 */ /* 0x000362000c1e9900 */
[--C-:B0-----:R-:W-:Y:S02]  /*1da0*/  PRMT R24, RZ, 0x5410, R21.reuse ;  /* 0x00005410ff187816 */ /* 0x101fe40000000015 */
[----:B------:R-:W-:Y:S02]  /*1db0*/  PRMT R21, RZ, 0x7610, R21 ;  /* 0x00007610ff157816 */ /* 0x000fe40000000015 */
[----:B------:R-:W-:-:S02]  /*1dc0*/  ISETP.NE.AND P1, PT, R5, RZ, PT ;  /* 0x000000ff0500720c */ /* 0x000fc40003f25270 */
[----:B--2---:R-:W-:-:S05]  /*1dd0*/  PRMT R25, RZ, 0x5410, R85 ;  /* 0x00005410ff197816 */ /* 0x004fca0000000055 */
[----:B------:R-:W-:Y:S01]  /*1de0*/  FMUL.FTZ R90, R24, R25 ;  /* 0x00000019185a7220 */ /* 0x000fe20000410000 */
[----:B------:R-:W-:-:S05]  /*1df0*/  PRMT R24, RZ, 0x7610, R85 ;  /* 0x00007610ff187816 */ /* 0x000fca0000000055 */
[----:B----4-:R-:W-:Y:S01]  /*1e00*/  FMUL.FTZ R28, R21, R24 ;  /* 0x00000018151c7220 */ /* 0x010fe20000410000 */
        /* <DEDUP_REMOVED lines=14> */
[----:B------:R-:W-:-:S05]  /*1ef0*/  PRMT R21, RZ, 0x5410, R23 ;  /* 0x00005410ff157816 */ /* 0x000fca0000000017 */
[----:B------:R-:W-:Y:S02]  /*1f00*/  FFMA.FTZ R21, R21, R22, R28 ;  /* 0x0000001615157223 */ /* 0x000fe4000001001c */
[----:B-1----:R-:W1:Y:S01]  /*1f10*/  LDS.128 R28, [R34+0x20] ;  /* 0x00002000221c7984 */ /* 0x002e620000000c00 */
[----:B------:R-:W-:Y:S02]  /*1f20*/  PRMT R23, RZ, 0x7610, R23 ;  /* 0x00007610ff177816 */ /* 0x000fe40000000017 */
[----:B------:R-:W-:-:S05]  /*1f30*/  PRMT R79, RZ, 0x7610, R79 ;  /* 0x00007610ff4f7816 */ /* 0x000fca000000004f */
[----:B------:R-:W-:Y:S01]  /*1f40*/  FFMA.FTZ R20, R23, R79, R20 ;  /* 0x0000004f17147223 */ /* 0x000fe20000010014 */
        /* <DEDUP_REMOVED lines=19> */
[----:B-1----:R-:W-:Y:S01]  /*2080*/  PRMT R22, RZ, 0x5410, R28 ;  /* 0x00005410ff167816 */ /* 0x002fe2000000001c */
        /* <DEDUP_REMOVED lines=31> */
.L_x_16514:
[----:B01----:R-:W-:Y:S01]  /*2280*/  FADD.FTZ R27, R27, R20 ;  /* 0x000000141b1b7221 */ /* 0x003fe20000010000 */
[----:B------:R-:W-:Y:S05]  /*2290*/  BRA.DIV ~URZ, `(.L_x_16472) ;  /* 0x000040f27f007947 */ /* 0x000fea000b800000 */
[----:B------:R0:W1:Y:S02]  /*22a0*/  SHFL.BFLY PT, R20, R27, 0x1, 0x1f ;  /* 0x0c201f001b147f89 */ /* 0x00006400000e0000 */
.L_x_16515:
        /* <DEDUP_REMOVED lines=9> */
.L_x_16470:
[----:B------:R-:W-:-:S13]  /*2340*/  ISETP.NE.AND P1, PT, R5, RZ, PT ;  /* 0x000000ff0500720c */ /* 0x000fda0003f25270 */
[----:B------:R-:W-:-:S05]  /*2350*/  @!P1 IMAD.MOV.U32 R21, RZ, RZ, -0x800001 ;  /* 0xff7fffffff159424 */ /* 0x000fca00078e00ff */
[----:B------:R0:W-:Y:S02]  /*2360*/  @!P1 STS [R76], R21 ;  /* 0x000000154c009388 */ /* 0x0001e40000000800 */
.L_x_16473:
[----:B------:R-:W-:Y:S05]  /*2370*/  BSYNC B1 ;  /* 0x0000000000017941 */ /* 0x000fea0003800000 */
.L_x_16469:
[----:B------:R-:W-:Y:S02]  /*2380*/  IADD3 R72, P1, R72, 0x10, RZ ;  /* 0x0000001048487810 */ /* 0x000fe40007f3e0ff */
[----:B01----:R-:W-:Y:S02]  /*2390*/  IADD3 R76, R76, 0x80, RZ ;  /* 0x000000804c4c7810 */ /* 0x003fe40007ffe0ff */
[----:B------:R-:W-:Y:S01]  /*23a0*/  IADD3 R77, R77, 0x20, RZ ;  /* 0x000000204d4d7810 */ /* 0x000fe20007ffe0ff */
[----:B------:R-:W-:Y:S01]  /*23b0*/  IMAD.X R75, RZ, RZ, R75, P1 ;  /* 0x000000ffff4b7224 */ /* 0x000fe200008e064b */
[----:B------:R-:W-:Y:S01]  /*23c0*/  IADD3 R73, R73, 0x20, RZ ;  /* 0x0000002049497810 */ /* 0x000fe20007ffe0ff */
[----:B------:R-:W-:Y:S05]  /*23d0*/  @!P0 BRA `(.L_x_16474) ;  /* 0xfffff20000008947 */ /* 0x000fea000383ffff */
[----:B------:R-:W-:Y:S05]  /*23e0*/  BRA `(.L_x_16467) ;  /* 0x00000ef000007947 */ /* 0x000fea0003800000 */
.L_x_16468:
        /* <DEDUP_REMOVED lines=12> */
.L_x_16480:
        /* <DEDUP_REMOVED lines=63> */
[----:B------:R-:W-:Y:S02]  /*28a0*/  LEA R28, P3, R22, c[0x0][0x170], 0x1 ;  /* 0x00005c00161c7a11 */ /* 0x000fe400078608ff */
        /* <DEDUP_REMOVED lines=15> */
[----:B------:R-:W-:Y:S02]  /*29a0*/  IADD3 R21, P0, P1, R13, R20, R38 ;  /* 0x000000140d157210 */ /* 0x000fe4000791e026 */
[----:B------:R-:W-:Y:S02]  /*29b0*/  LEA.HI.X R25, R25, c[0x0][0x174], R30, 0x1, P2 ;  /* 0x00005d0019197a11 */ /* 0x000fe400010f0c1e */
[C---:B------:R-:W-:Y:S02]  /*29c0*/  LEA R80, P2, R21.reuse, c[0x0][0x170], 0x1 ;  /* 0x00005c0015507a11 */ /* 0x040fe400078408ff */
[----:B0-----:R-:W-:Y:S01]  /*29d0*/  IADD3.X R28, R64, R31, R53, P0, P1 ;  /* 0x0000001f401c7210 */ /* 0x001fe200007e2435 */
[----:B------:R0:W5:Y:S03]  /*29e0*/  LDG.E.CONSTANT R84, [R24.64] ;  /* 0x0000000a18547981 */ /* 0x000166000c1e9900 */
[----:B------:R-:W-:-:S05]  /*29f0*/  LEA.HI.X R81, R21, c[0x0][0x174], R28, 0x1, P2 ;  /* 0x00005d0015517a11 */ /* 0x000fca00010f0c1c */
[----:B------:R0:W5:Y:S01]  /*2a00*/  LDG.E.CONSTANT R80, [R80.64] ;  /* 0x0000000a50507981 */ /* 0x000162000c1e9900 */
[----:B----4-:R-:W-:-:S04]  /*2a10*/  IADD3 R23, P1, P2, R14, R20, R41 ;  /* 0x000000140e177210 */ /* 0x010fc80007a3e029 */
[----:B------:R-:W-:Y:S02]  /*2a20*/  LEA R22, P0, R23, c[0x0][0x170], 0x1 ;  /* 0x00005c0017167a11 */ /* 0x000fe400078008ff */
[-C--:B------:R-:W-:Y:S02]  /*2a30*/  IADD3.X R30, R65, R31.reuse, R54, P1, P2 ;  /* 0x0000001f411e7210 */ /* 0x080fe40000fe4436 */
[-C--:B-1----:R-:W-:Y:S02]  /*2a40*/  IADD3 R27, P3, P4, R15, R20.reuse, R40 ;  /* 0x000000140f1b7210 */ /* 0x082fe40007c7e028 */
[----:B------:R-:W-:Y:S02]  /*2a50*/  LEA.HI.X R23, R23, c[0x0][0x174], R30, 0x1, P0 ;  /* 0x00005d0017177a11 */ /* 0x000fe400000f0c1e */
[----:B------:R-:W-:Y:S02]  /*2a60*/  LEA R26, P1, R27, c[0x0][0x170], 0x1 ;  /* 0x00005c001b1a7a11 */ /* 0x000fe400078208ff */
[----:B------:R-:W-:Y:S01]  /*2a70*/  IADD3.X R28, R66, R31, R55, P3, P4 ;  /* 0x0000001f421c7210 */ /* 0x000fe20001fe8437 */
[----:B0-----:R0:W4:Y:S01]  /*2a80*/  LDG.E.CONSTANT R81, [R22.64] ;  /* 0x0000000a16517981 */ /* 0x001122000c1e9900 */
[----:B------:R-:W-:-:S02]  /*2a90*/  IADD3 R21, P2, P3, R16, R20, R43 ;  /* 0x0000001410157210 */ /* 0x000fc40007b5e02b */
[----:B------:R-:W-:Y:S02]  /*2aa0*/  LEA.HI.X R27, R27, c[0x0][0x174], R28, 0x1, P1 ;  /* 0x00005d001b1b7a11 */ /* 0x000fe400008f0c1c */
[----:B------:R-:W-:Y:S02]  /*2ab0*/  LEA R24, P0, R21, c[0x0][0x170], 0x1 ;  /* 0x00005c0015187a11 */ /* 0x000fe400078008ff */
[----:B------:R-:W-:Y:S01]  /*2ac0*/  IADD3.X R28, R67, R31, R56, P2, P3 ;  /* 0x0000001f431c7210 */ /* 0x000fe200017e6438 */
[----:B------:R1:W4:Y:S03]  /*2ad0*/  LDG.E.CONSTANT R82, [R26.64] ;  /* 0x0000000a1a527981 */ /* 0x000326000c1e9900 */
[----:B------:R-:W-:Y:S02]  /*2ae0*/  LEA.HI.X R25, R21, c[0x0][0x174], R28, 0x1, P0 ;  /* 0x00005d0015197a11 */ /* 0x000fe400000f0c1c */
[----:B------:R-:W-:-:S02]  /*2af0*/  IADD3 R29, P0, P1, R17, R20, R42 ;  /* 0x00000014111d7210 */ /* 0x000fc4000791e02a */
[----:B------:R-:W-:Y:S01]  /*2b00*/  IADD3 R30, P4, P5, R18, R20, R45 ;  /* 0x00000014121e7210 */ /* 0x000fe20007d9e02d */
[----:B------:R1:W4:Y:S01]  /*2b10*/  LDG.E.CONSTANT R83, [R24.64] ;  /* 0x0000000a18537981 */ /* 0x000322000c1e9900 */
[----:B------:R-:W-:Y:S02]  /*2b20*/  LEA R28, P6, R29, c[0x0][0x170], 0x1 ;  /* 0x00005c001d1c7a11 */ /* 0x000fe400078c08ff */
[-C--:B------:R-:W-:Y:S02]  /*2b30*/  IADD3.X R88, R68, R31.reuse, R57, P0, P1 ;  /* 0x0000001f44587210 */ /* 0x080fe400007e2439 */
[----:B0-----:R-:W-:Y:S02]  /*2b40*/  IADD3.X R23, R69, R31, R58, P4, P5 ;  /* 0x0000001f45177210 */ /* 0x001fe400027ea43a */
[----:B------:R-:W-:Y:S02]  /*2b50*/  LEA.HI.X R29, R29, c[0x0][0x174], R88, 0x1, P6 ;  /* 0x00005d001d1d7a11 */ /* 0x000fe400030f0c58 */
[----:B------:R-:W-:-:S02]  /*2b60*/  LEA R22, P6, R30, c[0x0][0x170], 0x1 ;  /* 0x00005c001e167a11 */ /* 0x000fc400078c08ff */
[-C--:B------:R-:W-:Y:S01]  /*2b70*/  IADD3 R21, P3, P2, R19, R20.reuse, R44 ;  /* 0x0000001413157210 */ /* 0x080fe20007a7e02c */
[----:B------:R0:W4:Y:S01]  /*2b80*/  LDG.E.CONSTANT R28, [R28.64] ;  /* 0x0000000a1c1c7981 */ /* 0x000122000c1e9900 */
[----:B------:R-:W-:Y:S02]  /*2b90*/  LEA.HI.X R23, R30, c[0x0][0x174], R23, 0x1, P6 ;  /* 0x00005d001e177a11 */ /* 0x000fe400030f0c17 */
[----:B------:R-:W-:Y:S02]  /*2ba0*/  IADD3 R89, P1, P0, R32, R20, R49 ;  /* 0x0000001420597210 */ /* 0x000fe4000783e031 */
[----:B------:R-:W-:Y:S01]  /*2bb0*/  LEA R20, P4, R21, c[0x0][0x170], 0x1 ;  /* 0x00005c0015147a11 */ /* 0x000fe200078808ff */
[----:B------:R5:W4:Y:S01]  /*2bc0*/  LDG.E.CONSTANT R88, [R22.64] ;  /* 0x0000000a16587981 */ /* 0x000b22000c1e9900 */
[----:B-1----:R-:W-:Y:S02]  /*2bd0*/  IADD3.X R26, R70, R31, R59, P3, P2 ;  /* 0x0000001f461a7210 */ /* 0x002fe40001fe443b */
[----:B------:R-:W-:-:S02]  /*2be0*/  LEA R30, P2, R89, c[0x0][0x170], 0x1 ;  /* 0x00005c00591e7a11 */ /* 0x000fc400078408ff */
[----:B------:R-:W-:Y:S02]  /*2bf0*/  LEA.HI.X R21, R21, c[0x0][0x174], R26, 0x1, P4 ;  /* 0x00005d0015157a11 */ /* 0x000fe400020f0c1a */
[----:B------:R-:W-:-:S04]  /*2c00*/  IADD3.X R24, R71, R31, R60, P1, P0 ;  /* 0x0000001f47187210 */ /* 0x000fc80000fe043c */
[----:B------:R-:W-:Y:S02]  /*2c10*/  LEA.HI.X R31, R89, c[0x0][0x174], R24, 0x1, P2 ;  /* 0x00005d00591f7a11 */ /* 0x000fe400010f0c18 */
[----:B------:R1:W4:Y:S04]  /*2c20*/  LDG.E.CONSTANT R89, [R20.64] ;  /* 0x0000000a14597981 */ /* 0x000328000c1e9900 */
[----:B------:R0:W4:Y:S04]  /*2c30*/  LDG.E.CONSTANT R30, [R30.64] ;  /* 0x0000000a1e1e7981 */ /* 0x000128000c1e9900 */
[----:B------:R-:W1:Y:S02]  /*2c40*/  LDS.128 R24, [R34] ;  /* 0x0000000022187984 */ /* 0x000e640000000c00 */
[----:B-1----:R-:W-:-:S02]  /*2c50*/  PRMT R20, RZ, 0x5410, R25 ;  /* 0x00005410ff147816 */ /* 0x002fc40000000019 */
[----:B------:R-:W-:Y:S02]  /*2c60*/  PRMT R25, RZ, 0x7610, R25 ;  /* 0x00007610ff197816 */ /* 0x000fe40000000019 */
[----:B------:R-:W-:Y:S02]  /*2c70*/  ISETP.NE.AND P0, PT, R5, RZ, PT ;  /* 0x000000ff0500720c */ /* 0x000fe40003f05270 */
[----:B--2---:R-:W-:-:S05]  /*2c80*/  PRMT R21, RZ, 0x5410, R87 ;  /* 0x00005410ff157816 */ /* 0x004fca0000000057 */
[----:B------:R-:W-:Y:S01]  /*2c90*/  FMUL.FTZ R90, R20, R21 ;  /* 0x00000015145a7220 */ /* 0x000fe20000410000 */
[----:B------:R-:W-:Y:S02]  /*2ca0*/  PRMT R20, RZ, 0x7610, R87 ;  /* 0x00007610ff147816 */ /* 0x000fe40000000057 */
[----:B---3--:R-:W-:-:S03]  /*2cb0*/  PRMT R21, RZ, 0x5410, R86 ;  /* 0x00005410ff157816 */ /* 0x008fc60000000056 */
[----:B------:R-:W-:Y:S01]  /*2cc0*/  FMUL.FTZ R25, R25, R20 ;  /* 0x0000001419197220 */ /* 0x000fe20000410000 */
[--C-:B------:R-:W-:Y:S02]  /*2cd0*/  PRMT R20, RZ, 0x5410, R24.reuse ;  /* 0x00005410ff147816 */ /* 0x100fe40000000018 */
[----:B------:R-:W-:-:S03]  /*2ce0*/  PRMT R24, RZ, 0x7610, R24 ;  /* 0x00007610ff187816 */ /* 0x000fc60000000018 */
[----:B------:R-:W-:Y:S01]  /*2cf0*/  FFMA.FTZ R20, R20, R21, R90 ;  /* 0x0000001514147223 */ /* 0x000fe2000001005a */
[----:B------:R-:W-:Y:S02]  /*2d00*/  PRMT R21, RZ, 0x7610, R86 ;  /* 0x00007610ff157816 */ /* 0x000fe40000000056 */
[----:B-----5:R-:W-:-:S03]  /*2d10*/  PRMT R22, RZ, 0x5410, R85 ;  /* 0x00005410ff167816 */ /* 0x020fc60000000055 */
[----:B------:R-:W-:Y:S01]  /*2d20*/  FFMA.FTZ R24, R24, R21, R25 ;  /* 0x0000001518187223 */ /* 0x000fe20000010019 */
[----:B------:R-:W-:-:S05]  /*2d30*/  PRMT R21, RZ, 0x5410, R26 ;  /* 0x00005410ff157816 */ /* 0x000fca000000001a */
[----:B0-----:R-:W-:Y:S02]  /*2d40*/  FFMA.FTZ R29, R21, R22, R20 ;  /* 0x00000016151d7223 */ /* 0x001fe40000010014 */
[----:B------:R-:W0:Y:S01]  /*2d50*/  LDS.128 R20, [R34+0x10] ;  /* 0x0000100022147984 */ /* 0x000e220000000c00 */
[----:B------:R-:W-:Y:S02]  /*2d60*/  PRMT R25, RZ, 0x7610, R26 ;  /* 0x00007610ff197816 */ /* 0x000fe4000000001a */
        /* <DEDUP_REMOVED lines=12> */
[----:B------:R-:W0:Y:S01]  /*2e30*/  LDS.128 R24, [R34+0x20] ;  /* 0x0000200022187984 */ /* 0x000e220000000c00 */
[----:B------:R-:W-:Y:S02]  /*2e40*/  PRMT R29, RZ, 0x7610, R20 ;  /* 0x00007610ff1d7816 */ /* 0x000fe40000000014 */
[----:B------:R-:W-:-:S03]  /*2e50*/  PRMT R20, RZ, 0x5410, R21 ;  /* 0x00005410ff147816 */ /* 0x000fc60000000015 */
[----:B------:R-:W-:Y:S01]  /*2e60*/  FFMA.FTZ R29, R29, R80, R84 ;  /* 0x000000501d1d7223 */ /* 0x000fe20000010054 */
[----:B----4-:R-:W-:-:S05]  /*2e70*/  PRMT R80, RZ, 0x5410, R81 ;  /* 0x00005410ff507816 */ /* 0x010fca0000000051 */
[----:B------:R-:W-:Y:S01]  /*2e80*/  FFMA.FTZ R31, R20, R80, R31 ;  /* 0x00000050141f7223 */ /* 0x000fe2000001001f */
[----:B------:R-:W-:Y:S02]  /*2e90*/  PRMT R20, RZ, 0x7610, R21 ;  /* 0x00007610ff147816 */ /* 0x000fe40000000015 */
        /* <DEDUP_REMOVED lines=9> */
[----:B------:R-:W-:-:S05]  /*2f30*/  PRMT R21, RZ, 0x5410, R83 ;  /* 0x00005410ff157816 */ /* 0x000fca0000000053 */
[----:B------:R-:W-:Y:S01]  /*2f40*/  FFMA.FTZ R21, R22, R21, R31 ;  /* 0x0000001516157223 */ /* 0x000fe2000001001f */
[----:B------:R-:W-:Y:S02]  /*2f50*/  PRMT R23, RZ, 0x7610, R23 ;  /* 0x00007610ff177816 */ /* 0x000fe40000000017 */
[--C-:B0-----:R-:W-:Y:S02]  /*2f60*/  PRMT R80, RZ, 0x5410, R25.reuse ;  /* 0x00005410ff507816 */ /* 0x101fe40000000019 */
[----:B------:R-:W-:Y:S02]  /*2f70*/  PRMT R82, RZ, 0x7610, R25 ;  /* 0x00007610ff527816 */ /* 0x000fe40000000019 */
[----:B------:R-:W-:Y:S02]  /*2f80*/  PRMT R22, RZ, 0x5410, R24 ;  /* 0x00005410ff167816 */ /* 0x000fe40000000018 */
        /* <DEDUP_REMOVED lines=26> */
.L_x_16516:
[----:B01----:R-:W-:Y:S01]  /*3130*/  FADD.FTZ R27, R27, R20 ;  /* 0x000000141b1b7221 */ /* 0x003fe20000010000 */
[----:B------:R-:W-:Y:S05]  /*3140*/  BRA.DIV ~URZ, `(.L_x_16478) ;  /* 0x000033427f007947 */ /* 0x000fea000b800000 */
[----:B------:R0:W1:Y:S02]  /*3150*/  SHFL.BFLY PT, R20, R27, 0x1, 0x1f ;  /* 0x0c201f001b147f89 */ /* 0x00006400000e0000 */
.L_x_16517:
        /* <DEDUP_REMOVED lines=11> */
.L_x_16476:
[----:B------:R-:W-:-:S13]  /*3210*/  ISETP.NE.AND P0, PT, R5, RZ, PT ;  /* 0x000000ff0500720c */ /* 0x000fda0003f05270 */
[----:B------:R-:W-:-:S05]  /*3220*/  @!P0 IMAD.MOV.U32 R21, RZ, RZ, -0x800001 ;  /* 0xff7fffffff158424 */ /* 0x000fca00078e00ff */
[----:B------:R0:W-:Y:S02]  /*3230*/  @!P0 STS [R78], R21 ;  /* 0x000000154e008388 */ /* 0x0001e40000000800 */
.L_x_16479:
[----:B------:R-:W-:Y:S05]  /*3240*/  BSYNC B1 ;  /* 0x0000000000017941 */ /* 0x000fea0003800000 */
.L_x_16475:
        /* <DEDUP_REMOVED lines=8> */
[----:B------:R-:W-:Y:S05]  /*32d0*/  @!P0 BRA `(.L_x_16480) ;  /* 0xfffff1d000008947 */ /* 0x000fea000383ffff */
.L_x_16467:
[----:B------:R-:W-:Y:S05]  /*32e0*/  BSYNC B0 ;  /* 0x0000000000007941 */ /* 0x000fea0003800000 */
.L_x_16466:
[----:B------:R-:W-:Y:S05]  /*32f0*/  BRA.DIV ~URZ, `(.L_x_16481) ;  /* 0x000032127f007947 */ /* 0x000fea000b800000 */
[----:B------:R0:W1:Y:S02]  /*3300*/  SHFL.BFLY PT, R10, R7, 0x10, 0x1f ;  /* 0x0e001f00070a7f89 */ /* 0x00006400000e0000 */
.L_x_16518:
[----:B01----:R-:W-:Y:S01]  /*3310*/  FMNMX.FTZ R7, R10, R7, !PT ;  /* 0x000000070a077209 */ /* 0x003fe20007810000 */
[----:B------:R-:W-:Y:S05]  /*3320*/  BRA.DIV ~URZ, `(.L_x_16482) ;  /* 0x000032627f007947 */ /* 0x000fea000b800000 */
[----:B------:R-:W0:Y:S02]  /*3330*/  SHFL.BFLY PT, R5, R7, 0x8, 0x1f ;  /* 0x0d001f0007057f89 */ /* 0x000e2400000e0000 */
[----:B0-----:R-:W-:-:S05]  /*3340*/  FMNMX.FTZ R5, R7, R5, !PT ;  /* 0x0000000507057209 */ /* 0x001fca0007810000 */
[----:B------:R0:W1:Y:S02]  /*3350*/  SHFL.BFLY PT, R10, R5, 0x4, 0x1f ;  /* 0x0c801f00050a7f89 */ /* 0x00006400000e0000 */
.L_x_16519:
        /* <DEDUP_REMOVED lines=35> */
.L_x_16487:
        /* <DEDUP_REMOVED lines=11> */
.L_x_16486:
[----:B------:R-:W-:Y:S05]  /*3640*/  BSYNC B1 ;  /* 0x0000000000017941 */ /* 0x000fea0003800000 */
.L_x_16485:
        /* <DEDUP_REMOVED lines=11> */
.L_x_16490:
        /* <DEDUP_REMOVED lines=100> */
.L_x_16489:
[----:B------:R-:W-:Y:S05]  /*3d40*/  BSYNC B1 ;  /* 0x0000000000017941 */ /* 0x000fea0003800000 */
.L_x_16488:
        /* <DEDUP_REMOVED lines=55> */
.L_x_16492:
[----:B------:R-:W-:Y:S05]  /*40c0*/  BSYNC B1 ;  /* 0x0000000000017941 */ /* 0x000fea0003800000 */
.L_x_16491:
        /* <DEDUP_REMOVED lines=26> */
.L_x_16484:
[----:B------:R-:W-:Y:S05]  /*4270*/  BSYNC B0 ;  /* 0x0000000000007941 */ /* 0x000fea0003800000 */
.L_x_16483:
        /* <DEDUP_REMOVED lines=37> */
.L_x_16497:
        /* <DEDUP_REMOVED lines=8> */
.L_x_16496:
[----:B01----:R-:W-:Y:S05]  /*4550*/  BSYNC B1 ;  /* 0x0000000000017941 */ /* 0x003fea0003800000 */
.L_x_16495:
        /* <DEDUP_REMOVED lines=11> */
.L_x_16500:
        /* <DEDUP_REMOVED lines=52> */
.L_x_16499:
[----:B------:R-:W-:Y:S05]  /*4950*/  BSYNC B1 ;  /* 0x0000000000017941 */ /* 0x000fea0003800000 */
.L_x_16498:
        /* <DEDUP_REMOVED lines=31> */
.L_x_16502:
[----:B------:R-:W-:Y:S05]  /*4b50*/  BSYNC B1 ;  /* 0x0000000000017941 */ /* 0x000fea0003800000 */
.L_x_16501:
        /* <DEDUP_REMOVED lines=14> */
.L_x_16494:
[----:B------:R-:W-:Y:S05]  /*4c40*/  BSYNC B0 ;  /* 0x0000000000007941 */ /* 0x000fea0003800000 */
.L_x_16493:
        /* <DEDUP_REMOVED lines=8> */
[----:B------:R-:W-:-:S13]  /*4cd0*/  ISETP.GE.AND P0, PT, R11, UR6, PT ;  /* 0x000000060b007c0c */ /* 0x000fda000bf06270 */
[----:B------:R-:W-:Y:S05]  /*4ce0*/  @P0 BRA `(.L_x_16504) ;  /* 0x000011c000000947 */ /* 0x000fea0003800000 */
[----:B------:R-:W-:Y:S01]  /*4cf0*/  IABS R5, c[0x0][0x1d4] ;  /* 0x0000750000057a13 */ /* 0x000fe20000000000 */
[----:B------:R-:W0:Y:S01]  /*4d00*/  S2R R3, SR_CTAID.Y ;  /* 0x0000000000037919 */ /* 0x000e220000002600 */
[----:B------:R-:W-:Y:S01]  /*4d10*/  IMAD R2, R2, c[0x0][0x1b0], RZ ;  /* 0x00006c0002027a24 */ /* 0x000fe200078e02ff */
[C---:B------:R-:W-:Y:S01]  /*4d20*/  LEA R26, R11.reuse, 0xe0, 0x5 ;  /* 0x000000e00b1a7811 */ /* 0x040fe200078e28ff */
[----:B------:R-:W1:Y:S01]  /*4d30*/  I2F.RP R13, R5 ;  /* 0x00000005000d7306 */ /* 0x000e620000209400 */
[----:B------:R-:W-:Y:S01]  /*4d40*/  IMAD.MOV.U32 R25, RZ, RZ, c[0x0][0x1ac] ;  /* 0x00006b00ff197624 */ /* 0x000fe200078e00ff */
[----:B------:R-:W-:Y:S01]  /*4d50*/  IADD3 R6, R6, -c[0x0][0x1cc], RZ ;  /* 0x8000730006067a10 */ /* 0x000fe20007ffe0ff */
[----:B------:R-:W-:Y:S01]  /*4d60*/  IMAD.U32 R27, RZ, RZ, UR6 ;  /* 0x00000006ff1b7e24 */ /* 0x000fe2000f8e00ff */
[----:B------:R-:W-:Y:S01]  /*4d70*/  IADD3 R26, R26, 0x10, RZ ;  /* 0x000000101a1a7810 */ /* 0x000fe20007ffe0ff */
[----:B------:R-:W-:Y:S01]  /*4d80*/  IMAD.SHL.U32 R46, R11, 0x8, RZ ;  /* 0x000000080b2e7824 */ /* 0x000fe200078e00ff */
[----:B------:R-:W-:Y:S01]  /*4d90*/  SHF.R.S32.HI R25, RZ, 0x1f, R25 ;  /* 0x0000001fff197819 */ /* 0x000fe20000011419 */
[----:B------:R-:W-:Y:S01]  /*4da0*/  IMAD.MOV.U32 R20, RZ, RZ, RZ ;  /* 0x000000ffff147224 */ /* 0x000fe200078e00ff */
[----:B------:R-:W-:Y:S01]  /*4db0*/  IADD3 R27, -R27, 0x1, RZ ;  /* 0x000000011b1b7810 */ /* 0x000fe20007ffe1ff */
[--C-:B------:R-:W-:Y:S01]  /*4dc0*/  IMAD.MOV.U32 R24, RZ, RZ, R11.reuse ;  /* 0x000000ffff187224 */ /* 0x100fe200078e000b */
        /* <DEDUP_REMOVED lines=15> */
[C---:B------:R-:W-:Y:S02]  /*4ec0*/  IADD3 R28, R23.reuse, 0x100, RZ ;  /* 0x00000100171c7810 */ /* 0x040fe40007ffe0ff */
[----:B------:R-:W-:Y:S02]  /*4ed0*/  IADD3 R29, R23, 0x200, RZ ;  /* 0x00000200171d7810 */ /* 0x000fe40007ffe0ff */
.L_x_16513:
        /* <DEDUP_REMOVED lines=63> */
[----:B------:R0:W5:Y:S03]  /*52d0*/  LDG.E.CONSTANT R36, [R12.64] ;  /* 0x0000000a0c247981 */ /* 0x000166000c1e9900 */
[----:B------:R-:W-:Y:S01]  /*52e0*/  LEA R38, P2, R16, c[0x0][0x178], 0x1 ;  /* 0x00005e0010267a11 */ /* 0x000fe200078408ff */
[----:B------:R0:W5:Y:S01]  /*52f0*/  LDG.E.CONSTANT R37, [R12.64+0x4] ;  /* 0x0000040a0c257981 */ /* 0x000162000c1e9900 */
[----:B------:R-:W-:-:S03]  /*5300*/  LEA.HI.X.SX32 R15, R23, R42, 0x1, P1 ;  /* 0x0000002a170f7211 */ /* 0x000fc600008f0eff */
[----:B------:R0:W5:Y:S01]  /*5310*/  LDG.E.CONSTANT R35, [R12.64+0x8] ;  /* 0x0000080a0c237981 */ /* 0x000162000c1e9900 */
[----:B------:R-:W-:-:S03]  /*5320*/  LEA.HI.X R39, R16, c[0x0][0x17c], R15, 0x1, P2 ;  /* 0x00005f0010277a11 */ /* 0x000fc600010f0c0f */
[----:B------:R-:W1:Y:S04]  /*5330*/  LDS.128 R16, [R26+-0x10] ;  /* 0xfffff0001a107984 */ /* 0x000e680000000c00 */
        /* <DEDUP_REMOVED lines=8> */
[----:B0-----:R2:W0:Y:S01]  /*53c0*/  LDS.128 R12, [R26] ;  /* 0x000000001a0c7984 */ /* 0x0014220000000c00 */
[----:B------:R-:W-:-:S03]  /*53d0*/  ISETP.NE.AND P1, PT, R47, RZ, PT ;  /* 0x000000ff2f00720c */ /* 0x000fc60003f25270 */
[----:B------:R3:W5:Y:S04]  /*53e0*/  LDG.E.CONSTANT R32, [R40.64+0x8] ;  /* 0x0000080a28207981 */ /* 0x000768000c1e9900 */
[----:B------:R3:W5:Y:S01]  /*53f0*/  LDG.E.CONSTANT R34, [R40.64+0xc] ;  /* 0x00000c0a28227981 */ /* 0x000762000c1e9900 */
[----:B-1----:R-:W-:Y:S02]  /*5400*/  F2FP.BF16.PACK_AB R17, R17, R16 ;  /* 0x000000101111723e */ /* 0x002fe400000010ff */
[----:B---3--:R-:W-:-:S03]  /*5410*/  F2FP.BF16.PACK_AB R40, R19, R18 ;  /* 0x000000121328723e */ /* 0x008fc600000010ff */
[----:B------:R-:W-:Y:S05]  /*5420*/  @P1 BRA `(.L_x_16508) ;  /* 0x000001e000001947 */ /* 0x000fea0003800000 */
[C---:B--2---:R-:W-:Y:S02]  /*5430*/  IADD3 R16, R46.reuse, 0x2, RZ ;  /* 0x000000022e107810 */ /* 0x044fe40007ffe0ff */
[C---:B------:R-:W-:Y:S02]  /*5440*/  IADD3 R18, R46.reuse, 0x3, RZ ;  /* 0x000000032e127810 */ /* 0x040fe40007ffe0ff */
[C---:B------:R-:W-:Y:S02]  /*5450*/  IADD3 R38, R46.reuse, 0x5, RZ ;  /* 0x000000052e267810 */ /* 0x040fe40007ffe0ff */
[C---:B------:R-:W-:Y:S02]  /*5460*/  ISETP.GE.AND P2, PT, R46.reuse, UR7, PT ;  /* 0x000000072e007c0c */ /* 0x040fe4000bf46270 */
[----:B------:R-:W-:Y:S02]  /*5470*/  IADD3 R19, R46, 0x4, RZ ;  /* 0x000000042e137810 */ /* 0x000fe40007ffe0ff */
[----:B------:R-:W-:-:S02]  /*5480*/  ISETP.GE.AND P5, PT, R16, UR7, PT ;  /* 0x0000000710007c0c */ /* 0x000fc4000bfa6270 */
[----:B------:R-:W-:Y:S02]  /*5490*/  ISETP.GE.AND P6, PT, R18, UR7, PT ;  /* 0x0000000712007c0c */ /* 0x000fe4000bfc6270 */
[----:B------:R-:W-:Y:S02]  /*54a0*/  ISETP.GE.AND P4, PT, R38, UR7, PT ;  /* 0x0000000726007c0c */ /* 0x000fe4000bf86270 */
[----:B-----5:R-:W-:Y:S02]  /*54b0*/  PRMT R16, R43, 0x7632, R16 ;  /* 0x000076322b107816 */ /* 0x020fe40000000010 */
[C---:B------:R-:W-:Y:S02]  /*54c0*/  IADD3 R38, R46.reuse, 0x7, RZ ;  /* 0x000000072e267810 */ /* 0x040fe40007ffe0ff */
[----:B------:R-:W-:Y:S02]  /*54d0*/  ISETP.GE.AND P3, PT, R19, UR7, PT ;  /* 0x0000000713007c0c */ /* 0x000fe4000bf66270 */
[----:B------:R-:W-:-:S02]  /*54e0*/  IADD3 R19, R46, 0x6, RZ ;  /* 0x000000062e137810 */ /* 0x000fc40007ffe0ff */
[----:B------:R-:W-:Y:S02]  /*54f0*/  SEL R18, R43, RZ, !P5 ;  /* 0x000000ff2b127207 */ /* 0x000fe40006800000 */
[----:B------:R-:W-:Y:S02]  /*5500*/  SEL R43, R16, RZ, !P6 ;  /* 0x000000ff102b7207 */ /* 0x000fe40007000000 */
[----:B------:R-:W-:Y:S02]  /*5510*/  ISETP.GE.AND P6, PT, R38, UR7, PT ;  /* 0x0000000726007c0c */ /* 0x000fe4000bfc6270 */
[----:B------:R-:W-:Y:S02]  /*5520*/  ISETP.GE.AND P5, PT, R19, UR7, PT ;  /* 0x0000000713007c0c */ /* 0x000fe4000bfa6270 */
[----:B------:R-:W-:Y:S02]  /*5530*/  IADD3 R19, R46, 0x1, RZ ;  /* 0x000000012e137810 */ /* 0x000fe40007ffe0ff */
[----:B------:R-:W-:-:S02]  /*5540*/  @P2 PRMT R42, RZ, 0x7610, R42 ;  /* 0x00007610ff2a2816 */ /* 0x000fc4000000002a */
        /* <DEDUP_REMOVED lines=12> */
.L_x_16508:
[----:B--2---:R-:W-:Y:S05]  /*5610*/  BSYNC B2 ;  /* 0x0000000000027941 */ /* 0x004fea0003800000 */
.L_x_16507:
        /* <DEDUP_REMOVED lines=23> */
[C---:B------:R-:W-:Y:S02]  /*5790*/  IADD3 R40, R46.reuse, 0x5, RZ ;  /* 0x000000052e287810 */ /* 0x040fe40007ffe0ff */
[----:B------:R-:W-:-:S02]  /*57a0*/  ISETP.GE.AND P2, PT, R46, UR7, PT ;  /* 0x000000072e007c0c */ /* 0x000fc4000bf46270 */
[----:B------:R-:W-:Y:S02]  /*57b0*/  IADD3 R39, R46, 0x4, RZ ;  /* 0x000000042e277810 */ /* 0x000fe40007ffe0ff */
[----:B------:R-:W-:Y:S02]  /*57c0*/  ISETP.GE.AND P5, PT, R19, UR7, PT ;  /* 0x0000000713007c0c */ /* 0x000fe4000bfa6270 */
[----:B------:R-:W-:Y:S02]  /*57d0*/  ISETP.GE.AND P6, PT, R38, UR7, PT ;  /* 0x0000000726007c0c */ /* 0x000fe4000bfc6270 */
[----:B------:R-:W-:Y:S02]  /*57e0*/  ISETP.GE.AND P4, PT, R40, UR7, PT ;  /* 0x0000000728007c0c */ /* 0x000fe4000bf86270 */
[----:B------:R-:W-:Y:S02]  /*57f0*/  PRMT R19, R37, 0x7632, R19 ;  /* 0x0000763225137816 */ /* 0x000fe40000000013 */
[----:B------:R-:W-:-:S02]  /*5800*/  IADD3 R40, R46, 0x7, RZ ;  /* 0x000000072e287810 */ /* 0x000fc40007ffe0ff */
[----:B------:R-:W-:Y:S02]  /*5810*/  ISETP.GE.AND P3, PT, R39, UR7, PT ;  /* 0x0000000727007c0c */ /* 0x000fe4000bf66270 */
[----:B------:R-:W-:Y:S02]  /*5820*/  SEL R38, R37, RZ, !P5 ;  /* 0x000000ff25267207 */ /* 0x000fe40006800000 */
[----:B------:R-:W-:Y:S02]  /*5830*/  IADD3 R39, R46, 0x6, RZ ;  /* 0x000000062e277810 */ /* 0x000fe40007ffe0ff */
[----:B------:R-:W-:Y:S02]  /*5840*/  SEL R37, R19, RZ, !P6 ;  /* 0x000000ff13257207 */ /* 0x000fe40007000000 */
[----:B------:R-:W-:Y:S02]  /*5850*/  ISETP.GE.AND P6, PT, R40, UR7, PT ;  /* 0x0000000728007c0c */ /* 0x000fe4000bfc6270 */
[----:B------:R-:W-:-:S02]  /*5860*/  ISETP.GE.AND P5, PT, R39, UR7, PT ;  /* 0x0000000727007c0c */ /* 0x000fc4000bfa6270 */
[----:B------:R-:W-:Y:S02]  /*5870*/  IADD3 R39, R46, 0x1, RZ ;  /* 0x000000012e277810 */ /* 0x000fe40007ffe0ff */
[----:B------:R-:W-:Y:S02]  /*5880*/  @P2 PRMT R36, RZ, 0x7610, R36 ;  /* 0x00007610ff242816 */ /* 0x000fe40000000024 */
        /* <DEDUP_REMOVED lines=12> */
.L_x_16510:
[----:B------:R-:W-:Y:S05]  /*5950*/  BSYNC B2 ;  /* 0x0000000000027941 */ /* 0x000fea0003800000 */
.L_x_16509:
        /* <DEDUP_REMOVED lines=49> */
.L_x_16512:
[----:B------:R-:W-:Y:S05]  /*5c70*/  BSYNC B2 ;  /* 0x0000000000027941 */ /* 0x000fea0003800000 */
.L_x_16511:
        /* <DEDUP_REMOVED lines=8> */
[----:B------:R-:W-:Y:S02]  /*5d00*/  FADD.FTZ R17, R17, R33 ;  /* 0x0000002111117221 */ /* 0x000fe40000010000 */
        /* <DEDUP_REMOVED lines=12> */
[----:B------:R-:W-:-:S02]  /*5dd0*/  PRMT R19, RZ, 0x5410, R12 ;  /* 0x00005410ff137816 */ /* 0x000fc4000000000c */
[----:B------:R-:W-:Y:S01]  /*5de0*/  PRMT R12, RZ, 0x7610, R12 ;  /* 0x00007610ff0c7816 */ /* 0x000fe2000000000c */
[----:B------:R-:W-:-:S04]  /*5df0*/  FADD.FTZ R13, R30, R13 ;  /* 0x0000000d1e0d7221 */ /* 0x000fc80000010000 */
[----:B------:R-:W-:Y:S02]  /*5e00*/  FADD.FTZ R12, R19, R12 ;  /* 0x0000000c130c7221 */ /* 0x000fe40000010000 */
[----:B------:R-:W-:-:S04]  /*5e10*/  FADD.FTZ R13, R14, R13 ;  /* 0x0000000d0e0d7221 */ /* 0x000fc80000010000 */
[----:B------:R-:W-:-:S04]  /*5e20*/  FADD.FTZ R13, R13, R12 ;  /* 0x0000000c0d0d7221 */ /* 0x000fc80000010000 */
[----:B------:R-:W-:Y:S02]  /*5e30*/  FADD.FTZ R20, R20, R13 ;  /* 0x0000000d14147221 */ /* 0x000fe40000010000 */
.L_x_16506:
[----:B------:R-:W-:Y:S05]  /*5e40*/  BSYNC B0 ;  /* 0x0000000000007941 */ /* 0x000fea0003800000 */
.L_x_16505:
[----:B------:R-:W-:Y:S02]  /*5e50*/  IADD3 R10, P1, R10, 0x10, RZ ;  /* 0x000000100a0a7810 */ /* 0x000fe40007f3e0ff */
[----:B------:R-:W-:Y:S02]  /*5e60*/  IADD3 R46, R46, 0x20, RZ ;  /* 0x000000202e2e7810 */ /* 0x000fe40007ffe0ff */
[----:B------:R-:W-:Y:S01]  /*5e70*/  IADD3 R26, R26, 0x80, RZ ;  /* 0x000000801a1a7810 */ /* 0x000fe20007ffe0ff */
[----:B------:R-:W-:Y:S01]  /*5e80*/  IMAD.X R21, RZ, RZ, R21, P1 ;  /* 0x000000ffff157224 */ /* 0x000fe200008e0615 */
[----:B------:R-:W-:Y:S01]  /*5e90*/  @P0 CALL.REL.NOINC `(.L_x_16504) ;  /* 0x0000001000000944 */ /* 0x000fe20003c00000 */
[----:B------:R-:W-:Y:S05]  /*5ea0*/  BRA `(.L_x_16513) ;  /* 0xfffff03000007947 */ /* 0x000fea000383ffff */
.L_x_16504:
[----:B------:R-:W-:Y:S05]  /*5eb0*/  BSYNC B1 ;  /* 0x0000000000017941 */ /* 0x000fea0003800000 */
.L_x_16503:
[----:B------:R-:W-:Y:S01]  /*5ec0*/  BAR.SYNC.DEFER_BLOCKING 0x0 ;  /* 0x0000000000007b1d */ /* 0x000fe20000010000 */
[C---:B------:R-:W-:Y:S01]  /*5ed0*/  LOP3.LUT R2, R0.reuse, 0xffffffc0, RZ, 0xc0, !PT ;  /* 0xffffffc000027812 */ /* 0x040fe200078ec0ff */
[----:B------:R-:W-:Y:S01]  /*5ee0*/  IMAD R11, R11, 0x60, R4 ;  /* 0x000000600b0b7824 */ /* 0x000fe200078e0204 */
[----:B------:R-:W-:Y:S02]  /*5ef0*/  ISETP.GT.AND P1, PT, R0, 0x3f, PT ;  /* 0x0000003f0000780c */ /* 0x000fe40003f24270 */
[----:B------:R-:W-:-:S02]  /*5f00*/  ISETP.NE.AND P0, PT, R2, 0x40, PT ;  /* 0x000000400200780c */ /* 0x000fc40003f05270 */
[C---:B------:R-:W-:Y:S02]  /*5f10*/  LOP3.LUT R6, R0.reuse, 0xffffffe0, RZ, 0xc0, !PT ;  /* 0xffffffe000067812 */ /* 0x040fe400078ec0ff */
[C---:B------:R-:W-:Y:S02]  /*5f20*/  ISETP.GT.AND P2, PT, R0.reuse, 0x1f, PT ;  /* 0x0000001f0000780c */ /* 0x040fe40003f44270 */
        /* <DEDUP_REMOVED lines=28> */
[----:B--2---:R-:W-:Y:S01]  /*60f0*/  @!P2 FADD.FTZ R9, R2, R9 ;  /* 0x000000090209a221 */ /* 0x004fe20000010000 */
[----:B------:R-:W-:Y:S01]  /*6100*/  IADD3 R5, R4, 0x40, RZ ;  /* 0x0000004004057810 */ /* 0x000fe20007ffe0ff */
[----:B---3--:R-:W-:Y:S01]  /*6110*/  @!P2 FADD.FTZ R20, R3, R20 ;  /* 0x000000140314a221 */ /* 0x008fe20000010000 */
[----:B------:R-:W1:Y:S08]  /*6120*/  S2UR UR6, SR_CTAID.Z ;  /* 0x00000000000679c3 */ /* 0x000e700000002700 */
[----:B------:R-:W2:Y:S01]  /*6130*/  S2UR UR7, SR_CTAID.X ;  /* 0x00000000000779c3 */ /* 0x000ea20000002500 */
[----:B0-----:R-:W-:-:S02]  /*6140*/  UIMAD UR4, UR4, UR5, URZ ;  /* 0x00000005040472a4 */ /* 0x001fc4000f8e023f */
        /* <DEDUP_REMOVED lines=13> */
[----:B------:R-:W-:-:S02]  /*6220*/  IADD3 R10, P2, R5, UR4, RZ ;  /* 0x00000004050a7c10 */ /* 0x000fc4000ff5e0ff */
[----:B------:R-:W-:Y:S02]  /*6230*/  LEA.HI.X R3, R6, c[0x0][0x164], R11, 0x1, P0 ;  /* 0x0000590006037a11 */ /* 0x000fe400000f0c0b */
[----:B------:R-:W-:Y:S02]  /*6240*/  LEA.HI.X.SX32 R11, R0, UR7, 0x1, P1 ;  /* 0x00000007000b7c11 */ /* 0x000fe400088f0eff */
[----:B------:R-:W-:Y:S02]  /*6250*/  LEA R4, P0, R8, c[0x0][0x160], 0x1 ;  /* 0x0000580008047a11 */ /* 0x000fe400078008ff */
[----:B------:R-:W-:Y:S02]  /*6260*/  F2FP.BF16.PACK_AB R0, R9, R7 ;  /* 0x000000070900723e */ /* 0x000fe400000010ff */
[----:B------:R-:W-:Y:S02]  /*6270*/  LEA.HI.X.SX32 R7, R5, UR7, 0x1, P2 ;  /* 0x0000000705077c11 */ /* 0x000fe400090f0eff */
[----:B------:R-:W-:Y:S01]  /*6280*/  LEA R6, P1, R10, c[0x0][0x160], 0x1 ;  /* 0x000058000a067a11 */ /* 0x000fe200078208ff */
[----:B------:R-:W-:Y:S01]  /*6290*/  STG.E.U16 [R2.64], R0 ;  /* 0x0000000002007986 */ /* 0x000fe2000c10150a */
[----:B------:R-:W-:-:S02]  /*62a0*/  LEA.HI.X R5, R8, c[0x0][0x164], R11, 0x1, P0 ;  /* 0x0000590008057a11 */ /* 0x000fc400000f0c0b */
[----:B------:R-:W-:Y:S02]  /*62b0*/  PRMT R9, R0, 0x7632, R9 ;  /* 0x0000763200097816 */ /* 0x000fe40000000009 */
[----:B------:R-:W-:Y:S02]  /*62c0*/  F2FP.BF16.PACK_AB R8, RZ, R20 ;  /* 0x00000014ff08723e */ /* 0x000fe400000010ff */
[----:B------:R-:W-:Y:S01]  /*62d0*/  LEA.HI.X R7, R10, c[0x0][0x164], R7, 0x1, P1 ;  /* 0x000059000a077a11 */ /* 0x000fe200008f0c07 */
[----:B------:R-:W-:Y:S04]  /*62e0*/  STG.E.U16 [R4.64], R9 ;  /* 0x0000000904007986 */ /* 0x000fe8000c10150a */
[----:B------:R-:W-:Y:S01]  /*62f0*/  STG.E.U16 [R6.64], R8 ;  /* 0x0000000806007986 */ /* 0x000fe2000c10150a */
[----:B------:R-:W-:Y:S05]  /*6300*/  EXIT ;  /* 0x000000000000794d */ /* 0x000fea0003800000 */
.L_x_16471:
[----:B------:R-:W-:Y:S01]  /*6310*/  IMAD.MOV.U32 R22, RZ, RZ, R27 ;  /* 0x000000ffff167224 */ /* 0x000fe200078e001b */
[----:B------:R-:W-:Y:S01]  /*6320*/  MOV R20, 0x6370 ;  /* 0x0000637000147802 */ /* 0x000fe20000000f00 */
[----:B------:R-:W-:-:S02]  /*6330*/  IMAD.MOV.U32 R23, RZ, RZ, 0x2 ;  /* 0x00000002ff177424 */ /* 0x000fc400078e00ff */
[----:B------:R-:W-:Y:S02]  /*6340*/  IMAD.MOV.U32 R24, RZ, RZ, 0x1f ;  /* 0x0000001fff187424 */ /* 0x000fe400078e00ff */
[----:B------:R-:W-:Y:S02]  /*6350*/  IMAD.MOV.U32 R25, RZ, RZ, -0x1 ;  /* 0xffffffffff197424 */ /* 0x000fe400078e00ff */
[----:B------:R-:W-:Y:S05]  /*6360*/  CALL.REL.NOINC `($__internal_356_$__cuda_sm70_shflsync_bfly_p) ;  /* 0x0000031000007944 */ /* 0x000fea0003c00000 */
[----:B-1----:R-:W-:Y:S01]  /*6370*/  IMAD.MOV.U32 R20, RZ, RZ, R22 ;  /* 0x000000ffff147224 */ /* 0x002fe200078e0016 */
[----:B0-----:R-:W-:Y:S05]  /*6380*/  BRA `(.L_x_16514) ;  /* 0xffffbef000007947 */ /* 0x001fea000383ffff */
.L_x_16472:
[----:B------:R-:W-:Y:S01]  /*6390*/  IMAD.MOV.U32 R22, RZ, RZ, R27 ;  /* 0x000000ffff167224 */ /* 0x000fe200078e001b */
[----:B------:R-:W-:Y:S01]  /*63a0*/  MOV R20, 0x63f0 ;  /* 0x000063f000147802 */ /* 0x000fe20000000f00 */
[----:B------:R-:W-:Y:S02]  /*63b0*/  IMAD.MOV.U32 R23, RZ, RZ, 0x1 ;  /* 0x00000001ff177424 */ /* 0x000fe400078e00ff */
[----:B------:R-:W-:Y:S02]  /*63c0*/  IMAD.MOV.U32 R24, RZ, RZ, 0x1f ;  /* 0x0000001fff187424 */ /* 0x000fe400078e00ff */
[----:B------:R-:W-:Y:S02]  /*63d0*/  IMAD.MOV.U32 R25, RZ, RZ, -0x1 ;  /* 0xffffffffff197424 */ /* 0x000fe400078e00ff */
[----:B------:R-:W-:Y:S05]  /*63e0*/  CALL.REL.NOINC `($__internal_356_$__cuda_sm70_shflsync_bfly_p) ;  /* 0x0000029000007944 */ /* 0x000fea0003c00000 */
[----:B-1----:R-:W-:Y:S01]  /*63f0*/  IMAD.MOV.U32 R20, RZ, RZ, R22 ;  /* 0x000000ffff147224 */ /* 0x002fe200078e0016 */
[----:B0-----:R-:W-:Y:S05]  /*6400*/  BRA `(.L_x_16515) ;  /* 0xffffbea000007947 */ /* 0x001fea000383ffff */
.L_x_16477:
        /* <DEDUP_REMOVED lines=8> */
.L_x_16478:
        /* <DEDUP_REMOVED lines=8> */
.L_x_16481:
[----:B------:R-:W-:Y:S01]  /*6510*/  IMAD.MOV.U32 R22, RZ, RZ, R7 ;  /* 0x000000ffff167224 */ /* 0x000fe200078e0007 */
[----:B------:R-:W-:Y:S01]  /*6520*/  MOV R20, 0x6570 ;  /* 0x0000657000147802 */ /* 0x000fe20000000f00 */
[----:B------:R-:W-:-:S02]  /*6530*/  IMAD.MOV.U32 R23, RZ, RZ, 0x10 ;  /* 0x00000010ff177424 */ /* 0x000fc400078e00ff */
[----:B------:R-:W-:Y:S02]  /*6540*/  IMAD.MOV.U32 R24, RZ, RZ, 0x1f ;  /* 0x0000001fff187424 */ /* 0x000fe400078e00ff */
[----:B------:R-:W-:Y:S02]  /*6550*/  IMAD.MOV.U32 R25, RZ, RZ, -0x1 ;  /* 0xffffffffff197424 */ /* 0x000fe400078e00ff */
[----:B-----5:R-:W-:Y:S05]  /*6560*/  CALL.REL.NOINC `($__internal_356_$__cuda_sm70_shflsync_bfly_p) ;  /* 0x0000011000007944 */ /* 0x020fea0003c00000 */
[----:B-1----:R-:W-:Y:S01]  /*6570*/  IMAD.MOV.U32 R10, RZ, RZ, R22 ;  /* 0x000000ffff0a7224 */ /* 0x002fe200078e0016 */
[----:B0-----:R-:W-:Y:S05]  /*6580*/  BRA `(.L_x_16518) ;  /* 0xffffcd8000007947 */ /* 0x001fea000383ffff */
.L_x_16482:
[----:B------:R-:W-:Y:S01]  /*6590*/  IMAD.MOV.U32 R22, RZ, RZ, R7 ;  /* 0x000000ffff167224 */ /* 0x000fe200078e0007 */
[----:B------:R-:W-:Y:S01]  /*65a0*/  MOV R20, 0x65f0 ;  /* 0x000065f000147802 */ /* 0x000fe20000000f00 */
[----:B------:R-:W-:Y:S02]  /*65b0*/  IMAD.MOV.U32 R23, RZ, RZ, 0x8 ;  /* 0x00000008ff177424 */ /* 0x000fe400078e00ff */
[----:B------:R-:W-:Y:S02]  /*65c0*/  IMAD.MOV.U32 R24, RZ, RZ, 0x1f ;  /* 0x0000001fff187424 */ /* 0x000fe400078e00ff */
[----:B------:R-:W-:Y:S02]  /*65d0*/  IMAD.MOV.U32 R25, RZ, RZ, -0x1 ;  /* 0xffffffffff197424 */ /* 0x000fe400078e00ff */
[----:B-----5:R-:W-:Y:S05]  /*65e0*/  CALL.REL.NOINC `($__internal_356_$__cuda_sm70_shflsync_bfly_p) ;  /* 0x0000009000007944 */ /* 0x020fea0003c00000 */
[----:B-1----:R-:W-:Y:S01]  /*65f0*/  FMNMX.FTZ R5, R7, R22, !PT ;  /* 0x0000001607057209 */ /* 0x002fe20007810000 */
[----:B0-----:R-:W-:Y:S01]  /*6600*/  IMAD.MOV.U32 R23, RZ, RZ, 0x4 ;  /* 0x00000004ff177424 */ /* 0x001fe200078e00ff */
[----:B------:R-:W-:Y:S01]  /*6610*/  MOV R20, 0x6660 ;  /* 0x0000666000147802 */ /* 0x000fe20000000f00 */
[----:B------:R-:W-:-:S02]  /*6620*/  IMAD.MOV.U32 R24, RZ, RZ, 0x1f ;  /* 0x0000001fff187424 */ /* 0x000fc400078e00ff */
[----:B------:R-:W-:Y:S02]  /*6630*/  IMAD.MOV.U32 R25, RZ, RZ, -0x1 ;  /* 0xffffffffff197424 */ /* 0x000fe400078e00ff */
[----:B------:R-:W-:Y:S02]  /*6640*/  IMAD.MOV.U32 R22, RZ, RZ, R5 ;  /* 0x000000ffff167224 */ /* 0x000fe400078e0005 */
[----:B------:R-:W-:Y:S05]  /*6650*/  CALL.REL.NOINC `($__internal_356_$__cuda_sm70_shflsync_bfly_p) ;  /* 0x0000002000007944 */ /* 0x000fea0003c00000 */
[----:B-1----:R-:W-:Y:S01]  /*6660*/  IMAD.MOV.U32 R10, RZ, RZ, R22 ;  /* 0x000000ffff0a7224 */ /* 0x002fe200078e0016 */
[----:B0-----:R-:W-:Y:S05]  /*6670*/  BRA `(.L_x_16519) ;  /* 0xffffcce000007947 */ /* 0x001fea000383ffff */
        .weak           $__internal_356_$__cuda_sm70_shflsync_bfly_p
        .type           $__internal_356_$__cuda_sm70_shflsync_bfly_p,@function
        .size           $__internal_356_$__cuda_sm70_shflsync_bfly_p,(.L_x_23523 - $__internal_356_$__cuda_sm70_shflsync_bfly_p)
$__internal_356_$__cuda_sm70_shflsync_bfly_p:
[----:B------:R-:W-:Y:S01]  /*6680*/  IMAD.MOV.U32 R21, RZ, RZ, 0x0 ;  /* 0x00000000ff157424 */ /* 0x000fe200078e00ff */
[----:B------:R-:W-:Y:S04]  /*6690*/  WARPSYNC R25 ;  /* 0x0000001900007348 */ /* 0x000fe80003800000 */
[----:B------:R0:W1:Y:S01]  /*66a0*/  SHFL.BFLY PT, R22, R22, R23, R24 ;  /* 0x0c00001716167389 */ /* 0x00006200000e0018 */
[----:B------:R-:W-:Y:S05]  /*66b0*/  RET.REL.NODEC R20 `(_ZN4vllm25paged_attention_v1_kernelI13__nv_bfloat16S1_Li96ELi8ELi128ELNS_18Fp8KVCacheDataTypeE0ELb1EEEvPT_PKS3_PKT0_S9_ifPKiSB_iPKfiiiSD_SD_iiiii) ;  /* 0xffff994014007950 */ /* 0x000fea0003c3ffff */
.L_x_16520:
        /* <DEDUP_REMOVED lines=12> */
.L_x_23523:


//--------------------- .text._ZN4vllm25paged_attention_v1_kernelI13__nv_bfloat16S1_Li80ELi8ELi128ELNS_18Fp8KVCacheDataTypeE0ELb1EEEvPT_PKS3_PKT0_S9_ifPKiSB_iPKfiiiSD_SD_iiiii --------------------------
	.section	.text._ZN4vllm25paged_attention_v1_kernelI13__nv_bfloat16S1_Li80ELi8ELi128ELNS_18Fp8KVCacheDataTypeE0ELb1EEEvPT_PKS3_PKT0_S9_ifPKiSB_iPKfiiiSD_SD_iiiii,"ax",@progbits
	.sectioninfo	@"SHI_REGISTERS=80"
	.align	128
        .global         _ZN4vllm25paged_attention_v1_kernelI13__nv_bfloat16S1_Li80ELi8ELi128ELNS_18Fp8KVCacheDataTypeE0ELb1EEEvPT_PKS3_PKT0_S9_ifPKiSB_iPKfiiiSD_SD_iiiii
        .type           _ZN4vllm25paged_attention_v1_kernelI13__nv_bfloat16S1_Li80ELi8ELi128ELNS_18Fp8KVCacheDataTypeE0ELb1EEEvPT_PKS3_PKT0_S9_ifPKiSB_iPKfiiiSD_SD_iiiii,@function
        .size           _ZN4vllm25paged_attention_v1_kernelI13__nv_bfloat16S1_Li80ELi8ELi128ELNS_18Fp8KVCacheDataTypeE0ELb1EEEvPT_PKS3_PKT0_S9_ifPKiSB_iPKfiiiSD_SD_iiiii,(.L_x_23524 - _ZN4vllm25paged_attention_v1_kernelI13__nv_bfloat16S1_Li80ELi8ELi128ELNS_18Fp8KVCacheDataTypeE0ELb1EEEvPT_PKS3_PKT0_S9_ifPKiSB_iPKfiiiSD_SD_iiiii)
        .other          _ZN4vllm25paged_attention_v1_kernelI13__nv_bfloat16S1_Li80ELi8ELi128ELNS_18Fp8KVCacheDataTypeE0ELb1EEEvPT_PKS3_PKT0_S9_ifPKiSB_iPKfiiiSD_SD_iiiii,@"STO_CUDA_ENTRY STV_DEFAULT"
_ZN4vllm25paged_attention_v1_kernelI13__nv_bfloat16S1_Li80ELi8ELi128ELNS_18Fp8KVCacheDataTypeE0ELb1EEEvPT_PKS3_PKT0_S9_ifPKiSB_iPKfiiiSD_SD_iiiii:
.text._ZN4vllm25paged_attention_v1_kernelI13__nv_bfloat16S1_Li80ELi8ELi128ELNS_18Fp8KVCacheDataTypeE0ELb1EEEvPT_PKS3_PKT0_S9_ifPKiSB_iPKfiiiSD_SD_iiiii:
        /* <DEDUP_REMOVED lines=78> */
[----:B------:R-:W-:Y:S01]  /*04e0*/  IMAD R10, R19, c[0x0][0x1a8], RZ ;  /* 0x00006a00130a7a24 */ /* 0x000fe200078e02ff */
[----:B------:R-:W-:Y:S01]  /*04f0*/  BSSY B1, `(.L_x_16523) ;  /* 0x0000020000017945 */ /* 0x000fe20003800000 */
[----:B------:R-:W-:Y:S01]  /*0500*/  IMAD R11, R6, 0x50, RZ ;  /* 0x00000050060b7824 */ /* 0x000fe200078e02ff */
[----:B------:R-:W-:Y:S01]  /*0510*/  IADD3 R9, -R36, 0x1f, R9 ;  /* 0x0000001f24097810 */ /* 0x000fe20007ffe109 */
[----:B------:R-:W-:Y:S01]  /*0520*/  IMAD.MOV.U32 R14, RZ, RZ, R36 ;  /* 0x000000ffff0e7224 */ /* 0x000fe200078e0024 */
[----:B------:R-:W-:-:S02]  /*0530*/  SHF.R.S32.HI R15, RZ, 0x1f, R10 ;  /* 0x0000001fff0f7819 */ /* 0x000fc4000001140a */
[C---:B0-----:R-:W-:Y:S02]  /*0540*/  LEA.HI R8, R9.reuse, 0x1, RZ, 0x1b ;  /* 0x0000000109087811 */ /* 0x041fe400078fd8ff */
        /* <DEDUP_REMOVED lines=15> */
.L_x_16525:
        /* <DEDUP_REMOVED lines=11> */
.L_x_16524:
[----:B------:R-:W-:Y:S05]  /*06f0*/  BSYNC B1 ;  /* 0x0000000000017941 */ /* 0x000fea0003800000 */
.L_x_16523:
        /* <DEDUP_REMOVED lines=10> */
.L_x_16526:
        /* <DEDUP_REMOVED lines=17> */
.L_x_16522:
[----:B------:R-:W-:Y:S05]  /*08b0*/  BSYNC B0 ;  /* 0x0000000000007941 */ /* 0x000fea0003800000 */
.L_x_16521:
[----:B------:R-:W-:Y:S01]  /*08c0*/  IABS R11, c[0x0][0x1d4] ;  /* 0x00007500000b7a13 */ /* 0x000fe20000000000 */
[----:B-1----:R-:W-:Y:S01]  /*08d0*/  UIADD3 UR4, UR7, -0x1, URZ ;  /* 0xffffffff07047890 */ /* 0x002fe2000fffe03f */
[----:B------:R-:W-:Y:S01]  /*08e0*/  BAR.SYNC.DEFER_BLOCKING 0x0 ;  /* 0x0000000000007b1d */ /* 0x000fe20000010000 */
[----:B------:R-:W-:-:S04]  /*08f0*/  UIADD3 UR5, UR7, 0x7, URZ ;  /* 0x0000000707057890 */ /* 0x000fc8000fffe03f */
        /* <DEDUP_REMOVED lines=10> */
[----:B01----:R-:W-:Y:S02]  /*09a0*/  IADD3 R8, R10, 0xffffffe, RZ ;  /* 0x0ffffffe0a087810 */ /* 0x003fe40007ffe0ff */
        /* <DEDUP_REMOVED lines=30> */
[C---:B------:R-:W-:Y:S01]  /*0b90*/  IADD3 R12, R5.reuse, 0x4, RZ ;  /* 0x00000004050c7810 */ /* 0x040fe20007ffe0ff */
[----:B------:R-:W-:Y:S01]  /*0ba0*/  IMAD.SHL.U32 R10, R5, 0x2, RZ ;  /* 0x00000002050a7824 */ /* 0x000fe200078e00ff */
[----:B------:R-:W-:Y:S01]  /*0bb0*/  SHF.R.S32.HI R7, RZ, 0x1f, R36 ;  /* 0x0000001fff077819 */ /* 0x000fe20000011424 */
[----:B------:R-:W-:Y:S01]  /*0bc0*/  IMAD R38, R19, c[0x0][0x198], RZ ;  /* 0x0000660013267a24 */ /* 0x000fe200078e02ff */
[----:B------:R-:W-:Y:S01]  /*0bd0*/  SHF.R.S32.HI R13, RZ, 0x1f, R12 ;  /* 0x0000001fff0d7819 */ /* 0x000fe2000001140c */
[----:B------:R-:W-:Y:S01]  /*0be0*/  IMAD.SHL.U32 R14, R12, 0x2, RZ ;  /* 0x000000020c0e7824 */ /* 0x000fe200078e00ff */
[----:B------:R-:W-:Y:S02]  /*0bf0*/  SHF.R.S32.HI R9, RZ, 0x1f, R10 ;  /* 0x0000001fff097819 */ /* 0x000fe4000001140a */
[----:B------:R-:W-:Y:S02]  /*0c00*/  LEA.HI R7, R7, R36, RZ, 0x3 ;  /* 0x0000002407077211 */ /* 0x000fe400078f18ff */
[----:B------:R-:W-:-:S02]  /*0c10*/  SHF.R.S32.HI R15, RZ, 0x1f, R14 ;  /* 0x0000001fff0f7819 */ /* 0x000fc4000001140e */
[----:B------:R-:W-:Y:S02]  /*0c20*/  LEA.HI R11, R9, R10, RZ, 0x3 ;  /* 0x0000000a090b7211 */ /* 0x000fe400078f18ff */
[----:B------:R-:W-:Y:S02]  /*0c30*/  LOP3.LUT R9, R7, 0xfffffff8, RZ, 0xc0, !PT ;  /* 0xfffffff807097812 */ /* 0x000fe400078ec0ff */
[----:B------:R-:W-:Y:S02]  /*0c40*/  LEA.HI R15, R15, R14, RZ, 0x3 ;  /* 0x0000000e0f0f7211 */ /* 0x000fe400078f18ff */
[----:B------:R-:W-:Y:S01]  /*0c50*/  LOP3.LUT R11, R11, 0xfffffff8, RZ, 0xc0, !PT ;  /* 0xfffffff80b0b7812 */ /* 0x000fe200078ec0ff */
[----:B------:R-:W-:Y:S01]  /*0c60*/  IMAD.IADD R36, R36, 0x1, -R9 ;  /* 0x0000000124247824 */ /* 0x000fe200078e0a09 */
[----:B------:R-:W-:Y:S02]  /*0c70*/  LEA.HI R7, R13, R12, RZ, 0x2 ;  /* 0x0000000c0d077211 */ /* 0x000fe400078f10ff */
[----:B------:R-:W-:Y:S01]  /*0c80*/  IADD3 R12, R5, 0x8, RZ ;  /* 0x00000008050c7810 */ /* 0x000fe20007ffe0ff */
[----:B------:R-:W-:Y:S01]  /*0c90*/  IMAD.IADD R9, R10, 0x1, -R11 ;  /* 0x000000010a097824 */ /* 0x000fe200078e0a0b */
[----:B------:R-:W-:Y:S01]  /*0ca0*/  LOP3.LUT R15, R15, 0xfffffff8, RZ, 0xc0, !PT ;  /* 0xfffffff80f0f7812 */ /* 0x000fe200078ec0ff */
[----:B------:R-:W-:Y:S01]  /*0cb0*/  IMAD.SHL.U32 R35, R36, 0x8, RZ ;  /* 0x0000000824237824 */ /* 0x000fe200078e00ff */
[----:B------:R-:W-:Y:S01]  /*0cc0*/  SHF.R.S32.HI R11, RZ, 0x1f, R12 ;  /* 0x0000001fff0b7819 */ /* 0x000fe2000001140c */
[----:B------:R-:W-:Y:S01]  /*0cd0*/  IMAD.SHL.U32 R7, R7, 0x10, RZ ;  /* 0x0000001007077824 */ /* 0x000fe200078e00ff */
[C---:B------:R-:W-:Y:S01]  /*0ce0*/  IADD3 R13, R5.reuse, 0xc, RZ ;  /* 0x0000000c050d7810 */ /* 0x040fe20007ffe0ff */
[----:B------:R-:W-:Y:S01]  /*0cf0*/  IMAD.IADD R10, R14, 0x1, -R15 ;  /* 0x000000010e0a7824 */ /* 0x000fe200078e0a0f */
[----:B------:R-:W-:-:S02]  /*0d00*/  IADD3 R15, R5, 0x10, RZ ;  /* 0x00000010050f7810 */ /* 0x000fc40007ffe0ff */
[----:B------:R-:W-:Y:S01]  /*0d10*/  LEA.HI R22, R11, R12, RZ, 0x2 ;  /* 0x0000000c0b167211 */ /* 0x000fe200078f10ff */
[----:B------:R-:W-:Y:S01]  /*0d20*/  IMAD.SHL.U32 R11, R12, 0x2, RZ ;  /* 0x000000020c0b7824 */ /* 0x000fe200078e00ff */
[----:B------:R-:W-:Y:S02]  /*0d30*/  SHF.R.S32.HI R14, RZ, 0x1f, R13 ;  /* 0x0000001fff0e7819 */ /* 0x000fe4000001140d */
[----:B------:R-:W-:Y:S01]  /*0d40*/  IADD3 R17, R5, 0x14, RZ ;  /* 0x0000001405117810 */ /* 0x000fe20007ffe0ff */
[----:B------:R-:W-:Y:S01]  /*0d50*/  IMAD.SHL.U32 R22, R22, 0x10, RZ ;  /* 0x0000001016167824 */ /* 0x000fe200078e00ff */
[----:B------:R-:W-:Y:S02]  /*0d60*/  SHF.R.S32.HI R24, RZ, 0x1f, R15 ;  /* 0x0000001fff187819 */ /* 0x000fe4000001140f */
[----:B------:R-:W-:Y:S01]  /*0d70*/  LEA.HI R23, R14, R13, RZ, 0x2 ;  /* 0x0000000d0e177211 */ /* 0x000fe200078f10ff */
[----:B------:R-:W-:Y:S01]  /*0d80*/  IMAD.SHL.U32 R13, R13, 0x2, RZ ;  /* 0x000000020d0d7824 */ /* 0x000fe200078e00ff */
[----:B------:R-:W-:-:S02]  /*0d90*/  SHF.R.S32.HI R12, RZ, 0x1f, R11 ;  /* 0x0000001fff0c7819 */ /* 0x000fc4000001140b */
[----:B------:R-:W-:Y:S02]  /*0da0*/  SHF.R.S32.HI R14, RZ, 0x1f, R17 ;  /* 0x0000001fff0e7819 */ /* 0x000fe40000011411 */
[----:B------:R-:W-:Y:S01]  /*0db0*/  LEA.HI R24, R24, R15, RZ, 0x2 ;  /* 0x0000000f18187211 */ /* 0x000fe200078f10ff */
[----:B------:R-:W-:Y:S01]  /*0dc0*/  IMAD.SHL.U32 R15, R15, 0x2, RZ ;  /* 0x000000020f0f7824 */ /* 0x000fe200078e00ff */
[----:B------:R-:W-:Y:S02]  /*0dd0*/  LEA.HI R12, R12, R11, RZ, 0x3 ;  /* 0x0000000b0c0c7211 */ /* 0x000fe400078f18ff */
[----:B------:R-:W-:Y:S01]  /*0de0*/  LEA.HI R25, R14, R17, RZ, 0x2 ;  /* 0x000000110e197211 */ /* 0x000fe200078f10ff */
[----:B------:R-:W-:Y:S01]  /*0df0*/  IMAD.SHL.U32 R17, R17, 0x2, RZ ;  /* 0x0000000211117824 */ /* 0x000fe200078e00ff */
[----:B------:R-:W-:Y:S01]  /*0e00*/  SHF.R.S32.HI R14, RZ, 0x1f, R13 ;  /* 0x0000001fff0e7819 */ /* 0x000fe2000001140d */
[----:B------:R-:W-:Y:S01]  /*0e10*/  IMAD.SHL.U32 R24, R24, 0x10, RZ ;  /* 0x0000001018187824 */ /* 0x000fe200078e00ff */
[----:B------:R-:W-:-:S02]  /*0e20*/  SHF.R.S32.HI R16, RZ, 0x1f, R15 ;  /* 0x0000001fff107819 */ /* 0x000fc4000001140f */
[----:B------:R-:W-:Y:S02]  /*0e30*/  LOP3.LUT R12, R12, 0xfffffff8, RZ, 0xc0, !PT ;  /* 0xfffffff80c0c7812 */ /* 0x000fe400078ec0ff */
[----:B------:R-:W-:Y:S02]  /*0e40*/  LEA.HI R14, R14, R13, RZ, 0x3 ;  /* 0x0000000d0e0e7211 */ /* 0x000fe400078f18ff */
[----:B------:R-:W-:Y:S01]  /*0e50*/  LEA.HI R16, R16, R15, RZ, 0x3 ;  /* 0x0000000f10107211 */ /* 0x000fe200078f18ff */
[----:B------:R-:W-:Y:S01]  /*0e60*/  IMAD.IADD R11, R11, 0x1, -R12 ;  /* 0x000000010b0b7824 */ /* 0x000fe200078e0a0c */
[----:B------:R-:W-:Y:S02]  /*0e70*/  LOP3.LUT R12, R14, 0xfffffff8, RZ, 0xc0, !PT ;  /* 0xfffffff80e0c7812 */ /* 0x000fe400078ec0ff */
[----:B------:R-:W-:Y:S02]  /*0e80*/  SHF.R.S32.HI R18, RZ, 0x1f, R17 ;  /* 0x0000001fff127819 */ /* 0x000fe40000011411 */
[----:B------:R-:W-:Y:S01]  /*0e90*/  LOP3.LUT R16, R16, 0xfffffff8, RZ, 0xc0, !PT ;  /* 0xfffffff810107812 */ /* 0x000fe200078ec0ff */
[----:B------:R-:W-:Y:S01]  /*0ea0*/  IMAD.IADD R12, R13, 0x1, -R12 ;  /* 0x000000010d0c7824 */ /* 0x000fe200078e0a0c */
[----:B------:R-:W-:-:S02]  /*0eb0*/  IADD3 R20, R5, 0x18, RZ ;  /* 0x0000001805147810 */ /* 0x000fc40007ffe0ff */
[----:B------:R-:W-:Y:S01]  /*0ec0*/  LEA.HI R18, R18, R17, RZ, 0x3 ;  /* 0x0000001112127211 */ /* 0x000fe200078f18ff */
[----:B------:R-:W-:Y:S01]  /*0ed0*/  IMAD.IADD R13, R15, 0x1, -R16 ;  /* 0x000000010f0d7824 */ /* 0x000fe200078e0a10 */
[----:B------:R-:W-:Y:S01]  /*0ee0*/  SHF.R.S32.HI R21, RZ, 0x1f, R20 ;  /* 0x0000001fff157819 */ /* 0x000fe20000011414 */
[----:B------:R-:W-:Y:S01]  /*0ef0*/  IMAD.SHL.U32 R15, R20, 0x2, RZ ;  /* 0x00000002140f7824 */ /* 0x000fe200078e00ff */
[----:B------:R-:W-:Y:S02]  /*0f00*/  LOP3.LUT R14, R18, 0xfffffff8, RZ, 0xc0, !PT ;  /* 0xfffffff8120e7812 */ /* 0x000fe400078ec0ff */
[----:B------:R-:W-:Y:S02]  /*0f10*/  IADD3 R18, R5, 0x1c, RZ ;  /* 0x0000001c05127810 */ /* 0x000fe40007ffe0ff */
[----:B------:R-:W-:Y:S01]  /*0f20*/  LEA.HI R28, R21, R20, RZ, 0x2 ;  /* 0x00000014151c7211 */ /* 0x000fe200078f10ff */
[----:B------:R-:W-:Y:S01]  /*0f30*/  IMAD.IADD R14, R17, 0x1, -R14 ;  /* 0x00000001110e7824 */ /* 0x000fe200078e0a0e */
[----:B------:R-:W-:-:S02]  /*0f40*/  IADD3 R20, R5, 0x20, RZ ;  /* 0x0000002005147810 */ /* 0x000fc40007ffe0ff */
[----:B------:R-:W-:Y:S01]  /*0f50*/  SHF.R.S32.HI R16, RZ, 0x1f, R15 ;  /* 0x0000001fff107819 */ /* 0x000fe2000001140f */
[----:B------:R-:W-:Y:S01]  /*0f60*/  IMAD.SHL.U32 R28, R28, 0x10, RZ ;  /* 0x000000101c1c7824 */ /* 0x000fe200078e00ff */
[----:B------:R-:W-:Y:S02]  /*0f70*/  SHF.R.S32.HI R17, RZ, 0x1f, R18 ;  /* 0x0000001fff117819 */ /* 0x000fe40000011412 */
[----:B------:R-:W-:Y:S02]  /*0f80*/  IADD3 R26, R5, 0x24, RZ ;  /* 0x00000024051a7810 */ /* 0x000fe40007ffe0ff */
[----:B------:R-:W-:Y:S02]  /*0f90*/  SHF.R.S32.HI R21, RZ, 0x1f, R20 ;  /* 0x0000001fff157819 */ /* 0x000fe40000011414 */
[----:B------:R-:W-:Y:S01]  /*0fa0*/  LEA.HI R16, R16, R15, RZ, 0x3 ;  /* 0x0000000f10107211 */ /* 0x000fe200078f18ff */
[----:B------:R-:W-:Y:S01]  /*0fb0*/  IMAD.SHL.U32 R27, R26, 0x2, RZ ;  /* 0x000000021a1b7824 */ /* 0x000fe200078e00ff */
[----:B------:R-:W-:Y:S01]  /*0fc0*/  LEA.HI R29, R17, R18, RZ, 0x2 ;  /* 0x00000012111d7211 */ /* 0x000fe200078f10ff */
[----:B------:R-:W-:Y:S01]  /*0fd0*/  IMAD.SHL.U32 R18, R18, 0x2, RZ ;  /* 0x0000000212127824 */ /* 0x000fe200078e00ff */
[----:B------:R-:W-:-:S02]  /*0fe0*/  SHF.R.S32.HI R17, RZ, 0x1f, R26 ;  /* 0x0000001fff117819 */ /* 0x000fc4000001141a */
        /* <DEDUP_REMOVED lines=14> */
[----:B------:R-:W-:Y:S02]  /*10d0*/  SHF.R.S32.HI R33, RZ, 0x1f, R35 ;  /* 0x0000001fff217819 */ /* 0x000fe40000011423 */
[----:B------:R-:W-:Y:S02]  /*10e0*/  IADD3 R34, P0, R20, R35, RZ ;  /* 0x0000002314227210 */ /* 0x000fe40007f1e0ff */
[----:B------:R-:W-:Y:S02]  /*10f0*/  LEA.HI R32, R26, R27, RZ, 0x3 ;  /* 0x0000001b1a207211 */ /* 0x000fe400078f18ff */
[----:B------:R-:W-:Y:S02]  /*1100*/  LOP3.LUT R17, R17, 0xfffffff8, RZ, 0xc0, !PT ;  /* 0xfffffff811117812 */ /* 0x000fe400078ec0ff */
[----:B------:R-:W-:-:S02]  /*1110*/  LOP3.LUT R26, R16, 0xfffffff8, RZ, 0xc0, !PT ;  /* 0xfffffff8101a7812 */ /* 0x000fc400078ec0ff */
[----:B------:R-:W-:Y:S01]  /*1120*/  LEA.HI.X.SX32 R35, R20, R33, 0x1, P0 ;  /* 0x0000002114237211 */ /* 0x000fe200000f0eff */
[----:B------:R-:W-:Y:S01]  /*1130*/  IMAD.IADD R16, R18, 0x1, -R17 ;  /* 0x0000000112107824 */ /* 0x000fe200078e0a11 */
[----:B------:R-:W-:Y:S01]  /*1140*/  LOP3.LUT R32, R32, 0xfffffff8, RZ, 0xc0, !PT ;  /* 0xfffffff820207812 */ /* 0x000fe200078ec0ff */
[----:B------:R-:W-:Y:S01]  /*1150*/  IMAD.IADD R17, R21, 0x1, -R26 ;  /* 0x0000000115117824 */ /* 0x000fe200078e0a1a */
[----:B-----5:R-:W-:Y:S01]  /*1160*/  FSETP.NEU.FTZ.AND P0, PT, R62, RZ, PT ;  /* 0x000000ff3e00720b */ /* 0x020fe20003f1d000 */
[----:B------:R-:W-:Y:S01]  /*1170*/  IMAD.SHL.U32 R26, R23, 0x10, RZ ;  /* 0x00000010171a7824 */ /* 0x000fe200078e00ff */
[----:B------:R-:W-:Y:S01]  /*1180*/  LOP3.LUT R23, R7, 0xffffffc0, RZ, 0xc0, !PT ;  /* 0xffffffc007177812 */ /* 0x000fe200078ec0ff */
[----:B------:R-:W-:Y:S01]  /*1190*/  IMAD.IADD R18, R27, 0x1, -R32 ;  /* 0x000000011b127824 */ /* 0x000fe200078e0a20 */
        /* <DEDUP_REMOVED lines=44> */
.L_x_16535:
        /* <DEDUP_REMOVED lines=74> */
[----:B0-----:R-:W-:Y:S01]  /*1900*/  LDS.64 R38, [R20+0x8] ;  /* 0x0000080014267984 */ /* 0x001fe20000000a00 */
[----:B------:R-:W-:-:S04]  /*1910*/  IADD3.X R37, R52, R71, R33, P1, P2 ;  /* 0x0000004734257210 */ /* 0x000fc80000fe4421 */
[----:B------:R-:W-:Y:S02]  /*1920*/  LEA.HI.X R69, R36, c[0x0][0x174], R37, 0x1, P3 ;  /* 0x00005d0024457a11 */ /* 0x000fe400018f0c25 */
[----:B------:R-:W0:Y:S04]  /*1930*/  LDS.64 R36, [R20] ;  /* 0x0000000014247984 */ /* 0x000e280000000a00 */
[----:B------:R4:W5:Y:S01]  /*1940*/  LDG.E.CONSTANT R70, [R68.64] ;  /* 0x0000000a44467981 */ /* 0x000962000c1e9900 */
[----:B------:R-:W-:-:S04]  /*1950*/  IADD3 R41, P1, P2, R12, R40, R25 ;  /* 0x000000280c297210 */ /* 0x000fc80007a3e019 */
[----:B------:R-:W-:Y:S02]  /*1960*/  LEA R42, P3, R41, c[0x0][0x170], 0x1 ;  /* 0x00005c00292a7a11 */ /* 0x000fe400078608ff */
[----:B------:R-:W-:-:S04]  /*1970*/  IADD3.X R74, R53, R71, R44, P1, P2 ;  /* 0x00000047354a7210 */ /* 0x000fc80000fe442c */
[----:B------:R-:W-:-:S05]  /*1980*/  LEA.HI.X R43, R41, c[0x0][0x174], R74, 0x1, P3 ;  /* 0x00005d00292b7a11 */ /* 0x000fca00018f0c4a */
[----:B------:R0:W5:Y:S02]  /*1990*/  LDG.E.CONSTANT R41, [R42.64] ;  /* 0x0000000a2a297981 */ /* 0x000164000c1e9900 */
[--C-:B0-----:R-:W-:Y:S02]  /*19a0*/  PRMT R42, RZ, 0x5410, R37.reuse ;  /* 0x00005410ff2a7816 */ /* 0x101fe40000000025 */
[----:B------:R-:W-:Y:S02]  /*19b0*/  PRMT R37, RZ, 0x7610, R37 ;  /* 0x00007610ff257816 */ /* 0x000fe40000000025 */
[--C-:B------:R-:W-:Y:S02]  /*19c0*/  PRMT R73, RZ, 0x5410, R36.reuse ;  /* 0x00005410ff497816 */ /* 0x100fe40000000024 */
[----:B------:R-:W-:Y:S02]  /*19d0*/  PRMT R74, RZ, 0x7610, R36 ;  /* 0x00007610ff4a7816 */ /* 0x000fe40000000024 */
[----:B--2---:R-:W-:-:S02]  /*19e0*/  PRMT R43, RZ, 0x5410, R72 ;  /* 0x00005410ff2b7816 */ /* 0x004fc40000000048 */
[----:B------:R-:W-:-:S03]  /*19f0*/  PRMT R72, RZ, 0x7610, R72 ;  /* 0x00007610ff487816 */ /* 0x000fc60000000048 */
[----:B-1----:R-:W-:Y:S01]  /*1a00*/  FMUL.FTZ R61, R42, R43 ;  /* 0x0000002b2a3d7220 */ /* 0x002fe20000410000 */
[--C-:B---3--:R-:W-:Y:S01]  /*1a10*/  PRMT R42, RZ, 0x5410, R60.reuse ;  /* 0x00005410ff2a7816 */ /* 0x108fe2000000003c */
[----:B------:R-:W-:Y:S01]  /*1a20*/  FMUL.FTZ R72, R37, R72 ;  /* 0x0000004825487220 */ /* 0x000fe20000410000 */
[----:B------:R-:W-:-:S03]  /*1a30*/  PRMT R37, RZ, 0x7610, R60 ;  /* 0x00007610ff257816 */ /* 0x000fc6000000003c */
[----:B------:R-:W-:Y:S01]  /*1a40*/  FFMA.FTZ R73, R73, R42, R61 ;  /* 0x0000002a49497223 */ /* 0x000fe2000001003d */
[----:B------:R-:W-:Y:S01]  /*1a50*/  IADD3 R42, P1, P2, R13, R40, R24 ;  /* 0x000000280d2a7210 */ /* 0x000fe20007a3e018 */
[----:B------:R-:W-:-:S03]  /*1a60*/  FFMA.FTZ R74, R74, R37, R72 ;  /* 0x000000254a4a7223 */ /* 0x000fc60000010048 */
[----:B------:R-:W-:Y:S02]  /*1a70*/  LEA R36, P3, R42, c[0x0][0x170], 0x1 ;  /* 0x00005c002a247a11 */ /* 0x000fe400078608ff */
[----:B------:R-:W-:-:S04]  /*1a80*/  IADD3.X R37, R54, R71, R45, P1, P2 ;  /* 0x0000004736257210 */ /* 0x000fc80000fe442d */
[----:B------:R-:W-:Y:S02]  /*1a90*/  LEA.HI.X R37, R42, c[0x0][0x174], R37, 0x1, P3 ;  /* 0x00005d002a257a11 */ /* 0x000fe400018f0c25 */
[----:B------:R-:W-:-:S03]  /*1aa0*/  IADD3 R42, P1, P2, R14, R40, R27 ;  /* 0x000000280e2a7210 */ /* 0x000fc60007a3e01b */
[----:B----4-:R0:W2:Y:S01]  /*1ab0*/  LDG.E.CONSTANT R68, [R36.64] ;  /* 0x0000000a24447981 */ /* 0x0100a2000c1e9900 */
[----:B------:R-:W-:Y:S02]  /*1ac0*/  LEA R60, P3, R42, c[0x0][0x170], 0x1 ;  /* 0x00005c002a3c7a11 */ /* 0x000fe400078608ff */
[----:B------:R-:W-:-:S04]  /*1ad0*/  IADD3.X R43, R55, R71, R46, P1, P2 ;  /* 0x00000047372b7210 */ /* 0x000fc80000fe442e */
[----:B------:R-:W-:Y:S02]  /*1ae0*/  LEA.HI.X R61, R42, c[0x0][0x174], R43, 0x1, P3 ;  /* 0x00005d002a3d7a11 */ /* 0x000fe400018f0c2b */
[----:B------:R-:W-:Y:S02]  /*1af0*/  IADD3 R43, P1, P2, R15, R40, R26 ;  /* 0x000000280f2b7210 */ /* 0x000fe40007a3e01a */
[----:B0-----:R-:W-:Y:S01]  /*1b00*/  PRMT R36, RZ, 0x5410, R38 ;  /* 0x00005410ff247816 */ /* 0x001fe20000000026 */
[----:B------:R0:W3:Y:S01]  /*1b10*/  LDG.E.CONSTANT R69, [R60.64] ;  /* 0x0000000a3c457981 */ /* 0x0000e2000c1e9900 */
[----:B------:R-:W-:Y:S02]  /*1b20*/  LEA R42, P3, R43, c[0x0][0x170], 0x1 ;  /* 0x00005c002b2a7a11 */ /* 0x000fe400078608ff */
[----:B------:R-:W-:Y:S02]  /*1b30*/  IADD3.X R72, R56, R71, R47, P1, P2 ;  /* 0x0000004738487210 */ /* 0x000fe40000fe442f */
[----:B-----5:R-:W-:-:S02]  /*1b40*/  PRMT R37, RZ, 0x5410, R70 ;  /* 0x00005410ff257816 */ /* 0x020fc40000000046 */
[----:B------:R-:W-:-:S03]  /*1b50*/  LEA.HI.X R43, R43, c[0x0][0x174], R72, 0x1, P3 ;  /* 0x00005d002b2b7a11 */ /* 0x000fc600018f0c48 */
[----:B------:R-:W-:Y:S01]  /*1b60*/  FFMA.FTZ R73, R36, R37, R73 ;  /* 0x0000002524497223 */ /* 0x000fe20000010049 */
[-C--:B------:R-:W-:Y:S01]  /*1b70*/  IADD3 R37, P1, P2, R16, R40.reuse, R29 ;  /* 0x0000002810257210 */ /* 0x080fe20007a3e01d */
[----:B------:R1:W4:Y:S03]  /*1b80*/  LDG.E.CONSTANT R42, [R42.64] ;  /* 0x0000000a2a2a7981 */ /* 0x000326000c1e9900 */
[----:B------:R-:W-:Y:S02]  /*1b90*/  LEA R36, P3, R37, c[0x0][0x170], 0x1 ;  /* 0x00005c0025247a11 */ /* 0x000fe400078608ff */
[----:B------:R-:W-:Y:S02]  /*1ba0*/  IADD3.X R72, R57, R71, R48, P1, P2 ;  /* 0x0000004739487210 */ /* 0x000fe40000fe4430 */
[----:B0-----:R-:W-:Y:S02]  /*1bb0*/  IADD3 R61, P1, P2, R17, R40, R28 ;  /* 0x00000028113d7210 */ /* 0x001fe40007a3e01c */
[----:B------:R-:W-:-:S02]  /*1bc0*/  LEA.HI.X R37, R37, c[0x0][0x174], R72, 0x1, P3 ;  /* 0x00005d0025257a11 */ /* 0x000fc400018f0c48 */
[C---:B------:R-:W-:Y:S02]  /*1bd0*/  LEA R60, P3, R61.reuse, c[0x0][0x170], 0x1 ;  /* 0x00005c003d3c7a11 */ /* 0x040fe400078608ff */
[----:B------:R-:W-:Y:S01]  /*1be0*/  IADD3.X R76, R58, R71, R49, P1, P2 ;  /* 0x000000473a4c7210 */ /* 0x000fe20000fe4431 */
[----:B------:R0:W5:Y:S03]  /*1bf0*/  LDG.E.CONSTANT R72, [R36.64] ;  /* 0x0000000a24487981 */ /* 0x000166000c1e9900 */
[----:B------:R-:W-:Y:S02]  /*1c00*/  LEA.HI.X R61, R61, c[0x0][0x174], R76, 0x1, P3 ;  /* 0x00005d003d3d7a11 */ /* 0x000fe400018f0c4c */
[----:B------:R-:W-:-:S03]  /*1c10*/  IADD3 R40, P1, P2, R18, R40, R31 ;  /* 0x0000002812287210 */ /* 0x000fc60007a3e01f */
[----:B------:R3:W5:Y:S01]  /*1c20*/  LDG.E.CONSTANT R60, [R60.64] ;  /* 0x0000000a3c3c7981 */ /* 0x000762000c1e9900 */
[----:B------:R-:W-:Y:S02]  /*1c30*/  IADD3.X R71, R59, R71, R50, P1, P2 ;  /* 0x000000473b477210 */ /* 0x000fe40000fe4432 */
[----:B------:R-:W-:-:S04]  /*1c40*/  LEA R76, P1, R40, c[0x0][0x170], 0x1 ;  /* 0x00005c00284c7a11 */ /* 0x000fc800078208ff */
[----:B------:R-:W-:-:S05]  /*1c50*/  LEA.HI.X R77, R40, c[0x0][0x174], R71, 0x1, P1 ;  /* 0x00005d00284d7a11 */ /* 0x000fca00008f0c47 */
[----:B------:R-:W5:Y:S01]  /*1c60*/  LDG.E.CONSTANT R76, [R76.64] ;  /* 0x0000000a4c4c7981 */ /* 0x000f62000c1e9900 */
        /* <DEDUP_REMOVED lines=9> */
[----:B------:R-:W-:Y:S02]  /*1d00*/  FFMA.FTZ R70, R39, R41, R70 ;  /* 0x0000002927467223 */ /* 0x000fe40000010046 */
[----:B------:R-:W-:Y:S01]  /*1d10*/  LDS.64 R40, [R20+0x20] ;  /* 0x0000200014287984 */ /* 0x000fe20000000a00 */
[--C-:B0-----:R-:W-:Y:S02]  /*1d20*/  PRMT R38, RZ, 0x5410, R36.reuse ;  /* 0x00005410ff267816 */ /* 0x101fe40000000024 */
[----:B-1----:R-:W-:Y:S02]  /*1d30*/  PRMT R43, RZ, 0x7610, R36 ;  /* 0x00007610ff2b7816 */ /* 0x002fe40000000024 */
[----:B------:R-:W-:Y:S02]  /*1d40*/  PRMT R36, RZ, 0x5410, R37 ;  /* 0x00005410ff247816 */ /* 0x000fe40000000025 */
[----:B------:R-:W-:Y:S02]  /*1d50*/  ISETP.NE.AND P1, PT, R5, RZ, PT ;  /* 0x000000ff0500720c */ /* 0x000fe40003f25270 */
[----:B--2---:R-:W-:-:S05]  /*1d60*/  PRMT R39, RZ, 0x5410, R68 ;  /* 0x00005410ff277816 */ /* 0x004fca0000000044 */
[----:B------:R-:W-:Y:S02]  /*1d70*/  FFMA.FTZ R73, R38, R39, R73 ;  /* 0x0000002726497223 */ /* 0x000fe40000010049 */
[----:B------:R-:W0:Y:S01]  /*1d80*/  LDS.64 R38, [R20+0x18] ;  /* 0x0000180014267984 */ /* 0x000e220000000a00 */
[----:B------:R-:W-:Y:S02]  /*1d90*/  PRMT R68, RZ, 0x7610, R68 ;  /* 0x00007610ff447816 */ /* 0x000fe40000000044 */
[----:B---3--:R-:W-:-:S03]  /*1da0*/  PRMT R61, RZ, 0x5410, R69 ;  /* 0x00005410ff3d7816 */ /* 0x008fc60000000045 */
[----:B------:R-:W-:Y:S02]  /*1db0*/  FFMA.FTZ R43, R43, R68, R70 ;  /* 0x000000442b2b7223 */ /* 0x000fe40000010046 */
[----:B------:R-:W-:Y:S01]  /*1dc0*/  FFMA.FTZ R61, R36, R61, R73 ;  /* 0x0000003d243d7223 */ /* 0x000fe20000010049 */
[----:B------:R-:W-:Y:S02]  /*1dd0*/  PRMT R36, RZ, 0x7610, R37 ;  /* 0x00007610ff247816 */ /* 0x000fe40000000025 */
[----:B------:R-:W-:Y:S02]  /*1de0*/  PRMT R69, RZ, 0x7610, R69 ;  /* 0x00007610ff457816 */ /* 0x000fe40000000045 */
[----:B----4-:R-:W-:-:S03]  /*1df0*/  PRMT R37, RZ, 0x5410, R42 ;  /* 0x00005410ff257816 */ /* 0x010fc6000000002a */
[----:B------:R-:W-:Y:S01]  /*1e00*/  FFMA.FTZ R36, R36, R69, R43 ;  /* 0x0000004524247223 */ /* 0x000fe2000001002b */
[----:B------:R-:W-:Y:S02]  /*1e10*/  PRMT R42, RZ, 0x7610, R42 ;  /* 0x00007610ff2a7816 */ /* 0x000fe4000000002a */
[----:B0-----:R-:W-:-:S05]  /*1e20*/  PRMT R68, RZ, 0x5410, R38 ;  /* 0x00005410ff447816 */ /* 0x001fca0000000026 */
        /* <DEDUP_REMOVED lines=24> */
.L_x_16583:
[----:B01----:R-:W-:Y:S01]  /*1fb0*/  FADD.FTZ R43, R43, R36 ;  /* 0x000000242b2b7221 */ /* 0x003fe20000010000 */
[----:B------:R-:W-:Y:S05]  /*1fc0*/  BRA.DIV ~URZ, `(.L_x_16533) ;  /* 0x000040c27f007947 */ /* 0x000fea000b800000 */
[----:B------:R0:W1:Y:S02]  /*1fd0*/  SHFL.BFLY PT, R36, R43, 0x1, 0x1f ;  /* 0x0c201f002b247f89 */ /* 0x00006400000e0000 */
.L_x_16584:
        /* <DEDUP_REMOVED lines=9> */
.L_x_16531:
[----:B------:R-:W-:-:S13]  /*2070*/  ISETP.NE.AND P1, PT, R5, RZ, PT ;  /* 0x000000ff0500720c */ /* 0x000fda0003f25270 */
[----:B------:R-:W-:-:S05]  /*2080*/  @!P1 IMAD.MOV.U32 R37, RZ, RZ, -0x800001 ;  /* 0xff7fffffff259424 */ /* 0x000fca00078e00ff */
[----:B------:R0:W-:Y:S02]  /*2090*/  @!P1 STS [R66], R37 ;  /* 0x0000002542009388 */ /* 0x0001e40000000800 */
.L_x_16534:
[----:B------:R-:W-:Y:S05]  /*20a0*/  BSYNC B1 ;  /* 0x0000000000017941 */ /* 0x000fea0003800000 */
.L_x_16530:
[----:B------:R-:W-:Y:S02]  /*20b0*/  IADD3 R62, P1, R62, 0x10, RZ ;  /* 0x000000103e3e7810 */ /* 0x000fe40007f3e0ff */
[----:B01----:R-:W-:Y:S02]  /*20c0*/  IADD3 R66, R66, 0x80, RZ ;  /* 0x0000008042427810 */ /* 0x003fe40007ffe0ff */
[----:B------:R-:W-:Y:S01]  /*20d0*/  IADD3 R67, R67, 0x20, RZ ;  /* 0x0000002043437810 */ /* 0x000fe20007ffe0ff */
[----:B------:R-:W-:Y:S01]  /*20e0*/  IMAD.X R65, RZ, RZ, R65, P1 ;  /* 0x000000ffff417224 */ /* 0x000fe200008e0641 */
[----:B------:R-:W-:Y:S01]  /*20f0*/  IADD3 R63, R63, 0x20, RZ ;  /* 0x000000203f3f7810 */ /* 0x000fe20007ffe0ff */
[----:B------:R-:W-:Y:S05]  /*2100*/  @!P0 BRA `(.L_x_16535) ;  /* 0xfffff35000008947 */ /* 0x000fea000383ffff */
[----:B------:R-:W-:Y:S05]  /*2110*/  BRA `(.L_x_16528) ;  /* 0x00000d9000007947 */ /* 0x000fea0003800000 */
.L_x_16529:
        /* <DEDUP_REMOVED lines=12> */
.L_x_16541:
        /* <DEDUP_REMOVED lines=66> */
[----:B------:R-:W-:Y:S02]  /*2600*/  LEA.HI.X R71, R40, c[0x0][0x174], R41, 0x1, P1 ;  /* 0x00005d0028477a11 */ /* 0x000fe400008f0c29 */
[----:B------:R-:W0:Y:S04]  /*2610*/  LDS.64 R40, [R20] ;  /* 0x0000000014287984 */ /* 0x000e280000000a00 */
[----:B------:R-:W2:Y:S04]  /*2620*/  LDG.E.CONSTANT R74, [R60.64] ;  /* 0x0000000a3c4a7981 */ /* 0x000ea8000c1e9900 */
[----:B------:R-:W3:Y:S01]  /*2630*/  LDG.E.CONSTANT R70, [R70.64] ;  /* 0x0000000a46467981 */ /* 0x000ee2000c1e9900 */
        /* <DEDUP_REMOVED lines=10> */
[----:B-1----:R-:W-:Y:S02]  /*26e0*/  IADD3 R42, P0, P1, R13, R38, R24 ;  /* 0x000000260d2a7210 */ /* 0x002fe4000791e018 */
[----:B0-----:R-:W-:Y:S02]  /*26f0*/  PRMT R75, RZ, 0x5410, R40 ;  /* 0x00005410ff4b7816 */ /* 0x001fe40000000028 */
[----:B------:R-:W-:Y:S02]  /*2700*/  IADD3.X R43, R54, R39, R45, P0, P1 ;  /* 0x00000027362b7210 */ /* 0x000fe400007e242d */
[--C-:B-----5:R-:W-:Y:S02]  /*2710*/  PRMT R36, RZ, 0x5410, R41.reuse ;  /* 0x00005410ff247816 */ /* 0x120fe40000000029 */
[----:B------:R-:W-:Y:S02]  /*2720*/  PRMT R41, RZ, 0x7610, R41 ;  /* 0x00007610ff297816 */ /* 0x000fe40000000029 */
[----:B--2---:R-:W-:-:S05]  /*2730*/  PRMT R37, RZ, 0x5410, R74 ;  /* 0x00005410ff257816 */ /* 0x004fca000000004a */
[----:B------:R-:W-:Y:S01]  /*2740*/  FMUL.FTZ R60, R36, R37 ;  /* 0x00000025243c7220 */ /* 0x000fe20000410000 */
[----:B---3--:R-:W-:-:S05]  /*2750*/  PRMT R36, RZ, 0x5410, R70 ;  /* 0x00005410ff247816 */ /* 0x008fca0000000046 */
[----:B------:R-:W-:Y:S01]  /*2760*/  FFMA.FTZ R75, R75, R36, R60 ;  /* 0x000000244b4b7223 */ /* 0x000fe2000001003c */
[C---:B------:R-:W-:Y:S01]  /*2770*/  LEA R60, P2, R42.reuse, c[0x0][0x170], 0x1 ;  /* 0x00005c002a3c7a11 */ /* 0x040fe200078408ff */
[----:B------:R-:W-:Y:S03]  /*2780*/  LDS.64 R36, [R20+0x10] ;  /* 0x0000100014247984 */ /* 0x000fe60000000a00 */
[----:B------:R-:W-:Y:S02]  /*2790*/  LEA.HI.X R61, R42, c[0x0][0x174], R43, 0x1, P2 ;  /* 0x00005d002a3d7a11 */ /* 0x000fe400010f0c2b */
[----:B------:R-:W0:Y:S04]  /*27a0*/  LDS.64 R42, [R20+0x8] ;  /* 0x00000800142a7984 */ /* 0x000e280000000a00 */
[----:B------:R1:W2:Y:S01]  /*27b0*/  LDG.E.CONSTANT R71, [R60.64] ;  /* 0x0000000a3c477981 */ /* 0x0002a2000c1e9900 */
[----:B------:R-:W-:-:S02]  /*27c0*/  PRMT R74, RZ, 0x7610, R74 ;  /* 0x00007610ff4a7816 */ /* 0x000fc4000000004a */
[----:B------:R-:W-:-:S03]  /*27d0*/  PRMT R40, RZ, 0x7610, R40 ;  /* 0x00007610ff287816 */ /* 0x000fc60000000028 */
[----:B------:R-:W-:Y:S01]  /*27e0*/  FMUL.FTZ R74, R41, R74 ;  /* 0x0000004a294a7220 */ /* 0x000fe20000410000 */
        /* <DEDUP_REMOVED lines=9> */
[----:B------:R-:W-:-:S05]  /*2880*/  PRMT R41, RZ, 0x5410, R72 ;  /* 0x00005410ff297816 */ /* 0x000fca0000000048 */
[----:B------:R-:W-:Y:S01]  /*2890*/  FFMA.FTZ R73, R73, R41, R40 ;  /* 0x0000002949497223 */ /* 0x000fe20000010028 */
[----:B------:R-:W-:-:S04]  /*28a0*/  IADD3 R40, P0, P1, R14, R38, R27 ;  /* 0x000000260e287210 */ /* 0x000fc8000791e01b */
[----:B-1----:R-:W-:Y:S02]  /*28b0*/  LEA R60, P2, R40, c[0x0][0x170], 0x1 ;  /* 0x00005c00283c7a11 */ /* 0x002fe400078408ff */
[----:B------:R-:W-:-:S04]  /*28c0*/  IADD3.X R41, R55, R39, R46, P0, P1 ;  /* 0x0000002737297210 */ /* 0x000fc800007e242e */
[----:B------:R-:W-:-:S05]  /*28d0*/  LEA.HI.X R61, R40, c[0x0][0x174], R41, 0x1, P2 ;  /* 0x00005d00283d7a11 */ /* 0x000fca00010f0c29 */
[----:B------:R0:W3:Y:S01]  /*28e0*/  LDG.E.CONSTANT R70, [R60.64] ;  /* 0x0000000a3c467981 */ /* 0x0000e2000c1e9900 */
[----:B------:R-:W-:Y:S02]  /*28f0*/  PRMT R40, RZ, 0x5410, R36 ;  /* 0x00005410ff287816 */ /* 0x000fe40000000024 */
[----:B------:R-:W-:Y:S02]  /*2900*/  PRMT R43, RZ, 0x7610, R43 ;  /* 0x00007610ff2b7816 */ /* 0x000fe4000000002b */
[----:B------:R-:W-:-:S05]  /*2910*/  PRMT R72, RZ, 0x7610, R72 ;  /* 0x00007610ff487816 */ /* 0x000fca0000000048 */
[----:B------:R-:W-:Y:S01]  /*2920*/  FFMA.FTZ R74, R43, R72, R74 ;  /* 0x000000482b4a7223 */ /* 0x000fe2000001004a */
[----:B--2---:R-:W-:-:S05]  /*2930*/  PRMT R41, RZ, 0x5410, R71 ;  /* 0x00005410ff297816 */ /* 0x004fca0000000047 */
[----:B------:R-:W-:Y:S01]  /*2940*/  FFMA.FTZ R73, R40, R41, R73 ;  /* 0x0000002928497223 */ /* 0x000fe20000010049 */
[----:B------:R-:W-:-:S04]  /*2950*/  IADD3 R41, P0, P1, R15, R38, R26 ;  /* 0x000000260f297210 */ /* 0x000fc8000791e01a */
[C---:B------:R-:W-:Y:S02]  /*2960*/  LEA R40, P2, R41.reuse, c[0x0][0x170], 0x1 ;  /* 0x00005c0029287a11 */ /* 0x040fe400078408ff */
[-C--:B------:R-:W-:Y:S02]  /*2970*/  IADD3.X R42, R56, R39.reuse, R47, P0, P1 ;  /* 0x00000027382a7210 */ /* 0x080fe400007e242f */
[-C--:B------:R-:W-:Y:S02]  /*2980*/  IADD3 R43, P0, P1, R16, R38.reuse, R29 ;  /* 0x00000026102b7210 */ /* 0x080fe4000791e01d */
[----:B------:R-:W-:Y:S02]  /*2990*/  LEA.HI.X R41, R41, c[0x0][0x174], R42, 0x1, P2 ;  /* 0x00005d0029297a11 */ /* 0x000fe400010f0c2a */
[----:B------:R-:W-:Y:S02]  /*29a0*/  LEA R42, P2, R43, c[0x0][0x170], 0x1 ;  /* 0x00005c002b2a7a11 */ /* 0x000fe400078408ff */
[----:B0-----:R-:W-:Y:S01]  /*29b0*/  IADD3.X R60, R57, R39, R48, P0, P1 ;  /* 0x00000027393c7210 */ /* 0x001fe200007e2430 */
[----:B------:R0:W2:Y:S01]  /*29c0*/  LDG.E.CONSTANT R72, [R40.64] ;  /* 0x0000000a28487981 */ /* 0x0000a2000c1e9900 */
[----:B------:R-:W-:-:S02]  /*29d0*/  IADD3 R61, P0, P1, R17, R38, R28 ;  /* 0x00000026113d7210 */ /* 0x000fc4000791e01c */
[----:B------:R-:W-:Y:S02]  /*29e0*/  LEA.HI.X R43, R43, c[0x0][0x174], R60, 0x1, P2 ;  /* 0x00005d002b2b7a11 */ /* 0x000fe400010f0c3c */
[C---:B------:R-:W-:Y:S02]  /*29f0*/  LEA R60, P2, R61.reuse, c[0x0][0x170], 0x1 ;  /* 0x00005c003d3c7a11 */ /* 0x040fe400078408ff */
[----:B------:R-:W-:Y:S01]  /*2a00*/  IADD3.X R76, R58, R39, R49, P0, P1 ;  /* 0x000000273a4c7210 */ /* 0x000fe200007e2431 */
[----:B------:R-:W4:Y:S03]  /*2a10*/  LDG.E.CONSTANT R42, [R42.64] ;  /* 0x0000000a2a2a7981 */ /* 0x000f26000c1e9900 */
[----:B------:R-:W-:Y:S01]  /*2a20*/  LEA.HI.X R61, R61, c[0x0][0x174], R76, 0x1, P2 ;  /* 0x00005d003d3d7a11 */ /* 0x000fe200010f0c4c */
[----:B0-----:R-:W-:Y:S01]  /*2a30*/  LDS.64 R40, [R20+0x20] ;  /* 0x0000200014287984 */ /* 0x001fe20000000a00 */
[----:B------:R-:W-:-:S03]  /*2a40*/  IADD3 R38, P0, P1, R18, R38, R31 ;  /* 0x0000002612267210 */ /* 0x000fc6000791e01f */
[----:B------:R-:W5:Y:S01]  /*2a50*/  LDG.E.CONSTANT R60, [R60.64] ;  /* 0x0000000a3c3c7981 */ /* 0x000f62000c1e9900 */
[----:B------:R-:W-:Y:S02]  /*2a60*/  IADD3.X R39, R59, R39, R50, P0, P1 ;  /* 0x000000273b277210 */ /* 0x000fe400007e2432 */
[----:B------:R-:W-:-:S04]  /*2a70*/  LEA R76, P0, R38, c[0x0][0x170], 0x1 ;  /* 0x00005c00264c7a11 */ /* 0x000fc800078008ff */
[----:B------:R-:W-:-:S05]  /*2a80*/  LEA.HI.X R77, R38, c[0x0][0x174], R39, 0x1, P0 ;  /* 0x00005d00264d7a11 */ /* 0x000fca00000f0c27 */
[----:B------:R-:W5:Y:S01]  /*2a90*/  LDG.E.CONSTANT R76, [R76.64] ;  /* 0x0000000a4c4c7981 */ /* 0x000f62000c1e9900 */
[----:B------:R-:W-:Y:S02]  /*2aa0*/  PRMT R39, RZ, 0x7610, R36 ;  /* 0x00007610ff277816 */ /* 0x000fe40000000024 */
[----:B------:R-:W-:Y:S02]  /*2ab0*/  PRMT R71, RZ, 0x7610, R71 ;  /* 0x00007610ff477816 */ /* 0x000fe40000000047 */
[----:B------:R-:W-:-:S03]  /*2ac0*/  PRMT R36, RZ, 0x5410, R37 ;  /* 0x00005410ff247816 */ /* 0x000fc60000000025 */
[----:B------:R-:W-:Y:S01]  /*2ad0*/  FFMA.FTZ R71, R39, R71, R74 ;  /* 0x0000004727477223 */ /* 0x000fe2000001004a */
[----:B---3--:R-:W-:-:S05]  /*2ae0*/  PRMT R38, RZ, 0x5410, R70 ;  /* 0x00005410ff267816 */ /* 0x008fca0000000046 */
[----:B------:R-:W-:Y:S02]  /*2af0*/  FFMA.FTZ R73, R36, R38, R73 ;  /* 0x0000002624497223 */ /* 0x000fe40000010049 */
[----:B------:R-:W0:Y:S01]  /*2b00*/  LDS.64 R38, [R20+0x18] ;  /* 0x0000180014267984 */ /* 0x000e220000000a00 */
[----:B------:R-:W-:Y:S02]  /*2b10*/  PRMT R36, RZ, 0x7610, R37 ;  /* 0x00007610ff247816 */ /* 0x000fe40000000025 */
        /* <DEDUP_REMOVED lines=30> */
.L_x_16585:
[----:B01----:R-:W-:Y:S01]  /*2d00*/  FADD.FTZ R43, R43, R36 ;  /* 0x000000242b2b7221 */ /* 0x003fe20000010000 */
[----:B------:R-:W-:Y:S05]  /*2d10*/  BRA.DIV ~URZ, `(.L_x_16539) ;  /* 0x000034727f007947 */ /* 0x000fea000b800000 */
[----:B------:R0:W1:Y:S02]  /*2d20*/  SHFL.BFLY PT, R36, R43, 0x1, 0x1f ;  /* 0x0c201f002b247f89 */ /* 0x00006400000e0000 */
.L_x_16586:
        /* <DEDUP_REMOVED lines=11> */
.L_x_16537:
[----:B------:R-:W-:-:S13]  /*2de0*/  ISETP.NE.AND P0, PT, R5, RZ, PT ;  /* 0x000000ff0500720c */ /* 0x000fda0003f05270 */
[----:B------:R-:W-:-:S05]  /*2df0*/  @!P0 IMAD.MOV.U32 R37, RZ, RZ, -0x800001 ;  /* 0xff7fffffff258424 */ /* 0x000fca00078e00ff */
[----:B------:R0:W-:Y:S02]  /*2e00*/  @!P0 STS [R68], R37 ;  /* 0x0000002544008388 */ /* 0x0001e40000000800 */
.L_x_16540:
[----:B------:R-:W-:Y:S05]  /*2e10*/  BSYNC B1 ;  /* 0x0000000000017941 */ /* 0x000fea0003800000 */
.L_x_16536:
        /* <DEDUP_REMOVED lines=9> */
.L_x_16528:
[----:B------:R-:W-:Y:S05]  /*2eb0*/  BSYNC B0 ;  /* 0x0000000000007941 */ /* 0x000fea0003800000 */
.L_x_16527:
[----:B------:R-:W-:Y:S05]  /*2ec0*/  BRA.DIV ~URZ, `(.L_x_16542) ;  /* 0x000033427f007947 */ /* 0x000fea000b800000 */
[----:B------:R0:W1:Y:S02]  /*2ed0*/  SHFL.BFLY PT, R10, R7, 0x10, 0x1f ;  /* 0x0e001f00070a7f89 */ /* 0x00006400000e0000 */
.L_x_16587:
[----:B01----:R-:W-:Y:S01]  /*2ee0*/  FMNMX.FTZ R7, R10, R7, !PT ;  /* 0x000000070a077209 */ /* 0x003fe20007810000 */
[----:B------:R-:W-:Y:S05]  /*2ef0*/  BRA.DIV ~URZ, `(.L_x_16543) ;  /* 0x000033927f007947 */ /* 0x000fea000b800000 */
[----:B------:R-:W0:Y:S02]  /*2f00*/  SHFL.BFLY PT, R5, R7, 0x8, 0x1f ;  /* 0x0d001f0007057f89 */ /* 0x000e2400000e0000 */
[----:B0-----:R-:W-:-:S05]  /*2f10*/  FMNMX.FTZ R5, R7, R5, !PT ;  /* 0x0000000507057209 */ /* 0x001fca0007810000 */
[----:B------:R0:W1:Y:S02]  /*2f20*/  SHFL.BFLY PT, R10, R5, 0x4, 0x1f ;  /* 0x0c801f00050a7f89 */ /* 0x00006400000e0000 */
.L_x_16588:
        /* <DEDUP_REMOVED lines=35> */
.L_x_16548:
        /* <DEDUP_REMOVED lines=11> */
.L_x_16547:
[----:B------:R-:W-:Y:S05]  /*3210*/  BSYNC B1 ;  /* 0x0000000000017941 */ /* 0x000fea0003800000 */
.L_x_16546:
        /* <DEDUP_REMOVED lines=11> */
.L_x_16551:
        /* <DEDUP_REMOVED lines=100> */
.L_x_16550:
[----:B------:R-:W-:Y:S05]  /*3910*/  BSYNC B1 ;  /* 0x0000000000017941 */ /* 0x000fea0003800000 */
.L_x_16549:
        /* <DEDUP_REMOVED lines=55> */
.L_x_16553:
[----:B------:R-:W-:Y:S05]  /*3c90*/  BSYNC B1 ;  /* 0x0000000000017941 */ /* 0x000fea0003800000 */
.L_x_16552:
        /* <DEDUP_REMOVED lines=26> */
.L_x_16545:
[----:B------:R-:W-:Y:S05]  /*3e40*/  BSYNC B0 ;  /* 0x0000000000007941 */ /* 0x000fea0003800000 */
.L_x_16544:
        /* <DEDUP_REMOVED lines=37> */
.L_x_16558:
        /* <DEDUP_REMOVED lines=8> */
.L_x_16557:
[----:B01----:R-:W-:Y:S05]  /*4120*/  BSYNC B1 ;  /* 0x0000000000017941 */ /* 0x003fea0003800000 */
.L_x_16556:
        /* <DEDUP_REMOVED lines=11> */
.L_x_16561:
        /* <DEDUP_REMOVED lines=52> */
.L_x_16560:
[----:B------:R-:W-:Y:S05]  /*4520*/  BSYNC B1 ;  /* 0x0000000000017941 */ /* 0x000fea0003800000 */
.L_x_16559:
        /* <DEDUP_REMOVED lines=31> */
.L_x_16563:
[----:B------:R-:W-:Y:S05]  /*4720*/  BSYNC B1 ;  /* 0x0000000000017941 */ /* 0x000fea0003800000 */
.L_x_16562:
        /* <DEDUP_REMOVED lines=14> */
.L_x_16555:
[----:B------:R-:W-:Y:S05]  /*4810*/  BSYNC B0 ;  /* 0x0000000000007941 */ /* 0x000fea0003800000 */
.L_x_16554:
        /* <DEDUP_REMOVED lines=41> */
.L_x_16574:
        /* <DEDUP_REMOVED lines=46> */
[----:B------:R-:W2:Y:S04]  /*4d90*/  LDG.E.CONSTANT R12, [R20.64] ;  /* 0x0000000a140c7981 */ /* 0x000ea8000c1e9900 */
[----:B------:R-:W0:Y:S01]  /*4da0*/  LDS.128 R16, [R28] ;  /* 0x000000001c107984 */ /* 0x000e220000000c00 */
[----:B--2---:R-:W-:-:S05]  /*4db0*/  SHF.R.S32.HI R6, RZ, 0x1f, R12 ;  /* 0x0000001fff067819 */ /* 0x004fca000001140c */
[----:B------:R-:W-:Y:S02]  /*4dc0*/  IMAD R13, R6, c[0x0][0x1ac], RZ ;  /* 0x00006b00060d7a24 */ /* 0x000fe400078e02ff */
[----:B------:R-:W-:-:S04]  /*4dd0*/  IMAD.WIDE.U32 R6, R12, c[0x0][0x1ac], R2 ;  /* 0x00006b000c067a25 */ /* 0x000fc800078e0002 */
[----:B------:R-:W-:Y:S01]  /*4de0*/  IMAD R13, R12, R27, R13 ;  /* 0x0000001b0c0d7224 */ /* 0x000fe200078e020d */
[----:B------:R-:W-:-:S03]  /*4df0*/  IADD3 R12, P1, R31, R6, RZ ;  /* 0x000000061f0c7210 */ /* 0x000fc60007f3e0ff */
[----:B------:R-:W-:Y:S01]  /*4e00*/  IMAD.IADD R30, R7, 0x1, R13 ;  /* 0x00000001071e7824 */ /* 0x000fe200078e020d */
[----:B------:R-:W-:-:S04]  /*4e10*/  LEA R42, P2, R12, c[0x0][0x178], 0x1 ;  /* 0x00005e000c2a7a11 */ /* 0x000fc800078408ff */
[----:B------:R-:W-:-:S04]  /*4e20*/  LEA.HI.X.SX32 R13, R31, R30, 0x1, P1 ;  /* 0x0000001e1f0d7211 */ /* 0x000fc800008f0eff */
[----:B------:R-:W-:-:S05]  /*4e30*/  LEA.HI.X R43, R12, c[0x0][0x17c], R13, 0x1, P2 ;  /* 0x00005f000c2b7a11 */ /* 0x000fca00010f0c0d */
[----:B------:R1:W5:Y:S04]  /*4e40*/  LDG.E.CONSTANT R35, [R42.64] ;  /* 0x0000000a2a237981 */ /* 0x000368000c1e9900 */
[----:B------:R1:W5:Y:S04]  /*4e50*/  LDG.E.CONSTANT R36, [R42.64+0x4] ;  /* 0x0000040a2a247981 */ /* 0x000368000c1e9900 */
[----:B------:R1:W5:Y:S04]  /*4e60*/  LDG.E.CONSTANT R32, [R42.64+0x8] ;  /* 0x0000080a2a207981 */ /* 0x000368000c1e9900 */
[----:B------:R1:W5:Y:S01]  /*4e70*/  LDG.E.CONSTANT R34, [R42.64+0xc] ;  /* 0x00000c0a2a227981 */ /* 0x000362000c1e9900 */
[----:B------:R-:W-:-:S04]  /*4e80*/  IADD3 R12, P1, R25, R6, RZ ;  /* 0x00000006190c7210 */ /* 0x000fc80007f3e0ff */
[----:B------:R-:W-:Y:S02]  /*4e90*/  LEA.HI.X.SX32 R13, R25, R30, 0x1, P1 ;  /* 0x0000001e190d7211 */ /* 0x000fe400008f0eff */
[----:B------:R-:W-:-:S04]  /*4ea0*/  LEA R40, P2, R12, c[0x0][0x178], 0x1 ;  /* 0x00005e000c287a11 */ /* 0x000fc800078408ff */
[----:B------:R-:W-:Y:S02]  /*4eb0*/  LEA.HI.X R41, R12, c[0x0][0x17c], R13, 0x1, P2 ;  /* 0x00005f000c297a11 */ /* 0x000fe400010f0c0d */
[----:B------:R-:W2:Y:S01]  /*4ec0*/  LDS.128 R12, [R28+-0x10] ;  /* 0xfffff0001c0c7984 */ /* 0x000ea20000000c00 */
[----:B------:R-:W-:Y:S01]  /*4ed0*/  ISETP.NE.AND P1, PT, R45, RZ, PT ;  /* 0x000000ff2d00720c */ /* 0x000fe20003f25270 */
[----:B------:R-:W-:Y:S01]  /*4ee0*/  BSSY B2, `(.L_x_16568) ;  /* 0x0000027000027945 */ /* 0x000fe20003800000 */
[----:B0-----:R-:W-:Y:S01]  /*4ef0*/  F2FP.BF16.PACK_AB R16, R17, R16 ;  /* 0x000000101110723e */ /* 0x001fe200000010ff */
[----:B------:R0:W5:Y:S04]  /*4f00*/  LDG.E.CONSTANT R37, [R40.64] ;  /* 0x0000000a28257981 */ /* 0x000168000c1e9900 */
[----:B------:R0:W5:Y:S04]  /*4f10*/  LDG.E.CONSTANT R44, [R40.64+0x4] ;  /* 0x0000040a282c7981 */ /* 0x000168000c1e9900 */
[----:B------:R0:W5:Y:S04]  /*4f20*/  LDG.E.CONSTANT R46, [R40.64+0x8] ;  /* 0x0000080a282e7981 */ /* 0x000168000c1e9900 */
[----:B------:R0:W5:Y:S01]  /*4f30*/  LDG.E.CONSTANT R38, [R40.64+0xc] ;  /* 0x00000c0a28267981 */ /* 0x000162000c1e9900 */
[----:B--2---:R-:W-:-:S02]  /*4f40*/  F2FP.BF16.PACK_AB R12, R13, R12 ;  /* 0x0000000c0d0c723e */ /* 0x004fc400000010ff */
[----:B0-----:R-:W-:Y:S01]  /*4f50*/  F2FP.BF16.PACK_AB R41, R15, R14 ;  /* 0x0000000e0f29723e */ /* 0x001fe200000010ff */
[----:B------:R-:W-:Y:S05]  /*4f60*/  @P1 BRA `(.L_x_16569) ;  /* 0x000001e000001947 */ /* 0x000fea0003800000 */
[C---:B-1----:R-:W-:Y:S02]  /*4f70*/  IADD3 R13, R39.reuse, 0x2, RZ ;  /* 0x00000002270d7810 */ /* 0x042fe40007ffe0ff */
        /* <DEDUP_REMOVED lines=8> */
[----:B------:R-:W-:Y:S02]  /*5000*/  IADD3 R17, R39, 0x7, RZ ;  /* 0x0000000727117810 */ /* 0x000fe40007ffe0ff */
        /* <DEDUP_REMOVED lines=20> */
.L_x_16569:
[----:B-1----:R-:W-:Y:S05]  /*5150*/  BSYNC B2 ;  /* 0x0000000000027941 */ /* 0x002fea0003800000 */
.L_x_16568:
        /* <DEDUP_REMOVED lines=23> */
[C---:B------:R-:W-:Y:S02]  /*52d0*/  ISETP.GE.AND P2, PT, R39.reuse, UR7, PT ;  /* 0x0000000727007c0c */ /* 0x040fe4000bf46270 */
[----:B------:R-:W-:Y:S02]  /*52e0*/  IADD3 R37, R39, 0x4, RZ ;  /* 0x0000000427257810 */ /* 0x000fe40007ffe0ff */
[----:B------:R-:W-:-:S02]  /*52f0*/  ISETP.GE.AND P5, PT, R16, UR7, PT ;  /* 0x0000000710007c0c */ /* 0x000fc4000bfa6270 */
[----:B------:R-:W-:Y:S02]  /*5300*/  ISETP.GE.AND P6, PT, R18, UR7, PT ;  /* 0x0000000712007c0c */ /* 0x000fe4000bfc6270 */
[----:B------:R-:W-:Y:S02]  /*5310*/  ISETP.GE.AND P4, PT, R40, UR7, PT ;  /* 0x0000000728007c0c */ /* 0x000fe4000bf86270 */
[C---:B------:R-:W-:Y:S02]  /*5320*/  PRMT R16, R36.reuse, 0x7632, R16 ;  /* 0x0000763224107816 */ /* 0x040fe40000000010 */
[----:B------:R-:W-:Y:S02]  /*5330*/  IADD3 R40, R39, 0x7, RZ ;  /* 0x0000000727287810 */ /* 0x000fe40007ffe0ff */
[----:B------:R-:W-:Y:S02]  /*5340*/  ISETP.GE.AND P3, PT, R37, UR7, PT ;  /* 0x0000000725007c0c */ /* 0x000fe4000bf66270 */
[----:B------:R-:W-:-:S02]  /*5350*/  SEL R37, R36, RZ, !P5 ;  /* 0x000000ff24257207 */ /* 0x000fc40006800000 */
[C---:B------:R-:W-:Y:S02]  /*5360*/  IADD3 R18, R39.reuse, 0x6, RZ ;  /* 0x0000000627127810 */ /* 0x040fe40007ffe0ff */
        /* <DEDUP_REMOVED lines=17> */
.L_x_16571:
[----:B------:R-:W-:Y:S05]  /*5480*/  BSYNC B2 ;  /* 0x0000000000027941 */ /* 0x000fea0003800000 */
.L_x_16570:
        /* <DEDUP_REMOVED lines=11> */
[----:B------:R-:W-:-:S04]  /*5540*/  FADD.FTZ R35, R14, R35 ;  /* 0x000000230e237221 */ /* 0x000fc80000010000 */
[----:B------:R-:W-:Y:S01]  /*5550*/  FADD.FTZ R16, R16, R18 ;  /* 0x0000001210107221 */ /* 0x000fe20000010000 */
[--C-:B------:R-:W-:Y:S01]  /*5560*/  PRMT R18, RZ, 0x5410, R36.reuse ;  /* 0x00005410ff127816 */ /* 0x100fe20000000024 */
[----:B------:R-:W-:Y:S01]  /*5570*/  FADD.FTZ R10, R10, R35 ;  /* 0x000000230a0a7221 */ /* 0x000fe20000010000 */
        /* <DEDUP_REMOVED lines=53> */
.L_x_16573:
[----:B------:R-:W-:Y:S05]  /*58d0*/  BSYNC B2 ;  /* 0x0000000000027941 */ /* 0x000fea0003800000 */
.L_x_16572:
        /* <DEDUP_REMOVED lines=20> */
.L_x_16567:
[----:B------:R-:W-:Y:S05]  /*5a20*/  BSYNC B0 ;  /* 0x0000000000007941 */ /* 0x000fea0003800000 */
.L_x_16566:
[----:B------:R-:W-:Y:S02]  /*5a30*/  IADD3 R20, P1, R20, 0x10, RZ ;  /* 0x0000001014147810 */ /* 0x000fe40007f3e0ff */
[----:B------:R-:W-:Y:S02]  /*5a40*/  IADD3 R39, R39, 0x20, RZ ;  /* 0x0000002027277810 */ /* 0x000fe40007ffe0ff */
[----:B------:R-:W-:Y:S01]  /*5a50*/  IADD3 R28, R28, 0x80, RZ ;  /* 0x000000801c1c7810 */ /* 0x000fe20007ffe0ff */
[----:B------:R-:W-:Y:S01]  /*5a60*/  IMAD.X R21, RZ, RZ, R21, P1 ;  /* 0x000000ffff157224 */ /* 0x000fe200008e0615 */
[----:B------:R-:W-:Y:S01]  /*5a70*/  @P0 CALL.REL.NOINC `(.L_x_16565) ;  /* 0x0000001000000944 */ /* 0x000fe20003c00000 */
[----:B------:R-:W-:Y:S05]  /*5a80*/  BRA `(.L_x_16574) ;  /* 0xfffff02000007947 */ /* 0x000fea000383ffff */
.L_x_16565:
[----:B------:R-:W-:Y:S05]  /*5a90*/  BSYNC B1 ;  /* 0x0000000000017941 */ /* 0x000fea0003800000 */
.L_x_16564:
        /* <DEDUP_REMOVED lines=16> */
.L_x_16576:
[----:B------:R-:W-:Y:S05]  /*5ba0*/  BSYNC B0 ;  /* 0x0000000000007941 */ /* 0x000fea0003800000 */
.L_x_16575:
        /* <DEDUP_REMOVED lines=10> */
.L_x_16578:
[----:B------:R-:W-:Y:S05]  /*5c50*/  BSYNC B0 ;  /* 0x0000000000007941 */ /* 0x000fea0003800000 */
.L_x_16577:
[----:B------:R-:W-:Y:S06]  /*5c60*/  BAR.SYNC.DEFER_BLOCKING 0x0 ;  /* 0x0000000000007b1d */ /* 0x000fec0000010000 */
[----:B------:R-:W-:Y:S01]  /*5c70*/  BSSY B0, `(.L_x_16579) ;  /* 0x0000006000007945 */ /* 0x000fe20003800000 */
[----:B------:R-:W-:Y:S05]  /*5c80*/  @P4 BRA `(.L_x_16580) ;  /* 0x0000004000004947 */ /* 0x000fea0003800000 */
[----:B------:R-:W-:Y:S01]  /*5c90*/  ISETP.GT.AND P2, PT, R4, 0xf, PT ;  /* 0x0000000f0400780c */ /* 0x000fe20003f44270 */
[----:B------:R1:W-:Y:S04]  /*5ca0*/  STS [R5.X4+-0x80], R10 ;  /* 0xffff800a05007388 */ /* 0x0003e80000004800 */
[----:B------:R1:W-:Y:S08]  /*5cb0*/  STS [R5.X4], R9 ;  /* 0x0000000905007388 */ /* 0x0003f00000004800 */
[----:B------:R1:W-:Y:S02]  /*5cc0*/  @!P2 STS [R5.X4+0x80], R23 ;  /* 0x000080170500a388 */ /* 0x0003e40000004800 */
.L_x_16580:
[----:B------:R-:W-:Y:S05]  /*5cd0*/  BSYNC B0 ;  /* 0x0000000000007941 */ /* 0x000fea0003800000 */
.L_x_16579:
        /* <DEDUP_REMOVED lines=10> */
.L_x_16582:
[----:B------:R-:W-:Y:S05]  /*5d80*/  BSYNC B0 ;  /* 0x0000000000007941 */ /* 0x000fea0003800000 */
.L_x_16581:
[----:B------:R-:W-:Y:S06]  /*5d90*/  BAR.SYNC.DEFER_BLOCKING 0x0 ;  /* 0x0000000000007b1d */ /* 0x000fec0000010000 */
[----:B------:R-:W-:Y:S05]  /*5da0*/  @P1 EXIT ;  /* 0x000000000000194d */ /* 0x000fea0003800000 */
[----:B------:R-:W2:Y:S01]  /*5db0*/  S2UR UR4, SR_CTAID.Y ;  /* 0x00000000000479c3 */ /* 0x000ea20000002600 */
[----:B------:R-:W-:Y:S01]  /*5dc0*/  ULDC UR5, c[0x0][0xc] ;  /* 0x0000030000057ab9 */ /* 0x000fe20000000800 */
[----:B------:R-:W-:Y:S01]  /*5dd0*/  IADD3 R3, R4, 0x20, RZ ;  /* 0x0000002004037810 */ /* 0x000fe20007ffe0ff */
[----:B------:R-:W-:Y:S01]  /*5de0*/  ULDC UR8, c[0x0][0x14] ;  /* 0x0000050000087ab9 */ /* 0x000fe20000000800 */
[----:B------:R-:W-:-:S04]  /*5df0*/  F2FP.BF16.PACK_AB R0, R9, R10 ;  /* 0x0000000a0900723e */ /* 0x000fc800000010ff */
        /* <DEDUP_REMOVED lines=11> */
[----:B------:R-:W-:Y:S02]  /*5eb0*/  UIADD3.X UR7, UR7, UR8, UR9, UP0, UP1 ;  /* 0x0000000807077290 */ /* 0x000fe400087e2409 */
[C---:B------:R-:W-:Y:S02]  /*5ec0*/  IADD3 R7, P0, R4.reuse, UR4, RZ ;  /* 0x0000000404077c10 */ /* 0x040fe4000ff1e0ff */
[----:B01----:R-:W-:Y:S02]  /*5ed0*/  IADD3 R5, P1, R3, UR4, RZ ;  /* 0x0000000403057c10 */ /* 0x003fe4000ff3e0ff */
[----:B------:R-:W-:Y:S02]  /*5ee0*/  LEA.HI.X.SX32 R12, R4, UR7, 0x1, P0 ;  /* 0x00000007040c7c11 */ /* 0x000fe400080f0eff */
[----:B------:R-:W-:Y:S02]  /*5ef0*/  LEA R2, P0, R7, c[0x0][0x160], 0x1 ;  /* 0x0000580007027a11 */ /* 0x000fe400078008ff */
[----:B------:R-:W-:-:S02]  /*5f00*/  LEA.HI.X.SX32 R8, R3, UR7, 0x1, P1 ;  /* 0x0000000703087c11 */ /* 0x000fc400088f0eff */
[----:B------:R-:W-:Y:S02]  /*5f10*/  LEA.HI.X R3, R7, c[0x0][0x164], R12, 0x1, P0 ;  /* 0x0000590007037a11 */ /* 0x000fe400000f0c0c */
        /* <DEDUP_REMOVED lines=15> */
.L_x_16532:
[----:B------:R-:W-:Y:S01]  /*6010*/  IMAD.MOV.U32 R38, RZ, RZ, R43 ;  /* 0x000000ffff267224 */ /* 0x000fe200078e002b */
[----:B------:R-:W-:Y:S01]  /*6020*/  MOV R36, 0x6070 ;  /* 0x0000607000247802 */ /* 0x000fe20000000f00 */
[----:B------:R-:W-:Y:S02]  /*6030*/  IMAD.MOV.U32 R39, RZ, RZ, 0x2 ;  /* 0x00000002ff277424 */ /* 0x000fe400078e00ff */
[----:B------:R-:W-:Y:S02]  /*6040*/  IMAD.MOV.U32 R40, RZ, RZ, 0x1f ;  /* 0x0000001fff287424 */ /* 0x000fe400078e00ff */
[----:B------:R-:W-:Y:S02]  /*6050*/  IMAD.MOV.U32 R41, RZ, RZ, -0x1 ;  /* 0xffffffffff297424 */ /* 0x000fe400078e00ff */
[----:B------:R-:W-:Y:S05]  /*6060*/  CALL.REL.NOINC `($__internal_357_$__cuda_sm70_shflsync_bfly_p) ;  /* 0x0000031000007944 */ /* 0x000fea0003c00000 */
[----:B-1----:R-:W-:Y:S01]  /*6070*/  IMAD.MOV.U32 R36, RZ, RZ, R38 ;  /* 0x000000ffff247224 */ /* 0x002fe200078e0026 */
[----:B0-----:R-:W-:Y:S05]  /*6080*/  BRA `(.L_x_16583) ;  /* 0xffffbf2000007947 */ /* 0x001fea000383ffff */
.L_x_16533:
[----:B------:R-:W-:Y:S01]  /*6090*/  IMAD.MOV.U32 R38, RZ, RZ, R43 ;  /* 0x000000ffff267224 */ /* 0x000fe200078e002b */
[----:B------:R-:W-:Y:S01]  /*60a0*/  MOV R36, 0x60f0 ;  /* 0x000060f000247802 */ /* 0x000fe20000000f00 */
[----:B------:R-:W-:-:S02]  /*60b0*/  IMAD.MOV.U32 R39, RZ, RZ, 0x1 ;  /* 0x00000001ff277424 */ /* 0x000fc400078e00ff */
[----:B------:R-:W-:Y:S02]  /*60c0*/  IMAD.MOV.U32 R40, RZ, RZ, 0x1f ;  /* 0x0000001fff287424 */ /* 0x000fe400078e00ff */
[----:B------:R-:W-:Y:S02]  /*60d0*/  IMAD.MOV.U32 R41, RZ, RZ, -0x1 ;  /* 0xffffffffff297424 */ /* 0x000fe400078e00ff */
[----:B------:R-:W-:Y:S05]  /*60e0*/  CALL.REL.NOINC `($__internal_357_$__cuda_sm70_shflsync_bfly_p) ;  /* 0x0000029000007944 */ /* 0x000fea0003c00000 */
[----:B-1----:R-:W-:Y:S01]  /*60f0*/  IMAD.MOV.U32 R36, RZ, RZ, R38 ;  /* 0x000000ffff247224 */ /* 0x002fe200078e0026 */
[----:B0-----:R-:W-:Y:S05]  /*6100*/  BRA `(.L_x_16584) ;  /* 0xffffbed000007947 */ /* 0x001fea000383ffff */
.L_x_16538:
        /* <DEDUP_REMOVED lines=8> */
.L_x_16539:
        /* <DEDUP_REMOVED lines=8> */
.L_x_16542:
[----:B------:R-:W-:Y:S01]  /*6210*/  IMAD.MOV.U32 R38, RZ, RZ, R7 ;  /* 0x000000ffff267224 */ /* 0x000fe200078e0007 */
[----:B------:R-:W-:Y:S01]  /*6220*/  MOV R36, 0x6270 ;  /* 0x0000627000247802 */ /* 0x000fe20000000f00 */
[----:B------:R-:W-:Y:S02]  /*6230*/  IMAD.MOV.U32 R39, RZ, RZ, 0x10 ;  /* 0x00000010ff277424 */ /* 0x000fe400078e00ff */
[----:B------:R-:W-:Y:S02]  /*6240*/  IMAD.MOV.U32 R40, RZ, RZ, 0x1f ;  /* 0x0000001fff287424 */ /* 0x000fe400078e00ff */
[----:B------:R-:W-:Y:S02]  /*6250*/  IMAD.MOV.U32 R41, RZ, RZ, -0x1 ;  /* 0xffffffffff297424 */ /* 0x000fe400078e00ff */
[----:B-----5:R-:W-:Y:S05]  /*6260*/  CALL.REL.NOINC `($__internal_357_$__cuda_sm70_shflsync_bfly_p) ;  /* 0x0000011000007944 */ /* 0x020fea0003c00000 */
[----:B-1----:R-:W-:Y:S01]  /*6270*/  IMAD.MOV.U32 R10, RZ, RZ, R38 ;  /* 0x000000ffff0a7224 */ /* 0x002fe200078e0026 */
[----:B0-----:R-:W-:Y:S05]  /*6280*/  BRA `(.L_x_16587) ;  /* 0xffffcc5000007947 */ /* 0x001fea000383ffff */
.L_x_16543:
[----:B------:R-:W-:Y:S01]  /*6290*/  IMAD.MOV.U32 R38, RZ, RZ, R7 ;  /* 0x000000ffff267224 */ /* 0x000fe200078e0007 */
[----:B------:R-:W-:Y:S01]  /*62a0*/  MOV R36, 0x62f0 ;  /* 0x000062f000247802 */ /* 0x000fe20000000f00 */
[----:B------:R-:W-:-:S02]  /*62b0*/  IMAD.MOV.U32 R39, RZ, RZ, 0x8 ;  /* 0x00000008ff277424 */ /* 0x000fc400078e00ff */
[----:B------:R-:W-:Y:S02]  /*62c0*/  IMAD.MOV.U32 R40, RZ, RZ, 0x1f ;  /* 0x0000001fff287424 */ /* 0x000fe400078e00ff */
[----:B------:R-:W-:Y:S02]  /*62d0*/  IMAD.MOV.U32 R41, RZ, RZ, -0x1 ;  /* 0xffffffffff297424 */ /* 0x000fe400078e00ff */
[----:B-----5:R-:W-:Y:S05]  /*62e0*/  CALL.REL.NOINC `($__internal_357_$__cuda_sm70_shflsync_bfly_p) ;  /* 0x0000009000007944 */ /* 0x020fea0003c00000 */
[----:B-1----:R-:W-:Y:S01]  /*62f0*/  FMNMX.FTZ R5, R7, R38, !PT ;  /* 0x0000002607057209 */ /* 0x002fe20007810000 */
[----:B0-----:R-:W-:Y:S01]  /*6300*/  IMAD.MOV.U32 R39, RZ, RZ, 0x4 ;  /* 0x00000004ff277424 */ /* 0x001fe200078e00ff */
[----:B------:R-:W-:Y:S01]  /*6310*/  MOV R36, 0x6360 ;  /* 0x0000636000247802 */ /* 0x000fe20000000f00 */
[----:B------:R-:W-:Y:S02]  /*6320*/  IMAD.MOV.U32 R40, RZ, RZ, 0x1f ;  /* 0x0000001fff287424 */ /* 0x000fe400078e00ff */
[----:B------:R-:W-:Y:S02]  /*6330*/  IMAD.MOV.U32 R41, RZ, RZ, -0x1 ;  /* 0xffffffffff297424 */ /* 0x000fe400078e00ff */
[----:B------:R-:W-:Y:S02]  /*6340*/  IMAD.MOV.U32 R38, RZ, RZ, R5 ;  /* 0x000000ffff267224 */ /* 0x000fe400078e0005 */
[----:B------:R-:W-:Y:S05]  /*6350*/  CALL.REL.NOINC `($__internal_357_$__cuda_sm70_shflsync_bfly_p) ;  /* 0x0000002000007944 */ /* 0x000fea0003c00000 */
[----:B-1----:R-:W-:Y:S01]  /*6360*/  IMAD.MOV.U32 R10, RZ, RZ, R38 ;  /* 0x000000ffff0a7224 */ /* 0x002fe200078e0026 */
[----:B0-----:R-:W-:Y:S05]  /*6370*/  BRA `(.L_x_16588) ;  /* 0xffffcbb000007947 */ /* 0x001fea000383ffff */
        .weak           $__internal_357_$__cuda_sm70_shflsync_bfly_p
        .type           $__internal_357_$__cuda_sm70_shflsync_bfly_p,@function
        .size           $__internal_357_$__cuda_sm70_shflsync_bfly_p,(.L_x_23524 - $__internal_357_$__cuda_sm70_shflsync_bfly_p)
$__internal_357_$__cuda_sm70_shflsync_bfly_p:
[----:B------:R-:W-:Y:S01]  /*6380*/  IMAD.MOV.U32 R37, RZ, RZ, 0x0 ;  /* 0x00000000ff257424 */ /* 0x000fe200078e00ff */
[----:B------:R-:W-:Y:S04]  /*6390*/  WARPSYNC R41 ;  /* 0x0000002900007348 */ /* 0x000fe80003800000 */
[----:B------:R0:W1:Y:S01]  /*63a0*/  SHFL.BFLY PT, R38, R38, R39, R40 ;  /* 0x0c00002726267389 */ /* 0x00006200000e0028 */
[----:B------:R-:W-:Y:S05]  /*63b0*/  RET.REL.NODEC R36 `(_ZN4vllm25paged_attention_v1_kernelI13__nv_bfloat16S1_Li80ELi8ELi128ELNS_18Fp8KVCacheDataTypeE0ELb1EEEvPT_PKS3_PKT0_S9_ifPKiSB_iPKfiiiSD_SD_iiiii) ;  /* 0xffff9c4024007950 */ /* 0x000fea0003c3ffff */
.L_x_16589:
        /* <DEDUP_REMOVED lines=12> */
.L_x_23524:


//--------------------- .text._ZN4vllm25paged_attention_v1_kernelI13__nv_bfloat16S1_Li64ELi8ELi128ELNS_18Fp8KVCacheDataTypeE0ELb1EEEvPT_PKS3_PKT0_S9_ifPKiSB_iPKfiiiSD_SD_iiiii --------------------------
	.section	.text._ZN4vllm25paged_attention_v1_kernelI13__nv_bfloat16S1_Li64ELi8ELi128ELNS_18Fp8KVCacheDataTypeE0ELb1EEEvPT_PKS3_PKT0_S9_ifPKiSB_iPKfiiiSD_SD_iiiii,"ax",@progbits
	.sectioninfo	@"SHI_REGISTERS=71"
	.align	128
        .global         _ZN4vllm25paged_attention_v1_kernelI13__nv_bfloat16S1_Li64ELi8ELi128ELNS_18Fp8KVCacheDataTypeE0ELb1EEEvPT_PKS3_PKT0_S9_ifPKiSB_iPKfiiiSD_SD_iiiii
        .type           _ZN4vllm25paged_attention_v1_kernelI13__nv_bfloat16S1_Li64ELi8ELi128ELNS_18Fp8KVCacheDataTypeE0ELb1EEEvPT_PKS3_PKT0_S9_ifPKiSB_iPKfiiiSD_SD_iiiii,@function
        .size           _ZN4vllm25paged_attention_v1_kernelI13__nv_bfloat16S1_Li64ELi8ELi128ELNS_18Fp8KVCacheDataTypeE0ELb1EEEvPT_PKS3_PKT0_S9_ifPKiSB_iPKfiiiSD_SD_iiiii,(.L_x_23525 - _ZN4vllm25paged_attention_v1_kernelI13__nv_bfloat16S1_Li64ELi8ELi128ELNS_18Fp8KVCacheDataTypeE0ELb1EEEvPT_PKS3_PKT0_S9_ifPKiSB_iPKfiiiSD_SD_iiiii)
        .other          _ZN4vllm25paged_attention_v1_kernelI13__nv_bfloat16S1_Li64ELi8ELi128ELNS_18Fp8KVCacheDataTypeE0ELb1EEEvPT_PKS3_PKT0_S9_ifPKiSB_iPKfiiiSD_SD_iiiii,@"STO_CUDA_ENTRY STV_DEFAULT"
_ZN4vllm25paged_attention_v1_kernelI13__nv_bfloat16S1_Li64ELi8ELi128ELNS_18Fp8KVCacheDataTypeE0ELb1EEEvPT_PKS3_PKT0_S9_ifPKiSB_iPKfiiiSD_SD_iiiii:
.text._ZN4vllm25paged_attention_v1_kernelI13__nv_bfloat16S1_Li64ELi8ELi128ELNS_18Fp8KVCacheDataTypeE0ELb1EEEvPT_PKS3_PKT0_S9_ifPKiSB_iPKfiiiSD_SD_iiiii:
        /* <DEDUP_REMOVED lines=60> */
[----:B-1----:R-:W-:-:S04]  /*03c0*/  SHF.R.S32.HI R3, RZ, 0x1f, R52 ;  /* 0x0000001fff037819 */ /* 0x002fc80000011434 */
        /* <DEDUP_REMOVED lines=12> */
[----:B------:R-:W-:Y:S05]  /*0490*/  @P0 BRA `(.L_x_16591) ;  /* 0x000003e000000947 */ /* 0x000fea0003800000 */
[C---:B------:R-:W-:Y:S01]  /*04a0*/  IMNMX R4, R3.reuse, -0x18, !PT ;  /* 0xffffffe803047817 */ /* 0x040fe20007800200 */
[----:B------:R-:W-:Y:S01]  /*04b0*/  IMAD.SHL.U32 R9, R2, 0x40, RZ ;  /* 0x0000004002097824 */ /* 0x000fe200078e00ff */
[----:B------:R-:W-:Y:S01]  /*04c0*/  BSSY B1, `(.L_x_16592) ;  /* 0x0000020000017945 */ /* 0x000fe20003800000 */
[----:B------:R-:W-:Y:S01]  /*04d0*/  IMAD.MOV.U32 R11, RZ, RZ, R3 ;  /* 0x000000ffff0b7224 */ /* 0x000fe200078e0003 */
[----:B------:R-:W-:Y:S02]  /*04e0*/  IADD3 R4, -R3, 0x1f, R4 ;  /* 0x0000001f03047810 */ /* 0x000fe40007ffe104 */
[----:B------:R-:W-:-:S02]  /*04f0*/  SHF.R.S32.HI R13, RZ, 0x1f, R9 ;  /* 0x0000001fff0d7819 */ /* 0x000fc40000011409 */
        /* <DEDUP_REMOVED lines=17> */
.L_x_16594:
        /* <DEDUP_REMOVED lines=11> */
.L_x_16593:
[----:B------:R-:W-:Y:S05]  /*06c0*/  BSYNC B1 ;  /* 0x0000000000017941 */ /* 0x000fea0003800000 */
.L_x_16592:
        /* <DEDUP_REMOVED lines=10> */
.L_x_16595:
        /* <DEDUP_REMOVED lines=17> */
.L_x_16591:
[----:B------:R-:W-:Y:S05]  /*0880*/  BSYNC B0 ;  /* 0x0000000000007941 */ /* 0x000fea0003800000 */
.L_x_16590:
        /* <DEDUP_REMOVED lines=47> */
[----:B------:R-:W-:Y:S01]  /*0b80*/  IMAD.MOV.U32 R31, RZ, RZ, c[0x0][0x1ac] ;  /* 0x00006b00ff1f7624 */ /* 0x000fe200078e00ff */
[----:B------:R-:W-:Y:S01]  /*0b90*/  IADD3 R7, R48, 0xc, RZ ;  /* 0x0000000c30077810 */ /* 0x000fe20007ffe0ff */
[----:B------:R-:W-:Y:S01]  /*0ba0*/  IMAD.SHL.U32 R43, R5, 0x2, RZ ;  /* 0x00000002052b7824 */ /* 0x000fe200078e00ff */
[----:B------:R-:W-:Y:S01]  /*0bb0*/  LOP3.LUT R2, R2, 0xfffffff8, RZ, 0xc0, !PT ;  /* 0xfffffff802027812 */ /* 0x000fe200078ec0ff */
[----:B------:R-:W-:Y:S01]  /*0bc0*/  IMAD.SHL.U32 R32, R48, 0x20, RZ ;  /* 0x0000002030207824 */ /* 0x000fe200078e00ff */
[----:B------:R-:W-:-:S02]  /*0bd0*/  SHF.R.S32.HI R4, RZ, 0x1f, R45 ;  /* 0x0000001fff047819 */ /* 0x000fc4000001142d */
[----:B------:R-:W-:Y:S01]  /*0be0*/  IADD3 R6, R48, 0x8, RZ ;  /* 0x0000000830067810 */ /* 0x000fe20007ffe0ff */
[----:B------:R-:W-:Y:S01]  /*0bf0*/  IMAD.IADD R64, R3, 0x1, -R2 ;  /* 0x0000000103407824 */ /* 0x000fe200078e0a02 */
[----:B------:R-:W-:Y:S02]  /*0c00*/  SHF.R.S32.HI R2, RZ, 0x1f, R5 ;  /* 0x0000001fff027819 */ /* 0x000fe40000011405 */
[----:B------:R-:W-:Y:S01]  /*0c10*/  SHF.R.S32.HI R8, RZ, 0x1f, R7 ;  /* 0x0000001fff087819 */ /* 0x000fe20000011407 */
[----:B------:R-:W-:Y:S01]  /*0c20*/  IMAD.SHL.U32 R40, R6, 0x2, RZ ;  /* 0x0000000206287824 */ /* 0x000fe200078e00ff */
[----:B------:R-:W-:Y:S01]  /*0c30*/  LEA.HI R2, R2, R5, RZ, 0x2 ;  /* 0x0000000502027211 */ /* 0x000fe200078f10ff */
[----:B------:R-:W-:Y:S01]  /*0c40*/  IMAD.SHL.U32 R34, R64, 0x8, RZ ;  /* 0x0000000840227824 */ /* 0x000fe200078e00ff */
[----:B------:R-:W-:Y:S02]  /*0c50*/  LEA.HI R5, R4, R45, RZ, 0x3 ;  /* 0x0000002d04057211 */ /* 0x000fe400078f18ff */
[----:B------:R-:W-:Y:S01]  /*0c60*/  SHF.R.S32.HI R3, RZ, 0x1f, R6 ;  /* 0x0000001fff037819 */ /* 0x000fe20000011406 */
[----:B------:R-:W-:Y:S01]  /*0c70*/  IMAD.SHL.U32 R2, R2, 0x10, RZ ;  /* 0x0000001002027824 */ /* 0x000fe200078e00ff */
[----:B------:R-:W-:Y:S01]  /*0c80*/  LEA.HI R4, R8, R7, RZ, 0x2 ;  /* 0x0000000708047211 */ /* 0x000fe200078f10ff */
[----:B------:R-:W-:Y:S01]  /*0c90*/  IMAD.SHL.U32 R7, R7, 0x2, RZ ;  /* 0x0000000207077824 */ /* 0x000fe200078e00ff */
[----:B------:R-:W-:-:S02]  /*0ca0*/  SHF.R.S32.HI R8, RZ, 0x1f, R43 ;  /* 0x0000001fff087819 */ /* 0x000fc4000001142b */
[----:B------:R-:W-:Y:S01]  /*0cb0*/  LEA.HI R3, R3, R6, RZ, 0x2 ;  /* 0x0000000603037211 */ /* 0x000fe200078f10ff */
[----:B------:R-:W-:Y:S01]  /*0cc0*/  IMAD.SHL.U32 R4, R4, 0x10, RZ ;  /* 0x0000001004047824 */ /* 0x000fe200078e00ff */
[----:B------:R-:W-:Y:S02]  /*0cd0*/  LOP3.LUT R6, R5, 0xfffffff8, RZ, 0xc0, !PT ;  /* 0xfffffff805067812 */ /* 0x000fe400078ec0ff */
[----:B------:R-:W-:Y:S01]  /*0ce0*/  LEA.HI R8, R8, R43, RZ, 0x3 ;  /* 0x0000002b08087211 */ /* 0x000fe200078f18ff */
[----:B------:R-:W-:Y:S01]  /*0cf0*/  IMAD.SHL.U32 R3, R3, 0x10, RZ ;  /* 0x0000001003037824 */ /* 0x000fe200078e00ff */
[----:B------:R-:W-:Y:S01]  /*0d00*/  SHF.R.S32.HI R5, RZ, 0x1f, R40 ;  /* 0x0000001fff057819 */ /* 0x000fe20000011428 */
[----:B------:R-:W-:Y:S01]  /*0d10*/  IMAD.IADD R45, R45, 0x1, -R6 ;  /* 0x000000012d2d7824 */ /* 0x000fe200078e0a06 */
[----:B------:R-:W-:Y:S02]  /*0d20*/  LOP3.LUT R8, R8, 0xfffffff8, RZ, 0xc0, !PT ;  /* 0xfffffff808087812 */ /* 0x000fe400078ec0ff */
[----:B------:R-:W-:-:S02]  /*0d30*/  SHF.R.S32.HI R6, RZ, 0x1f, R7 ;  /* 0x0000001fff067819 */ /* 0x000fc40000011407 */
[----:B------:R-:W-:Y:S01]  /*0d40*/  IADD3 R9, R48, 0x10, RZ ;  /* 0x0000001030097810 */ /* 0x000fe20007ffe0ff */
[----:B------:R-:W-:Y:S01]  /*0d50*/  IMAD.IADD R43, R43, 0x1, -R8 ;  /* 0x000000012b2b7824 */ /* 0x000fe200078e0a08 */
[----:B------:R-:W-:Y:S02]  /*0d60*/  LEA.HI R5, R5, R40, RZ, 0x3 ;  /* 0x0000002805057211 */ /* 0x000fe400078f18ff */
[----:B------:R-:W-:Y:S02]  /*0d70*/  LEA.HI R6, R6, R7, RZ, 0x3 ;  /* 0x0000000706067211 */ /* 0x000fe400078f18ff */
[----:B------:R-:W-:Y:S02]  /*0d80*/  SHF.R.S32.HI R8, RZ, 0x1f, R9 ;  /* 0x0000001fff087819 */ /* 0x000fe40000011409 */
[----:B------:R-:W-:Y:S02]  /*0d90*/  LOP3.LUT R5, R5, 0xfffffff8, RZ, 0xc0, !PT ;  /* 0xfffffff805057812 */ /* 0x000fe400078ec0ff */
[----:B------:R-:W-:-:S02]  /*0da0*/  LOP3.LUT R6, R6, 0xfffffff8, RZ, 0xc0, !PT ;  /* 0xfffffff806067812 */ /* 0x000fc400078ec0ff */
[----:B------:R-:W-:Y:S01]  /*0db0*/  LEA.HI R8, R8, R9, RZ, 0x2 ;  /* 0x0000000908087211 */ /* 0x000fe200078f10ff */
[----:B------:R-:W-:Y:S01]  /*0dc0*/  IMAD.SHL.U32 R9, R9, 0x2, RZ ;  /* 0x0000000209097824 */ /* 0x000fe200078e00ff */
[----:B------:R-:W-:Y:S01]  /*0dd0*/  IADD3 R11, R48, 0x1c, RZ ;  /* 0x0000001c300b7810 */ /* 0x000fe20007ffe0ff */
[----:B------:R-:W-:Y:S01]  /*0de0*/  IMAD.IADD R40, R40, 0x1, -R5 ;  /* 0x0000000128287824 */ /* 0x000fe200078e0a05 */
[C---:B------:R-:W-:Y:S01]  /*0df0*/  IADD3 R5, R48.reuse, 0x14, RZ ;  /* 0x0000001430057810 */ /* 0x040fe20007ffe0ff */
[----:B------:R-:W-:Y:S01]  /*0e00*/  IMAD.IADD R41, R7, 0x1, -R6 ;  /* 0x0000000107297824 */ /* 0x000fe200078e0a06 */
[----:B------:R-:W-:Y:S01]  /*0e10*/  IADD3 R7, R48, 0x18, RZ ;  /* 0x0000001830077810 */ /* 0x000fe20007ffe0ff */
[----:B------:R-:W-:Y:S01]  /*0e20*/  IMAD.SHL.U32 R8, R8, 0x10, RZ ;  /* 0x0000001008087824 */ /* 0x000fe200078e00ff */
[----:B------:R-:W-:Y:S01]  /*0e30*/  SHF.R.S32.HI R6, RZ, 0x1f, R9 ;  /* 0x0000001fff067819 */ /* 0x000fe20000011409 */
[----:B------:R-:W-:Y:S01]  /*0e40*/  IMAD.SHL.U32 R39, R5, 0x2, RZ ;  /* 0x0000000205277824 */ /* 0x000fe200078e00ff */
[----:B------:R-:W-:-:S02]  /*0e50*/  SHF.R.S32.HI R10, RZ, 0x1f, R5 ;  /* 0x0000001fff0a7819 */ /* 0x000fc40000011405 */
[----:B------:R-:W-:Y:S02]  /*0e60*/  SHF.R.S32.HI R12, RZ, 0x1f, R7 ;  /* 0x0000001fff0c7819 */ /* 0x000fe40000011407 */
[----:B------:R-:W-:Y:S02]  /*0e70*/  LEA.HI R6, R6, R9, RZ, 0x3 ;  /* 0x0000000906067211 */ /* 0x000fe400078f18ff */
[----:B------:R-:W-:Y:S02]  /*0e80*/  SHF.R.S32.HI R14, RZ, 0x1f, R11 ;  /* 0x0000001fff0e7819 */ /* 0x000fe4000001140b */
[----:B------:R-:W-:Y:S01]  /*0e90*/  LEA.HI R10, R10, R5, RZ, 0x2 ;  /* 0x000000050a0a7211 */ /* 0x000fe200078f10ff */
[----:B------:R-:W-:Y:S01]  /*0ea0*/  IMAD R5, R51, c[0x0][0x1b0], RZ ;  /* 0x00006c0033057a24 */ /* 0x000fe200078e02ff */
[----:B------:R-:W-:Y:S01]  /*0eb0*/  LEA.HI R12, R12, R7, RZ, 0x2 ;  /* 0x000000070c0c7211 */ /* 0x000fe200078f10ff */
[----:B------:R-:W-:Y:S01]  /*0ec0*/  IMAD.SHL.U32 R7, R7, 0x2, RZ ;  /* 0x0000000207077824 */ /* 0x000fe200078e00ff */
[----:B------:R-:W-:Y:S01]  /*0ed0*/  LOP3.LUT R6, R6, 0xfffffff8, RZ, 0xc0, !PT ;  /* 0xfffffff806067812 */ /* 0x000fe200078ec0ff */
[----:B------:R-:W-:Y:S01]  /*0ee0*/  IMAD.SHL.U32 R10, R10, 0x10, RZ ;  /* 0x000000100a0a7824 */ /* 0x000fe200078e00ff */
[----:B------:R-:W-:Y:S01]  /*0ef0*/  LEA.HI R13, R14, R11, RZ, 0x2 ;  /* 0x0000000b0e0d7211 */ /* 0x000fe200078f10ff */
[----:B------:R-:W-:Y:S01]  /*0f00*/  IMAD.SHL.U32 R11, R11, 0x2, RZ ;  /* 0x000000020b0b7824 */ /* 0x000fe200078e00ff */
[----:B------:R-:W-:Y:S01]  /*0f10*/  SHF.R.S32.HI R18, RZ, 0x1f, R34 ;  /* 0x0000001fff127819 */ /* 0x000fe20000011422 */
[----:B------:R-:W-:Y:S01]  /*0f20*/  IMAD.IADD R38, R9, 0x1, -R6 ;  /* 0x0000000109267824 */ /* 0x000fe200078e0a06 */
[----:B------:R-:W-:Y:S01]  /*0f30*/  IADD3 R34, P0, R5, R34, RZ ;  /* 0x0000002205227210 */ /* 0x000fe20007f1e0ff */
[----:B------:R-:W-:Y:S01]  /*0f40*/  IMAD.SHL.U32 R12, R12, 0x10, RZ ;  /* 0x000000100c0c7824 */ /* 0x000fe200078e00ff */
[----:B------:R-:W-:Y:S01]  /*0f50*/  SHF.R.S32.HI R6, RZ, 0x1f, R39 ;  /* 0x0000001fff067819 */ /* 0x000fe20000011427 */
        /* <DEDUP_REMOVED lines=50> */
.L_x_16604:
        /* <DEDUP_REMOVED lines=69> */
[----:B------:R-:W0:Y:S04]  /*16d0*/  LDS.128 R16, [R32] ;  /* 0x0000000020107984 */ /* 0x000e280000000c00 */
[----:B------:R0:W2:Y:S04]  /*16e0*/  LDG.E.CONSTANT R68, [R20.64] ;  /* 0x0000000a14447981 */ /* 0x0000a8000c1e9900 */
[----:B------:R-:W3:Y:S01]  /*16f0*/  LDG.E.CONSTANT R65, [R56.64] ;  /* 0x0000000a38417981 */ /* 0x000ee2000c1e9900 */
[----:B------:R-:W-:-:S02]  /*1700*/  IADD3 R23, P1, P2, R40, R54, R29 ;  /* 0x0000003628177210 */ /* 0x000fc40007a3e01d */
[----:B0-----:R-:W-:Y:S02]  /*1710*/  PRMT R20, RZ, 0x5410, R17 ;  /* 0x00005410ff147816 */ /* 0x001fe40000000011 */
[----:B------:R-:W-:Y:S02]  /*1720*/  PRMT R66, RZ, 0x5410, R16 ;  /* 0x00005410ff427816 */ /* 0x000fe40000000010 */
[----:B--2---:R-:W-:-:S05]  /*1730*/  PRMT R21, RZ, 0x5410, R68 ;  /* 0x00005410ff157816 */ /* 0x004fca0000000044 */
[----:B------:R-:W-:Y:S01]  /*1740*/  FMUL.FTZ R22, R20, R21 ;  /* 0x0000001514167220 */ /* 0x000fe20000410000 */
[----:B---3--:R-:W-:Y:S02]  /*1750*/  PRMT R21, RZ, 0x5410, R65 ;  /* 0x00005410ff157816 */ /* 0x008fe40000000041 */
[----:B------:R-:W-:-:S03]  /*1760*/  IADD3.X R20, R6, R55, R15, P1, P2 ;  /* 0x0000003706147210 */ /* 0x000fc60000fe440f */
[----:B------:R-:W-:Y:S01]  /*1770*/  FFMA.FTZ R66, R66, R21, R22 ;  /* 0x0000001542427223 */ /* 0x000fe20000010016 */
[----:B------:R-:W-:-:S04]  /*1780*/  LEA R22, P3, R23, c[0x0][0x170], 0x1 ;  /* 0x00005c0017167a11 */ /* 0x000fc800078608ff */
[----:B------:R-:W-:-:S05]  /*1790*/  LEA.HI.X R23, R23, c[0x0][0x174], R20, 0x1, P3 ;  /* 0x00005d0017177a11 */ /* 0x000fca00018f0c14 */
[----:B------:R0:W2:Y:S01]  /*17a0*/  LDG.E.CONSTANT R63, [R22.64] ;  /* 0x0000000a163f7981 */ /* 0x0000a2000c1e9900 */
[----:B------:R-:W-:-:S04]  /*17b0*/  IADD3 R21, P1, P2, R41, R54, R28 ;  /* 0x0000003629157210 */ /* 0x000fc80007a3e01c */
[----:B------:R-:W-:Y:S02]  /*17c0*/  LEA R20, P3, R21, c[0x0][0x170], 0x1 ;  /* 0x00005c0015147a11 */ /* 0x000fe400078608ff */
[----:B------:R-:W-:-:S04]  /*17d0*/  IADD3.X R56, R5, R55, R10, P1, P2 ;  /* 0x0000003705387210 */ /* 0x000fc80000fe440a */
[----:B------:R-:W-:Y:S02]  /*17e0*/  LEA.HI.X R21, R21, c[0x0][0x174], R56, 0x1, P3 ;  /* 0x00005d0015157a11 */ /* 0x000fe400018f0c38 */
[----:B------:R-:W-:-:S03]  /*17f0*/  IADD3 R57, P1, P2, R38, R54, R27 ;  /* 0x0000003626397210 */ /* 0x000fc60007a3e01b */
[----:B------:R2:W3:Y:S01]  /*1800*/  LDG.E.CONSTANT R67, [R20.64] ;  /* 0x0000000a14437981 */ /* 0x0004e2000c1e9900 */
[C---:B------:R-:W-:Y:S02]  /*1810*/  LEA R56, P3, R57.reuse, c[0x0][0x170], 0x1 ;  /* 0x00005c0039387a11 */ /* 0x040fe400078608ff */
[----:B0-----:R-:W-:Y:S02]  /*1820*/  IADD3.X R22, R4, R55, R13, P1, P2 ;  /* 0x0000003704167210 */ /* 0x001fe40000fe440d */
[----:B------:R-:W-:Y:S02]  /*1830*/  PRMT R17, RZ, 0x7610, R17 ;  /* 0x00007610ff117816 */ /* 0x000fe40000000011 */
[----:B------:R-:W-:Y:S02]  /*1840*/  LEA.HI.X R57, R57, c[0x0][0x174], R22, 0x1, P3 ;  /* 0x00005d0039397a11 */ /* 0x000fe400018f0c16 */
[----:B------:R-:W-:-:S03]  /*1850*/  PRMT R68, RZ, 0x7610, R68 ;  /* 0x00007610ff447816 */ /* 0x000fc60000000044 */
[----:B------:R0:W4:Y:S01]  /*1860*/  LDG.E.CONSTANT R56, [R56.64] ;  /* 0x0000000a38387981 */ /* 0x000122000c1e9900 */
[----:B------:R-:W-:Y:S01]  /*1870*/  PRMT R16, RZ, 0x7610, R16 ;  /* 0x00007610ff107816 */ /* 0x000fe20000000010 */
[----:B------:R-:W-:Y:S01]  /*1880*/  FMUL.FTZ R17, R17, R68 ;  /* 0x0000004411117220 */ /* 0x000fe20000410000 */
[----:B------:R-:W-:-:S05]  /*1890*/  PRMT R65, RZ, 0x7610, R65 ;  /* 0x00007610ff417816 */ /* 0x000fca0000000041 */
[----:B------:R-:W-:Y:S01]  /*18a0*/  FFMA.FTZ R16, R16, R65, R17 ;  /* 0x0000004110107223 */ /* 0x000fe20000010011 */
[----:B------:R-:W-:Y:S02]  /*18b0*/  PRMT R17, RZ, 0x5410, R18 ;  /* 0x00005410ff117816 */ /* 0x000fe40000000012 */
[----:B0-----:R-:W-:Y:S02]  /*18c0*/  PRMT R57, RZ, 0x7610, R19 ;  /* 0x00007610ff397816 */ /* 0x001fe40000000013 */
[----:B------:R-:W-:Y:S02]  /*18d0*/  IADD3 R65, P4, P5, R37, R54, R24 ;  /* 0x0000003625417210 */ /* 0x000fe40007d9e018 */
[----:B--2---:R-:W-:-:S05]  /*18e0*/  PRMT R20, RZ, 0x5410, R63 ;  /* 0x00005410ff147816 */ /* 0x004fca000000003f */
[----:B------:R-:W-:Y:S02]  /*18f0*/  FFMA.FTZ R66, R17, R20, R66 ;  /* 0x0000001411427223 */ /* 0x000fe40000010042 */
[----:B------:R-:W0:Y:S01]  /*1900*/  LDS.128 R20, [R32+0x10] ;  /* 0x0000100020147984 */ /* 0x000e220000000c00 */
[----:B------:R-:W-:Y:S02]  /*1910*/  PRMT R17, RZ, 0x7610, R18 ;  /* 0x00007610ff117816 */ /* 0x000fe40000000012 */
[----:B------:R-:W-:-:S05]  /*1920*/  PRMT R63, RZ, 0x7610, R63 ;  /* 0x00007610ff3f7816 */ /* 0x000fca000000003f */
[----:B------:R-:W-:Y:S01]  /*1930*/  FFMA.FTZ R16, R17, R63, R16 ;  /* 0x0000003f11107223 */ /* 0x000fe20000010010 */
[----:B------:R-:W-:Y:S02]  /*1940*/  PRMT R63, RZ, 0x5410, R19 ;  /* 0x00005410ff3f7816 */ /* 0x000fe40000000013 */
[--C-:B---3--:R-:W-:Y:S02]  /*1950*/  PRMT R17, RZ, 0x5410, R67.reuse ;  /* 0x00005410ff117816 */ /* 0x108fe40000000043 */
[----:B------:R-:W-:-:S03]  /*1960*/  PRMT R67, RZ, 0x7610, R67 ;  /* 0x00007610ff437816 */ /* 0x000fc60000000043 */
[----:B------:R-:W-:Y:S01]  /*1970*/  FFMA.FTZ R63, R63, R17, R66 ;  /* 0x000000113f3f7223 */ /* 0x000fe20000010042 */
[----:B------:R-:W-:Y:S01]  /*1980*/  IADD3 R17, P1, P2, R39, R54, R26 ;  /* 0x0000003627117210 */ /* 0x000fe20007a3e01a */
[----:B------:R-:W-:-:S03]  /*1990*/  FFMA.FTZ R57, R57, R67, R16 ;  /* 0x0000004339397223 */ /* 0x000fc60000010010 */
[----:B------:R-:W-:Y:S02]  /*19a0*/  LEA R16, P3, R17, c[0x0][0x170], 0x1 ;  /* 0x00005c0011107a11 */ /* 0x000fe400078608ff */
[----:B------:R-:W-:Y:S02]  /*19b0*/  IADD3.X R18, R3, R55, R8, P1, P2 ;  /* 0x0000003703127210 */ /* 0x000fe40000fe4408 */
[----:B----4-:R-:W-:Y:S02]  /*19c0*/  PRMT R19, RZ, 0x5410, R56 ;  /* 0x00005410ff137816 */ /* 0x010fe40000000038 */
[----:B------:R-:W-:-:S05]  /*19d0*/  LEA.HI.X R17, R17, c[0x0][0x174], R18, 0x1, P3 ;  /* 0x00005d0011117a11 */ /* 0x000fca00018f0c12 */
[----:B------:R-:W2:Y:S01]  /*19e0*/  LDG.E.CONSTANT R16, [R16.64] ;  /* 0x0000000a10107981 */ /* 0x000ea2000c1e9900 */
[----:B0-----:R-:W-:-:S05]  /*19f0*/  PRMT R18, RZ, 0x5410, R20 ;  /* 0x00005410ff127816 */ /* 0x001fca0000000014 */
[----:B------:R-:W-:Y:S01]  /*1a00*/  FFMA.FTZ R63, R18, R19, R63 ;  /* 0x00000013123f7223 */ /* 0x000fe2000001003f */
[----:B------:R-:W-:-:S04]  /*1a10*/  IADD3 R19, P1, P2, R36, R54, R25 ;  /* 0x0000003624137210 */ /* 0x000fc80007a3e019 */
[----:B------:R-:W-:Y:S02]  /*1a20*/  LEA R18, P3, R19, c[0x0][0x170], 0x1 ;  /* 0x00005c0013127a11 */ /* 0x000fe400078608ff */
[----:B------:R-:W-:-:S04]  /*1a30*/  IADD3.X R54, R2, R55, R11, P1, P2 ;  /* 0x0000003702367210 */ /* 0x000fc80000fe440b */
[----:B------:R-:W-:Y:S02]  /*1a40*/  LEA.HI.X R19, R19, c[0x0][0x174], R54, 0x1, P3 ;  /* 0x00005d0013137a11 */ /* 0x000fe400018f0c36 */
[----:B------:R-:W-:Y:S02]  /*1a50*/  IADD3.X R66, R0, R55, R9, P4, P5 ;  /* 0x0000003700427210 */ /* 0x000fe400027ea409 */
[C---:B------:R-:W-:Y:S01]  /*1a60*/  LEA R54, P1, R65.reuse, c[0x0][0x170], 0x1 ;  /* 0x00005c0041367a11 */ /* 0x040fe200078208ff */
[----:B------:R0:W3:Y:S03]  /*1a70*/  LDG.E.CONSTANT R18, [R18.64] ;  /* 0x0000000a12127981 */ /* 0x0000e6000c1e9900 */
[----:B------:R-:W-:-:S05]  /*1a80*/  LEA.HI.X R55, R65, c[0x0][0x174], R66, 0x1, P1 ;  /* 0x00005d0041377a11 */ /* 0x000fca00008f0c42 */
[----:B------:R-:W4:Y:S01]  /*1a90*/  LDG.E.CONSTANT R54, [R54.64] ;  /* 0x0000000a36367981 */ /* 0x000f22000c1e9900 */
[----:B------:R-:W-:Y:S02]  /*1aa0*/  PRMT R20, RZ, 0x7610, R20 ;  /* 0x00007610ff147816 */ /* 0x000fe40000000014 */
[----:B------:R-:W-:-:S05]  /*1ab0*/  PRMT R56, RZ, 0x7610, R56 ;  /* 0x00007610ff387816 */ /* 0x000fca0000000038 */
[----:B------:R-:W-:Y:S01]  /*1ac0*/  FFMA.FTZ R20, R20, R56, R57 ;  /* 0x0000003814147223 */ /* 0x000fe20000010039 */
[--C-:B------:R-:W-:Y:S02]  /*1ad0*/  PRMT R56, RZ, 0x5410, R21.reuse ;  /* 0x00005410ff387816 */ /* 0x100fe40000000015 */
[----:B------:R-:W-:Y:S02]  /*1ae0*/  PRMT R21, RZ, 0x7610, R21 ;  /* 0x00007610ff157816 */ /* 0x000fe40000000015 */
[----:B0-----:R-:W-:Y:S02]  /*1af0*/  PRMT R19, RZ, 0x7610, R22 ;  /* 0x00007610ff137816 */ /* 0x001fe40000000016 */
[----:B------:R-:W-:Y:S02]  /*1b00*/  ISETP.NE.AND P1, PT, R48, RZ, PT ;  /* 0x000000ff3000720c */ /* 0x000fe40003f25270 */
[--C-:B--2---:R-:W-:Y:S02]  /*1b10*/  PRMT R17, RZ, 0x5410, R16.reuse ;  /* 0x00005410ff117816 */ /* 0x104fe40000000010 */
[----:B------:R-:W-:-:S05]  /*1b20*/  PRMT R16, RZ, 0x7610, R16 ;  /* 0x00007610ff107816 */ /* 0x000fca0000000010 */
[----:B------:R-:W-:Y:S01]  /*1b30*/  FFMA.FTZ R16, R21, R16, R20 ;  /* 0x0000001015107223 */ /* 0x000fe20000010014 */
[----:B------:R-:W-:Y:S01]  /*1b40*/  PRMT R20, RZ, 0x5410, R22 ;  /* 0x00005410ff147816 */ /* 0x000fe20000000016 */
[----:B------:R-:W-:Y:S01]  /*1b50*/  FFMA.FTZ R17, R56, R17, R63 ;  /* 0x0000001138117223 */ /* 0x000fe2000001003f */
[--C-:B------:R-:W-:Y:S02]  /*1b60*/  PRMT R22, RZ, 0x5410, R23.reuse ;  /* 0x00005410ff167816 */ /* 0x100fe40000000017 */
[----:B------:R-:W-:Y:S02]  /*1b70*/  PRMT R23, RZ, 0x7610, R23 ;  /* 0x00007610ff177816 */ /* 0x000fe40000000017 */
[--C-:B---3--:R-:W-:Y:S02]  /*1b80*/  PRMT R21, RZ, 0x5410, R18.reuse ;  /* 0x00005410ff157816 */ /* 0x108fe40000000012 */
[----:B------:R-:W-:-:S05]  /*1b90*/  PRMT R18, RZ, 0x7610, R18 ;  /* 0x00007610ff127816 */ /* 0x000fca0000000012 */
[----:B------:R-:W-:Y:S01]  /*1ba0*/  FFMA.FTZ R16, R19, R18, R16 ;  /* 0x0000001213107223 */ /* 0x000fe20000010010 */
[--C-:B----4-:R-:W-:Y:S01]  /*1bb0*/  PRMT R18, RZ, 0x5410, R54.reuse ;  /* 0x00005410ff127816 */ /* 0x110fe20000000036 */
[----:B------:R-:W-:Y:S01]  /*1bc0*/  FFMA.FTZ R17, R20, R21, R17 ;  /* 0x0000001514117223 */ /* 0x000fe20000010011 */
[----:B------:R-:W-:-:S03]  /*1bd0*/  PRMT R54, RZ, 0x7610, R54 ;  /* 0x00007610ff367816 */ /* 0x000fc60000000036 */
[----:B------:R-:W-:Y:S02]  /*1be0*/  FFMA.FTZ R17, R22, R18, R17 ;  /* 0x0000001216117223 */ /* 0x000fe40000010011 */
[----:B------:R-:W-:-:S04]  /*1bf0*/  FFMA.FTZ R16, R23, R54, R16 ;  /* 0x0000003617107223 */ /* 0x000fc80000010010 */
[----:B------:R-:W-:Y:S01]  /*1c00*/  FADD.FTZ R21, R17, R16 ;  /* 0x0000001011157221 */ /* 0x000fe20000010000 */
[----:B------:R-:W-:Y:S05]  /*1c10*/  BRA.DIV ~URZ, `(.L_x_16601) ;  /* 0x000038727f007947 */ /* 0x000fea000b800000 */
[----:B------:R0:W1:Y:S02]  /*1c20*/  SHFL.BFLY PT, R16, R21, 0x2, 0x1f ;  /* 0x0c401f0015107f89 */ /* 0x00006400000e0000 */
.L_x_16642:
[----:B01----:R-:W-:Y:S01]  /*1c30*/  FADD.FTZ R21, R21, R16 ;  /* 0x0000001015157221 */ /* 0x003fe20000010000 */
[----:B------:R-:W-:Y:S05]  /*1c40*/  BRA.DIV ~URZ, `(.L_x_16602) ;  /* 0x000038b27f007947 */ /* 0x000fea000b800000 */
[----:B------:R0:W1:Y:S02]  /*1c50*/  SHFL.BFLY PT, R16, R21, 0x1, 0x1f ;  /* 0x0c201f0015107f89 */ /* 0x00006400000e0000 */
.L_x_16643:
        /* <DEDUP_REMOVED lines=9> */
.L_x_16600:
[----:B------:R-:W-:-:S13]  /*1cf0*/  ISETP.NE.AND P1, PT, R48, RZ, PT ;  /* 0x000000ff3000720c */ /* 0x000fda0003f25270 */
[----:B------:R-:W-:-:S05]  /*1d00*/  @!P1 IMAD.MOV.U32 R17, RZ, RZ, -0x800001 ;  /* 0xff7fffffff119424 */ /* 0x000fca00078e00ff */
[----:B------:R0:W-:Y:S02]  /*1d10*/  @!P1 STS [R62], R17 ;  /* 0x000000113e009388 */ /* 0x0001e40000000800 */
.L_x_16603:
[----:B------:R-:W-:Y:S05]  /*1d20*/  BSYNC B1 ;  /* 0x0000000000017941 */ /* 0x000fea0003800000 */
.L_x_16599:
[----:B------:R-:W-:Y:S02]  /*1d30*/  IADD3 R58, P1, R58, 0x10, RZ ;  /* 0x000000103a3a7810 */ /* 0x000fe40007f3e0ff */
[----:B01----:R-:W-:Y:S02]  /*1d40*/  IADD3 R62, R62, 0x80, RZ ;  /* 0x000000803e3e7810 */ /* 0x003fe40007ffe0ff */
[----:B------:R-:W-:Y:S01]  /*1d50*/  IADD3 R64, R64, 0x20, RZ ;  /* 0x0000002040407810 */ /* 0x000fe20007ffe0ff */
[----:B------:R-:W-:Y:S01]  /*1d60*/  IMAD.X R61, RZ, RZ, R61, P1 ;  /* 0x000000ffff3d7224 */ /* 0x000fe200008e063d */
[----:B------:R-:W-:Y:S01]  /*1d70*/  IADD3 R59, R59, 0x20, RZ ;  /* 0x000000203b3b7810 */ /* 0x000fe20007ffe0ff */
[----:B------:R-:W-:Y:S05]  /*1d80*/  @!P0 BRA `(.L_x_16604) ;  /* 0xfffff4f000008947 */ /* 0x000fea000383ffff */
[----:B------:R-:W-:Y:S05]  /*1d90*/  BRA `(.L_x_16597) ;  /* 0x00000bf000007947 */ /* 0x000fea0003800000 */
.L_x_16598:
        /* <DEDUP_REMOVED lines=11> */
.L_x_16610:
        /* <DEDUP_REMOVED lines=68> */
[----:B------:R-:W0:Y:S04]  /*2290*/  LDS.128 R16, [R32] ;  /* 0x0000000020107984 */ /* 0x000e280000000c00 */
[----:B------:R-:W3:Y:S01]  /*22a0*/  LDG.E.CONSTANT R62, [R62.64] ;  /* 0x0000000a3e3e7981 */ /* 0x000ee2000c1e9900 */
[--C-:B0-----:R-:W-:Y:S02]  /*22b0*/  PRMT R23, RZ, 0x5410, R17.reuse ;  /* 0x00005410ff177816 */ /* 0x101fe40000000011 */
[----:B------:R-:W-:Y:S02]  /*22c0*/  PRMT R17, RZ, 0x7610, R17 ;  /* 0x00007610ff117816 */ /* 0x000fe40000000011 */
[--C-:B--2---:R-:W-:Y:S02]  /*22d0*/  PRMT R64, RZ, 0x5410, R22.reuse ;  /* 0x00005410ff407816 */ /* 0x104fe40000000016 */
[----:B------:R-:W-:-:S03]  /*22e0*/  PRMT R22, RZ, 0x7610, R22 ;  /* 0x00007610ff167816 */ /* 0x000fc60000000016 */
[----:B------:R-:W-:Y:S01]  /*22f0*/  FMUL.FTZ R65, R23, R64 ;  /* 0x0000004017417220 */ /* 0x000fe20000410000 */
[----:B------:R-:W-:Y:S02]  /*2300*/  PRMT R64, RZ, 0x5410, R16 ;  /* 0x00005410ff407816 */ /* 0x000fe40000000010 */
[----:B---3--:R-:W-:-:S05]  /*2310*/  PRMT R23, RZ, 0x5410, R62 ;  /* 0x00005410ff177816 */ /* 0x008fca000000003e */
[----:B------:R-:W-:Y:S02]  /*2320*/  FFMA.FTZ R64, R64, R23, R65 ;  /* 0x0000001740407223 */ /* 0x000fe40000010041 */
[----:B------:R-:W-:Y:S01]  /*2330*/  FMUL.FTZ R65, R17, R22 ;  /* 0x0000001611417220 */ /* 0x000fe20000410000 */
[----:B------:R-:W-:-:S04]  /*2340*/  IADD3 R17, P0, P1, R40, R20, R29 ;  /* 0x0000001428117210 */ /* 0x000fc8000791e01d */
[----:B------:R-:W-:Y:S02]  /*2350*/  LEA R22, P2, R17, c[0x0][0x170], 0x1 ;  /* 0x00005c0011167a11 */ /* 0x000fe400078408ff */
[----:B------:R-:W-:-:S04]  /*2360*/  IADD3.X R66, R6, R21, R15, P0, P1 ;  /* 0x0000001506427210 */ /* 0x000fc800007e240f */
[----:B------:R-:W-:-:S05]  /*2370*/  LEA.HI.X R23, R17, c[0x0][0x174], R66, 0x1, P2 ;  /* 0x00005d0011177a11 */ /* 0x000fca00010f0c42 */
[----:B------:R-:W2:Y:S01]  /*2380*/  LDG.E.CONSTANT R22, [R22.64] ;  /* 0x0000000a16167981 */ /* 0x000ea2000c1e9900 */
        /* <DEDUP_REMOVED lines=10> */
[----:B------:R0:W2:Y:S02]  /*2430*/  LDG.E.CONSTANT R16, [R16.64] ;  /* 0x0000000a10107981 */ /* 0x0000a4000c1e9900 */
[----:B0-----:R-:W-:Y:S02]  /*2440*/  PRMT R17, RZ, 0x7610, R18 ;  /* 0x00007610ff117816 */ /* 0x001fe40000000012 */
[----:B------:R-:W-:Y:S02]  /*2450*/  PRMT R18, RZ, 0x7610, R22 ;  /* 0x00007610ff127816 */ /* 0x000fe40000000016 */
[----:B------:R-:W-:-:S03]  /*2460*/  IADD3 R22, P0, P1, R38, R20, R27 ;  /* 0x0000001426167210 */ /* 0x000fc6000791e01b */
[----:B------:R-:W-:Y:S01]  /*2470*/  FFMA.FTZ R18, R17, R18, R62 ;  /* 0x0000001211127223 */ /* 0x000fe2000001003e */
[----:B------:R-:W-:Y:S02]  /*2480*/  LEA R62, P2, R22, c[0x0][0x170], 0x1 ;  /* 0x00005c00163e7a11 */ /* 0x000fe400078408ff */
[----:B------:R-:W-:Y:S02]  /*2490*/  IADD3.X R23, R4, R21, R13, P0, P1 ;  /* 0x0000001504177210 */ /* 0x000fe400007e240d */
[----:B------:R-:W-:Y:S02]  /*24a0*/  PRMT R17, RZ, 0x5410, R19 ;  /* 0x00005410ff117816 */ /* 0x000fe40000000013 */
[----:B------:R-:W-:-:S05]  /*24b0*/  LEA.HI.X R63, R22, c[0x0][0x174], R23, 0x1, P2 ;  /* 0x00005d00163f7a11 */ /* 0x000fca00010f0c17 */
[----:B------:R-:W3:Y:S01]  /*24c0*/  LDG.E.CONSTANT R62, [R62.64] ;  /* 0x0000000a3e3e7981 */ /* 0x000ee2000c1e9900 */
        /* <DEDUP_REMOVED lines=9> */
[----:B------:R-:W-:Y:S02]  /*2560*/  FFMA.FTZ R66, R19, R16, R18 ;  /* 0x0000001013427223 */ /* 0x000fe40000010012 */
[----:B------:R-:W0:Y:S01]  /*2570*/  LDS.128 R16, [R32+0x10] ;  /* 0x0000100020107984 */ /* 0x000e220000000c00 */
[----:B---3--:R-:W-:Y:S02]  /*2580*/  PRMT R22, RZ, 0x5410, R62 ;  /* 0x00005410ff167816 */ /* 0x008fe4000000003e */
[----:B0-----:R-:W-:-:S05]  /*2590*/  PRMT R23, RZ, 0x5410, R16 ;  /* 0x00005410ff177816 */ /* 0x001fca0000000010 */
[----:B------:R-:W-:Y:S01]  /*25a0*/  FFMA.FTZ R64, R23, R22, R64 ;  /* 0x0000001617407223 */ /* 0x000fe20000010040 */
        /* <DEDUP_REMOVED lines=15> */
[----:B------:R2:W3:Y:S01]  /*26a0*/  LDG.E.CONSTANT R20, [R20.64] ;  /* 0x0000000a14147981 */ /* 0x0004e2000c1e9900 */
        /* <DEDUP_REMOVED lines=13> */
[----:B------:R-:W-:Y:S01]  /*2780*/  PRMT R20, RZ, 0x7610, R20 ;  /* 0x00007610ff147816 */ /* 0x000fe20000000014 */
[----:B------:R-:W-:-:S04]  /*2790*/  FFMA.FTZ R17, R21, R17, R62 ;  /* 0x0000001115117223 */ /* 0x000fc8000001003e */
[----:B------:R-:W-:-:S04]  /*27a0*/  FFMA.FTZ R16, R19, R20, R16 ;  /* 0x0000001413107223 */ /* 0x000fc80000010010 */
[----:B------:R-:W-:Y:S01]  /*27b0*/  FADD.FTZ R21, R17, R16 ;  /* 0x0000001011157221 */ /* 0x000fe20000010000 */
[----:B------:R-:W-:Y:S05]  /*27c0*/  BRA.DIV ~URZ, `(.L_x_16607) ;  /* 0x00002da27f007947 */ /* 0x000fea000b800000 */
[----:B------:R0:W1:Y:S02]  /*27d0*/  SHFL.BFLY PT, R16, R21, 0x2, 0x1f ;  /* 0x0c401f0015107f89 */ /* 0x00006400000e0000 */
.L_x_16644:
[----:B01----:R-:W-:Y:S01]  /*27e0*/  FADD.FTZ R21, R21, R16 ;  /* 0x0000001015157221 */ /* 0x003fe20000010000 */
[----:B------:R-:W-:Y:S05]  /*27f0*/  BRA.DIV ~URZ, `(.L_x_16608) ;  /* 0x00002de27f007947 */ /* 0x000fea000b800000 */
[----:B------:R0:W1:Y:S02]  /*2800*/  SHFL.BFLY PT, R16, R21, 0x1, 0x1f ;  /* 0x0c201f0015107f89 */ /* 0x00006400000e0000 */
.L_x_16645:
        /* <DEDUP_REMOVED lines=11> */
.L_x_16606:
[----:B------:R-:W-:-:S13]  /*28c0*/  ISETP.NE.AND P0, PT, R48, RZ, PT ;  /* 0x000000ff3000720c */ /* 0x000fda0003f05270 */
[----:B------:R-:W-:-:S05]  /*28d0*/  @!P0 IMAD.MOV.U32 R16, RZ, RZ, -0x800001 ;  /* 0xff7fffffff108424 */ /* 0x000fca00078e00ff */
[----:B------:R0:W-:Y:S02]  /*28e0*/  @!P0 STS [R59], R16 ;  /* 0x000000103b008388 */ /* 0x0001e40000000800 */
.L_x_16609:
[----:B------:R-:W-:Y:S05]  /*28f0*/  BSYNC B1 ;  /* 0x0000000000017941 */ /* 0x000fea0003800000 */
.L_x_16605:
        /* <DEDUP_REMOVED lines=9> */
.L_x_16597:
[----:B------:R-:W-:Y:S05]  /*2990*/  BSYNC B0 ;  /* 0x0000000000007941 */ /* 0x000fea0003800000 */
.L_x_16596:
[----:B------:R-:W-:Y:S05]  /*29a0*/  BRA.DIV ~URZ, `(.L_x_16611) ;  /* 0x00002ca27f007947 */ /* 0x000fea000b800000 */
[----:B------:R0:W1:Y:S02]  /*29b0*/  SHFL.BFLY PT, R3, R44, 0x10, 0x1f ;  /* 0x0e001f002c037f89 */ /* 0x00006400000e0000 */
.L_x_16646:
[----:B-1----:R-:W-:Y:S01]  /*29c0*/  FMNMX.FTZ R21, R3, R44, !PT ;  /* 0x0000002c03157209 */ /* 0x002fe20007810000 */
[----:B------:R-:W-:Y:S05]  /*29d0*/  BRA.DIV ~URZ, `(.L_x_16612) ;  /* 0x00002cf27f007947 */ /* 0x000fea000b800000 */
[----:B------:R-:W1:Y:S02]  /*29e0*/  SHFL.BFLY PT, R0, R21, 0x8, 0x1f ;  /* 0x0d001f0015007f89 */ /* 0x000e6400000e0000 */
[----:B-1----:R-:W-:-:S05]  /*29f0*/  FMNMX.FTZ R0, R21, R0, !PT ;  /* 0x0000000015007209 */ /* 0x002fca0007810000 */
[----:B------:R1:W2:Y:S02]  /*2a00*/  SHFL.BFLY PT, R3, R0, 0x4, 0x1f ;  /* 0x0c801f0000037f89 */ /* 0x0002a400000e0000 */
.L_x_16647:
[----:B------:R-:W-:Y:S01]  /*2a10*/  ISETP.NE.AND P0, PT, R49, RZ, PT ;  /* 0x000000ff3100720c */ /* 0x000fe20003f05270 */
[----:B------:R-:W-:-:S12]  /*2a20*/  WARPSYNC 0xffffffff ;  /* 0xffffffff00007948 */ /* 0x000fd80003800000 */
[----:B--2---:R-:W-:-:S05]  /*2a30*/  @!P0 FMNMX.FTZ R3, R3, R0, !PT ;  /* 0x0000000003038209 */ /* 0x004fca0007810000 */
        /* <DEDUP_REMOVED lines=9> */
[----:B------:R-:W3:Y:S04]  /*2ad0*/  @!P0 LDS R2, [R49.X4+0x80] ;  /* 0x0000800031028984 */ /* 0x000ee80000004800 */
[----:B--23--:R-:W2:Y:S02]  /*2ae0*/  SHFL.BFLY PT, R3, R2, 0x2, 0x1f ;  /* 0x0c401f0002037f89 */ /* 0x00cea400000e0000 */
[----:B--2---:R-:W-:Y:S01]  /*2af0*/  FMNMX.FTZ R4, R3, R2, !PT ;  /* 0x0000000203047209 */ /* 0x004fe20007810000 */
[----:B------:R-:W-:-:S04]  /*2b00*/  IMAD.MOV.U32 R2, RZ, RZ, RZ ;  /* 0x000000ffff027224 */ /* 0x000fc800078e00ff */
[----:B------:R-:W2:Y:S02]  /*2b10*/  SHFL.BFLY PT, R3, R4, 0x1, 0x1f ;  /* 0x0c201f0004037f89 */ /* 0x000ea400000e0000 */
[----:B-12---:R-:W-:Y:S02]  /*2b20*/  FMNMX.FTZ R0, R4, R3, !PT ;  /* 0x0000000304007209 */ /* 0x006fe40007810000 */
        /* <DEDUP_REMOVED lines=16> */
.L_x_16617:
        /* <DEDUP_REMOVED lines=11> */
.L_x_16616:
[----:B------:R-:W-:Y:S05]  /*2ce0*/  BSYNC B1 ;  /* 0x0000000000017941 */ /* 0x000fea0003800000 */
.L_x_16615:
        /* <DEDUP_REMOVED lines=10> */
.L_x_16620:
        /* <DEDUP_REMOVED lines=23> */
[----:B-----5:R-:W-:-:S02]  /*2f00*/  FADD.FTZ R13, -R0, R13 ;  /* 0x0000000d000d7221 */ /* 0x020fc40000010100 */
[C---:B0-----:R-:W-:Y:S01]  /*2f10*/  FADD.FTZ R15, -R0.reuse, R15 ;  /* 0x0000000f000f7221 */ /* 0x041fe20000010100 */
[----:B------:R-:W0:Y:S01]  /*2f20*/  LDS R35, [R4+0x1800] ;  /* 0x0018000004237984 */ /* 0x000e220000000800 */
[----:B------:R-:W-:Y:S01]  /*2f30*/  FMUL.FTZ R13, R13, 1.4426950216293334961 ;  /* 0x3fb8aa3b0d0d7820 */ /* 0x000fe20000410000 */
[----:B------:R-:W5:Y:S01]  /*2f40*/  MUFU.EX2 R9, R9 ;  /* 0x0000000900097308 */ /* 0x000f620000000800 */
[----:B------:R-:W-:Y:S01]  /*2f50*/  FMUL.FTZ R15, R15, 1.4426950216293334961 ;  /* 0x3fb8aa3b0f0f7820 */ /* 0x000fe20000410000 */
[----:B------:R-:W0:Y:S01]  /*2f60*/  LDS R37, [R4+0x1a00] ;  /* 0x001a000004257984 */ /* 0x000e220000000800 */
[C---:B------:R-:W-:Y:S02]  /*2f70*/  FADD.FTZ R17, -R0.reuse, R17 ;  /* 0x0000001100117221 */ /* 0x040fe40000010100 */
[----:B------:R-:W-:Y:S02]  /*2f80*/  FADD.FTZ R19, -R0, R19 ;  /* 0x0000001300137221 */ /* 0x000fe40000010100 */
[----:B------:R-:W-:Y:S01]  /*2f90*/  FMUL.FTZ R17, R17, 1.4426950216293334961 ;  /* 0x3fb8aa3b11117820 */ /* 0x000fe20000410000 */
[----:B------:R-:W1:Y:S01]  /*2fa0*/  MUFU.EX2 R11, R11 ;  /* 0x0000000b000b7308 */ /* 0x000e620000000800 */
[----:B----4-:R-:W-:Y:S01]  /*2fb0*/  FADD.FTZ R2, R7, R2 ;  /* 0x0000000207027221 */ /* 0x010fe20000010000 */
[----:B------:R-:W-:Y:S01]  /*2fc0*/  STS [R4+-0x400], R7 ;  /* 0xfffc000704007388 */ /* 0x000fe20000000800 */
[----:B------:R-:W-:-:S02]  /*2fd0*/  FMUL.FTZ R19, R19, 1.4426950216293334961 ;  /* 0x3fb8aa3b13137820 */ /* 0x000fc40000410000 */
[C---:B------:R-:W-:Y:S02]  /*2fe0*/  FADD.FTZ R21, -R0.reuse, R21 ;  /* 0x0000001500157221 */ /* 0x040fe40000010100 */
[----:B------:R-:W-:Y:S01]  /*2ff0*/  FADD.FTZ R23, -R0, R23 ;  /* 0x0000001700177221 */ /* 0x000fe20000010100 */
[----:B------:R-:W4:Y:S01]  /*3000*/  MUFU.EX2 R13, R13 ;  /* 0x0000000d000d7308 */ /* 0x000f220000000800 */
        /* <DEDUP_REMOVED lines=12> */
[----:B----4-:R-:W-:Y:S01]  /*30d0*/  FADD.FTZ R2, R2, R13 ;  /* 0x0000000d02027221 */ /* 0x010fe20000010000 */
[----:B------:R-:W-:Y:S01]  /*30e0*/  STS [R4+0x200], R13 ;  /* 0x0002000d04007388 */ /* 0x000fe20000000800 */
[----:B------:R-:W-:Y:S02]  /*30f0*/  FMUL.FTZ R27, R27, 1.4426950216293334961 ;  /* 0x3fb8aa3b1b1b7820 */ /* 0x000fe40000410000 */
[----:B------:R-:W-:Y:S02]  /*3100*/  FMUL.FTZ R29, R29, 1.4426950216293334961 ;  /* 0x3fb8aa3b1d1d7820 */ /* 0x000fe40000410000 */
[----:B---3--:R-:W-:Y:S01]  /*3110*/  FADD.FTZ R31, -R0, R31 ;  /* 0x0000001f001f7221 */ /* 0x008fe20000010100 */
[----:B------:R-:W2:Y:S01]  /*3120*/  MUFU.EX2 R19, R19 ;  /* 0x0000001300137308 */ /* 0x000ea20000000800 */
[----:B-----5:R-:W-:Y:S01]  /*3130*/  FADD.FTZ R2, R2, R15 ;  /* 0x0000000f02027221 */ /* 0x020fe20000010000 */
[----:B------:R-:W-:Y:S01]  /*3140*/  STS [R4+0x400], R15 ;  /* 0x0004000f04007388 */ /* 0x000fe20000000800 */
[----:B------:R-:W-:-:S02]  /*3150*/  FMUL.FTZ R31, R31, 1.4426950216293334961 ;  /* 0x3fb8aa3b1f1f7820 */ /* 0x000fc40000410000 */
[C---:B------:R-:W-:Y:S02]  /*3160*/  FADD.FTZ R33, -R0.reuse, R33 ;  /* 0x0000002100217221 */ /* 0x040fe40000010100 */
[----:B0-----:R-:W-:Y:S01]  /*3170*/  FADD.FTZ R35, -R0, R35 ;  /* 0x0000002300237221 */ /* 0x001fe20000010100 */
        /* <DEDUP_REMOVED lines=37> */
.L_x_16619:
[----:B------:R-:W-:Y:S05]  /*33d0*/  BSYNC B1 ;  /* 0x0000000000017941 */ /* 0x000fea0003800000 */
.L_x_16618:
        /* <DEDUP_REMOVED lines=55> */
.L_x_16622:
[----:B------:R-:W-:Y:S05]  /*3750*/  BSYNC B1 ;  /* 0x0000000000017941 */ /* 0x000fea0003800000 */
.L_x_16621:
        /* <DEDUP_REMOVED lines=26> */
.L_x_16614:
[----:B------:R-:W-:Y:S05]  /*3900*/  BSYNC B0 ;  /* 0x0000000000007941 */ /* 0x000fea0003800000 */
.L_x_16613:
        /* <DEDUP_REMOVED lines=30> */
[----:B-1----:R-:W-:Y:S01]  /*3af0*/  FADD.FTZ R0, R5, 9.9999999747524270788e-07 ;  /* 0x358637bd05007421 */ /* 0x002fe20000010000 */
[----:B------:R-:W-:-:S05]  /*3b00*/  LOP3.LUT P0, R2, R2, 0x3, RZ, 0xc0, !PT ;  /* 0x0000000302027812 */ /* 0x000fca000780c0ff */
[----:B------:R-:W1:Y:S08]  /*3b10*/  MUFU.RCP R0, R0 ;  /* 0x0000000000007308 */ /* 0x000e700000001000 */
[----:B------:R-:W-:Y:S05]  /*3b20*/  @!P0 BRA `(.L_x_16626) ;  /* 0x000000a000008947 */ /* 0x000fea0003800000 */
[----:B------:R-:W-:Y:S01]  /*3b30*/  LEA R5, R52, 0xa0, 0x2 ;  /* 0x000000a034057811 */ /* 0x000fe200078e10ff */
[----:B------:R-:W-:-:S04]  /*3b40*/  IMAD.MOV.U32 R4, RZ, RZ, R52 ;  /* 0x000000ffff047224 */ /* 0x000fc800078e0034 */
.L_x_16627:
[----:B------:R-:W2:Y:S01]  /*3b50*/  LDS R7, [R5] ;  /* 0x0000000005077984 */ /* 0x000ea20000000800 */
[----:B------:R-:W-:-:S02]  /*3b60*/  IADD3 R2, R2, -0x1, RZ ;  /* 0xffffffff02027810 */ /* 0x000fc40007ffe0ff */
[----:B------:R-:W-:Y:S02]  /*3b70*/  IADD3 R4, R4, 0x80, RZ ;  /* 0x0000008004047810 */ /* 0x000fe40007ffe0ff */
[----:B------:R-:W-:Y:S01]  /*3b80*/  ISETP.NE.AND P0, PT, R2, RZ, PT ;  /* 0x000000ff0200720c */ /* 0x000fe20003f05270 */
[----:B-12---:R-:W-:-:S05]  /*3b90*/  FMUL.FTZ R6, R7, R0 ;  /* 0x0000000007067220 */ /* 0x006fca0000410000 */
[----:B------:R1:W-:Y:S02]  /*3ba0*/  STS [R5], R6 ;  /* 0x0000000605007388 */ /* 0x0003e40000000800 */
[----:B-1----:R-:W-:-:S05]  /*3bb0*/  IADD3 R5, R5, 0x200, RZ ;  /* 0x0000020005057810 */ /* 0x002fca0007ffe0ff */
[----:B------:R-:W-:Y:S05]  /*3bc0*/  @P0 BRA `(.L_x_16627) ;  /* 0xffffff8000000947 */ /* 0x000fea000383ffff */
.L_x_16626:
[----:B------:R-:W-:Y:S05]  /*3bd0*/  BSYNC B1 ;  /* 0x0000000000017941 */ /* 0x000fea0003800000 */
.L_x_16625:
        /* <DEDUP_REMOVED lines=10> */
.L_x_16630:
        /* <DEDUP_REMOVED lines=11> */
[----:B------:R-:W1:Y:S04]  /*3d30*/  LDS R23, [R2+0xe00] ;  /* 0x000e000002177984 */ /* 0x000e680000000800 */
[----:B------:R-:W1:Y:S02]  /*3d40*/  LDS R25, [R2+0x1000] ;  /* 0x0010000002197984 */ /* 0x000e640000000800 */
[----:B-12---:R-:W-:-:S02]  /*3d50*/  FMUL.FTZ R5, R0, R5 ;  /* 0x0000000500057220 */ /* 0x006fc40000410000 */
[----:B------:R-:W1:Y:S01]  /*3d60*/  LDS R27, [R2+0x1200] ;  /* 0x00120000021b7984 */ /* 0x000e620000000800 */
[----:B---3--:R-:W-:-:S03]  /*3d70*/  FMUL.FTZ R7, R0, R7 ;  /* 0x0000000700077220 */ /* 0x008fc60000410000 */
[----:B------:R-:W2:Y:S01]  /*3d80*/  LDS R29, [R2+0x1400] ;  /* 0x00140000021d7984 */ /* 0x000ea20000000800 */
[----:B----4-:R-:W-:-:S03]  /*3d90*/  FMUL.FTZ R9, R0, R9 ;  /* 0x0000000900097220 */ /* 0x010fc60000410000 */
[----:B------:R-:W3:Y:S01]  /*3da0*/  LDS R31, [R2+0x1600] ;  /* 0x00160000021f7984 */ /* 0x000ee20000000800 */
[----:B-----5:R-:W-:-:S03]  /*3db0*/  FMUL.FTZ R11, R0, R11 ;  /* 0x0000000b000b7220 */ /* 0x020fc60000410000 */
[----:B------:R-:W4:Y:S01]  /*3dc0*/  LDS R33, [R2+0x1800] ;  /* 0x0018000002217984 */ /* 0x000f220000000800 */
[----:B0-----:R-:W-:-:S03]  /*3dd0*/  FMUL.FTZ R13, R0, R13 ;  /* 0x0000000d000d7220 */ /* 0x001fc60000410000 */
[----:B------:R-:W0:Y:S01]  /*3de0*/  LDS R35, [R2+0x1a00] ;  /* 0x001a000002237984 */ /* 0x000e220000000800 */
        /* <DEDUP_REMOVED lines=29> */
.L_x_16629:
[----:B------:R-:W-:Y:S05]  /*3fc0*/  BSYNC B1 ;  /* 0x0000000000017941 */ /* 0x000fea0003800000 */
.L_x_16628:
        /* <DEDUP_REMOVED lines=14> */
[----:B-12---:R-:W-:-:S02]  /*40b0*/  FMUL.FTZ R5, R0, R5 ;  /* 0x0000000500057220 */ /* 0x006fc40000410000 */
[----:B---3--:R-:W-:-:S03]  /*40c0*/  FMUL.FTZ R7, R0, R7 ;  /* 0x0000000700077220 */ /* 0x008fc60000410000 */
[----:B------:R-:W-:Y:S01]  /*40d0*/  STS [R2+-0x400], R5 ;  /* 0xfffc000502007388 */ /* 0x000fe20000000800 */
[----:B----4-:R-:W-:-:S03]  /*40e0*/  FMUL.FTZ R9, R0, R9 ;  /* 0x0000000900097220 */ /* 0x010fc60000410000 */
[----:B------:R-:W-:Y:S01]  /*40f0*/  STS [R2+-0x200], R7 ;  /* 0xfffe000702007388 */ /* 0x000fe20000000800 */
[----:B-----5:R-:W-:-:S03]  /*4100*/  FMUL.FTZ R11, R0, R11 ;  /* 0x0000000b000b7220 */ /* 0x020fc60000410000 */
        /* <DEDUP_REMOVED lines=11> */
.L_x_16632:
[----:B------:R-:W-:Y:S05]  /*41c0*/  BSYNC B1 ;  /* 0x0000000000017941 */ /* 0x000fea0003800000 */
.L_x_16631:
[----:B------:R-:W-:-:S13]  /*41d0*/  ISETP.LT.OR P0, PT, R4, R3, P0 ;  /* 0x000000030400720c */ /* 0x000fda0000701670 */
[----:B------:R-:W-:Y:S05]  /*41e0*/  @!P0 BRA `(.L_x_16624) ;  /* 0x000000c000008947 */ /* 0x000fea0003800000 */
[----:B------:R-:W2:Y:S04]  /*41f0*/  LDS R3, [R2+-0x400] ;  /* 0xfffc000002037984 */ /* 0x000ea80000000800 */
[----:B------:R-:W3:Y:S04]  /*4200*/  LDS R5, [R2+-0x200] ;  /* 0xfffe000002057984 */ /* 0x000ee80000000800 */
[----:B------:R-:W4:Y:S04]  /*4210*/  LDS R7, [R2] ;  /* 0x0000000002077984 */ /* 0x000f280000000800 */
[----:B------:R-:W5:Y:S01]  /*4220*/  LDS R9, [R2+0x200] ;  /* 0x0002000002097984 */ /* 0x000f620000000800 */
[----:B-12---:R-:W-:-:S02]  /*4230*/  FMUL.FTZ R3, R3, R0 ;  /* 0x0000000003037220 */ /* 0x006fc40000410000 */
[----:B---3--:R-:W-:-:S03]  /*4240*/  FMUL.FTZ R5, R5, R0 ;  /* 0x0000000005057220 */ /* 0x008fc60000410000 */
[----:B------:R1:W-:Y:S01]  /*4250*/  STS [R2+-0x400], R3 ;  /* 0xfffc000302007388 */ /* 0x0003e20000000800 */
[----:B----4-:R-:W-:-:S03]  /*4260*/  FMUL.FTZ R7, R7, R0 ;  /* 0x0000000007077220 */ /* 0x010fc60000410000 */
[----:B------:R1:W-:Y:S01]  /*4270*/  STS [R2+-0x200], R5 ;  /* 0xfffe000502007388 */ /* 0x0003e20000000800 */
[----:B-----5:R-:W-:-:S03]  /*4280*/  FMUL.FTZ R9, R9, R0 ;  /* 0x0000000009097220 */ /* 0x020fc60000410000 */
[----:B------:R1:W-:Y:S04]  /*4290*/  STS [R2], R7 ;  /* 0x0000000702007388 */ /* 0x0003e80000000800 */
[----:B------:R1:W-:Y:S02]  /*42a0*/  STS [R2+0x200], R9 ;  /* 0x0002000902007388 */ /* 0x0003e40000000800 */
.L_x_16624:
[----:B------:R-:W-:Y:S05]  /*42b0*/  BSYNC B0 ;  /* 0x0000000000007941 */ /* 0x000fea0003800000 */
.L_x_16623:
[----:B-1----:R-:W-:Y:S01]  /*42c0*/  SHF.R.S32.HI R3, RZ, 0x1f, R52 ;  /* 0x0000001fff037819 */ /* 0x002fe20000011434 */
        /* <DEDUP_REMOVED lines=8> */
[----:B------:R-:W-:Y:S01]  /*4350*/  IABS R13, c[0x0][0x1d4] ;  /* 0x00007500000d7a13 */ /* 0x000fe20000000000 */
[----:B------:R-:W1:Y:S01]  /*4360*/  S2R R2, SR_CTAID.Y ;  /* 0x0000000000027919 */ /* 0x000e620000002600 */
[----:B------:R-:W-:Y:S01]  /*4370*/  IMAD.MOV.U32 R21, RZ, RZ, c[0x0][0x1ac] ;  /* 0x00006b00ff157624 */ /* 0x000fe200078e00ff */
[----:B------:R-:W-:Y:S01]  /*4380*/  LEA R23, R0, 0xa0, 0x5 ;  /* 0x000000a000177811 */ /* 0x000fe200078e28ff */
[----:B------:R-:W2:Y:S01]  /*4390*/  I2F.RP R4, R13 ;  /* 0x0000000d00047306 */ /* 0x000ea20000209400 */
[----:B------:R-:W-:Y:S01]  /*43a0*/  IMAD.SHL.U32 R18, R49, 0x8, RZ ;  /* 0x0000000831127824 */ /* 0x000fe200078e00ff */
[----:B------:R-:W-:Y:S01]  /*43b0*/  IADD3 R46, R46, -c[0x0][0x1cc], RZ ;  /* 0x800073002e2e7a10 */ /* 0x000fe20007ffe0ff */
[----:B------:R-:W-:Y:S01]  /*43c0*/  IMAD.SHL.U32 R20, R0, 0x8, RZ ;  /* 0x0000000800147824 */ /* 0x000fe200078e00ff */
[----:B------:R-:W-:Y:S01]  /*43d0*/  IADD3 R19, -R47, 0x1, RZ ;  /* 0x000000012f137810 */ /* 0x000fe20007ffe1ff */
[----:B------:R-:W-:Y:S01]  /*43e0*/  IMAD.MOV.U32 R16, RZ, RZ, RZ ;  /* 0x000000ffff107224 */ /* 0x000fe200078e00ff */
[----:B------:R-:W-:Y:S01]  /*43f0*/  SHF.R.S32.HI R21, RZ, 0x1f, R21 ;  /* 0x0000001fff157819 */ /* 0x000fe20000011415 */
[----:B------:R-:W-:Y:S01]  /*4400*/  IMAD.MOV.U32 R22, RZ, RZ, R0 ;  /* 0x000000ffff167224 */ /* 0x000fe200078e0000 */
[----:B------:R-:W-:-:S02]  /*4410*/  IADD3 R23, R23, 0x10, RZ ;  /* 0x0000001017177810 */ /* 0x000fc40007ffe0ff */
[----:B------:R-:W-:Y:S01]  /*4420*/  IADD3 R24, R18, 0x100, RZ ;  /* 0x0000010012187810 */ /* 0x000fe20007ffe0ff */
[----:B--2---:R-:W2:Y:S01]  /*4430*/  MUFU.RCP R4, R4 ;  /* 0x0000000400047308 */ /* 0x004ea20000001000 */
[----:B-1----:R-:W-:Y:S01]  /*4440*/  IMAD R5, R2, c[0x0][0x198], RZ ;  /* 0x0000660002057a24 */ /* 0x002fe200078e02ff */
[----:B------:R-:W-:-:S04]  /*4450*/  SHF.R.S32.HI R2, RZ, 0x1f, R0 ;  /* 0x0000001fff027819 */ /* 0x000fc80000011400 */
[----:B------:R-:W-:-:S04]  /*4460*/  IADD3 R15, P0, R0, R5, RZ ;  /* 0x00000005000f7210 */ /* 0x000fc80007f1e0ff */
[----:B------:R-:W-:Y:S02]  /*4470*/  LEA.HI.X.SX32 R2, R5, R2, 0x1, P0 ;  /* 0x0000000205027211 */ /* 0x000fe400000f0eff */
[----:B--2---:R-:W-:Y:S02]  /*4480*/  IADD3 R3, R4, 0xffffffe, RZ ;  /* 0x0ffffffe04037810 */ /* 0x004fe40007ffe0ff */
[----:B------:R-:W-:-:S04]  /*4490*/  LEA R14, P0, R15, c[0x0][0x188], 0x2 ;  /* 0x000062000f0e7a11 */ /* 0x000fc800078010ff */
[----:B------:R-:W1:Y:S01]  /*44a0*/  F2I.FTZ.U32.TRUNC.NTZ R3, R3 ;  /* 0x0000000300037305 */ /* 0x000e62000021f000 */
[----:B------:R-:W-:Y:S01]  /*44b0*/  LEA.HI.X R15, R15, c[0x0][0x18c], R2, 0x2, P0 ;  /* 0x000063000f0f7a11 */ /* 0x000fe200000f1402 */
[----:B------:R-:W-:Y:S02]  /*44c0*/  IMAD.MOV.U32 R2, RZ, RZ, RZ ;  /* 0x000000ffff027224 */ /* 0x000fe400078e00ff */
[----:B-1----:R-:W-:-:S04]  /*44d0*/  IMAD.MOV R6, RZ, RZ, -R3 ;  /* 0x000000ffff067224 */ /* 0x002fc800078e0a03 */
[----:B------:R-:W-:-:S04]  /*44e0*/  IMAD R17, R6, R13, RZ ;  /* 0x0000000d06117224 */ /* 0x000fc800078e02ff */
[----:B------:R-:W-:-:S04]  /*44f0*/  IMAD.HI.U32 R17, R3, R17, R2 ;  /* 0x0000001103117227 */ /* 0x000fc800078e0002 */
[----:B------:R-:W-:-:S05]  /*4500*/  IMAD R2, R51, c[0x0][0x1b0], RZ ;  /* 0x00006c0033027a24 */ /* 0x000fca00078e02ff */
[----:B------:R-:W-:Y:S02]  /*4510*/  SHF.R.S32.HI R3, RZ, 0x1f, R2 ;  /* 0x0000001fff037819 */ /* 0x000fe40000011402 */
.L_x_16641:
[----:B------:R-:W-:Y:S01]  /*4520*/  IABS R6, R20 ;  /* 0x0000001400067213 */ /* 0x000fe20000000000 */
[----:B------:R-:W-:Y:S01]  /*4530*/  IMAD.IADD R36, R19, 0x1, R22 ;  /* 0x0000000113247824 */ /* 0x000fe200078e0216 */
[----:B------:R-:W-:Y:S01]  /*4540*/  IABS R9, c[0x0][0x1d0] ;  /* 0x0000740000097a13 */ /* 0x000fe20000000000 */
[----:B------:R-:W-:Y:S01]  /*4550*/  BSSY B0, `(.L_x_16635) ;  /* 0x00000b4000007945 */ /* 0x000fe20003800000 */
[----:B------:R-:W-:Y:S01]  /*4560*/  IABS R7, c[0x0][0x1d4] ;  /* 0x0000750000077a13 */ /* 0x000fe20000000000 */
[----:B------:R-:W-:Y:S01]  /*4570*/  IMAD.HI.U32 R4, R17, R6, RZ ;  /* 0x0000000611047227 */ /* 0x000fe200078e00ff */
[----:B------:R-:W1:Y:S01]  /*4580*/  I2F.RP R8, R9 ;  /* 0x0000000900087306 */ /* 0x000e620000209400 */
[----:B------:R-:W-:Y:S02]  /*4590*/  IADD3 R22, R22, 0x4, RZ ;  /* 0x0000000416167810 */ /* 0x000fe40007ffe0ff */
[----:B------:R-:W-:-:S04]  /*45a0*/  IMAD.MOV R5, RZ, RZ, -R4 ;  /* 0x000000ffff057224 */ /* 0x000fc800078e0a04 */
[----:B------:R-:W-:-:S05]  /*45b0*/  IMAD R6, R7, R5, R6 ;  /* 0x0000000507067224 */ /* 0x000fca00078e0206 */
[----:B------:R-:W-:Y:S01]  /*45c0*/  ISETP.GT.U32.AND P1, PT, R13, R6, PT ;  /* 0x000000060d00720c */ /* 0x000fe20003f24070 */
[----:B-1----:R-:W1:-:S12]  /*45d0*/  MUFU.RCP R8, R8 ;  /* 0x0000000800087308 */ /* 0x002e580000001000 */
[----:B------:R-:W-:Y:S01]  /*45e0*/  @!P1 IMAD.IADD R6, R6, 0x1, -R7 ;  /* 0x0000000106069824 */ /* 0x000fe200078e0a07 */
[----:B------:R-:W-:Y:S02]  /*45f0*/  @!P1 IADD3 R4, R4, 0x1, RZ ;  /* 0x0000000104049810 */ /* 0x000fe40007ffe0ff */
[----:B------:R-:W-:Y:S02]  /*4600*/  ISETP.NE.AND P1, PT, RZ, c[0x0][0x1d4], PT ;  /* 0x00007500ff007a0c */ /* 0x000fe40003f25270 */
[----:B------:R-:W-:Y:S02]  /*4610*/  ISETP.GE.U32.AND P0, PT, R6, R13, PT ;  /* 0x0000000d0600720c */ /* 0x000fe40003f06070 */
[----:B-1----:R-:W-:Y:S02]  /*4620*/  IADD3 R5, R8, 0xffffffe, RZ ;  /* 0x0ffffffe08057810 */ /* 0x002fe40007ffe0ff */
[----:B------:R-:W-:-:S04]  /*4630*/  LOP3.LUT R6, R20, c[0x0][0x1d4], RZ, 0x3c, !PT ;  /* 0x0000750014067a12 */ /* 0x000fc800078e3cff */
[----:B------:R-:W-:Y:S01]  /*4640*/  ISETP.GE.AND P2, PT, R6, RZ, PT ;  /* 0x000000ff0600720c */ /* 0x000fe20003f46270 */
[----:B------:R-:W1:Y:S04]  /*4650*/  F2I.FTZ.U32.TRUNC.NTZ R5, R5 ;  /* 0x0000000500057305 */ /* 0x000e68000021f000 */
[----:B------:R-:W-:-:S05]  /*4660*/  @P0 IADD3 R4, R4, 0x1, RZ ;  /* 0x0000000104040810 */ /* 0x000fca0007ffe0ff */
[----:B------:R-:W-:-:S04]  /*4670*/  IMAD.MOV.U32 R7, RZ, RZ, R4 ;  /* 0x000000ffff077224 */ /* 0x000fc800078e0004 */
[----:B------:R-:W-:Y:S01]  /*4680*/  @!P2 IMAD.MOV R7, RZ, RZ, -R7 ;  /* 0x000000ffff07a224 */ /* 0x000fe200078e0a07 */
[----:B------:R-:W-:Y:S01]  /*4690*/  @!P1 LOP3.LUT R7, RZ, c[0x0][0x1d4], RZ, 0x33, !PT ;  /* 0x00007500ff079a12 */ /* 0x000fe200078e33ff */
[----:B-1----:R-:W-:Y:S01]  /*46a0*/  IMAD.MOV R4, RZ, RZ, -R5 ;  /* 0x000000ffff047224 */ /* 0x002fe200078e0a05 */
        /* <DEDUP_REMOVED lines=21> */
[----:B------:R-:W2:Y:S04]  /*4800*/  LDG.E.CONSTANT R6, [R14.64] ;  /* 0x0000000a0e067981 */ /* 0x000ea8000c1e9900 */
[----:B------:R-:W1:Y:S01]  /*4810*/  LDS.128 R8, [R23] ;  /* 0x0000000017087984 */ /* 0x000e620000000c00 */
        /* <DEDUP_REMOVED lines=17> */
[----:B------:R-:W3:Y:S01]  /*4930*/  LDS.128 R4, [R23+-0x10] ;  /* 0xfffff00017047984 */ /* 0x000ee20000000c00 */
[----:B------:R-:W-:Y:S01]  /*4940*/  ISETP.NE.AND P1, PT, R36, RZ, PT ;  /* 0x000000ff2400720c */ /* 0x000fe20003f25270 */
[----:B------:R-:W-:Y:S01]  /*4950*/  BSSY B2, `(.L_x_16637) ;  /* 0x0000027000027945 */ /* 0x000fe20003800000 */
[----:B-1----:R-:W-:Y:S01]  /*4960*/  F2FP.BF16.PACK_AB R9, R9, R8 ;  /* 0x000000080909723e */ /* 0x002fe200000010ff */
[----:B------:R1:W5:Y:S04]  /*4970*/  LDG.E.CONSTANT R35, [R30.64] ;  /* 0x0000000a1e237981 */ /* 0x000368000c1e9900 */
[----:B------:R1:W5:Y:S04]  /*4980*/  LDG.E.CONSTANT R34, [R30.64+0x4] ;  /* 0x0000040a1e227981 */ /* 0x000368000c1e9900 */
[----:B------:R1:W5:Y:S04]  /*4990*/  LDG.E.CONSTANT R37, [R30.64+0x8] ;  /* 0x0000080a1e257981 */ /* 0x000368000c1e9900 */
[----:B------:R1:W5:Y:S01]  /*49a0*/  LDG.E.CONSTANT R29, [R30.64+0xc] ;  /* 0x00000c0a1e1d7981 */ /* 0x000362000c1e9900 */
[----:B---3--:R-:W-:-:S02]  /*49b0*/  F2FP.BF16.PACK_AB R4, R5, R4 ;  /* 0x000000040504723e */ /* 0x008fc400000010ff */
[----:B-1----:R-:W-:Y:S01]  /*49c0*/  F2FP.BF16.PACK_AB R31, R7, R6 ;  /* 0x00000006071f723e */ /* 0x002fe200000010ff */
        /* <DEDUP_REMOVED lines=31> */
.L_x_16638:
[----:B--2---:R-:W-:Y:S05]  /*4bc0*/  BSYNC B2 ;  /* 0x0000000000027941 */ /* 0x004fea0003800000 */
.L_x_16637:
[----:B-----5:R-:W-:Y:S01]  /*4bd0*/  HFMA2.BF16_V2 R34, R31, R34, -RZ.H0_H0 ;  /* 0x000000221f227231 */ /* 0x020fe200003400ff */
[----:B------:R-:W-:Y:S01]  /*4be0*/  IMAD.MOV.U32 R6, RZ, RZ, R9 ;  /* 0x000000ffff067224 */ /* 0x000fe200078e0009 */
[----:B------:R-:W-:Y:S01]  /*4bf0*/  HFMA2.BF16_V2 R35, R4, R35, -RZ.H0_H0 ;  /* 0x0000002304237231 */ /* 0x000fe200003400ff */
[----:B------:R-:W-:Y:S01]  /*4c00*/  F2FP.BF16.PACK_AB R10, R11, R10 ;  /* 0x0000000a0b0a723e */ /* 0x000fe200000010ff */
[----:B------:R-:W-:Y:S01]  /*4c10*/  BSSY B2, `(.L_x_16639) ;  /* 0x000002d000027945 */ /* 0x000fe20003800000 */
[--C-:B------:R-:W-:Y:S01]  /*4c20*/  PRMT R7, RZ, 0x5410, R34.reuse ;  /* 0x00005410ff077816 */ /* 0x100fe20000000022 */
[----:B------:R-:W-:Y:S01]  /*4c30*/  HFMA2.BF16_V2 R37, R6, R37, -RZ.H0_H0 ;  /* 0x0000002506257231 */ /* 0x000fe200003400ff */
[----:B------:R-:W-:Y:S01]  /*4c40*/  PRMT R34, RZ, 0x7610, R34 ;  /* 0x00007610ff227816 */ /* 0x000fe20000000022 */
[----:B------:R-:W-:Y:S01]  /*4c50*/  IMAD.MOV.U32 R32, RZ, RZ, R10 ;  /* 0x000000ffff207224 */ /* 0x000fe200078e000a */
[----:B------:R-:W-:-:S02]  /*4c60*/  PRMT R5, RZ, 0x5410, R35 ;  /* 0x00005410ff057816 */ /* 0x000fc40000000023 */
[----:B------:R-:W-:Y:S01]  /*4c70*/  PRMT R35, RZ, 0x7610, R35 ;  /* 0x00007610ff237816 */ /* 0x000fe20000000023 */
[----:B------:R-:W-:Y:S01]  /*4c80*/  FADD.FTZ R34, R7, R34 ;  /* 0x0000002207227221 */ /* 0x000fe20000010000 */
[--C-:B------:R-:W-:Y:S01]  /*4c90*/  PRMT R7, RZ, 0x5410, R37.reuse ;  /* 0x00005410ff077816 */ /* 0x100fe20000000025 */
[----:B------:R-:W-:Y:S01]  /*4ca0*/  HFMA2.BF16_V2 R29, R32, R29, -RZ.H0_H0 ;  /* 0x0000001d201d7231 */ /* 0x000fe200003400ff */
        /* <DEDUP_REMOVED lines=35> */
.L_x_16640:
[----:B------:R-:W-:Y:S05]  /*4ee0*/  BSYNC B2 ;  /* 0x0000000000027941 */ /* 0x000fea0003800000 */
.L_x_16639:
[----:B------:R-:W-:Y:S01]  /*4ef0*/  HFMA2.BF16_V2 R25, R4, R25, -RZ.H0_H0 ;  /* 0x0000001904197231 */ /* 0x000fe200003400ff */
[----:B------:R-:W-:Y:S01]  /*4f00*/  FADD.FTZ R5, R5, R8 ;  /* 0x0000000805057221 */ /* 0x000fe20000010000 */
[----:B------:R-:W-:Y:S01]  /*4f10*/  HFMA2.BF16_V2 R26, R31, R26, -RZ.H0_H0 ;  /* 0x0000001a1f1a7231 */ /* 0x000fe200003400ff */
[----:B------:R-:W-:Y:S01]  /*4f20*/  PRMT R4, RZ, 0x5410, R29 ;  /* 0x00005410ff047816 */ /* 0x000fe2000000001d */
[----:B------:R-:W-:Y:S01]  /*4f30*/  HFMA2.BF16_V2 R6, R6, R27, -RZ.H0_H0 ;  /* 0x0000001b06067231 */ /* 0x000fe200003400ff */
[--C-:B------:R-:W-:Y:S01]  /*4f40*/  PRMT R7, RZ, 0x5410, R25.reuse ;  /* 0x00005410ff077816 */ /* 0x100fe20000000019 */
[----:B------:R-:W-:Y:S01]  /*4f50*/  HFMA2.BF16_V2 R28, R32, R28, -RZ.H0_H0 ;  /* 0x0000001c201c7231 */ /* 0x000fe200003400ff */
[--C-:B------:R-:W-:Y:S02]  /*4f60*/  PRMT R8, RZ, 0x5410, R26.reuse ;  /* 0x00005410ff087816 */ /* 0x100fe4000000001a */
        /* <DEDUP_REMOVED lines=18> */
.L_x_16636:
[----:B------:R-:W-:Y:S05]  /*5090*/  BSYNC B0 ;  /* 0x0000000000007941 */ /* 0x000fea0003800000 */
.L_x_16635:
[----:B------:R-:W-:Y:S02]  /*50a0*/  IADD3 R14, P1, R14, 0x10, RZ ;  /* 0x000000100e0e7810 */ /* 0x000fe40007f3e0ff */
[----:B------:R-:W-:Y:S02]  /*50b0*/  IADD3 R20, R20, 0x20, RZ ;  /* 0x0000002014147810 */ /* 0x000fe40007ffe0ff */
[----:B------:R-:W-:Y:S01]  /*50c0*/  IADD3 R23, R23, 0x80, RZ ;  /* 0x0000008017177810 */ /* 0x000fe20007ffe0ff */
[----:B------:R-:W-:Y:S01]  /*50d0*/  IMAD.X R15, RZ, RZ, R15, P1 ;  /* 0x000000ffff0f7224 */ /* 0x000fe200008e060f */
[----:B------:R-:W-:Y:S05]  /*50e0*/  @!P0 BRA `(.L_x_16641) ;  /* 0xfffff43000008947 */ /* 0x000fea000383ffff */
.L_x_16634:
[----:B------:R-:W-:Y:S05]  /*50f0*/  BSYNC B1 ;  /* 0x0000000000017941 */ /* 0x000fea0003800000 */
.L_x_16633:
[----:B------:R-:W-:Y:S01]  /*5100*/  BAR.SYNC.DEFER_BLOCKING 0x0 ;  /* 0x0000000000007b1d */ /* 0x000fe20000010000 */
[----:B------:R-:W-:Y:S01]  /*5110*/  LOP3.LUT R2, R52, 0xffffffc0, RZ, 0xc0, !PT ;  /* 0xffffffc034027812 */ /* 0x000fe200078ec0ff */
[----:B------:R-:W-:Y:S01]  /*5120*/  IMAD R0, R0, 0x40, R49 ;  /* 0x0000004000007824 */ /* 0x000fe200078e0231 */
[----:B------:R-:W-:-:S02]  /*5130*/  ISETP.GT.AND P1, PT, R52, 0x3f, PT ;  /* 0x0000003f3400780c */ /* 0x000fc40003f24270 */
[----:B------:R-:W-:Y:S02]  /*5140*/  ISETP.NE.AND P0, PT, R2, 0x40, PT ;  /* 0x000000400200780c */ /* 0x000fe40003f05270 */
[C---:B------:R-:W-:Y:S02]  /*5150*/  LOP3.LUT R4, R52.reuse, 0xffffffe0, RZ, 0xc0, !PT ;  /* 0xffffffe034047812 */ /* 0x040fe400078ec0ff */
[C---:B------:R-:W-:Y:S02]  /*5160*/  ISETP.GT.AND P2, PT, R52.reuse, 0x1f, PT ;  /* 0x0000001f3400780c */ /* 0x040fe40003f44270 */
[----:B------:R-:W-:-:S07]  /*5170*/  IADD3 R52, R52, 0x1f, RZ ;  /* 0x0000001f34347810 */ /* 0x000fce0007ffe0ff */
[----:B------:R-:W-:Y:S04]  /*5180*/  @!P0 STS [R0.X4+-0x160], R12 ;  /* 0xfffea00c00008388 */ /* 0x000fe80000004800 */
[----:B------:R-:W-:Y:S04]  /*5190*/  @!P0 STS [R0.X4+-0xe0], R16 ;  /* 0xffff201000008388 */ /* 0x000fe80000004800 */
[----:B------:R-:W-:Y:S01]  /*51a0*/  BAR.SYNC.DEFER_BLOCKING 0x0 ;  /* 0x0000000000007b1d */ /* 0x000fe20000010000 */
[----:B------:R-:W-:-:S05]  /*51b0*/  ISETP.NE.AND P0, PT, R4, 0x20, PT ;  /* 0x000000200400780c */ /* 0x000fca0003f05270 */
[----:B------:R-:W1:Y:S04]  /*51c0*/  @!P1 LDS R2, [R0.X4+0xa0] ;  /* 0x0000a00000029984 */ /* 0x000e680000004800 */
[----:B------:R-:W2:Y:S01]  /*51d0*/  @!P1 LDS R3, [R0.X4+0x120] ;  /* 0x0001200000039984 */ /* 0x000ea20000004800 */
[----:B-1----:R-:W-:-:S03]  /*51e0*/  @!P1 FADD.FTZ R12, R2, R12 ;  /* 0x0000000c020c9221 */ /* 0x002fc60000010000 */
[----:B------:R-:W-:Y:S01]  /*51f0*/  BAR.SYNC.DEFER_BLOCKING 0x0 ;  /* 0x0000000000007b1d */ /* 0x000fe20000010000 */
[----:B--2---:R-:W-:Y:S01]  /*5200*/  @!P1 FADD.FTZ R16, R3, R16 ;  /* 0x0000001003109221 */ /* 0x004fe20000010000 */
[----:B------:R-:W-:-:S04]  /*5210*/  ISETP.GT.U32.AND P1, PT, R52, 0x3e, PT ;  /* 0x0000003e3400780c */ /* 0x000fc80003f24070 */
[----:B------:R1:W-:Y:S04]  /*5220*/  @!P0 STS [R0.X4+-0x60], R12 ;  /* 0xffffa00c00008388 */ /* 0x0003e80000004800 */
[----:B------:R1:W-:Y:S04]  /*5230*/  @!P0 STS [R0.X4+0x20], R16 ;  /* 0x0000201000008388 */ /* 0x0003e80000004800 */
[----:B------:R-:W-:Y:S06]  /*5240*/  BAR.SYNC.DEFER_BLOCKING 0x0 ;  /* 0x0000000000007b1d */ /* 0x000fec0000010000 */
[----:B------:R1:W2:Y:S04]  /*5250*/  @!P2 LDS R2, [R0.X4+0xa0] ;  /* 0x0000a0000002a984 */ /* 0x0002a80000004800 */
[----:B------:R1:W3:Y:S04]  /*5260*/  @!P2 LDS R3, [R0.X4+0x120] ;  /* 0x000120000003a984 */ /* 0x0002e80000004800 */
[----:B------:R-:W-:Y:S06]  /*5270*/  BAR.SYNC.DEFER_BLOCKING 0x0 ;  /* 0x0000000000007b1d */ /* 0x000fec0000010000 */
[----:B------:R-:W-:Y:S05]  /*5280*/  @P1 EXIT ;  /* 0x000000000000194d */ /* 0x000fea0003800000 */
[----:B-1----:R-:W1:Y:S01]  /*5290*/  S2UR UR4, SR_CTAID.Y ;  /* 0x00000000000479c3 */ /* 0x002e620000002600 */
[----:B------:R-:W-:Y:S01]  /*52a0*/  ULDC UR7, c[0x0][0xc] ;  /* 0x0000030000077ab9 */ /* 0x000fe20000000800 */
[----:B------:R-:W-:Y:S01]  /*52b0*/  IADD3 R0, R49, 0x20, RZ ;  /* 0x0000002031007810 */ /* 0x000fe20007ffe0ff */
[----:B--2---:R-:W-:-:S02]  /*52c0*/  @!P2 FADD.FTZ R12, R2, R12 ;  /* 0x0000000c020ca221 */ /* 0x004fc40000010000 */
[----:B---3--:R-:W-:-:S03]  /*52d0*/  @!P2 FADD.FTZ R16, R3, R16 ;  /* 0x000000100310a221 */ /* 0x008fc60000010000 */
[----:B------:R-:W2:Y:S08]  /*52e0*/  S2UR UR5, SR_CTAID.X ;  /* 0x00000000000579c3 */ /* 0x000eb00000002500 */
[----:B------:R-:W3:Y:S01]  /*52f0*/  S2UR UR6, SR_CTAID.Z ;  /* 0x00000000000679c3 */ /* 0x000ee20000002700 */
[----:B-1----:R-:W-:-:S03]  /*5300*/  UIMAD UR4, UR4, UR7, URZ ;  /* 0x00000007040472a4 */ /* 0x002fc6000f8e023f */
        /* <DEDUP_REMOVED lines=24> */
.L_x_16601:
[----:B------:R-:W-:Y:S01]  /*5490*/  IMAD.MOV.U32 R20, RZ, RZ, 0x2 ;  /* 0x00000002ff147424 */ /* 0x000fe200078e00ff */
[----:B------:R-:W-:Y:S01]  /*54a0*/  MOV R16, 0x54e0 ;  /* 0x000054e000107802 */ /* 0x000fe20000000f00 */
[----:B------:R-:W-:-:S02]  /*54b0*/  IMAD.MOV.U32 R19, RZ, RZ, 0x1f ;  /* 0x0000001fff137424 */ /* 0x000fc400078e00ff */
[----:B------:R-:W-:Y:S02]  /*54c0*/  IMAD.MOV.U32 R18, RZ, RZ, -0x1 ;  /* 0xffffffffff127424 */ /* 0x000fe400078e00ff */
[----:B------:R-:W-:Y:S05]  /*54d0*/  CALL.REL.NOINC `($__internal_358_$__cuda_sm70_shflsync_bfly_p) ;  /* 0x000002d000007944 */ /* 0x000fea0003c00000 */
[----:B-1----:R-:W-:Y:S01]  /*54e0*/  IMAD.MOV.U32 R16, RZ, RZ, R19 ;  /* 0x000000ffff107224 */ /* 0x002fe200078e0013 */
[----:B0-----:R-:W-:Y:S05]  /*54f0*/  BRA `(.L_x_16642) ;  /* 0xffffc73000007947 */ /* 0x001fea000383ffff */
.L_x_16602:
[----:B------:R-:W-:Y:S01]  /*5500*/  IMAD.MOV.U32 R20, RZ, RZ, 0x1 ;  /* 0x00000001ff147424 */ /* 0x000fe200078e00ff */
[----:B------:R-:W-:Y:S01]  /*5510*/  MOV R16, 0x5550 ;  /* 0x0000555000107802 */ /* 0x000fe20000000f00 */
[----:B------:R-:W-:Y:S02]  /*5520*/  IMAD.MOV.U32 R19, RZ, RZ, 0x1f ;  /* 0x0000001fff137424 */ /* 0x000fe400078e00ff */
[----:B------:R-:W-:Y:S02]  /*5530*/  IMAD.MOV.U32 R18, RZ, RZ, -0x1 ;  /* 0xffffffffff127424 */ /* 0x000fe400078e00ff */
[----:B------:R-:W-:Y:S05]  /*5540*/  CALL.REL.NOINC `($__internal_358_$__cuda_sm70_shflsync_bfly_p) ;  /* 0x0000026000007944 */ /* 0x000fea0003c00000 */
[----:B-1----:R-:W-:Y:S01]  /*5550*/  IMAD.MOV.U32 R16, RZ, RZ, R19 ;  /* 0x000000ffff107224 */ /* 0x002fe200078e0013 */
[----:B0-----:R-:W-:Y:S05]  /*5560*/  BRA `(.L_x_16643) ;  /* 0xffffc6f000007947 */ /* 0x001fea000383ffff */
.L_x_16607:
[----:B------:R-:W-:Y:S01]  /*5570*/  IMAD.MOV.U32 R20, RZ, RZ, 0x2 ;  /* 0x00000002ff147424 */ /* 0x000fe200078e00ff */
[----:B------:R-:W-:Y:S01]  /*5580*/  MOV R16, 0x55c0 ;  /* 0x000055c000107802 */ /* 0x000fe20000000f00 */
[----:B------:R-:W-:Y:S02]  /*5590*/  IMAD.MOV.U32 R19, RZ, RZ, 0x1f ;  /* 0x0000001fff137424 */ /* 0x000fe400078e00ff */
[----:B------:R-:W-:-:S02]  /*55a0*/  IMAD.MOV.U32 R18, RZ, RZ, -0x1 ;  /* 0xffffffffff127424 */ /* 0x000fc400078e00ff */
[----:B------:R-:W-:Y:S05]  /*55b0*/  CALL.REL.NOINC `($__internal_358_$__cuda_sm70_shflsync_bfly_p) ;  /* 0x000001f000007944 */ /* 0x000fea0003c00000 */
[----:B-1----:R-:W-:Y:S01]  /*55c0*/  IMAD.MOV.U32 R16, RZ, RZ, R19 ;  /* 0x000000ffff107224 */ /* 0x002fe200078e0013 */
[----:B0-----:R-:W-:Y:S05]  /*55d0*/  BRA `(.L_x_16644) ;  /* 0xffffd20000007947 */ /* 0x001fea000383ffff */
.L_x_16608:
[----:B------:R-:W-:Y:S01]  /*55e0*/  IMAD.MOV.U32 R20, RZ, RZ, 0x1 ;  /* 0x00000001ff147424 */ /* 0x000fe200078e00ff */
[----:B------:R-:W-:Y:S01]  /*55f0*/  MOV R16, 0x5630 ;  /* 0x0000563000107802 */ /* 0x000fe20000000f00 */
[----:B------:R-:W-:-:S02]  /*5600*/  IMAD.MOV.U32 R19, RZ, RZ, 0x1f ;  /* 0x0000001fff137424 */ /* 0x000fc400078e00ff */
[----:B------:R-:W-:Y:S02]  /*5610*/  IMAD.MOV.U32 R18, RZ, RZ, -0x1 ;  /* 0xffffffffff127424 */ /* 0x000fe400078e00ff */
[----:B------:R-:W-:Y:S05]  /*5620*/  CALL.REL.NOINC `($__internal_358_$__cuda_sm70_shflsync_bfly_p) ;  /* 0x0000018000007944 */ /* 0x000fea0003c00000 */
[----:B-1----:R-:W-:Y:S01]  /*5630*/  IMAD.MOV.U32 R16, RZ, RZ, R19 ;  /* 0x000000ffff107224 */ /* 0x002fe200078e0013 */
[----:B0-----:R-:W-:Y:S05]  /*5640*/  BRA `(.L_x_16645) ;  /* 0xffffd1c000007947 */ /* 0x001fea000383ffff */
.L_x_16611:
[----:B------:R-:W-:Y:S01]  /*5650*/  IMAD.MOV.U32 R21, RZ, RZ, R44 ;  /* 0x000000ffff157224 */ /* 0x000fe200078e002c */
[----:B------:R-:W-:Y:S01]  /*5660*/  MOV R16, 0x56b0 ;  /* 0x000056b000107802 */ /* 0x000fe20000000f00 */
[----:B------:R-:W-:Y:S02]  /*5670*/  IMAD.MOV.U32 R20, RZ, RZ, 0x10 ;  /* 0x00000010ff147424 */ /* 0x000fe400078e00ff */
[----:B------:R-:W-:Y:S02]  /*5680*/  IMAD.MOV.U32 R19, RZ, RZ, 0x1f ;  /* 0x0000001fff137424 */ /* 0x000fe400078e00ff */
[----:B------:R-:W-:Y:S02]  /*5690*/  IMAD.MOV.U32 R18, RZ, RZ, -0x1 ;  /* 0xffffffffff127424 */ /* 0x000fe400078e00ff */
[----:B------:R-:W-:Y:S05]  /*56a0*/  CALL.REL.NOINC `($__internal_358_$__cuda_sm70_shflsync_bfly_p) ;  /* 0x0000010000007944 */ /* 0x000fea0003c00000 */
[----:B-1----:R-:W-:Y:S01]  /*56b0*/  IMAD.MOV.U32 R3, RZ, RZ, R19 ;  /* 0x000000ffff037224 */ /* 0x002fe200078e0013 */
[----:B0-----:R-:W-:Y:S05]  /*56c0*/  BRA `(.L_x_16646) ;  /* 0xffffd2f000007947 */ /* 0x001fea000383ffff */
.L_x_16612:
[----:B------:R-:W-:Y:S01]  /*56d0*/  IMAD.MOV.U32 R20, RZ, RZ, 0x8 ;  /* 0x00000008ff147424 */ /* 0x000fe200078e00ff */
[----:B------:R-:W-:Y:S01]  /*56e0*/  MOV R16, 0x5720 ;  /* 0x0000572000107802 */ /* 0x000fe20000000f00 */
[----:B------:R-:W-:-:S02]  /*56f0*/  IMAD.MOV.U32 R19, RZ, RZ, 0x1f ;  /* 0x0000001fff137424 */ /* 0x000fc400078e00ff */
[----:B------:R-:W-:Y:S02]  /*5700*/  IMAD.MOV.U32 R18, RZ, RZ, -0x1 ;  /* 0xffffffffff127424 */ /* 0x000fe400078e00ff */
[----:B0-----:R-:W-:Y:S05]  /*5710*/  CALL.REL.NOINC `($__internal_358_$__cuda_sm70_shflsync_bfly_p) ;  /* 0x0000009000007944 */ /* 0x001fea0003c00000 */
[----:B-1----:R-:W-:Y:S01]  /*5720*/  FMNMX.FTZ R0, R21, R19, !PT ;  /* 0x0000001315007209 */ /* 0x002fe20007810000 */
[----:B0-----:R-:W-:Y:S01]  /*5730*/  IMAD.MOV.U32 R20, RZ, RZ, 0x4 ;  /* 0x00000004ff147424 */ /* 0x001fe200078e00ff */
[----:B------:R-:W-:Y:S01]  /*5740*/  MOV R16, 0x5790 ;  /* 0x0000579000107802 */ /* 0x000fe20000000f00 */
[----:B------:R-:W-:Y:S02]  /*5750*/  IMAD.MOV.U32 R19, RZ, RZ, 0x1f ;  /* 0x0000001fff137424 */ /* 0x000fe400078e00ff */
[----:B------:R-:W-:Y:S02]  /*5760*/  IMAD.MOV.U32 R18, RZ, RZ, -0x1 ;  /* 0xffffffffff127424 */ /* 0x000fe400078e00ff */
[----:B------:R-:W-:Y:S02]  /*5770*/  IMAD.MOV.U32 R21, RZ, RZ, R0 ;  /* 0x000000ffff157224 */ /* 0x000fe400078e0000 */
[----:B------:R-:W-:Y:S05]  /*5780*/  CALL.REL.NOINC `($__internal_358_$__cuda_sm70_shflsync_bfly_p) ;  /* 0x0000002000007944 */ /* 0x000fea0003c00000 */
[----:B-1----:R-:W-:Y:S01]  /*5790*/  IMAD.MOV.U32 R3, RZ, RZ, R19 ;  /* 0x000000ffff037224 */ /* 0x002fe200078e0013 */
[----:B0-----:R-:W-:Y:S05]  /*57a0*/  BRA `(.L_x_16647) ;  /* 0xffffd26000007947 */ /* 0x001fea000383ffff */
        .weak           $__internal_358_$__cuda_sm70_shflsync_bfly_p
        .type           $__internal_358_$__cuda_sm70_shflsync_bfly_p,@function
        .size           $__internal_358_$__cuda_sm70_shflsync_bfly_p,(.L_x_23525 - $__internal_358_$__cuda_sm70_shflsync_bfly_p)
$__internal_358_$__cuda_sm70_shflsync_bfly_p:
[----:B------:R-:W-:Y:S01]  /*57b0*/  IMAD.MOV.U32 R17, RZ, RZ, 0x0 ;  /* 0x00000000ff117424 */ /* 0x000fe200078e00ff */
[----:B------:R-:W-:Y:S04]  /*57c0*/  WARPSYNC R18 ;  /* 0x0000001200007348 */ /* 0x000fe80003800000 */
[----:B------:R0:W1:Y:S01]  /*57d0*/  SHFL.BFLY PT, R19, R21, R20, R19 ;  /* 0x0c00001415137389 */ /* 0x00006200000e0013 */
[----:B------:R-:W-:Y:S05]  /*57e0*/  RET.REL.NODEC R16 `(_ZN4vllm25paged_attention_v1_kernelI13__nv_bfloat16S1_Li64ELi8ELi128ELNS_18Fp8KVCacheDataTypeE0ELb1EEEvPT_PKS3_PKT0_S9_ifPKiSB_iPKfiiiSD_SD_iiiii) ;  /* 0xffffa81010007950 */ /* 0x000fea0003c3ffff */
.L_x_16648:
        /* <DEDUP_REMOVED lines=9> */
.L_x_23525:


//--------------------- .text._ZN4vllm25paged_attention_v1_kernelI13__nv_bfloat16S1_Li32ELi8ELi128ELNS_18Fp8KVCacheDataTypeE0ELb1EEEvPT_PKS3_PKT0_S9_ifPKiSB_iPKfiiiSD_SD_iiiii --------------------------
	.section	.text._ZN4vllm25paged_attention_v1_kernelI13__nv_bfloat16S1_Li32ELi8ELi128ELNS_18Fp8KVCacheDataTypeE0ELb1EEEvPT_PKS3_PKT0_S9_ifPKiSB_iPKfiiiSD_SD_iiiii,"ax",@progbits
	.sectioninfo	@"SHI_REGISTERS=52"
	.align	128
        .global         _ZN4vllm25paged_attention_v1_kernelI13__nv_bfloat16S1_Li32ELi8ELi128ELNS_18Fp8KVCacheDataTypeE0ELb1EEEvPT_PKS3_PKT0_S9_ifPKiSB_iPKfiiiSD_SD_iiiii
        .type           _ZN4vllm25paged_attention_v1_kernelI13__nv_bfloat16S1_Li32ELi8ELi128ELNS_18Fp8KVCacheDataTypeE0ELb1EEEvPT_PKS3_PKT0_S9_ifPKiSB_iPKfiiiSD_SD_iiiii,@function
        .size           _ZN4vllm25paged_attention_v1_kernelI13__nv_bfloat16S1_Li32ELi8ELi128ELNS_18Fp8KVCacheDataTypeE0ELb1EEEvPT_PKS3_PKT0_S9_ifPKiSB_iPKfiiiSD_SD_iiiii,(.L_x_23526 - _ZN4vllm25paged_attention_v1_kernelI13__nv_bfloat16S1_Li32ELi8ELi128ELNS_18Fp8KVCacheDataTypeE0ELb1EEEvPT_PKS3_PKT0_S9_ifPKiSB_iPKfiiiSD_SD_iiiii)
        .other          _ZN4vllm25paged_attention_v1_kernelI13__nv_bfloat16S1_Li32ELi8ELi128ELNS_18Fp8KVCacheDataTypeE0ELb1EEEvPT_PKS3_PKT0_S9_ifPKiSB_iPKfiiiSD_SD_iiiii,@"STO_CUDA_ENTRY STV_DEFAULT"
_ZN4vllm25paged_attention_v1_kernelI13__nv_bfloat16S1_Li32ELi8ELi128ELNS_18Fp8KVCacheDataTypeE0ELb1EEEvPT_PKS3_PKT0_S9_ifPKiSB_iPKfiiiSD_SD_iiiii:
.text._ZN4vllm25paged_attention_v1_kernelI13__nv_bfloat16S1_Li32ELi8ELi128ELNS_18Fp8KVCacheDataTypeE0ELb1EEEvPT_PKS3_PKT0_S9_ifPKiSB_iPKfiiiSD_SD_iiiii:
        /* <DEDUP_REMOVED lines=97> */
.L_x_16653:
        /* <DEDUP_REMOVED lines=11> */
.L_x_16652:
[----:B------:R-:W-:Y:S05]  /*06c0*/  BSYNC B1 ;  /* 0x0000000000017941 */ /* 0x000fea0003800000 */
.L_x_16651:
        /* <DEDUP_REMOVED lines=10> */
.L_x_16654:
        /* <DEDUP_REMOVED lines=17> */
.L_x_16650:
[----:B------:R-:W-:Y:S05]  /*0880*/  BSYNC B0 ;  /* 0x0000000000007941 */ /* 0x000fea0003800000 */
.L_x_16649:
        /* <DEDUP_REMOVED lines=46> */
[----:B------:R-:W-:Y:S02]  /*0b70*/  LEA.HI R3, R3, R4, RZ, 0x3 ;  /* 0x0000000403037211 */ /* 0x000fe400078f18ff */
[----:B------:R-:W-:Y:S01]  /*0b80*/  IADD3 R6, R25, 0xc, RZ ;  /* 0x0000000c19067810 */ /* 0x000fe20007ffe0ff */
[----:B------:R-:W-:Y:S01]  /*0b90*/  IMAD.SHL.U32 R19, R2, 0x2, RZ ;  /* 0x0000000202137824 */ /* 0x000fe200078e00ff */
[----:B------:R-:W-:Y:S02]  /*0ba0*/  LOP3.LUT R3, R3, 0xfffffff8, RZ, 0xc0, !PT ;  /* 0xfffffff803037812 */ /* 0x000fe400078ec0ff */
[----:B------:R-:W-:-:S02]  /*0bb0*/  SHF.R.S32.HI R5, RZ, 0x1f, R2 ;  /* 0x0000001fff057819 */ /* 0x000fc40000011402 */
[----:B------:R-:W-:Y:S01]  /*0bc0*/  SHF.R.S32.HI R9, RZ, 0x1f, R6 ;  /* 0x0000001fff097819 */ /* 0x000fe20000011406 */
[----:B------:R-:W-:Y:S01]  /*0bd0*/  IMAD.IADD R12, R4, 0x1, -R3 ;  /* 0x00000001040c7824 */ /* 0x000fe200078e0a03 */
[----:B------:R-:W-:Y:S02]  /*0be0*/  SHF.R.S32.HI R3, RZ, 0x1f, R20 ;  /* 0x0000001fff037819 */ /* 0x000fe40000011414 */
[----:B------:R-:W-:Y:S01]  /*0bf0*/  IADD3 R4, R25, 0x8, RZ ;  /* 0x0000000819047810 */ /* 0x000fe20007ffe0ff */
[----:B------:R-:W-:Y:S01]  /*0c00*/  IMAD.SHL.U32 R27, R12, 0x8, RZ ;  /* 0x000000080c1b7824 */ /* 0x000fe200078e00ff */
[----:B------:R-:W-:Y:S02]  /*0c10*/  LEA.HI R3, R3, R20, RZ, 0x3 ;  /* 0x0000001403037211 */ /* 0x000fe400078f18ff */
[----:B------:R-:W-:Y:S01]  /*0c20*/  LEA.HI R5, R5, R2, RZ, 0x2 ;  /* 0x0000000205057211 */ /* 0x000fe200078f10ff */
[----:B------:R-:W-:Y:S01]  /*0c30*/  IMAD R2, R36, c[0x0][0x1b0], RZ ;  /* 0x00006c0024027a24 */ /* 0x000fe200078e02ff */
[----:B------:R-:W-:Y:S01]  /*0c40*/  LEA.HI R9, R9, R6, RZ, 0x2 ;  /* 0x0000000609097211 */ /* 0x000fe200078f10ff */
[----:B------:R-:W-:Y:S01]  /*0c50*/  IMAD.SHL.U32 R6, R6, 0x2, RZ ;  /* 0x0000000206067824 */ /* 0x000fe200078e00ff */
[----:B------:R-:W-:Y:S01]  /*0c60*/  LOP3.LUT R3, R3, 0xfffffff8, RZ, 0xc0, !PT ;  /* 0xfffffff803037812 */ /* 0x000fe200078ec0ff */
[----:B------:R-:W-:Y:S01]  /*0c70*/  IMAD.SHL.U32 R18, R4, 0x2, RZ ;  /* 0x0000000204127824 */ /* 0x000fe200078e00ff */
[----:B------:R-:W-:Y:S01]  /*0c80*/  SHF.R.S32.HI R7, RZ, 0x1f, R4 ;  /* 0x0000001fff077819 */ /* 0x000fe20000011404 */
[----:B------:R-:W-:Y:S01]  /*0c90*/  IMAD.SHL.U32 R5, R5, 0x10, RZ ;  /* 0x0000001005057824 */ /* 0x000fe200078e00ff */
[----:B------:R-:W-:Y:S01]  /*0ca0*/  SHF.R.S32.HI R13, RZ, 0x1f, R27 ;  /* 0x0000001fff0d7819 */ /* 0x000fe2000001141b */
[----:B------:R-:W-:Y:S01]  /*0cb0*/  IMAD.IADD R20, R20, 0x1, -R3 ;  /* 0x0000000114147824 */ /* 0x000fe200078e0a03 */
[----:B------:R-:W-:Y:S01]  /*0cc0*/  IADD3 R26, P0, R2, R27, RZ ;  /* 0x0000001b021a7210 */ /* 0x000fe20007f1e0ff */
[----:B------:R-:W-:Y:S01]  /*0cd0*/  IMAD.SHL.U32 R8, R9, 0x10, RZ ;  /* 0x0000001009087824 */ /* 0x000fe200078e00ff */
[----:B------:R-:W-:-:S02]  /*0ce0*/  LEA.HI R7, R7, R4, RZ, 0x2 ;  /* 0x0000000407077211 */ /* 0x000fc400078f10ff */
[----:B------:R-:W-:Y:S02]  /*0cf0*/  SHF.R.S32.HI R11, RZ, 0x1f, R6 ;  /* 0x0000001fff0b7819 */ /* 0x000fe40000011406 */
[----:B------:R-:W-:Y:S01]  /*0d00*/  SHF.R.S32.HI R4, RZ, 0x1f, R19 ;  /* 0x0000001fff047819 */ /* 0x000fe20000011413 */
[----:B------:R-:W-:Y:S01]  /*0d10*/  IMAD.SHL.U32 R7, R7, 0x10, RZ ;  /* 0x0000001007077824 */ /* 0x000fe200078e00ff */
[----:B------:R-:W-:Y:S02]  /*0d20*/  SHF.R.S32.HI R3, RZ, 0x1f, R18 ;  /* 0x0000001fff037819 */ /* 0x000fe40000011412 */
[----:B------:R-:W-:Y:S02]  /*0d30*/  LEA.HI.X.SX32 R27, R2, R13, 0x1, P0 ;  /* 0x0000000d021b7211 */ /* 0x000fe400000f0eff */
[----:B------:R-:W-:Y:S02]  /*0d40*/  LEA.HI R11, R11, R6, RZ, 0x3 ;  /* 0x000000060b0b7211 */ /* 0x000fe400078f18ff */
[----:B------:R-:W-:-:S02]  /*0d50*/  FSETP.NEU.FTZ.AND P0, PT, R39, RZ, PT ;  /* 0x000000ff2700720b */ /* 0x000fc40003f1d000 */
        /* <DEDUP_REMOVED lines=33> */
.L_x_16663:
        /* <DEDUP_REMOVED lines=55> */
[----:B--2---:R-:W-:-:S05]  /*12e0*/  SHF.R.S32.HI R12, RZ, 0x1f, R14 ;  /* 0x0000001fff0c7819 */ /* 0x004fca000001140e */
[----:B------:R-:W-:Y:S02]  /*12f0*/  IMAD R15, R12, c[0x0][0x1ac], RZ ;  /* 0x00006b000c0f7a24 */ /* 0x000fe400078e02ff */
[----:B------:R-:W-:-:S04]  /*1300*/  IMAD.WIDE.U32 R12, R14, c[0x0][0x1ac], R26 ;  /* 0x00006b000e0c7a25 */ /* 0x000fc800078e001a */
        /* <DEDUP_REMOVED lines=23> */
[----:B------:R-:W-:Y:S02]  /*1480*/  ISETP.NE.AND P1, PT, R25, RZ, PT ;  /* 0x000000ff1900720c */ /* 0x000fe40003f25270 */
[--C-:B-1----:R-:W-:Y:S02]  /*1490*/  PRMT R35, RZ, 0x7610, R13.reuse ;  /* 0x00007610ff237816 */ /* 0x102fe4000000000d */
[----:B0-----:R-:W-:Y:S02]  /*14a0*/  PRMT R31, RZ, 0x5410, R13 ;  /* 0x00005410ff1f7816 */ /* 0x001fe4000000000d */
[----:B----4-:R-:W-:-:S02]  /*14b0*/  PRMT R33, RZ, 0x7610, R12 ;  /* 0x00007610ff217816 */ /* 0x010fc4000000000c */
[--C-:B------:R-:W-:Y:S02]  /*14c0*/  PRMT R13, RZ, 0x5410, R15.reuse ;  /* 0x00005410ff0d7816 */ /* 0x100fe4000000000f */
[----:B------:R-:W-:Y:S02]  /*14d0*/  PRMT R15, RZ, 0x7610, R15 ;  /* 0x00007610ff0f7816 */ /* 0x000fe4000000000f */
[--C-:B--2---:R-:W-:Y:S02]  /*14e0*/  PRMT R46, RZ, 0x5410, R44.reuse ;  /* 0x00005410ff2e7816 */ /* 0x104fe4000000002c */
[----:B------:R-:W-:-:S05]  /*14f0*/  PRMT R44, RZ, 0x7610, R44 ;  /* 0x00007610ff2c7816 */ /* 0x000fca000000002c */
[----:B------:R-:W-:Y:S01]  /*1500*/  FMUL.FTZ R35, R35, R44 ;  /* 0x0000002c23237220 */ /* 0x000fe20000410000 */
[--C-:B---3--:R-:W-:Y:S01]  /*1510*/  PRMT R44, RZ, 0x5410, R34.reuse ;  /* 0x00005410ff2c7816 */ /* 0x108fe20000000022 */
[----:B------:R-:W-:Y:S01]  /*1520*/  FMUL.FTZ R46, R31, R46 ;  /* 0x0000002e1f2e7220 */ /* 0x000fe20000410000 */
        /* <DEDUP_REMOVED lines=9> */
[----:B------:R-:W-:-:S03]  /*15c0*/  PRMT R31, RZ, 0x5410, R30 ;  /* 0x00005410ff1f7816 */ /* 0x000fc6000000001e */
[----:B------:R-:W-:Y:S01]  /*15d0*/  FFMA.FTZ R14, R14, R32, R33 ;  /* 0x000000200e0e7223 */ /* 0x000fe20000010021 */
[----:B------:R-:W-:Y:S01]  /*15e0*/  PRMT R30, RZ, 0x7610, R30 ;  /* 0x00007610ff1e7816 */ /* 0x000fe2000000001e */
[----:B------:R-:W-:-:S04]  /*15f0*/  FFMA.FTZ R12, R13, R31, R12 ;  /* 0x0000001f0d0c7223 */ /* 0x000fc8000001000c */
[----:B------:R-:W-:-:S04]  /*1600*/  FFMA.FTZ R15, R15, R30, R14 ;  /* 0x0000001e0f0f7223 */ /* 0x000fc8000001000e */
[----:B------:R-:W-:Y:S01]  /*1610*/  FADD.FTZ R33, R12, R15 ;  /* 0x0000000f0c217221 */ /* 0x000fe20000010000 */
[----:B------:R-:W-:Y:S05]  /*1620*/  BRA.DIV ~URZ, `(.L_x_16660) ;  /* 0x000030a27f007947 */ /* 0x000fea000b800000 */
[----:B------:R0:W1:Y:S02]  /*1630*/  SHFL.BFLY PT, R12, R33, 0x2, 0x1f ;  /* 0x0c401f00210c7f89 */ /* 0x00006400000e0000 */
.L_x_16699:
[----:B01----:R-:W-:Y:S01]  /*1640*/  FADD.FTZ R33, R33, R12 ;  /* 0x0000000c21217221 */ /* 0x003fe20000010000 */
[----:B------:R-:W-:Y:S05]  /*1650*/  BRA.DIV ~URZ, `(.L_x_16661) ;  /* 0x000030f27f007947 */ /* 0x000fea000b800000 */
[----:B------:R0:W1:Y:S02]  /*1660*/  SHFL.BFLY PT, R12, R33, 0x1, 0x1f ;  /* 0x0c201f00210c7f89 */ /* 0x00006400000e0000 */
.L_x_16700:
        /* <DEDUP_REMOVED lines=9> */
.L_x_16659:
[----:B------:R-:W-:-:S13]  /*1700*/  ISETP.NE.AND P1, PT, R25, RZ, PT ;  /* 0x000000ff1900720c */ /* 0x000fda0003f25270 */
[----:B------:R-:W-:-:S05]  /*1710*/  @!P1 IMAD.MOV.U32 R13, RZ, RZ, -0x800001 ;  /* 0xff7fffffff0d9424 */ /* 0x000fca00078e00ff */
[----:B------:R0:W-:Y:S02]  /*1720*/  @!P1 STS [R42], R13 ;  /* 0x0000000d2a009388 */ /* 0x0001e40000000800 */
.L_x_16662:
[----:B------:R-:W-:Y:S05]  /*1730*/  BSYNC B1 ;  /* 0x0000000000017941 */ /* 0x000fea0003800000 */
.L_x_16658:
[----:B------:R-:W-:Y:S02]  /*1740*/  IADD3 R40, P1, R40, 0x10, RZ ;  /* 0x0000001028287810 */ /* 0x000fe40007f3e0ff */
[----:B01----:R-:W-:Y:S02]  /*1750*/  IADD3 R42, R42, 0x80, RZ ;  /* 0x000000802a2a7810 */ /* 0x003fe40007ffe0ff */
[----:B------:R-:W-:Y:S01]  /*1760*/  IADD3 R43, R43, 0x20, RZ ;  /* 0x000000202b2b7810 */ /* 0x000fe20007ffe0ff */
[----:B------:R-:W-:Y:S01]  /*1770*/  IMAD.X R41, RZ, RZ, R41, P1 ;  /* 0x000000ffff297224 */ /* 0x000fe200008e0629 */
[----:B------:R-:W-:Y:S01]  /*1780*/  IADD3 R39, R39, 0x20, RZ ;  /* 0x0000002027277810 */ /* 0x000fe20007ffe0ff */
[----:B------:R-:W-:Y:S05]  /*1790*/  @!P0 BRA `(.L_x_16663) ;  /* 0xfffff7d000008947 */ /* 0x000fea000383ffff */
[----:B------:R-:W-:Y:S05]  /*17a0*/  BRA `(.L_x_16656) ;  /* 0x0000092000007947 */ /* 0x000fea0003800000 */
.L_x_16657:
        /* <DEDUP_REMOVED lines=11> */
.L_x_16669:
        /* <DEDUP_REMOVED lines=68> */
[----:B------:R0:W2:Y:S03]  /*1ca0*/  LDG.E.CONSTANT R47, [R14.64] ;  /* 0x000000060e2f7981 */ /* 0x0000a6000c1e9900 */
[----:B------:R-:W-:Y:S01]  /*1cb0*/  LEA R32, P1, R33, c[0x0][0x170], 0x1 ;  /* 0x00005c0021207a11 */ /* 0x000fe200078208ff */
[----:B------:R1:W3:Y:S01]  /*1cc0*/  LDG.E.CONSTANT R30, [R30.64] ;  /* 0x000000061e1e7981 */ /* 0x0002e2000c1e9900 */
[----:B------:R-:W-:Y:S02]  /*1cd0*/  IADD3.X R34, R2, R13, R7, P0, P2 ;  /* 0x0000000d02227210 */ /* 0x000fe400007e4407 */
[----:B------:R-:W-:-:S02]  /*1ce0*/  IADD3 R12, P0, P2, R17, R12, R8 ;  /* 0x0000000c110c7210 */ /* 0x000fc40007a1e008 */
[----:B------:R-:W-:Y:S02]  /*1cf0*/  LEA.HI.X R33, R33, c[0x0][0x174], R34, 0x1, P1 ;  /* 0x00005d0021217a11 */ /* 0x000fe400008f0c22 */
[----:B------:R-:W-:Y:S02]  /*1d00*/  LEA R34, P1, R12, c[0x0][0x170], 0x1 ;  /* 0x00005c000c227a11 */ /* 0x000fe400078208ff */
[----:B------:R-:W-:Y:S01]  /*1d10*/  IADD3.X R13, R0, R13, R5, P0, P2 ;  /* 0x0000000d000d7210 */ /* 0x000fe200007e4405 */
[----:B------:R4:W5:Y:S03]  /*1d20*/  LDG.E.CONSTANT R32, [R32.64] ;  /* 0x0000000620207981 */ /* 0x000966000c1e9900 */
[----:B------:R-:W-:Y:S02]  /*1d30*/  LEA.HI.X R35, R12, c[0x0][0x174], R13, 0x1, P1 ;  /* 0x00005d000c237a11 */ /* 0x000fe400008f0c0d */
[----:B0-----:R-:W1:Y:S04]  /*1d40*/  LDS.128 R12, [R25.X16] ;  /* 0x00000000190c7984 */ /* 0x001e68000000cc00 */
[----:B------:R-:W5:Y:S01]  /*1d50*/  LDG.E.CONSTANT R34, [R34.64] ;  /* 0x0000000622227981 */ /* 0x000f62000c1e9900 */
[----:B-1----:R-:W-:-:S02]  /*1d60*/  PRMT R31, RZ, 0x5410, R13 ;  /* 0x00005410ff1f7816 */ /* 0x002fc4000000000d */
[----:B------:R-:W-:Y:S02]  /*1d70*/  PRMT R13, RZ, 0x7610, R13 ;  /* 0x00007610ff0d7816 */ /* 0x000fe4000000000d */
[--C-:B----4-:R-:W-:Y:S02]  /*1d80*/  PRMT R33, RZ, 0x5410, R14.reuse ;  /* 0x00005410ff217816 */ /* 0x110fe4000000000e */
[----:B------:R-:W-:Y:S02]  /*1d90*/  PRMT R14, RZ, 0x7610, R14 ;  /* 0x00007610ff0e7816 */ /* 0x000fe4000000000e */
[----:B------:R-:W-:Y:S02]  /*1da0*/  ISETP.NE.AND P0, PT, R25, RZ, PT ;  /* 0x000000ff1900720c */ /* 0x000fe40003f05270 */
[----:B--2---:R-:W-:-:S05]  /*1db0*/  PRMT R48, RZ, 0x5410, R47 ;  /* 0x00005410ff307816 */ /* 0x004fca000000002f */
[----:B------:R-:W-:Y:S01]  /*1dc0*/  FMUL.FTZ R49, R31, R48 ;  /* 0x000000301f317220 */ /* 0x000fe20000410000 */
[----:B------:R-:W-:-:S05]  /*1dd0*/  PRMT R48, RZ, 0x7610, R47 ;  /* 0x00007610ff307816 */ /* 0x000fca000000002f */
[----:B------:R-:W-:Y:S01]  /*1de0*/  FMUL.FTZ R31, R13, R48 ;  /* 0x000000300d1f7220 */ /* 0x000fe20000410000 */
[----:B------:R-:W-:Y:S02]  /*1df0*/  PRMT R13, RZ, 0x5410, R12 ;  /* 0x00005410ff0d7816 */ /* 0x000fe4000000000c */
[--C-:B---3--:R-:W-:Y:S02]  /*1e00*/  PRMT R48, RZ, 0x5410, R30.reuse ;  /* 0x00005410ff307816 */ /* 0x108fe4000000001e */
[----:B------:R-:W-:-:S03]  /*1e10*/  PRMT R30, RZ, 0x7610, R30 ;  /* 0x00007610ff1e7816 */ /* 0x000fc6000000001e */
[----:B------:R-:W-:Y:S01]  /*1e20*/  FFMA.FTZ R48, R13, R48, R49 ;  /* 0x000000300d307223 */ /* 0x000fe20000010031 */
[----:B------:R-:W-:-:S05]  /*1e30*/  PRMT R13, RZ, 0x7610, R12 ;  /* 0x00007610ff0d7816 */ /* 0x000fca000000000c */
[----:B------:R-:W-:Y:S01]  /*1e40*/  FFMA.FTZ R13, R13, R30, R31 ;  /* 0x0000001e0d0d7223 */ /* 0x000fe2000001001f */
[--C-:B-----5:R-:W-:Y:S02]  /*1e50*/  PRMT R30, RZ, 0x5410, R32.reuse ;  /* 0x00005410ff1e7816 */ /* 0x120fe40000000020 */
[----:B------:R-:W-:Y:S02]  /*1e60*/  PRMT R32, RZ, 0x7610, R32 ;  /* 0x00007610ff207816 */ /* 0x000fe40000000020 */
[----:B------:R-:W-:-:S03]  /*1e70*/  PRMT R12, RZ, 0x5410, R15 ;  /* 0x00005410ff0c7816 */ /* 0x000fc6000000000f */
[----:B------:R-:W-:Y:S01]  /*1e80*/  FFMA.FTZ R14, R14, R32, R13 ;  /* 0x000000200e0e7223 */ /* 0x000fe2000001000d */
        /* <DEDUP_REMOVED lines=9> */
.L_x_16701:
[----:B01----:R-:W-:Y:S01]  /*1f20*/  FADD.FTZ R33, R33, R12 ;  /* 0x0000000c21217221 */ /* 0x003fe20000010000 */
[----:B------:R-:W-:Y:S05]  /*1f30*/  BRA.DIV ~URZ, `(.L_x_16667) ;  /* 0x000029127f007947 */ /* 0x000fea000b800000 */
[----:B------:R0:W1:Y:S02]  /*1f40*/  SHFL.BFLY PT, R12, R33, 0x1, 0x1f ;  /* 0x0c201f00210c7f89 */ /* 0x00006400000e0000 */
.L_x_16702:
        /* <DEDUP_REMOVED lines=11> */
.L_x_16665:
[----:B------:R-:W-:-:S13]  /*2000*/  ISETP.NE.AND P0, PT, R25, RZ, PT ;  /* 0x000000ff1900720c */ /* 0x000fda0003f05270 */
[----:B------:R-:W-:-:S05]  /*2010*/  @!P0 IMAD.MOV.U32 R13, RZ, RZ, -0x800001 ;  /* 0xff7fffffff0d8424 */ /* 0x000fca00078e00ff */
[----:B------:R0:W-:Y:S02]  /*2020*/  @!P0 STS [R44], R13 ;  /* 0x0000000d2c008388 */ /* 0x0001e40000000800 */
.L_x_16668:
[----:B------:R-:W-:Y:S05]  /*2030*/  BSYNC B1 ;  /* 0x0000000000017941 */ /* 0x000fea0003800000 */
.L_x_16664:
        /* <DEDUP_REMOVED lines=9> */
.L_x_16656:
[----:B------:R-:W-:Y:S05]  /*20d0*/  BSYNC B0 ;  /* 0x0000000000007941 */ /* 0x000fea0003800000 */
.L_x_16655:
[----:B------:R-:W-:Y:S05]  /*20e0*/  BRA.DIV ~URZ, `(.L_x_16670) ;  /* 0x000027e27f007947 */ /* 0x000fea000b800000 */
[----:B------:R0:W1:Y:S02]  /*20f0*/  SHFL.BFLY PT, R3, R22, 0x10, 0x1f ;  /* 0x0e001f0016037f89 */ /* 0x00006400000e0000 */
.L_x_16703:
[----:B-1----:R-:W-:Y:S01]  /*2100*/  FMNMX.FTZ R5, R3, R22, !PT ;  /* 0x0000001603057209 */ /* 0x002fe20007810000 */
[----:B------:R-:W-:Y:S05]  /*2110*/  BRA.DIV ~URZ, `(.L_x_16671) ;  /* 0x000028327f007947 */ /* 0x000fea000b800000 */
[----:B------:R-:W1:Y:S02]  /*2120*/  SHFL.BFLY PT, R0, R5, 0x8, 0x1f ;  /* 0x0d001f0005007f89 */ /* 0x000e6400000e0000 */
[----:B-1----:R-:W-:-:S05]  /*2130*/  FMNMX.FTZ R0, R5, R0, !PT ;  /* 0x0000000005007209 */ /* 0x002fca0007810000 */
[----:B------:R1:W2:Y:S02]  /*2140*/  SHFL.BFLY PT, R3, R0, 0x4, 0x1f ;  /* 0x0c801f0000037f89 */ /* 0x0002a400000e0000 */
.L_x_16704:
[----:B------:R-:W-:Y:S01]  /*2150*/  ISETP.NE.AND P0, PT, R28, RZ, PT ;  /* 0x000000ff1c00720c */ /* 0x000fe20003f05270 */
[----:B------:R-:W-:-:S12]  /*2160*/  WARPSYNC 0xffffffff ;  /* 0xffffffff00007948 */ /* 0x000fd80003800000 */
[----:B-12---:R-:W-:-:S05]  /*2170*/  @!P0 FMNMX.FTZ R0, R3, R0, !PT ;  /* 0x0000000003008209 */ /* 0x006fca0007810000 */
[----:B------:R1:W-:Y:S02]  /*2180*/  @!P0 STS [R29.X4+0x40], R0 ;  /* 0x000040001d008388 */ /* 0x0003e40000004800 */
[----:B------:R-:W-:Y:S01]  /*2190*/  BAR.SYNC.DEFER_BLOCKING 0x0 ;  /* 0x0000000000007b1d */ /* 0x000fe20000010000 */
[----:B------:R-:W-:Y:S01]  /*21a0*/  ISETP.GT.AND P0, PT, R28, 0x3, PT ;  /* 0x000000031c00780c */ /* 0x000fe20003f04270 */
[----:B------:R-:W-:Y:S01]  /*21b0*/  IMAD.MOV.U32 R2, RZ, RZ, -0x800001 ;  /* 0xff7fffffff027424 */ /* 0x000fe200078e00ff */
[----:B-1----:R-:W-:-:S03]  /*21c0*/  IADD3 R0, R38, 0x7, RZ ;  /* 0x0000000726007810 */ /* 0x002fc60007ffe0ff */
[----:B------:R-:W-:Y:S01]  /*21d0*/  BSSY B0, `(.L_x_16672) ;  /* 0x00000e7000007945 */ /* 0x000fe20003800000 */
[----:B------:R-:W-:-:S04]  /*21e0*/  SHF.R.S32.HI R5, RZ, 0x1f, R0 ;  /* 0x0000001fff057819 */ /* 0x000fc80000011400 */
[----:B------:R-:W-:-:S04]  /*21f0*/  LEA.HI R5, R5, R0, RZ, 0x3 ;  /* 0x0000000005057211 */ /* 0x000fc800078f18ff */
[----:B------:R-:W-:-:S04]  /*2200*/  LOP3.LUT R5, R5, 0xfffffff8, RZ, 0xc0, !PT ;  /* 0xfffffff805057812 */ /* 0x000fc800078ec0ff */
[----:B------:R-:W-:-:S04]  /*2210*/  IMNMX R0, R38, R5, PT ;  /* 0x0000000526007217 */ /* 0x000fc80003800200 */
[----:B------:R-:W-:Y:S01]  /*2220*/  ISETP.GE.AND P1, PT, R37, R0, PT ;  /* 0x000000002500720c */ /* 0x000fe20003f26270 */
[----:B------:R-:W1:Y:S04]  /*2230*/  @!P0 LDS R2, [R28.X4+0x40] ;  /* 0x000040001c028984 */ /* 0x000e680000004800 */
        /* <DEDUP_REMOVED lines=19> */
.L_x_16676:
[----:B------:R-:W2:Y:S01]  /*2370*/  LDS R8, [R6] ;  /* 0x0000000006087984 */ /* 0x000ea20000000800 */
[----:B------:R-:W-:Y:S02]  /*2380*/  IADD3 R4, R4, -0x1, RZ ;  /* 0xffffffff04047810 */ /* 0x000fe40007ffe0ff */
[----:B------:R-:W-:Y:S02]  /*2390*/  IADD3 R5, R5, 0x80, RZ ;  /* 0x0000008005057810 */ /* 0x000fe40007ffe0ff */
[----:B------:R-:W-:Y:S01]  /*23a0*/  ISETP.NE.AND P0, PT, R4, RZ, PT ;  /* 0x000000ff0400720c */ /* 0x000fe20003f05270 */
[----:B-12---:R-:W-:-:S04]  /*23b0*/  FADD.FTZ R8, -R3, R8 ;  /* 0x0000000803087221 */ /* 0x006fc80000010100 */
[----:B------:R-:W-:-:S04]  /*23c0*/  FMUL.FTZ R8, R8, 1.4426950216293334961 ;  /* 0x3fb8aa3b08087820 */ /* 0x000fc80000410000 */
[----:B------:R-:W1:Y:S02]  /*23d0*/  MUFU.EX2 R7, R8 ;  /* 0x0000000800077308 */ /* 0x000e640000000800 */
[----:B-1----:R1:W-:Y:S01]  /*23e0*/  STS [R6], R7 ;  /* 0x0000000706007388 */ /* 0x0023e20000000800 */
[----:B------:R-:W-:Y:S01]  /*23f0*/  FADD.FTZ R2, R7, R2 ;  /* 0x0000000207027221 */ /* 0x000fe20000010000 */
[----:B-1----:R-:W-:Y:S01]  /*2400*/  IADD3 R6, R6, 0x200, RZ ;  /* 0x0000020006067810 */ /* 0x002fe20007ffe0ff */
[----:B------:R-:W-:Y:S05]  /*2410*/  @P0 BRA `(.L_x_16676) ;  /* 0xffffff5000000947 */ /* 0x000fea000383ffff */
.L_x_16675:
[----:B------:R-:W-:Y:S05]  /*2420*/  BSYNC B1 ;  /* 0x0000000000017941 */ /* 0x000fea0003800000 */
.L_x_16674:
        /* <DEDUP_REMOVED lines=10> */
.L_x_16679:
        /* <DEDUP_REMOVED lines=12> */
[----:B------:R-:W1:Y:S01]  /*2590*/  LDS R8, [R4+0xa00] ;  /* 0x000a000004087984 */ /* 0x000e620000000800 */
[C---:B---3--:R-:W-:Y:S02]  /*25a0*/  FADD.FTZ R10, -R3.reuse, R10 ;  /* 0x0000000a030a7221 */ /* 0x048fe40000010100 */
[C---:B----4-:R-:W-:Y:S01]  /*25b0*/  FADD.FTZ R12, -R3.reuse, R12 ;  /* 0x0000000c030c7221 */ /* 0x050fe20000010100 */
[----:B------:R-:W2:Y:S01]  /*25c0*/  MUFU.EX2 R7, R7 ;  /* 0x0000000700077308 */ /* 0x000ea20000000800 */
[----:B------:R-:W-:Y:S02]  /*25d0*/  FMUL.FTZ R9, R10, 1.4426950216293334961 ;  /* 0x3fb8aa3b0a097820 */ /* 0x000fe40000410000 */
[----:B------:R-:W3:Y:S01]  /*25e0*/  LDS R10, [R4+0xe00] ;  /* 0x000e0000040a7984 */ /* 0x000ee20000000800 */
[----:B-----5:R-:W-:-:S02]  /*25f0*/  FADD.FTZ R14, -R3, R14 ;  /* 0x0000000e030e7221 */ /* 0x020fc40000010100 */
[----:B------:R-:W-:Y:S02]  /*2600*/  FMUL.FTZ R11, R12, 1.4426950216293334961 ;  /* 0x3fb8aa3b0c0b7820 */ /* 0x000fe40000410000 */
[----:B------:R-:W4:Y:S01]  /*2610*/  LDS R12, [R4+0x1000] ;  /* 0x00100000040c7984 */ /* 0x000f220000000800 */
[C---:B------:R-:W-:Y:S01]  /*2620*/  FADD.FTZ R16, -R3.reuse, R16 ;  /* 0x0000001003107221 */ /* 0x040fe20000010100 */
[----:B------:R-:W5:Y:S01]  /*2630*/  MUFU.EX2 R9, R9 ;  /* 0x0000000900097308 */ /* 0x000f620000000800 */
[----:B------:R-:W-:Y:S02]  /*2640*/  FMUL.FTZ R13, R14, 1.4426950216293334961 ;  /* 0x3fb8aa3b0e0d7820 */ /* 0x000fe40000410000 */
[----:B------:R-:W4:Y:S01]  /*2650*/  LDS R14, [R4+0x1200] ;  /* 0x00120000040e7984 */ /* 0x000f220000000800 */
[C---:B------:R-:W-:Y:S02]  /*2660*/  FADD.FTZ R18, -R3.reuse, R18 ;  /* 0x0000001203127221 */ /* 0x040fe40000010100 */
[----:B------:R-:W-:Y:S01]  /*2670*/  FMUL.FTZ R15, R16, 1.4426950216293334961 ;  /* 0x3fb8aa3b100f7820 */ /* 0x000fe20000410000 */
[----:B--2---:R-:W-:Y:S01]  /*2680*/  STS [R4+-0x400], R7 ;  /* 0xfffc000704007388 */ /* 0x004fe20000000800 */
[----:B------:R-:W-:Y:S01]  /*2690*/  FADD.FTZ R20, -R3, R20 ;  /* 0x0000001403147221 */ /* 0x000fe20000010100 */
[----:B------:R-:W2:Y:S01]  /*26a0*/  MUFU.EX2 R11, R11 ;  /* 0x0000000b000b7308 */ /* 0x000ea20000000800 */
[----:B------:R-:W-:Y:S01]  /*26b0*/  FMUL.FTZ R17, R18, 1.4426950216293334961 ;  /* 0x3fb8aa3b12117820 */ /* 0x000fe20000410000 */
[----:B------:R-:W4:Y:S01]  /*26c0*/  LDS R16, [R4+0x1400] ;  /* 0x0014000004107984 */ /* 0x000f220000000800 */
[----:B------:R-:W-:-:S02]  /*26d0*/  FMUL.FTZ R19, R20, 1.4426950216293334961 ;  /* 0x3fb8aa3b14137820 */ /* 0x000fc40000410000 */
[----:B------:R-:W-:Y:S01]  /*26e0*/  FADD.FTZ R2, R7, R2 ;  /* 0x0000000207027221 */ /* 0x000fe20000010000 */
[----:B------:R-:W4:Y:S01]  /*26f0*/  LDS R18, [R4+0x1600] ;  /* 0x0016000004127984 */ /* 0x000f220000000800 */
[----:B0-----:R-:W-:Y:S01]  /*2700*/  FADD.FTZ R22, -R3, R22 ;  /* 0x0000001603167221 */ /* 0x001fe20000010100 */
[----:B------:R-:W0:Y:S01]  /*2710*/  MUFU.EX2 R13, R13 ;  /* 0x0000000d000d7308 */ /* 0x000e220000000800 */
[----:B-----5:R-:W-:Y:S01]  /*2720*/  FADD.FTZ R2, R2, R9 ;  /* 0x0000000902027221 */ /* 0x020fe20000010000 */
[----:B------:R-:W5:Y:S01]  /*2730*/  LDS R20, [R4+0x1800] ;  /* 0x0018000004147984 */ /* 0x000f620000000800 */
[----:B------:R-:W-:-:S03]  /*2740*/  FMUL.FTZ R22, R22, 1.4426950216293334961 ;  /* 0x3fb8aa3b16167820 */ /* 0x000fc60000410000 */
[----:B------:R-:W-:Y:S02]  /*2750*/  STS [R4+-0x200], R9 ;  /* 0xfffe000904007388 */ /* 0x000fe40000000800 */
[----:B------:R-:W4:Y:S01]  /*2760*/  MUFU.EX2 R15, R15 ;  /* 0x0000000f000f7308 */ /* 0x000f220000000800 */
[C---:B-1----:R-:W-:Y:S01]  /*2770*/  FADD.FTZ R8, -R3.reuse, R8 ;  /* 0x0000000803087221 */ /* 0x042fe20000010100 */
[----:B--2---:R-:W-:Y:S01]  /*2780*/  STS [R4], R11 ;  /* 0x0000000b04007388 */ /* 0x004fe20000000800 */
[----:B------:R-:W-:Y:S02]  /*2790*/  FADD.FTZ R2, R2, R11 ;  /* 0x0000000b02027221 */ /* 0x000fe40000010000 */
[----:B------:R-:W-:Y:S02]  /*27a0*/  FMUL.FTZ R25, R8, 1.4426950216293334961 ;  /* 0x3fb8aa3b08197820 */ /* 0x000fe40000410000 */
[----:B------:R-:W1:Y:S01]  /*27b0*/  LDS R8, [R4+0x1a00] ;  /* 0x001a000004087984 */ /* 0x000e620000000800 */
[----:B------:R-:W2:Y:S01]  /*27c0*/  MUFU.EX2 R17, R17 ;  /* 0x0000001100117308 */ /* 0x000ea20000000800 */
[----:B---3--:R-:W-:-:S02]  /*27d0*/  FADD.FTZ R10, -R3, R10 ;  /* 0x0000000a030a7221 */ /* 0x008fc40000010100 */
[----:B0-----:R-:W-:Y:S01]  /*27e0*/  FADD.FTZ R2, R2, R13 ;  /* 0x0000000d02027221 */ /* 0x001fe20000010000 */
[----:B------:R-:W-:Y:S01]  /*27f0*/  STS [R4+0x200], R13 ;  /* 0x0002000d04007388 */ /* 0x000fe20000000800 */
[----:B------:R-:W-:Y:S02]  /*2800*/  FMUL.FTZ R10, R10, 1.4426950216293334961 ;  /* 0x3fb8aa3b0a0a7820 */ /* 0x000fe40000410000 */
[C---:B----4-:R-:W-:Y:S01]  /*2810*/  FADD.FTZ R12, -R3.reuse, R12 ;  /* 0x0000000c030c7221 */ /* 0x050fe20000010100 */
[----:B------:R-:W0:Y:S01]  /*2820*/  MUFU.EX2 R19, R19 ;  /* 0x0000001300137308 */ /* 0x000e220000000800 */
[----:B------:R-:W-:Y:S01]  /*2830*/  FADD.FTZ R2, R2, R15 ;  /* 0x0000000f02027221 */ /* 0x000fe20000010000 */
[----:B------:R-:W-:Y:S01]  /*2840*/  STS [R4+0x400], R15 ;  /* 0x0004000f04007388 */ /* 0x000fe20000000800 */
[----:B------:R-:W-:Y:S02]  /*2850*/  FMUL.FTZ R12, R12, 1.4426950216293334961 ;  /* 0x3fb8aa3b0c0c7820 */ /* 0x000fe40000410000 */
[----:B------:R-:W-:-:S03]  /*2860*/  FADD.FTZ R14, -R3, R14 ;  /* 0x0000000e030e7221 */ /* 0x000fc60000010100 */
[----:B------:R-:W3:Y:S01]  /*2870*/  MUFU.EX2 R25, R25 ;  /* 0x0000001900197308 */ /* 0x000ee20000000800 */
[----:B--2---:R-:W-:Y:S01]  /*2880*/  FADD.FTZ R2, R2, R17 ;  /* 0x0000001102027221 */ /* 0x004fe20000010000 */
[----:B------:R-:W-:Y:S01]  /*2890*/  STS [R4+0x600], R17 ;  /* 0x0006001104007388 */ /* 0x000fe20000000800 */
[----:B------:R-:W-:Y:S02]  /*28a0*/  FMUL.FTZ R14, R14, 1.4426950216293334961 ;  /* 0x3fb8aa3b0e0e7820 */ /* 0x000fe40000410000 */
[C---:B------:R-:W-:Y:S02]  /*28b0*/  FADD.FTZ R16, -R3.reuse, R16 ;  /* 0x0000001003107221 */ /* 0x040fe40000010100 */
[----:B------:R-:W-:Y:S01]  /*28c0*/  FADD.FTZ R18, -R3, R18 ;  /* 0x0000001203127221 */ /* 0x000fe20000010100 */
[----:B------:R-:W2:Y:S01]  /*28d0*/  MUFU.EX2 R27, R22 ;  /* 0x00000016001b7308 */ /* 0x000ea20000000800 */
[----:B0-----:R-:W-:Y:S01]  /*28e0*/  FADD.FTZ R2, R2, R19 ;  /* 0x0000001302027221 */ /* 0x001fe20000010000 */
[----:B------:R-:W-:Y:S01]  /*28f0*/  STS [R4+0x800], R19 ;  /* 0x0008001304007388 */ /* 0x000fe20000000800 */
[----:B------:R-:W-:-:S02]  /*2900*/  FMUL.FTZ R16, R16, 1.4426950216293334961 ;  /* 0x3fb8aa3b10107820 */ /* 0x000fc40000410000 */
[----:B------:R-:W-:Y:S02]  /*2910*/  FMUL.FTZ R18, R18, 1.4426950216293334961 ;  /* 0x3fb8aa3b12127820 */ /* 0x000fe40000410000 */
[C---:B-----5:R-:W-:Y:S01]  /*2920*/  FADD.FTZ R20, -R3.reuse, R20 ;  /* 0x0000001403147221 */ /* 0x060fe20000010100 */
[----:B------:R-:W0:Y:S01]  /*2930*/  MUFU.EX2 R31, R10 ;  /* 0x0000000a001f7308 */ /* 0x000e220000000800 */
[----:B---3--:R-:W-:Y:S01]  /*2940*/  FADD.FTZ R2, R2, R25 ;  /* 0x0000001902027221 */ /* 0x008fe20000010000 */
[----:B------:R-:W-:Y:S01]  /*2950*/  STS [R4+0xa00], R25 ;  /* 0x000a001904007388 */ /* 0x000fe20000000800 */
[----:B------:R-:W-:Y:S02]  /*2960*/  FMUL.FTZ R20, R20, 1.4426950216293334961 ;  /* 0x3fb8aa3b14147820 */ /* 0x000fe40000410000 */
[----:B-1----:R-:W-:-:S03]  /*2970*/  FADD.FTZ R8, -R3, R8 ;  /* 0x0000000803087221 */ /* 0x002fc60000010100 */
        /* <DEDUP_REMOVED lines=25> */
.L_x_16678:
[----:B------:R-:W-:Y:S05]  /*2b10*/  BSYNC B1 ;  /* 0x0000000000017941 */ /* 0x000fea0003800000 */
.L_x_16677:
        /* <DEDUP_REMOVED lines=21> */
[C---:B-----5:R-:W-:Y:S01]  /*2c70*/  FADD.FTZ R12, -R3.reuse, R12 ;  /* 0x0000000c030c7221 */ /* 0x060fe20000010100 */
[----:B------:R-:W2:Y:S01]  /*2c80*/  MUFU.EX2 R9, R8 ;  /* 0x0000000800097308 */ /* 0x000ea20000000800 */
[----:B0-----:R-:W-:-:S02]  /*2c90*/  FADD.FTZ R14, -R3, R14 ;  /* 0x0000000e030e7221 */ /* 0x001fc40000010100 */
[----:B------:R-:W-:Y:S02]  /*2ca0*/  FMUL.FTZ R12, R12, 1.4426950216293334961 ;  /* 0x3fb8aa3b0c0c7820 */ /* 0x000fe40000410000 */
[----:B------:R-:W-:Y:S02]  /*2cb0*/  FMUL.FTZ R14, R14, 1.4426950216293334961 ;  /* 0x3fb8aa3b0e0e7820 */ /* 0x000fe40000410000 */
[C---:B------:R-:W-:Y:S01]  /*2cc0*/  FADD.FTZ R16, -R3.reuse, R16 ;  /* 0x0000001003107221 */ /* 0x040fe20000010100 */
        /* <DEDUP_REMOVED lines=28> */
.L_x_16681:
[----:B------:R-:W-:Y:S05]  /*2e90*/  BSYNC B1 ;  /* 0x0000000000017941 */ /* 0x000fea0003800000 */
.L_x_16680:
        /* <DEDUP_REMOVED lines=26> */
.L_x_16673:
[----:B------:R-:W-:Y:S05]  /*3040*/  BSYNC B0 ;  /* 0x0000000000007941 */ /* 0x000fea0003800000 */
.L_x_16672:
        /* <DEDUP_REMOVED lines=31> */
[----:B-1----:R-:W-:-:S06]  /*3240*/  FADD.FTZ R2, R3, 9.9999999747524270788e-07 ;  /* 0x358637bd03027421 */ /* 0x002fcc0000010000 */
[----:B------:R-:W1:Y:S06]  /*3250*/  MUFU.RCP R2, R2 ;  /* 0x0000000200027308 */ /* 0x000e6c0000001000 */
[----:B------:R-:W-:Y:S05]  /*3260*/  @!P0 BRA `(.L_x_16685) ;  /* 0x000000b000008947 */ /* 0x000fea0003800000 */
[----:B------:R-:W-:Y:S01]  /*3270*/  IMAD.MOV.U32 R3, RZ, RZ, R4 ;  /* 0x000000ffff037224 */ /* 0x000fe200078e0004 */
[----:B------:R-:W-:Y:S01]  /*3280*/  LEA R4, R37, 0x60, 0x2 ;  /* 0x0000006025047811 */ /* 0x000fe200078e10ff */
[----:B------:R-:W-:-:S04]  /*3290*/  IMAD.MOV.U32 R5, RZ, RZ, R37 ;  /* 0x000000ffff057224 */ /* 0x000fc800078e0025 */
.L_x_16686:
[----:B------:R-:W2:Y:S01]  /*32a0*/  LDS R7, [R4] ;  /* 0x0000000004077984 */ /* 0x000ea20000000800 */
[----:B------:R-:W-:Y:S02]  /*32b0*/  IADD3 R3, R3, -0x1, RZ ;  /* 0xffffffff03037810 */ /* 0x000fe40007ffe0ff */
[----:B------:R-:W-:-:S02]  /*32c0*/  IADD3 R5, R5, 0x80, RZ ;  /* 0x0000008005057810 */ /* 0x000fc40007ffe0ff */
[----:B------:R-:W-:Y:S01]  /*32d0*/  ISETP.NE.AND P0, PT, R3, RZ, PT ;  /* 0x000000ff0300720c */ /* 0x000fe20003f05270 */
[----:B-12---:R-:W-:-:S05]  /*32e0*/  FMUL.FTZ R7, R7, R2 ;  /* 0x0000000207077220 */ /* 0x006fca0000410000 */
[----:B------:R1:W-:Y:S02]  /*32f0*/  STS [R4], R7 ;  /* 0x0000000704007388 */ /* 0x0003e40000000800 */
[----:B-1----:R-:W-:-:S05]  /*3300*/  IADD3 R4, R4, 0x200, RZ ;  /* 0x0000020004047810 */ /* 0x002fca0007ffe0ff */
[----:B------:R-:W-:Y:S05]  /*3310*/  @P0 BRA `(.L_x_16686) ;  /* 0xffffff8000000947 */ /* 0x000fea000383ffff */
.L_x_16685:
[----:B------:R-:W-:Y:S05]  /*3320*/  BSYNC B1 ;  /* 0x0000000000017941 */ /* 0x000fea0003800000 */
.L_x_16684:
        /* <DEDUP_REMOVED lines=10> */
.L_x_16689:
        /* <DEDUP_REMOVED lines=8> */
[----:B------:R-:W-:Y:S04]  /*3450*/  LDS R19, [R3+0x800] ;  /* 0x0008000003137984 */ /* 0x000fe80000000800 */
        /* <DEDUP_REMOVED lines=43> */
.L_x_16688:
[----:B------:R-:W-:Y:S05]  /*3710*/  BSYNC B1 ;  /* 0x0000000000017941 */ /* 0x000fea0003800000 */
.L_x_16687:
        /* <DEDUP_REMOVED lines=31> */
.L_x_16691:
[----:B------:R-:W-:Y:S05]  /*3910*/  BSYNC B1 ;  /* 0x0000000000017941 */ /* 0x000fea0003800000 */
.L_x_16690:
        /* <DEDUP_REMOVED lines=14> */
.L_x_16683:
[----:B------:R-:W-:Y:S05]  /*3a00*/  BSYNC B0 ;  /* 0x0000000000007941 */ /* 0x000fea0003800000 */
.L_x_16682:
[----:B------:R-:W-:Y:S01]  /*3a10*/  BAR.SYNC.DEFER_BLOCKING 0x0 ;  /* 0x0000000000007b1d */ /* 0x000fe20000010000 */
[----:B------:R-:W-:-:S05]  /*3a20*/  ISETP.GE.AND P0, PT, R29, R24, PT ;  /* 0x000000181d00720c */ /* 0x000fca0003f06270 */
[----:B------:R-:W-:Y:S08]  /*3a30*/  BSSY B0, `(.L_x_16692) ;  /* 0x000009e000007945 */ /* 0x000ff00003800000 */
[----:B------:R-:W-:Y:S01]  /*3a40*/  @P0 IMAD.MOV.U32 R14, RZ, RZ, RZ ;  /* 0x000000ffff0e0224 */ /* 0x000fe200078e00ff */
[----:B------:R-:W-:Y:S05]  /*3a50*/  @P0 BRA `(.L_x_16693) ;  /* 0x000009b000000947 */ /* 0x000fea0003800000 */
[----:B-1----:R-:W-:Y:S01]  /*3a60*/  IABS R0, c[0x0][0x1d4] ;  /* 0x0000750000007a13 */ /* 0x002fe20000000000 */
[----:B------:R-:W1:Y:S01]  /*3a70*/  S2R R2, SR_CTAID.Y ;  /* 0x0000000000027919 */ /* 0x000e620000002600 */
[--C-:B------:R-:W-:Y:S01]  /*3a80*/  SHF.R.S32.HI R3, RZ, 0x1f, R29.reuse ;  /* 0x0000001fff037819 */ /* 0x100fe2000001141d */
[----:B------:R-:W-:Y:S01]  /*3a90*/  IMAD R36, R36, c[0x0][0x1b0], RZ ;  /* 0x00006c0024247a24 */ /* 0x000fe200078e02ff */
[----:B------:R-:W2:Y:S01]  /*3aa0*/  I2F.RP R6, R0 ;  /* 0x0000000000067306 */ /* 0x000ea20000209400 */
[----:B------:R-:W-:Y:S01]  /*3ab0*/  IMAD.MOV.U32 R18, RZ, RZ, c[0x0][0x1ac] ;  /* 0x00006b00ff127624 */ /* 0x000fe200078e00ff */
[C---:B------:R-:W-:Y:S01]  /*3ac0*/  LEA R20, R29.reuse, 0x60, 0x5 ;  /* 0x000000601d147811 */ /* 0x040fe200078e28ff */
[----:B------:R-:W-:Y:S01]  /*3ad0*/  IMAD.SHL.U32 R17, R29, 0x8, RZ ;  /* 0x000000081d117824 */ /* 0x000fe200078e00ff */
[----:B------:R-:W-:Y:S01]  /*3ae0*/  IADD3 R23, R23, -c[0x0][0x1cc], RZ ;  /* 0x8000730017177a10 */ /* 0x000fe20007ffe0ff */
[----:B------:R-:W-:Y:S01]  /*3af0*/  IMAD.MOV.U32 R14, RZ, RZ, RZ ;  /* 0x000000ffff0e7224 */ /* 0x000fe200078e00ff */
[----:B------:R-:W-:Y:S01]  /*3b00*/  IADD3 R16, -R24, 0x1, RZ ;  /* 0x0000000118107810 */ /* 0x000fe20007ffe1ff */
[----:B------:R-:W-:Y:S01]  /*3b10*/  IMAD.MOV.U32 R19, RZ, RZ, R29 ;  /* 0x000000ffff137224 */ /* 0x000fe200078e001d */
[----:B------:R-:W-:-:S02]  /*3b20*/  SHF.R.S32.HI R18, RZ, 0x1f, R18 ;  /* 0x0000001fff127819 */ /* 0x000fc40000011412 */
[----:B------:R-:W-:Y:S01]  /*3b30*/  IADD3 R20, R20, 0x10, RZ ;  /* 0x0000001014147810 */ /* 0x000fe20007ffe0ff */
[----:B--2---:R-:W2:Y:S01]  /*3b40*/  MUFU.RCP R6, R6 ;  /* 0x0000000600067308 */ /* 0x004ea20000001000 */
[----:B-1----:R-:W-:Y:S02]  /*3b50*/  IMAD R4, R2, c[0x0][0x198], RZ ;  /* 0x0000660002047a24 */ /* 0x002fe400078e02ff */
[----:B------:R-:W-:-:S03]  /*3b60*/  IMAD.SHL.U32 R2, R28, 0x8, RZ ;  /* 0x000000081c027824 */ /* 0x000fc600078e00ff */
[----:B------:R-:W-:-:S04]  /*3b70*/  IADD3 R13, P0, R29, R4, RZ ;  /* 0x000000041d0d7210 */ /* 0x000fc80007f1e0ff */
[----:B------:R-:W-:Y:S02]  /*3b80*/  LEA.HI.X.SX32 R4, R4, R3, 0x1, P0 ;  /* 0x0000000304047211 */ /* 0x000fe400000f0eff */
[----:B--2---:R-:W-:Y:S02]  /*3b90*/  IADD3 R5, R6, 0xffffffe, RZ ;  /* 0x0ffffffe06057810 */ /* 0x004fe40007ffe0ff */
[C---:B------:R-:W-:Y:S02]  /*3ba0*/  LEA R12, P1, R13.reuse, c[0x0][0x188], 0x2 ;  /* 0x000062000d0c7a11 */ /* 0x040fe400078210ff */
[----:B------:R-:W-:Y:S02]  /*3bb0*/  SHF.R.S32.HI R3, RZ, 0x1f, R2 ;  /* 0x0000001fff037819 */ /* 0x000fe40000011402 */
[----:B------:R-:W1:Y:S01]  /*3bc0*/  F2I.FTZ.U32.TRUNC.NTZ R5, R5 ;  /* 0x0000000500057305 */ /* 0x000e62000021f000 */
[----:B------:R-:W-:Y:S01]  /*3bd0*/  LEA.HI.X R13, R13, c[0x0][0x18c], R4, 0x2, P1 ;  /* 0x000063000d0d7a11 */ /* 0x000fe200008f1404 */
[----:B------:R-:W-:Y:S01]  /*3be0*/  IMAD.MOV.U32 R4, RZ, RZ, RZ ;  /* 0x000000ffff047224 */ /* 0x000fe200078e00ff */
[----:B------:R-:W-:-:S04]  /*3bf0*/  IADD3 R2, P0, R36, R2, RZ ;  /* 0x0000000224027210 */ /* 0x000fc80007f1e0ff */
[----:B------:R-:W-:Y:S01]  /*3c00*/  LEA.HI.X.SX32 R3, R36, R3, 0x1, P0 ;  /* 0x0000000324037211 */ /* 0x000fe200000f0eff */
[----:B-1----:R-:W-:-:S04]  /*3c10*/  IMAD.MOV R15, RZ, RZ, -R5 ;  /* 0x000000ffff0f7224 */ /* 0x002fc800078e0a05 */
[----:B------:R-:W-:-:S04]  /*3c20*/  IMAD R15, R15, R0, RZ ;  /* 0x000000000f0f7224 */ /* 0x000fc800078e02ff */
[----:B------:R-:W-:-:S04]  /*3c30*/  IMAD.HI.U32 R15, R5, R15, R4 ;  /* 0x0000000f050f7227 */ /* 0x000fc800078e0004 */
.L_x_16698:
[----:B------:R-:W-:Y:S01]  /*3c40*/  IABS R6, R17 ;  /* 0x0000001100067213 */ /* 0x000fe20000000000 */
[----:B------:R-:W-:Y:S01]  /*3c50*/  BSSY B1, `(.L_x_16694) ;  /* 0x0000074000017945 */ /* 0x000fe20003800000 */
[----:B------:R-:W-:Y:S02]  /*3c60*/  IABS R7, c[0x0][0x1d0] ;  /* 0x0000740000077a13 */ /* 0x000fe40000000000 */
[----:B------:R-:W-:Y:S01]  /*3c70*/  IABS R8, c[0x0][0x1d4] ;  /* 0x0000750000087a13 */ /* 0x000fe20000000000 */
[----:B------:R-:W-:Y:S01]  /*3c80*/  IMAD.HI.U32 R4, R15, R6, RZ ;  /* 0x000000060f047227 */ /* 0x000fe200078e00ff */
[----:B------:R-:W1:Y:S03]  /*3c90*/  I2F.RP R9, R7 ;  /* 0x0000000700097306 */ /* 0x000e660000209400 */
[----:B------:R-:W-:-:S04]  /*3ca0*/  IMAD.MOV R5, RZ, RZ, -R4 ;  /* 0x000000ffff057224 */ /* 0x000fc800078e0a04 */
[----:B------:R-:W-:Y:S01]  /*3cb0*/  IMAD R5, R8, R5, R6 ;  /* 0x0000000508057224 */ /* 0x000fe200078e0206 */
[----:B------:R-:W-:-:S04]  /*3cc0*/  LOP3.LUT R6, R17, c[0x0][0x1d4], RZ, 0x3c, !PT ;  /* 0x0000750011067a12 */ /* 0x000fc800078e3cff */
[----:B------:R-:W-:Y:S02]  /*3cd0*/  ISETP.GT.U32.AND P1, PT, R0, R5, PT ;  /* 0x000000050000720c */ /* 0x000fe40003f24070 */
[----:B------:R-:W-:Y:S01]  /*3ce0*/  ISETP.GE.AND P2, PT, R6, RZ, PT ;  /* 0x000000ff0600720c */ /* 0x000fe20003f46270 */
[----:B-1----:R-:W1:Y:S10]  /*3cf0*/  MUFU.RCP R9, R9 ;  /* 0x0000000900097308 */ /* 0x002e740000001000 */
[----:B------:R-:W-:Y:S01]  /*3d00*/  @!P1 IMAD.IADD R5, R5, 0x1, -R8 ;  /* 0x0000000105059824 */ /* 0x000fe200078e0a08 */
[----:B------:R-:W-:-:S02]  /*3d10*/  @!P1 IADD3 R4, R4, 0x1, RZ ;  /* 0x0000000104049810 */ /* 0x000fc40007ffe0ff */
[----:B------:R-:W-:Y:S02]  /*3d20*/  ISETP.NE.AND P1, PT, RZ, c[0x0][0x1d4], PT ;  /* 0x00007500ff007a0c */ /* 0x000fe40003f25270 */
[----:B------:R-:W-:Y:S02]  /*3d30*/  ISETP.GE.U32.AND P0, PT, R5, R0, PT ;  /* 0x000000000500720c */ /* 0x000fe40003f06070 */
[----:B-1----:R-:W-:-:S06]  /*3d40*/  IADD3 R5, R9, 0xffffffe, RZ ;  /* 0x0ffffffe09057810 */ /* 0x002fcc0007ffe0ff */
[----:B------:R-:W1:Y:S05]  /*3d50*/  F2I.FTZ.U32.TRUNC.NTZ R5, R5 ;  /* 0x0000000500057305 */ /* 0x000e6a000021f000 */
        /* <DEDUP_REMOVED lines=25> */
[----:B------:R-:W2:Y:S04]  /*3ef0*/  LDG.E.CONSTANT R7, [R12.64] ;  /* 0x000000060c077981 */ /* 0x000ea8000c1e9900 */
[----:B------:R-:W1:Y:S01]  /*3f00*/  LDS.128 R8, [R20+-0x10] ;  /* 0xfffff00014087984 */ /* 0x000e620000000c00 */
[----:B------:R-:W-:Y:S01]  /*3f10*/  IMAD.IADD R27, R16, 0x1, R19 ;  /* 0x00000001101b7824 */ /* 0x000fe200078e0213 */
[----:B------:R-:W-:Y:S01]  /*3f20*/  BSSY B2, `(.L_x_16696) ;  /* 0x0000030000027945 */ /* 0x000fe20003800000 */
[----:B-1----:R-:W-:-:S05]  /*3f30*/  F2FP.BF16.PACK_AB R8, R9, R8 ;  /* 0x000000080908723e */ /* 0x002fca00000010ff */
[----:B------:R-:W-:Y:S01]  /*3f40*/  IMAD.MOV.U32 R33, RZ, RZ, R8 ;  /* 0x000000ffff217224 */ /* 0x000fe200078e0008 */
[----:B--2---:R-:W-:-:S05]  /*3f50*/  SHF.R.S32.HI R4, RZ, 0x1f, R7 ;  /* 0x0000001fff047819 */ /* 0x004fca0000011407 */
[----:B------:R-:W-:Y:S02]  /*3f60*/  IMAD R6, R4, c[0x0][0x1ac], RZ ;  /* 0x00006b0004067a24 */ /* 0x000fe400078e02ff */
[----:B------:R-:W-:-:S04]  /*3f70*/  IMAD.WIDE.U32 R4, R7, c[0x0][0x1ac], R2 ;  /* 0x00006b0007047a25 */ /* 0x000fc800078e0002 */
[----:B------:R-:W-:Y:S01]  /*3f80*/  IMAD R7, R7, R18, R6 ;  /* 0x0000001207077224 */ /* 0x000fe200078e0206 */
[----:B------:R-:W-:-:S03]  /*3f90*/  LEA R30, P0, R4, c[0x0][0x178], 0x1 ;  /* 0x00005e00041e7a11 */ /* 0x000fc600078008ff */
[----:B------:R-:W-:-:S05]  /*3fa0*/  IMAD.IADD R5, R5, 0x1, R7 ;  /* 0x0000000105057824 */ /* 0x000fca00078e0207 */
[----:B------:R-:W-:Y:S02]  /*3fb0*/  LEA.HI.X R31, R4, c[0x0][0x17c], R5, 0x1, P0 ;  /* 0x00005f00041f7a11 */ /* 0x000fe400000f0c05 */
[----:B------:R1:W2:Y:S01]  /*3fc0*/  LDS.128 R4, [R20] ;  /* 0x0000000014047984 */ /* 0x0002a20000000c00 */
[----:B------:R-:W-:-:S03]  /*3fd0*/  ISETP.NE.AND P0, PT, R27, RZ, PT ;  /* 0x000000ff1b00720c */ /* 0x000fc60003f05270 */
[----:B------:R3:W5:Y:S04]  /*3fe0*/  LDG.E.CONSTANT R32, [R30.64] ;  /* 0x000000061e207981 */ /* 0x000768000c1e9900 */
[----:B------:R3:W5:Y:S04]  /*3ff0*/  LDG.E.CONSTANT R26, [R30.64+0x4] ;  /* 0x000004061e1a7981 */ /* 0x000768000c1e9900 */
[----:B------:R3:W5:Y:S04]  /*4000*/  LDG.E.CONSTANT R25, [R30.64+0x8] ;  /* 0x000008061e197981 */ /* 0x000768000c1e9900 */
[----:B0-----:R3:W5:Y:S02]  /*4010*/  LDG.E.CONSTANT R22, [R30.64+0xc] ;  /* 0x00000c061e167981 */ /* 0x001764000c1e9900 */
[----:B---3--:R-:W-:Y:S01]  /*4020*/  F2FP.BF16.PACK_AB R31, R11, R10 ;  /* 0x0000000a0b1f723e */ /* 0x008fe200000010ff */
[----:B------:R-:W-:Y:S05]  /*4030*/  @P0 BRA `(.L_x_16697) ;  /* 0x000001e000000947 */ /* 0x000fea0003800000 */
[C---:B-1----:R-:W-:Y:S02]  /*4040*/  IADD3 R11, R17.reuse, 0x2, RZ ;  /* 0x00000002110b7810 */ /* 0x042fe40007ffe0ff */
[----:B------:R-:W-:-:S02]  /*4050*/  ISETP.GE.AND P6, PT, R17, R38, PT ;  /* 0x000000261100720c */ /* 0x000fc40003fc6270 */
[-C--:B------:R-:W-:Y:S02]  /*4060*/  ISETP.GE.AND P5, PT, R11, R38.reuse, PT ;  /* 0x000000260b00720c */ /* 0x080fe40003fa6270 */
[C---:B------:R-:W-:Y:S02]  /*4070*/  IADD3 R9, R17.reuse, 0x1, RZ ;  /* 0x0000000111097810 */ /* 0x040fe40007ffe0ff */
[----:B------:R-:W-:Y:S02]  /*4080*/  IADD3 R11, R17, 0x4, RZ ;  /* 0x00000004110b7810 */ /* 0x000fe40007ffe0ff */
[-C--:B------:R-:W-:Y:S02]  /*4090*/  ISETP.GE.AND P0, PT, R9, R38.reuse, PT ;  /* 0x000000260900720c */ /* 0x080fe40003f06270 */
[----:B------:R-:W-:Y:S02]  /*40a0*/  ISETP.GE.AND P3, PT, R11, R38, PT ;  /* 0x000000260b00720c */ /* 0x000fe40003f66270 */
[----:B------:R-:W-:-:S02]  /*40b0*/  IADD3 R9, R17, 0x3, RZ ;  /* 0x0000000311097810 */ /* 0x000fc40007ffe0ff */
[----:B------:R-:W-:Y:S02]  /*40c0*/  IADD3 R11, R17, 0x7, RZ ;  /* 0x00000007110b7810 */ /* 0x000fe40007ffe0ff */
[----:B-----5:R-:W-:Y:S02]  /*40d0*/  @P6 PRMT R32, RZ, 0x7610, R32 ;  /* 0x00007610ff206816 */ /* 0x020fe40000000020 */
[-C--:B------:R-:W-:Y:S02]  /*40e0*/  ISETP.GE.AND P4, PT, R9, R38.reuse, PT ;  /* 0x000000260900720c */ /* 0x080fe40003f86270 */
[----:B------:R-:W-:Y:S02]  /*40f0*/  ISETP.GE.AND P6, PT, R11, R38, PT ;  /* 0x000000260b00720c */ /* 0x000fe40003fc6270 */
[C---:B------:R-:W-:Y:S02]  /*4100*/  IADD3 R9, R17.reuse, 0x6, RZ ;  /* 0x0000000611097810 */ /* 0x040fe40007ffe0ff */
[----:B------:R-:W-:-:S02]  /*4110*/  IADD3 R27, R17, 0x5, RZ ;  /* 0x00000005111b7810 */ /* 0x000fc40007ffe0ff */
[C---:B------:R-:W-:Y:S02]  /*4120*/  PRMT R8, R26.reuse, 0x7632, R8 ;  /* 0x000076321a087816 */ /* 0x040fe40000000008 */
[-C--:B------:R-:W-:Y:S02]  /*4130*/  ISETP.GE.AND P1, PT, R9, R38.reuse, PT ;  /* 0x000000260900720c */ /* 0x080fe40003f26270 */
        /* <DEDUP_REMOVED lines=14> */
.L_x_16697:
[----:B-1----:R-:W-:Y:S05]  /*4220*/  BSYNC B2 ;  /* 0x0000000000027941 */ /* 0x002fea0003800000 */
.L_x_16696:
[----:B--2---:R-:W-:Y:S01]  /*4230*/  F2FP.BF16.PACK_AB R5, R5, R4 ;  /* 0x000000040505723e */ /* 0x004fe200000010ff */
[----:B-----5:R-:W-:Y:S01]  /*4240*/  HFMA2.BF16_V2 R32, R33, R32, -RZ.H0_H0 ;  /* 0x0000002021207231 */ /* 0x020fe200003400ff */
[----:B------:R-:W-:Y:S01]  /*4250*/  F2FP.BF16.PACK_AB R6, R7, R6 ;  /* 0x000000060706723e */ /* 0x000fe200000010ff */
[----:B------:R-:W-:Y:S02]  /*4260*/  HFMA2.BF16_V2 R26, R31, R26, -RZ.H0_H0 ;  /* 0x0000001a1f1a7231 */ /* 0x000fe400003400ff */
        /* <DEDUP_REMOVED lines=18> */
.L_x_16695:
[----:B------:R-:W-:Y:S05]  /*4390*/  BSYNC B1 ;  /* 0x0000000000017941 */ /* 0x000fea0003800000 */
.L_x_16694:
[----:B------:R-:W-:Y:S02]  /*43a0*/  IADD3 R19, R19, 0x4, RZ ;  /* 0x0000000413137810 */ /* 0x000fe40007ffe0ff */
[----:B------:R-:W-:Y:S02]  /*43b0*/  IADD3 R12, P1, R12, 0x10, RZ ;  /* 0x000000100c0c7810 */ /* 0x000fe40007f3e0ff */
[----:B------:R-:W-:Y:S02]  /*43c0*/  ISETP.GE.AND P0, PT, R19, R24, PT ;  /* 0x000000181300720c */ /* 0x000fe40003f06270 */
[----:B------:R-:W-:Y:S01]  /*43d0*/  IADD3 R17, R17, 0x20, RZ ;  /* 0x0000002011117810 */ /* 0x000fe20007ffe0ff */
[----:B------:R-:W-:Y:S01]  /*43e0*/  IMAD.X R13, RZ, RZ, R13, P1 ;  /* 0x000000ffff0d7224 */ /* 0x000fe200008e060d */
[----:B------:R-:W-:-:S09]  /*43f0*/  IADD3 R20, R20, 0x80, RZ ;  /* 0x0000008014147810 */ /* 0x000fd20007ffe0ff */
[----:B------:R-:W-:Y:S05]  /*4400*/  @!P0 BRA `(.L_x_16698) ;  /* 0xfffff83000008947 */ /* 0x000fea000383ffff */
.L_x_16693:
[----:B------:R-:W-:Y:S05]  /*4410*/  BSYNC B0 ;  /* 0x0000000000007941 */ /* 0x000fea0003800000 */
.L_x_16692:
[----:B------:R-:W-:Y:S01]  /*4420*/  BAR.SYNC.DEFER_BLOCKING 0x0 ;  /* 0x0000000000007b1d */ /* 0x000fe20000010000 */
[----:B-1----:R-:W-:Y:S01]  /*4430*/  LOP3.LUT R0, R37, 0xffffffc0, RZ, 0xc0, !PT ;  /* 0xffffffc025007812 */ /* 0x002fe200078ec0ff */
[----:B------:R-:W-:Y:S01]  /*4440*/  IMAD R29, R29, 0x20, R28 ;  /* 0x000000201d1d7824 */ /* 0x000fe200078e021c */
[C---:B------:R-:W-:Y:S02]  /*4450*/  ISETP.GT.AND P1, PT, R37.reuse, 0x3f, PT ;  /* 0x0000003f2500780c */ /* 0x040fe40003f24270 */
[----:B------:R-:W-:Y:S02]  /*4460*/  ISETP.NE.AND P0, PT, R0, 0x40, PT ;  /* 0x000000400000780c */ /* 0x000fe40003f05270 */
[C---:B------:R-:W-:Y:S02]  /*4470*/  LOP3.LUT R2, R37.reuse, 0xffffffe0, RZ, 0xc0, !PT ;  /* 0xffffffe025027812 */ /* 0x040fe400078ec0ff */
[C---:B------:R-:W-:Y:S02]  /*4480*/  ISETP.GT.AND P2, PT, R37.reuse, 0x1f, PT ;  /* 0x0000001f2500780c */ /* 0x040fe40003f44270 */
[----:B------:R-:W-:-:S07]  /*4490*/  IADD3 R37, R37, 0x1f, RZ ;  /* 0x0000001f25257810 */ /* 0x000fce0007ffe0ff */
[----:B------:R-:W-:Y:S04]  /*44a0*/  @!P0 STS [R29.X4+-0xa0], R14 ;  /* 0xffff600e1d008388 */ /* 0x000fe80000004800 */
[----:B------:R-:W-:Y:S01]  /*44b0*/  BAR.SYNC.DEFER_BLOCKING 0x0 ;  /* 0x0000000000007b1d */ /* 0x000fe20000010000 */
[----:B------:R-:W-:-:S05]  /*44c0*/  ISETP.NE.AND P0, PT, R2, 0x20, PT ;  /* 0x000000200200780c */ /* 0x000fca0003f05270 */
[----:B------:R-:W1:Y:S02]  /*44d0*/  @!P1 LDS R0, [R29.X4+0x60] ;  /* 0x000060001d009984 */ /* 0x000e640000004800 */
[----:B-1----:R-:W-:Y:S02]  /*44e0*/  @!P1 FADD.FTZ R14, R0, R14 ;  /* 0x0000000e000e9221 */ /* 0x002fe40000010000 */
[----:B------:R-:W-:Y:S01]  /*44f0*/  BAR.SYNC.DEFER_BLOCKING 0x0 ;  /* 0x0000000000007b1d */ /* 0x000fe20000010000 */
[----:B------:R-:W-:-:S05]  /*4500*/  ISETP.GT.U32.AND P1, PT, R37, 0x3e, PT ;  /* 0x0000003e2500780c */ /* 0x000fca0003f24070 */
[----:B------:R1:W-:Y:S04]  /*4510*/  @!P0 STS [R29.X4+-0x20], R14 ;  /* 0xffffe00e1d008388 */ /* 0x0003e80000004800 */
[----:B------:R-:W-:Y:S06]  /*4520*/  BAR.SYNC.DEFER_BLOCKING 0x0 ;  /* 0x0000000000007b1d */ /* 0x000fec0000010000 */
[----:B------:R1:W2:Y:S04]  /*4530*/  @!P2 LDS R0, [R29.X4+0x60] ;  /* 0x000060001d00a984 */ /* 0x0002a80000004800 */
[----:B------:R-:W-:Y:S06]  /*4540*/  BAR.SYNC.DEFER_BLOCKING 0x0 ;  /* 0x0000000000007b1d */ /* 0x000fec0000010000 */
[----:B------:R-:W-:Y:S05]  /*4550*/  @P1 EXIT ;  /* 0x000000000000194d */ /* 0x000fea0003800000 */
[----:B-1----:R-:W1:Y:S01]  /*4560*/  S2UR UR4, SR_CTAID.X ;  /* 0x00000000000479c3 */ /* 0x002e620000002500 */
[----:B------:R-:W3:Y:S01]  /*4570*/  S2R R2, SR_CTAID.Y ;  /* 0x0000000000027919 */ /* 0x000ee20000002600 */
[----:B------:R-:W-:Y:S01]  /*4580*/  ULDC UR5, c[0x0][0x14] ;  /* 0x0000050000057ab9 */ /* 0x000fe20000000800 */
[----:B------:R-:W-:Y:S01]  /*4590*/  SHF.R.S32.HI R4, RZ, 0x1f, R28 ;  /* 0x0000001fff047819 */ /* 0x000fe2000001141c */
[----:B--2---:R-:W-:Y:S01]  /*45a0*/  @!P2 FADD.FTZ R14, R0, R14 ;  /* 0x0000000e000ea221 */ /* 0x004fe20000010000 */
[----:B------:R-:W2:Y:S04]  /*45b0*/  S2R R3, SR_CTAID.Z ;  /* 0x0000000000037919 */ /* 0x000ea80000002700 */
[----:B------:R-:W-:Y:S01]  /*45c0*/  F2FP.BF16.PACK_AB R0, RZ, R14 ;  /* 0x0000000eff00723e */ /* 0x000fe200000010ff */
[----:B-1----:R-:W-:Y:S01]  /*45d0*/  UIMAD UR4, UR4, UR5, URZ ;  /* 0x00000005040472a4 */ /* 0x002fe2000f8e023f */
[----:B---3--:R-:W-:-:S03]  /*45e0*/  IMAD R2, R2, c[0x0][0xc], RZ ;  /* 0x0000030002027a24 */ /* 0x008fc600078e02ff */
[----:B------:R-:W-:Y:S01]  /*45f0*/  USHF.L.U32 UR4, UR4, 0x5, URZ ;  /* 0x0000000504047899 */ /* 0x000fe2000800063f */
[----:B--2---:R-:W-:Y:S02]  /*4600*/  IMAD.SHL.U32 R3, R3, 0x20, RZ ;  /* 0x0000002003037824 */ /* 0x004fe400078e00ff */
        /* <DEDUP_REMOVED lines=12> */
.L_x_16660:
[----:B------:R-:W-:Y:S01]  /*46d0*/  IMAD.MOV.U32 R14, RZ, RZ, R33 ;  /* 0x000000ffff0e7224 */ /* 0x000fe200078e0021 */
[----:B------:R-:W-:Y:S01]  /*46e0*/  MOV R12, 0x4730 ;  /* 0x00004730000c7802 */ /* 0x000fe20000000f00 */
[----:B------:R-:W-:Y:S02]  /*46f0*/  IMAD.MOV.U32 R15, RZ, RZ, 0x2 ;  /* 0x00000002ff0f7424 */ /* 0x000fe400078e00ff */
[----:B------:R-:W-:Y:S02]  /*4700*/  IMAD.MOV.U32 R30, RZ, RZ, 0x1f ;  /* 0x0000001fff1e7424 */ /* 0x000fe400078e00ff */
[----:B------:R-:W-:Y:S02]  /*4710*/  IMAD.MOV.U32 R31, RZ, RZ, -0x1 ;  /* 0xffffffffff1f7424 */ /* 0x000fe400078e00ff */
[----:B------:R-:W-:Y:S05]  /*4720*/  CALL.REL.NOINC `($__internal_359_$__cuda_sm70_shflsync_bfly_p) ;  /* 0x0000031000007944 */ /* 0x000fea0003c00000 */
[----:B-1----:R-:W-:Y:S01]  /*4730*/  IMAD.MOV.U32 R12, RZ, RZ, R14 ;  /* 0x000000ffff0c7224 */ /* 0x002fe200078e000e */
[----:B0-----:R-:W-:Y:S05]  /*4740*/  BRA `(.L_x_16699) ;  /* 0xffffcef000007947 */ /* 0x001fea000383ffff */
.L_x_16661:
[----:B------:R-:W-:Y:S01]  /*4750*/  IMAD.MOV.U32 R14, RZ, RZ, R33 ;  /* 0x000000ffff0e7224 */ /* 0x000fe200078e0021 */
[----:B------:R-:W-:Y:S01]  /*4760*/  MOV R12, 0x47b0 ;  /* 0x000047b0000c7802 */ /* 0x000fe20000000f00 */
[----:B------:R-:W-:-:S02]  /*4770*/  IMAD.MOV.U32 R15, RZ, RZ, 0x1 ;  /* 0x00000001ff0f7424 */ /* 0x000fc400078e00ff */
[----:B------:R-:W-:Y:S02]  /*4780*/  IMAD.MOV.U32 R30, RZ, RZ, 0x1f ;  /* 0x0000001fff1e7424 */ /* 0x000fe400078e00ff */
[----:B------:R-:W-:Y:S02]  /*4790*/  IMAD.MOV.U32 R31, RZ, RZ, -0x1 ;  /* 0xffffffffff1f7424 */ /* 0x000fe400078e00ff */
[----:B------:R-:W-:Y:S05]  /*47a0*/  CALL.REL.NOINC `($__internal_359_$__cuda_sm70_shflsync_bfly_p) ;  /* 0x0000029000007944 */ /* 0x000fea0003c00000 */
[----:B-1----:R-:W-:Y:S01]  /*47b0*/  IMAD.MOV.U32 R12, RZ, RZ, R14 ;  /* 0x000000ffff0c7224 */ /* 0x002fe200078e000e */
[----:B0-----:R-:W-:Y:S05]  /*47c0*/  BRA `(.L_x_16700) ;  /* 0xffffcea000007947 */ /* 0x001fea000383ffff */
.L_x_16666:
        /* <DEDUP_REMOVED lines=8> */
.L_x_16667:
        /* <DEDUP_REMOVED lines=8> */
.L_x_16670:
        /* <DEDUP_REMOVED lines=8> */
.L_x_16671:
[----:B------:R-:W-:Y:S01]  /*4950*/  IMAD.MOV.U32 R14, RZ, RZ, R5 ;  /* 0x000000ffff0e7224 */ /* 0x000fe200078e0005 */
[----:B------:R-:W-:Y:S01]  /*4960*/  MOV R12, 0x49b0 ;  /* 0x000049b0000c7802 */ /* 0x000fe20000000f00 */
[----:B------:R-:W-:-:S02]  /*4970*/  IMAD.MOV.U32 R15, RZ, RZ, 0x8 ;  /* 0x00000008ff0f7424 */ /* 0x000fc400078e00ff */
[----:B------:R-:W-:Y:S02]  /*4980*/  IMAD.MOV.U32 R30, RZ, RZ, 0x1f ;  /* 0x0000001fff1e7424 */ /* 0x000fe400078e00ff */
[----:B------:R-:W-:Y:S02]  /*4990*/  IMAD.MOV.U32 R31, RZ, RZ, -0x1 ;  /* 0xffffffffff1f7424 */ /* 0x000fe400078e00ff */
[----:B0-----:R-:W-:Y:S05]  /*49a0*/  CALL.REL.NOINC `($__internal_359_$__cuda_sm70_shflsync_bfly_p) ;  /* 0x0000009000007944 */ /* 0x001fea0003c00000 */
[----:B-1----:R-:W-:Y:S01]  /*49b0*/  FMNMX.FTZ R0, R5, R14, !PT ;  /* 0x0000000e05007209 */ /* 0x002fe20007810000 */
[----:B0-----:R-:W-:Y:S01]  /*49c0*/  IMAD.MOV.U32 R15, RZ, RZ, 0x4 ;  /* 0x00000004ff0f7424 */ /* 0x001fe200078e00ff */
[----:B------:R-:W-:Y:S01]  /*49d0*/  MOV R12, 0x4a20 ;  /* 0x00004a20000c7802 */ /* 0x000fe20000000f00 */
[----:B------:R-:W-:Y:S02]  /*49e0*/  IMAD.MOV.U32 R30, RZ, RZ, 0x1f ;  /* 0x0000001fff1e7424 */ /* 0x000fe400078e00ff */
[----:B------:R-:W-:Y:S02]  /*49f0*/  IMAD.MOV.U32 R31, RZ, RZ, -0x1 ;  /* 0xffffffffff1f7424 */ /* 0x000fe400078e00ff */
[----:B------:R-:W-:Y:S02]  /*4a00*/  IMAD.MOV.U32 R14, RZ, RZ, R0 ;  /* 0x000000ffff0e7224 */ /* 0x000fe400078e0000 */
[----:B------:R-:W-:Y:S05]  /*4a10*/  CALL.REL.NOINC `($__internal_359_$__cuda_sm70_shflsync_bfly_p) ;  /* 0x0000002000007944 */ /* 0x000fea0003c00000 */
[----:B-1----:R-:W-:Y:S01]  /*4a20*/  IMAD.MOV.U32 R3, RZ, RZ, R14 ;  /* 0x000000ffff037224 */ /* 0x002fe200078e000e */
[----:B0-----:R-:W-:Y:S05]  /*4a30*/  BRA `(.L_x_16704) ;  /* 0xffffd71000007947 */ /* 0x001fea000383ffff */
        .weak           $__internal_359_$__cuda_sm70_shflsync_bfly_p
        .type           $__internal_359_$__cuda_sm70_shflsync_bfly_p,@function
        .size           $__internal_359_$__cuda_sm70_shflsync_bfly_p,(.L_x_23526 - $__internal_359_$__cuda_sm70_shflsync_bfly_p)
$__internal_359_$__cuda_sm70_shflsync_bfly_p:
[----:B------:R-:W-:Y:S01]  /*4a40*/  IMAD.MOV.U32 R13, RZ, RZ, 0x0 ;  /* 0x00000000ff0d7424 */ /* 0x000fe200078e00ff */
[----:B------:R-:W-:Y:S04]  /*4a50*/  WARPSYNC R31 ;  /* 0x0000001f00007348 */ /* 0x000fe80003800000 */
[----:B------:R0:W1:Y:S01]  /*4a60*/  SHFL.BFLY PT, R14, R14, R15, R30 ;  /* 0x0c00000f0e0e7389 */ /* 0x00006200000e001e */
[----:B------:R-:W-:Y:S05]  /*4a70*/  RET.REL.NODEC R12 `(_ZN4vllm25paged_attention_v1_kernelI13__nv_bfloat16S1_Li32ELi8ELi128ELNS_18Fp8KVCacheDataTypeE0ELb1EEEvPT_PKS3_PKT0_S9_ifPKiSB_iPKfiiiSD_SD_iiiii) ;  /* 0xffffb5800c007950 */ /* 0x000fea0003c3ffff */
.L_x_16705:
        /* <DEDUP_REMOVED lines=16> */
.L_x_23526:


//--------------------- .text._ZN4vllm25paged_attention_v1_kernelIttLi256ELi32ELi128ELNS_18Fp8KVCacheDataTypeE0ELb0EEEvPT_PKS2_PKT0_S8_ifPKiSA_iPKfiiiSC_SC_iiiii --------------------------
	.section	.text._ZN4vllm25paged_attention_v1_kernelIttLi256ELi32ELi128ELNS_18Fp8KVCacheDataTypeE0ELb0EEEvPT_PKS2_PKT0_S8_ifPKiSA_iPKfiiiSC_SC_iiiii,"ax",@progbits
	.sectioninfo	@"SHI_REGISTERS=96"
	.align	128
        .global         _ZN4vllm25paged_attention_v1_kernelIttLi256ELi32ELi128ELNS_18Fp8KVCacheDataTypeE0ELb0EEEvPT_PKS2_PKT0_S8_ifPKiSA_iPKfiiiSC_SC_iiiii
        .type           _ZN4vllm25paged_attention_v1_kernelIttLi256ELi32ELi128ELNS_18Fp8KVCacheDataTypeE0ELb0EEEvPT_PKS2_PKT0_S8_ifPKiSA_iPKfiiiSC_SC_iiiii,@function
        .size           _ZN4vllm25paged_attention_v1_kernelIttLi256ELi32ELi128ELNS_18Fp8KVCacheDataTypeE0ELb0EEEvPT_PKS2_PKT0_S8_ifPKiSA_iPKfiiiSC_SC_iiiii,(.L_x_23977 - _ZN4vllm25paged_attention_v1_kernelIttLi256ELi32ELi128ELNS_18Fp8KVCacheDataTypeE0ELb0EEEvPT_PKS2_PKT0_S8_ifPKiSA_iPKfiiiSC_SC_iiiii)
        .other          _ZN4vllm25paged_attention_v1_kernelIttLi256ELi32ELi128ELNS_18Fp8KVCacheDataTypeE0ELb0EEEvPT_PKS2_PKT0_S8_ifPKiSA_iPKfiiiSC_SC_iiiii,@"STO_CUDA_ENTRY STV_DEFAULT"
_ZN4vllm25paged_attention_v1_kernelIttLi256ELi32ELi128ELNS_18Fp8KVCacheDataTypeE0ELb0EEEvPT_PKS2_PKT0_S8_ifPKiSA_iPKfiiiSC_SC_iiiii:
.text._ZN4vllm25paged_attention_v1_kernelIttLi256ELi32ELi128ELNS_18Fp8KVCacheDataTypeE0ELb0EEEvPT_PKS2_PKT0_S8_ifPKiSA_iPKfiiiSC_SC_iiiii:
        /* <DEDUP_REMOVED lines=34> */
[----:B------:R-:W-:-:S04]  /*0220*/  IMAD R9, R6, R7, RZ ;  /* 0x0000000706097224 */ /* 0x000fc800078e02ff */
[----:B------:R-:W-:-:S06]  /*0230*/  IMAD.HI.U32 R3, R3, R9, R2 ;  /* 0x0000000903037227 */ /* 0x000fcc00078e0002 */
[----:B------:R-:W-:-:S04]  /*0240*/  IMAD.HI.U32 R3, R3, R4, RZ ;  /* 0x0000000403037227 */ /* 0x000fc800078e00ff */
[----:B------:R-:W-:-:S04]  /*0250*/  IMAD.MOV R0, RZ, RZ, -R3 ;  /* 0x000000ffff007224 */ /* 0x000fc800078e0a03 */
[C---:B------:R-:W-:Y:S02]  /*0260*/  IMAD R0, R7.reuse, R0, R4 ;  /* 0x0000000007007224 */ /* 0x040fe400078e0204 */
[----:B------:R-:W0:Y:S03]  /*0270*/  S2R R4, SR_CTAID.X ;  /* 0x0000000000047919 */ /* 0x000e260000002500 */
[----:B------:R-:W-:-:S13]  /*0280*/  ISETP.GT.U32.AND P1, PT, R7, R0, PT ;  /* 0x000000000700720c */ /* 0x000fda0003f24070 */
[----:B------:R-:W-:Y:S01]  /*0290*/  @!P1 IMAD.IADD R0, R0, 0x1, -R7 ;  /* 0x0000000100009824 */ /* 0x000fe200078e0a07 */
[----:B------:R-:W-:Y:S02]  /*02a0*/  @!P1 IADD3 R3, R3, 0x1, RZ ;  /* 0x0000000103039810 */ /* 0x000fe40007ffe0ff */
[----:B------:R-:W-:Y:S02]  /*02b0*/  ISETP.NE.AND P1, PT, RZ, c[0x0][0x180], PT ;  /* 0x00006000ff007a0c */ /* 0x000fe40003f25270 */
[----:B------:R-:W-:Y:S02]  /*02c0*/  ISETP.GE.U32.AND P0, PT, R0, R7, PT ;  /* 0x000000070000720c */ /* 0x000fe40003f06070 */
[----:B0-----:R-:W-:-:S11]  /*02d0*/  IABS R4, R4 ;  /* 0x0000000400047213 */ /* 0x001fd60000000000 */
        /* <DEDUP_REMOVED lines=27> */
[----:B------:R-:W-:-:S03]  /*0490*/  ISETP.GE.AND P2, PT, R2, RZ, PT ;  /* 0x000000ff0200720c */ /* 0x000fc60003f46270 */
[----:B------:R-:W-:-:S04]  /*04a0*/  IMAD.IADD R78, R76, 0x1, -R5 ;  /* 0x000000014c4e7824 */ /* 0x000fc800078e0a05 */
[----:B------:R-:W-:Y:S02]  /*04b0*/  @P0 IADD3 R0, R0, 0x1, RZ ;  /* 0x0000000100000810 */ /* 0x000fe40007ffe0ff */
[----:B------:R-:W-:-:S04]  /*04c0*/  ISETP.GT.AND P0, PT, R76, 0x1f, PT ;  /* 0x0000001f4c00780c */ /* 0x000fc80003f04270 */
        /* <DEDUP_REMOVED lines=22> */
[C---:B------:R-:W-:Y:S02]  /*0630*/  IMAD.SHL.U32 R3, R76.reuse, 0x8, RZ ;  /* 0x000000084c037824 */ /* 0x040fe400078e00ff */
[----:B------:R-:W-:Y:S02]  /*0640*/  IMAD.MOV.U32 R6, RZ, RZ, R2 ;  /* 0x000000ffff067224 */ /* 0x000fe400078e0002 */
[----:B------:R-:W-:Y:S01]  /*0650*/  IMAD.SHL.U32 R8, R76, 0x10, RZ ;  /* 0x000000104c087824 */ /* 0x000fe200078e00ff */
[----:B------:R-:W-:Y:S01]  /*0660*/  IADD3 R16, P0, P2, R3, R4, R5 ;  /* 0x0000000403107210 */ /* 0x000fe20007a1e005 */
[----:B------:R-:W-:Y:S01]  /*0670*/  IMAD.MOV.U32 R7, RZ, RZ, R76 ;  /* 0x000000ffff077224 */ /* 0x000fe200078e004c */
[----:B------:R-:W-:Y:S02]  /*0680*/  SHF.R.S32.HI R3, RZ, 0x1f, R3 ;  /* 0x0000001fff037819 */ /* 0x000fe40000011403 */
[----:B------:R-:W-:Y:S02]  /*0690*/  LEA R11, P3, R16, c[0x0][0x168], 0x1 ;  /* 0x00005a00100b7a11 */ /* 0x000fe400078608ff */
[----:B------:R-:W-:-:S04]  /*06a0*/  IADD3.X R3, R3, R9, R10, P0, P2 ;  /* 0x0000000903037210 */ /* 0x000fc800007e440a */
[----:B------:R-:W-:-:S03]  /*06b0*/  LEA.HI.X R16, R16, c[0x0][0x16c], R3, 0x1, P3 ;  /* 0x00005b0010107a11 */ /* 0x000fc600018f0c03 */
.L_x_16710:
[----:B------:R-:W-:Y:S02]  /*06c0*/  IMAD.MOV.U32 R2, RZ, RZ, R11 ;  /* 0x000000ffff027224 */ /* 0x000fe400078e000b */
[----:B------:R-:W-:-:S05]  /*06d0*/  IMAD.MOV.U32 R3, RZ, RZ, R16 ;  /* 0x000000ffff037224 */ /* 0x000fca00078e0010 */
[----:B------:R-:W2:Y:S01]  /*06e0*/  LDG.E.128.CONSTANT R12, [R2.64] ;  /* 0x0000000a020c7981 */ /* 0x000ea2000c1e9d00 */
[----:B------:R-:W-:Y:S02]  /*06f0*/  IADD3 R6, R6, -0x1, RZ ;  /* 0xffffffff06067810 */ /* 0x000fe40007ffe0ff */
[----:B------:R-:W-:Y:S02]  /*0700*/  IADD3 R11, P2, R11, 0x800, RZ ;  /* 0x000008000b0b7810 */ /* 0x000fe40007f5e0ff */
[----:B------:R-:W-:Y:S02]  /*0710*/  ISETP.NE.AND P0, PT, R6, RZ, PT ;  /* 0x000000ff0600720c */ /* 0x000fe40003f05270 */
[----:B------:R-:W-:Y:S01]  /*0720*/  IADD3 R7, R7, 0x80, RZ ;  /* 0x0000008007077810 */ /* 0x000fe20007ffe0ff */
[----:B------:R-:W-:Y:S01]  /*0730*/  IMAD.X R16, RZ, RZ, R16, P2 ;  /* 0x000000ffff107224 */ /* 0x000fe200010e0610 */
[----:B--2---:R0:W-:Y:S02]  /*0740*/  STS.128 [R8], R12 ;  /* 0x0000000c08007388 */ /* 0x0041e40000000c00 */
[----:B0-----:R-:W-:-:S07]  /*0750*/  IADD3 R8, R8, 0x800, RZ ;  /* 0x0000080008087810 */ /* 0x001fce0007ffe0ff */
[----:B------:R-:W-:Y:S05]  /*0760*/  @P0 BRA `(.L_x_16710) ;  /* 0xffffff5000000947 */ /* 0x000fea000383ffff */
.L_x_16709:
[----:B------:R-:W-:Y:S05]  /*0770*/  BSYNC B1 ;  /* 0x0000000000017941 */ /* 0x000fea0003800000 */
.L_x_16708:
[----:B------:R-:W-:Y:S05]  /*0780*/  @!P1 BRA `(.L_x_16707) ;  /* 0x0000018000009947 */ /* 0x000fea0003800000 */
[----:B------:R-:W-:Y:S01]  /*0790*/  IADD3 R5, P0, R4, R5, RZ ;  /* 0x0000000504057210 */ /* 0x000fe20007f1e0ff */
[C---:B------:R-:W-:Y:S01]  /*07a0*/  IMAD.SHL.U32 R27, R7.reuse, 0x8, RZ ;  /* 0x00000008071b7824 */ /* 0x040fe200078e00ff */
[----:B------:R-:W-:Y:S02]  /*07b0*/  IADD3 R4, R7, -0x200, RZ ;  /* 0xfffffe0007047810 */ /* 0x000fe40007ffe0ff */
[----:B------:R-:W-:Y:S01]  /*07c0*/  LEA R6, P1, R5, c[0x0][0x168], 0x1 ;  /* 0x00005a0005067a11 */ /* 0x000fe200078208ff */
[----:B------:R-:W-:-:S05]  /*07d0*/  IMAD.X R10, R9, 0x1, R10, P0 ;  /* 0x00000001090a7824 */ /* 0x000fca00000e060a */
[----:B------:R-:W-:Y:S02]  /*07e0*/  LEA.HI.X R25, R5, c[0x0][0x16c], R10, 0x1, P1 ;  /* 0x00005b0005197a11 */ /* 0x000fe400008f0c0a */
[----:B------:R-:W-:Y:S02]  /*07f0*/  LEA R5, R7, 0x1000, 0x4 ;  /* 0x0000100007057811 */ /* 0x000fe400078e20ff */
.L_x_16711:
[----:B------:R-:W-:Y:S02]  /*0800*/  IMAD.MOV.U32 R2, RZ, RZ, R6 ;  /* 0x000000ffff027224 */ /* 0x000fe400078e0006 */
[----:B------:R-:W-:-:S04]  /*0810*/  IMAD.MOV.U32 R3, RZ, RZ, R25 ;  /* 0x000000ffff037224 */ /* 0x000fc800078e0019 */
[----:B------:R-:W-:-:S05]  /*0820*/  IMAD.WIDE R2, R27, 0x2, R2 ;  /* 0x000000021b027825 */ /* 0x000fca00078e0202 */
[----:B------:R-:W2:Y:S04]  /*0830*/  LDG.E.128.CONSTANT R8, [R2.64] ;  /* 0x0000000a02087981 */ /* 0x000ea8000c1e9d00 */
[----:B------:R-:W3:Y:S04]  /*0840*/  LDG.E.128.CONSTANT R12, [R2.64+0x800] ;  /* 0x0008000a020c7981 */ /* 0x000ee8000c1e9d00 */
[----:B------:R-:W4:Y:S04]  /*0850*/  LDG.E.128.CONSTANT R16, [R2.64+0x1000] ;  /* 0x0010000a02107981 */ /* 0x000f28000c1e9d00 */
[----:B------:R-:W4:Y:S01]  /*0860*/  LDG.E.128.CONSTANT R20, [R2.64+0x1800] ;  /* 0x0018000a02147981 */ /* 0x000f22000c1e9d00 */
        /* <DEDUP_REMOVED lines=10> */
.L_x_16707:
[----:B------:R-:W-:Y:S05]  /*0910*/  BSYNC B0 ;  /* 0x0000000000007941 */ /* 0x000fea0003800000 */
.L_x_16706:
        /* <DEDUP_REMOVED lines=8> */
[----:B------:R-:W-:Y:S01]  /*09a0*/  IMAD R2, R0, c[0x0][0x1b0], RZ ;  /* 0x00006c0000027a24 */ /* 0x000fe200078e02ff */
[C---:B------:R-:W-:Y:S01]  /*09b0*/  IADD3 R5, P2, R75.reuse, UR4, RZ ;  /* 0x000000044b057c10 */ /* 0x040fe2000ff5e0ff */
[----:B------:R-:W-:Y:S02]  /*09c0*/  IMAD.SHL.U32 R81, R78, 0x8, RZ ;  /* 0x000000084e517824 */ /* 0x000fe400078e00ff */
[C---:B------:R-:W-:Y:S01]  /*09d0*/  IMAD R72, R75.reuse, 0x20, R78 ;  /* 0x000000204b487824 */ /* 0x040fe200078e024e */
[----:B------:R-:W-:Y:S01]  /*09e0*/  LEA.HI.X.SX32 R6, R75, UR6, 0x1, P2 ;  /* 0x000000064b067c11 */ /* 0x000fe200090f0eff */
[----:B------:R-:W-:Y:S01]  /*09f0*/  IMAD.U32 R7, RZ, RZ, UR7 ;  /* 0x00000007ff077e24 */ /* 0x000fe2000f8e00ff */
[----:B------:R-:W-:Y:S01]  /*0a00*/  SHF.R.S32.HI R3, RZ, 0x1f, R81 ;  /* 0x0000001fff037819 */ /* 0x000fe20000011451 */
[----:B------:R-:W-:Y:S01]  /*0a10*/  IMAD.MOV.U32 R73, RZ, RZ, -0x800001 ;  /* 0xff7fffffff497424 */ /* 0x000fe200078e00ff */
[----:B------:R-:W-:-:S02]  /*0a20*/  IADD3 R80, P0, R2, R81, RZ ;  /* 0x0000005102507210 */ /* 0x000fc40007f1e0ff */
[C---:B------:R-:W-:Y:S02]  /*0a30*/  LEA R4, P2, R5.reuse, c[0x0][0x188], 0x2 ;  /* 0x0000620005047a11 */ /* 0x040fe400078410ff */
[----:B------:R-:W-:Y:S01]  /*0a40*/  LEA.HI.X.SX32 R81, R2, R3, 0x1, P0 ;  /* 0x0000000302517211 */ /* 0x000fe200000f0eff */
[----:B------:R-:W-:Y:S01]  /*0a50*/  IMAD.MOV.U32 R3, RZ, RZ, c[0x0][0x1ac] ;  /* 0x00006b00ff037624 */ /* 0x000fe200078e00ff */
[----:B------:R-:W-:Y:S01]  /*0a60*/  LEA.HI.X R5, R5, c[0x0][0x18c], R6, 0x2, P2 ;  /* 0x0000630005057a11 */ /* 0x000fe200010f1406 */
[----:B------:R-:W-:Y:S01]  /*0a70*/  IMAD.MOV.U32 R2, RZ, RZ, R75 ;  /* 0x000000ffff027224 */ /* 0x000fe200078e004b */
[----:B------:R-:W-:Y:S02]  /*0a80*/  IADD3 R7, -R7, 0x1, R72 ;  /* 0x0000000107077810 */ /* 0x000fe40007ffe148 */
[----:B------:R-:W-:Y:S02]  /*0a90*/  SHF.R.S32.HI R6, RZ, 0x1f, R3 ;  /* 0x0000001fff067819 */ /* 0x000fe40000011403 */
[----:B------:R-:W-:-:S02]  /*0aa0*/  LEA R3, R72, 0x220, 0x2 ;  /* 0x0000022048037811 */ /* 0x000fc400078e10ff */
.L_x_16714:
[----:B------:R-:W2:Y:S04]  /*0ab0*/  LDG.E.CONSTANT R11, [R4.64] ;  /* 0x0000000a040b7981 */ /* 0x000ea8000c1e9900 */
[----:B------:R-:W0:Y:S04]  /*0ac0*/  LDS.128 R32, [0x10] ;  /* 0x00001000ff207984 */ /* 0x000e280000000c00 */
[----:B------:R-:W1:Y:S04]  /*0ad0*/  LDS.128 R60, [RZ] ;  /* 0x00000000ff3c7984 */ /* 0x000e680000000c00 */
[----:B------:R-:W3:Y:S01]  /*0ae0*/  LDS.128 R64, [0x20] ;  /* 0x00002000ff407984 */ /* 0x000ee20000000c00 */
[----:B--2---:R-:W-:-:S05]  /*0af0*/  SHF.R.S32.HI R8, RZ, 0x1f, R11 ;  /* 0x0000001fff087819 */ /* 0x004fca000001140b */
[----:B------:R-:W-:Y:S02]  /*0b00*/  IMAD R10, R8, c[0x0][0x1ac], RZ ;  /* 0x00006b00080a7a24 */ /* 0x000fe400078e02ff */
[----:B------:R-:W-:-:S04]  /*0b10*/  IMAD.WIDE.U32 R8, R11, c[0x0][0x1ac], R80 ;  /* 0x00006b000b087a25 */ /* 0x000fc800078e0050 */
[----:B------:R-:W-:Y:S01]  /*0b20*/  IMAD R11, R11, R6, R10 ;  /* 0x000000060b0b7224 */ /* 0x000fe200078e020a */
[----:B------:R-:W-:-:S03]  /*0b30*/  LEA R82, P0, R8, c[0x0][0x170], 0x1 ;  /* 0x00005c0008527a11 */ /* 0x000fc600078008ff */
[----:B------:R-:W-:-:S05]  /*0b40*/  IMAD.IADD R9, R9, 0x1, R11 ;  /* 0x0000000109097824 */ /* 0x000fca00078e020b */
[----:B------:R-:W-:-:S05]  /*0b50*/  LEA.HI.X R83, R8, c[0x0][0x174], R9, 0x1, P0 ;  /* 0x00005d0008537a11 */ /* 0x000fca00000f0c09 */
[----:B------:R-:W2:Y:S04]  /*0b60*/  LDG.E.128.CONSTANT R24, [R82.64+0x200] ;  /* 0x0002000a52187981 */ /* 0x000ea8000c1e9d00 */
[----:B------:R-:W4:Y:S04]  /*0b70*/  LDG.E.128.CONSTANT R36, [R82.64] ;  /* 0x0000000a52247981 */ /* 0x000f28000c1e9d00 */
[----:B------:R-:W3:Y:S04]  /*0b80*/  LDG.E.128.CONSTANT R40, [R82.64+0x400] ;  /* 0x0004000a52287981 */ /* 0x000ee8000c1e9d00 */
[----:B------:R-:W3:Y:S04]  /*0b90*/  LDG.E.128.CONSTANT R44, [R82.64+0x600] ;  /* 0x0006000a522c7981 */ /* 0x000ee8000c1e9d00 */
[----:B------:R-:W3:Y:S04]  /*0ba0*/  LDG.E.128.CONSTANT R52, [R82.64+0x800] ;  /* 0x0008000a52347981 */ /* 0x000ee8000c1e9d00 */
[----:B------:R-:W3:Y:S04]  /*0bb0*/  LDG.E.128.CONSTANT R56, [R82.64+0xa00] ;  /* 0x000a000a52387981 */ /* 0x000ee8000c1e9d00 */
[----:B------:R-:W3:Y:S04]  /*0bc0*/  LDG.E.128.CONSTANT R8, [R82.64+0xc00] ;  /* 0x000c000a52087981 */ /* 0x000ee8000c1e9d00 */
[----:B------:R-:W3:Y:S04]  /*0bd0*/  LDG.E.128.CONSTANT R12, [R82.64+0xe00] ;  /* 0x000e000a520c7981 */ /* 0x000ee8000c1e9d00 */
[----:B------:R-:W3:Y:S04]  /*0be0*/  LDG.E.128.CONSTANT R28, [R82.64+0x1000] ;  /* 0x0010000a521c7981 */ /* 0x000ee8000c1e9d00 */
[----:B------:R-:W3:Y:S04]  /*0bf0*/  LDG.E.128.CONSTANT R16, [R82.64+0x1200] ;  /* 0x0012000a52107981 */ /* 0x000ee8000c1e9d00 */
[----:B------:R-:W3:Y:S01]  /*0c00*/  LDG.E.128.CONSTANT R20, [R82.64+0x1400] ;  /* 0x0014000a52147981 */ /* 0x000ee2000c1e9d00 */
[----:B0-----:R-:W-:-:S02]  /*0c10*/  HADD2.F32 R71, -RZ, R32.H1_H1 ;  /* 0x30000020ff477230 */ /* 0x001fc40000004100 */
[----:B------:R-:W-:Y:S02]  /*0c20*/  HADD2.F32 R70, -RZ, R32.H0_H0 ;  /* 0x20000020ff467230 */ /* 0x000fe40000004100 */
[----:B------:R-:W-:Y:S02]  /*0c30*/  HADD2.F32 R48, -RZ, R33.H1_H1 ;  /* 0x30000021ff307230 */ /* 0x000fe40000004100 */
[----:B------:R-:W-:Y:S02]  /*0c40*/  HADD2.F32 R77, -RZ, R34.H1_H1 ;  /* 0x30000022ff4d7230 */ /* 0x000fe40000004100 */
[--C-:B------:R-:W-:Y:S02]  /*0c50*/  HADD2.F32 R79, -RZ, R35.reuse.H0_H0 ;  /* 0x20000023ff4f7230 */ /* 0x100fe40000004100 */
[----:B------:R-:W-:Y:S02]  /*0c60*/  HADD2.F32 R86, -RZ, R35.H1_H1 ;  /* 0x30000023ff567230 */ /* 0x000fe40000004100 */
[----:B--2---:R-:W-:-:S02]  /*0c70*/  HADD2.F32 R49, -RZ, R24.H0_H0 ;  /* 0x20000018ff317230 */ /* 0x004fc40000004100 */
[----:B------:R-:W-:Y:S02]  /*0c80*/  HADD2.F32 R24, -RZ, R24.H1_H1 ;  /* 0x30000018ff187230 */ /* 0x000fe40000004100 */
[--C-:B------:R-:W-:Y:S01]  /*0c90*/  HADD2.F32 R84, -RZ, R25.reuse.H0_H0 ;  /* 0x20000019ff547230 */ /* 0x100fe20000004100 */
[----:B------:R-:W-:Y:S01]  /*0ca0*/  FMUL.FTZ R70, R70, R49 ;  /* 0x0000003146467220 */ /* 0x000fe20000410000 */
[----:B------:R-:W-:Y:S01]  /*0cb0*/  HADD2.F32 R51, -RZ, R25.H1_H1 ;  /* 0x30000019ff337230 */ /* 0x000fe20000004100 */
[----:B------:R-:W-:Y:S01]  /*0cc0*/  FMUL.FTZ R71, R71, R24 ;  /* 0x0000001847477220 */ /* 0x000fe20000410000 */
[--C-:B------:R-:W-:Y:S02]  /*0cd0*/  HADD2.F32 R68, -RZ, R26.reuse.H0_H0 ;  /* 0x2000001aff447230 */ /* 0x100fe40000004100 */
[----:B------:R-:W-:Y:S02]  /*0ce0*/  HADD2.F32 R50, -RZ, R26.H1_H1 ;  /* 0x3000001aff327230 */ /* 0x000fe40000004100 */
[----:B------:R-:W-:-:S02]  /*0cf0*/  HADD2.F32 R32, -RZ, R27.H0_H0 ;  /* 0x2000001bff207230 */ /* 0x000fc40000004100 */
[----:B------:R-:W-:Y:S02]  /*0d00*/  HADD2.F32 R69, -RZ, R27.H1_H1 ;  /* 0x3000001bff457230 */ /* 0x000fe40000004100 */
[----:B------:R-:W2:Y:S01]  /*0d10*/  LDG.E.128.CONSTANT R24, [R82.64+0x1600] ;  /* 0x0016000a52187981 */ /* 0x000ea2000c1e9d00 */
[----:B------:R-:W-:Y:S01]  /*0d20*/  HADD2.F32 R49, -RZ, R33.H0_H0 ;  /* 0x20000021ff317230 */ /* 0x000fe20000004100 */
[----:B------:R-:W-:Y:S01]  /*0d30*/  FMUL.FTZ R48, R48, R51 ;  /* 0x0000003330307220 */ /* 0x000fe20000410000 */
[----:B------:R-:W-:Y:S01]  /*0d40*/  HADD2.F32 R33, -RZ, R34.H0_H0 ;  /* 0x20000022ff217230 */ /* 0x000fe20000004100 */
[----:B------:R-:W-:Y:S01]  /*0d50*/  FMUL.FTZ R69, R86, R69 ;  /* 0x0000004556457220 */ /* 0x000fe20000410000 */
[--C-:B----4-:R-:W-:Y:S01]  /*0d60*/  HADD2.F32 R35, -RZ, R36.reuse.H0_H0 ;  /* 0x20000024ff237230 */ /* 0x110fe20000004100 */
[----:B------:R-:W-:Y:S01]  /*0d70*/  FMUL.FTZ R49, R49, R84 ;  /* 0x0000005431317220 */ /* 0x000fe20000410000 */
[----:B------:R-:W-:Y:S01]  /*0d80*/  HADD2.F32 R51, -RZ, R36.H1_H1 ;  /* 0x30000024ff337230 */ /* 0x000fe20000004100 */
[----:B------:R-:W-:Y:S01]  /*0d90*/  FMUL.FTZ R36, R77, R50 ;  /* 0x000000324d247220 */ /* 0x000fe20000410000 */
[--C-:B-1----:R-:W-:Y:S01]  /*0da0*/  HADD2.F32 R50, -RZ, R61.reuse.H0_H0 ;  /* 0x2000003dff327230 */ /* 0x102fe20000004100 */
[----:B------:R-:W-:Y:S01]  /*0db0*/  FMUL.FTZ R68, R33, R68 ;  /* 0x0000004421447220 */ /* 0x000fe20000410000 */
[----:B------:R-:W-:-:S02]  /*0dc0*/  HADD2.F32 R77, -RZ, R61.H1_H1 ;  /* 0x3000003dff4d7230 */ /* 0x000fc40000004100 */
[--C-:B------:R-:W-:Y:S02]  /*0dd0*/  HADD2.F32 R61, -RZ, R37.reuse.H0_H0 ;  /* 0x20000025ff3d7230 */ /* 0x100fe40000004100 */
[--C-:B------:R-:W-:Y:S02]  /*0de0*/  HADD2.F32 R34, -RZ, R60.reuse.H1_H1 ;  /* 0x3000003cff227230 */ /* 0x100fe40000004100 */
[----:B------:R-:W-:Y:S02]  /*0df0*/  HADD2.F32 R37, -RZ, R37.H1_H1 ;  /* 0x30000025ff257230 */ /* 0x000fe40000004100 */
[----:B------:R-:W-:Y:S01]  /*0e00*/  HADD2.F32 R33, -RZ, R60.H0_H0 ;  /* 0x2000003cff217230 */ /* 0x000fe20000004100 */
[----:B------:R-:W-:Y:S02]  /*0e10*/  FFMA.FTZ R71, R34, R51, R71 ;  /* 0x0000003322477223 */ /* 0x000fe40000010047 */
[----:B------:R-:W-:Y:S02]  /*0e20*/  FFMA.FTZ R61, R50, R61, R49 ;  /* 0x0000003d323d7223 */ /* 0x000fe40000010031 */
[----:B------:R-:W-:-:S02]  /*0e30*/  FFMA.FTZ R77, R77, R37, R48 ;  /* 0x000000254d4d7223 */ /* 0x000fc40000010030 */
[----:B------:R-:W-:Y:S01]  /*0e40*/  FMUL.FTZ R60, R79, R32 ;  /* 0x000000204f3c7220 */ /* 0x000fe20000410000 */
[----:B------:R-:W0:Y:S01]  /*0e50*/  LDS.128 R48, [0x30] ;  /* 0x00003000ff307984 */ /* 0x000e220000000c00 */
[----:B------:R-:W-:Y:S01]  /*0e60*/  FFMA.FTZ R70, R33, R35, R70 ;  /* 0x0000002321467223 */ /* 0x000fe20000010046 */
[----:B------:R-:W-:Y:S02]  /*0e70*/  HADD2.F32 R79, -RZ, R62.H0_H0 ;  /* 0x2000003eff4f7230 */ /* 0x000fe40000004100 */
[----:B------:R-:W4:Y:S01]  /*0e80*/  LDG.E.128.CONSTANT R32, [R82.64+0x1800] ;  /* 0x0018000a52207981 */ /* 0x000f22000c1e9d00 */
[--C-:B------:R-:W-:Y:S02]  /*0e90*/  HADD2.F32 R84, -RZ, R38.reuse.H0_H0 ;  /* 0x20000026ff547230 */ /* 0x100fe40000004100 */
[----:B------:R-:W-:Y:S02]  /*0ea0*/  HADD2.F32 R38, -RZ, R38.H1_H1 ;  /* 0x30000026ff267230 */ /* 0x000fe40000004100 */
[----:B------:R-:W-:Y:S01]  /*0eb0*/  HADD2.F32 R37, -RZ, R63.H0_H0 ;  /* 0x2000003fff257230 */ /* 0x000fe20000004100 */
[----:B------:R-:W-:Y:S01]  /*0ec0*/  FFMA.FTZ R68, R79, R84, R68 ;  /* 0x000000544f447223 */ /* 0x000fe20000010044 */
[----:B------:R-:W-:-:S02]  /*0ed0*/  HADD2.F32 R79, -RZ, R62.H1_H1 ;  /* 0x3000003eff4f7230 */ /* 0x000fc40000004100 */
[----:B------:R-:W-:Y:S02]  /*0ee0*/  HADD2.F32 R62, -RZ, R63.H1_H1 ;  /* 0x3000003fff3e7230 */ /* 0x000fe40000004100 */
[--C-:B------:R-:W-:Y:S01]  /*0ef0*/  HADD2.F32 R84, -RZ, R39.reuse.H0_H0 ;  /* 0x20000027ff547230 */ /* 0x100fe20000004100 */
[----:B------:R-:W-:Y:S01]  /*0f00*/  FFMA.FTZ R79, R79, R38, R36 ;  /* 0x000000264f4f7223 */ /* 0x000fe20000010024 */
[--C-:B---3--:R-:W-:Y:S02]  /*0f10*/  HADD2.F32 R63, -RZ, R64.reuse.H0_H0 ;  /* 0x20000040ff3f7230 */ /* 0x108fe40000004100 */
[----:B------:R-:W-:Y:S02]  /*0f20*/  HADD2.F32 R39, -RZ, R39.H1_H1 ;  /* 0x30000027ff277230 */ /* 0x000fe40000004100 */
[----:B------:R-:W-:Y:S02]  /*0f30*/  HADD2.F32 R64, -RZ, R64.H1_H1 ;  /* 0x30000040ff407230 */ /* 0x000fe40000004100 */
[--C-:B------:R-:W-:Y:S01]  /*0f40*/  HADD2.F32 R36, -RZ, R40.reuse.H0_H0 ;  /* 0x20000028ff247230 */ /* 0x100fe20000004100 */
[----:B------:R-:W-:Y:S01]  /*0f50*/  FFMA.FTZ R69, R62, R39, R69 ;  /* 0x000000273e457223 */ /* 0x000fe20000010045 */
[----:B------:R-:W-:Y:S01]  /*0f60*/  HADD2.F32 R38, -RZ, R40.H1_H1 ;  /* 0x30000028ff267230 */ /* 0x000fe20000004100 */
[----:B------:R-:W-:Y:S01]  /*0f70*/  FFMA.FTZ R40, R37, R84, R60 ;  /* 0x0000005425287223 */ /* 0x000fe2000001003c */
[--C-:B------:R-:W-:Y:S01]  /*0f80*/  HADD2.F32 R60, -RZ, R65.reuse.H0_H0 ;  /* 0x20000041ff3c7230 */ /* 0x100fe20000004100 */
[----:B------:R-:W-:Y:S01]  /*0f90*/  FFMA.FTZ R70, R63, R36, R70 ;  /* 0x000000243f467223 */ /* 0x000fe20000010046 */
[----:B------:R-:W-:Y:S01]  /*0fa0*/  HADD2.F32 R62, -RZ, R65.H1_H1 ;  /* 0x30000041ff3e7230 */ /* 0x000fe20000004100 */
[----:B------:R-:W-:Y:S01]  /*0fb0*/  FFMA.FTZ R71, R64, R38, R71 ;  /* 0x0000002640477223 */ /* 0x000fe20000010047 */
[--C-:B------:R-:W-:Y:S01]  /*0fc0*/  HADD2.F32 R63, -RZ, R41.reuse.H0_H0 ;  /* 0x20000029ff3f7230 */ /* 0x100fe20000004100 */
[----:B------:R-:W3:Y:S01]  /*0fd0*/  LDG.E.128.CONSTANT R36, [R82.64+0x1a00] ;  /* 0x001a000a52247981 */ /* 0x000ee2000c1e9d00 */
[----:B------:R-:W-:-:S02]  /*0fe0*/  HADD2.F32 R64, -RZ, R41.H1_H1 ;  /* 0x30000029ff407230 */ /* 0x000fc40000004100 */
[----:B------:R-:W-:Y:S01]  /*0ff0*/  HADD2.F32 R65, -RZ, R66.H0_H0 ;  /* 0x20000042ff417230 */ /* 0x000fe20000004100 */
[----:B------:R-:W-:Y:S02]  /*1000*/  FFMA.FTZ R41, R60, R63, R61 ;  /* 0x0000003f3c297223 */ /* 0x000fe4000001003d */
[----:B------:R-:W-:Y:S01]  /*1010*/  FFMA.FTZ R77, R62, R64, R77 ;  /* 0x000000403e4d7223 */ /* 0x000fe2000001004d */
[----:B------:R-:W-:Y:S01]  /*1020*/  HADD2.F32 R84, -RZ, R42.H0_H0 ;  /* 0x2000002aff547230 */ /* 0x000fe20000004100 */
[----:B------:R-:W1:Y:S01]  /*1030*/  LDS.128 R60, [0x40] ;  /* 0x00004000ff3c7984 */ /* 0x000e620000000c00 */
[----:B------:R-:W-:-:S03]  /*1040*/  HADD2.F32 R66, -RZ, R66.H1_H1 ;  /* 0x30000042ff427230 */ /* 0x000fc60000004100 */
[----:B------:R-:W-:Y:S01]  /*1050*/  FFMA.FTZ R68, R65, R84, R68 ;  /* 0x0000005441447223 */ /* 0x000fe20000010044 */
[----:B------:R-:W-:Y:S02]  /*1060*/  HADD2.F32 R65, -RZ, R67.H0_H0 ;  /* 0x20000043ff417230 */ /* 0x000fe40000004100 */
[--C-:B------:R-:W-:Y:S02]  /*1070*/  HADD2.F32 R84, -RZ, R43.reuse.H0_H0 ;  /* 0x2000002bff547230 */ /* 0x100fe40000004100 */
[----:B------:R-:W-:Y:S02]  /*1080*/  HADD2.F32 R42, -RZ, R42.H1_H1 ;  /* 0x3000002aff2a7230 */ /* 0x000fe40000004100 */
[----:B------:R-:W-:Y:S02]  /*1090*/  HADD2.F32 R43, -RZ, R43.H1_H1 ;  /* 0x3000002bff2b7230 */ /* 0x000fe40000004100 */
[----:B------:R-:W-:Y:S01]  /*10a0*/  HADD2.F32 R64, -RZ, R67.H1_H1 ;  /* 0x30000043ff407230 */ /* 0x000fe20000004100 */
[----:B------:R-:W-:Y:S01]  /*10b0*/  FFMA.FTZ R84, R65, R84, R40 ;  /* 0x0000005441547223 */ /* 0x000fe20000010028 */
[----:B0-----:R-:W-:Y:S01]  /*10c0*/  HADD2.F32 R65, -RZ, R48.H0_H0 ;  /* 0x20000030ff417230 */ /* 0x001fe20000004100 */
[----:B------:R-:W-:Y:S01]  /*10d0*/  FFMA.FTZ R79, R66, R42, R79 ;  /* 0x0000002a424f7223 */ /* 0x000fe2000001004f */
[----:B------:R-:W-:Y:S01]  /*10e0*/  HADD2.F32 R40, -RZ, R44.H0_H0 ;  /* 0x2000002cff287230 */ /* 0x000fe20000004100 */
[----:B------:R-:W-:Y:S01]  /*10f0*/  FFMA.FTZ R69, R64, R43, R69 ;  /* 0x0000002b40457223 */ /* 0x000fe20000010045 */
[----:B------:R-:W-:-:S02]  /*1100*/  HADD2.F32 R48, -RZ, R48.H1_H1 ;  /* 0x30000030ff307230 */ /* 0x000fc40000004100 */
[----:B------:R-:W-:Y:S02]  /*1110*/  HADD2.F32 R44, -RZ, R44.H1_H1 ;  /* 0x3000002cff2c7230 */ /* 0x000fe40000004100 */
[----:B------:R-:W-:Y:S02]  /*1120*/  HADD2.F32 R42, -RZ, R49.H0_H0 ;  /* 0x20000031ff2a7230 */ /* 0x000fe40000004100 */
[----:B------:R-:W-:Y:S01]  /*1130*/  HADD2.F32 R43, -RZ, R45.H0_H0 ;  /* 0x2000002dff2b7230 */ /* 0x000fe20000004100 */
[----:B------:R-:W-:Y:S02]  /*1140*/  FFMA.FTZ R71, R48, R44, R71 ;  /* 0x0000002c30477223 */ /* 0x000fe40000010047 */
[----:B------:R-:W-:Y:S02]  /*1150*/  FFMA.FTZ R70, R65, R40, R70 ;  /* 0x0000002841467223 */ /* 0x000fe40000010046 */
[----:B------:R-:W-:Y:S01]  /*1160*/  FFMA.FTZ R44, R42, R43, R41 ;  /* 0x0000002b2a2c7223 */ /* 0x000fe20000010029 */
[----:B------:R-:W-:Y:S01]  /*1170*/  HADD2.F32 R48, -RZ, R49.H1_H1 ;  /* 0x30000031ff307230 */ /* 0x000fe20000004100 */
[----:B------:R-:W2:Y:S01]  /*1180*/  LDG.E.128.CONSTANT R40, [R82.64+0x1c00] ;  /* 0x001c000a52287981 */ /* 0x000ea2000c1e9d00 */
[----:B------:R-:W-:-:S02]  /*1190*/  HADD2.F32 R45, -RZ, R45.H1_H1 ;  /* 0x3000002dff2d7230 */ /* 0x000fc40000004100 */
[----:B------:R-:W-:Y:S01]  /*11a0*/  HADD2.F32 R49, -RZ, R50.H0_H0 ;  /* 0x20000032ff317230 */ /* 0x000fe20000004100 */
[----:B------:R-:W0:Y:S01]  /*11b0*/  LDS.128 R64, [0x50] ;  /* 0x00005000ff407984 */ /* 0x000e220000000c00 */
[----:B------:R-:W-:Y:S01]  /*11c0*/  HADD2.F32 R85, -RZ, R46.H0_H0 ;  /* 0x2000002eff557230 */ /* 0x000fe20000004100 */
[----:B------:R-:W-:Y:S01]  /*11d0*/  FFMA.FTZ R77, R48, R45, R77 ;  /* 0x0000002d304d7223 */ /* 0x000fe2000001004d */
[----:B------:R-:W-:Y:S02]  /*11e0*/  HADD2.F32 R50, -RZ, R50.H1_H1 ;  /* 0x30000032ff327230 */ /* 0x000fe40000004100 */
[----:B------:R-:W-:Y:S01]  /*11f0*/  HADD2.F32 R45, -RZ, R46.H1_H1 ;  /* 0x3000002eff2d7230 */ /* 0x000fe20000004100 */
[----:B------:R-:W-:Y:S01]  /*1200*/  FFMA.FTZ R68, R49, R85, R68 ;  /* 0x0000005531447223 */ /* 0x000fe20000010044 */
[----:B------:R-:W-:Y:S02]  /*1210*/  HADD2.F32 R49, -RZ, R51.H0_H0 ;  /* 0x20000033ff317230 */ /* 0x000fe40000004100 */
[--C-:B------:R-:W-:Y:S01]  /*1220*/  HADD2.F32 R48, -RZ, R47.reuse.H0_H0 ;  /* 0x2000002fff307230 */ /* 0x100fe20000004100 */
[----:B------:R-:W-:Y:S01]  /*1230*/  FFMA.FTZ R79, R50, R45, R79 ;  /* 0x0000002d324f7223 */ /* 0x000fe2000001004f */
[----:B------:R-:W-:-:S02]  /*1240*/  HADD2.F32 R46, -RZ, R47.H1_H1 ;  /* 0x3000002fff2e7230 */ /* 0x000fc40000004100 */
[----:B-1----:R-:W-:Y:S01]  /*1250*/  HADD2.F32 R45, -RZ, R60.H0_H0 ;  /* 0x2000003cff2d7230 */ /* 0x002fe20000004100 */
[----:B------:R-:W-:Y:S01]  /*1260*/  FFMA.FTZ R84, R49, R48, R84 ;  /* 0x0000003031547223 */ /* 0x000fe20000010054 */
[----:B------:R-:W-:Y:S02]  /*1270*/  HADD2.F32 R47, -RZ, R52.H0_H0 ;  /* 0x20000034ff2f7230 */ /* 0x000fe40000004100 */
[----:B------:R-:W-:Y:S02]  /*1280*/  HADD2.F32 R60, -RZ, R60.H1_H1 ;  /* 0x3000003cff3c7230 */ /* 0x000fe40000004100 */
[----:B------:R-:W-:Y:S02]  /*1290*/  HADD2.F32 R52, -RZ, R52.H1_H1 ;  /* 0x30000034ff347230 */ /* 0x000fe40000004100 */
[----:B------:R-:W-:Y:S02]  /*12a0*/  HADD2.F32 R50, -RZ, R53.H0_H0 ;  /* 0x20000035ff327230 */ /* 0x000fe40000004100 */
[----:B------:R-:W-:-:S02]  /*12b0*/  HADD2.F32 R51, -RZ, R51.H1_H1 ;  /* 0x30000033ff337230 */ /* 0x000fc40000004100 */
[--C-:B------:R-:W-:Y:S02]  /*12c0*/  HADD2.F32 R49, -RZ, R61.reuse.H0_H0 ;  /* 0x2000003dff317230 */ /* 0x100fe40000004100 */
[----:B------:R-:W-:Y:S02]  /*12d0*/  HADD2.F32 R48, -RZ, R61.H1_H1 ;  /* 0x3000003dff307230 */ /* 0x000fe40000004100 */
[----:B------:R-:W-:Y:S01]  /*12e0*/  HADD2.F32 R53, -RZ, R53.H1_H1 ;  /* 0x30000035ff357230 */ /* 0x000fe20000004100 */
[----:B------:R-:W-:Y:S02]  /*12f0*/  FFMA.FTZ R71, R60, R52, R71 ;  /* 0x000000343c477223 */ /* 0x000fe40000010047 */
[----:B------:R-:W-:Y:S02]  /*1300*/  FFMA.FTZ R69, R51, R46, R69 ;  /* 0x0000002e33457223 */ /* 0x000fe40000010045 */
[----:B------:R-:W-:Y:S02]  /*1310*/  FFMA.FTZ R60, R49, R50, R44 ;  /* 0x00000032313c7223 */ /* 0x000fe4000001002c */
[----:B------:R-:W-:-:S02]  /*1320*/  FFMA.FTZ R77, R48, R53, R77 ;  /* 0x00000035304d7223 */ /* 0x000fc4000001004d */
[----:B------:R-:W1:Y:S01]  /*1330*/  LDS.128 R48, [0x60] ;  /* 0x00006000ff307984 */ /* 0x000e620000000c00 */
[----:B------:R-:W-:-:S03]  /*1340*/  FFMA.FTZ R70, R45, R47, R70 ;  /* 0x0000002f2d467223 */ /* 0x000fc60000010046 */
[----:B------:R-:W3:Y:S01]  /*1350*/  LDG.E.128.CONSTANT R44, [R82.64+0x1e00] ;  /* 0x001e000a522c7981 */ /* 0x000ee2000c1e9d00 */
[----:B------:R-:W-:Y:S02]  /*1360*/  HADD2.F32 R53, -RZ, R62.H0_H0 ;  /* 0x2000003eff357230 */ /* 0x000fe40000004100 */
[----:B------:R-:W-:Y:S02]  /*1370*/  HADD2.F32 R52, -RZ, R54.H0_H0 ;  /* 0x20000036ff347230 */ /* 0x000fe40000004100 */
[----:B------:R-:W-:Y:S02]  /*1380*/  HADD2.F32 R62, -RZ, R62.H1_H1 ;  /* 0x3000003eff3e7230 */ /* 0x000fe40000004100 */
[----:B------:R-:W-:Y:S01]  /*1390*/  HADD2.F32 R54, -RZ, R54.H1_H1 ;  /* 0x30000036ff367230 */ /* 0x000fe20000004100 */
[----:B------:R-:W-:Y:S01]  /*13a0*/  FFMA.FTZ R68, R53, R52, R68 ;  /* 0x0000003435447223 */ /* 0x000fe20000010044 */
[----:B------:R-:W-:Y:S02]  /*13b0*/  HADD2.F32 R61, -RZ, R55.H0_H0 ;  /* 0x20000037ff3d7230 */ /* 0x000fe40000004100 */
[--C-:B------:R-:W-:Y:S01]  /*13c0*/  HADD2.F32 R53, -RZ, R63.reuse.H0_H0 ;  /* 0x2000003fff357230 */ /* 0x100fe20000004100 */
[----:B------:R-:W-:Y:S01]  /*13d0*/  FFMA.FTZ R79, R62, R54, R79 ;  /* 0x000000363e4f7223 */ /* 0x000fe2000001004f */
[----:B------:R-:W-:-:S02]  /*13e0*/  HADD2.F32 R52, -RZ, R63.H1_H1 ;  /* 0x3000003fff347230 */ /* 0x000fc40000004100 */
[----:B------:R-:W-:Y:S02]  /*13f0*/  HADD2.F32 R55, -RZ, R55.H1_H1 ;  /* 0x30000037ff377230 */ /* 0x000fe40000004100 */
[----:B0-----:R-:W-:Y:S02]  /*1400*/  HADD2.F32 R63, -RZ, R64.H0_H0 ;  /* 0x20000040ff3f7230 */ /* 0x001fe40000004100 */
[----:B------:R-:W-:Y:S02]  /*1410*/  HADD2.F32 R54, -RZ, R56.H0_H0 ;  /* 0x20000038ff367230 */ /* 0x000fe40000004100 */
[----:B------:R-:W-:Y:S02]  /*1420*/  HADD2.F32 R64, -RZ, R64.H1_H1 ;  /* 0x30000040ff407230 */ /* 0x000fe40000004100 */
[----:B------:R-:W-:Y:S01]  /*1430*/  HADD2.F32 R56, -RZ, R56.H1_H1 ;  /* 0x30000038ff387230 */ /* 0x000fe20000004100 */
[----:B------:R-:W-:Y:S02]  /*1440*/  FFMA.FTZ R84, R53, R61, R84 ;  /* 0x0000003d35547223 */ /* 0x000fe40000010054 */
[----:B------:R-:W-:-:S02]  /*1450*/  FFMA.FTZ R69, R52, R55, R69 ;  /* 0x0000003734457223 */ /* 0x000fc40000010045 */
[----:B------:R-:W-:Y:S02]  /*1460*/  FFMA.FTZ R70, R63, R54, R70 ;  /* 0x000000363f467223 */ /* 0x000fe40000010046 */
[----:B------:R-:W3:Y:S01]  /*1470*/  LDG.E.128.CONSTANT R52, [R82.64+0x2000] ;  /* 0x0020000a52347981 */ /* 0x000ee2000c1e9d00 */
[----:B------:R-:W-:Y:S01]  /*1480*/  FFMA.FTZ R64, R64, R56, R71 ;  /* 0x0000003840407223 */ /* 0x000fe20000010047 */
[--C-:B------:R-:W-:Y:S02]  /*1490*/  HADD2.F32 R61, -RZ, R65.reuse.H0_H0 ;  /* 0x20000041ff3d7230 */ /* 0x100fe40000004100 */
[----:B------:R-:W-:Y:S02]  /*14a0*/  HADD2.F32 R56, -RZ, R65.H1_H1 ;  /* 0x30000041ff387230 */ /* 0x000fe40000004100 */
[----:B------:R-:W-:Y:S02]  /*14b0*/  HADD2.F32 R65, -RZ, R57.H0_H0 ;  /* 0x20000039ff417230 */ /* 0x000fe40000004100 */
[----:B------:R-:W-:-:S02]  /*14c0*/  HADD2.F32 R63, -RZ, R66.H0_H0 ;  /* 0x20000042ff3f7230 */ /* 0x000fc40000004100 */
[----:B------:R-:W-:Y:S02]  /*14d0*/  HADD2.F32 R57, -RZ, R57.H1_H1 ;  /* 0x30000039ff397230 */ /* 0x000fe40000004100 */
[----:B------:R-:W-:Y:S02]  /*14e0*/  HADD2.F32 R62, -RZ, R58.H0_H0 ;  /* 0x2000003aff3e7230 */ /* 0x000fe40000004100 */
[----:B------:R-:W-:Y:S02]  /*14f0*/  HADD2.F32 R66, -RZ, R66.H1_H1 ;  /* 0x30000042ff427230 */ /* 0x000fe40000004100 */
[----:B------:R-:W-:Y:S01]  /*1500*/  HADD2.F32 R58, -RZ, R58.H1_H1 ;  /* 0x3000003aff3a7230 */ /* 0x000fe20000004100 */
[----:B------:R-:W-:Y:S02]  /*1510*/  FFMA.FTZ R65, R61, R65, R60 ;  /* 0x000000413d417223 */ /* 0x000fe4000001003c */
[----:B------:R-:W-:Y:S01]  /*1520*/  FFMA.FTZ R77, R56, R57, R77 ;  /* 0x00000039384d7223 */ /* 0x000fe2000001004d */
[--C-:B------:R-:W-:Y:S01]  /*1530*/  HADD2.F32 R57, -RZ, R67.reuse.H0_H0 ;  /* 0x20000043ff397230 */ /* 0x100fe20000004100 */
[----:B------:R-:W-:Y:S01]  /*1540*/  FFMA.FTZ R68, R63, R62, R68 ;  /* 0x0000003e3f447223 */ /* 0x000fe20000010044 */
[----:B------:R-:W-:Y:S01]  /*1550*/  HADD2.F32 R56, -RZ, R67.H1_H1 ;  /* 0x30000043ff387230 */ /* 0x000fe20000004100 */
[----:B------:R-:W0:Y:S01]  /*1560*/  LDS.128 R60, [0x70] ;  /* 0x00007000ff3c7984 */ /* 0x000e220000000c00 */
[----:B------:R-:W-:Y:S01]  /*1570*/  FFMA.FTZ R79, R66, R58, R79 ;  /* 0x0000003a424f7223 */ /* 0x000fe2000001004f */
[----:B-1----:R-:W-:-:S02]  /*1580*/  HADD2.F32 R67, -RZ, R48.H0_H0 ;  /* 0x20000030ff437230 */ /* 0x002fc40000004100 */
[----:B------:R-:W-:Y:S02]  /*1590*/  HADD2.F32 R58, -RZ, R8.H0_H0 ;  /* 0x20000008ff3a7230 */ /* 0x000fe40000004100 */
[--C-:B------:R-:W-:Y:S02]  /*15a0*/  HADD2.F32 R71, -RZ, R59.reuse.H0_H0 ;  /* 0x2000003bff477230 */ /* 0x100fe40000004100 */
[----:B------:R-:W-:Y:S01]  /*15b0*/  HADD2.F32 R59, -RZ, R59.H1_H1 ;  /* 0x3000003bff3b7230 */ /* 0x000fe20000004100 */
[----:B------:R-:W-:Y:S01]  /*15c0*/  FFMA.FTZ R70, R67, R58, R70 ;  /* 0x0000003a43467223 */ /* 0x000fe20000010046 */
[----:B------:R-:W-:Y:S01]  /*15d0*/  HADD2.F32 R67, -RZ, R48.H1_H1 ;  /* 0x30000030ff437230 */ /* 0x000fe20000004100 */
[----:B------:R-:W-:Y:S01]  /*15e0*/  FFMA.FTZ R84, R57, R71, R84 ;  /* 0x0000004739547223 */ /* 0x000fe20000010054 */
[--C-:B------:R-:W-:Y:S01]  /*15f0*/  HADD2.F32 R48, -RZ, R49.reuse.H0_H0 ;  /* 0x20000031ff307230 */ /* 0x100fe20000004100 */
[----:B------:R-:W-:Y:S01]  /*1600*/  FFMA.FTZ R69, R56, R59, R69 ;  /* 0x0000003b38457223 */ /* 0x000fe20000010045 */
[----:B------:R-:W-:Y:S01]  /*1610*/  HADD2.F32 R66, -RZ, R49.H1_H1 ;  /* 0x30000031ff427230 */ /* 0x000fe20000004100 */
[----:B------:R-:W3:Y:S01]  /*1620*/  LDG.E.128.CONSTANT R56, [R82.64+0x2200] ;  /* 0x0022000a52387981 */ /* 0x000ee2000c1e9d00 */
[----:B------:R-:W-:-:S02]  /*1630*/  HADD2.F32 R49, -RZ, R9.H0_H0 ;  /* 0x20000009ff317230 */ /* 0x000fc40000004100 */
[----:B------:R-:W-:Y:S02]  /*1640*/  HADD2.F32 R8, -RZ, R8.H1_H1 ;  /* 0x30000008ff087230 */ /* 0x000fe40000004100 */
[----:B------:R-:W-:Y:S01]  /*1650*/  HADD2.F32 R9, -RZ, R9.H1_H1 ;  /* 0x30000009ff097230 */ /* 0x000fe20000004100 */
[----:B------:R-:W-:Y:S02]  /*1660*/  FFMA.FTZ R48, R48, R49, R65 ;  /* 0x0000003130307223 */ /* 0x000fe40000010041 */
[----:B------:R-:W-:Y:S02]  /*1670*/  FFMA.FTZ R8, R67, R8, R64 ;  /* 0x0000000843087223 */ /* 0x000fe40000010040 */
[----:B------:R-:W-:Y:S02]  /*1680*/  FFMA.FTZ R77, R66, R9, R77 ;  /* 0x00000009424d7223 */ /* 0x000fe4000001004d */
[----:B------:R-:W1:Y:S01]  /*1690*/  LDS.128 R64, [0x80] ;  /* 0x00008000ff407984 */ /* 0x000e620000000c00 */
[----:B------:R-:W-:-:S02]  /*16a0*/  HADD2.F32 R9, -RZ, R50.H0_H0 ;  /* 0x20000032ff097230 */ /* 0x000fc40000004100 */
        /* <DEDUP_REMOVED lines=8> */
[----:B------:R-:W-:Y:S02]  /*1730*/  HADD2.F32 R10, -RZ, R12.H0_H0 ;  /* 0x2000000cff0a7230 */ /* 0x000fe40000004100 */
[----:B------:R-:W-:Y:S02]  /*1740*/  HADD2.F32 R11, -RZ, R11.H1_H1 ;  /* 0x3000000bff0b7230 */ /* 0x000fe40000004100 */
[--C-:B0-----:R-:W-:Y:S02]  /*1750*/  HADD2.F32 R51, -RZ, R60.reuse.H0_H0 ;  /* 0x2000003cff337230 */ /* 0x101fe40000004100 */
[----:B------:R-:W-:Y:S02]  /*1760*/  HADD2.F32 R71, -RZ, R60.H1_H1 ;  /* 0x3000003cff477230 */ /* 0x000fe40000004100 */
[----:B------:R-:W-:Y:S01]  /*1770*/  HADD2.F32 R12, -RZ, R12.H1_H1 ;  /* 0x3000000cff0c7230 */ /* 0x000fe20000004100 */
[----:B------:R-:W-:Y:S02]  /*1780*/  FFMA.FTZ R84, R9, R49, R84 ;  /* 0x0000003109547223 */ /* 0x000fe40000010054 */
[----:B------:R-:W-:-:S02]  /*1790*/  FFMA.FTZ R69, R86, R11, R69 ;  /* 0x0000000b56457223 */ /* 0x000fc40000010045 */
[----:B------:R-:W-:Y:S02]  /*17a0*/  FFMA.FTZ R70, R51, R10, R70 ;  /* 0x0000000a33467223 */ /* 0x000fe40000010046 */
[----:B------:R-:W-:Y:S01]  /*17b0*/  FFMA.FTZ R12, R71, R12, R8 ;  /* 0x0000000c470c7223 */ /* 0x000fe20000010008 */
[--C-:B------:R-:W-:Y:S01]  /*17c0*/  HADD2.F32 R49, -RZ, R61.reuse.H0_H0 ;  /* 0x2000003dff317230 */ /* 0x100fe20000004100 */
[----:B------:R-:W3:Y:S01]  /*17d0*/  LDG.E.128.CONSTANT R8, [R82.64+0x2400] ;  /* 0x0024000a52087981 */ /* 0x000ee2000c1e9d00 */
[----:B------:R-:W-:Y:S02]  /*17e0*/  HADD2.F32 R50, -RZ, R61.H1_H1 ;  /* 0x3000003dff327230 */ /* 0x000fe40000004100 */
[----:B------:R-:W-:Y:S02]  /*17f0*/  HADD2.F32 R71, -RZ, R62.H0_H0 ;  /* 0x2000003eff477230 */ /* 0x000fe40000004100 */
[----:B------:R-:W-:Y:S02]  /*1800*/  HADD2.F32 R61, -RZ, R14.H0_H0 ;  /* 0x2000000eff3d7230 */ /* 0x000fe40000004100 */
[----:B------:R-:W-:-:S02]  /*1810*/  HADD2.F32 R60, -RZ, R13.H1_H1 ;  /* 0x3000000dff3c7230 */ /* 0x000fc40000004100 */
[----:B------:R-:W-:Y:S02]  /*1820*/  HADD2.F32 R62, -RZ, R62.H1_H1 ;  /* 0x3000003eff3e7230 */ /* 0x000fe40000004100 */
[----:B------:R-:W-:Y:S01]  /*1830*/  HADD2.F32 R14, -RZ, R14.H1_H1 ;  /* 0x3000000eff0e7230 */ /* 0x000fe20000004100 */
[----:B------:R-:W-:Y:S01]  /*1840*/  FFMA.FTZ R71, R71, R61, R68 ;  /* 0x0000003d47477223 */ /* 0x000fe20000010044 */
[--C-:B------:R-:W-:Y:S01]  /*1850*/  HADD2.F32 R61, -RZ, R15.reuse.H0_H0 ;  /* 0x2000000fff3d7230 */ /* 0x100fe20000004100 */
[----:B------:R-:W-:Y:S01]  /*1860*/  FFMA.FTZ R77, R50, R60, R77 ;  /* 0x0000003c324d7223 */ /* 0x000fe2000001004d */
[----:B------:R-:W-:Y:S01]  /*1870*/  HADD2.F32 R68, -RZ, R15.H1_H1 ;  /* 0x3000000fff447230 */ /* 0x000fe20000004100 */
[----:B------:R-:W-:Y:S01]  /*1880*/  FFMA.FTZ R79, R62, R14, R79 ;  /* 0x0000000e3e4f7223 */ /* 0x000fe2000001004f */
[--C-:B------:R-:W-:Y:S02]  /*1890*/  HADD2.F32 R15, -RZ, R63.reuse.H0_H0 ;  /* 0x2000003fff0f7230 */ /* 0x100fe40000004100 */
[----:B------:R-:W-:-:S02]  /*18a0*/  HADD2.F32 R60, -RZ, R63.H1_H1 ;  /* 0x3000003fff3c7230 */ /* 0x000fc40000004100 */
[----:B-1----:R-:W-:Y:S02]  /*18b0*/  HADD2.F32 R63, -RZ, R64.H0_H0 ;  /* 0x20000040ff3f7230 */ /* 0x002fe40000004100 */
[----:B------:R-:W-:Y:S02]  /*18c0*/  HADD2.F32 R14, -RZ, R28.H0_H0 ;  /* 0x2000001cff0e7230 */ /* 0x000fe40000004100 */
[----:B------:R-:W-:Y:S01]  /*18d0*/  HADD2.F32 R51, -RZ, R13.H0_H0 ;  /* 0x2000000dff337230 */ /* 0x000fe20000004100 */
[----:B------:R-:W-:Y:S01]  /*18e0*/  FFMA.FTZ R84, R15, R61, R84 ;  /* 0x0000003d0f547223 */ /* 0x000fe20000010054 */
[----:B------:R-:W-:Y:S01]  /*18f0*/  HADD2.F32 R15, -RZ, R64.H1_H1 ;  /* 0x30000040ff0f7230 */ /* 0x000fe20000004100 */
[----:B------:R-:W-:Y:S01]  /*1900*/  FFMA.FTZ R70, R63, R14, R70 ;  /* 0x0000000e3f467223 */ /* 0x000fe20000010046 */
[----:B------:R-:W-:Y:S01]  /*1910*/  HADD2.F32 R64, -RZ, R65.H0_H0 ;  /* 0x20000041ff407230 */ /* 0x000fe20000004100 */
[----:B------:R-:W-:Y:S01]  /*1920*/  FFMA.FTZ R13, R49, R51, R48 ;  /* 0x00000033310d7223 */ /* 0x000fe20000010030 */
[----:B------:R-:W-:Y:S01]  /*1930*/  HADD2.F32 R28, -RZ, R28.H1_H1 ;  /* 0x3000001cff1c7230 */ /* 0x000fe20000004100 */
[----:B------:R-:W0:Y:S01]  /*1940*/  LDS.128 R48, [0x90] ;  /* 0x00009000ff307984 */ /* 0x000e220000000c00 */
[----:B------:R-:W-:-:S03]  /*1950*/  HADD2.F32 R14, -RZ, R29.H0_H0 ;  /* 0x2000001dff0e7230 */ /* 0x000fc60000004100 */
[----:B------:R-:W-:Y:S02]  /*1960*/  FFMA.FTZ R28, R15, R28, R12 ;  /* 0x0000001c0f1c7223 */ /* 0x000fe4000001000c */
[----:B------:R-:W-:Y:S02]  /*1970*/  FFMA.FTZ R64, R64, R14, R13 ;  /* 0x0000000e40407223 */ /* 0x000fe4000001000d */
[----:B------:R-:W3:Y:S01]  /*1980*/  LDG.E.128.CONSTANT R12, [R82.64+0x2600] ;  /* 0x0026000a520c7981 */ /* 0x000ee2000c1e9d00 */
[----:B------:R-:W-:-:S03]  /*1990*/  FFMA.FTZ R69, R60, R68, R69 ;  /* 0x000000443c457223 */ /* 0x000fc60000010045 */
[----:B------:R-:W1:Y:S01]  /*19a0*/  LDS.128 R60, [0xa0] ;  /* 0x0000a000ff3c7984 */ /* 0x000e620000000c00 */
[----:B------:R-:W-:Y:S02]  /*19b0*/  HADD2.F32 R68, -RZ, R65.H1_H1 ;  /* 0x30000041ff447230 */ /* 0x000fe40000004100 */
[----:B------:R-:W-:Y:S02]  /*19c0*/  HADD2.F32 R86, -RZ, R66.H0_H0 ;  /* 0x20000042ff567230 */ /* 0x000fe40000004100 */
[----:B------:R-:W-:Y:S02]  /*19d0*/  HADD2.F32 R29, -RZ, R29.H1_H1 ;  /* 0x3000001dff1d7230 */ /* 0x000fe40000004100 */
[----:B------:R-:W-:-:S03]  /*19e0*/  HADD2.F32 R65, -RZ, R30.H0_H0 ;  /* 0x2000001eff417230 */ /* 0x000fc60000004100 */
[----:B------:R-:W-:Y:S01]  /*19f0*/  FFMA.FTZ R68, R68, R29, R77 ;  /* 0x0000001d44447223 */ /* 0x000fe2000001004d */
[----:B------:R-:W-:Y:S01]  /*1a00*/  HADD2.F32 R29, -RZ, R67.H0_H0 ;  /* 0x20000043ff1d7230 */ /* 0x000fe20000004100 */
[----:B------:R-:W-:Y:S01]  /*1a10*/  FFMA.FTZ R65, R86, R65, R71 ;  /* 0x0000004156417223 */ /* 0x000fe20000010047 */
[----:B------:R-:W-:Y:S02]  /*1a20*/  HADD2.F32 R71, -RZ, R31.H0_H0 ;  /* 0x2000001fff477230 */ /* 0x000fe40000004100 */
[----:B------:R-:W-:Y:S02]  /*1a30*/  HADD2.F32 R66, -RZ, R66.H1_H1 ;  /* 0x30000042ff427230 */ /* 0x000fe40000004100 */
[----:B------:R-:W-:Y:S02]  /*1a40*/  HADD2.F32 R30, -RZ, R30.H1_H1 ;  /* 0x3000001eff1e7230 */ /* 0x000fe40000004100 */
[----:B------:R-:W-:Y:S01]  /*1a50*/  HADD2.F32 R86, -RZ, R67.H1_H1 ;  /* 0x30000043ff567230 */ /* 0x000fe20000004100 */
[----:B------:R-:W-:Y:S01]  /*1a60*/  FFMA.FTZ R67, R29, R71, R84 ;  /* 0x000000471d437223 */ /* 0x000fe20000010054 */
[----:B------:R-:W-:Y:S01]  /*1a70*/  HADD2.F32 R31, -RZ, R31.H1_H1 ;  /* 0x3000001fff1f7230 */ /* 0x000fe20000004100 */
[----:B------:R-:W-:Y:S01]  /*1a80*/  FFMA.FTZ R66, R66, R30, R79 ;  /* 0x0000001e42427223 */ /* 0x000fe2000001004f */
[----:B------:R-:W-:-:S02]  /*1a90*/  HADD2.F32 R30, -RZ, R16.H0_H0 ;  /* 0x20000010ff1e7230 */ /* 0x000fc40000004100 */
[--C-:B0-----:R-:W-:Y:S02]  /*1aa0*/  HADD2.F32 R29, -RZ, R48.reuse.H0_H0 ;  /* 0x20000030ff1d7230 */ /* 0x101fe40000004100 */
[----:B------:R-:W-:Y:S02]  /*1ab0*/  HADD2.F32 R71, -RZ, R48.H1_H1 ;  /* 0x30000030ff477230 */ /* 0x000fe40000004100 */
[----:B------:R-:W-:Y:S01]  /*1ac0*/  HADD2.F32 R48, -RZ, R16.H1_H1 ;  /* 0x30000010ff307230 */ /* 0x000fe20000004100 */
[----:B------:R-:W-:Y:S02]  /*1ad0*/  FFMA.FTZ R69, R86, R31, R69 ;  /* 0x0000001f56457223 */ /* 0x000fe40000010045 */
[----:B------:R-:W-:Y:S02]  /*1ae0*/  FFMA.FTZ R70, R29, R30, R70 ;  /* 0x0000001e1d467223 */ /* 0x000fe40000010046 */
[----:B------:R-:W-:Y:S02]  /*1af0*/  FFMA.FTZ R48, R71, R48, R28 ;  /* 0x0000003047307223 */ /* 0x000fe4000001001c */
[----:B------:R-:W0:Y:S01]  /*1b00*/  LDS.128 R28, [0xb0] ;  /* 0x0000b000ff1c7984 */ /* 0x000e220000000c00 */
        /* <DEDUP_REMOVED lines=9> */
[----:B------:R-:W-:Y:S01]  /*1ba0*/  HADD2.F32 R49, -RZ, R50.H1_H1 ;  /* 0x30000032ff317230 */ /* 0x000fe20000004100 */
[----:B------:R-:W-:Y:S01]  /*1bb0*/  FFMA.FTZ R65, R16, R71, R65 ;  /* 0x0000004710417223 */ /* 0x000fe20000010041 */
[----:B-1----:R-:W-:-:S03]  /*1bc0*/  HADD2.F32 R71, -RZ, R60.H1_H1 ;  /* 0x3000003cff477230 */ /* 0x002fc60000004100 */
[----:B------:R-:W-:Y:S01]  /*1bd0*/  FFMA.FTZ R66, R49, R77, R66 ;  /* 0x0000004d31427223 */ /* 0x000fe20000010042 */
[----:B------:R-:W-:Y:S02]  /*1be0*/  HADD2.F32 R49, -RZ, R60.H0_H0 ;  /* 0x2000003cff317230 */ /* 0x000fe40000004100 */
[----:B------:R-:W-:Y:S02]  /*1bf0*/  HADD2.F32 R50, -RZ, R51.H0_H0 ;  /* 0x20000033ff327230 */ /* 0x000fe40000004100 */
[--C-:B------:R-:W-:Y:S02]  /*1c00*/  HADD2.F32 R60, -RZ, R20.reuse.H0_H0 ;  /* 0x20000014ff3c7230 */ /* 0x100fe40000004100 */
[--C-:B------:R-:W-:Y:S02]  /*1c10*/  HADD2.F32 R84, -RZ, R19.reuse.H0_H0 ;  /* 0x20000013ff547230 */ /* 0x100fe40000004100 */
[----:B------:R-:W-:Y:S02]  /*1c20*/  HADD2.F32 R86, -RZ, R19.H1_H1 ;  /* 0x30000013ff567230 */ /* 0x000fe40000004100 */
[----:B------:R-:W-:Y:S01]  /*1c30*/  HADD2.F32 R51, -RZ, R51.H1_H1 ;  /* 0x30000033ff337230 */ /* 0x000fe20000004100 */
[----:B------:R1:W3:Y:S01]  /*1c40*/  LDG.E.128.CONSTANT R16, [R82.64+0x2800] ;  /* 0x0028000a52107981 */ /* 0x0002e2000c1e9d00 */
[----:B------:R-:W-:Y:S01]  /*1c50*/  HADD2.F32 R20, -RZ, R20.H1_H1 ;  /* 0x30000014ff147230 */ /* 0x000fe20000004100 */
[----:B------:R-:W-:-:S02]  /*1c60*/  FFMA.FTZ R60, R49, R60, R70 ;  /* 0x0000003c313c7223 */ /* 0x000fc40000010046 */
[----:B------:R-:W-:Y:S02]  /*1c70*/  FFMA.FTZ R67, R50, R84, R67 ;  /* 0x0000005432437223 */ /* 0x000fe40000010043 */
[----:B------:R-:W-:Y:S02]  /*1c80*/  FFMA.FTZ R69, R51, R86, R69 ;  /* 0x0000005633457223 */ /* 0x000fe40000010045 */
[----:B------:R-:W-:Y:S02]  /*1c90*/  FFMA.FTZ R70, R71, R20, R48 ;  /* 0x0000001447467223 */ /* 0x000fe40000010030 */
[----:B------:R-:W1:Y:S01]  /*1ca0*/  LDS.128 R48, [0xc0] ;  /* 0x0000c000ff307984 */ /* 0x000e620000000c00 */
[----:B------:R-:W-:Y:S02]  /*1cb0*/  HADD2.F32 R77, -RZ, R61.H0_H0 ;  /* 0x2000003dff4d7230 */ /* 0x000fe40000004100 */
[--C-:B------:R-:W-:Y:S02]  /*1cc0*/  HADD2.F32 R20, -RZ, R21.reuse.H0_H0 ;  /* 0x20000015ff147230 */ /* 0x100fe40000004100 */
[----:B------:R-:W-:-:S03]  /*1cd0*/  HADD2.F32 R21, -RZ, R21.H1_H1 ;  /* 0x30000015ff157230 */ /* 0x000fc60000004100 */
[----:B------:R-:W-:Y:S01]  /*1ce0*/  FFMA.FTZ R64, R77, R20, R64 ;  /* 0x000000144d407223 */ /* 0x000fe20000010040 */
[----:B------:R-:W-:Y:S02]  /*1cf0*/  HADD2.F32 R20, -RZ, R62.H0_H0 ;  /* 0x2000003eff147230 */ /* 0x000fe40000004100 */
[----:B------:R-:W-:Y:S02]  /*1d00*/  HADD2.F32 R71, -RZ, R22.H1_H1 ;  /* 0x30000016ff477230 */ /* 0x000fe40000004100 */
[----:B------:R-:W-:Y:S02]  /*1d10*/  HADD2.F32 R61, -RZ, R61.H1_H1 ;  /* 0x3000003dff3d7230 */ /* 0x000fe40000004100 */
[----:B------:R-:W-:Y:S02]  /*1d20*/  HADD2.F32 R62, -RZ, R62.H1_H1 ;  /* 0x3000003eff3e7230 */ /* 0x000fe40000004100 */
[----:B------:R-:W-:Y:S02]  /*1d30*/  HADD2.F32 R84, -RZ, R23.H0_H0 ;  /* 0x20000017ff547230 */ /* 0x000fe40000004100 */
[----:B------:R-:W-:Y:S01]  /*1d40*/  HADD2.F32 R77, -RZ, R63.H0_H0 ;  /* 0x2000003fff4d7230 */ /* 0x000fe20000004100 */
[----:B------:R-:W-:Y:S01]  /*1d50*/  FFMA.FTZ R68, R61, R21, R68 ;  /* 0x000000153d447223 */ /* 0x000fe20000010044 */
[--C-:B0-----:R-:W-:Y:S01]  /*1d60*/  HADD2.F32 R61, -RZ, R28.reuse.H1_H1 ;  /* 0x3000001cff3d7230 */ /* 0x101fe20000004100 */
[----:B------:R-:W-:Y:S01]  /*1d70*/  FFMA.FTZ R66, R62, R71, R66 ;  /* 0x000000473e427223 */ /* 0x000fe20000010042 */
[----:B------:R-:W-:Y:S01]  /*1d80*/  HADD2.F32 R71, -RZ, R28.H0_H0 ;  /* 0x2000001cff477230 */ /* 0x000fe20000004100 */
[----:B------:R-:W-:Y:S01]  /*1d90*/  FFMA.FTZ R67, R77, R84, R67 ;  /* 0x000000544d437223 */ /* 0x000fe20000010043 */
[----:B--2---:R-:W-:-:S02]  /*1da0*/  HADD2.F32 R28, -RZ, R24.H0_H0 ;  /* 0x20000018ff1c7230 */ /* 0x004fc40000004100 */
[----:B------:R-:W-:Y:S02]  /*1db0*/  HADD2.F32 R86, -RZ, R23.H1_H1 ;  /* 0x30000017ff567230 */ /* 0x000fe40000004100 */
[----:B------:R-:W-:Y:S02]  /*1dc0*/  HADD2.F32 R63, -RZ, R63.H1_H1 ;  /* 0x3000003fff3f7230 */ /* 0x000fe40000004100 */
[----:B------:R-:W-:Y:S02]  /*1dd0*/  HADD2.F32 R77, -RZ, R29.H0_H0 ;  /* 0x2000001dff4d7230 */ /* 0x000fe40000004100 */
[----:B------:R-:W-:Y:S02]  /*1de0*/  HADD2.F32 R24, -RZ, R24.H1_H1 ;  /* 0x30000018ff187230 */ /* 0x000fe40000004100 */
[----:B------:R-:W-:Y:S01]  /*1df0*/  HADD2.F32 R62, -RZ, R25.H0_H0 ;  /* 0x20000019ff3e7230 */ /* 0x000fe20000004100 */
[----:B------:R-:W-:Y:S02]  /*1e00*/  FFMA.FTZ R71, R71, R28, R60 ;  /* 0x0000001c47477223 */ /* 0x000fe4000001003c */
[----:B------:R-:W-:-:S02]  /*1e10*/  FFMA.FTZ R69, R63, R86, R69 ;  /* 0x000000563f457223 */ /* 0x000fc40000010045 */
[----:B------:R-:W-:Y:S02]  /*1e20*/  FFMA.FTZ R70, R61, R24, R70 ;  /* 0x000000183d467223 */ /* 0x000fe40000010046 */
[----:B------:R-:W-:Y:S02]  /*1e30*/  FFMA.FTZ R28, R77, R62, R64 ;  /* 0x0000003e4d1c7223 */ /* 0x000fe40000010040 */
[----:B------:R-:W0:Y:S01]  /*1e40*/  LDS.128 R60, [0xd0] ;  /* 0x0000d000ff3c7984 */ /* 0x000e220000000c00 */
[----:B------:R-:W-:Y:S02]  /*1e50*/  HADD2.F32 R79, -RZ, R22.H0_H0 ;  /* 0x20000016ff4f7230 */ /* 0x000fe40000004100 */
[----:B------:R-:W-:Y:S02]  /*1e60*/  HADD2.F32 R29, -RZ, R29.H1_H1 ;  /* 0x3000001dff1d7230 */ /* 0x000fe40000004100 */
[----:B------:R-:W-:Y:S01]  /*1e70*/  HADD2.F32 R24, -RZ, R30.H0_H0 ;  /* 0x2000001eff187230 */ /* 0x000fe20000004100 */
[----:B------:R-:W-:Y:S01]  /*1e80*/  FFMA.FTZ R65, R20, R79, R65 ;  /* 0x0000004f14417223 */ /* 0x000fe20000010041 */
[----:B------:R-:W-:Y:S01]  /*1e90*/  HADD2.F32 R25, -RZ, R25.H1_H1 ;  /* 0x30000019ff197230 */ /* 0x000fe20000004100 */
[----:B------:R2:W2:Y:S01]  /*1ea0*/  LDG.E.128.CONSTANT R20, [R82.64+0x2a00] ;  /* 0x002a000a52147981 */ /* 0x0004a2000c1e9d00 */
[----:B------:R-:W-:-:S02]  /*1eb0*/  HADD2.F32 R79, -RZ, R26.H0_H0 ;  /* 0x2000001aff4f7230 */ /* 0x000fc40000004100 */
[----:B------:R-:W-:Y:S02]  /*1ec0*/  HADD2.F32 R85, -RZ, R26.H1_H1 ;  /* 0x3000001aff557230 */ /* 0x000fe40000004100 */
[----:B------:R-:W-:Y:S01]  /*1ed0*/  HADD2.F32 R77, -RZ, R30.H1_H1 ;  /* 0x3000001eff4d7230 */ /* 0x000fe20000004100 */
[----:B------:R-:W-:Y:S02]  /*1ee0*/  FFMA.FTZ R29, R29, R25, R68 ;  /* 0x000000191d1d7223 */ /* 0x000fe40000010044 */
[----:B------:R-:W-:Y:S01]  /*1ef0*/  FFMA.FTZ R30, R24, R79, R65 ;  /* 0x0000004f181e7223 */ /* 0x000fe20000010041 */
[--C-:B------:R-:W-:Y:S01]  /*1f00*/  HADD2.F32 R65, -RZ, R31.reuse.H0_H0 ;  /* 0x2000001fff417230 */ /* 0x100fe20000004100 */
[----:B------:R-:W-:Y:S01]  /*1f10*/  FFMA.FTZ R68, R77, R85, R66 ;  /* 0x000000554d447223 */ /* 0x000fe20000010042 */
[----:B------:R-:W-:Y:S02]  /*1f20*/  HADD2.F32 R79, -RZ, R31.H1_H1 ;  /* 0x3000001fff4f7230 */ /* 0x000fe40000004100 */
[----:B------:R-:W-:-:S02]  /*1f30*/  HADD2.F32 R84, -RZ, R27.H0_H0 ;  /* 0x2000001bff547230 */ /* 0x000fc40000004100 */
[----:B------:R-:W-:Y:S02]  /*1f40*/  HADD2.F32 R64, -RZ, R27.H1_H1 ;  /* 0x3000001bff407230 */ /* 0x000fe40000004100 */
[----:B-1----:R-:W-:Y:S01]  /*1f50*/  HADD2.F32 R66, -RZ, R48.H0_H0 ;  /* 0x20000030ff427230 */ /* 0x002fe20000004100 */
[----:B------:R2:W2:Y:S01]  /*1f60*/  LDG.E.128.CONSTANT R24, [R82.64+0x2c00] ;  /* 0x002c000a52187981 */ /* 0x0004a2000c1e9d00 */
[----:B----4-:R-:W-:Y:S01]  /*1f70*/  HADD2.F32 R31, -RZ, R32.H0_H0 ;  /* 0x20000020ff1f7230 */ /* 0x010fe20000004100 */
[----:B------:R-:W-:Y:S02]  /*1f80*/  FFMA.FTZ R77, R65, R84, R67 ;  /* 0x00000054414d7223 */ /* 0x000fe40000010043 */
[----:B------:R-:W-:Y:S02]  /*1f90*/  FFMA.FTZ R79, R79, R64, R69 ;  /* 0x000000404f4f7223 */ /* 0x000fe40000010045 */
[----:B------:R-:W-:Y:S02]  /*1fa0*/  FFMA.FTZ R71, R66, R31, R71 ;  /* 0x0000001f42477223 */ /* 0x000fe40000010047 */
[----:B------:R-:W1:Y:S01]  /*1fb0*/  LDS.128 R64, [0xe0] ;  /* 0x0000e000ff407984 */ /* 0x000e620000000c00 */
[----:B------:R-:W-:-:S02]  /*1fc0*/  HADD2.F32 R31, -RZ, R48.H1_H1 ;  /* 0x30000030ff1f7230 */ /* 0x000fc40000004100 */
[--C-:B------:R-:W-:Y:S02]  /*1fd0*/  HADD2.F32 R69, -RZ, R49.reuse.H0_H0 ;  /* 0x20000031ff457230 */ /* 0x100fe40000004100 */
[----:B------:R-:W-:Y:S02]  /*1fe0*/  HADD2.F32 R48, -RZ, R49.H1_H1 ;  /* 0x30000031ff307230 */ /* 0x000fe40000004100 */
[----:B------:R-:W-:Y:S02]  /*1ff0*/  HADD2.F32 R32, -RZ, R32.H1_H1 ;  /* 0x30000020ff207230 */ /* 0x000fe40000004100 */
[----:B------:R-:W-:Y:S02]  /*2000*/  HADD2.F32 R49, -RZ, R33.H0_H0 ;  /* 0x20000021ff317230 */ /* 0x000fe40000004100 */
[----:B------:R-:W-:Y:S01]  /*2010*/  HADD2.F32 R85, -RZ, R50.H0_H0 ;  /* 0x20000032ff557230 */ /* 0x000fe20000004100 */
[----:B------:R-:W-:Y:S01]  /*2020*/  FFMA.FTZ R70, R31, R32, R70 ;  /* 0x000000201f467223 */ /* 0x000fe20000010046 */
[----:B------:R-:W-:Y:S01]  /*2030*/  HADD2.F32 R84, -RZ, R34.H0_H0 ;  /* 0x20000022ff547230 */ /* 0x000fe20000004100 */
[----:B------:R-:W-:Y:S01]  /*2040*/  FFMA.FTZ R32, R69, R49, R28 ;  /* 0x0000003145207223 */ /* 0x000fe2000001001c */
[----:B------:R-:W-:-:S02]  /*2050*/  HADD2.F32 R49, -RZ, R50.H1_H1 ;  /* 0x30000032ff317230 */ /* 0x000fc40000004100 */
[----:B------:R-:W-:Y:S01]  /*2060*/  HADD2.F32 R34, -RZ, R34.H1_H1 ;  /* 0x30000022ff227230 */ /* 0x000fe20000004100 */
[----:B------:R-:W-:Y:S01]  /*2070*/  FFMA.FTZ R69, R85, R84, R30 ;  /* 0x0000005455457223 */ /* 0x000fe2000001001e */
[--C-:B------:R-:W-:Y:S02]  /*2080*/  HADD2.F32 R84, -RZ, R35.reuse.H0_H0 ;  /* 0x20000023ff547230 */ /* 0x100fe40000004100 */
[----:B------:R-:W-:Y:S01]  /*2090*/  HADD2.F32 R35, -RZ, R35.H1_H1 ;  /* 0x30000023ff237230 */ /* 0x000fe20000004100 */
[----:B------:R-:W-:Y:S01]  /*20a0*/  FFMA.FTZ R68, R49, R34, R68 ;  /* 0x0000002231447223 */ /* 0x000fe20000010044 */
[----:B------:R-:W-:Y:S02]  /*20b0*/  HADD2.F32 R50, -RZ, R51.H1_H1 ;  /* 0x30000033ff327230 */ /* 0x000fe40000004100 */
[----:B------:R-:W-:Y:S02]  /*20c0*/  HADD2.F32 R33, -RZ, R33.H1_H1 ;  /* 0x30000021ff217230 */ /* 0x000fe40000004100 */
[----:B0-----:R-:W-:-:S02]  /*20d0*/  HADD2.F32 R34, -RZ, R60.H0_H0 ;  /* 0x2000003cff227230 */ /* 0x001fc40000004100 */
[----:B---3--:R-:W-:Y:S01]  /*20e0*/  HADD2.F32 R49, -RZ, R36.H0_H0 ;  /* 0x20000024ff317230 */ /* 0x008fe20000004100 */
[----:B------:R-:W-:Y:S01]  /*20f0*/  FFMA.FTZ R79, R50, R35, R79 ;  /* 0x00000023324f7223 */ /* 0x000fe2000001004f */
[----:B------:R-:W-:Y:S01]  /*2100*/  HADD2.F32 R35, -RZ, R60.H1_H1 ;  /* 0x3000003cff237230 */ /* 0x000fe20000004100 */
[----:B------:R-:W-:Y:S01]  /*2110*/  FFMA.FTZ R33, R48, R33, R29 ;  /* 0x0000002130217223 */ /* 0x000fe2000001001d */
[----:B------:R-:W-:Y:S01]  /*2120*/  HADD2.F32 R36, -RZ, R36.H1_H1 ;  /* 0x30000024ff247230 */ /* 0x000fe20000004100 */
[----:B------:R-:W-:Y:S01]  /*2130*/  FFMA.FTZ R71, R34, R49, R71 ;  /* 0x0000003122477223 */ /* 0x000fe20000010047 */
[----:B------:R-:W-:Y:S01]  /*2140*/  HADD2.F32 R48, -RZ, R51.H0_H0 ;  /* 0x20000033ff307230 */ /* 0x000fe20000004100 */
[----:B------:R2:W3:Y:S01]  /*2150*/  LDG.E.128.CONSTANT R28, [R82.64+0x2e00] ;  /* 0x002e000a521c7981 */ /* 0x0004e2000c1e9d00 */
[----:B------:R-:W-:Y:S02]  /*2160*/  HADD2.F32 R49, -RZ, R61.H0_H0 ;  /* 0x2000003dff317230 */ /* 0x000fe40000004100 */
[----:B------:R-:W-:Y:S01]  /*2170*/  HADD2.F32 R60, -RZ, R37.H0_H0 ;  /* 0x20000025ff3c7230 */ /* 0x000fe20000004100 */
[----:B------:R-:W-:Y:S01]  /*2180*/  FFMA.FTZ R70, R35, R36, R70 ;  /* 0x0000002423467223 */ /* 0x000fe20000010046 */
[----:B------:R-:W-:Y:S01]  /*2190*/  HADD2.F32 R34, -RZ, R61.H1_H1 ;  /* 0x3000003dff227230 */ /* 0x000fe20000004100 */
[----:B------:R-:W-:Y:S01]  /*21a0*/  FFMA.FTZ R77, R48, R84, R77 ;  /* 0x00000054304d7223 */ /* 0x000fe2000001004d */
[----:B------:R-:W-:Y:S01]  /*21b0*/  HADD2.F32 R61, -RZ, R37.H1_H1 ;  /* 0x30000025ff3d7230 */ /* 0x000fe20000004100 */
[----:B------:R-:W-:Y:S01]  /*21c0*/  FFMA.FTZ R60, R49, R60, R32 ;  /* 0x0000003c313c7223 */ /* 0x000fe20000010020 */
[----:B------:R-:W-:Y:S01]  /*21d0*/  HADD2.F32 R36, -RZ, R62.H0_H0 ;  /* 0x2000003eff247230 */ /* 0x000fe20000004100 */
[----:B------:R-:W0:Y:S01]  /*21e0*/  LDS.128 R48, [0xf0] ;  /* 0x0000f000ff307984 */ /* 0x000e220000000c00 */
[----:B------:R-:W-:-:S02]  /*21f0*/  HADD2.F32 R37, -RZ, R38.H0_H0 ;  /* 0x20000026ff257230 */ /* 0x000fc40000004100 */
[----:B------:R-:W-:-:S03]  /*2200*/  HADD2.F32 R38, -RZ, R38.H1_H1 ;  /* 0x30000026ff267230 */ /* 0x000fc60000004100 */
[----:B------:R-:W-:Y:S01]  /*2210*/  FFMA.FTZ R69, R36, R37, R69 ;  /* 0x0000002524457223 */ /* 0x000fe20000010045 */
[----:B------:R-:W-:Y:S01]  /*2220*/  HADD2.F32 R37, -RZ, R62.H1_H1 ;  /* 0x3000003eff257230 */ /* 0x000fe20000004100 */
[----:B------:R-:W-:Y:S02]  /*2230*/  FFMA.FTZ R61, R34, R61, R33 ;  /* 0x0000003d223d7223 */ /* 0x000fe40000010021 */
[----:B------:R2:W4:Y:S01]  /*2240*/  LDG.E.128.CONSTANT R32, [R82.64+0x3000] ;  /* 0x0030000a52207981 */ /* 0x000522000c1e9d00 */
[--C-:B------:R-:W-:Y:S01]  /*2250*/  HADD2.F32 R36, -RZ, R63.reuse.H0_H0 ;  /* 0x2000003fff247230 */ /* 0x100fe20000004100 */
[----:B------:R-:W-:Y:S01]  /*2260*/  FFMA.FTZ R68, R37, R38, R68 ;  /* 0x0000002625447223 */ /* 0x000fe20000010044 */
[----:B------:R-:W-:Y:S02]  /*2270*/  HADD2.F32 R62, -RZ, R63.H1_H1 ;  /* 0x3000003fff3e7230 */ /* 0x000fe40000004100 */
[--C-:B-1----:R-:W-:Y:S02]  /*2280*/  HADD2.F32 R38, -RZ, R64.reuse.H0_H0 ;  /* 0x20000040ff267230 */ /* 0x102fe40000004100 */
[----:B------:R-:W-:-:S02]  /*2290*/  HADD2.F32 R37, -RZ, R64.H1_H1 ;  /* 0x30000040ff257230 */ /* 0x000fc40000004100 */
[--C-:B------:R-:W-:Y:S02]  /*22a0*/  HADD2.F32 R63, -RZ, R40.reuse.H0_H0 ;  /* 0x20000028ff3f7230 */ /* 0x100fe40000004100 */
[----:B------:R-:W-:-:S03]  /*22b0*/  HADD2.F32 R64, -RZ, R40.H1_H1 ;  /* 0x30000028ff407230 */ /* 0x000fc60000004100 */
[----:B------:R-:W-:Y:S01]  /*22c0*/  FFMA.FTZ R71, R38, R63, R71 ;  /* 0x0000003f26477223 */ /* 0x000fe20000010047 */
[--C-:B------:R-:W-:Y:S01]  /*22d0*/  HADD2.F32 R63, -RZ, R65.reuse.H0_H0 ;  /* 0x20000041ff3f7230 */ /* 0x100fe20000004100 */
[----:B------:R-:W-:Y:S01]  /*22e0*/  FFMA.FTZ R64, R37, R64, R70 ;  /* 0x0000004025407223 */ /* 0x000fe20000010046 */
[----:B------:R-:W-:Y:S02]  /*22f0*/  HADD2.F32 R70, -RZ, R65.H1_H1 ;  /* 0x30000041ff467230 */ /* 0x000fe40000004100 */
[----:B------:R-:W-:Y:S02]  /*2300*/  HADD2.F32 R84, -RZ, R39.H0_H0 ;  /* 0x20000027ff547230 */ /* 0x000fe40000004100 */
[----:B------:R-:W-:Y:S02]  /*2310*/  HADD2.F32 R65, -RZ, R41.H0_H0 ;  /* 0x20000029ff417230 */ /* 0x000fe40000004100 */
[----:B------:R-:W-:Y:S02]  /*2320*/  HADD2.F32 R39, -RZ, R39.H1_H1 ;  /* 0x30000027ff277230 */ /* 0x000fe40000004100 */
[----:B------:R-:W-:Y:S01]  /*2330*/  HADD2.F32 R41, -RZ, R41.H1_H1 ;  /* 0x30000029ff297230 */ /* 0x000fe20000004100 */
[----:B------:R-:W-:-:S02]  /*2340*/  FFMA.FTZ R65, R63, R65, R60 ;  /* 0x000000413f417223 */ /* 0x000fc4000001003c */
[----:B------:R-:W-:Y:S02]  /*2350*/  FFMA.FTZ R79, R62, R39, R79 ;  /* 0x000000273e4f7223 */ /* 0x000fe4000001004f */
[----:B------:R-:W-:Y:S01]  /*2360*/  FFMA.FTZ R70, R70, R41, R61 ;  /* 0x0000002946467223 */ /* 0x000fe2000001003d */
[----:B------:R-:W-:Y:S01]  /*2370*/  HADD2.F32 R40, -RZ, R66.H0_H0 ;  /* 0x20000042ff287230 */ /* 0x000fe20000004100 */
[----:B------:R-:W-:Y:S01]  /*2380*/  FFMA.FTZ R77, R36, R84, R77 ;  /* 0x00000054244d7223 */ /* 0x000fe2000001004d */
[----:B------:R-:W1:Y:S01]  /*2390*/  LDS.128 R60, [0x100] ;  /* 0x00010000ff3c7984 */ /* 0x000e620000000c00 */
[----:B------:R-:W-:Y:S02]  /*23a0*/  HADD2.F32 R84, -RZ, R42.H0_H0 ;  /* 0x2000002aff547230 */ /* 0x000fe40000004100 */
[----:B------:R-:W-:Y:S01]  /*23b0*/  HADD2.F32 R41, -RZ, R66.H1_H1 ;  /* 0x30000042ff297230 */ /* 0x000fe20000004100 */
[----:B------:R2:W3:Y:S02]  /*23c0*/  LDG.E.128.CONSTANT R36, [R82.64+0x3200] ;  /* 0x0032000a52247981 */ /* 0x0004e4000c1e9d00 */
[----:B------:R-:W-:Y:S01]  /*23d0*/  FFMA.FTZ R69, R40, R84, R69 ;  /* 0x0000005428457223 */ /* 0x000fe20000010045 */
[----:B------:R-:W-:-:S02]  /*23e0*/  HADD2.F32 R84, -RZ, R43.H0_H0 ;  /* 0x2000002bff547230 */ /* 0x000fc40000004100 */
[----:B------:R-:W-:Y:S02]  /*23f0*/  HADD2.F32 R43, -RZ, R43.H1_H1 ;  /* 0x3000002bff2b7230 */ /* 0x000fe40000004100 */
[--C-:B------:R-:W-:Y:S02]  /*2400*/  HADD2.F32 R40, -RZ, R67.reuse.H0_H0 ;  /* 0x20000043ff287230 */ /* 0x100fe40000004100 */
[----:B------:R-:W-:Y:S02]  /*2410*/  HADD2.F32 R66, -RZ, R67.H1_H1 ;  /* 0x30000043ff427230 */ /* 0x000fe40000004100 */
[----:B------:R-:W-:Y:S01]  /*2420*/  HADD2.F32 R42, -RZ, R42.H1_H1 ;  /* 0x3000002aff2a7230 */ /* 0x000fe20000004100 */
[----:B------:R-:W-:Y:S01]  /*2430*/  FFMA.FTZ R77, R40, R84, R77 ;  /* 0x00000054284d7223 */ /* 0x000fe2000001004d */
[--C-:B0-----:R-:W-:Y:S01]  /*2440*/  HADD2.F32 R40, -RZ, R48.reuse.H0_H0 ;  /* 0x20000030ff287230 */ /* 0x101fe20000004100 */
[----:B------:R-:W-:Y:S01]  /*2450*/  FFMA.FTZ R79, R66, R43, R79 ;  /* 0x0000002b424f7223 */ /* 0x000fe2000001004f */
[----:B------:R-:W-:-:S02]  /*2460*/  HADD2.F32 R67, -RZ, R48.H1_H1 ;  /* 0x30000030ff437230 */ /* 0x000fc40000004100 */
[--C-:B------:R-:W-:Y:S02]  /*2470*/  HADD2.F32 R66, -RZ, R49.reuse.H0_H0 ;  /* 0x20000031ff427230 */ /* 0x100fe40000004100 */
[----:B------:R-:W-:Y:S02]  /*2480*/  HADD2.F32 R85, -RZ, R49.H1_H1 ;  /* 0x30000031ff557230 */ /* 0x000fe40000004100 */
[--C-:B------:R-:W-:Y:S02]  /*2490*/  HADD2.F32 R48, -RZ, R44.reuse.H1_H1 ;  /* 0x3000002cff307230 */ /* 0x100fe40000004100 */
[--C-:B------:R-:W-:Y:S01]  /*24a0*/  HADD2.F32 R49, -RZ, R45.reuse.H0_H0 ;  /* 0x2000002dff317230 */ /* 0x100fe20000004100 */
[----:B------:R-:W-:Y:S01]  /*24b0*/  FFMA.FTZ R68, R41, R42, R68 ;  /* 0x0000002a29447223 */ /* 0x000fe20000010044 */
[----:B------:R-:W-:Y:S01]  /*24c0*/  HADD2.F32 R41, -RZ, R44.H0_H0 ;  /* 0x2000002cff297230 */ /* 0x000fe20000004100 */
[----:B------:R-:W-:Y:S02]  /*24d0*/  FFMA.FTZ R48, R67, R48, R64 ;  /* 0x0000003043307223 */ /* 0x000fe40000010040 */
[----:B------:R-:W-:Y:S01]  /*24e0*/  FFMA.FTZ R49, R66, R49, R65 ;  /* 0x0000003142317223 */ /* 0x000fe20000010041 */
[----:B------:R-:W-:Y:S01]  /*24f0*/  HADD2.F32 R45, -RZ, R45.H1_H1 ;  /* 0x3000002dff2d7230 */ /* 0x000fe20000004100 */
[----:B------:R-:W0:Y:S01]  /*2500*/  LDS.128 R64, [0x110] ;  /* 0x00011000ff407984 */ /* 0x000e220000000c00 */
[----:B------:R-:W-:-:S03]  /*2510*/  FFMA.FTZ R71, R40, R41, R71 ;  /* 0x0000002928477223 */ /* 0x000fc60000010047 */
[----:B------:R2:W4:Y:S01]  /*2520*/  LDG.E.128.CONSTANT R40, [R82.64+0x3400] ;  /* 0x0034000a52287981 */ /* 0x000522000c1e9d00 */
[----:B------:R-:W-:Y:S01]  /*2530*/  FFMA.FTZ R70, R85, R45, R70 ;  /* 0x0000002d55467223 */ /* 0x000fe20000010046 */
[----:B------:R-:W-:Y:S02]  /*2540*/  HADD2.F32 R44, -RZ, R50.H0_H0 ;  /* 0x20000032ff2c7230 */ /* 0x000fe40000004100 */
[--C-:B------:R-:W-:Y:S02]  /*2550*/  HADD2.F32 R45, -RZ, R46.reuse.H0_H0 ;  /* 0x2000002eff2d7230 */ /* 0x100fe40000004100 */
[----:B------:R-:W-:-:S03]  /*2560*/  HADD2.F32 R46, -RZ, R46.H1_H1 ;  /* 0x3000002eff2e7230 */ /* 0x000fc60000004100 */
[----:B------:R-:W-:Y:S01]  /*2570*/  FFMA.FTZ R69, R44, R45, R69 ;  /* 0x0000002d2c457223 */ /* 0x000fe20000010045 */
[----:B------:R-:W-:Y:S02]  /*2580*/  HADD2.F32 R45, -RZ, R50.H1_H1 ;  /* 0x30000032ff2d7230 */ /* 0x000fe40000004100 */
[--C-:B------:R-:W-:Y:S02]  /*2590*/  HADD2.F32 R44, -RZ, R51.reuse.H0_H0 ;  /* 0x20000033ff2c7230 */ /* 0x100fe40000004100 */
[----:B------:R-:W-:Y:S01]  /*25a0*/  HADD2.F32 R50, -RZ, R51.H1_H1 ;  /* 0x30000033ff327230 */ /* 0x000fe20000004100 */
[----:B------:R-:W-:Y:S01]  /*25b0*/  FFMA.FTZ R68, R45, R46, R68 ;  /* 0x0000002e2d447223 */ /* 0x000fe20000010044 */
[--C-:B-1----:R-:W-:Y:S02]  /*25c0*/  HADD2.F32 R46, -RZ, R60.reuse.H0_H0 ;  /* 0x2000003cff2e7230 */ /* 0x102fe40000004100 */
[----:B------:R-:W-:Y:S02]  /*25d0*/  HADD2.F32 R51, -RZ, R60.H1_H1 ;  /* 0x3000003cff337230 */ /* 0x000fe40000004100 */
[----:B------:R-:W-:-:S02]  /*25e0*/  HADD2.F32 R60, -RZ, R52.H1_H1 ;  /* 0x30000034ff3c7230 */ /* 0x000fc40000004100 */
[--C-:B------:R-:W-:Y:S02]  /*25f0*/  HADD2.F32 R84, -RZ, R47.reuse.H0_H0 ;  /* 0x2000002fff547230 */ /* 0x100fe40000004100 */
[----:B------:R-:W-:Y:S01]  /*2600*/  HADD2.F32 R47, -RZ, R47.H1_H1 ;  /* 0x3000002fff2f7230 */ /* 0x000fe20000004100 */
[----:B------:R-:W-:Y:S01]  /*2610*/  FFMA.FTZ R60, R51, R60, R48 ;  /* 0x0000003c333c7223 */ /* 0x000fe20000010030 */
[--C-:B------:R-:W-:Y:S02]  /*2620*/  HADD2.F32 R48, -RZ, R61.reuse.H0_H0 ;  /* 0x2000003dff307230 */ /* 0x100fe40000004100 */
[----:B------:R-:W-:Y:S02]  /*2630*/  HADD2.F32 R51, -RZ, R61.H1_H1 ;  /* 0x3000003dff337230 */ /* 0x000fe40000004100 */
[--C-:B------:R-:W-:Y:S02]  /*2640*/  HADD2.F32 R61, -RZ, R53.reuse.H0_H0 ;  /* 0x20000035ff3d7230 */ /* 0x100fe40000004100 */
[----:B------:R-:W-:Y:S01]  /*2650*/  HADD2.F32 R53, -RZ, R53.H1_H1 ;  /* 0x30000035ff357230 */ /* 0x000fe20000004100 */
[----:B------:R-:W-:Y:S01]  /*2660*/  FFMA.FTZ R79, R50, R47, R79 ;  /* 0x0000002f324f7223 */ /* 0x000fe2000001004f */
[----:B------:R-:W-:-:S02]  /*2670*/  HADD2.F32 R45, -RZ, R52.H0_H0 ;  /* 0x20000034ff2d7230 */ /* 0x000fc40000004100 */
[----:B------:R-:W-:Y:S02]  /*2680*/  HADD2.F32 R50, -RZ, R62.H0_H0 ;  /* 0x2000003eff327230 */ /* 0x000fe40000004100 */
[----:B------:R-:W-:Y:S01]  /*2690*/  HADD2.F32 R52, -RZ, R54.H0_H0 ;  /* 0x20000036ff347230 */ /* 0x000fe20000004100 */
[----:B------:R-:W-:Y:S01]  /*26a0*/  FFMA.FTZ R70, R51, R53, R70 ;  /* 0x0000003533467223 */ /* 0x000fe20000010046 */
[----:B------:R-:W-:Y:S02]  /*26b0*/  HADD2.F32 R53, -RZ, R62.H1_H1 ;  /* 0x3000003eff357230 */ /* 0x000fe40000004100 */
[----:B------:R-:W-:Y:S01]  /*26c0*/  HADD2.F32 R86, -RZ, R54.H1_H1 ;  /* 0x30000036ff567230 */ /* 0x000fe20000004100 */
[----:B------:R-:W-:Y:S02]  /*26d0*/  FFMA.FTZ R61, R48, R61, R49 ;  /* 0x0000003d303d7223 */ /* 0x000fe40000010031 */
[----:B------:R-:W-:Y:S02]  /*26e0*/  FFMA.FTZ R69, R50, R52, R69 ;  /* 0x0000003432457223 */ /* 0x000fe40000010045 */
[----:B------:R-:W1:Y:S01]  /*26f0*/  LDS.128 R48, [0x120] ;  /* 0x00012000ff307984 */ /* 0x000e620000000c00 */
[--C-:B------:R-:W-:Y:S01]  /*2700*/  HADD2.F32 R52, -RZ, R63.reuse.H0_H0 ;  /* 0x2000003fff347230 */ /* 0x100fe20000004100 */
[----:B------:R-:W-:Y:S01]  /*2710*/  FFMA.FTZ R86, R53, R86, R68 ;  /* 0x0000005635567223 */ /* 0x000fe20000010044 */
[----:B------:R-:W-:Y:S01]  /*2720*/  HADD2.F32 R54, -RZ, R63.H1_H1 ;  /* 0x3000003fff367230 */ /* 0x000fe20000004100 */
[----:B------:R-:W-:Y:S01]  /*2730*/  FFMA.FTZ R77, R44, R84, R77 ;  /* 0x000000542c4d7223 */ /* 0x000fe2000001004d */
[----:B0-----:R-:W-:Y:S01]  /*2740*/  HADD2.F32 R63, -RZ, R64.H0_H0 ;  /* 0x20000040ff3f7230 */ /* 0x001fe20000004100 */
[----:B------:R-:W-:Y:S01]  /*2750*/  FFMA.FTZ R84, R46, R45, R71 ;  /* 0x0000002d2e547223 */ /* 0x000fe20000010047 */
[----:B------:R-:W-:Y:S01]  /*2760*/  HADD2.F32 R68, -RZ, R56.H0_H0 ;  /* 0x20000038ff447230 */ /* 0x000fe20000004100 */
[----:B------:R2:W4:Y:S01]  /*2770*/  LDG.E.128.CONSTANT R44, [R82.64+0x3600] ;  /* 0x0036000a522c7981 */ /* 0x000522000c1e9d00 */
[----:B------:R-:W-:-:S02]  /*2780*/  HADD2.F32 R62, -RZ, R55.H0_H0 ;  /* 0x20000037ff3e7230 */ /* 0x000fc40000004100 */
[----:B------:R-:W-:Y:S01]  /*2790*/  HADD2.F32 R55, -RZ, R55.H1_H1 ;  /* 0x30000037ff377230 */ /* 0x000fe20000004100 */
[----:B------:R-:W-:Y:S01]  /*27a0*/  FFMA.FTZ R84, R63, R68, R84 ;  /* 0x000000443f547223 */ /* 0x000fe20000010054 */
[----:B------:R-:W-:Y:S02]  /*27b0*/  HADD2.F32 R63, -RZ, R64.H1_H1 ;  /* 0x30000040ff3f7230 */ /* 0x000fe40000004100 */
[----:B------:R-:W-:Y:S02]  /*27c0*/  HADD2.F32 R68, -RZ, R56.H1_H1 ;  /* 0x30000038ff447230 */ /* 0x000fe40000004100 */
[----:B------:R-:W-:Y:S02]  /*27d0*/  HADD2.F32 R64, -RZ, R65.H0_H0 ;  /* 0x20000041ff407230 */ /* 0x000fe40000004100 */
[----:B------:R-:W-:Y:S01]  /*27e0*/  HADD2.F32 R56, -RZ, R57.H0_H0 ;  /* 0x20000039ff387230 */ /* 0x000fe20000004100 */
[----:B------:R-:W-:Y:S02]  /*27f0*/  FFMA.FTZ R77, R52, R62, R77 ;  /* 0x0000003e344d7223 */ /* 0x000fe4000001004d */
[----:B------:R-:W-:-:S02]  /*2800*/  FFMA.FTZ R79, R54, R55, R79 ;  /* 0x00000037364f7223 */ /* 0x000fc4000001004f */
[----:B------:R2:W4:Y:S01]  /*2810*/  LDG.E.128.CONSTANT R52, [R82.64+0x3800] ;  /* 0x0038000a52347981 */ /* 0x000522000c1e9d00 */
[----:B------:R-:W-:Y:S01]  /*2820*/  FFMA.FTZ R68, R63, R68, R60 ;  /* 0x000000443f447223 */ /* 0x000fe2000001003c */
[----:B------:R-:W-:Y:S01]  /*2830*/  HADD2.F32 R60, -RZ, R58.H0_H0 ;  /* 0x2000003aff3c7230 */ /* 0x000fe20000004100 */
[----:B------:R-:W-:Y:S01]  /*2840*/  FFMA.FTZ R64, R64, R56, R61 ;  /* 0x0000003840407223 */ /* 0x000fe2000001003d */
[----:B------:R-:W-:Y:S02]  /*2850*/  HADD2.F32 R65, -RZ, R65.H1_H1 ;  /* 0x30000041ff417230 */ /* 0x000fe40000004100 */
[--C-:B------:R-:W-:Y:S02]  /*2860*/  HADD2.F32 R56, -RZ, R66.reuse.H0_H0 ;  /* 0x20000042ff387230 */ /* 0x100fe40000004100 */
[----:B------:R-:W-:Y:S02]  /*2870*/  HADD2.F32 R61, -RZ, R66.H1_H1 ;  /* 0x30000042ff3d7230 */ /* 0x000fe40000004100 */
[----:B------:R-:W-:-:S02]  /*2880*/  HADD2.F32 R57, -RZ, R57.H1_H1 ;  /* 0x30000039ff397230 */ /* 0x000fc40000004100 */
[----:B------:R-:W-:Y:S01]  /*2890*/  HADD2.F32 R58, -RZ, R58.H1_H1 ;  /* 0x3000003aff3a7230 */ /* 0x000fe20000004100 */
[----:B------:R-:W-:Y:S01]  /*28a0*/  FFMA.FTZ R69, R56, R60, R69 ;  /* 0x0000003c38457223 */ /* 0x000fe20000010045 */
[--C-:B------:R-:W-:Y:S01]  /*28b0*/  HADD2.F32 R63, -RZ, R59.reuse.H0_H0 ;  /* 0x2000003bff3f7230 */ /* 0x100fe20000004100 */
[----:B------:R-:W-:Y:S01]  /*28c0*/  FFMA.FTZ R70, R65, R57, R70 ;  /* 0x0000003941467223 */ /* 0x000fe20000010046 */
[----:B------:R-:W-:Y:S01]  /*28d0*/  HADD2.F32 R66, -RZ, R59.H1_H1 ;  /* 0x3000003bff427230 */ /* 0x000fe20000004100 */
[----:B------:R-:W-:Y:S02]  /*28e0*/  FFMA.FTZ R86, R61, R58, R86 ;  /* 0x0000003a3d567223 */ /* 0x000fe40000010056 */
[----:B------:R-:W0:Y:S01]  /*28f0*/  LDS.128 R56, [0x130] ;  /* 0x00013000ff387984 */ /* 0x000e220000000c00 */
[--C-:B------:R-:W-:Y:S02]  /*2900*/  HADD2.F32 R62, -RZ, R67.reuse.H0_H0 ;  /* 0x20000043ff3e7230 */ /* 0x100fe40000004100 */
[----:B------:R-:W-:-:S02]  /*2910*/  HADD2.F32 R67, -RZ, R67.H1_H1 ;  /* 0x30000043ff437230 */ /* 0x000fc40000004100 */
[----:B-1----:R-:W-:Y:S02]  /*2920*/  HADD2.F32 R65, -RZ, R48.H0_H0 ;  /* 0x20000030ff417230 */ /* 0x002fe40000004100 */
[----:B------:R-:W-:Y:S01]  /*2930*/  HADD2.F32 R71, -RZ, R8.H0_H0 ;  /* 0x20000008ff477230 */ /* 0x000fe20000004100 */
[----:B------:R-:W-:Y:S01]  /*2940*/  FFMA.FTZ R79, R67, R66, R79 ;  /* 0x00000042434f7223 */ /* 0x000fe2000001004f */
[--C-:B------:R-:W-:Y:S02]  /*2950*/  HADD2.F32 R67, -RZ, R49.reuse.H0_H0 ;  /* 0x20000031ff437230 */ /* 0x100fe40000004100 */
[----:B------:R-:W-:Y:S02]  /*2960*/  HADD2.F32 R85, -RZ, R49.H1_H1 ;  /* 0x30000031ff557230 */ /* 0x000fe40000004100 */
[--C-:B------:R-:W-:Y:S02]  /*2970*/  HADD2.F32 R49, -RZ, R9.reuse.H0_H0 ;  /* 0x20000009ff317230 */ /* 0x100fe40000004100 */
[----:B------:R-:W-:Y:S01]  /*2980*/  HADD2.F32 R9, -RZ, R9.H1_H1 ;  /* 0x30000009ff097230 */ /* 0x000fe20000004100 */
[----:B------:R-:W-:Y:S01]  /*2990*/  FFMA.FTZ R84, R65, R71, R84 ;  /* 0x0000004741547223 */ /* 0x000fe20000010054 */
[----:B------:R-:W-:-:S02]  /*29a0*/  HADD2.F32 R65, -RZ, R48.H1_H1 ;  /* 0x30000030ff417230 */ /* 0x000fc40000004100 */
[----:B------:R-:W-:Y:S01]  /*29b0*/  HADD2.F32 R48, -RZ, R8.H1_H1 ;  /* 0x30000008ff307230 */ /* 0x000fe20000004100 */
[----:B------:R-:W-:Y:S01]  /*29c0*/  FFMA.FTZ R85, R85, R9, R70 ;  /* 0x0000000955557223 */ /* 0x000fe20000010046 */
[--C-:B------:R-:W-:Y:S02]  /*29d0*/  HADD2.F32 R8, -RZ, R50.reuse.H0_H0 ;  /* 0x20000032ff087230 */ /* 0x100fe40000004100 */
[----:B------:R-:W-:Y:S02]  /*29e0*/  HADD2.F32 R9, -RZ, R50.H1_H1 ;  /* 0x30000032ff097230 */ /* 0x000fe40000004100 */
[--C-:B------:R-:W-:Y:S02]  /*29f0*/  HADD2.F32 R50, -RZ, R10.reuse.H0_H0 ;  /* 0x2000000aff327230 */ /* 0x100fe40000004100 */
[----:B------:R-:W-:Y:S01]  /*2a00*/  HADD2.F32 R10, -RZ, R10.H1_H1 ;  /* 0x3000000aff0a7230 */ /* 0x000fe20000004100 */
[----:B------:R-:W-:Y:S02]  /*2a10*/  FFMA.FTZ R77, R62, R63, R77 ;  /* 0x0000003f3e4d7223 */ /* 0x000fe4000001004d */
[----:B------:R2:W4:Y:S01]  /*2a20*/  LDG.E.128.CONSTANT R60, [R82.64+0x3a00] ;  /* 0x003a000a523c7981 */ /* 0x000522000c1e9d00 */
[----:B------:R-:W-:Y:S01]  /*2a30*/  FFMA.FTZ R50, R8, R50, R69 ;  /* 0x0000003208327223 */ /* 0x000fe20000010045 */
[----:B------:R-:W-:Y:S01]  /*2a40*/  HADD2.F32 R8, -RZ, R51.H0_H0 ;  /* 0x20000033ff087230 */ /* 0x000fe20000004100 */
[----:B------:R-:W-:Y:S01]  /*2a50*/  FFMA.FTZ R86, R9, R10, R86 ;  /* 0x0000000a09567223 */ /* 0x000fe20000010056 */
[----:B------:R-:W-:Y:S01]  /*2a60*/  HADD2.F32 R9, -RZ, R11.H0_H0 ;  /* 0x2000000bff097230 */ /* 0x000fe20000004100 */
[----:B------:R-:W-:-:S02]  /*2a70*/  FFMA.FTZ R48, R65, R48, R68 ;  /* 0x0000003041307223 */ /* 0x000fc40000010044 */
[----:B------:R-:W-:Y:S01]  /*2a80*/  FFMA.FTZ R49, R67, R49, R64 ;  /* 0x0000003143317223 */ /* 0x000fe20000010040 */
[----:B------:R-:W-:Y:S01]  /*2a90*/  HADD2.F32 R11, -RZ, R11.H1_H1 ;  /* 0x3000000bff0b7230 */ /* 0x000fe20000004100 */
[----:B------:R2:W4:Y:S01]  /*2aa0*/  LDG.E.128.CONSTANT R64, [R82.64+0x3c00] ;  /* 0x003c000a52407981 */ /* 0x000522000c1e9d00 */
[----:B------:R-:W-:Y:S01]  /*2ab0*/  FFMA.FTZ R77, R8, R9, R77 ;  /* 0x00000009084d7223 */ /* 0x000fe2000001004d */
[----:B------:R-:W-:Y:S02]  /*2ac0*/  HADD2.F32 R10, -RZ, R51.H1_H1 ;  /* 0x30000033ff0a7230 */ /* 0x000fe40000004100 */
[----:B0-----:R-:W-:Y:S01]  /*2ad0*/  HADD2.F32 R9, -RZ, R56.H0_H0 ;  /* 0x20000038ff097230 */ /* 0x001fe20000004100 */
[----:B------:R-:W0:Y:S01]  /*2ae0*/  LDS.128 R68, [0x140] ;  /* 0x00014000ff447984 */ /* 0x000e220000000c00 */
[----:B------:R-:W-:Y:S01]  /*2af0*/  HADD2.F32 R8, -RZ, R12.H0_H0 ;  /* 0x2000000cff087230 */ /* 0x000fe20000004100 */
[----:B------:R-:W-:-:S04]  /*2b00*/  FFMA.FTZ R79, R10, R11, R79 ;  /* 0x0000000b0a4f7223 */ /* 0x000fc8000001004f */
[----:B------:R-:W-:Y:S02]  /*2b10*/  FFMA.FTZ R84, R9, R8, R84 ;  /* 0x0000000809547223 */ /* 0x000fe40000010054 */
[----:B------:R2:W4:Y:S01]  /*2b20*/  LDG.E.128.CONSTANT R8, [R82.64+0x3e00] ;  /* 0x003e000a52087981 */ /* 0x000522000c1e9d00 */
[----:B------:R-:W-:Y:S02]  /*2b30*/  HADD2.F32 R51, -RZ, R56.H1_H1 ;  /* 0x30000038ff337230 */ /* 0x000fe40000004100 */
[----:B------:R-:W-:Y:S02]  /*2b40*/  HADD2.F32 R12, -RZ, R12.H1_H1 ;  /* 0x3000000cff0c7230 */ /* 0x000fe40000004100 */
[----:B------:R-:W-:-:S03]  /*2b50*/  HADD2.F32 R56, -RZ, R57.H1_H1 ;  /* 0x30000039ff387230 */ /* 0x000fc60000004100 */
[----:B------:R-:W-:Y:S01]  /*2b60*/  FFMA.FTZ R48, R51, R12, R48 ;  /* 0x0000000c33307223 */ /* 0x000fe20000010030 */
[----:B------:R-:W-:Y:S02]  /*2b70*/  HADD2.F32 R12, -RZ, R57.H0_H0 ;  /* 0x20000039ff0c7230 */ /* 0x000fe40000004100 */
[--C-:B------:R-:W-:Y:S02]  /*2b80*/  HADD2.F32 R51, -RZ, R13.reuse.H0_H0 ;  /* 0x2000000dff337230 */ /* 0x100fe40000004100 */
[----:B------:R-:W-:-:S03]  /*2b90*/  HADD2.F32 R13, -RZ, R13.H1_H1 ;  /* 0x3000000dff0d7230 */ /* 0x000fc60000004100 */
[----:B------:R-:W-:Y:S01]  /*2ba0*/  FFMA.FTZ R49, R12, R51, R49 ;  /* 0x000000330c317223 */ /* 0x000fe20000010031 */
[----:B------:R-:W-:Y:S01]  /*2bb0*/  HADD2.F32 R12, -RZ, R14.H0_H0 ;  /* 0x2000000eff0c7230 */ /* 0x000fe20000004100 */
[----:B------:R-:W-:Y:S01]  /*2bc0*/  FFMA.FTZ R85, R56, R13, R85 ;  /* 0x0000000d38557223 */ /* 0x000fe20000010055 */
[--C-:B------:R-:W-:Y:S02]  /*2bd0*/  HADD2.F32 R13, -RZ, R58.reuse.H0_H0 ;  /* 0x2000003aff0d7230 */ /* 0x100fe40000004100 */
[----:B------:R-:W-:Y:S02]  /*2be0*/  HADD2.F32 R51, -RZ, R58.H1_H1 ;  /* 0x3000003aff337230 */ /* 0x000fe40000004100 */
[----:B------:R-:W-:Y:S02]  /*2bf0*/  HADD2.F32 R14, -RZ, R14.H1_H1 ;  /* 0x3000000eff0e7230 */ /* 0x000fe40000004100 */
[----:B--2---:R-:W-:Y:S02]  /*2c00*/  HADD2.F32 R82, -RZ, R15.H1_H1 ;  /* 0x3000000fff527230 */ /* 0x004fe40000004100 */
[----:B------:R-:W-:-:S02]  /*2c10*/  HADD2.F32 R58, -RZ, R59.H1_H1 ;  /* 0x3000003bff3a7230 */ /* 0x000fc40000004100 */
[----:B------:R-:W-:Y:S02]  /*2c20*/  HADD2.F32 R57, -RZ, R15.H0_H0 ;  /* 0x2000000fff397230 */ /* 0x000fe40000004100 */
[----:B------:R-:W-:Y:S01]  /*2c30*/  HADD2.F32 R56, -RZ, R59.H0_H0 ;  /* 0x2000003bff387230 */ /* 0x000fe20000004100 */
[----:B------:R-:W-:Y:S01]  /*2c40*/  FFMA.FTZ R86, R51, R14, R86 ;  /* 0x0000000e33567223 */ /* 0x000fe20000010056 */
[--C-:B0-----:R-:W-:Y:S01]  /*2c50*/  HADD2.F32 R51, -RZ, R68.reuse.H0_H0 ;  /* 0x20000044ff337230 */ /* 0x101fe20000004100 */
[----:B------:R-:W-:Y:S01]  /*2c60*/  FFMA.FTZ R79, R58, R82, R79 ;  /* 0x000000523a4f7223 */ /* 0x000fe2000001004f */
[----:B------:R-:W-:Y:S01]  /*2c70*/  HADD2.F32 R59, -RZ, R68.H1_H1 ;  /* 0x30000044ff3b7230 */ /* 0x000fe20000004100 */
[----:B------:R-:W-:Y:S01]  /*2c80*/  FFMA.FTZ R50, R13, R12, R50 ;  /* 0x0000000c0d327223 */ /* 0x000fe20000010032 */
[--C-:B------:R-:W-:Y:S01]  /*2c90*/  HADD2.F32 R68, -RZ, R69.reuse.H0_H0 ;  /* 0x20000045ff447230 */ /* 0x100fe20000004100 */
[----:B------:R-:W-:Y:S01]  /*2ca0*/  FFMA.FTZ R77, R56, R57, R77 ;  /* 0x00000039384d7223 */ /* 0x000fe2000001004d */
[----:B------:R-:W-:Y:S01]  /*2cb0*/  HADD2.F32 R82, -RZ, R69.H1_H1 ;  /* 0x30000045ff527230 */ /* 0x000fe20000004100 */
[----:B------:R-:W0:Y:S01]  /*2cc0*/  LDS.128 R12, [0x150] ;  /* 0x00015000ff0c7984 */ /* 0x000e220000000c00 */
[----:B------:R-:W-:-:S02]  /*2cd0*/  HADD2.F32 R56, -RZ, R16.H0_H0 ;  /* 0x20000010ff387230 */ /* 0x000fc40000004100 */
[--C-:B------:R-:W-:Y:S02]  /*2ce0*/  HADD2.F32 R69, -RZ, R17.reuse.H0_H0 ;  /* 0x20000011ff457230 */ /* 0x100fe40000004100 */
[----:B------:R-:W-:Y:S02]  /*2cf0*/  HADD2.F32 R16, -RZ, R16.H1_H1 ;  /* 0x30000010ff107230 */ /* 0x000fe40000004100 */
[----:B------:R-:W-:Y:S01]  /*2d00*/  HADD2.F32 R17, -RZ, R17.H1_H1 ;  /* 0x30000011ff117230 */ /* 0x000fe20000004100 */
[----:B------:R-:W-:Y:S01]  /*2d10*/  FFMA.FTZ R84, R51, R56, R84 ;  /* 0x0000003833547223 */ /* 0x000fe20000010054 */
[--C-:B------:R-:W-:Y:S01]  /*2d20*/  HADD2.F32 R57, -RZ, R18.reuse.H0_H0 ;  /* 0x20000012ff397230 */ /* 0x100fe20000004100 */
[----:B------:R-:W-:Y:S01]  /*2d30*/  FFMA.FTZ R48, R59, R16, R48 ;  /* 0x000000103b307223 */ /* 0x000fe20000010030 */
[----:B------:R-:W-:Y:S01]  /*2d40*/  HADD2.F32 R51, -RZ, R18.H1_H1 ;  /* 0x30000012ff337230 */ /* 0x000fe20000004100 */
[----:B------:R-:W-:Y:S01]  /*2d50*/  FFMA.FTZ R85, R82, R17, R85 ;  /* 0x0000001152557223 */ /* 0x000fe20000010055 */
[----:B------:R-:W-:-:S02]  /*2d60*/  HADD2.F32 R58, -RZ, R19.H0_H0 ;  /* 0x20000013ff3a7230 */ /* 0x000fc40000004100 */
[----:B------:R-:W-:Y:S02]  /*2d70*/  HADD2.F32 R56, -RZ, R19.H1_H1 ;  /* 0x30000013ff387230 */ /* 0x000fe40000004100 */
[----:B------:R-:W1:Y:S01]  /*2d80*/  LDS.128 R16, [0x160] ;  /* 0x00016000ff107984 */ /* 0x000e620000000c00 */
[----:B------:R-:W-:Y:S01]  /*2d90*/  FFMA.FTZ R49, R68, R69, R49 ;  /* 0x0000004544317223 */ /* 0x000fe20000010031 */
[--C-:B------:R-:W-:Y:S02]  /*2da0*/  HADD2.F32 R68, -RZ, R71.reuse.H0_H0 ;  /* 0x20000047ff447230 */ /* 0x100fe40000004100 */
[--C-:B------:R-:W-:Y:S02]  /*2db0*/  HADD2.F32 R59, -RZ, R70.reuse.H0_H0 ;  /* 0x20000046ff3b7230 */ /* 0x100fe40000004100 */
[----:B------:R-:W-:Y:S02]  /*2dc0*/  HADD2.F32 R71, -RZ, R71.H1_H1 ;  /* 0x30000047ff477230 */ /* 0x000fe40000004100 */
[----:B------:R-:W-:Y:S01]  /*2dd0*/  HADD2.F32 R70, -RZ, R70.H1_H1 ;  /* 0x30000046ff467230 */ /* 0x000fe20000004100 */
[----:B------:R-:W-:Y:S01]  /*2de0*/  FFMA.FTZ R77, R68, R58, R77 ;  /* 0x0000003a444d7223 */ /* 0x000fe2000001004d */
[--C-:B------:R-:W-:Y:S01]  /*2df0*/  HADD2.F32 R58, -RZ, R21.reuse.H1_H1 ;  /* 0x30000015ff3a7230 */ /* 0x100fe20000004100 */
[----:B------:R-:W-:Y:S01]  /*2e00*/  FFMA.FTZ R79, R71, R56, R79 ;  /* 0x00000038474f7223 */ /* 0x000fe2000001004f */
[----:B------:R-:W-:Y:S01]  /*2e10*/  HADD2.F32 R56, -RZ, R21.H0_H0 ;  /* 0x20000015ff387230 */ /* 0x000fe20000004100 */
[----:B------:R-:W-:Y:S01]  /*2e20*/  FFMA.FTZ R86, R70, R51, R86 ;  /* 0x0000003346567223 */ /* 0x000fe20000010056 */
[--C-:B------:R-:W-:Y:S01]  /*2e30*/  HADD2.F32 R68, -RZ, R20.reuse.H0_H0 ;  /* 0x20000014ff447230 */ /* 0x100fe20000004100 */
[----:B------:R-:W-:Y:S01]  /*2e40*/  FFMA.FTZ R50, R59, R57, R50 ;  /* 0x000000393b327223 */ /* 0x000fe20000010032 */
[----:B------:R-:W-:-:S02]  /*2e50*/  HADD2.F32 R70, -RZ, R20.H1_H1 ;  /* 0x30000014ff467230 */ /* 0x000fc40000004100 */
[--C-:B------:R-:W-:Y:S02]  /*2e60*/  HADD2.F32 R51, -RZ, R22.reuse.H0_H0 ;  /* 0x20000016ff337230 */ /* 0x100fe40000004100 */
[----:B------:R-:W-:Y:S02]  /*2e70*/  HADD2.F32 R21, -RZ, R22.H1_H1 ;  /* 0x30000016ff157230 */ /* 0x000fe40000004100 */
[--C-:B------:R-:W-:Y:S02]  /*2e80*/  HADD2.F32 R20, -RZ, R23.reuse.H0_H0 ;  /* 0x20000017ff147230 */ /* 0x100fe40000004100 */
[----:B------:R-:W-:Y:S02]  /*2e90*/  HADD2.F32 R22, -RZ, R23.H1_H1 ;  /* 0x30000017ff167230 */ /* 0x000fe40000004100 */
[--C-:B0-----:R-:W-:Y:S02]  /*2ea0*/  HADD2.F32 R59, -RZ, R12.reuse.H0_H0 ;  /* 0x2000000cff3b7230 */ /* 0x101fe40000004100 */
[----:B------:R-:W-:-:S02]  /*2eb0*/  HADD2.F32 R69, -RZ, R12.H1_H1 ;  /* 0x3000000cff457230 */ /* 0x000fc40000004100 */
[--C-:B------:R-:W-:Y:S02]  /*2ec0*/  HADD2.F32 R71, -RZ, R13.reuse.H0_H0 ;  /* 0x2000000dff477230 */ /* 0x100fe40000004100 */
[----:B------:R-:W-:Y:S02]  /*2ed0*/  HADD2.F32 R82, -RZ, R13.H1_H1 ;  /* 0x3000000dff527230 */ /* 0x000fe40000004100 */
[--C-:B------:R-:W-:Y:S02]  /*2ee0*/  HADD2.F32 R83, -RZ, R14.reuse.H0_H0 ;  /* 0x2000000eff537230 */ /* 0x100fe40000004100 */
[----:B------:R-:W-:Y:S02]  /*2ef0*/  HADD2.F32 R87, -RZ, R14.H1_H1 ;  /* 0x3000000eff577230 */ /* 0x000fe40000004100 */
[--C-:B------:R-:W-:Y:S02]  /*2f00*/  HADD2.F32 R23, -RZ, R15.reuse.H0_H0 ;  /* 0x2000000fff177230 */ /* 0x100fe40000004100 */
[----:B------:R-:W-:-:S02]  /*2f10*/  HADD2.F32 R57, -RZ, R15.H1_H1 ;  /* 0x3000000fff397230 */ /* 0x000fc40000004100 */
[----:B------:R-:W0:Y:S01]  /*2f20*/  LDS.128 R12, [0x170] ;  /* 0x00017000ff0c7984 */ /* 0x000e220000000c00 */
[----:B------:R-:W-:Y:S01]  /*2f30*/  FFMA.FTZ R84, R59, R68, R84 ;  /* 0x000000443b547223 */ /* 0x000fe20000010054 */
        /* <DEDUP_REMOVED lines=8> */
[--C-:B-1----:R-:W-:Y:S01]  /*2fc0*/  HADD2.F32 R25, -RZ, R16.reuse.H0_H0 ;  /* 0x20000010ff197230 */ /* 0x102fe20000004100 */
[----:B------:R-:W-:Y:S01]  /*2fd0*/  FFMA.FTZ R50, R83, R51, R50 ;  /* 0x0000003353327223 */ /* 0x000fe20000010032 */
[----:B------:R-:W-:Y:S01]  /*2fe0*/  HADD2.F32 R51, -RZ, R16.H1_H1 ;  /* 0x30000010ff337230 */ /* 0x000fe20000004100 */
[----:B------:R-:W-:Y:S01]  /*2ff0*/  FFMA.FTZ R22, R57, R22, R79 ;  /* 0x0000001639167223 */ /* 0x000fe2000001004f */
[----:B------:R-:W-:-:S02]  /*3000*/  HADD2.F32 R26, -RZ, R17.H0_H0 ;  /* 0x20000011ff1a7230 */ /* 0x000fc40000004100 */
[----:B------:R-:W-:Y:S02]  /*3010*/  HADD2.F32 R57, -RZ, R17.H1_H1 ;  /* 0x30000011ff397230 */ /* 0x000fe40000004100 */
[--C-:B------:R-:W-:Y:S02]  /*3020*/  HADD2.F32 R69, -RZ, R18.reuse.H0_H0 ;  /* 0x20000012ff457230 */ /* 0x100fe40000004100 */
[----:B------:R-:W-:Y:S02]  /*3030*/  HADD2.F32 R70, -RZ, R18.H1_H1 ;  /* 0x30000012ff467230 */ /* 0x000fe40000004100 */
[--C-:B------:R-:W-:Y:S02]  /*3040*/  HADD2.F32 R79, -RZ, R19.reuse.H0_H0 ;  /* 0x20000013ff4f7230 */ /* 0x100fe40000004100 */
[----:B------:R-:W-:Y:S02]  /*3050*/  HADD2.F32 R82, -RZ, R19.H1_H1 ;  /* 0x30000013ff527230 */ /* 0x000fe40000004100 */
[----:B------:R-:W1:Y:S01]  /*3060*/  LDS.128 R16, [0x180] ;  /* 0x00018000ff107984 */ /* 0x000e620000000c00 */
[--C-:B------:R-:W-:Y:S01]  /*3070*/  HADD2.F32 R56, -RZ, R24.reuse.H0_H0 ;  /* 0x20000018ff387230 */ /* 0x100fe20000004100 */
[----:B------:R-:W-:Y:S01]  /*3080*/  FFMA.FTZ R21, R87, R21, R86 ;  /* 0x0000001557157223 */ /* 0x000fe20000010056 */
[----:B------:R-:W-:-:S02]  /*3090*/  HADD2.F32 R24, -RZ, R24.H1_H1 ;  /* 0x30000018ff187230 */ /* 0x000fc40000004100 */
[--C-:B------:R-:W-:Y:S02]  /*30a0*/  HADD2.F32 R23, -RZ, R27.reuse.H0_H0 ;  /* 0x2000001bff177230 */ /* 0x100fe40000004100 */
[----:B------:R-:W-:Y:S01]  /*30b0*/  HADD2.F32 R27, -RZ, R27.H1_H1 ;  /* 0x3000001bff1b7230 */ /* 0x000fe20000004100 */
[----:B------:R-:W-:Y:S01]  /*30c0*/  FFMA.FTZ R84, R25, R56, R84 ;  /* 0x0000003819547223 */ /* 0x000fe20000010054 */
[--C-:B---3--:R-:W-:Y:S01]  /*30d0*/  HADD2.F32 R56, -RZ, R30.reuse.H0_H0 ;  /* 0x2000001eff387230 */ /* 0x108fe20000004100 */
[----:B------:R-:W-:Y:S01]  /*30e0*/  FFMA.FTZ R58, R57, R68, R58 ;  /* 0x00000044393a7223 */ /* 0x000fe2000001003a */
[----:B------:R-:W-:Y:S01]  /*30f0*/  HADD2.F32 R57, -RZ, R30.H1_H1 ;  /* 0x3000001eff397230 */ /* 0x000fe20000004100 */
[----:B------:R-:W-:Y:S01]  /*3100*/  FFMA.FTZ R21, R70, R77, R21 ;  /* 0x0000004d46157223 */ /* 0x000fe20000010015 */
[--C-:B------:R-:W-:Y:S01]  /*3110*/  HADD2.F32 R68, -RZ, R31.reuse.H0_H0 ;  /* 0x2000001fff447230 */ /* 0x100fe20000004100 */
[----:B------:R-:W-:Y:S01]  /*3120*/  FFMA.FTZ R48, R51, R24, R48 ;  /* 0x0000001833307223 */ /* 0x000fe20000010030 */
[----:B------:R-:W-:Y:S01]  /*3130*/  HADD2.F32 R70, -RZ, R31.H1_H1 ;  /* 0x3000001fff467230 */ /* 0x000fe20000004100 */
[----:B------:R-:W-:Y:S01]  /*3140*/  FFMA.FTZ R49, R26, R59, R49 ;  /* 0x0000003b1a317223 */ /* 0x000fe20000010031 */
[----:B------:R-:W-:Y:S01]  /*3150*/  HADD2.F32 R24, -RZ, R28.H0_H0 ;  /* 0x2000001cff187230 */ /* 0x000fe20000004100 */
[----:B------:R-:W-:Y:S01]  /*3160*/  FFMA.FTZ R50, R69, R71, R50 ;  /* 0x0000004745327223 */ /* 0x000fe20000010032 */
[----:B------:R-:W-:Y:S01]  /*3170*/  HADD2.F32 R51, -RZ, R29.H0_H0 ;  /* 0x2000001dff337230 */ /* 0x000fe20000004100 */
[----:B------:R-:W-:Y:S01]  /*3180*/  FFMA.FTZ R20, R79, R23, R20 ;  /* 0x000000174f147223 */ /* 0x000fe20000010014 */
[--C-:B0-----:R-:W-:Y:S01]  /*3190*/  HADD2.F32 R31, -RZ, R14.reuse.H0_H0 ;  /* 0x2000000eff1f7230 */ /* 0x101fe20000004100 */
[----:B------:R-:W-:Y:S01]  /*31a0*/  FFMA.FTZ R22, R82, R27, R22 ;  /* 0x0000001b52167223 */ /* 0x000fe20000010016 */
[----:B------:R-:W-:-:S02]  /*31b0*/  HADD2.F32 R30, -RZ, R14.H1_H1 ;  /* 0x3000000eff1e7230 */ /* 0x000fc40000004100 */
[----:B------:R-:W-:Y:S02]  /*31c0*/  HADD2.F32 R28, -RZ, R28.H1_H1 ;  /* 0x3000001cff1c7230 */ /* 0x000fe40000004100 */
[----:B------:R-:W-:Y:S02]  /*31d0*/  HADD2.F32 R29, -RZ, R29.H1_H1 ;  /* 0x3000001dff1d7230 */ /* 0x000fe40000004100 */
[--C-:B------:R-:W-:Y:S02]  /*31e0*/  HADD2.F32 R23, -RZ, R12.reuse.H0_H0 ;  /* 0x2000000cff177230 */ /* 0x100fe40000004100 */
[----:B------:R-:W-:Y:S02]  /*31f0*/  HADD2.F32 R25, -RZ, R12.H1_H1 ;  /* 0x3000000cff197230 */ /* 0x000fe40000004100 */
[--C-:B------:R-:W-:Y:S02]  /*3200*/  HADD2.F32 R26, -RZ, R13.reuse.H0_H0 ;  /* 0x2000000dff1a7230 */ /* 0x100fe40000004100 */
[----:B------:R-:W-:-:S02]  /*3210*/  HADD2.F32 R27, -RZ, R13.H1_H1 ;  /* 0x3000000dff1b7230 */ /* 0x000fc40000004100 */
[--C-:B------:R-:W-:Y:S02]  /*3220*/  HADD2.F32 R59, -RZ, R15.reuse.H0_H0 ;  /* 0x2000000fff3b7230 */ /* 0x100fe40000004100 */
[----:B------:R-:W-:Y:S02]  /*3230*/  HADD2.F32 R69, -RZ, R15.H1_H1 ;  /* 0x3000000fff457230 */ /* 0x000fe40000004100 */
[----:B------:R-:W0:Y:S01]  /*3240*/  LDS.128 R12, [0x190] ;  /* 0x00019000ff0c7984 */ /* 0x000e220000000c00 */
[----:B------:R-:W-:Y:S01]  /*3250*/  FFMA.FTZ R50, R31, R56, R50 ;  /* 0x000000381f327223 */ /* 0x000fe20000010032 */
[--C-:B----4-:R-:W-:Y:S01]  /*3260*/  HADD2.F32 R56, -RZ, R35.reuse.H0_H0 ;  /* 0x20000023ff387230 */ /* 0x110fe20000004100 */
[----:B------:R-:W-:Y:S01]  /*3270*/  FFMA.FTZ R21, R30, R57, R21 ;  /* 0x000000391e157223 */ /* 0x000fe20000010015 */
[----:B------:R-:W-:Y:S01]  /*3280*/  HADD2.F32 R57, -RZ, R35.H1_H1 ;  /* 0x30000023ff397230 */ /* 0x000fe20000004100 */
[----:B------:R-:W-:Y:S01]  /*3290*/  FFMA.FTZ R84, R23, R24, R84 ;  /* 0x0000001817547223 */ /* 0x000fe20000010054 */
[--C-:B-1----:R-:W-:Y:S01]  /*32a0*/  HADD2.F32 R23, -RZ, R16.reuse.H0_H0 ;  /* 0x20000010ff177230 */ /* 0x102fe20000004100 */
[----:B------:R-:W-:Y:S01]  /*32b0*/  FFMA.FTZ R48, R25, R28, R48 ;  /* 0x0000001c19307223 */ /* 0x000fe20000010030 */
[----:B------:R-:W-:Y:S01]  /*32c0*/  HADD2.F32 R25, -RZ, R16.H1_H1 ;  /* 0x30000010ff197230 */ /* 0x000fe20000004100 */
        /* <DEDUP_REMOVED lines=8> */
[----:B------:R-:W1:Y:S01]  /*3350*/  LDS.128 R16, [0x1a0] ;  /* 0x0001a000ff107984 */ /* 0x000e620000000c00 */
[----:B------:R-:W-:Y:S02]  /*3360*/  HADD2.F32 R24, -RZ, R32.H0_H0 ;  /* 0x20000020ff187230 */ /* 0x000fe40000004100 */
[----:B------:R-:W-:-:S02]  /*3370*/  HADD2.F32 R28, -RZ, R33.H0_H0 ;  /* 0x20000021ff1c7230 */ /* 0x000fc40000004100 */
[----:B------:R-:W-:Y:S01]  /*3380*/  HADD2.F32 R32, -RZ, R32.H1_H1 ;  /* 0x30000020ff207230 */ /* 0x000fe20000004100 */
[----:B------:R-:W-:Y:S01]  /*3390*/  FFMA.FTZ R84, R23, R24, R84 ;  /* 0x0000001817547223 */ /* 0x000fe20000010054 */
[--C-:B------:R-:W-:Y:S01]  /*33a0*/  HADD2.F32 R31, -RZ, R34.reuse.H0_H0 ;  /* 0x20000022ff1f7230 */ /* 0x100fe20000004100 */
[----:B------:R-:W-:Y:S01]  /*33b0*/  FFMA.FTZ R49, R26, R28, R49 ;  /* 0x0000001c1a317223 */ /* 0x000fe20000010031 */
[----:B------:R-:W-:Y:S01]  /*33c0*/  HADD2.F32 R34, -RZ, R34.H1_H1 ;  /* 0x30000022ff227230 */ /* 0x000fe20000004100 */
[----:B------:R-:W-:Y:S01]  /*33d0*/  FFMA.FTZ R20, R59, R68, R20 ;  /* 0x000000443b147223 */ /* 0x000fe20000010014 */
[----:B------:R-:W-:Y:S02]  /*33e0*/  HADD2.F32 R33, -RZ, R33.H1_H1 ;  /* 0x30000021ff217230 */ /* 0x000fe40000004100 */
[----:B------:R-:W-:Y:S02]  /*33f0*/  HADD2.F32 R24, -RZ, R36.H0_H0 ;  /* 0x20000024ff187230 */ /* 0x000fe40000004100 */
[----:B------:R-:W-:Y:S01]  /*3400*/  HADD2.F32 R28, -RZ, R37.H0_H0 ;  /* 0x20000025ff1c7230 */ /* 0x000fe20000004100 */
[----:B------:R-:W-:Y:S01]  /*3410*/  FFMA.FTZ R48, R25, R32, R48 ;  /* 0x0000002019307223 */ /* 0x000fe20000010030 */
[----:B0-----:R-:W-:-:S02]  /*3420*/  HADD2.F32 R23, -RZ, R12.H0_H0 ;  /* 0x2000000cff177230 */ /* 0x001fc40000004100 */
[----:B------:R-:W-:Y:S01]  /*3430*/  HADD2.F32 R26, -RZ, R13.H0_H0 ;  /* 0x2000000dff1a7230 */ /* 0x000fe20000004100 */
[----:B------:R-:W-:Y:S01]  /*3440*/  FFMA.FTZ R22, R69, R70, R22 ;  /* 0x0000004645167223 */ /* 0x000fe20000010016 */
[----:B------:R-:W-:Y:S01]  /*3450*/  HADD2.F32 R36, -RZ, R36.H1_H1 ;  /* 0x30000024ff247230 */ /* 0x000fe20000004100 */
[----:B------:R-:W-:Y:S01]  /*3460*/  FFMA.FTZ R21, R30, R34, R21 ;  /* 0x000000221e157223 */ /* 0x000fe20000010015 */
[----:B------:R-:W-:Y:S01]  /*3470*/  HADD2.F32 R25, -RZ, R12.H1_H1 ;  /* 0x3000000cff197230 */ /* 0x000fe20000004100 */
[----:B------:R-:W-:Y:S01]  /*3480*/  FFMA.FTZ R58, R27, R33, R58 ;  /* 0x000000211b3a7223 */ /* 0x000fe2000001003a */
[----:B------:R-:W-:Y:S01]  /*3490*/  HADD2.F32 R34, -RZ, R39.H0_H0 ;  /* 0x20000027ff227230 */ /* 0x000fe20000004100 */
[----:B------:R-:W-:Y:S01]  /*34a0*/  FFMA.FTZ R29, R29, R31, R50 ;  /* 0x0000001f1d1d7223 */ /* 0x000fe20000010032 */
[----:B------:R-:W-:Y:S01]  /*34b0*/  HADD2.F32 R37, -RZ, R37.H1_H1 ;  /* 0x30000025ff257230 */ /* 0x000fe20000004100 */
[----:B------:R-:W-:Y:S01]  /*34c0*/  FFMA.FTZ R20, R35, R56, R20 ;  /* 0x0000003823147223 */ /* 0x000fe20000010014 */
[----:B------:R-:W-:Y:S01]  /*34d0*/  HADD2.F32 R31, -RZ, R38.H0_H0 ;  /* 0x20000026ff1f7230 */ /* 0x000fe20000004100 */
[----:B------:R-:W-:Y:S01]  /*34e0*/  FFMA.FTZ R23, R23, R24, R84 ;  /* 0x0000001817177223 */ /* 0x000fe20000010054 */
[----:B------:R-:W-:Y:S01]  /*34f0*/  HADD2.F32 R39, -RZ, R39.H1_H1 ;  /* 0x30000027ff277230 */ /* 0x000fe20000004100 */
[----:B------:R-:W-:Y:S01]  /*3500*/  FFMA.FTZ R26, R26, R28, R49 ;  /* 0x0000001c1a1a7223 */ /* 0x000fe20000010031 */
[----:B------:R-:W-:Y:S01]  /*3510*/  HADD2.F32 R27, -RZ, R13.H1_H1 ;  /* 0x3000000dff1b7230 */ /* 0x000fe20000004100 */
[----:B------:R-:W-:Y:S01]  /*3520*/  FFMA.FTZ R22, R51, R57, R22 ;  /* 0x0000003933167223 */ /* 0x000fe20000010016 */
[----:B------:R-:W-:-:S02]  /*3530*/  HADD2.F32 R30, -RZ, R14.H0_H0 ;  /* 0x2000000eff1e7230 */ /* 0x000fc40000004100 */
[----:B------:R-:W-:Y:S02]  /*3540*/  HADD2.F32 R32, -RZ, R14.H1_H1 ;  /* 0x3000000eff207230 */ /* 0x000fe40000004100 */
[--C-:B------:R-:W-:Y:S02]  /*3550*/  HADD2.F32 R33, -RZ, R15.reuse.H0_H0 ;  /* 0x2000000fff217230 */ /* 0x100fe40000004100 */
[----:B------:R-:W-:Y:S02]  /*3560*/  HADD2.F32 R35, -RZ, R15.H1_H1 ;  /* 0x3000000fff237230 */ /* 0x000fe40000004100 */
[----:B------:R-:W-:Y:S01]  /*3570*/  HADD2.F32 R28, -RZ, R40.H0_H0 ;  /* 0x20000028ff1c7230 */ /* 0x000fe20000004100 */
[----:B------:R-:W0:Y:S01]  /*3580*/  LDS.128 R12, [0x1b0] ;  /* 0x0001b000ff0c7984 */ /* 0x000e220000000c00 */
[----:B-1----:R-:W-:Y:S01]  /*3590*/  HADD2.F32 R24, -RZ, R16.H0_H0 ;  /* 0x20000010ff187230 */ /* 0x002fe20000004100 */
[----:B------:R-:W-:Y:S01]  /*35a0*/  FFMA.FTZ R25, R25, R36, R48 ;  /* 0x0000002419197223 */ /* 0x000fe20000010030 */
[----:B------:R-:W-:-:S02]  /*35b0*/  HADD2.F32 R40, -RZ, R40.H1_H1 ;  /* 0x30000028ff287230 */ /* 0x000fc40000004100 */
[----:B------:R-:W-:Y:S01]  /*35c0*/  HADD2.F32 R16, -RZ, R16.H1_H1 ;  /* 0x30000010ff107230 */ /* 0x000fe20000004100 */
[----:B------:R-:W-:Y:S01]  /*35d0*/  FFMA.FTZ R27, R27, R37, R58 ;  /* 0x000000251b1b7223 */ /* 0x000fe2000001003a */
[--C-:B------:R-:W-:Y:S01]  /*35e0*/  HADD2.F32 R36, -RZ, R18.reuse.H1_H1 ;  /* 0x30000012ff247230 */ /* 0x100fe20000004100 */
[----:B------:R-:W-:Y:S01]  /*35f0*/  FFMA.FTZ R29, R30, R31, R29 ;  /* 0x0000001f1e1d7223 */ /* 0x000fe2000001001d */
[--C-:B------:R-:W-:Y:S01]  /*3600*/  HADD2.F32 R31, -RZ, R17.reuse.H0_H0 ;  /* 0x20000011ff1f7230 */ /* 0x100fe20000004100 */
[----:B------:R-:W-:Y:S01]  /*3610*/  FFMA.FTZ R20, R33, R34, R20 ;  /* 0x0000002221147223 */ /* 0x000fe20000010014 */
[----:B------:R-:W-:Y:S01]  /*3620*/  HADD2.F32 R30, -RZ, R17.H1_H1 ;  /* 0x30000011ff1e7230 */ /* 0x000fe20000004100 */
[----:B------:R-:W-:Y:S01]  /*3630*/  FFMA.FTZ R22, R35, R39, R22 ;  /* 0x0000002723167223 */ /* 0x000fe20000010016 */
[----:B------:R-:W-:Y:S01]  /*3640*/  HADD2.F32 R34, -RZ, R18.H0_H0 ;  /* 0x20000012ff227230 */ /* 0x000fe20000004100 */
[----:B------:R-:W-:Y:S01]  /*3650*/  FFMA.FTZ R25, R16, R40, R25 ;  /* 0x0000002810197223 */ /* 0x000fe20000010019 */
[----:B------:R-:W-:-:S02]  /*3660*/  HADD2.F32 R35, -RZ, R19.H0_H0 ;  /* 0x20000013ff237230 */ /* 0x000fc40000004100 */
[----:B------:R-:W-:Y:S02]  /*3670*/  HADD2.F32 R37, -RZ, R19.H1_H1 ;  /* 0x30000013ff257230 */ /* 0x000fe40000004100 */
[----:B------:R-:W1:Y:S01]  /*3680*/  LDS.128 R16, [0x1c0] ;  /* 0x0001c000ff107984 */ /* 0x000e620000000c00 */
[----:B------:R-:W-:Y:S01]  /*3690*/  HADD2.F32 R38, -RZ, R38.H1_H1 ;  /* 0x30000026ff267230 */ /* 0x000fe20000004100 */
[----:B------:R-:W-:Y:S01]  /*36a0*/  FFMA.FTZ R23, R24, R28, R23 ;  /* 0x0000001c18177223 */ /* 0x000fe20000010017 */
[----:B------:R-:W-:-:S03]  /*36b0*/  HADD2.F32 R33, -RZ, R42.H0_H0 ;  /* 0x2000002aff217230 */ /* 0x000fc60000004100 */
[----:B------:R-:W-:Y:S01]  /*36c0*/  FFMA.FTZ R21, R32, R38, R21 ;  /* 0x0000002620157223 */ /* 0x000fe20000010015 */
[----:B------:R-:W-:Y:S02]  /*36d0*/  HADD2.F32 R32, -RZ, R41.H0_H0 ;  /* 0x20000029ff207230 */ /* 0x000fe40000004100 */
[----:B------:R-:W-:Y:S02]  /*36e0*/  HADD2.F32 R38, -RZ, R43.H0_H0 ;  /* 0x2000002bff267230 */ /* 0x000fe40000004100 */
[----:B------:R-:W-:Y:S02]  /*36f0*/  HADD2.F32 R41, -RZ, R41.H1_H1 ;  /* 0x30000029ff297230 */ /* 0x000fe40000004100 */
[----:B------:R-:W-:Y:S02]  /*3700*/  HADD2.F32 R42, -RZ, R42.H1_H1 ;  /* 0x3000002aff2a7230 */ /* 0x000fe40000004100 */
[----:B------:R-:W-:Y:S02]  /*3710*/  HADD2.F32 R43, -RZ, R43.H1_H1 ;  /* 0x3000002bff2b7230 */ /* 0x000fe40000004100 */
[----:B------:R-:W-:-:S02]  /*3720*/  HADD2.F32 R28, -RZ, R44.H0_H0 ;  /* 0x2000002cff1c7230 */ /* 0x000fc40000004100 */
[----:B------:R-:W-:Y:S02]  /*3730*/  HADD2.F32 R44, -RZ, R44.H1_H1 ;  /* 0x3000002cff2c7230 */ /* 0x000fe40000004100 */
[--C-:B0-----:R-:W-:Y:S02]  /*3740*/  HADD2.F32 R24, -RZ, R12.reuse.H0_H0 ;  /* 0x2000000cff187230 */ /* 0x101fe40000004100 */
[----:B------:R-:W-:Y:S01]  /*3750*/  HADD2.F32 R12, -RZ, R12.H1_H1 ;  /* 0x3000000cff0c7230 */ /* 0x000fe20000004100 */
[----:B------:R-:W-:Y:S01]  /*3760*/  FFMA.FTZ R26, R31, R32, R26 ;  /* 0x000000201f1a7223 */ /* 0x000fe2000001001a */
[----:B------:R-:W-:Y:S01]  /*3770*/  HADD2.F32 R32, -RZ, R45.H0_H0 ;  /* 0x2000002dff207230 */ /* 0x000fe20000004100 */
[----:B------:R-:W-:Y:S01]  /*3780*/  FFMA.FTZ R29, R34, R33, R29 ;  /* 0x00000021221d7223 */ /* 0x000fe2000001001d */
[--C-:B------:R-:W-:Y:S01]  /*3790*/  HADD2.F32 R33, -RZ, R46.reuse.H0_H0 ;  /* 0x2000002eff217230 */ /* 0x100fe20000004100 */
[----:B------:R-:W-:Y:S01]  /*37a0*/  FFMA.FTZ R20, R35, R38, R20 ;  /* 0x0000002623147223 */ /* 0x000fe20000010014 */
[----:B------:R-:W-:Y:S01]  /*37b0*/  HADD2.F32 R38, -RZ, R47.H0_H0 ;  /* 0x2000002fff267230 */ /* 0x000fe20000004100 */
[----:B------:R-:W-:Y:S01]  /*37c0*/  FFMA.FTZ R27, R30, R41, R27 ;  /* 0x000000291e1b7223 */ /* 0x000fe2000001001b */
[----:B------:R-:W-:Y:S01]  /*37d0*/  HADD2.F32 R45, -RZ, R45.H1_H1 ;  /* 0x3000002dff2d7230 */ /* 0x000fe20000004100 */
[----:B------:R-:W-:Y:S01]  /*37e0*/  FFMA.FTZ R21, R36, R42, R21 ;  /* 0x0000002a24157223 */ /* 0x000fe20000010015 */
[----:B------:R-:W-:Y:S01]  /*37f0*/  HADD2.F32 R46, -RZ, R46.H1_H1 ;  /* 0x3000002eff2e7230 */ /* 0x000fe20000004100 */
        /* <DEDUP_REMOVED lines=10> */
[----:B------:R-:W-:Y:S01]  /*38a0*/  HADD2.F32 R28, -RZ, R52.H0_H0 ;  /* 0x20000034ff1c7230 */ /* 0x000fe20000004100 */
[----:B------:R-:W0:Y:S01]  /*38b0*/  LDS.128 R12, [0x1d0] ;  /* 0x0001d000ff0c7984 */ /* 0x000e220000000c00 */
[----:B-1----:R-:W-:-:S02]  /*38c0*/  HADD2.F32 R24, -RZ, R16.H0_H0 ;  /* 0x20000010ff187230 */ /* 0x002fc40000004100 */
[----:B------:R-:W-:Y:S02]  /*38d0*/  HADD2.F32 R52, -RZ, R52.H1_H1 ;  /* 0x30000034ff347230 */ /* 0x000fe40000004100 */
        /* <DEDUP_REMOVED lines=14> */
[----:B------:R-:W-:-:S02]  /*39c0*/  HADD2.F32 R35, -RZ, R19.H0_H0 ;  /* 0x20000013ff237230 */ /* 0x000fc40000004100 */
[----:B------:R-:W-:Y:S02]  /*39d0*/  HADD2.F32 R37, -RZ, R19.H1_H1 ;  /* 0x30000013ff257230 */ /* 0x000fe40000004100 */
[----:B------:R-:W-:Y:S01]  /*39e0*/  HADD2.F32 R54, -RZ, R54.H1_H1 ;  /* 0x30000036ff367230 */ /* 0x000fe20000004100 */
[----:B------:R-:W1:Y:S01]  /*39f0*/  LDS.128 R16, [0x1e0] ;  /* 0x0001e000ff107984 */ /* 0x000e620000000c00 */
[----:B------:R-:W-:Y:S01]  /*3a00*/  HADD2.F32 R55, -RZ, R55.H1_H1 ;  /* 0x30000037ff377230 */ /* 0x000fe20000004100 */
[----:B------:R-:W-:Y:S02]  /*3a10*/  FFMA.FTZ R24, R24, R28, R23 ;  /* 0x0000001c18187223 */ /* 0x000fe40000010017 */
[----:B------:R-:W-:Y:S02]  /*3a20*/  FFMA.FTZ R36, R36, R54, R21 ;  /* 0x0000003624247223 */ /* 0x000fe40000010015 */
[----:B------:R-:W-:Y:S02]  /*3a30*/  FFMA.FTZ R35, R35, R38, R20 ;  /* 0x0000002623237223 */ /* 0x000fe40000010014 */
[----:B------:R-:W-:-:S02]  /*3a40*/  FFMA.FTZ R37, R37, R55, R22 ;  /* 0x0000003725257223 */ /* 0x000fc40000010016 */
[----:B------:R-:W2:Y:S01]  /*3a50*/  LDS.128 R20, [0x1f0] ;  /* 0x0001f000ff147984 */ /* 0x000ea20000000c00 */
[--C-:B------:R-:W-:Y:S02]  /*3a60*/  HADD2.F32 R32, -RZ, R53.reuse.H0_H0 ;  /* 0x20000035ff207230 */ /* 0x100fe40000004100 */
[----:B------:R-:W-:Y:S02]  /*3a70*/  HADD2.F32 R53, -RZ, R53.H1_H1 ;  /* 0x30000035ff357230 */ /* 0x000fe40000004100 */
[----:B------:R-:W-:Y:S01]  /*3a80*/  HADD2.F32 R28, -RZ, R60.H0_H0 ;  /* 0x2000003cff1c7230 */ /* 0x000fe20000004100 */
[----:B------:R-:W-:Y:S01]  /*3a90*/  FFMA.FTZ R26, R31, R32, R26 ;  /* 0x000000201f1a7223 */ /* 0x000fe2000001001a */
[----:B0-----:R-:W-:Y:S01]  /*3aa0*/  HADD2.F32 R31, -RZ, R12.H0_H0 ;  /* 0x2000000cff1f7230 */ /* 0x001fe20000004100 */
[----:B------:R-:W-:Y:S01]  /*3ab0*/  FFMA.FTZ R27, R30, R53, R27 ;  /* 0x000000351e1b7223 */ /* 0x000fe2000001001b */
[----:B------:R-:W-:Y:S01]  /*3ac0*/  HADD2.F32 R60, -RZ, R60.H1_H1 ;  /* 0x3000003cff3c7230 */ /* 0x000fe20000004100 */
[----:B------:R-:W-:Y:S01]  /*3ad0*/  FFMA.FTZ R29, R34, R33, R29 ;  /* 0x00000021221d7223 */ /* 0x000fe2000001001d */
[----:B------:R-:W-:-:S02]  /*3ae0*/  HADD2.F32 R12, -RZ, R12.H1_H1 ;  /* 0x3000000cff0c7230 */ /* 0x000fc40000004100 */
[--C-:B------:R-:W-:Y:S02]  /*3af0*/  HADD2.F32 R33, -RZ, R13.reuse.H0_H0 ;  /* 0x2000000dff217230 */ /* 0x100fe40000004100 */
[----:B------:R-:W-:Y:S01]  /*3b00*/  HADD2.F32 R30, -RZ, R13.H1_H1 ;  /* 0x3000000dff1e7230 */ /* 0x000fe20000004100 */
[----:B------:R-:W-:Y:S01]  /*3b10*/  FFMA.FTZ R24, R31, R28, R24 ;  /* 0x0000001c1f187223 */ /* 0x000fe20000010018 */
[--C-:B------:R-:W-:Y:S02]  /*3b20*/  HADD2.F32 R32, -RZ, R61.reuse.H0_H0 ;  /* 0x2000003dff207230 */ /* 0x100fe40000004100 */
[--C-:B------:R-:W-:Y:S02]  /*3b30*/  HADD2.F32 R34, -RZ, R14.reuse.H0_H0 ;  /* 0x2000000eff227230 */ /* 0x100fe40000004100 */
[----:B------:R-:W-:Y:S02]  /*3b40*/  HADD2.F32 R13, -RZ, R14.H1_H1 ;  /* 0x3000000eff0d7230 */ /* 0x000fe40000004100 */
[----:B------:R-:W-:-:S02]  /*3b50*/  HADD2.F32 R61, -RZ, R61.H1_H1 ;  /* 0x3000003dff3d7230 */ /* 0x000fc40000004100 */
[----:B------:R-:W-:Y:S02]  /*3b60*/  HADD2.F32 R38, -RZ, R62.H0_H0 ;  /* 0x2000003eff267230 */ /* 0x000fe40000004100 */
[--C-:B------:R-:W-:Y:S02]  /*3b70*/  HADD2.F32 R14, -RZ, R15.reuse.H0_H0 ;  /* 0x2000000fff0e7230 */ /* 0x100fe40000004100 */
[----:B------:R-:W-:Y:S02]  /*3b80*/  HADD2.F32 R40, -RZ, R15.H1_H1 ;  /* 0x3000000fff287230 */ /* 0x000fe40000004100 */
[----:B------:R-:W-:Y:S02]  /*3b90*/  HADD2.F32 R28, -RZ, R64.H0_H0 ;  /* 0x20000040ff1c7230 */ /* 0x000fe40000004100 */
[--C-:B-1----:R-:W-:Y:S01]  /*3ba0*/  HADD2.F32 R15, -RZ, R16.reuse.H0_H0 ;  /* 0x20000010ff0f7230 */ /* 0x102fe20000004100 */
        /* <DEDUP_REMOVED lines=8> */
[----:B------:R-:W-:Y:S02]  /*3c30*/  HADD2.F32 R30, -RZ, R65.H0_H0 ;  /* 0x20000041ff1e7230 */ /* 0x000fe40000004100 */
[--C-:B------:R-:W-:Y:S02]  /*3c40*/  HADD2.F32 R17, -RZ, R19.reuse.H0_H0 ;  /* 0x20000013ff117230 */ /* 0x100fe40000004100 */
[----:B------:R-:W-:Y:S02]  /*3c50*/  HADD2.F32 R34, -RZ, R19.H1_H1 ;  /* 0x30000013ff227230 */ /* 0x000fe40000004100 */
[----:B------:R-:W-:Y:S02]  /*3c60*/  HADD2.F32 R65, -RZ, R65.H1_H1 ;  /* 0x30000041ff417230 */ /* 0x000fe40000004100 */
[--C-:B--2---:R-:W-:Y:S02]  /*3c70*/  HADD2.F32 R24, -RZ, R20.reuse.H0_H0 ;  /* 0x20000014ff187230 */ /* 0x104fe40000004100 */
[----:B------:R-:W-:-:S02]  /*3c80*/  HADD2.F32 R19, -RZ, R20.H1_H1 ;  /* 0x30000014ff137230 */ /* 0x000fc40000004100 */
[--C-:B------:R-:W-:Y:S01]  /*3c90*/  HADD2.F32 R20, -RZ, R8.reuse.H0_H0 ;  /* 0x20000008ff147230 */ /* 0x100fe20000004100 */
[----:B------:R-:W-:Y:S01]  /*3ca0*/  FFMA.FTZ R26, R33, R32, R26 ;  /* 0x00000020211a7223 */ /* 0x000fe2000001001a */
[----:B------:R-:W-:Y:S01]  /*3cb0*/  HADD2.F32 R8, -RZ, R8.H1_H1 ;  /* 0x30000008ff087230 */ /* 0x000fe20000004100 */
[----:B------:R-:W-:Y:S01]  /*3cc0*/  FFMA.FTZ R12, R25, R64, R12 ;  /* 0x00000040190c7223 */ /* 0x000fe2000001000c */
[----:B------:R-:W-:Y:S01]  /*3cd0*/  HADD2.F32 R25, -RZ, R21.H0_H0 ;  /* 0x20000015ff197230 */ /* 0x000fe20000004100 */
[----:B------:R-:W-:Y:S01]  /*3ce0*/  FFMA.FTZ R16, R16, R65, R27 ;  /* 0x0000004110107223 */ /* 0x000fe2000001001b */
[----:B------:R-:W-:Y:S01]  /*3cf0*/  HADD2.F32 R27, -RZ, R9.H0_H0 ;  /* 0x20000009ff1b7230 */ /* 0x000fe20000004100 */
[----:B------:R-:W-:Y:S02]  /*3d00*/  FFMA.FTZ R26, R31, R30, R26 ;  /* 0x0000001e1f1a7223 */ /* 0x000fe4000001001a */
[----:B------:R-:W-:Y:S02]  /*3d10*/  FFMA.FTZ R15, R24, R20, R15 ;  /* 0x00000014180f7223 */ /* 0x000fe4000001000f */
[----:B------:R-:W-:Y:S01]  /*3d20*/  FFMA.FTZ R8, R19, R8, R12 ;  /* 0x0000000813087223 */ /* 0x000fe2000001000c */
[----:B------:R-:W-:-:S02]  /*3d30*/  HADD2.F32 R39, -RZ, R63.H0_H0 ;  /* 0x2000003fff277230 */ /* 0x000fc40000004100 */
[----:B------:R-:W-:Y:S02]  /*3d40*/  HADD2.F32 R21, -RZ, R21.H1_H1 ;  /* 0x30000015ff157230 */ /* 0x000fe40000004100 */
[----:B------:R-:W-:Y:S01]  /*3d50*/  HADD2.F32 R9, -RZ, R9.H1_H1 ;  /* 0x30000009ff097230 */ /* 0x000fe20000004100 */
[----:B------:R-:W-:Y:S01]  /*3d60*/  FFMA.FTZ R25, R25, R27, R26 ;  /* 0x0000001b19197223 */ /* 0x000fe2000001001a */
[----:B------:R-:W-:Y:S01]  /*3d70*/  HADD2.F32 R62, -RZ, R62.H1_H1 ;  /* 0x3000003eff3e7230 */ /* 0x000fe20000004100 */
[----:B------:R-:W-:Y:S01]  /*3d80*/  FADD.FTZ R8, R15, R8 ;  /* 0x000000080f087221 */ /* 0x000fe20000010000 */
[----:B------:R-:W-:Y:S02]  /*3d90*/  HADD2.F32 R33, -RZ, R66.H0_H0 ;  /* 0x20000042ff217230 */ /* 0x000fe40000004100 */
[----:B------:R-:W-:Y:S01]  /*3da0*/  HADD2.F32 R32, -RZ, R18.H0_H0 ;  /* 0x20000012ff207230 */ /* 0x000fe20000004100 */
[----:B------:R-:W-:Y:S01]  /*3db0*/  FFMA.FTZ R14, R14, R39, R35 ;  /* 0x000000270e0e7223 */ /* 0x000fe20000010023 */
[----:B------:R-:W-:Y:S01]  /*3dc0*/  HADD2.F32 R35, -RZ, R67.H0_H0 ;  /* 0x20000043ff237230 */ /* 0x000fe20000004100 */
[----:B------:R-:W-:Y:S01]  /*3dd0*/  FFMA.FTZ R9, R21, R9, R16 ;  /* 0x0000000915097223 */ /* 0x000fe20000010010 */
[----:B------:R-:W0:Y:S01]  /*3de0*/  I2F R19, R7 ;  /* 0x0000000700137306 */ /* 0x000e220000201400 */
[----:B------:R-:W-:Y:S01]  /*3df0*/  FADD.FTZ R16, R25, R8 ;  /* 0x0000000819107221 */ /* 0x000fe20000010000 */
[----:B------:R-:W-:Y:S01]  /*3e00*/  HADD2.F32 R66, -RZ, R66.H1_H1 ;  /* 0x30000042ff427230 */ /* 0x000fe20000004100 */
[----:B------:R-:W-:Y:S01]  /*3e10*/  FFMA.FTZ R13, R13, R62, R36 ;  /* 0x0000003e0d0d7223 */ /* 0x000fe20000010024 */
[----:B------:R-:W-:Y:S01]  /*3e20*/  HADD2.F32 R18, -RZ, R18.H1_H1 ;  /* 0x30000012ff127230 */ /* 0x000fe20000004100 */
[----:B------:R-:W-:Y:S01]  /*3e30*/  FFMA.FTZ R29, R32, R33, R29 ;  /* 0x00000021201d7223 */ /* 0x000fe2000001001d */
[----:B------:R-:W-:-:S02]  /*3e40*/  HADD2.F32 R8, -RZ, R22.H0_H0 ;  /* 0x20000016ff087230 */ /* 0x000fc40000004100 */
[--C-:B------:R-:W-:Y:S01]  /*3e50*/  HADD2.F32 R12, -RZ, R10.reuse.H0_H0 ;  /* 0x2000000aff0c7230 */ /* 0x100fe20000004100 */
[----:B------:R-:W-:Y:S01]  /*3e60*/  FFMA.FTZ R14, R17, R35, R14 ;  /* 0x00000023110e7223 */ /* 0x000fe2000001000e */
[----:B------:R-:W-:Y:S01]  /*3e70*/  HADD2.F32 R63, -RZ, R63.H1_H1 ;  /* 0x3000003fff3f7230 */ /* 0x000fe20000004100 */
[----:B------:R-:W-:Y:S01]  /*3e80*/  FFMA.FTZ R13, R18, R66, R13 ;  /* 0x00000042120d7223 */ /* 0x000fe2000001000d */
[----:B------:R-:W-:Y:S01]  /*3e90*/  HADD2.F32 R10, -RZ, R10.H1_H1 ;  /* 0x3000000aff0a7230 */ /* 0x000fe20000004100 */
[----:B------:R-:W-:Y:S01]  /*3ea0*/  FFMA.FTZ R8, R8, R12, R29 ;  /* 0x0000000c08087223 */ /* 0x000fe2000001001d */
[----:B------:R-:W-:Y:S01]  /*3eb0*/  HADD2.F32 R22, -RZ, R22.H1_H1 ;  /* 0x30000016ff167230 */ /* 0x000fe20000004100 */
[----:B------:R-:W-:Y:S01]  /*3ec0*/  FADD.FTZ R17, R9, R16 ;  /* 0x0000001009117221 */ /* 0x000fe20000010000 */
[----:B------:R-:W-:Y:S01]  /*3ed0*/  HADD2.F32 R67, -RZ, R67.H1_H1 ;  /* 0x30000043ff437230 */ /* 0x000fe20000004100 */
[----:B------:R-:W-:Y:S01]  /*3ee0*/  FFMA.FTZ R37, R40, R63, R37 ;  /* 0x0000003f28257223 */ /* 0x000fe20000010025 */
[----:B------:R-:W-:Y:S01]  /*3ef0*/  HADD2.F32 R15, -RZ, R11.H0_H0 ;  /* 0x2000000bff0f7230 */ /* 0x000fe20000004100 */
[----:B------:R-:W-:Y:S01]  /*3f00*/  FFMA.FTZ R10, R22, R10, R13 ;  /* 0x0000000a160a7223 */ /* 0x000fe2000001000d */
[----:B------:R-:W-:Y:S01]  /*3f10*/  HADD2.F32 R9, -RZ, R23.H0_H0 ;  /* 0x20000017ff097230 */ /* 0x000fe20000004100 */
[----:B------:R-:W-:Y:S01]  /*3f20*/  FADD.FTZ R17, R8, R17 ;  /* 0x0000001108117221 */ /* 0x000fe20000010000 */
[----:B------:R-:W-:Y:S01]  /*3f30*/  HADD2.F32 R11, -RZ, R11.H1_H1 ;  /* 0x3000000bff0b7230 */ /* 0x000fe20000004100 */
[----:B------:R-:W-:Y:S01]  /*3f40*/  FFMA.FTZ R34, R34, R67, R37 ;  /* 0x0000004322227223 */ /* 0x000fe20000010025 */
[----:B------:R-:W-:Y:S01]  /*3f50*/  HADD2.F32 R23, -RZ, R23.H1_H1 ;  /* 0x30000017ff177230 */ /* 0x000fe20000004100 */
[----:B------:R-:W-:-:S02]  /*3f60*/  FFMA.FTZ R9, R9, R15, R14 ;  /* 0x0000000f09097223 */ /* 0x000fc4000001000e */
[----:B------:R-:W-:Y:S01]  /*3f70*/  FADD.FTZ R10, R10, R17 ;  /* 0x000000110a0a7221 */ /* 0x000fe20000010000 */
[----:B-----5:R-:W-:Y:S01]  /*3f80*/  FSETP.NEU.FTZ.AND P0, PT, R74, RZ, PT ;  /* 0x000000ff4a00720b */ /* 0x020fe20003f1d000 */
[----:B0-----:R-:W-:Y:S01]  /*3f90*/  FMUL.FTZ R19, R19, R74 ;  /* 0x0000004a13137220 */ /* 0x001fe20000410000 */
[----:B------:R-:W-:Y:S01]  /*3fa0*/  IADD3 R2, R2, 0x4, RZ ;  /* 0x0000000402027810 */ /* 0x000fe20007ffe0ff */
[----:B------:R-:W-:Y:S02]  /*3fb0*/  FFMA.FTZ R11, R23, R11, R34 ;  /* 0x0000000b170b7223 */ /* 0x000fe40000010022 */
[----:B------:R-:W-:Y:S01]  /*3fc0*/  FADD.FTZ R10, R9, R10 ;  /* 0x0000000a090a7221 */ /* 0x000fe20000010000 */
[----:B------:R-:W-:Y:S02]  /*3fd0*/  FSEL R19, R19, RZ, P0 ;  /* 0x000000ff13137208 */ /* 0x000fe40000000000 */
[----:B------:R-:W-:Y:S01]  /*3fe0*/  ISETP.GE.AND P3, PT, R2, UR9, PT ;  /* 0x0000000902007c0c */ /* 0x000fe2000bf66270 */
[----:B------:R-:W-:Y:S01]  /*3ff0*/  FADD.FTZ R10, R11, R10 ;  /* 0x0000000a0b0a7221 */ /* 0x000fe20000010000 */
[----:B------:R-:W-:-:S03]  /*4000*/  ISETP.GE.AND P0, PT, R72, UR7, PT ;  /* 0x0000000748007c0c */ /* 0x000fc6000bf06270 */
[----:B------:R-:W-:Y:S01]  /*4010*/  FFMA.FTZ R10, R10, c[0x0][0x184], R19 ;  /* 0x000061000a0a7a23 */ /* 0x000fe20000010013 */
[----:B------:R-:W-:-:S04]  /*4020*/  IADD3 R4, P2, R4, 0x10, RZ ;  /* 0x0000001004047810 */ /* 0x000fc80007f5e0ff */
[----:B------:R-:W-:Y:S01]  /*4030*/  FSEL R8, R10, RZ, !P0 ;  /* 0x000000ff0a087208 */ /* 0x000fe20004000000 */
[----:B------:R-:W-:Y:S01]  /*4040*/  IMAD.X R5, RZ, RZ, R5, P2 ;  /* 0x000000ffff057224 */ /* 0x000fe200010e0605 */
[----:B------:R-:W-:Y:S02]  /*4050*/  IADD3 R7, R7, 0x80, RZ ;  /* 0x0000008007077810 */ /* 0x000fe40007ffe0ff */
[----:B------:R-:W-:Y:S01]  /*4060*/  IADD3 R72, R72, 0x80, RZ ;  /* 0x0000008048487810 */ /* 0x000fe20007ffe0ff */
[----:B------:R0:W-:Y:S01]  /*4070*/  STS [R3], R8 ;  /* 0x0000000803007388 */ /* 0x0001e20000000800 */
[----:B------:R-:W-:Y:S02]  /*4080*/  @!P0 FMNMX.FTZ R73, R73, R10, !PT ;  /* 0x0000000a49498209 */ /* 0x000fe40007810000 */
[----:B0-----:R-:W-:Y:S01]  /*4090*/  IADD3 R3, R3, 0x200, RZ ;  /* 0x0000020003037810 */ /* 0x001fe20007ffe0ff */
[----:B------:R-:W-:Y:S01]  /*40a0*/  @P3 CALL.REL.NOINC `(.L_x_16713) ;  /* 0x0000001000003944 */ /* 0x000fe20003c00000 */
[----:B------:R-:W-:Y:S05]  /*40b0*/  BRA `(.L_x_16714) ;  /* 0xffffc9f000007947 */ /* 0x000fea000383ffff */
.L_x_16713:
[----:B------:R-:W-:Y:S05]  /*40c0*/  BSYNC B0 ;  /* 0x0000000000007941 */ /* 0x000fea0003800000 */
.L_x_16712:
        /* <DEDUP_REMOVED lines=40> */
.L_x_16719:
        /* <DEDUP_REMOVED lines=11> */
.L_x_16718:
[----:B------:R-:W-:Y:S05]  /*4400*/  BSYNC B1 ;  /* 0x0000000000017941 */ /* 0x000fea0003800000 */
.L_x_16717:
        /* <DEDUP_REMOVED lines=11> */
.L_x_16722:
        /* <DEDUP_REMOVED lines=21> */
[C---:B------:R-:W-:Y:S01]  /*4610*/  FADD.FTZ R15, -R2.reuse, R15 ;  /* 0x0000000f020f7221 */ /* 0x040fe20000010100 */
        /* <DEDUP_REMOVED lines=12> */
[----:B----4-:R-:W4:Y:S01]  /*46e0*/  LDS R11, [R3+0x1600] ;  /* 0x00160000030b7984 */ /* 0x010f220000000800 */
[----:B------:R-:W-:Y:S02]  /*46f0*/  FMUL.FTZ R19, R19, 1.4426950216293334961 ;  /* 0x3fb8aa3b13137820 */ /* 0x000fe40000410000 */
[----:B------:R-:W-:Y:S01]  /*4700*/  FADD.FTZ R21, -R2, R21 ;  /* 0x0000001502157221 */ /* 0x000fe20000010100 */
[----:B------:R-:W-:Y:S01]  /*4710*/  STS [R3+-0x200], R8 ;  /* 0xfffe000803007388 */ /* 0x000fe20000000800 */
        /* <DEDUP_REMOVED lines=8> */
[----:B------:R-:W2:Y:S01]  /*47a0*/  LDS R15, [R3+0x1a00] ;  /* 0x001a0000030f7984 */ /* 0x000ea20000000800 */
[----:B------:R-:W-:-:S02]  /*47b0*/  FMUL.FTZ R23, R23, 1.4426950216293334961 ;  /* 0x3fb8aa3b17177820 */ /* 0x000fc40000410000 */
[C---:B------:R-:W-:Y:S01]  /*47c0*/  FADD.FTZ R25, -R2.reuse, R25 ;  /* 0x0000001902197221 */ /* 0x040fe20000010100 */
[----:B------:R-:W-:Y:S01]  /*47d0*/  STS [R3+0x200], R12 ;  /* 0x0002000c03007388 */ /* 0x000fe20000000800 */
[----:B------:R-:W-:Y:S02]  /*47e0*/  FADD.FTZ R5, R5, R12 ;  /* 0x0000000c05057221 */ /* 0x000fe40000010000 */
[----:B------:R-:W4:Y:S01]  /*47f0*/  MUFU.EX2 R18, R19 ;  /* 0x0000001300127308 */ /* 0x000f220000000800 */
        /* <DEDUP_REMOVED lines=12> */
[----:B----4-:R-:W-:Y:S01]  /*48c0*/  FADD.FTZ R5, R5, R18 ;  /* 0x0000001205057221 */ /* 0x010fe20000010000 */
        /* <DEDUP_REMOVED lines=11> */
[----:B------:R-:W-:Y:S02]  /*4980*/  FADD.FTZ R15, -R2, R15 ;  /* 0x0000000f020f7221 */ /* 0x000fe40000010100 */
        /* <DEDUP_REMOVED lines=23> */
.L_x_16721:
[----:B------:R-:W-:Y:S05]  /*4b00*/  BSYNC B1 ;  /* 0x0000000000017941 */ /* 0x000fea0003800000 */
.L_x_16720:
        /* <DEDUP_REMOVED lines=23> */
[----:B------:R-:W-:-:S02]  /*4c80*/  FADD.FTZ R15, -R2, R15 ;  /* 0x0000000f020f7221 */ /* 0x000fc40000010100 */
        /* <DEDUP_REMOVED lines=31> */
.L_x_16724:
[----:B------:R-:W-:Y:S05]  /*4e80*/  BSYNC B1 ;  /* 0x0000000000017941 */ /* 0x000fea0003800000 */
.L_x_16723:
        /* <DEDUP_REMOVED lines=26> */
.L_x_16716:
[----:B------:R-:W-:Y:S05]  /*5030*/  BSYNC B0 ;  /* 0x0000000000007941 */ /* 0x000fea0003800000 */
.L_x_16715:
        /* <DEDUP_REMOVED lines=31> */
[----:B------:R-:W-:-:S13]  /*5230*/  LOP3.LUT P0, R3, R3, 0x3, RZ, 0xc0, !PT ;  /* 0x0000000303037812 */ /* 0x000fda000780c0ff */
[----:B------:R-:W-:Y:S05]  /*5240*/  @!P0 BRA `(.L_x_16728) ;  /* 0x0000009000008947 */ /* 0x000fea0003800000 */
[----:B01----:R-:W-:-:S05]  /*5250*/  LEA R2, R76, 0x220, 0x2 ;  /* 0x000002204c027811 */ /* 0x003fca00078e10ff */
.L_x_16729:
        /* <DEDUP_REMOVED lines=8> */
.L_x_16728:
[----:B01----:R-:W-:Y:S05]  /*52e0*/  BSYNC B1 ;  /* 0x0000000000017941 */ /* 0x003fea0003800000 */
.L_x_16727:
        /* <DEDUP_REMOVED lines=11> */
.L_x_16732:
        /* <DEDUP_REMOVED lines=52> */
.L_x_16731:
[----:B------:R-:W-:Y:S05]  /*56e0*/  BSYNC B1 ;  /* 0x0000000000017941 */ /* 0x000fea0003800000 */
.L_x_16730:
        /* <DEDUP_REMOVED lines=31> */
.L_x_16734:
[----:B------:R-:W-:Y:S05]  /*58e0*/  BSYNC B1 ;  /* 0x0000000000017941 */ /* 0x000fea0003800000 */
.L_x_16733:
        /* <DEDUP_REMOVED lines=14> */
.L_x_16726:
[----:B------:R-:W-:Y:S05]  /*59d0*/  BSYNC B0 ;  /* 0x0000000000007941 */ /* 0x000fea0003800000 */
.L_x_16725:
[----:B------:R-:W-:Y:S01]  /*59e0*/  BAR.SYNC.DEFER_BLOCKING 0x0 ;  /* 0x0000000000007b1d */ /* 0x000fe20000010000 */
[----:B------:R-:W-:Y:S01]  /*59f0*/  CS2R R48, SRZ ;  /* 0x0000000000307805 */ /* 0x000fe2000001ff00 */
[----:B------:R-:W-:Y:S01]  /*5a00*/  CS2R R46, SRZ ;  /* 0x00000000002e7805 */ /* 0x000fe2000001ff00 */
[----:B------:R-:W-:Y:S01]  /*5a10*/  CS2R R44, SRZ ;  /* 0x00000000002c7805 */ /* 0x000fe2000001ff00 */
[----:B------:R-:W-:Y:S01]  /*5a20*/  CS2R R42, SRZ ;  /* 0x00000000002a7805 */ /* 0x000fe2000001ff00 */
[----:B------:R-:W-:Y:S01]  /*5a30*/  CS2R R40, SRZ ;  /* 0x0000000000287805 */ /* 0x000fe2000001ff00 */
        /* <DEDUP_REMOVED lines=12> */
[----:B------:R-:W-:Y:S05]  /*5b00*/  @P1 BRA `(.L_x_16736) ;  /* 0x000061f000001947 */ /* 0x000fea0003800000 */
[----:B------:R-:W-:Y:S01]  /*5b10*/  SHF.R.S32.HI R21, RZ, 0x1f, R78 ;  /* 0x0000001fff157819 */ /* 0x000fe2000001144e */
[----:B------:R-:W-:-:S02]  /*5b20*/  IMAD R92, R0, c[0x0][0x1b0], RZ ;  /* 0x00006c00005c7a24 */ /* 0x000fc400078e02ff */
[----:B------:R-:W-:Y:S01]  /*5b30*/  IMAD.MOV.U32 R0, RZ, RZ, c[0x0][0x1ac] ;  /* 0x00006b00ff007624 */ /* 0x000fe200078e00ff */
[----:B------:R-:W-:Y:S01]  /*5b40*/  LEA.HI R21, R21, R78, RZ, 0x2 ;  /* 0x0000004e15157211 */ /* 0x000fe200078f10ff */
[----:B------:R-:W-:Y:S01]  /*5b50*/  IMAD.U32 R84, RZ, RZ, UR9 ;  /* 0x00000009ff547e24 */ /* 0x000fe2000f8e00ff */
[----:B------:R-:W-:Y:S01]  /*5b60*/  SHF.R.S32.HI R93, RZ, 0x1f, R92 ;  /* 0x0000001fff5d7819 */ /* 0x000fe2000001145c */
[----:B------:R-:W-:Y:S01]  /*5b70*/  IMAD.MOV.U32 R49, RZ, RZ, RZ ;  /* 0x000000ffff317224 */ /* 0x000fe200078e00ff */
[C---:B------:R-:W-:Y:S01]  /*5b80*/  LOP3.LUT R23, R21.reuse, 0x1ffffffc, RZ, 0xc0, !PT ;  /* 0x1ffffffc15177812 */ /* 0x040fe200078ec0ff */
[----:B------:R-:W-:Y:S01]  /*5b90*/  IMAD.SHL.U32 R21, R21, 0x8, RZ ;  /* 0x0000000815157824 */ /* 0x000fe200078e00ff */
[----:B------:R-:W-:Y:S02]  /*5ba0*/  SHF.R.S32.HI R0, RZ, 0x1f, R0 ;  /* 0x0000001fff007819 */ /* 0x000fe40000011400 */
[----:B------:R-:W-:Y:S01]  /*5bb0*/  IADD3 R84, R84, -0x1, RZ ;  /* 0xffffffff54547810 */ /* 0x000fe20007ffe0ff */
[----:B------:R-:W-:Y:S01]  /*5bc0*/  IMAD.IADD R23, R78, 0x1, -R23 ;  /* 0x000000014e177824 */ /* 0x000fe200078e0a17 */
[----:B------:R-:W-:-:S03]  /*5bd0*/  LOP3.LUT R21, R21, 0xffffffe0, RZ, 0xc0, !PT ;  /* 0xffffffe015157812 */ /* 0x000fc600078ec0ff */
[----:B------:R-:W-:-:S04]  /*5be0*/  IMAD.SHL.U32 R86, R23, 0x8, RZ ;  /* 0x0000000817567824 */ /* 0x000fc800078e00ff */
[----:B------:R-:W-:-:S05]  /*5bf0*/  IMAD.IADD R83, R86, 0x1, R21 ;  /* 0x0000000156537824 */ /* 0x000fca00078e0215 */
[C---:B------:R-:W-:Y:S02]  /*5c00*/  IADD3 R82, R83.reuse, 0x200, RZ ;  /* 0x0000020053527810 */ /* 0x040fe40007ffe0ff */
[C---:B------:R-:W-:Y:S02]  /*5c10*/  IADD3 R81, R83.reuse, 0x300, RZ ;  /* 0x0000030053517810 */ /* 0x040fe40007ffe0ff */
[C---:B------:R-:W-:Y:S02]  /*5c20*/  IADD3 R80, R83.reuse, 0x400, RZ ;  /* 0x0000040053507810 */ /* 0x040fe40007ffe0ff */
[C---:B------:R-:W-:Y:S02]  /*5c30*/  IADD3 R79, R83.reuse, 0x500, RZ ;  /* 0x00000500534f7810 */ /* 0x040fe40007ffe0ff */
[C---:B------:R-:W-:Y:S02]  /*5c40*/  IADD3 R77, R83.reuse, 0x600, RZ ;  /* 0x00000600534d7810 */ /* 0x040fe40007ffe0ff */
[----:B------:R-:W-:-:S02]  /*5c50*/  IADD3 R76, R83, 0x700, RZ ;  /* 0x00000700534c7810 */ /* 0x000fc40007ffe0ff */
[C---:B-----5:R-:W-:Y:S02]  /*5c60*/  IADD3 R74, R83.reuse, 0x800, RZ ;  /* 0x00000800534a7810 */ /* 0x060fe40007ffe0ff */
        /* <DEDUP_REMOVED lines=23> */
.L_x_16801:
[----:B------:R-:W-:-:S04]  /*5de0*/  IADD3 R20, P0, R75, UR4, RZ ;  /* 0x000000044b147c10 */ /* 0x000fc8000ff1e0ff */
[----:B------:R-:W-:Y:S02]  /*5df0*/  LEA.HI.X.SX32 R21, R75, UR6, 0x1, P0 ;  /* 0x000000064b157c11 */ /* 0x000fe400080f0eff */
[----:B------:R-:W-:-:S04]  /*5e00*/  LEA R28, P0, R20, c[0x0][0x188], 0x2 ;  /* 0x00006200141c7a11 */ /* 0x000fc800078010ff */
[----:B------:R-:W-:-:S06]  /*5e10*/  LEA.HI.X R29, R20, c[0x0][0x18c], R21, 0x2, P0 ;  /* 0x00006300141d7a11 */ /* 0x000fcc00000f1415 */
[----:B------:R-:W2:Y:S01]  /*5e20*/  LDG.E.CONSTANT R29, [R28.64] ;  /* 0x0000000a1c1d7981 */ /* 0x000ea2000c1e9900 */
[----:B------:R-:W-:-:S05]  /*5e30*/  IMAD R50, R75, 0x20, R86 ;  /* 0x000000204b327824 */ /* 0x000fca00078e0256 */
[----:B------:R-:W0:Y:S04]  /*5e40*/  LDS.128 R20, [R50.X4+0x220] ;  /* 0x0002200032147984 */ /* 0x000e280000004c00 */
[----:B------:R-:W1:Y:S01]  /*5e50*/  LDS.128 R24, [R50.X4+0x230] ;  /* 0x0002300032187984 */ /* 0x000e620000004c00 */
[----:B0-----:R-:W-:Y:S02]  /*5e60*/  F2FP.PACK_AB R88, R23, R22 ;  /* 0x000000161758723e */ /* 0x001fe400000000ff */
[----:B------:R-:W-:Y:S01]  /*5e70*/  F2FP.PACK_AB R85, R21, R20 ;  /* 0x000000141555723e */ /* 0x000fe200000000ff */
[----:B------:R-:W-:Y:S01]  /*5e80*/  BSSY B1, `(.L_x_16737) ;  /* 0x000002e000017945 */ /* 0x000fe20003800000 */
[----:B-1----:R-:W-:Y:S02]  /*5e90*/  F2FP.PACK_AB R87, R25, R24 ;  /* 0x000000181957723e */ /* 0x002fe400000000ff */
[----:B------:R-:W-:-:S02]  /*5ea0*/  F2FP.PACK_AB R90, R27, R26 ;  /* 0x0000001a1b5a723e */ /* 0x000fc400000000ff */
[----:B--2---:R-:W-:Y:S01]  /*5eb0*/  SHF.R.S32.HI R30, RZ, 0x1f, R29 ;  /* 0x0000001fff1e7819 */ /* 0x004fe2000001141d */
[----:B------:R-:W-:-:S04]  /*5ec0*/  IMAD.WIDE.U32 R34, R29, c[0x0][0x1ac], R92 ;  /* 0x00006b001d227a25 */ /* 0x000fc800078e005c */
[----:B------:R-:W-:-:S04]  /*5ed0*/  IMAD R30, R30, c[0x0][0x1ac], RZ ;  /* 0x00006b001e1e7a24 */ /* 0x000fc800078e02ff */
[----:B------:R-:W-:Y:S01]  /*5ee0*/  IMAD R31, R29, R0, R30 ;  /* 0x000000001d1f7224 */ /* 0x000fe200078e021e */
[----:B------:R-:W-:-:S03]  /*5ef0*/  IADD3 R30, P0, R83, R34, RZ ;  /* 0x00000022531e7210 */ /* 0x000fc60007f1e0ff */
[----:B------:R-:W-:Y:S01]  /*5f00*/  IMAD.IADD R32, R35, 0x1, R31 ;  /* 0x0000000123207824 */ /* 0x000fe200078e021f */
[----:B------:R-:W-:-:S04]  /*5f10*/  LEA R28, P1, R30, c[0x0][0x178], 0x1 ;  /* 0x00005e001e1c7a11 */ /* 0x000fc800078208ff */
[----:B------:R-:W-:Y:S02]  /*5f20*/  LEA.HI.X.SX32 R23, R83, R32, 0x1, P0 ;  /* 0x0000002053177211 */ /* 0x000fe400000f0eff */
[----:B------:R-:W-:Y:S02]  /*5f30*/  ISETP.NE.AND P0, PT, R75, R84, PT ;  /* 0x000000544b00720c */ /* 0x000fe40003f05270 */
[----:B------:R-:W-:-:S05]  /*5f40*/  LEA.HI.X R29, R30, c[0x0][0x17c], R23, 0x1, P1 ;  /* 0x00005f001e1d7a11 */ /* 0x000fca00008f0c17 */
[----:B------:R0:W5:Y:S06]  /*5f50*/  LDG.E.128.CONSTANT R20, [R28.64] ;  /* 0x0000000a1c147981 */ /* 0x00016c000c1e9d00 */
[----:B------:R-:W-:Y:S05]  /*5f60*/  @P0 BRA `(.L_x_16738) ;  /* 0x000001f000000947 */ /* 0x000fea0003800000 */
[----:B------:R-:W-:Y:S02]  /*5f70*/  IADD3 R24, R50, 0x2, RZ ;  /* 0x0000000232187810 */ /* 0x000fe40007ffe0ff */
[----:B-----5:R-:W-:Y:S02]  /*5f80*/  PRMT R27, R23, 0x7632, R27 ;  /* 0x00007632171b7816 */ /* 0x020fe4000000001b */
[----:B------:R-:W-:-:S02]  /*5f90*/  ISETP.GE.AND P1, PT, R24, UR7, PT ;  /* 0x0000000718007c0c */ /* 0x000fc4000bf26270 */
[----:B------:R-:W-:Y:S02]  /*5fa0*/  IADD3 R24, R50, 0x3, RZ ;  /* 0x0000000332187810 */ /* 0x000fe40007ffe0ff */
[----:B------:R-:W-:Y:S02]  /*5fb0*/  SEL R25, R21, RZ, !P1 ;  /* 0x000000ff15197207 */ /* 0x000fe40004800000 */
[----:B------:R-:W-:Y:S02]  /*5fc0*/  ISETP.GE.AND P4, PT, R24, UR7, PT ;  /* 0x0000000718007c0c */ /* 0x000fe4000bf86270 */
[----:B------:R-:W-:-:S04]  /*5fd0*/  IADD3 R24, R50, 0x4, RZ ;  /* 0x0000000432187810 */ /* 0x000fc80007ffe0ff */
[----:B------:R-:W-:Y:S02]  /*5fe0*/  ISETP.GE.AND P6, PT, R24, UR7, PT ;  /* 0x0000000718007c0c */ /* 0x000fe4000bfc6270 */
[----:B------:R-:W-:-:S04]  /*5ff0*/  IADD3 R24, R50, 0x5, RZ ;  /* 0x0000000532187810 */ /* 0x000fc80007ffe0ff */
[----:B------:R-:W-:Y:S02]  /*6000*/  ISETP.GE.AND P3, PT, R24, UR7, PT ;  /* 0x0000000718007c0c */ /* 0x000fe4000bf66270 */
[----:B------:R-:W-:-:S04]  /*6010*/  IADD3 R24, R50, 0x6, RZ ;  /* 0x0000000632187810 */ /* 0x000fc80007ffe0ff */
[----:B------:R-:W-:Y:S02]  /*6020*/  ISETP.GE.AND P5, PT, R24, UR7, PT ;  /* 0x0000000718007c0c */ /* 0x000fe4000bfa6270 */
[----:B------:R-:W-:Y:S02]  /*6030*/  IADD3 R24, R50, 0x7, RZ ;  /* 0x0000000732187810 */ /* 0x000fe40007ffe0ff */
[----:B------:R-:W-:Y:S02]  /*6040*/  SEL R23, R23, RZ, !P5 ;  /* 0x000000ff17177207 */ /* 0x000fe40006800000 */
[----:B------:R-:W-:Y:S02]  /*6050*/  ISETP.GE.AND P2, PT, R24, UR7, PT ;  /* 0x0000000718007c0c */ /* 0x000fe4000bf46270 */
[----:B------:R-:W-:-:S04]  /*6060*/  IADD3 R24, R50, 0x1, RZ ;  /* 0x0000000132187810 */ /* 0x000fc80007ffe0ff */
[----:B------:R-:W-:Y:S02]  /*6070*/  ISETP.GE.AND P1, PT, R24, UR7, PT ;  /* 0x0000000718007c0c */ /* 0x000fe4000bf26270 */
[----:B------:R-:W-:Y:S02]  /*6080*/  SEL R24, R22, RZ, !P6 ;  /* 0x000000ff16187207 */ /* 0x000fe40007000000 */
[----:B------:R-:W-:Y:S02]  /*6090*/  PRMT R22, R21, 0x7632, R22 ;  /* 0x0000763215167816 */ /* 0x000fe40000000016 */
[----:B------:R-:W-:Y:S02]  /*60a0*/  ISETP.GE.AND P6, PT, R50, UR7, PT ;  /* 0x0000000732007c0c */ /* 0x000fe4000bfc6270 */
[----:B------:R-:W-:Y:S02]  /*60b0*/  PRMT R26, R22, 0x7632, R26 ;  /* 0x00007632161a7816 */ /* 0x000fe4000000001a */
[----:B------:R-:W-:-:S02]  /*60c0*/  PRMT R21, R20, 0x7632, R21 ;  /* 0x0000763214157816 */ /* 0x000fc40000000015 */
[----:B------:R-:W-:Y:S02]  /*60d0*/  SEL R31, R26, RZ, !P3 ;  /* 0x000000ff1a1f7207 */ /* 0x000fe40005800000 */
[----:B------:R-:W-:Y:S02]  /*60e0*/  SEL R22, R22, RZ, !P4 ;  /* 0x000000ff16167207 */ /* 0x000fe40006000000 */
[----:B------:R-:W-:Y:S02]  /*60f0*/  SEL R26, R27, RZ, !P2 ;  /* 0x000000ff1b1a7207 */ /* 0x000fe40005000000 */
[----:B------:R-:W-:Y:S02]  /*6100*/  SEL R20, R20, RZ, !P6 ;  /* 0x000000ff14147207 */ /* 0x000fe40007000000 */
[----:B------:R-:W-:Y:S02]  /*6110*/  SEL R27, R21, RZ, !P1 ;  /* 0x000000ff151b7207 */ /* 0x000fe40004800000 */
[----:B------:R-:W-:-:S02]  /*6120*/  PRMT R21, R25, 0x5410, R22 ;  /* 0x0000541019157816 */ /* 0x000fc40000000016 */
[----:B------:R-:W-:Y:S02]  /*6130*/  PRMT R22, R24, 0x5410, R31 ;  /* 0x0000541018167816 */ /* 0x000fe4000000001f */
[----:B------:R-:W-:Y:S02]  /*6140*/  PRMT R23, R23, 0x5410, R26 ;  /* 0x0000541017177816 */ /* 0x000fe4000000001a */
[----:B------:R-:W-:Y:S02]  /*6150*/  PRMT R20, R20, 0x5410, R27 ;  /* 0x0000541014147816 */ /* 0x000fe4000000001b */
.L_x_16738:
[----:B------:R-:W-:Y:S05]  /*6160*/  BSYNC B1 ;  /* 0x0000000000017941 */ /* 0x000fea0003800000 */
.L_x_16737:
[----:B-----5:R-:W-:-:S06]  /*6170*/  HFMA2.MMA R21, R88, R21, -RZ ;  /* 0x0000001558157235 */ /* 0x020fcc00001000ff */
[----:B------:R-:W-:Y:S01]  /*6180*/  HFMA2.MMA R20, R85, R20, R21 ;  /* 0x0000001455147235 */ /* 0x000fe20000000015 */
[----:B------:R-:W-:-:S04]  /*6190*/  IADD3 R21, P1, R82, R34, RZ ;  /* 0x0000002252157210 */ /* 0x000fc80007f3e0ff */
[----:B------:R-:W-:Y:S02]  /*61a0*/  LEA.HI.X.SX32 R24, R82, R32, 0x1, P1 ;  /* 0x0000002052187211 */ /* 0x000fe400008f0eff */
[----:B------:R-:W-:-:S04]  /*61b0*/  LEA R30, P2, R21, c[0x0][0x178], 0x1 ;  /* 0x00005e00151e7a11 */ /* 0x000fc800078408ff */
[----:B------:R-:W-:Y:S02]  /*61c0*/  LEA.HI.X R31, R21, c[0x0][0x17c], R24, 0x1, P2 ;  /* 0x00005f00151f7a11 */ /* 0x000fe400010f0c18 */
[----:B------:R1:W5:Y:S01]  /*61d0*/  LDG.E.128.CONSTANT R24, [R28.64+0x200] ;  /* 0x0002000a1c187981 */ /* 0x000362000c1e9d00 */
[----:B------:R-:W-:Y:S01]  /*61e0*/  BSSY B1, `(.L_x_16739) ;  /* 0x0000021000017945 */ /* 0x000fe20003800000 */
[----:B------:R-:W-:Y:S05]  /*61f0*/  @P0 BRA `(.L_x_16740) ;  /* 0x000001f000000947 */ /* 0x000fea0003800000 */
[----:B------:R-:W-:-:S04]  /*6200*/  IADD3 R21, R50, 0x2, RZ ;  /* 0x0000000232157810 */ /* 0x000fc80007ffe0ff */
[----:B------:R-:W-:Y:S02]  /*6210*/  ISETP.GE.AND P1, PT, R21, UR7, PT ;  /* 0x0000000715007c0c */ /* 0x000fe4000bf26270 */
[----:B------:R-:W-:Y:S02]  /*6220*/  IADD3 R21, R50, 0x3, RZ ;  /* 0x0000000332157810 */ /* 0x000fe40007ffe0ff */
[----:B01---5:R-:W-:Y:S02]  /*6230*/  SEL R28, R25, RZ, !P1 ;  /* 0x000000ff191c7207 */ /* 0x023fe40004800000 */
[----:B------:R-:W-:Y:S02]  /*6240*/  ISETP.GE.AND P2, PT, R21, UR7, PT ;  /* 0x0000000715007c0c */ /* 0x000fe4000bf46270 */
[----:B------:R-:W-:-:S04]  /*6250*/  PRMT R21, R25, 0x7632, R21 ;  /* 0x0000763219157816 */ /* 0x000fc80000000015 */
[----:B------:R-:W-:-:S04]  /*6260*/  SEL R21, R21, RZ, !P2 ;  /* 0x000000ff15157207 */ /* 0x000fc80005000000 */
[----:B------:R-:W-:Y:S02]  /*6270*/  PRMT R25, R28, 0x5410, R21 ;  /* 0x000054101c197816 */ /* 0x000fe40000000015 */
[C---:B------:R-:W-:Y:S02]  /*6280*/  IADD3 R21, R50.reuse, 0x4, RZ ;  /* 0x0000000432157810 */ /* 0x040fe40007ffe0ff */
[----:B------:R-:W-:Y:S02]  /*6290*/  PRMT R28, R27, 0x7632, R28 ;  /* 0x000076321b1c7816 */ /* 0x000fe4000000001c */
[----:B------:R-:W-:Y:S02]  /*62a0*/  ISETP.GE.AND P1, PT, R21, UR7, PT ;  /* 0x0000000715007c0c */ /* 0x000fe4000bf26270 */
[----:B------:R-:W-:-:S04]  /*62b0*/  IADD3 R21, R50, 0x5, RZ ;  /* 0x0000000532157810 */ /* 0x000fc80007ffe0ff */
[----:B------:R-:W-:Y:S02]  /*62c0*/  ISETP.GE.AND P2, PT, R21, UR7, PT ;  /* 0x0000000715007c0c */ /* 0x000fe4000bf46270 */
[C---:B------:R-:W-:Y:S02]  /*62d0*/  PRMT R21, R26.reuse, 0x7632, R21 ;  /* 0x000076321a157816 */ /* 0x040fe40000000015 */
[----:B------:R-:W-:Y:S02]  /*62e0*/  SEL R26, R26, RZ, !P1 ;  /* 0x000000ff1a1a7207 */ /* 0x000fe40004800000 */
[----:B------:R-:W-:Y:S02]  /*62f0*/  SEL R21, R21, RZ, !P2 ;  /* 0x000000ff15157207 */ /* 0x000fe40005000000 */
[----:B------:R-:W-:Y:S02]  /*6300*/  ISETP.GE.AND P1, PT, R50, UR7, PT ;  /* 0x0000000732007c0c */ /* 0x000fe4000bf26270 */
[----:B------:R-:W-:-:S02]  /*6310*/  PRMT R26, R26, 0x5410, R21 ;  /* 0x000054101a1a7816 */ /* 0x000fc40000000015 */
[----:B------:R-:W-:-:S04]  /*6320*/  IADD3 R21, R50, 0x6, RZ ;  /* 0x0000000632157810 */ /* 0x000fc80007ffe0ff */
[----:B------:R-:W-:Y:S02]  /*6330*/  ISETP.GE.AND P3, PT, R21, UR7, PT ;  /* 0x0000000715007c0c */ /* 0x000fe4000bf66270 */
[C---:B------:R-:W-:Y:S02]  /*6340*/  IADD3 R21, R50.reuse, 0x7, RZ ;  /* 0x0000000732157810 */ /* 0x040fe40007ffe0ff */
[----:B------:R-:W-:Y:S02]  /*6350*/  SEL R27, R27, RZ, !P3 ;  /* 0x000000ff1b1b7207 */ /* 0x000fe40005800000 */
[----:B------:R-:W-:Y:S02]  /*6360*/  ISETP.GE.AND P4, PT, R21, UR7, PT ;  /* 0x0000000715007c0c */ /* 0x000fe4000bf86270 */
[----:B------:R-:W-:Y:S02]  /*6370*/  IADD3 R21, R50, 0x1, RZ ;  /* 0x0000000132157810 */ /* 0x000fe40007ffe0ff */
[----:B------:R-:W-:-:S02]  /*6380*/  SEL R28, R28, RZ, !P4 ;  /* 0x000000ff1c1c7207 */ /* 0x000fc40006000000 */
[----:B------:R-:W-:Y:S02]  /*6390*/  ISETP.GE.AND P2, PT, R21, UR7, PT ;  /* 0x0000000715007c0c */ /* 0x000fe4000bf46270 */
[C---:B------:R-:W-:Y:S02]  /*63a0*/  PRMT R21, R24.reuse, 0x7632, R21 ;  /* 0x0000763218157816 */ /* 0x040fe40000000015 */
[----:B------:R-:W-:Y:S02]  /*63b0*/  SEL R24, R24, RZ, !P1 ;  /* 0x000000ff18187207 */ /* 0x000fe40004800000 */
[----:B------:R-:W-:Y:S02]  /*63c0*/  SEL R21, R21, RZ, !P2 ;  /* 0x000000ff15157207 */ /* 0x000fe40005000000 */
[----:B------:R-:W-:Y:S02]  /*63d0*/  PRMT R27, R27, 0x5410, R28 ;  /* 0x000054101b1b7816 */ /* 0x000fe4000000001c */
[----:B------:R-:W-:-:S02]  /*63e0*/  PRMT R24, R24, 0x5410, R21 ;  /* 0x0000541018187816 */ /* 0x000fc40000000015 */
.L_x_16740:
[----:B------:R-:W-:Y:S05]  /*63f0*/  BSYNC B1 ;  /* 0x0000000000017941 */ /* 0x000fea0003800000 */
.L_x_16739:
[----:B01----:R-:W5:Y:S02]  /*6400*/  LDG.E.128.CONSTANT R28, [R30.64] ;  /* 0x0000000a1e1c7981 */ /* 0x003f64000c1e9d00 */
[----:B-----5:R-:W-:Y:S01]  /*6410*/  HMUL2 R25, R88, R25 ;  /* 0x0000001958197232 */ /* 0x020fe20000000000 */
[----:B------:R-:W-:Y:S01]  /*6420*/  BSSY B1, `(.L_x_16741) ;  /* 0x0000023000017945 */ /* 0x000fe20003800000 */
[----:B------:R-:W-:-:S04]  /*6430*/  HFMA2 R20, R87, R22, R20 ;  /* 0x0000001657147231 */ /* 0x000fc80000000014 */
[----:B------:R-:W-:Y:S01]  /*6440*/  HFMA2.MMA R24, R85, R24, R25 ;  /* 0x0000001855187235 */ /* 0x000fe20000000019 */
[----:B------:R-:W-:Y:S05]  /*6450*/  @P0 BRA `(.L_x_16742) ;  /* 0x000001f000000947 */ /* 0x000fea0003800000 */
[----:B------:R-:W-:-:S04]  /*6460*/  IADD3 R21, R50, 0x2, RZ ;  /* 0x0000000232157810 */ /* 0x000fc80007ffe0ff */
[----:B------:R-:W-:Y:S02]  /*6470*/  ISETP.GE.AND P1, PT, R21, UR7, PT ;  /* 0x0000000715007c0c */ /* 0x000fe4000bf26270 */
[----:B------:R-:W-:Y:S02]  /*6480*/  IADD3 R21, R50, 0x3, RZ ;  /* 0x0000000332157810 */ /* 0x000fe40007ffe0ff */
[----:B------:R-:W-:Y:S02]  /*6490*/  SEL R22, R29, RZ, !P1 ;  /* 0x000000ff1d167207 */ /* 0x000fe40004800000 */
        /* <DEDUP_REMOVED lines=27> */
.L_x_16742:
[----:B------:R-:W-:Y:S05]  /*6650*/  BSYNC B1 ;  /* 0x0000000000017941 */ /* 0x000fea0003800000 */
.L_x_16741:
[----:B------:R-:W-:Y:S01]  /*6660*/  HFMA2.MMA R24, R87, R26, R24 ;  /* 0x0000001a57187235 */ /* 0x000fe20000000018 */
[----:B------:R-:W-:Y:S01]  /*6670*/  HMUL2 R29, R88, R29 ;  /* 0x0000001d581d7232 */ /* 0x000fe20000000000 */
[----:B------:R-:W-:Y:S01]  /*6680*/  HFMA2.MMA R20, R90, R23, R20 ;  /* 0x000000175a147235 */ /* 0x000fe20000000014 */
[----:B------:R-:W-:-:S02]  /*6690*/  IADD3 R25, P1, R81, R34, RZ ;  /* 0x0000002251197210 */ /* 0x000fc40007f3e0ff */
[----:B------:R-:W-:Y:S02]  /*66a0*/  HFMA2 R29, R85, R28, R29 ;  /* 0x0000001c551d7231 */ /* 0x000fe4000000001d */
[----:B------:R-:W-:Y:S02]  /*66b0*/  LEA R28, P2, R25, c[0x0][0x178], 0x1 ;  /* 0x00005e00191c7a11 */ /* 0x000fe400078408ff */
[----:B------:R-:W-:Y:S02]  /*66c0*/  HFMA2 R29, R87, R30, R29 ;  /* 0x0000001e571d7231 */ /* 0x000fe4000000001d */
[----:B------:R-:W-:Y:S02]  /*66d0*/  HFMA2 R24, R90, R27, R24 ;  /* 0x0000001b5a187231 */ /* 0x000fe40000000018 */
[----:B------:R-:W-:Y:S02]  /*66e0*/  HADD2.F32 R21, -RZ, R20.H0_H0 ;  /* 0x20000014ff157230 */ /* 0x000fe40000004100 */
[----:B------:R-:W-:Y:S01]  /*66f0*/  HFMA2.MMA R31, R90, R31, R29 ;  /* 0x0000001f5a1f7235 */ /* 0x000fe2000000001d */
[----:B------:R-:W-:-:S02]  /*6700*/  HADD2.F32 R22, -RZ, R24.H0_H0 ;  /* 0x20000018ff167230 */ /* 0x000fc40000004100 */
[----:B------:R-:W-:Y:S01]  /*6710*/  HADD2.F32 R23, -RZ, R24.H1_H1 ;  /* 0x30000018ff177230 */ /* 0x000fe20000004100 */
[----:B------:R-:W-:Y:S01]  /*6720*/  LEA.HI.X.SX32 R24, R81, R32, 0x1, P1 ;  /* 0x0000002051187211 */ /* 0x000fe200008f0eff */
[----:B------:R-:W-:-:S03]  /*6730*/  HADD2.F32 R20, -RZ, R20.H1_H1 ;  /* 0x30000014ff147230 */ /* 0x000fc60000004100 */
[----:B------:R-:W-:Y:S01]  /*6740*/  LEA.HI.X R29, R25, c[0x0][0x17c], R24, 0x1, P2 ;  /* 0x00005f00191d7a11 */ /* 0x000fe200010f0c18 */
[----:B------:R-:W-:Y:S01]  /*6750*/  FADD.FTZ R23, R22, R23 ;  /* 0x0000001716177221 */ /* 0x000fe20000010000 */
[--C-:B------:R-:W-:Y:S01]  /*6760*/  HADD2.F32 R22, -RZ, R31.reuse.H1_H1 ;  /* 0x3000001fff167230 */ /* 0x100fe20000004100 */
[----:B------:R-:W-:Y:S01]  /*6770*/  FADD.FTZ R20, R21, R20 ;  /* 0x0000001415147221 */ /* 0x000fe20000010000 */
[----:B------:R-:W-:Y:S01]  /*6780*/  HADD2.F32 R21, -RZ, R31.H0_H0 ;  /* 0x2000001fff157230 */ /* 0x000fe20000004100 */
[----:B------:R-:W-:Y:S01]  /*6790*/  BSSY B1, `(.L_x_16743) ;  /* 0x0000025000017945 */ /* 0x000fe20003800000 */
[----:B------:R-:W5:Y:S01]  /*67a0*/  LDG.E.128.CONSTANT R28, [R28.64] ;  /* 0x0000000a1c1c7981 */ /* 0x000f62000c1e9d00 */
[----:B------:R-:W-:Y:S02]  /*67b0*/  FADD.FTZ R49, R20, R49 ;  /* 0x0000003114317221 */ /* 0x000fe40000010000 */
[----:B------:R-:W-:Y:S02]  /*67c0*/  FADD.FTZ R48, R23, R48 ;  /* 0x0000003017307221 */ /* 0x000fe40000010000 */
[----:B------:R-:W-:Y:S01]  /*67d0*/  FADD.FTZ R20, R21, R22 ;  /* 0x0000001615147221 */ /* 0x000fe20000010000 */
[----:B------:R-:W-:Y:S05]  /*67e0*/  @P0 BRA `(.L_x_16744) ;  /* 0x000001f000000947 */ /* 0x000fea0003800000 */
[C---:B------:R-:W-:Y:S02]  /*67f0*/  IADD3 R21, R50.reuse, 0x2, RZ ;  /* 0x0000000232157810 */ /* 0x040fe40007ffe0ff */
[----:B------:R-:W-:-:S02]  /*6800*/  IADD3 R22, R50, 0x3, RZ ;  /* 0x0000000332167810 */ /* 0x000fc40007ffe0ff */
[----:B------:R-:W-:Y:S02]  /*6810*/  ISETP.GE.AND P1, PT, R21, UR7, PT ;  /* 0x0000000715007c0c */ /* 0x000fe4000bf26270 */
[----:B------:R-:W-:Y:S02]  /*6820*/  IADD3 R21, R50, 0x4, RZ ;  /* 0x0000000432157810 */ /* 0x000fe40007ffe0ff */
[----:B------:R-:W-:Y:S02]  /*6830*/  ISETP.GE.AND P4, PT, R22, UR7, PT ;  /* 0x0000000716007c0c */ /* 0x000fe4000bf86270 */
[C---:B------:R-:W-:Y:S02]  /*6840*/  IADD3 R22, R50.reuse, 0x5, RZ ;  /* 0x0000000532167810 */ /* 0x040fe40007ffe0ff */
[----:B------:R-:W-:Y:S02]  /*6850*/  ISETP.GE.AND P6, PT, R21, UR7, PT ;  /* 0x0000000715007c0c */ /* 0x000fe4000bfc6270 */
[----:B------:R-:W-:-:S02]  /*6860*/  IADD3 R21, R50, 0x6, RZ ;  /* 0x0000000632157810 */ /* 0x000fc40007ffe0ff */
[----:B------:R-:W-:Y:S02]  /*6870*/  ISETP.GE.AND P3, PT, R22, UR7, PT ;  /* 0x0000000716007c0c */ /* 0x000fe4000bf66270 */
[C---:B------:R-:W-:Y:S02]  /*6880*/  IADD3 R22, R50.reuse, 0x7, RZ ;  /* 0x0000000732167810 */ /* 0x040fe40007ffe0ff */
[----:B------:R-:W-:Y:S02]  /*6890*/  ISETP.GE.AND P5, PT, R21, UR7, PT ;  /* 0x0000000715007c0c */ /* 0x000fe4000bfa6270 */
[----:B------:R-:W-:Y:S02]  /*68a0*/  IADD3 R21, R50, 0x1, RZ ;  /* 0x0000000132157810 */ /* 0x000fe40007ffe0ff */
[----:B------:R-:W-:Y:S02]  /*68b0*/  ISETP.GE.AND P2, PT, R22, UR7, PT ;  /* 0x0000000716007c0c */ /* 0x000fe4000bf46270 */
[----:B-----5:R-:W-:-:S02]  /*68c0*/  SEL R22, R29, RZ, !P1 ;  /* 0x000000ff1d167207 */ /* 0x020fc40004800000 */
[----:B------:R-:W-:Y:S02]  /*68d0*/  ISETP.GE.AND P1, PT, R21, UR7, PT ;  /* 0x0000000715007c0c */ /* 0x000fe4000bf26270 */
[----:B------:R-:W-:Y:S02]  /*68e0*/  SEL R21, R30, RZ, !P6 ;  /* 0x000000ff1e157207 */ /* 0x000fe40007000000 */
[----:B------:R-:W-:Y:S02]  /*68f0*/  ISETP.GE.AND P6, PT, R50, UR7, PT ;  /* 0x0000000732007c0c */ /* 0x000fe4000bfc6270 */
[----:B------:R-:W-:Y:S02]  /*6900*/  PRMT R29, R29, 0x7632, R29 ;  /* 0x000076321d1d7816 */ /* 0x000fe4000000001d */
[----:B------:R-:W-:Y:S02]  /*6910*/  PRMT R30, R30, 0x7632, R30 ;  /* 0x000076321e1e7816 */ /* 0x000fe4000000001e */
[----:B------:R-:W-:-:S02]  /*6920*/  PRMT R23, R28, 0x7632, R23 ;  /* 0x000076321c177816 */ /* 0x000fc40000000017 */
[C---:B------:R-:W-:Y:S02]  /*6930*/  PRMT R24, R31.reuse, 0x7632, R24 ;  /* 0x000076321f187816 */ /* 0x040fe40000000018 */
[----:B------:R-:W-:Y:S02]  /*6940*/  SEL R28, R28, RZ, !P6 ;  /* 0x000000ff1c1c7207 */ /* 0x000fe40007000000 */
[----:B------:R-:W-:Y:S02]  /*6950*/  SEL R31, R31, RZ, !P5 ;  /* 0x000000ff1f1f7207 */ /* 0x000fe40006800000 */
[----:B------:R-:W-:Y:S02]  /*6960*/  SEL R29, R29, RZ, !P4 ;  /* 0x000000ff1d1d7207 */ /* 0x000fe40006000000 */
[----:B------:R-:W-:Y:S02]  /*6970*/  SEL R30, R30, RZ, !P3 ;  /* 0x000000ff1e1e7207 */ /* 0x000fe40005800000 */
[----:B------:R-:W-:-:S02]  /*6980*/  SEL R24, R24, RZ, !P2 ;  /* 0x000000ff18187207 */ /* 0x000fc40005000000 */
[----:B------:R-:W-:Y:S02]  /*6990*/  SEL R23, R23, RZ, !P1 ;  /* 0x000000ff17177207 */ /* 0x000fe40004800000 */
[----:B------:R-:W-:Y:S02]  /*69a0*/  PRMT R29, R22, 0x5410, R29 ;  /* 0x00005410161d7816 */ /* 0x000fe4000000001d */
[----:B------:R-:W-:Y:S02]  /*69b0*/  PRMT R30, R21, 0x5410, R30 ;  /* 0x00005410151e7816 */ /* 0x000fe4000000001e */
[----:B------:R-:W-:Y:S02]  /*69c0*/  PRMT R31, R31, 0x5410, R24 ;  /* 0x000054101f1f7816 */ /* 0x000fe40000000018 */
[----:B------:R-:W-:Y:S02]  /*69d0*/  PRMT R28, R28, 0x5410, R23 ;  /* 0x000054101c1c7816 */ /* 0x000fe40000000017 */
.L_x_16744:
[----:B------:R-:W-:Y:S05]  /*69e0*/  BSYNC B1 ;  /* 0x0000000000017941 */ /* 0x000fea0003800000 */
.L_x_16743:
[----:B------:R-:W-:Y:S01]  /*69f0*/  IADD3 R22, P1, R80, R34, RZ ;  /* 0x0000002250167210 */ /* 0x000fe20007f3e0ff */
[----:B------:R-:W-:Y:S01]  /*6a00*/  FADD.FTZ R47, R20, R47 ;  /* 0x0000002f142f7221 */ /* 0x000fe20000010000 */
[----:B-----5:R-:W-:-:S02]  /*6a10*/  HMUL2 R29, R88, R29 ;  /* 0x0000001d581d7232 */ /* 0x020fc40000000000 */
[----:B------:R-:W-:Y:S02]  /*6a20*/  LEA R24, P2, R22, c[0x0][0x178], 0x1 ;  /* 0x00005e0016187a11 */ /* 0x000fe400078408ff */
[----:B------:R-:W-:Y:S01]  /*6a30*/  LEA.HI.X.SX32 R23, R80, R32, 0x1, P1 ;  /* 0x0000002050177211 */ /* 0x000fe200008f0eff */
[----:B------:R-:W-:Y:S01]  /*6a40*/  BSSY B1, `(.L_x_16745) ;  /* 0x0000028000017945 */ /* 0x000fe20003800000 */
[----:B------:R-:W-:Y:S01]  /*6a50*/  IADD3 R21, P1, R79, R34, RZ ;  /* 0x000000224f157210 */ /* 0x000fe20007f3e0ff */
[----:B------:R-:W-:Y:S01]  /*6a60*/  HFMA2 R28, R85, R28, R29 ;  /* 0x0000001c551c7231 */ /* 0x000fe2000000001d */
[----:B------:R-:W-:Y:S02]  /*6a70*/  LEA.HI.X R25, R22, c[0x0][0x17c], R23, 0x1, P2 ;  /* 0x00005f0016197a11 */ /* 0x000fe400010f0c17 */
[----:B------:R-:W-:Y:S02]  /*6a80*/  LEA R20, P2, R21, c[0x0][0x178], 0x1 ;  /* 0x00005e0015147a11 */ /* 0x000fe400078408ff */
[----:B------:R-:W-:-:S02]  /*6a90*/  LEA.HI.X.SX32 R22, R79, R32, 0x1, P1 ;  /* 0x000000204f167211 */ /* 0x000fc400008f0eff */
[----:B------:R-:W5:Y:S02]  /*6aa0*/  LDG.E.128.CONSTANT R24, [R24.64] ;  /* 0x0000000a18187981 */ /* 0x000f64000c1e9d00 */
[----:B------:R-:W-:Y:S01]  /*6ab0*/  LEA.HI.X R21, R21, c[0x0][0x17c], R22, 0x1, P2 ;  /* 0x00005f0015157a11 */ /* 0x000fe200010f0c16 */
[----:B------:R-:W-:Y:S05]  /*6ac0*/  @P0 BRA `(.L_x_16746) ;  /* 0x000001f000000947 */ /* 0x000fea0003800000 */
[----:B------:R-:W-:-:S04]  /*6ad0*/  IADD3 R22, R50, 0x2, RZ ;  /* 0x0000000232167810 */ /* 0x000fc80007ffe0ff */
[----:B------:R-:W-:Y:S02]  /*6ae0*/  ISETP.GE.AND P1, PT, R22, UR7, PT ;  /* 0x0000000716007c0c */ /* 0x000fe4000bf26270 */
[----:B------:R-:W-:-:S04]  /*6af0*/  IADD3 R22, R50, 0x3, RZ ;  /* 0x0000000332167810 */ /* 0x000fc80007ffe0ff */
[----:B------:R-:W-:Y:S02]  /*6b00*/  ISETP.GE.AND P2, PT, R22, UR7, PT ;  /* 0x0000000716007c0c */ /* 0x000fe4000bf46270 */
[C---:B-----5:R-:W-:Y:S02]  /*6b10*/  PRMT R22, R25.reuse, 0x7632, R22 ;  /* 0x0000763219167816 */ /* 0x060fe40000000016 */
[----:B------:R-:W-:Y:S02]  /*6b20*/  SEL R25, R25, RZ, !P1 ;  /* 0x000000ff19197207 */ /* 0x000fe40004800000 */
[----:B------:R-:W-:-:S04]  /*6b30*/  SEL R22, R22, RZ, !P2 ;  /* 0x000000ff16167207 */ /* 0x000fc80005000000 */
[----:B------:R-:W-:Y:S02]  /*6b40*/  PRMT R25, R25, 0x5410, R22 ;  /* 0x0000541019197816 */ /* 0x000fe40000000016 */
[----:B------:R-:W-:-:S04]  /*6b50*/  IADD3 R22, R50, 0x4, RZ ;  /* 0x0000000432167810 */ /* 0x000fc80007ffe0ff */
[----:B------:R-:W-:Y:S02]  /*6b60*/  ISETP.GE.AND P1, PT, R22, UR7, PT ;  /* 0x0000000716007c0c */ /* 0x000fe4000bf26270 */
[----:B------:R-:W-:Y:S02]  /*6b70*/  IADD3 R22, R50, 0x5, RZ ;  /* 0x0000000532167810 */ /* 0x000fe40007ffe0ff */
[----:B------:R-:W-:Y:S02]  /*6b80*/  SEL R23, R26, RZ, !P1 ;  /* 0x000000ff1a177207 */ /* 0x000fe40004800000 */
[----:B------:R-:W-:Y:S02]  /*6b90*/  ISETP.GE.AND P2, PT, R22, UR7, PT ;  /* 0x0000000716007c0c */ /* 0x000fe4000bf46270 */
[----:B------:R-:W-:Y:S02]  /*6ba0*/  PRMT R22, R26, 0x7632, R22 ;  /* 0x000076321a167816 */ /* 0x000fe40000000016 */
[----:B------:R-:W-:-:S02]  /*6bb0*/  ISETP.GE.AND P1, PT, R50, UR7, PT ;  /* 0x0000000732007c0c */ /* 0x000fc4000bf26270 */
[----:B------:R-:W-:-:S04]  /*6bc0*/  SEL R22, R22, RZ, !P2 ;  /* 0x000000ff16167207 */ /* 0x000fc80005000000 */
[----:B------:R-:W-:Y:S02]  /*6bd0*/  PRMT R26, R23, 0x5410, R22 ;  /* 0x00005410171a7816 */ /* 0x000fe40000000016 */
[----:B------:R-:W-:Y:S02]  /*6be0*/  IADD3 R22, R50, 0x6, RZ ;  /* 0x0000000632167810 */ /* 0x000fe40007ffe0ff */
[C---:B------:R-:W-:Y:S02]  /*6bf0*/  PRMT R23, R27.reuse, 0x7632, R23 ;  /* 0x000076321b177816 */ /* 0x040fe40000000017 */
[----:B------:R-:W-:Y:S02]  /*6c00*/  ISETP.GE.AND P3, PT, R22, UR7, PT ;  /* 0x0000000716007c0c */ /* 0x000fe4000bf66270 */
[----:B------:R-:W-:Y:S02]  /*6c10*/  IADD3 R22, R50, 0x7, RZ ;  /* 0x0000000732167810 */ /* 0x000fe40007ffe0ff */
[----:B------:R-:W-:-:S02]  /*6c20*/  SEL R29, R27, RZ, !P3 ;  /* 0x000000ff1b1d7207 */ /* 0x000fc40005800000 */
[----:B------:R-:W-:Y:S02]  /*6c30*/  ISETP.GE.AND P4, PT, R22, UR7, PT ;  /* 0x0000000716007c0c */ /* 0x000fe4000bf86270 */
[----:B------:R-:W-:Y:S02]  /*6c40*/  IADD3 R22, R50, 0x1, RZ ;  /* 0x0000000132167810 */ /* 0x000fe40007ffe0ff */
[----:B------:R-:W-:Y:S02]  /*6c50*/  SEL R27, R23, RZ, !P4 ;  /* 0x000000ff171b7207 */ /* 0x000fe40006000000 */
[----:B------:R-:W-:Y:S02]  /*6c60*/  ISETP.GE.AND P2, PT, R22, UR7, PT ;  /* 0x0000000716007c0c */ /* 0x000fe4000bf46270 */
[C---:B------:R-:W-:Y:S02]  /*6c70*/  PRMT R22, R24.reuse, 0x7632, R22 ;  /* 0x0000763218167816 */ /* 0x040fe40000000016 */
[----:B------:R-:W-:-:S02]  /*6c80*/  SEL R24, R24, RZ, !P1 ;  /* 0x000000ff18187207 */ /* 0x000fc40004800000 */
[----:B------:R-:W-:Y:S02]  /*6c90*/  SEL R23, R22, RZ, !P2 ;  /* 0x000000ff16177207 */ /* 0x000fe40005000000 */
[----:B------:R-:W-:Y:S02]  /*6ca0*/  PRMT R27, R29, 0x5410, R27 ;  /* 0x000054101d1b7816 */ /* 0x000fe4000000001b */
[----:B------:R-:W-:Y:S02]  /*6cb0*/  PRMT R24, R24, 0x5410, R23 ;  /* 0x0000541018187816 */ /* 0x000fe40000000017 */
.L_x_16746:
[----:B------:R-:W-:Y:S05]  /*6cc0*/  BSYNC B1 ;  /* 0x0000000000017941 */ /* 0x000fea0003800000 */
.L_x_16745:
[----:B------:R-:W5:Y:S02]  /*6cd0*/  LDG.E.128.CONSTANT R20, [R20.64] ;  /* 0x0000000a14147981 */ /* 0x000f64000c1e9d00 */
[----:B-----5:R-:W-:Y:S01]  /*6ce0*/  HFMA2.MMA R25, R88, R25, -RZ ;  /* 0x0000001958197235 */ /* 0x020fe200001000ff */
[----:B------:R-:W-:Y:S01]  /*6cf0*/  BSSY B1, `(.L_x_16747) ;  /* 0x0000023000017945 */ /* 0x000fe20003800000 */
[----:B------:R-:W-:-:S08]  /*6d00*/  HFMA2.MMA R30, R87, R30, R28 ;  /* 0x0000001e571e7235 */ /* 0x000fd0000000001c */
[----:B------:R-:W-:Y:S01]  /*6d10*/  HFMA2 R24, R85, R24, R25 ;  /* 0x0000001855187231 */ /* 0x000fe20000000019 */
        /* <DEDUP_REMOVED lines=32> */
.L_x_16748:
[----:B------:R-:W-:Y:S05]  /*6f20*/  BSYNC B1 ;  /* 0x0000000000017941 */ /* 0x000fea0003800000 */
.L_x_16747:
[----:B------:R-:W-:Y:S01]  /*6f30*/  HMUL2 R21, R88, R21 ;  /* 0x0000001558157232 */ /* 0x000fe20000000000 */
[----:B------:R-:W-:-:S05]  /*6f40*/  HFMA2.MMA R24, R87, R26, R24 ;  /* 0x0000001a57187235 */ /* 0x000fca0000000018 */
[----:B------:R-:W-:Y:S01]  /*6f50*/  HFMA2.MMA R21, R85, R20, R21 ;  /* 0x0000001455157235 */ /* 0x000fe20000000015 */
[----:B------:R-:W-:-:S04]  /*6f60*/  IADD3 R20, P1, R77, R34, RZ ;  /* 0x000000224d147210 */ /* 0x000fc80007f3e0ff */
[C---:B------:R-:W-:Y:S02]  /*6f70*/  LEA R28, P2, R20.reuse, c[0x0][0x178], 0x1 ;  /* 0x00005e00141c7a11 */ /* 0x040fe400078408ff */
[----:B------:R-:W-:Y:S01]  /*6f80*/  LEA.HI.X.SX32 R25, R77, R32, 0x1, P1 ;  /* 0x000000204d197211 */ /* 0x000fe200008f0eff */
[----:B------:R-:W-:Y:S02]  /*6f90*/  BSSY B1, `(.L_x_16749) ;  /* 0x0000025000017945 */ /* 0x000fe40003800000 */
[----:B------:R-:W-:Y:S01]  /*6fa0*/  HFMA2 R22, R87, R22, R21 ;  /* 0x0000001657167231 */ /* 0x000fe20000000015 */
[----:B------:R-:W-:Y:S01]  /*6fb0*/  LEA.HI.X R29, R20, c[0x0][0x17c], R25, 0x1, P2 ;  /* 0x00005f00141d7a11 */ /* 0x000fe200010f0c19 */
[----:B------:R-:W-:-:S05]  /*6fc0*/  HFMA2 R20, R90, R31, R30 ;  /* 0x0000001f5a147231 */ /* 0x000fca000000001e */
[----:B------:R-:W5:Y:S01]  /*6fd0*/  LDG.E.128.CONSTANT R28, [R28.64] ;  /* 0x0000000a1c1c7981 */ /* 0x000f62000c1e9d00 */
[----:B------:R-:W-:Y:S05]  /*6fe0*/  @P0 BRA `(.L_x_16750) ;  /* 0x000001f000000947 */ /* 0x000fea0003800000 */
[C---:B------:R-:W-:Y:S02]  /*6ff0*/  IADD3 R21, R50.reuse, 0x2, RZ ;  /* 0x0000000232157810 */ /* 0x040fe40007ffe0ff */
[----:B-----5:R-:W-:Y:S02]  /*7000*/  PRMT R25, R31, 0x7632, R25 ;  /* 0x000076321f197816 */ /* 0x020fe40000000019 */
[----:B------:R-:W-:Y:S02]  /*7010*/  ISETP.GE.AND P1, PT, R21, UR7, PT ;  /* 0x0000000715007c0c */ /* 0x000fe4000bf26270 */
[----:B------:R-:W-:Y:S02]  /*7020*/  IADD3 R21, R50, 0x3, RZ ;  /* 0x0000000332157810 */ /* 0x000fe40007ffe0ff */
[----:B------:R-:W-:Y:S02]  /*7030*/  SEL R26, R29, RZ, !P1 ;  /* 0x000000ff1d1a7207 */ /* 0x000fe40004800000 */
[----:B------:R-:W-:-:S02]  /*7040*/  ISETP.GE.AND P2, PT, R21, UR7, PT ;  /* 0x0000000715007c0c */ /* 0x000fc4000bf46270 */
[----:B------:R-:W-:-:S04]  /*7050*/  PRMT R21, R29, 0x7632, R21 ;  /* 0x000076321d157816 */ /* 0x000fc80000000015 */
[----:B------:R-:W-:-:S04]  /*7060*/  SEL R21, R21, RZ, !P2 ;  /* 0x000000ff15157207 */ /* 0x000fc80005000000 */
[----:B------:R-:W-:Y:S02]  /*7070*/  PRMT R29, R26, 0x5410, R21 ;  /* 0x000054101a1d7816 */ /* 0x000fe40000000015 */
[----:B------:R-:W-:-:S04]  /*7080*/  IADD3 R21, R50, 0x4, RZ ;  /* 0x0000000432157810 */ /* 0x000fc80007ffe0ff */
        /* <DEDUP_REMOVED lines=21> */
.L_x_16750:
[----:B------:R-:W-:Y:S05]  /*71e0*/  BSYNC B1 ;  /* 0x0000000000017941 */ /* 0x000fea0003800000 */
.L_x_16749:
[----:B-----5:R-:W-:Y:S01]  /*71f0*/  HMUL2 R29, R88, R29 ;  /* 0x0000001d581d7232 */ /* 0x020fe20000000000 */
[----:B------:R-:W-:Y:S01]  /*7200*/  HFMA2.MMA R24, R90, R27, R24 ;  /* 0x0000001b5a187235 */ /* 0x000fe20000000018 */
[--C-:B------:R-:W-:Y:S01]  /*7210*/  HADD2.F32 R21, -RZ, R20.reuse.H0_H0 ;  /* 0x20000014ff157230 */ /* 0x100fe20000004100 */
[----:B------:R-:W-:Y:S01]  /*7220*/  IADD3 R25, P1, R76, R34, RZ ;  /* 0x000000224c197210 */ /* 0x000fe20007f3e0ff */
[----:B------:R-:W-:-:S02]  /*7230*/  HADD2.F32 R20, -RZ, R20.H1_H1 ;  /* 0x30000014ff147230 */ /* 0x000fc40000004100 */
[----:B------:R-:W-:Y:S01]  /*7240*/  HFMA2.MMA R29, R85, R28, R29 ;  /* 0x0000001c551d7235 */ /* 0x000fe2000000001d */
[----:B------:R-:W-:Y:S01]  /*7250*/  HFMA2 R22, R90, R23, R22 ;  /* 0x000000175a167231 */ /* 0x000fe20000000016 */
[----:B------:R-:W-:Y:S01]  /*7260*/  LEA R28, P2, R25, c[0x0][0x178], 0x1 ;  /* 0x00005e00191c7a11 */ /* 0x000fe200078408ff */
[----:B------:R-:W-:Y:S02]  /*7270*/  FADD.FTZ R21, R21, R20 ;  /* 0x0000001415157221 */ /* 0x000fe40000010000 */
[--C-:B------:R-:W-:Y:S02]  /*7280*/  HADD2.F32 R20, -RZ, R24.reuse.H0_H0 ;  /* 0x20000018ff147230 */ /* 0x100fe40000004100 */
[----:B------:R-:W-:Y:S01]  /*7290*/  FADD.FTZ R46, R21, R46 ;  /* 0x0000002e152e7221 */ /* 0x000fe20000010000 */
[----:B------:R-:W-:Y:S01]  /*72a0*/  HADD2.F32 R21, -RZ, R24.H1_H1 ;  /* 0x30000018ff157230 */ /* 0x000fe20000004100 */
[----:B------:R-:W-:Y:S01]  /*72b0*/  LEA.HI.X.SX32 R24, R76, R32, 0x1, P1 ;  /* 0x000000204c187211 */ /* 0x000fe200008f0eff */
[----:B------:R-:W-:-:S02]  /*72c0*/  HFMA2 R29, R87, R30, R29 ;  /* 0x0000001e571d7231 */ /* 0x000fc4000000001d */
[--C-:B------:R-:W-:Y:S01]  /*72d0*/  HADD2.F32 R23, -RZ, R22.reuse.H0_H0 ;  /* 0x20000016ff177230 */ /* 0x100fe20000004100 */
[----:B------:R-:W-:Y:S01]  /*72e0*/  FADD.FTZ R20, R20, R21 ;  /* 0x0000001514147221 */ /* 0x000fe20000010000 */
[----:B------:R-:W-:Y:S02]  /*72f0*/  HADD2.F32 R22, -RZ, R22.H1_H1 ;  /* 0x30000016ff167230 */ /* 0x000fe40000004100 */
[----:B------:R-:W-:Y:S01]  /*7300*/  HFMA2.MMA R31, R90, R31, R29 ;  /* 0x0000001f5a1f7235 */ /* 0x000fe2000000001d */
[----:B------:R-:W-:Y:S01]  /*7310*/  LEA.HI.X R29, R25, c[0x0][0x17c], R24, 0x1, P2 ;  /* 0x00005f00191d7a11 */ /* 0x000fe200010f0c18 */
[----:B------:R-:W-:Y:S01]  /*7320*/  BSSY B1, `(.L_x_16751) ;  /* 0x0000028000017945 */ /* 0x000fe20003800000 */
[----:B------:R-:W-:Y:S02]  /*7330*/  FADD.FTZ R23, R23, R22 ;  /* 0x0000001617177221 */ /* 0x000fe40000010000 */
[----:B------:R-:W-:Y:S02]  /*7340*/  FADD.FTZ R45, R20, R45 ;  /* 0x0000002d142d7221 */ /* 0x000fe40000010000 */
[----:B------:R-:W-:-:S03]  /*7350*/  FADD.FTZ R44, R23, R44 ;  /* 0x0000002c172c7221 */ /* 0x000fc60000010000 */
[--C-:B------:R-:W-:Y:S02]  /*7360*/  HADD2.F32 R21, -RZ, R31.reuse.H0_H0 ;  /* 0x2000001fff157230 */ /* 0x100fe40000004100 */
[----:B------:R-:W-:Y:S02]  /*7370*/  HADD2.F32 R22, -RZ, R31.H1_H1 ;  /* 0x3000001fff167230 */ /* 0x000fe40000004100 */
[----:B------:R-:W5:Y:S03]  /*7380*/  LDG.E.128.CONSTANT R28, [R28.64] ;  /* 0x0000000a1c1c7981 */ /* 0x000f66000c1e9d00 */
        /* <DEDUP_REMOVED lines=33> */
.L_x_16752:
[----:B------:R-:W-:Y:S05]  /*75a0*/  BSYNC B1 ;  /* 0x0000000000017941 */ /* 0x000fea0003800000 */
.L_x_16751:
        /* <DEDUP_REMOVED lines=45> */
.L_x_16754:
[----:B------:R-:W-:Y:S05]  /*7880*/  BSYNC B1 ;  /* 0x0000000000017941 */ /* 0x000fea0003800000 */
.L_x_16753:
        /* <DEDUP_REMOVED lines=37> */
.L_x_16756:
[----:B------:R-:W-:Y:S05]  /*7ae0*/  BSYNC B1 ;  /* 0x0000000000017941 */ /* 0x000fea0003800000 */
.L_x_16755:
[----:B------:R-:W-:Y:S01]  /*7af0*/  HMUL2 R21, R88, R21 ;  /* 0x0000001558157232 */ /* 0x000fe20000000000 */
[----:B------:R-:W-:-:S05]  /*7b00*/  HFMA2.MMA R24, R87, R26, R24 ;  /* 0x0000001a57187235 */ /* 0x000fca0000000018 */
[----:B------:R-:W-:Y:S01]  /*7b10*/  HFMA2.MMA R21, R85, R20, R21 ;  /* 0x0000001455157235 */ /* 0x000fe20000000015 */
[----:B------:R-:W-:-:S04]  /*7b20*/  IADD3 R20, P1, R72, R34, RZ ;  /* 0x0000002248147210 */ /* 0x000fc80007f3e0ff */
[----:B------:R-:W-:Y:S02]  /*7b30*/  LEA R28, P2, R20, c[0x0][0x178], 0x1 ;  /* 0x00005e00141c7a11 */ /* 0x000fe400078408ff */
        /* <DEDUP_REMOVED lines=38> */
.L_x_16758:
[----:B------:R-:W-:Y:S05]  /*7da0*/  BSYNC B1 ;  /* 0x0000000000017941 */ /* 0x000fea0003800000 */
.L_x_16757:
        /* <DEDUP_REMOVED lines=59> */
.L_x_16760:
[----:B------:R-:W-:Y:S05]  /*8160*/  BSYNC B1 ;  /* 0x0000000000017941 */ /* 0x000fea0003800000 */
.L_x_16759:
        /* <DEDUP_REMOVED lines=45> */
.L_x_16762:
[----:B------:R-:W-:Y:S05]  /*8440*/  BSYNC B1 ;  /* 0x0000000000017941 */ /* 0x000fea0003800000 */
.L_x_16761:
        /* <DEDUP_REMOVED lines=37> */
.L_x_16764:
[----:B------:R-:W-:Y:S05]  /*86a0*/  BSYNC B1 ;  /* 0x0000000000017941 */ /* 0x000fea0003800000 */
.L_x_16763:
        /* <DEDUP_REMOVED lines=43> */
.L_x_16766:
[----:B------:R-:W-:Y:S05]  /*8960*/  BSYNC B1 ;  /* 0x0000000000017941 */ /* 0x000fea0003800000 */
.L_x_16765:
        /* <DEDUP_REMOVED lines=59> */
.L_x_16768:
[----:B------:R-:W-:Y:S05]  /*8d20*/  BSYNC B1 ;  /* 0x0000000000017941 */ /* 0x000fea0003800000 */
.L_x_16767:
        /* <DEDUP_REMOVED lines=45> */
.L_x_16770:
[----:B------:R-:W-:Y:S05]  /*9000*/  BSYNC B1 ;  /* 0x0000000000017941 */ /* 0x000fea0003800000 */
.L_x_16769:
        /* <DEDUP_REMOVED lines=37> */
.L_x_16772:
[----:B------:R-:W-:Y:S05]  /*9260*/  BSYNC B1 ;  /* 0x0000000000017941 */ /* 0x000fea0003800000 */
.L_x_16771:
        /* <DEDUP_REMOVED lines=43> */
.L_x_16774:
[----:B------:R-:W-:Y:S05]  /*9520*/  BSYNC B1 ;  /* 0x0000000000017941 */ /* 0x000fea0003800000 */
.L_x_16773:
        /* <DEDUP_REMOVED lines=59> */
.L_x_16776:
[----:B------:R-:W-:Y:S05]  /*98e0*/  BSYNC B1 ;  /* 0x0000000000017941 */ /* 0x000fea0003800000 */
.L_x_16775:
        /* <DEDUP_REMOVED lines=45> */
.L_x_16778:
[----:B------:R-:W-:Y:S05]  /*9bc0*/  BSYNC B1 ;  /* 0x0000000000017941 */ /* 0x000fea0003800000 */
.L_x_16777:
        /* <DEDUP_REMOVED lines=37> */
.L_x_16780:
[----:B------:R-:W-:Y:S05]  /*9e20*/  BSYNC B1 ;  /* 0x0000000000017941 */ /* 0x000fea0003800000 */
.L_x_16779:
        /* <DEDUP_REMOVED lines=43> */
.L_x_16782:
[----:B------:R-:W-:Y:S05]  /*a0e0*/  BSYNC B1 ;  /* 0x0000000000017941 */ /* 0x000fea0003800000 */
.L_x_16781:
        /* <DEDUP_REMOVED lines=59> */
.L_x_16784:
[----:B------:R-:W-:Y:S05]  /*a4a0*/  BSYNC B1 ;  /* 0x0000000000017941 */ /* 0x000fea0003800000 */
.L_x_16783:
        /* <DEDUP_REMOVED lines=45> */
.L_x_16786:
[----:B------:R-:W-:Y:S05]  /*a780*/  BSYNC B1 ;  /* 0x0000000000017941 */ /* 0x000fea0003800000 */
.L_x_16785:
        /* <DEDUP_REMOVED lines=37> */
.L_x_16788:
[----:B------:R-:W-:Y:S05]  /*a9e0*/  BSYNC B1 ;  /* 0x0000000000017941 */ /* 0x000fea0003800000 */
.L_x_16787:
        /* <DEDUP_REMOVED lines=43> */
.L_x_16790:
[----:B------:R-:W-:Y:S05]  /*aca0*/  BSYNC B1 ;  /* 0x0000000000017941 */ /* 0x000fea0003800000 */
.L_x_16789:
        /* <DEDUP_REMOVED lines=59> */
.L_x_16792:
[----:B------:R-:W-:Y:S05]  /*b060*/  BSYNC B1 ;  /* 0x0000000000017941 */ /* 0x000fea0003800000 */
.L_x_16791:
[----:B------:R-:W-:Y:S01]  /*b070*/  IADD3 R21, P1, R54, R34, RZ ;  /* 0x0000002236157210 */ /* 0x000fe20007f3e0ff */
[----:B------:R-:W-:Y:S01]  /*b080*/  FADD.FTZ R7, R20, R7 ;  /* 0x0000000714077221 */ /* 0x000fe20000010000 */
[----:B-----5:R-:W-:-:S02]  /*b090*/  HMUL2 R29, R88, R29 ;  /* 0x0000001d581d7232 */ /* 0x020fc40000000000 */
[----:B------:R-:W-:Y:S02]  /*b0a0*/  LEA.HI.X.SX32 R24, R54, R32, 0x1, P1 ;  /* 0x0000002036187211 */ /* 0x000fe400008f0eff */
[----:B------:R-:W-:Y:S01]  /*b0b0*/  LEA R20, P2, R21, c[0x0][0x178], 0x1 ;  /* 0x00005e0015147a11 */ /* 0x000fe200078408ff */
[----:B------:R-:W-:Y:S01]  /*b0c0*/  BSSY B1, `(.L_x_16793) ;  /* 0x0000028000017945 */ /* 0x000fe20003800000 */
[----:B------:R-:W-:Y:S01]  /*b0d0*/  IADD3 R22, P1, R53, R34, RZ ;  /* 0x0000002235167210 */ /* 0x000fe20007f3e0ff */
[----:B------:R-:W-:Y:S01]  /*b0e0*/  HFMA2 R28, R85, R28, R29 ;  /* 0x0000001c551c7231 */ /* 0x000fe2000000001d */
[----:B------:R-:W-:Y:S02]  /*b0f0*/  LEA.HI.X R21, R21, c[0x0][0x17c], R24, 0x1, P2 ;  /* 0x00005f0015157a11 */ /* 0x000fe400010f0c18 */
[----:B------:R-:W-:Y:S02]  /*b100*/  LEA.HI.X.SX32 R23, R53, R32, 0x1, P1 ;  /* 0x0000002035177211 */ /* 0x000fe400008f0eff */
[----:B------:R-:W-:-:S04]  /*b110*/  LEA R24, P2, R22, c[0x0][0x178], 0x1 ;  /* 0x00005e0016187a11 */ /* 0x000fc800078408ff */
[----:B------:R-:W-:Y:S02]  /*b120*/  LEA.HI.X R25, R22, c[0x0][0x17c], R23, 0x1, P2 ;  /* 0x00005f0016197a11 */ /* 0x000fe400010f0c17 */
[----:B------:R-:W5:Y:S01]  /*b130*/  LDG.E.128.CONSTANT R20, [R20.64] ;  /* 0x0000000a14147981 */ /* 0x000f62000c1e9d00 */
        /* <DEDUP_REMOVED lines=32> */
.L_x_16794:
[----:B------:R-:W-:Y:S05]  /*b340*/  BSYNC B1 ;  /* 0x0000000000017941 */ /* 0x000fea0003800000 */
.L_x_16793:
        /* <DEDUP_REMOVED lines=37> */
.L_x_16796:
[----:B------:R-:W-:Y:S05]  /*b5a0*/  BSYNC B1 ;  /* 0x0000000000017941 */ /* 0x000fea0003800000 */
.L_x_16795:
[----:B------:R-:W-:Y:S01]  /*b5b0*/  HMUL2 R25, R88, R25 ;  /* 0x0000001958197232 */ /* 0x000fe20000000000 */
[-C--:B------:R-:W-:Y:S01]  /*b5c0*/  IADD3 R21, P1, R52, R34.reuse, RZ ;  /* 0x0000002234157210 */ /* 0x080fe20007f3e0ff */
[----:B------:R-:W-:Y:S01]  /*b5d0*/  HFMA2.MMA R20, R87, R22, R20 ;  /* 0x0000001657147235 */ /* 0x000fe20000000014 */
[----:B------:R-:W-:-:S02]  /*b5e0*/  IADD3 R34, P3, R51, R34, RZ ;  /* 0x0000002233227210 */ /* 0x000fc40007f7e0ff */
[----:B------:R-:W-:Y:S01]  /*b5f0*/  LEA R28, P2, R21, c[0x0][0x178], 0x1 ;  /* 0x00005e00151c7a11 */ /* 0x000fe200078408ff */
[----:B------:R-:W-:Y:S01]  /*b600*/  HFMA2.MMA R24, R85, R24, R25 ;  /* 0x0000001855187235 */ /* 0x000fe20000000019 */
[----:B------:R-:W-:-:S04]  /*b610*/  LEA.HI.X.SX32 R25, R52, R32, 0x1, P1 ;  /* 0x0000002034197211 */ /* 0x000fc800008f0eff */
[----:B------:R-:W-:Y:S02]  /*b620*/  LEA.HI.X R29, R21, c[0x0][0x17c], R25, 0x1, P2 ;  /* 0x00005f00151d7a11 */ /* 0x000fe400010f0c19 */
[----:B------:R-:W-:Y:S02]  /*b630*/  LEA.HI.X.SX32 R21, R51, R32, 0x1, P3 ;  /* 0x0000002033157211 */ /* 0x000fe400018f0eff */
[C---:B------:R-:W-:Y:S01]  /*b640*/  LEA R32, P1, R34.reuse, c[0x0][0x178], 0x1 ;  /* 0x00005e0022207a11 */ /* 0x040fe200078208ff */
[----:B------:R-:W-:Y:S01]  /*b650*/  BSSY B1, `(.L_x_16797) ;  /* 0x0000025000017945 */ /* 0x000fe20003800000 */
[----:B------:R-:W-:Y:S02]  /*b660*/  HFMA2 R26, R87, R26, R24 ;  /* 0x0000001a571a7231 */ /* 0x000fe40000000018 */
[----:B------:R-:W-:Y:S01]  /*b670*/  LEA.HI.X R33, R34, c[0x0][0x17c], R21, 0x1, P1 ;  /* 0x00005f0022217a11 */ /* 0x000fe200008f0c15 */
[----:B------:R-:W-:Y:S02]  /*b680*/  HFMA2 R21, R90, R31, R30 ;  /* 0x0000001f5a157231 */ /* 0x000fe4000000001e */
[----:B------:R-:W5:Y:S01]  /*b690*/  LDG.E.128.CONSTANT R28, [R28.64] ;  /* 0x0000000a1c1c7981 */ /* 0x000f62000c1e9d00 */
[----:B------:R-:W-:Y:S05]  /*b6a0*/  @P0 BRA `(.L_x_16798) ;  /* 0x000001f000000947 */ /* 0x000fea0003800000 */
[----:B------:R-:W-:Y:S02]  /*b6b0*/  IADD3 R22, R50, 0x2, RZ ;  /* 0x0000000232167810 */ /* 0x000fe40007ffe0ff */
[----:B-----5:R-:W-:-:S02]  /*b6c0*/  PRMT R25, R31, 0x7632, R25 ;  /* 0x000076321f197816 */ /* 0x020fc40000000019 */
[----:B------:R-:W-:Y:S02]  /*b6d0*/  ISETP.GE.AND P1, PT, R22, UR7, PT ;  /* 0x0000000716007c0c */ /* 0x000fe4000bf26270 */
[----:B------:R-:W-:Y:S02]  /*b6e0*/  IADD3 R22, R50, 0x3, RZ ;  /* 0x0000000332167810 */ /* 0x000fe40007ffe0ff */
[----:B------:R-:W-:Y:S02]  /*b6f0*/  PRMT R24, R30, 0x7632, R24 ;  /* 0x000076321e187816 */ /* 0x000fe40000000018 */
[----:B------:R-:W-:Y:S02]  /*b700*/  ISETP.GE.AND P2, PT, R22, UR7, PT ;  /* 0x0000000716007c0c */ /* 0x000fe4000bf46270 */
[C---:B------:R-:W-:Y:S02]  /*b710*/  PRMT R22, R29.reuse, 0x7632, R22 ;  /* 0x000076321d167816 */ /* 0x040fe40000000016 */
[----:B------:R-:W-:-:S02]  /*b720*/  SEL R29, R29, RZ, !P1 ;  /* 0x000000ff1d1d7207 */ /* 0x000fc40004800000 */
[----:B------:R-:W-:Y:S02]  /*b730*/  SEL R22, R22, RZ, !P2 ;  /* 0x000000ff16167207 */ /* 0x000fe40005000000 */
[C---:B------:R-:W-:Y:S02]  /*b740*/  ISETP.GE.AND P1, PT, R50.reuse, UR7, PT ;  /* 0x0000000732007c0c */ /* 0x040fe4000bf26270 */
[----:B------:R-:W-:Y:S02]  /*b750*/  PRMT R29, R29, 0x5410, R22 ;  /* 0x000054101d1d7816 */ /* 0x000fe40000000016 */
[----:B------:R-:W-:-:S04]  /*b760*/  IADD3 R22, R50, 0x4, RZ ;  /* 0x0000000432167810 */ /* 0x000fc80007ffe0ff */
[----:B------:R-:W-:Y:S02]  /*b770*/  ISETP.GE.AND P3, PT, R22, UR7, PT ;  /* 0x0000000716007c0c */ /* 0x000fe4000bf66270 */
[----:B------:R-:W-:Y:S02]  /*b780*/  IADD3 R22, R50, 0x5, RZ ;  /* 0x0000000532167810 */ /* 0x000fe40007ffe0ff */
[----:B------:R-:W-:Y:S02]  /*b790*/  SEL R35, R30, RZ, !P3 ;  /* 0x000000ff1e237207 */ /* 0x000fe40005800000 */
[----:B------:R-:W-:Y:S02]  /*b7a0*/  ISETP.GE.AND P4, PT, R22, UR7, PT ;  /* 0x0000000716007c0c */ /* 0x000fe4000bf86270 */
[----:B------:R-:W-:Y:S02]  /*b7b0*/  IADD3 R22, R50, 0x6, RZ ;  /* 0x0000000632167810 */ /* 0x000fe40007ffe0ff */
[----:B------:R-:W-:-:S02]  /*b7c0*/  SEL R24, R24, RZ, !P4 ;  /* 0x000000ff18187207 */ /* 0x000fc40006000000 */
[----:B------:R-:W-:Y:S02]  /*b7d0*/  ISETP.GE.AND P5, PT, R22, UR7, PT ;  /* 0x0000000716007c0c */ /* 0x000fe4000bfa6270 */
[----:B------:R-:W-:Y:S02]  /*b7e0*/  IADD3 R22, R50, 0x7, RZ ;  /* 0x0000000732167810 */ /* 0x000fe40007ffe0ff */
        /* <DEDUP_REMOVED lines=10> */
[----:B------:R-:W-:Y:S02]  /*b890*/  PRMT R28, R28, 0x5410, R25 ;  /* 0x000054101c1c7816 */ /* 0x000fe40000000019 */
.L_x_16798:
[----:B------:R-:W-:Y:S05]  /*b8a0*/  BSYNC B1 ;  /* 0x0000000000017941 */ /* 0x000fea0003800000 */
.L_x_16797:
[----:B------:R-:W5:Y:S02]  /*b8b0*/  LDG.E.128.CONSTANT R32, [R32.64] ;  /* 0x0000000a20207981 */ /* 0x000f64000c1e9d00 */
[----:B-----5:R-:W-:Y:S01]  /*b8c0*/  HMUL2 R29, R88, R29 ;  /* 0x0000001d581d7232 */ /* 0x020fe20000000000 */
[----:B------:R-:W-:Y:S01]  /*b8d0*/  HFMA2.MMA R23, R90, R23, R20 ;  /* 0x000000175a177235 */ /* 0x000fe20000000014 */
[----:B------:R-:W-:Y:S01]  /*b8e0*/  HFMA2 R26, R90, R27, R26 ;  /* 0x0000001b5a1a7231 */ /* 0x000fe2000000001a */
[----:B------:R-:W-:Y:S01]  /*b8f0*/  BSSY B1, `(.L_x_16799) ;  /* 0x0000034000017945 */ /* 0x000fe20003800000 */
[----:B------:R-:W-:Y:S02]  /*b900*/  HADD2.F32 R20, -RZ, R21.H0_H0 ;  /* 0x20000015ff147230 */ /* 0x000fe40000004100 */
[----:B------:R-:W-:Y:S01]  /*b910*/  HFMA2.MMA R29, R85, R28, R29 ;  /* 0x0000001c551d7235 */ /* 0x000fe2000000001d */
[--C-:B------:R-:W-:Y:S02]  /*b920*/  HADD2.F32 R24, -RZ, R26.reuse.H0_H0 ;  /* 0x2000001aff187230 */ /* 0x100fe40000004100 */
[----:B------:R-:W-:-:S02]  /*b930*/  HADD2.F32 R25, -RZ, R26.H1_H1 ;  /* 0x3000001aff197230 */ /* 0x000fc40000004100 */
[----:B------:R-:W-:Y:S02]  /*b940*/  HADD2.F32 R22, -RZ, R23.H0_H0 ;  /* 0x20000017ff167230 */ /* 0x000fe40000004100 */
[----:B------:R-:W-:Y:S01]  /*b950*/  HADD2.F32 R21, -RZ, R21.H1_H1 ;  /* 0x30000015ff157230 */ /* 0x000fe20000004100 */
[----:B------:R-:W-:Y:S01]  /*b960*/  FADD.FTZ R25, R24, R25 ;  /* 0x0000001918197221 */ /* 0x000fe20000010000 */
[----:B------:R-:W-:Y:S02]  /*b970*/  HADD2.F32 R23, -RZ, R23.H1_H1 ;  /* 0x30000017ff177230 */ /* 0x000fe40000004100 */
[----:B------:R-:W-:Y:S01]  /*b980*/  HFMA2 R29, R87, R30, R29 ;  /* 0x0000001e571d7231 */ /* 0x000fe2000000001d */
[----:B------:R-:W-:Y:S02]  /*b990*/  FADD.FTZ R21, R20, R21 ;  /* 0x0000001514157221 */ /* 0x000fe40000010000 */
[----:B------:R-:W-:Y:S02]  /*b9a0*/  FADD.FTZ R22, R22, R23 ;  /* 0x0000001716167221 */ /* 0x000fe40000010000 */
[----:B------:R-:W-:Y:S01]  /*b9b0*/  FADD.FTZ R6, R21, R6 ;  /* 0x0000000615067221 */ /* 0x000fe20000010000 */
[----:B------:R-:W-:Y:S01]  /*b9c0*/  HFMA2.MMA R29, R90, R31, R29 ;  /* 0x0000001f5a1d7235 */ /* 0x000fe2000000001d */
[----:B------:R-:W-:-:S02]  /*b9d0*/  FADD.FTZ R5, R22, R5 ;  /* 0x0000000516057221 */ /* 0x000fc40000010000 */
[----:B------:R-:W-:-:S07]  /*b9e0*/  FADD.FTZ R4, R25, R4 ;  /* 0x0000000419047221 */ /* 0x000fce0000010000 */
[--C-:B------:R-:W-:Y:S02]  /*b9f0*/  HADD2.F32 R26, -RZ, R29.reuse.H0_H0 ;  /* 0x2000001dff1a7230 */ /* 0x100fe40000004100 */
[----:B------:R-:W-:-:S05]  /*ba00*/  HADD2.F32 R29, -RZ, R29.H1_H1 ;  /* 0x3000001dff1d7230 */ /* 0x000fca0000004100 */
[----:B------:R-:W-:-:S04]  /*ba10*/  FADD.FTZ R26, R26, R29 ;  /* 0x0000001d1a1a7221 */ /* 0x000fc80000010000 */
[----:B------:R-:W-:Y:S01]  /*ba20*/  FADD.FTZ R3, R26, R3 ;  /* 0x000000031a037221 */ /* 0x000fe20000010000 */
[----:B------:R-:W-:Y:S05]  /*ba30*/  @P0 BRA `(.L_x_16800) ;  /* 0x000001f000000947 */ /* 0x000fea0003800000 */
[C---:B------:R-:W-:Y:S02]  /*ba40*/  IADD3 R20, R50.reuse, 0x1, RZ ;  /* 0x0000000132147810 */ /* 0x040fe40007ffe0ff */
[----:B------:R-:W-:Y:S02]  /*ba50*/  IADD3 R21, R50, 0x2, RZ ;  /* 0x0000000232157810 */ /* 0x000fe40007ffe0ff */
[----:B------:R-:W-:Y:S02]  /*ba60*/  ISETP.GE.AND P3, PT, R20, UR7, PT ;  /* 0x0000000714007c0c */ /* 0x000fe4000bf66270 */
[----:B------:R-:W-:Y:S02]  /*ba70*/  ISETP.GE.AND P5, PT, R21, UR7, PT ;  /* 0x0000000715007c0c */ /* 0x000fe4000bfa6270 */
[C---:B------:R-:W-:Y:S02]  /*ba80*/  IADD3 R20, R50.reuse, 0x5, RZ ;  /* 0x0000000532147810 */ /* 0x040fe40007ffe0ff */
[----:B------:R-:W-:-:S02]  /*ba90*/  IADD3 R22, R50, 0x3, RZ ;  /* 0x0000000332167810 */ /* 0x000fc40007ffe0ff */
[C---:B------:R-:W-:Y:S02]  /*baa0*/  IADD3 R23, R50.reuse, 0x4, RZ ;  /* 0x0000000432177810 */ /* 0x040fe40007ffe0ff */
[C---:B------:R-:W-:Y:S02]  /*bab0*/  IADD3 R21, R50.reuse, 0x7, RZ ;  /* 0x0000000732157810 */ /* 0x040fe40007ffe0ff */
[C---:B------:R-:W-:Y:S02]  /*bac0*/  ISETP.GE.AND P6, PT, R50.reuse, UR7, PT ;  /* 0x0000000732007c0c */ /* 0x040fe4000bfc6270 */
[----:B------:R-:W-:Y:S02]  /*bad0*/  IADD3 R50, R50, 0x6, RZ ;  /* 0x0000000632327810 */ /* 0x000fe40007ffe0ff */
[----:B------:R-:W-:Y:S02]  /*bae0*/  ISETP.GE.AND P1, PT, R20, UR7, PT ;  /* 0x0000000714007c0c */ /* 0x000fe4000bf26270 */
[----:B------:R-:W-:-:S02]  /*baf0*/  ISETP.GE.AND P2, PT, R22, UR7, PT ;  /* 0x0000000716007c0c */ /* 0x000fc4000bf46270 */
[----:B------:R-:W-:Y:S02]  /*bb00*/  ISETP.GE.AND P4, PT, R23, UR7, PT ;  /* 0x0000000717007c0c */ /* 0x000fe4000bf86270 */
[----:B------:R-:W-:Y:S02]  /*bb10*/  SEL R20, R32, RZ, !P6 ;  /* 0x000000ff20147207 */ /* 0x000fe40007000000 */
[----:B------:R-:W-:Y:S02]  /*bb20*/  ISETP.GE.AND P0, PT, R21, UR7, PT ;  /* 0x0000000715007c0c */ /* 0x000fe4000bf06270 */
[----:B------:R-:W-:Y:S02]  /*bb30*/  ISETP.GE.AND P6, PT, R50, UR7, PT ;  /* 0x0000000732007c0c */ /* 0x000fe4000bfc6270 */
[----:B------:R-:W-:Y:S02]  /*bb40*/  PRMT R32, R32, 0x7632, R32 ;  /* 0x0000763220207816 */ /* 0x000fe40000000020 */
[----:B------:R-:W-:-:S02]  /*bb50*/  PRMT R22, R33, 0x7632, R22 ;  /* 0x0000763221167816 */ /* 0x000fc40000000016 */
[C---:B------:R-:W-:Y:S02]  /*bb60*/  PRMT R23, R34.reuse, 0x7632, R23 ;  /* 0x0000763222177816 */ /* 0x040fe40000000017 */
[----:B------:R-:W-:Y:S02]  /*bb70*/  PRMT R24, R35, 0x7632, R24 ;  /* 0x0000763223187816 */ /* 0x000fe40000000018 */
[----:B------:R-:W-:Y:S02]  /*bb80*/  SEL R33, R33, RZ, !P5 ;  /* 0x000000ff21217207 */ /* 0x000fe40006800000 */
[----:B------:R-:W-:Y:S02]  /*bb90*/  SEL R34, R34, RZ, !P4 ;  /* 0x000000ff22227207 */ /* 0x000fe40006000000 */
[----:B------:R-:W-:Y:S02]  /*bba0*/  SEL R35, R35, RZ, !P6 ;  /* 0x000000ff23237207 */ /* 0x000fe40007000000 */
[----:B------:R-:W-:-:S02]  /*bbb0*/  SEL R21, R32, RZ, !P3 ;  /* 0x000000ff20157207 */ /* 0x000fc40005800000 */
[----:B------:R-:W-:Y:S02]  /*bbc0*/  SEL R22, R22, RZ, !P2 ;  /* 0x000000ff16167207 */ /* 0x000fe40005000000 */
[----:B------:R-:W-:Y:S02]  /*bbd0*/  SEL R23, R23, RZ, !P1 ;  /* 0x000000ff17177207 */ /* 0x000fe40004800000 */
[----:B------:R-:W-:Y:S02]  /*bbe0*/  SEL R24, R24, RZ, !P0 ;  /* 0x000000ff18187207 */ /* 0x000fe40004000000 */
[----:B------:R-:W-:Y:S02]  /*bbf0*/  PRMT R32, R20, 0x5410, R21 ;  /* 0x0000541014207816 */ /* 0x000fe40000000015 */
[----:B------:R-:W-:Y:S02]  /*bc00*/  PRMT R33, R33, 0x5410, R22 ;  /* 0x0000541021217816 */ /* 0x000fe40000000016 */
[----:B------:R-:W-:-:S02]  /*bc10*/  PRMT R34, R34, 0x5410, R23 ;  /* 0x0000541022227816 */ /* 0x000fc40000000017 */
[----:B------:R-:W-:Y:S02]  /*bc20*/  PRMT R35, R35, 0x5410, R24 ;  /* 0x0000541023237816 */ /* 0x000fe40000000018 */
.L_x_16800:
[----:B------:R-:W-:Y:S05]  /*bc30*/  BSYNC B1 ;  /* 0x0000000000017941 */ /* 0x000fea0003800000 */
.L_x_16799:
[----:B------:R-:W-:Y:S01]  /*bc40*/  HMUL2 R33, R88, R33 ;  /* 0x0000002158217232 */ /* 0x000fe20000000000 */
[----:B------:R-:W-:-:S03]  /*bc50*/  IADD3 R75, R75, 0x4, RZ ;  /* 0x000000044b4b7810 */ /* 0x000fc60007ffe0ff */
[----:B------:R-:W-:Y:S01]  /*bc60*/  HFMA2 R33, R85, R32, R33 ;  /* 0x0000002055217231 */ /* 0x000fe20000000021 */
[----:B------:R-:W-:-:S05]  /*bc70*/  ISETP.GE.AND P0, PT, R75, UR9, PT ;  /* 0x000000094b007c0c */ /* 0x000fca000bf06270 */
[----:B------:R-:W-:-:S10]  /*bc80*/  HFMA2.MMA R33, R87, R34, R33 ;  /* 0x0000002257217235 */ /* 0x000fd40000000021 */
[----:B------:R-:W-:-:S05]  /*bc90*/  HFMA2 R33, R90, R35, R33 ;  /* 0x000000235a217231 */ /* 0x000fca0000000021 */
[--C-:B------:R-:W-:Y:S02]  /*bca0*/  HADD2.F32 R20, -RZ, R33.reuse.H0_H0 ;  /* 0x20000021ff147230 */ /* 0x100fe40000004100 */
[----:B------:R-:W-:-:S05]  /*bcb0*/  HADD2.F32 R33, -RZ, R33.H1_H1 ;  /* 0x30000021ff217230 */ /* 0x000fca0000004100 */
[----:B------:R-:W-:-:S04]  /*bcc0*/  FADD.FTZ R33, R20, R33 ;  /* 0x0000002114217221 */ /* 0x000fc80000010000 */
[----:B------:R-:W-:Y:S01]  /*bcd0*/  FADD.FTZ R2, R33, R2 ;  /* 0x0000000221027221 */ /* 0x000fe20000010000 */
[----:B------:R-:W-:Y:S01]  /*bce0*/  @P0 CALL.REL.NOINC `(.L_x_16736) ;  /* 0x0000001000000944 */ /* 0x000fe20003c00000 */
[----:B------:R-:W-:Y:S05]  /*bcf0*/  BRA `(.L_x_16801) ;  /* 0xffffa0e000007947 */ /* 0x000fea000383ffff */
.L_x_16736:
[----:B------:R-:W-:Y:S05]  /*bd00*/  BSYNC B0 ;  /* 0x0000000000007941 */ /* 0x000fea0003800000 */
.L_x_16735:
[----:B------:R-:W0:Y:S01]  /*bd10*/  SHFL.BFLY PT, R21, R48, 0x2, 0x1f ;  /* 0x0c401f0030157f89 */ /* 0x000e2200000e0000 */
[----:B------:R-:W-:Y:S01]  /*bd20*/  LOP3.LUT P0, RZ, R78, 0x3, RZ, 0xc0, !PT ;  /* 0x000000034eff7812 */ /* 0x000fe2000780c0ff */
[----:B------:R-:W-:Y:S02]  /*bd30*/  BSSY B0, `(.L_x_16802) ;  /* 0x00000ad000007945 */ /* 0x000fe40003800000 */
        /* <DEDUP_REMOVED lines=15> */
[----:B------:R-:W4:Y:S01]  /*be30*/  SHFL.BFLY PT, R29, R40, 0x2, 0x1f ;  /* 0x0c401f00281d7f89 */ /* 0x000f2200000e0000 */
[----:B------:R-:W-:-:S03]  /*be40*/  FADD.FTZ R69, R69, R16 ;  /* 0x0000001045457221 */ /* 0x000fc60000010000 */
[----:B------:R-:W4:Y:S01]  /*be50*/  SHFL.BFLY PT, R28, R39, 0x2, 0x1f ;  /* 0x0c401f00271c7f89 */ /* 0x000f2200000e0000 */
[----:B------:R-:W-:-:S03]  /*be60*/  FADD.FTZ R46, R23, R46 ;  /* 0x0000002e172e7221 */ /* 0x000fc60000010000 */
        /* <DEDUP_REMOVED lines=11> */
[----:B------:R-:W-:Y:S02]  /*bf20*/  FADD.FTZ R39, R28, R39 ;  /* 0x000000271c277221 */ /* 0x000fe40000010000 */
[----:B------:R-:W-:Y:S01]  /*bf30*/  FADD.FTZ R38, R31, R38 ;  /* 0x000000261f267221 */ /* 0x000fe20000010000 */
[----:B------:R-:W4:Y:S01]  /*bf40*/  S2R R16, SR_TID.X ;  /* 0x0000000000107919 */ /* 0x000f220000002100 */
        /* <DEDUP_REMOVED lines=9> */
[----:B------:R-:W4:Y:S04]  /*bfe0*/  SHFL.BFLY PT, R23, R12, 0x2, 0x1f ;  /* 0x0c401f000c177f89 */ /* 0x000f2800000e0000 */
[----:B------:R-:W4:Y:S01]  /*bff0*/  SHFL.BFLY PT, R25, R10, 0x2, 0x1f ;  /* 0x0c401f000a197f89 */ /* 0x000f2200000e0000 */
[----:B------:R-:W-:-:S03]  /*c000*/  LOP3.LUT R20, R16, 0xffffffc0, RZ, 0xc0, !PT ;  /* 0xffffffc010147812 */ /* 0x000fc600078ec0ff */
[----:B------:R-:W4:Y:S01]  /*c010*/  SHFL.BFLY PT, R26, R9, 0x2, 0x1f ;  /* 0x0c401f00091a7f89 */ /* 0x000f2200000e0000 */
[----:B0-----:R-:W-:Y:S01]  /*c020*/  FADD.FTZ R2, R33, R2 ;  /* 0x0000000221027221 */ /* 0x001fe20000010000 */
[----:B------:R-:W-:Y:S02]  /*c030*/  ISETP.NE.OR P1, PT, R20, 0x40, P0 ;  /* 0x000000401400780c */ /* 0x000fe40000725670 */
        /* <DEDUP_REMOVED lines=15> */
[----:B-1----:R-:W-:Y:S02]  /*c130*/  FADD.FTZ R7, R28, R7 ;  /* 0x000000071c077221 */ /* 0x002fe40000010000 */
[----:B--2---:R-:W-:Y:S01]  /*c140*/  FADD.FTZ R6, R29, R6 ;  /* 0x000000061d067221 */ /* 0x004fe20000010000 */
[----:B------:R-:W1:Y:S01]  /*c150*/  SHFL.BFLY PT, R83, R2, 0x1, 0x1f ;  /* 0x0c201f0002537f89 */ /* 0x000e6200000e0000 */
[----:B---3--:R-:W-:-:S03]  /*c160*/  FADD.FTZ R5, R30, R5 ;  /* 0x000000051e057221 */ /* 0x008fc60000010000 */
[----:B------:R-:W2:Y:S01]  /*c170*/  SHFL.BFLY PT, R36, R49, 0x1, 0x1f ;  /* 0x0c201f0031247f89 */ /* 0x000ea200000e0000 */
[----:B----4-:R-:W-:-:S03]  /*c180*/  FADD.FTZ R4, R31, R4 ;  /* 0x000000041f047221 */ /* 0x010fc60000010000 */
[----:B------:R-:W3:Y:S01]  /*c190*/  SHFL.BFLY PT, R37, R48, 0x1, 0x1f ;  /* 0x0c201f0030257f89 */ /* 0x000ee200000e0000 */
[----:B------:R-:W-:-:S03]  /*c1a0*/  FADD.FTZ R3, R32, R3 ;  /* 0x0000000320037221 */ /* 0x000fc60000010000 */
[----:B------:R-:W4:Y:S01]  /*c1b0*/  SHFL.BFLY PT, R54, R47, 0x1, 0x1f ;  /* 0x0c201f002f367f89 */ /* 0x000f2200000e0000 */
[----:B------:R-:W-:-:S03]  /*c1c0*/  FADD.FTZ R0, R0, R21 ;  /* 0x0000001500007221 */ /* 0x000fc60000010000 */
[----:B------:R-:W4:Y:S01]  /*c1d0*/  SHFL.BFLY PT, R55, R46, 0x1, 0x1f ;  /* 0x0c201f002e377f89 */ /* 0x000f2200000e0000 */
[----:B0-----:R-:W-:-:S03]  /*c1e0*/  FADD.FTZ R72, R11, R72 ;  /* 0x000000480b487221 */ /* 0x001fc60000010000 */
[----:B------:R-:W0:Y:S01]  /*c1f0*/  SHFL.BFLY PT, R84, R45, 0x1, 0x1f ;  /* 0x0c201f002d547f89 */ /* 0x000e2200000e0000 */
[----:B------:R-:W-:-:S03]  /*c200*/  SHF.R.S32.HI R11, RZ, 0x1f, R16 ;  /* 0x0000001fff0b7819 */ /* 0x000fc60000011410 */
[----:B------:R-:W0:Y:S01]  /*c210*/  SHFL.BFLY PT, R85, R44, 0x1, 0x1f ;  /* 0x0c201f002c557f89 */ /* 0x000e2200000e0000 */
[----:B------:R-:W-:Y:S01]  /*c220*/  LEA.HI R11, R11, R16, RZ, 0x5 ;  /* 0x000000100b0b7211 */ /* 0x000fe200078f28ff */
[----:B-1----:R-:W-:Y:S02]  /*c230*/  FADD.FTZ R83, R2, R83 ;  /* 0x0000005302537221 */ /* 0x002fe40000010000 */
[----:B------:R-:W1:Y:S01]  /*c240*/  SHFL.BFLY PT, R59, R42, 0x1, 0x1f ;  /* 0x0c201f002a3b7f89 */ /* 0x000e6200000e0000 */
[----:B------:R-:W-:Y:S01]  /*c250*/  SHF.R.S32.HI R11, RZ, 0x5, R11 ;  /* 0x00000005ff0b7819 */ /* 0x000fe2000001140b */
[----:B--2---:R-:W-:Y:S02]  /*c260*/  FADD.FTZ R36, R49, R36 ;  /* 0x0000002431247221 */ /* 0x004fe40000010000 */
[----:B------:R-:W2:Y:S01]  /*c270*/  SHFL.BFLY PT, R58, R41, 0x1, 0x1f ;  /* 0x0c201f00293a7f89 */ /* 0x000ea200000e0000 */
[----:B---3--:R-:W-:Y:S02]  /*c280*/  FADD.FTZ R37, R48, R37 ;  /* 0x0000002530257221 */ /* 0x008fe40000010000 */
[----:B------:R-:W-:Y:S01]  /*c290*/  IMAD.SHL.U32 R2, R11, 0x100, RZ ;  /* 0x000001000b027824 */ /* 0x000fe200078e00ff */
[----:B------:R-:W3:Y:S01]  /*c2a0*/  SHFL.BFLY PT, R61, R40, 0x1, 0x1f ;  /* 0x0c201f00283d7f89 */ /* 0x000ee200000e0000 */
[----:B----4-:R-:W-:-:S03]  /*c2b0*/  FADD.FTZ R54, R47, R54 ;  /* 0x000000362f367221 */ /* 0x010fc60000010000 */
[----:B------:R-:W4:Y:S01]  /*c2c0*/  SHFL.BFLY PT, R60, R39, 0x1, 0x1f ;  /* 0x0c201f00273c7f89 */ /* 0x000f2200000e0000 */
[----:B------:R-:W-:-:S03]  /*c2d0*/  FADD.FTZ R55, R46, R55 ;  /* 0x000000372e377221 */ /* 0x000fc60000010000 */
[----:B------:R-:W4:Y:S01]  /*c2e0*/  SHFL.BFLY PT, R63, R38, 0x1, 0x1f ;  /* 0x0c201f00263f7f89 */ /* 0x000f2200000e0000 */
[----:B0-----:R-:W-:-:S03]  /*c2f0*/  FADD.FTZ R84, R45, R84 ;  /* 0x000000542d547221 */ /* 0x001fc60000010000 */
[----:B------:R-:W0:Y:S01]  /*c300*/  SHFL.BFLY PT, R21, R62, 0x1, 0x1f ;  /* 0x0c201f003e157f89 */ /* 0x000e2200000e0000 */
[----:B------:R-:W-:-:S03]  /*c310*/  FADD.FTZ R85, R44, R85 ;  /* 0x000000552c557221 */ /* 0x000fc60000010000 */
        /* <DEDUP_REMOVED lines=20> */
[----:B-----5:R-:W3:Y:S01]  /*c460*/  SHFL.BFLY PT, R74, R9, 0x1, 0x1f ;  /* 0x0c201f00094a7f89 */ /* 0x020ee200000e0000 */
        /* <DEDUP_REMOVED lines=13> */
[----:B------:R-:W-:Y:S01]  /*c540*/  BAR.SYNC.DEFER_BLOCKING 0x0 ;  /* 0x0000000000007b1d */ /* 0x000fe20000010000 */
[----:B----4-:R-:W-:Y:S02]  /*c550*/  FADD.FTZ R77, R8, R77 ;  /* 0x0000004d084d7221 */ /* 0x010fe40000010000 */
[----:B------:R-:W-:Y:S02]  /*c560*/  FADD.FTZ R76, R7, R76 ;  /* 0x0000004c074c7221 */ /* 0x000fe40000010000 */
[----:B0-----:R-:W-:Y:S02]  /*c570*/  FADD.FTZ R79, R6, R79 ;  /* 0x0000004f064f7221 */ /* 0x001fe40000010000 */
[----:B------:R-:W-:Y:S02]  /*c580*/  FADD.FTZ R80, R5, R80 ;  /* 0x0000005005507221 */ /* 0x000fe40000010000 */
[----:B-1----:R-:W-:Y:S02]  /*c590*/  FADD.FTZ R81, R4, R81 ;  /* 0x0000005104517221 */ /* 0x002fe40000010000 */
        /* <DEDUP_REMOVED lines=38> */
.L_x_16803:
[----:B------:R-:W-:Y:S05]  /*c800*/  BSYNC B0 ;  /* 0x0000000000007941 */ /* 0x000fea0003800000 */
.L_x_16802:
        /* <DEDUP_REMOVED lines=72> */
.L_x_16805:
[----:B------:R-:W-:Y:S05]  /*cc90*/  BSYNC B0 ;  /* 0x0000000000007941 */ /* 0x000fea0003800000 */
.L_x_16804:
        /* <DEDUP_REMOVED lines=40> */
.L_x_16807:
[----:B------:R-:W-:Y:S05]  /*cf20*/  BSYNC B0 ;  /* 0x0000000000007941 */ /* 0x000fea0003800000 */
.L_x_16806:
        /* <DEDUP_REMOVED lines=72> */
.L_x_16809:
[----:B------:R-:W-:Y:S05]  /*d3b0*/  BSYNC B0 ;  /* 0x0000000000007941 */ /* 0x000fea0003800000 */
.L_x_16808:
[----:B------:R-:W-:Y:S06]  /*d3c0*/  BAR.SYNC.DEFER_BLOCKING 0x0 ;  /* 0x0000000000007b1d */ /* 0x000fec0000010000 */
[----:B------:R-:W-:Y:S05]  /*d3d0*/  @P2 EXIT ;  /* 0x000000000000294d */ /* 0x000fea0003800000 */
[----:B------:R-:W-:Y:S05]  /*d3e0*/  @P0 EXIT ;  /* 0x000000000000094d */ /* 0x000fea0003800000 */
[----:B------:R-:W1:Y:S01]  /*d3f0*/  S2UR UR4, SR_CTAID.Y ;  /* 0x00000000000479c3 */ /* 0x000e620000002600 */
[----:B------:R-:W-:Y:S01]  /*d400*/  ULDC UR7, c[0x0][0xc] ;  /* 0x0000030000077ab9 */ /* 0x000fe20000000800 */
[----:B0-----:R-:W-:-:S02]  /*d410*/  SHF.R.S32.HI R3, RZ, 0x1f, R78 ;  /* 0x0000001fff037819 */ /* 0x001fc4000001144e */
[----:B------:R-:W-:Y:S02]  /*d420*/  F2FP.PACK_AB R42, R37, R36 ;  /* 0x00000024252a723e */ /* 0x000fe400000000ff */
[----:B------:R-:W-:Y:S02]  /*d430*/  LEA.HI R78, R3, R78, RZ, 0x2 ;  /* 0x0000004e034e7211 */ /* 0x000fe400078f10ff */
[----:B------:R-:W0:Y:S01]  /*d440*/  S2UR UR5, SR_CTAID.X ;  /* 0x00000000000579c3 */ /* 0x000e220000002500 */
[C---:B------:R-:W-:Y:S02]  /*d450*/  PRMT R89, R42.reuse, 0x7610, R89 ;  /* 0x000076102a597816 */ /* 0x040fe40000000059 */
        /* <DEDUP_REMOVED lines=11> */
[C---:B------:R-:W-:Y:S01]  /*d510*/  IADD3 R27, R78.reuse, 0x88, RZ ;  /* 0x000000884e1b7810 */ /* 0x040fe20007ffe0ff */
[----:B------:R-:W-:Y:S01]  /*d520*/  UIMAD UR4, UR4, UR7, URZ ;  /* 0x00000007040472a4 */ /* 0x000fe2000f8e023f */
[C---:B------:R-:W-:Y:S01]  /*d530*/  IADD3 R33, R78.reuse, 0xa0, RZ ;  /* 0x000000a04e217810 */ /* 0x040fe20007ffe0ff */
[----:B0-----:R-:W-:Y:S01]  /*d540*/  UIMAD UR5, UR5, UR7, URZ ;  /* 0x00000007050572a4 */ /* 0x001fe2000f8e023f */
[C---:B------:R-:W-:Y:S01]  /*d550*/  IADD3 R42, R78.reuse, 0xc0, RZ ;  /* 0x000000c04e2a7810 */ /* 0x040fe20007ffe0ff */
[----:B------:R-:W-:Y:S01]  /*d560*/  USHF.L.U32 UR4, UR4, 0x8, URZ ;  /* 0x0000000804047899 */ /* 0x000fe2000800063f */
[----:B------:R-:W-:Y:S01]  /*d570*/  F2FP.PACK_AB R54, R55, R54 ;  /* 0x000000363736723e */ /* 0x000fe200000000ff */
[----:B------:R-:W-:Y:S01]  /*d580*/  USHF.L.U32 UR5, UR5, 0x8, URZ ;  /* 0x0000000805057899 */ /* 0x000fe2000800063f */
[----:B------:R-:W-:Y:S01]  /*d590*/  IADD3 R57, R78, 0xd8, RZ ;  /* 0x000000d84e397810 */ /* 0x000fe20007ffe0ff */
[----:B------:R-:W-:Y:S01]  /*d5a0*/  USHF.R.S32.HI UR9, URZ, 0x1f, UR4 ;  /* 0x0000001f3f097899 */ /* 0x000fe20008011404 */
[----:B------:R-:W-:Y:S01]  /*d5b0*/  F2FP.PACK_AB R84, R85, R84 ;  /* 0x000000545554723e */ /* 0x000fe200000000ff */
[----:B--2---:R-:W-:Y:S01]  /*d5c0*/  USHF.L.U32 UR6, UR6, 0x8, URZ ;  /* 0x0000000806067899 */ /* 0x004fe2000800063f */
[----:B------:R-:W-:Y:S01]  /*d5d0*/  PRMT R91, R54, 0x7632, R91 ;  /* 0x00007632365b7816 */ /* 0x000fe2000000005b */
[----:B------:R-:W-:Y:S01]  /*d5e0*/  USHF.R.S32.HI UR8, URZ, 0x1f, UR5 ;  /* 0x0000001f3f087899 */ /* 0x000fe20008011405 */
[----:B------:R-:W-:Y:S01]  /*d5f0*/  F2FP.PACK_AB R0, R59, R0 ;  /* 0x000000003b00723e */ /* 0x000fe200000000ff */
[----:B------:R-:W-:Y:S01]  /*d600*/  USHF.R.S32.HI UR7, URZ, 0x1f, UR6 ;  /* 0x0000001f3f077899 */ /* 0x000fe20008011406 */
[----:B------:R-:W-:Y:S01]  /*d610*/  PRMT R59, R84, 0x7632, R59 ;  /* 0x00007632543b7816 */ /* 0x000fe2000000003b */
[----:B------:R-:W-:Y:S01]  /*d620*/  UIADD3 UR4, UP0, UP1, UR4, UR5, UR6 ;  /* 0x0000000504047290 */ /* 0x000fe2000f91e006 */
[----:B------:R-:W-:-:S02]  /*d630*/  F2FP.PACK_AB R58, R61, R58 ;  /* 0x0000003a3d3a723e */ /* 0x000fc400000000ff */
[C---:B------:R-:W-:Y:S01]  /*d640*/  IADD3 R55, R78.reuse, 0xe8, RZ ;  /* 0x000000e84e377810 */ /* 0x040fe20007ffe0ff */
[----:B------:R-:W-:Y:S01]  /*d650*/  UIADD3.X UR7, UR9, UR8, UR7, UP0, UP1 ;  /* 0x0000000809077290 */ /* 0x000fe200087e2407 */
[----:B------:R-:W-:Y:S02]  /*d660*/  F2FP.PACK_AB R60, R63, R60 ;  /* 0x0000003c3f3c723e */ /* 0x000fe400000000ff */
[----:B------:R-:W-:Y:S02]  /*d670*/  IADD3 R5, P0, R78, UR4, RZ ;  /* 0x000000044e057c10 */ /* 0x000fe4000ff1e0ff */
[----:B------:R-:W-:Y:S02]  /*d680*/  IADD3 R7, P1, R2, UR4, RZ ;  /* 0x0000000402077c10 */ /* 0x000fe4000ff3e0ff */
[----:B------:R-:W-:Y:S02]  /*d690*/  LEA.HI.X.SX32 R6, R78, UR7, 0x1, P0 ;  /* 0x000000074e067c11 */ /* 0x000fe400080f0eff */
[----:B------:R-:W-:-:S02]  /*d6a0*/  LEA R46, P0, R5, c[0x0][0x160], 0x1 ;  /* 0x00005800052e7a11 */ /* 0x000fc400078008ff */
[----:B------:R-:W-:Y:S02]  /*d6b0*/  LEA.HI.X.SX32 R2, R2, UR7, 0x1, P1 ;  /* 0x0000000702027c11 */ /* 0x000fe400088f0eff */
[----:B------:R-:W-:Y:S02]  /*d6c0*/  LEA R48, P1, R7, c[0x0][0x160], 0x1 ;  /* 0x0000580007307a11 */ /* 0x000fe400078208ff */
[----:B------:R-:W-:Y:S02]  /*d6d0*/  LEA.HI.X R47, R5, c[0x0][0x164], R6, 0x1, P0 ;  /* 0x00005900052f7a11 */ /* 0x000fe400000f0c06 */
[----:B------:R-:W-:Y:S02]  /*d6e0*/  IADD3 R6, P0, R3, UR4, RZ ;  /* 0x0000000403067c10 */ /* 0x000fe4000ff1e0ff */
[----:B------:R-:W-:Y:S01]  /*d6f0*/  IADD3 R5, P2, R4, UR4, RZ ;  /* 0x0000000404057c10 */ /* 0x000fe2000ff5e0ff */
[----:B------:R0:W-:Y:S01]  /*d700*/  STG.E.U16 [R46.64], R89 ;  /* 0x000000592e007986 */ /* 0x0001e2000c10150a */
[----:B------:R-:W-:-:S02]  /*d710*/  LEA.HI.X R49, R7, c[0x0][0x164], R2, 0x1, P1 ;  /* 0x0000590007317a11 */ /* 0x000fc400008f0c02 */
[----:B------:R-:W-:Y:S02]  /*d720*/  IADD3 R2, R78, 0x20, RZ ;  /* 0x000000204e027810 */ /* 0x000fe40007ffe0ff */
[----:B------:R-:W-:Y:S01]  /*d730*/  LEA.HI.X.SX32 R9, R3, UR7, 0x1, P0 ;  /* 0x0000000703097c11 */ /* 0x000fe200080f0eff */
[----:B------:R1:W-:Y:S01]  /*d740*/  STG.E.U16 [R48.64], R90 ;  /* 0x0000005a30007986 */ /* 0x0003e2000c10150a */
[----:B------:R-:W-:Y:S02]  /*d750*/  LEA.HI.X.SX32 R4, R4, UR7, 0x1, P2 ;  /* 0x0000000704047c11 */ /* 0x000fe400090f0eff */
[----:B------:R-:W-:Y:S02]  /*d760*/  LEA R52, P1, R5, c[0x0][0x160], 0x1 ;  /* 0x0000580005347a11 */ /* 0x000fe400078208ff */
[----:B------:R-:W-:Y:S02]  /*d770*/  LEA R50, P0, R6, c[0x0][0x160], 0x1 ;  /* 0x0000580006327a11 */ /* 0x000fe400078008ff */
[----:B------:R-:W-:-:S02]  /*d780*/  IADD3 R3, R78, 0x28, RZ ;  /* 0x000000284e037810 */ /* 0x000fc40007ffe0ff */
        /* <DEDUP_REMOVED lines=84> */
[----:B------:R-:W-:Y:S02]  /*dcd0*/  LEA.HI.X.SX32 R86, R38, UR7, 0x1, P0 ;  /* 0x0000000726567c11 */ /* 0x000fe400080f0eff */
[----:B------:R-:W-:Y:S02]  /*dce0*/  LEA.HI.X.SX32 R56, R39, UR7, 0x1, P1 ;  /* 0x0000000727387c11 */ /* 0x000fe400088f0eff */
[----:B------:R-:W-:Y:S02]  /*dcf0*/  IADD3 R40, R78, 0xb8, RZ ;  /* 0x000000b84e287810 */ /* 0x000fe40007ffe0ff */
[----:B------:R-:W-:Y:S02]  /*dd00*/  LEA R36, P0, R45, c[0x0][0x160], 0x1 ;  /* 0x000058002d247a11 */ /* 0x000fe400078008ff */
[----:B------:R-:W-:Y:S02]  /*dd10*/  LEA R38, P1, R43, c[0x0][0x160], 0x1 ;  /* 0x000058002b267a11 */ /* 0x000fe400078208ff */
[----:B------:R-:W-:-:S02]  /*dd20*/  IADD3 R41, P2, R40, UR4, RZ ;  /* 0x0000000428297c10 */ /* 0x000fc4000ff5e0ff */
[----:B------:R-:W-:Y:S02]  /*dd30*/  LEA.HI.X R37, R45, c[0x0][0x164], R86, 0x1, P0 ;  /* 0x000059002d257a11 */ /* 0x000fe400000f0c56 */
        /* <DEDUP_REMOVED lines=8> */
[----:B------:R-:W-:Y:S02]  /*ddc0*/  IADD3 R56, R78, 0xd0, RZ ;  /* 0x000000d04e387810 */ /* 0x000fe40007ffe0ff */
[----:B------:R-:W-:Y:S02]  /*ddd0*/  LEA.HI.X R41, R41, c[0x0][0x164], R44, 0x1, P2 ;  /* 0x0000590029297a11 */ /* 0x000fe400010f0c2c */
[----:B------:R-:W-:-:S02]  /*dde0*/  LEA.HI.X.SX32 R86, R43, UR7, 0x1, P1 ;  /* 0x000000072b567c11 */ /* 0x000fc400088f0eff */
[----:B------:R-:W-:Y:S02]  /*ddf0*/  LEA R44, P1, R45, c[0x0][0x160], 0x1 ;  /* 0x000058002d2c7a11 */ /* 0x000fe400078208ff */
[----:B------:R-:W-:Y:S02]  /*de00*/  LEA.HI.X R43, R87, c[0x0][0x164], R88, 0x1, P0 ;  /* 0x00005900572b7a11 */ /* 0x000fe400000f0c58 */
[----:B0-----:R-:W-:Y:S02]  /*de10*/  IADD3 R47, P0, R56, UR4, RZ ;  /* 0x00000004382f7c10 */ /* 0x001fe4000ff1e0ff */
[----:B------:R-:W-:Y:S02]  /*de20*/  PRMT R89, R54, 0x7610, R89 ;  /* 0x0000761036597816 */ /* 0x000fe40000000059 */
[----:B------:R-:W-:Y:S02]  /*de30*/  LEA.HI.X R45, R45, c[0x0][0x164], R86, 0x1, P1 ;  /* 0x000059002d2d7a11 */ /* 0x000fe400008f0c56 */
[----:B-1----:R-:W-:Y:S01]  /*de40*/  IADD3 R49, P1, R57, UR4, RZ ;  /* 0x0000000439317c10 */ /* 0x002fe2000ff3e0ff */
[----:B------:R-:W-:Y:S01]  /*de50*/  STG.E.U16 [R50.64], R89 ;  /* 0x0000005932007986 */ /* 0x000fe2000c10150a */
[----:B------:R-:W-:-:S02]  /*de60*/  LEA.HI.X.SX32 R86, R56, UR7, 0x1, P0 ;  /* 0x0000000738567c11 */ /* 0x000fc400080f0eff */
[----:B------:R-:W-:Y:S01]  /*de70*/  LEA R46, P0, R47, c[0x0][0x160], 0x1 ;  /* 0x000058002f2e7a11 */ /* 0x000fe200078008ff */
[----:B------:R-:W-:Y:S01]  /*de80*/  STG.E.U16 [R52.64], R91 ;  /* 0x0000005b34007986 */ /* 0x000fe2000c10150a */
[----:B------:R-:W-:Y:S02]  /*de90*/  IADD3 R54, R78, 0xe0, RZ ;  /* 0x000000e04e367810 */ /* 0x000fe40007ffe0ff */
[----:B------:R-:W-:Y:S01]  /*dea0*/  LEA.HI.X.SX32 R56, R57, UR7, 0x1, P1 ;  /* 0x0000000739387c11 */ /* 0x000fe200088f0eff */
[----:B------:R0:W-:Y:S01]  /*deb0*/  STG.E.U16 [R2.64], R84 ;  /* 0x0000005402007986 */ /* 0x0001e2000c10150a */
[----:B------:R-:W-:Y:S02]  /*dec0*/  LEA R48, P1, R49, c[0x0][0x160], 0x1 ;  /* 0x0000580031307a11 */ /* 0x000fe400078208ff */
[----:B------:R-:W-:Y:S01]  /*ded0*/  LEA.HI.X R47, R47, c[0x0][0x164], R86, 0x1, P0 ;  /* 0x000059002f2f7a11 */ /* 0x000fe200000f0c56 */
[----:B------:R1:W-:Y:S01]  /*dee0*/  STG.E.U16 [R4.64], R59 ;  /* 0x0000003b04007986 */ /* 0x0003e2000c10150a */
[----:B------:R-:W-:-:S02]  /*def0*/  IADD3 R87, P0, R54, UR4, RZ ;  /* 0x0000000436577c10 */ /* 0x000fc4000ff1e0ff */
[----:B------:R-:W-:Y:S01]  /*df00*/  F2FP.PACK_AB R62, R65, R62 ;  /* 0x0000003e413e723e */ /* 0x000fe200000000ff */
[----:B------:R2:W-:Y:S01]  /*df10*/  STG.E.U16 [R6.64], R0 ;  /* 0x0000000006007986 */ /* 0x0005e2000c10150a */
[----:B------:R-:W-:Y:S02]  /*df20*/  LEA.HI.X R49, R49, c[0x0][0x164], R56, 0x1, P1 ;  /* 0x0000590031317a11 */ /* 0x000fe400008f0c38 */
[----:B------:R-:W-:Y:S02]  /*df30*/  IADD3 R57, P1, R55, UR4, RZ ;  /* 0x0000000437397c10 */ /* 0x000fe4000ff3e0ff */
[----:B0-----:R-:W-:Y:S02]  /*df40*/  PRMT R3, R0, 0x7632, R3 ;  /* 0x0000763200037816 */ /* 0x001fe40000000003 */
[----:B------:R-:W-:Y:S02]  /*df50*/  LEA.HI.X.SX32 R90, R54, UR7, 0x1, P0 ;  /* 0x00000007365a7c11 */ /* 0x000fe400080f0eff */
[----:B-1----:R-:W-:Y:S01]  /*df60*/  PRMT R5, R58, 0x7632, R5 ;  /* 0x000076323a057816 */ /* 0x002fe20000000005 */
[----:B------:R-:W-:Y:S01]  /*df70*/  STG.E.U16 [R8.64], R3 ;  /* 0x0000000308007986 */ /* 0x000fe2000c10150a */
[----:B------:R-:W-:-:S02]  /*df80*/  PRMT R2, R60, 0x7632, R2 ;  /* 0x000076323c027816 */ /* 0x000fc40000000002 */
[----:B------:R-:W-:Y:S01]  /*df90*/  F2FP.PACK_AB R64, R67, R64 ;  /* 0x000000404340723e */ /* 0x000fe200000000ff */
[----:B------:R-:W-:Y:S01]  /*dfa0*/  STG.E.U16 [R10.64], R58 ;  /* 0x0000003a0a007986 */ /* 0x000fe2000c10150a */
[----:B------:R-:W-:Y:S02]  /*dfb0*/  LEA R54, P0, R87, c[0x0][0x160], 0x1 ;  /* 0x0000580057367a11 */ /* 0x000fe400078008ff */
[----:B------:R-:W-:Y:S01]  /*dfc0*/  IADD3 R86, R78, 0xf0, RZ ;  /* 0x000000f04e567810 */ /* 0x000fe20007ffe0ff */
[----:B------:R0:W-:Y:S01]  /*dfd0*/  STG.E.U16 [R12.64], R5 ;  /* 0x000000050c007986 */ /* 0x0001e2000c10150a */
[----:B--2---:R-:W-:Y:S02]  /*dfe0*/  PRMT R0, R62, 0x7632, R0 ;  /* 0x000076323e007816 */ /* 0x004fe40000000000 */
[----:B------:R-:W-:Y:S01]  /*dff0*/  F2FP.PACK_AB R66, R69, R66 ;  /* 0x000000424542723e */ /* 0x000fe200000000ff */
[----:B------:R1:W-:Y:S01]  /*e000*/  STG.E.U16 [R14.64], R60 ;  /* 0x0000003c0e007986 */ /* 0x0003e2000c10150a */
[----:B------:R-:W-:-:S02]  /*e010*/  LEA.HI.X.SX32 R88, R55, UR7, 0x1, P1 ;  /* 0x0000000737587c11 */ /* 0x000fc400088f0eff */
[----:B------:R-:W-:Y:S01]  /*e020*/  F2FP.PACK_AB R68, R71, R68 ;  /* 0x000000444744723e */ /* 0x000fe200000000ff */
[----:B------:R2:W-:Y:S01]  /*e030*/  STG.E.U16 [R16.64], R2 ;  /* 0x0000000210007986 */ /* 0x0005e2000c10150a */
[----:B------:R-:W-:Y:S02]  /*e040*/  LEA.HI.X R55, R87, c[0x0][0x164], R90, 0x1, P0 ;  /* 0x0000590057377a11 */ /* 0x000fe400000f0c5a */
[----:B------:R-:W-:Y:S01]  /*e050*/  IADD3 R51, P0, R86, UR4, RZ ;  /* 0x0000000456337c10 */ /* 0x000fe2000ff1e0ff */
[----:B------:R3:W-:Y:S01]  /*e060*/  STG.E.U16 [R18.64], R62 ;  /* 0x0000003e12007986 */ /* 0x0007e2000c10150a */
[----:B0-----:R-:W-:Y:S02]  /*e070*/  PRMT R12, R64, 0x7632, R12 ;  /* 0x00007632400c7816 */ /* 0x001fe4000000000c */
[----:B------:R-:W-:Y:S01]  /*e080*/  F2FP.PACK_AB R70, R73, R70 ;  /* 0x000000464946723e */ /* 0x000fe200000000ff */
[----:B------:R0:W-:Y:S01]  /*e090*/  STG.E.U16 [R20.64], R0 ;  /* 0x0000000014007986 */ /* 0x0001e2000c10150a */
[----:B-1----:R-:W-:-:S02]  /*e0a0*/  PRMT R14, R66, 0x7632, R14 ;  /* 0x00007632420e7816 */ /* 0x002fc4000000000e */
[----:B------:R-:W-:Y:S01]  /*e0b0*/  LEA R56, P1, R57, c[0x0][0x160], 0x1 ;  /* 0x0000580039387a11 */ /* 0x000fe200078208ff */
[----:B------:R1:W-:Y:S01]  /*e0c0*/  STG.E.U16 [R22.64], R64 ;  /* 0x0000004016007986 */ /* 0x0003e2000c10150a */
[----:B------:R-:W-:Y:S02]  /*e0d0*/  IADD3 R78, R78, 0xf8, RZ ;  /* 0x000000f84e4e7810 */ /* 0x000fe40007ffe0ff */
[----:B--2---:R-:W-:Y:S01]  /*e0e0*/  PRMT R16, R68, 0x7632, R16 ;  /* 0x0000763244107816 */ /* 0x004fe20000000010 */
[----:B------:R2:W-:Y:S01]  /*e0f0*/  STG.E.U16 [R24.64], R12 ;  /* 0x0000000c18007986 */ /* 0x0005e2000c10150a */
[----:B------:R-:W-:Y:S02]  /*e100*/  F2FP.PACK_AB R72, R75, R72 ;  /* 0x000000484b48723e */ /* 0x000fe400000000ff */
[----:B------:R-:W-:Y:S01]  /*e110*/  LEA.HI.X.SX32 R86, R86, UR7, 0x1, P0 ;  /* 0x0000000756567c11 */ /* 0x000fe200080f0eff */
[----:B------:R-:W-:Y:S01]  /*e120*/  STG.E.U16 [R26.64], R66 ;  /* 0x000000421a007986 */ /* 0x000fe2000c10150a */
[----:B---3--:R-:W-:-:S02]  /*e130*/  PRMT R18, R70, 0x7632, R18 ;  /* 0x0000763246127816 */ /* 0x008fc40000000012 */
[----:B------:R-:W-:Y:S01]  /*e140*/  F2FP.PACK_AB R74, R77, R74 ;  /* 0x0000004a4d4a723e */ /* 0x000fe200000000ff */
[----:B------:R3:W-:Y:S01]  /*e150*/  STG.E.U16 [R28.64], R14 ;  /* 0x0000000e1c007986 */ /* 0x0007e2000c10150a */
[----:B------:R-:W-:Y:S02]  /*e160*/  LEA.HI.X R57, R57, c[0x0][0x164], R88, 0x1, P1 ;  /* 0x0000590039397a11 */ /* 0x000fe400008f0c58 */
[----:B------:R-:W-:Y:S01]  /*e170*/  LEA R50, P0, R51, c[0x0][0x160], 0x1 ;  /* 0x0000580033327a11 */ /* 0x000fe200078008ff */
[----:B------:R-:W-:Y:S01]  /*e180*/  STG.E.U16 [R30.64], R68 ;  /* 0x000000441e007986 */ /* 0x000fe2000c10150a */
[----:B------:R-:W-:Y:S02]  /*e190*/  IADD3 R53, P1, R78, UR4, RZ ;  /* 0x000000044e357c10 */ /* 0x000fe4000ff3e0ff */
[----:B0-----:R-:W-:Y:S01]  /*e1a0*/  PRMT R20, R72, 0x7632, R20 ;  /* 0x0000763248147816 */ /* 0x001fe20000000014 */
[----:B------:R-:W-:Y:S01]  /*e1b0*/  STG.E.U16 [R32.64], R16 ;  /* 0x0000001020007986 */ /* 0x000fe2000c10150a */
[----:B------:R-:W-:-:S02]  /*e1c0*/  F2FP.PACK_AB R76, R79, R76 ;  /* 0x0000004c4f4c723e */ /* 0x000fc400000000ff */
[----:B-1----:R-:W-:Y:S01]  /*e1d0*/  PRMT R22, R74, 0x7632, R22 ;  /* 0x000076324a167816 */ /* 0x002fe20000000016 */
[----:B------:R-:W-:Y:S01]  /*e1e0*/  STG.E.U16 [R34.64], R70 ;  /* 0x0000004622007986 */ /* 0x000fe2000c10150a */
[----:B------:R-:W-:Y:S02]  /*e1f0*/  F2FP.PACK_AB R80, R81, R80 ;  /* 0x000000505150723e */ /* 0x000fe400000000ff */
[----:B------:R-:W-:Y:S01]  /*e200*/  LEA.HI.X R51, R51, c[0x0][0x164], R86, 0x1, P0 ;  /* 0x0000590033337a11 */ /* 0x000fe200000f0c56 */
[----:B------:R-:W-:Y:S01]  /*e210*/  STG.E.U16 [R36.64], R18 ;  /* 0x0000001224007986 */ /* 0x000fe2000c10150a */
[----:B------:R-:W-:Y:S02]  /*e220*/  LEA.HI.X.SX32 R78, R78, UR7, 0x1, P1 ;  /* 0x000000074e4e7c11 */ /* 0x000fe400088f0eff */
[----:B------:R-:W-:Y:S01]  /*e230*/  LEA R52, P0, R53, c[0x0][0x160], 0x1 ;  /* 0x0000580035347a11 */ /* 0x000fe200078008ff */
[----:B------:R-:W-:Y:S01]  /*e240*/  STG.E.U16 [R38.64], R72 ;  /* 0x0000004826007986 */ /* 0x000fe2000c10150a */
[----:B--2---:R-:W-:-:S02]  /*e250*/  PRMT R24, R76, 0x7632, R24 ;  /* 0x000076324c187816 */ /* 0x004fc40000000018 */
[----:B------:R-:W-:Y:S01]  /*e260*/  F2FP.PACK_AB R82, R83, R82 ;  /* 0x000000525352723e */ /* 0x000fe200000000ff */
[----:B------:R-:W-:Y:S01]  /*e270*/  STG.E.U16 [R40.64], R20 ;  /* 0x0000001428007986 */ /* 0x000fe2000c10150a */
[----:B---3--:R-:W-:Y:S02]  /*e280*/  PRMT R28, R80, 0x7632, R28 ;  /* 0x00007632501c7816 */ /* 0x008fe4000000001c */
[----:B------:R-:W-:Y:S01]  /*e290*/  LEA.HI.X R53, R53, c[0x0][0x164], R78, 0x1, P0 ;  /* 0x0000590035357a11 */ /* 0x000fe200000f0c4e */
[----:B------:R-:W-:Y:S01]  /*e2a0*/  STG.E.U16 [R42.64], R74 ;  /* 0x0000004a2a007986 */ /* 0x000fe2000c10150a */
[----:B------:R-:W-:-:S03]  /*e2b0*/  PRMT R26, R82, 0x7632, R26 ;  /* 0x00007632521a7816 */ /* 0x000fc6000000001a */
        /* <DEDUP_REMOVED lines=8> */
.L_x_16810:
        /* <DEDUP_REMOVED lines=12> */
.L_x_23977:


//--------------------- .text._ZN4vllm25paged_attention_v1_kernelIttLi192ELi32ELi128ELNS_18Fp8KVCacheDataTypeE0ELb0EEEvPT_PKS2_PKT0_S8_ifPKiSA_iPKfiiiSC_SC_iiiii --------------------------
	.section	.text._ZN4vllm25paged_attention_v1_kernelIttLi192ELi32ELi128ELNS_18Fp8KVCacheDataTypeE0ELb0EEEvPT_PKS2_PKT0_S8_ifPKiSA_iPKfiiiSC_SC_iiiii,"ax",@progbits
	.sectioninfo	@"SHI_REGISTERS=79"
	.align	128
        .global         _ZN4vllm25paged_attention_v1_kernelIttLi192ELi32ELi128ELNS_18Fp8KVCacheDataTypeE0ELb0EEEvPT_PKS2_PKT0_S8_ifPKiSA_iPKfiiiSC_SC_iiiii
        .type           _ZN4vllm25paged_attention_v1_kernelIttLi192ELi32ELi128ELNS_18Fp8KVCacheDataTypeE0ELb0EEEvPT_PKS2_PKT0_S8_ifPKiSA_iPKfiiiSC_SC_iiiii,@function
        .size           _ZN4vllm25paged_attention_v1_kernelIttLi192ELi32ELi128ELNS_18Fp8KVCacheDataTypeE0ELb0EEEvPT_PKS2_PKT0_S8_ifPKiSA_iPKfiiiSC_SC_iiiii,(.L_x_23978 - _ZN4vllm25paged_attention_v1_kernelIttLi192ELi32ELi128ELNS_18Fp8KVCacheDataTypeE0ELb0EEEvPT_PKS2_PKT0_S8_ifPKiSA_iPKfiiiSC_SC_iiiii)
        .other          _ZN4vllm25paged_attention_v1_kernelIttLi192ELi32ELi128ELNS_18Fp8KVCacheDataTypeE0ELb0EEEvPT_PKS2_PKT0_S8_ifPKiSA_iPKfiiiSC_SC_iiiii,@"STO_CUDA_ENTRY STV_DEFAULT"
_ZN4vllm25paged_attention_v1_kernelIttLi192ELi32ELi128ELNS_18Fp8KVCacheDataTypeE0ELb0EEEvPT_PKS2_PKT0_S8_ifPKiSA_iPKfiiiSC_SC_iiiii:
.text._ZN4vllm25paged_attention_v1_kernelIttLi192ELi32ELi128ELNS_18Fp8KVCacheDataTypeE0ELb0EEEvPT_PKS2_PKT0_S8_ifPKiSA_iPKfiiiSC_SC_iiiii:
        /* <DEDUP_REMOVED lines=28> */
[----:B------:R-:W4:Y:S01]  /*01c0*/  S2R R8, SR_CTAID.X ;  /* 0x0000000000087919 */ /* 0x000f220000002500 */
[----:B------:R-:W-:-:S03]  /*01d0*/  ULOP3.LUT UR4, UR4, UR5, URZ, 0x3c, !UPT ;  /* 0x0000000504047292 */ /* 0x000fc6000f8e3c3f */
[----:B------:R-:W4:Y:S01]  /*01e0*/  S2R R64, SR_TID.X ;  /* 0x0000000000407919 */ /* 0x000f220000002100 */
[----:B0-----:R-:W-:Y:S01]  /*01f0*/  IABS R4, c[0x0][0xc] ;  /* 0x0000030000047a13 */ /* 0x001fe20000000000 */
[----:B-1----:R-:W-:Y:S01]  /*0200*/  IMAD.MOV.U32 R2, RZ, RZ, RZ ;  /* 0x000000ffff027224 */ /* 0x002fe200078e00ff */
[----:B------:R-:W-:Y:S01]  /*0210*/  ISETP.LE.AND P2, PT, RZ, UR4, PT ;  /* 0x00000004ff007c0c */ /* 0x000fe2000bf43270 */
        /* <DEDUP_REMOVED lines=24> */
[----:B----4-:R-:W-:-:S03]  /*03a0*/  IABS R4, R8 ;  /* 0x0000000800047213 */ /* 0x010fc60000000000 */
[----:B------:R-:W-:-:S04]  /*03b0*/  IMAD.HI.U32 R3, R3, R7, R2 ;  /* 0x0000000703037227 */ /* 0x000fc800078e0002 */
[----:B------:R-:W-:Y:S02]  /*03c0*/  IMAD.MOV R7, RZ, RZ, -R9 ;  /* 0x000000ffff077224 */ /* 0x000fe400078e0a09 */
[----:B------:R-:W-:Y:S01]  /*03d0*/  IMAD.HI.U32 R0, R3, R4, RZ ;  /* 0x0000000403007227 */ /* 0x000fe200078e00ff */
[----:B------:R-:W-:-:S03]  /*03e0*/  SHF.R.S32.HI R3, RZ, 0x1f, R64 ;  /* 0x0000001fff037819 */ /* 0x000fc60000011440 */
        /* <DEDUP_REMOVED lines=23> */
[----:B------:R-:W-:Y:S01]  /*0560*/  IMNMX R3, R64, -0x68, !PT ;  /* 0xffffff9840037817 */ /* 0x000fe20007800200 */
        /* <DEDUP_REMOVED lines=20> */
.L_x_16815:
        /* <DEDUP_REMOVED lines=11> */
.L_x_16814:
[----:B------:R-:W-:Y:S05]  /*0760*/  BSYNC B1 ;  /* 0x0000000000017941 */ /* 0x000fea0003800000 */
.L_x_16813:
        /* <DEDUP_REMOVED lines=8> */
.L_x_16816:
        /* <DEDUP_REMOVED lines=17> */
.L_x_16812:
[----:B------:R-:W-:Y:S05]  /*0900*/  BSYNC B0 ;  /* 0x0000000000007941 */ /* 0x000fea0003800000 */
.L_x_16811:
        /* <DEDUP_REMOVED lines=11> */
[----:B------:R-:W-:Y:S01]  /*09c0*/  IMAD.MOV.U32 R7, RZ, RZ, c[0x0][0x1ac] ;  /* 0x00006b00ff077624 */ /* 0x000fe200078e00ff */
[C---:B------:R-:W-:Y:S01]  /*09d0*/  LEA.HI.X.SX32 R6, R63.reuse, UR6, 0x1, P1 ;  /* 0x000000063f067c11 */ /* 0x040fe200088f0eff */
[----:B------:R-:W-:Y:S01]  /*09e0*/  IMAD R60, R63, 0x20, R66 ;  /* 0x000000203f3c7824 */ /* 0x000fe200078e0242 */
[----:B------:R-:W-:Y:S01]  /*09f0*/  SHF.R.S32.HI R3, RZ, 0x1f, R69 ;  /* 0x0000001fff037819 */ /* 0x000fe20000011445 */
[----:B------:R-:W-:Y:S01]  /*0a00*/  IMAD.U32 R9, RZ, RZ, UR7 ;  /* 0x00000007ff097e24 */ /* 0x000fe2000f8e00ff */
[----:B------:R-:W-:Y:S01]  /*0a10*/  IADD3 R68, P0, R2, R69, RZ ;  /* 0x0000004502447210 */ /* 0x000fe20007f1e0ff */
[----:B------:R-:W-:Y:S01]  /*0a20*/  IMAD.MOV.U32 R61, RZ, RZ, -0x800001 ;  /* 0xff7fffffff3d7424 */ /* 0x000fe200078e00ff */
[----:B------:R-:W-:-:S02]  /*0a30*/  LEA R4, P1, R5, c[0x0][0x188], 0x2 ;  /* 0x0000620005047a11 */ /* 0x000fc400078210ff */
[----:B------:R-:W-:Y:S01]  /*0a40*/  LEA.HI.X.SX32 R69, R2, R3, 0x1, P0 ;  /* 0x0000000302457211 */ /* 0x000fe200000f0eff */
[----:B------:R-:W-:Y:S01]  /*0a50*/  IMAD.MOV.U32 R2, RZ, RZ, R63 ;  /* 0x000000ffff027224 */ /* 0x000fe200078e003f */
[----:B------:R-:W-:Y:S02]  /*0a60*/  LEA.HI.X R3, R5, c[0x0][0x18c], R6, 0x2, P1 ;  /* 0x0000630005037a11 */ /* 0x000fe400008f1406 */
[----:B------:R-:W-:Y:S02]  /*0a70*/  SHF.R.S32.HI R5, RZ, 0x1f, R7 ;  /* 0x0000001fff057819 */ /* 0x000fe40000011407 */
[----:B------:R-:W-:Y:S02]  /*0a80*/  IADD3 R7, -R9, 0x1, R60 ;  /* 0x0000000109077810 */ /* 0x000fe40007ffe13c */
[----:B------:R-:W-:Y:S02]  /*0a90*/  LEA R6, R60, 0x1a0, 0x2 ;  /* 0x000001a03c067811 */ /* 0x000fe400078e10ff */
.L_x_16819:
[----:B------:R-:W-:Y:S01]  /*0aa0*/  IMAD.MOV.U32 R8, RZ, RZ, R4 ;  /* 0x000000ffff087224 */ /* 0x000fe200078e0004 */
[----:B------:R-:W0:Y:S01]  /*0ab0*/  LDS.128 R56, [0x10] ;  /* 0x00001000ff387984 */ /* 0x000e220000000c00 */
[----:B------:R-:W-:-:S03]  /*0ac0*/  IMAD.MOV.U32 R9, RZ, RZ, R3 ;  /* 0x000000ffff097224 */ /* 0x000fc600078e0003 */
[----:B------:R-:W1:Y:S04]  /*0ad0*/  LDS.128 R36, [RZ] ;  /* 0x00000000ff247984 */ /* 0x000e680000000c00 */
        /* <DEDUP_REMOVED lines=9> */
[----:B------:R-:W3:Y:S04]  /*0b70*/  LDG.E.128.CONSTANT R40, [R70.64] ;  /* 0x0000000a46287981 */ /* 0x000ee8000c1e9d00 */
[----:B------:R-:W4:Y:S04]  /*0b80*/  LDG.E.128.CONSTANT R48, [R70.64+0x400] ;  /* 0x0004000a46307981 */ /* 0x000f28000c1e9d00 */
[----:B------:R-:W4:Y:S04]  /*0b90*/  LDG.E.128.CONSTANT R12, [R70.64+0x600] ;  /* 0x0006000a460c7981 */ /* 0x000f28000c1e9d00 */
[----:B------:R-:W4:Y:S04]  /*0ba0*/  LDG.E.128.CONSTANT R52, [R70.64+0x800] ;  /* 0x0008000a46347981 */ /* 0x000f28000c1e9d00 */
[----:B------:R-:W4:Y:S04]  /*0bb0*/  LDG.E.128.CONSTANT R28, [R70.64+0xa00] ;  /* 0x000a000a461c7981 */ /* 0x000f28000c1e9d00 */
[----:B------:R-:W4:Y:S04]  /*0bc0*/  LDG.E.128.CONSTANT R20, [R70.64+0xc00] ;  /* 0x000c000a46147981 */ /* 0x000f28000c1e9d00 */
[----:B------:R-:W4:Y:S04]  /*0bd0*/  LDG.E.128.CONSTANT R24, [R70.64+0xe00] ;  /* 0x000e000a46187981 */ /* 0x000f28000c1e9d00 */
[----:B------:R-:W4:Y:S01]  /*0be0*/  LDG.E.128.CONSTANT R8, [R70.64+0x1000] ;  /* 0x0010000a46087981 */ /* 0x000f22000c1e9d00 */
[----:B0-----:R-:W-:-:S02]  /*0bf0*/  HADD2.F32 R32, -RZ, R56.H0_H0 ;  /* 0x20000038ff207230 */ /* 0x001fc40000004100 */
[----:B------:R-:W-:Y:S02]  /*0c00*/  HADD2.F32 R44, -RZ, R57.H0_H0 ;  /* 0x20000039ff2c7230 */ /* 0x000fe40000004100 */
[----:B------:R-:W-:Y:S02]  /*0c10*/  HADD2.F32 R56, -RZ, R56.H1_H1 ;  /* 0x30000038ff387230 */ /* 0x000fe40000004100 */
[----:B-1----:R-:W-:Y:S02]  /*0c20*/  HADD2.F32 R67, -RZ, R39.H1_H1 ;  /* 0x30000027ff437230 */ /* 0x002fe40000004100 */
[--C-:B--2---:R-:W-:Y:S02]  /*0c30*/  HADD2.F32 R33, -RZ, R16.reuse.H0_H0 ;  /* 0x20000010ff217230 */ /* 0x104fe40000004100 */
[----:B------:R-:W-:Y:S02]  /*0c40*/  HADD2.F32 R45, -RZ, R17.H0_H0 ;  /* 0x20000011ff2d7230 */ /* 0x000fe40000004100 */
[----:B------:R-:W-:Y:S01]  /*0c50*/  HADD2.F32 R35, -RZ, R16.H1_H1 ;  /* 0x30000010ff237230 */ /* 0x000fe20000004100 */
[----:B------:R-:W-:Y:S01]  /*0c60*/  FMUL.FTZ R34, R32, R33 ;  /* 0x0000002120227220 */ /* 0x000fe20000410000 */
[--C-:B---3--:R-:W-:Y:S01]  /*0c70*/  HADD2.F32 R33, -RZ, R40.reuse.H0_H0 ;  /* 0x20000028ff217230 */ /* 0x108fe20000004100 */
[----:B------:R-:W-:Y:S01]  /*0c80*/  FMUL.FTZ R32, R44, R45 ;  /* 0x0000002d2c207220 */ /* 0x000fe20000410000 */
[----:B------:R-:W-:Y:S01]  /*0c90*/  HADD2.F32 R40, -RZ, R40.H1_H1 ;  /* 0x30000028ff287230 */ /* 0x000fe20000004100 */
[----:B------:R-:W0:Y:S01]  /*0ca0*/  LDS.128 R44, [0x20] ;  /* 0x00002000ff2c7984 */ /* 0x000e220000000c00 */
[----:B------:R-:W-:Y:S01]  /*0cb0*/  FMUL.FTZ R16, R56, R35 ;  /* 0x0000002338107220 */ /* 0x000fe20000410000 */
[----:B------:R-:W-:-:S02]  /*0cc0*/  HADD2.F32 R56, -RZ, R36.H0_H0 ;  /* 0x20000024ff387230 */ /* 0x000fc40000004100 */
[----:B------:R-:W-:Y:S02]  /*0cd0*/  HADD2.F32 R35, -RZ, R57.H1_H1 ;  /* 0x30000039ff237230 */ /* 0x000fe40000004100 */
[----:B------:R-:W-:Y:S01]  /*0ce0*/  HADD2.F32 R57, -RZ, R36.H1_H1 ;  /* 0x30000024ff397230 */ /* 0x000fe20000004100 */
[----:B------:R-:W-:Y:S01]  /*0cf0*/  FFMA.FTZ R56, R56, R33, R34 ;  /* 0x0000002138387223 */ /* 0x000fe20000010022 */
[----:B------:R-:W-:Y:S02]  /*0d00*/  HADD2.F32 R36, -RZ, R17.H1_H1 ;  /* 0x30000011ff247230 */ /* 0x000fe40000004100 */
[----:B------:R-:W-:Y:S01]  /*0d10*/  HADD2.F32 R33, -RZ, R37.H0_H0 ;  /* 0x20000025ff217230 */ /* 0x000fe20000004100 */
[----:B------:R-:W-:Y:S01]  /*0d20*/  FFMA.FTZ R57, R57, R40, R16 ;  /* 0x0000002839397223 */ /* 0x000fe20000010010 */
[----:B------:R-:W-:Y:S01]  /*0d30*/  HADD2.F32 R34, -RZ, R41.H0_H0 ;  /* 0x20000029ff227230 */ /* 0x000fe20000004100 */
[----:B------:R-:W-:Y:S01]  /*0d40*/  FMUL.FTZ R17, R35, R36 ;  /* 0x0000002423117220 */ /* 0x000fe20000410000 */
[----:B------:R-:W-:-:S02]  /*0d50*/  HADD2.F32 R16, -RZ, R58.H0_H0 ;  /* 0x2000003aff107230 */ /* 0x000fc40000004100 */
[----:B------:R-:W-:Y:S01]  /*0d60*/  HADD2.F32 R65, -RZ, R18.H0_H0 ;  /* 0x20000012ff417230 */ /* 0x000fe20000004100 */
[----:B------:R-:W-:Y:S01]  /*0d70*/  FFMA.FTZ R40, R33, R34, R32 ;  /* 0x0000002221287223 */ /* 0x000fe20000010020 */
[----:B------:R-:W-:Y:S01]  /*0d80*/  HADD2.F32 R36, -RZ, R37.H1_H1 ;  /* 0x30000025ff247230 */ /* 0x000fe20000004100 */
[----:B------:R-:W2:Y:S01]  /*0d90*/  LDG.E.128.CONSTANT R32, [R70.64+0x1200] ;  /* 0x0012000a46207981 */ /* 0x000ea2000c1e9d00 */
[----:B------:R-:W-:Y:S01]  /*0da0*/  HADD2.F32 R41, -RZ, R41.H1_H1 ;  /* 0x30000029ff297230 */ /* 0x000fe20000004100 */
[----:B------:R-:W-:Y:S01]  /*0db0*/  FMUL.FTZ R16, R16, R65 ;  /* 0x0000004110107220 */ /* 0x000fe20000410000 */
[----:B------:R-:W-:-:S03]  /*0dc0*/  HADD2.F32 R65, -RZ, R59.H0_H0 ;  /* 0x2000003bff417230 */ /* 0x000fc60000004100 */
[----:B------:R-:W-:Y:S01]  /*0dd0*/  FFMA.FTZ R41, R36, R41, R17 ;  /* 0x0000002924297223 */ /* 0x000fe20000010011 */
[--C-:B------:R-:W-:Y:S02]  /*0de0*/  HADD2.F32 R36, -RZ, R19.reuse.H0_H0 ;  /* 0x20000013ff247230 */ /* 0x100fe40000004100 */
[----:B------:R-:W-:Y:S02]  /*0df0*/  HADD2.F32 R37, -RZ, R18.H1_H1 ;  /* 0x30000012ff257230 */ /* 0x000fe40000004100 */
[----:B------:R-:W-:Y:S01]  /*0e00*/  HADD2.F32 R58, -RZ, R58.H1_H1 ;  /* 0x3000003aff3a7230 */ /* 0x000fe20000004100 */
[----:B------:R-:W-:Y:S01]  /*0e10*/  FMUL.FTZ R65, R65, R36 ;  /* 0x0000002441417220 */ /* 0x000fe20000410000 */
[----:B------:R-:W-:Y:S02]  /*0e20*/  HADD2.F32 R17, -RZ, R38.H0_H0 ;  /* 0x20000026ff117230 */ /* 0x000fe40000004100 */
[----:B------:R-:W-:Y:S02]  /*0e30*/  HADD2.F32 R18, -RZ, R42.H0_H0 ;  /* 0x2000002aff127230 */ /* 0x000fe40000004100 */
[----:B------:R-:W-:-:S02]  /*0e40*/  HADD2.F32 R36, -RZ, R19.H1_H1 ;  /* 0x30000013ff247230 */ /* 0x000fc40000004100 */
[----:B------:R-:W-:Y:S01]  /*0e50*/  HADD2.F32 R19, -RZ, R59.H1_H1 ;  /* 0x3000003bff137230 */ /* 0x000fe20000004100 */
[----:B------:R-:W-:Y:S02]  /*0e60*/  FMUL.FTZ R58, R58, R37 ;  /* 0x000000253a3a7220 */ /* 0x000fe40000410000 */
[----:B------:R-:W-:Y:S01]  /*0e70*/  FFMA.FTZ R59, R17, R18, R16 ;  /* 0x00000012113b7223 */ /* 0x000fe20000010010 */
[----:B------:R-:W-:Y:S01]  /*0e80*/  HADD2.F32 R17, -RZ, R38.H1_H1 ;  /* 0x30000026ff117230 */ /* 0x000fe20000004100 */
[----:B------:R-:W-:Y:S01]  /*0e90*/  FMUL.FTZ R37, R19, R36 ;  /* 0x0000002413257220 */ /* 0x000fe20000410000 */
[----:B------:R-:W-:Y:S02]  /*0ea0*/  HADD2.F32 R16, -RZ, R39.H0_H0 ;  /* 0x20000027ff107230 */ /* 0x000fe40000004100 */
[----:B------:R-:W-:Y:S02]  /*0eb0*/  HADD2.F32 R36, -RZ, R43.H1_H1 ;  /* 0x3000002bff247230 */ /* 0x000fe40000004100 */
[----:B0-----:R-:W-:-:S02]  /*0ec0*/  HADD2.F32 R39, -RZ, R44.H0_H0 ;  /* 0x2000002cff277230 */ /* 0x001fc40000004100 */
[----:B----4-:R-:W-:Y:S01]  /*0ed0*/  HADD2.F32 R38, -RZ, R48.H0_H0 ;  /* 0x20000030ff267230 */ /* 0x010fe20000004100 */
[----:B------:R-:W-:-:S04]  /*0ee0*/  FFMA.FTZ R67, R67, R36, R37 ;  /* 0x0000002443437223 */ /* 0x000fc80000010025 */
[----:B------:R-:W-:Y:S02]  /*0ef0*/  FFMA.FTZ R56, R39, R38, R56 ;  /* 0x0000002627387223 */ /* 0x000fe40000010038 */
[----:B------:R-:W3:Y:S01]  /*0f00*/  LDG.E.128.CONSTANT R36, [R70.64+0x1400] ;  /* 0x0014000a46247981 */ /* 0x000ee2000c1e9d00 */
[----:B------:R-:W-:Y:S02]  /*0f10*/  HADD2.F32 R42, -RZ, R42.H1_H1 ;  /* 0x3000002aff2a7230 */ /* 0x000fe40000004100 */
[----:B------:R-:W-:Y:S02]  /*0f20*/  HADD2.F32 R18, -RZ, R43.H0_H0 ;  /* 0x2000002bff127230 */ /* 0x000fe40000004100 */
[----:B------:R-:W-:Y:S02]  /*0f30*/  HADD2.F32 R44, -RZ, R44.H1_H1 ;  /* 0x3000002cff2c7230 */ /* 0x000fe40000004100 */
[----:B------:R-:W-:Y:S01]  /*0f40*/  HADD2.F32 R48, -RZ, R48.H1_H1 ;  /* 0x30000030ff307230 */ /* 0x000fe20000004100 */
[----:B------:R-:W-:-:S02]  /*0f50*/  FFMA.FTZ R58, R17, R42, R58 ;  /* 0x0000002a113a7223 */ /* 0x000fc4000001003a */
[----:B------:R-:W-:Y:S02]  /*0f60*/  FFMA.FTZ R65, R16, R18, R65 ;  /* 0x0000001210417223 */ /* 0x000fe40000010041 */
[----:B------:R-:W0:Y:S01]  /*0f70*/  LDS.128 R16, [0x30] ;  /* 0x00003000ff107984 */ /* 0x000e220000000c00 */
[----:B------:R-:W-:Y:S01]  /*0f80*/  FFMA.FTZ R57, R44, R48, R57 ;  /* 0x000000302c397223 */ /* 0x000fe20000010039 */
[----:B------:R-:W-:Y:S02]  /*0f90*/  HADD2.F32 R48, -RZ, R49.H0_H0 ;  /* 0x20000031ff307230 */ /* 0x000fe40000004100 */
[----:B------:R-:W-:Y:S02]  /*0fa0*/  HADD2.F32 R42, -RZ, R45.H1_H1 ;  /* 0x3000002dff2a7230 */ /* 0x000fe40000004100 */
[----:B------:R-:W-:Y:S02]  /*0fb0*/  HADD2.F32 R49, -RZ, R49.H1_H1 ;  /* 0x30000031ff317230 */ /* 0x000fe40000004100 */
[----:B------:R-:W-:-:S03]  /*0fc0*/  HADD2.F32 R43, -RZ, R45.H0_H0 ;  /* 0x2000002dff2b7230 */ /* 0x000fc60000004100 */
[----:B------:R-:W-:Y:S01]  /*0fd0*/  FFMA.FTZ R49, R42, R49, R41 ;  /* 0x000000312a317223 */ /* 0x000fe20000010029 */
[----:B------:R-:W-:Y:S01]  /*0fe0*/  HADD2.F32 R42, -RZ, R50.H0_H0 ;  /* 0x20000032ff2a7230 */ /* 0x000fe20000004100 */
[----:B------:R-:W-:Y:S01]  /*0ff0*/  FFMA.FTZ R48, R43, R48, R40 ;  /* 0x000000302b307223 */ /* 0x000fe20000010028 */
[--C-:B------:R-:W-:Y:S02]  /*1000*/  HADD2.F32 R40, -RZ, R46.reuse.H0_H0 ;  /* 0x2000002eff287230 */ /* 0x100fe40000004100 */
[----:B------:R-:W-:Y:S02]  /*1010*/  HADD2.F32 R41, -RZ, R46.H1_H1 ;  /* 0x3000002eff297230 */ /* 0x000fe40000004100 */
[----:B------:R-:W-:Y:S02]  /*1020*/  HADD2.F32 R44, -RZ, R47.H0_H0 ;  /* 0x2000002fff2c7230 */ /* 0x000fe40000004100 */
[----:B------:R-:W-:Y:S02]  /*1030*/  HADD2.F32 R50, -RZ, R50.H1_H1 ;  /* 0x30000032ff327230 */ /* 0x000fe40000004100 */
[----:B------:R-:W-:Y:S01]  /*1040*/  HADD2.F32 R43, -RZ, R51.H0_H0 ;  /* 0x20000033ff2b7230 */ /* 0x000fe20000004100 */
[----:B------:R-:W-:-:S02]  /*1050*/  FFMA.FTZ R59, R40, R42, R59 ;  /* 0x0000002a283b7223 */ /* 0x000fc4000001003b */
[----:B------:R-:W-:Y:S02]  /*1060*/  FFMA.FTZ R58, R41, R50, R58 ;  /* 0x00000032293a7223 */ /* 0x000fe4000001003a */
[----:B------:R-:W-:Y:S02]  /*1070*/  FFMA.FTZ R65, R44, R43, R65 ;  /* 0x0000002b2c417223 */ /* 0x000fe40000010041 */
[----:B------:R-:W4:Y:S01]  /*1080*/  LDG.E.128.CONSTANT R40, [R70.64+0x1600] ;  /* 0x0016000a46287981 */ /* 0x000f22000c1e9d00 */
[--C-:B------:R-:W-:Y:S02]  /*1090*/  HADD2.F32 R46, -RZ, R12.reuse.H0_H0 ;  /* 0x2000000cff2e7230 */ /* 0x100fe40000004100 */
[----:B------:R-:W-:Y:S02]  /*10a0*/  HADD2.F32 R51, -RZ, R51.H1_H1 ;  /* 0x30000033ff337230 */ /* 0x000fe40000004100 */
[----:B------:R-:W-:Y:S02]  /*10b0*/  HADD2.F32 R44, -RZ, R47.H1_H1 ;  /* 0x3000002fff2c7230 */ /* 0x000fe40000004100 */
[----:B------:R-:W-:-:S02]  /*10c0*/  HADD2.F32 R12, -RZ, R12.H1_H1 ;  /* 0x3000000cff0c7230 */ /* 0x000fc40000004100 */
[--C-:B0-----:R-:W-:Y:S02]  /*10d0*/  HADD2.F32 R45, -RZ, R16.reuse.H0_H0 ;  /* 0x20000010ff2d7230 */ /* 0x101fe40000004100 */
[----:B------:R-:W-:Y:S01]  /*10e0*/  HADD2.F32 R16, -RZ, R16.H1_H1 ;  /* 0x30000010ff107230 */ /* 0x000fe20000004100 */
[----:B------:R-:W-:Y:S01]  /*10f0*/  FFMA.FTZ R67, R44, R51, R67 ;  /* 0x000000332c437223 */ /* 0x000fe20000010043 */
[----:B------:R-:W-:-:S03]  /*1100*/  HADD2.F32 R51, -RZ, R17.H0_H0 ;  /* 0x20000011ff337230 */ /* 0x000fc60000004100 */
[----:B------:R-:W-:Y:S01]  /*1110*/  FFMA.FTZ R57, R16, R12, R57 ;  /* 0x0000000c10397223 */ /* 0x000fe20000010039 */
[----:B------:R-:W-:Y:S02]  /*1120*/  HADD2.F32 R12, -RZ, R13.H0_H0 ;  /* 0x2000000dff0c7230 */ /* 0x000fe40000004100 */
[----:B------:R-:W-:Y:S02]  /*1130*/  HADD2.F32 R16, -RZ, R17.H1_H1 ;  /* 0x30000011ff107230 */ /* 0x000fe40000004100 */
[----:B------:R-:W-:Y:S01]  /*1140*/  HADD2.F32 R13, -RZ, R13.H1_H1 ;  /* 0x3000000dff0d7230 */ /* 0x000fe20000004100 */
[----:B------:R-:W-:Y:S01]  /*1150*/  FFMA.FTZ R12, R51, R12, R48 ;  /* 0x0000000c330c7223 */ /* 0x000fe20000010030 */
[----:B------:R-:W-:Y:S02]  /*1160*/  HADD2.F32 R48, -RZ, R18.H0_H0 ;  /* 0x20000012ff307230 */ /* 0x000fe40000004100 */
[----:B------:R-:W-:Y:S01]  /*1170*/  HADD2.F32 R17, -RZ, R14.H0_H0 ;  /* 0x2000000eff117230 */ /* 0x000fe20000004100 */
[----:B------:R-:W-:-:S02]  /*1180*/  FFMA.FTZ R56, R45, R46, R56 ;  /* 0x0000002e2d387223 */ /* 0x000fc40000010038 */
[----:B------:R-:W0:Y:S01]  /*1190*/  LDS.128 R44, [0x40] ;  /* 0x00004000ff2c7984 */ /* 0x000e220000000c00 */
[----:B------:R-:W-:Y:S02]  /*11a0*/  FFMA.FTZ R13, R16, R13, R49 ;  /* 0x0000000d100d7223 */ /* 0x000fe40000010031 */
[----:B------:R-:W-:Y:S02]  /*11b0*/  FFMA.FTZ R59, R48, R17, R59 ;  /* 0x00000011303b7223 */ /* 0x000fe4000001003b */
[----:B------:R-:W4:Y:S01]  /*11c0*/  LDG.E.128.CONSTANT R48, [R70.64+0x1800] ;  /* 0x0018000a46307981 */ /* 0x000f22000c1e9d00 */
[----:B------:R-:W-:Y:S02]  /*11d0*/  HADD2.F32 R17, -RZ, R18.H1_H1 ;  /* 0x30000012ff117230 */ /* 0x000fe40000004100 */
[----:B------:R-:W-:Y:S02]  /*11e0*/  HADD2.F32 R14, -RZ, R14.H1_H1 ;  /* 0x3000000eff0e7230 */ /* 0x000fe40000004100 */
[----:B------:R-:W-:-:S03]  /*11f0*/  HADD2.F32 R16, -RZ, R15.H0_H0 ;  /* 0x2000000fff107230 */ /* 0x000fc60000004100 */
[----:B------:R-:W-:Y:S01]  /*1200*/  FFMA.FTZ R58, R17, R14, R58 ;  /* 0x0000000e113a7223 */ /* 0x000fe2000001003a */
[----:B------:R-:W-:-:S05]  /*1210*/  HADD2.F32 R14, -RZ, R19.H0_H0 ;  /* 0x20000013ff0e7230 */ /* 0x000fca0000004100 */
[----:B------:R-:W-:Y:S01]  /*1220*/  FFMA.FTZ R65, R14, R16, R65 ;  /* 0x000000100e417223 */ /* 0x000fe20000010041 */
[--C-:B------:R-:W-:Y:S02]  /*1230*/  HADD2.F32 R16, -RZ, R52.reuse.H0_H0 ;  /* 0x20000034ff107230 */ /* 0x100fe40000004100 */
[----:B------:R-:W-:Y:S02]  /*1240*/  HADD2.F32 R15, -RZ, R15.H1_H1 ;  /* 0x3000000fff0f7230 */ /* 0x000fe40000004100 */
[----:B------:R-:W-:Y:S02]  /*1250*/  HADD2.F32 R14, -RZ, R19.H1_H1 ;  /* 0x30000013ff0e7230 */ /* 0x000fe40000004100 */
[----:B------:R-:W-:-:S03]  /*1260*/  HADD2.F32 R52, -RZ, R52.H1_H1 ;  /* 0x30000034ff347230 */ /* 0x000fc60000004100 */
[----:B------:R-:W-:Y:S01]  /*1270*/  FFMA.FTZ R67, R14, R15, R67 ;  /* 0x0000000f0e437223 */ /* 0x000fe20000010043 */
[--C-:B0-----:R-:W-:Y:S02]  /*1280*/  HADD2.F32 R17, -RZ, R44.reuse.H0_H0 ;  /* 0x2000002cff117230 */ /* 0x101fe40000004100 */
[----:B------:R-:W-:-:S03]  /*1290*/  HADD2.F32 R44, -RZ, R44.H1_H1 ;  /* 0x3000002cff2c7230 */ /* 0x000fc60000004100 */
[----:B------:R-:W-:Y:S02]  /*12a0*/  FFMA.FTZ R56, R17, R16, R56 ;  /* 0x0000001011387223 */ /* 0x000fe40000010038 */
[----:B------:R-:W0:Y:S01]  /*12b0*/  LDS.128 R16, [0x50] ;  /* 0x00005000ff107984 */ /* 0x000e220000000c00 */
[----:B------:R-:W-:Y:S01]  /*12c0*/  FFMA.FTZ R57, R44, R52, R57 ;  /* 0x000000342c397223 */ /* 0x000fe20000010039 */
[----:B------:R-:W-:Y:S02]  /*12d0*/  HADD2.F32 R15, -RZ, R45.H0_H0 ;  /* 0x2000002dff0f7230 */ /* 0x000fe40000004100 */
[----:B------:R-:W-:Y:S02]  /*12e0*/  HADD2.F32 R44, -RZ, R53.H0_H0 ;  /* 0x20000035ff2c7230 */ /* 0x000fe40000004100 */
[----:B------:R-:W-:-:S03]  /*12f0*/  HADD2.F32 R14, -RZ, R46.H0_H0 ;  /* 0x2000002eff0e7230 */ /* 0x000fc60000004100 */
[----:B------:R-:W-:Y:S01]  /*1300*/  FFMA.FTZ R44, R15, R44, R12 ;  /* 0x0000002c0f2c7223 */ /* 0x000fe2000001000c */
[----:B------:R-:W-:Y:S02]  /*1310*/  HADD2.F32 R12, -RZ, R45.H1_H1 ;  /* 0x3000002dff0c7230 */ /* 0x000fe40000004100 */
[----:B------:R-:W-:Y:S02]  /*1320*/  HADD2.F32 R45, -RZ, R53.H1_H1 ;  /* 0x30000035ff2d7230 */ /* 0x000fe40000004100 */
[----:B------:R-:W-:Y:S02]  /*1330*/  HADD2.F32 R15, -RZ, R54.H0_H0 ;  /* 0x20000036ff0f7230 */ /* 0x000fe40000004100 */
[----:B------:R-:W-:Y:S01]  /*1340*/  HADD2.F32 R53, -RZ, R46.H1_H1 ;  /* 0x3000002eff357230 */ /* 0x000fe20000004100 */
[----:B------:R-:W-:Y:S01]  /*1350*/  FFMA.FTZ R45, R12, R45, R13 ;  /* 0x0000002d0c2d7223 */ /* 0x000fe2000001000d */
[----:B------:R-:W-:Y:S01]  /*1360*/  HADD2.F32 R54, -RZ, R54.H1_H1 ;  /* 0x30000036ff367230 */ /* 0x000fe20000004100 */
[----:B------:R-:W-:-:S02]  /*1370*/  FFMA.FTZ R59, R14, R15, R59 ;  /* 0x0000000f0e3b7223 */ /* 0x000fc4000001003b */
[----:B------:R-:W4:Y:S02]  /*1380*/  LDG.E.128.CONSTANT R12, [R70.64+0x1a00] ;  /* 0x001a000a460c7981 */ /* 0x000f24000c1e9d00 */
[----:B------:R-:W-:Y:S01]  /*1390*/  FFMA.FTZ R58, R53, R54, R58 ;  /* 0x00000036353a7223 */ /* 0x000fe2000001003a */
[--C-:B------:R-:W-:Y:S02]  /*13a0*/  HADD2.F32 R53, -RZ, R55.reuse.H0_H0 ;  /* 0x20000037ff357230 */ /* 0x100fe40000004100 */
[----:B------:R-:W-:Y:S02]  /*13b0*/  HADD2.F32 R55, -RZ, R55.H1_H1 ;  /* 0x30000037ff377230 */ /* 0x000fe40000004100 */
[--C-:B------:R-:W-:Y:S02]  /*13c0*/  HADD2.F32 R46, -RZ, R47.reuse.H0_H0 ;  /* 0x2000002fff2e7230 */ /* 0x100fe40000004100 */
[----:B------:R-:W-:-:S03]  /*13d0*/  HADD2.F32 R52, -RZ, R47.H1_H1 ;  /* 0x3000002fff347230 */ /* 0x000fc60000004100 */
[----:B------:R-:W-:Y:S02]  /*13e0*/  FFMA.FTZ R65, R46, R53, R65 ;  /* 0x000000352e417223 */ /* 0x000fe40000010041 */
[----:B------:R-:W-:Y:S02]  /*13f0*/  FFMA.FTZ R67, R52, R55, R67 ;  /* 0x0000003734437223 */ /* 0x000fe40000010043 */
[----:B------:R-:W1:Y:S01]  /*1400*/  LDS.128 R52, [0x60] ;  /* 0x00006000ff347984 */ /* 0x000e620000000c00 */
[----:B------:R-:W-:Y:S02]  /*1410*/  HADD2.F32 R46, -RZ, R28.H0_H0 ;  /* 0x2000001cff2e7230 */ /* 0x000fe40000004100 */
[--C-:B0-----:R-:W-:Y:S02]  /*1420*/  HADD2.F32 R47, -RZ, R16.reuse.H0_H0 ;  /* 0x20000010ff2f7230 */ /* 0x101fe40000004100 */
[----:B------:R-:W-:Y:S02]  /*1430*/  HADD2.F32 R16, -RZ, R16.H1_H1 ;  /* 0x30000010ff107230 */ /* 0x000fe40000004100 */
[----:B------:R-:W-:-:S05]  /*1440*/  HADD2.F32 R28, -RZ, R28.H1_H1 ;  /* 0x3000001cff1c7230 */ /* 0x000fca0000004100 */
[----:B------:R-:W-:Y:S01]  /*1450*/  FFMA.FTZ R57, R16, R28, R57 ;  /* 0x0000001c10397223 */ /* 0x000fe20000010039 */
[----:B------:R-:W-:Y:S02]  /*1460*/  HADD2.F32 R28, -RZ, R29.H0_H0 ;  /* 0x2000001dff1c7230 */ /* 0x000fe40000004100 */
[----:B------:R-:W-:Y:S02]  /*1470*/  HADD2.F32 R16, -RZ, R17.H1_H1 ;  /* 0x30000011ff107230 */ /* 0x000fe40000004100 */
[----:B------:R-:W-:Y:S01]  /*1480*/  HADD2.F32 R29, -RZ, R29.H1_H1 ;  /* 0x3000001dff1d7230 */ /* 0x000fe20000004100 */
[----:B------:R-:W-:Y:S01]  /*1490*/  FFMA.FTZ R56, R47, R46, R56 ;  /* 0x0000002e2f387223 */ /* 0x000fe20000010038 */
[----:B------:R-:W-:Y:S02]  /*14a0*/  HADD2.F32 R47, -RZ, R17.H0_H0 ;  /* 0x20000011ff2f7230 */ /* 0x000fe40000004100 */
[--C-:B------:R-:W-:Y:S01]  /*14b0*/  HADD2.F32 R17, -RZ, R18.reuse.H1_H1 ;  /* 0x30000012ff117230 */ /* 0x100fe20000004100 */
[----:B------:R-:W-:Y:S01]  /*14c0*/  FFMA.FTZ R29, R16, R29, R45 ;  /* 0x0000001d101d7223 */ /* 0x000fe2000001002d */
[----:B------:R-:W-:-:S02]  /*14d0*/  HADD2.F32 R16, -RZ, R18.H0_H0 ;  /* 0x20000012ff107230 */ /* 0x000fc40000004100 */
[--C-:B------:R-:W-:Y:S02]  /*14e0*/  HADD2.F32 R18, -RZ, R30.reuse.H0_H0 ;  /* 0x2000001eff127230 */ /* 0x100fe40000004100 */
[----:B------:R-:W-:Y:S02]  /*14f0*/  HADD2.F32 R30, -RZ, R30.H1_H1 ;  /* 0x3000001eff1e7230 */ /* 0x000fe40000004100 */
[----:B------:R-:W-:Y:S01]  /*1500*/  HADD2.F32 R72, -RZ, R31.H0_H0 ;  /* 0x2000001fff487230 */ /* 0x000fe20000004100 */
[----:B------:R-:W-:Y:S01]  /*1510*/  FFMA.FTZ R59, R16, R18, R59 ;  /* 0x00000012103b7223 */ /* 0x000fe2000001003b */
[----:B------:R-:W-:Y:S01]  /*1520*/  HADD2.F32 R16, -RZ, R19.H0_H0 ;  /* 0x20000013ff107230 */ /* 0x000fe20000004100 */
[----:B------:R-:W-:Y:S02]  /*1530*/  FFMA.FTZ R28, R47, R28, R44 ;  /* 0x0000001c2f1c7223 */ /* 0x000fe4000001002c */
[----:B------:R-:W0:Y:S01]  /*1540*/  LDS.128 R44, [0x70] ;  /* 0x00007000ff2c7984 */ /* 0x000e220000000c00 */
[----:B------:R-:W-:Y:S01]  /*1550*/  FFMA.FTZ R58, R17, R30, R58 ;  /* 0x0000001e113a7223 */ /* 0x000fe2000001003a */
[----:B------:R-:W-:Y:S01]  /*1560*/  HADD2.F32 R31, -RZ, R31.H1_H1 ;  /* 0x3000001fff1f7230 */ /* 0x000fe20000004100 */
[----:B------:R-:W-:Y:S01]  /*1570*/  FFMA.FTZ R65, R16, R72, R65 ;  /* 0x0000004810417223 */ /* 0x000fe20000010041 */
[----:B------:R-:W-:-:S02]  /*1580*/  HADD2.F32 R18, -RZ, R19.H1_H1 ;  /* 0x30000013ff127230 */ /* 0x000fc40000004100 */
[----:B-1----:R-:W-:Y:S02]  /*1590*/  HADD2.F32 R17, -RZ, R52.H0_H0 ;  /* 0x20000034ff117230 */ /* 0x002fe40000004100 */
[----:B------:R-:W-:Y:S01]  /*15a0*/  HADD2.F32 R16, -RZ, R20.H0_H0 ;  /* 0x20000014ff107230 */ /* 0x000fe20000004100 */
[----:B------:R-:W-:Y:S01]  /*15b0*/  FFMA.FTZ R67, R18, R31, R67 ;  /* 0x0000001f12437223 */ /* 0x000fe20000010043 */
[----:B------:R-:W-:Y:S02]  /*15c0*/  HADD2.F32 R52, -RZ, R52.H1_H1 ;  /* 0x30000034ff347230 */ /* 0x000fe40000004100 */
[----:B------:R-:W-:Y:S01]  /*15d0*/  HADD2.F32 R20, -RZ, R20.H1_H1 ;  /* 0x30000014ff147230 */ /* 0x000fe20000004100 */
[----:B------:R-:W-:Y:S01]  /*15e0*/  FFMA.FTZ R56, R17, R16, R56 ;  /* 0x0000001011387223 */ /* 0x000fe20000010038 */
[----:B------:R-:W-:Y:S01]  /*15f0*/  HADD2.F32 R31, -RZ, R53.H0_H0 ;  /* 0x20000035ff1f7230 */ /* 0x000fe20000004100 */
[----:B------:R-:W4:Y:S01]  /*1600*/  LDG.E.128.CONSTANT R16, [R70.64+0x1c00] ;  /* 0x001c000a46107981 */ /* 0x000f22000c1e9d00 */
[--C-:B------:R-:W-:Y:S01]  /*1610*/  HADD2.F32 R30, -RZ, R21.reuse.H0_H0 ;  /* 0x20000015ff1e7230 */ /* 0x100fe20000004100 */
[----:B------:R-:W-:Y:S01]  /*1620*/  FFMA.FTZ R57, R52, R20, R57 ;  /* 0x0000001434397223 */ /* 0x000fe20000010039 */
[----:B------:R-:W-:-:S03]  /*1630*/  HADD2.F32 R21, -RZ, R21.H1_H1 ;  /* 0x30000015ff157230 */ /* 0x000fc60000004100 */
[----:B------:R-:W-:Y:S01]  /*1640*/  FFMA.FTZ R20, R31, R30, R28 ;  /* 0x0000001e1f147223 */ /* 0x000fe2000001001c */
[----:B------:R-:W-:Y:S02]  /*1650*/  HADD2.F32 R28, -RZ, R53.H1_H1 ;  /* 0x30000035ff1c7230 */ /* 0x000fe40000004100 */
[--C-:B------:R-:W-:Y:S02]  /*1660*/  HADD2.F32 R30, -RZ, R54.reuse.H0_H0 ;  /* 0x20000036ff1e7230 */ /* 0x100fe40000004100 */
[----:B------:R-:W-:Y:S02]  /*1670*/  HADD2.F32 R31, -RZ, R54.H1_H1 ;  /* 0x30000036ff1f7230 */ /* 0x000fe40000004100 */
[--C-:B------:R-:W-:Y:S02]  /*1680*/  HADD2.F32 R52, -RZ, R22.reuse.H0_H0 ;  /* 0x20000016ff347230 */ /* 0x100fe40000004100 */
[----:B------:R-:W-:Y:S01]  /*1690*/  HADD2.F32 R53, -RZ, R22.H1_H1 ;  /* 0x30000016ff357230 */ /* 0x000fe20000004100 */
[----:B------:R-:W-:-:S02]  /*16a0*/  FFMA.FTZ R22, R28, R21, R29 ;  /* 0x000000151c167223 */ /* 0x000fc4000001001d */
[----:B------:R-:W-:Y:S02]  /*16b0*/  FFMA.FTZ R59, R30, R52, R59 ;  /* 0x000000341e3b7223 */ /* 0x000fe4000001003b */
[----:B------:R-:W-:Y:S02]  /*16c0*/  FFMA.FTZ R21, R31, R53, R58 ;  /* 0x000000351f157223 */ /* 0x000fe4000001003a */
[----:B------:R-:W1:Y:S01]  /*16d0*/  LDS.128 R28, [0x80] ;  /* 0x00008000ff1c7984 */ /* 0x000e620000000c00 */
[----:B------:R-:W-:Y:S02]  /*16e0*/  HADD2.F32 R52, -RZ, R55.H0_H0 ;  /* 0x20000037ff347230 */ /* 0x000fe40000004100 */
[--C-:B------:R-:W-:Y:S02]  /*16f0*/  HADD2.F32 R53, -RZ, R23.reuse.H0_H0 ;  /* 0x20000017ff357230 */ /* 0x100fe40000004100 */
[----:B------:R-:W-:Y:S02]  /*1700*/  HADD2.F32 R23, -RZ, R23.H1_H1 ;  /* 0x30000017ff177230 */ /* 0x000fe40000004100 */
[----:B------:R-:W-:Y:S01]  /*1710*/  HADD2.F32 R54, -RZ, R24.H0_H0 ;  /* 0x20000018ff367230 */ /* 0x000fe20000004100 */
[----:B------:R-:W-:Y:S01]  /*1720*/  FFMA.FTZ R65, R52, R53, R65 ;  /* 0x0000003534417223 */ /* 0x000fe20000010041 */
[----:B------:R-:W-:-:S02]  /*1730*/  HADD2.F32 R52, -RZ, R55.H1_H1 ;  /* 0x30000037ff347230 */ /* 0x000fc40000004100 */
[--C-:B0-----:R-:W-:Y:S02]  /*1740*/  HADD2.F32 R53, -RZ, R44.reuse.H0_H0 ;  /* 0x2000002cff357230 */ /* 0x101fe40000004100 */
[----:B------:R-:W-:Y:S01]  /*1750*/  HADD2.F32 R44, -RZ, R44.H1_H1 ;  /* 0x3000002cff2c7230 */ /* 0x000fe20000004100 */
[----:B------:R-:W-:Y:S01]  /*1760*/  FFMA.FTZ R67, R52, R23, R67 ;  /* 0x0000001734437223 */ /* 0x000fe20000010043 */
[----:B------:R-:W-:Y:S01]  /*1770*/  HADD2.F32 R24, -RZ, R24.H1_H1 ;  /* 0x30000018ff187230 */ /* 0x000fe20000004100 */
[----:B------:R-:W-:Y:S01]  /*1780*/  FFMA.FTZ R56, R53, R54, R56 ;  /* 0x0000003635387223 */ /* 0x000fe20000010038 */
[----:B------:R-:W-:Y:S02]  /*1790*/  HADD2.F32 R23, -RZ, R45.H0_H0 ;  /* 0x2000002dff177230 */ /* 0x000fe40000004100 */
[----:B------:R-:W-:Y:S02]  /*17a0*/  HADD2.F32 R54, -RZ, R46.H0_H0 ;  /* 0x2000002eff367230 */ /* 0x000fe40000004100 */
[----:B------:R-:W-:-:S02]  /*17b0*/  HADD2.F32 R52, -RZ, R25.H0_H0 ;  /* 0x20000019ff347230 */ /* 0x000fc40000004100 */
[----:B------:R-:W-:Y:S01]  /*17c0*/  HADD2.F32 R53, -RZ, R26.H0_H0 ;  /* 0x2000001aff357230 */ /* 0x000fe20000004100 */
[----:B------:R-:W-:Y:S01]  /*17d0*/  FFMA.FTZ R57, R44, R24, R57 ;  /* 0x000000182c397223 */ /* 0x000fe20000010039 */
[----:B------:R-:W-:Y:S02]  /*17e0*/  HADD2.F32 R45, -RZ, R45.H1_H1 ;  /* 0x3000002dff2d7230 */ /* 0x000fe40000004100 */
[----:B------:R-:W-:Y:S02]  /*17f0*/  HADD2.F32 R25, -RZ, R25.H1_H1 ;  /* 0x30000019ff197230 */ /* 0x000fe40000004100 */
[----:B------:R-:W-:Y:S02]  /*1800*/  HADD2.F32 R46, -RZ, R46.H1_H1 ;  /* 0x3000002eff2e7230 */ /* 0x000fe40000004100 */
[----:B------:R-:W-:Y:S01]  /*1810*/  HADD2.F32 R26, -RZ, R26.H1_H1 ;  /* 0x3000001aff1a7230 */ /* 0x000fe20000004100 */
[----:B------:R-:W-:Y:S02]  /*1820*/  FFMA.FTZ R24, R23, R52, R20 ;  /* 0x0000003417187223 */ /* 0x000fe40000010014 */
[----:B------:R-:W-:-:S02]  /*1830*/  FFMA.FTZ R59, R54, R53, R59 ;  /* 0x00000035363b7223 */ /* 0x000fc4000001003b */
[----:B------:R-:W0:Y:S01]  /*1840*/  LDS.128 R52, [0x90] ;  /* 0x00009000ff347984 */ /* 0x000e220000000c00 */
[----:B------:R-:W-:Y:S02]  /*1850*/  FFMA.FTZ R25, R45, R25, R22 ;  /* 0x000000192d197223 */ /* 0x000fe40000010016 */
[----:B------:R-:W-:Y:S01]  /*1860*/  FFMA.FTZ R26, R46, R26, R21 ;  /* 0x0000001a2e1a7223 */ /* 0x000fe20000010015 */
[----:B------:R-:W-:Y:S01]  /*1870*/  HADD2.F32 R44, -RZ, R47.H0_H0 ;  /* 0x2000002fff2c7230 */ /* 0x000fe20000004100 */
[----:B------:R-:W4:Y:S01]  /*1880*/  LDG.E.128.CONSTANT R20, [R70.64+0x1e00] ;  /* 0x001e000a46147981 */ /* 0x000f22000c1e9d00 */
[--C-:B------:R-:W-:Y:S02]  /*1890*/  HADD2.F32 R45, -RZ, R27.reuse.H0_H0 ;  /* 0x2000001bff2d7230 */ /* 0x100fe40000004100 */
[----:B------:R-:W-:Y:S02]  /*18a0*/  HADD2.F32 R27, -RZ, R27.H1_H1 ;  /* 0x3000001bff1b7230 */ /* 0x000fe40000004100 */
[----:B------:R-:W-:Y:S01]  /*18b0*/  HADD2.F32 R46, -RZ, R8.H0_H0 ;  /* 0x20000008ff2e7230 */ /* 0x000fe20000004100 */
[----:B------:R-:W-:Y:S01]  /*18c0*/  FFMA.FTZ R65, R44, R45, R65 ;  /* 0x0000002d2c417223 */ /* 0x000fe20000010041 */
[----:B------:R-:W-:-:S02]  /*18d0*/  HADD2.F32 R44, -RZ, R47.H1_H1 ;  /* 0x3000002fff2c7230 */ /* 0x000fc40000004100 */
[--C-:B-1----:R-:W-:Y:S02]  /*18e0*/  HADD2.F32 R45, -RZ, R28.reuse.H0_H0 ;  /* 0x2000001cff2d7230 */ /* 0x102fe40000004100 */
        /* <DEDUP_REMOVED lines=9> */
[--C-:B------:R-:W-:Y:S02]  /*1980*/  HADD2.F32 R30, -RZ, R9.reuse.H1_H1 ;  /* 0x30000009ff1e7230 */ /* 0x100fe40000004100 */
[----:B------:R-:W-:Y:S02]  /*1990*/  HADD2.F32 R29, -RZ, R9.H0_H0 ;  /* 0x20000009ff1d7230 */ /* 0x000fe40000004100 */
[--C-:B------:R-:W-:Y:S02]  /*19a0*/  HADD2.F32 R47, -RZ, R10.reuse.H1_H1 ;  /* 0x3000000aff2f7230 */ /* 0x100fe40000004100 */
[----:B------:R-:W-:Y:S01]  /*19b0*/  HADD2.F32 R46, -RZ, R10.H0_H0 ;  /* 0x2000000aff2e7230 */ /* 0x000fe20000004100 */
[----:B------:R-:W-:Y:S02]  /*19c0*/  FFMA.FTZ R10, R28, R30, R25 ;  /* 0x0000001e1c0a7223 */ /* 0x000fe40000010019 */
[----:B------:R-:W-:-:S02]  /*19d0*/  FFMA.FTZ R9, R27, R29, R24 ;  /* 0x0000001d1b097223 */ /* 0x000fc40000010018 */
[----:B------:R-:W-:Y:S02]  /*19e0*/  FFMA.FTZ R28, R45, R47, R26 ;  /* 0x0000002f2d1c7223 */ /* 0x000fe4000001001a */
[----:B------:R-:W4:Y:S01]  /*19f0*/  LDG.E.128.CONSTANT R24, [R70.64+0x2000] ;  /* 0x0020000a46187981 */ /* 0x000f22000c1e9d00 */
[----:B------:R-:W-:-:S03]  /*1a00*/  FFMA.FTZ R59, R44, R46, R59 ;  /* 0x0000002e2c3b7223 */ /* 0x000fc6000001003b */
[----:B------:R-:W1:Y:S01]  /*1a10*/  LDS.128 R44, [0xa0] ;  /* 0x0000a000ff2c7984 */ /* 0x000e620000000c00 */
[----:B------:R-:W-:Y:S02]  /*1a20*/  HADD2.F32 R30, -RZ, R31.H0_H0 ;  /* 0x2000001fff1e7230 */ /* 0x000fe40000004100 */
[----:B------:R-:W-:-:S05]  /*1a30*/  HADD2.F32 R29, -RZ, R11.H0_H0 ;  /* 0x2000000bff1d7230 */ /* 0x000fca0000004100 */
[----:B------:R-:W-:Y:S01]  /*1a40*/  FFMA.FTZ R65, R30, R29, R65 ;  /* 0x0000001d1e417223 */ /* 0x000fe20000010041 */
[----:B------:R-:W-:Y:S02]  /*1a50*/  HADD2.F32 R30, -RZ, R31.H1_H1 ;  /* 0x3000001fff1e7230 */ /* 0x000fe40000004100 */
[--C-:B0-----:R-:W-:Y:S02]  /*1a60*/  HADD2.F32 R29, -RZ, R52.reuse.H0_H0 ;  /* 0x20000034ff1d7230 */ /* 0x101fe40000004100 */
[----:B------:R-:W-:Y:S02]  /*1a70*/  HADD2.F32 R31, -RZ, R52.H1_H1 ;  /* 0x30000034ff1f7230 */ /* 0x000fe40000004100 */
[--C-:B--2---:R-:W-:Y:S02]  /*1a80*/  HADD2.F32 R52, -RZ, R32.reuse.H0_H0 ;  /* 0x20000020ff347230 */ /* 0x104fe40000004100 */
[----:B------:R-:W-:Y:S02]  /*1a90*/  HADD2.F32 R32, -RZ, R32.H1_H1 ;  /* 0x30000020ff207230 */ /* 0x000fe40000004100 */
[----:B------:R-:W-:Y:S01]  /*1aa0*/  HADD2.F32 R11, -RZ, R11.H1_H1 ;  /* 0x3000000bff0b7230 */ /* 0x000fe20000004100 */
[----:B------:R-:W-:-:S02]  /*1ab0*/  FFMA.FTZ R56, R29, R52, R56 ;  /* 0x000000341d387223 */ /* 0x000fc40000010038 */
[----:B------:R-:W-:Y:S01]  /*1ac0*/  FFMA.FTZ R32, R31, R32, R8 ;  /* 0x000000201f207223 */ /* 0x000fe20000010008 */
[--C-:B------:R-:W-:Y:S01]  /*1ad0*/  HADD2.F32 R8, -RZ, R53.reuse.H0_H0 ;  /* 0x20000035ff087230 */ /* 0x100fe20000004100 */
[----:B------:R-:W-:Y:S01]  /*1ae0*/  FFMA.FTZ R67, R30, R11, R67 ;  /* 0x0000000b1e437223 */ /* 0x000fe20000010043 */
[----:B------:R-:W-:Y:S02]  /*1af0*/  HADD2.F32 R53, -RZ, R53.H1_H1 ;  /* 0x30000035ff357230 */ /* 0x000fe40000004100 */
[--C-:B------:R-:W-:Y:S02]  /*1b00*/  HADD2.F32 R11, -RZ, R33.reuse.H0_H0 ;  /* 0x20000021ff0b7230 */ /* 0x100fe40000004100 */
[----:B------:R-:W-:Y:S02]  /*1b10*/  HADD2.F32 R29, -RZ, R33.H1_H1 ;  /* 0x30000021ff1d7230 */ /* 0x000fe40000004100 */
[--C-:B------:R-:W-:Y:S02]  /*1b20*/  HADD2.F32 R52, -RZ, R54.reuse.H0_H0 ;  /* 0x20000036ff347230 */ /* 0x100fe40000004100 */
[----:B------:R-:W-:Y:S01]  /*1b30*/  HADD2.F32 R31, -RZ, R54.H1_H1 ;  /* 0x30000036ff1f7230 */ /* 0x000fe20000004100 */
[----:B------:R-:W-:Y:S01]  /*1b40*/  FFMA.FTZ R33, R8, R11, R9 ;  /* 0x0000000b08217223 */ /* 0x000fe20000010009 */
[----:B------:R-:W-:-:S02]  /*1b50*/  HADD2.F32 R30, -RZ, R34.H0_H0 ;  /* 0x20000022ff1e7230 */ /* 0x000fc40000004100 */
[----:B------:R-:W-:Y:S01]  /*1b60*/  HADD2.F32 R54, -RZ, R34.H1_H1 ;  /* 0x30000022ff367230 */ /* 0x000fe20000004100 */
[----:B------:R-:W-:Y:S02]  /*1b70*/  FFMA.FTZ R34, R53, R29, R10 ;  /* 0x0000001d35227223 */ /* 0x000fe4000001000a */
[----:B------:R-:W0:Y:S01]  /*1b80*/  LDS.128 R8, [0xb0] ;  /* 0x0000b000ff087984 */ /* 0x000e220000000c00 */
[----:B------:R-:W-:Y:S01]  /*1b90*/  HADD2.F32 R57, -RZ, R35.H0_H0 ;  /* 0x20000023ff397230 */ /* 0x000fe20000004100 */
[----:B------:R-:W-:Y:S01]  /*1ba0*/  FFMA.FTZ R53, R31, R54, R28 ;  /* 0x000000361f357223 */ /* 0x000fe2000001001c */
[----:B------:R-:W-:Y:S02]  /*1bb0*/  HADD2.F32 R54, -RZ, R55.H0_H0 ;  /* 0x20000037ff367230 */ /* 0x000fe40000004100 */
[----:B------:R-:W-:Y:S02]  /*1bc0*/  HADD2.F32 R35, -RZ, R35.H1_H1 ;  /* 0x30000023ff237230 */ /* 0x000fe40000004100 */
[----:B------:R-:W-:Y:S01]  /*1bd0*/  HADD2.F32 R58, -RZ, R55.H1_H1 ;  /* 0x30000037ff3a7230 */ /* 0x000fe20000004100 */
[----:B------:R-:W-:Y:S01]  /*1be0*/  FFMA.FTZ R65, R54, R57, R65 ;  /* 0x0000003936417223 */ /* 0x000fe20000010041 */
[--C-:B-1----:R-:W-:Y:S01]  /*1bf0*/  HADD2.F32 R75, -RZ, R44.reuse.H0_H0 ;  /* 0x2000002cff4b7230 */ /* 0x102fe20000004100 */
[----:B------:R-:W-:Y:S01]  /*1c00*/  FFMA.FTZ R52, R52, R30, R59 ;  /* 0x0000001e34347223 */ /* 0x000fe2000001003b */
[----:B------:R-:W-:Y:S01]  /*1c10*/  HADD2.F32 R54, -RZ, R45.H0_H0 ;  /* 0x2000002dff367230 */ /* 0x000fe20000004100 */
[----:B------:R-:W-:Y:S01]  /*1c20*/  FFMA.FTZ R57, R58, R35, R67 ;  /* 0x000000233a397223 */ /* 0x000fe20000010043 */
[----:B------:R-:W2:Y:S01]  /*1c30*/  LDG.E.128.CONSTANT R28, [R70.64+0x2200] ;  /* 0x0022000a461c7981 */ /* 0x000ea2000c1e9d00 */
[----:B------:R-:W-:-:S02]  /*1c40*/  HADD2.F32 R35, -RZ, R44.H1_H1 ;  /* 0x3000002cff237230 */ /* 0x000fc40000004100 */
[----:B------:R-:W-:Y:S02]  /*1c50*/  HADD2.F32 R67, -RZ, R45.H1_H1 ;  /* 0x3000002dff437230 */ /* 0x000fe40000004100 */
[--C-:B---3--:R-:W-:Y:S02]  /*1c60*/  HADD2.F32 R44, -RZ, R36.reuse.H0_H0 ;  /* 0x20000024ff2c7230 */ /* 0x108fe40000004100 */
[--C-:B------:R-:W-:Y:S02]  /*1c70*/  HADD2.F32 R45, -RZ, R37.reuse.H0_H0 ;  /* 0x20000025ff2d7230 */ /* 0x100fe40000004100 */
[----:B------:R-:W-:Y:S02]  /*1c80*/  HADD2.F32 R36, -RZ, R36.H1_H1 ;  /* 0x30000024ff247230 */ /* 0x000fe40000004100 */
[----:B------:R-:W-:Y:S01]  /*1c90*/  HADD2.F32 R37, -RZ, R37.H1_H1 ;  /* 0x30000025ff257230 */ /* 0x000fe20000004100 */
[----:B------:R-:W-:Y:S02]  /*1ca0*/  FFMA.FTZ R75, R75, R44, R56 ;  /* 0x0000002c4b4b7223 */ /* 0x000fe40000010038 */
[----:B------:R-:W-:-:S02]  /*1cb0*/  FFMA.FTZ R36, R35, R36, R32 ;  /* 0x0000002423247223 */ /* 0x000fc40000010020 */
[----:B------:R-:W-:Y:S02]  /*1cc0*/  FFMA.FTZ R56, R54, R45, R33 ;  /* 0x0000002d36387223 */ /* 0x000fe40000010021 */
[----:B------:R-:W-:Y:S02]  /*1cd0*/  FFMA.FTZ R67, R67, R37, R34 ;  /* 0x0000002543437223 */ /* 0x000fe40000010022 */
[----:B------:R-:W3:Y:S01]  /*1ce0*/  LDG.E.128.CONSTANT R32, [R70.64+0x2400] ;  /* 0x0024000a46207981 */ /* 0x000ee2000c1e9d00 */
[--C-:B------:R-:W-:Y:S02]  /*1cf0*/  HADD2.F32 R37, -RZ, R46.reuse.H0_H0 ;  /* 0x2000002eff257230 */ /* 0x100fe40000004100 */
[----:B------:R-:W-:Y:S02]  /*1d00*/  HADD2.F32 R72, -RZ, R46.H1_H1 ;  /* 0x3000002eff487230 */ /* 0x000fe40000004100 */
[----:B------:R-:W-:Y:S02]  /*1d10*/  HADD2.F32 R44, -RZ, R38.H0_H0 ;  /* 0x20000026ff2c7230 */ /* 0x000fe40000004100 */
[----:B------:R-:W-:-:S02]  /*1d20*/  HADD2.F32 R46, -RZ, R47.H0_H0 ;  /* 0x2000002fff2e7230 */ /* 0x000fc40000004100 */
[----:B------:R-:W-:Y:S02]  /*1d30*/  HADD2.F32 R73, -RZ, R39.H0_H0 ;  /* 0x20000027ff497230 */ /* 0x000fe40000004100 */
[----:B------:R-:W-:Y:S01]  /*1d40*/  HADD2.F32 R38, -RZ, R38.H1_H1 ;  /* 0x30000026ff267230 */ /* 0x000fe20000004100 */
[----:B------:R-:W-:Y:S01]  /*1d50*/  FFMA.FTZ R44, R37, R44, R52 ;  /* 0x0000002c252c7223 */ /* 0x000fe20000010034 */
[--C-:B0-----:R-:W-:Y:S01]  /*1d60*/  HADD2.F32 R37, -RZ, R8.reuse.H1_H1 ;  /* 0x30000008ff257230 */ /* 0x101fe20000004100 */
[----:B------:R-:W-:Y:S01]  /*1d70*/  FFMA.FTZ R73, R46, R73, R65 ;  /* 0x000000492e497223 */ /* 0x000fe20000010041 */
[----:B------:R-:W-:Y:S01]  /*1d80*/  HADD2.F32 R46, -RZ, R8.H0_H0 ;  /* 0x20000008ff2e7230 */ /* 0x000fe20000004100 */
[----:B------:R-:W-:Y:S01]  /*1d90*/  FFMA.FTZ R72, R72, R38, R53 ;  /* 0x0000002648487223 */ /* 0x000fe20000010035 */
[--C-:B----4-:R-:W-:Y:S01]  /*1da0*/  HADD2.F32 R8, -RZ, R40.reuse.H0_H0 ;  /* 0x20000028ff087230 */ /* 0x110fe20000004100 */
[----:B------:R-:W0:Y:S01]  /*1db0*/  LDS.128 R52, [0xc0] ;  /* 0x0000c000ff347984 */ /* 0x000e220000000c00 */
[----:B------:R-:W-:-:S03]  /*1dc0*/  HADD2.F32 R40, -RZ, R40.H1_H1 ;  /* 0x30000028ff287230 */ /* 0x000fc60000004100 */
[----:B------:R-:W-:Y:S01]  /*1dd0*/  FFMA.FTZ R75, R46, R8, R75 ;  /* 0x000000082e4b7223 */ /* 0x000fe2000001004b */
[----:B------:R-:W-:Y:S01]  /*1de0*/  HADD2.F32 R45, -RZ, R9.H0_H0 ;  /* 0x20000009ff2d7230 */ /* 0x000fe20000004100 */
[----:B------:R-:W-:Y:S01]  /*1df0*/  FFMA.FTZ R8, R37, R40, R36 ;  /* 0x0000002825087223 */ /* 0x000fe20000010024 */
[----:B------:R-:W-:Y:S02]  /*1e00*/  HADD2.F32 R40, -RZ, R41.H0_H0 ;  /* 0x20000029ff287230 */ /* 0x000fe40000004100 */
[----:B------:R-:W-:-:S03]  /*1e10*/  HADD2.F32 R39, -RZ, R39.H1_H1 ;  /* 0x30000027ff277230 */ /* 0x000fc60000004100 */
[----:B------:R-:W-:Y:S01]  /*1e20*/  FFMA.FTZ R56, R45, R40, R56 ;  /* 0x000000282d387223 */ /* 0x000fe20000010038 */
[----:B------:R-:W-:Y:S02]  /*1e30*/  HADD2.F32 R40, -RZ, R9.H1_H1 ;  /* 0x30000009ff287230 */ /* 0x000fe40000004100 */
[----:B------:R-:W-:Y:S02]  /*1e40*/  HADD2.F32 R38, -RZ, R47.H1_H1 ;  /* 0x3000002fff267230 */ /* 0x000fe40000004100 */
[----:B------:R-:W-:Y:S02]  /*1e50*/  HADD2.F32 R65, -RZ, R10.H0_H0 ;  /* 0x2000000aff417230 */ /* 0x000fe40000004100 */
[----:B------:R-:W-:Y:S02]  /*1e60*/  HADD2.F32 R9, -RZ, R42.H0_H0 ;  /* 0x2000002aff097230 */ /* 0x000fe40000004100 */
[----:B------:R-:W-:Y:S01]  /*1e70*/  HADD2.F32 R41, -RZ, R41.H1_H1 ;  /* 0x30000029ff297230 */ /* 0x000fe20000004100 */
[----:B------:R-:W-:-:S02]  /*1e80*/  FFMA.FTZ R57, R38, R39, R57 ;  /* 0x0000002726397223 */ /* 0x000fc40000010039 */
[----:B------:R-:W-:Y:S01]  /*1e90*/  FFMA.FTZ R65, R65, R9, R44 ;  /* 0x0000000941417223 */ /* 0x000fe2000001002c */
[----:B------:R-:W4:Y:S01]  /*1ea0*/  LDG.E.128.CONSTANT R36, [R70.64+0x2600] ;  /* 0x0026000a46247981 */ /* 0x000f22000c1e9d00 */
[----:B------:R-:W-:Y:S01]  /*1eb0*/  FFMA.FTZ R67, R40, R41, R67 ;  /* 0x0000002928437223 */ /* 0x000fe20000010043 */
[----:B------:R-:W-:Y:S02]  /*1ec0*/  HADD2.F32 R9, -RZ, R10.H1_H1 ;  /* 0x3000000aff097230 */ /* 0x000fe40000004100 */
[----:B------:R-:W-:Y:S02]  /*1ed0*/  HADD2.F32 R10, -RZ, R11.H0_H0 ;  /* 0x2000000bff0a7230 */ /* 0x000fe40000004100 */
[----:B------:R-:W-:Y:S02]  /*1ee0*/  HADD2.F32 R42, -RZ, R42.H1_H1 ;  /* 0x3000002aff2a7230 */ /* 0x000fe40000004100 */
[--C-:B------:R-:W-:Y:S02]  /*1ef0*/  HADD2.F32 R40, -RZ, R43.reuse.H0_H0 ;  /* 0x2000002bff287230 */ /* 0x100fe40000004100 */
[----:B------:R-:W-:Y:S01]  /*1f00*/  HADD2.F32 R44, -RZ, R43.H1_H1 ;  /* 0x3000002bff2c7230 */ /* 0x000fe20000004100 */
[----:B------:R-:W-:-:S02]  /*1f10*/  FFMA.FTZ R72, R9, R42, R72 ;  /* 0x0000002a09487223 */ /* 0x000fc40000010048 */
[----:B------:R-:W-:Y:S02]  /*1f20*/  FFMA.FTZ R73, R10, R40, R73 ;  /* 0x000000280a497223 */ /* 0x000fe40000010049 */
[----:B------:R-:W4:Y:S01]  /*1f30*/  LDG.E.128.CONSTANT R40, [R70.64+0x2800] ;  /* 0x0028000a46287981 */ /* 0x000f22000c1e9d00 */
[----:B0-----:R-:W-:Y:S02]  /*1f40*/  HADD2.F32 R10, -RZ, R52.H0_H0 ;  /* 0x20000034ff0a7230 */ /* 0x001fe40000004100 */
[--C-:B------:R-:W-:Y:S02]  /*1f50*/  HADD2.F32 R9, -RZ, R48.reuse.H0_H0 ;  /* 0x20000030ff097230 */ /* 0x100fe40000004100 */
[----:B------:R-:W-:-:S03]  /*1f60*/  HADD2.F32 R48, -RZ, R48.H1_H1 ;  /* 0x30000030ff307230 */ /* 0x000fc60000004100 */
[----:B------:R-:W-:Y:S01]  /*1f70*/  FFMA.FTZ R75, R10, R9, R75 ;  /* 0x000000090a4b7223 */ /* 0x000fe2000001004b */
[----:B------:R-:W-:Y:S02]  /*1f80*/  HADD2.F32 R9, -RZ, R52.H1_H1 ;  /* 0x30000034ff097230 */ /* 0x000fe40000004100 */
[----:B------:R-:W-:-:S03]  /*1f90*/  HADD2.F32 R52, -RZ, R54.H0_H0 ;  /* 0x20000036ff347230 */ /* 0x000fc60000004100 */
[----:B------:R-:W-:Y:S01]  /*1fa0*/  FFMA.FTZ R48, R9, R48, R8 ;  /* 0x0000003009307223 */ /* 0x000fe20000010008 */
[--C-:B------:R-:W-:Y:S02]  /*1fb0*/  HADD2.F32 R9, -RZ, R53.reuse.H0_H0 ;  /* 0x20000035ff097230 */ /* 0x100fe40000004100 */
[----:B------:R-:W-:Y:S02]  /*1fc0*/  HADD2.F32 R8, -RZ, R53.H1_H1 ;  /* 0x30000035ff087230 */ /* 0x000fe40000004100 */
[----:B------:R-:W-:Y:S02]  /*1fd0*/  HADD2.F32 R53, -RZ, R50.H0_H0 ;  /* 0x20000032ff357230 */ /* 0x000fe40000004100 */
[----:B------:R-:W-:Y:S02]  /*1fe0*/  HADD2.F32 R74, -RZ, R11.H1_H1 ;  /* 0x3000000bff4a7230 */ /* 0x000fe40000004100 */
[--C-:B------:R-:W-:Y:S01]  /*1ff0*/  HADD2.F32 R10, -RZ, R49.reuse.H0_H0 ;  /* 0x20000031ff0a7230 */ /* 0x100fe20000004100 */
[----:B------:R-:W-:Y:S01]  /*2000*/  FFMA.FTZ R65, R52, R53, R65 ;  /* 0x0000003534417223 */ /* 0x000fe20000010041 */
[----:B------:R-:W-:Y:S01]  /*2010*/  HADD2.F32 R11, -RZ, R49.H1_H1 ;  /* 0x30000031ff0b7230 */ /* 0x000fe20000004100 */
[----:B------:R-:W-:Y:S01]  /*2020*/  FFMA.FTZ R74, R74, R44, R57 ;  /* 0x0000002c4a4a7223 */ /* 0x000fe20000010039 */
[----:B------:R-:W-:Y:S01]  /*2030*/  HADD2.F32 R53, -RZ, R54.H1_H1 ;  /* 0x30000036ff357230 */ /* 0x000fe20000004100 */
[----:B------:R-:W0:Y:S01]  /*2040*/  LDS.128 R44, [0xd0] ;  /* 0x0000d000ff2c7984 */ /* 0x000e220000000c00 */
[----:B------:R-:W-:Y:S01]  /*2050*/  HADD2.F32 R50, -RZ, R50.H1_H1 ;  /* 0x30000032ff327230 */ /* 0x000fe20000004100 */
[----:B------:R-:W-:-:S02]  /*2060*/  FFMA.FTZ R49, R9, R10, R56 ;  /* 0x0000000a09317223 */ /* 0x000fc40000010038 */
[----:B------:R-:W-:Y:S01]  /*2070*/  FFMA.FTZ R67, R8, R11, R67 ;  /* 0x0000000b08437223 */ /* 0x000fe20000010043 */
[----:B------:R-:W-:Y:S01]  /*2080*/  HADD2.F32 R52, -RZ, R51.H0_H0 ;  /* 0x20000033ff347230 */ /* 0x000fe20000004100 */
[----:B------:R-:W4:Y:S01]  /*2090*/  LDG.E.128.CONSTANT R8, [R70.64+0x2a00] ;  /* 0x002a000a46087981 */ /* 0x000f22000c1e9d00 */
[----:B------:R-:W-:Y:S01]  /*20a0*/  FFMA.FTZ R72, R53, R50, R72 ;  /* 0x0000003235487223 */ /* 0x000fe20000010048 */
[----:B------:R-:W-:Y:S02]  /*20b0*/  HADD2.F32 R50, -RZ, R55.H0_H0 ;  /* 0x20000037ff327230 */ /* 0x000fe40000004100 */
[----:B------:R-:W-:Y:S01]  /*20c0*/  HADD2.F32 R51, -RZ, R51.H1_H1 ;  /* 0x30000033ff337230 */ /* 0x000fe20000004100 */
[----:B------:R-:W4:Y:S01]  /*20d0*/  LDG.E.128.CONSTANT R56, [R70.64+0x2e00] ;  /* 0x002e000a46387981 */ /* 0x000f22000c1e9d00 */
[----:B------:R-:W-:Y:S01]  /*20e0*/  HADD2.F32 R55, -RZ, R55.H1_H1 ;  /* 0x30000037ff377230 */ /* 0x000fe20000004100 */
[----:B------:R-:W-:-:S04]  /*20f0*/  FFMA.FTZ R73, R50, R52, R73 ;  /* 0x0000003432497223 */ /* 0x000fc80000010049 */
[----:B------:R-:W-:Y:S02]  /*2100*/  FFMA.FTZ R74, R55, R51, R74 ;  /* 0x00000033374a7223 */ /* 0x000fe4000001004a */
[----:B------:R-:W4:Y:S01]  /*2110*/  LDG.E.128.CONSTANT R52, [R70.64+0x2c00] ;  /* 0x002c000a46347981 */ /* 0x000f22000c1e9d00 */
[--C-:B------:R-:W-:Y:S02]  /*2120*/  HADD2.F32 R51, -RZ, R12.reuse.H0_H0 ;  /* 0x2000000cff337230 */ /* 0x100fe40000004100 */
[----:B------:R-:W-:Y:S02]  /*2130*/  HADD2.F32 R12, -RZ, R12.H1_H1 ;  /* 0x3000000cff0c7230 */ /* 0x000fe40000004100 */
[----:B0-----:R-:W-:-:S05]  /*2140*/  HADD2.F32 R50, -RZ, R44.H0_H0 ;  /* 0x2000002cff327230 */ /* 0x001fca0000004100 */
[----:B------:R-:W-:Y:S01]  /*2150*/  FFMA.FTZ R75, R50, R51, R75 ;  /* 0x00000033324b7223 */ /* 0x000fe2000001004b */
[----:B------:R-:W-:Y:S02]  /*2160*/  HADD2.F32 R51, -RZ, R44.H1_H1 ;  /* 0x3000002cff337230 */ /* 0x000fe40000004100 */
[----:B------:R-:W-:-:S03]  /*2170*/  HADD2.F32 R44, -RZ, R45.H0_H0 ;  /* 0x2000002dff2c7230 */ /* 0x000fc60000004100 */
[----:B------:R-:W-:Y:S01]  /*2180*/  FFMA.FTZ R12, R51, R12, R48 ;  /* 0x0000000c330c7223 */ /* 0x000fe20000010030 */
[----:B------:R-:W-:-:S05]  /*2190*/  HADD2.F32 R48, -RZ, R13.H0_H0 ;  /* 0x2000000dff307230 */ /* 0x000fca0000004100 */
[----:B------:R-:W-:Y:S02]  /*21a0*/  FFMA.FTZ R44, R44, R48, R49 ;  /* 0x000000302c2c7223 */ /* 0x000fe40000010031 */
[----:B------:R-:W0:Y:S01]  /*21b0*/  LDS.128 R48, [0xe0] ;  /* 0x0000e000ff307984 */ /* 0x000e220000000c00 */
[----:B------:R-:W-:Y:S02]  /*21c0*/  HADD2.F32 R76, -RZ, R45.H1_H1 ;  /* 0x3000002dff4c7230 */ /* 0x000fe40000004100 */
[----:B------:R-:W-:-:S05]  /*21d0*/  HADD2.F32 R13, -RZ, R13.H1_H1 ;  /* 0x3000000dff0d7230 */ /* 0x000fca0000004100 */
[----:B------:R-:W-:Y:S01]  /*21e0*/  FFMA.FTZ R67, R76, R13, R67 ;  /* 0x0000000d4c437223 */ /* 0x000fe20000010043 */
[----:B------:R-:W-:Y:S02]  /*21f0*/  HADD2.F32 R76, -RZ, R46.H0_H0 ;  /* 0x2000002eff4c7230 */ /* 0x000fe40000004100 */
[--C-:B------:R-:W-:Y:S02]  /*2200*/  HADD2.F32 R13, -RZ, R14.reuse.H0_H0 ;  /* 0x2000000eff0d7230 */ /* 0x100fe40000004100 */
[----:B------:R-:W-:-:S03]  /*2210*/  HADD2.F32 R14, -RZ, R14.H1_H1 ;  /* 0x3000000eff0e7230 */ /* 0x000fc60000004100 */
[----:B------:R-:W-:Y:S01]  /*2220*/  FFMA.FTZ R65, R76, R13, R65 ;  /* 0x0000000d4c417223 */ /* 0x000fe20000010041 */
[----:B------:R-:W-:-:S05]  /*2230*/  HADD2.F32 R13, -RZ, R46.H1_H1 ;  /* 0x3000002eff0d7230 */ /* 0x000fca0000004100 */
[----:B------:R-:W-:Y:S01]  /*2240*/  FFMA.FTZ R72, R13, R14, R72 ;  /* 0x0000000e0d487223 */ /* 0x000fe20000010048 */
[----:B------:R-:W-:Y:S02]  /*2250*/  HADD2.F32 R14, -RZ, R47.H0_H0 ;  /* 0x2000002fff0e7230 */ /* 0x000fe40000004100 */
[--C-:B------:R-:W-:Y:S02]  /*2260*/  HADD2.F32 R13, -RZ, R15.reuse.H0_H0 ;  /* 0x2000000fff0d7230 */ /* 0x100fe40000004100 */
[----:B------:R-:W-:Y:S02]  /*2270*/  HADD2.F32 R15, -RZ, R15.H1_H1 ;  /* 0x3000000fff0f7230 */ /* 0x000fe40000004100 */
[----:B------:R-:W-:Y:S01]  /*2280*/  HADD2.F32 R47, -RZ, R47.H1_H1 ;  /* 0x3000002fff2f7230 */ /* 0x000fe20000004100 */
[----:B------:R-:W-:-:S04]  /*2290*/  FFMA.FTZ R73, R14, R13, R73 ;  /* 0x0000000d0e497223 */ /* 0x000fc80000010049 */
[----:B------:R-:W-:Y:S01]  /*22a0*/  FFMA.FTZ R74, R47, R15, R74 ;  /* 0x0000000f2f4a7223 */ /* 0x000fe2000001004a */
[--C-:B------:R-:W-:Y:S02]  /*22b0*/  HADD2.F32 R15, -RZ, R16.reuse.H0_H0 ;  /* 0x20000010ff0f7230 */ /* 0x100fe40000004100 */
[----:B------:R-:W-:Y:S02]  /*22c0*/  HADD2.F32 R16, -RZ, R16.H1_H1 ;  /* 0x30000010ff107230 */ /* 0x000fe40000004100 */
[--C-:B0-----:R-:W-:Y:S02]  /*22d0*/  HADD2.F32 R14, -RZ, R48.reuse.H0_H0 ;  /* 0x20000030ff0e7230 */ /* 0x101fe40000004100 */
[----:B------:R-:W-:Y:S02]  /*22e0*/  HADD2.F32 R13, -RZ, R48.H1_H1 ;  /* 0x30000030ff0d7230 */ /* 0x000fe40000004100 */
[----:B------:R-:W-:Y:S02]  /*22f0*/  HADD2.F32 R45, -RZ, R49.H0_H0 ;  /* 0x20000031ff2d7230 */ /* 0x000fe40000004100 */
[----:B------:R-:W-:Y:S01]  /*2300*/  HADD2.F32 R48, -RZ, R17.H0_H0 ;  /* 0x20000011ff307230 */ /* 0x000fe20000004100 */
[----:B------:R-:W-:-:S02]  /*2310*/  FFMA.FTZ R75, R14, R15, R75 ;  /* 0x0000000f0e4b7223 */ /* 0x000fc4000001004b */
[----:B------:R-:W-:Y:S02]  /*2320*/  FFMA.FTZ R16, R13, R16, R12 ;  /* 0x000000100d107223 */ /* 0x000fe4000001000c */
[----:B------:R-:W0:Y:S01]  /*2330*/  LDS.128 R12, [0xf0] ;  /* 0x0000f000ff0c7984 */ /* 0x000e220000000c00 */
[----:B------:R-:W-:Y:S01]  /*2340*/  FFMA.FTZ R48, R45, R48, R44 ;  /* 0x000000302d307223 */ /* 0x000fe2000001002c */
[----:B------:R-:W-:Y:S02]  /*2350*/  HADD2.F32 R44, -RZ, R49.H1_H1 ;  /* 0x30000031ff2c7230 */ /* 0x000fe40000004100 */
[----:B------:R-:W-:-:S05]  /*2360*/  HADD2.F32 R17, -RZ, R17.H1_H1 ;  /* 0x30000011ff117230 */ /* 0x000fca0000004100 */
[----:B------:R-:W-:Y:S01]  /*2370*/  FFMA.FTZ R67, R44, R17, R67 ;  /* 0x000000112c437223 */ /* 0x000fe20000010043 */
[----:B------:R-:W-:Y:S02]  /*2380*/  HADD2.F32 R44, -RZ, R50.H0_H0 ;  /* 0x20000032ff2c7230 */ /* 0x000fe40000004100 */
[----:B------:R-:W-:Y:S02]  /*2390*/  HADD2.F32 R17, -RZ, R18.H0_H0 ;  /* 0x20000012ff117230 */ /* 0x000fe40000004100 */
[----:B------:R-:W-:-:S03]  /*23a0*/  HADD2.F32 R45, -RZ, R19.H0_H0 ;  /* 0x20000013ff2d7230 */ /* 0x000fc60000004100 */
[----:B------:R-:W-:Y:S01]  /*23b0*/  FFMA.FTZ R65, R44, R17, R65 ;  /* 0x000000112c417223 */ /* 0x000fe20000010041 */
[----:B------:R-:W-:-:S05]  /*23c0*/  HADD2.F32 R44, -RZ, R51.H0_H0 ;  /* 0x20000033ff2c7230 */ /* 0x000fca0000004100 */
[----:B------:R-:W-:Y:S02]  /*23d0*/  FFMA.FTZ R73, R44, R45, R73 ;  /* 0x0000002d2c497223 */ /* 0x000fe40000010049 */
[----:B------:R-:W1:Y:S01]  /*23e0*/  LDS.128 R44, [0x100] ;  /* 0x00010000ff2c7984 */ /* 0x000e620000000c00 */
[----:B------:R-:W-:Y:S02]  /*23f0*/  HADD2.F32 R17, -RZ, R50.H1_H1 ;  /* 0x30000032ff117230 */ /* 0x000fe40000004100 */
[----:B------:R-:W-:-:S05]  /*2400*/  HADD2.F32 R18, -RZ, R18.H1_H1 ;  /* 0x30000012ff127230 */ /* 0x000fca0000004100 */
[----:B------:R-:W-:Y:S01]  /*2410*/  FFMA.FTZ R72, R17, R18, R72 ;  /* 0x0000001211487223 */ /* 0x000fe20000010048 */
[----:B------:R-:W-:Y:S02]  /*2420*/  HADD2.F32 R17, -RZ, R20.H0_H0 ;  /* 0x20000014ff117230 */ /* 0x000fe40000004100 */
[----:B0-----:R-:W-:Y:S02]  /*2430*/  HADD2.F32 R18, -RZ, R12.H0_H0 ;  /* 0x2000000cff127230 */ /* 0x001fe40000004100 */
[----:B------:R-:W-:-:S03]  /*2440*/  HADD2.F32 R19, -RZ, R19.H1_H1 ;  /* 0x30000013ff137230 */ /* 0x000fc60000004100 */
[----:B------:R-:W-:Y:S01]  /*2450*/  FFMA.FTZ R75, R18, R17, R75 ;  /* 0x00000011124b7223 */ /* 0x000fe2000001004b */
[----:B------:R-:W-:Y:S02]  /*2460*/  HADD2.F32 R17, -RZ, R12.H1_H1 ;  /* 0x3000000cff117230 */ /* 0x000fe40000004100 */
[----:B------:R-:W-:Y:S02]  /*2470*/  HADD2.F32 R51, -RZ, R51.H1_H1 ;  /* 0x30000033ff337230 */ /* 0x000fe40000004100 */
[----:B------:R-:W-:Y:S02]  /*2480*/  HADD2.F32 R12, -RZ, R20.H1_H1 ;  /* 0x30000014ff0c7230 */ /* 0x000fe40000004100 */
[--C-:B------:R-:W-:Y:S01]  /*2490*/  HADD2.F32 R20, -RZ, R13.reuse.H1_H1 ;  /* 0x3000000dff147230 */ /* 0x100fe20000004100 */
[----:B------:R-:W-:Y:S01]  /*24a0*/  FFMA.FTZ R74, R51, R19, R74 ;  /* 0x00000013334a7223 */ /* 0x000fe2000001004a */
[----:B------:R-:W-:Y:S01]  /*24b0*/  HADD2.F32 R19, -RZ, R13.H0_H0 ;  /* 0x2000000dff137230 */ /* 0x000fe20000004100 */
[----:B------:R-:W-:Y:S01]  /*24c0*/  FFMA.FTZ R12, R17, R12, R16 ;  /* 0x0000000c110c7223 */ /* 0x000fe20000010010 */
[----:B------:R-:W-:-:S02]  /*24d0*/  HADD2.F32 R17, -RZ, R22.H0_H0 ;  /* 0x20000016ff117230 */ /* 0x000fc40000004100 */
[--C-:B------:R-:W-:Y:S02]  /*24e0*/  HADD2.F32 R18, -RZ, R21.reuse.H0_H0 ;  /* 0x20000015ff127230 */ /* 0x100fe40000004100 */
[----:B------:R-:W-:Y:S02]  /*24f0*/  HADD2.F32 R13, -RZ, R14.H1_H1 ;  /* 0x3000000eff0d7230 */ /* 0x000fe40000004100 */
[----:B------:R-:W-:Y:S02]  /*2500*/  HADD2.F32 R22, -RZ, R22.H1_H1 ;  /* 0x30000016ff167230 */ /* 0x000fe40000004100 */
[----:B------:R-:W-:Y:S02]  /*2510*/  HADD2.F32 R21, -RZ, R21.H1_H1 ;  /* 0x30000015ff157230 */ /* 0x000fe40000004100 */
[----:B------:R-:W-:Y:S01]  /*2520*/  HADD2.F32 R16, -RZ, R14.H0_H0 ;  /* 0x2000000eff107230 */ /* 0x000fe20000004100 */
[----:B------:R-:W-:Y:S01]  /*2530*/  FFMA.FTZ R72, R13, R22, R72 ;  /* 0x000000160d487223 */ /* 0x000fe20000010048 */
[----:B------:R-:W-:Y:S01]  /*2540*/  HADD2.F32 R14, -RZ, R23.H0_H0 ;  /* 0x20000017ff0e7230 */ /* 0x000fe20000004100 */
[----:B------:R-:W-:Y:S01]  /*2550*/  FFMA.FTZ R20, R20, R21, R67 ;  /* 0x0000001514147223 */ /* 0x000fe20000010043 */
[----:B------:R-:W-:-:S02]  /*2560*/  HADD2.F32 R13, -RZ, R15.H0_H0 ;  /* 0x2000000fff0d7230 */ /* 0x000fc40000004100 */
[----:B------:R-:W-:Y:S02]  /*2570*/  HADD2.F32 R23, -RZ, R23.H1_H1 ;  /* 0x30000017ff177230 */ /* 0x000fe40000004100 */
[----:B------:R-:W-:Y:S02]  /*2580*/  HADD2.F32 R15, -RZ, R15.H1_H1 ;  /* 0x3000000fff0f7230 */ /* 0x000fe40000004100 */
[----:B-1----:R-:W-:Y:S02]  /*2590*/  HADD2.F32 R22, -RZ, R44.H0_H0 ;  /* 0x2000002cff167230 */ /* 0x002fe40000004100 */
[--C-:B------:R-:W-:Y:S01]  /*25a0*/  HADD2.F32 R21, -RZ, R24.reuse.H0_H0 ;  /* 0x20000018ff157230 */ /* 0x100fe20000004100 */
[----:B------:R-:W-:Y:S02]  /*25b0*/  FFMA.FTZ R48, R19, R18, R48 ;  /* 0x0000001213307223 */ /* 0x000fe40000010030 */
[----:B------:R-:W-:Y:S02]  /*25c0*/  FFMA.FTZ R65, R16, R17, R65 ;  /* 0x0000001110417223 */ /* 0x000fe40000010041 */
[----:B------:R-:W0:Y:S01]  /*25d0*/  LDS.128 R16, [0x110] ;  /* 0x00011000ff107984 */ /* 0x000e220000000c00 */
[----:B------:R-:W-:Y:S01]  /*25e0*/  FFMA.FTZ R73, R13, R14, R73 ;  /* 0x0000000e0d497223 */ /* 0x000fe20000010049 */
[----:B------:R-:W-:Y:S01]  /*25f0*/  HADD2.F32 R13, -RZ, R24.H1_H1 ;  /* 0x30000018ff0d7230 */ /* 0x000fe20000004100 */
[----:B------:R-:W-:Y:S01]  /*2600*/  FFMA.FTZ R74, R15, R23, R74 ;  /* 0x000000170f4a7223 */ /* 0x000fe2000001004a */
[----:B------:R-:W-:Y:S01]  /*2610*/  HADD2.F32 R15, -RZ, R45.H0_H0 ;  /* 0x2000002dff0f7230 */ /* 0x000fe20000004100 */
[----:B------:R-:W-:Y:S01]  /*2620*/  FFMA.FTZ R75, R22, R21, R75 ;  /* 0x00000015164b7223 */ /* 0x000fe2000001004b */
[----:B------:R-:W-:-:S02]  /*2630*/  HADD2.F32 R21, -RZ, R44.H1_H1 ;  /* 0x3000002cff157230 */ /* 0x000fc40000004100 */
[----:B------:R-:W-:-:S03]  /*2640*/  HADD2.F32 R14, -RZ, R25.H0_H0 ;  /* 0x20000019ff0e7230 */ /* 0x000fc60000004100 */
[----:B------:R-:W-:Y:S02]  /*2650*/  FFMA.FTZ R21, R21, R13, R12 ;  /* 0x0000000d15157223 */ /* 0x000fe4000001000c */
[----:B------:R-:W-:Y:S02]  /*2660*/  FFMA.FTZ R48, R15, R14, R48 ;  /* 0x0000000e0f307223 */ /* 0x000fe40000010030 */
[----:B------:R-:W1:Y:S01]  /*2670*/  LDS.128 R12, [0x120] ;  /* 0x00012000ff0c7984 */ /* 0x000e620000000c00 */
[----:B------:R-:W-:Y:S02]  /*2680*/  HADD2.F32 R45, -RZ, R45.H1_H1 ;  /* 0x3000002dff2d7230 */ /* 0x000fe40000004100 */
[----:B------:R-:W-:Y:S02]  /*2690*/  HADD2.F32 R25, -RZ, R25.H1_H1 ;  /* 0x30000019ff197230 */ /* 0x000fe40000004100 */
        /* <DEDUP_REMOVED lines=8> */
[----:B------:R-:W-:Y:S01]  /*2720*/  FFMA.FTZ R72, R46, R23, R72 ;  /* 0x000000172e487223 */ /* 0x000fe20000010048 */
[----:B--2---:R-:W-:-:S02]  /*2730*/  HADD2.F32 R44, -RZ, R28.H0_H0 ;  /* 0x2000001cff2c7230 */ /* 0x004fc40000004100 */
[----:B------:R-:W-:Y:S02]  /*2740*/  HADD2.F32 R45, -RZ, R28.H1_H1 ;  /* 0x3000001cff2d7230 */ /* 0x000fe40000004100 */
[----:B------:R-:W-:Y:S02]  /*2750*/  HADD2.F32 R27, -RZ, R27.H1_H1 ;  /* 0x3000001bff1b7230 */ /* 0x000fe40000004100 */
[----:B------:R-:W-:Y:S02]  /*2760*/  HADD2.F32 R47, -RZ, R47.H1_H1 ;  /* 0x3000002fff2f7230 */ /* 0x000fe40000004100 */
[--C-:B------:R-:W-:Y:S02]  /*2770*/  HADD2.F32 R24, -RZ, R30.reuse.H0_H0 ;  /* 0x2000001eff187230 */ /* 0x100fe40000004100 */
[----:B------:R-:W-:Y:S02]  /*2780*/  HADD2.F32 R23, -RZ, R30.H1_H1 ;  /* 0x3000001eff177230 */ /* 0x000fe40000004100 */
[----:B0-----:R-:W-:-:S02]  /*2790*/  HADD2.F32 R28, -RZ, R16.H0_H0 ;  /* 0x20000010ff1c7230 */ /* 0x001fc40000004100 */
[----:B------:R-:W-:Y:S02]  /*27a0*/  HADD2.F32 R25, -RZ, R29.H0_H0 ;  /* 0x2000001dff197230 */ /* 0x000fe40000004100 */
[----:B------:R-:W-:Y:S02]  /*27b0*/  HADD2.F32 R16, -RZ, R16.H1_H1 ;  /* 0x30000010ff107230 */ /* 0x000fe40000004100 */
        /* <DEDUP_REMOVED lines=13> */
[----:B------:R-:W-:Y:S01]  /*2890*/  HADD2.F32 R31, -RZ, R31.H1_H1 ;  /* 0x3000001fff1f7230 */ /* 0x000fe20000004100 */
[----:B------:R-:W0:Y:S01]  /*28a0*/  LDS.128 R16, [0x130] ;  /* 0x00013000ff107984 */ /* 0x000e220000000c00 */
[----:B---3--:R-:W-:Y:S02]  /*28b0*/  HADD2.F32 R30, -RZ, R32.H0_H0 ;  /* 0x20000020ff1e7230 */ /* 0x008fe40000004100 */
[----:B-1----:R-:W-:Y:S02]  /*28c0*/  HADD2.F32 R28, -RZ, R12.H0_H0 ;  /* 0x2000000cff1c7230 */ /* 0x002fe40000004100 */
[----:B------:R-:W-:-:S02]  /*28d0*/  HADD2.F32 R32, -RZ, R32.H1_H1 ;  /* 0x30000020ff207230 */ /* 0x000fc40000004100 */
[----:B------:R-:W-:Y:S01]  /*28e0*/  HADD2.F32 R12, -RZ, R12.H1_H1 ;  /* 0x3000000cff0c7230 */ /* 0x000fe20000004100 */
        /* <DEDUP_REMOVED lines=17> */
[--C-:B------:R-:W-:Y:S01]  /*2a00*/  HADD2.F32 R44, -RZ, R33.reuse.H0_H0 ;  /* 0x20000021ff2c7230 */ /* 0x100fe20000004100 */
[----:B------:R-:W-:Y:S01]  /*2a10*/  FFMA.FTZ R75, R28, R30, R75 ;  /* 0x0000001e1c4b7223 */ /* 0x000fe2000001004b */
[----:B------:R-:W-:Y:S01]  /*2a20*/  HADD2.F32 R33, -RZ, R33.H1_H1 ;  /* 0x30000021ff217230 */ /* 0x000fe20000004100 */
[----:B------:R-:W-:Y:S01]  /*2a30*/  FFMA.FTZ R24, R35, R45, R24 ;  /* 0x0000002d23187223 */ /* 0x000fe20000010018 */
[--C-:B----4-:R-:W-:Y:S01]  /*2a40*/  HADD2.F32 R45, -RZ, R39.reuse.H1_H1 ;  /* 0x30000027ff2d7230 */ /* 0x110fe20000004100 */
[----:B------:R-:W-:Y:S01]  /*2a50*/  FFMA.FTZ R25, R34, R44, R25 ;  /* 0x0000002c22197223 */ /* 0x000fe20000010019 */
[----:B------:R-:W-:Y:S01]  /*2a60*/  HADD2.F32 R44, -RZ, R39.H0_H0 ;  /* 0x20000027ff2c7230 */ /* 0x000fe20000004100 */
[----:B------:R-:W-:Y:S01]  /*2a70*/  FFMA.FTZ R26, R49, R26, R27 ;  /* 0x0000001a311a7223 */ /* 0x000fe2000001001b */
[----:B------:R-:W-:-:S02]  /*2a80*/  HADD2.F32 R27, -RZ, R36.H0_H0 ;  /* 0x20000024ff1b7230 */ /* 0x000fc40000004100 */
[----:B0-----:R-:W-:Y:S02]  /*2a90*/  HADD2.F32 R28, -RZ, R16.H0_H0 ;  /* 0x20000010ff1c7230 */ /* 0x001fe40000004100 */
[----:B------:R-:W-:Y:S02]  /*2aa0*/  HADD2.F32 R36, -RZ, R36.H1_H1 ;  /* 0x30000024ff247230 */ /* 0x000fe40000004100 */
[----:B------:R-:W-:Y:S02]  /*2ab0*/  HADD2.F32 R16, -RZ, R16.H1_H1 ;  /* 0x30000010ff107230 */ /* 0x000fe40000004100 */
[----:B------:R-:W-:Y:S01]  /*2ac0*/  HADD2.F32 R39, -RZ, R19.H1_H1 ;  /* 0x30000013ff277230 */ /* 0x000fe20000004100 */
[----:B------:R-:W-:Y:S01]  /*2ad0*/  FFMA.FTZ R20, R31, R33, R20 ;  /* 0x000000211f147223 */ /* 0x000fe20000010014 */
[----:B------:R-:W-:Y:S01]  /*2ae0*/  HADD2.F32 R31, -RZ, R37.H0_H0 ;  /* 0x20000025ff1f7230 */ /* 0x000fe20000004100 */
[----:B------:R-:W-:Y:S01]  /*2af0*/  FFMA.FTZ R22, R48, R29, R22 ;  /* 0x0000001d30167223 */ /* 0x000fe20000010016 */
[----:B------:R-:W-:Y:S01]  /*2b00*/  HADD2.F32 R34, -RZ, R38.H0_H0 ;  /* 0x20000026ff227230 */ /* 0x000fe20000004100 */
[----:B------:R-:W-:Y:S01]  /*2b10*/  FFMA.FTZ R75, R28, R27, R75 ;  /* 0x0000001b1c4b7223 */ /* 0x000fe2000001004b */
[--C-:B------:R-:W-:Y:S01]  /*2b20*/  HADD2.F32 R30, -RZ, R17.reuse.H0_H0 ;  /* 0x20000011ff1e7230 */ /* 0x100fe20000004100 */
[----:B------:R-:W-:Y:S01]  /*2b30*/  FFMA.FTZ R21, R16, R36, R21 ;  /* 0x0000002410157223 */ /* 0x000fe20000010015 */
[----:B------:R-:W-:Y:S01]  /*2b40*/  HADD2.F32 R29, -RZ, R17.H1_H1 ;  /* 0x30000011ff1d7230 */ /* 0x000fe20000004100 */
[----:B------:R-:W-:Y:S01]  /*2b50*/  FFMA.FTZ R39, R39, R45, R26 ;  /* 0x0000002d27277223 */ /* 0x000fe2000001001a */
[----:B------:R-:W-:-:S02]  /*2b60*/  HADD2.F32 R33, -RZ, R18.H0_H0 ;  /* 0x20000012ff217230 */ /* 0x000fc40000004100 */
[----:B------:R-:W-:Y:S02]  /*2b70*/  HADD2.F32 R32, -RZ, R18.H1_H1 ;  /* 0x30000012ff207230 */ /* 0x000fe40000004100 */
[----:B------:R-:W-:Y:S01]  /*2b80*/  HADD2.F32 R35, -RZ, R19.H0_H0 ;  /* 0x20000013ff237230 */ /* 0x000fe20000004100 */
[----:B------:R-:W-:Y:S01]  /*2b90*/  FFMA.FTZ R23, R46, R47, R23 ;  /* 0x0000002f2e177223 */ /* 0x000fe20000010017 */
[----:B------:R-:W-:Y:S01]  /*2ba0*/  HADD2.F32 R37, -RZ, R37.H1_H1 ;  /* 0x30000025ff257230 */ /* 0x000fe20000004100 */
[----:B------:R-:W0:Y:S01]  /*2bb0*/  LDS.128 R16, [0x150] ;  /* 0x00015000ff107984 */ /* 0x000e220000000c00 */
[----:B------:R-:W-:Y:S02]  /*2bc0*/  HADD2.F32 R38, -RZ, R38.H1_H1 ;  /* 0x30000026ff267230 */ /* 0x000fe40000004100 */
[--C-:B------:R-:W-:Y:S02]  /*2bd0*/  HADD2.F32 R27, -RZ, R40.reuse.H0_H0 ;  /* 0x20000028ff1b7230 */ /* 0x100fe40000004100 */
[----:B------:R-:W-:-:S02]  /*2be0*/  HADD2.F32 R40, -RZ, R40.H1_H1 ;  /* 0x30000028ff287230 */ /* 0x000fc40000004100 */
[--C-:B-1----:R-:W-:Y:S02]  /*2bf0*/  HADD2.F32 R26, -RZ, R12.reuse.H0_H0 ;  /* 0x2000000cff1a7230 */ /* 0x102fe40000004100 */
        /* <DEDUP_REMOVED lines=15> */
[----:B------:R-:W1:Y:S01]  /*2cf0*/  LDS.128 R12, [0x160] ;  /* 0x00016000ff0c7984 */ /* 0x000e620000000c00 */
[----:B------:R-:W-:-:S02]  /*2d00*/  HADD2.F32 R33, -RZ, R42.H0_H0 ;  /* 0x2000002aff217230 */ /* 0x000fc40000004100 */
[----:B------:R-:W-:Y:S02]  /*2d10*/  HADD2.F32 R41, -RZ, R41.H1_H1 ;  /* 0x30000029ff297230 */ /* 0x000fe40000004100 */
[----:B------:R-:W-:Y:S02]  /*2d20*/  HADD2.F32 R42, -RZ, R42.H1_H1 ;  /* 0x3000002aff2a7230 */ /* 0x000fe40000004100 */
[----:B------:R-:W-:Y:S01]  /*2d30*/  HADD2.F32 R36, -RZ, R43.H0_H0 ;  /* 0x2000002bff247230 */ /* 0x000fe20000004100 */
[----:B------:R-:W-:Y:S02]  /*2d40*/  FFMA.FTZ R27, R29, R41, R20 ;  /* 0x000000291d1b7223 */ /* 0x000fe40000010014 */
[----:B------:R-:W-:Y:S02]  /*2d50*/  FFMA.FTZ R32, R32, R42, R23 ;  /* 0x0000002a20207223 */ /* 0x000fe40000010017 */
[----:B------:R-:W-:Y:S02]  /*2d60*/  FFMA.FTZ R35, R35, R36, R22 ;  /* 0x0000002423237223 */ /* 0x000fe40000010016 */
[----:B------:R-:W2:Y:S01]  /*2d70*/  LDS.128 R20, [0x170] ;  /* 0x00017000ff147984 */ /* 0x000ea20000000c00 */
        /* <DEDUP_REMOVED lines=10> */
[----:B------:R-:W-:Y:S02]  /*2e20*/  HADD2.F32 R43, -RZ, R43.H1_H1 ;  /* 0x3000002bff2b7230 */ /* 0x000fe40000004100 */
[--C-:B------:R-:W-:Y:S02]  /*2e30*/  HADD2.F32 R37, -RZ, R11.reuse.H0_H0 ;  /* 0x2000000bff257230 */ /* 0x100fe40000004100 */
[----:B------:R-:W-:Y:S02]  /*2e40*/  HADD2.F32 R38, -RZ, R11.H1_H1 ;  /* 0x3000000bff267230 */ /* 0x000fe40000004100 */
[--C-:B------:R-:W-:Y:S02]  /*2e50*/  HADD2.F32 R10, -RZ, R17.reuse.H0_H0 ;  /* 0x20000011ff0a7230 */ /* 0x100fe40000004100 */
[----:B------:R-:W-:Y:S02]  /*2e60*/  HADD2.F32 R16, -RZ, R17.H1_H1 ;  /* 0x30000011ff107230 */ /* 0x000fe40000004100 */
[----:B------:R-:W-:-:S02]  /*2e70*/  HADD2.F32 R11, -RZ, R18.H0_H0 ;  /* 0x20000012ff0b7230 */ /* 0x000fc40000004100 */
[----:B------:R-:W-:Y:S02]  /*2e80*/  HADD2.F32 R17, -RZ, R18.H1_H1 ;  /* 0x30000012ff117230 */ /* 0x000fe40000004100 */
[--C-:B------:R-:W-:Y:S01]  /*2e90*/  HADD2.F32 R18, -RZ, R19.reuse.H0_H0 ;  /* 0x20000013ff127230 */ /* 0x100fe20000004100 */
[----:B------:R-:W-:Y:S01]  /*2ea0*/  FFMA.FTZ R34, R34, R43, R39 ;  /* 0x0000002b22227223 */ /* 0x000fe20000010027 */
[----:B------:R-:W-:Y:S01]  /*2eb0*/  HADD2.F32 R19, -RZ, R19.H1_H1 ;  /* 0x30000013ff137230 */ /* 0x000fe20000004100 */
[----:B------:R-:W-:Y:S02]  /*2ec0*/  FFMA.FTZ R26, R9, R29, R26 ;  /* 0x0000001d091a7223 */ /* 0x000fe4000001001a */
[----:B------:R-:W-:Y:S01]  /*2ed0*/  FFMA.FTZ R10, R10, R30, R25 ;  /* 0x0000001e0a0a7223 */ /* 0x000fe20000010019 */
[----:B-1----:R-:W-:Y:S01]  /*2ee0*/  HADD2.F32 R25, -RZ, R13.H0_H0 ;  /* 0x2000000dff197230 */ /* 0x002fe20000004100 */
        /* <DEDUP_REMOVED lines=8> */
[----:B------:R-:W-:Y:S01]  /*2f70*/  HADD2.F32 R13, -RZ, R13.H1_H1 ;  /* 0x3000000dff0d7230 */ /* 0x000fe20000004100 */
[----:B------:R-:W-:Y:S01]  /*2f80*/  FFMA.FTZ R8, R19, R38, R34 ;  /* 0x0000002613087223 */ /* 0x000fe20000010022 */
[----:B------:R-:W-:Y:S02]  /*2f90*/  HADD2.F32 R52, -RZ, R52.H1_H1 ;  /* 0x30000034ff347230 */ /* 0x000fe40000004100 */
[----:B------:R-:W-:Y:S01]  /*2fa0*/  HADD2.F32 R19, -RZ, R12.H1_H1 ;  /* 0x3000000cff137230 */ /* 0x000fe20000004100 */
[----:B------:R-:W-:Y:S01]  /*2fb0*/  FFMA.FTZ R17, R17, R24, R28 ;  /* 0x0000001811117223 */ /* 0x000fe2000001001c */
[----:B------:R-:W-:Y:S01]  /*2fc0*/  HADD2.F32 R24, -RZ, R56.H0_H0 ;  /* 0x20000038ff187230 */ /* 0x000fe20000004100 */
[----:B------:R-:W-:Y:S01]  /*2fd0*/  FFMA.FTZ R13, R13, R53, R16 ;  /* 0x000000350d0d7223 */ /* 0x000fe20000010010 */
[--C-:B--2---:R-:W-:Y:S01]  /*2fe0*/  HADD2.F32 R16, -RZ, R20.reuse.H0_H0 ;  /* 0x20000014ff107230 */ /* 0x104fe20000004100 */
[----:B------:R-:W-:Y:S01]  /*2ff0*/  FFMA.FTZ R19, R19, R52, R26 ;  /* 0x0000003413137223 */ /* 0x000fe2000001001a */
[----:B------:R-:W-:-:S02]  /*3000*/  HADD2.F32 R20, -RZ, R20.H1_H1 ;  /* 0x30000014ff147230 */ /* 0x000fc40000004100 */
[----:B------:R-:W-:Y:S01]  /*3010*/  HADD2.F32 R56, -RZ, R56.H1_H1 ;  /* 0x30000038ff387230 */ /* 0x000fe20000004100 */
[----:B------:R-:W-:Y:S01]  /*3020*/  FFMA.FTZ R10, R25, R27, R10 ;  /* 0x0000001b190a7223 */ /* 0x000fe2000001000a */
[----:B------:R-:W-:Y:S02]  /*3030*/  HADD2.F32 R29, -RZ, R54.H0_H0 ;  /* 0x20000036ff1d7230 */ /* 0x000fe40000004100 */
[----:B------:R-:W-:Y:S01]  /*3040*/  HADD2.F32 R12, -RZ, R14.H0_H0 ;  /* 0x2000000eff0c7230 */ /* 0x000fe20000004100 */
[----:B------:R-:W-:Y:S01]  /*3050*/  FFMA.FTZ R16, R16, R24, R17 ;  /* 0x0000001810107223 */ /* 0x000fe20000010011 */
[----:B------:R-:W-:Y:S01]  /*3060*/  HADD2.F32 R25, -RZ, R21.H0_H0 ;  /* 0x20000015ff197230 */ /* 0x000fe20000004100 */
[----:B------:R-:W-:Y:S01]  /*3070*/  FFMA.FTZ R19, R20, R56, R19 ;  /* 0x0000003814137223 */ /* 0x000fe20000010013 */
[----:B------:R-:W-:Y:S01]  /*3080*/  HADD2.F32 R26, -RZ, R57.H0_H0 ;  /* 0x20000039ff1a7230 */ /* 0x000fe20000004100 */
[----:B------:R-:W-:Y:S01]  /*3090*/  FFMA.FTZ R11, R12, R29, R11 ;  /* 0x0000001d0c0b7223 */ /* 0x000fe2000001000b */
[----:B------:R-:W-:Y:S01]  /*30a0*/  HADD2.F32 R12, -RZ, R21.H1_H1 ;  /* 0x30000015ff0c7230 */ /* 0x000fe20000004100 */
[----:B------:R-:W-:Y:S01]  /*30b0*/  FADD.FTZ R19, R16, R19 ;  /* 0x0000001310137221 */ /* 0x000fe20000010000 */
[----:B------:R-:W-:Y:S01]  /*30c0*/  HADD2.F32 R57, -RZ, R57.H1_H1 ;  /* 0x30000039ff397230 */ /* 0x000fe20000004100 */
[----:B------:R-:W-:Y:S01]  /*30d0*/  FFMA.FTZ R10, R25, R26, R10 ;  /* 0x0000001a190a7223 */ /* 0x000fe2000001000a */
[----:B------:R-:W0:Y:S01]  /*30e0*/  I2F R17, R7 ;  /* 0x0000000700117306 */ /* 0x000e220000201400 */
[----:B------:R-:W-:-:S02]  /*30f0*/  HADD2.F32 R54, -RZ, R54.H1_H1 ;  /* 0x30000036ff367230 */ /* 0x000fc40000004100 */
[----:B------:R-:W-:Y:S01]  /*3100*/  FFMA.FTZ R12, R12, R57, R13 ;  /* 0x000000390c0c7223 */ /* 0x000fe2000001000d */
[----:B------:R-:W-:Y:S01]  /*3110*/  HADD2.F32 R14, -RZ, R14.H1_H1 ;  /* 0x3000000eff0e7230 */ /* 0x000fe20000004100 */
[----:B------:R-:W-:Y:S01]  /*3120*/  FADD.FTZ R19, R10, R19 ;  /* 0x000000130a137221 */ /* 0x000fe20000010000 */
[----:B------:R-:W-:Y:S02]  /*3130*/  HADD2.F32 R10, -RZ, R22.H0_H0 ;  /* 0x20000016ff0a7230 */ /* 0x000fe40000004100 */
[--C-:B------:R-:W-:Y:S01]  /*3140*/  HADD2.F32 R13, -RZ, R58.reuse.H0_H0 ;  /* 0x2000003aff0d7230 */ /* 0x100fe20000004100 */
        /* <DEDUP_REMOVED lines=9> */
[----:B------:R-:W-:Y:S01]  /*31e0*/  HADD2.F32 R55, -RZ, R55.H1_H1 ;  /* 0x30000037ff377230 */ /* 0x000fe20000004100 */
[----:B------:R-:W-:Y:S01]  /*31f0*/  FADD.FTZ R10, R10, R19 ;  /* 0x000000130a0a7221 */ /* 0x000fe20000010000 */
[----:B------:R-:W-:Y:S01]  /*3200*/  HADD2.F32 R15, -RZ, R15.H1_H1 ;  /* 0x3000000fff0f7230 */ /* 0x000fe20000004100 */
[----:B------:R-:W-:Y:S01]  /*3210*/  FFMA.FTZ R9, R22, R58, R9 ;  /* 0x0000003a16097223 */ /* 0x000fe20000010009 */
[----:B------:R-:W-:-:S02]  /*3220*/  HADD2.F32 R14, -RZ, R59.H0_H0 ;  /* 0x2000003bff0e7230 */ /* 0x000fc40000004100 */
[----:B------:R-:W-:Y:S01]  /*3230*/  HADD2.F32 R11, -RZ, R23.H0_H0 ;  /* 0x20000017ff0b7230 */ /* 0x000fe20000004100 */
[----:B------:R-:W-:Y:S01]  /*3240*/  FFMA.FTZ R8, R15, R55, R8 ;  /* 0x000000370f087223 */ /* 0x000fe20000010008 */
[----:B------:R-:W-:Y:S01]  /*3250*/  HADD2.F32 R59, -RZ, R59.H1_H1 ;  /* 0x3000003bff3b7230 */ /* 0x000fe20000004100 */
[----:B------:R-:W-:Y:S01]  /*3260*/  FADD.FTZ R10, R9, R10 ;  /* 0x0000000a090a7221 */ /* 0x000fe20000010000 */
[----:B------:R-:W-:Y:S01]  /*3270*/  HADD2.F32 R23, -RZ, R23.H1_H1 ;  /* 0x30000017ff177230 */ /* 0x000fe20000004100 */
[----:B------:R-:W-:Y:S01]  /*3280*/  FFMA.FTZ R11, R11, R14, R18 ;  /* 0x0000000e0b0b7223 */ /* 0x000fe20000010012 */
[----:B-----5:R-:W-:Y:S01]  /*3290*/  FSETP.NEU.FTZ.AND P0, PT, R62, RZ, PT ;  /* 0x000000ff3e00720b */ /* 0x020fe20003f1d000 */
[----:B0-----:R-:W-:Y:S01]  /*32a0*/  FMUL.FTZ R17, R17, R62 ;  /* 0x0000003e11117220 */ /* 0x001fe20000410000 */
[----:B------:R-:W-:Y:S01]  /*32b0*/  IADD3 R2, R2, 0x4, RZ ;  /* 0x0000000402027810 */ /* 0x000fe20007ffe0ff */
[----:B------:R-:W-:Y:S02]  /*32c0*/  FFMA.FTZ R8, R23, R59, R8 ;  /* 0x0000003b17087223 */ /* 0x000fe40000010008 */
[----:B------:R-:W-:Y:S01]  /*32d0*/  FADD.FTZ R11, R11, R10 ;  /* 0x0000000a0b0b7221 */ /* 0x000fe20000010000 */
[----:B------:R-:W-:-:S02]  /*32e0*/  FSEL R17, R17, RZ, P0 ;  /* 0x000000ff11117208 */ /* 0x000fc40000000000 */
        /* <DEDUP_REMOVED lines=14> */
.L_x_16818:
[----:B------:R-:W-:Y:S05]  /*33d0*/  BSYNC B0 ;  /* 0x0000000000007941 */ /* 0x000fea0003800000 */
.L_x_16817:
        /* <DEDUP_REMOVED lines=14> */
[----:B------:R-:W-:Y:S02]  /*34c0*/  IMAD.MOV.U32 R5, RZ, RZ, -0x800001 ;  /* 0xff7fffffff057424 */ /* 0x000fe400078e00ff */
[----:B------:R-:W-:Y:S02]  /*34d0*/  IMAD.MOV.U32 R4, RZ, RZ, RZ ;  /* 0x000000ffff047224 */ /* 0x000fe400078e00ff */
[----:B------:R-:W0:Y:S02]  /*34e0*/  SHFL.BFLY PT, R6, R7, 0x1, 0x1f ;  /* 0x0c201f0007067f89 */ /* 0x000e2400000e0000 */
[----:B0-----:R-:W-:-:S05]  /*34f0*/  @!P0 FMNMX.FTZ R6, R7, R6, !PT ;  /* 0x0000000607068209 */ /* 0x001fca0007810000 */
        /* <DEDUP_REMOVED lines=22> */
.L_x_16824:
        /* <DEDUP_REMOVED lines=11> */
.L_x_16823:
[----:B------:R-:W-:Y:S05]  /*3710*/  BSYNC B1 ;  /* 0x0000000000017941 */ /* 0x000fea0003800000 */
.L_x_16822:
        /* <DEDUP_REMOVED lines=11> */
.L_x_16827:
        /* <DEDUP_REMOVED lines=100> */
.L_x_16826:
[----:B------:R-:W-:Y:S05]  /*3e10*/  BSYNC B1 ;  /* 0x0000000000017941 */ /* 0x000fea0003800000 */
.L_x_16825:
        /* <DEDUP_REMOVED lines=55> */
.L_x_16829:
[----:B------:R-:W-:Y:S05]  /*4190*/  BSYNC B1 ;  /* 0x0000000000017941 */ /* 0x000fea0003800000 */
.L_x_16828:
        /* <DEDUP_REMOVED lines=26> */
.L_x_16821:
[----:B------:R-:W-:Y:S05]  /*4340*/  BSYNC B0 ;  /* 0x0000000000007941 */ /* 0x000fea0003800000 */
.L_x_16820:
        /* <DEDUP_REMOVED lines=34> */
.L_x_16834:
        /* <DEDUP_REMOVED lines=8> */
.L_x_16833:
[----:B01----:R-:W-:Y:S05]  /*45f0*/  BSYNC B1 ;  /* 0x0000000000017941 */ /* 0x003fea0003800000 */
.L_x_16832:
        /* <DEDUP_REMOVED lines=11> */
.L_x_16837:
        /* <DEDUP_REMOVED lines=52> */
.L_x_16836:
[----:B------:R-:W-:Y:S05]  /*49f0*/  BSYNC B1 ;  /* 0x0000000000017941 */ /* 0x000fea0003800000 */
.L_x_16835:
        /* <DEDUP_REMOVED lines=31> */
.L_x_16839:
[----:B------:R-:W-:Y:S05]  /*4bf0*/  BSYNC B1 ;  /* 0x0000000000017941 */ /* 0x000fea0003800000 */
.L_x_16838:
        /* <DEDUP_REMOVED lines=14> */
.L_x_16831:
[----:B------:R-:W-:Y:S05]  /*4ce0*/  BSYNC B0 ;  /* 0x0000000000007941 */ /* 0x000fea0003800000 */
.L_x_16830:
        /* <DEDUP_REMOVED lines=16> */
[----:B------:R-:W-:Y:S05]  /*4df0*/  BRA `(.L_x_16842) ;  /* 0x00004b1000007947 */ /* 0x000fea0003800000 */
.L_x_16841:
[----:B0-----:R-:W-:Y:S01]  /*4e00*/  SHF.R.S32.HI R3, RZ, 0x1f, R66 ;  /* 0x0000001fff037819 */ /* 0x001fe20000011442 */
[----:B------:R-:W-:Y:S01]  /*4e10*/  IMAD R72, R0, c[0x0][0x1b0], RZ ;  /* 0x00006c0000487a24 */ /* 0x000fe200078e02ff */
[----:B------:R-:W-:Y:S01]  /*4e20*/  IADD3 R6, P0, R63, UR4, RZ ;  /* 0x000000043f067c10 */ /* 0x000fe2000ff1e0ff */
[----:B------:R-:W-:Y:S01]  /*4e30*/  IMAD.MOV.U32 R16, RZ, RZ, c[0x0][0x1ac] ;  /* 0x00006b00ff107624 */ /* 0x000fe200078e00ff */
[----:B------:R-:W-:Y:S01]  /*4e40*/  LEA.HI R4, R3, R66, RZ, 0x2 ;  /* 0x0000004203047211 */ /* 0x000fe200078f10ff */
[----:B------:R-:W-:Y:S01]  /*4e50*/  IMAD.U32 R18, RZ, RZ, UR9 ;  /* 0x00000009ff127e24 */ /* 0x000fe2000f8e00ff */
[C---:B------:R-:W-:Y:S01]  /*4e60*/  LEA.HI.X.SX32 R3, R63.reuse, UR6, 0x1, P0 ;  /* 0x000000063f037c11 */ /* 0x040fe200080f0eff */
[----:B------:R-:W-:Y:S01]  /*4e70*/  CS2R R38, SRZ ;  /* 0x0000000000267805 */ /* 0x000fe2000001ff00 */
[C---:B------:R-:W-:Y:S01]  /*4e80*/  LOP3.LUT R5, R4.reuse, 0xfffffffc, RZ, 0xc0, !PT ;  /* 0xfffffffc04057812 */ /* 0x040fe200078ec0ff */
[----:B------:R-:W-:Y:S01]  /*4e90*/  IMAD.SHL.U32 R0, R4, 0x8, RZ ;  /* 0x0000000804007824 */ /* 0x000fe200078e00ff */
[----:B------:R-:W-:Y:S01]  /*4ea0*/  LEA R2, P0, R6, c[0x0][0x188], 0x2 ;  /* 0x0000620006027a11 */ /* 0x000fe200078010ff */
[----:B------:R-:W-:Y:S01]  /*4eb0*/  CS2R R36, SRZ ;  /* 0x0000000000247805 */ /* 0x000fe2000001ff00 */
[----:B------:R-:W-:Y:S01]  /*4ec0*/  CS2R R34, SRZ ;  /* 0x0000000000227805 */ /* 0x000fe2000001ff00 */
        /* <DEDUP_REMOVED lines=10> */
[----:B------:R-:W-:Y:S01]  /*4f70*/  CS2R R12, SRZ ;  /* 0x00000000000c7805 */ /* 0x000fe2000001ff00 */
[----:B------:R-:W-:Y:S01]  /*4f80*/  CS2R R10, SRZ ;  /* 0x00000000000a7805 */ /* 0x000fe2000001ff00 */
[----:B------:R-:W-:Y:S01]  /*4f90*/  CS2R R8, SRZ ;  /* 0x0000000000087805 */ /* 0x000fe2000001ff00 */
[----:B------:R-:W-:Y:S01]  /*4fa0*/  CS2R R6, SRZ ;  /* 0x0000000000067805 */ /* 0x000fe2000001ff00 */
[----:B------:R-:W-:Y:S01]  /*4fb0*/  CS2R R4, SRZ ;  /* 0x0000000000047805 */ /* 0x000fe2000001ff00 */
[----:B------:R-:W-:Y:S01]  /*4fc0*/  SHF.R.S32.HI R0, RZ, 0x1f, R16 ;  /* 0x0000001fff007819 */ /* 0x000fe20000011410 */
[C---:B------:R-:W-:Y:S01]  /*4fd0*/  IMAD R42, R63.reuse, 0x20, R42 ;  /* 0x000000203f2a7824 */ /* 0x040fe200078e022a */
[----:B------:R-:W-:-:S02]  /*4fe0*/  IADD3 R41, -R63, -0x1, R18 ;  /* 0xffffffff3f297810 */ /* 0x000fc40007ffe112 */
[----:B------:R-:W-:Y:S02]  /*4ff0*/  SHF.R.S32.HI R73, RZ, 0x1f, R72 ;  /* 0x0000001fff497819 */ /* 0x000fe40000011448 */
[----:B------:R-:W-:Y:S02]  /*5000*/  LEA R40, R40, 0x1b0, 0x5 ;  /* 0x000001b028287811 */ /* 0x000fe400078e28ff */
[C---:B------:R-:W-:Y:S02]  /*5010*/  IADD3 R65, R66.reuse, 0x200, RZ ;  /* 0x0000020042417810 */ /* 0x040fe40007ffe0ff */
[C---:B------:R-:W-:Y:S02]  /*5020*/  IADD3 R64, R66.reuse, 0x300, RZ ;  /* 0x0000030042407810 */ /* 0x040fe40007ffe0ff */
[C---:B-----5:R-:W-:Y:S02]  /*5030*/  IADD3 R62, R66.reuse, 0x400, RZ ;  /* 0x00000400423e7810 */ /* 0x060fe40007ffe0ff */
        /* <DEDUP_REMOVED lines=19> */
.L_x_16891:
[----:B------:R-:W2:Y:S04]  /*5170*/  LDG.E.CONSTANT R25, [R2.64] ;  /* 0x0000000a02197981 */ /* 0x000ea8000c1e9900 */
[----:B------:R-:W0:Y:S04]  /*5180*/  LDS.128 R20, [R40+-0x10] ;  /* 0xfffff00028147984 */ /* 0x000e280000000c00 */
[----:B------:R1:W3:Y:S01]  /*5190*/  LDS.128 R16, [R40] ;  /* 0x0000000028107984 */ /* 0x0002e20000000c00 */
[----:B0-----:R-:W-:-:S02]  /*51a0*/  F2FP.PACK_AB R68, R23, R22 ;  /* 0x000000161744723e */ /* 0x001fc400000000ff */
[----:B------:R-:W-:Y:S02]  /*51b0*/  F2FP.PACK_AB R67, R21, R20 ;  /* 0x000000141543723e */ /* 0x000fe400000000ff */
        /* <DEDUP_REMOVED lines=8> */
[----:B------:R-:W-:Y:S02]  /*5240*/  ISETP.NE.AND P0, PT, R41, RZ, PT ;  /* 0x000000ff2900720c */ /* 0x000fe40003f05270 */
[----:B------:R-:W-:-:S05]  /*5250*/  LEA.HI.X R25, R25, c[0x0][0x17c], R22, 0x1, P1 ;  /* 0x00005f0019197a11 */ /* 0x000fca00008f0c16 */
[----:B------:R1:W5:Y:S01]  /*5260*/  LDG.E.128.CONSTANT R20, [R24.64] ;  /* 0x0000000a18147981 */ /* 0x000362000c1e9d00 */
[----:B------:R-:W-:Y:S05]  /*5270*/  BSSY B1, `(.L_x_16843) ;  /* 0x0000021000017945 */ /* 0x000fea0003800000 */
[----:B------:R-:W-:Y:S05]  /*5280*/  @P0 BRA `(.L_x_16844) ;  /* 0x000001f000000947 */ /* 0x000fea0003800000 */
[----:B---3--:R-:W-:-:S04]  /*5290*/  IADD3 R26, R42, 0x2, RZ ;  /* 0x000000022a1a7810 */ /* 0x008fc80007ffe0ff */
        /* <DEDUP_REMOVED lines=30> */
.L_x_16844:
[----:B---3--:R-:W-:Y:S05]  /*5480*/  BSYNC B1 ;  /* 0x0000000000017941 */ /* 0x008fea0003800000 */
.L_x_16843:
[----:B-----5:R-:W-:Y:S01]  /*5490*/  HFMA2.MMA R21, R68, R21, -RZ ;  /* 0x0000001544157235 */ /* 0x020fe200001000ff */
[----:B------:R-:W-:Y:S02]  /*54a0*/  F2FP.PACK_AB R71, R17, R16 ;  /* 0x000000101147723e */ /* 0x000fe400000000ff */
[----:B------:R-:W-:-:S03]  /*54b0*/  F2FP.PACK_AB R70, R19, R18 ;  /* 0x000000121346723e */ /* 0x000fc600000000ff */
[----:B------:R-:W-:-:S10]  /*54c0*/  HFMA2.MMA R21, R67, R20, R21 ;  /* 0x0000001443157235 */ /* 0x000fd40000000015 */
[----:B------:R-:W-:-:S06]  /*54d0*/  HFMA2 R16, R71, R22, R21 ;  /* 0x0000001647107231 */ /* 0x000fcc0000000015 */
[----:B------:R-:W-:Y:S02]  /*54e0*/  HFMA2.MMA R16, R70, R23, R16 ;  /* 0x0000001746107235 */ /* 0x000fe40000000010 */
[----:B------:R0:W5:Y:S01]  /*54f0*/  LDG.E.128.CONSTANT R20, [R24.64+0x200] ;  /* 0x0002000a18147981 */ /* 0x000162000c1e9d00 */
[----:B------:R-:W-:Y:S01]  /*5500*/  BSSY B1, `(.L_x_16845) ;  /* 0x0000021000017945 */ /* 0x000fe20003800000 */
[----:B------:R-:W-:Y:S05]  /*5510*/  @P0 BRA `(.L_x_16846) ;  /* 0x000001f000000947 */ /* 0x000fea0003800000 */
[C---:B------:R-:W-:Y:S02]  /*5520*/  IADD3 R17, R42.reuse, 0x2, RZ ;  /* 0x000000022a117810 */ /* 0x040fe40007ffe0ff */
        /* <DEDUP_REMOVED lines=8> */
[----:B------:R-:W-:-:S02]  /*55b0*/  IADD3 R18, R42, 0x7, RZ ;  /* 0x000000072a127810 */ /* 0x000fc40007ffe0ff */
[----:B------:R-:W-:Y:S02]  /*55c0*/  ISETP.GE.AND P5, PT, R17, UR7, PT ;  /* 0x0000000711007c0c */ /* 0x000fe4000bfa6270 */
[----:B------:R-:W-:Y:S02]  /*55d0*/  IADD3 R17, R42, 0x1, RZ ;  /* 0x000000012a117810 */ /* 0x000fe40007ffe0ff */
[----:B------:R-:W-:Y:S02]  /*55e0*/  ISETP.GE.AND P2, PT, R18, UR7, PT ;  /* 0x0000000712007c0c */ /* 0x000fe4000bf46270 */
[----:B-----5:R-:W-:Y:S02]  /*55f0*/  SEL R18, R21, RZ, !P1 ;  /* 0x000000ff15127207 */ /* 0x020fe40004800000 */
[----:B------:R-:W-:Y:S02]  /*5600*/  ISETP.GE.AND P1, PT, R17, UR7, PT ;  /* 0x0000000711007c0c */ /* 0x000fe4000bf26270 */
[----:B------:R-:W-:-:S02]  /*5610*/  SEL R17, R22, RZ, !P6 ;  /* 0x000000ff16117207 */ /* 0x000fc40007000000 */
[----:B------:R-:W-:Y:S02]  /*5620*/  ISETP.GE.AND P6, PT, R42, UR7, PT ;  /* 0x000000072a007c0c */ /* 0x000fe4000bfc6270 */
[----:B------:R-:W-:Y:S02]  /*5630*/  PRMT R21, R21, 0x7632, R21 ;  /* 0x0000763215157816 */ /* 0x000fe40000000015 */
[----:B------:R-:W-:Y:S02]  /*5640*/  PRMT R22, R22, 0x7632, R22 ;  /* 0x0000763216167816 */ /* 0x000fe40000000016 */
[C---:B------:R-:W-:Y:S02]  /*5650*/  PRMT R19, R20.reuse, 0x7632, R19 ;  /* 0x0000763214137816 */ /* 0x040fe40000000013 */
[----:B01----:R-:W-:Y:S02]  /*5660*/  PRMT R24, R23, 0x7632, R24 ;  /* 0x0000763217187816 */ /* 0x003fe40000000018 */
[----:B------:R-:W-:-:S02]  /*5670*/  SEL R20, R20, RZ, !P6 ;  /* 0x000000ff14147207 */ /* 0x000fc40007000000 */
        /* <DEDUP_REMOVED lines=9> */
.L_x_16846:
[----:B------:R-:W-:Y:S05]  /*5710*/  BSYNC B1 ;  /* 0x0000000000017941 */ /* 0x000fea0003800000 */
.L_x_16845:
[--C-:B------:R-:W-:Y:S01]  /*5720*/  HADD2.F32 R17, -RZ, R16.reuse.H0_H0 ;  /* 0x20000010ff117230 */ /* 0x100fe20000004100 */
[----:B------:R-:W-:Y:S01]  /*5730*/  IADD3 R19, P1, R65, R74, RZ ;  /* 0x0000004a41137210 */ /* 0x000fe20007f3e0ff */
[----:B------:R-:W-:Y:S02]  /*5740*/  HADD2.F32 R16, -RZ, R16.H1_H1 ;  /* 0x30000010ff107230 */ /* 0x000fe40000004100 */
[----:B-----5:R-:W-:-:S03]  /*5750*/  HMUL2 R21, R68, R21 ;  /* 0x0000001544157232 */ /* 0x020fc60000000000 */
[----:B------:R-:W-:Y:S01]  /*5760*/  FADD.FTZ R18, R17, R16 ;  /* 0x0000001011127221 */ /* 0x000fe20000010000 */
[----:B------:R-:W-:Y:S01]  /*5770*/  HFMA2 R21, R67, R20, R21 ;  /* 0x0000001443157231 */ /* 0x000fe20000000015 */
[----:B------:R-:W-:Y:S02]  /*5780*/  LEA R16, P2, R19, c[0x0][0x178], 0x1 ;  /* 0x00005e0013107a11 */ /* 0x000fe400078408ff */
[----:B------:R-:W-:Y:S01]  /*5790*/  FADD.FTZ R39, R18, R39 ;  /* 0x0000002712277221 */ /* 0x000fe20000010000 */
[-C--:B------:R-:W-:Y:S02]  /*57a0*/  LEA.HI.X.SX32 R20, R65, R69.reuse, 0x1, P1 ;  /* 0x0000004541147211 */ /* 0x080fe400008f0eff */
[C---:B------:R-:W-:Y:S01]  /*57b0*/  IADD3 R18, P1, R64.reuse, R74, RZ ;  /* 0x0000004a40127210 */ /* 0x040fe20007f3e0ff */
[----:B01----:R-:W-:Y:S01]  /*57c0*/  HFMA2.MMA R24, R71, R22, R21 ;  /* 0x0000001647187235 */ /* 0x003fe20000000015 */
[----:B------:R-:W-:Y:S02]  /*57d0*/  LEA.HI.X R17, R19, c[0x0][0x17c], R20, 0x1, P2 ;  /* 0x00005f0013117a11 */ /* 0x000fe400010f0c14 */
[----:B------:R-:W-:-:S02]  /*57e0*/  LEA.HI.X.SX32 R19, R64, R69, 0x1, P1 ;  /* 0x0000004540137211 */ /* 0x000fc400008f0eff */
[----:B------:R-:W-:-:S04]  /*57f0*/  LEA R20, P2, R18, c[0x0][0x178], 0x1 ;  /* 0x00005e0012147a11 */ /* 0x000fc800078408ff */
[----:B------:R-:W-:Y:S02]  /*5800*/  LEA.HI.X R21, R18, c[0x0][0x17c], R19, 0x1, P2 ;  /* 0x00005f0012157a11 */ /* 0x000fe400010f0c13 */
[----:B------:R-:W5:Y:S01]  /*5810*/  LDG.E.128.CONSTANT R16, [R16.64] ;  /* 0x0000000a10107981 */ /* 0x000f62000c1e9d00 */
[----:B------:R-:W-:Y:S01]  /*5820*/  BSSY B1, `(.L_x_16847) ;  /* 0x0000021000017945 */ /* 0x000fe20003800000 */
        /* <DEDUP_REMOVED lines=32> */
.L_x_16848:
[----:B------:R-:W-:Y:S05]  /*5a30*/  BSYNC B1 ;  /* 0x0000000000017941 */ /* 0x000fea0003800000 */
.L_x_16847:
[----:B------:R-:W-:Y:S02]  /*5a40*/  HFMA2 R24, R70, R23, R24 ;  /* 0x0000001746187231 */ /* 0x000fe40000000018 */
[----:B------:R-:W5:Y:S02]  /*5a50*/  LDG.E.128.CONSTANT R20, [R20.64] ;  /* 0x0000000a14147981 */ /* 0x000f64000c1e9d00 */
[----:B-----5:R-:W-:Y:S01]  /*5a60*/  HMUL2 R17, R68, R17 ;  /* 0x0000001144117232 */ /* 0x020fe20000000000 */
[----:B------:R-:W-:Y:S05]  /*5a70*/  BSSY B1, `(.L_x_16849) ;  /* 0x0000022000017945 */ /* 0x000fea0003800000 */
[----:B------:R-:W-:Y:S01]  /*5a80*/  HFMA2.MMA R16, R67, R16, R17 ;  /* 0x0000001043107235 */ /* 0x000fe20000000011 */
[----:B------:R-:W-:Y:S05]  /*5a90*/  @P0 BRA `(.L_x_16850) ;  /* 0x000001f000000947 */ /* 0x000fea0003800000 */
[----:B------:R-:W-:Y:S02]  /*5aa0*/  IADD3 R17, R42, 0x2, RZ ;  /* 0x000000022a117810 */ /* 0x000fe40007ffe0ff */
[----:B------:R-:W-:-:S02]  /*5ab0*/  PRMT R25, R23, 0x7632, R25 ;  /* 0x0000763217197816 */ /* 0x000fc40000000019 */
[----:B------:R-:W-:Y:S02]  /*5ac0*/  ISETP.GE.AND P1, PT, R17, UR7, PT ;  /* 0x0000000711007c0c */ /* 0x000fe4000bf26270 */
[----:B------:R-:W-:Y:S02]  /*5ad0*/  IADD3 R17, R42, 0x3, RZ ;  /* 0x000000032a117810 */ /* 0x000fe40007ffe0ff */
[----:B------:R-:W-:Y:S02]  /*5ae0*/  SEL R26, R21, RZ, !P1 ;  /* 0x000000ff151a7207 */ /* 0x000fe40004800000 */
[----:B------:R-:W-:Y:S02]  /*5af0*/  ISETP.GE.AND P2, PT, R17, UR7, PT ;  /* 0x0000000711007c0c */ /* 0x000fe4000bf46270 */
        /* <DEDUP_REMOVED lines=25> */
.L_x_16850:
[----:B------:R-:W-:Y:S05]  /*5c90*/  BSYNC B1 ;  /* 0x0000000000017941 */ /* 0x000fea0003800000 */
.L_x_16849:
[----:B------:R-:W-:Y:S01]  /*5ca0*/  HMUL2 R21, R68, R21 ;  /* 0x0000001544157232 */ /* 0x000fe20000000000 */
[----:B------:R-:W-:Y:S01]  /*5cb0*/  IADD3 R17, P1, R62, R74, RZ ;  /* 0x0000004a3e117210 */ /* 0x000fe20007f3e0ff */
[----:B------:R-:W-:-:S03]  /*5cc0*/  HFMA2 R18, R71, R18, R16 ;  /* 0x0000001247127231 */ /* 0x000fc60000000010 */
[----:B------:R-:W-:Y:S01]  /*5cd0*/  LEA R16, P2, R17, c[0x0][0x178], 0x1 ;  /* 0x00005e0011107a11 */ /* 0x000fe200078408ff */
[----:B------:R-:W-:Y:S01]  /*5ce0*/  HFMA2.MMA R21, R67, R20, R21 ;  /* 0x0000001443157235 */ /* 0x000fe20000000015 */
[----:B------:R-:W-:-:S04]  /*5cf0*/  LEA.HI.X.SX32 R20, R62, R69, 0x1, P1 ;  /* 0x000000453e147211 */ /* 0x000fc800008f0eff */
[----:B------:R-:W-:Y:S01]  /*5d00*/  LEA.HI.X R17, R17, c[0x0][0x17c], R20, 0x1, P2 ;  /* 0x00005f0011117a11 */ /* 0x000fe200010f0c14 */
[----:B------:R-:W-:Y:S01]  /*5d10*/  HFMA2 R20, R70, R19, R18 ;  /* 0x0000001346147231 */ /* 0x000fe20000000012 */
[----:B------:R-:W-:Y:S01]  /*5d20*/  BSSY B1, `(.L_x_16851) ;  /* 0x0000025000017945 */ /* 0x000fe20003800000 */
[----:B------:R-:W-:Y:S01]  /*5d30*/  HFMA2.MMA R22, R71, R22, R21 ;  /* 0x0000001647167235 */ /* 0x000fe20000000015 */
[--C-:B------:R-:W-:Y:S02]  /*5d40*/  HADD2.F32 R21, -RZ, R24.reuse.H0_H0 ;  /* 0x20000018ff157230 */ /* 0x100fe40000004100 */
[----:B------:R-:W5:Y:S01]  /*5d50*/  LDG.E.128.CONSTANT R16, [R16.64] ;  /* 0x0000000a10107981 */ /* 0x000f62000c1e9d00 */
[----:B------:R-:W-:Y:S01]  /*5d60*/  HADD2.F32 R24, -RZ, R24.H1_H1 ;  /* 0x30000018ff187230 */ /* 0x000fe20000004100 */
[----:B------:R-:W-:Y:S05]  /*5d70*/  @P0 BRA `(.L_x_16852) ;  /* 0x000001f000000947 */ /* 0x000fea0003800000 */
[----:B------:R-:W-:-:S04]  /*5d80*/  IADD3 R25, R42, 0x2, RZ ;  /* 0x000000022a197810 */ /* 0x000fc80007ffe0ff */
[----:B------:R-:W-:Y:S02]  /*5d90*/  ISETP.GE.AND P1, PT, R25, UR7, PT ;  /* 0x0000000719007c0c */ /* 0x000fe4000bf26270 */
[----:B------:R-:W-:Y:S02]  /*5da0*/  IADD3 R25, R42, 0x3, RZ ;  /* 0x000000032a197810 */ /* 0x000fe40007ffe0ff */
[----:B-----5:R-:W-:Y:S02]  /*5db0*/  SEL R26, R17, RZ, !P1 ;  /* 0x000000ff111a7207 */ /* 0x020fe40004800000 */
        /* <DEDUP_REMOVED lines=10> */
[----:B------:R-:W-:-:S04]  /*5e60*/  SEL R25, R25, RZ, !P2 ;  /* 0x000000ff19197207 */ /* 0x000fc80005000000 */
[----:B------:R-:W-:Y:S02]  /*5e70*/  PRMT R18, R18, 0x5410, R25 ;  /* 0x0000541012127816 */ /* 0x000fe40000000019 */
[----:B------:R-:W-:-:S04]  /*5e80*/  IADD3 R25, R42, 0x6, RZ ;  /* 0x000000062a197810 */ /* 0x000fc80007ffe0ff */
[----:B------:R-:W-:Y:S02]  /*5e90*/  ISETP.GE.AND P1, PT, R25, UR7, PT ;  /* 0x0000000719007c0c */ /* 0x000fe4000bf26270 */
[C---:B------:R-:W-:Y:S02]  /*5ea0*/  IADD3 R25, R42.reuse, 0x7, RZ ;  /* 0x000000072a197810 */ /* 0x040fe40007ffe0ff */
[----:B------:R-:W-:Y:S02]  /*5eb0*/  SEL R26, R19, RZ, !P1 ;  /* 0x000000ff131a7207 */ /* 0x000fe40004800000 */
[----:B------:R-:W-:Y:S02]  /*5ec0*/  ISETP.GE.AND P2, PT, R25, UR7, PT ;  /* 0x0000000719007c0c */ /* 0x000fe4000bf46270 */
[----:B------:R-:W-:Y:S02]  /*5ed0*/  PRMT R25, R19, 0x7632, R25 ;  /* 0x0000763213197816 */ /* 0x000fe40000000019 */
[----:B------:R-:W-:-:S02]  /*5ee0*/  ISETP.GE.AND P1, PT, R42, UR7, PT ;  /* 0x000000072a007c0c */ /* 0x000fc4000bf26270 */
[----:B------:R-:W-:-:S04]  /*5ef0*/  SEL R25, R25, RZ, !P2 ;  /* 0x000000ff19197207 */ /* 0x000fc80005000000 */
[----:B------:R-:W-:Y:S02]  /*5f00*/  PRMT R19, R26, 0x5410, R25 ;  /* 0x000054101a137816 */ /* 0x000fe40000000019 */
[----:B------:R-:W-:-:S04]  /*5f10*/  IADD3 R25, R42, 0x1, RZ ;  /* 0x000000012a197810 */ /* 0x000fc80007ffe0ff */
[----:B------:R-:W-:Y:S02]  /*5f20*/  ISETP.GE.AND P2, PT, R25, UR7, PT ;  /* 0x0000000719007c0c */ /* 0x000fe4000bf46270 */
[C---:B------:R-:W-:Y:S02]  /*5f30*/  PRMT R25, R16.reuse, 0x7632, R25 ;  /* 0x0000763210197816 */ /* 0x040fe40000000019 */
[----:B------:R-:W-:Y:S02]  /*5f40*/  SEL R16, R16, RZ, !P1 ;  /* 0x000000ff10107207 */ /* 0x000fe40004800000 */
[----:B------:R-:W-:-:S04]  /*5f50*/  SEL R25, R25, RZ, !P2 ;  /* 0x000000ff19197207 */ /* 0x000fc80005000000 */
[----:B------:R-:W-:Y:S02]  /*5f60*/  PRMT R16, R16, 0x5410, R25 ;  /* 0x0000541010107816 */ /* 0x000fe40000000019 */
.L_x_16852:
[----:B------:R-:W-:Y:S05]  /*5f70*/  BSYNC B1 ;  /* 0x0000000000017941 */ /* 0x000fea0003800000 */
.L_x_16851:
[----:B-----5:R-:W-:Y:S01]  /*5f80*/  HMUL2 R17, R68, R17 ;  /* 0x0000001144117232 */ /* 0x020fe20000000000 */
[----:B------:R-:W-:Y:S01]  /*5f90*/  HFMA2.MMA R22, R70, R23, R22 ;  /* 0x0000001746167235 */ /* 0x000fe20000000016 */
[----:B------:R-:W-:Y:S02]  /*5fa0*/  FADD.FTZ R21, R21, R24 ;  /* 0x0000001815157221 */ /* 0x000fe40000010000 */
[----:B------:R-:W-:Y:S02]  /*5fb0*/  HFMA2 R17, R67, R16, R17 ;  /* 0x0000001043117231 */ /* 0x000fe40000000011 */
[----:B------:R-:W-:Y:S01]  /*5fc0*/  FADD.FTZ R38, R21, R38 ;  /* 0x0000002615267221 */ /* 0x000fe20000010000 */
[----:B------:R-:W-:Y:S02]  /*5fd0*/  HADD2.F32 R16, -RZ, R20.H0_H0 ;  /* 0x20000014ff107230 */ /* 0x000fe40000004100 */
[----:B------:R-:W-:Y:S02]  /*5fe0*/  HFMA2 R23, R71, R18, R17 ;  /* 0x0000001247177231 */ /* 0x000fe40000000011 */
[----:B------:R-:W-:-:S02]  /*5ff0*/  HADD2.F32 R18, -RZ, R22.H0_H0 ;  /* 0x20000016ff127230 */ /* 0x000fc40000004100 */
[----:B------:R-:W-:Y:S01]  /*6000*/  HADD2.F32 R21, -RZ, R22.H1_H1 ;  /* 0x30000016ff157230 */ /* 0x000fe20000004100 */
[C---:B------:R-:W-:Y:S01]  /*6010*/  IADD3 R22, P1, R61.reuse, R74, RZ ;  /* 0x0000004a3d167210 */ /* 0x040fe20007f3e0ff */
[----:B------:R-:W-:Y:S01]  /*6020*/  HADD2.F32 R17, -RZ, R20.H1_H1 ;  /* 0x30000014ff117230 */ /* 0x000fe20000004100 */
[----:B------:R-:W-:Y:S02]  /*6030*/  HFMA2.MMA R23, R70, R19, R23 ;  /* 0x0000001346177235 */ /* 0x000fe40000000017 */
[----:B------:R-:W-:Y:S02]  /*6040*/  LEA R20, P2, R22, c[0x0][0x178], 0x1 ;  /* 0x00005e0016147a11 */ /* 0x000fe400078408ff */
[----:B------:R-:W-:Y:S01]  /*6050*/  LEA.HI.X.SX32 R19, R61, R69, 0x1, P1 ;  /* 0x000000453d137211 */ /* 0x000fe200008f0eff */
[----:B------:R-:W-:Y:S02]  /*6060*/  FADD.FTZ R16, R16, R17 ;  /* 0x0000001110107221 */ /* 0x000fe40000010000 */
[----:B------:R-:W-:Y:S01]  /*6070*/  FADD.FTZ R17, R18, R21 ;  /* 0x0000001512117221 */ /* 0x000fe20000010000 */
[----:B------:R-:W-:Y:S01]  /*6080*/  LEA.HI.X R21, R22, c[0x0][0x17c], R19, 0x1, P2 ;  /* 0x00005f0016157a11 */ /* 0x000fe200010f0c13 */
[----:B------:R-:W-:Y:S01]  /*6090*/  FADD.FTZ R37, R16, R37 ;  /* 0x0000002510257221 */ /* 0x000fe20000010000 */
[--C-:B------:R-:W-:Y:S01]  /*60a0*/  HADD2.F32 R16, -RZ, R23.reuse.H0_H0 ;  /* 0x20000017ff107230 */ /* 0x100fe20000004100 */
[----:B------:R-:W-:Y:S01]  /*60b0*/  FADD.FTZ R36, R17, R36 ;  /* 0x0000002411247221 */ /* 0x000fe20000010000 */
[----:B------:R-:W-:-:S02]  /*60c0*/  HADD2.F32 R17, -RZ, R23.H1_H1 ;  /* 0x30000017ff117230 */ /* 0x000fc40000004100 */
[----:B------:R-:W5:Y:S01]  /*60d0*/  LDG.E.128.CONSTANT R20, [R20.64] ;  /* 0x0000000a14147981 */ /* 0x000f62000c1e9d00 */
[----:B------:R-:W-:Y:S01]  /*60e0*/  BSSY B1, `(.L_x_16853) ;  /* 0x0000021000017945 */ /* 0x000fe20003800000 */
[----:B------:R-:W-:Y:S05]  /*60f0*/  @P0 BRA `(.L_x_16854) ;  /* 0x000001f000000947 */ /* 0x000fea0003800000 */
[C---:B------:R-:W-:Y:S02]  /*6100*/  IADD3 R18, R42.reuse, 0x2, RZ ;  /* 0x000000022a127810 */ /* 0x040fe40007ffe0ff */
[----:B------:R-:W-:Y:S02]  /*6110*/  IADD3 R19, R42, 0x1, RZ ;  /* 0x000000012a137810 */ /* 0x000fe40007ffe0ff */
[----:B------:R-:W-:Y:S02]  /*6120*/  ISETP.GE.AND P1, PT, R18, UR7, PT ;  /* 0x0000000712007c0c */ /* 0x000fe4000bf26270 */
[----:B------:R-:W-:Y:S02]  /*6130*/  IADD3 R18, R42, 0x3, RZ ;  /* 0x000000032a127810 */ /* 0x000fe40007ffe0ff */
[----:B-----5:R-:W-:-:S02]  /*6140*/  PRMT R25, R23, 0x7632, R25 ;  /* 0x0000763217197816 */ /* 0x020fc40000000019 */
        /* <DEDUP_REMOVED lines=10> */
[----:B------:R-:W-:Y:S02]  /*61f0*/  SEL R18, R21, RZ, !P1 ;  /* 0x000000ff15127207 */ /* 0x000fe40004800000 */
[----:B------:R-:W-:-:S02]  /*6200*/  ISETP.GE.AND P1, PT, R19, UR7, PT ;  /* 0x0000000713007c0c */ /* 0x000fc4000bf26270 */
[----:B------:R-:W-:Y:S02]  /*6210*/  SEL R19, R22, RZ, !P6 ;  /* 0x000000ff16137207 */ /* 0x000fe40007000000 */
[----:B------:R-:W-:Y:S02]  /*6220*/  PRMT R22, R21, 0x7632, R22 ;  /* 0x0000763215167816 */ /* 0x000fe40000000016 */
[----:B------:R-:W-:Y:S02]  /*6230*/  ISETP.GE.AND P6, PT, R42, UR7, PT ;  /* 0x000000072a007c0c */ /* 0x000fe4000bfc6270 */
[----:B------:R-:W-:Y:S02]  /*6240*/  PRMT R24, R22, 0x7632, R24 ;  /* 0x0000763216187816 */ /* 0x000fe40000000018 */
[----:B------:R-:W-:Y:S02]  /*6250*/  PRMT R21, R20, 0x7632, R21 ;  /* 0x0000763214157816 */ /* 0x000fe40000000015 */
[----:B------:R-:W-:-:S02]  /*6260*/  SEL R26, R25, RZ, !P2 ;  /* 0x000000ff191a7207 */ /* 0x000fc40005000000 */
[----:B------:R-:W-:Y:S02]  /*6270*/  SEL R20, R20, RZ, !P6 ;  /* 0x000000ff14147207 */ /* 0x000fe40007000000 */
[----:B------:R-:W-:Y:S02]  /*6280*/  SEL R27, R22, RZ, !P4 ;  /* 0x000000ff161b7207 */ /* 0x000fe40006000000 */
[----:B------:R-:W-:Y:S02]  /*6290*/  SEL R24, R24, RZ, !P3 ;  /* 0x000000ff18187207 */ /* 0x000fe40005800000 */
[----:B------:R-:W-:Y:S02]  /*62a0*/  SEL R25, R21, RZ, !P1 ;  /* 0x000000ff15197207 */ /* 0x000fe40004800000 */
[----:B------:R-:W-:Y:S02]  /*62b0*/  PRMT R21, R18, 0x5410, R27 ;  /* 0x0000541012157816 */ /* 0x000fe4000000001b */
[----:B------:R-:W-:-:S02]  /*62c0*/  PRMT R22, R19, 0x5410, R24 ;  /* 0x0000541013167816 */ /* 0x000fc40000000018 */
[----:B------:R-:W-:Y:S02]  /*62d0*/  PRMT R23, R23, 0x5410, R26 ;  /* 0x0000541017177816 */ /* 0x000fe4000000001a */
[----:B------:R-:W-:Y:S02]  /*62e0*/  PRMT R20, R20, 0x5410, R25 ;  /* 0x0000541014147816 */ /* 0x000fe40000000019 */
.L_x_16854:
[----:B------:R-:W-:Y:S05]  /*62f0*/  BSYNC B1 ;  /* 0x0000000000017941 */ /* 0x000fea0003800000 */
.L_x_16853:
[----:B-----5:R-:W-:Y:S01]  /*6300*/  HMUL2 R21, R68, R21 ;  /* 0x0000001544157232 */ /* 0x020fe20000000000 */
[----:B------:R-:W-:Y:S01]  /*6310*/  FADD.FTZ R16, R16, R17 ;  /* 0x0000001110107221 */ /* 0x000fe20000010000 */
[----:B------:R-:W-:Y:S02]  /*6320*/  IADD3 R17, P1, R60, R74, RZ ;  /* 0x0000004a3c117210 */ /* 0x000fe40007f3e0ff */
[----:B------:R-:W-:Y:S01]  /*6330*/  HFMA2 R21, R67, R20, R21 ;  /* 0x0000001443157231 */ /* 0x000fe20000000015 */
[----:B------:R-:W-:Y:S01]  /*6340*/  FADD.FTZ R35, R16, R35 ;  /* 0x0000002310237221 */ /* 0x000fe20000010000 */
[----:B------:R-:W-:Y:S02]  /*6350*/  LEA.HI.X.SX32 R20, R60, R69, 0x1, P1 ;  /* 0x000000453c147211 */ /* 0x000fe400008f0eff */
[----:B------:R-:W-:-:S02]  /*6360*/  LEA R16, P2, R17, c[0x0][0x178], 0x1 ;  /* 0x00005e0011107a11 */ /* 0x000fc400078408ff */
[----:B------:R-:W-:Y:S01]  /*6370*/  IADD3 R18, P1, R59, R74, RZ ;  /* 0x0000004a3b127210 */ /* 0x000fe20007f3e0ff */
[----:B------:R-:W-:Y:S01]  /*6380*/  HFMA2.MMA R24, R71, R22, R21 ;  /* 0x0000001647187235 */ /* 0x000fe20000000015 */
[----:B------:R-:W-:Y:S02]  /*6390*/  LEA.HI.X R17, R17, c[0x0][0x17c], R20, 0x1, P2 ;  /* 0x00005f0011117a11 */ /* 0x000fe400010f0c14 */
[----:B------:R-:W-:Y:S02]  /*63a0*/  LEA.HI.X.SX32 R19, R59, R69, 0x1, P1 ;  /* 0x000000453b137211 */ /* 0x000fe400008f0eff */
        /* <DEDUP_REMOVED lines=36> */
.L_x_16856:
[----:B------:R-:W-:Y:S05]  /*65f0*/  BSYNC B1 ;  /* 0x0000000000017941 */ /* 0x000fea0003800000 */
.L_x_16855:
        /* <DEDUP_REMOVED lines=37> */
.L_x_16858:
[----:B------:R-:W-:Y:S05]  /*6850*/  BSYNC B1 ;  /* 0x0000000000017941 */ /* 0x000fea0003800000 */
.L_x_16857:
        /* <DEDUP_REMOVED lines=45> */
.L_x_16860:
[----:B------:R-:W-:Y:S05]  /*6b30*/  BSYNC B1 ;  /* 0x0000000000017941 */ /* 0x000fea0003800000 */
.L_x_16859:
        /* <DEDUP_REMOVED lines=55> */
.L_x_16862:
[----:B------:R-:W-:Y:S05]  /*6eb0*/  BSYNC B1 ;  /* 0x0000000000017941 */ /* 0x000fea0003800000 */
.L_x_16861:
        /* <DEDUP_REMOVED lines=47> */
.L_x_16864:
[----:B------:R-:W-:Y:S05]  /*71b0*/  BSYNC B1 ;  /* 0x0000000000017941 */ /* 0x000fea0003800000 */
.L_x_16863:
        /* <DEDUP_REMOVED lines=37> */
.L_x_16866:
[----:B------:R-:W-:Y:S05]  /*7410*/  BSYNC B1 ;  /* 0x0000000000017941 */ /* 0x000fea0003800000 */
.L_x_16865:
        /* <DEDUP_REMOVED lines=45> */
.L_x_16868:
[----:B------:R-:W-:Y:S05]  /*76f0*/  BSYNC B1 ;  /* 0x0000000000017941 */ /* 0x000fea0003800000 */
.L_x_16867:
        /* <DEDUP_REMOVED lines=55> */
.L_x_16870:
[----:B------:R-:W-:Y:S05]  /*7a70*/  BSYNC B1 ;  /* 0x0000000000017941 */ /* 0x000fea0003800000 */
.L_x_16869:
        /* <DEDUP_REMOVED lines=47> */
.L_x_16872:
[----:B------:R-:W-:Y:S05]  /*7d70*/  BSYNC B1 ;  /* 0x0000000000017941 */ /* 0x000fea0003800000 */
.L_x_16871:
        /* <DEDUP_REMOVED lines=37> */
.L_x_16874:
[----:B------:R-:W-:Y:S05]  /*7fd0*/  BSYNC B1 ;  /* 0x0000000000017941 */ /* 0x000fea0003800000 */
.L_x_16873:
[----:B------:R-:W-:Y:S01]  /*7fe0*/  HMUL2 R21, R68, R21 ;  /* 0x0000001544157232 */ /* 0x000fe20000000000 */
[----:B------:R-:W-:-:S03]  /*7ff0*/  IADD3 R17, P1, R50, R74, RZ ;  /* 0x0000004a32117210 */ /* 0x000fc60007f3e0ff */
[----:B------:R-:W-:Y:S01]  /*8000*/  HFMA2 R21, R67, R20, R21 ;  /* 0x0000001443157231 */ /* 0x000fe20000000015 */
[----:B------:R-:W-:Y:S01]  /*8010*/  HFMA2.MMA R20, R71, R18, R16 ;  /* 0x0000001247147235 */ /* 0x000fe20000000010 */
[C---:B------:R-:W-:Y:S02]  /*8020*/  LEA R16, P2, R17.reuse, c[0x0][0x178], 0x1 ;  /* 0x00005e0011107a11 */ /* 0x040fe400078408ff */
[----:B------:R-:W-:Y:S01]  /*8030*/  LEA.HI.X.SX32 R18, R50, R69, 0x1, P1 ;  /* 0x0000004532127211 */ /* 0x000fe200008f0eff */
[----:B------:R-:W-:Y:S02]  /*8040*/  HFMA2 R21, R71, R22, R21 ;  /* 0x0000001647157231 */ /* 0x000fe40000000015 */
[----:B------:R-:W-:Y:S01]  /*8050*/  HFMA2.MMA R20, R70, R19, R20 ;  /* 0x0000001346147235 */ /* 0x000fe20000000014 */
[----:B------:R-:W-:Y:S01]  /*8060*/  LEA.HI.X R17, R17, c[0x0][0x17c], R18, 0x1, P2 ;  /* 0x00005f0011117a11 */ /* 0x000fe200010f0c12 */
[----:B------:R-:W-:Y:S01]  /*8070*/  BSSY B1, `(.L_x_16875) ;  /* 0x0000025000017945 */ /* 0x000fe20003800000 */
[----:B------:R-:W-:-:S02]  /*8080*/  HFMA2 R23, R70, R23, R21 ;  /* 0x0000001746177231 */ /* 0x000fc40000000015 */
[--C-:B------:R-:W-:Y:S02]  /*8090*/  HADD2.F32 R21, -RZ, R24.reuse.H0_H0 ;  /* 0x20000018ff157230 */ /* 0x100fe40000004100 */
[----:B------:R-:W5:Y:S01]  /*80a0*/  LDG.E.128.CONSTANT R16, [R16.64] ;  /* 0x0000000a10107981 */ /* 0x000f62000c1e9d00 */
[----:B------:R-:W-:Y:S01]  /*80b0*/  HADD2.F32 R24, -RZ, R24.H1_H1 ;  /* 0x30000018ff187230 */ /* 0x000fe20000004100 */
        /* <DEDUP_REMOVED lines=32> */
.L_x_16876:
[----:B------:R-:W-:Y:S05]  /*82c0*/  BSYNC B1 ;  /* 0x0000000000017941 */ /* 0x000fea0003800000 */
.L_x_16875:
[----:B-----5:R-:W-:Y:S01]  /*82d0*/  HMUL2 R17, R68, R17 ;  /* 0x0000001144117232 */ /* 0x020fe20000000000 */
[----:B------:R-:W-:-:S04]  /*82e0*/  FADD.FTZ R21, R21, R24 ;  /* 0x0000001815157221 */ /* 0x000fc80000010000 */
[----:B------:R-:W-:Y:S01]  /*82f0*/  FADD.FTZ R14, R21, R14 ;  /* 0x0000000e150e7221 */ /* 0x000fe20000010000 */
[----:B------:R-:W-:Y:S01]  /*8300*/  HFMA2.MMA R22, R67, R16, R17 ;  /* 0x0000001043167235 */ /* 0x000fe20000000011 */
[--C-:B------:R-:W-:Y:S01]  /*8310*/  HADD2.F32 R16, -RZ, R20.reuse.H0_H0 ;  /* 0x20000014ff107230 */ /* 0x100fe20000004100 */
[C---:B------:R-:W-:Y:S01]  /*8320*/  IADD3 R21, P1, R49.reuse, R74, RZ ;  /* 0x0000004a31157210 */ /* 0x040fe20007f3e0ff */
[----:B------:R-:W-:Y:S02]  /*8330*/  HADD2.F32 R17, -RZ, R20.H1_H1 ;  /* 0x30000014ff117230 */ /* 0x000fe40000004100 */
[----:B------:R-:W-:Y:S01]  /*8340*/  HADD2.F32 R20, -RZ, R23.H1_H1 ;  /* 0x30000017ff147230 */ /* 0x000fe20000004100 */
[----:B------:R-:W-:-:S04]  /*8350*/  LEA.HI.X.SX32 R24, R49, R69, 0x1, P1 ;  /* 0x0000004531187211 */ /* 0x000fc800008f0eff */
[----:B------:R-:W-:Y:S01]  /*8360*/  HFMA2 R22, R71, R18, R22 ;  /* 0x0000001247167231 */ /* 0x000fe20000000016 */
[----:B------:R-:W-:Y:S01]  /*8370*/  FADD.FTZ R18, R16, R17 ;  /* 0x0000001110127221 */ /* 0x000fe20000010000 */
[----:B------:R-:W-:Y:S01]  /*8380*/  HADD2.F32 R17, -RZ, R23.H0_H0 ;  /* 0x20000017ff117230 */ /* 0x000fe20000004100 */
[----:B------:R-:W-:Y:S02]  /*8390*/  LEA R16, P2, R21, c[0x0][0x178], 0x1 ;  /* 0x00005e0015107a11 */ /* 0x000fe400078408ff */
[----:B------:R-:W-:Y:S01]  /*83a0*/  FADD.FTZ R13, R18, R13 ;  /* 0x0000000d120d7221 */ /* 0x000fe20000010000 */
[----:B------:R-:W-:Y:S01]  /*83b0*/  HFMA2.MMA R22, R70, R19, R22 ;  /* 0x0000001346167235 */ /* 0x000fe20000000016 */
[----:B------:R-:W-:Y:S01]  /*83c0*/  FADD.FTZ R19, R17, R20 ;  /* 0x0000001411137221 */ /* 0x000fe20000010000 */
[----:B------:R-:W-:Y:S02]  /*83d0*/  LEA.HI.X R17, R21, c[0x0][0x17c], R24, 0x1, P2 ;  /* 0x00005f0015117a11 */ /* 0x000fe400010f0c18 */
[----:B------:R-:W-:Y:S01]  /*83e0*/  IADD3 R21, P1, R48, R74, RZ ;  /* 0x0000004a30157210 */ /* 0x000fe20007f3e0ff */
[----:B------:R-:W-:-:S03]  /*83f0*/  FADD.FTZ R12, R19, R12 ;  /* 0x0000000c130c7221 */ /* 0x000fc60000010000 */
[----:B------:R-:W-:Y:S02]  /*8400*/  LEA R20, P2, R21, c[0x0][0x178], 0x1 ;  /* 0x00005e0015147a11 */ /* 0x000fe400078408ff */
[--C-:B------:R-:W-:Y:S02]  /*8410*/  HADD2.F32 R18, -RZ, R22.reuse.H0_H0 ;  /* 0x20000016ff127230 */ /* 0x100fe40000004100 */
[----:B------:R-:W-:Y:S01]  /*8420*/  HADD2.F32 R19, -RZ, R22.H1_H1 ;  /* 0x30000016ff137230 */ /* 0x000fe20000004100 */
[----:B------:R-:W-:-:S04]  /*8430*/  LEA.HI.X.SX32 R22, R48, R69, 0x1, P1 ;  /* 0x0000004530167211 */ /* 0x000fc800008f0eff */
[----:B------:R-:W-:Y:S01]  /*8440*/  LEA.HI.X R21, R21, c[0x0][0x17c], R22, 0x1, P2 ;  /* 0x00005f0015157a11 */ /* 0x000fe200010f0c16 */
[----:B------:R-:W-:Y:S02]  /*8450*/  FADD.FTZ R22, R18, R19 ;  /* 0x0000001312167221 */ /* 0x000fe40000010000 */
[----:B------:R-:W5:Y:S01]  /*8460*/  LDG.E.128.CONSTANT R16, [R16.64] ;  /* 0x0000000a10107981 */ /* 0x000f62000c1e9d00 */
[----:B------:R-:W-:Y:S01]  /*8470*/  BSSY B1, `(.L_x_16877) ;  /* 0x0000021000017945 */ /* 0x000fe20003800000 */
[----:B------:R-:W-:Y:S05]  /*8480*/  @P0 BRA `(.L_x_16878) ;  /* 0x000001f000000947 */ /* 0x000fea0003800000 */
[----:B------:R-:W-:-:S04]  /*8490*/  IADD3 R23, R42, 0x2, RZ ;  /* 0x000000022a177810 */ /* 0x000fc80007ffe0ff */
[----:B------:R-:W-:Y:S02]  /*84a0*/  ISETP.GE.AND P1, PT, R23, UR7, PT ;  /* 0x0000000717007c0c */ /* 0x000fe4000bf26270 */
[C---:B------:R-:W-:Y:S02]  /*84b0*/  IADD3 R23, R42.reuse, 0x3, RZ ;  /* 0x000000032a177810 */ /* 0x040fe40007ffe0ff */
[----:B-----5:R-:W-:Y:S02]  /*84c0*/  SEL R24, R17, RZ, !P1 ;  /* 0x000000ff11187207 */ /* 0x020fe40004800000 */
[----:B------:R-:W-:Y:S02]  /*84d0*/  ISETP.GE.AND P2, PT, R23, UR7, PT ;  /* 0x0000000717007c0c */ /* 0x000fe4000bf46270 */
[----:B------:R-:W-:Y:S02]  /*84e0*/  PRMT R23, R17, 0x7632, R23 ;  /* 0x0000763211177816 */ /* 0x000fe40000000017 */
[----:B------:R-:W-:-:S02]  /*84f0*/  ISETP.GE.AND P1, PT, R42, UR7, PT ;  /* 0x000000072a007c0c */ /* 0x000fc4000bf26270 */
[----:B------:R-:W-:-:S04]  /*8500*/  SEL R23, R23, RZ, !P2 ;  /* 0x000000ff17177207 */ /* 0x000fc80005000000 */
[----:B------:R-:W-:Y:S02]  /*8510*/  PRMT R17, R24, 0x5410, R23 ;  /* 0x0000541018117816 */ /* 0x000fe40000000017 */
[----:B------:R-:W-:Y:S02]  /*8520*/  IADD3 R23, R42, 0x4, RZ ;  /* 0x000000042a177810 */ /* 0x000fe40007ffe0ff */
[----:B------:R-:W-:Y:S02]  /*8530*/  PRMT R24, R18, 0x7632, R24 ;  /* 0x0000763212187816 */ /* 0x000fe40000000018 */
[----:B------:R-:W-:Y:S02]  /*8540*/  ISETP.GE.AND P3, PT, R23, UR7, PT ;  /* 0x0000000717007c0c */ /* 0x000fe4000bf66270 */
[----:B------:R-:W-:Y:S02]  /*8550*/  IADD3 R23, R42, 0x5, RZ ;  /* 0x000000052a177810 */ /* 0x000fe40007ffe0ff */
[----:B------:R-:W-:-:S02]  /*8560*/  SEL R25, R18, RZ, !P3 ;  /* 0x000000ff12197207 */ /* 0x000fc40005800000 */
[----:B------:R-:W-:Y:S02]  /*8570*/  ISETP.GE.AND P4, PT, R23, UR7, PT ;  /* 0x0000000717007c0c */ /* 0x000fe4000bf86270 */
[C---:B------:R-:W-:Y:S02]  /*8580*/  IADD3 R23, R42.reuse, 0x6, RZ ;  /* 0x000000062a177810 */ /* 0x040fe40007ffe0ff */
[----:B------:R-:W-:Y:S02]  /*8590*/  PRMT R18, R19, 0x7632, R18 ;  /* 0x0000763213127816 */ /* 0x000fe40000000012 */
        /* <DEDUP_REMOVED lines=10> */
[----:B------:R-:W-:Y:S02]  /*8640*/  SEL R23, R23, RZ, !P2 ;  /* 0x000000ff17177207 */ /* 0x000fe40005000000 */
[----:B------:R-:W-:Y:S02]  /*8650*/  PRMT R18, R25, 0x5410, R24 ;  /* 0x0000541019127816 */ /* 0x000fe40000000018 */
[----:B------:R-:W-:Y:S02]  /*8660*/  PRMT R19, R26, 0x5410, R19 ;  /* 0x000054101a137816 */ /* 0x000fe40000000013 */
[----:B------:R-:W-:Y:S02]  /*8670*/  PRMT R16, R16, 0x5410, R23 ;  /* 0x0000541010107816 */ /* 0x000fe40000000017 */
.L_x_16878:
[----:B------:R-:W-:Y:S05]  /*8680*/  BSYNC B1 ;  /* 0x0000000000017941 */ /* 0x000fea0003800000 */
.L_x_16877:
[----:B------:R-:W-:Y:S01]  /*8690*/  FADD.FTZ R11, R22, R11 ;  /* 0x0000000b160b7221 */ /* 0x000fe20000010000 */
[----:B-----5:R-:W-:Y:S01]  /*86a0*/  HMUL2 R17, R68, R17 ;  /* 0x0000001144117232 */ /* 0x020fe20000000000 */
[----:B------:R-:W5:Y:S01]  /*86b0*/  LDG.E.128.CONSTANT R20, [R20.64] ;  /* 0x0000000a14147981 */ /* 0x000f62000c1e9d00 */
[----:B------:R-:W-:Y:S02]  /*86c0*/  BSSY B1, `(.L_x_16879) ;  /* 0x0000022000017945 */ /* 0x000fe40003800000 */
[----:B------:R-:W-:Y:S01]  /*86d0*/  HFMA2 R16, R67, R16, R17 ;  /* 0x0000001043107231 */ /* 0x000fe20000000011 */
        /* <DEDUP_REMOVED lines=32> */
.L_x_16880:
[----:B------:R-:W-:Y:S05]  /*88e0*/  BSYNC B1 ;  /* 0x0000000000017941 */ /* 0x000fea0003800000 */
.L_x_16879:
[----:B-----5:R-:W-:Y:S01]  /*88f0*/  HFMA2.MMA R21, R68, R21, -RZ ;  /* 0x0000001544157235 */ /* 0x020fe200001000ff */
[----:B------:R-:W-:Y:S01]  /*8900*/  IADD3 R17, P1, R47, R74, RZ ;  /* 0x0000004a2f117210 */ /* 0x000fe20007f3e0ff */
[----:B------:R-:W-:-:S03]  /*8910*/  HFMA2.MMA R16, R71, R18, R16 ;  /* 0x0000001247107235 */ /* 0x000fc60000000010 */
[----:B------:R-:W-:-:S03]  /*8920*/  LEA.HI.X.SX32 R18, R47, R69, 0x1, P1 ;  /* 0x000000452f127211 */ /* 0x000fc600008f0eff */
[----:B------:R-:W-:Y:S02]  /*8930*/  HFMA2.MMA R16, R70, R19, R16 ;  /* 0x0000001346107235 */ /* 0x000fe40000000010 */
[----:B------:R-:W-:Y:S01]  /*8940*/  HFMA2 R21, R67, R20, R21 ;  /* 0x0000001443157231 */ /* 0x000fe20000000015 */
[----:B------:R-:W-:-:S03]  /*8950*/  LEA R20, P2, R17, c[0x0][0x178], 0x1 ;  /* 0x00005e0011147a11 */ /* 0x000fc600078408ff */
[----:B------:R-:W-:Y:S01]  /*8960*/  HFMA2 R22, R71, R22, R21 ;  /* 0x0000001647167231 */ /* 0x000fe20000000015 */
[----:B------:R-:W-:Y:S01]  /*8970*/  LEA.HI.X R21, R17, c[0x0][0x17c], R18, 0x1, P2 ;  /* 0x00005f0011157a11 */ /* 0x000fe200010f0c12 */
[----:B------:R-:W-:Y:S01]  /*8980*/  BSSY B1, `(.L_x_16881) ;  /* 0x0000027000017945 */ /* 0x000fe20003800000 */
[----:B------:R-:W-:Y:S01]  /*8990*/  IADD3 R17, P1, R46, R74, RZ ;  /* 0x0000004a2e117210 */ /* 0x000fe20007f3e0ff */
[--C-:B------:R-:W-:Y:S02]  /*89a0*/  HADD2.F32 R19, -RZ, R16.reuse.H0_H0 ;  /* 0x20000010ff137230 */ /* 0x100fe40000004100 */
[----:B------:R-:W-:Y:S01]  /*89b0*/  HADD2.F32 R18, -RZ, R16.H1_H1 ;  /* 0x30000010ff127230 */ /* 0x000fe20000004100 */
[----:B------:R-:W-:Y:S02]  /*89c0*/  HFMA2.MMA R16, R70, R23, R22 ;  /* 0x0000001746107235 */ /* 0x000fe40000000016 */
[----:B------:R-:W5:Y:S02]  /*89d0*/  LDG.E.128.CONSTANT R20, [R20.64] ;  /* 0x0000000a14147981 */ /* 0x000f64000c1e9d00 */
[----:B------:R-:W-:Y:S01]  /*89e0*/  FADD.FTZ R19, R19, R18 ;  /* 0x0000001213137221 */ /* 0x000fe20000010000 */
        /* <DEDUP_REMOVED lines=9> */
[----:B------:R-:W-:-:S04]  /*8a80*/  SEL R18, R18, RZ, !P3 ;  /* 0x000000ff12127207 */ /* 0x000fc80005800000 */
[----:B------:R-:W-:Y:S02]  /*8a90*/  PRMT R21, R21, 0x5410, R18 ;  /* 0x0000541015157816 */ /* 0x000fe40000000012 */
        /* <DEDUP_REMOVED lines=14> */
[C---:B------:R-:W-:Y:S02]  /*8b80*/  PRMT R22, R20.reuse, 0x7632, R22 ;  /* 0x0000763214167816 */ /* 0x040fe40000000016 */
[----:B------:R-:W-:Y:S02]  /*8b90*/  SEL R24, R25, RZ, !P4 ;  /* 0x000000ff19187207 */ /* 0x000fe40006000000 */
[----:B------:R-:W-:-:S02]  /*8ba0*/  SEL R20, R20, RZ, !P6 ;  /* 0x000000ff14147207 */ /* 0x000fc40007000000 */
[----:B------:R-:W-:Y:S02]  /*8bb0*/  SEL R25, R22, RZ, !P5 ;  /* 0x000000ff16197207 */ /* 0x000fe40006800000 */
[----:B------:R-:W-:Y:S02]  /*8bc0*/  PRMT R22, R18, 0x5410, R23 ;  /* 0x0000541012167816 */ /* 0x000fe40000000017 */
[----:B------:R-:W-:Y:S02]  /*8bd0*/  PRMT R23, R27, 0x5410, R24 ;  /* 0x000054101b177816 */ /* 0x000fe40000000018 */
[----:B------:R-:W-:Y:S02]  /*8be0*/  PRMT R20, R20, 0x5410, R25 ;  /* 0x0000541014147816 */ /* 0x000fe40000000019 */
.L_x_16882:
[----:B------:R-:W-:Y:S05]  /*8bf0*/  BSYNC B1 ;  /* 0x0000000000017941 */ /* 0x000fea0003800000 */
.L_x_16881:
[----:B------:R-:W-:Y:S01]  /*8c00*/  LEA R24, P2, R17, c[0x0][0x178], 0x1 ;  /* 0x00005e0011187a11 */ /* 0x000fe200078408ff */
[----:B-----5:R-:W-:Y:S01]  /*8c10*/  HMUL2 R21, R68, R21 ;  /* 0x0000001544157232 */ /* 0x020fe20000000000 */
[----:B------:R-:W-:Y:S01]  /*8c20*/  LEA.HI.X.SX32 R18, R46, R69, 0x1, P1 ;  /* 0x000000452e127211 */ /* 0x000fe200008f0eff */
[----:B------:R-:W-:Y:S01]  /*8c30*/  BSSY B1, `(.L_x_16883) ;  /* 0x0000027000017945 */ /* 0x000fe20003800000 */
[----:B------:R-:W-:Y:S01]  /*8c40*/  FADD.FTZ R10, R19, R10 ;  /* 0x0000000a130a7221 */ /* 0x000fe20000010000 */
[----:B------:R-:W-:Y:S01]  /*8c50*/  HFMA2 R20, R67, R20, R21 ;  /* 0x0000001443147231 */ /* 0x000fe20000000015 */
[----:B------:R-:W-:Y:S01]  /*8c60*/  LEA.HI.X R25, R17, c[0x0][0x17c], R18, 0x1, P2 ;  /* 0x00005f0011197a11 */ /* 0x000fe200010f0c12 */
[----:B------:R-:W-:-:S02]  /*8c70*/  HADD2.F32 R17, -RZ, R16.H0_H0 ;  /* 0x20000010ff117230 */ /* 0x000fc40000004100 */
[----:B------:R-:W-:-:S03]  /*8c80*/  HADD2.F32 R16, -RZ, R16.H1_H1 ;  /* 0x30000010ff107230 */ /* 0x000fc60000004100 */
        /* <DEDUP_REMOVED lines=29> */
[C---:B------:R-:W-:Y:S02]  /*8e60*/  PRMT R18, R24.reuse, 0x7632, R18 ;  /* 0x0000763218127816 */ /* 0x040fe40000000012 */
[----:B------:R-:W-:Y:S02]  /*8e70*/  SEL R24, R24, RZ, !P1 ;  /* 0x000000ff18187207 */ /* 0x000fe40004800000 */
[----:B------:R-:W-:-:S04]  /*8e80*/  SEL R19, R18, RZ, !P2 ;  /* 0x000000ff12137207 */ /* 0x000fc80005000000 */
[----:B------:R-:W-:Y:S02]  /*8e90*/  PRMT R24, R24, 0x5410, R19 ;  /* 0x0000541018187816 */ /* 0x000fe40000000013 */
.L_x_16884:
[----:B------:R-:W-:Y:S05]  /*8ea0*/  BSYNC B1 ;  /* 0x0000000000017941 */ /* 0x000fea0003800000 */
.L_x_16883:
[----:B-----5:R-:W-:Y:S01]  /*8eb0*/  HFMA2.MMA R25, R68, R25, -RZ ;  /* 0x0000001944197235 */ /* 0x020fe200001000ff */
[----:B------:R-:W-:Y:S01]  /*8ec0*/  FADD.FTZ R18, R17, R16 ;  /* 0x0000001011127221 */ /* 0x000fe20000010000 */
[----:B------:R-:W-:Y:S01]  /*8ed0*/  IADD3 R17, P1, R45, R74, RZ ;  /* 0x0000004a2d117210 */ /* 0x000fe20007f3e0ff */
[----:B------:R-:W-:Y:S02]  /*8ee0*/  HFMA2 R22, R71, R22, R20 ;  /* 0x0000001647167231 */ /* 0x000fe40000000014 */
[----:B------:R-:W-:Y:S01]  /*8ef0*/  FADD.FTZ R9, R18, R9 ;  /* 0x0000000912097221 */ /* 0x000fe20000010000 */
[----:B------:R-:W-:Y:S01]  /*8f00*/  HFMA2.MMA R25, R67, R24, R25 ;  /* 0x0000001843197235 */ /* 0x000fe20000000019 */
[----:B------:R-:W-:Y:S02]  /*8f10*/  LEA R16, P2, R17, c[0x0][0x178], 0x1 ;  /* 0x00005e0011107a11 */ /* 0x000fe400078408ff */
[----:B------:R-:W-:Y:S01]  /*8f20*/  LEA.HI.X.SX32 R24, R45, R69, 0x1, P1 ;  /* 0x000000452d187211 */ /* 0x000fe200008f0eff */
[----:B------:R-:W-:Y:S02]  /*8f30*/  BSSY B1, `(.L_x_16885) ;  /* 0x0000024000017945 */ /* 0x000fe40003800000 */
[----:B------:R-:W-:Y:S01]  /*8f40*/  HFMA2.MMA R26, R71, R26, R25 ;  /* 0x0000001a471a7235 */ /* 0x000fe20000000019 */
[----:B------:R-:W-:-:S06]  /*8f50*/  LEA.HI.X R17, R17, c[0x0][0x17c], R24, 0x1, P2 ;  /* 0x00005f0011117a11 */ /* 0x000fcc00010f0c18 */
        /* <DEDUP_REMOVED lines=33> */
.L_x_16886:
[----:B------:R-:W-:Y:S05]  /*9170*/  BSYNC B1 ;  /* 0x0000000000017941 */ /* 0x000fea0003800000 */
.L_x_16885:
[----:B-----5:R-:W-:-:S04]  /*9180*/  HMUL2 R75, R68, R17 ;  /* 0x00000011444b7232 */ /* 0x020fc80000000000 */
[----:B------:R-:W-:Y:S01]  /*9190*/  HFMA2 R75, R67, R16, R75 ;  /* 0x00000010434b7231 */ /* 0x000fe2000000004b */
[-C--:B------:R-:W-:Y:S02]  /*91a0*/  IADD3 R16, P1, R44, R74.reuse, RZ ;  /* 0x0000004a2c107210 */ /* 0x080fe40007f3e0ff */
[C---:B------:R-:W-:Y:S02]  /*91b0*/  IADD3 R74, P3, R43.reuse, R74, RZ ;  /* 0x0000004a2b4a7210 */ /* 0x040fe40007f7e0ff */
[----:B------:R-:W-:Y:S01]  /*91c0*/  LEA R20, P2, R16, c[0x0][0x178], 0x1 ;  /* 0x00005e0010147a11 */ /* 0x000fe200078408ff */
[----:B------:R-:W-:Y:S01]  /*91d0*/  BSSY B1, `(.L_x_16887) ;  /* 0x000002a000017945 */ /* 0x000fe20003800000 */
[-C--:B------:R-:W-:Y:S01]  /*91e0*/  LEA.HI.X.SX32 R17, R44, R69.reuse, 0x1, P1 ;  /* 0x000000452c117211 */ /* 0x080fe200008f0eff */
[----:B------:R-:W-:Y:S01]  /*91f0*/  HFMA2.MMA R18, R71, R18, R75 ;  /* 0x0000001247127235 */ /* 0x000fe2000000004b */
[----:B------:R-:W-:Y:S02]  /*9200*/  LEA.HI.X.SX32 R69, R43, R69, 0x1, P3 ;  /* 0x000000452b457211 */ /* 0x000fe400018f0eff */
[----:B------:R-:W-:Y:S01]  /*9210*/  LEA.HI.X R21, R16, c[0x0][0x17c], R17, 0x1, P2 ;  /* 0x00005f0010157a11 */ /* 0x000fe200010f0c11 */
[----:B------:R-:W-:Y:S01]  /*9220*/  HFMA2.MMA R16, R70, R23, R22 ;  /* 0x0000001746107235 */ /* 0x000fe20000000016 */
[----:B------:R-:W-:Y:S01]  /*9230*/  LEA R24, P1, R74, c[0x0][0x178], 0x1 ;  /* 0x00005e004a187a11 */ /* 0x000fe200078208ff */
[----:B------:R-:W-:-:S03]  /*9240*/  HFMA2 R17, R70, R27, R26 ;  /* 0x0000001b46117231 */ /* 0x000fc6000000001a */
[----:B------:R-:W5:Y:S01]  /*9250*/  LDG.E.128.CONSTANT R20, [R20.64] ;  /* 0x0000000a14147981 */ /* 0x000f62000c1e9d00 */
[----:B------:R-:W-:Y:S01]  /*9260*/  LEA.HI.X R25, R74, c[0x0][0x17c], R69, 0x1, P1 ;  /* 0x00005f004a197a11 */ /* 0x000fe200008f0c45 */
[----:B------:R-:W-:Y:S05]  /*9270*/  @P0 BRA `(.L_x_16888) ;  /* 0x000001f000000947 */ /* 0x000fea0003800000 */
[----:B------:R-:W-:Y:S02]  /*9280*/  IADD3 R26, R42, 0x2, RZ ;  /* 0x000000022a1a7810 */ /* 0x000fe40007ffe0ff */
[----:B-----5:R-:W-:Y:S02]  /*9290*/  PRMT R27, R22, 0x7632, R27 ;  /* 0x00007632161b7816 */ /* 0x020fe4000000001b */
[----:B------:R-:W-:Y:S02]  /*92a0*/  ISETP.GE.AND P1, PT, R26, UR7, PT ;  /* 0x000000071a007c0c */ /* 0x000fe4000bf26270 */
[----:B------:R-:W-:Y:S02]  /*92b0*/  IADD3 R26, R42, 0x3, RZ ;  /* 0x000000032a1a7810 */ /* 0x000fe40007ffe0ff */
[----:B------:R-:W-:-:S02]  /*92c0*/  PRMT R74, R23, 0x7632, R74 ;  /* 0x00007632174a7816 */ /* 0x000fc4000000004a */
        /* <DEDUP_REMOVED lines=26> */
.L_x_16888:
[----:B------:R-:W-:Y:S05]  /*9470*/  BSYNC B1 ;  /* 0x0000000000017941 */ /* 0x000fea0003800000 */
.L_x_16887:
[----:B------:R-:W5:Y:S02]  /*9480*/  LDG.E.128.CONSTANT R24, [R24.64] ;  /* 0x0000000a18187981 */ /* 0x000f64000c1e9d00 */
[----:B-----5:R-:W-:Y:S01]  /*9490*/  HMUL2 R21, R68, R21 ;  /* 0x0000001544157232 */ /* 0x020fe20000000000 */
[----:B------:R-:W-:Y:S03]  /*94a0*/  BSSY B1, `(.L_x_16889) ;  /* 0x0000035000017945 */ /* 0x000fe60003800000 */
[----:B------:R-:W-:Y:S02]  /*94b0*/  HFMA2 R21, R67, R20, R21 ;  /* 0x0000001443157231 */ /* 0x000fe40000000015 */
[----:B------:R-:W-:Y:S02]  /*94c0*/  HFMA2 R20, R70, R19, R18 ;  /* 0x0000001346147231 */ /* 0x000fe40000000012 */
[----:B------:R-:W-:-:S02]  /*94d0*/  HADD2.F32 R18, -RZ, R16.H0_H0 ;  /* 0x20000010ff127230 */ /* 0x000fc40000004100 */
[----:B------:R-:W-:Y:S01]  /*94e0*/  HFMA2.MMA R21, R71, R22, R21 ;  /* 0x0000001647157235 */ /* 0x000fe20000000015 */
[----:B------:R-:W-:Y:S02]  /*94f0*/  HADD2.F32 R19, -RZ, R16.H1_H1 ;  /* 0x30000010ff137230 */ /* 0x000fe40000004100 */
[--C-:B------:R-:W-:Y:S02]  /*9500*/  HADD2.F32 R16, -RZ, R17.reuse.H0_H0 ;  /* 0x20000011ff107230 */ /* 0x100fe40000004100 */
[----:B------:R-:W-:Y:S01]  /*9510*/  HADD2.F32 R17, -RZ, R17.H1_H1 ;  /* 0x30000011ff117230 */ /* 0x000fe20000004100 */
[----:B------:R-:W-:Y:S01]  /*9520*/  HFMA2.MMA R23, R70, R23, R21 ;  /* 0x0000001746177235 */ /* 0x000fe20000000015 */
[--C-:B------:R-:W-:Y:S01]  /*9530*/  HADD2.F32 R21, -RZ, R20.reuse.H0_H0 ;  /* 0x20000014ff157230 */ /* 0x100fe20000004100 */
[----:B------:R-:W-:Y:S01]  /*9540*/  FADD.FTZ R19, R18, R19 ;  /* 0x0000001312137221 */ /* 0x000fe20000010000 */
[----:B------:R-:W-:Y:S01]  /*9550*/  HADD2.F32 R20, -RZ, R20.H1_H1 ;  /* 0x30000014ff147230 */ /* 0x000fe20000004100 */
[----:B------:R-:W-:-:S02]  /*9560*/  FADD.FTZ R16, R16, R17 ;  /* 0x0000001110107221 */ /* 0x000fc40000010000 */
[----:B------:R-:W-:Y:S02]  /*9570*/  FADD.FTZ R8, R19, R8 ;  /* 0x0000000813087221 */ /* 0x000fe40000010000 */
[----:B------:R-:W-:Y:S02]  /*9580*/  FADD.FTZ R21, R21, R20 ;  /* 0x0000001415157221 */ /* 0x000fe40000010000 */
[--C-:B------:R-:W-:Y:S01]  /*9590*/  HADD2.F32 R22, -RZ, R23.reuse.H0_H0 ;  /* 0x20000017ff167230 */ /* 0x100fe20000004100 */
[----:B------:R-:W-:Y:S01]  /*95a0*/  FADD.FTZ R7, R16, R7 ;  /* 0x0000000710077221 */ /* 0x000fe20000010000 */
[----:B------:R-:W-:Y:S01]  /*95b0*/  HADD2.F32 R23, -RZ, R23.H1_H1 ;  /* 0x30000017ff177230 */ /* 0x000fe20000004100 */
[----:B------:R-:W-:-:S04]  /*95c0*/  FADD.FTZ R6, R21, R6 ;  /* 0x0000000615067221 */ /* 0x000fc80000010000 */
[----:B------:R-:W-:-:S04]  /*95d0*/  FADD.FTZ R22, R22, R23 ;  /* 0x0000001716167221 */ /* 0x000fc80000010000 */
[----:B------:R-:W-:Y:S01]  /*95e0*/  FADD.FTZ R5, R22, R5 ;  /* 0x0000000516057221 */ /* 0x000fe20000010000 */
[----:B------:R-:W-:Y:S05]  /*95f0*/  @P0 BRA `(.L_x_16890) ;  /* 0x000001f000000947 */ /* 0x000fea0003800000 */
[C---:B------:R-:W-:Y:S02]  /*9600*/  IADD3 R16, R42.reuse, 0x4, RZ ;  /* 0x000000042a107810 */ /* 0x040fe40007ffe0ff */
[C---:B------:R-:W-:Y:S02]  /*9610*/  IADD3 R18, R42.reuse, 0x2, RZ ;  /* 0x000000022a127810 */ /* 0x040fe40007ffe0ff */
[----:B------:R-:W-:Y:S02]  /*9620*/  IADD3 R17, R42, 0x1, RZ ;  /* 0x000000012a117810 */ /* 0x000fe40007ffe0ff */
[----:B------:R-:W-:Y:S02]  /*9630*/  ISETP.GE.AND P4, PT, R16, UR7, PT ;  /* 0x0000000710007c0c */ /* 0x000fe4000bf86270 */
[----:B------:R-:W-:Y:S02]  /*9640*/  IADD3 R16, R42, 0x5, RZ ;  /* 0x000000052a107810 */ /* 0x000fe40007ffe0ff */
[----:B------:R-:W-:-:S02]  /*9650*/  ISETP.GE.AND P5, PT, R18, UR7, PT ;  /* 0x0000000712007c0c */ /* 0x000fc4000bfa6270 */
[C---:B------:R-:W-:Y:S02]  /*9660*/  ISETP.GE.AND P6, PT, R42.reuse, UR7, PT ;  /* 0x000000072a007c0c */ /* 0x040fe4000bfc6270 */
[C---:B------:R-:W-:Y:S02]  /*9670*/  IADD3 R19, R42.reuse, 0x3, RZ ;  /* 0x000000032a137810 */ /* 0x040fe40007ffe0ff */
[----:B------:R-:W-:Y:S02]  /*9680*/  ISETP.GE.AND P2, PT, R17, UR7, PT ;  /* 0x0000000711007c0c */ /* 0x000fe4000bf46270 */
        /* <DEDUP_REMOVED lines=22> */
.L_x_16890:
[----:B------:R-:W-:Y:S05]  /*97f0*/  BSYNC B1 ;  /* 0x0000000000017941 */ /* 0x000fea0003800000 */
.L_x_16889:
[----:B------:R-:W-:Y:S01]  /*9800*/  HMUL2 R25, R68, R25 ;  /* 0x0000001944197232 */ /* 0x000fe20000000000 */
[----:B------:R-:W-:Y:S02]  /*9810*/  IADD3 R63, R63, 0x4, RZ ;  /* 0x000000043f3f7810 */ /* 0x000fe40007ffe0ff */
[----:B------:R-:W-:Y:S01]  /*9820*/  IADD3 R2, P1, R2, 0x10, RZ ;  /* 0x0000001002027810 */ /* 0x000fe20007f3e0ff */
[----:B------:R-:W-:Y:S01]  /*9830*/  HFMA2 R25, R67, R24, R25 ;  /* 0x0000001843197231 */ /* 0x000fe20000000019 */
[----:B------:R-:W-:Y:S02]  /*9840*/  ISETP.GE.AND P0, PT, R63, UR9, PT ;  /* 0x000000093f007c0c */ /* 0x000fe4000bf06270 */
[----:B------:R-:W-:Y:S01]  /*9850*/  IADD3 R41, R41, -0x4, RZ ;  /* 0xfffffffc29297810 */ /* 0x000fe20007ffe0ff */
[----:B------:R-:W-:Y:S01]  /*9860*/  IMAD.X R3, RZ, RZ, R3, P1 ;  /* 0x000000ffff037224 */ /* 0x000fe200008e0603 */
[----:B------:R-:W-:Y:S01]  /*9870*/  IADD3 R42, R42, 0x80, RZ ;  /* 0x000000802a2a7810 */ /* 0x000fe20007ffe0ff */
[----:B------:R-:W-:Y:S01]  /*9880*/  HFMA2.MMA R25, R71, R26, R25 ;  /* 0x0000001a47197235 */ /* 0x000fe20000000019 */
[----:B------:R-:W-:-:S09]  /*9890*/  IADD3 R40, R40, 0x200, RZ ;  /* 0x0000020028287810 */ /* 0x000fd20007ffe0ff */
[----:B------:R-:W-:-:S05]  /*98a0*/  HFMA2 R25, R70, R27, R25 ;  /* 0x0000001b46197231 */ /* 0x000fca0000000019 */
[--C-:B------:R-:W-:Y:S02]  /*98b0*/  HADD2.F32 R16, -RZ, R25.reuse.H0_H0 ;  /* 0x20000019ff107230 */ /* 0x100fe40000004100 */
[----:B------:R-:W-:-:S05]  /*98c0*/  HADD2.F32 R25, -RZ, R25.H1_H1 ;  /* 0x30000019ff197230 */ /* 0x000fca0000004100 */
[----:B------:R-:W-:-:S04]  /*98d0*/  FADD.FTZ R25, R16, R25 ;  /* 0x0000001910197221 */ /* 0x000fc80000010000 */
[----:B------:R-:W-:Y:S01]  /*98e0*/  FADD.FTZ R4, R25, R4 ;  /* 0x0000000419047221 */ /* 0x000fe20000010000 */
[----:B------:R-:W-:Y:S01]  /*98f0*/  @P0 CALL.REL.NOINC `(.L_x_16842) ;  /* 0x0000001000000944 */ /* 0x000fe20003c00000 */
[----:B------:R-:W-:Y:S05]  /*9900*/  BRA `(.L_x_16891) ;  /* 0xffffb86000007947 */ /* 0x000fea000383ffff */
.L_x_16842:
[----:B------:R-:W-:Y:S05]  /*9910*/  BSYNC B0 ;  /* 0x0000000000007941 */ /* 0x000fea0003800000 */
.L_x_16840:
[----:B------:R-:W0:Y:S01]  /*9920*/  SHFL.BFLY PT, R3, R38, 0x2, 0x1f ;  /* 0x0c401f0026037f89 */ /* 0x000e2200000e0000 */
        /* <DEDUP_REMOVED lines=14> */
[----:B------:R-:W3:Y:S01]  /*9a10*/  S2R R2, SR_TID.X ;  /* 0x0000000000027919 */ /* 0x000ee20000002100 */
        /* <DEDUP_REMOVED lines=12> */
[----:B---3--:R-:W-:-:S03]  /*9ae0*/  SHF.R.S32.HI R3, RZ, 0x1f, R2 ;  /* 0x0000001fff037819 */ /* 0x008fc60000011402 */
[----:B------:R-:W3:Y:S01]  /*9af0*/  SHFL.BFLY PT, R20, R29, 0x2, 0x1f ;  /* 0x0c401f001d147f89 */ /* 0x000ee200000e0000 */
[----:B----4-:R-:W-:-:S03]  /*9b00*/  FADD.FTZ R12, R37, R12 ;  /* 0x0000000c250c7221 */ /* 0x010fc60000010000 */
[----:B------:R-:W4:Y:S01]  /*9b10*/  SHFL.BFLY PT, R25, R28, 0x2, 0x1f ;  /* 0x0c401f001c197f89 */ /* 0x000f2200000e0000 */
[----:B------:R-:W-:Y:S01]  /*9b20*/  FADD.FTZ R37, R39, R16 ;  /* 0x0000001027257221 */ /* 0x000fe20000010000 */
[----:B------:R-:W-:Y:S02]  /*9b30*/  LEA.HI R16, R3, R2, RZ, 0x5 ;  /* 0x0000000203107211 */ /* 0x000fe400078f28ff */
[----:B------:R-:W4:Y:S01]  /*9b40*/  SHFL.BFLY PT, R22, R15, 0x2, 0x1f ;  /* 0x0c401f000f167f89 */ /* 0x000f2200000e0000 */
[----:B------:R-:W-:Y:S01]  /*9b50*/  FADD.FTZ R9, R40, R9 ;  /* 0x0000000928097221 */ /* 0x000fe20000010000 */
[----:B------:R-:W-:Y:S02]  /*9b60*/  LOP3.LUT R3, R16, 0xffffffe0, RZ, 0xc0, !PT ;  /* 0xffffffe010037812 */ /* 0x000fe400078ec0ff */
        /* <DEDUP_REMOVED lines=24> */
[----:B------:R-:W-:Y:S01]  /*9cf0*/  IADD3 R18, R2, 0x1f, RZ ;  /* 0x0000001f02127810 */ /* 0x000fe20007ffe0ff */
[----:B------:R-:W-:Y:S02]  /*9d00*/  FADD.FTZ R4, R21, R4 ;  /* 0x0000000415047221 */ /* 0x000fe40000010000 */
[----:B------:R-:W4:Y:S01]  /*9d10*/  SHFL.BFLY PT, R19, R0, 0x1, 0x1f ;  /* 0x0c201f0000137f89 */ /* 0x000f2200000e0000 */
[----:B------:R-:W-:Y:S01]  /*9d20*/  ISETP.GT.U32.AND P3, PT, R18, 0x3e, PT ;  /* 0x0000003e1200780c */ /* 0x000fe20003f64070 */
[----:B------:R-:W-:Y:S02]  /*9d30*/  FADD.FTZ R57, R14, R57 ;  /* 0x000000390e397221 */ /* 0x000fe40000010000 */
[----:B------:R-:W4:Y:S01]  /*9d40*/  SHFL.BFLY PT, R49, R34, 0x1, 0x1f ;  /* 0x0c201f0022317f89 */ /* 0x000f2200000e0000 */
[----:B------:R-:W-:Y:S02]  /*9d50*/  IMAD.IADD R14, R2, 0x1, -R3 ;  /* 0x00000001020e7824 */ /* 0x000fe400078e0a03 */
[----:B0-----:R-:W-:Y:S01]  /*9d60*/  FADD.FTZ R63, R8, R63 ;  /* 0x0000003f083f7221 */ /* 0x001fe20000010000 */
[----:B------:R-:W0:Y:S01]  /*9d70*/  SHFL.BFLY PT, R48, R33, 0x1, 0x1f ;  /* 0x0c201f0021307f89 */ /* 0x000e2200000e0000 */
[----:B------:R-:W-:-:S02]  /*9d80*/  LOP3.LUT R8, R2, 0xffffffc0, RZ, 0xc0, !PT ;  /* 0xffffffc002087812 */ /* 0x000fc400078ec0ff */
[----:B------:R-:W-:Y:S01]  /*9d90*/  LOP3.LUT R3, R14, 0x3, RZ, 0xc0, !PT ;  /* 0x000000030e037812 */ /* 0x000fe200078ec0ff */
[----:B------:R-:W0:Y:S01]  /*9da0*/  SHFL.BFLY PT, R51, R32, 0x1, 0x1f ;  /* 0x0c201f0020337f89 */ /* 0x000e2200000e0000 */
[----:B-1----:R-:W-:Y:S01]  /*9db0*/  FADD.FTZ R60, R9, R60 ;  /* 0x0000003c093c7221 */ /* 0x002fe20000010000 */
[----:B------:R-:W-:Y:S02]  /*9dc0*/  LOP3.LUT R9, R2, 0xffffffe0, RZ, 0xc0, !PT ;  /* 0xffffffe002097812 */ /* 0x000fe400078ec0ff */
[----:B------:R-:W1:Y:S01]  /*9dd0*/  SHFL.BFLY PT, R50, R31, 0x1, 0x1f ;  /* 0x0c201f001f327f89 */ /* 0x000e6200000e0000 */
[----:B------:R-:W-:Y:S01]  /*9de0*/  ISETP.NE.AND P2, PT, R3, RZ, PT ;  /* 0x000000ff0300720c */ /* 0x000fe20003f45270 */
[----:B--2---:R-:W-:Y:S01]  /*9df0*/  FADD.FTZ R46, R46, R17 ;  /* 0x000000112e2e7221 */ /* 0x004fe20000010000 */
[----:B------:R-:W-:Y:S01]  /*9e00*/  SHF.R.S32.HI R3, RZ, 0x1f, R14 ;  /* 0x0000001fff037819 */ /* 0x000fe2000001140e */
[----:B------:R-:W2:Y:S01]  /*9e10*/  SHFL.BFLY PT, R53, R30, 0x1, 0x1f ;  /* 0x0c201f001e357f89 */ /* 0x000ea200000e0000 */
[----:B------:R-:W-:Y:S01]  /*9e20*/  ISETP.NE.OR P5, PT, R8, 0x40, P2 ;  /* 0x000000400800780c */ /* 0x000fe200017a5670 */
[----:B---3--:R-:W-:Y:S01]  /*9e30*/  FADD.FTZ R47, R36, R47 ;  /* 0x0000002f242f7221 */ /* 0x008fe20000010000 */
[----:B------:R-:W-:Y:S01]  /*9e40*/  LEA.HI R64, R3, R14, RZ, 0x2 ;  /* 0x0000000e03407211 */ /* 0x000fe200078f10ff */
[----:B------:R-:W3:Y:S01]  /*9e50*/  SHFL.BFLY PT, R52, R29, 0x1, 0x1f ;  /* 0x0c201f001d347f89 */ /* 0x000ee200000e0000 */
[----:B------:R-:W-:Y:S01]  /*9e60*/  SHF.R.S32.HI R3, RZ, 0x5, R16 ;  /* 0x00000005ff037819 */ /* 0x000fe20000011410 */
[----:B----4-:R-:W-:Y:S01]  /*9e70*/  FADD.FTZ R0, R0, R19 ;  /* 0x0000001300007221 */ /* 0x010fe20000010000 */
[----:B------:R-:W-:Y:S01]  /*9e80*/  SHF.R.S32.HI R64, RZ, 0x2, R64 ;  /* 0x00000002ff407819 */ /* 0x000fe20000011440 */
[----:B------:R-:W4:Y:S01]  /*9e90*/  SHFL.BFLY PT, R55, R28, 0x1, 0x1f ;  /* 0x0c201f001c377f89 */ /* 0x000f2200000e0000 */
[----:B------:R-:W-:Y:S01]  /*9ea0*/  ISETP.GT.OR P0, PT, R2, 0x3f, P2 ;  /* 0x0000003f0200780c */ /* 0x000fe20001704670 */
[----:B------:R-:W-:Y:S01]  /*9eb0*/  FADD.FTZ R49, R34, R49 ;  /* 0x0000003122317221 */ /* 0x000fe20000010000 */
[----:B------:R-:W-:Y:S01]  /*9ec0*/  ISETP.GT.OR P1, PT, R2, 0x1f, P2 ;  /* 0x0000001f0200780c */ /* 0x000fe20001724670 */
[----:B------:R-:W4:Y:S01]  /*9ed0*/  SHFL.BFLY PT, R54, R15, 0x1, 0x1f ;  /* 0x0c201f000f367f89 */ /* 0x000f2200000e0000 */
[----:B0-----:R-:W-:Y:S01]  /*9ee0*/  FADD.FTZ R48, R33, R48 ;  /* 0x0000003021307221 */ /* 0x001fe20000010000 */
[----:B------:R-:W-:Y:S01]  /*9ef0*/  ISETP.NE.OR P4, PT, R9, 0x20, P2 ;  /* 0x000000200900780c */ /* 0x000fe20001785670 */
[----:B------:R-:W-:Y:S01]  /*9f00*/  IMAD R2, R3, 0xc0, R64 ;  /* 0x000000c003027824 */ /* 0x000fe200078e0240 */
        /* <DEDUP_REMOVED lines=16> */
[----:B------:R-:W-:Y:S01]  /*a010*/  BAR.SYNC.DEFER_BLOCKING 0x0 ;  /* 0x0000000000007b1d */ /* 0x000fe20000010000 */
[----:B-1----:R-:W-:Y:S02]  /*a020*/  FADD.FTZ R58, R11, R58 ;  /* 0x0000003a0b3a7221 */ /* 0x002fe40000010000 */
[----:B--2---:R-:W-:Y:S02]  /*a030*/  FADD.FTZ R61, R10, R61 ;  /* 0x0000003d0a3d7221 */ /* 0x004fe40000010000 */
[----:B---3--:R-:W-:Y:S02]  /*a040*/  FADD.FTZ R62, R7, R62 ;  /* 0x0000003e073e7221 */ /* 0x008fe40000010000 */
[----:B----4-:R-:W-:Y:S02]  /*a050*/  FADD.FTZ R65, R6, R65 ;  /* 0x0000004106417221 */ /* 0x010fe40000010000 */
        /* <DEDUP_REMOVED lines=27> */
.L_x_16893:
[----:B------:R-:W-:Y:S05]  /*a210*/  BSYNC B0 ;  /* 0x0000000000007941 */ /* 0x000fea0003800000 */
.L_x_16892:
        /* <DEDUP_REMOVED lines=49> */
[----:B0-----:R-:W-:Y:S02]  /*a530*/  FADD.FTZ R66, R66, R25 ;  /* 0x0000001942427221 */ /* 0x001fe40000010000 */
[----:B-1----:R-:W-:Y:S02]  /*a540*/  FADD.FTZ R67, R67, R26 ;  /* 0x0000001a43437221 */ /* 0x002fe40000010000 */
.L_x_16895:
[----:B------:R-:W-:Y:S05]  /*a550*/  BSYNC B0 ;  /* 0x0000000000007941 */ /* 0x000fea0003800000 */
.L_x_16894:
        /* <DEDUP_REMOVED lines=27> */
.L_x_16897:
[----:B------:R-:W-:Y:S05]  /*a710*/  BSYNC B0 ;  /* 0x0000000000007941 */ /* 0x000fea0003800000 */
.L_x_16896:
        /* <DEDUP_REMOVED lines=51> */
.L_x_16899:
[----:B------:R-:W-:Y:S05]  /*aa50*/  BSYNC B0 ;  /* 0x0000000000007941 */ /* 0x000fea0003800000 */
.L_x_16898:
[----:B------:R-:W-:Y:S06]  /*aa60*/  BAR.SYNC.DEFER_BLOCKING 0x0 ;  /* 0x0000000000007b1d */ /* 0x000fec0000010000 */
[----:B------:R-:W-:Y:S05]  /*aa70*/  @P3 EXIT ;  /* 0x000000000000394d */ /* 0x000fea0003800000 */
[----:B------:R-:W2:Y:S01]  /*aa80*/  S2UR UR4, SR_CTAID.Y ;  /* 0x00000000000479c3 */ /* 0x000ea20000002600 */
[----:B------:R-:W-:-:S02]  /*aa90*/  ULDC UR5, c[0x0][0xc] ;  /* 0x0000030000057ab9 */ /* 0x000fc40000000800 */
[----:B------:R-:W-:-:S05]  /*aaa0*/  ULDC UR7, c[0x0][0x14] ;  /* 0x0000050000077ab9 */ /* 0x000fca0000000800 */
[----:B------:R-:W3:Y:S01]  /*aab0*/  S2UR UR6, SR_CTAID.X ;  /* 0x00000000000679c3 */ /* 0x000ee20000002500 */
[----:B--2---:R-:W-:Y:S02]  /*aac0*/  UIMAD UR4, UR4, UR5, URZ ;  /* 0x00000005040472a4 */ /* 0x004fe4000f8e023f */
[----:B------:R-:W-:-:S04]  /*aad0*/  UIMAD UR5, UR7, 0xc0, URZ ;  /* 0x000000c0070578a4 */ /* 0x000fc8000f8e023f */
[----:B------:R-:W-:Y:S02]  /*aae0*/  UIMAD UR4, UR4, UR5, URZ ;  /* 0x00000005040472a4 */ /* 0x000fe4000f8e023f */
[----:B---3--:R-:W-:Y:S01]  /*aaf0*/  UIMAD UR5, UR6, UR5, URZ ;  /* 0x00000005060572a4 */ /* 0x008fe2000f8e023f */
[----:B------:R-:W-:Y:S11]  /*ab00*/  @P2 EXIT ;  /* 0x000000000000294d */ /* 0x000ff60003800000 */
[----:B------:R-:W2:Y:S01]  /*ab10*/  S2UR UR6, SR_CTAID.Z ;  /* 0x00000000000679c3 */ /* 0x000ea20000002700 */
[----:B------:R-:W-:Y:S01]  /*ab20*/  USHF.R.S32.HI UR8, URZ, 0x1f, UR5 ;  /* 0x0000001f3f087899 */ /* 0x000fe20008011405 */
[C---:B01----:R-:W-:Y:S01]  /*ab30*/  IADD3 R2, R64.reuse, 0x8, RZ ;  /* 0x0000000840027810 */ /* 0x043fe20007ffe0ff */
[----:B------:R-:W-:Y:S01]  /*ab40*/  USHF.R.S32.HI UR9, URZ, 0x1f, UR4 ;  /* 0x0000001f3f097899 */ /* 0x000fe20008011404 */
        /* <DEDUP_REMOVED lines=8> */
[----:B------:R-:W-:-:S02]  /*abd0*/  F2FP.PACK_AB R0, R49, R0 ;  /* 0x000000003100723e */ /* 0x000fc400000000ff */
[----:B------:R-:W-:Y:S01]  /*abe0*/  F2FP.PACK_AB R48, R51, R48 ;  /* 0x000000303330723e */ /* 0x000fe200000000ff */
[----:B--2---:R-:W-:Y:S01]  /*abf0*/  UIMAD UR6, UR6, 0xc0, URZ ;  /* 0x000000c0060678a4 */ /* 0x004fe2000f8e023f */
[----:B------:R-:W-:Y:S02]  /*ac00*/  F2FP.PACK_AB R50, R53, R50 ;  /* 0x000000323532723e */ /* 0x000fe400000000ff */
[----:B------:R-:W-:Y:S01]  /*ac10*/  F2FP.PACK_AB R52, R55, R52 ;  /* 0x000000343734723e */ /* 0x000fe200000000ff */
[----:B------:R-:W-:Y:S01]  /*ac20*/  USHF.R.S32.HI UR7, URZ, 0x1f, UR6 ;  /* 0x0000001f3f077899 */ /* 0x000fe20008011406 */
[----:B------:R-:W-:Y:S01]  /*ac30*/  F2FP.PACK_AB R54, R57, R54 ;  /* 0x000000363936723e */ /* 0x000fe200000000ff */
[----:B------:R-:W-:Y:S01]  /*ac40*/  UIADD3 UR6, UP0, UP1, UR4, UR5, UR6 ;  /* 0x0000000504067290 */ /* 0x000fe2000f91e006 */
[----:B------:R-:W-:Y:S02]  /*ac50*/  F2FP.PACK_AB R56, R59, R56 ;  /* 0x000000383b38723e */ /* 0x000fe400000000ff */
[----:B------:R-:W-:Y:S01]  /*ac60*/  F2FP.PACK_AB R58, R61, R58 ;  /* 0x0000003a3d3a723e */ /* 0x000fe200000000ff */
[----:B------:R-:W-:Y:S01]  /*ac70*/  UIADD3.X UR7, UR9, UR8, UR7, UP0, UP1 ;  /* 0x0000000809077290 */ /* 0x000fe200087e2407 */
[----:B------:R-:W-:-:S02]  /*ac80*/  F2FP.PACK_AB R60, R63, R60 ;  /* 0x0000003c3f3c723e */ /* 0x000fc400000000ff */
[----:B------:R-:W-:Y:S02]  /*ac90*/  IADD3 R5, P0, R64, UR6, RZ ;  /* 0x0000000640057c10 */ /* 0x000fe4000ff1e0ff */
[----:B------:R-:W-:Y:S02]  /*aca0*/  IADD3 R3, P1, R2, UR6, RZ ;  /* 0x0000000602037c10 */ /* 0x000fe4000ff3e0ff */
[----:B------:R-:W-:Y:S02]  /*acb0*/  LEA.HI.X.SX32 R8, R64, UR7, 0x1, P0 ;  /* 0x0000000740087c11 */ /* 0x000fe400080f0eff */
[----:B------:R-:W-:Y:S02]  /*acc0*/  LEA R44, P0, R5, c[0x0][0x160], 0x1 ;  /* 0x00005800052c7a11 */ /* 0x000fe400078008ff */
        /* <DEDUP_REMOVED lines=11> */
[----:B------:R-:W-:Y:S02]  /*ad80*/  LEA.HI.X R5, R11, c[0x0][0x164], R12, 0x1, P0 ;  /* 0x000059000b057a11 */ /* 0x000fe400000f0c0c */
[----:B------:R-:W-:Y:S02]  /*ad90*/  LEA R6, P1, R7, c[0x0][0x160], 0x1 ;  /* 0x0000580007067a11 */ /* 0x000fe400078208ff */
[----:B------:R-:W-:-:S02]  /*ada0*/  IADD3 R15, P0, R8, UR6, RZ ;  /* 0x00000006080f7c10 */ /* 0x000fc4000ff1e0ff */
[----:B------:R-:W-:Y:S02]  /*adb0*/  IADD3 R11, P2, R9, UR6, RZ ;  /* 0x00000006090b7c10 */ /* 0x000fe4000ff5e0ff */
[----:B------:R-:W-:Y:S02]  /*adc0*/  IADD3 R12, R64, 0x30, RZ ;  /* 0x00000030400c7810 */ /* 0x000fe40007ffe0ff */
[----:B------:R-:W-:Y:S02]  /*add0*/  LEA.HI.X R7, R7, c[0x0][0x164], R10, 0x1, P1 ;  /* 0x0000590007077a11 */ /* 0x000fe400008f0c0a */
        /* <DEDUP_REMOVED lines=15> */
[C---:B------:R-:W-:Y:S02]  /*aed0*/  IADD3 R23, P0, R16.reuse, UR6, RZ ;  /* 0x0000000610177c10 */ /* 0x040fe4000ff1e0ff */
[----:B------:R-:W-:Y:S02]  /*aee0*/  LEA.HI.X R15, R15, c[0x0][0x164], R18, 0x1, P1 ;  /* 0x000059000f0f7a11 */ /* 0x000fe400008f0c12 */
[----:B------:R-:W-:Y:S02]  /*aef0*/  IADD3 R19, P1, R17, UR6, RZ ;  /* 0x0000000611137c10 */ /* 0x000fe4000ff3e0ff */
[----:B------:R-:W-:Y:S02]  /*af00*/  LEA.HI.X.SX32 R24, R16, UR7, 0x1, P0 ;  /* 0x0000000710187c11 */ /* 0x000fe400080f0eff */
[----:B------:R-:W-:Y:S02]  /*af10*/  LEA R16, P0, R23, c[0x0][0x160], 0x1 ;  /* 0x0000580017107a11 */ /* 0x000fe400078008ff */
[----:B------:R-:W-:-:S02]  /*af20*/  IADD3 R20, R64, 0x50, RZ ;  /* 0x0000005040147810 */ /* 0x000fc40007ffe0ff */
[----:B------:R-:W-:Y:S02]  /*af30*/  LEA.HI.X.SX32 R22, R17, UR7, 0x1, P1 ;  /* 0x0000000711167c11 */ /* 0x000fe400088f0eff */
[----:B------:R-:W-:Y:S02]  /*af40*/  LEA.HI.X R17, R23, c[0x0][0x164], R24, 0x1, P0 ;  /* 0x0000590017117a11 */ /* 0x000fe400000f0c18 */
[----:B------:R-:W-:Y:S02]  /*af50*/  LEA R18, P1, R19, c[0x0][0x160], 0x1 ;  /* 0x0000580013127a11 */ /* 0x000fe400078208ff */
[----:B------:R-:W-:Y:S02]  /*af60*/  IADD3 R27, P0, R20, UR6, RZ ;  /* 0x00000006141b7c10 */ /* 0x000fe4000ff1e0ff */
[----:B------:R-:W-:Y:S02]  /*af70*/  IADD3 R23, P2, R21, UR6, RZ ;  /* 0x0000000615177c10 */ /* 0x000fe4000ff5e0ff */
[----:B------:R-:W-:-:S02]  /*af80*/  IADD3 R24, R64, 0x60, RZ ;  /* 0x0000006040187810 */ /* 0x000fc40007ffe0ff */
[----:B------:R-:W-:Y:S02]  /*af90*/  LEA.HI.X R19, R19, c[0x0][0x164], R22, 0x1, P1 ;  /* 0x0000590013137a11 */ /* 0x000fe400008f0c16 */
[----:B------:R-:W-:Y:S02]  /*afa0*/  LEA.HI.X.SX32 R28, R20, UR7, 0x1, P0 ;  /* 0x00000007141c7c11 */ /* 0x000fe400080f0eff */
[----:B------:R-:W-:Y:S02]  /*afb0*/  LEA.HI.X.SX32 R26, R21, UR7, 0x1, P2 ;  /* 0x00000007151a7c11 */ /* 0x000fe400090f0eff */
[----:B------:R-:W-:Y:S02]  /*afc0*/  LEA R20, P0, R27, c[0x0][0x160], 0x1 ;  /* 0x000058001b147a11 */ /* 0x000fe400078008ff */
[----:B------:R-:W-:Y:S02]  /*afd0*/  LEA R22, P1, R23, c[0x0][0x160], 0x1 ;  /* 0x0000580017167a11 */ /* 0x000fe400078208ff */
[----:B------:R-:W-:-:S02]  /*afe0*/  IADD3 R29, P2, R24, UR6, RZ ;  /* 0x00000006181d7c10 */ /* 0x000fc4000ff5e0ff */
[----:B------:R-:W-:Y:S02]  /*aff0*/  LEA.HI.X R21, R27, c[0x0][0x164], R28, 0x1, P0 ;  /* 0x000059001b157a11 */ /* 0x000fe400000f0c1c */
[----:B------:R-:W-:Y:S02]  /*b000*/  LEA.HI.X R23, R23, c[0x0][0x164], R26, 0x1, P1 ;  /* 0x0000590017177a11 */ /* 0x000fe400008f0c1a */
[----:B------:R-:W-:Y:S02]  /*b010*/  IADD3 R27, P1, R25, UR6, RZ ;  /* 0x00000006191b7c10 */ /* 0x000fe4000ff3e0ff */
[----:B------:R-:W-:Y:S02]  /*b020*/  LEA.HI.X.SX32 R32, R24, UR7, 0x1, P2 ;  /* 0x0000000718207c11 */ /* 0x000fe400090f0eff */
        /* <DEDUP_REMOVED lines=17> */
[----:B------:R-:W-:Y:S02]  /*b140*/  LEA.HI.X R31, R31, c[0x0][0x164], R34, 0x1, P1 ;  /* 0x000059001f1f7a11 */ /* 0x000fe400008f0c22 */
[----:B------:R-:W-:Y:S02]  /*b150*/  LEA.HI.X.SX32 R68, R32, UR7, 0x1, P0 ;  /* 0x0000000720447c11 */ /* 0x000fe400080f0eff */
[----:B------:R-:W-:-:S02]  /*b160*/  LEA.HI.X.SX32 R42, R33, UR7, 0x1, P2 ;  /* 0x00000007212a7c11 */ /* 0x000fc400090f0eff */
[----:B------:R-:W-:Y:S02]  /*b170*/  LEA R32, P0, R41, c[0x0][0x160], 0x1 ;  /* 0x0000580029207a11 */ /* 0x000fe400078008ff */
[----:B------:R-:W-:Y:S02]  /*b180*/  LEA R34, P1, R35, c[0x0][0x160], 0x1 ;  /* 0x0000580023227a11 */ /* 0x000fe400078208ff */
[----:B------:R-:W-:Y:S02]  /*b190*/  LEA.HI.X R33, R41, c[0x0][0x164], R68, 0x1, P0 ;  /* 0x0000590029217a11 */ /* 0x000fe400000f0c44 */
[----:B------:R-:W-:Y:S02]  /*b1a0*/  LEA.HI.X R35, R35, c[0x0][0x164], R42, 0x1, P1 ;  /* 0x0000590023237a11 */ /* 0x000fe400008f0c2a */
[----:B------:R-:W-:Y:S02]  /*b1b0*/  IADD3 R36, R64, 0x90, RZ ;  /* 0x0000009040247810 */ /* 0x000fe40007ffe0ff */
[----:B------:R-:W-:-:S02]  /*b1c0*/  IADD3 R41, P1, R39, UR6, RZ ;  /* 0x0000000627297c10 */ /* 0x000fc4000ff3e0ff */
[----:B------:R-:W-:Y:S02]  /*b1d0*/  IADD3 R40, P2, R36, UR6, RZ ;  /* 0x0000000624287c10 */ /* 0x000fe4000ff5e0ff */
[----:B------:R-:W-:Y:S02]  /*b1e0*/  F2FP.PACK_AB R68, R38, R37 ;  /* 0x000000252644723e */ /* 0x000fe400000000ff */
[----:B------:R-:W-:Y:S02]  /*b1f0*/  LEA.HI.X.SX32 R42, R39, UR7, 0x1, P1 ;  /* 0x00000007272a7c11 */ /* 0x000fe400088f0eff */
[----:B------:R-:W-:Y:S01]  /*b200*/  LEA R38, P1, R41, c[0x0][0x160], 0x1 ;  /* 0x0000580029267a11 */ /* 0x000fe200078208ff */
[----:B------:R0:W-:Y:S01]  /*b210*/  STG.E.U16 [R44.64], R68 ;  /* 0x000000442c007986 */ /* 0x0001e2000c10150a */
[----:B------:R-:W-:Y:S02]  /*b220*/  LEA.HI.X.SX32 R43, R36, UR7, 0x1, P2 ;  /* 0x00000007242b7c11 */ /* 0x000fe400090f0eff */
[----:B------:R-:W-:-:S02]  /*b230*/  LEA R36, P0, R40, c[0x0][0x160], 0x1 ;  /* 0x0000580028247a11 */ /* 0x000fc400078008ff */
[----:B------:R-:W-:Y:S02]  /*b240*/  LEA.HI.X R39, R41, c[0x0][0x164], R42, 0x1, P1 ;  /* 0x0000590029277a11 */ /* 0x000fe400008f0c2a */
[----:B------:R-:W-:Y:S02]  /*b250*/  IADD3 R41, R64, 0xa8, RZ ;  /* 0x000000a840297810 */ /* 0x000fe40007ffe0ff */
[----:B------:R-:W-:Y:S02]  /*b260*/  LEA.HI.X R37, R40, c[0x0][0x164], R43, 0x1, P0 ;  /* 0x0000590028257a11 */ /* 0x000fe400000f0c2b */
[C---:B------:R-:W-:Y:S02]  /*b270*/  IADD3 R43, P1, R41.reuse, UR6, RZ ;  /* 0x00000006292b7c10 */ /* 0x040fe4000ff3e0ff */
[----:B------:R-:W-:Y:S02]  /*b280*/  IADD3 R40, R64, 0xa0, RZ ;  /* 0x000000a040287810 */ /* 0x000fe40007ffe0ff */
[----:B------:R-:W-:-:S02]  /*b290*/  LEA.HI.X.SX32 R70, R41, UR7, 0x1, P1 ;  /* 0x0000000729467c11 */ /* 0x000fc400088f0eff */
[C---:B------:R-:W-:Y:S02]  /*b2a0*/  LEA R42, P1, R43.reuse, c[0x0][0x160], 0x1 ;  /* 0x000058002b2a7a11 */ /* 0x040fe400078208ff */
[----:B0-----:R-:W-:Y:S02]  /*b2b0*/  PRMT R68, R68, 0x7632, R68 ;  /* 0x0000763244447816 */ /* 0x001fe40000000044 */
[----:B------:R-:W-:Y:S02]  /*b2c0*/  LEA.HI.X R43, R43, c[0x0][0x164], R70, 0x1, P1 ;  /* 0x000059002b2b7a11 */ /* 0x000fe400008f0c46 */
[----:B------:R-:W-:Y:S01]  /*b2d0*/  IADD3 R70, R64, 0xb8, RZ ;  /* 0x000000b840467810 */ /* 0x000fe20007ffe0ff */
[----:B------:R0:W-:Y:S01]  /*b2e0*/  STG.E.U16 [R2.64], R68 ;  /* 0x0000004402007986 */ /* 0x0001e2000c10150a */
[----:B------:R-:W-:Y:S02]  /*b2f0*/  F2FP.PACK_AB R64, R47, R46 ;  /* 0x0000002e2f40723e */ /* 0x000fe400000000ff */
[----:B------:R-:W-:-:S02]  /*b300*/  IADD3 R71, P0, R40, UR6, RZ ;  /* 0x0000000628477c10 */ /* 0x000fc4000ff1e0ff */
[----:B------:R-:W-:Y:S01]  /*b310*/  IADD3 R47, P1, R70, UR6, RZ ;  /* 0x00000006462f7c10 */ /* 0x000fe2000ff3e0ff */
[----:B------:R1:W-:Y:S01]  /*b320*/  STG.E.U16 [R4.64], R64 ;  /* 0x0000004004007986 */ /* 0x0003e2000c10150a */
[----:B------:R-:W-:Y:S02]  /*b330*/  LEA.HI.X.SX32 R72, R40, UR7, 0x1, P0 ;  /* 0x0000000728487c11 */ /* 0x000fe400080f0eff */
[----:B------:R-:W-:Y:S02]  /*b340*/  LEA R40, P0, R71, c[0x0][0x160], 0x1 ;  /* 0x0000580047287a11 */ /* 0x000fe400078008ff */
[----:B------:R-:W-:Y:S02]  /*b350*/  F2FP.PACK_AB R62, R65, R62 ;  /* 0x0000003e413e723e */ /* 0x000fe400000000ff */
[----:B0-----:R-:W-:Y:S02]  /*b360*/  PRMT R3, R64, 0x7632, R3 ;  /* 0x0000763240037816 */ /* 0x001fe40000000003 */
[----:B------:R-:W-:-:S02]  /*b370*/  LEA.HI.X R41, R71, c[0x0][0x164], R72, 0x1, P0 ;  /* 0x0000590047297a11 */ /* 0x000fc400000f0c48 */
[C---:B------:R-:W-:Y:S01]  /*b380*/  IADD3 R71, P0, R69.reuse, UR6, RZ ;  /* 0x0000000645477c10 */ /* 0x040fe2000ff1e0ff */
[----:B------:R0:W-:Y:S01]  /*b390*/  STG.E.U16 [R6.64], R3 ;  /* 0x0000000306007986 */ /* 0x0001e2000c10150a */
[----:B-1----:R-:W-:Y:S02]  /*b3a0*/  PRMT R5, R0, 0x7632, R5 ;  /* 0x0000763200057816 */ /* 0x002fe40000000005 */
[----:B------:R-:W-:Y:S01]  /*b3b0*/  LEA.HI.X.SX32 R46, R69, UR7, 0x1, P0 ;  /* 0x00000007452e7c11 */ /* 0x000fe200080f0eff */
[----:B------:R1:W-:Y:S01]  /*b3c0*/  STG.E.U16 [R8.64], R0 ;  /* 0x0000000008007986 */ /* 0x0003e2000c10150a */
[C---:B------:R-:W-:Y:S02]  /*b3d0*/  LEA R44, P0, R71.reuse, c[0x0][0x160], 0x1 ;  /* 0x00005800472c7a11 */ /* 0x040fe400078008ff */
[----:B------:R-:W-:Y:S01]  /*b3e0*/  LEA.HI.X.SX32 R70, R70, UR7, 0x1, P1 ;  /* 0x0000000746467c11 */ /* 0x000fe200088f0eff */
[----:B------:R2:W-:Y:S01]  /*b3f0*/  STG.E.U16 [R10.64], R5 ;  /* 0x000000050a007986 */ /* 0x0005e2000c10150a */
[----:B------:R-:W-:-:S02]  /*b400*/  LEA.HI.X R45, R71, c[0x0][0x164], R46, 0x1, P0 ;  /* 0x00005900472d7a11 */ /* 0x000fc400000f0c2e */
[----:B------:R-:W-:Y:S01]  /*b410*/  LEA R46, P0, R47, c[0x0][0x160], 0x1 ;  /* 0x000058002f2e7a11 */ /* 0x000fe200078008ff */
[----:B------:R3:W-:Y:S01]  /*b420*/  STG.E.U16 [R12.64], R48 ;  /* 0x000000300c007986 */ /* 0x0007e2000c10150a */
[----:B0-----:R-:W-:Y:S02]  /*b430*/  PRMT R7, R48, 0x7632, R7 ;  /* 0x0000763230077816 */ /* 0x001fe40000000007 */
[----:B------:R-:W-:Y:S02]  /*b440*/  F2FP.PACK_AB R66, R67, R66 ;  /* 0x000000424342723e */ /* 0x000fe400000000ff */
[----:B-1----:R-:W-:Y:S01]  /*b450*/  PRMT R9, R50, 0x7632, R9 ;  /* 0x0000763232097816 */ /* 0x002fe20000000009 */
[----:B------:R0:W-:Y:S01]  /*b460*/  STG.E.U16 [R14.64], R7 ;  /* 0x000000070e007986 */ /* 0x0001e2000c10150a */
[----:B------:R-:W-:Y:S02]  /*b470*/  LEA.HI.X R47, R47, c[0x0][0x164], R70, 0x1, P0 ;  /* 0x000059002f2f7a11 */ /* 0x000fe400000f0c46 */
[----:B--2---:R-:W-:Y:S01]  /*b480*/  PRMT R11, R52, 0x7632, R11 ;  /* 0x00007632340b7816 */ /* 0x004fe2000000000b */
[----:B------:R1:W-:Y:S01]  /*b490*/  STG.E.U16 [R16.64], R50 ;  /* 0x0000003210007986 */ /* 0x0003e2000c10150a */
[----:B---3--:R-:W-:-:S03]  /*b4a0*/  PRMT R13, R54, 0x7632, R13 ;  /* 0x00007632360d7816 */ /* 0x008fc6000000000d */
[----:B------:R2:W-:Y:S04]  /*b4b0*/  STG.E.U16 [R18.64], R9 ;  /* 0x0000000912007986 */ /* 0x0005e8000c10150a */
[----:B------:R3:W-:Y:S01]  /*b4c0*/  STG.E.U16 [R20.64], R52 ;  /* 0x0000003414007986 */ /* 0x0007e2000c10150a */
[----:B0-----:R-:W-:-:S03]  /*b4d0*/  PRMT R15, R56, 0x7632, R15 ;  /* 0x00007632380f7816 */ /* 0x001fc6000000000f */
[----:B------:R0:W-:Y:S01]  /*b4e0*/  STG.E.U16 [R22.64], R11 ;  /* 0x0000000b16007986 */ /* 0x0001e2000c10150a */
[----:B-1----:R-:W-:-:S03]  /*b4f0*/  PRMT R17, R58, 0x7632, R17 ;  /* 0x000076323a117816 */ /* 0x002fc60000000011 */
[----:B------:R-:W-:Y:S01]  /*b500*/  STG.E.U16 [R24.64], R54 ;  /* 0x0000003618007986 */ /* 0x000fe2000c10150a */
[----:B--2---:R-:W-:-:S03]  /*b510*/  PRMT R19, R60, 0x7632, R19 ;  /* 0x000076323c137816 */ /* 0x004fc60000000013 */
[----:B------:R-:W-:Y:S01]  /*b520*/  STG.E.U16 [R26.64], R13 ;  /* 0x0000000d1a007986 */ /* 0x000fe2000c10150a */
[----:B---3--:R-:W-:-:S03]  /*b530*/  PRMT R21, R62, 0x7632, R21 ;  /* 0x000076323e157816 */ /* 0x008fc60000000015 */
        /* <DEDUP_REMOVED lines=12> */
.L_x_16900:
        /* <DEDUP_REMOVED lines=16> */
.L_x_23978:


//--------------------- .text._ZN4vllm25paged_attention_v1_kernelIttLi128ELi32ELi128ELNS_18Fp8KVCacheDataTypeE0ELb0EEEvPT_PKS2_PKT0_S8_ifPKiSA_iPKfiiiSC_SC_iiiii --------------------------
	.section	.text._ZN4vllm25paged_attention_v1_kernelIttLi128ELi32ELi128ELNS_18Fp8KVCacheDataTypeE0ELb0EEEvPT_PKS2_PKT0_S8_ifPKiSA_iPKfiiiSC_SC_iiiii,"ax",@progbits
	.sectioninfo	@"SHI_REGISTERS=64"
	.align	128
        .global         _ZN4vllm25paged_attention_v1_kernelIttLi128ELi32ELi128ELNS_18Fp8KVCacheDataTypeE0ELb0EEEvPT_PKS2_PKT0_S8_ifPKiSA_iPKfiiiSC_SC_iiiii
        .type           _ZN4vllm25paged_attention_v1_kernelIttLi128ELi32ELi128ELNS_18Fp8KVCacheDataTypeE0ELb0EEEvPT_PKS2_PKT0_S8_ifPKiSA_iPKfiiiSC_SC_iiiii,@function
        .size           _ZN4vllm25paged_attention_v1_kernelIttLi128ELi32ELi128ELNS_18Fp8KVCacheDataTypeE0ELb0EEEvPT_PKS2_PKT0_S8_ifPKiSA_iPKfiiiSC_SC_iiiii,(.L_x_23979 - _ZN4vllm25paged_attention_v1_kernelIttLi128ELi32ELi128ELNS_18Fp8KVCacheDataTypeE0ELb0EEEvPT_PKS2_PKT0_S8_ifPKiSA_iPKfiiiSC_SC_iiiii)
        .other          _ZN4vllm25paged_attention_v1_kernelIttLi128ELi32ELi128ELNS_18Fp8KVCacheDataTypeE0ELb0EEEvPT_PKS2_PKT0_S8_ifPKiSA_iPKfiiiSC_SC_iiiii,@"STO_CUDA_ENTRY STV_DEFAULT"
_ZN4vllm25paged_attention_v1_kernelIttLi128ELi32ELi128ELNS_18Fp8KVCacheDataTypeE0ELb0EEEvPT_PKS2_PKT0_S8_ifPKiSA_iPKfiiiSC_SC_iiiii:
.text._ZN4vllm25paged_attention_v1_kernelIttLi128ELi32ELi128ELNS_18Fp8KVCacheDataTypeE0ELb0EEEvPT_PKS2_PKT0_S8_ifPKiSA_iPKfiiiSC_SC_iiiii:
        /* <DEDUP_REMOVED lines=73> */
[----:B------:R-:W-:-:S04]  /*0490*/  LOP3.LUT R2, R6, UR8, RZ, 0x3c, !PT ;  /* 0x0000000806027c12 */ /* 0x000fc8000f8e3cff */
[----:B------:R-:W-:-:S07]  /*04a0*/  ISETP.GE.AND P2, PT, R2, RZ, PT ;  /* 0x000000ff0200720c */ /* 0x000fce0003f46270 */
        /* <DEDUP_REMOVED lines=33> */
.L_x_16905:
        /* <DEDUP_REMOVED lines=11> */
.L_x_16904:
[----:B------:R-:W-:Y:S05]  /*0770*/  BSYNC B1 ;  /* 0x0000000000017941 */ /* 0x000fea0003800000 */
.L_x_16903:
[----:B------:R-:W-:Y:S05]  /*0780*/  @!P1 BRA `(.L_x_16902) ;  /* 0x0000018000009947 */ /* 0x000fea0003800000 */
[----:B------:R-:W-:Y:S01]  /*0790*/  IADD3 R8, P0, R8, R9, RZ ;  /* 0x0000000908087210 */ /* 0x000fe20007f1e0ff */
[C---:B------:R-:W-:Y:S01]  /*07a0*/  IMAD.SHL.U32 R25, R11.reuse, 0x8, RZ ;  /* 0x000000080b197824 */ /* 0x040fe200078e00ff */
[----:B------:R-:W-:Y:S02]  /*07b0*/  IADD3 R16, R11, -0x200, RZ ;  /* 0xfffffe000b107810 */ /* 0x000fe40007ffe0ff */
[----:B------:R-:W-:Y:S01]  /*07c0*/  LEA R18, P1, R8, c[0x0][0x168], 0x1 ;  /* 0x00005a0008127a11 */ /* 0x000fe200078208ff */
[----:B------:R-:W-:Y:S01]  /*07d0*/  IMAD.X R13, R13, 0x1, R14, P0 ;  /* 0x000000010d0d7824 */ /* 0x000fe200000e060e */
[----:B------:R-:W-:-:S04]  /*07e0*/  LEA R17, R11, 0x1000, 0x4 ;  /* 0x000010000b117811 */ /* 0x000fc800078e20ff */
[----:B------:R-:W-:-:S03]  /*07f0*/  LEA.HI.X R19, R8, c[0x0][0x16c], R13, 0x1, P1 ;  /* 0x00005b0008137a11 */ /* 0x000fc600008f0c0d */
.L_x_16906:
        /* <DEDUP_REMOVED lines=17> */
.L_x_16902:
[----:B------:R-:W-:Y:S05]  /*0910*/  BSYNC B0 ;  /* 0x0000000000007941 */ /* 0x000fea0003800000 */
.L_x_16901:
        /* <DEDUP_REMOVED lines=9> */
[----:B------:R-:W-:Y:S01]  /*09b0*/  IADD3 R4, P1, R55, UR4, RZ ;  /* 0x0000000437047c10 */ /* 0x000fe2000ff3e0ff */
        /* <DEDUP_REMOVED lines=8> */
[----:B------:R-:W-:Y:S01]  /*0a40*/  LEA R3, P1, R4, c[0x0][0x188], 0x2 ;  /* 0x0000620004037a11 */ /* 0x000fe200078210ff */
[----:B------:R-:W-:Y:S01]  /*0a50*/  IMAD.MOV.U32 R49, RZ, RZ, R55 ;  /* 0x000000ffff317224 */ /* 0x000fe200078e0037 */
[----:B------:R-:W-:-:S02]  /*0a60*/  LEA.HI.X.SX32 R59, R2, R5, 0x1, P0 ;  /* 0x00000005023b7211 */ /* 0x000fc400000f0eff */
[----:B------:R-:W-:Y:S02]  /*0a70*/  LEA.HI.X R2, R4, c[0x0][0x18c], R7, 0x2, P1 ;  /* 0x0000630004027a11 */ /* 0x000fe400008f1407 */
[----:B------:R-:W-:Y:S02]  /*0a80*/  SHF.R.S32.HI R48, RZ, 0x1f, R48 ;  /* 0x0000001fff307819 */ /* 0x000fe40000011430 */
[----:B------:R-:W-:Y:S02]  /*0a90*/  IADD3 R51, -R51, 0x1, R52 ;  /* 0x0000000133337810 */ /* 0x000fe40007ffe134 */
[----:B------:R-:W-:Y:S02]  /*0aa0*/  LEA R50, R52, 0x120, 0x2 ;  /* 0x0000012034327811 */ /* 0x000fe400078e10ff */
.L_x_16909:
[----:B------:R-:W-:Y:S01]  /*0ab0*/  IMAD.MOV.U32 R16, RZ, RZ, R3 ;  /* 0x000000ffff107224 */ /* 0x000fe200078e0003 */
[----:B------:R-:W0:Y:S01]  /*0ac0*/  LDS.128 R24, [0x10] ;  /* 0x00001000ff187984 */ /* 0x000e220000000c00 */
[----:B------:R-:W-:-:S03]  /*0ad0*/  IMAD.MOV.U32 R17, RZ, RZ, R2 ;  /* 0x000000ffff117224 */ /* 0x000fc600078e0002 */
[----:B------:R-:W1:Y:S04]  /*0ae0*/  LDS.128 R32, [RZ] ;  /* 0x00000000ff207984 */ /* 0x000e680000000c00 */
[----:B------:R-:W2:Y:S04]  /*0af0*/  LDG.E.CONSTANT R7, [R16.64] ;  /* 0x0000000a10077981 */ /* 0x000ea8000c1e9900 */
        /* <DEDUP_REMOVED lines=13> */
[----:B------:R-:W3:Y:S01]  /*0bd0*/  LDG.E.128.CONSTANT R28, [R60.64+0xa00] ;  /* 0x000a000a3c1c7981 */ /* 0x000ee2000c1e9d00 */
[----:B0-----:R-:W-:-:S02]  /*0be0*/  HADD2.F32 R38, -RZ, R24.H0_H0 ;  /* 0x20000018ff267230 */ /* 0x001fc40000004100 */
[----:B-1----:R-:W-:Y:S02]  /*0bf0*/  HADD2.F32 R36, -RZ, R32.H0_H0 ;  /* 0x20000020ff247230 */ /* 0x002fe40000004100 */
[----:B------:R-:W-:Y:S02]  /*0c00*/  HADD2.F32 R24, -RZ, R24.H1_H1 ;  /* 0x30000018ff187230 */ /* 0x000fe40000004100 */
[----:B------:R-:W-:Y:S02]  /*0c10*/  HADD2.F32 R32, -RZ, R32.H1_H1 ;  /* 0x30000020ff207230 */ /* 0x000fe40000004100 */
[--C-:B------:R-:W-:Y:S02]  /*0c20*/  HADD2.F32 R40, -RZ, R25.reuse.H0_H0 ;  /* 0x20000019ff287230 */ /* 0x100fe40000004100 */
[----:B------:R-:W-:Y:S02]  /*0c30*/  HADD2.F32 R25, -RZ, R25.H1_H1 ;  /* 0x30000019ff197230 */ /* 0x000fe40000004100 */
[----:B--2---:R-:W-:-:S02]  /*0c40*/  HADD2.F32 R39, -RZ, R4.H0_H0 ;  /* 0x20000004ff277230 */ /* 0x004fc40000004100 */
[----:B------:R-:W-:Y:S02]  /*0c50*/  HADD2.F32 R41, -RZ, R4.H1_H1 ;  /* 0x30000004ff297230 */ /* 0x000fe40000004100 */
[----:B----4-:R-:W-:Y:S01]  /*0c60*/  HADD2.F32 R37, -RZ, R8.H0_H0 ;  /* 0x20000008ff257230 */ /* 0x010fe20000004100 */
[----:B------:R-:W-:-:S04]  /*0c70*/  FMUL.FTZ R38, R38, R39 ;  /* 0x0000002726267220 */ /* 0x000fc80000410000 */
[----:B------:R-:W-:Y:S02]  /*0c80*/  FFMA.FTZ R4, R36, R37, R38 ;  /* 0x0000002524047223 */ /* 0x000fe40000010026 */
[----:B------:R-:W2:Y:S01]  /*0c90*/  LDG.E.128.CONSTANT R36, [R60.64+0xc00] ;  /* 0x000c000a3c247981 */ /* 0x000ea2000c1e9d00 */
[----:B------:R-:W-:Y:S01]  /*0ca0*/  FMUL.FTZ R24, R24, R41 ;  /* 0x0000002918187220 */ /* 0x000fe20000410000 */
[----:B------:R-:W-:Y:S02]  /*0cb0*/  HADD2.F32 R41, -RZ, R8.H1_H1 ;  /* 0x30000008ff297230 */ /* 0x000fe40000004100 */
[--C-:B------:R-:W-:Y:S02]  /*0cc0*/  HADD2.F32 R43, -RZ, R5.reuse.H0_H0 ;  /* 0x20000005ff2b7230 */ /* 0x100fe40000004100 */
[----:B------:R-:W-:Y:S01]  /*0cd0*/  HADD2.F32 R42, -RZ, R6.H0_H0 ;  /* 0x20000006ff2a7230 */ /* 0x000fe20000004100 */
[----:B------:R-:W-:Y:S01]  /*0ce0*/  FFMA.FTZ R8, R32, R41, R24 ;  /* 0x0000002920087223 */ /* 0x000fe20000010018 */
[----:B------:R-:W-:Y:S01]  /*0cf0*/  HADD2.F32 R32, -RZ, R5.H1_H1 ;  /* 0x30000005ff207230 */ /* 0x000fe20000004100 */
[----:B------:R-:W-:Y:S01]  /*0d00*/  FMUL.FTZ R40, R40, R43 ;  /* 0x0000002b28287220 */ /* 0x000fe20000410000 */
[----:B------:R-:W-:-:S02]  /*0d10*/  HADD2.F32 R24, -RZ, R33.H0_H0 ;  /* 0x20000021ff187230 */ /* 0x000fc40000004100 */
[----:B------:R-:W-:Y:S01]  /*0d20*/  HADD2.F32 R5, -RZ, R9.H0_H0 ;  /* 0x20000009ff057230 */ /* 0x000fe20000004100 */
[----:B------:R-:W-:Y:S01]  /*0d30*/  FMUL.FTZ R25, R25, R32 ;  /* 0x0000002019197220 */ /* 0x000fe20000410000 */
[----:B------:R-:W-:Y:S02]  /*0d40*/  HADD2.F32 R41, -RZ, R26.H0_H0 ;  /* 0x2000001aff297230 */ /* 0x000fe40000004100 */
[----:B------:R-:W-:Y:S01]  /*0d50*/  HADD2.F32 R32, -RZ, R33.H1_H1 ;  /* 0x30000021ff207230 */ /* 0x000fe20000004100 */
[----:B------:R-:W-:Y:S01]  /*0d60*/  FFMA.FTZ R24, R24, R5, R40 ;  /* 0x0000000518187223 */ /* 0x000fe20000010028 */
[----:B------:R-:W-:Y:S01]  /*0d70*/  HADD2.F32 R9, -RZ, R9.H1_H1 ;  /* 0x30000009ff097230 */ /* 0x000fe20000004100 */
[----:B------:R-:W-:Y:S01]  /*0d80*/  FMUL.FTZ R41, R41, R42 ;  /* 0x0000002a29297220 */ /* 0x000fe20000410000 */
[----:B------:R-:W-:Y:S02]  /*0d90*/  HADD2.F32 R5, -RZ, R34.H0_H0 ;  /* 0x20000022ff057230 */ /* 0x000fe40000004100 */
[----:B------:R-:W-:Y:S01]  /*0da0*/  HADD2.F32 R40, -RZ, R10.H0_H0 ;  /* 0x2000000aff287230 */ /* 0x000fe20000004100 */
[----:B------:R-:W-:Y:S01]  /*0db0*/  FFMA.FTZ R32, R32, R9, R25 ;  /* 0x0000000920207223 */ /* 0x000fe20000010019 */
[----:B------:R-:W-:-:S03]  /*0dc0*/  HADD2.F32 R26, -RZ, R26.H1_H1 ;  /* 0x3000001aff1a7230 */ /* 0x000fc60000004100 */
[----:B------:R-:W-:Y:S02]  /*0dd0*/  FFMA.FTZ R9, R5, R40, R41 ;  /* 0x0000002805097223 */ /* 0x000fe40000010029 */
[----:B------:R-:W4:Y:S01]  /*0de0*/  LDG.E.128.CONSTANT R40, [R60.64+0xe00] ;  /* 0x000e000a3c287981 */ /* 0x000f22000c1e9d00 */
[----:B------:R-:W-:Y:S02]  /*0df0*/  HADD2.F32 R5, -RZ, R6.H1_H1 ;  /* 0x30000006ff057230 */ /* 0x000fe40000004100 */
[----:B------:R-:W-:Y:S02]  /*0e00*/  HADD2.F32 R25, -RZ, R34.H1_H1 ;  /* 0x30000022ff197230 */ /* 0x000fe40000004100 */
[----:B------:R-:W-:Y:S01]  /*0e10*/  HADD2.F32 R10, -RZ, R10.H1_H1 ;  /* 0x3000000aff0a7230 */ /* 0x000fe20000004100 */
[----:B------:R-:W-:Y:S01]  /*0e20*/  FMUL.FTZ R5, R26, R5 ;  /* 0x000000051a057220 */ /* 0x000fe20000410000 */
[----:B------:R-:W-:Y:S02]  /*0e30*/  HADD2.F32 R6, -RZ, R7.H0_H0 ;  /* 0x20000007ff067230 */ /* 0x000fe40000004100 */
[----:B------:R-:W-:Y:S01]  /*0e40*/  HADD2.F32 R26, -RZ, R35.H0_H0 ;  /* 0x20000023ff1a7230 */ /* 0x000fe20000004100 */
[----:B------:R-:W-:Y:S01]  /*0e50*/  FFMA.FTZ R25, R25, R10, R5 ;  /* 0x0000000a19197223 */ /* 0x000fe20000010005 */
[----:B------:R-:W-:-:S02]  /*0e60*/  HADD2.F32 R5, -RZ, R27.H0_H0 ;  /* 0x2000001bff057230 */ /* 0x000fc40000004100 */
[----:B------:R-:W-:Y:S02]  /*0e70*/  HADD2.F32 R27, -RZ, R27.H1_H1 ;  /* 0x3000001bff1b7230 */ /* 0x000fe40000004100 */
[----:B------:R-:W-:Y:S01]  /*0e80*/  HADD2.F32 R33, -RZ, R35.H1_H1 ;  /* 0x30000023ff217230 */ /* 0x000fe20000004100 */
[----:B------:R-:W-:Y:S01]  /*0e90*/  FMUL.FTZ R10, R5, R6 ;  /* 0x00000006050a7220 */ /* 0x000fe20000410000 */
[----:B------:R-:W-:Y:S02]  /*0ea0*/  HADD2.F32 R6, -RZ, R7.H1_H1 ;  /* 0x30000007ff067230 */ /* 0x000fe40000004100 */
[--C-:B------:R-:W-:Y:S02]  /*0eb0*/  HADD2.F32 R5, -RZ, R11.reuse.H0_H0 ;  /* 0x2000000bff057230 */ /* 0x100fe40000004100 */
[----:B---3--:R-:W-:Y:S01]  /*0ec0*/  HADD2.F32 R34, -RZ, R12.H0_H0 ;  /* 0x2000000cff227230 */ /* 0x008fe20000004100 */
[----:B------:R-:W-:Y:S01]  /*0ed0*/  FMUL.FTZ R27, R27, R6 ;  /* 0x000000061b1b7220 */ /* 0x000fe20000410000 */
[----:B------:R-:W-:Y:S01]  /*0ee0*/  HADD2.F32 R6, -RZ, R11.H1_H1 ;  /* 0x3000000bff067230 */ /* 0x000fe20000004100 */
[----:B------:R-:W-:Y:S01]  /*0ef0*/  FFMA.FTZ R26, R26, R5, R10 ;  /* 0x000000051a1a7223 */ /* 0x000fe2000001000a */
[----:B------:R-:W-:-:S02]  /*0f00*/  HADD2.F32 R5, -RZ, R44.H0_H0 ;  /* 0x2000002cff057230 */ /* 0x000fc40000004100 */
[----:B------:R-:W-:Y:S01]  /*0f10*/  HADD2.F32 R12, -RZ, R12.H1_H1 ;  /* 0x3000000cff0c7230 */ /* 0x000fe20000004100 */
[----:B------:R-:W-:Y:S01]  /*0f20*/  FFMA.FTZ R33, R33, R6, R27 ;  /* 0x0000000621217223 */ /* 0x000fe2000001001b */
[----:B------:R-:W-:Y:S01]  /*0f30*/  HADD2.F32 R27, -RZ, R44.H1_H1 ;  /* 0x3000002cff1b7230 */ /* 0x000fe20000004100 */
[----:B------:R-:W-:Y:S02]  /*0f40*/  FFMA.FTZ R34, R5, R34, R4 ;  /* 0x0000002205227223 */ /* 0x000fe40000010004 */
[----:B------:R-:W3:Y:S01]  /*0f50*/  LDG.E.128.CONSTANT R4, [R60.64+0x1000] ;  /* 0x0010000a3c047981 */ /* 0x000ee2000c1e9d00 */
[----:B------:R-:W-:Y:S01]  /*0f60*/  HADD2.F32 R11, -RZ, R45.H0_H0 ;  /* 0x2000002dff0b7230 */ /* 0x000fe20000004100 */
[----:B------:R-:W-:Y:S01]  /*0f70*/  FFMA.FTZ R27, R27, R12, R8 ;  /* 0x0000000c1b1b7223 */ /* 0x000fe20000010008 */
[----:B------:R-:W-:Y:S02]  /*0f80*/  HADD2.F32 R8, -RZ, R13.H0_H0 ;  /* 0x2000000dff087230 */ /* 0x000fe40000004100 */
[----:B------:R-:W-:-:S02]  /*0f90*/  HADD2.F32 R35, -RZ, R14.H0_H0 ;  /* 0x2000000eff237230 */ /* 0x000fc40000004100 */
[----:B------:R-:W-:Y:S01]  /*0fa0*/  HADD2.F32 R45, -RZ, R45.H1_H1 ;  /* 0x3000002dff2d7230 */ /* 0x000fe20000004100 */
[----:B------:R-:W-:Y:S01]  /*0fb0*/  FFMA.FTZ R24, R11, R8, R24 ;  /* 0x000000080b187223 */ /* 0x000fe20000010018 */
[----:B------:R-:W-:Y:S02]  /*0fc0*/  HADD2.F32 R8, -RZ, R46.H0_H0 ;  /* 0x2000002eff087230 */ /* 0x000fe40000004100 */
[----:B------:R-:W-:Y:S02]  /*0fd0*/  HADD2.F32 R13, -RZ, R13.H1_H1 ;  /* 0x3000000dff0d7230 */ /* 0x000fe40000004100 */
[--C-:B------:R-:W-:Y:S01]  /*0fe0*/  HADD2.F32 R12, -RZ, R15.reuse.H0_H0 ;  /* 0x2000000fff0c7230 */ /* 0x100fe20000004100 */
[----:B------:R-:W-:Y:S01]  /*0ff0*/  FFMA.FTZ R35, R8, R35, R9 ;  /* 0x0000002308237223 */ /* 0x000fe20000010009 */
[----:B------:R-:W-:Y:S01]  /*1000*/  HADD2.F32 R15, -RZ, R15.H1_H1 ;  /* 0x3000000fff0f7230 */ /* 0x000fe20000004100 */
[----:B------:R-:W0:Y:S01]  /*1010*/  LDS.128 R8, [0x30] ;  /* 0x00003000ff087984 */ /* 0x000e220000000c00 */
[----:B------:R-:W-:Y:S01]  /*1020*/  FFMA.FTZ R32, R45, R13, R32 ;  /* 0x0000000d2d207223 */ /* 0x000fe20000010020 */
[----:B------:R-:W-:-:S02]  /*1030*/  HADD2.F32 R13, -RZ, R47.H0_H0 ;  /* 0x2000002fff0d7230 */ /* 0x000fc40000004100 */
[----:B------:R-:W-:Y:S02]  /*1040*/  HADD2.F32 R46, -RZ, R46.H1_H1 ;  /* 0x3000002eff2e7230 */ /* 0x000fe40000004100 */
[----:B------:R-:W-:Y:S01]  /*1050*/  HADD2.F32 R14, -RZ, R14.H1_H1 ;  /* 0x3000000eff0e7230 */ /* 0x000fe20000004100 */
[----:B------:R-:W-:Y:S01]  /*1060*/  FFMA.FTZ R26, R13, R12, R26 ;  /* 0x0000000c0d1a7223 */ /* 0x000fe2000001001a */
[----:B------:R-:W-:-:S03]  /*1070*/  HADD2.F32 R12, -RZ, R47.H1_H1 ;  /* 0x3000002fff0c7230 */ /* 0x000fc60000004100 */
[----:B------:R-:W-:Y:S02]  /*1080*/  FFMA.FTZ R25, R46, R14, R25 ;  /* 0x0000000e2e197223 */ /* 0x000fe40000010019 */
[----:B------:R-:W-:Y:S01]  /*1090*/  FFMA.FTZ R33, R12, R15, R33 ;  /* 0x0000000f0c217223 */ /* 0x000fe20000010021 */
[--C-:B------:R-:W-:Y:S02]  /*10a0*/  HADD2.F32 R12, -RZ, R16.reuse.H0_H0 ;  /* 0x20000010ff0c7230 */ /* 0x100fe40000004100 */
[----:B------:R-:W-:Y:S02]  /*10b0*/  HADD2.F32 R16, -RZ, R16.H1_H1 ;  /* 0x30000010ff107230 */ /* 0x000fe40000004100 */
[--C-:B0-----:R-:W-:Y:S02]  /*10c0*/  HADD2.F32 R13, -RZ, R8.reuse.H0_H0 ;  /* 0x20000008ff0d7230 */ /* 0x101fe40000004100 */
        /* <DEDUP_REMOVED lines=8> */
[----:B------:R-:W-:Y:S01]  /*1150*/  HADD2.F32 R16, -RZ, R20.H0_H0 ;  /* 0x20000014ff107230 */ /* 0x000fe20000004100 */
[----:B------:R-:W-:Y:S01]  /*1160*/  FFMA.FTZ R24, R45, R8, R24 ;  /* 0x000000082d187223 */ /* 0x000fe20000010018 */
[----:B------:R-:W-:Y:S01]  /*1170*/  HADD2.F32 R8, -RZ, R10.H0_H0 ;  /* 0x2000000aff087230 */ /* 0x000fe20000004100 */
[----:B------:R-:W-:Y:S01]  /*1180*/  FFMA.FTZ R32, R9, R17, R32 ;  /* 0x0000001109207223 */ /* 0x000fe20000010020 */
[----:B------:R-:W-:Y:S02]  /*1190*/  HADD2.F32 R9, -RZ, R18.H0_H0 ;  /* 0x20000012ff097230 */ /* 0x000fe40000004100 */
[----:B------:R-:W-:Y:S02]  /*11a0*/  HADD2.F32 R10, -RZ, R10.H1_H1 ;  /* 0x3000000aff0a7230 */ /* 0x000fe40000004100 */
[----:B------:R-:W-:Y:S01]  /*11b0*/  HADD2.F32 R18, -RZ, R18.H1_H1 ;  /* 0x30000012ff127230 */ /* 0x000fe20000004100 */
[----:B------:R-:W-:Y:S01]  /*11c0*/  FFMA.FTZ R35, R8, R9, R35 ;  /* 0x0000000908237223 */ /* 0x000fe20000010023 */
[----:B------:R-:W-:-:S02]  /*11d0*/  HADD2.F32 R8, -RZ, R11.H1_H1 ;  /* 0x3000000bff087230 */ /* 0x000fc40000004100 */
[----:B------:R-:W-:Y:S01]  /*11e0*/  HADD2.F32 R9, -RZ, R11.H0_H0 ;  /* 0x2000000bff097230 */ /* 0x000fe20000004100 */
[----:B------:R-:W-:Y:S01]  /*11f0*/  FFMA.FTZ R25, R10, R18, R25 ;  /* 0x000000120a197223 */ /* 0x000fe20000010019 */
[--C-:B------:R-:W-:Y:S02]  /*1200*/  HADD2.F32 R10, -RZ, R19.reuse.H0_H0 ;  /* 0x20000013ff0a7230 */ /* 0x100fe40000004100 */
[----:B------:R-:W-:-:S03]  /*1210*/  HADD2.F32 R19, -RZ, R19.H1_H1 ;  /* 0x30000013ff137230 */ /* 0x000fc60000004100 */
[----:B------:R-:W-:Y:S02]  /*1220*/  FFMA.FTZ R26, R9, R10, R26 ;  /* 0x0000000a091a7223 */ /* 0x000fe4000001001a */
[----:B------:R-:W-:Y:S02]  /*1230*/  FFMA.FTZ R33, R8, R19, R33 ;  /* 0x0000001308217223 */ /* 0x000fe40000010021 */
[----:B------:R-:W3:Y:S01]  /*1240*/  LDG.E.128.CONSTANT R8, [R60.64+0x1200] ;  /* 0x0012000a3c087981 */ /* 0x000ee2000c1e9d00 */
[----:B0-----:R-:W-:-:S05]  /*1250*/  HADD2.F32 R17, -RZ, R12.H0_H0 ;  /* 0x2000000cff117230 */ /* 0x001fca0000004100 */
[----:B------:R-:W-:Y:S02]  /*1260*/  FFMA.FTZ R34, R17, R16, R34 ;  /* 0x0000001011227223 */ /* 0x000fe40000010022 */
[----:B------:R-:W0:Y:S01]  /*1270*/  LDS.128 R16, [0x50] ;  /* 0x00005000ff107984 */ /* 0x000e220000000c00 */
[----:B------:R-:W-:Y:S02]  /*1280*/  HADD2.F32 R12, -RZ, R12.H1_H1 ;  /* 0x3000000cff0c7230 */ /* 0x000fe40000004100 */
[----:B------:R-:W-:-:S05]  /*1290*/  HADD2.F32 R20, -RZ, R20.H1_H1 ;  /* 0x30000014ff147230 */ /* 0x000fca0000004100 */
[----:B------:R-:W-:Y:S01]  /*12a0*/  FFMA.FTZ R12, R12, R20, R27 ;  /* 0x000000140c0c7223 */ /* 0x000fe2000001001b */
[----:B------:R-:W-:Y:S02]  /*12b0*/  HADD2.F32 R27, -RZ, R13.H0_H0 ;  /* 0x2000000dff1b7230 */ /* 0x000fe40000004100 */
[----:B------:R-:W-:Y:S02]  /*12c0*/  HADD2.F32 R20, -RZ, R21.H0_H0 ;  /* 0x20000015ff147230 */ /* 0x000fe40000004100 */
[----:B------:R-:W-:Y:S02]  /*12d0*/  HADD2.F32 R13, -RZ, R13.H1_H1 ;  /* 0x3000000dff0d7230 */ /* 0x000fe40000004100 */
        /* <DEDUP_REMOVED lines=8> */
[----:B------:R-:W-:-:S03]  /*1360*/  HADD2.F32 R21, -RZ, R15.H0_H0 ;  /* 0x2000000fff157230 */ /* 0x000fc60000004100 */
[----:B------:R-:W-:Y:S01]  /*1370*/  FFMA.FTZ R13, R14, R22, R25 ;  /* 0x000000160e0d7223 */ /* 0x000fe20000010019 */
[----:B------:R-:W-:Y:S02]  /*1380*/  HADD2.F32 R22, -RZ, R15.H1_H1 ;  /* 0x3000000fff167230 */ /* 0x000fe40000004100 */
[----:B------:R-:W-:Y:S02]  /*1390*/  HADD2.F32 R25, -RZ, R28.H0_H0 ;  /* 0x2000001cff197230 */ /* 0x000fe40000004100 */
[----:B------:R-:W-:Y:S02]  /*13a0*/  HADD2.F32 R24, -RZ, R23.H0_H0 ;  /* 0x20000017ff187230 */ /* 0x000fe40000004100 */
[----:B0-----:R-:W-:-:S03]  /*13b0*/  HADD2.F32 R15, -RZ, R16.H0_H0 ;  /* 0x20000010ff0f7230 */ /* 0x001fc60000004100 */
[----:B------:R-:W-:Y:S01]  /*13c0*/  FFMA.FTZ R14, R21, R24, R26 ;  /* 0x00000018150e7223 */ /* 0x000fe2000001001a */
[----:B------:R-:W-:Y:S01]  /*13d0*/  HADD2.F32 R23, -RZ, R23.H1_H1 ;  /* 0x30000017ff177230 */ /* 0x000fe20000004100 */
[----:B------:R-:W-:Y:S01]  /*13e0*/  FFMA.FTZ R34, R15, R25, R34 ;  /* 0x000000190f227223 */ /* 0x000fe20000010022 */
[----:B------:R-:W-:Y:S01]  /*13f0*/  HADD2.F32 R15, -RZ, R16.H1_H1 ;  /* 0x30000010ff0f7230 */ /* 0x000fe20000004100 */
[----:B------:R-:W0:Y:S01]  /*1400*/  LDS.128 R24, [0x60] ;  /* 0x00006000ff187984 */ /* 0x000e220000000c00 */
[----:B------:R-:W-:Y:S02]  /*1410*/  HADD2.F32 R16, -RZ, R28.H1_H1 ;  /* 0x3000001cff107230 */ /* 0x000fe40000004100 */
[----:B------:R-:W-:Y:S02]  /*1420*/  HADD2.F32 R21, -RZ, R17.H0_H0 ;  /* 0x20000011ff157230 */ /* 0x000fe40000004100 */
[----:B------:R-:W-:Y:S01]  /*1430*/  HADD2.F32 R28, -RZ, R29.H0_H0 ;  /* 0x2000001dff1c7230 */ /* 0x000fe20000004100 */
[----:B------:R-:W-:-:S04]  /*1440*/  FFMA.FTZ R33, R22, R23, R33 ;  /* 0x0000001716217223 */ /* 0x000fc80000010021 */
[----:B------:R-:W-:Y:S02]  /*1450*/  FFMA.FTZ R28, R21, R28, R20 ;  /* 0x0000001c151c7223 */ /* 0x000fe40000010014 */
[----:B------:R-:W3:Y:S01]  /*1460*/  LDG.E.128.CONSTANT R20, [R60.64+0x1400] ;  /* 0x0014000a3c147981 */ /* 0x000ee2000c1e9d00 */
[----:B------:R-:W-:Y:S01]  /*1470*/  FFMA.FTZ R16, R15, R16, R12 ;  /* 0x000000100f107223 */ /* 0x000fe2000001000c */
[----:B------:R-:W-:Y:S02]  /*1480*/  HADD2.F32 R17, -RZ, R17.H1_H1 ;  /* 0x30000011ff117230 */ /* 0x000fe40000004100 */
[----:B------:R-:W-:Y:S02]  /*1490*/  HADD2.F32 R29, -RZ, R29.H1_H1 ;  /* 0x3000001dff1d7230 */ /* 0x000fe40000004100 */
[----:B------:R-:W-:Y:S02]  /*14a0*/  HADD2.F32 R12, -RZ, R18.H0_H0 ;  /* 0x20000012ff0c7230 */ /* 0x000fe40000004100 */
[--C-:B------:R-:W-:Y:S01]  /*14b0*/  HADD2.F32 R15, -RZ, R30.reuse.H0_H0 ;  /* 0x2000001eff0f7230 */ /* 0x100fe20000004100 */
[----:B------:R-:W-:Y:S01]  /*14c0*/  FFMA.FTZ R32, R17, R29, R32 ;  /* 0x0000001d11207223 */ /* 0x000fe20000010020 */
[----:B------:R-:W-:-:S02]  /*14d0*/  HADD2.F32 R29, -RZ, R30.H1_H1 ;  /* 0x3000001eff1d7230 */ /* 0x000fc40000004100 */
[----:B------:R-:W-:Y:S01]  /*14e0*/  HADD2.F32 R18, -RZ, R18.H1_H1 ;  /* 0x30000012ff127230 */ /* 0x000fe20000004100 */
[----:B------:R-:W-:Y:S01]  /*14f0*/  FFMA.FTZ R35, R12, R15, R35 ;  /* 0x0000000f0c237223 */ /* 0x000fe20000010023 */
[----:B------:R-:W-:Y:S02]  /*1500*/  HADD2.F32 R15, -RZ, R19.H0_H0 ;  /* 0x20000013ff0f7230 */ /* 0x000fe40000004100 */
[----:B------:R-:W-:Y:S01]  /*1510*/  HADD2.F32 R30, -RZ, R31.H0_H0 ;  /* 0x2000001fff1e7230 */ /* 0x000fe20000004100 */
[----:B------:R-:W-:-:S04]  /*1520*/  FFMA.FTZ R29, R18, R29, R13 ;  /* 0x0000001d121d7223 */ /* 0x000fc8000001000d */
[----:B------:R-:W-:Y:S02]  /*1530*/  FFMA.FTZ R30, R15, R30, R14 ;  /* 0x0000001e0f1e7223 */ /* 0x000fe4000001000e */
[----:B------:R-:W1:Y:S01]  /*1540*/  LDS.128 R12, [0x70] ;  /* 0x00007000ff0c7984 */ /* 0x000e620000000c00 */
[----:B------:R-:W-:Y:S02]  /*1550*/  HADD2.F32 R31, -RZ, R31.H1_H1 ;  /* 0x3000001fff1f7230 */ /* 0x000fe40000004100 */
[----:B------:R-:W-:Y:S02]  /*1560*/  HADD2.F32 R18, -RZ, R19.H1_H1 ;  /* 0x30000013ff127230 */ /* 0x000fe40000004100 */
[----:B0-----:R-:W-:-:S03]  /*1570*/  HADD2.F32 R17, -RZ, R24.H0_H0 ;  /* 0x20000018ff117230 */ /* 0x001fc60000004100 */
[----:B------:R-:W-:Y:S01]  /*1580*/  FFMA.FTZ R33, R18, R31, R33 ;  /* 0x0000001f12217223 */ /* 0x000fe20000010021 */
[--C-:B------:R-:W-:Y:S02]  /*1590*/  HADD2.F32 R19, -RZ, R25.reuse.H0_H0 ;  /* 0x20000019ff137230 */ /* 0x100fe40000004100 */
[----:B------:R-:W-:Y:S02]  /*15a0*/  HADD2.F32 R25, -RZ, R25.H1_H1 ;  /* 0x30000019ff197230 */ /* 0x000fe40000004100 */
[--C-:B------:R-:W-:Y:S02]  /*15b0*/  HADD2.F32 R46, -RZ, R26.reuse.H0_H0 ;  /* 0x2000001aff2e7230 */ /* 0x100fe40000004100 */
[----:B------:R-:W-:Y:S02]  /*15c0*/  HADD2.F32 R26, -RZ, R26.H1_H1 ;  /* 0x3000001aff1a7230 */ /* 0x000fe40000004100 */
[--C-:B--2---:R-:W-:Y:S02]  /*15d0*/  HADD2.F32 R18, -RZ, R36.reuse.H0_H0 ;  /* 0x20000024ff127230 */ /* 0x104fe40000004100 */
[----:B------:R-:W-:-:S03]  /*15e0*/  HADD2.F32 R36, -RZ, R36.H1_H1 ;  /* 0x30000024ff247230 */ /* 0x000fc60000004100 */
[----:B------:R-:W-:Y:S01]  /*15f0*/  FFMA.FTZ R34, R17, R18, R34 ;  /* 0x0000001211227223 */ /* 0x000fe20000010022 */
[----:B------:R-:W-:Y:S02]  /*1600*/  HADD2.F32 R17, -RZ, R24.H1_H1 ;  /* 0x30000018ff117230 */ /* 0x000fe40000004100 */
[--C-:B------:R-:W-:Y:S02]  /*1610*/  HADD2.F32 R18, -RZ, R37.reuse.H0_H0 ;  /* 0x20000025ff127230 */ /* 0x100fe40000004100 */
[----:B------:R-:W-:Y:S01]  /*1620*/  HADD2.F32 R24, -RZ, R37.H1_H1 ;  /* 0x30000025ff187230 */ /* 0x000fe20000004100 */
[----:B------:R-:W-:Y:S02]  /*1630*/  FFMA.FTZ R37, R17, R36, R16 ;  /* 0x0000002411257223 */ /* 0x000fe40000010010 */
[----:B------:R-:W-:Y:S02]  /*1640*/  FFMA.FTZ R36, R19, R18, R28 ;  /* 0x0000001213247223 */ /* 0x000fe4000001001c */
[----:B------:R-:W2:Y:S01]  /*1650*/  LDG.E.128.CONSTANT R16, [R60.64+0x1600] ;  /* 0x0016000a3c107981 */ /* 0x000ea2000c1e9d00 */
[----:B------:R-:W-:Y:S01]  /*1660*/  FFMA.FTZ R28, R25, R24, R32 ;  /* 0x00000018191c7223 */ /* 0x000fe20000010020 */
[----:B------:R-:W-:-:S02]  /*1670*/  HADD2.F32 R24, -RZ, R38.H0_H0 ;  /* 0x20000026ff187230 */ /* 0x000fc40000004100 */
[----:B------:R-:W-:-:S03]  /*1680*/  HADD2.F32 R38, -RZ, R38.H1_H1 ;  /* 0x30000026ff267230 */ /* 0x000fc60000004100 */
[----:B------:R-:W-:Y:S01]  /*1690*/  FFMA.FTZ R46, R46, R24, R35 ;  /* 0x000000182e2e7223 */ /* 0x000fe20000010023 */
[----:B------:R-:W-:Y:S01]  /*16a0*/  HADD2.F32 R24, -RZ, R27.H0_H0 ;  /* 0x2000001bff187230 */ /* 0x000fe20000004100 */
[----:B------:R-:W-:Y:S01]  /*16b0*/  FFMA.FTZ R29, R26, R38, R29 ;  /* 0x000000261a1d7223 */ /* 0x000fe2000001001d */
[----:B------:R-:W-:Y:S02]  /*16c0*/  HADD2.F32 R44, -RZ, R39.H1_H1 ;  /* 0x30000027ff2c7230 */ /* 0x000fe40000004100 */
[----:B------:R-:W-:Y:S02]  /*16d0*/  HADD2.F32 R27, -RZ, R27.H1_H1 ;  /* 0x3000001bff1b7230 */ /* 0x000fe40000004100 */
[----:B-1----:R-:W-:Y:S02]  /*16e0*/  HADD2.F32 R45, -RZ, R12.H0_H0 ;  /* 0x2000000cff2d7230 */ /* 0x002fe40000004100 */
[----:B----4-:R-:W-:Y:S02]  /*16f0*/  HADD2.F32 R31, -RZ, R40.H0_H0 ;  /* 0x20000028ff1f7230 */ /* 0x010fe40000004100 */
[----:B------:R-:W-:-:S02]  /*1700*/  HADD2.F32 R25, -RZ, R39.H0_H0 ;  /* 0x20000027ff197230 */ /* 0x000fc40000004100 */
[----:B------:R-:W-:Y:S02]  /*1710*/  HADD2.F32 R26, -RZ, R12.H1_H1 ;  /* 0x3000000cff1a7230 */ /* 0x000fe40000004100 */
[----:B------:R-:W-:Y:S01]  /*1720*/  HADD2.F32 R40, -RZ, R40.H1_H1 ;  /* 0x30000028ff287230 */ /* 0x000fe20000004100 */
[----:B------:R-:W-:Y:S02]  /*1730*/  FFMA.FTZ R44, R27, R44, R33 ;  /* 0x0000002c1b2c7223 */ /* 0x000fe40000010021 */
[----:B------:R-:W-:Y:S02]  /*1740*/  FFMA.FTZ R45, R45, R31, R34 ;  /* 0x0000001f2d2d7223 */ /* 0x000fe40000010022 */
[----:B------:R-:W-:Y:S01]  /*1750*/  FFMA.FTZ R12, R24, R25, R30 ;  /* 0x00000019180c7223 */ /* 0x000fe2000001001e */
[----:B------:R-:W4:Y:S01]  /*1760*/  LDG.E.128.CONSTANT R32, [R60.64+0x1800] ;  /* 0x0018000a3c207981 */ /* 0x000f22000c1e9d00 */
[----:B------:R-:W-:-:S03]  /*1770*/  FFMA.FTZ R37, R26, R40, R37 ;  /* 0x000000281a257223 */ /* 0x000fc60000010025 */
[----:B------:R-:W0:Y:S01]  /*1780*/  LDS.128 R24, [0x80] ;  /* 0x00008000ff187984 */ /* 0x000e220000000c00 */
[--C-:B------:R-:W-:Y:S02]  /*1790*/  HADD2.F32 R31, -RZ, R13.reuse.H0_H0 ;  /* 0x2000000dff1f7230 */ /* 0x100fe40000004100 */
[----:B------:R-:W-:Y:S02]  /*17a0*/  HADD2.F32 R13, -RZ, R13.H1_H1 ;  /* 0x3000000dff0d7230 */ /* 0x000fe40000004100 */
[--C-:B------:R-:W-:Y:S02]  /*17b0*/  HADD2.F32 R40, -RZ, R41.reuse.H1_H1 ;  /* 0x30000029ff287230 */ /* 0x100fe40000004100 */
[----:B------:R-:W-:-:S03]  /*17c0*/  HADD2.F32 R30, -RZ, R41.H0_H0 ;  /* 0x20000029ff1e7230 */ /* 0x000fc60000004100 */
[----:B------:R-:W-:Y:S01]  /*17d0*/  FFMA.FTZ R40, R13, R40, R28 ;  /* 0x000000280d287223 */ /* 0x000fe2000001001c */
[----:B------:R-:W-:Y:S02]  /*17e0*/  HADD2.F32 R13, -RZ, R14.H0_H0 ;  /* 0x2000000eff0d7230 */ /* 0x000fe40000004100 */
[----:B------:R-:W-:Y:S02]  /*17f0*/  HADD2.F32 R28, -RZ, R42.H0_H0 ;  /* 0x2000002aff1c7230 */ /* 0x000fe40000004100 */
[----:B------:R-:W-:Y:S02]  /*1800*/  HADD2.F32 R14, -RZ, R14.H1_H1 ;  /* 0x3000000eff0e7230 */ /* 0x000fe40000004100 */
[----:B------:R-:W-:Y:S01]  /*1810*/  HADD2.F32 R42, -RZ, R42.H1_H1 ;  /* 0x3000002aff2a7230 */ /* 0x000fe20000004100 */
[----:B------:R-:W-:Y:S02]  /*1820*/  FFMA.FTZ R36, R31, R30, R36 ;  /* 0x0000001e1f247223 */ /* 0x000fe40000010024 */
[----:B------:R-:W-:-:S02]  /*1830*/  FFMA.FTZ R46, R13, R28, R46 ;  /* 0x0000001c0d2e7223 */ /* 0x000fc4000001002e */
[----:B------:R-:W-:Y:S01]  /*1840*/  FFMA.FTZ R42, R14, R42, R29 ;  /* 0x0000002a0e2a7223 */ /* 0x000fe2000001001d */
[----:B------:R-:W-:Y:S01]  /*1850*/  HADD2.F32 R41, -RZ, R15.H0_H0 ;  /* 0x2000000fff297230 */ /* 0x000fe20000004100 */
[----:B------:R-:W4:Y:S01]  /*1860*/  LDG.E.128.CONSTANT R28, [R60.64+0x1a00] ;  /* 0x001a000a3c1c7981 */ /* 0x000f22000c1e9d00 */
[--C-:B------:R-:W-:Y:S02]  /*1870*/  HADD2.F32 R13, -RZ, R43.reuse.H0_H0 ;  /* 0x2000002bff0d7230 */ /* 0x100fe40000004100 */
[----:B------:R-:W-:Y:S02]  /*1880*/  HADD2.F32 R43, -RZ, R43.H1_H1 ;  /* 0x3000002bff2b7230 */ /* 0x000fe40000004100 */
[----:B------:R-:W-:Y:S01]  /*1890*/  HADD2.F32 R15, -RZ, R15.H1_H1 ;  /* 0x3000000fff0f7230 */ /* 0x000fe20000004100 */
[----:B------:R-:W-:Y:S01]  /*18a0*/  FFMA.FTZ R41, R41, R13, R12 ;  /* 0x0000000d29297223 */ /* 0x000fe2000001000c */
[--C-:B---3--:R-:W-:Y:S02]  /*18b0*/  HADD2.F32 R13, -RZ, R4.reuse.H0_H0 ;  /* 0x20000004ff0d7230 */ /* 0x108fe40000004100 */
[----:B------:R-:W-:Y:S01]  /*18c0*/  HADD2.F32 R4, -RZ, R4.H1_H1 ;  /* 0x30000004ff047230 */ /* 0x000fe20000004100 */
[----:B------:R-:W-:Y:S01]  /*18d0*/  FFMA.FTZ R44, R15, R43, R44 ;  /* 0x0000002b0f2c7223 */ /* 0x000fe2000001002c */
[----:B0-----:R-:W-:-:S02]  /*18e0*/  HADD2.F32 R12, -RZ, R24.H0_H0 ;  /* 0x20000018ff0c7230 */ /* 0x001fc40000004100 */
[----:B------:R-:W-:-:S03]  /*18f0*/  HADD2.F32 R24, -RZ, R24.H1_H1 ;  /* 0x30000018ff187230 */ /* 0x000fc60000004100 */
[----:B------:R-:W-:Y:S02]  /*1900*/  FFMA.FTZ R45, R12, R13, R45 ;  /* 0x0000000d0c2d7223 */ /* 0x000fe4000001002d */
[----:B------:R-:W3:Y:S01]  /*1910*/  LDG.E.128.CONSTANT R12, [R60.64+0x1c00] ;  /* 0x001c000a3c0c7981 */ /* 0x000ee2000c1e9d00 */
[----:B------:R-:W-:Y:S01]  /*1920*/  FFMA.FTZ R4, R24, R4, R37 ;  /* 0x0000000418047223 */ /* 0x000fe20000010025 */
[----:B------:R-:W-:Y:S02]  /*1930*/  HADD2.F32 R37, -RZ, R25.H0_H0 ;  /* 0x20000019ff257230 */ /* 0x000fe40000004100 */
[----:B------:R-:W-:-:S05]  /*1940*/  HADD2.F32 R24, -RZ, R5.H0_H0 ;  /* 0x20000005ff187230 */ /* 0x000fca0000004100 */
[----:B------:R-:W-:Y:S02]  /*1950*/  FFMA.FTZ R24, R37, R24, R36 ;  /* 0x0000001825187223 */ /* 0x000fe40000010024 */
[----:B------:R-:W3:Y:S01]  /*1960*/  LDG.E.128.CONSTANT R36, [R60.64+0x1e00] ;  /* 0x001e000a3c247981 */ /* 0x000ee2000c1e9d00 */
[----:B------:R-:W-:Y:S02]  /*1970*/  HADD2.F32 R25, -RZ, R25.H1_H1 ;  /* 0x30000019ff197230 */ /* 0x000fe40000004100 */
[----:B------:R-:W-:-:S05]  /*1980*/  HADD2.F32 R5, -RZ, R5.H1_H1 ;  /* 0x30000005ff057230 */ /* 0x000fca0000004100 */
[----:B------:R-:W-:Y:S01]  /*1990*/  FFMA.FTZ R25, R25, R5, R40 ;  /* 0x0000000519197223 */ /* 0x000fe20000010028 */
[----:B------:R-:W-:Y:S02]  /*19a0*/  HADD2.F32 R5, -RZ, R26.H0_H0 ;  /* 0x2000001aff057230 */ /* 0x000fe40000004100 */
[----:B------:R-:W-:Y:S02]  /*19b0*/  HADD2.F32 R40, -RZ, R6.H0_H0 ;  /* 0x20000006ff287230 */ /* 0x000fe40000004100 */
[----:B------:R-:W-:-:S03]  /*19c0*/  HADD2.F32 R47, -RZ, R7.H0_H0 ;  /* 0x20000007ff2f7230 */ /* 0x000fc60000004100 */
[----:B------:R-:W-:Y:S01]  /*19d0*/  FFMA.FTZ R46, R5, R40, R46 ;  /* 0x00000028052e7223 */ /* 0x000fe2000001002e */
[----:B------:R-:W-:Y:S02]  /*19e0*/  HADD2.F32 R5, -RZ, R26.H1_H1 ;  /* 0x3000001aff057230 */ /* 0x000fe40000004100 */
[----:B------:R-:W-:Y:S02]  /*19f0*/  HADD2.F32 R26, -RZ, R6.H1_H1 ;  /* 0x30000006ff1a7230 */ /* 0x000fe40000004100 */
[----:B------:R-:W-:-:S03]  /*1a00*/  HADD2.F32 R6, -RZ, R27.H0_H0 ;  /* 0x2000001bff067230 */ /* 0x000fc60000004100 */
[----:B------:R-:W-:Y:S02]  /*1a10*/  FFMA.FTZ R26, R5, R26, R42 ;  /* 0x0000001a051a7223 */ /* 0x000fe4000001002a */
[----:B------:R-:W-:Y:S02]  /*1a20*/  FFMA.FTZ R47, R6, R47, R41 ;  /* 0x0000002f062f7223 */ /* 0x000fe40000010029 */
[----:B------:R-:W0:Y:S01]  /*1a30*/  LDS.128 R40, [0x90] ;  /* 0x00009000ff287984 */ /* 0x000e220000000c00 */
[----:B------:R-:W-:Y:S02]  /*1a40*/  HADD2.F32 R7, -RZ, R7.H1_H1 ;  /* 0x30000007ff077230 */ /* 0x000fe40000004100 */
[----:B------:R-:W-:-:S05]  /*1a50*/  HADD2.F32 R27, -RZ, R27.H1_H1 ;  /* 0x3000001bff1b7230 */ /* 0x000fca0000004100 */
[----:B------:R-:W-:Y:S01]  /*1a60*/  FFMA.FTZ R44, R27, R7, R44 ;  /* 0x000000071b2c7223 */ /* 0x000fe2000001002c */
[--C-:B------:R-:W-:Y:S02]  /*1a70*/  HADD2.F32 R5, -RZ, R8.reuse.H0_H0 ;  /* 0x20000008ff057230 */ /* 0x100fe40000004100 */
[----:B------:R-:W-:Y:S02]  /*1a80*/  HADD2.F32 R8, -RZ, R8.H1_H1 ;  /* 0x30000008ff087230 */ /* 0x000fe40000004100 */
[--C-:B0-----:R-:W-:Y:S02]  /*1a90*/  HADD2.F32 R6, -RZ, R40.reuse.H0_H0 ;  /* 0x20000028ff067230 */ /* 0x101fe40000004100 */
[----:B------:R-:W-:-:S03]  /*1aa0*/  HADD2.F32 R27, -RZ, R40.H1_H1 ;  /* 0x30000028ff1b7230 */ /* 0x000fc60000004100 */
[----:B------:R-:W-:Y:S01]  /*1ab0*/  FFMA.FTZ R45, R6, R5, R45 ;  /* 0x00000005062d7223 */ /* 0x000fe2000001002d */
[----:B------:R-:W-:Y:S01]  /*1ac0*/  HADD2.F32 R5, -RZ, R41.H0_H0 ;  /* 0x20000029ff057230 */ /* 0x000fe20000004100 */
        /* <DEDUP_REMOVED lines=16> */
[----:B------:R-:W-:Y:S01]  /*1bd0*/  HADD2.F32 R43, -RZ, R43.H1_H1 ;  /* 0x3000002bff2b7230 */ /* 0x000fe20000004100 */
[----:B------:R-:W-:-:S04]  /*1be0*/  FFMA.FTZ R47, R8, R9, R47 ;  /* 0x00000009082f7223 */ /* 0x000fc8000001002f */
[----:B------:R-:W-:Y:S01]  /*1bf0*/  FFMA.FTZ R44, R43, R11, R44 ;  /* 0x0000000b2b2c7223 */ /* 0x000fe2000001002c */
[----:B0-----:R-:W-:Y:S02]  /*1c00*/  HADD2.F32 R8, -RZ, R4.H0_H0 ;  /* 0x20000004ff087230 */ /* 0x001fe40000004100 */
[----:B------:R-:W-:Y:S02]  /*1c10*/  HADD2.F32 R9, -RZ, R20.H0_H0 ;  /* 0x20000014ff097230 */ /* 0x000fe40000004100 */
[----:B------:R-:W-:Y:S02]  /*1c20*/  HADD2.F32 R4, -RZ, R4.H1_H1 ;  /* 0x30000004ff047230 */ /* 0x000fe40000004100 */
[----:B------:R-:W-:Y:S01]  /*1c30*/  HADD2.F32 R20, -RZ, R20.H1_H1 ;  /* 0x30000014ff147230 */ /* 0x000fe20000004100 */
[----:B------:R-:W-:Y:S02]  /*1c40*/  FFMA.FTZ R45, R8, R9, R45 ;  /* 0x00000009082d7223 */ /* 0x000fe4000001002d */
[----:B------:R-:W0:Y:S02]  /*1c50*/  LDS.128 R8, [0xb0] ;  /* 0x0000b000ff087984 */ /* 0x000e240000000c00 */
[----:B------:R-:W-:Y:S01]  /*1c60*/  FFMA.FTZ R4, R4, R20, R27 ;  /* 0x0000001404047223 */ /* 0x000fe2000001001b */
[----:B------:R-:W-:-:S02]  /*1c70*/  HADD2.F32 R27, -RZ, R5.H0_H0 ;  /* 0x20000005ff1b7230 */ /* 0x000fc40000004100 */
        /* <DEDUP_REMOVED lines=8> */
[----:B------:R-:W1:Y:S01]  /*1d00*/  LDS.128 R24, [0xc0] ;  /* 0x0000c000ff187984 */ /* 0x000e620000000c00 */
[----:B------:R-:W-:Y:S02]  /*1d10*/  HADD2.F32 R41, -RZ, R6.H1_H1 ;  /* 0x30000006ff297230 */ /* 0x000fe40000004100 */
[----:B------:R-:W-:Y:S02]  /*1d20*/  HADD2.F32 R21, -RZ, R23.H0_H0 ;  /* 0x20000017ff157230 */ /* 0x000fe40000004100 */
[----:B------:R-:W-:Y:S02]  /*1d30*/  HADD2.F32 R6, -RZ, R7.H0_H0 ;  /* 0x20000007ff067230 */ /* 0x000fe40000004100 */
[----:B------:R-:W-:-:S02]  /*1d40*/  HADD2.F32 R23, -RZ, R23.H1_H1 ;  /* 0x30000017ff177230 */ /* 0x000fc40000004100 */
[----:B------:R-:W-:Y:S02]  /*1d50*/  HADD2.F32 R7, -RZ, R7.H1_H1 ;  /* 0x30000007ff077230 */ /* 0x000fe40000004100 */
[----:B------:R-:W-:Y:S01]  /*1d60*/  HADD2.F32 R22, -RZ, R22.H1_H1 ;  /* 0x30000016ff167230 */ /* 0x000fe20000004100 */
[----:B------:R-:W-:Y:S02]  /*1d70*/  FFMA.FTZ R47, R6, R21, R47 ;  /* 0x00000015062f7223 */ /* 0x000fe4000001002f */
[----:B------:R-:W-:Y:S02]  /*1d80*/  FFMA.FTZ R44, R7, R23, R44 ;  /* 0x00000017072c7223 */ /* 0x000fe4000001002c */
[----:B------:R-:W-:Y:S01]  /*1d90*/  FFMA.FTZ R40, R41, R22, R40 ;  /* 0x0000001629287223 */ /* 0x000fe20000010028 */
[--C-:B0-----:R-:W-:Y:S02]  /*1da0*/  HADD2.F32 R6, -RZ, R8.reuse.H0_H0 ;  /* 0x20000008ff067230 */ /* 0x101fe40000004100 */
[----:B------:R-:W-:-:S02]  /*1db0*/  HADD2.F32 R7, -RZ, R8.H1_H1 ;  /* 0x30000008ff077230 */ /* 0x000fc40000004100 */
[--C-:B------:R-:W-:Y:S02]  /*1dc0*/  HADD2.F32 R21, -RZ, R9.reuse.H0_H0 ;  /* 0x20000009ff157230 */ /* 0x100fe40000004100 */
[----:B------:R-:W-:Y:S02]  /*1dd0*/  HADD2.F32 R22, -RZ, R9.H1_H1 ;  /* 0x30000009ff167230 */ /* 0x000fe40000004100 */
[--C-:B--2---:R-:W-:Y:S02]  /*1de0*/  HADD2.F32 R8, -RZ, R16.reuse.H0_H0 ;  /* 0x20000010ff087230 */ /* 0x104fe40000004100 */
[----:B------:R-:W-:Y:S02]  /*1df0*/  HADD2.F32 R16, -RZ, R16.H1_H1 ;  /* 0x30000010ff107230 */ /* 0x000fe40000004100 */
[--C-:B------:R-:W-:Y:S02]  /*1e00*/  HADD2.F32 R9, -RZ, R17.reuse.H0_H0 ;  /* 0x20000011ff097230 */ /* 0x100fe40000004100 */
[----:B------:R-:W-:Y:S01]  /*1e10*/  HADD2.F32 R17, -RZ, R17.H1_H1 ;  /* 0x30000011ff117230 */ /* 0x000fe20000004100 */
[----:B------:R-:W-:-:S02]  /*1e20*/  FFMA.FTZ R45, R6, R8, R45 ;  /* 0x00000008062d7223 */ /* 0x000fc4000001002d */
[----:B------:R-:W-:Y:S02]  /*1e30*/  FFMA.FTZ R8, R7, R16, R4 ;  /* 0x0000001007087223 */ /* 0x000fe40000010004 */
[----:B------:R-:W-:Y:S01]  /*1e40*/  FFMA.FTZ R20, R21, R9, R20 ;  /* 0x0000000915147223 */ /* 0x000fe20000010014 */
[--C-:B------:R-:W-:Y:S01]  /*1e50*/  HADD2.F32 R9, -RZ, R10.reuse.H0_H0 ;  /* 0x2000000aff097230 */ /* 0x100fe20000004100 */
[----:B------:R-:W-:Y:S01]  /*1e60*/  FFMA.FTZ R16, R22, R17, R5 ;  /* 0x0000001116107223 */ /* 0x000fe20000010005 */
[----:B------:R-:W-:Y:S01]  /*1e70*/  HADD2.F32 R17, -RZ, R10.H1_H1 ;  /* 0x3000000aff117230 */ /* 0x000fe20000004100 */
[----:B------:R-:W0:Y:S01]  /*1e80*/  LDS.128 R4, [0xd0] ;  /* 0x0000d000ff047984 */ /* 0x000e220000000c00 */
[----:B------:R-:W-:Y:S02]  /*1e90*/  HADD2.F32 R21, -RZ, R18.H0_H0 ;  /* 0x20000012ff157230 */ /* 0x000fe40000004100 */
[----:B------:R-:W-:Y:S02]  /*1ea0*/  HADD2.F32 R22, -RZ, R19.H0_H0 ;  /* 0x20000013ff167230 */ /* 0x000fe40000004100 */
[----:B------:R-:W-:-:S02]  /*1eb0*/  HADD2.F32 R10, -RZ, R11.H0_H0 ;  /* 0x2000000bff0a7230 */ /* 0x000fc40000004100 */
[----:B------:R-:W-:Y:S02]  /*1ec0*/  HADD2.F32 R19, -RZ, R19.H1_H1 ;  /* 0x30000013ff137230 */ /* 0x000fe40000004100 */
[----:B------:R-:W-:Y:S01]  /*1ed0*/  HADD2.F32 R11, -RZ, R11.H1_H1 ;  /* 0x3000000bff0b7230 */ /* 0x000fe20000004100 */
[----:B------:R-:W-:Y:S01]  /*1ee0*/  FFMA.FTZ R46, R9, R21, R46 ;  /* 0x00000015092e7223 */ /* 0x000fe2000001002e */
[----:B-1----:R-:W-:Y:S01]  /*1ef0*/  HADD2.F32 R21, -RZ, R24.H1_H1 ;  /* 0x30000018ff157230 */ /* 0x002fe20000004100 */
[----:B------:R-:W-:Y:S01]  /*1f00*/  FFMA.FTZ R47, R10, R22, R47 ;  /* 0x000000160a2f7223 */ /* 0x000fe2000001002f */
[----:B----4-:R-:W-:Y:S01]  /*1f10*/  HADD2.F32 R9, -RZ, R32.H0_H0 ;  /* 0x20000020ff097230 */ /* 0x010fe20000004100 */
[----:B------:R-:W-:Y:S01]  /*1f20*/  FFMA.FTZ R44, R11, R19, R44 ;  /* 0x000000130b2c7223 */ /* 0x000fe2000001002c */
[----:B------:R-:W-:Y:S02]  /*1f30*/  HADD2.F32 R10, -RZ, R24.H0_H0 ;  /* 0x20000018ff0a7230 */ /* 0x000fe40000004100 */
[----:B------:R-:W-:-:S02]  /*1f40*/  HADD2.F32 R11, -RZ, R25.H0_H0 ;  /* 0x20000019ff0b7230 */ /* 0x000fc40000004100 */
[----:B------:R-:W-:Y:S02]  /*1f50*/  HADD2.F32 R32, -RZ, R32.H1_H1 ;  /* 0x30000020ff207230 */ /* 0x000fe40000004100 */
[--C-:B------:R-:W-:Y:S02]  /*1f60*/  HADD2.F32 R22, -RZ, R33.reuse.H0_H0 ;  /* 0x20000021ff167230 */ /* 0x100fe40000004100 */
[----:B------:R-:W-:Y:S01]  /*1f70*/  HADD2.F32 R18, -RZ, R18.H1_H1 ;  /* 0x30000012ff127230 */ /* 0x000fe20000004100 */
[----:B------:R-:W-:Y:S02]  /*1f80*/  FFMA.FTZ R45, R10, R9, R45 ;  /* 0x000000090a2d7223 */ /* 0x000fe4000001002d */
[----:B------:R-:W-:Y:S02]  /*1f90*/  FFMA.FTZ R21, R21, R32, R8 ;  /* 0x0000002015157223 */ /* 0x000fe40000010008 */
[----:B------:R-:W-:Y:S01]  /*1fa0*/  FFMA.FTZ R20, R11, R22, R20 ;  /* 0x000000160b147223 */ /* 0x000fe20000010014 */
[----:B------:R-:W-:Y:S01]  /*1fb0*/  HADD2.F32 R23, -RZ, R26.H0_H0 ;  /* 0x2000001aff177230 */ /* 0x000fe20000004100 */
[----:B------:R-:W1:Y:S01]  /*1fc0*/  LDS.128 R8, [0xe0] ;  /* 0x0000e000ff087984 */ /* 0x000e620000000c00 */
[----:B------:R-:W-:Y:S01]  /*1fd0*/  FFMA.FTZ R40, R17, R18, R40 ;  /* 0x0000001211287223 */ /* 0x000fe20000010028 */
[----:B------:R-:W-:-:S02]  /*1fe0*/  HADD2.F32 R33, -RZ, R33.H1_H1 ;  /* 0x30000021ff217230 */ /* 0x000fc40000004100 */
[--C-:B------:R-:W-:Y:S02]  /*1ff0*/  HADD2.F32 R17, -RZ, R34.reuse.H0_H0 ;  /* 0x20000022ff117230 */ /* 0x100fe40000004100 */
[----:B------:R-:W-:Y:S02]  /*2000*/  HADD2.F32 R19, -RZ, R34.H1_H1 ;  /* 0x30000022ff137230 */ /* 0x000fe40000004100 */
[----:B------:R-:W-:Y:S02]  /*2010*/  HADD2.F32 R18, -RZ, R35.H0_H0 ;  /* 0x20000023ff127230 */ /* 0x000fe40000004100 */
[----:B------:R-:W-:Y:S02]  /*2020*/  HADD2.F32 R22, -RZ, R25.H1_H1 ;  /* 0x30000019ff167230 */ /* 0x000fe40000004100 */
[----:B------:R-:W-:Y:S02]  /*2030*/  HADD2.F32 R26, -RZ, R26.H1_H1 ;  /* 0x3000001aff1a7230 */ /* 0x000fe40000004100 */
[----:B------:R-:W-:Y:S01]  /*2040*/  HADD2.F32 R24, -RZ, R27.H0_H0 ;  /* 0x2000001bff187230 */ /* 0x000fe20000004100 */
[----:B------:R-:W-:-:S02]  /*2050*/  FFMA.FTZ R22, R22, R33, R16 ;  /* 0x0000002116167223 */ /* 0x000fc40000010010 */
[----:B------:R-:W-:Y:S02]  /*2060*/  FFMA.FTZ R46, R23, R17, R46 ;  /* 0x00000011172e7223 */ /* 0x000fe4000001002e */
[----:B------:R-:W-:Y:S02]  /*2070*/  FFMA.FTZ R40, R26, R19, R40 ;  /* 0x000000131a287223 */ /* 0x000fe40000010028 */
[----:B------:R-:W-:Y:S02]  /*2080*/  FFMA.FTZ R47, R24, R18, R47 ;  /* 0x00000012182f7223 */ /* 0x000fe4000001002f */
[----:B------:R-:W2:Y:S01]  /*2090*/  LDS.128 R16, [0xf0] ;  /* 0x0000f000ff107984 */ /* 0x000ea20000000c00 */
[----:B0-----:R-:W-:Y:S02]  /*20a0*/  HADD2.F32 R32, -RZ, R4.H0_H0 ;  /* 0x20000004ff207230 */ /* 0x001fe40000004100 */
[----:B------:R-:W-:Y:S02]  /*20b0*/  HADD2.F32 R33, -RZ, R28.H0_H0 ;  /* 0x2000001cff217230 */ /* 0x000fe40000004100 */
[----:B------:R-:W-:-:S02]  /*20c0*/  HADD2.F32 R35, -RZ, R35.H1_H1 ;  /* 0x30000023ff237230 */ /* 0x000fc40000004100 */
[----:B------:R-:W-:Y:S01]  /*20d0*/  HADD2.F32 R27, -RZ, R27.H1_H1 ;  /* 0x3000001bff1b7230 */ /* 0x000fe20000004100 */
[----:B------:R-:W-:Y:S01]  /*20e0*/  FFMA.FTZ R45, R32, R33, R45 ;  /* 0x00000021202d7223 */ /* 0x000fe2000001002d */
[--C-:B------:R-:W-:Y:S02]  /*20f0*/  HADD2.F32 R26, -RZ, R31.reuse.H0_H0 ;  /* 0x2000001fff1a7230 */ /* 0x100fe40000004100 */
[----:B------:R-:W-:Y:S02]  /*2100*/  HADD2.F32 R24, -RZ, R31.H1_H1 ;  /* 0x3000001fff187230 */ /* 0x000fe40000004100 */
[----:B------:R-:W-:Y:S02]  /*2110*/  HADD2.F32 R31, -RZ, R6.H0_H0 ;  /* 0x20000006ff1f7230 */ /* 0x000fe40000004100 */
[----:B------:R-:W-:Y:S01]  /*2120*/  HADD2.F32 R32, -RZ, R7.H0_H0 ;  /* 0x20000007ff207230 */ /* 0x000fe20000004100 */
[----:B------:R-:W-:Y:S01]  /*2130*/  FFMA.FTZ R35, R27, R35, R44 ;  /* 0x000000231b237223 */ /* 0x000fe2000001002c */
[----:B------:R-:W-:-:S02]  /*2140*/  HADD2.F32 R23, -RZ, R30.H1_H1 ;  /* 0x3000001eff177230 */ /* 0x000fc40000004100 */
[----:B------:R-:W-:Y:S02]  /*2150*/  HADD2.F32 R6, -RZ, R6.H1_H1 ;  /* 0x30000006ff067230 */ /* 0x000fe40000004100 */
[----:B------:R-:W-:Y:S02]  /*2160*/  HADD2.F32 R7, -RZ, R7.H1_H1 ;  /* 0x30000007ff077230 */ /* 0x000fe40000004100 */
[----:B------:R-:W-:Y:S02]  /*2170*/  HADD2.F32 R28, -RZ, R28.H1_H1 ;  /* 0x3000001cff1c7230 */ /* 0x000fe40000004100 */
[----:B------:R-:W-:Y:S01]  /*2180*/  HADD2.F32 R4, -RZ, R4.H1_H1 ;  /* 0x30000004ff047230 */ /* 0x000fe20000004100 */
[----:B------:R-:W-:Y:S01]  /*2190*/  FFMA.FTZ R23, R6, R23, R40 ;  /* 0x0000001706177223 */ /* 0x000fe20000010028 */
[----:B------:R-:W-:Y:S01]  /*21a0*/  HADD2.F32 R25, -RZ, R30.H0_H0 ;  /* 0x2000001eff197230 */ /* 0x000fe20000004100 */
[----:B------:R-:W-:Y:S01]  /*21b0*/  FFMA.FTZ R24, R7, R24, R35 ;  /* 0x0000001807187223 */ /* 0x000fe20000010023 */
[----:B------:R-:W-:-:S02]  /*21c0*/  HADD2.F32 R27, -RZ, R29.H0_H0 ;  /* 0x2000001dff1b7230 */ /* 0x000fc40000004100 */
[----:B------:R-:W-:Y:S02]  /*21d0*/  HADD2.F32 R30, -RZ, R5.H0_H0 ;  /* 0x20000005ff1e7230 */ /* 0x000fe40000004100 */
[----:B---3--:R-:W-:Y:S02]  /*21e0*/  HADD2.F32 R7, -RZ, R12.H0_H0 ;  /* 0x2000000cff077230 */ /* 0x008fe40000004100 */
[----:B-1----:R-:W-:Y:S01]  /*21f0*/  HADD2.F32 R6, -RZ, R8.H0_H0 ;  /* 0x20000008ff067230 */ /* 0x002fe20000004100 */
[----:B------:R-:W-:Y:S01]  /*2200*/  FFMA.FTZ R21, R4, R28, R21 ;  /* 0x0000001c04157223 */ /* 0x000fe20000010015 */
[----:B------:R-:W-:Y:S02]  /*2210*/  HADD2.F32 R12, -RZ, R12.H1_H1 ;  /* 0x3000000cff0c7230 */ /* 0x000fe40000004100 */
[----:B------:R-:W-:Y:S01]  /*2220*/  HADD2.F32 R8, -RZ, R8.H1_H1 ;  /* 0x30000008ff087230 */ /* 0x000fe20000004100 */
[----:B------:R-:W-:Y:S01]  /*2230*/  FFMA.FTZ R20, R30, R27, R20 ;  /* 0x0000001b1e147223 */ /* 0x000fe20000010014 */
[----:B------:R-:W-:-:S02]  /*2240*/  HADD2.F32 R27, -RZ, R13.H0_H0 ;  /* 0x2000000dff1b7230 */ /* 0x000fc40000004100 */
[----:B------:R-:W-:Y:S01]  /*2250*/  HADD2.F32 R28, -RZ, R13.H1_H1 ;  /* 0x3000000dff1c7230 */ /* 0x000fe20000004100 */
[----:B------:R-:W-:Y:S01]  /*2260*/  FFMA.FTZ R8, R8, R12, R21 ;  /* 0x0000000c08087223 */ /* 0x000fe20000010015 */
[----:B------:R-:W-:Y:S01]  /*2270*/  HADD2.F32 R13, -RZ, R9.H0_H0 ;  /* 0x20000009ff0d7230 */ /* 0x000fe20000004100 */
[----:B------:R-:W-:Y:S01]  /*2280*/  FFMA.FTZ R6, R6, R7, R45 ;  /* 0x0000000706067223 */ /* 0x000fe2000001002d */
[----:B------:R-:W-:Y:S02]  /*2290*/  HADD2.F32 R12, -RZ, R36.H0_H0 ;  /* 0x20000024ff0c7230 */ /* 0x000fe40000004100 */
[--C-:B--2---:R-:W-:Y:S02]  /*22a0*/  HADD2.F32 R7, -RZ, R16.reuse.H0_H0 ;  /* 0x20000010ff077230 */ /* 0x104fe40000004100 */
[----:B------:R-:W-:Y:S02]  /*22b0*/  HADD2.F32 R21, -RZ, R16.H1_H1 ;  /* 0x30000010ff157230 */ /* 0x000fe40000004100 */
[----:B------:R-:W-:Y:S01]  /*22c0*/  HADD2.F32 R36, -RZ, R36.H1_H1 ;  /* 0x30000024ff247230 */ /* 0x000fe20000004100 */
[----:B------:R-:W-:Y:S01]  /*22d0*/  FFMA.FTZ R13, R13, R27, R20 ;  /* 0x0000001b0d0d7223 */ /* 0x000fe20000010014 */
[----:B------:R-:W-:-:S02]  /*22e0*/  HADD2.F32 R29, -RZ, R29.H1_H1 ;  /* 0x3000001dff1d7230 */ /* 0x000fc40000004100 */
[----:B------:R-:W-:Y:S01]  /*22f0*/  HADD2.F32 R5, -RZ, R5.H1_H1 ;  /* 0x30000005ff057230 */ /* 0x000fe20000004100 */
[----:B------:R-:W-:Y:S01]  /*2300*/  FFMA.FTZ R6, R7, R12, R6 ;  /* 0x0000000c07067223 */ /* 0x000fe20000010006 */
[----:B------:R-:W-:Y:S01]  /*2310*/  HADD2.F32 R16, -RZ, R17.H0_H0 ;  /* 0x20000011ff107230 */ /* 0x000fe20000004100 */
[----:B------:R-:W-:Y:S01]  /*2320*/  FFMA.FTZ R21, R21, R36, R8 ;  /* 0x0000002415157223 */ /* 0x000fe20000010008 */
[----:B------:R-:W-:Y:S01]  /*2330*/  HADD2.F32 R20, -RZ, R37.H0_H0 ;  /* 0x20000025ff147230 */ /* 0x000fe20000004100 */
[----:B------:R-:W-:Y:S01]  /*2340*/  FFMA.FTZ R22, R5, R29, R22 ;  /* 0x0000001d05167223 */ /* 0x000fe20000010016 */
[----:B------:R-:W-:Y:S01]  /*2350*/  HADD2.F32 R9, -RZ, R9.H1_H1 ;  /* 0x30000009ff097230 */ /* 0x000fe20000004100 */
[----:B------:R-:W-:Y:S01]  /*2360*/  FADD.FTZ R6, R6, R21 ;  /* 0x0000001506067221 */ /* 0x000fe20000010000 */
[----:B------:R-:W-:Y:S01]  /*2370*/  HADD2.F32 R29, -RZ, R14.H0_H0 ;  /* 0x2000000eff1d7230 */ /* 0x000fe20000004100 */
[----:B------:R-:W-:Y:S01]  /*2380*/  FFMA.FTZ R13, R16, R20, R13 ;  /* 0x00000014100d7223 */ /* 0x000fe2000001000d */
[----:B------:R-:W-:Y:S01]  /*2390*/  HADD2.F32 R30, -RZ, R10.H0_H0 ;  /* 0x2000000aff1e7230 */ /* 0x000fe20000004100 */
[----:B------:R-:W-:Y:S01]  /*23a0*/  FFMA.FTZ R25, R31, R25, R46 ;  /* 0x000000191f197223 */ /* 0x000fe2000001002e */
[----:B------:R-:W-:Y:S01]  /*23b0*/  HADD2.F32 R8, -RZ, R17.H1_H1 ;  /* 0x30000011ff087230 */ /* 0x000fe20000004100 */
[----:B------:R-:W-:Y:S01]  /*23c0*/  FFMA.FTZ R9, R9, R28, R22 ;  /* 0x0000001c09097223 */ /* 0x000fe20000010016 */
[----:B------:R-:W-:Y:S01]  /*23d0*/  HADD2.F32 R37, -RZ, R37.H1_H1 ;  /* 0x30000025ff257230 */ /* 0x000fe20000004100 */
[----:B------:R-:W-:Y:S01]  /*23e0*/  FFMA.FTZ R26, R32, R26, R47 ;  /* 0x0000001a201a7223 */ /* 0x000fe2000001002f */
[----:B------:R-:W-:Y:S01]  /*23f0*/  HADD2.F32 R5, -RZ, R15.H0_H0 ;  /* 0x2000000fff057230 */ /* 0x000fe20000004100 */
[----:B------:R-:W-:Y:S01]  /*2400*/  FADD.FTZ R13, R13, R6 ;  /* 0x000000060d0d7221 */ /* 0x000fe20000010000 */
[----:B------:R-:W-:Y:S01]  /*2410*/  HADD2.F32 R4, -RZ, R11.H0_H0 ;  /* 0x2000000bff047230 */ /* 0x000fe20000004100 */
[----:B------:R-:W0:Y:S01]  /*2420*/  I2F R17, R51 ;  /* 0x0000003300117306 */ /* 0x000e220000201400 */
        /* <DEDUP_REMOVED lines=10> */
[----:B------:R-:W-:Y:S02]  /*24d0*/  FFMA.FTZ R6, R6, R7, R25 ;  /* 0x0000000706067223 */ /* 0x000fe40000010019 */
[----:B------:R-:W-:Y:S01]  /*24e0*/  FADD.FTZ R13, R8, R13 ;  /* 0x0000000d080d7221 */ /* 0x000fe20000010000 */
[----:B------:R-:W-:Y:S01]  /*24f0*/  HADD2.F32 R15, -RZ, R15.H1_H1 ;  /* 0x3000000fff0f7230 */ /* 0x000fe20000004100 */
[----:B------:R-:W-:Y:S01]  /*2500*/  FFMA.FTZ R5, R5, R38, R10 ;  /* 0x0000002605057223 */ /* 0x000fe2000001000a */
[----:B------:R-:W-:Y:S01]  /*2510*/  HADD2.F32 R11, -RZ, R11.H1_H1 ;  /* 0x3000000bff0b7230 */ /* 0x000fe20000004100 */
[----:B------:R-:W-:Y:S01]  /*2520*/  FADD.FTZ R6, R6, R13 ;  /* 0x0000000d06067221 */ /* 0x000fe20000010000 */
        /* <DEDUP_REMOVED lines=27> */
.L_x_16908:
[----:B------:R-:W-:Y:S05]  /*26e0*/  BSYNC B0 ;  /* 0x0000000000007941 */ /* 0x000fea0003800000 */
.L_x_16907:
        /* <DEDUP_REMOVED lines=24> */
[----:B0-----:R-:W-:Y:S01]  /*2870*/  FMNMX.FTZ R2, R4, R3, !PT ;  /* 0x0000000304027209 */ /* 0x001fe20007810000 */
[----:B------:R-:W-:-:S05]  /*2880*/  IMAD.MOV.U32 R3, RZ, RZ, RZ ;  /* 0x000000ffff037224 */ /* 0x000fca00078e00ff */
[----:B------:R-:W0:Y:S01]  /*2890*/  SHFL.IDX PT, R2, R2, RZ, 0x1f ;  /* 0x00001fff02027589 */ /* 0x000e2200000e0000 */
[----:B------:R-:W-:Y:S05]  /*28a0*/  @P1 BRA `(.L_x_16911) ;  /* 0x00000da000001947 */ /* 0x000fea0003800000 */
[----:B------:R-:W-:Y:S01]  /*28b0*/  LOP3.LUT R3, RZ, R56, RZ, 0x33, !PT ;  /* 0x00000038ff037212 */ /* 0x000fe200078e33ff */
        /* <DEDUP_REMOVED lines=11> */
.L_x_16914:
        /* <DEDUP_REMOVED lines=11> */
.L_x_16913:
[----:B------:R-:W-:Y:S05]  /*2a20*/  BSYNC B1 ;  /* 0x0000000000017941 */ /* 0x000fea0003800000 */
.L_x_16912:
        /* <DEDUP_REMOVED lines=11> */
.L_x_16917:
        /* <DEDUP_REMOVED lines=100> */
.L_x_16916:
[----:B------:R-:W-:Y:S05]  /*3120*/  BSYNC B1 ;  /* 0x0000000000017941 */ /* 0x000fea0003800000 */
.L_x_16915:
        /* <DEDUP_REMOVED lines=55> */
.L_x_16919:
[----:B------:R-:W-:Y:S05]  /*34a0*/  BSYNC B1 ;  /* 0x0000000000017941 */ /* 0x000fea0003800000 */
.L_x_16918:
        /* <DEDUP_REMOVED lines=26> */
.L_x_16911:
[----:B------:R-:W-:Y:S05]  /*3650*/  BSYNC B0 ;  /* 0x0000000000007941 */ /* 0x000fea0003800000 */
.L_x_16910:
        /* <DEDUP_REMOVED lines=31> */
[----:B------:R-:W-:-:S13]  /*3850*/  LOP3.LUT P0, R3, R3, 0x3, RZ, 0xc0, !PT ;  /* 0x0000000303037812 */ /* 0x000fda000780c0ff */
[----:B------:R-:W-:Y:S05]  /*3860*/  @!P0 BRA `(.L_x_16923) ;  /* 0x0000009000008947 */ /* 0x000fea0003800000 */
[----:B0-----:R-:W-:-:S05]  /*3870*/  LEA R4, R56, 0x120, 0x2 ;  /* 0x0000012038047811 */ /* 0x001fca00078e10ff */
.L_x_16924:
        /* <DEDUP_REMOVED lines=8> */
.L_x_16923:
[----:B0-----:R-:W-:Y:S05]  /*3900*/  BSYNC B1 ;  /* 0x0000000000017941 */ /* 0x001fea0003800000 */
.L_x_16922:
        /* <DEDUP_REMOVED lines=11> */
.L_x_16927:
        /* <DEDUP_REMOVED lines=52> */
.L_x_16926:
[----:B------:R-:W-:Y:S05]  /*3d00*/  BSYNC B1 ;  /* 0x0000000000017941 */ /* 0x000fea0003800000 */
.L_x_16925:
        /* <DEDUP_REMOVED lines=31> */
.L_x_16929:
[----:B------:R-:W-:Y:S05]  /*3f00*/  BSYNC B1 ;  /* 0x0000000000017941 */ /* 0x000fea0003800000 */
.L_x_16928:
        /* <DEDUP_REMOVED lines=14> */
.L_x_16921:
[----:B------:R-:W-:Y:S05]  /*3ff0*/  BSYNC B0 ;  /* 0x0000000000007941 */ /* 0x000fea0003800000 */
.L_x_16920:
        /* <DEDUP_REMOVED lines=13> */
.L_x_16931:
[----:B0-----:R-:W-:Y:S01]  /*40d0*/  SHF.R.S32.HI R2, RZ, 0x1f, R57 ;  /* 0x0000001fff027819 */ /* 0x001fe20000011439 */
[----:B------:R-:W-:Y:S01]  /*40e0*/  IMAD R60, R0, c[0x0][0x1b0], RZ ;  /* 0x00006c00003c7a24 */ /* 0x000fe200078e02ff */
[C---:B------:R-:W-:Y:S01]  /*40f0*/  IADD3 R5, P0, R55.reuse, UR4, RZ ;  /* 0x0000000437057c10 */ /* 0x040fe2000ff1e0ff */
[----:B------:R-:W-:Y:S01]  /*4100*/  IMAD.MOV.U32 R13, RZ, RZ, c[0x0][0x1ac] ;  /* 0x00006b00ff0d7624 */ /* 0x000fe200078e00ff */
[----:B------:R-:W-:Y:S01]  /*4110*/  LEA.HI R3, R2, R57, RZ, 0x2 ;  /* 0x0000003902037211 */ /* 0x000fe200078f10ff */
[----:B------:R-:W-:Y:S01]  /*4120*/  IMAD.U32 R14, RZ, RZ, UR9 ;  /* 0x00000009ff0e7e24 */ /* 0x000fe2000f8e00ff */
[----:B------:R-:W-:Y:S01]  /*4130*/  LEA.HI.X.SX32 R6, R55, UR6, 0x1, P0 ;  /* 0x0000000637067c11 */ /* 0x000fe200080f0eff */
        /* <DEDUP_REMOVED lines=35> */
[----:B------:R-:W-:Y:S02]  /*4370*/  IADD3 R39, R53, 0xf00, RZ ;  /* 0x00000f0035277810 */ /* 0x000fe40007ffe0ff */
.L_x_16965:
[----:B------:R-:W-:Y:S01]  /*4380*/  IMAD.MOV.U32 R22, RZ, RZ, R2 ;  /* 0x000000ffff167224 */ /* 0x000fe200078e0002 */
[----:B------:R-:W0:Y:S01]  /*4390*/  LDS.128 R16, [R36+-0x10] ;  /* 0xfffff00024107984 */ /* 0x000e220000000c00 */
[----:B------:R-:W-:-:S03]  /*43a0*/  IMAD.MOV.U32 R23, RZ, RZ, R0 ;  /* 0x000000ffff177224 */ /* 0x000fc600078e0000 */
[----:B------:R1:W2:Y:S04]  /*43b0*/  LDS.128 R12, [R36] ;  /* 0x00000000240c7984 */ /* 0x0002a80000000c00 */
[----:B------:R-:W3:Y:S01]  /*43c0*/  LDG.E.CONSTANT R20, [R22.64] ;  /* 0x0000000a16147981 */ /* 0x000ee2000c1e9900 */
[----:B0-----:R-:W-:Y:S02]  /*43d0*/  F2FP.PACK_AB R18, R19, R18 ;  /* 0x000000121312723e */ /* 0x001fe400000000ff */
[----:B------:R-:W-:Y:S02]  /*43e0*/  F2FP.PACK_AB R56, R17, R16 ;  /* 0x000000101138723e */ /* 0x000fe400000000ff */
[----:B---3--:R-:W-:Y:S01]  /*43f0*/  SHF.R.S32.HI R21, RZ, 0x1f, R20 ;  /* 0x0000001fff157819 */ /* 0x008fe20000011414 */
[----:B------:R-:W-:-:S04]  /*4400*/  IMAD.WIDE.U32 R26, R20, c[0x0][0x1ac], R60 ;  /* 0x00006b00141a7a25 */ /* 0x000fc800078e003c */
[----:B------:R-:W-:-:S04]  /*4410*/  IMAD R21, R21, c[0x0][0x1ac], RZ ;  /* 0x00006b0015157a24 */ /* 0x000fc800078e02ff */
[----:B------:R-:W-:Y:S01]  /*4420*/  IMAD R25, R20, R3, R21 ;  /* 0x0000000314197224 */ /* 0x000fe200078e0215 */
[----:B------:R-:W-:-:S03]  /*4430*/  IADD3 R21, P0, R53, R26, RZ ;  /* 0x0000001a35157210 */ /* 0x000fc60007f1e0ff */
[----:B------:R-:W-:Y:S01]  /*4440*/  IMAD.IADD R24, R27, 0x1, R25 ;  /* 0x000000011b187824 */ /* 0x000fe200078e0219 */
[----:B------:R-:W-:-:S04]  /*4450*/  LEA R20, P1, R21, c[0x0][0x178], 0x1 ;  /* 0x00005e0015147a11 */ /* 0x000fc800078208ff */
[----:B-----5:R-:W-:Y:S02]  /*4460*/  LEA.HI.X.SX32 R54, R53, R24, 0x1, P0 ;  /* 0x0000001835367211 */ /* 0x020fe400000f0eff */
[----:B------:R-:W-:Y:S02]  /*4470*/  ISETP.NE.AND P0, PT, R37, RZ, PT ;  /* 0x000000ff2500720c */ /* 0x000fe40003f05270 */
[----:B------:R-:W-:Y:S01]  /*4480*/  LEA.HI.X R21, R21, c[0x0][0x17c], R54, 0x1, P1 ;  /* 0x00005f0015157a11 */ /* 0x000fe200008f0c36 */
[----:B------:R-:W-:-:S04]  /*4490*/  IMAD.MOV.U32 R54, RZ, RZ, R18 ;  /* 0x000000ffff367224 */ /* 0x000fc800078e0012 */
[----:B------:R1:W5:Y:S01]  /*44a0*/  LDG.E.128.CONSTANT R16, [R20.64] ;  /* 0x0000000a14107981 */ /* 0x000362000c1e9d00 */
[----:B------:R-:W-:Y:S05]  /*44b0*/  BSSY B1, `(.L_x_16933) ;  /* 0x0000021000017945 */ /* 0x000fea0003800000 */
[----:B------:R-:W-:Y:S05]  /*44c0*/  @P0 BRA `(.L_x_16934) ;  /* 0x000001f000000947 */ /* 0x000fea0003800000 */
[----:B--2---:R-:W-:Y:S02]  /*44d0*/  IADD3 R22, R38, 0x2, RZ ;  /* 0x0000000226167810 */ /* 0x004fe40007ffe0ff */
[----:B-----5:R-:W-:Y:S02]  /*44e0*/  PRMT R23, R18, 0x7632, R23 ;  /* 0x0000763212177816 */ /* 0x020fe40000000017 */
[----:B------:R-:W-:-:S02]  /*44f0*/  ISETP.GE.AND P1, PT, R22, UR7, PT ;  /* 0x0000000716007c0c */ /* 0x000fc4000bf26270 */
[----:B------:R-:W-:Y:S02]  /*4500*/  IADD3 R22, R38, 0x3, RZ ;  /* 0x0000000326167810 */ /* 0x000fe40007ffe0ff */
[----:B------:R-:W-:Y:S02]  /*4510*/  PRMT R57, R19, 0x7632, R57 ;  /* 0x0000763213397816 */ /* 0x000fe40000000039 */
[----:B------:R-:W-:Y:S02]  /*4520*/  ISETP.GE.AND P2, PT, R22, UR7, PT ;  /* 0x0000000716007c0c */ /* 0x000fe4000bf46270 */
[C---:B------:R-:W-:Y:S02]  /*4530*/  PRMT R22, R17.reuse, 0x7632, R22 ;  /* 0x0000763211167816 */ /* 0x040fe40000000016 */
[----:B------:R-:W-:Y:S02]  /*4540*/  SEL R17, R17, RZ, !P1 ;  /* 0x000000ff11117207 */ /* 0x000fe40004800000 */
[----:B------:R-:W-:-:S02]  /*4550*/  SEL R22, R22, RZ, !P2 ;  /* 0x000000ff16167207 */ /* 0x000fc40005000000 */
        /* <DEDUP_REMOVED lines=22> */
.L_x_16934:
[----:B--2---:R-:W-:Y:S05]  /*46c0*/  BSYNC B1 ;  /* 0x0000000000017941 */ /* 0x004fea0003800000 */
.L_x_16933:
[----:B-----5:R-:W-:Y:S01]  /*46d0*/  HFMA2.MMA R17, R54, R17, -RZ ;  /* 0x0000001136117235 */ /* 0x020fe200001000ff */
[----:B------:R-:W-:Y:S02]  /*46e0*/  F2FP.PACK_AB R57, R13, R12 ;  /* 0x0000000c0d39723e */ /* 0x000fe400000000ff */
[----:B------:R-:W-:Y:S01]  /*46f0*/  F2FP.PACK_AB R58, R15, R14 ;  /* 0x0000000e0f3a723e */ /* 0x000fe200000000ff */
[----:B------:R-:W-:Y:S01]  /*4700*/  BSSY B1, `(.L_x_16935) ;  /* 0x000002c000017945 */ /* 0x000fe20003800000 */
[----:B------:R-:W-:Y:S01]  /*4710*/  IADD3 R13, P2, R52, R26, RZ ;  /* 0x0000001a340d7210 */ /* 0x000fe20007f5e0ff */
[----:B------:R-:W-:-:S03]  /*4720*/  HFMA2.MMA R17, R56, R16, R17 ;  /* 0x0000001038117235 */ /* 0x000fc60000000011 */
[----:B------:R-:W-:-:S07]  /*4730*/  LEA R12, P1, R13, c[0x0][0x178], 0x1 ;  /* 0x00005e000d0c7a11 */ /* 0x000fce00078208ff */
[----:B------:R-:W-:-:S06]  /*4740*/  HFMA2 R17, R57, R18, R17 ;  /* 0x0000001239117231 */ /* 0x000fcc0000000011 */
[----:B------:R-:W-:-:S10]  /*4750*/  HFMA2.MMA R17, R58, R19, R17 ;  /* 0x000000133a117235 */ /* 0x000fd40000000011 */
[--C-:B------:R-:W-:Y:S02]  /*4760*/  HADD2.F32 R14, -RZ, R17.reuse.H0_H0 ;  /* 0x20000011ff0e7230 */ /* 0x100fe40000004100 */
[----:B------:R-:W-:-:S05]  /*4770*/  HADD2.F32 R17, -RZ, R17.H1_H1 ;  /* 0x30000011ff117230 */ /* 0x000fca0000004100 */
[----:B------:R-:W-:Y:S01]  /*4780*/  FADD.FTZ R16, R14, R17 ;  /* 0x000000110e107221 */ /* 0x000fe20000010000 */
[----:B------:R-:W-:-:S03]  /*4790*/  LEA.HI.X.SX32 R14, R52, R24, 0x1, P2 ;  /* 0x00000018340e7211 */ /* 0x000fc600010f0eff */
[----:B------:R-:W-:Y:S02]  /*47a0*/  FADD.FTZ R35, R16, R35 ;  /* 0x0000002310237221 */ /* 0x000fe40000010000 */
[----:B------:R0:W5:Y:S01]  /*47b0*/  LDG.E.128.CONSTANT R16, [R20.64+0x200] ;  /* 0x0002000a14107981 */ /* 0x000162000c1e9d00 */
[----:B------:R-:W-:Y:S05]  /*47c0*/  @P0 BRA `(.L_x_16936) ;  /* 0x000001f000000947 */ /* 0x000fea0003800000 */
[C---:B------:R-:W-:Y:S02]  /*47d0*/  IADD3 R15, R38.reuse, 0x2, RZ ;  /* 0x00000002260f7810 */ /* 0x040fe40007ffe0ff */
[C---:B01----:R-:W-:Y:S02]  /*47e0*/  IADD3 R20, R38.reuse, 0x3, RZ ;  /* 0x0000000326147810 */ /* 0x043fe40007ffe0ff */
[----:B------:R-:W-:Y:S02]  /*47f0*/  ISETP.GE.AND P5, PT, R15, UR7, PT ;  /* 0x000000070f007c0c */ /* 0x000fe4000bfa6270 */
        /* <DEDUP_REMOVED lines=10> */
[----:B------:R-:W-:Y:S02]  /*48a0*/  IADD3 R15, R38, 0x1, RZ ;  /* 0x00000001260f7810 */ /* 0x000fe40007ffe0ff */
[----:B------:R-:W-:Y:S02]  /*48b0*/  SEL R20, R18, RZ, !P6 ;  /* 0x000000ff12147207 */ /* 0x000fe40007000000 */
[----:B------:R-:W-:Y:S02]  /*48c0*/  PRMT R18, R17, 0x7632, R18 ;  /* 0x0000763211127816 */ /* 0x000fe40000000012 */
        /* <DEDUP_REMOVED lines=15> */
.L_x_16936:
[----:B------:R-:W-:Y:S05]  /*49c0*/  BSYNC B1 ;  /* 0x0000000000017941 */ /* 0x000fea0003800000 */
.L_x_16935:
[----:B-----5:R-:W-:Y:S01]  /*49d0*/  HMUL2 R17, R54, R17 ;  /* 0x0000001136117232 */ /* 0x020fe20000000000 */
[----:B------:R-:W-:Y:S02]  /*49e0*/  IADD3 R15, P2, R51, R26, RZ ;  /* 0x0000001a330f7210 */ /* 0x000fe40007f5e0ff */
[----:B------:R-:W-:Y:S01]  /*49f0*/  LEA.HI.X R13, R13, c[0x0][0x17c], R14, 0x1, P1 ;  /* 0x00005f000d0d7a11 */ /* 0x000fe200008f0c0e */
[----:B------:R-:W-:Y:S01]  /*4a00*/  HFMA2 R14, R56, R16, R17 ;  /* 0x00000010380e7231 */ /* 0x000fe20000000011 */
[----:B------:R-:W-:Y:S02]  /*4a10*/  LEA R16, P1, R15, c[0x0][0x178], 0x1 ;  /* 0x00005e000f107a11 */ /* 0x000fe400078208ff */
[----:B01----:R-:W-:-:S03]  /*4a20*/  LEA.HI.X.SX32 R20, R51, R24, 0x1, P2 ;  /* 0x0000001833147211 */ /* 0x003fc600010f0eff */
[----:B------:R-:W-:Y:S01]  /*4a30*/  HFMA2.MMA R18, R57, R18, R14 ;  /* 0x0000001239127235 */ /* 0x000fe2000000000e */
[----:B------:R-:W-:Y:S02]  /*4a40*/  LEA.HI.X R17, R15, c[0x0][0x17c], R20, 0x1, P1 ;  /* 0x00005f000f117a11 */ /* 0x000fe400008f0c14 */
[----:B------:R-:W5:Y:S01]  /*4a50*/  LDG.E.128.CONSTANT R12, [R12.64] ;  /* 0x0000000a0c0c7981 */ /* 0x000f62000c1e9d00 */
[----:B------:R-:W-:Y:S01]  /*4a60*/  BSSY B1, `(.L_x_16937) ;  /* 0x0000021000017945 */ /* 0x000fe20003800000 */
[----:B------:R-:W-:Y:S05]  /*4a70*/  @P0 BRA `(.L_x_16938) ;  /* 0x000001f000000947 */ /* 0x000fea0003800000 */
[----:B------:R-:W-:Y:S02]  /*4a80*/  IADD3 R20, R38, 0x2, RZ ;  /* 0x0000000226147810 */ /* 0x000fe40007ffe0ff */
[----:B-----5:R-:W-:Y:S02]  /*4a90*/  PRMT R21, R14, 0x7632, R21 ;  /* 0x000076320e157816 */ /* 0x020fe40000000015 */
[----:B------:R-:W-:Y:S02]  /*4aa0*/  ISETP.GE.AND P1, PT, R20, UR7, PT ;  /* 0x0000000714007c0c */ /* 0x000fe4000bf26270 */
[----:B------:R-:W-:-:S02]  /*4ab0*/  IADD3 R20, R38, 0x3, RZ ;  /* 0x0000000326147810 */ /* 0x000fc40007ffe0ff */
[----:B------:R-:W-:Y:S02]  /*4ac0*/  PRMT R22, R15, 0x7632, R22 ;  /* 0x000076320f167816 */ /* 0x000fe40000000016 */
[----:B------:R-:W-:Y:S02]  /*4ad0*/  ISETP.GE.AND P2, PT, R20, UR7, PT ;  /* 0x0000000714007c0c */ /* 0x000fe4000bf46270 */
[C---:B------:R-:W-:Y:S02]  /*4ae0*/  PRMT R20, R13.reuse, 0x7632, R20 ;  /* 0x000076320d147816 */ /* 0x040fe40000000014 */
[----:B------:R-:W-:Y:S02]  /*4af0*/  SEL R13, R13, RZ, !P1 ;  /* 0x000000ff0d0d7207 */ /* 0x000fe40004800000 */
[----:B------:R-:W-:Y:S02]  /*4b00*/  SEL R20, R20, RZ, !P2 ;  /* 0x000000ff14147207 */ /* 0x000fe40005000000 */
[----:B------:R-:W-:-:S02]  /*4b10*/  ISETP.GE.AND P1, PT, R38, UR7, PT ;  /* 0x0000000726007c0c */ /* 0x000fc4000bf26270 */
        /* <DEDUP_REMOVED lines=21> */
.L_x_16938:
[----:B------:R-:W-:Y:S05]  /*4c70*/  BSYNC B1 ;  /* 0x0000000000017941 */ /* 0x000fea0003800000 */
.L_x_16937:
[----:B-----5:R-:W-:Y:S02]  /*4c80*/  HMUL2 R20, R54, R13 ;  /* 0x0000000d36147232 */ /* 0x020fe40000000000 */
[----:B------:R-:W-:Y:S02]  /*4c90*/  HFMA2 R13, R58, R19, R18 ;  /* 0x000000133a0d7231 */ /* 0x000fe40000000012 */
[----:B------:R-:W5:Y:S01]  /*4ca0*/  LDG.E.128.CONSTANT R16, [R16.64] ;  /* 0x0000000a10107981 */ /* 0x000f62000c1e9d00 */
[----:B------:R-:W-:Y:S01]  /*4cb0*/  BSSY B1, `(.L_x_16939) ;  /* 0x0000022000017945 */ /* 0x000fe20003800000 */
[----:B------:R-:W-:Y:S01]  /*4cc0*/  HFMA2.MMA R12, R56, R12, R20 ;  /* 0x0000000c380c7235 */ /* 0x000fe20000000014 */
[----:B------:R-:W-:Y:S05]  /*4cd0*/  @P0 BRA `(.L_x_16940) ;  /* 0x000001f000000947 */ /* 0x000fea0003800000 */
[----:B------:R-:W-:Y:S02]  /*4ce0*/  IADD3 R20, R38, 0x2, RZ ;  /* 0x0000000226147810 */ /* 0x000fe40007ffe0ff */
        /* <DEDUP_REMOVED lines=30> */
.L_x_16940:
[----:B------:R-:W-:Y:S05]  /*4ed0*/  BSYNC B1 ;  /* 0x0000000000017941 */ /* 0x000fea0003800000 */
.L_x_16939:
[----:B-----5:R-:W-:Y:S01]  /*4ee0*/  HMUL2 R17, R54, R17 ;  /* 0x0000001136117232 */ /* 0x020fe20000000000 */
[----:B------:R-:W-:Y:S01]  /*4ef0*/  IADD3 R20, P1, R50, R26, RZ ;  /* 0x0000001a32147210 */ /* 0x000fe20007f3e0ff */
[----:B------:R-:W-:Y:S02]  /*4f00*/  HFMA2 R12, R57, R14, R12 ;  /* 0x0000000e390c7231 */ /* 0x000fe4000000000c */
[--C-:B------:R-:W-:Y:S02]  /*4f10*/  HADD2.F32 R14, -RZ, R13.reuse.H0_H0 ;  /* 0x2000000dff0e7230 */ /* 0x100fe40000004100 */
[----:B------:R-:W-:Y:S01]  /*4f20*/  HFMA2.MMA R17, R56, R16, R17 ;  /* 0x0000001038117235 */ /* 0x000fe20000000011 */
[----:B------:R-:W-:Y:S01]  /*4f30*/  HFMA2 R16, R58, R15, R12 ;  /* 0x0000000f3a107231 */ /* 0x000fe2000000000c */
[----:B------:R-:W-:Y:S01]  /*4f40*/  LEA R12, P2, R20, c[0x0][0x178], 0x1 ;  /* 0x00005e00140c7a11 */ /* 0x000fe200078408ff */
[----:B------:R-:W-:-:S03]  /*4f50*/  HADD2.F32 R15, -RZ, R13.H1_H1 ;  /* 0x3000000dff0f7230 */ /* 0x000fc60000004100 */
[----:B------:R-:W-:Y:S01]  /*4f60*/  HFMA2.MMA R22, R57, R18, R17 ;  /* 0x0000001239167235 */ /* 0x000fe20000000011 */
[----:B------:R-:W-:Y:S01]  /*4f70*/  LEA.HI.X.SX32 R17, R50, R24, 0x1, P1 ;  /* 0x0000001832117211 */ /* 0x000fe200008f0eff */
[----:B------:R-:W-:Y:S01]  /*4f80*/  FADD.FTZ R15, R14, R15 ;  /* 0x0000000f0e0f7221 */ /* 0x000fe20000010000 */
[----:B------:R-:W-:Y:S02]  /*4f90*/  IADD3 R18, P1, R49, R26, RZ ;  /* 0x0000001a31127210 */ /* 0x000fe40007f3e0ff */
[----:B------:R-:W-:Y:S01]  /*4fa0*/  LEA.HI.X R13, R20, c[0x0][0x17c], R17, 0x1, P2 ;  /* 0x00005f00140d7a11 */ /* 0x000fe200010f0c11 */
[--C-:B------:R-:W-:Y:S01]  /*4fb0*/  HADD2.F32 R17, -RZ, R16.reuse.H0_H0 ;  /* 0x20000010ff117230 */ /* 0x100fe20000004100 */
[----:B------:R-:W-:Y:S01]  /*4fc0*/  FADD.FTZ R34, R15, R34 ;  /* 0x000000220f227221 */ /* 0x000fe20000010000 */
[----:B------:R-:W-:Y:S01]  /*4fd0*/  HADD2.F32 R16, -RZ, R16.H1_H1 ;  /* 0x30000010ff107230 */ /* 0x000fe20000004100 */
[----:B------:R-:W-:Y:S01]  /*4fe0*/  BSSY B1, `(.L_x_16941) ;  /* 0x0000028000017945 */ /* 0x000fe20003800000 */
[----:B------:R-:W-:-:S03]  /*4ff0*/  HFMA2 R22, R58, R19, R22 ;  /* 0x000000133a167231 */ /* 0x000fc60000000016 */
[----:B------:R-:W-:Y:S01]  /*5000*/  FADD.FTZ R14, R17, R16 ;  /* 0x00000010110e7221 */ /* 0x000fe20000010000 */
[----:B------:R-:W-:Y:S02]  /*5010*/  LEA R16, P2, R18, c[0x0][0x178], 0x1 ;  /* 0x00005e0012107a11 */ /* 0x000fe400078408ff */
[----:B------:R-:W-:Y:S01]  /*5020*/  LEA.HI.X.SX32 R17, R49, R24, 0x1, P1 ;  /* 0x0000001831117211 */ /* 0x000fe200008f0eff */
[----:B------:R-:W-:Y:S02]  /*5030*/  FADD.FTZ R33, R14, R33 ;  /* 0x000000210e217221 */ /* 0x000fe40000010000 */
[----:B------:R-:W5:Y:S01]  /*5040*/  LDG.E.128.CONSTANT R12, [R12.64] ;  /* 0x0000000a0c0c7981 */ /* 0x000f62000c1e9d00 */
[----:B------:R-:W-:Y:S01]  /*5050*/  LEA.HI.X R17, R18, c[0x0][0x17c], R17, 0x1, P2 ;  /* 0x00005f0012117a11 */ /* 0x000fe200010f0c11 */
[----:B------:R-:W-:Y:S05]  /*5060*/  @P0 BRA `(.L_x_16942) ;  /* 0x000001f000000947 */ /* 0x000fea0003800000 */
[C---:B------:R-:W-:Y:S02]  /*5070*/  IADD3 R18, R38.reuse, 0x2, RZ ;  /* 0x0000000226127810 */ /* 0x040fe40007ffe0ff */
        /* <DEDUP_REMOVED lines=10> */
[----:B------:R-:W-:Y:S02]  /*5120*/  IADD3 R18, R38, 0x1, RZ ;  /* 0x0000000126127810 */ /* 0x000fe40007ffe0ff */
[----:B------:R-:W-:Y:S02]  /*5130*/  ISETP.GE.AND P2, PT, R19, UR7, PT ;  /* 0x0000000713007c0c */ /* 0x000fe4000bf46270 */
[----:B-----5:R-:W-:-:S02]  /*5140*/  SEL R19, R13, RZ, !P1 ;  /* 0x000000ff0d137207 */ /* 0x020fc40004800000 */
[----:B------:R-:W-:Y:S02]  /*5150*/  ISETP.GE.AND P1, PT, R18, UR7, PT ;  /* 0x0000000712007c0c */ /* 0x000fe4000bf26270 */
[----:B------:R-:W-:Y:S02]  /*5160*/  SEL R18, R14, RZ, !P6 ;  /* 0x000000ff0e127207 */ /* 0x000fe40007000000 */
[----:B------:R-:W-:Y:S02]  /*5170*/  PRMT R14, R13, 0x7632, R14 ;  /* 0x000076320d0e7816 */ /* 0x000fe4000000000e */
[----:B------:R-:W-:Y:S02]  /*5180*/  PRMT R21, R15, 0x7632, R21 ;  /* 0x000076320f157816 */ /* 0x000fe40000000015 */
[----:B------:R-:W-:Y:S02]  /*5190*/  PRMT R20, R14, 0x7632, R20 ;  /* 0x000076320e147816 */ /* 0x000fe40000000014 */
[----:B------:R-:W-:-:S02]  /*51a0*/  ISETP.GE.AND P6, PT, R38, UR7, PT ;  /* 0x0000000726007c0c */ /* 0x000fc4000bfc6270 */
[----:B------:R-:W-:Y:S02]  /*51b0*/  PRMT R13, R12, 0x7632, R13 ;  /* 0x000076320c0d7816 */ /* 0x000fe4000000000d */
        /* <DEDUP_REMOVED lines=10> */
.L_x_16942:
[----:B------:R-:W-:Y:S05]  /*5260*/  BSYNC B1 ;  /* 0x0000000000017941 */ /* 0x000fea0003800000 */
.L_x_16941:
[----:B------:R-:W5:Y:S01]  /*5270*/  LDG.E.128.CONSTANT R16, [R16.64] ;  /* 0x0000000a10107981 */ /* 0x000f62000c1e9d00 */
[----:B------:R-:W-:Y:S01]  /*5280*/  BSSY B1, `(.L_x_16943) ;  /* 0x0000022000017945 */ /* 0x000fe20003800000 */
[----:B-----5:R-:W-:Y:S01]  /*5290*/  HMUL2 R13, R54, R13 ;  /* 0x0000000d360d7232 */ /* 0x020fe20000000000 */
[----:B------:R-:W-:Y:S05]  /*52a0*/  @P0 BRA `(.L_x_16944) ;  /* 0x000001f000000947 */ /* 0x000fea0003800000 */
        /* <DEDUP_REMOVED lines=31> */
.L_x_16944:
[----:B------:R-:W-:Y:S05]  /*54a0*/  BSYNC B1 ;  /* 0x0000000000017941 */ /* 0x000fea0003800000 */
.L_x_16943:
[----:B------:R-:W-:Y:S01]  /*54b0*/  HFMA2.MMA R13, R56, R12, R13 ;  /* 0x0000000c380d7235 */ /* 0x000fe2000000000d */
[----:B------:R-:W-:Y:S01]  /*54c0*/  IADD3 R12, P1, R48, R26, RZ ;  /* 0x0000001a300c7210 */ /* 0x000fe20007f3e0ff */
[----:B------:R-:W-:-:S03]  /*54d0*/  HFMA2.MMA R17, R54, R17, -RZ ;  /* 0x0000001136117235 */ /* 0x000fc600001000ff */
[----:B------:R-:W-:Y:S01]  /*54e0*/  LEA R20, P2, R12, c[0x0][0x178], 0x1 ;  /* 0x00005e000c147a11 */ /* 0x000fe200078408ff */
[----:B------:R-:W-:Y:S01]  /*54f0*/  HFMA2.MMA R14, R57, R14, R13 ;  /* 0x0000000e390e7235 */ /* 0x000fe2000000000d */
[----:B------:R-:W-:Y:S01]  /*5500*/  LEA.HI.X.SX32 R21, R48, R24, 0x1, P1 ;  /* 0x0000001830157211 */ /* 0x000fe200008f0eff */
[----:B------:R-:W-:-:S03]  /*5510*/  HADD2.F32 R13, -RZ, R22.H1_H1 ;  /* 0x30000016ff0d7230 */ /* 0x000fc60000004100 */
[----:B------:R-:W-:Y:S01]  /*5520*/  LEA.HI.X R21, R12, c[0x0][0x17c], R21, 0x1, P2 ;  /* 0x00005f000c157a11 */ /* 0x000fe200010f0c15 */
[----:B------:R-:W-:Y:S01]  /*5530*/  HADD2.F32 R12, -RZ, R22.H0_H0 ;  /* 0x20000016ff0c7230 */ /* 0x000fe20000004100 */
[----:B------:R-:W-:Y:S01]  /*5540*/  BSSY B1, `(.L_x_16945) ;  /* 0x0000024000017945 */ /* 0x000fe20003800000 */
[----:B------:R-:W-:-:S03]  /*5550*/  HFMA2 R17, R56, R16, R17 ;  /* 0x0000001038117231 */ /* 0x000fc60000000011 */
[----:B------:R-:W5:Y:S01]  /*5560*/  LDG.E.128.CONSTANT R20, [R20.64] ;  /* 0x0000000a14147981 */ /* 0x000f62000c1e9d00 */
[----:B------:R-:W-:Y:S01]  /*5570*/  HFMA2 R18, R57, R18, R17 ;  /* 0x0000001239127231 */ /* 0x000fe20000000011 */
        /* <DEDUP_REMOVED lines=32> */
.L_x_16946:
[----:B------:R-:W-:Y:S05]  /*5780*/  BSYNC B1 ;  /* 0x0000000000017941 */ /* 0x000fea0003800000 */
.L_x_16945:
[----:B------:R-:W-:Y:S01]  /*5790*/  FADD.FTZ R17, R12, R13 ;  /* 0x0000000d0c117221 */ /* 0x000fe20000010000 */
[----:B------:R-:W-:Y:S01]  /*57a0*/  IADD3 R13, P1, R47, R26, RZ ;  /* 0x0000001a2f0d7210 */ /* 0x000fe20007f3e0ff */
[----:B-----5:R-:W-:Y:S01]  /*57b0*/  HMUL2 R21, R54, R21 ;  /* 0x0000001536157232 */ /* 0x020fe20000000000 */
[----:B------:R-:W-:Y:S01]  /*57c0*/  BSSY B1, `(.L_x_16947) ;  /* 0x000002a000017945 */ /* 0x000fe20003800000 */
[----:B------:R-:W-:Y:S01]  /*57d0*/  HFMA2.MMA R18, R58, R19, R18 ;  /* 0x000000133a127235 */ /* 0x000fe20000000012 */
[----:B------:R-:W-:Y:S01]  /*57e0*/  LEA R12, P2, R13, c[0x0][0x178], 0x1 ;  /* 0x00005e000d0c7a11 */ /* 0x000fe200078408ff */
[----:B------:R-:W-:Y:S01]  /*57f0*/  FADD.FTZ R32, R17, R32 ;  /* 0x0000002011207221 */ /* 0x000fe20000010000 */
[----:B------:R-:W-:Y:S01]  /*5800*/  LEA.HI.X.SX32 R16, R47, R24, 0x1, P1 ;  /* 0x000000182f107211 */ /* 0x000fe200008f0eff */
[----:B------:R-:W-:-:S03]  /*5810*/  HFMA2.MMA R20, R56, R20, R21 ;  /* 0x0000001438147235 */ /* 0x000fc60000000015 */
[----:B------:R-:W-:Y:S01]  /*5820*/  LEA.HI.X R13, R13, c[0x0][0x17c], R16, 0x1, P2 ;  /* 0x00005f000d0d7a11 */ /* 0x000fe200010f0c10 */
[----:B------:R-:W-:-:S05]  /*5830*/  HFMA2 R16, R58, R15, R14 ;  /* 0x0000000f3a107231 */ /* 0x000fca000000000e */
[----:B------:R-:W5:Y:S01]  /*5840*/  LDG.E.128.CONSTANT R12, [R12.64] ;  /* 0x0000000a0c0c7981 */ /* 0x000f62000c1e9d00 */
[----:B------:R-:W-:Y:S01]  /*5850*/  HFMA2 R22, R57, R22, R20 ;  /* 0x0000001639167231 */ /* 0x000fe20000000014 */
[----:B------:R-:W-:Y:S05]  /*5860*/  @P0 BRA `(.L_x_16948) ;  /* 0x000001f000000947 */ /* 0x000fea0003800000 */
[----:B------:R-:W-:Y:S02]  /*5870*/  IADD3 R17, R38, 0x2, RZ ;  /* 0x0000000226117810 */ /* 0x000fe40007ffe0ff */
[----:B-----5:R-:W-:Y:S02]  /*5880*/  PRMT R19, R14, 0x7632, R19 ;  /* 0x000076320e137816 */ /* 0x020fe40000000013 */
[----:B------:R-:W-:Y:S02]  /*5890*/  ISETP.GE.AND P1, PT, R17, UR7, PT ;  /* 0x0000000711007c0c */ /* 0x000fe4000bf26270 */
[----:B------:R-:W-:Y:S02]  /*58a0*/  IADD3 R17, R38, 0x3, RZ ;  /* 0x0000000326117810 */ /* 0x000fe40007ffe0ff */
[----:B------:R-:W-:-:S02]  /*58b0*/  SEL R20, R13, RZ, !P1 ;  /* 0x000000ff0d147207 */ /* 0x000fc40004800000 */
[----:B------:R-:W-:Y:S02]  /*58c0*/  ISETP.GE.AND P2, PT, R17, UR7, PT ;  /* 0x0000000711007c0c */ /* 0x000fe4000bf46270 */
[----:B------:R-:W-:Y:S02]  /*58d0*/  PRMT R17, R13, 0x7632, R17 ;  /* 0x000076320d117816 */ /* 0x000fe40000000011 */
[----:B------:R-:W-:Y:S02]  /*58e0*/  ISETP.GE.AND P1, PT, R38, UR7, PT ;  /* 0x0000000726007c0c */ /* 0x000fe4000bf26270 */
[----:B------:R-:W-:-:S04]  /*58f0*/  SEL R17, R17, RZ, !P2 ;  /* 0x000000ff11117207 */ /* 0x000fc80005000000 */
[----:B------:R-:W-:Y:S02]  /*5900*/  PRMT R13, R20, 0x5410, R17 ;  /* 0x00005410140d7816 */ /* 0x000fe40000000011 */
[C---:B------:R-:W-:Y:S02]  /*5910*/  IADD3 R17, R38.reuse, 0x4, RZ ;  /* 0x0000000426117810 */ /* 0x040fe40007ffe0ff */
[----:B------:R-:W-:Y:S02]  /*5920*/  PRMT R20, R15, 0x7632, R20 ;  /* 0x000076320f147816 */ /* 0x000fe40000000014 */
[----:B------:R-:W-:Y:S02]  /*5930*/  ISETP.GE.AND P3, PT, R17, UR7, PT ;  /* 0x0000000711007c0c */ /* 0x000fe4000bf66270 */
[----:B------:R-:W-:Y:S02]  /*5940*/  IADD3 R17, R38, 0x5, RZ ;  /* 0x0000000526117810 */ /* 0x000fe40007ffe0ff */
[----:B------:R-:W-:-:S02]  /*5950*/  SEL R14, R14, RZ, !P3 ;  /* 0x000000ff0e0e7207 */ /* 0x000fc40005800000 */
[----:B------:R-:W-:Y:S02]  /*5960*/  ISETP.GE.AND P4, PT, R17, UR7, PT ;  /* 0x0000000711007c0c */ /* 0x000fe4000bf86270 */
[C---:B------:R-:W-:Y:S02]  /*5970*/  IADD3 R17, R38.reuse, 0x6, RZ ;  /* 0x0000000626117810 */ /* 0x040fe40007ffe0ff */
        /* <DEDUP_REMOVED lines=13> */
[----:B------:R-:W-:Y:S02]  /*5a50*/  PRMT R12, R12, 0x5410, R17 ;  /* 0x000054100c0c7816 */ /* 0x000fe40000000011 */
.L_x_16948:
[----:B------:R-:W-:Y:S05]  /*5a60*/  BSYNC B1 ;  /* 0x0000000000017941 */ /* 0x000fea0003800000 */
.L_x_16947:
[----:B-----5:R-:W-:Y:S01]  /*5a70*/  HMUL2 R13, R54, R13 ;  /* 0x0000000d360d7232 */ /* 0x020fe20000000000 */
[----:B------:R-:W-:Y:S01]  /*5a80*/  HFMA2.MMA R22, R58, R23, R22 ;  /* 0x000000173a167235 */ /* 0x000fe20000000016 */
[----:B------:R-:W-:Y:S02]  /*5a90*/  HADD2.F32 R17, -RZ, R18.H0_H0 ;  /* 0x20000012ff117230 */ /* 0x000fe40000004100 */
[----:B------:R-:W-:-:S02]  /*5aa0*/  HFMA2 R12, R56, R12, R13 ;  /* 0x0000000c380c7231 */ /* 0x000fc4000000000d */
[--C-:B------:R-:W-:Y:S02]  /*5ab0*/  HADD2.F32 R13, -RZ, R16.reuse.H0_H0 ;  /* 0x20000010ff0d7230 */ /* 0x100fe40000004100 */
[----:B------:R-:W-:Y:S02]  /*5ac0*/  HADD2.F32 R16, -RZ, R16.H1_H1 ;  /* 0x30000010ff107230 */ /* 0x000fe40000004100 */
[----:B------:R-:W-:Y:S01]  /*5ad0*/  HADD2.F32 R20, -RZ, R18.H1_H1 ;  /* 0x30000012ff147230 */ /* 0x000fe20000004100 */
[----:B------:R-:W-:Y:S01]  /*5ae0*/  BSSY B1, `(.L_x_16949) ;  /* 0x000002f000017945 */ /* 0x000fe20003800000 */
[--C-:B------:R-:W-:Y:S01]  /*5af0*/  HADD2.F32 R19, -RZ, R22.reuse.H1_H1 ;  /* 0x30000016ff137230 */ /* 0x100fe20000004100 */
[----:B------:R-:W-:Y:S01]  /*5b00*/  FADD.FTZ R18, R13, R16 ;  /* 0x000000100d127221 */ /* 0x000fe20000010000 */
[----:B------:R-:W-:Y:S01]  /*5b10*/  HADD2.F32 R16, -RZ, R22.H0_H0 ;  /* 0x20000016ff107230 */ /* 0x000fe20000004100 */
[----:B------:R-:W-:Y:S01]  /*5b20*/  FADD.FTZ R13, R17, R20 ;  /* 0x00000014110d7221 */ /* 0x000fe20000010000 */
[----:B------:R-:W-:Y:S01]  /*5b30*/  IADD3 R17, P1, R46, R26, RZ ;  /* 0x0000001a2e117210 */ /* 0x000fe20007f3e0ff */
[----:B------:R-:W-:Y:S01]  /*5b40*/  FADD.FTZ R31, R18, R31 ;  /* 0x0000001f121f7221 */ /* 0x000fe20000010000 */
[----:B------:R-:W-:Y:S01]  /*5b50*/  HFMA2.MMA R12, R57, R14, R12 ;  /* 0x0000000e390c7235 */ /* 0x000fe2000000000c */
[----:B------:R-:W-:Y:S01]  /*5b60*/  FADD.FTZ R20, R16, R19 ;  /* 0x0000001310147221 */ /* 0x000fe20000010000 */
[----:B------:R-:W-:Y:S01]  /*5b70*/  LEA R16, P2, R17, c[0x0][0x178], 0x1 ;  /* 0x00005e0011107a11 */ /* 0x000fe200078408ff */
[----:B------:R-:W-:Y:S01]  /*5b80*/  FADD.FTZ R30, R13, R30 ;  /* 0x0000001e0d1e7221 */ /* 0x000fe20000010000 */
[----:B------:R-:W-:Y:S01]  /*5b90*/  LEA.HI.X.SX32 R22, R46, R24, 0x1, P1 ;  /* 0x000000182e167211 */ /* 0x000fe200008f0eff */
[----:B------:R-:W-:-:S03]  /*5ba0*/  FADD.FTZ R29, R20, R29 ;  /* 0x0000001d141d7221 */ /* 0x000fc60000010000 */
[----:B------:R-:W-:-:S06]  /*5bb0*/  LEA.HI.X R17, R17, c[0x0][0x17c], R22, 0x1, P2 ;  /* 0x00005f0011117a11 */ /* 0x000fcc00010f0c16 */
[----:B------:R-:W5:Y:S01]  /*5bc0*/  LDG.E.128.CONSTANT R16, [R16.64] ;  /* 0x0000000a10107981 */ /* 0x000f62000c1e9d00 */
[----:B------:R-:W-:Y:S05]  /*5bd0*/  @P0 BRA `(.L_x_16950) ;  /* 0x000001f000000947 */ /* 0x000fea0003800000 */
[C---:B------:R-:W-:Y:S02]  /*5be0*/  IADD3 R13, R38.reuse, 0x2, RZ ;  /* 0x00000002260d7810 */ /* 0x040fe40007ffe0ff */
        /* <DEDUP_REMOVED lines=12> */
[----:B------:R-:W-:Y:S02]  /*5cb0*/  IADD3 R20, R38, 0x7, RZ ;  /* 0x0000000726147810 */ /* 0x000fe40007ffe0ff */
[----:B------:R-:W-:Y:S02]  /*5cc0*/  SEL R14, R18, RZ, !P6 ;  /* 0x000000ff120e7207 */ /* 0x000fe40007000000 */
[----:B------:R-:W-:Y:S02]  /*5cd0*/  PRMT R18, R17, 0x7632, R18 ;  /* 0x0000763211127816 */ /* 0x000fe40000000012 */
[----:B------:R-:W-:Y:S02]  /*5ce0*/  ISETP.GE.AND P2, PT, R20, UR7, PT ;  /* 0x0000000714007c0c */ /* 0x000fe4000bf46270 */
[----:B------:R-:W-:-:S02]  /*5cf0*/  PRMT R20, R18, 0x7632, R20 ;  /* 0x0000763212147816 */ /* 0x000fc40000000014 */
[----:B------:R-:W-:Y:S02]  /*5d00*/  PRMT R21, R19, 0x7632, R21 ;  /* 0x0000763213157816 */ /* 0x000fe40000000015 */
[----:B------:R-:W-:Y:S02]  /*5d10*/  ISETP.GE.AND P6, PT, R38, UR7, PT ;  /* 0x0000000726007c0c */ /* 0x000fe4000bfc6270 */
[----:B------:R-:W-:Y:S02]  /*5d20*/  PRMT R17, R16, 0x7632, R17 ;  /* 0x0000763210117816 */ /* 0x000fe40000000011 */
        /* <DEDUP_REMOVED lines=10> */
.L_x_16950:
[----:B------:R-:W-:Y:S05]  /*5dd0*/  BSYNC B1 ;  /* 0x0000000000017941 */ /* 0x000fea0003800000 */
.L_x_16949:
[----:B-----5:R-:W-:Y:S01]  /*5de0*/  HMUL2 R17, R54, R17 ;  /* 0x0000001136117232 */ /* 0x020fe20000000000 */
[----:B------:R-:W-:Y:S01]  /*5df0*/  IADD3 R13, P1, R45, R26, RZ ;  /* 0x0000001a2d0d7210 */ /* 0x000fe20007f3e0ff */
[----:B------:R-:W-:-:S03]  /*5e00*/  HFMA2 R20, R58, R15, R12 ;  /* 0x0000000f3a147231 */ /* 0x000fc6000000000c */
[----:B------:R-:W-:Y:S01]  /*5e10*/  LEA R12, P2, R13, c[0x0][0x178], 0x1 ;  /* 0x00005e000d0c7a11 */ /* 0x000fe200078408ff */
[----:B------:R-:W-:Y:S01]  /*5e20*/  HFMA2.MMA R17, R56, R16, R17 ;  /* 0x0000001038117235 */ /* 0x000fe20000000011 */
[----:B------:R-:W-:Y:S02]  /*5e30*/  LEA.HI.X.SX32 R16, R45, R24, 0x1, P1 ;  /* 0x000000182d107211 */ /* 0x000fe400008f0eff */
[C---:B------:R-:W-:Y:S02]  /*5e40*/  IADD3 R14, P1, R44.reuse, R26, RZ ;  /* 0x0000001a2c0e7210 */ /* 0x040fe40007f3e0ff */
[----:B------:R-:W-:Y:S02]  /*5e50*/  LEA.HI.X R13, R13, c[0x0][0x17c], R16, 0x1, P2 ;  /* 0x00005f000d0d7a11 */ /* 0x000fe400010f0c10 */
[----:B------:R-:W-:Y:S02]  /*5e60*/  LEA.HI.X.SX32 R15, R44, R24, 0x1, P1 ;  /* 0x000000182c0f7211 */ /* 0x000fe400008f0eff */
[----:B------:R-:W-:Y:S01]  /*5e70*/  LEA R16, P2, R14, c[0x0][0x178], 0x1 ;  /* 0x00005e000e107a11 */ /* 0x000fe200078408ff */
[----:B------:R-:W-:-:S03]  /*5e80*/  HFMA2 R18, R57, R18, R17 ;  /* 0x0000001239127231 */ /* 0x000fc60000000011 */
[----:B------:R-:W-:Y:S02]  /*5e90*/  LEA.HI.X R17, R14, c[0x0][0x17c], R15, 0x1, P2 ;  /* 0x00005f000e117a11 */ /* 0x000fe400010f0c0f */
[----:B------:R-:W5:Y:S01]  /*5ea0*/  LDG.E.128.CONSTANT R12, [R12.64] ;  /* 0x0000000a0c0c7981 */ /* 0x000f62000c1e9d00 */
[----:B------:R-:W-:Y:S01]  /*5eb0*/  BSSY B1, `(.L_x_16951) ;  /* 0x0000021000017945 */ /* 0x000fe20003800000 */
        /* <DEDUP_REMOVED lines=32> */
.L_x_16952:
[----:B------:R-:W-:Y:S05]  /*60c0*/  BSYNC B1 ;  /* 0x0000000000017941 */ /* 0x000fea0003800000 */
.L_x_16951:
[----:B-----5:R-:W-:Y:S01]  /*60d0*/  HMUL2 R21, R54, R13 ;  /* 0x0000000d36157232 */ /* 0x020fe20000000000 */
[----:B------:R-:W-:-:S02]  /*60e0*/  HFMA2.MMA R13, R58, R19, R18 ;  /* 0x000000133a0d7235 */ /* 0x000fc40000000012 */
[----:B------:R-:W5:Y:S01]  /*60f0*/  LDG.E.128.CONSTANT R16, [R16.64] ;  /* 0x0000000a10107981 */ /* 0x000f62000c1e9d00 */
[----:B------:R-:W-:Y:S01]  /*6100*/  BSSY B1, `(.L_x_16953) ;  /* 0x0000022000017945 */ /* 0x000fe20003800000 */
[----:B------:R-:W-:Y:S01]  /*6110*/  HFMA2 R12, R56, R12, R21 ;  /* 0x0000000c380c7231 */ /* 0x000fe20000000015 */
        /* <DEDUP_REMOVED lines=32> */
.L_x_16954:
[----:B------:R-:W-:Y:S05]  /*6320*/  BSYNC B1 ;  /* 0x0000000000017941 */ /* 0x000fea0003800000 */
.L_x_16953:
[----:B-----5:R-:W-:Y:S01]  /*6330*/  HMUL2 R17, R54, R17 ;  /* 0x0000001136117232 */ /* 0x020fe20000000000 */
[----:B------:R-:W-:Y:S01]  /*6340*/  HFMA2.MMA R14, R57, R14, R12 ;  /* 0x0000000e390e7235 */ /* 0x000fe2000000000c */
[----:B------:R-:W-:-:S02]  /*6350*/  HADD2.F32 R12, -RZ, R20.H0_H0 ;  /* 0x20000014ff0c7230 */ /* 0x000fc40000004100 */
[----:B------:R-:W-:Y:S02]  /*6360*/  HFMA2 R16, R56, R16, R17 ;  /* 0x0000001038107231 */ /* 0x000fe40000000011 */
[----:B------:R-:W-:Y:S01]  /*6370*/  HADD2.F32 R17, -RZ, R20.H1_H1 ;  /* 0x30000014ff117230 */ /* 0x000fe20000004100 */
[C---:B------:R-:W-:Y:S01]  /*6380*/  HFMA2.MMA R15, R58.reuse, R15, R14 ;  /* 0x0000000f3a0f7235 */ /* 0x040fe2000000000e */
[----:B------:R-:W-:Y:S01]  /*6390*/  HFMA2 R16, R57, R18, R16 ;  /* 0x0000001239107231 */ /* 0x000fe20000000010 */
[C---:B------:R-:W-:Y:S01]  /*63a0*/  IADD3 R18, P1, R43.reuse, R26, RZ ;  /* 0x0000001a2b127210 */ /* 0x040fe20007f3e0ff */
[--C-:B------:R-:W-:Y:S01]  /*63b0*/  HADD2.F32 R14, -RZ, R13.reuse.H0_H0 ;  /* 0x2000000dff0e7230 */ /* 0x100fe20000004100 */
[----:B------:R-:W-:Y:S01]  /*63c0*/  FADD.FTZ R17, R12, R17 ;  /* 0x000000110c117221 */ /* 0x000fe20000010000 */
[----:B------:R-:W-:Y:S01]  /*63d0*/  HADD2.F32 R13, -RZ, R13.H1_H1 ;  /* 0x3000000dff0d7230 */ /* 0x000fe20000004100 */
[----:B------:R-:W-:Y:S01]  /*63e0*/  LEA R20, P2, R18, c[0x0][0x178], 0x1 ;  /* 0x00005e0012147a11 */ /* 0x000fe200078408ff */
[----:B------:R-:W-:Y:S01]  /*63f0*/  HFMA2.MMA R16, R58, R19, R16 ;  /* 0x000000133a107235 */ /* 0x000fe20000000010 */
[----:B------:R-:W-:Y:S01]  /*6400*/  LEA.HI.X.SX32 R19, R43, R24, 0x1, P1 ;  /* 0x000000182b137211 */ /* 0x000fe200008f0eff */
[----:B------:R-:W-:Y:S01]  /*6410*/  FADD.FTZ R28, R17, R28 ;  /* 0x0000001c111c7221 */ /* 0x000fe20000010000 */
[--C-:B------:R-:W-:Y:S01]  /*6420*/  HADD2.F32 R12, -RZ, R15.reuse.H0_H0 ;  /* 0x2000000fff0c7230 */ /* 0x100fe20000004100 */
[----:B------:R-:W-:Y:S01]  /*6430*/  FADD.FTZ R14, R14, R13 ;  /* 0x0000000d0e0e7221 */ /* 0x000fe20000010000 */
[----:B------:R-:W-:Y:S01]  /*6440*/  LEA.HI.X R21, R18, c[0x0][0x17c], R19, 0x1, P2 ;  /* 0x00005f0012157a11 */ /* 0x000fe200010f0c13 */
[----:B------:R-:W-:Y:S01]  /*6450*/  HADD2.F32 R15, -RZ, R15.H1_H1 ;  /* 0x3000000fff0f7230 */ /* 0x000fe20000004100 */
[----:B------:R-:W-:Y:S01]  /*6460*/  IADD3 R13, P3, R42, R26, RZ ;  /* 0x0000001a2a0d7210 */ /* 0x000fe20007f7e0ff */
[----:B------:R-:W-:Y:S01]  /*6470*/  BSSY B1, `(.L_x_16955) ;  /* 0x000002b000017945 */ /* 0x000fe20003800000 */
[----:B------:R-:W-:Y:S01]  /*6480*/  FADD.FTZ R11, R14, R11 ;  /* 0x0000000b0e0b7221 */ /* 0x000fe20000010000 */
[--C-:B------:R-:W-:Y:S01]  /*6490*/  HADD2.F32 R17, -RZ, R16.reuse.H1_H1 ;  /* 0x30000010ff117230 */ /* 0x100fe20000004100 */
[----:B------:R-:W5:Y:S01]  /*64a0*/  LDG.E.128.CONSTANT R20, [R20.64] ;  /* 0x0000000a14147981 */ /* 0x000f62000c1e9d00 */
[----:B------:R-:W-:Y:S01]  /*64b0*/  FADD.FTZ R15, R12, R15 ;  /* 0x0000000f0c0f7221 */ /* 0x000fe20000010000 */
[----:B------:R-:W-:Y:S01]  /*64c0*/  HADD2.F32 R12, -RZ, R16.H0_H0 ;  /* 0x20000010ff0c7230 */ /* 0x000fe20000004100 */
[----:B------:R-:W-:-:S02]  /*64d0*/  LEA.HI.X.SX32 R14, R42, R24, 0x1, P3 ;  /* 0x000000182a0e7211 */ /* 0x000fc400018f0eff */
[----:B------:R-:W-:Y:S02]  /*64e0*/  FADD.FTZ R10, R15, R10 ;  /* 0x0000000a0f0a7221 */ /* 0x000fe40000010000 */
[----:B------:R-:W-:Y:S01]  /*64f0*/  FADD.FTZ R16, R12, R17 ;  /* 0x000000110c107221 */ /* 0x000fe20000010000 */
[----:B------:R-:W-:-:S03]  /*6500*/  LEA R12, P1, R13, c[0x0][0x178], 0x1 ;  /* 0x00005e000d0c7a11 */ /* 0x000fc600078208ff */
[----:B------:R-:W-:Y:S01]  /*6510*/  FADD.FTZ R9, R16, R9 ;  /* 0x0000000910097221 */ /* 0x000fe20000010000 */
[----:B------:R-:W-:Y:S05]  /*6520*/  @P0 BRA `(.L_x_16956) ;  /* 0x000001f000000947 */ /* 0x000fea0003800000 */
[C---:B------:R-:W-:Y:S02]  /*6530*/  IADD3 R15, R38.reuse, 0x2, RZ ;  /* 0x00000002260f7810 */ /* 0x040fe40007ffe0ff */
[C---:B------:R-:W-:Y:S02]  /*6540*/  IADD3 R16, R38.reuse, 0x3, RZ ;  /* 0x0000000326107810 */ /* 0x040fe40007ffe0ff */
[----:B------:R-:W-:Y:S02]  /*6550*/  ISETP.GE.AND P5, PT, R15, UR7, PT ;  /* 0x000000070f007c0c */ /* 0x000fe4000bfa6270 */
        /* <DEDUP_REMOVED lines=10> */
[----:B------:R-:W-:Y:S02]  /*6600*/  IADD3 R15, R38, 0x1, RZ ;  /* 0x00000001260f7810 */ /* 0x000fe40007ffe0ff */
[----:B------:R-:W-:Y:S02]  /*6610*/  SEL R16, R22, RZ, !P6 ;  /* 0x000000ff16107207 */ /* 0x000fe40007000000 */
[----:B------:R-:W-:Y:S02]  /*6620*/  PRMT R22, R21, 0x7632, R22 ;  /* 0x0000763215167816 */ /* 0x000fe40000000016 */
[----:B------:R-:W-:Y:S02]  /*6630*/  ISETP.GE.AND P6, PT, R15, UR7, PT ;  /* 0x000000070f007c0c */ /* 0x000fe4000bfc6270 */
[----:B------:R-:W-:-:S02]  /*6640*/  SEL R15, R23, RZ, !P4 ;  /* 0x000000ff170f7207 */ /* 0x000fc40006000000 */
[----:B------:R-:W-:Y:S02]  /*6650*/  ISETP.GE.AND P4, PT, R38, UR7, PT ;  /* 0x0000000726007c0c */ /* 0x000fe4000bf86270 */
[----:B------:R-:W-:Y:S02]  /*6660*/  PRMT R19, R22, 0x7632, R19 ;  /* 0x0000763216137816 */ /* 0x000fe40000000013 */
[----:B------:R-:W-:Y:S02]  /*6670*/  PRMT R18, R23, 0x7632, R18 ;  /* 0x0000763217127816 */ /* 0x000fe40000000012 */
[----:B------:R-:W-:Y:S02]  /*6680*/  PRMT R25, R20, 0x7632, R25 ;  /* 0x0000763214197816 */ /* 0x000fe40000000019 */
        /* <DEDUP_REMOVED lines=9> */
.L_x_16956:
[----:B------:R-:W-:Y:S05]  /*6720*/  BSYNC B1 ;  /* 0x0000000000017941 */ /* 0x000fea0003800000 */
.L_x_16955:
[----:B------:R-:W-:Y:S01]  /*6730*/  IADD3 R15, P2, R41, R26, RZ ;  /* 0x0000001a290f7210 */ /* 0x000fe20007f5e0ff */
[----:B-----5:R-:W-:Y:S01]  /*6740*/  HMUL2 R21, R54, R21 ;  /* 0x0000001536157232 */ /* 0x020fe20000000000 */
[----:B------:R-:W-:Y:S02]  /*6750*/  LEA.HI.X R13, R13, c[0x0][0x17c], R14, 0x1, P1 ;  /* 0x00005f000d0d7a11 */ /* 0x000fe400008f0c0e */
[----:B------:R-:W-:Y:S01]  /*6760*/  LEA.HI.X.SX32 R14, R41, R24, 0x1, P2 ;  /* 0x00000018290e7211 */ /* 0x000fe200010f0eff */
[----:B------:R-:W-:Y:S01]  /*6770*/  BSSY B1, `(.L_x_16957) ;  /* 0x0000025000017945 */ /* 0x000fe20003800000 */
[----:B------:R-:W-:Y:S01]  /*6780*/  LEA R16, P1, R15, c[0x0][0x178], 0x1 ;  /* 0x00005e000f107a11 */ /* 0x000fe200078208ff */
[----:B------:R-:W-:-:S03]  /*6790*/  HFMA2 R20, R56, R20, R21 ;  /* 0x0000001438147231 */ /* 0x000fc60000000015 */
        /* <DEDUP_REMOVED lines=34> */
.L_x_16958:
[----:B------:R-:W-:Y:S05]  /*69c0*/  BSYNC B1 ;  /* 0x0000000000017941 */ /* 0x000fea0003800000 */
.L_x_16957:
[----:B------:R-:W5:Y:S02]  /*69d0*/  LDG.E.128.CONSTANT R16, [R16.64] ;  /* 0x0000000a10107981 */ /* 0x000f64000c1e9d00 */
[----:B-----5:R-:W-:Y:S01]  /*69e0*/  HFMA2.MMA R13, R54, R13, -RZ ;  /* 0x0000000d360d7235 */ /* 0x020fe200001000ff */
[----:B------:R-:W-:Y:S01]  /*69f0*/  BSSY B1, `(.L_x_16959) ;  /* 0x0000023000017945 */ /* 0x000fe20003800000 */
[----:B------:R-:W-:-:S08]  /*6a00*/  HFMA2.MMA R22, R57, R22, R20 ;  /* 0x0000001639167235 */ /* 0x000fd00000000014 */
[----:B------:R-:W-:Y:S01]  /*6a10*/  HFMA2 R13, R56, R12, R13 ;  /* 0x0000000c380d7231 */ /* 0x000fe2000000000d */
[----:B------:R-:W-:Y:S05]  /*6a20*/  @P0 BRA `(.L_x_16960) ;  /* 0x000001f000000947 */ /* 0x000fea0003800000 */
[----:B------:R-:W-:Y:S02]  /*6a30*/  IADD3 R12, R38, 0x2, RZ ;  /* 0x00000002260c7810 */ /* 0x000fe40007ffe0ff */
[----:B------:R-:W-:Y:S02]  /*6a40*/  PRMT R20, R19, 0x7632, R20 ;  /* 0x0000763213147816 */ /* 0x000fe40000000014 */
        /* <DEDUP_REMOVED lines=29> */
.L_x_16960:
[----:B------:R-:W-:Y:S05]  /*6c20*/  BSYNC B1 ;  /* 0x0000000000017941 */ /* 0x000fea0003800000 */
.L_x_16959:
[----:B------:R-:W-:Y:S01]  /*6c30*/  HMUL2 R17, R54, R17 ;  /* 0x0000001136117232 */ /* 0x000fe20000000000 */
[-C--:B------:R-:W-:Y:S01]  /*6c40*/  IADD3 R12, P1, R40, R26.reuse, RZ ;  /* 0x0000001a280c7210 */ /* 0x080fe20007f3e0ff */
[----:B------:R-:W-:Y:S01]  /*6c50*/  HFMA2.MMA R13, R57, R14, R13 ;  /* 0x0000000e390d7235 */ /* 0x000fe2000000000d */
[----:B------:R-:W-:-:S02]  /*6c60*/  IADD3 R26, P3, R39, R26, RZ ;  /* 0x0000001a271a7210 */ /* 0x000fc40007f7e0ff */
[----:B------:R-:W-:Y:S01]  /*6c70*/  LEA R20, P2, R12, c[0x0][0x178], 0x1 ;  /* 0x00005e000c147a11 */ /* 0x000fe200078408ff */
[----:B------:R-:W-:Y:S01]  /*6c80*/  HFMA2.MMA R16, R56, R16, R17 ;  /* 0x0000001038107235 */ /* 0x000fe20000000011 */
[----:B------:R-:W-:-:S04]  /*6c90*/  LEA.HI.X.SX32 R17, R40, R24, 0x1, P1 ;  /* 0x0000001828117211 */ /* 0x000fc800008f0eff */
[----:B------:R-:W-:Y:S01]  /*6ca0*/  LEA.HI.X R21, R12, c[0x0][0x17c], R17, 0x1, P2 ;  /* 0x00005f000c157a11 */ /* 0x000fe200010f0c11 */
[----:B------:R-:W-:Y:S01]  /*6cb0*/  HFMA2 R12, R58, R23, R22 ;  /* 0x000000173a0c7231 */ /* 0x000fe20000000016 */
[----:B------:R-:W-:Y:S01]  /*6cc0*/  LEA.HI.X.SX32 R17, R39, R24, 0x1, P3 ;  /* 0x0000001827117211 */ /* 0x000fe200018f0eff */
[----:B------:R-:W-:Y:S01]  /*6cd0*/  BSSY B1, `(.L_x_16961) ;  /* 0x0000025000017945 */ /* 0x000fe20003800000 */
[C---:B------:R-:W-:Y:S01]  /*6ce0*/  LEA R24, P1, R26.reuse, c[0x0][0x178], 0x1 ;  /* 0x00005e001a187a11 */ /* 0x040fe200078208ff */
[----:B------:R-:W-:Y:S01]  /*6cf0*/  HFMA2 R18, R57, R18, R16 ;  /* 0x0000001239127231 */ /* 0x000fe20000000010 */
[----:B------:R-:W5:Y:S02]  /*6d00*/  LDG.E.128.CONSTANT R20, [R20.64] ;  /* 0x0000000a14147981 */ /* 0x000f64000c1e9d00 */
[----:B------:R-:W-:Y:S01]  /*6d10*/  LEA.HI.X R25, R26, c[0x0][0x17c], R17, 0x1, P1 ;  /* 0x00005f001a197a11 */ /* 0x000fe200008f0c11 */
        /* <DEDUP_REMOVED lines=32> */
.L_x_16962:
[----:B------:R-:W-:Y:S05]  /*6f20*/  BSYNC B1 ;  /* 0x0000000000017941 */ /* 0x000fea0003800000 */
.L_x_16961:
        /* <DEDUP_REMOVED lines=9> */
[--C-:B------:R-:W-:Y:S02]  /*6fc0*/  HADD2.F32 R14, -RZ, R15.reuse.H0_H0 ;  /* 0x2000000fff0e7230 */ /* 0x100fe40000004100 */
        /* <DEDUP_REMOVED lines=46> */
.L_x_16964:
[----:B------:R-:W-:Y:S05]  /*72b0*/  BSYNC B1 ;  /* 0x0000000000017941 */ /* 0x000fea0003800000 */
.L_x_16963:
        /* <DEDUP_REMOVED lines=17> */
.L_x_16932:
[----:B------:R-:W-:Y:S05]  /*73d0*/  BSYNC B0 ;  /* 0x0000000000007941 */ /* 0x000fea0003800000 */
.L_x_16930:
        /* <DEDUP_REMOVED lines=13> */
[----:B------:R-:W2:Y:S01]  /*74b0*/  S2R R2, SR_TID.X ;  /* 0x0000000000027919 */ /* 0x000ea20000002100 */
        /* <DEDUP_REMOVED lines=12> */
[----:B--2---:R-:W-:-:S03]  /*7580*/  IADD3 R27, R2, 0x1f, RZ ;  /* 0x0000001f021b7810 */ /* 0x004fc60007ffe0ff */
[----:B------:R-:W2:Y:S01]  /*7590*/  SHFL.BFLY PT, R26, R5, 0x2, 0x1f ;  /* 0x0c401f00051a7f89 */ /* 0x000ea200000e0000 */
[----:B---3--:R-:W-:Y:S01]  /*75a0*/  FADD.FTZ R24, R24, R7 ;  /* 0x0000000718187221 */ /* 0x008fe20000010000 */
[----:B------:R-:W-:Y:S02]  /*75b0*/  ISETP.GT.U32.AND P3, PT, R27, 0x3e, PT ;  /* 0x0000003e1b00780c */ /* 0x000fe40003f64070 */
[----:B------:R-:W3:Y:S01]  /*75c0*/  SHFL.BFLY PT, R25, R4, 0x2, 0x1f ;  /* 0x0c401f0004197f89 */ /* 0x000ee200000e0000 */
[----:B------:R-:W-:Y:S01]  /*75d0*/  SHF.R.S32.HI R27, RZ, 0x1f, R2 ;  /* 0x0000001fff1b7819 */ /* 0x000fe20000011402 */
[----:B----4-:R-:W-:Y:S02]  /*75e0*/  FADD.FTZ R33, R15, R30 ;  /* 0x0000001e0f217221 */ /* 0x010fe40000010000 */
[----:B------:R-:W4:Y:S01]  /*75f0*/  SHFL.BFLY PT, R0, R3, 0x1, 0x1f ;  /* 0x0c201f0003007f89 */ /* 0x000f2200000e0000 */
[----:B------:R-:W-:Y:S01]  /*7600*/  LEA.HI R27, R27, R2, RZ, 0x5 ;  /* 0x000000021b1b7211 */ /* 0x000fe200078f28ff */
[----:B------:R-:W-:-:S02]  /*7610*/  FADD.FTZ R30, R16, R11 ;  /* 0x0000000b101e7221 */ /* 0x000fc40000010000 */
[----:B------:R-:W4:Y:S01]  /*7620*/  SHFL.BFLY PT, R28, R35, 0x1, 0x1f ;  /* 0x0c201f00231c7f89 */ /* 0x000f2200000e0000 */
[----:B------:R-:W-:Y:S01]  /*7630*/  LOP3.LUT R11, R27, 0xffffffe0, RZ, 0xc0, !PT ;  /* 0xffffffe01b0b7812 */ /* 0x000fe200078ec0ff */
[----:B------:R-:W-:Y:S01]  /*7640*/  FADD.FTZ R21, R21, R8 ;  /* 0x0000000815157221 */ /* 0x000fe20000010000 */
[----:B------:R-:W-:Y:S01]  /*7650*/  SHF.R.S32.HI R27, RZ, 0x5, R27 ;  /* 0x00000005ff1b7819 */ /* 0x000fe2000001141b */
[----:B------:R-:W4:Y:S01]  /*7660*/  SHFL.BFLY PT, R13, R12, 0x1, 0x1f ;  /* 0x0c201f000c0d7f89 */ /* 0x000f2200000e0000 */
[----:B0-----:R-:W-:Y:S02]  /*7670*/  FADD.FTZ R19, R19, R10 ;  /* 0x0000000a13137221 */ /* 0x001fe40000010000 */
[----:B------:R-:W-:Y:S01]  /*7680*/  IMAD.IADD R11, R2, 0x1, -R11 ;  /* 0x00000001020b7824 */ /* 0x000fe200078e0a0b */
[----:B------:R-:W0:Y:S01]  /*7690*/  SHFL.BFLY PT, R6, R17, 0x1, 0x1f ;  /* 0x0c201f0011067f89 */ /* 0x000e2200000e0000 */
[----:B-1----:R-:W-:-:S03]  /*76a0*/  FADD.FTZ R22, R22, R9 ;  /* 0x0000000916167221 */ /* 0x002fc60000010000 */
[----:B------:R-:W1:Y:S01]  /*76b0*/  SHFL.BFLY PT, R7, R32, 0x1, 0x1f ;  /* 0x0c201f0020077f89 */ /* 0x000e6200000e0000 */
[----:B--2---:R-:W-:-:S03]  /*76c0*/  FADD.FTZ R26, R26, R5 ;  /* 0x000000051a1a7221 */ /* 0x004fc60000010000 */
[----:B------:R-:W2:Y:S01]  /*76d0*/  SHFL.BFLY PT, R8, R33, 0x1, 0x1f ;  /* 0x0c201f0021087f89 */ /* 0x000ea200000e0000 */
[----:B---3--:R-:W-:Y:S02]  /*76e0*/  FADD.FTZ R25, R25, R4 ;  /* 0x0000000419197221 */ /* 0x008fe40000010000 */
[----:B----4-:R-:W-:Y:S01]  /*76f0*/  FADD.FTZ R31, R3, R0 ;  /* 0x00000000031f7221 */ /* 0x010fe20000010000 */
[----:B------:R-:W3:Y:S01]  /*7700*/  SHFL.BFLY PT, R29, R14, 0x1, 0x1f ;  /* 0x0c201f000e1d7f89 */ /* 0x000ee200000e0000 */
[----:B------:R-:W-:-:S03]  /*7710*/  FADD.FTZ R28, R35, R28 ;  /* 0x0000001c231c7221 */ /* 0x000fc60000010000 */
[----:B------:R-:W4:Y:S01]  /*7720*/  SHFL.BFLY PT, R9, R20, 0x1, 0x1f ;  /* 0x0c201f0014097f89 */ /* 0x000f2200000e0000 */
[----:B------:R-:W-:-:S03]  /*7730*/  FADD.FTZ R0, R12, R13 ;  /* 0x0000000d0c007221 */ /* 0x000fc60000010000 */
[----:B------:R-:W4:Y:S01]  /*7740*/  SHFL.BFLY PT, R10, R19, 0x1, 0x1f ;  /* 0x0c201f00130a7f89 */ /* 0x000f2200000e0000 */
[----:B0-----:R-:W-:-:S03]  /*7750*/  FADD.FTZ R35, R17, R6 ;  /* 0x0000000611237221 */ /* 0x001fc60000010000 */
[----:B------:R-:W0:Y:S01]  /*7760*/  SHFL.BFLY PT, R15, R22, 0x1, 0x1f ;  /* 0x0c201f00160f7f89 */ /* 0x000e2200000e0000 */
[----:B------:R-:W-:Y:S01]  /*7770*/  LOP3.LUT R6, R11, 0x3, RZ, 0xc0, !PT ;  /* 0x000000030b067812 */ /* 0x000fe200078ec0ff */
[----:B-1----:R-:W-:Y:S02]  /*7780*/  FADD.FTZ R32, R32, R7 ;  /* 0x0000000720207221 */ /* 0x002fe40000010000 */
[----:B------:R-:W1:Y:S01]  /*7790*/  SHFL.BFLY PT, R18, R21, 0x1, 0x1f ;  /* 0x0c201f0015127f89 */ /* 0x000e6200000e0000 */
[----:B------:R-:W-:Y:S02]  /*77a0*/  ISETP.NE.AND P2, PT, R6, RZ, PT ;  /* 0x000000ff0600720c */ /* 0x000fe40003f45270 */
[----:B------:R-:W-:Y:S01]  /*77b0*/  LOP3.LUT R7, R2, 0xffffffc0, RZ, 0xc0, !PT ;  /* 0xffffffc002077812 */ /* 0x000fe200078ec0ff */
[----:B------:R-:W1:Y:S01]  /*77c0*/  SHFL.BFLY PT, R5, R24, 0x1, 0x1f ;  /* 0x0c201f0018057f89 */ /* 0x000e6200000e0000 */
[----:B------:R-:W-:Y:S01]  /*77d0*/  SHF.R.S32.HI R6, RZ, 0x1f, R11 ;  /* 0x0000001fff067819 */ /* 0x000fe2000001140b */
[----:B--2---:R-:W-:Y:S01]  /*77e0*/  FADD.FTZ R33, R33, R8 ;  /* 0x0000000821217221 */ /* 0x004fe20000010000 */
[----:B------:R-:W-:Y:S01]  /*77f0*/  ISETP.NE.OR P5, PT, R7, 0x40, P2 ;  /* 0x000000400700780c */ /* 0x000fe200017a5670 */
[----:B------:R-:W2:Y:S01]  /*7800*/  SHFL.BFLY PT, R4, R23, 0x1, 0x1f ;  /* 0x0c201f0017047f89 */ /* 0x000ea200000e0000 */
[----:B------:R-:W-:Y:S01]  /*7810*/  LEA.HI R6, R6, R11, RZ, 0x2 ;  /* 0x0000000b06067211 */ /* 0x000fe200078f10ff */
[----:B---3--:R-:W-:Y:S01]  /*7820*/  FADD.FTZ R29, R14, R29 ;  /* 0x0000001d0e1d7221 */ /* 0x008fe20000010000 */
[----:B------:R-:W-:Y:S01]  /*7830*/  LOP3.LUT R8, R2, 0xffffffe0, RZ, 0xc0, !PT ;  /* 0xffffffe002087812 */ /* 0x000fe200078ec0ff */
[----:B------:R-:W3:Y:S01]  /*7840*/  SHFL.BFLY PT, R3, R26, 0x1, 0x1f ;  /* 0x0c201f001a037f89 */ /* 0x000ee200000e0000 */
[----:B------:R-:W-:Y:S01]  /*7850*/  SHF.R.S32.HI R42, RZ, 0x2, R6 ;  /* 0x00000002ff2a7819 */ /* 0x000fe20000011406 */
[----:B----4-:R-:W-:Y:S01]  /*7860*/  FADD.FTZ R34, R20, R9 ;  /* 0x0000000914227221 */ /* 0x010fe20000010000 */
[C---:B------:R-:W-:Y:S01]  /*7870*/  ISETP.GT.OR P0, PT, R2.reuse, 0x3f, P2 ;  /* 0x0000003f0200780c */ /* 0x040fe20001704670 */
[----:B------:R-:W4:Y:S01]  /*7880*/  SHFL.BFLY PT, R12, R25, 0x1, 0x1f ;  /* 0x0c201f00190c7f89 */ /* 0x000f2200000e0000 */
[----:B------:R-:W-:Y:S01]  /*7890*/  ISETP.GT.OR P1, PT, R2, 0x1f, P2 ;  /* 0x0000001f0200780c */ /* 0x000fe20001724670 */
[----:B------:R-:W-:Y:S01]  /*78a0*/  FADD.FTZ R37, R19, R10 ;  /* 0x0000000a13257221 */ /* 0x000fe20000010000 */
[----:B------:R-:W-:Y:S01]  /*78b0*/  ISETP.NE.OR P4, PT, R8, 0x20, P2 ;  /* 0x000000200800780c */ /* 0x000fe20001785670 */
[----:B------:R-:W-:Y:S01]  /*78c0*/  BAR.SYNC.DEFER_BLOCKING 0x0 ;  /* 0x0000000000007b1d */ /* 0x000fe20000010000 */
[----:B0-----:R-:W-:-:S02]  /*78d0*/  FADD.FTZ R36, R22, R15 ;  /* 0x0000000f16247221 */ /* 0x001fc40000010000 */
[----:B------:R-:W-:Y:S02]  /*78e0*/  IMAD R2, R27, 0x80, R42 ;  /* 0x000000801b027824 */ /* 0x000fe400078e022a */
[----:B-1----:R-:W-:Y:S02]  /*78f0*/  FADD.FTZ R39, R21, R18 ;  /* 0x0000001215277221 */ /* 0x002fe40000010000 */
        /* <DEDUP_REMOVED lines=21> */
.L_x_16967:
[----:B------:R-:W-:Y:S05]  /*7a50*/  BSYNC B0 ;  /* 0x0000000000007941 */ /* 0x000fea0003800000 */
.L_x_16966:
        /* <DEDUP_REMOVED lines=35> */
.L_x_16969:
[----:B------:R-:W-:Y:S05]  /*7c90*/  BSYNC B0 ;  /* 0x0000000000007941 */ /* 0x000fea0003800000 */
.L_x_16968:
        /* <DEDUP_REMOVED lines=19> */
.L_x_16971:
[----:B------:R-:W-:Y:S05]  /*7dd0*/  BSYNC B0 ;  /* 0x0000000000007941 */ /* 0x000fea0003800000 */
.L_x_16970:
        /* <DEDUP_REMOVED lines=36> */
.L_x_16973:
[----:B------:R-:W-:Y:S05]  /*8020*/  BSYNC B0 ;  /* 0x0000000000007941 */ /* 0x000fea0003800000 */
.L_x_16972:
        /* <DEDUP_REMOVED lines=19> */
[C---:B01----:R-:W-:Y:S02]  /*8160*/  IADD3 R2, R42.reuse, 0x8, RZ ;  /* 0x000000082a027810 */ /* 0x043fe40007ffe0ff */
        /* <DEDUP_REMOVED lines=13> */
[C---:B------:R-:W-:Y:S02]  /*8240*/  LEA R24, P0, R5.reuse, c[0x0][0x160], 0x1 ;  /* 0x0000580005187a11 */ /* 0x040fe400078008ff */
[----:B------:R-:W-:Y:S02]  /*8250*/  IADD3 R3, R42, 0x20, RZ ;  /* 0x000000202a037810 */ /* 0x000fe40007ffe0ff */
[----:B------:R-:W-:Y:S02]  /*8260*/  LEA.HI.X.SX32 R7, R2, UR7, 0x1, P1 ;  /* 0x0000000702077c11 */ /* 0x000fe400088f0eff */
[----:B------:R-:W-:-:S02]  /*8270*/  LEA.HI.X R25, R5, c[0x0][0x164], R6, 0x1, P0 ;  /* 0x0000590005197a11 */ /* 0x000fc400000f0c06 */
[----:B------:R-:W-:Y:S02]  /*8280*/  LEA R18, P1, R4, c[0x0][0x160], 0x1 ;  /* 0x0000580004127a11 */ /* 0x000fe400078208ff */
[C---:B------:R-:W-:Y:S02]  /*8290*/  IADD3 R5, P0, R3.reuse, UR4, RZ ;  /* 0x0000000403057c10 */ /* 0x040fe4000ff1e0ff */
[----:B------:R-:W-:Y:S02]  /*82a0*/  IADD3 R2, R42, 0x28, RZ ;  /* 0x000000282a027810 */ /* 0x000fe40007ffe0ff */
[----:B------:R-:W-:Y:S02]  /*82b0*/  LEA.HI.X R19, R4, c[0x0][0x164], R7, 0x1, P1 ;  /* 0x0000590004137a11 */ /* 0x000fe400008f0c07 */
[----:B------:R-:W-:Y:S02]  /*82c0*/  LEA.HI.X.SX32 R6, R3, UR7, 0x1, P0 ;  /* 0x0000000703067c11 */ /* 0x000fe400080f0eff */
[----:B------:R-:W-:-:S02]  /*82d0*/  IADD3 R7, P1, R2, UR4, RZ ;  /* 0x0000000402077c10 */ /* 0x000fc4000ff3e0ff */
[C---:B------:R-:W-:Y:S02]  /*82e0*/  LEA R20, P0, R5.reuse, c[0x0][0x160], 0x1 ;  /* 0x0000580005147a11 */ /* 0x040fe400078008ff */
[C---:B------:R-:W-:Y:S02]  /*82f0*/  IADD3 R4, R42.reuse, 0x30, RZ ;  /* 0x000000302a047810 */ /* 0x040fe40007ffe0ff */
[----:B------:R-:W-:Y:S02]  /*8300*/  IADD3 R3, R42, 0x38, RZ ;  /* 0x000000382a037810 */ /* 0x000fe40007ffe0ff */
[----:B------:R-:W-:Y:S02]  /*8310*/  LEA.HI.X.SX32 R2, R2, UR7, 0x1, P1 ;  /* 0x0000000702027c11 */ /* 0x000fe400088f0eff */
[----:B------:R-:W-:Y:S02]  /*8320*/  LEA.HI.X R21, R5, c[0x0][0x164], R6, 0x1, P0 ;  /* 0x0000590005157a11 */ /* 0x000fe400000f0c06 */
[----:B------:R-:W-:-:S02]  /*8330*/  LEA R14, P1, R7, c[0x0][0x160], 0x1 ;  /* 0x00005800070e7a11 */ /* 0x000fc400078208ff */
[C---:B------:R-:W-:Y:S02]  /*8340*/  IADD3 R6, P0, R4.reuse, UR4, RZ ;  /* 0x0000000404067c10 */ /* 0x040fe4000ff1e0ff */
[----:B------:R-:W-:Y:S02]  /*8350*/  IADD3 R5, P2, R3, UR4, RZ ;  /* 0x0000000403057c10 */ /* 0x000fe4000ff5e0ff */
[----:B------:R-:W-:Y:S02]  /*8360*/  LEA.HI.X R15, R7, c[0x0][0x164], R2, 0x1, P1 ;  /* 0x00005900070f7a11 */ /* 0x000fe400008f0c02 */
[----:B------:R-:W-:Y:S02]  /*8370*/  LEA.HI.X.SX32 R9, R4, UR7, 0x1, P0 ;  /* 0x0000000704097c11 */ /* 0x000fe400080f0eff */
[----:B------:R-:W-:Y:S02]  /*8380*/  IADD3 R2, R42, 0x40, RZ ;  /* 0x000000402a027810 */ /* 0x000fe40007ffe0ff */
[----:B------:R-:W-:-:S02]  /*8390*/  LEA.HI.X.SX32 R4, R3, UR7, 0x1, P2 ;  /* 0x0000000703047c11 */ /* 0x000fc400090f0eff */
[C---:B------:R-:W-:Y:S02]  /*83a0*/  LEA R10, P1, R5.reuse, c[0x0][0x160], 0x1 ;  /* 0x00005800050a7a11 */ /* 0x040fe400078208ff */
[----:B------:R-:W-:Y:S02]  /*83b0*/  IADD3 R3, R42, 0x48, RZ ;  /* 0x000000482a037810 */ /* 0x000fe40007ffe0ff */
[----:B------:R-:W-:Y:S02]  /*83c0*/  LEA R16, P0, R6, c[0x0][0x160], 0x1 ;  /* 0x0000580006107a11 */ /* 0x000fe400078008ff */
[----:B------:R-:W-:Y:S02]  /*83d0*/  IADD3 R7, P2, R2, UR4, RZ ;  /* 0x0000000402077c10 */ /* 0x000fe4000ff5e0ff */
[----:B------:R-:W-:Y:S02]  /*83e0*/  LEA.HI.X R11, R5, c[0x0][0x164], R4, 0x1, P1 ;  /* 0x00005900050b7a11 */ /* 0x000fe400008f0c04 */
[----:B------:R-:W-:-:S02]  /*83f0*/  IADD3 R4, P1, R3, UR4, RZ ;  /* 0x0000000403047c10 */ /* 0x000fc4000ff3e0ff */
[----:B------:R-:W-:Y:S02]  /*8400*/  F2FP.PACK_AB R28, R31, R28 ;  /* 0x0000001c1f1c723e */ /* 0x000fe400000000ff */
[----:B------:R-:W-:Y:S02]  /*8410*/  LEA.HI.X R17, R6, c[0x0][0x164], R9, 0x1, P0 ;  /* 0x0000590006117a11 */ /* 0x000fe400000f0c09 */
[----:B------:R-:W-:Y:S01]  /*8420*/  LEA.HI.X.SX32 R8, R2, UR7, 0x1, P2 ;  /* 0x0000000702087c11 */ /* 0x000fe200090f0eff */
[----:B------:R-:W-:Y:S01]  /*8430*/  STG.E.U16 [R26.64], R28 ;  /* 0x0000001c1a007986 */ /* 0x000fe2000c10150a */
[----:B------:R-:W-:Y:S02]  /*8440*/  LEA R12, P0, R7, c[0x0][0x160], 0x1 ;  /* 0x00005800070c7a11 */ /* 0x000fe400078008ff */
[----:B------:R-:W-:Y:S02]  /*8450*/  IADD3 R2, R42, 0x50, RZ ;  /* 0x000000502a027810 */ /* 0x000fe40007ffe0ff */
[----:B------:R-:W-:-:S02]  /*8460*/  LEA.HI.X.SX32 R5, R3, UR7, 0x1, P1 ;  /* 0x0000000703057c11 */ /* 0x000fc400088f0eff */
[----:B------:R-:W-:Y:S02]  /*8470*/  F2FP.PACK_AB R0, R29, R0 ;  /* 0x000000001d00723e */ /* 0x000fe400000000ff */
[----:B------:R-:W-:Y:S02]  /*8480*/  LEA R6, P1, R4, c[0x0][0x160], 0x1 ;  /* 0x0000580004067a11 */ /* 0x000fe400078208ff */
[----:B------:R-:W-:Y:S02]  /*8490*/  PRMT R29, R28, 0x7632, R29 ;  /* 0x000076321c1d7816 */ /* 0x000fe4000000001d */
[----:B------:R-:W-:Y:S02]  /*84a0*/  IADD3 R3, R42, 0x58, RZ ;  /* 0x000000582a037810 */ /* 0x000fe40007ffe0ff */
[----:B------:R-:W-:Y:S01]  /*84b0*/  LEA.HI.X R13, R7, c[0x0][0x164], R8, 0x1, P0 ;  /* 0x00005900070d7a11 */ /* 0x000fe200000f0c08 */
[----:B------:R0:W-:Y:S01]  /*84c0*/  STG.E.U16 [R22.64], R29 ;  /* 0x0000001d16007986 */ /* 0x0001e2000c10150a */
[----:B------:R-:W-:-:S02]  /*84d0*/  IADD3 R9, P0, R2, UR4, RZ ;  /* 0x0000000402097c10 */ /* 0x000fc4000ff1e0ff */
[----:B------:R-:W-:Y:S01]  /*84e0*/  LEA.HI.X R7, R4, c[0x0][0x164], R5, 0x1, P1 ;  /* 0x0000590004077a11 */ /* 0x000fe200008f0c05 */
[----:B------:R-:W-:Y:S01]  /*84f0*/  STG.E.U16 [R24.64], R0 ;  /* 0x0000000018007986 */ /* 0x000fe2000c10150a */
[----:B------:R-:W-:Y:S02]  /*8500*/  IADD3 R4, R42, 0x60, RZ ;  /* 0x000000602a047810 */ /* 0x000fe40007ffe0ff */
[----:B------:R-:W-:Y:S02]  /*8510*/  IADD3 R44, P1, R3, UR4, RZ ;  /* 0x00000004032c7c10 */ /* 0x000fe4000ff3e0ff */
[----:B------:R-:W-:Y:S02]  /*8520*/  LEA.HI.X.SX32 R46, R2, UR7, 0x1, P0 ;  /* 0x00000007022e7c11 */ /* 0x000fe400080f0eff */
[----:B------:R-:W-:Y:S02]  /*8530*/  LEA R8, P0, R9, c[0x0][0x160], 0x1 ;  /* 0x0000580009087a11 */ /* 0x000fe400078008ff */
[----:B0-----:R-:W-:-:S02]  /*8540*/  PRMT R23, R0, 0x7632, R23 ;  /* 0x0000763200177816 */ /* 0x001fc40000000017 */
[----:B------:R-:W-:Y:S02]  /*8550*/  F2FP.PACK_AB R30, R33, R30 ;  /* 0x0000001e211e723e */ /* 0x000fe400000000ff */
[----:B------:R-:W-:Y:S01]  /*8560*/  IADD3 R5, P2, R4, UR4, RZ ;  /* 0x0000000404057c10 */ /* 0x000fe2000ff5e0ff */
[----:B------:R0:W-:Y:S01]  /*8570*/  STG.E.U16 [R18.64], R23 ;  /* 0x0000001712007986 */ /* 0x0001e2000c10150a */
[----:B------:R-:W-:Y:S02]  /*8580*/  LEA.HI.X.SX32 R3, R3, UR7, 0x1, P1 ;  /* 0x0000000703037c11 */ /* 0x000fe400088f0eff */
[----:B------:R-:W-:Y:S01]  /*8590*/  LEA R2, P1, R44, c[0x0][0x160], 0x1 ;  /* 0x000058002c027a11 */ /* 0x000fe200078208ff */
[----:B------:R-:W-:Y:S01]  /*85a0*/  STG.E.U16 [R20.64], R30 ;  /* 0x0000001e14007986 */ /* 0x000fe2000c10150a */
[----:B------:R-:W-:Y:S02]  /*85b0*/  LEA.HI.X R9, R9, c[0x0][0x164], R46, 0x1, P0 ;  /* 0x0000590009097a11 */ /* 0x000fe400000f0c2e */
[----:B------:R-:W-:-:S02]  /*85c0*/  LEA.HI.X.SX32 R46, R4, UR7, 0x1, P2 ;  /* 0x00000007042e7c11 */ /* 0x000fc400090f0eff */
[----:B------:R-:W-:Y:S02]  /*85d0*/  LEA R4, P0, R5, c[0x0][0x160], 0x1 ;  /* 0x0000580005047a11 */ /* 0x000fe400078008ff */
[----:B------:R-:W-:Y:S02]  /*85e0*/  LEA.HI.X R3, R44, c[0x0][0x164], R3, 0x1, P1 ;  /* 0x000059002c037a11 */ /* 0x000fe400008f0c03 */
[----:B0-----:R-:W-:Y:S02]  /*85f0*/  PRMT R19, R30, 0x7632, R19 ;  /* 0x000076321e137816 */ /* 0x001fe40000000013 */
[----:B------:R-:W-:Y:S02]  /*8600*/  F2FP.PACK_AB R32, R35, R32 ;  /* 0x000000202320723e */ /* 0x000fe400000000ff */
[C---:B------:R-:W-:Y:S01]  /*8610*/  IADD3 R44, R42.reuse, 0x68, RZ ;  /* 0x000000682a2c7810 */ /* 0x040fe20007ffe0ff */
[----:B------:R0:W-:Y:S01]  /*8620*/  STG.E.U16 [R14.64], R19 ;  /* 0x000000130e007986 */ /* 0x0001e2000c10150a */
[----:B------:R-:W-:-:S02]  /*8630*/  IADD3 R45, R42, 0x70, RZ ;  /* 0x000000702a2d7810 */ /* 0x000fc40007ffe0ff */
[----:B------:R-:W-:Y:S01]  /*8640*/  F2FP.PACK_AB R34, R37, R34 ;  /* 0x000000222522723e */ /* 0x000fe200000000ff */
[----:B------:R-:W-:Y:S01]  /*8650*/  STG.E.U16 [R16.64], R32 ;  /* 0x0000002010007986 */ /* 0x000fe2000c10150a */
[----:B------:R-:W-:Y:S02]  /*8660*/  IADD3 R42, R42, 0x78, RZ ;  /* 0x000000782a2a7810 */ /* 0x000fe40007ffe0ff */
[----:B------:R-:W-:Y:S02]  /*8670*/  LEA.HI.X R5, R5, c[0x0][0x164], R46, 0x1, P0 ;  /* 0x0000590005057a11 */ /* 0x000fe400000f0c2e */
[----:B------:R-:W-:Y:S02]  /*8680*/  IADD3 R49, P0, R44, UR4, RZ ;  /* 0x000000042c317c10 */ /* 0x000fe4000ff1e0ff */
[----:B------:R-:W-:Y:S02]  /*8690*/  IADD3 R47, P1, R45, UR4, RZ ;  /* 0x000000042d2f7c10 */ /* 0x000fe4000ff3e0ff */
[----:B0-----:R-:W-:-:S02]  /*86a0*/  PRMT R15, R32, 0x7632, R15 ;  /* 0x00007632200f7816 */ /* 0x001fc4000000000f */
[----:B------:R-:W-:Y:S02]  /*86b0*/  PRMT R0, R34, 0x7632, R0 ;  /* 0x0000763222007816 */ /* 0x000fe40000000000 */
[----:B------:R-:W-:Y:S01]  /*86c0*/  IADD3 R31, P2, R42, UR4, RZ ;  /* 0x000000042a1f7c10 */ /* 0x000fe2000ff5e0ff */
[----:B------:R-:W-:Y:S01]  /*86d0*/  STG.E.U16 [R10.64], R15 ;  /* 0x0000000f0a007986 */ /* 0x000fe2000c10150a */
[----:B------:R-:W-:Y:S02]  /*86e0*/  F2FP.PACK_AB R36, R39, R36 ;  /* 0x000000242724723e */ /* 0x000fe400000000ff */
[----:B------:R-:W-:Y:S01]  /*86f0*/  LEA.HI.X.SX32 R52, R44, UR7, 0x1, P0 ;  /* 0x000000072c347c11 */ /* 0x000fe200080f0eff */
[----:B------:R-:W-:Y:S01]  /*8700*/  STG.E.U16 [R12.64], R34 ;  /* 0x000000220c007986 */ /* 0x000fe2000c10150a */
[----:B------:R-:W-:Y:S02]  /*8710*/  LEA.HI.X.SX32 R50, R45, UR7, 0x1, P1 ;  /* 0x000000072d327c11 */ /* 0x000fe400088f0eff */
[----:B------:R-:W-:Y:S01]  /*8720*/  LEA R44, P0, R49, c[0x0][0x160], 0x1 ;  /* 0x00005800312c7a11 */ /* 0x000fe200078008ff */
[----:B------:R0:W-:Y:S01]  /*8730*/  STG.E.U16 [R6.64], R0 ;  /* 0x0000000006007986 */ /* 0x0001e2000c10150a */
[----:B------:R-:W-:-:S02]  /*8740*/  F2FP.PACK_AB R38, R41, R38 ;  /* 0x000000262926723e */ /* 0x000fc400000000ff */
[----:B------:R-:W-:Y:S01]  /*8750*/  LEA R46, P1, R47, c[0x0][0x160], 0x1 ;  /* 0x000058002f2e7a11 */ /* 0x000fe200078208ff */
[----:B------:R-:W-:Y:S01]  /*8760*/  STG.E.U16 [R8.64], R36 ;  /* 0x0000002408007986 */ /* 0x000fe2000c10150a */
[----:B------:R-:W-:Y:S02]  /*8770*/  LEA.HI.X.SX32 R42, R42, UR7, 0x1, P2 ;  /* 0x000000072a2a7c11 */ /* 0x000fe400090f0eff */
[----:B------:R-:W-:Y:S02]  /*8780*/  LEA R48, P2, R31, c[0x0][0x160], 0x1 ;  /* 0x000058001f307a11 */ /* 0x000fe400078408ff */
[----:B------:R-:W-:Y:S02]  /*8790*/  F2FP.PACK_AB R40, R43, R40 ;  /* 0x000000282b28723e */ /* 0x000fe400000000ff */
[----:B------:R-:W-:Y:S02]  /*87a0*/  LEA.HI.X R45, R49, c[0x0][0x164], R52, 0x1, P0 ;  /* 0x00005900312d7a11 */ /* 0x000fe400000f0c34 */
[----:B0-----:R-:W-:-:S02]  /*87b0*/  PRMT R7, R36, 0x7632, R7 ;  /* 0x0000763224077816 */ /* 0x001fc40000000007 */
[----:B------:R-:W-:Y:S02]  /*87c0*/  PRMT R22, R38, 0x7632, R22 ;  /* 0x0000763226167816 */ /* 0x000fe40000000016 */
        /* <DEDUP_REMOVED lines=9> */
.L_x_16974:
        /* <DEDUP_REMOVED lines=10> */
.L_x_23979:


//--------------------- .text._ZN4vllm25paged_attention_v1_kernelIttLi120ELi32ELi128ELNS_18Fp8KVCacheDataTypeE0ELb0EEEvPT_PKS2_PKT0_S8_ifPKiSA_iPKfiiiSC_SC_iiiii --------------------------
	.section	.text._ZN4vllm25paged_attention_v1_kernelIttLi120ELi32ELi128ELNS_18Fp8KVCacheDataTypeE0ELb0EEEvPT_PKS2_PKT0_S8_ifPKiSA_iPKfiiiSC_SC_iiiii,"ax",@progbits
	.sectioninfo	@"SHI_REGISTERS=58"
	.align	128
        .global         _ZN4vllm25paged_attention_v1_kernelIttLi120ELi32ELi128ELNS_18Fp8KVCacheDataTypeE0ELb0EEEvPT_PKS2_PKT0_S8_ifPKiSA_iPKfiiiSC_SC_iiiii
        .type           _ZN4vllm25paged_attention_v1_kernelIttLi120ELi32ELi128ELNS_18Fp8KVCacheDataTypeE0ELb0EEEvPT_PKS2_PKT0_S8_ifPKiSA_iPKfiiiSC_SC_iiiii,@function
        .size           _ZN4vllm25paged_attention_v1_kernelIttLi120ELi32ELi128ELNS_18Fp8KVCacheDataTypeE0ELb0EEEvPT_PKS2_PKT0_S8_ifPKiSA_iPKfiiiSC_SC_iiiii,(.L_x_23980 - _ZN4vllm25paged_attention_v1_kernelIttLi120ELi32ELi128ELNS_18Fp8KVCacheDataTypeE0ELb0EEEvPT_PKS2_PKT0_S8_ifPKiSA_iPKfiiiSC_SC_iiiii)
        .other          _ZN4vllm25paged_attention_v1_kernelIttLi120ELi32ELi128ELNS_18Fp8KVCacheDataTypeE0ELb0EEEvPT_PKS2_PKT0_S8_ifPKiSA_iPKfiiiSC_SC_iiiii,@"STO_CUDA_ENTRY STV_DEFAULT"
_ZN4vllm25paged_attention_v1_kernelIttLi120ELi32ELi128ELNS_18Fp8KVCacheDataTypeE0ELb0EEEvPT_PKS2_PKT0_S8_ifPKiSA_iPKfiiiSC_SC_iiiii:
.text._ZN4vllm25paged_attention_v1_kernelIttLi120ELi32ELi128ELNS_18Fp8KVCacheDataTypeE0ELb0EEEvPT_PKS2_PKT0_S8_ifPKiSA_iPKfiiiSC_SC_iiiii:
        /* <DEDUP_REMOVED lines=35> */
[----:B------:R-:W-:Y:S02]  /*0230*/  IMAD.HI.U32 R3, R3, R9, R2 ;  /* 0x0000000903037227 */ /* 0x000fe400078e0002 */
[----:B------:R-:W0:Y:S04]  /*0240*/  S2R R9, SR_CTAID.X ;  /* 0x0000000000097919 */ /* 0x000e280000002500 */
        /* <DEDUP_REMOVED lines=16> */
[----:B-1----:R-:W-:-:S06]  /*0350*/  IADD3 R2, R0, 0xffffffe, RZ ;  /* 0x0ffffffe00027810 */ /* 0x002fcc0007ffe0ff */
[----:B------:R1:W3:Y:S02]  /*0360*/  F2I.FTZ.U32.TRUNC.NTZ R3, R2 ;  /* 0x0000000200037305 */ /* 0x0002e4000021f000 */
[----:B-1----:R-:W-:Y:S02]  /*0370*/  IMAD.MOV.U32 R2, RZ, RZ, RZ ;  /* 0x000000ffff027224 */ /* 0x002fe400078e00ff */
[----:B---3--:R-:W-:-:S04]  /*0380*/  IMAD.MOV R4, RZ, RZ, -R3 ;  /* 0x000000ffff047224 */ /* 0x008fc800078e0a03 */
[----:B------:R-:W-:Y:S01]  /*0390*/  IMAD R7, R4, R5, RZ ;  /* 0x0000000504077224 */ /* 0x000fe200078e02ff */
[----:B0-----:R-:W-:-:S03]  /*03a0*/  IABS R4, R9 ;  /* 0x0000000900047213 */ /* 0x001fc60000000000 */
        /* <DEDUP_REMOVED lines=48> */
.L_x_16979:
        /* <DEDUP_REMOVED lines=11> */
.L_x_16978:
[----:B------:R-:W-:Y:S05]  /*0760*/  BSYNC B1 ;  /* 0x0000000000017941 */ /* 0x000fea0003800000 */
.L_x_16977:
        /* <DEDUP_REMOVED lines=8> */
.L_x_16980:
        /* <DEDUP_REMOVED lines=17> */
.L_x_16976:
[----:B------:R-:W-:Y:S05]  /*0900*/  BSYNC B0 ;  /* 0x0000000000007941 */ /* 0x000fea0003800000 */
.L_x_16975:
        /* <DEDUP_REMOVED lines=9> */
[C---:B------:R-:W-:Y:S01]  /*09a0*/  IADD3 R5, P1, R47.reuse, UR4, RZ ;  /* 0x000000042f057c10 */ /* 0x040fe2000ff3e0ff */
[----:B------:R-:W-:Y:S02]  /*09b0*/  IMAD R3, R0, c[0x0][0x1b0], RZ ;  /* 0x00006c0000037a24 */ /* 0x000fe400078e02ff */
[----:B------:R-:W-:Y:S01]  /*09c0*/  IMAD.MOV.U32 R40, RZ, RZ, c[0x0][0x1ac] ;  /* 0x00006b00ff287624 */ /* 0x000fe200078e00ff */
[----:B------:R-:W-:Y:S01]  /*09d0*/  SHF.R.S32.HI R4, RZ, 0x1f, R52 ;  /* 0x0000001fff047819 */ /* 0x000fe20000011434 */
[----:B------:R-:W-:Y:S01]  /*09e0*/  IMAD R44, R47, 0x20, R50 ;  /* 0x000000202f2c7824 */ /* 0x000fe200078e0232 */
[----:B------:R-:W-:Y:S01]  /*09f0*/  IADD3 R52, P0, R3, R52, RZ ;  /* 0x0000003403347210 */ /* 0x000fe20007f1e0ff */
[----:B------:R-:W-:Y:S01]  /*0a00*/  IMAD.U32 R43, RZ, RZ, UR7 ;  /* 0x00000007ff2b7e24 */ /* 0x000fe2000f8e00ff */
[----:B------:R-:W-:Y:S01]  /*0a10*/  LEA.HI.X.SX32 R6, R47, UR6, 0x1, P1 ;  /* 0x000000062f067c11 */ /* 0x000fe200088f0eff */
        /* <DEDUP_REMOVED lines=8> */
.L_x_16983:
[----:B------:R-:W2:Y:S04]  /*0aa0*/  LDG.E.CONSTANT R7, [R2.64] ;  /* 0x0000000a02077981 */ /* 0x000ea8000c1e9900 */
[----:B------:R-:W0:Y:S04]  /*0ab0*/  LDS.128 R24, [0x10] ;  /* 0x00001000ff187984 */ /* 0x000e280000000c00 */
[----:B------:R-:W1:Y:S01]  /*0ac0*/  LDS.128 R28, [RZ] ;  /* 0x00000000ff1c7984 */ /* 0x000e620000000c00 */
        /* <DEDUP_REMOVED lines=11> */
[----:B------:R-:W4:Y:S01]  /*0b80*/  LDG.E.128.CONSTANT R20, [R54.64+0x800] ;  /* 0x0008000a36147981 */ /* 0x000f22000c1e9d00 */
[----:B0-----:R-:W-:-:S02]  /*0b90*/  HADD2.F32 R32, -RZ, R24.H0_H0 ;  /* 0x20000018ff207230 */ /* 0x001fc40000004100 */
[----:B------:R-:W-:Y:S02]  /*0ba0*/  HADD2.F32 R24, -RZ, R24.H1_H1 ;  /* 0x30000018ff187230 */ /* 0x000fe40000004100 */
[----:B-1----:R-:W-:Y:S02]  /*0bb0*/  HADD2.F32 R49, -RZ, R28.H0_H0 ;  /* 0x2000001cff317230 */ /* 0x002fe40000004100 */
[--C-:B--2---:R-:W-:Y:S02]  /*0bc0*/  HADD2.F32 R37, -RZ, R4.reuse.H1_H1 ;  /* 0x30000004ff257230 */ /* 0x104fe40000004100 */
[----:B------:R-:W-:Y:S02]  /*0bd0*/  HADD2.F32 R33, -RZ, R4.H0_H0 ;  /* 0x20000004ff217230 */ /* 0x000fe40000004100 */
[----:B------:R-:W-:Y:S01]  /*0be0*/  HADD2.F32 R4, -RZ, R28.H1_H1 ;  /* 0x3000001cff047230 */ /* 0x000fe20000004100 */
[----:B------:R-:W-:Y:S01]  /*0bf0*/  FMUL.FTZ R24, R24, R37 ;  /* 0x0000002518187220 */ /* 0x000fe20000410000 */
[--C-:B---3--:R-:W-:Y:S01]  /*0c00*/  HADD2.F32 R37, -RZ, R8.reuse.H1_H1 ;  /* 0x30000008ff257230 */ /* 0x108fe20000004100 */
[----:B------:R-:W-:Y:S01]  /*0c10*/  FMUL.FTZ R33, R32, R33 ;  /* 0x0000002120217220 */ /* 0x000fe20000410000 */
[----:B------:R-:W-:-:S02]  /*0c20*/  HADD2.F32 R32, -RZ, R8.H0_H0 ;  /* 0x20000008ff207230 */ /* 0x000fc40000004100 */
[----:B------:R-:W-:Y:S01]  /*0c30*/  HADD2.F32 R8, -RZ, R25.H0_H0 ;  /* 0x20000019ff087230 */ /* 0x000fe20000004100 */
[----:B------:R-:W-:Y:S01]  /*0c40*/  FFMA.FTZ R4, R4, R37, R24 ;  /* 0x0000002504047223 */ /* 0x000fe20000010018 */
[--C-:B------:R-:W-:Y:S01]  /*0c50*/  HADD2.F32 R37, -RZ, R5.reuse.H0_H0 ;  /* 0x20000005ff257230 */ /* 0x100fe20000004100 */
[----:B------:R-:W-:Y:S01]  /*0c60*/  FFMA.FTZ R49, R49, R32, R33 ;  /* 0x0000002031317223 */ /* 0x000fe20000010021 */
[----:B------:R-:W-:Y:S01]  /*0c70*/  HADD2.F32 R24, -RZ, R5.H1_H1 ;  /* 0x30000005ff187230 */ /* 0x000fe20000004100 */
[----:B------:R-:W2:Y:S01]  /*0c80*/  LDG.E.128.CONSTANT R32, [R54.64+0xa00] ;  /* 0x000a000a36207981 */ /* 0x000ea2000c1e9d00 */
[----:B------:R-:W-:Y:S01]  /*0c90*/  HADD2.F32 R5, -RZ, R29.H0_H0 ;  /* 0x2000001dff057230 */ /* 0x000fe20000004100 */
[----:B------:R-:W-:Y:S01]  /*0ca0*/  FMUL.FTZ R37, R8, R37 ;  /* 0x0000002508257220 */ /* 0x000fe20000410000 */
[----:B------:R-:W-:Y:S02]  /*0cb0*/  HADD2.F32 R8, -RZ, R9.H0_H0 ;  /* 0x20000009ff087230 */ /* 0x000fe40000004100 */
[----:B------:R-:W-:-:S02]  /*0cc0*/  HADD2.F32 R25, -RZ, R25.H1_H1 ;  /* 0x30000019ff197230 */ /* 0x000fc40000004100 */
[----:B------:R-:W-:Y:S01]  /*0cd0*/  HADD2.F32 R29, -RZ, R29.H1_H1 ;  /* 0x3000001dff1d7230 */ /* 0x000fe20000004100 */
[----:B------:R-:W-:Y:S01]  /*0ce0*/  FFMA.FTZ R5, R5, R8, R37 ;  /* 0x0000000805057223 */ /* 0x000fe20000010025 */
[----:B------:R-:W-:Y:S01]  /*0cf0*/  HADD2.F32 R8, -RZ, R9.H1_H1 ;  /* 0x30000009ff087230 */ /* 0x000fe20000004100 */
[----:B------:R-:W-:Y:S01]  /*0d00*/  FMUL.FTZ R24, R25, R24 ;  /* 0x0000001819187220 */ /* 0x000fe20000410000 */
[----:B------:R-:W-:Y:S01]  /*0d10*/  HADD2.F32 R25, -RZ, R6.H0_H0 ;  /* 0x20000006ff197230 */ /* 0x000fe20000004100 */
[----:B------:R-:W0:Y:S02]  /*0d20*/  LDS.128 R36, [0x20] ;  /* 0x00002000ff247984 */ /* 0x000e240000000c00 */
[----:B------:R-:W-:Y:S01]  /*0d30*/  FFMA.FTZ R9, R29, R8, R24 ;  /* 0x000000081d097223 */ /* 0x000fe20000010018 */
[--C-:B------:R-:W-:Y:S02]  /*0d40*/  HADD2.F32 R8, -RZ, R26.reuse.H0_H0 ;  /* 0x2000001aff087230 */ /* 0x100fe40000004100 */
[----:B------:R-:W-:-:S02]  /*0d50*/  HADD2.F32 R26, -RZ, R26.H1_H1 ;  /* 0x3000001aff1a7230 */ /* 0x000fc40000004100 */
[----:B----4-:R-:W-:Y:S01]  /*0d60*/  HADD2.F32 R29, -RZ, R13.H0_H0 ;  /* 0x2000000dff1d7230 */ /* 0x010fe20000004100 */
[----:B------:R-:W-:Y:S01]  /*0d70*/  FMUL.FTZ R24, R8, R25 ;  /* 0x0000001908187220 */ /* 0x000fe20000410000 */
[----:B------:R-:W-:Y:S02]  /*0d80*/  HADD2.F32 R8, -RZ, R30.H0_H0 ;  /* 0x2000001eff087230 */ /* 0x000fe40000004100 */
[----:B------:R-:W-:-:S05]  /*0d90*/  HADD2.F32 R25, -RZ, R10.H0_H0 ;  /* 0x2000000aff197230 */ /* 0x000fca0000004100 */
[----:B------:R-:W-:Y:S01]  /*0da0*/  FFMA.FTZ R8, R8, R25, R24 ;  /* 0x0000001908087223 */ /* 0x000fe20000010018 */
[----:B------:R-:W-:Y:S02]  /*0db0*/  HADD2.F32 R25, -RZ, R6.H1_H1 ;  /* 0x30000006ff197230 */ /* 0x000fe40000004100 */
[----:B------:R-:W-:Y:S02]  /*0dc0*/  HADD2.F32 R24, -RZ, R30.H1_H1 ;  /* 0x3000001eff187230 */ /* 0x000fe40000004100 */
[----:B------:R-:W-:Y:S01]  /*0dd0*/  HADD2.F32 R6, -RZ, R27.H0_H0 ;  /* 0x2000001bff067230 */ /* 0x000fe20000004100 */
[----:B------:R-:W-:Y:S01]  /*0de0*/  FMUL.FTZ R26, R26, R25 ;  /* 0x000000191a1a7220 */ /* 0x000fe20000410000 */
[----:B------:R-:W-:Y:S02]  /*0df0*/  HADD2.F32 R25, -RZ, R10.H1_H1 ;  /* 0x3000000aff197230 */ /* 0x000fe40000004100 */
[----:B------:R-:W-:Y:S02]  /*0e00*/  HADD2.F32 R10, -RZ, R7.H1_H1 ;  /* 0x30000007ff0a7230 */ /* 0x000fe40000004100 */
[----:B------:R-:W-:Y:S01]  /*0e10*/  HADD2.F32 R27, -RZ, R27.H1_H1 ;  /* 0x3000001bff1b7230 */ /* 0x000fe20000004100 */
[----:B------:R-:W-:Y:S01]  /*0e20*/  FFMA.FTZ R24, R24, R25, R26 ;  /* 0x0000001918187223 */ /* 0x000fe2000001001a */
[----:B------:R-:W-:-:S02]  /*0e30*/  HADD2.F32 R25, -RZ, R7.H0_H0 ;  /* 0x20000007ff197230 */ /* 0x000fc40000004100 */
[--C-:B------:R-:W-:Y:S01]  /*0e40*/  HADD2.F32 R7, -RZ, R12.reuse.H0_H0 ;  /* 0x2000000cff077230 */ /* 0x100fe20000004100 */
[----:B------:R-:W-:Y:S01]  /*0e50*/  FMUL.FTZ R10, R27, R10 ;  /* 0x0000000a1b0a7220 */ /* 0x000fe20000410000 */
[--C-:B------:R-:W-:Y:S01]  /*0e60*/  HADD2.F32 R27, -RZ, R31.reuse.H1_H1 ;  /* 0x3000001fff1b7230 */ /* 0x100fe20000004100 */
[----:B------:R-:W-:Y:S01]  /*0e70*/  FMUL.FTZ R26, R6, R25 ;  /* 0x00000019061a7220 */ /* 0x000fe20000410000 */
[----:B------:R-:W-:Y:S02]  /*0e80*/  HADD2.F32 R25, -RZ, R31.H0_H0 ;  /* 0x2000001fff197230 */ /* 0x000fe40000004100 */
[----:B------:R-:W-:Y:S02]  /*0e90*/  HADD2.F32 R6, -RZ, R11.H0_H0 ;  /* 0x2000000bff067230 */ /* 0x000fe40000004100 */
[----:B------:R-:W-:-:S03]  /*0ea0*/  HADD2.F32 R12, -RZ, R12.H1_H1 ;  /* 0x3000000cff0c7230 */ /* 0x000fc60000004100 */
[----:B------:R-:W-:Y:S01]  /*0eb0*/  FFMA.FTZ R25, R25, R6, R26 ;  /* 0x0000000619197223 */ /* 0x000fe2000001001a */
[----:B------:R-:W-:Y:S02]  /*0ec0*/  HADD2.F32 R6, -RZ, R11.H1_H1 ;  /* 0x3000000bff067230 */ /* 0x000fe40000004100 */
[----:B------:R-:W-:Y:S02]  /*0ed0*/  HADD2.F32 R11, -RZ, R13.H1_H1 ;  /* 0x3000000dff0b7230 */ /* 0x000fe40000004100 */
[----:B------:R-:W-:Y:S01]  /*0ee0*/  HADD2.F32 R26, -RZ, R14.H0_H0 ;  /* 0x2000000eff1a7230 */ /* 0x000fe20000004100 */
[----:B------:R-:W-:Y:S01]  /*0ef0*/  FFMA.FTZ R27, R27, R6, R10 ;  /* 0x000000061b1b7223 */ /* 0x000fe2000001000a */
[----:B0-----:R-:W-:Y:S02]  /*0f00*/  HADD2.F32 R6, -RZ, R36.H0_H0 ;  /* 0x20000024ff067230 */ /* 0x001fe40000004100 */
[----:B------:R-:W-:-:S03]  /*0f10*/  HADD2.F32 R10, -RZ, R37.H1_H1 ;  /* 0x30000025ff0a7230 */ /* 0x000fc60000004100 */
[----:B------:R-:W-:Y:S01]  /*0f20*/  FFMA.FTZ R49, R6, R7, R49 ;  /* 0x0000000706317223 */ /* 0x000fe20000010031 */
[----:B------:R-:W-:Y:S02]  /*0f30*/  HADD2.F32 R7, -RZ, R36.H1_H1 ;  /* 0x30000024ff077230 */ /* 0x000fe40000004100 */
[----:B------:R-:W-:-:S03]  /*0f40*/  HADD2.F32 R6, -RZ, R37.H0_H0 ;  /* 0x20000025ff067230 */ /* 0x000fc60000004100 */
[----:B------:R-:W-:Y:S02]  /*0f50*/  FFMA.FTZ R13, R7, R12, R4 ;  /* 0x0000000c070d7223 */ /* 0x000fe40000010004 */
[----:B------:R-:W-:Y:S02]  /*0f60*/  FFMA.FTZ R29, R6, R29, R5 ;  /* 0x0000001d061d7223 */ /* 0x000fe40000010005 */
[----:B------:R-:W-:Y:S01]  /*0f70*/  FFMA.FTZ R12, R10, R11, R9 ;  /* 0x0000000b0a0c7223 */ /* 0x000fe20000010009 */
[----:B------:R-:W0:Y:S01]  /*0f80*/  LDS.128 R4, [0x30] ;  /* 0x00003000ff047984 */ /* 0x000e220000000c00 */
[----:B------:R-:W-:-:S05]  /*0f90*/  HADD2.F32 R9, -RZ, R38.H0_H0 ;  /* 0x20000026ff097230 */ /* 0x000fca0000004100 */
[----:B------:R-:W-:Y:S02]  /*0fa0*/  FFMA.FTZ R26, R9, R26, R8 ;  /* 0x0000001a091a7223 */ /* 0x000fe40000010008 */
[----:B------:R-:W3:Y:S01]  /*0fb0*/  LDG.E.128.CONSTANT R8, [R54.64+0xc00] ;  /* 0x000c000a36087981 */ /* 0x000ee2000c1e9d00 */
[----:B------:R-:W-:Y:S02]  /*0fc0*/  HADD2.F32 R28, -RZ, R14.H1_H1 ;  /* 0x3000000eff1c7230 */ /* 0x000fe40000004100 */
[----:B------:R-:W-:Y:S02]  /*0fd0*/  HADD2.F32 R36, -RZ, R39.H0_H0 ;  /* 0x20000027ff247230 */ /* 0x000fe40000004100 */
[--C-:B------:R-:W-:Y:S02]  /*0fe0*/  HADD2.F32 R14, -RZ, R15.reuse.H0_H0 ;  /* 0x2000000fff0e7230 */ /* 0x100fe40000004100 */
[----:B------:R-:W-:Y:S02]  /*0ff0*/  HADD2.F32 R15, -RZ, R15.H1_H1 ;  /* 0x3000000fff0f7230 */ /* 0x000fe40000004100 */
[----:B------:R-:W-:Y:S01]  /*1000*/  HADD2.F32 R37, -RZ, R16.H0_H0 ;  /* 0x20000010ff257230 */ /* 0x000fe20000004100 */
[----:B------:R-:W-:Y:S01]  /*1010*/  FFMA.FTZ R36, R36, R14, R25 ;  /* 0x0000000e24247223 */ /* 0x000fe20000010019 */
[----:B------:R-:W-:-:S02]  /*1020*/  HADD2.F32 R14, -RZ, R39.H1_H1 ;  /* 0x30000027ff0e7230 */ /* 0x000fc40000004100 */
[----:B------:R-:W-:Y:S02]  /*1030*/  HADD2.F32 R31, -RZ, R38.H1_H1 ;  /* 0x30000026ff1f7230 */ /* 0x000fe40000004100 */
[----:B------:R-:W-:Y:S01]  /*1040*/  HADD2.F32 R16, -RZ, R16.H1_H1 ;  /* 0x30000010ff107230 */ /* 0x000fe20000004100 */
[----:B------:R-:W-:Y:S02]  /*1050*/  FFMA.FTZ R39, R14, R15, R27 ;  /* 0x0000000f0e277223 */ /* 0x000fe4000001001b */
[----:B------:R-:W-:Y:S01]  /*1060*/  FFMA.FTZ R28, R31, R28, R24 ;  /* 0x0000001c1f1c7223 */ /* 0x000fe20000010018 */
[--C-:B0-----:R-:W-:Y:S02]  /*1070*/  HADD2.F32 R14, -RZ, R4.reuse.H0_H0 ;  /* 0x20000004ff0e7230 */ /* 0x101fe40000004100 */
[----:B------:R-:W-:Y:S02]  /*1080*/  HADD2.F32 R38, -RZ, R4.H1_H1 ;  /* 0x30000004ff267230 */ /* 0x000fe40000004100 */
[----:B------:R-:W-:Y:S01]  /*1090*/  HADD2.F32 R4, -RZ, R5.H0_H0 ;  /* 0x20000005ff047230 */ /* 0x000fe20000004100 */
[----:B------:R-:W-:Y:S01]  /*10a0*/  FFMA.FTZ R37, R14, R37, R49 ;  /* 0x000000250e257223 */ /* 0x000fe20000010031 */
[----:B------:R-:W-:Y:S01]  /*10b0*/  HADD2.F32 R14, -RZ, R17.H0_H0 ;  /* 0x20000011ff0e7230 */ /* 0x000fe20000004100 */
[----:B------:R-:W-:Y:S01]  /*10c0*/  FFMA.FTZ R38, R38, R16, R13 ;  /* 0x0000001026267223 */ /* 0x000fe2000001000d */
[----:B------:R-:W-:-:S02]  /*10d0*/  HADD2.F32 R5, -RZ, R5.H1_H1 ;  /* 0x30000005ff057230 */ /* 0x000fc40000004100 */
[----:B------:R-:W-:Y:S01]  /*10e0*/  HADD2.F32 R17, -RZ, R17.H1_H1 ;  /* 0x30000011ff117230 */ /* 0x000fe20000004100 */
[----:B------:R-:W-:Y:S01]  /*10f0*/  FFMA.FTZ R29, R4, R14, R29 ;  /* 0x0000000e041d7223 */ /* 0x000fe2000001001d */
[----:B------:R-:W-:-:S03]  /*1100*/  HADD2.F32 R16, -RZ, R18.H0_H0 ;  /* 0x20000012ff107230 */ /* 0x000fc60000004100 */
[----:B------:R-:W-:Y:S01]  /*1110*/  FFMA.FTZ R17, R5, R17, R12 ;  /* 0x0000001105117223 */ /* 0x000fe2000001000c */
[--C-:B------:R-:W-:Y:S01]  /*1120*/  HADD2.F32 R5, -RZ, R6.reuse.H0_H0 ;  /* 0x20000006ff057230 */ /* 0x100fe20000004100 */
[----:B------:R-:W0:Y:S04]  /*1130*/  LDS.128 R12, [0x40] ;  /* 0x00004000ff0c7984 */ /* 0x000e280000000c00 */
[----:B------:R-:W-:Y:S02]  /*1140*/  FFMA.FTZ R16, R5, R16, R26 ;  /* 0x0000001005107223 */ /* 0x000fe4000001001a */
[----:B------:R-:W4:Y:S01]  /*1150*/  LDG.E.128.CONSTANT R24, [R54.64+0xe00] ;  /* 0x000e000a36187981 */ /* 0x000f22000c1e9d00 */
[----:B------:R-:W-:Y:S02]  /*1160*/  HADD2.F32 R5, -RZ, R6.H1_H1 ;  /* 0x30000006ff057230 */ /* 0x000fe40000004100 */
[----:B------:R-:W-:-:S02]  /*1170*/  HADD2.F32 R18, -RZ, R18.H1_H1 ;  /* 0x30000012ff127230 */ /* 0x000fc40000004100 */
[--C-:B------:R-:W-:Y:S02]  /*1180*/  HADD2.F32 R4, -RZ, R19.reuse.H0_H0 ;  /* 0x20000013ff047230 */ /* 0x100fe40000004100 */
[----:B------:R-:W-:Y:S01]  /*1190*/  HADD2.F32 R19, -RZ, R19.H1_H1 ;  /* 0x30000013ff137230 */ /* 0x000fe20000004100 */
[----:B------:R-:W-:Y:S01]  /*11a0*/  FFMA.FTZ R28, R5, R18, R28 ;  /* 0x00000012051c7223 */ /* 0x000fe2000001001c */
[--C-:B------:R-:W-:Y:S02]  /*11b0*/  HADD2.F32 R5, -RZ, R7.reuse.H0_H0 ;  /* 0x20000007ff057230 */ /* 0x100fe40000004100 */
[--C-:B------:R-:W-:Y:S02]  /*11c0*/  HADD2.F32 R6, -RZ, R20.reuse.H0_H0 ;  /* 0x20000014ff067230 */ /* 0x100fe40000004100 */
[----:B------:R-:W-:Y:S01]  /*11d0*/  HADD2.F32 R20, -RZ, R20.H1_H1 ;  /* 0x30000014ff147230 */ /* 0x000fe20000004100 */
[----:B------:R-:W-:Y:S01]  /*11e0*/  FFMA.FTZ R36, R5, R4, R36 ;  /* 0x0000000405247223 */ /* 0x000fe20000010024 */
[----:B------:R-:W-:-:S05]  /*11f0*/  HADD2.F32 R4, -RZ, R7.H1_H1 ;  /* 0x30000007ff047230 */ /* 0x000fca0000004100 */
[----:B------:R-:W-:Y:S01]  /*1200*/  FFMA.FTZ R39, R4, R19, R39 ;  /* 0x0000001304277223 */ /* 0x000fe20000010027 */
[--C-:B0-----:R-:W-:Y:S02]  /*1210*/  HADD2.F32 R4, -RZ, R12.reuse.H0_H0 ;  /* 0x2000000cff047230 */ /* 0x101fe40000004100 */
[----:B------:R-:W-:Y:S02]  /*1220*/  HADD2.F32 R5, -RZ, R12.H1_H1 ;  /* 0x3000000cff057230 */ /* 0x000fe40000004100 */
[--C-:B------:R-:W-:Y:S01]  /*1230*/  HADD2.F32 R12, -RZ, R13.reuse.H1_H1 ;  /* 0x3000000dff0c7230 */ /* 0x100fe20000004100 */
[----:B------:R-:W-:Y:S01]  /*1240*/  FFMA.FTZ R37, R4, R6, R37 ;  /* 0x0000000604257223 */ /* 0x000fe20000010025 */
[----:B------:R-:W-:Y:S01]  /*1250*/  HADD2.F32 R4, -RZ, R13.H0_H0 ;  /* 0x2000000dff047230 */ /* 0x000fe20000004100 */
[----:B------:R-:W-:Y:S01]  /*1260*/  FFMA.FTZ R38, R5, R20, R38 ;  /* 0x0000001405267223 */ /* 0x000fe20000010026 */
[--C-:B------:R-:W-:Y:S02]  /*1270*/  HADD2.F32 R5, -RZ, R21.reuse.H0_H0 ;  /* 0x20000015ff057230 */ /* 0x100fe40000004100 */
[----:B------:R-:W-:-:S03]  /*1280*/  HADD2.F32 R13, -RZ, R21.H1_H1 ;  /* 0x30000015ff0d7230 */ /* 0x000fc60000004100 */
[----:B------:R-:W-:Y:S02]  /*1290*/  FFMA.FTZ R29, R4, R5, R29 ;  /* 0x00000005041d7223 */ /* 0x000fe4000001001d */
[----:B------:R-:W4:Y:S01]  /*12a0*/  LDG.E.128.CONSTANT R4, [R54.64+0x1000] ;  /* 0x0010000a36047981 */ /* 0x000f22000c1e9d00 */
[----:B------:R-:W-:Y:S01]  /*12b0*/  FFMA.FTZ R13, R12, R13, R17 ;  /* 0x0000000d0c0d7223 */ /* 0x000fe20000010011 */
[----:B------:R-:W-:Y:S02]  /*12c0*/  HADD2.F32 R12, -RZ, R22.H0_H0 ;  /* 0x20000016ff0c7230 */ /* 0x000fe40000004100 */
[----:B------:R-:W-:Y:S02]  /*12d0*/  HADD2.F32 R21, -RZ, R14.H1_H1 ;  /* 0x3000000eff157230 */ /* 0x000fe40000004100 */
[----:B------:R-:W-:Y:S02]  /*12e0*/  HADD2.F32 R22, -RZ, R22.H1_H1 ;  /* 0x30000016ff167230 */ /* 0x000fe40000004100 */
[----:B------:R-:W-:-:S02]  /*12f0*/  HADD2.F32 R17, -RZ, R14.H0_H0 ;  /* 0x2000000eff117230 */ /* 0x000fc40000004100 */
[----:B------:R-:W-:Y:S01]  /*1300*/  HADD2.F32 R14, -RZ, R23.H0_H0 ;  /* 0x20000017ff0e7230 */ /* 0x000fe20000004100 */
[----:B------:R-:W-:Y:S01]  /*1310*/  FFMA.FTZ R28, R21, R22, R28 ;  /* 0x00000016151c7223 */ /* 0x000fe2000001001c */
[----:B------:R-:W-:Y:S01]  /*1320*/  HADD2.F32 R21, -RZ, R15.H0_H0 ;  /* 0x2000000fff157230 */ /* 0x000fe20000004100 */
[----:B------:R-:W-:Y:S01]  /*1330*/  FFMA.FTZ R12, R17, R12, R16 ;  /* 0x0000000c110c7223 */ /* 0x000fe20000010010 */
[----:B------:R-:W-:Y:S01]  /*1340*/  HADD2.F32 R23, -RZ, R23.H1_H1 ;  /* 0x30000017ff177230 */ /* 0x000fe20000004100 */
[----:B------:R-:W0:Y:S02]  /*1350*/  LDS.128 R16, [0x50] ;  /* 0x00005000ff107984 */ /* 0x000e240000000c00 */
[----:B------:R-:W-:Y:S01]  /*1360*/  FFMA.FTZ R36, R21, R14, R36 ;  /* 0x0000000e15247223 */ /* 0x000fe20000010024 */
[----:B------:R-:W-:-:S05]  /*1370*/  HADD2.F32 R14, -RZ, R15.H1_H1 ;  /* 0x3000000fff0e7230 */ /* 0x000fca0000004100 */
[----:B------:R-:W-:Y:S02]  /*1380*/  FFMA.FTZ R39, R14, R23, R39 ;  /* 0x000000170e277223 */ /* 0x000fe40000010027 */
[----:B------:R-:W4:Y:S01]  /*1390*/  LDG.E.128.CONSTANT R20, [R54.64+0x1200] ;  /* 0x0012000a36147981 */ /* 0x000f22000c1e9d00 */
[----:B0-----:R-:W-:Y:S02]  /*13a0*/  HADD2.F32 R14, -RZ, R16.H0_H0 ;  /* 0x20000010ff0e7230 */ /* 0x001fe40000004100 */
[----:B--2---:R-:W-:-:S05]  /*13b0*/  HADD2.F32 R15, -RZ, R32.H0_H0 ;  /* 0x20000020ff0f7230 */ /* 0x004fca0000004100 */
[----:B------:R-:W-:Y:S01]  /*13c0*/  FFMA.FTZ R37, R14, R15, R37 ;  /* 0x0000000f0e257223 */ /* 0x000fe20000010025 */
[----:B------:R-:W-:Y:S02]  /*13d0*/  HADD2.F32 R15, -RZ, R16.H1_H1 ;  /* 0x30000010ff0f7230 */ /* 0x000fe40000004100 */
[----:B------:R-:W-:Y:S02]  /*13e0*/  HADD2.F32 R16, -RZ, R17.H0_H0 ;  /* 0x20000011ff107230 */ /* 0x000fe40000004100 */
[--C-:B------:R-:W-:Y:S02]  /*13f0*/  HADD2.F32 R14, -RZ, R33.reuse.H0_H0 ;  /* 0x20000021ff0e7230 */ /* 0x100fe40000004100 */
[----:B------:R-:W-:Y:S02]  /*1400*/  HADD2.F32 R32, -RZ, R32.H1_H1 ;  /* 0x30000020ff207230 */ /* 0x000fe40000004100 */
[----:B------:R-:W-:Y:S01]  /*1410*/  HADD2.F32 R33, -RZ, R33.H1_H1 ;  /* 0x30000021ff217230 */ /* 0x000fe20000004100 */
[----:B------:R-:W-:Y:S01]  /*1420*/  FFMA.FTZ R16, R16, R14, R29 ;  /* 0x0000000e10107223 */ /* 0x000fe2000001001d */
[----:B------:R-:W-:Y:S01]  /*1430*/  HADD2.F32 R14, -RZ, R17.H1_H1 ;  /* 0x30000011ff0e7230 */ /* 0x000fe20000004100 */
[----:B------:R-:W-:Y:S01]  /*1440*/  FFMA.FTZ R38, R15, R32, R38 ;  /* 0x000000200f267223 */ /* 0x000fe20000010026 */
[----:B------:R-:W-:-:S03]  /*1450*/  HADD2.F32 R32, -RZ, R34.H0_H0 ;  /* 0x20000022ff207230 */ /* 0x000fc60000004100 */
[----:B------:R-:W-:Y:S01]  /*1460*/  FFMA.FTZ R33, R14, R33, R13 ;  /* 0x000000210e217223 */ /* 0x000fe2000001000d */
[----:B------:R-:W-:-:S05]  /*1470*/  HADD2.F32 R13, -RZ, R18.H0_H0 ;  /* 0x20000012ff0d7230 */ /* 0x000fca0000004100 */
[----:B------:R-:W-:Y:S02]  /*1480*/  FFMA.FTZ R32, R13, R32, R12 ;  /* 0x000000200d207223 */ /* 0x000fe4000001000c */
[----:B------:R-:W0:Y:S01]  /*1490*/  LDS.128 R12, [0x60] ;  /* 0x00006000ff0c7984 */ /* 0x000e220000000c00 */
[----:B------:R-:W-:Y:S02]  /*14a0*/  HADD2.F32 R17, -RZ, R18.H1_H1 ;  /* 0x30000012ff117230 */ /* 0x000fe40000004100 */
[----:B------:R-:W-:Y:S02]  /*14b0*/  HADD2.F32 R34, -RZ, R34.H1_H1 ;  /* 0x30000022ff227230 */ /* 0x000fe40000004100 */
[----:B------:R-:W-:-:S03]  /*14c0*/  HADD2.F32 R18, -RZ, R35.H0_H0 ;  /* 0x20000023ff127230 */ /* 0x000fc60000004100 */
[----:B------:R-:W-:Y:S01]  /*14d0*/  FFMA.FTZ R34, R17, R34, R28 ;  /* 0x0000002211227223 */ /* 0x000fe2000001001c */
[----:B------:R-:W-:Y:S01]  /*14e0*/  HADD2.F32 R17, -RZ, R19.H0_H0 ;  /* 0x20000013ff117230 */ /* 0x000fe20000004100 */
[----:B------:R-:W2:Y:S01]  /*14f0*/  LDG.E.128.CONSTANT R28, [R54.64+0x1400] ;  /* 0x0014000a361c7981 */ /* 0x000ea2000c1e9d00 */
[----:B------:R-:W-:-:S03]  /*1500*/  HADD2.F32 R35, -RZ, R35.H1_H1 ;  /* 0x30000023ff237230 */ /* 0x000fc60000004100 */
[----:B------:R-:W-:Y:S01]  /*1510*/  FFMA.FTZ R36, R17, R18, R36 ;  /* 0x0000001211247223 */ /* 0x000fe20000010024 */
[----:B------:R-:W-:-:S05]  /*1520*/  HADD2.F32 R18, -RZ, R19.H1_H1 ;  /* 0x30000013ff127230 */ /* 0x000fca0000004100 */
[----:B------:R-:W-:Y:S01]  /*1530*/  FFMA.FTZ R39, R18, R35, R39 ;  /* 0x0000002312277223 */ /* 0x000fe20000010027 */
[----:B0-----:R-:W-:Y:S02]  /*1540*/  HADD2.F32 R18, -RZ, R12.H0_H0 ;  /* 0x2000000cff127230 */ /* 0x001fe40000004100 */
[----:B------:R-:W-:Y:S02]  /*1550*/  HADD2.F32 R19, -RZ, R13.H0_H0 ;  /* 0x2000000dff137230 */ /* 0x000fe40000004100 */
[--C-:B---3--:R-:W-:Y:S02]  /*1560*/  HADD2.F32 R17, -RZ, R8.reuse.H0_H0 ;  /* 0x20000008ff117230 */ /* 0x108fe40000004100 */
[----:B------:R-:W-:-:S03]  /*1570*/  HADD2.F32 R8, -RZ, R8.H1_H1 ;  /* 0x30000008ff087230 */ /* 0x000fc60000004100 */
[----:B------:R-:W-:Y:S01]  /*1580*/  FFMA.FTZ R37, R18, R17, R37 ;  /* 0x0000001112257223 */ /* 0x000fe20000010025 */
        /* <DEDUP_REMOVED lines=13> */
[----:B------:R-:W-:Y:S02]  /*1660*/  HADD2.F32 R35, -RZ, R15.H0_H0 ;  /* 0x2000000fff237230 */ /* 0x000fe40000004100 */
[--C-:B------:R-:W-:Y:S01]  /*1670*/  HADD2.F32 R8, -RZ, R11.reuse.H0_H0 ;  /* 0x2000000bff087230 */ /* 0x100fe20000004100 */
[----:B------:R-:W-:Y:S01]  /*1680*/  FFMA.FTZ R34, R9, R10, R34 ;  /* 0x0000000a09227223 */ /* 0x000fe20000010022 */
[----:B------:R-:W-:-:S03]  /*1690*/  HADD2.F32 R11, -RZ, R11.H1_H1 ;  /* 0x3000000bff0b7230 */ /* 0x000fc60000004100 */
[----:B------:R-:W-:Y:S01]  /*16a0*/  FFMA.FTZ R35, R35, R8, R36 ;  /* 0x0000000823237223 */ /* 0x000fe20000010024 */
[----:B------:R-:W-:-:S05]  /*16b0*/  HADD2.F32 R36, -RZ, R15.H1_H1 ;  /* 0x3000000fff247230 */ /* 0x000fca0000004100 */
[----:B------:R-:W-:Y:S01]  /*16c0*/  FFMA.FTZ R36, R36, R11, R39 ;  /* 0x0000000b24247223 */ /* 0x000fe20000010027 */
[----:B----4-:R-:W-:Y:S02]  /*16d0*/  HADD2.F32 R10, -RZ, R24.H0_H0 ;  /* 0x20000018ff0a7230 */ /* 0x010fe40000004100 */
[--C-:B0-----:R-:W-:Y:S02]  /*16e0*/  HADD2.F32 R8, -RZ, R16.reuse.H0_H0 ;  /* 0x20000010ff087230 */ /* 0x101fe40000004100 */
[----:B------:R-:W-:Y:S02]  /*16f0*/  HADD2.F32 R9, -RZ, R16.H1_H1 ;  /* 0x30000010ff097230 */ /* 0x000fe40000004100 */
[----:B------:R-:W-:Y:S01]  /*1700*/  HADD2.F32 R24, -RZ, R24.H1_H1 ;  /* 0x30000018ff187230 */ /* 0x000fe20000004100 */
[----:B------:R-:W-:Y:S01]  /*1710*/  FFMA.FTZ R37, R8, R10, R37 ;  /* 0x0000000a08257223 */ /* 0x000fe20000010025 */
[----:B------:R-:W-:-:S03]  /*1720*/  HADD2.F32 R13, -RZ, R17.H0_H0 ;  /* 0x20000011ff0d7230 */ /* 0x000fc60000004100 */
[----:B------:R-:W-:Y:S01]  /*1730*/  FFMA.FTZ R38, R9, R24, R38 ;  /* 0x0000001809267223 */ /* 0x000fe20000010026 */
[--C-:B------:R-:W-:Y:S01]  /*1740*/  HADD2.F32 R16, -RZ, R25.reuse.H0_H0 ;  /* 0x20000019ff107230 */ /* 0x100fe20000004100 */
[----:B------:R-:W0:Y:S01]  /*1750*/  LDS.128 R8, [0x80] ;  /* 0x00008000ff087984 */ /* 0x000e220000000c00 */
[----:B------:R-:W-:-:S03]  /*1760*/  HADD2.F32 R25, -RZ, R25.H1_H1 ;  /* 0x30000019ff197230 */ /* 0x000fc60000004100 */
[----:B------:R-:W-:Y:S01]  /*1770*/  FFMA.FTZ R16, R13, R16, R12 ;  /* 0x000000100d107223 */ /* 0x000fe2000001000c */
[----:B------:R-:W-:Y:S02]  /*1780*/  HADD2.F32 R12, -RZ, R17.H1_H1 ;  /* 0x30000011ff0c7230 */ /* 0x000fe40000004100 */
[----:B------:R-:W-:-:S03]  /*1790*/  HADD2.F32 R13, -RZ, R18.H0_H0 ;  /* 0x20000012ff0d7230 */ /* 0x000fc60000004100 */
[----:B------:R-:W-:Y:S01]  /*17a0*/  FFMA.FTZ R33, R12, R25, R33 ;  /* 0x000000190c217223 */ /* 0x000fe20000010021 */
[----:B------:R-:W-:Y:S02]  /*17b0*/  HADD2.F32 R12, -RZ, R26.H0_H0 ;  /* 0x2000001aff0c7230 */ /* 0x000fe40000004100 */
[----:B------:R-:W-:Y:S02]  /*17c0*/  HADD2.F32 R15, -RZ, R18.H1_H1 ;  /* 0x30000012ff0f7230 */ /* 0x000fe40000004100 */
[----:B------:R-:W-:Y:S01]  /*17d0*/  HADD2.F32 R26, -RZ, R26.H1_H1 ;  /* 0x3000001aff1a7230 */ /* 0x000fe20000004100 */
[----:B------:R-:W-:-:S04]  /*17e0*/  FFMA.FTZ R32, R13, R12, R32 ;  /* 0x0000000c0d207223 */ /* 0x000fc80000010020 */
[----:B------:R-:W-:Y:S02]  /*17f0*/  FFMA.FTZ R34, R15, R26, R34 ;  /* 0x0000001a0f227223 */ /* 0x000fe40000010022 */
[----:B------:R-:W3:Y:S01]  /*1800*/  LDG.E.128.CONSTANT R12, [R54.64+0x1600] ;  /* 0x0016000a360c7981 */ /* 0x000ee2000c1e9d00 */
[----:B------:R-:W-:Y:S02]  /*1810*/  HADD2.F32 R18, -RZ, R19.H0_H0 ;  /* 0x20000013ff127230 */ /* 0x000fe40000004100 */
[--C-:B------:R-:W-:Y:S02]  /*1820*/  HADD2.F32 R17, -RZ, R27.reuse.H0_H0 ;  /* 0x2000001bff117230 */ /* 0x100fe40000004100 */
[----:B------:R-:W-:-:S03]  /*1830*/  HADD2.F32 R27, -RZ, R27.H1_H1 ;  /* 0x3000001bff1b7230 */ /* 0x000fc60000004100 */
[----:B------:R-:W-:Y:S01]  /*1840*/  FFMA.FTZ R35, R18, R17, R35 ;  /* 0x0000001112237223 */ /* 0x000fe20000010023 */
[----:B------:R-:W-:Y:S02]  /*1850*/  HADD2.F32 R19, -RZ, R19.H1_H1 ;  /* 0x30000013ff137230 */ /* 0x000fe40000004100 */
[----:B------:R-:W-:Y:S02]  /*1860*/  HADD2.F32 R17, -RZ, R4.H0_H0 ;  /* 0x20000004ff117230 */ /* 0x000fe40000004100 */
[--C-:B0-----:R-:W-:Y:S01]  /*1870*/  HADD2.F32 R18, -RZ, R8.reuse.H0_H0 ;  /* 0x20000008ff127230 */ /* 0x101fe20000004100 */
[----:B------:R-:W-:Y:S01]  /*1880*/  FFMA.FTZ R36, R19, R27, R36 ;  /* 0x0000001b13247223 */ /* 0x000fe20000010024 */
[----:B------:R-:W-:Y:S01]  /*1890*/  HADD2.F32 R19, -RZ, R9.H0_H0 ;  /* 0x20000009ff137230 */ /* 0x000fe20000004100 */
[----:B------:R-:W4:Y:S02]  /*18a0*/  LDG.E.128.CONSTANT R24, [R54.64+0x1800] ;  /* 0x0018000a36187981 */ /* 0x000f24000c1e9d00 */
[----:B------:R-:W-:Y:S01]  /*18b0*/  FFMA.FTZ R37, R18, R17, R37 ;  /* 0x0000001112257223 */ /* 0x000fe20000010025 */
[----:B------:R-:W-:-:S02]  /*18c0*/  HADD2.F32 R17, -RZ, R8.H1_H1 ;  /* 0x30000008ff117230 */ /* 0x000fc40000004100 */
        /* <DEDUP_REMOVED lines=18> */
[----:B------:R-:W-:Y:S01]  /*19f0*/  FFMA.FTZ R35, R4, R5, R35 ;  /* 0x0000000504237223 */ /* 0x000fe20000010023 */
[----:B------:R-:W-:-:S03]  /*1a00*/  HADD2.F32 R5, -RZ, R20.H0_H0 ;  /* 0x20000014ff057230 */ /* 0x000fc60000004100 */
[----:B------:R-:W-:Y:S01]  /*1a10*/  FFMA.FTZ R36, R11, R7, R36 ;  /* 0x000000070b247223 */ /* 0x000fe20000010024 */
[----:B------:R-:W-:Y:S02]  /*1a20*/  HADD2.F32 R20, -RZ, R20.H1_H1 ;  /* 0x30000014ff147230 */ /* 0x000fe40000004100 */
[--C-:B0-----:R-:W-:Y:S02]  /*1a30*/  HADD2.F32 R4, -RZ, R16.reuse.H0_H0 ;  /* 0x20000010ff047230 */ /* 0x101fe40000004100 */
[----:B------:R-:W-:-:S03]  /*1a40*/  HADD2.F32 R9, -RZ, R16.H1_H1 ;  /* 0x30000010ff097230 */ /* 0x000fc60000004100 */
[----:B------:R-:W-:Y:S02]  /*1a50*/  FFMA.FTZ R37, R4, R5, R37 ;  /* 0x0000000504257223 */ /* 0x000fe40000010025 */
[----:B------:R-:W4:Y:S01]  /*1a60*/  LDG.E.128.CONSTANT R4, [R54.64+0x1a00] ;  /* 0x001a000a36047981 */ /* 0x000f22000c1e9d00 */
[----:B------:R-:W-:Y:S01]  /*1a70*/  FFMA.FTZ R38, R9, R20, R38 ;  /* 0x0000001409267223 */ /* 0x000fe20000010026 */
[----:B------:R-:W-:Y:S02]  /*1a80*/  HADD2.F32 R9, -RZ, R17.H0_H0 ;  /* 0x20000011ff097230 */ /* 0x000fe40000004100 */
[----:B------:R-:W-:-:S05]  /*1a90*/  HADD2.F32 R16, -RZ, R21.H0_H0 ;  /* 0x20000015ff107230 */ /* 0x000fca0000004100 */
[----:B------:R-:W-:Y:S02]  /*1aa0*/  FFMA.FTZ R16, R9, R16, R8 ;  /* 0x0000001009107223 */ /* 0x000fe40000010008 */
[----:B------:R-:W4:Y:S01]  /*1ab0*/  LDG.E.128.CONSTANT R8, [R54.64+0x1c00] ;  /* 0x001c000a36087981 */ /* 0x000f22000c1e9d00 */
[----:B------:R-:W-:Y:S02]  /*1ac0*/  HADD2.F32 R20, -RZ, R17.H1_H1 ;  /* 0x30000011ff147230 */ /* 0x000fe40000004100 */
[----:B------:R-:W-:Y:S02]  /*1ad0*/  HADD2.F32 R21, -RZ, R21.H1_H1 ;  /* 0x30000015ff157230 */ /* 0x000fe40000004100 */
[----:B------:R-:W-:-:S03]  /*1ae0*/  HADD2.F32 R17, -RZ, R22.H0_H0 ;  /* 0x20000016ff117230 */ /* 0x000fc60000004100 */
[----:B------:R-:W-:Y:S01]  /*1af0*/  FFMA.FTZ R20, R20, R21, R33 ;  /* 0x0000001514147223 */ /* 0x000fe20000010021 */
[----:B------:R-:W-:Y:S02]  /*1b00*/  HADD2.F32 R21, -RZ, R18.H0_H0 ;  /* 0x20000012ff157230 */ /* 0x000fe40000004100 */
[----:B------:R-:W-:-:S03]  /*1b10*/  HADD2.F32 R22, -RZ, R22.H1_H1 ;  /* 0x30000016ff167230 */ /* 0x000fc60000004100 */
[----:B------:R-:W-:Y:S01]  /*1b20*/  FFMA.FTZ R21, R21, R17, R32 ;  /* 0x0000001115157223 */ /* 0x000fe20000010020 */
[----:B------:R-:W-:Y:S02]  /*1b30*/  HADD2.F32 R17, -RZ, R18.H1_H1 ;  /* 0x30000012ff117230 */ /* 0x000fe40000004100 */
[----:B------:R-:W-:Y:S02]  /*1b40*/  HADD2.F32 R18, -RZ, R19.H0_H0 ;  /* 0x20000013ff127230 */ /* 0x000fe40000004100 */
[----:B------:R-:W-:Y:S01]  /*1b50*/  HADD2.F32 R39, -RZ, R23.H0_H0 ;  /* 0x20000017ff277230 */ /* 0x000fe20000004100 */
[----:B------:R-:W-:-:S04]  /*1b60*/  FFMA.FTZ R22, R17, R22, R34 ;  /* 0x0000001611167223 */ /* 0x000fc80000010022 */
[----:B------:R-:W-:Y:S02]  /*1b70*/  FFMA.FTZ R39, R18, R39, R35 ;  /* 0x0000002712277223 */ /* 0x000fe40000010023 */
[----:B------:R-:W0:Y:S01]  /*1b80*/  LDS.128 R32, [0xa0] ;  /* 0x0000a000ff207984 */ /* 0x000e220000000c00 */
[----:B------:R-:W-:Y:S02]  /*1b90*/  HADD2.F32 R23, -RZ, R23.H1_H1 ;  /* 0x30000017ff177230 */ /* 0x000fe40000004100 */
[----:B------:R-:W-:-:S05]  /*1ba0*/  HADD2.F32 R19, -RZ, R19.H1_H1 ;  /* 0x30000013ff137230 */ /* 0x000fca0000004100 */
[----:B------:R-:W-:Y:S01]  /*1bb0*/  FFMA.FTZ R36, R19, R23, R36 ;  /* 0x0000001713247223 */ /* 0x000fe20000010024 */
[----:B0-----:R-:W-:Y:S02]  /*1bc0*/  HADD2.F32 R18, -RZ, R32.H0_H0 ;  /* 0x20000020ff127230 */ /* 0x001fe40000004100 */
[--C-:B--2---:R-:W-:Y:S02]  /*1bd0*/  HADD2.F32 R17, -RZ, R28.reuse.H0_H0 ;  /* 0x2000001cff117230 */ /* 0x104fe40000004100 */
[----:B------:R-:W-:-:S03]  /*1be0*/  HADD2.F32 R28, -RZ, R28.H1_H1 ;  /* 0x3000001cff1c7230 */ /* 0x000fc60000004100 */
[----:B------:R-:W-:Y:S01]  /*1bf0*/  FFMA.FTZ R37, R18, R17, R37 ;  /* 0x0000001112257223 */ /* 0x000fe20000010025 */
[----:B------:R-:W-:-:S05]  /*1c00*/  HADD2.F32 R17, -RZ, R32.H1_H1 ;  /* 0x30000020ff117230 */ /* 0x000fca0000004100 */
[----:B------:R-:W-:Y:S01]  /*1c10*/  FFMA.FTZ R38, R17, R28, R38 ;  /* 0x0000001c11267223 */ /* 0x000fe20000010026 */
[----:B------:R-:W-:Y:S02]  /*1c20*/  HADD2.F32 R17, -RZ, R33.H0_H0 ;  /* 0x20000021ff117230 */ /* 0x000fe40000004100 */
[----:B------:R-:W-:-:S05]  /*1c30*/  HADD2.F32 R28, -RZ, R29.H0_H0 ;  /* 0x2000001dff1c7230 */ /* 0x000fca0000004100 */
[----:B------:R-:W-:Y:S02]  /*1c40*/  FFMA.FTZ R28, R17, R28, R16 ;  /* 0x0000001c111c7223 */ /* 0x000fe40000010010 */
[----:B------:R-:W0:Y:S01]  /*1c50*/  LDS.128 R16, [0xb0] ;  /* 0x0000b000ff107984 */ /* 0x000e220000000c00 */
[----:B------:R-:W-:Y:S02]  /*1c60*/  HADD2.F32 R33, -RZ, R33.H1_H1 ;  /* 0x30000021ff217230 */ /* 0x000fe40000004100 */
[----:B------:R-:W-:Y:S02]  /*1c70*/  HADD2.F32 R29, -RZ, R29.H1_H1 ;  /* 0x3000001dff1d7230 */ /* 0x000fe40000004100 */
[----:B------:R-:W-:-:S03]  /*1c80*/  HADD2.F32 R32, -RZ, R34.H0_H0 ;  /* 0x20000022ff207230 */ /* 0x000fc60000004100 */
[----:B------:R-:W-:Y:S01]  /*1c90*/  FFMA.FTZ R29, R33, R29, R20 ;  /* 0x0000001d211d7223 */ /* 0x000fe20000010014 */
[--C-:B------:R-:W-:Y:S02]  /*1ca0*/  HADD2.F32 R20, -RZ, R30.reuse.H0_H0 ;  /* 0x2000001eff147230 */ /* 0x100fe40000004100 */
[----:B------:R-:W-:-:S03]  /*1cb0*/  HADD2.F32 R30, -RZ, R30.H1_H1 ;  /* 0x3000001eff1e7230 */ /* 0x000fc60000004100 */
[----:B------:R-:W-:Y:S01]  /*1cc0*/  FFMA.FTZ R32, R32, R20, R21 ;  /* 0x0000001420207223 */ /* 0x000fe20000010015 */
[----:B------:R-:W-:Y:S02]  /*1cd0*/  HADD2.F32 R21, -RZ, R34.H1_H1 ;  /* 0x30000022ff157230 */ /* 0x000fe40000004100 */
[----:B------:R-:W-:-:S03]  /*1ce0*/  HADD2.F32 R20, -RZ, R35.H0_H0 ;  /* 0x20000023ff147230 */ /* 0x000fc60000004100 */
[----:B------:R-:W-:Y:S01]  /*1cf0*/  FFMA.FTZ R30, R21, R30, R22 ;  /* 0x0000001e151e7223 */ /* 0x000fe20000010016 */
[----:B------:R-:W-:-:S05]  /*1d00*/  HADD2.F32 R21, -RZ, R31.H0_H0 ;  /* 0x2000001fff157230 */ /* 0x000fca0000004100 */
[----:B------:R-:W-:Y:S01]  /*1d10*/  FFMA.FTZ R39, R20, R21, R39 ;  /* 0x0000001514277223 */ /* 0x000fe20000010027 */
[----:B0-----:R-:W-:Y:S02]  /*1d20*/  HADD2.F32 R20, -RZ, R16.H0_H0 ;  /* 0x20000010ff147230 */ /* 0x001fe40000004100 */
[----:B------:R-:W-:Y:S02]  /*1d30*/  HADD2.F32 R31, -RZ, R31.H1_H1 ;  /* 0x3000001fff1f7230 */ /* 0x000fe40000004100 */
[----:B------:R-:W-:-:S05]  /*1d40*/  HADD2.F32 R35, -RZ, R35.H1_H1 ;  /* 0x30000023ff237230 */ /* 0x000fca0000004100 */
[----:B------:R-:W-:Y:S01]  /*1d50*/  FFMA.FTZ R36, R35, R31, R36 ;  /* 0x0000001f23247223 */ /* 0x000fe20000010024 */
[----:B------:R-:W-:Y:S02]  /*1d60*/  HADD2.F32 R31, -RZ, R16.H1_H1 ;  /* 0x30000010ff1f7230 */ /* 0x000fe40000004100 */
[----:B------:R-:W-:Y:S02]  /*1d70*/  HADD2.F32 R33, -RZ, R18.H1_H1 ;  /* 0x30000012ff217230 */ /* 0x000fe40000004100 */
[----:B---3--:R-:W-:-:S05]  /*1d80*/  HADD2.F32 R21, -RZ, R12.H0_H0 ;  /* 0x2000000cff157230 */ /* 0x008fca0000004100 */
[----:B------:R-:W-:Y:S02]  /*1d90*/  FFMA.FTZ R37, R20, R21, R37 ;  /* 0x0000001514257223 */ /* 0x000fe40000010025 */
[----:B------:R-:W0:Y:S01]  /*1da0*/  LDS.128 R20, [0xc0] ;  /* 0x0000c000ff147984 */ /* 0x000e220000000c00 */
[----:B------:R-:W-:Y:S02]  /*1db0*/  HADD2.F32 R12, -RZ, R12.H1_H1 ;  /* 0x3000000cff0c7230 */ /* 0x000fe40000004100 */
[----:B------:R-:W-:-:S03]  /*1dc0*/  HADD2.F32 R16, -RZ, R13.H0_H0 ;  /* 0x2000000dff107230 */ /* 0x000fc60000004100 */
[----:B------:R-:W-:Y:S01]  /*1dd0*/  FFMA.FTZ R38, R31, R12, R38 ;  /* 0x0000000c1f267223 */ /* 0x000fe20000010026 */
[--C-:B------:R-:W-:Y:S02]  /*1de0*/  HADD2.F32 R31, -RZ, R17.reuse.H0_H0 ;  /* 0x20000011ff1f7230 */ /* 0x100fe40000004100 */
[----:B------:R-:W-:Y:S02]  /*1df0*/  HADD2.F32 R12, -RZ, R17.H1_H1 ;  /* 0x30000011ff0c7230 */ /* 0x000fe40000004100 */
[----:B------:R-:W-:Y:S01]  /*1e00*/  HADD2.F32 R17, -RZ, R13.H1_H1 ;  /* 0x3000000dff117230 */ /* 0x000fe20000004100 */
[----:B------:R-:W-:Y:S01]  /*1e10*/  FFMA.FTZ R16, R31, R16, R28 ;  /* 0x000000101f107223 */ /* 0x000fe2000001001c */
[----:B------:R-:W-:Y:S02]  /*1e20*/  HADD2.F32 R31, -RZ, R18.H0_H0 ;  /* 0x20000012ff1f7230 */ /* 0x000fe40000004100 */
[--C-:B------:R-:W-:Y:S02]  /*1e30*/  HADD2.F32 R13, -RZ, R14.reuse.H0_H0 ;  /* 0x2000000eff0d7230 */ /* 0x100fe40000004100 */
[----:B------:R-:W-:Y:S01]  /*1e40*/  HADD2.F32 R18, -RZ, R14.H1_H1 ;  /* 0x3000000eff127230 */ /* 0x000fe20000004100 */
[----:B------:R-:W-:-:S02]  /*1e50*/  FFMA.FTZ R17, R12, R17, R29 ;  /* 0x000000110c117223 */ /* 0x000fc4000001001d */
[----:B------:R-:W-:Y:S02]  /*1e60*/  FFMA.FTZ R32, R31, R13, R32 ;  /* 0x0000000d1f207223 */ /* 0x000fe40000010020 */
[----:B------:R-:W-:Y:S01]  /*1e70*/  FFMA.FTZ R18, R33, R18, R30 ;  /* 0x0000001221127223 */ /* 0x000fe2000001001e */
[----:B------:R-:W-:Y:S01]  /*1e80*/  HADD2.F32 R12, -RZ, R19.H0_H0 ;  /* 0x20000013ff0c7230 */ /* 0x000fe20000004100 */
[----:B------:R-:W1:Y:S01]  /*1e90*/  LDS.128 R28, [0xd0] ;  /* 0x0000d000ff1c7984 */ /* 0x000e620000000c00 */
[--C-:B------:R-:W-:Y:S02]  /*1ea0*/  HADD2.F32 R13, -RZ, R15.reuse.H0_H0 ;  /* 0x2000000fff0d7230 */ /* 0x100fe40000004100 */
[----:B----4-:R-:W-:Y:S02]  /*1eb0*/  HADD2.F32 R14, -RZ, R24.H0_H0 ;  /* 0x20000018ff0e7230 */ /* 0x010fe40000004100 */
[----:B------:R-:W-:Y:S01]  /*1ec0*/  HADD2.F32 R15, -RZ, R15.H1_H1 ;  /* 0x3000000fff0f7230 */ /* 0x000fe20000004100 */
[----:B------:R-:W-:Y:S01]  /*1ed0*/  FFMA.FTZ R39, R12, R13, R39 ;  /* 0x0000000d0c277223 */ /* 0x000fe20000010027 */
[----:B------:R-:W-:-:S02]  /*1ee0*/  HADD2.F32 R19, -RZ, R19.H1_H1 ;  /* 0x30000013ff137230 */ /* 0x000fc40000004100 */
[----:B------:R-:W-:Y:S02]  /*1ef0*/  HADD2.F32 R24, -RZ, R24.H1_H1 ;  /* 0x30000018ff187230 */ /* 0x000fe40000004100 */
[--C-:B0-----:R-:W-:Y:S02]  /*1f00*/  HADD2.F32 R12, -RZ, R20.reuse.H0_H0 ;  /* 0x20000014ff0c7230 */ /* 0x101fe40000004100 */
[----:B------:R-:W-:Y:S01]  /*1f10*/  HADD2.F32 R13, -RZ, R20.H1_H1 ;  /* 0x30000014ff0d7230 */ /* 0x000fe20000004100 */
[----:B------:R-:W-:Y:S02]  /*1f20*/  FFMA.FTZ R36, R19, R15, R36 ;  /* 0x0000000f13247223 */ /* 0x000fe40000010024 */
[----:B------:R-:W-:Y:S02]  /*1f30*/  FFMA.FTZ R37, R12, R14, R37 ;  /* 0x0000000e0c257223 */ /* 0x000fe40000010025 */
[----:B------:R-:W-:Y:S02]  /*1f40*/  FFMA.FTZ R38, R13, R24, R38 ;  /* 0x000000180d267223 */ /* 0x000fe40000010026 */
[----:B------:R-:W0:Y:S01]  /*1f50*/  LDS.128 R12, [0xe0] ;  /* 0x0000e000ff0c7984 */ /* 0x000e220000000c00 */
[----:B------:R-:W-:-:S02]  /*1f60*/  HADD2.F32 R19, -RZ, R21.H0_H0 ;  /* 0x20000015ff137230 */ /* 0x000fc40000004100 */
[----:B------:R-:W-:Y:S02]  /*1f70*/  HADD2.F32 R20, -RZ, R21.H1_H1 ;  /* 0x30000015ff147230 */ /* 0x000fe40000004100 */
[--C-:B------:R-:W-:Y:S02]  /*1f80*/  HADD2.F32 R21, -RZ, R25.reuse.H0_H0 ;  /* 0x20000019ff157230 */ /* 0x100fe40000004100 */
[----:B------:R-:W-:-:S03]  /*1f90*/  HADD2.F32 R25, -RZ, R25.H1_H1 ;  /* 0x30000019ff197230 */ /* 0x000fc60000004100 */
[----:B------:R-:W-:Y:S01]  /*1fa0*/  FFMA.FTZ R16, R19, R21, R16 ;  /* 0x0000001513107223 */ /* 0x000fe20000010010 */
[--C-:B------:R-:W-:Y:S02]  /*1fb0*/  HADD2.F32 R19, -RZ, R22.reuse.H0_H0 ;  /* 0x20000016ff137230 */ /* 0x100fe40000004100 */
[----:B------:R-:W-:Y:S02]  /*1fc0*/  HADD2.F32 R21, -RZ, R22.H1_H1 ;  /* 0x30000016ff157230 */ /* 0x000fe40000004100 */
[----:B------:R-:W-:Y:S02]  /*1fd0*/  HADD2.F32 R24, -RZ, R27.H0_H0 ;  /* 0x2000001bff187230 */ /* 0x000fe40000004100 */
[----:B------:R-:W-:Y:S01]  /*1fe0*/  HADD2.F32 R22, -RZ, R23.H0_H0 ;  /* 0x20000017ff167230 */ /* 0x000fe20000004100 */
[----:B------:R-:W-:Y:S01]  /*1ff0*/  FFMA.FTZ R17, R20, R25, R17 ;  /* 0x0000001914117223 */ /* 0x000fe20000010011 */
[----:B------:R-:W-:-:S03]  /*2000*/  HADD2.F32 R20, -RZ, R26.H0_H0 ;  /* 0x2000001aff147230 */ /* 0x000fc60000004100 */
[----:B------:R-:W-:Y:S01]  /*2010*/  FFMA.FTZ R39, R22, R24, R39 ;  /* 0x0000001816277223 */ /* 0x000fe20000010027 */
[----:B-1----:R-:W-:Y:S02]  /*2020*/  HADD2.F32 R22, -RZ, R28.H0_H0 ;  /* 0x2000001cff167230 */ /* 0x002fe40000004100 */
[----:B------:R-:W-:Y:S02]  /*2030*/  HADD2.F32 R26, -RZ, R26.H1_H1 ;  /* 0x3000001aff1a7230 */ /* 0x000fe40000004100 */
[----:B------:R-:W-:Y:S02]  /*2040*/  HADD2.F32 R24, -RZ, R4.H0_H0 ;  /* 0x20000004ff187230 */ /* 0x000fe40000004100 */
[----:B------:R-:W-:Y:S02]  /*2050*/  HADD2.F32 R27, -RZ, R27.H1_H1 ;  /* 0x3000001bff1b7230 */ /* 0x000fe40000004100 */
[----:B------:R-:W-:Y:S01]  /*2060*/  HADD2.F32 R23, -RZ, R23.H1_H1 ;  /* 0x30000017ff177230 */ /* 0x000fe20000004100 */
[----:B------:R-:W-:Y:S01]  /*2070*/  FFMA.FTZ R37, R22, R24, R37 ;  /* 0x0000001816257223 */ /* 0x000fe20000010025 */
[----:B------:R-:W-:Y:S01]  /*2080*/  HADD2.F32 R24, -RZ, R29.H0_H0 ;  /* 0x2000001dff187230 */ /* 0x000fe20000004100 */
[----:B------:R-:W-:Y:S01]  /*2090*/  FFMA.FTZ R32, R19, R20, R32 ;  /* 0x0000001413207223 */ /* 0x000fe20000010020 */
[--C-:B------:R-:W-:Y:S01]  /*20a0*/  HADD2.F32 R20, -RZ, R5.reuse.H1_H1 ;  /* 0x30000005ff147230 */ /* 0x100fe20000004100 */
        /* <DEDUP_REMOVED lines=9> */
[----:B------:R-:W-:Y:S02]  /*2140*/  HADD2.F32 R22, -RZ, R30.H0_H0 ;  /* 0x2000001eff167230 */ /* 0x000fe40000004100 */
[----:B0-----:R-:W-:-:S02]  /*2150*/  HADD2.F32 R20, -RZ, R12.H0_H0 ;  /* 0x2000000cff147230 */ /* 0x001fc40000004100 */
[----:B------:R-:W-:Y:S01]  /*2160*/  HADD2.F32 R21, -RZ, R8.H0_H0 ;  /* 0x20000008ff157230 */ /* 0x000fe20000004100 */
[----:B------:R-:W-:Y:S01]  /*2170*/  FFMA.FTZ R23, R28, R23, R38 ;  /* 0x000000171c177223 */ /* 0x000fe20000010026 */
[----:B------:R-:W-:Y:S02]  /*2180*/  HADD2.F32 R12, -RZ, R12.H1_H1 ;  /* 0x3000000cff0c7230 */ /* 0x000fe40000004100 */
[----:B------:R-:W-:Y:S01]  /*2190*/  HADD2.F32 R8, -RZ, R8.H1_H1 ;  /* 0x30000008ff087230 */ /* 0x000fe20000004100 */
[----:B------:R-:W-:Y:S01]  /*21a0*/  FFMA.FTZ R19, R22, R19, R32 ;  /* 0x0000001316137223 */ /* 0x000fe20000010020 */
[----:B------:R-:W-:Y:S01]  /*21b0*/  HADD2.F32 R25, -RZ, R13.H0_H0 ;  /* 0x2000000dff197230 */ /* 0x000fe20000004100 */
[----:B------:R-:W-:Y:S01]  /*21c0*/  FFMA.FTZ R20, R20, R21, R37 ;  /* 0x0000001514147223 */ /* 0x000fe20000010025 */
[----:B------:R-:W-:Y:S01]  /*21d0*/  HADD2.F32 R22, -RZ, R9.H0_H0 ;  /* 0x20000009ff167230 */ /* 0x000fe20000004100 */
[----:B------:R-:W-:Y:S01]  /*21e0*/  FFMA.FTZ R23, R12, R8, R23 ;  /* 0x000000080c177223 */ /* 0x000fe20000010017 */
[----:B------:R-:W-:-:S02]  /*21f0*/  HADD2.F32 R5, -RZ, R6.H1_H1 ;  /* 0x30000006ff057230 */ /* 0x000fc40000004100 */
[----:B------:R-:W-:Y:S02]  /*2200*/  HADD2.F32 R4, -RZ, R7.H0_H0 ;  /* 0x20000007ff047230 */ /* 0x000fe40000004100 */
[----:B------:R-:W-:Y:S02]  /*2210*/  HADD2.F32 R6, -RZ, R31.H0_H0 ;  /* 0x2000001fff067230 */ /* 0x000fe40000004100 */
[----:B------:R-:W-:Y:S02]  /*2220*/  HADD2.F32 R8, -RZ, R13.H1_H1 ;  /* 0x3000000dff087230 */ /* 0x000fe40000004100 */
[----:B------:R-:W-:Y:S01]  /*2230*/  HADD2.F32 R9, -RZ, R9.H1_H1 ;  /* 0x30000009ff097230 */ /* 0x000fe20000004100 */
[----:B------:R-:W-:Y:S02]  /*2240*/  FFMA.FTZ R16, R25, R22, R16 ;  /* 0x0000001619107223 */ /* 0x000fe40000010010 */
[----:B------:R-:W-:Y:S01]  /*2250*/  FADD.FTZ R23, R20, R23 ;  /* 0x0000001714177221 */ /* 0x000fe20000010000 */
[----:B------:R-:W0:Y:S01]  /*2260*/  I2F R13, R43 ;  /* 0x0000002b000d7306 */ /* 0x000e220000201400 */
[----:B------:R-:W-:Y:S01]  /*2270*/  FFMA.FTZ R4, R6, R4, R39 ;  /* 0x0000000406047223 */ /* 0x000fe20000010027 */
[----:B------:R-:W-:Y:S01]  /*2280*/  HADD2.F32 R30, -RZ, R30.H1_H1 ;  /* 0x3000001eff1e7230 */ /* 0x000fe20000004100 */
[----:B------:R-:W-:Y:S01]  /*2290*/  FFMA.FTZ R8, R8, R9, R17 ;  /* 0x0000000908087223 */ /* 0x000fe20000010011 */
[----:B------:R-:W-:Y:S01]  /*22a0*/  HADD2.F32 R6, -RZ, R14.H0_H0 ;  /* 0x2000000eff067230 */ /* 0x000fe20000004100 */
[----:B------:R-:W-:Y:S01]  /*22b0*/  FADD.FTZ R23, R16, R23 ;  /* 0x0000001710177221 */ /* 0x000fe20000010000 */
[--C-:B------:R-:W-:Y:S01]  /*22c0*/  HADD2.F32 R9, -RZ, R10.reuse.H0_H0 ;  /* 0x2000000aff097230 */ /* 0x100fe20000004100 */
[----:B------:R-:W-:Y:S01]  /*22d0*/  FFMA.FTZ R5, R30, R5, R18 ;  /* 0x000000051e057223 */ /* 0x000fe20000010012 */
[----:B------:R-:W-:Y:S01]  /*22e0*/  HADD2.F32 R10, -RZ, R10.H1_H1 ;  /* 0x3000000aff0a7230 */ /* 0x000fe20000004100 */
[----:B------:R-:W-:Y:S01]  /*22f0*/  FADD.FTZ R23, R8, R23 ;  /* 0x0000001708177221 */ /* 0x000fe20000010000 */
[----:B------:R-:W-:Y:S01]  /*2300*/  HADD2.F32 R14, -RZ, R14.H1_H1 ;  /* 0x3000000eff0e7230 */ /* 0x000fe20000004100 */
[----:B------:R-:W-:Y:S01]  /*2310*/  FFMA.FTZ R6, R6, R9, R19 ;  /* 0x0000000906067223 */ /* 0x000fe20000010013 */
[----:B------:R-:W-:-:S02]  /*2320*/  HADD2.F32 R7, -RZ, R7.H1_H1 ;  /* 0x30000007ff077230 */ /* 0x000fc40000004100 */
[----:B------:R-:W-:Y:S01]  /*2330*/  HADD2.F32 R31, -RZ, R31.H1_H1 ;  /* 0x3000001fff1f7230 */ /* 0x000fe20000004100 */
[----:B------:R-:W-:Y:S01]  /*2340*/  FFMA.FTZ R5, R14, R10, R5 ;  /* 0x0000000a0e057223 */ /* 0x000fe20000010005 */
[----:B------:R-:W-:Y:S01]  /*2350*/  HADD2.F32 R12, -RZ, R11.H0_H0 ;  /* 0x2000000bff0c7230 */ /* 0x000fe20000004100 */
[----:B------:R-:W-:Y:S01]  /*2360*/  FADD.FTZ R6, R6, R23 ;  /* 0x0000001706067221 */ /* 0x000fe20000010000 */
        /* <DEDUP_REMOVED lines=9> */
[----:B------:R-:W-:-:S02]  /*2400*/  FFMA.FTZ R7, R8, R11, R7 ;  /* 0x0000000b08077223 */ /* 0x000fc40000010007 */
        /* <DEDUP_REMOVED lines=16> */
.L_x_16982:
[----:B------:R-:W-:Y:S05]  /*2510*/  BSYNC B0 ;  /* 0x0000000000007941 */ /* 0x000fea0003800000 */
.L_x_16981:
        /* <DEDUP_REMOVED lines=40> */
.L_x_16988:
        /* <DEDUP_REMOVED lines=11> */
.L_x_16987:
[----:B------:R-:W-:Y:S05]  /*2850*/  BSYNC B1 ;  /* 0x0000000000017941 */ /* 0x000fea0003800000 */
.L_x_16986:
        /* <DEDUP_REMOVED lines=11> */
.L_x_16991:
        /* <DEDUP_REMOVED lines=100> */
.L_x_16990:
[----:B------:R-:W-:Y:S05]  /*2f50*/  BSYNC B1 ;  /* 0x0000000000017941 */ /* 0x000fea0003800000 */
.L_x_16989:
        /* <DEDUP_REMOVED lines=55> */
.L_x_16993:
[----:B------:R-:W-:Y:S05]  /*32d0*/  BSYNC B1 ;  /* 0x0000000000017941 */ /* 0x000fea0003800000 */
.L_x_16992:
        /* <DEDUP_REMOVED lines=26> */
.L_x_16985:
[----:B------:R-:W-:Y:S05]  /*3480*/  BSYNC B0 ;  /* 0x0000000000007941 */ /* 0x000fea0003800000 */
.L_x_16984:
        /* <DEDUP_REMOVED lines=34> */
.L_x_16998:
        /* <DEDUP_REMOVED lines=8> */
.L_x_16997:
[----:B0-----:R-:W-:Y:S05]  /*3730*/  BSYNC B1 ;  /* 0x0000000000017941 */ /* 0x001fea0003800000 */
.L_x_16996:
        /* <DEDUP_REMOVED lines=11> */
.L_x_17001:
        /* <DEDUP_REMOVED lines=52> */
.L_x_17000:
[----:B------:R-:W-:Y:S05]  /*3b30*/  BSYNC B1 ;  /* 0x0000000000017941 */ /* 0x000fea0003800000 */
.L_x_16999:
        /* <DEDUP_REMOVED lines=31> */
.L_x_17003:
[----:B------:R-:W-:Y:S05]  /*3d30*/  BSYNC B1 ;  /* 0x0000000000017941 */ /* 0x000fea0003800000 */
.L_x_17002:
        /* <DEDUP_REMOVED lines=14> */
.L_x_16995:
[----:B------:R-:W-:Y:S05]  /*3e20*/  BSYNC B0 ;  /* 0x0000000000007941 */ /* 0x000fea0003800000 */
.L_x_16994:
[----:B------:R-:W-:Y:S01]  /*3e30*/  BAR.SYNC.DEFER_BLOCKING 0x0 ;  /* 0x0000000000007b1d */ /* 0x000fe20000010000 */
[----:B------:R-:W-:-:S05]  /*3e40*/  ISETP.GE.AND P0, PT, R47, UR9, PT ;  /* 0x000000092f007c0c */ /* 0x000fca000bf06270 */
[----:B------:R-:W-:Y:S08]  /*3e50*/  BSSY B0, `(.L_x_17004) ;  /* 0x0000308000007945 */ /* 0x000ff00003800000 */
[----:B------:R-:W-:Y:S05]  /*3e60*/  @!P0 BRA `(.L_x_17005) ;  /* 0x0000009000008947 */ /* 0x000fea0003800000 */
        /* <DEDUP_REMOVED lines=9> */
.L_x_17005:
[----:B0-----:R-:W-:Y:S01]  /*3f00*/  SHF.R.S32.HI R3, RZ, 0x1f, R50 ;  /* 0x0000001fff037819 */ /* 0x001fe20000011432 */
[----:B------:R-:W-:Y:S01]  /*3f10*/  IMAD R52, R0, c[0x0][0x1b0], RZ ;  /* 0x00006c0000347a24 */ /* 0x000fe200078e02ff */
[----:B------:R-:W-:Y:S01]  /*3f20*/  IADD3 R6, P0, R47, UR4, RZ ;  /* 0x000000042f067c10 */ /* 0x000fe2000ff1e0ff */
[----:B------:R-:W-:Y:S01]  /*3f30*/  IMAD.MOV.U32 R13, RZ, RZ, c[0x0][0x1ac] ;  /* 0x00006b00ff0d7624 */ /* 0x000fe200078e00ff */
[----:B------:R-:W-:Y:S01]  /*3f40*/  LEA.HI R4, R3, R50, RZ, 0x2 ;  /* 0x0000003203047211 */ /* 0x000fe200078f10ff */
[----:B------:R-:W-:Y:S01]  /*3f50*/  IMAD.U32 R28, RZ, RZ, UR9 ;  /* 0x00000009ff1c7e24 */ /* 0x000fe2000f8e00ff */
[C---:B------:R-:W-:Y:S01]  /*3f60*/  LEA.HI.X.SX32 R3, R47.reuse, UR6, 0x1, P0 ;  /* 0x000000062f037c11 */ /* 0x040fe200080f0eff */
[----:B------:R-:W-:Y:S01]  /*3f70*/  IMAD.MOV.U32 R26, RZ, RZ, RZ ;  /* 0x000000ffff1a7224 */ /* 0x000fe200078e00ff */
        /* <DEDUP_REMOVED lines=34> */
.L_x_17037:
[----:B------:R-:W2:Y:S04]  /*41a0*/  LDG.E.CONSTANT R51, [R2.64] ;  /* 0x0000000a02337981 */ /* 0x000ea8000c1e9900 */
[----:B0-----:R-:W0:Y:S04]  /*41b0*/  LDS.128 R12, [R27+-0x10] ;  /* 0xfffff0001b0c7984 */ /* 0x001e280000000c00 */
[----:B-1----:R-:W1:Y:S01]  /*41c0*/  LDS.128 R16, [R27] ;  /* 0x000000001b107984 */ /* 0x002e620000000c00 */
[----:B0-----:R-:W-:Y:S01]  /*41d0*/  F2FP.PACK_AB R45, R13, R12 ;  /* 0x0000000c0d2d723e */ /* 0x001fe200000000ff */
[----:B------:R-:W-:Y:S01]  /*41e0*/  BSSY B1, `(.L_x_17007) ;  /* 0x000002f000017945 */ /* 0x000fe20003800000 */
[----:B-1---5:R-:W-:-:S02]  /*41f0*/  F2FP.PACK_AB R46, R19, R18 ;  /* 0x00000012132e723e */ /* 0x022fc400000000ff */
[----:B--2---:R-:W-:-:S05]  /*4200*/  SHF.R.S32.HI R44, RZ, 0x1f, R51 ;  /* 0x0000001fff2c7819 */ /* 0x004fca0000011433 */
[----:B------:R-:W-:-:S04]  /*4210*/  IMAD R44, R44, c[0x0][0x1ac], RZ ;  /* 0x00006b002c2c7a24 */ /* 0x000fc800078e02ff */
[----:B------:R-:W-:Y:S01]  /*4220*/  IMAD R49, R51, R0, R44 ;  /* 0x0000000033317224 */ /* 0x000fe200078e022c */
[----:B------:R-:W-:Y:S01]  /*4230*/  F2FP.PACK_AB R44, R15, R14 ;  /* 0x0000000e0f2c723e */ /* 0x000fe200000000ff */
[----:B------:R-:W-:-:S04]  /*4240*/  IMAD.WIDE.U32 R50, R51, c[0x0][0x1ac], R52 ;  /* 0x00006b0033327a25 */ /* 0x000fc800078e0034 */
[----:B------:R-:W-:Y:S01]  /*4250*/  IMAD.IADD R48, R51, 0x1, R49 ;  /* 0x0000000133307824 */ /* 0x000fe200078e0231 */
[----:B------:R-:W-:Y:S02]  /*4260*/  IADD3 R12, P0, R43, R50, RZ ;  /* 0x000000322b0c7210 */ /* 0x000fe40007f1e0ff */
[----:B------:R-:W-:Y:S02]  /*4270*/  F2FP.PACK_AB R49, R17, R16 ;  /* 0x000000101131723e */ /* 0x000fe400000000ff */
[----:B------:R-:W-:Y:S02]  /*4280*/  LEA R54, P1, R12, c[0x0][0x178], 0x1 ;  /* 0x00005e000c367a11 */ /* 0x000fe400078208ff */
[----:B------:R-:W-:Y:S02]  /*4290*/  LEA.HI.X.SX32 R13, R43, R48, 0x1, P0 ;  /* 0x000000302b0d7211 */ /* 0x000fe400000f0eff */
[----:B------:R-:W-:Y:S02]  /*42a0*/  ISETP.NE.AND P0, PT, R28, RZ, PT ;  /* 0x000000ff1c00720c */ /* 0x000fe40003f05270 */
[----:B------:R-:W-:-:S05]  /*42b0*/  LEA.HI.X R55, R12, c[0x0][0x17c], R13, 0x1, P1 ;  /* 0x00005f000c377a11 */ /* 0x000fca00008f0c0d */
[----:B------:R0:W5:Y:S06]  /*42c0*/  LDG.E.128.CONSTANT R12, [R54.64] ;  /* 0x0000000a360c7981 */ /* 0x00016c000c1e9d00 */
        /* <DEDUP_REMOVED lines=32> */
.L_x_17008:
[----:B------:R-:W-:Y:S05]  /*44d0*/  BSYNC B1 ;  /* 0x0000000000017941 */ /* 0x000fea0003800000 */
.L_x_17007:
[----:B-----5:R-:W-:-:S06]  /*44e0*/  HFMA2.MMA R13, R44, R13, -RZ ;  /* 0x0000000d2c0d7235 */ /* 0x020fcc00001000ff */
[----:B------:R-:W-:-:S10]  /*44f0*/  HFMA2.MMA R13, R45, R12, R13 ;  /* 0x0000000c2d0d7235 */ /* 0x000fd4000000000d */
[----:B------:R-:W-:-:S06]  /*4500*/  HFMA2 R13, R49, R14, R13 ;  /* 0x0000000e310d7231 */ /* 0x000fcc000000000d */
[----:B------:R-:W-:-:S10]  /*4510*/  HFMA2.MMA R13, R46, R15, R13 ;  /* 0x0000000f2e0d7235 */ /* 0x000fd4000000000d */
[--C-:B------:R-:W-:Y:S02]  /*4520*/  HADD2.F32 R12, -RZ, R13.reuse.H0_H0 ;  /* 0x2000000dff0c7230 */ /* 0x100fe40000004100 */
[----:B------:R-:W-:-:S05]  /*4530*/  HADD2.F32 R13, -RZ, R13.H1_H1 ;  /* 0x3000000dff0d7230 */ /* 0x000fca0000004100 */
[----:B------:R-:W-:-:S04]  /*4540*/  FADD.FTZ R13, R12, R13 ;  /* 0x0000000d0c0d7221 */ /* 0x000fc80000010000 */
[----:B------:R-:W-:Y:S02]  /*4550*/  FADD.FTZ R26, R13, R26 ;  /* 0x0000001a0d1a7221 */ /* 0x000fe40000010000 */
[----:B------:R1:W5:Y:S01]  /*4560*/  LDG.E.128.CONSTANT R12, [R54.64+0x200] ;  /* 0x0002000a360c7981 */ /* 0x000362000c1e9d00 */
        /* <DEDUP_REMOVED lines=33> */
.L_x_17010:
[----:B------:R-:W-:Y:S05]  /*4780*/  BSYNC B1 ;  /* 0x0000000000017941 */ /* 0x000fea0003800000 */
.L_x_17009:
[----:B-----5:R-:W-:Y:S01]  /*4790*/  HMUL2 R13, R44, R13 ;  /* 0x0000000d2c0d7232 */ /* 0x020fe20000000000 */
[----:B------:R-:W-:-:S03]  /*47a0*/  IADD3 R16, P1, R42, R50, RZ ;  /* 0x000000322a107210 */ /* 0x000fc60007f3e0ff */
[----:B------:R-:W-:Y:S01]  /*47b0*/  HFMA2 R13, R45, R12, R13 ;  /* 0x0000000c2d0d7231 */ /* 0x000fe2000000000d */
[----:B------:R-:W-:-:S05]  /*47c0*/  LEA R12, P2, R16, c[0x0][0x178], 0x1 ;  /* 0x00005e00100c7a11 */ /* 0x000fca00078408ff */
[----:B------:R-:W-:-:S10]  /*47d0*/  HFMA2.MMA R13, R49, R14, R13 ;  /* 0x0000000e310d7235 */ /* 0x000fd4000000000d */
[----:B------:R-:W-:-:S05]  /*47e0*/  HFMA2 R13, R46, R15, R13 ;  /* 0x0000000f2e0d7231 */ /* 0x000fca000000000d */
[--C-:B------:R-:W-:Y:S02]  /*47f0*/  HADD2.F32 R14, -RZ, R13.reuse.H0_H0 ;  /* 0x2000000dff0e7230 */ /* 0x100fe40000004100 */
[----:B------:R-:W-:Y:S01]  /*4800*/  HADD2.F32 R15, -RZ, R13.H1_H1 ;  /* 0x3000000dff0f7230 */ /* 0x000fe20000004100 */
[----:B------:R-:W-:-:S04]  /*4810*/  LEA.HI.X.SX32 R13, R42, R48, 0x1, P1 ;  /* 0x000000302a0d7211 */ /* 0x000fc800008f0eff */
[----:B------:R-:W-:Y:S01]  /*4820*/  LEA.HI.X R13, R16, c[0x0][0x17c], R13, 0x1, P2 ;  /* 0x00005f00100d7a11 */ /* 0x000fe200010f0c0d */
[----:B------:R-:W-:-:S04]  /*4830*/  FADD.FTZ R14, R14, R15 ;  /* 0x0000000f0e0e7221 */ /* 0x000fc80000010000 */
[----:B------:R-:W-:Y:S02]  /*4840*/  FADD.FTZ R25, R14, R25 ;  /* 0x000000190e197221 */ /* 0x000fe40000010000 */
        /* <DEDUP_REMOVED lines=34> */
.L_x_17012:
[----:B------:R-:W-:Y:S05]  /*4a70*/  BSYNC B1 ;  /* 0x0000000000017941 */ /* 0x000fea0003800000 */
.L_x_17011:
[----:B-----5:R-:W-:Y:S01]  /*4a80*/  HMUL2 R13, R44, R13 ;  /* 0x0000000d2c0d7232 */ /* 0x020fe20000000000 */
[----:B------:R-:W-:-:S05]  /*4a90*/  IADD3 R16, P1, R41, R50, RZ ;  /* 0x0000003229107210 */ /* 0x000fca0007f3e0ff */
[----:B------:R-:W-:Y:S01]  /*4aa0*/  HFMA2.MMA R13, R45, R12, R13 ;  /* 0x0000000c2d0d7235 */ /* 0x000fe2000000000d */
[----:B------:R-:W-:-:S09]  /*4ab0*/  LEA R12, P2, R16, c[0x0][0x178], 0x1 ;  /* 0x00005e00100c7a11 */ /* 0x000fd200078408ff */
[----:B------:R-:W-:-:S06]  /*4ac0*/  HFMA2 R13, R49, R14, R13 ;  /* 0x0000000e310d7231 */ /* 0x000fcc000000000d */
[----:B------:R-:W-:-:S10]  /*4ad0*/  HFMA2.MMA R13, R46, R15, R13 ;  /* 0x0000000f2e0d7235 */ /* 0x000fd4000000000d */
        /* <DEDUP_REMOVED lines=40> */
.L_x_17014:
[----:B------:R-:W-:Y:S05]  /*4d60*/  BSYNC B1 ;  /* 0x0000000000017941 */ /* 0x000fea0003800000 */
.L_x_17013:
        /* <DEDUP_REMOVED lines=46> */
.L_x_17016:
[----:B------:R-:W-:Y:S05]  /*5050*/  BSYNC B1 ;  /* 0x0000000000017941 */ /* 0x000fea0003800000 */
.L_x_17015:
        /* <DEDUP_REMOVED lines=46> */
.L_x_17018:
[----:B------:R-:W-:Y:S05]  /*5340*/  BSYNC B1 ;  /* 0x0000000000017941 */ /* 0x000fea0003800000 */
.L_x_17017:
        /* <DEDUP_REMOVED lines=46> */
.L_x_17020:
[----:B------:R-:W-:Y:S05]  /*5630*/  BSYNC B1 ;  /* 0x0000000000017941 */ /* 0x000fea0003800000 */
.L_x_17019:
        /* <DEDUP_REMOVED lines=46> */
.L_x_17022:
[----:B------:R-:W-:Y:S05]  /*5920*/  BSYNC B1 ;  /* 0x0000000000017941 */ /* 0x000fea0003800000 */
.L_x_17021:
        /* <DEDUP_REMOVED lines=46> */
.L_x_17024:
[----:B------:R-:W-:Y:S05]  /*5c10*/  BSYNC B1 ;  /* 0x0000000000017941 */ /* 0x000fea0003800000 */
.L_x_17023:
        /* <DEDUP_REMOVED lines=46> */
.L_x_17026:
[----:B------:R-:W-:Y:S05]  /*5f00*/  BSYNC B1 ;  /* 0x0000000000017941 */ /* 0x000fea0003800000 */
.L_x_17025:
        /* <DEDUP_REMOVED lines=46> */
.L_x_17028:
[----:B------:R-:W-:Y:S05]  /*61f0*/  BSYNC B1 ;  /* 0x0000000000017941 */ /* 0x000fea0003800000 */
.L_x_17027:
        /* <DEDUP_REMOVED lines=46> */
.L_x_17030:
[----:B------:R-:W-:Y:S05]  /*64e0*/  BSYNC B1 ;  /* 0x0000000000017941 */ /* 0x000fea0003800000 */
.L_x_17029:
        /* <DEDUP_REMOVED lines=46> */
.L_x_17032:
[----:B------:R-:W-:Y:S05]  /*67d0*/  BSYNC B1 ;  /* 0x0000000000017941 */ /* 0x000fea0003800000 */
.L_x_17031:
[----:B-----5:R-:W-:Y:S01]  /*67e0*/  HMUL2 R13, R44, R13 ;  /* 0x0000000d2c0d7232 */ /* 0x020fe20000000000 */
[-C--:B------:R-:W-:Y:S02]  /*67f0*/  IADD3 R16, P1, R31, R50.reuse, RZ ;  /* 0x000000321f107210 */ /* 0x080fe40007f3e0ff */
[----:B------:R-:W-:-:S03]  /*6800*/  IADD3 R50, P3, R30, R50, RZ ;  /* 0x000000321e327210 */ /* 0x000fc60007f7e0ff */
[----:B------:R-:W-:Y:S01]  /*6810*/  HFMA2.MMA R13, R45, R12, R13 ;  /* 0x0000000c2d0d7235 */ /* 0x000fe2000000000d */
[----:B------:R-:W-:Y:S01]  /*6820*/  LEA R12, P2, R16, c[0x0][0x178], 0x1 ;  /* 0x00005e00100c7a11 */ /* 0x000fe200078408ff */
[----:B------:R-:W-:Y:S01]  /*6830*/  BSSY B1, `(.L_x_17033) ;  /* 0x000002d000017945 */ /* 0x000fe20003800000 */
[----:B------:R-:W-:-:S07]  /*6840*/  LEA.HI.X.SX32 R17, R30, R48, 0x1, P3 ;  /* 0x000000301e117211 */ /* 0x000fce00018f0eff */
[----:B------:R-:W-:-:S06]  /*6850*/  HFMA2 R13, R49, R14, R13 ;  /* 0x0000000e310d7231 */ /* 0x000fcc000000000d */
[----:B------:R-:W-:-:S10]  /*6860*/  HFMA2.MMA R13, R46, R15, R13 ;  /* 0x0000000f2e0d7235 */ /* 0x000fd4000000000d */
[--C-:B------:R-:W-:Y:S02]  /*6870*/  HADD2.F32 R14, -RZ, R13.reuse.H0_H0 ;  /* 0x2000000dff0e7230 */ /* 0x100fe40000004100 */
[----:B------:R-:W-:Y:S01]  /*6880*/  HADD2.F32 R15, -RZ, R13.H1_H1 ;  /* 0x3000000dff0f7230 */ /* 0x000fe20000004100 */
[----:B------:R-:W-:-:S04]  /*6890*/  LEA.HI.X.SX32 R13, R31, R48, 0x1, P1 ;  /* 0x000000301f0d7211 */ /* 0x000fc800008f0eff */
[----:B------:R-:W-:Y:S01]  /*68a0*/  LEA.HI.X R13, R16, c[0x0][0x17c], R13, 0x1, P2 ;  /* 0x00005f00100d7a11 */ /* 0x000fe200010f0c0d */
[----:B------:R-:W-:Y:S01]  /*68b0*/  FADD.FTZ R15, R14, R15 ;  /* 0x0000000f0e0f7221 */ /* 0x000fe20000010000 */
[----:B------:R-:W-:-:S03]  /*68c0*/  LEA R16, P1, R50, c[0x0][0x178], 0x1 ;  /* 0x00005e0032107a11 */ /* 0x000fc600078208ff */
[----:B------:R-:W-:Y:S01]  /*68d0*/  FADD.FTZ R6, R15, R6 ;  /* 0x000000060f067221 */ /* 0x000fe20000010000 */
[----:B------:R-:W-:Y:S01]  /*68e0*/  LEA.HI.X R17, R50, c[0x0][0x17c], R17, 0x1, P1 ;  /* 0x00005f0032117a11 */ /* 0x000fe200008f0c11 */
        /* <DEDUP_REMOVED lines=33> */
.L_x_17034:
[----:B------:R-:W-:Y:S05]  /*6b00*/  BSYNC B1 ;  /* 0x0000000000017941 */ /* 0x000fea0003800000 */
.L_x_17033:
[----:B------:R-:W5:Y:S02]  /*6b10*/  LDG.E.128.CONSTANT R16, [R16.64] ;  /* 0x0000000a10107981 */ /* 0x000f64000c1e9d00 */
[----:B-----5:R-:W-:Y:S01]  /*6b20*/  HMUL2 R13, R44, R13 ;  /* 0x0000000d2c0d7232 */ /* 0x020fe20000000000 */
[----:B------:R-:W-:Y:S03]  /*6b30*/  BSSY B1, `(.L_x_17035) ;  /* 0x0000028000017945 */ /* 0x000fe60003800000 */
[----:B------:R-:W-:-:S06]  /*6b40*/  HFMA2 R13, R45, R12, R13 ;  /* 0x0000000c2d0d7231 */ /* 0x000fcc000000000d */
[----:B------:R-:W-:-:S10]  /*6b50*/  HFMA2.MMA R13, R49, R14, R13 ;  /* 0x0000000e310d7235 */ /* 0x000fd4000000000d */
[----:B------:R-:W-:-:S05]  /*6b60*/  HFMA2 R13, R46, R15, R13 ;  /* 0x0000000f2e0d7231 */ /* 0x000fca000000000d */
[--C-:B------:R-:W-:Y:S02]  /*6b70*/  HADD2.F32 R12, -RZ, R13.reuse.H0_H0 ;  /* 0x2000000dff0c7230 */ /* 0x100fe40000004100 */
[----:B------:R-:W-:-:S05]  /*6b80*/  HADD2.F32 R13, -RZ, R13.H1_H1 ;  /* 0x3000000dff0d7230 */ /* 0x000fca0000004100 */
[----:B------:R-:W-:-:S04]  /*6b90*/  FADD.FTZ R12, R12, R13 ;  /* 0x0000000d0c0c7221 */ /* 0x000fc80000010000 */
[----:B------:R-:W-:Y:S01]  /*6ba0*/  FADD.FTZ R5, R12, R5 ;  /* 0x000000050c057221 */ /* 0x000fe20000010000 */
[----:B------:R-:W-:Y:S05]  /*6bb0*/  @P0 BRA `(.L_x_17036) ;  /* 0x000001f000000947 */ /* 0x000fea0003800000 */
[C---:B------:R-:W-:Y:S02]  /*6bc0*/  IADD3 R12, R29.reuse, 0x1, RZ ;  /* 0x000000011d0c7810 */ /* 0x040fe40007ffe0ff */
[----:B------:R-:W-:Y:S02]  /*6bd0*/  ISETP.GE.AND P0, PT, R29, UR7, PT ;  /* 0x000000071d007c0c */ /* 0x000fe4000bf06270 */
[----:B------:R-:W-:Y:S02]  /*6be0*/  ISETP.GE.AND P1, PT, R12, UR7, PT ;  /* 0x000000070c007c0c */ /* 0x000fe4000bf26270 */
[C---:B------:R-:W-:Y:S02]  /*6bf0*/  PRMT R12, R16.reuse, 0x7632, R12 ;  /* 0x00007632100c7816 */ /* 0x040fe4000000000c */
[----:B------:R-:W-:Y:S02]  /*6c00*/  SEL R16, R16, RZ, !P0 ;  /* 0x000000ff10107207 */ /* 0x000fe40004000000 */
[----:B------:R-:W-:-:S02]  /*6c10*/  SEL R13, R12, RZ, !P1 ;  /* 0x000000ff0c0d7207 */ /* 0x000fc40004800000 */
[C---:B------:R-:W-:Y:S02]  /*6c20*/  IADD3 R12, R29.reuse, 0x2, RZ ;  /* 0x000000021d0c7810 */ /* 0x040fe40007ffe0ff */
[----:B------:R-:W-:Y:S02]  /*6c30*/  PRMT R16, R16, 0x5410, R13 ;  /* 0x0000541010107816 */ /* 0x000fe4000000000d */
[----:B------:R-:W-:Y:S02]  /*6c40*/  IADD3 R13, R29, 0x3, RZ ;  /* 0x000000031d0d7810 */ /* 0x000fe40007ffe0ff */
[----:B------:R-:W-:Y:S02]  /*6c50*/  ISETP.GE.AND P0, PT, R12, UR7, PT ;  /* 0x000000070c007c0c */ /* 0x000fe4000bf06270 */
[----:B------:R-:W-:Y:S02]  /*6c60*/  ISETP.GE.AND P1, PT, R13, UR7, PT ;  /* 0x000000070d007c0c */ /* 0x000fe4000bf26270 */
[----:B------:R-:W-:-:S02]  /*6c70*/  IADD3 R12, R29, 0x4, RZ ;  /* 0x000000041d0c7810 */ /* 0x000fc40007ffe0ff */
[----:B------:R-:W-:Y:S02]  /*6c80*/  IADD3 R13, R29, 0x5, RZ ;  /* 0x000000051d0d7810 */ /* 0x000fe40007ffe0ff */
[----:B------:R-:W-:Y:S02]  /*6c90*/  ISETP.GE.AND P2, PT, R12, UR7, PT ;  /* 0x000000070c007c0c */ /* 0x000fe4000bf46270 */
[----:B------:R-:W-:Y:S02]  /*6ca0*/  ISETP.GE.AND P3, PT, R13, UR7, PT ;  /* 0x000000070d007c0c */ /* 0x000fe4000bf66270 */
[C---:B------:R-:W-:Y:S02]  /*6cb0*/  IADD3 R12, R29.reuse, 0x6, RZ ;  /* 0x000000061d0c7810 */ /* 0x040fe40007ffe0ff */
[----:B------:R-:W-:Y:S02]  /*6cc0*/  IADD3 R13, R29, 0x7, RZ ;  /* 0x000000071d0d7810 */ /* 0x000fe40007ffe0ff */
[----:B------:R-:W-:-:S02]  /*6cd0*/  ISETP.GE.AND P4, PT, R12, UR7, PT ;  /* 0x000000070c007c0c */ /* 0x000fc4000bf86270 */
[----:B------:R-:W-:Y:S02]  /*6ce0*/  ISETP.GE.AND P5, PT, R13, UR7, PT ;  /* 0x000000070d007c0c */ /* 0x000fe4000bfa6270 */
[----:B------:R-:W-:Y:S02]  /*6cf0*/  PRMT R12, R17, 0x7632, R12 ;  /* 0x00007632110c7816 */ /* 0x000fe4000000000c */
[C---:B------:R-:W-:Y:S02]  /*6d00*/  PRMT R13, R18.reuse, 0x7632, R13 ;  /* 0x00007632120d7816 */ /* 0x040fe4000000000d */
[----:B------:R-:W-:Y:S02]  /*6d10*/  PRMT R14, R19, 0x7632, R14 ;  /* 0x00007632130e7816 */ /* 0x000fe4000000000e */
[----:B------:R-:W-:Y:S02]  /*6d20*/  SEL R17, R17, RZ, !P0 ;  /* 0x000000ff11117207 */ /* 0x000fe40004000000 */
        /* <DEDUP_REMOVED lines=8> */
.L_x_17036:
[----:B------:R-:W-:Y:S05]  /*6db0*/  BSYNC B1 ;  /* 0x0000000000017941 */ /* 0x000fea0003800000 */
.L_x_17035:
[----:B------:R-:W-:Y:S01]  /*6dc0*/  HMUL2 R17, R44, R17 ;  /* 0x000000112c117232 */ /* 0x000fe20000000000 */
[----:B------:R-:W-:Y:S02]  /*6dd0*/  IADD3 R47, R47, 0x4, RZ ;  /* 0x000000042f2f7810 */ /* 0x000fe40007ffe0ff */
[----:B------:R-:W-:Y:S02]  /*6de0*/  IADD3 R2, P1, R2, 0x10, RZ ;  /* 0x0000001002027810 */ /* 0x000fe40007f3e0ff */
[----:B------:R-:W-:Y:S01]  /*6df0*/  ISETP.GE.AND P0, PT, R47, UR9, PT ;  /* 0x000000092f007c0c */ /* 0x000fe2000bf06270 */
[----:B------:R-:W-:Y:S01]  /*6e00*/  HFMA2.MMA R17, R45, R16, R17 ;  /* 0x000000102d117235 */ /* 0x000fe20000000011 */
[----:B------:R-:W-:Y:S01]  /*6e10*/  IADD3 R28, R28, -0x4, RZ ;  /* 0xfffffffc1c1c7810 */ /* 0x000fe20007ffe0ff */
[----:B------:R-:W-:Y:S01]  /*6e20*/  IMAD.X R3, RZ, RZ, R3, P1 ;  /* 0x000000ffff037224 */ /* 0x000fe200008e0603 */
[----:B------:R-:W-:Y:S02]  /*6e30*/  IADD3 R29, R29, 0x80, RZ ;  /* 0x000000801d1d7810 */ /* 0x000fe40007ffe0ff */
[----:B------:R-:W-:-:S05]  /*6e40*/  IADD3 R27, R27, 0x200, RZ ;  /* 0x000002001b1b7810 */ /* 0x000fca0007ffe0ff */
[----:B------:R-:W-:-:S06]  /*6e50*/  HFMA2 R17, R49, R18, R17 ;  /* 0x0000001231117231 */ /* 0x000fcc0000000011 */
[----:B------:R-:W-:-:S10]  /*6e60*/  HFMA2.MMA R17, R46, R19, R17 ;  /* 0x000000132e117235 */ /* 0x000fd40000000011 */
[--C-:B------:R-:W-:Y:S02]  /*6e70*/  HADD2.F32 R12, -RZ, R17.reuse.H0_H0 ;  /* 0x20000011ff0c7230 */ /* 0x100fe40000004100 */
[----:B------:R-:W-:-:S05]  /*6e80*/  HADD2.F32 R17, -RZ, R17.H1_H1 ;  /* 0x30000011ff117230 */ /* 0x000fca0000004100 */
[----:B------:R-:W-:-:S04]  /*6e90*/  FADD.FTZ R17, R12, R17 ;  /* 0x000000110c117221 */ /* 0x000fc80000010000 */
[----:B------:R-:W-:Y:S01]  /*6ea0*/  FADD.FTZ R4, R17, R4 ;  /* 0x0000000411047221 */ /* 0x000fe20000010000 */
[----:B------:R-:W-:Y:S01]  /*6eb0*/  @P0 CALL.REL.NOINC `(.L_x_17006) ;  /* 0x0000001000000944 */ /* 0x000fe20003c00000 */
[----:B------:R-:W-:Y:S05]  /*6ec0*/  BRA `(.L_x_17037) ;  /* 0xffffd2d000007947 */ /* 0x000fea000383ffff */
.L_x_17006:
[----:B------:R-:W-:Y:S05]  /*6ed0*/  BSYNC B0 ;  /* 0x0000000000007941 */ /* 0x000fea0003800000 */
.L_x_17004:
[----:B------:R-:W2:Y:S01]  /*6ee0*/  SHFL.BFLY PT, R12, R23, 0x2, 0x1f ;  /* 0x0c401f00170c7f89 */ /* 0x000ea200000e0000 */
[----:B------:R-:W-:Y:S03]  /*6ef0*/  BSSY B0, `(.L_x_17038) ;  /* 0x0000061000007945 */ /* 0x000fe60003800000 */
[----:B------:R-:W3:Y:S04]  /*6f00*/  SHFL.BFLY PT, R14, R21, 0x2, 0x1f ;  /* 0x0c401f00150e7f89 */ /* 0x000ee800000e0000 */
[----:B------:R-:W4:Y:S04]  /*6f10*/  SHFL.BFLY PT, R3, R26, 0x2, 0x1f ;  /* 0x0c401f001a037f89 */ /* 0x000f2800000e0000 */
[----:B------:R-:W0:Y:S04]  /*6f20*/  SHFL.BFLY PT, R0, R25, 0x2, 0x1f ;  /* 0x0c401f0019007f89 */ /* 0x000e2800000e0000 */
[----:B------:R-:W1:Y:S04]  /*6f30*/  SHFL.BFLY PT, R13, R24, 0x2, 0x1f ;  /* 0x0c401f00180d7f89 */ /* 0x000e6800000e0000 */
[----:B------:R-:W1:Y:S04]  /*6f40*/  SHFL.BFLY PT, R16, R11, 0x2, 0x1f ;  /* 0x0c401f000b107f89 */ /* 0x000e6800000e0000 */
[----:B------:R-:W1:Y:S01]  /*6f50*/  SHFL.BFLY PT, R18, R9, 0x2, 0x1f ;  /* 0x0c401f0009127f89 */ /* 0x000e6200000e0000 */
[----:B--2---:R-:W-:-:S03]  /*6f60*/  FADD.FTZ R23, R12, R23 ;  /* 0x000000170c177221 */ /* 0x004fc60000010000 */
[----:B------:R-:W2:Y:S01]  /*6f70*/  SHFL.BFLY PT, R27, R8, 0x2, 0x1f ;  /* 0x0c401f00081b7f89 */ /* 0x000ea200000e0000 */
[----:B---3--:R-:W-:-:S03]  /*6f80*/  FADD.FTZ R21, R14, R21 ;  /* 0x000000150e157221 */ /* 0x008fc60000010000 */
[----:B------:R-:W3:Y:S01]  /*6f90*/  SHFL.BFLY PT, R31, R4, 0x2, 0x1f ;  /* 0x0c401f00041f7f89 */ /* 0x000ee200000e0000 */
[----:B----4-:R-:W-:-:S03]  /*6fa0*/  FADD.FTZ R26, R3, R26 ;  /* 0x0000001a031a7221 */ /* 0x010fc60000010000 */
[----:B------:R-:W4:Y:S01]  /*6fb0*/  S2R R2, SR_TID.X ;  /* 0x0000000000027919 */ /* 0x000f220000002100 */
[----:B0-----:R-:W-:-:S03]  /*6fc0*/  FADD.FTZ R25, R0, R25 ;  /* 0x0000001900197221 */ /* 0x001fc60000010000 */
[----:B------:R-:W0:Y:S01]  /*6fd0*/  SHFL.BFLY PT, R29, R6, 0x2, 0x1f ;  /* 0x0c401f00061d7f89 */ /* 0x000e2200000e0000 */
        /* <DEDUP_REMOVED lines=10> */
[----:B----4-:R-:W-:Y:S02]  /*7080*/  SHF.R.S32.HI R31, RZ, 0x1f, R2 ;  /* 0x0000001fff1f7819 */ /* 0x010fe40000011402 */
[----:B------:R-:W-:Y:S01]  /*7090*/  IADD3 R27, R2, 0x1f, RZ ;  /* 0x0000001f021b7810 */ /* 0x000fe20007ffe0ff */
[----:B------:R-:W4:Y:S01]  /*70a0*/  SHFL.BFLY PT, R30, R5, 0x2, 0x1f ;  /* 0x0c401f00051e7f89 */ /* 0x000f2200000e0000 */
[----:B0-----:R-:W-:Y:S01]  /*70b0*/  FADD.FTZ R6, R29, R6 ;  /* 0x000000061d067221 */ /* 0x001fe20000010000 */
[----:B------:R-:W-:Y:S02]  /*70c0*/  LEA.HI R31, R31, R2, RZ, 0x5 ;  /* 0x000000021f1f7211 */ /* 0x000fe400078f28ff */
[----:B------:R-:W0:Y:S01]  /*70d0*/  SHFL.BFLY PT, R3, R26, 0x1, 0x1f ;  /* 0x0c201f001a037f89 */ /* 0x000e2200000e0000 */
[----:B-1----:R-:W-:Y:S01]  /*70e0*/  FADD.FTZ R7, R28, R7 ;  /* 0x000000071c077221 */ /* 0x002fe20000010000 */
[----:B------:R-:W-:-:S02]  /*70f0*/  ISETP.GT.U32.AND P3, PT, R27, 0x3e, PT ;  /* 0x0000003e1b00780c */ /* 0x000fc40003f64070 */
[----:B------:R-:W1:Y:S01]  /*7100*/  SHFL.BFLY PT, R12, R25, 0x1, 0x1f ;  /* 0x0c201f00190c7f89 */ /* 0x000e6200000e0000 */
[----:B------:R-:W-:-:S03]  /*7110*/  FADD.FTZ R10, R19, R10 ;  /* 0x0000000a130a7221 */ /* 0x000fc60000010000 */
[----:B------:R-:W1:Y:S01]  /*7120*/  SHFL.BFLY PT, R13, R0, 0x1, 0x1f ;  /* 0x0c201f00000d7f89 */ /* 0x000e6200000e0000 */
[----:B------:R-:W-:Y:S01]  /*7130*/  FADD.FTZ R33, R23, R14 ;  /* 0x0000000e17217221 */ /* 0x000fe20000010000 */
[----:B------:R-:W-:Y:S02]  /*7140*/  LOP3.LUT R23, R31, 0xffffffe0, RZ, 0xc0, !PT ;  /* 0xffffffe01f177812 */ /* 0x000fe400078ec0ff */
[----:B------:R-:W1:Y:S01]  /*7150*/  SHFL.BFLY PT, R18, R11, 0x1, 0x1f ;  /* 0x0c201f000b127f89 */ /* 0x000e6200000e0000 */
[----:B--2---:R-:W-:Y:S01]  /*7160*/  FADD.FTZ R22, R15, R22 ;  /* 0x000000160f167221 */ /* 0x004fe20000010000 */
[----:B------:R-:W-:Y:S01]  /*7170*/  SHF.R.S32.HI R31, RZ, 0x5, R31 ;  /* 0x00000005ff1f7819 */ /* 0x000fe2000001141f */
[----:B------:R-:W-:Y:S01]  /*7180*/  IMAD.IADD R23, R2, 0x1, -R23 ;  /* 0x0000000102177824 */ /* 0x000fe200078e0a17 */
[----:B------:R-:W2:Y:S01]  /*7190*/  SHFL.BFLY PT, R24, R9, 0x1, 0x1f ;  /* 0x0c201f0009187f89 */ /* 0x000ea200000e0000 */
[----:B---3--:R-:W-:-:S03]  /*71a0*/  FADD.FTZ R20, R17, R20 ;  /* 0x0000001411147221 */ /* 0x008fc60000010000 */
[----:B------:R-:W3:Y:S01]  /*71b0*/  SHFL.BFLY PT, R29, R8, 0x1, 0x1f ;  /* 0x0c201f00081d7f89 */ /* 0x000ee200000e0000 */
[----:B----4-:R-:W-:-:S03]  /*71c0*/  FADD.FTZ R5, R30, R5 ;  /* 0x000000051e057221 */ /* 0x010fc60000010000 */
[----:B------:R-:W4:Y:S01]  /*71d0*/  SHFL.BFLY PT, R28, R7, 0x1, 0x1f ;  /* 0x0c201f00071c7f89 */ /* 0x000f2200000e0000 */
[----:B0-----:R-:W-:-:S03]  /*71e0*/  FADD.FTZ R26, R26, R3 ;  /* 0x000000031a1a7221 */ /* 0x001fc60000010000 */
[----:B------:R-:W0:Y:S01]  /*71f0*/  SHFL.BFLY PT, R19, R10, 0x1, 0x1f ;  /* 0x0c201f000a137f89 */ /* 0x000e2200000e0000 */
[----:B-1----:R-:W-:Y:S02]  /*7200*/  FADD.FTZ R27, R25, R12 ;  /* 0x0000000c191b7221 */ /* 0x002fe40000010000 */
[----:B------:R-:W-:Y:S01]  /*7210*/  FADD.FTZ R0, R0, R13 ;  /* 0x0000000d00007221 */ /* 0x000fe20000010000 */
[----:B------:R-:W1:Y:S01]  /*7220*/  SHFL.BFLY PT, R3, R6, 0x1, 0x1f ;  /* 0x0c201f0006037f89 */ /* 0x000e6200000e0000 */
[----:B------:R-:W-:-:S03]  /*7230*/  FADD.FTZ R37, R11, R18 ;  /* 0x000000120b257221 */ /* 0x000fc60000010000 */
[----:B------:R-:W1:Y:S01]  /*7240*/  SHFL.BFLY PT, R15, R22, 0x1, 0x1f ;  /* 0x0c201f00160f7f89 */ /* 0x000e6200000e0000 */
[----:B------:R-:W-:Y:S01]  /*7250*/  LOP3.LUT R11, R23, 0x3, RZ, 0xc0, !PT ;  /* 0x00000003170b7812 */ /* 0x000fe200078ec0ff */
[----:B--2---:R-:W-:Y:S02]  /*7260*/  FADD.FTZ R39, R9, R24 ;  /* 0x0000001809277221 */ /* 0x004fe40000010000 */
[----:B------:R-:W2:Y:S01]  /*7270*/  SHFL.BFLY PT, R16, R21, 0x1, 0x1f ;  /* 0x0c201f0015107f89 */ /* 0x000ea200000e0000 */
[----:B------:R-:W-:Y:S02]  /*7280*/  ISETP.NE.AND P2, PT, R11, RZ, PT ;  /* 0x000000ff0b00720c */ /* 0x000fe40003f45270 */
[----:B------:R-:W-:Y:S01]  /*7290*/  LOP3.LUT R9, R2, 0xffffffc0, RZ, 0xc0, !PT ;  /* 0xffffffc002097812 */ /* 0x000fe200078ec0ff */
[----:B------:R-:W2:Y:S01]  /*72a0*/  SHFL.BFLY PT, R17, R20, 0x1, 0x1f ;  /* 0x0c201f0014117f89 */ /* 0x000ea200000e0000 */
[----:B---3--:R-:W-:Y:S01]  /*72b0*/  FADD.FTZ R38, R8, R29 ;  /* 0x0000001d08267221 */ /* 0x008fe20000010000 */
[----:B------:R-:W-:Y:S01]  /*72c0*/  SHF.R.S32.HI R8, RZ, 0x1f, R23 ;  /* 0x0000001fff087819 */ /* 0x000fe20000011417 */
[----:B----4-:R-:W-:Y:S01]  /*72d0*/  FADD.FTZ R41, R7, R28 ;  /* 0x0000001c07297221 */ /* 0x010fe20000010000 */
[----:B------:R-:W3:Y:S01]  /*72e0*/  SHFL.BFLY PT, R12, R5, 0x1, 0x1f ;  /* 0x0c201f00050c7f89 */ /* 0x000ee200000e0000 */
[----:B------:R-:W-:-:S02]  /*72f0*/  ISETP.NE.OR P5, PT, R9, 0x40, P2 ;  /* 0x000000400900780c */ /* 0x000fc400017a5670 */
[----:B------:R-:W-:Y:S01]  /*7300*/  LEA.HI R8, R8, R23, RZ, 0x2 ;  /* 0x0000001708087211 */ /* 0x000fe200078f10ff */
[----:B------:R-:W4:Y:S01]  /*7310*/  SHFL.BFLY PT, R13, R4, 0x1, 0x1f ;  /* 0x0c201f00040d7f89 */ /* 0x000f2200000e0000 */
[----:B0-----:R-:W-:Y:S01]  /*7320*/  FADD.FTZ R36, R10, R19 ;  /* 0x000000130a247221 */ /* 0x001fe20000010000 */
[----:B------:R-:W-:Y:S02]  /*7330*/  LOP3.LUT R10, R2, 0xffffffe0, RZ, 0xc0, !PT ;  /* 0xffffffe0020a7812 */ /* 0x000fe400078ec0ff */
[----:B------:R-:W-:Y:S01]  /*7340*/  SHF.R.S32.HI R28, RZ, 0x2, R8 ;  /* 0x00000002ff1c7819 */ /* 0x000fe20000011408 */
[----:B------:R-:W-:Y:S01]  /*7350*/  BAR.SYNC.DEFER_BLOCKING 0x0 ;  /* 0x0000000000007b1d */ /* 0x000fe20000010000 */
[----:B-1----:R-:W-:Y:S01]  /*7360*/  FADD.FTZ R40, R6, R3 ;  /* 0x0000000306287221 */ /* 0x002fe20000010000 */
[----:B------:R-:W-:Y:S01]  /*7370*/  ISETP.NE.OR P4, PT, R10, 0x20, P2 ;  /* 0x000000200a00780c */ /* 0x000fe20001785670 */
[----:B------:R-:W-:Y:S01]  /*7380*/  FADD.FTZ R32, R22, R15 ;  /* 0x0000000f16207221 */ /* 0x000fe20000010000 */
[C---:B------:R-:W-:Y:S01]  /*7390*/  ISETP.GT.OR P0, PT, R2.reuse, 0x3f, P2 ;  /* 0x0000003f0200780c */ /* 0x040fe20001704670 */
[----:B------:R-:W-:Y:S01]  /*73a0*/  IMAD R3, R31, 0x78, R28 ;  /* 0x000000781f037824 */ /* 0x000fe200078e021c */
[----:B------:R-:W-:Y:S01]  /*73b0*/  ISETP.GT.OR P1, PT, R2, 0x1f, P2 ;  /* 0x0000001f0200780c */ /* 0x000fe20001724670 */
[----:B--2---:R-:W-:-:S02]  /*73c0*/  FADD.FTZ R35, R21, R16 ;  /* 0x0000001015237221 */ /* 0x004fc40000010000 */
[----:B------:R-:W-:Y:S02]  /*73d0*/  FADD.FTZ R34, R20, R17 ;  /* 0x0000001114227221 */ /* 0x000fe40000010000 */
        /* <DEDUP_REMOVED lines=18> */
.L_x_17039:
[----:B------:R-:W-:Y:S05]  /*7500*/  BSYNC B0 ;  /* 0x0000000000007941 */ /* 0x000fea0003800000 */
.L_x_17038:
        /* <DEDUP_REMOVED lines=33> */
.L_x_17041:
[----:B------:R-:W-:Y:S05]  /*7720*/  BSYNC B0 ;  /* 0x0000000000007941 */ /* 0x000fea0003800000 */
.L_x_17040:
        /* <DEDUP_REMOVED lines=18> */
.L_x_17043:
[----:B------:R-:W-:Y:S05]  /*7850*/  BSYNC B0 ;  /* 0x0000000000007941 */ /* 0x000fea0003800000 */
.L_x_17042:
        /* <DEDUP_REMOVED lines=34> */
.L_x_17045:
[----:B------:R-:W-:Y:S05]  /*7a80*/  BSYNC B0 ;  /* 0x0000000000007941 */ /* 0x000fea0003800000 */
.L_x_17044:
        /* <DEDUP_REMOVED lines=18> */
[C---:B01----:R-:W-:Y:S02]  /*7bb0*/  IADD3 R3, P0, R28.reuse, UR4, RZ ;  /* 0x000000041c037c10 */ /* 0x043fe4000ff1e0ff */
[C---:B------:R-:W-:Y:S02]  /*7bc0*/  IADD3 R4, R28.reuse, 0x8, RZ ;  /* 0x000000081c047810 */ /* 0x040fe40007ffe0ff */
[C---:B------:R-:W-:Y:S02]  /*7bd0*/  LEA.HI.X.SX32 R6, R28.reuse, UR7, 0x1, P0 ;  /* 0x000000071c067c11 */ /* 0x040fe400080f0eff */
[----:B------:R-:W-:Y:S02]  /*7be0*/  IADD3 R5, R28, 0x10, RZ ;  /* 0x000000101c057810 */ /* 0x000fe40007ffe0ff */
[----:B------:R-:W-:Y:S02]  /*7bf0*/  LEA R2, P0, R3, c[0x0][0x160], 0x1 ;  /* 0x0000580003027a11 */ /* 0x000fe400078008ff */
        /* <DEDUP_REMOVED lines=41> */
[----:B------:R-:W-:Y:S02]  /*7e90*/  IADD3 R23, R28, 0x58, RZ ;  /* 0x000000581c177810 */ /* 0x000fe40007ffe0ff */
[----:B------:R-:W-:-:S02]  /*7ea0*/  LEA.HI.X R19, R19, c[0x0][0x164], R22, 0x1, P1 ;  /* 0x0000590013137a11 */ /* 0x000fc400008f0c16 */
[----:B------:R-:W-:Y:S02]  /*7eb0*/  IADD3 R29, P1, R21, UR4, RZ ;  /* 0x00000004151d7c10 */ /* 0x000fe4000ff3e0ff */
[----:B------:R-:W-:Y:S02]  /*7ec0*/  LEA.HI.X.SX32 R31, R20, UR7, 0x1, P0 ;  /* 0x00000007141f7c11 */ /* 0x000fe400080f0eff */
[C---:B------:R-:W-:Y:S02]  /*7ed0*/  LEA R20, P0, R24.reuse, c[0x0][0x160], 0x1 ;  /* 0x0000580018147a11 */ /* 0x040fe400078008ff */
[----:B------:R-:W-:Y:S02]  /*7ee0*/  IADD3 R25, P2, R23, UR4, RZ ;  /* 0x0000000417197c10 */ /* 0x000fe4000ff5e0ff */
[----:B------:R-:W-:Y:S02]  /*7ef0*/  LEA.HI.X.SX32 R30, R21, UR7, 0x1, P1 ;  /* 0x00000007151e7c11 */ /* 0x000fe400088f0eff */
[----:B------:R-:W-:-:S02]  /*7f00*/  LEA.HI.X R21, R24, c[0x0][0x164], R31, 0x1, P0 ;  /* 0x0000590018157a11 */ /* 0x000fc400000f0c1f */
[----:B------:R-:W-:Y:S02]  /*7f10*/  LEA.HI.X.SX32 R44, R23, UR7, 0x1, P2 ;  /* 0x00000007172c7c11 */ /* 0x000fe400090f0eff */
[----:B------:R-:W-:Y:S02]  /*7f20*/  LEA R24, P0, R25, c[0x0][0x160], 0x1 ;  /* 0x0000580019187a11 */ /* 0x000fe400078008ff */
[----:B------:R-:W-:Y:S02]  /*7f30*/  LEA R22, P1, R29, c[0x0][0x160], 0x1 ;  /* 0x000058001d167a11 */ /* 0x000fe400078208ff */
[----:B------:R-:W-:Y:S02]  /*7f40*/  LEA.HI.X R25, R25, c[0x0][0x164], R44, 0x1, P0 ;  /* 0x0000590019197a11 */ /* 0x000fe400000f0c2c */
[----:B------:R-:W-:Y:S02]  /*7f50*/  F2FP.PACK_AB R44, R27, R26 ;  /* 0x0000001a1b2c723e */ /* 0x000fe400000000ff */
[----:B------:R-:W-:-:S02]  /*7f60*/  LEA.HI.X R23, R29, c[0x0][0x164], R30, 0x1, P1 ;  /* 0x000059001d177a11 */ /* 0x000fc400008f0c1e */
[----:B------:R-:W-:Y:S01]  /*7f70*/  F2FP.PACK_AB R0, R33, R0 ;  /* 0x000000002100723e */ /* 0x000fe200000000ff */
[----:B------:R0:W-:Y:S01]  /*7f80*/  STG.E.U16 [R2.64], R44 ;  /* 0x0000002c02007986 */ /* 0x0001e2000c10150a */
[----:B------:R-:W-:Y:S02]  /*7f90*/  IADD3 R30, R28, 0x60, RZ ;  /* 0x000000601c1e7810 */ /* 0x000fe40007ffe0ff */
[----:B------:R-:W-:Y:S02]  /*7fa0*/  PRMT R33, R44, 0x7632, R33 ;  /* 0x000076322c217816 */ /* 0x000fe40000000021 */
[C---:B-----5:R-:W-:Y:S02]  /*7fb0*/  IADD3 R46, R28.reuse, 0x68, RZ ;  /* 0x000000681c2e7810 */ /* 0x060fe40007ffe0ff */
[----:B------:R-:W-:Y:S01]  /*7fc0*/  IADD3 R47, R28, 0x70, RZ ;  /* 0x000000701c2f7810 */ /* 0x000fe20007ffe0ff */
[----:B------:R1:W-:Y:S01]  /*7fd0*/  STG.E.U16 [R4.64], R33 ;  /* 0x0000002104007986 */ /* 0x0003e2000c10150a */
[----:B------:R-:W-:-:S02]  /*7fe0*/  F2FP.PACK_AB R32, R35, R32 ;  /* 0x000000202320723e */ /* 0x000fc400000000ff */
[----:B------:R-:W-:Y:S01]  /*7ff0*/  IADD3 R29, P0, R30, UR4, RZ ;  /* 0x000000041e1d7c10 */ /* 0x000fe2000ff1e0ff */
[----:B------:R2:W-:Y:S01]  /*8000*/  STG.E.U16 [R6.64], R0 ;  /* 0x0000000006007986 */ /* 0x0005e2000c10150a */
[----:B0-----:R-:W-:Y:S02]  /*8010*/  PRMT R3, R0, 0x7632, R3 ;  /* 0x0000763200037816 */ /* 0x001fe40000000003 */
[----:B------:R-:W-:Y:S02]  /*8020*/  F2FP.PACK_AB R34, R37, R34 ;  /* 0x000000222522723e */ /* 0x000fe400000000ff */
[----:B------:R-:W-:Y:S01]  /*8030*/  IADD3 R31, P1, R46, UR4, RZ ;  /* 0x000000042e1f7c10 */ /* 0x000fe2000ff3e0ff */
[----:B------:R-:W-:Y:S01]  /*8040*/  STG.E.U16 [R8.64], R3 ;  /* 0x0000000308007986 */ /* 0x000fe2000c10150a */
[----:B------:R-:W-:Y:S02]  /*8050*/  IADD3 R45, P2, R47, UR4, RZ ;  /* 0x000000042f2d7c10 */ /* 0x000fe4000ff5e0ff */
[----:B-1----:R-:W-:Y:S01]  /*8060*/  PRMT R5, R32, 0x7632, R5 ;  /* 0x0000763220057816 */ /* 0x002fe20000000005 */
[----:B------:R-:W-:Y:S01]  /*8070*/  STG.E.U16 [R10.64], R32 ;  /* 0x000000200a007986 */ /* 0x000fe2000c10150a */
[----:B------:R-:W-:-:S02]  /*8080*/  F2FP.PACK_AB R36, R39, R36 ;  /* 0x000000242724723e */ /* 0x000fc400000000ff */
[----:B------:R-:W-:Y:S01]  /*8090*/  LEA.HI.X.SX32 R50, R30, UR7, 0x1, P0 ;  /* 0x000000071e327c11 */ /* 0x000fe200080f0eff */
[----:B------:R0:W-:Y:S01]  /*80a0*/  STG.E.U16 [R12.64], R5 ;  /* 0x000000050c007986 */ /* 0x0001e2000c10150a */
[----:B------:R-:W-:Y:S02]  /*80b0*/  PRMT R2, R34, 0x7632, R2 ;  /* 0x0000763222027816 */ /* 0x000fe40000000002 */
[----:B------:R-:W-:Y:S01]  /*80c0*/  F2FP.PACK_AB R38, R41, R38 ;  /* 0x000000262926723e */ /* 0x000fe200000000ff */
[----:B------:R1:W-:Y:S01]  /*80d0*/  STG.E.U16 [R14.64], R34 ;  /* 0x000000220e007986 */ /* 0x0003e2000c10150a */
[----:B------:R-:W-:Y:S02]  /*80e0*/  LEA.HI.X.SX32 R48, R46, UR7, 0x1, P1 ;  /* 0x000000072e307c11 */ /* 0x000fe400088f0eff */
[----:B------:R-:W-:Y:S01]  /*80f0*/  LEA R26, P0, R29, c[0x0][0x160], 0x1 ;  /* 0x000058001d1a7a11 */ /* 0x000fe200078008ff */
[----:B------:R-:W-:Y:S01]  /*8100*/  STG.E.U16 [R16.64], R2 ;  /* 0x0000000210007986 */ /* 0x000fe2000c10150a */
[----:B------:R-:W-:-:S02]  /*8110*/  LEA R28, P1, R31, c[0x0][0x160], 0x1 ;  /* 0x000058001f1c7a11 */ /* 0x000fc400078208ff */
[----:B------:R-:W-:Y:S01]  /*8120*/  LEA.HI.X.SX32 R46, R47, UR7, 0x1, P2 ;  /* 0x000000072f2e7c11 */ /* 0x000fe200090f0eff */
[----:B------:R-:W-:Y:S01]  /*8130*/  STG.E.U16 [R18.64], R36 ;  /* 0x0000002412007986 */ /* 0x000fe2000c10150a */
[----:B--2---:R-:W-:Y:S02]  /*8140*/  PRMT R0, R36, 0x7632, R0 ;  /* 0x0000763224007816 */ /* 0x004fe40000000000 */
[----:B------:R-:W-:Y:S02]  /*8150*/  F2FP.PACK_AB R40, R43, R40 ;  /* 0x000000282b28723e */ /* 0x000fe400000000ff */
        /* <DEDUP_REMOVED lines=9> */
[----:B------:R-:W-:Y:S01]  /*81f0*/  F2FP.PACK_AB R42, RZ, R42 ;  /* 0x0000002aff2a723e */ /* 0x000fe200000000ff */
[----:B------:R-:W-:Y:S04]  /*8200*/  STG.E.U16 [R26.64], R40 ;  /* 0x000000281a007986 */ /* 0x000fe8000c10150a */
[----:B------:R-:W-:Y:S04]  /*8210*/  STG.E.U16 [R28.64], R14 ;  /* 0x0000000e1c007986 */ /* 0x000fe8000c10150a */
[----:B------:R-:W-:Y:S01]  /*8220*/  STG.E.U16 [R30.64], R42 ;  /* 0x0000002a1e007986 */ /* 0x000fe2000c10150a */
[----:B------:R-:W-:Y:S05]  /*8230*/  EXIT ;  /* 0x000000000000794d */ /* 0x000fea0003800000 */
.L_x_17046:
        /* <DEDUP_REMOVED lines=12> */
.L_x_23980:


//--------------------- .text._ZN4vllm25paged_attention_v1_kernelIttLi112ELi32ELi128ELNS_18Fp8KVCacheDataTypeE0ELb0EEEvPT_PKS2_PKT0_S8_ifPKiSA_iPKfiiiSC_SC_iiiii --------------------------
	.section	.text._ZN4vllm25paged_attention_v1_kernelIttLi112ELi32ELi128ELNS_18Fp8KVCacheDataTypeE0ELb0EEEvPT_PKS2_PKT0_S8_ifPKiSA_iPKfiiiSC_SC_iiiii,"ax",@progbits
	.sectioninfo	@"SHI_REGISTERS=56"
	.align	128
        .global         _ZN4vllm25paged_attention_v1_kernelIttLi112ELi32ELi128ELNS_18Fp8KVCacheDataTypeE0ELb0EEEvPT_PKS2_PKT0_S8_ifPKiSA_iPKfiiiSC_SC_iiiii
        .type           _ZN4vllm25paged_attention_v1_kernelIttLi112ELi32ELi128ELNS_18Fp8KVCacheDataTypeE0ELb0EEEvPT_PKS2_PKT0_S8_ifPKiSA_iPKfiiiSC_SC_iiiii,@function
        .size           _ZN4vllm25paged_attention_v1_kernelIttLi112ELi32ELi128ELNS_18Fp8KVCacheDataTypeE0ELb0EEEvPT_PKS2_PKT0_S8_ifPKiSA_iPKfiiiSC_SC_iiiii,(.L_x_23981 - _ZN4vllm25paged_attention_v1_kernelIttLi112ELi32ELi128ELNS_18Fp8KVCacheDataTypeE0ELb0EEEvPT_PKS2_PKT0_S8_ifPKiSA_iPKfiiiSC_SC_iiiii)
        .other          _ZN4vllm25paged_attention_v1_kernelIttLi112ELi32ELi128ELNS_18Fp8KVCacheDataTypeE0ELb0EEEvPT_PKS2_PKT0_S8_ifPKiSA_iPKfiiiSC_SC_iiiii,@"STO_CUDA_ENTRY STV_DEFAULT"
_ZN4vllm25paged_attention_v1_kernelIttLi112ELi32ELi128ELNS_18Fp8KVCacheDataTypeE0ELb0EEEvPT_PKS2_PKT0_S8_ifPKiSA_iPKfiiiSC_SC_iiiii:
.text._ZN4vllm25paged_attention_v1_kernelIttLi112ELi32ELi128ELNS_18Fp8KVCacheDataTypeE0ELb0EEEvPT_PKS2_PKT0_S8_ifPKiSA_iPKfiiiSC_SC_iiiii:
        /* <DEDUP_REMOVED lines=107> */
.L_x_17051:
        /* <DEDUP_REMOVED lines=11> */
.L_x_17050:
[----:B------:R-:W-:Y:S05]  /*0760*/  BSYNC B1 ;  /* 0x0000000000017941 */ /* 0x000fea0003800000 */
.L_x_17049:
        /* <DEDUP_REMOVED lines=8> */
.L_x_17052:
        /* <DEDUP_REMOVED lines=17> */
.L_x_17048:
[----:B------:R-:W-:Y:S05]  /*0900*/  BSYNC B0 ;  /* 0x0000000000007941 */ /* 0x000fea0003800000 */
.L_x_17047:
        /* <DEDUP_REMOVED lines=25> */
.L_x_17055:
        /* <DEDUP_REMOVED lines=19> */
[--C-:B--2---:R-:W-:Y:S02]  /*0bd0*/  HADD2.F32 R33, -RZ, R4.reuse.H0_H0 ;  /* 0x20000004ff217230 */ /* 0x104fe40000004100 */
[----:B------:R-:W-:Y:S02]  /*0be0*/  HADD2.F32 R35, -RZ, R4.H1_H1 ;  /* 0x30000004ff237230 */ /* 0x000fe40000004100 */
[----:B-1----:R-:W-:Y:S01]  /*0bf0*/  HADD2.F32 R4, -RZ, R28.H0_H0 ;  /* 0x2000001cff047230 */ /* 0x002fe20000004100 */
[----:B------:R-:W-:Y:S01]  /*0c00*/  FMUL.FTZ R32, R32, R33 ;  /* 0x0000002120207220 */ /* 0x000fe20000410000 */
[----:B---3--:R-:W-:Y:S01]  /*0c10*/  HADD2.F32 R33, -RZ, R8.H0_H0 ;  /* 0x20000008ff217230 */ /* 0x008fe20000004100 */
[----:B------:R-:W-:Y:S01]  /*0c20*/  FMUL.FTZ R35, R24, R35 ;  /* 0x0000002318237220 */ /* 0x000fe20000410000 */
[----:B------:R-:W-:-:S02]  /*0c30*/  HADD2.F32 R24, -RZ, R25.H0_H0 ;  /* 0x20000019ff187230 */ /* 0x000fc40000004100 */
[----:B------:R-:W-:Y:S01]  /*0c40*/  HADD2.F32 R28, -RZ, R28.H1_H1 ;  /* 0x3000001cff1c7230 */ /* 0x000fe20000004100 */
[----:B------:R-:W-:Y:S01]  /*0c50*/  FFMA.FTZ R4, R4, R33, R32 ;  /* 0x0000002104047223 */ /* 0x000fe20000010020 */
[----:B------:R-:W-:Y:S02]  /*0c60*/  HADD2.F32 R32, -RZ, R25.H1_H1 ;  /* 0x30000019ff207230 */ /* 0x000fe40000004100 */
[--C-:B------:R-:W-:Y:S02]  /*0c70*/  HADD2.F32 R33, -RZ, R5.reuse.H0_H0 ;  /* 0x20000005ff217230 */ /* 0x100fe40000004100 */
[----:B------:R-:W-:Y:S02]  /*0c80*/  HADD2.F32 R37, -RZ, R5.H1_H1 ;  /* 0x30000005ff257230 */ /* 0x000fe40000004100 */
[----:B------:R-:W-:Y:S01]  /*0c90*/  HADD2.F32 R25, -RZ, R8.H1_H1 ;  /* 0x30000008ff197230 */ /* 0x000fe20000004100 */
[----:B------:R-:W-:Y:S01]  /*0ca0*/  FMUL.FTZ R5, R24, R33 ;  /* 0x0000002118057220 */ /* 0x000fe20000410000 */
[----:B------:R-:W-:Y:S01]  /*0cb0*/  HADD2.F32 R8, -RZ, R26.H0_H0 ;  /* 0x2000001aff087230 */ /* 0x000fe20000004100 */
[----:B------:R-:W-:Y:S01]  /*0cc0*/  FMUL.FTZ R24, R32, R37 ;  /* 0x0000002520187220 */ /* 0x000fe20000410000 */
[----:B------:R-:W-:Y:S01]  /*0cd0*/  HADD2.F32 R32, -RZ, R29.H0_H0 ;  /* 0x2000001dff207230 */ /* 0x000fe20000004100 */
[----:B------:R-:W-:Y:S01]  /*0ce0*/  FFMA.FTZ R28, R28, R25, R35 ;  /* 0x000000191c1c7223 */ /* 0x000fe20000010023 */
[----:B------:R-:W-:Y:S01]  /*0cf0*/  HADD2.F32 R25, -RZ, R9.H0_H0 ;  /* 0x20000009ff197230 */ /* 0x000fe20000004100 */
[----:B------:R-:W2:Y:S01]  /*0d00*/  LDG.E.128.CONSTANT R36, [R52.64+0xa00] ;  /* 0x000a000a34247981 */ /* 0x000ea2000c1e9d00 */
[----:B------:R-:W-:-:S02]  /*0d10*/  HADD2.F32 R29, -RZ, R29.H1_H1 ;  /* 0x3000001dff1d7230 */ /* 0x000fc40000004100 */
[----:B------:R-:W-:Y:S02]  /*0d20*/  HADD2.F32 R35, -RZ, R6.H0_H0 ;  /* 0x20000006ff237230 */ /* 0x000fe40000004100 */
[----:B------:R-:W-:Y:S01]  /*0d30*/  HADD2.F32 R33, -RZ, R9.H1_H1 ;  /* 0x30000009ff217230 */ /* 0x000fe20000004100 */
[----:B------:R-:W-:Y:S01]  /*0d40*/  FFMA.FTZ R9, R32, R25, R5 ;  /* 0x0000001920097223 */ /* 0x000fe20000010005 */
[----:B------:R-:W-:Y:S01]  /*0d50*/  HADD2.F32 R25, -RZ, R30.H0_H0 ;  /* 0x2000001eff197230 */ /* 0x000fe20000004100 */
[----:B------:R-:W-:Y:S01]  /*0d60*/  FMUL.FTZ R8, R8, R35 ;  /* 0x0000002308087220 */ /* 0x000fe20000410000 */
[----:B------:R-:W-:Y:S01]  /*0d70*/  HADD2.F32 R26, -RZ, R26.H1_H1 ;  /* 0x3000001aff1a7230 */ /* 0x000fe20000004100 */
[----:B------:R-:W-:Y:S01]  /*0d80*/  FFMA.FTZ R5, R29, R33, R24 ;  /* 0x000000211d057223 */ /* 0x000fe20000010018 */
[----:B------:R-:W-:Y:S01]  /*0d90*/  HADD2.F32 R29, -RZ, R6.H1_H1 ;  /* 0x30000006ff1d7230 */ /* 0x000fe20000004100 */
[----:B------:R-:W0:Y:S01]  /*0da0*/  LDS.128 R32, [0x20] ;  /* 0x00002000ff207984 */ /* 0x000e220000000c00 */
[----:B------:R-:W-:-:S02]  /*0db0*/  HADD2.F32 R6, -RZ, R10.H0_H0 ;  /* 0x2000000aff067230 */ /* 0x000fc40000004100 */
[----:B------:R-:W-:Y:S01]  /*0dc0*/  HADD2.F32 R24, -RZ, R31.H0_H0 ;  /* 0x2000001fff187230 */ /* 0x000fe20000004100 */
[----:B------:R-:W-:Y:S01]  /*0dd0*/  FMUL.FTZ R26, R26, R29 ;  /* 0x0000001d1a1a7220 */ /* 0x000fe20000410000 */
[----:B------:R-:W-:Y:S01]  /*0de0*/  HADD2.F32 R29, -RZ, R30.H1_H1 ;  /* 0x3000001eff1d7230 */ /* 0x000fe20000004100 */
[----:B------:R-:W-:Y:S01]  /*0df0*/  FFMA.FTZ R8, R25, R6, R8 ;  /* 0x0000000619087223 */ /* 0x000fe20000010008 */
[----:B------:R-:W-:Y:S02]  /*0e00*/  HADD2.F32 R6, -RZ, R27.H0_H0 ;  /* 0x2000001bff067230 */ /* 0x000fe40000004100 */
[----:B------:R-:W-:Y:S02]  /*0e10*/  HADD2.F32 R25, -RZ, R7.H0_H0 ;  /* 0x20000007ff197230 */ /* 0x000fe40000004100 */
[----:B------:R-:W-:Y:S02]  /*0e20*/  HADD2.F32 R27, -RZ, R27.H1_H1 ;  /* 0x3000001bff1b7230 */ /* 0x000fe40000004100 */
[----:B------:R-:W-:Y:S01]  /*0e30*/  HADD2.F32 R10, -RZ, R10.H1_H1 ;  /* 0x3000000aff0a7230 */ /* 0x000fe20000004100 */
[----:B------:R-:W-:Y:S01]  /*0e40*/  FMUL.FTZ R25, R6, R25 ;  /* 0x0000001906197220 */ /* 0x000fe20000410000 */
[----:B------:R-:W-:-:S02]  /*0e50*/  HADD2.F32 R6, -RZ, R7.H1_H1 ;  /* 0x30000007ff067230 */ /* 0x000fc40000004100 */
[--C-:B------:R-:W-:Y:S02]  /*0e60*/  HADD2.F32 R7, -RZ, R11.reuse.H0_H0 ;  /* 0x2000000bff077230 */ /* 0x100fe40000004100 */
[----:B------:R-:W-:Y:S01]  /*0e70*/  HADD2.F32 R11, -RZ, R11.H1_H1 ;  /* 0x3000000bff0b7230 */ /* 0x000fe20000004100 */
[----:B------:R-:W-:Y:S01]  /*0e80*/  FMUL.FTZ R6, R27, R6 ;  /* 0x000000061b067220 */ /* 0x000fe20000410000 */
[----:B------:R-:W-:Y:S01]  /*0e90*/  HADD2.F32 R30, -RZ, R31.H1_H1 ;  /* 0x3000001fff1e7230 */ /* 0x000fe20000004100 */
[----:B------:R-:W-:-:S04]  /*0ea0*/  FFMA.FTZ R24, R24, R7, R25 ;  /* 0x0000000718187223 */ /* 0x000fc80000010019 */
[----:B------:R-:W-:Y:S01]  /*0eb0*/  FFMA.FTZ R30, R30, R11, R6 ;  /* 0x0000000b1e1e7223 */ /* 0x000fe20000010006 */
[--C-:B----4-:R-:W-:Y:S01]  /*0ec0*/  HADD2.F32 R6, -RZ, R12.reuse.H0_H0 ;  /* 0x2000000cff067230 */ /* 0x110fe20000004100 */
[----:B------:R-:W-:Y:S01]  /*0ed0*/  FFMA.FTZ R29, R29, R10, R26 ;  /* 0x0000000a1d1d7223 */ /* 0x000fe2000001001a */
[----:B------:R-:W-:Y:S02]  /*0ee0*/  HADD2.F32 R12, -RZ, R12.H1_H1 ;  /* 0x3000000cff0c7230 */ /* 0x000fe40000004100 */
[----:B------:R-:W-:Y:S02]  /*0ef0*/  HADD2.F32 R10, -RZ, R13.H0_H0 ;  /* 0x2000000dff0a7230 */ /* 0x000fe40000004100 */
[--C-:B0-----:R-:W-:Y:S02]  /*0f00*/  HADD2.F32 R25, -RZ, R32.reuse.H0_H0 ;  /* 0x20000020ff197230 */ /* 0x101fe40000004100 */
[----:B------:R-:W-:-:S03]  /*0f10*/  HADD2.F32 R7, -RZ, R32.H1_H1 ;  /* 0x30000020ff077230 */ /* 0x000fc60000004100 */
[----:B------:R-:W-:Y:S01]  /*0f20*/  FFMA.FTZ R25, R25, R6, R4 ;  /* 0x0000000619197223 */ /* 0x000fe20000010004 */
[--C-:B------:R-:W-:Y:S02]  /*0f30*/  HADD2.F32 R4, -RZ, R33.reuse.H0_H0 ;  /* 0x20000021ff047230 */ /* 0x100fe40000004100 */
[----:B------:R-:W-:Y:S02]  /*0f40*/  HADD2.F32 R6, -RZ, R33.H1_H1 ;  /* 0x30000021ff067230 */ /* 0x000fe40000004100 */
[----:B------:R-:W-:Y:S01]  /*0f50*/  HADD2.F32 R33, -RZ, R13.H1_H1 ;  /* 0x3000000dff217230 */ /* 0x000fe20000004100 */
[----:B------:R-:W-:Y:S02]  /*0f60*/  FFMA.FTZ R12, R7, R12, R28 ;  /* 0x0000000c070c7223 */ /* 0x000fe4000001001c */
[----:B------:R-:W-:Y:S02]  /*0f70*/  FFMA.FTZ R28, R4, R10, R9 ;  /* 0x0000000a041c7223 */ /* 0x000fe40000010009 */
[----:B------:R-:W-:-:S02]  /*0f80*/  FFMA.FTZ R33, R6, R33, R5 ;  /* 0x0000002106217223 */ /* 0x000fc40000010005 */
[----:B------:R-:W0:Y:S01]  /*0f90*/  LDS.128 R4, [0x30] ;  /* 0x00003000ff047984 */ /* 0x000e220000000c00 */
[----:B------:R-:W-:Y:S02]  /*0fa0*/  HADD2.F32 R9, -RZ, R34.H0_H0 ;  /* 0x20000022ff097230 */ /* 0x000fe40000004100 */
[----:B------:R-:W-:-:S05]  /*0fb0*/  HADD2.F32 R32, -RZ, R14.H0_H0 ;  /* 0x2000000eff207230 */ /* 0x000fca0000004100 */
[----:B------:R-:W-:Y:S02]  /*0fc0*/  FFMA.FTZ R32, R9, R32, R8 ;  /* 0x0000002009207223 */ /* 0x000fe40000010008 */
[----:B------:R-:W3:Y:S01]  /*0fd0*/  LDG.E.128.CONSTANT R8, [R52.64+0xc00] ;  /* 0x000c000a34087981 */ /* 0x000ee2000c1e9d00 */
[----:B------:R-:W-:Y:S02]  /*0fe0*/  HADD2.F32 R34, -RZ, R34.H1_H1 ;  /* 0x30000022ff227230 */ /* 0x000fe40000004100 */
        /* <DEDUP_REMOVED lines=8> */
[----:B------:R-:W-:Y:S02]  /*1070*/  HADD2.F32 R15, -RZ, R16.H1_H1 ;  /* 0x30000010ff0f7230 */ /* 0x000fe40000004100 */
[--C-:B0-----:R-:W-:Y:S02]  /*1080*/  HADD2.F32 R14, -RZ, R4.reuse.H0_H0 ;  /* 0x20000004ff0e7230 */ /* 0x101fe40000004100 */
[----:B------:R-:W-:Y:S02]  /*1090*/  HADD2.F32 R13, -RZ, R4.H1_H1 ;  /* 0x30000004ff0d7230 */ /* 0x000fe40000004100 */
[----:B------:R-:W-:-:S05]  /*10a0*/  HADD2.F32 R4, -RZ, R16.H0_H0 ;  /* 0x20000010ff047230 */ /* 0x000fca0000004100 */
[----:B------:R-:W-:Y:S02]  /*10b0*/  FFMA.FTZ R16, R14, R4, R25 ;  /* 0x000000040e107223 */ /* 0x000fe40000010019 */
[----:B------:R-:W-:Y:S01]  /*10c0*/  FFMA.FTZ R4, R13, R15, R12 ;  /* 0x0000000f0d047223 */ /* 0x000fe2000001000c */
[----:B------:R-:W-:Y:S02]  /*10d0*/  HADD2.F32 R13, -RZ, R5.H0_H0 ;  /* 0x20000005ff0d7230 */ /* 0x000fe40000004100 */
[----:B------:R-:W-:Y:S02]  /*10e0*/  HADD2.F32 R12, -RZ, R17.H0_H0 ;  /* 0x20000011ff0c7230 */ /* 0x000fe40000004100 */
[----:B------:R-:W-:-:S03]  /*10f0*/  HADD2.F32 R24, -RZ, R5.H1_H1 ;  /* 0x30000005ff187230 */ /* 0x000fc60000004100 */
[----:B------:R-:W-:Y:S01]  /*1100*/  FFMA.FTZ R28, R13, R12, R28 ;  /* 0x0000000c0d1c7223 */ /* 0x000fe2000001001c */
[----:B------:R-:W-:Y:S01]  /*1110*/  HADD2.F32 R17, -RZ, R17.H1_H1 ;  /* 0x30000011ff117230 */ /* 0x000fe20000004100 */
[----:B------:R-:W4:Y:S04]  /*1120*/  LDG.E.128.CONSTANT R12, [R52.64+0xe00] ;  /* 0x000e000a340c7981 */ /* 0x000f28000c1e9d00 */
[----:B------:R-:W-:Y:S02]  /*1130*/  FFMA.FTZ R33, R24, R17, R33 ;  /* 0x0000001118217223 */ /* 0x000fe40000010021 */
[----:B------:R-:W0:Y:S01]  /*1140*/  LDS.128 R24, [0x40] ;  /* 0x00004000ff187984 */ /* 0x000e220000000c00 */
[----:B------:R-:W-:Y:S02]  /*1150*/  HADD2.F32 R5, -RZ, R6.H0_H0 ;  /* 0x20000006ff057230 */ /* 0x000fe40000004100 */
[----:B------:R-:W-:-:S02]  /*1160*/  HADD2.F32 R17, -RZ, R18.H0_H0 ;  /* 0x20000012ff117230 */ /* 0x000fc40000004100 */
[----:B------:R-:W-:Y:S02]  /*1170*/  HADD2.F32 R6, -RZ, R6.H1_H1 ;  /* 0x30000006ff067230 */ /* 0x000fe40000004100 */
[----:B------:R-:W-:Y:S01]  /*1180*/  HADD2.F32 R35, -RZ, R18.H1_H1 ;  /* 0x30000012ff237230 */ /* 0x000fe20000004100 */
[----:B------:R-:W-:Y:S01]  /*1190*/  FFMA.FTZ R32, R5, R17, R32 ;  /* 0x0000001105207223 */ /* 0x000fe20000010020 */
        /* <DEDUP_REMOVED lines=8> */
[----:B0-----:R-:W-:-:S05]  /*1220*/  HADD2.F32 R29, -RZ, R24.H0_H0 ;  /* 0x20000018ff1d7230 */ /* 0x001fca0000004100 */
[----:B------:R-:W-:Y:S02]  /*1230*/  FFMA.FTZ R29, R29, R5, R16 ;  /* 0x000000051d1d7223 */ /* 0x000fe40000010010 */
[----:B------:R-:W4:Y:S01]  /*1240*/  LDG.E.128.CONSTANT R16, [R52.64+0x1000] ;  /* 0x0010000a34107981 */ /* 0x000f22000c1e9d00 */
        /* <DEDUP_REMOVED lines=17> */
[----:B------:R-:W-:-:S05]  /*1360*/  HADD2.F32 R22, -RZ, R23.H0_H0 ;  /* 0x20000017ff167230 */ /* 0x000fca0000004100 */
[----:B------:R-:W-:Y:S01]  /*1370*/  FFMA.FTZ R34, R21, R22, R34 ;  /* 0x0000001615227223 */ /* 0x000fe20000010022 */
[----:B------:R-:W-:Y:S02]  /*1380*/  HADD2.F32 R23, -RZ, R23.H1_H1 ;  /* 0x30000017ff177230 */ /* 0x000fe40000004100 */
[----:B------:R-:W-:-:S05]  /*1390*/  HADD2.F32 R27, -RZ, R27.H1_H1 ;  /* 0x3000001bff1b7230 */ /* 0x000fca0000004100 */
[----:B------:R-:W-:Y:S01]  /*13a0*/  FFMA.FTZ R30, R27, R23, R30 ;  /* 0x000000171b1e7223 */ /* 0x000fe2000001001e */
[----:B0-----:R-:W-:Y:S02]  /*13b0*/  HADD2.F32 R22, -RZ, R4.H0_H0 ;  /* 0x20000004ff167230 */ /* 0x001fe40000004100 */
[--C-:B------:R-:W-:Y:S02]  /*13c0*/  HADD2.F32 R24, -RZ, R5.reuse.H1_H1 ;  /* 0x30000005ff187230 */ /* 0x100fe40000004100 */
[----:B------:R-:W-:Y:S02]  /*13d0*/  HADD2.F32 R23, -RZ, R5.H0_H0 ;  /* 0x20000005ff177230 */ /* 0x000fe40000004100 */
[----:B------:R-:W-:Y:S02]  /*13e0*/  HADD2.F32 R5, -RZ, R6.H0_H0 ;  /* 0x20000006ff057230 */ /* 0x000fe40000004100 */
[----:B--2---:R-:W-:-:S05]  /*13f0*/  HADD2.F32 R21, -RZ, R36.H0_H0 ;  /* 0x20000024ff157230 */ /* 0x004fca0000004100 */
[----:B------:R-:W-:Y:S01]  /*1400*/  FFMA.FTZ R29, R22, R21, R29 ;  /* 0x00000015161d7223 */ /* 0x000fe2000001001d */
[--C-:B------:R-:W-:Y:S02]  /*1410*/  HADD2.F32 R22, -RZ, R37.reuse.H0_H0 ;  /* 0x20000025ff167230 */ /* 0x100fe40000004100 */
[----:B------:R-:W-:Y:S02]  /*1420*/  HADD2.F32 R37, -RZ, R37.H1_H1 ;  /* 0x30000025ff257230 */ /* 0x000fe40000004100 */
[----:B------:R-:W-:-:S03]  /*1430*/  HADD2.F32 R21, -RZ, R4.H1_H1 ;  /* 0x30000004ff157230 */ /* 0x000fc60000004100 */
[----:B------:R-:W-:Y:S01]  /*1440*/  FFMA.FTZ R33, R24, R37, R33 ;  /* 0x0000002518217223 */ /* 0x000fe20000010021 */
[----:B------:R-:W-:Y:S02]  /*1450*/  HADD2.F32 R24, -RZ, R38.H0_H0 ;  /* 0x20000026ff187230 */ /* 0x000fe40000004100 */
[----:B------:R-:W-:Y:S01]  /*1460*/  HADD2.F32 R4, -RZ, R36.H1_H1 ;  /* 0x30000024ff047230 */ /* 0x000fe20000004100 */
[----:B------:R-:W-:Y:S02]  /*1470*/  FFMA.FTZ R28, R23, R22, R28 ;  /* 0x00000016171c7223 */ /* 0x000fe4000001001c */
[----:B------:R-:W-:Y:S02]  /*1480*/  FFMA.FTZ R32, R5, R24, R32 ;  /* 0x0000001805207223 */ /* 0x000fe40000010020 */
[----:B------:R-:W-:Y:S01]  /*1490*/  FFMA.FTZ R4, R21, R4, R20 ;  /* 0x0000000415047223 */ /* 0x000fe20000010014 */
[----:B------:R-:W2:Y:S04]  /*14a0*/  LDG.E.128.CONSTANT R24, [R52.64+0x1200] ;  /* 0x0012000a34187981 */ /* 0x000ea8000c1e9d00 */
[----:B------:R-:W0:Y:S01]  /*14b0*/  LDS.128 R20, [0x60] ;  /* 0x00006000ff147984 */ /* 0x000e220000000c00 */
[----:B------:R-:W-:-:S02]  /*14c0*/  HADD2.F32 R6, -RZ, R6.H1_H1 ;  /* 0x30000006ff067230 */ /* 0x000fc40000004100 */
        /* <DEDUP_REMOVED lines=8> */
[--C-:B0-----:R-:W-:Y:S02]  /*1550*/  HADD2.F32 R6, -RZ, R20.reuse.H0_H0 ;  /* 0x20000014ff067230 */ /* 0x101fe40000004100 */
[----:B------:R-:W-:Y:S02]  /*1560*/  HADD2.F32 R5, -RZ, R20.H1_H1 ;  /* 0x30000014ff057230 */ /* 0x000fe40000004100 */
[--C-:B---3--:R-:W-:Y:S02]  /*1570*/  HADD2.F32 R37, -RZ, R8.reuse.H0_H0 ;  /* 0x20000008ff257230 */ /* 0x108fe40000004100 */
[----:B------:R-:W-:-:S03]  /*1580*/  HADD2.F32 R38, -RZ, R8.H1_H1 ;  /* 0x30000008ff267230 */ /* 0x000fc60000004100 */
[----:B------:R-:W-:Y:S02]  /*1590*/  FFMA.FTZ R37, R6, R37, R29 ;  /* 0x0000002506257223 */ /* 0x000fe4000001001d */
[----:B------:R-:W-:Y:S02]  /*15a0*/  FFMA.FTZ R38, R5, R38, R4 ;  /* 0x0000002605267223 */ /* 0x000fe40000010004 */
[----:B------:R-:W0:Y:S01]  /*15b0*/  LDS.128 R4, [0x70] ;  /* 0x00007000ff047984 */ /* 0x000e220000000c00 */
        /* <DEDUP_REMOVED lines=14> */
[--C-:B------:R-:W-:Y:S02]  /*16a0*/  HADD2.F32 R10, -RZ, R11.reuse.H0_H0 ;  /* 0x2000000bff0a7230 */ /* 0x100fe40000004100 */
[----:B------:R-:W-:-:S03]  /*16b0*/  HADD2.F32 R11, -RZ, R11.H1_H1 ;  /* 0x3000000bff0b7230 */ /* 0x000fc60000004100 */
[----:B------:R-:W-:Y:S01]  /*16c0*/  FFMA.FTZ R34, R9, R10, R34 ;  /* 0x0000000a09227223 */ /* 0x000fe20000010022 */
[----:B------:R-:W-:Y:S02]  /*16d0*/  HADD2.F32 R23, -RZ, R23.H1_H1 ;  /* 0x30000017ff177230 */ /* 0x000fe40000004100 */
[----:B0-----:R-:W-:Y:S02]  /*16e0*/  HADD2.F32 R10, -RZ, R4.H0_H0 ;  /* 0x20000004ff0a7230 */ /* 0x001fe40000004100 */
[--C-:B----4-:R-:W-:Y:S01]  /*16f0*/  HADD2.F32 R9, -RZ, R12.reuse.H0_H0 ;  /* 0x2000000cff097230 */ /* 0x110fe20000004100 */
[----:B------:R-:W-:Y:S01]  /*1700*/  FFMA.FTZ R36, R23, R11, R36 ;  /* 0x0000000b17247223 */ /* 0x000fe20000010024 */
[----:B------:R-:W-:Y:S01]  /*1710*/  HADD2.F32 R12, -RZ, R12.H1_H1 ;  /* 0x3000000cff0c7230 */ /* 0x000fe20000004100 */
[----:B------:R-:W4:Y:S02]  /*1720*/  LDG.E.128.CONSTANT R20, [R52.64+0x1600] ;  /* 0x0016000a34147981 */ /* 0x000f24000c1e9d00 */
[----:B------:R-:W-:Y:S01]  /*1730*/  FFMA.FTZ R37, R10, R9, R37 ;  /* 0x000000090a257223 */ /* 0x000fe20000010025 */
[----:B------:R-:W-:-:S02]  /*1740*/  HADD2.F32 R9, -RZ, R4.H1_H1 ;  /* 0x30000004ff097230 */ /* 0x000fc40000004100 */
[----:B------:R-:W-:Y:S02]  /*1750*/  HADD2.F32 R11, -RZ, R5.H0_H0 ;  /* 0x20000005ff0b7230 */ /* 0x000fe40000004100 */
[----:B------:R-:W-:Y:S01]  /*1760*/  HADD2.F32 R4, -RZ, R13.H0_H0 ;  /* 0x2000000dff047230 */ /* 0x000fe20000004100 */
[----:B------:R-:W-:-:S04]  /*1770*/  FFMA.FTZ R38, R9, R12, R38 ;  /* 0x0000000c09267223 */ /* 0x000fc80000010026 */
        /* <DEDUP_REMOVED lines=8> */
[----:B------:R-:W-:Y:S02]  /*1800*/  HADD2.F32 R5, -RZ, R7.H0_H0 ;  /* 0x20000007ff057230 */ /* 0x000fe40000004100 */
[--C-:B------:R-:W-:Y:S02]  /*1810*/  HADD2.F32 R4, -RZ, R15.reuse.H0_H0 ;  /* 0x2000000fff047230 */ /* 0x100fe40000004100 */
[----:B------:R-:W-:Y:S02]  /*1820*/  HADD2.F32 R6, -RZ, R6.H1_H1 ;  /* 0x30000006ff067230 */ /* 0x000fe40000004100 */
[----:B------:R-:W-:Y:S01]  /*1830*/  HADD2.F32 R14, -RZ, R14.H1_H1 ;  /* 0x3000000eff0e7230 */ /* 0x000fe20000004100 */
[----:B------:R-:W-:Y:S01]  /*1840*/  FFMA.FTZ R34, R5, R4, R34 ;  /* 0x0000000405227223 */ /* 0x000fe20000010022 */
[----:B------:R-:W-:Y:S02]  /*1850*/  HADD2.F32 R15, -RZ, R15.H1_H1 ;  /* 0x3000000fff0f7230 */ /* 0x000fe40000004100 */
[----:B------:R-:W-:Y:S01]  /*1860*/  HADD2.F32 R7, -RZ, R7.H1_H1 ;  /* 0x30000007ff077230 */ /* 0x000fe20000004100 */
[----:B------:R-:W-:-:S04]  /*1870*/  FFMA.FTZ R35, R6, R14, R35 ;  /* 0x0000000e06237223 */ /* 0x000fc80000010023 */
[----:B------:R-:W-:Y:S01]  /*1880*/  FFMA.FTZ R36, R7, R15, R36 ;  /* 0x0000000f07247223 */ /* 0x000fe20000010024 */
[----:B------:R-:W-:Y:S02]  /*1890*/  HADD2.F32 R5, -RZ, R16.H0_H0 ;  /* 0x20000010ff057230 */ /* 0x000fe40000004100 */
[--C-:B0-----:R-:W-:Y:S02]  /*18a0*/  HADD2.F32 R4, -RZ, R8.reuse.H0_H0 ;  /* 0x20000008ff047230 */ /* 0x101fe40000004100 */
[----:B------:R-:W-:Y:S02]  /*18b0*/  HADD2.F32 R13, -RZ, R8.H1_H1 ;  /* 0x30000008ff0d7230 */ /* 0x000fe40000004100 */
[----:B------:R-:W-:Y:S01]  /*18c0*/  HADD2.F32 R8, -RZ, R16.H1_H1 ;  /* 0x30000010ff087230 */ /* 0x000fe20000004100 */
[----:B------:R-:W-:Y:S01]  /*18d0*/  FFMA.FTZ R37, R4, R5, R37 ;  /* 0x0000000504257223 */ /* 0x000fe20000010025 */
[----:B------:R-:W-:Y:S01]  /*18e0*/  HADD2.F32 R16, -RZ, R17.H0_H0 ;  /* 0x20000011ff107230 */ /* 0x000fe20000004100 */
[----:B------:R-:W4:Y:S02]  /*18f0*/  LDG.E.128.CONSTANT R4, [R52.64+0x1800] ;  /* 0x0018000a34047981 */ /* 0x000f24000c1e9d00 */
[----:B------:R-:W-:Y:S01]  /*1900*/  FFMA.FTZ R8, R13, R8, R38 ;  /* 0x000000080d087223 */ /* 0x000fe20000010026 */
        /* <DEDUP_REMOVED lines=43> */
[----:B---3--:R-:W-:-:S05]  /*1bc0*/  HADD2.F32 R17, -RZ, R28.H0_H0 ;  /* 0x2000001cff117230 */ /* 0x008fca0000004100 */
[----:B------:R-:W-:Y:S02]  /*1bd0*/  FFMA.FTZ R37, R16, R17, R37 ;  /* 0x0000001110257223 */ /* 0x000fe40000010025 */
[----:B------:R-:W0:Y:S01]  /*1be0*/  LDS.128 R16, [0xb0] ;  /* 0x0000b000ff107984 */ /* 0x000e220000000c00 */
[----:B------:R-:W-:-:S05]  /*1bf0*/  HADD2.F32 R35, -RZ, R35.H1_H1 ;  /* 0x30000023ff237230 */ /* 0x000fca0000004100 */
[----:B------:R-:W-:Y:S01]  /*1c00*/  FFMA.FTZ R36, R35, R27, R36 ;  /* 0x0000001b23247223 */ /* 0x000fe20000010024 */
[----:B------:R-:W-:Y:S02]  /*1c10*/  HADD2.F32 R27, -RZ, R8.H1_H1 ;  /* 0x30000008ff1b7230 */ /* 0x000fe40000004100 */
[----:B------:R-:W-:-:S05]  /*1c20*/  HADD2.F32 R8, -RZ, R28.H1_H1 ;  /* 0x3000001cff087230 */ /* 0x000fca0000004100 */
[----:B------:R-:W-:Y:S01]  /*1c30*/  FFMA.FTZ R8, R27, R8, R24 ;  /* 0x000000081b087223 */ /* 0x000fe20000010018 */
[----:B------:R-:W-:Y:S02]  /*1c40*/  HADD2.F32 R27, -RZ, R9.H0_H0 ;  /* 0x20000009ff1b7230 */ /* 0x000fe40000004100 */
[----:B------:R-:W-:Y:S02]  /*1c50*/  HADD2.F32 R24, -RZ, R29.H0_H0 ;  /* 0x2000001dff187230 */ /* 0x000fe40000004100 */
[----:B------:R-:W-:Y:S02]  /*1c60*/  HADD2.F32 R28, -RZ, R9.H1_H1 ;  /* 0x30000009ff1c7230 */ /* 0x000fe40000004100 */
[--C-:B------:R-:W-:Y:S01]  /*1c70*/  HADD2.F32 R9, -RZ, R10.reuse.H0_H0 ;  /* 0x2000000aff097230 */ /* 0x100fe20000004100 */
[----:B------:R-:W-:Y:S01]  /*1c80*/  FFMA.FTZ R32, R27, R24, R32 ;  /* 0x000000181b207223 */ /* 0x000fe20000010020 */
[----:B------:R-:W-:Y:S02]  /*1c90*/  HADD2.F32 R27, -RZ, R10.H1_H1 ;  /* 0x3000000aff1b7230 */ /* 0x000fe40000004100 */
[----:B------:R-:W-:-:S02]  /*1ca0*/  HADD2.F32 R10, -RZ, R30.H0_H0 ;  /* 0x2000001eff0a7230 */ /* 0x000fc40000004100 */
[----:B------:R-:W-:-:S03]  /*1cb0*/  HADD2.F32 R29, -RZ, R29.H1_H1 ;  /* 0x3000001dff1d7230 */ /* 0x000fc60000004100 */
[----:B------:R-:W-:Y:S01]  /*1cc0*/  FFMA.FTZ R38, R9, R10, R38 ;  /* 0x0000000a09267223 */ /* 0x000fe20000010026 */
[----:B------:R-:W-:Y:S02]  /*1cd0*/  HADD2.F32 R10, -RZ, R11.H0_H0 ;  /* 0x2000000bff0a7230 */ /* 0x000fe40000004100 */
[----:B------:R-:W-:Y:S02]  /*1ce0*/  HADD2.F32 R9, -RZ, R31.H0_H0 ;  /* 0x2000001fff097230 */ /* 0x000fe40000004100 */
[----:B------:R-:W-:Y:S01]  /*1cf0*/  HADD2.F32 R30, -RZ, R30.H1_H1 ;  /* 0x3000001eff1e7230 */ /* 0x000fe20000004100 */
[----:B------:R-:W-:Y:S02]  /*1d00*/  FFMA.FTZ R28, R28, R29, R25 ;  /* 0x0000001d1c1c7223 */ /* 0x000fe40000010019 */
[----:B------:R-:W-:Y:S02]  /*1d10*/  FFMA.FTZ R39, R10, R9, R39 ;  /* 0x000000090a277223 */ /* 0x000fe40000010027 */
[----:B------:R-:W-:Y:S01]  /*1d20*/  FFMA.FTZ R29, R27, R30, R26 ;  /* 0x0000001e1b1d7223 */ /* 0x000fe2000001001a */
[--C-:B0-----:R-:W-:Y:S01]  /*1d30*/  HADD2.F32 R10, -RZ, R16.reuse.H0_H0 ;  /* 0x20000010ff0a7230 */ /* 0x101fe20000004100 */
[----:B------:R-:W0:Y:S01]  /*1d40*/  LDS.128 R24, [0xc0] ;  /* 0x0000c000ff187984 */ /* 0x000e220000000c00 */
[----:B------:R-:W-:-:S02]  /*1d50*/  HADD2.F32 R9, -RZ, R16.H1_H1 ;  /* 0x30000010ff097230 */ /* 0x000fc40000004100 */
[--C-:B----4-:R-:W-:Y:S02]  /*1d60*/  HADD2.F32 R16, -RZ, R20.reuse.H0_H0 ;  /* 0x20000014ff107230 */ /* 0x110fe40000004100 */
[----:B------:R-:W-:Y:S02]  /*1d70*/  HADD2.F32 R31, -RZ, R31.H1_H1 ;  /* 0x3000001fff1f7230 */ /* 0x000fe40000004100 */
[----:B------:R-:W-:Y:S02]  /*1d80*/  HADD2.F32 R11, -RZ, R11.H1_H1 ;  /* 0x3000000bff0b7230 */ /* 0x000fe40000004100 */
[----:B------:R-:W-:Y:S01]  /*1d90*/  HADD2.F32 R20, -RZ, R20.H1_H1 ;  /* 0x30000014ff147230 */ /* 0x000fe20000004100 */
[----:B------:R-:W-:Y:S02]  /*1da0*/  FFMA.FTZ R37, R10, R16, R37 ;  /* 0x000000100a257223 */ /* 0x000fe40000010025 */
[----:B------:R-:W-:Y:S02]  /*1db0*/  FFMA.FTZ R36, R11, R31, R36 ;  /* 0x0000001f0b247223 */ /* 0x000fe40000010024 */
[----:B------:R-:W-:-:S02]  /*1dc0*/  FFMA.FTZ R16, R9, R20, R8 ;  /* 0x0000001409107223 */ /* 0x000fc40000010008 */
[----:B------:R-:W1:Y:S01]  /*1dd0*/  LDS.128 R8, [0xd0] ;  /* 0x0000d000ff087984 */ /* 0x000e620000000c00 */
        /* <DEDUP_REMOVED lines=9> */
[----:B------:R-:W-:Y:S02]  /*1e70*/  HADD2.F32 R21, -RZ, R23.H0_H0 ;  /* 0x20000017ff157230 */ /* 0x000fe40000004100 */
[----:B------:R-:W-:Y:S02]  /*1e80*/  HADD2.F32 R18, -RZ, R18.H1_H1 ;  /* 0x30000012ff127230 */ /* 0x000fe40000004100 */
[----:B------:R-:W-:Y:S02]  /*1e90*/  HADD2.F32 R30, -RZ, R19.H0_H0 ;  /* 0x20000013ff1e7230 */ /* 0x000fe40000004100 */
[----:B------:R-:W-:-:S02]  /*1ea0*/  HADD2.F32 R23, -RZ, R23.H1_H1 ;  /* 0x30000017ff177230 */ /* 0x000fc40000004100 */
[----:B------:R-:W-:Y:S01]  /*1eb0*/  HADD2.F32 R19, -RZ, R19.H1_H1 ;  /* 0x30000013ff137230 */ /* 0x000fe20000004100 */
[----:B------:R-:W-:Y:S01]  /*1ec0*/  FFMA.FTZ R29, R18, R22, R29 ;  /* 0x00000016121d7223 */ /* 0x000fe2000001001d */
[--C-:B0-----:R-:W-:Y:S01]  /*1ed0*/  HADD2.F32 R18, -RZ, R24.reuse.H0_H0 ;  /* 0x20000018ff127230 */ /* 0x101fe20000004100 */
[----:B------:R-:W-:Y:S01]  /*1ee0*/  FFMA.FTZ R38, R17, R20, R38 ;  /* 0x0000001411267223 */ /* 0x000fe20000010026 */
[----:B------:R-:W-:Y:S01]  /*1ef0*/  HADD2.F32 R24, -RZ, R24.H1_H1 ;  /* 0x30000018ff187230 */ /* 0x000fe20000004100 */
[----:B------:R-:W-:Y:S01]  /*1f00*/  FFMA.FTZ R36, R19, R23, R36 ;  /* 0x0000001713247223 */ /* 0x000fe20000010024 */
[--C-:B------:R-:W-:Y:S02]  /*1f10*/  HADD2.F32 R20, -RZ, R4.reuse.H0_H0 ;  /* 0x20000004ff147230 */ /* 0x100fe40000004100 */
[----:B------:R-:W-:Y:S02]  /*1f20*/  HADD2.F32 R19, -RZ, R4.H1_H1 ;  /* 0x30000004ff137230 */ /* 0x000fe40000004100 */
[----:B------:R-:W-:-:S02]  /*1f30*/  HADD2.F32 R17, -RZ, R5.H0_H0 ;  /* 0x20000005ff117230 */ /* 0x000fc40000004100 */
[----:B------:R-:W-:Y:S01]  /*1f40*/  HADD2.F32 R22, -RZ, R25.H0_H0 ;  /* 0x20000019ff167230 */ /* 0x000fe20000004100 */
[----:B------:R-:W-:Y:S01]  /*1f50*/  FFMA.FTZ R39, R30, R21, R39 ;  /* 0x000000151e277223 */ /* 0x000fe20000010027 */
[----:B------:R-:W-:Y:S01]  /*1f60*/  HADD2.F32 R21, -RZ, R5.H1_H1 ;  /* 0x30000005ff157230 */ /* 0x000fe20000004100 */
[----:B------:R-:W-:Y:S01]  /*1f70*/  FFMA.FTZ R37, R18, R20, R37 ;  /* 0x0000001412257223 */ /* 0x000fe20000010025 */
[----:B------:R-:W-:Y:S01]  /*1f80*/  HADD2.F32 R5, -RZ, R6.H0_H0 ;  /* 0x20000006ff057230 */ /* 0x000fe20000004100 */
[----:B------:R-:W-:Y:S01]  /*1f90*/  FFMA.FTZ R16, R24, R19, R16 ;  /* 0x0000001318107223 */ /* 0x000fe20000010010 */
[----:B------:R-:W-:Y:S01]  /*1fa0*/  HADD2.F32 R20, -RZ, R26.H0_H0 ;  /* 0x2000001aff147230 */ /* 0x000fe20000004100 */
[----:B------:R-:W-:Y:S01]  /*1fb0*/  FFMA.FTZ R17, R22, R17, R32 ;  /* 0x0000001116117223 */ /* 0x000fe20000010020 */
[--C-:B-1----:R-:W-:Y:S02]  /*1fc0*/  HADD2.F32 R22, -RZ, R8.reuse.H0_H0 ;  /* 0x20000008ff167230 */ /* 0x102fe40000004100 */
[----:B------:R-:W-:-:S02]  /*1fd0*/  HADD2.F32 R19, -RZ, R8.H1_H1 ;  /* 0x30000008ff137230 */ /* 0x000fc40000004100 */
[--C-:B------:R-:W-:Y:S02]  /*1fe0*/  HADD2.F32 R8, -RZ, R12.reuse.H0_H0 ;  /* 0x2000000cff087230 */ /* 0x100fe40000004100 */
[----:B------:R-:W-:Y:S01]  /*1ff0*/  HADD2.F32 R12, -RZ, R12.H1_H1 ;  /* 0x3000000cff0c7230 */ /* 0x000fe20000004100 */
[----:B------:R-:W-:Y:S01]  /*2000*/  FFMA.FTZ R5, R20, R5, R38 ;  /* 0x0000000514057223 */ /* 0x000fe20000010026 */
        /* <DEDUP_REMOVED lines=19> */
[----:B------:R-:W-:Y:S01]  /*2140*/  FADD.FTZ R12, R12, R17 ;  /* 0x000000110c0c7221 */ /* 0x000fe20000010000 */
[----:B------:R-:W-:Y:S01]  /*2150*/  HADD2.F32 R18, -RZ, R27.H0_H0 ;  /* 0x2000001bff127230 */ /* 0x000fe20000004100 */
[----:B------:R-:W-:Y:S01]  /*2160*/  FFMA.FTZ R5, R8, R13, R5 ;  /* 0x0000000d08057223 */ /* 0x000fe20000010005 */
[----:B------:R-:W-:-:S02]  /*2170*/  HADD2.F32 R14, -RZ, R14.H1_H1 ;  /* 0x3000000eff0e7230 */ /* 0x000fc40000004100 */
[----:B------:R-:W-:Y:S01]  /*2180*/  HADD2.F32 R9, -RZ, R10.H1_H1 ;  /* 0x3000000aff097230 */ /* 0x000fe20000004100 */
[----:B------:R-:W-:Y:S01]  /*2190*/  FFMA.FTZ R4, R18, R4, R39 ;  /* 0x0000000412047223 */ /* 0x000fe20000010027 */
[----:B------:R-:W-:Y:S01]  /*21a0*/  HADD2.F32 R7, -RZ, R7.H1_H1 ;  /* 0x30000007ff077230 */ /* 0x000fe20000004100 */
[----:B------:R-:W-:Y:S01]  /*21b0*/  FADD.FTZ R5, R5, R12 ;  /* 0x0000000c05057221 */ /* 0x000fe20000010000 */
[----:B------:R-:W-:Y:S01]  /*21c0*/  HADD2.F32 R27, -RZ, R27.H1_H1 ;  /* 0x3000001bff1b7230 */ /* 0x000fe20000004100 */
[----:B------:R-:W-:Y:S01]  /*21d0*/  FFMA.FTZ R6, R9, R14, R6 ;  /* 0x0000000e09067223 */ /* 0x000fe20000010006 */
[----:B------:R-:W-:Y:S02]  /*21e0*/  HADD2.F32 R16, -RZ, R15.H0_H0 ;  /* 0x2000000fff107230 */ /* 0x000fe40000004100 */
        /* <DEDUP_REMOVED lines=26> */
.L_x_17054:
[----:B------:R-:W-:Y:S05]  /*2390*/  BSYNC B0 ;  /* 0x0000000000007941 */ /* 0x000fea0003800000 */
.L_x_17053:
        /* <DEDUP_REMOVED lines=40> */
.L_x_17060:
        /* <DEDUP_REMOVED lines=11> */
.L_x_17059:
[----:B------:R-:W-:Y:S05]  /*26d0*/  BSYNC B1 ;  /* 0x0000000000017941 */ /* 0x000fea0003800000 */
.L_x_17058:
        /* <DEDUP_REMOVED lines=11> */
.L_x_17063:
        /* <DEDUP_REMOVED lines=100> */
.L_x_17062:
[----:B------:R-:W-:Y:S05]  /*2dd0*/  BSYNC B1 ;  /* 0x0000000000017941 */ /* 0x000fea0003800000 */
.L_x_17061:
        /* <DEDUP_REMOVED lines=55> */
.L_x_17065:
[----:B------:R-:W-:Y:S05]  /*3150*/  BSYNC B1 ;  /* 0x0000000000017941 */ /* 0x000fea0003800000 */
.L_x_17064:
        /* <DEDUP_REMOVED lines=26> */
.L_x_17057:
[----:B------:R-:W-:Y:S05]  /*3300*/  BSYNC B0 ;  /* 0x0000000000007941 */ /* 0x000fea0003800000 */
.L_x_17056:
        /* <DEDUP_REMOVED lines=34> */
.L_x_17070:
        /* <DEDUP_REMOVED lines=8> */
.L_x_17069:
[----:B0-----:R-:W-:Y:S05]  /*35b0*/  BSYNC B1 ;  /* 0x0000000000017941 */ /* 0x001fea0003800000 */
.L_x_17068:
        /* <DEDUP_REMOVED lines=11> */
.L_x_17073:
        /* <DEDUP_REMOVED lines=52> */
.L_x_17072:
[----:B------:R-:W-:Y:S05]  /*39b0*/  BSYNC B1 ;  /* 0x0000000000017941 */ /* 0x000fea0003800000 */
.L_x_17071:
        /* <DEDUP_REMOVED lines=31> */
.L_x_17075:
[----:B------:R-:W-:Y:S05]  /*3bb0*/  BSYNC B1 ;  /* 0x0000000000017941 */ /* 0x000fea0003800000 */
.L_x_17074:
        /* <DEDUP_REMOVED lines=14> */
.L_x_17067:
[----:B------:R-:W-:Y:S05]  /*3ca0*/  BSYNC B0 ;  /* 0x0000000000007941 */ /* 0x000fea0003800000 */
.L_x_17066:
        /* <DEDUP_REMOVED lines=12> */
.L_x_17077:
        /* <DEDUP_REMOVED lines=39> */
[----:B------:R-:W-:Y:S02]  /*3fe0*/  IADD3 R29, R41, 0xd00, RZ ;  /* 0x00000d00291d7810 */ /* 0x000fe40007ffe0ff */
.L_x_17107:
[----:B------:R-:W-:Y:S01]  /*3ff0*/  IMAD.MOV.U32 R44, RZ, RZ, R2 ;  /* 0x000000ffff2c7224 */ /* 0x000fe200078e0002 */
[----:B0-----:R-:W0:Y:S01]  /*4000*/  LDS.128 R12, [R26+-0x10] ;  /* 0xfffff0001a0c7984 */ /* 0x001e220000000c00 */
[----:B------:R-:W-:-:S03]  /*4010*/  IMAD.MOV.U32 R45, RZ, RZ, R0 ;  /* 0x000000ffff2d7224 */ /* 0x000fc600078e0000 */
[----:B-1----:R-:W1:Y:S04]  /*4020*/  LDS.128 R16, [R26] ;  /* 0x000000001a107984 */ /* 0x002e680000000c00 */
[----:B------:R2:W3:Y:S01]  /*4030*/  LDG.E.CONSTANT R50, [R44.64] ;  /* 0x0000000a2c327981 */ /* 0x0004e2000c1e9900 */
[----:B0-----:R-:W-:Y:S02]  /*4040*/  F2FP.PACK_AB R14, R15, R14 ;  /* 0x0000000e0f0e723e */ /* 0x001fe400000000ff */
[----:B--2---:R-:W-:Y:S01]  /*4050*/  F2FP.PACK_AB R44, R13, R12 ;  /* 0x0000000c0d2c723e */ /* 0x004fe200000000ff */
[----:B------:R-:W-:Y:S01]  /*4060*/  BSSY B1, `(.L_x_17079) ;  /* 0x000002f000017945 */ /* 0x000fe20003800000 */
[----:B-1----:R-:W-:Y:S02]  /*4070*/  F2FP.PACK_AB R45, R17, R16 ;  /* 0x00000010112d723e */ /* 0x002fe400000000ff */
[----:B-----5:R-:W-:-:S02]  /*4080*/  F2FP.PACK_AB R46, R19, R18 ;  /* 0x00000012132e723e */ /* 0x020fc400000000ff */
[----:B---3--:R-:W-:-:S05]  /*4090*/  SHF.R.S32.HI R42, RZ, 0x1f, R50 ;  /* 0x0000001fff2a7819 */ /* 0x008fca0000011432 */
[----:B------:R-:W-:-:S04]  /*40a0*/  IMAD R42, R42, c[0x0][0x1ac], RZ ;  /* 0x00006b002a2a7a24 */ /* 0x000fc800078e02ff */
[C---:B------:R-:W-:Y:S02]  /*40b0*/  IMAD R43, R50.reuse, R3, R42 ;  /* 0x00000003322b7224 */ /* 0x040fe400078e022a */
[----:B------:R-:W-:-:S04]  /*40c0*/  IMAD.WIDE.U32 R50, R50, c[0x0][0x1ac], R48 ;  /* 0x00006b0032327a25 */ /* 0x000fc800078e0030 */
[----:B------:R-:W-:Y:S01]  /*40d0*/  IMAD.IADD R43, R51, 0x1, R43 ;  /* 0x00000001332b7824 */ /* 0x000fe200078e022b */
[----:B------:R-:W-:-:S04]  /*40e0*/  IADD3 R42, P0, R41, R50, RZ ;  /* 0x00000032292a7210 */ /* 0x000fc80007f1e0ff */
[C---:B------:R-:W-:Y:S02]  /*40f0*/  LEA R52, P1, R42.reuse, c[0x0][0x178], 0x1 ;  /* 0x00005e002a347a11 */ /* 0x040fe400078208ff */
[----:B------:R-:W-:Y:S02]  /*4100*/  LEA.HI.X.SX32 R15, R41, R43, 0x1, P0 ;  /* 0x0000002b290f7211 */ /* 0x000fe400000f0eff */
[----:B------:R-:W-:Y:S02]  /*4110*/  ISETP.NE.AND P0, PT, R27, RZ, PT ;  /* 0x000000ff1b00720c */ /* 0x000fe40003f05270 */
[----:B------:R-:W-:Y:S01]  /*4120*/  LEA.HI.X R53, R42, c[0x0][0x17c], R15, 0x1, P1 ;  /* 0x00005f002a357a11 */ /* 0x000fe200008f0c0f */
[----:B------:R-:W-:-:S04]  /*4130*/  IMAD.MOV.U32 R42, RZ, RZ, R14 ;  /* 0x000000ffff2a7224 */ /* 0x000fc800078e000e */
        /* <DEDUP_REMOVED lines=33> */
.L_x_17080:
[----:B------:R-:W-:Y:S05]  /*4350*/  BSYNC B1 ;  /* 0x0000000000017941 */ /* 0x000fea0003800000 */
.L_x_17079:
[----:B-----5:R-:W-:-:S06]  /*4360*/  HFMA2.MMA R13, R42, R13, -RZ ;  /* 0x0000000d2a0d7235 */ /* 0x020fcc00001000ff */
[----:B------:R-:W-:-:S10]  /*4370*/  HFMA2.MMA R13, R44, R12, R13 ;  /* 0x0000000c2c0d7235 */ /* 0x000fd4000000000d */
[----:B------:R-:W-:-:S06]  /*4380*/  HFMA2 R13, R45, R14, R13 ;  /* 0x0000000e2d0d7231 */ /* 0x000fcc000000000d */
[----:B------:R-:W-:Y:S02]  /*4390*/  HFMA2.MMA R16, R46, R15, R13 ;  /* 0x0000000f2e107235 */ /* 0x000fe4000000000d */
[----:B------:R1:W5:Y:S01]  /*43a0*/  LDG.E.128.CONSTANT R12, [R52.64+0x200] ;  /* 0x0002000a340c7981 */ /* 0x000362000c1e9d00 */
        /* <DEDUP_REMOVED lines=33> */
.L_x_17082:
[----:B------:R-:W-:Y:S05]  /*45c0*/  BSYNC B1 ;  /* 0x0000000000017941 */ /* 0x000fea0003800000 */
.L_x_17081:
[----:B-----5:R-:W-:Y:S02]  /*45d0*/  HMUL2 R13, R42, R13 ;  /* 0x0000000d2a0d7232 */ /* 0x020fe40000000000 */
[----:B------:R-:W-:-:S02]  /*45e0*/  HADD2.F32 R17, -RZ, R16.H1_H1 ;  /* 0x30000010ff117230 */ /* 0x000fc40000004100 */
[----:B------:R-:W-:-:S06]  /*45f0*/  HFMA2 R13, R44, R12, R13 ;  /* 0x0000000c2c0d7231 */ /* 0x000fcc000000000d */
[----:B------:R-:W-:Y:S01]  /*4600*/  HFMA2.MMA R18, R45, R14, R13 ;  /* 0x0000000e2d127235 */ /* 0x000fe2000000000d */
[----:B------:R-:W-:Y:S01]  /*4610*/  IADD3 R13, P1, R40, R50, RZ ;  /* 0x00000032280d7210 */ /* 0x000fe20007f3e0ff */
[----:B------:R-:W-:-:S03]  /*4620*/  HADD2.F32 R14, -RZ, R16.H0_H0 ;  /* 0x20000010ff0e7230 */ /* 0x000fc60000004100 */
[----:B------:R-:W-:Y:S02]  /*4630*/  LEA R12, P2, R13, c[0x0][0x178], 0x1 ;  /* 0x00005e000d0c7a11 */ /* 0x000fe400078408ff */
[----:B------:R-:W-:Y:S01]  /*4640*/  LEA.HI.X.SX32 R16, R40, R43, 0x1, P1 ;  /* 0x0000002b28107211 */ /* 0x000fe200008f0eff */
[----:B------:R-:W-:-:S03]  /*4650*/  FADD.FTZ R14, R14, R17 ;  /* 0x000000110e0e7221 */ /* 0x000fc60000010000 */
[----:B------:R-:W-:Y:S01]  /*4660*/  LEA.HI.X R13, R13, c[0x0][0x17c], R16, 0x1, P2 ;  /* 0x00005f000d0d7a11 */ /* 0x000fe200010f0c10 */
[----:B------:R-:W-:Y:S01]  /*4670*/  HFMA2 R16, R46, R15, R18 ;  /* 0x0000000f2e107231 */ /* 0x000fe20000000012 */
[----:B------:R-:W-:-:S04]  /*4680*/  FADD.FTZ R25, R14, R25 ;  /* 0x000000190e197221 */ /* 0x000fc80000010000 */
        /* <DEDUP_REMOVED lines=34> */
.L_x_17084:
[----:B------:R-:W-:Y:S05]  /*48b0*/  BSYNC B1 ;  /* 0x0000000000017941 */ /* 0x000fea0003800000 */
.L_x_17083:
[----:B-----5:R-:W-:-:S06]  /*48c0*/  HMUL2 R13, R42, R13 ;  /* 0x0000000d2a0d7232 */ /* 0x020fcc0000000000 */
[----:B------:R-:W-:Y:S01]  /*48d0*/  HFMA2.MMA R13, R44, R12, R13 ;  /* 0x0000000c2c0d7235 */ /* 0x000fe2000000000d */
[----:B------:R-:W-:-:S09]  /*48e0*/  HADD2.F32 R12, -RZ, R16.H0_H0 ;  /* 0x20000010ff0c7230 */ /* 0x000fd20000004100 */
[----:B------:R-:W-:Y:S02]  /*48f0*/  HFMA2 R14, R45, R14, R13 ;  /* 0x0000000e2d0e7231 */ /* 0x000fe4000000000d */
[----:B------:R-:W-:Y:S01]  /*4900*/  HADD2.F32 R13, -RZ, R16.H1_H1 ;  /* 0x30000010ff0d7230 */ /* 0x000fe20000004100 */
[----:B------:R-:W-:-:S04]  /*4910*/  IADD3 R16, P1, R39, R50, RZ ;  /* 0x0000003227107210 */ /* 0x000fc80007f3e0ff */
[----:B------:R-:W-:Y:S01]  /*4920*/  FADD.FTZ R17, R12, R13 ;  /* 0x0000000d0c117221 */ /* 0x000fe20000010000 */
[C---:B------:R-:W-:Y:S02]  /*4930*/  LEA R12, P2, R16.reuse, c[0x0][0x178], 0x1 ;  /* 0x00005e00100c7a11 */ /* 0x040fe400078408ff */
[----:B------:R-:W-:Y:S01]  /*4940*/  LEA.HI.X.SX32 R13, R39, R43, 0x1, P1 ;  /* 0x0000002b270d7211 */ /* 0x000fe200008f0eff */
[----:B------:R-:W-:Y:S01]  /*4950*/  BSSY B1, `(.L_x_17085) ;  /* 0x0000025000017945 */ /* 0x000fe20003800000 */
[----:B------:R-:W-:Y:S02]  /*4960*/  FADD.FTZ R24, R17, R24 ;  /* 0x0000001811187221 */ /* 0x000fe40000010000 */
[----:B------:R-:W-:Y:S01]  /*4970*/  LEA.HI.X R13, R16, c[0x0][0x17c], R13, 0x1, P2 ;  /* 0x00005f00100d7a11 */ /* 0x000fe200010f0c0d */
[----:B------:R-:W-:-:S05]  /*4980*/  HFMA2.MMA R16, R46, R15, R14 ;  /* 0x0000000f2e107235 */ /* 0x000fca000000000e */
[----:B------:R-:W5:Y:S01]  /*4990*/  LDG.E.128.CONSTANT R12, [R12.64] ;  /* 0x0000000a0c0c7981 */ /* 0x000f62000c1e9d00 */
        /* <DEDUP_REMOVED lines=32> */
.L_x_17086:
[----:B------:R-:W-:Y:S05]  /*4ba0*/  BSYNC B1 ;  /* 0x0000000000017941 */ /* 0x000fea0003800000 */
.L_x_17085:
[----:B-----5:R-:W-:-:S04]  /*4bb0*/  HMUL2 R13, R42, R13 ;  /* 0x0000000d2a0d7232 */ /* 0x020fc80000000000 */
[----:B------:R-:W-:Y:S02]  /*4bc0*/  HFMA2 R13, R44, R12, R13 ;  /* 0x0000000c2c0d7231 */ /* 0x000fe4000000000d */
[----:B------:R-:W-:-:S04]  /*4bd0*/  HADD2.F32 R12, -RZ, R16.H0_H0 ;  /* 0x20000010ff0c7230 */ /* 0x000fc80000004100 */
[----:B------:R-:W-:Y:S01]  /*4be0*/  HFMA2.MMA R17, R45, R14, R13 ;  /* 0x0000000e2d117235 */ /* 0x000fe2000000000d */
[----:B------:R-:W-:Y:S01]  /*4bf0*/  HADD2.F32 R13, -RZ, R16.H1_H1 ;  /* 0x30000010ff0d7230 */ /* 0x000fe20000004100 */
[----:B------:R-:W-:-:S04]  /*4c00*/  IADD3 R16, P1, R38, R50, RZ ;  /* 0x0000003226107210 */ /* 0x000fc80007f3e0ff */
[----:B------:R-:W-:Y:S01]  /*4c10*/  FADD.FTZ R14, R12, R13 ;  /* 0x0000000d0c0e7221 */ /* 0x000fe20000010000 */
[----:B------:R-:W-:Y:S02]  /*4c20*/  LEA R12, P2, R16, c[0x0][0x178], 0x1 ;  /* 0x00005e00100c7a11 */ /* 0x000fe400078408ff */
[----:B------:R-:W-:Y:S01]  /*4c30*/  LEA.HI.X.SX32 R13, R38, R43, 0x1, P1 ;  /* 0x0000002b260d7211 */ /* 0x000fe200008f0eff */
[----:B------:R-:W-:-:S03]  /*4c40*/  FADD.FTZ R23, R14, R23 ;  /* 0x000000170e177221 */ /* 0x000fc60000010000 */
[----:B------:R-:W-:Y:S01]  /*4c50*/  LEA.HI.X R13, R16, c[0x0][0x17c], R13, 0x1, P2 ;  /* 0x00005f00100d7a11 */ /* 0x000fe200010f0c0d */
[----:B------:R-:W-:-:S05]  /*4c60*/  HFMA2 R16, R46, R15, R17 ;  /* 0x0000000f2e107231 */ /* 0x000fca0000000011 */
        /* <DEDUP_REMOVED lines=34> */
.L_x_17088:
[----:B------:R-:W-:Y:S05]  /*4e90*/  BSYNC B1 ;  /* 0x0000000000017941 */ /* 0x000fea0003800000 */
.L_x_17087:
        /* <DEDUP_REMOVED lines=46> */
.L_x_17090:
[----:B------:R-:W-:Y:S05]  /*5180*/  BSYNC B1 ;  /* 0x0000000000017941 */ /* 0x000fea0003800000 */
.L_x_17089:
        /* <DEDUP_REMOVED lines=46> */
.L_x_17092:
[----:B------:R-:W-:Y:S05]  /*5470*/  BSYNC B1 ;  /* 0x0000000000017941 */ /* 0x000fea0003800000 */
.L_x_17091:
        /* <DEDUP_REMOVED lines=46> */
.L_x_17094:
[----:B------:R-:W-:Y:S05]  /*5760*/  BSYNC B1 ;  /* 0x0000000000017941 */ /* 0x000fea0003800000 */
.L_x_17093:
        /* <DEDUP_REMOVED lines=46> */
.L_x_17096:
[----:B------:R-:W-:Y:S05]  /*5a50*/  BSYNC B1 ;  /* 0x0000000000017941 */ /* 0x000fea0003800000 */
.L_x_17095:
        /* <DEDUP_REMOVED lines=46> */
.L_x_17098:
[----:B------:R-:W-:Y:S05]  /*5d40*/  BSYNC B1 ;  /* 0x0000000000017941 */ /* 0x000fea0003800000 */
.L_x_17097:
        /* <DEDUP_REMOVED lines=46> */
.L_x_17100:
[----:B------:R-:W-:Y:S05]  /*6030*/  BSYNC B1 ;  /* 0x0000000000017941 */ /* 0x000fea0003800000 */
.L_x_17099:
        /* <DEDUP_REMOVED lines=46> */
.L_x_17102:
[----:B------:R-:W-:Y:S05]  /*6320*/  BSYNC B1 ;  /* 0x0000000000017941 */ /* 0x000fea0003800000 */
.L_x_17101:
[----:B-----5:R-:W-:Y:S02]  /*6330*/  HMUL2 R13, R42, R13 ;  /* 0x0000000d2a0d7232 */ /* 0x020fe40000000000 */
[----:B------:R-:W-:-:S02]  /*6340*/  HADD2.F32 R17, -RZ, R16.H0_H0 ;  /* 0x20000010ff117230 */ /* 0x000fc40000004100 */
[----:B------:R-:W-:Y:S02]  /*6350*/  HFMA2 R13, R44, R12, R13 ;  /* 0x0000000c2c0d7231 */ /* 0x000fe4000000000d */
[----:B------:R-:W-:-:S04]  /*6360*/  HADD2.F32 R16, -RZ, R16.H1_H1 ;  /* 0x30000010ff107230 */ /* 0x000fc80000004100 */
[----:B------:R-:W-:Y:S01]  /*6370*/  HFMA2.MMA R14, R45, R14, R13 ;  /* 0x0000000e2d0e7235 */ /* 0x000fe2000000000d */
[CC--:B------:R-:W-:Y:S02]  /*6380*/  IADD3 R13, P1, R30.reuse, R50.reuse, RZ ;  /* 0x000000321e0d7210 */ /* 0x0c0fe40007f3e0ff */
[----:B------:R-:W-:Y:S02]  /*6390*/  IADD3 R50, P3, R29, R50, RZ ;  /* 0x000000321d327210 */ /* 0x000fe40007f7e0ff */
[----:B------:R-:W-:Y:S02]  /*63a0*/  LEA R12, P2, R13, c[0x0][0x178], 0x1 ;  /* 0x00005e000d0c7a11 */ /* 0x000fe400078408ff */
[-C--:B------:R-:W-:Y:S02]  /*63b0*/  LEA.HI.X.SX32 R18, R30, R43.reuse, 0x1, P1 ;  /* 0x0000002b1e127211 */ /* 0x080fe400008f0eff */
[----:B------:R-:W-:Y:S02]  /*63c0*/  LEA.HI.X.SX32 R43, R29, R43, 0x1, P3 ;  /* 0x0000002b1d2b7211 */ /* 0x000fe400018f0eff */
[----:B------:R-:W-:Y:S01]  /*63d0*/  LEA.HI.X R13, R13, c[0x0][0x17c], R18, 0x1, P2 ;  /* 0x00005f000d0d7a11 */ /* 0x000fe200010f0c12 */
[----:B------:R-:W-:Y:S01]  /*63e0*/  FADD.FTZ R18, R17, R16 ;  /* 0x0000001011127221 */ /* 0x000fe20000010000 */
[----:B------:R-:W-:Y:S01]  /*63f0*/  LEA R16, P1, R50, c[0x0][0x178], 0x1 ;  /* 0x00005e0032107a11 */ /* 0x000fe200078208ff */
[----:B------:R-:W-:Y:S02]  /*6400*/  BSSY B1, `(.L_x_17103) ;  /* 0x0000025000017945 */ /* 0x000fe40003800000 */
[----:B------:R-:W-:Y:S01]  /*6410*/  FADD.FTZ R7, R18, R7 ;  /* 0x0000000712077221 */ /* 0x000fe20000010000 */
[----:B------:R-:W-:Y:S01]  /*6420*/  LEA.HI.X R17, R50, c[0x0][0x17c], R43, 0x1, P1 ;  /* 0x00005f0032117a11 */ /* 0x000fe200008f0c2b */
[----:B------:R-:W-:-:S02]  /*6430*/  HFMA2 R43, R46, R15, R14 ;  /* 0x0000000f2e2b7231 */ /* 0x000fc4000000000e */
[----:B------:R-:W5:Y:S01]  /*6440*/  LDG.E.128.CONSTANT R12, [R12.64] ;  /* 0x0000000a0c0c7981 */ /* 0x000f62000c1e9d00 */
[----:B------:R-:W-:Y:S05]  /*6450*/  @P0 BRA `(.L_x_17104) ;  /* 0x000001f000000947 */ /* 0x000fea0003800000 */
[----:B------:R-:W-:Y:S02]  /*6460*/  IADD3 R18, R28, 0x2, RZ ;  /* 0x000000021c127810 */ /* 0x000fe40007ffe0ff */
[----:B-----5:R-:W-:Y:S02]  /*6470*/  PRMT R19, R14, 0x7632, R19 ;  /* 0x000076320e137816 */ /* 0x020fe40000000013 */
[----:B------:R-:W-:Y:S02]  /*6480*/  ISETP.GE.AND P1, PT, R18, UR7, PT ;  /* 0x0000000712007c0c */ /* 0x000fe4000bf26270 */
[----:B------:R-:W-:Y:S02]  /*6490*/  IADD3 R18, R28, 0x3, RZ ;  /* 0x000000031c127810 */ /* 0x000fe40007ffe0ff */
[----:B------:R-:W-:Y:S02]  /*64a0*/  PRMT R50, R15, 0x7632, R50 ;  /* 0x000076320f327816 */ /* 0x000fe40000000032 */
[----:B------:R-:W-:-:S02]  /*64b0*/  ISETP.GE.AND P2, PT, R18, UR7, PT ;  /* 0x0000000712007c0c */ /* 0x000fc4000bf46270 */
[C---:B------:R-:W-:Y:S02]  /*64c0*/  PRMT R18, R13.reuse, 0x7632, R18 ;  /* 0x000076320d127816 */ /* 0x040fe40000000012 */
[----:B------:R-:W-:Y:S02]  /*64d0*/  SEL R13, R13, RZ, !P1 ;  /* 0x000000ff0d0d7207 */ /* 0x000fe40004800000 */
        /* <DEDUP_REMOVED lines=23> */
.L_x_17104:
[----:B------:R-:W-:Y:S05]  /*6650*/  BSYNC B1 ;  /* 0x0000000000017941 */ /* 0x000fea0003800000 */
.L_x_17103:
[----:B------:R-:W5:Y:S02]  /*6660*/  LDG.E.128.CONSTANT R16, [R16.64] ;  /* 0x0000000a10107981 */ /* 0x000f64000c1e9d00 */
[----:B-----5:R-:W-:Y:S01]  /*6670*/  HMUL2 R13, R42, R13 ;  /* 0x0000000d2a0d7232 */ /* 0x020fe20000000000 */
[----:B------:R-:W-:Y:S05]  /*6680*/  BSSY B1, `(.L_x_17105) ;  /* 0x000002c000017945 */ /* 0x000fea0003800000 */
[----:B------:R-:W-:Y:S01]  /*6690*/  HFMA2.MMA R13, R44, R12, R13 ;  /* 0x0000000c2c0d7235 */ /* 0x000fe2000000000d */
[--C-:B------:R-:W-:Y:S02]  /*66a0*/  HADD2.F32 R12, -RZ, R43.reuse.H0_H0 ;  /* 0x2000002bff0c7230 */ /* 0x100fe40000004100 */
[----:B------:R-:W-:-:S05]  /*66b0*/  HADD2.F32 R43, -RZ, R43.H1_H1 ;  /* 0x3000002bff2b7230 */ /* 0x000fca0000004100 */
[----:B------:R-:W-:Y:S02]  /*66c0*/  FADD.FTZ R43, R12, R43 ;  /* 0x0000002b0c2b7221 */ /* 0x000fe40000010000 */
[----:B------:R-:W-:Y:S02]  /*66d0*/  HFMA2 R13, R45, R14, R13 ;  /* 0x0000000e2d0d7231 */ /* 0x000fe4000000000d */
[----:B------:R-:W-:-:S04]  /*66e0*/  FADD.FTZ R6, R43, R6 ;  /* 0x000000062b067221 */ /* 0x000fc80000010000 */
[----:B------:R-:W-:-:S10]  /*66f0*/  HFMA2.MMA R13, R46, R15, R13 ;  /* 0x0000000f2e0d7235 */ /* 0x000fd4000000000d */
        /* <DEDUP_REMOVED lines=8> */
[C---:B------:R-:W-:Y:S02]  /*6780*/  IADD3 R12, R28.reuse, 0x4, RZ ;  /* 0x000000041c0c7810 */ /* 0x040fe40007ffe0ff */
[----:B------:R-:W-:Y:S02]  /*6790*/  IADD3 R13, R28, 0x2, RZ ;  /* 0x000000021c0d7810 */ /* 0x000fe40007ffe0ff */
[----:B------:R-:W-:-:S02]  /*67a0*/  ISETP.GE.AND P4, PT, R12, UR7, PT ;  /* 0x000000070c007c0c */ /* 0x000fc4000bf86270 */
[----:B------:R-:W-:Y:S02]  /*67b0*/  IADD3 R12, R28, 0x5, RZ ;  /* 0x000000051c0c7810 */ /* 0x000fe40007ffe0ff */
[----:B------:R-:W-:Y:S02]  /*67c0*/  ISETP.GE.AND P1, PT, R14, UR7, PT ;  /* 0x000000070e007c0c */ /* 0x000fe4000bf26270 */
[C---:B------:R-:W-:Y:S02]  /*67d0*/  ISETP.GE.AND P6, PT, R28.reuse, UR7, PT ;  /* 0x000000071c007c0c */ /* 0x040fe4000bfc6270 */
[----:B------:R-:W-:Y:S02]  /*67e0*/  ISETP.GE.AND P5, PT, R13, UR7, PT ;  /* 0x000000070d007c0c */ /* 0x000fe4000bfa6270 */
[C---:B------:R-:W-:Y:S02]  /*67f0*/  IADD3 R14, R28.reuse, 0x7, RZ ;  /* 0x000000071c0e7810 */ /* 0x040fe40007ffe0ff */
[----:B------:R-:W-:-:S02]  /*6800*/  IADD3 R13, R28, 0x6, RZ ;  /* 0x000000061c0d7810 */ /* 0x000fc40007ffe0ff */
        /* <DEDUP_REMOVED lines=19> */
.L_x_17106:
[----:B------:R-:W-:Y:S05]  /*6940*/  BSYNC B1 ;  /* 0x0000000000017941 */ /* 0x000fea0003800000 */
.L_x_17105:
        /* <DEDUP_REMOVED lines=17> */
.L_x_17078:
[----:B------:R-:W-:Y:S05]  /*6a60*/  BSYNC B0 ;  /* 0x0000000000007941 */ /* 0x000fea0003800000 */
.L_x_17076:
        /* <DEDUP_REMOVED lines=9> */
[----:B------:R-:W2:Y:S01]  /*6b00*/  S2R R2, SR_TID.X ;  /* 0x0000000000027919 */ /* 0x000ea20000002100 */
[----:B---3--:R-:W-:Y:S02]  /*6b10*/  FADD.FTZ R12, R12, R23 ;  /* 0x000000170c0c7221 */ /* 0x008fe40000010000 */
[----:B----4-:R-:W-:Y:S01]  /*6b20*/  FADD.FTZ R25, R0, R25 ;  /* 0x0000001900197221 */ /* 0x010fe20000010000 */
[----:B------:R-:W3:Y:S01]  /*6b30*/  SHFL.BFLY PT, R14, R21, 0x2, 0x1f ;  /* 0x0c401f00150e7f89 */ /* 0x000ee200000e0000 */
[----:B0-----:R-:W-:-:S03]  /*6b40*/  FADD.FTZ R22, R3, R22 ;  /* 0x0000001603167221 */ /* 0x001fc60000010000 */
[----:B------:R-:W0:Y:S01]  /*6b50*/  SHFL.BFLY PT, R0, R27, 0x1, 0x1f ;  /* 0x0c201f001b007f89 */ /* 0x000e2200000e0000 */
[----:B-1----:R-:W-:-:S03]  /*6b60*/  FADD.FTZ R18, R18, R9 ;  /* 0x0000000912127221 */ /* 0x002fc60000010000 */
[----:B------:R-:W1:Y:S01]  /*6b70*/  SHFL.BFLY PT, R3, R12, 0x1, 0x1f ;  /* 0x0c201f000c037f89 */ /* 0x000e6200000e0000 */
[----:B------:R-:W-:-:S03]  /*6b80*/  FADD.FTZ R10, R15, R10 ;  /* 0x0000000a0f0a7221 */ /* 0x000fc60000010000 */
[----:B------:R-:W4:Y:S01]  /*6b90*/  SHFL.BFLY PT, R24, R25, 0x1, 0x1f ;  /* 0x0c201f0019187f89 */ /* 0x000f2200000e0000 */
[----:B------:R-:W-:-:S03]  /*6ba0*/  FADD.FTZ R17, R17, R8 ;  /* 0x0000000811117221 */ /* 0x000fc60000010000 */
[----:B------:R-:W4:Y:S01]  /*6bb0*/  SHFL.BFLY PT, R9, R22, 0x1, 0x1f ;  /* 0x0c201f0016097f89 */ /* 0x000f2200000e0000 */
[----:B--2---:R-:W-:-:S03]  /*6bc0*/  SHF.R.S32.HI R15, RZ, 0x1f, R2 ;  /* 0x0000001fff0f7819 */ /* 0x004fc60000011402 */
[----:B------:R-:W2:Y:S01]  /*6bd0*/  SHFL.BFLY PT, R13, R20, 0x2, 0x1f ;  /* 0x0c401f00140d7f89 */ /* 0x000ea200000e0000 */
[----:B------:R-:W-:-:S03]  /*6be0*/  LEA.HI R15, R15, R2, RZ, 0x5 ;  /* 0x000000020f0f7211 */ /* 0x000fc600078f28ff */
[----:B------:R-:W2:Y:S01]  /*6bf0*/  SHFL.BFLY PT, R16, R11, 0x2, 0x1f ;  /* 0x0c401f000b107f89 */ /* 0x000ea200000e0000 */
[----:B---3--:R-:W-:Y:S01]  /*6c00*/  FADD.FTZ R21, R14, R21 ;  /* 0x000000150e157221 */ /* 0x008fe20000010000 */
[----:B------:R-:W-:Y:S02]  /*6c10*/  IADD3 R14, R2, 0x1f, RZ ;  /* 0x0000001f020e7810 */ /* 0x000fe40007ffe0ff */
[----:B------:R-:W3:Y:S01]  /*6c20*/  SHFL.BFLY PT, R30, R7, 0x2, 0x1f ;  /* 0x0c401f00071e7f89 */ /* 0x000ee200000e0000 */
[----:B0-----:R-:W-:Y:S01]  /*6c30*/  FADD.FTZ R27, R27, R0 ;  /* 0x000000001b1b7221 */ /* 0x001fe20000010000 */
[----:B------:R-:W-:Y:S02]  /*6c40*/  ISETP.GT.U32.AND P3, PT, R14, 0x3e, PT ;  /* 0x0000003e0e00780c */ /* 0x000fe40003f64070 */
[----:B------:R-:W0:Y:S01]  /*6c50*/  SHFL.BFLY PT, R19, R6, 0x2, 0x1f ;  /* 0x0c401f0006137f89 */ /* 0x000e2200000e0000 */
[----:B-1----:R-:W-:Y:S01]  /*6c60*/  FADD.FTZ R0, R12, R3 ;  /* 0x000000030c007221 */ /* 0x002fe20000010000 */
[----:B------:R-:W-:-:S02]  /*6c70*/  LOP3.LUT R3, R15, 0xffffffe0, RZ, 0xc0, !PT ;  /* 0xffffffe00f037812 */ /* 0x000fc400078ec0ff */
[----:B------:R-:W1:Y:S01]  /*6c80*/  SHFL.BFLY PT, R32, R5, 0x2, 0x1f ;  /* 0x0c401f0005207f89 */ /* 0x000e6200000e0000 */
[----:B----4-:R-:W-:Y:S01]  /*6c90*/  FADD.FTZ R24, R25, R24 ;  /* 0x0000001819187221 */ /* 0x010fe20000010000 */
[----:B------:R-:W-:Y:S02]  /*6ca0*/  SHF.R.S32.HI R15, RZ, 0x5, R15 ;  /* 0x00000005ff0f7819 */ /* 0x000fe4000001140f */
[----:B------:R-:W4:Y:S01]  /*6cb0*/  SHFL.BFLY PT, R23, R4, 0x2, 0x1f ;  /* 0x0c401f0004177f89 */ /* 0x000f2200000e0000 */
[----:B------:R-:W-:Y:S02]  /*6cc0*/  FADD.FTZ R25, R22, R9 ;  /* 0x0000000916197221 */ /* 0x000fe40000010000 */
[----:B------:R-:W-:Y:S01]  /*6cd0*/  IMAD.IADD R9, R2, 0x1, -R3 ;  /* 0x0000000102097824 */ /* 0x000fe200078e0a03 */
[----:B------:R-:W4:Y:S01]  /*6ce0*/  SHFL.BFLY PT, R8, R17, 0x1, 0x1f ;  /* 0x0c201f0011087f89 */ /* 0x000f2200000e0000 */
[----:B--2---:R-:W-:Y:S02]  /*6cf0*/  FADD.FTZ R20, R13, R20 ;  /* 0x000000140d147221 */ /* 0x004fe40000010000 */
[----:B------:R-:W-:Y:S01]  /*6d00*/  FADD.FTZ R11, R16, R11 ;  /* 0x0000000b100b7221 */ /* 0x000fe20000010000 */
[----:B------:R-:W2:Y:S01]  /*6d10*/  SHFL.BFLY PT, R31, R10, 0x1, 0x1f ;  /* 0x0c201f000a1f7f89 */ /* 0x000ea200000e0000 */
[----:B------:R-:W-:Y:S01]  /*6d20*/  LOP3.LUT R3, R9, 0x3, RZ, 0xc0, !PT ;  /* 0x0000000309037812 */ /* 0x000fe200078ec0ff */
[----:B---3--:R-:W-:-:S02]  /*6d30*/  FADD.FTZ R7, R30, R7 ;  /* 0x000000071e077221 */ /* 0x008fc40000010000 */
[----:B------:R-:W3:Y:S01]  /*6d40*/  SHFL.BFLY PT, R26, R21, 0x1, 0x1f ;  /* 0x0c201f00151a7f89 */ /* 0x000ee200000e0000 */
[----:B------:R-:W-:Y:S01]  /*6d50*/  ISETP.NE.AND P2, PT, R3, RZ, PT ;  /* 0x000000ff0300720c */ /* 0x000fe20003f45270 */
[----:B0-----:R-:W-:Y:S02]  /*6d60*/  FADD.FTZ R6, R19, R6 ;  /* 0x0000000613067221 */ /* 0x001fe40000010000 */
[----:B------:R-:W0:Y:S01]  /*6d70*/  SHFL.BFLY PT, R29, R20, 0x1, 0x1f ;  /* 0x0c201f00141d7f89 */ /* 0x000e2200000e0000 */
[----:B------:R-:W-:Y:S01]  /*6d80*/  LOP3.LUT R3, R2, 0xffffffc0, RZ, 0xc0, !PT ;  /* 0xffffffc002037812 */ /* 0x000fe200078ec0ff */
[----:B-1----:R-:W-:Y:S02]  /*6d90*/  FADD.FTZ R5, R32, R5 ;  /* 0x0000000520057221 */ /* 0x002fe40000010000 */
[----:B------:R-:W1:Y:S01]  /*6da0*/  SHFL.BFLY PT, R28, R11, 0x1, 0x1f ;  /* 0x0c201f000b1c7f89 */ /* 0x000e6200000e0000 */
[----:B------:R-:W-:Y:S01]  /*6db0*/  ISETP.NE.OR P5, PT, R3, 0x40, P2 ;  /* 0x000000400300780c */ /* 0x000fe200017a5670 */
[----:B----4-:R-:W-:-:S02]  /*6dc0*/  FADD.FTZ R4, R23, R4 ;  /* 0x0000000417047221 */ /* 0x010fc40000010000 */
[----:B------:R-:W4:Y:S01]  /*6dd0*/  SHFL.BFLY PT, R13, R18, 0x1, 0x1f ;  /* 0x0c201f00120d7f89 */ /* 0x000f2200000e0000 */
[C---:B------:R-:W-:Y:S01]  /*6de0*/  ISETP.GT.OR P0, PT, R2.reuse, 0x3f, P2 ;  /* 0x0000003f0200780c */ /* 0x040fe20001704670 */
[----:B------:R-:W-:Y:S02]  /*6df0*/  FADD.FTZ R33, R17, R8 ;  /* 0x0000000811217221 */ /* 0x000fe40000010000 */
[----:B------:R-:W4:Y:S01]  /*6e00*/  SHFL.BFLY PT, R32, R7, 0x1, 0x1f ;  /* 0x0c201f0007207f89 */ /* 0x000f2200000e0000 */
[----:B------:R-:W-:Y:S02]  /*6e10*/  SHF.R.S32.HI R8, RZ, 0x1f, R9 ;  /* 0x0000001fff087819 */ /* 0x000fe40000011409 */
[----:B------:R-:W-:Y:S01]  /*6e20*/  ISETP.GT.OR P1, PT, R2, 0x1f, P2 ;  /* 0x0000001f0200780c */ /* 0x000fe20001724670 */
[----:B------:R-:W4:Y:S01]  /*6e30*/  SHFL.BFLY PT, R35, R6, 0x1, 0x1f ;  /* 0x0c201f0006237f89 */ /* 0x000f2200000e0000 */
[----:B------:R-:W-:Y:S01]  /*6e40*/  LEA.HI R8, R8, R9, RZ, 0x2 ;  /* 0x0000000908087211 */ /* 0x000fe200078f10ff */
[----:B--2---:R-:W-:Y:S01]  /*6e50*/  FADD.FTZ R31, R10, R31 ;  /* 0x0000001f0a1f7221 */ /* 0x004fe20000010000 */
[----:B------:R-:W-:Y:S01]  /*6e60*/  LOP3.LUT R10, R2, 0xffffffe0, RZ, 0xc0, !PT ;  /* 0xffffffe0020a7812 */ /* 0x000fe200078ec0ff */
[----:B------:R-:W2:Y:S01]  /*6e70*/  SHFL.BFLY PT, R34, R5, 0x1, 0x1f ;  /* 0x0c201f0005227f89 */ /* 0x000ea200000e0000 */
[----:B------:R-:W-:Y:S01]  /*6e80*/  SHF.R.S32.HI R36, RZ, 0x2, R8 ;  /* 0x00000002ff247819 */ /* 0x000fe20000011408 */
[----:B---3--:R-:W-:Y:S01]  /*6e90*/  FADD.FTZ R26, R21, R26 ;  /* 0x0000001a151a7221 */ /* 0x008fe20000010000 */
[----:B------:R-:W-:Y:S01]  /*6ea0*/  ISETP.NE.OR P4, PT, R10, 0x20, P2 ;  /* 0x000000200a00780c */ /* 0x000fe20001785670 */
[----:B------:R-:W3:Y:S01]  /*6eb0*/  SHFL.BFLY PT, R37, R4, 0x1, 0x1f ;  /* 0x0c201f0004257f89 */ /* 0x000ee200000e0000 */
[----:B0-----:R-:W-:-:S02]  /*6ec0*/  FADD.FTZ R29, R20, R29 ;  /* 0x0000001d141d7221 */ /* 0x001fc40000010000 */
[----:B------:R-:W-:Y:S01]  /*6ed0*/  IMAD R2, R15, 0x70, R36 ;  /* 0x000000700f027824 */ /* 0x000fe200078e0224 */
[----:B------:R-:W-:Y:S01]  /*6ee0*/  BAR.SYNC.DEFER_BLOCKING 0x0 ;  /* 0x0000000000007b1d */ /* 0x000fe20000010000 */
[----:B-1----:R-:W-:Y:S02]  /*6ef0*/  FADD.FTZ R28, R11, R28 ;  /* 0x0000001c0b1c7221 */ /* 0x002fe40000010000 */
[----:B----4-:R-:W-:Y:S02]  /*6f00*/  FADD.FTZ R30, R18, R13 ;  /* 0x0000000d121e7221 */ /* 0x010fe40000010000 */
[----:B------:R-:W-:Y:S02]  /*6f10*/  FADD.FTZ R32, R7, R32 ;  /* 0x0000002007207221 */ /* 0x000fe40000010000 */
[----:B------:R-:W-:Y:S02]  /*6f20*/  FADD.FTZ R35, R6, R35 ;  /* 0x0000002306237221 */ /* 0x000fe40000010000 */
[----:B--2---:R-:W-:-:S02]  /*6f30*/  FADD.FTZ R34, R5, R34 ;  /* 0x0000002205227221 */ /* 0x004fc40000010000 */
        /* <DEDUP_REMOVED lines=16> */
.L_x_17109:
[----:B------:R-:W-:Y:S05]  /*7040*/  BSYNC B0 ;  /* 0x0000000000007941 */ /* 0x000fea0003800000 */
.L_x_17108:
        /* <DEDUP_REMOVED lines=21> */
[----:B------:R-:W-:Y:S02]  /*71a0*/  FADD.FTZ R26, R26, R7 ;  /* 0x000000071a1a7221 */ /* 0x000fe40000010000 */
        /* <DEDUP_REMOVED lines=9> */
.L_x_17111:
[----:B------:R-:W-:Y:S05]  /*7240*/  BSYNC B0 ;  /* 0x0000000000007941 */ /* 0x000fea0003800000 */
.L_x_17110:
        /* <DEDUP_REMOVED lines=17> */
.L_x_17113:
[----:B------:R-:W-:Y:S05]  /*7360*/  BSYNC B0 ;  /* 0x0000000000007941 */ /* 0x000fea0003800000 */
.L_x_17112:
        /* <DEDUP_REMOVED lines=32> */
.L_x_17115:
[----:B------:R-:W-:Y:S05]  /*7570*/  BSYNC B0 ;  /* 0x0000000000007941 */ /* 0x000fea0003800000 */
.L_x_17114:
        /* <DEDUP_REMOVED lines=19> */
[C---:B01----:R-:W-:Y:S02]  /*76b0*/  IADD3 R2, R36.reuse, 0x8, RZ ;  /* 0x0000000824027810 */ /* 0x043fe40007ffe0ff */
[----:B------:R-:W-:Y:S02]  /*76c0*/  LEA.HI.X.SX32 R6, R36, UR7, 0x1, P0 ;  /* 0x0000000724067c11 */ /* 0x000fe400080f0eff */
[----:B------:R-:W-:Y:S02]  /*76d0*/  IADD3 R4, P1, R2, UR4, RZ ;  /* 0x0000000402047c10 */ /* 0x000fe4000ff3e0ff */
[----:B------:R-:W-:Y:S02]  /*76e0*/  LEA R22, P0, R5, c[0x0][0x160], 0x1 ;  /* 0x0000580005167a11 */ /* 0x000fe400078008ff */
[----:B------:R-:W-:-:S02]  /*76f0*/  IADD3 R3, R36, 0x10, RZ ;  /* 0x0000001024037810 */ /* 0x000fc40007ffe0ff */
[----:B------:R-:W-:Y:S02]  /*7700*/  LEA.HI.X.SX32 R7, R2, UR7, 0x1, P1 ;  /* 0x0000000702077c11 */ /* 0x000fe400088f0eff */
[----:B------:R-:W-:Y:S02]  /*7710*/  LEA.HI.X R23, R5, c[0x0][0x164], R6, 0x1, P0 ;  /* 0x0000590005177a11 */ /* 0x000fe400000f0c06 */
[----:B------:R-:W-:Y:S02]  /*7720*/  LEA R18, P1, R4, c[0x0][0x160], 0x1 ;  /* 0x0000580004127a11 */ /* 0x000fe400078208ff */
[----:B------:R-:W-:Y:S02]  /*7730*/  IADD3 R5, P0, R3, UR4, RZ ;  /* 0x0000000403057c10 */ /* 0x000fe4000ff1e0ff */
[----:B------:R-:W-:Y:S02]  /*7740*/  IADD3 R2, R36, 0x18, RZ ;  /* 0x0000001824027810 */ /* 0x000fe40007ffe0ff */
[----:B------:R-:W-:-:S02]  /*7750*/  LEA.HI.X R19, R4, c[0x0][0x164], R7, 0x1, P1 ;  /* 0x0000590004137a11 */ /* 0x000fc400008f0c07 */
[----:B------:R-:W-:Y:S02]  /*7760*/  LEA.HI.X.SX32 R6, R3, UR7, 0x1, P0 ;  /* 0x0000000703067c11 */ /* 0x000fe400080f0eff */
[----:B------:R-:W-:Y:S02]  /*7770*/  IADD3 R7, P1, R2, UR4, RZ ;  /* 0x0000000402077c10 */ /* 0x000fe4000ff3e0ff */
[----:B------:R-:W-:Y:S02]  /*7780*/  LEA R20, P0, R5, c[0x0][0x160], 0x1 ;  /* 0x0000580005147a11 */ /* 0x000fe400078008ff */
[C---:B------:R-:W-:Y:S02]  /*7790*/  IADD3 R4, R36.reuse, 0x20, RZ ;  /* 0x0000002024047810 */ /* 0x040fe40007ffe0ff */
[----:B------:R-:W-:Y:S02]  /*77a0*/  IADD3 R3, R36, 0x28, RZ ;  /* 0x0000002824037810 */ /* 0x000fe40007ffe0ff */
[----:B------:R-:W-:-:S02]  /*77b0*/  LEA.HI.X.SX32 R2, R2, UR7, 0x1, P1 ;  /* 0x0000000702027c11 */ /* 0x000fc400088f0eff */
[----:B------:R-:W-:Y:S02]  /*77c0*/  LEA.HI.X R21, R5, c[0x0][0x164], R6, 0x1, P0 ;  /* 0x0000590005157a11 */ /* 0x000fe400000f0c06 */
[----:B------:R-:W-:Y:S02]  /*77d0*/  LEA R14, P1, R7, c[0x0][0x160], 0x1 ;  /* 0x00005800070e7a11 */ /* 0x000fe400078208ff */
[C---:B------:R-:W-:Y:S02]  /*77e0*/  IADD3 R6, P0, R4.reuse, UR4, RZ ;  /* 0x0000000404067c10 */ /* 0x040fe4000ff1e0ff */
[----:B------:R-:W-:Y:S02]  /*77f0*/  IADD3 R5, P2, R3, UR4, RZ ;  /* 0x0000000403057c10 */ /* 0x000fe4000ff5e0ff */
[----:B------:R-:W-:Y:S02]  /*7800*/  LEA.HI.X R15, R7, c[0x0][0x164], R2, 0x1, P1 ;  /* 0x00005900070f7a11 */ /* 0x000fe400008f0c02 */
[----:B------:R-:W-:-:S02]  /*7810*/  LEA.HI.X.SX32 R9, R4, UR7, 0x1, P0 ;  /* 0x0000000704097c11 */ /* 0x000fc400080f0eff */
[C---:B------:R-:W-:Y:S02]  /*7820*/  IADD3 R2, R36.reuse, 0x30, RZ ;  /* 0x0000003024027810 */ /* 0x040fe40007ffe0ff */
[----:B------:R-:W-:Y:S02]  /*7830*/  LEA.HI.X.SX32 R4, R3, UR7, 0x1, P2 ;  /* 0x0000000703047c11 */ /* 0x000fe400090f0eff */
[----:B------:R-:W-:Y:S02]  /*7840*/  LEA R10, P1, R5, c[0x0][0x160], 0x1 ;  /* 0x00005800050a7a11 */ /* 0x000fe400078208ff */
[----:B------:R-:W-:Y:S02]  /*7850*/  IADD3 R3, R36, 0x38, RZ ;  /* 0x0000003824037810 */ /* 0x000fe40007ffe0ff */
[----:B------:R-:W-:Y:S02]  /*7860*/  LEA R16, P0, R6, c[0x0][0x160], 0x1 ;  /* 0x0000580006107a11 */ /* 0x000fe400078008ff */
[----:B------:R-:W-:-:S02]  /*7870*/  IADD3 R7, P2, R2, UR4, RZ ;  /* 0x0000000402077c10 */ /* 0x000fc4000ff5e0ff */
[----:B------:R-:W-:Y:S02]  /*7880*/  LEA.HI.X R11, R5, c[0x0][0x164], R4, 0x1, P1 ;  /* 0x00005900050b7a11 */ /* 0x000fe400008f0c04 */
[----:B------:R-:W-:Y:S02]  /*7890*/  IADD3 R4, P1, R3, UR4, RZ ;  /* 0x0000000403047c10 */ /* 0x000fe4000ff3e0ff */
[----:B------:R-:W-:Y:S02]  /*78a0*/  LEA.HI.X R17, R6, c[0x0][0x164], R9, 0x1, P0 ;  /* 0x0000590006117a11 */ /* 0x000fe400000f0c09 */
[----:B------:R-:W-:Y:S02]  /*78b0*/  LEA.HI.X.SX32 R8, R2, UR7, 0x1, P2 ;  /* 0x0000000702087c11 */ /* 0x000fe400090f0eff */
[----:B------:R-:W-:Y:S02]  /*78c0*/  LEA R12, P0, R7, c[0x0][0x160], 0x1 ;  /* 0x00005800070c7a11 */ /* 0x000fe400078008ff */
[----:B------:R-:W-:-:S02]  /*78d0*/  IADD3 R2, R36, 0x40, RZ ;  /* 0x0000004024027810 */ /* 0x000fc40007ffe0ff */
[----:B------:R-:W-:Y:S02]  /*78e0*/  LEA.HI.X.SX32 R5, R3, UR7, 0x1, P1 ;  /* 0x0000000703057c11 */ /* 0x000fe400088f0eff */
[----:B------:R-:W-:Y:S02]  /*78f0*/  LEA R6, P1, R4, c[0x0][0x160], 0x1 ;  /* 0x0000580004067a11 */ /* 0x000fe400078208ff */
[----:B------:R-:W-:Y:S02]  /*7900*/  IADD3 R3, R36, 0x48, RZ ;  /* 0x0000004824037810 */ /* 0x000fe40007ffe0ff */
[----:B------:R-:W-:Y:S02]  /*7910*/  LEA.HI.X R13, R7, c[0x0][0x164], R8, 0x1, P0 ;  /* 0x00005900070d7a11 */ /* 0x000fe400000f0c08 */
[----:B------:R-:W-:Y:S02]  /*7920*/  F2FP.PACK_AB R24, R27, R24 ;  /* 0x000000181b18723e */ /* 0x000fe400000000ff */
[----:B------:R-:W-:-:S02]  /*7930*/  IADD3 R9, P0, R2, UR4, RZ ;  /* 0x0000000402097c10 */ /* 0x000fc4000ff1e0ff */
[----:B------:R-:W-:Y:S01]  /*7940*/  LEA.HI.X R7, R4, c[0x0][0x164], R5, 0x1, P1 ;  /* 0x0000590004077a11 */ /* 0x000fe200008f0c05 */
[----:B------:R-:W-:Y:S01]  /*7950*/  STG.E.U16 [R22.64], R24 ;  /* 0x0000001816007986 */ /* 0x000fe2000c10150a */
[----:B------:R-:W-:Y:S02]  /*7960*/  IADD3 R4, R36, 0x50, RZ ;  /* 0x0000005024047810 */ /* 0x000fe40007ffe0ff */
[----:B------:R-:W-:Y:S02]  /*7970*/  IADD3 R38, P1, R3, UR4, RZ ;  /* 0x0000000403267c10 */ /* 0x000fe4000ff3e0ff */
[----:B------:R-:W-:Y:S02]  /*7980*/  F2FP.PACK_AB R0, R25, R0 ;  /* 0x000000001900723e */ /* 0x000fe400000000ff */
[----:B------:R-:W-:Y:S02]  /*7990*/  PRMT R25, R24, 0x7632, R25 ;  /* 0x0000763218197816 */ /* 0x000fe40000000019 */
[----:B------:R-:W-:-:S02]  /*79a0*/  LEA.HI.X.SX32 R40, R2, UR7, 0x1, P0 ;  /* 0x0000000702287c11 */ /* 0x000fc400080f0eff */
[----:B------:R-:W-:Y:S01]  /*79b0*/  LEA R8, P0, R9, c[0x0][0x160], 0x1 ;  /* 0x0000580009087a11 */ /* 0x000fe200078008ff */
[----:B------:R0:W-:Y:S01]  /*79c0*/  STG.E.U16 [R18.64], R25 ;  /* 0x0000001912007986 */ /* 0x0001e2000c10150a */
[----:B------:R-:W-:Y:S02]  /*79d0*/  IADD3 R5, P2, R4, UR4, RZ ;  /* 0x0000000404057c10 */ /* 0x000fe4000ff5e0ff */
[----:B------:R-:W-:Y:S01]  /*79e0*/  LEA.HI.X.SX32 R3, R3, UR7, 0x1, P1 ;  /* 0x0000000703037c11 */ /* 0x000fe200088f0eff */
[----:B------:R-:W-:Y:S01]  /*79f0*/  STG.E.U16 [R20.64], R0 ;  /* 0x0000000014007986 */ /* 0x000fe2000c10150a */
[----:B------:R-:W-:Y:S02]  /*7a00*/  LEA R2, P1, R38, c[0x0][0x160], 0x1 ;  /* 0x0000580026027a11 */ /* 0x000fe400078208ff */
[----:B------:R-:W-:Y:S02]  /*7a10*/  LEA.HI.X R9, R9, c[0x0][0x164], R40, 0x1, P0 ;  /* 0x0000590009097a11 */ /* 0x000fe400000f0c28 */
[----:B------:R-:W-:-:S02]  /*7a20*/  LEA.HI.X.SX32 R40, R4, UR7, 0x1, P2 ;  /* 0x0000000704287c11 */ /* 0x000fc400090f0eff */
[----:B------:R-:W-:Y:S02]  /*7a30*/  LEA R4, P0, R5, c[0x0][0x160], 0x1 ;  /* 0x0000580005047a11 */ /* 0x000fe400078008ff */
[----:B0-----:R-:W-:Y:S02]  /*7a40*/  PRMT R19, R0, 0x7632, R19 ;  /* 0x0000763200137816 */ /* 0x001fe40000000013 */
[----:B------:R-:W-:Y:S02]  /*7a50*/  LEA.HI.X R3, R38, c[0x0][0x164], R3, 0x1, P1 ;  /* 0x0000590026037a11 */ /* 0x000fe400008f0c03 */
[----:B------:R-:W-:Y:S01]  /*7a60*/  F2FP.PACK_AB R26, R29, R26 ;  /* 0x0000001a1d1a723e */ /* 0x000fe200000000ff */
[----:B------:R0:W-:Y:S01]  /*7a70*/  STG.E.U16 [R14.64], R19 ;  /* 0x000000130e007986 */ /* 0x0001e2000c10150a */
[C---:B------:R-:W-:Y:S02]  /*7a80*/  IADD3 R38, R36.reuse, 0x58, RZ ;  /* 0x0000005824267810 */ /* 0x040fe40007ffe0ff */
[C---:B------:R-:W-:Y:S01]  /*7a90*/  IADD3 R39, R36.reuse, 0x60, RZ ;  /* 0x0000006024277810 */ /* 0x040fe20007ffe0ff */
[----:B------:R-:W-:Y:S01]  /*7aa0*/  STG.E.U16 [R16.64], R26 ;  /* 0x0000001a10007986 */ /* 0x000fe2000c10150a */
[----:B------:R-:W-:-:S02]  /*7ab0*/  IADD3 R36, R36, 0x68, RZ ;  /* 0x0000006824247810 */ /* 0x000fc40007ffe0ff */
[----:B------:R-:W-:Y:S02]  /*7ac0*/  LEA.HI.X R5, R5, c[0x0][0x164], R40, 0x1, P0 ;  /* 0x0000590005057a11 */ /* 0x000fe400000f0c28 */
[----:B------:R-:W-:Y:S02]  /*7ad0*/  IADD3 R43, P0, R38, UR4, RZ ;  /* 0x00000004262b7c10 */ /* 0x000fe4000ff1e0ff */
[----:B------:R-:W-:Y:S02]  /*7ae0*/  IADD3 R41, P1, R39, UR4, RZ ;  /* 0x0000000427297c10 */ /* 0x000fe4000ff3e0ff */
[----:B0-----:R-:W-:Y:S02]  /*7af0*/  PRMT R15, R26, 0x7632, R15 ;  /* 0x000076321a0f7816 */ /* 0x001fe4000000000f */
[----:B------:R-:W-:Y:S02]  /*7b00*/  F2FP.PACK_AB R28, R31, R28 ;  /* 0x0000001c1f1c723e */ /* 0x000fe400000000ff */
[----:B------:R-:W-:Y:S01]  /*7b10*/  IADD3 R27, P2, R36, UR4, RZ ;  /* 0x00000004241b7c10 */ /* 0x000fe2000ff5e0ff */
[----:B------:R0:W-:Y:S01]  /*7b20*/  STG.E.U16 [R10.64], R15 ;  /* 0x0000000f0a007986 */ /* 0x0001e2000c10150a */
[----:B------:R-:W-:-:S02]  /*7b30*/  F2FP.PACK_AB R30, R33, R30 ;  /* 0x0000001e211e723e */ /* 0x000fc400000000ff */
[----:B-----5:R-:W-:Y:S01]  /*7b40*/  LEA.HI.X.SX32 R46, R38, UR7, 0x1, P0 ;  /* 0x00000007262e7c11 */ /* 0x020fe200080f0eff */
[----:B------:R-:W-:Y:S01]  /*7b50*/  STG.E.U16 [R12.64], R28 ;  /* 0x0000001c0c007986 */ /* 0x000fe2000c10150a */
[----:B------:R-:W-:Y:S02]  /*7b60*/  LEA.HI.X.SX32 R44, R39, UR7, 0x1, P1 ;  /* 0x00000007272c7c11 */ /* 0x000fe400088f0eff */
[----:B------:R-:W-:Y:S02]  /*7b70*/  LEA R38, P0, R43, c[0x0][0x160], 0x1 ;  /* 0x000058002b267a11 */ /* 0x000fe400078008ff */
[----:B------:R-:W-:Y:S02]  /*7b80*/  F2FP.PACK_AB R32, R35, R32 ;  /* 0x000000202320723e */ /* 0x000fe400000000ff */
[----:B------:R-:W-:Y:S02]  /*7b90*/  LEA R40, P1, R41, c[0x0][0x160], 0x1 ;  /* 0x0000580029287a11 */ /* 0x000fe400078208ff */
[----:B0-----:R-:W-:-:S02]  /*7ba0*/  PRMT R11, R28, 0x7632, R11 ;  /* 0x000076321c0b7816 */ /* 0x001fc4000000000b */
[----:B------:R-:W-:Y:S02]  /*7bb0*/  LEA.HI.X.SX32 R36, R36, UR7, 0x1, P2 ;  /* 0x0000000724247c11 */ /* 0x000fe400090f0eff */
[----:B------:R-:W-:Y:S01]  /*7bc0*/  LEA R42, P2, R27, c[0x0][0x160], 0x1 ;  /* 0x000058001b2a7a11 */ /* 0x000fe200078408ff */
[----:B------:R-:W-:Y:S01]  /*7bd0*/  STG.E.U16 [R6.64], R11 ;  /* 0x0000000b06007986 */ /* 0x000fe2000c10150a */
[----:B------:R-:W-:Y:S02]  /*7be0*/  PRMT R0, R30, 0x7632, R0 ;  /* 0x000076321e007816 */ /* 0x000fe40000000000 */
[----:B------:R-:W-:Y:S01]  /*7bf0*/  F2FP.PACK_AB R34, R37, R34 ;  /* 0x000000222522723e */ /* 0x000fe200000000ff */
[----:B------:R-:W-:Y:S01]  /*7c00*/  STG.E.U16 [R8.64], R30 ;  /* 0x0000001e08007986 */ /* 0x000fe2000c10150a */
[----:B------:R-:W-:Y:S02]  /*7c10*/  LEA.HI.X R39, R43, c[0x0][0x164], R46, 0x1, P0 ;  /* 0x000059002b277a11 */ /* 0x000fe400000f0c2e */
[----:B------:R-:W-:Y:S01]  /*7c20*/  PRMT R19, R32, 0x7632, R19 ;  /* 0x0000763220137816 */ /* 0x000fe20000000013 */
[----:B------:R-:W-:Y:S01]  /*7c30*/  STG.E.U16 [R2.64], R0 ;  /* 0x0000000002007986 */ /* 0x000fe2000c10150a */
[----:B------:R-:W-:-:S02]  /*7c40*/  LEA.HI.X R41, R41, c[0x0][0x164], R44, 0x1, P1 ;  /* 0x0000590029297a11 */ /* 0x000fc400008f0c2c */
[----:B------:R-:W-:Y:S01]  /*7c50*/  LEA.HI.X R43, R27, c[0x0][0x164], R36, 0x1, P2 ;  /* 0x000059001b2b7a11 */ /* 0x000fe200010f0c24 */
[----:B------:R-:W-:Y:S01]  /*7c60*/  STG.E.U16 [R4.64], R32 ;  /* 0x0000002004007986 */ /* 0x000fe2000c10150a */
[----:B------:R-:W-:-:S03]  /*7c70*/  PRMT R21, R34, 0x7632, R21 ;  /* 0x0000763222157816 */ /* 0x000fc60000000015 */
[----:B------:R-:W-:Y:S04]  /*7c80*/  STG.E.U16 [R38.64], R19 ;  /* 0x0000001326007986 */ /* 0x000fe8000c10150a */
[----:B------:R-:W-:Y:S04]  /*7c90*/  STG.E.U16 [R40.64], R34 ;  /* 0x0000002228007986 */ /* 0x000fe8000c10150a */
[----:B------:R-:W-:Y:S01]  /*7ca0*/  STG.E.U16 [R42.64], R21 ;  /* 0x000000152a007986 */ /* 0x000fe2000c10150a */
[----:B------:R-:W-:Y:S05]  /*7cb0*/  EXIT ;  /* 0x000000000000794d */ /* 0x000fea0003800000 */
.L_x_17116:
        /* <DEDUP_REMOVED lines=12> */
.L_x_23981:


//--------------------- .text._ZN4vllm25paged_attention_v1_kernelIttLi96ELi32ELi128ELNS_18Fp8KVCacheDataTypeE0ELb0EEEvPT_PKS2_PKT0_S8_ifPKiSA_iPKfiiiSC_SC_iiiii --------------------------
	.section	.text._ZN4vllm25paged_attention_v1_kernelIttLi96ELi32ELi128ELNS_18Fp8KVCacheDataTypeE0ELb0EEEvPT_PKS2_PKT0_S8_ifPKiSA_iPKfiiiSC_SC_iiiii,"ax",@progbits
	.sectioninfo	@"SHI_REGISTERS=56"
	.align	128
        .global         _ZN4vllm25paged_attention_v1_kernelIttLi96ELi32ELi128ELNS_18Fp8KVCacheDataTypeE0ELb0EEEvPT_PKS2_PKT0_S8_ifPKiSA_iPKfiiiSC_SC_iiiii
        .type           _ZN4vllm25paged_attention_v1_kernelIttLi96ELi32ELi128ELNS_18Fp8KVCacheDataTypeE0ELb0EEEvPT_PKS2_PKT0_S8_ifPKiSA_iPKfiiiSC_SC_iiiii,@function
        .size           _ZN4vllm25paged_attention_v1_kernelIttLi96ELi32ELi128ELNS_18Fp8KVCacheDataTypeE0ELb0EEEvPT_PKS2_PKT0_S8_ifPKiSA_iPKfiiiSC_SC_iiiii,(.L_x_23982 - _ZN4vllm25paged_attention_v1_kernelIttLi96ELi32ELi128ELNS_18Fp8KVCacheDataTypeE0ELb0EEEvPT_PKS2_PKT0_S8_ifPKiSA_iPKfiiiSC_SC_iiiii)
        .other          _ZN4vllm25paged_attention_v1_kernelIttLi96ELi32ELi128ELNS_18Fp8KVCacheDataTypeE0ELb0EEEvPT_PKS2_PKT0_S8_ifPKiSA_iPKfiiiSC_SC_iiiii,@"STO_CUDA_ENTRY STV_DEFAULT"
_ZN4vllm25paged_attention_v1_kernelIttLi96ELi32ELi128ELNS_18Fp8KVCacheDataTypeE0ELb0EEEvPT_PKS2_PKT0_S8_ifPKiSA_iPKfiiiSC_SC_iiiii:
.text._ZN4vllm25paged_attention_v1_kernelIttLi96ELi32ELi128ELNS_18Fp8KVCacheDataTypeE0ELb0EEEvPT_PKS2_PKT0_S8_ifPKiSA_iPKfiiiSC_SC_iiiii:
        /* <DEDUP_REMOVED lines=107> */
.L_x_17121:
        /* <DEDUP_REMOVED lines=11> */
.L_x_17120:
[----:B------:R-:W-:Y:S05]  /*0760*/  BSYNC B1 ;  /* 0x0000000000017941 */ /* 0x000fea0003800000 */
.L_x_17119:
        /* <DEDUP_REMOVED lines=8> */
.L_x_17122:
        /* <DEDUP_REMOVED lines=17> */
.L_x_17118:
[----:B------:R-:W-:Y:S05]  /*0900*/  BSYNC B0 ;  /* 0x0000000000007941 */ /* 0x000fea0003800000 */
.L_x_17117:
        /* <DEDUP_REMOVED lines=25> */
.L_x_17125:
        /* <DEDUP_REMOVED lines=17> */
[----:B------:R-:W3:Y:S01]  /*0bb0*/  LDG.E.128.CONSTANT R28, [R52.64+0x800] ;  /* 0x0008000a341c7981 */ /* 0x000ee2000c1e9d00 */
[----:B0-----:R-:W-:-:S02]  /*0bc0*/  HADD2.F32 R32, -RZ, R20.H0_H0 ;  /* 0x20000014ff207230 */ /* 0x001fc40000004100 */
[--C-:B--2---:R-:W-:Y:S02]  /*0bd0*/  HADD2.F32 R33, -RZ, R4.reuse.H0_H0 ;  /* 0x20000004ff217230 */ /* 0x104fe40000004100 */
[----:B------:R-:W-:Y:S02]  /*0be0*/  HADD2.F32 R35, -RZ, R4.H1_H1 ;  /* 0x30000004ff237230 */ /* 0x000fe40000004100 */
[----:B-1----:R-:W-:Y:S01]  /*0bf0*/  HADD2.F32 R4, -RZ, R24.H1_H1 ;  /* 0x30000018ff047230 */ /* 0x002fe20000004100 */
[----:B------:R-:W-:Y:S01]  /*0c00*/  FMUL.FTZ R34, R32, R33 ;  /* 0x0000002120227220 */ /* 0x000fe20000410000 */
[----:B------:R-:W-:Y:S02]  /*0c10*/  HADD2.F32 R32, -RZ, R20.H1_H1 ;  /* 0x30000014ff207230 */ /* 0x000fe40000004100 */
[----:B------:R-:W-:Y:S02]  /*0c20*/  HADD2.F32 R20, -RZ, R24.H0_H0 ;  /* 0x20000018ff147230 */ /* 0x000fe40000004100 */
[----:B----4-:R-:W-:Y:S01]  /*0c30*/  HADD2.F32 R33, -RZ, R8.H0_H0 ;  /* 0x20000008ff217230 */ /* 0x010fe20000004100 */
[----:B------:R-:W-:Y:S01]  /*0c40*/  FMUL.FTZ R32, R32, R35 ;  /* 0x0000002320207220 */ /* 0x000fe20000410000 */
[----:B------:R-:W-:-:S03]  /*0c50*/  HADD2.F32 R24, -RZ, R5.H0_H0 ;  /* 0x20000005ff187230 */ /* 0x000fc60000004100 */
[----:B------:R-:W-:Y:S01]  /*0c60*/  FFMA.FTZ R20, R20, R33, R34 ;  /* 0x0000002114147223 */ /* 0x000fe20000010022 */
[--C-:B------:R-:W-:Y:S02]  /*0c70*/  HADD2.F32 R33, -RZ, R21.reuse.H0_H0 ;  /* 0x20000015ff217230 */ /* 0x100fe40000004100 */
[----:B------:R-:W-:Y:S02]  /*0c80*/  HADD2.F32 R21, -RZ, R21.H1_H1 ;  /* 0x30000015ff157230 */ /* 0x000fe40000004100 */
[----:B------:R-:W-:Y:S02]  /*0c90*/  HADD2.F32 R34, -RZ, R5.H1_H1 ;  /* 0x30000005ff227230 */ /* 0x000fe40000004100 */
[----:B------:R-:W-:Y:S01]  /*0ca0*/  HADD2.F32 R5, -RZ, R8.H1_H1 ;  /* 0x30000008ff057230 */ /* 0x000fe20000004100 */
[----:B------:R-:W-:Y:S01]  /*0cb0*/  FMUL.FTZ R8, R33, R24 ;  /* 0x0000001821087220 */ /* 0x000fe20000410000 */
[--C-:B------:R-:W-:Y:S01]  /*0cc0*/  HADD2.F32 R33, -RZ, R25.reuse.H1_H1 ;  /* 0x30000019ff217230 */ /* 0x100fe20000004100 */
[----:B------:R-:W-:Y:S01]  /*0cd0*/  FMUL.FTZ R24, R21, R34 ;  /* 0x0000002215187220 */ /* 0x000fe20000410000 */
[----:B------:R-:W-:Y:S01]  /*0ce0*/  HADD2.F32 R21, -RZ, R25.H0_H0 ;  /* 0x20000019ff157230 */ /* 0x000fe20000004100 */
[----:B------:R-:W-:Y:S01]  /*0cf0*/  FFMA.FTZ R4, R4, R5, R32 ;  /* 0x0000000504047223 */ /* 0x000fe20000010020 */
[----:B------:R-:W-:-:S02]  /*0d00*/  HADD2.F32 R25, -RZ, R9.H0_H0 ;  /* 0x20000009ff197230 */ /* 0x000fc40000004100 */
[----:B------:R-:W-:Y:S02]  /*0d10*/  HADD2.F32 R5, -RZ, R22.H0_H0 ;  /* 0x20000016ff057230 */ /* 0x000fe40000004100 */
[----:B------:R-:W-:Y:S01]  /*0d20*/  HADD2.F32 R32, -RZ, R6.H0_H0 ;  /* 0x20000006ff207230 */ /* 0x000fe20000004100 */
[----:B------:R-:W-:Y:S01]  /*0d30*/  FFMA.FTZ R25, R21, R25, R8 ;  /* 0x0000001915197223 */ /* 0x000fe20000010008 */
[----:B------:R-:W-:-:S03]  /*0d40*/  HADD2.F32 R9, -RZ, R9.H1_H1 ;  /* 0x30000009ff097230 */ /* 0x000fc60000004100 */
[----:B------:R-:W-:Y:S02]  /*0d50*/  FMUL.FTZ R5, R5, R32 ;  /* 0x0000002005057220 */ /* 0x000fe40000410000 */
[----:B------:R-:W-:Y:S02]  /*0d60*/  FFMA.FTZ R24, R33, R9, R24 ;  /* 0x0000000921187223 */ /* 0x000fe40000010018 */
[----:B------:R-:W2:Y:S01]  /*0d70*/  LDG.E.128.CONSTANT R32, [R52.64+0xa00] ;  /* 0x000a000a34207981 */ /* 0x000ea2000c1e9d00 */
[----:B------:R-:W-:Y:S02]  /*0d80*/  HADD2.F32 R8, -RZ, R26.H0_H0 ;  /* 0x2000001aff087230 */ /* 0x000fe40000004100 */
[----:B------:R-:W-:Y:S02]  /*0d90*/  HADD2.F32 R9, -RZ, R10.H0_H0 ;  /* 0x2000000aff097230 */ /* 0x000fe40000004100 */
[----:B------:R-:W-:Y:S02]  /*0da0*/  HADD2.F32 R22, -RZ, R22.H1_H1 ;  /* 0x30000016ff167230 */ /* 0x000fe40000004100 */
[----:B------:R-:W-:Y:S01]  /*0db0*/  HADD2.F32 R21, -RZ, R26.H1_H1 ;  /* 0x3000001aff157230 */ /* 0x000fe20000004100 */
[----:B------:R-:W-:Y:S01]  /*0dc0*/  FFMA.FTZ R5, R8, R9, R5 ;  /* 0x0000000908057223 */ /* 0x000fe20000010005 */
[----:B------:R-:W-:-:S02]  /*0dd0*/  HADD2.F32 R9, -RZ, R6.H1_H1 ;  /* 0x30000006ff097230 */ /* 0x000fc40000004100 */
[----:B------:R-:W-:Y:S02]  /*0de0*/  HADD2.F32 R10, -RZ, R10.H1_H1 ;  /* 0x3000000aff0a7230 */ /* 0x000fe40000004100 */
[----:B------:R-:W-:Y:S01]  /*0df0*/  HADD2.F32 R6, -RZ, R23.H0_H0 ;  /* 0x20000017ff067230 */ /* 0x000fe20000004100 */
[----:B------:R-:W-:Y:S01]  /*0e00*/  FMUL.FTZ R9, R22, R9 ;  /* 0x0000000916097220 */ /* 0x000fe20000410000 */
[----:B------:R-:W-:Y:S02]  /*0e10*/  HADD2.F32 R22, -RZ, R27.H0_H0 ;  /* 0x2000001bff167230 */ /* 0x000fe40000004100 */
[----:B------:R-:W-:Y:S01]  /*0e20*/  HADD2.F32 R23, -RZ, R23.H1_H1 ;  /* 0x30000017ff177230 */ /* 0x000fe20000004100 */
[----:B------:R-:W-:Y:S01]  /*0e30*/  FFMA.FTZ R21, R21, R10, R9 ;  /* 0x0000000a15157223 */ /* 0x000fe20000010009 */
[----:B------:R-:W-:-:S05]  /*0e40*/  HADD2.F32 R9, -RZ, R7.H0_H0 ;  /* 0x20000007ff097230 */ /* 0x000fca0000004100 */
[----:B------:R-:W-:Y:S01]  /*0e50*/  FMUL.FTZ R9, R6, R9 ;  /* 0x0000000906097220 */ /* 0x000fe20000410000 */
[----:B------:R-:W-:Y:S02]  /*0e60*/  HADD2.F32 R6, -RZ, R7.H1_H1 ;  /* 0x30000007ff067230 */ /* 0x000fe40000004100 */
[----:B------:R-:W-:-:S05]  /*0e70*/  HADD2.F32 R7, -RZ, R11.H0_H0 ;  /* 0x2000000bff077230 */ /* 0x000fca0000004100 */
[----:B------:R-:W-:Y:S02]  /*0e80*/  FFMA.FTZ R22, R22, R7, R9 ;  /* 0x0000000716167223 */ /* 0x000fe40000010009 */
[----:B------:R-:W-:Y:S01]  /*0e90*/  FMUL.FTZ R7, R23, R6 ;  /* 0x0000000617077220 */ /* 0x000fe20000410000 */
[----:B------:R-:W-:Y:S02]  /*0ea0*/  HADD2.F32 R6, -RZ, R11.H1_H1 ;  /* 0x3000000bff067230 */ /* 0x000fe40000004100 */
[----:B------:R-:W4:Y:S01]  /*0eb0*/  LDG.E.128.CONSTANT R8, [R52.64+0xc00] ;  /* 0x000c000a34087981 */ /* 0x000f22000c1e9d00 */
[----:B------:R-:W-:-:S05]  /*0ec0*/  HADD2.F32 R23, -RZ, R27.H1_H1 ;  /* 0x3000001bff177230 */ /* 0x000fca0000004100 */
[----:B------:R-:W-:Y:S01]  /*0ed0*/  FFMA.FTZ R23, R23, R6, R7 ;  /* 0x0000000617177223 */ /* 0x000fe20000010007 */
[----:B---3--:R-:W-:Y:S02]  /*0ee0*/  HADD2.F32 R7, -RZ, R36.H0_H0 ;  /* 0x20000024ff077230 */ /* 0x008fe40000004100 */
[--C-:B------:R-:W-:Y:S02]  /*0ef0*/  HADD2.F32 R6, -RZ, R12.reuse.H0_H0 ;  /* 0x2000000cff067230 */ /* 0x100fe40000004100 */
[----:B------:R-:W-:-:S03]  /*0f00*/  HADD2.F32 R12, -RZ, R12.H1_H1 ;  /* 0x3000000cff0c7230 */ /* 0x000fc60000004100 */
[----:B------:R-:W-:Y:S01]  /*0f10*/  FFMA.FTZ R20, R7, R6, R20 ;  /* 0x0000000607147223 */ /* 0x000fe20000010014 */
[----:B------:R-:W-:Y:S02]  /*0f20*/  HADD2.F32 R7, -RZ, R36.H1_H1 ;  /* 0x30000024ff077230 */ /* 0x000fe40000004100 */
[----:B------:R-:W-:-:S03]  /*0f30*/  HADD2.F32 R36, -RZ, R37.H0_H0 ;  /* 0x20000025ff247230 */ /* 0x000fc60000004100 */
[----:B------:R-:W-:Y:S01]  /*0f40*/  FFMA.FTZ R12, R7, R12, R4 ;  /* 0x0000000c070c7223 */ /* 0x000fe20000010004 */
[----:B------:R-:W-:Y:S02]  /*0f50*/  HADD2.F32 R4, -RZ, R13.H0_H0 ;  /* 0x2000000dff047230 */ /* 0x000fe40000004100 */
[----:B------:R-:W-:-:S03]  /*0f60*/  HADD2.F32 R27, -RZ, R14.H0_H0 ;  /* 0x2000000eff1b7230 */ /* 0x000fc60000004100 */
[----:B------:R-:W-:Y:S01]  /*0f70*/  FFMA.FTZ R36, R36, R4, R25 ;  /* 0x0000000424247223 */ /* 0x000fe20000010019 */
[----:B------:R-:W-:-:S05]  /*0f80*/  HADD2.F32 R4, -RZ, R38.H0_H0 ;  /* 0x20000026ff047230 */ /* 0x000fca0000004100 */
[----:B------:R-:W-:Y:S02]  /*0f90*/  FFMA.FTZ R27, R4, R27, R5 ;  /* 0x0000001b041b7223 */ /* 0x000fe40000010005 */
[----:B------:R-:W0:Y:S01]  /*0fa0*/  LDS.128 R4, [0x30] ;  /* 0x00003000ff047984 */ /* 0x000e220000000c00 */
[----:B------:R-:W-:Y:S02]  /*0fb0*/  HADD2.F32 R37, -RZ, R37.H1_H1 ;  /* 0x30000025ff257230 */ /* 0x000fe40000004100 */
[----:B------:R-:W-:Y:S02]  /*0fc0*/  HADD2.F32 R13, -RZ, R13.H1_H1 ;  /* 0x3000000dff0d7230 */ /* 0x000fe40000004100 */
[----:B------:R-:W-:Y:S02]  /*0fd0*/  HADD2.F32 R38, -RZ, R38.H1_H1 ;  /* 0x30000026ff267230 */ /* 0x000fe40000004100 */
[----:B------:R-:W-:Y:S01]  /*0fe0*/  HADD2.F32 R25, -RZ, R14.H1_H1 ;  /* 0x3000000eff197230 */ /* 0x000fe20000004100 */
[----:B------:R-:W-:Y:S01]  /*0ff0*/  FFMA.FTZ R24, R37, R13, R24 ;  /* 0x0000000d25187223 */ /* 0x000fe20000010018 */
[----:B------:R-:W-:-:S02]  /*1000*/  HADD2.F32 R13, -RZ, R39.H0_H0 ;  /* 0x20000027ff0d7230 */ /* 0x000fc40000004100 */
[----:B------:R-:W-:Y:S01]  /*1010*/  HADD2.F32 R26, -RZ, R15.H0_H0 ;  /* 0x2000000fff1a7230 */ /* 0x000fe20000004100 */
[----:B------:R-:W-:Y:S01]  /*1020*/  FFMA.FTZ R25, R38, R25, R21 ;  /* 0x0000001926197223 */ /* 0x000fe20000010015 */
[----:B------:R-:W-:-:S03]  /*1030*/  HADD2.F32 R38, -RZ, R16.H0_H0 ;  /* 0x20000010ff267230 */ /* 0x000fc60000004100 */
[----:B------:R-:W-:Y:S01]  /*1040*/  FFMA.FTZ R26, R13, R26, R22 ;  /* 0x0000001a0d1a7223 */ /* 0x000fe20000010016 */
[----:B------:R-:W-:Y:S02]  /*1050*/  HADD2.F32 R37, -RZ, R15.H1_H1 ;  /* 0x3000000fff257230 */ /* 0x000fe40000004100 */
[----:B------:R-:W-:-:S05]  /*1060*/  HADD2.F32 R14, -RZ, R39.H1_H1 ;  /* 0x30000027ff0e7230 */ /* 0x000fca0000004100 */
[----:B------:R-:W-:Y:S01]  /*1070*/  FFMA.FTZ R37, R14, R37, R23 ;  /* 0x000000250e257223 */ /* 0x000fe20000010017 */
[----:B------:R-:W-:Y:S02]  /*1080*/  HADD2.F32 R14, -RZ, R17.H0_H0 ;  /* 0x20000011ff0e7230 */ /* 0x000fe40000004100 */
[----:B0-----:R-:W-:Y:S02]  /*1090*/  HADD2.F32 R13, -RZ, R4.H0_H0 ;  /* 0x20000004ff0d7230 */ /* 0x001fe40000004100 */
[----:B------:R-:W-:-:S03]  /*10a0*/  HADD2.F32 R15, -RZ, R5.H0_H0 ;  /* 0x20000005ff0f7230 */ /* 0x000fc60000004100 */
[----:B------:R-:W-:Y:S01]  /*10b0*/  FFMA.FTZ R38, R13, R38, R20 ;  /* 0x000000260d267223 */ /* 0x000fe20000010014 */
[----:B------:R-:W-:Y:S01]  /*10c0*/  HADD2.F32 R13, -RZ, R4.H1_H1 ;  /* 0x30000004ff0d7230 */ /* 0x000fe20000004100 */
[----:B------:R-:W-:Y:S01]  /*10d0*/  FFMA.FTZ R36, R15, R14, R36 ;  /* 0x0000000e0f247223 */ /* 0x000fe20000010024 */
[----:B------:R-:W-:Y:S01]  /*10e0*/  HADD2.F32 R4, -RZ, R16.H1_H1 ;  /* 0x30000010ff047230 */ /* 0x000fe20000004100 */
[----:B------:R-:W3:Y:S04]  /*10f0*/  LDG.E.128.CONSTANT R20, [R52.64+0xe00] ;  /* 0x000e000a34147981 */ /* 0x000ee8000c1e9d00 */
[----:B------:R-:W-:Y:S02]  /*1100*/  FFMA.FTZ R4, R13, R4, R12 ;  /* 0x000000040d047223 */ /* 0x000fe4000001000c */
[----:B------:R-:W0:Y:S01]  /*1110*/  LDS.128 R12, [0x40] ;  /* 0x00004000ff0c7984 */ /* 0x000e220000000c00 */
[----:B------:R-:W-:-:S02]  /*1120*/  HADD2.F32 R5, -RZ, R5.H1_H1 ;  /* 0x30000005ff057230 */ /* 0x000fc40000004100 */
[----:B------:R-:W-:Y:S02]  /*1130*/  HADD2.F32 R17, -RZ, R17.H1_H1 ;  /* 0x30000011ff117230 */ /* 0x000fe40000004100 */
        /* <DEDUP_REMOVED lines=11> */
[----:B------:R-:W-:-:S05]  /*11f0*/  HADD2.F32 R6, -RZ, R7.H1_H1 ;  /* 0x30000007ff067230 */ /* 0x000fca0000004100 */
[----:B------:R-:W-:Y:S01]  /*1200*/  FFMA.FTZ R37, R6, R19, R37 ;  /* 0x0000001306257223 */ /* 0x000fe20000010025 */
[----:B------:R-:W-:Y:S02]  /*1210*/  HADD2.F32 R6, -RZ, R28.H0_H0 ;  /* 0x2000001cff067230 */ /* 0x000fe40000004100 */
[----:B------:R-:W-:Y:S02]  /*1220*/  HADD2.F32 R16, -RZ, R29.H0_H0 ;  /* 0x2000001dff107230 */ /* 0x000fe40000004100 */
[--C-:B0-----:R-:W-:Y:S02]  /*1230*/  HADD2.F32 R5, -RZ, R12.reuse.H0_H0 ;  /* 0x2000000cff057230 */ /* 0x101fe40000004100 */
[----:B------:R-:W-:Y:S02]  /*1240*/  HADD2.F32 R7, -RZ, R12.H1_H1 ;  /* 0x3000000cff077230 */ /* 0x000fe40000004100 */
[----:B------:R-:W-:Y:S01]  /*1250*/  HADD2.F32 R12, -RZ, R28.H1_H1 ;  /* 0x3000001cff0c7230 */ /* 0x000fe20000004100 */
[----:B------:R-:W-:Y:S01]  /*1260*/  FFMA.FTZ R38, R5, R6, R38 ;  /* 0x0000000605267223 */ /* 0x000fe20000010026 */
[----:B------:R-:W-:-:S02]  /*1270*/  HADD2.F32 R17, -RZ, R13.H0_H0 ;  /* 0x2000000dff117230 */ /* 0x000fc40000004100 */
[----:B------:R-:W-:Y:S01]  /*1280*/  HADD2.F32 R13, -RZ, R13.H1_H1 ;  /* 0x3000000dff0d7230 */ /* 0x000fe20000004100 */
[----:B------:R-:W-:Y:S01]  /*1290*/  FFMA.FTZ R12, R7, R12, R4 ;  /* 0x0000000c070c7223 */ /* 0x000fe20000010004 */
[----:B------:R-:W-:Y:S01]  /*12a0*/  HADD2.F32 R29, -RZ, R29.H1_H1 ;  /* 0x3000001dff1d7230 */ /* 0x000fe20000004100 */
[----:B------:R-:W0:Y:S01]  /*12b0*/  LDS.128 R4, [0x50] ;  /* 0x00005000ff047984 */ /* 0x000e220000000c00 */
[----:B------:R-:W-:Y:S01]  /*12c0*/  FFMA.FTZ R36, R17, R16, R36 ;  /* 0x0000001011247223 */ /* 0x000fe20000010024 */
[----:B------:R-:W-:Y:S02]  /*12d0*/  HADD2.F32 R16, -RZ, R14.H0_H0 ;  /* 0x2000000eff107230 */ /* 0x000fe40000004100 */
[----:B------:R-:W-:Y:S01]  /*12e0*/  FFMA.FTZ R24, R13, R29, R24 ;  /* 0x0000001d0d187223 */ /* 0x000fe20000010018 */
[----:B------:R-:W-:-:S05]  /*12f0*/  HADD2.F32 R13, -RZ, R30.H0_H0 ;  /* 0x2000001eff0d7230 */ /* 0x000fca0000004100 */
[----:B------:R-:W-:Y:S02]  /*1300*/  FFMA.FTZ R27, R16, R13, R27 ;  /* 0x0000000d101b7223 */ /* 0x000fe4000001001b */
[----:B------:R-:W3:Y:S01]  /*1310*/  LDG.E.128.CONSTANT R16, [R52.64+0x1000] ;  /* 0x0010000a34107981 */ /* 0x000ee2000c1e9d00 */
[----:B------:R-:W-:Y:S02]  /*1320*/  HADD2.F32 R28, -RZ, R14.H1_H1 ;  /* 0x3000000eff1c7230 */ /* 0x000fe40000004100 */
[----:B------:R-:W-:Y:S02]  /*1330*/  HADD2.F32 R13, -RZ, R31.H0_H0 ;  /* 0x2000001fff0d7230 */ /* 0x000fe40000004100 */
[----:B------:R-:W-:Y:S02]  /*1340*/  HADD2.F32 R29, -RZ, R15.H0_H0 ;  /* 0x2000000fff1d7230 */ /* 0x000fe40000004100 */
[----:B------:R-:W-:Y:S02]  /*1350*/  HADD2.F32 R31, -RZ, R31.H1_H1 ;  /* 0x3000001fff1f7230 */ /* 0x000fe40000004100 */
[----:B------:R-:W-:Y:S01]  /*1360*/  HADD2.F32 R14, -RZ, R15.H1_H1 ;  /* 0x3000000fff0e7230 */ /* 0x000fe20000004100 */
[----:B------:R-:W-:Y:S01]  /*1370*/  FFMA.FTZ R29, R29, R13, R26 ;  /* 0x0000000d1d1d7223 */ /* 0x000fe2000001001a */
[----:B------:R-:W-:-:S03]  /*1380*/  HADD2.F32 R30, -RZ, R30.H1_H1 ;  /* 0x3000001eff1e7230 */ /* 0x000fc60000004100 */
[----:B------:R-:W-:Y:S02]  /*1390*/  FFMA.FTZ R37, R14, R31, R37 ;  /* 0x0000001f0e257223 */ /* 0x000fe40000010025 */
[----:B------:R-:W-:Y:S01]  /*13a0*/  FFMA.FTZ R28, R28, R30, R25 ;  /* 0x0000001e1c1c7223 */ /* 0x000fe20000010019 */
[----:B0-----:R-:W-:Y:S02]  /*13b0*/  HADD2.F32 R13, -RZ, R4.H0_H0 ;  /* 0x20000004ff0d7230 */ /* 0x001fe40000004100 */
        /* <DEDUP_REMOVED lines=8> */
[----:B------:R-:W-:Y:S01]  /*1440*/  FFMA.FTZ R30, R13, R30, R12 ;  /* 0x0000001e0d1e7223 */ /* 0x000fe2000001000c */
[----:B------:R-:W-:Y:S01]  /*1450*/  HADD2.F32 R33, -RZ, R34.H0_H0 ;  /* 0x20000022ff217230 */ /* 0x000fe20000004100 */
[----:B------:R-:W-:Y:S01]  /*1460*/  FFMA.FTZ R36, R15, R4, R36 ;  /* 0x000000040f247223 */ /* 0x000fe20000010024 */
[----:B------:R-:W-:Y:S01]  /*1470*/  HADD2.F32 R4, -RZ, R6.H0_H0 ;  /* 0x20000006ff047230 */ /* 0x000fe20000004100 */
[----:B------:R-:W0:Y:S01]  /*1480*/  LDS.128 R12, [0x60] ;  /* 0x00006000ff0c7984 */ /* 0x000e220000000c00 */
[----:B------:R-:W-:-:S03]  /*1490*/  FFMA.FTZ R32, R5, R32, R24 ;  /* 0x0000002005207223 */ /* 0x000fc60000010018 */
[----:B------:R-:W-:Y:S02]  /*14a0*/  FFMA.FTZ R33, R4, R33, R27 ;  /* 0x0000002104217223 */ /* 0x000fe4000001001b */
[----:B------:R-:W2:Y:S01]  /*14b0*/  LDG.E.128.CONSTANT R24, [R52.64+0x1200] ;  /* 0x0012000a34187981 */ /* 0x000ea2000c1e9d00 */
[----:B------:R-:W-:Y:S02]  /*14c0*/  HADD2.F32 R4, -RZ, R7.H0_H0 ;  /* 0x20000007ff047230 */ /* 0x000fe40000004100 */
[--C-:B------:R-:W-:Y:S02]  /*14d0*/  HADD2.F32 R39, -RZ, R35.reuse.H0_H0 ;  /* 0x20000023ff277230 */ /* 0x100fe40000004100 */
[----:B------:R-:W-:Y:S02]  /*14e0*/  HADD2.F32 R5, -RZ, R6.H1_H1 ;  /* 0x30000006ff057230 */ /* 0x000fe40000004100 */
[----:B------:R-:W-:Y:S01]  /*14f0*/  HADD2.F32 R34, -RZ, R34.H1_H1 ;  /* 0x30000022ff227230 */ /* 0x000fe20000004100 */
[----:B------:R-:W-:Y:S01]  /*1500*/  FFMA.FTZ R39, R4, R39, R29 ;  /* 0x0000002704277223 */ /* 0x000fe2000001001d */
[----:B------:R-:W-:-:S02]  /*1510*/  HADD2.F32 R35, -RZ, R35.H1_H1 ;  /* 0x30000023ff237230 */ /* 0x000fc40000004100 */
[----:B------:R-:W-:Y:S01]  /*1520*/  HADD2.F32 R4, -RZ, R7.H1_H1 ;  /* 0x30000007ff047230 */ /* 0x000fe20000004100 */
[----:B------:R-:W-:-:S04]  /*1530*/  FFMA.FTZ R34, R5, R34, R28 ;  /* 0x0000002205227223 */ /* 0x000fc8000001001c */
[----:B------:R-:W-:Y:S01]  /*1540*/  FFMA.FTZ R37, R4, R35, R37 ;  /* 0x0000002304257223 */ /* 0x000fe20000010025 */
[--C-:B----4-:R-:W-:Y:S02]  /*1550*/  HADD2.F32 R4, -RZ, R8.reuse.H0_H0 ;  /* 0x20000008ff047230 */ /* 0x110fe40000004100 */
[----:B------:R-:W-:Y:S02]  /*1560*/  HADD2.F32 R8, -RZ, R8.H1_H1 ;  /* 0x30000008ff087230 */ /* 0x000fe40000004100 */
[--C-:B0-----:R-:W-:Y:S02]  /*1570*/  HADD2.F32 R5, -RZ, R12.reuse.H0_H0 ;  /* 0x2000000cff057230 */ /* 0x101fe40000004100 */
[----:B------:R-:W-:-:S03]  /*1580*/  HADD2.F32 R29, -RZ, R12.H1_H1 ;  /* 0x3000000cff1d7230 */ /* 0x000fc60000004100 */
[----:B------:R-:W-:Y:S01]  /*1590*/  FFMA.FTZ R38, R5, R4, R38 ;  /* 0x0000000405267223 */ /* 0x000fe20000010026 */
[----:B------:R-:W-:Y:S01]  /*15a0*/  HADD2.F32 R12, -RZ, R9.H0_H0 ;  /* 0x20000009ff0c7230 */ /* 0x000fe20000004100 */
[----:B------:R-:W4:Y:S01]  /*15b0*/  LDG.E.128.CONSTANT R4, [R52.64+0x1400] ;  /* 0x0014000a34047981 */ /* 0x000f22000c1e9d00 */
[----:B------:R-:W-:Y:S01]  /*15c0*/  FFMA.FTZ R8, R29, R8, R30 ;  /* 0x000000081d087223 */ /* 0x000fe2000001001e */
[----:B------:R-:W-:-:S05]  /*15d0*/  HADD2.F32 R29, -RZ, R13.H0_H0 ;  /* 0x2000000dff1d7230 */ /* 0x000fca0000004100 */
[----:B------:R-:W-:Y:S02]  /*15e0*/  FFMA.FTZ R36, R29, R12, R36 ;  /* 0x0000000c1d247223 */ /* 0x000fe40000010024 */
[----:B------:R-:W4:Y:S01]  /*15f0*/  LDG.E.128.CONSTANT R28, [R52.64+0x1600] ;  /* 0x0016000a341c7981 */ /* 0x000f22000c1e9d00 */
[----:B------:R-:W-:Y:S02]  /*1600*/  HADD2.F32 R13, -RZ, R13.H1_H1 ;  /* 0x3000000dff0d7230 */ /* 0x000fe40000004100 */
[----:B------:R-:W-:Y:S02]  /*1610*/  HADD2.F32 R12, -RZ, R9.H1_H1 ;  /* 0x30000009ff0c7230 */ /* 0x000fe40000004100 */
[----:B------:R-:W-:-:S03]  /*1620*/  HADD2.F32 R9, -RZ, R14.H1_H1 ;  /* 0x3000000eff097230 */ /* 0x000fc60000004100 */
[----:B------:R-:W-:Y:S01]  /*1630*/  FFMA.FTZ R12, R13, R12, R32 ;  /* 0x0000000c0d0c7223 */ /* 0x000fe20000010020 */
[----:B------:R-:W-:Y:S02]  /*1640*/  HADD2.F32 R32, -RZ, R14.H0_H0 ;  /* 0x2000000eff207230 */ /* 0x000fe40000004100 */
[--C-:B------:R-:W-:Y:S02]  /*1650*/  HADD2.F32 R13, -RZ, R10.reuse.H0_H0 ;  /* 0x2000000aff0d7230 */ /* 0x100fe40000004100 */
[----:B------:R-:W-:-:S03]  /*1660*/  HADD2.F32 R14, -RZ, R10.H1_H1 ;  /* 0x3000000aff0e7230 */ /* 0x000fc60000004100 */
[----:B------:R-:W-:Y:S02]  /*1670*/  FFMA.FTZ R13, R32, R13, R33 ;  /* 0x0000000d200d7223 */ /* 0x000fe40000010021 */
[----:B------:R-:W-:Y:S02]  /*1680*/  FFMA.FTZ R14, R9, R14, R34 ;  /* 0x0000000e090e7223 */ /* 0x000fe40000010022 */
[----:B------:R-:W0:Y:S01]  /*1690*/  LDS.128 R32, [0x70] ;  /* 0x00007000ff207984 */ /* 0x000e220000000c00 */
[----:B------:R-:W-:Y:S02]  /*16a0*/  HADD2.F32 R10, -RZ, R15.H0_H0 ;  /* 0x2000000fff0a7230 */ /* 0x000fe40000004100 */
[--C-:B------:R-:W-:Y:S02]  /*16b0*/  HADD2.F32 R9, -RZ, R11.reuse.H0_H0 ;  /* 0x2000000bff097230 */ /* 0x100fe40000004100 */
[----:B------:R-:W-:-:S03]  /*16c0*/  HADD2.F32 R11, -RZ, R11.H1_H1 ;  /* 0x3000000bff0b7230 */ /* 0x000fc60000004100 */
[----:B------:R-:W-:Y:S01]  /*16d0*/  FFMA.FTZ R39, R10, R9, R39 ;  /* 0x000000090a277223 */ /* 0x000fe20000010027 */
[----:B------:R-:W-:-:S05]  /*16e0*/  HADD2.F32 R10, -RZ, R15.H1_H1 ;  /* 0x3000000fff0a7230 */ /* 0x000fca0000004100 */
[----:B------:R-:W-:Y:S01]  /*16f0*/  FFMA.FTZ R37, R10, R11, R37 ;  /* 0x0000000b0a257223 */ /* 0x000fe20000010025 */
[--C-:B---3--:R-:W-:Y:S02]  /*1700*/  HADD2.F32 R10, -RZ, R20.reuse.H0_H0 ;  /* 0x20000014ff0a7230 */ /* 0x108fe40000004100 */
[----:B------:R-:W-:Y:S02]  /*1710*/  HADD2.F32 R20, -RZ, R20.H1_H1 ;  /* 0x30000014ff147230 */ /* 0x000fe40000004100 */
[----:B0-----:R-:W-:-:S05]  /*1720*/  HADD2.F32 R9, -RZ, R32.H0_H0 ;  /* 0x20000020ff097230 */ /* 0x001fca0000004100 */
        /* <DEDUP_REMOVED lines=23> */
[----:B0-----:R-:W-:-:S05]  /*18a0*/  HADD2.F32 R13, -RZ, R8.H0_H0 ;  /* 0x20000008ff0d7230 */ /* 0x001fca0000004100 */
        /* <DEDUP_REMOVED lines=9> */
[--C-:B------:R-:W-:Y:S02]  /*1940*/  HADD2.F32 R9, -RZ, R10.reuse.H0_H0 ;  /* 0x2000000aff097230 */ /* 0x100fe40000004100 */
[----:B------:R-:W-:Y:S02]  /*1950*/  HADD2.F32 R23, -RZ, R10.H1_H1 ;  /* 0x3000000aff177230 */ /* 0x000fe40000004100 */
[----:B------:R-:W-:Y:S02]  /*1960*/  HADD2.F32 R10, -RZ, R18.H0_H0 ;  /* 0x20000012ff0a7230 */ /* 0x000fe40000004100 */
[----:B------:R-:W-:-:S03]  /*1970*/  HADD2.F32 R17, -RZ, R17.H1_H1 ;  /* 0x30000011ff117230 */ /* 0x000fc60000004100 */
[----:B------:R-:W-:Y:S01]  /*1980*/  FFMA.FTZ R32, R9, R10, R32 ;  /* 0x0000000a09207223 */ /* 0x000fe20000010020 */
[----:B------:R-:W-:Y:S02]  /*1990*/  HADD2.F32 R10, -RZ, R11.H0_H0 ;  /* 0x2000000bff0a7230 */ /* 0x000fe40000004100 */
[----:B------:R-:W-:Y:S02]  /*19a0*/  HADD2.F32 R9, -RZ, R19.H0_H0 ;  /* 0x20000013ff097230 */ /* 0x000fe40000004100 */
[----:B------:R-:W-:Y:S01]  /*19b0*/  HADD2.F32 R18, -RZ, R18.H1_H1 ;  /* 0x30000012ff127230 */ /* 0x000fe20000004100 */
[----:B------:R-:W-:Y:S02]  /*19c0*/  FFMA.FTZ R16, R16, R17, R21 ;  /* 0x0000001110107223 */ /* 0x000fe40000010015 */
[----:B------:R-:W-:Y:S01]  /*19d0*/  FFMA.FTZ R39, R10, R9, R39 ;  /* 0x000000090a277223 */ /* 0x000fe20000010027 */
[----:B------:R-:W-:Y:S01]  /*19e0*/  HADD2.F32 R10, -RZ, R11.H1_H1 ;  /* 0x3000000bff0a7230 */ /* 0x000fe20000004100 */
[----:B------:R-:W-:Y:S01]  /*19f0*/  FFMA.FTZ R17, R23, R18, R22 ;  /* 0x0000001217117223 */ /* 0x000fe20000010016 */
[----:B------:R-:W-:Y:S01]  /*1a00*/  HADD2.F32 R19, -RZ, R19.H1_H1 ;  /* 0x30000013ff137230 */ /* 0x000fe20000004100 */
[----:B------:R-:W1:Y:S01]  /*1a10*/  LDS.128 R20, [0xa0] ;  /* 0x0000a000ff147984 */ /* 0x000e620000000c00 */
[----:B0-----:R-:W-:-:S02]  /*1a20*/  HADD2.F32 R9, -RZ, R12.H0_H0 ;  /* 0x2000000cff097230 */ /* 0x001fc40000004100 */
[----:B------:R-:W-:Y:S01]  /*1a30*/  HADD2.F32 R11, -RZ, R12.H1_H1 ;  /* 0x3000000cff0b7230 */ /* 0x000fe20000004100 */
[----:B------:R-:W-:Y:S01]  /*1a40*/  FFMA.FTZ R37, R10, R19, R37 ;  /* 0x000000130a257223 */ /* 0x000fe20000010025 */
[--C-:B------:R-:W-:Y:S02]  /*1a50*/  HADD2.F32 R19, -RZ, R13.reuse.H0_H0 ;  /* 0x2000000dff137230 */ /* 0x100fe40000004100 */
[----:B------:R-:W-:Y:S02]  /*1a60*/  HADD2.F32 R13, -RZ, R13.H1_H1 ;  /* 0x3000000dff0d7230 */ /* 0x000fe40000004100 */
[----:B------:R-:W-:Y:S02]  /*1a70*/  HADD2.F32 R34, -RZ, R15.H1_H1 ;  /* 0x3000000fff227230 */ /* 0x000fe40000004100 */
[--C-:B--2---:R-:W-:Y:S02]  /*1a80*/  HADD2.F32 R12, -RZ, R24.reuse.H0_H0 ;  /* 0x20000018ff0c7230 */ /* 0x104fe40000004100 */
[----:B------:R-:W-:-:S03]  /*1a90*/  HADD2.F32 R24, -RZ, R24.H1_H1 ;  /* 0x30000018ff187230 */ /* 0x000fc60000004100 */
[----:B------:R-:W-:Y:S02]  /*1aa0*/  FFMA.FTZ R38, R9, R12, R38 ;  /* 0x0000000c09267223 */ /* 0x000fe40000010026 */
[----:B------:R-:W-:Y:S02]  /*1ab0*/  FFMA.FTZ R12, R11, R24, R8 ;  /* 0x000000180b0c7223 */ /* 0x000fe40000010008 */
[----:B------:R-:W0:Y:S01]  /*1ac0*/  LDS.128 R8, [0xb0] ;  /* 0x0000b000ff087984 */ /* 0x000e220000000c00 */
[--C-:B------:R-:W-:Y:S02]  /*1ad0*/  HADD2.F32 R18, -RZ, R25.reuse.H0_H0 ;  /* 0x20000019ff127230 */ /* 0x100fe40000004100 */
[----:B------:R-:W-:Y:S02]  /*1ae0*/  HADD2.F32 R25, -RZ, R25.H1_H1 ;  /* 0x30000019ff197230 */ /* 0x000fe40000004100 */
[----:B------:R-:W-:Y:S01]  /*1af0*/  HADD2.F32 R24, -RZ, R15.H0_H0 ;  /* 0x2000000fff187230 */ /* 0x000fe20000004100 */
[----:B------:R-:W-:Y:S01]  /*1b00*/  FFMA.FTZ R36, R19, R18, R36 ;  /* 0x0000001213247223 */ /* 0x000fe20000010024 */
[----:B------:R-:W-:Y:S01]  /*1b10*/  HADD2.F32 R19, -RZ, R27.H0_H0 ;  /* 0x2000001bff137230 */ /* 0x000fe20000004100 */
[----:B------:R-:W-:Y:S01]  /*1b20*/  FFMA.FTZ R16, R13, R25, R16 ;  /* 0x000000190d107223 */ /* 0x000fe20000010010 */
[----:B------:R-:W-:-:S02]  /*1b30*/  HADD2.F32 R18, -RZ, R26.H0_H0 ;  /* 0x2000001aff127230 */ /* 0x000fc40000004100 */
[----:B------:R-:W-:Y:S01]  /*1b40*/  HADD2.F32 R13, -RZ, R14.H0_H0 ;  /* 0x2000000eff0d7230 */ /* 0x000fe20000004100 */
[----:B------:R-:W-:Y:S01]  /*1b50*/  FFMA.FTZ R39, R24, R19, R39 ;  /* 0x0000001318277223 */ /* 0x000fe20000010027 */
[--C-:B-1----:R-:W-:Y:S02]  /*1b60*/  HADD2.F32 R25, -RZ, R20.reuse.H0_H0 ;  /* 0x20000014ff197230 */ /* 0x102fe40000004100 */
[--C-:B------:R-:W-:Y:S01]  /*1b70*/  HADD2.F32 R24, -RZ, R21.reuse.H0_H0 ;  /* 0x20000015ff187230 */ /* 0x100fe20000004100 */
[----:B------:R-:W-:Y:S01]  /*1b80*/  FFMA.FTZ R32, R13, R18, R32 ;  /* 0x000000120d207223 */ /* 0x000fe20000010020 */
[----:B------:R-:W-:Y:S02]  /*1b90*/  HADD2.F32 R20, -RZ, R20.H1_H1 ;  /* 0x30000014ff147230 */ /* 0x000fe40000004100 */
[----:B------:R-:W-:Y:S02]  /*1ba0*/  HADD2.F32 R21, -RZ, R21.H1_H1 ;  /* 0x30000015ff157230 */ /* 0x000fe40000004100 */
[----:B----4-:R-:W-:-:S02]  /*1bb0*/  HADD2.F32 R18, -RZ, R4.H0_H0 ;  /* 0x20000004ff127230 */ /* 0x010fc40000004100 */
[----:B------:R-:W-:Y:S02]  /*1bc0*/  HADD2.F32 R15, -RZ, R4.H1_H1 ;  /* 0x30000004ff0f7230 */ /* 0x000fe40000004100 */
[--C-:B------:R-:W-:Y:S01]  /*1bd0*/  HADD2.F32 R19, -RZ, R5.reuse.H1_H1 ;  /* 0x30000005ff137230 */ /* 0x100fe20000004100 */
[----:B------:R-:W-:Y:S01]  /*1be0*/  FFMA.FTZ R38, R25, R18, R38 ;  /* 0x0000001219267223 */ /* 0x000fe20000010026 */
[----:B------:R-:W-:Y:S01]  /*1bf0*/  HADD2.F32 R13, -RZ, R5.H0_H0 ;  /* 0x20000005ff0d7230 */ /* 0x000fe20000004100 */
[----:B------:R-:W-:Y:S01]  /*1c00*/  FFMA.FTZ R12, R20, R15, R12 ;  /* 0x0000000f140c7223 */ /* 0x000fe2000001000c */
[----:B------:R-:W-:Y:S01]  /*1c10*/  HADD2.F32 R5, -RZ, R6.H0_H0 ;  /* 0x20000006ff057230 */ /* 0x000fe20000004100 */
[----:B------:R-:W-:Y:S01]  /*1c20*/  FFMA.FTZ R16, R21, R19, R16 ;  /* 0x0000001315107223 */ /* 0x000fe20000010010 */
[----:B------:R-:W-:Y:S02]  /*1c30*/  HADD2.F32 R18, -RZ, R22.H0_H0 ;  /* 0x20000016ff127230 */ /* 0x000fe40000004100 */
[----:B0-----:R-:W-:-:S02]  /*1c40*/  HADD2.F32 R15, -RZ, R8.H0_H0 ;  /* 0x20000008ff0f7230 */ /* 0x001fc40000004100 */
[----:B------:R-:W-:Y:S02]  /*1c50*/  HADD2.F32 R19, -RZ, R8.H1_H1 ;  /* 0x30000008ff137230 */ /* 0x000fe40000004100 */
[--C-:B------:R-:W-:Y:S02]  /*1c60*/  HADD2.F32 R8, -RZ, R28.reuse.H0_H0 ;  /* 0x2000001cff087230 */ /* 0x100fe40000004100 */
[----:B------:R-:W-:Y:S01]  /*1c70*/  HADD2.F32 R28, -RZ, R28.H1_H1 ;  /* 0x3000001cff1c7230 */ /* 0x000fe20000004100 */
[----:B------:R-:W-:Y:S01]  /*1c80*/  FFMA.FTZ R5, R18, R5, R32 ;  /* 0x0000000512057223 */ /* 0x000fe20000010020 */
[----:B------:R-:W-:Y:S01]  /*1c90*/  HADD2.F32 R18, -RZ, R9.H0_H0 ;  /* 0x20000009ff127230 */ /* 0x000fe20000004100 */
[----:B------:R-:W-:Y:S01]  /*1ca0*/  FFMA.FTZ R13, R24, R13, R36 ;  /* 0x0000000d180d7223 */ /* 0x000fe20000010024 */
[----:B------:R-:W-:Y:S01]  /*1cb0*/  HADD2.F32 R20, -RZ, R29.H0_H0 ;  /* 0x2000001dff147230 */ /* 0x000fe20000004100 */
[----:B------:R-:W-:Y:S01]  /*1cc0*/  FFMA.FTZ R8, R15, R8, R38 ;  /* 0x000000080f087223 */ /* 0x000fe20000010026 */
[----:B------:R-:W-:Y:S01]  /*1cd0*/  HADD2.F32 R26, -RZ, R26.H1_H1 ;  /* 0x3000001aff1a7230 */ /* 0x000fe20000004100 */
[----:B------:R-:W-:Y:S01]  /*1ce0*/  FFMA.FTZ R19, R19, R28, R12 ;  /* 0x0000001c13137223 */ /* 0x000fe2000001000c */
[----:B------:R-:W-:-:S02]  /*1cf0*/  HADD2.F32 R14, -RZ, R14.H1_H1 ;  /* 0x3000000eff0e7230 */ /* 0x000fc40000004100 */
[----:B------:R-:W-:Y:S02]  /*1d00*/  HADD2.F32 R9, -RZ, R9.H1_H1 ;  /* 0x30000009ff097230 */ /* 0x000fe40000004100 */
[----:B------:R-:W-:Y:S01]  /*1d10*/  HADD2.F32 R29, -RZ, R29.H1_H1 ;  /* 0x3000001dff1d7230 */ /* 0x000fe20000004100 */
[----:B------:R-:W-:Y:S02]  /*1d20*/  FFMA.FTZ R13, R18, R20, R13 ;  /* 0x00000014120d7223 */ /* 0x000fe4000001000d */
[----:B------:R-:W-:Y:S01]  /*1d30*/  FADD.FTZ R8, R8, R19 ;  /* 0x0000001308087221 */ /* 0x000fe20000010000 */
[--C-:B------:R-:W-:Y:S01]  /*1d40*/  HADD2.F32 R4, -RZ, R7.reuse.H0_H0 ;  /* 0x20000007ff047230 */ /* 0x100fe20000004100 */
[----:B------:R-:W-:Y:S01]  /*1d50*/  FFMA.FTZ R17, R14, R26, R17 ;  /* 0x0000001a0e117223 */ /* 0x000fe20000010011 */
[----:B------:R-:W-:Y:S01]  /*1d60*/  HADD2.F32 R14, -RZ, R7.H1_H1 ;  /* 0x30000007ff0e7230 */ /* 0x000fe20000004100 */
[----:B------:R-:W-:Y:S01]  /*1d70*/  FFMA.FTZ R9, R9, R29, R16 ;  /* 0x0000001d09097223 */ /* 0x000fe20000010010 */
[----:B------:R-:W-:Y:S01]  /*1d80*/  HADD2.F32 R7, -RZ, R23.H0_H0 ;  /* 0x20000017ff077230 */ /* 0x000fe20000004100 */
[----:B------:R-:W-:Y:S01]  /*1d90*/  FADD.FTZ R16, R13, R8 ;  /* 0x000000080d107221 */ /* 0x000fe20000010000 */
[----:B------:R-:W0:Y:S01]  /*1da0*/  I2F R15, R43 ;  /* 0x0000002b000f7306 */ /* 0x000e220000201400 */
[----:B------:R-:W-:-:S02]  /*1db0*/  HADD2.F32 R6, -RZ, R6.H1_H1 ;  /* 0x30000006ff067230 */ /* 0x000fc40000004100 */
[----:B------:R-:W-:Y:S02]  /*1dc0*/  HADD2.F32 R22, -RZ, R22.H1_H1 ;  /* 0x30000016ff167230 */ /* 0x000fe40000004100 */
[----:B------:R-:W-:Y:S02]  /*1dd0*/  HADD2.F32 R8, -RZ, R10.H0_H0 ;  /* 0x2000000aff087230 */ /* 0x000fe40000004100 */
        /* <DEDUP_REMOVED lines=39> */
.L_x_17124:
[----:B------:R-:W-:Y:S05]  /*2050*/  BSYNC B0 ;  /* 0x0000000000007941 */ /* 0x000fea0003800000 */
.L_x_17123:
        /* <DEDUP_REMOVED lines=40> */
.L_x_17130:
        /* <DEDUP_REMOVED lines=11> */
.L_x_17129:
[----:B------:R-:W-:Y:S05]  /*2390*/  BSYNC B1 ;  /* 0x0000000000017941 */ /* 0x000fea0003800000 */
.L_x_17128:
        /* <DEDUP_REMOVED lines=11> */
.L_x_17133:
        /* <DEDUP_REMOVED lines=100> */
.L_x_17132:
[----:B------:R-:W-:Y:S05]  /*2a90*/  BSYNC B1 ;  /* 0x0000000000017941 */ /* 0x000fea0003800000 */
.L_x_17131:
        /* <DEDUP_REMOVED lines=55> */
.L_x_17135:
[----:B------:R-:W-:Y:S05]  /*2e10*/  BSYNC B1 ;  /* 0x0000000000017941 */ /* 0x000fea0003800000 */
.L_x_17134:
        /* <DEDUP_REMOVED lines=26> */
.L_x_17127:
[----:B------:R-:W-:Y:S05]  /*2fc0*/  BSYNC B0 ;  /* 0x0000000000007941 */ /* 0x000fea0003800000 */
.L_x_17126:
        /* <DEDUP_REMOVED lines=34> */
.L_x_17140:
        /* <DEDUP_REMOVED lines=8> */
.L_x_17139:
[----:B0-----:R-:W-:Y:S05]  /*3270*/  BSYNC B1 ;  /* 0x0000000000017941 */ /* 0x001fea0003800000 */
.L_x_17138:
        /* <DEDUP_REMOVED lines=11> */
.L_x_17143:
        /* <DEDUP_REMOVED lines=52> */
.L_x_17142:
[----:B------:R-:W-:Y:S05]  /*3670*/  BSYNC B1 ;  /* 0x0000000000017941 */ /* 0x000fea0003800000 */
.L_x_17141:
        /* <DEDUP_REMOVED lines=31> */
.L_x_17145:
[----:B------:R-:W-:Y:S05]  /*3870*/  BSYNC B1 ;  /* 0x0000000000017941 */ /* 0x000fea0003800000 */
.L_x_17144:
        /* <DEDUP_REMOVED lines=14> */
.L_x_17137:
[----:B------:R-:W-:Y:S05]  /*3960*/  BSYNC B0 ;  /* 0x0000000000007941 */ /* 0x000fea0003800000 */
.L_x_17136:
        /* <DEDUP_REMOVED lines=10> */
[----:B------:R-:W-:Y:S05]  /*3a10*/  BRA `(.L_x_17148) ;  /* 0x000026e000007947 */ /* 0x000fea0003800000 */
.L_x_17147:
        /* <DEDUP_REMOVED lines=37> */
.L_x_17173:
[----:B------:R-:W-:Y:S01]  /*3c70*/  IMAD.MOV.U32 R18, RZ, RZ, R2 ;  /* 0x000000ffff127224 */ /* 0x000fe200078e0002 */
[----:B------:R-:W0:Y:S01]  /*3c80*/  LDS.128 R8, [R32+-0x10] ;  /* 0xfffff00020087984 */ /* 0x000e220000000c00 */
[----:B------:R-:W-:-:S03]  /*3c90*/  IMAD.MOV.U32 R19, RZ, RZ, R0 ;  /* 0x000000ffff137224 */ /* 0x000fc600078e0000 */
[----:B------:R-:W1:Y:S04]  /*3ca0*/  LDS.128 R12, [R32] ;  /* 0x00000000200c7984 */ /* 0x000e680000000c00 */
[----:B------:R-:W2:Y:S01]  /*3cb0*/  LDG.E.CONSTANT R16, [R18.64] ;  /* 0x0000000a12107981 */ /* 0x000ea2000c1e9900 */
        /* <DEDUP_REMOVED lines=16> */
[----:B------:R0:W5:Y:S06]  /*3dc0*/  LDG.E.128.CONSTANT R8, [R16.64] ;  /* 0x0000000a10087981 */ /* 0x00016c000c1e9d00 */
[----:B------:R-:W-:Y:S05]  /*3dd0*/  @P0 BRA `(.L_x_17150) ;  /* 0x000001f000000947 */ /* 0x000fea0003800000 */
[C---:B------:R-:W-:Y:S02]  /*3de0*/  IADD3 R12, R34.reuse, 0x2, RZ ;  /* 0x00000002220c7810 */ /* 0x040fe40007ffe0ff */
[----:B------:R-:W-:Y:S02]  /*3df0*/  IADD3 R13, R34, 0x3, RZ ;  /* 0x00000003220d7810 */ /* 0x000fe40007ffe0ff */
[----:B------:R-:W-:-:S02]  /*3e00*/  ISETP.GE.AND P1, PT, R12, UR7, PT ;  /* 0x000000070c007c0c */ /* 0x000fc4000bf26270 */
[C---:B------:R-:W-:Y:S02]  /*3e10*/  IADD3 R12, R34.reuse, 0x4, RZ ;  /* 0x00000004220c7810 */ /* 0x040fe40007ffe0ff */
[----:B------:R-:W-:Y:S02]  /*3e20*/  ISETP.GE.AND P4, PT, R13, UR7, PT ;  /* 0x000000070d007c0c */ /* 0x000fe4000bf86270 */
[----:B------:R-:W-:Y:S02]  /*3e30*/  IADD3 R13, R34, 0x5, RZ ;  /* 0x00000005220d7810 */ /* 0x000fe40007ffe0ff */
[----:B------:R-:W-:Y:S02]  /*3e40*/  ISETP.GE.AND P6, PT, R12, UR7, PT ;  /* 0x000000070c007c0c */ /* 0x000fe4000bfc6270 */
[----:B------:R-:W-:Y:S02]  /*3e50*/  IADD3 R12, R34, 0x6, RZ ;  /* 0x00000006220c7810 */ /* 0x000fe40007ffe0ff */
[----:B------:R-:W-:-:S02]  /*3e60*/  ISETP.GE.AND P3, PT, R13, UR7, PT ;  /* 0x000000070d007c0c */ /* 0x000fc4000bf66270 */
[----:B------:R-:W-:Y:S02]  /*3e70*/  IADD3 R13, R34, 0x1, RZ ;  /* 0x00000001220d7810 */ /* 0x000fe40007ffe0ff */
[----:B------:R-:W-:Y:S02]  /*3e80*/  ISETP.GE.AND P5, PT, R12, UR7, PT ;  /* 0x000000070c007c0c */ /* 0x000fe4000bfa6270 */
[----:B-----5:R-:W-:Y:S02]  /*3e90*/  SEL R12, R9, RZ, !P1 ;  /* 0x000000ff090c7207 */ /* 0x020fe40004800000 */
[----:B------:R-:W-:Y:S02]  /*3ea0*/  ISETP.GE.AND P1, PT, R13, UR7, PT ;  /* 0x000000070d007c0c */ /* 0x000fe4000bf26270 */
[----:B------:R-:W-:Y:S02]  /*3eb0*/  IADD3 R14, R34, 0x7, RZ ;  /* 0x00000007220e7810 */ /* 0x000fe40007ffe0ff */
[----:B------:R-:W-:-:S02]  /*3ec0*/  SEL R13, R10, RZ, !P6 ;  /* 0x000000ff0a0d7207 */ /* 0x000fc40007000000 */
[----:B------:R-:W-:Y:S02]  /*3ed0*/  PRMT R10, R9, 0x7632, R10 ;  /* 0x00007632090a7816 */ /* 0x000fe4000000000a */
[----:B------:R-:W-:Y:S02]  /*3ee0*/  ISETP.GE.AND P2, PT, R14, UR7, PT ;  /* 0x000000070e007c0c */ /* 0x000fe4000bf46270 */
        /* <DEDUP_REMOVED lines=9> */
[----:B------:R-:W-:-:S02]  /*3f80*/  SEL R15, R9, RZ, !P1 ;  /* 0x000000ff090f7207 */ /* 0x000fc40004800000 */
[----:B------:R-:W-:Y:S02]  /*3f90*/  PRMT R9, R12, 0x5410, R19 ;  /* 0x000054100c097816 */ /* 0x000fe40000000013 */
[----:B------:R-:W-:Y:S02]  /*3fa0*/  PRMT R10, R13, 0x5410, R14 ;  /* 0x000054100d0a7816 */ /* 0x000fe4000000000e */
[----:B------:R-:W-:Y:S02]  /*3fb0*/  PRMT R11, R11, 0x5410, R18 ;  /* 0x000054100b0b7816 */ /* 0x000fe40000000012 */
[----:B------:R-:W-:Y:S02]  /*3fc0*/  PRMT R8, R8, 0x5410, R15 ;  /* 0x0000541008087816 */ /* 0x000fe4000000000f */
.L_x_17150:
[----:B------:R-:W-:Y:S05]  /*3fd0*/  BSYNC B1 ;  /* 0x0000000000017941 */ /* 0x000fea0003800000 */
.L_x_17149:
[----:B-----5:R-:W-:Y:S01]  /*3fe0*/  HFMA2.MMA R9, R46, R9, -RZ ;  /* 0x000000092e097235 */ /* 0x020fe200001000ff */
[----:B------:R-:W-:-:S04]  /*3ff0*/  IADD3 R12, P1, R44, R22, RZ ;  /* 0x000000162c0c7210 */ /* 0x000fc80007f3e0ff */
[----:B------:R-:W-:Y:S01]  /*4000*/  LEA R18, P2, R12, c[0x0][0x178], 0x1 ;  /* 0x00005e000c127a11 */ /* 0x000fe200078408ff */
[----:B------:R-:W-:Y:S01]  /*4010*/  HFMA2.MMA R8, R48, R8, R9 ;  /* 0x0000000830087235 */ /* 0x000fe20000000009 */
[----:B------:R-:W-:-:S04]  /*4020*/  LEA.HI.X.SX32 R9, R44, R20, 0x1, P1 ;  /* 0x000000142c097211 */ /* 0x000fc800008f0eff */
        /* <DEDUP_REMOVED lines=35> */
.L_x_17152:
[----:B------:R-:W-:Y:S05]  /*4260*/  BSYNC B1 ;  /* 0x0000000000017941 */ /* 0x000fea0003800000 */
.L_x_17151:
        /* <DEDUP_REMOVED lines=37> */
.L_x_17154:
[----:B------:R-:W-:Y:S05]  /*44c0*/  BSYNC B1 ;  /* 0x0000000000017941 */ /* 0x000fea0003800000 */
.L_x_17153:
[----:B------:R-:W-:Y:S01]  /*44d0*/  HMUL2 R8, R46, R17 ;  /* 0x000000112e087232 */ /* 0x000fe20000000000 */
[----:B------:R-:W-:Y:S01]  /*44e0*/  IADD3 R9, P1, R43, R22, RZ ;  /* 0x000000162b097210 */ /* 0x000fe20007f3e0ff */
[----:B------:R-:W-:-:S03]  /*44f0*/  HFMA2 R14, R49, R14, R12 ;  /* 0x0000000e310e7231 */ /* 0x000fc6000000000c */
[----:B------:R-:W-:Y:S01]  /*4500*/  LEA.HI.X.SX32 R12, R43, R20, 0x1, P1 ;  /* 0x000000142b0c7211 */ /* 0x000fe200008f0eff */
[----:B------:R-:W-:Y:S01]  /*4510*/  HFMA2.MMA R16, R48, R16, R8 ;  /* 0x0000001030107235 */ /* 0x000fe20000000008 */
[C---:B------:R-:W-:Y:S01]  /*4520*/  LEA R8, P2, R9.reuse, c[0x0][0x178], 0x1 ;  /* 0x00005e0009087a11 */ /* 0x040fe200078408ff */
[----:B------:R-:W-:Y:S01]  /*4530*/  BSSY B1, `(.L_x_17155) ;  /* 0x0000026000017945 */ /* 0x000fe20003800000 */
[----:B------:R-:W-:Y:S02]  /*4540*/  HFMA2.MMA R15, R50, R15, R14 ;  /* 0x0000000f320f7235 */ /* 0x000fe4000000000e */
[----:B------:R-:W-:Y:S01]  /*4550*/  LEA.HI.X R9, R9, c[0x0][0x17c], R12, 0x1, P2 ;  /* 0x00005f0009097a11 */ /* 0x000fe200010f0c0c */
[----:B------:R-:W-:-:S04]  /*4560*/  HFMA2 R12, R50, R11, R10 ;  /* 0x0000000b320c7231 */ /* 0x000fc8000000000a */
[----:B------:R-:W-:Y:S01]  /*4570*/  HFMA2 R18, R49, R18, R16 ;  /* 0x0000001231127231 */ /* 0x000fe20000000010 */
[----:B------:R-:W5:Y:S01]  /*4580*/  LDG.E.128.CONSTANT R8, [R8.64] ;  /* 0x0000000a08087981 */ /* 0x000f62000c1e9d00 */
[----:B------:R-:W-:Y:S05]  /*4590*/  @P0 BRA `(.L_x_17156) ;  /* 0x000001f000000947 */ /* 0x000fea0003800000 */
[C---:B------:R-:W-:Y:S02]  /*45a0*/  IADD3 R13, R34.reuse, 0x2, RZ ;  /* 0x00000002220d7810 */ /* 0x040fe40007ffe0ff */
        /* <DEDUP_REMOVED lines=30> */
.L_x_17156:
[----:B------:R-:W-:Y:S05]  /*4790*/  BSYNC B1 ;  /* 0x0000000000017941 */ /* 0x000fea0003800000 */
.L_x_17155:
[----:B-----5:R-:W-:Y:S01]  /*47a0*/  HMUL2 R9, R46, R9 ;  /* 0x000000092e097232 */ /* 0x020fe20000000000 */
[C---:B------:R-:W-:Y:S01]  /*47b0*/  IADD3 R13, P1, R42.reuse, R22, RZ ;  /* 0x000000162a0d7210 */ /* 0x040fe20007f3e0ff */
[--C-:B------:R-:W-:Y:S01]  /*47c0*/  HADD2.F32 R14, -RZ, R12.reuse.H0_H0 ;  /* 0x2000000cff0e7230 */ /* 0x100fe20000004100 */
[----:B------:R-:W-:Y:S01]  /*47d0*/  HFMA2.MMA R18, R50, R19, R18 ;  /* 0x0000001332127235 */ /* 0x000fe20000000012 */
[----:B------:R-:W-:Y:S01]  /*47e0*/  HFMA2 R8, R48, R8, R9 ;  /* 0x0000000830087231 */ /* 0x000fe20000000009 */
[----:B------:R-:W-:Y:S01]  /*47f0*/  LEA.HI.X.SX32 R16, R42, R20, 0x1, P1 ;  /* 0x000000142a107211 */ /* 0x000fe200008f0eff */
[----:B------:R-:W-:-:S02]  /*4800*/  HADD2.F32 R9, -RZ, R12.H1_H1 ;  /* 0x3000000cff097230 */ /* 0x000fc40000004100 */
[--C-:B------:R-:W-:Y:S02]  /*4810*/  HADD2.F32 R12, -RZ, R15.reuse.H0_H0 ;  /* 0x2000000fff0c7230 */ /* 0x100fe40000004100 */
[----:B------:R-:W-:Y:S01]  /*4820*/  HADD2.F32 R15, -RZ, R15.H1_H1 ;  /* 0x3000000fff0f7230 */ /* 0x000fe20000004100 */
[----:B------:R-:W-:Y:S01]  /*4830*/  FADD.FTZ R14, R14, R9 ;  /* 0x000000090e0e7221 */ /* 0x000fe20000010000 */
[----:B------:R-:W-:Y:S01]  /*4840*/  BSSY B1, `(.L_x_17157) ;  /* 0x000002c000017945 */ /* 0x000fe20003800000 */
[--C-:B------:R-:W-:Y:S01]  /*4850*/  HADD2.F32 R9, -RZ, R18.reuse.H0_H0 ;  /* 0x20000012ff097230 */ /* 0x100fe20000004100 */
[----:B------:R-:W-:Y:S01]  /*4860*/  HFMA2.MMA R8, R49, R10, R8 ;  /* 0x0000000a31087235 */ /* 0x000fe20000000008 */
[----:B------:R-:W-:Y:S01]  /*4870*/  FADD.FTZ R15, R12, R15 ;  /* 0x0000000f0c0f7221 */ /* 0x000fe20000010000 */
[----:B------:R-:W-:Y:S01]  /*4880*/  LEA R12, P2, R13, c[0x0][0x178], 0x1 ;  /* 0x00005e000d0c7a11 */ /* 0x000fe200078408ff */
[----:B------:R-:W-:Y:S01]  /*4890*/  FADD.FTZ R31, R14, R31 ;  /* 0x0000001f0e1f7221 */ /* 0x000fe20000010000 */
[----:B------:R-:W-:Y:S01]  /*48a0*/  HADD2.F32 R18, -RZ, R18.H1_H1 ;  /* 0x30000012ff127230 */ /* 0x000fe20000004100 */
[----:B------:R-:W-:Y:S01]  /*48b0*/  FADD.FTZ R30, R15, R30 ;  /* 0x0000001e0f1e7221 */ /* 0x000fe20000010000 */
[----:B------:R-:W-:-:S03]  /*48c0*/  LEA.HI.X R13, R13, c[0x0][0x17c], R16, 0x1, P2 ;  /* 0x00005f000d0d7a11 */ /* 0x000fc600010f0c10 */
[----:B------:R-:W-:-:S03]  /*48d0*/  FADD.FTZ R18, R9, R18 ;  /* 0x0000001209127221 */ /* 0x000fc60000010000 */
[----:B------:R-:W5:Y:S01]  /*48e0*/  LDG.E.128.CONSTANT R12, [R12.64] ;  /* 0x0000000a0c0c7981 */ /* 0x000f62000c1e9d00 */
[----:B------:R-:W-:Y:S01]  /*48f0*/  FADD.FTZ R29, R18, R29 ;  /* 0x0000001d121d7221 */ /* 0x000fe20000010000 */
[----:B------:R-:W-:Y:S05]  /*4900*/  @P0 BRA `(.L_x_17158) ;  /* 0x000001f000000947 */ /* 0x000fea0003800000 */
[C---:B------:R-:W-:Y:S02]  /*4910*/  IADD3 R9, R34.reuse, 0x2, RZ ;  /* 0x0000000222097810 */ /* 0x040fe40007ffe0ff */
[C---:B------:R-:W-:Y:S02]  /*4920*/  IADD3 R10, R34.reuse, 0x3, RZ ;  /* 0x00000003220a7810 */ /* 0x040fe40007ffe0ff */
[----:B------:R-:W-:Y:S02]  /*4930*/  ISETP.GE.AND P1, PT, R9, UR7, PT ;  /* 0x0000000709007c0c */ /* 0x000fe4000bf26270 */
        /* <DEDUP_REMOVED lines=8> */
[C---:B-----5:R-:W-:Y:S02]  /*49c0*/  SEL R9, R13.reuse, RZ, !P1 ;  /* 0x000000ff0d097207 */ /* 0x060fe40004800000 */
[----:B------:R-:W-:Y:S02]  /*49d0*/  ISETP.GE.AND P1, PT, R10, UR7, PT ;  /* 0x000000070a007c0c */ /* 0x000fe4000bf26270 */
[----:B------:R-:W-:Y:S02]  /*49e0*/  IADD3 R16, R34, 0x7, RZ ;  /* 0x0000000722107810 */ /* 0x000fe40007ffe0ff */
[----:B------:R-:W-:Y:S02]  /*49f0*/  SEL R10, R14, RZ, !P6 ;  /* 0x000000ff0e0a7207 */ /* 0x000fe40007000000 */
[----:B------:R-:W-:Y:S02]  /*4a00*/  PRMT R14, R13, 0x7632, R14 ;  /* 0x000076320d0e7816 */ /* 0x000fe4000000000e */
[----:B------:R-:W-:-:S02]  /*4a10*/  ISETP.GE.AND P2, PT, R16, UR7, PT ;  /* 0x0000000710007c0c */ /* 0x000fc4000bf46270 */
[----:B------:R-:W-:Y:S02]  /*4a20*/  PRMT R16, R14, 0x7632, R16 ;  /* 0x000076320e107816 */ /* 0x000fe40000000010 */
[----:B------:R-:W-:Y:S02]  /*4a30*/  PRMT R17, R15, 0x7632, R17 ;  /* 0x000076320f117816 */ /* 0x000fe40000000011 */
[----:B------:R-:W-:Y:S02]  /*4a40*/  ISETP.GE.AND P6, PT, R34, UR7, PT ;  /* 0x0000000722007c0c */ /* 0x000fe4000bfc6270 */
        /* <DEDUP_REMOVED lines=11> */
.L_x_17158:
[----:B------:R-:W-:Y:S05]  /*4b00*/  BSYNC B1 ;  /* 0x0000000000017941 */ /* 0x000fea0003800000 */
.L_x_17157:
        /* <DEDUP_REMOVED lines=46> */
.L_x_17160:
[----:B------:R-:W-:Y:S05]  /*4df0*/  BSYNC B1 ;  /* 0x0000000000017941 */ /* 0x000fea0003800000 */
.L_x_17159:
        /* <DEDUP_REMOVED lines=37> */
.L_x_17162:
[----:B------:R-:W-:Y:S05]  /*5050*/  BSYNC B1 ;  /* 0x0000000000017941 */ /* 0x000fea0003800000 */
.L_x_17161:
        /* <DEDUP_REMOVED lines=63> */
.L_x_17164:
[----:B------:R-:W-:Y:S05]  /*5450*/  BSYNC B1 ;  /* 0x0000000000017941 */ /* 0x000fea0003800000 */
.L_x_17163:
        /* <DEDUP_REMOVED lines=41> */
.L_x_17166:
[----:B------:R-:W-:Y:S05]  /*56f0*/  BSYNC B1 ;  /* 0x0000000000017941 */ /* 0x000fea0003800000 */
.L_x_17165:
        /* <DEDUP_REMOVED lines=37> */
.L_x_17168:
[----:B------:R-:W-:Y:S05]  /*5950*/  BSYNC B1 ;  /* 0x0000000000017941 */ /* 0x000fea0003800000 */
.L_x_17167:
        /* <DEDUP_REMOVED lines=47> */
.L_x_17170:
[----:B------:R-:W-:Y:S05]  /*5c50*/  BSYNC B1 ;  /* 0x0000000000017941 */ /* 0x000fea0003800000 */
.L_x_17169:
        /* <DEDUP_REMOVED lines=56> */
.L_x_17172:
[----:B------:R-:W-:Y:S05]  /*5fe0*/  BSYNC B1 ;  /* 0x0000000000017941 */ /* 0x000fea0003800000 */
.L_x_17171:
        /* <DEDUP_REMOVED lines=17> */
.L_x_17148:
[----:B------:R-:W-:Y:S05]  /*6100*/  BSYNC B0 ;  /* 0x0000000000007941 */ /* 0x000fea0003800000 */
.L_x_17146:
        /* <DEDUP_REMOVED lines=9> */
[----:B------:R-:W0:Y:S01]  /*61a0*/  S2R R0, SR_TID.X ;  /* 0x0000000000007919 */ /* 0x000e220000002100 */
        /* <DEDUP_REMOVED lines=12> */
[----:B0-----:R-:W-:-:S03]  /*6270*/  SHF.R.S32.HI R7, RZ, 0x1f, R0 ;  /* 0x0000001fff077819 */ /* 0x001fc60000011400 */
[----:B------:R-:W0:Y:S01]  /*6280*/  SHFL.BFLY PT, R15, R10, 0x1, 0x1f ;  /* 0x0c201f000a0f7f89 */ /* 0x000e2200000e0000 */
[----:B------:R-:W-:Y:S01]  /*6290*/  LEA.HI R22, R7, R0, RZ, 0x5 ;  /* 0x0000000007167211 */ /* 0x000fe200078f28ff */
[----:B-1----:R-:W-:Y:S02]  /*62a0*/  FADD.FTZ R28, R9, R28 ;  /* 0x0000001c091c7221 */ /* 0x002fe40000010000 */
[----:B------:R-:W1:Y:S01]  /*62b0*/  SHFL.BFLY PT, R11, R8, 0x1, 0x1f ;  /* 0x0c201f00080b7f89 */ /* 0x000e6200000e0000 */
[----:B--2---:R-:W-:-:S03]  /*62c0*/  FADD.FTZ R31, R31, R4 ;  /* 0x000000041f1f7221 */ /* 0x004fc60000010000 */
[----:B------:R-:W2:Y:S01]  /*62d0*/  SHFL.BFLY PT, R19, R12, 0x1, 0x1f ;  /* 0x0c201f000c137f89 */ /* 0x000ea200000e0000 */
[----:B---3--:R-:W-:Y:S01]  /*62e0*/  FADD.FTZ R4, R2, R3 ;  /* 0x0000000302047221 */ /* 0x008fe20000010000 */
[----:B------:R-:W-:Y:S01]  /*62f0*/  LOP3.LUT R3, R22, 0xffffffe0, RZ, 0xc0, !PT ;  /* 0xffffffe016037812 */ /* 0x000fe200078ec0ff */
[----:B----4-:R-:W-:Y:S01]  /*6300*/  FADD.FTZ R24, R13, R24 ;  /* 0x000000180d187221 */ /* 0x010fe20000010000 */
[----:B------:R-:W3:Y:S03]  /*6310*/  SHFL.BFLY PT, R9, R30, 0x1, 0x1f ;  /* 0x0c201f001e097f89 */ /* 0x000ee600000e0000 */
[C---:B------:R-:W-:Y:S01]  /*6320*/  IMAD.IADD R29, R0.reuse, 0x1, -R3 ;  /* 0x00000001001d7824 */ /* 0x040fe200078e0a03 */
[----:B------:R-:W4:Y:S01]  /*6330*/  SHFL.BFLY PT, R13, R28, 0x1, 0x1f ;  /* 0x0c201f001c0d7f89 */ /* 0x000f2200000e0000 */
[----:B------:R-:W-:Y:S01]  /*6340*/  FADD.FTZ R16, R23, R6 ;  /* 0x0000000617107221 */ /* 0x000fe20000010000 */
[----:B------:R-:W-:Y:S01]  /*6350*/  IADD3 R6, R0, 0x1f, RZ ;  /* 0x0000001f00067810 */ /* 0x000fe20007ffe0ff */
[----:B------:R-:W-:Y:S01]  /*6360*/  FADD.FTZ R18, R18, R5 ;  /* 0x0000000512127221 */ /* 0x000fe20000010000 */
[----:B------:R-:W4:Y:S02]  /*6370*/  SHFL.BFLY PT, R23, R14, 0x1, 0x1f ;  /* 0x0c201f000e177f89 */ /* 0x000f2400000e0000 */
[----:B------:R-:W-:Y:S01]  /*6380*/  ISETP.GT.U32.AND P3, PT, R6, 0x3e, PT ;  /* 0x0000003e0600780c */ /* 0x000fe20003f64070 */
[----:B0-----:R-:W-:Y:S01]  /*6390*/  FADD.FTZ R5, R10, R15 ;  /* 0x0000000f0a057221 */ /* 0x001fe20000010000 */
[----:B------:R-:W0:Y:S01]  /*63a0*/  SHFL.BFLY PT, R17, R26, 0x1, 0x1f ;  /* 0x0c201f001a117f89 */ /* 0x000e2200000e0000 */
[----:B------:R-:W-:Y:S01]  /*63b0*/  LOP3.LUT R10, R29, 0x3, RZ, 0xc0, !PT ;  /* 0x000000031d0a7812 */ /* 0x000fe200078ec0ff */
[----:B-1----:R-:W-:-:S02]  /*63c0*/  FADD.FTZ R2, R8, R11 ;  /* 0x0000000b08027221 */ /* 0x002fc40000010000 */
[----:B------:R-:W1:Y:S01]  /*63d0*/  SHFL.BFLY PT, R21, R24, 0x1, 0x1f ;  /* 0x0c201f0018157f89 */ /* 0x000e6200000e0000 */
[----:B------:R-:W-:Y:S02]  /*63e0*/  ISETP.NE.AND P2, PT, R10, RZ, PT ;  /* 0x000000ff0a00720c */ /* 0x000fe40003f45270 */
[----:B------:R-:W-:Y:S01]  /*63f0*/  LOP3.LUT R11, R0, 0xffffffc0, RZ, 0xc0, !PT ;  /* 0xffffffc0000b7812 */ /* 0x000fe200078ec0ff */
[----:B------:R-:W1:Y:S01]  /*6400*/  SHFL.BFLY PT, R25, R16, 0x1, 0x1f ;  /* 0x0c201f0010197f89 */ /* 0x000e6200000e0000 */
[----:B--2---:R-:W-:Y:S01]  /*6410*/  FADD.FTZ R8, R12, R19 ;  /* 0x000000130c087221 */ /* 0x004fe20000010000 */
[----:B------:R-:W-:Y:S02]  /*6420*/  SHF.R.S32.HI R12, RZ, 0x1f, R29 ;  /* 0x0000001fff0c7819 */ /* 0x000fe4000001141d */
[----:B------:R-:W2:Y:S01]  /*6430*/  SHFL.BFLY PT, R27, R18, 0x1, 0x1f ;  /* 0x0c201f00121b7f89 */ /* 0x000ea200000e0000 */
[----:B------:R-:W-:Y:S01]  /*6440*/  ISETP.NE.OR P5, PT, R11, 0x40, P2 ;  /* 0x000000400b00780c */ /* 0x000fe200017a5670 */
[----:B---3--:R-:W-:Y:S01]  /*6450*/  FADD.FTZ R7, R30, R9 ;  /* 0x000000091e077221 */ /* 0x008fe20000010000 */
[----:B------:R-:W-:Y:S01]  /*6460*/  LEA.HI R12, R12, R29, RZ, 0x2 ;  /* 0x0000001d0c0c7211 */ /* 0x000fe200078f10ff */
[----:B------:R-:W3:Y:S01]  /*6470*/  SHFL.BFLY PT, R20, R31, 0x1, 0x1f ;  /* 0x0c201f001f147f89 */ /* 0x000ee200000e0000 */
[----:B----4-:R-:W-:Y:S01]  /*6480*/  FADD.FTZ R3, R28, R13 ;  /* 0x0000000d1c037221 */ /* 0x010fe20000010000 */
[----:B------:R-:W-:-:S02]  /*6490*/  LOP3.LUT R13, R0, 0xffffffe0, RZ, 0xc0, !PT ;  /* 0xffffffe0000d7812 */ /* 0x000fc400078ec0ff */
[----:B------:R-:W-:Y:S01]  /*64a0*/  SHF.R.S32.HI R15, RZ, 0x5, R22 ;  /* 0x00000005ff0f7819 */ /* 0x000fe20000011416 */
[----:B------:R-:W-:Y:S01]  /*64b0*/  BAR.SYNC.DEFER_BLOCKING 0x0 ;  /* 0x0000000000007b1d */ /* 0x000fe20000010000 */
[----:B------:R-:W-:Y:S01]  /*64c0*/  SHF.R.S32.HI R12, RZ, 0x2, R12 ;  /* 0x00000002ff0c7819 */ /* 0x000fe2000001140c */
[----:B------:R-:W-:Y:S01]  /*64d0*/  FADD.FTZ R10, R14, R23 ;  /* 0x000000170e0a7221 */ /* 0x000fe20000010000 */
[----:B------:R-:W-:Y:S01]  /*64e0*/  ISETP.NE.OR P4, PT, R13, 0x20, P2 ;  /* 0x000000200d00780c */ /* 0x000fe20001785670 */
[----:B0-----:R-:W-:Y:S01]  /*64f0*/  FADD.FTZ R6, R26, R17 ;  /* 0x000000111a067221 */ /* 0x001fe20000010000 */
[C---:B------:R-:W-:Y:S01]  /*6500*/  ISETP.GT.OR P0, PT, R0.reuse, 0x3f, P2 ;  /* 0x0000003f0000780c */ /* 0x040fe20001704670 */
[----:B------:R-:W-:Y:S01]  /*6510*/  IMAD R14, R15, 0x60, R12 ;  /* 0x000000600f0e7824 */ /* 0x000fe200078e020c */
[----:B------:R-:W-:Y:S01]  /*6520*/  ISETP.GT.OR P1, PT, R0, 0x1f, P2 ;  /* 0x0000001f0000780c */ /* 0x000fe20001724670 */
[----:B-1----:R-:W-:Y:S02]  /*6530*/  FADD.FTZ R9, R24, R21 ;  /* 0x0000001518097221 */ /* 0x002fe40000010000 */
[----:B------:R-:W-:-:S02]  /*6540*/  FADD.FTZ R11, R16, R25 ;  /* 0x00000019100b7221 */ /* 0x000fc40000010000 */
        /* <DEDUP_REMOVED lines=15> */
.L_x_17175:
[----:B------:R-:W-:Y:S05]  /*6640*/  BSYNC B0 ;  /* 0x0000000000007941 */ /* 0x000fea0003800000 */
.L_x_17174:
        /* <DEDUP_REMOVED lines=27> */
.L_x_17177:
[----:B------:R-:W-:Y:S05]  /*6800*/  BSYNC B0 ;  /* 0x0000000000007941 */ /* 0x000fea0003800000 */
.L_x_17176:
        /* <DEDUP_REMOVED lines=15> */
.L_x_17179:
[----:B------:R-:W-:Y:S05]  /*6900*/  BSYNC B0 ;  /* 0x0000000000007941 */ /* 0x000fea0003800000 */
.L_x_17178:
        /* <DEDUP_REMOVED lines=27> */
.L_x_17181:
[----:B------:R-:W-:Y:S05]  /*6ac0*/  BSYNC B0 ;  /* 0x0000000000007941 */ /* 0x000fea0003800000 */
.L_x_17180:
        /* <DEDUP_REMOVED lines=22> */
[----:B01----:R-:W-:Y:S02]  /*6c30*/  LEA R14, P0, R21, c[0x0][0x160], 0x1 ;  /* 0x00005800150e7a11 */ /* 0x003fe400078008ff */
[----:B------:R-:W-:-:S02]  /*6c40*/  IADD3 R18, R12, 0x10, RZ ;  /* 0x000000100c127810 */ /* 0x000fc40007ffe0ff */
[----:B------:R-:W-:Y:S02]  /*6c50*/  IADD3 R19, R12, 0x18, RZ ;  /* 0x000000180c137810 */ /* 0x000fe40007ffe0ff */
[----:B------:R-:W-:Y:S02]  /*6c60*/  LEA.HI.X.SX32 R20, R15, UR7, 0x1, P1 ;  /* 0x000000070f147c11 */ /* 0x000fe400088f0eff */
[----:B------:R-:W-:Y:S02]  /*6c70*/  LEA R16, P1, R17, c[0x0][0x160], 0x1 ;  /* 0x0000580011107a11 */ /* 0x000fe400078208ff */
[----:B------:R-:W-:Y:S02]  /*6c80*/  LEA.HI.X R15, R21, c[0x0][0x164], R22, 0x1, P0 ;  /* 0x00005900150f7a11 */ /* 0x000fe400000f0c16 */
[----:B------:R-:W-:Y:S02]  /*6c90*/  IADD3 R24, P0, R18, UR4, RZ ;  /* 0x0000000412187c10 */ /* 0x000fe4000ff1e0ff */
[----:B------:R-:W-:-:S02]  /*6ca0*/  IADD3 R21, P2, R19, UR4, RZ ;  /* 0x0000000413157c10 */ /* 0x000fc4000ff5e0ff */
[----:B------:R-:W-:Y:S02]  /*6cb0*/  LEA.HI.X R17, R17, c[0x0][0x164], R20, 0x1, P1 ;  /* 0x0000590011117a11 */ /* 0x000fe400008f0c14 */
[----:B------:R-:W-:Y:S02]  /*6cc0*/  IADD3 R20, R12, 0x20, RZ ;  /* 0x000000200c147810 */ /* 0x000fe40007ffe0ff */
[----:B------:R-:W-:Y:S02]  /*6cd0*/  LEA.HI.X.SX32 R25, R18, UR7, 0x1, P0 ;  /* 0x0000000712197c11 */ /* 0x000fe400080f0eff */
[----:B------:R-:W-:Y:S02]  /*6ce0*/  LEA.HI.X.SX32 R22, R19, UR7, 0x1, P2 ;  /* 0x0000000713167c11 */ /* 0x000fe400090f0eff */
[----:B------:R-:W-:Y:S02]  /*6cf0*/  LEA R26, P1, R21, c[0x0][0x160], 0x1 ;  /* 0x00005800151a7a11 */ /* 0x000fe400078208ff */
[----:B------:R-:W-:-:S02]  /*6d00*/  IADD3 R18, R12, 0x28, RZ ;  /* 0x000000280c127810 */ /* 0x000fc40007ffe0ff */
[----:B------:R-:W-:Y:S02]  /*6d10*/  LEA R30, P0, R24, c[0x0][0x160], 0x1 ;  /* 0x00005800181e7a11 */ /* 0x000fe400078008ff */
[----:B------:R-:W-:Y:S02]  /*6d20*/  IADD3 R23, P2, R20, UR4, RZ ;  /* 0x0000000414177c10 */ /* 0x000fe4000ff5e0ff */
[----:B------:R-:W-:Y:S02]  /*6d30*/  LEA.HI.X R27, R21, c[0x0][0x164], R22, 0x1, P1 ;  /* 0x00005900151b7a11 */ /* 0x000fe400008f0c16 */
[----:B------:R-:W-:Y:S02]  /*6d40*/  IADD3 R21, P1, R18, UR4, RZ ;  /* 0x0000000412157c10 */ /* 0x000fe4000ff3e0ff */
[----:B------:R-:W-:Y:S02]  /*6d50*/  LEA.HI.X R31, R24, c[0x0][0x164], R25, 0x1, P0 ;  /* 0x00005900181f7a11 */ /* 0x000fe400000f0c19 */
[----:B------:R-:W-:-:S02]  /*6d60*/  LEA.HI.X.SX32 R24, R20, UR7, 0x1, P2 ;  /* 0x0000000714187c11 */ /* 0x000fc400090f0eff */
[----:B------:R-:W-:Y:S02]  /*6d70*/  LEA R28, P0, R23, c[0x0][0x160], 0x1 ;  /* 0x00005800171c7a11 */ /* 0x000fe400078008ff */
[----:B------:R-:W-:Y:S02]  /*6d80*/  IADD3 R19, R12, 0x30, RZ ;  /* 0x000000300c137810 */ /* 0x000fe40007ffe0ff */
[----:B------:R-:W-:Y:S02]  /*6d90*/  LEA.HI.X.SX32 R20, R18, UR7, 0x1, P1 ;  /* 0x0000000712147c11 */ /* 0x000fe400088f0eff */
[----:B------:R-:W-:Y:S02]  /*6da0*/  LEA R22, P1, R21, c[0x0][0x160], 0x1 ;  /* 0x0000580015167a11 */ /* 0x000fe400078208ff */
[----:B------:R-:W-:Y:S02]  /*6db0*/  IADD3 R18, R12, 0x38, RZ ;  /* 0x000000380c127810 */ /* 0x000fe40007ffe0ff */
[----:B------:R-:W-:-:S02]  /*6dc0*/  LEA.HI.X R29, R23, c[0x0][0x164], R24, 0x1, P0 ;  /* 0x00005900171d7a11 */ /* 0x000fc400000f0c18 */
        /* <DEDUP_REMOVED lines=15> */
[----:B------:R-:W-:Y:S02]  /*6ec0*/  IADD3 R12, R12, 0x58, RZ ;  /* 0x000000580c0c7810 */ /* 0x000fe40007ffe0ff */
[----:B------:R-:W-:Y:S02]  /*6ed0*/  LEA.HI.X R21, R21, c[0x0][0x164], R34, 0x1, P0 ;  /* 0x0000590015157a11 */ /* 0x000fe400000f0c22 */
[----:B------:R-:W-:-:S02]  /*6ee0*/  IADD3 R37, P0, R32, UR4, RZ ;  /* 0x0000000420257c10 */ /* 0x000fc4000ff1e0ff */
[----:B------:R-:W-:Y:S02]  /*6ef0*/  IADD3 R35, P1, R33, UR4, RZ ;  /* 0x0000000421237c10 */ /* 0x000fe4000ff3e0ff */
[----:B------:R-:W-:Y:S02]  /*6f00*/  F2FP.PACK_AB R4, R7, R4 ;  /* 0x000000040704723e */ /* 0x000fe400000000ff */
[----:B------:R-:W-:Y:S02]  /*6f10*/  IADD3 R7, P2, R12, UR4, RZ ;  /* 0x000000040c077c10 */ /* 0x000fe4000ff5e0ff */
[----:B------:R-:W-:Y:S01]  /*6f20*/  LEA.HI.X.SX32 R40, R32, UR7, 0x1, P0 ;  /* 0x0000000720287c11 */ /* 0x000fe200080f0eff */
[----:B------:R-:W-:Y:S01]  /*6f30*/  STG.E.U16 [R14.64], R4 ;  /* 0x000000040e007986 */ /* 0x000fe2000c10150a */
[----:B------:R-:W-:Y:S02]  /*6f40*/  LEA.HI.X.SX32 R38, R33, UR7, 0x1, P1 ;  /* 0x0000000721267c11 */ /* 0x000fe400088f0eff */
[----:B------:R-:W-:-:S02]  /*6f50*/  LEA R32, P0, R37, c[0x0][0x160], 0x1 ;  /* 0x0000580025207a11 */ /* 0x000fc400078008ff */
[----:B------:R-:W-:Y:S02]  /*6f60*/  LEA R36, P1, R35, c[0x0][0x160], 0x1 ;  /* 0x0000580023247a11 */ /* 0x000fe400078208ff */
[----:B------:R-:W-:Y:S02]  /*6f70*/  LEA.HI.X.SX32 R12, R12, UR7, 0x1, P2 ;  /* 0x000000070c0c7c11 */ /* 0x000fe400090f0eff */
[----:B------:R-:W-:Y:S02]  /*6f80*/  F2FP.PACK_AB R2, R3, R2 ;  /* 0x000000020302723e */ /* 0x000fe400000000ff */
[----:B------:R-:W-:Y:S02]  /*6f90*/  LEA R34, P2, R7, c[0x0][0x160], 0x1 ;  /* 0x0000580007227a11 */ /* 0x000fe400078408ff */
[----:B------:R-:W-:Y:S02]  /*6fa0*/  PRMT R3, R4, 0x7632, R3 ;  /* 0x0000763204037816 */ /* 0x000fe40000000003 */
[----:B------:R-:W-:-:S02]  /*6fb0*/  F2FP.PACK_AB R5, R6, R5 ;  /* 0x000000050605723e */ /* 0x000fc400000000ff */
[----:B------:R-:W-:Y:S01]  /*6fc0*/  LEA.HI.X R33, R37, c[0x0][0x164], R40, 0x1, P0 ;  /* 0x0000590025217a11 */ /* 0x000fe200000f0c28 */
[----:B------:R0:W-:Y:S01]  /*6fd0*/  STG.E.U16 [R16.64], R3 ;  /* 0x0000000310007986 */ /* 0x0001e2000c10150a */
[----:B------:R-:W-:Y:S02]  /*6fe0*/  LEA.HI.X R37, R35, c[0x0][0x164], R38, 0x1, P1 ;  /* 0x0000590023257a11 */ /* 0x000fe400008f0c26 */
[----:B------:R-:W-:Y:S01]  /*6ff0*/  PRMT R6, R2, 0x7632, R6 ;  /* 0x0000763202067816 */ /* 0x000fe20000000006 */
[----:B------:R-:W-:Y:S01]  /*7000*/  STG.E.U16 [R30.64], R2 ;  /* 0x000000021e007986 */ /* 0x000fe2000c10150a */
[----:B------:R-:W-:Y:S02]  /*7010*/  F2FP.PACK_AB R8, R9, R8 ;  /* 0x000000080908723e */ /* 0x000fe400000000ff */
[----:B------:R-:W-:Y:S01]  /*7020*/  LEA.HI.X R35, R7, c[0x0][0x164], R12, 0x1, P2 ;  /* 0x0000590007237a11 */ /* 0x000fe200010f0c0c */
[----:B------:R-:W-:Y:S01]  /*7030*/  STG.E.U16 [R26.64], R6 ;  /* 0x000000061a007986 */ /* 0x000fe2000c10150a */
[----:B------:R-:W-:-:S02]  /*7040*/  PRMT R7, R5, 0x7632, R7 ;  /* 0x0000763205077816 */ /* 0x000fc40000000007 */
[----:B------:R-:W-:Y:S01]  /*7050*/  F2FP.PACK_AB R10, R11, R10 ;  /* 0x0000000a0b0a723e */ /* 0x000fe200000000ff */
[----:B------:R-:W-:Y:S01]  /*7060*/  STG.E.U16 [R28.64], R5 ;  /* 0x000000051c007986 */ /* 0x000fe2000c10150a */
[----:B------:R-:W-:Y:S02]  /*7070*/  PRMT R9, R8, 0x7632, R9 ;  /* 0x0000763208097816 */ /* 0x000fe40000000009 */
[----:B------:R-:W-:Y:S01]  /*7080*/  F2FP.PACK_AB R0, R13, R0 ;  /* 0x000000000d00723e */ /* 0x000fe200000000ff */
[----:B------:R-:W-:Y:S01]  /*7090*/  STG.E.U16 [R22.64], R7 ;  /* 0x0000000716007986 */ /* 0x000fe2000c10150a */
[----:B0-----:R-:W-:Y:S02]  /*70a0*/  PRMT R16, R10, 0x7632, R16 ;  /* 0x000076320a107816 */ /* 0x001fe40000000010 */
[----:B------:R-:W-:Y:S01]  /*70b0*/  PRMT R17, R0, 0x7632, R17 ;  /* 0x0000763200117816 */ /* 0x000fe20000000011 */
[----:B------:R-:W-:Y:S04]  /*70c0*/  STG.E.U16 [R24.64], R8 ;  /* 0x0000000818007986 */ /* 0x000fe8000c10150a */
[----:B------:R-:W-:Y:S04]  /*70d0*/  STG.E.U16 [R18.64], R9 ;  /* 0x0000000912007986 */ /* 0x000fe8000c10150a */
[----:B------:R-:W-:Y:S04]  /*70e0*/  STG.E.U16 [R20.64], R10 ;  /* 0x0000000a14007986 */ /* 0x000fe8000c10150a */
[----:B------:R-:W-:Y:S04]  /*70f0*/  STG.E.U16 [R32.64], R16 ;  /* 0x0000001020007986 */ /* 0x000fe8000c10150a */
[----:B------:R-:W-:Y:S04]  /*7100*/  STG.E.U16 [R36.64], R0 ;  /* 0x0000000024007986 */ /* 0x000fe8000c10150a */
[----:B------:R-:W-:Y:S01]  /*7110*/  STG.E.U16 [R34.64], R17 ;  /* 0x0000001122007986 */ /* 0x000fe2000c10150a */
[----:B------:R-:W-:Y:S05]  /*7120*/  EXIT ;  /* 0x000000000000794d */ /* 0x000fea0003800000 */
.L_x_17182:
        /* <DEDUP_REMOVED lines=13> */
.L_x_23982:


//--------------------- .text._ZN4vllm25paged_attention_v1_kernelIttLi80ELi32ELi128ELNS_18Fp8KVCacheDataTypeE0ELb0EEEvPT_PKS2_PKT0_S8_ifPKiSA_iPKfiiiSC_SC_iiiii --------------------------
	.section	.text._ZN4vllm25paged_attention_v1_kernelIttLi80ELi32ELi128ELNS_18Fp8KVCacheDataTypeE0ELb0EEEvPT_PKS2_PKT0_S8_ifPKiSA_iPKfiiiSC_SC_iiiii,"ax",@progbits
	.sectioninfo	@"SHI_REGISTERS=50"
	.align	128
        .global         _ZN4vllm25paged_attention_v1_kernelIttLi80ELi32ELi128ELNS_18Fp8KVCacheDataTypeE0ELb0EEEvPT_PKS2_PKT0_S8_ifPKiSA_iPKfiiiSC_SC_iiiii
        .type           _ZN4vllm25paged_attention_v1_kernelIttLi80ELi32ELi128ELNS_18Fp8KVCacheDataTypeE0ELb0EEEvPT_PKS2_PKT0_S8_ifPKiSA_iPKfiiiSC_SC_iiiii,@function
        .size           _ZN4vllm25paged_attention_v1_kernelIttLi80ELi32ELi128ELNS_18Fp8KVCacheDataTypeE0ELb0EEEvPT_PKS2_PKT0_S8_ifPKiSA_iPKfiiiSC_SC_iiiii,(.L_x_23983 - _ZN4vllm25paged_attention_v1_kernelIttLi80ELi32ELi128ELNS_18Fp8KVCacheDataTypeE0ELb0EEEvPT_PKS2_PKT0_S8_ifPKiSA_iPKfiiiSC_SC_iiiii)
        .other          _ZN4vllm25paged_attention_v1_kernelIttLi80ELi32ELi128ELNS_18Fp8KVCacheDataTypeE0ELb0EEEvPT_PKS2_PKT0_S8_ifPKiSA_iPKfiiiSC_SC_iiiii,@"STO_CUDA_ENTRY STV_DEFAULT"
_ZN4vllm25paged_attention_v1_kernelIttLi80ELi32ELi128ELNS_18Fp8KVCacheDataTypeE0ELb0EEEvPT_PKS2_PKT0_S8_ifPKiSA_iPKfiiiSC_SC_iiiii:
.text._ZN4vllm25paged_attention_v1_kernelIttLi80ELi32ELi128ELNS_18Fp8KVCacheDataTypeE0ELb0EEEvPT_PKS2_PKT0_S8_ifPKiSA_iPKfiiiSC_SC_iiiii:
        /* <DEDUP_REMOVED lines=33> */
[----:B------:R-:W-:Y:S01]  /*0210*/  UIMAD UR4, UR7, 0x50, URZ ;  /* 0x00000050070478a4 */ /* 0x000fe2000f8e023f */
        /* <DEDUP_REMOVED lines=54> */
[----:B------:R-:W-:Y:S01]  /*0580*/  IMAD.U32 R13, RZ, RZ, UR4 ;  /* 0x00000004ff0d7e24 */ /* 0x000fe2000f8e00ff */
        /* <DEDUP_REMOVED lines=13> */
[----:B------:R-:W-:Y:S01]  /*0660*/  IADD3 R4, P0, P2, R5, UR4, R8 ;  /* 0x0000000405047c10 */ /* 0x000fe2000fa1e008 */
[----:B------:R-:W-:Y:S01]  /*0670*/  IMAD.MOV.U32 R10, RZ, RZ, R33 ;  /* 0x000000ffff0a7224 */ /* 0x000fe200078e0021 */
[----:B------:R-:W-:Y:S02]  /*0680*/  SHF.R.S32.HI R5, RZ, 0x1f, R5 ;  /* 0x0000001fff057819 */ /* 0x000fe40000011405 */
[----:B------:R-:W-:Y:S02]  /*0690*/  LEA R2, P3, R4, c[0x0][0x168], 0x1 ;  /* 0x00005a0004027a11 */ /* 0x000fe400078608ff */
[----:B------:R-:W-:-:S04]  /*06a0*/  IADD3.X R5, R5, R12, R13, P0, P2 ;  /* 0x0000000c05057210 */ /* 0x000fc800007e440d */
[----:B------:R-:W-:-:S05]  /*06b0*/  LEA.HI.X R3, R4, c[0x0][0x16c], R5, 0x1, P3 ;  /* 0x00005b0004037a11 */ /* 0x000fca00018f0c05 */
.L_x_17187:
[----:B------:R0:W2:Y:S01]  /*06c0*/  LDG.E.128.CONSTANT R4, [R2.64] ;  /* 0x0000000c02047981 */ /* 0x0000a2000c1e9d00 */
[----:B------:R-:W-:Y:S02]  /*06d0*/  IADD3 R9, R9, -0x1, RZ ;  /* 0xffffffff09097810 */ /* 0x000fe40007ffe0ff */
[----:B------:R-:W-:Y:S02]  /*06e0*/  IADD3 R10, R10, 0x80, RZ ;  /* 0x000000800a0a7810 */ /* 0x000fe40007ffe0ff */
[----:B------:R-:W-:Y:S02]  /*06f0*/  ISETP.NE.AND P0, PT, R9, RZ, PT ;  /* 0x000000ff0900720c */ /* 0x000fe40003f05270 */
[----:B0-----:R-:W-:-:S05]  /*0700*/  IADD3 R2, P2, R2, 0x800, RZ ;  /* 0x0000080002027810 */ /* 0x001fca0007f5e0ff */
[----:B------:R-:W-:Y:S01]  /*0710*/  IMAD.X R3, RZ, RZ, R3, P2 ;  /* 0x000000ffff037224 */ /* 0x000fe200010e0603 */
[----:B--2---:R0:W-:Y:S02]  /*0720*/  STS.128 [R11], R4 ;  /* 0x000000040b007388 */ /* 0x0041e40000000c00 */
[----:B0-----:R-:W-:-:S03]  /*0730*/  IADD3 R11, R11, 0x800, RZ ;  /* 0x000008000b0b7810 */ /* 0x001fc60007ffe0ff */
[----:B------:R-:W-:Y:S05]  /*0740*/  @P0 BRA `(.L_x_17187) ;  /* 0xffffff7000000947 */ /* 0x000fea000383ffff */
.L_x_17186:
[----:B------:R-:W-:Y:S05]  /*0750*/  BSYNC B1 ;  /* 0x0000000000017941 */ /* 0x000fea0003800000 */
.L_x_17185:
[----:B------:R-:W-:Y:S05]  /*0760*/  @!P1 BRA `(.L_x_17184) ;  /* 0x0000018000009947 */ /* 0x000fea0003800000 */
[----:B------:R-:W-:Y:S01]  /*0770*/  IADD3 R8, P0, R8, UR4, RZ ;  /* 0x0000000408087c10 */ /* 0x000fe2000ff1e0ff */
[C---:B------:R-:W-:Y:S01]  /*0780*/  IMAD.SHL.U32 R25, R10.reuse, 0x8, RZ ;  /* 0x000000080a197824 */ /* 0x040fe200078e00ff */
[----:B------:R-:W-:Y:S02]  /*0790*/  IADD3 R20, R10, -0x200, RZ ;  /* 0xfffffe000a147810 */ /* 0x000fe40007ffe0ff */
[----:B------:R-:W-:Y:S01]  /*07a0*/  LEA R22, P1, R8, c[0x0][0x168], 0x1 ;  /* 0x00005a0008167a11 */ /* 0x000fe200078208ff */
[----:B------:R-:W-:Y:S01]  /*07b0*/  IMAD.X R13, R12, 0x1, R13, P0 ;  /* 0x000000010c0d7824 */ /* 0x000fe200000e060d */
[----:B------:R-:W-:-:S04]  /*07c0*/  LEA R21, R10, 0x1000, 0x4 ;  /* 0x000010000a157811 */ /* 0x000fc800078e20ff */
[----:B------:R-:W-:-:S03]  /*07d0*/  LEA.HI.X R23, R8, c[0x0][0x16c], R13, 0x1, P1 ;  /* 0x00005b0008177a11 */ /* 0x000fc600008f0c0d */
.L_x_17188:
        /* <DEDUP_REMOVED lines=17> */
.L_x_17184:
[----:B------:R-:W-:Y:S05]  /*08f0*/  BSYNC B0 ;  /* 0x0000000000007941 */ /* 0x000fea0003800000 */
.L_x_17183:
        /* <DEDUP_REMOVED lines=9> */
[----:B------:R-:W-:Y:S01]  /*0990*/  IADD3 R5, P1, R40, UR5, RZ ;  /* 0x0000000528057c10 */ /* 0x000fe2000ff3e0ff */
[----:B------:R-:W-:Y:S02]  /*09a0*/  IMAD R3, R0, c[0x0][0x1b0], RZ ;  /* 0x00006c0000037a24 */ /* 0x000fe400078e02ff */
[----:B------:R-:W-:Y:S01]  /*09b0*/  IMAD.MOV.U32 R32, RZ, RZ, c[0x0][0x1ac] ;  /* 0x00006b00ff207624 */ /* 0x000fe200078e00ff */
[----:B------:R-:W-:Y:S01]  /*09c0*/  SHF.R.S32.HI R4, RZ, 0x1f, R42 ;  /* 0x0000001fff047819 */ /* 0x000fe2000001142a */
[C---:B------:R-:W-:Y:S01]  /*09d0*/  IMAD R37, R40.reuse, 0x20, R41 ;  /* 0x0000002028257824 */ /* 0x040fe200078e0229 */
        /* <DEDUP_REMOVED lines=11> */
.L_x_17191:
        /* <DEDUP_REMOVED lines=12> */
[----:B------:R-:W4:Y:S01]  /*0b50*/  LDG.E.128.CONSTANT R12, [R46.64+0x400] ;  /* 0x0004000c2e0c7981 */ /* 0x000f22000c1e9d00 */
[----:B0-----:R-:W-:Y:S02]  /*0b60*/  HADD2.F32 R24, -RZ, R16.H0_H0 ;  /* 0x20000010ff187230 */ /* 0x001fe40000004100 */
[----:B-1----:R-:W-:-:S02]  /*0b70*/  HADD2.F32 R44, -RZ, R20.H0_H0 ;  /* 0x20000014ff2c7230 */ /* 0x002fc40000004100 */
[----:B------:R-:W-:Y:S02]  /*0b80*/  HADD2.F32 R16, -RZ, R16.H1_H1 ;  /* 0x30000010ff107230 */ /* 0x000fe40000004100 */
[----:B--2---:R-:W-:-:S05]  /*0b90*/  HADD2.F32 R25, -RZ, R4.H0_H0 ;  /* 0x20000004ff197230 */ /* 0x004fca0000004100 */
[----:B------:R-:W-:Y:S01]  /*0ba0*/  FMUL.FTZ R24, R24, R25 ;  /* 0x0000001918187220 */ /* 0x000fe20000410000 */
[----:B---3--:R-:W-:-:S05]  /*0bb0*/  HADD2.F32 R25, -RZ, R8.H0_H0 ;  /* 0x20000008ff197230 */ /* 0x008fca0000004100 */
[----:B------:R-:W-:Y:S02]  /*0bc0*/  FFMA.FTZ R44, R44, R25, R24 ;  /* 0x000000192c2c7223 */ /* 0x000fe40000010018 */
[----:B------:R-:W2:Y:S01]  /*0bd0*/  LDG.E.128.CONSTANT R24, [R46.64+0x600] ;  /* 0x0006000c2e187981 */ /* 0x000ea2000c1e9d00 */
[----:B------:R-:W-:-:S05]  /*0be0*/  HADD2.F32 R29, -RZ, R4.H1_H1 ;  /* 0x30000004ff1d7230 */ /* 0x000fca0000004100 */
[----:B------:R-:W-:Y:S01]  /*0bf0*/  FMUL.FTZ R4, R16, R29 ;  /* 0x0000001d10047220 */ /* 0x000fe20000410000 */
[----:B------:R-:W-:Y:S02]  /*0c00*/  HADD2.F32 R16, -RZ, R20.H1_H1 ;  /* 0x30000014ff107230 */ /* 0x000fe40000004100 */
[----:B------:R-:W-:Y:S02]  /*0c10*/  HADD2.F32 R29, -RZ, R8.H1_H1 ;  /* 0x30000008ff1d7230 */ /* 0x000fe40000004100 */
[--C-:B------:R-:W-:Y:S02]  /*0c20*/  HADD2.F32 R8, -RZ, R17.reuse.H1_H1 ;  /* 0x30000011ff087230 */ /* 0x100fe40000004100 */
[----:B------:R-:W-:Y:S01]  /*0c30*/  HADD2.F32 R20, -RZ, R22.H0_H0 ;  /* 0x20000016ff147230 */ /* 0x000fe20000004100 */
[----:B------:R-:W-:Y:S01]  /*0c40*/  FFMA.FTZ R16, R16, R29, R4 ;  /* 0x0000001d10107223 */ /* 0x000fe20000010004 */
[----:B------:R-:W-:Y:S02]  /*0c50*/  HADD2.F32 R4, -RZ, R17.H0_H0 ;  /* 0x20000011ff047230 */ /* 0x000fe40000004100 */
[----:B------:R-:W-:-:S02]  /*0c60*/  HADD2.F32 R29, -RZ, R5.H0_H0 ;  /* 0x20000005ff1d7230 */ /* 0x000fc40000004100 */
[----:B------:R-:W-:Y:S02]  /*0c70*/  HADD2.F32 R17, -RZ, R21.H0_H0 ;  /* 0x20000015ff117230 */ /* 0x000fe40000004100 */
[----:B------:R-:W-:Y:S01]  /*0c80*/  HADD2.F32 R5, -RZ, R5.H1_H1 ;  /* 0x30000005ff057230 */ /* 0x000fe20000004100 */
[----:B------:R-:W-:Y:S01]  /*0c90*/  FMUL.FTZ R29, R4, R29 ;  /* 0x0000001d041d7220 */ /* 0x000fe20000410000 */
[----:B------:R-:W-:Y:S02]  /*0ca0*/  HADD2.F32 R4, -RZ, R9.H0_H0 ;  /* 0x20000009ff047230 */ /* 0x000fe40000004100 */
[----:B------:R-:W-:Y:S01]  /*0cb0*/  HADD2.F32 R21, -RZ, R21.H1_H1 ;  /* 0x30000015ff157230 */ /* 0x000fe20000004100 */
[----:B------:R-:W-:Y:S01]  /*0cc0*/  FMUL.FTZ R5, R8, R5 ;  /* 0x0000000508057220 */ /* 0x000fe20000410000 */
[----:B------:R-:W-:Y:S01]  /*0cd0*/  HADD2.F32 R8, -RZ, R18.H0_H0 ;  /* 0x20000012ff087230 */ /* 0x000fe20000004100 */
[----:B------:R-:W-:Y:S01]  /*0ce0*/  FFMA.FTZ R17, R17, R4, R29 ;  /* 0x0000000411117223 */ /* 0x000fe2000001001d */
[----:B------:R-:W-:Y:S01]  /*0cf0*/  HADD2.F32 R4, -RZ, R9.H1_H1 ;  /* 0x30000009ff047230 */ /* 0x000fe20000004100 */
[----:B------:R-:W3:Y:S01]  /*0d00*/  LDG.E.128.CONSTANT R28, [R46.64+0x800] ;  /* 0x0008000c2e1c7981 */ /* 0x000ee2000c1e9d00 */
[----:B------:R-:W-:-:S03]  /*0d10*/  HADD2.F32 R9, -RZ, R6.H0_H0 ;  /* 0x20000006ff097230 */ /* 0x000fc60000004100 */
[----:B------:R-:W-:Y:S01]  /*0d20*/  FFMA.FTZ R21, R21, R4, R5 ;  /* 0x0000000415157223 */ /* 0x000fe20000010005 */
[----:B------:R-:W-:Y:S01]  /*0d30*/  HADD2.F32 R5, -RZ, R10.H0_H0 ;  /* 0x2000000aff057230 */ /* 0x000fe20000004100 */
[----:B------:R-:W-:Y:S01]  /*0d40*/  FMUL.FTZ R8, R8, R9 ;  /* 0x0000000908087220 */ /* 0x000fe20000410000 */
[----:B------:R-:W-:-:S03]  /*0d50*/  HADD2.F32 R18, -RZ, R18.H1_H1 ;  /* 0x30000012ff127230 */ /* 0x000fc60000004100 */
[----:B------:R-:W-:Y:S01]  /*0d60*/  FFMA.FTZ R20, R20, R5, R8 ;  /* 0x0000000514147223 */ /* 0x000fe20000010008 */
[----:B------:R-:W-:-:S05]  /*0d70*/  HADD2.F32 R5, -RZ, R6.H1_H1 ;  /* 0x30000006ff057230 */ /* 0x000fca0000004100 */
[----:B------:R-:W-:Y:S01]  /*0d80*/  FMUL.FTZ R4, R18, R5 ;  /* 0x0000000512047220 */ /* 0x000fe20000410000 */
[----:B------:R-:W-:Y:S02]  /*0d90*/  HADD2.F32 R18, -RZ, R22.H1_H1 ;  /* 0x30000016ff127230 */ /* 0x000fe40000004100 */
[----:B------:R-:W-:Y:S02]  /*0da0*/  HADD2.F32 R5, -RZ, R10.H1_H1 ;  /* 0x3000000aff057230 */ /* 0x000fe40000004100 */
[----:B------:R-:W-:-:S03]  /*0db0*/  HADD2.F32 R6, -RZ, R7.H1_H1 ;  /* 0x30000007ff067230 */ /* 0x000fc60000004100 */
[----:B------:R-:W-:Y:S01]  /*0dc0*/  FFMA.FTZ R18, R18, R5, R4 ;  /* 0x0000000512127223 */ /* 0x000fe20000010004 */
[--C-:B------:R-:W-:Y:S02]  /*0dd0*/  HADD2.F32 R4, -RZ, R19.reuse.H0_H0 ;  /* 0x20000013ff047230 */ /* 0x100fe40000004100 */
[----:B------:R-:W-:Y:S02]  /*0de0*/  HADD2.F32 R19, -RZ, R19.H1_H1 ;  /* 0x30000013ff137230 */ /* 0x000fe40000004100 */
[----:B------:R-:W-:-:S03]  /*0df0*/  HADD2.F32 R5, -RZ, R7.H0_H0 ;  /* 0x20000007ff057230 */ /* 0x000fc60000004100 */
[----:B------:R-:W-:Y:S01]  /*0e00*/  FMUL.FTZ R8, R19, R6 ;  /* 0x0000000613087220 */ /* 0x000fe20000410000 */
[----:B------:R-:W-:Y:S02]  /*0e10*/  HADD2.F32 R6, -RZ, R11.H1_H1 ;  /* 0x3000000bff067230 */ /* 0x000fe40000004100 */
[----:B------:R-:W-:Y:S01]  /*0e20*/  HADD2.F32 R19, -RZ, R23.H1_H1 ;  /* 0x30000017ff137230 */ /* 0x000fe20000004100 */
[----:B------:R-:W-:Y:S01]  /*0e30*/  FMUL.FTZ R7, R4, R5 ;  /* 0x0000000504077220 */ /* 0x000fe20000410000 */
[----:B------:R-:W-:-:S03]  /*0e40*/  HADD2.F32 R5, -RZ, R11.H0_H0 ;  /* 0x2000000bff057230 */ /* 0x000fc60000004100 */
[----:B------:R-:W-:Y:S02]  /*0e50*/  FFMA.FTZ R19, R19, R6, R8 ;  /* 0x0000000613137223 */ /* 0x000fe40000010008 */
[----:B------:R-:W0:Y:S01]  /*0e60*/  LDS.128 R8, [0x20] ;  /* 0x00002000ff087984 */ /* 0x000e220000000c00 */
[----:B------:R-:W-:-:S05]  /*0e70*/  HADD2.F32 R4, -RZ, R23.H0_H0 ;  /* 0x20000017ff047230 */ /* 0x000fca0000004100 */
[----:B------:R-:W-:Y:S01]  /*0e80*/  FFMA.FTZ R23, R4, R5, R7 ;  /* 0x0000000504177223 */ /* 0x000fe20000010007 */
[----:B----4-:R-:W-:Y:S02]  /*0e90*/  HADD2.F32 R4, -RZ, R12.H0_H0 ;  /* 0x2000000cff047230 */ /* 0x010fe40000004100 */
[----:B0-----:R-:W-:-:S05]  /*0ea0*/  HADD2.F32 R5, -RZ, R8.H0_H0 ;  /* 0x20000008ff057230 */ /* 0x001fca0000004100 */
        /* <DEDUP_REMOVED lines=13> */
[----:B------:R-:W-:-:S02]  /*0f80*/  HADD2.F32 R21, -RZ, R15.H0_H0 ;  /* 0x2000000fff157230 */ /* 0x000fc40000004100 */
[--C-:B------:R-:W-:Y:S01]  /*0f90*/  HADD2.F32 R8, -RZ, R11.reuse.H0_H0 ;  /* 0x2000000bff087230 */ /* 0x100fe20000004100 */
[----:B------:R-:W-:Y:S01]  /*0fa0*/  FFMA.FTZ R12, R9, R12, R20 ;  /* 0x0000000c090c7223 */ /* 0x000fe20000010014 */
[----:B------:R-:W-:Y:S02]  /*0fb0*/  HADD2.F32 R9, -RZ, R10.H1_H1 ;  /* 0x3000000aff097230 */ /* 0x000fe40000004100 */
[----:B------:R-:W-:Y:S01]  /*0fc0*/  HADD2.F32 R20, -RZ, R14.H1_H1 ;  /* 0x3000000eff147230 */ /* 0x000fe20000004100 */
[----:B------:R-:W-:Y:S01]  /*0fd0*/  FFMA.FTZ R21, R8, R21, R23 ;  /* 0x0000001508157223 */ /* 0x000fe20000010017 */
[----:B------:R-:W-:-:S03]  /*0fe0*/  HADD2.F32 R14, -RZ, R11.H1_H1 ;  /* 0x3000000bff0e7230 */ /* 0x000fc60000004100 */
[----:B------:R-:W-:Y:S02]  /*0ff0*/  FFMA.FTZ R20, R9, R20, R18 ;  /* 0x0000001409147223 */ /* 0x000fe40000010012 */
[----:B------:R-:W0:Y:S01]  /*1000*/  LDS.128 R8, [0x30] ;  /* 0x00003000ff087984 */ /* 0x000e220000000c00 */
[----:B------:R-:W-:-:S05]  /*1010*/  HADD2.F32 R15, -RZ, R15.H1_H1 ;  /* 0x3000000fff0f7230 */ /* 0x000fca0000004100 */
[----:B------:R-:W-:Y:S01]  /*1020*/  FFMA.FTZ R14, R14, R15, R19 ;  /* 0x0000000f0e0e7223 */ /* 0x000fe20000010013 */
[--C-:B0-----:R-:W-:Y:S02]  /*1030*/  HADD2.F32 R13, -RZ, R8.reuse.H0_H0 ;  /* 0x20000008ff0d7230 */ /* 0x101fe40000004100 */
[----:B------:R-:W-:Y:S02]  /*1040*/  HADD2.F32 R23, -RZ, R8.H1_H1 ;  /* 0x30000008ff177230 */ /* 0x000fe40000004100 */
[--C-:B------:R-:W-:Y:S02]  /*1050*/  HADD2.F32 R8, -RZ, R9.reuse.H0_H0 ;  /* 0x20000009ff087230 */ /* 0x100fe40000004100 */
[----:B------:R-:W-:Y:S02]  /*1060*/  HADD2.F32 R9, -RZ, R9.H1_H1 ;  /* 0x30000009ff097230 */ /* 0x000fe40000004100 */
[--C-:B--2---:R-:W-:Y:S02]  /*1070*/  HADD2.F32 R15, -RZ, R24.reuse.H0_H0 ;  /* 0x20000018ff0f7230 */ /* 0x104fe40000004100 */
[----:B------:R-:W-:-:S03]  /*1080*/  HADD2.F32 R24, -RZ, R24.H1_H1 ;  /* 0x30000018ff187230 */ /* 0x000fc60000004100 */
[----:B------:R-:W-:Y:S01]  /*1090*/  FFMA.FTZ R44, R13, R15, R44 ;  /* 0x0000000f0d2c7223 */ /* 0x000fe2000001002c */
[----:B------:R-:W-:Y:S01]  /*10a0*/  HADD2.F32 R13, -RZ, R25.H0_H0 ;  /* 0x20000019ff0d7230 */ /* 0x000fe20000004100 */
[----:B------:R-:W-:-:S04]  /*10b0*/  FFMA.FTZ R23, R23, R24, R16 ;  /* 0x0000001817177223 */ /* 0x000fc80000010010 */
[----:B------:R-:W-:Y:S02]  /*10c0*/  FFMA.FTZ R13, R8, R13, R17 ;  /* 0x0000000d080d7223 */ /* 0x000fe40000010011 */
[----:B------:R-:W0:Y:S01]  /*10d0*/  LDS.128 R16, [0x40] ;  /* 0x00004000ff107984 */ /* 0x000e220000000c00 */
[----:B------:R-:W-:Y:S02]  /*10e0*/  HADD2.F32 R25, -RZ, R25.H1_H1 ;  /* 0x30000019ff197230 */ /* 0x000fe40000004100 */
[----:B------:R-:W-:Y:S02]  /*10f0*/  HADD2.F32 R8, -RZ, R26.H0_H0 ;  /* 0x2000001aff087230 */ /* 0x000fe40000004100 */
[--C-:B------:R-:W-:Y:S01]  /*1100*/  HADD2.F32 R15, -RZ, R10.reuse.H0_H0 ;  /* 0x2000000aff0f7230 */ /* 0x100fe20000004100 */
[----:B------:R-:W-:Y:S01]  /*1110*/  FFMA.FTZ R22, R9, R25, R22 ;  /* 0x0000001909167223 */ /* 0x000fe20000010016 */
[----:B------:R-:W-:Y:S02]  /*1120*/  HADD2.F32 R9, -RZ, R10.H1_H1 ;  /* 0x3000000aff097230 */ /* 0x000fe40000004100 */
[----:B------:R-:W-:Y:S01]  /*1130*/  HADD2.F32 R26, -RZ, R26.H1_H1 ;  /* 0x3000001aff1a7230 */ /* 0x000fe20000004100 */
[----:B------:R-:W-:Y:S01]  /*1140*/  FFMA.FTZ R12, R15, R8, R12 ;  /* 0x000000080f0c7223 */ /* 0x000fe2000001000c */
[----:B------:R-:W-:-:S03]  /*1150*/  HADD2.F32 R8, -RZ, R11.H0_H0 ;  /* 0x2000000bff087230 */ /* 0x000fc60000004100 */
[----:B------:R-:W-:Y:S01]  /*1160*/  FFMA.FTZ R20, R9, R26, R20 ;  /* 0x0000001a09147223 */ /* 0x000fe20000010014 */
[----:B------:R-:W-:Y:S02]  /*1170*/  HADD2.F32 R9, -RZ, R27.H0_H0 ;  /* 0x2000001bff097230 */ /* 0x000fe40000004100 */
[----:B---3--:R-:W-:-:S03]  /*1180*/  HADD2.F32 R24, -RZ, R28.H0_H0 ;  /* 0x2000001cff187230 */ /* 0x008fc60000004100 */
[----:B------:R-:W-:Y:S01]  /*1190*/  FFMA.FTZ R21, R8, R9, R21 ;  /* 0x0000000908157223 */ /* 0x000fe20000010015 */
[----:B------:R-:W-:Y:S02]  /*11a0*/  HADD2.F32 R25, -RZ, R11.H1_H1 ;  /* 0x3000000bff197230 */ /* 0x000fe40000004100 */
[----:B------:R-:W-:Y:S02]  /*11b0*/  HADD2.F32 R27, -RZ, R27.H1_H1 ;  /* 0x3000001bff1b7230 */ /* 0x000fe40000004100 */
[----:B------:R-:W-:Y:S02]  /*11c0*/  HADD2.F32 R28, -RZ, R28.H1_H1 ;  /* 0x3000001cff1c7230 */ /* 0x000fe40000004100 */
[----:B0-----:R-:W-:-:S05]  /*11d0*/  HADD2.F32 R9, -RZ, R16.H0_H0 ;  /* 0x20000010ff097230 */ /* 0x001fca0000004100 */
[----:B------:R-:W-:Y:S02]  /*11e0*/  FFMA.FTZ R24, R9, R24, R44 ;  /* 0x0000001809187223 */ /* 0x000fe4000001002c */
[----:B------:R-:W2:Y:S01]  /*11f0*/  LDG.E.128.CONSTANT R8, [R46.64+0xc00] ;  /* 0x000c000c2e087981 */ /* 0x000ea2000c1e9d00 */
        /* <DEDUP_REMOVED lines=14> */
[----:B------:R-:W-:Y:S02]  /*12e0*/  HADD2.F32 R30, -RZ, R30.H1_H1 ;  /* 0x3000001eff1e7230 */ /* 0x000fe40000004100 */
[----:B------:R-:W-:Y:S02]  /*12f0*/  HADD2.F32 R18, -RZ, R19.H0_H0 ;  /* 0x20000013ff127230 */ /* 0x000fe40000004100 */
[----:B------:R-:W-:Y:S01]  /*1300*/  HADD2.F32 R26, -RZ, R31.H0_H0 ;  /* 0x2000001fff1a7230 */ /* 0x000fe20000004100 */
[----:B------:R-:W-:Y:S01]  /*1310*/  FFMA.FTZ R20, R27, R30, R20 ;  /* 0x0000001e1b147223 */ /* 0x000fe20000010014 */
[----:B------:R-:W-:-:S02]  /*1320*/  HADD2.F32 R30, -RZ, R19.H1_H1 ;  /* 0x30000013ff1e7230 */ /* 0x000fc40000004100 */
[----:B------:R-:W-:Y:S01]  /*1330*/  HADD2.F32 R31, -RZ, R31.H1_H1 ;  /* 0x3000001fff1f7230 */ /* 0x000fe20000004100 */
[----:B------:R-:W-:-:S04]  /*1340*/  FFMA.FTZ R21, R18, R26, R21 ;  /* 0x0000001a12157223 */ /* 0x000fc80000010015 */
[----:B------:R-:W-:Y:S01]  /*1350*/  FFMA.FTZ R30, R30, R31, R25 ;  /* 0x0000001f1e1e7223 */ /* 0x000fe20000010019 */
[----:B----4-:R-:W-:Y:S02]  /*1360*/  HADD2.F32 R28, -RZ, R4.H0_H0 ;  /* 0x20000004ff1c7230 */ /* 0x010fe40000004100 */
[----:B0-----:R-:W-:-:S05]  /*1370*/  HADD2.F32 R19, -RZ, R12.H0_H0 ;  /* 0x2000000cff137230 */ /* 0x001fca0000004100 */
[----:B------:R-:W-:Y:S02]  /*1380*/  FFMA.FTZ R28, R19, R28, R24 ;  /* 0x0000001c131c7223 */ /* 0x000fe40000010018 */
[----:B------:R-:W3:Y:S01]  /*1390*/  LDG.E.128.CONSTANT R24, [R46.64+0xe00] ;  /* 0x000e000c2e187981 */ /* 0x000ee2000c1e9d00 */
[----:B------:R-:W-:Y:S02]  /*13a0*/  HADD2.F32 R12, -RZ, R12.H1_H1 ;  /* 0x3000000cff0c7230 */ /* 0x000fe40000004100 */
[----:B------:R-:W-:Y:S02]  /*13b0*/  HADD2.F32 R29, -RZ, R4.H1_H1 ;  /* 0x30000004ff1d7230 */ /* 0x000fe40000004100 */
[----:B------:R-:W-:Y:S02]  /*13c0*/  HADD2.F32 R19, -RZ, R13.H0_H0 ;  /* 0x2000000dff137230 */ /* 0x000fe40000004100 */
[----:B------:R-:W-:Y:S01]  /*13d0*/  HADD2.F32 R4, -RZ, R5.H0_H0 ;  /* 0x20000005ff047230 */ /* 0x000fe20000004100 */
[----:B------:R-:W-:Y:S01]  /*13e0*/  FFMA.FTZ R29, R12, R29, R23 ;  /* 0x0000001d0c1d7223 */ /* 0x000fe20000010017 */
[----:B------:R-:W-:-:S02]  /*13f0*/  HADD2.F32 R12, -RZ, R14.H0_H0 ;  /* 0x2000000eff0c7230 */ /* 0x000fc40000004100 */
[----:B------:R-:W-:Y:S01]  /*1400*/  HADD2.F32 R31, -RZ, R6.H0_H0 ;  /* 0x20000006ff1f7230 */ /* 0x000fe20000004100 */
[----:B------:R-:W-:Y:S01]  /*1410*/  FFMA.FTZ R4, R19, R4, R16 ;  /* 0x0000000413047223 */ /* 0x000fe20000010010 */
[----:B------:R-:W-:-:S03]  /*1420*/  HADD2.F32 R13, -RZ, R13.H1_H1 ;  /* 0x3000000dff0d7230 */ /* 0x000fc60000004100 */
[----:B------:R-:W-:Y:S02]  /*1430*/  FFMA.FTZ R31, R12, R31, R17 ;  /* 0x0000001f0c1f7223 */ /* 0x000fe40000010011 */
[----:B------:R-:W4:Y:S01]  /*1440*/  LDG.E.128.CONSTANT R16, [R46.64+0x1000] ;  /* 0x0010000c2e107981 */ /* 0x000f22000c1e9d00 */
[----:B------:R-:W-:Y:S02]  /*1450*/  HADD2.F32 R5, -RZ, R5.H1_H1 ;  /* 0x30000005ff057230 */ /* 0x000fe40000004100 */
[----:B------:R-:W-:Y:S02]  /*1460*/  HADD2.F32 R6, -RZ, R6.H1_H1 ;  /* 0x30000006ff067230 */ /* 0x000fe40000004100 */
[----:B------:R-:W-:Y:S01]  /*1470*/  HADD2.F32 R44, -RZ, R15.H0_H0 ;  /* 0x2000000fff2c7230 */ /* 0x000fe20000004100 */
[----:B------:R-:W-:Y:S01]  /*1480*/  FFMA.FTZ R5, R13, R5, R22 ;  /* 0x000000050d057223 */ /* 0x000fe20000010016 */
[----:B------:R-:W-:Y:S02]  /*1490*/  HADD2.F32 R13, -RZ, R14.H1_H1 ;  /* 0x3000000eff0d7230 */ /* 0x000fe40000004100 */
[----:B------:R-:W-:-:S03]  /*14a0*/  HADD2.F32 R12, -RZ, R7.H0_H0 ;  /* 0x20000007ff0c7230 */ /* 0x000fc60000004100 */
[----:B------:R-:W-:Y:S02]  /*14b0*/  FFMA.FTZ R6, R13, R6, R20 ;  /* 0x000000060d067223 */ /* 0x000fe40000010014 */
[----:B------:R-:W-:Y:S02]  /*14c0*/  FFMA.FTZ R44, R44, R12, R21 ;  /* 0x0000000c2c2c7223 */ /* 0x000fe40000010015 */
[----:B------:R-:W4:Y:S01]  /*14d0*/  LDG.E.128.CONSTANT R20, [R46.64+0x1200] ;  /* 0x0012000c2e147981 */ /* 0x000f22000c1e9d00 */
[----:B------:R-:W-:Y:S02]  /*14e0*/  HADD2.F32 R7, -RZ, R7.H1_H1 ;  /* 0x30000007ff077230 */ /* 0x000fe40000004100 */
[----:B------:R-:W-:-:S05]  /*14f0*/  HADD2.F32 R15, -RZ, R15.H1_H1 ;  /* 0x3000000fff0f7230 */ /* 0x000fca0000004100 */
[----:B------:R-:W-:Y:S02]  /*1500*/  FFMA.FTZ R30, R15, R7, R30 ;  /* 0x000000070f1e7223 */ /* 0x000fe4000001001e */
[----:B------:R-:W0:Y:S02]  /*1510*/  LDS.128 R12, [0x60] ;  /* 0x00006000ff0c7984 */ /* 0x000e240000000c00 */
[--C-:B0-----:R-:W-:Y:S02]  /*1520*/  HADD2.F32 R7, -RZ, R12.reuse.H0_H0 ;  /* 0x2000000cff077230 */ /* 0x101fe40000004100 */
[----:B------:R-:W-:Y:S02]  /*1530*/  HADD2.F32 R12, -RZ, R12.H1_H1 ;  /* 0x3000000cff0c7230 */ /* 0x000fe40000004100 */
[--C-:B--2---:R-:W-:Y:S02]  /*1540*/  HADD2.F32 R45, -RZ, R8.reuse.H0_H0 ;  /* 0x20000008ff2d7230 */ /* 0x104fe40000004100 */
[----:B------:R-:W-:-:S03]  /*1550*/  HADD2.F32 R8, -RZ, R8.H1_H1 ;  /* 0x30000008ff087230 */ /* 0x000fc60000004100 */
[----:B------:R-:W-:Y:S01]  /*1560*/  FFMA.FTZ R28, R7, R45, R28 ;  /* 0x0000002d071c7223 */ /* 0x000fe2000001001c */
[----:B------:R-:W-:Y:S01]  /*1570*/  HADD2.F32 R7, -RZ, R13.H0_H0 ;  /* 0x2000000dff077230 */ /* 0x000fe20000004100 */
[----:B------:R-:W-:Y:S01]  /*1580*/  FFMA.FTZ R29, R12, R8, R29 ;  /* 0x000000080c1d7223 */ /* 0x000fe2000001001d */
        /* <DEDUP_REMOVED lines=8> */
[----:B------:R-:W-:Y:S01]  /*1610*/  HADD2.F32 R7, -RZ, R15.H0_H0 ;  /* 0x2000000fff077230 */ /* 0x000fe20000004100 */
        /* <DEDUP_REMOVED lines=9> */
[--C-:B---3--:R-:W-:Y:S02]  /*16b0*/  HADD2.F32 R10, -RZ, R24.reuse.H0_H0 ;  /* 0x20000018ff0a7230 */ /* 0x108fe40000004100 */
[----:B------:R-:W-:Y:S02]  /*16c0*/  HADD2.F32 R24, -RZ, R24.H1_H1 ;  /* 0x30000018ff187230 */ /* 0x000fe40000004100 */
[--C-:B0-----:R-:W-:Y:S02]  /*16d0*/  HADD2.F32 R11, -RZ, R4.reuse.H0_H0 ;  /* 0x20000004ff0b7230 */ /* 0x101fe40000004100 */
[----:B------:R-:W-:-:S03]  /*16e0*/  HADD2.F32 R4, -RZ, R4.H1_H1 ;  /* 0x30000004ff047230 */ /* 0x000fc60000004100 */
[----:B------:R-:W-:Y:S01]  /*16f0*/  FFMA.FTZ R28, R11, R10, R28 ;  /* 0x0000000a0b1c7223 */ /* 0x000fe2000001001c */
[--C-:B------:R-:W-:Y:S01]  /*1700*/  HADD2.F32 R11, -RZ, R5.reuse.H0_H0 ;  /* 0x20000005ff0b7230 */ /* 0x100fe20000004100 */
[----:B------:R-:W-:Y:S01]  /*1710*/  FFMA.FTZ R29, R4, R24, R29 ;  /* 0x00000018041d7223 */ /* 0x000fe2000001001d */
[----:B------:R-:W-:Y:S02]  /*1720*/  HADD2.F32 R10, -RZ, R5.H1_H1 ;  /* 0x30000005ff0a7230 */ /* 0x000fe40000004100 */
[--C-:B------:R-:W-:Y:S02]  /*1730*/  HADD2.F32 R4, -RZ, R25.reuse.H0_H0 ;  /* 0x20000019ff047230 */ /* 0x100fe40000004100 */
[----:B------:R-:W-:-:S03]  /*1740*/  HADD2.F32 R5, -RZ, R25.H1_H1 ;  /* 0x30000019ff057230 */ /* 0x000fc60000004100 */
[----:B------:R-:W-:Y:S02]  /*1750*/  FFMA.FTZ R4, R11, R4, R8 ;  /* 0x000000040b047223 */ /* 0x000fe40000010008 */
[----:B------:R-:W-:Y:S01]  /*1760*/  FFMA.FTZ R5, R10, R5, R9 ;  /* 0x000000050a057223 */ /* 0x000fe20000010009 */
[----:B------:R-:W-:Y:S01]  /*1770*/  HADD2.F32 R14, -RZ, R6.H0_H0 ;  /* 0x20000006ff0e7230 */ /* 0x000fe20000004100 */
[----:B------:R-:W0:Y:S01]  /*1780*/  LDS.128 R8, [0x80] ;  /* 0x00008000ff087984 */ /* 0x000e220000000c00 */
        /* <DEDUP_REMOVED lines=10> */
[----:B------:R-:W-:Y:S02]  /*1830*/  HADD2.F32 R7, -RZ, R7.H1_H1 ;  /* 0x30000007ff077230 */ /* 0x000fe40000004100 */
[----:B----4-:R-:W-:-:S03]  /*1840*/  HADD2.F32 R24, -RZ, R16.H0_H0 ;  /* 0x20000010ff187230 */ /* 0x010fc60000004100 */
[----:B------:R-:W-:Y:S01]  /*1850*/  FFMA.FTZ R30, R7, R27, R30 ;  /* 0x0000001b071e7223 */ /* 0x000fe2000001001e */
[----:B------:R-:W-:Y:S02]  /*1860*/  HADD2.F32 R16, -RZ, R16.H1_H1 ;  /* 0x30000010ff107230 */ /* 0x000fe40000004100 */
[--C-:B0-----:R-:W-:Y:S02]  /*1870*/  HADD2.F32 R7, -RZ, R8.reuse.H0_H0 ;  /* 0x20000008ff077230 */ /* 0x101fe40000004100 */
[----:B------:R-:W-:-:S03]  /*1880*/  HADD2.F32 R8, -RZ, R8.H1_H1 ;  /* 0x30000008ff087230 */ /* 0x000fc60000004100 */
[----:B------:R-:W-:Y:S02]  /*1890*/  FFMA.FTZ R28, R7, R24, R28 ;  /* 0x00000018071c7223 */ /* 0x000fe4000001001c */
[----:B------:R-:W-:Y:S01]  /*18a0*/  FFMA.FTZ R29, R8, R16, R29 ;  /* 0x00000010081d7223 */ /* 0x000fe2000001001d */
[----:B------:R-:W-:Y:S02]  /*18b0*/  HADD2.F32 R16, -RZ, R17.H0_H0 ;  /* 0x20000011ff107230 */ /* 0x000fe40000004100 */
[--C-:B------:R-:W-:Y:S02]  /*18c0*/  HADD2.F32 R7, -RZ, R9.reuse.H0_H0 ;  /* 0x20000009ff077230 */ /* 0x100fe40000004100 */
[----:B------:R-:W-:Y:S02]  /*18d0*/  HADD2.F32 R8, -RZ, R9.H1_H1 ;  /* 0x30000009ff087230 */ /* 0x000fe40000004100 */
[----:B------:R-:W-:Y:S01]  /*18e0*/  HADD2.F32 R17, -RZ, R17.H1_H1 ;  /* 0x30000011ff117230 */ /* 0x000fe20000004100 */
[----:B------:R-:W-:Y:S01]  /*18f0*/  FFMA.FTZ R4, R7, R16, R4 ;  /* 0x0000001007047223 */ /* 0x000fe20000010004 */
[----:B------:R-:W-:-:S02]  /*1900*/  HADD2.F32 R16, -RZ, R10.H0_H0 ;  /* 0x2000000aff107230 */ /* 0x000fc40000004100 */
[----:B------:R-:W-:Y:S01]  /*1910*/  HADD2.F32 R7, -RZ, R18.H0_H0 ;  /* 0x20000012ff077230 */ /* 0x000fe20000004100 */
[----:B------:R-:W-:Y:S01]  /*1920*/  FFMA.FTZ R5, R8, R17, R5 ;  /* 0x0000001108057223 */ /* 0x000fe20000010005 */
[----:B-1----:R-:W-:Y:S02]  /*1930*/  HADD2.F32 R17, -RZ, R12.H0_H0 ;  /* 0x2000000cff117230 */ /* 0x002fe40000004100 */
[----:B------:R-:W-:Y:S02]  /*1940*/  HADD2.F32 R8, -RZ, R20.H0_H0 ;  /* 0x20000014ff087230 */ /* 0x000fe40000004100 */
        /* <DEDUP_REMOVED lines=8> */
[----:B------:R-:W-:Y:S01]  /*19d0*/  HADD2.F32 R10, -RZ, R10.H1_H1 ;  /* 0x3000000aff0a7230 */ /* 0x000fe20000004100 */
[----:B------:R-:W-:Y:S01]  /*19e0*/  FFMA.FTZ R4, R17, R16, R4 ;  /* 0x0000001011047223 */ /* 0x000fe20000010004 */
[----:B------:R-:W-:Y:S01]  /*19f0*/  HADD2.F32 R7, -RZ, R19.H0_H0 ;  /* 0x20000013ff077230 */ /* 0x000fe20000004100 */
[----:B------:R-:W-:Y:S01]  /*1a00*/  FADD.FTZ R29, R28, R29 ;  /* 0x0000001d1c1d7221 */ /* 0x000fe20000010000 */
[----:B------:R-:W-:Y:S02]  /*1a10*/  HADD2.F32 R8, -RZ, R11.H0_H0 ;  /* 0x2000000bff087230 */ /* 0x000fe40000004100 */
[----:B------:R-:W-:Y:S02]  /*1a20*/  HADD2.F32 R12, -RZ, R13.H1_H1 ;  /* 0x3000000dff0c7230 */ /* 0x000fe40000004100 */
[----:B------:R-:W-:Y:S01]  /*1a30*/  HADD2.F32 R21, -RZ, R21.H1_H1 ;  /* 0x30000015ff157230 */ /* 0x000fe20000004100 */
[----:B------:R-:W-:Y:S01]  /*1a40*/  FFMA.FTZ R6, R10, R9, R6 ;  /* 0x000000090a067223 */ /* 0x000fe20000010006 */
[----:B------:R-:W0:Y:S01]  /*1a50*/  I2F R16, R36 ;  /* 0x0000002400107306 */ /* 0x000e220000201400 */
[----:B------:R-:W-:Y:S01]  /*1a60*/  FFMA.FTZ R7, R8, R7, R44 ;  /* 0x0000000708077223 */ /* 0x000fe2000001002c */
[----:B------:R-:W-:Y:S01]  /*1a70*/  HADD2.F32 R8, -RZ, R22.H0_H0 ;  /* 0x20000016ff087230 */ /* 0x000fe20000004100 */
[----:B------:R-:W-:Y:S01]  /*1a80*/  FADD.FTZ R10, R4, R29 ;  /* 0x0000001d040a7221 */ /* 0x000fe20000010000 */
[----:B------:R-:W-:Y:S01]  /*1a90*/  HADD2.F32 R4, -RZ, R14.H0_H0 ;  /* 0x2000000eff047230 */ /* 0x000fe20000004100 */
[----:B------:R-:W-:Y:S01]  /*1aa0*/  FFMA.FTZ R5, R12, R21, R5 ;  /* 0x000000150c057223 */ /* 0x000fe20000010005 */
[----:B------:R-:W-:-:S02]  /*1ab0*/  HADD2.F32 R22, -RZ, R22.H1_H1 ;  /* 0x30000016ff167230 */ /* 0x000fc40000004100 */
[----:B------:R-:W-:Y:S01]  /*1ac0*/  HADD2.F32 R9, -RZ, R14.H1_H1 ;  /* 0x3000000eff097230 */ /* 0x000fe20000004100 */
[----:B------:R-:W-:Y:S02]  /*1ad0*/  FFMA.FTZ R4, R4, R8, R31 ;  /* 0x0000000804047223 */ /* 0x000fe4000001001f */
[----:B------:R-:W-:Y:S01]  /*1ae0*/  FADD.FTZ R5, R5, R10 ;  /* 0x0000000a05057221 */ /* 0x000fe20000010000 */
[----:B------:R-:W-:Y:S01]  /*1af0*/  HADD2.F32 R19, -RZ, R19.H1_H1 ;  /* 0x30000013ff137230 */ /* 0x000fe20000004100 */
[----:B------:R-:W-:Y:S01]  /*1b00*/  FFMA.FTZ R6, R9, R22, R6 ;  /* 0x0000001609067223 */ /* 0x000fe20000010006 */
[----:B------:R-:W-:Y:S01]  /*1b10*/  HADD2.F32 R11, -RZ, R11.H1_H1 ;  /* 0x3000000bff0b7230 */ /* 0x000fe20000004100 */
[----:B------:R-:W-:Y:S01]  /*1b20*/  FADD.FTZ R5, R4, R5 ;  /* 0x0000000504057221 */ /* 0x000fe20000010000 */
        /* <DEDUP_REMOVED lines=27> */
.L_x_17190:
[----:B------:R-:W-:Y:S05]  /*1ce0*/  BSYNC B0 ;  /* 0x0000000000007941 */ /* 0x000fea0003800000 */
.L_x_17189:
        /* <DEDUP_REMOVED lines=40> */
.L_x_17196:
        /* <DEDUP_REMOVED lines=11> */
.L_x_17195:
[----:B------:R-:W-:Y:S05]  /*2020*/  BSYNC B1 ;  /* 0x0000000000017941 */ /* 0x000fea0003800000 */
.L_x_17194:
        /* <DEDUP_REMOVED lines=11> */
.L_x_17199:
        /* <DEDUP_REMOVED lines=18> */
[----:B-----5:R-:W2:Y:S01]  /*2200*/  LDS R39, [R4+0x1400] ;  /* 0x0014000004277984 */ /* 0x020ea20000000800 */
        /* <DEDUP_REMOVED lines=81> */
.L_x_17198:
[----:B------:R-:W-:Y:S05]  /*2720*/  BSYNC B1 ;  /* 0x0000000000017941 */ /* 0x000fea0003800000 */
.L_x_17197:
        /* <DEDUP_REMOVED lines=55> */
.L_x_17201:
[----:B------:R-:W-:Y:S05]  /*2aa0*/  BSYNC B1 ;  /* 0x0000000000017941 */ /* 0x000fea0003800000 */
.L_x_17200:
        /* <DEDUP_REMOVED lines=26> */
.L_x_17193:
[----:B------:R-:W-:Y:S05]  /*2c50*/  BSYNC B0 ;  /* 0x0000000000007941 */ /* 0x000fea0003800000 */
.L_x_17192:
        /* <DEDUP_REMOVED lines=33> */
[----:B0-----:R-:W-:Y:S01]  /*2e70*/  IMAD.MOV.U32 R3, RZ, RZ, R4 ;  /* 0x000000ffff037224 */ /* 0x001fe200078e0004 */
[----:B------:R-:W-:-:S05]  /*2e80*/  LEA R4, R33, 0xc0, 0x2 ;  /* 0x000000c021047811 */ /* 0x000fca00078e10ff */
.L_x_17206:
        /* <DEDUP_REMOVED lines=8> */
.L_x_17205:
[----:B0-----:R-:W-:Y:S05]  /*2f10*/  BSYNC B1 ;  /* 0x0000000000017941 */ /* 0x001fea0003800000 */
.L_x_17204:
        /* <DEDUP_REMOVED lines=11> */
.L_x_17209:
        /* <DEDUP_REMOVED lines=52> */
.L_x_17208:
[----:B------:R-:W-:Y:S05]  /*3310*/  BSYNC B1 ;  /* 0x0000000000017941 */ /* 0x000fea0003800000 */
.L_x_17207:
        /* <DEDUP_REMOVED lines=31> */
.L_x_17211:
[----:B------:R-:W-:Y:S05]  /*3510*/  BSYNC B1 ;  /* 0x0000000000017941 */ /* 0x000fea0003800000 */
.L_x_17210:
        /* <DEDUP_REMOVED lines=14> */
.L_x_17203:
[----:B------:R-:W-:Y:S05]  /*3600*/  BSYNC B0 ;  /* 0x0000000000007941 */ /* 0x000fea0003800000 */
.L_x_17202:
[----:B------:R-:W-:Y:S01]  /*3610*/  BAR.SYNC.DEFER_BLOCKING 0x0 ;  /* 0x0000000000007b1d */ /* 0x000fe20000010000 */
[----:B------:R-:W-:-:S05]  /*3620*/  ISETP.GE.AND P0, PT, R40, UR7, PT ;  /* 0x0000000728007c0c */ /* 0x000fca000bf06270 */
[----:B------:R-:W-:Y:S08]  /*3630*/  BSSY B0, `(.L_x_17212) ;  /* 0x0000213000007945 */ /* 0x000ff00003800000 */
[----:B------:R-:W-:Y:S05]  /*3640*/  @!P0 BRA `(.L_x_17213) ;  /* 0x0000006000008947 */ /* 0x000fea0003800000 */
[----:B------:R-:W-:Y:S01]  /*3650*/  CS2R R20, SRZ ;  /* 0x0000000000147805 */ /* 0x000fe2000001ff00 */
[----:B------:R-:W-:Y:S01]  /*3660*/  CS2R R18, SRZ ;  /* 0x0000000000127805 */ /* 0x000fe2000001ff00 */
[----:B------:R-:W-:Y:S01]  /*3670*/  CS2R R16, SRZ ;  /* 0x0000000000107805 */ /* 0x000fe2000001ff00 */
[----:B0-----:R-:W-:Y:S01]  /*3680*/  CS2R R6, SRZ ;  /* 0x0000000000067805 */ /* 0x001fe2000001ff00 */
[----:B------:R-:W-:Y:S01]  /*3690*/  CS2R R4, SRZ ;  /* 0x0000000000047805 */ /* 0x000fe2000001ff00 */
[----:B------:R-:W-:Y:S05]  /*36a0*/  BRA `(.L_x_17214) ;  /* 0x000020b000007947 */ /* 0x000fea0003800000 */
.L_x_17213:
        /* <DEDUP_REMOVED lines=14> */
[----:B------:R-:W-:Y:S01]  /*3790*/  LEA.HI.X R3, R3, c[0x0][0x18c], R8, 0x2, P0 ;  /* 0x0000630003037a11 */ /* 0x000fe200000f1408 */
[----:B------:R-:W-:Y:S01]  /*37a0*/  CS2R R6, SRZ ;  /* 0x0000000000067805 */ /* 0x000fe2000001ff00 */
[----:B------:R-:W-:Y:S01]  /*37b0*/  LOP3.LUT R8, R0, 0xffffffe0, RZ, 0xc0, !PT ;  /* 0xffffffe000087812 */ /* 0x000fe200078ec0ff */
[----:B------:R-:W-:Y:S01]  /*37c0*/  IMAD.SHL.U32 R9, R41, 0x8, RZ ;  /* 0x0000000829097824 */ /* 0x000fe200078e00ff */
[----:B------:R-:W-:Y:S01]  /*37d0*/  CS2R R4, SRZ ;  /* 0x0000000000047805 */ /* 0x000fe2000001ff00 */
[C---:B------:R-:W-:Y:S01]  /*37e0*/  IMAD R22, R40.reuse, 0x4, R41 ;  /* 0x0000000428167824 */ /* 0x040fe200078e0229 */
[----:B------:R-:W-:Y:S01]  /*37f0*/  SHF.R.S32.HI R0, RZ, 0x1f, R10 ;  /* 0x0000001fff007819 */ /* 0x000fe2000001140a */
[----:B------:R-:W-:Y:S01]  /*3800*/  IMAD.IADD R33, R9, 0x1, R8 ;  /* 0x0000000109217824 */ /* 0x000fe200078e0208 */
        /* <DEDUP_REMOVED lines=12> */
.L_x_17235:
[----:B------:R-:W2:Y:S04]  /*38d0*/  LDG.E.CONSTANT R35, [R2.64] ;  /* 0x0000000c02237981 */ /* 0x000ea8000c1e9900 */
[----:B------:R-:W0:Y:S04]  /*38e0*/  LDS.128 R8, [R22+-0x10] ;  /* 0xfffff00016087984 */ /* 0x000e280000000c00 */
[----:B------:R-:W1:Y:S01]  /*38f0*/  LDS.128 R12, [R22] ;  /* 0x00000000160c7984 */ /* 0x000e620000000c00 */
[----:B0-----:R-:W-:Y:S01]  /*3900*/  F2FP.PACK_AB R10, R11, R10 ;  /* 0x0000000a0b0a723e */ /* 0x001fe200000000ff */
[----:B------:R-:W-:Y:S01]  /*3910*/  BSSY B1, `(.L_x_17215) ;  /* 0x0000030000017945 */ /* 0x000fe20003800000 */
[----:B-1----:R-:W-:-:S02]  /*3920*/  F2FP.PACK_AB R37, R13, R12 ;  /* 0x0000000c0d25723e */ /* 0x002fc400000000ff */
[----:B------:R-:W-:Y:S02]  /*3930*/  F2FP.PACK_AB R38, R15, R14 ;  /* 0x0000000e0f26723e */ /* 0x000fe400000000ff */
[----:B--2---:R-:W-:Y:S01]  /*3940*/  SHF.R.S32.HI R34, RZ, 0x1f, R35 ;  /* 0x0000001fff227819 */ /* 0x004fe20000011423 */
[----:B------:R-:W-:-:S04]  /*3950*/  IMAD.WIDE.U32 R44, R35, c[0x0][0x1ac], R42 ;  /* 0x00006b00232c7a25 */ /* 0x000fc800078e002a */
[----:B------:R-:W-:-:S04]  /*3960*/  IMAD R34, R34, c[0x0][0x1ac], RZ ;  /* 0x00006b0022227a24 */ /* 0x000fc800078e02ff */
[----:B------:R-:W-:Y:S01]  /*3970*/  IMAD R35, R35, R0, R34 ;  /* 0x0000000023237224 */ /* 0x000fe200078e0222 */
[----:B------:R-:W-:-:S03]  /*3980*/  IADD3 R34, P0, R33, R44, RZ ;  /* 0x0000002c21227210 */ /* 0x000fc60007f1e0ff */
[----:B------:R-:W-:Y:S01]  /*3990*/  IMAD.IADD R36, R45, 0x1, R35 ;  /* 0x000000012d247824 */ /* 0x000fe200078e0223 */
[C---:B------:R-:W-:Y:S02]  /*39a0*/  LEA R46, P1, R34.reuse, c[0x0][0x178], 0x1 ;  /* 0x00005e00222e7a11 */ /* 0x040fe400078208ff */
[----:B------:R-:W-:Y:S02]  /*39b0*/  F2FP.PACK_AB R35, R9, R8 ;  /* 0x000000080923723e */ /* 0x000fe400000000ff */
[----:B------:R-:W-:Y:S02]  /*39c0*/  LEA.HI.X.SX32 R11, R33, R36, 0x1, P0 ;  /* 0x00000024210b7211 */ /* 0x000fe400000f0eff */
[----:B------:R-:W-:Y:S02]  /*39d0*/  ISETP.NE.AND P0, PT, R23, RZ, PT ;  /* 0x000000ff1700720c */ /* 0x000fe40003f05270 */
[----:B------:R-:W-:Y:S01]  /*39e0*/  LEA.HI.X R47, R34, c[0x0][0x17c], R11, 0x1, P1 ;  /* 0x00005f00222f7a11 */ /* 0x000fe200008f0c0b */
[----:B------:R-:W-:-:S04]  /*39f0*/  IMAD.MOV.U32 R34, RZ, RZ, R10 ;  /* 0x000000ffff227224 */ /* 0x000fc800078e000a */
[----:B-----5:R0:W5:Y:S06]  /*3a00*/  LDG.E.128.CONSTANT R8, [R46.64] ;  /* 0x0000000c2e087981 */ /* 0x02016c000c1e9d00 */
        /* <DEDUP_REMOVED lines=32> */
.L_x_17216:
[----:B------:R-:W-:Y:S05]  /*3c10*/  BSYNC B1 ;  /* 0x0000000000017941 */ /* 0x000fea0003800000 */
.L_x_17215:
        /* <DEDUP_REMOVED lines=38> */
.L_x_17218:
[----:B------:R-:W-:Y:S05]  /*3e80*/  BSYNC B1 ;  /* 0x0000000000017941 */ /* 0x000fea0003800000 */
.L_x_17217:
        /* <DEDUP_REMOVED lines=46> */
.L_x_17220:
[----:B------:R-:W-:Y:S05]  /*4170*/  BSYNC B1 ;  /* 0x0000000000017941 */ /* 0x000fea0003800000 */
.L_x_17219:
        /* <DEDUP_REMOVED lines=46> */
.L_x_17222:
[----:B------:R-:W-:Y:S05]  /*4460*/  BSYNC B1 ;  /* 0x0000000000017941 */ /* 0x000fea0003800000 */
.L_x_17221:
        /* <DEDUP_REMOVED lines=46> */
.L_x_17224:
[----:B------:R-:W-:Y:S05]  /*4750*/  BSYNC B1 ;  /* 0x0000000000017941 */ /* 0x000fea0003800000 */
.L_x_17223:
        /* <DEDUP_REMOVED lines=46> */
.L_x_17226:
[----:B------:R-:W-:Y:S05]  /*4a40*/  BSYNC B1 ;  /* 0x0000000000017941 */ /* 0x000fea0003800000 */
.L_x_17225:
        /* <DEDUP_REMOVED lines=46> */
.L_x_17228:
[----:B------:R-:W-:Y:S05]  /*4d30*/  BSYNC B1 ;  /* 0x0000000000017941 */ /* 0x000fea0003800000 */
.L_x_17227:
        /* <DEDUP_REMOVED lines=46> */
.L_x_17230:
[----:B------:R-:W-:Y:S05]  /*5020*/  BSYNC B1 ;  /* 0x0000000000017941 */ /* 0x000fea0003800000 */
.L_x_17229:
[----:B-----5:R-:W-:Y:S02]  /*5030*/  HMUL2 R9, R34, R9 ;  /* 0x0000000922097232 */ /* 0x020fe40000000000 */
[----:B------:R-:W-:-:S02]  /*5040*/  HADD2.F32 R14, -RZ, R12.H0_H0 ;  /* 0x2000000cff0e7230 */ /* 0x000fc40000004100 */
[----:B------:R-:W-:Y:S01]  /*5050*/  HFMA2 R8, R35, R8, R9 ;  /* 0x0000000823087231 */ /* 0x000fe20000000009 */
[CC--:B------:R-:W-:Y:S01]  /*5060*/  IADD3 R9, P1, R26.reuse, R44.reuse, RZ ;  /* 0x0000002c1a097210 */ /* 0x0c0fe20007f3e0ff */
[----:B------:R-:W-:Y:S01]  /*5070*/  HADD2.F32 R13, -RZ, R12.H1_H1 ;  /* 0x3000000cff0d7230 */ /* 0x000fe20000004100 */
[----:B------:R-:W-:Y:S02]  /*5080*/  IADD3 R44, P2, R25, R44, RZ ;  /* 0x0000002c192c7210 */ /* 0x000fe40007f5e0ff */
[-C--:B01----:R-:W-:Y:S01]  /*5090*/  LEA.HI.X.SX32 R46, R26, R36.reuse, 0x1, P1 ;  /* 0x000000241a2e7211 */ /* 0x083fe200008f0eff */
[----:B------:R-:W-:Y:S01]  /*50a0*/  HFMA2.MMA R10, R37, R10, R8 ;  /* 0x0000000a250a7235 */ /* 0x000fe20000000008 */
[----:B------:R-:W-:Y:S01]  /*50b0*/  LEA R8, P1, R9, c[0x0][0x178], 0x1 ;  /* 0x00005e0009087a11 */ /* 0x000fe200078208ff */
[----:B------:R-:W-:Y:S01]  /*50c0*/  FADD.FTZ R14, R14, R13 ;  /* 0x0000000d0e0e7221 */ /* 0x000fe20000010000 */
[----:B------:R-:W-:Y:S02]  /*50d0*/  LEA.HI.X.SX32 R13, R25, R36, 0x1, P2 ;  /* 0x00000024190d7211 */ /* 0x000fe400010f0eff */
[----:B------:R-:W-:Y:S01]  /*50e0*/  LEA.HI.X R9, R9, c[0x0][0x17c], R46, 0x1, P1 ;  /* 0x00005f0009097a11 */ /* 0x000fe200008f0c2e */
[----:B------:R-:W-:Y:S01]  /*50f0*/  BSSY B1, `(.L_x_17231) ;  /* 0x0000026000017945 */ /* 0x000fe20003800000 */
[----:B------:R-:W-:Y:S01]  /*5100*/  LEA R12, P2, R44, c[0x0][0x178], 0x1 ;  /* 0x00005e002c0c7a11 */ /* 0x000fe200078408ff */
[----:B------:R-:W-:-:S02]  /*5110*/  FADD.FTZ R7, R14, R7 ;  /* 0x000000070e077221 */ /* 0x000fc40000010000 */
[----:B------:R-:W-:Y:S01]  /*5120*/  HFMA2 R36, R38, R11, R10 ;  /* 0x0000000b26247231 */ /* 0x000fe2000000000a */
[----:B------:R-:W-:Y:S01]  /*5130*/  LEA.HI.X R13, R44, c[0x0][0x17c], R13, 0x1, P2 ;  /* 0x00005f002c0d7a11 */ /* 0x000fe200010f0c0d */
[----:B------:R-:W5:Y:S01]  /*5140*/  LDG.E.128.CONSTANT R8, [R8.64] ;  /* 0x0000000c08087981 */ /* 0x000f62000c1e9d00 */
[----:B------:R-:W-:Y:S05]  /*5150*/  @P0 BRA `(.L_x_17232) ;  /* 0x000001f000000947 */ /* 0x000fea0003800000 */
[C---:B------:R-:W-:Y:S02]  /*5160*/  IADD3 R14, R24.reuse, 0x2, RZ ;  /* 0x00000002180e7810 */ /* 0x040fe40007ffe0ff */
[----:B------:R-:W-:Y:S02]  /*5170*/  IADD3 R15, R24, 0x3, RZ ;  /* 0x00000003180f7810 */ /* 0x000fe40007ffe0ff */
[----:B------:R-:W-:Y:S02]  /*5180*/  ISETP.GE.AND P1, PT, R14, UR9, PT ;  /* 0x000000090e007c0c */ /* 0x000fe4000bf26270 */
[----:B------:R-:W-:Y:S02]  /*5190*/  ISETP.GE.AND P2, PT, R15, UR9, PT ;  /* 0x000000090f007c0c */ /* 0x000fe4000bf46270 */
[----:B-----5:R-:W-:-:S02]  /*51a0*/  PRMT R14, R9, 0x7632, R14 ;  /* 0x00007632090e7816 */ /* 0x020fc4000000000e */
[----:B------:R-:W-:Y:S02]  /*51b0*/  SEL R9, R9, RZ, !P1 ;  /* 0x000000ff09097207 */ /* 0x000fe40004800000 */
[----:B------:R-:W-:Y:S02]  /*51c0*/  SEL R14, R14, RZ, !P2 ;  /* 0x000000ff0e0e7207 */ /* 0x000fe40005000000 */
[C---:B------:R-:W-:Y:S02]  /*51d0*/  IADD3 R15, R24.reuse, 0x5, RZ ;  /* 0x00000005180f7810 */ /* 0x040fe40007ffe0ff */
[----:B------:R-:W-:Y:S02]  /*51e0*/  PRMT R9, R9, 0x5410, R14 ;  /* 0x0000541009097816 */ /* 0x000fe4000000000e */
[----:B------:R-:W-:Y:S02]  /*51f0*/  IADD3 R14, R24, 0x4, RZ ;  /* 0x00000004180e7810 */ /* 0x000fe40007ffe0ff */
[----:B------:R-:W-:-:S02]  /*5200*/  ISETP.GE.AND P4, PT, R15, UR9, PT ;  /* 0x000000090f007c0c */ /* 0x000fc4000bf86270 */
[----:B------:R-:W-:Y:S02]  /*5210*/  ISETP.GE.AND P3, PT, R14, UR9, PT ;  /* 0x000000090e007c0c */ /* 0x000fe4000bf66270 */
[C---:B------:R-:W-:Y:S02]  /*5220*/  IADD3 R14, R24.reuse, 0x6, RZ ;  /* 0x00000006180e7810 */ /* 0x040fe40007ffe0ff */
[----:B------:R-:W-:Y:S02]  /*5230*/  IADD3 R15, R24, 0x7, RZ ;  /* 0x00000007180f7810 */ /* 0x000fe40007ffe0ff */
[----:B------:R-:W-:Y:S02]  /*5240*/  ISETP.GE.AND P5, PT, R14, UR9, PT ;  /* 0x000000090e007c0c */ /* 0x000fe4000bfa6270 */
[----:B------:R-:W-:Y:S02]  /*5250*/  IADD3 R14, R24, 0x1, RZ ;  /* 0x00000001180e7810 */ /* 0x000fe40007ffe0ff */
[----:B------:R-:W-:-:S02]  /*5260*/  ISETP.GE.AND P6, PT, R15, UR9, PT ;  /* 0x000000090f007c0c */ /* 0x000fc4000bfc6270 */
[----:B------:R-:W-:Y:S02]  /*5270*/  ISETP.GE.AND P2, PT, R14, UR9, PT ;  /* 0x000000090e007c0c */ /* 0x000fe4000bf46270 */
        /* <DEDUP_REMOVED lines=13> */
.L_x_17232:
[----:B------:R-:W-:Y:S05]  /*5350*/  BSYNC B1 ;  /* 0x0000000000017941 */ /* 0x000fea0003800000 */
.L_x_17231:
[----:B------:R-:W5:Y:S02]  /*5360*/  LDG.E.128.CONSTANT R12, [R12.64] ;  /* 0x0000000c0c0c7981 */ /* 0x000f64000c1e9d00 */
[----:B-----5:R-:W-:Y:S01]  /*5370*/  HMUL2 R9, R34, R9 ;  /* 0x0000000922097232 */ /* 0x020fe20000000000 */
[----:B------:R-:W-:Y:S05]  /*5380*/  BSSY B1, `(.L_x_17233) ;  /* 0x000002c000017945 */ /* 0x000fea0003800000 */
[----:B------:R-:W-:Y:S01]  /*5390*/  HFMA2.MMA R9, R35, R8, R9 ;  /* 0x0000000823097235 */ /* 0x000fe20000000009 */
[----:B------:R-:W-:-:S09]  /*53a0*/  HADD2.F32 R8, -RZ, R36.H0_H0 ;  /* 0x20000024ff087230 */ /* 0x000fd20000004100 */
[----:B------:R-:W-:-:S06]  /*53b0*/  HFMA2 R9, R37, R10, R9 ;  /* 0x0000000a25097231 */ /* 0x000fcc0000000009 */
[----:B------:R-:W-:Y:S01]  /*53c0*/  HFMA2.MMA R11, R38, R11, R9 ;  /* 0x0000000b260b7235 */ /* 0x000fe20000000009 */
[----:B------:R-:W-:-:S05]  /*53d0*/  HADD2.F32 R9, -RZ, R36.H1_H1 ;  /* 0x30000024ff097230 */ /* 0x000fca0000004100 */
[----:B------:R-:W-:-:S04]  /*53e0*/  FADD.FTZ R9, R8, R9 ;  /* 0x0000000908097221 */ /* 0x000fc80000010000 */
[--C-:B------:R-:W-:Y:S01]  /*53f0*/  HADD2.F32 R10, -RZ, R11.reuse.H0_H0 ;  /* 0x2000000bff0a7230 */ /* 0x100fe20000004100 */
[----:B------:R-:W-:Y:S01]  /*5400*/  FADD.FTZ R6, R9, R6 ;  /* 0x0000000609067221 */ /* 0x000fe20000010000 */
        /* <DEDUP_REMOVED lines=35> */
.L_x_17234:
[----:B------:R-:W-:Y:S05]  /*5640*/  BSYNC B1 ;  /* 0x0000000000017941 */ /* 0x000fea0003800000 */
.L_x_17233:
        /* <DEDUP_REMOVED lines=17> */
.L_x_17214:
[----:B------:R-:W-:Y:S05]  /*5760*/  BSYNC B0 ;  /* 0x0000000000007941 */ /* 0x000fea0003800000 */
.L_x_17212:
        /* <DEDUP_REMOVED lines=26> */
[----:B--2---:R-:W-:Y:S01]  /*5910*/  FADD.FTZ R25, R25, R4 ;  /* 0x0000000419197221 */ /* 0x004fe20000010000 */
[----:B------:R-:W-:Y:S01]  /*5920*/  LOP3.LUT R5, R26, 0xffffffe0, RZ, 0xc0, !PT ;  /* 0xffffffe01a057812 */ /* 0x000fe200078ec0ff */
[----:B------:R-:W1:Y:S01]  /*5930*/  SHFL.BFLY PT, R13, R18, 0x1, 0x1f ;  /* 0x0c201f00120d7f89 */ /* 0x000e6200000e0000 */
[C---:B------:R-:W-:Y:S01]  /*5940*/  IADD3 R4, R0.reuse, 0x1f, RZ ;  /* 0x0000001f00047810 */ /* 0x040fe20007ffe0ff */
[----:B---3--:R-:W-:Y:S02]  /*5950*/  FADD.FTZ R23, R23, R6 ;  /* 0x0000000617177221 */ /* 0x008fe40000010000 */
[----:B------:R-:W-:Y:S01]  /*5960*/  IMAD.IADD R27, R0, 0x1, -R5 ;  /* 0x00000001001b7824 */ /* 0x000fe200078e0a05 */
[----:B------:R-:W-:Y:S01]  /*5970*/  ISETP.GT.U32.AND P3, PT, R4, 0x3e, PT ;  /* 0x0000003e0400780c */ /* 0x000fe20003f64070 */
[----:B------:R-:W2:Y:S01]  /*5980*/  SHFL.BFLY PT, R19, R12, 0x1, 0x1f ;  /* 0x0c201f000c137f89 */ /* 0x000ea200000e0000 */
[----:B----4-:R-:W-:-:S03]  /*5990*/  FADD.FTZ R4, R2, R3 ;  /* 0x0000000302047221 */ /* 0x010fc60000010000 */
[----:B------:R-:W3:Y:S01]  /*59a0*/  SHFL.BFLY PT, R17, R16, 0x1, 0x1f ;  /* 0x0c201f0010117f89 */ /* 0x000ee200000e0000 */
[----:B------:R-:W-:Y:S01]  /*59b0*/  FADD.FTZ R2, R8, R11 ;  /* 0x0000000b08027221 */ /* 0x000fe20000010000 */
[----:B------:R-:W-:Y:S02]  /*59c0*/  LOP3.LUT R8, R27, 0x3, RZ, 0xc0, !PT ;  /* 0x000000031b087812 */ /* 0x000fe400078ec0ff */
[----:B------:R-:W4:Y:S01]  /*59d0*/  SHFL.BFLY PT, R14, R23, 0x1, 0x1f ;  /* 0x0c201f00170e7f89 */ /* 0x000f2200000e0000 */
[----:B------:R-:W-:Y:S01]  /*59e0*/  FADD.FTZ R7, R20, R9 ;  /* 0x0000000914077221 */ /* 0x000fe20000010000 */
[----:B------:R-:W-:Y:S02]  /*59f0*/  ISETP.NE.AND P2, PT, R8, RZ, PT ;  /* 0x000000ff0800720c */ /* 0x000fe40003f45270 */
[----:B------:R-:W4:Y:S01]  /*5a00*/  SHFL.BFLY PT, R22, R21, 0x1, 0x1f ;  /* 0x0c201f0015167f89 */ /* 0x000f2200000e0000 */
[----:B------:R-:W-:Y:S01]  /*5a10*/  LOP3.LUT R9, R0, 0xffffffc0, RZ, 0xc0, !PT ;  /* 0xffffffc000097812 */ /* 0x000fe200078ec0ff */
[----:B0-----:R-:W-:Y:S01]  /*5a20*/  FADD.FTZ R5, R10, R15 ;  /* 0x0000000f0a057221 */ /* 0x001fe20000010000 */
[----:B------:R-:W-:Y:S01]  /*5a30*/  SHF.R.S32.HI R10, RZ, 0x1f, R27 ;  /* 0x0000001fff0a7819 */ /* 0x000fe2000001141b */
[----:B------:R-:W0:Y:S01]  /*5a40*/  SHFL.BFLY PT, R24, R25, 0x1, 0x1f ;  /* 0x0c201f0019187f89 */ /* 0x000e2200000e0000 */
[----:B------:R-:W-:Y:S01]  /*5a50*/  ISETP.NE.OR P5, PT, R9, 0x40, P2 ;  /* 0x000000400900780c */ /* 0x000fe200017a5670 */
[----:B-1----:R-:W-:Y:S01]  /*5a60*/  FADD.FTZ R3, R18, R13 ;  /* 0x0000000d12037221 */ /* 0x002fe20000010000 */
[----:B------:R-:W-:Y:S01]  /*5a70*/  LEA.HI R10, R10, R27, RZ, 0x2 ;  /* 0x0000001b0a0a7211 */ /* 0x000fe200078f10ff */
[----:B------:R-:W-:Y:S01]  /*5a80*/  BAR.SYNC.DEFER_BLOCKING 0x0 ;  /* 0x0000000000007b1d */ /* 0x000fe20000010000 */
[----:B------:R-:W-:-:S02]  /*5a90*/  LOP3.LUT R11, R0, 0xffffffe0, RZ, 0xc0, !PT ;  /* 0xffffffe0000b7812 */ /* 0x000fc400078ec0ff */
[----:B------:R-:W-:Y:S01]  /*5aa0*/  SHF.R.S32.HI R13, RZ, 0x5, R26 ;  /* 0x00000005ff0d7819 */ /* 0x000fe2000001141a */
[----:B--2---:R-:W-:Y:S01]  /*5ab0*/  FADD.FTZ R8, R12, R19 ;  /* 0x000000130c087221 */ /* 0x004fe20000010000 */
[----:B------:R-:W-:Y:S02]  /*5ac0*/  SHF.R.S32.HI R10, RZ, 0x2, R10 ;  /* 0x00000002ff0a7819 */ /* 0x000fe4000001140a */
[----:B------:R-:W-:Y:S01]  /*5ad0*/  ISETP.NE.OR P4, PT, R11, 0x20, P2 ;  /* 0x000000200b00780c */ /* 0x000fe20001785670 */
[----:B---3--:R-:W-:Y:S01]  /*5ae0*/  FADD.FTZ R6, R16, R17 ;  /* 0x0000001110067221 */ /* 0x008fe20000010000 */
[C---:B------:R-:W-:Y:S01]  /*5af0*/  ISETP.GT.OR P0, PT, R0.reuse, 0x3f, P2 ;  /* 0x0000003f0000780c */ /* 0x040fe20001704670 */
[----:B------:R-:W-:Y:S01]  /*5b00*/  IMAD R12, R13, 0x50, R10 ;  /* 0x000000500d0c7824 */ /* 0x000fe200078e020a */
[----:B------:R-:W-:Y:S01]  /*5b10*/  ISETP.GT.OR P1, PT, R0, 0x1f, P2 ;  /* 0x0000001f0000780c */ /* 0x000fe20001724670 */
[----:B----4-:R-:W-:Y:S02]  /*5b20*/  FADD.FTZ R9, R23, R14 ;  /* 0x0000000e17097221 */ /* 0x010fe40000010000 */
[----:B------:R-:W-:-:S02]  /*5b30*/  FADD.FTZ R0, R21, R22 ;  /* 0x0000001615007221 */ /* 0x000fc40000010000 */
        /* <DEDUP_REMOVED lines=12> */
.L_x_17237:
[----:B------:R-:W-:Y:S05]  /*5c00*/  BSYNC B0 ;  /* 0x0000000000007941 */ /* 0x000fea0003800000 */
.L_x_17236:
        /* <DEDUP_REMOVED lines=23> */
.L_x_17239:
[----:B------:R-:W-:Y:S05]  /*5d80*/  BSYNC B0 ;  /* 0x0000000000007941 */ /* 0x000fea0003800000 */
.L_x_17238:
        /* <DEDUP_REMOVED lines=13> */
.L_x_17241:
[----:B------:R-:W-:Y:S05]  /*5e60*/  BSYNC B0 ;  /* 0x0000000000007941 */ /* 0x000fea0003800000 */
.L_x_17240:
        /* <DEDUP_REMOVED lines=23> */
.L_x_17243:
[----:B------:R-:W-:Y:S05]  /*5fe0*/  BSYNC B0 ;  /* 0x0000000000007941 */ /* 0x000fea0003800000 */
.L_x_17242:
[----:B------:R-:W-:Y:S06]  /*5ff0*/  BAR.SYNC.DEFER_BLOCKING 0x0 ;  /* 0x0000000000007b1d */ /* 0x000fec0000010000 */
[----:B------:R-:W-:Y:S05]  /*6000*/  @P3 EXIT ;  /* 0x000000000000394d */ /* 0x000fea0003800000 */
[----:B------:R-:W2:Y:S01]  /*6010*/  S2UR UR5, SR_CTAID.Y ;  /* 0x00000000000579c3 */ /* 0x000ea20000002600 */
[----:B------:R-:W-:-:S07]  /*6020*/  ULDC UR6, c[0x0][0xc] ;  /* 0x0000030000067ab9 */ /* 0x000fce0000000800 */
[----:B------:R-:W3:Y:S01]  /*6030*/  S2UR UR7, SR_CTAID.Z ;  /* 0x00000000000779c3 */ /* 0x000ee20000002700 */
[----:B--2---:R-:W-:-:S03]  /*6040*/  UIMAD UR5, UR5, UR6, URZ ;  /* 0x00000006050572a4 */ /* 0x004fc6000f8e023f */
[----:B------:R-:W-:Y:S02]  /*6050*/  ULDC UR6, c[0x0][0x14] ;  /* 0x0000050000067ab9 */ /* 0x000fe40000000800 */
[----:B------:R-:W-:Y:S02]  /*6060*/  UIMAD UR5, UR5, UR6, URZ ;  /* 0x00000006050572a4 */ /* 0x000fe4000f8e023f */
[----:B------:R-:W-:Y:S02]  /*6070*/  UIMAD UR6, UR4, UR6, URZ ;  /* 0x00000006040672a4 */ /* 0x000fe4000f8e023f */
[----:B------:R-:W-:Y:S02]  /*6080*/  UIMAD UR5, UR5, 0x50, URZ ;  /* 0x00000050050578a4 */ /* 0x000fe4000f8e023f */
[----:B---3--:R-:W-:Y:S02]  /*6090*/  UIMAD UR7, UR7, 0x50, URZ ;  /* 0x00000050070778a4 */ /* 0x008fe4000f8e023f */
[----:B------:R-:W-:-:S02]  /*60a0*/  USHF.R.S32.HI UR8, URZ, 0x1f, UR5 ;  /* 0x0000001f3f087899 */ /* 0x000fc40008011405 */
        /* <DEDUP_REMOVED lines=11> */
[C---:B------:R-:W-:Y:S02]  /*6160*/  IADD3 R17, R10.reuse, 0x18, RZ ;  /* 0x000000180a117810 */ /* 0x040fe40007ffe0ff */
[----:B------:R-:W-:Y:S02]  /*6170*/  LEA.HI.X.SX32 R20, R10, UR8, 0x1, P0 ;  /* 0x000000080a147c11 */ /* 0x000fe400080f0eff */
[----:B01----:R-:W-:Y:S02]  /*6180*/  LEA R12, P0, R19, c[0x0][0x160], 0x1 ;  /* 0x00005800130c7a11 */ /* 0x003fe400078008ff */
        /* <DEDUP_REMOVED lines=30> */
[----:B------:R-:W-:Y:S02]  /*6370*/  F2FP.PACK_AB R4, R7, R4 ;  /* 0x000000040704723e */ /* 0x000fe400000000ff */
[----:B------:R-:W-:Y:S02]  /*6380*/  IADD3 R7, P2, R10, UR5, RZ ;  /* 0x000000050a077c10 */ /* 0x000fe4000ff5e0ff */
[----:B------:R-:W-:Y:S01]  /*6390*/  LEA.HI.X.SX32 R34, R26, UR8, 0x1, P0 ;  /* 0x000000081a227c11 */ /* 0x000fe200080f0eff */
[----:B------:R0:W-:Y:S01]  /*63a0*/  STG.E.U16 [R12.64], R4 ;  /* 0x000000040c007986 */ /* 0x0001e2000c10150c */
[----:B------:R-:W-:-:S02]  /*63b0*/  LEA.HI.X.SX32 R32, R27, UR8, 0x1, P1 ;  /* 0x000000081b207c11 */ /* 0x000fc400088f0eff */
[----:B------:R-:W-:Y:S02]  /*63c0*/  LEA R26, P0, R31, c[0x0][0x160], 0x1 ;  /* 0x000058001f1a7a11 */ /* 0x000fe400078008ff */
[----:B------:R-:W-:Y:S02]  /*63d0*/  LEA R30, P1, R29, c[0x0][0x160], 0x1 ;  /* 0x000058001d1e7a11 */ /* 0x000fe400078208ff */
[----:B------:R-:W-:Y:S02]  /*63e0*/  LEA.HI.X.SX32 R10, R10, UR8, 0x1, P2 ;  /* 0x000000080a0a7c11 */ /* 0x000fe400090f0eff */
[----:B------:R-:W-:Y:S02]  /*63f0*/  LEA R28, P2, R7, c[0x0][0x160], 0x1 ;  /* 0x00005800071c7a11 */ /* 0x000fe400078408ff */
[----:B------:R-:W-:Y:S02]  /*6400*/  LEA.HI.X R27, R31, c[0x0][0x164], R34, 0x1, P0 ;  /* 0x000059001f1b7a11 */ /* 0x000fe400000f0c22 */
[----:B------:R-:W-:-:S02]  /*6410*/  LEA.HI.X R31, R29, c[0x0][0x164], R32, 0x1, P1 ;  /* 0x000059001d1f7a11 */ /* 0x000fc400008f0c20 */
[----:B------:R-:W-:Y:S02]  /*6420*/  F2FP.PACK_AB R2, R3, R2 ;  /* 0x000000020302723e */ /* 0x000fe400000000ff */
[--C-:B------:R-:W-:Y:S02]  /*6430*/  LEA.HI.X R29, R7, c[0x0][0x164], R10.reuse, 0x1, P2 ;  /* 0x00005900071d7a11 */ /* 0x100fe400010f0c0a */
[----:B------:R-:W-:Y:S02]  /*6440*/  PRMT R7, R4, 0x7632, R7 ;  /* 0x0000763204077816 */ /* 0x000fe40000000007 */
[----:B------:R-:W-:Y:S02]  /*6450*/  F2FP.PACK_AB R5, R6, R5 ;  /* 0x000000050605723e */ /* 0x000fe400000000ff */
[----:B------:R-:W-:Y:S01]  /*6460*/  PRMT R10, R2, 0x7632, R10 ;  /* 0x00007632020a7816 */ /* 0x000fe2000000000a */
[----:B------:R1:W-:Y:S01]  /*6470*/  STG.E.U16 [R14.64], R7 ;  /* 0x000000070e007986 */ /* 0x0003e2000c10150c */
[----:B------:R-:W-:-:S02]  /*6480*/  F2FP.PACK_AB R8, R9, R8 ;  /* 0x000000080908723e */ /* 0x000fc400000000ff */
[----:B------:R-:W-:Y:S01]  /*6490*/  PRMT R3, R5, 0x7632, R3 ;  /* 0x0000763205037816 */ /* 0x000fe20000000003 */
[----:B------:R-:W-:Y:S01]  /*64a0*/  STG.E.U16 [R24.64], R2 ;  /* 0x0000000218007986 */ /* 0x000fe2000c10150c */
[----:B------:R-:W-:Y:S02]  /*64b0*/  F2FP.PACK_AB R0, R11, R0 ;  /* 0x000000000b00723e */ /* 0x000fe400000000ff */
[----:B0-----:R-:W-:Y:S01]  /*64c0*/  PRMT R13, R8, 0x7632, R13 ;  /* 0x00007632080d7816 */ /* 0x001fe2000000000d */
[----:B------:R-:W-:Y:S04]  /*64d0*/  STG.E.U16 [R20.64], R10 ;  /* 0x0000000a14007986 */ /* 0x000fe8000c10150c */
[----:B------:R-:W-:Y:S01]  /*64e0*/  STG.E.U16 [R22.64], R5 ;  /* 0x0000000516007986 */ /* 0x000fe2000c10150c */
[----:B-1----:R-:W-:-:S03]  /*64f0*/  PRMT R14, R0, 0x7632, R14 ;  /* 0x00007632000e7816 */ /* 0x002fc6000000000e */
[----:B------:R-:W-:Y:S04]  /*6500*/  STG.E.U16 [R16.64], R3 ;  /* 0x0000000310007986 */ /* 0x000fe8000c10150c */
[----:B------:R-:W-:Y:S04]  /*6510*/  STG.E.U16 [R18.64], R8 ;  /* 0x0000000812007986 */ /* 0x000fe8000c10150c */
[----:B------:R-:W-:Y:S04]  /*6520*/  STG.E.U16 [R26.64], R13 ;  /* 0x0000000d1a007986 */ /* 0x000fe8000c10150c */
[----:B------:R-:W-:Y:S04]  /*6530*/  STG.E.U16 [R30.64], R0 ;  /* 0x000000001e007986 */ /* 0x000fe8000c10150c */
[----:B------:R-:W-:Y:S01]  /*6540*/  STG.E.U16 [R28.64], R14 ;  /* 0x0000000e1c007986 */ /* 0x000fe2000c10150c */
[----:B------:R-:W-:Y:S05]  /*6550*/  EXIT ;  /* 0x000000000000794d */ /* 0x000fea0003800000 */
.L_x_17244:
        /* <DEDUP_REMOVED lines=10> */
.L_x_23983:


//--------------------- .text._ZN4vllm25paged_attention_v1_kernelIttLi64ELi32ELi128ELNS_18Fp8KVCacheDataTypeE0ELb0EEEvPT_PKS2_PKT0_S8_ifPKiSA_iPKfiiiSC_SC_iiiii --------------------------
	.section	.text._ZN4vllm25paged_attention_v1_kernelIttLi64ELi32ELi128ELNS_18Fp8KVCacheDataTypeE0ELb0EEEvPT_PKS2_PKT0_S8_ifPKiSA_iPKfiiiSC_SC_iiiii,"ax",@progbits
	.sectioninfo	@"SHI_REGISTERS=50"
	.align	128
        .global         _ZN4vllm25paged_attention_v1_kernelIttLi64ELi32ELi128ELNS_18Fp8KVCacheDataTypeE0ELb0EEEvPT_PKS2_PKT0_S8_ifPKiSA_iPKfiiiSC_SC_iiiii
        .type           _ZN4vllm25paged_attention_v1_kernelIttLi64ELi32ELi128ELNS_18Fp8KVCacheDataTypeE0ELb0EEEvPT_PKS2_PKT0_S8_ifPKiSA_iPKfiiiSC_SC_iiiii,@function
        .size           _ZN4vllm25paged_attention_v1_kernelIttLi64ELi32ELi128ELNS_18Fp8KVCacheDataTypeE0ELb0EEEvPT_PKS2_PKT0_S8_ifPKiSA_iPKfiiiSC_SC_iiiii,(.L_x_23984 - _ZN4vllm25paged_attention_v1_kernelIttLi64ELi32ELi128ELNS_18Fp8KVCacheDataTypeE0ELb0EEEvPT_PKS2_PKT0_S8_ifPKiSA_iPKfiiiSC_SC_iiiii)
        .other          _ZN4vllm25paged_attention_v1_kernelIttLi64ELi32ELi128ELNS_18Fp8KVCacheDataTypeE0ELb0EEEvPT_PKS2_PKT0_S8_ifPKiSA_iPKfiiiSC_SC_iiiii,@"STO_CUDA_ENTRY STV_DEFAULT"
_ZN4vllm25paged_attention_v1_kernelIttLi64ELi32ELi128ELNS_18Fp8KVCacheDataTypeE0ELb0EEEvPT_PKS2_PKT0_S8_ifPKiSA_iPKfiiiSC_SC_iiiii:
.text._ZN4vllm25paged_attention_v1_kernelIttLi64ELi32ELi128ELNS_18Fp8KVCacheDataTypeE0ELb0EEEvPT_PKS2_PKT0_S8_ifPKiSA_iPKfiiiSC_SC_iiiii:
        /* <DEDUP_REMOVED lines=57> */
[----:B------:R-:W-:-:S03]  /*0390*/  IABS R4, UR13 ;  /* 0x0000000d00047c13 */ /* 0x000fc60008000000 */
        /* <DEDUP_REMOVED lines=26> */
[C---:B------:R-:W-:Y:S01]  /*0540*/  IMNMX R2, R33.reuse, -0x78, !PT ;  /* 0xffffff8821027817 */ /* 0x040fe20007800200 */
[----:B------:R-:W-:Y:S01]  /*0550*/  IMAD.U32 R8, RZ, RZ, UR12 ;  /* 0x0000000cff087e24 */ /* 0x000fe2000f8e00ff */
[----:B------:R-:W-:Y:S01]  /*0560*/  BSSY B1, `(.L_x_17247) ;  /* 0x0000020000017945 */ /* 0x000fe20003800000 */
[----:B------:R-:W-:Y:S01]  /*0570*/  IMAD.U32 R9, RZ, RZ, UR13 ;  /* 0x0000000dff097e24 */ /* 0x000fe2000f8e00ff */
[----:B------:R-:W-:Y:S01]  /*0580*/  IADD3 R2, -R33, 0x7f, R2 ;  /* 0x0000007f21027810 */ /* 0x000fe20007ffe102 */
[----:B------:R-:W-:Y:S02]  /*0590*/  IMAD R8, R8, c[0x0][0x1a8], RZ ;  /* 0x00006a0008087a24 */ /* 0x000fe400078e02ff */
[----:B------:R-:W-:Y:S01]  /*05a0*/  IMAD.SHL.U32 R9, R9, 0x40, RZ ;  /* 0x0000004009097824 */ /* 0x000fe200078e00ff */
[C---:B------:R-:W-:Y:S01]  /*05b0*/  LEA.HI R3, R2.reuse, 0x1, RZ, 0x19 ;  /* 0x0000000102037811 */ /* 0x040fe200078fc8ff */
[----:B------:R-:W-:Y:S01]  /*05c0*/  IMAD.MOV.U32 R11, RZ, RZ, R33 ;  /* 0x000000ffff0b7224 */ /* 0x000fe200078e0021 */
[----:B------:R-:W-:-:S02]  /*05d0*/  ISETP.GE.U32.AND P1, PT, R2, 0x180, PT ;  /* 0x000001800200780c */ /* 0x000fc40003f26070 */
[----:B------:R-:W-:Y:S02]  /*05e0*/  LOP3.LUT P0, R3, R3, 0x3, RZ, 0xc0, !PT ;  /* 0x0000000303037812 */ /* 0x000fe4000780c0ff */
[----:B------:R-:W-:Y:S02]  /*05f0*/  SHF.R.S32.HI R13, RZ, 0x1f, R8 ;  /* 0x0000001fff0d7819 */ /* 0x000fe40000011408 */
[----:B------:R-:W-:-:S09]  /*0600*/  SHF.R.S32.HI R14, RZ, 0x1f, R9 ;  /* 0x0000001fff0e7819 */ /* 0x000fd20000011409 */
        /* <DEDUP_REMOVED lines=10> */
.L_x_17249:
        /* <DEDUP_REMOVED lines=11> */
.L_x_17248:
[----:B------:R-:W-:Y:S05]  /*0760*/  BSYNC B1 ;  /* 0x0000000000017941 */ /* 0x000fea0003800000 */
.L_x_17247:
        /* <DEDUP_REMOVED lines=8> */
.L_x_17250:
        /* <DEDUP_REMOVED lines=17> */
.L_x_17246:
[----:B------:R-:W-:Y:S05]  /*0900*/  BSYNC B0 ;  /* 0x0000000000007941 */ /* 0x000fea0003800000 */
.L_x_17245:
        /* <DEDUP_REMOVED lines=25> */
.L_x_17253:
[----:B------:R-:W2:Y:S04]  /*0aa0*/  LDG.E.CONSTANT R7, [R2.64] ;  /* 0x0000000a02077981 */ /* 0x000ea8000c1e9900 */
[----:B------:R-:W0:Y:S01]  /*0ab0*/  LDS.128 R20, [0x10] ;  /* 0x00001000ff147984 */ /* 0x000e220000000c00 */
        /* <DEDUP_REMOVED lines=10> */
[----:B------:R-:W4:Y:S01]  /*0b60*/  LDG.E.128.CONSTANT R16, [R46.64+0x600] ;  /* 0x0006000a2e107981 */ /* 0x000f22000c1e9d00 */
[----:B0-----:R-:W-:-:S02]  /*0b70*/  HADD2.F32 R24, -RZ, R20.H0_H0 ;  /* 0x20000014ff187230 */ /* 0x001fc40000004100 */
[----:B------:R-:W-:Y:S02]  /*0b80*/  HADD2.F32 R20, -RZ, R20.H1_H1 ;  /* 0x30000014ff147230 */ /* 0x000fe40000004100 */
[----:B--2---:R-:W-:Y:S02]  /*0b90*/  HADD2.F32 R25, -RZ, R4.H0_H0 ;  /* 0x20000004ff197230 */ /* 0x004fe40000004100 */
[----:B---3--:R-:W-:-:S03]  /*0ba0*/  HADD2.F32 R29, -RZ, R8.H0_H0 ;  /* 0x20000008ff1d7230 */ /* 0x008fc60000004100 */
[----:B------:R-:W-:Y:S02]  /*0bb0*/  FMUL.FTZ R28, R24, R25 ;  /* 0x00000019181c7220 */ /* 0x000fe40000410000 */
[----:B------:R-:W0:Y:S02]  /*0bc0*/  LDS.128 R24, [RZ] ;  /* 0x00000000ff187984 */ /* 0x000e240000000c00 */
[----:B0-----:R-:W-:-:S05]  /*0bd0*/  HADD2.F32 R44, -RZ, R24.H0_H0 ;  /* 0x20000018ff2c7230 */ /* 0x001fca0000004100 */
[----:B------:R-:W-:Y:S01]  /*0be0*/  FFMA.FTZ R44, R44, R29, R28 ;  /* 0x0000001d2c2c7223 */ /* 0x000fe2000001001c */
[----:B------:R-:W-:Y:S02]  /*0bf0*/  HADD2.F32 R29, -RZ, R4.H1_H1 ;  /* 0x30000004ff1d7230 */ /* 0x000fe40000004100 */
[----:B------:R-:W-:Y:S02]  /*0c00*/  HADD2.F32 R4, -RZ, R24.H1_H1 ;  /* 0x30000018ff047230 */ /* 0x000fe40000004100 */
[----:B------:R-:W-:Y:S01]  /*0c10*/  HADD2.F32 R24, -RZ, R26.H0_H0 ;  /* 0x2000001aff187230 */ /* 0x000fe20000004100 */
[----:B------:R-:W-:Y:S01]  /*0c20*/  FMUL.FTZ R20, R20, R29 ;  /* 0x0000001d14147220 */ /* 0x000fe20000410000 */
[----:B------:R-:W-:Y:S02]  /*0c30*/  HADD2.F32 R29, -RZ, R8.H1_H1 ;  /* 0x30000008ff1d7230 */ /* 0x000fe40000004100 */
[--C-:B------:R-:W-:Y:S02]  /*0c40*/  HADD2.F32 R8, -RZ, R21.reuse.H0_H0 ;  /* 0x20000015ff087230 */ /* 0x100fe40000004100 */
[----:B------:R-:W-:Y:S01]  /*0c50*/  HADD2.F32 R21, -RZ, R21.H1_H1 ;  /* 0x30000015ff157230 */ /* 0x000fe20000004100 */
[----:B------:R-:W-:Y:S01]  /*0c60*/  FFMA.FTZ R4, R4, R29, R20 ;  /* 0x0000001d04047223 */ /* 0x000fe20000010014 */
[----:B------:R-:W-:-:S02]  /*0c70*/  HADD2.F32 R29, -RZ, R5.H0_H0 ;  /* 0x20000005ff1d7230 */ /* 0x000fc40000004100 */
[----:B------:R-:W-:Y:S02]  /*0c80*/  HADD2.F32 R20, -RZ, R5.H1_H1 ;  /* 0x30000005ff147230 */ /* 0x000fe40000004100 */
[----:B------:R-:W-:Y:S01]  /*0c90*/  HADD2.F32 R5, -RZ, R25.H0_H0 ;  /* 0x20000019ff057230 */ /* 0x000fe20000004100 */
[----:B------:R-:W-:Y:S01]  /*0ca0*/  FMUL.FTZ R29, R8, R29 ;  /* 0x0000001d081d7220 */ /* 0x000fe20000410000 */
[----:B------:R-:W-:Y:S01]  /*0cb0*/  HADD2.F32 R8, -RZ, R9.H0_H0 ;  /* 0x20000009ff087230 */ /* 0x000fe20000004100 */
[----:B------:R-:W-:Y:S01]  /*0cc0*/  FMUL.FTZ R21, R21, R20 ;  /* 0x0000001415157220 */ /* 0x000fe20000410000 */
[----:B------:R-:W-:Y:S02]  /*0cd0*/  HADD2.F32 R20, -RZ, R25.H1_H1 ;  /* 0x30000019ff147230 */ /* 0x000fe40000004100 */
[----:B------:R-:W-:Y:S01]  /*0ce0*/  HADD2.F32 R9, -RZ, R9.H1_H1 ;  /* 0x30000009ff097230 */ /* 0x000fe20000004100 */
[----:B------:R-:W-:Y:S01]  /*0cf0*/  FFMA.FTZ R5, R5, R8, R29 ;  /* 0x0000000805057223 */ /* 0x000fe2000001001d */
[----:B------:R-:W-:Y:S01]  /*0d00*/  HADD2.F32 R8, -RZ, R22.H0_H0 ;  /* 0x20000016ff087230 */ /* 0x000fe20000004100 */
[----:B------:R-:W0:Y:S01]  /*0d10*/  LDS.128 R28, [0x20] ;  /* 0x00002000ff1c7984 */ /* 0x000e220000000c00 */
[----:B------:R-:W-:Y:S01]  /*0d20*/  HADD2.F32 R25, -RZ, R6.H0_H0 ;  /* 0x20000006ff197230 */ /* 0x000fe20000004100 */
[----:B------:R-:W-:Y:S01]  /*0d30*/  FFMA.FTZ R20, R20, R9, R21 ;  /* 0x0000000914147223 */ /* 0x000fe20000010015 */
[----:B------:R-:W-:-:S02]  /*0d40*/  HADD2.F32 R9, -RZ, R10.H0_H0 ;  /* 0x2000000aff097230 */ /* 0x000fc40000004100 */
[----:B------:R-:W-:Y:S01]  /*0d50*/  HADD2.F32 R22, -RZ, R22.H1_H1 ;  /* 0x30000016ff167230 */ /* 0x000fe20000004100 */
[----:B------:R-:W-:Y:S01]  /*0d60*/  FMUL.FTZ R8, R8, R25 ;  /* 0x0000001908087220 */ /* 0x000fe20000410000 */
[----:B------:R-:W-:Y:S02]  /*0d70*/  HADD2.F32 R21, -RZ, R26.H1_H1 ;  /* 0x3000001aff157230 */ /* 0x000fe40000004100 */
[----:B------:R-:W-:Y:S01]  /*0d80*/  HADD2.F32 R10, -RZ, R10.H1_H1 ;  /* 0x3000000aff0a7230 */ /* 0x000fe20000004100 */
[----:B------:R-:W-:Y:S01]  /*0d90*/  FFMA.FTZ R24, R24, R9, R8 ;  /* 0x0000000918187223 */ /* 0x000fe20000010008 */
[----:B------:R-:W-:Y:S02]  /*0da0*/  HADD2.F32 R9, -RZ, R6.H1_H1 ;  /* 0x30000006ff097230 */ /* 0x000fe40000004100 */
[--C-:B------:R-:W-:Y:S02]  /*0db0*/  HADD2.F32 R6, -RZ, R23.reuse.H0_H0 ;  /* 0x20000017ff067230 */ /* 0x100fe40000004100 */
[----:B------:R-:W-:Y:S01]  /*0dc0*/  HADD2.F32 R23, -RZ, R23.H1_H1 ;  /* 0x30000017ff177230 */ /* 0x000fe20000004100 */
[----:B------:R-:W-:Y:S01]  /*0dd0*/  FMUL.FTZ R9, R22, R9 ;  /* 0x0000000916097220 */ /* 0x000fe20000410000 */
[----:B------:R-:W-:-:S02]  /*0de0*/  HADD2.F32 R22, -RZ, R27.H0_H0 ;  /* 0x2000001bff167230 */ /* 0x000fc40000004100 */
[----:B----4-:R-:W-:Y:S01]  /*0df0*/  HADD2.F32 R8, -RZ, R12.H0_H0 ;  /* 0x2000000cff087230 */ /* 0x010fe20000004100 */
[----:B------:R-:W-:Y:S01]  /*0e00*/  FFMA.FTZ R21, R21, R10, R9 ;  /* 0x0000000a15157223 */ /* 0x000fe20000010009 */
[----:B------:R-:W-:Y:S02]  /*0e10*/  HADD2.F32 R9, -RZ, R7.H0_H0 ;  /* 0x20000007ff097230 */ /* 0x000fe40000004100 */
[----:B------:R-:W-:-:S03]  /*0e20*/  HADD2.F32 R25, -RZ, R27.H1_H1 ;  /* 0x3000001bff197230 */ /* 0x000fc60000004100 */
[----:B------:R-:W-:Y:S01]  /*0e30*/  FMUL.FTZ R9, R6, R9 ;  /* 0x0000000906097220 */ /* 0x000fe20000410000 */
[----:B------:R-:W-:Y:S02]  /*0e40*/  HADD2.F32 R6, -RZ, R7.H1_H1 ;  /* 0x30000007ff067230 */ /* 0x000fe40000004100 */
[----:B------:R-:W-:-:S03]  /*0e50*/  HADD2.F32 R7, -RZ, R11.H0_H0 ;  /* 0x2000000bff077230 */ /* 0x000fc60000004100 */
[----:B------:R-:W-:Y:S01]  /*0e60*/  FMUL.FTZ R23, R23, R6 ;  /* 0x0000000617177220 */ /* 0x000fe20000410000 */
[----:B------:R-:W-:Y:S01]  /*0e70*/  HADD2.F32 R6, -RZ, R11.H1_H1 ;  /* 0x3000000bff067230 */ /* 0x000fe20000004100 */
[----:B------:R-:W-:Y:S01]  /*0e80*/  FFMA.FTZ R22, R22, R7, R9 ;  /* 0x0000000716167223 */ /* 0x000fe20000010009 */
[----:B------:R-:W-:-:S03]  /*0e90*/  HADD2.F32 R12, -RZ, R12.H1_H1 ;  /* 0x3000000cff0c7230 */ /* 0x000fc60000004100 */
[----:B------:R-:W-:Y:S01]  /*0ea0*/  FFMA.FTZ R25, R25, R6, R23 ;  /* 0x0000000619197223 */ /* 0x000fe20000010017 */
[----:B0-----:R-:W-:-:S05]  /*0eb0*/  HADD2.F32 R7, -RZ, R28.H0_H0 ;  /* 0x2000001cff077230 */ /* 0x001fca0000004100 */
[----:B------:R-:W-:Y:S02]  /*0ec0*/  FFMA.FTZ R44, R7, R8, R44 ;  /* 0x00000008072c7223 */ /* 0x000fe4000001002c */
[----:B------:R-:W2:Y:S01]  /*0ed0*/  LDG.E.128.CONSTANT R8, [R46.64+0x800] ;  /* 0x0008000a2e087981 */ /* 0x000ea2000c1e9d00 */
[----:B------:R-:W-:Y:S02]  /*0ee0*/  HADD2.F32 R7, -RZ, R28.H1_H1 ;  /* 0x3000001cff077230 */ /* 0x000fe40000004100 */
[--C-:B------:R-:W-:Y:S02]  /*0ef0*/  HADD2.F32 R23, -RZ, R13.reuse.H0_H0 ;  /* 0x2000000dff177230 */ /* 0x100fe40000004100 */
[----:B------:R-:W-:Y:S01]  /*0f00*/  HADD2.F32 R13, -RZ, R13.H1_H1 ;  /* 0x3000000dff0d7230 */ /* 0x000fe20000004100 */
[----:B------:R-:W-:Y:S01]  /*0f10*/  FFMA.FTZ R12, R7, R12, R4 ;  /* 0x0000000c070c7223 */ /* 0x000fe20000010004 */
[--C-:B------:R-:W-:Y:S02]  /*0f20*/  HADD2.F32 R4, -RZ, R29.reuse.H0_H0 ;  /* 0x2000001dff047230 */ /* 0x100fe40000004100 */
[----:B------:R-:W-:-:S02]  /*0f30*/  HADD2.F32 R29, -RZ, R29.H1_H1 ;  /* 0x3000001dff1d7230 */ /* 0x000fc40000004100 */
        /* <DEDUP_REMOVED lines=8> */
[--C-:B------:R-:W-:Y:S01]  /*0fc0*/  HADD2.F32 R29, -RZ, R15.reuse.H1_H1 ;  /* 0x3000000fff1d7230 */ /* 0x100fe20000004100 */
[----:B------:R-:W0:Y:S01]  /*0fd0*/  LDS.128 R4, [0x30] ;  /* 0x00003000ff047984 */ /* 0x000e220000000c00 */
[----:B------:R-:W-:Y:S01]  /*0fe0*/  HADD2.F32 R28, -RZ, R16.H0_H0 ;  /* 0x20000010ff1c7230 */ /* 0x000fe20000004100 */
[----:B------:R-:W-:Y:S01]  /*0ff0*/  FFMA.FTZ R21, R30, R14, R21 ;  /* 0x0000000e1e157223 */ /* 0x000fe20000010015 */
[----:B------:R-:W-:-:S05]  /*1000*/  HADD2.F32 R14, -RZ, R15.H0_H0 ;  /* 0x2000000fff0e7230 */ /* 0x000fca0000004100 */
[----:B------:R-:W-:Y:S01]  /*1010*/  FFMA.FTZ R22, R27, R14, R22 ;  /* 0x0000000e1b167223 */ /* 0x000fe20000010016 */
[----:B------:R-:W-:-:S05]  /*1020*/  HADD2.F32 R14, -RZ, R31.H1_H1 ;  /* 0x3000001fff0e7230 */ /* 0x000fca0000004100 */
[----:B------:R-:W-:Y:S02]  /*1030*/  FFMA.FTZ R29, R14, R29, R25 ;  /* 0x0000001d0e1d7223 */ /* 0x000fe40000010019 */
[----:B------:R-:W3:Y:S01]  /*1040*/  LDG.E.128.CONSTANT R24, [R46.64+0xa00] ;  /* 0x000a000a2e187981 */ /* 0x000ee2000c1e9d00 */
[----:B------:R-:W-:Y:S02]  /*1050*/  HADD2.F32 R31, -RZ, R18.H0_H0 ;  /* 0x20000012ff1f7230 */ /* 0x000fe40000004100 */
[----:B0-----:R-:W-:-:S05]  /*1060*/  HADD2.F32 R15, -RZ, R4.H0_H0 ;  /* 0x20000004ff0f7230 */ /* 0x001fca0000004100 */
[----:B------:R-:W-:Y:S01]  /*1070*/  FFMA.FTZ R28, R15, R28, R44 ;  /* 0x0000001c0f1c7223 */ /* 0x000fe2000001002c */
[----:B------:R-:W-:Y:S02]  /*1080*/  HADD2.F32 R15, -RZ, R4.H1_H1 ;  /* 0x30000004ff0f7230 */ /* 0x000fe40000004100 */
[----:B------:R-:W-:Y:S02]  /*1090*/  HADD2.F32 R4, -RZ, R16.H1_H1 ;  /* 0x30000010ff047230 */ /* 0x000fe40000004100 */
[----:B------:R-:W-:-:S03]  /*10a0*/  HADD2.F32 R30, -RZ, R5.H0_H0 ;  /* 0x20000005ff1e7230 */ /* 0x000fc60000004100 */
[----:B------:R-:W-:Y:S01]  /*10b0*/  FFMA.FTZ R4, R15, R4, R12 ;  /* 0x000000040f047223 */ /* 0x000fe2000001000c */
[----:B------:R-:W-:-:S05]  /*10c0*/  HADD2.F32 R12, -RZ, R17.H0_H0 ;  /* 0x20000011ff0c7230 */ /* 0x000fca0000004100 */
[----:B------:R-:W-:Y:S01]  /*10d0*/  FFMA.FTZ R30, R30, R12, R23 ;  /* 0x0000000c1e1e7223 */ /* 0x000fe20000010017 */
[----:B------:R-:W-:Y:S02]  /*10e0*/  HADD2.F32 R12, -RZ, R6.H0_H0 ;  /* 0x20000006ff0c7230 */ /* 0x000fe40000004100 */
[----:B------:R-:W-:-:S03]  /*10f0*/  HADD2.F32 R5, -RZ, R5.H1_H1 ;  /* 0x30000005ff057230 */ /* 0x000fc60000004100 */
[----:B------:R-:W-:Y:S02]  /*1100*/  FFMA.FTZ R31, R12, R31, R13 ;  /* 0x0000001f0c1f7223 */ /* 0x000fe4000001000d */
[----:B------:R-:W4:Y:S01]  /*1110*/  LDG.E.128.CONSTANT R12, [R46.64+0xc00] ;  /* 0x000c000a2e0c7981 */ /* 0x000f22000c1e9d00 */
[----:B------:R-:W-:Y:S02]  /*1120*/  HADD2.F32 R17, -RZ, R17.H1_H1 ;  /* 0x30000011ff117230 */ /* 0x000fe40000004100 */
[----:B------:R-:W-:Y:S02]  /*1130*/  HADD2.F32 R6, -RZ, R6.H1_H1 ;  /* 0x30000006ff067230 */ /* 0x000fe40000004100 */
[----:B------:R-:W-:Y:S01]  /*1140*/  HADD2.F32 R18, -RZ, R18.H1_H1 ;  /* 0x30000012ff127230 */ /* 0x000fe20000004100 */
[----:B------:R-:W-:Y:S01]  /*1150*/  FFMA.FTZ R5, R5, R17, R20 ;  /* 0x0000001105057223 */ /* 0x000fe20000010014 */
[----:B------:R-:W-:Y:S02]  /*1160*/  HADD2.F32 R17, -RZ, R7.H0_H0 ;  /* 0x20000007ff117230 */ /* 0x000fe40000004100 */
[----:B------:R-:W-:Y:S01]  /*1170*/  HADD2.F32 R44, -RZ, R19.H0_H0 ;  /* 0x20000013ff2c7230 */ /* 0x000fe20000004100 */
[----:B------:R-:W-:-:S04]  /*1180*/  FFMA.FTZ R6, R6, R18, R21 ;  /* 0x0000001206067223 */ /* 0x000fc80000010015 */
[----:B------:R-:W-:Y:S02]  /*1190*/  FFMA.FTZ R44, R17, R44, R22 ;  /* 0x0000002c112c7223 */ /* 0x000fe40000010016 */
[----:B------:R-:W4:Y:S01]  /*11a0*/  LDG.E.128.CONSTANT R20, [R46.64+0xe00] ;  /* 0x000e000a2e147981 */ /* 0x000f22000c1e9d00 */
[----:B------:R-:W-:Y:S02]  /*11b0*/  HADD2.F32 R19, -RZ, R19.H1_H1 ;  /* 0x30000013ff137230 */ /* 0x000fe40000004100 */
[----:B------:R-:W-:-:S05]  /*11c0*/  HADD2.F32 R16, -RZ, R7.H1_H1 ;  /* 0x30000007ff107230 */ /* 0x000fca0000004100 */
[----:B------:R-:W-:Y:S02]  /*11d0*/  FFMA.FTZ R29, R16, R19, R29 ;  /* 0x00000013101d7223 */ /* 0x000fe4000001001d */
[----:B------:R-:W0:Y:S02]  /*11e0*/  LDS.128 R16, [0x40] ;  /* 0x00004000ff107984 */ /* 0x000e240000000c00 */
[----:B0-----:R-:W-:Y:S02]  /*11f0*/  HADD2.F32 R7, -RZ, R16.H0_H0 ;  /* 0x20000010ff077230 */ /* 0x001fe40000004100 */
[--C-:B--2---:R-:W-:Y:S02]  /*1200*/  HADD2.F32 R45, -RZ, R8.reuse.H0_H0 ;  /* 0x20000008ff2d7230 */ /* 0x104fe40000004100 */
[----:B------:R-:W-:-:S03]  /*1210*/  HADD2.F32 R8, -RZ, R8.H1_H1 ;  /* 0x30000008ff087230 */ /* 0x000fc60000004100 */
[----:B------:R-:W-:Y:S01]  /*1220*/  FFMA.FTZ R28, R7, R45, R28 ;  /* 0x0000002d071c7223 */ /* 0x000fe2000001001c */
        /* <DEDUP_REMOVED lines=21> */
[--C-:B0-----:R-:W-:Y:S02]  /*1380*/  HADD2.F32 R11, -RZ, R4.reuse.H0_H0 ;  /* 0x20000004ff0b7230 */ /* 0x101fe40000004100 */
[----:B------:R-:W-:Y:S02]  /*1390*/  HADD2.F32 R17, -RZ, R4.H1_H1 ;  /* 0x30000004ff117230 */ /* 0x000fe40000004100 */
[--C-:B---3--:R-:W-:Y:S02]  /*13a0*/  HADD2.F32 R4, -RZ, R24.reuse.H0_H0 ;  /* 0x20000018ff047230 */ /* 0x108fe40000004100 */
        /* <DEDUP_REMOVED lines=8> */
[----:B------:R-:W-:Y:S02]  /*1430*/  FFMA.FTZ R5, R8, R25, R9 ;  /* 0x0000001908057223 */ /* 0x000fe40000010009 */
[----:B------:R-:W0:Y:S01]  /*1440*/  LDS.128 R8, [0x60] ;  /* 0x00006000ff087984 */ /* 0x000e220000000c00 */
        /* <DEDUP_REMOVED lines=12> */
[--C-:B0-----:R-:W-:Y:S02]  /*1510*/  HADD2.F32 R7, -RZ, R8.reuse.H0_H0 ;  /* 0x20000008ff077230 */ /* 0x101fe40000004100 */
[----:B------:R-:W-:-:S02]  /*1520*/  HADD2.F32 R25, -RZ, R8.H1_H1 ;  /* 0x30000008ff197230 */ /* 0x000fc40000004100 */
[--C-:B----4-:R-:W-:Y:S02]  /*1530*/  HADD2.F32 R8, -RZ, R12.reuse.H0_H0 ;  /* 0x2000000cff087230 */ /* 0x110fe40000004100 */
[----:B------:R-:W-:-:S03]  /*1540*/  HADD2.F32 R12, -RZ, R12.H1_H1 ;  /* 0x3000000cff0c7230 */ /* 0x000fc60000004100 */
[----:B------:R-:W-:Y:S02]  /*1550*/  FFMA.FTZ R28, R7, R8, R28 ;  /* 0x00000008071c7223 */ /* 0x000fe4000001001c */
[----:B------:R-:W-:Y:S01]  /*1560*/  FFMA.FTZ R4, R25, R12, R4 ;  /* 0x0000000c19047223 */ /* 0x000fe20000010004 */
[----:B------:R-:W-:Y:S02]  /*1570*/  HADD2.F32 R12, -RZ, R13.H0_H0 ;  /* 0x2000000dff0c7230 */ /* 0x000fe40000004100 */
[----:B------:R-:W-:Y:S02]  /*1580*/  HADD2.F32 R8, -RZ, R9.H1_H1 ;  /* 0x30000009ff087230 */ /* 0x000fe40000004100 */
[----:B------:R-:W-:Y:S02]  /*1590*/  HADD2.F32 R13, -RZ, R13.H1_H1 ;  /* 0x3000000dff0d7230 */ /* 0x000fe40000004100 */
[----:B------:R-:W-:Y:S01]  /*15a0*/  HADD2.F32 R7, -RZ, R9.H0_H0 ;  /* 0x20000009ff077230 */ /* 0x000fe20000004100 */
[----:B------:R-:W-:Y:S01]  /*15b0*/  FFMA.FTZ R29, R24, R27, R29 ;  /* 0x0000001b181d7223 */ /* 0x000fe2000001001d */
[----:B------:R-:W-:Y:S01]  /*15c0*/  HADD2.F32 R24, -RZ, R20.H0_H0 ;  /* 0x20000014ff187230 */ /* 0x000fe20000004100 */
[----:B------:R-:W-:Y:S01]  /*15d0*/  FFMA.FTZ R5, R8, R13, R5 ;  /* 0x0000000d08057223 */ /* 0x000fe20000010005 */
[----:B-1----:R-:W-:Y:S01]  /*15e0*/  HADD2.F32 R13, -RZ, R16.H0_H0 ;  /* 0x20000010ff0d7230 */ /* 0x002fe20000004100 */
[----:B------:R-:W-:Y:S01]  /*15f0*/  FFMA.FTZ R30, R7, R12, R30 ;  /* 0x0000000c071e7223 */ /* 0x000fe2000001001e */
[----:B------:R-:W-:-:S02]  /*1600*/  HADD2.F32 R12, -RZ, R10.H0_H0 ;  /* 0x2000000aff0c7230 */ /* 0x000fc40000004100 */
[----:B------:R-:W-:Y:S01]  /*1610*/  HADD2.F32 R7, -RZ, R14.H0_H0 ;  /* 0x2000000eff077230 */ /* 0x000fe20000004100 */
[----:B------:R-:W-:Y:S01]  /*1620*/  FFMA.FTZ R28, R13, R24, R28 ;  /* 0x000000180d1c7223 */ /* 0x000fe2000001001c */
[----:B------:R-:W-:Y:S02]  /*1630*/  HADD2.F32 R13, -RZ, R16.H1_H1 ;  /* 0x30000010ff0d7230 */ /* 0x000fe40000004100 */
[----:B------:R-:W-:Y:S01]  /*1640*/  HADD2.F32 R20, -RZ, R20.H1_H1 ;  /* 0x30000014ff147230 */ /* 0x000fe20000004100 */
[----:B------:R-:W-:Y:S01]  /*1650*/  FFMA.FTZ R31, R12, R7, R31 ;  /* 0x000000070c1f7223 */ /* 0x000fe2000001001f */
[----:B------:R-:W-:Y:S02]  /*1660*/  HADD2.F32 R9, -RZ, R14.H1_H1 ;  /* 0x3000000eff097230 */ /* 0x000fe40000004100 */
[--C-:B------:R-:W-:Y:S02]  /*1670*/  HADD2.F32 R7, -RZ, R15.reuse.H0_H0 ;  /* 0x2000000fff077230 */ /* 0x100fe40000004100 */
[----:B------:R-:W-:-:S02]  /*1680*/  HADD2.F32 R8, -RZ, R15.H1_H1 ;  /* 0x3000000fff087230 */ /* 0x000fc40000004100 */
[----:B------:R-:W-:Y:S02]  /*1690*/  HADD2.F32 R15, -RZ, R17.H0_H0 ;  /* 0x20000011ff0f7230 */ /* 0x000fe40000004100 */
[----:B------:R-:W-:Y:S01]  /*16a0*/  HADD2.F32 R14, -RZ, R21.H0_H0 ;  /* 0x20000015ff0e7230 */ /* 0x000fe20000004100 */
[----:B------:R-:W-:Y:S01]  /*16b0*/  FFMA.FTZ R13, R13, R20, R4 ;  /* 0x000000140d0d7223 */ /* 0x000fe20000010004 */
[----:B------:R-:W-:-:S03]  /*16c0*/  HADD2.F32 R10, -RZ, R10.H1_H1 ;  /* 0x3000000aff0a7230 */ /* 0x000fc60000004100 */
[----:B------:R-:W-:Y:S02]  /*16d0*/  FFMA.FTZ R14, R15, R14, R30 ;  /* 0x0000000e0f0e7223 */ /* 0x000fe4000001001e */
[----:B------:R-:W-:Y:S01]  /*16e0*/  FADD.FTZ R13, R28, R13 ;  /* 0x0000000d1c0d7221 */ /* 0x000fe20000010000 */
[----:B------:R-:W-:Y:S02]  /*16f0*/  HADD2.F32 R4, -RZ, R17.H1_H1 ;  /* 0x30000011ff047230 */ /* 0x000fe40000004100 */
[----:B------:R-:W-:Y:S01]  /*1700*/  HADD2.F32 R21, -RZ, R21.H1_H1 ;  /* 0x30000015ff157230 */ /* 0x000fe20000004100 */
[----:B------:R-:W-:Y:S01]  /*1710*/  FFMA.FTZ R6, R10, R9, R6 ;  /* 0x000000090a067223 */ /* 0x000fe20000010006 */
[----:B------:R-:W-:Y:S01]  /*1720*/  HADD2.F32 R10, -RZ, R18.H0_H0 ;  /* 0x20000012ff0a7230 */ /* 0x000fe20000004100 */
[----:B------:R-:W-:Y:S01]  /*1730*/  FADD.FTZ R13, R14, R13 ;  /* 0x0000000d0e0d7221 */ /* 0x000fe20000010000 */
[----:B------:R-:W-:Y:S01]  /*1740*/  HADD2.F32 R9, -RZ, R22.H0_H0 ;  /* 0x20000016ff097230 */ /* 0x000fe20000004100 */
[----:B------:R-:W0:Y:S01]  /*1750*/  I2F R14, R36 ;  /* 0x00000024000e7306 */ /* 0x000e220000201400 */
[----:B------:R-:W-:Y:S01]  /*1760*/  FFMA.FTZ R4, R4, R21, R5 ;  /* 0x0000001504047223 */ /* 0x000fe20000010005 */
[----:B------:R-:W-:-:S02]  /*1770*/  HADD2.F32 R12, -RZ, R11.H0_H0 ;  /* 0x2000000bff0c7230 */ /* 0x000fc40000004100 */
        /* <DEDUP_REMOVED lines=33> */
[----:B------:R-:W-:Y:S05]  /*1990*/  @!P2 BRA `(.L_x_17253) ;  /* 0xfffff1000000a947 */ /* 0x000fea000383ffff */
.L_x_17252:
[----:B------:R-:W-:Y:S05]  /*19a0*/  BSYNC B0 ;  /* 0x0000000000007941 */ /* 0x000fea0003800000 */
.L_x_17251:
        /* <DEDUP_REMOVED lines=40> */
.L_x_17258:
        /* <DEDUP_REMOVED lines=11> */
.L_x_17257:
[----:B------:R-:W-:Y:S05]  /*1ce0*/  BSYNC B1 ;  /* 0x0000000000017941 */ /* 0x000fea0003800000 */
.L_x_17256:
        /* <DEDUP_REMOVED lines=11> */
.L_x_17261:
        /* <DEDUP_REMOVED lines=100> */
.L_x_17260:
[----:B------:R-:W-:Y:S05]  /*23e0*/  BSYNC B1 ;  /* 0x0000000000017941 */ /* 0x000fea0003800000 */
.L_x_17259:
        /* <DEDUP_REMOVED lines=55> */
.L_x_17263:
[----:B------:R-:W-:Y:S05]  /*2760*/  BSYNC B1 ;  /* 0x0000000000017941 */ /* 0x000fea0003800000 */
.L_x_17262:
        /* <DEDUP_REMOVED lines=26> */
.L_x_17255:
[----:B------:R-:W-:Y:S05]  /*2910*/  BSYNC B0 ;  /* 0x0000000000007941 */ /* 0x000fea0003800000 */
.L_x_17254:
        /* <DEDUP_REMOVED lines=37> */
.L_x_17268:
        /* <DEDUP_REMOVED lines=8> */
.L_x_17267:
[----:B0-----:R-:W-:Y:S05]  /*2bf0*/  BSYNC B1 ;  /* 0x0000000000017941 */ /* 0x001fea0003800000 */
.L_x_17266:
        /* <DEDUP_REMOVED lines=8> */
[----:B-----5:R-:W-:Y:S01]  /*2c80*/  IMAD.U32 R39, RZ, RZ, UR5 ;  /* 0x00000005ff277e24 */ /* 0x020fe2000f8e00ff */
[----:B------:R-:W-:-:S04]  /*2c90*/  PLOP3.LUT P0, PT, PT, PT, PT, 0x8, 0x0 ;  /* 0x000000000000781c */ /* 0x000fc80003f0e170 */
[----:B------:R-:W-:Y:S02]  /*2ca0*/  IADD3 R39, R39, -0x600, RZ ;  /* 0xfffffa0027277810 */ /* 0x000fe40007ffe0ff */
.L_x_17271:
        /* <DEDUP_REMOVED lines=52> */
.L_x_17270:
[----:B------:R-:W-:Y:S05]  /*2ff0*/  BSYNC B1 ;  /* 0x0000000000017941 */ /* 0x000fea0003800000 */
.L_x_17269:
        /* <DEDUP_REMOVED lines=31> */
.L_x_17273:
[----:B------:R-:W-:Y:S05]  /*31f0*/  BSYNC B1 ;  /* 0x0000000000017941 */ /* 0x000fea0003800000 */
.L_x_17272:
        /* <DEDUP_REMOVED lines=14> */
.L_x_17265:
[----:B------:R-:W-:Y:S05]  /*32e0*/  BSYNC B0 ;  /* 0x0000000000007941 */ /* 0x000fea0003800000 */
.L_x_17264:
[----:B------:R-:W-:Y:S01]  /*32f0*/  BAR.SYNC.DEFER_BLOCKING 0x0 ;  /* 0x0000000000007b1d */ /* 0x000fe20000010000 */
[----:B------:R-:W-:-:S05]  /*3300*/  ISETP.GE.AND P0, PT, R41, UR7, PT ;  /* 0x0000000729007c0c */ /* 0x000fca000bf06270 */
[----:B------:R-:W-:Y:S08]  /*3310*/  BSSY B0, `(.L_x_17274) ;  /* 0x00001b6000007945 */ /* 0x000ff00003800000 */
[----:B------:R-:W-:Y:S05]  /*3320*/  @!P0 BRA `(.L_x_17275) ;  /* 0x0000006000008947 */ /* 0x000fea0003800000 */
[----:B------:R-:W-:Y:S01]  /*3330*/  IMAD.MOV.U32 R20, RZ, RZ, RZ ;  /* 0x000000ffff147224 */ /* 0x000fe200078e00ff */
[----:B------:R-:W-:Y:S01]  /*3340*/  CS2R R18, SRZ ;  /* 0x0000000000127805 */ /* 0x000fe2000001ff00 */
[----:B------:R-:W-:Y:S01]  /*3350*/  CS2R R16, SRZ ;  /* 0x0000000000107805 */ /* 0x000fe2000001ff00 */
[----:B0-----:R-:W-:Y:S01]  /*3360*/  CS2R R6, SRZ ;  /* 0x0000000000067805 */ /* 0x001fe2000001ff00 */
[----:B------:R-:W-:Y:S01]  /*3370*/  IMAD.MOV.U32 R4, RZ, RZ, RZ ;  /* 0x000000ffff047224 */ /* 0x000fe200078e00ff */
[----:B------:R-:W-:Y:S05]  /*3380*/  BRA `(.L_x_17276) ;  /* 0x00001ae000007947 */ /* 0x000fea0003800000 */
.L_x_17275:
[----:B0-----:R-:W-:Y:S01]  /*3390*/  SHF.R.S32.HI R3, RZ, 0x1f, R40 ;  /* 0x0000001fff037819 */ /* 0x001fe20000011428 */
[----:B------:R-:W-:Y:S01]  /*33a0*/  IMAD R38, R0, c[0x0][0x1b0], RZ ;  /* 0x00006c0000267a24 */ /* 0x000fe200078e02ff */
[----:B------:R-:W-:Y:S01]  /*33b0*/  IADD3 R5, P0, R41, UR4, RZ ;  /* 0x0000000429057c10 */ /* 0x000fe2000ff1e0ff */
[----:B------:R-:W-:Y:S01]  /*33c0*/  IMAD.MOV.U32 R11, RZ, RZ, c[0x0][0x1ac] ;  /* 0x00006b00ff0b7624 */ /* 0x000fe200078e00ff */
[----:B------:R-:W-:Y:S01]  /*33d0*/  LEA.HI R3, R3, R40, RZ, 0x2 ;  /* 0x0000002803037211 */ /* 0x000fe200078f10ff */
[----:B------:R-:W-:Y:S01]  /*33e0*/  IMAD.U32 R22, RZ, RZ, UR7 ;  /* 0x00000007ff167e24 */ /* 0x000fe2000f8e00ff */
[----:B------:R-:W-:Y:S01]  /*33f0*/  LEA.HI.X.SX32 R4, R41, UR8, 0x1, P0 ;  /* 0x0000000829047c11 */ /* 0x000fe200080f0eff */
[----:B------:R-:W-:Y:S01]  /*3400*/  IMAD.MOV.U32 R20, RZ, RZ, RZ ;  /* 0x000000ffff147224 */ /* 0x000fe200078e00ff */
[C---:B------:R-:W-:Y:S01]  /*3410*/  LOP3.LUT R9, R3.reuse, 0xfffffffc, RZ, 0xc0, !PT ;  /* 0xfffffffc03097812 */ /* 0x040fe200078ec0ff */
[----:B------:R-:W-:Y:S01]  /*3420*/  IMAD.SHL.U32 R0, R3, 0x8, RZ ;  /* 0x0000000803007824 */ /* 0x000fe200078e00ff */
[C---:B------:R-:W-:Y:S01]  /*3430*/  LEA R2, P0, R5.reuse, c[0x0][0x188], 0x2 ;  /* 0x0000620005027a11 */ /* 0x040fe200078010ff */
[----:B------:R-:W-:Y:S01]  /*3440*/  CS2R R18, SRZ ;  /* 0x0000000000127805 */ /* 0x000fe2000001ff00 */
[----:B------:R-:W-:Y:S01]  /*3450*/  CS2R R16, SRZ ;  /* 0x0000000000107805 */ /* 0x000fe2000001ff00 */
[----:B------:R-:W-:Y:S01]  /*3460*/  IMAD.IADD R8, R40, 0x1, -R9 ;  /* 0x0000000128087824 */ /* 0x000fe200078e0a09 */
[----:B------:R-:W-:Y:S01]  /*3470*/  LOP3.LUT R9, R0, 0xffffffe0, RZ, 0xc0, !PT ;  /* 0xffffffe000097812 */ /* 0x000fe200078ec0ff */
[----:B------:R-:W-:Y:S01]  /*3480*/  CS2R R6, SRZ ;  /* 0x0000000000067805 */ /* 0x000fe2000001ff00 */
[----:B------:R-:W-:Y:S01]  /*3490*/  LEA.HI.X R5, R5, c[0x0][0x18c], R4, 0x2, P0 ;  /* 0x0000630005057a11 */ /* 0x000fe200000f1404 */
[----:B------:R-:W-:Y:S01]  /*34a0*/  IMAD.SHL.U32 R10, R8, 0x8, RZ ;  /* 0x00000008080a7824 */ /* 0x000fe200078e00ff */
[----:B------:R-:W-:Y:S01]  /*34b0*/  SHF.R.S32.HI R0, RZ, 0x1f, R11 ;  /* 0x0000001fff007819 */ /* 0x000fe2000001140b */
[C---:B------:R-:W-:Y:S01]  /*34c0*/  IMAD R8, R41.reuse, 0x4, R8 ;  /* 0x0000000429087824 */ /* 0x040fe200078e0208 */
[C---:B------:R-:W-:Y:S01]  /*34d0*/  IADD3 R22, -R41.reuse, -0x1, R22 ;  /* 0xffffffff29167810 */ /* 0x040fe20007ffe116 */
[----:B------:R-:W-:Y:S01]  /*34e0*/  IMAD.IADD R30, R10, 0x1, R9 ;  /* 0x000000010a1e7824 */ /* 0x000fe200078e0209 */
[----:B-----5:R-:W-:Y:S01]  /*34f0*/  SHF.R.S32.HI R39, RZ, 0x1f, R38 ;  /* 0x0000001fff277819 */ /* 0x020fe20000011426 */
[----:B------:R-:W-:Y:S01]  /*3500*/  IMAD.MOV.U32 R4, RZ, RZ, RZ ;  /* 0x000000ffff047224 */ /* 0x000fe200078e00ff */
[----:B------:R-:W-:Y:S01]  /*3510*/  LEA R21, R8, 0xb0, 0x5 ;  /* 0x000000b008157811 */ /* 0x000fe200078e28ff */
[----:B------:R-:W-:Y:S01]  /*3520*/  IMAD.MOV.U32 R3, RZ, RZ, R41 ;  /* 0x000000ffff037224 */ /* 0x000fe200078e0029 */
[C---:B------:R-:W-:Y:S01]  /*3530*/  IADD3 R29, R30.reuse, 0x200, RZ ;  /* 0x000002001e1d7810 */ /* 0x040fe20007ffe0ff */
[----:B------:R-:W-:Y:S01]  /*3540*/  IMAD R23, R41, 0x20, R10 ;  /* 0x0000002029177824 */ /* 0x000fe200078e020a */
[----:B------:R-:W-:-:S02]  /*3550*/  IADD3 R28, R30, 0x300, RZ ;  /* 0x000003001e1c7810 */ /* 0x000fc40007ffe0ff */
[C---:B------:R-:W-:Y:S02]  /*3560*/  IADD3 R27, R30.reuse, 0x400, RZ ;  /* 0x000004001e1b7810 */ /* 0x040fe40007ffe0ff */
[C---:B------:R-:W-:Y:S02]  /*3570*/  IADD3 R26, R30.reuse, 0x500, RZ ;  /* 0x000005001e1a7810 */ /* 0x040fe40007ffe0ff */
[C---:B------:R-:W-:Y:S02]  /*3580*/  IADD3 R25, R30.reuse, 0x600, RZ ;  /* 0x000006001e197810 */ /* 0x040fe40007ffe0ff */
[----:B------:R-:W-:Y:S02]  /*3590*/  IADD3 R24, R30, 0x700, RZ ;  /* 0x000007001e187810 */ /* 0x000fe40007ffe0ff */
.L_x_17293:
[----:B------:R-:W-:Y:S01]  /*35a0*/  IMAD.MOV.U32 R34, RZ, RZ, R2 ;  /* 0x000000ffff227224 */ /* 0x000fe200078e0002 */
[----:B------:R-:W0:Y:S01]  /*35b0*/  LDS.128 R8, [R21+-0x10] ;  /* 0xfffff00015087984 */ /* 0x000e220000000c00 */
[----:B------:R-:W-:-:S03]  /*35c0*/  IMAD.MOV.U32 R35, RZ, RZ, R5 ;  /* 0x000000ffff237224 */ /* 0x000fc600078e0005 */
[----:B------:R-:W1:Y:S04]  /*35d0*/  LDS.128 R12, [R21] ;  /* 0x00000000150c7984 */ /* 0x000e680000000c00 */
[----:B------:R2:W3:Y:S01]  /*35e0*/  LDG.E.CONSTANT R31, [R34.64] ;  /* 0x0000000a221f7981 */ /* 0x0004e2000c1e9900 */
[----:B0-----:R-:W-:Y:S01]  /*35f0*/  F2FP.PACK_AB R36, R11, R10 ;  /* 0x0000000a0b24723e */ /* 0x001fe200000000ff */
[----:B------:R-:W-:Y:S01]  /*3600*/  BSSY B1, `(.L_x_17277) ;  /* 0x0000030000017945 */ /* 0x000fe20003800000 */
[----:B--2---:R-:W-:Y:S02]  /*3610*/  F2FP.PACK_AB R35, R9, R8 ;  /* 0x000000080923723e */ /* 0x004fe400000000ff */
[----:B-1----:R-:W-:Y:S02]  /*3620*/  F2FP.PACK_AB R37, R13, R12 ;  /* 0x0000000c0d25723e */ /* 0x002fe400000000ff */
[----:B------:R-:W-:-:S02]  /*3630*/  F2FP.PACK_AB R34, R15, R14 ;  /* 0x0000000e0f22723e */ /* 0x000fc400000000ff */
[----:B---3--:R-:W-:Y:S01]  /*3640*/  SHF.R.S32.HI R32, RZ, 0x1f, R31 ;  /* 0x0000001fff207819 */ /* 0x008fe2000001141f */
        /* <DEDUP_REMOVED lines=43> */
.L_x_17278:
[----:B------:R-:W-:Y:S05]  /*3900*/  BSYNC B1 ;  /* 0x0000000000017941 */ /* 0x000fea0003800000 */
.L_x_17277:
[----:B0-----:R-:W5:Y:S02]  /*3910*/  LDG.E.128.CONSTANT R8, [R10.64+0x200] ;  /* 0x0002000a0a087981 */ /* 0x001f64000c1e9d00 */
[----:B-----5:R-:W-:-:S06]  /*3920*/  HFMA2.MMA R13, R32, R13, -RZ ;  /* 0x0000000d200d7235 */ /* 0x020fcc00001000ff */
[----:B------:R-:W-:Y:S01]  /*3930*/  HFMA2.MMA R13, R35, R12, R13 ;  /* 0x0000000c230d7235 */ /* 0x000fe2000000000d */
[----:B------:R-:W-:Y:S09]  /*3940*/  BSSY B1, `(.L_x_17279) ;  /* 0x0000022000017945 */ /* 0x000ff20003800000 */
[----:B------:R-:W-:Y:S01]  /*3950*/  HFMA2 R14, R37, R14, R13 ;  /* 0x0000000e250e7231 */ /* 0x000fe2000000000d */
        /* <DEDUP_REMOVED lines=32> */
.L_x_17280:
[----:B------:R-:W-:Y:S05]  /*3b60*/  BSYNC B1 ;  /* 0x0000000000017941 */ /* 0x000fea0003800000 */
.L_x_17279:
[----:B------:R-:W-:Y:S01]  /*3b70*/  HFMA2.MMA R14, R34, R15, R14 ;  /* 0x0000000f220e7235 */ /* 0x000fe2000000000e */
[----:B------:R-:W-:Y:S01]  /*3b80*/  HMUL2 R9, R32, R9 ;  /* 0x0000000920097232 */ /* 0x000fe20000000000 */
[----:B------:R-:W-:-:S03]  /*3b90*/  IADD3 R13, P1, R29, R42, RZ ;  /* 0x0000002a1d0d7210 */ /* 0x000fc60007f3e0ff */
[----:B------:R-:W-:Y:S01]  /*3ba0*/  HFMA2 R15, R35, R8, R9 ;  /* 0x00000008230f7231 */ /* 0x000fe20000000009 */
[----:B------:R-:W-:-:S04]  /*3bb0*/  LEA R12, P2, R13, c[0x0][0x178], 0x1 ;  /* 0x00005e000d0c7a11 */ /* 0x000fc800078408ff */
[--C-:B------:R-:W-:Y:S01]  /*3bc0*/  HADD2.F32 R8, -RZ, R14.reuse.H0_H0 ;  /* 0x2000000eff087230 */ /* 0x100fe20000004100 */
[----:B------:R-:W-:Y:S01]  /*3bd0*/  HFMA2.MMA R10, R37, R10, R15 ;  /* 0x0000000a250a7235 */ /* 0x000fe2000000000f */
[----:B------:R-:W-:Y:S01]  /*3be0*/  HADD2.F32 R9, -RZ, R14.H1_H1 ;  /* 0x3000000eff097230 */ /* 0x000fe20000004100 */
[----:B------:R-:W-:-:S04]  /*3bf0*/  LEA.HI.X.SX32 R14, R29, R31, 0x1, P1 ;  /* 0x0000001f1d0e7211 */ /* 0x000fc800008f0eff */
[----:B------:R-:W-:Y:S01]  /*3c00*/  LEA.HI.X R13, R13, c[0x0][0x17c], R14, 0x1, P2 ;  /* 0x00005f000d0d7a11 */ /* 0x000fe200010f0c0e */
[----:B------:R-:W-:Y:S01]  /*3c10*/  FADD.FTZ R9, R8, R9 ;  /* 0x0000000908097221 */ /* 0x000fe20000010000 */
[----:B------:R-:W-:Y:S03]  /*3c20*/  BSSY B1, `(.L_x_17281) ;  /* 0x0000023000017945 */ /* 0x000fe60003800000 */
[----:B------:R-:W-:Y:S01]  /*3c30*/  FADD.FTZ R20, R9, R20 ;  /* 0x0000001409147221 */ /* 0x000fe20000010000 */
        /* <DEDUP_REMOVED lines=33> */
.L_x_17282:
[----:B------:R-:W-:Y:S05]  /*3e50*/  BSYNC B1 ;  /* 0x0000000000017941 */ /* 0x000fea0003800000 */
.L_x_17281:
[----:B-----5:R-:W-:Y:S01]  /*3e60*/  HMUL2 R13, R32, R13 ;  /* 0x0000000d200d7232 */ /* 0x020fe20000000000 */
[----:B------:R-:W-:-:S03]  /*3e70*/  IADD3 R9, P1, R28, R42, RZ ;  /* 0x0000002a1c097210 */ /* 0x000fc60007f3e0ff */
[----:B------:R-:W-:Y:S01]  /*3e80*/  HFMA2 R13, R35, R12, R13 ;  /* 0x0000000c230d7231 */ /* 0x000fe2000000000d */
[----:B------:R-:W-:Y:S02]  /*3e90*/  LEA R8, P2, R9, c[0x0][0x178], 0x1 ;  /* 0x00005e0009087a11 */ /* 0x000fe400078408ff */
[----:B------:R-:W-:-:S03]  /*3ea0*/  LEA.HI.X.SX32 R12, R28, R31, 0x1, P1 ;  /* 0x0000001f1c0c7211 */ /* 0x000fc600008f0eff */
[----:B------:R-:W-:Y:S01]  /*3eb0*/  HFMA2.MMA R13, R37, R14, R13 ;  /* 0x0000000e250d7235 */ /* 0x000fe2000000000d */
[----:B------:R-:W-:Y:S01]  /*3ec0*/  LEA.HI.X R9, R9, c[0x0][0x17c], R12, 0x1, P2 ;  /* 0x00005f0009097a11 */ /* 0x000fe200010f0c0c */
[----:B------:R-:W-:Y:S01]  /*3ed0*/  HFMA2 R12, R34, R11, R10 ;  /* 0x0000000b220c7231 */ /* 0x000fe2000000000a */
[----:B------:R-:W-:Y:S03]  /*3ee0*/  BSSY B1, `(.L_x_17283) ;  /* 0x0000023000017945 */ /* 0x000fe60003800000 */
[----:B------:R-:W-:Y:S01]  /*3ef0*/  HFMA2.MMA R15, R34, R15, R13 ;  /* 0x0000000f220f7235 */ /* 0x000fe2000000000d */
        /* <DEDUP_REMOVED lines=10> */
[----:B------:R-:W-:Y:S02]  /*3fa0*/  IADD3 R13, R23, 0x4, RZ ;  /* 0x00000004170d7810 */ /* 0x000fe40007ffe0ff */
        /* <DEDUP_REMOVED lines=22> */
.L_x_17284:
[----:B------:R-:W-:Y:S05]  /*4110*/  BSYNC B1 ;  /* 0x0000000000017941 */ /* 0x000fea0003800000 */
.L_x_17283:
[----:B-----5:R-:W-:Y:S02]  /*4120*/  HMUL2 R9, R32, R9 ;  /* 0x0000000920097232 */ /* 0x020fe40000000000 */
[----:B------:R-:W-:-:S02]  /*4130*/  HADD2.F32 R14, -RZ, R15.H1_H1 ;  /* 0x3000000fff0e7230 */ /* 0x000fc40000004100 */
        /* <DEDUP_REMOVED lines=10> */
[----:B------:R-:W-:Y:S01]  /*41e0*/  HFMA2 R12, R34, R11, R13 ;  /* 0x0000000b220c7231 */ /* 0x000fe2000000000d */
[----:B------:R-:W-:Y:S01]  /*41f0*/  BSSY B1, `(.L_x_17285) ;  /* 0x0000023000017945 */ /* 0x000fe20003800000 */
[----:B------:R-:W-:-:S03]  /*4200*/  HADD2.F32 R13, -RZ, R15.H0_H0 ;  /* 0x2000000fff0d7230 */ /* 0x000fc60000004100 */
        /* <DEDUP_REMOVED lines=33> */
.L_x_17286:
[----:B------:R-:W-:Y:S05]  /*4420*/  BSYNC B1 ;  /* 0x0000000000017941 */ /* 0x000fea0003800000 */
.L_x_17285:
[----:B-----5:R-:W-:Y:S01]  /*4430*/  HMUL2 R9, R32, R9 ;  /* 0x0000000920097232 */ /* 0x020fe20000000000 */
[----:B------:R-:W-:-:S04]  /*4440*/  IADD3 R15, P1, R26, R42, RZ ;  /* 0x0000002a1a0f7210 */ /* 0x000fc80007f3e0ff */
[----:B------:R-:W-:Y:S01]  /*4450*/  LEA.HI.X.SX32 R36, R26, R31, 0x1, P1 ;  /* 0x0000001f1a247211 */ /* 0x000fe200008f0eff */
[----:B------:R-:W-:Y:S01]  /*4460*/  HFMA2.MMA R8, R35, R8, R9 ;  /* 0x0000000823087235 */ /* 0x000fe20000000009 */
[----:B------:R-:W-:Y:S01]  /*4470*/  FADD.FTZ R9, R13, R14 ;  /* 0x0000000e0d097221 */ /* 0x000fe20000010000 */
[--C-:B------:R-:W-:Y:S02]  /*4480*/  HADD2.F32 R13, -RZ, R12.reuse.H0_H0 ;  /* 0x2000000cff0d7230 */ /* 0x100fe40000004100 */
[----:B------:R-:W-:Y:S01]  /*4490*/  HADD2.F32 R12, -RZ, R12.H1_H1 ;  /* 0x3000000cff0c7230 */ /* 0x000fe20000004100 */
[----:B------:R-:W-:Y:S01]  /*44a0*/  BSSY B1, `(.L_x_17287) ;  /* 0x0000028000017945 */ /* 0x000fe20003800000 */
[----:B------:R-:W-:-:S03]  /*44b0*/  FADD.FTZ R18, R9, R18 ;  /* 0x0000001209127221 */ /* 0x000fc60000010000 */
[----:B------:R-:W-:Y:S01]  /*44c0*/  FADD.FTZ R14, R13, R12 ;  /* 0x0000000c0d0e7221 */ /* 0x000fe20000010000 */
[C---:B------:R-:W-:Y:S01]  /*44d0*/  LEA R12, P2, R15.reuse, c[0x0][0x178], 0x1 ;  /* 0x00005e000f0c7a11 */ /* 0x040fe200078408ff */
[----:B------:R-:W-:Y:S02]  /*44e0*/  HFMA2 R10, R37, R10, R8 ;  /* 0x0000000a250a7231 */ /* 0x000fe40000000008 */
[----:B------:R-:W-:Y:S01]  /*44f0*/  FADD.FTZ R17, R14, R17 ;  /* 0x000000110e117221 */ /* 0x000fe20000010000 */
        /* <DEDUP_REMOVED lines=34> */
.L_x_17288:
[----:B------:R-:W-:Y:S05]  /*4720*/  BSYNC B1 ;  /* 0x0000000000017941 */ /* 0x000fea0003800000 */
.L_x_17287:
[----:B-----5:R-:W-:Y:S01]  /*4730*/  HMUL2 R13, R32, R13 ;  /* 0x0000000d200d7232 */ /* 0x020fe20000000000 */
[-C--:B------:R-:W-:Y:S02]  /*4740*/  IADD3 R9, P1, R25, R42.reuse, RZ ;  /* 0x0000002a19097210 */ /* 0x080fe40007f3e0ff */
[----:B------:R-:W-:-:S03]  /*4750*/  IADD3 R42, P2, R24, R42, RZ ;  /* 0x0000002a182a7210 */ /* 0x000fc60007f5e0ff */
[----:B------:R-:W-:-:S10]  /*4760*/  HFMA2.MMA R13, R35, R12, R13 ;  /* 0x0000000c230d7235 */ /* 0x000fd4000000000d */
[----:B------:R-:W-:Y:S01]  /*4770*/  HFMA2 R36, R37, R14, R13 ;  /* 0x0000000e25247231 */ /* 0x000fe2000000000d */
[-C--:B------:R-:W-:Y:S02]  /*4780*/  LEA.HI.X.SX32 R14, R25, R31.reuse, 0x1, P1 ;  /* 0x0000001f190e7211 */ /* 0x080fe400008f0eff */
[C---:B------:R-:W-:Y:S01]  /*4790*/  LEA R8, P1, R9.reuse, c[0x0][0x178], 0x1 ;  /* 0x00005e0009087a11 */ /* 0x040fe200078208ff */
[----:B------:R-:W-:Y:S01]  /*47a0*/  BSSY B1, `(.L_x_17289) ;  /* 0x0000028000017945 */ /* 0x000fe20003800000 */
[----:B------:R-:W-:Y:S01]  /*47b0*/  LEA.HI.X.SX32 R31, R24, R31, 0x1, P2 ;  /* 0x0000001f181f7211 */ /* 0x000fe200010f0eff */
[----:B------:R-:W-:Y:S01]  /*47c0*/  HFMA2 R36, R34, R15, R36 ;  /* 0x0000000f22247231 */ /* 0x000fe20000000024 */
[C---:B------:R-:W-:Y:S02]  /*47d0*/  LEA R12, P2, R42.reuse, c[0x0][0x178], 0x1 ;  /* 0x00005e002a0c7a11 */ /* 0x040fe400078408ff */
[----:B------:R-:W-:Y:S02]  /*47e0*/  LEA.HI.X R9, R9, c[0x0][0x17c], R14, 0x1, P1 ;  /* 0x00005f0009097a11 */ /* 0x000fe400008f0c0e */
[----:B------:R-:W-:Y:S01]  /*47f0*/  LEA.HI.X R13, R42, c[0x0][0x17c], R31, 0x1, P2 ;  /* 0x00005f002a0d7a11 */ /* 0x000fe200010f0c1f */
[----:B------:R-:W-:-:S03]  /*4800*/  HFMA2.MMA R31, R34, R11, R10 ;  /* 0x0000000b221f7235 */ /* 0x000fc6000000000a */
[----:B------:R-:W5:Y:S01]  /*4810*/  LDG.E.128.CONSTANT R8, [R8.64] ;  /* 0x0000000a08087981 */ /* 0x000f62000c1e9d00 */
[----:B------:R-:W-:Y:S05]  /*4820*/  @P0 BRA `(.L_x_17290) ;  /* 0x000001f000000947 */ /* 0x000fea0003800000 */
[C---:B------:R-:W-:Y:S02]  /*4830*/  IADD3 R14, R23.reuse, 0x2, RZ ;  /* 0x00000002170e7810 */ /* 0x040fe40007ffe0ff */
[----:B------:R-:W-:Y:S02]  /*4840*/  IADD3 R15, R23, 0x3, RZ ;  /* 0x00000003170f7810 */ /* 0x000fe40007ffe0ff */
[----:B------:R-:W-:Y:S02]  /*4850*/  ISETP.GE.AND P1, PT, R14, UR6, PT ;  /* 0x000000060e007c0c */ /* 0x000fe4000bf26270 */
[----:B------:R-:W-:Y:S02]  /*4860*/  ISETP.GE.AND P2, PT, R15, UR6, PT ;  /* 0x000000060f007c0c */ /* 0x000fe4000bf46270 */
[C---:B-----5:R-:W-:Y:S02]  /*4870*/  PRMT R14, R9.reuse, 0x7632, R14 ;  /* 0x00007632090e7816 */ /* 0x060fe4000000000e */
[----:B------:R-:W-:-:S02]  /*4880*/  SEL R9, R9, RZ, !P1 ;  /* 0x000000ff09097207 */ /* 0x000fc40004800000 */
[----:B------:R-:W-:Y:S02]  /*4890*/  SEL R14, R14, RZ, !P2 ;  /* 0x000000ff0e0e7207 */ /* 0x000fe40005000000 */
[----:B------:R-:W-:Y:S02]  /*48a0*/  IADD3 R15, R23, 0x5, RZ ;  /* 0x00000005170f7810 */ /* 0x000fe40007ffe0ff */
[----:B------:R-:W-:Y:S02]  /*48b0*/  PRMT R9, R9, 0x5410, R14 ;  /* 0x0000541009097816 */ /* 0x000fe4000000000e */
[----:B------:R-:W-:Y:S02]  /*48c0*/  IADD3 R14, R23, 0x4, RZ ;  /* 0x00000004170e7810 */ /* 0x000fe40007ffe0ff */
[----:B------:R-:W-:Y:S02]  /*48d0*/  ISETP.GE.AND P4, PT, R15, UR6, PT ;  /* 0x000000060f007c0c */ /* 0x000fe4000bf86270 */
[----:B------:R-:W-:-:S02]  /*48e0*/  ISETP.GE.AND P3, PT, R14, UR6, PT ;  /* 0x000000060e007c0c */ /* 0x000fc4000bf66270 */
[C---:B------:R-:W-:Y:S02]  /*48f0*/  IADD3 R14, R23.reuse, 0x6, RZ ;  /* 0x00000006170e7810 */ /* 0x040fe40007ffe0ff */
[C---:B------:R-:W-:Y:S02]  /*4900*/  IADD3 R15, R23.reuse, 0x7, RZ ;  /* 0x00000007170f7810 */ /* 0x040fe40007ffe0ff */
[----:B------:R-:W-:Y:S02]  /*4910*/  ISETP.GE.AND P5, PT, R14, UR6, PT ;  /* 0x000000060e007c0c */ /* 0x000fe4000bfa6270 */
[----:B------:R-:W-:Y:S02]  /*4920*/  IADD3 R14, R23, 0x1, RZ ;  /* 0x00000001170e7810 */ /* 0x000fe40007ffe0ff */
[----:B------:R-:W-:Y:S02]  /*4930*/  ISETP.GE.AND P6, PT, R15, UR6, PT ;  /* 0x000000060f007c0c */ /* 0x000fe4000bfc6270 */
[----:B------:R-:W-:-:S02]  /*4940*/  ISETP.GE.AND P2, PT, R14, UR6, PT ;  /* 0x000000060e007c0c */ /* 0x000fc4000bf46270 */
[----:B------:R-:W-:Y:S02]  /*4950*/  PRMT R15, R10, 0x7632, R15 ;  /* 0x000076320a0f7816 */ /* 0x000fe4000000000f */
[----:B------:R-:W-:Y:S02]  /*4960*/  ISETP.GE.AND P1, PT, R23, UR6, PT ;  /* 0x0000000617007c0c */ /* 0x000fe4000bf26270 */
        /* <DEDUP_REMOVED lines=11> */
.L_x_17290:
[----:B------:R-:W-:Y:S05]  /*4a20*/  BSYNC B1 ;  /* 0x0000000000017941 */ /* 0x000fea0003800000 */
.L_x_17289:
        /* <DEDUP_REMOVED lines=9> */
[----:B------:R-:W-:Y:S01]  /*4ac0*/  HFMA2.MMA R11, R34, R11, R9 ;  /* 0x0000000b220b7235 */ /* 0x000fe20000000009 */
[--C-:B------:R-:W-:Y:S02]  /*4ad0*/  HADD2.F32 R9, -RZ, R36.reuse.H0_H0 ;  /* 0x20000024ff097230 */ /* 0x100fe40000004100 */
[----:B------:R-:W-:-:S05]  /*4ae0*/  HADD2.F32 R36, -RZ, R36.H1_H1 ;  /* 0x30000024ff247230 */ /* 0x000fca0000004100 */
[----:B------:R-:W-:Y:S02]  /*4af0*/  FADD.FTZ R36, R9, R36 ;  /* 0x0000002409247221 */ /* 0x000fe40000010000 */
[--C-:B------:R-:W-:Y:S02]  /*4b00*/  HADD2.F32 R10, -RZ, R11.reuse.H0_H0 ;  /* 0x2000000bff0a7230 */ /* 0x100fe40000004100 */
[----:B------:R-:W-:Y:S01]  /*4b10*/  HADD2.F32 R11, -RZ, R11.H1_H1 ;  /* 0x3000000bff0b7230 */ /* 0x000fe20000004100 */
[----:B------:R-:W-:-:S04]  /*4b20*/  FADD.FTZ R7, R36, R7 ;  /* 0x0000000724077221 */ /* 0x000fc80000010000 */
[----:B------:R-:W-:-:S04]  /*4b30*/  FADD.FTZ R11, R10, R11 ;  /* 0x0000000b0a0b7221 */ /* 0x000fc80000010000 */
[----:B------:R-:W-:Y:S01]  /*4b40*/  FADD.FTZ R6, R11, R6 ;  /* 0x000000060b067221 */ /* 0x000fe20000010000 */
[----:B------:R-:W-:Y:S05]  /*4b50*/  @P0 BRA `(.L_x_17292) ;  /* 0x000001f000000947 */ /* 0x000fea0003800000 */
[C---:B------:R-:W-:Y:S02]  /*4b60*/  IADD3 R8, R23.reuse, 0x4, RZ ;  /* 0x0000000417087810 */ /* 0x040fe40007ffe0ff */
[C---:B------:R-:W-:Y:S02]  /*4b70*/  IADD3 R10, R23.reuse, 0x2, RZ ;  /* 0x00000002170a7810 */ /* 0x040fe40007ffe0ff */
[C---:B------:R-:W-:Y:S02]  /*4b80*/  IADD3 R9, R23.reuse, 0x1, RZ ;  /* 0x0000000117097810 */ /* 0x040fe40007ffe0ff */
[----:B------:R-:W-:Y:S02]  /*4b90*/  ISETP.GE.AND P4, PT, R8, UR6, PT ;  /* 0x0000000608007c0c */ /* 0x000fe4000bf86270 */
[----:B------:R-:W-:Y:S02]  /*4ba0*/  IADD3 R8, R23, 0x5, RZ ;  /* 0x0000000517087810 */ /* 0x000fe40007ffe0ff */
[----:B------:R-:W-:-:S02]  /*4bb0*/  ISETP.GE.AND P5, PT, R10, UR6, PT ;  /* 0x000000060a007c0c */ /* 0x000fc4000bfa6270 */
[C---:B------:R-:W-:Y:S02]  /*4bc0*/  ISETP.GE.AND P6, PT, R23.reuse, UR6, PT ;  /* 0x0000000617007c0c */ /* 0x040fe4000bfc6270 */
[----:B------:R-:W-:Y:S02]  /*4bd0*/  IADD3 R11, R23, 0x3, RZ ;  /* 0x00000003170b7810 */ /* 0x000fe40007ffe0ff */
        /* <DEDUP_REMOVED lines=23> */
.L_x_17292:
[----:B------:R-:W-:Y:S05]  /*4d50*/  BSYNC B1 ;  /* 0x0000000000017941 */ /* 0x000fea0003800000 */
.L_x_17291:
        /* <DEDUP_REMOVED lines=17> */
.L_x_17276:
[----:B------:R-:W-:Y:S05]  /*4e70*/  BSYNC B0 ;  /* 0x0000000000007941 */ /* 0x000fea0003800000 */
.L_x_17274:
        /* <DEDUP_REMOVED lines=10> */
[----:B-1----:R-:W-:Y:S01]  /*4f20*/  FADD.FTZ R0, R0, R19 ;  /* 0x0000001300007221 */ /* 0x002fe20000010000 */
[----:B------:R-:W-:Y:S01]  /*4f30*/  SHF.R.S32.HI R19, RZ, 0x1f, R40 ;  /* 0x0000001fff137819 */ /* 0x000fe20000011428 */
[----:B--2---:R-:W-:Y:S01]  /*4f40*/  FADD.FTZ R8, R5, R18 ;  /* 0x0000001205087221 */ /* 0x004fe20000010000 */
[----:B------:R-:W-:Y:S02]  /*4f50*/  BAR.SYNC.DEFER_BLOCKING 0x0 ;  /* 0x0000000000007b1d */ /* 0x000fe40000010000 */
[----:B------:R-:W-:Y:S01]  /*4f60*/  LEA.HI R19, R19, R40, RZ, 0x2 ;  /* 0x0000002813137211 */ /* 0x000fe200078f10ff */
[----:B---3--:R-:W-:Y:S01]  /*4f70*/  FADD.FTZ R9, R2, R17 ;  /* 0x0000001102097221 */ /* 0x008fe20000010000 */
[----:B------:R-:W-:Y:S02]  /*4f80*/  IADD3 R18, R33, 0x1f, RZ ;  /* 0x0000001f21127810 */ /* 0x000fe40007ffe0ff */
[----:B------:R-:W1:Y:S01]  /*4f90*/  SHFL.BFLY PT, R2, R3, 0x1, 0x1f ;  /* 0x0c201f0003027f89 */ /* 0x000e6200000e0000 */
[----:B----4-:R-:W-:Y:S01]  /*4fa0*/  FADD.FTZ R11, R11, R16 ;  /* 0x000000100b0b7221 */ /* 0x010fe20000010000 */
[----:B------:R-:W-:-:S02]  /*4fb0*/  ISETP.GT.U32.AND P3, PT, R18, 0x3e, PT ;  /* 0x0000003e1200780c */ /* 0x000fc40003f64070 */
[----:B------:R-:W2:Y:S01]  /*4fc0*/  SHFL.BFLY PT, R5, R0, 0x1, 0x1f ;  /* 0x0c201f0000057f89 */ /* 0x000ea200000e0000 */
[----:B------:R-:W-:Y:S01]  /*4fd0*/  FADD.FTZ R12, R10, R7 ;  /* 0x000000070a0c7221 */ /* 0x000fe20000010000 */
[----:B------:R-:W-:Y:S02]  /*4fe0*/  LOP3.LUT R18, R33, 0xffffffe0, RZ, 0xc0, !PT ;  /* 0xffffffe021127812 */ /* 0x000fe400078ec0ff */
[----:B------:R-:W3:Y:S01]  /*4ff0*/  SHFL.BFLY PT, R7, R8, 0x1, 0x1f ;  /* 0x0c201f0008077f89 */ /* 0x000ee200000e0000 */
[----:B------:R-:W-:-:S03]  /*5000*/  FADD.FTZ R14, R13, R6 ;  /* 0x000000060d0e7221 */ /* 0x000fc60000010000 */
[----:B------:R-:W4:Y:S01]  /*5010*/  SHFL.BFLY PT, R6, R9, 0x1, 0x1f ;  /* 0x0c201f0009067f89 */ /* 0x000f2200000e0000 */
[----:B0-----:R-:W-:Y:S01]  /*5020*/  FADD.FTZ R16, R15, R4 ;  /* 0x000000040f107221 */ /* 0x001fe20000010000 */
[----:B------:R-:W-:Y:S02]  /*5030*/  LOP3.LUT R4, R40, 0x3, RZ, 0xc0, !PT ;  /* 0x0000000328047812 */ /* 0x000fe400078ec0ff */
[----:B------:R-:W0:Y:S02]  /*5040*/  SHFL.BFLY PT, R10, R11, 0x1, 0x1f ;  /* 0x0c201f000b0a7f89 */ /* 0x000e2400000e0000 */
[----:B------:R-:W-:Y:S02]  /*5050*/  ISETP.NE.AND P2, PT, R4, RZ, PT ;  /* 0x000000ff0400720c */ /* 0x000fe40003f45270 */
[----:B------:R-:W0:Y:S01]  /*5060*/  SHFL.BFLY PT, R13, R12, 0x1, 0x1f ;  /* 0x0c201f000c0d7f89 */ /* 0x000e2200000e0000 */
[C---:B------:R-:W-:Y:S02]  /*5070*/  LOP3.LUT R4, R33.reuse, 0xffffffc0, RZ, 0xc0, !PT ;  /* 0xffffffc021047812 */ /* 0x040fe400078ec0ff */
[----:B------:R-:W-:Y:S01]  /*5080*/  ISETP.GT.OR P0, PT, R33, 0x3f, P2 ;  /* 0x0000003f2100780c */ /* 0x000fe20001704670 */
[----:B------:R-:W0:Y:S01]  /*5090*/  SHFL.BFLY PT, R15, R14, 0x1, 0x1f ;  /* 0x0c201f000e0f7f89 */ /* 0x000e2200000e0000 */
[----:B------:R-:W-:Y:S01]  /*50a0*/  ISETP.NE.OR P5, PT, R4, 0x40, P2 ;  /* 0x000000400400780c */ /* 0x000fe200017a5670 */
[----:B-1----:R-:W-:Y:S01]  /*50b0*/  FADD.FTZ R2, R3, R2 ;  /* 0x0000000203027221 */ /* 0x002fe20000010000 */
[----:B------:R-:W-:Y:S01]  /*50c0*/  SHF.R.S32.HI R4, RZ, 0x2, R19 ;  /* 0x00000002ff047819 */ /* 0x000fe20000011413 */
[----:B------:R-:W1:Y:S01]  /*50d0*/  SHFL.BFLY PT, R17, R16, 0x1, 0x1f ;  /* 0x0c201f0010117f89 */ /* 0x000e6200000e0000 */
[----:B--2---:R-:W-:Y:S01]  /*50e0*/  FADD.FTZ R5, R0, R5 ;  /* 0x0000000500057221 */ /* 0x004fe20000010000 */
[----:B------:R-:W-:Y:S01]  /*50f0*/  ISETP.GT.OR P1, PT, R33, 0x1f, P2 ;  /* 0x0000001f2100780c */ /* 0x000fe20001724670 */
[----:B---3--:R-:W-:Y:S01]  /*5100*/  FADD.FTZ R0, R8, R7 ;  /* 0x0000000708007221 */ /* 0x008fe20000010000 */
[----:B------:R-:W-:Y:S01]  /*5110*/  ISETP.NE.OR P4, PT, R18, 0x20, P2 ;  /* 0x000000201200780c */ /* 0x000fe20001785670 */
[----:B------:R-:W-:-:S02]  /*5120*/  IMAD R41, R41, 0x40, R4 ;  /* 0x0000004029297824 */ /* 0x000fc400078e0204 */
[----:B----4-:R-:W-:-:S03]  /*5130*/  FADD.FTZ R3, R9, R6 ;  /* 0x0000000609037221 */ /* 0x010fc60000010000 */
[----:B------:R2:W-:Y:S01]  /*5140*/  @!P5 STS [R41.X4+-0x160], R2 ;  /* 0xfffea0022900d388 */ /* 0x0005e20000004800 */
[----:B0-----:R-:W-:-:S03]  /*5150*/  FADD.FTZ R6, R11, R10 ;  /* 0x0000000a0b067221 */ /* 0x001fc60000010000 */
[----:B------:R2:W-:Y:S01]  /*5160*/  @!P5 STS [R41.X4+-0x140], R5 ;  /* 0xfffec0052900d388 */ /* 0x0005e20000004800 */
[----:B------:R-:W-:-:S03]  /*5170*/  FADD.FTZ R7, R12, R13 ;  /* 0x0000000d0c077221 */ /* 0x000fc60000010000 */
[----:B------:R2:W-:Y:S01]  /*5180*/  @!P5 STS [R41.X4+-0x120], R0 ;  /* 0xfffee0002900d388 */ /* 0x0005e20000004800 */
[----:B------:R-:W-:-:S03]  /*5190*/  FADD.FTZ R8, R14, R15 ;  /* 0x0000000f0e087221 */ /* 0x000fc60000010000 */
[----:B------:R2:W-:Y:S01]  /*51a0*/  @!P5 STS [R41.X4+-0x100], R3 ;  /* 0xffff00032900d388 */ /* 0x0005e20000004800 */
[----:B-1----:R-:W-:-:S03]  /*51b0*/  FADD.FTZ R9, R16, R17 ;  /* 0x0000001110097221 */ /* 0x002fc60000010000 */
[----:B------:R2:W-:Y:S04]  /*51c0*/  @!P5 STS [R41.X4+-0xe0], R6 ;  /* 0xffff20062900d388 */ /* 0x0005e80000004800 */
        /* <DEDUP_REMOVED lines=21> */
.L_x_17295:
[----:B--2---:R-:W-:Y:S05]  /*5320*/  BSYNC B0 ;  /* 0x0000000000007941 */ /* 0x004fea0003800000 */
.L_x_17294:
        /* <DEDUP_REMOVED lines=28> */
.L_x_17297:
[----:B0-----:R-:W-:Y:S05]  /*54f0*/  BSYNC B0 ;  /* 0x0000000000007941 */ /* 0x001fea0003800000 */
.L_x_17296:
[----:B------:R-:W-:Y:S06]  /*5500*/  BAR.SYNC.DEFER_BLOCKING 0x0 ;  /* 0x0000000000007b1d */ /* 0x000fec0000010000 */
[----:B------:R-:W-:Y:S05]  /*5510*/  @P3 EXIT ;  /* 0x000000000000394d */ /* 0x000fea0003800000 */
[----:B------:R-:W0:Y:S01]  /*5520*/  S2UR UR6, SR_CTAID.Z ;  /* 0x00000000000679c3 */ /* 0x000e220000002700 */
[----:B------:R-:W-:Y:S02]  /*5530*/  ULDC UR4, c[0x0][0xc] ;  /* 0x0000030000047ab9 */ /* 0x000fe40000000800 */
[----:B------:R-:W-:Y:S02]  /*5540*/  UIMAD UR4, UR12, UR4, URZ ;  /* 0x000000040c0472a4 */ /* 0x000fe4000f8e023f */
[----:B------:R-:W-:-:S02]  /*5550*/  ULDC UR7, c[0x0][0x14] ;  /* 0x0000050000077ab9 */ /* 0x000fc40000000800 */
[----:B------:R-:W-:Y:S02]  /*5560*/  UIMAD UR4, UR4, UR7, URZ ;  /* 0x00000007040472a4 */ /* 0x000fe4000f8e023f */
[----:B------:R-:W-:Y:S02]  /*5570*/  UIMAD UR5, UR13, UR7, URZ ;  /* 0x000000070d0572a4 */ /* 0x000fe4000f8e023f */
[----:B------:R-:W-:Y:S02]  /*5580*/  USHF.L.U32 UR4, UR4, 0x6, URZ ;  /* 0x0000000604047899 */ /* 0x000fe4000800063f */
[----:B------:R-:W-:Y:S02]  /*5590*/  USHF.L.U32 UR5, UR5, 0x6, URZ ;  /* 0x0000000605057899 */ /* 0x000fe4000800063f */
[----:B------:R-:W-:Y:S02]  /*55a0*/  USHF.R.S32.HI UR7, URZ, 0x1f, UR4 ;  /* 0x0000001f3f077899 */ /* 0x000fe40008011404 */
[----:B------:R-:W-:-:S02]  /*55b0*/  USHF.R.S32.HI UR8, URZ, 0x1f, UR5 ;  /* 0x0000001f3f087899 */ /* 0x000fc40008011405 */
[----:B0-----:R-:W-:-:S04]  /*55c0*/  USHF.L.U32 UR6, UR6, 0x6, URZ ;  /* 0x0000000606067899 */ /* 0x001fc8000800063f */
        /* <DEDUP_REMOVED lines=31> */
[----:B------:R-:W-:Y:S02]  /*57c0*/  IADD3 R27, P0, R20, UR4, RZ ;  /* 0x00000004141b7c10 */ /* 0x000fe4000ff1e0ff */
[----:B------:R-:W-:Y:S02]  /*57d0*/  IADD3 R25, P1, R21, UR4, RZ ;  /* 0x0000000415197c10 */ /* 0x000fe4000ff3e0ff */
[----:B------:R-:W-:-:S02]  /*57e0*/  F2FP.PACK_AB R2, R5, R2 ;  /* 0x000000020502723e */ /* 0x000fc400000000ff */
[----:B------:R-:W-:Y:S02]  /*57f0*/  IADD3 R23, P2, R22, UR4, RZ ;  /* 0x0000000416177c10 */ /* 0x000fe4000ff5e0ff */
[----:B------:R-:W-:Y:S01]  /*5800*/  F2FP.PACK_AB R0, R3, R0 ;  /* 0x000000000300723e */ /* 0x000fe200000000ff */
[----:B------:R0:W-:Y:S01]  /*5810*/  STG.E.U16 [R10.64], R2 ;  /* 0x000000020a007986 */ /* 0x0001e2000c10150a */
[----:B------:R-:W-:Y:S02]  /*5820*/  LEA.HI.X.SX32 R28, R20, UR7, 0x1, P0 ;  /* 0x00000007141c7c11 */ /* 0x000fe400080f0eff */
[----:B------:R-:W-:Y:S02]  /*5830*/  LEA.HI.X.SX32 R26, R21, UR7, 0x1, P1 ;  /* 0x00000007151a7c11 */ /* 0x000fe400088f0eff */
[----:B------:R-:W-:Y:S02]  /*5840*/  LEA R4, P0, R27, c[0x0][0x160], 0x1 ;  /* 0x000058001b047a11 */ /* 0x000fe400078008ff */
[----:B------:R-:W-:-:S02]  /*5850*/  PRMT R3, R2, 0x7632, R3 ;  /* 0x0000763202037816 */ /* 0x000fc40000000003 */
[----:B------:R-:W-:Y:S02]  /*5860*/  F2FP.PACK_AB R6, R7, R6 ;  /* 0x000000060706723e */ /* 0x000fe400000000ff */
[----:B------:R-:W-:Y:S01]  /*5870*/  LEA R20, P1, R25, c[0x0][0x160], 0x1 ;  /* 0x0000580019147a11 */ /* 0x000fe200078208ff */
[----:B------:R-:W-:Y:S01]  /*5880*/  STG.E.U16 [R12.64], R3 ;  /* 0x000000030c007986 */ /* 0x000fe2000c10150a */
[----:B------:R-:W-:Y:S02]  /*5890*/  LEA.HI.X.SX32 R24, R22, UR7, 0x1, P2 ;  /* 0x0000000716187c11 */ /* 0x000fe400090f0eff */
[----:B------:R-:W-:Y:S01]  /*58a0*/  LEA R22, P2, R23, c[0x0][0x160], 0x1 ;  /* 0x0000580017167a11 */ /* 0x000fe200078408ff */
[----:B------:R-:W-:Y:S01]  /*58b0*/  STG.E.U16 [R14.64], R0 ;  /* 0x000000000e007986 */ /* 0x000fe2000c10150a */
[----:B------:R-:W-:Y:S02]  /*58c0*/  PRMT R7, R0, 0x7632, R7 ;  /* 0x0000763200077816 */ /* 0x000fe40000000007 */
[----:B------:R-:W-:-:S02]  /*58d0*/  F2FP.PACK_AB R8, R9, R8 ;  /* 0x000000080908723e */ /* 0x000fc400000000ff */
[----:B------:R-:W-:Y:S01]  /*58e0*/  LEA.HI.X R5, R27, c[0x0][0x164], R28, 0x1, P0 ;  /* 0x000059001b057a11 */ /* 0x000fe200000f0c1c */
[----:B------:R-:W-:Y:S01]  /*58f0*/  STG.E.U16 [R16.64], R7 ;  /* 0x0000000710007986 */ /* 0x000fe2000c10150a */
[----:B------:R-:W-:Y:S02]  /*5900*/  PRMT R9, R6, 0x7632, R9 ;  /* 0x0000763206097816 */ /* 0x000fe40000000009 */
        /* <DEDUP_REMOVED lines=8> */
.L_x_17298:
        /* <DEDUP_REMOVED lines=15> */
.L_x_23984:


//--------------------- .text._ZN4vllm25paged_attention_v1_kernelIttLi32ELi32ELi128ELNS_18Fp8KVCacheDataTypeE0ELb0EEEvPT_PKS2_PKT0_S8_ifPKiSA_iPKfiiiSC_SC_iiiii --------------------------
	.section	.text._ZN4vllm25paged_attention_v1_kernelIttLi32ELi32ELi128ELNS_18Fp8KVCacheDataTypeE0ELb0EEEvPT_PKS2_PKT0_S8_ifPKiSA_iPKfiiiSC_SC_iiiii,"ax",@progbits
	.sectioninfo	@"SHI_REGISTERS=42"
	.align	128
        .global         _ZN4vllm25paged_attention_v1_kernelIttLi32ELi32ELi128ELNS_18Fp8KVCacheDataTypeE0ELb0EEEvPT_PKS2_PKT0_S8_ifPKiSA_iPKfiiiSC_SC_iiiii
        .type           _ZN4vllm25paged_attention_v1_kernelIttLi32ELi32ELi128ELNS_18Fp8KVCacheDataTypeE0ELb0EEEvPT_PKS2_PKT0_S8_ifPKiSA_iPKfiiiSC_SC_iiiii,@function
        .size           _ZN4vllm25paged_attention_v1_kernelIttLi32ELi32ELi128ELNS_18Fp8KVCacheDataTypeE0ELb0EEEvPT_PKS2_PKT0_S8_ifPKiSA_iPKfiiiSC_SC_iiiii,(.L_x_23985 - _ZN4vllm25paged_attention_v1_kernelIttLi32ELi32ELi128ELNS_18Fp8KVCacheDataTypeE0ELb0EEEvPT_PKS2_PKT0_S8_ifPKiSA_iPKfiiiSC_SC_iiiii)
        .other          _ZN4vllm25paged_attention_v1_kernelIttLi32ELi32ELi128ELNS_18Fp8KVCacheDataTypeE0ELb0EEEvPT_PKS2_PKT0_S8_ifPKiSA_iPKfiiiSC_SC_iiiii,@"STO_CUDA_ENTRY STV_DEFAULT"
_ZN4vllm25paged_attention_v1_kernelIttLi32ELi32ELi128ELNS_18Fp8KVCacheDataTypeE0ELb0EEEvPT_PKS2_PKT0_S8_ifPKiSA_iPKfiiiSC_SC_iiiii:
.text._ZN4vllm25paged_attention_v1_kernelIttLi32ELi32ELi128ELNS_18Fp8KVCacheDataTypeE0ELb0EEEvPT_PKS2_PKT0_S8_ifPKiSA_iPKfiiiSC_SC_iiiii:
        /* <DEDUP_REMOVED lines=12> */
[----:B------:R-:W-:Y:S01]  /*00c0*/  UISETP.NE.U32.AND UP0, UPT, URZ, UR4, UPT ;  /* 0x000000043f00728c */ /* 0x000fe2000bf05070 */
[----:B------:R-:W-:-:S03]  /*00d0*/  IMAD.MOV.U32 R0, RZ, RZ, RZ ;  /* 0x000000ffff007224 */ /* 0x000fc600078e00ff */
[----:B------:R-:W-:-:S03]  /*00e0*/  UISETP.NE.AND.EX UP0, UPT, URZ, UR5, UPT, UP0 ;  /* 0x000000053f00728c */ /* 0x000fc6000bf05300 */
[----:B------:R-:W-:Y:S01]  /*00f0*/  ULDC.64 UR4, c[0x0][0x1a0] ;  /* 0x0000680000047ab9 */ /* 0x000fe20000000a00 */
[----:B-1----:R-:W1:Y:S02]  /*0100*/  I2F.RP R2, R9 ;  /* 0x0000000900027306 */ /* 0x002e640000209400 */
[----:B------:R-:W-:-:S05]  /*0110*/  PLOP3.LUT P0, PT, PT, PT, UP0, 0x80, 0x0 ;  /* 0x000000000000781c */ /* 0x000fca0003f0f008 */
[----:B0-----:R-:W-:Y:S01]  /*0120*/  @UP0 UIMAD.WIDE UR4, UR13, UR6, UR4 ;  /* 0x000000060d0402a5 */ /* 0x001fe2000f8e0204 */
[----:B-1----:R-:W0:Y:S05]  /*0130*/  MUFU.RCP R2, R2 ;  /* 0x0000000200027308 */ /* 0x002e2a0000001000 */
[----:B------:R-:W-:Y:S02]  /*0140*/  IMAD.U32 R4, RZ, RZ, UR4 ;  /* 0x00000004ff047e24 */ /* 0x000fe4000f8e00ff */
[----:B------:R-:W-:-:S05]  /*0150*/  IMAD.U32 R5, RZ, RZ, UR5 ;  /* 0x00000005ff057e24 */ /* 0x000fca000f8e00ff */
[----:B------:R1:W5:Y:S01]  /*0160*/  @P0 LDG.E.CONSTANT R0, [R4.64] ;  /* 0x0000000a04000981 */ /* 0x000362000c1e9900 */
[----:B------:R-:W-:Y:S01]  /*0170*/  ULDC UR4, c[0x0][0xc] ;  /* 0x0000030000047ab9 */ /* 0x000fe20000000800 */
[----:B------:R-:W-:Y:S01]  /*0180*/  BSSY B0, `(.L_x_17299) ;  /* 0x000007a000007945 */ /* 0x000fe20003800000 */
[----:B------:R-:W-:Y:S02]  /*0190*/  ULDC UR5, c[0x0][0x180] ;  /* 0x0000600000057ab9 */ /* 0x000fe40000000800 */
[----:B------:R-:W-:Y:S01]  /*01a0*/  ULOP3.LUT UR4, UR4, UR5, URZ, 0x3c, !UPT ;  /* 0x0000000504047292 */ /* 0x000fe2000f8e3c3f */
[----:B0-----:R-:W-:Y:S02]  /*01b0*/  IADD3 R6, R2, 0xffffffe, RZ ;  /* 0x0ffffffe02067810 */ /* 0x001fe40007ffe0ff */
[----:B-1----:R-:W-:Y:S02]  /*01c0*/  IABS R4, c[0x0][0xc] ;  /* 0x0000030000047a13 */ /* 0x002fe40000000000 */
[----:B------:R0:W1:Y:S01]  /*01d0*/  F2I.FTZ.U32.TRUNC.NTZ R7, R6 ;  /* 0x0000000600077305 */ /* 0x000062000021f000 */
[----:B------:R-:W-:Y:S01]  /*01e0*/  ISETP.LE.AND P2, PT, RZ, UR4, PT ;  /* 0x00000004ff007c0c */ /* 0x000fe2000bf43270 */
[----:B0-----:R-:W-:-:S02]  /*01f0*/  IMAD.MOV.U32 R6, RZ, RZ, RZ ;  /* 0x000000ffff067224 */ /* 0x001fc400078e00ff */
        /* <DEDUP_REMOVED lines=11> */
[----:B------:R-:W-:-:S11]  /*02b0*/  IABS R9, UR13 ;  /* 0x0000000d00097c13 */ /* 0x000fd60008000000 */
        /* <DEDUP_REMOVED lines=22> */
[C---:B------:R-:W-:Y:S02]  /*0420*/  ISETP.NE.AND P1, PT, R8.reuse, RZ, PT ;  /* 0x000000ff0800720c */ /* 0x040fe40003f25270 */
[----:B------:R-:W-:Y:S02]  /*0430*/  ISETP.GE.U32.AND P0, PT, R5, R6, PT ;  /* 0x000000060500720c */ /* 0x000fe40003f06070 */
[----:B------:R-:W-:-:S04]  /*0440*/  LOP3.LUT R5, R8, UR13, RZ, 0x3c, !PT ;  /* 0x0000000d08057c12 */ /* 0x000fc8000f8e3cff */
[----:B------:R-:W-:Y:S02]  /*0450*/  ISETP.GE.AND P2, PT, R5, RZ, PT ;  /* 0x000000ff0500720c */ /* 0x000fe40003f46270 */
[----:B0-----:R-:W-:-:S04]  /*0460*/  SHF.R.S32.HI R5, RZ, 0x1f, R2 ;  /* 0x0000001fff057819 */ /* 0x001fc80000011402 */
[----:B------:R-:W-:Y:S02]  /*0470*/  LEA.HI R5, R5, R2, RZ, 0x5 ;  /* 0x0000000205057211 */ /* 0x000fe400078f28ff */
[----:B------:R-:W-:Y:S02]  /*0480*/  @P0 IADD3 R4, R4, 0x1, RZ ;  /* 0x0000000104040810 */ /* 0x000fe40007ffe0ff */
[----:B------:R-:W-:Y:S02]  /*0490*/  ISETP.GT.AND P0, PT, R2, 0x3, PT ;  /* 0x000000030200780c */ /* 0x000fe40003f04270 */
[----:B------:R-:W-:Y:S02]  /*04a0*/  LOP3.LUT R7, R5, 0xffffffe0, RZ, 0xc0, !PT ;  /* 0xffffffe005077812 */ /* 0x000fe400078ec0ff */
[----:B------:R-:W-:-:S03]  /*04b0*/  SHF.R.S32.HI R25, RZ, 0x5, R5 ;  /* 0x00000005ff197819 */ /* 0x000fc60000011405 */
[----:B------:R-:W-:Y:S01]  /*04c0*/  IMAD.IADD R24, R2, 0x1, -R7 ;  /* 0x0000000102187824 */ /* 0x000fe200078e0a07 */
[----:B--2---:R0:W1:Y:S02]  /*04d0*/  R2UR UR6, R3 ;  /* 0x00000000030673c2 */ /* 0x00406400000e0000 */
[----:B0-----:R-:W-:-:S04]  /*04e0*/  IMAD.MOV.U32 R3, RZ, RZ, R4 ;  /* 0x000000ffff037224 */ /* 0x001fc800078e0004 */
[----:B------:R-:W-:Y:S01]  /*04f0*/  @!P2 IMAD.MOV R3, RZ, RZ, -R3 ;  /* 0x000000ffff03a224 */ /* 0x000fe200078e0a03 */
[----:B------:R-:W-:Y:S01]  /*0500*/  @!P1 LOP3.LUT R3, RZ, R8, RZ, 0x33, !PT ;  /* 0x00000008ff039212 */ /* 0x000fe200078e33ff */
[----:B-1----:R-:W-:-:S04]  /*0510*/  UIADD3 UR4, UR6, 0x1f, URZ ;  /* 0x0000001f06047890 */ /* 0x002fc8000fffe03f */
        /* <DEDUP_REMOVED lines=27> */
.L_x_17303:
[----:B------:R-:W-:Y:S02]  /*06d0*/  IMAD.MOV.U32 R4, RZ, RZ, R15 ;  /* 0x000000ffff047224 */ /* 0x000fe400078e000f */
[----:B------:R-:W-:-:S06]  /*06e0*/  IMAD.MOV.U32 R5, RZ, RZ, R16 ;  /* 0x000000ffff057224 */ /* 0x000fcc00078e0010 */
        /* <DEDUP_REMOVED lines=9> */
.L_x_17302:
[----:B------:R-:W-:Y:S05]  /*0780*/  BSYNC B1 ;  /* 0x0000000000017941 */ /* 0x000fea0003800000 */
.L_x_17301:
        /* <DEDUP_REMOVED lines=8> */
.L_x_17304:
        /* <DEDUP_REMOVED lines=17> */
.L_x_17300:
[----:B------:R-:W-:Y:S05]  /*0920*/  BSYNC B0 ;  /* 0x0000000000007941 */ /* 0x000fea0003800000 */
.L_x_17299:
        /* <DEDUP_REMOVED lines=16> */
[C---:B------:R-:W-:Y:S01]  /*0a30*/  IADD3 R36, P0, R4.reuse, R37, RZ ;  /* 0x0000002504247210 */ /* 0x040fe20007f1e0ff */
        /* <DEDUP_REMOVED lines=8> */
.L_x_17307:
        /* <DEDUP_REMOVED lines=10> */
[----:B------:R-:W3:Y:S01]  /*0b60*/  LDG.E.128.CONSTANT R8, [R38.64] ;  /* 0x0000000a26087981 */ /* 0x000ee2000c1e9d00 */
[--C-:B0-----:R-:W-:Y:S02]  /*0b70*/  HADD2.F32 R34, -RZ, R12.reuse.H0_H0 ;  /* 0x2000000cff227230 */ /* 0x101fe40000004100 */
[----:B------:R-:W-:Y:S02]  /*0b80*/  HADD2.F32 R20, -RZ, R12.H1_H1 ;  /* 0x3000000cff147230 */ /* 0x000fe40000004100 */
[----:B------:R-:W-:Y:S02]  /*0b90*/  HADD2.F32 R12, -RZ, R13.H0_H0 ;  /* 0x2000000dff0c7230 */ /* 0x000fe40000004100 */
[----:B--2---:R-:W-:-:S02]  /*0ba0*/  HADD2.F32 R17, -RZ, R4.H0_H0 ;  /* 0x20000004ff117230 */ /* 0x004fc40000004100 */
[--C-:B------:R-:W-:Y:S02]  /*0bb0*/  HADD2.F32 R19, -RZ, R5.reuse.H0_H0 ;  /* 0x20000005ff137230 */ /* 0x100fe40000004100 */
[----:B------:R-:W-:Y:S01]  /*0bc0*/  HADD2.F32 R5, -RZ, R5.H1_H1 ;  /* 0x30000005ff057230 */ /* 0x000fe20000004100 */
[----:B------:R-:W-:Y:S01]  /*0bd0*/  FMUL.FTZ R34, R34, R17 ;  /* 0x0000001122227220 */ /* 0x000fe20000410000 */
[----:B------:R-:W-:Y:S01]  /*0be0*/  HADD2.F32 R17, -RZ, R4.H1_H1 ;  /* 0x30000004ff117230 */ /* 0x000fe20000004100 */
[----:B------:R-:W-:Y:S01]  /*0bf0*/  FMUL.FTZ R12, R12, R19 ;  /* 0x000000130c0c7220 */ /* 0x000fe20000410000 */
[----:B------:R-:W-:Y:S02]  /*0c00*/  HADD2.F32 R4, -RZ, R13.H1_H1 ;  /* 0x3000000dff047230 */ /* 0x000fe40000004100 */
[--C-:B---3--:R-:W-:Y:S01]  /*0c10*/  HADD2.F32 R13, -RZ, R8.reuse.H0_H0 ;  /* 0x20000008ff0d7230 */ /* 0x108fe20000004100 */
[----:B------:R-:W-:Y:S01]  /*0c20*/  FMUL.FTZ R20, R20, R17 ;  /* 0x0000001114147220 */ /* 0x000fe20000410000 */
[----:B------:R-:W-:Y:S01]  /*0c30*/  HADD2.F32 R8, -RZ, R8.H1_H1 ;  /* 0x30000008ff087230 */ /* 0x000fe20000004100 */
[----:B------:R-:W0:Y:S01]  /*0c40*/  LDS.128 R16, [RZ] ;  /* 0x00000000ff107984 */ /* 0x000e220000000c00 */
[----:B------:R-:W-:Y:S01]  /*0c50*/  FMUL.FTZ R4, R4, R5 ;  /* 0x0000000504047220 */ /* 0x000fe20000410000 */
[----:B0-----:R-:W-:-:S05]  /*0c60*/  HADD2.F32 R5, -RZ, R16.H0_H0 ;  /* 0x20000010ff057230 */ /* 0x001fca0000004100 */
[----:B------:R-:W-:Y:S01]  /*0c70*/  FFMA.FTZ R34, R5, R13, R34 ;  /* 0x0000000d05227223 */ /* 0x000fe20000010022 */
[----:B------:R-:W-:Y:S02]  /*0c80*/  HADD2.F32 R13, -RZ, R16.H1_H1 ;  /* 0x30000010ff0d7230 */ /* 0x000fe40000004100 */
[----:B------:R-:W-:-:S03]  /*0c90*/  HADD2.F32 R5, -RZ, R17.H0_H0 ;  /* 0x20000011ff057230 */ /* 0x000fc60000004100 */
[----:B------:R-:W-:Y:S01]  /*0ca0*/  FFMA.FTZ R13, R13, R8, R20 ;  /* 0x000000080d0d7223 */ /* 0x000fe20000010014 */
[----:B------:R-:W-:Y:S01]  /*0cb0*/  HADD2.F32 R8, -RZ, R9.H0_H0 ;  /* 0x20000009ff087230 */ /* 0x000fe20000004100 */
[----:B------:R-:W2:Y:S01]  /*0cc0*/  LDG.E.128.CONSTANT R20, [R38.64+0x400] ;  /* 0x0004000a26147981 */ /* 0x000ea2000c1e9d00 */
[----:B------:R-:W-:Y:S02]  /*0cd0*/  HADD2.F32 R17, -RZ, R17.H1_H1 ;  /* 0x30000011ff117230 */ /* 0x000fe40000004100 */
[----:B------:R-:W-:Y:S01]  /*0ce0*/  HADD2.F32 R16, -RZ, R9.H1_H1 ;  /* 0x30000009ff107230 */ /* 0x000fe20000004100 */
[----:B------:R-:W-:Y:S01]  /*0cf0*/  FFMA.FTZ R12, R5, R8, R12 ;  /* 0x00000008050c7223 */ /* 0x000fe2000001000c */
[----:B------:R-:W-:Y:S02]  /*0d00*/  HADD2.F32 R5, -RZ, R14.H0_H0 ;  /* 0x2000000eff057230 */ /* 0x000fe40000004100 */
[----:B------:R-:W-:Y:S01]  /*0d10*/  HADD2.F32 R8, -RZ, R6.H0_H0 ;  /* 0x20000006ff087230 */ /* 0x000fe20000004100 */
[----:B------:R-:W-:Y:S01]  /*0d20*/  FFMA.FTZ R16, R17, R16, R4 ;  /* 0x0000001011107223 */ /* 0x000fe20000010004 */
[----:B------:R-:W-:-:S02]  /*0d30*/  HADD2.F32 R4, -RZ, R18.H0_H0 ;  /* 0x20000012ff047230 */ /* 0x000fc40000004100 */
        /* <DEDUP_REMOVED lines=10> */
[----:B------:R-:W-:Y:S02]  /*0de0*/  HADD2.F32 R5, -RZ, R7.H0_H0 ;  /* 0x20000007ff057230 */ /* 0x000fe40000004100 */
[--C-:B------:R-:W-:Y:S02]  /*0df0*/  HADD2.F32 R4, -RZ, R15.reuse.H0_H0 ;  /* 0x2000000fff047230 */ /* 0x100fe40000004100 */
[----:B------:R-:W-:-:S03]  /*0e00*/  HADD2.F32 R15, -RZ, R15.H1_H1 ;  /* 0x3000000fff0f7230 */ /* 0x000fc60000004100 */
[----:B------:R-:W-:Y:S01]  /*0e10*/  FMUL.FTZ R5, R4, R5 ;  /* 0x0000000504057220 */ /* 0x000fe20000410000 */
[--C-:B------:R-:W-:Y:S01]  /*0e20*/  HADD2.F32 R4, -RZ, R11.reuse.H0_H0 ;  /* 0x2000000bff047230 */ /* 0x100fe20000004100 */
[----:B------:R-:W-:Y:S01]  /*0e30*/  FMUL.FTZ R6, R15, R6 ;  /* 0x000000060f067220 */ /* 0x000fe20000410000 */
[----:B------:R-:W-:Y:S02]  /*0e40*/  HADD2.F32 R11, -RZ, R11.H1_H1 ;  /* 0x3000000bff0b7230 */ /* 0x000fe40000004100 */
[--C-:B------:R-:W-:Y:S02]  /*0e50*/  HADD2.F32 R15, -RZ, R19.reuse.H0_H0 ;  /* 0x20000013ff0f7230 */ /* 0x100fe40000004100 */
[----:B------:R-:W-:-:S03]  /*0e60*/  HADD2.F32 R18, -RZ, R19.H1_H1 ;  /* 0x30000013ff127230 */ /* 0x000fc60000004100 */
[----:B------:R-:W-:Y:S02]  /*0e70*/  FFMA.FTZ R15, R15, R4, R5 ;  /* 0x000000040f0f7223 */ /* 0x000fe40000010005 */
[----:B------:R-:W-:Y:S02]  /*0e80*/  FFMA.FTZ R18, R18, R11, R6 ;  /* 0x0000000b12127223 */ /* 0x000fe40000010006 */
[----:B------:R-:W0:Y:S02]  /*0e90*/  LDS.128 R4, [0x20] ;  /* 0x00002000ff047984 */ /* 0x000e240000000c00 */
[----:B0-----:R-:W-:Y:S02]  /*0ea0*/  HADD2.F32 R9, -RZ, R4.H0_H0 ;  /* 0x20000004ff097230 */ /* 0x001fe40000004100 */
[----:B--2---:R-:W-:-:S05]  /*0eb0*/  HADD2.F32 R8, -RZ, R20.H0_H0 ;  /* 0x20000014ff087230 */ /* 0x004fca0000004100 */
[----:B------:R-:W-:Y:S02]  /*0ec0*/  FFMA.FTZ R34, R9, R8, R34 ;  /* 0x0000000809227223 */ /* 0x000fe40000010022 */
[----:B------:R-:W2:Y:S01]  /*0ed0*/  LDG.E.128.CONSTANT R8, [R38.64+0x600] ;  /* 0x0006000a26087981 */ /* 0x000ea2000c1e9d00 */
        /* <DEDUP_REMOVED lines=22> */
[--C-:B0-----:R-:W-:Y:S02]  /*1040*/  HADD2.F32 R7, -RZ, R12.reuse.H0_H0 ;  /* 0x2000000cff077230 */ /* 0x101fe40000004100 */
[----:B------:R-:W-:Y:S01]  /*1050*/  HADD2.F32 R21, -RZ, R12.H1_H1 ;  /* 0x3000000cff157230 */ /* 0x000fe20000004100 */
[----:B-----5:R-:W-:Y:S02]  /*1060*/  FSETP.NEU.FTZ.AND P0, PT, R0, RZ, PT ;  /* 0x000000ff0000720b */ /* 0x020fe40003f1d000 */
[----:B------:R-:W-:-:S04]  /*1070*/  IADD3 R29, R29, 0x4, RZ ;  /* 0x000000041d1d7810 */ /* 0x000fc80007ffe0ff */
[----:B------:R-:W-:Y:S02]  /*1080*/  ISETP.GE.AND P2, PT, R29, UR7, PT ;  /* 0x000000071d007c0c */ /* 0x000fe4000bf46270 */
[----:B------:R-:W-:-:S05]  /*1090*/  IADD3 R26, P1, R26, 0x10, RZ ;  /* 0x000000101a1a7810 */ /* 0x000fca0007f3e0ff */
[----:B------:R-:W-:Y:S01]  /*10a0*/  IMAD.X R27, RZ, RZ, R27, P1 ;  /* 0x000000ffff1b7224 */ /* 0x000fe200008e061b */
[--C-:B--2---:R-:W-:Y:S02]  /*10b0*/  HADD2.F32 R12, -RZ, R8.reuse.H0_H0 ;  /* 0x20000008ff0c7230 */ /* 0x104fe40000004100 */
[----:B------:R-:W-:-:S03]  /*10c0*/  HADD2.F32 R8, -RZ, R8.H1_H1 ;  /* 0x30000008ff087230 */ /* 0x000fc60000004100 */
[----:B------:R-:W-:Y:S01]  /*10d0*/  FFMA.FTZ R7, R7, R12, R34 ;  /* 0x0000000c07077223 */ /* 0x000fe20000010022 */
[----:B------:R-:W-:Y:S01]  /*10e0*/  HADD2.F32 R12, -RZ, R9.H0_H0 ;  /* 0x20000009ff0c7230 */ /* 0x000fe20000004100 */
[----:B------:R-:W-:Y:S01]  /*10f0*/  FFMA.FTZ R4, R21, R8, R4 ;  /* 0x0000000815047223 */ /* 0x000fe20000010004 */
[--C-:B------:R-:W-:Y:S02]  /*1100*/  HADD2.F32 R8, -RZ, R13.reuse.H0_H0 ;  /* 0x2000000dff087230 */ /* 0x100fe40000004100 */
[----:B------:R-:W-:Y:S01]  /*1110*/  HADD2.F32 R13, -RZ, R13.H1_H1 ;  /* 0x3000000dff0d7230 */ /* 0x000fe20000004100 */
[----:B------:R-:W-:Y:S01]  /*1120*/  FADD.FTZ R7, R7, R4 ;  /* 0x0000000407077221 */ /* 0x000fe20000010000 */
[----:B------:R-:W-:Y:S01]  /*1130*/  HADD2.F32 R9, -RZ, R9.H1_H1 ;  /* 0x30000009ff097230 */ /* 0x000fe20000004100 */
[----:B------:R-:W-:Y:S01]  /*1140*/  FFMA.FTZ R8, R8, R12, R19 ;  /* 0x0000000c08087223 */ /* 0x000fe20000010013 */
[----:B------:R-:W-:-:S03]  /*1150*/  HADD2.F32 R4, -RZ, R14.H0_H0 ;  /* 0x2000000eff047230 */ /* 0x000fc60000004100 */
[----:B------:R-:W-:Y:S02]  /*1160*/  FFMA.FTZ R9, R13, R9, R16 ;  /* 0x000000090d097223 */ /* 0x000fe40000010010 */
[----:B------:R-:W-:Y:S01]  /*1170*/  FADD.FTZ R16, R8, R7 ;  /* 0x0000000708107221 */ /* 0x000fe20000010000 */
[--C-:B------:R-:W-:Y:S01]  /*1180*/  HADD2.F32 R8, -RZ, R10.reuse.H0_H0 ;  /* 0x2000000aff087230 */ /* 0x100fe20000004100 */
[----:B------:R-:W0:Y:S01]  /*1190*/  I2F R7, R31 ;  /* 0x0000001f00077306 */ /* 0x000e220000201400 */
[----:B------:R-:W-:Y:S01]  /*11a0*/  HADD2.F32 R10, -RZ, R10.H1_H1 ;  /* 0x3000000aff0a7230 */ /* 0x000fe20000004100 */
[----:B------:R-:W-:Y:S01]  /*11b0*/  FADD.FTZ R13, R9, R16 ;  /* 0x00000010090d7221 */ /* 0x000fe20000010000 */
[----:B------:R-:W-:Y:S01]  /*11c0*/  HADD2.F32 R14, -RZ, R14.H1_H1 ;  /* 0x3000000eff0e7230 */ /* 0x000fe20000004100 */
[----:B------:R-:W-:Y:S01]  /*11d0*/  FFMA.FTZ R4, R4, R8, R17 ;  /* 0x0000000804047223 */ /* 0x000fe20000010011 */
[----:B------:R-:W-:Y:S02]  /*11e0*/  HADD2.F32 R12, -RZ, R11.H0_H0 ;  /* 0x2000000bff0c7230 */ /* 0x000fe40000004100 */
[----:B------:R-:W-:Y:S01]  /*11f0*/  HADD2.F32 R9, -RZ, R15.H0_H0 ;  /* 0x2000000fff097230 */ /* 0x000fe20000004100 */
[----:B------:R-:W-:-:S02]  /*1200*/  FFMA.FTZ R5, R14, R10, R5 ;  /* 0x0000000a0e057223 */ /* 0x000fc40000010005 */
[----:B------:R-:W-:Y:S01]  /*1210*/  FADD.FTZ R4, R4, R13 ;  /* 0x0000000d04047221 */ /* 0x000fe20000010000 */
[----:B------:R-:W-:Y:S01]  /*1220*/  HADD2.F32 R11, -RZ, R11.H1_H1 ;  /* 0x3000000bff0b7230 */ /* 0x000fe20000004100 */
[----:B------:R-:W-:Y:S01]  /*1230*/  FFMA.FTZ R6, R9, R12, R6 ;  /* 0x0000000c09067223 */ /* 0x000fe20000010006 */
[----:B------:R-:W-:Y:S01]  /*1240*/  HADD2.F32 R15, -RZ, R15.H1_H1 ;  /* 0x3000000fff0f7230 */ /* 0x000fe20000004100 */
[----:B------:R-:W-:Y:S02]  /*1250*/  FADD.FTZ R5, R5, R4 ;  /* 0x0000000405057221 */ /* 0x000fe40000010000 */
        /* <DEDUP_REMOVED lines=8> */
[----:B------:R-:W-:Y:S02]  /*12e0*/  IADD3 R31, R31, 0x80, RZ ;  /* 0x000000801f1f7810 */ /* 0x000fe40007ffe0ff */
[----:B------:R-:W-:Y:S01]  /*12f0*/  IADD3 R32, R32, 0x80, RZ ;  /* 0x0000008020207810 */ /* 0x000fe20007ffe0ff */
[----:B------:R0:W-:Y:S01]  /*1300*/  STS [R30], R5 ;  /* 0x000000051e007388 */ /* 0x0001e20000000800 */
[----:B------:R-:W-:Y:S02]  /*1310*/  @!P0 FMNMX.FTZ R33, R33, R6, !PT ;  /* 0x0000000621218209 */ /* 0x000fe40007810000 */
[----:B0-----:R-:W-:Y:S01]  /*1320*/  IADD3 R30, R30, 0x200, RZ ;  /* 0x000002001e1e7810 */ /* 0x001fe20007ffe0ff */
[----:B------:R-:W-:Y:S05]  /*1330*/  @!P2 BRA `(.L_x_17307) ;  /* 0xfffff7800000a947 */ /* 0x000fea000383ffff */
.L_x_17306:
[----:B------:R-:W-:Y:S05]  /*1340*/  BSYNC B0 ;  /* 0x0000000000007941 */ /* 0x000fea0003800000 */
.L_x_17305:
[----:B-----5:R-:W0:Y:S01]  /*1350*/  SHFL.BFLY PT, R0, R33, 0x10, 0x1f ;  /* 0x0e001f0021007f89 */ /* 0x020e2200000e0000 */
        /* <DEDUP_REMOVED lines=39> */
.L_x_17312:
        /* <DEDUP_REMOVED lines=11> */
.L_x_17311:
[----:B------:R-:W-:Y:S05]  /*1680*/  BSYNC B1 ;  /* 0x0000000000017941 */ /* 0x000fea0003800000 */
.L_x_17310:
        /* <DEDUP_REMOVED lines=11> */
.L_x_17315:
[----:B------:R-:W1:Y:S01]  /*1740*/  LDS R29, [R6+0x400] ;  /* 0x00040000061d7984 */ /* 0x000e620000000800 */
[----:B------:R-:W-:-:S03]  /*1750*/  IADD3 R4, R4, 0x800, RZ ;  /* 0x0000080004047810 */ /* 0x000fc60007ffe0ff */
[----:B------:R-:W2:Y:S01]  /*1760*/  LDS R9, [R6+-0x400] ;  /* 0xfffc000006097984 */ /* 0x000ea20000000800 */
[----:B------:R-:W-:-:S03]  /*1770*/  ISETP.GE.AND P2, PT, R4, R7, PT ;  /* 0x000000070400720c */ /* 0x000fc60003f46270 */
[----:B------:R-:W3:Y:S04]  /*1780*/  LDS R11, [R6+-0x200] ;  /* 0xfffe0000060b7984 */ /* 0x000ee80000000800 */
[----:B------:R-:W4:Y:S04]  /*1790*/  LDS R13, [R6] ;  /* 0x00000000060d7984 */ /* 0x000f280000000800 */
[----:B------:R-:W5:Y:S04]  /*17a0*/  LDS R15, [R6+0x200] ;  /* 0x00020000060f7984 */ /* 0x000f680000000800 */
[----:B------:R-:W0:Y:S04]  /*17b0*/  LDS R31, [R6+0x600] ;  /* 0x00060000061f7984 */ /* 0x000e280000000800 */
[----:B------:R-:W-:Y:S04]  /*17c0*/  LDS R21, [R6+0xc00] ;  /* 0x000c000006157984 */ /* 0x000fe80000000800 */
[----:B------:R-:W0:Y:S04]  /*17d0*/  LDS R19, [R6+0x800] ;  /* 0x0008000006137984 */ /* 0x000e280000000800 */
[----:B------:R-:W-:Y:S04]  /*17e0*/  LDS R23, [R6+0xe00] ;  /* 0x000e000006177984 */ /* 0x000fe80000000800 */
[----:B------:R-:W0:Y:S04]  /*17f0*/  LDS R17, [R6+0xa00] ;  /* 0x000a000006117984 */ /* 0x000e280000000800 */
[----:B------:R-:W-:Y:S01]  /*1800*/  LDS R27, [R6+0x1000] ;  /* 0x00100000061b7984 */ /* 0x000fe20000000800 */
[----:B01----:R-:W-:-:S03]  /*1810*/  FADD.FTZ R10, -R0, R29 ;  /* 0x0000001d000a7221 */ /* 0x003fc60000010100 */
[----:B------:R-:W-:Y:S01]  /*1820*/  LDS R29, [R6+0x1200] ;  /* 0x00120000061d7984 */ /* 0x000fe20000000800 */
[----:B--2---:R-:W-:Y:S02]  /*1830*/  FADD.FTZ R9, -R0, R9 ;  /* 0x0000000900097221 */ /* 0x004fe40000010100 */
[----:B------:R-:W-:Y:S01]  /*1840*/  FMUL.FTZ R10, R10, 1.4426950216293334961 ;  /* 0x3fb8aa3b0a0a7820 */ /* 0x000fe20000410000 */
[----:B------:R-:W0:Y:S01]  /*1850*/  LDS R35, [R6+0x1400] ;  /* 0x0014000006237984 */ /* 0x000e220000000800 */
[C---:B---3--:R-:W-:Y:S02]  /*1860*/  FADD.FTZ R11, -R0.reuse, R11 ;  /* 0x0000000b000b7221 */ /* 0x048fe40000010100 */
[----:B------:R-:W-:Y:S01]  /*1870*/  FMUL.FTZ R8, R9, 1.4426950216293334961 ;  /* 0x3fb8aa3b09087820 */ /* 0x000fe20000410000 */
[----:B------:R-:W1:Y:S01]  /*1880*/  LDS R33, [R6+0x1600] ;  /* 0x0016000006217984 */ /* 0x000e620000000800 */
[C---:B----4-:R-:W-:Y:S02]  /*1890*/  FADD.FTZ R13, -R0.reuse, R13 ;  /* 0x0000000d000d7221 */ /* 0x050fe40000010100 */
[----:B------:R-:W-:Y:S01]  /*18a0*/  FMUL.FTZ R9, R11, 1.4426950216293334961 ;  /* 0x3fb8aa3b0b097820 */ /* 0x000fe20000410000 */
[----:B------:R-:W-:Y:S01]  /*18b0*/  LDS R37, [R6+0x1a00] ;  /* 0x001a000006257984 */ /* 0x000fe20000000800 */
[----:B-----5:R-:W-:Y:S01]  /*18c0*/  FADD.FTZ R15, -R0, R15 ;  /* 0x0000000f000f7221 */ /* 0x020fe20000010100 */
[----:B------:R-:W2:Y:S01]  /*18d0*/  MUFU.EX2 R8, R8 ;  /* 0x0000000800087308 */ /* 0x000ea20000000800 */
[----:B------:R-:W-:-:S02]  /*18e0*/  FMUL.FTZ R11, R13, 1.4426950216293334961 ;  /* 0x3fb8aa3b0d0b7820 */ /* 0x000fc40000410000 */
[----:B------:R-:W-:Y:S02]  /*18f0*/  FMUL.FTZ R13, R15, 1.4426950216293334961 ;  /* 0x3fb8aa3b0f0d7820 */ /* 0x000fe40000410000 */
[----:B------:R-:W-:-:S03]  /*1900*/  FADD.FTZ R31, -R0, R31 ;  /* 0x0000001f001f7221 */ /* 0x000fc60000010100 */
[----:B------:R3:W4:Y:S01]  /*1910*/  MUFU.EX2 R15, R10 ;  /* 0x0000000a000f7308 */ /* 0x0007220000000800 */
[----:B------:R-:W-:Y:S02]  /*1920*/  FMUL.FTZ R12, R31, 1.4426950216293334961 ;  /* 0x3fb8aa3b1f0c7820 */ /* 0x000fe40000410000 */
[----:B------:R-:W-:Y:S01]  /*1930*/  FADD.FTZ R14, -R0, R19 ;  /* 0x00000013000e7221 */ /* 0x000fe20000010100 */
[----:B------:R-:W5:Y:S03]  /*1940*/  LDS R31, [R6+0x1800] ;  /* 0x00180000061f7984 */ /* 0x000f660000000800 */
[----:B------:R-:W-:Y:S01]  /*1950*/  FMUL.FTZ R14, R14, 1.4426950216293334961 ;  /* 0x3fb8aa3b0e0e7820 */ /* 0x000fe20000410000 */
[----:B------:R-:W1:Y:S01]  /*1960*/  MUFU.EX2 R9, R9 ;  /* 0x0000000900097308 */ /* 0x000e620000000800 */
[C---:B---3--:R-:W-:Y:S01]  /*1970*/  FADD.FTZ R10, -R0.reuse, R21 ;  /* 0x00000015000a7221 */ /* 0x048fe20000010100 */
[----:B--2---:R-:W-:Y:S01]  /*1980*/  STS [R6+-0x400], R8 ;  /* 0xfffc000806007388 */ /* 0x004fe20000000800 */
[----:B------:R-:W-:-:S02]  /*1990*/  FADD.FTZ R16, -R0, R17 ;  /* 0x0000001100107221 */ /* 0x000fc40000010100 */
[----:B------:R-:W-:Y:S02]  /*19a0*/  FMUL.FTZ R18, R10, 1.4426950216293334961 ;  /* 0x3fb8aa3b0a127820 */ /* 0x000fe40000410000 */
[----:B------:R-:W-:Y:S01]  /*19b0*/  FADD.FTZ R10, -R0, R23 ;  /* 0x00000017000a7221 */ /* 0x000fe20000010100 */
[----:B------:R2:W3:Y:S01]  /*19c0*/  MUFU.EX2 R19, R12 ;  /* 0x0000000c00137308 */ /* 0x0004e20000000800 */
[----:B------:R-:W-:Y:S01]  /*19d0*/  FMUL.FTZ R16, R16, 1.4426950216293334961 ;  /* 0x3fb8aa3b10107820 */ /* 0x000fe20000410000 */
[----:B----4-:R-:W-:Y:S01]  /*19e0*/  STS [R6+0x400], R15 ;  /* 0x0004000f06007388 */ /* 0x010fe20000000800 */
[----:B0-----:R-:W-:-:S05]  /*19f0*/  FADD.FTZ R20, -R0, R35 ;  /* 0x0000002300147221 */ /* 0x001fca0000010100 */
[----:B------:R-:W0:Y:S01]  /*1a00*/  MUFU.EX2 R11, R11 ;  /* 0x0000000b000b7308 */ /* 0x000e220000000800 */
[----:B--2---:R-:W-:Y:S01]  /*1a10*/  FMUL.FTZ R12, R10, 1.4426950216293334961 ;  /* 0x3fb8aa3b0a0c7820 */ /* 0x004fe20000410000 */
[----:B-1----:R-:W-:Y:S01]  /*1a20*/  STS [R6+-0x200], R9 ;  /* 0xfffe000906007388 */ /* 0x002fe20000000800 */
[C---:B------:R-:W-:Y:S02]  /*1a30*/  FADD.FTZ R10, -R0.reuse, R27 ;  /* 0x0000001b000a7221 */ /* 0x040fe40000010100 */
[----:B------:R-:W-:-:S03]  /*1a40*/  FADD.FTZ R33, -R0, R33 ;  /* 0x0000002100217221 */ /* 0x000fc60000010100 */
[----:B------:R1:W2:Y:S01]  /*1a50*/  MUFU.EX2 R17, R14 ;  /* 0x0000000e00117308 */ /* 0x0002a20000000800 */
[----:B------:R-:W-:Y:S01]  /*1a60*/  FMUL.FTZ R33, R33, 1.4426950216293334961 ;  /* 0x3fb8aa3b21217820 */ /* 0x000fe20000410000 */
[----:B---3--:R-:W-:Y:S06]  /*1a70*/  STS [R6+0x600], R19 ;  /* 0x0006001306007388 */ /* 0x008fec0000000800 */
[----:B------:R-:W3:Y:S01]  /*1a80*/  MUFU.EX2 R13, R13 ;  /* 0x0000000d000d7308 */ /* 0x000ee20000000800 */
[----:B-1----:R-:W-:Y:S01]  /*1a90*/  FMUL.FTZ R14, R10, 1.4426950216293334961 ;  /* 0x3fb8aa3b0a0e7820 */ /* 0x002fe20000410000 */
[----:B0-----:R-:W-:Y:S01]  /*1aa0*/  STS [R6], R11 ;  /* 0x0000000b06007388 */ /* 0x001fe20000000800 */
[----:B------:R-:W-:-:S05]  /*1ab0*/  FADD.FTZ R10, -R0, R29 ;  /* 0x0000001d000a7221 */ /* 0x000fca0000010100 */
[----:B------:R0:W1:Y:S01]  /*1ac0*/  MUFU.EX2 R21, R16 ;  /* 0x0000001000157308 */ /* 0x0000620000000800 */
[----:B--2---:R-:W-:Y:S07]  /*1ad0*/  STS [R6+0x800], R17 ;  /* 0x0008001106007388 */ /* 0x004fee0000000800 */
[----:B------:R-:W2:Y:S01]  /*1ae0*/  MUFU.EX2 R23, R18 ;  /* 0x0000001200177308 */ /* 0x000ea20000000800 */
[----:B0-----:R-:W-:Y:S01]  /*1af0*/  FMUL.FTZ R16, R10, 1.4426950216293334961 ;  /* 0x3fb8aa3b0a107820 */ /* 0x001fe20000410000 */
[----:B---3--:R-:W-:Y:S01]  /*1b00*/  STS [R6+0x200], R13 ;  /* 0x0002000d06007388 */ /* 0x008fe20000000800 */
[----:B------:R-:W-:-:S02]  /*1b10*/  FADD.FTZ R10, R8, R5 ;  /* 0x00000005080a7221 */ /* 0x000fc40000010000 */
[----:B------:R-:W-:Y:S02]  /*1b20*/  FMUL.FTZ R5, R20, 1.4426950216293334961 ;  /* 0x3fb8aa3b14057820 */ /* 0x000fe40000410000 */
[----:B------:R-:W-:Y:S01]  /*1b30*/  FADD.FTZ R10, R10, R9 ;  /* 0x000000090a0a7221 */ /* 0x000fe20000010000 */
[----:B------:R5:W0:Y:S01]  /*1b40*/  MUFU.EX2 R27, R12 ;  /* 0x0000000c001b7308 */ /* 0x000a220000000800 */
[----:B-1----:R-:W-:Y:S02]  /*1b50*/  STS [R6+0xa00], R21 ;  /* 0x000a001506007388 */ /* 0x002fe40000000800 */
[----:B------:R-:W-:-:S04]  /*1b60*/  FADD.FTZ R10, R10, R11 ;  /* 0x0000000b0a0a7221 */ /* 0x000fc80000010000 */
[----:B------:R-:W-:Y:S01]  /*1b70*/  FADD.FTZ R10, R10, R13 ;  /* 0x0000000d0a0a7221 */ /* 0x000fe20000010000 */
[----:B------:R1:W3:Y:S01]  /*1b80*/  MUFU.EX2 R29, R14 ;  /* 0x0000000e001d7308 */ /* 0x0002e20000000800 */
[----:B-----5:R-:W-:Y:S01]  /*1b90*/  FADD.FTZ R12, -R0, R31 ;  /* 0x0000001f000c7221 */ /* 0x020fe20000010100 */
[----:B--2---:R-:W-:Y:S01]  /*1ba0*/  STS [R6+0xc00], R23 ;  /* 0x000c001706007388 */ /* 0x004fe20000000800 */
[----:B------:R-:W-:Y:S02]  /*1bb0*/  FADD.FTZ R10, R10, R15 ;  /* 0x0000000f0a0a7221 */ /* 0x000fe40000010000 */
[----:B------:R-:W-:Y:S02]  /*1bc0*/  FMUL.FTZ R12, R12, 1.4426950216293334961 ;  /* 0x3fb8aa3b0c0c7820 */ /* 0x000fe40000410000 */
[----:B------:R-:W-:Y:S01]  /*1bd0*/  FADD.FTZ R10, R10, R19 ;  /* 0x000000130a0a7221 */ /* 0x000fe20000010000 */
[----:B------:R-:W2:Y:S01]  /*1be0*/  MUFU.EX2 R35, R16 ;  /* 0x0000001000237308 */ /* 0x000ea20000000800 */
[----:B-1----:R-:W-:Y:S01]  /*1bf0*/  FADD.FTZ R14, -R0, R37 ;  /* 0x00000025000e7221 */ /* 0x002fe20000010100 */
[----:B0-----:R-:W-:Y:S01]  /*1c00*/  STS [R6+0xe00], R27 ;  /* 0x000e001b06007388 */ /* 0x001fe20000000800 */
[----:B------:R-:W-:-:S02]  /*1c10*/  FADD.FTZ R10, R10, R17 ;  /* 0x000000110a0a7221 */ /* 0x000fc40000010000 */
[----:B------:R-:W-:Y:S02]  /*1c20*/  FMUL.FTZ R14, R14, 1.4426950216293334961 ;  /* 0x3fb8aa3b0e0e7820 */ /* 0x000fe40000410000 */
[----:B------:R-:W-:Y:S01]  /*1c30*/  FADD.FTZ R10, R10, R21 ;  /* 0x000000150a0a7221 */ /* 0x000fe20000010000 */
[----:B------:R-:W0:Y:S01]  /*1c40*/  MUFU.EX2 R5, R5 ;  /* 0x0000000500057308 */ /* 0x000e220000000800 */
[----:B---3--:R-:W-:Y:S02]  /*1c50*/  STS [R6+0x1000], R29 ;  /* 0x0010001d06007388 */ /* 0x008fe40000000800 */
        /* <DEDUP_REMOVED lines=8> */
[----:B------:R-:W-:-:S05]  /*1ce0*/  FADD.FTZ R10, R10, R5 ;  /* 0x000000050a0a7221 */ /* 0x000fca0000010000 */
        /* <DEDUP_REMOVED lines=9> */
.L_x_17314:
[----:B------:R-:W-:Y:S05]  /*1d80*/  BSYNC B1 ;  /* 0x0000000000017941 */ /* 0x000fea0003800000 */
.L_x_17313:
        /* <DEDUP_REMOVED lines=55> */
.L_x_17317:
[----:B------:R-:W-:Y:S05]  /*2100*/  BSYNC B1 ;  /* 0x0000000000017941 */ /* 0x000fea0003800000 */
.L_x_17316:
        /* <DEDUP_REMOVED lines=26> */
.L_x_17309:
[----:B------:R-:W-:Y:S05]  /*22b0*/  BSYNC B0 ;  /* 0x0000000000007941 */ /* 0x000fea0003800000 */
.L_x_17308:
        /* <DEDUP_REMOVED lines=37> */
.L_x_17322:
        /* <DEDUP_REMOVED lines=8> */
.L_x_17321:
[----:B0-----:R-:W-:Y:S05]  /*2590*/  BSYNC B1 ;  /* 0x0000000000017941 */ /* 0x001fea0003800000 */
.L_x_17320:
        /* <DEDUP_REMOVED lines=11> */
.L_x_17325:
        /* <DEDUP_REMOVED lines=52> */
.L_x_17324:
[----:B------:R-:W-:Y:S05]  /*2990*/  BSYNC B1 ;  /* 0x0000000000017941 */ /* 0x000fea0003800000 */
.L_x_17323:
        /* <DEDUP_REMOVED lines=31> */
.L_x_17327:
[----:B------:R-:W-:Y:S05]  /*2b90*/  BSYNC B1 ;  /* 0x0000000000017941 */ /* 0x000fea0003800000 */
.L_x_17326:
        /* <DEDUP_REMOVED lines=14> */
.L_x_17319:
[----:B------:R-:W-:Y:S05]  /*2c80*/  BSYNC B0 ;  /* 0x0000000000007941 */ /* 0x000fea0003800000 */
.L_x_17318:
[----:B------:R-:W-:Y:S01]  /*2c90*/  BAR.SYNC.DEFER_BLOCKING 0x0 ;  /* 0x0000000000007b1d */ /* 0x000fe20000010000 */
[----:B------:R-:W-:-:S05]  /*2ca0*/  ISETP.GE.AND P0, PT, R25, UR7, PT ;  /* 0x0000000719007c0c */ /* 0x000fca000bf06270 */
[----:B------:R-:W-:Y:S08]  /*2cb0*/  BSSY B0, `(.L_x_17328) ;  /* 0x00000ee000007945 */ /* 0x000ff00003800000 */
[----:B0-----:R-:W-:Y:S01]  /*2cc0*/  @P0 CS2R R6, SRZ ;  /* 0x0000000000060805 */ /* 0x001fe2000001ff00 */
[----:B------:R-:W-:Y:S01]  /*2cd0*/  @P0 CS2R R4, SRZ ;  /* 0x0000000000040805 */ /* 0x000fe2000001ff00 */
[----:B------:R-:W-:Y:S05]  /*2ce0*/  @P0 BRA `(.L_x_17329) ;  /* 0x00000ea000000947 */ /* 0x000fea0003800000 */
[----:B------:R-:W-:Y:S01]  /*2cf0*/  SHF.R.S32.HI R5, RZ, 0x1f, R24 ;  /* 0x0000001fff057819 */ /* 0x000fe20000011418 */
        /* <DEDUP_REMOVED lines=10> */
[----:B------:R-:W-:Y:S01]  /*2da0*/  IMAD.MOV.U32 R17, RZ, RZ, R25 ;  /* 0x000000ffff117224 */ /* 0x000fe200078e0019 */
[----:B------:R-:W-:Y:S01]  /*2db0*/  SHF.R.S32.HI R16, RZ, 0x1f, R16 ;  /* 0x0000001fff107819 */ /* 0x000fe20000011410 */
[----:B------:R-:W-:Y:S01]  /*2dc0*/  IMAD.IADD R8, R24, 0x1, -R9 ;  /* 0x0000000118087824 */ /* 0x000fe200078e0a09 */
[----:B------:R-:W-:-:S02]  /*2dd0*/  LOP3.LUT R23, R3, 0xffffffe0, RZ, 0xc0, !PT ;  /* 0xffffffe003177812 */ /* 0x000fc400078ec0ff */
[----:B------:R-:W-:Y:S01]  /*2de0*/  LEA.HI.X R19, R19, c[0x0][0x18c], R4, 0x2, P0 ;  /* 0x0000630013137a11 */ /* 0x000fe200000f1404 */
[----:B------:R-:W-:Y:S01]  /*2df0*/  IMAD.SHL.U32 R20, R8, 0x8, RZ ;  /* 0x0000000808147824 */ /* 0x000fe200078e00ff */
[----:B------:R-:W-:Y:S01]  /*2e00*/  CS2R R4, SRZ ;  /* 0x0000000000047805 */ /* 0x000fe2000001ff00 */
[C---:B------:R-:W-:Y:S01]  /*2e10*/  IMAD R8, R25.reuse, 0x4, R8 ;  /* 0x0000000419087824 */ /* 0x040fe200078e0208 */
[C---:B------:R-:W-:Y:S01]  /*2e20*/  IADD3 R3, -R25.reuse, -0x1, R10 ;  /* 0xffffffff19037810 */ /* 0x040fe20007ffe10a */
[----:B------:R-:W-:Y:S01]  /*2e30*/  IMAD.IADD R23, R20, 0x1, R23 ;  /* 0x0000000114177824 */ /* 0x000fe200078e0217 */
[----:B------:R-:W-:Y:S01]  /*2e40*/  SHF.R.S32.HI R27, RZ, 0x1f, R26 ;  /* 0x0000001fff1b7819 */ /* 0x000fe2000001141a */
[----:B------:R-:W-:Y:S01]  /*2e50*/  IMAD R20, R25, 0x20, R20 ;  /* 0x0000002019147824 */ /* 0x000fe200078e0214 */
[----:B------:R-:W-:Y:S02]  /*2e60*/  LEA R18, R8, 0x70, 0x5 ;  /* 0x0000007008127811 */ /* 0x000fe400078e28ff */
[----:B------:R-:W-:-:S02]  /*2e70*/  IADD3 R22, R23, 0x200, RZ ;  /* 0x0000020017167810 */ /* 0x000fc40007ffe0ff */
[----:B------:R-:W-:Y:S02]  /*2e80*/  IADD3 R21, R23, 0x300, RZ ;  /* 0x0000030017157810 */ /* 0x000fe40007ffe0ff */
.L_x_17338:
[----:B------:R-:W-:Y:S01]  /*2e90*/  IMAD.MOV.U32 R29, RZ, RZ, R19 ;  /* 0x000000ffff1d7224 */ /* 0x000fe200078e0013 */
[----:B0-----:R-:W0:Y:S01]  /*2ea0*/  LDS.128 R8, [R18+-0x10] ;  /* 0xfffff00012087984 */ /* 0x001e220000000c00 */
[----:B------:R-:W-:-:S03]  /*2eb0*/  IMAD.MOV.U32 R28, RZ, RZ, R0 ;  /* 0x000000ffff1c7224 */ /* 0x000fc600078e0000 */
[----:B------:R-:W1:Y:S04]  /*2ec0*/  LDS.128 R12, [R18] ;  /* 0x00000000120c7984 */ /* 0x000e680000000c00 */
[----:B------:R2:W3:Y:S01]  /*2ed0*/  LDG.E.CONSTANT R29, [R28.64] ;  /* 0x0000000a1c1d7981 */ /* 0x0004e2000c1e9900 */
[----:B0-----:R-:W-:Y:S01]  /*2ee0*/  F2FP.PACK_AB R11, R11, R10 ;  /* 0x0000000a0b0b723e */ /* 0x001fe200000000ff */
[----:B------:R-:W-:Y:S01]  /*2ef0*/  BSSY B1, `(.L_x_17330) ;  /* 0x0000030000017945 */ /* 0x000fe20003800000 */
[----:B-1----:R-:W-:-:S03]  /*2f00*/  F2FP.PACK_AB R36, R15, R14 ;  /* 0x0000000e0f24723e */ /* 0x002fc600000000ff */
[----:B--2---:R-:W-:Y:S01]  /*2f10*/  IMAD.MOV.U32 R28, RZ, RZ, R11 ;  /* 0x000000ffff1c7224 */ /* 0x004fe200078e000b */
[----:B---3--:R-:W-:Y:S01]  /*2f20*/  SHF.R.S32.HI R30, RZ, 0x1f, R29 ;  /* 0x0000001fff1e7819 */ /* 0x008fe2000001141d */
[----:B------:R-:W-:-:S04]  /*2f30*/  IMAD.WIDE.U32 R32, R29, c[0x0][0x1ac], R26 ;  /* 0x00006b001d207a25 */ /* 0x000fc800078e001a */
[----:B------:R-:W-:Y:S01]  /*2f40*/  IMAD R30, R30, c[0x0][0x1ac], RZ ;  /* 0x00006b001e1e7a24 */ /* 0x000fe200078e02ff */
[----:B------:R-:W-:-:S03]  /*2f50*/  IADD3 R31, P0, R23, R32, RZ ;  /* 0x00000020171f7210 */ /* 0x000fc60007f1e0ff */
[----:B------:R-:W-:Y:S01]  /*2f60*/  IMAD R35, R29, R16, R30 ;  /* 0x000000101d237224 */ /* 0x000fe200078e021e */
[----:B------:R-:W-:Y:S02]  /*2f70*/  LEA R34, P1, R31, c[0x0][0x178], 0x1 ;  /* 0x00005e001f227a11 */ /* 0x000fe400078208ff */
[----:B------:R-:W-:Y:S01]  /*2f80*/  F2FP.PACK_AB R29, R9, R8 ;  /* 0x00000008091d723e */ /* 0x000fe200000000ff */
[----:B------:R-:W-:-:S05]  /*2f90*/  IMAD.IADD R30, R33, 0x1, R35 ;  /* 0x00000001211e7824 */ /* 0x000fca00078e0223 */
[----:B------:R-:W-:Y:S02]  /*2fa0*/  LEA.HI.X.SX32 R10, R23, R30, 0x1, P0 ;  /* 0x0000001e170a7211 */ /* 0x000fe400000f0eff */
[----:B------:R-:W-:Y:S02]  /*2fb0*/  ISETP.NE.AND P0, PT, R3, RZ, PT ;  /* 0x000000ff0300720c */ /* 0x000fe40003f05270 */
[----:B------:R-:W-:Y:S02]  /*2fc0*/  LEA.HI.X R35, R31, c[0x0][0x17c], R10, 0x1, P1 ;  /* 0x00005f001f237a11 */ /* 0x000fe400008f0c0a */
[----:B------:R-:W-:-:S03]  /*2fd0*/  F2FP.PACK_AB R31, R13, R12 ;  /* 0x0000000c0d1f723e */ /* 0x000fc600000000ff */
        /* <DEDUP_REMOVED lines=33> */
.L_x_17331:
[----:B------:R-:W-:Y:S05]  /*31f0*/  BSYNC B1 ;  /* 0x0000000000017941 */ /* 0x000fea0003800000 */
.L_x_17330:
[----:B------:R1:W5:Y:S02]  /*3200*/  LDG.E.128.CONSTANT R12, [R34.64+0x200] ;  /* 0x0002000a220c7981 */ /* 0x000364000c1e9d00 */
[----:B-----5:R-:W-:-:S06]  /*3210*/  HFMA2.MMA R9, R28, R9, -RZ ;  /* 0x000000091c097235 */ /* 0x020fcc00001000ff */
[----:B------:R-:W-:Y:S01]  /*3220*/  HFMA2.MMA R9, R29, R8, R9 ;  /* 0x000000081d097235 */ /* 0x000fe20000000009 */
[----:B------:R-:W-:Y:S09]  /*3230*/  BSSY B1, `(.L_x_17332) ;  /* 0x0000022000017945 */ /* 0x000ff20003800000 */
[----:B------:R-:W-:Y:S01]  /*3240*/  HFMA2 R10, R31, R10, R9 ;  /* 0x0000000a1f0a7231 */ /* 0x000fe20000000009 */
[----:B------:R-:W-:Y:S05]  /*3250*/  @P0 BRA `(.L_x_17333) ;  /* 0x000001f000000947 */ /* 0x000fea0003800000 */
[----:B-1----:R-:W-:-:S04]  /*3260*/  IADD3 R8, R20, 0x2, RZ ;  /* 0x0000000214087810 */ /* 0x002fc80007ffe0ff */
        /* <DEDUP_REMOVED lines=20> */
[----:B0-----:R-:W-:-:S02]  /*33b0*/  SEL R34, R15, RZ, !P3 ;  /* 0x000000ff0f227207 */ /* 0x001fc40005800000 */
        /* <DEDUP_REMOVED lines=9> */
.L_x_17333:
[----:B-1----:R-:W-:Y:S05]  /*3450*/  BSYNC B1 ;  /* 0x0000000000017941 */ /* 0x002fea0003800000 */
.L_x_17332:
[----:B------:R-:W-:Y:S01]  /*3460*/  HMUL2 R13, R28, R13 ;  /* 0x0000000d1c0d7232 */ /* 0x000fe20000000000 */
[-C--:B------:R-:W-:Y:S02]  /*3470*/  IADD3 R9, P1, R22, R32.reuse, RZ ;  /* 0x0000002016097210 */ /* 0x080fe40007f3e0ff */
[----:B------:R-:W-:-:S03]  /*3480*/  IADD3 R33, P2, R21, R32, RZ ;  /* 0x0000002015217210 */ /* 0x000fc60007f5e0ff */
[----:B------:R-:W-:-:S10]  /*3490*/  HFMA2.MMA R13, R29, R12, R13 ;  /* 0x0000000c1d0d7235 */ /* 0x000fd4000000000d */
[----:B------:R-:W-:Y:S01]  /*34a0*/  HFMA2 R32, R31, R14, R13 ;  /* 0x0000000e1f207231 */ /* 0x000fe2000000000d */
[-C--:B------:R-:W-:Y:S02]  /*34b0*/  LEA.HI.X.SX32 R14, R22, R30.reuse, 0x1, P1 ;  /* 0x0000001e160e7211 */ /* 0x080fe400008f0eff */
[----:B------:R-:W-:Y:S01]  /*34c0*/  LEA R8, P1, R9, c[0x0][0x178], 0x1 ;  /* 0x00005e0009087a11 */ /* 0x000fe200078208ff */
[----:B------:R-:W-:Y:S01]  /*34d0*/  BSSY B1, `(.L_x_17334) ;  /* 0x0000028000017945 */ /* 0x000fe20003800000 */
[----:B------:R-:W-:Y:S01]  /*34e0*/  LEA.HI.X.SX32 R30, R21, R30, 0x1, P2 ;  /* 0x0000001e151e7211 */ /* 0x000fe200010f0eff */
[----:B------:R-:W-:Y:S01]  /*34f0*/  HFMA2 R32, R36, R15, R32 ;  /* 0x0000000f24207231 */ /* 0x000fe20000000020 */
[----:B------:R-:W-:Y:S02]  /*3500*/  LEA R12, P2, R33, c[0x0][0x178], 0x1 ;  /* 0x00005e00210c7a11 */ /* 0x000fe400078408ff */
        /* <DEDUP_REMOVED lines=12> */
[C---:B------:R-:W-:Y:S02]  /*35d0*/  IADD3 R15, R20.reuse, 0x5, RZ ;  /* 0x00000005140f7810 */ /* 0x040fe40007ffe0ff */
[----:B------:R-:W-:Y:S02]  /*35e0*/  PRMT R9, R9, 0x5410, R14 ;  /* 0x0000541009097816 */ /* 0x000fe4000000000e */
[----:B------:R-:W-:Y:S02]  /*35f0*/  IADD3 R14, R20, 0x4, RZ ;  /* 0x00000004140e7810 */ /* 0x000fe40007ffe0ff */
[----:B------:R-:W-:Y:S02]  /*3600*/  ISETP.GE.AND P4, PT, R15, UR6, PT ;  /* 0x000000060f007c0c */ /* 0x000fe4000bf86270 */
[----:B------:R-:W-:-:S02]  /*3610*/  ISETP.GE.AND P3, PT, R14, UR6, PT ;  /* 0x000000060e007c0c */ /* 0x000fc4000bf66270 */
[C---:B------:R-:W-:Y:S02]  /*3620*/  IADD3 R14, R20.reuse, 0x6, RZ ;  /* 0x00000006140e7810 */ /* 0x040fe40007ffe0ff */
[----:B------:R-:W-:Y:S02]  /*3630*/  IADD3 R15, R20, 0x7, RZ ;  /* 0x00000007140f7810 */ /* 0x000fe40007ffe0ff */
[----:B------:R-:W-:Y:S02]  /*3640*/  ISETP.GE.AND P5, PT, R14, UR6, PT ;  /* 0x000000060e007c0c */ /* 0x000fe4000bfa6270 */
[----:B------:R-:W-:Y:S02]  /*3650*/  IADD3 R14, R20, 0x1, RZ ;  /* 0x00000001140e7810 */ /* 0x000fe40007ffe0ff */
[----:B------:R-:W-:Y:S02]  /*3660*/  ISETP.GE.AND P6, PT, R15, UR6, PT ;  /* 0x000000060f007c0c */ /* 0x000fe4000bfc6270 */
[----:B------:R-:W-:-:S02]  /*3670*/  ISETP.GE.AND P2, PT, R14, UR6, PT ;  /* 0x000000060e007c0c */ /* 0x000fc4000bf46270 */
[----:B------:R-:W-:Y:S02]  /*3680*/  PRMT R15, R10, 0x7632, R15 ;  /* 0x000076320a0f7816 */ /* 0x000fe4000000000f */
[----:B------:R-:W-:Y:S02]  /*3690*/  ISETP.GE.AND P1, PT, R20, UR6, PT ;  /* 0x0000000614007c0c */ /* 0x000fe4000bf26270 */
[C---:B------:R-:W-:Y:S02]  /*36a0*/  PRMT R14, R8.reuse, 0x7632, R14 ;  /* 0x00007632080e7816 */ /* 0x040fe4000000000e */
[----:B0-----:R-:W-:Y:S02]  /*36b0*/  PRMT R34, R11, 0x7632, R34 ;  /* 0x000076320b227816 */ /* 0x001fe40000000022 */
        /* <DEDUP_REMOVED lines=9> */
.L_x_17335:
[----:B------:R-:W-:Y:S05]  /*3750*/  BSYNC B1 ;  /* 0x0000000000017941 */ /* 0x000fea0003800000 */
.L_x_17334:
[----:B------:R-:W5:Y:S02]  /*3760*/  LDG.E.128.CONSTANT R12, [R12.64] ;  /* 0x0000000a0c0c7981 */ /* 0x000f64000c1e9d00 */
[----:B-----5:R-:W-:Y:S01]  /*3770*/  HMUL2 R9, R28, R9 ;  /* 0x000000091c097232 */ /* 0x020fe20000000000 */
[----:B------:R-:W-:Y:S05]  /*3780*/  BSSY B1, `(.L_x_17336) ;  /* 0x0000030000017945 */ /* 0x000fea0003800000 */
[----:B------:R-:W-:Y:S01]  /*3790*/  HFMA2.MMA R9, R29, R8, R9 ;  /* 0x000000081d097235 */ /* 0x000fe20000000009 */
[----:B------:R-:W-:-:S09]  /*37a0*/  HADD2.F32 R8, -RZ, R30.H0_H0 ;  /* 0x2000001eff087230 */ /* 0x000fd20000004100 */
[----:B------:R-:W-:Y:S02]  /*37b0*/  HFMA2 R9, R31, R10, R9 ;  /* 0x0000000a1f097231 */ /* 0x000fe40000000009 */
[----:B------:R-:W-:-:S04]  /*37c0*/  HADD2.F32 R10, -RZ, R32.H0_H0 ;  /* 0x20000020ff0a7230 */ /* 0x000fc80000004100 */
[----:B------:R-:W-:Y:S01]  /*37d0*/  HFMA2.MMA R33, R36, R11, R9 ;  /* 0x0000000b24217235 */ /* 0x000fe20000000009 */
[----:B------:R-:W-:Y:S02]  /*37e0*/  HADD2.F32 R9, -RZ, R30.H1_H1 ;  /* 0x3000001eff097230 */ /* 0x000fe40000004100 */
[----:B------:R-:W-:-:S03]  /*37f0*/  HADD2.F32 R11, -RZ, R32.H1_H1 ;  /* 0x30000020ff0b7230 */ /* 0x000fc60000004100 */
        /* <DEDUP_REMOVED lines=40> */
.L_x_17337:
[----:B------:R-:W-:Y:S05]  /*3a80*/  BSYNC B1 ;  /* 0x0000000000017941 */ /* 0x000fea0003800000 */
.L_x_17336:
        /* <DEDUP_REMOVED lines=15> */
[----:B------:R-:W-:Y:S05]  /*3b80*/  @!P0 BRA `(.L_x_17338) ;  /* 0xfffff30000008947 */ /* 0x000fea000383ffff */
.L_x_17329:
[----:B------:R-:W-:Y:S05]  /*3b90*/  BSYNC B0 ;  /* 0x0000000000007941 */ /* 0x000fea0003800000 */
.L_x_17328:
[----:B------:R-:W1:Y:S01]  /*3ba0*/  SHFL.BFLY PT, R0, R7, 0x2, 0x1f ;  /* 0x0c401f0007007f89 */ /* 0x000e6200000e0000 */
[----:B------:R-:W-:Y:S03]  /*3bb0*/  BSSY B0, `(.L_x_17339) ;  /* 0x000003b000007945 */ /* 0x000fe60003800000 */
[----:B------:R-:W2:Y:S04]  /*3bc0*/  SHFL.BFLY PT, R3, R6, 0x2, 0x1f ;  /* 0x0c401f0006037f89 */ /* 0x000ea800000e0000 */
[----:B------:R-:W3:Y:S04]  /*3bd0*/  SHFL.BFLY PT, R10, R5, 0x2, 0x1f ;  /* 0x0c401f00050a7f89 */ /* 0x000ee800000e0000 */
[----:B------:R-:W4:Y:S04]  /*3be0*/  SHFL.BFLY PT, R9, R4, 0x2, 0x1f ;  /* 0x0c401f0004097f89 */ /* 0x000f2800000e0000 */
[----:B------:R-:W-:Y:S01]  /*3bf0*/  BAR.SYNC.DEFER_BLOCKING 0x0 ;  /* 0x0000000000007b1d */ /* 0x000fe20000010000 */
[----:B-1----:R-:W-:-:S02]  /*3c00*/  FADD.FTZ R0, R0, R7 ;  /* 0x0000000700007221 */ /* 0x002fc40000010000 */
[----:B--2---:R-:W-:Y:S01]  /*3c10*/  FADD.FTZ R8, R3, R6 ;  /* 0x0000000603087221 */ /* 0x004fe20000010000 */
[----:B------:R-:W-:Y:S02]  /*3c20*/  LOP3.LUT R6, R24, 0x3, RZ, 0xc0, !PT ;  /* 0x0000000318067812 */ /* 0x000fe400078ec0ff */
[----:B------:R-:W1:Y:S01]  /*3c30*/  SHFL.BFLY PT, R3, R0, 0x1, 0x1f ;  /* 0x0c201f0000037f89 */ /* 0x000e6200000e0000 */
[----:B---3--:R-:W-:Y:S01]  /*3c40*/  FADD.FTZ R10, R10, R5 ;  /* 0x000000050a0a7221 */ /* 0x008fe20000010000 */
[----:B------:R-:W-:Y:S02]  /*3c50*/  SHF.R.S32.HI R5, RZ, 0x1f, R24 ;  /* 0x0000001fff057819 */ /* 0x000fe40000011418 */
[----:B------:R-:W-:Y:S01]  /*3c60*/  ISETP.NE.AND P2, PT, R6, RZ, PT ;  /* 0x000000ff0600720c */ /* 0x000fe20003f45270 */
[----:B----4-:R-:W-:Y:S01]  /*3c70*/  FADD.FTZ R12, R9, R4 ;  /* 0x00000004090c7221 */ /* 0x010fe20000010000 */
[----:B------:R-:W2:Y:S01]  /*3c80*/  SHFL.BFLY PT, R11, R10, 0x1, 0x1f ;  /* 0x0c201f000a0b7f89 */ /* 0x000ea200000e0000 */
[----:B------:R-:W-:-:S02]  /*3c90*/  LOP3.LUT R4, R2, 0xffffffc0, RZ, 0xc0, !PT ;  /* 0xffffffc002047812 */ /* 0x000fc400078ec0ff */
[----:B------:R-:W-:Y:S01]  /*3ca0*/  LEA.HI R5, R5, R24, RZ, 0x2 ;  /* 0x0000001805057211 */ /* 0x000fe200078f10ff */
[----:B------:R-:W3:Y:S01]  /*3cb0*/  SHFL.BFLY PT, R9, R8, 0x1, 0x1f ;  /* 0x0c201f0008097f89 */ /* 0x000ee200000e0000 */
[----:B------:R-:W-:Y:S02]  /*3cc0*/  ISETP.NE.OR P1, PT, R4, 0x40, P2 ;  /* 0x000000400400780c */ /* 0x000fe40001725670 */
[----:B------:R-:W-:Y:S01]  /*3cd0*/  SHF.R.S32.HI R6, RZ, 0x2, R5 ;  /* 0x00000002ff067819 */ /* 0x000fe20000011405 */
[----:B------:R-:W4:Y:S01]  /*3ce0*/  SHFL.BFLY PT, R7, R12, 0x1, 0x1f ;  /* 0x0c201f000c077f89 */ /* 0x000f2200000e0000 */
[----:B------:R-:W-:-:S03]  /*3cf0*/  ISETP.GT.OR P0, PT, R2, 0x3f, P2 ;  /* 0x0000003f0200780c */ /* 0x000fc60001704670 */
[----:B------:R-:W-:Y:S02]  /*3d00*/  IMAD R25, R25, 0x20, R6 ;  /* 0x0000002019197824 */ /* 0x000fe400078e0206 */
[----:B-1----:R-:W-:-:S05]  /*3d10*/  FADD.FTZ R4, R0, R3 ;  /* 0x0000000300047221 */ /* 0x002fca0000010000 */
[----:B------:R-:W-:Y:S01]  /*3d20*/  @!P1 STS [R25.X4+-0xa0], R4 ;  /* 0xffff600419009388 */ /* 0x000fe20000004800 */
[----:B--2---:R-:W-:Y:S01]  /*3d30*/  FADD.FTZ R0, R10, R11 ;  /* 0x0000000b0a007221 */ /* 0x004fe20000010000 */
[----:B------:R-:W-:Y:S01]  /*3d40*/  LOP3.LUT R11, R2, 0xffffffe0, RZ, 0xc0, !PT ;  /* 0xffffffe0020b7812 */ /* 0x000fe200078ec0ff */
[----:B---3--:R-:W-:-:S03]  /*3d50*/  FADD.FTZ R9, R8, R9 ;  /* 0x0000000908097221 */ /* 0x008fc60000010000 */
[----:B------:R-:W-:Y:S01]  /*3d60*/  @!P1 STS [R25.X4+-0x60], R0 ;  /* 0xffffa00019009388 */ /* 0x000fe20000004800 */
[----:B------:R-:W-:Y:S01]  /*3d70*/  ISETP.NE.OR P4, PT, R11, 0x20, P2 ;  /* 0x000000200b00780c */ /* 0x000fe20001785670 */
[----:B----4-:R-:W-:Y:S02]  /*3d80*/  FADD.FTZ R5, R12, R7 ;  /* 0x000000070c057221 */ /* 0x010fe40000010000 */
[----:B------:R-:W-:Y:S01]  /*3d90*/  @!P1 STS [R25.X4+-0x80], R9 ;  /* 0xffff800919009388 */ /* 0x000fe20000004800 */
[----:B------:R-:W-:-:S03]  /*3da0*/  IADD3 R11, R2, 0x1f, RZ ;  /* 0x0000001f020b7810 */ /* 0x000fc60007ffe0ff */
[----:B------:R-:W-:Y:S04]  /*3db0*/  @!P1 STS [R25.X4+-0x40], R5 ;  /* 0xffffc00519009388 */ /* 0x000fe80000004800 */
[----:B------:R-:W-:Y:S01]  /*3dc0*/  BAR.SYNC.DEFER_BLOCKING 0x0 ;  /* 0x0000000000007b1d */ /* 0x000fe20000010000 */
[----:B------:R-:W-:Y:S02]  /*3dd0*/  ISETP.GT.OR P1, PT, R2, 0x1f, P2 ;  /* 0x0000001f0200780c */ /* 0x000fe40001724670 */
[----:B------:R-:W-:-:S03]  /*3de0*/  ISETP.GT.U32.AND P3, PT, R11, 0x3e, PT ;  /* 0x0000003e0b00780c */ /* 0x000fc60003f64070 */
[----:B------:R-:W1:Y:S04]  /*3df0*/  @!P0 LDS R3, [R25.X4+0x60] ;  /* 0x0000600019038984 */ /* 0x000e680000004800 */
[----:B------:R-:W2:Y:S04]  /*3e00*/  @!P0 LDS R8, [R25.X4+0x80] ;  /* 0x0000800019088984 */ /* 0x000ea80000004800 */
[----:B------:R-:W3:Y:S04]  /*3e10*/  @!P0 LDS R7, [R25.X4+0xa0] ;  /* 0x0000a00019078984 */ /* 0x000ee80000004800 */
[----:B------:R-:W4:Y:S01]  /*3e20*/  @!P0 LDS R10, [R25.X4+0xc0] ;  /* 0x0000c000190a8984 */ /* 0x000f220000004800 */
[----:B-1----:R-:W-:-:S03]  /*3e30*/  @!P0 FADD.FTZ R4, R4, R3 ;  /* 0x0000000304048221 */ /* 0x002fc60000010000 */
[----:B------:R-:W-:Y:S01]  /*3e40*/  BAR.SYNC.DEFER_BLOCKING 0x0 ;  /* 0x0000000000007b1d */ /* 0x000fe20000010000 */
[----:B--2---:R-:W-:Y:S02]  /*3e50*/  @!P0 FADD.FTZ R9, R9, R8 ;  /* 0x0000000809098221 */ /* 0x004fe40000010000 */
[----:B---3--:R-:W-:Y:S02]  /*3e60*/  @!P0 FADD.FTZ R0, R0, R7 ;  /* 0x0000000700008221 */ /* 0x008fe40000010000 */
[----:B----4-:R-:W-:Y:S01]  /*3e70*/  @!P0 FADD.FTZ R5, R5, R10 ;  /* 0x0000000a05058221 */ /* 0x010fe20000010000 */
[----:B------:R1:W-:Y:S04]  /*3e80*/  @!P4 STS [R25.X4+-0x20], R4 ;  /* 0xffffe0041900c388 */ /* 0x0003e80000004800 */
[----:B------:R1:W-:Y:S04]  /*3e90*/  @!P4 STS [R25.X4], R9 ;  /* 0x000000091900c388 */ /* 0x0003e80000004800 */
[----:B------:R1:W-:Y:S04]  /*3ea0*/  @!P4 STS [R25.X4+0x20], R0 ;  /* 0x000020001900c388 */ /* 0x0003e80000004800 */
[----:B------:R1:W-:Y:S04]  /*3eb0*/  @!P4 STS [R25.X4+0x40], R5 ;  /* 0x000040051900c388 */ /* 0x0003e80000004800 */
[----:B------:R-:W-:Y:S06]  /*3ec0*/  BAR.SYNC.DEFER_BLOCKING 0x0 ;  /* 0x0000000000007b1d */ /* 0x000fec0000010000 */
[----:B------:R-:W-:Y:S05]  /*3ed0*/  @P1 BRA `(.L_x_17340) ;  /* 0x0000008000001947 */ /* 0x000fea0003800000 */
[----:B-1----:R-:W1:Y:S04]  /*3ee0*/  LDS R3, [R25.X4+0x60] ;  /* 0x0000600019037984 */ /* 0x002e680000004800 */
[----:B------:R-:W2:Y:S04]  /*3ef0*/  LDS R2, [R25.X4+0x80] ;  /* 0x0000800019027984 */ /* 0x000ea80000004800 */
[----:B------:R-:W3:Y:S04]  /*3f00*/  @!P2 LDS R7, [R25.X4+0xa0] ;  /* 0x0000a0001907a984 */ /* 0x000ee80000004800 */
[----:B------:R-:W4:Y:S01]  /*3f10*/  @!P2 LDS R8, [R25.X4+0xc0] ;  /* 0x0000c0001908a984 */ /* 0x000f220000004800 */
[----:B-1----:R-:W-:-:S02]  /*3f20*/  FADD.FTZ R4, R4, R3 ;  /* 0x0000000304047221 */ /* 0x002fc40000010000 */
[----:B--2---:R-:W-:Y:S02]  /*3f30*/  FADD.FTZ R9, R9, R2 ;  /* 0x0000000209097221 */ /* 0x004fe40000010000 */
[----:B---3--:R-:W-:Y:S02]  /*3f40*/  @!P2 FADD.FTZ R0, R0, R7 ;  /* 0x000000070000a221 */ /* 0x008fe40000010000 */
[----:B----4-:R-:W-:Y:S02]  /*3f50*/  @!P2 FADD.FTZ R5, R5, R8 ;  /* 0x000000080505a221 */ /* 0x010fe40000010000 */
.L_x_17340:
[----:B-1----:R-:W-:Y:S05]  /*3f60*/  BSYNC B0 ;  /* 0x0000000000007941 */ /* 0x002fea0003800000 */
.L_x_17339:
[----:B------:R-:W-:Y:S06]  /*3f70*/  BAR.SYNC.DEFER_BLOCKING 0x0 ;  /* 0x0000000000007b1d */ /* 0x000fec0000010000 */
[----:B------:R-:W-:Y:S05]  /*3f80*/  @P3 EXIT ;  /* 0x000000000000394d */ /* 0x000fea0003800000 */
[----:B------:R-:W1:Y:S01]  /*3f90*/  S2UR UR6, SR_CTAID.Z ;  /* 0x00000000000679c3 */ /* 0x000e620000002700 */
[----:B------:R-:W-:-:S02]  /*3fa0*/  ULDC UR4, c[0x0][0xc] ;  /* 0x0000030000047ab9 */ /* 0x000fc40000000800 */
[----:B------:R-:W-:Y:S02]  /*3fb0*/  UIMAD UR4, UR12, UR4, URZ ;  /* 0x000000040c0472a4 */ /* 0x000fe4000f8e023f */
[----:B------:R-:W-:Y:S02]  /*3fc0*/  ULDC UR7, c[0x0][0x14] ;  /* 0x0000050000077ab9 */ /* 0x000fe40000000800 */
[----:B------:R-:W-:Y:S02]  /*3fd0*/  UIMAD UR4, UR4, UR7, URZ ;  /* 0x00000007040472a4 */ /* 0x000fe4000f8e023f */
[----:B------:R-:W-:Y:S02]  /*3fe0*/  UIMAD UR5, UR13, UR7, URZ ;  /* 0x000000070d0572a4 */ /* 0x000fe4000f8e023f */
[----:B------:R-:W-:Y:S02]  /*3ff0*/  USHF.L.U32 UR4, UR4, 0x5, URZ ;  /* 0x0000000504047899 */ /* 0x000fe4000800063f */
[----:B------:R-:W-:-:S02]  /*4000*/  USHF.L.U32 UR5, UR5, 0x5, URZ ;  /* 0x0000000505057899 */ /* 0x000fc4000800063f */
[----:B------:R-:W-:Y:S02]  /*4010*/  USHF.R.S32.HI UR7, URZ, 0x1f, UR4 ;  /* 0x0000001f3f077899 */ /* 0x000fe40008011404 */
[----:B------:R-:W-:Y:S02]  /*4020*/  USHF.R.S32.HI UR8, URZ, 0x1f, UR5 ;  /* 0x0000001f3f087899 */ /* 0x000fe40008011405 */
[----:B-1----:R-:W-:-:S04]  /*4030*/  USHF.L.U32 UR6, UR6, 0x5, URZ ;  /* 0x0000000506067899 */ /* 0x002fc8000800063f */
        /* <DEDUP_REMOVED lines=15> */
[----:B------:R-:W-:-:S02]  /*4130*/  LEA.HI.X.SX32 R14, R8, UR7, 0x1, P1 ;  /* 0x00000007080e7c11 */ /* 0x000fc400088f0eff */
[----:B------:R-:W-:Y:S02]  /*4140*/  F2FP.PACK_AB R4, R9, R4 ;  /* 0x000000040904723e */ /* 0x000fe400000000ff */
[----:B------:R-:W-:Y:S02]  /*4150*/  LEA R8, P0, R15, c[0x0][0x160], 0x1 ;  /* 0x000058000f087a11 */ /* 0x000fe400078008ff */
[----:B------:R-:W-:Y:S01]  /*4160*/  LEA R6, P1, R13, c[0x0][0x160], 0x1 ;  /* 0x000058000d067a11 */ /* 0x000fe200078208ff */
[----:B------:R1:W-:Y:S01]  /*4170*/  STG.E.U16 [R2.64], R4 ;  /* 0x0000000402007986 */ /* 0x0003e2000c10150a */
[----:B------:R-:W-:Y:S02]  /*4180*/  LEA.HI.X.SX32 R12, R10, UR7, 0x1, P2 ;  /* 0x000000070a0c7c11 */ /* 0x000fe400090f0eff */
[----:B------:R-:W-:Y:S02]  /*4190*/  LEA R10, P2, R11, c[0x0][0x160], 0x1 ;  /* 0x000058000b0a7a11 */ /* 0x000fe400078408ff */
[----:B------:R-:W-:-:S02]  /*41a0*/  F2FP.PACK_AB R0, R5, R0 ;  /* 0x000000000500723e */ /* 0x000fc400000000ff */
[----:B------:R-:W-:Y:S02]  /*41b0*/  LEA.HI.X R9, R15, c[0x0][0x164], R16, 0x1, P0 ;  /* 0x000059000f097a11 */ /* 0x000fe400000f0c10 */
[----:B------:R-:W-:Y:S02]  /*41c0*/  PRMT R5, R4, 0x7632, R5 ;  /* 0x0000763204057816 */ /* 0x000fe40000000005 */
[----:B------:R-:W-:Y:S02]  /*41d0*/  LEA.HI.X R7, R13, c[0x0][0x164], R14, 0x1, P1 ;  /* 0x000059000d077a11 */ /* 0x000fe400008f0c0e */
[----:B------:R-:W-:Y:S01]  /*41e0*/  LEA.HI.X R11, R11, c[0x0][0x164], R12, 0x1, P2 ;  /* 0x000059000b0b7a11 */ /* 0x000fe200010f0c0c */
[----:B------:R-:W-:Y:S01]  /*41f0*/  STG.E.U16 [R8.64], R5 ;  /* 0x0000000508007986 */ /* 0x000fe2000c10150a */
[----:B-1----:R-:W-:-:S03]  /*4200*/  PRMT R3, R0, 0x7632, R3 ;  /* 0x0000763200037816 */ /* 0x002fc60000000003 */
[----:B------:R-:W-:Y:S04]  /*4210*/  STG.E.U16 [R6.64], R0 ;  /* 0x0000000006007986 */ /* 0x000fe8000c10150a */
[----:B------:R-:W-:Y:S01]  /*4220*/  STG.E.U16 [R10.64], R3 ;  /* 0x000000030a007986 */ /* 0x000fe2000c10150a */
[----:B------:R-:W-:Y:S05]  /*4230*/  EXIT ;  /* 0x000000000000794d */ /* 0x000fea0003800000 */
.L_x_17341:
        /* <DEDUP_REMOVED lines=12> */
.L_x_23985:


//--------------------- .text._ZN4vllm25paged_attention_v1_kernelIttLi256ELi32ELi128ELNS_18Fp8KVCacheDataTypeE0ELb1EEEvPT_PKS2_PKT0_S8_ifPKiSA_iPKfiiiSC_SC_iiiii --------------------------
	.section	.text._ZN4vllm25paged_attention_v1_kernelIttLi256ELi32ELi128ELNS_18Fp8KVCacheDataTypeE0ELb1EEEvPT_PKS2_PKT0_S8_ifPKiSA_iPKfiiiSC_SC_iiiii,"ax",@progbits
	.sectioninfo	@"SHI_REGISTERS=132"
	.align	128
        .global         _ZN4vllm25paged_attention_v1_kernelIttLi256ELi32ELi128ELNS_18Fp8KVCacheDataTypeE0ELb1EEEvPT_PKS2_PKT0_S8_ifPKiSA_iPKfiiiSC_SC_iiiii
        .type           _ZN4vllm25paged_attention_v1_kernelIttLi256ELi32ELi128ELNS_18Fp8KVCacheDataTypeE0ELb1EEEvPT_PKS2_PKT0_S8_ifPKiSA_iPKfiiiSC_SC_iiiii,@function
        .size           _ZN4vllm25paged_attention_v1_kernelIttLi256ELi32ELi128ELNS_18Fp8KVCacheDataTypeE0ELb1EEEvPT_PKS2_PKT0_S8_ifPKiSA_iPKfiiiSC_SC_iiiii,(.L_x_23986 - _ZN4vllm25paged_attention_v1_kernelIttLi256ELi32ELi128ELNS_18Fp8KVCacheDataTypeE0ELb1EEEvPT_PKS2_PKT0_S8_ifPKiSA_iPKfiiiSC_SC_iiiii)
        .other          _ZN4vllm25paged_attention_v1_kernelIttLi256ELi32ELi128ELNS_18Fp8KVCacheDataTypeE0ELb1EEEvPT_PKS2_PKT0_S8_ifPKiSA_iPKfiiiSC_SC_iiiii,@"STO_CUDA_ENTRY STV_DEFAULT"
_ZN4vllm25paged_attention_v1_kernelIttLi256ELi32ELi128ELNS_18Fp8KVCacheDataTypeE0ELb1EEEvPT_PKS2_PKT0_S8_ifPKiSA_iPKfiiiSC_SC_iiiii:
.text._ZN4vllm25paged_attention_v1_kernelIttLi256ELi32ELi128ELNS_18Fp8KVCacheDataTypeE0ELb1EEEvPT_PKS2_PKT0_S8_ifPKiSA_iPKfiiiSC_SC_iiiii:
        /* <DEDUP_REMOVED lines=91> */
.L_x_17346:
        /* <DEDUP_REMOVED lines=11> */
.L_x_17345:
[----:B------:R-:W-:Y:S05]  /*0660*/  BSYNC B1 ;  /* 0x0000000000017941 */ /* 0x000fea0003800000 */
.L_x_17344:
        /* <DEDUP_REMOVED lines=8> */
.L_x_17347:
        /* <DEDUP_REMOVED lines=17> */
.L_x_17343:
[----:B------:R-:W-:Y:S05]  /*0800*/  BSYNC B0 ;  /* 0x0000000000007941 */ /* 0x000fea0003800000 */
.L_x_17342:
[----:B------:R-:W-:Y:S01]  /*0810*/  IABS R2, c[0x0][0x1d4] ;  /* 0x0000750000027a13 */ /* 0x000fe20000000000 */
[----:B------:R-:W-:Y:S01]  /*0820*/  IMAD R79, R79, c[0x0][0x198], RZ ;  /* 0x000066004f4f7a24 */ /* 0x000fe200078e02ff */
[----:B-----5:R-:W-:Y:S01]  /*0830*/  IADD3 R6, R85, -0x1, RZ ;  /* 0xffffffff55067810 */ /* 0x020fe20007ffe0ff */
[----:B------:R-:W-:Y:S01]  /*0840*/  BAR.SYNC.DEFER_BLOCKING 0x0 ;  /* 0x0000000000007b1d */ /* 0x000fe20000010000 */
[----:B------:R-:W-:Y:S01]  /*0850*/  ISETP.NE.AND P2, PT, RZ, c[0x0][0x1d4], PT ;  /* 0x00007500ff007a0c */ /* 0x000fe20003f45270 */
[----:B------:R-:W-:Y:S01]  /*0860*/  IMAD.MOV.U32 R77, RZ, RZ, -0x800001 ;  /* 0xff7fffffff4d7424 */ /* 0x000fe200078e00ff */
[----:B------:R-:W-:Y:S01]  /*0870*/  IABS R8, R6 ;  /* 0x0000000600087213 */ /* 0x000fe20000000000 */
[----:B------:R-:W-:Y:S01]  /*0880*/  IMAD.MOV.U32 R78, RZ, RZ, R2 ;  /* 0x000000ffff4e7224 */ /* 0x000fe200078e0002 */
[----:B------:R-:W-:Y:S01]  /*0890*/  LOP3.LUT R6, R6, c[0x0][0x1d4], RZ, 0x3c, !PT ;  /* 0x0000750006067a12 */ /* 0x000fe200078e3cff */
[----:B------:R-:W0:Y:S01]  /*08a0*/  I2F.RP R7, R2 ;  /* 0x0000000200077306 */ /* 0x000e220000209400 */
[----:B------:R-:W-:Y:S02]  /*08b0*/  BSSY B0, `(.L_x_17348) ;  /* 0x00003c8000007945 */ /* 0x000fe40003800000 */
[----:B------:R-:W-:-:S02]  /*08c0*/  ISETP.GE.AND P3, PT, R6, RZ, PT ;  /* 0x000000ff0600720c */ /* 0x000fc40003f66270 */
[----:B------:R-:W-:-:S03]  /*08d0*/  SHF.R.S32.HI R6, RZ, 0x1f, R79 ;  /* 0x0000001fff067819 */ /* 0x000fc6000001144f */
[----:B0-----:R-:W0:Y:S02]  /*08e0*/  MUFU.RCP R7, R7 ;  /* 0x0000000700077308 */ /* 0x001e240000001000 */
[----:B0-----:R-:W-:-:S06]  /*08f0*/  IADD3 R4, R7, 0xffffffe, RZ ;  /* 0x0ffffffe07047810 */ /* 0x001fcc0007ffe0ff */
[----:B------:R0:W1:Y:S02]  /*0900*/  F2I.FTZ.U32.TRUNC.NTZ R5, R4 ;  /* 0x0000000400057305 */ /* 0x000064000021f000 */
[----:B0-----:R-:W-:Y:S02]  /*0910*/  IMAD.MOV.U32 R4, RZ, RZ, RZ ;  /* 0x000000ffff047224 */ /* 0x001fe400078e00ff */
[----:B-1----:R-:W-:-:S04]  /*0920*/  IMAD R3, R5, R2, RZ ;  /* 0x0000000205037224 */ /* 0x002fc800078e02ff */
[----:B------:R-:W-:-:S04]  /*0930*/  IMAD.MOV R3, RZ, RZ, -R3 ;  /* 0x000000ffff037224 */ /* 0x000fc800078e0a03 */
[----:B------:R-:W-:-:S04]  /*0940*/  IMAD.HI.U32 R3, R5, R3, R4 ;  /* 0x0000000305037227 */ /* 0x000fc800078e0004 */
[----:B------:R-:W-:Y:S02]  /*0950*/  IMAD.MOV.U32 R4, RZ, RZ, c[0x0][0x1d8] ;  /* 0x00007600ff047624 */ /* 0x000fe400078e00ff */
[----:B------:R-:W-:-:S03]  /*0960*/  IMAD.HI.U32 R5, R3, R8, RZ ;  /* 0x0000000803057227 */ /* 0x000fc600078e00ff */
[----:B------:R-:W-:Y:S01]  /*0970*/  ISETP.GT.AND P4, PT, R4, -0x1, PT ;  /* 0xffffffff0400780c */ /* 0x000fe20003f84270 */
[----:B------:R-:W-:Y:S01]  /*0980*/  IMAD.MOV R7, RZ, RZ, -R5 ;  /* 0x000000ffff077224 */ /* 0x000fe200078e0a05 */
[----:B------:R-:W-:-:S03]  /*0990*/  IADD3 R4, R85, 0x1f, RZ ;  /* 0x0000001f55047810 */ /* 0x000fc60007ffe0ff */
[----:B------:R-:W-:Y:S01]  /*09a0*/  IMAD R7, R2, R7, R8 ;  /* 0x0000000702077224 */ /* 0x000fe200078e0208 */
[----:B------:R-:W-:-:S04]  /*09b0*/  SHF.R.S32.HI R9, RZ, 0x1f, R4 ;  /* 0x0000001fff097819 */ /* 0x000fc80000011404 */
[----:B------:R-:W-:Y:S02]  /*09c0*/  ISETP.GT.U32.AND P1, PT, R2, R7, PT ;  /* 0x000000070200720c */ /* 0x000fe40003f24070 */
[----:B------:R-:W-:Y:S01]  /*09d0*/  LEA.HI R4, R9, R4, RZ, 0x5 ;  /* 0x0000000409047211 */ /* 0x000fe200078f28ff */
[----:B------:R-:W-:Y:S02]  /*09e0*/  @!P4 IMAD.MOV.U32 R11, RZ, RZ, c[0x0][0x1c8] ;  /* 0x00007200ff0bc624 */ /* 0x000fe400078e00ff */
[----:B------:R-:W-:Y:S01]  /*09f0*/  @!P4 IMAD.MOV R13, RZ, RZ, -c[0x0][0x1d8] ;  /* 0x80007600ff0dc624 */ /* 0x000fe200078e02ff */
[----:B------:R-:W-:Y:S01]  /*0a00*/  SHF.R.S32.HI R4, RZ, 0x5, R4 ;  /* 0x00000005ff047819 */ /* 0x000fe20000011404 */
[----:B------:R-:W-:-:S04]  /*0a10*/  @!P4 IMAD R8, R11, c[0x0][0x180], R0 ;  /* 0x000060000b08ca24 */ /* 0x000fc800078e0200 */
[----:B------:R-:W-:Y:S02]  /*0a20*/  @!P4 IMAD R8, R8, R13, RZ ;  /* 0x0000000d0808c224 */ /* 0x000fe400078e02ff */
[----:B------:R-:W-:Y:S01]  /*0a30*/  @!P1 IMAD.IADD R7, R7, 0x1, -R2 ;  /* 0x0000000107079824 */ /* 0x000fe200078e0a02 */
[----:B------:R-:W-:Y:S02]  /*0a40*/  @!P1 IADD3 R5, R5, 0x1, RZ ;  /* 0x0000000105059810 */ /* 0x000fe40007ffe0ff */
[----:B------:R-:W-:Y:S02]  /*0a50*/  ISETP.GE.AND P1, PT, R81, R4, PT ;  /* 0x000000045100720c */ /* 0x000fe40003f26270 */
[----:B------:R-:W-:Y:S01]  /*0a60*/  ISETP.GE.U32.AND P0, PT, R7, R2, PT ;  /* 0x000000020700720c */ /* 0x000fe20003f06070 */
[----:B------:R-:W-:-:S04]  /*0a70*/  @P4 IMAD R7, R27, c[0x0][0x1c8], R24 ;  /* 0x000072001b074a24 */ /* 0x000fc800078e0218 */
[----:B------:R-:W-:-:S05]  /*0a80*/  @P4 IMAD R8, R7, c[0x0][0x1d8], RZ ;  /* 0x0000760007084a24 */ /* 0x000fca00078e02ff */
[----:B------:R-:W-:-:S03]  /*0a90*/  IADD3 R7, R8, 0x1, RZ ;  /* 0x0000000108077810 */ /* 0x000fc60007ffe0ff */
[----:B------:R-:W-:-:S05]  /*0aa0*/  @P0 IADD3 R5, R5, 0x1, RZ ;  /* 0x0000000105050810 */ /* 0x000fca0007ffe0ff */
[----:B------:R-:W-:Y:S01]  /*0ab0*/  @!P3 IMAD.MOV R5, RZ, RZ, -R5 ;  /* 0x000000ffff05b224 */ /* 0x000fe200078e0a05 */
[----:B------:R-:W-:Y:S01]  /*0ac0*/  @!P2 LOP3.LUT R5, RZ, c[0x0][0x1d4], RZ, 0x33, !PT ;  /* 0x00007500ff05aa12 */ /* 0x000fe200078e33ff */
[----:B------:R-:W-:Y:S05]  /*0ad0*/  @P1 BRA `(.L_x_17349) ;  /* 0x00003a5000001947 */ /* 0x000fea0003800000 */
[----:B------:R-:W-:Y:S01]  /*0ae0*/  IMAD R2, R0, c[0x0][0x1b0], RZ ;  /* 0x00006c0000027a24 */ /* 0x000fe200078e02ff */
[----:B------:R-:W-:Y:S01]  /*0af0*/  IADD3 R10, P2, R81, R79, RZ ;  /* 0x0000004f510a7210 */ /* 0x000fe20007f5e0ff */
[----:B------:R-:W-:Y:S02]  /*0b00*/  IMAD.SHL.U32 R87, R83, 0x8, RZ ;  /* 0x0000000853577824 */ /* 0x000fe400078e00ff */
[----:B------:R-:W-:Y:S01]  /*0b10*/  IMAD.MOV.U32 R14, RZ, RZ, c[0x0][0x1ac] ;  /* 0x00006b00ff0e7624 */ /* 0x000fe200078e00ff */
[C---:B------:R-:W-:Y:S01]  /*0b20*/  LEA.HI.X.SX32 R11, R81.reuse, R6, 0x1, P2 ;  /* 0x00000006510b7211 */ /* 0x040fe200010f0eff */
[----:B------:R-:W-:Y:S01]  /*0b30*/  IMAD R15, R81, 0x20, R83 ;  /* 0x00000020510f7824 */ /* 0x000fe200078e0253 */
[----:B------:R-:W-:Y:S01]  /*0b40*/  SHF.R.S32.HI R9, RZ, 0x1f, R87 ;  /* 0x0000001fff097819 */ /* 0x000fe20000011457 */
[----:B------:R-:W-:Y:S01]  /*0b50*/  IMAD.MOV.U32 R77, RZ, RZ, -0x800001 ;  /* 0xff7fffffff4d7424 */ /* 0x000fe200078e00ff */
[----:B------:R-:W-:Y:S01]  /*0b60*/  IADD3 R86, P0, R2, R87, RZ ;  /* 0x0000005702567210 */ /* 0x000fe20007f1e0ff */
[----:B------:R-:W-:Y:S01]  /*0b70*/  IMAD.MOV.U32 R13, RZ, RZ, R81 ;  /* 0x000000ffff0d7224 */ /* 0x000fe200078e0051 */
[----:B------:R-:W-:-:S02]  /*0b80*/  LEA R8, P2, R10, c[0x0][0x188], 0x2 ;  /* 0x000062000a087a11 */ /* 0x000fc400078410ff */
[----:B------:R-:W-:Y:S02]  /*0b90*/  LEA.HI.X.SX32 R87, R2, R9, 0x1, P0 ;  /* 0x0000000902577211 */ /* 0x000fe400000f0eff */
[----:B------:R-:W-:Y:S01]  /*0ba0*/  LEA.HI.X R9, R10, c[0x0][0x18c], R11, 0x2, P2 ;  /* 0x000063000a097a11 */ /* 0x000fe200010f140b */
[----:B------:R-:W-:Y:S01]  /*0bb0*/  IMAD.SHL.U32 R10, R81, 0x20, RZ ;  /* 0x00000020510a7824 */ /* 0x000fe200078e00ff */
[----:B------:R-:W-:Y:S02]  /*0bc0*/  IADD3 R11, R5, -c[0x0][0x1cc], RZ ;  /* 0x80007300050b7a10 */ /* 0x000fe40007ffe0ff */
[----:B------:R-:W-:Y:S01]  /*0bd0*/  SHF.R.S32.HI R14, RZ, 0x1f, R14 ;  /* 0x0000001fff0e7819 */ /* 0x000fe2000001140e */
[----:B------:R-:W-:Y:S01]  /*0be0*/  IMAD.IADD R12, R83, 0x1, R10 ;  /* 0x00000001530c7824 */ /* 0x000fe200078e020a */
[----:B------:R-:W-:-:S04]  /*0bf0*/  LEA R15, R15, 0x220, 0x2 ;  /* 0x000002200f0f7811 */ /* 0x000fc800078e10ff */
[----:B------:R-:W-:Y:S02]  /*0c00*/  IADD3 R76, -R85, 0x1, R12 ;  /* 0x00000001554c7810 */ /* 0x000fe40007ffe10c */
.L_x_17353:
        /* <DEDUP_REMOVED lines=56> */
[----:B------:R-:W5:Y:S04]  /*0f90*/  LDG.E.128.CONSTANT R68, [R88.64+0x600] ;  /* 0x0006000a58447981 */ /* 0x000f68000c1e9d00 */
[----:B------:R-:W3:Y:S04]  /*0fa0*/  LDG.E.128.CONSTANT R16, [R88.64+0x800] ;  /* 0x0008000a58107981 */ /* 0x000ee8000c1e9d00 */
        /* <DEDUP_REMOVED lines=8> */
[----:B------:R-:W-:Y:S02]  /*1030*/  HADD2.F32 R52, -RZ, R52.H1_H1 ;  /* 0x30000034ff347230 */ /* 0x000fe40000004100 */
[--C-:B------:R-:W-:Y:S02]  /*1040*/  HADD2.F32 R72, -RZ, R53.reuse.H0_H0 ;  /* 0x20000035ff487230 */ /* 0x100fe40000004100 */
[----:B------:R-:W-:Y:S02]  /*1050*/  HADD2.F32 R84, -RZ, R53.H1_H1 ;  /* 0x30000035ff547230 */ /* 0x000fe40000004100 */
[--C-:B------:R-:W-:Y:S02]  /*1060*/  HADD2.F32 R90, -RZ, R54.reuse.H0_H0 ;  /* 0x20000036ff5a7230 */ /* 0x100fe40000004100 */
[----:B------:R-:W-:Y:S02]  /*1070*/  HADD2.F32 R92, -RZ, R54.H1_H1 ;  /* 0x30000036ff5c7230 */ /* 0x000fe40000004100 */
[----:B------:R-:W-:-:S02]  /*1080*/  HADD2.F32 R94, -RZ, R55.H0_H0 ;  /* 0x20000037ff5e7230 */ /* 0x000fc40000004100 */
[----:B------:R-:W-:Y:S02]  /*1090*/  HADD2.F32 R96, -RZ, R55.H1_H1 ;  /* 0x30000037ff607230 */ /* 0x000fe40000004100 */
[--C-:B-1----:R-:W-:Y:S02]  /*10a0*/  HADD2.F32 R98, -RZ, R67.reuse.H0_H0 ;  /* 0x20000043ff627230 */ /* 0x102fe40000004100 */
[----:B------:R-:W-:Y:S02]  /*10b0*/  HADD2.F32 R100, -RZ, R67.H1_H1 ;  /* 0x30000043ff647230 */ /* 0x000fe40000004100 */
[--C-:B--2---:R-:W-:Y:S02]  /*10c0*/  HADD2.F32 R73, -RZ, R48.reuse.H0_H0 ;  /* 0x20000030ff497230 */ /* 0x104fe40000004100 */
[----:B------:R-:W-:Y:S02]  /*10d0*/  HADD2.F32 R75, -RZ, R48.H1_H1 ;  /* 0x30000030ff4b7230 */ /* 0x000fe40000004100 */
[----:B------:R-:W-:-:S02]  /*10e0*/  HADD2.F32 R91, -RZ, R49.H0_H0 ;  /* 0x20000031ff5b7230 */ /* 0x000fc40000004100 */
[----:B------:R-:W-:Y:S02]  /*10f0*/  HADD2.F32 R93, -RZ, R49.H1_H1 ;  /* 0x30000031ff5d7230 */ /* 0x000fe40000004100 */
[--C-:B------:R-:W-:Y:S02]  /*1100*/  HADD2.F32 R95, -RZ, R50.reuse.H0_H0 ;  /* 0x20000032ff5f7230 */ /* 0x100fe40000004100 */
[----:B------:R-:W-:Y:S02]  /*1110*/  HADD2.F32 R97, -RZ, R50.H1_H1 ;  /* 0x30000032ff617230 */ /* 0x000fe40000004100 */
[--C-:B------:R-:W-:Y:S02]  /*1120*/  HADD2.F32 R99, -RZ, R51.reuse.H0_H0 ;  /* 0x20000033ff637230 */ /* 0x100fe40000004100 */
[----:B------:R-:W-:Y:S02]  /*1130*/  HADD2.F32 R101, -RZ, R51.H1_H1 ;  /* 0x30000033ff657230 */ /* 0x000fe40000004100 */
[----:B------:R-:W2:Y:S01]  /*1140*/  LDG.E.128.CONSTANT R48, [R88.64+0x1800] ;  /* 0x0018000a58307981 */ /* 0x000ea2000c1e9d00 */
[----:B------:R-:W-:Y:S01]  /*1150*/  FMUL.FTZ R102, R52, R75 ;  /* 0x0000004b34667220 */ /* 0x000fe20000410000 */
[----:B---3--:R-:W-:Y:S01]  /*1160*/  HADD2.F32 R103, -RZ, R59.H1_H1 ;  /* 0x3000003bff677230 */ /* 0x008fe20000004100 */
[----:B------:R-:W-:Y:S01]  /*1170*/  FMUL.FTZ R74, R74, R73 ;  /* 0x000000494a4a7220 */ /* 0x000fe20000410000 */
[----:B------:R-:W0:Y:S01]  /*1180*/  LDS.128 R52, [0x20] ;  /* 0x00002000ff347984 */ /* 0x000e220000000c00 */
[----:B------:R-:W-:Y:S01]  /*1190*/  FMUL.FTZ R104, R72, R91 ;  /* 0x0000005b48687220 */ /* 0x000fe20000410000 */
[--C-:B------:R-:W-:Y:S01]  /*11a0*/  HADD2.F32 R91, -RZ, R56.reuse.H1_H1 ;  /* 0x30000038ff5b7230 */ /* 0x100fe20000004100 */
[----:B------:R-:W-:Y:S01]  /*11b0*/  FMUL.FTZ R72, R84, R93 ;  /* 0x0000005d54487220 */ /* 0x000fe20000410000 */
[----:B------:R-:W-:Y:S01]  /*11c0*/  HADD2.F32 R84, -RZ, R56.H0_H0 ;  /* 0x20000038ff547230 */ /* 0x000fe20000004100 */
[----:B------:R-:W-:Y:S01]  /*11d0*/  FMUL.FTZ R73, R90, R95 ;  /* 0x0000005f5a497220 */ /* 0x000fe20000410000 */
[--C-:B------:R-:W-:Y:S01]  /*11e0*/  HADD2.F32 R95, -RZ, R57.reuse.H0_H0 ;  /* 0x20000039ff5f7230 */ /* 0x100fe20000004100 */
[----:B------:R-:W-:Y:S01]  /*11f0*/  FMUL.FTZ R105, R92, R97 ;  /* 0x000000615c697220 */ /* 0x000fe20000410000 */
[----:B------:R-:W-:Y:S01]  /*1200*/  HADD2.F32 R92, -RZ, R57.H1_H1 ;  /* 0x30000039ff5c7230 */ /* 0x000fe20000004100 */
[----:B------:R-:W-:Y:S01]  /*1210*/  FMUL.FTZ R106, R94, R99 ;  /* 0x000000635e6a7220 */ /* 0x000fe20000410000 */
[--C-:B------:R-:W-:Y:S01]  /*1220*/  HADD2.F32 R97, -RZ, R58.reuse.H0_H0 ;  /* 0x2000003aff617230 */ /* 0x100fe20000004100 */
[----:B------:R-:W-:Y:S01]  /*1230*/  FMUL.FTZ R107, R96, R101 ;  /* 0x00000065606b7220 */ /* 0x000fe20000410000 */
[----:B------:R-:W-:-:S02]  /*1240*/  HADD2.F32 R99, -RZ, R58.H1_H1 ;  /* 0x3000003aff637230 */ /* 0x000fc40000004100 */
[----:B------:R-:W-:Y:S02]  /*1250*/  HADD2.F32 R101, -RZ, R59.H0_H0 ;  /* 0x2000003bff657230 */ /* 0x000fe40000004100 */
[----:B------:R-:W3:Y:S01]  /*1260*/  LDG.E.128.CONSTANT R56, [R88.64+0x1a00] ;  /* 0x001a000a58387981 */ /* 0x000ee2000c1e9d00 */
[--C-:B------:R-:W-:Y:S02]  /*1270*/  HADD2.F32 R75, -RZ, R64.reuse.H0_H0 ;  /* 0x20000040ff4b7230 */ /* 0x100fe40000004100 */
[--C-:B------:R-:W-:Y:S02]  /*1280*/  HADD2.F32 R90, -RZ, R65.reuse.H0_H0 ;  /* 0x20000041ff5a7230 */ /* 0x100fe40000004100 */
[----:B------:R-:W-:Y:S02]  /*1290*/  HADD2.F32 R64, -RZ, R64.H1_H1 ;  /* 0x30000040ff407230 */ /* 0x000fe40000004100 */
[----:B------:R-:W-:Y:S02]  /*12a0*/  HADD2.F32 R93, -RZ, R65.H1_H1 ;  /* 0x30000041ff5d7230 */ /* 0x000fe40000004100 */
[----:B------:R-:W-:-:S02]  /*12b0*/  HADD2.F32 R94, -RZ, R66.H0_H0 ;  /* 0x20000042ff5e7230 */ /* 0x000fc40000004100 */
[----:B------:R-:W-:Y:S01]  /*12c0*/  HADD2.F32 R96, -RZ, R66.H1_H1 ;  /* 0x30000042ff607230 */ /* 0x000fe20000004100 */
[----:B------:R-:W-:Y:S02]  /*12d0*/  FFMA.FTZ R74, R75, R84, R74 ;  /* 0x000000544b4a7223 */ /* 0x000fe4000001004a */
[----:B------:R-:W-:Y:S01]  /*12e0*/  FFMA.FTZ R84, R90, R95, R104 ;  /* 0x0000005f5a547223 */ /* 0x000fe20000010068 */
[----:B----4-:R-:W-:Y:S01]  /*12f0*/  HADD2.F32 R104, -RZ, R63.H0_H0 ;  /* 0x2000003fff687230 */ /* 0x010fe20000004100 */
[----:B------:R-:W-:Y:S02]  /*1300*/  FFMA.FTZ R75, R64, R91, R102 ;  /* 0x0000005b404b7223 */ /* 0x000fe40000010066 */
[----:B------:R-:W-:Y:S01]  /*1310*/  FFMA.FTZ R72, R93, R92, R72 ;  /* 0x0000005c5d487223 */ /* 0x000fe20000010048 */
[----:B------:R-:W1:Y:S01]  /*1320*/  LDS.128 R64, [0x30] ;  /* 0x00003000ff407984 */ /* 0x000e620000000c00 */
        /* <DEDUP_REMOVED lines=10> */
[----:B------:R-:W-:Y:S02]  /*13d0*/  HADD2.F32 R106, -RZ, R63.H1_H1 ;  /* 0x3000003fff6a7230 */ /* 0x000fe40000004100 */
[----:B------:R-:W4:Y:S01]  /*13e0*/  LDG.E.128.CONSTANT R60, [R88.64+0x1c00] ;  /* 0x001c000a583c7981 */ /* 0x000f22000c1e9d00 */
[--C-:B0-----:R-:W-:Y:S02]  /*13f0*/  HADD2.F32 R91, -RZ, R52.reuse.H0_H0 ;  /* 0x20000034ff5b7230 */ /* 0x101fe40000004100 */
[----:B------:R-:W-:Y:S02]  /*1400*/  HADD2.F32 R52, -RZ, R52.H1_H1 ;  /* 0x30000034ff347230 */ /* 0x000fe40000004100 */
[----:B------:R-:W-:-:S02]  /*1410*/  HADD2.F32 R95, -RZ, R53.H0_H0 ;  /* 0x20000035ff5f7230 */ /* 0x000fc40000004100 */
[----:B------:R-:W-:Y:S01]  /*1420*/  HADD2.F32 R97, -RZ, R53.H1_H1 ;  /* 0x30000035ff617230 */ /* 0x000fe20000004100 */
[----:B------:R-:W-:Y:S01]  /*1430*/  FFMA.FTZ R75, R52, R93, R75 ;  /* 0x0000005d344b7223 */ /* 0x000fe2000001004b */
[--C-:B------:R-:W-:Y:S02]  /*1440*/  HADD2.F32 R102, -RZ, R54.reuse.H0_H0 ;  /* 0x20000036ff667230 */ /* 0x100fe40000004100 */
[----:B------:R-:W-:Y:S02]  /*1450*/  HADD2.F32 R99, -RZ, R54.H1_H1 ;  /* 0x30000036ff637230 */ /* 0x000fe40000004100 */
[--C-:B------:R-:W-:Y:S02]  /*1460*/  HADD2.F32 R105, -RZ, R55.reuse.H0_H0 ;  /* 0x20000037ff697230 */ /* 0x100fe40000004100 */
[----:B------:R-:W-:Y:S02]  /*1470*/  HADD2.F32 R107, -RZ, R55.H1_H1 ;  /* 0x30000037ff6b7230 */ /* 0x000fe40000004100 */
[----:B------:R-:W0:Y:S01]  /*1480*/  LDS.128 R52, [0x40] ;  /* 0x00004000ff347984 */ /* 0x000e220000000c00 */
[----:B------:R-:W-:Y:S01]  /*1490*/  FFMA.FTZ R74, R91, R92, R74 ;  /* 0x0000005c5b4a7223 */ /* 0x000fe2000001004a */
[--C-:B-----5:R-:W-:Y:S01]  /*14a0*/  HADD2.F32 R92, -RZ, R68.reuse.H0_H0 ;  /* 0x20000044ff5c7230 */ /* 0x120fe20000004100 */
        /* <DEDUP_REMOVED lines=13> */
[----:B------:R-:W5:Y:S01]  /*1580*/  LDG.E.128.CONSTANT R68, [R88.64+0x1e00] ;  /* 0x001e000a58447981 */ /* 0x000f62000c1e9d00 */
[--C-:B-1----:R-:W-:Y:S02]  /*1590*/  HADD2.F32 R91, -RZ, R64.reuse.H0_H0 ;  /* 0x20000040ff5b7230 */ /* 0x102fe40000004100 */
[----:B------:R-:W-:Y:S02]  /*15a0*/  HADD2.F32 R64, -RZ, R64.H1_H1 ;  /* 0x30000040ff407230 */ /* 0x000fe40000004100 */
[--C-:B------:R-:W-:Y:S02]  /*15b0*/  HADD2.F32 R95, -RZ, R65.reuse.H0_H0 ;  /* 0x20000041ff5f7230 */ /* 0x100fe40000004100 */
[----:B------:R-:W-:Y:S02]  /*15c0*/  HADD2.F32 R97, -RZ, R65.H1_H1 ;  /* 0x30000041ff617230 */ /* 0x000fe40000004100 */
[----:B------:R-:W-:-:S02]  /*15d0*/  HADD2.F32 R102, -RZ, R66.H0_H0 ;  /* 0x20000042ff667230 */ /* 0x000fc40000004100 */
[----:B------:R-:W-:Y:S02]  /*15e0*/  HADD2.F32 R99, -RZ, R66.H1_H1 ;  /* 0x30000042ff637230 */ /* 0x000fe40000004100 */
[--C-:B------:R-:W-:Y:S02]  /*15f0*/  HADD2.F32 R105, -RZ, R67.reuse.H0_H0 ;  /* 0x20000043ff697230 */ /* 0x100fe40000004100 */
[----:B------:R-:W-:Y:S01]  /*1600*/  HADD2.F32 R107, -RZ, R67.H1_H1 ;  /* 0x30000043ff6b7230 */ /* 0x000fe20000004100 */
[----:B------:R-:W-:Y:S01]  /*1610*/  FFMA.FTZ R74, R91, R92, R74 ;  /* 0x0000005c5b4a7223 */ /* 0x000fe2000001004a */
[--C-:B------:R-:W-:Y:S01]  /*1620*/  HADD2.F32 R92, -RZ, R16.reuse.H0_H0 ;  /* 0x20000010ff5c7230 */ /* 0x100fe20000004100 */
[----:B------:R-:W-:Y:S01]  /*1630*/  FFMA.FTZ R75, R64, R93, R75 ;  /* 0x0000005d404b7223 */ /* 0x000fe2000001004b */
[----:B------:R-:W-:Y:S01]  /*1640*/  HADD2.F32 R93, -RZ, R16.H1_H1 ;  /* 0x30000010ff5d7230 */ /* 0x000fe20000004100 */
        /* <DEDUP_REMOVED lines=13> */
[----:B------:R-:W3:Y:S01]  /*1720*/  LDG.E.128.CONSTANT R16, [R88.64+0x2000] ;  /* 0x0020000a58107981 */ /* 0x000ee2000c1e9d00 */
[--C-:B0-----:R-:W-:Y:S02]  /*1730*/  HADD2.F32 R91, -RZ, R52.reuse.H0_H0 ;  /* 0x20000034ff5b7230 */ /* 0x101fe40000004100 */
[----:B------:R-:W-:Y:S02]  /*1740*/  HADD2.F32 R52, -RZ, R52.H1_H1 ;  /* 0x30000034ff347230 */ /* 0x000fe40000004100 */
[--C-:B------:R-:W-:Y:S02]  /*1750*/  HADD2.F32 R95, -RZ, R53.reuse.H0_H0 ;  /* 0x20000035ff5f7230 */ /* 0x100fe40000004100 */
[----:B------:R-:W-:Y:S01]  /*1760*/  HADD2.F32 R97, -RZ, R53.H1_H1 ;  /* 0x30000035ff617230 */ /* 0x000fe20000004100 */
[----:B------:R-:W-:Y:S01]  /*1770*/  FFMA.FTZ R75, R52, R93, R75 ;  /* 0x0000005d344b7223 */ /* 0x000fe2000001004b */
[----:B------:R-:W-:-:S02]  /*1780*/  HADD2.F32 R102, -RZ, R54.H0_H0 ;  /* 0x20000036ff667230 */ /* 0x000fc40000004100 */
[----:B------:R-:W-:Y:S02]  /*1790*/  HADD2.F32 R99, -RZ, R54.H1_H1 ;  /* 0x30000036ff637230 */ /* 0x000fe40000004100 */
[--C-:B------:R-:W-:Y:S02]  /*17a0*/  HADD2.F32 R105, -RZ, R55.reuse.H0_H0 ;  /* 0x20000037ff697230 */ /* 0x100fe40000004100 */
[----:B------:R-:W-:Y:S02]  /*17b0*/  HADD2.F32 R107, -RZ, R55.H1_H1 ;  /* 0x30000037ff6b7230 */ /* 0x000fe40000004100 */
        /* <DEDUP_REMOVED lines=16> */
[----:B------:R-:W4:Y:S01]  /*18c0*/  LDG.E.128.CONSTANT R20, [R88.64+0x2200] ;  /* 0x0022000a58147981 */ /* 0x000f22000c1e9d00 */
        /* <DEDUP_REMOVED lines=24> */
[----:B------:R-:W1:Y:S04]  /*1a50*/  LDS.128 R64, [0x70] ;  /* 0x00007000ff407984 */ /* 0x000e680000000c00 */
[----:B------:R-:W5:Y:S01]  /*1a60*/  LDG.E.128.CONSTANT R24, [R88.64+0x2400] ;  /* 0x0024000a58187981 */ /* 0x000f62000c1e9d00 */
[----:B0-----:R-:W-:-:S02]  /*1a70*/  HADD2.F32 R91, -RZ, R52.H0_H0 ;  /* 0x20000034ff5b7230 */ /* 0x001fc40000004100 */
[----:B------:R-:W-:Y:S02]  /*1a80*/  HADD2.F32 R52, -RZ, R52.H1_H1 ;  /* 0x30000034ff347230 */ /* 0x000fe40000004100 */
[--C-:B------:R-:W-:Y:S02]  /*1a90*/  HADD2.F32 R95, -RZ, R53.reuse.H0_H0 ;  /* 0x20000035ff5f7230 */ /* 0x100fe40000004100 */
[----:B------:R-:W-:Y:S01]  /*1aa0*/  HADD2.F32 R97, -RZ, R53.H1_H1 ;  /* 0x30000035ff617230 */ /* 0x000fe20000004100 */
[----:B------:R-:W-:Y:S01]  /*1ab0*/  FFMA.FTZ R75, R52, R93, R75 ;  /* 0x0000005d344b7223 */ /* 0x000fe2000001004b */
[--C-:B------:R-:W-:Y:S02]  /*1ac0*/  HADD2.F32 R102, -RZ, R54.reuse.H0_H0 ;  /* 0x20000036ff667230 */ /* 0x100fe40000004100 */
[----:B------:R-:W-:Y:S02]  /*1ad0*/  HADD2.F32 R99, -RZ, R54.H1_H1 ;  /* 0x30000036ff637230 */ /* 0x000fe40000004100 */
[----:B------:R-:W-:-:S02]  /*1ae0*/  HADD2.F32 R105, -RZ, R55.H0_H0 ;  /* 0x20000037ff697230 */ /* 0x000fc40000004100 */
[----:B------:R-:W-:Y:S02]  /*1af0*/  HADD2.F32 R107, -RZ, R55.H1_H1 ;  /* 0x30000037ff6b7230 */ /* 0x000fe40000004100 */
[----:B------:R-:W0:Y:S01]  /*1b00*/  LDS.128 R52, [0x80] ;  /* 0x00008000ff347984 */ /* 0x000e220000000c00 */
[----:B------:R-:W-:Y:S01]  /*1b10*/  FFMA.FTZ R74, R91, R92, R74 ;  /* 0x0000005c5b4a7223 */ /* 0x000fe2000001004a */
[--C-:B------:R-:W-:Y:S02]  /*1b20*/  HADD2.F32 R93, -RZ, R28.reuse.H1_H1 ;  /* 0x3000001cff5d7230 */ /* 0x100fe40000004100 */
[----:B------:R-:W-:Y:S01]  /*1b30*/  HADD2.F32 R92, -RZ, R28.H0_H0 ;  /* 0x2000001cff5c7230 */ /* 0x000fe20000004100 */
[----:B------:R-:W-:Y:S02]  /*1b40*/  FFMA.FTZ R84, R95, R94, R84 ;  /* 0x0000005e5f547223 */ /* 0x000fe40000010054 */
[----:B------:R-:W-:Y:S02]  /*1b50*/  FFMA.FTZ R72, R97, R96, R72 ;  /* 0x0000006061487223 */ /* 0x000fe40000010048 */
[----:B------:R-:W-:-:S02]  /*1b60*/  FFMA.FTZ R73, R102, R101, R73 ;  /* 0x0000006566497223 */ /* 0x000fc40000010049 */
[----:B------:R-:W-:Y:S02]  /*1b70*/  FFMA.FTZ R90, R99, R103, R90 ;  /* 0x00000067635a7223 */ /* 0x000fe4000001005a */
[----:B------:R-:W-:Y:S01]  /*1b80*/  FFMA.FTZ R98, R105, R104, R98 ;  /* 0x0000006869627223 */ /* 0x000fe20000010062 */
[--C-:B-1----:R-:W-:Y:S02]  /*1b90*/  HADD2.F32 R91, -RZ, R64.reuse.H0_H0 ;  /* 0x20000040ff5b7230 */ /* 0x102fe40000004100 */
[----:B------:R-:W-:Y:S01]  /*1ba0*/  HADD2.F32 R64, -RZ, R64.H1_H1 ;  /* 0x30000040ff407230 */ /* 0x000fe20000004100 */
[----:B------:R-:W-:Y:S01]  /*1bb0*/  FFMA.FTZ R100, R107, R106, R100 ;  /* 0x0000006a6b647223 */ /* 0x000fe20000010064 */
[--C-:B------:R-:W-:Y:S02]  /*1bc0*/  HADD2.F32 R95, -RZ, R65.reuse.H0_H0 ;  /* 0x20000041ff5f7230 */ /* 0x100fe40000004100 */
[----:B------:R-:W-:Y:S01]  /*1bd0*/  HADD2.F32 R97, -RZ, R65.H1_H1 ;  /* 0x30000041ff617230 */ /* 0x000fe20000004100 */
[----:B------:R-:W-:Y:S01]  /*1be0*/  FFMA.FTZ R75, R64, R93, R75 ;  /* 0x0000005d404b7223 */ /* 0x000fe2000001004b */
[----:B------:R-:W-:-:S02]  /*1bf0*/  HADD2.F32 R102, -RZ, R66.H0_H0 ;  /* 0x20000042ff667230 */ /* 0x000fc40000004100 */
[----:B------:R-:W-:Y:S02]  /*1c00*/  HADD2.F32 R99, -RZ, R66.H1_H1 ;  /* 0x30000042ff637230 */ /* 0x000fe40000004100 */
[--C-:B------:R-:W-:Y:S02]  /*1c10*/  HADD2.F32 R105, -RZ, R67.reuse.H0_H0 ;  /* 0x20000043ff697230 */ /* 0x100fe40000004100 */
[----:B------:R-:W-:Y:S01]  /*1c20*/  HADD2.F32 R107, -RZ, R67.H1_H1 ;  /* 0x30000043ff6b7230 */ /* 0x000fe20000004100 */
[----:B------:R-:W-:Y:S01]  /*1c30*/  FFMA.FTZ R74, R91, R92, R74 ;  /* 0x0000005c5b4a7223 */ /* 0x000fe2000001004a */
[----:B------:R-:W1:Y:S01]  /*1c40*/  LDS.128 R64, [0x90] ;  /* 0x00009000ff407984 */ /* 0x000e620000000c00 */
[--C-:B------:R-:W-:Y:S02]  /*1c50*/  HADD2.F32 R94, -RZ, R29.reuse.H0_H0 ;  /* 0x2000001dff5e7230 */ /* 0x100fe40000004100 */
[----:B------:R-:W-:Y:S02]  /*1c60*/  HADD2.F32 R96, -RZ, R29.H1_H1 ;  /* 0x3000001dff607230 */ /* 0x000fe40000004100 */
[----:B------:R-:W-:-:S02]  /*1c70*/  HADD2.F32 R101, -RZ, R30.H0_H0 ;  /* 0x2000001eff657230 */ /* 0x000fc40000004100 */
[----:B------:R-:W-:Y:S02]  /*1c80*/  HADD2.F32 R103, -RZ, R30.H1_H1 ;  /* 0x3000001eff677230 */ /* 0x000fe40000004100 */
[--C-:B------:R-:W-:Y:S02]  /*1c90*/  HADD2.F32 R104, -RZ, R31.reuse.H0_H0 ;  /* 0x2000001fff687230 */ /* 0x100fe40000004100 */
[----:B------:R-:W-:Y:S02]  /*1ca0*/  HADD2.F32 R106, -RZ, R31.H1_H1 ;  /* 0x3000001fff6a7230 */ /* 0x000fe40000004100 */
[----:B0-----:R-:W-:Y:S02]  /*1cb0*/  HADD2.F32 R91, -RZ, R52.H0_H0 ;  /* 0x20000034ff5b7230 */ /* 0x001fe40000004100 */
[----:B------:R-:W-:Y:S01]  /*1cc0*/  HADD2.F32 R93, -RZ, R32.H1_H1 ;  /* 0x30000020ff5d7230 */ /* 0x000fe20000004100 */
        /* <DEDUP_REMOVED lines=14> */
[----:B------:R-:W5:Y:S04]  /*1db0*/  LDG.E.128.CONSTANT R28, [R88.64+0x2600] ;  /* 0x0026000a581c7981 */ /* 0x000f68000c1e9d00 */
[----:B------:R-:W0:Y:S01]  /*1dc0*/  LDS.128 R52, [0xa0] ;  /* 0x0000a000ff347984 */ /* 0x000e220000000c00 */
[----:B------:R-:W-:-:S02]  /*1dd0*/  HADD2.F32 R92, -RZ, R32.H0_H0 ;  /* 0x20000020ff5c7230 */ /* 0x000fc40000004100 */
[--C-:B------:R-:W-:Y:S02]  /*1de0*/  HADD2.F32 R94, -RZ, R33.reuse.H0_H0 ;  /* 0x20000021ff5e7230 */ /* 0x100fe40000004100 */
[----:B------:R-:W-:Y:S02]  /*1df0*/  HADD2.F32 R96, -RZ, R33.H1_H1 ;  /* 0x30000021ff607230 */ /* 0x000fe40000004100 */
[--C-:B------:R-:W-:Y:S02]  /*1e00*/  HADD2.F32 R101, -RZ, R34.reuse.H0_H0 ;  /* 0x20000022ff657230 */ /* 0x100fe40000004100 */
[----:B------:R-:W-:Y:S02]  /*1e10*/  HADD2.F32 R103, -RZ, R34.H1_H1 ;  /* 0x30000022ff677230 */ /* 0x000fe40000004100 */
[--C-:B------:R-:W-:Y:S02]  /*1e20*/  HADD2.F32 R104, -RZ, R35.reuse.H0_H0 ;  /* 0x20000023ff687230 */ /* 0x100fe40000004100 */
[----:B------:R-:W-:-:S02]  /*1e30*/  HADD2.F32 R106, -RZ, R35.H1_H1 ;  /* 0x30000023ff6a7230 */ /* 0x000fc40000004100 */
[----:B------:R0:W5:Y:S01]  /*1e40*/  LDG.E.128.CONSTANT R32, [R88.64+0x2800] ;  /* 0x0028000a58207981 */ /* 0x000162000c1e9d00 */
[----:B------:R-:W-:Y:S01]  /*1e50*/  FFMA.FTZ R74, R91, R92, R74 ;  /* 0x0000005c5b4a7223 */ /* 0x000fe2000001004a */
[----:B-1----:R-:W-:Y:S01]  /*1e60*/  HADD2.F32 R91, -RZ, R64.H0_H0 ;  /* 0x20000040ff5b7230 */ /* 0x002fe20000004100 */
[----:B------:R-:W-:Y:S01]  /*1e70*/  FFMA.FTZ R84, R95, R94, R84 ;  /* 0x0000005e5f547223 */ /* 0x000fe20000010054 */
[----:B------:R-:W-:Y:S02]  /*1e80*/  HADD2.F32 R93, -RZ, R36.H1_H1 ;  /* 0x30000024ff5d7230 */ /* 0x000fe40000004100 */
[----:B------:R-:W-:Y:S01]  /*1e90*/  HADD2.F32 R64, -RZ, R64.H1_H1 ;  /* 0x30000040ff407230 */ /* 0x000fe20000004100 */
[----:B------:R-:W-:Y:S01]  /*1ea0*/  FFMA.FTZ R72, R97, R96, R72 ;  /* 0x0000006061487223 */ /* 0x000fe20000010048 */
[----:B------:R-:W-:Y:S02]  /*1eb0*/  HADD2.F32 R92, -RZ, R36.H0_H0 ;  /* 0x20000024ff5c7230 */ /* 0x000fe40000004100 */
[----:B------:R-:W-:-:S02]  /*1ec0*/  HADD2.F32 R94, -RZ, R37.H0_H0 ;  /* 0x20000025ff5e7230 */ /* 0x000fc40000004100 */
[----:B------:R-:W-:Y:S01]  /*1ed0*/  HADD2.F32 R95, -RZ, R65.H0_H0 ;  /* 0x20000041ff5f7230 */ /* 0x000fe20000004100 */
[----:B------:R-:W-:Y:S01]  /*1ee0*/  FFMA.FTZ R73, R102, R101, R73 ;  /* 0x0000006566497223 */ /* 0x000fe20000010049 */
        /* <DEDUP_REMOVED lines=9> */
[----:B------:R-:W-:Y:S01]  /*1f80*/  HADD2.F32 R107, -RZ, R67.H1_H1 ;  /* 0x30000043ff6b7230 */ /* 0x000fe20000004100 */
[----:B------:R-:W-:Y:S01]  /*1f90*/  FFMA.FTZ R74, R91, R92, R74 ;  /* 0x0000005c5b4a7223 */ /* 0x000fe2000001004a */
[----:B------:R-:W1:Y:S01]  /*1fa0*/  LDS.128 R64, [0xb0] ;  /* 0x0000b000ff407984 */ /* 0x000e620000000c00 */
[----:B------:R-:W-:Y:S01]  /*1fb0*/  FFMA.FTZ R84, R95, R94, R84 ;  /* 0x0000005e5f547223 */ /* 0x000fe20000010054 */
[--C-:B------:R-:W-:Y:S01]  /*1fc0*/  HADD2.F32 R101, -RZ, R38.reuse.H0_H0 ;  /* 0x20000026ff657230 */ /* 0x100fe20000004100 */
[----:B------:R-:W-:Y:S01]  /*1fd0*/  FFMA.FTZ R72, R97, R96, R72 ;  /* 0x0000006061487223 */ /* 0x000fe20000010048 */
[----:B------:R-:W-:Y:S02]  /*1fe0*/  HADD2.F32 R103, -RZ, R38.H1_H1 ;  /* 0x30000026ff677230 */ /* 0x000fe40000004100 */
[----:B------:R-:W-:Y:S02]  /*1ff0*/  HADD2.F32 R104, -RZ, R39.H0_H0 ;  /* 0x20000027ff687230 */ /* 0x000fe40000004100 */
[----:B0-----:R-:W-:-:S02]  /*2000*/  HADD2.F32 R91, -RZ, R52.H0_H0 ;  /* 0x20000034ff5b7230 */ /* 0x001fc40000004100 */
[----:B------:R-:W-:Y:S02]  /*2010*/  HADD2.F32 R95, -RZ, R53.H0_H0 ;  /* 0x20000035ff5f7230 */ /* 0x000fe40000004100 */
[----:B------:R-:W-:Y:S02]  /*2020*/  HADD2.F32 R93, -RZ, R40.H1_H1 ;  /* 0x30000028ff5d7230 */ /* 0x000fe40000004100 */
[----:B------:R-:W-:Y:S02]  /*2030*/  HADD2.F32 R96, -RZ, R41.H1_H1 ;  /* 0x30000029ff607230 */ /* 0x000fe40000004100 */
[----:B------:R-:W-:Y:S02]  /*2040*/  HADD2.F32 R52, -RZ, R52.H1_H1 ;  /* 0x30000034ff347230 */ /* 0x000fe40000004100 */
        /* <DEDUP_REMOVED lines=9> */
[----:B------:R-:W-:-:S02]  /*20e0*/  FFMA.FTZ R72, R53, R96, R72 ;  /* 0x0000006035487223 */ /* 0x000fc40000010048 */
[----:B------:R-:W0:Y:S01]  /*20f0*/  LDS.128 R52, [0xc0] ;  /* 0x0000c000ff347984 */ /* 0x000e220000000c00 */
[----:B------:R-:W-:-:S03]  /*2100*/  HADD2.F32 R106, -RZ, R39.H1_H1 ;  /* 0x30000027ff6a7230 */ /* 0x000fc60000004100 */
[----:B------:R0:W5:Y:S01]  /*2110*/  LDG.E.128.CONSTANT R36, [R88.64+0x2a00] ;  /* 0x002a000a58247981 */ /* 0x000162000c1e9d00 */
[----:B------:R-:W-:Y:S01]  /*2120*/  HADD2.F32 R92, -RZ, R40.H0_H0 ;  /* 0x20000028ff5c7230 */ /* 0x000fe20000004100 */
[----:B------:R-:W-:Y:S01]  /*2130*/  FFMA.FTZ R100, R107, R106, R100 ;  /* 0x0000006a6b647223 */ /* 0x000fe20000010064 */
[----:B------:R-:W-:Y:S02]  /*2140*/  HADD2.F32 R94, -RZ, R41.H0_H0 ;  /* 0x20000029ff5e7230 */ /* 0x000fe40000004100 */
[--C-:B------:R-:W-:Y:S02]  /*2150*/  HADD2.F32 R99, -RZ, R42.reuse.H0_H0 ;  /* 0x2000002aff637230 */ /* 0x100fe40000004100 */
[----:B------:R-:W-:Y:S02]  /*2160*/  HADD2.F32 R101, -RZ, R42.H1_H1 ;  /* 0x3000002aff657230 */ /* 0x000fe40000004100 */
[--C-:B------:R-:W-:Y:S02]  /*2170*/  HADD2.F32 R104, -RZ, R43.reuse.H0_H0 ;  /* 0x2000002bff687230 */ /* 0x100fe40000004100 */
[----:B------:R-:W-:-:S02]  /*2180*/  HADD2.F32 R106, -RZ, R43.H1_H1 ;  /* 0x3000002bff6a7230 */ /* 0x000fc40000004100 */
[----:B------:R0:W5:Y:S01]  /*2190*/  LDG.E.128.CONSTANT R40, [R88.64+0x2c00] ;  /* 0x002c000a58287981 */ /* 0x000162000c1e9d00 */
[----:B------:R-:W-:Y:S02]  /*21a0*/  FFMA.FTZ R74, R91, R92, R74 ;  /* 0x0000005c5b4a7223 */ /* 0x000fe4000001004a */
[----:B------:R-:W-:Y:S01]  /*21b0*/  FFMA.FTZ R91, R95, R94, R84 ;  /* 0x0000005e5f5b7223 */ /* 0x000fe20000010054 */
[--C-:B------:R-:W-:Y:S01]  /*21c0*/  HADD2.F32 R93, -RZ, R44.reuse.H0_H0 ;  /* 0x2000002cff5d7230 */ /* 0x100fe20000004100 */
[----:B------:R-:W-:Y:S01]  /*21d0*/  FFMA.FTZ R84, R102, R99, R73 ;  /* 0x0000006366547223 */ /* 0x000fe20000010049 */
[----:B------:R-:W-:Y:S01]  /*21e0*/  HADD2.F32 R94, -RZ, R44.H1_H1 ;  /* 0x3000002cff5e7230 */ /* 0x000fe20000004100 */
[----:B------:R-:W-:Y:S01]  /*21f0*/  FFMA.FTZ R100, R105, R106, R100 ;  /* 0x0000006a69647223 */ /* 0x000fe20000010064 */
[----:B------:R-:W-:Y:S02]  /*2200*/  HADD2.F32 R99, -RZ, R45.H1_H1 ;  /* 0x3000002dff637230 */ /* 0x000fe40000004100 */
[----:B-1----:R-:W-:-:S02]  /*2210*/  HADD2.F32 R73, -RZ, R64.H0_H0 ;  /* 0x20000040ff497230 */ /* 0x002fc40000004100 */
[----:B------:R-:W-:Y:S02]  /*2220*/  HADD2.F32 R92, -RZ, R64.H1_H1 ;  /* 0x30000040ff5c7230 */ /* 0x000fe40000004100 */
[----:B------:R-:W-:Y:S01]  /*2230*/  HADD2.F32 R95, -RZ, R65.H1_H1 ;  /* 0x30000041ff5f7230 */ /* 0x000fe20000004100 */
[----:B------:R-:W-:Y:S01]  /*2240*/  FFMA.FTZ R90, R97, R101, R90 ;  /* 0x00000065615a7223 */ /* 0x000fe2000001005a */
[----:B------:R-:W-:Y:S01]  /*2250*/  HADD2.F32 R105, -RZ, R67.H0_H0 ;  /* 0x20000043ff697230 */ /* 0x000fe20000004100 */
[----:B------:R-:W-:Y:S01]  /*2260*/  FFMA.FTZ R98, R103, R104, R98 ;  /* 0x0000006867627223 */ /* 0x000fe20000010062 */
[----:B------:R-:W-:Y:S02]  /*2270*/  HADD2.F32 R107, -RZ, R47.H1_H1 ;  /* 0x3000002fff6b7230 */ /* 0x000fe40000004100 */
[----:B------:R-:W-:Y:S01]  /*2280*/  HADD2.F32 R67, -RZ, R67.H1_H1 ;  /* 0x30000043ff437230 */ /* 0x000fe20000004100 */
[----:B------:R-:W-:Y:S01]  /*2290*/  FFMA.FTZ R64, R73, R93, R74 ;  /* 0x0000005d49407223 */ /* 0x000fe2000001004a */
[----:B------:R-:W-:-:S02]  /*22a0*/  HADD2.F32 R97, -RZ, R45.H0_H0 ;  /* 0x2000002dff617230 */ /* 0x000fc40000004100 */
[----:B------:R-:W-:Y:S01]  /*22b0*/  HADD2.F32 R96, -RZ, R65.H0_H0 ;  /* 0x20000041ff607230 */ /* 0x000fe20000004100 */
[----:B------:R-:W-:Y:S01]  /*22c0*/  FFMA.FTZ R65, R92, R94, R75 ;  /* 0x0000005e5c417223 */ /* 0x000fe2000001004b */
[--C-:B------:R-:W-:Y:S02]  /*22d0*/  HADD2.F32 R101, -RZ, R66.reuse.H0_H0 ;  /* 0x20000042ff657230 */ /* 0x100fe40000004100 */
[----:B------:R-:W-:Y:S01]  /*22e0*/  HADD2.F32 R103, -RZ, R66.H1_H1 ;  /* 0x30000042ff677230 */ /* 0x000fe20000004100 */
[----:B------:R-:W-:Y:S02]  /*22f0*/  FFMA.FTZ R66, R95, R99, R72 ;  /* 0x000000635f427223 */ /* 0x000fe40000010048 */
[----:B------:R-:W1:Y:S01]  /*2300*/  LDS.128 R72, [0xd0] ;  /* 0x0000d000ff487984 */ /* 0x000e620000000c00 */
[----:B------:R-:W-:Y:S01]  /*2310*/  FFMA.FTZ R100, R67, R107, R100 ;  /* 0x0000006b43647223 */ /* 0x000fe20000010064 */
[----:B--2---:R-:W-:Y:S01]  /*2320*/  HADD2.F32 R95, -RZ, R49.H0_H0 ;  /* 0x20000031ff5f7230 */ /* 0x004fe20000004100 */
[----:B------:R-:W-:Y:S01]  /*2330*/  FFMA.FTZ R91, R96, R97, R91 ;  /* 0x00000061605b7223 */ /* 0x000fe2000001005b */
[----:B0-----:R-:W-:-:S02]  /*2340*/  HADD2.F32 R67, -RZ, R52.H0_H0 ;  /* 0x20000034ff437230 */ /* 0x001fc40000004100 */
[----:B------:R-:W-:Y:S02]  /*2350*/  HADD2.F32 R94, -RZ, R53.H0_H0 ;  /* 0x20000035ff5e7230 */ /* 0x000fe40000004100 */
[--C-:B------:R-:W-:Y:S02]  /*2360*/  HADD2.F32 R92, -RZ, R48.reuse.H0_H0 ;  /* 0x20000030ff5c7230 */ /* 0x100fe40000004100 */
[----:B------:R-:W-:Y:S02]  /*2370*/  HADD2.F32 R93, -RZ, R48.H1_H1 ;  /* 0x30000030ff5d7230 */ /* 0x000fe40000004100 */
[----:B------:R-:W-:Y:S02]  /*2380*/  HADD2.F32 R96, -RZ, R49.H1_H1 ;  /* 0x30000031ff607230 */ /* 0x000fe40000004100 */
[----:B------:R-:W-:Y:S02]  /*2390*/  HADD2.F32 R52, -RZ, R52.H1_H1 ;  /* 0x30000034ff347230 */ /* 0x000fe40000004100 */
[----:B------:R-:W-:Y:S01]  /*23a0*/  HADD2.F32 R53, -RZ, R53.H1_H1 ;  /* 0x30000035ff357230 */ /* 0x000fe20000004100 */
[----:B------:R-:W-:-:S02]  /*23b0*/  FFMA.FTZ R91, R94, R95, R91 ;  /* 0x0000005f5e5b7223 */ /* 0x000fc4000001005b */
[----:B------:R-:W-:Y:S02]  /*23c0*/  FFMA.FTZ R92, R67, R92, R64 ;  /* 0x0000005c435c7223 */ /* 0x000fe40000010040 */
[----:B------:R-:W-:Y:S02]  /*23d0*/  FFMA.FTZ R93, R52, R93, R65 ;  /* 0x0000005d345d7223 */ /* 0x000fe40000010041 */
[----:B------:R-:W-:Y:S02]  /*23e0*/  FFMA.FTZ R94, R53, R96, R66 ;  /* 0x00000060355e7223 */ /* 0x000fe40000010042 */
[----:B------:R-:W0:Y:S01]  /*23f0*/  LDS.128 R64, [0xe0] ;  /* 0x0000e000ff407984 */ /* 0x000e220000000c00 */
[--C-:B------:R-:W-:Y:S02]  /*2400*/  HADD2.F32 R102, -RZ, R46.reuse.H0_H0 ;  /* 0x2000002eff667230 */ /* 0x100fe40000004100 */
[----:B------:R-:W-:Y:S02]  /*2410*/  HADD2.F32 R104, -RZ, R46.H1_H1 ;  /* 0x3000002eff687230 */ /* 0x000fe40000004100 */
[----:B------:R-:W-:-:S02]  /*2420*/  HADD2.F32 R106, -RZ, R47.H0_H0 ;  /* 0x2000002fff6a7230 */ /* 0x000fc40000004100 */
[----:B------:R2:W2:Y:S01]  /*2430*/  LDG.E.128.CONSTANT R44, [R88.64+0x2e00] ;  /* 0x002e000a582c7981 */ /* 0x0004a2000c1e9d00 */
[----:B------:R-:W-:Y:S01]  /*2440*/  FFMA.FTZ R84, R101, R102, R84 ;  /* 0x0000006665547223 */ /* 0x000fe20000010054 */
[--C-:B------:R-:W-:Y:S01]  /*2450*/  HADD2.F32 R101, -RZ, R50.reuse.H0_H0 ;  /* 0x20000032ff657230 */ /* 0x100fe20000004100 */
        /* <DEDUP_REMOVED lines=9> */
[----:B---3--:R-:W-:-:S02]  /*24f0*/  HADD2.F32 R96, -RZ, R57.H0_H0 ;  /* 0x20000039ff607230 */ /* 0x008fc40000004100 */
[----:B------:R-:W-:Y:S02]  /*2500*/  HADD2.F32 R97, -RZ, R57.H1_H1 ;  /* 0x30000039ff617230 */ /* 0x000fe40000004100 */
[--C-:B------:R-:W-:Y:S02]  /*2510*/  HADD2.F32 R101, -RZ, R58.reuse.H0_H0 ;  /* 0x2000003aff657230 */ /* 0x100fe40000004100 */
[----:B------:R-:W-:Y:S02]  /*2520*/  HADD2.F32 R102, -RZ, R58.H1_H1 ;  /* 0x3000003aff667230 */ /* 0x000fe40000004100 */
[----:B------:R-:W-:Y:S02]  /*2530*/  HADD2.F32 R105, -RZ, R51.H1_H1 ;  /* 0x30000033ff697230 */ /* 0x000fe40000004100 */
[----:B------:R-:W-:Y:S02]  /*2540*/  HADD2.F32 R55, -RZ, R55.H1_H1 ;  /* 0x30000037ff377230 */ /* 0x000fe40000004100 */
[----:B------:R-:W-:Y:S01]  /*2550*/  HADD2.F32 R95, -RZ, R56.H0_H0 ;  /* 0x20000038ff5f7230 */ /* 0x000fe20000004100 */
[----:B------:R-:W-:Y:S01]  /*2560*/  FFMA.FTZ R98, R103, R104, R98 ;  /* 0x0000006867627223 */ /* 0x000fe20000010062 */
[----:B-1----:R-:W-:Y:S01]  /*2570*/  HADD2.F32 R57, -RZ, R72.H0_H0 ;  /* 0x20000048ff397230 */ /* 0x002fe20000004100 */
[----:B------:R2:W3:Y:S01]  /*2580*/  LDG.E.128.CONSTANT R48, [R88.64+0x3000] ;  /* 0x0030000a58307981 */ /* 0x0004e2000c1e9d00 */
[----:B------:R-:W-:-:S02]  /*2590*/  HADD2.F32 R58, -RZ, R73.H0_H0 ;  /* 0x20000049ff3a7230 */ /* 0x000fc40000004100 */
[----:B------:R-:W-:Y:S02]  /*25a0*/  HADD2.F32 R56, -RZ, R56.H1_H1 ;  /* 0x30000038ff387230 */ /* 0x000fe40000004100 */
[----:B------:R-:W-:Y:S02]  /*25b0*/  HADD2.F32 R72, -RZ, R72.H1_H1 ;  /* 0x30000048ff487230 */ /* 0x000fe40000004100 */
[----:B------:R-:W-:Y:S01]  /*25c0*/  HADD2.F32 R73, -RZ, R73.H1_H1 ;  /* 0x30000049ff497230 */ /* 0x000fe20000004100 */
[----:B------:R-:W-:Y:S01]  /*25d0*/  FFMA.FTZ R100, R55, R105, R100 ;  /* 0x0000006937647223 */ /* 0x000fe20000010064 */
[----:B------:R-:W-:Y:S02]  /*25e0*/  HADD2.F32 R104, -RZ, R59.H0_H0 ;  /* 0x2000003bff687230 */ /* 0x000fe40000004100 */
[--C-:B------:R-:W-:Y:S02]  /*25f0*/  HADD2.F32 R99, -RZ, R74.reuse.H1_H1 ;  /* 0x3000004aff637230 */ /* 0x100fe40000004100 */
        /* <DEDUP_REMOVED lines=8> */
[----:B------:R-:W1:Y:S01]  /*2680*/  LDS.128 R72, [0xf0] ;  /* 0x0000f000ff487984 */ /* 0x000e620000000c00 */
[----:B------:R-:W-:Y:S01]  /*2690*/  FFMA.FTZ R90, R99, R102, R90 ;  /* 0x00000066635a7223 */ /* 0x000fe2000001005a */
[--C-:B----4-:R-:W-:Y:S01]  /*26a0*/  HADD2.F32 R96, -RZ, R61.reuse.H0_H0 ;  /* 0x2000003dff607230 */ /* 0x110fe20000004100 */
[----:B------:R-:W-:Y:S01]  /*26b0*/  FFMA.FTZ R98, R103, R104, R98 ;  /* 0x0000006867627223 */ /* 0x000fe20000010062 */
[----:B------:R-:W-:Y:S01]  /*26c0*/  HADD2.F32 R97, -RZ, R61.H1_H1 ;  /* 0x3000003dff617230 */ /* 0x000fe20000004100 */
[----:B------:R2:W4:Y:S01]  /*26d0*/  LDG.E.128.CONSTANT R52, [R88.64+0x3200] ;  /* 0x0032000a58347981 */ /* 0x000522000c1e9d00 */
[----:B------:R-:W-:-:S02]  /*26e0*/  HADD2.F32 R95, -RZ, R60.H0_H0 ;  /* 0x2000003cff5f7230 */ /* 0x000fc40000004100 */
[--C-:B------:R-:W-:Y:S02]  /*26f0*/  HADD2.F32 R102, -RZ, R62.reuse.H0_H0 ;  /* 0x2000003eff667230 */ /* 0x100fe40000004100 */
[----:B------:R-:W-:Y:S02]  /*2700*/  HADD2.F32 R103, -RZ, R62.H1_H1 ;  /* 0x3000003eff677230 */ /* 0x000fe40000004100 */
[----:B0-----:R-:W-:Y:S02]  /*2710*/  HADD2.F32 R61, -RZ, R64.H0_H0 ;  /* 0x20000040ff3d7230 */ /* 0x001fe40000004100 */
[----:B------:R-:W-:Y:S02]  /*2720*/  HADD2.F32 R60, -RZ, R60.H1_H1 ;  /* 0x3000003cff3c7230 */ /* 0x000fe40000004100 */
[----:B------:R-:W-:Y:S02]  /*2730*/  HADD2.F32 R64, -RZ, R64.H1_H1 ;  /* 0x30000040ff407230 */ /* 0x000fe40000004100 */
[----:B------:R-:W-:Y:S01]  /*2740*/  HADD2.F32 R62, -RZ, R65.H0_H0 ;  /* 0x20000041ff3e7230 */ /* 0x000fe20000004100 */
[----:B------:R-:W-:Y:S01]  /*2750*/  FFMA.FTZ R100, R105, R106, R100 ;  /* 0x0000006a69647223 */ /* 0x000fe20000010064 */
[--C-:B------:R-:W-:Y:S01]  /*2760*/  HADD2.F32 R104, -RZ, R63.reuse.H0_H0 ;  /* 0x2000003fff687230 */ /* 0x100fe20000004100 */
[----:B------:R-:W-:Y:S01]  /*2770*/  FFMA.FTZ R92, R61, R95, R92 ;  /* 0x0000005f3d5c7223 */ /* 0x000fe2000001005c */
[----:B------:R-:W-:Y:S01]  /*2780*/  HADD2.F32 R106, -RZ, R63.H1_H1 ;  /* 0x3000003fff6a7230 */ /* 0x000fe20000004100 */
[----:B------:R-:W-:-:S02]  /*2790*/  FFMA.FTZ R93, R64, R60, R93 ;  /* 0x0000003c405d7223 */ /* 0x000fc4000001005d */
[----:B------:R-:W-:Y:S02]  /*27a0*/  FFMA.FTZ R91, R62, R96, R91 ;  /* 0x000000603e5b7223 */ /* 0x000fe4000001005b */
[----:B------:R-:W0:Y:S01]  /*27b0*/  LDS.128 R60, [0x100] ;  /* 0x00010000ff3c7984 */ /* 0x000e220000000c00 */
[----:B------:R-:W-:Y:S01]  /*27c0*/  FFMA.FTZ R84, R59, R101, R84 ;  /* 0x000000653b547223 */ /* 0x000fe20000010054 */
[----:B------:R-:W-:Y:S02]  /*27d0*/  HADD2.F32 R65, -RZ, R65.H1_H1 ;  /* 0x30000041ff417230 */ /* 0x000fe40000004100 */
[--C-:B------:R-:W-:Y:S01]  /*27e0*/  HADD2.F32 R99, -RZ, R66.reuse.H0_H0 ;  /* 0x20000042ff637230 */ /* 0x100fe20000004100 */
[----:B------:R2:W3:Y:S01]  /*27f0*/  LDG.E.128.CONSTANT R56, [R88.64+0x3400] ;  /* 0x0034000a58387981 */ /* 0x0004e2000c1e9d00 */
[----:B------:R-:W-:Y:S02]  /*2800*/  HADD2.F32 R101, -RZ, R66.H1_H1 ;  /* 0x30000042ff657230 */ /* 0x000fe40000004100 */
[----:B------:R-:W-:-:S02]  /*2810*/  HADD2.F32 R105, -RZ, R67.H0_H0 ;  /* 0x20000043ff697230 */ /* 0x000fc40000004100 */
[----:B------:R-:W-:Y:S01]  /*2820*/  HADD2.F32 R67, -RZ, R67.H1_H1 ;  /* 0x30000043ff437230 */ /* 0x000fe20000004100 */
[----:B------:R-:W-:Y:S01]  /*2830*/  FFMA.FTZ R94, R65, R97, R94 ;  /* 0x00000061415e7223 */ /* 0x000fe2000001005e */
[--C-:B-----5:R-:W-:Y:S01]  /*2840*/  HADD2.F32 R96, -RZ, R69.reuse.H0_H0 ;  /* 0x20000045ff607230 */ /* 0x120fe20000004100 */
[----:B------:R-:W-:Y:S01]  /*2850*/  FFMA.FTZ R84, R99, R102, R84 ;  /* 0x0000006663547223 */ /* 0x000fe20000010054 */
[----:B------:R-:W-:Y:S01]  /*2860*/  HADD2.F32 R97, -RZ, R69.H1_H1 ;  /* 0x30000045ff617230 */ /* 0x000fe20000004100 */
[----:B------:R-:W-:Y:S01]  /*2870*/  FFMA.FTZ R90, R101, R103, R90 ;  /* 0x00000067655a7223 */ /* 0x000fe2000001005a */
[--C-:B------:R-:W-:Y:S02]  /*2880*/  HADD2.F32 R101, -RZ, R70.reuse.H0_H0 ;  /* 0x20000046ff657230 */ /* 0x100fe40000004100 */
[----:B------:R-:W-:Y:S01]  /*2890*/  HADD2.F32 R102, -RZ, R70.H1_H1 ;  /* 0x30000046ff667230 */ /* 0x000fe20000004100 */
[----:B------:R-:W-:Y:S01]  /*28a0*/  FFMA.FTZ R98, R105, R104, R98 ;  /* 0x0000006869627223 */ /* 0x000fe20000010062 */
[----:B------:R-:W-:Y:S01]  /*28b0*/  HADD2.F32 R95, -RZ, R68.H0_H0 ;  /* 0x20000044ff5f7230 */ /* 0x000fe20000004100 */
[----:B------:R-:W-:Y:S01]  /*28c0*/  FFMA.FTZ R100, R67, R106, R100 ;  /* 0x0000006a43647223 */ /* 0x000fe20000010064 */
[----:B-1----:R-:W-:Y:S01]  /*28d0*/  HADD2.F32 R69, -RZ, R72.H0_H0 ;  /* 0x20000048ff457230 */ /* 0x002fe20000004100 */
[----:B------:R2:W5:Y:S01]  /*28e0*/  LDG.E.128.CONSTANT R64, [R88.64+0x3600] ;  /* 0x0036000a58407981 */ /* 0x000562000c1e9d00 */
[----:B------:R-:W-:-:S02]  /*28f0*/  HADD2.F32 R70, -RZ, R73.H0_H0 ;  /* 0x20000049ff467230 */ /* 0x000fc40000004100 */
[----:B------:R-:W-:Y:S02]  /*2900*/  HADD2.F32 R68, -RZ, R68.H1_H1 ;  /* 0x30000044ff447230 */ /* 0x000fe40000004100 */
[----:B------:R-:W-:Y:S02]  /*2910*/  HADD2.F32 R72, -RZ, R72.H1_H1 ;  /* 0x30000048ff487230 */ /* 0x000fe40000004100 */
[----:B------:R-:W-:Y:S02]  /*2920*/  HADD2.F32 R73, -RZ, R73.H1_H1 ;  /* 0x30000049ff497230 */ /* 0x000fe40000004100 */
[--C-:B------:R-:W-:Y:S02]  /*2930*/  HADD2.F32 R104, -RZ, R71.reuse.H0_H0 ;  /* 0x20000047ff687230 */ /* 0x100fe40000004100 */
[----:B------:R-:W-:Y:S02]  /*2940*/  HADD2.F32 R106, -RZ, R71.H1_H1 ;  /* 0x30000047ff6a7230 */ /* 0x000fe40000004100 */
[----:B------:R-:W-:-:S02]  /*2950*/  HADD2.F32 R71, -RZ, R74.H0_H0 ;  /* 0x2000004aff477230 */ /* 0x000fc40000004100 */
        /* <DEDUP_REMOVED lines=17> */
[----:B------:R2:W5:Y:S01]  /*2a70*/  LDG.E.128.CONSTANT R68, [R88.64+0x3800] ;  /* 0x0038000a58447981 */ /* 0x000562000c1e9d00 */
[----:B0-----:R-:W-:-:S02]  /*2a80*/  HADD2.F32 R17, -RZ, R60.H0_H0 ;  /* 0x2000003cff117230 */ /* 0x001fc40000004100 */
[--C-:B------:R-:W-:Y:S02]  /*2a90*/  HADD2.F32 R18, -RZ, R61.reuse.H0_H0 ;  /* 0x2000003dff127230 */ /* 0x100fe40000004100 */
[----:B------:R-:W-:Y:S02]  /*2aa0*/  HADD2.F32 R16, -RZ, R16.H1_H1 ;  /* 0x30000010ff107230 */ /* 0x000fe40000004100 */
[----:B------:R-:W-:Y:S02]  /*2ab0*/  HADD2.F32 R60, -RZ, R60.H1_H1 ;  /* 0x3000003cff3c7230 */ /* 0x000fe40000004100 */
[----:B------:R-:W-:Y:S02]  /*2ac0*/  HADD2.F32 R61, -RZ, R61.H1_H1 ;  /* 0x3000003dff3d7230 */ /* 0x000fe40000004100 */
[--C-:B------:R-:W-:Y:S01]  /*2ad0*/  HADD2.F32 R104, -RZ, R19.reuse.H0_H0 ;  /* 0x20000013ff687230 */ /* 0x100fe20000004100 */
[----:B------:R-:W-:Y:S01]  /*2ae0*/  FFMA.FTZ R93, R60, R16, R93 ;  /* 0x000000103c5d7223 */ /* 0x000fe2000001005d */
        /* <DEDUP_REMOVED lines=16> */
[----:B------:R-:W-:-:S02]  /*2bf0*/  HADD2.F32 R102, -RZ, R22.H1_H1 ;  /* 0x30000016ff667230 */ /* 0x000fc40000004100 */
[----:B-1----:R-:W-:Y:S01]  /*2c00*/  HADD2.F32 R21, -RZ, R72.H0_H0 ;  /* 0x20000048ff157230 */ /* 0x002fe20000004100 */
[----:B------:R-:W-:Y:S01]  /*2c10*/  FFMA.FTZ R84, R19, R101, R84 ;  /* 0x0000006513547223 */ /* 0x000fe20000010054 */
[--C-:B------:R-:W-:Y:S01]  /*2c20*/  HADD2.F32 R104, -RZ, R23.reuse.H0_H0 ;  /* 0x20000017ff687230 */ /* 0x100fe20000004100 */
[----:B------:R2:W5:Y:S01]  /*2c30*/  LDG.E.128.CONSTANT R16, [R88.64+0x3a00] ;  /* 0x003a000a58107981 */ /* 0x000562000c1e9d00 */
[----:B------:R-:W-:Y:S02]  /*2c40*/  HADD2.F32 R106, -RZ, R23.H1_H1 ;  /* 0x30000017ff6a7230 */ /* 0x000fe40000004100 */
[--C-:B------:R-:W-:Y:S02]  /*2c50*/  HADD2.F32 R22, -RZ, R73.reuse.H0_H0 ;  /* 0x20000049ff167230 */ /* 0x100fe40000004100 */
[----:B------:R-:W-:Y:S02]  /*2c60*/  HADD2.F32 R23, -RZ, R74.H0_H0 ;  /* 0x2000004aff177230 */ /* 0x000fe40000004100 */
[----:B------:R-:W-:-:S02]  /*2c70*/  HADD2.F32 R73, -RZ, R73.H1_H1 ;  /* 0x30000049ff497230 */ /* 0x000fc40000004100 */
[----:B------:R-:W-:Y:S02]  /*2c80*/  HADD2.F32 R101, -RZ, R74.H1_H1 ;  /* 0x3000004aff657230 */ /* 0x000fe40000004100 */
[----:B------:R-:W-:Y:S01]  /*2c90*/  HADD2.F32 R103, -RZ, R75.H0_H0 ;  /* 0x2000004bff677230 */ /* 0x000fe20000004100 */
[----:B------:R-:W-:Y:S01]  /*2ca0*/  FFMA.FTZ R92, R21, R95, R92 ;  /* 0x0000005f155c7223 */ /* 0x000fe2000001005c */
[----:B------:R-:W-:Y:S01]  /*2cb0*/  HADD2.F32 R20, -RZ, R20.H1_H1 ;  /* 0x30000014ff147230 */ /* 0x000fe20000004100 */
[----:B------:R-:W-:Y:S01]  /*2cc0*/  FFMA.FTZ R95, R22, R97, R91 ;  /* 0x00000061165f7223 */ /* 0x000fe2000001005b */
[----:B------:R-:W-:Y:S01]  /*2cd0*/  HADD2.F32 R72, -RZ, R72.H1_H1 ;  /* 0x30000048ff487230 */ /* 0x000fe20000004100 */
[----:B------:R-:W-:Y:S02]  /*2ce0*/  FFMA.FTZ R91, R23, R100, R84 ;  /* 0x00000064175b7223 */ /* 0x000fe40000010054 */
[----:B------:R-:W-:Y:S01]  /*2cf0*/  FFMA.FTZ R94, R73, R99, R94 ;  /* 0x00000063495e7223 */ /* 0x000fe2000001005e */
[--C-:B------:R-:W-:Y:S01]  /*2d00*/  HADD2.F32 R99, -RZ, R25.reuse.H1_H1 ;  /* 0x30000019ff637230 */ /* 0x100fe20000004100 */
[----:B------:R-:W-:Y:S01]  /*2d10*/  FFMA.FTZ R90, R101, R102, R90 ;  /* 0x00000066655a7223 */ /* 0x000fe2000001005a */
[--C-:B------:R-:W-:Y:S01]  /*2d20*/  HADD2.F32 R102, -RZ, R26.reuse.H0_H0 ;  /* 0x2000001aff667230 */ /* 0x100fe20000004100 */
[----:B------:R-:W-:Y:S01]  /*2d30*/  FFMA.FTZ R84, R103, R104, R98 ;  /* 0x0000006867547223 */ /* 0x000fe20000010062 */
[----:B------:R-:W-:Y:S01]  /*2d40*/  HADD2.F32 R98, -RZ, R25.H0_H0 ;  /* 0x20000019ff627230 */ /* 0x000fe20000004100 */
[----:B------:R-:W-:Y:S01]  /*2d50*/  FFMA.FTZ R93, R72, R20, R93 ;  /* 0x00000014485d7223 */ /* 0x000fe2000001005d */
[----:B------:R-:W-:Y:S01]  /*2d60*/  HADD2.F32 R103, -RZ, R26.H1_H1 ;  /* 0x3000001aff677230 */ /* 0x000fe20000004100 */
[----:B------:R2:W5:Y:S01]  /*2d70*/  LDG.E.128.CONSTANT R20, [R88.64+0x3c00] ;  /* 0x003c000a58147981 */ /* 0x000562000c1e9d00 */
[----:B------:R-:W-:-:S02]  /*2d80*/  HADD2.F32 R105, -RZ, R75.H1_H1 ;  /* 0x3000004bff697230 */ /* 0x000fc40000004100 */
[----:B------:R-:W-:Y:S01]  /*2d90*/  HADD2.F32 R97, -RZ, R24.H0_H0 ;  /* 0x20000018ff617230 */ /* 0x000fe20000004100 */
[----:B------:R-:W1:Y:S01]  /*2da0*/  LDS.128 R72, [0x130] ;  /* 0x00013000ff487984 */ /* 0x000e620000000c00 */
[----:B0-----:R-:W-:Y:S02]  /*2db0*/  HADD2.F32 R25, -RZ, R60.H0_H0 ;  /* 0x2000003cff197230 */ /* 0x001fe40000004100 */
[--C-:B------:R-:W-:Y:S02]  /*2dc0*/  HADD2.F32 R26, -RZ, R61.reuse.H0_H0 ;  /* 0x2000003dff1a7230 */ /* 0x100fe40000004100 */
        /* <DEDUP_REMOVED lines=10> */
[----:B------:R2:W5:Y:S01]  /*2e70*/  LDG.E.128.CONSTANT R60, [R88.64+0x3e00] ;  /* 0x003e000a583c7981 */ /* 0x000562000c1e9d00 */
[--C-:B------:R-:W-:Y:S01]  /*2e80*/  HADD2.F32 R104, -RZ, R27.reuse.H0_H0 ;  /* 0x2000001bff687230 */ /* 0x100fe20000004100 */
[----:B------:R-:W-:Y:S01]  /*2e90*/  FFMA.FTZ R92, R25, R97, R92 ;  /* 0x00000061195c7223 */ /* 0x000fe2000001005c */
[----:B------:R-:W-:Y:S01]  /*2ea0*/  HADD2.F32 R106, -RZ, R27.H1_H1 ;  /* 0x3000001bff6a7230 */ /* 0x000fe20000004100 */
[----:B------:R-:W-:Y:S02]  /*2eb0*/  FFMA.FTZ R95, R26, R98, R95 ;  /* 0x000000621a5f7223 */ /* 0x000fe4000001005f */
[----:B------:R-:W0:Y:S01]  /*2ec0*/  LDS.128 R24, [0x140] ;  /* 0x00014000ff187984 */ /* 0x000e220000000c00 */
[--C-:B------:R-:W-:Y:S02]  /*2ed0*/  HADD2.F32 R98, -RZ, R29.reuse.H0_H0 ;  /* 0x2000001dff627230 */ /* 0x100fe40000004100 */
[----:B------:R-:W-:-:S02]  /*2ee0*/  HADD2.F32 R99, -RZ, R29.H1_H1 ;  /* 0x3000001dff637230 */ /* 0x000fc40000004100 */
[--C-:B------:R-:W-:Y:S02]  /*2ef0*/  HADD2.F32 R97, -RZ, R28.reuse.H0_H0 ;  /* 0x2000001cff617230 */ /* 0x100fe40000004100 */
[----:B------:R-:W-:Y:S01]  /*2f00*/  HADD2.F32 R28, -RZ, R28.H1_H1 ;  /* 0x3000001cff1c7230 */ /* 0x000fe20000004100 */
[----:B------:R-:W-:Y:S01]  /*2f10*/  FFMA.FTZ R91, R100, R102, R91 ;  /* 0x00000066645b7223 */ /* 0x000fe2000001005b */
[----:B------:R-:W-:Y:S01]  /*2f20*/  HADD2.F32 R102, -RZ, R30.H1_H1 ;  /* 0x3000001eff667230 */ /* 0x000fe20000004100 */
[----:B------:R-:W-:Y:S01]  /*2f30*/  FFMA.FTZ R90, R101, R103, R90 ;  /* 0x00000067655a7223 */ /* 0x000fe2000001005a */
[--C-:B-1----:R-:W-:Y:S02]  /*2f40*/  HADD2.F32 R29, -RZ, R72.reuse.H0_H0 ;  /* 0x20000048ff1d7230 */ /* 0x102fe40000004100 */
[----:B------:R-:W-:Y:S01]  /*2f50*/  HADD2.F32 R72, -RZ, R72.H1_H1 ;  /* 0x30000048ff487230 */ /* 0x000fe20000004100 */
[----:B------:R-:W-:Y:S01]  /*2f60*/  FFMA.FTZ R84, R105, R104, R84 ;  /* 0x0000006869547223 */ /* 0x000fe20000010054 */
[----:B------:R-:W-:Y:S01]  /*2f70*/  HADD2.F32 R101, -RZ, R30.H0_H0 ;  /* 0x2000001eff657230 */ /* 0x000fe20000004100 */
[----:B------:R-:W-:Y:S01]  /*2f80*/  FFMA.FTZ R92, R29, R97, R92 ;  /* 0x000000611d5c7223 */ /* 0x000fe2000001005c */
[--C-:B------:R-:W-:Y:S01]  /*2f90*/  HADD2.F32 R104, -RZ, R31.reuse.H0_H0 ;  /* 0x2000001fff687230 */ /* 0x100fe20000004100 */
[----:B------:R-:W-:Y:S01]  /*2fa0*/  FFMA.FTZ R72, R72, R28, R93 ;  /* 0x0000001c48487223 */ /* 0x000fe2000001005d */
[----:B------:R-:W-:-:S02]  /*2fb0*/  HADD2.F32 R105, -RZ, R31.H1_H1 ;  /* 0x3000001fff697230 */ /* 0x000fc40000004100 */
[----:B--2---:R-:W-:Y:S01]  /*2fc0*/  HADD2.F32 R88, -RZ, R73.H0_H0 ;  /* 0x20000049ff587230 */ /* 0x004fe20000004100 */
[----:B------:R-:W1:Y:S01]  /*2fd0*/  LDS.128 R28, [0x150] ;  /* 0x00015000ff1c7984 */ /* 0x000e620000000c00 */
[--C-:B------:R-:W-:Y:S02]  /*2fe0*/  HADD2.F32 R100, -RZ, R74.reuse.H0_H0 ;  /* 0x2000004aff647230 */ /* 0x100fe40000004100 */
[----:B------:R-:W-:Y:S02]  /*2ff0*/  HADD2.F32 R89, -RZ, R74.H1_H1 ;  /* 0x3000004aff597230 */ /* 0x000fe40000004100 */
[----:B------:R-:W-:Y:S01]  /*3000*/  HADD2.F32 R103, -RZ, R75.H0_H0 ;  /* 0x2000004bff677230 */ /* 0x000fe20000004100 */
[----:B------:R-:W-:Y:S01]  /*3010*/  FFMA.FTZ R96, R107, R106, R96 ;  /* 0x0000006a6b607223 */ /* 0x000fe20000010060 */
[----:B------:R-:W-:Y:S02]  /*3020*/  HADD2.F32 R73, -RZ, R73.H1_H1 ;  /* 0x30000049ff497230 */ /* 0x000fe40000004100 */
[----:B------:R-:W-:Y:S01]  /*3030*/  HADD2.F32 R75, -RZ, R75.H1_H1 ;  /* 0x3000004bff4b7230 */ /* 0x000fe20000004100 */
        /* <DEDUP_REMOVED lines=11> */
[--C-:B0-----:R-:W-:Y:S02]  /*30f0*/  HADD2.F32 R33, -RZ, R24.reuse.H0_H0 ;  /* 0x20000018ff217230 */ /* 0x101fe40000004100 */
[----:B------:R-:W-:Y:S02]  /*3100*/  HADD2.F32 R35, -RZ, R24.H1_H1 ;  /* 0x30000018ff237230 */ /* 0x000fe40000004100 */
[--C-:B------:R-:W-:Y:S02]  /*3110*/  HADD2.F32 R34, -RZ, R25.reuse.H0_H0 ;  /* 0x20000019ff227230 */ /* 0x100fe40000004100 */
[----:B------:R-:W-:Y:S02]  /*3120*/  HADD2.F32 R88, -RZ, R25.H1_H1 ;  /* 0x30000019ff587230 */ /* 0x000fe40000004100 */
[----:B------:R-:W-:-:S02]  /*3130*/  HADD2.F32 R94, -RZ, R26.H0_H0 ;  /* 0x2000001aff5e7230 */ /* 0x000fc40000004100 */
[----:B------:R-:W-:Y:S02]  /*3140*/  HADD2.F32 R96, -RZ, R26.H1_H1 ;  /* 0x3000001aff607230 */ /* 0x000fe40000004100 */
[--C-:B------:R-:W-:Y:S02]  /*3150*/  HADD2.F32 R99, -RZ, R27.reuse.H0_H0 ;  /* 0x2000001bff637230 */ /* 0x100fe40000004100 */
[----:B------:R-:W-:Y:S02]  /*3160*/  HADD2.F32 R100, -RZ, R27.H1_H1 ;  /* 0x3000001bff647230 */ /* 0x000fe40000004100 */
[----:B------:R-:W0:Y:S01]  /*3170*/  LDS.128 R24, [0x160] ;  /* 0x00016000ff187984 */ /* 0x000e220000000c00 */
[--C-:B------:R-:W-:Y:S02]  /*3180*/  HADD2.F32 R74, -RZ, R32.reuse.H0_H0 ;  /* 0x20000020ff4a7230 */ /* 0x100fe40000004100 */
[----:B------:R-:W-:Y:S01]  /*3190*/  HADD2.F32 R32, -RZ, R32.H1_H1 ;  /* 0x30000020ff207230 */ /* 0x000fe20000004100 */
[----:B------:R-:W-:-:S02]  /*31a0*/  FFMA.FTZ R84, R103, R104, R84 ;  /* 0x0000006867547223 */ /* 0x000fc40000010054 */
[----:B------:R-:W-:Y:S01]  /*31b0*/  FFMA.FTZ R33, R33, R74, R92 ;  /* 0x0000004a21217223 */ /* 0x000fe2000001005c */
[--C-:B------:R-:W-:Y:S01]  /*31c0*/  HADD2.F32 R74, -RZ, R36.reuse.H1_H1 ;  /* 0x30000024ff4a7230 */ /* 0x100fe20000004100 */
[----:B------:R-:W-:Y:S01]  /*31d0*/  FFMA.FTZ R32, R35, R32, R72 ;  /* 0x0000002023207223 */ /* 0x000fe20000010048 */
[----:B------:R-:W-:Y:S01]  /*31e0*/  HADD2.F32 R72, -RZ, R36.H0_H0 ;  /* 0x20000024ff487230 */ /* 0x000fe20000004100 */
        /* <DEDUP_REMOVED lines=9> */
[----:B------:R-:W-:Y:S01]  /*3280*/  HADD2.F32 R98, -RZ, R39.H1_H1 ;  /* 0x30000027ff627230 */ /* 0x000fe20000004100 */
[----:B------:R-:W-:Y:S01]  /*3290*/  FFMA.FTZ R84, R99, R101, R84 ;  /* 0x0000006563547223 */ /* 0x000fe20000010054 */
[--C-:B-1----:R-:W-:Y:S02]  /*32a0*/  HADD2.F32 R36, -RZ, R28.reuse.H0_H0 ;  /* 0x2000001cff247230 */ /* 0x102fe40000004100 */
[----:B------:R-:W-:Y:S02]  /*32b0*/  HADD2.F32 R35, -RZ, R28.H1_H1 ;  /* 0x3000001cff237230 */ /* 0x000fe40000004100 */
[--C-:B------:R-:W-:Y:S02]  /*32c0*/  HADD2.F32 R37, -RZ, R29.reuse.H0_H0 ;  /* 0x2000001dff257230 */ /* 0x100fe40000004100 */
[----:B------:R-:W-:-:S02]  /*32d0*/  HADD2.F32 R38, -RZ, R29.H1_H1 ;  /* 0x3000001dff267230 */ /* 0x000fc40000004100 */
[--C-:B------:R-:W-:Y:S02]  /*32e0*/  HADD2.F32 R92, -RZ, R30.reuse.H0_H0 ;  /* 0x2000001eff5c7230 */ /* 0x100fe40000004100 */
[----:B------:R-:W-:Y:S02]  /*32f0*/  HADD2.F32 R94, -RZ, R30.H1_H1 ;  /* 0x3000001eff5e7230 */ /* 0x000fe40000004100 */
[--C-:B------:R-:W-:Y:S02]  /*3300*/  HADD2.F32 R39, -RZ, R31.reuse.H0_H0 ;  /* 0x2000001fff277230 */ /* 0x100fe40000004100 */
[----:B------:R-:W-:Y:S02]  /*3310*/  HADD2.F32 R96, -RZ, R31.H1_H1 ;  /* 0x3000001fff607230 */ /* 0x000fe40000004100 */
[----:B------:R-:W1:Y:S01]  /*3320*/  LDS.128 R28, [0x170] ;  /* 0x00017000ff1c7984 */ /* 0x000e620000000c00 */
[----:B------:R-:W-:Y:S01]  /*3330*/  FFMA.FTZ R33, R36, R72, R33 ;  /* 0x0000004824217223 */ /* 0x000fe20000010021 */
[--C-:B------:R-:W-:Y:S01]  /*3340*/  HADD2.F32 R72, -RZ, R41.reuse.H0_H0 ;  /* 0x20000029ff487230 */ /* 0x100fe20000004100 */
[----:B------:R-:W-:Y:S01]  /*3350*/  FFMA.FTZ R34, R37, R88, R34 ;  /* 0x0000005825227223 */ /* 0x000fe20000010022 */
[--C-:B------:R-:W-:Y:S01]  /*3360*/  HADD2.F32 R88, -RZ, R42.reuse.H1_H1 ;  /* 0x3000002aff587230 */ /* 0x100fe20000004100 */
        /* <DEDUP_REMOVED lines=17> */
[----:B------:R-:W0:Y:S01]  /*3480*/  LDS.128 R24, [0x180] ;  /* 0x00018000ff187984 */ /* 0x000e220000000c00 */
[--C-:B------:R-:W-:Y:S02]  /*3490*/  HADD2.F32 R37, -RZ, R40.reuse.H0_H0 ;  /* 0x20000028ff257230 */ /* 0x100fe40000004100 */
        /* <DEDUP_REMOVED lines=10> */
[----:B------:R-:W-:Y:S01]  /*3540*/  HADD2.F32 R72, -RZ, R46.H0_H0 ;  /* 0x2000002eff487230 */ /* 0x000fe20000004100 */
[----:B------:R-:W-:Y:S01]  /*3550*/  FFMA.FTZ R38, R43, R73, R38 ;  /* 0x000000492b267223 */ /* 0x000fe20000010026 */
[--C-:B-1----:R-:W-:Y:S01]  /*3560*/  HADD2.F32 R36, -RZ, R28.reuse.H0_H0 ;  /* 0x2000001cff247230 */ /* 0x102fe20000004100 */
[----:B------:R-:W-:Y:S01]  /*3570*/  FFMA.FTZ R42, R42, R84, R91 ;  /* 0x000000542a2a7223 */ /* 0x000fe2000001005b */
[----:B------:R-:W-:-:S02]  /*3580*/  HADD2.F32 R35, -RZ, R28.H1_H1 ;  /* 0x3000001cff237230 */ /* 0x000fc40000004100 */
[--C-:B------:R-:W-:Y:S02]  /*3590*/  HADD2.F32 R41, -RZ, R29.reuse.H0_H0 ;  /* 0x2000001dff297230 */ /* 0x100fe40000004100 */
[----:B------:R-:W-:Y:S02]  /*35a0*/  HADD2.F32 R43, -RZ, R29.H1_H1 ;  /* 0x3000001dff2b7230 */ /* 0x000fe40000004100 */
[--C-:B------:R-:W-:Y:S02]  /*35b0*/  HADD2.F32 R47, -RZ, R30.reuse.H0_H0 ;  /* 0x2000001eff2f7230 */ /* 0x100fe40000004100 */
[----:B------:R-:W-:Y:S02]  /*35c0*/  HADD2.F32 R73, -RZ, R30.H1_H1 ;  /* 0x3000001eff497230 */ /* 0x000fe40000004100 */
[--C-:B------:R-:W-:Y:S02]  /*35d0*/  HADD2.F32 R84, -RZ, R31.reuse.H0_H0 ;  /* 0x2000001fff547230 */ /* 0x100fe40000004100 */
[----:B------:R-:W-:-:S02]  /*35e0*/  HADD2.F32 R88, -RZ, R31.H1_H1 ;  /* 0x3000001fff587230 */ /* 0x000fc40000004100 */
[----:B------:R-:W-:Y:S01]  /*35f0*/  HADD2.F32 R44, -RZ, R44.H1_H1 ;  /* 0x3000002cff2c7230 */ /* 0x000fe20000004100 */
[----:B------:R-:W1:Y:S01]  /*3600*/  LDS.128 R28, [0x190] ;  /* 0x00019000ff1c7984 */ /* 0x000e620000000c00 */
[----:B------:R-:W-:Y:S02]  /*3610*/  HADD2.F32 R45, -RZ, R45.H1_H1 ;  /* 0x3000002dff2d7230 */ /* 0x000fe40000004100 */
[----:B------:R-:W-:Y:S01]  /*3620*/  HADD2.F32 R46, -RZ, R46.H1_H1 ;  /* 0x3000002eff2e7230 */ /* 0x000fe20000004100 */
[----:B------:R-:W-:Y:S02]  /*3630*/  FFMA.FTZ R33, R36, R37, R33 ;  /* 0x0000002524217223 */ /* 0x000fe40000010021 */
[----:B------:R-:W-:Y:S02]  /*3640*/  FFMA.FTZ R32, R35, R44, R32 ;  /* 0x0000002c23207223 */ /* 0x000fe40000010020 */
[----:B------:R-:W-:Y:S01]  /*3650*/  FFMA.FTZ R34, R41, R40, R34 ;  /* 0x0000002829227223 */ /* 0x000fe20000010022 */
[--C-:B0-----:R-:W-:Y:S01]  /*3660*/  HADD2.F32 R36, -RZ, R24.reuse.H0_H0 ;  /* 0x20000018ff247230 */ /* 0x101fe20000004100 */
        /* <DEDUP_REMOVED lines=10> */
[----:B------:R-:W0:Y:S01]  /*3710*/  LDS.128 R24, [0x1a0] ;  /* 0x0001a000ff187984 */ /* 0x000e220000000c00 */
[----:B---3--:R-:W-:Y:S02]  /*3720*/  HADD2.F32 R37, -RZ, R48.H0_H0 ;  /* 0x20000030ff257230 */ /* 0x008fe40000004100 */
[----:B------:R-:W-:-:S02]  /*3730*/  HADD2.F32 R40, -RZ, R49.H0_H0 ;  /* 0x20000031ff287230 */ /* 0x000fc40000004100 */
[----:B------:R-:W-:Y:S02]  /*3740*/  HADD2.F32 R44, -RZ, R50.H0_H0 ;  /* 0x20000032ff2c7230 */ /* 0x000fe40000004100 */
[----:B------:R-:W-:Y:S02]  /*3750*/  HADD2.F32 R48, -RZ, R48.H1_H1 ;  /* 0x30000030ff307230 */ /* 0x000fe40000004100 */
[----:B------:R-:W-:Y:S02]  /*3760*/  HADD2.F32 R49, -RZ, R49.H1_H1 ;  /* 0x30000031ff317230 */ /* 0x000fe40000004100 */
[----:B------:R-:W-:Y:S01]  /*3770*/  HADD2.F32 R50, -RZ, R50.H1_H1 ;  /* 0x30000032ff327230 */ /* 0x000fe20000004100 */
[----:B------:R-:W-:Y:S01]  /*3780*/  FFMA.FTZ R39, R84, R89, R39 ;  /* 0x0000005954277223 */ /* 0x000fe20000010027 */
[----:B------:R-:W-:Y:S01]  /*3790*/  HADD2.F32 R73, -RZ, R51.H0_H0 ;  /* 0x20000033ff497230 */ /* 0x000fe20000004100 */
[----:B------:R-:W-:Y:S01]  /*37a0*/  FFMA.FTZ R33, R36, R37, R33 ;  /* 0x0000002524217223 */ /* 0x000fe20000010021 */
[----:B----4-:R-:W-:Y:S01]  /*37b0*/  HADD2.F32 R37, -RZ, R52.H0_H0 ;  /* 0x20000034ff257230 */ /* 0x010fe20000004100 */
[----:B------:R-:W-:Y:S01]  /*37c0*/  FFMA.FTZ R32, R35, R48, R32 ;  /* 0x0000003023207223 */ /* 0x000fe20000010020 */
[--C-:B-1----:R-:W-:Y:S01]  /*37d0*/  HADD2.F32 R36, -RZ, R28.reuse.H0_H0 ;  /* 0x2000001cff247230 */ /* 0x102fe20000004100 */
[----:B------:R-:W-:Y:S01]  /*37e0*/  FFMA.FTZ R34, R41, R40, R34 ;  /* 0x0000002829227223 */ /* 0x000fe20000010022 */
[----:B------:R-:W-:Y:S01]  /*37f0*/  HADD2.F32 R40, -RZ, R53.H0_H0 ;  /* 0x20000035ff287230 */ /* 0x000fe20000004100 */
[----:B------:R-:W-:Y:S01]  /*3800*/  FFMA.FTZ R38, R43, R49, R38 ;  /* 0x000000312b267223 */ /* 0x000fe20000010026 */
[----:B------:R-:W-:Y:S01]  /*3810*/  HADD2.F32 R35, -RZ, R28.H1_H1 ;  /* 0x3000001cff237230 */ /* 0x000fe20000004100 */
[----:B------:R-:W-:Y:S01]  /*3820*/  FFMA.FTZ R42, R45, R44, R42 ;  /* 0x0000002c2d2a7223 */ /* 0x000fe2000001002a */
[----:B------:R-:W-:Y:S01]  /*3830*/  HADD2.F32 R44, -RZ, R54.H0_H0 ;  /* 0x20000036ff2c7230 */ /* 0x000fe20000004100 */
[----:B------:R-:W-:Y:S01]  /*3840*/  FFMA.FTZ R46, R47, R50, R46 ;  /* 0x000000322f2e7223 */ /* 0x000fe2000001002e */
[----:B------:R-:W-:-:S02]  /*3850*/  HADD2.F32 R41, -RZ, R29.H0_H0 ;  /* 0x2000001dff297230 */ /* 0x000fc40000004100 */
[----:B------:R-:W-:Y:S02]  /*3860*/  HADD2.F32 R43, -RZ, R29.H1_H1 ;  /* 0x3000001dff2b7230 */ /* 0x000fe40000004100 */
[--C-:B------:R-:W-:Y:S02]  /*3870*/  HADD2.F32 R45, -RZ, R30.reuse.H0_H0 ;  /* 0x2000001eff2d7230 */ /* 0x100fe40000004100 */
[----:B------:R-:W-:Y:S02]  /*3880*/  HADD2.F32 R47, -RZ, R30.H1_H1 ;  /* 0x3000001eff2f7230 */ /* 0x000fe40000004100 */
[--C-:B------:R-:W-:Y:S02]  /*3890*/  HADD2.F32 R48, -RZ, R31.reuse.H0_H0 ;  /* 0x2000001fff307230 */ /* 0x100fe40000004100 */
[----:B------:R-:W-:Y:S01]  /*38a0*/  HADD2.F32 R50, -RZ, R31.H1_H1 ;  /* 0x3000001fff327230 */ /* 0x000fe20000004100 */
[----:B------:R-:W-:Y:S01]  /*38b0*/  FFMA.FTZ R39, R72, R73, R39 ;  /* 0x0000004948277223 */ /* 0x000fe20000010027 */
[----:B------:R-:W-:Y:S01]  /*38c0*/  HADD2.F32 R52, -RZ, R52.H1_H1 ;  /* 0x30000034ff347230 */ /* 0x000fe20000004100 */
[----:B------:R-:W1:Y:S01]  /*38d0*/  LDS.128 R28, [0x1b0] ;  /* 0x0001b000ff1c7984 */ /* 0x000e620000000c00 */
[----:B------:R-:W-:-:S02]  /*38e0*/  HADD2.F32 R53, -RZ, R53.H1_H1 ;  /* 0x30000035ff357230 */ /* 0x000fc40000004100 */
[----:B------:R-:W-:Y:S02]  /*38f0*/  HADD2.F32 R54, -RZ, R54.H1_H1 ;  /* 0x30000036ff367230 */ /* 0x000fe40000004100 */
        /* <DEDUP_REMOVED lines=16> */
[----:B------:R-:W0:Y:S01]  /*3a00*/  LDS.128 R24, [0x1c0] ;  /* 0x0001c000ff187984 */ /* 0x000e220000000c00 */
[----:B------:R-:W-:-:S04]  /*3a10*/  FFMA.FTZ R75, R100, R102, R75 ;  /* 0x00000066644b7223 */ /* 0x000fc8000001004b */
[----:B------:R-:W-:Y:S01]  /*3a20*/  FFMA.FTZ R75, R96, R98, R75 ;  /* 0x00000062604b7223 */ /* 0x000fe2000001004b */
[----:B------:R-:W-:-:S03]  /*3a30*/  HADD2.F32 R51, -RZ, R51.H1_H1 ;  /* 0x30000033ff337230 */ /* 0x000fc60000004100 */
[----:B------:R-:W-:Y:S01]  /*3a40*/  FFMA.FTZ R75, R92, R94, R75 ;  /* 0x0000005e5c4b7223 */ /* 0x000fe2000001004b */
[----:B------:R-:W-:-:S03]  /*3a50*/  HADD2.F32 R55, -RZ, R55.H1_H1 ;  /* 0x30000037ff377230 */ /* 0x000fc60000004100 */
[----:B------:R-:W-:-:S04]  /*3a60*/  FFMA.FTZ R75, R88, R90, R75 ;  /* 0x0000005a584b7223 */ /* 0x000fc8000001004b */
[----:B------:R-:W-:Y:S01]  /*3a70*/  FFMA.FTZ R51, R74, R51, R75 ;  /* 0x000000334a337223 */ /* 0x000fe2000001004b */
[----:B------:R-:W-:Y:S02]  /*3a80*/  HADD2.F32 R37, -RZ, R56.H0_H0 ;  /* 0x20000038ff257230 */ /* 0x000fe40000004100 */
[----:B------:R-:W-:Y:S01]  /*3a90*/  HADD2.F32 R40, -RZ, R57.H0_H0 ;  /* 0x20000039ff287230 */ /* 0x000fe20000004100 */
[----:B------:R-:W-:Y:S01]  /*3aa0*/  FFMA.FTZ R50, R50, R55, R51 ;  /* 0x0000003732327223 */ /* 0x000fe20000010033 */
[----:B------:R-:W-:Y:S02]  /*3ab0*/  HADD2.F32 R44, -RZ, R58.H0_H0 ;  /* 0x2000003aff2c7230 */ /* 0x000fe40000004100 */
[----:B------:R-:W-:Y:S02]  /*3ac0*/  HADD2.F32 R51, -RZ, R59.H0_H0 ;  /* 0x2000003bff337230 */ /* 0x000fe40000004100 */
[----:B------:R-:W-:Y:S02]  /*3ad0*/  HADD2.F32 R56, -RZ, R56.H1_H1 ;  /* 0x30000038ff387230 */ /* 0x000fe40000004100 */
[----:B------:R-:W-:-:S02]  /*3ae0*/  HADD2.F32 R57, -RZ, R57.H1_H1 ;  /* 0x30000039ff397230 */ /* 0x000fc40000004100 */
[----:B------:R-:W-:Y:S02]  /*3af0*/  HADD2.F32 R58, -RZ, R58.H1_H1 ;  /* 0x3000003aff3a7230 */ /* 0x000fe40000004100 */
[----:B------:R-:W-:Y:S01]  /*3b00*/  HADD2.F32 R59, -RZ, R59.H1_H1 ;  /* 0x3000003bff3b7230 */ /* 0x000fe20000004100 */
[----:B------:R-:W-:Y:S01]  /*3b10*/  FFMA.FTZ R33, R36, R37, R33 ;  /* 0x0000002524217223 */ /* 0x000fe20000010021 */
[----:B-----5:R-:W-:Y:S01]  /*3b20*/  HADD2.F32 R37, -RZ, R64.H0_H0 ;  /* 0x20000040ff257230 */ /* 0x020fe20000004100 */
        /* <DEDUP_REMOVED lines=13> */
[----:B------:R-:W-:-:S02]  /*3c00*/  HADD2.F32 R43, -RZ, R29.H1_H1 ;  /* 0x3000001dff2b7230 */ /* 0x000fc40000004100 */
[--C-:B------:R-:W-:Y:S02]  /*3c10*/  HADD2.F32 R45, -RZ, R30.reuse.H0_H0 ;  /* 0x2000001eff2d7230 */ /* 0x100fe40000004100 */
[----:B------:R-:W-:Y:S02]  /*3c20*/  HADD2.F32 R47, -RZ, R30.H1_H1 ;  /* 0x3000001eff2f7230 */ /* 0x000fe40000004100 */
[--C-:B------:R-:W-:Y:S02]  /*3c30*/  HADD2.F32 R48, -RZ, R31.reuse.H0_H0 ;  /* 0x2000001fff307230 */ /* 0x100fe40000004100 */
[----:B------:R-:W-:Y:S02]  /*3c40*/  HADD2.F32 R50, -RZ, R31.H1_H1 ;  /* 0x3000001fff327230 */ /* 0x000fe40000004100 */
[----:B------:R-:W-:Y:S01]  /*3c50*/  HADD2.F32 R64, -RZ, R64.H1_H1 ;  /* 0x30000040ff407230 */ /* 0x000fe20000004100 */
[----:B------:R-:W1:Y:S01]  /*3c60*/  LDS.128 R28, [0x1d0] ;  /* 0x0001d000ff1c7984 */ /* 0x000e620000000c00 */
[----:B------:R-:W-:-:S02]  /*3c70*/  HADD2.F32 R65, -RZ, R65.H1_H1 ;  /* 0x30000041ff417230 */ /* 0x000fc40000004100 */
[----:B------:R-:W-:Y:S02]  /*3c80*/  HADD2.F32 R66, -RZ, R66.H1_H1 ;  /* 0x30000042ff427230 */ /* 0x000fe40000004100 */
[----:B------:R-:W-:Y:S01]  /*3c90*/  HADD2.F32 R67, -RZ, R67.H1_H1 ;  /* 0x30000043ff437230 */ /* 0x000fe20000004100 */
[----:B------:R-:W-:Y:S01]  /*3ca0*/  FFMA.FTZ R33, R36, R37, R33 ;  /* 0x0000002524217223 */ /* 0x000fe20000010021 */
        /* <DEDUP_REMOVED lines=16> */
[----:B------:R-:W-:Y:S01]  /*3db0*/  HADD2.F32 R68, -RZ, R68.H1_H1 ;  /* 0x30000044ff447230 */ /* 0x000fe20000004100 */
[----:B------:R-:W0:Y:S01]  /*3dc0*/  LDS.128 R24, [0x1e0] ;  /* 0x0001e000ff187984 */ /* 0x000e220000000c00 */
[--C-:B------:R-:W-:Y:S01]  /*3dd0*/  HADD2.F32 R40, -RZ, R69.reuse.H0_H0 ;  /* 0x20000045ff287230 */ /* 0x100fe20000004100 */
[----:B------:R-:W-:Y:S02]  /*3de0*/  FFMA.FTZ R36, R36, R37, R33 ;  /* 0x0000002524247223 */ /* 0x000fe40000010021 */
[----:B------:R-:W-:Y:S02]  /*3df0*/  FFMA.FTZ R68, R35, R68, R32 ;  /* 0x0000004423447223 */ /* 0x000fe40000010020 */
[----:B------:R-:W-:Y:S02]  /*3e00*/  FFMA.FTZ R40, R41, R40, R34 ;  /* 0x0000002829287223 */ /* 0x000fe40000010022 */
[----:B------:R-:W2:Y:S01]  /*3e10*/  LDS.128 R32, [0x1f0] ;  /* 0x0001f000ff207984 */ /* 0x000ea20000000c00 */
[----:B------:R-:W-:-:S02]  /*3e20*/  HADD2.F32 R69, -RZ, R69.H1_H1 ;  /* 0x30000045ff457230 */ /* 0x000fc40000004100 */
[--C-:B------:R-:W-:Y:S02]  /*3e30*/  HADD2.F32 R44, -RZ, R70.reuse.H0_H0 ;  /* 0x20000046ff2c7230 */ /* 0x100fe40000004100 */
        /* <DEDUP_REMOVED lines=10> */
[--C-:B------:R-:W-:Y:S02]  /*3ee0*/  HADD2.F32 R50, -RZ, R19.reuse.H0_H0 ;  /* 0x20000013ff327230 */ /* 0x100fe40000004100 */
[----:B------:R-:W-:Y:S02]  /*3ef0*/  HADD2.F32 R51, -RZ, R19.H1_H1 ;  /* 0x30000013ff337230 */ /* 0x000fe40000004100 */
[----:B-1----:R-:W-:Y:S02]  /*3f00*/  HADD2.F32 R17, -RZ, R28.H0_H0 ;  /* 0x2000001cff117230 */ /* 0x002fe40000004100 */
[----:B------:R-:W-:Y:S02]  /*3f10*/  HADD2.F32 R16, -RZ, R16.H1_H1 ;  /* 0x30000010ff107230 */ /* 0x000fe40000004100 */
[----:B------:R-:W-:Y:S01]  /*3f20*/  HADD2.F32 R19, -RZ, R28.H1_H1 ;  /* 0x3000001cff137230 */ /* 0x000fe20000004100 */
[----:B------:R-:W-:Y:S01]  /*3f30*/  FFMA.FTZ R46, R47, R70, R46 ;  /* 0x000000462f2e7223 */ /* 0x000fe2000001002e */
[----:B------:R-:W-:Y:S01]  /*3f40*/  HADD2.F32 R41, -RZ, R29.H0_H0 ;  /* 0x2000001dff297230 */ /* 0x000fe20000004100 */
[----:B------:R-:W-:Y:S01]  /*3f50*/  FFMA.FTZ R17, R17, R37, R36 ;  /* 0x0000002511117223 */ /* 0x000fe20000010024 */
[----:B------:R-:W-:-:S02]  /*3f60*/  HADD2.F32 R45, -RZ, R30.H0_H0 ;  /* 0x2000001eff2d7230 */ /* 0x000fc40000004100 */
[----:B------:R-:W-:Y:S02]  /*3f70*/  HADD2.F32 R47, -RZ, R30.H1_H1 ;  /* 0x3000001eff2f7230 */ /* 0x000fe40000004100 */
[----:B------:R-:W-:Y:S01]  /*3f80*/  HADD2.F32 R28, -RZ, R31.H0_H0 ;  /* 0x2000001fff1c7230 */ /* 0x000fe20000004100 */
[----:B------:R-:W-:Y:S01]  /*3f90*/  FFMA.FTZ R16, R19, R16, R68 ;  /* 0x0000001013107223 */ /* 0x000fe20000010044 */
[----:B------:R-:W-:Y:S02]  /*3fa0*/  HADD2.F32 R29, -RZ, R29.H1_H1 ;  /* 0x3000001dff1d7230 */ /* 0x000fe40000004100 */
[----:B------:R-:W-:Y:S02]  /*3fb0*/  HADD2.F32 R30, -RZ, R31.H1_H1 ;  /* 0x3000001fff1e7230 */ /* 0x000fe40000004100 */
[--C-:B------:R-:W-:Y:S02]  /*3fc0*/  HADD2.F32 R31, -RZ, R20.reuse.H0_H0 ;  /* 0x20000014ff1f7230 */ /* 0x100fe40000004100 */
[----:B------:R-:W-:-:S02]  /*3fd0*/  HADD2.F32 R36, -RZ, R20.H1_H1 ;  /* 0x30000014ff247230 */ /* 0x000fc40000004100 */
[--C-:B0-----:R-:W-:Y:S02]  /*3fe0*/  HADD2.F32 R20, -RZ, R24.reuse.H0_H0 ;  /* 0x20000018ff147230 */ /* 0x101fe40000004100 */
[----:B------:R-:W-:Y:S01]  /*3ff0*/  HADD2.F32 R19, -RZ, R24.H1_H1 ;  /* 0x30000018ff137230 */ /* 0x000fe20000004100 */
[----:B------:R-:W-:Y:S01]  /*4000*/  FFMA.FTZ R40, R41, R43, R40 ;  /* 0x0000002b29287223 */ /* 0x000fe20000010028 */
[----:B------:R-:W-:Y:S01]  /*4010*/  HADD2.F32 R48, -RZ, R18.H0_H0 ;  /* 0x20000012ff307230 */ /* 0x000fe20000004100 */
[----:B------:R-:W-:Y:S01]  /*4020*/  FFMA.FTZ R28, R28, R50, R39 ;  /* 0x000000321c1c7223 */ /* 0x000fe20000010027 */
[--C-:B------:R-:W-:Y:S01]  /*4030*/  HADD2.F32 R39, -RZ, R22.reuse.H0_H0 ;  /* 0x20000016ff277230 */ /* 0x100fe20000004100 */
[----:B------:R-:W-:Y:S01]  /*4040*/  FFMA.FTZ R29, R29, R44, R38 ;  /* 0x0000002c1d1d7223 */ /* 0x000fe20000010026 */
[----:B------:R-:W-:Y:S01]  /*4050*/  HADD2.F32 R41, -RZ, R22.H1_H1 ;  /* 0x30000016ff297230 */ /* 0x000fe20000004100 */
[----:B------:R-:W-:Y:S01]  /*4060*/  FFMA.FTZ R17, R20, R31, R17 ;  /* 0x0000001f14117223 */ /* 0x000fe20000010011 */
[----:B------:R-:W-:Y:S01]  /*4070*/  HADD2.F32 R38, -RZ, R21.H1_H1 ;  /* 0x30000015ff267230 */ /* 0x000fe20000004100 */
[----:B------:R-:W-:Y:S01]  /*4080*/  FFMA.FTZ R16, R19, R36, R16 ;  /* 0x0000002413107223 */ /* 0x000fe20000010010 */
[----:B------:R-:W-:-:S02]  /*4090*/  HADD2.F32 R22, -RZ, R25.H1_H1 ;  /* 0x30000019ff167230 */ /* 0x000fc40000004100 */
[----:B------:R-:W-:Y:S02]  /*40a0*/  HADD2.F32 R37, -RZ, R21.H0_H0 ;  /* 0x20000015ff257230 */ /* 0x000fe40000004100 */
[----:B------:R-:W-:Y:S01]  /*40b0*/  HADD2.F32 R24, -RZ, R60.H0_H0 ;  /* 0x2000003cff187230 */ /* 0x000fe20000004100 */
[----:B------:R-:W-:Y:S01]  /*40c0*/  FFMA.FTZ R42, R45, R48, R42 ;  /* 0x000000302d2a7223 */ /* 0x000fe2000001002a */
[----:B------:R-:W-:Y:S02]  /*40d0*/  HADD2.F32 R21, -RZ, R25.H0_H0 ;  /* 0x20000019ff157230 */ /* 0x000fe40000004100 */
[--C-:B--2---:R-:W-:Y:S02]  /*40e0*/  HADD2.F32 R20, -RZ, R32.reuse.H0_H0 ;  /* 0x20000020ff147230 */ /* 0x104fe40000004100 */
[----:B------:R-:W-:Y:S02]  /*40f0*/  HADD2.F32 R19, -RZ, R32.H1_H1 ;  /* 0x30000020ff137230 */ /* 0x000fe40000004100 */
[----:B------:R-:W-:Y:S01]  /*4100*/  HADD2.F32 R60, -RZ, R60.H1_H1 ;  /* 0x3000003cff3c7230 */ /* 0x000fe20000004100 */
[----:B------:R-:W-:Y:S01]  /*4110*/  FFMA.FTZ R22, R22, R38, R29 ;  /* 0x0000002616167223 */ /* 0x000fe2000001001d */
[----:B------:R-:W-:-:S02]  /*4120*/  HADD2.F32 R44, -RZ, R23.H0_H0 ;  /* 0x20000017ff2c7230 */ /* 0x000fc40000004100 */
[----:B------:R-:W-:Y:S02]  /*4130*/  HADD2.F32 R45, -RZ, R23.H1_H1 ;  /* 0x30000017ff2d7230 */ /* 0x000fe40000004100 */
[----:B------:R-:W-:Y:S02]  /*4140*/  HADD2.F32 R18, -RZ, R18.H1_H1 ;  /* 0x30000012ff127230 */ /* 0x000fe40000004100 */
[--C-:B------:R-:W-:Y:S02]  /*4150*/  HADD2.F32 R23, -RZ, R26.reuse.H0_H0 ;  /* 0x2000001aff177230 */ /* 0x100fe40000004100 */
[----:B------:R-:W-:Y:S01]  /*4160*/  HADD2.F32 R25, -RZ, R26.H1_H1 ;  /* 0x3000001aff197230 */ /* 0x000fe20000004100 */
[----:B------:R-:W-:Y:S01]  /*4170*/  FFMA.FTZ R21, R21, R37, R40 ;  /* 0x0000002515157223 */ /* 0x000fe20000010028 */
[----:B------:R-:W-:Y:S01]  /*4180*/  HADD2.F32 R26, -RZ, R33.H0_H0 ;  /* 0x20000021ff1a7230 */ /* 0x000fe20000004100 */
[----:B------:R-:W-:Y:S01]  /*4190*/  FFMA.FTZ R17, R20, R24, R17 ;  /* 0x0000001814117223 */ /* 0x000fe20000010011 */
[----:B------:R-:W-:Y:S01]  /*41a0*/  HADD2.F32 R29, -RZ, R61.H0_H0 ;  /* 0x2000003dff1d7230 */ /* 0x000fe20000004100 */
[----:B------:R-:W-:-:S02]  /*41b0*/  FFMA.FTZ R16, R19, R60, R16 ;  /* 0x0000003c13107223 */ /* 0x000fc40000010010 */
[----:B------:R-:W-:Y:S01]  /*41c0*/  FFMA.FTZ R18, R47, R18, R46 ;  /* 0x000000122f127223 */ /* 0x000fe2000001002e */
[----:B------:R-:W-:Y:S01]  /*41d0*/  HADD2.F32 R33, -RZ, R33.H1_H1 ;  /* 0x30000021ff217230 */ /* 0x000fe20000004100 */
[----:B------:R-:W-:Y:S01]  /*41e0*/  FFMA.FTZ R21, R26, R29, R21 ;  /* 0x0000001d1a157223 */ /* 0x000fe20000010015 */
[----:B------:R-:W-:Y:S01]  /*41f0*/  HADD2.F32 R61, -RZ, R61.H1_H1 ;  /* 0x3000003dff3d7230 */ /* 0x000fe20000004100 */
[----:B------:R-:W-:Y:S01]  /*4200*/  FADD.FTZ R16, R17, R16 ;  /* 0x0000001011107221 */ /* 0x000fe20000010000 */
[----:B------:R-:W0:Y:S01]  /*4210*/  I2F R29, R76 ;  /* 0x0000004c001d7306 */ /* 0x000e220000201400 */
[----:B------:R-:W-:Y:S01]  /*4220*/  FFMA.FTZ R18, R25, R41, R18 ;  /* 0x0000002919127223 */ /* 0x000fe20000010012 */
[----:B------:R-:W-:Y:S01]  /*4230*/  HADD2.F32 R19, -RZ, R62.H0_H0 ;  /* 0x2000003eff137230 */ /* 0x000fe20000004100 */
[----:B------:R-:W-:Y:S01]  /*4240*/  FADD.FTZ R25, R21, R16 ;  /* 0x0000001015197221 */ /* 0x000fe20000010000 */
[----:B------:R-:W-:Y:S01]  /*4250*/  HADD2.F32 R16, -RZ, R34.H0_H0 ;  /* 0x20000022ff107230 */ /* 0x000fe20000004100 */
[----:B------:R-:W-:-:S02]  /*4260*/  FFMA.FTZ R23, R23, R39, R42 ;  /* 0x0000002717177223 */ /* 0x000fc4000001002a */
[----:B------:R-:W-:Y:S01]  /*4270*/  FFMA.FTZ R22, R33, R61, R22 ;  /* 0x0000003d21167223 */ /* 0x000fe20000010016 */
[--C-:B------:R-:W-:Y:S01]  /*4280*/  HADD2.F32 R43, -RZ, R27.reuse.H0_H0 ;  /* 0x2000001bff2b7230 */ /* 0x100fe20000004100 */
[----:B------:R-:W-:Y:S01]  /*4290*/  FFMA.FTZ R16, R16, R19, R23 ;  /* 0x0000001310107223 */ /* 0x000fe20000010017 */
[----:B------:R-:W-:Y:S01]  /*42a0*/  HADD2.F32 R62, -RZ, R62.H1_H1 ;  /* 0x3000003eff3e7230 */ /* 0x000fe20000004100 */
[----:B------:R-:W-:Y:S01]  /*42b0*/  FADD.FTZ R25, R22, R25 ;  /* 0x0000001916197221 */ /* 0x000fe20000010000 */
[----:B------:R-:W-:Y:S01]  /*42c0*/  HADD2.F32 R17, -RZ, R34.H1_H1 ;  /* 0x30000022ff117230 */ /* 0x000fe20000004100 */
[----:B------:R-:W-:Y:S01]  /*42d0*/  FFMA.FTZ R30, R30, R51, R49 ;  /* 0x000000331e1e7223 */ /* 0x000fe20000010031 */
        /* <DEDUP_REMOVED lines=24> */
.L_x_17351:
[----:B------:R-:W-:-:S05]  /*4460*/  IMAD.MOV.U32 R16, RZ, RZ, -0x800001 ;  /* 0xff7fffffff107424 */ /* 0x000fca00078e00ff */
[----:B------:R0:W-:Y:S02]  /*4470*/  STS [R15], R16 ;  /* 0x000000100f007388 */ /* 0x0001e40000000800 */
.L_x_17352:
[----:B------:R-:W-:Y:S05]  /*4480*/  BSYNC B1 ;  /* 0x0000000000017941 */ /* 0x000fea0003800000 */
.L_x_17350:
        /* <DEDUP_REMOVED lines=8> */
[----:B------:R-:W-:Y:S01]  /*4510*/  @P0 CALL.REL.NOINC `(.L_x_17349) ;  /* 0x0000001000000944 */ /* 0x000fe20003c00000 */
[----:B------:R-:W-:Y:S05]  /*4520*/  BRA `(.L_x_17353) ;  /* 0xffffc6e000007947 */ /* 0x000fea000383ffff */
.L_x_17349:
[----:B------:R-:W-:Y:S05]  /*4530*/  BSYNC B0 ;  /* 0x0000000000007941 */ /* 0x000fea0003800000 */
.L_x_17348:
        /* <DEDUP_REMOVED lines=15> */
[----:B------:R0:W-:Y:S01]  /*4630*/  @!P0 STS [R81.X4+0x200], R12 ;  /* 0x0002000c51008388 */ /* 0x0001e20000004800 */
[----:B------:R-:W-:-:S03]  /*4640*/  SHF.R.S32.HI R14, RZ, 0x1f, R11 ;  /* 0x0000001fff0e7819 */ /* 0x000fc6000001140b */
[----:B------:R-:W-:Y:S01]  /*4650*/  BAR.SYNC.DEFER_BLOCKING 0x0 ;  /* 0x0000000000007b1d */ /* 0x000fe20000010000 */
[----:B------:R-:W-:Y:S01]  /*4660*/  LEA.HI R14, R14, R11, RZ, 0x5 ;  /* 0x0000000b0e0e7211 */ /* 0x000fe200078f28ff */
[----:B------:R-:W-:-:S03]  /*4670*/  IMAD.MOV.U32 R11, RZ, RZ, RZ ;  /* 0x000000ffff0b7224 */ /* 0x000fc600078e00ff */
[----:B0-----:R-:W-:Y:S01]  /*4680*/  LOP3.LUT R12, R14, 0xffffffe0, RZ, 0xc0, !PT ;  /* 0xffffffe00e0c7812 */ /* 0x001fe200078ec0ff */
        /* <DEDUP_REMOVED lines=21> */
.L_x_17358:
        /* <DEDUP_REMOVED lines=11> */
.L_x_17357:
[----:B------:R-:W-:Y:S05]  /*4890*/  BSYNC B1 ;  /* 0x0000000000017941 */ /* 0x000fea0003800000 */
.L_x_17356:
        /* <DEDUP_REMOVED lines=10> */
.L_x_17361:
        /* <DEDUP_REMOVED lines=100> */
.L_x_17360:
[----:B------:R-:W-:Y:S05]  /*4f80*/  BSYNC B1 ;  /* 0x0000000000017941 */ /* 0x000fea0003800000 */
.L_x_17359:
        /* <DEDUP_REMOVED lines=55> */
.L_x_17363:
[----:B------:R-:W-:Y:S05]  /*5300*/  BSYNC B1 ;  /* 0x0000000000017941 */ /* 0x000fea0003800000 */
.L_x_17362:
        /* <DEDUP_REMOVED lines=26> */
.L_x_17355:
[----:B------:R-:W-:Y:S05]  /*54b0*/  BSYNC B0 ;  /* 0x0000000000007941 */ /* 0x000fea0003800000 */
.L_x_17354:
        /* <DEDUP_REMOVED lines=31> */
[----:B------:R-:W-:-:S13]  /*56b0*/  LOP3.LUT P0, R9, R9, 0x3, RZ, 0xc0, !PT ;  /* 0x0000000309097812 */ /* 0x000fda000780c0ff */
[----:B------:R-:W-:Y:S05]  /*56c0*/  @!P0 BRA `(.L_x_17367) ;  /* 0x0000009000008947 */ /* 0x000fea0003800000 */
[----:B01----:R-:W-:-:S05]  /*56d0*/  LEA R8, R82, 0x220, 0x2 ;  /* 0x0000022052087811 */ /* 0x003fca00078e10ff */
.L_x_17368:
        /* <DEDUP_REMOVED lines=8> */
.L_x_17367:
[----:B01----:R-:W-:Y:S05]  /*5760*/  BSYNC B1 ;  /* 0x0000000000017941 */ /* 0x003fea0003800000 */
.L_x_17366:
        /* <DEDUP_REMOVED lines=10> */
.L_x_17371:
        /* <DEDUP_REMOVED lines=52> */
.L_x_17370:
[----:B------:R-:W-:Y:S05]  /*5b50*/  BSYNC B1 ;  /* 0x0000000000017941 */ /* 0x000fea0003800000 */
.L_x_17369:
        /* <DEDUP_REMOVED lines=31> */
.L_x_17373:
[----:B------:R-:W-:Y:S05]  /*5d50*/  BSYNC B1 ;  /* 0x0000000000017941 */ /* 0x000fea0003800000 */
.L_x_17372:
        /* <DEDUP_REMOVED lines=14> */
.L_x_17365:
[----:B------:R-:W-:Y:S05]  /*5e40*/  BSYNC B0 ;  /* 0x0000000000007941 */ /* 0x000fea0003800000 */
.L_x_17364:
[----:B------:R-:W-:Y:S01]  /*5e50*/  BAR.SYNC.DEFER_BLOCKING 0x0 ;  /* 0x0000000000007b1d */ /* 0x000fe20000010000 */
[----:B------:R-:W-:Y:S01]  /*5e60*/  CS2R R60, SRZ ;  /* 0x00000000003c7805 */ /* 0x000fe2000001ff00 */
[----:B------:R-:W-:Y:S01]  /*5e70*/  IMAD.MOV.U32 R59, RZ, RZ, RZ ;  /* 0x000000ffff3b7224 */ /* 0x000fe200078e00ff */
[----:B------:R-:W-:Y:S01]  /*5e80*/  CS2R R56, SRZ ;  /* 0x0000000000387805 */ /* 0x000fe2000001ff00 */
[----:B------:R-:W-:Y:S01]  /*5e90*/  CS2R R54, SRZ ;  /* 0x0000000000367805 */ /* 0x000fe2000001ff00 */
[----:B------:R-:W-:Y:S01]  /*5ea0*/  IMAD.MOV.U32 R53, RZ, RZ, RZ ;  /* 0x000000ffff357224 */ /* 0x000fe200078e00ff */
[----:B------:R-:W-:Y:S01]  /*5eb0*/  BSSY B1, `(.L_x_17374) ;  /* 0x0000661000017945 */ /* 0x000fe20003800000 */
        /* <DEDUP_REMOVED lines=13> */
[----:B------:R-:W-:Y:S05]  /*5f90*/  @P1 BRA `(.L_x_17375) ;  /* 0x0000652000001947 */ /* 0x000fea0003800000 */
[----:B------:R-:W0:Y:S01]  /*5fa0*/  I2F.RP R26, R2 ;  /* 0x00000002001a7306 */ /* 0x000e220000209400 */
[----:B------:R-:W-:Y:S01]  /*5fb0*/  SHF.R.S32.HI R24, RZ, 0x1f, R83 ;  /* 0x0000001fff187819 */ /* 0x000fe20000011453 */
[----:B------:R-:W-:Y:S01]  /*5fc0*/  IMAD R120, R0, c[0x0][0x1b0], RZ ;  /* 0x00006c0000787a24 */ /* 0x000fe200078e02ff */
[----:B------:R-:W-:Y:S01]  /*5fd0*/  IADD3 R62, R5, -c[0x0][0x1cc], RZ ;  /* 0x80007300053e7a10 */ /* 0x000fe20007ffe0ff */
[----:B------:R-:W-:Y:S01]  /*5fe0*/  IMAD.MOV.U32 R67, RZ, RZ, c[0x0][0x1ac] ;  /* 0x00006b00ff437624 */ /* 0x000fe200078e00ff */
[----:B------:R-:W-:Y:S01]  /*5ff0*/  LEA.HI R24, R24, R83, RZ, 0x2 ;  /* 0x0000005318187211 */ /* 0x000fe200078f10ff */
[----:B------:R-:W-:Y:S01]  /*6000*/  IMAD.MOV.U32 R61, RZ, RZ, RZ ;  /* 0x000000ffff3d7224 */ /* 0x000fe200078e00ff */
[----:B------:R-:W-:-:S02]  /*6010*/  IADD3 R112, R4, -0x1, RZ ;  /* 0xffffffff04707810 */ /* 0x000fc40007ffe0ff */
[C---:B------:R-:W-:Y:S01]  /*6020*/  LOP3.LUT R66, R24.reuse, 0x1ffffffc, RZ, 0xc0, !PT ;  /* 0x1ffffffc18427812 */ /* 0x040fe200078ec0ff */
[----:B------:R-:W-:Y:S01]  /*6030*/  IMAD.SHL.U32 R23, R24, 0x8, RZ ;  /* 0x0000000818177824 */ /* 0x000fe200078e00ff */
[----:B------:R-:W-:Y:S01]  /*6040*/  SHF.R.S32.HI R67, RZ, 0x1f, R67 ;  /* 0x0000001fff437819 */ /* 0x000fe20000011443 */
[----:B------:R-:W-:Y:S01]  /*6050*/  IMAD.MOV.U32 R24, RZ, RZ, RZ ;  /* 0x000000ffff187224 */ /* 0x000fe200078e00ff */
[----:B------:R-:W-:Y:S01]  /*6060*/  SHF.R.S32.HI R121, RZ, 0x1f, R120 ;  /* 0x0000001fff797819 */ /* 0x000fe20000011478 */
[----:B------:R-:W-:Y:S01]  /*6070*/  IMAD.IADD R66, R83, 0x1, -R66 ;  /* 0x0000000153427824 */ /* 0x000fe200078e0a42 */
[----:B------:R-:W-:Y:S01]  /*6080*/  LOP3.LUT R23, R23, 0xffffffe0, RZ, 0xc0, !PT ;  /* 0xffffffe017177812 */ /* 0x000fe200078ec0ff */
[----:B0-----:R-:W0:Y:S04]  /*6090*/  MUFU.RCP R26, R26 ;  /* 0x0000001a001a7308 */ /* 0x001e280000001000 */
[----:B------:R-:W-:-:S05]  /*60a0*/  IMAD R113, R66, 0x8, R23 ;  /* 0x0000000842717824 */ /* 0x000fca00078e0217 */
[C---:B------:R-:W-:Y:S02]  /*60b0*/  IADD3 R111, R113.reuse, 0x200, RZ ;  /* 0x00000200716f7810 */ /* 0x040fe40007ffe0ff */
[C---:B------:R-:W-:Y:S02]  /*60c0*/  IADD3 R110, R113.reuse, 0x300, RZ ;  /* 0x00000300716e7810 */ /* 0x040fe40007ffe0ff */
[C---:B------:R-:W-:Y:S02]  /*60d0*/  IADD3 R109, R113.reuse, 0x400, RZ ;  /* 0x00000400716d7810 */ /* 0x040fe40007ffe0ff */
[C---:B------:R-:W-:Y:S02]  /*60e0*/  IADD3 R108, R113.reuse, 0x500, RZ ;  /* 0x00000500716c7810 */ /* 0x040fe40007ffe0ff */
[----:B0-----:R-:W-:Y:S02]  /*60f0*/  IADD3 R25, R26, 0xffffffe, RZ ;  /* 0x0ffffffe1a197810 */ /* 0x001fe40007ffe0ff */
[----:B------:R-:W-:-:S02]  /*6100*/  IADD3 R107, R113, 0x600, RZ ;  /* 0x00000600716b7810 */ /* 0x000fc40007ffe0ff */
[C---:B------:R-:W-:Y:S02]  /*6110*/  IADD3 R104, R113.reuse, 0x700, RZ ;  /* 0x0000070071687810 */ /* 0x040fe40007ffe0ff */
[----:B------:R-:W0:Y:S01]  /*6120*/  F2I.FTZ.U32.TRUNC.NTZ R25, R25 ;  /* 0x0000001900197305 */ /* 0x000e22000021f000 */
[C---:B------:R-:W-:Y:S02]  /*6130*/  IADD3 R103, R113.reuse, 0x800, RZ ;  /* 0x0000080071677810 */ /* 0x040fe40007ffe0ff */
[C---:B------:R-:W-:Y:S02]  /*6140*/  IADD3 R102, R113.reuse, 0x900, RZ ;  /* 0x0000090071667810 */ /* 0x040fe40007ffe0ff */
[C---:B------:R-:W-:Y:S02]  /*6150*/  IADD3 R101, R113.reuse, 0xa00, RZ ;  /* 0x00000a0071657810 */ /* 0x040fe40007ffe0ff */
[C---:B------:R-:W-:Y:S02]  /*6160*/  IADD3 R100, R113.reuse, 0xb00, RZ ;  /* 0x00000b0071647810 */ /* 0x040fe40007ffe0ff */
[----:B------:R-:W-:-:S02]  /*6170*/  IADD3 R97, R113, 0xc00, RZ ;  /* 0x00000c0071617810 */ /* 0x000fc40007ffe0ff */
[C---:B------:R-:W-:Y:S02]  /*6180*/  IADD3 R96, R113.reuse, 0xd00, RZ ;  /* 0x00000d0071607810 */ /* 0x040fe40007ffe0ff */
[C---:B------:R-:W-:Y:S02]  /*6190*/  IADD3 R95, R113.reuse, 0xe00, RZ ;  /* 0x00000e00715f7810 */ /* 0x040fe40007ffe0ff */
[C---:B------:R-:W-:Y:S01]  /*61a0*/  IADD3 R94, R113.reuse, 0xf00, RZ ;  /* 0x00000f00715e7810 */ /* 0x040fe20007ffe0ff */
[----:B0-----:R-:W-:Y:S01]  /*61b0*/  IMAD.MOV R3, RZ, RZ, -R25 ;  /* 0x000000ffff037224 */ /* 0x001fe200078e0a19 */
[C---:B------:R-:W-:Y:S02]  /*61c0*/  IADD3 R91, R113.reuse, 0x1000, RZ ;  /* 0x00001000715b7810 */ /* 0x040fe40007ffe0ff */
[----:B------:R-:W-:Y:S01]  /*61d0*/  IADD3 R90, R113, 0x1100, RZ ;  /* 0x00001100715a7810 */ /* 0x000fe20007ffe0ff */
[----:B------:R-:W-:Y:S01]  /*61e0*/  IMAD R3, R3, R2, RZ ;  /* 0x0000000203037224 */ /* 0x000fe200078e02ff */
[----:B------:R-:W-:-:S02]  /*61f0*/  IADD3 R89, R113, 0x1200, RZ ;  /* 0x0000120071597810 */ /* 0x000fc40007ffe0ff */
[----:B------:R-:W-:Y:S01]  /*6200*/  IADD3 R88, R113, 0x1300, RZ ;  /* 0x0000130071587810 */ /* 0x000fe20007ffe0ff */
[----:B------:R-:W-:Y:S01]  /*6210*/  IMAD.HI.U32 R3, R25, R3, R24 ;  /* 0x0000000319037227 */ /* 0x000fe200078e0018 */
        /* <DEDUP_REMOVED lines=12> */
.L_x_17442:
        /* <DEDUP_REMOVED lines=16> */
[----:B------:R0:W1:Y:S01]  /*63e0*/  F2I.FTZ.U32.TRUNC.NTZ R25, R24 ;  /* 0x0000001800197305 */ /* 0x000062000021f000 */
[----:B------:R-:W-:Y:S02]  /*63f0*/  ISETP.NE.AND P1, PT, RZ, c[0x0][0x1d4], PT ;  /* 0x00007500ff007a0c */ /* 0x000fe40003f25270 */
[----:B------:R-:W-:Y:S01]  /*6400*/  ISETP.GE.AND P2, PT, R5, RZ, PT ;  /* 0x000000ff0500720c */ /* 0x000fe20003f46270 */
[----:B0-----:R-:W-:-:S06]  /*6410*/  IMAD.MOV.U32 R24, RZ, RZ, RZ ;  /* 0x000000ffff187224 */ /* 0x001fcc00078e00ff */
[----:B------:R-:W-:-:S05]  /*6420*/  @P0 IADD3 R0, R0, 0x1, RZ ;  /* 0x0000000100000810 */ /* 0x000fca0007ffe0ff */
[----:B------:R-:W-:Y:S02]  /*6430*/  IMAD.MOV.U32 R26, RZ, RZ, R0 ;  /* 0x000000ffff1a7224 */ /* 0x000fe400078e0000 */
[----:B-1----:R-:W-:Y:S02]  /*6440*/  IMAD.MOV R5, RZ, RZ, -R25 ;  /* 0x000000ffff057224 */ /* 0x002fe400078e0a19 */
[----:B------:R-:W-:Y:S01]  /*6450*/  @!P2 IMAD.MOV R26, RZ, RZ, -R26 ;  /* 0x000000ffff1aa224 */ /* 0x000fe200078e0a1a */
[----:B------:R-:W-:Y:S01]  /*6460*/  @!P1 LOP3.LUT R26, RZ, c[0x0][0x1d4], RZ, 0x33, !PT ;  /* 0x00007500ff1a9a12 */ /* 0x000fe200078e33ff */
[----:B------:R-:W-:Y:S01]  /*6470*/  IMAD R5, R5, R28, RZ ;  /* 0x0000001c05057224 */ /* 0x000fe200078e02ff */
[----:B------:R-:W-:-:S03]  /*6480*/  ISETP.NE.AND P2, PT, RZ, c[0x0][0x1d0], PT ;  /* 0x00007400ff007a0c */ /* 0x000fc60003f45270 */
[----:B------:R-:W-:Y:S02]  /*6490*/  IMAD.IADD R0, R7, 0x1, R26 ;  /* 0x0000000107007824 */ /* 0x000fe400078e021a */
        /* <DEDUP_REMOVED lines=20> */
[----:B------:R-:W-:-:S05]  /*65e0*/  IMAD R68, R66, 0x8, R27 ;  /* 0x0000000842447824 */ /* 0x000fca00078e021b */
[----:B------:R-:W0:Y:S04]  /*65f0*/  LDS.128 R28, [R68.X4+0x230] ;  /* 0x00023000441c7984 */ /* 0x000e280000004c00 */
[----:B------:R-:W1:Y:S01]  /*6600*/  LDS.128 R24, [R68.X4+0x220] ;  /* 0x0002200044187984 */ /* 0x000e620000004c00 */
[----:B0-----:R-:W-:Y:S02]  /*6610*/  F2FP.PACK_AB R119, R29, R28 ;  /* 0x0000001c1d77723e */ /* 0x001fe400000000ff */
[----:B------:R-:W-:Y:S02]  /*6620*/  F2FP.PACK_AB R118, R31, R30 ;  /* 0x0000001e1f76723e */ /* 0x000fe400000000ff */
[----:B-1----:R-:W-:Y:S01]  /*6630*/  F2FP.PACK_AB R115, R25, R24 ;  /* 0x000000181973723e */ /* 0x002fe200000000ff */
[----:B------:R-:W-:Y:S01]  /*6640*/  BSSY B2, `(.L_x_17378) ;  /* 0x000004e000027945 */ /* 0x000fe20003800000 */
[----:B------:R-:W-:-:S02]  /*6650*/  F2FP.PACK_AB R114, R27, R26 ;  /* 0x0000001a1b72723e */ /* 0x000fc400000000ff */
[----:B--2---:R-:W-:Y:S01]  /*6660*/  SHF.R.S32.HI R0, RZ, 0x1f, R32 ;  /* 0x0000001fff007819 */ /* 0x004fe20000011420 */
[----:B------:R-:W-:-:S04]  /*6670*/  IMAD.WIDE.U32 R122, R32, c[0x0][0x1ac], R120 ;  /* 0x00006b00207a7a25 */ /* 0x000fc800078e0078 */
[----:B------:R-:W-:Y:S01]  /*6680*/  IMAD R0, R0, c[0x0][0x1ac], RZ ;  /* 0x00006b0000007a24 */ /* 0x000fe200078e02ff */
[----:B------:R-:W-:-:S03]  /*6690*/  IADD3 R35, P0, R113, R122, RZ ;  /* 0x0000007a71237210 */ /* 0x000fc60007f1e0ff */
[----:B------:R-:W-:Y:S01]  /*66a0*/  IMAD R117, R32, R67, R0 ;  /* 0x0000004320757224 */ /* 0x000fe200078e0200 */
[----:B------:R-:W-:Y:S02]  /*66b0*/  LEA R34, P1, R35, c[0x0][0x178], 0x1 ;  /* 0x00005e0023227a11 */ /* 0x000fe400078208ff */
[----:B------:R-:W-:Y:S01]  /*66c0*/  IADD3 R0, P2, R111, R122, RZ ;  /* 0x0000007a6f007210 */ /* 0x000fe20007f5e0ff */
[----:B------:R-:W-:-:S03]  /*66d0*/  IMAD.IADD R117, R123, 0x1, R117 ;  /* 0x000000017b757824 */ /* 0x000fc600078e0275 */
[----:B------:R-:W-:Y:S02]  /*66e0*/  LEA R32, P3, R0, c[0x0][0x178], 0x1 ;  /* 0x00005e0000207a11 */ /* 0x000fe400078608ff */
[-C--:B------:R-:W-:Y:S02]  /*66f0*/  LEA.HI.X.SX32 R36, R113, R117.reuse, 0x1, P0 ;  /* 0x0000007571247211 */ /* 0x080fe400000f0eff */
[----:B------:R-:W-:Y:S02]  /*6700*/  LEA.HI.X.SX32 R5, R111, R117, 0x1, P2 ;  /* 0x000000756f057211 */ /* 0x000fe400010f0eff */
[----:B------:R-:W-:Y:S02]  /*6710*/  LEA.HI.X R35, R35, c[0x0][0x17c], R36, 0x1, P1 ;  /* 0x00005f0023237a11 */ /* 0x000fe400008f0c24 */
[-C--:B------:R-:W-:Y:S02]  /*6720*/  IADD3 R23, P0, R110, R122.reuse, RZ ;  /* 0x0000007a6e177210 */ /* 0x080fe40007f1e0ff */
[----:B------:R-:W-:Y:S01]  /*6730*/  LEA.HI.X R33, R0, c[0x0][0x17c], R5, 0x1, P3 ;  /* 0x00005f0000217a11 */ /* 0x000fe200018f0c05 */
[----:B------:R0:W5:Y:S01]  /*6740*/  LDG.E.128.CONSTANT R28, [R34.64] ;  /* 0x0000000a221c7981 */ /* 0x000162000c1e9d00 */
[----:B------:R-:W-:-:S02]  /*6750*/  IADD3 R5, P2, R109, R122, RZ ;  /* 0x0000007a6d057210 */ /* 0x000fc40007f5e0ff */
[----:B------:R-:W-:Y:S02]  /*6760*/  LEA R92, P1, R23, c[0x0][0x178], 0x1 ;  /* 0x00005e00175c7a11 */ /* 0x000fe400078208ff */
[-C--:B------:R-:W-:Y:S02]  /*6770*/  LEA.HI.X.SX32 R38, R110, R117.reuse, 0x1, P0 ;  /* 0x000000756e267211 */ /* 0x080fe400000f0eff */
[----:B------:R-:W-:Y:S02]  /*6780*/  IADD3 R0, P3, R108, R122, RZ ;  /* 0x0000007a6c007210 */ /* 0x000fe40007f7e0ff */
[----:B------:R-:W-:Y:S02]  /*6790*/  LEA R40, P0, R5, c[0x0][0x178], 0x1 ;  /* 0x00005e0005287a11 */ /* 0x000fe400078008ff */
[----:B------:R-:W-:Y:S02]  /*67a0*/  LEA.HI.X.SX32 R36, R109, R117, 0x1, P2 ;  /* 0x000000756d247211 */ /* 0x000fe400010f0eff */
[----:B------:R-:W-:-:S02]  /*67b0*/  LEA.HI.X R93, R23, c[0x0][0x17c], R38, 0x1, P1 ;  /* 0x00005f00175d7a11 */ /* 0x000fc400008f0c26 */
[----:B------:R-:W-:Y:S02]  /*67c0*/  LEA R38, P1, R0, c[0x0][0x178], 0x1 ;  /* 0x00005e0000267a11 */ /* 0x000fe400078208ff */
[----:B------:R-:W-:Y:S02]  /*67d0*/  LEA.HI.X.SX32 R23, R108, R117, 0x1, P3 ;  /* 0x000000756c177211 */ /* 0x000fe400018f0eff */
[----:B------:R-:W-:Y:S02]  /*67e0*/  LEA.HI.X R41, R5, c[0x0][0x17c], R36, 0x1, P0 ;  /* 0x00005f0005297a11 */ /* 0x000fe400000f0c24 */
[-C--:B------:R-:W-:Y:S02]  /*67f0*/  IADD3 R5, P0, R107, R122.reuse, RZ ;  /* 0x0000007a6b057210 */ /* 0x080fe40007f1e0ff */
[----:B------:R-:W-:Y:S02]  /*6800*/  LEA.HI.X R39, R0, c[0x0][0x17c], R23, 0x1, P1 ;  /* 0x00005f0000277a11 */ /* 0x000fe400008f0c17 */
[----:B------:R-:W-:-:S02]  /*6810*/  IADD3 R0, P4, R103, R122, RZ ;  /* 0x0000007a67007210 */ /* 0x000fc40007f9e0ff */
[-C--:B------:R-:W-:Y:S02]  /*6820*/  LEA.HI.X.SX32 R58, R107, R117.reuse, 0x1, P0 ;  /* 0x000000756b3a7211 */ /* 0x080fe400000f0eff */
[C---:B------:R-:W-:Y:S02]  /*6830*/  LEA R126, P0, R0.reuse, c[0x0][0x178], 0x1 ;  /* 0x00005e00007e7a11 */ /* 0x040fe400078008ff */
[----:B------:R-:W-:Y:S02]  /*6840*/  LEA.HI.X.SX32 R23, R103, R117, 0x1, P4 ;  /* 0x0000007567177211 */ /* 0x000fe400020f0eff */
[----:B------:R-:W-:Y:S02]  /*6850*/  LEA R36, P1, R5, c[0x0][0x178], 0x1 ;  /* 0x00005e0005247a11 */ /* 0x000fe400078208ff */
[----:B------:R-:W-:Y:S02]  /*6860*/  LEA.HI.X R127, R0, c[0x0][0x17c], R23, 0x1, P0 ;  /* 0x00005f00007f7a11 */ /* 0x000fe400000f0c17 */
[----:B------:R-:W-:-:S02]  /*6870*/  ISETP.NE.AND P0, PT, R81, R112, PT ;  /* 0x000000705100720c */ /* 0x000fc40003f05270 */
[-C--:B------:R-:W-:Y:S02]  /*6880*/  IADD3 R51, P2, R104, R122.reuse, RZ ;  /* 0x0000007a68337210 */ /* 0x080fe40007f5e0ff */
[----:B------:R-:W-:Y:S02]  /*6890*/  LEA.HI.X R37, R5, c[0x0][0x17c], R58, 0x1, P1 ;  /* 0x00005f0005257a11 */ /* 0x000fe400008f0c3a */
[----:B------:R-:W-:Y:S02]  /*68a0*/  IADD3 R5, P1, R102, R122, RZ ;  /* 0x0000007a66057210 */ /* 0x000fe40007f3e0ff */
[----:B------:R-:W-:Y:S02]  /*68b0*/  LEA.HI.X.SX32 R52, R104, R117, 0x1, P2 ;  /* 0x0000007568347211 */ /* 0x000fe400010f0eff */
[----:B------:R-:W-:Y:S02]  /*68c0*/  LEA R128, P3, R51, c[0x0][0x178], 0x1 ;  /* 0x00005e0033807a11 */ /* 0x000fe400078608ff */
[----:B------:R-:W-:-:S02]  /*68d0*/  LEA R64, P2, R5, c[0x0][0x178], 0x1 ;  /* 0x00005e0005407a11 */ /* 0x000fc400078408ff */
[----:B------:R-:W-:Y:S02]  /*68e0*/  LEA.HI.X.SX32 R24, R102, R117, 0x1, P1 ;  /* 0x0000007566187211 */ /* 0x000fe400008f0eff */
[----:B------:R-:W-:Y:S02]  /*68f0*/  LEA.HI.X R129, R51, c[0x0][0x17c], R52, 0x1, P3 ;  /* 0x00005f0033817a11 */ /* 0x000fe400018f0c34 */
[----:B------:R-:W-:Y:S02]  /*6900*/  IADD3 R0, P1, R101, R122, RZ ;  /* 0x0000007a65007210 */ /* 0x000fe40007f3e0ff */
[----:B------:R-:W-:Y:S01]  /*6910*/  LEA.HI.X R65, R5, c[0x0][0x17c], R24, 0x1, P2 ;  /* 0x00005f0005417a11 */ /* 0x000fe200010f0c18 */
[----:B------:R-:W-:Y:S05]  /*6920*/  @P0 BRA `(.L_x_17379) ;  /* 0x000001f000000947 */ /* 0x000fea0003800000 */
[C---:B0-----:R-:W-:Y:S02]  /*6930*/  IADD3 R24, R68.reuse, 0x2, RZ ;  /* 0x0000000244187810 */ /* 0x041fe40007ffe0ff */
[----:B------:R-:W-:Y:S02]  /*6940*/  IADD3 R26, R68, 0x3, RZ ;  /* 0x00000003441a7810 */ /* 0x000fe40007ffe0ff */
[----:B------:R-:W-:-:S02]  /*6950*/  ISETP.GE.AND P5, PT, R24, R85, PT ;  /* 0x000000551800720c */ /* 0x000fc40003fa6270 */
[C---:B------:R-:W-:Y:S02]  /*6960*/  IADD3 R52, R68.reuse, 0x4, RZ ;  /* 0x0000000444347810 */ /* 0x040fe40007ffe0ff */
[----:B------:R-:W-:Y:S02]  /*6970*/  IADD3 R24, R68, 0x5, RZ ;  /* 0x0000000544187810 */ /* 0x000fe40007ffe0ff */
[-C--:B------:R-:W-:Y:S02]  /*6980*/  ISETP.GE.AND P2, PT, R26, R85.reuse, PT ;  /* 0x000000551a00720c */ /* 0x080fe40003f46270 */
[----:B------:R-:W-:Y:S02]  /*6990*/  IADD3 R26, R68, 0x6, RZ ;  /* 0x00000006441a7810 */ /* 0x000fe40007ffe0ff */
        /* <DEDUP_REMOVED lines=8> */
[----:B------:R-:W-:Y:S02]  /*6a20*/  SEL R24, R31, RZ, !P4 ;  /* 0x000000ff1f187207 */ /* 0x000fe40006000000 */
[-C--:B------:R-:W-:Y:S02]  /*6a30*/  ISETP.GE.AND P5, PT, R52, R85.reuse, PT ;  /* 0x000000553400720c */ /* 0x080fe40003fa6270 */
[----:B------:R-:W-:Y:S02]  /*6a40*/  PRMT R29, R29, 0x7632, R29 ;  /* 0x000076321d1d7816 */ /* 0x000fe4000000001d */
[----:B------:R-:W-:Y:S02]  /*6a50*/  ISETP.GE.AND P4, PT, R68, R85, PT ;  /* 0x000000554400720c */ /* 0x000fe40003f86270 */
        /* <DEDUP_REMOVED lines=12> */
.L_x_17379:
[----:B0-----:R-:W-:Y:S05]  /*6b20*/  BSYNC B2 ;  /* 0x0000000000027941 */ /* 0x001fea0003800000 */
.L_x_17378:
[----:B------:R0:W5:Y:S01]  /*6b30*/  LDG.E.128.CONSTANT R24, [R34.64+0x200] ;  /* 0x0002000a22187981 */ /* 0x000162000c1e9d00 */
[----:B------:R-:W-:Y:S01]  /*6b40*/  BSSY B2, `(.L_x_17380) ;  /* 0x0000022000027945 */ /* 0x000fe20003800000 */
[----:B-----5:R-:W-:Y:S01]  /*6b50*/  HFMA2.MMA R29, R114, R29, -RZ ;  /* 0x0000001d721d7235 */ /* 0x020fe200001000ff */
[----:B------:R-:W-:Y:S05]  /*6b60*/  @P0 BRA `(.L_x_17381) ;  /* 0x000001f000000947 */ /* 0x000fea0003800000 */
[C---:B0-----:R-:W-:Y:S02]  /*6b70*/  IADD3 R34, R68.reuse, 0x2, RZ ;  /* 0x0000000244227810 */ /* 0x041fe40007ffe0ff */
[----:B------:R-:W-:-:S02]  /*6b80*/  IADD3 R52, R68, 0x3, RZ ;  /* 0x0000000344347810 */ /* 0x000fc40007ffe0ff */
[-C--:B------:R-:W-:Y:S02]  /*6b90*/  ISETP.GE.AND P5, PT, R34, R85.reuse, PT ;  /* 0x000000552200720c */ /* 0x080fe40003fa6270 */
[-C--:B------:R-:W-:Y:S02]  /*6ba0*/  ISETP.GE.AND P2, PT, R52, R85.reuse, PT ;  /* 0x000000553400720c */ /* 0x080fe40003f46270 */
[C---:B------:R-:W-:Y:S02]  /*6bb0*/  IADD3 R34, R68.reuse, 0x4, RZ ;  /* 0x0000000444227810 */ /* 0x040fe40007ffe0ff */
[C---:B------:R-:W-:Y:S02]  /*6bc0*/  IADD3 R52, R68.reuse, 0x6, RZ ;  /* 0x0000000644347810 */ /* 0x040fe40007ffe0ff */
[----:B------:R-:W-:Y:S02]  /*6bd0*/  IADD3 R58, R68, 0x5, RZ ;  /* 0x00000005443a7810 */ /* 0x000fe40007ffe0ff */
[----:B------:R-:W-:-:S02]  /*6be0*/  ISETP.GE.AND P6, PT, R34, R85, PT ;  /* 0x000000552200720c */ /* 0x000fc40003fc6270 */
[-C--:B------:R-:W-:Y:S02]  /*6bf0*/  ISETP.GE.AND P4, PT, R52, R85.reuse, PT ;  /* 0x000000553400720c */ /* 0x080fe40003f86270 */
[----:B------:R-:W-:Y:S02]  /*6c00*/  IADD3 R52, R68, 0x1, RZ ;  /* 0x0000000144347810 */ /* 0x000fe40007ffe0ff */
[-C--:B------:R-:W-:Y:S02]  /*6c10*/  ISETP.GE.AND P3, PT, R58, R85.reuse, PT ;  /* 0x000000553a00720c */ /* 0x080fe40003f66270 */
[----:B------:R-:W-:Y:S02]  /*6c20*/  IADD3 R58, R68, 0x7, RZ ;  /* 0x00000007443a7810 */ /* 0x000fe40007ffe0ff */
[----:B------:R-:W-:Y:S02]  /*6c30*/  SEL R23, R26, RZ, !P6 ;  /* 0x000000ff1a177207 */ /* 0x000fe40007000000 */
[----:B------:R-:W-:-:S02]  /*6c40*/  ISETP.GE.AND P6, PT, R52, R85, PT ;  /* 0x000000553400720c */ /* 0x000fc40003fc6270 */
[----:B------:R-:W-:Y:S02]  /*6c50*/  SEL R34, R25, RZ, !P5 ;  /* 0x000000ff19227207 */ /* 0x000fe40006800000 */
[----:B------:R-:W-:Y:S02]  /*6c60*/  SEL R52, R27, RZ, !P4 ;  /* 0x000000ff1b347207 */ /* 0x000fe40006000000 */
[-C--:B------:R-:W-:Y:S02]  /*6c70*/  ISETP.GE.AND P5, PT, R58, R85.reuse, PT ;  /* 0x000000553a00720c */ /* 0x080fe40003fa6270 */
[----:B------:R-:W-:Y:S02]  /*6c80*/  PRMT R25, R25, 0x7632, R25 ;  /* 0x0000763219197816 */ /* 0x000fe40000000019 */
[----:B------:R-:W-:Y:S02]  /*6c90*/  ISETP.GE.AND P4, PT, R68, R85, PT ;  /* 0x000000554400720c */ /* 0x000fe40003f86270 */
[----:B------:R-:W-:-:S02]  /*6ca0*/  PRMT R26, R26, 0x7632, R26 ;  /* 0x000076321a1a7816 */ /* 0x000fc4000000001a */
[----:B------:R-:W-:Y:S02]  /*6cb0*/  PRMT R27, R27, 0x7632, R27 ;  /* 0x000076321b1b7816 */ /* 0x000fe4000000001b */
[C---:B------:R-:W-:Y:S02]  /*6cc0*/  PRMT R5, R24.reuse, 0x7632, R5 ;  /* 0x0000763218057816 */ /* 0x040fe40000000005 */
        /* <DEDUP_REMOVED lines=9> */
.L_x_17381:
[----:B------:R-:W-:Y:S05]  /*6d60*/  BSYNC B2 ;  /* 0x0000000000027941 */ /* 0x000fea0003800000 */
.L_x_17380:
[----:B0-----:R-:W-:Y:S01]  /*6d70*/  LEA.HI.X.SX32 R35, R101, R117, 0x1, P1 ;  /* 0x0000007565237211 */ /* 0x001fe200008f0eff */
[----:B------:R-:W-:Y:S01]  /*6d80*/  HMUL2 R25, R114, R25 ;  /* 0x0000001972197232 */ /* 0x000fe20000000000 */
[C---:B------:R-:W-:Y:S01]  /*6d90*/  LEA R124, P3, R0.reuse, c[0x0][0x178], 0x1 ;  /* 0x00005e00007c7a11 */ /* 0x040fe200078608ff */
[----:B------:R-:W-:Y:S01]  /*6da0*/  HFMA2.MMA R29, R115, R28, R29 ;  /* 0x0000001c731d7235 */ /* 0x000fe2000000001d */
[----:B------:R-:W-:Y:S01]  /*6db0*/  BSSY B2, `(.L_x_17382) ;  /* 0x0000027000027945 */ /* 0x000fe20003800000 */
[----:B------:R-:W-:Y:S01]  /*6dc0*/  HFMA2 R5, R115, R24, R25 ;  /* 0x0000001873057231 */ /* 0x000fe20000000019 */
[----:B------:R-:W-:-:S02]  /*6dd0*/  LEA.HI.X R125, R0, c[0x0][0x17c], R35, 0x1, P3 ;  /* 0x00005f00007d7a11 */ /* 0x000fc400018f0c23 */
[----:B------:R-:W5:Y:S01]  /*6de0*/  LDG.E.128.CONSTANT R32, [R32.64] ;  /* 0x0000000a20207981 */ /* 0x000f62000c1e9d00 */
[----:B------:R-:W-:Y:S01]  /*6df0*/  HFMA2.MMA R0, R119, R30, R29 ;  /* 0x0000001e77007235 */ /* 0x000fe2000000001d */
[----:B------:R-:W-:Y:S01]  /*6e00*/  IADD3 R23, P2, R100, R122, RZ ;  /* 0x0000007a64177210 */ /* 0x000fe20007f5e0ff */
[----:B------:R-:W-:Y:S01]  /*6e10*/  HFMA2 R5, R119, R26, R5 ;  /* 0x0000001a77057231 */ /* 0x000fe20000000005 */
[----:B------:R-:W-:Y:S06]  /*6e20*/  @P0 BRA `(.L_x_17383) ;  /* 0x000001f000000947 */ /* 0x000fec0003800000 */
[C---:B------:R-:W-:Y:S02]  /*6e30*/  IADD3 R24, R68.reuse, 0x2, RZ ;  /* 0x0000000244187810 */ /* 0x040fe40007ffe0ff */
[----:B------:R-:W-:Y:S02]  /*6e40*/  IADD3 R26, R68, 0x3, RZ ;  /* 0x00000003441a7810 */ /* 0x000fe40007ffe0ff */
[----:B------:R-:W-:Y:S02]  /*6e50*/  ISETP.GE.AND P5, PT, R24, R85, PT ;  /* 0x000000551800720c */ /* 0x000fe40003fa6270 */
[----:B------:R-:W-:-:S02]  /*6e60*/  IADD3 R28, R68, 0x5, RZ ;  /* 0x00000005441c7810 */ /* 0x000fc40007ffe0ff */
[----:B------:R-:W-:Y:S02]  /*6e70*/  IADD3 R24, R68, 0x4, RZ ;  /* 0x0000000444187810 */ /* 0x000fe40007ffe0ff */
[-C--:B------:R-:W-:Y:S02]  /*6e80*/  ISETP.GE.AND P1, PT, R26, R85.reuse, PT ;  /* 0x000000551a00720c */ /* 0x080fe40003f26270 */
[----:B------:R-:W-:Y:S02]  /*6e90*/  IADD3 R26, R68, 0x6, RZ ;  /* 0x00000006441a7810 */ /* 0x000fe40007ffe0ff */
[-C--:B------:R-:W-:Y:S02]  /*6ea0*/  ISETP.GE.AND P3, PT, R28, R85.reuse, PT ;  /* 0x000000551c00720c */ /* 0x080fe40003f66270 */
[----:B------:R-:W-:Y:S02]  /*6eb0*/  ISETP.GE.AND P6, PT, R24, R85, PT ;  /* 0x000000551800720c */ /* 0x000fe40003fc6270 */
[----:B------:R-:W-:-:S02]  /*6ec0*/  IADD3 R28, R68, 0x7, RZ ;  /* 0x00000007441c7810 */ /* 0x000fc40007ffe0ff */
[-C--:B------:R-:W-:Y:S02]  /*6ed0*/  ISETP.GE.AND P4, PT, R26, R85.reuse, PT ;  /* 0x000000551a00720c */ /* 0x080fe40003f86270 */
[----:B------:R-:W-:Y:S02]  /*6ee0*/  IADD3 R24, R68, 0x1, RZ ;  /* 0x0000000144187810 */ /* 0x000fe40007ffe0ff */
[----:B-----5:R-:W-:Y:S02]  /*6ef0*/  SEL R26, R33, RZ, !P5 ;  /* 0x000000ff211a7207 */ /* 0x020fe40006800000 */
[-C--:B------:R-:W-:Y:S02]  /*6f00*/  ISETP.GE.AND P5, PT, R28, R85.reuse, PT ;  /* 0x000000551c00720c */ /* 0x080fe40003fa6270 */
[----:B------:R-:W-:Y:S02]  /*6f10*/  SEL R29, R34, RZ, !P6 ;  /* 0x000000ff221d7207 */ /* 0x000fe40007000000 */
[----:B------:R-:W-:-:S02]  /*6f20*/  ISETP.GE.AND P6, PT, R24, R85, PT ;  /* 0x000000551800720c */ /* 0x000fc40003fc6270 */
[----:B------:R-:W-:Y:S02]  /*6f30*/  SEL R28, R35, RZ, !P4 ;  /* 0x000000ff231c7207 */ /* 0x000fe40006000000 */
[----:B------:R-:W-:Y:S02]  /*6f40*/  PRMT R33, R33, 0x7632, R33 ;  /* 0x0000763221217816 */ /* 0x000fe40000000021 */
[----:B------:R-:W-:Y:S02]  /*6f50*/  ISETP.GE.AND P4, PT, R68, R85, PT ;  /* 0x000000554400720c */ /* 0x000fe40003f86270 */
[----:B------:R-:W-:Y:S02]  /*6f60*/  PRMT R34, R34, 0x7632, R34 ;  /* 0x0000763222227816 */ /* 0x000fe40000000022 */
        /* <DEDUP_REMOVED lines=11> */
.L_x_17383:
[----:B------:R-:W-:Y:S05]  /*7020*/  BSYNC B2 ;  /* 0x0000000000027941 */ /* 0x000fea0003800000 */
.L_x_17382:
[----:B------:R-:W-:Y:S01]  /*7030*/  HFMA2.MMA R0, R118, R31, R0 ;  /* 0x0000001f76007235 */ /* 0x000fe20000000000 */
[----:B-----5:R-:W-:Y:S01]  /*7040*/  HMUL2 R33, R114, R33 ;  /* 0x0000002172217232 */ /* 0x020fe20000000000 */
[----:B------:R0:W5:Y:S01]  /*7050*/  LDG.E.128.CONSTANT R28, [R92.64] ;  /* 0x0000000a5c1c7981 */ /* 0x000162000c1e9d00 */
[----:B------:R-:W-:Y:S01]  /*7060*/  BSSY B2, `(.L_x_17384) ;  /* 0x0000025000027945 */ /* 0x000fe20003800000 */
[----:B------:R-:W-:Y:S01]  /*7070*/  LEA R76, P1, R23, c[0x0][0x178], 0x1 ;  /* 0x00005e00174c7a11 */ /* 0x000fe200078208ff */
[----:B------:R-:W-:Y:S01]  /*7080*/  HFMA2 R5, R118, R27, R5 ;  /* 0x0000001b76057231 */ /* 0x000fe20000000005 */
[----:B------:R-:W-:Y:S01]  /*7090*/  LEA.HI.X.SX32 R52, R100, R117, 0x1, P2 ;  /* 0x0000007564347211 */ /* 0x000fe200010f0eff */
[----:B------:R-:W-:Y:S01]  /*70a0*/  HFMA2.MMA R32, R115, R32, R33 ;  /* 0x0000002073207235 */ /* 0x000fe20000000021 */
[----:B------:R-:W-:Y:S05]  /*70b0*/  @P0 BRA `(.L_x_17385) ;  /* 0x000001f000000947 */ /* 0x000fea0003800000 */
[C---:B------:R-:W-:Y:S02]  /*70c0*/  IADD3 R24, R68.reuse, 0x2, RZ ;  /* 0x0000000244187810 */ /* 0x040fe40007ffe0ff */
        /* <DEDUP_REMOVED lines=9> */
[-C--:B------:R-:W-:Y:S02]  /*7160*/  ISETP.GE.AND P4, PT, R24, R85.reuse, PT ;  /* 0x000000551800720c */ /* 0x080fe40003f86270 */
[----:B-----5:R-:W-:Y:S02]  /*7170*/  SEL R24, R29, RZ, !P5 ;  /* 0x000000ff1d187207 */ /* 0x020fe40006800000 */
[----:B------:R-:W-:Y:S02]  /*7180*/  ISETP.GE.AND P5, PT, R26, R85, PT ;  /* 0x000000551a00720c */ /* 0x000fe40003fa6270 */
[----:B------:R-:W-:-:S02]  /*7190*/  IADD3 R26, R68, 0x1, RZ ;  /* 0x00000001441a7810 */ /* 0x000fc40007ffe0ff */
[----:B------:R-:W-:Y:S02]  /*71a0*/  SEL R25, R30, RZ, !P6 ;  /* 0x000000ff1e197207 */ /* 0x000fe40007000000 */
[-C--:B------:R-:W-:Y:S02]  /*71b0*/  ISETP.GE.AND P6, PT, R26, R85.reuse, PT ;  /* 0x000000551a00720c */ /* 0x080fe40003fc6270 */
[----:B------:R-:W-:Y:S02]  /*71c0*/  SEL R58, R31, RZ, !P4 ;  /* 0x000000ff1f3a7207 */ /* 0x000fe40006000000 */
        /* <DEDUP_REMOVED lines=14> */
.L_x_17385:
[----:B------:R-:W-:Y:S05]  /*72b0*/  BSYNC B2 ;  /* 0x0000000000027941 */ /* 0x000fea0003800000 */
.L_x_17384:
[----:B------:R1:W5:Y:S01]  /*72c0*/  LDG.E.128.CONSTANT R24, [R40.64] ;  /* 0x0000000a28187981 */ /* 0x000362000c1e9d00 */
[----:B------:R-:W-:Y:S01]  /*72d0*/  BSSY B2, `(.L_x_17386) ;  /* 0x0000022000027945 */ /* 0x000fe20003800000 */
[----:B-----5:R-:W-:Y:S01]  /*72e0*/  HMUL2 R29, R114, R29 ;  /* 0x0000001d721d7232 */ /* 0x020fe20000000000 */
[----:B------:R-:W-:Y:S05]  /*72f0*/  @P0 BRA `(.L_x_17387) ;  /* 0x000001f000000947 */ /* 0x000fea0003800000 */
[C---:B-1----:R-:W-:Y:S02]  /*7300*/  IADD3 R40, R68.reuse, 0x2, RZ ;  /* 0x0000000244287810 */ /* 0x042fe40007ffe0ff */
[----:B------:R-:W-:-:S02]  /*7310*/  IADD3 R58, R68, 0x1, RZ ;  /* 0x00000001443a7810 */ /* 0x000fc40007ffe0ff */
[-C--:B------:R-:W-:Y:S02]  /*7320*/  ISETP.GE.AND P5, PT, R40, R85.reuse, PT ;  /* 0x000000552800720c */ /* 0x080fe40003fa6270 */
[----:B------:R-:W-:Y:S02]  /*7330*/  IADD3 R40, R68, 0x3, RZ ;  /* 0x0000000344287810 */ /* 0x000fe40007ffe0ff */
[----:B------:R-:W-:Y:S02]  /*7340*/  SEL R41, R25, RZ, !P5 ;  /* 0x000000ff19297207 */ /* 0x000fe40006800000 */
[----:B------:R-:W-:Y:S02]  /*7350*/  ISETP.GE.AND P2, PT, R40, R85, PT ;  /* 0x000000552800720c */ /* 0x000fe40003f46270 */
[----:B------:R-:W-:-:S04]  /*7360*/  IADD3 R40, R68, 0x4, RZ ;  /* 0x0000000444287810 */ /* 0x000fc80007ffe0ff */
[----:B------:R-:W-:Y:S02]  /*7370*/  ISETP.GE.AND P6, PT, R40, R85, PT ;  /* 0x000000552800720c */ /* 0x000fe40003fc6270 */
[----:B------:R-:W-:-:S04]  /*7380*/  IADD3 R40, R68, 0x5, RZ ;  /* 0x0000000544287810 */ /* 0x000fc80007ffe0ff */
[----:B------:R-:W-:Y:S02]  /*7390*/  ISETP.GE.AND P3, PT, R40, R85, PT ;  /* 0x000000552800720c */ /* 0x000fe40003f66270 */
[----:B------:R-:W-:-:S04]  /*73a0*/  IADD3 R40, R68, 0x6, RZ ;  /* 0x0000000644287810 */ /* 0x000fc80007ffe0ff */
[-C--:B------:R-:W-:Y:S02]  /*73b0*/  ISETP.GE.AND P4, PT, R40, R85.reuse, PT ;  /* 0x000000552800720c */ /* 0x080fe40003f86270 */
[----:B------:R-:W-:Y:S02]  /*73c0*/  IADD3 R40, R68, 0x7, RZ ;  /* 0x0000000744287810 */ /* 0x000fe40007ffe0ff */
[----:B------:R-:W-:Y:S02]  /*73d0*/  SEL R33, R27, RZ, !P4 ;  /* 0x000000ff1b217207 */ /* 0x000fe40006000000 */
[----:B------:R-:W-:Y:S02]  /*73e0*/  ISETP.GE.AND P5, PT, R40, R85, PT ;  /* 0x000000552800720c */ /* 0x000fe40003fa6270 */
[----:B------:R-:W-:Y:S02]  /*73f0*/  SEL R40, R26, RZ, !P6 ;  /* 0x000000ff1a287207 */ /* 0x000fe40007000000 */
[----:B------:R-:W-:-:S02]  /*7400*/  PRMT R26, R25, 0x7632, R26 ;  /* 0x00007632191a7816 */ /* 0x000fc4000000001a */
[-C--:B------:R-:W-:Y:S02]  /*7410*/  ISETP.GE.AND P6, PT, R58, R85.reuse, PT ;  /* 0x000000553a00720c */ /* 0x080fe40003fc6270 */
[----:B------:R-:W-:Y:S02]  /*7420*/  PRMT R27, R26, 0x7632, R27 ;  /* 0x000076321a1b7816 */ /* 0x000fe4000000001b */
[----:B------:R-:W-:Y:S02]  /*7430*/  ISETP.GE.AND P4, PT, R68, R85, PT ;  /* 0x000000554400720c */ /* 0x000fe40003f86270 */
        /* <DEDUP_REMOVED lines=11> */
.L_x_17387:
[----:B------:R-:W-:Y:S05]  /*74f0*/  BSYNC B2 ;  /* 0x0000000000027941 */ /* 0x000fea0003800000 */
.L_x_17386:
[----:B------:R-:W-:Y:S01]  /*7500*/  LEA.HI.X R77, R23, c[0x0][0x17c], R52, 0x1, P1 ;  /* 0x00005f00174d7a11 */ /* 0x000fe200008f0c34 */
[----:B------:R-:W-:Y:S02]  /*7510*/  HFMA2.MMA R23, R119, R34, R32 ;  /* 0x0000002277177235 */ /* 0x000fe40000000020 */
[----:B------:R-:W-:Y:S02]  /*7520*/  HFMA2.MMA R25, R114, R25, -RZ ;  /* 0x0000001972197235 */ /* 0x000fe400001000ff */
[----:B------:R-:W-:Y:S01]  /*7530*/  HFMA2.MMA R29, R115, R28, R29 ;  /* 0x0000001c731d7235 */ /* 0x000fe2000000001d */
[----:B------:R-:W-:Y:S01]  /*7540*/  BSSY B2, `(.L_x_17388) ;  /* 0x000002c000027945 */ /* 0x000fe20003800000 */
[----:B------:R-:W-:-:S04]  /*7550*/  IADD3 R28, P1, R96, R122, RZ ;  /* 0x0000007a601c7210 */ /* 0x000fc80007f3e0ff */
[----:B------:R-:W-:Y:S02]  /*7560*/  HFMA2 R23, R118, R35, R23 ;  /* 0x0000002376177231 */ /* 0x000fe40000000017 */
[----:B------:R2:W5:Y:S01]  /*7570*/  LDG.E.128.CONSTANT R32, [R38.64] ;  /* 0x0000000a26207981 */ /* 0x000562000c1e9d00 */
[----:B------:R-:W-:Y:S01]  /*7580*/  HFMA2 R25, R115, R24, R25 ;  /* 0x0000001873197231 */ /* 0x000fe20000000019 */
[----:B------:R-:W-:Y:S01]  /*7590*/  IADD3 R24, P3, R97, R122, RZ ;  /* 0x0000007a61187210 */ /* 0x000fe20007f7e0ff */
[----:B------:R-:W-:-:S03]  /*75a0*/  HFMA2 R29, R119, R30, R29 ;  /* 0x0000001e771d7231 */ /* 0x000fc6000000001d */
[----:B0-----:R-:W-:Y:S01]  /*75b0*/  LEA R92, P2, R24, c[0x0][0x178], 0x1 ;  /* 0x00005e00185c7a11 */ /* 0x001fe200078408ff */
[----:B------:R-:W-:Y:S02]  /*75c0*/  HFMA2.MMA R25, R119, R26, R25 ;  /* 0x0000001a77197235 */ /* 0x000fe40000000019 */
[----:B-1----:R-:W-:-:S08]  /*75d0*/  HFMA2.MMA R40, R118, R31, R29 ;  /* 0x0000001f76287235 */ /* 0x002fd0000000001d */
[----:B------:R-:W-:Y:S01]  /*75e0*/  HFMA2 R41, R118, R27, R25 ;  /* 0x0000001b76297231 */ /* 0x000fe20000000019 */
[----:B------:R-:W-:Y:S01]  /*75f0*/  LEA.HI.X.SX32 R25, R97, R117, 0x1, P3 ;  /* 0x0000007561197211 */ /* 0x000fe200018f0eff */
[----:B------:R-:W-:Y:S05]  /*7600*/  @P0 BRA `(.L_x_17389) ;  /* 0x000001f000000947 */ /* 0x000fea0003800000 */
[C---:B--2---:R-:W-:Y:S02]  /*7610*/  IADD3 R26, R68.reuse, 0x2, RZ ;  /* 0x00000002441a7810 */ /* 0x044fe40007ffe0ff */
[----:B------:R-:W-:Y:S02]  /*7620*/  IADD3 R30, R68, 0x3, RZ ;  /* 0x00000003441e7810 */ /* 0x000fe40007ffe0ff */
[----:B------:R-:W-:Y:S02]  /*7630*/  ISETP.GE.AND P5, PT, R26, R85, PT ;  /* 0x000000551a00720c */ /* 0x000fe40003fa6270 */
[C---:B------:R-:W-:Y:S02]  /*7640*/  IADD3 R26, R68.reuse, 0x4, RZ ;  /* 0x00000004441a7810 */ /* 0x040fe40007ffe0ff */
[----:B------:R-:W-:-:S02]  /*7650*/  IADD3 R38, R68, 0x5, RZ ;  /* 0x0000000544267810 */ /* 0x000fc40007ffe0ff */
[-C--:B------:R-:W-:Y:S02]  /*7660*/  ISETP.GE.AND P3, PT, R30, R85.reuse, PT ;  /* 0x000000551e00720c */ /* 0x080fe40003f66270 */
[----:B------:R-:W-:Y:S02]  /*7670*/  IADD3 R30, R68, 0x6, RZ ;  /* 0x00000006441e7810 */ /* 0x000fe40007ffe0ff */
[-C--:B------:R-:W-:Y:S02]  /*7680*/  ISETP.GE.AND P6, PT, R26, R85.reuse, PT ;  /* 0x000000551a00720c */ /* 0x080fe40003fc6270 */
[----:B------:R-:W-:Y:S02]  /*7690*/  ISETP.GE.AND P4, PT, R38, R85, PT ;  /* 0x000000552600720c */ /* 0x000fe40003f86270 */
[C---:B-----5:R-:W-:Y:S02]  /*76a0*/  PRMT R26, R33.reuse, 0x7632, R26 ;  /* 0x00007632211a7816 */ /* 0x060fe4000000001a */
[----:B------:R-:W-:-:S02]  /*76b0*/  SEL R33, R33, RZ, !P5 ;  /* 0x000000ff21217207 */ /* 0x000fc40006800000 */
[----:B------:R-:W-:Y:S02]  /*76c0*/  IADD3 R38, R68, 0x1, RZ ;  /* 0x0000000144267810 */ /* 0x000fe40007ffe0ff */
[-C--:B------:R-:W-:Y:S02]  /*76d0*/  ISETP.GE.AND P5, PT, R30, R85.reuse, PT ;  /* 0x000000551e00720c */ /* 0x080fe40003fa6270 */
[----:B------:R-:W-:Y:S02]  /*76e0*/  IADD3 R52, R68, 0x7, RZ ;  /* 0x0000000744347810 */ /* 0x000fe40007ffe0ff */
[----:B------:R-:W-:Y:S02]  /*76f0*/  SEL R29, R34, RZ, !P6 ;  /* 0x000000ff221d7207 */ /* 0x000fe40007000000 */
[----:B------:R-:W-:Y:S02]  /*7700*/  ISETP.GE.AND P6, PT, R38, R85, PT ;  /* 0x000000552600720c */ /* 0x000fe40003fc6270 */
[----:B------:R-:W-:-:S02]  /*7710*/  SEL R30, R26, RZ, !P3 ;  /* 0x000000ff1a1e7207 */ /* 0x000fc40005800000 */
[C---:B------:R-:W-:Y:S02]  /*7720*/  SEL R38, R35.reuse, RZ, !P5 ;  /* 0x000000ff23267207 */ /* 0x040fe40006800000 */
[-C--:B------:R-:W-:Y:S02]  /*7730*/  ISETP.GE.AND P3, PT, R52, R85.reuse, PT ;  /* 0x000000553400720c */ /* 0x080fe40003f66270 */
        /* <DEDUP_REMOVED lines=12> */
.L_x_17389:
[----:B--2---:R-:W-:Y:S05]  /*7800*/  BSYNC B2 ;  /* 0x0000000000027941 */ /* 0x004fea0003800000 */
.L_x_17388:
[----:B------:R-:W5:Y:S01]  /*7810*/  LDG.E.128.CONSTANT R36, [R36.64] ;  /* 0x0000000a24247981 */ /* 0x000f62000c1e9d00 */
[----:B------:R-:W-:Y:S01]  /*7820*/  BSSY B2, `(.L_x_17390) ;  /* 0x0000022000027945 */ /* 0x000fe20003800000 */
[----:B-----5:R-:W-:Y:S01]  /*7830*/  HMUL2 R33, R114, R33 ;  /* 0x0000002172217232 */ /* 0x020fe20000000000 */
[----:B------:R-:W-:Y:S05]  /*7840*/  @P0 BRA `(.L_x_17391) ;  /* 0x000001f000000947 */ /* 0x000fea0003800000 */
[C---:B------:R-:W-:Y:S02]  /*7850*/  IADD3 R30, R68.reuse, 0x3, RZ ;  /* 0x00000003441e7810 */ /* 0x040fe40007ffe0ff */
[----:B------:R-:W-:Y:S02]  /*7860*/  IADD3 R26, R68, 0x2, RZ ;  /* 0x00000002441a7810 */ /* 0x000fe40007ffe0ff */
[----:B------:R-:W-:Y:S02]  /*7870*/  ISETP.GE.AND P3, PT, R30, R85, PT ;  /* 0x000000551e00720c */ /* 0x000fe40003f66270 */
[----:B------:R-:W-:-:S02]  /*7880*/  IADD3 R30, R68, 0x5, RZ ;  /* 0x00000005441e7810 */ /* 0x000fc40007ffe0ff */
[-C--:B------:R-:W-:Y:S02]  /*7890*/  ISETP.GE.AND P5, PT, R26, R85.reuse, PT ;  /* 0x000000551a00720c */ /* 0x080fe40003fa6270 */
[----:B------:R-:W-:Y:S02]  /*78a0*/  IADD3 R26, R68, 0x4, RZ ;  /* 0x00000004441a7810 */ /* 0x000fe40007ffe0ff */
[-C--:B------:R-:W-:Y:S02]  /*78b0*/  ISETP.GE.AND P4, PT, R30, R85.reuse, PT ;  /* 0x000000551e00720c */ /* 0x080fe40003f86270 */
[----:B------:R-:W-:Y:S02]  /*78c0*/  IADD3 R30, R68, 0x6, RZ ;  /* 0x00000006441e7810 */ /* 0x000fe40007ffe0ff */
[----:B------:R-:W-:Y:S02]  /*78d0*/  ISETP.GE.AND P6, PT, R26, R85, PT ;  /* 0x000000551a00720c */ /* 0x000fe40003fc6270 */
[----:B------:R-:W-:-:S02]  /*78e0*/  SEL R26, R37, RZ, !P5 ;  /* 0x000000ff251a7207 */ /* 0x000fc40006800000 */
[-C--:B------:R-:W-:Y:S02]  /*78f0*/  ISETP.GE.AND P5, PT, R30, R85.reuse, PT ;  /* 0x000000551e00720c */ /* 0x080fe40003fa6270 */
[----:B------:R-:W-:Y:S02]  /*7900*/  PRMT R37, R37, 0x7632, R37 ;  /* 0x0000763225257816 */ /* 0x000fe40000000025 */
[----:B------:R-:W-:Y:S02]  /*7910*/  IADD3 R30, R68, 0x7, RZ ;  /* 0x00000007441e7810 */ /* 0x000fe40007ffe0ff */
[----:B------:R-:W-:Y:S02]  /*7920*/  SEL R37, R37, RZ, !P3 ;  /* 0x000000ff25257207 */ /* 0x000fe40005800000 */
[----:B------:R-:W-:Y:S02]  /*7930*/  ISETP.GE.AND P3, PT, R30, R85, PT ;  /* 0x000000551e00720c */ /* 0x000fe40003f66270 */
[----:B------:R-:W-:-:S02]  /*7940*/  IADD3 R30, R68, 0x1, RZ ;  /* 0x00000001441e7810 */ /* 0x000fc40007ffe0ff */
[----:B------:R-:W-:Y:S02]  /*7950*/  SEL R27, R38, RZ, !P6 ;  /* 0x000000ff261b7207 */ /* 0x000fe40007000000 */
[-C--:B------:R-:W-:Y:S02]  /*7960*/  ISETP.GE.AND P6, PT, R30, R85.reuse, PT ;  /* 0x000000551e00720c */ /* 0x080fe40003fc6270 */
[C---:B------:R-:W-:Y:S02]  /*7970*/  SEL R30, R39.reuse, RZ, !P5 ;  /* 0x000000ff271e7207 */ /* 0x040fe40006800000 */
        /* <DEDUP_REMOVED lines=12> */
.L_x_17391:
[----:B------:R-:W-:Y:S05]  /*7a40*/  BSYNC B2 ;  /* 0x0000000000027941 */ /* 0x000fea0003800000 */
.L_x_17390:
[----:B------:R-:W-:Y:S01]  /*7a50*/  LEA.HI.X R93, R24, c[0x0][0x17c], R25, 0x1, P2 ;  /* 0x00005f00185d7a11 */ /* 0x000fe200010f0c19 */
[----:B------:R-:W-:Y:S01]  /*7a60*/  HFMA2.MMA R37, R114, R37, -RZ ;  /* 0x0000002572257235 */ /* 0x000fe200001000ff */
[----:B------:R0:W5:Y:S01]  /*7a70*/  LDG.E.128.CONSTANT R24, [R128.64] ;  /* 0x0000000a80187981 */ /* 0x000162000c1e9d00 */
[----:B------:R-:W-:Y:S01]  /*7a80*/  BSSY B2, `(.L_x_17392) ;  /* 0x0000025000027945 */ /* 0x000fe20003800000 */
[----:B------:R-:W-:Y:S01]  /*7a90*/  HFMA2.MMA R33, R115, R32, R33 ;  /* 0x0000002073217235 */ /* 0x000fe20000000021 */
[----:B------:R-:W-:Y:S02]  /*7aa0*/  LEA R98, P3, R28, c[0x0][0x178], 0x1 ;  /* 0x00005e001c627a11 */ /* 0x000fe400078608ff */
[----:B------:R-:W-:-:S04]  /*7ab0*/  LEA.HI.X.SX32 R29, R96, R117, 0x1, P1 ;  /* 0x00000075601d7211 */ /* 0x000fc800008f0eff */
[----:B------:R-:W-:Y:S01]  /*7ac0*/  HFMA2 R36, R115, R36, R37 ;  /* 0x0000002473247231 */ /* 0x000fe20000000025 */
[----:B------:R-:W-:Y:S05]  /*7ad0*/  @P0 BRA `(.L_x_17393) ;  /* 0x000001f000000947 */ /* 0x000fea0003800000 */
[----:B0-----:R-:W-:Y:S02]  /*7ae0*/  IADD3 R30, R68, 0x2, RZ ;  /* 0x00000002441e7810 */ /* 0x001fe40007ffe0ff */
[----:B-----5:R-:W-:Y:S02]  /*7af0*/  PRMT R51, R27, 0x7632, R51 ;  /* 0x000076321b337816 */ /* 0x020fe40000000033 */
[-C--:B------:R-:W-:Y:S02]  /*7b00*/  ISETP.GE.AND P5, PT, R30, R85.reuse, PT ;  /* 0x000000551e00720c */ /* 0x080fe40003fa6270 */
[----:B------:R-:W-:Y:S02]  /*7b10*/  IADD3 R30, R68, 0x3, RZ ;  /* 0x00000003441e7810 */ /* 0x000fe40007ffe0ff */
[----:B------:R-:W-:Y:S02]  /*7b20*/  SEL R32, R25, RZ, !P5 ;  /* 0x000000ff19207207 */ /* 0x000fe40006800000 */
[----:B------:R-:W-:-:S02]  /*7b30*/  ISETP.GE.AND P1, PT, R30, R85, PT ;  /* 0x000000551e00720c */ /* 0x000fc40003f26270 */
[----:B------:R-:W-:-:S04]  /*7b40*/  IADD3 R30, R68, 0x4, RZ ;  /* 0x00000004441e7810 */ /* 0x000fc80007ffe0ff */
[-C--:B------:R-:W-:Y:S02]  /*7b50*/  ISETP.GE.AND P6, PT, R30, R85.reuse, PT ;  /* 0x000000551e00720c */ /* 0x080fe40003fc6270 */
[----:B------:R-:W-:Y:S02]  /*7b60*/  IADD3 R30, R68, 0x5, RZ ;  /* 0x00000005441e7810 */ /* 0x000fe40007ffe0ff */
[----:B------:R-:W-:Y:S02]  /*7b70*/  SEL R31, R26, RZ, !P6 ;  /* 0x000000ff1a1f7207 */ /* 0x000fe40007000000 */
[----:B------:R-:W-:Y:S02]  /*7b80*/  ISETP.GE.AND P2, PT, R30, R85, PT ;  /* 0x000000551e00720c */ /* 0x000fe40003f46270 */
[----:B------:R-:W-:Y:S02]  /*7b90*/  IADD3 R30, R68, 0x6, RZ ;  /* 0x00000006441e7810 */ /* 0x000fe40007ffe0ff */
[----:B------:R-:W-:-:S02]  /*7ba0*/  PRMT R26, R25, 0x7632, R26 ;  /* 0x00007632191a7816 */ /* 0x000fc4000000001a */
[-C--:B------:R-:W-:Y:S02]  /*7bb0*/  ISETP.GE.AND P4, PT, R30, R85.reuse, PT ;  /* 0x000000551e00720c */ /* 0x080fe40003f86270 */
[----:B------:R-:W-:Y:S02]  /*7bc0*/  IADD3 R30, R68, 0x7, RZ ;  /* 0x00000007441e7810 */ /* 0x000fe40007ffe0ff */
[----:B------:R-:W-:Y:S02]  /*7bd0*/  PRMT R37, R26, 0x7632, R37 ;  /* 0x000076321a257816 */ /* 0x000fe40000000025 */
[----:B------:R-:W-:Y:S02]  /*7be0*/  ISETP.GE.AND P5, PT, R30, R85, PT ;  /* 0x000000551e00720c */ /* 0x000fe40003fa6270 */
[----:B------:R-:W-:Y:S02]  /*7bf0*/  IADD3 R30, R68, 0x1, RZ ;  /* 0x00000001441e7810 */ /* 0x000fe40007ffe0ff */
[----:B------:R-:W-:-:S02]  /*7c00*/  PRMT R25, R24, 0x7632, R25 ;  /* 0x0000763218197816 */ /* 0x000fc40000000019 */
[-C--:B------:R-:W-:Y:S02]  /*7c10*/  ISETP.GE.AND P6, PT, R30, R85.reuse, PT ;  /* 0x000000551e00720c */ /* 0x080fe40003fc6270 */
[----:B------:R-:W-:Y:S02]  /*7c20*/  SEL R30, R27, RZ, !P4 ;  /* 0x000000ff1b1e7207 */ /* 0x000fe40006000000 */
[----:B------:R-:W-:Y:S02]  /*7c30*/  ISETP.GE.AND P4, PT, R68, R85, PT ;  /* 0x000000554400720c */ /* 0x000fe40003f86270 */
[----:B------:R-:W-:Y:S02]  /*7c40*/  SEL R27, R26, RZ, !P1 ;  /* 0x000000ff1a1b7207 */ /* 0x000fe40004800000 */
[----:B------:R-:W-:Y:S02]  /*7c50*/  SEL R26, R37, RZ, !P2 ;  /* 0x000000ff251a7207 */ /* 0x000fe40005000000 */
[----:B------:R-:W-:-:S02]  /*7c60*/  SEL R24, R24, RZ, !P4 ;  /* 0x000000ff18187207 */ /* 0x000fc40006000000 */
[----:B------:R-:W-:Y:S02]  /*7c70*/  SEL R51, R51, RZ, !P5 ;  /* 0x000000ff33337207 */ /* 0x000fe40006800000 */
[----:B------:R-:W-:Y:S02]  /*7c80*/  SEL R37, R25, RZ, !P6 ;  /* 0x000000ff19257207 */ /* 0x000fe40007000000 */
[----:B------:R-:W-:Y:S02]  /*7c90*/  PRMT R25, R32, 0x5410, R27 ;  /* 0x0000541020197816 */ /* 0x000fe4000000001b */
[----:B------:R-:W-:Y:S02]  /*7ca0*/  PRMT R26, R31, 0x5410, R26 ;  /* 0x000054101f1a7816 */ /* 0x000fe4000000001a */
[----:B------:R-:W-:Y:S02]  /*7cb0*/  PRMT R27, R30, 0x5410, R51 ;  /* 0x000054101e1b7816 */ /* 0x000fe40000000033 */
[----:B------:R-:W-:-:S02]  /*7cc0*/  PRMT R24, R24, 0x5410, R37 ;  /* 0x0000541018187816 */ /* 0x000fc40000000025 */
.L_x_17393:
[----:B0-----:R-:W-:Y:S05]  /*7cd0*/  BSYNC B2 ;  /* 0x0000000000027941 */ /* 0x001fea0003800000 */
.L_x_17392:
[----:B------:R-:W-:Y:S01]  /*7ce0*/  LEA.HI.X R99, R28, c[0x0][0x17c], R29, 0x1, P3 ;  /* 0x00005f001c637a11 */ /* 0x000fe200018f0c1d */
[----:B-----5:R-:W-:Y:S01]  /*7cf0*/  HMUL2 R25, R114, R25 ;  /* 0x0000001972197232 */ /* 0x020fe20000000000 */
[----:B------:R0:W5:Y:S01]  /*7d00*/  LDG.E.128.CONSTANT R28, [R126.64] ;  /* 0x0000000a7e1c7981 */ /* 0x000162000c1e9d00 */
[----:B------:R-:W-:Y:S01]  /*7d10*/  BSSY B2, `(.L_x_17394) ;  /* 0x0000024000027945 */ /* 0x000fe20003800000 */
[----:B------:R-:W-:Y:S01]  /*7d20*/  HFMA2.MMA R33, R119, R34, R33 ;  /* 0x0000002277217235 */ /* 0x000fe20000000021 */
[----:B------:R-:W-:-:S02]  /*7d30*/  HFMA2 R36, R119, R38, R36 ;  /* 0x0000002677247231 */ /* 0x000fc40000000024 */
[----:B------:R-:W-:Y:S01]  /*7d40*/  HFMA2.MMA R24, R115, R24, R25 ;  /* 0x0000001873187235 */ /* 0x000fe20000000019 */
[----:B------:R-:W-:Y:S05]  /*7d50*/  @P0 BRA `(.L_x_17395) ;  /* 0x000001f000000947 */ /* 0x000fea0003800000 */
[C---:B------:R-:W-:Y:S02]  /*7d60*/  IADD3 R32, R68.reuse, 0x2, RZ ;  /* 0x0000000244207810 */ /* 0x040fe40007ffe0ff */
        /* <DEDUP_REMOVED lines=8> */
[C---:B------:R-:W-:Y:S02]  /*7df0*/  IADD3 R34, R68.reuse, 0x1, RZ ;  /* 0x0000000144227810 */ /* 0x040fe40007ffe0ff */
[----:B------:R-:W-:Y:S02]  /*7e00*/  IADD3 R38, R68, 0x7, RZ ;  /* 0x0000000744267810 */ /* 0x000fe40007ffe0ff */
[----:B------:R-:W-:-:S02]  /*7e10*/  ISETP.GE.AND P5, PT, R32, R85, PT ;  /* 0x000000552000720c */ /* 0x000fc40003fa6270 */
[C---:B-----5:R-:W-:Y:S02]  /*7e20*/  SEL R32, R29.reuse, RZ, !P1 ;  /* 0x000000ff1d207207 */ /* 0x060fe40004800000 */
[-C--:B------:R-:W-:Y:S02]  /*7e30*/  ISETP.GE.AND P1, PT, R34, R85.reuse, PT ;  /* 0x000000552200720c */ /* 0x080fe40003f26270 */
[----:B------:R-:W-:Y:S02]  /*7e40*/  SEL R37, R30, RZ, !P6 ;  /* 0x000000ff1e257207 */ /* 0x000fe40007000000 */
[-C--:B------:R-:W-:Y:S02]  /*7e50*/  ISETP.GE.AND P2, PT, R38, R85.reuse, PT ;  /* 0x000000552600720c */ /* 0x080fe40003f46270 */
[----:B------:R-:W-:Y:S02]  /*7e60*/  ISETP.GE.AND P6, PT, R68, R85, PT ;  /* 0x000000554400720c */ /* 0x000fe40003fc6270 */
[----:B------:R-:W-:-:S02]  /*7e70*/  PRMT R29, R29, 0x7632, R29 ;  /* 0x000076321d1d7816 */ /* 0x000fc4000000001d */
[----:B------:R-:W-:Y:S02]  /*7e80*/  PRMT R30, R30, 0x7632, R30 ;  /* 0x000076321e1e7816 */ /* 0x000fe4000000001e */
[C---:B------:R-:W-:Y:S02]  /*7e90*/  PRMT R25, R28.reuse, 0x7632, R25 ;  /* 0x000076321c197816 */ /* 0x040fe40000000019 */
[C---:B------:R-:W-:Y:S02]  /*7ea0*/  PRMT R34, R31.reuse, 0x7632, R34 ;  /* 0x000076321f227816 */ /* 0x040fe40000000022 */
        /* <DEDUP_REMOVED lines=10> */
.L_x_17395:
[----:B------:R-:W-:Y:S05]  /*7f50*/  BSYNC B2 ;  /* 0x0000000000027941 */ /* 0x000fea0003800000 */
.L_x_17394:
[----:B------:R-:W-:Y:S01]  /*7f60*/  HFMA2 R51, R118, R35, R33 ;  /* 0x0000002376337231 */ /* 0x000fe20000000021 */
[----:B------:R-:W-:Y:S01]  /*7f70*/  HFMA2.MMA R52, R118, R39, R36 ;  /* 0x0000002776347235 */ /* 0x000fe20000000024 */
[----:B------:R1:W5:Y:S02]  /*7f80*/  LDG.E.128.CONSTANT R32, [R64.64] ;  /* 0x0000000a40207981 */ /* 0x000364000c1e9d00 */
[----:B-----5:R-:W-:Y:S01]  /*7f90*/  HMUL2 R29, R114, R29 ;  /* 0x0000001d721d7232 */ /* 0x020fe20000000000 */
[----:B------:R-:W-:Y:S01]  /*7fa0*/  BSSY B2, `(.L_x_17396) ;  /* 0x0000023000027945 */ /* 0x000fe20003800000 */
[----:B------:R-:W-:-:S04]  /*7fb0*/  HFMA2 R24, R119, R26, R24 ;  /* 0x0000001a77187231 */ /* 0x000fc80000000018 */
[----:B------:R-:W-:Y:S01]  /*7fc0*/  HFMA2.MMA R28, R115, R28, R29 ;  /* 0x0000001c731c7235 */ /* 0x000fe2000000001d */
[----:B------:R-:W-:Y:S05]  /*7fd0*/  @P0 BRA `(.L_x_17397) ;  /* 0x000001f000000947 */ /* 0x000fea0003800000 */
[C---:B------:R-:W-:Y:S02]  /*7fe0*/  IADD3 R26, R68.reuse, 0x2, RZ ;  /* 0x00000002441a7810 */ /* 0x040fe40007ffe0ff */
[C---:B------:R-:W-:Y:S02]  /*7ff0*/  IADD3 R36, R68.reuse, 0x3, RZ ;  /* 0x0000000344247810 */ /* 0x040fe40007ffe0ff */
[----:B------:R-:W-:Y:S02]  /*8000*/  IADD3 R38, R68, 0x4, RZ ;  /* 0x0000000444267810 */ /* 0x000fe40007ffe0ff */
[-C--:B------:R-:W-:Y:S02]  /*8010*/  ISETP.GE.AND P1, PT, R26, R85.reuse, PT ;  /* 0x000000551a00720c */ /* 0x080fe40003f26270 */
[----:B------:R-:W-:Y:S02]  /*8020*/  IADD3 R26, R68, 0x5, RZ ;  /* 0x00000005441a7810 */ /* 0x000fe40007ffe0ff */
[----:B------:R-:W-:-:S02]  /*8030*/  ISETP.GE.AND P4, PT, R36, R85, PT ;  /* 0x000000552400720c */ /* 0x000fc40003f86270 */
[-C--:B------:R-:W-:Y:S02]  /*8040*/  ISETP.GE.AND P6, PT, R38, R85.reuse, PT ;  /* 0x000000552600720c */ /* 0x080fe40003fc6270 */
[C---:B------:R-:W-:Y:S02]  /*8050*/  IADD3 R36, R68.reuse, 0x1, RZ ;  /* 0x0000000144247810 */ /* 0x040fe40007ffe0ff */
[C---:B------:R-:W-:Y:S02]  /*8060*/  IADD3 R38, R68.reuse, 0x6, RZ ;  /* 0x0000000644267810 */ /* 0x040fe40007ffe0ff */
[----:B------:R-:W-:Y:S02]  /*8070*/  IADD3 R58, R68, 0x7, RZ ;  /* 0x00000007443a7810 */ /* 0x000fe40007ffe0ff */
[----:B------:R-:W-:Y:S02]  /*8080*/  ISETP.GE.AND P3, PT, R26, R85, PT ;  /* 0x000000551a00720c */ /* 0x000fe40003f66270 */
[----:B------:R-:W-:-:S02]  /*8090*/  SEL R26, R33, RZ, !P1 ;  /* 0x000000ff211a7207 */ /* 0x000fc40004800000 */
[-C--:B------:R-:W-:Y:S02]  /*80a0*/  ISETP.GE.AND P1, PT, R36, R85.reuse, PT ;  /* 0x000000552400720c */ /* 0x080fe40003f26270 */
[----:B------:R-:W-:Y:S02]  /*80b0*/  SEL R29, R34, RZ, !P6 ;  /* 0x000000ff221d7207 */ /* 0x000fe40007000000 */
[-C--:B------:R-:W-:Y:S02]  /*80c0*/  ISETP.GE.AND P5, PT, R38, R85.reuse, PT ;  /* 0x000000552600720c */ /* 0x080fe40003fa6270 */
        /* <DEDUP_REMOVED lines=16> */
.L_x_17397:
[----:B------:R-:W-:Y:S05]  /*81d0*/  BSYNC B2 ;  /* 0x0000000000027941 */ /* 0x000fea0003800000 */
.L_x_17396:
[----:B------:R2:W5:Y:S01]  /*81e0*/  LDG.E.128.CONSTANT R36, [R124.64] ;  /* 0x0000000a7c247981 */ /* 0x000562000c1e9d00 */
[----:B------:R-:W-:Y:S01]  /*81f0*/  BSSY B2, `(.L_x_17398) ;  /* 0x0000022000027945 */ /* 0x000fe20003800000 */
[----:B------:R-:W-:Y:S01]  /*8200*/  HMUL2 R33, R114, R33 ;  /* 0x0000002172217232 */ /* 0x000fe20000000000 */
[----:B------:R-:W-:Y:S05]  /*8210*/  @P0 BRA `(.L_x_17399) ;  /* 0x000001f000000947 */ /* 0x000fea0003800000 */
[C---:B------:R-:W-:Y:S02]  /*8220*/  IADD3 R26, R68.reuse, 0x2, RZ ;  /* 0x00000002441a7810 */ /* 0x040fe40007ffe0ff */
        /* <DEDUP_REMOVED lines=8> */
[C---:B------:R-:W-:Y:S02]  /*82b0*/  IADD3 R58, R68.reuse, 0x1, RZ ;  /* 0x00000001443a7810 */ /* 0x040fe40007ffe0ff */
[----:B-1----:R-:W-:-:S02]  /*82c0*/  IADD3 R64, R68, 0x7, RZ ;  /* 0x0000000744407810 */ /* 0x002fc40007ffe0ff */
[-C--:B------:R-:W-:Y:S02]  /*82d0*/  ISETP.GE.AND P5, PT, R26, R85.reuse, PT ;  /* 0x000000551a00720c */ /* 0x080fe40003fa6270 */
[----:B-----5:R-:W-:Y:S02]  /*82e0*/  SEL R26, R37, RZ, !P1 ;  /* 0x000000ff251a7207 */ /* 0x020fe40004800000 */
[-C--:B------:R-:W-:Y:S02]  /*82f0*/  ISETP.GE.AND P1, PT, R58, R85.reuse, PT ;  /* 0x000000553a00720c */ /* 0x080fe40003f26270 */
[----:B------:R-:W-:Y:S02]  /*8300*/  SEL R29, R38, RZ, !P6 ;  /* 0x000000ff261d7207 */ /* 0x000fe40007000000 */
[-C--:B------:R-:W-:Y:S02]  /*8310*/  ISETP.GE.AND P2, PT, R64, R85.reuse, PT ;  /* 0x000000554000720c */ /* 0x080fe40003f46270 */
[----:B------:R-:W-:-:S02]  /*8320*/  ISETP.GE.AND P6, PT, R68, R85, PT ;  /* 0x000000554400720c */ /* 0x000fc40003fc6270 */
[----:B------:R-:W-:Y:S02]  /*8330*/  PRMT R37, R37, 0x7632, R37 ;  /* 0x0000763225257816 */ /* 0x000fe40000000025 */
[----:B------:R-:W-:Y:S02]  /*8340*/  PRMT R38, R38, 0x7632, R38 ;  /* 0x0000763226267816 */ /* 0x000fe40000000026 */
[C---:B------:R-:W-:Y:S02]  /*8350*/  PRMT R25, R36.reuse, 0x7632, R25 ;  /* 0x0000763224197816 */ /* 0x040fe40000000019 */
[C---:B------:R-:W-:Y:S02]  /*8360*/  PRMT R58, R39.reuse, 0x7632, R58 ;  /* 0x00007632273a7816 */ /* 0x040fe4000000003a */
        /* <DEDUP_REMOVED lines=10> */
.L_x_17399:
[----:B------:R-:W-:Y:S05]  /*8410*/  BSYNC B2 ;  /* 0x0000000000027941 */ /* 0x000fea0003800000 */
.L_x_17398:
[----:B------:R-:W-:Y:S01]  /*8420*/  HFMA2 R58, R118, R27, R24 ;  /* 0x0000001b763a7231 */ /* 0x000fe20000000018 */
[----:B-----5:R-:W-:Y:S01]  /*8430*/  HFMA2.MMA R37, R114, R37, -RZ ;  /* 0x0000002572257235 */ /* 0x020fe200001000ff */
[----:B------:R3:W5:Y:S01]  /*8440*/  LDG.E.128.CONSTANT R24, [R76.64] ;  /* 0x0000000a4c187981 */ /* 0x000762000c1e9d00 */
[----:B------:R-:W-:Y:S01]  /*8450*/  HFMA2.MMA R33, R115, R32, R33 ;  /* 0x0000002073217235 */ /* 0x000fe20000000021 */
[-C--:B------:R-:W-:Y:S01]  /*8460*/  IADD3 R32, P5, R95, R122.reuse, RZ ;  /* 0x0000007a5f207210 */ /* 0x080fe20007fbe0ff */
[----:B------:R-:W-:Y:S01]  /*8470*/  HFMA2.MMA R28, R119, R30, R28 ;  /* 0x0000001e771c7235 */ /* 0x000fe2000000001c */
[----:B------:R-:W-:-:S03]  /*8480*/  IADD3 R75, P2, R91, R122, RZ ;  /* 0x0000007a5b4b7210 */ /* 0x000fc60007f5e0ff */
[----:B------:R-:W-:Y:S02]  /*8490*/  HFMA2.MMA R33, R119, R34, R33 ;  /* 0x0000002277217235 */ /* 0x000fe40000000021 */
[----:B------:R-:W-:Y:S01]  /*84a0*/  HFMA2 R36, R115, R36, R37 ;  /* 0x0000002473247231 */ /* 0x000fe20000000025 */
[----:B------:R-:W-:Y:S01]  /*84b0*/  IADD3 R37, P1, R94, R122, RZ ;  /* 0x0000007a5e257210 */ /* 0x000fe20007f3e0ff */
[----:B------:R-:W-:Y:S01]  /*84c0*/  BSSY B2, `(.L_x_17400) ;  /* 0x0000028000027945 */ /* 0x000fe20003800000 */
[C---:B------:R-:W-:Y:S01]  /*84d0*/  HFMA2.MMA R63, R118.reuse, R31, R28 ;  /* 0x0000001f763f7235 */ /* 0x040fe2000000001c */
[----:B-1----:R-:W-:Y:S01]  /*84e0*/  HFMA2 R65, R119, R38, R36 ;  /* 0x0000002677417231 */ /* 0x002fe20000000024 */
[----:B------:R-:W-:Y:S02]  /*84f0*/  LEA R38, P3, R32, c[0x0][0x178], 0x1 ;  /* 0x00005e0020267a11 */ /* 0x000fe400078608ff */
[----:B------:R-:W-:Y:S01]  /*8500*/  LEA R36, P4, R37, c[0x0][0x178], 0x1 ;  /* 0x00005e0025247a11 */ /* 0x000fe200078808ff */
[----:B------:R-:W-:Y:S01]  /*8510*/  HFMA2 R64, R118, R35, R33 ;  /* 0x0000002376407231 */ /* 0x000fe20000000021 */
[----:B------:R-:W-:Y:S01]  /*8520*/  LEA.HI.X.SX32 R33, R95, R117, 0x1, P5 ;  /* 0x000000755f217211 */ /* 0x000fe200028f0eff */
[----:B------:R-:W-:Y:S01]  /*8530*/  HFMA2.MMA R65, R118, R39, R65 ;  /* 0x0000002776417235 */ /* 0x000fe20000000041 */
[----:B------:R-:W-:Y:S05]  /*8540*/  @P0 BRA `(.L_x_17401) ;  /* 0x000001f000000947 */ /* 0x000fea0003800000 */
[C---:B---3--:R-:W-:Y:S02]  /*8550*/  IADD3 R28, R68.reuse, 0x2, RZ ;  /* 0x00000002441c7810 */ /* 0x048fe40007ffe0ff */
[----:B------:R-:W-:-:S02]  /*8560*/  IADD3 R30, R68, 0x3, RZ ;  /* 0x00000003441e7810 */ /* 0x000fc40007ffe0ff */
[-C--:B------:R-:W-:Y:S02]  /*8570*/  ISETP.GE.AND P5, PT, R28, R85.reuse, PT ;  /* 0x000000551c00720c */ /* 0x080fe40003fa6270 */
[----:B------:R-:W-:Y:S02]  /*8580*/  IADD3 R34, R68, 0x4, RZ ;  /* 0x0000000444227810 */ /* 0x000fe40007ffe0ff */
[C---:B-----5:R-:W-:Y:S02]  /*8590*/  PRMT R28, R25.reuse, 0x7632, R28 ;  /* 0x00007632191c7816 */ /* 0x060fe4000000001c */
[----:B------:R-:W-:Y:S02]  /*85a0*/  SEL R25, R25, RZ, !P5 ;  /* 0x000000ff19197207 */ /* 0x000fe40006800000 */
[-C--:B------:R-:W-:Y:S02]  /*85b0*/  ISETP.GE.AND P6, PT, R30, R85.reuse, PT ;  /* 0x000000551e00720c */ /* 0x080fe40003fc6270 */
[----:B------:R-:W-:-:S02]  /*85c0*/  ISETP.GE.AND P5, PT, R34, R85, PT ;  /* 0x000000552200720c */ /* 0x000fc40003fa6270 */
[C---:B------:R-:W-:Y:S02]  /*85d0*/  IADD3 R30, R68.reuse, 0x5, RZ ;  /* 0x00000005441e7810 */ /* 0x040fe40007ffe0ff */
[----:B------:R-:W-:Y:S02]  /*85e0*/  IADD3 R34, R68, 0x6, RZ ;  /* 0x0000000644227810 */ /* 0x000fe40007ffe0ff */
[----:B------:R-:W-:Y:S02]  /*85f0*/  SEL R28, R28, RZ, !P6 ;  /* 0x000000ff1c1c7207 */ /* 0x000fe40007000000 */
[----:B------:R-:W-:Y:S02]  /*8600*/  SEL R29, R26, RZ, !P5 ;  /* 0x000000ff1a1d7207 */ /* 0x000fe40006800000 */
[-C--:B------:R-:W-:Y:S02]  /*8610*/  ISETP.GE.AND P6, PT, R30, R85.reuse, PT ;  /* 0x000000551e00720c */ /* 0x080fe40003fc6270 */
[----:B------:R-:W-:-:S02]  /*8620*/  ISETP.GE.AND P5, PT, R34, R85, PT ;  /* 0x000000552200720c */ /* 0x000fc40003fa6270 */
[----:B------:R-:W-:Y:S02]  /*8630*/  PRMT R26, R26, 0x7632, R26 ;  /* 0x000076321a1a7816 */ /* 0x000fe4000000001a */
[----:B------:R-:W-:Y:S02]  /*8640*/  IADD3 R34, R68, 0x7, RZ ;  /* 0x0000000744227810 */ /* 0x000fe40007ffe0ff */
[----:B------:R-:W-:Y:S02]  /*8650*/  SEL R30, R26, RZ, !P6 ;  /* 0x000000ff1a1e7207 */ /* 0x000fe40007000000 */
[----:B------:R-:W-:Y:S02]  /*8660*/  ISETP.GE.AND P6, PT, R34, R85, PT ;  /* 0x000000552200720c */ /* 0x000fe40003fc6270 */
[----:B------:R-:W-:Y:S02]  /*8670*/  PRMT R26, R27, 0x7632, R26 ;  /* 0x000076321b1a7816 */ /* 0x000fe4000000001a */
[----:B------:R-:W-:-:S02]  /*8680*/  IADD3 R76, R68, 0x1, RZ ;  /* 0x00000001444c7810 */ /* 0x000fc40007ffe0ff */
[----:B------:R-:W-:Y:S02]  /*8690*/  SEL R34, R27, RZ, !P5 ;  /* 0x000000ff1b227207 */ /* 0x000fe40006800000 */
[----:B------:R-:W-:Y:S02]  /*86a0*/  SEL R27, R26, RZ, !P6 ;  /* 0x000000ff1a1b7207 */ /* 0x000fe40007000000 */
[-C--:B------:R-:W-:Y:S02]  /*86b0*/  ISETP.GE.AND P5, PT, R76, R85.reuse, PT ;  /* 0x000000554c00720c */ /* 0x080fe40003fa6270 */
[----:B------:R-:W-:Y:S02]  /*86c0*/  ISETP.GE.AND P6, PT, R68, R85, PT ;  /* 0x000000554400720c */ /* 0x000fe40003fc6270 */
[C---:B------:R-:W-:Y:S02]  /*86d0*/  PRMT R26, R24.reuse, 0x7632, R26 ;  /* 0x00007632181a7816 */ /* 0x040fe4000000001a */
[----:B------:R-:W-:-:S02]  /*86e0*/  SEL R24, R24, RZ, !P6 ;  /* 0x000000ff18187207 */ /* 0x000fc40007000000 */
[----:B------:R-:W-:Y:S02]  /*86f0*/  SEL R31, R26, RZ, !P5 ;  /* 0x000000ff1a1f7207 */ /* 0x000fe40006800000 */
[----:B------:R-:W-:Y:S02]  /*8700*/  PRMT R25, R25, 0x5410, R28 ;  /* 0x0000541019197816 */ /* 0x000fe4000000001c */
[----:B------:R-:W-:Y:S02]  /*8710*/  PRMT R26, R29, 0x5410, R30 ;  /* 0x000054101d1a7816 */ /* 0x000fe4000000001e */
[----:B------:R-:W-:Y:S02]  /*8720*/  PRMT R27, R34, 0x5410, R27 ;  /* 0x00005410221b7816 */ /* 0x000fe4000000001b */
[----:B------:R-:W-:Y:S02]  /*8730*/  PRMT R24, R24, 0x5410, R31 ;  /* 0x0000541018187816 */ /* 0x000fe4000000001f */
.L_x_17401:
[----:B---3--:R-:W-:Y:S05]  /*8740*/  BSYNC B2 ;  /* 0x0000000000027941 */ /* 0x008fea0003800000 */
.L_x_17400:
[----:B------:R1:W5:Y:S01]  /*8750*/  LDG.E.128.CONSTANT R28, [R92.64] ;  /* 0x0000000a5c1c7981 */ /* 0x000362000c1e9d00 */
[----:B------:R-:W-:Y:S01]  /*8760*/  BSSY B2, `(.L_x_17402) ;  /* 0x0000022000027945 */ /* 0x000fe20003800000 */
[----:B-----5:R-:W-:Y:S01]  /*8770*/  HMUL2 R25, R114, R25 ;  /* 0x0000001972197232 */ /* 0x020fe20000000000 */
[----:B------:R-:W-:Y:S05]  /*8780*/  @P0 BRA `(.L_x_17403) ;  /* 0x000001f000000947 */ /* 0x000fea0003800000 */
[C---:B------:R-:W-:Y:S02]  /*8790*/  IADD3 R34, R68.reuse, 0x2, RZ ;  /* 0x0000000244227810 */ /* 0x040fe40007ffe0ff */
[----:B------:R-:W-:-:S02]  /*87a0*/  IADD3 R76, R68, 0x3, RZ ;  /* 0x00000003444c7810 */ /* 0x000fc40007ffe0ff */
[-C--:B------:R-:W-:Y:S02]  /*87b0*/  ISETP.GE.AND P5, PT, R34, R85.reuse, PT ;  /* 0x000000552200720c */ /* 0x080fe40003fa6270 */
[-C--:B------:R-:W-:Y:S02]  /*87c0*/  ISETP.GE.AND P6, PT, R76, R85.reuse, PT ;  /* 0x000000554c00720c */ /* 0x080fe40003fc6270 */
[----:B------:R-:W-:Y:S02]  /*87d0*/  IADD3 R76, R68, 0x4, RZ ;  /* 0x00000004444c7810 */ /* 0x000fe40007ffe0ff */
[C---:B------:R-:W-:Y:S02]  /*87e0*/  SEL R34, R29.reuse, RZ, !P5 ;  /* 0x000000ff1d227207 */ /* 0x040fe40006800000 */
[----:B------:R-:W-:Y:S02]  /*87f0*/  ISETP.GE.AND P5, PT, R76, R85, PT ;  /* 0x000000554c00720c */ /* 0x000fe40003fa6270 */
[----:B------:R-:W-:-:S02]  /*8800*/  PRMT R29, R29, 0x7632, R29 ;  /* 0x000076321d1d7816 */ /* 0x000fc4000000001d */
[----:B------:R-:W-:Y:S02]  /*8810*/  IADD3 R76, R68, 0x5, RZ ;  /* 0x00000005444c7810 */ /* 0x000fe40007ffe0ff */
[----:B------:R-:W-:Y:S02]  /*8820*/  SEL R29, R29, RZ, !P6 ;  /* 0x000000ff1d1d7207 */ /* 0x000fe40007000000 */
[-C--:B------:R-:W-:Y:S02]  /*8830*/  ISETP.GE.AND P6, PT, R76, R85.reuse, PT ;  /* 0x000000554c00720c */ /* 0x080fe40003fc6270 */
[----:B------:R-:W-:Y:S02]  /*8840*/  IADD3 R76, R68, 0x6, RZ ;  /* 0x00000006444c7810 */ /* 0x000fe40007ffe0ff */
[----:B------:R-:W-:Y:S02]  /*8850*/  SEL R35, R30, RZ, !P5 ;  /* 0x000000ff1e237207 */ /* 0x000fe40006800000 */
[----:B------:R-:W-:-:S02]  /*8860*/  ISETP.GE.AND P5, PT, R76, R85, PT ;  /* 0x000000554c00720c */ /* 0x000fc40003fa6270 */
[----:B------:R-:W-:Y:S02]  /*8870*/  PRMT R30, R30, 0x7632, R30 ;  /* 0x000076321e1e7816 */ /* 0x000fe4000000001e */
[----:B------:R-:W-:Y:S02]  /*8880*/  IADD3 R76, R68, 0x7, RZ ;  /* 0x00000007444c7810 */ /* 0x000fe40007ffe0ff */
[----:B------:R-:W-:Y:S02]  /*8890*/  SEL R30, R30, RZ, !P6 ;  /* 0x000000ff1e1e7207 */ /* 0x000fe40007000000 */
[----:B------:R-:W-:Y:S02]  /*88a0*/  ISETP.GE.AND P6, PT, R76, R85, PT ;  /* 0x000000554c00720c */ /* 0x000fe40003fc6270 */
[----:B------:R-:W-:Y:S02]  /*88b0*/  PRMT R76, R31, 0x7632, R76 ;  /* 0x000076321f4c7816 */ /* 0x000fe4000000004c */
[----:B-1----:R-:W-:-:S02]  /*88c0*/  IADD3 R92, R68, 0x1, RZ ;  /* 0x00000001445c7810 */ /* 0x002fc40007ffe0ff */
        /* <DEDUP_REMOVED lines=11> */
.L_x_17403:
[----:B------:R-:W-:Y:S05]  /*8980*/  BSYNC B2 ;  /* 0x0000000000027941 */ /* 0x000fea0003800000 */
.L_x_17402:
[----:B------:R-:W-:Y:S01]  /*8990*/  LEA.HI.X R39, R32, c[0x0][0x17c], R33, 0x1, P3 ;  /* 0x00005f0020277a11 */ /* 0x000fe200018f0c21 */
[----:B------:R-:W-:Y:S01]  /*89a0*/  HFMA2.MMA R29, R114, R29, -RZ ;  /* 0x0000001d721d7235 */ /* 0x000fe200001000ff */
[----:B------:R3:W5:Y:S01]  /*89b0*/  LDG.E.128.CONSTANT R32, [R98.64] ;  /* 0x0000000a62207981 */ /* 0x000762000c1e9d00 */
[----:B------:R-:W-:Y:S01]  /*89c0*/  BSSY B2, `(.L_x_17404) ;  /* 0x0000024000027945 */ /* 0x000fe20003800000 */
[----:B------:R-:W-:Y:S01]  /*89d0*/  HFMA2.MMA R24, R115, R24, R25 ;  /* 0x0000001873187235 */ /* 0x000fe20000000019 */
[----:B-1----:R-:W-:-:S06]  /*89e0*/  LEA R92, P5, R75, c[0x0][0x178], 0x1 ;  /* 0x00005e004b5c7a11 */ /* 0x002fcc00078a08ff */
[----:B------:R-:W-:Y:S01]  /*89f0*/  HFMA2 R28, R115, R28, R29 ;  /* 0x0000001c731c7231 */ /* 0x000fe2000000001d */
[----:B------:R-:W-:Y:S05]  /*8a00*/  @P0 BRA `(.L_x_17405) ;  /* 0x000001f000000947 */ /* 0x000fea0003800000 */
[C---:B---3--:R-:W-:Y:S02]  /*8a10*/  IADD3 R76, R68.reuse, 0x2, RZ ;  /* 0x00000002444c7810 */ /* 0x048fe40007ffe0ff */
[----:B------:R-:W-:Y:S02]  /*8a20*/  IADD3 R98, R68, 0x3, RZ ;  /* 0x0000000344627810 */ /* 0x000fe40007ffe0ff */
[-C--:B------:R-:W-:Y:S02]  /*8a30*/  ISETP.GE.AND P3, PT, R76, R85.reuse, PT ;  /* 0x000000554c00720c */ /* 0x080fe40003f66270 */
[----:B------:R-:W-:Y:S02]  /*8a40*/  IADD3 R76, R68, 0x4, RZ ;  /* 0x00000004444c7810 */ /* 0x000fe40007ffe0ff */
[----:B-----5:R-:W-:Y:S02]  /*8a50*/  SEL R25, R33, RZ, !P3 ;  /* 0x000000ff21197207 */ /* 0x020fe40005800000 */
[----:B------:R-:W-:-:S02]  /*8a60*/  ISETP.GE.AND P3, PT, R76, R85, PT ;  /* 0x000000554c00720c */ /* 0x000fc40003f66270 */
        /* <DEDUP_REMOVED lines=8> */
[----:B------:R-:W-:Y:S02]  /*8af0*/  PRMT R34, R34, 0x7632, R34 ;  /* 0x0000763222227816 */ /* 0x000fe40000000022 */
[----:B------:R-:W-:Y:S02]  /*8b00*/  IADD3 R98, R68, 0x7, RZ ;  /* 0x0000000744627810 */ /* 0x000fe40007ffe0ff */
[----:B------:R-:W-:Y:S02]  /*8b10*/  SEL R34, R34, RZ, !P6 ;  /* 0x000000ff22227207 */ /* 0x000fe40007000000 */
[----:B------:R-:W-:-:S02]  /*8b20*/  ISETP.GE.AND P6, PT, R98, R85, PT ;  /* 0x000000556200720c */ /* 0x000fc40003fc6270 */
[C---:B------:R-:W-:Y:S02]  /*8b30*/  PRMT R33, R35.reuse, 0x7632, R33 ;  /* 0x0000763223217816 */ /* 0x040fe40000000021 */
[----:B------:R-:W-:Y:S02]  /*8b40*/  IADD3 R106, R68, 0x1, RZ ;  /* 0x00000001446a7810 */ /* 0x000fe40007ffe0ff */
[----:B------:R-:W-:Y:S02]  /*8b50*/  SEL R98, R35, RZ, !P3 ;  /* 0x000000ff23627207 */ /* 0x000fe40005800000 */
[----:B------:R-:W-:Y:S02]  /*8b60*/  SEL R35, R33, RZ, !P6 ;  /* 0x000000ff21237207 */ /* 0x000fe40007000000 */
[-C--:B------:R-:W-:Y:S02]  /*8b70*/  ISETP.GE.AND P3, PT, R106, R85.reuse, PT ;  /* 0x000000556a00720c */ /* 0x080fe40003f66270 */
[----:B------:R-:W-:-:S02]  /*8b80*/  ISETP.GE.AND P6, PT, R68, R85, PT ;  /* 0x000000554400720c */ /* 0x000fc40003fc6270 */
[C---:B------:R-:W-:Y:S02]  /*8b90*/  PRMT R33, R32.reuse, 0x7632, R33 ;  /* 0x0000763220217816 */ /* 0x040fe40000000021 */
[----:B------:R-:W-:Y:S02]  /*8ba0*/  SEL R32, R32, RZ, !P6 ;  /* 0x000000ff20207207 */ /* 0x000fe40007000000 */
[----:B------:R-:W-:Y:S02]  /*8bb0*/  SEL R77, R33, RZ, !P3 ;  /* 0x000000ff214d7207 */ /* 0x000fe40005800000 */
[----:B------:R-:W-:Y:S02]  /*8bc0*/  PRMT R33, R25, 0x5410, R76 ;  /* 0x0000541019217816 */ /* 0x000fe4000000004c */
[----:B------:R-:W-:Y:S02]  /*8bd0*/  PRMT R34, R29, 0x5410, R34 ;  /* 0x000054101d227816 */ /* 0x000fe40000000022 */
[----:B------:R-:W-:-:S02]  /*8be0*/  PRMT R35, R98, 0x5410, R35 ;  /* 0x0000541062237816 */ /* 0x000fc40000000023 */
[----:B------:R-:W-:Y:S02]  /*8bf0*/  PRMT R32, R32, 0x5410, R77 ;  /* 0x0000541020207816 */ /* 0x000fe4000000004d */
.L_x_17405:
[----:B---3--:R-:W-:Y:S05]  /*8c00*/  BSYNC B2 ;  /* 0x0000000000027941 */ /* 0x008fea0003800000 */
.L_x_17404:
[----:B-----5:R-:W-:Y:S01]  /*8c10*/  HMUL2 R33, R114, R33 ;  /* 0x0000002172217232 */ /* 0x020fe20000000000 */
[-C--:B------:R-:W-:Y:S01]  /*8c20*/  LEA.HI.X.SX32 R76, R91, R117.reuse, 0x1, P2 ;  /* 0x000000755b4c7211 */ /* 0x080fe200010f0eff */
[----:B------:R-:W-:Y:S01]  /*8c30*/  HFMA2.MMA R28, R119, R30, R28 ;  /* 0x0000001e771c7235 */ /* 0x000fe2000000001c */
[----:B------:R-:W-:Y:S02]  /*8c40*/  LEA.HI.X.SX32 R98, R94, R117, 0x1, P1 ;  /* 0x000000755e627211 */ /* 0x000fe400008f0eff */
[----:B------:R-:W-:Y:S01]  /*8c50*/  LEA.HI.X R93, R75, c[0x0][0x17c], R76, 0x1, P5 ;  /* 0x00005f004b5d7a11 */ /* 0x000fe200028f0c4c */
[----:B------:R-:W-:Y:S01]  /*8c60*/  HFMA2.MMA R33, R115, R32, R33 ;  /* 0x0000002073217235 */ /* 0x000fe20000000021 */
[----:B------:R-:W-:Y:S01]  /*8c70*/  HFMA2 R75, R119, R26, R24 ;  /* 0x0000001a774b7231 */ /* 0x000fe20000000018 */
[----:B------:R-:W-:Y:S01]  /*8c80*/  IADD3 R25, P2, R90, R122, RZ ;  /* 0x0000007a5a197210 */ /* 0x000fe20007f5e0ff */
[----:B------:R-:W-:Y:S01]  /*8c90*/  BSSY B2, `(.L_x_17406) ;  /* 0x0000029000027945 */ /* 0x000fe20003800000 */
[----:B------:R-:W-:-:S02]  /*8ca0*/  LEA.HI.X R37, R37, c[0x0][0x17c], R98, 0x1, P4 ;  /* 0x00005f0025257a11 */ /* 0x000fc400020f0c62 */
[----:B------:R-:W-:Y:S01]  /*8cb0*/  LEA R24, P1, R25, c[0x0][0x178], 0x1 ;  /* 0x00005e0019187a11 */ /* 0x000fe200078208ff */
[----:B------:R-:W-:Y:S01]  /*8cc0*/  HFMA2.MMA R75, R118, R27, R75 ;  /* 0x0000001b764b7235 */ /* 0x000fe2000000004b */
[----:B------:R-:W-:Y:S01]  /*8cd0*/  HFMA2 R76, R118, R31, R28 ;  /* 0x0000001f764c7231 */ /* 0x000fe2000000001c */
[----:B------:R-:W-:Y:S01]  /*8ce0*/  LEA.HI.X.SX32 R26, R90, R117, 0x1, P2 ;  /* 0x000000755a1a7211 */ /* 0x000fe200010f0eff */
[----:B------:R-:W-:-:S06]  /*8cf0*/  HFMA2 R33, R119, R34, R33 ;  /* 0x0000002277217231 */ /* 0x000fcc0000000021 */
[----:B------:R-:W-:Y:S02]  /*8d00*/  HFMA2.MMA R77, R118, R35, R33 ;  /* 0x00000023764d7235 */ /* 0x000fe40000000021 */
[----:B------:R1:W5:Y:S01]  /*8d10*/  LDG.E.128.CONSTANT R32, [R38.64] ;  /* 0x0000000a26207981 */ /* 0x000362000c1e9d00 */
[----:B------:R-:W-:Y:S05]  /*8d20*/  @P0 BRA `(.L_x_17407) ;  /* 0x000001f000000947 */ /* 0x000fea0003800000 */
[C---:B------:R-:W-:Y:S02]  /*8d30*/  IADD3 R28, R68.reuse, 0x2, RZ ;  /* 0x00000002441c7810 */ /* 0x040fe40007ffe0ff */
[----:B------:R-:W-:Y:S02]  /*8d40*/  IADD3 R30, R68, 0x3, RZ ;  /* 0x00000003441e7810 */ /* 0x000fe40007ffe0ff */
[----:B------:R-:W-:Y:S02]  /*8d50*/  ISETP.GE.AND P5, PT, R28, R85, PT ;  /* 0x000000551c00720c */ /* 0x000fe40003fa6270 */
[C---:B-1----:R-:W-:Y:S02]  /*8d60*/  IADD3 R38, R68.reuse, 0x5, RZ ;  /* 0x0000000544267810 */ /* 0x042fe40007ffe0ff */
[----:B------:R-:W-:-:S02]  /*8d70*/  IADD3 R28, R68, 0x4, RZ ;  /* 0x00000004441c7810 */ /* 0x000fc40007ffe0ff */
[-C--:B------:R-:W-:Y:S02]  /*8d80*/  ISETP.GE.AND P2, PT, R30, R85.reuse, PT ;  /* 0x000000551e00720c */ /* 0x080fe40003f46270 */
[----:B------:R-:W-:Y:S02]  /*8d90*/  IADD3 R30, R68, 0x6, RZ ;  /* 0x00000006441e7810 */ /* 0x000fe40007ffe0ff */
[-C--:B------:R-:W-:Y:S02]  /*8da0*/  ISETP.GE.AND P3, PT, R38, R85.reuse, PT ;  /* 0x000000552600720c */ /* 0x080fe40003f66270 */
[-C--:B------:R-:W-:Y:S02]  /*8db0*/  ISETP.GE.AND P6, PT, R28, R85.reuse, PT ;  /* 0x000000551c00720c */ /* 0x080fe40003fc6270 */
[----:B------:R-:W-:Y:S02]  /*8dc0*/  IADD3 R38, R68, 0x7, RZ ;  /* 0x0000000744267810 */ /* 0x000fe40007ffe0ff */
[----:B------:R-:W-:-:S02]  /*8dd0*/  ISETP.GE.AND P4, PT, R30, R85, PT ;  /* 0x000000551e00720c */ /* 0x000fc40003f86270 */
[----:B------:R-:W-:Y:S02]  /*8de0*/  IADD3 R28, R68, 0x1, RZ ;  /* 0x00000001441c7810 */ /* 0x000fe40007ffe0ff */
[----:B-----5:R-:W-:Y:S02]  /*8df0*/  SEL R27, R33, RZ, !P5 ;  /* 0x000000ff211b7207 */ /* 0x020fe40006800000 */
[-C--:B------:R-:W-:Y:S02]  /*8e00*/  ISETP.GE.AND P5, PT, R38, R85.reuse, PT ;  /* 0x000000552600720c */ /* 0x080fe40003fa6270 */
[----:B------:R-:W-:Y:S02]  /*8e10*/  SEL R31, R34, RZ, !P6 ;  /* 0x000000ff221f7207 */ /* 0x000fe40007000000 */
[----:B------:R-:W-:Y:S02]  /*8e20*/  ISETP.GE.AND P6, PT, R28, R85, PT ;  /* 0x000000551c00720c */ /* 0x000fe40003fc6270 */
[----:B------:R-:W-:-:S02]  /*8e30*/  SEL R38, R35, RZ, !P4 ;  /* 0x000000ff23267207 */ /* 0x000fc40006000000 */
[----:B------:R-:W-:Y:S02]  /*8e40*/  PRMT R33, R33, 0x7632, R33 ;  /* 0x0000763221217816 */ /* 0x000fe40000000021 */
[----:B------:R-:W-:Y:S02]  /*8e50*/  ISETP.GE.AND P4, PT, R68, R85, PT ;  /* 0x000000554400720c */ /* 0x000fe40003f86270 */
[----:B------:R-:W-:Y:S02]  /*8e60*/  PRMT R34, R34, 0x7632, R34 ;  /* 0x0000763222227816 */ /* 0x000fe40000000022 */
[----:B------:R-:W-:Y:S02]  /*8e70*/  PRMT R35, R35, 0x7632, R35 ;  /* 0x0000763223237816 */ /* 0x000fe40000000023 */
[C---:B------:R-:W-:Y:S02]  /*8e80*/  PRMT R28, R32.reuse, 0x7632, R28 ;  /* 0x00007632201c7816 */ /* 0x040fe4000000001c */
        /* <DEDUP_REMOVED lines=9> */
.L_x_17407:
[----:B------:R-:W-:Y:S05]  /*8f20*/  BSYNC B2 ;  /* 0x0000000000027941 */ /* 0x000fea0003800000 */
.L_x_17406:
[----:B-1----:R-:W5:Y:S01]  /*8f30*/  LDG.E.128.CONSTANT R36, [R36.64] ;  /* 0x0000000a24247981 */ /* 0x002f62000c1e9d00 */
        /* <DEDUP_REMOVED lines=8> */
[-C--:B------:R-:W-:Y:S02]  /*8fc0*/  ISETP.GE.AND P2, PT, R28, R85.reuse, PT ;  /* 0x000000551c00720c */ /* 0x080fe40003f46270 */
[C---:B------:R-:W-:Y:S02]  /*8fd0*/  IADD3 R28, R68.reuse, 0x5, RZ ;  /* 0x00000005441c7810 */ /* 0x040fe40007ffe0ff */
[----:B------:R-:W-:Y:S02]  /*8fe0*/  IADD3 R30, R68, 0x6, RZ ;  /* 0x00000006441e7810 */ /* 0x000fe40007ffe0ff */
[----:B------:R-:W-:Y:S02]  /*8ff0*/  ISETP.GE.AND P3, PT, R28, R85, PT ;  /* 0x000000551c00720c */ /* 0x000fe40003f66270 */
[----:B------:R-:W-:-:S02]  /*9000*/  IADD3 R28, R68, 0x7, RZ ;  /* 0x00000007441c7810 */ /* 0x000fc40007ffe0ff */
[-C--:B------:R-:W-:Y:S02]  /*9010*/  ISETP.GE.AND P4, PT, R30, R85.reuse, PT ;  /* 0x000000551e00720c */ /* 0x080fe40003f86270 */
[----:B------:R-:W-:Y:S02]  /*9020*/  SEL R30, R37, RZ, !P5 ;  /* 0x000000ff251e7207 */ /* 0x000fe40006800000 */
[-C--:B------:R-:W-:Y:S02]  /*9030*/  ISETP.GE.AND P5, PT, R28, R85.reuse, PT ;  /* 0x000000551c00720c */ /* 0x080fe40003fa6270 */
[----:B------:R-:W-:Y:S02]  /*9040*/  IADD3 R28, R68, 0x1, RZ ;  /* 0x00000001441c7810 */ /* 0x000fe40007ffe0ff */
        /* <DEDUP_REMOVED lines=17> */
.L_x_17409:
[----:B------:R-:W-:Y:S05]  /*9160*/  BSYNC B2 ;  /* 0x0000000000027941 */ /* 0x000fea0003800000 */
.L_x_17408:
[----:B------:R1:W5:Y:S01]  /*9170*/  LDG.E.128.CONSTANT R28, [R92.64] ;  /* 0x0000000a5c1c7981 */ /* 0x000362000c1e9d00 */
[----:B------:R-:W-:Y:S01]  /*9180*/  HFMA2.MMA R37, R114, R37, -RZ ;  /* 0x0000002572257235 */ /* 0x000fe200001000ff */
[----:B------:R-:W-:Y:S01]  /*9190*/  BSSY B2, `(.L_x_17410) ;  /* 0x0000025000027945 */ /* 0x000fe20003800000 */
[----:B------:R-:W-:Y:S01]  /*91a0*/  HFMA2.MMA R27, R115, R32, R27 ;  /* 0x00000020731b7235 */ /* 0x000fe2000000001b */
[----:B------:R-:W-:Y:S02]  /*91b0*/  IADD3 R33, P2, R89, R122, RZ ;  /* 0x0000007a59217210 */ /* 0x000fe40007f5e0ff */
[----:B------:R-:W-:-:S05]  /*91c0*/  LEA.HI.X R25, R25, c[0x0][0x17c], R26, 0x1, P1 ;  /* 0x00005f0019197a11 */ /* 0x000fca00008f0c1a */
[----:B------:R-:W-:Y:S01]  /*91d0*/  HFMA2 R36, R115, R36, R37 ;  /* 0x0000002473247231 */ /* 0x000fe20000000025 */
[----:B------:R-:W-:Y:S05]  /*91e0*/  @P0 BRA `(.L_x_17411) ;  /* 0x000001f000000947 */ /* 0x000fea0003800000 */
[C---:B-1----:R-:W-:Y:S02]  /*91f0*/  IADD3 R26, R68.reuse, 0x2, RZ ;  /* 0x00000002441a7810 */ /* 0x042fe40007ffe0ff */
        /* <DEDUP_REMOVED lines=10> */
[----:B-----5:R-:W-:-:S02]  /*92a0*/  SEL R26, R29, RZ, !P5 ;  /* 0x000000ff1d1a7207 */ /* 0x020fc40006800000 */
[-C--:B------:R-:W-:Y:S02]  /*92b0*/  ISETP.GE.AND P5, PT, R32, R85.reuse, PT ;  /* 0x000000552000720c */ /* 0x080fe40003fa6270 */
[----:B------:R-:W-:Y:S02]  /*92c0*/  SEL R32, R30, RZ, !P6 ;  /* 0x000000ff1e207207 */ /* 0x000fe40007000000 */
[----:B------:R-:W-:Y:S02]  /*92d0*/  IADD3 R92, R68, 0x1, RZ ;  /* 0x00000001445c7810 */ /* 0x000fe40007ffe0ff */
[----:B------:R-:W-:Y:S02]  /*92e0*/  PRMT R30, R29, 0x7632, R30 ;  /* 0x000076321d1e7816 */ /* 0x000fe4000000001e */
[----:B------:R-:W-:Y:S02]  /*92f0*/  ISETP.GE.AND P6, PT, R92, R85, PT ;  /* 0x000000555c00720c */ /* 0x000fe40003fc6270 */
[----:B------:R-:W-:-:S02]  /*9300*/  SEL R99, R31, RZ, !P4 ;  /* 0x000000ff1f637207 */ /* 0x000fc40006000000 */
[----:B------:R-:W-:Y:S02]  /*9310*/  PRMT R37, R30, 0x7632, R37 ;  /* 0x000076321e257816 */ /* 0x000fe40000000025 */
[----:B------:R-:W-:Y:S02]  /*9320*/  ISETP.GE.AND P4, PT, R68, R85, PT ;  /* 0x000000554400720c */ /* 0x000fe40003f86270 */
        /* <DEDUP_REMOVED lines=11> */
.L_x_17411:
[----:B-1----:R-:W-:Y:S05]  /*93e0*/  BSYNC B2 ;  /* 0x0000000000027941 */ /* 0x002fea0003800000 */
.L_x_17410:
[----:B------:R-:W-:Y:S01]  /*93f0*/  HFMA2.MMA R92, R119, R34, R27 ;  /* 0x00000022775c7235 */ /* 0x000fe2000000001b */
[----:B-----5:R-:W-:Y:S01]  /*9400*/  HMUL2 R29, R114, R29 ;  /* 0x0000001d721d7232 */ /* 0x020fe20000000000 */
[----:B------:R-:W5:Y:S01]  /*9410*/  LDG.E.128.CONSTANT R24, [R24.64] ;  /* 0x0000000a18187981 */ /* 0x000f62000c1e9d00 */
[----:B------:R-:W-:Y:S01]  /*9420*/  BSSY B2, `(.L_x_17412) ;  /* 0x0000024000027945 */ /* 0x000fe20003800000 */
[----:B------:R-:W-:Y:S01]  /*9430*/  LEA R32, P1, R33, c[0x0][0x178], 0x1 ;  /* 0x00005e0021207a11 */ /* 0x000fe200078208ff */
[----:B------:R-:W-:Y:S02]  /*9440*/  HFMA2 R36, R119, R38, R36 ;  /* 0x0000002677247231 */ /* 0x000fe40000000024 */
        /* <DEDUP_REMOVED lines=11> */
[C---:B-----5:R-:W-:Y:S02]  /*9500*/  SEL R29, R25.reuse, RZ, !P5 ;  /* 0x000000ff191d7207 */ /* 0x060fe40006800000 */
[----:B------:R-:W-:Y:S02]  /*9510*/  ISETP.GE.AND P5, PT, R34, R85, PT ;  /* 0x000000552200720c */ /* 0x000fe40003fa6270 */
[----:B------:R-:W-:Y:S02]  /*9520*/  PRMT R38, R25, 0x7632, R38 ;  /* 0x0000763219267816 */ /* 0x000fe40000000026 */
[C---:B------:R-:W-:Y:S02]  /*9530*/  IADD3 R34, R68.reuse, 0x7, RZ ;  /* 0x0000000744227810 */ /* 0x040fe40007ffe0ff */
[----:B------:R-:W-:-:S02]  /*9540*/  IADD3 R98, R68, 0x1, RZ ;  /* 0x0000000144627810 */ /* 0x000fc40007ffe0ff */
[----:B------:R-:W-:Y:S02]  /*9550*/  SEL R38, R38, RZ, !P3 ;  /* 0x000000ff26267207 */ /* 0x000fe40005800000 */
[-C--:B------:R-:W-:Y:S02]  /*9560*/  ISETP.GE.AND P3, PT, R34, R85.reuse, PT ;  /* 0x000000552200720c */ /* 0x080fe40003f66270 */
[----:B------:R-:W-:Y:S02]  /*9570*/  SEL R34, R26, RZ, !P6 ;  /* 0x000000ff1a227207 */ /* 0x000fe40007000000 */
[----:B------:R-:W-:Y:S02]  /*9580*/  ISETP.GE.AND P6, PT, R98, R85, PT ;  /* 0x000000556200720c */ /* 0x000fe40003fc6270 */
[----:B------:R-:W-:Y:S02]  /*9590*/  SEL R98, R27, RZ, !P5 ;  /* 0x000000ff1b627207 */ /* 0x000fe40006800000 */
[----:B------:R-:W-:-:S02]  /*95a0*/  PRMT R26, R26, 0x7632, R26 ;  /* 0x000076321a1a7816 */ /* 0x000fc4000000001a */
[----:B------:R-:W-:Y:S02]  /*95b0*/  PRMT R37, R27, 0x7632, R37 ;  /* 0x000076321b257816 */ /* 0x000fe40000000025 */
[----:B------:R-:W-:Y:S02]  /*95c0*/  ISETP.GE.AND P5, PT, R68, R85, PT ;  /* 0x000000554400720c */ /* 0x000fe40003fa6270 */
[----:B------:R-:W-:Y:S02]  /*95d0*/  PRMT R25, R24, 0x7632, R25 ;  /* 0x0000763218197816 */ /* 0x000fe40000000019 */
        /* <DEDUP_REMOVED lines=8> */
.L_x_17413:
[----:B------:R-:W-:Y:S05]  /*9660*/  BSYNC B2 ;  /* 0x0000000000027941 */ /* 0x000fea0003800000 */
.L_x_17412:
[----:B------:R-:W-:Y:S01]  /*9670*/  LEA.HI.X.SX32 R34, R89, R117, 0x1, P2 ;  /* 0x0000007559227211 */ /* 0x000fe200010f0eff */
[----:B------:R-:W-:Y:S01]  /*9680*/  HFMA2.MMA R92, R118, R35, R92 ;  /* 0x00000023765c7235 */ /* 0x000fe2000000005c */
[----:B-----5:R-:W-:Y:S01]  /*9690*/  HMUL2 R25, R114, R25 ;  /* 0x0000001972197232 */ /* 0x020fe20000000000 */
[----:B------:R-:W-:Y:S01]  /*96a0*/  BSSY B2, `(.L_x_17414) ;  /* 0x0000029000027945 */ /* 0x000fe20003800000 */
[----:B------:R-:W-:Y:S01]  /*96b0*/  LEA.HI.X R33, R33, c[0x0][0x17c], R34, 0x1, P1 ;  /* 0x00005f0021217a11 */ /* 0x000fe200008f0c22 */
[----:B------:R-:W-:Y:S01]  /*96c0*/  HFMA2.MMA R98, R119, R30, R28 ;  /* 0x0000001e77627235 */ /* 0x000fe2000000001c */
[----:B------:R-:W-:Y:S01]  /*96d0*/  HFMA2 R99, R115, R24, R25 ;  /* 0x0000001873637231 */ /* 0x000fe20000000019 */
[-C--:B------:R-:W-:Y:S01]  /*96e0*/  IADD3 R29, P2, R88, R122.reuse, RZ ;  /* 0x0000007a581d7210 */ /* 0x080fe20007f5e0ff */
[----:B------:R-:W-:Y:S01]  /*96f0*/  HFMA2 R93, R118, R39, R36 ;  /* 0x00000027765d7231 */ /* 0x000fe20000000024 */
[----:B------:R-:W-:Y:S01]  /*9700*/  IADD3 R25, P1, R87, R122, RZ ;  /* 0x0000007a57197210 */ /* 0x000fe20007f3e0ff */
[----:B------:R-:W5:Y:S01]  /*9710*/  LDG.E.128.CONSTANT R32, [R32.64] ;  /* 0x0000000a20207981 */ /* 0x000f62000c1e9d00 */
[----:B------:R-:W-:Y:S01]  /*9720*/  HFMA2 R99, R119, R26, R99 ;  /* 0x0000001a77637231 */ /* 0x000fe20000000063 */
        /* <DEDUP_REMOVED lines=10> */
[----:B------:R-:W-:Y:S02]  /*97d0*/  PRMT R33, R33, 0x7632, R33 ;  /* 0x0000763221217816 */ /* 0x000fe40000000021 */
[C---:B------:R-:W-:Y:S02]  /*97e0*/  IADD3 R26, R68.reuse, 0x7, RZ ;  /* 0x00000007441a7810 */ /* 0x040fe40007ffe0ff */
[----:B------:R-:W-:Y:S02]  /*97f0*/  IADD3 R28, R68, 0x6, RZ ;  /* 0x00000006441c7810 */ /* 0x000fe40007ffe0ff */
[----:B------:R-:W-:Y:S02]  /*9800*/  SEL R33, R33, RZ, !P3 ;  /* 0x000000ff21217207 */ /* 0x000fe40005800000 */
[----:B------:R-:W-:-:S02]  /*9810*/  ISETP.GE.AND P3, PT, R26, R85, PT ;  /* 0x000000551a00720c */ /* 0x000fc40003f66270 */
[-C--:B------:R-:W-:Y:S02]  /*9820*/  ISETP.GE.AND P5, PT, R28, R85.reuse, PT ;  /* 0x000000551c00720c */ /* 0x080fe40003fa6270 */
[----:B------:R-:W-:Y:S02]  /*9830*/  IADD3 R26, R68, 0x1, RZ ;  /* 0x00000001441a7810 */ /* 0x000fe40007ffe0ff */
[----:B------:R-:W-:Y:S02]  /*9840*/  SEL R39, R34, RZ, !P6 ;  /* 0x000000ff22277207 */ /* 0x000fe40007000000 */
[-C--:B------:R-:W-:Y:S02]  /*9850*/  ISETP.GE.AND P6, PT, R26, R85.reuse, PT ;  /* 0x000000551a00720c */ /* 0x080fe40003fc6270 */
[----:B------:R-:W-:Y:S02]  /*9860*/  SEL R28, R35, RZ, !P5 ;  /* 0x000000ff231c7207 */ /* 0x000fe40006800000 */
[----:B------:R-:W-:-:S02]  /*9870*/  ISETP.GE.AND P5, PT, R68, R85, PT ;  /* 0x000000554400720c */ /* 0x000fc40003fa6270 */
[----:B------:R-:W-:Y:S02]  /*9880*/  PRMT R34, R34, 0x7632, R34 ;  /* 0x0000763222227816 */ /* 0x000fe40000000022 */
[----:B------:R-:W-:Y:S02]  /*9890*/  PRMT R35, R35, 0x7632, R35 ;  /* 0x0000763223237816 */ /* 0x000fe40000000023 */
[C---:B------:R-:W-:Y:S02]  /*98a0*/  PRMT R26, R32.reuse, 0x7632, R26 ;  /* 0x00007632201a7816 */ /* 0x040fe4000000001a */
        /* <DEDUP_REMOVED lines=8> */
.L_x_17415:
[----:B------:R-:W-:Y:S05]  /*9930*/  BSYNC B2 ;  /* 0x0000000000027941 */ /* 0x000fea0003800000 */
.L_x_17414:
[C---:B------:R-:W-:Y:S01]  /*9940*/  LEA R28, P3, R29.reuse, c[0x0][0x178], 0x1 ;  /* 0x00005e001d1c7a11 */ /* 0x040fe200078608ff */
[----:B------:R-:W-:Y:S01]  /*9950*/  HFMA2 R98, R118, R31, R98 ;  /* 0x0000001f76627231 */ /* 0x000fe20000000062 */
[----:B------:R-:W-:Y:S01]  /*9960*/  LEA.HI.X.SX32 R26, R88, R117, 0x1, P2 ;  /* 0x00000075581a7211 */ /* 0x000fe200010f0eff */
[----:B-----5:R-:W-:Y:S01]  /*9970*/  HMUL2 R33, R114, R33 ;  /* 0x0000002172217232 */ /* 0x020fe20000000000 */
[----:B------:R-:W-:Y:S01]  /*9980*/  BSSY B2, `(.L_x_17416) ;  /* 0x0000028000027945 */ /* 0x000fe20003800000 */
[----:B------:R-:W-:Y:S01]  /*9990*/  HFMA2.MMA R99, R118, R27, R99 ;  /* 0x0000001b76637235 */ /* 0x000fe20000000063 */
[----:B------:R-:W-:-:S02]  /*99a0*/  LEA.HI.X R29, R29, c[0x0][0x17c], R26, 0x1, P3 ;  /* 0x00005f001d1d7a11 */ /* 0x000fc400018f0c1a */
[----:B------:R-:W-:Y:S01]  /*99b0*/  LEA R24, P2, R25, c[0x0][0x178], 0x1 ;  /* 0x00005e0019187a11 */ /* 0x000fe200078408ff */
[----:B------:R-:W-:Y:S01]  /*99c0*/  HFMA2.MMA R33, R115, R32, R33 ;  /* 0x0000002073217235 */ /* 0x000fe20000000021 */
[----:B------:R-:W-:Y:S02]  /*99d0*/  LEA.HI.X.SX32 R26, R87, R117, 0x1, P1 ;  /* 0x00000075571a7211 */ /* 0x000fe400008f0eff */
[----:B------:R-:W5:Y:S07]  /*99e0*/  LDG.E.128.CONSTANT R28, [R28.64] ;  /* 0x0000000a1c1c7981 */ /* 0x000f6e000c1e9d00 */
[----:B------:R-:W-:Y:S01]  /*99f0*/  HFMA2 R105, R119, R34, R33 ;  /* 0x0000002277697231 */ /* 0x000fe20000000021 */
[----:B------:R-:W-:Y:S05]  /*9a00*/  @P0 BRA `(.L_x_17417) ;  /* 0x000001f000000947 */ /* 0x000fea0003800000 */
[C---:B------:R-:W-:Y:S02]  /*9a10*/  IADD3 R32, R68.reuse, 0x2, RZ ;  /* 0x0000000244207810 */ /* 0x040fe40007ffe0ff */
[----:B------:R-:W-:-:S02]  /*9a20*/  IADD3 R34, R68, 0x4, RZ ;  /* 0x0000000444227810 */ /* 0x000fc40007ffe0ff */
[-C--:B------:R-:W-:Y:S02]  /*9a30*/  ISETP.GE.AND P5, PT, R32, R85.reuse, PT ;  /* 0x000000552000720c */ /* 0x080fe40003fa6270 */
        /* <DEDUP_REMOVED lines=9> */
[----:B------:R-:W-:Y:S02]  /*9ad0*/  ISETP.GE.AND P4, PT, R34, R85, PT ;  /* 0x000000552200720c */ /* 0x000fe40003f86270 */
[----:B------:R-:W-:-:S02]  /*9ae0*/  SEL R32, R30, RZ, !P6 ;  /* 0x000000ff1e207207 */ /* 0x000fc40007000000 */
[----:B------:R-:W-:Y:S02]  /*9af0*/  PRMT R30, R29, 0x7632, R30 ;  /* 0x000076321d1e7816 */ /* 0x000fe4000000001e */
[----:B------:R-:W-:Y:S02]  /*9b00*/  IADD3 R34, R68, 0x1, RZ ;  /* 0x0000000144227810 */ /* 0x000fe40007ffe0ff */
[----:B------:R-:W-:Y:S02]  /*9b10*/  SEL R27, R31, RZ, !P4 ;  /* 0x000000ff1f1b7207 */ /* 0x000fe40006000000 */
[----:B------:R-:W-:Y:S02]  /*9b20*/  PRMT R31, R30, 0x7632, R31 ;  /* 0x000076321e1f7816 */ /* 0x000fe4000000001f */
[-C--:B------:R-:W-:Y:S02]  /*9b30*/  ISETP.GE.AND P6, PT, R34, R85.reuse, PT ;  /* 0x000000552200720c */ /* 0x080fe40003fc6270 */
[----:B------:R-:W-:-:S02]  /*9b40*/  ISETP.GE.AND P4, PT, R68, R85, PT ;  /* 0x000000554400720c */ /* 0x000fc40003f86270 */
[C---:B------:R-:W-:Y:S02]  /*9b50*/  PRMT R34, R31.reuse, 0x7632, R34 ;  /* 0x000076321f227816 */ /* 0x040fe40000000022 */
[----:B------:R-:W-:Y:S02]  /*9b60*/  PRMT R29, R28, 0x7632, R29 ;  /* 0x000076321c1d7816 */ /* 0x000fe4000000001d */
        /* <DEDUP_REMOVED lines=9> */
.L_x_17417:
[----:B------:R-:W-:Y:S05]  /*9c00*/  BSYNC B2 ;  /* 0x0000000000027941 */ /* 0x000fea0003800000 */
.L_x_17416:
[----:B-----5:R-:W-:Y:S01]  /*9c10*/  HMUL2 R29, R114, R29 ;  /* 0x0000001d721d7232 */ /* 0x020fe20000000000 */
[----:B------:R-:W-:Y:S02]  /*9c20*/  IADD3 R27, P1, R86, R122, RZ ;  /* 0x0000007a561b7210 */ /* 0x000fe40007f3e0ff */
[----:B------:R-:W-:-:S02]  /*9c30*/  LEA.HI.X R25, R25, c[0x0][0x17c], R26, 0x1, P2 ;  /* 0x00005f0019197a11 */ /* 0x000fc400010f0c1a */
[----:B------:R-:W-:Y:S01]  /*9c40*/  LEA.HI.X.SX32 R26, R86, R117, 0x1, P1 ;  /* 0x00000075561a7211 */ /* 0x000fe200008f0eff */
[----:B------:R-:W-:Y:S01]  /*9c50*/  HFMA2.MMA R106, R115, R28, R29 ;  /* 0x0000001c736a7235 */ /* 0x000fe2000000001d */
[----:B------:R-:W-:-:S04]  /*9c60*/  LEA R28, P2, R27, c[0x0][0x178], 0x1 ;  /* 0x00005e001b1c7a11 */ /* 0x000fc800078408ff */
[----:B------:R-:W-:Y:S02]  /*9c70*/  LEA.HI.X R29, R27, c[0x0][0x17c], R26, 0x1, P2 ;  /* 0x00005f001b1d7a11 */ /* 0x000fe400010f0c1a */
[----:B------:R-:W5:Y:S01]  /*9c80*/  LDG.E.128.CONSTANT R24, [R24.64] ;  /* 0x0000000a18187981 */ /* 0x000f62000c1e9d00 */
[----:B------:R-:W-:Y:S02]  /*9c90*/  BSSY B2, `(.L_x_17418) ;  /* 0x0000022000027945 */ /* 0x000fe40003800000 */
[----:B------:R-:W-:Y:S01]  /*9ca0*/  HFMA2 R106, R119, R30, R106 ;  /* 0x0000001e776a7231 */ /* 0x000fe2000000006a */
[----:B------:R-:W-:Y:S05]  /*9cb0*/  @P0 BRA `(.L_x_17419) ;  /* 0x000001f000000947 */ /* 0x000fea0003800000 */
[----:B------:R-:W-:Y:S02]  /*9cc0*/  IADD3 R30, R68, 0x2, RZ ;  /* 0x00000002441e7810 */ /* 0x000fe40007ffe0ff */
[----:B-----5:R-:W-:Y:S02]  /*9cd0*/  PRMT R34, R27, 0x7632, R34 ;  /* 0x000076321b227816 */ /* 0x020fe40000000022 */
[----:B------:R-:W-:-:S02]  /*9ce0*/  ISETP.GE.AND P1, PT, R30, R85, PT ;  /* 0x000000551e00720c */ /* 0x000fc40003f26270 */
        /* <DEDUP_REMOVED lines=12> */
[----:B------:R-:W-:Y:S02]  /*9db0*/  IADD3 R30, R68, 0x1, RZ ;  /* 0x00000001441e7810 */ /* 0x000fe40007ffe0ff */
[----:B------:R-:W-:-:S02]  /*9dc0*/  SEL R34, R34, RZ, !P2 ;  /* 0x000000ff22227207 */ /* 0x000fc40005000000 */
[-C--:B------:R-:W-:Y:S02]  /*9dd0*/  ISETP.GE.AND P1, PT, R30, R85.reuse, PT ;  /* 0x000000551e00720c */ /* 0x080fe40003f26270 */
[----:B------:R-:W-:Y:S02]  /*9de0*/  SEL R30, R26, RZ, !P6 ;  /* 0x000000ff1a1e7207 */ /* 0x000fe40007000000 */
[----:B------:R-:W-:Y:S02]  /*9df0*/  PRMT R26, R25, 0x7632, R26 ;  /* 0x00007632191a7816 */ /* 0x000fe4000000001a */
[----:B------:R-:W-:Y:S02]  /*9e00*/  ISETP.GE.AND P6, PT, R68, R85, PT ;  /* 0x000000554400720c */ /* 0x000fe40003fc6270 */
        /* <DEDUP_REMOVED lines=10> */
.L_x_17419:
[----:B------:R-:W-:Y:S05]  /*9eb0*/  BSYNC B2 ;  /* 0x0000000000027941 */ /* 0x000fea0003800000 */
.L_x_17418:
[----:B------:R-:W-:Y:S01]  /*9ec0*/  HFMA2 R106, R118, R31, R106 ;  /* 0x0000001f766a7231 */ /* 0x000fe2000000006a */
[----:B------:R-:W-:Y:S01]  /*9ed0*/  HFMA2.MMA R105, R118, R35, R105 ;  /* 0x0000002376697235 */ /* 0x000fe20000000069 */
[----:B------:R-:W5:Y:S02]  /*9ee0*/  LDG.E.128.CONSTANT R28, [R28.64] ;  /* 0x0000000a1c1c7981 */ /* 0x000f64000c1e9d00 */
[----:B-----5:R-:W-:Y:S01]  /*9ef0*/  HMUL2 R25, R114, R25 ;  /* 0x0000001972197232 */ /* 0x020fe20000000000 */
[----:B------:R-:W-:Y:S05]  /*9f00*/  BSSY B2, `(.L_x_17420) ;  /* 0x0000022000027945 */ /* 0x000fea0003800000 */
[----:B------:R-:W-:Y:S01]  /*9f10*/  HFMA2.MMA R24, R115, R24, R25 ;  /* 0x0000001873187235 */ /* 0x000fe20000000019 */
        /* <DEDUP_REMOVED lines=10> */
[----:B------:R-:W-:Y:S02]  /*9fc0*/  ISETP.GE.AND P5, PT, R32, R85, PT ;  /* 0x000000552000720c */ /* 0x000fe40003fa6270 */
[C---:B------:R-:W-:Y:S02]  /*9fd0*/  IADD3 R34, R68.reuse, 0x7, RZ ;  /* 0x0000000744227810 */ /* 0x040fe40007ffe0ff */
[----:B------:R-:W-:Y:S02]  /*9fe0*/  IADD3 R32, R68, 0x1, RZ ;  /* 0x0000000144207810 */ /* 0x000fe40007ffe0ff */
[----:B------:R-:W-:Y:S02]  /*9ff0*/  SEL R35, R30, RZ, !P6 ;  /* 0x000000ff1e237207 */ /* 0x000fe40007000000 */
[----:B------:R-:W-:-:S02]  /*a000*/  PRMT R30, R29, 0x7632, R30 ;  /* 0x000076321d1e7816 */ /* 0x000fc4000000001e */
[----:B------:R-:W-:Y:S02]  /*a010*/  SEL R25, R29, RZ, !P1 ;  /* 0x000000ff1d197207 */ /* 0x000fe40004800000 */
[-C--:B------:R-:W-:Y:S02]  /*a020*/  ISETP.GE.AND P2, PT, R34, R85.reuse, PT ;  /* 0x000000552200720c */ /* 0x080fe40003f46270 */
[-C--:B------:R-:W-:Y:S02]  /*a030*/  ISETP.GE.AND P1, PT, R32, R85.reuse, PT ;  /* 0x000000552000720c */ /* 0x080fe40003f26270 */
[----:B------:R-:W-:Y:S02]  /*a040*/  PRMT R33, R31, 0x7632, R33 ;  /* 0x000076321f217816 */ /* 0x000fe40000000021 */
[----:B------:R-:W-:Y:S02]  /*a050*/  ISETP.GE.AND P6, PT, R68, R85, PT ;  /* 0x000000554400720c */ /* 0x000fe40003fc6270 */
[----:B------:R-:W-:-:S02]  /*a060*/  PRMT R32, R30, 0x7632, R32 ;  /* 0x000076321e207816 */ /* 0x000fc40000000020 */
        /* <DEDUP_REMOVED lines=11> */
.L_x_17421:
[----:B------:R-:W-:Y:S05]  /*a120*/  BSYNC B2 ;  /* 0x0000000000027941 */ /* 0x000fea0003800000 */
.L_x_17420:
[----:B------:R-:W-:Y:S01]  /*a130*/  IADD3 R25, P1, R84, R122, RZ ;  /* 0x0000007a54197210 */ /* 0x000fe20007f3e0ff */
[----:B------:R-:W-:Y:S02]  /*a140*/  HFMA2 R26, R119, R26, R24 ;  /* 0x0000001a771a7231 */ /* 0x000fe40000000018 */
[----:B------:R-:W-:Y:S01]  /*a150*/  HMUL2 R29, R114, R29 ;  /* 0x0000001d721d7232 */ /* 0x000fe20000000000 */
[----:B------:R-:W-:-:S02]  /*a160*/  LEA R32, P2, R25, c[0x0][0x178], 0x1 ;  /* 0x00005e0019207a11 */ /* 0x000fc400078408ff */
[-C--:B------:R-:W-:Y:S02]  /*a170*/  LEA.HI.X.SX32 R34, R84, R117.reuse, 0x1, P1 ;  /* 0x0000007554227211 */ /* 0x080fe400008f0eff */
[----:B------:R-:W-:Y:S01]  /*a180*/  IADD3 R24, P1, R82, R122, RZ ;  /* 0x0000007a52187210 */ /* 0x000fe20007f3e0ff */
[----:B------:R-:W-:Y:S01]  /*a190*/  BSSY B2, `(.L_x_17422) ;  /* 0x0000027000027945 */ /* 0x000fe20003800000 */
[----:B------:R-:W-:Y:S01]  /*a1a0*/  LEA.HI.X R33, R25, c[0x0][0x17c], R34, 0x1, P2 ;  /* 0x00005f0019217a11 */ /* 0x000fe200010f0c22 */
[----:B------:R-:W-:Y:S01]  /*a1b0*/  HFMA2.MMA R28, R115, R28, R29 ;  /* 0x0000001c731c7235 */ /* 0x000fe2000000001d */
[----:B------:R-:W-:Y:S02]  /*a1c0*/  LEA R36, P2, R24, c[0x0][0x178], 0x1 ;  /* 0x00005e0018247a11 */ /* 0x000fe400078408ff */
[----:B------:R-:W-:Y:S02]  /*a1d0*/  LEA.HI.X.SX32 R25, R82, R117, 0x1, P1 ;  /* 0x0000007552197211 */ /* 0x000fe400008f0eff */
[----:B------:R-:W5:Y:S02]  /*a1e0*/  LDG.E.128.CONSTANT R32, [R32.64] ;  /* 0x0000000a20207981 */ /* 0x000f64000c1e9d00 */
[----:B------:R-:W-:Y:S01]  /*a1f0*/  LEA.HI.X R37, R24, c[0x0][0x17c], R25, 0x1, P2 ;  /* 0x00005f0018257a11 */ /* 0x000fe200010f0c19 */
[----:B------:R-:W-:Y:S05]  /*a200*/  @P0 BRA `(.L_x_17423) ;  /* 0x000001f000000947 */ /* 0x000fea0003800000 */
[C---:B------:R-:W-:Y:S02]  /*a210*/  IADD3 R24, R68.reuse, 0x2, RZ ;  /* 0x0000000244187810 */ /* 0x040fe40007ffe0ff */
[----:B------:R-:W-:-:S02]  /*a220*/  IADD3 R38, R68, 0x1, RZ ;  /* 0x0000000144267810 */ /* 0x000fc40007ffe0ff */
[-C--:B------:R-:W-:Y:S02]  /*a230*/  ISETP.GE.AND P1, PT, R24, R85.reuse, PT ;  /* 0x000000551800720c */ /* 0x080fe40003f26270 */
[----:B------:R-:W-:Y:S02]  /*a240*/  IADD3 R24, R68, 0x3, RZ ;  /* 0x0000000344187810 */ /* 0x000fe40007ffe0ff */
[----:B-----5:R-:W-:Y:S02]  /*a250*/  PRMT R29, R32, 0x7632, R29 ;  /* 0x00007632201d7816 */ /* 0x020fe4000000001d */
[----:B------:R-:W-:Y:S02]  /*a260*/  ISETP.GE.AND P4, PT, R24, R85, PT ;  /* 0x000000551800720c */ /* 0x000fe40003f86270 */
[----:B------:R-:W-:-:S04]  /*a270*/  IADD3 R24, R68, 0x4, RZ ;  /* 0x0000000444187810 */ /* 0x000fc80007ffe0ff */
[-C--:B------:R-:W-:Y:S02]  /*a280*/  ISETP.GE.AND P6, PT, R24, R85.reuse, PT ;  /* 0x000000551800720c */ /* 0x080fe40003fc6270 */
[----:B------:R-:W-:Y:S02]  /*a290*/  IADD3 R24, R68, 0x5, RZ ;  /* 0x0000000544187810 */ /* 0x000fe40007ffe0ff */
[----:B------:R-:W-:Y:S02]  /*a2a0*/  SEL R25, R34, RZ, !P6 ;  /* 0x000000ff22197207 */ /* 0x000fe40007000000 */
[-C--:B------:R-:W-:Y:S02]  /*a2b0*/  ISETP.GE.AND P3, PT, R24, R85.reuse, PT ;  /* 0x000000551800720c */ /* 0x080fe40003f66270 */
[C---:B------:R-:W-:Y:S02]  /*a2c0*/  IADD3 R24, R68.reuse, 0x6, RZ ;  /* 0x0000000644187810 */ /* 0x040fe40007ffe0ff */
[----:B------:R-:W-:-:S02]  /*a2d0*/  ISETP.GE.AND P6, PT, R68, R85, PT ;  /* 0x000000554400720c */ /* 0x000fc40003fc6270 */
[-C--:B------:R-:W-:Y:S02]  /*a2e0*/  ISETP.GE.AND P5, PT, R24, R85.reuse, PT ;  /* 0x000000551800720c */ /* 0x080fe40003fa6270 */
[----:B------:R-:W-:Y:S02]  /*a2f0*/  IADD3 R24, R68, 0x7, RZ ;  /* 0x0000000744187810 */ /* 0x000fe40007ffe0ff */
[----:B------:R-:W-:Y:S02]  /*a300*/  PRMT R34, R34, 0x7632, R34 ;  /* 0x0000763222227816 */ /* 0x000fe40000000022 */
[-C--:B------:R-:W-:Y:S02]  /*a310*/  ISETP.GE.AND P2, PT, R24, R85.reuse, PT ;  /* 0x000000551800720c */ /* 0x080fe40003f46270 */
[----:B------:R-:W-:Y:S02]  /*a320*/  SEL R24, R33, RZ, !P1 ;  /* 0x000000ff21187207 */ /* 0x000fe40004800000 */
[----:B------:R-:W-:-:S02]  /*a330*/  ISETP.GE.AND P1, PT, R38, R85, PT ;  /* 0x000000552600720c */ /* 0x000fc40003f26270 */
[----:B------:R-:W-:Y:S02]  /*a340*/  PRMT R33, R33, 0x7632, R33 ;  /* 0x0000763221217816 */ /* 0x000fe40000000021 */
[C---:B------:R-:W-:Y:S02]  /*a350*/  PRMT R38, R35.reuse, 0x7632, R38 ;  /* 0x0000763223267816 */ /* 0x040fe40000000026 */
[----:B------:R-:W-:Y:S02]  /*a360*/  SEL R32, R32, RZ, !P6 ;  /* 0x000000ff20207207 */ /* 0x000fe40007000000 */
        /* <DEDUP_REMOVED lines=9> */
.L_x_17423:
[----:B------:R-:W-:Y:S05]  /*a400*/  BSYNC B2 ;  /* 0x0000000000027941 */ /* 0x000fea0003800000 */
.L_x_17422:
[----:B------:R-:W5:Y:S02]  /*a410*/  LDG.E.128.CONSTANT R36, [R36.64] ;  /* 0x0000000a24247981 */ /* 0x000f64000c1e9d00 */
[----:B-----5:R-:W-:Y:S01]  /*a420*/  HMUL2 R33, R114, R33 ;  /* 0x0000002172217232 */ /* 0x020fe20000000000 */
[----:B------:R-:W-:Y:S01]  /*a430*/  BSSY B2, `(.L_x_17424) ;  /* 0x0000023000027945 */ /* 0x000fe20003800000 */
[----:B------:R-:W-:-:S04]  /*a440*/  HFMA2 R30, R119, R30, R28 ;  /* 0x0000001e771e7231 */ /* 0x000fc8000000001c */
[----:B------:R-:W-:Y:S01]  /*a450*/  HFMA2.MMA R32, R115, R32, R33 ;  /* 0x0000002073207235 */ /* 0x000fe20000000021 */
[----:B------:R-:W-:Y:S05]  /*a460*/  @P0 BRA `(.L_x_17425) ;  /* 0x000001f000000947 */ /* 0x000fea0003800000 */
[C---:B------:R-:W-:Y:S02]  /*a470*/  IADD3 R24, R68.reuse, 0x2, RZ ;  /* 0x0000000244187810 */ /* 0x040fe40007ffe0ff */
[----:B------:R-:W-:Y:S02]  /*a480*/  IADD3 R28, R68, 0x1, RZ ;  /* 0x00000001441c7810 */ /* 0x000fe40007ffe0ff */
[-C--:B------:R-:W-:Y:S02]  /*a490*/  ISETP.GE.AND P1, PT, R24, R85.reuse, PT ;  /* 0x000000551800720c */ /* 0x080fe40003f26270 */
[----:B------:R-:W-:Y:S02]  /*a4a0*/  IADD3 R24, R68, 0x3, RZ ;  /* 0x0000000344187810 */ /* 0x000fe40007ffe0ff */
[----:B------:R-:W-:Y:S02]  /*a4b0*/  PRMT R29, R39, 0x7632, R29 ;  /* 0x00007632271d7816 */ /* 0x000fe4000000001d */
[----:B------:R-:W-:-:S02]  /*a4c0*/  ISETP.GE.AND P4, PT, R24, R85, PT ;  /* 0x000000551800720c */ /* 0x000fc40003f86270 */
        /* <DEDUP_REMOVED lines=25> */
.L_x_17425:
[----:B------:R-:W-:Y:S05]  /*a660*/  BSYNC B2 ;  /* 0x0000000000027941 */ /* 0x000fea0003800000 */
.L_x_17424:
[----:B------:R-:W-:Y:S01]  /*a670*/  IADD3 R25, P1, R80, R122, RZ ;  /* 0x0000007a50197210 */ /* 0x000fe20007f3e0ff */
[----:B------:R-:W-:-:S02]  /*a680*/  HFMA2 R32, R119, R34, R32 ;  /* 0x0000002277207231 */ /* 0x000fc40000000020 */
[----:B------:R-:W-:Y:S01]  /*a690*/  HMUL2 R37, R114, R37 ;  /* 0x0000002572257232 */ /* 0x000fe20000000000 */
[C---:B------:R-:W-:Y:S01]  /*a6a0*/  LEA R24, P2, R25.reuse, c[0x0][0x178], 0x1 ;  /* 0x00005e0019187a11 */ /* 0x040fe200078408ff */
[----:B------:R-:W-:Y:S01]  /*a6b0*/  BSSY B2, `(.L_x_17426) ;  /* 0x0000029000027945 */ /* 0x000fe20003800000 */
[----:B------:R-:W-:Y:S01]  /*a6c0*/  LEA.HI.X.SX32 R34, R80, R117, 0x1, P1 ;  /* 0x0000007550227211 */ /* 0x000fe200008f0eff */
[C---:B------:R-:W-:Y:S02]  /*a6d0*/  HFMA2 R116, R118.reuse, R35, R32 ;  /* 0x0000002376747231 */ /* 0x040fe40000000020 */
[----:B------:R-:W-:Y:S01]  /*a6e0*/  HFMA2.MMA R28, R115, R36, R37 ;  /* 0x00000024731c7235 */ /* 0x000fe20000000025 */
[----:B------:R-:W-:Y:S01]  /*a6f0*/  LEA.HI.X R25, R25, c[0x0][0x17c], R34, 0x1, P2 ;  /* 0x00005f0019197a11 */ /* 0x000fe200010f0c22 */
[----:B------:R-:W-:Y:S01]  /*a700*/  HFMA2 R36, R118, R27, R26 ;  /* 0x0000001b76247231 */ /* 0x000fe2000000001a */
[----:B------:R-:W-:-:S03]  /*a710*/  HFMA2.MMA R37, R118, R31, R30 ;  /* 0x0000001f76257235 */ /* 0x000fc6000000001e */
[----:B------:R-:W-:Y:S01]  /*a720*/  HFMA2.MMA R38, R119, R38, R28 ;  /* 0x0000002677267235 */ /* 0x000fe2000000001c */
[----:B------:R-:W5:Y:S01]  /*a730*/  LDG.E.128.CONSTANT R24, [R24.64] ;  /* 0x0000000a18187981 */ /* 0x000f62000c1e9d00 */
[----:B------:R-:W-:Y:S05]  /*a740*/  @P0 BRA `(.L_x_17427) ;  /* 0x000001f000000947 */ /* 0x000fea0003800000 */
[----:B------:R-:W-:Y:S02]  /*a750*/  IADD3 R28, R68, 0x2, RZ ;  /* 0x00000002441c7810 */ /* 0x000fe40007ffe0ff */
[----:B-----5:R-:W-:Y:S02]  /*a760*/  PRMT R31, R27, 0x7632, R31 ;  /* 0x000076321b1f7816 */ /* 0x020fe4000000001f */
[----:B------:R-:W-:Y:S02]  /*a770*/  ISETP.GE.AND P1, PT, R28, R85, PT ;  /* 0x000000551c00720c */ /* 0x000fe40003f26270 */
[----:B------:R-:W-:Y:S02]  /*a780*/  IADD3 R28, R68, 0x3, RZ ;  /* 0x00000003441c7810 */ /* 0x000fe40007ffe0ff */
[----:B------:R-:W-:-:S02]  /*a790*/  SEL R29, R25, RZ, !P1 ;  /* 0x000000ff191d7207 */ /* 0x000fc40004800000 */
        /* <DEDUP_REMOVED lines=10> */
[----:B------:R-:W-:-:S04]  /*a840*/  IADD3 R28, R68, 0x1, RZ ;  /* 0x00000001441c7810 */ /* 0x000fc80007ffe0ff */
        /* <DEDUP_REMOVED lines=15> */
.L_x_17427:
[----:B------:R-:W-:Y:S05]  /*a940*/  BSYNC B2 ;  /* 0x0000000000027941 */ /* 0x000fea0003800000 */
.L_x_17426:
[----:B-----5:R-:W-:Y:S02]  /*a950*/  HMUL2 R25, R114, R25 ;  /* 0x0000001972197232 */ /* 0x020fe40000000000 */
[----:B------:R-:W-:-:S04]  /*a960*/  HFMA2 R39, R118, R39, R38 ;  /* 0x0000002776277231 */ /* 0x000fc80000000026 */
[----:B------:R-:W-:Y:S01]  /*a970*/  HFMA2.MMA R24, R115, R24, R25 ;  /* 0x0000001873187235 */ /* 0x000fe20000000019 */
[----:B------:R-:W-:-:S04]  /*a980*/  IADD3 R25, P1, R78, R122, RZ ;  /* 0x0000007a4e197210 */ /* 0x000fc80007f3e0ff */
[----:B------:R-:W-:Y:S02]  /*a990*/  LEA R32, P2, R25, c[0x0][0x178], 0x1 ;  /* 0x00005e0019207a11 */ /* 0x000fe400078408ff */
[----:B------:R-:W-:-:S04]  /*a9a0*/  LEA.HI.X.SX32 R28, R78, R117, 0x1, P1 ;  /* 0x000000754e1c7211 */ /* 0x000fc800008f0eff */
[----:B------:R-:W-:Y:S02]  /*a9b0*/  LEA.HI.X R33, R25, c[0x0][0x17c], R28, 0x1, P2 ;  /* 0x00005f0019217a11 */ /* 0x000fe400010f0c1c */
[----:B------:R-:W-:-:S04]  /*a9c0*/  IADD3 R25, P1, R74, R122, RZ ;  /* 0x0000007a4a197210 */ /* 0x000fc80007f3e0ff */
[----:B------:R-:W5:Y:S01]  /*a9d0*/  LDG.E.128.CONSTANT R32, [R32.64] ;  /* 0x0000000a20207981 */ /* 0x000f62000c1e9d00 */
[----:B------:R-:W-:Y:S01]  /*a9e0*/  LEA R28, P2, R25, c[0x0][0x178], 0x1 ;  /* 0x00005e00191c7a11 */ /* 0x000fe200078408ff */
[----:B------:R-:W-:Y:S01]  /*a9f0*/  BSSY B2, `(.L_x_17428) ;  /* 0x0000023000027945 */ /* 0x000fe20003800000 */
[----:B------:R-:W-:-:S04]  /*aa00*/  LEA.HI.X.SX32 R30, R74, R117, 0x1, P1 ;  /* 0x000000754a1e7211 */ /* 0x000fc800008f0eff */
[----:B------:R-:W-:Y:S01]  /*aa10*/  LEA.HI.X R29, R25, c[0x0][0x17c], R30, 0x1, P2 ;  /* 0x00005f00191d7a11 */ /* 0x000fe200010f0c1e */
[----:B------:R-:W-:Y:S05]  /*aa20*/  @P0 BRA `(.L_x_17429) ;  /* 0x000001f000000947 */ /* 0x000fea0003800000 */
[----:B------:R-:W-:Y:S02]  /*aa30*/  IADD3 R30, R68, 0x2, RZ ;  /* 0x00000002441e7810 */ /* 0x000fe40007ffe0ff */
[----:B-----5:R-:W-:Y:S02]  /*aa40*/  PRMT R25, R33, 0x7632, R25 ;  /* 0x0000763221197816 */ /* 0x020fe40000000019 */
[----:B------:R-:W-:Y:S02]  /*aa50*/  ISETP.GE.AND P1, PT, R30, R85, PT ;  /* 0x000000551e00720c */ /* 0x000fe40003f26270 */
[----:B------:R-:W-:-:S04]  /*aa60*/  IADD3 R30, R68, 0x3, RZ ;  /* 0x00000003441e7810 */ /* 0x000fc80007ffe0ff */
[----:B------:R-:W-:Y:S02]  /*aa70*/  ISETP.GE.AND P2, PT, R30, R85, PT ;  /* 0x000000551e00720c */ /* 0x000fe40003f46270 */
[----:B------:R-:W-:Y:S02]  /*aa80*/  SEL R30, R33, RZ, !P1 ;  /* 0x000000ff211e7207 */ /* 0x000fe40004800000 */
[----:B------:R-:W-:-:S04]  /*aa90*/  SEL R25, R25, RZ, !P2 ;  /* 0x000000ff19197207 */ /* 0x000fc80005000000 */
[--C-:B------:R-:W-:Y:S02]  /*aaa0*/  PRMT R33, R30, 0x5410, R25.reuse ;  /* 0x000054101e217816 */ /* 0x100fe40000000019 */
[----:B------:R-:W-:Y:S02]  /*aab0*/  IADD3 R30, R68, 0x4, RZ ;  /* 0x00000004441e7810 */ /* 0x000fe40007ffe0ff */
[----:B------:R-:W-:Y:S02]  /*aac0*/  PRMT R25, R34, 0x7632, R25 ;  /* 0x0000763222197816 */ /* 0x000fe40000000019 */
[----:B------:R-:W-:Y:S02]  /*aad0*/  ISETP.GE.AND P1, PT, R30, R85, PT ;  /* 0x000000551e00720c */ /* 0x000fe40003f26270 */
[----:B------:R-:W-:Y:S02]  /*aae0*/  IADD3 R30, R68, 0x5, RZ ;  /* 0x00000005441e7810 */ /* 0x000fe40007ffe0ff */
[----:B------:R-:W-:-:S02]  /*aaf0*/  SEL R34, R34, RZ, !P1 ;  /* 0x000000ff22227207 */ /* 0x000fc40004800000 */
[-C--:B------:R-:W-:Y:S02]  /*ab00*/  ISETP.GE.AND P2, PT, R30, R85.reuse, PT ;  /* 0x000000551e00720c */ /* 0x080fe40003f46270 */
[----:B------:R-:W-:Y:S02]  /*ab10*/  IADD3 R30, R68, 0x6, RZ ;  /* 0x00000006441e7810 */ /* 0x000fe40007ffe0ff */
[----:B------:R-:W-:Y:S02]  /*ab20*/  SEL R25, R25, RZ, !P2 ;  /* 0x000000ff19197207 */ /* 0x000fe40005000000 */
[----:B------:R-:W-:Y:S02]  /*ab30*/  ISETP.GE.AND P3, PT, R30, R85, PT ;  /* 0x000000551e00720c */ /* 0x000fe40003f66270 */
[----:B------:R-:W-:Y:S02]  /*ab40*/  IADD3 R30, R68, 0x7, RZ ;  /* 0x00000007441e7810 */ /* 0x000fe40007ffe0ff */
[----:B------:R-:W-:-:S02]  /*ab50*/  PRMT R34, R34, 0x5410, R25 ;  /* 0x0000541022227816 */ /* 0x000fc40000000019 */
[-C--:B------:R-:W-:Y:S02]  /*ab60*/  ISETP.GE.AND P4, PT, R30, R85.reuse, PT ;  /* 0x000000551e00720c */ /* 0x080fe40003f86270 */
[C---:B------:R-:W-:Y:S02]  /*ab70*/  IADD3 R30, R68.reuse, 0x1, RZ ;  /* 0x00000001441e7810 */ /* 0x040fe40007ffe0ff */
        /* <DEDUP_REMOVED lines=10> */
.L_x_17429:
[----:B------:R-:W-:Y:S05]  /*ac20*/  BSYNC B2 ;  /* 0x0000000000027941 */ /* 0x000fea0003800000 */
.L_x_17428:
[----:B------:R-:W5:Y:S02]  /*ac30*/  LDG.E.128.CONSTANT R28, [R28.64] ;  /* 0x0000000a1c1c7981 */ /* 0x000f64000c1e9d00 */
[----:B-----5:R-:W-:Y:S01]  /*ac40*/  HMUL2 R33, R114, R33 ;  /* 0x0000002172217232 */ /* 0x020fe20000000000 */
[----:B------:R-:W-:Y:S01]  /*ac50*/  BSSY B2, `(.L_x_17430) ;  /* 0x0000023000027945 */ /* 0x000fe20003800000 */
[----:B------:R-:W-:-:S04]  /*ac60*/  HFMA2 R26, R119, R26, R24 ;  /* 0x0000001a771a7231 */ /* 0x000fc80000000018 */
[----:B------:R-:W-:Y:S01]  /*ac70*/  HFMA2.MMA R33, R115, R32, R33 ;  /* 0x0000002073217235 */ /* 0x000fe20000000021 */
[----:B------:R-:W-:Y:S05]  /*ac80*/  @P0 BRA `(.L_x_17431) ;  /* 0x000001f000000947 */ /* 0x000fea0003800000 */
[----:B------:R-:W-:-:S04]  /*ac90*/  IADD3 R24, R68, 0x2, RZ ;  /* 0x0000000244187810 */ /* 0x000fc80007ffe0ff */
[----:B------:R-:W-:Y:S02]  /*aca0*/  ISETP.GE.AND P1, PT, R24, R85, PT ;  /* 0x000000551800720c */ /* 0x000fe40003f26270 */
[----:B------:R-:W-:-:S04]  /*acb0*/  IADD3 R24, R68, 0x3, RZ ;  /* 0x0000000344187810 */ /* 0x000fc80007ffe0ff */
[----:B------:R-:W-:Y:S02]  /*acc0*/  ISETP.GE.AND P2, PT, R24, R85, PT ;  /* 0x000000551800720c */ /* 0x000fe40003f46270 */
[C---:B------:R-:W-:Y:S02]  /*acd0*/  PRMT R24, R29.reuse, 0x7632, R24 ;  /* 0x000076321d187816 */ /* 0x040fe40000000018 */
[----:B------:R-:W-:Y:S02]  /*ace0*/  SEL R29, R29, RZ, !P1 ;  /* 0x000000ff1d1d7207 */ /* 0x000fe40004800000 */
[----:B------:R-:W-:-:S04]  /*acf0*/  SEL R24, R24, RZ, !P2 ;  /* 0x000000ff18187207 */ /* 0x000fc80005000000 */
[----:B------:R-:W-:Y:S02]  /*ad00*/  PRMT R29, R29, 0x5410, R24 ;  /* 0x000054101d1d7816 */ /* 0x000fe40000000018 */
[----:B------:R-:W-:-:S04]  /*ad10*/  IADD3 R24, R68, 0x4, RZ ;  /* 0x0000000444187810 */ /* 0x000fc80007ffe0ff */
[-C--:B------:R-:W-:Y:S02]  /*ad20*/  ISETP.GE.AND P1, PT, R24, R85.reuse, PT ;  /* 0x000000551800720c */ /* 0x080fe40003f26270 */
[----:B------:R-:W-:Y:S02]  /*ad30*/  IADD3 R24, R68, 0x5, RZ ;  /* 0x0000000544187810 */ /* 0x000fe40007ffe0ff */
[----:B------:R-:W-:Y:S02]  /*ad40*/  SEL R25, R30, RZ, !P1 ;  /* 0x000000ff1e197207 */ /* 0x000fe40004800000 */
[-C--:B------:R-:W-:Y:S02]  /*ad50*/  ISETP.GE.AND P2, PT, R24, R85.reuse, PT ;  /* 0x000000551800720c */ /* 0x080fe40003f46270 */
[----:B------:R-:W-:Y:S02]  /*ad60*/  PRMT R24, R30, 0x7632, R24 ;  /* 0x000076321e187816 */ /* 0x000fe40000000018 */
[----:B------:R-:W-:-:S02]  /*ad70*/  ISETP.GE.AND P1, PT, R68, R85, PT ;  /* 0x000000554400720c */ /* 0x000fc40003f26270 */
[----:B------:R-:W-:-:S04]  /*ad80*/  SEL R24, R24, RZ, !P2 ;  /* 0x000000ff18187207 */ /* 0x000fc80005000000 */
[----:B------:R-:W-:Y:S02]  /*ad90*/  PRMT R30, R25, 0x5410, R24 ;  /* 0x00005410191e7816 */ /* 0x000fe40000000018 */
[----:B------:R-:W-:Y:S02]  /*ada0*/  IADD3 R24, R68, 0x6, RZ ;  /* 0x0000000644187810 */ /* 0x000fe40007ffe0ff */
[C---:B------:R-:W-:Y:S02]  /*adb0*/  PRMT R25, R31.reuse, 0x7632, R25 ;  /* 0x000076321f197816 */ /* 0x040fe40000000019 */
[----:B------:R-:W-:Y:S02]  /*adc0*/  ISETP.GE.AND P3, PT, R24, R85, PT ;  /* 0x000000551800720c */ /* 0x000fe40003f66270 */
[----:B------:R-:W-:Y:S02]  /*add0*/  IADD3 R24, R68, 0x7, RZ ;  /* 0x0000000744187810 */ /* 0x000fe40007ffe0ff */
[----:B------:R-:W-:-:S02]  /*ade0*/  SEL R32, R31, RZ, !P3 ;  /* 0x000000ff1f207207 */ /* 0x000fc40005800000 */
[-C--:B------:R-:W-:Y:S02]  /*adf0*/  ISETP.GE.AND P4, PT, R24, R85.reuse, PT ;  /* 0x000000551800720c */ /* 0x080fe40003f86270 */
[----:B------:R-:W-:Y:S02]  /*ae00*/  IADD3 R24, R68, 0x1, RZ ;  /* 0x0000000144187810 */ /* 0x000fe40007ffe0ff */
[----:B------:R-:W-:Y:S02]  /*ae10*/  SEL R31, R25, RZ, !P4 ;  /* 0x000000ff191f7207 */ /* 0x000fe40006000000 */
[----:B------:R-:W-:Y:S02]  /*ae20*/  ISETP.GE.AND P2, PT, R24, R85, PT ;  /* 0x000000551800720c */ /* 0x000fe40003f46270 */
[C---:B------:R-:W-:Y:S02]  /*ae30*/  PRMT R24, R28.reuse, 0x7632, R24 ;  /* 0x000076321c187816 */ /* 0x040fe40000000018 */
[----:B------:R-:W-:-:S02]  /*ae40*/  SEL R28, R28, RZ, !P1 ;  /* 0x000000ff1c1c7207 */ /* 0x000fc40004800000 */
[----:B------:R-:W-:Y:S02]  /*ae50*/  SEL R25, R24, RZ, !P2 ;  /* 0x000000ff18197207 */ /* 0x000fe40005000000 */
[----:B------:R-:W-:Y:S02]  /*ae60*/  PRMT R31, R32, 0x5410, R31 ;  /* 0x00005410201f7816 */ /* 0x000fe4000000001f */
[----:B------:R-:W-:Y:S02]  /*ae70*/  PRMT R28, R28, 0x5410, R25 ;  /* 0x000054101c1c7816 */ /* 0x000fe40000000019 */
.L_x_17431:
[----:B------:R-:W-:Y:S05]  /*ae80*/  BSYNC B2 ;  /* 0x0000000000027941 */ /* 0x000fea0003800000 */
.L_x_17430:
[----:B------:R-:W-:Y:S01]  /*ae90*/  HMUL2 R29, R114, R29 ;  /* 0x0000001d721d7232 */ /* 0x000fe20000000000 */
[----:B------:R-:W-:Y:S01]  /*aea0*/  IADD3 R25, P1, R73, R122, RZ ;  /* 0x0000007a49197210 */ /* 0x000fe20007f3e0ff */
[----:B------:R-:W-:Y:S01]  /*aeb0*/  HFMA2.MMA R32, R118, R27, R26 ;  /* 0x0000001b76207235 */ /* 0x000fe2000000001a */
[----:B------:R-:W-:Y:S02]  /*aec0*/  HFMA2 R33, R119, R34, R33 ;  /* 0x0000002277217231 */ /* 0x000fe40000000021 */
[----:B------:R-:W-:Y:S01]  /*aed0*/  HFMA2 R29, R115, R28, R29 ;  /* 0x0000001c731d7231 */ /* 0x000fe2000000001d */
[----:B------:R-:W-:-:S02]  /*aee0*/  LEA R24, P2, R25, c[0x0][0x178], 0x1 ;  /* 0x00005e0019187a11 */ /* 0x000fc400078408ff */
[----:B------:R-:W-:Y:S01]  /*aef0*/  LEA.HI.X.SX32 R28, R73, R117, 0x1, P1 ;  /* 0x00000075491c7211 */ /* 0x000fe200008f0eff */
[----:B------:R-:W-:Y:S02]  /*af00*/  BSSY B2, `(.L_x_17432) ;  /* 0x0000024000027945 */ /* 0x000fe40003800000 */
[----:B------:R-:W-:Y:S01]  /*af10*/  HFMA2.MMA R30, R119, R30, R29 ;  /* 0x0000001e771e7235 */ /* 0x000fe2000000001d */
[----:B------:R-:W-:-:S06]  /*af20*/  LEA.HI.X R25, R25, c[0x0][0x17c], R28, 0x1, P2 ;  /* 0x00005f0019197a11 */ /* 0x000fcc00010f0c1c */
[----:B------:R-:W5:Y:S01]  /*af30*/  LDG.E.128.CONSTANT R24, [R24.64] ;  /* 0x0000000a18187981 */ /* 0x000f62000c1e9d00 */
[----:B------:R-:W-:Y:S05]  /*af40*/  @P0 BRA `(.L_x_17433) ;  /* 0x000001f000000947 */ /* 0x000fea0003800000 */
[----:B------:R-:W-:-:S04]  /*af50*/  IADD3 R28, R68, 0x2, RZ ;  /* 0x00000002441c7810 */ /* 0x000fc80007ffe0ff */
[----:B------:R-:W-:Y:S02]  /*af60*/  ISETP.GE.AND P1, PT, R28, R85, PT ;  /* 0x000000551c00720c */ /* 0x000fe40003f26270 */
[----:B------:R-:W-:-:S04]  /*af70*/  IADD3 R28, R68, 0x3, RZ ;  /* 0x00000003441c7810 */ /* 0x000fc80007ffe0ff */
[----:B------:R-:W-:Y:S02]  /*af80*/  ISETP.GE.AND P2, PT, R28, R85, PT ;  /* 0x000000551c00720c */ /* 0x000fe40003f46270 */
[C---:B-----5:R-:W-:Y:S02]  /*af90*/  PRMT R28, R25.reuse, 0x7632, R28 ;  /* 0x00007632191c7816 */ /* 0x060fe4000000001c */
        /* <DEDUP_REMOVED lines=26> */
.L_x_17433:
[----:B------:R-:W-:Y:S05]  /*b140*/  BSYNC B2 ;  /* 0x0000000000027941 */ /* 0x000fea0003800000 */
.L_x_17432:
[----:B-----5:R-:W-:Y:S01]  /*b150*/  HMUL2 R25, R114, R25 ;  /* 0x0000001972197232 */ /* 0x020fe20000000000 */
[----:B------:R-:W-:-:S03]  /*b160*/  HFMA2.MMA R35, R118, R35, R33 ;  /* 0x0000002376237235 */ /* 0x000fc60000000021 */
[----:B------:R-:W-:Y:S01]  /*b170*/  HFMA2 R25, R115, R24, R25 ;  /* 0x0000001873197231 */ /* 0x000fe20000000019 */
[----:B------:R-:W-:-:S04]  /*b180*/  IADD3 R24, P1, R72, R122, RZ ;  /* 0x0000007a48187210 */ /* 0x000fc80007f3e0ff */
[----:B------:R-:W-:Y:S01]  /*b190*/  LEA R28, P2, R24, c[0x0][0x178], 0x1 ;  /* 0x00005e00181c7a11 */ /* 0x000fe200078408ff */
[----:B------:R-:W-:Y:S01]  /*b1a0*/  BSSY B2, `(.L_x_17434) ;  /* 0x0000026000027945 */ /* 0x000fe20003800000 */
[----:B------:R-:W-:Y:S01]  /*b1b0*/  LEA.HI.X.SX32 R29, R72, R117, 0x1, P1 ;  /* 0x00000075481d7211 */ /* 0x000fe200008f0eff */
[----:B------:R-:W-:-:S03]  /*b1c0*/  HFMA2.MMA R26, R119, R26, R25 ;  /* 0x0000001a771a7235 */ /* 0x000fc60000000019 */
[----:B------:R-:W-:Y:S01]  /*b1d0*/  LEA.HI.X R29, R24, c[0x0][0x17c], R29, 0x1, P2 ;  /* 0x00005f00181d7a11 */ /* 0x000fe200010f0c1d */
[----:B------:R-:W-:-:S05]  /*b1e0*/  HFMA2 R24, R118, R31, R30 ;  /* 0x0000001f76187231 */ /* 0x000fca000000001e */
[----:B------:R-:W5:Y:S01]  /*b1f0*/  LDG.E.128.CONSTANT R28, [R28.64] ;  /* 0x0000000a1c1c7981 */ /* 0x000f62000c1e9d00 */
[----:B------:R-:W-:Y:S05]  /*b200*/  @P0 BRA `(.L_x_17435) ;  /* 0x000001f000000947 */ /* 0x000fea0003800000 */
[----:B------:R-:W-:Y:S02]  /*b210*/  IADD3 R34, R68, 0x2, RZ ;  /* 0x0000000244227810 */ /* 0x000fe40007ffe0ff */
[----:B-----5:R-:W-:Y:S02]  /*b220*/  PRMT R25, R29, 0x7632, R25 ;  /* 0x000076321d197816 */ /* 0x020fe40000000019 */
[-C--:B------:R-:W-:Y:S02]  /*b230*/  ISETP.GE.AND P1, PT, R34, R85.reuse, PT ;  /* 0x000000552200720c */ /* 0x080fe40003f26270 */
[----:B------:R-:W-:Y:S02]  /*b240*/  IADD3 R34, R68, 0x3, RZ ;  /* 0x0000000344227810 */ /* 0x000fe40007ffe0ff */
[----:B------:R-:W-:Y:S02]  /*b250*/  PRMT R33, R31, 0x7632, R33 ;  /* 0x000076321f217816 */ /* 0x000fe40000000021 */
[----:B------:R-:W-:-:S02]  /*b260*/  ISETP.GE.AND P2, PT, R34, R85, PT ;  /* 0x000000552200720c */ /* 0x000fc40003f46270 */
        /* <DEDUP_REMOVED lines=18> */
[C---:B------:R-:W-:Y:S02]  /*b390*/  PRMT R25, R28.reuse, 0x7632, R25 ;  /* 0x000076321c197816 */ /* 0x040fe40000000019 */
[----:B------:R-:W-:-:S02]  /*b3a0*/  SEL R28, R28, RZ, !P1 ;  /* 0x000000ff1c1c7207 */ /* 0x000fc40004800000 */
[----:B------:R-:W-:Y:S02]  /*b3b0*/  SEL R34, R31, RZ, !P3 ;  /* 0x000000ff1f227207 */ /* 0x000fe40005800000 */
[----:B------:R-:W-:Y:S02]  /*b3c0*/  SEL R33, R33, RZ, !P4 ;  /* 0x000000ff21217207 */ /* 0x000fe40006000000 */
[----:B------:R-:W-:Y:S02]  /*b3d0*/  SEL R25, R25, RZ, !P2 ;  /* 0x000000ff19197207 */ /* 0x000fe40005000000 */
[----:B------:R-:W-:Y:S02]  /*b3e0*/  PRMT R31, R34, 0x5410, R33 ;  /* 0x00005410221f7816 */ /* 0x000fe40000000021 */
[----:B------:R-:W-:Y:S02]  /*b3f0*/  PRMT R28, R28, 0x5410, R25 ;  /* 0x000054101c1c7816 */ /* 0x000fe40000000019 */
.L_x_17435:
[----:B------:R-:W-:Y:S05]  /*b400*/  BSYNC B2 ;  /* 0x0000000000027941 */ /* 0x000fea0003800000 */
.L_x_17434:
[----:B------:R-:W-:Y:S01]  /*b410*/  HFMA2.MMA R27, R118, R27, R26 ;  /* 0x0000001b761b7235 */ /* 0x000fe2000000001a */
[----:B------:R-:W-:Y:S02]  /*b420*/  HADD2.F32 R25, -RZ, R0.H0_H0 ;  /* 0x20000000ff197230 */ /* 0x000fe40000004100 */
[----:B------:R-:W-:-:S02]  /*b430*/  HADD2.F32 R26, -RZ, R5.H0_H0 ;  /* 0x20000005ff1a7230 */ /* 0x000fc40000004100 */
[----:B------:R-:W-:Y:S02]  /*b440*/  HADD2.F32 R0, -RZ, R0.H1_H1 ;  /* 0x30000000ff007230 */ /* 0x000fe40000004100 */
[----:B------:R-:W-:Y:S02]  /*b450*/  HADD2.F32 R5, -RZ, R5.H1_H1 ;  /* 0x30000005ff057230 */ /* 0x000fe40000004100 */
[----:B-----5:R-:W-:Y:S01]  /*b460*/  HMUL2 R29, R114, R29 ;  /* 0x0000001d721d7232 */ /* 0x020fe20000000000 */
[----:B------:R-:W-:Y:S01]  /*b470*/  FADD.FTZ R0, R25, R0 ;  /* 0x0000000019007221 */ /* 0x000fe20000010000 */
[----:B------:R-:W-:Y:S01]  /*b480*/  HADD2.F32 R25, -RZ, R23.H0_H0 ;  /* 0x20000017ff197230 */ /* 0x000fe20000004100 */
[----:B------:R-:W-:Y:S01]  /*b490*/  FADD.FTZ R5, R26, R5 ;  /* 0x000000051a057221 */ /* 0x000fe20000010000 */
[----:B------:R-:W-:Y:S02]  /*b4a0*/  HFMA2 R29, R115, R28, R29 ;  /* 0x0000001c731d7231 */ /* 0x000fe4000000001d */
[----:B------:R-:W-:-:S02]  /*b4b0*/  HADD2.F32 R26, -RZ, R23.H1_H1 ;  /* 0x30000017ff1a7230 */ /* 0x000fc40000004100 */
[----:B------:R-:W-:Y:S02]  /*b4c0*/  HFMA2 R29, R119, R30, R29 ;  /* 0x0000001e771d7231 */ /* 0x000fe4000000001d */
[--C-:B------:R-:W-:Y:S02]  /*b4d0*/  HADD2.F32 R38, -RZ, R40.reuse.H0_H0 ;  /* 0x20000028ff267230 */ /* 0x100fe40000004100 */
[----:B------:R-:W-:Y:S01]  /*b4e0*/  HADD2.F32 R23, -RZ, R40.H1_H1 ;  /* 0x30000028ff177230 */ /* 0x000fe20000004100 */
[----:B------:R-:W-:Y:S01]  /*b4f0*/  FADD.FTZ R40, R25, R26 ;  /* 0x0000001a19287221 */ /* 0x000fe20000010000 */
[--C-:B------:R-:W-:Y:S01]  /*b500*/  HADD2.F32 R28, -RZ, R41.reuse.H0_H0 ;  /* 0x20000029ff1c7230 */ /* 0x100fe20000004100 */
[----:B------:R-:W-:Y:S01]  /*b510*/  HFMA2.MMA R31, R118, R31, R29 ;  /* 0x0000001f761f7235 */ /* 0x000fe2000000001d */
[----:B------:R-:W-:Y:S01]  /*b520*/  HADD2.F32 R41, -RZ, R41.H1_H1 ;  /* 0x30000029ff297230 */ /* 0x000fe20000004100 */
[----:B------:R-:W-:Y:S01]  /*b530*/  FADD.FTZ R38, R38, R23 ;  /* 0x0000001726267221 */ /* 0x000fe20000010000 */
[----:B------:R-:W-:-:S02]  /*b540*/  HADD2.F32 R25, -RZ, R51.H0_H0 ;  /* 0x20000033ff197230 */ /* 0x000fc40000004100 */
[----:B------:R-:W-:Y:S01]  /*b550*/  HADD2.F32 R26, -RZ, R51.H1_H1 ;  /* 0x30000033ff1a7230 */ /* 0x000fe20000004100 */
[----:B------:R-:W-:Y:S01]  /*b560*/  FADD.FTZ R23, R28, R41 ;  /* 0x000000291c177221 */ /* 0x000fe20000010000 */
[--C-:B------:R-:W-:Y:S02]  /*b570*/  HADD2.F32 R28, -RZ, R58.reuse.H0_H0 ;  /* 0x2000003aff1c7230 */ /* 0x100fe40000004100 */
[----:B------:R-:W-:Y:S01]  /*b580*/  HADD2.F32 R29, -RZ, R58.H1_H1 ;  /* 0x3000003aff1d7230 */ /* 0x000fe20000004100 */
[----:B------:R-:W-:Y:S01]  /*b590*/  FADD.FTZ R58, R25, R26 ;  /* 0x0000001a193a7221 */ /* 0x000fe20000010000 */
[--C-:B------:R-:W-:Y:S02]  /*b5a0*/  HADD2.F32 R25, -RZ, R63.reuse.H0_H0 ;  /* 0x2000003fff197230 */ /* 0x100fe40000004100 */
[----:B------:R-:W-:Y:S02]  /*b5b0*/  HADD2.F32 R26, -RZ, R63.H1_H1 ;  /* 0x3000003fff1a7230 */ /* 0x000fe40000004100 */
[----:B------:R-:W-:-:S02]  /*b5c0*/  HADD2.F32 R51, -RZ, R65.H0_H0 ;  /* 0x20000041ff337230 */ /* 0x000fc40000004100 */
[----:B------:R-:W-:Y:S01]  /*b5d0*/  HADD2.F32 R30, -RZ, R65.H1_H1 ;  /* 0x30000041ff1e7230 */ /* 0x000fe20000004100 */
[----:B------:R-:W-:Y:S01]  /*b5e0*/  FADD.FTZ R63, R25, R26 ;  /* 0x0000001a193f7221 */ /* 0x000fe20000010000 */
[--C-:B------:R-:W-:Y:S02]  /*b5f0*/  HADD2.F32 R65, -RZ, R76.reuse.H0_H0 ;  /* 0x2000004cff417230 */ /* 0x100fe40000004100 */
[----:B------:R-:W-:Y:S01]  /*b600*/  HADD2.F32 R76, -RZ, R76.H1_H1 ;  /* 0x3000004cff4c7230 */ /* 0x000fe20000004100 */
[----:B------:R-:W-:Y:S01]  /*b610*/  FADD.FTZ R51, R51, R30 ;  /* 0x0000001e33337221 */ /* 0x000fe20000010000 */
[--C-:B------:R-:W-:Y:S02]  /*b620*/  HADD2.F32 R25, -RZ, R77.reuse.H0_H0 ;  /* 0x2000004dff197230 */ /* 0x100fe40000004100 */
[----:B------:R-:W-:Y:S01]  /*b630*/  HADD2.F32 R26, -RZ, R77.H1_H1 ;  /* 0x3000004dff1a7230 */ /* 0x000fe20000004100 */
[----:B------:R-:W-:Y:S01]  /*b640*/  FADD.FTZ R65, R65, R76 ;  /* 0x0000004c41417221 */ /* 0x000fe20000010000 */
[----:B--2---:R-:W-:-:S02]  /*b650*/  HADD2.F32 R124, -RZ, R75.H0_H0 ;  /* 0x2000004bff7c7230 */ /* 0x004fc40000004100 */
[--C-:B------:R-:W-:Y:S01]  /*b660*/  HADD2.F32 R77, -RZ, R92.reuse.H0_H0 ;  /* 0x2000005cff4d7230 */ /* 0x100fe20000004100 */
[----:B------:R-:W-:Y:S01]  /*b670*/  FADD.FTZ R76, R25, R26 ;  /* 0x0000001a194c7221 */ /* 0x000fe20000010000 */
[----:B------:R-:W-:Y:S02]  /*b680*/  HADD2.F32 R75, -RZ, R75.H1_H1 ;  /* 0x3000004bff4b7230 */ /* 0x000fe40000004100 */
[----:B------:R-:W-:Y:S02]  /*b690*/  HADD2.F32 R92, -RZ, R92.H1_H1 ;  /* 0x3000005cff5c7230 */ /* 0x000fe40000004100 */
[--C-:B------:R-:W-:Y:S01]  /*b6a0*/  HADD2.F32 R25, -RZ, R93.reuse.H0_H0 ;  /* 0x2000005dff197230 */ /* 0x100fe20000004100 */
[----:B------:R-:W-:Y:S01]  /*b6b0*/  FADD.FTZ R124, R124, R75 ;  /* 0x0000004b7c7c7221 */ /* 0x000fe20000010000 */
        /* <DEDUP_REMOVED lines=8> */
[--C-:B------:R-:W-:Y:S01]  /*b740*/  HADD2.F32 R25, -RZ, R99.reuse.H0_H0 ;  /* 0x20000063ff197230 */ /* 0x100fe20000004100 */
[----:B------:R-:W-:Y:S01]  /*b750*/  FADD.FTZ R52, R28, R29 ;  /* 0x0000001d1c347221 */ /* 0x000fe20000010000 */
[----:B------:R-:W-:Y:S01]  /*b760*/  HADD2.F32 R26, -RZ, R99.H1_H1 ;  /* 0x30000063ff1a7230 */ /* 0x000fe20000004100 */
[----:B------:R-:W-:Y:S01]  /*b770*/  FADD.FTZ R75, R75, R98 ;  /* 0x000000624b4b7221 */ /* 0x000fe20000010000 */
[----:B------:R-:W-:-:S02]  /*b780*/  HADD2.F32 R28, -RZ, R64.H0_H0 ;  /* 0x20000040ff1c7230 */ /* 0x000fc40000004100 */
[----:B------:R-:W-:Y:S01]  /*b790*/  HADD2.F32 R29, -RZ, R64.H1_H1 ;  /* 0x30000040ff1d7230 */ /* 0x000fe20000004100 */
[----:B------:R-:W-:Y:S01]  /*b7a0*/  FADD.FTZ R99, R25, R26 ;  /* 0x0000001a19637221 */ /* 0x000fe20000010000 */
[----:B------:R-:W-:Y:S02]  /*b7b0*/  HADD2.F32 R98, -RZ, R105.H0_H0 ;  /* 0x20000069ff627230 */ /* 0x000fe40000004100 */
[--C-:B------:R-:W-:Y:S01]  /*b7c0*/  HADD2.F32 R93, -RZ, R106.reuse.H0_H0 ;  /* 0x2000006aff5d7230 */ /* 0x100fe20000004100 */
[----:B------:R-:W-:Y:S01]  /*b7d0*/  FADD.FTZ R64, R28, R29 ;  /* 0x0000001d1c407221 */ /* 0x000fe20000010000 */
[----:B------:R-:W-:Y:S01]  /*b7e0*/  HADD2.F32 R26, -RZ, R37.H0_H0 ;  /* 0x20000025ff1a7230 */ /* 0x000fe20000004100 */
[-C--:B------:R-:W-:Y:S01]  /*b7f0*/  IADD3 R29, P1, R71, R122.reuse, RZ ;  /* 0x0000007a471d7210 */ /* 0x080fe20007f3e0ff */
[----:B------:R-:W-:Y:S02]  /*b800*/  HADD2.F32 R105, -RZ, R105.H1_H1 ;  /* 0x30000069ff697230 */ /* 0x000fe40000004100 */
[----:B------:R-:W-:Y:S01]  /*b810*/  HADD2.F32 R106, -RZ, R106.H1_H1 ;  /* 0x3000006aff6a7230 */ /* 0x000fe20000004100 */
[----:B------:R-:W-:Y:S01]  /*b820*/  LEA R28, P2, R29, c[0x0][0x178], 0x1 ;  /* 0x00005e001d1c7a11 */ /* 0x000fe200078408ff */
[----:B------:R-:W-:Y:S01]  /*b830*/  HADD2.F32 R37, -RZ, R37.H1_H1 ;  /* 0x30000025ff257230 */ /* 0x000fe20000004100 */
[----:B------:R-:W-:Y:S01]  /*b840*/  FADD.FTZ R98, R98, R105 ;  /* 0x0000006962627221 */ /* 0x000fe20000010000 */
[--C-:B------:R-:W-:Y:S01]  /*b850*/  HADD2.F32 R25, -RZ, R36.reuse.H1_H1 ;  /* 0x30000024ff197230 */ /* 0x100fe20000004100 */
[----:B------:R-:W-:Y:S01]  /*b860*/  FADD.FTZ R93, R93, R106 ;  /* 0x0000006a5d5d7221 */ /* 0x000fe20000010000 */
[----:B------:R-:W-:Y:S01]  /*b870*/  HADD2.F32 R106, -RZ, R36.H0_H0 ;  /* 0x20000024ff6a7230 */ /* 0x000fe20000004100 */
[----:B------:R-:W-:Y:S01]  /*b880*/  FADD.FTZ R37, R26, R37 ;  /* 0x000000251a257221 */ /* 0x000fe20000010000 */
[--C-:B------:R-:W-:Y:S01]  /*b890*/  HADD2.F32 R105, -RZ, R39.reuse.H0_H0 ;  /* 0x20000027ff697230 */ /* 0x100fe20000004100 */
[----:B------:R-:W-:Y:S01]  /*b8a0*/  LEA.HI.X.SX32 R30, R71, R117, 0x1, P1 ;  /* 0x00000075471e7211 */ /* 0x000fe200008f0eff */
[----:B------:R-:W-:Y:S01]  /*b8b0*/  HADD2.F32 R26, -RZ, R39.H1_H1 ;  /* 0x30000027ff1a7230 */ /* 0x000fe20000004100 */
[----:B------:R-:W-:Y:S01]  /*b8c0*/  FADD.FTZ R106, R106, R25 ;  /* 0x000000196a6a7221 */ /* 0x000fe20000010000 */
[--C-:B------:R-:W-:Y:S01]  /*b8d0*/  HADD2.F32 R36, -RZ, R116.reuse.H0_H0 ;  /* 0x20000074ff247230 */ /* 0x100fe20000004100 */
[----:B------:R-:W-:Y:S01]  /*b8e0*/  LEA.HI.X R29, R29, c[0x0][0x17c], R30, 0x1, P2 ;  /* 0x00005f001d1d7a11 */ /* 0x000fe200010f0c1e */
[----:B------:R-:W-:Y:S01]  /*b8f0*/  HADD2.F32 R33, -RZ, R116.H1_H1 ;  /* 0x30000074ff217230 */ /* 0x000fe20000004100 */
[----:B------:R-:W-:Y:S01]  /*b900*/  FADD.FTZ R105, R105, R26 ;  /* 0x0000001a69697221 */ /* 0x000fe20000010000 */
[----:B------:R-:W-:Y:S01]  /*b910*/  HADD2.F32 R125, -RZ, R24.H0_H0 ;  /* 0x20000018ff7d7230 */ /* 0x000fe20000004100 */
[----:B------:R-:W-:Y:S01]  /*b920*/  IADD3 R30, P1, R70, R122, RZ ;  /* 0x0000007a461e7210 */ /* 0x000fe20007f3e0ff */
[----:B------:R-:W-:-:S02]  /*b930*/  HADD2.F32 R116, -RZ, R32.H0_H0 ;  /* 0x20000020ff747230 */ /* 0x000fc40000004100 */
[----:B------:R-:W-:Y:S01]  /*b940*/  HADD2.F32 R34, -RZ, R35.H1_H1 ;  /* 0x30000023ff227230 */ /* 0x000fe20000004100 */
[----:B------:R-:W-:Y:S01]  /*b950*/  BSSY B2, `(.L_x_17436) ;  /* 0x0000030000027945 */ /* 0x000fe20003800000 */
[----:B------:R-:W-:Y:S01]  /*b960*/  HADD2.F32 R25, -RZ, R32.H1_H1 ;  /* 0x30000020ff197230 */ /* 0x000fe20000004100 */
[----:B------:R-:W-:Y:S01]  /*b970*/  IADD3 R32, P2, R69, R122, RZ ;  /* 0x0000007a45207210 */ /* 0x000fe20007f5e0ff */
[----:B------:R-:W-:Y:S01]  /*b980*/  HADD2.F32 R24, -RZ, R24.H1_H1 ;  /* 0x30000018ff187230 */ /* 0x000fe20000004100 */
[----:B------:R-:W-:Y:S01]  /*b990*/  FADD.FTZ R36, R36, R33 ;  /* 0x0000002124247221 */ /* 0x000fe20000010000 */
[--C-:B------:R-:W-:Y:S01]  /*b9a0*/  HADD2.F32 R123, -RZ, R27.reuse.H0_H0 ;  /* 0x2000001bff7b7230 */ /* 0x100fe20000004100 */
[----:B------:R-:W-:Y:S01]  /*b9b0*/  FADD.FTZ R116, R116, R25 ;  /* 0x0000001974747221 */ /* 0x000fe20000010000 */
[----:B------:R-:W-:Y:S01]  /*b9c0*/  HADD2.F32 R26, -RZ, R27.H1_H1 ;  /* 0x3000001bff1a7230 */ /* 0x000fe20000004100 */
[----:B------:R-:W-:Y:S01]  /*b9d0*/  FADD.FTZ R125, R125, R24 ;  /* 0x000000187d7d7221 */ /* 0x000fe20000010000 */
[----:B------:R-:W-:-:S02]  /*b9e0*/  HADD2.F32 R122, -RZ, R31.H0_H0 ;  /* 0x2000001fff7a7230 */ /* 0x000fc40000004100 */
[----:B------:R-:W-:Y:S01]  /*b9f0*/  HADD2.F32 R39, -RZ, R35.H0_H0 ;  /* 0x20000023ff277230 */ /* 0x000fe20000004100 */
[----:B------:R-:W-:Y:S01]  /*ba00*/  FADD.FTZ R123, R123, R26 ;  /* 0x0000001a7b7b7221 */ /* 0x000fe20000010000 */
[----:B------:R-:W-:Y:S01]  /*ba10*/  HADD2.F32 R31, -RZ, R31.H1_H1 ;  /* 0x3000001fff1f7230 */ /* 0x000fe20000004100 */
[----:B------:R1:W5:Y:S02]  /*ba20*/  LDG.E.128.CONSTANT R24, [R28.64] ;  /* 0x0000000a1c187981 */ /* 0x000364000c1e9d00 */
[----:B------:R-:W-:Y:S02]  /*ba30*/  FADD.FTZ R39, R39, R34 ;  /* 0x0000002227277221 */ /* 0x000fe40000010000 */
[----:B------:R-:W-:Y:S01]  /*ba40*/  FADD.FTZ R122, R122, R31 ;  /* 0x0000001f7a7a7221 */ /* 0x000fe20000010000 */
[----:B------:R-:W-:Y:S05]  /*ba50*/  @P0 BRA `(.L_x_17437) ;  /* 0x000001f000000947 */ /* 0x000fea0003800000 */
[----:B-1----:R-:W-:-:S04]  /*ba60*/  IADD3 R28, R68, 0x2, RZ ;  /* 0x00000002441c7810 */ /* 0x002fc80007ffe0ff */
        /* <DEDUP_REMOVED lines=30> */
.L_x_17437:
[----:B------:R-:W-:Y:S05]  /*bc50*/  BSYNC B2 ;  /* 0x0000000000027941 */ /* 0x000fea0003800000 */
.L_x_17436:
[----:B------:R-:W-:Y:S02]  /*bc60*/  LEA R34, P3, R30, c[0x0][0x178], 0x1 ;  /* 0x00005e001e227a11 */ /* 0x000fe400078608ff */
[-C--:B-1----:R-:W-:Y:S02]  /*bc70*/  LEA.HI.X.SX32 R29, R70, R117.reuse, 0x1, P1 ;  /* 0x00000075461d7211 */ /* 0x082fe400008f0eff */
[----:B------:R-:W-:Y:S02]  /*bc80*/  LEA.HI.X.SX32 R117, R69, R117, 0x1, P2 ;  /* 0x0000007545757211 */ /* 0x000fe400010f0eff */
[----:B------:R-:W-:-:S02]  /*bc90*/  LEA R28, P1, R32, c[0x0][0x178], 0x1 ;  /* 0x00005e00201c7a11 */ /* 0x000fc400078208ff */
[----:B------:R-:W-:Y:S02]  /*bca0*/  LEA.HI.X R35, R30, c[0x0][0x17c], R29, 0x1, P3 ;  /* 0x00005f001e237a11 */ /* 0x000fe400018f0c1d */
[----:B------:R-:W-:-:S04]  /*bcb0*/  LEA.HI.X R29, R32, c[0x0][0x17c], R117, 0x1, P1 ;  /* 0x00005f00201d7a11 */ /* 0x000fc800008f0c75 */
[----:B------:R-:W5:Y:S04]  /*bcc0*/  LDG.E.128.CONSTANT R32, [R34.64] ;  /* 0x0000000a22207981 */ /* 0x000f68000c1e9d00 */
[----:B------:R-:W5:Y:S02]  /*bcd0*/  LDG.E.128.CONSTANT R28, [R28.64] ;  /* 0x0000000a1c1c7981 */ /* 0x000f64000c1e9d00 */
[----:B-----5:R-:W-:-:S04]  /*bce0*/  HMUL2 R25, R114, R25 ;  /* 0x0000001972197232 */ /* 0x020fc80000000000 */
[----:B------:R-:W-:-:S06]  /*bcf0*/  HFMA2 R25, R115, R24, R25 ;  /* 0x0000001873197231 */ /* 0x000fcc0000000019 */
[----:B------:R-:W-:Y:S01]  /*bd00*/  HFMA2.MMA R25, R119, R26, R25 ;  /* 0x0000001a77197235 */ /* 0x000fe20000000019 */
[----:B------:R-:W-:Y:S09]  /*bd10*/  BSSY B2, `(.L_x_17438) ;  /* 0x000002e000027945 */ /* 0x000ff20003800000 */
[----:B------:R-:W-:-:S05]  /*bd20*/  HFMA2 R25, R118, R27, R25 ;  /* 0x0000001b76197231 */ /* 0x000fca0000000019 */
[--C-:B------:R-:W-:Y:S02]  /*bd30*/  HADD2.F32 R24, -RZ, R25.reuse.H0_H0 ;  /* 0x20000019ff187230 */ /* 0x100fe40000004100 */
[----:B------:R-:W-:Y:S01]  /*bd40*/  HADD2.F32 R25, -RZ, R25.H1_H1 ;  /* 0x30000019ff197230 */ /* 0x000fe20000004100 */
[----:B------:R-:W-:Y:S02]  /*bd50*/  FADD.FTZ R61, R61, R0 ;  /* 0x000000003d3d7221 */ /* 0x000fe40000010000 */
[----:B------:R-:W-:Y:S02]  /*bd60*/  FADD.FTZ R60, R60, R5 ;  /* 0x000000053c3c7221 */ /* 0x000fe40000010000 */
[----:B------:R-:W-:Y:S02]  /*bd70*/  FADD.FTZ R25, R24, R25 ;  /* 0x0000001918197221 */ /* 0x000fe40000010000 */
[----:B------:R-:W-:Y:S02]  /*bd80*/  FADD.FTZ R59, R59, R40 ;  /* 0x000000283b3b7221 */ /* 0x000fe40000010000 */
[----:B------:R-:W-:-:S02]  /*bd90*/  FADD.FTZ R57, R57, R38 ;  /* 0x0000002639397221 */ /* 0x000fc40000010000 */
[----:B------:R-:W-:Y:S02]  /*bda0*/  FADD.FTZ R56, R56, R23 ;  /* 0x0000001738387221 */ /* 0x000fe40000010000 */
[----:B------:R-:W-:Y:S02]  /*bdb0*/  FADD.FTZ R55, R55, R58 ;  /* 0x0000003a37377221 */ /* 0x000fe40000010000 */
[----:B------:R-:W-:Y:S02]  /*bdc0*/  FADD.FTZ R54, R54, R41 ;  /* 0x0000002936367221 */ /* 0x000fe40000010000 */
[----:B------:R-:W-:Y:S02]  /*bdd0*/  FADD.FTZ R53, R53, R52 ;  /* 0x0000003435357221 */ /* 0x000fe40000010000 */
[----:B------:R-:W-:Y:S01]  /*bde0*/  FADD.FTZ R50, R50, R63 ;  /* 0x0000003f32327221 */ /* 0x000fe20000010000 */
        /* <DEDUP_REMOVED lines=16> */
[----:B------:R-:W-:Y:S02]  /*bef0*/  SEL R23, R34, RZ, !P6 ;  /* 0x000000ff22177207 */ /* 0x000fe40007000000 */
        /* <DEDUP_REMOVED lines=15> */
.L_x_17439:
[----:B------:R-:W-:Y:S05]  /*bff0*/  BSYNC B2 ;  /* 0x0000000000027941 */ /* 0x000fea0003800000 */
.L_x_17438:
[----:B------:R-:W-:Y:S01]  /*c000*/  HMUL2 R33, R114, R33 ;  /* 0x0000002172217232 */ /* 0x000fe20000000000 */
[----:B------:R-:W-:Y:S01]  /*c010*/  BSSY B2, `(.L_x_17440) ;  /* 0x0000029000027945 */ /* 0x000fe20003800000 */
[----:B------:R-:W-:-:S02]  /*c020*/  FADD.FTZ R49, R49, R64 ;  /* 0x0000004031317221 */ /* 0x000fc40000010000 */
[----:B------:R-:W-:Y:S02]  /*c030*/  FADD.FTZ R48, R48, R51 ;  /* 0x0000003330307221 */ /* 0x000fe40000010000 */
[----:B------:R-:W-:Y:S01]  /*c040*/  HFMA2.MMA R33, R115, R32, R33 ;  /* 0x0000002073217235 */ /* 0x000fe20000000021 */
[----:B------:R-:W-:Y:S02]  /*c050*/  FADD.FTZ R47, R47, R124 ;  /* 0x0000007c2f2f7221 */ /* 0x000fe40000010000 */
[----:B------:R-:W-:Y:S02]  /*c060*/  FADD.FTZ R46, R46, R65 ;  /* 0x000000412e2e7221 */ /* 0x000fe40000010000 */
[----:B------:R-:W-:Y:S02]  /*c070*/  FADD.FTZ R45, R45, R76 ;  /* 0x0000004c2d2d7221 */ /* 0x000fe40000010000 */
[----:B------:R-:W-:-:S03]  /*c080*/  FADD.FTZ R44, R44, R77 ;  /* 0x0000004d2c2c7221 */ /* 0x000fc60000010000 */
[----:B------:R-:W-:Y:S01]  /*c090*/  HFMA2 R34, R119, R34, R33 ;  /* 0x0000002277227231 */ /* 0x000fe20000000021 */
[----:B------:R-:W-:Y:S05]  /*c0a0*/  @P0 BRA `(.L_x_17441) ;  /* 0x000001f000000947 */ /* 0x000fea0003800000 */
[C---:B------:R-:W-:Y:S02]  /*c0b0*/  IADD3 R0, R68.reuse, 0x1, RZ ;  /* 0x0000000144007810 */ /* 0x040fe40007ffe0ff */
[----:B------:R-:W-:Y:S02]  /*c0c0*/  IADD3 R24, R68, 0x2, RZ ;  /* 0x0000000244187810 */ /* 0x000fe40007ffe0ff */
[-C--:B------:R-:W-:Y:S02]  /*c0d0*/  ISETP.GE.AND P3, PT, R0, R85.reuse, PT ;  /* 0x000000550000720c */ /* 0x080fe40003f66270 */
[----:B------:R-:W-:Y:S02]  /*c0e0*/  ISETP.GE.AND P5, PT, R24, R85, PT ;  /* 0x000000551800720c */ /* 0x000fe40003fa6270 */
[C---:B------:R-:W-:Y:S02]  /*c0f0*/  IADD3 R0, R68.reuse, 0x5, RZ ;  /* 0x0000000544007810 */ /* 0x040fe40007ffe0ff */
[----:B------:R-:W-:-:S02]  /*c100*/  IADD3 R26, R68, 0x3, RZ ;  /* 0x00000003441a7810 */ /* 0x000fc40007ffe0ff */
[C---:B------:R-:W-:Y:S02]  /*c110*/  IADD3 R32, R68.reuse, 0x4, RZ ;  /* 0x0000000444207810 */ /* 0x040fe40007ffe0ff */
[C---:B------:R-:W-:Y:S02]  /*c120*/  IADD3 R24, R68.reuse, 0x7, RZ ;  /* 0x0000000744187810 */ /* 0x040fe40007ffe0ff */
[CC--:B------:R-:W-:Y:S02]  /*c130*/  ISETP.GE.AND P6, PT, R68.reuse, R85.reuse, PT ;  /* 0x000000554400720c */ /* 0x0c0fe40003fc6270 */
[----:B------:R-:W-:Y:S02]  /*c140*/  IADD3 R68, R68, 0x6, RZ ;  /* 0x0000000644447810 */ /* 0x000fe40007ffe0ff */
[-C--:B------:R-:W-:Y:S02]  /*c150*/  ISETP.GE.AND P1, PT, R0, R85.reuse, PT ;  /* 0x000000550000720c */ /* 0x080fe40003f26270 */
[----:B------:R-:W-:-:S02]  /*c160*/  ISETP.GE.AND P2, PT, R26, R85, PT ;  /* 0x000000551a00720c */ /* 0x000fc40003f46270 */
[-C--:B------:R-:W-:Y:S02]  /*c170*/  ISETP.GE.AND P4, PT, R32, R85.reuse, PT ;  /* 0x000000552000720c */ /* 0x080fe40003f86270 */
[----:B------:R-:W-:Y:S02]  /*c180*/  SEL R0, R28, RZ, !P6 ;  /* 0x000000ff1c007207 */ /* 0x000fe40007000000 */
[-C--:B------:R-:W-:Y:S02]  /*c190*/  ISETP.GE.AND P0, PT, R24, R85.reuse, PT ;  /* 0x000000551800720c */ /* 0x080fe40003f06270 */
[----:B------:R-:W-:Y:S02]  /*c1a0*/  ISETP.GE.AND P6, PT, R68, R85, PT ;  /* 0x000000554400720c */ /* 0x000fe40003fc6270 */
        /* <DEDUP_REMOVED lines=15> */
.L_x_17441:
[----:B------:R-:W-:Y:S05]  /*c2a0*/  BSYNC B2 ;  /* 0x0000000000027941 */ /* 0x000fea0003800000 */
.L_x_17440:
[----:B------:R-:W-:Y:S01]  /*c2b0*/  HMUL2 R29, R114, R29 ;  /* 0x0000001d721d7232 */ /* 0x000fe20000000000 */
[----:B------:R-:W-:Y:S01]  /*c2c0*/  HFMA2.MMA R34, R118, R35, R34 ;  /* 0x0000002376227235 */ /* 0x000fe20000000022 */
[----:B------:R-:W-:Y:S02]  /*c2d0*/  FADD.FTZ R43, R43, R92 ;  /* 0x0000005c2b2b7221 */ /* 0x000fe40000010000 */
[----:B------:R-:W-:Y:S02]  /*c2e0*/  FADD.FTZ R42, R42, R75 ;  /* 0x0000004b2a2a7221 */ /* 0x000fe40000010000 */
[----:B------:R-:W-:Y:S01]  /*c2f0*/  HFMA2.MMA R29, R115, R28, R29 ;  /* 0x0000001c731d7235 */ /* 0x000fe2000000001d */
[----:B------:R-:W-:Y:S02]  /*c300*/  FADD.FTZ R22, R22, R99 ;  /* 0x0000006316167221 */ /* 0x000fe40000010000 */
[----:B------:R-:W-:Y:S02]  /*c310*/  FADD.FTZ R21, R21, R98 ;  /* 0x0000006215157221 */ /* 0x000fe40000010000 */
[--C-:B------:R-:W-:Y:S01]  /*c320*/  HADD2.F32 R0, -RZ, R34.reuse.H0_H0 ;  /* 0x20000022ff007230 */ /* 0x100fe20000004100 */
[----:B------:R-:W-:Y:S01]  /*c330*/  FADD.FTZ R20, R20, R93 ;  /* 0x0000005d14147221 */ /* 0x000fe20000010000 */
[----:B------:R-:W-:Y:S01]  /*c340*/  HADD2.F32 R5, -RZ, R34.H1_H1 ;  /* 0x30000022ff057230 */ /* 0x000fe20000004100 */
[----:B------:R-:W-:-:S02]  /*c350*/  FADD.FTZ R19, R19, R106 ;  /* 0x0000006a13137221 */ /* 0x000fc40000010000 */
[----:B------:R-:W-:Y:S01]  /*c360*/  HFMA2 R29, R119, R30, R29 ;  /* 0x0000001e771d7231 */ /* 0x000fe2000000001d */
[----:B------:R-:W-:Y:S02]  /*c370*/  FADD.FTZ R18, R18, R37 ;  /* 0x0000002512127221 */ /* 0x000fe40000010000 */
[----:B------:R-:W-:Y:S01]  /*c380*/  FADD.FTZ R0, R0, R5 ;  /* 0x0000000500007221 */ /* 0x000fe20000010000 */
[----:B------:R-:W-:Y:S01]  /*c390*/  HFMA2 R29, R118, R31, R29 ;  /* 0x0000001f761d7231 */ /* 0x000fe2000000001d */
[----:B------:R-:W-:Y:S02]  /*c3a0*/  FADD.FTZ R17, R17, R36 ;  /* 0x0000002411117221 */ /* 0x000fe40000010000 */
[----:B------:R-:W-:Y:S02]  /*c3b0*/  FADD.FTZ R16, R16, R105 ;  /* 0x0000006910107221 */ /* 0x000fe40000010000 */
[--C-:B------:R-:W-:Y:S01]  /*c3c0*/  HADD2.F32 R23, -RZ, R29.reuse.H0_H0 ;  /* 0x2000001dff177230 */ /* 0x100fe20000004100 */
[----:B------:R-:W-:Y:S01]  /*c3d0*/  FADD.FTZ R15, R15, R116 ;  /* 0x000000740f0f7221 */ /* 0x000fe20000010000 */
[----:B------:R-:W-:Y:S01]  /*c3e0*/  HADD2.F32 R24, -RZ, R29.H1_H1 ;  /* 0x3000001dff187230 */ /* 0x000fe20000004100 */
        /* <DEDUP_REMOVED lines=8> */
.L_x_17377:
[----:B------:R-:W-:Y:S05]  /*c470*/  BSYNC B0 ;  /* 0x0000000000007941 */ /* 0x000fea0003800000 */
.L_x_17376:
[----:B------:R-:W-:-:S04]  /*c480*/  IADD3 R81, R81, 0x4, RZ ;  /* 0x0000000451517810 */ /* 0x000fc80007ffe0ff */
[----:B------:R-:W-:-:S13]  /*c490*/  ISETP.GE.AND P0, PT, R81, R4, PT ;  /* 0x000000045100720c */ /* 0x000fda0003f06270 */
[----:B------:R-:W-:Y:S01]  /*c4a0*/  @P0 CALL.REL.NOINC `(.L_x_17375) ;  /* 0x0000001000000944 */ /* 0x000fe20003c00000 */
[----:B------:R-:W-:Y:S05]  /*c4b0*/  BRA `(.L_x_17442) ;  /* 0xffff9e2000007947 */ /* 0x000fea000383ffff */
.L_x_17375:
[----:B------:R-:W-:Y:S05]  /*c4c0*/  BSYNC B1 ;  /* 0x0000000000017941 */ /* 0x000fea0003800000 */
.L_x_17374:
[----:B------:R-:W1:Y:S01]  /*c4d0*/  SHFL.BFLY PT, R3, R60, 0x2, 0x1f ;  /* 0x0c401f003c037f89 */ /* 0x000e6200000e0000 */
[----:B------:R-:W-:Y:S01]  /*c4e0*/  LOP3.LUT P0, RZ, R83, 0x3, RZ, 0xc0, !PT ;  /* 0x0000000353ff7812 */ /* 0x000fe2000780c0ff */
[----:B------:R-:W-:Y:S02]  /*c4f0*/  BSSY B0, `(.L_x_17443) ;  /* 0x00000ad000007945 */ /* 0x000fe40003800000 */
[----:B------:R-:W2:Y:S04]  /*c500*/  SHFL.BFLY PT, R4, R57, 0x2, 0x1f ;  /* 0x0c401f0039047f89 */ /* 0x000ea800000e0000 */
[----:B------:R-:W3:Y:S04]  /*c510*/  SHFL.BFLY PT, R0, R61, 0x2, 0x1f ;  /* 0x0c401f003d007f89 */ /* 0x000ee800000e0000 */
[----:B------:R-:W4:Y:S04]  /*c520*/  SHFL.BFLY PT, R31, R42, 0x2, 0x1f ;  /* 0x0c401f002a1f7f89 */ /* 0x000f2800000e0000 */
[----:B------:R-:W5:Y:S04]  /*c530*/  SHFL.BFLY PT, R2, R59, 0x2, 0x1f ;  /* 0x0c401f003b027f89 */ /* 0x000f6800000e0000 */
        /* <DEDUP_REMOVED lines=9> */
[----:B-----5:R-:W-:-:S03]  /*c5d0*/  FADD.FTZ R59, R2, R59 ;  /* 0x0000003b023b7221 */ /* 0x020fc60000010000 */
[----:B------:R-:W5:Y:S01]  /*c5e0*/  SHFL.BFLY PT, R32, R43, 0x2, 0x1f ;  /* 0x0c401f002b207f89 */ /* 0x000f6200000e0000 */
[----:B0-----:R-:W-:-:S03]  /*c5f0*/  FADD.FTZ R5, R5, R56 ;  /* 0x0000003805057221 */ /* 0x001fc60000010000 */
[----:B------:R-:W0:Y:S04]  /*c600*/  SHFL.BFLY PT, R6, R55, 0x2, 0x1f ;  /* 0x0c401f0037067f89 */ /* 0x000e2800000e0000 */
[----:B------:R-:W0:Y:S01]  /*c610*/  SHFL.BFLY PT, R4, R21, 0x2, 0x1f ;  /* 0x0c401f0015047f89 */ /* 0x000e2200000e0000 */
[----:B-1----:R-:W-:-:S03]  /*c620*/  FADD.FTZ R7, R7, R54 ;  /* 0x0000003607077221 */ /* 0x002fc60000010000 */
[----:B------:R-:W1:Y:S01]  /*c630*/  SHFL.BFLY PT, R34, R19, 0x2, 0x1f ;  /* 0x0c401f0013227f89 */ /* 0x000e6200000e0000 */
[----:B--2---:R-:W-:-:S03]  /*c640*/  FADD.FTZ R77, R3, R22 ;  /* 0x00000016034d7221 */ /* 0x004fc60000010000 */
[----:B------:R-:W2:Y:S01]  /*c650*/  SHFL.BFLY PT, R3, R0, 0x1, 0x1f ;  /* 0x0c201f0000037f89 */ /* 0x000ea200000e0000 */
[----:B---3--:R-:W-:-:S03]  /*c660*/  FADD.FTZ R30, R30, R45 ;  /* 0x0000002d1e1e7221 */ /* 0x008fc60000010000 */
[----:B------:R-:W3:Y:S01]  /*c670*/  SHFL.BFLY PT, R42, R11, 0x2, 0x1f ;  /* 0x0c401f000b2a7f89 */ /* 0x000ee200000e0000 */
[----:B----4-:R-:W-:Y:S02]  /*c680*/  FADD.FTZ R29, R29, R44 ;  /* 0x0000002c1d1d7221 */ /* 0x010fe40000010000 */
[----:B-----5:R-:W-:Y:S01]  /*c690*/  FADD.FTZ R32, R32, R43 ;  /* 0x0000002b20207221 */ /* 0x020fe20000010000 */
[----:B------:R-:W4:Y:S01]  /*c6a0*/  S2R R2, SR_TID.X ;  /* 0x0000000000027919 */ /* 0x000f220000002100 */
[----:B0-----:R-:W-:-:S03]  /*c6b0*/  FADD.FTZ R55, R6, R55 ;  /* 0x0000003706377221 */ /* 0x001fc60000010000 */
[----:B------:R-:W0:Y:S01]  /*c6c0*/  SHFL.BFLY PT, R24, R53, 0x2, 0x1f ;  /* 0x0c401f0035187f89 */ /* 0x000e2200000e0000 */
[----:B------:R-:W-:-:S03]  /*c6d0*/  FADD.FTZ R21, R4, R21 ;  /* 0x0000001504157221 */ /* 0x000fc60000010000 */
[----:B------:R-:W5:Y:S01]  /*c6e0*/  SHFL.BFLY PT, R23, R50, 0x2, 0x1f ;  /* 0x0c401f0032177f89 */ /* 0x000f6200000e0000 */
[----:B-1----:R-:W-:-:S03]  /*c6f0*/  FADD.FTZ R34, R34, R19 ;  /* 0x0000001322227221 */ /* 0x002fc60000010000 */
[----:B------:R-:W1:Y:S01]  /*c700*/  SHFL.BFLY PT, R26, R49, 0x2, 0x1f ;  /* 0x0c401f00311a7f89 */ /* 0x000e6200000e0000 */
[----:B--2---:R-:W-:-:S03]  /*c710*/  FADD.FTZ R60, R0, R3 ;  /* 0x00000003003c7221 */ /* 0x004fc60000010000 */
[----:B------:R-:W2:Y:S01]  /*c720*/  SHFL.BFLY PT, R25, R48, 0x2, 0x1f ;  /* 0x0c401f0030197f89 */ /* 0x000ea200000e0000 */
[----:B---3--:R-:W-:-:S03]  /*c730*/  FADD.FTZ R42, R42, R11 ;  /* 0x0000000b2a2a7221 */ /* 0x008fc60000010000 */
[----:B------:R-:W3:Y:S04]  /*c740*/  SHFL.BFLY PT, R28, R47, 0x2, 0x1f ;  /* 0x0c401f002f1c7f89 */ /* 0x000ee800000e0000 */
[----:B------:R-:W3:Y:S01]  /*c750*/  SHFL.BFLY PT, R27, R46, 0x2, 0x1f ;  /* 0x0c401f002e1b7f89 */ /* 0x000ee200000e0000 */
[----:B----4-:R-:W-:-:S03]  /*c760*/  LOP3.LUT R11, R2, 0xffffffc0, RZ, 0xc0, !PT ;  /* 0xffffffc0020b7812 */ /* 0x010fc600078ec0ff */
[----:B------:R-:W4:Y:S01]  /*c770*/  SHFL.BFLY PT, R33, R20, 0x2, 0x1f ;  /* 0x0c401f0014217f89 */ /* 0x000f2200000e0000 */
[----:B0-----:R-:W-:Y:S01]  /*c780*/  FADD.FTZ R24, R24, R53 ;  /* 0x0000003518187221 */ /* 0x001fe20000010000 */
[----:B------:R-:W-:Y:S02]  /*c790*/  ISETP.NE.OR P1, PT, R11, 0x40, P0 ;  /* 0x000000400b00780c */ /* 0x000fe40000725670 */
[----:B------:R-:W0:Y:S01]  /*c7a0*/  SHFL.BFLY PT, R35, R18, 0x2, 0x1f ;  /* 0x0c401f0012237f89 */ /* 0x000e2200000e0000 */
[----:B-----5:R-:W-:-:S03]  /*c7b0*/  FADD.FTZ R23, R23, R50 ;  /* 0x0000003217177221 */ /* 0x020fc60000010000 */
[----:B------:R-:W5:Y:S01]  /*c7c0*/  SHFL.BFLY PT, R36, R17, 0x2, 0x1f ;  /* 0x0c401f0011247f89 */ /* 0x000f6200000e0000 */
[----:B-1----:R-:W-:-:S03]  /*c7d0*/  FADD.FTZ R26, R26, R49 ;  /* 0x000000311a1a7221 */ /* 0x002fc60000010000 */
[----:B------:R-:W1:Y:S01]  /*c7e0*/  SHFL.BFLY PT, R37, R16, 0x2, 0x1f ;  /* 0x0c401f0010257f89 */ /* 0x000e6200000e0000 */
[----:B--2---:R-:W-:-:S03]  /*c7f0*/  FADD.FTZ R25, R25, R48 ;  /* 0x0000003019197221 */ /* 0x004fc60000010000 */
[----:B------:R-:W2:Y:S01]  /*c800*/  SHFL.BFLY PT, R38, R15, 0x2, 0x1f ;  /* 0x0c401f000f267f89 */ /* 0x000ea200000e0000 */
[----:B---3--:R-:W-:-:S03]  /*c810*/  FADD.FTZ R28, R28, R47 ;  /* 0x0000002f1c1c7221 */ /* 0x008fc60000010000 */
[----:B------:R-:W3:Y:S01]  /*c820*/  SHFL.BFLY PT, R39, R14, 0x2, 0x1f ;  /* 0x0c401f000e277f89 */ /* 0x000ee200000e0000 */
[----:B------:R-:W-:-:S03]  /*c830*/  FADD.FTZ R27, R27, R46 ;  /* 0x0000002e1b1b7221 */ /* 0x000fc60000010000 */
[----:B------:R-:W3:Y:S01]  /*c840*/  SHFL.BFLY PT, R40, R13, 0x2, 0x1f ;  /* 0x0c401f000d287f89 */ /* 0x000ee200000e0000 */
[----:B----4-:R-:W-:-:S03]  /*c850*/  FADD.FTZ R33, R33, R20 ;  /* 0x0000001421217221 */ /* 0x010fc60000010000 */
[----:B------:R-:W4:Y:S01]  /*c860*/  SHFL.BFLY PT, R41, R12, 0x2, 0x1f ;  /* 0x0c401f000c297f89 */ /* 0x000f2200000e0000 */
[----:B0-----:R-:W-:-:S03]  /*c870*/  FADD.FTZ R35, R35, R18 ;  /* 0x0000001223237221 */ /* 0x001fc60000010000 */
        /* <DEDUP_REMOVED lines=15> */
[----:B-----5:R-:W-:Y:S02]  /*c970*/  FADD.FTZ R44, R44, R9 ;  /* 0x000000092c2c7221 */ /* 0x020fe40000010000 */
[----:B-1----:R-:W-:Y:S01]  /*c980*/  FADD.FTZ R45, R45, R8 ;  /* 0x000000082d2d7221 */ /* 0x002fe20000010000 */
[----:B------:R-:W1:Y:S01]  /*c990*/  SHFL.BFLY PT, R20, R57, 0x1, 0x1f ;  /* 0x0c201f0039147f89 */ /* 0x000e6200000e0000 */
[----:B--2---:R-:W-:-:S03]  /*c9a0*/  FADD.FTZ R63, R63, R4 ;  /* 0x000000043f3f7221 */ /* 0x004fc60000010000 */
[----:B------:R-:W2:Y:S01]  /*c9b0*/  SHFL.BFLY PT, R22, R55, 0x1, 0x1f ;  /* 0x0c201f0037167f89 */ /* 0x000ea200000e0000 */
[----:B---3--:R-:W-:-:S03]  /*c9c0*/  FADD.FTZ R0, R59, R6 ;  /* 0x000000063b007221 */ /* 0x008fc60000010000 */
[----:B------:R-:W3:Y:S01]  /*c9d0*/  SHFL.BFLY PT, R67, R24, 0x1, 0x1f ;  /* 0x0c201f0018437f89 */ /* 0x000ee200000e0000 */
[----:B------:R-:W-:-:S03]  /*c9e0*/  FADD.FTZ R62, R5, R62 ;  /* 0x0000003e053e7221 */ /* 0x000fc60000010000 */
[----:B------:R-:W5:Y:S01]  /*c9f0*/  SHFL.BFLY PT, R66, R23, 0x1, 0x1f ;  /* 0x0c201f0017427f89 */ /* 0x000f6200000e0000 */
[----:B----4-:R-:W-:-:S03]  /*ca00*/  FADD.FTZ R64, R7, R64 ;  /* 0x0000004007407221 */ /* 0x010fc60000010000 */
        /* <DEDUP_REMOVED lines=14> */
[----:B-----5:R-:W-:-:S03]  /*caf0*/  FADD.FTZ R66, R23, R66 ;  /* 0x0000004217427221 */ /* 0x020fc60000010000 */
[----:B------:R-:W5:Y:S01]  /*cb00*/  SHFL.BFLY PT, R75, R32, 0x1, 0x1f ;  /* 0x0c201f00204b7f89 */ /* 0x000f6200000e0000 */
[----:B----4-:R-:W-:-:S03]  /*cb10*/  FADD.FTZ R69, R26, R69 ;  /* 0x000000451a457221 */ /* 0x010fc60000010000 */
        /* <DEDUP_REMOVED lines=30> */
[----:B------:R-:W-:Y:S01]  /*cd00*/  BAR.SYNC.DEFER_BLOCKING 0x0 ;  /* 0x0000000000007b1d */ /* 0x000fe20000010000 */
[----:B------:R-:W-:Y:S02]  /*cd10*/  FADD.FTZ R84, R40, R9 ;  /* 0x0000000928547221 */ /* 0x000fe40000010000 */
[----:B-1----:R-:W-:Y:S02]  /*cd20*/  FADD.FTZ R89, R41, R14 ;  /* 0x0000000e29597221 */ /* 0x002fe40000010000 */
[----:B--2---:R-:W-:Y:S02]  /*cd30*/  FADD.FTZ R86, R42, R11 ;  /* 0x0000000b2a567221 */ /* 0x004fe40000010000 */
[----:B---3--:R-:W-:Y:S02]  /*cd40*/  FADD.FTZ R91, R43, R16 ;  /* 0x000000102b5b7221 */ /* 0x008fe40000010000 */
[----:B-----5:R-:W-:Y:S02]  /*cd50*/  FADD.FTZ R88, R44, R13 ;  /* 0x0000000d2c587221 */ /* 0x020fe40000010000 */
[----:B----4-:R-:W-:Y:S01]  /*cd60*/  FADD.FTZ R93, R45, R18 ;  /* 0x000000122d5d7221 */ /* 0x010fe20000010000 */
        /* <DEDUP_REMOVED lines=37> */
.L_x_17444:
[----:B------:R-:W-:Y:S05]  /*cfc0*/  BSYNC B0 ;  /* 0x0000000000007941 */ /* 0x000fea0003800000 */
.L_x_17443:
        /* <DEDUP_REMOVED lines=72> */
.L_x_17446:
[----:B------:R-:W-:Y:S05]  /*d450*/  BSYNC B0 ;  /* 0x0000000000007941 */ /* 0x000fea0003800000 */
.L_x_17445:
        /* <DEDUP_REMOVED lines=40> */
.L_x_17448:
[----:B------:R-:W-:Y:S05]  /*d6e0*/  BSYNC B0 ;  /* 0x0000000000007941 */ /* 0x000fea0003800000 */
.L_x_17447:
        /* <DEDUP_REMOVED lines=10> */
[----:B------:R-:W3:Y:S04]  /*d790*/  LDS R5, [R34.X4+0x260] ;  /* 0x0002600022057984 */ /* 0x000ee80000004800 */
[----:B0-----:R-:W0:Y:S04]  /*d7a0*/  LDS R4, [R34.X4+0x280] ;  /* 0x0002800022047984 */ /* 0x001e280000004800 */
        /* <DEDUP_REMOVED lines=51> */
[----:B--2---:R-:W-:Y:S02]  /*dae0*/  FADD.FTZ R85, R85, R24 ;  /* 0x0000001855557221 */ /* 0x004fe40000010000 */
[----:B---3--:R-:W-:Y:S02]  /*daf0*/  FADD.FTZ R82, R82, R27 ;  /* 0x0000001b52527221 */ /* 0x008fe40000010000 */
[----:B0-----:R-:W-:Y:S02]  /*db00*/  FADD.FTZ R87, R87, R26 ;  /* 0x0000001a57577221 */ /* 0x001fe40000010000 */
[----:B----4-:R-:W-:-:S02]  /*db10*/  FADD.FTZ R84, R84, R29 ;  /* 0x0000001d54547221 */ /* 0x010fc40000010000 */
[----:B-----5:R-:W-:Y:S02]  /*db20*/  FADD.FTZ R89, R89, R28 ;  /* 0x0000001c59597221 */ /* 0x020fe40000010000 */
[----:B------:R-:W-:Y:S02]  /*db30*/  FADD.FTZ R86, R86, R31 ;  /* 0x0000001f56567221 */ /* 0x000fe40000010000 */
[----:B------:R-:W-:Y:S02]  /*db40*/  FADD.FTZ R91, R91, R30 ;  /* 0x0000001e5b5b7221 */ /* 0x000fe40000010000 */
[----:B------:R-:W-:Y:S02]  /*db50*/  FADD.FTZ R88, R88, R33 ;  /* 0x0000002158587221 */ /* 0x000fe40000010000 */
[----:B------:R-:W-:Y:S02]  /*db60*/  FADD.FTZ R93, R93, R32 ;  /* 0x000000205d5d7221 */ /* 0x000fe40000010000 */
.L_x_17450:
[----:B------:R-:W-:Y:S05]  /*db70*/  BSYNC B0 ;  /* 0x0000000000007941 */ /* 0x000fea0003800000 */
.L_x_17449:
[----:B------:R-:W-:Y:S06]  /*db80*/  BAR.SYNC.DEFER_BLOCKING 0x0 ;  /* 0x0000000000007b1d */ /* 0x000fec0000010000 */
[----:B------:R-:W-:Y:S05]  /*db90*/  @P2 EXIT ;  /* 0x000000000000294d */ /* 0x000fea0003800000 */
[----:B------:R-:W-:Y:S05]  /*dba0*/  @P0 EXIT ;  /* 0x000000000000094d */ /* 0x000fea0003800000 */
[----:B------:R-:W1:Y:S01]  /*dbb0*/  S2UR UR4, SR_CTAID.Y ;  /* 0x00000000000479c3 */ /* 0x000e620000002600 */
[----:B------:R-:W-:Y:S01]  /*dbc0*/  ULDC UR7, c[0x0][0xc] ;  /* 0x0000030000077ab9 */ /* 0x000fe20000000800 */
[----:B------:R-:W-:-:S02]  /*dbd0*/  SHF.R.S32.HI R2, RZ, 0x1f, R83 ;  /* 0x0000001fff027819 */ /* 0x000fc40000011453 */
[----:B0-----:R-:W-:Y:S02]  /*dbe0*/  F2FP.PACK_AB R60, R63, R60 ;  /* 0x0000003c3f3c723e */ /* 0x001fe400000000ff */
[----:B------:R-:W-:Y:S02]  /*dbf0*/  LEA.HI R83, R2, R83, RZ, 0x2 ;  /* 0x0000005302537211 */ /* 0x000fe400078f10ff */
[----:B------:R-:W0:Y:S01]  /*dc00*/  S2UR UR5, SR_CTAID.X ;  /* 0x00000000000579c3 */ /* 0x000e220000002500 */
[----:B------:R-:W-:Y:S02]  /*dc10*/  F2FP.PACK_AB R0, R61, R0 ;  /* 0x000000003d00723e */ /* 0x000fe400000000ff */
[----:B------:R-:W-:Y:S02]  /*dc20*/  SHF.R.S32.HI R83, RZ, 0x2, R83 ;  /* 0x00000002ff537819 */ /* 0x000fe40000011453 */
[----:B------:R-:W-:Y:S02]  /*dc30*/  PRMT R61, R60, 0x7632, R61 ;  /* 0x000076323c3d7816 */ /* 0x000fe4000000003d */
[C---:B------:R-:W-:Y:S01]  /*dc40*/  IADD3 R2, R83.reuse, 0x8, RZ ;  /* 0x0000000853027810 */ /* 0x040fe20007ffe0ff */
[----:B------:R-:W2:Y:S01]  /*dc50*/  S2UR UR6, SR_CTAID.Z ;  /* 0x00000000000679c3 */ /* 0x000ea20000002700 */
[----:B------:R-:W-:-:S02]  /*dc60*/  IADD3 R3, R83, 0x10, RZ ;  /* 0x0000001053037810 */ /* 0x000fc40007ffe0ff */
[----:B------:R-:W-:Y:S02]  /*dc70*/  F2FP.PACK_AB R62, R65, R62 ;  /* 0x0000003e413e723e */ /* 0x000fe400000000ff */
[----:B------:R-:W-:Y:S02]  /*dc80*/  F2FP.PACK_AB R64, R67, R64 ;  /* 0x000000404340723e */ /* 0x000fe400000000ff */
[----:B------:R-:W-:Y:S01]  /*dc90*/  F2FP.PACK_AB R66, R69, R66 ;  /* 0x000000424542723e */ /* 0x000fe200000000ff */
[----:B-1----:R-:W-:Y:S01]  /*dca0*/  UIMAD UR4, UR4, UR7, URZ ;  /* 0x00000007040472a4 */ /* 0x002fe2000f8e023f */
[----:B------:R-:W-:Y:S02]  /*dcb0*/  F2FP.PACK_AB R68, R71, R68 ;  /* 0x000000444744723e */ /* 0x000fe400000000ff */
[----:B------:R-:W-:Y:S01]  /*dcc0*/  ULDC UR7, c[0x0][0x14] ;  /* 0x0000050000077ab9 */ /* 0x000fe20000000800 */
[----:B------:R-:W-:Y:S01]  /*dcd0*/  F2FP.PACK_AB R70, R73, R70 ;  /* 0x000000464946723e */ /* 0x000fe200000000ff */
[----:B------:R-:W-:Y:S01]  /*dce0*/  UIMAD UR4, UR4, UR7, URZ ;  /* 0x00000007040472a4 */ /* 0x000fe2000f8e023f */
[----:B------:R-:W-:Y:S01]  /*dcf0*/  F2FP.PACK_AB R72, R75, R72 ;  /* 0x000000484b48723e */ /* 0x000fe200000000ff */
[----:B0-----:R-:W-:Y:S01]  /*dd00*/  UIMAD UR5, UR5, UR7, URZ ;  /* 0x00000007050572a4 */ /* 0x001fe2000f8e023f */
[----:B------:R-:W-:Y:S01]  /*dd10*/  F2FP.PACK_AB R74, R77, R74 ;  /* 0x0000004a4d4a723e */ /* 0x000fe200000000ff */
[----:B------:R-:W-:Y:S01]  /*dd20*/  USHF.L.U32 UR4, UR4, 0x8, URZ ;  /* 0x0000000804047899 */ /* 0x000fe2000800063f */
[----:B------:R-:W-:Y:S01]  /*dd30*/  F2FP.PACK_AB R76, R79, R76 ;  /* 0x0000004c4f4c723e */ /* 0x000fe200000000ff */
[----:B------:R-:W-:Y:S01]  /*dd40*/  USHF.L.U32 UR5, UR5, 0x8, URZ ;  /* 0x0000000805057899 */ /* 0x000fe2000800063f */
[----:B------:R-:W-:Y:S01]  /*dd50*/  F2FP.PACK_AB R78, R81, R78 ;  /* 0x0000004e514e723e */ /* 0x000fe200000000ff */
[----:B------:R-:W-:Y:S01]  /*dd60*/  USHF.R.S32.HI UR9, URZ, 0x1f, UR4 ;  /* 0x0000001f3f097899 */ /* 0x000fe20008011404 */
[----:B------:R-:W-:Y:S01]  /*dd70*/  F2FP.PACK_AB R80, R85, R80 ;  /* 0x000000505550723e */ /* 0x000fe200000000ff */
[----:B--2---:R-:W-:Y:S01]  /*dd80*/  USHF.L.U32 UR6, UR6, 0x8, URZ ;  /* 0x0000000806067899 */ /* 0x004fe2000800063f */
[----:B------:R-:W-:Y:S01]  /*dd90*/  F2FP.PACK_AB R82, R87, R82 ;  /* 0x000000525752723e */ /* 0x000fe200000000ff */
[----:B------:R-:W-:Y:S01]  /*dda0*/  USHF.R.S32.HI UR8, URZ, 0x1f, UR5 ;  /* 0x0000001f3f087899 */ /* 0x000fe20008011405 */
[----:B------:R-:W-:Y:S01]  /*ddb0*/  F2FP.PACK_AB R84, R89, R84 ;  /* 0x000000545954723e */ /* 0x000fe200000000ff */
[----:B------:R-:W-:Y:S01]  /*ddc0*/  USHF.R.S32.HI UR7, URZ, 0x1f, UR6 ;  /* 0x0000001f3f077899 */ /* 0x000fe20008011406 */
[----:B------:R-:W-:Y:S01]  /*ddd0*/  F2FP.PACK_AB R86, R91, R86 ;  /* 0x000000565b56723e */ /* 0x000fe200000000ff */
[----:B------:R-:W-:Y:S01]  /*dde0*/  UIADD3 UR4, UP0, UP1, UR4, UR5, UR6 ;  /* 0x0000000504047290 */ /* 0x000fe2000f91e006 */
[----:B------:R-:W-:-:S03]  /*ddf0*/  F2FP.PACK_AB R88, R93, R88 ;  /* 0x000000585d58723e */ /* 0x000fc600000000ff */
[----:B------:R-:W-:Y:S02]  /*de00*/  UIADD3.X UR7, UR9, UR8, UR7, UP0, UP1 ;  /* 0x0000000809077290 */ /* 0x000fe400087e2407 */
[C---:B------:R-:W-:Y:S02]  /*de10*/  IADD3 R6, P0, R83.reuse, UR4, RZ ;  /* 0x0000000453067c10 */ /* 0x040fe4000ff1e0ff */
[----:B------:R-:W-:Y:S02]  /*de20*/  IADD3 R4, P1, R2, UR4, RZ ;  /* 0x0000000402047c10 */ /* 0x000fe4000ff3e0ff */
[----:B------:R-:W-:Y:S02]  /*de30*/  LEA.HI.X.SX32 R7, R83, UR7, 0x1, P0 ;  /* 0x0000000753077c11 */ /* 0x000fe400080f0eff */
[----:B------:R-:W-:Y:S02]  /*de40*/  LEA R58, P0, R6, c[0x0][0x160], 0x1 ;  /* 0x00005800063a7a11 */ /* 0x000fe400078008ff */
[----:B------:R-:W-:-:S02]  /*de50*/  LEA.HI.X.SX32 R5, R2, UR7, 0x1, P1 ;  /* 0x0000000702057c11 */ /* 0x000fc400088f0eff */
[----:B------:R-:W-:Y:S02]  /*de60*/  LEA R54, P1, R4, c[0x0][0x160], 0x1 ;  /* 0x0000580004367a11 */ /* 0x000fe400078208ff */
[----:B------:R-:W-:Y:S02]  /*de70*/  IADD3 R2, R83, 0x18, RZ ;  /* 0x0000001853027810 */ /* 0x000fe40007ffe0ff */
[----:B------:R-:W-:Y:S02]  /*de80*/  LEA.HI.X R59, R6, c[0x0][0x164], R7, 0x1, P0 ;  /* 0x00005900063b7a11 */ /* 0x000fe400000f0c07 */
[----:B------:R-:W-:Y:S02]  /*de90*/  IADD3 R6, P0, R3, UR4, RZ ;  /* 0x0000000403067c10 */ /* 0x000fe4000ff1e0ff */
[----:B------:R-:W-:Y:S01]  /*dea0*/  LEA.HI.X R55, R4, c[0x0][0x164], R5, 0x1, P1 ;  /* 0x0000590004377a11 */ /* 0x000fe200008f0c05 */
[----:B------:R-:W-:Y:S01]  /*deb0*/  STG.E.U16 [R58.64], R60 ;  /* 0x0000003c3a007986 */ /* 0x000fe2000c10150a */
[----:B------:R-:W-:-:S02]  /*dec0*/  IADD3 R5, P1, R2, UR4, RZ ;  /* 0x0000000402057c10 */ /* 0x000fc4000ff3e0ff */
[----:B------:R-:W-:Y:S01]  /*ded0*/  LEA.HI.X.SX32 R7, R3, UR7, 0x1, P0 ;  /* 0x0000000703077c11 */ /* 0x000fe200080f0eff */
[----:B------:R0:W-:Y:S01]  /*dee0*/  STG.E.U16 [R54.64], R61 ;  /* 0x0000003d36007986 */ /* 0x0001e2000c10150a */
[----:B------:R-:W-:Y:S02]  /*def0*/  LEA R56, P0, R6, c[0x0][0x160], 0x1 ;  /* 0x0000580006387a11 */ /* 0x000fe400078008ff */
[C---:B------:R-:W-:Y:S02]  /*df00*/  IADD3 R4, R83.reuse, 0x20, RZ ;  /* 0x0000002053047810 */ /* 0x040fe40007ffe0ff */
[----:B------:R-:W-:Y:S02]  /*df10*/  LEA.HI.X.SX32 R2, R2, UR7, 0x1, P1 ;  /* 0x0000000702027c11 */ /* 0x000fe400088f0eff */
[----:B------:R-:W-:Y:S02]  /*df20*/  IADD3 R3, R83, 0x28, RZ ;  /* 0x0000002853037810 */ /* 0x000fe40007ffe0ff */
[----:B------:R-:W-:-:S02]  /*df30*/  LEA R50, P1, R5, c[0x0][0x160], 0x1 ;  /* 0x0000580005327a11 */ /* 0x000fc400078208ff */
[----:B------:R-:W-:Y:S02]  /*df40*/  LEA.HI.X R57, R6, c[0x0][0x164], R7, 0x1, P0 ;  /* 0x0000590006397a11 */ /* 0x000fe400000f0c07 */
[C---:B------:R-:W-:Y:S02]  /*df50*/  IADD3 R8, P0, R4.reuse, UR4, RZ ;  /* 0x0000000404087c10 */ /* 0x040fe4000ff1e0ff */
[----:B------:R-:W-:Y:S01]  /*df60*/  IADD3 R6, P2, R3, UR4, RZ ;  /* 0x0000000403067c10 */ /* 0x000fe2000ff5e0ff */
[----:B------:R-:W-:Y:S01]  /*df70*/  STG.E.U16 [R56.64], R0 ;  /* 0x0000000038007986 */ /* 0x000fe2000c10150a */
        /* <DEDUP_REMOVED lines=18> */
[----:B------:R-:W-:Y:S02]  /*e0a0*/  IADD3 R3, R83, 0x48, RZ ;  /* 0x0000004853037810 */ /* 0x000fe40007ffe0ff */
[----:B------:R-:W-:Y:S02]  /*e0b0*/  LEA.HI.X R43, R4, c[0x0][0x164], R7, 0x1, P1 ;  /* 0x00005900042b7a11 */ /* 0x000fe400008f0c07 */
[----:B------:R-:W-:-:S02]  /*e0c0*/  LEA.HI.X.SX32 R8, R2, UR7, 0x1, P0 ;  /* 0x0000000702087c11 */ /* 0x000fc400080f0eff */
[----:B------:R-:W-:Y:S02]  /*e0d0*/  IADD3 R6, P1, R3, UR4, RZ ;  /* 0x0000000403067c10 */ /* 0x000fe4000ff3e0ff */
        /* <DEDUP_REMOVED lines=8> */
[----:B------:R-:W-:Y:S02]  /*e160*/  LEA.HI.X R39, R6, c[0x0][0x164], R3, 0x1, P1 ;  /* 0x0000590006277a11 */ /* 0x000fe400008f0c03 */
[----:B------:R-:W-:Y:S02]  /*e170*/  LEA.HI.X.SX32 R8, R4, UR7, 0x1, P0 ;  /* 0x0000000704087c11 */ /* 0x000fe400080f0eff */
[----:B------:R-:W-:-:S02]  /*e180*/  IADD3 R3, R83, 0x60, RZ ;  /* 0x0000006053037810 */ /* 0x000fc40007ffe0ff */
[----:B------:R-:W-:Y:S02]  /*e190*/  LEA.HI.X.SX32 R4, R2, UR7, 0x1, P2 ;  /* 0x0000000702047c11 */ /* 0x000fe400090f0eff */
[----:B------:R-:W-:Y:S02]  /*e1a0*/  LEA R34, P1, R5, c[0x0][0x160], 0x1 ;  /* 0x0000580005227a11 */ /* 0x000fe400078208ff */
[----:B------:R-:W-:Y:S02]  /*e1b0*/  IADD3 R2, R83, 0x68, RZ ;  /* 0x0000006853027810 */ /* 0x000fe40007ffe0ff */
[----:B------:R-:W-:Y:S02]  /*e1c0*/  LEA R40, P0, R7, c[0x0][0x160], 0x1 ;  /* 0x0000580007287a11 */ /* 0x000fe400078008ff */
[----:B------:R-:W-:Y:S02]  /*e1d0*/  IADD3 R6, P2, R3, UR4, RZ ;  /* 0x0000000403067c10 */ /* 0x000fe4000ff5e0ff */
[----:B------:R-:W-:-:S02]  /*e1e0*/  LEA.HI.X R35, R5, c[0x0][0x164], R4, 0x1, P1 ;  /* 0x0000590005237a11 */ /* 0x000fc400008f0c04 */
[----:B------:R-:W-:Y:S02]  /*e1f0*/  IADD3 R4, P1, R2, UR4, RZ ;  /* 0x0000000402047c10 */ /* 0x000fe4000ff3e0ff */
[----:B------:R-:W-:Y:S02]  /*e200*/  LEA.HI.X R41, R7, c[0x0][0x164], R8, 0x1, P0 ;  /* 0x0000590007297a11 */ /* 0x000fe400000f0c08 */
[----:B------:R-:W-:Y:S02]  /*e210*/  LEA.HI.X.SX32 R7, R3, UR7, 0x1, P2 ;  /* 0x0000000703077c11 */ /* 0x000fe400090f0eff */
[----:B------:R-:W-:Y:S02]  /*e220*/  LEA R36, P0, R6, c[0x0][0x160], 0x1 ;  /* 0x0000580006247a11 */ /* 0x000fe400078008ff */
[----:B------:R-:W-:Y:S02]  /*e230*/  IADD3 R3, R83, 0x70, RZ ;  /* 0x0000007053037810 */ /* 0x000fe40007ffe0ff */
[----:B------:R-:W-:-:S02]  /*e240*/  LEA.HI.X.SX32 R5, R2, UR7, 0x1, P1 ;  /* 0x0000000702057c11 */ /* 0x000fc400088f0eff */
[----:B------:R-:W-:Y:S02]  /*e250*/  LEA R30, P1, R4, c[0x0][0x160], 0x1 ;  /* 0x00005800041e7a11 */ /* 0x000fe400078208ff */
[----:B------:R-:W-:Y:S02]  /*e260*/  IADD3 R2, R83, 0x78, RZ ;  /* 0x0000007853027810 */ /* 0x000fe40007ffe0ff */
[----:B------:R-:W-:Y:S02]  /*e270*/  LEA.HI.X R37, R6, c[0x0][0x164], R7, 0x1, P0 ;  /* 0x0000590006257a11 */ /* 0x000fe400000f0c07 */
[----:B------:R-:W-:Y:S02]  /*e280*/  IADD3 R6, P0, R3, UR4, RZ ;  /* 0x0000000403067c10 */ /* 0x000fe4000ff1e0ff */
[----:B------:R-:W-:Y:S02]  /*e290*/  LEA.HI.X R31, R4, c[0x0][0x164], R5, 0x1, P1 ;  /* 0x00005900041f7a11 */ /* 0x000fe400008f0c05 */
[----:B------:R-:W-:-:S02]  /*e2a0*/  IADD3 R5, P1, R2, UR4, RZ ;  /* 0x0000000402057c10 */ /* 0x000fc4000ff3e0ff */
[----:B------:R-:W-:Y:S02]  /*e2b0*/  LEA.HI.X.SX32 R7, R3, UR7, 0x1, P0 ;  /* 0x0000000703077c11 */ /* 0x000fe400080f0eff */
[----:B------:R-:W-:Y:S02]  /*e2c0*/  LEA R32, P0, R6, c[0x0][0x160], 0x1 ;  /* 0x0000580006207a11 */ /* 0x000fe400078008ff */
[C---:B------:R-:W-:Y:S02]  /*e2d0*/  IADD3 R4, R83.reuse, 0x80, RZ ;  /* 0x0000008053047810 */ /* 0x040fe40007ffe0ff */
[----:B------:R-:W-:Y:S02]  /*e2e0*/  LEA.HI.X.SX32 R2, R2, UR7, 0x1, P1 ;  /* 0x0000000702027c11 */ /* 0x000fe400088f0eff */
[----:B------:R-:W-:Y:S02]  /*e2f0*/  IADD3 R3, R83, 0x88, RZ ;  /* 0x0000008853037810 */ /* 0x000fe40007ffe0ff */
[----:B------:R-:W-:-:S02]  /*e300*/  LEA R26, P1, R5, c[0x0][0x160], 0x1 ;  /* 0x00005800051a7a11 */ /* 0x000fc400078208ff */
[----:B------:R-:W-:Y:S02]  /*e310*/  LEA.HI.X R33, R6, c[0x0][0x164], R7, 0x1, P0 ;  /* 0x0000590006217a11 */ /* 0x000fe400000f0c07 */
[C---:B------:R-:W-:Y:S02]  /*e320*/  IADD3 R8, P0, R4.reuse, UR4, RZ ;  /* 0x0000000404087c10 */ /* 0x040fe4000ff1e0ff */
        /* <DEDUP_REMOVED lines=14> */
[----:B0-----:R-:W-:Y:S02]  /*e410*/  PRMT R55, R0, 0x7632, R55 ;  /* 0x0000763200377816 */ /* 0x001fe40000000037 */
[----:B------:R-:W-:-:S02]  /*e420*/  IADD3 R2, R83, 0xa0, RZ ;  /* 0x000000a053027810 */ /* 0x000fc40007ffe0ff */
[----:B------:R-:W-:Y:S01]  /*e430*/  LEA.HI.X.SX32 R7, R3, UR7, 0x1, P1 ;  /* 0x0000000703077c11 */ /* 0x000fe200088f0eff */
[----:B------:R0:W-:Y:S01]  /*e440*/  STG.E.U16 [R50.64], R55 ;  /* 0x0000003732007986 */ /* 0x0001e2000c10150a */
[----:B------:R-:W-:Y:S02]  /*e450*/  LEA.HI.X R25, R5, c[0x0][0x164], R6, 0x1, P0 ;  /* 0x0000590005197a11 */ /* 0x000fe400000f0c06 */
[----:B------:R-:W-:Y:S01]  /*e460*/  LEA R18, P1, R4, c[0x0][0x160], 0x1 ;  /* 0x0000580004127a11 */ /* 0x000fe200078208ff */
[----:B------:R-:W-:Y:S01]  /*e470*/  STG.E.U16 [R52.64], R62 ;  /* 0x0000003e34007986 */ /* 0x000fe2000c10150a */
[----:B------:R-:W-:Y:S02]  /*e480*/  IADD3 R5, P0, R2, UR4, RZ ;  /* 0x0000000402057c10 */ /* 0x000fe4000ff1e0ff */
[----:B------:R-:W-:Y:S02]  /*e490*/  IADD3 R3, R83, 0xa8, RZ ;  /* 0x000000a853037810 */ /* 0x000fe40007ffe0ff */
[----:B------:R-:W-:-:S02]  /*e4a0*/  LEA.HI.X R19, R4, c[0x0][0x164], R7, 0x1, P1 ;  /* 0x0000590004137a11 */ /* 0x000fc400008f0c07 */
[----:B------:R-:W-:Y:S02]  /*e4b0*/  LEA.HI.X.SX32 R6, R2, UR7, 0x1, P0 ;  /* 0x0000000702067c11 */ /* 0x000fe400080f0eff */
[----:B0-----:R-:W-:Y:S02]  /*e4c0*/  PRMT R51, R62, 0x7632, R51 ;  /* 0x000076323e337816 */ /* 0x001fe40000000033 */
[----:B------:R-:W-:Y:S02]  /*e4d0*/  IADD3 R7, P1, R3, UR4, RZ ;  /* 0x0000000403077c10 */ /* 0x000fe4000ff3e0ff */
[----:B------:R-:W-:Y:S01]  /*e4e0*/  LEA R20, P0, R5, c[0x0][0x160], 0x1 ;  /* 0x0000580005147a11 */ /* 0x000fe200078008ff */
[----:B------:R0:W-:Y:S01]  /*e4f0*/  STG.E.U16 [R46.64], R51 ;  /* 0x000000332e007986 */ /* 0x0001e2000c10150a */
[C---:B------:R-:W-:Y:S02]  /*e500*/  IADD3 R4, R83.reuse, 0xb0, RZ ;  /* 0x000000b053047810 */ /* 0x040fe40007ffe0ff */
[----:B------:R-:W-:Y:S01]  /*e510*/  IADD3 R2, R83, 0xb8, RZ ;  /* 0x000000b853027810 */ /* 0x000fe20007ffe0ff */
[----:B------:R-:W-:Y:S01]  /*e520*/  STG.E.U16 [R48.64], R64 ;  /* 0x0000004030007986 */ /* 0x000fe2000c10150a */
[----:B------:R-:W-:-:S02]  /*e530*/  LEA.HI.X.SX32 R8, R3, UR7, 0x1, P1 ;  /* 0x0000000703087c11 */ /* 0x000fc400088f0eff */
[----:B------:R-:W-:Y:S02]  /*e540*/  LEA.HI.X R21, R5, c[0x0][0x164], R6, 0x1, P0 ;  /* 0x0000590005157a11 */ /* 0x000fe400000f0c06 */
[----:B------:R-:W-:Y:S02]  /*e550*/  PRMT R0, R66, 0x7632, R0 ;  /* 0x0000763242007816 */ /* 0x000fe40000000000 */
[C---:B------:R-:W-:Y:S02]  /*e560*/  LEA R14, P1, R7.reuse, c[0x0][0x160], 0x1 ;  /* 0x00005800070e7a11 */ /* 0x040fe400078208ff */
[----:B0-----:R-:W-:Y:S02]  /*e570*/  PRMT R47, R64, 0x7632, R47 ;  /* 0x00007632402f7816 */ /* 0x001fe4000000002f */
[----:B------:R-:W-:Y:S02]  /*e580*/  IADD3 R6, P0, R4, UR4, RZ ;  /* 0x0000000404067c10 */ /* 0x000fe4000ff1e0ff */
[----:B------:R-:W-:Y:S01]  /*e590*/  IADD3 R5, P2, R2, UR4, RZ ;  /* 0x0000000402057c10 */ /* 0x000fe2000ff5e0ff */
[----:B------:R-:W-:Y:S01]  /*e5a0*/  STG.E.U16 [R42.64], R47 ;  /* 0x0000002f2a007986 */ /* 0x000fe2000c10150a */
[----:B------:R-:W-:-:S02]  /*e5b0*/  LEA.HI.X R15, R7, c[0x0][0x164], R8, 0x1, P1 ;  /* 0x00005900070f7a11 */ /* 0x000fc400008f0c08 */
[----:B------:R-:W-:Y:S01]  /*e5c0*/  LEA.HI.X.SX32 R9, R4, UR7, 0x1, P0 ;  /* 0x0000000704097c11 */ /* 0x000fe200080f0eff */
[----:B------:R-:W-:Y:S01]  /*e5d0*/  STG.E.U16 [R44.64], R66 ;  /* 0x000000422c007986 */ /* 0x000fe2000c10150a */
[----:B------:R-:W-:Y:S02]  /*e5e0*/  LEA.HI.X.SX32 R4, R2, UR7, 0x1, P2 ;  /* 0x0000000702047c11 */ /* 0x000fe400090f0eff */
[----:B------:R-:W-:Y:S01]  /*e5f0*/  LEA R10, P1, R5, c[0x0][0x160], 0x1 ;  /* 0x00005800050a7a11 */ /* 0x000fe200078208ff */
[----:B------:R0:W-:Y:S01]  /*e600*/  STG.E.U16 [R38.64], R0 ;  /* 0x0000000026007986 */ /* 0x0001e2000c10150a */
[C---:B------:R-:W-:Y:S02]  /*e610*/  IADD3 R3, R83.reuse, 0xc0, RZ ;  /* 0x000000c053037810 */ /* 0x040fe40007ffe0ff */
[----:B------:R-:W-:Y:S01]  /*e620*/  IADD3 R2, R83, 0xc8, RZ ;  /* 0x000000c853027810 */ /* 0x000fe20007ffe0ff */
[----:B------:R-:W-:Y:S01]  /*e630*/  STG.E.U16 [R40.64], R68 ;  /* 0x0000004428007986 */ /* 0x000fe2000c10150a */
[----:B------:R-:W-:-:S02]  /*e640*/  LEA R16, P0, R6, c[0x0][0x160], 0x1 ;  /* 0x0000580006107a11 */ /* 0x000fc400078008ff */
[----:B------:R-:W-:Y:S02]  /*e650*/  LEA.HI.X R11, R5, c[0x0][0x164], R4, 0x1, P1 ;  /* 0x00005900050b7a11 */ /* 0x000fe400008f0c04 */
[C---:B------:R-:W-:Y:S02]  /*e660*/  IADD3 R7, P2, R3.reuse, UR4, RZ ;  /* 0x0000000403077c10 */ /* 0x040fe4000ff5e0ff */
[----:B------:R-:W-:Y:S02]  /*e670*/  IADD3 R4, P1, R2, UR4, RZ ;  /* 0x0000000402047c10 */ /* 0x000fe4000ff3e0ff */
[----:B0-----:R-:W-:Y:S02]  /*e680*/  PRMT R39, R68, 0x7632, R39 ;  /* 0x0000763244277816 */ /* 0x001fe40000000027 */
[----:B------:R-:W-:Y:S02]  /*e690*/  LEA.HI.X R17, R6, c[0x0][0x164], R9, 0x1, P0 ;  /* 0x0000590006117a11 */ /* 0x000fe400000f0c09 */
[----:B------:R-:W-:Y:S01]  /*e6a0*/  PRMT R0, R72, 0x7632, R0 ;  /* 0x0000763248007816 */ /* 0x000fe20000000000 */
[----:B------:R0:W-:Y:S01]  /*e6b0*/  STG.E.U16 [R34.64], R39 ;  /* 0x0000002722007986 */ /* 0x0001e2000c10150a */
[----:B------:R-:W-:-:S02]  /*e6c0*/  LEA.HI.X.SX32 R8, R3, UR7, 0x1, P2 ;  /* 0x0000000703087c11 */ /* 0x000fc400090f0eff */
[----:B------:R-:W-:Y:S01]  /*e6d0*/  LEA R12, P0, R7, c[0x0][0x160], 0x1 ;  /* 0x00005800070c7a11 */ /* 0x000fe200078008ff */
[----:B------:R-:W-:Y:S01]  /*e6e0*/  STG.E.U16 [R36.64], R70 ;  /* 0x0000004624007986 */ /* 0x000fe2000c10150a */
[----:B------:R-:W-:Y:S02]  /*e6f0*/  LEA.HI.X.SX32 R5, R2, UR7, 0x1, P1 ;  /* 0x0000000702057c11 */ /* 0x000fe400088f0eff */
[C---:B------:R-:W-:Y:S02]  /*e700*/  IADD3 R3, R83.reuse, 0xd0, RZ ;  /* 0x000000d053037810 */ /* 0x040fe40007ffe0ff */
[----:B------:R-:W-:Y:S02]  /*e710*/  LEA R6, P1, R4, c[0x0][0x160], 0x1 ;  /* 0x0000580004067a11 */ /* 0x000fe400078208ff */
[----:B------:R-:W-:Y:S02]  /*e720*/  IADD3 R2, R83, 0xd8, RZ ;  /* 0x000000d853027810 */ /* 0x000fe40007ffe0ff */
[----:B0-----:R-:W-:-:S02]  /*e730*/  PRMT R35, R70, 0x7632, R35 ;  /* 0x0000763246237816 */ /* 0x001fc40000000023 */
[----:B------:R-:W-:Y:S02]  /*e740*/  LEA.HI.X R13, R7, c[0x0][0x164], R8, 0x1, P0 ;  /* 0x00005900070d7a11 */ /* 0x000fe400000f0c08 */
[----:B------:R-:W-:Y:S01]  /*e750*/  IADD3 R9, P0, R3, UR4, RZ ;  /* 0x0000000403097c10 */ /* 0x000fe2000ff1e0ff */
[----:B------:R-:W-:Y:S01]  /*e760*/  STG.E.U16 [R30.64], R35 ;  /* 0x000000231e007986 */ /* 0x000fe2000c10150a */
[----:B------:R-:W-:Y:S02]  /*e770*/  LEA.HI.X R7, R4, c[0x0][0x164], R5, 0x1, P1 ;  /* 0x0000590004077a11 */ /* 0x000fe400008f0c05 */
[----:B------:R-:W-:Y:S01]  /*e780*/  IADD3 R4, R83, 0xe0, RZ ;  /* 0x000000e053047810 */ /* 0x000fe20007ffe0ff */
[----:B------:R-:W-:Y:S01]  /*e790*/  STG.E.U16 [R32.64], R72 ;  /* 0x0000004820007986 */ /* 0x000fe2000c10150a */
[----:B------:R-:W-:Y:S02]  /*e7a0*/  IADD3 R90, P1, R2, UR4, RZ ;  /* 0x00000004025a7c10 */ /* 0x000fe4000ff3e0ff */
[----:B------:R-:W-:Y:S01]  /*e7b0*/  LEA.HI.X.SX32 R92, R3, UR7, 0x1, P0 ;  /* 0x00000007035c7c11 */ /* 0x000fe200080f0eff */
[----:B------:R0:W-:Y:S01]  /*e7c0*/  STG.E.U16 [R26.64], R0 ;  /* 0x000000001a007986 */ /* 0x0001e2000c10150a */
[----:B------:R-:W-:-:S02]  /*e7d0*/  LEA R8, P0, R9, c[0x0][0x160], 0x1 ;  /* 0x0000580009087a11 */ /* 0x000fc400078008ff */
[----:B------:R-:W-:Y:S01]  /*e7e0*/  IADD3 R5, P2, R4, UR4, RZ ;  /* 0x0000000404057c10 */ /* 0x000fe2000ff5e0ff */
[----:B------:R-:W-:Y:S01]  /*e7f0*/  STG.E.U16 [R28.64], R74 ;  /* 0x0000004a1c007986 */ /* 0x000fe2000c10150a */
[----:B------:R-:W-:Y:S02]  /*e800*/  LEA.HI.X.SX32 R3, R2, UR7, 0x1, P1 ;  /* 0x0000000702037c11 */ /* 0x000fe400088f0eff */
[----:B------:R-:W-:Y:S02]  /*e810*/  LEA R2, P1, R90, c[0x0][0x160], 0x1 ;  /* 0x000058005a027a11 */ /* 0x000fe400078208ff */
[----:B------:R-:W-:Y:S02]  /*e820*/  LEA.HI.X R9, R9, c[0x0][0x164], R92, 0x1, P0 ;  /* 0x0000590009097a11 */ /* 0x000fe400000f0c5c */
[----:B------:R-:W-:Y:S02]  /*e830*/  LEA.HI.X.SX32 R94, R4, UR7, 0x1, P2 ;  /* 0x00000007045e7c11 */ /* 0x000fe400090f0eff */
[----:B0-----:R-:W-:-:S02]  /*e840*/  PRMT R27, R74, 0x7632, R27 ;  /* 0x000076324a1b7816 */ /* 0x001fc4000000001b */
[----:B------:R-:W-:Y:S02]  /*e850*/  PRMT R0, R78, 0x7632, R0 ;  /* 0x000076324e007816 */ /* 0x000fe40000000000 */
[----:B------:R-:W-:Y:S01]  /*e860*/  LEA R4, P0, R5, c[0x0][0x160], 0x1 ;  /* 0x0000580005047a11 */ /* 0x000fe200078008ff */
[----:B------:R0:W-:Y:S01]  /*e870*/  STG.E.U16 [R22.64], R27 ;  /* 0x0000001b16007986 */ /* 0x0001e2000c10150a */
[----:B------:R-:W-:Y:S02]  /*e880*/  LEA.HI.X R3, R90, c[0x0][0x164], R3, 0x1, P1 ;  /* 0x000059005a037a11 */ /* 0x000fe400008f0c03 */
[C---:B------:R-:W-:Y:S01]  /*e890*/  IADD3 R90, R83.reuse, 0xe8, RZ ;  /* 0x000000e8535a7810 */ /* 0x040fe20007ffe0ff */
[----:B------:R-:W-:Y:S01]  /*e8a0*/  STG.E.U16 [R24.64], R76 ;  /* 0x0000004c18007986 */ /* 0x000fe2000c10150a */
[C---:B------:R-:W-:Y:S02]  /*e8b0*/  IADD3 R92, R83.reuse, 0xf0, RZ ;  /* 0x000000f0535c7810 */ /* 0x040fe40007ffe0ff */
[----:B------:R-:W-:-:S02]  /*e8c0*/  IADD3 R83, R83, 0xf8, RZ ;  /* 0x000000f853537810 */ /* 0x000fc40007ffe0ff */
[----:B------:R-:W-:Y:S02]  /*e8d0*/  LEA.HI.X R5, R5, c[0x0][0x164], R94, 0x1, P0 ;  /* 0x0000590005057a11 */ /* 0x000fe400000f0c5e */
[----:B------:R-:W-:Y:S02]  /*e8e0*/  IADD3 R95, P0, R90, UR4, RZ ;  /* 0x000000045a5f7c10 */ /* 0x000fe4000ff1e0ff */
[----:B0-----:R-:W-:Y:S02]  /*e8f0*/  PRMT R23, R76, 0x7632, R23 ;  /* 0x000076324c177816 */ /* 0x001fe40000000017 */
[----:B------:R-:W-:Y:S02]  /*e900*/  IADD3 R97, P1, R92, UR4, RZ ;  /* 0x000000045c617c10 */ /* 0x000fe4000ff3e0ff */
[----:B------:R-:W-:Y:S01]  /*e910*/  IADD3 R63, P2, R83, UR4, RZ ;  /* 0x00000004533f7c10 */ /* 0x000fe2000ff5e0ff */
[----:B------:R-:W-:Y:S01]  /*e920*/  STG.E.U16 [R18.64], R23 ;  /* 0x0000001712007986 */ /* 0x000fe2000c10150a */
[----:B------:R-:W-:-:S02]  /*e930*/  LEA.HI.X.SX32 R100, R90, UR7, 0x1, P0 ;  /* 0x000000075a647c11 */ /* 0x000fc400080f0eff */
[----:B------:R-:W-:Y:S01]  /*e940*/  LEA.HI.X.SX32 R92, R92, UR7, 0x1, P1 ;  /* 0x000000075c5c7c11 */ /* 0x000fe200088f0eff */
[----:B------:R-:W-:Y:S01]  /*e950*/  STG.E.U16 [R20.64], R78 ;  /* 0x0000004e14007986 */ /* 0x000fe2000c10150a */
[----:B------:R-:W-:Y:S02]  /*e960*/  LEA R94, P0, R95, c[0x0][0x160], 0x1 ;  /* 0x000058005f5e7a11 */ /* 0x000fe400078008ff */
[----:B------:R-:W-:Y:S01]  /*e970*/  LEA R96, P1, R97, c[0x0][0x160], 0x1 ;  /* 0x0000580061607a11 */ /* 0x000fe200078208ff */
[----:B------:R0:W-:Y:S01]  /*e980*/  STG.E.U16 [R14.64], R0 ;  /* 0x000000000e007986 */ /* 0x0001e2000c10150a */
[----:B------:R-:W-:Y:S02]  /*e990*/  LEA.HI.X.SX32 R90, R83, UR7, 0x1, P2 ;  /* 0x00000007535a7c11 */ /* 0x000fe400090f0eff */
[----:B------:R-:W-:Y:S01]  /*e9a0*/  LEA R98, P2, R63, c[0x0][0x160], 0x1 ;  /* 0x000058003f627a11 */ /* 0x000fe200078408ff */
[----:B------:R-:W-:Y:S01]  /*e9b0*/  STG.E.U16 [R16.64], R80 ;  /* 0x0000005010007986 */ /* 0x000fe2000c10150a */
[----:B------:R-:W-:-:S02]  /*e9c0*/  LEA.HI.X R95, R95, c[0x0][0x164], R100, 0x1, P0 ;  /* 0x000059005f5f7a11 */ /* 0x000fc400000f0c64 */
[----:B------:R-:W-:Y:S02]  /*e9d0*/  PRMT R47, R86, 0x7632, R47 ;  /* 0x00007632562f7816 */ /* 0x000fe4000000002f */
[----:B------:R-:W-:Y:S02]  /*e9e0*/  LEA.HI.X R97, R97, c[0x0][0x164], R92, 0x1, P1 ;  /* 0x0000590061617a11 */ /* 0x000fe400008f0c5c */
[----:B------:R-:W-:Y:S02]  /*e9f0*/  LEA.HI.X R99, R63, c[0x0][0x164], R90, 0x1, P2 ;  /* 0x000059003f637a11 */ /* 0x000fe400010f0c5a */
[----:B0-----:R-:W-:Y:S02]  /*ea00*/  PRMT R15, R80, 0x7632, R15 ;  /* 0x00007632500f7816 */ /* 0x001fe4000000000f */
[----:B------:R-:W-:Y:S02]  /*ea10*/  PRMT R0, R84, 0x7632, R0 ;  /* 0x0000763254007816 */ /* 0x000fe40000000000 */
[----:B------:R-:W-:Y:S01]  /*ea20*/  PRMT R49, R88, 0x7632, R49 ;  /* 0x0000763258317816 */ /* 0x000fe20000000031 */
[----:B------:R0:W-:Y:S04]  /*ea30*/  STG.E.U16 [R10.64], R15 ;  /* 0x0000000f0a007986 */ /* 0x0001e8000c10150a */
[----:B------:R-:W-:Y:S01]  /*ea40*/  STG.E.U16 [R12.64], R82 ;  /* 0x000000520c007986 */ /* 0x000fe2000c10150a */
[----:B0-----:R-:W-:-:S05]  /*ea50*/  PRMT R11, R82, 0x7632, R11 ;  /* 0x00007632520b7816 */ /* 0x001fca000000000b */
        /* <DEDUP_REMOVED lines=8> */
.L_x_17451:
        /* <DEDUP_REMOVED lines=10> */
.L_x_23986:


//--------------------- .text._ZN4vllm25paged_attention_v1_kernelIttLi192ELi32ELi128ELNS_18Fp8KVCacheDataTypeE0ELb1EEEvPT_PKS2_PKT0_S8_ifPKiSA_iPKfiiiSC_SC_iiiii --------------------------
	.section	.text._ZN4vllm25paged_attention_v1_kernelIttLi192ELi32ELi128ELNS_18Fp8KVCacheDataTypeE0ELb1EEEvPT_PKS2_PKT0_S8_ifPKiSA_iPKfiiiSC_SC_iiiii,"ax",@progbits
	.sectioninfo	@"SHI_REGISTERS=130"
	.align	128
        .global         _ZN4vllm25paged_attention_v1_kernelIttLi192ELi32ELi128ELNS_18Fp8KVCacheDataTypeE0ELb1EEEvPT_PKS2_PKT0_S8_ifPKiSA_iPKfiiiSC_SC_iiiii
        .type           _ZN4vllm25paged_attention_v1_kernelIttLi192ELi32ELi128ELNS_18Fp8KVCacheDataTypeE0ELb1EEEvPT_PKS2_PKT0_S8_ifPKiSA_iPKfiiiSC_SC_iiiii,@function
        .size           _ZN4vllm25paged_attention_v1_kernelIttLi192ELi32ELi128ELNS_18Fp8KVCacheDataTypeE0ELb1EEEvPT_PKS2_PKT0_S8_ifPKiSA_iPKfiiiSC_SC_iiiii,(.L_x_23987 - _ZN4vllm25paged_attention_v1_kernelIttLi192ELi32ELi128ELNS_18Fp8KVCacheDataTypeE0ELb1EEEvPT_PKS2_PKT0_S8_ifPKiSA_iPKfiiiSC_SC_iiiii)
        .other          _ZN4vllm25paged_attention_v1_kernelIttLi192ELi32ELi128ELNS_18Fp8KVCacheDataTypeE0ELb1EEEvPT_PKS2_PKT0_S8_ifPKiSA_iPKfiiiSC_SC_iiiii,@"STO_CUDA_ENTRY STV_DEFAULT"
_ZN4vllm25paged_attention_v1_kernelIttLi192ELi32ELi128ELNS_18Fp8KVCacheDataTypeE0ELb1EEEvPT_PKS2_PKT0_S8_ifPKiSA_iPKfiiiSC_SC_iiiii:
.text._ZN4vllm25paged_attention_v1_kernelIttLi192ELi32ELi128ELNS_18Fp8KVCacheDataTypeE0ELb1EEEvPT_PKS2_PKT0_S8_ifPKiSA_iPKfiiiSC_SC_iiiii:
        /* <DEDUP_REMOVED lines=52> */
[----:B---3--:R-:W-:-:S03]  /*0340*/  SHF.R.S32.HI R3, RZ, 0x1f, R82 ;  /* 0x0000001fff037819 */ /* 0x008fc60000011452 */
        /* <DEDUP_REMOVED lines=17> */
[----:B-1----:R-:W-:Y:S01]  /*0460*/  IMNMX R3, R82, -0x68, !PT ;  /* 0xffffff9852037817 */ /* 0x002fe20007800200 */
        /* <DEDUP_REMOVED lines=20> */
.L_x_17456:
        /* <DEDUP_REMOVED lines=11> */
.L_x_17455:
[----:B------:R-:W-:Y:S05]  /*0660*/  BSYNC B1 ;  /* 0x0000000000017941 */ /* 0x000fea0003800000 */
.L_x_17454:
        /* <DEDUP_REMOVED lines=8> */
.L_x_17457:
        /* <DEDUP_REMOVED lines=17> */
.L_x_17453:
[----:B-1----:R-:W-:Y:S05]  /*0800*/  BSYNC B0 ;  /* 0x0000000000007941 */ /* 0x002fea0003800000 */
.L_x_17452:
        /* <DEDUP_REMOVED lines=9> */
[----:B------:R-:W-:Y:S02]  /*08a0*/  BSSY B0, `(.L_x_17458) ;  /* 0x00002f9000007945 */ /* 0x000fe40003800000 */
[----:B------:R-:W-:Y:S02]  /*08b0*/  ISETP.GE.AND P2, PT, R6, RZ, PT ;  /* 0x000000ff0600720c */ /* 0x000fe40003f46270 */
        /* <DEDUP_REMOVED lines=24> */
[----:B------:R-:W-:Y:S02]  /*0a40*/  ISETP.NE.AND P1, PT, RZ, c[0x0][0x1d4], PT ;  /* 0x00007500ff007a0c */ /* 0x000fe40003f25270 */
[----:B------:R-:W-:Y:S01]  /*0a50*/  ISETP.GE.U32.AND P0, PT, R7, R2, PT ;  /* 0x000000020700720c */ /* 0x000fe20003f06070 */
[----:B------:R-:W-:-:S04]  /*0a60*/  @P3 IMAD R7, R27, c[0x0][0x1c8], R24 ;  /* 0x000072001b073a24 */ /* 0x000fc800078e0218 */
[----:B------:R-:W-:-:S05]  /*0a70*/  @P3 IMAD R8, R7, c[0x0][0x1d8], RZ ;  /* 0x0000760007083a24 */ /* 0x000fca00078e02ff */
[----:B------:R-:W-:-:S03]  /*0a80*/  IADD3 R7, R8, 0x1, RZ ;  /* 0x0000000108077810 */ /* 0x000fc60007ffe0ff */
[----:B------:R-:W-:Y:S02]  /*0a90*/  @P0 IADD3 R5, R5, 0x1, RZ ;  /* 0x0000000105050810 */ /* 0x000fe40007ffe0ff */
[----:B------:R-:W-:-:S03]  /*0aa0*/  ISETP.GE.AND P0, PT, R81, R4, PT ;  /* 0x000000045100720c */ /* 0x000fc60003f06270 */
[----:B------:R-:W-:Y:S01]  /*0ab0*/  @!P2 IMAD.MOV R5, RZ, RZ, -R5 ;  /* 0x000000ffff05a224 */ /* 0x000fe200078e0a05 */
[----:B------:R-:W-:-:S09]  /*0ac0*/  @!P1 LOP3.LUT R5, RZ, c[0x0][0x1d4], RZ, 0x33, !PT ;  /* 0x00007500ff059a12 */ /* 0x000fd200078e33ff */
        /* <DEDUP_REMOVED lines=20> */
.L_x_17463:
        /* <DEDUP_REMOVED lines=73> */
[----:B-1----:R-:W-:Y:S02]  /*10a0*/  HADD2.F32 R100, -RZ, R67.H1_H1 ;  /* 0x30000043ff647230 */ /* 0x002fe40000004100 */
[--C-:B--2---:R-:W-:Y:S02]  /*10b0*/  HADD2.F32 R75, -RZ, R32.reuse.H1_H1 ;  /* 0x30000020ff4b7230 */ /* 0x104fe40000004100 */
[----:B------:R-:W-:Y:S02]  /*10c0*/  HADD2.F32 R73, -RZ, R32.H0_H0 ;  /* 0x20000020ff497230 */ /* 0x000fe40000004100 */
[--C-:B------:R-:W-:Y:S02]  /*10d0*/  HADD2.F32 R91, -RZ, R33.reuse.H0_H0 ;  /* 0x20000021ff5b7230 */ /* 0x100fe40000004100 */
[----:B------:R-:W-:-:S02]  /*10e0*/  HADD2.F32 R90, -RZ, R33.H1_H1 ;  /* 0x30000021ff5a7230 */ /* 0x000fc40000004100 */
[--C-:B------:R-:W-:Y:S02]  /*10f0*/  HADD2.F32 R95, -RZ, R34.reuse.H0_H0 ;  /* 0x20000022ff5f7230 */ /* 0x100fe40000004100 */
[----:B------:R-:W-:Y:S02]  /*1100*/  HADD2.F32 R94, -RZ, R34.H1_H1 ;  /* 0x30000022ff5e7230 */ /* 0x000fe40000004100 */
[--C-:B------:R-:W-:Y:S02]  /*1110*/  HADD2.F32 R99, -RZ, R35.reuse.H0_H0 ;  /* 0x20000023ff637230 */ /* 0x100fe40000004100 */
[----:B------:R-:W-:Y:S02]  /*1120*/  HADD2.F32 R98, -RZ, R35.H1_H1 ;  /* 0x30000023ff627230 */ /* 0x000fe40000004100 */
[----:B------:R0:W2:Y:S01]  /*1130*/  LDG.E.128.CONSTANT R32, [R88.64+0x1800] ;  /* 0x0018000a58207981 */ /* 0x0000a2000c1e9d00 */
[----:B------:R-:W-:Y:S01]  /*1140*/  FMUL.FTZ R102, R52, R75 ;  /* 0x0000004b34667220 */ /* 0x000fe20000410000 */
[----:B---3--:R-:W-:Y:S01]  /*1150*/  HADD2.F32 R101, -RZ, R39.H0_H0 ;  /* 0x20000027ff657230 */ /* 0x008fe20000004100 */
[----:B------:R-:W-:Y:S01]  /*1160*/  FMUL.FTZ R74, R74, R73 ;  /* 0x000000494a4a7220 */ /* 0x000fe20000410000 */
[----:B------:R-:W1:Y:S01]  /*1170*/  LDS.128 R52, [0x20] ;  /* 0x00002000ff347984 */ /* 0x000e620000000c00 */
        /* <DEDUP_REMOVED lines=12> */
[----:B------:R-:W-:Y:S02]  /*1240*/  HADD2.F32 R103, -RZ, R39.H1_H1 ;  /* 0x30000027ff677230 */ /* 0x000fe40000004100 */
[--C-:B------:R-:W-:Y:S01]  /*1250*/  HADD2.F32 R75, -RZ, R64.reuse.H0_H0 ;  /* 0x20000040ff4b7230 */ /* 0x100fe20000004100 */
[----:B------:R0:W3:Y:S01]  /*1260*/  LDG.E.128.CONSTANT R36, [R88.64+0x1a00] ;  /* 0x001a000a58247981 */ /* 0x0000e2000c1e9d00 */
[----:B------:R-:W-:Y:S02]  /*1270*/  HADD2.F32 R64, -RZ, R64.H1_H1 ;  /* 0x30000040ff407230 */ /* 0x000fe40000004100 */
[--C-:B------:R-:W-:Y:S02]  /*1280*/  HADD2.F32 R90, -RZ, R65.reuse.H0_H0 ;  /* 0x20000041ff5a7230 */ /* 0x100fe40000004100 */
[----:B------:R-:W-:Y:S02]  /*1290*/  HADD2.F32 R93, -RZ, R65.H1_H1 ;  /* 0x30000041ff5d7230 */ /* 0x000fe40000004100 */
[----:B------:R-:W-:-:S02]  /*12a0*/  HADD2.F32 R96, -RZ, R66.H1_H1 ;  /* 0x30000042ff607230 */ /* 0x000fc40000004100 */
[----:B------:R-:W-:Y:S01]  /*12b0*/  HADD2.F32 R98, -RZ, R67.H0_H0 ;  /* 0x20000043ff627230 */ /* 0x000fe20000004100 */
[----:B------:R-:W-:Y:S01]  /*12c0*/  FFMA.FTZ R74, R75, R85, R74 ;  /* 0x000000554b4a7223 */ /* 0x000fe2000001004a */
[----:B------:R-:W-:Y:S01]  /*12d0*/  HADD2.F32 R94, -RZ, R66.H0_H0 ;  /* 0x20000042ff5e7230 */ /* 0x000fe20000004100 */
[----:B------:R-:W-:Y:S02]  /*12e0*/  FFMA.FTZ R75, R64, R91, R102 ;  /* 0x0000005b404b7223 */ /* 0x000fe40000010066 */
[----:B------:R-:W-:Y:S01]  /*12f0*/  FFMA.FTZ R85, R90, R95, R104 ;  /* 0x0000005f5a557223 */ /* 0x000fe20000010068 */
[----:B------:R-:W0:Y:S01]  /*1300*/  LDS.128 R64, [0x30] ;  /* 0x00003000ff407984 */ /* 0x000e220000000c00 */
[----:B------:R-:W-:Y:S01]  /*1310*/  FFMA.FTZ R90, R93, R92, R72 ;  /* 0x0000005c5d5a7223 */ /* 0x000fe20000010048 */
[--C-:B----4-:R-:W-:Y:S01]  /*1320*/  HADD2.F32 R92, -RZ, R40.reuse.H0_H0 ;  /* 0x20000028ff5c7230 */ /* 0x110fe20000004100 */
        /* <DEDUP_REMOVED lines=10> */
[----:B------:R4:W2:Y:S01]  /*13d0*/  LDG.E.128.CONSTANT R40, [R88.64+0x1c00] ;  /* 0x001c000a58287981 */ /* 0x0008a2000c1e9d00 */
[----:B-1----:R-:W-:Y:S02]  /*13e0*/  HADD2.F32 R91, -RZ, R52.H0_H0 ;  /* 0x20000034ff5b7230 */ /* 0x002fe40000004100 */
[----:B------:R-:W-:-:S02]  /*13f0*/  HADD2.F32 R94, -RZ, R53.H0_H0 ;  /* 0x20000035ff5e7230 */ /* 0x000fc40000004100 */
        /* <DEDUP_REMOVED lines=10> */
[----:B------:R-:W1:Y:S01]  /*14a0*/  LDS.128 R52, [0x40] ;  /* 0x00004000ff347984 */ /* 0x000e620000000c00 */
[----:B------:R-:W-:Y:S01]  /*14b0*/  FFMA.FTZ R91, R94, R95, R85 ;  /* 0x0000005f5e5b7223 */ /* 0x000fe20000010055 */
[--C-:B-----5:R-:W-:Y:S01]  /*14c0*/  HADD2.F32 R93, -RZ, R44.reuse.H0_H0 ;  /* 0x2000002cff5d7230 */ /* 0x120fe20000004100 */
[----:B------:R-:W-:Y:S01]  /*14d0*/  FFMA.FTZ R85, R102, R99, R73 ;  /* 0x0000006366557223 */ /* 0x000fe20000010049 */
[----:B------:R-:W-:Y:S01]  /*14e0*/  HADD2.F32 R94, -RZ, R44.H1_H1 ;  /* 0x3000002cff5e7230 */ /* 0x000fe20000004100 */
[----:B------:R-:W-:Y:S01]  /*14f0*/  FFMA.FTZ R90, R97, R101, R72 ;  /* 0x00000065615a7223 */ /* 0x000fe20000010048 */
[--C-:B0-----:R-:W-:Y:S01]  /*1500*/  HADD2.F32 R73, -RZ, R64.reuse.H0_H0 ;  /* 0x20000040ff497230 */ /* 0x101fe20000004100 */
        /* <DEDUP_REMOVED lines=9> */
[----:B------:R4:W5:Y:S01]  /*15a0*/  LDG.E.128.CONSTANT R44, [R88.64+0x1e00] ;  /* 0x001e000a582c7981 */ /* 0x000962000c1e9d00 */
[----:B------:R-:W-:-:S02]  /*15b0*/  HADD2.F32 R105, -RZ, R67.H0_H0 ;  /* 0x20000043ff697230 */ /* 0x000fc40000004100 */
[--C-:B------:R-:W-:Y:S02]  /*15c0*/  HADD2.F32 R96, -RZ, R65.reuse.H0_H0 ;  /* 0x20000041ff607230 */ /* 0x100fe40000004100 */
[----:B------:R-:W-:Y:S02]  /*15d0*/  HADD2.F32 R95, -RZ, R65.H1_H1 ;  /* 0x30000041ff5f7230 */ /* 0x000fe40000004100 */
[--C-:B------:R-:W-:Y:S02]  /*15e0*/  HADD2.F32 R101, -RZ, R66.reuse.H1_H1 ;  /* 0x30000042ff657230 */ /* 0x100fe40000004100 */
[----:B------:R-:W-:Y:S01]  /*15f0*/  HADD2.F32 R67, -RZ, R67.H1_H1 ;  /* 0x30000043ff437230 */ /* 0x000fe20000004100 */
[----:B------:R-:W-:Y:S02]  /*1600*/  FFMA.FTZ R64, R73, R93, R74 ;  /* 0x0000005d49407223 */ /* 0x000fe4000001004a */
[----:B------:R-:W-:Y:S02]  /*1610*/  FFMA.FTZ R65, R72, R94, R75 ;  /* 0x0000005e48417223 */ /* 0x000fe4000001004b */
[----:B------:R-:W0:Y:S01]  /*1620*/  LDS.128 R72, [0x50] ;  /* 0x00005000ff487984 */ /* 0x000e220000000c00 */
        /* <DEDUP_REMOVED lines=8> */
[----:B------:R-:W-:Y:S01]  /*16b0*/  HADD2.F32 R99, -RZ, R50.H0_H0 ;  /* 0x20000032ff637230 */ /* 0x000fe20000004100 */
[----:B------:R-:W-:Y:S01]  /*16c0*/  FFMA.FTZ R100, R67, R107, R100 ;  /* 0x0000006b43647223 */ /* 0x000fe20000010064 */
[----:B------:R-:W-:-:S02]  /*16d0*/  HADD2.F32 R67, -RZ, R48.H1_H1 ;  /* 0x30000030ff437230 */ /* 0x000fc40000004100 */
[----:B------:R-:W-:Y:S02]  /*16e0*/  HADD2.F32 R101, -RZ, R50.H1_H1 ;  /* 0x30000032ff657230 */ /* 0x000fe40000004100 */
[--C-:B------:R-:W-:Y:S02]  /*16f0*/  HADD2.F32 R104, -RZ, R51.reuse.H0_H0 ;  /* 0x20000033ff687230 */ /* 0x100fe40000004100 */
[----:B------:R-:W-:Y:S02]  /*1700*/  HADD2.F32 R105, -RZ, R51.H1_H1 ;  /* 0x30000033ff697230 */ /* 0x000fe40000004100 */
[----:B------:R4:W3:Y:S01]  /*1710*/  LDG.E.128.CONSTANT R48, [R88.64+0x2000] ;  /* 0x0020000a58307981 */ /* 0x0008e2000c1e9d00 */
[--C-:B-1----:R-:W-:Y:S02]  /*1720*/  HADD2.F32 R93, -RZ, R52.reuse.H0_H0 ;  /* 0x20000034ff5d7230 */ /* 0x102fe40000004100 */
[----:B------:R-:W-:-:S03]  /*1730*/  HADD2.F32 R94, -RZ, R52.H1_H1 ;  /* 0x30000034ff5e7230 */ /* 0x000fc60000004100 */
[----:B------:R-:W-:Y:S02]  /*1740*/  FFMA.FTZ R93, R93, R66, R64 ;  /* 0x000000425d5d7223 */ /* 0x000fe40000010040 */
[----:B------:R-:W-:Y:S02]  /*1750*/  FFMA.FTZ R94, R94, R67, R65 ;  /* 0x000000435e5e7223 */ /* 0x000fe40000010041 */
[----:B------:R-:W1:Y:S01]  /*1760*/  LDS.128 R64, [0x60] ;  /* 0x00006000ff407984 */ /* 0x000e620000000c00 */
[----:B------:R-:W-:Y:S01]  /*1770*/  FFMA.FTZ R85, R102, R103, R85 ;  /* 0x0000006766557223 */ /* 0x000fe20000010055 */
[--C-:B------:R-:W-:Y:S02]  /*1780*/  HADD2.F32 R97, -RZ, R54.reuse.H1_H1 ;  /* 0x30000036ff617230 */ /* 0x100fe40000004100 */
[----:B------:R-:W-:Y:S02]  /*1790*/  HADD2.F32 R103, -RZ, R55.H0_H0 ;  /* 0x20000037ff677230 */ /* 0x000fe40000004100 */
[----:B------:R-:W-:-:S02]  /*17a0*/  HADD2.F32 R102, -RZ, R54.H0_H0 ;  /* 0x20000036ff667230 */ /* 0x000fc40000004100 */
[--C-:B------:R-:W-:Y:S01]  /*17b0*/  HADD2.F32 R52, -RZ, R53.reuse.H0_H0 ;  /* 0x20000035ff347230 */ /* 0x100fe20000004100 */
[----:B------:R-:W-:Y:S01]  /*17c0*/  FFMA.FTZ R90, R97, R101, R90 ;  /* 0x00000065615a7223 */ /* 0x000fe2000001005a */
[----:B------:R-:W-:Y:S01]  /*17d0*/  HADD2.F32 R53, -RZ, R53.H1_H1 ;  /* 0x30000035ff357230 */ /* 0x000fe20000004100 */
[----:B------:R-:W-:Y:S01]  /*17e0*/  FFMA.FTZ R98, R103, R104, R98 ;  /* 0x0000006867627223 */ /* 0x000fe20000010062 */
[----:B------:R-:W-:Y:S01]  /*17f0*/  HADD2.F32 R55, -RZ, R55.H1_H1 ;  /* 0x30000037ff377230 */ /* 0x000fe20000004100 */
[----:B------:R-:W-:Y:S01]  /*1800*/  FFMA.FTZ R85, R102, R99, R85 ;  /* 0x0000006366557223 */ /* 0x000fe20000010055 */
[--C-:B------:R-:W-:Y:S02]  /*1810*/  HADD2.F32 R101, -RZ, R58.reuse.H0_H0 ;  /* 0x2000003aff657230 */ /* 0x100fe40000004100 */
[----:B------:R-:W-:Y:S02]  /*1820*/  HADD2.F32 R103, -RZ, R58.H1_H1 ;  /* 0x3000003aff677230 */ /* 0x000fe40000004100 */
[----:B0-----:R-:W-:Y:S01]  /*1830*/  HADD2.F32 R58, -RZ, R73.H0_H0 ;  /* 0x20000049ff3a7230 */ /* 0x001fe20000004100 */
[----:B------:R-:W-:Y:S01]  /*1840*/  FFMA.FTZ R91, R52, R95, R91 ;  /* 0x0000005f345b7223 */ /* 0x000fe2000001005b */
[----:B------:R-:W-:Y:S01]  /*1850*/  HADD2.F32 R99, -RZ, R57.H1_H1 ;  /* 0x30000039ff637230 */ /* 0x000fe20000004100 */
[----:B------:R-:W-:Y:S01]  /*1860*/  FFMA.FTZ R92, R53, R96, R92 ;  /* 0x00000060355c7223 */ /* 0x000fe2000001005c */
[----:B------:R-:W-:Y:S01]  /*1870*/  HADD2.F32 R73, -RZ, R73.H1_H1 ;  /* 0x30000049ff497230 */ /* 0x000fe20000004100 */
[----:B------:R-:W-:Y:S01]  /*1880*/  FFMA.FTZ R100, R55, R105, R100 ;  /* 0x0000006937647223 */ /* 0x000fe20000010064 */
[--C-:B------:R-:W-:Y:S01]  /*1890*/  HADD2.F32 R95, -RZ, R56.reuse.H0_H0 ;  /* 0x20000038ff5f7230 */ /* 0x100fe20000004100 */
[----:B------:R4:W5:Y:S01]  /*18a0*/  LDG.E.128.CONSTANT R52, [R88.64+0x2200] ;  /* 0x0022000a58347981 */ /* 0x000962000c1e9d00 */
[----:B------:R-:W-:-:S02]  /*18b0*/  HADD2.F32 R96, -RZ, R56.H1_H1 ;  /* 0x30000038ff607230 */ /* 0x000fc40000004100 */
[----:B------:R-:W-:Y:S02]  /*18c0*/  HADD2.F32 R97, -RZ, R57.H0_H0 ;  /* 0x20000039ff617230 */ /* 0x000fe40000004100 */
[--C-:B------:R-:W-:Y:S02]  /*18d0*/  HADD2.F32 R104, -RZ, R59.reuse.H0_H0 ;  /* 0x2000003bff687230 */ /* 0x100fe40000004100 */
[----:B------:R-:W-:Y:S02]  /*18e0*/  HADD2.F32 R106, -RZ, R59.H1_H1 ;  /* 0x3000003bff6a7230 */ /* 0x000fe40000004100 */
[--C-:B------:R-:W-:Y:S02]  /*18f0*/  HADD2.F32 R56, -RZ, R72.reuse.H0_H0 ;  /* 0x20000048ff387230 */ /* 0x100fe40000004100 */
[----:B------:R-:W-:Y:S02]  /*1900*/  HADD2.F32 R57, -RZ, R72.H1_H1 ;  /* 0x30000048ff397230 */ /* 0x000fe40000004100 */
[----:B------:R-:W-:-:S02]  /*1910*/  HADD2.F32 R102, -RZ, R74.H0_H0 ;  /* 0x2000004aff667230 */ /* 0x000fc40000004100 */
[----:B------:R-:W-:Y:S01]  /*1920*/  HADD2.F32 R59, -RZ, R74.H1_H1 ;  /* 0x3000004aff3b7230 */ /* 0x000fe20000004100 */
[----:B------:R-:W-:Y:S01]  /*1930*/  FFMA.FTZ R92, R73, R99, R92 ;  /* 0x00000063495c7223 */ /* 0x000fe2000001005c */
        /* <DEDUP_REMOVED lines=13> */
[----:B------:R4:W5:Y:S01]  /*1a10*/  LDG.E.128.CONSTANT R56, [R88.64+0x2400] ;  /* 0x0024000a58387981 */ /* 0x000962000c1e9d00 */
[----:B------:R-:W-:-:S02]  /*1a20*/  HADD2.F32 R103, -RZ, R62.H1_H1 ;  /* 0x3000003eff677230 */ /* 0x000fc40000004100 */
[--C-:B-1----:R-:W-:Y:S02]  /*1a30*/  HADD2.F32 R60, -RZ, R64.reuse.H0_H0 ;  /* 0x20000040ff3c7230 */ /* 0x102fe40000004100 */
[----:B------:R-:W-:Y:S02]  /*1a40*/  HADD2.F32 R61, -RZ, R64.H1_H1 ;  /* 0x30000040ff3d7230 */ /* 0x000fe40000004100 */
[----:B------:R-:W-:Y:S01]  /*1a50*/  HADD2.F32 R62, -RZ, R65.H0_H0 ;  /* 0x20000041ff3e7230 */ /* 0x000fe20000004100 */
[----:B------:R-:W-:Y:S01]  /*1a60*/  FFMA.FTZ R98, R105, R104, R98 ;  /* 0x0000006869627223 */ /* 0x000fe20000010062 */
[--C-:B------:R-:W-:Y:S01]  /*1a70*/  HADD2.F32 R104, -RZ, R63.reuse.H0_H0 ;  /* 0x2000003fff687230 */ /* 0x100fe20000004100 */
[----:B------:R-:W-:Y:S01]  /*1a80*/  FFMA.FTZ R100, R107, R106, R100 ;  /* 0x0000006a6b647223 */ /* 0x000fe20000010064 */
[----:B------:R-:W-:Y:S01]  /*1a90*/  HADD2.F32 R106, -RZ, R63.H1_H1 ;  /* 0x3000003fff6a7230 */ /* 0x000fe20000004100 */
[----:B------:R-:W-:Y:S02]  /*1aa0*/  FFMA.FTZ R93, R60, R95, R93 ;  /* 0x0000005f3c5d7223 */ /* 0x000fe4000001005d */
[----:B------:R-:W-:-:S02]  /*1ab0*/  FFMA.FTZ R94, R61, R96, R94 ;  /* 0x000000603d5e7223 */ /* 0x000fc4000001005e */
[----:B------:R-:W-:Y:S02]  /*1ac0*/  FFMA.FTZ R91, R62, R97, R91 ;  /* 0x000000613e5b7223 */ /* 0x000fe4000001005b */
[----:B------:R-:W1:Y:S01]  /*1ad0*/  LDS.128 R60, [0x80] ;  /* 0x00008000ff3c7984 */ /* 0x000e620000000c00 */
[--C-:B------:R-:W-:Y:S02]  /*1ae0*/  HADD2.F32 R101, -RZ, R66.reuse.H1_H1 ;  /* 0x30000042ff657230 */ /* 0x100fe40000004100 */
[----:B------:R-:W-:Y:S02]  /*1af0*/  HADD2.F32 R65, -RZ, R65.H1_H1 ;  /* 0x30000041ff417230 */ /* 0x000fe40000004100 */
[--C-:B------:R-:W-:Y:S02]  /*1b00*/  HADD2.F32 R105, -RZ, R67.reuse.H0_H0 ;  /* 0x20000043ff697230 */ /* 0x100fe40000004100 */
[----:B------:R-:W-:Y:S01]  /*1b10*/  HADD2.F32 R67, -RZ, R67.H1_H1 ;  /* 0x30000043ff437230 */ /* 0x000fe20000004100 */
[----:B------:R-:W-:Y:S01]  /*1b20*/  FFMA.FTZ R90, R101, R103, R90 ;  /* 0x00000067655a7223 */ /* 0x000fe2000001005a */
[----:B------:R-:W-:Y:S01]  /*1b30*/  HADD2.F32 R64, -RZ, R66.H0_H0 ;  /* 0x20000042ff407230 */ /* 0x000fe20000004100 */
[----:B------:R-:W-:Y:S01]  /*1b40*/  FFMA.FTZ R92, R65, R99, R92 ;  /* 0x00000063415c7223 */ /* 0x000fe2000001005c */
[----:B------:R-:W-:-:S02]  /*1b50*/  HADD2.F32 R101, -RZ, R70.H0_H0 ;  /* 0x20000046ff657230 */ /* 0x000fc40000004100 */
[----:B------:R-:W-:Y:S01]  /*1b60*/  HADD2.F32 R103, -RZ, R70.H1_H1 ;  /* 0x30000046ff677230 */ /* 0x000fe20000004100 */
[----:B------:R-:W-:Y:S01]  /*1b70*/  FFMA.FTZ R98, R105, R104, R98 ;  /* 0x0000006869627223 */ /* 0x000fe20000010062 */
[----:B0-----:R-:W-:Y:S01]  /*1b80*/  HADD2.F32 R70, -RZ, R73.H0_H0 ;  /* 0x20000049ff467230 */ /* 0x001fe20000004100 */
[----:B------:R-:W-:Y:S01]  /*1b90*/  FFMA.FTZ R100, R67, R106, R100 ;  /* 0x0000006a43647223 */ /* 0x000fe20000010064 */
[----:B------:R-:W-:Y:S01]  /*1ba0*/  HADD2.F32 R99, -RZ, R69.H1_H1 ;  /* 0x30000045ff637230 */ /* 0x000fe20000004100 */
[----:B------:R-:W-:Y:S01]  /*1bb0*/  FFMA.FTZ R85, R64, R102, R85 ;  /* 0x0000006640557223 */ /* 0x000fe20000010055 */
[----:B------:R-:W-:Y:S01]  /*1bc0*/  HADD2.F32 R73, -RZ, R73.H1_H1 ;  /* 0x30000049ff497230 */ /* 0x000fe20000004100 */
[----:B------:R4:W5:Y:S01]  /*1bd0*/  LDG.E.128.CONSTANT R64, [R88.64+0x2600] ;  /* 0x0026000a58407981 */ /* 0x000962000c1e9d00 */
[--C-:B------:R-:W-:Y:S02]  /*1be0*/  HADD2.F32 R104, -RZ, R71.reuse.H0_H0 ;  /* 0x20000047ff687230 */ /* 0x100fe40000004100 */
[----:B------:R-:W-:-:S02]  /*1bf0*/  HADD2.F32 R106, -RZ, R71.H1_H1 ;  /* 0x30000047ff6a7230 */ /* 0x000fc40000004100 */
[--C-:B------:R-:W-:Y:S02]  /*1c00*/  HADD2.F32 R102, -RZ, R74.reuse.H0_H0 ;  /* 0x2000004aff667230 */ /* 0x100fe40000004100 */
[----:B------:R-:W-:Y:S02]  /*1c10*/  HADD2.F32 R71, -RZ, R74.H1_H1 ;  /* 0x3000004aff477230 */ /* 0x000fe40000004100 */
[--C-:B------:R-:W-:Y:S02]  /*1c20*/  HADD2.F32 R95, -RZ, R68.reuse.H0_H0 ;  /* 0x20000044ff5f7230 */ /* 0x100fe40000004100 */
[----:B------:R-:W-:Y:S02]  /*1c30*/  HADD2.F32 R96, -RZ, R68.H1_H1 ;  /* 0x30000044ff607230 */ /* 0x000fe40000004100 */
[----:B------:R-:W-:Y:S01]  /*1c40*/  HADD2.F32 R97, -RZ, R69.H0_H0 ;  /* 0x20000045ff617230 */ /* 0x000fe20000004100 */
[----:B------:R-:W-:Y:S01]  /*1c50*/  FFMA.FTZ R92, R73, R99, R92 ;  /* 0x00000063495c7223 */ /* 0x000fe2000001005c */
[----:B------:R-:W-:-:S02]  /*1c60*/  HADD2.F32 R68, -RZ, R72.H0_H0 ;  /* 0x20000048ff447230 */ /* 0x000fc40000004100 */
[----:B------:R-:W-:Y:S02]  /*1c70*/  HADD2.F32 R69, -RZ, R72.H1_H1 ;  /* 0x30000048ff457230 */ /* 0x000fe40000004100 */
[--C-:B------:R-:W-:Y:S02]  /*1c80*/  HADD2.F32 R105, -RZ, R75.reuse.H0_H0 ;  /* 0x2000004bff697230 */ /* 0x100fe40000004100 */
[----:B------:R-:W-:Y:S01]  /*1c90*/  HADD2.F32 R107, -RZ, R75.H1_H1 ;  /* 0x3000004bff6b7230 */ /* 0x000fe20000004100 */
[----:B------:R-:W-:Y:S01]  /*1ca0*/  FFMA.FTZ R85, R102, R101, R85 ;  /* 0x0000006566557223 */ /* 0x000fe20000010055 */
[----:B------:R-:W0:Y:S01]  /*1cb0*/  LDS.128 R72, [0x90] ;  /* 0x00009000ff487984 */ /* 0x000e220000000c00 */
[----:B------:R-:W-:Y:S01]  /*1cc0*/  FFMA.FTZ R90, R71, R103, R90 ;  /* 0x00000067475a7223 */ /* 0x000fe2000001005a */
[--C-:B------:R-:W-:Y:S01]  /*1cd0*/  HADD2.F32 R101, -RZ, R18.reuse.H0_H0 ;  /* 0x20000012ff657230 */ /* 0x100fe20000004100 */
[----:B------:R-:W-:Y:S01]  /*1ce0*/  FFMA.FTZ R93, R68, R95, R93 ;  /* 0x0000005f445d7223 */ /* 0x000fe2000001005d */
[----:B------:R-:W-:Y:S01]  /*1cf0*/  HADD2.F32 R103, -RZ, R18.H1_H1 ;  /* 0x30000012ff677230 */ /* 0x000fe20000004100 */
[----:B------:R-:W-:Y:S01]  /*1d00*/  FFMA.FTZ R94, R69, R96, R94 ;  /* 0x00000060455e7223 */ /* 0x000fe2000001005e */
[----:B-1----:R-:W-:Y:S01]  /*1d10*/  HADD2.F32 R18, -RZ, R61.H0_H0 ;  /* 0x2000003dff127230 */ /* 0x002fe20000004100 */
[----:B------:R-:W-:Y:S01]  /*1d20*/  FFMA.FTZ R91, R70, R97, R91 ;  /* 0x00000061465b7223 */ /* 0x000fe2000001005b */
[----:B------:R-:W-:Y:S01]  /*1d30*/  HADD2.F32 R99, -RZ, R17.H1_H1 ;  /* 0x30000011ff637230 */ /* 0x000fe20000004100 */
[----:B------:R4:W5:Y:S01]  /*1d40*/  LDG.E.128.CONSTANT R68, [R88.64+0x2800] ;  /* 0x0028000a58447981 */ /* 0x000962000c1e9d00 */
        /* <DEDUP_REMOVED lines=9> */
[--C-:B------:R-:W-:Y:S02]  /*1de0*/  HADD2.F32 R16, -RZ, R60.reuse.H0_H0 ;  /* 0x2000003cff107230 */ /* 0x100fe40000004100 */
[----:B------:R-:W-:Y:S02]  /*1df0*/  HADD2.F32 R17, -RZ, R60.H1_H1 ;  /* 0x3000003cff117230 */ /* 0x000fe40000004100 */
[--C-:B------:R-:W-:Y:S02]  /*1e00*/  HADD2.F32 R102, -RZ, R62.reuse.H0_H0 ;  /* 0x2000003eff667230 */ /* 0x100fe40000004100 */
[----:B------:R-:W-:-:S02]  /*1e10*/  HADD2.F32 R19, -RZ, R62.H1_H1 ;  /* 0x3000003eff137230 */ /* 0x000fc40000004100 */
[--C-:B------:R-:W-:Y:S02]  /*1e20*/  HADD2.F32 R105, -RZ, R63.reuse.H0_H0 ;  /* 0x2000003fff697230 */ /* 0x100fe40000004100 */
[----:B------:R-:W-:Y:S02]  /*1e30*/  HADD2.F32 R107, -RZ, R63.H1_H1 ;  /* 0x3000003fff6b7230 */ /* 0x000fe40000004100 */
        /* <DEDUP_REMOVED lines=10> */
[----:B0-----:R-:W-:Y:S01]  /*1ee0*/  HADD2.F32 R20, -RZ, R72.H0_H0 ;  /* 0x20000048ff147230 */ /* 0x001fe20000004100 */
[----:B------:R-:W-:Y:S01]  /*1ef0*/  FFMA.FTZ R98, R105, R104, R98 ;  /* 0x0000006869627223 */ /* 0x000fe20000010062 */
[----:B------:R-:W-:Y:S01]  /*1f00*/  HADD2.F32 R99, -RZ, R21.H0_H0 ;  /* 0x20000015ff637230 */ /* 0x000fe20000004100 */
[----:B------:R-:W-:Y:S01]  /*1f10*/  FFMA.FTZ R96, R107, R106, R100 ;  /* 0x0000006a6b607223 */ /* 0x000fe20000010064 */
[----:B------:R-:W-:Y:S01]  /*1f20*/  HADD2.F32 R22, -RZ, R73.H0_H0 ;  /* 0x20000049ff167230 */ /* 0x000fe20000004100 */
[----:B------:R4:W5:Y:S01]  /*1f30*/  LDG.E.128.CONSTANT R16, [R88.64+0x2a00] ;  /* 0x002a000a58107981 */ /* 0x000962000c1e9d00 */
[----:B------:R-:W-:-:S02]  /*1f40*/  HADD2.F32 R100, -RZ, R21.H1_H1 ;  /* 0x30000015ff647230 */ /* 0x000fc40000004100 */
[--C-:B------:R-:W-:Y:S02]  /*1f50*/  HADD2.F32 R104, -RZ, R23.reuse.H0_H0 ;  /* 0x20000017ff687230 */ /* 0x100fe40000004100 */
[----:B------:R-:W-:Y:S02]  /*1f60*/  HADD2.F32 R106, -RZ, R23.H1_H1 ;  /* 0x30000017ff6a7230 */ /* 0x000fe40000004100 */
[----:B------:R-:W-:Y:S02]  /*1f70*/  HADD2.F32 R102, -RZ, R74.H0_H0 ;  /* 0x2000004aff667230 */ /* 0x000fe40000004100 */
[----:B------:R-:W-:Y:S02]  /*1f80*/  HADD2.F32 R21, -RZ, R72.H1_H1 ;  /* 0x30000048ff157230 */ /* 0x000fe40000004100 */
[----:B------:R-:W-:Y:S02]  /*1f90*/  HADD2.F32 R73, -RZ, R73.H1_H1 ;  /* 0x30000049ff497230 */ /* 0x000fe40000004100 */
[----:B------:R-:W-:-:S02]  /*1fa0*/  HADD2.F32 R23, -RZ, R74.H1_H1 ;  /* 0x3000004aff177230 */ /* 0x000fc40000004100 */
[----:B------:R-:W-:Y:S01]  /*1fb0*/  HADD2.F32 R105, -RZ, R75.H0_H0 ;  /* 0x2000004bff697230 */ /* 0x000fe20000004100 */
[----:B------:R-:W-:Y:S02]  /*1fc0*/  FFMA.FTZ R93, R20, R95, R93 ;  /* 0x0000005f145d7223 */ /* 0x000fe4000001005d */
[----:B------:R-:W-:Y:S02]  /*1fd0*/  FFMA.FTZ R95, R22, R99, R91 ;  /* 0x00000063165f7223 */ /* 0x000fe4000001005b */
[----:B------:R-:W-:Y:S01]  /*1fe0*/  FFMA.FTZ R91, R102, R101, R85 ;  /* 0x00000065665b7223 */ /* 0x000fe20000010055 */
[--C-:B------:R-:W-:Y:S01]  /*1ff0*/  HADD2.F32 R99, -RZ, R25.reuse.H0_H0 ;  /* 0x20000019ff637230 */ /* 0x100fe20000004100 */
        /* <DEDUP_REMOVED lines=8> */
[----:B------:R4:W5:Y:S01]  /*2080*/  LDG.E.128.CONSTANT R20, [R88.64+0x2c00] ;  /* 0x002c000a58147981 */ /* 0x000962000c1e9d00 */
[----:B------:R-:W-:-:S02]  /*2090*/  HADD2.F32 R103, -RZ, R26.H1_H1 ;  /* 0x3000001aff677230 */ /* 0x000fc40000004100 */
[--C-:B-1----:R-:W-:Y:S02]  /*20a0*/  HADD2.F32 R24, -RZ, R60.reuse.H0_H0 ;  /* 0x2000003cff187230 */ /* 0x102fe40000004100 */
[----:B------:R-:W-:Y:S02]  /*20b0*/  HADD2.F32 R25, -RZ, R60.H1_H1 ;  /* 0x3000003cff197230 */ /* 0x000fe40000004100 */
[--C-:B------:R-:W-:Y:S02]  /*20c0*/  HADD2.F32 R26, -RZ, R61.reuse.H0_H0 ;  /* 0x2000003dff1a7230 */ /* 0x100fe40000004100 */
[----:B------:R-:W-:Y:S02]  /*20d0*/  HADD2.F32 R61, -RZ, R61.H1_H1 ;  /* 0x3000003dff3d7230 */ /* 0x000fe40000004100 */
[--C-:B------:R-:W-:Y:S02]  /*20e0*/  HADD2.F32 R60, -RZ, R62.reuse.H0_H0 ;  /* 0x2000003eff3c7230 */ /* 0x100fe40000004100 */
[----:B------:R-:W-:Y:S01]  /*20f0*/  HADD2.F32 R101, -RZ, R62.H1_H1 ;  /* 0x3000003eff657230 */ /* 0x000fe20000004100 */
[----:B------:R-:W-:Y:S01]  /*2100*/  FFMA.FTZ R92, R61, R100, R92 ;  /* 0x000000643d5c7223 */ /* 0x000fe2000001005c */
[--C-:B------:R-:W-:Y:S01]  /*2110*/  HADD2.F32 R104, -RZ, R63.reuse.H0_H0 ;  /* 0x2000003fff687230 */ /* 0x100fe20000004100 */
[----:B------:R-:W-:Y:S01]  /*2120*/  FFMA.FTZ R91, R60, R102, R91 ;  /* 0x000000663c5b7223 */ /* 0x000fe2000001005b */
[----:B------:R-:W-:-:S02]  /*2130*/  HADD2.F32 R105, -RZ, R63.H1_H1 ;  /* 0x3000003fff697230 */ /* 0x000fc40000004100 */
[----:B------:R4:W5:Y:S01]  /*2140*/  LDG.E.128.CONSTANT R60, [R88.64+0x2e00] ;  /* 0x002e000a583c7981 */ /* 0x000962000c1e9d00 */
[----:B------:R-:W-:-:S03]  /*2150*/  HADD2.F32 R107, -RZ, R75.H1_H1 ;  /* 0x3000004bff6b7230 */ /* 0x000fc60000004100 */
[----:B------:R-:W0:Y:S01]  /*2160*/  LDS.128 R72, [0xb0] ;  /* 0x0000b000ff487984 */ /* 0x000e220000000c00 */
[----:B------:R-:W-:Y:S02]  /*2170*/  FFMA.FTZ R93, R24, R97, R93 ;  /* 0x00000061185d7223 */ /* 0x000fe4000001005d */
[----:B------:R-:W-:Y:S01]  /*2180*/  FFMA.FTZ R96, R107, R106, R96 ;  /* 0x0000006a6b607223 */ /* 0x000fe20000010060 */
[--C-:B------:R-:W-:Y:S01]  /*2190*/  HADD2.F32 R106, -RZ, R27.reuse.H0_H0 ;  /* 0x2000001bff6a7230 */ /* 0x100fe20000004100 */
[----:B------:R-:W-:Y:S01]  /*21a0*/  FFMA.FTZ R94, R25, R98, R94 ;  /* 0x00000062195e7223 */ /* 0x000fe2000001005e */
[----:B------:R-:W-:Y:S01]  /*21b0*/  HADD2.F32 R107, -RZ, R27.H1_H1 ;  /* 0x3000001bff6b7230 */ /* 0x000fe20000004100 */
[----:B------:R-:W-:Y:S02]  /*21c0*/  FFMA.FTZ R95, R26, R99, R95 ;  /* 0x000000631a5f7223 */ /* 0x000fe4000001005f */
[----:B------:R-:W1:Y:S01]  /*21d0*/  LDS.128 R24, [0xc0] ;  /* 0x0000c000ff187984 */ /* 0x000e620000000c00 */
[----:B------:R-:W-:-:S02]  /*21e0*/  HADD2.F32 R97, -RZ, R28.H0_H0 ;  /* 0x2000001cff617230 */ /* 0x000fc40000004100 */
[----:B------:R-:W-:Y:S02]  /*21f0*/  HADD2.F32 R98, -RZ, R28.H1_H1 ;  /* 0x3000001cff627230 */ /* 0x000fe40000004100 */
[--C-:B------:R-:W-:Y:S02]  /*2200*/  HADD2.F32 R99, -RZ, R29.reuse.H0_H0 ;  /* 0x2000001dff637230 */ /* 0x100fe40000004100 */
[----:B------:R-:W-:Y:S01]  /*2210*/  HADD2.F32 R100, -RZ, R29.H1_H1 ;  /* 0x3000001dff647230 */ /* 0x000fe20000004100 */
[----:B------:R-:W-:Y:S01]  /*2220*/  FFMA.FTZ R90, R101, R103, R90 ;  /* 0x00000067655a7223 */ /* 0x000fe2000001005a */
[--C-:B------:R-:W-:Y:S01]  /*2230*/  HADD2.F32 R101, -RZ, R30.reuse.H0_H0 ;  /* 0x2000001eff657230 */ /* 0x100fe20000004100 */
[----:B------:R-:W-:Y:S01]  /*2240*/  FFMA.FTZ R85, R104, R106, R85 ;  /* 0x0000006a68557223 */ /* 0x000fe20000010055 */
[----:B------:R-:W-:Y:S02]  /*2250*/  HADD2.F32 R102, -RZ, R30.H1_H1 ;  /* 0x3000001eff667230 */ /* 0x000fe40000004100 */
[----:B------:R-:W-:-:S02]  /*2260*/  HADD2.F32 R103, -RZ, R31.H0_H0 ;  /* 0x2000001fff677230 */ /* 0x000fc40000004100 */
[----:B------:R-:W-:Y:S01]  /*2270*/  HADD2.F32 R104, -RZ, R31.H1_H1 ;  /* 0x3000001fff687230 */ /* 0x000fe20000004100 */
[----:B------:R-:W-:Y:S01]  /*2280*/  FFMA.FTZ R96, R105, R107, R96 ;  /* 0x0000006b69607223 */ /* 0x000fe20000010060 */
[--C-:B0-----:R-:W-:Y:S02]  /*2290*/  HADD2.F32 R28, -RZ, R72.reuse.H0_H0 ;  /* 0x20000048ff1c7230 */ /* 0x101fe40000004100 */
[----:B------:R-:W-:Y:S02]  /*22a0*/  HADD2.F32 R29, -RZ, R72.H1_H1 ;  /* 0x30000048ff1d7230 */ /* 0x000fe40000004100 */
[--C-:B------:R-:W-:Y:S01]  /*22b0*/  HADD2.F32 R72, -RZ, R73.reuse.H0_H0 ;  /* 0x20000049ff487230 */ /* 0x100fe20000004100 */
[----:B------:R-:W-:Y:S01]  /*22c0*/  FFMA.FTZ R93, R28, R97, R93 ;  /* 0x000000611c5d7223 */ /* 0x000fe2000001005d */
[--C-:B----4-:R-:W-:Y:S01]  /*22d0*/  HADD2.F32 R88, -RZ, R74.reuse.H0_H0 ;  /* 0x2000004aff587230 */ /* 0x110fe20000004100 */
[----:B------:R-:W-:Y:S01]  /*22e0*/  FFMA.FTZ R94, R29, R98, R94 ;  /* 0x000000621d5e7223 */ /* 0x000fe2000001005e */
[----:B------:R-:W-:Y:S01]  /*22f0*/  HADD2.F32 R89, -RZ, R74.H1_H1 ;  /* 0x3000004aff597230 */ /* 0x000fe20000004100 */
[----:B------:R-:W0:Y:S01]  /*2300*/  LDS.128 R28, [0xd0] ;  /* 0x0000d000ff1c7984 */ /* 0x000e220000000c00 */
[----:B------:R-:W-:-:S02]  /*2310*/  HADD2.F32 R73, -RZ, R73.H1_H1 ;  /* 0x30000049ff497230 */ /* 0x000fc40000004100 */
[--C-:B------:R-:W-:Y:S02]  /*2320*/  HADD2.F32 R74, -RZ, R75.reuse.H0_H0 ;  /* 0x2000004bff4a7230 */ /* 0x100fe40000004100 */
[----:B------:R-:W-:Y:S01]  /*2330*/  HADD2.F32 R75, -RZ, R75.H1_H1 ;  /* 0x3000004bff4b7230 */ /* 0x000fe20000004100 */
[----:B------:R-:W-:Y:S01]  /*2340*/  FFMA.FTZ R95, R72, R99, R95 ;  /* 0x00000063485f7223 */ /* 0x000fe2000001005f */
[----:B--2---:R-:W-:Y:S01]  /*2350*/  HADD2.F32 R72, -RZ, R32.H0_H0 ;  /* 0x20000020ff487230 */ /* 0x004fe20000004100 */
[----:B------:R-:W-:Y:S01]  /*2360*/  FFMA.FTZ R73, R73, R100, R92 ;  /* 0x0000006449497223 */ /* 0x000fe2000001005c */
[--C-:B------:R-:W-:Y:S01]  /*2370*/  HADD2.F32 R92, -RZ, R33.reuse.H1_H1 ;  /* 0x30000021ff5c7230 */ /* 0x100fe20000004100 */
        /* <DEDUP_REMOVED lines=8> */
[--C-:B------:R-:W-:Y:S02]  /*2400*/  HADD2.F32 R101, -RZ, R35.reuse.H0_H0 ;  /* 0x20000023ff657230 */ /* 0x100fe40000004100 */
[----:B------:R-:W-:Y:S02]  /*2410*/  HADD2.F32 R102, -RZ, R35.H1_H1 ;  /* 0x30000023ff667230 */ /* 0x000fe40000004100 */
        /* <DEDUP_REMOVED lines=10> */
[--C-:B---3--:R-:W-:Y:S01]  /*24c0*/  HADD2.F32 R85, -RZ, R37.reuse.H0_H0 ;  /* 0x20000025ff557230 */ /* 0x108fe20000004100 */
[----:B------:R-:W-:Y:S01]  /*24d0*/  FFMA.FTZ R35, R35, R97, R88 ;  /* 0x0000006123237223 */ /* 0x000fe20000010058 */
[----:B------:R-:W-:Y:S01]  /*24e0*/  HADD2.F32 R88, -RZ, R37.H1_H1 ;  /* 0x30000025ff587230 */ /* 0x000fe20000004100 */
[----:B------:R-:W-:Y:S01]  /*24f0*/  FFMA.FTZ R32, R32, R72, R93 ;  /* 0x0000004820207223 */ /* 0x000fe2000001005d */
[----:B------:R-:W-:-:S02]  /*2500*/  HADD2.F32 R72, -RZ, R36.H0_H0 ;  /* 0x20000024ff487230 */ /* 0x000fc40000004100 */
[----:B0-----:R-:W-:Y:S02]  /*2510*/  HADD2.F32 R37, -RZ, R28.H0_H0 ;  /* 0x2000001cff257230 */ /* 0x001fe40000004100 */
        /* <DEDUP_REMOVED lines=17> */
[----:B------:R-:W0:Y:S01]  /*2630*/  LDS.128 R28, [0xf0] ;  /* 0x0000f000ff1c7984 */ /* 0x000e220000000c00 */
[----:B------:R-:W-:-:S02]  /*2640*/  HADD2.F32 R36, -RZ, R40.H0_H0 ;  /* 0x20000028ff247230 */ /* 0x000fc40000004100 */
[----:B------:R-:W-:Y:S02]  /*2650*/  HADD2.F32 R40, -RZ, R40.H1_H1 ;  /* 0x30000028ff287230 */ /* 0x000fe40000004100 */
        /* <DEDUP_REMOVED lines=17> */
[----:B------:R-:W-:-:S02]  /*2770*/  HADD2.F32 R43, -RZ, R27.H0_H0 ;  /* 0x2000001bff2b7230 */ /* 0x000fc40000004100 */
[----:B------:R-:W-:Y:S02]  /*2780*/  HADD2.F32 R92, -RZ, R27.H1_H1 ;  /* 0x3000001bff5c7230 */ /* 0x000fe40000004100 */
[----:B------:R-:W1:Y:S01]  /*2790*/  LDS.128 R24, [0x100] ;  /* 0x00010000ff187984 */ /* 0x000e620000000c00 */
[----:B------:R-:W-:Y:S02]  /*27a0*/  FFMA.FTZ R74, R99, R101, R74 ;  /* 0x00000065634a7223 */ /* 0x000fe4000001004a */
[----:B------:R-:W-:Y:S01]  /*27b0*/  FFMA.FTZ R32, R37, R36, R32 ;  /* 0x0000002425207223 */ /* 0x000fe20000010020 */
[----:B-----5:R-:W-:Y:S01]  /*27c0*/  HADD2.F32 R36, -RZ, R44.H0_H0 ;  /* 0x2000002cff247230 */ /* 0x020fe20000004100 */
[----:B------:R-:W-:Y:S01]  /*27d0*/  FFMA.FTZ R74, R95, R96, R74 ;  /* 0x000000605f4a7223 */ /* 0x000fe2000001004a */
[----:B0-----:R-:W-:Y:S02]  /*27e0*/  HADD2.F32 R37, -RZ, R28.H0_H0 ;  /* 0x2000001cff257230 */ /* 0x001fe40000004100 */
        /* <DEDUP_REMOVED lines=17> */
[--C-:B------:R-:W-:Y:S01]  /*2900*/  HADD2.F32 R40, -RZ, R45.reuse.H0_H0 ;  /* 0x2000002dff287230 */ /* 0x100fe20000004100 */
[----:B------:R-:W0:Y:S01]  /*2910*/  LDS.128 R28, [0x110] ;  /* 0x00011000ff1c7984 */ /* 0x000e220000000c00 */
[----:B------:R-:W-:Y:S02]  /*2920*/  HADD2.F32 R45, -RZ, R45.H1_H1 ;  /* 0x3000002dff2d7230 */ /* 0x000fe40000004100 */
[----:B------:R-:W-:Y:S02]  /*2930*/  HADD2.F32 R72, -RZ, R46.H0_H0 ;  /* 0x2000002eff487230 */ /* 0x000fe40000004100 */
        /* <DEDUP_REMOVED lines=16> */
[----:B------:R-:W-:Y:S01]  /*2a40*/  HADD2.F32 R46, -RZ, R46.H1_H1 ;  /* 0x3000002eff2e7230 */ /* 0x000fe20000004100 */
[----:B------:R-:W-:Y:S01]  /*2a50*/  FFMA.FTZ R32, R37, R36, R32 ;  /* 0x0000002425207223 */ /* 0x000fe20000010020 */
[--C-:B------:R-:W-:Y:S02]  /*2a60*/  HADD2.F32 R40, -RZ, R49.reuse.H0_H0 ;  /* 0x20000031ff287230 */ /* 0x100fe40000004100 */
[--C-:B------:R-:W-:Y:S01]  /*2a70*/  HADD2.F32 R44, -RZ, R50.reuse.H0_H0 ;  /* 0x20000032ff2c7230 */ /* 0x100fe20000004100 */
[----:B------:R-:W-:Y:S01]  /*2a80*/  FFMA.FTZ R46, R47, R46, R88 ;  /* 0x0000002e2f2e7223 */ /* 0x000fe20000010058 */
[----:B------:R-:W-:Y:S02]  /*2a90*/  HADD2.F32 R49, -RZ, R49.H1_H1 ;  /* 0x30000031ff317230 */ /* 0x000fe40000004100 */
[----:B------:R-:W-:-:S02]  /*2aa0*/  HADD2.F32 R50, -RZ, R50.H1_H1 ;  /* 0x30000032ff327230 */ /* 0x000fc40000004100 */
[----:B------:R-:W-:Y:S02]  /*2ab0*/  HADD2.F32 R36, -RZ, R52.H0_H0 ;  /* 0x20000034ff247230 */ /* 0x000fe40000004100 */
        /* <DEDUP_REMOVED lines=18> */
[----:B------:R-:W0:Y:S01]  /*2be0*/  LDS.128 R28, [0x130] ;  /* 0x00013000ff1c7984 */ /* 0x000e220000000c00 */
[----:B------:R-:W-:-:S02]  /*2bf0*/  HADD2.F32 R46, -RZ, R54.H0_H0 ;  /* 0x20000036ff2e7230 */ /* 0x000fc40000004100 */
[----:B------:R-:W-:Y:S02]  /*2c00*/  HADD2.F32 R53, -RZ, R53.H1_H1 ;  /* 0x30000035ff357230 */ /* 0x000fe40000004100 */
[----:B------:R-:W-:Y:S02]  /*2c10*/  HADD2.F32 R54, -RZ, R54.H1_H1 ;  /* 0x30000036ff367230 */ /* 0x000fe40000004100 */
[----:B------:R-:W-:Y:S02]  /*2c20*/  HADD2.F32 R47, -RZ, R55.H0_H0 ;  /* 0x20000037ff2f7230 */ /* 0x000fe40000004100 */
[----:B------:R-:W-:Y:S02]  /*2c30*/  HADD2.F32 R36, -RZ, R56.H0_H0 ;  /* 0x20000038ff247230 */ /* 0x000fe40000004100 */
        /* <DEDUP_REMOVED lines=16> */
[----:B------:R-:W-:-:S04]  /*2d40*/  FFMA.FTZ R75, R100, R102, R75 ;  /* 0x00000066644b7223 */ /* 0x000fc8000001004b */
[----:B------:R-:W-:Y:S01]  /*2d50*/  FFMA.FTZ R75, R94, R97, R75 ;  /* 0x000000615e4b7223 */ /* 0x000fe2000001004b */
[----:B------:R-:W-:-:S03]  /*2d60*/  HADD2.F32 R51, -RZ, R51.H1_H1 ;  /* 0x30000033ff337230 */ /* 0x000fc60000004100 */
[----:B------:R-:W-:Y:S01]  /*2d70*/  FFMA.FTZ R75, R92, R93, R75 ;  /* 0x0000005d5c4b7223 */ /* 0x000fe2000001004b */
[----:B------:R-:W-:-:S03]  /*2d80*/  HADD2.F32 R55, -RZ, R55.H1_H1 ;  /* 0x30000037ff377230 */ /* 0x000fc60000004100 */
[----:B------:R-:W-:Y:S01]  /*2d90*/  FFMA.FTZ R75, R90, R85, R75 ;  /* 0x000000555a4b7223 */ /* 0x000fe2000001004b */
[----:B------:R-:W-:Y:S01]  /*2da0*/  HADD2.F32 R40, -RZ, R57.H0_H0 ;  /* 0x20000039ff287230 */ /* 0x000fe20000004100 */
[----:B------:R-:W-:Y:S02]  /*2db0*/  FFMA.FTZ R32, R37, R36, R32 ;  /* 0x0000002425207223 */ /* 0x000fe40000010020 */
[----:B------:R-:W-:Y:S01]  /*2dc0*/  FFMA.FTZ R51, R74, R51, R75 ;  /* 0x000000334a337223 */ /* 0x000fe2000001004b */
[--C-:B------:R-:W-:Y:S02]  /*2dd0*/  HADD2.F32 R46, -RZ, R58.reuse.H0_H0 ;  /* 0x2000003aff2e7230 */ /* 0x100fe40000004100 */
[----:B------:R-:W-:Y:S01]  /*2de0*/  HADD2.F32 R49, -RZ, R59.H0_H0 ;  /* 0x2000003bff317230 */ /* 0x000fe20000004100 */
[----:B------:R-:W-:Y:S01]  /*2df0*/  FFMA.FTZ R50, R50, R55, R51 ;  /* 0x0000003732327223 */ /* 0x000fe20000010033 */
[----:B------:R-:W-:Y:S02]  /*2e00*/  HADD2.F32 R57, -RZ, R57.H1_H1 ;  /* 0x30000039ff397230 */ /* 0x000fe40000004100 */
[----:B------:R-:W-:-:S02]  /*2e10*/  HADD2.F32 R58, -RZ, R58.H1_H1 ;  /* 0x3000003aff3a7230 */ /* 0x000fc40000004100 */
[----:B------:R-:W-:Y:S02]  /*2e20*/  HADD2.F32 R59, -RZ, R59.H1_H1 ;  /* 0x3000003bff3b7230 */ /* 0x000fe40000004100 */
[----:B------:R-:W-:Y:S02]  /*2e30*/  HADD2.F32 R36, -RZ, R64.H0_H0 ;  /* 0x20000040ff247230 */ /* 0x000fe40000004100 */
        /* <DEDUP_REMOVED lines=19> */
[----:B------:R-:W0:Y:S01]  /*2f70*/  LDS.128 R28, [0x150] ;  /* 0x00015000ff1c7984 */ /* 0x000e220000000c00 */
[----:B------:R-:W-:-:S02]  /*2f80*/  HADD2.F32 R49, -RZ, R67.H0_H0 ;  /* 0x20000043ff317230 */ /* 0x000fc40000004100 */
[----:B------:R-:W-:Y:S02]  /*2f90*/  HADD2.F32 R65, -RZ, R65.H1_H1 ;  /* 0x30000041ff417230 */ /* 0x000fe40000004100 */
[----:B------:R-:W-:Y:S02]  /*2fa0*/  HADD2.F32 R66, -RZ, R66.H1_H1 ;  /* 0x30000042ff427230 */ /* 0x000fe40000004100 */
[----:B------:R-:W-:Y:S02]  /*2fb0*/  HADD2.F32 R67, -RZ, R67.H1_H1 ;  /* 0x30000043ff437230 */ /* 0x000fe40000004100 */
        /* <DEDUP_REMOVED lines=19> */
[----:B------:R-:W-:Y:S01]  /*30f0*/  HADD2.F32 R46, -RZ, R70.H0_H0 ;  /* 0x20000046ff2e7230 */ /* 0x000fe20000004100 */
[----:B------:R-:W-:-:S02]  /*3100*/  FFMA.FTZ R36, R37, R36, R32 ;  /* 0x0000002425247223 */ /* 0x000fc40000010020 */
[----:B------:R-:W-:Y:S02]  /*3110*/  FFMA.FTZ R39, R39, R40, R34 ;  /* 0x0000002827277223 */ /* 0x000fe40000010022 */
[----:B------:R-:W-:Y:S02]  /*3120*/  FFMA.FTZ R42, R42, R46, R35 ;  /* 0x0000002e2a2a7223 */ /* 0x000fe40000010023 */
[----:B------:R-:W2:Y:S01]  /*3130*/  LDS.128 R32, [0x170] ;  /* 0x00017000ff207984 */ /* 0x000ea20000000c00 */
[----:B------:R-:W-:Y:S02]  /*3140*/  HADD2.F32 R49, -RZ, R71.H0_H0 ;  /* 0x20000047ff317230 */ /* 0x000fe40000004100 */
[----:B------:R-:W-:Y:S02]  /*3150*/  HADD2.F32 R69, -RZ, R69.H1_H1 ;  /* 0x30000045ff457230 */ /* 0x000fe40000004100 */
[----:B------:R-:W-:Y:S01]  /*3160*/  HADD2.F32 R71, -RZ, R71.H1_H1 ;  /* 0x30000047ff477230 */ /* 0x000fe20000004100 */
[----:B------:R-:W-:Y:S01]  /*3170*/  FFMA.FTZ R43, R48, R49, R43 ;  /* 0x00000031302b7223 */ /* 0x000fe2000001002b */
[--C-:B------:R-:W-:Y:S01]  /*3180*/  HADD2.F32 R46, -RZ, R18.reuse.H0_H0 ;  /* 0x20000012ff2e7230 */ /* 0x100fe20000004100 */
[----:B------:R-:W-:Y:S01]  /*3190*/  FFMA.FTZ R38, R41, R69, R38 ;  /* 0x0000004529267223 */ /* 0x000fe20000010026 */
[----:B------:R-:W-:Y:S01]  /*31a0*/  HADD2.F32 R48, -RZ, R18.H1_H1 ;  /* 0x30000012ff307230 */ /* 0x000fe20000004100 */
[----:B------:R-:W-:Y:S01]  /*31b0*/  FFMA.FTZ R47, R50, R71, R47 ;  /* 0x00000047322f7223 */ /* 0x000fe2000001002f */
[----:B------:R-:W-:-:S02]  /*31c0*/  HADD2.F32 R70, -RZ, R70.H1_H1 ;  /* 0x30000046ff467230 */ /* 0x000fc40000004100 */
[--C-:B------:R-:W-:Y:S02]  /*31d0*/  HADD2.F32 R40, -RZ, R17.reuse.H0_H0 ;  /* 0x20000011ff287230 */ /* 0x100fe40000004100 */
[----:B------:R-:W-:Y:S02]  /*31e0*/  HADD2.F32 R41, -RZ, R17.H1_H1 ;  /* 0x30000011ff297230 */ /* 0x000fe40000004100 */
[--C-:B0-----:R-:W-:Y:S02]  /*31f0*/  HADD2.F32 R18, -RZ, R29.reuse.H0_H0 ;  /* 0x2000001dff127230 */ /* 0x101fe40000004100 */
[----:B------:R-:W-:Y:S02]  /*3200*/  HADD2.F32 R37, -RZ, R16.H0_H0 ;  /* 0x20000010ff257230 */ /* 0x000fe40000004100 */
[----:B------:R-:W-:Y:S02]  /*3210*/  HADD2.F32 R17, -RZ, R28.H0_H0 ;  /* 0x2000001cff117230 */ /* 0x000fe40000004100 */
[----:B------:R-:W-:-:S02]  /*3220*/  HADD2.F32 R29, -RZ, R29.H1_H1 ;  /* 0x3000001dff1d7230 */ /* 0x000fc40000004100 */
        /* <DEDUP_REMOVED lines=13> */
[----:B------:R-:W-:Y:S01]  /*3300*/  HADD2.F32 R38, -RZ, R21.H1_H1 ;  /* 0x30000015ff267230 */ /* 0x000fe20000004100 */
[----:B------:R-:W-:Y:S01]  /*3310*/  FFMA.FTZ R18, R18, R40, R39 ;  /* 0x0000002812127223 */ /* 0x000fe20000010027 */
[--C-:B------:R-:W-:Y:S02]  /*3320*/  HADD2.F32 R31, -RZ, R20.reuse.H0_H0 ;  /* 0x20000014ff1f7230 */ /* 0x100fe40000004100 */
[----:B------:R-:W-:Y:S02]  /*3330*/  HADD2.F32 R36, -RZ, R20.H1_H1 ;  /* 0x30000014ff247230 */ /* 0x000fe40000004100 */
[----:B-1----:R-:W-:Y:S02]  /*3340*/  HADD2.F32 R21, -RZ, R25.H0_H0 ;  /* 0x20000019ff157230 */ /* 0x002fe40000004100 */
[----:B------:R-:W-:-:S02]  /*3350*/  HADD2.F32 R20, -RZ, R24.H0_H0 ;  /* 0x20000018ff147230 */ /* 0x000fc40000004100 */
[----:B------:R-:W-:Y:S01]  /*3360*/  HADD2.F32 R19, -RZ, R24.H1_H1 ;  /* 0x30000018ff137230 */ /* 0x000fe20000004100 */
[----:B------:R-:W-:Y:S01]  /*3370*/  FFMA.FTZ R18, R21, R37, R18 ;  /* 0x0000002515127223 */ /* 0x000fe20000010012 */
[--C-:B------:R-:W-:Y:S02]  /*3380*/  HADD2.F32 R39, -RZ, R22.reuse.H0_H0 ;  /* 0x20000016ff277230 */ /* 0x100fe40000004100 */
[----:B------:R-:W-:Y:S01]  /*3390*/  HADD2.F32 R40, -RZ, R22.H1_H1 ;  /* 0x30000016ff287230 */ /* 0x000fe20000004100 */
[----:B------:R-:W-:Y:S01]  /*33a0*/  FFMA.FTZ R17, R20, R31, R17 ;  /* 0x0000001f14117223 */ /* 0x000fe20000010011 */
[----:B------:R-:W-:Y:S01]  /*33b0*/  HADD2.F32 R22, -RZ, R25.H1_H1 ;  /* 0x30000019ff167230 */ /* 0x000fe20000004100 */
[----:B------:R-:W-:Y:S01]  /*33c0*/  FFMA.FTZ R16, R19, R36, R16 ;  /* 0x0000002413107223 */ /* 0x000fe20000010010 */
[----:B------:R-:W-:Y:S02]  /*33d0*/  HADD2.F32 R21, -RZ, R60.H0_H0 ;  /* 0x2000003cff157230 */ /* 0x000fe40000004100 */
[----:B--2---:R-:W-:-:S02]  /*33e0*/  HADD2.F32 R20, -RZ, R32.H0_H0 ;  /* 0x20000020ff147230 */ /* 0x004fc40000004100 */
[----:B------:R-:W-:Y:S02]  /*33f0*/  HADD2.F32 R19, -RZ, R32.H1_H1 ;  /* 0x30000020ff137230 */ /* 0x000fe40000004100 */
[----:B------:R-:W-:Y:S01]  /*3400*/  HADD2.F32 R60, -RZ, R60.H1_H1 ;  /* 0x3000003cff3c7230 */ /* 0x000fe20000004100 */
[----:B------:R-:W-:Y:S01]  /*3410*/  FFMA.FTZ R22, R22, R38, R29 ;  /* 0x0000002616167223 */ /* 0x000fe2000001001d */
[----:B------:R-:W-:Y:S01]  /*3420*/  HADD2.F32 R29, -RZ, R33.H0_H0 ;  /* 0x20000021ff1d7230 */ /* 0x000fe20000004100 */
[----:B------:R-:W-:Y:S01]  /*3430*/  FFMA.FTZ R17, R20, R21, R17 ;  /* 0x0000001514117223 */ /* 0x000fe20000010011 */
[----:B------:R-:W-:Y:S01]  /*3440*/  HADD2.F32 R24, -RZ, R61.H0_H0 ;  /* 0x2000003dff187230 */ /* 0x000fe20000004100 */
[----:B------:R-:W-:Y:S02]  /*3450*/  FFMA.FTZ R16, R19, R60, R16 ;  /* 0x0000003c13107223 */ /* 0x000fe40000010010 */
[----:B------:R-:W-:Y:S01]  /*3460*/  FFMA.FTZ R42, R45, R46, R42 ;  /* 0x0000002e2d2a7223 */ /* 0x000fe2000001002a */
[--C-:B------:R-:W-:Y:S01]  /*3470*/  HADD2.F32 R45, -RZ, R23.reuse.H1_H1 ;  /* 0x30000017ff2d7230 */ /* 0x100fe20000004100 */
[----:B------:R-:W-:Y:S01]  /*3480*/  FFMA.FTZ R28, R28, R50, R43 ;  /* 0x000000321c1c7223 */ /* 0x000fe2000001002b */
[----:B------:R-:W-:Y:S01]  /*3490*/  HADD2.F32 R43, -RZ, R23.H0_H0 ;  /* 0x20000017ff2b7230 */ /* 0x000fe20000004100 */
[----:B------:R-:W-:Y:S01]  /*34a0*/  FFMA.FTZ R18, R29, R24, R18 ;  /* 0x000000181d127223 */ /* 0x000fe20000010012 */
[----:B------:R-:W-:Y:S01]  /*34b0*/  HADD2.F32 R23, -RZ, R26.H0_H0 ;  /* 0x2000001aff177230 */ /* 0x000fe20000004100 */
[----:B------:R-:W-:Y:S01]  /*34c0*/  FADD.FTZ R17, R17, R16 ;  /* 0x0000001011117221 */ /* 0x000fe20000010000 */
[----:B------:R-:W-:-:S02]  /*34d0*/  HADD2.F32 R33, -RZ, R33.H1_H1 ;  /* 0x30000021ff217230 */ /* 0x000fc40000004100 */
[----:B------:R-:W-:Y:S01]  /*34e0*/  HADD2.F32 R61, -RZ, R61.H1_H1 ;  /* 0x3000003dff3d7230 */ /* 0x000fe20000004100 */
[----:B------:R-:W-:Y:S01]  /*34f0*/  FADD.FTZ R21, R18, R17 ;  /* 0x0000001112157221 */ /* 0x000fe20000010000 */
[----:B------:R-:W0:Y:S01]  /*3500*/  I2F R29, R76 ;  /* 0x0000004c001d7306 */ /* 0x000e220000201400 */
[----:B------:R-:W-:Y:S01]  /*3510*/  HADD2.F32 R25, -RZ, R26.H1_H1 ;  /* 0x3000001aff197230 */ /* 0x000fe20000004100 */
[----:B------:R-:W-:Y:S01]  /*3520*/  FFMA.FTZ R44, R49, R48, R44 ;  /* 0x00000030312c7223 */ /* 0x000fe2000001002c */
[----:B------:R-:W-:Y:S01]  /*3530*/  HADD2.F32 R16, -RZ, R34.H0_H0 ;  /* 0x20000022ff107230 */ /* 0x000fe20000004100 */
[----:B------:R-:W-:Y:S01]  /*3540*/  FFMA.FTZ R23, R23, R39, R42 ;  /* 0x0000002717177223 */ /* 0x000fe2000001002a */
[--C-:B------:R-:W-:Y:S01]  /*3550*/  HADD2.F32 R17, -RZ, R62.reuse.H0_H0 ;  /* 0x2000003eff117230 */ /* 0x100fe20000004100 */
[----:B------:R-:W-:Y:S01]  /*3560*/  FFMA.FTZ R22, R33, R61, R22 ;  /* 0x0000003d21167223 */ /* 0x000fe20000010016 */
[--C-:B------:R-:W-:Y:S01]  /*3570*/  HADD2.F32 R41, -RZ, R27.reuse.H0_H0 ;  /* 0x2000001bff297230 */ /* 0x100fe20000004100 */
        /* <DEDUP_REMOVED lines=10> */
[----:B------:R-:W-:-:S02]  /*3620*/  FFMA.FTZ R25, R34, R62, R25 ;  /* 0x0000003e22197223 */ /* 0x000fc40000010019 */
[----:B------:R-:W-:Y:S01]  /*3630*/  FADD.FTZ R16, R16, R21 ;  /* 0x0000001510107221 */ /* 0x000fe20000010000 */
[----:B------:R-:W-:Y:S01]  /*3640*/  HADD2.F32 R63, -RZ, R63.H1_H1 ;  /* 0x3000003fff3f7230 */ /* 0x000fe20000004100 */
[----:B------:R-:W-:Y:S01]  /*3650*/  FFMA.FTZ R27, R27, R45, R30 ;  /* 0x0000002d1b1b7223 */ /* 0x000fe2000001001e */
[----:B------:R-:W-:Y:S01]  /*3660*/  HADD2.F32 R18, -RZ, R35.H1_H1 ;  /* 0x30000023ff127230 */ /* 0x000fe20000004100 */
[----:B------:R-:W-:Y:S02]  /*3670*/  FFMA.FTZ R17, R17, R19, R28 ;  /* 0x0000001311117223 */ /* 0x000fe4000001001c */
[----:B------:R-:W-:Y:S01]  /*3680*/  FADD.FTZ R16, R25, R16 ;  /* 0x0000001019107221 */ /* 0x000fe20000010000 */
[----:B------:R-:W-:Y:S01]  /*3690*/  FSETP.NEU.FTZ.AND P0, PT, R80, RZ, PT ;  /* 0x000000ff5000720b */ /* 0x000fe20003f1d000 */
[----:B0-----:R-:W-:Y:S02]  /*36a0*/  FMUL.FTZ R29, R29, R80 ;  /* 0x000000501d1d7220 */ /* 0x001fe40000410000 */
[----:B------:R-:W-:-:S02]  /*36b0*/  FFMA.FTZ R18, R18, R63, R27 ;  /* 0x0000003f12127223 */ /* 0x000fc4000001001b */
        /* <DEDUP_REMOVED lines=10> */
.L_x_17461:
[----:B------:R-:W-:-:S05]  /*3760*/  IMAD.MOV.U32 R16, RZ, RZ, -0x800001 ;  /* 0xff7fffffff107424 */ /* 0x000fca00078e00ff */
[----:B------:R0:W-:Y:S02]  /*3770*/  STS [R15], R16 ;  /* 0x000000100f007388 */ /* 0x0001e40000000800 */
.L_x_17462:
[----:B------:R-:W-:Y:S05]  /*3780*/  BSYNC B1 ;  /* 0x0000000000017941 */ /* 0x000fea0003800000 */
.L_x_17460:
        /* <DEDUP_REMOVED lines=10> */
.L_x_17459:
[----:B------:R-:W-:Y:S05]  /*3830*/  BSYNC B0 ;  /* 0x0000000000007941 */ /* 0x000fea0003800000 */
.L_x_17458:
        /* <DEDUP_REMOVED lines=42> */
.L_x_17468:
        /* <DEDUP_REMOVED lines=11> */
.L_x_17467:
[----:B------:R-:W-:Y:S05]  /*3b90*/  BSYNC B1 ;  /* 0x0000000000017941 */ /* 0x000fea0003800000 */
.L_x_17466:
        /* <DEDUP_REMOVED lines=10> */
.L_x_17471:
        /* <DEDUP_REMOVED lines=100> */
.L_x_17470:
[----:B------:R-:W-:Y:S05]  /*4280*/  BSYNC B1 ;  /* 0x0000000000017941 */ /* 0x000fea0003800000 */
.L_x_17469:
        /* <DEDUP_REMOVED lines=55> */
.L_x_17473:
[----:B------:R-:W-:Y:S05]  /*4600*/  BSYNC B1 ;  /* 0x0000000000017941 */ /* 0x000fea0003800000 */
.L_x_17472:
        /* <DEDUP_REMOVED lines=26> */
.L_x_17465:
[----:B------:R-:W-:Y:S05]  /*47b0*/  BSYNC B0 ;  /* 0x0000000000007941 */ /* 0x000fea0003800000 */
.L_x_17464:
        /* <DEDUP_REMOVED lines=34> */
.L_x_17478:
        /* <DEDUP_REMOVED lines=8> */
.L_x_17477:
[----:B01----:R-:W-:Y:S05]  /*4a60*/  BSYNC B1 ;  /* 0x0000000000017941 */ /* 0x003fea0003800000 */
.L_x_17476:
        /* <DEDUP_REMOVED lines=10> */
.L_x_17481:
        /* <DEDUP_REMOVED lines=52> */
.L_x_17480:
[----:B------:R-:W-:Y:S05]  /*4e50*/  BSYNC B1 ;  /* 0x0000000000017941 */ /* 0x000fea0003800000 */
.L_x_17479:
        /* <DEDUP_REMOVED lines=31> */
.L_x_17483:
[----:B------:R-:W-:Y:S05]  /*5050*/  BSYNC B1 ;  /* 0x0000000000017941 */ /* 0x000fea0003800000 */
.L_x_17482:
        /* <DEDUP_REMOVED lines=14> */
.L_x_17475:
[----:B------:R-:W-:Y:S05]  /*5140*/  BSYNC B0 ;  /* 0x0000000000007941 */ /* 0x000fea0003800000 */
.L_x_17474:
        /* <DEDUP_REMOVED lines=16> */
[----:B------:R-:W-:Y:S01]  /*5250*/  IMAD.MOV.U32 R9, RZ, RZ, RZ ;  /* 0x000000ffff097224 */ /* 0x000fe200078e00ff */
[----:B------:R-:W-:Y:S05]  /*5260*/  BRA `(.L_x_17486) ;  /* 0x00004df000007947 */ /* 0x000fea0003800000 */
.L_x_17485:
[----:B0-----:R-:W0:Y:S01]  /*5270*/  I2F.RP R11, R2 ;  /* 0x00000002000b7306 */ /* 0x001e220000209400 */
[----:B------:R-:W-:Y:S01]  /*5280*/  SHF.R.S32.HI R8, RZ, 0x1f, R83 ;  /* 0x0000001fff087819 */ /* 0x000fe20000011453 */
[----:B------:R-:W-:Y:S01]  /*5290*/  IMAD R120, R0, c[0x0][0x1b0], RZ ;  /* 0x00006c0000787a24 */ /* 0x000fe200078e02ff */
[----:B------:R-:W-:Y:S01]  /*52a0*/  IADD3 R5, R5, -c[0x0][0x1cc], RZ ;  /* 0x8000730005057a10 */ /* 0x000fe20007ffe0ff */
[----:B------:R-:W-:Y:S01]  /*52b0*/  IMAD.MOV.U32 R76, RZ, RZ, RZ ;  /* 0x000000ffff4c7224 */ /* 0x000fe200078e00ff */
[----:B------:R-:W-:Y:S01]  /*52c0*/  LEA.HI R10, R8, R83, RZ, 0x2 ;  /* 0x00000053080a7211 */ /* 0x000fe200078f10ff */
[----:B------:R-:W-:Y:S01]  /*52d0*/  CS2R R74, SRZ ;  /* 0x00000000004a7805 */ /* 0x000fe2000001ff00 */
[----:B------:R-:W-:Y:S01]  /*52e0*/  IADD3 R109, R4, -0x1, RZ ;  /* 0xffffffff046d7810 */ /* 0x000fe20007ffe0ff */
[----:B------:R-:W-:Y:S01]  /*52f0*/  CS2R R72, SRZ ;  /* 0x0000000000487805 */ /* 0x000fe2000001ff00 */
        /* <DEDUP_REMOVED lines=8> */
[----:B------:R-:W-:Y:S01]  /*5380*/  IMAD.MOV.U32 R8, RZ, RZ, RZ ;  /* 0x000000ffff087224 */ /* 0x000fe200078e00ff */
[----:B------:R-:W-:Y:S01]  /*5390*/  CS2R R64, SRZ ;  /* 0x0000000000407805 */ /* 0x000fe2000001ff00 */
[----:B------:R-:W-:Y:S01]  /*53a0*/  CS2R R62, SRZ ;  /* 0x00000000003e7805 */ /* 0x000fe2000001ff00 */
[----:B------:R-:W-:Y:S01]  /*53b0*/  IMAD R110, R83, 0x8, R110 ;  /* 0x00000008536e7824 */ /* 0x000fe200078e026e */
[----:B------:R-:W-:Y:S01]  /*53c0*/  CS2R R60, SRZ ;  /* 0x00000000003c7805 */ /* 0x000fe2000001ff00 */
[----:B------:R-:W-:Y:S01]  /*53d0*/  CS2R R14, SRZ ;  /* 0x00000000000e7805 */ /* 0x000fe2000001ff00 */
[----:B------:R-:W-:Y:S01]  /*53e0*/  CS2R R12, SRZ ;  /* 0x00000000000c7805 */ /* 0x000fe2000001ff00 */
[----:B------:R-:W-:-:S02]  /*53f0*/  SHF.R.S32.HI R121, RZ, 0x1f, R120 ;  /* 0x0000001fff797819 */ /* 0x000fc40000011478 */
[C---:B------:R-:W-:Y:S02]  /*5400*/  IADD3 R108, R110.reuse, 0x200, RZ ;  /* 0x000002006e6c7810 */ /* 0x040fe40007ffe0ff */
[C---:B------:R-:W-:Y:S02]  /*5410*/  IADD3 R107, R110.reuse, 0x300, RZ ;  /* 0x000003006e6b7810 */ /* 0x040fe40007ffe0ff */
[C---:B------:R-:W-:Y:S02]  /*5420*/  IADD3 R105, R110.reuse, 0x400, RZ ;  /* 0x000004006e697810 */ /* 0x040fe40007ffe0ff */
[----:B0-----:R-:W-:Y:S02]  /*5430*/  IADD3 R9, R11, 0xffffffe, RZ ;  /* 0x0ffffffe0b097810 */ /* 0x001fe40007ffe0ff */
[----:B------:R-:W-:Y:S01]  /*5440*/  CS2R R10, SRZ ;  /* 0x00000000000a7805 */ /* 0x000fe2000001ff00 */
[C---:B------:R-:W-:Y:S02]  /*5450*/  IADD3 R104, R110.reuse, 0x500, RZ ;  /* 0x000005006e687810 */ /* 0x040fe40007ffe0ff */
[C---:B------:R-:W-:Y:S01]  /*5460*/  IADD3 R103, R110.reuse, 0x600, RZ ;  /* 0x000006006e677810 */ /* 0x040fe20007ffe0ff */
[----:B------:R-:W0:Y:S01]  /*5470*/  F2I.FTZ.U32.TRUNC.NTZ R9, R9 ;  /* 0x0000000900097305 */ /* 0x000e22000021f000 */
[----:B------:R-:W-:-:S02]  /*5480*/  IADD3 R102, R110, 0x700, RZ ;  /* 0x000007006e667810 */ /* 0x000fc40007ffe0ff */
[C---:B------:R-:W-:Y:S02]  /*5490*/  IADD3 R101, R110.reuse, 0x800, RZ ;  /* 0x000008006e657810 */ /* 0x040fe40007ffe0ff */
[C---:B------:R-:W-:Y:S02]  /*54a0*/  IADD3 R100, R110.reuse, 0x900, RZ ;  /* 0x000009006e647810 */ /* 0x040fe40007ffe0ff */
[C---:B------:R-:W-:Y:S02]  /*54b0*/  IADD3 R97, R110.reuse, 0xa00, RZ ;  /* 0x00000a006e617810 */ /* 0x040fe40007ffe0ff */
[C---:B------:R-:W-:Y:S02]  /*54c0*/  IADD3 R96, R110.reuse, 0xb00, RZ ;  /* 0x00000b006e607810 */ /* 0x040fe40007ffe0ff */
[C---:B------:R-:W-:Y:S02]  /*54d0*/  IADD3 R95, R110.reuse, 0xc00, RZ ;  /* 0x00000c006e5f7810 */ /* 0x040fe40007ffe0ff */
[----:B------:R-:W-:-:S02]  /*54e0*/  IADD3 R94, R110, 0xd00, RZ ;  /* 0x00000d006e5e7810 */ /* 0x000fc40007ffe0ff */
[C---:B------:R-:W-:Y:S01]  /*54f0*/  IADD3 R93, R110.reuse, 0xe00, RZ ;  /* 0x00000e006e5d7810 */ /* 0x040fe20007ffe0ff */
[--C-:B0-----:R-:W-:Y:S01]  /*5500*/  IMAD.MOV R3, RZ, RZ, -R9.reuse ;  /* 0x000000ffff037224 */ /* 0x101fe200078e0a09 */
[C---:B------:R-:W-:Y:S02]  /*5510*/  IADD3 R92, R110.reuse, 0xf00, RZ ;  /* 0x00000f006e5c7810 */ /* 0x040fe40007ffe0ff */
[C---:B------:R-:W-:Y:S01]  /*5520*/  IADD3 R91, R110.reuse, 0x1000, RZ ;  /* 0x000010006e5b7810 */ /* 0x040fe20007ffe0ff */
[----:B------:R-:W-:Y:S01]  /*5530*/  IMAD R3, R3, R2, RZ ;  /* 0x0000000203037224 */ /* 0x000fe200078e02ff */
[C---:B------:R-:W-:Y:S02]  /*5540*/  IADD3 R88, R110.reuse, 0x1100, RZ ;  /* 0x000011006e587810 */ /* 0x040fe40007ffe0ff */
[C---:B------:R-:W-:Y:S01]  /*5550*/  IADD3 R87, R110.reuse, 0x1200, RZ ;  /* 0x000012006e577810 */ /* 0x040fe20007ffe0ff */
[----:B------:R-:W-:Y:S01]  /*5560*/  IMAD.HI.U32 R3, R9, R3, R8 ;  /* 0x0000000309037227 */ /* 0x000fe200078e0008 */
[----:B------:R-:W-:-:S02]  /*5570*/  IADD3 R86, R110, 0x1300, RZ ;  /* 0x000013006e567810 */ /* 0x000fc40007ffe0ff */
[C---:B------:R-:W-:Y:S01]  /*5580*/  IADD3 R82, R110.reuse, 0x1400, RZ ;  /* 0x000014006e527810 */ /* 0x040fe20007ffe0ff */
[----:B------:R-:W-:Y:S01]  /*5590*/  IMAD.MOV.U32 R8, RZ, RZ, c[0x0][0x1ac] ;  /* 0x00006b00ff087624 */ /* 0x000fe200078e00ff */
[C---:B------:R-:W-:Y:S01]  /*55a0*/  IADD3 R80, R110.reuse, 0x1500, RZ ;  /* 0x000015006e507810 */ /* 0x040fe20007ffe0ff */
[----:B------:R-:W-:Y:S01]  /*55b0*/  IMAD.MOV.U32 R9, RZ, RZ, RZ ;  /* 0x000000ffff097224 */ /* 0x000fe200078e00ff */
[C---:B------:R-:W-:Y:S02]  /*55c0*/  IADD3 R78, R110.reuse, 0x1600, RZ ;  /* 0x000016006e4e7810 */ /* 0x040fe40007ffe0ff */
[----:B------:R-:W-:Y:S02]  /*55d0*/  SHF.R.S32.HI R8, RZ, 0x1f, R8 ;  /* 0x0000001fff087819 */ /* 0x000fe40000011408 */
[----:B------:R-:W-:Y:S02]  /*55e0*/  IADD3 R77, R110, 0x1700, RZ ;  /* 0x000017006e4d7810 */ /* 0x000fe40007ffe0ff */
.L_x_17537:
[----:B------:R-:W-:Y:S01]  /*55f0*/  IMAD.SHL.U32 R20, R81, 0x20, RZ ;  /* 0x0000002051147824 */ /* 0x000fe200078e00ff */
[----:B------:R-:W-:Y:S01]  /*5600*/  IABS R19, c[0x0][0x1d0] ;  /* 0x0000740000137a13 */ /* 0x000fe20000000000 */
[----:B------:R-:W-:Y:S01]  /*5610*/  BSSY B0, `(.L_x_17487) ;  /* 0x00004a0000007945 */ /* 0x000fe20003800000 */
[----:B------:R-:W-:-:S02]  /*5620*/  IABS R18, c[0x0][0x1d4] ;  /* 0x0000750000127a13 */ /* 0x000fc40000000000 */
[----:B------:R-:W-:Y:S01]  /*5630*/  IABS R16, R20 ;  /* 0x0000001400107213 */ /* 0x000fe20000000000 */
[----:B------:R-:W0:Y:S04]  /*5640*/  I2F.RP R21, R19 ;  /* 0x0000001300157306 */ /* 0x000e280000209400 */
        /* <DEDUP_REMOVED lines=55> */
[-C--:B------:R-:W-:Y:S02]  /*59c0*/  IADD3 R0, P2, R105, R32.reuse, RZ ;  /* 0x0000002069007210 */ /* 0x080fe40007f5e0ff */
[----:B------:R-:W-:Y:S02]  /*59d0*/  LEA.HI.X R59, R19, c[0x0][0x17c], R16, 0x1, P0 ;  /* 0x00005f00133b7a11 */ /* 0x000fe400000f0c10 */
[----:B------:R-:W-:Y:S02]  /*59e0*/  IADD3 R18, P1, R107, R32, RZ ;  /* 0x000000206b127210 */ /* 0x000fe40007f3e0ff */
[----:B------:R-:W-:Y:S02]  /*59f0*/  LEA R124, P3, R0, c[0x0][0x178], 0x1 ;  /* 0x00005e00007c7a11 */ /* 0x000fe400078608ff */
[-C--:B------:R-:W-:Y:S02]  /*5a00*/  LEA.HI.X.SX32 R19, R105, R114.reuse, 0x1, P2 ;  /* 0x0000007269137211 */ /* 0x080fe400010f0eff */
[----:B------:R-:W-:-:S02]  /*5a10*/  LEA.HI.X.SX32 R21, R107, R114, 0x1, P1 ;  /* 0x000000726b157211 */ /* 0x000fc400008f0eff */
[----:B------:R-:W-:Y:S01]  /*5a20*/  LEA.HI.X R125, R0, c[0x0][0x17c], R19, 0x1, P3 ;  /* 0x00005f00007d7a11 */ /* 0x000fe200018f0c13 */
[----:B------:R-:W-:Y:S01]  /*5a30*/  IMAD R0, R83, 0x8, R20 ;  /* 0x0000000853007824 */ /* 0x000fe200078e0214 */
[----:B------:R-:W-:Y:S02]  /*5a40*/  LEA R122, P0, R18, c[0x0][0x178], 0x1 ;  /* 0x00005e00127a7a11 */ /* 0x000fe400078008ff */
[----:B------:R-:W-:Y:S02]  /*5a50*/  IADD3 R16, P4, R104, R32, RZ ;  /* 0x0000002068107210 */ /* 0x000fe40007f9e0ff */
[----:B------:R-:W-:Y:S02]  /*5a60*/  LEA.HI.X R123, R18, c[0x0][0x17c], R21, 0x1, P0 ;  /* 0x00005f00127b7a11 */ /* 0x000fe400000f0c15 */
[----:B------:R-:W0:Y:S01]  /*5a70*/  LDS.128 R20, [R0.X4+0x1a0] ;  /* 0x0001a00000147984 */ /* 0x000e220000004c00 */
[----:B------:R-:W-:Y:S02]  /*5a80*/  LEA R98, P1, R16, c[0x0][0x178], 0x1 ;  /* 0x00005e0010627a11 */ /* 0x000fe400078208ff */
[----:B------:R-:W-:-:S02]  /*5a90*/  LEA.HI.X.SX32 R17, R104, R114, 0x1, P4 ;  /* 0x0000007268117211 */ /* 0x000fc400020f0eff */
[-C--:B------:R-:W-:Y:S02]  /*5aa0*/  IADD3 R27, P0, R103, R32.reuse, RZ ;  /* 0x00000020671b7210 */ /* 0x080fe40007f1e0ff */
[----:B------:R-:W-:Y:S02]  /*5ab0*/  LEA.HI.X R99, R16, c[0x0][0x17c], R17, 0x1, P1 ;  /* 0x00005f0010637a11 */ /* 0x000fe400008f0c11 */
[----:B------:R-:W-:Y:S02]  /*5ac0*/  IADD3 R17, P4, R101, R32, RZ ;  /* 0x0000002065117210 */ /* 0x000fe40007f9e0ff */
[-C--:B------:R-:W-:Y:S02]  /*5ad0*/  LEA.HI.X.SX32 R28, R103, R114.reuse, 0x1, P0 ;  /* 0x00000072671c7211 */ /* 0x080fe400000f0eff */
[----:B------:R-:W-:Y:S02]  /*5ae0*/  LEA R30, P5, R17, c[0x0][0x178], 0x1 ;  /* 0x00005e00111e7a11 */ /* 0x000fe400078a08ff */
[----:B------:R-:W-:-:S02]  /*5af0*/  LEA.HI.X.SX32 R18, R101, R114, 0x1, P4 ;  /* 0x0000007265127211 */ /* 0x000fc400020f0eff */
[----:B------:R-:W-:Y:S02]  /*5b00*/  LEA R54, P1, R27, c[0x0][0x178], 0x1 ;  /* 0x00005e001b367a11 */ /* 0x000fe400078208ff */
[-C--:B------:R-:W-:Y:S02]  /*5b10*/  IADD3 R16, P0, R100, R32.reuse, RZ ;  /* 0x0000002064107210 */ /* 0x080fe40007f1e0ff */
[----:B------:R-:W-:Y:S02]  /*5b20*/  IADD3 R19, P2, R102, R32, RZ ;  /* 0x0000002066137210 */ /* 0x000fe40007f5e0ff */
[----:B------:R-:W-:Y:S02]  /*5b30*/  LEA.HI.X R31, R17, c[0x0][0x17c], R18, 0x1, P5 ;  /* 0x00005f00111f7a11 */ /* 0x000fe400028f0c12 */
[----:B------:R-:W-:Y:S02]  /*5b40*/  LEA.HI.X R55, R27, c[0x0][0x17c], R28, 0x1, P1 ;  /* 0x00005f001b377a11 */ /* 0x000fe400008f0c1c */
[----:B------:R-:W-:-:S02]  /*5b50*/  LEA.HI.X.SX32 R17, R100, R114, 0x1, P0 ;  /* 0x0000007264117211 */ /* 0x000fc400000f0eff */
[C---:B------:R-:W-:Y:S02]  /*5b60*/  LEA R50, P3, R19.reuse, c[0x0][0x178], 0x1 ;  /* 0x00005e0013327a11 */ /* 0x040fe400078608ff */
[----:B------:R-:W-:Y:S02]  /*5b70*/  LEA.HI.X.SX32 R26, R102, R114, 0x1, P2 ;  /* 0x00000072661a7211 */ /* 0x000fe400010f0eff */
[C---:B------:R-:W-:Y:S02]  /*5b80*/  LEA R46, P1, R16.reuse, c[0x0][0x178], 0x1 ;  /* 0x00005e00102e7a11 */ /* 0x040fe400078208ff */
[----:B------:R-:W-:Y:S02]  /*5b90*/  LEA.HI.X R51, R19, c[0x0][0x17c], R26, 0x1, P3 ;  /* 0x00005f0013337a11 */ /* 0x000fe400018f0c1a */
[----:B------:R-:W-:Y:S02]  /*5ba0*/  LEA.HI.X R47, R16, c[0x0][0x17c], R17, 0x1, P1 ;  /* 0x00005f00102f7a11 */ /* 0x000fe400008f0c11 */
[----:B------:R1:W2:Y:S01]  /*5bb0*/  LDS.128 R16, [R0.X4+0x1b0] ;  /* 0x0001b00000107984 */ /* 0x0002a20000004c00 */
[----:B0-----:R-:W-:-:S02]  /*5bc0*/  F2FP.PACK_AB R113, R23, R22 ;  /* 0x000000161771723e */ /* 0x001fc400000000ff */
[----:B------:R-:W-:Y:S02]  /*5bd0*/  F2FP.PACK_AB R115, R21, R20 ;  /* 0x000000141573723e */ /* 0x000fe400000000ff */
[----:B------:R1:W5:Y:S01]  /*5be0*/  LDG.E.128.CONSTANT R20, [R24.64] ;  /* 0x0000000a18147981 */ /* 0x000362000c1e9d00 */
[-C--:B------:R-:W-:Y:S02]  /*5bf0*/  IADD3 R26, P4, R95, R32.reuse, RZ ;  /* 0x000000205f1a7210 */ /* 0x080fe40007f9e0ff */
[----:B------:R-:W-:Y:S02]  /*5c00*/  IADD3 R34, P0, R97, R32, RZ ;  /* 0x0000002061227210 */ /* 0x000fe40007f1e0ff */
[----:B------:R-:W-:Y:S02]  /*5c10*/  LEA R56, P5, R26, c[0x0][0x178], 0x1 ;  /* 0x00005e001a387a11 */ /* 0x000fe400078a08ff */
[----:B------:R-:W-:Y:S02]  /*5c20*/  LEA.HI.X.SX32 R27, R95, R114, 0x1, P4 ;  /* 0x000000725f1b7211 */ /* 0x000fe400020f0eff */
[----:B------:R-:W-:-:S02]  /*5c30*/  IADD3 R28, P2, R96, R32, RZ ;  /* 0x00000020601c7210 */ /* 0x000fc40007f5e0ff */
[----:B------:R-:W-:Y:S02]  /*5c40*/  LEA.HI.X R57, R26, c[0x0][0x17c], R27, 0x1, P5 ;  /* 0x00005f001a397a11 */ /* 0x000fe400028f0c1b */
[----:B------:R-:W-:Y:S02]  /*5c50*/  IADD3 R36, P5, R92, R32, RZ ;  /* 0x000000205c247210 */ /* 0x000fe40007fbe0ff */
[----:B------:R-:W-:Y:S02]  /*5c60*/  LEA R42, P1, R34, c[0x0][0x178], 0x1 ;  /* 0x00005e00222a7a11 */ /* 0x000fe400078208ff */
[-C--:B------:R-:W-:Y:S02]  /*5c70*/  LEA.HI.X.SX32 R35, R97, R114.reuse, 0x1, P0 ;  /* 0x0000007261237211 */ /* 0x080fe400000f0eff */
[----:B------:R-:W-:Y:S02]  /*5c80*/  LEA R38, P3, R28, c[0x0][0x178], 0x1 ;  /* 0x00005e001c267a11 */ /* 0x000fe400078608ff */
[----:B------:R-:W-:-:S02]  /*5c90*/  LEA.HI.X.SX32 R29, R96, R114, 0x1, P2 ;  /* 0x00000072601d7211 */ /* 0x000fc400010f0eff */
[----:B------:R-:W-:Y:S02]  /*5ca0*/  LEA.HI.X.SX32 R37, R92, R114, 0x1, P5 ;  /* 0x000000725c257211 */ /* 0x000fe400028f0eff */
[----:B------:R-:W-:Y:S02]  /*5cb0*/  LEA.HI.X R43, R34, c[0x0][0x17c], R35, 0x1, P1 ;  /* 0x00005f00222b7a11 */ /* 0x000fe400008f0c23 */
[----:B------:R-:W-:Y:S02]  /*5cc0*/  ISETP.NE.AND P5, PT, R81, R109, PT ;  /* 0x0000006d5100720c */ /* 0x000fe40003fa5270 */
[----:B------:R-:W-:Y:S02]  /*5cd0*/  LEA.HI.X R39, R28, c[0x0][0x17c], R29, 0x1, P3 ;  /* 0x00005f001c277a11 */ /* 0x000fe400018f0c1d */
[-C--:B------:R-:W-:Y:S02]  /*5ce0*/  IADD3 R35, P6, R94, R32.reuse, RZ ;  /* 0x000000205e237210 */ /* 0x080fe40007fde0ff */
[----:B------:R-:W-:-:S02]  /*5cf0*/  IADD3 R26, P3, R88, R32, RZ ;  /* 0x00000020581a7210 */ /* 0x000fc40007f7e0ff */
[----:B------:R-:W-:Y:S02]  /*5d00*/  LEA.HI.X.SX32 R40, R94, R114, 0x1, P6 ;  /* 0x000000725e287211 */ /* 0x000fe400030f0eff */
[----:B------:R-:W-:Y:S02]  /*5d10*/  IADD3 R28, P4, R91, R32, RZ ;  /* 0x000000205b1c7210 */ /* 0x000fe40007f9e0ff */
[----:B------:R-:W-:Y:S02]  /*5d20*/  LEA R52, P1, R36, c[0x0][0x178], 0x1 ;  /* 0x00005e0024347a11 */ /* 0x000fe400078208ff */
[----:B------:R-:W-:Y:S02]  /*5d30*/  LEA R44, P6, R26, c[0x0][0x178], 0x1 ;  /* 0x00005e001a2c7a11 */ /* 0x000fe400078c08ff */
[----:B------:R-:W-:Y:S02]  /*5d40*/  LEA.HI.X.SX32 R27, R88, R114, 0x1, P3 ;  /* 0x00000072581b7211 */ /* 0x000fe400018f0eff */
[----:B------:R-:W-:-:S02]  /*5d50*/  LEA R34, P2, R35, c[0x0][0x178], 0x1 ;  /* 0x00005e0023227a11 */ /* 0x000fc400078408ff */
[----:B------:R-:W-:Y:S02]  /*5d60*/  LEA R48, P0, R28, c[0x0][0x178], 0x1 ;  /* 0x00005e001c307a11 */ /* 0x000fe400078008ff */
[----:B------:R-:W-:Y:S02]  /*5d70*/  LEA.HI.X.SX32 R29, R91, R114, 0x1, P4 ;  /* 0x000000725b1d7211 */ /* 0x000fe400020f0eff */
[----:B------:R-:W-:Y:S02]  /*5d80*/  LEA.HI.X R53, R36, c[0x0][0x17c], R37, 0x1, P1 ;  /* 0x00005f0024357a11 */ /* 0x000fe400008f0c25 */
[----:B------:R-:W-:Y:S01]  /*5d90*/  LEA.HI.X R45, R26, c[0x0][0x17c], R27, 0x1, P6 ;  /* 0x00005f001a2d7a11 */ /* 0x000fe200030f0c1b */
[----:B------:R-:W-:Y:S01]  /*5da0*/  BSSY B2, `(.L_x_17489) ;  /* 0x000002a000027945 */ /* 0x000fe20003800000 */
[-C--:B------:R-:W-:Y:S02]  /*5db0*/  IADD3 R26, P3, R87, R32.reuse, RZ ;  /* 0x00000020571a7210 */ /* 0x080fe40007f7e0ff */
[----:B------:R-:W-:-:S02]  /*5dc0*/  IADD3 R37, P1, R86, R32, RZ ;  /* 0x0000002056257210 */ /* 0x000fc40007f3e0ff */
[----:B------:R-:W-:Y:S02]  /*5dd0*/  LEA.HI.X R35, R35, c[0x0][0x17c], R40, 0x1, P2 ;  /* 0x00005f0023237a11 */ /* 0x000fe400010f0c28 */
[----:B------:R-:W-:Y:S02]  /*5de0*/  LEA.HI.X R49, R28, c[0x0][0x17c], R29, 0x1, P0 ;  /* 0x00005f001c317a11 */ /* 0x000fe400000f0c1d */
[-C--:B------:R-:W-:Y:S02]  /*5df0*/  IADD3 R116, P4, R93, R32.reuse, RZ ;  /* 0x000000205d747210 */ /* 0x080fe40007f9e0ff */
[----:B------:R-:W-:Y:S02]  /*5e00*/  IADD3 R29, P6, R82, R32, RZ ;  /* 0x00000020521d7210 */ /* 0x000fe40007fde0ff */
[----:B------:R-:W-:Y:S02]  /*5e10*/  LEA R40, P2, R26, c[0x0][0x178], 0x1 ;  /* 0x00005e001a287a11 */ /* 0x000fe400078408ff */
[----:B------:R-:W-:-:S02]  /*5e20*/  LEA R36, P0, R37, c[0x0][0x178], 0x1 ;  /* 0x00005e0025247a11 */ /* 0x000fc400078008ff */
[----:B------:R-:W-:Y:S01]  /*5e30*/  LEA.HI.X.SX32 R27, R87, R114, 0x1, P3 ;  /* 0x00000072571b7211 */ /* 0x000fe200018f0eff */
[----:B------:R-:W-:Y:S05]  /*5e40*/  @P5 BRA `(.L_x_17490) ;  /* 0x000001f000005947 */ /* 0x000fea0003800000 */
[C---:B-12---:R-:W-:Y:S02]  /*5e50*/  IADD3 R85, R0.reuse, 0x2, RZ ;  /* 0x0000000200557810 */ /* 0x046fe40007ffe0ff */
[C---:B------:R-:W-:Y:S02]  /*5e60*/  IADD3 R89, R0.reuse, 0x5, RZ ;  /* 0x0000000500597810 */ /* 0x040fe40007ffe0ff */
[-C--:B------:R-:W-:Y:S02]  /*5e70*/  ISETP.GE.AND P3, PT, R85, R84.reuse, PT ;  /* 0x000000545500720c */ /* 0x080fe40003f66270 */
[----:B------:R-:W-:Y:S02]  /*5e80*/  IADD3 R85, R0, 0x3, RZ ;  /* 0x0000000300557810 */ /* 0x000fe40007ffe0ff */
[----:B-----5:R-:W-:Y:S02]  /*5e90*/  SEL R28, R21, RZ, !P3 ;  /* 0x000000ff151c7207 */ /* 0x020fe40005800000 */
[----:B------:R-:W-:-:S02]  /*5ea0*/  ISETP.GE.AND P3, PT, R85, R84, PT ;  /* 0x000000545500720c */ /* 0x000fc40003f66270 */
[----:B------:R-:W-:Y:S02]  /*5eb0*/  PRMT R21, R21, 0x7632, R21 ;  /* 0x0000763215157816 */ /* 0x000fe40000000015 */
[C---:B------:R-:W-:Y:S02]  /*5ec0*/  IADD3 R85, R0.reuse, 0x4, RZ ;  /* 0x0000000400557810 */ /* 0x040fe40007ffe0ff */
[----:B------:R-:W-:Y:S02]  /*5ed0*/  SEL R21, R21, RZ, !P3 ;  /* 0x000000ff15157207 */ /* 0x000fe40005800000 */
[----:B------:R-:W-:Y:S02]  /*5ee0*/  ISETP.GE.AND P3, PT, R85, R84, PT ;  /* 0x000000545500720c */ /* 0x000fe40003f66270 */
[----:B------:R-:W-:Y:S02]  /*5ef0*/  IADD3 R111, R0, 0x7, RZ ;  /* 0x00000007006f7810 */ /* 0x000fe40007ffe0ff */
[----:B------:R-:W-:-:S02]  /*5f00*/  SEL R85, R22, RZ, !P3 ;  /* 0x000000ff16557207 */ /* 0x000fc40005800000 */
[-C--:B------:R-:W-:Y:S02]  /*5f10*/  ISETP.GE.AND P3, PT, R89, R84.reuse, PT ;  /* 0x000000545900720c */ /* 0x080fe40003f66270 */
[----:B------:R-:W-:Y:S02]  /*5f20*/  PRMT R22, R22, 0x7632, R22 ;  /* 0x0000763216167816 */ /* 0x000fe40000000016 */
[----:B------:R-:W-:Y:S02]  /*5f30*/  IADD3 R89, R0, 0x6, RZ ;  /* 0x0000000600597810 */ /* 0x000fe40007ffe0ff */
[----:B------:R-:W-:Y:S02]  /*5f40*/  SEL R22, R22, RZ, !P3 ;  /* 0x000000ff16167207 */ /* 0x000fe40005800000 */
[----:B------:R-:W-:Y:S02]  /*5f50*/  ISETP.GE.AND P3, PT, R89, R84, PT ;  /* 0x000000545900720c */ /* 0x000fe40003f66270 */
[----:B------:R-:W-:-:S02]  /*5f60*/  PRMT R90, R23, 0x7632, R90 ;  /* 0x00007632175a7816 */ /* 0x000fc4000000005a */
[----:B------:R-:W-:Y:S02]  /*5f70*/  SEL R89, R23, RZ, !P3 ;  /* 0x000000ff17597207 */ /* 0x000fe40005800000 */
[-C--:B------:R-:W-:Y:S02]  /*5f80*/  ISETP.GE.AND P3, PT, R111, R84.reuse, PT ;  /* 0x000000546f00720c */ /* 0x080fe40003f66270 */
[----:B------:R-:W-:Y:S02]  /*5f90*/  IADD3 R23, R0, 0x1, RZ ;  /* 0x0000000100177810 */ /* 0x000fe40007ffe0ff */
[----:B------:R-:W-:Y:S02]  /*5fa0*/  SEL R90, R90, RZ, !P3 ;  /* 0x000000ff5a5a7207 */ /* 0x000fe40005800000 */
[----:B------:R-:W-:Y:S02]  /*5fb0*/  ISETP.GE.AND P3, PT, R23, R84, PT ;  /* 0x000000541700720c */ /* 0x000fe40003f66270 */
[----:B------:R-:W-:-:S02]  /*5fc0*/  PRMT R23, R20, 0x7632, R23 ;  /* 0x0000763214177816 */ /* 0x000fc40000000017 */
[----:B------:R-:W-:Y:S02]  /*5fd0*/  PRMT R21, R28, 0x5410, R21 ;  /* 0x000054101c157816 */ /* 0x000fe40000000015 */
[----:B------:R-:W-:Y:S02]  /*5fe0*/  SEL R111, R23, RZ, !P3 ;  /* 0x000000ff176f7207 */ /* 0x000fe40005800000 */
[----:B------:R-:W-:Y:S02]  /*5ff0*/  ISETP.GE.AND P3, PT, R0, R84, PT ;  /* 0x000000540000720c */ /* 0x000fe40003f66270 */
[----:B------:R-:W-:Y:S02]  /*6000*/  PRMT R22, R85, 0x5410, R22 ;  /* 0x0000541055167816 */ /* 0x000fe40000000016 */
[----:B------:R-:W-:Y:S02]  /*6010*/  SEL R20, R20, RZ, !P3 ;  /* 0x000000ff14147207 */ /* 0x000fe40005800000 */
[----:B------:R-:W-:-:S02]  /*6020*/  PRMT R23, R89, 0x5410, R90 ;  /* 0x0000541059177816 */ /* 0x000fc4000000005a */
[----:B------:R-:W-:Y:S02]  /*6030*/  PRMT R20, R20, 0x5410, R111 ;  /* 0x0000541014147816 */ /* 0x000fe4000000006f */
.L_x_17490:
[----:B-12---:R-:W-:Y:S05]  /*6040*/  BSYNC B2 ;  /* 0x0000000000027941 */ /* 0x006fea0003800000 */
.L_x_17489:
[----:B------:R-:W-:Y:S01]  /*6050*/  LEA.HI.X R41, R26, c[0x0][0x17c], R27, 0x1, P2 ;  /* 0x00005f001a297a11 */ /* 0x000fe200010f0c1b */
[----:B-----5:R-:W-:Y:S01]  /*6060*/  HFMA2.MMA R85, R113, R21, -RZ ;  /* 0x0000001571557235 */ /* 0x020fe200001000ff */
[----:B------:R-:W5:Y:S01]  /*6070*/  LDG.E.128.CONSTANT R24, [R24.64+0x200] ;  /* 0x0002000a18187981 */ /* 0x000f62000c1e9d00 */
[----:B------:R-:W-:Y:S01]  /*6080*/  BSSY B2, `(.L_x_17491) ;  /* 0x0000023000027945 */ /* 0x000fe20003800000 */
[----:B------:R-:W-:-:S03]  /*6090*/  F2FP.PACK_AB R118, R17, R16 ;  /* 0x000000101176723e */ /* 0x000fc600000000ff */
[----:B------:R-:W-:Y:S01]  /*60a0*/  HFMA2.MMA R85, R115, R20, R85 ;  /* 0x0000001473557235 */ /* 0x000fe20000000055 */
[----:B------:R-:W-:Y:S05]  /*60b0*/  @P5 BRA `(.L_x_17492) ;  /* 0x000001f000005947 */ /* 0x000fea0003800000 */
[C---:B------:R-:W-:Y:S02]  /*60c0*/  IADD3 R17, R0.reuse, 0x2, RZ ;  /* 0x0000000200117810 */ /* 0x040fe40007ffe0ff */
[C---:B------:R-:W-:Y:S02]  /*60d0*/  IADD3 R21, R0.reuse, 0x3, RZ ;  /* 0x0000000300157810 */ /* 0x040fe40007ffe0ff */
[-C--:B------:R-:W-:Y:S02]  /*60e0*/  ISETP.GE.AND P2, PT, R17, R84.reuse, PT ;  /* 0x000000541100720c */ /* 0x080fe40003f46270 */
[----:B------:R-:W-:Y:S02]  /*60f0*/  IADD3 R17, R0, 0x4, RZ ;  /* 0x0000000400117810 */ /* 0x000fe40007ffe0ff */
[----:B-----5:R-:W-:Y:S02]  /*6100*/  SEL R16, R25, RZ, !P2 ;  /* 0x000000ff19107207 */ /* 0x020fe40005000000 */
[----:B------:R-:W-:-:S02]  /*6110*/  ISETP.GE.AND P3, PT, R21, R84, PT ;  /* 0x000000541500720c */ /* 0x000fc40003f66270 */
[-C--:B------:R-:W-:Y:S02]  /*6120*/  ISETP.GE.AND P2, PT, R17, R84.reuse, PT ;  /* 0x000000541100720c */ /* 0x080fe40003f46270 */
[----:B------:R-:W-:Y:S02]  /*6130*/  PRMT R25, R25, 0x7632, R25 ;  /* 0x0000763219197816 */ /* 0x000fe40000000019 */
[C---:B------:R-:W-:Y:S02]  /*6140*/  IADD3 R17, R0.reuse, 0x5, RZ ;  /* 0x0000000500117810 */ /* 0x040fe40007ffe0ff */
[----:B------:R-:W-:Y:S02]  /*6150*/  IADD3 R21, R0, 0x6, RZ ;  /* 0x0000000600157810 */ /* 0x000fe40007ffe0ff */
[----:B------:R-:W-:Y:S02]  /*6160*/  SEL R25, R25, RZ, !P3 ;  /* 0x000000ff19197207 */ /* 0x000fe40005800000 */
[----:B------:R-:W-:-:S02]  /*6170*/  ISETP.GE.AND P3, PT, R17, R84, PT ;  /* 0x000000541100720c */ /* 0x000fc40003f66270 */
[C---:B------:R-:W-:Y:S02]  /*6180*/  SEL R17, R26.reuse, RZ, !P2 ;  /* 0x000000ff1a117207 */ /* 0x040fe40005000000 */
        /* <DEDUP_REMOVED lines=18> */
.L_x_17492:
[----:B------:R-:W-:Y:S05]  /*62b0*/  BSYNC B2 ;  /* 0x0000000000027941 */ /* 0x000fea0003800000 */
.L_x_17491:
[----:B------:R-:W-:Y:S01]  /*62c0*/  F2FP.PACK_AB R119, R19, R18 ;  /* 0x000000121377723e */ /* 0x000fe200000000ff */
[----:B-----5:R-:W-:Y:S01]  /*62d0*/  HMUL2 R25, R113, R25 ;  /* 0x0000001971197232 */ /* 0x020fe20000000000 */
[----:B------:R0:W5:Y:S01]  /*62e0*/  LDG.E.128.CONSTANT R16, [R58.64] ;  /* 0x0000000a3a107981 */ /* 0x000162000c1e9d00 */
[----:B------:R-:W-:Y:S01]  /*62f0*/  BSSY B2, `(.L_x_17493) ;  /* 0x0000024000027945 */ /* 0x000fe20003800000 */
[----:B------:R-:W-:Y:S01]  /*6300*/  HFMA2 R85, R118, R22, R85 ;  /* 0x0000001676557231 */ /* 0x000fe20000000055 */
[----:B------:R-:W-:Y:S02]  /*6310*/  LEA.HI.X.SX32 R20, R86, R114, 0x1, P1 ;  /* 0x0000007256147211 */ /* 0x000fe400008f0eff */
[----:B------:R-:W-:Y:S01]  /*6320*/  HFMA2.MMA R24, R115, R24, R25 ;  /* 0x0000001873187235 */ /* 0x000fe20000000019 */
[----:B------:R-:W-:Y:S05]  /*6330*/  @P5 BRA `(.L_x_17494) ;  /* 0x000001f000005947 */ /* 0x000fea0003800000 */
[----:B------:R-:W-:Y:S02]  /*6340*/  IADD3 R21, R0, 0x2, RZ ;  /* 0x0000000200157810 */ /* 0x000fe40007ffe0ff */
[----:B-----5:R-:W-:-:S02]  /*6350*/  PRMT R28, R17, 0x7632, R28 ;  /* 0x00007632111c7816 */ /* 0x020fc4000000001c */
[-C--:B------:R-:W-:Y:S02]  /*6360*/  ISETP.GE.AND P1, PT, R21, R84.reuse, PT ;  /* 0x000000541500720c */ /* 0x080fe40003f26270 */
[C---:B------:R-:W-:Y:S02]  /*6370*/  IADD3 R21, R0.reuse, 0x3, RZ ;  /* 0x0000000300157810 */ /* 0x040fe40007ffe0ff */
[C---:B------:R-:W-:Y:S02]  /*6380*/  IADD3 R25, R0.reuse, 0x4, RZ ;  /* 0x0000000400197810 */ /* 0x040fe40007ffe0ff */
[----:B------:R-:W-:Y:S02]  /*6390*/  ISETP.GE.AND P2, PT, R21, R84, PT ;  /* 0x000000541500720c */ /* 0x000fe40003f46270 */
[----:B------:R-:W-:Y:S02]  /*63a0*/  SEL R21, R17, RZ, !P1 ;  /* 0x000000ff11157207 */ /* 0x000fe40004800000 */
[----:B------:R-:W-:-:S02]  /*63b0*/  IADD3 R17, R0, 0x6, RZ ;  /* 0x0000000600117810 */ /* 0x000fc40007ffe0ff */
[----:B------:R-:W-:Y:S02]  /*63c0*/  SEL R28, R28, RZ, !P2 ;  /* 0x000000ff1c1c7207 */ /* 0x000fe40005000000 */
[-C--:B------:R-:W-:Y:S02]  /*63d0*/  ISETP.GE.AND P3, PT, R25, R84.reuse, PT ;  /* 0x000000541900720c */ /* 0x080fe40003f66270 */
[----:B------:R-:W-:Y:S02]  /*63e0*/  ISETP.GE.AND P2, PT, R17, R84, PT ;  /* 0x000000541100720c */ /* 0x000fe40003f46270 */
[C---:B------:R-:W-:Y:S02]  /*63f0*/  IADD3 R25, R0.reuse, 0x5, RZ ;  /* 0x0000000500197810 */ /* 0x040fe40007ffe0ff */
[----:B------:R-:W-:Y:S02]  /*6400*/  IADD3 R17, R0, 0x7, RZ ;  /* 0x0000000700117810 */ /* 0x000fe40007ffe0ff */
[----:B------:R-:W-:-:S02]  /*6410*/  SEL R22, R18, RZ, !P3 ;  /* 0x000000ff12167207 */ /* 0x000fc40005800000 */
[-C--:B------:R-:W-:Y:S02]  /*6420*/  ISETP.GE.AND P1, PT, R25, R84.reuse, PT ;  /* 0x000000541900720c */ /* 0x080fe40003f26270 */
[-C--:B------:R-:W-:Y:S02]  /*6430*/  ISETP.GE.AND P3, PT, R17, R84.reuse, PT ;  /* 0x000000541100720c */ /* 0x080fe40003f66270 */
[----:B------:R-:W-:Y:S02]  /*6440*/  PRMT R18, R18, 0x7632, R18 ;  /* 0x0000763212127816 */ /* 0x000fe40000000012 */
[----:B------:R-:W-:Y:S02]  /*6450*/  IADD3 R17, R0, 0x1, RZ ;  /* 0x0000000100117810 */ /* 0x000fe40007ffe0ff */
[----:B0-----:R-:W-:Y:S02]  /*6460*/  SEL R59, R18, RZ, !P1 ;  /* 0x000000ff123b7207 */ /* 0x001fe40004800000 */
[----:B------:R-:W-:-:S02]  /*6470*/  ISETP.GE.AND P1, PT, R17, R84, PT ;  /* 0x000000541100720c */ /* 0x000fc40003f26270 */
[C---:B------:R-:W-:Y:S02]  /*6480*/  SEL R58, R19.reuse, RZ, !P2 ;  /* 0x000000ff133a7207 */ /* 0x040fe40005000000 */
[----:B------:R-:W-:Y:S02]  /*6490*/  ISETP.GE.AND P2, PT, R0, R84, PT ;  /* 0x000000540000720c */ /* 0x000fe40003f46270 */
[----:B------:R-:W-:Y:S02]  /*64a0*/  PRMT R19, R19, 0x7632, R19 ;  /* 0x0000763213137816 */ /* 0x000fe40000000013 */
[C---:B------:R-:W-:Y:S02]  /*64b0*/  PRMT R17, R16.reuse, 0x7632, R17 ;  /* 0x0000763210117816 */ /* 0x040fe40000000011 */
[----:B------:R-:W-:Y:S02]  /*64c0*/  SEL R16, R16, RZ, !P2 ;  /* 0x000000ff10107207 */ /* 0x000fe40005000000 */
[----:B------:R-:W-:-:S02]  /*64d0*/  SEL R19, R19, RZ, !P3 ;  /* 0x000000ff13137207 */ /* 0x000fc40005800000 */
[----:B------:R-:W-:Y:S02]  /*64e0*/  SEL R25, R17, RZ, !P1 ;  /* 0x000000ff11197207 */ /* 0x000fe40004800000 */
[----:B------:R-:W-:Y:S02]  /*64f0*/  PRMT R17, R21, 0x5410, R28 ;  /* 0x0000541015117816 */ /* 0x000fe4000000001c */
[----:B------:R-:W-:Y:S02]  /*6500*/  PRMT R18, R22, 0x5410, R59 ;  /* 0x0000541016127816 */ /* 0x000fe4000000003b */
[----:B------:R-:W-:Y:S02]  /*6510*/  PRMT R19, R58, 0x5410, R19 ;  /* 0x000054103a137816 */ /* 0x000fe40000000013 */
[----:B------:R-:W-:Y:S02]  /*6520*/  PRMT R16, R16, 0x5410, R25 ;  /* 0x0000541010107816 */ /* 0x000fe40000000019 */
.L_x_17494:
[----:B------:R-:W-:Y:S05]  /*6530*/  BSYNC B2 ;  /* 0x0000000000027941 */ /* 0x000fea0003800000 */
.L_x_17493:
[----:B-----5:R-:W-:Y:S01]  /*6540*/  HMUL2 R21, R113, R17 ;  /* 0x0000001171157232 */ /* 0x020fe20000000000 */
[----:B------:R-:W-:Y:S01]  /*6550*/  LEA.HI.X R37, R37, c[0x0][0x17c], R20, 0x1, P0 ;  /* 0x00005f0025257a11 */ /* 0x000fe200000f0c14 */
[----:B------:R-:W-:Y:S01]  /*6560*/  HFMA2.MMA R85, R119, R23, R85 ;  /* 0x0000001777557235 */ /* 0x000fe20000000055 */
[----:B------:R-:W-:Y:S01]  /*6570*/  BSSY B2, `(.L_x_17495) ;  /* 0x000002a000027945 */ /* 0x000fe20003800000 */
[----:B0-----:R-:W-:Y:S01]  /*6580*/  HFMA2 R59, R115, R16, R21 ;  /* 0x00000010733b7231 */ /* 0x001fe20000000015 */
[-C--:B------:R-:W-:Y:S01]  /*6590*/  IADD3 R17, P3, R80, R32.reuse, RZ ;  /* 0x0000002050117210 */ /* 0x080fe20007f7e0ff */
[----:B------:R0:W5:Y:S01]  /*65a0*/  LDG.E.128.CONSTANT R20, [R122.64] ;  /* 0x0000000a7a147981 */ /* 0x000162000c1e9d00 */
[-C--:B------:R-:W-:Y:S01]  /*65b0*/  IADD3 R58, P2, R78, R32.reuse, RZ ;  /* 0x000000204e3a7210 */ /* 0x080fe20007f5e0ff */
[----:B------:R-:W-:Y:S01]  /*65c0*/  HFMA2 R24, R118, R26, R24 ;  /* 0x0000001a76187231 */ /* 0x000fe20000000018 */
[----:B------:R-:W-:Y:S01]  /*65d0*/  IADD3 R28, P1, R77, R32, RZ ;  /* 0x000000204d1c7210 */ /* 0x000fe20007f3e0ff */
[----:B------:R-:W-:Y:S01]  /*65e0*/  HFMA2.MMA R90, R118, R18, R59 ;  /* 0x00000012765a7235 */ /* 0x000fe2000000003b */
[----:B------:R-:W-:-:S02]  /*65f0*/  LEA R32, P0, R29, c[0x0][0x178], 0x1 ;  /* 0x00005e001d207a11 */ /* 0x000fc400078008ff */
[----:B------:R-:W-:Y:S01]  /*6600*/  LEA.HI.X.SX32 R16, R82, R114, 0x1, P6 ;  /* 0x0000007252107211 */ /* 0x000fe200030f0eff */
[----:B------:R-:W-:Y:S05]  /*6610*/  @P5 BRA `(.L_x_17496) ;  /* 0x000001f000005947 */ /* 0x000fea0003800000 */
[C---:B------:R-:W-:Y:S02]  /*6620*/  IADD3 R25, R0.reuse, 0x2, RZ ;  /* 0x0000000200197810 */ /* 0x040fe40007ffe0ff */
[C---:B------:R-:W-:Y:S02]  /*6630*/  IADD3 R59, R0.reuse, 0x5, RZ ;  /* 0x00000005003b7810 */ /* 0x040fe40007ffe0ff */
[-C--:B------:R-:W-:Y:S02]  /*6640*/  ISETP.GE.AND P6, PT, R25, R84.reuse, PT ;  /* 0x000000541900720c */ /* 0x080fe40003fc6270 */
[----:B------:R-:W-:Y:S02]  /*6650*/  IADD3 R25, R0, 0x3, RZ ;  /* 0x0000000300197810 */ /* 0x000fe40007ffe0ff */
[----:B-----5:R-:W-:Y:S02]  /*6660*/  SEL R18, R21, RZ, !P6 ;  /* 0x000000ff15127207 */ /* 0x020fe40007000000 */
[----:B------:R-:W-:-:S02]  /*6670*/  ISETP.GE.AND P6, PT, R25, R84, PT ;  /* 0x000000541900720c */ /* 0x000fc40003fc6270 */
[----:B------:R-:W-:Y:S02]  /*6680*/  PRMT R21, R21, 0x7632, R21 ;  /* 0x0000763215157816 */ /* 0x000fe40000000015 */
[----:B------:R-:W-:Y:S02]  /*6690*/  IADD3 R25, R0, 0x4, RZ ;  /* 0x0000000400197810 */ /* 0x000fe40007ffe0ff */
[----:B------:R-:W-:Y:S02]  /*66a0*/  SEL R21, R21, RZ, !P6 ;  /* 0x000000ff15157207 */ /* 0x000fe40007000000 */
[----:B------:R-:W-:Y:S02]  /*66b0*/  ISETP.GE.AND P6, PT, R25, R84, PT ;  /* 0x000000541900720c */ /* 0x000fe40003fc6270 */
[----:B------:R-:W-:Y:S02]  /*66c0*/  PRMT R21, R18, 0x5410, R21 ;  /* 0x0000541012157816 */ /* 0x000fe40000000015 */
        /* <DEDUP_REMOVED lines=13> */
[----:B------:R-:W-:Y:S02]  /*67a0*/  PRMT R23, R20, 0x7632, R23 ;  /* 0x0000763214177816 */ /* 0x000fe40000000017 */
[----:B------:R-:W-:Y:S02]  /*67b0*/  PRMT R22, R25, 0x5410, R22 ;  /* 0x0000541019167816 */ /* 0x000fe40000000016 */
[----:B------:R-:W-:Y:S02]  /*67c0*/  SEL R59, R23, RZ, !P6 ;  /* 0x000000ff173b7207 */ /* 0x000fe40007000000 */
[----:B------:R-:W-:Y:S02]  /*67d0*/  ISETP.GE.AND P6, PT, R0, R84, PT ;  /* 0x000000540000720c */ /* 0x000fe40003fc6270 */
[----:B------:R-:W-:Y:S02]  /*67e0*/  PRMT R23, R26, 0x5410, R89 ;  /* 0x000054101a177816 */ /* 0x000fe40000000059 */
[----:B------:R-:W-:-:S04]  /*67f0*/  SEL R20, R20, RZ, !P6 ;  /* 0x000000ff14147207 */ /* 0x000fc80007000000 */
[----:B------:R-:W-:Y:S02]  /*6800*/  PRMT R20, R20, 0x5410, R59 ;  /* 0x0000541014147816 */ /* 0x000fe4000000003b */
.L_x_17496:
[----:B------:R-:W-:Y:S05]  /*6810*/  BSYNC B2 ;  /* 0x0000000000027941 */ /* 0x000fea0003800000 */
.L_x_17495:
[----:B------:R-:W-:Y:S01]  /*6820*/  HFMA2 R89, R119, R27, R24 ;  /* 0x0000001b77597231 */ /* 0x000fe20000000018 */
[----:B------:R-:W-:Y:S01]  /*6830*/  HFMA2.MMA R90, R119, R19, R90 ;  /* 0x00000013775a7235 */ /* 0x000fe2000000005a */
[----:B------:R1:W5:Y:S02]  /*6840*/  LDG.E.128.CONSTANT R24, [R124.64] ;  /* 0x0000000a7c187981 */ /* 0x000364000c1e9d00 */
[----:B-----5:R-:W-:Y:S01]  /*6850*/  HMUL2 R59, R113, R21 ;  /* 0x00000015713b7232 */ /* 0x020fe20000000000 */
[----:B------:R-:W-:Y:S01]  /*6860*/  BSSY B2, `(.L_x_17497) ;  /* 0x0000025000027945 */ /* 0x000fe20003800000 */
[----:B------:R-:W-:Y:S02]  /*6870*/  LEA.HI.X R33, R29, c[0x0][0x17c], R16, 0x1, P0 ;  /* 0x00005f001d217a11 */ /* 0x000fe400000f0c10 */
[----:B0-----:R-:W-:Y:S01]  /*6880*/  LEA R122, P6, R17, c[0x0][0x178], 0x1 ;  /* 0x00005e00117a7a11 */ /* 0x001fe200078c08ff */
[----:B------:R-:W-:Y:S01]  /*6890*/  HFMA2 R59, R115, R20, R59 ;  /* 0x00000014733b7231 */ /* 0x000fe2000000003b */
[----:B------:R-:W-:Y:S01]  /*68a0*/  LEA.HI.X.SX32 R16, R80, R114, 0x1, P3 ;  /* 0x0000007250107211 */ /* 0x000fe200018f0eff */
[----:B------:R-:W-:Y:S05]  /*68b0*/  @P5 BRA `(.L_x_17498) ;  /* 0x000001f000005947 */ /* 0x000fea0003800000 */
[C---:B------:R-:W-:Y:S02]  /*68c0*/  IADD3 R19, R0.reuse, 0x2, RZ ;  /* 0x0000000200137810 */ /* 0x040fe40007ffe0ff */
[----:B------:R-:W-:-:S02]  /*68d0*/  IADD3 R21, R0, 0x3, RZ ;  /* 0x0000000300157810 */ /* 0x000fc40007ffe0ff */
[-C--:B------:R-:W-:Y:S02]  /*68e0*/  ISETP.GE.AND P0, PT, R19, R84.reuse, PT ;  /* 0x000000541300720c */ /* 0x080fe40003f06270 */
[----:B------:R-:W-:Y:S02]  /*68f0*/  IADD3 R19, R0, 0x4, RZ ;  /* 0x0000000400137810 */ /* 0x000fe40007ffe0ff */
[----:B------:R-:W-:Y:S02]  /*6900*/  SEL R18, R25, RZ, !P0 ;  /* 0x000000ff19127207 */ /* 0x000fe40004000000 */
[-C--:B------:R-:W-:Y:S02]  /*6910*/  ISETP.GE.AND P3, PT, R21, R84.reuse, PT ;  /* 0x000000541500720c */ /* 0x080fe40003f66270 */
[----:B------:R-:W-:Y:S02]  /*6920*/  ISETP.GE.AND P0, PT, R19, R84, PT ;  /* 0x000000541300720c */ /* 0x000fe40003f06270 */
[----:B------:R-:W-:-:S02]  /*6930*/  PRMT R25, R25, 0x7632, R25 ;  /* 0x0000763219197816 */ /* 0x000fc40000000019 */
[C---:B------:R-:W-:Y:S02]  /*6940*/  IADD3 R19, R0.reuse, 0x5, RZ ;  /* 0x0000000500137810 */ /* 0x040fe40007ffe0ff */
[----:B------:R-:W-:Y:S02]  /*6950*/  IADD3 R21, R0, 0x6, RZ ;  /* 0x0000000600157810 */ /* 0x000fe40007ffe0ff */
[----:B------:R-:W-:Y:S02]  /*6960*/  SEL R25, R25, RZ, !P3 ;  /* 0x000000ff19197207 */ /* 0x000fe40005800000 */
[-C--:B------:R-:W-:Y:S02]  /*6970*/  ISETP.GE.AND P3, PT, R19, R84.reuse, PT ;  /* 0x000000541300720c */ /* 0x080fe40003f66270 */
[----:B------:R-:W-:Y:S02]  /*6980*/  SEL R19, R26, RZ, !P0 ;  /* 0x000000ff1a137207 */ /* 0x000fe40004000000 */
        /* <DEDUP_REMOVED lines=18> */
.L_x_17498:
[----:B------:R-:W-:Y:S05]  /*6ab0*/  BSYNC B2 ;  /* 0x0000000000027941 */ /* 0x000fea0003800000 */
.L_x_17497:
[----:B------:R-:W-:Y:S01]  /*6ac0*/  LEA.HI.X R123, R17, c[0x0][0x17c], R16, 0x1, P6 ;  /* 0x00005f00117b7a11 */ /* 0x000fe200030f0c10 */
[----:B------:R-:W-:Y:S01]  /*6ad0*/  HMUL2 R25, R113, R25 ;  /* 0x0000001971197232 */ /* 0x000fe20000000000 */
[----:B------:R0:W5:Y:S01]  /*6ae0*/  LDG.E.128.CONSTANT R16, [R98.64] ;  /* 0x0000000a62107981 */ /* 0x000162000c1e9d00 */
[----:B------:R-:W-:Y:S01]  /*6af0*/  BSSY B2, `(.L_x_17499) ;  /* 0x0000025000027945 */ /* 0x000fe20003800000 */
[----:B------:R-:W-:Y:S01]  /*6b00*/  HFMA2.MMA R59, R118, R22, R59 ;  /* 0x00000016763b7235 */ /* 0x000fe2000000003b */
[----:B------:R-:W-:Y:S01]  /*6b10*/  LEA R126, P0, R58, c[0x0][0x178], 0x1 ;  /* 0x00005e003a7e7a11 */ /* 0x000fe200078008ff */
[----:B------:R-:W-:Y:S01]  /*6b20*/  HFMA2 R24, R115, R24, R25 ;  /* 0x0000001873187231 */ /* 0x000fe20000000019 */
[----:B------:R-:W-:Y:S01]  /*6b30*/  LEA.HI.X.SX32 R21, R78, R114, 0x1, P2 ;  /* 0x000000724e157211 */ /* 0x000fe200010f0eff */
[----:B------:R-:W-:Y:S05]  /*6b40*/  @P5 BRA `(.L_x_17500) ;  /* 0x000001f000005947 */ /* 0x000fea0003800000 */
[----:B------:R-:W-:-:S04]  /*6b50*/  IADD3 R25, R0, 0x2, RZ ;  /* 0x0000000200197810 */ /* 0x000fc80007ffe0ff */
[-C--:B------:R-:W-:Y:S02]  /*6b60*/  ISETP.GE.AND P2, PT, R25, R84.reuse, PT ;  /* 0x000000541900720c */ /* 0x080fe40003f46270 */
[C---:B------:R-:W-:Y:S02]  /*6b70*/  IADD3 R25, R0.reuse, 0x3, RZ ;  /* 0x0000000300197810 */ /* 0x040fe40007ffe0ff */
[----:B-----5:R-:W-:Y:S02]  /*6b80*/  SEL R20, R17, RZ, !P2 ;  /* 0x000000ff11147207 */ /* 0x020fe40005000000 */
[----:B------:R-:W-:Y:S02]  /*6b90*/  ISETP.GE.AND P3, PT, R25, R84, PT ;  /* 0x000000541900720c */ /* 0x000fe40003f66270 */
[----:B------:R-:W-:Y:S02]  /*6ba0*/  IADD3 R25, R0, 0x4, RZ ;  /* 0x0000000400197810 */ /* 0x000fe40007ffe0ff */
[----:B------:R-:W-:-:S02]  /*6bb0*/  PRMT R17, R17, 0x7632, R17 ;  /* 0x0000763211117816 */ /* 0x000fc40000000011 */
[-C--:B------:R-:W-:Y:S02]  /*6bc0*/  ISETP.GE.AND P6, PT, R25, R84.reuse, PT ;  /* 0x000000541900720c */ /* 0x080fe40003fc6270 */
[C---:B------:R-:W-:Y:S02]  /*6bd0*/  IADD3 R25, R0.reuse, 0x5, RZ ;  /* 0x0000000500197810 */ /* 0x040fe40007ffe0ff */
[----:B------:R-:W-:Y:S02]  /*6be0*/  SEL R17, R17, RZ, !P3 ;  /* 0x000000ff11117207 */ /* 0x000fe40005800000 */
[----:B------:R-:W-:Y:S02]  /*6bf0*/  ISETP.GE.AND P2, PT, R25, R84, PT ;  /* 0x000000541900720c */ /* 0x000fe40003f46270 */
[----:B------:R-:W-:Y:S02]  /*6c00*/  IADD3 R25, R0, 0x6, RZ ;  /* 0x0000000600197810 */ /* 0x000fe40007ffe0ff */
[----:B------:R-:W-:-:S02]  /*6c10*/  SEL R22, R18, RZ, !P6 ;  /* 0x000000ff12167207 */ /* 0x000fc40007000000 */
[-C--:B------:R-:W-:Y:S02]  /*6c20*/  ISETP.GE.AND P3, PT, R25, R84.reuse, PT ;  /* 0x000000541900720c */ /* 0x080fe40003f66270 */
[----:B------:R-:W-:Y:S02]  /*6c30*/  IADD3 R25, R0, 0x7, RZ ;  /* 0x0000000700197810 */ /* 0x000fe40007ffe0ff */
[----:B------:R-:W-:Y:S02]  /*6c40*/  PRMT R18, R18, 0x7632, R18 ;  /* 0x0000763212127816 */ /* 0x000fe40000000012 */
[----:B------:R-:W-:Y:S02]  /*6c50*/  ISETP.GE.AND P6, PT, R25, R84, PT ;  /* 0x000000541900720c */ /* 0x000fe40003fc6270 */
[----:B------:R-:W-:Y:S02]  /*6c60*/  IADD3 R25, R0, 0x1, RZ ;  /* 0x0000000100197810 */ /* 0x000fe40007ffe0ff */
[----:B------:R-:W-:-:S02]  /*6c70*/  SEL R29, R18, RZ, !P2 ;  /* 0x000000ff121d7207 */ /* 0x000fc40005000000 */
[----:B0-----:R-:W-:Y:S02]  /*6c80*/  SEL R98, R19, RZ, !P3 ;  /* 0x000000ff13627207 */ /* 0x001fe40005800000 */
[-C--:B------:R-:W-:Y:S02]  /*6c90*/  ISETP.GE.AND P2, PT, R25, R84.reuse, PT ;  /* 0x000000541900720c */ /* 0x080fe40003f46270 */
[----:B------:R-:W-:Y:S02]  /*6ca0*/  ISETP.GE.AND P3, PT, R0, R84, PT ;  /* 0x000000540000720c */ /* 0x000fe40003f66270 */
[----:B------:R-:W-:Y:S02]  /*6cb0*/  PRMT R19, R19, 0x7632, R19 ;  /* 0x0000763213137816 */ /* 0x000fe40000000013 */
[C---:B------:R-:W-:Y:S02]  /*6cc0*/  PRMT R18, R16.reuse, 0x7632, R18 ;  /* 0x0000763210127816 */ /* 0x040fe40000000012 */
[----:B------:R-:W-:-:S02]  /*6cd0*/  SEL R16, R16, RZ, !P3 ;  /* 0x000000ff10107207 */ /* 0x000fc40005800000 */
[----:B------:R-:W-:Y:S02]  /*6ce0*/  SEL R19, R19, RZ, !P6 ;  /* 0x000000ff13137207 */ /* 0x000fe40007000000 */
[----:B------:R-:W-:Y:S02]  /*6cf0*/  SEL R25, R18, RZ, !P2 ;  /* 0x000000ff12197207 */ /* 0x000fe40005000000 */
[----:B------:R-:W-:Y:S02]  /*6d00*/  PRMT R17, R20, 0x5410, R17 ;  /* 0x0000541014117816 */ /* 0x000fe40000000011 */
[----:B------:R-:W-:Y:S02]  /*6d10*/  PRMT R18, R22, 0x5410, R29 ;  /* 0x0000541016127816 */ /* 0x000fe4000000001d */
[----:B------:R-:W-:Y:S02]  /*6d20*/  PRMT R19, R98, 0x5410, R19 ;  /* 0x0000541062137816 */ /* 0x000fe40000000013 */
[----:B------:R-:W-:-:S02]  /*6d30*/  PRMT R16, R16, 0x5410, R25 ;  /* 0x0000541010107816 */ /* 0x000fc40000000019 */
.L_x_17500:
[----:B------:R-:W-:Y:S05]  /*6d40*/  BSYNC B2 ;  /* 0x0000000000027941 */ /* 0x000fea0003800000 */
.L_x_17499:
[----:B------:R-:W-:Y:S01]  /*6d50*/  LEA.HI.X R127, R58, c[0x0][0x17c], R21, 0x1, P0 ;  /* 0x00005f003a7f7a11 */ /* 0x000fe200000f0c15 */
[----:B0-----:R-:W-:Y:S01]  /*6d60*/  HFMA2.MMA R98, R119, R23, R59 ;  /* 0x0000001777627235 */ /* 0x001fe2000000003b */
[----:B-----5:R-:W-:Y:S01]  /*6d70*/  HMUL2 R17, R113, R17 ;  /* 0x0000001171117232 */ /* 0x020fe20000000000 */
[----:B------:R0:W5:Y:S01]  /*6d80*/  LDG.E.128.CONSTANT R20, [R54.64] ;  /* 0x0000000a36147981 */ /* 0x000162000c1e9d00 */
[----:B------:R-:W-:Y:S01]  /*6d90*/  HFMA2.MMA R24, R118, R26, R24 ;  /* 0x0000001a76187235 */ /* 0x000fe20000000018 */
[----:B------:R-:W-:Y:S01]  /*6da0*/  BSSY B2, `(.L_x_17501) ;  /* 0x0000026000027945 */ /* 0x000fe20003800000 */
[----:B------:R-:W-:Y:S01]  /*6db0*/  HFMA2 R17, R115, R16, R17 ;  /* 0x0000001073117231 */ /* 0x000fe20000000011 */
[----:B-1----:R-:W-:-:S05]  /*6dc0*/  LEA R124, P0, R28, c[0x0][0x178], 0x1 ;  /* 0x00005e001c7c7a11 */ /* 0x002fca00078008ff */
[----:B------:R-:W-:Y:S01]  /*6dd0*/  HFMA2.MMA R106, R118, R18, R17 ;  /* 0x00000012766a7235 */ /* 0x000fe20000000011 */
[----:B------:R-:W-:Y:S01]  /*6de0*/  LEA.HI.X.SX32 R17, R77, R114, 0x1, P1 ;  /* 0x000000724d117211 */ /* 0x000fe200008f0eff */
[----:B------:R-:W-:Y:S01]  /*6df0*/  HFMA2 R99, R119, R27, R24 ;  /* 0x0000001b77637231 */ /* 0x000fe20000000018 */
[----:B------:R-:W-:Y:S05]  /*6e00*/  @P5 BRA `(.L_x_17502) ;  /* 0x000001f000005947 */ /* 0x000fea0003800000 */
[C---:B0-----:R-:W-:Y:S02]  /*6e10*/  IADD3 R25, R0.reuse, 0x2, RZ ;  /* 0x0000000200197810 */ /* 0x041fe40007ffe0ff */
[C---:B------:R-:W-:Y:S02]  /*6e20*/  IADD3 R27, R0.reuse, 0x3, RZ ;  /* 0x00000003001b7810 */ /* 0x040fe40007ffe0ff */
[----:B------:R-:W-:Y:S02]  /*6e30*/  ISETP.GE.AND P3, PT, R25, R84, PT ;  /* 0x000000541900720c */ /* 0x000fe40003f66270 */
[----:B------:R-:W-:Y:S02]  /*6e40*/  IADD3 R25, R0, 0x4, RZ ;  /* 0x0000000400197810 */ /* 0x000fe40007ffe0ff */
[----:B-----5:R-:W-:-:S02]  /*6e50*/  SEL R16, R21, RZ, !P3 ;  /* 0x000000ff15107207 */ /* 0x020fc40005800000 */
[-C--:B------:R-:W-:Y:S02]  /*6e60*/  ISETP.GE.AND P6, PT, R25, R84.reuse, PT ;  /* 0x000000541900720c */ /* 0x080fe40003fc6270 */
[C---:B------:R-:W-:Y:S02]  /*6e70*/  IADD3 R25, R0.reuse, 0x6, RZ ;  /* 0x0000000600197810 */ /* 0x040fe40007ffe0ff */
[-C--:B------:R-:W-:Y:S02]  /*6e80*/  ISETP.GE.AND P1, PT, R27, R84.reuse, PT ;  /* 0x000000541b00720c */ /* 0x080fe40003f26270 */
[----:B------:R-:W-:Y:S02]  /*6e90*/  ISETP.GE.AND P3, PT, R25, R84, PT ;  /* 0x000000541900720c */ /* 0x000fe40003f66270 */
[----:B------:R-:W-:Y:S02]  /*6ea0*/  PRMT R21, R21, 0x7632, R21 ;  /* 0x0000763215157816 */ /* 0x000fe40000000015 */
[----:B------:R-:W-:-:S02]  /*6eb0*/  IADD3 R25, R0, 0x7, RZ ;  /* 0x0000000700197810 */ /* 0x000fc40007ffe0ff */
[C---:B------:R-:W-:Y:S02]  /*6ec0*/  IADD3 R27, R0.reuse, 0x5, RZ ;  /* 0x00000005001b7810 */ /* 0x040fe40007ffe0ff */
[----:B------:R-:W-:Y:S02]  /*6ed0*/  SEL R21, R21, RZ, !P1 ;  /* 0x000000ff15157207 */ /* 0x000fe40004800000 */
[-C--:B------:R-:W-:Y:S02]  /*6ee0*/  ISETP.GE.AND P1, PT, R25, R84.reuse, PT ;  /* 0x000000541900720c */ /* 0x080fe40003f26270 */
[----:B------:R-:W-:Y:S02]  /*6ef0*/  IADD3 R25, R0, 0x1, RZ ;  /* 0x0000000100197810 */ /* 0x000fe40007ffe0ff */
[----:B------:R-:W-:Y:S02]  /*6f00*/  ISETP.GE.AND P2, PT, R27, R84, PT ;  /* 0x000000541b00720c */ /* 0x000fe40003f46270 */
[----:B------:R-:W-:-:S02]  /*6f10*/  SEL R27, R22, RZ, !P6 ;  /* 0x000000ff161b7207 */ /* 0x000fc40007000000 */
[----:B------:R-:W-:Y:S02]  /*6f20*/  SEL R24, R23, RZ, !P3 ;  /* 0x000000ff17187207 */ /* 0x000fe40005800000 */
        /* <DEDUP_REMOVED lines=13> */
.L_x_17502:
[----:B0-----:R-:W-:Y:S05]  /*7000*/  BSYNC B2 ;  /* 0x0000000000027941 */ /* 0x001fea0003800000 */
.L_x_17501:
[----:B------:R0:W5:Y:S01]  /*7010*/  LDG.E.128.CONSTANT R24, [R50.64] ;  /* 0x0000000a32187981 */ /* 0x000162000c1e9d00 */
[----:B------:R-:W-:Y:S01]  /*7020*/  BSSY B2, `(.L_x_17503) ;  /* 0x0000022000027945 */ /* 0x000fe20003800000 */
[----:B-----5:R-:W-:Y:S01]  /*7030*/  HMUL2 R21, R113, R21 ;  /* 0x0000001571157232 */ /* 0x020fe20000000000 */
[----:B------:R-:W-:Y:S05]  /*7040*/  @P5 BRA `(.L_x_17504) ;  /* 0x000001f000005947 */ /* 0x000fea0003800000 */
[C---:B------:R-:W-:Y:S02]  /*7050*/  IADD3 R29, R0.reuse, 0x2, RZ ;  /* 0x00000002001d7810 */ /* 0x040fe40007ffe0ff */
[C---:B0-----:R-:W-:Y:S02]  /*7060*/  IADD3 R51, R0.reuse, 0x1, RZ ;  /* 0x0000000100337810 */ /* 0x041fe40007ffe0ff */
[----:B------:R-:W-:Y:S02]  /*7070*/  ISETP.GE.AND P3, PT, R29, R84, PT ;  /* 0x000000541d00720c */ /* 0x000fe40003f66270 */
[----:B------:R-:W-:-:S02]  /*7080*/  IADD3 R29, R0, 0x3, RZ ;  /* 0x00000003001d7810 */ /* 0x000fc40007ffe0ff */
[----:B------:R-:W-:Y:S02]  /*7090*/  SEL R16, R25, RZ, !P3 ;  /* 0x000000ff19107207 */ /* 0x000fe40005800000 */
[-C--:B------:R-:W-:Y:S02]  /*70a0*/  ISETP.GE.AND P1, PT, R29, R84.reuse, PT ;  /* 0x000000541d00720c */ /* 0x080fe40003f26270 */
[C---:B------:R-:W-:Y:S02]  /*70b0*/  IADD3 R29, R0.reuse, 0x4, RZ ;  /* 0x00000004001d7810 */ /* 0x040fe40007ffe0ff */
[----:B------:R-:W-:Y:S02]  /*70c0*/  PRMT R25, R25, 0x7632, R25 ;  /* 0x0000763219197816 */ /* 0x000fe40000000019 */
[----:B------:R-:W-:Y:S02]  /*70d0*/  ISETP.GE.AND P6, PT, R29, R84, PT ;  /* 0x000000541d00720c */ /* 0x000fe40003fc6270 */
[----:B------:R-:W-:-:S02]  /*70e0*/  IADD3 R29, R0, 0x5, RZ ;  /* 0x00000005001d7810 */ /* 0x000fc40007ffe0ff */
[----:B------:R-:W-:Y:S02]  /*70f0*/  SEL R25, R25, RZ, !P1 ;  /* 0x000000ff19197207 */ /* 0x000fe40004800000 */
[-C--:B------:R-:W-:Y:S02]  /*7100*/  ISETP.GE.AND P2, PT, R29, R84.reuse, PT ;  /* 0x000000541d00720c */ /* 0x080fe40003f46270 */
[----:B------:R-:W-:Y:S02]  /*7110*/  IADD3 R29, R0, 0x6, RZ ;  /* 0x00000006001d7810 */ /* 0x000fe40007ffe0ff */
[----:B------:R-:W-:Y:S02]  /*7120*/  PRMT R25, R16, 0x5410, R25 ;  /* 0x0000541010197816 */ /* 0x000fe40000000019 */
[----:B------:R-:W-:Y:S02]  /*7130*/  ISETP.GE.AND P3, PT, R29, R84, PT ;  /* 0x000000541d00720c */ /* 0x000fe40003f66270 */
[----:B------:R-:W-:-:S02]  /*7140*/  IADD3 R29, R0, 0x7, RZ ;  /* 0x00000007001d7810 */ /* 0x000fc40007ffe0ff */
[----:B------:R-:W-:Y:S02]  /*7150*/  SEL R18, R27, RZ, !P3 ;  /* 0x000000ff1b127207 */ /* 0x000fe40005800000 */
[C---:B------:R-:W-:Y:S02]  /*7160*/  PRMT R27, R26.reuse, 0x7632, R27 ;  /* 0x000076321a1b7816 */ /* 0x040fe4000000001b */
[-C--:B------:R-:W-:Y:S02]  /*7170*/  ISETP.GE.AND P1, PT, R29, R84.reuse, PT ;  /* 0x000000541d00720c */ /* 0x080fe40003f26270 */
[----:B------:R-:W-:Y:S02]  /*7180*/  SEL R29, R26, RZ, !P6 ;  /* 0x000000ff1a1d7207 */ /* 0x000fe40007000000 */
[----:B------:R-:W-:Y:S02]  /*7190*/  ISETP.GE.AND P6, PT, R51, R84, PT ;  /* 0x000000543300720c */ /* 0x000fe40003fc6270 */
[----:B------:R-:W-:-:S02]  /*71a0*/  PRMT R51, R27, 0x7632, R51 ;  /* 0x000076321b337816 */ /* 0x000fc40000000033 */
[----:B------:R-:W-:Y:S02]  /*71b0*/  ISETP.GE.AND P3, PT, R0, R84, PT ;  /* 0x000000540000720c */ /* 0x000fe40003f66270 */
[C---:B------:R-:W-:Y:S02]  /*71c0*/  PRMT R26, R24.reuse, 0x7632, R26 ;  /* 0x00007632181a7816 */ /* 0x040fe4000000001a */
[----:B------:R-:W-:Y:S02]  /*71d0*/  SEL R50, R27, RZ, !P2 ;  /* 0x000000ff1b327207 */ /* 0x000fe40005000000 */
[----:B------:R-:W-:Y:S02]  /*71e0*/  SEL R27, R51, RZ, !P1 ;  /* 0x000000ff331b7207 */ /* 0x000fe40004800000 */
[----:B------:R-:W-:Y:S02]  /*71f0*/  SEL R24, R24, RZ, !P3 ;  /* 0x000000ff18187207 */ /* 0x000fe40005800000 */
[----:B------:R-:W-:-:S02]  /*7200*/  SEL R51, R26, RZ, !P6 ;  /* 0x000000ff1a337207 */ /* 0x000fc40007000000 */
[----:B------:R-:W-:Y:S02]  /*7210*/  PRMT R26, R29, 0x5410, R50 ;  /* 0x000054101d1a7816 */ /* 0x000fe40000000032 */
[----:B------:R-:W-:Y:S02]  /*7220*/  PRMT R27, R18, 0x5410, R27 ;  /* 0x00005410121b7816 */ /* 0x000fe4000000001b */
[----:B------:R-:W-:Y:S02]  /*7230*/  PRMT R24, R24, 0x5410, R51 ;  /* 0x0000541018187816 */ /* 0x000fe40000000033 */
.L_x_17504:
[----:B------:R-:W-:Y:S05]  /*7240*/  BSYNC B2 ;  /* 0x0000000000027941 */ /* 0x000fea0003800000 */
.L_x_17503:
[----:B------:R-:W-:Y:S01]  /*7250*/  LEA.HI.X R125, R28, c[0x0][0x17c], R17, 0x1, P0 ;  /* 0x00005f001c7d7a11 */ /* 0x000fe200000f0c11 */
[----:B------:R-:W-:Y:S01]  /*7260*/  HFMA2.MMA R25, R113, R25, -RZ ;  /* 0x0000001971197235 */ /* 0x000fe200001000ff */
[----:B------:R-:W5:Y:S01]  /*7270*/  LDG.E.128.CONSTANT R28, [R30.64] ;  /* 0x0000000a1e1c7981 */ /* 0x000f62000c1e9d00 */
[----:B------:R-:W-:Y:S01]  /*7280*/  BSSY B2, `(.L_x_17505) ;  /* 0x0000023000027945 */ /* 0x000fe20003800000 */
[----:B------:R-:W-:-:S07]  /*7290*/  HFMA2.MMA R59, R115, R20, R21 ;  /* 0x00000014733b7235 */ /* 0x000fce0000000015 */
[----:B------:R-:W-:Y:S01]  /*72a0*/  HFMA2 R24, R115, R24, R25 ;  /* 0x0000001873187231 */ /* 0x000fe20000000019 */
[----:B------:R-:W-:Y:S05]  /*72b0*/  @P5 BRA `(.L_x_17506) ;  /* 0x000001f000005947 */ /* 0x000fea0003800000 */
[C---:B------:R-:W-:Y:S02]  /*72c0*/  IADD3 R17, R0.reuse, 0x2, RZ ;  /* 0x0000000200117810 */ /* 0x040fe40007ffe0ff */
[C---:B------:R-:W-:Y:S02]  /*72d0*/  IADD3 R21, R0.reuse, 0x4, RZ ;  /* 0x0000000400157810 */ /* 0x040fe40007ffe0ff */
[-C--:B------:R-:W-:Y:S02]  /*72e0*/  ISETP.GE.AND P3, PT, R17, R84.reuse, PT ;  /* 0x000000541100720c */ /* 0x080fe40003f66270 */
[----:B------:R-:W-:Y:S02]  /*72f0*/  IADD3 R17, R0, 0x3, RZ ;  /* 0x0000000300117810 */ /* 0x000fe40007ffe0ff */
[-C--:B------:R-:W-:Y:S02]  /*7300*/  ISETP.GE.AND P6, PT, R21, R84.reuse, PT ;  /* 0x000000541500720c */ /* 0x080fe40003fc6270 */
[----:B------:R-:W-:-:S02]  /*7310*/  ISETP.GE.AND P0, PT, R17, R84, PT ;  /* 0x000000541100720c */ /* 0x000fc40003f06270 */
[C---:B------:R-:W-:Y:S02]  /*7320*/  IADD3 R17, R0.reuse, 0x5, RZ ;  /* 0x0000000500117810 */ /* 0x040fe40007ffe0ff */
[C---:B------:R-:W-:Y:S02]  /*7330*/  IADD3 R21, R0.reuse, 0x6, RZ ;  /* 0x0000000600157810 */ /* 0x040fe40007ffe0ff */
[-C--:B------:R-:W-:Y:S02]  /*7340*/  ISETP.GE.AND P1, PT, R17, R84.reuse, PT ;  /* 0x000000541100720c */ /* 0x080fe40003f26270 */
[C---:B------:R-:W-:Y:S02]  /*7350*/  IADD3 R17, R0.reuse, 0x7, RZ ;  /* 0x0000000700117810 */ /* 0x040fe40007ffe0ff */
[----:B------:R-:W-:Y:S02]  /*7360*/  ISETP.GE.AND P2, PT, R21, R84, PT ;  /* 0x000000541500720c */ /* 0x000fe40003f46270 */
[----:B------:R-:W-:-:S02]  /*7370*/  IADD3 R21, R0, 0x1, RZ ;  /* 0x0000000100157810 */ /* 0x000fc40007ffe0ff */
[----:B-----5:R-:W-:Y:S02]  /*7380*/  SEL R16, R29, RZ, !P3 ;  /* 0x000000ff1d107207 */ /* 0x020fe40005800000 */
[-C--:B------:R-:W-:Y:S02]  /*7390*/  ISETP.GE.AND P3, PT, R17, R84.reuse, PT ;  /* 0x000000541100720c */ /* 0x080fe40003f66270 */
[----:B------:R-:W-:Y:S02]  /*73a0*/  SEL R17, R30, RZ, !P6 ;  /* 0x000000ff1e117207 */ /* 0x000fe40007000000 */
[----:B------:R-:W-:Y:S02]  /*73b0*/  SEL R20, R31, RZ, !P2 ;  /* 0x000000ff1f147207 */ /* 0x000fe40005000000 */
[----:B------:R-:W-:Y:S02]  /*73c0*/  ISETP.GE.AND P6, PT, R21, R84, PT ;  /* 0x000000541500720c */ /* 0x000fe40003fc6270 */
[----:B------:R-:W-:-:S02]  /*73d0*/  PRMT R29, R29, 0x7632, R29 ;  /* 0x000076321d1d7816 */ /* 0x000fc4000000001d */
[----:B------:R-:W-:Y:S02]  /*73e0*/  ISETP.GE.AND P2, PT, R0, R84, PT ;  /* 0x000000540000720c */ /* 0x000fe40003f46270 */
[----:B------:R-:W-:Y:S02]  /*73f0*/  PRMT R30, R30, 0x7632, R30 ;  /* 0x000076321e1e7816 */ /* 0x000fe4000000001e */
[----:B------:R-:W-:Y:S02]  /*7400*/  PRMT R31, R31, 0x7632, R31 ;  /* 0x000076321f1f7816 */ /* 0x000fe4000000001f */
[C---:B------:R-:W-:Y:S02]  /*7410*/  PRMT R18, R28.reuse, 0x7632, R18 ;  /* 0x000076321c127816 */ /* 0x040fe40000000012 */
        /* <DEDUP_REMOVED lines=9> */
.L_x_17506:
[----:B------:R-:W-:Y:S05]  /*74b0*/  BSYNC B2 ;  /* 0x0000000000027941 */ /* 0x000fea0003800000 */
.L_x_17505:
[----:B------:R-:W-:Y:S01]  /*74c0*/  HFMA2.MMA R106, R119, R19, R106 ;  /* 0x00000013776a7235 */ /* 0x000fe2000000006a */
[----:B-----5:R-:W-:Y:S01]  /*74d0*/  HMUL2 R29, R113, R29 ;  /* 0x0000001d711d7232 */ /* 0x020fe20000000000 */
[----:B------:R1:W5:Y:S01]  /*74e0*/  LDG.E.128.CONSTANT R16, [R46.64] ;  /* 0x0000000a2e107981 */ /* 0x000362000c1e9d00 */
[----:B------:R-:W-:Y:S01]  /*74f0*/  BSSY B2, `(.L_x_17507) ;  /* 0x0000024000027945 */ /* 0x000fe20003800000 */
[----:B------:R-:W-:Y:S01]  /*7500*/  HFMA2.MMA R24, R118, R26, R24 ;  /* 0x0000001a76187235 */ /* 0x000fe20000000018 */
[----:B------:R-:W-:Y:S02]  /*7510*/  HFMA2 R59, R118, R22, R59 ;  /* 0x00000016763b7231 */ /* 0x000fe4000000003b */
[----:B------:R-:W-:Y:S01]  /*7520*/  HFMA2 R28, R115, R28, R29 ;  /* 0x0000001c731c7231 */ /* 0x000fe2000000001d */
[----:B------:R-:W-:Y:S05]  /*7530*/  @P5 BRA `(.L_x_17508) ;  /* 0x000001f000005947 */ /* 0x000fea0003800000 */
[C---:B------:R-:W-:Y:S02]  /*7540*/  IADD3 R21, R0.reuse, 0x2, RZ ;  /* 0x0000000200157810 */ /* 0x040fe40007ffe0ff */
[----:B------:R-:W-:-:S02]  /*7550*/  IADD3 R25, R0, 0x3, RZ ;  /* 0x0000000300197810 */ /* 0x000fc40007ffe0ff */
[-C--:B------:R-:W-:Y:S02]  /*7560*/  ISETP.GE.AND P3, PT, R21, R84.reuse, PT ;  /* 0x000000541500720c */ /* 0x080fe40003f66270 */
[C---:B------:R-:W-:Y:S02]  /*7570*/  IADD3 R21, R0.reuse, 0x4, RZ ;  /* 0x0000000400157810 */ /* 0x040fe40007ffe0ff */
[C---:B------:R-:W-:Y:S02]  /*7580*/  IADD3 R29, R0.reuse, 0x5, RZ ;  /* 0x00000005001d7810 */ /* 0x040fe40007ffe0ff */
[-C--:B------:R-:W-:Y:S02]  /*7590*/  ISETP.GE.AND P0, PT, R25, R84.reuse, PT ;  /* 0x000000541900720c */ /* 0x080fe40003f06270 */
[----:B------:R-:W-:Y:S02]  /*75a0*/  IADD3 R25, R0, 0x6, RZ ;  /* 0x0000000600197810 */ /* 0x000fe40007ffe0ff */
[----:B------:R-:W-:-:S02]  /*75b0*/  ISETP.GE.AND P6, PT, R21, R84, PT ;  /* 0x000000541500720c */ /* 0x000fc40003fc6270 */
[-C--:B------:R-:W-:Y:S02]  /*75c0*/  ISETP.GE.AND P1, PT, R29, R84.reuse, PT ;  /* 0x000000541d00720c */ /* 0x080fe40003f26270 */
[----:B------:R-:W-:Y:S02]  /*75d0*/  IADD3 R29, R0, 0x7, RZ ;  /* 0x00000007001d7810 */ /* 0x000fe40007ffe0ff */
[----:B------:R-:W-:Y:S02]  /*75e0*/  ISETP.GE.AND P2, PT, R25, R84, PT ;  /* 0x000000541900720c */ /* 0x000fe40003f46270 */
[----:B-----5:R-:W-:Y:S02]  /*75f0*/  SEL R20, R18, RZ, !P6 ;  /* 0x000000ff12147207 */ /* 0x020fe40007000000 */
[C---:B------:R-:W-:Y:S02]  /*7600*/  PRMT R18, R17.reuse, 0x7632, R18 ;  /* 0x0000763211127816 */ /* 0x040fe40000000012 */
[----:B------:R-:W-:-:S02]  /*7610*/  SEL R25, R17, RZ, !P3 ;  /* 0x000000ff11197207 */ /* 0x000fc40005800000 */
[-C--:B------:R-:W-:Y:S02]  /*7620*/  ISETP.GE.AND P3, PT, R29, R84.reuse, PT ;  /* 0x000000541d00720c */ /* 0x080fe40003f66270 */
[----:B------:R-:W-:Y:S02]  /*7630*/  IADD3 R21, R0, 0x1, RZ ;  /* 0x0000000100157810 */ /* 0x000fe40007ffe0ff */
[----:B------:R-:W-:Y:S02]  /*7640*/  SEL R29, R19, RZ, !P2 ;  /* 0x000000ff131d7207 */ /* 0x000fe40005000000 */
[----:B------:R-:W-:Y:S02]  /*7650*/  PRMT R19, R18, 0x7632, R19 ;  /* 0x0000763212137816 */ /* 0x000fe40000000013 */
[----:B------:R-:W-:Y:S02]  /*7660*/  ISETP.GE.AND P6, PT, R21, R84, PT ;  /* 0x000000541500720c */ /* 0x000fe40003fc6270 */
[----:B------:R-:W-:-:S02]  /*7670*/  PRMT R21, R19, 0x7632, R21 ;  /* 0x0000763213157816 */ /* 0x000fc40000000015 */
[----:B------:R-:W-:Y:S02]  /*7680*/  ISETP.GE.AND P2, PT, R0, R84, PT ;  /* 0x000000540000720c */ /* 0x000fe40003f46270 */
        /* <DEDUP_REMOVED lines=10> */
.L_x_17508:
[----:B------:R-:W-:Y:S05]  /*7730*/  BSYNC B2 ;  /* 0x0000000000027941 */ /* 0x000fea0003800000 */
.L_x_17507:
[----:B------:R-:W-:Y:S01]  /*7740*/  HFMA2.MMA R111, R119, R23, R59 ;  /* 0x00000017776f7235 */ /* 0x000fe2000000003b */
[----:B-----5:R-:W-:Y:S01]  /*7750*/  HMUL2 R17, R113, R17 ;  /* 0x0000001171117232 */ /* 0x020fe20000000000 */
[----:B------:R2:W5:Y:S01]  /*7760*/  LDG.E.128.CONSTANT R20, [R42.64] ;  /* 0x0000000a2a147981 */ /* 0x000562000c1e9d00 */
[----:B------:R-:W-:Y:S01]  /*7770*/  BSSY B2, `(.L_x_17509) ;  /* 0x0000024000027945 */ /* 0x000fe20003800000 */
[----:B------:R-:W-:Y:S01]  /*7780*/  HFMA2.MMA R28, R118, R30, R28 ;  /* 0x0000001e761c7235 */ /* 0x000fe2000000001c */
[----:B------:R-:W-:-:S02]  /*7790*/  HFMA2 R112, R119, R27, R24 ;  /* 0x0000001b77707231 */ /* 0x000fc40000000018 */
[----:B------:R-:W-:Y:S01]  /*77a0*/  HFMA2 R59, R115, R16, R17 ;  /* 0x00000010733b7231 */ /* 0x000fe20000000011 */
[----:B------:R-:W-:Y:S05]  /*77b0*/  @P5 BRA `(.L_x_17510) ;  /* 0x000001f000005947 */ /* 0x000fea0003800000 */
[C---:B------:R-:W-:Y:S02]  /*77c0*/  IADD3 R17, R0.reuse, 0x2, RZ ;  /* 0x0000000200117810 */ /* 0x040fe40007ffe0ff */
[C---:B------:R-:W-:Y:S02]  /*77d0*/  IADD3 R25, R0.reuse, 0x3, RZ ;  /* 0x0000000300197810 */ /* 0x040fe40007ffe0ff */
[-C--:B------:R-:W-:Y:S02]  /*77e0*/  ISETP.GE.AND P3, PT, R17, R84.reuse, PT ;  /* 0x000000541100720c */ /* 0x080fe40003f66270 */
[----:B------:R-:W-:Y:S02]  /*77f0*/  ISETP.GE.AND P0, PT, R25, R84, PT ;  /* 0x000000541900720c */ /* 0x000fe40003f06270 */
[C---:B------:R-:W-:Y:S02]  /*7800*/  IADD3 R27, R0.reuse, 0x4, RZ ;  /* 0x00000004001b7810 */ /* 0x040fe40007ffe0ff */
[----:B------:R-:W-:-:S02]  /*7810*/  IADD3 R17, R0, 0x5, RZ ;  /* 0x0000000500117810 */ /* 0x000fc40007ffe0ff */
[C---:B------:R-:W-:Y:S02]  /*7820*/  IADD3 R25, R0.reuse, 0x6, RZ ;  /* 0x0000000600197810 */ /* 0x040fe40007ffe0ff */
[-C--:B------:R-:W-:Y:S02]  /*7830*/  ISETP.GE.AND P6, PT, R27, R84.reuse, PT ;  /* 0x000000541b00720c */ /* 0x080fe40003fc6270 */
[-C--:B------:R-:W-:Y:S02]  /*7840*/  ISETP.GE.AND P1, PT, R17, R84.reuse, PT ;  /* 0x000000541100720c */ /* 0x080fe40003f26270 */
[----:B------:R-:W-:Y:S02]  /*7850*/  ISETP.GE.AND P2, PT, R25, R84, PT ;  /* 0x000000541900720c */ /* 0x000fe40003f46270 */
[C---:B------:R-:W-:Y:S02]  /*7860*/  IADD3 R27, R0.reuse, 0x7, RZ ;  /* 0x00000007001b7810 */ /* 0x040fe40007ffe0ff */
[----:B------:R-:W-:-:S02]  /*7870*/  IADD3 R17, R0, 0x1, RZ ;  /* 0x0000000100117810 */ /* 0x000fc40007ffe0ff */
[----:B-----5:R-:W-:Y:S02]  /*7880*/  SEL R24, R21, RZ, !P3 ;  /* 0x000000ff15187207 */ /* 0x020fe40005800000 */
[----:B------:R-:W-:Y:S02]  /*7890*/  SEL R25, R22, RZ, !P6 ;  /* 0x000000ff16197207 */ /* 0x000fe40007000000 */
[----:B------:R-:W-:Y:S02]  /*78a0*/  SEL R26, R23, RZ, !P2 ;  /* 0x000000ff171a7207 */ /* 0x000fe40005000000 */
[-C--:B------:R-:W-:Y:S02]  /*78b0*/  ISETP.GE.AND P3, PT, R27, R84.reuse, PT ;  /* 0x000000541b00720c */ /* 0x080fe40003f66270 */
        /* <DEDUP_REMOVED lines=15> */
.L_x_17510:
[----:B------:R-:W-:Y:S05]  /*79b0*/  BSYNC B2 ;  /* 0x0000000000027941 */ /* 0x000fea0003800000 */
.L_x_17509:
[----:B------:R3:W5:Y:S01]  /*79c0*/  LDG.E.128.CONSTANT R24, [R38.64] ;  /* 0x0000000a26187981 */ /* 0x000762000c1e9d00 */
[----:B------:R-:W-:Y:S01]  /*79d0*/  BSSY B2, `(.L_x_17511) ;  /* 0x0000022000027945 */ /* 0x000fe20003800000 */
[----:B-----5:R-:W-:Y:S01]  /*79e0*/  HMUL2 R21, R113, R21 ;  /* 0x0000001571157232 */ /* 0x020fe20000000000 */
[----:B------:R-:W-:Y:S05]  /*79f0*/  @P5 BRA `(.L_x_17512) ;  /* 0x000001f000005947 */ /* 0x000fea0003800000 */
[C---:B------:R-:W-:Y:S02]  /*7a00*/  IADD3 R17, R0.reuse, 0x2, RZ ;  /* 0x0000000200117810 */ /* 0x040fe40007ffe0ff */
[C---:B------:R-:W-:Y:S02]  /*7a10*/  IADD3 R29, R0.reuse, 0x3, RZ ;  /* 0x00000003001d7810 */ /* 0x040fe40007ffe0ff */
[-C--:B------:R-:W-:Y:S02]  /*7a20*/  ISETP.GE.AND P3, PT, R17, R84.reuse, PT ;  /* 0x000000541100720c */ /* 0x080fe40003f66270 */
[----:B------:R-:W-:Y:S02]  /*7a30*/  ISETP.GE.AND P0, PT, R29, R84, PT ;  /* 0x000000541d00720c */ /* 0x000fe40003f06270 */
[----:B------:R-:W-:-:S02]  /*7a40*/  IADD3 R17, R0, 0x4, RZ ;  /* 0x0000000400117810 */ /* 0x000fc40007ffe0ff */
[C---:B---3--:R-:W-:Y:S02]  /*7a50*/  IADD3 R39, R0.reuse, 0x5, RZ ;  /* 0x0000000500277810 */ /* 0x048fe40007ffe0ff */
[C---:B------:R-:W-:Y:S02]  /*7a60*/  IADD3 R29, R0.reuse, 0x6, RZ ;  /* 0x00000006001d7810 */ /* 0x040fe40007ffe0ff */
[-C--:B------:R-:W-:Y:S02]  /*7a70*/  ISETP.GE.AND P6, PT, R17, R84.reuse, PT ;  /* 0x000000541100720c */ /* 0x080fe40003fc6270 */
[-C--:B------:R-:W-:Y:S02]  /*7a80*/  ISETP.GE.AND P1, PT, R39, R84.reuse, PT ;  /* 0x000000542700720c */ /* 0x080fe40003f26270 */
[----:B------:R-:W-:Y:S02]  /*7a90*/  ISETP.GE.AND P2, PT, R29, R84, PT ;  /* 0x000000541d00720c */ /* 0x000fe40003f46270 */
[----:B------:R-:W-:-:S02]  /*7aa0*/  IADD3 R39, R0, 0x7, RZ ;  /* 0x0000000700277810 */ /* 0x000fc40007ffe0ff */
[----:B------:R-:W-:Y:S02]  /*7ab0*/  IADD3 R17, R0, 0x1, RZ ;  /* 0x0000000100117810 */ /* 0x000fe40007ffe0ff */
[----:B------:R-:W-:Y:S02]  /*7ac0*/  SEL R30, R25, RZ, !P3 ;  /* 0x000000ff191e7207 */ /* 0x000fe40005800000 */
[----:B------:R-:W-:Y:S02]  /*7ad0*/  SEL R29, R26, RZ, !P6 ;  /* 0x000000ff1a1d7207 */ /* 0x000fe40007000000 */
[----:B------:R-:W-:Y:S02]  /*7ae0*/  SEL R38, R27, RZ, !P2 ;  /* 0x000000ff1b267207 */ /* 0x000fe40005000000 */
[-C--:B------:R-:W-:Y:S02]  /*7af0*/  ISETP.GE.AND P3, PT, R39, R84.reuse, PT ;  /* 0x000000542700720c */ /* 0x080fe40003f66270 */
[----:B------:R-:W-:-:S02]  /*7b00*/  ISETP.GE.AND P6, PT, R17, R84, PT ;  /* 0x000000541100720c */ /* 0x000fc40003fc6270 */
        /* <DEDUP_REMOVED lines=14> */
.L_x_17512:
[----:B------:R-:W-:Y:S05]  /*7bf0*/  BSYNC B2 ;  /* 0x0000000000027941 */ /* 0x000fea0003800000 */
.L_x_17511:
[----:B------:R-:W-:Y:S01]  /*7c00*/  HFMA2 R18, R118, R18, R59 ;  /* 0x0000001276127231 */ /* 0x000fe2000000003b */
[----:B------:R-:W-:Y:S01]  /*7c10*/  HFMA2.MMA R25, R113, R25, -RZ ;  /* 0x0000001971197235 */ /* 0x000fe200001000ff */
[----:B------:R-:W5:Y:S01]  /*7c20*/  LDG.E.128.CONSTANT R56, [R56.64] ;  /* 0x0000000a38387981 */ /* 0x000f62000c1e9d00 */
[----:B------:R-:W-:Y:S01]  /*7c30*/  BSSY B2, `(.L_x_17513) ;  /* 0x0000024000027945 */ /* 0x000fe20003800000 */
[----:B------:R-:W-:Y:S02]  /*7c40*/  HFMA2.MMA R117, R119, R31, R28 ;  /* 0x0000001f77757235 */ /* 0x000fe4000000001c */
[----:B------:R-:W-:-:S05]  /*7c50*/  HFMA2.MMA R21, R115, R20, R21 ;  /* 0x0000001473157235 */ /* 0x000fca0000000015 */
        /* <DEDUP_REMOVED lines=33> */
.L_x_17514:
[----:B------:R-:W-:Y:S05]  /*7e70*/  BSYNC B2 ;  /* 0x0000000000027941 */ /* 0x000fea0003800000 */
.L_x_17513:
[----:B-----5:R-:W-:Y:S01]  /*7e80*/  HMUL2 R28, R113, R57 ;  /* 0x00000039711c7232 */ /* 0x020fe20000000000 */
[----:B------:R-:W-:Y:S01]  /*7e90*/  HFMA2.MMA R57, R119, R19, R18 ;  /* 0x0000001377397235 */ /* 0x000fe20000000012 */
[----:B------:R-:W-:Y:S01]  /*7ea0*/  HFMA2 R21, R118, R22, R21 ;  /* 0x0000001676157231 */ /* 0x000fe20000000015 */
[----:B------:R4:W5:Y:S01]  /*7eb0*/  LDG.E.128.CONSTANT R16, [R34.64] ;  /* 0x0000000a22107981 */ /* 0x000962000c1e9d00 */
[----:B------:R-:W-:Y:S01]  /*7ec0*/  BSSY B2, `(.L_x_17515) ;  /* 0x0000023000027945 */ /* 0x000fe20003800000 */
[----:B------:R-:W-:Y:S01]  /*7ed0*/  HFMA2.MMA R24, R118, R26, R24 ;  /* 0x0000001a76187235 */ /* 0x000fe20000000018 */
[----:B------:R-:W-:Y:S01]  /*7ee0*/  HFMA2 R29, R115, R56, R28 ;  /* 0x00000038731d7231 */ /* 0x000fe2000000001c */
[----:B------:R-:W-:Y:S05]  /*7ef0*/  @P5 BRA `(.L_x_17516) ;  /* 0x000001f000005947 */ /* 0x000fea0003800000 */
[C---:B------:R-:W-:Y:S02]  /*7f00*/  IADD3 R31, R0.reuse, 0x3, RZ ;  /* 0x00000003001f7810 */ /* 0x040fe40007ffe0ff */
[C---:B----4-:R-:W-:Y:S02]  /*7f10*/  IADD3 R35, R0.reuse, 0x4, RZ ;  /* 0x0000000400237810 */ /* 0x050fe40007ffe0ff */
[----:B------:R-:W-:-:S02]  /*7f20*/  IADD3 R25, R0, 0x2, RZ ;  /* 0x0000000200197810 */ /* 0x000fc40007ffe0ff */
[-C--:B------:R-:W-:Y:S02]  /*7f30*/  ISETP.GE.AND P0, PT, R31, R84.reuse, PT ;  /* 0x000000541f00720c */ /* 0x080fe40003f06270 */
[C---:B------:R-:W-:Y:S02]  /*7f40*/  IADD3 R31, R0.reuse, 0x6, RZ ;  /* 0x00000006001f7810 */ /* 0x040fe40007ffe0ff */
[-C--:B------:R-:W-:Y:S02]  /*7f50*/  ISETP.GE.AND P6, PT, R35, R84.reuse, PT ;  /* 0x000000542300720c */ /* 0x080fe40003fc6270 */
[----:B------:R-:W-:Y:S02]  /*7f60*/  ISETP.GE.AND P3, PT, R25, R84, PT ;  /* 0x000000541900720c */ /* 0x000fe40003f66270 */
[C---:B------:R-:W-:Y:S02]  /*7f70*/  IADD3 R35, R0.reuse, 0x7, RZ ;  /* 0x0000000700237810 */ /* 0x040fe40007ffe0ff */
[----:B------:R-:W-:-:S02]  /*7f80*/  IADD3 R25, R0, 0x5, RZ ;  /* 0x0000000500197810 */ /* 0x000fc40007ffe0ff */
[-C--:B------:R-:W-:Y:S02]  /*7f90*/  ISETP.GE.AND P2, PT, R31, R84.reuse, PT ;  /* 0x000000541f00720c */ /* 0x080fe40003f46270 */
[----:B-----5:R-:W-:Y:S02]  /*7fa0*/  SEL R20, R18, RZ, !P6 ;  /* 0x000000ff12147207 */ /* 0x020fe40007000000 */
[C---:B------:R-:W-:Y:S02]  /*7fb0*/  PRMT R18, R17.reuse, 0x7632, R18 ;  /* 0x0000763211127816 */ /* 0x040fe40000000012 */
[----:B------:R-:W-:Y:S02]  /*7fc0*/  SEL R31, R17, RZ, !P3 ;  /* 0x000000ff111f7207 */ /* 0x000fe40005800000 */
[-C--:B------:R-:W-:Y:S02]  /*7fd0*/  ISETP.GE.AND P3, PT, R35, R84.reuse, PT ;  /* 0x000000542300720c */ /* 0x080fe40003f66270 */
[----:B------:R-:W-:-:S02]  /*7fe0*/  ISETP.GE.AND P1, PT, R25, R84, PT ;  /* 0x000000541900720c */ /* 0x000fc40003f26270 */
[----:B------:R-:W-:Y:S02]  /*7ff0*/  SEL R35, R19, RZ, !P2 ;  /* 0x000000ff13237207 */ /* 0x000fe40005000000 */
[----:B------:R-:W-:Y:S02]  /*8000*/  IADD3 R25, R0, 0x1, RZ ;  /* 0x0000000100197810 */ /* 0x000fe40007ffe0ff */
[----:B------:R-:W-:Y:S02]  /*8010*/  PRMT R19, R18, 0x7632, R19 ;  /* 0x0000763212137816 */ /* 0x000fe40000000013 */
        /* <DEDUP_REMOVED lines=13> */
.L_x_17516:
[----:B------:R-:W-:Y:S05]  /*80f0*/  BSYNC B2 ;  /* 0x0000000000027941 */ /* 0x000fea0003800000 */
.L_x_17515:
[----:B-----5:R-:W-:Y:S01]  /*8100*/  HMUL2 R20, R113, R17 ;  /* 0x0000001171147232 */ /* 0x020fe20000000000 */
[----:B------:R-:W-:Y:S01]  /*8110*/  HFMA2.MMA R58, R118, R58, R29 ;  /* 0x0000003a763a7235 */ /* 0x000fe2000000001d */
[----:B------:R-:W-:Y:S01]  /*8120*/  HFMA2 R56, R119, R27, R24 ;  /* 0x0000001b77387231 */ /* 0x000fe20000000018 */
[----:B------:R0:W5:Y:S01]  /*8130*/  LDG.E.128.CONSTANT R28, [R122.64] ;  /* 0x0000000a7a1c7981 */ /* 0x000162000c1e9d00 */
[----:B------:R-:W-:Y:S01]  /*8140*/  HFMA2 R16, R115, R16, R20 ;  /* 0x0000001073107231 */ /* 0x000fe20000000014 */
[----:B------:R-:W-:-:S02]  /*8150*/  HFMA2.MMA R17, R119, R23, R21 ;  /* 0x0000001777117235 */ /* 0x000fc40000000015 */
[----:B------:R1:W5:Y:S01]  /*8160*/  LDG.E.128.CONSTANT R20, [R124.64] ;  /* 0x0000000a7c147981 */ /* 0x000362000c1e9d00 */
[----:B------:R-:W-:Y:S02]  /*8170*/  HFMA2 R16, R118, R18, R16 ;  /* 0x0000001276107231 */ /* 0x000fe40000000010 */
[--C-:B------:R-:W-:Y:S01]  /*8180*/  HADD2.F32 R18, -RZ, R85.reuse.H0_H0 ;  /* 0x20000055ff127230 */ /* 0x100fe20000004100 */
[----:B------:R-:W5:Y:S01]  /*8190*/  LDG.E.128.CONSTANT R52, [R52.64] ;  /* 0x0000000a34347981 */ /* 0x000f62000c1e9d00 */
[----:B------:R-:W-:Y:S01]  /*81a0*/  HADD2.F32 R85, -RZ, R85.H1_H1 ;  /* 0x30000055ff557230 */ /* 0x000fe20000004100 */
[----:B0-----:R-:W-:Y:S01]  /*81b0*/  HFMA2.MMA R123, R119, R59, R58 ;  /* 0x0000003b777b7235 */ /* 0x001fe2000000003a */
[----:B------:R-:W-:Y:S01]  /*81c0*/  LEA.HI.X.SX32 R59, R93, R114, 0x1, P4 ;  /* 0x000000725d3b7211 */ /* 0x000fe200020f0eff */
[----:B------:R-:W5:Y:S02]  /*81d0*/  LDG.E.128.CONSTANT R48, [R48.64] ;  /* 0x0000000a30307981 */ /* 0x000f64000c1e9d00 */
[----:B------:R-:W-:Y:S01]  /*81e0*/  FADD.FTZ R85, R18, R85 ;  /* 0x0000005512557221 */ /* 0x000fe20000010000 */
[--C-:B------:R-:W-:Y:S01]  /*81f0*/  HADD2.F32 R18, -RZ, R89.reuse.H0_H0 ;  /* 0x20000059ff127230 */ /* 0x100fe20000004100 */
[----:B-1----:R-:W5:Y:S01]  /*8200*/  LDG.E.128.CONSTANT R44, [R44.64] ;  /* 0x0000000a2c2c7981 */ /* 0x002f62000c1e9d00 */
[----:B------:R-:W-:-:S02]  /*8210*/  HADD2.F32 R89, -RZ, R89.H1_H1 ;  /* 0x30000059ff597230 */ /* 0x000fc40000004100 */
[--C-:B------:R-:W-:Y:S01]  /*8220*/  HADD2.F32 R114, -RZ, R90.reuse.H0_H0 ;  /* 0x2000005aff727230 */ /* 0x100fe20000004100 */
[----:B--2---:R-:W5:Y:S01]  /*8230*/  LDG.E.128.CONSTANT R40, [R40.64] ;  /* 0x0000000a28287981 */ /* 0x004f62000c1e9d00 */
[----:B------:R-:W-:Y:S01]  /*8240*/  HADD2.F32 R125, -RZ, R90.H1_H1 ;  /* 0x3000005aff7d7230 */ /* 0x000fe20000004100 */
[----:B------:R-:W-:Y:S01]  /*8250*/  FADD.FTZ R18, R18, R89 ;  /* 0x0000005912127221 */ /* 0x000fe20000010000 */
[--C-:B------:R-:W-:Y:S01]  /*8260*/  HADD2.F32 R90, -RZ, R98.reuse.H0_H0 ;  /* 0x20000062ff5a7230 */ /* 0x100fe20000004100 */
[----:B---3--:R-:W5:Y:S02]  /*8270*/  LDG.E.128.CONSTANT R36, [R36.64] ;  /* 0x0000000a24247981 */ /* 0x008f64000c1e9d00 */
[----:B------:R-:W-:Y:S01]  /*8280*/  FADD.FTZ R89, R114, R125 ;  /* 0x0000007d72597221 */ /* 0x000fe20000010000 */
[----:B------:R-:W-:Y:S01]  /*8290*/  HADD2.F32 R125, -RZ, R98.H1_H1 ;  /* 0x30000062ff7d7230 */ /* 0x000fe20000004100 */
[----:B----4-:R-:W5:Y:S01]  /*82a0*/  LDG.E.128.CONSTANT R32, [R32.64] ;  /* 0x0000000a20207981 */ /* 0x010f62000c1e9d00 */
[----:B------:R-:W-:-:S02]  /*82b0*/  HADD2.F32 R98, -RZ, R99.H0_H0 ;  /* 0x20000063ff627230 */ /* 0x000fc40000004100 */
[----:B------:R-:W-:Y:S01]  /*82c0*/  HADD2.F32 R99, -RZ, R99.H1_H1 ;  /* 0x30000063ff637230 */ /* 0x000fe20000004100 */
[----:B------:R-:W-:Y:S01]  /*82d0*/  FADD.FTZ R90, R90, R125 ;  /* 0x0000007d5a5a7221 */ /* 0x000fe20000010000 */
[--C-:B------:R-:W-:Y:S01]  /*82e0*/  HADD2.F32 R125, -RZ, R106.reuse.H1_H1 ;  /* 0x3000006aff7d7230 */ /* 0x100fe20000004100 */
[----:B------:R0:W5:Y:S02]  /*82f0*/  LDG.E.128.CONSTANT R24, [R126.64] ;  /* 0x0000000a7e187981 */ /* 0x000164000c1e9d00 */
[----:B------:R-:W-:Y:S01]  /*8300*/  FADD.FTZ R99, R98, R99 ;  /* 0x0000006362637221 */ /* 0x000fe20000010000 */
[----:B------:R-:W-:Y:S02]  /*8310*/  HADD2.F32 R98, -RZ, R106.H0_H0 ;  /* 0x2000006aff627230 */ /* 0x000fe40000004100 */
[--C-:B------:R-:W-:Y:S02]  /*8320*/  HADD2.F32 R106, -RZ, R111.reuse.H0_H0 ;  /* 0x2000006fff6a7230 */ /* 0x100fe40000004100 */
[----:B------:R-:W-:Y:S01]  /*8330*/  HADD2.F32 R111, -RZ, R111.H1_H1 ;  /* 0x3000006fff6f7230 */ /* 0x000fe20000004100 */
[----:B------:R-:W-:Y:S01]  /*8340*/  FADD.FTZ R98, R98, R125 ;  /* 0x0000007d62627221 */ /* 0x000fe20000010000 */
[----:B------:R-:W-:-:S03]  /*8350*/  HADD2.F32 R125, -RZ, R112.H1_H1 ;  /* 0x30000070ff7d7230 */ /* 0x000fc60000004100 */
[----:B------:R-:W-:Y:S01]  /*8360*/  FADD.FTZ R111, R106, R111 ;  /* 0x0000006f6a6f7221 */ /* 0x000fe20000010000 */
[----:B------:R-:W-:Y:S02]  /*8370*/  HADD2.F32 R106, -RZ, R112.H0_H0 ;  /* 0x20000070ff6a7230 */ /* 0x000fe40000004100 */
[--C-:B------:R-:W-:Y:S02]  /*8380*/  HADD2.F32 R112, -RZ, R117.reuse.H0_H0 ;  /* 0x20000075ff707230 */ /* 0x100fe40000004100 */
[----:B------:R-:W-:Y:S02]  /*8390*/  HADD2.F32 R117, -RZ, R117.H1_H1 ;  /* 0x30000075ff757230 */ /* 0x000fe40000004100 */
[----:B------:R-:W-:-:S03]  /*83a0*/  HADD2.F32 R114, -RZ, R17.H0_H0 ;  /* 0x20000011ff727230 */ /* 0x000fc60000004100 */
[----:B------:R-:W-:Y:S01]  /*83b0*/  FADD.FTZ R117, R112, R117 ;  /* 0x0000007570757221 */ /* 0x000fe20000010000 */
[--C-:B------:R-:W-:Y:S02]  /*83c0*/  HADD2.F32 R112, -RZ, R57.reuse.H0_H0 ;  /* 0x20000039ff707230 */ /* 0x100fe40000004100 */
[----:B------:R-:W-:Y:S02]  /*83d0*/  HADD2.F32 R57, -RZ, R57.H1_H1 ;  /* 0x30000039ff397230 */ /* 0x000fe40000004100 */
[----:B------:R-:W-:Y:S01]  /*83e0*/  HADD2.F32 R17, -RZ, R17.H1_H1 ;  /* 0x30000011ff117230 */ /* 0x000fe20000004100 */
[----:B------:R-:W-:Y:S02]  /*83f0*/  LEA R58, P0, R116, c[0x0][0x178], 0x1 ;  /* 0x00005e00743a7a11 */ /* 0x000fe400078008ff */
[----:B------:R-:W-:Y:S01]  /*8400*/  FADD.FTZ R112, R112, R57 ;  /* 0x0000003970707221 */ /* 0x000fe20000010000 */
[--C-:B------:R-:W-:Y:S01]  /*8410*/  HADD2.F32 R57, -RZ, R56.reuse.H1_H1 ;  /* 0x30000038ff397230 */ /* 0x100fe20000004100 */
[----:B------:R-:W-:Y:S01]  /*8420*/  FADD.FTZ R17, R114, R17 ;  /* 0x0000001172117221 */ /* 0x000fe20000010000 */
[----:B------:R-:W-:Y:S01]  /*8430*/  HADD2.F32 R114, -RZ, R56.H0_H0 ;  /* 0x20000038ff727230 */ /* 0x000fe20000004100 */
[----:B------:R-:W-:Y:S01]  /*8440*/  LEA.HI.X R59, R116, c[0x0][0x17c], R59, 0x1, P0 ;  /* 0x00005f00743b7a11 */ /* 0x000fe200000f0c3b */
[----:B------:R-:W-:-:S02]  /*8450*/  HADD2.F32 R56, -RZ, R123.H0_H0 ;  /* 0x2000007bff387230 */ /* 0x000fc40000004100 */
[----:B------:R-:W-:Y:S01]  /*8460*/  HADD2.F32 R123, -RZ, R123.H1_H1 ;  /* 0x3000007bff7b7230 */ /* 0x000fe20000004100 */
[----:B------:R-:W-:-:S04]  /*8470*/  FADD.FTZ R114, R114, R57 ;  /* 0x0000003972727221 */ /* 0x000fc80000010000 */
[----:B------:R-:W-:Y:S02]  /*8480*/  FADD.FTZ R123, R56, R123 ;  /* 0x0000007b387b7221 */ /* 0x000fe40000010000 */
[----:B------:R-:W5:Y:S01]  /*8490*/  LDG.E.128.CONSTANT R56, [R58.64] ;  /* 0x0000000a3a387981 */ /* 0x000f62000c1e9d00 */
[----:B------:R-:W-:Y:S01]  /*84a0*/  FADD.FTZ R106, R106, R125 ;  /* 0x0000007d6a6a7221 */ /* 0x000fe20000010000 */
[----:B------:R-:W-:Y:S01]  /*84b0*/  BSSY B2, `(.L_x_17517) ;  /* 0x000002a000027945 */ /* 0x000fe20003800000 */
        /* <DEDUP_REMOVED lines=10> */
[C---:B0-----:R-:W-:Y:S02]  /*8560*/  IADD3 R85, R0.reuse, 0x2, RZ ;  /* 0x0000000200557810 */ /* 0x041fe40007ffe0ff */
        /* <DEDUP_REMOVED lines=8> */
[-C--:B------:R-:W-:Y:S02]  /*85f0*/  ISETP.GE.AND P4, PT, R85, R84.reuse, PT ;  /* 0x000000545500720c */ /* 0x080fe40003f86270 */
[C---:B------:R-:W-:Y:S02]  /*8600*/  IADD3 R89, R0.reuse, 0x7, RZ ;  /* 0x0000000700597810 */ /* 0x040fe40007ffe0ff */
[----:B------:R-:W-:Y:S02]  /*8610*/  IADD3 R85, R0, 0x1, RZ ;  /* 0x0000000100557810 */ /* 0x000fe40007ffe0ff */
[----:B-----5:R-:W-:Y:S02]  /*8620*/  SEL R90, R57, RZ, !P0 ;  /* 0x000000ff395a7207 */ /* 0x020fe40004000000 */
[----:B------:R-:W-:-:S02]  /*8630*/  ISETP.GE.AND P1, PT, R89, R84, PT ;  /* 0x000000545900720c */ /* 0x000fc40003f26270 */
        /* <DEDUP_REMOVED lines=17> */
.L_x_17518:
[----:B0-----:R-:W-:Y:S05]  /*8750*/  BSYNC B2 ;  /* 0x0000000000027941 */ /* 0x001fea0003800000 */
.L_x_17517:
[----:B-----5:R-:W-:Y:S01]  /*8760*/  HMUL2 R57, R113, R57 ;  /* 0x0000003971397232 */ /* 0x020fe20000000000 */
[----:B------:R-:W-:Y:S01]  /*8770*/  BSSY B2, `(.L_x_17519) ;  /* 0x0000025000027945 */ /* 0x000fe20003800000 */
[----:B------:R-:W-:Y:S01]  /*8780*/  HFMA2.MMA R16, R119, R19, R16 ;  /* 0x0000001377107235 */ /* 0x000fe20000000010 */
[----:B------:R-:W-:Y:S01]  /*8790*/  FADD.FTZ R67, R67, R112 ;  /* 0x0000007043437221 */ /* 0x000fe20000010000 */
[----:B------:R-:W-:Y:S01]  /*87a0*/  HFMA2 R56, R115, R56, R57 ;  /* 0x0000003873387231 */ /* 0x000fe20000000039 */
[----:B------:R-:W-:Y:S01]  /*87b0*/  FADD.FTZ R66, R66, R17 ;  /* 0x0000001142427221 */ /* 0x000fe20000010000 */
[----:B------:R-:W-:Y:S05]  /*87c0*/  @P5 BRA `(.L_x_17520) ;  /* 0x000001f000005947 */ /* 0x000fea0003800000 */
[C---:B------:R-:W-:Y:S02]  /*87d0*/  IADD3 R17, R0.reuse, 0x2, RZ ;  /* 0x0000000200117810 */ /* 0x040fe40007ffe0ff */
[----:B------:R-:W-:-:S02]  /*87e0*/  IADD3 R19, R0, 0x3, RZ ;  /* 0x0000000300137810 */ /* 0x000fc40007ffe0ff */
[-C--:B------:R-:W-:Y:S02]  /*87f0*/  ISETP.GE.AND P0, PT, R17, R84.reuse, PT ;  /* 0x000000541100720c */ /* 0x080fe40003f06270 */
[C---:B------:R-:W-:Y:S02]  /*8800*/  IADD3 R57, R0.reuse, 0x4, RZ ;  /* 0x0000000400397810 */ /* 0x040fe40007ffe0ff */
[C---:B------:R-:W-:Y:S02]  /*8810*/  IADD3 R17, R0.reuse, 0x5, RZ ;  /* 0x0000000500117810 */ /* 0x040fe40007ffe0ff */
[-C--:B------:R-:W-:Y:S02]  /*8820*/  ISETP.GE.AND P3, PT, R19, R84.reuse, PT ;  /* 0x000000541300720c */ /* 0x080fe40003f66270 */
[----:B------:R-:W-:Y:S02]  /*8830*/  ISETP.GE.AND P6, PT, R57, R84, PT ;  /* 0x000000543900720c */ /* 0x000fe40003fc6270 */
[----:B------:R-:W-:-:S02]  /*8840*/  IADD3 R19, R0, 0x6, RZ ;  /* 0x0000000600137810 */ /* 0x000fc40007ffe0ff */
[-C--:B------:R-:W-:Y:S02]  /*8850*/  ISETP.GE.AND P2, PT, R17, R84.reuse, PT ;  /* 0x000000541100720c */ /* 0x080fe40003f46270 */
[C---:B------:R-:W-:Y:S02]  /*8860*/  IADD3 R57, R0.reuse, 0x7, RZ ;  /* 0x0000000700397810 */ /* 0x040fe40007ffe0ff */
[----:B------:R-:W-:Y:S02]  /*8870*/  IADD3 R17, R0, 0x1, RZ ;  /* 0x0000000100117810 */ /* 0x000fe40007ffe0ff */
[-C--:B------:R-:W-:Y:S02]  /*8880*/  ISETP.GE.AND P4, PT, R19, R84.reuse, PT ;  /* 0x000000541300720c */ /* 0x080fe40003f86270 */
[----:B------:R-:W-:Y:S02]  /*8890*/  SEL R18, R53, RZ, !P0 ;  /* 0x000000ff35127207 */ /* 0x000fe40004000000 */
        /* <DEDUP_REMOVED lines=18> */
.L_x_17520:
[----:B------:R-:W-:Y:S05]  /*89c0*/  BSYNC B2 ;  /* 0x0000000000027941 */ /* 0x000fea0003800000 */
.L_x_17519:
[----:B------:R-:W-:Y:S01]  /*89d0*/  HMUL2 R53, R113, R53 ;  /* 0x0000003571357232 */ /* 0x000fe20000000000 */
[----:B------:R-:W-:Y:S01]  /*89e0*/  BSSY B2, `(.L_x_17521) ;  /* 0x0000027000027945 */ /* 0x000fe20003800000 */
[----:B------:R-:W-:Y:S01]  /*89f0*/  HFMA2.MMA R56, R118, R58, R56 ;  /* 0x0000003a76387235 */ /* 0x000fe20000000038 */
[--C-:B------:R-:W-:Y:S01]  /*8a00*/  HADD2.F32 R17, -RZ, R16.reuse.H0_H0 ;  /* 0x20000010ff117230 */ /* 0x100fe20000004100 */
[----:B------:R-:W-:Y:S01]  /*8a10*/  FADD.FTZ R65, R65, R114 ;  /* 0x0000007241417221 */ /* 0x000fe20000010000 */
[----:B------:R-:W-:Y:S01]  /*8a20*/  HFMA2 R52, R115, R52, R53 ;  /* 0x0000003473347231 */ /* 0x000fe20000000035 */
[----:B------:R-:W-:Y:S01]  /*8a30*/  FADD.FTZ R64, R64, R123 ;  /* 0x0000007b40407221 */ /* 0x000fe20000010000 */
[----:B------:R-:W-:Y:S01]  /*8a40*/  HADD2.F32 R16, -RZ, R16.H1_H1 ;  /* 0x30000010ff107230 */ /* 0x000fe20000004100 */
[----:B------:R-:W-:Y:S05]  /*8a50*/  @P5 BRA `(.L_x_17522) ;  /* 0x000001f000005947 */ /* 0x000fea0003800000 */
[C---:B------:R-:W-:Y:S02]  /*8a60*/  IADD3 R19, R0.reuse, 0x2, RZ ;  /* 0x0000000200137810 */ /* 0x040fe40007ffe0ff */
[----:B------:R-:W-:-:S02]  /*8a70*/  IADD3 R53, R0, 0x3, RZ ;  /* 0x0000000300357810 */ /* 0x000fc40007ffe0ff */
[-C--:B------:R-:W-:Y:S02]  /*8a80*/  ISETP.GE.AND P0, PT, R19, R84.reuse, PT ;  /* 0x000000541300720c */ /* 0x080fe40003f06270 */
[C---:B------:R-:W-:Y:S02]  /*8a90*/  IADD3 R19, R0.reuse, 0x5, RZ ;  /* 0x0000000500137810 */ /* 0x040fe40007ffe0ff */
[----:B------:R-:W-:Y:S02]  /*8aa0*/  IADD3 R57, R0, 0x4, RZ ;  /* 0x0000000400397810 */ /* 0x000fe40007ffe0ff */
[-C--:B------:R-:W-:Y:S02]  /*8ab0*/  ISETP.GE.AND P3, PT, R53, R84.reuse, PT ;  /* 0x000000543500720c */ /* 0x080fe40003f66270 */
[-C--:B------:R-:W-:Y:S02]  /*8ac0*/  ISETP.GE.AND P2, PT, R19, R84.reuse, PT ;  /* 0x000000541300720c */ /* 0x080fe40003f46270 */
[----:B------:R-:W-:-:S02]  /*8ad0*/  ISETP.GE.AND P6, PT, R57, R84, PT ;  /* 0x000000543900720c */ /* 0x000fc40003fc6270 */
[C---:B------:R-:W-:Y:S02]  /*8ae0*/  IADD3 R53, R0.reuse, 0x6, RZ ;  /* 0x0000000600357810 */ /* 0x040fe40007ffe0ff */
[C---:B------:R-:W-:Y:S02]  /*8af0*/  IADD3 R19, R0.reuse, 0x1, RZ ;  /* 0x0000000100137810 */ /* 0x040fe40007ffe0ff */
[----:B------:R-:W-:Y:S02]  /*8b00*/  IADD3 R57, R0, 0x7, RZ ;  /* 0x0000000700397810 */ /* 0x000fe40007ffe0ff */
[----:B------:R-:W-:Y:S02]  /*8b10*/  SEL R58, R49, RZ, !P0 ;  /* 0x000000ff313a7207 */ /* 0x000fe40004000000 */
[-C--:B------:R-:W-:Y:S02]  /*8b20*/  ISETP.GE.AND P4, PT, R53, R84.reuse, PT ;  /* 0x000000543500720c */ /* 0x080fe40003f86270 */
[----:B------:R-:W-:-:S02]  /*8b30*/  ISETP.GE.AND P0, PT, R19, R84, PT ;  /* 0x000000541300720c */ /* 0x000fc40003f06270 */
[-C--:B------:R-:W-:Y:S02]  /*8b40*/  ISETP.GE.AND P1, PT, R57, R84.reuse, PT ;  /* 0x000000543900720c */ /* 0x080fe40003f26270 */
[----:B------:R-:W-:Y:S02]  /*8b50*/  SEL R53, R50, RZ, !P6 ;  /* 0x000000ff32357207 */ /* 0x000fe40007000000 */
[----:B------:R-:W-:Y:S02]  /*8b60*/  PRMT R19, R51, 0x7632, R19 ;  /* 0x0000763233137816 */ /* 0x000fe40000000013 */
[----:B------:R-:W-:Y:S02]  /*8b70*/  PRMT R49, R49, 0x7632, R49 ;  /* 0x0000763231317816 */ /* 0x000fe40000000031 */
[----:B------:R-:W-:Y:S02]  /*8b80*/  ISETP.GE.AND P6, PT, R0, R84, PT ;  /* 0x000000540000720c */ /* 0x000fe40003fc6270 */
        /* <DEDUP_REMOVED lines=12> */
.L_x_17522:
[----:B------:R-:W-:Y:S05]  /*8c50*/  BSYNC B2 ;  /* 0x0000000000027941 */ /* 0x000fea0003800000 */
.L_x_17521:
[----:B------:R-:W-:Y:S01]  /*8c60*/  HMUL2 R49, R113, R49 ;  /* 0x0000003171317232 */ /* 0x000fe20000000000 */
[----:B------:R-:W-:Y:S01]  /*8c70*/  HFMA2.MMA R56, R119, R59, R56 ;  /* 0x0000003b77387235 */ /* 0x000fe20000000038 */
[----:B------:R-:W-:Y:S01]  /*8c80*/  BSSY B2, `(.L_x_17523) ;  /* 0x0000024000027945 */ /* 0x000fe20003800000 */
[----:B------:R-:W-:Y:S01]  /*8c90*/  FADD.FTZ R16, R17, R16 ;  /* 0x0000001011107221 */ /* 0x000fe20000010000 */
[----:B------:R-:W-:-:S02]  /*8ca0*/  HFMA2 R52, R118, R54, R52 ;  /* 0x0000003676347231 */ /* 0x000fc40000000034 */
[----:B------:R-:W-:Y:S01]  /*8cb0*/  HFMA2.MMA R59, R115, R48, R49 ;  /* 0x00000030733b7235 */ /* 0x000fe20000000031 */
[----:B------:R-:W-:Y:S05]  /*8cc0*/  @P5 BRA `(.L_x_17524) ;  /* 0x000001f000005947 */ /* 0x000fea0003800000 */
[C---:B------:R-:W-:Y:S02]  /*8cd0*/  IADD3 R17, R0.reuse, 0x2, RZ ;  /* 0x0000000200117810 */ /* 0x040fe40007ffe0ff */
[C---:B------:R-:W-:Y:S02]  /*8ce0*/  IADD3 R19, R0.reuse, 0x3, RZ ;  /* 0x0000000300137810 */ /* 0x040fe40007ffe0ff */
[-C--:B------:R-:W-:Y:S02]  /*8cf0*/  ISETP.GE.AND P0, PT, R17, R84.reuse, PT ;  /* 0x000000541100720c */ /* 0x080fe40003f06270 */
[C---:B------:R-:W-:Y:S02]  /*8d00*/  IADD3 R17, R0.reuse, 0x5, RZ ;  /* 0x0000000500117810 */ /* 0x040fe40007ffe0ff */
[----:B------:R-:W-:Y:S02]  /*8d10*/  IADD3 R49, R0, 0x4, RZ ;  /* 0x0000000400317810 */ /* 0x000fe40007ffe0ff */
[----:B------:R-:W-:-:S02]  /*8d20*/  ISETP.GE.AND P3, PT, R19, R84, PT ;  /* 0x000000541300720c */ /* 0x000fc40003f66270 */
[C---:B------:R-:W-:Y:S02]  /*8d30*/  IADD3 R19, R0.reuse, 0x6, RZ ;  /* 0x0000000600137810 */ /* 0x040fe40007ffe0ff */
[-C--:B------:R-:W-:Y:S02]  /*8d40*/  ISETP.GE.AND P2, PT, R17, R84.reuse, PT ;  /* 0x000000541100720c */ /* 0x080fe40003f46270 */
[-C--:B------:R-:W-:Y:S02]  /*8d50*/  ISETP.GE.AND P6, PT, R49, R84.reuse, PT ;  /* 0x000000543100720c */ /* 0x080fe40003fc6270 */
[C---:B------:R-:W-:Y:S02]  /*8d60*/  IADD3 R17, R0.reuse, 0x1, RZ ;  /* 0x0000000100117810 */ /* 0x040fe40007ffe0ff */
[----:B------:R-:W-:Y:S02]  /*8d70*/  IADD3 R49, R0, 0x7, RZ ;  /* 0x0000000700317810 */ /* 0x000fe40007ffe0ff */
[----:B------:R-:W-:-:S02]  /*8d80*/  ISETP.GE.AND P4, PT, R19, R84, PT ;  /* 0x000000541300720c */ /* 0x000fc40003f86270 */
[----:B------:R-:W-:Y:S02]  /*8d90*/  SEL R18, R45, RZ, !P0 ;  /* 0x000000ff2d127207 */ /* 0x000fe40004000000 */
[-C--:B------:R-:W-:Y:S02]  /*8da0*/  ISETP.GE.AND P0, PT, R17, R84.reuse, PT ;  /* 0x000000541100720c */ /* 0x080fe40003f06270 */
[----:B------:R-:W-:Y:S02]  /*8db0*/  SEL R19, R46, RZ, !P6 ;  /* 0x000000ff2e137207 */ /* 0x000fe40007000000 */
[-C--:B------:R-:W-:Y:S02]  /*8dc0*/  ISETP.GE.AND P1, PT, R49, R84.reuse, PT ;  /* 0x000000543100720c */ /* 0x080fe40003f26270 */
[----:B------:R-:W-:Y:S02]  /*8dd0*/  PRMT R45, R45, 0x7632, R45 ;  /* 0x000076322d2d7816 */ /* 0x000fe4000000002d */
[----:B------:R-:W-:-:S02]  /*8de0*/  ISETP.GE.AND P6, PT, R0, R84, PT ;  /* 0x000000540000720c */ /* 0x000fc40003fc6270 */
        /* <DEDUP_REMOVED lines=13> */
.L_x_17524:
[----:B------:R-:W-:Y:S05]  /*8ec0*/  BSYNC B2 ;  /* 0x0000000000027941 */ /* 0x000fea0003800000 */
.L_x_17523:
[----:B------:R-:W-:Y:S01]  /*8ed0*/  HMUL2 R45, R113, R45 ;  /* 0x0000002d712d7232 */ /* 0x000fe20000000000 */
[----:B------:R-:W-:Y:S01]  /*8ee0*/  BSSY B2, `(.L_x_17525) ;  /* 0x0000027000027945 */ /* 0x000fe20003800000 */
[----:B------:R-:W-:Y:S01]  /*8ef0*/  HFMA2.MMA R59, R118, R50, R59 ;  /* 0x00000032763b7235 */ /* 0x000fe2000000003b */
[----:B------:R-:W-:Y:S01]  /*8f00*/  FADD.FTZ R63, R63, R16 ;  /* 0x000000103f3f7221 */ /* 0x000fe20000010000 */
[----:B------:R-:W-:Y:S02]  /*8f10*/  HFMA2 R55, R119, R55, R52 ;  /* 0x0000003777377231 */ /* 0x000fe40000000034 */
[----:B------:R-:W-:Y:S02]  /*8f20*/  HFMA2 R45, R115, R44, R45 ;  /* 0x0000002c732d7231 */ /* 0x000fe4000000002d */
[--C-:B------:R-:W-:Y:S02]  /*8f30*/  HADD2.F32 R16, -RZ, R56.reuse.H0_H0 ;  /* 0x20000038ff107230 */ /* 0x100fe40000004100 */
        /* <DEDUP_REMOVED lines=33> */
.L_x_17526:
[----:B------:R-:W-:Y:S05]  /*9150*/  BSYNC B2 ;  /* 0x0000000000027941 */ /* 0x000fea0003800000 */
.L_x_17525:
[----:B------:R-:W-:Y:S01]  /*9160*/  HMUL2 R41, R113, R41 ;  /* 0x0000002971297232 */ /* 0x000fe20000000000 */
[----:B------:R-:W-:Y:S01]  /*9170*/  HFMA2.MMA R59, R119, R51, R59 ;  /* 0x00000033773b7235 */ /* 0x000fe2000000003b */
[----:B------:R-:W-:Y:S01]  /*9180*/  HFMA2 R45, R118, R46, R45 ;  /* 0x0000002e762d7231 */ /* 0x000fe2000000002d */
[----:B------:R-:W-:Y:S01]  /*9190*/  FADD.FTZ R19, R16, R17 ;  /* 0x0000001110137221 */ /* 0x000fe20000010000 */
[--C-:B------:R-:W-:Y:S01]  /*91a0*/  HADD2.F32 R16, -RZ, R55.reuse.H0_H0 ;  /* 0x20000037ff107230 */ /* 0x100fe20000004100 */
[----:B------:R-:W-:Y:S01]  /*91b0*/  BSSY B2, `(.L_x_17527) ;  /* 0x000002d000027945 */ /* 0x000fe20003800000 */
[----:B------:R-:W-:Y:S01]  /*91c0*/  HFMA2.MMA R41, R115, R40, R41 ;  /* 0x0000002873297235 */ /* 0x000fe20000000029 */
[----:B------:R-:W-:Y:S01]  /*91d0*/  HADD2.F32 R55, -RZ, R55.H1_H1 ;  /* 0x30000037ff377230 */ /* 0x000fe20000004100 */
[----:B------:R-:W-:Y:S01]  /*91e0*/  FADD.FTZ R62, R62, R19 ;  /* 0x000000133e3e7221 */ /* 0x000fe20000010000 */
[----:B------:R-:W-:-:S02]  /*91f0*/  HFMA2 R45, R119, R47, R45 ;  /* 0x0000002f772d7231 */ /* 0x000fc4000000002d */
[--C-:B------:R-:W-:Y:S01]  /*9200*/  HADD2.F32 R17, -RZ, R59.reuse.H0_H0 ;  /* 0x2000003bff117230 */ /* 0x100fe20000004100 */
[----:B------:R-:W-:Y:S01]  /*9210*/  HFMA2.MMA R41, R118, R42, R41 ;  /* 0x0000002a76297235 */ /* 0x000fe20000000029 */
[----:B------:R-:W-:Y:S01]  /*9220*/  HADD2.F32 R18, -RZ, R59.H1_H1 ;  /* 0x3000003bff127230 */ /* 0x000fe20000004100 */
[----:B------:R-:W-:Y:S01]  /*9230*/  FADD.FTZ R42, R16, R55 ;  /* 0x00000037102a7221 */ /* 0x000fe20000010000 */
[--C-:B------:R-:W-:Y:S02]  /*9240*/  HADD2.F32 R16, -RZ, R45.reuse.H0_H0 ;  /* 0x2000002dff107230 */ /* 0x100fe40000004100 */
[----:B------:R-:W-:Y:S01]  /*9250*/  HADD2.F32 R45, -RZ, R45.H1_H1 ;  /* 0x3000002dff2d7230 */ /* 0x000fe20000004100 */
[----:B------:R-:W-:-:S04]  /*9260*/  FADD.FTZ R47, R17, R18 ;  /* 0x00000012112f7221 */ /* 0x000fc80000010000 */
[----:B------:R-:W-:Y:S01]  /*9270*/  HFMA2 R41, R119, R43, R41 ;  /* 0x0000002b77297231 */ /* 0x000fe20000000029 */
        /* <DEDUP_REMOVED lines=32> */
.L_x_17528:
[----:B------:R-:W-:Y:S05]  /*9480*/  BSYNC B2 ;  /* 0x0000000000027941 */ /* 0x000fea0003800000 */
.L_x_17527:
[----:B------:R-:W-:Y:S01]  /*9490*/  HMUL2 R37, R113, R37 ;  /* 0x0000002571257232 */ /* 0x000fe20000000000 */
[----:B------:R-:W-:Y:S01]  /*94a0*/  BSSY B2, `(.L_x_17529) ;  /* 0x0000029000027945 */ /* 0x000fe20003800000 */
[--C-:B------:R-:W-:Y:S01]  /*94b0*/  HADD2.F32 R17, -RZ, R41.reuse.H0_H0 ;  /* 0x20000029ff117230 */ /* 0x100fe20000004100 */
[----:B------:R-:W-:Y:S01]  /*94c0*/  FADD.FTZ R61, R61, R42 ;  /* 0x0000002a3d3d7221 */ /* 0x000fe20000010000 */
[----:B------:R-:W-:Y:S01]  /*94d0*/  HADD2.F32 R18, -RZ, R41.H1_H1 ;  /* 0x30000029ff127230 */ /* 0x000fe20000004100 */
[----:B------:R-:W-:Y:S01]  /*94e0*/  FADD.FTZ R60, R60, R47 ;  /* 0x0000002f3c3c7221 */ /* 0x000fe20000010000 */
[----:B------:R-:W-:Y:S01]  /*94f0*/  HFMA2.MMA R19, R115, R36, R37 ;  /* 0x0000002473137235 */ /* 0x000fe20000000025 */
[----:B------:R-:W-:Y:S02]  /*9500*/  FADD.FTZ R40, R16, R45 ;  /* 0x0000002d10287221 */ /* 0x000fe40000010000 */
[----:B------:R-:W-:-:S07]  /*9510*/  FADD.FTZ R41, R17, R18 ;  /* 0x0000001211297221 */ /* 0x000fce0000010000 */
        /* <DEDUP_REMOVED lines=15> */
[-C--:B------:R-:W-:Y:S02]  /*9610*/  ISETP.GE.AND P0, PT, R17, R84.reuse, PT ;  /* 0x000000541100720c */ /* 0x080fe40003f06270 */
[----:B------:R-:W-:Y:S02]  /*9620*/  ISETP.GE.AND P1, PT, R43, R84, PT ;  /* 0x000000542b00720c */ /* 0x000fe40003f26270 */
[----:B------:R-:W-:Y:S02]  /*9630*/  SEL R37, R34, RZ, !P6 ;  /* 0x000000ff22257207 */ /* 0x000fe40007000000 */
[----:B------:R-:W-:Y:S02]  /*9640*/  PRMT R17, R35, 0x7632, R17 ;  /* 0x0000763223117816 */ /* 0x000fe40000000011 */
[----:B------:R-:W-:-:S02]  /*9650*/  PRMT R33, R33, 0x7632, R33 ;  /* 0x0000763221217816 */ /* 0x000fc40000000021 */
[----:B------:R-:W-:Y:S02]  /*9660*/  ISETP.GE.AND P6, PT, R0, R84, PT ;  /* 0x000000540000720c */ /* 0x000fe40003fc6270 */
[----:B------:R-:W-:Y:S02]  /*9670*/  PRMT R34, R34, 0x7632, R34 ;  /* 0x0000763222227816 */ /* 0x000fe40000000022 */
        /* <DEDUP_REMOVED lines=11> */
.L_x_17530:
[----:B------:R-:W-:Y:S05]  /*9730*/  BSYNC B2 ;  /* 0x0000000000027941 */ /* 0x000fea0003800000 */
.L_x_17529:
[----:B------:R-:W-:Y:S01]  /*9740*/  HMUL2 R16, R113, R33 ;  /* 0x0000002171107232 */ /* 0x000fe20000000000 */
[----:B------:R-:W-:Y:S01]  /*9750*/  BSSY B2, `(.L_x_17531) ;  /* 0x0000025000027945 */ /* 0x000fe20003800000 */
[----:B------:R-:W-:Y:S01]  /*9760*/  HFMA2.MMA R39, R119, R39, R19 ;  /* 0x0000002777277235 */ /* 0x000fe20000000013 */
[----:B------:R-:W-:Y:S01]  /*9770*/  FADD.FTZ R15, R15, R40 ;  /* 0x000000280f0f7221 */ /* 0x000fe20000010000 */
[----:B------:R-:W-:Y:S01]  /*9780*/  HFMA2 R17, R115, R32, R16 ;  /* 0x0000002073117231 */ /* 0x000fe20000000010 */
[----:B------:R-:W-:Y:S01]  /*9790*/  FADD.FTZ R14, R14, R41 ;  /* 0x000000290e0e7221 */ /* 0x000fe20000010000 */
[----:B------:R-:W-:Y:S05]  /*97a0*/  @P5 BRA `(.L_x_17532) ;  /* 0x000001f000005947 */ /* 0x000fea0003800000 */
[C---:B------:R-:W-:Y:S02]  /*97b0*/  IADD3 R19, R0.reuse, 0x2, RZ ;  /* 0x0000000200137810 */ /* 0x040fe40007ffe0ff */
[----:B------:R-:W-:Y:S02]  /*97c0*/  IADD3 R33, R0, 0x3, RZ ;  /* 0x0000000300217810 */ /* 0x000fe40007ffe0ff */
[----:B------:R-:W-:-:S02]  /*97d0*/  ISETP.GE.AND P0, PT, R19, R84, PT ;  /* 0x000000541300720c */ /* 0x000fc40003f06270 */
        /* <DEDUP_REMOVED lines=10> */
[-C--:B------:R-:W-:Y:S02]  /*9880*/  ISETP.GE.AND P0, PT, R19, R84.reuse, PT ;  /* 0x000000541300720c */ /* 0x080fe40003f06270 */
[----:B------:R-:W-:-:S02]  /*9890*/  ISETP.GE.AND P1, PT, R37, R84, PT ;  /* 0x000000542500720c */ /* 0x000fc40003f26270 */
[----:B------:R-:W-:Y:S02]  /*98a0*/  SEL R33, R30, RZ, !P6 ;  /* 0x000000ff1e217207 */ /* 0x000fe40007000000 */
[----:B------:R-:W-:Y:S02]  /*98b0*/  PRMT R19, R31, 0x7632, R19 ;  /* 0x000076321f137816 */ /* 0x000fe40000000013 */
        /* <DEDUP_REMOVED lines=14> */
.L_x_17532:
[----:B------:R-:W-:Y:S05]  /*99a0*/  BSYNC B2 ;  /* 0x0000000000027941 */ /* 0x000fea0003800000 */
.L_x_17531:
[----:B------:R-:W-:Y:S01]  /*99b0*/  BSSY B2, `(.L_x_17533) ;  /* 0x0000021000027945 */ /* 0x000fe20003800000 */
        /* <DEDUP_REMOVED lines=32> */
.L_x_17534:
[----:B------:R-:W-:Y:S05]  /*9bc0*/  BSYNC B2 ;  /* 0x0000000000027941 */ /* 0x000fea0003800000 */
.L_x_17533:
[----:B------:R-:W-:Y:S01]  /*9bd0*/  BSSY B2, `(.L_x_17535) ;  /* 0x0000021000027945 */ /* 0x000fe20003800000 */
[----:B------:R-:W-:Y:S05]  /*9be0*/  @P5 BRA `(.L_x_17536) ;  /* 0x000001f000005947 */ /* 0x000fea0003800000 */
[C---:B------:R-:W-:Y:S02]  /*9bf0*/  IADD3 R19, R0.reuse, 0x1, RZ ;  /* 0x0000000100137810 */ /* 0x040fe40007ffe0ff */
[C---:B------:R-:W-:Y:S02]  /*9c00*/  IADD3 R33, R0.reuse, 0x2, RZ ;  /* 0x0000000200217810 */ /* 0x040fe40007ffe0ff */
[----:B------:R-:W-:-:S02]  /*9c10*/  IADD3 R37, R0, 0x3, RZ ;  /* 0x0000000300257810 */ /* 0x000fc40007ffe0ff */
[-C--:B------:R-:W-:Y:S02]  /*9c20*/  ISETP.GE.AND P3, PT, R19, R84.reuse, PT ;  /* 0x000000541300720c */ /* 0x080fe40003f66270 */
[-C--:B------:R-:W-:Y:S02]  /*9c30*/  ISETP.GE.AND P5, PT, R33, R84.reuse, PT ;  /* 0x000000542100720c */ /* 0x080fe40003fa6270 */
[-C--:B------:R-:W-:Y:S02]  /*9c40*/  ISETP.GE.AND P2, PT, R37, R84.reuse, PT ;  /* 0x000000542500720c */ /* 0x080fe40003f46270 */
[C---:B------:R-:W-:Y:S02]  /*9c50*/  ISETP.GE.AND P6, PT, R0.reuse, R84, PT ;  /* 0x000000540000720c */ /* 0x040fe40003fc6270 */
[C---:B------:R-:W-:Y:S02]  /*9c60*/  IADD3 R41, R0.reuse, 0x4, RZ ;  /* 0x0000000400297810 */ /* 0x040fe40007ffe0ff */
[----:B------:R-:W-:-:S02]  /*9c70*/  IADD3 R19, R0, 0x5, RZ ;  /* 0x0000000500137810 */ /* 0x000fc40007ffe0ff */
[C---:B------:R-:W-:Y:S02]  /*9c80*/  IADD3 R37, R0.reuse, 0x7, RZ ;  /* 0x0000000700257810 */ /* 0x040fe40007ffe0ff */
[----:B------:R-:W-:Y:S02]  /*9c90*/  IADD3 R33, R0, 0x6, RZ ;  /* 0x0000000600217810 */ /* 0x000fe40007ffe0ff */
[----:B------:R-:W-:Y:S02]  /*9ca0*/  SEL R0, R20, RZ, !P6 ;  /* 0x000000ff14007207 */ /* 0x000fe40007000000 */
[-C--:B------:R-:W-:Y:S02]  /*9cb0*/  ISETP.GE.AND P4, PT, R41, R84.reuse, PT ;  /* 0x000000542900720c */ /* 0x080fe40003f86270 */
[-C--:B------:R-:W-:Y:S02]  /*9cc0*/  ISETP.GE.AND P1, PT, R19, R84.reuse, PT ;  /* 0x000000541300720c */ /* 0x080fe40003f26270 */
[----:B------:R-:W-:-:S02]  /*9cd0*/  ISETP.GE.AND P0, PT, R37, R84, PT ;  /* 0x000000542500720c */ /* 0x000fc40003f06270 */
[----:B------:R-:W-:Y:S02]  /*9ce0*/  ISETP.GE.AND P6, PT, R33, R84, PT ;  /* 0x000000542100720c */ /* 0x000fe40003fc6270 */
[----:B------:R-:W-:Y:S02]  /*9cf0*/  PRMT R20, R20, 0x7632, R20 ;  /* 0x0000763214147816 */ /* 0x000fe40000000014 */
[----:B------:R-:W-:Y:S02]  /*9d00*/  PRMT R16, R21, 0x7632, R16 ;  /* 0x0000763215107816 */ /* 0x000fe40000000010 */
        /* <DEDUP_REMOVED lines=13> */
.L_x_17536:
[----:B------:R-:W-:Y:S05]  /*9de0*/  BSYNC B2 ;  /* 0x0000000000027941 */ /* 0x000fea0003800000 */
.L_x_17535:
[----:B------:R-:W-:Y:S01]  /*9df0*/  HFMA2.MMA R25, R113, R25, -RZ ;  /* 0x0000001971197235 */ /* 0x000fe200001000ff */
[C---:B------:R-:W-:Y:S01]  /*9e00*/  HMUL2 R29, R113.reuse, R29 ;  /* 0x0000001d711d7232 */ /* 0x040fe20000000000 */
[----:B------:R-:W-:Y:S01]  /*9e10*/  HFMA2.MMA R17, R118, R34, R17 ;  /* 0x0000002276117235 */ /* 0x000fe20000000011 */
[----:B------:R-:W-:Y:S02]  /*9e20*/  HMUL2 R21, R113, R21 ;  /* 0x0000001571157232 */ /* 0x000fe40000000000 */
[C---:B------:R-:W-:Y:S01]  /*9e30*/  HFMA2 R59, R115.reuse, R28, R29 ;  /* 0x0000001c733b7231 */ /* 0x040fe2000000001d */
[----:B------:R-:W-:Y:S01]  /*9e40*/  HFMA2.MMA R25, R115, R24, R25 ;  /* 0x0000001873197235 */ /* 0x000fe20000000019 */
[----:B------:R-:W-:Y:S01]  /*9e50*/  HFMA2 R21, R115, R20, R21 ;  /* 0x0000001473157231 */ /* 0x000fe20000000015 */
[----:B------:R-:W-:Y:S01]  /*9e60*/  HFMA2.MMA R17, R119, R35, R17 ;  /* 0x0000002377117235 */ /* 0x000fe20000000011 */
[----:B------:R-:W-:-:S02]  /*9e70*/  HFMA2 R59, R118, R30, R59 ;  /* 0x0000001e763b7231 */ /* 0x000fc4000000003b */
[----:B------:R-:W-:Y:S01]  /*9e80*/  HFMA2 R21, R118, R22, R21 ;  /* 0x0000001676157231 */ /* 0x000fe20000000015 */
[----:B------:R-:W-:Y:S01]  /*9e90*/  HFMA2.MMA R25, R118, R26, R25 ;  /* 0x0000001a76197235 */ /* 0x000fe20000000019 */
[--C-:B------:R-:W-:Y:S02]  /*9ea0*/  HADD2.F32 R0, -RZ, R39.reuse.H0_H0 ;  /* 0x20000027ff007230 */ /* 0x100fe40000004100 */
[C---:B------:R-:W-:Y:S01]  /*9eb0*/  HFMA2.MMA R59, R119.reuse, R31, R59 ;  /* 0x0000001f773b7235 */ /* 0x040fe2000000003b */
[----:B------:R-:W-:Y:S01]  /*9ec0*/  HADD2.F32 R39, -RZ, R39.H1_H1 ;  /* 0x30000027ff277230 */ /* 0x000fe20000004100 */
[----:B------:R-:W-:-:S04]  /*9ed0*/  HFMA2.MMA R21, R119, R23, R21 ;  /* 0x0000001777157235 */ /* 0x000fc80000000015 */
[----:B------:R-:W-:Y:S01]  /*9ee0*/  FADD.FTZ R22, R0, R39 ;  /* 0x0000002700167221 */ /* 0x000fe20000010000 */
[----:B------:R-:W-:Y:S02]  /*9ef0*/  HFMA2 R25, R119, R27, R25 ;  /* 0x0000001b77197231 */ /* 0x000fe40000000019 */
[----:B------:R-:W-:Y:S01]  /*9f00*/  HADD2.F32 R0, -RZ, R17.H0_H0 ;  /* 0x20000011ff007230 */ /* 0x000fe20000004100 */
[----:B------:R-:W-:Y:S01]  /*9f10*/  FADD.FTZ R13, R13, R22 ;  /* 0x000000160d0d7221 */ /* 0x000fe20000010000 */
[----:B------:R-:W-:Y:S02]  /*9f20*/  HADD2.F32 R16, -RZ, R59.H0_H0 ;  /* 0x2000003bff107230 */ /* 0x000fe40000004100 */
[----:B------:R-:W-:Y:S02]  /*9f30*/  HADD2.F32 R18, -RZ, R25.H0_H0 ;  /* 0x20000019ff127230 */ /* 0x000fe40000004100 */
[----:B------:R-:W-:Y:S02]  /*9f40*/  HADD2.F32 R17, -RZ, R17.H1_H1 ;  /* 0x30000011ff117230 */ /* 0x000fe40000004100 */
[----:B------:R-:W-:-:S02]  /*9f50*/  HADD2.F32 R59, -RZ, R59.H1_H1 ;  /* 0x3000003bff3b7230 */ /* 0x000fc40000004100 */
[----:B------:R-:W-:Y:S01]  /*9f60*/  HADD2.F32 R25, -RZ, R25.H1_H1 ;  /* 0x30000019ff197230 */ /* 0x000fe20000004100 */
[----:B------:R-:W-:Y:S01]  /*9f70*/  FADD.FTZ R17, R0, R17 ;  /* 0x0000001100117221 */ /* 0x000fe20000010000 */
[--C-:B------:R-:W-:Y:S01]  /*9f80*/  HADD2.F32 R19, -RZ, R21.reuse.H0_H0 ;  /* 0x20000015ff137230 */ /* 0x100fe20000004100 */
[----:B------:R-:W-:Y:S01]  /*9f90*/  FADD.FTZ R16, R16, R59 ;  /* 0x0000003b10107221 */ /* 0x000fe20000010000 */
[----:B------:R-:W-:Y:S01]  /*9fa0*/  HADD2.F32 R20, -RZ, R21.H1_H1 ;  /* 0x30000015ff147230 */ /* 0x000fe20000004100 */
[----:B------:R-:W-:Y:S02]  /*9fb0*/  FADD.FTZ R25, R18, R25 ;  /* 0x0000001912197221 */ /* 0x000fe40000010000 */
[----:B------:R-:W-:Y:S02]  /*9fc0*/  FADD.FTZ R12, R12, R17 ;  /* 0x000000110c0c7221 */ /* 0x000fe40000010000 */
[----:B------:R-:W-:Y:S02]  /*9fd0*/  FADD.FTZ R20, R19, R20 ;  /* 0x0000001413147221 */ /* 0x000fe40000010000 */
[----:B------:R-:W-:-:S02]  /*9fe0*/  FADD.FTZ R11, R11, R16 ;  /* 0x000000100b0b7221 */ /* 0x000fc40000010000 */
[----:B------:R-:W-:Y:S02]  /*9ff0*/  FADD.FTZ R10, R10, R25 ;  /* 0x000000190a0a7221 */ /* 0x000fe40000010000 */
[----:B------:R-:W-:Y:S02]  /*a000*/  FADD.FTZ R9, R9, R20 ;  /* 0x0000001409097221 */ /* 0x000fe40000010000 */
.L_x_17488:
[----:B------:R-:W-:Y:S05]  /*a010*/  BSYNC B0 ;  /* 0x0000000000007941 */ /* 0x000fea0003800000 */
.L_x_17487:
[----:B------:R-:W-:-:S04]  /*a020*/  IADD3 R81, R81, 0x4, RZ ;  /* 0x0000000451517810 */ /* 0x000fc80007ffe0ff */
[----:B------:R-:W-:-:S13]  /*a030*/  ISETP.GE.AND P0, PT, R81, R4, PT ;  /* 0x000000045100720c */ /* 0x000fda0003f06270 */
[----:B------:R-:W-:Y:S01]  /*a040*/  @P0 CALL.REL.NOINC `(.L_x_17486) ;  /* 0x0000001000000944 */ /* 0x000fe20003c00000 */
[----:B------:R-:W-:Y:S05]  /*a050*/  BRA `(.L_x_17537) ;  /* 0xffffb59000007947 */ /* 0x000fea000383ffff */
.L_x_17486:
[----:B------:R-:W-:Y:S05]  /*a060*/  BSYNC B1 ;  /* 0x0000000000017941 */ /* 0x000fea0003800000 */
.L_x_17484:
[----:B------:R-:W0:Y:S01]  /*a070*/  SHFL.BFLY PT, R6, R69, 0x2, 0x1f ;  /* 0x0c401f0045067f89 */ /* 0x000e2200000e0000 */
[----:B------:R-:W-:Y:S03]  /*a080*/  BSSY B0, `(.L_x_17538) ;  /* 0x000008e000007945 */ /* 0x000fe60003800000 */
[----:B------:R-:W1:Y:S04]  /*a090*/  SHFL.BFLY PT, R35, R12, 0x2, 0x1f ;  /* 0x0c401f000c237f89 */ /* 0x000e6800000e0000 */
[----:B------:R-:W2:Y:S04]  /*a0a0*/  SHFL.BFLY PT, R8, R67, 0x2, 0x1f ;  /* 0x0c401f0043087f89 */ /* 0x000ea800000e0000 */
[----:B------:R-:W3:Y:S04]  /*a0b0*/  SHFL.BFLY PT, R3, R76, 0x2, 0x1f ;  /* 0x0c401f004c037f89 */ /* 0x000ee800000e0000 */
[----:B------:R-:W4:Y:S04]  /*a0c0*/  SHFL.BFLY PT, R2, R73, 0x2, 0x1f ;  /* 0x0c401f0049027f89 */ /* 0x000f2800000e0000 */
[----:B------:R-:W5:Y:S04]  /*a0d0*/  SHFL.BFLY PT, R7, R72, 0x2, 0x1f ;  /* 0x0c401f0048077f89 */ /* 0x000f6800000e0000 */
[----:B------:R-:W5:Y:S01]  /*a0e0*/  SHFL.BFLY PT, R31, R14, 0x2, 0x1f ;  /* 0x0c401f000e1f7f89 */ /* 0x000f6200000e0000 */
        /* <DEDUP_REMOVED lines=36> */
[----:B----4-:R-:W-:Y:S01]  /*a330*/  FADD.FTZ R74, R5, R74 ;  /* 0x0000004a054a7221 */ /* 0x010fe20000010000 */
[----:B------:R-:W-:Y:S02]  /*a340*/  LEA.HI R44, R12, R43, RZ, 0x5 ;  /* 0x0000002b0c2c7211 */ /* 0x000fe400078f28ff */
[----:B------:R-:W4:Y:S01]  /*a350*/  SHFL.BFLY PT, R39, R10, 0x2, 0x1f ;  /* 0x0c401f000a277f89 */ /* 0x000f2200000e0000 */
[----:B-----5:R-:W-:Y:S01]  /*a360*/  FADD.FTZ R37, R26, R11 ;  /* 0x0000000b1a257221 */ /* 0x020fe20000010000 */
[----:B------:R-:W-:Y:S02]  /*a370*/  IADD3 R11, R43, 0x1f, RZ ;  /* 0x0000001f2b0b7810 */ /* 0x000fe40007ffe0ff */
[----:B------:R-:W5:Y:S01]  /*a380*/  SHFL.BFLY PT, R16, R65, 0x2, 0x1f ;  /* 0x0c401f0041107f89 */ /* 0x000f6200000e0000 */
[----:B------:R-:W-:Y:S01]  /*a390*/  FADD.FTZ R17, R17, R70 ;  /* 0x0000004611117221 */ /* 0x000fe20000010000 */
[----:B------:R-:W-:-:S02]  /*a3a0*/  ISETP.GT.U32.AND P3, PT, R11, 0x3e, PT ;  /* 0x0000003e0b00780c */ /* 0x000fc40003f64070 */
[----:B------:R-:W5:Y:S01]  /*a3b0*/  SHFL.BFLY PT, R2, R3, 0x1, 0x1f ;  /* 0x0c201f0003027f89 */ /* 0x000f6200000e0000 */
[----:B0-----:R-:W-:-:S03]  /*a3c0*/  FADD.FTZ R19, R19, R68 ;  /* 0x0000004413137221 */ /* 0x001fc60000010000 */
[----:B------:R-:W0:Y:S01]  /*a3d0*/  SHFL.BFLY PT, R4, R73, 0x1, 0x1f ;  /* 0x0c201f0049047f89 */ /* 0x000e2200000e0000 */
[----:B-1----:R-:W-:-:S03]  /*a3e0*/  FADD.FTZ R21, R21, R66 ;  /* 0x0000004215157221 */ /* 0x002fc60000010000 */
[----:B------:R-:W1:Y:S01]  /*a3f0*/  SHFL.BFLY PT, R15, R72, 0x1, 0x1f ;  /* 0x0c201f00480f7f89 */ /* 0x000e6200000e0000 */
[----:B--2---:R-:W-:-:S03]  /*a400*/  FADD.FTZ R27, R27, R60 ;  /* 0x0000003c1b1b7221 */ /* 0x004fc60000010000 */
[----:B------:R-:W2:Y:S01]  /*a410*/  SHFL.BFLY PT, R22, R63, 0x1, 0x1f ;  /* 0x0c201f003f167f89 */ /* 0x000ea200000e0000 */
[----:B---3--:R-:W-:Y:S01]  /*a420*/  FADD.FTZ R11, R67, R14 ;  /* 0x0000000e430b7221 */ /* 0x008fe20000010000 */
[----:B------:R-:W-:Y:S02]  /*a430*/  LOP3.LUT R14, R44, 0xffffffe0, RZ, 0xc0, !PT ;  /* 0xffffffe02c0e7812 */ /* 0x000fe400078ec0ff */
        /* <DEDUP_REMOVED lines=11> */
[----:B--2---:R-:W-:Y:S02]  /*a4f0*/  FADD.FTZ R15, R63, R22 ;  /* 0x000000163f0f7221 */ /* 0x004fe40000010000 */
[----:B------:R-:W-:Y:S01]  /*a500*/  IMAD.IADD R22, R43, 0x1, -R14 ;  /* 0x000000012b167824 */ /* 0x000fe200078e0a0e */
[----:B------:R-:W2:Y:S01]  /*a510*/  SHFL.BFLY PT, R10, R19, 0x1, 0x1f ;  /* 0x0c201f00130a7f89 */ /* 0x000ea200000e0000 */
[----:B---3--:R-:W-:-:S03]  /*a520*/  FADD.FTZ R12, R23, R20 ;  /* 0x00000014170c7221 */ /* 0x008fc60000010000 */
[----:B------:R-:W3:Y:S01]  /*a530*/  SHFL.BFLY PT, R16, R21, 0x1, 0x1f ;  /* 0x0c201f0015107f89 */ /* 0x000ee200000e0000 */
[----:B------:R-:W-:Y:S01]  /*a540*/  LOP3.LUT R20, R22, 0x3, RZ, 0xc0, !PT ;  /* 0x0000000316147812 */ /* 0x000fe200078ec0ff */
[----:B----4-:R-:W-:Y:S01]  /*a550*/  FADD.FTZ R14, R25, R24 ;  /* 0x00000018190e7221 */ /* 0x010fe20000010000 */
[----:B------:R-:W-:Y:S01]  /*a560*/  LOP3.LUT R24, R43, 0xffffffc0, RZ, 0xc0, !PT ;  /* 0xffffffc02b187812 */ /* 0x000fe200078ec0ff */
[----:B------:R-:W4:Y:S01]  /*a570*/  SHFL.BFLY PT, R28, R27, 0x1, 0x1f ;  /* 0x0c201f001b1c7f89 */ /* 0x000f2200000e0000 */
[----:B------:R-:W-:Y:S01]  /*a580*/  ISETP.NE.AND P2, PT, R20, RZ, PT ;  /* 0x000000ff1400720c */ /* 0x000fe20003f45270 */
[----:B-----5:R-:W-:Y:S01]  /*a590*/  FADD.FTZ R5, R0, R5 ;  /* 0x0000000500057221 */ /* 0x020fe20000010000 */
[----:B------:R-:W-:Y:S01]  /*a5a0*/  SHF.R.S32.HI R23, RZ, 0x1f, R22 ;  /* 0x0000001fff177819 */ /* 0x000fe20000011416 */
[----:B------:R-:W5:Y:S01]  /*a5b0*/  SHFL.BFLY PT, R18, R65, 0x1, 0x1f ;  /* 0x0c201f0041127f89 */ /* 0x000f6200000e0000 */
[----:B------:R-:W-:Y:S01]  /*a5c0*/  ISETP.NE.OR P5, PT, R24, 0x40, P2 ;  /* 0x000000401800780c */ /* 0x000fe200017a5670 */
[----:B------:R-:W-:Y:S01]  /*a5d0*/  FADD.FTZ R0, R74, R7 ;  /* 0x000000074a007221 */ /* 0x000fe20000010000 */
[----:B------:R-:W-:Y:S01]  /*a5e0*/  LEA.HI R23, R23, R22, RZ, 0x2 ;  /* 0x0000001617177211 */ /* 0x000fe200078f10ff */
[----:B------:R-:W5:Y:S01]  /*a5f0*/  SHFL.BFLY PT, R26, R61, 0x1, 0x1f ;  /* 0x0c201f003d1a7f89 */ /* 0x000f6200000e0000 */
[----:B0-----:R-:W-:Y:S01]  /*a600*/  FADD.FTZ R7, R71, R6 ;  /* 0x0000000647077221 */ /* 0x001fe20000010000 */
[----:B------:R-:W-:-:S02]  /*a610*/  LOP3.LUT R25, R43, 0xffffffe0, RZ, 0xc0, !PT ;  /* 0xffffffe02b197812 */ /* 0x000fc400078ec0ff */
[----:B------:R-:W0:Y:S01]  /*a620*/  SHFL.BFLY PT, R30, R29, 0x1, 0x1f ;  /* 0x0c201f001d1e7f89 */ /* 0x000e2200000e0000 */
[----:B-1----:R-:W-:Y:S01]  /*a630*/  FADD.FTZ R6, R17, R8 ;  /* 0x0000000811067221 */ /* 0x002fe20000010000 */
[----:B------:R-:W-:Y:S02]  /*a640*/  SHF.R.S32.HI R24, RZ, 0x2, R23 ;  /* 0x00000002ff187819 */ /* 0x000fe40000011417 */
[----:B------:R-:W1:Y:S01]  /*a650*/  SHFL.BFLY PT, R32, R31, 0x1, 0x1f ;  /* 0x0c201f001f207f89 */ /* 0x000e6200000e0000 */
[----:B--2---:R-:W-:Y:S01]  /*a660*/  FADD.FTZ R8, R19, R10 ;  /* 0x0000000a13087221 */ /* 0x004fe20000010000 */
[----:B------:R-:W-:Y:S02]  /*a670*/  ISETP.NE.OR P4, PT, R25, 0x20, P2 ;  /* 0x000000201900780c */ /* 0x000fe40001785670 */
[----:B------:R-:W2:Y:S01]  /*a680*/  SHFL.BFLY PT, R34, R33, 0x1, 0x1f ;  /* 0x0c201f0021227f89 */ /* 0x000ea200000e0000 */
[----:B---3--:R-:W-:Y:S01]  /*a690*/  FADD.FTZ R10, R21, R16 ;  /* 0x00000010150a7221 */ /* 0x008fe20000010000 */
[----:B------:R-:W-:-:S02]  /*a6a0*/  ISETP.GT.OR P0, PT, R43, 0x3f, P2 ;  /* 0x0000003f2b00780c */ /* 0x000fc40001704670 */
[----:B------:R-:W3:Y:S01]  /*a6b0*/  SHFL.BFLY PT, R36, R35, 0x1, 0x1f ;  /* 0x0c201f0023247f89 */ /* 0x000ee200000e0000 */
[----:B----4-:R-:W-:Y:S01]  /*a6c0*/  FADD.FTZ R16, R27, R28 ;  /* 0x0000001c1b107221 */ /* 0x010fe20000010000 */
[----:B------:R-:W-:Y:S02]  /*a6d0*/  SHF.R.S32.HI R27, RZ, 0x5, R44 ;  /* 0x00000005ff1b7819 */ /* 0x000fe4000001142c */
[----:B------:R-:W4:Y:S01]  /*a6e0*/  SHFL.BFLY PT, R38, R37, 0x1, 0x1f ;  /* 0x0c201f0025267f89 */ /* 0x000f2200000e0000 */
[----:B-----5:R-:W-:Y:S01]  /*a6f0*/  FADD.FTZ R13, R65, R18 ;  /* 0x00000012410d7221 */ /* 0x020fe20000010000 */
[----:B------:R-:W-:Y:S02]  /*a700*/  ISETP.GT.OR P1, PT, R43, 0x1f, P2 ;  /* 0x0000001f2b00780c */ /* 0x000fe40001724670 */
[----:B------:R-:W5:Y:S01]  /*a710*/  SHFL.BFLY PT, R40, R39, 0x1, 0x1f ;  /* 0x0c201f0027287f89 */ /* 0x000f6200000e0000 */
[----:B------:R-:W-:Y:S02]  /*a720*/  FADD.FTZ R17, R61, R26 ;  /* 0x0000001a3d117221 */ /* 0x000fe40000010000 */
[----:B------:R-:W-:Y:S01]  /*a730*/  IMAD R26, R27, 0xc0, R24 ;  /* 0x000000c01b1a7824 */ /* 0x000fe200078e0218 */
[----:B------:R-:W5:Y:S01]  /*a740*/  SHFL.BFLY PT, R42, R41, 0x1, 0x1f ;  /* 0x0c201f00292a7f89 */ /* 0x000f6200000e0000 */
[----:B0-----:R-:W-:-:S03]  /*a750*/  FADD.FTZ R19, R29, R30 ;  /* 0x0000001e1d137221 */ /* 0x001fc60000010000 */
[----:B------:R-:W-:Y:S01]  /*a760*/  BAR.SYNC.DEFER_BLOCKING 0x0 ;  /* 0x0000000000007b1d */ /* 0x000fe20000010000 */
[----:B-1----:R-:W-:Y:S02]  /*a770*/  FADD.FTZ R18, R31, R32 ;  /* 0x000000201f127221 */ /* 0x002fe40000010000 */
[----:B--2---:R-:W-:Y:S02]  /*a780*/  FADD.FTZ R21, R33, R34 ;  /* 0x0000002221157221 */ /* 0x004fe40000010000 */
[----:B---3--:R-:W-:Y:S02]  /*a790*/  FADD.FTZ R20, R35, R36 ;  /* 0x0000002423147221 */ /* 0x008fe40000010000 */
[----:B----4-:R-:W-:Y:S02]  /*a7a0*/  FADD.FTZ R23, R37, R38 ;  /* 0x0000002625177221 */ /* 0x010fe40000010000 */
        /* <DEDUP_REMOVED lines=27> */
.L_x_17539:
[----:B------:R-:W-:Y:S05]  /*a960*/  BSYNC B0 ;  /* 0x0000000000007941 */ /* 0x000fea0003800000 */
.L_x_17538:
        /* <DEDUP_REMOVED lines=51> */
.L_x_17541:
[----:B------:R-:W-:Y:S05]  /*aca0*/  BSYNC B0 ;  /* 0x0000000000007941 */ /* 0x000fea0003800000 */
.L_x_17540:
        /* <DEDUP_REMOVED lines=27> */
.L_x_17543:
[----:B------:R-:W-:Y:S05]  /*ae60*/  BSYNC B0 ;  /* 0x0000000000007941 */ /* 0x000fea0003800000 */
.L_x_17542:
        /* <DEDUP_REMOVED lines=51> */
.L_x_17545:
[----:B------:R-:W-:Y:S05]  /*b1a0*/  BSYNC B0 ;  /* 0x0000000000007941 */ /* 0x000fea0003800000 */
.L_x_17544:
        /* <DEDUP_REMOVED lines=13> */
[C---:B------:R-:W-:Y:S01]  /*b280*/  IADD3 R27, R24.reuse, 0x8, RZ ;  /* 0x00000008181b7810 */ /* 0x040fe20007ffe0ff */
[----:B------:R-:W-:Y:S01]  /*b290*/  USHF.R.S32.HI UR9, URZ, 0x1f, UR4 ;  /* 0x0000001f3f097899 */ /* 0x000fe20008011404 */
[C---:B------:R-:W-:Y:S02]  /*b2a0*/  IADD3 R30, R24.reuse, 0x10, RZ ;  /* 0x00000010181e7810 */ /* 0x040fe40007ffe0ff */
[C---:B------:R-:W-:Y:S02]  /*b2b0*/  IADD3 R31, R24.reuse, 0x18, RZ ;  /* 0x00000018181f7810 */ /* 0x040fe40007ffe0ff */
[----:B------:R-:W-:-:S02]  /*b2c0*/  IADD3 R43, R24, 0x48, RZ ;  /* 0x00000048182b7810 */ /* 0x000fc40007ffe0ff */
[C---:B------:R-:W-:Y:S02]  /*b2d0*/  IADD3 R55, R24.reuse, 0x78, RZ ;  /* 0x0000007818377810 */ /* 0x040fe40007ffe0ff */
[----:B------:R-:W-:Y:S02]  /*b2e0*/  IADD3 R65, R24, 0xa0, RZ ;  /* 0x000000a018417810 */ /* 0x000fe40007ffe0ff */
[----:B01----:R-:W-:Y:S02]  /*b2f0*/  F2FP.PACK_AB R2, R5, R2 ;  /* 0x000000020502723e */ /* 0x003fe400000000ff */
[----:B------:R-:W-:Y:S02]  /*b300*/  F2FP.PACK_AB R0, R3, R0 ;  /* 0x000000000300723e */ /* 0x000fe400000000ff */
[----:B------:R-:W-:Y:S02]  /*b310*/  PRMT R3, R2, 0x7632, R3 ;  /* 0x0000763202037816 */ /* 0x000fe40000000003 */
[----:B------:R-:W-:-:S02]  /*b320*/  F2FP.PACK_AB R4, R7, R4 ;  /* 0x000000040704723e */ /* 0x000fc400000000ff */
[----:B------:R-:W-:Y:S01]  /*b330*/  F2FP.PACK_AB R6, R9, R6 ;  /* 0x000000060906723e */ /* 0x000fe200000000ff */
[----:B--2---:R-:W-:Y:S01]  /*b340*/  UIMAD UR6, UR6, 0xc0, URZ ;  /* 0x000000c0060678a4 */ /* 0x004fe2000f8e023f */
[----:B------:R-:W-:Y:S02]  /*b350*/  PRMT R7, R4, 0x7632, R7 ;  /* 0x0000763204077816 */ /* 0x000fe40000000007 */
        /* <DEDUP_REMOVED lines=8> */
[C---:B------:R-:W-:Y:S02]  /*b3e0*/  IADD3 R33, P0, R24.reuse, UR6, RZ ;  /* 0x0000000618217c10 */ /* 0x040fe4000ff1e0ff */
[----:B------:R-:W-:Y:S02]  /*b3f0*/  IADD3 R29, P1, R27, UR6, RZ ;  /* 0x000000061b1d7c10 */ /* 0x000fe4000ff3e0ff */
[----:B------:R-:W-:Y:S02]  /*b400*/  LEA.HI.X.SX32 R34, R24, UR7, 0x1, P0 ;  /* 0x0000000718227c11 */ /* 0x000fe400080f0eff */
[----:B------:R-:W-:Y:S02]  /*b410*/  LEA R26, P0, R33, c[0x0][0x160], 0x1 ;  /* 0x00005800211a7a11 */ /* 0x000fe400078008ff */
        /* <DEDUP_REMOVED lines=9> */
[----:B------:R-:W-:Y:S01]  /*b4b0*/  STG.E.U16 [R28.64], R3 ;  /* 0x000000031c007986 */ /* 0x000fe2000c10150a */
        /* <DEDUP_REMOVED lines=61> */
[----:B------:R-:W-:-:S02]  /*b890*/  LEA R58, P0, R59, c[0x0][0x160], 0x1 ;  /* 0x000058003b3a7a11 */ /* 0x000fc400078008ff */
[----:B------:R-:W-:Y:S02]  /*b8a0*/  IADD3 R57, R24, 0x88, RZ ;  /* 0x0000008818397810 */ /* 0x000fe40007ffe0ff */
[----:B------:R-:W-:Y:S02]  /*b8b0*/  IADD3 R63, P2, R56, UR6, RZ ;  /* 0x00000006383f7c10 */ /* 0x000fe4000ff5e0ff */
        /* <DEDUP_REMOVED lines=27> */
[----:B------:R-:W-:-:S02]  /*ba70*/  IADD3 R5, P2, R24, UR6, RZ ;  /* 0x0000000618057c10 */ /* 0x000fc4000ff5e0ff */
[----:B------:R-:W-:Y:S02]  /*ba80*/  IADD3 R71, P1, R69, UR6, RZ ;  /* 0x0000000645477c10 */ /* 0x000fe4000ff3e0ff */
[----:B------:R-:W-:Y:S02]  /*ba90*/  LEA.HI.X.SX32 R76, R68, UR7, 0x1, P0 ;  /* 0x00000007444c7c11 */ /* 0x000fe400080f0eff */
[----:B------:R-:W-:Y:S02]  /*baa0*/  LEA R68, P0, R73, c[0x0][0x160], 0x1 ;  /* 0x0000580049447a11 */ /* 0x000fe400078008ff */
[----:B------:R-:W-:Y:S02]  /*bab0*/  LEA.HI.X.SX32 R24, R24, UR7, 0x1, P2 ;  /* 0x0000000718187c11 */ /* 0x000fe400090f0eff */
[----:B------:R-:W-:Y:S02]  /*bac0*/  LEA R72, P2, R5, c[0x0][0x160], 0x1 ;  /* 0x0000580005487a11 */ /* 0x000fe400078408ff */
[----:B------:R-:W-:-:S02]  /*bad0*/  LEA.HI.X.SX32 R74, R69, UR7, 0x1, P1 ;  /* 0x00000007454a7c11 */ /* 0x000fc400088f0eff */
[----:B------:R-:W-:Y:S02]  /*bae0*/  LEA.HI.X R69, R73, c[0x0][0x164], R76, 0x1, P0 ;  /* 0x0000590049457a11 */ /* 0x000fe400000f0c4c */
[----:B------:R-:W-:Y:S02]  /*baf0*/  LEA.HI.X R73, R5, c[0x0][0x164], R24, 0x1, P2 ;  /* 0x0000590005497a11 */ /* 0x000fe400010f0c18 */
[----:B------:R-:W-:Y:S02]  /*bb00*/  PRMT R5, R0, 0x7632, R5 ;  /* 0x0000763200057816 */ /* 0x000fe40000000005 */
[----:B0-----:R-:W-:Y:S02]  /*bb10*/  PRMT R2, R6, 0x7632, R2 ;  /* 0x0000763206027816 */ /* 0x001fe40000000002 */
[----:B-1----:R-:W-:Y:S01]  /*bb20*/  PRMT R0, R8, 0x7632, R0 ;  /* 0x0000763208007816 */ /* 0x002fe20000000000 */
[----:B------:R0:W-:Y:S01]  /*bb30*/  STG.E.U16 [R30.64], R5 ;  /* 0x000000051e007986 */ /* 0x0001e2000c10150a */
[----:B------:R-:W-:-:S02]  /*bb40*/  PRMT R24, R10, 0x7632, R24 ;  /* 0x000076320a187816 */ /* 0x000fc40000000018 */
[----:B------:R-:W-:Y:S01]  /*bb50*/  PRMT R26, R12, 0x7632, R26 ;  /* 0x000076320c1a7816 */ /* 0x000fe2000000001a */
[----:B------:R1:W-:Y:S01]  /*bb60*/  STG.E.U16 [R32.64], R4 ;  /* 0x0000000420007986 */ /* 0x0003e2000c10150a */
[----:B------:R-:W-:Y:S02]  /*bb70*/  PRMT R27, R14, 0x7632, R27 ;  /* 0x000076320e1b7816 */ /* 0x000fe4000000001b */
[----:B------:R-:W-:Y:S01]  /*bb80*/  F2FP.PACK_AB R18, R21, R18 ;  /* 0x000000121512723e */ /* 0x000fe200000000ff */
[----:B------:R2:W-:Y:S01]  /*bb90*/  STG.E.U16 [R36.64], R7 ;  /* 0x0000000724007986 */ /* 0x0005e2000c10150a */
[----:B------:R-:W-:Y:S02]  /*bba0*/  F2FP.PACK_AB R20, R23, R20 ;  /* 0x000000141714723e */ /* 0x000fe400000000ff */
[----:B------:R-:W-:Y:S01]  /*bbb0*/  LEA R70, P1, R71, c[0x0][0x160], 0x1 ;  /* 0x0000580047467a11 */ /* 0x000fe200078208ff */
[----:B------:R-:W-:Y:S01]  /*bbc0*/  STG.E.U16 [R38.64], R6 ;  /* 0x0000000626007986 */ /* 0x000fe2000c10150a */
[----:B0-----:R-:W-:-:S02]  /*bbd0*/  PRMT R30, R16, 0x7632, R30 ;  /* 0x00007632101e7816 */ /* 0x001fc4000000001e */
[----:B------:R-:W-:Y:S01]  /*bbe0*/  F2FP.PACK_AB R22, R25, R22 ;  /* 0x000000161916723e */ /* 0x000fe200000000ff */
[----:B------:R-:W-:Y:S01]  /*bbf0*/  STG.E.U16 [R40.64], R2 ;  /* 0x0000000228007986 */ /* 0x000fe2000c10150a */
[----:B-1----:R-:W-:Y:S02]  /*bc00*/  PRMT R32, R18, 0x7632, R32 ;  /* 0x0000763212207816 */ /* 0x002fe40000000020 */
[----:B------:R-:W-:Y:S01]  /*bc10*/  PRMT R34, R20, 0x7632, R34 ;  /* 0x0000763214227816 */ /* 0x000fe20000000022 */
[----:B------:R-:W-:Y:S01]  /*bc20*/  STG.E.U16 [R46.64], R8 ;  /* 0x000000082e007986 */ /* 0x000fe2000c10150a */
[----:B------:R-:W-:Y:S02]  /*bc30*/  LEA.HI.X R71, R71, c[0x0][0x164], R74, 0x1, P1 ;  /* 0x0000590047477a11 */ /* 0x000fe400008f0c4a */
[----:B--2---:R-:W-:Y:S01]  /*bc40*/  PRMT R36, R22, 0x7632, R36 ;  /* 0x0000763216247816 */ /* 0x004fe20000000024 */
        /* <DEDUP_REMOVED lines=16> */
.L_x_17546:
        /* <DEDUP_REMOVED lines=11> */
.L_x_23987:


//--------------------- .text._ZN4vllm25paged_attention_v1_kernelIttLi128ELi32ELi128ELNS_18Fp8KVCacheDataTypeE0ELb1EEEvPT_PKS2_PKT0_S8_ifPKiSA_iPKfiiiSC_SC_iiiii --------------------------
	.section	.text._ZN4vllm25paged_attention_v1_kernelIttLi128ELi32ELi128ELNS_18Fp8KVCacheDataTypeE0ELb1EEEvPT_PKS2_PKT0_S8_ifPKiSA_iPKfiiiSC_SC_iiiii,"ax",@progbits
	.sectioninfo	@"SHI_REGISTERS=79"
	.align	128
        .global         _ZN4vllm25paged_attention_v1_kernelIttLi128ELi32ELi128ELNS_18Fp8KVCacheDataTypeE0ELb1EEEvPT_PKS2_PKT0_S8_ifPKiSA_iPKfiiiSC_SC_iiiii
        .type           _ZN4vllm25paged_attention_v1_kernelIttLi128ELi32ELi128ELNS_18Fp8KVCacheDataTypeE0ELb1EEEvPT_PKS2_PKT0_S8_ifPKiSA_iPKfiiiSC_SC_iiiii,@function
        .size           _ZN4vllm25paged_attention_v1_kernelIttLi128ELi32ELi128ELNS_18Fp8KVCacheDataTypeE0ELb1EEEvPT_PKS2_PKT0_S8_ifPKiSA_iPKfiiiSC_SC_iiiii,(.L_x_23988 - _ZN4vllm25paged_attention_v1_kernelIttLi128ELi32ELi128ELNS_18Fp8KVCacheDataTypeE0ELb1EEEvPT_PKS2_PKT0_S8_ifPKiSA_iPKfiiiSC_SC_iiiii)
        .other          _ZN4vllm25paged_attention_v1_kernelIttLi128ELi32ELi128ELNS_18Fp8KVCacheDataTypeE0ELb1EEEvPT_PKS2_PKT0_S8_ifPKiSA_iPKfiiiSC_SC_iiiii,@"STO_CUDA_ENTRY STV_DEFAULT"
_ZN4vllm25paged_attention_v1_kernelIttLi128ELi32ELi128ELNS_18Fp8KVCacheDataTypeE0ELb1EEEvPT_PKS2_PKT0_S8_ifPKiSA_iPKfiiiSC_SC_iiiii:
.text._ZN4vllm25paged_attention_v1_kernelIttLi128ELi32ELi128ELNS_18Fp8KVCacheDataTypeE0ELb1EEEvPT_PKS2_PKT0_S8_ifPKiSA_iPKfiiiSC_SC_iiiii:
        /* <DEDUP_REMOVED lines=91> */
.L_x_17551:
        /* <DEDUP_REMOVED lines=11> */
.L_x_17550:
[----:B------:R-:W-:Y:S05]  /*0660*/  BSYNC B1 ;  /* 0x0000000000017941 */ /* 0x000fea0003800000 */
.L_x_17549:
        /* <DEDUP_REMOVED lines=8> */
.L_x_17552:
        /* <DEDUP_REMOVED lines=17> */
.L_x_17548:
[----:B------:R-:W-:Y:S05]  /*0800*/  BSYNC B0 ;  /* 0x0000000000007941 */ /* 0x000fea0003800000 */
.L_x_17547:
        /* <DEDUP_REMOVED lines=42> */
[----:B------:R-:W-:-:S04]  /*0ab0*/  IMAD.MOV.U32 R4, RZ, RZ, R7 ;  /* 0x000000ffff047224 */ /* 0x000fc800078e0007 */
[----:B------:R-:W-:Y:S01]  /*0ac0*/  @!P2 IMAD.MOV R4, RZ, RZ, -R4 ;  /* 0x000000ffff04a224 */ /* 0x000fe200078e0a04 */
[----:B------:R-:W-:-:S05]  /*0ad0*/  @!P1 LOP3.LUT R4, RZ, c[0x0][0x1d4], RZ, 0x33, !PT ;  /* 0x00007500ff049a12 */ /* 0x000fca00078e33ff */
[----:B------:R-:W-:Y:S05]  /*0ae0*/  @P0 BRA `(.L_x_17554) ;  /* 0x0000207000000947 */ /* 0x000fea0003800000 */
[----:B------:R-:W-:Y:S01]  /*0af0*/  IMAD R2, R0, c[0x0][0x1b0], RZ ;  /* 0x00006c0000027a24 */ /* 0x000fe200078e02ff */
[C---:B------:R-:W-:Y:S01]  /*0b00*/  IADD3 R6, P1, R66.reuse, R63, RZ ;  /* 0x0000003f42067210 */ /* 0x040fe20007f3e0ff */
[C---:B------:R-:W-:Y:S02]  /*0b10*/  IMAD.SHL.U32 R71, R67.reuse, 0x8, RZ ;  /* 0x0000000843477824 */ /* 0x040fe400078e00ff */
[C---:B------:R-:W-:Y:S01]  /*0b20*/  IMAD.SHL.U32 R59, R66.reuse, 0x20, RZ ;  /* 0x00000020423b7824 */ /* 0x040fe200078e00ff */
[C---:B------:R-:W-:Y:S01]  /*0b30*/  LEA.HI.X.SX32 R9, R66.reuse, R54, 0x1, P1 ;  /* 0x0000003642097211 */ /* 0x040fe200008f0eff */
[----:B------:R-:W-:Y:S01]  /*0b40*/  IMAD.MOV.U32 R53, RZ, RZ, c[0x0][0x1ac] ;  /* 0x00006b00ff357624 */ /* 0x000fe200078e00ff */
[----:B------:R-:W-:Y:S01]  /*0b50*/  SHF.R.S32.HI R7, RZ, 0x1f, R71 ;  /* 0x0000001fff077819 */ /* 0x000fe20000011447 */
[----:B------:R-:W-:Y:S01]  /*0b60*/  IMAD R60, R66, 0x20, R67 ;  /* 0x00000020423c7824 */ /* 0x000fe200078e0243 */
[----:B------:R-:W-:Y:S01]  /*0b70*/  IADD3 R70, P0, R2, R71, RZ ;  /* 0x0000004702467210 */ /* 0x000fe20007f1e0ff */
[----:B------:R-:W-:Y:S01]  /*0b80*/  IMAD.IADD R58, R67, 0x1, R59 ;  /* 0x00000001433a7824 */ /* 0x000fe200078e023b */
[----:B------:R-:W-:Y:S01]  /*0b90*/  LEA R52, P1, R6, c[0x0][0x188], 0x2 ;  /* 0x0000620006347a11 */ /* 0x000fe200078210ff */
[----:B------:R-:W-:Y:S01]  /*0ba0*/  IMAD.MOV.U32 R61, RZ, RZ, -0x800001 ;  /* 0xff7fffffff3d7424 */ /* 0x000fe200078e00ff */
[----:B------:R-:W-:Y:S01]  /*0bb0*/  LEA.HI.X.SX32 R71, R2, R7, 0x1, P0 ;  /* 0x0000000702477211 */ /* 0x000fe200000f0eff */
[----:B------:R-:W-:Y:S01]  /*0bc0*/  IMAD.MOV.U32 R56, RZ, RZ, R66 ;  /* 0x000000ffff387224 */ /* 0x000fe200078e0042 */
[----:B------:R-:W-:-:S02]  /*0bd0*/  LEA.HI.X R7, R6, c[0x0][0x18c], R9, 0x2, P1 ;  /* 0x0000630006077a11 */ /* 0x000fc400008f1409 */
[----:B------:R-:W-:Y:S02]  /*0be0*/  IADD3 R6, R4, -c[0x0][0x1cc], RZ ;  /* 0x8000730004067a10 */ /* 0x000fe40007ffe0ff */
[----:B------:R-:W-:Y:S02]  /*0bf0*/  SHF.R.S32.HI R53, RZ, 0x1f, R53 ;  /* 0x0000001fff357819 */ /* 0x000fe40000011435 */
[----:B------:R-:W-:Y:S02]  /*0c00*/  LEA R60, R60, 0x120, 0x2 ;  /* 0x000001203c3c7811 */ /* 0x000fe400078e10ff */
[----:B------:R-:W-:Y:S02]  /*0c10*/  IADD3 R57, -R69, 0x1, R58 ;  /* 0x0000000145397810 */ /* 0x000fe40007ffe13a */
.L_x_17558:
        /* <DEDUP_REMOVED lines=59> */
[----:B------:R-:W4:Y:S04]  /*0fd0*/  LDG.E.128.CONSTANT R32, [R72.64+0x800] ;  /* 0x0008000a48207981 */ /* 0x000f28000c1e9d00 */
        /* <DEDUP_REMOVED lines=11> */
[----:B------:R-:W-:-:S02]  /*1090*/  HADD2.F32 R48, -RZ, R48.H1_H1 ;  /* 0x30000030ff307230 */ /* 0x000fc40000004100 */
[----:B------:R-:W-:Y:S01]  /*10a0*/  HADD2.F32 R75, -RZ, R37.H0_H0 ;  /* 0x20000025ff4b7230 */ /* 0x000fe20000004100 */
[----:B------:R-:W-:Y:S01]  /*10b0*/  FFMA.FTZ R36, R36, R9, R8 ;  /* 0x0000000924247223 */ /* 0x000fe20000010008 */
[----:B------:R-:W-:Y:S02]  /*10c0*/  HADD2.F32 R9, -RZ, R40.H1_H1 ;  /* 0x30000028ff097230 */ /* 0x000fe40000004100 */
[--C-:B------:R-:W-:Y:S02]  /*10d0*/  HADD2.F32 R8, -RZ, R45.reuse.H0_H0 ;  /* 0x2000002dff087230 */ /* 0x100fe40000004100 */
[----:B------:R-:W-:Y:S01]  /*10e0*/  HADD2.F32 R45, -RZ, R45.H1_H1 ;  /* 0x3000002dff2d7230 */ /* 0x000fe20000004100 */
[----:B------:R-:W-:Y:S01]  /*10f0*/  FFMA.FTZ R40, R48, R9, R11 ;  /* 0x0000000930287223 */ /* 0x000fe2000001000b */
[----:B------:R-:W-:Y:S01]  /*1100*/  HADD2.F32 R44, -RZ, R49.H0_H0 ;  /* 0x20000031ff2c7230 */ /* 0x000fe20000004100 */
[----:B------:R-:W-:Y:S01]  /*1110*/  FMUL.FTZ R75, R8, R75 ;  /* 0x0000004b084b7220 */ /* 0x000fe20000410000 */
[----:B------:R-:W-:-:S02]  /*1120*/  HADD2.F32 R8, -RZ, R37.H1_H1 ;  /* 0x30000025ff087230 */ /* 0x000fc40000004100 */
[--C-:B------:R-:W-:Y:S02]  /*1130*/  HADD2.F32 R9, -RZ, R41.reuse.H0_H0 ;  /* 0x20000029ff097230 */ /* 0x100fe40000004100 */
[----:B------:R-:W-:Y:S01]  /*1140*/  HADD2.F32 R48, -RZ, R41.H1_H1 ;  /* 0x30000029ff307230 */ /* 0x000fe20000004100 */
[----:B------:R-:W-:Y:S01]  /*1150*/  FMUL.FTZ R37, R45, R8 ;  /* 0x000000082d257220 */ /* 0x000fe20000410000 */
[----:B------:R-:W-:Y:S01]  /*1160*/  HADD2.F32 R45, -RZ, R49.H1_H1 ;  /* 0x30000031ff2d7230 */ /* 0x000fe20000004100 */
[----:B------:R-:W-:Y:S01]  /*1170*/  FFMA.FTZ R44, R44, R9, R75 ;  /* 0x000000092c2c7223 */ /* 0x000fe2000001004b */
[----:B------:R-:W-:Y:S01]  /*1180*/  HADD2.F32 R41, -RZ, R38.H1_H1 ;  /* 0x30000026ff297230 */ /* 0x000fe20000004100 */
[----:B------:R-:W0:Y:S02]  /*1190*/  LDS.128 R8, [0x20] ;  /* 0x00002000ff087984 */ /* 0x000e240000000c00 */
[----:B------:R-:W-:Y:S01]  /*11a0*/  FFMA.FTZ R45, R45, R48, R37 ;  /* 0x000000302d2d7223 */ /* 0x000fe20000010025 */
[----:B------:R-:W-:-:S02]  /*11b0*/  HADD2.F32 R37, -RZ, R46.H0_H0 ;  /* 0x2000002eff257230 */ /* 0x000fc40000004100 */
[----:B------:R-:W-:Y:S02]  /*11c0*/  HADD2.F32 R46, -RZ, R46.H1_H1 ;  /* 0x3000002eff2e7230 */ /* 0x000fe40000004100 */
[----:B------:R-:W-:-:S03]  /*11d0*/  HADD2.F32 R48, -RZ, R38.H0_H0 ;  /* 0x20000026ff307230 */ /* 0x000fc60000004100 */
[----:B------:R-:W-:Y:S01]  /*11e0*/  FMUL.FTZ R49, R46, R41 ;  /* 0x000000292e317220 */ /* 0x000fe20000410000 */
[----:B------:R-:W-:Y:S01]  /*11f0*/  HADD2.F32 R46, -RZ, R50.H0_H0 ;  /* 0x20000032ff2e7230 */ /* 0x000fe20000004100 */
[----:B------:R-:W-:Y:S01]  /*1200*/  FMUL.FTZ R38, R37, R48 ;  /* 0x0000003025267220 */ /* 0x000fe20000410000 */
        /* <DEDUP_REMOVED lines=9> */
[----:B------:R-:W-:Y:S01]  /*12a0*/  FMUL.FTZ R37, R37, R38 ;  /* 0x0000002625257220 */ /* 0x000fe20000410000 */
[----:B------:R-:W-:Y:S02]  /*12b0*/  HADD2.F32 R49, -RZ, R51.H0_H0 ;  /* 0x20000033ff317230 */ /* 0x000fe40000004100 */
[--C-:B------:R-:W-:Y:S01]  /*12c0*/  HADD2.F32 R38, -RZ, R43.reuse.H0_H0 ;  /* 0x2000002bff267230 */ /* 0x100fe20000004100 */
[----:B------:R-:W-:Y:S01]  /*12d0*/  FMUL.FTZ R47, R47, R42 ;  /* 0x0000002a2f2f7220 */ /* 0x000fe20000410000 */
[----:B------:R-:W-:Y:S02]  /*12e0*/  HADD2.F32 R42, -RZ, R43.H1_H1 ;  /* 0x3000002bff2a7230 */ /* 0x000fe40000004100 */
[----:B------:R-:W-:Y:S01]  /*12f0*/  HADD2.F32 R51, -RZ, R51.H1_H1 ;  /* 0x30000033ff337230 */ /* 0x000fe20000004100 */
[----:B------:R-:W-:Y:S01]  /*1300*/  FFMA.FTZ R49, R49, R38, R37 ;  /* 0x0000002631317223 */ /* 0x000fe20000010025 */
[----:B----4-:R-:W-:-:S02]  /*1310*/  HADD2.F32 R38, -RZ, R12.H1_H1 ;  /* 0x3000000cff267230 */ /* 0x010fc40000004100 */
[----:B------:R-:W-:Y:S02]  /*1320*/  HADD2.F32 R50, -RZ, R13.H0_H0 ;  /* 0x2000000dff327230 */ /* 0x000fe40000004100 */
[--C-:B0-----:R-:W-:Y:S02]  /*1330*/  HADD2.F32 R37, -RZ, R8.reuse.H0_H0 ;  /* 0x20000008ff257230 */ /* 0x101fe40000004100 */
[----:B------:R-:W-:Y:S02]  /*1340*/  HADD2.F32 R39, -RZ, R8.H1_H1 ;  /* 0x30000008ff277230 */ /* 0x000fe40000004100 */
[----:B------:R-:W-:Y:S01]  /*1350*/  HADD2.F32 R8, -RZ, R12.H0_H0 ;  /* 0x2000000cff087230 */ /* 0x000fe20000004100 */
[----:B------:R-:W-:Y:S01]  /*1360*/  FFMA.FTZ R12, R51, R42, R47 ;  /* 0x0000002a330c7223 */ /* 0x000fe2000001002f */
[----:B------:R-:W-:-:S03]  /*1370*/  HADD2.F32 R51, -RZ, R9.H0_H0 ;  /* 0x20000009ff337230 */ /* 0x000fc60000004100 */
[----:B------:R-:W-:Y:S02]  /*1380*/  FFMA.FTZ R47, R37, R8, R36 ;  /* 0x00000008252f7223 */ /* 0x000fe40000010024 */
[----:B------:R-:W-:Y:S02]  /*1390*/  FFMA.FTZ R8, R39, R38, R40 ;  /* 0x0000002627087223 */ /* 0x000fe40000010028 */
[----:B------:R-:W0:Y:S01]  /*13a0*/  LDS.128 R40, [0x30] ;  /* 0x00003000ff287984 */ /* 0x000e220000000c00 */
[----:B------:R-:W-:Y:S01]  /*13b0*/  FFMA.FTZ R44, R51, R50, R44 ;  /* 0x00000032332c7223 */ /* 0x000fe2000001002c */
[----:B------:R-:W-:Y:S02]  /*13c0*/  HADD2.F32 R50, -RZ, R9.H1_H1 ;  /* 0x30000009ff327230 */ /* 0x000fe40000004100 */
[----:B------:R-:W2:Y:S01]  /*13d0*/  LDG.E.128.CONSTANT R36, [R72.64+0x1000] ;  /* 0x0010000a48247981 */ /* 0x000ea2000c1e9d00 */
[----:B------:R-:W-:Y:S02]  /*13e0*/  HADD2.F32 R13, -RZ, R13.H1_H1 ;  /* 0x3000000dff0d7230 */ /* 0x000fe40000004100 */
[----:B------:R-:W-:-:S03]  /*13f0*/  HADD2.F32 R9, -RZ, R10.H0_H0 ;  /* 0x2000000aff097230 */ /* 0x000fc60000004100 */
[----:B------:R-:W-:Y:S01]  /*1400*/  FFMA.FTZ R45, R50, R13, R45 ;  /* 0x0000000d322d7223 */ /* 0x000fe2000001002d */
[----:B------:R-:W-:Y:S02]  /*1410*/  HADD2.F32 R13, -RZ, R10.H1_H1 ;  /* 0x3000000aff0d7230 */ /* 0x000fe40000004100 */
[--C-:B------:R-:W-:Y:S02]  /*1420*/  HADD2.F32 R10, -RZ, R14.reuse.H0_H0 ;  /* 0x2000000eff0a7230 */ /* 0x100fe40000004100 */
[----:B------:R-:W-:-:S03]  /*1430*/  HADD2.F32 R14, -RZ, R14.H1_H1 ;  /* 0x3000000eff0e7230 */ /* 0x000fc60000004100 */
[----:B------:R-:W-:Y:S01]  /*1440*/  FFMA.FTZ R9, R9, R10, R46 ;  /* 0x0000000a09097223 */ /* 0x000fe2000001002e */
[----:B------:R-:W-:Y:S01]  /*1450*/  HADD2.F32 R10, -RZ, R11.H0_H0 ;  /* 0x2000000bff0a7230 */ /* 0x000fe20000004100 */
[----:B------:R-:W-:Y:S01]  /*1460*/  FFMA.FTZ R48, R13, R14, R48 ;  /* 0x0000000e0d307223 */ /* 0x000fe20000010030 */
[--C-:B------:R-:W-:Y:S02]  /*1470*/  HADD2.F32 R13, -RZ, R15.reuse.H0_H0 ;  /* 0x2000000fff0d7230 */ /* 0x100fe40000004100 */
[----:B------:R-:W-:Y:S02]  /*1480*/  HADD2.F32 R46, -RZ, R15.H1_H1 ;  /* 0x3000000fff2e7230 */ /* 0x000fe40000004100 */
[----:B------:R-:W-:Y:S01]  /*1490*/  HADD2.F32 R11, -RZ, R11.H1_H1 ;  /* 0x3000000bff0b7230 */ /* 0x000fe20000004100 */
[----:B------:R-:W-:-:S04]  /*14a0*/  FFMA.FTZ R49, R10, R13, R49 ;  /* 0x0000000d0a317223 */ /* 0x000fc80000010031 */
[----:B------:R-:W-:Y:S02]  /*14b0*/  FFMA.FTZ R46, R11, R46, R12 ;  /* 0x0000002e0b2e7223 */ /* 0x000fe4000001000c */
[----:B------:R-:W1:Y:S01]  /*14c0*/  LDS.128 R12, [0x40] ;  /* 0x00004000ff0c7984 */ /* 0x000e620000000c00 */
[--C-:B0-----:R-:W-:Y:S02]  /*14d0*/  HADD2.F32 R10, -RZ, R40.reuse.H0_H0 ;  /* 0x20000028ff0a7230 */ /* 0x101fe40000004100 */
[----:B------:R-:W-:Y:S02]  /*14e0*/  HADD2.F32 R11, -RZ, R40.H1_H1 ;  /* 0x30000028ff0b7230 */ /* 0x000fe40000004100 */
[--C-:B-----5:R-:W-:Y:S02]  /*14f0*/  HADD2.F32 R40, -RZ, R28.reuse.H0_H0 ;  /* 0x2000001cff287230 */ /* 0x120fe40000004100 */
[----:B------:R-:W-:-:S03]  /*1500*/  HADD2.F32 R28, -RZ, R28.H1_H1 ;  /* 0x3000001cff1c7230 */ /* 0x000fc60000004100 */
[----:B------:R-:W-:Y:S01]  /*1510*/  FFMA.FTZ R47, R10, R40, R47 ;  /* 0x000000280a2f7223 */ /* 0x000fe2000001002f */
[----:B------:R-:W-:Y:S01]  /*1520*/  HADD2.F32 R10, -RZ, R29.H0_H0 ;  /* 0x2000001dff0a7230 */ /* 0x000fe20000004100 */
[----:B------:R-:W-:Y:S01]  /*1530*/  FFMA.FTZ R40, R11, R28, R8 ;  /* 0x0000001c0b287223 */ /* 0x000fe20000010008 */
[----:B------:R-:W-:Y:S02]  /*1540*/  HADD2.F32 R8, -RZ, R41.H1_H1 ;  /* 0x30000029ff087230 */ /* 0x000fe40000004100 */
[----:B------:R-:W-:Y:S02]  /*1550*/  HADD2.F32 R29, -RZ, R29.H1_H1 ;  /* 0x3000001dff1d7230 */ /* 0x000fe40000004100 */
[----:B------:R-:W-:Y:S02]  /*1560*/  HADD2.F32 R11, -RZ, R41.H0_H0 ;  /* 0x20000029ff0b7230 */ /* 0x000fe40000004100 */
[----:B------:R-:W-:Y:S01]  /*1570*/  HADD2.F32 R41, -RZ, R30.H0_H0 ;  /* 0x2000001eff297230 */ /* 0x000fe20000004100 */
[----:B------:R-:W-:Y:S01]  /*1580*/  FFMA.FTZ R45, R8, R29, R45 ;  /* 0x0000001d082d7223 */ /* 0x000fe2000001002d */
[----:B------:R-:W-:Y:S01]  /*1590*/  HADD2.F32 R29, -RZ, R42.H1_H1 ;  /* 0x3000002aff1d7230 */ /* 0x000fe20000004100 */
[----:B------:R-:W-:Y:S01]  /*15a0*/  FFMA.FTZ R44, R11, R10, R44 ;  /* 0x0000000a0b2c7223 */ /* 0x000fe2000001002c */
[----:B------:R-:W-:-:S02]  /*15b0*/  HADD2.F32 R30, -RZ, R30.H1_H1 ;  /* 0x3000001eff1e7230 */ /* 0x000fc40000004100 */
[----:B------:R-:W-:Y:S02]  /*15c0*/  HADD2.F32 R10, -RZ, R42.H0_H0 ;  /* 0x2000002aff0a7230 */ /* 0x000fe40000004100 */
[----:B------:R-:W-:Y:S01]  /*15d0*/  HADD2.F32 R28, -RZ, R43.H0_H0 ;  /* 0x2000002bff1c7230 */ /* 0x000fe20000004100 */
[----:B------:R-:W-:Y:S01]  /*15e0*/  FFMA.FTZ R48, R29, R30, R48 ;  /* 0x0000001e1d307223 */ /* 0x000fe20000010030 */
[--C-:B------:R-:W-:Y:S01]  /*15f0*/  HADD2.F32 R29, -RZ, R31.reuse.H0_H0 ;  /* 0x2000001fff1d7230 */ /* 0x100fe20000004100 */
[----:B------:R-:W-:Y:S01]  /*1600*/  FFMA.FTZ R41, R10, R41, R9 ;  /* 0x000000290a297223 */ /* 0x000fe20000010009 */
[----:B------:R-:W-:Y:S01]  /*1610*/  HADD2.F32 R31, -RZ, R31.H1_H1 ;  /* 0x3000001fff1f7230 */ /* 0x000fe20000004100 */
[----:B------:R-:W3:Y:S01]  /*1620*/  LDG.E.128.CONSTANT R8, [R72.64+0x1200] ;  /* 0x0012000a48087981 */ /* 0x000ee2000c1e9d00 */
[----:B------:R-:W-:Y:S01]  /*1630*/  HADD2.F32 R43, -RZ, R43.H1_H1 ;  /* 0x3000002bff2b7230 */ /* 0x000fe20000004100 */
[----:B------:R-:W-:Y:S01]  /*1640*/  FFMA.FTZ R49, R28, R29, R49 ;  /* 0x0000001d1c317223 */ /* 0x000fe20000010031 */
[----:B-1----:R-:W-:-:S02]  /*1650*/  HADD2.F32 R42, -RZ, R12.H0_H0 ;  /* 0x2000000cff2a7230 */ /* 0x002fc40000004100 */
[----:B------:R-:W-:Y:S01]  /*1660*/  HADD2.F32 R51, -RZ, R13.H0_H0 ;  /* 0x2000000dff337230 */ /* 0x000fe20000004100 */
[----:B------:R-:W-:Y:S01]  /*1670*/  FFMA.FTZ R46, R43, R31, R46 ;  /* 0x0000001f2b2e7223 */ /* 0x000fe2000001002e */
[--C-:B------:R-:W-:Y:S01]  /*1680*/  HADD2.F32 R43, -RZ, R32.reuse.H0_H0 ;  /* 0x20000020ff2b7230 */ /* 0x100fe20000004100 */
[----:B------:R-:W0:Y:S01]  /*1690*/  LDS.128 R28, [0x50] ;  /* 0x00005000ff1c7984 */ /* 0x000e220000000c00 */
[----:B------:R-:W-:Y:S02]  /*16a0*/  HADD2.F32 R32, -RZ, R32.H1_H1 ;  /* 0x30000020ff207230 */ /* 0x000fe40000004100 */
[----:B------:R-:W-:Y:S01]  /*16b0*/  HADD2.F32 R50, -RZ, R35.H1_H1 ;  /* 0x30000023ff327230 */ /* 0x000fe20000004100 */
[----:B------:R-:W-:Y:S01]  /*16c0*/  FFMA.FTZ R47, R42, R43, R47 ;  /* 0x0000002b2a2f7223 */ /* 0x000fe2000001002f */
[----:B------:R-:W-:Y:S02]  /*16d0*/  HADD2.F32 R43, -RZ, R12.H1_H1 ;  /* 0x3000000cff2b7230 */ /* 0x000fe40000004100 */
[----:B------:R-:W-:-:S02]  /*16e0*/  HADD2.F32 R12, -RZ, R33.H0_H0 ;  /* 0x20000021ff0c7230 */ /* 0x000fc40000004100 */
[----:B------:R-:W-:Y:S01]  /*16f0*/  HADD2.F32 R42, -RZ, R13.H1_H1 ;  /* 0x3000000dff2a7230 */ /* 0x000fe20000004100 */
[----:B------:R-:W-:Y:S01]  /*1700*/  FFMA.FTZ R40, R43, R32, R40 ;  /* 0x000000202b287223 */ /* 0x000fe20000010028 */
[--C-:B------:R-:W-:Y:S01]  /*1710*/  HADD2.F32 R13, -RZ, R14.reuse.H1_H1 ;  /* 0x3000000eff0d7230 */ /* 0x100fe20000004100 */
[----:B------:R-:W-:Y:S01]  /*1720*/  FFMA.FTZ R44, R51, R12, R44 ;  /* 0x0000000c332c7223 */ /* 0x000fe2000001002c */
[----:B------:R-:W-:Y:S02]  /*1730*/  HADD2.F32 R12, -RZ, R14.H0_H0 ;  /* 0x2000000eff0c7230 */ /* 0x000fe40000004100 */
[----:B------:R-:W-:Y:S02]  /*1740*/  HADD2.F32 R33, -RZ, R33.H1_H1 ;  /* 0x30000021ff217230 */ /* 0x000fe40000004100 */
[--C-:B------:R-:W-:Y:S02]  /*1750*/  HADD2.F32 R14, -RZ, R34.reuse.H0_H0 ;  /* 0x20000022ff0e7230 */ /* 0x100fe40000004100 */
[----:B------:R-:W-:Y:S01]  /*1760*/  HADD2.F32 R34, -RZ, R34.H1_H1 ;  /* 0x30000022ff227230 */ /* 0x000fe20000004100 */
[----:B------:R-:W-:Y:S01]  /*1770*/  FFMA.FTZ R42, R42, R33, R45 ;  /* 0x000000212a2a7223 */ /* 0x000fe2000001002d */
[----:B------:R-:W-:Y:S01]  /*1780*/  HADD2.F32 R43, -RZ, R35.H0_H0 ;  /* 0x20000023ff2b7230 */ /* 0x000fe20000004100 */
[----:B------:R-:W-:-:S02]  /*1790*/  FFMA.FTZ R41, R12, R14, R41 ;  /* 0x0000000e0c297223 */ /* 0x000fc40000010029 */
[----:B------:R-:W-:Y:S01]  /*17a0*/  FFMA.FTZ R45, R13, R34, R48 ;  /* 0x000000220d2d7223 */ /* 0x000fe20000010030 */
[--C-:B------:R-:W-:Y:S01]  /*17b0*/  HADD2.F32 R48, -RZ, R15.reuse.H0_H0 ;  /* 0x2000000fff307230 */ /* 0x100fe20000004100 */
[----:B------:R-:W4:Y:S01]  /*17c0*/  LDG.E.128.CONSTANT R32, [R72.64+0x1400] ;  /* 0x0014000a48207981 */ /* 0x000f22000c1e9d00 */
[----:B------:R-:W-:Y:S02]  /*17d0*/  HADD2.F32 R15, -RZ, R15.H1_H1 ;  /* 0x3000000fff0f7230 */ /* 0x000fe40000004100 */
[----:B------:R-:W-:Y:S01]  /*17e0*/  HADD2.F32 R74, -RZ, R24.H1_H1 ;  /* 0x30000018ff4a7230 */ /* 0x000fe20000004100 */
[----:B------:R-:W-:Y:S01]  /*17f0*/  FFMA.FTZ R48, R48, R43, R49 ;  /* 0x0000002b30307223 */ /* 0x000fe20000010031 */
[----:B------:R-:W-:Y:S01]  /*1800*/  HADD2.F32 R49, -RZ, R26.H1_H1 ;  /* 0x3000001aff317230 */ /* 0x000fe20000004100 */
[----:B------:R-:W-:Y:S02]  /*1810*/  FFMA.FTZ R46, R15, R50, R46 ;  /* 0x000000320f2e7223 */ /* 0x000fe4000001002e */
[----:B------:R-:W1:Y:S01]  /*1820*/  LDS.128 R12, [0x60] ;  /* 0x00006000ff0c7984 */ /* 0x000e620000000c00 */
[----:B0-----:R-:W-:-:S02]  /*1830*/  HADD2.F32 R50, -RZ, R28.H0_H0 ;  /* 0x2000001cff327230 */ /* 0x001fc40000004100 */
[----:B------:R-:W-:Y:S02]  /*1840*/  HADD2.F32 R43, -RZ, R28.H1_H1 ;  /* 0x3000001cff2b7230 */ /* 0x000fe40000004100 */
[----:B------:R-:W-:Y:S02]  /*1850*/  HADD2.F32 R28, -RZ, R24.H0_H0 ;  /* 0x20000018ff1c7230 */ /* 0x000fe40000004100 */
[----:B------:R-:W-:Y:S01]  /*1860*/  HADD2.F32 R75, -RZ, R29.H0_H0 ;  /* 0x2000001dff4b7230 */ /* 0x000fe20000004100 */
        /* <DEDUP_REMOVED lines=9> */
[----:B------:R-:W-:Y:S02]  /*1900*/  HADD2.F32 R25, -RZ, R31.H0_H0 ;  /* 0x2000001fff197230 */ /* 0x000fe40000004100 */
[--C-:B------:R-:W-:Y:S01]  /*1910*/  HADD2.F32 R68, -RZ, R27.reuse.H1_H1 ;  /* 0x3000001bff447230 */ /* 0x100fe20000004100 */
[----:B------:R-:W-:Y:S01]  /*1920*/  FFMA.FTZ R50, R50, R24, R41 ;  /* 0x0000001832327223 */ /* 0x000fe20000010029 */
[----:B------:R-:W-:Y:S01]  /*1930*/  HADD2.F32 R24, -RZ, R27.H0_H0 ;  /* 0x2000001bff187230 */ /* 0x000fe20000004100 */
[----:B------:R-:W5:Y:S01]  /*1940*/  LDG.E.128.CONSTANT R40, [R72.64+0x1600] ;  /* 0x0016000a48287981 */ /* 0x000f62000c1e9d00 */
[----:B------:R-:W-:Y:S02]  /*1950*/  HADD2.F32 R27, -RZ, R17.H0_H0 ;  /* 0x20000011ff1b7230 */ /* 0x000fe40000004100 */
[----:B------:R-:W-:Y:S01]  /*1960*/  HADD2.F32 R30, -RZ, R30.H1_H1 ;  /* 0x3000001eff1e7230 */ /* 0x000fe20000004100 */
[----:B------:R-:W-:Y:S01]  /*1970*/  FFMA.FTZ R48, R25, R24, R48 ;  /* 0x0000001819307223 */ /* 0x000fe20000010030 */
[----:B------:R-:W-:-:S02]  /*1980*/  HADD2.F32 R31, -RZ, R31.H1_H1 ;  /* 0x3000001fff1f7230 */ /* 0x000fc40000004100 */
[--C-:B-1----:R-:W-:Y:S02]  /*1990*/  HADD2.F32 R24, -RZ, R12.reuse.H0_H0 ;  /* 0x2000000cff187230 */ /* 0x102fe40000004100 */
[----:B------:R-:W-:Y:S02]  /*19a0*/  HADD2.F32 R25, -RZ, R12.H1_H1 ;  /* 0x3000000cff197230 */ /* 0x000fe40000004100 */
[--C-:B------:R-:W-:Y:S02]  /*19b0*/  HADD2.F32 R12, -RZ, R16.reuse.H0_H0 ;  /* 0x20000010ff0c7230 */ /* 0x100fe40000004100 */
[----:B------:R-:W-:Y:S02]  /*19c0*/  HADD2.F32 R26, -RZ, R13.H0_H0 ;  /* 0x2000000dff1a7230 */ /* 0x000fe40000004100 */
[----:B------:R-:W-:Y:S01]  /*19d0*/  HADD2.F32 R16, -RZ, R16.H1_H1 ;  /* 0x30000010ff107230 */ /* 0x000fe20000004100 */
[----:B------:R-:W-:Y:S02]  /*19e0*/  FFMA.FTZ R12, R24, R12, R47 ;  /* 0x0000000c180c7223 */ /* 0x000fe4000001002f */
[----:B------:R-:W-:-:S02]  /*19f0*/  FFMA.FTZ R75, R26, R27, R75 ;  /* 0x0000001b1a4b7223 */ /* 0x000fc4000001004b */
[----:B------:R-:W-:Y:S02]  /*1a00*/  FFMA.FTZ R74, R25, R16, R74 ;  /* 0x00000010194a7223 */ /* 0x000fe4000001004a */
[----:B------:R-:W0:Y:S01]  /*1a10*/  LDS.128 R24, [0x70] ;  /* 0x00007000ff187984 */ /* 0x000e220000000c00 */
[----:B------:R-:W-:Y:S02]  /*1a20*/  FFMA.FTZ R49, R30, R49, R45 ;  /* 0x000000311e317223 */ /* 0x000fe4000001002d */
[----:B------:R-:W-:Y:S02]  /*1a30*/  FFMA.FTZ R68, R31, R68, R46 ;  /* 0x000000441f447223 */ /* 0x000fe4000001002e */
[----:B------:R-:W5:Y:S01]  /*1a40*/  LDG.E.128.CONSTANT R28, [R72.64+0x1800] ;  /* 0x0018000a481c7981 */ /* 0x000f62000c1e9d00 */
[----:B------:R-:W-:Y:S02]  /*1a50*/  HADD2.F32 R13, -RZ, R13.H1_H1 ;  /* 0x3000000dff0d7230 */ /* 0x000fe40000004100 */
[----:B------:R-:W-:-:S02]  /*1a60*/  HADD2.F32 R16, -RZ, R17.H1_H1 ;  /* 0x30000011ff107230 */ /* 0x000fc40000004100 */
[----:B------:R-:W-:-:S03]  /*1a70*/  HADD2.F32 R17, -RZ, R18.H0_H0 ;  /* 0x20000012ff117230 */ /* 0x000fc60000004100 */
[----:B------:R-:W-:Y:S01]  /*1a80*/  FFMA.FTZ R16, R13, R16, R44 ;  /* 0x000000100d107223 */ /* 0x000fe2000001002c */
[--C-:B------:R-:W-:Y:S01]  /*1a90*/  HADD2.F32 R13, -RZ, R14.reuse.H0_H0 ;  /* 0x2000000eff0d7230 */ /* 0x100fe20000004100 */
[----:B------:R-:W5:Y:S01]  /*1aa0*/  LDG.E.128.CONSTANT R44, [R72.64+0x1a00] ;  /* 0x001a000a482c7981 */ /* 0x000f62000c1e9d00 */
        /* <DEDUP_REMOVED lines=9> */
[--C-:B------:R-:W-:Y:S02]  /*1b40*/  HADD2.F32 R14, -RZ, R20.reuse.H0_H0 ;  /* 0x20000014ff0e7230 */ /* 0x100fe40000004100 */
[----:B------:R-:W-:Y:S01]  /*1b50*/  HADD2.F32 R17, -RZ, R20.H1_H1 ;  /* 0x30000014ff117230 */ /* 0x000fe20000004100 */
[----:B------:R-:W-:Y:S01]  /*1b60*/  FFMA.FTZ R68, R15, R19, R68 ;  /* 0x000000130f447223 */ /* 0x000fe20000010044 */
[----:B0-----:R-:W-:-:S02]  /*1b70*/  HADD2.F32 R13, -RZ, R24.H0_H0 ;  /* 0x20000018ff0d7230 */ /* 0x001fc40000004100 */
[----:B------:R-:W-:-:S03]  /*1b80*/  HADD2.F32 R15, -RZ, R24.H1_H1 ;  /* 0x30000018ff0f7230 */ /* 0x000fc60000004100 */
[----:B------:R-:W-:Y:S02]  /*1b90*/  FFMA.FTZ R20, R13, R14, R12 ;  /* 0x0000000e0d147223 */ /* 0x000fe4000001000c */
[----:B------:R-:W-:Y:S01]  /*1ba0*/  FFMA.FTZ R74, R15, R17, R74 ;  /* 0x000000110f4a7223 */ /* 0x000fe2000001004a */
[----:B------:R-:W-:Y:S01]  /*1bb0*/  HADD2.F32 R18, -RZ, R25.H0_H0 ;  /* 0x20000019ff127230 */ /* 0x000fe20000004100 */
[----:B------:R-:W5:Y:S01]  /*1bc0*/  LDG.E.128.CONSTANT R12, [R72.64+0x1c00] ;  /* 0x001c000a480c7981 */ /* 0x000f62000c1e9d00 */
[----:B------:R-:W-:Y:S02]  /*1bd0*/  HADD2.F32 R17, -RZ, R21.H0_H0 ;  /* 0x20000015ff117230 */ /* 0x000fe40000004100 */
[----:B------:R-:W-:Y:S02]  /*1be0*/  HADD2.F32 R25, -RZ, R25.H1_H1 ;  /* 0x30000019ff197230 */ /* 0x000fe40000004100 */
[----:B------:R-:W-:Y:S01]  /*1bf0*/  HADD2.F32 R24, -RZ, R21.H1_H1 ;  /* 0x30000015ff187230 */ /* 0x000fe20000004100 */
[----:B------:R-:W-:-:S04]  /*1c00*/  FFMA.FTZ R75, R18, R17, R75 ;  /* 0x00000011124b7223 */ /* 0x000fc8000001004b */
[----:B------:R-:W-:Y:S02]  /*1c10*/  FFMA.FTZ R24, R25, R24, R16 ;  /* 0x0000001819187223 */ /* 0x000fe40000010010 */
[----:B------:R-:W5:Y:S01]  /*1c20*/  LDG.E.128.CONSTANT R16, [R72.64+0x1e00] ;  /* 0x001e000a48107981 */ /* 0x000f62000c1e9d00 */
[----:B------:R-:W-:Y:S02]  /*1c30*/  HADD2.F32 R25, -RZ, R26.H0_H0 ;  /* 0x2000001aff197230 */ /* 0x000fe40000004100 */
[----:B------:R-:W-:Y:S02]  /*1c40*/  HADD2.F32 R21, -RZ, R22.H0_H0 ;  /* 0x20000016ff157230 */ /* 0x000fe40000004100 */
[----:B------:R-:W-:Y:S02]  /*1c50*/  HADD2.F32 R26, -RZ, R26.H1_H1 ;  /* 0x3000001aff1a7230 */ /* 0x000fe40000004100 */
[----:B------:R-:W-:Y:S01]  /*1c60*/  HADD2.F32 R22, -RZ, R22.H1_H1 ;  /* 0x30000016ff167230 */ /* 0x000fe20000004100 */
[----:B------:R-:W-:Y:S01]  /*1c70*/  FFMA.FTZ R25, R25, R21, R50 ;  /* 0x0000001519197223 */ /* 0x000fe20000010032 */
[----:B------:R-:W-:-:S02]  /*1c80*/  HADD2.F32 R21, -RZ, R27.H0_H0 ;  /* 0x2000001bff157230 */ /* 0x000fc40000004100 */
        /* <DEDUP_REMOVED lines=25> */
[--C-:B------:R-:W-:Y:S02]  /*1e20*/  HADD2.F32 R24, -RZ, R39.reuse.H0_H0 ;  /* 0x20000027ff187230 */ /* 0x100fe40000004100 */
[----:B------:R-:W-:Y:S01]  /*1e30*/  HADD2.F32 R39, -RZ, R39.H1_H1 ;  /* 0x30000027ff277230 */ /* 0x000fe20000004100 */
[----:B------:R-:W-:Y:S01]  /*1e40*/  FFMA.FTZ R38, R25, R38, R26 ;  /* 0x0000002619267223 */ /* 0x000fe2000001001a */
[--C-:B------:R-:W-:Y:S02]  /*1e50*/  HADD2.F32 R25, -RZ, R51.reuse.H0_H0 ;  /* 0x20000033ff197230 */ /* 0x100fe40000004100 */
[----:B------:R-:W-:-:S03]  /*1e60*/  HADD2.F32 R48, -RZ, R51.H1_H1 ;  /* 0x30000033ff307230 */ /* 0x000fc60000004100 */
[----:B------:R-:W-:Y:S02]  /*1e70*/  FFMA.FTZ R76, R25, R24, R76 ;  /* 0x00000018194c7223 */ /* 0x000fe4000001004c */
[----:B------:R-:W-:Y:S02]  /*1e80*/  FFMA.FTZ R48, R48, R39, R27 ;  /* 0x0000002730307223 */ /* 0x000fe4000001001b */
[----:B------:R-:W1:Y:S01]  /*1e90*/  LDS.128 R24, [0xa0] ;  /* 0x0000a000ff187984 */ /* 0x000e620000000c00 */
[----:B0-----:R-:W-:Y:S02]  /*1ea0*/  HADD2.F32 R39, -RZ, R20.H0_H0 ;  /* 0x20000014ff277230 */ /* 0x001fe40000004100 */
[--C-:B---3--:R-:W-:Y:S02]  /*1eb0*/  HADD2.F32 R49, -RZ, R8.reuse.H0_H0 ;  /* 0x20000008ff317230 */ /* 0x108fe40000004100 */
[----:B------:R-:W-:-:S03]  /*1ec0*/  HADD2.F32 R8, -RZ, R8.H1_H1 ;  /* 0x30000008ff087230 */ /* 0x000fc60000004100 */
[----:B------:R-:W-:Y:S01]  /*1ed0*/  FFMA.FTZ R68, R39, R49, R68 ;  /* 0x0000003127447223 */ /* 0x000fe20000010044 */
[----:B------:R-:W-:-:S05]  /*1ee0*/  HADD2.F32 R39, -RZ, R20.H1_H1 ;  /* 0x30000014ff277230 */ /* 0x000fca0000004100 */
[----:B------:R-:W-:Y:S01]  /*1ef0*/  FFMA.FTZ R74, R39, R8, R74 ;  /* 0x00000008274a7223 */ /* 0x000fe2000001004a */
[--C-:B------:R-:W-:Y:S02]  /*1f00*/  HADD2.F32 R8, -RZ, R21.reuse.H0_H0 ;  /* 0x20000015ff087230 */ /* 0x100fe40000004100 */
[----:B------:R-:W-:Y:S02]  /*1f10*/  HADD2.F32 R39, -RZ, R21.H1_H1 ;  /* 0x30000015ff277230 */ /* 0x000fe40000004100 */
[--C-:B------:R-:W-:Y:S02]  /*1f20*/  HADD2.F32 R21, -RZ, R9.reuse.H0_H0 ;  /* 0x20000009ff157230 */ /* 0x100fe40000004100 */
[----:B------:R-:W-:-:S03]  /*1f30*/  HADD2.F32 R9, -RZ, R9.H1_H1 ;  /* 0x30000009ff097230 */ /* 0x000fc60000004100 */
[----:B------:R-:W-:Y:S01]  /*1f40*/  FFMA.FTZ R21, R8, R21, R75 ;  /* 0x0000001508157223 */ /* 0x000fe2000001004b */
[----:B------:R-:W-:Y:S01]  /*1f50*/  HADD2.F32 R20, -RZ, R22.H0_H0 ;  /* 0x20000016ff147230 */ /* 0x000fe20000004100 */
[----:B------:R-:W-:Y:S01]  /*1f60*/  FFMA.FTZ R8, R39, R9, R36 ;  /* 0x0000000927087223 */ /* 0x000fe20000010024 */
[----:B------:R-:W-:Y:S02]  /*1f70*/  HADD2.F32 R9, -RZ, R10.H0_H0 ;  /* 0x2000000aff097230 */ /* 0x000fe40000004100 */
[----:B------:R-:W-:Y:S02]  /*1f80*/  HADD2.F32 R39, -RZ, R22.H1_H1 ;  /* 0x30000016ff277230 */ /* 0x000fe40000004100 */
[----:B------:R-:W-:Y:S02]  /*1f90*/  HADD2.F32 R10, -RZ, R10.H1_H1 ;  /* 0x3000000aff0a7230 */ /* 0x000fe40000004100 */
[----:B------:R-:W-:Y:S02]  /*1fa0*/  HADD2.F32 R49, -RZ, R23.H0_H0 ;  /* 0x20000017ff317230 */ /* 0x000fe40000004100 */
[----:B------:R-:W-:Y:S01]  /*1fb0*/  HADD2.F32 R22, -RZ, R11.H0_H0 ;  /* 0x2000000bff167230 */ /* 0x000fe20000004100 */
[----:B------:R-:W-:-:S02]  /*1fc0*/  FFMA.FTZ R9, R20, R9, R37 ;  /* 0x0000000914097223 */ /* 0x000fc40000010025 */
[----:B------:R-:W-:Y:S01]  /*1fd0*/  FFMA.FTZ R20, R39, R10, R38 ;  /* 0x0000000a27147223 */ /* 0x000fe20000010026 */
[----:B------:R-:W-:Y:S01]  /*1fe0*/  HADD2.F32 R11, -RZ, R11.H1_H1 ;  /* 0x3000000bff0b7230 */ /* 0x000fe20000004100 */
[----:B------:R-:W0:Y:S01]  /*1ff0*/  LDS.128 R36, [0xb0] ;  /* 0x0000b000ff247984 */ /* 0x000e220000000c00 */
[----:B------:R-:W-:Y:S01]  /*2000*/  FFMA.FTZ R76, R49, R22, R76 ;  /* 0x00000016314c7223 */ /* 0x000fe2000001004c */
[----:B------:R-:W-:Y:S02]  /*2010*/  HADD2.F32 R23, -RZ, R23.H1_H1 ;  /* 0x30000017ff177230 */ /* 0x000fe40000004100 */
[----:B-1----:R-:W-:Y:S02]  /*2020*/  HADD2.F32 R49, -RZ, R24.H0_H0 ;  /* 0x20000018ff317230 */ /* 0x002fe40000004100 */
[----:B----4-:R-:W-:Y:S01]  /*2030*/  HADD2.F32 R10, -RZ, R32.H0_H0 ;  /* 0x20000020ff0a7230 */ /* 0x010fe20000004100 */
[----:B------:R-:W-:Y:S01]  /*2040*/  FFMA.FTZ R48, R23, R11, R48 ;  /* 0x0000000b17307223 */ /* 0x000fe20000010030 */
[----:B------:R-:W-:-:S02]  /*2050*/  HADD2.F32 R11, -RZ, R24.H1_H1 ;  /* 0x30000018ff0b7230 */ /* 0x000fc40000004100 */
[----:B------:R-:W-:Y:S01]  /*2060*/  HADD2.F32 R32, -RZ, R32.H1_H1 ;  /* 0x30000020ff207230 */ /* 0x000fe20000004100 */
[----:B------:R-:W-:Y:S01]  /*2070*/  FFMA.FTZ R68, R49, R10, R68 ;  /* 0x0000000a31447223 */ /* 0x000fe20000010044 */
[----:B------:R-:W-:Y:S02]  /*2080*/  HADD2.F32 R10, -RZ, R25.H0_H0 ;  /* 0x20000019ff0a7230 */ /* 0x000fe40000004100 */
[----:B------:R-:W-:Y:S01]  /*2090*/  HADD2.F32 R22, -RZ, R33.H0_H0 ;  /* 0x20000021ff167230 */ /* 0x000fe20000004100 */
[----:B------:R-:W-:Y:S01]  /*20a0*/  FFMA.FTZ R74, R11, R32, R74 ;  /* 0x000000200b4a7223 */ /* 0x000fe2000001004a */
[----:B------:R-:W-:Y:S02]  /*20b0*/  HADD2.F32 R25, -RZ, R25.H1_H1 ;  /* 0x30000019ff197230 */ /* 0x000fe40000004100 */
[----:B------:R-:W-:Y:S01]  /*20c0*/  HADD2.F32 R24, -RZ, R33.H1_H1 ;  /* 0x30000021ff187230 */ /* 0x000fe20000004100 */
[----:B------:R-:W-:Y:S01]  /*20d0*/  FFMA.FTZ R21, R10, R22, R21 ;  /* 0x000000160a157223 */ /* 0x000fe20000010015 */
[----:B------:R-:W-:-:S02]  /*20e0*/  HADD2.F32 R10, -RZ, R26.H0_H0 ;  /* 0x2000001aff0a7230 */ /* 0x000fc40000004100 */
[----:B------:R-:W-:Y:S01]  /*20f0*/  HADD2.F32 R11, -RZ, R34.H0_H0 ;  /* 0x20000022ff0b7230 */ /* 0x000fe20000004100 */
[----:B------:R-:W-:-:S04]  /*2100*/  FFMA.FTZ R24, R25, R24, R8 ;  /* 0x0000001819187223 */ /* 0x000fc80000010008 */
[----:B------:R-:W-:Y:S02]  /*2110*/  FFMA.FTZ R25, R10, R11, R9 ;  /* 0x0000000b0a197223 */ /* 0x000fe40000010009 */
[----:B------:R-:W1:Y:S01]  /*2120*/  LDS.128 R8, [0xc0] ;  /* 0x0000c000ff087984 */ /* 0x000e620000000c00 */
[----:B------:R-:W-:Y:S02]  /*2130*/  HADD2.F32 R23, -RZ, R35.H0_H0 ;  /* 0x20000023ff177230 */ /* 0x000fe40000004100 */
[----:B------:R-:W-:Y:S02]  /*2140*/  HADD2.F32 R22, -RZ, R27.H0_H0 ;  /* 0x2000001bff167230 */ /* 0x000fe40000004100 */
[----:B------:R-:W-:Y:S02]  /*2150*/  HADD2.F32 R34, -RZ, R34.H1_H1 ;  /* 0x30000022ff227230 */ /* 0x000fe40000004100 */
[----:B------:R-:W-:Y:S02]  /*2160*/  HADD2.F32 R35, -RZ, R35.H1_H1 ;  /* 0x30000023ff237230 */ /* 0x000fe40000004100 */
[----:B------:R-:W-:-:S02]  /*2170*/  HADD2.F32 R33, -RZ, R26.H1_H1 ;  /* 0x3000001aff217230 */ /* 0x000fc40000004100 */
[----:B------:R-:W-:-:S03]  /*2180*/  HADD2.F32 R27, -RZ, R27.H1_H1 ;  /* 0x3000001bff1b7230 */ /* 0x000fc60000004100 */
[----:B------:R-:W-:Y:S01]  /*2190*/  FFMA.FTZ R26, R33, R34, R20 ;  /* 0x00000022211a7223 */ /* 0x000fe20000010014 */
[----:B-----5:R-:W-:Y:S01]  /*21a0*/  HADD2.F32 R20, -RZ, R40.H0_H0 ;  /* 0x20000028ff147230 */ /* 0x020fe20000004100 */
[----:B------:R-:W-:Y:S01]  /*21b0*/  FFMA.FTZ R48, R27, R35, R48 ;  /* 0x000000231b307223 */ /* 0x000fe20000010030 */
[----:B0-----:R-:W-:Y:S01]  /*21c0*/  HADD2.F32 R35, -RZ, R36.H0_H0 ;  /* 0x20000024ff237230 */ /* 0x001fe20000004100 */
[----:B------:R-:W-:Y:S01]  /*21d0*/  FFMA.FTZ R76, R22, R23, R76 ;  /* 0x00000017164c7223 */ /* 0x000fe2000001004c */
[----:B------:R-:W-:Y:S02]  /*21e0*/  HADD2.F32 R23, -RZ, R40.H1_H1 ;  /* 0x30000028ff177230 */ /* 0x000fe40000004100 */
[----:B------:R-:W-:Y:S01]  /*21f0*/  HADD2.F32 R32, -RZ, R41.H0_H0 ;  /* 0x20000029ff207230 */ /* 0x000fe20000004100 */
[----:B------:R-:W-:Y:S01]  /*2200*/  FFMA.FTZ R68, R35, R20, R68 ;  /* 0x0000001423447223 */ /* 0x000fe20000010044 */
[----:B------:R-:W-:Y:S02]  /*2210*/  HADD2.F32 R36, -RZ, R36.H1_H1 ;  /* 0x30000024ff247230 */ /* 0x000fe40000004100 */
[----:B------:R-:W-:-:S02]  /*2220*/  HADD2.F32 R20, -RZ, R37.H0_H0 ;  /* 0x20000025ff147230 */ /* 0x000fc40000004100 */
[----:B------:R-:W-:Y:S01]  /*2230*/  HADD2.F32 R40, -RZ, R38.H0_H0 ;  /* 0x20000026ff287230 */ /* 0x000fe20000004100 */
[----:B------:R-:W-:Y:S01]  /*2240*/  FFMA.FTZ R74, R36, R23, R74 ;  /* 0x00000017244a7223 */ /* 0x000fe2000001004a */
[----:B------:R-:W-:Y:S01]  /*2250*/  HADD2.F32 R33, -RZ, R42.H1_H1 ;  /* 0x3000002aff217230 */ /* 0x000fe20000004100 */
[----:B------:R-:W-:Y:S01]  /*2260*/  FFMA.FTZ R32, R20, R32, R21 ;  /* 0x0000002014207223 */ /* 0x000fe20000010015 */
[----:B------:R-:W-:Y:S01]  /*2270*/  HADD2.F32 R27, -RZ, R43.H0_H0 ;  /* 0x2000002bff1b7230 */ /* 0x000fe20000004100 */
[----:B------:R-:W0:Y:S01]  /*2280*/  LDS.128 R20, [0xd0] ;  /* 0x0000d000ff147984 */ /* 0x000e220000000c00 */
[----:B------:R-:W-:Y:S02]  /*2290*/  HADD2.F32 R38, -RZ, R38.H1_H1 ;  /* 0x30000026ff267230 */ /* 0x000fe40000004100 */
[----:B------:R-:W-:Y:S02]  /*22a0*/  HADD2.F32 R35, -RZ, R39.H0_H0 ;  /* 0x20000027ff237230 */ /* 0x000fe40000004100 */
[----:B------:R-:W-:-:S02]  /*22b0*/  HADD2.F32 R34, -RZ, R42.H0_H0 ;  /* 0x2000002aff227230 */ /* 0x000fc40000004100 */
        /* <DEDUP_REMOVED lines=17> */
[--C-:B-1----:R-:W-:Y:S02]  /*23d0*/  HADD2.F32 R31, -RZ, R8.reuse.H0_H0 ;  /* 0x20000008ff1f7230 */ /* 0x102fe40000004100 */
[----:B------:R-:W-:Y:S02]  /*23e0*/  HADD2.F32 R37, -RZ, R8.H1_H1 ;  /* 0x30000008ff257230 */ /* 0x000fe40000004100 */
[----:B------:R-:W-:-:S02]  /*23f0*/  HADD2.F32 R40, -RZ, R9.H0_H0 ;  /* 0x20000009ff287230 */ /* 0x000fc40000004100 */
[----:B------:R-:W-:Y:S02]  /*2400*/  HADD2.F32 R41, -RZ, R9.H1_H1 ;  /* 0x30000009ff297230 */ /* 0x000fe40000004100 */
[--C-:B------:R-:W-:Y:S02]  /*2410*/  HADD2.F32 R42, -RZ, R10.reuse.H0_H0 ;  /* 0x2000000aff2a7230 */ /* 0x100fe40000004100 */
[----:B------:R-:W-:Y:S02]  /*2420*/  HADD2.F32 R43, -RZ, R10.H1_H1 ;  /* 0x3000000aff2b7230 */ /* 0x000fe40000004100 */
[--C-:B------:R-:W-:Y:S02]  /*2430*/  HADD2.F32 R48, -RZ, R11.reuse.H0_H0 ;  /* 0x2000000bff307230 */ /* 0x100fe40000004100 */
[----:B------:R-:W-:Y:S02]  /*2440*/  HADD2.F32 R49, -RZ, R11.H1_H1 ;  /* 0x3000000bff317230 */ /* 0x000fe40000004100 */
[----:B------:R-:W1:Y:S01]  /*2450*/  LDS.128 R8, [0xe0] ;  /* 0x0000e000ff087984 */ /* 0x000e620000000c00 */
[----:B------:R-:W-:-:S02]  /*2460*/  FFMA.FTZ R35, R41, R35, R24 ;  /* 0x0000002329237223 */ /* 0x000fc40000010018 */
[----:B------:R-:W-:Y:S02]  /*2470*/  FFMA.FTZ R34, R42, R34, R25 ;  /* 0x000000222a227223 */ /* 0x000fe40000010019 */
[----:B------:R-:W-:Y:S02]  /*2480*/  FFMA.FTZ R29, R43, R29, R26 ;  /* 0x0000001d2b1d7223 */ /* 0x000fe4000001001a */
[----:B------:R-:W-:Y:S02]  /*2490*/  FFMA.FTZ R30, R48, R30, R27 ;  /* 0x0000001e301e7223 */ /* 0x000fe4000001001b */
[----:B------:R-:W2:Y:S01]  /*24a0*/  LDS.128 R24, [0xf0] ;  /* 0x0000f000ff187984 */ /* 0x000ea20000000c00 */
[----:B------:R-:W-:Y:S01]  /*24b0*/  FFMA.FTZ R68, R31, R36, R68 ;  /* 0x000000241f447223 */ /* 0x000fe20000010044 */
[--C-:B0-----:R-:W-:Y:S01]  /*24c0*/  HADD2.F32 R31, -RZ, R20.reuse.H0_H0 ;  /* 0x20000014ff1f7230 */ /* 0x101fe20000004100 */
[----:B------:R-:W-:Y:S01]  /*24d0*/  FFMA.FTZ R74, R37, R38, R74 ;  /* 0x00000026254a7223 */ /* 0x000fe2000001004a */
[--C-:B------:R-:W-:Y:S01]  /*24e0*/  HADD2.F32 R38, -RZ, R45.reuse.H0_H0 ;  /* 0x2000002dff267230 */ /* 0x100fe20000004100 */
[----:B------:R-:W-:Y:S01]  /*24f0*/  FFMA.FTZ R32, R40, R33, R32 ;  /* 0x0000002128207223 */ /* 0x000fe20000010020 */
[----:B------:R-:W-:Y:S01]  /*2500*/  HADD2.F32 R33, -RZ, R20.H1_H1 ;  /* 0x30000014ff217230 */ /* 0x000fe20000004100 */
[----:B------:R-:W-:Y:S01]  /*2510*/  FFMA.FTZ R28, R49, R28, R39 ;  /* 0x0000001c311c7223 */ /* 0x000fe20000010027 */
[----:B------:R-:W-:-:S02]  /*2520*/  HADD2.F32 R45, -RZ, R45.H1_H1 ;  /* 0x3000002dff2d7230 */ /* 0x000fc40000004100 */
[----:B------:R-:W-:Y:S02]  /*2530*/  HADD2.F32 R40, -RZ, R47.H0_H0 ;  /* 0x2000002fff287230 */ /* 0x000fe40000004100 */
[--C-:B------:R-:W-:Y:S02]  /*2540*/  HADD2.F32 R37, -RZ, R21.reuse.H0_H0 ;  /* 0x20000015ff257230 */ /* 0x100fe40000004100 */
[----:B------:R-:W-:Y:S02]  /*2550*/  HADD2.F32 R20, -RZ, R21.H1_H1 ;  /* 0x30000015ff147230 */ /* 0x000fe40000004100 */
[----:B------:R-:W-:Y:S02]  /*2560*/  HADD2.F32 R41, -RZ, R23.H0_H0 ;  /* 0x20000017ff297230 */ /* 0x000fe40000004100 */
[----:B------:R-:W-:Y:S02]  /*2570*/  HADD2.F32 R39, -RZ, R46.H0_H0 ;  /* 0x2000002eff277230 */ /* 0x000fe40000004100 */
[----:B------:R-:W-:-:S02]  /*2580*/  HADD2.F32 R47, -RZ, R47.H1_H1 ;  /* 0x3000002fff2f7230 */ /* 0x000fc40000004100 */
[----:B------:R-:W-:Y:S02]  /*2590*/  HADD2.F32 R21, -RZ, R22.H0_H0 ;  /* 0x20000016ff157230 */ /* 0x000fe40000004100 */
[----:B------:R-:W-:Y:S02]  /*25a0*/  HADD2.F32 R23, -RZ, R23.H1_H1 ;  /* 0x30000017ff177230 */ /* 0x000fe40000004100 */
[--C-:B------:R-:W-:Y:S02]  /*25b0*/  HADD2.F32 R36, -RZ, R44.reuse.H0_H0 ;  /* 0x2000002cff247230 */ /* 0x100fe40000004100 */
        /* <DEDUP_REMOVED lines=10> */
[----:B-1----:R-:W-:-:S02]  /*2660*/  HADD2.F32 R21, -RZ, R8.H0_H0 ;  /* 0x20000008ff157230 */ /* 0x002fc40000004100 */
[----:B------:R-:W-:Y:S01]  /*2670*/  HADD2.F32 R23, -RZ, R8.H1_H1 ;  /* 0x30000008ff177230 */ /* 0x000fe20000004100 */
[----:B------:R-:W-:Y:S01]  /*2680*/  FFMA.FTZ R29, R22, R46, R29 ;  /* 0x0000002e161d7223 */ /* 0x000fe2000001001d */
[----:B------:R-:W-:Y:S01]  /*2690*/  HADD2.F32 R22, -RZ, R13.H0_H0 ;  /* 0x2000000dff167230 */ /* 0x000fe20000004100 */
[----:B------:R-:W-:Y:S01]  /*26a0*/  FFMA.FTZ R20, R21, R20, R68 ;  /* 0x0000001415147223 */ /* 0x000fe20000010044 */
[----:B------:R-:W-:Y:S01]  /*26b0*/  HADD2.F32 R31, -RZ, R9.H0_H0 ;  /* 0x20000009ff1f7230 */ /* 0x000fe20000004100 */
[----:B------:R-:W-:Y:S01]  /*26c0*/  FFMA.FTZ R12, R23, R12, R74 ;  /* 0x0000000c170c7223 */ /* 0x000fe2000001004a */
[--C-:B--2---:R-:W-:Y:S01]  /*26d0*/  HADD2.F32 R21, -RZ, R24.reuse.H0_H0 ;  /* 0x20000018ff157230 */ /* 0x104fe20000004100 */
[----:B------:R-:W-:Y:S01]  /*26e0*/  FFMA.FTZ R32, R37, R38, R32 ;  /* 0x0000002625207223 */ /* 0x000fe20000010020 */
[----:B------:R-:W-:Y:S02]  /*26f0*/  HADD2.F32 R23, -RZ, R24.H1_H1 ;  /* 0x30000018ff177230 */ /* 0x000fe40000004100 */
[----:B------:R-:W-:-:S02]  /*2700*/  HADD2.F32 R24, -RZ, R16.H0_H0 ;  /* 0x20000010ff187230 */ /* 0x000fc40000004100 */
[----:B------:R-:W-:Y:S01]  /*2710*/  HADD2.F32 R16, -RZ, R16.H1_H1 ;  /* 0x30000010ff107230 */ /* 0x000fe20000004100 */
[----:B------:R-:W-:Y:S01]  /*2720*/  FFMA.FTZ R22, R31, R22, R32 ;  /* 0x000000161f167223 */ /* 0x000fe20000010020 */
[----:B------:R-:W-:Y:S01]  /*2730*/  HADD2.F32 R8, -RZ, R9.H1_H1 ;  /* 0x30000009ff087230 */ /* 0x000fe20000004100 */
[----:B------:R-:W-:Y:S01]  /*2740*/  FFMA.FTZ R20, R21, R24, R20 ;  /* 0x0000001815147223 */ /* 0x000fe20000010014 */
[----:B------:R-:W-:Y:S01]  /*2750*/  HADD2.F32 R33, -RZ, R13.H1_H1 ;  /* 0x3000000dff217230 */ /* 0x000fe20000004100 */
[----:B------:R-:W-:Y:S01]  /*2760*/  FFMA.FTZ R23, R23, R16, R12 ;  /* 0x0000001017177223 */ /* 0x000fe2000001000c */
[----:B------:R-:W-:Y:S02]  /*2770*/  HADD2.F32 R36, -RZ, R14.H0_H0 ;  /* 0x2000000eff247230 */ /* 0x000fe40000004100 */
[----:B------:R-:W-:Y:S02]  /*2780*/  HADD2.F32 R9, -RZ, R10.H0_H0 ;  /* 0x2000000aff097230 */ /* 0x000fe40000004100 */
[----:B------:R-:W-:-:S02]  /*2790*/  HADD2.F32 R31, -RZ, R25.H0_H0 ;  /* 0x20000019ff1f7230 */ /* 0x000fc40000004100 */
[----:B------:R-:W-:Y:S02]  /*27a0*/  HADD2.F32 R32, -RZ, R17.H0_H0 ;  /* 0x20000011ff207230 */ /* 0x000fe40000004100 */
[----:B------:R-:W-:Y:S02]  /*27b0*/  HADD2.F32 R14, -RZ, R14.H1_H1 ;  /* 0x3000000eff0e7230 */ /* 0x000fe40000004100 */
[----:B------:R-:W-:Y:S01]  /*27c0*/  HADD2.F32 R10, -RZ, R10.H1_H1 ;  /* 0x3000000aff0a7230 */ /* 0x000fe20000004100 */
        /* <DEDUP_REMOVED lines=8> */
[----:B------:R-:W-:Y:S01]  /*2850*/  FFMA.FTZ R9, R9, R36, R34 ;  /* 0x0000002409097223 */ /* 0x000fe20000010022 */
[----:B------:R-:W-:Y:S01]  /*2860*/  HADD2.F32 R14, -RZ, R18.H0_H0 ;  /* 0x20000012ff0e7230 */ /* 0x000fe20000004100 */
[----:B------:R-:W-:-:S02]  /*2870*/  FFMA.FTZ R8, R25, R17, R8 ;  /* 0x0000001119087223 */ /* 0x000fc40000010008 */
[----:B------:R-:W-:Y:S01]  /*2880*/  FADD.FTZ R23, R22, R23 ;  /* 0x0000001716177221 */ /* 0x000fe20000010000 */
        /* <DEDUP_REMOVED lines=32> */
.L_x_17556:
[----:B------:R-:W-:-:S05]  /*2a90*/  IMAD.MOV.U32 R9, RZ, RZ, -0x800001 ;  /* 0xff7fffffff097424 */ /* 0x000fca00078e00ff */
[----:B------:R0:W-:Y:S02]  /*2aa0*/  STS [R60], R9 ;  /* 0x000000093c007388 */ /* 0x0001e40000000800 */
.L_x_17557:
[----:B------:R-:W-:Y:S05]  /*2ab0*/  BSYNC B1 ;  /* 0x0000000000017941 */ /* 0x000fea0003800000 */
.L_x_17555:
        /* <DEDUP_REMOVED lines=10> */
.L_x_17554:
[----:B------:R-:W-:Y:S05]  /*2b60*/  BSYNC B0 ;  /* 0x0000000000007941 */ /* 0x000fea0003800000 */
.L_x_17553:
        /* <DEDUP_REMOVED lines=19> */
[----:B0-----:R-:W-:Y:S02]  /*2ca0*/  FMNMX.FTZ R8, R6, R9, !PT ;  /* 0x0000000906087209 */ /* 0x001fe40007810000 */
        /* <DEDUP_REMOVED lines=22> */
.L_x_17563:
        /* <DEDUP_REMOVED lines=11> */
.L_x_17562:
[----:B------:R-:W-:Y:S05]  /*2ec0*/  BSYNC B1 ;  /* 0x0000000000017941 */ /* 0x000fea0003800000 */
.L_x_17561:
        /* <DEDUP_REMOVED lines=10> */
.L_x_17566:
        /* <DEDUP_REMOVED lines=100> */
.L_x_17565:
[----:B------:R-:W-:Y:S05]  /*35b0*/  BSYNC B1 ;  /* 0x0000000000017941 */ /* 0x000fea0003800000 */
.L_x_17564:
        /* <DEDUP_REMOVED lines=55> */
.L_x_17568:
[----:B------:R-:W-:Y:S05]  /*3930*/  BSYNC B1 ;  /* 0x0000000000017941 */ /* 0x000fea0003800000 */
.L_x_17567:
        /* <DEDUP_REMOVED lines=26> */
.L_x_17560:
[----:B------:R-:W-:Y:S05]  /*3ae0*/  BSYNC B0 ;  /* 0x0000000000007941 */ /* 0x000fea0003800000 */
.L_x_17559:
        /* <DEDUP_REMOVED lines=30> */
[----:B0-----:R-:W-:-:S06]  /*3cd0*/  FADD.FTZ R3, R8, 9.9999999747524270788e-07 ;  /* 0x358637bd08037421 */ /* 0x001fcc0000010000 */
[----:B------:R-:W0:Y:S06]  /*3ce0*/  MUFU.RCP R3, R3 ;  /* 0x0000000300037308 */ /* 0x000e2c0000001000 */
[----:B------:R-:W-:Y:S05]  /*3cf0*/  @!P0 BRA `(.L_x_17572) ;  /* 0x0000009000008947 */ /* 0x000fea0003800000 */
[----:B------:R-:W-:-:S05]  /*3d00*/  LEA R8, R65, 0x120, 0x2 ;  /* 0x0000012041087811 */ /* 0x000fca00078e10ff */
.L_x_17573:
[----:B------:R-:W1:Y:S01]  /*3d10*/  LDS R10, [R8] ;  /* 0x00000000080a7984 */ /* 0x000e620000000800 */
[----:B------:R-:W-:Y:S02]  /*3d20*/  IADD3 R7, R7, -0x1, RZ ;  /* 0xffffffff07077810 */ /* 0x000fe40007ffe0ff */
[----:B------:R-:W-:Y:S02]  /*3d30*/  IADD3 R65, R65, 0x80, RZ ;  /* 0x0000008041417810 */ /* 0x000fe40007ffe0ff */
[----:B------:R-:W-:Y:S01]  /*3d40*/  ISETP.NE.AND P0, PT, R7, RZ, PT ;  /* 0x000000ff0700720c */ /* 0x000fe20003f05270 */
[----:B01----:R-:W-:-:S05]  /*3d50*/  FMUL.FTZ R9, R10, R3 ;  /* 0x000000030a097220 */ /* 0x003fca0000410000 */
[----:B------:R0:W-:Y:S02]  /*3d60*/  STS [R8], R9 ;  /* 0x0000000908007388 */ /* 0x0001e40000000800 */
[----:B0-----:R-:W-:-:S05]  /*3d70*/  IADD3 R8, R8, 0x200, RZ ;  /* 0x0000020008087810 */ /* 0x001fca0007ffe0ff */
[----:B------:R-:W-:Y:S05]  /*3d80*/  @P0 BRA `(.L_x_17573) ;  /* 0xffffff8000000947 */ /* 0x000fea000383ffff */
.L_x_17572:
[----:B------:R-:W-:Y:S05]  /*3d90*/  BSYNC B1 ;  /* 0x0000000000017941 */ /* 0x000fea0003800000 */
.L_x_17571:
        /* <DEDUP_REMOVED lines=10> */
.L_x_17576:
        /* <DEDUP_REMOVED lines=52> */
.L_x_17575:
[----:B------:R-:W-:Y:S05]  /*4180*/  BSYNC B1 ;  /* 0x0000000000017941 */ /* 0x000fea0003800000 */
.L_x_17574:
        /* <DEDUP_REMOVED lines=31> */
.L_x_17578:
[----:B------:R-:W-:Y:S05]  /*4380*/  BSYNC B1 ;  /* 0x0000000000017941 */ /* 0x000fea0003800000 */
.L_x_17577:
        /* <DEDUP_REMOVED lines=14> */
.L_x_17570:
[----:B------:R-:W-:Y:S05]  /*4470*/  BSYNC B0 ;  /* 0x0000000000007941 */ /* 0x000fea0003800000 */
.L_x_17569:
        /* <DEDUP_REMOVED lines=12> */
[----:B------:R-:W-:Y:S05]  /*4540*/  BRA `(.L_x_17581) ;  /* 0x0000365000007947 */ /* 0x000fea0003800000 */
.L_x_17580:
[----:B0-----:R-:W0:Y:S01]  /*4550*/  I2F.RP R7, R2 ;  /* 0x0000000200077306 */ /* 0x001e220000209400 */
[----:B------:R-:W-:Y:S01]  /*4560*/  SHF.R.S32.HI R6, RZ, 0x1f, R67 ;  /* 0x0000001fff067819 */ /* 0x000fe20000011443 */
[----:B------:R-:W-:Y:S01]  /*4570*/  IMAD R72, R0, c[0x0][0x1b0], RZ ;  /* 0x00006c0000487a24 */ /* 0x000fe200078e02ff */
        /* <DEDUP_REMOVED lines=8> */
[----:B------:R-:W-:Y:S01]  /*4600*/  LEA R6, P0, R3, c[0x0][0x188], 0x2 ;  /* 0x0000620003067a11 */ /* 0x000fe200078010ff */
[----:B------:R-:W-:Y:S01]  /*4610*/  CS2R R36, SRZ ;  /* 0x0000000000247805 */ /* 0x000fe2000001ff00 */
[----:B------:R-:W-:Y:S01]  /*4620*/  IADD3 R4, R4, -c[0x0][0x1cc], RZ ;  /* 0x8000730004047a10 */ /* 0x000fe20007ffe0ff */
[----:B------:R-:W-:Y:S01]  /*4630*/  IMAD.IADD R67, R67, 0x1, -R8 ;  /* 0x0000000143437824 */ /* 0x000fe200078e0a08 */
[----:B------:R-:W-:Y:S01]  /*4640*/  LOP3.LUT R12, R0, 0xffffffe0, RZ, 0xc0, !PT ;  /* 0xffffffe0000c7812 */ /* 0x000fe200078ec0ff */
[----:B0-----:R-:W0:Y:S01]  /*4650*/  MUFU.RCP R7, R7 ;  /* 0x0000000700077308 */ /* 0x001e220000001000 */
[----:B------:R-:W-:Y:S01]  /*4660*/  IMAD.MOV.U32 R8, RZ, RZ, RZ ;  /* 0x000000ffff087224 */ /* 0x000fe200078e00ff */
[----:B------:R-:W-:Y:S01]  /*4670*/  LEA.HI.X R3, R3, c[0x0][0x18c], R54, 0x2, P0 ;  /* 0x0000630003037a11 */ /* 0x000fe200000f1436 */
[C---:B------:R-:W-:Y:S01]  /*4680*/  IMAD R40, R66.reuse, 0x4, R67 ;  /* 0x0000000442287824 */ /* 0x040fe200078e0243 */
[----:B------:R-:W-:Y:S01]  /*4690*/  IADD3 R41, -R66, -0x1, R55 ;  /* 0xffffffff42297810 */ /* 0x000fe20007ffe137 */
[C---:B------:R-:W-:Y:S01]  /*46a0*/  IMAD R63, R67.reuse, 0x8, R12 ;  /* 0x00000008433f7824 */ /* 0x040fe200078e020c */
[----:B------:R-:W-:Y:S01]  /*46b0*/  CS2R R34, SRZ ;  /* 0x0000000000227805 */ /* 0x000fe2000001ff00 */
[----:B------:R-:W-:Y:S01]  /*46c0*/  CS2R R32, SRZ ;  /* 0x0000000000207805 */ /* 0x000fe2000001ff00 */
[----:B------:R-:W-:Y:S01]  /*46d0*/  CS2R R30, SRZ ;  /* 0x00000000001e7805 */ /* 0x000fe2000001ff00 */
[----:B------:R-:W-:Y:S01]  /*46e0*/  CS2R R28, SRZ ;  /* 0x00000000001c7805 */ /* 0x000fe2000001ff00 */
[----:B------:R-:W-:Y:S01]  /*46f0*/  SHF.R.S32.HI R0, RZ, 0x1f, R13 ;  /* 0x0000001fff007819 */ /* 0x000fe2000001140d */
[----:B------:R-:W-:Y:S01]  /*4700*/  IMAD R42, R67, 0x8, R44 ;  /* 0x00000008432a7824 */ /* 0x000fe200078e022c */
[----:B------:R-:W-:-:S02]  /*4710*/  SHF.R.S32.HI R73, RZ, 0x1f, R72 ;  /* 0x0000001fff497819 */ /* 0x000fc40000011448 */
[----:B------:R-:W-:Y:S02]  /*4720*/  LEA R40, R40, 0x130, 0x5 ;  /* 0x0000013028287811 */ /* 0x000fe400078e28ff */
[----:B0-----:R-:W-:Y:S02]  /*4730*/  IADD3 R9, R7, 0xffffffe, RZ ;  /* 0x0ffffffe07097810 */ /* 0x001fe40007ffe0ff */
        /* <DEDUP_REMOVED lines=15> */
[C---:B------:R-:W-:Y:S01]  /*4830*/  IADD3 R46, R63.reuse, 0xe00, RZ ;  /* 0x00000e003f2e7810 */ /* 0x040fe20007ffe0ff */
[----:B------:R-:W-:Y:S01]  /*4840*/  CS2R R10, SRZ ;  /* 0x00000000000a7805 */ /* 0x000fe2000001ff00 */
[----:B------:R-:W-:Y:S01]  /*4850*/  IADD3 R45, R63, 0xf00, RZ ;  /* 0x00000f003f2d7810 */ /* 0x000fe20007ffe0ff */
[----:B------:R-:W-:-:S04]  /*4860*/  IMAD.HI.U32 R7, R9, R7, R8 ;  /* 0x0000000709077227 */ /* 0x000fc800078e0008 */
[----:B------:R-:W-:Y:S02]  /*4870*/  IMAD.MOV.U32 R9, RZ, RZ, RZ ;  /* 0x000000ffff097224 */ /* 0x000fe400078e00ff */
[----:B------:R-:W-:Y:S02]  /*4880*/  IMAD.MOV.U32 R8, RZ, RZ, RZ ;  /* 0x000000ffff087224 */ /* 0x000fe400078e00ff */
.L_x_17616:
        /* <DEDUP_REMOVED lines=52> */
[----:B--2---:R-:W-:Y:S01]  /*4bd0*/  SHF.R.S32.HI R22, RZ, 0x1f, R21 ;  /* 0x0000001fff167819 */ /* 0x004fe20000011415 */
[----:B------:R-:W-:-:S04]  /*4be0*/  IMAD.WIDE.U32 R74, R21, c[0x0][0x1ac], R72 ;  /* 0x00006b00154a7a25 */ /* 0x000fc800078e0048 */
[----:B------:R-:W-:Y:S01]  /*4bf0*/  IMAD R22, R22, c[0x0][0x1ac], RZ ;  /* 0x00006b0016167a24 */ /* 0x000fe200078e02ff */
[-C--:B------:R-:W-:Y:S02]  /*4c00*/  IADD3 R23, P0, R63, R74.reuse, RZ ;  /* 0x0000004a3f177210 */ /* 0x080fe40007f1e0ff */
[----:B------:R-:W-:Y:S01]  /*4c10*/  IADD3 R25, P1, R60, R74, RZ ;  /* 0x0000004a3c197210 */ /* 0x000fe20007f3e0ff */
[----:B------:R-:W-:Y:S01]  /*4c20*/  IMAD R67, R21, R0, R22 ;  /* 0x0000000015437224 */ /* 0x000fe200078e0216 */
[----:B------:R-:W-:Y:S02]  /*4c30*/  LEA R22, P3, R23, c[0x0][0x178], 0x1 ;  /* 0x00005e0017167a11 */ /* 0x000fe400078608ff */
[----:B------:R-:W-:Y:S01]  /*4c40*/  IADD3 R21, P2, R62, R74, RZ ;  /* 0x0000004a3e157210 */ /* 0x000fe20007f5e0ff */
[----:B------:R-:W-:-:S05]  /*4c50*/  IMAD.IADD R67, R75, 0x1, R67 ;  /* 0x000000014b437824 */ /* 0x000fca00078e0243 */
[----:B------:R-:W-:Y:S02]  /*4c60*/  LEA.HI.X.SX32 R12, R63, R67, 0x1, P0 ;  /* 0x000000433f0c7211 */ /* 0x000fe400000f0eff */
[----:B------:R-:W-:Y:S02]  /*4c70*/  ISETP.NE.AND P0, PT, R41, RZ, PT ;  /* 0x000000ff2900720c */ /* 0x000fe40003f05270 */
[----:B------:R-:W-:-:S05]  /*4c80*/  LEA.HI.X R23, R23, c[0x0][0x17c], R12, 0x1, P3 ;  /* 0x00005f0017177a11 */ /* 0x000fca00018f0c0c */
[----:B------:R0:W5:Y:S06]  /*4c90*/  LDG.E.128.CONSTANT R12, [R22.64] ;  /* 0x0000000a160c7981 */ /* 0x00016c000c1e9d00 */
[----:B------:R-:W-:Y:S05]  /*4ca0*/  @P0 BRA `(.L_x_17585) ;  /* 0x000001f000000947 */ /* 0x000fea0003800000 */
[C---:B------:R-:W-:Y:S02]  /*4cb0*/  IADD3 R20, R42.reuse, 0x2, RZ ;  /* 0x000000022a147810 */ /* 0x040fe40007ffe0ff */
[----:B------:R-:W-:Y:S02]  /*4cc0*/  IADD3 R16, R42, 0x4, RZ ;  /* 0x000000042a107810 */ /* 0x000fe40007ffe0ff */
[----:B------:R-:W-:-:S02]  /*4cd0*/  ISETP.GE.AND P5, PT, R20, R69, PT ;  /* 0x000000451400720c */ /* 0x000fc40003fa6270 */
[-C--:B------:R-:W-:Y:S02]  /*4ce0*/  ISETP.GE.AND P6, PT, R16, R69.reuse, PT ;  /* 0x000000451000720c */ /* 0x080fe40003fc6270 */
[C---:B------:R-:W-:Y:S02]  /*4cf0*/  IADD3 R16, R42.reuse, 0x6, RZ ;  /* 0x000000062a107810 */ /* 0x040fe40007ffe0ff */
[----:B------:R-:W-:Y:S02]  /*4d00*/  IADD3 R24, R42, 0x3, RZ ;  /* 0x000000032a187810 */ /* 0x000fe40007ffe0ff */
[----:B-----5:R-:W-:Y:S02]  /*4d10*/  SEL R27, R13, RZ, !P5 ;  /* 0x000000ff0d1b7207 */ /* 0x020fe40006800000 */
[----:B------:R-:W-:Y:S02]  /*4d20*/  ISETP.GE.AND P5, PT, R16, R69, PT ;  /* 0x000000451000720c */ /* 0x000fe40003fa6270 */
[----:B------:R-:W-:-:S02]  /*4d30*/  IADD3 R16, R42, 0x1, RZ ;  /* 0x000000012a107810 */ /* 0x000fc40007ffe0ff */
[-C--:B------:R-:W-:Y:S02]  /*4d40*/  ISETP.GE.AND P3, PT, R24, R69.reuse, PT ;  /* 0x000000451800720c */ /* 0x080fe40003f66270 */
[----:B------:R-:W-:Y:S02]  /*4d50*/  PRMT R17, R13, 0x7632, R17 ;  /* 0x000076320d117816 */ /* 0x000fe40000000011 */
[C---:B------:R-:W-:Y:S02]  /*4d60*/  IADD3 R26, R42.reuse, 0x5, RZ ;  /* 0x000000052a1a7810 */ /* 0x040fe40007ffe0ff */
[----:B------:R-:W-:Y:S02]  /*4d70*/  IADD3 R24, R42, 0x7, RZ ;  /* 0x000000072a187810 */ /* 0x000fe40007ffe0ff */
[----:B------:R-:W-:Y:S02]  /*4d80*/  SEL R43, R14, RZ, !P6 ;  /* 0x000000ff0e2b7207 */ /* 0x000fe40007000000 */
[----:B------:R-:W-:-:S02]  /*4d90*/  ISETP.GE.AND P6, PT, R16, R69, PT ;  /* 0x000000451000720c */ /* 0x000fc40003fc6270 */
[----:B------:R-:W-:Y:S02]  /*4da0*/  SEL R20, R17, RZ, !P3 ;  /* 0x000000ff11147207 */ /* 0x000fe40005800000 */
[----:B------:R-:W-:Y:S02]  /*4db0*/  SEL R16, R15, RZ, !P5 ;  /* 0x000000ff0f107207 */ /* 0x000fe40006800000 */
[-C--:B------:R-:W-:Y:S02]  /*4dc0*/  ISETP.GE.AND P4, PT, R26, R69.reuse, PT ;  /* 0x000000451a00720c */ /* 0x080fe40003f86270 */
[-C--:B------:R-:W-:Y:S02]  /*4dd0*/  ISETP.GE.AND P3, PT, R24, R69.reuse, PT ;  /* 0x000000451800720c */ /* 0x080fe40003f66270 */
        /* <DEDUP_REMOVED lines=12> */
.L_x_17585:
[----:B------:R-:W-:Y:S05]  /*4ea0*/  BSYNC B2 ;  /* 0x0000000000027941 */ /* 0x000fea0003800000 */
.L_x_17584:
[----:B------:R-:W-:Y:S01]  /*4eb0*/  LEA.HI.X.SX32 R16, R62, R67, 0x1, P2 ;  /* 0x000000433e107211 */ /* 0x000fe200010f0eff */
[----:B-----5:R-:W-:Y:S01]  /*4ec0*/  HFMA2.MMA R13, R64, R13, -RZ ;  /* 0x0000000d400d7235 */ /* 0x020fe200001000ff */
[----:B------:R-:W-:Y:S02]  /*4ed0*/  LEA R20, P3, R21, c[0x0][0x178], 0x1 ;  /* 0x00005e0015147a11 */ /* 0x000fe400078608ff */
[----:B------:R-:W-:-:S02]  /*4ee0*/  F2FP.PACK_AB R70, R19, R18 ;  /* 0x000000121346723e */ /* 0x000fc400000000ff */
[----:B------:R-:W-:Y:S01]  /*4ef0*/  LEA.HI.X R21, R21, c[0x0][0x17c], R16, 0x1, P3 ;  /* 0x00005f0015157a11 */ /* 0x000fe200018f0c10 */
[----:B------:R-:W-:Y:S01]  /*4f00*/  HFMA2.MMA R13, R65, R12, R13 ;  /* 0x0000000c410d7235 */ /* 0x000fe2000000000d */
[----:B------:R1:W5:Y:S01]  /*4f10*/  LDG.E.128.CONSTANT R16, [R22.64+0x200] ;  /* 0x0002000a16107981 */ /* 0x000362000c1e9d00 */
[----:B------:R-:W-:Y:S01]  /*4f20*/  BSSY B2, `(.L_x_17586) ;  /* 0x0000024000027945 */ /* 0x000fe20003800000 */
[----:B------:R-:W-:Y:S02]  /*4f30*/  LEA R24, P2, R25, c[0x0][0x178], 0x1 ;  /* 0x00005e0019187a11 */ /* 0x000fe400078408ff */
[----:B------:R-:W-:-:S05]  /*4f40*/  LEA.HI.X.SX32 R12, R60, R67, 0x1, P1 ;  /* 0x000000433c0c7211 */ /* 0x000fca00008f0eff */
[----:B------:R-:W-:Y:S01]  /*4f50*/  HFMA2 R43, R71, R14, R13 ;  /* 0x0000000e472b7231 */ /* 0x000fe2000000000d */
[----:B------:R-:W-:Y:S05]  /*4f60*/  @P0 BRA `(.L_x_17587) ;  /* 0x000001f000000947 */ /* 0x000fea0003800000 */
[C---:B01----:R-:W-:Y:S02]  /*4f70*/  IADD3 R22, R42.reuse, 0x2, RZ ;  /* 0x000000022a167810 */ /* 0x043fe40007ffe0ff */
[C---:B------:R-:W-:Y:S02]  /*4f80*/  IADD3 R14, R42.reuse, 0x4, RZ ;  /* 0x000000042a0e7810 */ /* 0x040fe40007ffe0ff */
[----:B------:R-:W-:Y:S02]  /*4f90*/  IADD3 R26, R42, 0x3, RZ ;  /* 0x000000032a1a7810 */ /* 0x000fe40007ffe0ff */
[-C--:B------:R-:W-:Y:S02]  /*4fa0*/  ISETP.GE.AND P5, PT, R22, R69.reuse, PT ;  /* 0x000000451600720c */ /* 0x080fe40003fa6270 */
        /* <DEDUP_REMOVED lines=27> */
.L_x_17587:
[----:B-1----:R-:W-:Y:S05]  /*5160*/  BSYNC B2 ;  /* 0x0000000000027941 */ /* 0x002fea0003800000 */
.L_x_17586:
[----:B------:R-:W-:Y:S01]  /*5170*/  LEA.HI.X R25, R25, c[0x0][0x17c], R12, 0x1, P2 ;  /* 0x00005f0019197a11 */ /* 0x000fe200010f0c0c */
[----:B------:R-:W-:Y:S01]  /*5180*/  HFMA2.MMA R43, R70, R15, R43 ;  /* 0x0000000f462b7235 */ /* 0x000fe2000000002b */
[----:B-----5:R-:W-:Y:S01]  /*5190*/  HMUL2 R17, R64, R17 ;  /* 0x0000001140117232 */ /* 0x020fe20000000000 */
[----:B------:R1:W5:Y:S01]  /*51a0*/  LDG.E.128.CONSTANT R12, [R20.64] ;  /* 0x0000000a140c7981 */ /* 0x000362000c1e9d00 */
[----:B------:R-:W-:Y:S02]  /*51b0*/  BSSY B2, `(.L_x_17588) ;  /* 0x0000022000027945 */ /* 0x000fe40003800000 */
[----:B------:R-:W-:Y:S01]  /*51c0*/  HFMA2 R16, R65, R16, R17 ;  /* 0x0000001041107231 */ /* 0x000fe20000000011 */
[----:B------:R-:W-:Y:S05]  /*51d0*/  @P0 BRA `(.L_x_17589) ;  /* 0x000001f000000947 */ /* 0x000fea0003800000 */
[C---:B0-----:R-:W-:Y:S02]  /*51e0*/  IADD3 R22, R42.reuse, 0x2, RZ ;  /* 0x000000022a167810 */ /* 0x041fe40007ffe0ff */
[C---:B-1----:R-:W-:Y:S02]  /*51f0*/  IADD3 R20, R42.reuse, 0x4, RZ ;  /* 0x000000042a147810 */ /* 0x042fe40007ffe0ff */
[----:B------:R-:W-:-:S02]  /*5200*/  IADD3 R26, R42, 0x3, RZ ;  /* 0x000000032a1a7810 */ /* 0x000fc40007ffe0ff */
[-C--:B------:R-:W-:Y:S02]  /*5210*/  ISETP.GE.AND P1, PT, R22, R69.reuse, PT ;  /* 0x000000451600720c */ /* 0x080fe40003f26270 */
[-C--:B------:R-:W-:Y:S02]  /*5220*/  ISETP.GE.AND P6, PT, R20, R69.reuse, PT ;  /* 0x000000451400720c */ /* 0x080fe40003fc6270 */
[----:B------:R-:W-:Y:S02]  /*5230*/  ISETP.GE.AND P4, PT, R26, R69, PT ;  /* 0x000000451a00720c */ /* 0x000fe40003f86270 */
[C---:B------:R-:W-:Y:S02]  /*5240*/  IADD3 R22, R42.reuse, 0x5, RZ ;  /* 0x000000052a167810 */ /* 0x040fe40007ffe0ff */
[C---:B------:R-:W-:Y:S02]  /*5250*/  IADD3 R20, R42.reuse, 0x1, RZ ;  /* 0x000000012a147810 */ /* 0x040fe40007ffe0ff */
[----:B------:R-:W-:-:S02]  /*5260*/  IADD3 R26, R42, 0x6, RZ ;  /* 0x000000062a1a7810 */ /* 0x000fc40007ffe0ff */
[----:B------:R-:W-:Y:S02]  /*5270*/  IADD3 R48, R42, 0x7, RZ ;  /* 0x000000072a307810 */ /* 0x000fe40007ffe0ff */
[C---:B-----5:R-:W-:Y:S02]  /*5280*/  SEL R21, R13.reuse, RZ, !P1 ;  /* 0x000000ff0d157207 */ /* 0x060fe40004800000 */
[-C--:B------:R-:W-:Y:S02]  /*5290*/  ISETP.GE.AND P3, PT, R22, R69.reuse, PT ;  /* 0x000000451600720c */ /* 0x080fe40003f66270 */
[----:B------:R-:W-:Y:S02]  /*52a0*/  ISETP.GE.AND P1, PT, R20, R69, PT ;  /* 0x000000451400720c */ /* 0x000fe40003f26270 */
[----:B------:R-:W-:Y:S02]  /*52b0*/  PRMT R17, R13, 0x7632, R17 ;  /* 0x000076320d117816 */ /* 0x000fe40000000011 */
[----:B------:R-:W-:-:S02]  /*52c0*/  SEL R23, R14, RZ, !P6 ;  /* 0x000000ff0e177207 */ /* 0x000fc40007000000 */
[-C--:B------:R-:W-:Y:S02]  /*52d0*/  ISETP.GE.AND P5, PT, R26, R69.reuse, PT ;  /* 0x000000451a00720c */ /* 0x080fe40003fa6270 */
        /* <DEDUP_REMOVED lines=15> */
.L_x_17589:
[----:B------:R-:W-:Y:S05]  /*53d0*/  BSYNC B2 ;  /* 0x0000000000027941 */ /* 0x000fea0003800000 */
.L_x_17588:
[----:B------:R-:W5:Y:S02]  /*53e0*/  LDG.E.128.CONSTANT R24, [R24.64] ;  /* 0x0000000a18187981 */ /* 0x000f64000c1e9d00 */
[----:B-----5:R-:W-:Y:S01]  /*53f0*/  HMUL2 R17, R64, R13 ;  /* 0x0000000d40117232 */ /* 0x020fe20000000000 */
[----:B------:R-:W-:Y:S01]  /*5400*/  HFMA2.MMA R48, R71, R18, R16 ;  /* 0x0000001247307235 */ /* 0x000fe20000000010 */
[-C--:B-1----:R-:W-:Y:S01]  /*5410*/  IADD3 R21, P4, R59, R74.reuse, RZ ;  /* 0x0000004a3b157210 */ /* 0x082fe20007f9e0ff */
[----:B------:R-:W-:Y:S01]  /*5420*/  BSSY B2, `(.L_x_17590) ;  /* 0x000002b000027945 */ /* 0x000fe20003800000 */
[-C--:B------:R-:W-:Y:S01]  /*5430*/  IADD3 R13, P1, R58, R74.reuse, RZ ;  /* 0x0000004a3a0d7210 */ /* 0x080fe20007f3e0ff */
[----:B------:R-:W-:Y:S01]  /*5440*/  HFMA2 R17, R65, R12, R17 ;  /* 0x0000000c41117231 */ /* 0x000fe20000000011 */
[----:B------:R-:W-:Y:S01]  /*5450*/  IADD3 R18, P2, R57, R74, RZ ;  /* 0x0000004a39127210 */ /* 0x000fe20007f5e0ff */
[----:B------:R-:W-:Y:S01]  /*5460*/  HFMA2.MMA R48, R70, R19, R48 ;  /* 0x0000001346307235 */ /* 0x000fe20000000030 */
[----:B------:R-:W-:Y:S01]  /*5470*/  LEA R20, P5, R21, c[0x0][0x178], 0x1 ;  /* 0x00005e0015147a11 */ /* 0x000fe200078a08ff */
[----:B------:R-:W-:Y:S01]  /*5480*/  HFMA2 R53, R71, R14, R17 ;  /* 0x0000000e47357231 */ /* 0x000fe20000000011 */
[----:B0-----:R-:W-:-:S02]  /*5490*/  LEA.HI.X.SX32 R22, R59, R67, 0x1, P4 ;  /* 0x000000433b167211 */ /* 0x001fc400020f0eff */
[----:B------:R-:W-:Y:S02]  /*54a0*/  LEA R16, P3, R13, c[0x0][0x178], 0x1 ;  /* 0x00005e000d107a11 */ /* 0x000fe400078608ff */
[----:B------:R-:W-:Y:S02]  /*54b0*/  LEA R12, P4, R18, c[0x0][0x178], 0x1 ;  /* 0x00005e00120c7a11 */ /* 0x000fe400078808ff */
[----:B------:R-:W-:Y:S01]  /*54c0*/  LEA.HI.X R21, R21, c[0x0][0x17c], R22, 0x1, P5 ;  /* 0x00005f0015157a11 */ /* 0x000fe200028f0c16 */
[----:B------:R-:W-:Y:S05]  /*54d0*/  @P0 BRA `(.L_x_17591) ;  /* 0x000001f000000947 */ /* 0x000fea0003800000 */
[C---:B------:R-:W-:Y:S02]  /*54e0*/  IADD3 R14, R42.reuse, 0x2, RZ ;  /* 0x000000022a0e7810 */ /* 0x040fe40007ffe0ff */
[----:B------:R-:W-:Y:S02]  /*54f0*/  IADD3 R22, R42, 0x3, RZ ;  /* 0x000000032a167810 */ /* 0x000fe40007ffe0ff */
[----:B------:R-:W-:Y:S02]  /*5500*/  ISETP.GE.AND P5, PT, R14, R69, PT ;  /* 0x000000450e00720c */ /* 0x000fe40003fa6270 */
[----:B------:R-:W-:-:S02]  /*5510*/  IADD3 R14, R42, 0x4, RZ ;  /* 0x000000042a0e7810 */ /* 0x000fc40007ffe0ff */
[C---:B------:R-:W-:Y:S02]  /*5520*/  SEL R19, R25.reuse, RZ, !P5 ;  /* 0x000000ff19137207 */ /* 0x040fe40006800000 */
[-C--:B------:R-:W-:Y:S02]  /*5530*/  ISETP.GE.AND P6, PT, R22, R69.reuse, PT ;  /* 0x000000451600720c */ /* 0x080fe40003fc6270 */
        /* <DEDUP_REMOVED lines=8> */
[----:B------:R-:W-:Y:S02]  /*55c0*/  PRMT R23, R26, 0x7632, R23 ;  /* 0x000076321a177816 */ /* 0x000fe40000000017 */
[----:B------:R-:W-:-:S02]  /*55d0*/  IADD3 R22, R42, 0x7, RZ ;  /* 0x000000072a167810 */ /* 0x000fc40007ffe0ff */
[----:B------:R-:W-:Y:S02]  /*55e0*/  SEL R23, R23, RZ, !P6 ;  /* 0x000000ff17177207 */ /* 0x000fe40007000000 */
[----:B------:R-:W-:Y:S02]  /*55f0*/  ISETP.GE.AND P6, PT, R22, R69, PT ;  /* 0x000000451600720c */ /* 0x000fe40003fc6270 */
[C---:B------:R-:W-:Y:S02]  /*5600*/  PRMT R25, R27.reuse, 0x7632, R25 ;  /* 0x000076321b197816 */ /* 0x040fe40000000019 */
[----:B------:R-:W-:Y:S02]  /*5610*/  IADD3 R26, R42, 0x1, RZ ;  /* 0x000000012a1a7810 */ /* 0x000fe40007ffe0ff */
[----:B------:R-:W-:Y:S02]  /*5620*/  SEL R22, R27, RZ, !P5 ;  /* 0x000000ff1b167207 */ /* 0x000fe40006800000 */
[----:B------:R-:W-:-:S02]  /*5630*/  SEL R27, R25, RZ, !P6 ;  /* 0x000000ff191b7207 */ /* 0x000fc40007000000 */
[-C--:B------:R-:W-:Y:S02]  /*5640*/  ISETP.GE.AND P5, PT, R26, R69.reuse, PT ;  /* 0x000000451a00720c */ /* 0x080fe40003fa6270 */
[----:B------:R-:W-:Y:S02]  /*5650*/  ISETP.GE.AND P6, PT, R42, R69, PT ;  /* 0x000000452a00720c */ /* 0x000fe40003fc6270 */
[C---:B------:R-:W-:Y:S02]  /*5660*/  PRMT R25, R24.reuse, 0x7632, R25 ;  /* 0x0000763218197816 */ /* 0x040fe40000000019 */
[----:B------:R-:W-:Y:S02]  /*5670*/  SEL R24, R24, RZ, !P6 ;  /* 0x000000ff18187207 */ /* 0x000fe40007000000 */
[----:B------:R-:W-:Y:S02]  /*5680*/  SEL R61, R25, RZ, !P5 ;  /* 0x000000ff193d7207 */ /* 0x000fe40006800000 */
[----:B------:R-:W-:-:S02]  /*5690*/  PRMT R25, R19, 0x5410, R68 ;  /* 0x0000541013197816 */ /* 0x000fc40000000044 */
[----:B------:R-:W-:Y:S02]  /*56a0*/  PRMT R26, R14, 0x5410, R23 ;  /* 0x000054100e1a7816 */ /* 0x000fe40000000017 */
[----:B------:R-:W-:Y:S02]  /*56b0*/  PRMT R27, R22, 0x5410, R27 ;  /* 0x00005410161b7816 */ /* 0x000fe4000000001b */
[----:B------:R-:W-:Y:S02]  /*56c0*/  PRMT R24, R24, 0x5410, R61 ;  /* 0x0000541018187816 */ /* 0x000fe4000000003d */
.L_x_17591:
[----:B------:R-:W-:Y:S05]  /*56d0*/  BSYNC B2 ;  /* 0x0000000000027941 */ /* 0x000fea0003800000 */
.L_x_17590:
[----:B------:R-:W5:Y:S01]  /*56e0*/  LDG.E.128.CONSTANT R20, [R20.64] ;  /* 0x0000000a14147981 */ /* 0x000f62000c1e9d00 */
[----:B------:R-:W-:Y:S01]  /*56f0*/  HMUL2 R61, R64, R25 ;  /* 0x00000019403d7232 */ /* 0x000fe20000000000 */
[-C--:B------:R-:W-:Y:S01]  /*5700*/  LEA.HI.X.SX32 R14, R58, R67.reuse, 0x1, P1 ;  /* 0x000000433a0e7211 */ /* 0x080fe200008f0eff */
[----:B------:R-:W-:Y:S01]  /*5710*/  BSSY B2, `(.L_x_17592) ;  /* 0x0000025000027945 */ /* 0x000fe20003800000 */
[----:B------:R-:W-:Y:S02]  /*5720*/  LEA.HI.X.SX32 R19, R57, R67, 0x1, P2 ;  /* 0x0000004339137211 */ /* 0x000fe400010f0eff */
[----:B------:R-:W-:Y:S01]  /*5730*/  LEA.HI.X R17, R13, c[0x0][0x17c], R14, 0x1, P3 ;  /* 0x00005f000d117a11 */ /* 0x000fe200018f0c0e */
[----:B------:R-:W-:Y:S01]  /*5740*/  HFMA2.MMA R61, R65, R24, R61 ;  /* 0x00000018413d7235 */ /* 0x000fe2000000003d */
        /* <DEDUP_REMOVED lines=8> */
[----:B------:R-:W-:Y:S02]  /*57d0*/  IADD3 R14, R42, 0x4, RZ ;  /* 0x000000042a0e7810 */ /* 0x000fe40007ffe0ff */
[----:B------:R-:W-:-:S02]  /*57e0*/  PRMT R24, R23, 0x7632, R24 ;  /* 0x0000763217187816 */ /* 0x000fc40000000018 */
[----:B------:R-:W-:Y:S02]  /*57f0*/  ISETP.GE.AND P6, PT, R14, R69, PT ;  /* 0x000000450e00720c */ /* 0x000fe40003fc6270 */
[----:B------:R-:W-:-:S04]  /*5800*/  IADD3 R14, R42, 0x5, RZ ;  /* 0x000000052a0e7810 */ /* 0x000fc80007ffe0ff */
[----:B------:R-:W-:Y:S02]  /*5810*/  ISETP.GE.AND P3, PT, R14, R69, PT ;  /* 0x000000450e00720c */ /* 0x000fe40003f66270 */
[----:B------:R-:W-:-:S04]  /*5820*/  IADD3 R14, R42, 0x6, RZ ;  /* 0x000000062a0e7810 */ /* 0x000fc80007ffe0ff */
[-C--:B------:R-:W-:Y:S02]  /*5830*/  ISETP.GE.AND P5, PT, R14, R69.reuse, PT ;  /* 0x000000450e00720c */ /* 0x080fe40003fa6270 */
[----:B------:R-:W-:Y:S02]  /*5840*/  IADD3 R14, R42, 0x7, RZ ;  /* 0x000000072a0e7810 */ /* 0x000fe40007ffe0ff */
[----:B------:R-:W-:Y:S02]  /*5850*/  SEL R23, R23, RZ, !P5 ;  /* 0x000000ff17177207 */ /* 0x000fe40006800000 */
[-C--:B------:R-:W-:Y:S02]  /*5860*/  ISETP.GE.AND P2, PT, R14, R69.reuse, PT ;  /* 0x000000450e00720c */ /* 0x080fe40003f46270 */
[----:B------:R-:W-:Y:S02]  /*5870*/  SEL R14, R21, RZ, !P1 ;  /* 0x000000ff150e7207 */ /* 0x000fe40004800000 */
[----:B------:R-:W-:-:S02]  /*5880*/  ISETP.GE.AND P1, PT, R18, R69, PT ;  /* 0x000000451200720c */ /* 0x000fc40003f26270 */
        /* <DEDUP_REMOVED lines=13> */
.L_x_17593:
[----:B------:R-:W-:Y:S05]  /*5960*/  BSYNC B2 ;  /* 0x0000000000027941 */ /* 0x000fea0003800000 */
.L_x_17592:
[----:B------:R-:W5:Y:S02]  /*5970*/  LDG.E.128.CONSTANT R16, [R16.64] ;  /* 0x0000000a10107981 */ /* 0x000f64000c1e9d00 */
[----:B-----5:R-:W-:Y:S01]  /*5980*/  HMUL2 R21, R64, R21 ;  /* 0x0000001540157232 */ /* 0x020fe20000000000 */
        /* <DEDUP_REMOVED lines=15> */
[----:B------:R-:W-:Y:S02]  /*5a80*/  SEL R15, R17, RZ, !P1 ;  /* 0x000000ff110f7207 */ /* 0x000fe40004800000 */
[-C--:B------:R-:W-:Y:S02]  /*5a90*/  ISETP.GE.AND P1, PT, R14, R69.reuse, PT ;  /* 0x000000450e00720c */ /* 0x080fe40003f26270 */
[----:B------:R-:W-:Y:S02]  /*5aa0*/  ISETP.GE.AND P3, PT, R24, R69, PT ;  /* 0x000000451800720c */ /* 0x000fe40003f66270 */
[----:B------:R-:W-:-:S02]  /*5ab0*/  SEL R14, R18, RZ, !P6 ;  /* 0x000000ff120e7207 */ /* 0x000fc40007000000 */
[----:B------:R-:W-:Y:S02]  /*5ac0*/  IADD3 R24, R42, 0x7, RZ ;  /* 0x000000072a187810 */ /* 0x000fe40007ffe0ff */
[----:B------:R-:W-:Y:S02]  /*5ad0*/  PRMT R18, R17, 0x7632, R18 ;  /* 0x0000763211127816 */ /* 0x000fe40000000012 */
        /* <DEDUP_REMOVED lines=15> */
.L_x_17595:
[----:B------:R-:W-:Y:S05]  /*5bd0*/  BSYNC B2 ;  /* 0x0000000000027941 */ /* 0x000fea0003800000 */
.L_x_17594:
[----:B------:R-:W5:Y:S01]  /*5be0*/  LDG.E.128.CONSTANT R12, [R12.64] ;  /* 0x0000000a0c0c7981 */ /* 0x000f62000c1e9d00 */
[----:B------:R-:W-:Y:S01]  /*5bf0*/  BSSY B2, `(.L_x_17596) ;  /* 0x0000022000027945 */ /* 0x000fe20003800000 */
[----:B------:R-:W-:Y:S01]  /*5c00*/  HMUL2 R17, R64, R17 ;  /* 0x0000001140117232 */ /* 0x000fe20000000000 */
[----:B------:R-:W-:Y:S05]  /*5c10*/  @P0 BRA `(.L_x_17597) ;  /* 0x000001f000000947 */ /* 0x000fea0003800000 */
[----:B------:R-:W-:Y:S02]  /*5c20*/  IADD3 R24, R42, 0x2, RZ ;  /* 0x000000022a187810 */ /* 0x000fe40007ffe0ff */
[----:B-----5:R-:W-:-:S02]  /*5c30*/  PRMT R21, R13, 0x7632, R21 ;  /* 0x000076320d157816 */ /* 0x020fc40000000015 */
[----:B------:R-:W-:Y:S02]  /*5c40*/  ISETP.GE.AND P1, PT, R24, R69, PT ;  /* 0x000000451800720c */ /* 0x000fe40003f26270 */
[----:B------:R-:W-:-:S04]  /*5c50*/  IADD3 R24, R42, 0x3, RZ ;  /* 0x000000032a187810 */ /* 0x000fc80007ffe0ff */
[-C--:B------:R-:W-:Y:S02]  /*5c60*/  ISETP.GE.AND P2, PT, R24, R69.reuse, PT ;  /* 0x000000451800720c */ /* 0x080fe40003f46270 */
[----:B------:R-:W-:Y:S02]  /*5c70*/  SEL R24, R13, RZ, !P1 ;  /* 0x000000ff0d187207 */ /* 0x000fe40004800000 */
[----:B------:R-:W-:Y:S02]  /*5c80*/  SEL R21, R21, RZ, !P2 ;  /* 0x000000ff15157207 */ /* 0x000fe40005000000 */
[----:B------:R-:W-:Y:S02]  /*5c90*/  ISETP.GE.AND P1, PT, R42, R69, PT ;  /* 0x000000452a00720c */ /* 0x000fe40003f26270 */
[----:B------:R-:W-:Y:S02]  /*5ca0*/  PRMT R13, R24, 0x5410, R21 ;  /* 0x00005410180d7816 */ /* 0x000fe40000000015 */
[----:B------:R-:W-:-:S02]  /*5cb0*/  IADD3 R24, R42, 0x4, RZ ;  /* 0x000000042a187810 */ /* 0x000fc40007ffe0ff */
[----:B------:R-:W-:Y:S02]  /*5cc0*/  PRMT R21, R12, 0x7632, R21 ;  /* 0x000076320c157816 */ /* 0x000fe40000000015 */
[-C--:B------:R-:W-:Y:S02]  /*5cd0*/  ISETP.GE.AND P3, PT, R24, R69.reuse, PT ;  /* 0x000000451800720c */ /* 0x080fe40003f66270 */
[----:B------:R-:W-:Y:S02]  /*5ce0*/  IADD3 R24, R42, 0x5, RZ ;  /* 0x000000052a187810 */ /* 0x000fe40007ffe0ff */
[----:B------:R-:W-:Y:S02]  /*5cf0*/  SEL R25, R14, RZ, !P3 ;  /* 0x000000ff0e197207 */ /* 0x000fe40005800000 */
[----:B------:R-:W-:Y:S02]  /*5d00*/  ISETP.GE.AND P4, PT, R24, R69, PT ;  /* 0x000000451800720c */ /* 0x000fe40003f86270 */
[----:B------:R-:W-:-:S02]  /*5d10*/  IADD3 R24, R42, 0x6, RZ ;  /* 0x000000062a187810 */ /* 0x000fc40007ffe0ff */
[----:B------:R-:W-:Y:S02]  /*5d20*/  SEL R12, R12, RZ, !P1 ;  /* 0x000000ff0c0c7207 */ /* 0x000fe40004800000 */
[-C--:B------:R-:W-:Y:S02]  /*5d30*/  ISETP.GE.AND P5, PT, R24, R69.reuse, PT ;  /* 0x000000451800720c */ /* 0x080fe40003fa6270 */
[----:B------:R-:W-:Y:S02]  /*5d40*/  IADD3 R24, R42, 0x7, RZ ;  /* 0x000000072a187810 */ /* 0x000fe40007ffe0ff */
[----:B------:R-:W-:Y:S02]  /*5d50*/  SEL R26, R15, RZ, !P5 ;  /* 0x000000ff0f1a7207 */ /* 0x000fe40006800000 */
[----:B------:R-:W-:Y:S02]  /*5d60*/  ISETP.GE.AND P6, PT, R24, R69, PT ;  /* 0x000000451800720c */ /* 0x000fe40003fc6270 */
[----:B------:R-:W-:-:S04]  /*5d70*/  IADD3 R24, R42, 0x1, RZ ;  /* 0x000000012a187810 */ /* 0x000fc80007ffe0ff */
[----:B------:R-:W-:Y:S02]  /*5d80*/  ISETP.GE.AND P2, PT, R24, R69, PT ;  /* 0x000000451800720c */ /* 0x000fe40003f46270 */
[----:B------:R-:W-:Y:S02]  /*5d90*/  PRMT R24, R14, 0x7632, R24 ;  /* 0x000076320e187816 */ /* 0x000fe40000000018 */
[----:B------:R-:W-:Y:S02]  /*5da0*/  PRMT R14, R15, 0x7632, R14 ;  /* 0x000076320f0e7816 */ /* 0x000fe4000000000e */
[----:B------:R-:W-:Y:S02]  /*5db0*/  SEL R24, R24, RZ, !P4 ;  /* 0x000000ff18187207 */ /* 0x000fe40006000000 */
[----:B------:R-:W-:Y:S02]  /*5dc0*/  SEL R15, R14, RZ, !P6 ;  /* 0x000000ff0e0f7207 */ /* 0x000fe40007000000 */
[----:B------:R-:W-:-:S02]  /*5dd0*/  SEL R21, R21, RZ, !P2 ;  /* 0x000000ff15157207 */ /* 0x000fc40005000000 */
[----:B------:R-:W-:Y:S02]  /*5de0*/  PRMT R14, R25, 0x5410, R24 ;  /* 0x00005410190e7816 */ /* 0x000fe40000000018 */
[----:B------:R-:W-:Y:S02]  /*5df0*/  PRMT R15, R26, 0x5410, R15 ;  /* 0x000054101a0f7816 */ /* 0x000fe4000000000f */
[----:B------:R-:W-:Y:S02]  /*5e00*/  PRMT R12, R12, 0x5410, R21 ;  /* 0x000054100c0c7816 */ /* 0x000fe40000000015 */
.L_x_17597:
[----:B------:R-:W-:Y:S05]  /*5e10*/  BSYNC B2 ;  /* 0x0000000000027941 */ /* 0x000fea0003800000 */
.L_x_17596:
[----:B-----5:R-:W-:Y:S01]  /*5e20*/  HFMA2.MMA R13, R64, R13, -RZ ;  /* 0x0000000d400d7235 */ /* 0x020fe200001000ff */
[----:B------:R-:W-:Y:S01]  /*5e30*/  HFMA2 R20, R71, R22, R20 ;  /* 0x0000001647147231 */ /* 0x000fe20000000014 */
[----:B------:R-:W-:Y:S02]  /*5e40*/  HFMA2.MMA R61, R70, R27, R61 ;  /* 0x0000001b463d7235 */ /* 0x000fe4000000003d */
[----:B------:R-:W-:-:S06]  /*5e50*/  HFMA2.MMA R17, R65, R16, R17 ;  /* 0x0000001041117235 */ /* 0x000fcc0000000011 */
[----:B------:R-:W-:Y:S01]  /*5e60*/  HFMA2 R13, R65, R12, R13 ;  /* 0x0000000c410d7231 */ /* 0x000fe2000000000d */
[----:B------:R-:W-:Y:S01]  /*5e70*/  IADD3 R12, P1, R56, R74, RZ ;  /* 0x0000004a380c7210 */ /* 0x000fe20007f3e0ff */
[----:B------:R-:W-:Y:S01]  /*5e80*/  BSSY B2, `(.L_x_17598) ;  /* 0x0000027000027945 */ /* 0x000fe20003800000 */
[----:B------:R-:W-:Y:S01]  /*5e90*/  HFMA2.MMA R18, R71, R18, R17 ;  /* 0x0000001247127235 */ /* 0x000fe20000000011 */
[----:B------:R-:W-:Y:S01]  /*5ea0*/  HFMA2 R68, R71, R14, R13 ;  /* 0x0000000e47447231 */ /* 0x000fe2000000000d */
[----:B------:R-:W-:Y:S02]  /*5eb0*/  LEA R24, P2, R12, c[0x0][0x178], 0x1 ;  /* 0x00005e000c187a11 */ /* 0x000fe400078408ff */
[----:B------:R-:W-:-:S04]  /*5ec0*/  LEA.HI.X.SX32 R21, R56, R67, 0x1, P1 ;  /* 0x0000004338157211 */ /* 0x000fc800008f0eff */
[----:B------:R-:W-:-:S06]  /*5ed0*/  LEA.HI.X R25, R12, c[0x0][0x17c], R21, 0x1, P2 ;  /* 0x00005f000c197a11 */ /* 0x000fcc00010f0c15 */
[----:B------:R-:W5:Y:S01]  /*5ee0*/  LDG.E.128.CONSTANT R24, [R24.64] ;  /* 0x0000000a18187981 */ /* 0x000f62000c1e9d00 */
[----:B------:R-:W-:Y:S05]  /*5ef0*/  @P0 BRA `(.L_x_17599) ;  /* 0x000001f000000947 */ /* 0x000fea0003800000 */
[C---:B------:R-:W-:Y:S02]  /*5f00*/  IADD3 R12, R42.reuse, 0x2, RZ ;  /* 0x000000022a0c7810 */ /* 0x040fe40007ffe0ff */
[----:B------:R-:W-:Y:S02]  /*5f10*/  IADD3 R14, R42, 0x3, RZ ;  /* 0x000000032a0e7810 */ /* 0x000fe40007ffe0ff */
[-C--:B------:R-:W-:Y:S02]  /*5f20*/  ISETP.GE.AND P1, PT, R12, R69.reuse, PT ;  /* 0x000000450c00720c */ /* 0x080fe40003f26270 */
[----:B------:R-:W-:Y:S02]  /*5f30*/  IADD3 R12, R42, 0x4, RZ ;  /* 0x000000042a0c7810 */ /* 0x000fe40007ffe0ff */
[-C--:B------:R-:W-:Y:S02]  /*5f40*/  ISETP.GE.AND P4, PT, R14, R69.reuse, PT ;  /* 0x000000450e00720c */ /* 0x080fe40003f86270 */
[----:B------:R-:W-:-:S02]  /*5f50*/  ISETP.GE.AND P6, PT, R12, R69, PT ;  /* 0x000000450c00720c */ /* 0x000fc40003fc6270 */
[C---:B------:R-:W-:Y:S02]  /*5f60*/  IADD3 R12, R42.reuse, 0x6, RZ ;  /* 0x000000062a0c7810 */ /* 0x040fe40007ffe0ff */
[----:B------:R-:W-:Y:S02]  /*5f70*/  IADD3 R14, R42, 0x5, RZ ;  /* 0x000000052a0e7810 */ /* 0x000fe40007ffe0ff */
[-C--:B------:R-:W-:Y:S02]  /*5f80*/  ISETP.GE.AND P5, PT, R12, R69.reuse, PT ;  /* 0x000000450c00720c */ /* 0x080fe40003fa6270 */
[----:B------:R-:W-:Y:S02]  /*5f90*/  ISETP.GE.AND P3, PT, R14, R69, PT ;  /* 0x000000450e00720c */ /* 0x000fe40003f66270 */
[C---:B------:R-:W-:Y:S02]  /*5fa0*/  IADD3 R12, R42.reuse, 0x1, RZ ;  /* 0x000000012a0c7810 */ /* 0x040fe40007ffe0ff */
[----:B------:R-:W-:-:S02]  /*5fb0*/  IADD3 R14, R42, 0x7, RZ ;  /* 0x000000072a0e7810 */ /* 0x000fc40007ffe0ff */
[----:B-----5:R-:W-:Y:S02]  /*5fc0*/  SEL R13, R25, RZ, !P1 ;  /* 0x000000ff190d7207 */ /* 0x020fe40004800000 */
[-C--:B------:R-:W-:Y:S02]  /*5fd0*/  ISETP.GE.AND P1, PT, R12, R69.reuse, PT ;  /* 0x000000450c00720c */ /* 0x080fe40003f26270 */
[-C--:B------:R-:W-:Y:S02]  /*5fe0*/  ISETP.GE.AND P2, PT, R14, R69.reuse, PT ;  /* 0x000000450e00720c */ /* 0x080fe40003f46270 */
[----:B------:R-:W-:Y:S02]  /*5ff0*/  SEL R12, R26, RZ, !P6 ;  /* 0x000000ff1a0c7207 */ /* 0x000fe40007000000 */
[----:B------:R-:W-:Y:S02]  /*6000*/  PRMT R17, R27, 0x7632, R17 ;  /* 0x000076321b117816 */ /* 0x000fe40000000011 */
        /* <DEDUP_REMOVED lines=14> */
.L_x_17599:
[----:B------:R-:W-:Y:S05]  /*60f0*/  BSYNC B2 ;  /* 0x0000000000027941 */ /* 0x000fea0003800000 */
.L_x_17598:
[----:B-----5:R-:W-:Y:S01]  /*6100*/  HMUL2 R12, R64, R25 ;  /* 0x00000019400c7232 */ /* 0x020fe20000000000 */
[C---:B------:R-:W-:Y:S01]  /*6110*/  IADD3 R13, P1, R54.reuse, R74, RZ ;  /* 0x0000004a360d7210 */ /* 0x040fe20007f3e0ff */
[C---:B------:R-:W-:Y:S01]  /*6120*/  HFMA2 R68, R70.reuse, R15, R68 ;  /* 0x0000000f46447231 */ /* 0x040fe20000000044 */
[----:B------:R-:W-:Y:S01]  /*6130*/  BSSY B2, `(.L_x_17600) ;  /* 0x0000029000027945 */ /* 0x000fe20003800000 */
[----:B------:R-:W-:Y:S01]  /*6140*/  HFMA2.MMA R25, R70, R19, R18 ;  /* 0x0000001346197235 */ /* 0x000fe20000000012 */
[----:B------:R-:W-:Y:S01]  /*6150*/  LEA.HI.X.SX32 R16, R54, R67, 0x1, P1 ;  /* 0x0000004336107211 */ /* 0x000fe200008f0eff */
[----:B------:R-:W-:Y:S01]  /*6160*/  HFMA2.MMA R14, R65, R24, R12 ;  /* 0x00000018410e7235 */ /* 0x000fe2000000000c */
[----:B------:R-:W-:Y:S01]  /*6170*/  LEA R12, P2, R13, c[0x0][0x178], 0x1 ;  /* 0x00005e000d0c7a11 */ /* 0x000fe200078408ff */
[----:B------:R-:W-:-:S03]  /*6180*/  HFMA2 R24, R70, R23, R20 ;  /* 0x0000001746187231 */ /* 0x000fc60000000014 */
[----:B------:R-:W-:Y:S01]  /*6190*/  LEA.HI.X R13, R13, c[0x0][0x17c], R16, 0x1, P2 ;  /* 0x00005f000d0d7a11 */ /* 0x000fe200010f0c10 */
[----:B------:R-:W-:-:S05]  /*61a0*/  HFMA2.MMA R26, R71, R26, R14 ;  /* 0x0000001a471a7235 */ /* 0x000fca000000000e */
        /* <DEDUP_REMOVED lines=11> */
[----:B------:R-:W-:Y:S02]  /*6260*/  IADD3 R16, R42, 0x1, RZ ;  /* 0x000000012a107810 */ /* 0x000fe40007ffe0ff */
[----:B-----5:R-:W-:Y:S02]  /*6270*/  SEL R17, R13, RZ, !P1 ;  /* 0x000000ff0d117207 */ /* 0x020fe40004800000 */
[----:B------:R-:W-:-:S02]  /*6280*/  ISETP.GE.AND P3, PT, R18, R69, PT ;  /* 0x000000451200720c */ /* 0x000fc40003f66270 */
[-C--:B------:R-:W-:Y:S02]  /*6290*/  ISETP.GE.AND P1, PT, R16, R69.reuse, PT ;  /* 0x000000451000720c */ /* 0x080fe40003f26270 */
[----:B------:R-:W-:Y:S02]  /*62a0*/  IADD3 R18, R42, 0x7, RZ ;  /* 0x000000072a127810 */ /* 0x000fe40007ffe0ff */
[----:B------:R-:W-:Y:S02]  /*62b0*/  SEL R16, R14, RZ, !P6 ;  /* 0x000000ff0e107207 */ /* 0x000fe40007000000 */
[----:B------:R-:W-:Y:S02]  /*62c0*/  PRMT R14, R13, 0x7632, R14 ;  /* 0x000076320d0e7816 */ /* 0x000fe4000000000e */
[----:B------:R-:W-:Y:S02]  /*62d0*/  ISETP.GE.AND P2, PT, R18, R69, PT ;  /* 0x000000451200720c */ /* 0x000fe40003f46270 */
[----:B------:R-:W-:-:S02]  /*62e0*/  PRMT R18, R14, 0x7632, R18 ;  /* 0x000076320e127816 */ /* 0x000fc40000000012 */
[C---:B------:R-:W-:Y:S02]  /*62f0*/  PRMT R19, R15.reuse, 0x7632, R19 ;  /* 0x000076320f137816 */ /* 0x040fe40000000013 */
[----:B------:R-:W-:Y:S02]  /*6300*/  ISETP.GE.AND P6, PT, R42, R69, PT ;  /* 0x000000452a00720c */ /* 0x000fe40003fc6270 */
        /* <DEDUP_REMOVED lines=11> */
.L_x_17601:
[----:B------:R-:W-:Y:S05]  /*63c0*/  BSYNC B2 ;  /* 0x0000000000027941 */ /* 0x000fea0003800000 */
.L_x_17600:
[-C--:B------:R-:W-:Y:S01]  /*63d0*/  IADD3 R16, P1, R52, R74.reuse, RZ ;  /* 0x0000004a34107210 */ /* 0x080fe20007f3e0ff */
[----:B-----5:R-:W-:Y:S02]  /*63e0*/  HMUL2 R13, R64, R13 ;  /* 0x0000000d400d7232 */ /* 0x020fe40000000000 */
[----:B------:R-:W-:Y:S01]  /*63f0*/  HFMA2 R27, R70, R27, R26 ;  /* 0x0000001b461b7231 */ /* 0x000fe2000000001a */
[----:B------:R-:W-:Y:S02]  /*6400*/  LEA R20, P2, R16, c[0x0][0x178], 0x1 ;  /* 0x00005e0010147a11 */ /* 0x000fe400078408ff */
[----:B------:R-:W-:Y:S01]  /*6410*/  LEA.HI.X.SX32 R17, R52, R67, 0x1, P1 ;  /* 0x0000004334117211 */ /* 0x000fe200008f0eff */
[----:B------:R-:W-:Y:S01]  /*6420*/  HFMA2.MMA R12, R65, R12, R13 ;  /* 0x0000000c410c7235 */ /* 0x000fe2000000000d */
[----:B------:R-:W-:Y:S02]  /*6430*/  IADD3 R13, P1, R51, R74, RZ ;  /* 0x0000004a330d7210 */ /* 0x000fe40007f3e0ff */
[----:B------:R-:W-:Y:S01]  /*6440*/  LEA.HI.X R21, R16, c[0x0][0x17c], R17, 0x1, P2 ;  /* 0x00005f0010157a11 */ /* 0x000fe200010f0c11 */
[----:B------:R-:W-:Y:S01]  /*6450*/  BSSY B2, `(.L_x_17602) ;  /* 0x0000025000027945 */ /* 0x000fe20003800000 */
[----:B------:R-:W-:-:S02]  /*6460*/  LEA R16, P2, R13, c[0x0][0x178], 0x1 ;  /* 0x00005e000d107a11 */ /* 0x000fc400078408ff */
[----:B------:R-:W-:Y:S02]  /*6470*/  LEA.HI.X.SX32 R18, R51, R67, 0x1, P1 ;  /* 0x0000004333127211 */ /* 0x000fe400008f0eff */
[----:B------:R-:W5:Y:S02]  /*6480*/  LDG.E.128.CONSTANT R20, [R20.64] ;  /* 0x0000000a14147981 */ /* 0x000f64000c1e9d00 */
        /* <DEDUP_REMOVED lines=33> */
.L_x_17603:
[----:B------:R-:W-:Y:S05]  /*66a0*/  BSYNC B2 ;  /* 0x0000000000027941 */ /* 0x000fea0003800000 */
.L_x_17602:
        /* <DEDUP_REMOVED lines=37> */
.L_x_17605:
[----:B------:R-:W-:Y:S05]  /*6900*/  BSYNC B2 ;  /* 0x0000000000027941 */ /* 0x000fea0003800000 */
.L_x_17604:
[C---:B------:R-:W-:Y:S01]  /*6910*/  IADD3 R13, P1, R50.reuse, R74, RZ ;  /* 0x0000004a320d7210 */ /* 0x040fe20007f3e0ff */
[----:B------:R-:W-:Y:S01]  /*6920*/  HFMA2.MMA R21, R70, R15, R21 ;  /* 0x0000000f46157235 */ /* 0x000fe20000000015 */
[----:B------:R-:W-:Y:S02]  /*6930*/  HMUL2 R17, R64, R17 ;  /* 0x0000001140117232 */ /* 0x000fe40000000000 */
[----:B------:R-:W-:Y:S01]  /*6940*/  LEA R12, P2, R13, c[0x0][0x178], 0x1 ;  /* 0x00005e000d0c7a11 */ /* 0x000fe200078408ff */
[----:B------:R-:W-:Y:S01]  /*6950*/  HFMA2 R20, R71, R22, R20 ;  /* 0x0000001647147231 */ /* 0x000fe20000000014 */
[----:B------:R-:W-:Y:S01]  /*6960*/  LEA.HI.X.SX32 R14, R50, R67, 0x1, P1 ;  /* 0x00000043320e7211 */ /* 0x000fe200008f0eff */
[----:B------:R-:W-:-:S03]  /*6970*/  HFMA2 R17, R65, R16, R17 ;  /* 0x0000001041117231 */ /* 0x000fc60000000011 */
[----:B------:R-:W-:Y:S01]  /*6980*/  LEA.HI.X R13, R13, c[0x0][0x17c], R14, 0x1, P2 ;  /* 0x00005f000d0d7a11 */ /* 0x000fe200010f0c0e */
[----:B------:R-:W-:Y:S02]  /*6990*/  BSSY B2, `(.L_x_17606) ;  /* 0x0000023000027945 */ /* 0x000fe40003800000 */
[----:B------:R-:W-:-:S03]  /*69a0*/  HFMA2.MMA R18, R71, R18, R17 ;  /* 0x0000001247127235 */ /* 0x000fc60000000011 */
        /* <DEDUP_REMOVED lines=33> */
.L_x_17607:
[----:B------:R-:W-:Y:S05]  /*6bc0*/  BSYNC B2 ;  /* 0x0000000000027941 */ /* 0x000fea0003800000 */
.L_x_17606:
[----:B-----5:R-:W-:-:S04]  /*6bd0*/  HMUL2 R13, R64, R13 ;  /* 0x0000000d400d7232 */ /* 0x020fc80000000000 */
[----:B------:R-:W-:Y:S01]  /*6be0*/  HFMA2 R22, R65, R12, R13 ;  /* 0x0000000c41167231 */ /* 0x000fe2000000000d */
[----:B------:R-:W-:-:S04]  /*6bf0*/  IADD3 R12, P1, R49, R74, RZ ;  /* 0x0000004a310c7210 */ /* 0x000fc80007f3e0ff */
[----:B------:R-:W-:Y:S01]  /*6c00*/  LEA R16, P2, R12, c[0x0][0x178], 0x1 ;  /* 0x00005e000c107a11 */ /* 0x000fe200078408ff */
[----:B------:R-:W-:Y:S01]  /*6c10*/  BSSY B2, `(.L_x_17608) ;  /* 0x0000027000027945 */ /* 0x000fe20003800000 */
[----:B------:R-:W-:Y:S01]  /*6c20*/  LEA.HI.X.SX32 R13, R49, R67, 0x1, P1 ;  /* 0x00000043310d7211 */ /* 0x000fe200008f0eff */
[----:B------:R-:W-:-:S03]  /*6c30*/  HFMA2.MMA R14, R71, R14, R22 ;  /* 0x0000000e470e7235 */ /* 0x000fc60000000016 */
[----:B------:R-:W-:Y:S01]  /*6c40*/  LEA.HI.X R17, R12, c[0x0][0x17c], R13, 0x1, P2 ;  /* 0x00005f000c117a11 */ /* 0x000fe200010f0c0d */
[----:B------:R-:W-:Y:S01]  /*6c50*/  HFMA2 R13, R70, R19, R18 ;  /* 0x00000013460d7231 */ /* 0x000fe20000000012 */
[----:B------:R-:W-:-:S04]  /*6c60*/  HFMA2.MMA R12, R70, R23, R20 ;  /* 0x00000017460c7235 */ /* 0x000fc80000000014 */
[----:B------:R-:W5:Y:S01]  /*6c70*/  LDG.E.128.CONSTANT R16, [R16.64] ;  /* 0x0000000a10107981 */ /* 0x000f62000c1e9d00 */
[----:B------:R-:W-:Y:S05]  /*6c80*/  @P0 BRA `(.L_x_17609) ;  /* 0x000001f000000947 */ /* 0x000fea0003800000 */
[----:B------:R-:W-:Y:S02]  /*6c90*/  IADD3 R20, R42, 0x2, RZ ;  /* 0x000000022a147810 */ /* 0x000fe40007ffe0ff */
[----:B-----5:R-:W-:Y:S02]  /*6ca0*/  PRMT R22, R19, 0x7632, R22 ;  /* 0x0000763213167816 */ /* 0x020fe40000000016 */
        /* <DEDUP_REMOVED lines=16> */
[----:B------:R-:W-:-:S04]  /*6db0*/  IADD3 R20, R42, 0x6, RZ ;  /* 0x000000062a147810 */ /* 0x000fc80007ffe0ff */
[-C--:B------:R-:W-:Y:S02]  /*6dc0*/  ISETP.GE.AND P3, PT, R20, R69.reuse, PT ;  /* 0x000000451400720c */ /* 0x080fe40003f66270 */
[----:B------:R-:W-:Y:S02]  /*6dd0*/  IADD3 R20, R42, 0x7, RZ ;  /* 0x000000072a147810 */ /* 0x000fe40007ffe0ff */
[----:B------:R-:W-:Y:S02]  /*6de0*/  SEL R19, R19, RZ, !P3 ;  /* 0x000000ff13137207 */ /* 0x000fe40005800000 */
[----:B------:R-:W-:Y:S02]  /*6df0*/  ISETP.GE.AND P4, PT, R20, R69, PT ;  /* 0x000000451400720c */ /* 0x000fe40003f86270 */
[----:B------:R-:W-:Y:S02]  /*6e00*/  IADD3 R20, R42, 0x1, RZ ;  /* 0x000000012a147810 */ /* 0x000fe40007ffe0ff */
[----:B------:R-:W-:-:S02]  /*6e10*/  SEL R22, R22, RZ, !P4 ;  /* 0x000000ff16167207 */ /* 0x000fc40006000000 */
[----:B------:R-:W-:Y:S02]  /*6e20*/  ISETP.GE.AND P2, PT, R20, R69, PT ;  /* 0x000000451400720c */ /* 0x000fe40003f46270 */
[C---:B------:R-:W-:Y:S02]  /*6e30*/  PRMT R20, R16.reuse, 0x7632, R20 ;  /* 0x0000763210147816 */ /* 0x040fe40000000014 */
[----:B------:R-:W-:Y:S02]  /*6e40*/  SEL R16, R16, RZ, !P1 ;  /* 0x000000ff10107207 */ /* 0x000fe40004800000 */
[----:B------:R-:W-:Y:S02]  /*6e50*/  SEL R23, R20, RZ, !P2 ;  /* 0x000000ff14177207 */ /* 0x000fe40005000000 */
[----:B------:R-:W-:Y:S02]  /*6e60*/  PRMT R19, R19, 0x5410, R22 ;  /* 0x0000541013137816 */ /* 0x000fe40000000016 */
[----:B------:R-:W-:-:S02]  /*6e70*/  PRMT R16, R16, 0x5410, R23 ;  /* 0x0000541010107816 */ /* 0x000fc40000000017 */
.L_x_17609:
[----:B------:R-:W-:Y:S05]  /*6e80*/  BSYNC B2 ;  /* 0x0000000000027941 */ /* 0x000fea0003800000 */
.L_x_17608:
[----:B-----5:R-:W-:Y:S02]  /*6e90*/  HMUL2 R17, R64, R17 ;  /* 0x0000001140117232 */ /* 0x020fe40000000000 */
[----:B------:R-:W-:-:S02]  /*6ea0*/  HADD2.F32 R20, -RZ, R43.H0_H0 ;  /* 0x2000002bff147230 */ /* 0x000fc40000004100 */
[----:B------:R-:W-:Y:S02]  /*6eb0*/  HADD2.F32 R43, -RZ, R43.H1_H1 ;  /* 0x3000002bff2b7230 */ /* 0x000fe40000004100 */
[----:B------:R-:W-:Y:S01]  /*6ec0*/  HFMA2.MMA R17, R65, R16, R17 ;  /* 0x0000001041117235 */ /* 0x000fe20000000011 */
[----:B------:R-:W-:Y:S02]  /*6ed0*/  HADD2.F32 R23, -RZ, R48.H0_H0 ;  /* 0x20000030ff177230 */ /* 0x000fe40000004100 */
[----:B------:R-:W-:Y:S01]  /*6ee0*/  HFMA2 R15, R70, R15, R14 ;  /* 0x0000000f460f7231 */ /* 0x000fe2000000000e */
[----:B------:R-:W-:Y:S01]  /*6ef0*/  FADD.FTZ R20, R20, R43 ;  /* 0x0000002b14147221 */ /* 0x000fe20000010000 */
[----:B------:R-:W-:Y:S02]  /*6f00*/  HADD2.F32 R48, -RZ, R48.H1_H1 ;  /* 0x30000030ff307230 */ /* 0x000fe40000004100 */
[----:B------:R-:W-:Y:S02]  /*6f10*/  HADD2.F32 R26, -RZ, R24.H0_H0 ;  /* 0x20000018ff1a7230 */ /* 0x000fe40000004100 */
[----:B------:R-:W-:Y:S01]  /*6f20*/  HADD2.F32 R22, -RZ, R53.H0_H0 ;  /* 0x20000035ff167230 */ /* 0x000fe20000004100 */
[----:B------:R-:W-:Y:S01]  /*6f30*/  FADD.FTZ R23, R23, R48 ;  /* 0x0000003017177221 */ /* 0x000fe20000010000 */
[----:B------:R-:W-:-:S02]  /*6f40*/  HFMA2 R18, R71, R18, R17 ;  /* 0x0000001247127231 */ /* 0x000fc40000000011 */
[----:B------:R-:W-:Y:S02]  /*6f50*/  HADD2.F32 R17, -RZ, R24.H1_H1 ;  /* 0x30000018ff117230 */ /* 0x000fe40000004100 */
[--C-:B------:R-:W-:Y:S02]  /*6f60*/  HADD2.F32 R43, -RZ, R61.reuse.H0_H0 ;  /* 0x2000003dff2b7230 */ /* 0x100fe40000004100 */
[----:B------:R-:W-:Y:S01]  /*6f70*/  HADD2.F32 R14, -RZ, R61.H1_H1 ;  /* 0x3000003dff0e7230 */ /* 0x000fe20000004100 */
[----:B------:R-:W-:Y:S01]  /*6f80*/  FADD.FTZ R26, R26, R17 ;  /* 0x000000111a1a7221 */ /* 0x000fe20000010000 */
[----:B------:R-:W-:Y:S01]  /*6f90*/  HADD2.F32 R53, -RZ, R53.H1_H1 ;  /* 0x30000035ff357230 */ /* 0x000fe20000004100 */
[----:B------:R-:W-:Y:S01]  /*6fa0*/  HFMA2.MMA R18, R70, R19, R18 ;  /* 0x0000001346127235 */ /* 0x000fe20000000012 */
[----:B------:R-:W-:Y:S01]  /*6fb0*/  IADD3 R17, P1, R47, R74, RZ ;  /* 0x0000004a2f117210 */ /* 0x000fe20007f3e0ff */
[----:B------:R-:W-:Y:S01]  /*6fc0*/  FADD.FTZ R43, R43, R14 ;  /* 0x0000000e2b2b7221 */ /* 0x000fe20000010000 */
[----:B------:R-:W-:Y:S01]  /*6fd0*/  HADD2.F32 R48, -RZ, R21.H0_H0 ;  /* 0x20000015ff307230 */ /* 0x000fe20000004100 */
[----:B------:R-:W-:Y:S01]  /*6fe0*/  FADD.FTZ R22, R22, R53 ;  /* 0x0000003516167221 */ /* 0x000fe20000010000 */
[----:B------:R-:W-:Y:S01]  /*6ff0*/  HADD2.F32 R14, -RZ, R25.H0_H0 ;  /* 0x20000019ff0e7230 */ /* 0x000fe20000004100 */
[----:B------:R-:W-:Y:S01]  /*7000*/  LEA R16, P2, R17, c[0x0][0x178], 0x1 ;  /* 0x00005e0011107a11 */ /* 0x000fe200078408ff */
[----:B------:R-:W-:-:S02]  /*7010*/  HADD2.F32 R21, -RZ, R21.H1_H1 ;  /* 0x30000015ff157230 */ /* 0x000fc40000004100 */
[----:B------:R-:W-:Y:S02]  /*7020*/  HADD2.F32 R19, -RZ, R12.H0_H0 ;  /* 0x2000000cff137230 */ /* 0x000fe40000004100 */
[----:B------:R-:W-:Y:S01]  /*7030*/  HADD2.F32 R25, -RZ, R25.H1_H1 ;  /* 0x30000019ff197230 */ /* 0x000fe20000004100 */
[----:B------:R-:W-:Y:S01]  /*7040*/  FADD.FTZ R48, R48, R21 ;  /* 0x0000001530307221 */ /* 0x000fe20000010000 */
[--C-:B------:R-:W-:Y:S02]  /*7050*/  HADD2.F32 R24, -RZ, R68.reuse.H0_H0 ;  /* 0x20000044ff187230 */ /* 0x100fe40000004100 */
[----:B------:R-:W-:Y:S01]  /*7060*/  HADD2.F32 R53, -RZ, R68.H1_H1 ;  /* 0x30000044ff357230 */ /* 0x000fe20000004100 */
[----:B------:R-:W-:Y:S01]  /*7070*/  LEA.HI.X.SX32 R68, R47, R67, 0x1, P1 ;  /* 0x000000432f447211 */ /* 0x000fe200008f0eff */
[----:B------:R-:W-:Y:S01]  /*7080*/  HADD2.F32 R12, -RZ, R12.H1_H1 ;  /* 0x3000000cff0c7230 */ /* 0x000fe20000004100 */
[----:B------:R-:W-:Y:S01]  /*7090*/  FADD.FTZ R25, R14, R25 ;  /* 0x000000190e197221 */ /* 0x000fe20000010000 */
[----:B------:R-:W-:Y:S01]  /*70a0*/  HADD2.F32 R14, -RZ, R27.H0_H0 ;  /* 0x2000001bff0e7230 */ /* 0x000fe20000004100 */
[----:B------:R-:W-:Y:S01]  /*70b0*/  FADD.FTZ R24, R24, R53 ;  /* 0x0000003518187221 */ /* 0x000fe20000010000 */
[----:B------:R-:W-:Y:S01]  /*70c0*/  LEA.HI.X R17, R17, c[0x0][0x17c], R68, 0x1, P2 ;  /* 0x00005f0011117a11 */ /* 0x000fe200010f0c44 */
[----:B------:R-:W-:Y:S01]  /*70d0*/  FADD.FTZ R21, R19, R12 ;  /* 0x0000000c13157221 */ /* 0x000fe20000010000 */
[----:B------:R-:W-:-:S02]  /*70e0*/  HADD2.F32 R76, -RZ, R13.H0_H0 ;  /* 0x2000000dff4c7230 */ /* 0x000fc40000004100 */
[--C-:B------:R-:W-:Y:S02]  /*70f0*/  HADD2.F32 R53, -RZ, R15.reuse.H0_H0 ;  /* 0x2000000fff357230 */ /* 0x100fe40000004100 */
[----:B------:R-:W-:Y:S02]  /*7100*/  HADD2.F32 R12, -RZ, R15.H1_H1 ;  /* 0x3000000fff0c7230 */ /* 0x000fe40000004100 */
[----:B------:R-:W-:Y:S02]  /*7110*/  HADD2.F32 R27, -RZ, R27.H1_H1 ;  /* 0x3000001bff1b7230 */ /* 0x000fe40000004100 */
[----:B------:R-:W-:Y:S01]  /*7120*/  HADD2.F32 R13, -RZ, R13.H1_H1 ;  /* 0x3000000dff0d7230 */ /* 0x000fe20000004100 */
[----:B------:R-:W-:Y:S01]  /*7130*/  FADD.FTZ R53, R53, R12 ;  /* 0x0000000c35357221 */ /* 0x000fe20000010000 */
[--C-:B------:R-:W-:Y:S01]  /*7140*/  HADD2.F32 R68, -RZ, R18.reuse.H0_H0 ;  /* 0x20000012ff447230 */ /* 0x100fe20000004100 */
[----:B------:R-:W-:Y:S01]  /*7150*/  FADD.FTZ R27, R14, R27 ;  /* 0x0000001b0e1b7221 */ /* 0x000fe20000010000 */
[----:B------:R-:W-:Y:S01]  /*7160*/  HADD2.F32 R15, -RZ, R18.H1_H1 ;  /* 0x30000012ff0f7230 */ /* 0x000fe20000004100 */
[----:B------:R-:W-:-:S04]  /*7170*/  FADD.FTZ R76, R76, R13 ;  /* 0x0000000d4c4c7221 */ /* 0x000fc80000010000 */
[----:B------:R-:W-:Y:S02]  /*7180*/  FADD.FTZ R68, R68, R15 ;  /* 0x0000000f44447221 */ /* 0x000fe40000010000 */
[----:B------:R0:W5:Y:S01]  /*7190*/  LDG.E.128.CONSTANT R12, [R16.64] ;  /* 0x0000000a100c7981 */ /* 0x000162000c1e9d00 */
[----:B------:R-:W-:Y:S01]  /*71a0*/  BSSY B2, `(.L_x_17610) ;  /* 0x0000021000027945 */ /* 0x000fe20003800000 */
[----:B------:R-:W-:Y:S05]  /*71b0*/  @P0 BRA `(.L_x_17611) ;  /* 0x000001f000000947 */ /* 0x000fea0003800000 */
[----:B0-----:R-:W-:-:S04]  /*71c0*/  IADD3 R16, R42, 0x2, RZ ;  /* 0x000000022a107810 */ /* 0x001fc80007ffe0ff */
        /* <DEDUP_REMOVED lines=30> */
.L_x_17611:
[----:B------:R-:W-:Y:S05]  /*73b0*/  BSYNC B2 ;  /* 0x0000000000027941 */ /* 0x000fea0003800000 */
.L_x_17610:
[----:B-----5:R-:W-:-:S04]  /*73c0*/  HMUL2 R13, R64, R13 ;  /* 0x0000000d400d7232 */ /* 0x020fc80000000000 */
[----:B------:R-:W-:-:S06]  /*73d0*/  HFMA2 R13, R65, R12, R13 ;  /* 0x0000000c410d7231 */ /* 0x000fcc000000000d */
[----:B------:R-:W-:-:S10]  /*73e0*/  HFMA2.MMA R13, R71, R14, R13 ;  /* 0x0000000e470d7235 */ /* 0x000fd4000000000d */
[----:B------:R-:W-:Y:S01]  /*73f0*/  HFMA2 R15, R70, R15, R13 ;  /* 0x0000000f460f7231 */ /* 0x000fe2000000000d */
[CC--:B------:R-:W-:Y:S02]  /*7400*/  IADD3 R13, P1, R46.reuse, R74.reuse, RZ ;  /* 0x0000004a2e0d7210 */ /* 0x0c0fe40007f3e0ff */
[----:B------:R-:W-:Y:S02]  /*7410*/  IADD3 R74, P3, R45, R74, RZ ;  /* 0x0000004a2d4a7210 */ /* 0x000fe40007f7e0ff */
[----:B------:R-:W-:Y:S01]  /*7420*/  LEA R12, P2, R13, c[0x0][0x178], 0x1 ;  /* 0x00005e000d0c7a11 */ /* 0x000fe200078408ff */
[--C-:B------:R-:W-:Y:S01]  /*7430*/  HADD2.F32 R61, -RZ, R15.reuse.H0_H0 ;  /* 0x2000000fff3d7230 */ /* 0x100fe20000004100 */
[-C--:B------:R-:W-:Y:S01]  /*7440*/  LEA.HI.X.SX32 R14, R46, R67.reuse, 0x1, P1 ;  /* 0x000000432e0e7211 */ /* 0x080fe200008f0eff */
[----:B------:R-:W-:Y:S01]  /*7450*/  BSSY B2, `(.L_x_17612) ;  /* 0x0000028000027945 */ /* 0x000fe20003800000 */
[----:B------:R-:W-:Y:S02]  /*7460*/  LEA.HI.X.SX32 R67, R45, R67, 0x1, P3 ;  /* 0x000000432d437211 */ /* 0x000fe400018f0eff */
[----:B------:R-:W-:Y:S01]  /*7470*/  LEA.HI.X R13, R13, c[0x0][0x17c], R14, 0x1, P2 ;  /* 0x00005f000d0d7a11 */ /* 0x000fe200010f0c0e */
[----:B------:R-:W-:Y:S01]  /*7480*/  HADD2.F32 R14, -RZ, R15.H1_H1 ;  /* 0x3000000fff0e7230 */ /* 0x000fe20000004100 */
[----:B0-----:R-:W-:-:S04]  /*7490*/  LEA R16, P1, R74, c[0x0][0x178], 0x1 ;  /* 0x00005e004a107a11 */ /* 0x001fc800078208ff */
[----:B------:R-:W-:Y:S01]  /*74a0*/  FADD.FTZ R61, R61, R14 ;  /* 0x0000000e3d3d7221 */ /* 0x000fe20000010000 */
[----:B------:R-:W-:Y:S01]  /*74b0*/  LEA.HI.X R17, R74, c[0x0][0x17c], R67, 0x1, P1 ;  /* 0x00005f004a117a11 */ /* 0x000fe200008f0c43 */
        /* <DEDUP_REMOVED lines=33> */
.L_x_17613:
[----:B------:R-:W-:Y:S05]  /*76d0*/  BSYNC B2 ;  /* 0x0000000000027941 */ /* 0x000fea0003800000 */
.L_x_17612:
[----:B------:R-:W5:Y:S02]  /*76e0*/  LDG.E.128.CONSTANT R16, [R16.64] ;  /* 0x0000000a10107981 */ /* 0x000f64000c1e9d00 */
[----:B-----5:R-:W-:Y:S01]  /*76f0*/  HMUL2 R13, R64, R13 ;  /* 0x0000000d400d7232 */ /* 0x020fe20000000000 */
[----:B------:R-:W-:Y:S05]  /*7700*/  BSSY B2, `(.L_x_17614) ;  /* 0x0000023000027945 */ /* 0x000fea0003800000 */
[----:B------:R-:W-:-:S10]  /*7710*/  HFMA2.MMA R13, R65, R12, R13 ;  /* 0x0000000c410d7235 */ /* 0x000fd4000000000d */
[----:B------:R-:W-:Y:S01]  /*7720*/  HFMA2 R14, R71, R14, R13 ;  /* 0x0000000e470e7231 */ /* 0x000fe2000000000d */
[----:B------:R-:W-:Y:S05]  /*7730*/  @P0 BRA `(.L_x_17615) ;  /* 0x000001f000000947 */ /* 0x000fea0003800000 */
[C---:B------:R-:W-:Y:S02]  /*7740*/  IADD3 R12, R42.reuse, 0x1, RZ ;  /* 0x000000012a0c7810 */ /* 0x040fe40007ffe0ff */
[-C--:B------:R-:W-:Y:S02]  /*7750*/  ISETP.GE.AND P0, PT, R42, R69.reuse, PT ;  /* 0x000000452a00720c */ /* 0x080fe40003f06270 */
[----:B------:R-:W-:Y:S02]  /*7760*/  ISETP.GE.AND P1, PT, R12, R69, PT ;  /* 0x000000450c00720c */ /* 0x000fe40003f26270 */
[C---:B------:R-:W-:Y:S02]  /*7770*/  PRMT R12, R16.reuse, 0x7632, R12 ;  /* 0x00007632100c7816 */ /* 0x040fe4000000000c */
[----:B------:R-:W-:Y:S02]  /*7780*/  SEL R16, R16, RZ, !P0 ;  /* 0x000000ff10107207 */ /* 0x000fe40004000000 */
[----:B------:R-:W-:-:S02]  /*7790*/  SEL R13, R12, RZ, !P1 ;  /* 0x000000ff0c0d7207 */ /* 0x000fc40004800000 */
[----:B------:R-:W-:Y:S02]  /*77a0*/  IADD3 R12, R42, 0x2, RZ ;  /* 0x000000022a0c7810 */ /* 0x000fe40007ffe0ff */
[----:B------:R-:W-:Y:S02]  /*77b0*/  PRMT R16, R16, 0x5410, R13 ;  /* 0x0000541010107816 */ /* 0x000fe4000000000d */
        /* <DEDUP_REMOVED lines=11> */
[----:B------:R-:W-:Y:S02]  /*7870*/  ISETP.GE.AND P1, PT, R12, R69, PT ;  /* 0x000000450c00720c */ /* 0x000fe40003f26270 */
[----:B------:R-:W-:-:S04]  /*7880*/  IADD3 R12, R42, 0x6, RZ ;  /* 0x000000062a0c7810 */ /* 0x000fc80007ffe0ff */
[-C--:B------:R-:W-:Y:S02]  /*7890*/  ISETP.GE.AND P2, PT, R12, R69.reuse, PT ;  /* 0x000000450c00720c */ /* 0x080fe40003f46270 */
[----:B------:R-:W-:Y:S02]  /*78a0*/  PRMT R12, R18, 0x7632, R12 ;  /* 0x00007632120c7816 */ /* 0x000fe4000000000c */
[----:B------:R-:W-:Y:S02]  /*78b0*/  IADD3 R18, R42, 0x7, RZ ;  /* 0x000000072a127810 */ /* 0x000fe40007ffe0ff */
[----:B------:R-:W-:Y:S02]  /*78c0*/  SEL R12, R12, RZ, !P1 ;  /* 0x000000ff0c0c7207 */ /* 0x000fe40004800000 */
[----:B------:R-:W-:Y:S02]  /*78d0*/  ISETP.GE.AND P0, PT, R18, R69, PT ;  /* 0x000000451200720c */ /* 0x000fe40003f06270 */
[----:B------:R-:W-:-:S02]  /*78e0*/  PRMT R18, R13, 0x5410, R12 ;  /* 0x000054100d127816 */ /* 0x000fc4000000000c */
[C---:B------:R-:W-:Y:S02]  /*78f0*/  PRMT R12, R19.reuse, 0x7632, R12 ;  /* 0x00007632130c7816 */ /* 0x040fe4000000000c */
[----:B------:R-:W-:Y:S02]  /*7900*/  SEL R19, R19, RZ, !P2 ;  /* 0x000000ff13137207 */ /* 0x000fe40005000000 */
[----:B------:R-:W-:-:S04]  /*7910*/  SEL R12, R12, RZ, !P0 ;  /* 0x000000ff0c0c7207 */ /* 0x000fc80004000000 */
[----:B------:R-:W-:Y:S02]  /*7920*/  PRMT R19, R19, 0x5410, R12 ;  /* 0x0000541013137816 */ /* 0x000fe4000000000c */
.L_x_17615:
[----:B------:R-:W-:Y:S05]  /*7930*/  BSYNC B2 ;  /* 0x0000000000027941 */ /* 0x000fea0003800000 */
.L_x_17614:
        /* <DEDUP_REMOVED lines=27> */
.L_x_17583:
[----:B------:R-:W-:Y:S05]  /*7af0*/  BSYNC B0 ;  /* 0x0000000000007941 */ /* 0x000fea0003800000 */
.L_x_17582:
        /* <DEDUP_REMOVED lines=10> */
.L_x_17581:
[----:B------:R-:W-:Y:S05]  /*7ba0*/  BSYNC B1 ;  /* 0x0000000000017941 */ /* 0x000fea0003800000 */
.L_x_17579:
        /* <DEDUP_REMOVED lines=31> */
[----:B------:R-:W-:Y:S02]  /*7da0*/  IADD3 R11, R14, 0x1f, RZ ;  /* 0x0000001f0e0b7810 */ /* 0x000fe40007ffe0ff */
[----:B------:R-:W4:Y:S01]  /*7db0*/  SHFL.BFLY PT, R23, R10, 0x2, 0x1f ;  /* 0x0c401f000a177f89 */ /* 0x000f2200000e0000 */
[----:B-----5:R-:W-:Y:S01]  /*7dc0*/  FADD.FTZ R2, R0, R3 ;  /* 0x0000000300027221 */ /* 0x020fe20000010000 */
[----:B------:R-:W-:Y:S02]  /*7dd0*/  ISETP.GT.U32.AND P3, PT, R11, 0x3e, PT ;  /* 0x0000003e0b00780c */ /* 0x000fe40003f64070 */
[----:B------:R-:W5:Y:S01]  /*7de0*/  SHFL.BFLY PT, R27, R8, 0x2, 0x1f ;  /* 0x0c401f00081b7f89 */ /* 0x000f6200000e0000 */
[----:B------:R-:W-:Y:S01]  /*7df0*/  FADD.FTZ R0, R37, R6 ;  /* 0x0000000625007221 */ /* 0x000fe20000010000 */
[----:B------:R-:W-:-:S02]  /*7e00*/  LEA.HI R37, R9, R14, RZ, 0x5 ;  /* 0x0000000e09257211 */ /* 0x000fc400078f28ff */
[----:B------:R-:W5:Y:S01]  /*7e10*/  SHFL.BFLY PT, R16, R35, 0x1, 0x1f ;  /* 0x0c201f0023107f89 */ /* 0x000f6200000e0000 */
[----:B0-----:R-:W-:Y:S01]  /*7e20*/  FADD.FTZ R13, R13, R34 ;  /* 0x000000220d0d7221 */ /* 0x001fe20000010000 */
[----:B------:R-:W-:Y:S02]  /*7e30*/  LOP3.LUT R9, R37, 0xffffffe0, RZ, 0xc0, !PT ;  /* 0xffffffe025097812 */ /* 0x000fe400078ec0ff */
[----:B------:R-:W0:Y:S01]  /*7e40*/  SHFL.BFLY PT, R12, R7, 0x1, 0x1f ;  /* 0x0c201f00070c7f89 */ /* 0x000e2200000e0000 */
[----:B-1----:R-:W-:Y:S01]  /*7e50*/  FADD.FTZ R29, R18, R29 ;  /* 0x0000001d121d7221 */ /* 0x002fe20000010000 */
[----:B------:R-:W-:Y:S02]  /*7e60*/  SHF.R.S32.HI R37, RZ, 0x5, R37 ;  /* 0x00000005ff257819 */ /* 0x000fe40000011425 */
[----:B------:R-:W1:Y:S01]  /*7e70*/  SHFL.BFLY PT, R24, R17, 0x1, 0x1f ;  /* 0x0c201f0011187f89 */ /* 0x000e6200000e0000 */
[----:B--2---:R-:W-:-:S03]  /*7e80*/  FADD.FTZ R5, R5, R4 ;  /* 0x0000000405057221 */ /* 0x004fc60000010000 */
[----:B------:R-:W2:Y:S01]  /*7e90*/  SHFL.BFLY PT, R20, R15, 0x1, 0x1f ;  /* 0x0c201f000f147f89 */ /* 0x000ea200000e0000 */
[----:B---3--:R-:W-:-:S03]  /*7ea0*/  FADD.FTZ R19, R19, R28 ;  /* 0x0000001c13137221 */ /* 0x008fc60000010000 */
[----:B------:R-:W3:Y:S01]  /*7eb0*/  SHFL.BFLY PT, R18, R13, 0x1, 0x1f ;  /* 0x0c201f000d127f89 */ /* 0x000ee200000e0000 */
[----:B----4-:R-:W-:Y:S02]  /*7ec0*/  FADD.FTZ R23, R23, R10 ;  /* 0x0000000a17177221 */ /* 0x010fe40000010000 */
[----:B-----5:R-:W-:Y:S01]  /*7ed0*/  FADD.FTZ R27, R27, R8 ;  /* 0x000000081b1b7221 */ /* 0x020fe20000010000 */
[----:B------:R-:W4:Y:S01]  /*7ee0*/  SHFL.BFLY PT, R10, R33, 0x1, 0x1f ;  /* 0x0c201f00210a7f89 */ /* 0x000f2200000e0000 */
[----:B------:R-:W-:-:S03]  /*7ef0*/  FADD.FTZ R4, R35, R16 ;  /* 0x0000001023047221 */ /* 0x000fc60000010000 */
[----:B------:R-:W5:Y:S01]  /*7f00*/  SHFL.BFLY PT, R22, R31, 0x1, 0x1f ;  /* 0x0c201f001f167f89 */ /* 0x000f6200000e0000 */
[----:B------:R-:W-:Y:S02]  /*7f10*/  IMAD.IADD R16, R14, 0x1, -R9 ;  /* 0x000000010e107824 */ /* 0x000fe400078e0a09 */
[----:B0-----:R-:W-:Y:S01]  /*7f20*/  FADD.FTZ R3, R7, R12 ;  /* 0x0000000c07037221 */ /* 0x001fe20000010000 */
[----:B------:R-:W0:Y:S02]  /*7f30*/  SHFL.BFLY PT, R26, R29, 0x1, 0x1f ;  /* 0x0c201f001d1a7f89 */ /* 0x000e2400000e0000 */
[----:B------:R-:W-:Y:S01]  /*7f40*/  LOP3.LUT R12, R16, 0x3, RZ, 0xc0, !PT ;  /* 0x00000003100c7812 */ /* 0x000fe200078ec0ff */
[----:B-1----:R-:W-:Y:S01]  /*7f50*/  FADD.FTZ R11, R17, R24 ;  /* 0x00000018110b7221 */ /* 0x002fe20000010000 */
[----:B------:R-:W1:Y:S01]  /*7f60*/  SHFL.BFLY PT, R28, R19, 0x1, 0x1f ;  /* 0x0c201f00131c7f89 */ /* 0x000e6200000e0000 */
[----:B------:R-:W-:Y:S02]  /*7f70*/  LOP3.LUT R17, R14, 0xffffffc0, RZ, 0xc0, !PT ;  /* 0xffffffc00e117812 */ /* 0x000fe400078ec0ff */
[----:B------:R-:W-:Y:S01]  /*7f80*/  ISETP.NE.AND P2, PT, R12, RZ, PT ;  /* 0x000000ff0c00720c */ /* 0x000fe20003f45270 */
[----:B------:R-:W1:Y:S01]  /*7f90*/  SHFL.BFLY PT, R30, R21, 0x1, 0x1f ;  /* 0x0c201f00151e7f89 */ /* 0x000e6200000e0000 */
[----:B--2---:R-:W-:Y:S01]  /*7fa0*/  FADD.FTZ R9, R15, R20 ;  /* 0x000000140f097221 */ /* 0x004fe20000010000 */
[----:B------:R-:W-:Y:S01]  /*7fb0*/  SHF.R.S32.HI R15, RZ, 0x1f, R16 ;  /* 0x0000001fff0f7819 */ /* 0x000fe20000011410 */
[----:B---3--:R-:W-:Y:S01]  /*7fc0*/  FADD.FTZ R7, R13, R18 ;  /* 0x000000120d077221 */ /* 0x008fe20000010000 */
[----:B------:R-:W2:Y:S01]  /*7fd0*/  SHFL.BFLY PT, R32, R23, 0x1, 0x1f ;  /* 0x0c201f0017207f89 */ /* 0x000ea200000e0000 */
[----:B------:R-:W-:-:S02]  /*7fe0*/  ISETP.NE.OR P5, PT, R17, 0x40, P2 ;  /* 0x000000401100780c */ /* 0x000fc400017a5670 */
[----:B------:R-:W-:Y:S01]  /*7ff0*/  LEA.HI R16, R15, R16, RZ, 0x2 ;  /* 0x000000100f107211 */ /* 0x000fe200078f10ff */
[----:B------:R-:W3:Y:S01]  /*8000*/  SHFL.BFLY PT, R34, R25, 0x1, 0x1f ;  /* 0x0c201f0019227f89 */ /* 0x000ee200000e0000 */
[----:B------:R-:W-:Y:S01]  /*8010*/  LOP3.LUT R18, R14, 0xffffffe0, RZ, 0xc0, !PT ;  /* 0xffffffe00e127812 */ /* 0x000fe200078ec0ff */
[----:B----4-:R-:W-:Y:S01]  /*8020*/  FADD.FTZ R6, R33, R10 ;  /* 0x0000000a21067221 */ /* 0x010fe20000010000 */
[----:B------:R-:W-:Y:S01]  /*8030*/  SHF.R.S32.HI R16, RZ, 0x2, R16 ;  /* 0x00000002ff107819 */ /* 0x000fe20000011410 */
[----:B------:R-:W4:Y:S01]  /*8040*/  SHFL.BFLY PT, R36, R27, 0x1, 0x1f ;  /* 0x0c201f001b247f89 */ /* 0x000f2200000e0000 */
[----:B------:R-:W-:Y:S01]  /*8050*/  ISETP.NE.OR P4, PT, R18, 0x20, P2 ;  /* 0x000000201200780c */ /* 0x000fe20001785670 */
[----:B-----5:R-:W-:Y:S01]  /*8060*/  FADD.FTZ R8, R31, R22 ;  /* 0x000000161f087221 */ /* 0x020fe20000010000 */
[C---:B------:R-:W-:Y:S01]  /*8070*/  ISETP.GT.OR P0, PT, R14.reuse, 0x3f, P2 ;  /* 0x0000003f0e00780c */ /* 0x040fe20001704670 */
[----:B------:R-:W-:Y:S01]  /*8080*/  BAR.SYNC.DEFER_BLOCKING 0x0 ;  /* 0x0000000000007b1d */ /* 0x000fe20000010000 */
[----:B------:R-:W-:Y:S01]  /*8090*/  ISETP.GT.OR P1, PT, R14, 0x1f, P2 ;  /* 0x0000001f0e00780c */ /* 0x000fe20001724670 */
[----:B0-----:R-:W-:-:S02]  /*80a0*/  FADD.FTZ R10, R29, R26 ;  /* 0x0000001a1d0a7221 */ /* 0x001fc40000010000 */
[----:B-1----:R-:W-:Y:S02]  /*80b0*/  FADD.FTZ R13, R19, R28 ;  /* 0x0000001c130d7221 */ /* 0x002fe40000010000 */
[----:B------:R-:W-:Y:S02]  /*80c0*/  IMAD R18, R37, 0x80, R16 ;  /* 0x0000008025127824 */ /* 0x000fe400078e0210 */
        /* <DEDUP_REMOVED lines=21> */
.L_x_17618:
[----:B------:R-:W-:Y:S05]  /*8220*/  BSYNC B0 ;  /* 0x0000000000007941 */ /* 0x000fea0003800000 */
.L_x_17617:
        /* <DEDUP_REMOVED lines=35> */
.L_x_17620:
[----:B------:R-:W-:Y:S05]  /*8460*/  BSYNC B0 ;  /* 0x0000000000007941 */ /* 0x000fea0003800000 */
.L_x_17619:
        /* <DEDUP_REMOVED lines=19> */
.L_x_17622:
[----:B------:R-:W-:Y:S05]  /*85a0*/  BSYNC B0 ;  /* 0x0000000000007941 */ /* 0x000fea0003800000 */
.L_x_17621:
        /* <DEDUP_REMOVED lines=36> */
.L_x_17624:
[----:B------:R-:W-:Y:S05]  /*87f0*/  BSYNC B0 ;  /* 0x0000000000007941 */ /* 0x000fea0003800000 */
.L_x_17623:
        /* <DEDUP_REMOVED lines=25> */
[----:B01----:R-:W-:Y:S02]  /*8990*/  LEA R18, P0, R25, c[0x0][0x160], 0x1 ;  /* 0x0000580019127a11 */ /* 0x003fe400078008ff */
        /* <DEDUP_REMOVED lines=61> */
[----:B------:R-:W-:Y:S02]  /*8d70*/  F2FP.PACK_AB R2, R5, R2 ;  /* 0x000000020502723e */ /* 0x000fe400000000ff */
[----:B------:R-:W-:Y:S02]  /*8d80*/  IADD3 R5, P2, R16, UR4, RZ ;  /* 0x0000000410057c10 */ /* 0x000fe4000ff5e0ff */
[----:B------:R-:W-:Y:S01]  /*8d90*/  IADD3 R47, P1, R45, UR4, RZ ;  /* 0x000000042d2f7c10 */ /* 0x000fe2000ff3e0ff */
[----:B------:R0:W-:Y:S01]  /*8da0*/  STG.E.U16 [R18.64], R2 ;  /* 0x0000000212007986 */ /* 0x0001e2000c10150a */
[----:B------:R-:W-:-:S02]  /*8db0*/  LEA.HI.X.SX32 R52, R44, UR7, 0x1, P0 ;  /* 0x000000072c347c11 */ /* 0x000fc400080f0eff */
[----:B------:R-:W-:Y:S02]  /*8dc0*/  LEA R44, P0, R49, c[0x0][0x160], 0x1 ;  /* 0x00005800312c7a11 */ /* 0x000fe400078008ff */
[----:B------:R-:W-:Y:S02]  /*8dd0*/  LEA.HI.X.SX32 R16, R16, UR7, 0x1, P2 ;  /* 0x0000000710107c11 */ /* 0x000fe400090f0eff */
[----:B------:R-:W-:Y:S02]  /*8de0*/  LEA R48, P2, R5, c[0x0][0x160], 0x1 ;  /* 0x0000580005307a11 */ /* 0x000fe400078408ff */
[----:B------:R-:W-:Y:S02]  /*8df0*/  F2FP.PACK_AB R0, R3, R0 ;  /* 0x000000000300723e */ /* 0x000fe400000000ff */
[----:B------:R-:W-:Y:S02]  /*8e00*/  LEA.HI.X.SX32 R50, R45, UR7, 0x1, P1 ;  /* 0x000000072d327c11 */ /* 0x000fe400088f0eff */
[----:B------:R-:W-:-:S02]  /*8e10*/  LEA.HI.X R45, R49, c[0x0][0x164], R52, 0x1, P0 ;  /* 0x00005900312d7a11 */ /* 0x000fc400000f0c34 */
[----:B------:R-:W-:Y:S02]  /*8e20*/  PRMT R3, R2, 0x7632, R3 ;  /* 0x0000763202037816 */ /* 0x000fe40000000003 */
[----:B------:R-:W-:Y:S02]  /*8e30*/  F2FP.PACK_AB R4, R7, R4 ;  /* 0x000000040704723e */ /* 0x000fe400000000ff */
[----:B------:R-:W-:Y:S01]  /*8e40*/  LEA.HI.X R49, R5, c[0x0][0x164], R16, 0x1, P2 ;  /* 0x0000590005317a11 */ /* 0x000fe200010f0c10 */
[----:B------:R1:W-:Y:S01]  /*8e50*/  STG.E.U16 [R22.64], R3 ;  /* 0x0000000316007986 */ /* 0x0003e2000c10150a */
[----:B------:R-:W-:Y:S02]  /*8e60*/  PRMT R5, R0, 0x7632, R5 ;  /* 0x0000763200057816 */ /* 0x000fe40000000005 */
[----:B------:R-:W-:Y:S01]  /*8e70*/  F2FP.PACK_AB R6, R9, R6 ;  /* 0x000000060906723e */ /* 0x000fe200000000ff */
[----:B------:R-:W-:Y:S01]  /*8e80*/  STG.E.U16 [R20.64], R0 ;  /* 0x0000000014007986 */ /* 0x000fe2000c10150a */
[----:B------:R-:W-:-:S02]  /*8e90*/  PRMT R7, R4, 0x7632, R7 ;  /* 0x0000763204077816 */ /* 0x000fc40000000007 */
[----:B------:R-:W-:Y:S01]  /*8ea0*/  F2FP.PACK_AB R8, R11, R8 ;  /* 0x000000080b08723e */ /* 0x000fe200000000ff */
[----:B------:R2:W-:Y:S01]  /*8eb0*/  STG.E.U16 [R24.64], R5 ;  /* 0x0000000518007986 */ /* 0x0005e2000c10150a */
[----:B0-----:R-:W-:Y:S02]  /*8ec0*/  PRMT R2, R6, 0x7632, R2 ;  /* 0x0000763206027816 */ /* 0x001fe40000000002 */
[----:B------:R-:W-:Y:S01]  /*8ed0*/  F2FP.PACK_AB R10, R13, R10 ;  /* 0x0000000a0d0a723e */ /* 0x000fe200000000ff */
[----:B------:R-:W-:Y:S01]  /*8ee0*/  STG.E.U16 [R26.64], R4 ;  /* 0x000000041a007986 */ /* 0x000fe2000c10150a */
[----:B------:R-:W-:Y:S02]  /*8ef0*/  PRMT R18, R8, 0x7632, R18 ;  /* 0x0000763208127816 */ /* 0x000fe40000000012 */
[----:B------:R-:W-:Y:S01]  /*8f00*/  F2FP.PACK_AB R12, R15, R12 ;  /* 0x0000000c0f0c723e */ /* 0x000fe200000000ff */
[----:B------:R-:W-:Y:S01]  /*8f10*/  STG.E.U16 [R28.64], R7 ;  /* 0x000000071c007986 */ /* 0x000fe2000c10150a */
[----:B------:R-:W-:-:S02]  /*8f20*/  LEA R46, P1, R47, c[0x0][0x160], 0x1 ;  /* 0x000058002f2e7a11 */ /* 0x000fc400078208ff */
[----:B------:R-:W-:Y:S01]  /*8f30*/  PRMT R19, R10, 0x7632, R19 ;  /* 0x000076320a137816 */ /* 0x000fe20000000013 */
[----:B------:R-:W-:Y:S01]  /*8f40*/  STG.E.U16 [R32.64], R6 ;  /* 0x0000000620007986 */ /* 0x000fe2000c10150a */
[----:B------:R-:W-:Y:S02]  /*8f50*/  F2FP.PACK_AB R14, R17, R14 ;  /* 0x0000000e110e723e */ /* 0x000fe400000000ff */
[----:B-1----:R-:W-:Y:S01]  /*8f60*/  PRMT R22, R12, 0x7632, R22 ;  /* 0x000076320c167816 */ /* 0x002fe20000000016 */
        /* <DEDUP_REMOVED lines=12> */
.L_x_17625:
        /* <DEDUP_REMOVED lines=13> */
.L_x_23988:


//--------------------- .text._ZN4vllm25paged_attention_v1_kernelIttLi120ELi32ELi128ELNS_18Fp8KVCacheDataTypeE0ELb1EEEvPT_PKS2_PKT0_S8_ifPKiSA_iPKfiiiSC_SC_iiiii --------------------------
	.section	.text._ZN4vllm25paged_attention_v1_kernelIttLi120ELi32ELi128ELNS_18Fp8KVCacheDataTypeE0ELb1EEEvPT_PKS2_PKT0_S8_ifPKiSA_iPKfiiiSC_SC_iiiii,"ax",@progbits
	.sectioninfo	@"SHI_REGISTERS=80"
	.align	128
        .global         _ZN4vllm25paged_attention_v1_kernelIttLi120ELi32ELi128ELNS_18Fp8KVCacheDataTypeE0ELb1EEEvPT_PKS2_PKT0_S8_ifPKiSA_iPKfiiiSC_SC_iiiii
        .type           _ZN4vllm25paged_attention_v1_kernelIttLi120ELi32ELi128ELNS_18Fp8KVCacheDataTypeE0ELb1EEEvPT_PKS2_PKT0_S8_ifPKiSA_iPKfiiiSC_SC_iiiii,@function
        .size           _ZN4vllm25paged_attention_v1_kernelIttLi120ELi32ELi128ELNS_18Fp8KVCacheDataTypeE0ELb1EEEvPT_PKS2_PKT0_S8_ifPKiSA_iPKfiiiSC_SC_iiiii,(.L_x_23989 - _ZN4vllm25paged_attention_v1_kernelIttLi120ELi32ELi128ELNS_18Fp8KVCacheDataTypeE0ELb1EEEvPT_PKS2_PKT0_S8_ifPKiSA_iPKfiiiSC_SC_iiiii)
        .other          _ZN4vllm25paged_attention_v1_kernelIttLi120ELi32ELi128ELNS_18Fp8KVCacheDataTypeE0ELb1EEEvPT_PKS2_PKT0_S8_ifPKiSA_iPKfiiiSC_SC_iiiii,@"STO_CUDA_ENTRY STV_DEFAULT"
_ZN4vllm25paged_attention_v1_kernelIttLi120ELi32ELi128ELNS_18Fp8KVCacheDataTypeE0ELb1EEEvPT_PKS2_PKT0_S8_ifPKiSA_iPKfiiiSC_SC_iiiii:
.text._ZN4vllm25paged_attention_v1_kernelIttLi120ELi32ELi128ELNS_18Fp8KVCacheDataTypeE0ELb1EEEvPT_PKS2_PKT0_S8_ifPKiSA_iPKfiiiSC_SC_iiiii:
        /* <DEDUP_REMOVED lines=14> */
[----:B------:R-:W-:Y:S03]  /*00e0*/  BSSY B0, `(.L_x_17626) ;  /* 0x0000072000007945 */ /* 0x000fe60003800000 */
        /* <DEDUP_REMOVED lines=76> */
.L_x_17630:
        /* <DEDUP_REMOVED lines=11> */
.L_x_17629:
[----:B------:R-:W-:Y:S05]  /*0660*/  BSYNC B1 ;  /* 0x0000000000017941 */ /* 0x000fea0003800000 */
.L_x_17628:
        /* <DEDUP_REMOVED lines=8> */
.L_x_17631:
        /* <DEDUP_REMOVED lines=17> */
.L_x_17627:
[----:B-1----:R-:W-:Y:S05]  /*0800*/  BSYNC B0 ;  /* 0x0000000000007941 */ /* 0x002fea0003800000 */
.L_x_17626:
        /* <DEDUP_REMOVED lines=47> */
[----:B------:R-:W-:Y:S01]  /*0b00*/  IADD3 R6, P1, R65, R63, RZ ;  /* 0x0000003f41067210 */ /* 0x000fe20007f3e0ff */
[----:B------:R-:W-:Y:S02]  /*0b10*/  IMAD.SHL.U32 R71, R67, 0x8, RZ ;  /* 0x0000000843477824 */ /* 0x000fe400078e00ff */
        /* <DEDUP_REMOVED lines=16> */
.L_x_17637:
        /* <DEDUP_REMOVED lines=61> */
[----:B------:R-:W4:Y:S01]  /*0ff0*/  LDG.E.128.CONSTANT R20, [R74.64+0xc00] ;  /* 0x000c000a4a147981 */ /* 0x000f22000c1e9d00 */
[----:B0-----:R-:W-:-:S02]  /*1000*/  HADD2.F32 R8, -RZ, R44.H0_H0 ;  /* 0x2000002cff087230 */ /* 0x001fc40000004100 */
[----:B------:R-:W-:Y:S02]  /*1010*/  HADD2.F32 R9, -RZ, R44.H1_H1 ;  /* 0x3000002cff097230 */ /* 0x000fe40000004100 */
[--C-:B------:R-:W-:Y:S02]  /*1020*/  HADD2.F32 R10, -RZ, R45.reuse.H0_H0 ;  /* 0x2000002dff0a7230 */ /* 0x100fe40000004100 */
[----:B------:R-:W-:Y:S02]  /*1030*/  HADD2.F32 R45, -RZ, R45.H1_H1 ;  /* 0x3000002dff2d7230 */ /* 0x000fe40000004100 */
[--C-:B--2---:R-:W-:Y:S02]  /*1040*/  HADD2.F32 R11, -RZ, R36.reuse.H0_H0 ;  /* 0x20000024ff0b7230 */ /* 0x104fe40000004100 */
[----:B------:R-:W-:Y:S02]  /*1050*/  HADD2.F32 R36, -RZ, R36.H1_H1 ;  /* 0x30000024ff247230 */ /* 0x000fe40000004100 */
[--C-:B------:R-:W-:Y:S01]  /*1060*/  HADD2.F32 R25, -RZ, R37.reuse.H0_H0 ;  /* 0x20000025ff197230 */ /* 0x100fe20000004100 */
[----:B------:R-:W-:Y:S01]  /*1070*/  FMUL.FTZ R44, R8, R11 ;  /* 0x0000000b082c7220 */ /* 0x000fe20000410000 */
[----:B------:R-:W-:Y:S01]  /*1080*/  HADD2.F32 R24, -RZ, R37.H1_H1 ;  /* 0x30000025ff187230 */ /* 0x000fe20000004100 */
[----:B------:R-:W-:Y:S01]  /*1090*/  FMUL.FTZ R11, R9, R36 ;  /* 0x00000024090b7220 */ /* 0x000fe20000410000 */
[----:B-1----:R-:W-:Y:S01]  /*10a0*/  HADD2.F32 R9, -RZ, R48.H0_H0 ;  /* 0x20000030ff097230 */ /* 0x002fe20000004100 */
[----:B------:R-:W-:Y:S01]  /*10b0*/  FMUL.FTZ R25, R10, R25 ;  /* 0x000000190a197220 */ /* 0x000fe20000410000 */
[--C-:B------:R-:W-:Y:S01]  /*10c0*/  HADD2.F32 R37, -RZ, R49.reuse.H0_H0 ;  /* 0x20000031ff257230 */ /* 0x100fe20000004100 */
[----:B------:R-:W-:Y:S01]  /*10d0*/  FMUL.FTZ R24, R45, R24 ;  /* 0x000000182d187220 */ /* 0x000fe20000410000 */
[----:B------:R-:W-:-:S02]  /*10e0*/  HADD2.F32 R36, -RZ, R49.H1_H1 ;  /* 0x30000031ff247230 */ /* 0x000fc40000004100 */
[----:B------:R-:W-:Y:S02]  /*10f0*/  HADD2.F32 R48, -RZ, R48.H1_H1 ;  /* 0x30000030ff307230 */ /* 0x000fe40000004100 */
[--C-:B---3--:R-:W-:Y:S02]  /*1100*/  HADD2.F32 R8, -RZ, R40.reuse.H0_H0 ;  /* 0x20000028ff087230 */ /* 0x108fe40000004100 */
[----:B------:R-:W-:Y:S02]  /*1110*/  HADD2.F32 R49, -RZ, R40.H1_H1 ;  /* 0x30000028ff317230 */ /* 0x000fe40000004100 */
[--C-:B------:R-:W-:Y:S01]  /*1120*/  HADD2.F32 R10, -RZ, R41.reuse.H0_H0 ;  /* 0x20000029ff0a7230 */ /* 0x100fe20000004100 */
[----:B------:R-:W-:Y:S01]  /*1130*/  FFMA.FTZ R44, R9, R8, R44 ;  /* 0x00000008092c7223 */ /* 0x000fe2000001002c */
[----:B------:R-:W-:Y:S01]  /*1140*/  HADD2.F32 R41, -RZ, R41.H1_H1 ;  /* 0x30000029ff297230 */ /* 0x000fe20000004100 */
[----:B------:R-:W-:Y:S01]  /*1150*/  FFMA.FTZ R49, R48, R49, R11 ;  /* 0x0000003130317223 */ /* 0x000fe2000001000b */
[----:B------:R-:W-:Y:S01]  /*1160*/  HADD2.F32 R40, -RZ, R46.H0_H0 ;  /* 0x2000002eff287230 */ /* 0x000fe20000004100 */
[----:B------:R-:W-:-:S02]  /*1170*/  FFMA.FTZ R37, R37, R10, R25 ;  /* 0x0000000a25257223 */ /* 0x000fc40000010019 */
[----:B------:R-:W0:Y:S01]  /*1180*/  LDS.128 R8, [0x20] ;  /* 0x00002000ff087984 */ /* 0x000e220000000c00 */
[----:B------:R-:W-:Y:S01]  /*1190*/  FFMA.FTZ R36, R36, R41, R24 ;  /* 0x0000002924247223 */ /* 0x000fe20000010018 */
[--C-:B------:R-:W-:Y:S02]  /*11a0*/  HADD2.F32 R41, -RZ, R38.reuse.H0_H0 ;  /* 0x20000026ff297230 */ /* 0x100fe40000004100 */
[----:B------:R-:W2:Y:S01]  /*11b0*/  LDG.E.128.CONSTANT R24, [R74.64+0xe00] ;  /* 0x000e000a4a187981 */ /* 0x000ea2000c1e9d00 */
[----:B------:R-:W-:Y:S02]  /*11c0*/  HADD2.F32 R45, -RZ, R38.H1_H1 ;  /* 0x30000026ff2d7230 */ /* 0x000fe40000004100 */
[----:B------:R-:W-:Y:S01]  /*11d0*/  FMUL.FTZ R40, R40, R41 ;  /* 0x0000002928287220 */ /* 0x000fe20000410000 */
[----:B------:R-:W-:Y:S02]  /*11e0*/  HADD2.F32 R38, -RZ, R50.H0_H0 ;  /* 0x20000032ff267230 */ /* 0x000fe40000004100 */
[----:B------:R-:W-:-:S02]  /*11f0*/  HADD2.F32 R41, -RZ, R42.H0_H0 ;  /* 0x2000002aff297230 */ /* 0x000fc40000004100 */
[----:B------:R-:W-:Y:S02]  /*1200*/  HADD2.F32 R46, -RZ, R46.H1_H1 ;  /* 0x3000002eff2e7230 */ /* 0x000fe40000004100 */
[--C-:B------:R-:W-:Y:S01]  /*1210*/  HADD2.F32 R48, -RZ, R39.reuse.H1_H1 ;  /* 0x30000027ff307230 */ /* 0x100fe20000004100 */
[----:B------:R-:W-:Y:S01]  /*1220*/  FFMA.FTZ R38, R38, R41, R40 ;  /* 0x0000002926267223 */ /* 0x000fe20000010028 */
[----:B------:R-:W-:Y:S01]  /*1230*/  HADD2.F32 R40, -RZ, R39.H0_H0 ;  /* 0x20000027ff287230 */ /* 0x000fe20000004100 */
[----:B------:R-:W-:Y:S01]  /*1240*/  FMUL.FTZ R46, R46, R45 ;  /* 0x0000002d2e2e7220 */ /* 0x000fe20000410000 */
[--C-:B------:R-:W-:Y:S02]  /*1250*/  HADD2.F32 R39, -RZ, R47.reuse.H0_H0 ;  /* 0x2000002fff277230 */ /* 0x100fe40000004100 */
[----:B------:R-:W-:Y:S02]  /*1260*/  HADD2.F32 R47, -RZ, R47.H1_H1 ;  /* 0x3000002fff2f7230 */ /* 0x000fe40000004100 */
[----:B------:R-:W-:Y:S01]  /*1270*/  HADD2.F32 R45, -RZ, R50.H1_H1 ;  /* 0x30000032ff2d7230 */ /* 0x000fe20000004100 */
[----:B------:R-:W-:Y:S01]  /*1280*/  FMUL.FTZ R40, R39, R40 ;  /* 0x0000002827287220 */ /* 0x000fe20000410000 */
[----:B------:R-:W-:Y:S01]  /*1290*/  HADD2.F32 R42, -RZ, R42.H1_H1 ;  /* 0x3000002aff2a7230 */ /* 0x000fe20000004100 */
[----:B------:R-:W-:Y:S01]  /*12a0*/  FMUL.FTZ R47, R47, R48 ;  /* 0x000000302f2f7220 */ /* 0x000fe20000410000 */
[----:B------:R-:W-:-:S02]  /*12b0*/  HADD2.F32 R39, -RZ, R43.H0_H0 ;  /* 0x2000002bff277230 */ /* 0x000fc40000004100 */
[----:B------:R-:W-:Y:S01]  /*12c0*/  HADD2.F32 R43, -RZ, R43.H1_H1 ;  /* 0x3000002bff2b7230 */ /* 0x000fe20000004100 */
[----:B------:R-:W-:Y:S01]  /*12d0*/  FFMA.FTZ R45, R45, R42, R46 ;  /* 0x0000002a2d2d7223 */ /* 0x000fe2000001002e */
[--C-:B------:R-:W-:Y:S02]  /*12e0*/  HADD2.F32 R48, -RZ, R51.reuse.H0_H0 ;  /* 0x20000033ff307230 */ /* 0x100fe40000004100 */
[----:B------:R-:W-:-:S03]  /*12f0*/  HADD2.F32 R46, -RZ, R51.H1_H1 ;  /* 0x30000033ff2e7230 */ /* 0x000fc60000004100 */
[----:B------:R-:W-:Y:S02]  /*1300*/  FFMA.FTZ R48, R48, R39, R40 ;  /* 0x0000002730307223 */ /* 0x000fe40000010028 */
[----:B------:R-:W-:Y:S01]  /*1310*/  FFMA.FTZ R46, R46, R43, R47 ;  /* 0x0000002b2e2e7223 */ /* 0x000fe2000001002f */
[----:B----4-:R-:W-:Y:S01]  /*1320*/  HADD2.F32 R47, -RZ, R12.H0_H0 ;  /* 0x2000000cff2f7230 */ /* 0x010fe20000004100 */
[----:B------:R-:W1:Y:S01]  /*1330*/  LDS.128 R40, [0x30] ;  /* 0x00003000ff287984 */ /* 0x000e620000000c00 */
[--C-:B0-----:R-:W-:Y:S02]  /*1340*/  HADD2.F32 R39, -RZ, R8.reuse.H0_H0 ;  /* 0x20000008ff277230 */ /* 0x101fe40000004100 */
[----:B------:R-:W-:Y:S02]  /*1350*/  HADD2.F32 R8, -RZ, R8.H1_H1 ;  /* 0x30000008ff087230 */ /* 0x000fe40000004100 */
[----:B------:R-:W-:Y:S01]  /*1360*/  HADD2.F32 R12, -RZ, R12.H1_H1 ;  /* 0x3000000cff0c7230 */ /* 0x000fe20000004100 */
[----:B------:R-:W-:Y:S01]  /*1370*/  FFMA.FTZ R44, R39, R47, R44 ;  /* 0x0000002f272c7223 */ /* 0x000fe2000001002c */
[----:B------:R-:W-:-:S02]  /*1380*/  HADD2.F32 R47, -RZ, R13.H0_H0 ;  /* 0x2000000dff2f7230 */ /* 0x000fc40000004100 */
[----:B------:R-:W-:Y:S01]  /*1390*/  HADD2.F32 R13, -RZ, R13.H1_H1 ;  /* 0x3000000dff0d7230 */ /* 0x000fe20000004100 */
[----:B------:R-:W-:Y:S01]  /*13a0*/  FFMA.FTZ R12, R8, R12, R49 ;  /* 0x0000000c080c7223 */ /* 0x000fe20000010031 */
[--C-:B------:R-:W-:Y:S02]  /*13b0*/  HADD2.F32 R8, -RZ, R9.reuse.H0_H0 ;  /* 0x20000009ff087230 */ /* 0x100fe40000004100 */
[----:B------:R-:W-:-:S03]  /*13c0*/  HADD2.F32 R9, -RZ, R9.H1_H1 ;  /* 0x30000009ff097230 */ /* 0x000fc60000004100 */
[----:B------:R-:W-:Y:S01]  /*13d0*/  FFMA.FTZ R47, R8, R47, R37 ;  /* 0x0000002f082f7223 */ /* 0x000fe20000010025 */
[----:B------:R-:W-:Y:S01]  /*13e0*/  HADD2.F32 R37, -RZ, R10.H0_H0 ;  /* 0x2000000aff257230 */ /* 0x000fe20000004100 */
[----:B------:R-:W-:Y:S01]  /*13f0*/  FFMA.FTZ R13, R9, R13, R36 ;  /* 0x0000000d090d7223 */ /* 0x000fe20000010024 */
[----:B------:R-:W-:Y:S02]  /*1400*/  HADD2.F32 R8, -RZ, R14.H0_H0 ;  /* 0x2000000eff087230 */ /* 0x000fe40000004100 */
[----:B------:R-:W-:Y:S02]  /*1410*/  HADD2.F32 R10, -RZ, R10.H1_H1 ;  /* 0x3000000aff0a7230 */ /* 0x000fe40000004100 */
[----:B------:R-:W-:Y:S01]  /*1420*/  HADD2.F32 R9, -RZ, R14.H1_H1 ;  /* 0x3000000eff097230 */ /* 0x000fe20000004100 */
[----:B------:R-:W-:Y:S01]  /*1430*/  FFMA.FTZ R14, R37, R8, R38 ;  /* 0x00000008250e7223 */ /* 0x000fe20000010026 */
[--C-:B------:R-:W-:Y:S01]  /*1440*/  HADD2.F32 R8, -RZ, R15.reuse.H0_H0 ;  /* 0x2000000fff087230 */ /* 0x100fe20000004100 */
[----:B------:R-:W3:Y:S01]  /*1450*/  LDG.E.128.CONSTANT R36, [R74.64+0x1000] ;  /* 0x0010000a4a247981 */ /* 0x000ee2000c1e9d00 */
[----:B------:R-:W-:Y:S01]  /*1460*/  HADD2.F32 R15, -RZ, R15.H1_H1 ;  /* 0x3000000fff0f7230 */ /* 0x000fe20000004100 */
[----:B------:R-:W-:Y:S01]  /*1470*/  FFMA.FTZ R45, R10, R9, R45 ;  /* 0x000000090a2d7223 */ /* 0x000fe2000001002d */
[----:B------:R-:W-:-:S02]  /*1480*/  HADD2.F32 R9, -RZ, R11.H0_H0 ;  /* 0x2000000bff097230 */ /* 0x000fc40000004100 */
[----:B------:R-:W-:Y:S02]  /*1490*/  HADD2.F32 R11, -RZ, R11.H1_H1 ;  /* 0x3000000bff0b7230 */ /* 0x000fe40000004100 */
[----:B-----5:R-:W-:Y:S01]  /*14a0*/  HADD2.F32 R49, -RZ, R32.H0_H0 ;  /* 0x20000020ff317230 */ /* 0x020fe20000004100 */
[----:B------:R-:W-:Y:S01]  /*14b0*/  FFMA.FTZ R48, R9, R8, R48 ;  /* 0x0000000809307223 */ /* 0x000fe20000010030 */
[--C-:B------:R-:W-:Y:S01]  /*14c0*/  HADD2.F32 R50, -RZ, R34.reuse.H0_H0 ;  /* 0x20000022ff327230 */ /* 0x100fe20000004100 */
[----:B------:R-:W-:Y:S01]  /*14d0*/  FFMA.FTZ R46, R11, R15, R46 ;  /* 0x0000000f0b2e7223 */ /* 0x000fe2000001002e */
[----:B------:R-:W-:Y:S01]  /*14e0*/  HADD2.F32 R34, -RZ, R34.H1_H1 ;  /* 0x30000022ff227230 */ /* 0x000fe20000004100 */
[----:B------:R-:W0:Y:S01]  /*14f0*/  LDS.128 R8, [0x40] ;  /* 0x00004000ff087984 */ /* 0x000e220000000c00 */
[----:B-1----:R-:W-:-:S05]  /*1500*/  HADD2.F32 R15, -RZ, R40.H0_H0 ;  /* 0x20000028ff0f7230 */ /* 0x002fca0000004100 */
[----:B------:R-:W-:Y:S01]  /*1510*/  FFMA.FTZ R44, R15, R49, R44 ;  /* 0x000000310f2c7223 */ /* 0x000fe2000001002c */
[----:B------:R-:W-:Y:S02]  /*1520*/  HADD2.F32 R15, -RZ, R40.H1_H1 ;  /* 0x30000028ff0f7230 */ /* 0x000fe40000004100 */
[----:B------:R-:W-:Y:S02]  /*1530*/  HADD2.F32 R40, -RZ, R32.H1_H1 ;  /* 0x30000020ff287230 */ /* 0x000fe40000004100 */
        /* <DEDUP_REMOVED lines=9> */
[----:B------:R-:W-:Y:S01]  /*15d0*/  HADD2.F32 R49, -RZ, R43.H0_H0 ;  /* 0x2000002bff317230 */ /* 0x000fe20000004100 */
[----:B------:R-:W-:Y:S01]  /*15e0*/  FFMA.FTZ R50, R15, R50, R14 ;  /* 0x000000320f327223 */ /* 0x000fe2000001000e */
[----:B------:R-:W-:Y:S01]  /*15f0*/  HADD2.F32 R42, -RZ, R42.H1_H1 ;  /* 0x3000002aff2a7230 */ /* 0x000fe20000004100 */
[----:B------:R-:W4:Y:S01]  /*1600*/  LDG.E.128.CONSTANT R12, [R74.64+0x1200] ;  /* 0x0012000a4a0c7981 */ /* 0x000f22000c1e9d00 */
[----:B------:R-:W-:Y:S02]  /*1610*/  HADD2.F32 R35, -RZ, R35.H1_H1 ;  /* 0x30000023ff237230 */ /* 0x000fe40000004100 */
[----:B------:R-:W-:Y:S01]  /*1620*/  HADD2.F32 R43, -RZ, R43.H1_H1 ;  /* 0x3000002bff2b7230 */ /* 0x000fe20000004100 */
[----:B------:R-:W-:Y:S02]  /*1630*/  FFMA.FTZ R45, R42, R34, R45 ;  /* 0x000000222a2d7223 */ /* 0x000fe4000001002d */
[----:B------:R-:W-:-:S02]  /*1640*/  FFMA.FTZ R49, R49, R32, R48 ;  /* 0x0000002031317223 */ /* 0x000fc40000010030 */
[----:B------:R-:W-:Y:S02]  /*1650*/  FFMA.FTZ R46, R43, R35, R46 ;  /* 0x000000232b2e7223 */ /* 0x000fe4000001002e */
[----:B------:R-:W1:Y:S01]  /*1660*/  LDS.128 R32, [0x50] ;  /* 0x00005000ff207984 */ /* 0x000e620000000c00 */
[----:B------:R-:W-:Y:S02]  /*1670*/  HADD2.F32 R72, -RZ, R28.H1_H1 ;  /* 0x3000001cff487230 */ /* 0x000fe40000004100 */
[--C-:B0-----:R-:W-:Y:S02]  /*1680*/  HADD2.F32 R51, -RZ, R8.reuse.H1_H1 ;  /* 0x30000008ff337230 */ /* 0x101fe40000004100 */
[----:B------:R-:W-:Y:S02]  /*1690*/  HADD2.F32 R43, -RZ, R8.H0_H0 ;  /* 0x20000008ff2b7230 */ /* 0x000fe40000004100 */
[----:B------:R-:W-:Y:S01]  /*16a0*/  HADD2.F32 R8, -RZ, R28.H0_H0 ;  /* 0x2000001cff087230 */ /* 0x000fe20000004100 */
[----:B------:R-:W-:Y:S01]  /*16b0*/  FFMA.FTZ R72, R51, R72, R40 ;  /* 0x0000004833487223 */ /* 0x000fe20000010028 */
[----:B------:R-:W-:-:S02]  /*16c0*/  HADD2.F32 R28, -RZ, R9.H0_H0 ;  /* 0x20000009ff1c7230 */ /* 0x000fc40000004100 */
[----:B------:R-:W-:Y:S01]  /*16d0*/  HADD2.F32 R40, -RZ, R29.H0_H0 ;  /* 0x2000001dff287230 */ /* 0x000fe20000004100 */
[----:B------:R-:W-:Y:S01]  /*16e0*/  FFMA.FTZ R8, R43, R8, R44 ;  /* 0x000000082b087223 */ /* 0x000fe2000001002c */
[----:B------:R-:W-:Y:S02]  /*16f0*/  HADD2.F32 R44, -RZ, R9.H1_H1 ;  /* 0x30000009ff2c7230 */ /* 0x000fe40000004100 */
[----:B------:R-:W-:Y:S01]  /*1700*/  HADD2.F32 R9, -RZ, R10.H0_H0 ;  /* 0x2000000aff097230 */ /* 0x000fe20000004100 */
[----:B------:R-:W-:Y:S01]  /*1710*/  FFMA.FTZ R47, R28, R40, R47 ;  /* 0x000000281c2f7223 */ /* 0x000fe2000001002f */
[----:B------:R-:W-:Y:S02]  /*1720*/  HADD2.F32 R28, -RZ, R30.H0_H0 ;  /* 0x2000001eff1c7230 */ /* 0x000fe40000004100 */
[----:B------:R-:W-:Y:S02]  /*1730*/  HADD2.F32 R29, -RZ, R29.H1_H1 ;  /* 0x3000001dff1d7230 */ /* 0x000fe40000004100 */
[----:B------:R-:W-:Y:S01]  /*1740*/  HADD2.F32 R48, -RZ, R10.H1_H1 ;  /* 0x3000000aff307230 */ /* 0x000fe20000004100 */
[----:B------:R-:W-:Y:S01]  /*1750*/  FFMA.FTZ R50, R9, R28, R50 ;  /* 0x0000001c09327223 */ /* 0x000fe20000010032 */
[----:B------:R-:W-:-:S02]  /*1760*/  HADD2.F32 R9, -RZ, R31.H0_H0 ;  /* 0x2000001fff097230 */ /* 0x000fc40000004100 */
[--C-:B------:R-:W-:Y:S01]  /*1770*/  HADD2.F32 R10, -RZ, R11.reuse.H0_H0 ;  /* 0x2000000bff0a7230 */ /* 0x100fe20000004100 */
[----:B------:R-:W-:Y:S01]  /*1780*/  FFMA.FTZ R44, R44, R29, R41 ;  /* 0x0000001d2c2c7223 */ /* 0x000fe20000010029 */
[----:B------:R-:W-:Y:S01]  /*1790*/  HADD2.F32 R69, -RZ, R11.H1_H1 ;  /* 0x3000000bff457230 */ /* 0x000fe20000004100 */
[----:B------:R-:W5:Y:S01]  /*17a0*/  LDG.E.128.CONSTANT R40, [R74.64+0x1400] ;  /* 0x0014000a4a287981 */ /* 0x000f62000c1e9d00 */
[--C-:B------:R-:W-:Y:S01]  /*17b0*/  HADD2.F32 R28, -RZ, R16.reuse.H1_H1 ;  /* 0x30000010ff1c7230 */ /* 0x100fe20000004100 */
[----:B------:R-:W-:Y:S01]  /*17c0*/  FFMA.FTZ R49, R10, R9, R49 ;  /* 0x000000090a317223 */ /* 0x000fe20000010031 */
[----:B------:R-:W-:Y:S02]  /*17d0*/  HADD2.F32 R10, -RZ, R16.H0_H0 ;  /* 0x20000010ff0a7230 */ /* 0x000fe40000004100 */
[----:B------:R-:W-:Y:S02]  /*17e0*/  HADD2.F32 R30, -RZ, R30.H1_H1 ;  /* 0x3000001eff1e7230 */ /* 0x000fe40000004100 */
[----:B-1----:R-:W-:-:S02]  /*17f0*/  HADD2.F32 R9, -RZ, R32.H0_H0 ;  /* 0x20000020ff097230 */ /* 0x002fc40000004100 */
[----:B------:R-:W-:-:S03]  /*1800*/  HADD2.F32 R11, -RZ, R32.H1_H1 ;  /* 0x30000020ff0b7230 */ /* 0x000fc60000004100 */
[----:B------:R-:W-:Y:S02]  /*1810*/  FFMA.FTZ R16, R9, R10, R8 ;  /* 0x0000000a09107223 */ /* 0x000fe40000010008 */
[----:B------:R-:W-:Y:S02]  /*1820*/  FFMA.FTZ R72, R11, R28, R72 ;  /* 0x0000001c0b487223 */ /* 0x000fe40000010048 */
[----:B------:R-:W0:Y:S01]  /*1830*/  LDS.128 R8, [0x60] ;  /* 0x00006000ff087984 */ /* 0x000e220000000c00 */
[----:B------:R-:W-:Y:S01]  /*1840*/  FFMA.FTZ R48, R48, R30, R45 ;  /* 0x0000001e30307223 */ /* 0x000fe2000001002d */
[----:B------:R-:W-:Y:S02]  /*1850*/  HADD2.F32 R31, -RZ, R31.H1_H1 ;  /* 0x3000001fff1f7230 */ /* 0x000fe40000004100 */
[----:B------:R-:W-:Y:S02]  /*1860*/  HADD2.F32 R30, -RZ, R33.H0_H0 ;  /* 0x20000021ff1e7230 */ /* 0x000fe40000004100 */
[----:B------:R-:W-:Y:S01]  /*1870*/  HADD2.F32 R73, -RZ, R17.H0_H0 ;  /* 0x20000011ff497230 */ /* 0x000fe20000004100 */
[----:B------:R-:W-:-:S04]  /*1880*/  FFMA.FTZ R69, R69, R31, R46 ;  /* 0x0000001f45457223 */ /* 0x000fc8000001002e */
[----:B------:R-:W-:Y:S02]  /*1890*/  FFMA.FTZ R73, R30, R73, R47 ;  /* 0x000000491e497223 */ /* 0x000fe4000001002f */
[----:B------:R-:W5:Y:S01]  /*18a0*/  LDG.E.128.CONSTANT R28, [R74.64+0x1600] ;  /* 0x0016000a4a1c7981 */ /* 0x000f62000c1e9d00 */
[----:B------:R-:W-:Y:S02]  /*18b0*/  HADD2.F32 R33, -RZ, R33.H1_H1 ;  /* 0x30000021ff217230 */ /* 0x000fe40000004100 */
[----:B------:R-:W-:Y:S02]  /*18c0*/  HADD2.F32 R32, -RZ, R17.H1_H1 ;  /* 0x30000011ff207230 */ /* 0x000fe40000004100 */
[----:B------:R-:W-:-:S03]  /*18d0*/  HADD2.F32 R17, -RZ, R34.H0_H0 ;  /* 0x20000022ff117230 */ /* 0x000fc60000004100 */
[----:B------:R-:W-:Y:S01]  /*18e0*/  FFMA.FTZ R32, R33, R32, R44 ;  /* 0x0000002021207223 */ /* 0x000fe2000001002c */
[----:B------:R-:W-:Y:S01]  /*18f0*/  HADD2.F32 R33, -RZ, R34.H1_H1 ;  /* 0x30000022ff217230 */ /* 0x000fe20000004100 */
[----:B------:R-:W5:Y:S01]  /*1900*/  LDG.E.128.CONSTANT R44, [R74.64+0x1800] ;  /* 0x0018000a4a2c7981 */ /* 0x000f62000c1e9d00 */
[--C-:B------:R-:W-:Y:S02]  /*1910*/  HADD2.F32 R34, -RZ, R18.reuse.H0_H0 ;  /* 0x20000012ff227230 */ /* 0x100fe40000004100 */
        /* <DEDUP_REMOVED lines=8> */
[----:B0-----:R-:W-:-:S03]  /*19a0*/  HADD2.F32 R17, -RZ, R8.H0_H0 ;  /* 0x20000008ff117230 */ /* 0x001fc60000004100 */
[----:B------:R-:W-:Y:S01]  /*19b0*/  FFMA.FTZ R69, R18, R19, R69 ;  /* 0x0000001312457223 */ /* 0x000fe20000010045 */
[----:B------:R-:W-:Y:S02]  /*19c0*/  HADD2.F32 R19, -RZ, R8.H1_H1 ;  /* 0x30000008ff137230 */ /* 0x000fe40000004100 */
[--C-:B------:R-:W-:Y:S02]  /*19d0*/  HADD2.F32 R8, -RZ, R20.reuse.H0_H0 ;  /* 0x20000014ff087230 */ /* 0x100fe40000004100 */
[----:B------:R-:W-:Y:S02]  /*19e0*/  HADD2.F32 R20, -RZ, R20.H1_H1 ;  /* 0x30000014ff147230 */ /* 0x000fe40000004100 */
[----:B------:R-:W-:-:S03]  /*19f0*/  HADD2.F32 R33, -RZ, R21.H0_H0 ;  /* 0x20000015ff217230 */ /* 0x000fc60000004100 */
[----:B------:R-:W-:Y:S01]  /*1a00*/  FFMA.FTZ R72, R19, R20, R72 ;  /* 0x0000001413487223 */ /* 0x000fe20000010048 */
[--C-:B------:R-:W-:Y:S01]  /*1a10*/  HADD2.F32 R20, -RZ, R9.reuse.H0_H0 ;  /* 0x20000009ff147230 */ /* 0x100fe20000004100 */
[----:B------:R-:W-:Y:S01]  /*1a20*/  FFMA.FTZ R8, R17, R8, R16 ;  /* 0x0000000811087223 */ /* 0x000fe20000010010 */
[----:B------:R-:W-:Y:S01]  /*1a30*/  HADD2.F32 R9, -RZ, R9.H1_H1 ;  /* 0x30000009ff097230 */ /* 0x000fe20000004100 */
[----:B------:R-:W5:Y:S02]  /*1a40*/  LDG.E.128.CONSTANT R16, [R74.64+0x1a00] ;  /* 0x001a000a4a107981 */ /* 0x000f64000c1e9d00 */
[----:B------:R-:W-:Y:S01]  /*1a50*/  FFMA.FTZ R73, R20, R33, R73 ;  /* 0x0000002114497223 */ /* 0x000fe20000010049 */
[----:B------:R-:W-:-:S05]  /*1a60*/  HADD2.F32 R20, -RZ, R21.H1_H1 ;  /* 0x30000015ff147230 */ /* 0x000fca0000004100 */
[----:B------:R-:W-:Y:S02]  /*1a70*/  FFMA.FTZ R20, R9, R20, R32 ;  /* 0x0000001409147223 */ /* 0x000fe40000010020 */
[----:B------:R-:W5:Y:S01]  /*1a80*/  LDG.E.128.CONSTANT R32, [R74.64+0x1c00] ;  /* 0x001c000a4a207981 */ /* 0x000f62000c1e9d00 */
        /* <DEDUP_REMOVED lines=20> */
[----:B------:R-:W-:Y:S02]  /*1bd0*/  HADD2.F32 R9, -RZ, R25.H0_H0 ;  /* 0x20000019ff097230 */ /* 0x000fe40000004100 */
[----:B------:R-:W-:-:S03]  /*1be0*/  HADD2.F32 R49, -RZ, R49.H1_H1 ;  /* 0x30000031ff317230 */ /* 0x000fc60000004100 */
[----:B------:R-:W-:Y:S02]  /*1bf0*/  FFMA.FTZ R73, R8, R9, R73 ;  /* 0x0000000908497223 */ /* 0x000fe40000010049 */
[----:B------:R-:W0:Y:S01]  /*1c00*/  LDS.128 R8, [0x80] ;  /* 0x00008000ff087984 */ /* 0x000e220000000c00 */
        /* <DEDUP_REMOVED lines=25> */
[----:B------:R-:W-:Y:S01]  /*1da0*/  FFMA.FTZ R73, R8, R27, R73 ;  /* 0x0000001b08497223 */ /* 0x000fe20000010049 */
[----:B------:R-:W-:-:S03]  /*1db0*/  HADD2.F32 R27, -RZ, R10.H1_H1 ;  /* 0x3000000aff1b7230 */ /* 0x000fc60000004100 */
[----:B------:R-:W-:Y:S01]  /*1dc0*/  FFMA.FTZ R8, R9, R37, R24 ;  /* 0x0000002509087223 */ /* 0x000fe20000010018 */
[----:B------:R-:W-:Y:S02]  /*1dd0*/  HADD2.F32 R24, -RZ, R10.H0_H0 ;  /* 0x2000000aff187230 */ /* 0x000fe40000004100 */
[--C-:B------:R-:W-:Y:S02]  /*1de0*/  HADD2.F32 R9, -RZ, R38.reuse.H0_H0 ;  /* 0x20000026ff097230 */ /* 0x100fe40000004100 */
        /* <DEDUP_REMOVED lines=8> */
[----:B------:R-:W0:Y:S01]  /*1e70*/  LDS.128 R24, [0xa0] ;  /* 0x0000a000ff187984 */ /* 0x000e220000000c00 */
[----:B-1----:R-:W-:-:S02]  /*1e80*/  HADD2.F32 R10, -RZ, R20.H0_H0 ;  /* 0x20000014ff0a7230 */ /* 0x002fc40000004100 */
[----:B----4-:R-:W-:Y:S01]  /*1e90*/  HADD2.F32 R37, -RZ, R12.H0_H0 ;  /* 0x2000000cff257230 */ /* 0x010fe20000004100 */
[----:B------:R-:W-:Y:S01]  /*1ea0*/  FFMA.FTZ R48, R11, R39, R48 ;  /* 0x000000270b307223 */ /* 0x000fe20000010030 */
[----:B------:R-:W-:Y:S02]  /*1eb0*/  HADD2.F32 R11, -RZ, R20.H1_H1 ;  /* 0x30000014ff0b7230 */ /* 0x000fe40000004100 */
[----:B------:R-:W-:Y:S01]  /*1ec0*/  HADD2.F32 R12, -RZ, R12.H1_H1 ;  /* 0x3000000cff0c7230 */ /* 0x000fe20000004100 */
[----:B------:R-:W-:Y:S01]  /*1ed0*/  FFMA.FTZ R69, R10, R37, R69 ;  /* 0x000000250a457223 */ /* 0x000fe20000010045 */
[----:B------:R-:W-:Y:S02]  /*1ee0*/  HADD2.F32 R10, -RZ, R21.H0_H0 ;  /* 0x20000015ff0a7230 */ /* 0x000fe40000004100 */
[----:B------:R-:W-:Y:S01]  /*1ef0*/  HADD2.F32 R20, -RZ, R13.H0_H0 ;  /* 0x2000000dff147230 */ /* 0x000fe20000004100 */
[----:B------:R-:W-:Y:S01]  /*1f00*/  FFMA.FTZ R72, R11, R12, R72 ;  /* 0x0000000c0b487223 */ /* 0x000fe20000010048 */
[----:B------:R-:W-:-:S03]  /*1f10*/  HADD2.F32 R21, -RZ, R21.H1_H1 ;  /* 0x30000015ff157230 */ /* 0x000fc60000004100 */
[----:B------:R-:W-:Y:S01]  /*1f20*/  FFMA.FTZ R12, R10, R20, R73 ;  /* 0x000000140a0c7223 */ /* 0x000fe20000010049 */
[----:B------:R-:W-:Y:S02]  /*1f30*/  HADD2.F32 R20, -RZ, R13.H1_H1 ;  /* 0x3000000dff147230 */ /* 0x000fe40000004100 */
[----:B------:R-:W-:Y:S02]  /*1f40*/  HADD2.F32 R10, -RZ, R22.H0_H0 ;  /* 0x20000016ff0a7230 */ /* 0x000fe40000004100 */
[----:B------:R-:W-:Y:S01]  /*1f50*/  HADD2.F32 R11, -RZ, R14.H0_H0 ;  /* 0x2000000eff0b7230 */ /* 0x000fe20000004100 */
[----:B------:R-:W-:-:S04]  /*1f60*/  FFMA.FTZ R20, R21, R20, R8 ;  /* 0x0000001415147223 */ /* 0x000fc80000010008 */
[----:B------:R-:W-:Y:S02]  /*1f70*/  FFMA.FTZ R21, R10, R11, R9 ;  /* 0x0000000b0a157223 */ /* 0x000fe40000010009 */
[----:B------:R-:W1:Y:S01]  /*1f80*/  LDS.128 R8, [0xb0] ;  /* 0x0000b000ff087984 */ /* 0x000e620000000c00 */
[----:B------:R-:W-:Y:S02]  /*1f90*/  HADD2.F32 R37, -RZ, R22.H1_H1 ;  /* 0x30000016ff257230 */ /* 0x000fe40000004100 */
[----:B------:R-:W-:Y:S02]  /*1fa0*/  HADD2.F32 R14, -RZ, R14.H1_H1 ;  /* 0x3000000eff0e7230 */ /* 0x000fe40000004100 */
[----:B------:R-:W-:Y:S02]  /*1fb0*/  HADD2.F32 R13, -RZ, R15.H0_H0 ;  /* 0x2000000fff0d7230 */ /* 0x000fe40000004100 */
[----:B------:R-:W-:Y:S01]  /*1fc0*/  HADD2.F32 R22, -RZ, R23.H0_H0 ;  /* 0x20000017ff167230 */ /* 0x000fe20000004100 */
[----:B------:R-:W-:Y:S01]  /*1fd0*/  FFMA.FTZ R36, R37, R14, R36 ;  /* 0x0000000e25247223 */ /* 0x000fe20000010024 */
[----:B------:R-:W-:-:S02]  /*1fe0*/  HADD2.F32 R15, -RZ, R15.H1_H1 ;  /* 0x3000000fff0f7230 */ /* 0x000fc40000004100 */
[----:B------:R-:W-:Y:S01]  /*1ff0*/  HADD2.F32 R23, -RZ, R23.H1_H1 ;  /* 0x30000017ff177230 */ /* 0x000fe20000004100 */
[----:B------:R-:W-:Y:S01]  /*2000*/  FFMA.FTZ R76, R22, R13, R76 ;  /* 0x0000000d164c7223 */ /* 0x000fe2000001004c */
[----:B0-----:R-:W-:Y:S02]  /*2010*/  HADD2.F32 R14, -RZ, R24.H0_H0 ;  /* 0x20000018ff0e7230 */ /* 0x001fe40000004100 */
[--C-:B-----5:R-:W-:Y:S01]  /*2020*/  HADD2.F32 R22, -RZ, R40.reuse.H0_H0 ;  /* 0x20000028ff167230 */ /* 0x120fe20000004100 */
[----:B------:R-:W-:Y:S01]  /*2030*/  FFMA.FTZ R48, R23, R15, R48 ;  /* 0x0000000f17307223 */ /* 0x000fe20000010030 */
[----:B------:R-:W-:Y:S02]  /*2040*/  HADD2.F32 R15, -RZ, R40.H1_H1 ;  /* 0x30000028ff0f7230 */ /* 0x000fe40000004100 */
[----:B------:R-:W-:Y:S01]  /*2050*/  HADD2.F32 R13, -RZ, R41.H0_H0 ;  /* 0x20000029ff0d7230 */ /* 0x000fe20000004100 */
[----:B------:R-:W-:Y:S01]  /*2060*/  FFMA.FTZ R69, R14, R22, R69 ;  /* 0x000000160e457223 */ /* 0x000fe20000010045 */
[----:B------:R-:W-:-:S02]  /*2070*/  HADD2.F32 R14, -RZ, R24.H1_H1 ;  /* 0x30000018ff0e7230 */ /* 0x000fc40000004100 */
[----:B------:R-:W-:Y:S02]  /*2080*/  HADD2.F32 R22, -RZ, R25.H0_H0 ;  /* 0x20000019ff167230 */ /* 0x000fe40000004100 */
[----:B------:R-:W-:Y:S01]  /*2090*/  HADD2.F32 R38, -RZ, R42.H0_H0 ;  /* 0x2000002aff267230 */ /* 0x000fe20000004100 */
[----:B------:R-:W-:Y:S01]  /*20a0*/  FFMA.FTZ R72, R14, R15, R72 ;  /* 0x0000000f0e487223 */ /* 0x000fe20000010048 */
[----:B------:R-:W-:Y:S01]  /*20b0*/  HADD2.F32 R39, -RZ, R26.H0_H0 ;  /* 0x2000001aff277230 */ /* 0x000fe20000004100 */
[----:B------:R-:W-:Y:S01]  /*20c0*/  FFMA.FTZ R22, R22, R13, R12 ;  /* 0x0000000d16167223 */ /* 0x000fe2000001000c */
[----:B------:R-:W-:Y:S01]  /*20d0*/  HADD2.F32 R41, -RZ, R41.H1_H1 ;  /* 0x30000029ff297230 */ /* 0x000fe20000004100 */
[----:B------:R-:W0:Y:S01]  /*20e0*/  LDS.128 R12, [0xc0] ;  /* 0x0000c000ff0c7984 */ /* 0x000e220000000c00 */
[----:B------:R-:W-:Y:S02]  /*20f0*/  HADD2.F32 R37, -RZ, R42.H1_H1 ;  /* 0x3000002aff257230 */ /* 0x000fe40000004100 */
[----:B------:R-:W-:-:S02]  /*2100*/  HADD2.F32 R23, -RZ, R43.H0_H0 ;  /* 0x2000002bff177230 */ /* 0x000fc40000004100 */
[----:B------:R-:W-:Y:S02]  /*2110*/  HADD2.F32 R25, -RZ, R25.H1_H1 ;  /* 0x30000019ff197230 */ /* 0x000fe40000004100 */
        /* <DEDUP_REMOVED lines=23> */
[--C-:B------:R-:W-:Y:S01]  /*2290*/  HADD2.F32 R37, -RZ, R29.reuse.H0_H0 ;  /* 0x2000001dff257230 */ /* 0x100fe20000004100 */
[----:B------:R-:W1:Y:S01]  /*22a0*/  LDS.128 R8, [0xd0] ;  /* 0x0000d000ff087984 */ /* 0x000e620000000c00 */
[----:B------:R-:W-:Y:S01]  /*22b0*/  HADD2.F32 R29, -RZ, R29.H1_H1 ;  /* 0x3000001dff1d7230 */ /* 0x000fe20000004100 */
        /* <DEDUP_REMOVED lines=8> */
[----:B------:R-:W-:Y:S01]  /*2340*/  HADD2.F32 R27, -RZ, R12.H1_H1 ;  /* 0x3000000cff1b7230 */ /* 0x000fe20000004100 */
[----:B------:R-:W-:Y:S01]  /*2350*/  FFMA.FTZ R25, R43, R25, R36 ;  /* 0x000000192b197223 */ /* 0x000fe20000010024 */
[----:B------:R-:W-:Y:S01]  /*2360*/  HADD2.F32 R40, -RZ, R47.H0_H0 ;  /* 0x2000002fff287230 */ /* 0x000fe20000004100 */
[----:B------:R-:W-:Y:S01]  /*2370*/  FFMA.FTZ R72, R31, R39, R72 ;  /* 0x000000271f487223 */ /* 0x000fe20000010048 */
[----:B------:R-:W-:-:S02]  /*2380*/  HADD2.F32 R12, -RZ, R13.H0_H0 ;  /* 0x2000000dff0c7230 */ /* 0x000fc40000004100 */
[----:B------:R-:W-:Y:S02]  /*2390*/  HADD2.F32 R36, -RZ, R13.H1_H1 ;  /* 0x3000000dff247230 */ /* 0x000fe40000004100 */
[----:B------:R-:W-:Y:S02]  /*23a0*/  HADD2.F32 R41, -RZ, R15.H0_H0 ;  /* 0x2000000fff297230 */ /* 0x000fe40000004100 */
[----:B------:R-:W-:Y:S02]  /*23b0*/  HADD2.F32 R31, -RZ, R44.H0_H0 ;  /* 0x2000002cff1f7230 */ /* 0x000fe40000004100 */
[----:B------:R-:W-:Y:S02]  /*23c0*/  HADD2.F32 R38, -RZ, R45.H0_H0 ;  /* 0x2000002dff267230 */ /* 0x000fe40000004100 */
[----:B------:R-:W-:Y:S02]  /*23d0*/  HADD2.F32 R39, -RZ, R46.H0_H0 ;  /* 0x2000002eff277230 */ /* 0x000fe40000004100 */
[----:B------:R-:W-:-:S02]  /*23e0*/  HADD2.F32 R47, -RZ, R47.H1_H1 ;  /* 0x3000002fff2f7230 */ /* 0x000fc40000004100 */
[----:B------:R-:W-:Y:S02]  /*23f0*/  HADD2.F32 R13, -RZ, R14.H0_H0 ;  /* 0x2000000eff0d7230 */ /* 0x000fe40000004100 */
[----:B------:R-:W-:Y:S02]  /*2400*/  HADD2.F32 R15, -RZ, R15.H1_H1 ;  /* 0x3000000fff0f7230 */ /* 0x000fe40000004100 */
[----:B------:R-:W-:Y:S02]  /*2410*/  HADD2.F32 R44, -RZ, R44.H1_H1 ;  /* 0x3000002cff2c7230 */ /* 0x000fe40000004100 */
[----:B------:R-:W-:Y:S02]  /*2420*/  HADD2.F32 R46, -RZ, R46.H1_H1 ;  /* 0x3000002eff2e7230 */ /* 0x000fe40000004100 */
[----:B------:R-:W-:Y:S01]  /*2430*/  HADD2.F32 R14, -RZ, R14.H1_H1 ;  /* 0x3000000eff0e7230 */ /* 0x000fe20000004100 */
[----:B------:R-:W-:Y:S01]  /*2440*/  FFMA.FTZ R37, R12, R38, R37 ;  /* 0x000000260c257223 */ /* 0x000fe20000010025 */
[--C-:B-1----:R-:W-:Y:S01]  /*2450*/  HADD2.F32 R12, -RZ, R8.reuse.H0_H0 ;  /* 0x20000008ff0c7230 */ /* 0x102fe20000004100 */
[----:B------:R-:W-:Y:S01]  /*2460*/  FFMA.FTZ R24, R15, R47, R24 ;  /* 0x0000002f0f187223 */ /* 0x000fe20000010018 */
[----:B------:R-:W-:Y:S01]  /*2470*/  HADD2.F32 R15, -RZ, R8.H1_H1 ;  /* 0x30000008ff0f7230 */ /* 0x000fe20000004100 */
[----:B------:R-:W-:Y:S01]  /*2480*/  FFMA.FTZ R72, R27, R44, R72 ;  /* 0x0000002c1b487223 */ /* 0x000fe20000010048 */
[----:B------:R-:W-:Y:S01]  /*2490*/  HADD2.F32 R27, -RZ, R17.H0_H0 ;  /* 0x20000011ff1b7230 */ /* 0x000fe20000004100 */
[----:B------:R-:W-:Y:S01]  /*24a0*/  FFMA.FTZ R25, R14, R46, R25 ;  /* 0x0000002e0e197223 */ /* 0x000fe20000010019 */
[----:B------:R-:W-:Y:S01]  /*24b0*/  HADD2.F32 R14, -RZ, R16.H0_H0 ;  /* 0x20000010ff0e7230 */ /* 0x000fe20000004100 */
[----:B------:R-:W-:Y:S01]  /*24c0*/  FFMA.FTZ R69, R30, R31, R69 ;  /* 0x0000001f1e457223 */ /* 0x000fe20000010045 */
[----:B------:R-:W-:-:S02]  /*24d0*/  HADD2.F32 R8, -RZ, R9.H0_H0 ;  /* 0x20000009ff087230 */ /* 0x000fc40000004100 */
[----:B------:R-:W-:Y:S02]  /*24e0*/  HADD2.F32 R45, -RZ, R45.H1_H1 ;  /* 0x3000002dff2d7230 */ /* 0x000fe40000004100 */
[----:B------:R-:W-:Y:S01]  /*24f0*/  HADD2.F32 R16, -RZ, R16.H1_H1 ;  /* 0x30000010ff107230 */ /* 0x000fe20000004100 */
[----:B------:R-:W-:Y:S01]  /*2500*/  FFMA.FTZ R12, R12, R14, R69 ;  /* 0x0000000e0c0c7223 */ /* 0x000fe20000010045 */
[----:B------:R-:W-:Y:S01]  /*2510*/  HADD2.F32 R17, -RZ, R17.H1_H1 ;  /* 0x30000011ff117230 */ /* 0x000fe20000004100 */
[----:B------:R-:W-:Y:S01]  /*2520*/  FFMA.FTZ R8, R8, R27, R37 ;  /* 0x0000001b08087223 */ /* 0x000fe20000010025 */
[----:B------:R-:W-:Y:S01]  /*2530*/  HADD2.F32 R30, -RZ, R9.H1_H1 ;  /* 0x30000009ff1e7230 */ /* 0x000fe20000004100 */
[----:B------:R-:W-:Y:S01]  /*2540*/  FFMA.FTZ R29, R36, R45, R29 ;  /* 0x0000002d241d7223 */ /* 0x000fe2000001001d */
[----:B--2---:R-:W-:Y:S02]  /*2550*/  HADD2.F32 R27, -RZ, R20.H0_H0 ;  /* 0x20000014ff1b7230 */ /* 0x004fe40000004100 */
[----:B------:R-:W-:Y:S01]  /*2560*/  HADD2.F32 R14, -RZ, R32.H0_H0 ;  /* 0x20000020ff0e7230 */ /* 0x000fe20000004100 */
        /* <DEDUP_REMOVED lines=8> */
[----:B------:R-:W-:Y:S02]  /*25f0*/  HADD2.F32 R14, -RZ, R21.H1_H1 ;  /* 0x30000015ff0e7230 */ /* 0x000fe40000004100 */
[----:B------:R-:W-:Y:S01]  /*2600*/  HADD2.F32 R33, -RZ, R33.H1_H1 ;  /* 0x30000021ff217230 */ /* 0x000fe20000004100 */
[----:B------:R-:W-:Y:S01]  /*2610*/  FFMA.FTZ R8, R29, R16, R8 ;  /* 0x000000101d087223 */ /* 0x000fe20000010008 */
[----:B------:R-:W-:Y:S01]  /*2620*/  HADD2.F32 R31, -RZ, R18.H0_H0 ;  /* 0x20000012ff1f7230 */ /* 0x000fe20000004100 */
[----:B------:R-:W-:Y:S01]  /*2630*/  FADD.FTZ R15, R12, R15 ;  /* 0x0000000f0c0f7221 */ /* 0x000fe20000010000 */
[----:B------:R-:W-:Y:S01]  /*2640*/  HADD2.F32 R9, -RZ, R10.H0_H0 ;  /* 0x2000000aff097230 */ /* 0x000fe20000004100 */
[----:B------:R-:W-:Y:S01]  /*2650*/  FFMA.FTZ R28, R13, R39, R28 ;  /* 0x000000270d1c7223 */ /* 0x000fe2000001001c */
[----:B------:R-:W0:Y:S01]  /*2660*/  I2F R21, R57 ;  /* 0x0000003900157306 */ /* 0x000e220000201400 */
[----:B------:R-:W-:Y:S01]  /*2670*/  FFMA.FTZ R14, R14, R33, R17 ;  /* 0x000000210e0e7223 */ /* 0x000fe20000010011 */
[----:B------:R-:W-:Y:S01]  /*2680*/  HADD2.F32 R18, -RZ, R18.H1_H1 ;  /* 0x30000012ff127230 */ /* 0x000fe20000004100 */
[----:B------:R-:W-:Y:S01]  /*2690*/  FADD.FTZ R17, R8, R15 ;  /* 0x0000000f08117221 */ /* 0x000fe20000010000 */
[----:B------:R-:W-:Y:S01]  /*26a0*/  HADD2.F32 R10, -RZ, R10.H1_H1 ;  /* 0x3000000aff0a7230 */ /* 0x000fe20000004100 */
[----:B------:R-:W-:Y:S01]  /*26b0*/  FFMA.FTZ R9, R9, R31, R28 ;  /* 0x0000001f09097223 */ /* 0x000fe2000001001c */
[----:B------:R-:W-:-:S02]  /*26c0*/  HADD2.F32 R8, -RZ, R22.H0_H0 ;  /* 0x20000016ff087230 */ /* 0x000fc40000004100 */
        /* <DEDUP_REMOVED lines=34> */
.L_x_17635:
[----:B------:R-:W-:-:S05]  /*28f0*/  IMAD.MOV.U32 R9, RZ, RZ, -0x800001 ;  /* 0xff7fffffff097424 */ /* 0x000fca00078e00ff */
[----:B------:R0:W-:Y:S02]  /*2900*/  STS [R60], R9 ;  /* 0x000000093c007388 */ /* 0x0001e40000000800 */
.L_x_17636:
[----:B------:R-:W-:Y:S05]  /*2910*/  BSYNC B1 ;  /* 0x0000000000017941 */ /* 0x000fea0003800000 */
.L_x_17634:
        /* <DEDUP_REMOVED lines=10> */
.L_x_17633:
[----:B------:R-:W-:Y:S05]  /*29c0*/  BSYNC B0 ;  /* 0x0000000000007941 */ /* 0x000fea0003800000 */
.L_x_17632:
        /* <DEDUP_REMOVED lines=42> */
.L_x_17642:
        /* <DEDUP_REMOVED lines=11> */
.L_x_17641:
[----:B------:R-:W-:Y:S05]  /*2d20*/  BSYNC B1 ;  /* 0x0000000000017941 */ /* 0x000fea0003800000 */
.L_x_17640:
        /* <DEDUP_REMOVED lines=10> */
.L_x_17645:
        /* <DEDUP_REMOVED lines=100> */
.L_x_17644:
[----:B------:R-:W-:Y:S05]  /*3410*/  BSYNC B1 ;  /* 0x0000000000017941 */ /* 0x000fea0003800000 */
.L_x_17643:
        /* <DEDUP_REMOVED lines=55> */
.L_x_17647:
[----:B------:R-:W-:Y:S05]  /*3790*/  BSYNC B1 ;  /* 0x0000000000017941 */ /* 0x000fea0003800000 */
.L_x_17646:
        /* <DEDUP_REMOVED lines=26> */
.L_x_17639:
[----:B------:R-:W-:Y:S05]  /*3940*/  BSYNC B0 ;  /* 0x0000000000007941 */ /* 0x000fea0003800000 */
.L_x_17638:
        /* <DEDUP_REMOVED lines=31> */
[----:B------:R-:W-:-:S13]  /*3b40*/  LOP3.LUT P0, R7, R7, 0x3, RZ, 0xc0, !PT ;  /* 0x0000000307077812 */ /* 0x000fda000780c0ff */
[----:B------:R-:W-:Y:S05]  /*3b50*/  @!P0 BRA `(.L_x_17651) ;  /* 0x0000009000008947 */ /* 0x000fea0003800000 */
[----:B0-----:R-:W-:-:S05]  /*3b60*/  LEA R8, R66, 0x110, 0x2 ;  /* 0x0000011042087811 */ /* 0x001fca00078e10ff */
.L_x_17652:
        /* <DEDUP_REMOVED lines=8> */
.L_x_17651:
[----:B0-----:R-:W-:Y:S05]  /*3bf0*/  BSYNC B1 ;  /* 0x0000000000017941 */ /* 0x001fea0003800000 */
.L_x_17650:
        /* <DEDUP_REMOVED lines=10> */
.L_x_17655:
        /* <DEDUP_REMOVED lines=52> */
.L_x_17654:
[----:B------:R-:W-:Y:S05]  /*3fe0*/  BSYNC B1 ;  /* 0x0000000000017941 */ /* 0x000fea0003800000 */
.L_x_17653:
        /* <DEDUP_REMOVED lines=31> */
.L_x_17657:
[----:B------:R-:W-:Y:S05]  /*41e0*/  BSYNC B1 ;  /* 0x0000000000017941 */ /* 0x000fea0003800000 */
.L_x_17656:
        /* <DEDUP_REMOVED lines=14> */
.L_x_17649:
[----:B------:R-:W-:Y:S05]  /*42d0*/  BSYNC B0 ;  /* 0x0000000000007941 */ /* 0x000fea0003800000 */
.L_x_17648:
        /* <DEDUP_REMOVED lines=13> */
.L_x_17659:
[----:B0-----:R-:W0:Y:S01]  /*43b0*/  I2F.RP R7, R2 ;  /* 0x0000000200077306 */ /* 0x001e220000209400 */
[----:B------:R-:W-:Y:S01]  /*43c0*/  SHF.R.S32.HI R6, RZ, 0x1f, R67 ;  /* 0x0000001fff067819 */ /* 0x000fe20000011443 */
[----:B------:R-:W-:Y:S01]  /*43d0*/  IMAD R72, R0, c[0x0][0x1b0], RZ ;  /* 0x00006c0000487a24 */ /* 0x000fe200078e02ff */
[C---:B------:R-:W-:Y:S01]  /*43e0*/  IADD3 R3, P0, R65.reuse, R63, RZ ;  /* 0x0000003f41037210 */ /* 0x040fe20007f1e0ff */
[----:B------:R-:W-:Y:S01]  /*43f0*/  IMAD.MOV.U32 R13, RZ, RZ, c[0x0][0x1ac] ;  /* 0x00006b00ff0d7624 */ /* 0x000fe200078e00ff */
[----:B------:R-:W-:Y:S01]  /*4400*/  LEA.HI R10, R6, R67, RZ, 0x2 ;  /* 0x00000043060a7211 */ /* 0x000fe200078f10ff */
[C---:B------:R-:W-:Y:S01]  /*4410*/  IMAD.SHL.U32 R42, R65.reuse, 0x20, RZ ;  /* 0x00000020412a7824 */ /* 0x040fe200078e00ff */
[----:B------:R-:W-:Y:S01]  /*4420*/  LEA.HI.X.SX32 R54, R65, R54, 0x1, P0 ;  /* 0x0000003641367211 */ /* 0x000fe200000f0eff */
[----:B------:R-:W-:Y:S01]  /*4430*/  IMAD.MOV.U32 R38, RZ, RZ, RZ ;  /* 0x000000ffff267224 */ /* 0x000fe200078e00ff */
        /* <DEDUP_REMOVED lines=37> */
[----:B------:R-:W-:Y:S01]  /*4690*/  IADD3 R43, R59, 0xe00, RZ ;  /* 0x00000e003b2b7810 */ /* 0x000fe20007ffe0ff */
[----:B------:R-:W-:Y:S02]  /*46a0*/  CS2R R10, SRZ ;  /* 0x00000000000a7805 */ /* 0x000fe4000001ff00 */
[----:B------:R-:W-:-:S04]  /*46b0*/  IMAD.HI.U32 R7, R9, R7, R8 ;  /* 0x0000000709077227 */ /* 0x000fc800078e0008 */
[----:B------:R-:W-:Y:S02]  /*46c0*/  IMAD.MOV.U32 R9, RZ, RZ, RZ ;  /* 0x000000ffff097224 */ /* 0x000fe400078e00ff */
[----:B------:R-:W-:Y:S02]  /*46d0*/  IMAD.MOV.U32 R8, RZ, RZ, RZ ;  /* 0x000000ffff087224 */ /* 0x000fe400078e00ff */
.L_x_17693:
        /* <DEDUP_REMOVED lines=46> */
[----:B------:R1:W2:Y:S04]  /*49c0*/  LDS.128 R12, [R39] ;  /* 0x00000000270c7984 */ /* 0x0002a80000000c00 */
[----:B------:R-:W3:Y:S01]  /*49d0*/  LDG.E.CONSTANT R21, [R20.64] ;  /* 0x0000000a14157981 */ /* 0x000ee2000c1e9900 */
[----:B------:R-:W-:Y:S02]  /*49e0*/  ISETP.NE.AND P2, PT, R40, RZ, PT ;  /* 0x000000ff2800720c */ /* 0x000fe40003f45270 */
[----:B0-----:R-:W-:Y:S02]  /*49f0*/  F2FP.PACK_AB R60, R19, R18 ;  /* 0x00000012133c723e */ /* 0x001fe400000000ff */
[----:B------:R-:W-:Y:S02]  /*4a00*/  F2FP.PACK_AB R61, R17, R16 ;  /* 0x00000010113d723e */ /* 0x000fe400000000ff */
[----:B---3--:R-:W-:Y:S01]  /*4a10*/  SHF.R.S32.HI R22, RZ, 0x1f, R21 ;  /* 0x0000001fff167819 */ /* 0x008fe20000011415 */
[----:B------:R-:W-:-:S04]  /*4a20*/  IMAD.WIDE.U32 R74, R21, c[0x0][0x1ac], R72 ;  /* 0x00006b00154a7a25 */ /* 0x000fc800078e0048 */
[----:B------:R-:W-:Y:S01]  /*4a30*/  IMAD R22, R22, c[0x0][0x1ac], RZ ;  /* 0x00006b0016167a24 */ /* 0x000fe200078e02ff */
[-C--:B------:R-:W-:Y:S01]  /*4a40*/  IADD3 R24, P0, R59, R74.reuse, RZ ;  /* 0x0000004a3b187210 */ /* 0x080fe20007f1e0ff */
[----:B------:R-:W-:Y:S01]  /*4a50*/  BSSY B2, `(.L_x_17663) ;  /* 0x000002a000027945 */ /* 0x000fe20003800000 */
[----:B------:R-:W-:Y:S01]  /*4a60*/  IADD3 R23, P3, R58, R74, RZ ;  /* 0x0000004a3a177210 */ /* 0x000fe20007f7e0ff */
[----:B------:R-:W-:Y:S01]  /*4a70*/  IMAD R69, R21, R0, R22 ;  /* 0x0000000015457224 */ /* 0x000fe200078e0216 */
[----:B------:R-:W-:-:S03]  /*4a80*/  LEA R66, P1, R24, c[0x0][0x178], 0x1 ;  /* 0x00005e0018427a11 */ /* 0x000fc600078208ff */
[----:B------:R-:W-:-:S05]  /*4a90*/  IMAD.IADD R69, R75, 0x1, R69 ;  /* 0x000000014b457824 */ /* 0x000fca00078e0245 */
[-C--:B------:R-:W-:Y:S02]  /*4aa0*/  LEA.HI.X.SX32 R21, R59, R69.reuse, 0x1, P0 ;  /* 0x000000453b157211 */ /* 0x080fe400000f0eff */
[----:B------:R-:W-:Y:S02]  /*4ab0*/  LEA R22, P0, R23, c[0x0][0x178], 0x1 ;  /* 0x00005e0017167a11 */ /* 0x000fe400078008ff */
[----:B------:R-:W-:Y:S02]  /*4ac0*/  LEA.HI.X R67, R24, c[0x0][0x17c], R21, 0x1, P1 ;  /* 0x00005f0018437a11 */ /* 0x000fe400008f0c15 */
[----:B------:R-:W-:-:S03]  /*4ad0*/  LEA.HI.X.SX32 R20, R58, R69, 0x1, P3 ;  /* 0x000000453a147211 */ /* 0x000fc600018f0eff */
[----:B------:R1:W5:Y:S01]  /*4ae0*/  LDG.E.128.CONSTANT R16, [R66.64] ;  /* 0x0000000a42107981 */ /* 0x000362000c1e9d00 */
[----:B------:R-:W-:Y:S05]  /*4af0*/  @P2 BRA `(.L_x_17664) ;  /* 0x000001f000002947 */ /* 0x000fea0003800000 */
[C---:B--2---:R-:W-:Y:S02]  /*4b00*/  IADD3 R27, R41.reuse, 0x3, RZ ;  /* 0x00000003291b7810 */ /* 0x044fe40007ffe0ff */
[C---:B------:R-:W-:Y:S02]  /*4b10*/  IADD3 R21, R41.reuse, 0x4, RZ ;  /* 0x0000000429157810 */ /* 0x040fe40007ffe0ff */
[----:B------:R-:W-:Y:S02]  /*4b20*/  IADD3 R25, R41, 0x2, RZ ;  /* 0x0000000229197810 */ /* 0x000fe40007ffe0ff */
[-C--:B------:R-:W-:Y:S02]  /*4b30*/  ISETP.GE.AND P1, PT, R27, R68.reuse, PT ;  /* 0x000000441b00720c */ /* 0x080fe40003f26270 */
[----:B------:R-:W-:Y:S02]  /*4b40*/  IADD3 R27, R41, 0x6, RZ ;  /* 0x00000006291b7810 */ /* 0x000fe40007ffe0ff */
[----:B------:R-:W-:-:S02]  /*4b50*/  ISETP.GE.AND P6, PT, R21, R68, PT ;  /* 0x000000441500720c */ /* 0x000fc40003fc6270 */
[-C--:B------:R-:W-:Y:S02]  /*4b60*/  ISETP.GE.AND P5, PT, R25, R68.reuse, PT ;  /* 0x000000441900720c */ /* 0x080fe40003fa6270 */
[----:B------:R-:W-:Y:S02]  /*4b70*/  IADD3 R25, R41, 0x5, RZ ;  /* 0x0000000529197810 */ /* 0x000fe40007ffe0ff */
[-C--:B------:R-:W-:Y:S02]  /*4b80*/  ISETP.GE.AND P4, PT, R27, R68.reuse, PT ;  /* 0x000000441b00720c */ /* 0x080fe40003f86270 */
[----:B-----5:R-:W-:Y:S02]  /*4b90*/  SEL R24, R18, RZ, !P6 ;  /* 0x000000ff12187207 */ /* 0x020fe40007000000 */
[----:B------:R-:W-:Y:S02]  /*4ba0*/  PRMT R18, R17, 0x7632, R18 ;  /* 0x0000763211127816 */ /* 0x000fe40000000012 */
[----:B------:R-:W-:-:S02]  /*4bb0*/  ISETP.GE.AND P3, PT, R25, R68, PT ;  /* 0x000000441900720c */ /* 0x000fc40003f66270 */
[----:B------:R-:W-:Y:S02]  /*4bc0*/  IADD3 R25, R41, 0x1, RZ ;  /* 0x0000000129197810 */ /* 0x000fe40007ffe0ff */
[----:B------:R-:W-:Y:S02]  /*4bd0*/  SEL R27, R19, RZ, !P4 ;  /* 0x000000ff131b7207 */ /* 0x000fe40006000000 */
[----:B------:R-:W-:Y:S02]  /*4be0*/  IADD3 R47, R41, 0x7, RZ ;  /* 0x00000007292f7810 */ /* 0x000fe40007ffe0ff */
[----:B------:R-:W-:Y:S02]  /*4bf0*/  PRMT R19, R18, 0x7632, R19 ;  /* 0x0000763212137816 */ /* 0x000fe40000000013 */
[----:B------:R-:W-:Y:S02]  /*4c00*/  SEL R21, R17, RZ, !P5 ;  /* 0x000000ff11157207 */ /* 0x000fe40006800000 */
[----:B------:R-:W-:-:S02]  /*4c10*/  ISETP.GE.AND P6, PT, R25, R68, PT ;  /* 0x000000441900720c */ /* 0x000fc40003fc6270 */
        /* <DEDUP_REMOVED lines=13> */
.L_x_17664:
[----:B--2---:R-:W-:Y:S05]  /*4cf0*/  BSYNC B2 ;  /* 0x0000000000027941 */ /* 0x004fea0003800000 */
.L_x_17663:
[----:B------:R-:W-:Y:S01]  /*4d00*/  LEA.HI.X R23, R23, c[0x0][0x17c], R20, 0x1, P0 ;  /* 0x00005f0017177a11 */ /* 0x000fe200000f0c14 */
[----:B-----5:R-:W-:Y:S01]  /*4d10*/  HFMA2.MMA R17, R60, R17, -RZ ;  /* 0x000000113c117235 */ /* 0x020fe200001000ff */
[----:B------:R-:W-:Y:S02]  /*4d20*/  F2FP.PACK_AB R62, R13, R12 ;  /* 0x0000000c0d3e723e */ /* 0x000fe400000000ff */
[----:B------:R-:W-:Y:S02]  /*4d30*/  IADD3 R12, P0, R57, R74, RZ ;  /* 0x0000004a390c7210 */ /* 0x000fe40007f1e0ff */
[----:B------:R-:W-:Y:S01]  /*4d40*/  F2FP.PACK_AB R64, R15, R14 ;  /* 0x0000000e0f40723e */ /* 0x000fe200000000ff */
[----:B------:R-:W-:Y:S01]  /*4d50*/  HFMA2.MMA R17, R61, R16, R17 ;  /* 0x000000103d117235 */ /* 0x000fe20000000011 */
[----:B------:R-:W-:Y:S02]  /*4d60*/  LEA.HI.X.SX32 R13, R57, R69, 0x1, P0 ;  /* 0x00000045390d7211 */ /* 0x000fe400000f0eff */
[----:B------:R-:W-:Y:S01]  /*4d70*/  LEA R20, P6, R12, c[0x0][0x178], 0x1 ;  /* 0x00005e000c147a11 */ /* 0x000fe200078c08ff */
[----:B------:R-:W-:Y:S01]  /*4d80*/  BSSY B2, `(.L_x_17665) ;  /* 0x000002a000027945 */ /* 0x000fe20003800000 */
[----:B------:R-:W-:-:S02]  /*4d90*/  IADD3 R16, P5, R56, R74, RZ ;  /* 0x0000004a38107210 */ /* 0x000fc40007fbe0ff */
[----:B------:R-:W-:Y:S02]  /*4da0*/  LEA.HI.X R21, R12, c[0x0][0x17c], R13, 0x1, P6 ;  /* 0x00005f000c157a11 */ /* 0x000fe400030f0c0d */
[----:B------:R0:W5:Y:S01]  /*4db0*/  LDG.E.128.CONSTANT R12, [R66.64+0x200] ;  /* 0x0002000a420c7981 */ /* 0x000162000c1e9d00 */
[-C--:B------:R-:W-:Y:S01]  /*4dc0*/  IADD3 R27, P3, R54, R74.reuse, RZ ;  /* 0x0000004a361b7210 */ /* 0x080fe20007f7e0ff */
[----:B------:R-:W-:Y:S01]  /*4dd0*/  HFMA2 R47, R62, R18, R17 ;  /* 0x000000123e2f7231 */ /* 0x000fe20000000011 */
[----:B------:R-:W-:Y:S02]  /*4de0*/  IADD3 R26, P1, R52, R74, RZ ;  /* 0x0000004a341a7210 */ /* 0x000fe40007f3e0ff */
[----:B------:R-:W-:Y:S02]  /*4df0*/  LEA R24, P4, R16, c[0x0][0x178], 0x1 ;  /* 0x00005e0010187a11 */ /* 0x000fe400078808ff */
[----:B------:R-:W-:Y:S02]  /*4e00*/  LEA R70, P0, R27, c[0x0][0x178], 0x1 ;  /* 0x00005e001b467a11 */ /* 0x000fe400078008ff */
[----:B------:R-:W-:Y:S01]  /*4e10*/  LEA.HI.X.SX32 R17, R56, R69, 0x1, P5 ;  /* 0x0000004538117211 */ /* 0x000fe200028f0eff */
[----:B------:R-:W-:Y:S05]  /*4e20*/  @P2 BRA `(.L_x_17666) ;  /* 0x000001f000002947 */ /* 0x000fea0003800000 */
[C---:B0-----:R-:W-:Y:S02]  /*4e30*/  IADD3 R53, R41.reuse, 0x2, RZ ;  /* 0x0000000229357810 */ /* 0x041fe40007ffe0ff */
[----:B------:R-:W-:-:S02]  /*4e40*/  IADD3 R63, R41, 0x3, RZ ;  /* 0x00000003293f7810 */ /* 0x000fc40007ffe0ff */
[-C--:B------:R-:W-:Y:S02]  /*4e50*/  ISETP.GE.AND P5, PT, R53, R68.reuse, PT ;  /* 0x000000443500720c */ /* 0x080fe40003fa6270 */
[----:B------:R-:W-:Y:S02]  /*4e60*/  ISETP.GE.AND P6, PT, R63, R68, PT ;  /* 0x000000443f00720c */ /* 0x000fe40003fc6270 */
[C---:B-----5:R-:W-:Y:S02]  /*4e70*/  SEL R53, R13.reuse, RZ, !P5 ;  /* 0x000000ff0d357207 */ /* 0x060fe40006800000 */
[----:B------:R-:W-:Y:S02]  /*4e80*/  PRMT R76, R13, 0x7632, R76 ;  /* 0x000076320d4c7816 */ /* 0x000fe4000000004c */
[C---:B------:R-:W-:Y:S02]  /*4e90*/  IADD3 R63, R41.reuse, 0x4, RZ ;  /* 0x00000004293f7810 */ /* 0x040fe40007ffe0ff */
[----:B------:R-:W-:-:S02]  /*4ea0*/  IADD3 R13, R41, 0x5, RZ ;  /* 0x00000005290d7810 */ /* 0x000fc40007ffe0ff */
[----:B------:R-:W-:Y:S02]  /*4eb0*/  SEL R76, R76, RZ, !P6 ;  /* 0x000000ff4c4c7207 */ /* 0x000fe40007000000 */
[-C--:B------:R-:W-:Y:S02]  /*4ec0*/  ISETP.GE.AND P5, PT, R63, R68.reuse, PT ;  /* 0x000000443f00720c */ /* 0x080fe40003fa6270 */
        /* <DEDUP_REMOVED lines=21> */
.L_x_17666:
[----:B0-----:R-:W-:Y:S05]  /*5020*/  BSYNC B2 ;  /* 0x0000000000027941 */ /* 0x001fea0003800000 */
.L_x_17665:
[----:B------:R-:W-:Y:S01]  /*5030*/  LEA.HI.X R25, R16, c[0x0][0x17c], R17, 0x1, P4 ;  /* 0x00005f0010197a11 */ /* 0x000fe200020f0c11 */
[----:B------:R-:W-:Y:S01]  /*5040*/  HFMA2.MMA R47, R64, R19, R47 ;  /* 0x00000013402f7235 */ /* 0x000fe2000000002f */
[----:B-----5:R-:W-:Y:S01]  /*5050*/  HMUL2 R13, R60, R13 ;  /* 0x0000000d3c0d7232 */ /* 0x020fe20000000000 */
[----:B------:R0:W5:Y:S01]  /*5060*/  LDG.E.128.CONSTANT R16, [R22.64] ;  /* 0x0000000a16107981 */ /* 0x000162000c1e9d00 */
[----:B------:R-:W-:Y:S01]  /*5070*/  BSSY B2, `(.L_x_17667) ;  /* 0x0000023000027945 */ /* 0x000fe20003800000 */
[----:B------:R-:W-:Y:S01]  /*5080*/  LEA.HI.X.SX32 R76, R54, R69, 0x1, P3 ;  /* 0x00000045364c7211 */ /* 0x000fe200018f0eff */
[----:B------:R-:W-:Y:S01]  /*5090*/  HFMA2 R12, R61, R12, R13 ;  /* 0x0000000c3d0c7231 */ /* 0x000fe2000000000d */
[----:B------:R-:W-:Y:S05]  /*50a0*/  @P2 BRA `(.L_x_17668) ;  /* 0x000001f000002947 */ /* 0x000fea0003800000 */
[C---:B------:R-:W-:Y:S02]  /*50b0*/  IADD3 R13, R41.reuse, 0x2, RZ ;  /* 0x00000002290d7810 */ /* 0x040fe40007ffe0ff */
[----:B0-----:R-:W-:-:S02]  /*50c0*/  IADD3 R23, R41, 0x3, RZ ;  /* 0x0000000329177810 */ /* 0x001fc40007ffe0ff */
[-C--:B------:R-:W-:Y:S02]  /*50d0*/  ISETP.GE.AND P5, PT, R13, R68.reuse, PT ;  /* 0x000000440d00720c */ /* 0x080fe40003fa6270 */
[----:B------:R-:W-:Y:S02]  /*50e0*/  IADD3 R13, R41, 0x4, RZ ;  /* 0x00000004290d7810 */ /* 0x000fe40007ffe0ff */
[-C--:B------:R-:W-:Y:S02]  /*50f0*/  ISETP.GE.AND P3, PT, R23, R68.reuse, PT ;  /* 0x000000441700720c */ /* 0x080fe40003f66270 */
[----:B------:R-:W-:Y:S02]  /*5100*/  IADD3 R23, R41, 0x5, RZ ;  /* 0x0000000529177810 */ /* 0x000fe40007ffe0ff */
[----:B------:R-:W-:Y:S02]  /*5110*/  ISETP.GE.AND P6, PT, R13, R68, PT ;  /* 0x000000440d00720c */ /* 0x000fe40003fc6270 */
[----:B-----5:R-:W-:-:S02]  /*5120*/  SEL R13, R17, RZ, !P5 ;  /* 0x000000ff110d7207 */ /* 0x020fc40006800000 */
[----:B-1----:R-:W-:Y:S02]  /*5130*/  PRMT R66, R17, 0x7632, R66 ;  /* 0x0000763211427816 */ /* 0x002fe40000000042 */
[-C--:B------:R-:W-:Y:S02]  /*5140*/  ISETP.GE.AND P4, PT, R23, R68.reuse, PT ;  /* 0x000000441700720c */ /* 0x080fe40003f86270 */
        /* <DEDUP_REMOVED lines=21> */
.L_x_17668:
[----:B------:R-:W-:Y:S05]  /*52a0*/  BSYNC B2 ;  /* 0x0000000000027941 */ /* 0x000fea0003800000 */
.L_x_17667:
[----:B0-----:R-:W5:Y:S02]  /*52b0*/  LDG.E.128.CONSTANT R20, [R20.64] ;  /* 0x0000000a14147981 */ /* 0x001f64000c1e9d00 */
[----:B-----5:R-:W-:Y:S01]  /*52c0*/  HMUL2 R17, R60, R17 ;  /* 0x000000113c117232 */ /* 0x020fe20000000000 */
[----:B------:R-:W-:Y:S01]  /*52d0*/  BSSY B2, `(.L_x_17669) ;  /* 0x0000026000027945 */ /* 0x000fe20003800000 */
[----:B------:R-:W-:Y:S01]  /*52e0*/  HFMA2.MMA R12, R62, R14, R12 ;  /* 0x0000000e3e0c7235 */ /* 0x000fe2000000000c */
[----:B-1----:R-:W-:Y:S01]  /*52f0*/  LEA R66, P3, R26, c[0x0][0x178], 0x1 ;  /* 0x00005e001a427a11 */ /* 0x002fe200078608ff */
[----:B------:R-:W-:Y:S01]  /*5300*/  HFMA2 R16, R61, R16, R17 ;  /* 0x000000103d107231 */ /* 0x000fe20000000011 */
[----:B------:R-:W-:-:S02]  /*5310*/  LEA.HI.X R71, R27, c[0x0][0x17c], R76, 0x1, P0 ;  /* 0x00005f001b477a11 */ /* 0x000fc400000f0c4c */
[----:B------:R-:W-:Y:S01]  /*5320*/  LEA.HI.X.SX32 R13, R52, R69, 0x1, P1 ;  /* 0x00000045340d7211 */ /* 0x000fe200008f0eff */
[----:B------:R-:W-:Y:S05]  /*5330*/  @P2 BRA `(.L_x_17670) ;  /* 0x000001f000002947 */ /* 0x000fea0003800000 */
[C---:B------:R-:W-:Y:S02]  /*5340*/  IADD3 R17, R41.reuse, 0x2, RZ ;  /* 0x0000000229117810 */ /* 0x040fe40007ffe0ff */
[----:B------:R-:W-:Y:S02]  /*5350*/  IADD3 R53, R41, 0x1, RZ ;  /* 0x0000000129357810 */ /* 0x000fe40007ffe0ff */
[-C--:B------:R-:W-:Y:S02]  /*5360*/  ISETP.GE.AND P5, PT, R17, R68.reuse, PT ;  /* 0x000000441100720c */ /* 0x080fe40003fa6270 */
[----:B------:R-:W-:Y:S02]  /*5370*/  IADD3 R17, R41, 0x3, RZ ;  /* 0x0000000329117810 */ /* 0x000fe40007ffe0ff */
[----:B------:R-:W-:Y:S02]  /*5380*/  SEL R27, R21, RZ, !P5 ;  /* 0x000000ff151b7207 */ /* 0x000fe40006800000 */
[----:B------:R-:W-:-:S02]  /*5390*/  ISETP.GE.AND P0, PT, R17, R68, PT ;  /* 0x000000441100720c */ /* 0x000fc40003f06270 */
        /* <DEDUP_REMOVED lines=14> */
[C---:B------:R-:W-:Y:S02]  /*5480*/  PRMT R53, R23.reuse, 0x7632, R53 ;  /* 0x0000763217357816 */ /* 0x040fe40000000035 */
        /* <DEDUP_REMOVED lines=10> */
.L_x_17670:
[----:B------:R-:W-:Y:S05]  /*5530*/  BSYNC B2 ;  /* 0x0000000000027941 */ /* 0x000fea0003800000 */
.L_x_17669:
[----:B------:R-:W-:Y:S01]  /*5540*/  LEA.HI.X R67, R26, c[0x0][0x17c], R13, 0x1, P3 ;  /* 0x00005f001a437a11 */ /* 0x000fe200018f0c0d */
[----:B------:R-:W-:Y:S01]  /*5550*/  HMUL2 R21, R60, R21 ;  /* 0x000000153c157232 */ /* 0x000fe20000000000 */
[----:B------:R-:W5:Y:S01]  /*5560*/  LDG.E.128.CONSTANT R24, [R24.64] ;  /* 0x0000000a18187981 */ /* 0x000f62000c1e9d00 */
[----:B------:R-:W-:Y:S01]  /*5570*/  BSSY B2, `(.L_x_17671) ;  /* 0x0000023000027945 */ /* 0x000fe20003800000 */
[----:B------:R-:W-:Y:S01]  /*5580*/  HFMA2.MMA R16, R62, R18, R16 ;  /* 0x000000123e107235 */ /* 0x000fe20000000010 */
        /* <DEDUP_REMOVED lines=17> */
[C---:B------:R-:W-:Y:S02]  /*56a0*/  SEL R13, R26.reuse, RZ, !P6 ;  /* 0x000000ff1a0d7207 */ /* 0x040fe40007000000 */
[----:B------:R-:W-:Y:S02]  /*56b0*/  ISETP.GE.AND P6, PT, R41, R68, PT ;  /* 0x000000442900720c */ /* 0x000fe40003fc6270 */
        /* <DEDUP_REMOVED lines=14> */
.L_x_17672:
[----:B------:R-:W-:Y:S05]  /*57a0*/  BSYNC B2 ;  /* 0x0000000000027941 */ /* 0x000fea0003800000 */
.L_x_17671:
[----:B-----5:R-:W-:Y:S01]  /*57b0*/  HMUL2 R13, R60, R25 ;  /* 0x000000193c0d7232 */ /* 0x020fe20000000000 */
[----:B------:R-:W-:Y:S01]  /*57c0*/  HFMA2.MMA R53, R64, R15, R12 ;  /* 0x0000000f40357235 */ /* 0x000fe2000000000c */
[----:B------:R-:W-:Y:S01]  /*57d0*/  BSSY B2, `(.L_x_17673) ;  /* 0x0000025000027945 */ /* 0x000fe20003800000 */
[----:B------:R-:W-:Y:S01]  /*57e0*/  HFMA2.MMA R20, R62, R22, R20 ;  /* 0x000000163e147235 */ /* 0x000fe20000000014 */
[----:B------:R-:W-:-:S02]  /*57f0*/  HFMA2 R24, R61, R24, R13 ;  /* 0x000000183d187231 */ /* 0x000fc4000000000d */
[----:B------:R0:W5:Y:S01]  /*5800*/  LDG.E.128.CONSTANT R12, [R70.64] ;  /* 0x0000000a460c7981 */ /* 0x000162000c1e9d00 */
[----:B------:R-:W-:Y:S01]  /*5810*/  HFMA2 R25, R64, R19, R16 ;  /* 0x0000001340197231 */ /* 0x000fe20000000010 */
[----:B------:R-:W-:Y:S05]  /*5820*/  @P2 BRA `(.L_x_17674) ;  /* 0x000001f000002947 */ /* 0x000fea0003800000 */
[C---:B------:R-:W-:Y:S02]  /*5830*/  IADD3 R19, R41.reuse, 0x2, RZ ;  /* 0x0000000229137810 */ /* 0x040fe40007ffe0ff */
[----:B------:R-:W-:Y:S02]  /*5840*/  IADD3 R17, R41, 0x4, RZ ;  /* 0x0000000429117810 */ /* 0x000fe40007ffe0ff */
[-C--:B------:R-:W-:Y:S02]  /*5850*/  ISETP.GE.AND P0, PT, R19, R68.reuse, PT ;  /* 0x000000441300720c */ /* 0x080fe40003f06270 */
[----:B------:R-:W-:Y:S02]  /*5860*/  IADD3 R19, R41, 0x5, RZ ;  /* 0x0000000529137810 */ /* 0x000fe40007ffe0ff */
[----:B------:R-:W-:-:S02]  /*5870*/  ISETP.GE.AND P6, PT, R17, R68, PT ;  /* 0x000000441100720c */ /* 0x000fc40003fc6270 */
[C---:B------:R-:W-:Y:S02]  /*5880*/  IADD3 R21, R41.reuse, 0x3, RZ ;  /* 0x0000000329157810 */ /* 0x040fe40007ffe0ff */
[----:B------:R-:W-:Y:S02]  /*5890*/  IADD3 R17, R41, 0x6, RZ ;  /* 0x0000000629117810 */ /* 0x000fe40007ffe0ff */
[-C--:B------:R-:W-:Y:S02]  /*58a0*/  ISETP.GE.AND P3, PT, R19, R68.reuse, PT ;  /* 0x000000441300720c */ /* 0x080fe40003f66270 */
[----:B-----5:R-:W-:Y:S02]  /*58b0*/  SEL R16, R14, RZ, !P6 ;  /* 0x000000ff0e107207 */ /* 0x020fe40007000000 */
[----:B------:R-:W-:Y:S02]  /*58c0*/  ISETP.GE.AND P4, PT, R21, R68, PT ;  /* 0x000000441500720c */ /* 0x000fe40003f86270 */
[----:B------:R-:W-:-:S02]  /*58d0*/  IADD3 R19, R41, 0x1, RZ ;  /* 0x0000000129137810 */ /* 0x000fc40007ffe0ff */
[----:B------:R-:W-:Y:S02]  /*58e0*/  PRMT R14, R13, 0x7632, R14 ;  /* 0x000076320d0e7816 */ /* 0x000fe4000000000e */
[----:B------:R-:W-:Y:S02]  /*58f0*/  IADD3 R21, R41, 0x7, RZ ;  /* 0x0000000729157810 */ /* 0x000fe40007ffe0ff */
[-C--:B------:R-:W-:Y:S02]  /*5900*/  ISETP.GE.AND P5, PT, R17, R68.reuse, PT ;  /* 0x000000441100720c */ /* 0x080fe40003fa6270 */
[----:B------:R-:W-:Y:S02]  /*5910*/  SEL R17, R13, RZ, !P0 ;  /* 0x000000ff0d117207 */ /* 0x000fe40004000000 */
[----:B------:R-:W-:Y:S02]  /*5920*/  ISETP.GE.AND P0, PT, R19, R68, PT ;  /* 0x000000441300720c */ /* 0x000fe40003f06270 */
[----:B------:R-:W-:-:S02]  /*5930*/  PRMT R18, R14, 0x7632, R18 ;  /* 0x000076320e127816 */ /* 0x000fc40000000012 */
        /* <DEDUP_REMOVED lines=14> */
.L_x_17674:
[----:B------:R-:W-:Y:S05]  /*5a20*/  BSYNC B2 ;  /* 0x0000000000027941 */ /* 0x000fea0003800000 */
.L_x_17673:
[----:B-----5:R-:W-:Y:S01]  /*5a30*/  HMUL2 R13, R60, R13 ;  /* 0x0000000d3c0d7232 */ /* 0x020fe20000000000 */
[-C--:B------:R-:W-:Y:S01]  /*5a40*/  IADD3 R17, P0, R51, R74.reuse, RZ ;  /* 0x0000004a33117210 */ /* 0x080fe20007f1e0ff */
[----:B------:R-:W-:Y:S01]  /*5a50*/  HFMA2.MMA R26, R62, R26, R24 ;  /* 0x0000001a3e1a7235 */ /* 0x000fe20000000018 */
[C---:B------:R-:W-:Y:S01]  /*5a60*/  IADD3 R19, P3, R50.reuse, R74, RZ ;  /* 0x0000004a32137210 */ /* 0x040fe20007f7e0ff */
[----:B------:R-:W-:Y:S01]  /*5a70*/  HFMA2 R18, R61, R12, R13 ;  /* 0x0000000c3d127231 */ /* 0x000fe2000000000d */
[----:B------:R-:W-:Y:S02]  /*5a80*/  LEA R16, P1, R17, c[0x0][0x178], 0x1 ;  /* 0x00005e0011107a11 */ /* 0x000fe400078208ff */
[-C--:B------:R-:W-:Y:S02]  /*5a90*/  LEA.HI.X.SX32 R24, R51, R69.reuse, 0x1, P0 ;  /* 0x0000004533187211 */ /* 0x080fe400000f0eff */
[----:B------:R-:W-:-:S02]  /*5aa0*/  LEA.HI.X.SX32 R22, R50, R69, 0x1, P3 ;  /* 0x0000004532167211 */ /* 0x000fc400018f0eff */
[----:B------:R-:W-:Y:S01]  /*5ab0*/  LEA R12, P4, R19, c[0x0][0x178], 0x1 ;  /* 0x00005e00130c7a11 */ /* 0x000fe200078808ff */
[----:B------:R-:W-:Y:S01]  /*5ac0*/  HFMA2 R27, R64, R27, R26 ;  /* 0x0000001b401b7231 */ /* 0x000fe2000000001a */
[----:B------:R-:W-:Y:S01]  /*5ad0*/  LEA.HI.X R17, R17, c[0x0][0x17c], R24, 0x1, P1 ;  /* 0x00005f0011117a11 */ /* 0x000fe200008f0c18 */
[----:B------:R-:W-:Y:S01]  /*5ae0*/  HFMA2.MMA R24, R64, R23, R20 ;  /* 0x0000001740187235 */ /* 0x000fe20000000014 */
[----:B------:R-:W-:Y:S01]  /*5af0*/  LEA.HI.X R13, R19, c[0x0][0x17c], R22, 0x1, P4 ;  /* 0x00005f00130d7a11 */ /* 0x000fe200020f0c16 */
[----:B------:R-:W-:Y:S01]  /*5b00*/  BSSY B2, `(.L_x_17675) ;  /* 0x0000023000027945 */ /* 0x000fe20003800000 */
[----:B------:R1:W5:Y:S01]  /*5b10*/  LDG.E.128.CONSTANT R20, [R66.64] ;  /* 0x0000000a42147981 */ /* 0x000362000c1e9d00 */
        /* <DEDUP_REMOVED lines=14> */
[----:B-----5:R-:W-:Y:S02]  /*5c00*/  SEL R18, R21, RZ, !P0 ;  /* 0x000000ff15127207 */ /* 0x020fe40004000000 */
[----:B------:R-:W-:-:S02]  /*5c10*/  SEL R14, R22, RZ, !P6 ;  /* 0x000000ff160e7207 */ /* 0x000fc40007000000 */
[-C--:B------:R-:W-:Y:S02]  /*5c20*/  ISETP.GE.AND P1, PT, R63, R68.reuse, PT ;  /* 0x000000443f00720c */ /* 0x080fe40003f26270 */
[-C--:B------:R-:W-:Y:S02]  /*5c30*/  ISETP.GE.AND P0, PT, R19, R68.reuse, PT ;  /* 0x000000441300720c */ /* 0x080fe40003f06270 */
[----:B------:R-:W-:Y:S02]  /*5c40*/  PRMT R22, R22, 0x7632, R22 ;  /* 0x0000763216167816 */ /* 0x000fe40000000016 */
[----:B------:R-:W-:Y:S02]  /*5c50*/  ISETP.GE.AND P6, PT, R41, R68, PT ;  /* 0x000000442900720c */ /* 0x000fe40003fc6270 */
[----:B------:R-:W-:Y:S02]  /*5c60*/  PRMT R21, R21, 0x7632, R21 ;  /* 0x0000763215157816 */ /* 0x000fe40000000015 */
[----:B------:R-:W-:-:S02]  /*5c70*/  PRMT R19, R20, 0x7632, R19 ;  /* 0x0000763214137816 */ /* 0x000fc40000000013 */
[C---:B------:R-:W-:Y:S02]  /*5c80*/  PRMT R63, R23.reuse, 0x7632, R63 ;  /* 0x00007632173f7816 */ /* 0x040fe4000000003f */
[----:B-1----:R-:W-:Y:S02]  /*5c90*/  SEL R66, R23, RZ, !P5 ;  /* 0x000000ff17427207 */ /* 0x002fe40006800000 */
        /* <DEDUP_REMOVED lines=9> */
.L_x_17676:
[----:B------:R-:W-:Y:S05]  /*5d30*/  BSYNC B2 ;  /* 0x0000000000027941 */ /* 0x000fea0003800000 */
.L_x_17675:
[----:B------:R-:W5:Y:S01]  /*5d40*/  LDG.E.128.CONSTANT R16, [R16.64] ;  /* 0x0000000a10107981 */ /* 0x000f62000c1e9d00 */
[----:B------:R-:W-:Y:S01]  /*5d50*/  BSSY B2, `(.L_x_17677) ;  /* 0x0000022000027945 */ /* 0x000fe20003800000 */
[----:B-----5:R-:W-:Y:S01]  /*5d60*/  HMUL2 R21, R60, R21 ;  /* 0x000000153c157232 */ /* 0x020fe20000000000 */
[----:B------:R-:W-:Y:S05]  /*5d70*/  @P2 BRA `(.L_x_17678) ;  /* 0x000001f000002947 */ /* 0x000fea0003800000 */
[----:B------:R-:W-:Y:S02]  /*5d80*/  IADD3 R63, R41, 0x2, RZ ;  /* 0x00000002293f7810 */ /* 0x000fe40007ffe0ff */
[----:B-1----:R-:W-:-:S02]  /*5d90*/  PRMT R67, R19, 0x7632, R67 ;  /* 0x0000763213437816 */ /* 0x002fc40000000043 */
        /* <DEDUP_REMOVED lines=14> */
[----:B0-----:R-:W-:-:S02]  /*5e80*/  SEL R70, R67, RZ, !P1 ;  /* 0x000000ff43467207 */ /* 0x001fc40004800000 */
        /* <DEDUP_REMOVED lines=14> */
.L_x_17678:
[----:B------:R-:W-:Y:S05]  /*5f70*/  BSYNC B2 ;  /* 0x0000000000027941 */ /* 0x000fea0003800000 */
.L_x_17677:
[----:B------:R-:W-:Y:S01]  /*5f80*/  HFMA2.MMA R26, R64, R15, R26 ;  /* 0x0000000f401a7235 */ /* 0x000fe2000000001a */
[----:B------:R-:W-:Y:S01]  /*5f90*/  HFMA2 R21, R61, R20, R21 ;  /* 0x000000143d157231 */ /* 0x000fe20000000015 */
[----:B------:R-:W5:Y:S01]  /*5fa0*/  LDG.E.128.CONSTANT R12, [R12.64] ;  /* 0x0000000a0c0c7981 */ /* 0x000f62000c1e9d00 */
[----:B------:R-:W-:Y:S01]  /*5fb0*/  HFMA2.MMA R17, R60, R17, -RZ ;  /* 0x000000113c117235 */ /* 0x000fe200001000ff */
        /* <DEDUP_REMOVED lines=16> */
[----:B------:R-:W-:-:S02]  /*60c0*/  IADD3 R63, R41, 0x7, RZ ;  /* 0x00000007293f7810 */ /* 0x000fc40007ffe0ff */
[----:B------:R-:W-:Y:S02]  /*60d0*/  SEL R17, R14, RZ, !P6 ;  /* 0x000000ff0e117207 */ /* 0x000fe40007000000 */
[----:B------:R-:W-:Y:S02]  /*60e0*/  PRMT R14, R13, 0x7632, R14 ;  /* 0x000076320d0e7816 */ /* 0x000fe4000000000e */
[-C--:B------:R-:W-:Y:S02]  /*60f0*/  ISETP.GE.AND P1, PT, R63, R68.reuse, PT ;  /* 0x000000443f00720c */ /* 0x080fe40003f26270 */
[----:B------:R-:W-:Y:S02]  /*6100*/  PRMT R63, R14, 0x7632, R63 ;  /* 0x000076320e3f7816 */ /* 0x000fe4000000003f */
[----:B------:R-:W-:Y:S02]  /*6110*/  ISETP.GE.AND P6, PT, R41, R68, PT ;  /* 0x000000442900720c */ /* 0x000fe40003fc6270 */
[----:B------:R-:W-:-:S02]  /*6120*/  PRMT R13, R12, 0x7632, R13 ;  /* 0x000076320c0d7816 */ /* 0x000fc4000000000d */
[----:B-1----:R-:W-:Y:S02]  /*6130*/  PRMT R66, R15, 0x7632, R66 ;  /* 0x000076320f427816 */ /* 0x002fe40000000042 */
        /* <DEDUP_REMOVED lines=10> */
.L_x_17680:
[----:B------:R-:W-:Y:S05]  /*61e0*/  BSYNC B2 ;  /* 0x0000000000027941 */ /* 0x000fea0003800000 */
.L_x_17679:
[----:B-----5:R-:W-:Y:S01]  /*61f0*/  HMUL2 R13, R60, R13 ;  /* 0x0000000d3c0d7232 */ /* 0x020fe20000000000 */
[CC--:B------:R-:W-:Y:S01]  /*6200*/  IADD3 R20, P0, R49.reuse, R74.reuse, RZ ;  /* 0x0000004a31147210 */ /* 0x0c0fe20007f1e0ff */
[----:B-1----:R-:W-:Y:S01]  /*6210*/  HFMA2.MMA R67, R62, R18, R16 ;  /* 0x000000123e437235 */ /* 0x002fe20000000010 */
[----:B------:R-:W-:Y:S01]  /*6220*/  HFMA2 R21, R62, R22, R21 ;  /* 0x000000163e157231 */ /* 0x000fe20000000015 */
[----:B------:R-:W-:Y:S01]  /*6230*/  IADD3 R17, P3, R48, R74, RZ ;  /* 0x0000004a30117210 */ /* 0x000fe20007f7e0ff */
[----:B------:R-:W-:Y:S01]  /*6240*/  HFMA2 R13, R61, R12, R13 ;  /* 0x0000000c3d0d7231 */ /* 0x000fe2000000000d */
[C---:B------:R-:W-:Y:S01]  /*6250*/  LEA R12, P1, R20.reuse, c[0x0][0x178], 0x1 ;  /* 0x00005e00140c7a11 */ /* 0x040fe200078208ff */
[----:B------:R-:W-:Y:S01]  /*6260*/  BSSY B2, `(.L_x_17681) ;  /* 0x000002a000027945 */ /* 0x000fe20003800000 */
[-C--:B0-----:R-:W-:Y:S01]  /*6270*/  LEA.HI.X.SX32 R71, R49, R69.reuse, 0x1, P0 ;  /* 0x0000004531477211 */ /* 0x081fe200000f0eff */
[----:B------:R-:W-:Y:S01]  /*6280*/  HFMA2.MMA R67, R64, R19, R67 ;  /* 0x0000001340437235 */ /* 0x000fe20000000043 */
[----:B------:R-:W-:Y:S01]  /*6290*/  LEA R16, P0, R17, c[0x0][0x178], 0x1 ;  /* 0x00005e0011107a11 */ /* 0x000fe200078008ff */
[----:B------:R-:W-:Y:S01]  /*62a0*/  HFMA2.MMA R63, R62, R14, R13 ;  /* 0x0000000e3e3f7235 */ /* 0x000fe2000000000d */
[----:B------:R-:W-:Y:S01]  /*62b0*/  LEA.HI.X R13, R20, c[0x0][0x17c], R71, 0x1, P1 ;  /* 0x00005f00140d7a11 */ /* 0x000fe200008f0c47 */
[----:B------:R-:W-:Y:S01]  /*62c0*/  HFMA2 R66, R64, R23, R21 ;  /* 0x0000001740427231 */ /* 0x000fe20000000015 */
[----:B------:R-:W-:-:S07]  /*62d0*/  LEA.HI.X.SX32 R18, R48, R69, 0x1, P3 ;  /* 0x0000004530127211 */ /* 0x000fce00018f0eff */
[----:B------:R-:W-:Y:S02]  /*62e0*/  HFMA2 R63, R64, R15, R63 ;  /* 0x0000000f403f7231 */ /* 0x000fe4000000003f */
[----:B------:R-:W5:Y:S01]  /*62f0*/  LDG.E.128.CONSTANT R12, [R12.64] ;  /* 0x0000000a0c0c7981 */ /* 0x000f62000c1e9d00 */
        /* <DEDUP_REMOVED lines=9> */
[-C--:B------:R-:W-:Y:S02]  /*6390*/  ISETP.GE.AND P4, PT, R21, R68.reuse, PT ;  /* 0x000000441500720c */ /* 0x080fe40003f86270 */
[----:B------:R-:W-:Y:S02]  /*63a0*/  IADD3 R21, R41, 0x7, RZ ;  /* 0x0000000729157810 */ /* 0x000fe40007ffe0ff */
[----:B------:R-:W-:-:S02]  /*63b0*/  ISETP.GE.AND P3, PT, R19, R68, PT ;  /* 0x000000441300720c */ /* 0x000fc40003f66270 */
[----:B-----5:R-:W-:Y:S02]  /*63c0*/  SEL R19, R13, RZ, !P5 ;  /* 0x000000ff0d137207 */ /* 0x020fe40006800000 */
[----:B------:R-:W-:Y:S02]  /*63d0*/  ISETP.GE.AND P5, PT, R21, R68, PT ;  /* 0x000000441500720c */ /* 0x000fe40003fa6270 */
[----:B------:R-:W-:Y:S02]  /*63e0*/  SEL R21, R14, RZ, !P6 ;  /* 0x000000ff0e157207 */ /* 0x000fe40007000000 */
[----:B------:R-:W-:Y:S02]  /*63f0*/  PRMT R14, R13, 0x7632, R14 ;  /* 0x000076320d0e7816 */ /* 0x000fe4000000000e */
[----:B------:R-:W-:Y:S02]  /*6400*/  IADD3 R23, R41, 0x1, RZ ;  /* 0x0000000129177810 */ /* 0x000fe40007ffe0ff */
[----:B------:R-:W-:-:S02]  /*6410*/  SEL R20, R15, RZ, !P4 ;  /* 0x000000ff0f147207 */ /* 0x000fc40006000000 */
[----:B------:R-:W-:Y:S02]  /*6420*/  PRMT R15, R14, 0x7632, R15 ;  /* 0x000076320e0f7816 */ /* 0x000fe4000000000f */
[-C--:B------:R-:W-:Y:S02]  /*6430*/  ISETP.GE.AND P6, PT, R23, R68.reuse, PT ;  /* 0x000000441700720c */ /* 0x080fe40003fc6270 */
[----:B------:R-:W-:Y:S02]  /*6440*/  PRMT R23, R15, 0x7632, R23 ;  /* 0x000076320f177816 */ /* 0x000fe40000000017 */
[----:B------:R-:W-:Y:S02]  /*6450*/  ISETP.GE.AND P4, PT, R41, R68, PT ;  /* 0x000000442900720c */ /* 0x000fe40003f86270 */
        /* <DEDUP_REMOVED lines=10> */
.L_x_17682:
[----:B------:R-:W-:Y:S05]  /*6500*/  BSYNC B2 ;  /* 0x0000000000027941 */ /* 0x000fea0003800000 */
.L_x_17681:
[----:B-----5:R-:W-:Y:S01]  /*6510*/  HMUL2 R13, R60, R13 ;  /* 0x0000000d3c0d7232 */ /* 0x020fe20000000000 */
[C---:B------:R-:W-:Y:S02]  /*6520*/  IADD3 R19, P1, R46.reuse, R74, RZ ;  /* 0x0000004a2e137210 */ /* 0x040fe40007f3e0ff */
[----:B------:R-:W-:Y:S02]  /*6530*/  LEA.HI.X R17, R17, c[0x0][0x17c], R18, 0x1, P0 ;  /* 0x00005f0011117a11 */ /* 0x000fe400000f0c12 */
        /* <DEDUP_REMOVED lines=25> */
[----:B------:R-:W-:Y:S02]  /*66d0*/  IADD3 R21, R41, 0x1, RZ ;  /* 0x0000000129157810 */ /* 0x000fe40007ffe0ff */
        /* <DEDUP_REMOVED lines=13> */
.L_x_17684:
[----:B------:R-:W-:Y:S05]  /*67b0*/  BSYNC B2 ;  /* 0x0000000000027941 */ /* 0x000fea0003800000 */
.L_x_17683:
[----:B------:R-:W-:Y:S01]  /*67c0*/  HFMA2.MMA R70, R64, R15, R70 ;  /* 0x0000000f40467235 */ /* 0x000fe20000000046 */
[----:B-----5:R-:W-:Y:S01]  /*67d0*/  HMUL2 R17, R60, R17 ;  /* 0x000000113c117232 */ /* 0x020fe20000000000 */
[----:B------:R-:W5:Y:S01]  /*67e0*/  LDG.E.128.CONSTANT R12, [R12.64] ;  /* 0x0000000a0c0c7981 */ /* 0x000f62000c1e9d00 */
[----:B------:R-:W-:Y:S02]  /*67f0*/  BSSY B2, `(.L_x_17685) ;  /* 0x0000022000027945 */ /* 0x000fe40003800000 */
[----:B------:R-:W-:Y:S01]  /*6800*/  HFMA2 R16, R61, R16, R17 ;  /* 0x000000103d107231 */ /* 0x000fe20000000011 */
        /* <DEDUP_REMOVED lines=17> */
[-C--:B------:R-:W-:Y:S02]  /*6920*/  ISETP.GE.AND P1, PT, R17, R68.reuse, PT ;  /* 0x000000441100720c */ /* 0x080fe40003f26270 */
[----:B------:R-:W-:Y:S02]  /*6930*/  SEL R17, R13, RZ, !P0 ;  /* 0x000000ff0d117207 */ /* 0x000fe40004000000 */
[----:B------:R-:W-:-:S02]  /*6940*/  ISETP.GE.AND P0, PT, R21, R68, PT ;  /* 0x000000441500720c */ /* 0x000fc40003f06270 */
[----:B------:R-:W-:Y:S02]  /*6950*/  PRMT R21, R14, 0x7632, R21 ;  /* 0x000076320e157816 */ /* 0x000fe40000000015 */
        /* <DEDUP_REMOVED lines=11> */
.L_x_17686:
[----:B------:R-:W-:Y:S05]  /*6a10*/  BSYNC B2 ;  /* 0x0000000000027941 */ /* 0x000fea0003800000 */
.L_x_17685:
[----:B-----5:R-:W-:Y:S01]  /*6a20*/  HMUL2 R13, R60, R13 ;  /* 0x0000000d3c0d7232 */ /* 0x020fe20000000000 */
[----:B------:R-:W-:Y:S01]  /*6a30*/  HFMA2.MMA R16, R62, R18, R16 ;  /* 0x000000123e107235 */ /* 0x000fe20000000010 */
[----:B------:R-:W-:Y:S01]  /*6a40*/  IADD3 R17, P0, R45, R74, RZ ;  /* 0x0000004a2d117210 */ /* 0x000fe20007f1e0ff */
[----:B------:R-:W-:-:S02]  /*6a50*/  HADD2.F32 R22, -RZ, R53.H1_H1 ;  /* 0x30000035ff167230 */ /* 0x000fc40000004100 */
[----:B------:R-:W-:Y:S01]  /*6a60*/  HFMA2 R18, R61, R12, R13 ;  /* 0x0000000c3d127231 */ /* 0x000fe2000000000d */
[-C--:B------:R-:W-:Y:S01]  /*6a70*/  IADD3 R13, P3, R44, R74.reuse, RZ ;  /* 0x0000004a2c0d7210 */ /* 0x080fe20007f7e0ff */
[----:B------:R-:W-:Y:S01]  /*6a80*/  HFMA2.MMA R12, R64, R19, R16 ;  /* 0x00000013400c7235 */ /* 0x000fe20000000010 */
[----:B------:R-:W-:Y:S01]  /*6a90*/  IADD3 R74, P4, R43, R74, RZ ;  /* 0x0000004a2b4a7210 */ /* 0x000fe20007f9e0ff */
[----:B------:R-:W-:Y:S01]  /*6aa0*/  HFMA2 R14, R62, R14, R18 ;  /* 0x0000000e3e0e7231 */ /* 0x000fe20000000012 */
[----:B------:R-:W-:Y:S02]  /*6ab0*/  LEA R16, P1, R17, c[0x0][0x178], 0x1 ;  /* 0x00005e0011107a11 */ /* 0x000fe400078208ff */
[-C--:B------:R-:W-:Y:S02]  /*6ac0*/  LEA.HI.X.SX32 R18, R45, R69.reuse, 0x1, P0 ;  /* 0x000000452d127211 */ /* 0x080fe400000f0eff */
[----:B------:R-:W-:Y:S02]  /*6ad0*/  LEA R20, P5, R74, c[0x0][0x178], 0x1 ;  /* 0x00005e004a147a11 */ /* 0x000fe400078a08ff */
[----:B------:R-:W-:-:S02]  /*6ae0*/  LEA.HI.X.SX32 R19, R43, R69, 0x1, P4 ;  /* 0x000000452b137211 */ /* 0x000fc400020f0eff */
[----:B------:R-:W-:Y:S01]  /*6af0*/  LEA.HI.X R17, R17, c[0x0][0x17c], R18, 0x1, P1 ;  /* 0x00005f0011117a11 */ /* 0x000fe200008f0c12 */
[--C-:B------:R-:W-:Y:S01]  /*6b00*/  HADD2.F32 R18, -RZ, R47.reuse.H0_H0 ;  /* 0x2000002fff127230 */ /* 0x100fe20000004100 */
[----:B------:R-:W-:Y:S01]  /*6b10*/  LEA.HI.X R21, R74, c[0x0][0x17c], R19, 0x1, P5 ;  /* 0x00005f004a157a11 */ /* 0x000fe200028f0c13 */
[----:B------:R-:W-:Y:S01]  /*6b20*/  HADD2.F32 R47, -RZ, R47.H1_H1 ;  /* 0x3000002fff2f7230 */ /* 0x000fe20000004100 */
[----:B------:R-:W-:Y:S01]  /*6b30*/  LEA.HI.X.SX32 R76, R44, R69, 0x1, P3 ;  /* 0x000000452c4c7211 */ /* 0x000fe200018f0eff */
[----:B------:R-:W-:Y:S01]  /*6b40*/  HADD2.F32 R19, -RZ, R53.H0_H0 ;  /* 0x20000035ff137230 */ /* 0x000fe20000004100 */
[----:B------:R-:W-:-:S04]  /*6b50*/  LEA R74, P0, R13, c[0x0][0x178], 0x1 ;  /* 0x00005e000d4a7a11 */ /* 0x000fc800078008ff */
[----:B------:R-:W-:Y:S01]  /*6b60*/  LEA.HI.X R75, R13, c[0x0][0x17c], R76, 0x1, P0 ;  /* 0x00005f000d4b7a11 */ /* 0x000fe200000f0c4c */
[----:B------:R-:W-:Y:S02]  /*6b70*/  FADD.FTZ R13, R18, R47 ;  /* 0x0000002f120d7221 */ /* 0x000fe40000010000 */
[----:B------:R-:W-:Y:S02]  /*6b80*/  FADD.FTZ R47, R19, R22 ;  /* 0x00000016132f7221 */ /* 0x000fe40000010000 */
[----:B------:R-:W5:Y:S01]  /*6b90*/  LDG.E.128.CONSTANT R16, [R16.64] ;  /* 0x0000000a10107981 */ /* 0x000f62000c1e9d00 */
[----:B------:R-:W-:Y:S01]  /*6ba0*/  BSSY B2, `(.L_x_17687) ;  /* 0x0000021000027945 */ /* 0x000fe20003800000 */
[----:B------:R-:W-:Y:S05]  /*6bb0*/  @P2 BRA `(.L_x_17688) ;  /* 0x000001f000002947 */ /* 0x000fea0003800000 */
[----:B------:R-:W-:Y:S02]  /*6bc0*/  IADD3 R23, R41, 0x2, RZ ;  /* 0x0000000229177810 */ /* 0x000fe40007ffe0ff */
[----:B-----5:R-:W-:Y:S02]  /*6bd0*/  PRMT R22, R17, 0x7632, R22 ;  /* 0x0000763211167816 */ /* 0x020fe40000000016 */
[----:B------:R-:W-:-:S02]  /*6be0*/  ISETP.GE.AND P0, PT, R23, R68, PT ;  /* 0x000000441700720c */ /* 0x000fc40003f06270 */
[----:B------:R-:W-:Y:S02]  /*6bf0*/  IADD3 R23, R41, 0x3, RZ ;  /* 0x0000000329177810 */ /* 0x000fe40007ffe0ff */
[----:B------:R-:W-:Y:S02]  /*6c00*/  SEL R17, R17, RZ, !P0 ;  /* 0x000000ff11117207 */ /* 0x000fe40004000000 */
[-C--:B------:R-:W-:Y:S02]  /*6c10*/  ISETP.GE.AND P1, PT, R23, R68.reuse, PT ;  /* 0x000000441700720c */ /* 0x080fe40003f26270 */
[----:B------:R-:W-:Y:S02]  /*6c20*/  IADD3 R23, R41, 0x4, RZ ;  /* 0x0000000429177810 */ /* 0x000fe40007ffe0ff */
[----:B------:R-:W-:Y:S02]  /*6c30*/  SEL R22, R22, RZ, !P1 ;  /* 0x000000ff16167207 */ /* 0x000fe40004800000 */
[----:B------:R-:W-:-:S02]  /*6c40*/  ISETP.GE.AND P3, PT, R23, R68, PT ;  /* 0x000000441700720c */ /* 0x000fc40003f66270 */
[----:B------:R-:W-:Y:S02]  /*6c50*/  IADD3 R23, R41, 0x5, RZ ;  /* 0x0000000529177810 */ /* 0x000fe40007ffe0ff */
[----:B------:R-:W-:Y:S02]  /*6c60*/  PRMT R17, R17, 0x5410, R22 ;  /* 0x0000541011117816 */ /* 0x000fe40000000016 */
[-C--:B------:R-:W-:Y:S02]  /*6c70*/  ISETP.GE.AND P4, PT, R23, R68.reuse, PT ;  /* 0x000000441700720c */ /* 0x080fe40003f86270 */
[C---:B------:R-:W-:Y:S02]  /*6c80*/  IADD3 R23, R41.reuse, 0x6, RZ ;  /* 0x0000000629177810 */ /* 0x040fe40007ffe0ff */
[-C--:B------:R-:W-:Y:S02]  /*6c90*/  ISETP.GE.AND P0, PT, R41, R68.reuse, PT ;  /* 0x000000442900720c */ /* 0x080fe40003f06270 */
[----:B------:R-:W-:-:S02]  /*6ca0*/  ISETP.GE.AND P5, PT, R23, R68, PT ;  /* 0x000000441700720c */ /* 0x000fc40003fa6270 */
[----:B------:R-:W-:Y:S02]  /*6cb0*/  IADD3 R23, R41, 0x7, RZ ;  /* 0x0000000729177810 */ /* 0x000fe40007ffe0ff */
[----:B------:R-:W-:Y:S02]  /*6cc0*/  PRMT R22, R16, 0x7632, R22 ;  /* 0x0000763210167816 */ /* 0x000fe40000000016 */
[-C--:B------:R-:W-:Y:S02]  /*6cd0*/  ISETP.GE.AND P6, PT, R23, R68.reuse, PT ;  /* 0x000000441700720c */ /* 0x080fe40003fc6270 */
[----:B------:R-:W-:Y:S02]  /*6ce0*/  IADD3 R23, R41, 0x1, RZ ;  /* 0x0000000129177810 */ /* 0x000fe40007ffe0ff */
[----:B------:R-:W-:Y:S02]  /*6cf0*/  PRMT R69, R19, 0x7632, R69 ;  /* 0x0000763213457816 */ /* 0x000fe40000000045 */
[----:B------:R-:W-:-:S02]  /*6d00*/  ISETP.GE.AND P1, PT, R23, R68, PT ;  /* 0x000000441700720c */ /* 0x000fc40003f26270 */
        /* <DEDUP_REMOVED lines=10> */
.L_x_17688:
[----:B------:R-:W-:Y:S05]  /*6db0*/  BSYNC B2 ;  /* 0x0000000000027941 */ /* 0x000fea0003800000 */
.L_x_17687:
[--C-:B------:R-:W-:Y:S01]  /*6dc0*/  HADD2.F32 R53, -RZ, R25.reuse.H0_H0 ;  /* 0x20000019ff357230 */ /* 0x100fe20000004100 */
[----:B------:R-:W5:Y:S01]  /*6dd0*/  LDG.E.128.CONSTANT R20, [R20.64] ;  /* 0x0000000a14147981 */ /* 0x000f62000c1e9d00 */
[----:B------:R-:W-:Y:S02]  /*6de0*/  HADD2.F32 R76, -RZ, R25.H1_H1 ;  /* 0x30000019ff4c7230 */ /* 0x000fe40000004100 */
[----:B------:R-:W-:-:S02]  /*6df0*/  HADD2.F32 R25, -RZ, R24.H1_H1 ;  /* 0x30000018ff197230 */ /* 0x000fc40000004100 */
[----:B------:R-:W-:Y:S01]  /*6e00*/  HADD2.F32 R71, -RZ, R26.H0_H0 ;  /* 0x2000001aff477230 */ /* 0x000fe20000004100 */
[----:B------:R-:W-:Y:S01]  /*6e10*/  FADD.FTZ R53, R53, R76 ;  /* 0x0000004c35357221 */ /* 0x000fe20000010000 */
[----:B------:R-:W-:Y:S02]  /*6e20*/  HADD2.F32 R76, -RZ, R24.H0_H0 ;  /* 0x20000018ff4c7230 */ /* 0x000fe40000004100 */
[--C-:B------:R-:W-:Y:S02]  /*6e30*/  HADD2.F32 R69, -RZ, R27.reuse.H0_H0 ;  /* 0x2000001bff457230 */ /* 0x100fe40000004100 */
[----:B------:R-:W-:Y:S01]  /*6e40*/  HADD2.F32 R24, -RZ, R27.H1_H1 ;  /* 0x3000001bff187230 */ /* 0x000fe20000004100 */
[----:B------:R-:W-:Y:S01]  /*6e50*/  FADD.FTZ R76, R76, R25 ;  /* 0x000000194c4c7221 */ /* 0x000fe20000010000 */
[----:B------:R-:W-:Y:S02]  /*6e60*/  HADD2.F32 R26, -RZ, R26.H1_H1 ;  /* 0x3000001aff1a7230 */ /* 0x000fe40000004100 */
[--C-:B------:R-:W-:Y:S01]  /*6e70*/  HADD2.F32 R77, -RZ, R66.reuse.H0_H0 ;  /* 0x20000042ff4d7230 */ /* 0x100fe20000004100 */
[----:B------:R-:W-:Y:S01]  /*6e80*/  FADD.FTZ R69, R69, R24 ;  /* 0x0000001845457221 */ /* 0x000fe20000010000 */
[----:B------:R-:W-:Y:S01]  /*6e90*/  HADD2.F32 R66, -RZ, R66.H1_H1 ;  /* 0x30000042ff427230 */ /* 0x000fe20000004100 */
[----:B------:R-:W-:-:S02]  /*6ea0*/  FADD.FTZ R71, R71, R26 ;  /* 0x0000001a47477221 */ /* 0x000fc40000010000 */
[----:B------:R0:W5:Y:S02]  /*6eb0*/  LDG.E.128.CONSTANT R24, [R74.64] ;  /* 0x0000000a4a187981 */ /* 0x000164000c1e9d00 */
[----:B-----5:R-:W-:Y:S01]  /*6ec0*/  HMUL2 R17, R60, R17 ;  /* 0x000000113c117232 */ /* 0x020fe20000000000 */
[----:B------:R-:W-:Y:S01]  /*6ed0*/  FADD.FTZ R77, R77, R66 ;  /* 0x000000424d4d7221 */ /* 0x000fe20000010000 */
[--C-:B------:R-:W-:Y:S02]  /*6ee0*/  HADD2.F32 R66, -RZ, R67.reuse.H0_H0 ;  /* 0x20000043ff427230 */ /* 0x100fe40000004100 */
[----:B------:R-:W-:Y:S02]  /*6ef0*/  HADD2.F32 R67, -RZ, R67.H1_H1 ;  /* 0x30000043ff437230 */ /* 0x000fe40000004100 */
[----:B------:R-:W-:Y:S01]  /*6f00*/  HFMA2.MMA R17, R61, R16, R17 ;  /* 0x000000103d117235 */ /* 0x000fe20000000011 */
[----:B------:R-:W-:Y:S02]  /*6f10*/  BSSY B2, `(.L_x_17689) ;  /* 0x0000030000027945 */ /* 0x000fe40003800000 */
[----:B------:R-:W-:Y:S01]  /*6f20*/  FADD.FTZ R66, R66, R67 ;  /* 0x0000004342427221 */ /* 0x000fe20000010000 */
[----:B------:R-:W-:Y:S01]  /*6f30*/  HFMA2 R14, R64, R15, R14 ;  /* 0x0000000f400e7231 */ /* 0x000fe2000000000e */
[----:B------:R-:W-:Y:S01]  /*6f40*/  FADD.FTZ R38, R38, R13 ;  /* 0x0000000d26267221 */ /* 0x000fe20000010000 */
[----:B------:R-:W-:Y:S01]  /*6f50*/  HFMA2.MMA R18, R62, R18, R17 ;  /* 0x000000123e127235 */ /* 0x000fe20000000011 */
[--C-:B------:R-:W-:Y:S01]  /*6f60*/  HADD2.F32 R15, -RZ, R70.reuse.H0_H0 ;  /* 0x20000046ff0f7230 */ /* 0x100fe20000004100 */
[----:B------:R-:W-:Y:S01]  /*6f70*/  FADD.FTZ R37, R37, R47 ;  /* 0x0000002f25257221 */ /* 0x000fe20000010000 */
[--C-:B------:R-:W-:Y:S01]  /*6f80*/  HADD2.F32 R13, -RZ, R63.reuse.H0_H0 ;  /* 0x2000003fff0d7230 */ /* 0x100fe20000004100 */
[----:B------:R-:W-:Y:S01]  /*6f90*/  FADD.FTZ R36, R36, R53 ;  /* 0x0000003524247221 */ /* 0x000fe20000010000 */
[----:B------:R-:W-:Y:S01]  /*6fa0*/  HADD2.F32 R16, -RZ, R63.H1_H1 ;  /* 0x3000003fff107230 */ /* 0x000fe20000004100 */
[----:B------:R-:W-:Y:S01]  /*6fb0*/  FADD.FTZ R35, R35, R76 ;  /* 0x0000004c23237221 */ /* 0x000fe20000010000 */
[----:B------:R-:W-:Y:S01]  /*6fc0*/  HADD2.F32 R70, -RZ, R70.H1_H1 ;  /* 0x30000046ff467230 */ /* 0x000fe20000004100 */
[----:B------:R-:W-:-:S02]  /*6fd0*/  FADD.FTZ R34, R34, R69 ;  /* 0x0000004522227221 */ /* 0x000fc40000010000 */
[----:B------:R-:W-:Y:S02]  /*6fe0*/  FADD.FTZ R33, R33, R71 ;  /* 0x0000004721217221 */ /* 0x000fe40000010000 */
[----:B------:R-:W-:Y:S02]  /*6ff0*/  FADD.FTZ R32, R32, R77 ;  /* 0x0000004d20207221 */ /* 0x000fe40000010000 */
[----:B------:R-:W-:Y:S01]  /*7000*/  FADD.FTZ R31, R31, R66 ;  /* 0x000000421f1f7221 */ /* 0x000fe20000010000 */
[----:B------:R-:W-:Y:S05]  /*7010*/  @P2 BRA `(.L_x_17690) ;  /* 0x000001f000002947 */ /* 0x000fea0003800000 */
[C---:B0-----:R-:W-:Y:S02]  /*7020*/  IADD3 R47, R41.reuse, 0x2, RZ ;  /* 0x00000002292f7810 */ /* 0x041fe40007ffe0ff */
        /* <DEDUP_REMOVED lines=9> */
[----:B------:R-:W-:Y:S02]  /*70c0*/  SEL R66, R26, RZ, !P6 ;  /* 0x000000ff1a427207 */ /* 0x000fe40007000000 */
[----:B------:R-:W-:Y:S02]  /*70d0*/  IADD3 R53, R41, 0x7, RZ ;  /* 0x0000000729357810 */ /* 0x000fe40007ffe0ff */
[----:B------:R-:W-:Y:S02]  /*70e0*/  PRMT R26, R25, 0x7632, R26 ;  /* 0x00007632191a7816 */ /* 0x000fe4000000001a */
[-C--:B------:R-:W-:Y:S02]  /*70f0*/  ISETP.GE.AND P5, PT, R17, R68.reuse, PT ;  /* 0x000000441100720c */ /* 0x080fe40003fa6270 */
[----:B------:R-:W-:Y:S02]  /*7100*/  SEL R17, R25, RZ, !P0 ;  /* 0x000000ff19117207 */ /* 0x000fe40004000000 */
[----:B------:R-:W-:-:S02]  /*7110*/  ISETP.GE.AND P0, PT, R47, R68, PT ;  /* 0x000000442f00720c */ /* 0x000fc40003f06270 */
[-C--:B------:R-:W-:Y:S02]  /*7120*/  ISETP.GE.AND P1, PT, R53, R68.reuse, PT ;  /* 0x000000443500720c */ /* 0x080fe40003f26270 */
[----:B------:R-:W-:Y:S02]  /*7130*/  PRMT R47, R26, 0x7632, R47 ;  /* 0x000076321a2f7816 */ /* 0x000fe4000000002f */
[----:B------:R-:W-:Y:S02]  /*7140*/  ISETP.GE.AND P6, PT, R41, R68, PT ;  /* 0x000000442900720c */ /* 0x000fe40003fc6270 */
[----:B------:R-:W-:Y:S02]  /*7150*/  PRMT R25, R24, 0x7632, R25 ;  /* 0x0000763218197816 */ /* 0x000fe40000000019 */
[C---:B------:R-:W-:Y:S02]  /*7160*/  PRMT R53, R27.reuse, 0x7632, R53 ;  /* 0x000076321b357816 */ /* 0x040fe40000000035 */
        /* <DEDUP_REMOVED lines=10> */
.L_x_17690:
[----:B0-----:R-:W-:Y:S05]  /*7210*/  BSYNC B2 ;  /* 0x0000000000027941 */ /* 0x001fea0003800000 */
.L_x_17689:
[----:B------:R-:W-:Y:S01]  /*7220*/  BSSY B2, `(.L_x_17691) ;  /* 0x0000022000027945 */ /* 0x000fe20003800000 */
[----:B------:R-:W-:Y:S01]  /*7230*/  HMUL2 R25, R60, R25 ;  /* 0x000000193c197232 */ /* 0x000fe20000000000 */
[----:B------:R-:W-:Y:S05]  /*7240*/  @P2 BRA `(.L_x_17692) ;  /* 0x000001f000002947 */ /* 0x000fea0003800000 */
[C---:B------:R-:W-:Y:S02]  /*7250*/  IADD3 R17, R41.reuse, 0x1, RZ ;  /* 0x0000000129117810 */ /* 0x040fe40007ffe0ff */
[C---:B------:R-:W-:Y:S02]  /*7260*/  IADD3 R47, R41.reuse, 0x4, RZ ;  /* 0x00000004292f7810 */ /* 0x040fe40007ffe0ff */
[----:B------:R-:W-:-:S02]  /*7270*/  IADD3 R53, R41, 0x2, RZ ;  /* 0x0000000229357810 */ /* 0x000fc40007ffe0ff */
[-C--:B------:R-:W-:Y:S02]  /*7280*/  ISETP.GE.AND P2, PT, R17, R68.reuse, PT ;  /* 0x000000441100720c */ /* 0x080fe40003f46270 */
[-C--:B------:R-:W-:Y:S02]  /*7290*/  ISETP.GE.AND P4, PT, R47, R68.reuse, PT ;  /* 0x000000442f00720c */ /* 0x080fe40003f86270 */
[----:B------:R-:W-:Y:S02]  /*72a0*/  IADD3 R17, R41, 0x5, RZ ;  /* 0x0000000529117810 */ /* 0x000fe40007ffe0ff */
[-C--:B------:R-:W-:Y:S02]  /*72b0*/  ISETP.GE.AND P5, PT, R53, R68.reuse, PT ;  /* 0x000000443500720c */ /* 0x080fe40003fa6270 */
[C---:B------:R-:W-:Y:S02]  /*72c0*/  IADD3 R47, R41.reuse, 0x6, RZ ;  /* 0x00000006292f7810 */ /* 0x040fe40007ffe0ff */
[----:B------:R-:W-:-:S02]  /*72d0*/  ISETP.GE.AND P6, PT, R41, R68, PT ;  /* 0x000000442900720c */ /* 0x000fc40003fc6270 */
[C---:B------:R-:W-:Y:S02]  /*72e0*/  IADD3 R53, R41.reuse, 0x7, RZ ;  /* 0x0000000729357810 */ /* 0x040fe40007ffe0ff */
[----:B------:R-:W-:Y:S02]  /*72f0*/  IADD3 R63, R41, 0x3, RZ ;  /* 0x00000003293f7810 */ /* 0x000fe40007ffe0ff */
[-C--:B------:R-:W-:Y:S02]  /*7300*/  ISETP.GE.AND P0, PT, R17, R68.reuse, PT ;  /* 0x000000441100720c */ /* 0x080fe40003f06270 */
[-C--:B------:R-:W-:Y:S02]  /*7310*/  ISETP.GE.AND P3, PT, R47, R68.reuse, PT ;  /* 0x000000442f00720c */ /* 0x080fe40003f66270 */
[----:B------:R-:W-:Y:S02]  /*7320*/  SEL R17, R20, RZ, !P6 ;  /* 0x000000ff14117207 */ /* 0x000fe40007000000 */
[----:B------:R-:W-:-:S02]  /*7330*/  ISETP.GE.AND P6, PT, R53, R68, PT ;  /* 0x000000443500720c */ /* 0x000fc40003fc6270 */
[C---:B------:R-:W-:Y:S02]  /*7340*/  PRMT R47, R21.reuse, 0x7632, R47 ;  /* 0x00007632152f7816 */ /* 0x040fe4000000002f */
[----:B------:R-:W-:Y:S02]  /*7350*/  SEL R66, R21, RZ, !P5 ;  /* 0x000000ff15427207 */ /* 0x000fe40006800000 */
        /* <DEDUP_REMOVED lines=14> */
.L_x_17692:
[----:B------:R-:W-:Y:S05]  /*7440*/  BSYNC B2 ;  /* 0x0000000000027941 */ /* 0x000fea0003800000 */
.L_x_17691:
[----:B------:R-:W-:Y:S01]  /*7450*/  HFMA2.MMA R21, R60, R21, -RZ ;  /* 0x000000153c157235 */ /* 0x000fe200001000ff */
[----:B------:R-:W-:Y:S01]  /*7460*/  FADD.FTZ R17, R13, R16 ;  /* 0x000000100d117221 */ /* 0x000fe20000010000 */
[----:B------:R-:W-:Y:S01]  /*7470*/  HFMA2.MMA R25, R61, R24, R25 ;  /* 0x000000183d197235 */ /* 0x000fe20000000019 */
[--C-:B------:R-:W-:Y:S01]  /*7480*/  HADD2.F32 R13, -RZ, R12.reuse.H0_H0 ;  /* 0x2000000cff0d7230 */ /* 0x100fe20000004100 */
[----:B------:R-:W-:Y:S01]  /*7490*/  HFMA2.MMA R18, R64, R19, R18 ;  /* 0x0000001340127235 */ /* 0x000fe20000000012 */
[----:B------:R-:W-:Y:S01]  /*74a0*/  HADD2.F32 R12, -RZ, R12.H1_H1 ;  /* 0x3000000cff0c7230 */ /* 0x000fe20000004100 */
[----:B------:R-:W-:-:S02]  /*74b0*/  FADD.FTZ R70, R15, R70 ;  /* 0x000000460f467221 */ /* 0x000fc40000010000 */
[----:B------:R-:W-:Y:S01]  /*74c0*/  HFMA2.MMA R25, R62, R26, R25 ;  /* 0x0000001a3e197235 */ /* 0x000fe20000000019 */
[----:B------:R-:W-:Y:S01]  /*74d0*/  FADD.FTZ R30, R30, R17 ;  /* 0x000000111e1e7221 */ /* 0x000fe20000010000 */
[----:B------:R-:W-:Y:S01]  /*74e0*/  HFMA2 R21, R61, R20, R21 ;  /* 0x000000143d157231 */ /* 0x000fe20000000015 */
[----:B------:R-:W-:Y:S01]  /*74f0*/  FADD.FTZ R47, R13, R12 ;  /* 0x0000000c0d2f7221 */ /* 0x000fe20000010000 */
[--C-:B------:R-:W-:Y:S01]  /*7500*/  HADD2.F32 R12, -RZ, R14.reuse.H0_H0 ;  /* 0x2000000eff0c7230 */ /* 0x100fe20000004100 */
[----:B------:R-:W-:Y:S01]  /*7510*/  FADD.FTZ R29, R29, R70 ;  /* 0x000000461d1d7221 */ /* 0x000fe20000010000 */
[----:B------:R-:W-:Y:S01]  /*7520*/  HFMA2 R21, R62, R22, R21 ;  /* 0x000000163e157231 */ /* 0x000fe20000000015 */
[----:B------:R-:W-:Y:S01]  /*7530*/  FADD.FTZ R28, R28, R47 ;  /* 0x0000002f1c1c7221 */ /* 0x000fe20000010000 */
[----:B------:R-:W-:Y:S02]  /*7540*/  HADD2.F32 R13, -RZ, R14.H1_H1 ;  /* 0x3000000eff0d7230 */ /* 0x000fe40000004100 */
[----:B------:R-:W-:-:S02]  /*7550*/  HFMA2 R25, R64, R27, R25 ;  /* 0x0000001b40197231 */ /* 0x000fc40000000019 */
[----:B------:R-:W-:Y:S01]  /*7560*/  HFMA2.MMA R21, R64, R23, R21 ;  /* 0x0000001740157235 */ /* 0x000fe20000000015 */
[--C-:B------:R-:W-:Y:S01]  /*7570*/  HADD2.F32 R14, -RZ, R18.reuse.H0_H0 ;  /* 0x20000012ff0e7230 */ /* 0x100fe20000004100 */
[----:B------:R-:W-:Y:S01]  /*7580*/  FADD.FTZ R12, R12, R13 ;  /* 0x0000000d0c0c7221 */ /* 0x000fe20000010000 */
[----:B------:R-:W-:Y:S02]  /*7590*/  HADD2.F32 R15, -RZ, R18.H1_H1 ;  /* 0x30000012ff0f7230 */ /* 0x000fe40000004100 */
[--C-:B------:R-:W-:Y:S01]  /*75a0*/  HADD2.F32 R16, -RZ, R25.reuse.H0_H0 ;  /* 0x20000019ff107230 */ /* 0x100fe20000004100 */
[----:B------:R-:W-:Y:S01]  /*75b0*/  FADD.FTZ R11, R11, R12 ;  /* 0x0000000c0b0b7221 */ /* 0x000fe20000010000 */
[----:B------:R-:W-:Y:S01]  /*75c0*/  HADD2.F32 R25, -RZ, R25.H1_H1 ;  /* 0x30000019ff197230 */ /* 0x000fe20000004100 */
[----:B------:R-:W-:Y:S02]  /*75d0*/  FADD.FTZ R15, R14, R15 ;  /* 0x0000000f0e0f7221 */ /* 0x000fe40000010000 */
[----:B------:R-:W-:-:S02]  /*75e0*/  HADD2.F32 R17, -RZ, R21.H0_H0 ;  /* 0x20000015ff117230 */ /* 0x000fc40000004100 */
[----:B------:R-:W-:Y:S01]  /*75f0*/  HADD2.F32 R18, -RZ, R21.H1_H1 ;  /* 0x30000015ff127230 */ /* 0x000fe20000004100 */
[----:B------:R-:W-:Y:S02]  /*7600*/  FADD.FTZ R16, R16, R25 ;  /* 0x0000001910107221 */ /* 0x000fe40000010000 */
[----:B------:R-:W-:Y:S02]  /*7610*/  FADD.FTZ R10, R10, R15 ;  /* 0x0000000f0a0a7221 */ /* 0x000fe40000010000 */
[----:B------:R-:W-:Y:S02]  /*7620*/  FADD.FTZ R17, R17, R18 ;  /* 0x0000001211117221 */ /* 0x000fe40000010000 */
[----:B------:R-:W-:Y:S02]  /*7630*/  FADD.FTZ R9, R9, R16 ;  /* 0x0000001009097221 */ /* 0x000fe40000010000 */
[----:B------:R-:W-:Y:S02]  /*7640*/  FADD.FTZ R8, R8, R17 ;  /* 0x0000001108087221 */ /* 0x000fe40000010000 */
.L_x_17662:
[----:B------:R-:W-:Y:S05]  /*7650*/  BSYNC B0 ;  /* 0x0000000000007941 */ /* 0x000fea0003800000 */
.L_x_17661:
        /* <DEDUP_REMOVED lines=10> */
.L_x_17660:
[----:B------:R-:W-:Y:S05]  /*7700*/  BSYNC B1 ;  /* 0x0000000000017941 */ /* 0x000fea0003800000 */
.L_x_17658:
        /* <DEDUP_REMOVED lines=22> */
[----:B0-----:R-:W-:-:S03]  /*7870*/  SHF.R.S32.HI R21, RZ, 0x1f, R26 ;  /* 0x0000001fff157819 */ /* 0x001fc6000001141a */
[----:B------:R-:W0:Y:S01]  /*7880*/  SHFL.BFLY PT, R3, R38, 0x2, 0x1f ;  /* 0x0c401f0026037f89 */ /* 0x000e2200000e0000 */
[----:B-1----:R-:W-:Y:S01]  /*7890*/  FADD.FTZ R20, R19, R10 ;  /* 0x0000000a13147221 */ /* 0x002fe20000010000 */
[----:B------:R-:W-:Y:S02]  /*78a0*/  LEA.HI R27, R21, R26, RZ, 0x5 ;  /* 0x0000001a151b7211 */ /* 0x000fe400078f28ff */
        /* <DEDUP_REMOVED lines=9> */
[----:B------:R-:W-:Y:S01]  /*7940*/  FADD.FTZ R0, R36, R7 ;  /* 0x0000000724007221 */ /* 0x000fe20000010000 */
[----:B------:R-:W-:Y:S01]  /*7950*/  LOP3.LUT R7, R27, 0xffffffe0, RZ, 0xc0, !PT ;  /* 0xffffffe01b077812 */ /* 0x000fe200078ec0ff */
[----:B0-----:R-:W-:Y:S01]  /*7960*/  FADD.FTZ R3, R3, R38 ;  /* 0x0000002603037221 */ /* 0x001fe20000010000 */
[----:B------:R-:W0:Y:S03]  /*7970*/  SHFL.BFLY PT, R6, R33, 0x1, 0x1f ;  /* 0x0c201f0021067f89 */ /* 0x000e2600000e0000 */
[----:B------:R-:W-:Y:S02]  /*7980*/  IMAD.IADD R28, R26, 0x1, -R7 ;  /* 0x000000011a1c7824 */ /* 0x000fe400078e0a07 */
[----:B-1----:R-:W-:Y:S01]  /*7990*/  FADD.FTZ R18, R14, R11 ;  /* 0x0000000b0e127221 */ /* 0x002fe20000010000 */
[----:B------:R-:W1:Y:S01]  /*79a0*/  SHFL.BFLY PT, R16, R17, 0x1, 0x1f ;  /* 0x0c201f0011107f89 */ /* 0x000e6200000e0000 */
[----:B--2---:R-:W-:-:S03]  /*79b0*/  FADD.FTZ R35, R2, R35 ;  /* 0x0000002302237221 */ /* 0x004fc60000010000 */
[----:B------:R-:W2:Y:S01]  /*79c0*/  SHFL.BFLY PT, R11, R32, 0x1, 0x1f ;  /* 0x0c201f00200b7f89 */ /* 0x000ea200000e0000 */
[----:B---3--:R-:W-:Y:S01]  /*79d0*/  FADD.FTZ R22, R22, R9 ;  /* 0x0000000916167221 */ /* 0x008fe20000010000 */
[----:B------:R-:W-:Y:S02]  /*79e0*/  IADD3 R9, R26, 0x1f, RZ ;  /* 0x0000001f1a097810 */ /* 0x000fe40007ffe0ff */
[----:B------:R-:W3:Y:S02]  /*79f0*/  SHFL.BFLY PT, R14, R29, 0x1, 0x1f ;  /* 0x0c201f001d0e7f89 */ /* 0x000ee400000e0000 */
[----:B------:R-:W-:Y:S02]  /*7a00*/  ISETP.GT.U32.AND P3, PT, R9, 0x3e, PT ;  /* 0x0000003e0900780c */ /* 0x000fe40003f64070 */
[----:B------:R-:W3:Y:S01]  /*7a10*/  SHFL.BFLY PT, R2, R3, 0x1, 0x1f ;  /* 0x0c201f0003027f89 */ /* 0x000ee200000e0000 */
[----:B----4-:R-:W-:Y:S01]  /*7a20*/  FADD.FTZ R9, R31, R12 ;  /* 0x0000000c1f097221 */ /* 0x010fe20000010000 */
[----:B------:R-:W-:Y:S01]  /*7a30*/  LOP3.LUT R12, R28, 0x3, RZ, 0xc0, !PT ;  /* 0x000000031c0c7812 */ /* 0x000fe200078ec0ff */
[----:B-----5:R-:W-:Y:S01]  /*7a40*/  FADD.FTZ R8, R15, R10 ;  /* 0x0000000a0f087221 */ /* 0x020fe20000010000 */
[----:B------:R-:W4:Y:S01]  /*7a50*/  SHFL.BFLY PT, R4, R35, 0x1, 0x1f ;  /* 0x0c201f0023047f89 */ /* 0x000f2200000e0000 */
[----:B------:R-:W-:-:S02]  /*7a60*/  SHF.R.S32.HI R15, RZ, 0x1f, R28 ;  /* 0x0000001fff0f7819 */ /* 0x000fc4000001141c */
[----:B------:R-:W-:Y:S01]  /*7a70*/  ISETP.NE.AND P2, PT, R12, RZ, PT ;  /* 0x000000ff0c00720c */ /* 0x000fe20003f45270 */
[----:B------:R-:W5:Y:S01]  /*7a80*/  SHFL.BFLY PT, R13, R34, 0x1, 0x1f ;  /* 0x0c201f00220d7f89 */ /* 0x000f6200000e0000 */
[----:B------:R-:W-:Y:S01]  /*7a90*/  LOP3.LUT R12, R26, 0xffffffc0, RZ, 0xc0, !PT ;  /* 0xffffffc01a0c7812 */ /* 0x000fe200078ec0ff */
[----:B0-----:R-:W-:Y:S01]  /*7aa0*/  FADD.FTZ R7, R33, R6 ;  /* 0x0000000621077221 */ /* 0x001fe20000010000 */
[----:B------:R-:W-:Y:S01]  /*7ab0*/  LEA.HI R15, R15, R28, RZ, 0x2 ;  /* 0x0000001c0f0f7211 */ /* 0x000fe200078f10ff */
[----:B------:R-:W0:Y:S01]  /*7ac0*/  SHFL.BFLY PT, R19, R18, 0x1, 0x1f ;  /* 0x0c201f0012137f89 */ /* 0x000e2200000e0000 */
[----:B------:R-:W-:Y:S01]  /*7ad0*/  ISETP.NE.OR P5, PT, R12, 0x40, P2 ;  /* 0x000000400c00780c */ /* 0x000fe200017a5670 */
[----:B-1----:R-:W-:Y:S01]  /*7ae0*/  FADD.FTZ R10, R17, R16 ;  /* 0x00000010110a7221 */ /* 0x002fe20000010000 */
[----:B------:R-:W-:Y:S01]  /*7af0*/  SHF.R.S32.HI R17, RZ, 0x5, R27 ;  /* 0x00000005ff117819 */ /* 0x000fe2000001141b */
[----:B------:R-:W1:Y:S01]  /*7b00*/  SHFL.BFLY PT, R21, R20, 0x1, 0x1f ;  /* 0x0c201f0014157f89 */ /* 0x000e6200000e0000 */
[----:B--2---:R-:W-:Y:S01]  /*7b10*/  FADD.FTZ R6, R32, R11 ;  /* 0x0000000b20067221 */ /* 0x004fe20000010000 */
[----:B------:R-:W-:-:S02]  /*7b20*/  SHF.R.S32.HI R16, RZ, 0x2, R15 ;  /* 0x00000002ff107819 */ /* 0x000fc4000001140f */
[----:B------:R-:W2:Y:S01]  /*7b30*/  SHFL.BFLY PT, R23, R22, 0x1, 0x1f ;  /* 0x0c201f0016177f89 */ /* 0x000ea200000e0000 */
[----:B---3--:R-:W-:Y:S01]  /*7b40*/  FADD.FTZ R11, R29, R14 ;  /* 0x0000000e1d0b7221 */ /* 0x008fe20000010000 */
[----:B------:R-:W-:Y:S01]  /*7b50*/  LOP3.LUT R14, R26, 0xffffffe0, RZ, 0xc0, !PT ;  /* 0xffffffe01a0e7812 */ /* 0x000fe200078ec0ff */
[----:B------:R-:W-:Y:S01]  /*7b60*/  IMAD R17, R17, 0x78, R16 ;  /* 0x0000007811117824 */ /* 0x000fe200078e0210 */
[----:B------:R-:W3:Y:S01]  /*7b70*/  SHFL.BFLY PT, R25, R24, 0x1, 0x1f ;  /* 0x0c201f0018197f89 */ /* 0x000ee200000e0000 */
[----:B------:R-:W-:-:S03]  /*7b80*/  FADD.FTZ R2, R3, R2 ;  /* 0x0000000203027221 */ /* 0x000fc60000010000 */
[----:B------:R-:W-:Y:S01]  /*7b90*/  BAR.SYNC.DEFER_BLOCKING 0x0 ;  /* 0x0000000000007b1d */ /* 0x000fe20000010000 */
[----:B----4-:R-:W-:Y:S01]  /*7ba0*/  FADD.FTZ R3, R35, R4 ;  /* 0x0000000423037221 */ /* 0x010fe20000010000 */
[----:B------:R-:W-:Y:S01]  /*7bb0*/  ISETP.NE.OR P4, PT, R14, 0x20, P2 ;  /* 0x000000200e00780c */ /* 0x000fe20001785670 */
[----:B-----5:R-:W-:Y:S01]  /*7bc0*/  FADD.FTZ R4, R34, R13 ;  /* 0x0000000d22047221 */ /* 0x020fe20000010000 */
[C---:B------:R-:W-:Y:S02]  /*7bd0*/  ISETP.GT.OR P0, PT, R26.reuse, 0x3f, P2 ;  /* 0x0000003f1a00780c */ /* 0x040fe40001704670 */
[----:B------:R-:W-:Y:S01]  /*7be0*/  ISETP.GT.OR P1, PT, R26, 0x1f, P2 ;  /* 0x0000001f1a00780c */ /* 0x000fe20001724670 */
[----:B0-----:R-:W-:Y:S02]  /*7bf0*/  FADD.FTZ R13, R18, R19 ;  /* 0x00000013120d7221 */ /* 0x001fe40000010000 */
[----:B-1----:R-:W-:Y:S02]  /*7c00*/  FADD.FTZ R12, R20, R21 ;  /* 0x00000015140c7221 */ /* 0x002fe40000010000 */
        /* <DEDUP_REMOVED lines=18> */
.L_x_17695:
[----:B------:R-:W-:Y:S05]  /*7d30*/  BSYNC B0 ;  /* 0x0000000000007941 */ /* 0x000fea0003800000 */
.L_x_17694:
        /* <DEDUP_REMOVED lines=33> */
.L_x_17697:
[----:B------:R-:W-:Y:S05]  /*7f50*/  BSYNC B0 ;  /* 0x0000000000007941 */ /* 0x000fea0003800000 */
.L_x_17696:
        /* <DEDUP_REMOVED lines=18> */
.L_x_17699:
[----:B------:R-:W-:Y:S05]  /*8080*/  BSYNC B0 ;  /* 0x0000000000007941 */ /* 0x000fea0003800000 */
.L_x_17698:
        /* <DEDUP_REMOVED lines=34> */
.L_x_17701:
[----:B------:R-:W-:Y:S05]  /*82b0*/  BSYNC B0 ;  /* 0x0000000000007941 */ /* 0x000fea0003800000 */
.L_x_17700:
        /* <DEDUP_REMOVED lines=48> */
[C---:B------:R-:W-:Y:S02]  /*85c0*/  LEA R28, P1, R29.reuse, c[0x0][0x160], 0x1 ;  /* 0x000058001d1c7a11 */ /* 0x040fe400078208ff */
[C---:B------:R-:W-:Y:S02]  /*85d0*/  IADD3 R17, R16.reuse, 0x40, RZ ;  /* 0x0000004010117810 */ /* 0x040fe40007ffe0ff */
[----:B------:R-:W-:Y:S02]  /*85e0*/  IADD3 R30, R16, 0x38, RZ ;  /* 0x00000038101e7810 */ /* 0x000fe40007ffe0ff */
[----:B------:R-:W-:Y:S02]  /*85f0*/  LEA.HI.X R29, R29, c[0x0][0x164], R34, 0x1, P1 ;  /* 0x000059001d1d7a11 */ /* 0x000fe400008f0c22 */
[----:B------:R-:W-:Y:S02]  /*8600*/  IADD3 R35, P1, R17, UR4, RZ ;  /* 0x0000000411237c10 */ /* 0x000fe4000ff3e0ff */
        /* <DEDUP_REMOVED lines=8> */
[C---:B------:R-:W-:Y:S02]  /*8690*/  IADD3 R36, R16.reuse, 0x48, RZ ;  /* 0x0000004810247810 */ /* 0x040fe40007ffe0ff */
[----:B------:R-:W-:Y:S02]  /*86a0*/  LEA.HI.X R35, R35, c[0x0][0x164], R38, 0x1, P1 ;  /* 0x0000590023237a11 */ /* 0x000fe400008f0c26 */
[----:B------:R-:W-:Y:S02]  /*86b0*/  IADD3 R39, R16, 0x58, RZ ;  /* 0x0000005810277810 */ /* 0x000fe40007ffe0ff */
[----:B------:R-:W-:Y:S02]  /*86c0*/  IADD3 R42, P1, R17, UR4, RZ ;  /* 0x00000004112a7c10 */ /* 0x000fe4000ff3e0ff */
[----:B------:R-:W-:-:S02]  /*86d0*/  LEA.HI.X R31, R31, c[0x0][0x164], R40, 0x1, P0 ;  /* 0x000059001f1f7a11 */ /* 0x000fc400000f0c28 */
[----:B------:R-:W-:Y:S02]  /*86e0*/  IADD3 R37, P0, R36, UR4, RZ ;  /* 0x0000000424257c10 */ /* 0x000fe4000ff1e0ff */
[----:B------:R-:W-:Y:S02]  /*86f0*/  IADD3 R41, P2, R39, UR4, RZ ;  /* 0x0000000427297c10 */ /* 0x000fe4000ff5e0ff */
[----:B------:R-:W-:Y:S02]  /*8700*/  LEA.HI.X.SX32 R17, R17, UR7, 0x1, P1 ;  /* 0x0000000711117c11 */ /* 0x000fe400088f0eff */
[----:B------:R-:W-:Y:S02]  /*8710*/  LEA R38, P1, R42, c[0x0][0x160], 0x1 ;  /* 0x000058002a267a11 */ /* 0x000fe400078208ff */
[----:B------:R-:W-:Y:S02]  /*8720*/  LEA.HI.X.SX32 R40, R36, UR7, 0x1, P0 ;  /* 0x0000000724287c11 */ /* 0x000fe400080f0eff */
[----:B------:R-:W-:-:S02]  /*8730*/  LEA R36, P0, R37, c[0x0][0x160], 0x1 ;  /* 0x0000580025247a11 */ /* 0x000fc400078008ff */
[----:B------:R-:W-:Y:S02]  /*8740*/  LEA.HI.X.SX32 R44, R39, UR7, 0x1, P2 ;  /* 0x00000007272c7c11 */ /* 0x000fe400090f0eff */
[----:B------:R-:W-:Y:S02]  /*8750*/  LEA.HI.X R39, R42, c[0x0][0x164], R17, 0x1, P1 ;  /* 0x000059002a277a11 */ /* 0x000fe400008f0c11 */
[C---:B------:R-:W-:Y:S02]  /*8760*/  IADD3 R42, R16.reuse, 0x68, RZ ;  /* 0x00000068102a7810 */ /* 0x040fe40007ffe0ff */
[----:B------:R-:W-:Y:S02]  /*8770*/  IADD3 R43, R16, 0x70, RZ ;  /* 0x00000070102b7810 */ /* 0x000fe40007ffe0ff */
[----:B------:R-:W-:Y:S02]  /*8780*/  LEA.HI.X R37, R37, c[0x0][0x164], R40, 0x1, P0 ;  /* 0x0000590025257a11 */ /* 0x000fe400000f0c28 */
[----:B------:R-:W-:-:S02]  /*8790*/  LEA R40, P0, R41, c[0x0][0x160], 0x1 ;  /* 0x0000580029287a11 */ /* 0x000fc400078008ff */
[----:B------:R-:W-:Y:S02]  /*87a0*/  IADD3 R17, R16, 0x60, RZ ;  /* 0x0000006010117810 */ /* 0x000fe40007ffe0ff */
[----:B------:R-:W-:Y:S02]  /*87b0*/  IADD3 R45, P1, R42, UR4, RZ ;  /* 0x000000042a2d7c10 */ /* 0x000fe4000ff3e0ff */
[----:B------:R-:W-:Y:S02]  /*87c0*/  F2FP.PACK_AB R2, R5, R2 ;  /* 0x000000020502723e */ /* 0x000fe400000000ff */
[----:B------:R-:W-:Y:S02]  /*87d0*/  IADD3 R5, P2, R43, UR4, RZ ;  /* 0x000000042b057c10 */ /* 0x000fe4000ff5e0ff */
[----:B------:R-:W-:Y:S01]  /*87e0*/  LEA.HI.X R41, R41, c[0x0][0x164], R44, 0x1, P0 ;  /* 0x0000590029297a11 */ /* 0x000fe200000f0c2c */
[----:B------:R0:W-:Y:S01]  /*87f0*/  STG.E.U16 [R18.64], R2 ;  /* 0x0000000212007986 */ /* 0x0001e2000c10150a */
[----:B------:R-:W-:-:S02]  /*8800*/  IADD3 R47, P0, R17, UR4, RZ ;  /* 0x00000004112f7c10 */ /* 0x000fc4000ff1e0ff */
[----:B------:R-:W-:Y:S02]  /*8810*/  LEA.HI.X.SX32 R48, R42, UR7, 0x1, P1 ;  /* 0x000000072a307c11 */ /* 0x000fe400088f0eff */
[----:B------:R-:W-:Y:S02]  /*8820*/  LEA R16, P1, R45, c[0x0][0x160], 0x1 ;  /* 0x000058002d107a11 */ /* 0x000fe400078208ff */
[----:B------:R-:W-:Y:S02]  /*8830*/  LEA.HI.X.SX32 R46, R43, UR7, 0x1, P2 ;  /* 0x000000072b2e7c11 */ /* 0x000fe400090f0eff */
[----:B------:R-:W-:Y:S02]  /*8840*/  LEA R44, P2, R5, c[0x0][0x160], 0x1 ;  /* 0x00005800052c7a11 */ /* 0x000fe400078408ff */
[----:B------:R-:W-:Y:S02]  /*8850*/  F2FP.PACK_AB R0, R3, R0 ;  /* 0x000000000300723e */ /* 0x000fe400000000ff */
[----:B------:R-:W-:-:S02]  /*8860*/  LEA.HI.X.SX32 R50, R17, UR7, 0x1, P0 ;  /* 0x0000000711327c11 */ /* 0x000fc400080f0eff */
[----:B------:R-:W-:Y:S02]  /*8870*/  LEA.HI.X R17, R45, c[0x0][0x164], R48, 0x1, P1 ;  /* 0x000059002d117a11 */ /* 0x000fe400008f0c30 */
[----:B------:R-:W-:Y:S02]  /*8880*/  PRMT R3, R2, 0x7632, R3 ;  /* 0x0000763202037816 */ /* 0x000fe40000000003 */
[----:B------:R-:W-:Y:S02]  /*8890*/  F2FP.PACK_AB R4, R7, R4 ;  /* 0x000000040704723e */ /* 0x000fe400000000ff */
[----:B------:R-:W-:Y:S01]  /*88a0*/  LEA.HI.X R45, R5, c[0x0][0x164], R46, 0x1, P2 ;  /* 0x00005900052d7a11 */ /* 0x000fe200010f0c2e */
[----:B------:R1:W-:Y:S01]  /*88b0*/  STG.E.U16 [R20.64], R3 ;  /* 0x0000000314007986 */ /* 0x0003e2000c10150a */
[----:B------:R-:W-:Y:S02]  /*88c0*/  PRMT R5, R0, 0x7632, R5 ;  /* 0x0000763200057816 */ /* 0x000fe40000000005 */
[----:B------:R-:W-:Y:S01]  /*88d0*/  F2FP.PACK_AB R6, R9, R6 ;  /* 0x000000060906723e */ /* 0x000fe200000000ff */
[----:B------:R2:W-:Y:S01]  /*88e0*/  STG.E.U16 [R22.64], R0 ;  /* 0x0000000016007986 */ /* 0x0005e2000c10150a */
[----:B------:R-:W-:-:S02]  /*88f0*/  PRMT R7, R4, 0x7632, R7 ;  /* 0x0000763204077816 */ /* 0x000fc40000000007 */
[----:B------:R-:W-:Y:S01]  /*8900*/  F2FP.PACK_AB R8, R11, R8 ;  /* 0x000000080b08723e */ /* 0x000fe200000000ff */
[----:B------:R-:W-:Y:S01]  /*8910*/  STG.E.U16 [R24.64], R5 ;  /* 0x0000000518007986 */ /* 0x000fe2000c10150a */
[----:B0-----:R-:W-:Y:S02]  /*8920*/  PRMT R2, R6, 0x7632, R2 ;  /* 0x0000763206027816 */ /* 0x001fe40000000002 */
[----:B------:R-:W-:Y:S01]  /*8930*/  F2FP.PACK_AB R10, R13, R10 ;  /* 0x0000000a0d0a723e */ /* 0x000fe200000000ff */
[----:B------:R-:W-:Y:S01]  /*8940*/  STG.E.U16 [R26.64], R4 ;  /* 0x000000041a007986 */ /* 0x000fe2000c10150a */
[----:B------:R-:W-:Y:S02]  /*8950*/  LEA R42, P0, R47, c[0x0][0x160], 0x1 ;  /* 0x000058002f2a7a11 */ /* 0x000fe400078008ff */
[----:B------:R-:W-:Y:S01]  /*8960*/  PRMT R18, R8, 0x7632, R18 ;  /* 0x0000763208127816 */ /* 0x000fe20000000012 */
[----:B------:R-:W-:Y:S01]  /*8970*/  STG.E.U16 [R32.64], R7 ;  /* 0x0000000720007986 */ /* 0x000fe2000c10150a */
[----:B------:R-:W-:-:S02]  /*8980*/  F2FP.PACK_AB R12, R15, R12 ;  /* 0x0000000c0f0c723e */ /* 0x000fc400000000ff */
[----:B-1----:R-:W-:Y:S01]  /*8990*/  PRMT R20, R10, 0x7632, R20 ;  /* 0x000076320a147816 */ /* 0x002fe20000000014 */
[----:B------:R-:W-:Y:S01]  /*89a0*/  STG.E.U16 [R28.64], R6 ;  /* 0x000000061c007986 */ /* 0x000fe2000c10150a */
[----:B------:R-:W-:Y:S02]  /*89b0*/  LEA.HI.X R43, R47, c[0x0][0x164], R50, 0x1, P0 ;  /* 0x000059002f2b7a11 */ /* 0x000fe400000f0c32 */
[----:B--2---:R-:W-:Y:S01]  /*89c0*/  PRMT R0, R12, 0x7632, R0 ;  /* 0x000076320c007816 */ /* 0x004fe20000000000 */
[----:B------:R-:W-:Y:S01]  /*89d0*/  STG.E.U16 [R30.64], R2 ;  /* 0x000000021e007986 */ /* 0x000fe2000c10150a */
[----:B------:R-:W-:-:S03]  /*89e0*/  F2FP.PACK_AB R14, RZ, R14 ;  /* 0x0000000eff0e723e */ /* 0x000fc600000000ff */
        /* <DEDUP_REMOVED lines=8> */
.L_x_17702:
        /* <DEDUP_REMOVED lines=9> */
.L_x_23989:


//--------------------- .text._ZN4vllm25paged_attention_v1_kernelIttLi112ELi32ELi128ELNS_18Fp8KVCacheDataTypeE0ELb1EEEvPT_PKS2_PKT0_S8_ifPKiSA_iPKfiiiSC_SC_iiiii --------------------------
	.section	.text._ZN4vllm25paged_attention_v1_kernelIttLi112ELi32ELi128ELNS_18Fp8KVCacheDataTypeE0ELb1EEEvPT_PKS2_PKT0_S8_ifPKiSA_iPKfiiiSC_SC_iiiii,"ax",@progbits
	.sectioninfo	@"SHI_REGISTERS=72"
	.align	128
        .global         _ZN4vllm25paged_attention_v1_kernelIttLi112ELi32ELi128ELNS_18Fp8KVCacheDataTypeE0ELb1EEEvPT_PKS2_PKT0_S8_ifPKiSA_iPKfiiiSC_SC_iiiii
        .type           _ZN4vllm25paged_attention_v1_kernelIttLi112ELi32ELi128ELNS_18Fp8KVCacheDataTypeE0ELb1EEEvPT_PKS2_PKT0_S8_ifPKiSA_iPKfiiiSC_SC_iiiii,@function
        .size           _ZN4vllm25paged_attention_v1_kernelIttLi112ELi32ELi128ELNS_18Fp8KVCacheDataTypeE0ELb1EEEvPT_PKS2_PKT0_S8_ifPKiSA_iPKfiiiSC_SC_iiiii,(.L_x_23990 - _ZN4vllm25paged_attention_v1_kernelIttLi112ELi32ELi128ELNS_18Fp8KVCacheDataTypeE0ELb1EEEvPT_PKS2_PKT0_S8_ifPKiSA_iPKfiiiSC_SC_iiiii)
        .other          _ZN4vllm25paged_attention_v1_kernelIttLi112ELi32ELi128ELNS_18Fp8KVCacheDataTypeE0ELb1EEEvPT_PKS2_PKT0_S8_ifPKiSA_iPKfiiiSC_SC_iiiii,@"STO_CUDA_ENTRY STV_DEFAULT"
_ZN4vllm25paged_attention_v1_kernelIttLi112ELi32ELi128ELNS_18Fp8KVCacheDataTypeE0ELb1EEEvPT_PKS2_PKT0_S8_ifPKiSA_iPKfiiiSC_SC_iiiii:
.text._ZN4vllm25paged_attention_v1_kernelIttLi112ELi32ELi128ELNS_18Fp8KVCacheDataTypeE0ELb1EEEvPT_PKS2_PKT0_S8_ifPKiSA_iPKfiiiSC_SC_iiiii:
        /* <DEDUP_REMOVED lines=91> */
.L_x_17707:
        /* <DEDUP_REMOVED lines=11> */
.L_x_17706:
[----:B------:R-:W-:Y:S05]  /*0660*/  BSYNC B1 ;  /* 0x0000000000017941 */ /* 0x000fea0003800000 */
.L_x_17705:
        /* <DEDUP_REMOVED lines=8> */
.L_x_17708:
        /* <DEDUP_REMOVED lines=17> */
.L_x_17704:
[----:B------:R-:W-:Y:S05]  /*0800*/  BSYNC B0 ;  /* 0x0000000000007941 */ /* 0x000fea0003800000 */
.L_x_17703:
        /* <DEDUP_REMOVED lines=65> */
.L_x_17714:
        /* <DEDUP_REMOVED lines=76> */
[----:B------:R-:W-:Y:S01]  /*10e0*/  HADD2.F32 R32, -RZ, R9.H1_H1 ;  /* 0x30000009ff207230 */ /* 0x000fe20000004100 */
[----:B------:R-:W-:Y:S01]  /*10f0*/  FMUL.FTZ R40, R40, R43 ;  /* 0x0000002b28287220 */ /* 0x000fe20000410000 */
[----:B------:R-:W-:-:S02]  /*1100*/  HADD2.F32 R28, -RZ, R33.H0_H0 ;  /* 0x20000021ff1c7230 */ /* 0x000fc40000004100 */
[----:B------:R-:W-:Y:S01]  /*1110*/  HADD2.F32 R9, -RZ, R13.H0_H0 ;  /* 0x2000000dff097230 */ /* 0x000fe20000004100 */
[----:B------:R-:W-:Y:S01]  /*1120*/  FMUL.FTZ R29, R29, R32 ;  /* 0x000000201d1d7220 */ /* 0x000fe20000410000 */
[----:B------:R-:W-:Y:S02]  /*1130*/  HADD2.F32 R33, -RZ, R33.H1_H1 ;  /* 0x30000021ff217230 */ /* 0x000fe40000004100 */
[----:B------:R-:W-:Y:S01]  /*1140*/  HADD2.F32 R32, -RZ, R13.H1_H1 ;  /* 0x3000000dff207230 */ /* 0x000fe20000004100 */
[----:B------:R-:W-:Y:S01]  /*1150*/  FFMA.FTZ R28, R28, R9, R40 ;  /* 0x000000091c1c7223 */ /* 0x000fe20000010028 */
[----:B------:R-:W-:Y:S02]  /*1160*/  HADD2.F32 R9, -RZ, R30.H0_H0 ;  /* 0x2000001eff097230 */ /* 0x000fe40000004100 */
[----:B------:R-:W-:Y:S01]  /*1170*/  HADD2.F32 R40, -RZ, R10.H0_H0 ;  /* 0x2000000aff287230 */ /* 0x000fe20000004100 */
[----:B------:R-:W-:Y:S01]  /*1180*/  FFMA.FTZ R13, R33, R32, R29 ;  /* 0x00000020210d7223 */ /* 0x000fe2000001001d */
[----:B------:R-:W-:-:S02]  /*1190*/  HADD2.F32 R29, -RZ, R30.H1_H1 ;  /* 0x3000001eff1d7230 */ /* 0x000fc40000004100 */
[----:B------:R-:W-:Y:S01]  /*11a0*/  HADD2.F32 R30, -RZ, R34.H0_H0 ;  /* 0x20000022ff1e7230 */ /* 0x000fe20000004100 */
[----:B------:R-:W-:Y:S01]  /*11b0*/  FMUL.FTZ R44, R9, R40 ;  /* 0x00000028092c7220 */ /* 0x000fe20000410000 */
[----:B------:R-:W-:Y:S01]  /*11c0*/  HADD2.F32 R9, -RZ, R14.H0_H0 ;  /* 0x2000000eff097230 */ /* 0x000fe20000004100 */
[----:B------:R-:W2:Y:S01]  /*11d0*/  LDG.E.128.CONSTANT R40, [R68.64+0xc00] ;  /* 0x000c000a44287981 */ /* 0x000ea2000c1e9d00 */
[----:B------:R-:W-:Y:S02]  /*11e0*/  HADD2.F32 R10, -RZ, R10.H1_H1 ;  /* 0x3000000aff0a7230 */ /* 0x000fe40000004100 */
[----:B------:R-:W-:Y:S01]  /*11f0*/  HADD2.F32 R14, -RZ, R14.H1_H1 ;  /* 0x3000000eff0e7230 */ /* 0x000fe20000004100 */
[----:B------:R-:W-:Y:S01]  /*1200*/  FFMA.FTZ R30, R30, R9, R44 ;  /* 0x000000091e1e7223 */ /* 0x000fe2000001002c */
[----:B------:R-:W-:Y:S01]  /*1210*/  HADD2.F32 R9, -RZ, R31.H0_H0 ;  /* 0x2000001fff097230 */ /* 0x000fe20000004100 */
[----:B------:R-:W0:Y:S01]  /*1220*/  LDS.128 R44, [0x20] ;  /* 0x00002000ff2c7984 */ /* 0x000e220000000c00 */
[----:B------:R-:W-:Y:S01]  /*1230*/  FMUL.FTZ R10, R29, R10 ;  /* 0x0000000a1d0a7220 */ /* 0x000fe20000410000 */
[----:B------:R-:W-:-:S05]  /*1240*/  HADD2.F32 R29, -RZ, R34.H1_H1 ;  /* 0x30000022ff1d7230 */ /* 0x000fca0000004100 */
[----:B------:R-:W-:Y:S01]  /*1250*/  FFMA.FTZ R29, R29, R14, R10 ;  /* 0x0000000e1d1d7223 */ /* 0x000fe2000001000a */
[--C-:B------:R-:W-:Y:S02]  /*1260*/  HADD2.F32 R10, -RZ, R11.reuse.H0_H0 ;  /* 0x2000000bff0a7230 */ /* 0x100fe40000004100 */
[----:B------:R-:W-:-:S03]  /*1270*/  HADD2.F32 R14, -RZ, R11.H1_H1 ;  /* 0x3000000bff0e7230 */ /* 0x000fc60000004100 */
[----:B------:R-:W-:Y:S01]  /*1280*/  FMUL.FTZ R32, R9, R10 ;  /* 0x0000000a09207220 */ /* 0x000fe20000410000 */
[----:B------:R-:W-:Y:S02]  /*1290*/  HADD2.F32 R9, -RZ, R31.H1_H1 ;  /* 0x3000001fff097230 */ /* 0x000fe40000004100 */
[----:B------:R-:W-:Y:S02]  /*12a0*/  HADD2.F32 R31, -RZ, R35.H0_H0 ;  /* 0x20000023ff1f7230 */ /* 0x000fe40000004100 */
[--C-:B------:R-:W-:Y:S01]  /*12b0*/  HADD2.F32 R10, -RZ, R15.reuse.H0_H0 ;  /* 0x2000000fff0a7230 */ /* 0x100fe20000004100 */
[----:B------:R-:W-:Y:S01]  /*12c0*/  FMUL.FTZ R9, R9, R14 ;  /* 0x0000000e09097220 */ /* 0x000fe20000410000 */
[----:B------:R-:W-:-:S03]  /*12d0*/  HADD2.F32 R15, -RZ, R15.H1_H1 ;  /* 0x3000000fff0f7230 */ /* 0x000fc60000004100 */
[----:B------:R-:W-:Y:S01]  /*12e0*/  FFMA.FTZ R31, R31, R10, R32 ;  /* 0x0000000a1f1f7223 */ /* 0x000fe20000010020 */
[----:B------:R-:W-:-:S05]  /*12f0*/  HADD2.F32 R32, -RZ, R35.H1_H1 ;  /* 0x30000023ff207230 */ /* 0x000fca0000004100 */
[----:B------:R-:W-:Y:S01]  /*1300*/  FFMA.FTZ R32, R32, R15, R9 ;  /* 0x0000000f20207223 */ /* 0x000fe20000010009 */
[----:B----4-:R-:W-:Y:S02]  /*1310*/  HADD2.F32 R9, -RZ, R16.H0_H0 ;  /* 0x20000010ff097230 */ /* 0x010fe40000004100 */
[----:B0-----:R-:W-:-:S05]  /*1320*/  HADD2.F32 R33, -RZ, R44.H0_H0 ;  /* 0x2000002cff217230 */ /* 0x001fca0000004100 */
[----:B------:R-:W-:Y:S02]  /*1330*/  FFMA.FTZ R33, R33, R9, R8 ;  /* 0x0000000921217223 */ /* 0x000fe40000010008 */
[----:B------:R-:W3:Y:S01]  /*1340*/  LDG.E.128.CONSTANT R8, [R68.64+0xe00] ;  /* 0x000e000a44087981 */ /* 0x000ee2000c1e9d00 */
[----:B------:R-:W-:Y:S02]  /*1350*/  HADD2.F32 R15, -RZ, R44.H1_H1 ;  /* 0x3000002cff0f7230 */ /* 0x000fe40000004100 */
[----:B------:R-:W-:Y:S02]  /*1360*/  HADD2.F32 R16, -RZ, R16.H1_H1 ;  /* 0x30000010ff107230 */ /* 0x000fe40000004100 */
[----:B------:R-:W-:Y:S02]  /*1370*/  HADD2.F32 R34, -RZ, R45.H1_H1 ;  /* 0x3000002dff227230 */ /* 0x000fe40000004100 */
[----:B------:R-:W-:Y:S01]  /*1380*/  HADD2.F32 R35, -RZ, R19.H0_H0 ;  /* 0x20000013ff237230 */ /* 0x000fe20000004100 */
[----:B------:R-:W-:Y:S01]  /*1390*/  FFMA.FTZ R16, R15, R16, R12 ;  /* 0x000000100f107223 */ /* 0x000fe2000001000c */
[----:B------:R-:W-:-:S02]  /*13a0*/  HADD2.F32 R12, -RZ, R17.H0_H0 ;  /* 0x20000011ff0c7230 */ /* 0x000fc40000004100 */
[----:B------:R-:W-:Y:S02]  /*13b0*/  HADD2.F32 R15, -RZ, R45.H0_H0 ;  /* 0x2000002dff0f7230 */ /* 0x000fe40000004100 */
[----:B------:R-:W-:Y:S02]  /*13c0*/  HADD2.F32 R17, -RZ, R17.H1_H1 ;  /* 0x30000011ff117230 */ /* 0x000fe40000004100 */
[----:B------:R-:W-:Y:S01]  /*13d0*/  HADD2.F32 R19, -RZ, R19.H1_H1 ;  /* 0x30000013ff137230 */ /* 0x000fe20000004100 */
[----:B------:R-:W-:Y:S01]  /*13e0*/  FFMA.FTZ R28, R15, R12, R28 ;  /* 0x0000000c0f1c7223 */ /* 0x000fe2000001001c */
[----:B------:R-:W-:Y:S01]  /*13f0*/  HADD2.F32 R12, -RZ, R18.H0_H0 ;  /* 0x20000012ff0c7230 */ /* 0x000fe20000004100 */
[----:B------:R-:W-:Y:S01]  /*1400*/  FFMA.FTZ R34, R34, R17, R13 ;  /* 0x0000001122227223 */ /* 0x000fe2000001000d */
[--C-:B------:R-:W-:Y:S02]  /*1410*/  HADD2.F32 R13, -RZ, R46.reuse.H0_H0 ;  /* 0x2000002eff0d7230 */ /* 0x100fe40000004100 */
[----:B------:R-:W-:-:S02]  /*1420*/  HADD2.F32 R46, -RZ, R46.H1_H1 ;  /* 0x3000002eff2e7230 */ /* 0x000fc40000004100 */
[----:B------:R-:W-:Y:S01]  /*1430*/  HADD2.F32 R18, -RZ, R18.H1_H1 ;  /* 0x30000012ff127230 */ /* 0x000fe20000004100 */
[----:B------:R-:W-:Y:S01]  /*1440*/  FFMA.FTZ R30, R13, R12, R30 ;  /* 0x0000000c0d1e7223 */ /* 0x000fe2000001001e */
[----:B-----5:R-:W-:Y:S01]  /*1450*/  HADD2.F32 R44, -RZ, R23.H1_H1 ;  /* 0x30000017ff2c7230 */ /* 0x020fe20000004100 */
[----:B------:R-:W0:Y:S02]  /*1460*/  LDS.128 R12, [0x30] ;  /* 0x00003000ff0c7984 */ /* 0x000e240000000c00 */
[----:B------:R-:W-:Y:S01]  /*1470*/  FFMA.FTZ R29, R46, R18, R29 ;  /* 0x000000122e1d7223 */ /* 0x000fe2000001001d */
[--C-:B------:R-:W-:Y:S02]  /*1480*/  HADD2.F32 R18, -RZ, R47.reuse.H0_H0 ;  /* 0x2000002fff127230 */ /* 0x100fe40000004100 */
[----:B------:R-:W-:-:S03]  /*1490*/  HADD2.F32 R47, -RZ, R47.H1_H1 ;  /* 0x3000002fff2f7230 */ /* 0x000fc60000004100 */
[----:B------:R-:W-:Y:S02]  /*14a0*/  FFMA.FTZ R35, R18, R35, R31 ;  /* 0x0000002312237223 */ /* 0x000fe4000001001f */
[----:B------:R-:W-:Y:S01]  /*14b0*/  FFMA.FTZ R32, R47, R19, R32 ;  /* 0x000000132f207223 */ /* 0x000fe20000010020 */
[--C-:B0-----:R-:W-:Y:S02]  /*14c0*/  HADD2.F32 R18, -RZ, R12.reuse.H0_H0 ;  /* 0x2000000cff127230 */ /* 0x101fe40000004100 */
[----:B------:R-:W-:Y:S02]  /*14d0*/  HADD2.F32 R31, -RZ, R12.H1_H1 ;  /* 0x3000000cff1f7230 */ /* 0x000fe40000004100 */
[--C-:B------:R-:W-:Y:S02]  /*14e0*/  HADD2.F32 R12, -RZ, R20.reuse.H0_H0 ;  /* 0x20000014ff0c7230 */ /* 0x100fe40000004100 */
[----:B------:R-:W-:Y:S02]  /*14f0*/  HADD2.F32 R20, -RZ, R20.H1_H1 ;  /* 0x30000014ff147230 */ /* 0x000fe40000004100 */
[----:B------:R-:W-:Y:S01]  /*1500*/  HADD2.F32 R45, -RZ, R13.H0_H0 ;  /* 0x2000000dff2d7230 */ /* 0x000fe20000004100 */
[----:B------:R-:W-:Y:S01]  /*1510*/  FFMA.FTZ R33, R18, R12, R33 ;  /* 0x0000000c12217223 */ /* 0x000fe20000010021 */
[----:B------:R-:W-:Y:S01]  /*1520*/  HADD2.F32 R12, -RZ, R21.H0_H0 ;  /* 0x20000015ff0c7230 */ /* 0x000fe20000004100 */
[----:B------:R-:W-:Y:S01]  /*1530*/  FFMA.FTZ R31, R31, R20, R16 ;  /* 0x000000141f1f7223 */ /* 0x000fe20000010010 */
[----:B------:R-:W-:Y:S01]  /*1540*/  HADD2.F32 R13, -RZ, R13.H1_H1 ;  /* 0x3000000dff0d7230 */ /* 0x000fe20000004100 */
[----:B------:R-:W0:Y:S01]  /*1550*/  LDS.128 R16, [0x40] ;  /* 0x00004000ff107984 */ /* 0x000e220000000c00 */
        /* <DEDUP_REMOVED lines=11> */
[----:B------:R-:W-:-:S03]  /*1610*/  HADD2.F32 R15, -RZ, R15.H1_H1 ;  /* 0x3000000fff0f7230 */ /* 0x000fc60000004100 */
[----:B------:R-:W-:Y:S02]  /*1620*/  FFMA.FTZ R35, R12, R13, R35 ;  /* 0x0000000d0c237223 */ /* 0x000fe40000010023 */
[----:B------:R-:W-:Y:S02]  /*1630*/  FFMA.FTZ R44, R15, R44, R32 ;  /* 0x0000002c0f2c7223 */ /* 0x000fe40000010020 */
[----:B------:R-:W4:Y:S01]  /*1640*/  LDG.E.128.CONSTANT R12, [R68.64+0x1000] ;  /* 0x0010000a440c7981 */ /* 0x000f22000c1e9d00 */
[--C-:B------:R-:W-:Y:S02]  /*1650*/  HADD2.F32 R21, -RZ, R24.reuse.H0_H0 ;  /* 0x20000018ff157230 */ /* 0x100fe40000004100 */
[----:B------:R-:W-:Y:S02]  /*1660*/  HADD2.F32 R24, -RZ, R24.H1_H1 ;  /* 0x30000018ff187230 */ /* 0x000fe40000004100 */
[----:B------:R-:W-:Y:S02]  /*1670*/  HADD2.F32 R32, -RZ, R25.H1_H1 ;  /* 0x30000019ff207230 */ /* 0x000fe40000004100 */
[----:B0-----:R-:W-:-:S02]  /*1680*/  HADD2.F32 R20, -RZ, R16.H0_H0 ;  /* 0x20000010ff147230 */ /* 0x001fc40000004100 */
[----:B------:R-:W-:Y:S02]  /*1690*/  HADD2.F32 R16, -RZ, R16.H1_H1 ;  /* 0x30000010ff107230 */ /* 0x000fe40000004100 */
[--C-:B------:R-:W-:Y:S01]  /*16a0*/  HADD2.F32 R45, -RZ, R17.reuse.H0_H0 ;  /* 0x20000011ff2d7230 */ /* 0x100fe20000004100 */
[----:B------:R-:W-:Y:S01]  /*16b0*/  FFMA.FTZ R33, R20, R21, R33 ;  /* 0x0000001514217223 */ /* 0x000fe20000010021 */
[----:B------:R-:W-:Y:S01]  /*16c0*/  HADD2.F32 R17, -RZ, R17.H1_H1 ;  /* 0x30000011ff117230 */ /* 0x000fe20000004100 */
[----:B------:R-:W0:Y:S01]  /*16d0*/  LDS.128 R20, [0x50] ;  /* 0x00005000ff147984 */ /* 0x000e220000000c00 */
[----:B------:R-:W-:Y:S01]  /*16e0*/  FFMA.FTZ R31, R16, R24, R31 ;  /* 0x00000018101f7223 */ /* 0x000fe2000001001f */
[----:B------:R-:W-:Y:S02]  /*16f0*/  HADD2.F32 R16, -RZ, R25.H0_H0 ;  /* 0x20000019ff107230 */ /* 0x000fe40000004100 */
[----:B------:R-:W-:Y:S01]  /*1700*/  FFMA.FTZ R32, R17, R32, R34 ;  /* 0x0000002011207223 */ /* 0x000fe20000010022 */
[----:B------:R-:W-:-:S02]  /*1710*/  HADD2.F32 R17, -RZ, R18.H0_H0 ;  /* 0x20000012ff117230 */ /* 0x000fc40000004100 */
[----:B------:R-:W-:Y:S01]  /*1720*/  FFMA.FTZ R28, R45, R16, R28 ;  /* 0x000000102d1c7223 */ /* 0x000fe2000001001c */
        /* <DEDUP_REMOVED lines=10> */
[--C-:B------:R-:W-:Y:S02]  /*17d0*/  HADD2.F32 R45, -RZ, R36.reuse.H0_H0 ;  /* 0x20000024ff2d7230 */ /* 0x100fe40000004100 */
[----:B------:R-:W-:Y:S01]  /*17e0*/  HADD2.F32 R36, -RZ, R36.H1_H1 ;  /* 0x30000024ff247230 */ /* 0x000fe20000004100 */
[----:B------:R-:W-:Y:S02]  /*17f0*/  FFMA.FTZ R44, R19, R27, R44 ;  /* 0x0000001b132c7223 */ /* 0x000fe4000001002c */
[----:B------:R-:W5:Y:S01]  /*1800*/  LDG.E.128.CONSTANT R24, [R68.64+0x1200] ;  /* 0x0012000a44187981 */ /* 0x000f62000c1e9d00 */
[--C-:B0-----:R-:W-:Y:S02]  /*1810*/  HADD2.F32 R16, -RZ, R20.reuse.H0_H0 ;  /* 0x20000014ff107230 */ /* 0x101fe40000004100 */
[----:B------:R-:W-:-:S03]  /*1820*/  HADD2.F32 R20, -RZ, R20.H1_H1 ;  /* 0x30000014ff147230 */ /* 0x000fc60000004100 */
[----:B------:R-:W-:Y:S02]  /*1830*/  FFMA.FTZ R45, R16, R45, R33 ;  /* 0x0000002d102d7223 */ /* 0x000fe40000010021 */
[----:B------:R-:W0:Y:S01]  /*1840*/  LDS.128 R16, [0x60] ;  /* 0x00006000ff107984 */ /* 0x000e220000000c00 */
[----:B------:R-:W-:Y:S01]  /*1850*/  FFMA.FTZ R20, R20, R36, R31 ;  /* 0x0000002414147223 */ /* 0x000fe2000001001f */
[----:B------:R-:W-:Y:S02]  /*1860*/  HADD2.F32 R31, -RZ, R21.H0_H0 ;  /* 0x20000015ff1f7230 */ /* 0x000fe40000004100 */
[----:B------:R-:W-:Y:S02]  /*1870*/  HADD2.F32 R36, -RZ, R37.H0_H0 ;  /* 0x20000025ff247230 */ /* 0x000fe40000004100 */
[----:B------:R-:W-:Y:S02]  /*1880*/  HADD2.F32 R21, -RZ, R21.H1_H1 ;  /* 0x30000015ff157230 */ /* 0x000fe40000004100 */
[----:B------:R-:W-:-:S02]  /*1890*/  HADD2.F32 R37, -RZ, R37.H1_H1 ;  /* 0x30000025ff257230 */ /* 0x000fc40000004100 */
        /* <DEDUP_REMOVED lines=9> */
[----:B------:R-:W-:Y:S02]  /*1930*/  FFMA.FTZ R33, R22, R33, R29 ;  /* 0x0000002116217223 */ /* 0x000fe4000001001d */
[----:B------:R-:W-:Y:S01]  /*1940*/  FFMA.FTZ R38, R38, R21, R35 ;  /* 0x0000001526267223 */ /* 0x000fe20000010023 */
[----:B------:R-:W5:Y:S01]  /*1950*/  LDG.E.128.CONSTANT R28, [R68.64+0x1400] ;  /* 0x0014000a441c7981 */ /* 0x000f62000c1e9d00 */
[----:B------:R-:W-:Y:S02]  /*1960*/  HADD2.F32 R39, -RZ, R39.H1_H1 ;  /* 0x30000027ff277230 */ /* 0x000fe40000004100 */
[----:B------:R-:W-:Y:S02]  /*1970*/  HADD2.F32 R23, -RZ, R23.H1_H1 ;  /* 0x30000017ff177230 */ /* 0x000fe40000004100 */
[--C-:B0-----:R-:W-:Y:S02]  /*1980*/  HADD2.F32 R22, -RZ, R16.reuse.H0_H0 ;  /* 0x20000010ff167230 */ /* 0x101fe40000004100 */
[----:B------:R-:W-:Y:S01]  /*1990*/  HADD2.F32 R37, -RZ, R16.H1_H1 ;  /* 0x30000010ff257230 */ /* 0x000fe20000004100 */
[----:B------:R-:W-:Y:S01]  /*19a0*/  FFMA.FTZ R44, R23, R39, R44 ;  /* 0x00000027172c7223 */ /* 0x000fe2000001002c */
[----:B--2---:R-:W-:-:S02]  /*19b0*/  HADD2.F32 R21, -RZ, R40.H0_H0 ;  /* 0x20000028ff157230 */ /* 0x004fc40000004100 */
[----:B------:R-:W-:Y:S02]  /*19c0*/  HADD2.F32 R40, -RZ, R40.H1_H1 ;  /* 0x30000028ff287230 */ /* 0x000fe40000004100 */
[----:B------:R-:W-:Y:S01]  /*19d0*/  HADD2.F32 R16, -RZ, R41.H0_H0 ;  /* 0x20000029ff107230 */ /* 0x000fe20000004100 */
[----:B------:R-:W-:Y:S01]  /*19e0*/  FFMA.FTZ R45, R22, R21, R45 ;  /* 0x00000015162d7223 */ /* 0x000fe2000001002d */
[--C-:B------:R-:W-:Y:S01]  /*19f0*/  HADD2.F32 R21, -RZ, R17.reuse.H0_H0 ;  /* 0x20000011ff157230 */ /* 0x100fe20000004100 */
[----:B------:R-:W-:Y:S01]  /*1a00*/  FFMA.FTZ R37, R37, R40, R20 ;  /* 0x0000002825257223 */ /* 0x000fe20000010014 */
[----:B------:R-:W-:Y:S02]  /*1a10*/  HADD2.F32 R17, -RZ, R17.H1_H1 ;  /* 0x30000011ff117230 */ /* 0x000fe40000004100 */
[----:B------:R-:W-:Y:S01]  /*1a20*/  HADD2.F32 R40, -RZ, R41.H1_H1 ;  /* 0x30000029ff287230 */ /* 0x000fe20000004100 */
[----:B------:R-:W-:Y:S02]  /*1a30*/  FFMA.FTZ R36, R21, R16, R36 ;  /* 0x0000001015247223 */ /* 0x000fe40000010024 */
[----:B------:R-:W0:Y:S02]  /*1a40*/  LDS.128 R20, [0x70] ;  /* 0x00007000ff147984 */ /* 0x000e240000000c00 */
[----:B------:R-:W-:Y:S01]  /*1a50*/  FFMA.FTZ R40, R17, R40, R32 ;  /* 0x0000002811287223 */ /* 0x000fe20000010020 */
[----:B------:R-:W-:-:S02]  /*1a60*/  HADD2.F32 R17, -RZ, R18.H0_H0 ;  /* 0x20000012ff117230 */ /* 0x000fc40000004100 */
[----:B------:R-:W-:Y:S02]  /*1a70*/  HADD2.F32 R18, -RZ, R18.H1_H1 ;  /* 0x30000012ff127230 */ /* 0x000fe40000004100 */
[----:B------:R-:W-:-:S05]  /*1a80*/  HADD2.F32 R41, -RZ, R42.H1_H1 ;  /* 0x3000002aff297230 */ /* 0x000fca0000004100 */
[----:B------:R-:W-:Y:S02]  /*1a90*/  FFMA.FTZ R41, R18, R41, R33 ;  /* 0x0000002912297223 */ /* 0x000fe40000010021 */
[----:B------:R-:W2:Y:S01]  /*1aa0*/  LDG.E.128.CONSTANT R32, [R68.64+0x1600] ;  /* 0x0016000a44207981 */ /* 0x000ea2000c1e9d00 */
[----:B------:R-:W-:Y:S02]  /*1ab0*/  HADD2.F32 R16, -RZ, R42.H0_H0 ;  /* 0x2000002aff107230 */ /* 0x000fe40000004100 */
[----:B------:R-:W-:-:S03]  /*1ac0*/  HADD2.F32 R42, -RZ, R43.H0_H0 ;  /* 0x2000002bff2a7230 */ /* 0x000fc60000004100 */
[----:B------:R-:W-:Y:S01]  /*1ad0*/  FFMA.FTZ R46, R17, R16, R46 ;  /* 0x00000010112e7223 */ /* 0x000fe2000001002e */
[----:B------:R-:W-:Y:S02]  /*1ae0*/  HADD2.F32 R17, -RZ, R19.H0_H0 ;  /* 0x20000013ff117230 */ /* 0x000fe40000004100 */
[----:B------:R-:W-:Y:S02]  /*1af0*/  HADD2.F32 R43, -RZ, R43.H1_H1 ;  /* 0x3000002bff2b7230 */ /* 0x000fe40000004100 */
[----:B------:R-:W-:Y:S01]  /*1b00*/  HADD2.F32 R19, -RZ, R19.H1_H1 ;  /* 0x30000013ff137230 */ /* 0x000fe20000004100 */
[----:B------:R-:W-:-:S04]  /*1b10*/  FFMA.FTZ R42, R17, R42, R38 ;  /* 0x0000002a112a7223 */ /* 0x000fc80000010026 */
[----:B------:R-:W-:Y:S01]  /*1b20*/  FFMA.FTZ R44, R19, R43, R44 ;  /* 0x0000002b132c7223 */ /* 0x000fe2000001002c */
[----:B0-----:R-:W-:Y:S02]  /*1b30*/  HADD2.F32 R16, -RZ, R20.H0_H0 ;  /* 0x20000014ff107230 */ /* 0x001fe40000004100 */
[----:B---3--:R-:W-:Y:S02]  /*1b40*/  HADD2.F32 R17, -RZ, R8.H0_H0 ;  /* 0x20000008ff117230 */ /* 0x008fe40000004100 */
[----:B------:R-:W-:Y:S02]  /*1b50*/  HADD2.F32 R20, -RZ, R20.H1_H1 ;  /* 0x30000014ff147230 */ /* 0x000fe40000004100 */
[----:B------:R-:W-:Y:S01]  /*1b60*/  HADD2.F32 R8, -RZ, R8.H1_H1 ;  /* 0x30000008ff087230 */ /* 0x000fe20000004100 */
[----:B------:R-:W-:Y:S02]  /*1b70*/  FFMA.FTZ R45, R16, R17, R45 ;  /* 0x00000011102d7223 */ /* 0x000fe4000001002d */
[----:B------:R-:W3:Y:S02]  /*1b80*/  LDG.E.128.CONSTANT R16, [R68.64+0x1800] ;  /* 0x0018000a44107981 */ /* 0x000ee4000c1e9d00 */
[----:B------:R-:W-:Y:S01]  /*1b90*/  FFMA.FTZ R8, R20, R8, R37 ;  /* 0x0000000814087223 */ /* 0x000fe20000010025 */
[----:B------:R-:W-:-:S02]  /*1ba0*/  HADD2.F32 R37, -RZ, R21.H0_H0 ;  /* 0x20000015ff257230 */ /* 0x000fc40000004100 */
        /* <DEDUP_REMOVED lines=20> */
[----:B------:R-:W-:Y:S02]  /*1cf0*/  HADD2.F32 R23, -RZ, R40.H1_H1 ;  /* 0x30000028ff177230 */ /* 0x000fe40000004100 */
[--C-:B----4-:R-:W-:Y:S02]  /*1d00*/  HADD2.F32 R9, -RZ, R12.reuse.H0_H0 ;  /* 0x2000000cff097230 */ /* 0x110fe40000004100 */
        /* <DEDUP_REMOVED lines=21> */
[----:B-----5:R-:W-:Y:S02]  /*1e60*/  HADD2.F32 R13, -RZ, R24.H0_H0 ;  /* 0x20000018ff0d7230 */ /* 0x020fe40000004100 */
[--C-:B0-----:R-:W-:Y:S01]  /*1e70*/  HADD2.F32 R12, -RZ, R8.reuse.H0_H0 ;  /* 0x20000008ff0c7230 */ /* 0x101fe20000004100 */
[----:B------:R-:W-:Y:S01]  /*1e80*/  FFMA.FTZ R44, R43, R15, R44 ;  /* 0x0000000f2b2c7223 */ /* 0x000fe2000001002c */
[----:B------:R-:W-:-:S02]  /*1e90*/  HADD2.F32 R8, -RZ, R8.H1_H1 ;  /* 0x30000008ff087230 */ /* 0x000fc40000004100 */
[----:B------:R-:W-:Y:S01]  /*1ea0*/  HADD2.F32 R24, -RZ, R24.H1_H1 ;  /* 0x30000018ff187230 */ /* 0x000fe20000004100 */
[----:B------:R-:W-:Y:S02]  /*1eb0*/  FFMA.FTZ R45, R12, R13, R45 ;  /* 0x0000000d0c2d7223 */ /* 0x000fe4000001002d */
[----:B------:R-:W0:Y:S01]  /*1ec0*/  LDS.128 R12, [0xa0] ;  /* 0x0000a000ff0c7984 */ /* 0x000e220000000c00 */
[--C-:B------:R-:W-:Y:S01]  /*1ed0*/  HADD2.F32 R40, -RZ, R9.reuse.H1_H1 ;  /* 0x30000009ff287230 */ /* 0x100fe20000004100 */
[----:B------:R-:W-:Y:S01]  /*1ee0*/  FFMA.FTZ R8, R8, R24, R23 ;  /* 0x0000001808087223 */ /* 0x000fe20000010017 */
[----:B------:R-:W-:Y:S02]  /*1ef0*/  HADD2.F32 R23, -RZ, R9.H0_H0 ;  /* 0x20000009ff177230 */ /* 0x000fe40000004100 */
[--C-:B------:R-:W-:Y:S02]  /*1f00*/  HADD2.F32 R9, -RZ, R25.reuse.H0_H0 ;  /* 0x20000019ff097230 */ /* 0x100fe40000004100 */
[----:B------:R-:W-:-:S03]  /*1f10*/  HADD2.F32 R25, -RZ, R25.H1_H1 ;  /* 0x30000019ff197230 */ /* 0x000fc60000004100 */
[----:B------:R-:W-:Y:S01]  /*1f20*/  FFMA.FTZ R9, R23, R9, R20 ;  /* 0x0000000917097223 */ /* 0x000fe20000010014 */
[--C-:B------:R-:W-:Y:S01]  /*1f30*/  HADD2.F32 R23, -RZ, R10.reuse.H1_H1 ;  /* 0x3000000aff177230 */ /* 0x100fe20000004100 */
[----:B------:R-:W-:Y:S01]  /*1f40*/  FFMA.FTZ R40, R40, R25, R21 ;  /* 0x0000001928287223 */ /* 0x000fe20000010015 */
[----:B------:R-:W-:Y:S02]  /*1f50*/  HADD2.F32 R21, -RZ, R10.H0_H0 ;  /* 0x2000000aff157230 */ /* 0x000fe40000004100 */
[--C-:B------:R-:W-:Y:S02]  /*1f60*/  HADD2.F32 R10, -RZ, R26.reuse.H0_H0 ;  /* 0x2000001aff0a7230 */ /* 0x100fe40000004100 */
[----:B------:R-:W-:-:S03]  /*1f70*/  HADD2.F32 R24, -RZ, R26.H1_H1 ;  /* 0x3000001aff187230 */ /* 0x000fc60000004100 */
[----:B------:R-:W-:Y:S02]  /*1f80*/  FFMA.FTZ R46, R21, R10, R46 ;  /* 0x0000000a152e7223 */ /* 0x000fe4000001002e */
[----:B------:R-:W-:Y:S02]  /*1f90*/  FFMA.FTZ R24, R23, R24, R22 ;  /* 0x0000001817187223 */ /* 0x000fe40000010016 */
[----:B------:R-:W1:Y:S01]  /*1fa0*/  LDS.128 R20, [0xb0] ;  /* 0x0000b000ff147984 */ /* 0x000e620000000c00 */
[----:B------:R-:W-:Y:S02]  /*1fb0*/  HADD2.F32 R25, -RZ, R27.H0_H0 ;  /* 0x2000001bff197230 */ /* 0x000fe40000004100 */
[----:B------:R-:W-:Y:S02]  /*1fc0*/  HADD2.F32 R10, -RZ, R11.H0_H0 ;  /* 0x2000000bff0a7230 */ /* 0x000fe40000004100 */
[----:B------:R-:W-:Y:S02]  /*1fd0*/  HADD2.F32 R27, -RZ, R27.H1_H1 ;  /* 0x3000001bff1b7230 */ /* 0x000fe40000004100 */
[----:B------:R-:W-:Y:S01]  /*1fe0*/  HADD2.F32 R11, -RZ, R11.H1_H1 ;  /* 0x3000000bff0b7230 */ /* 0x000fe20000004100 */
[----:B------:R-:W-:-:S04]  /*1ff0*/  FFMA.FTZ R47, R10, R25, R47 ;  /* 0x000000190a2f7223 */ /* 0x000fc8000001002f */
[----:B------:R-:W-:Y:S01]  /*2000*/  FFMA.FTZ R44, R11, R27, R44 ;  /* 0x0000001b0b2c7223 */ /* 0x000fe2000001002c */
[--C-:B------:R-:W-:Y:S02]  /*2010*/  HADD2.F32 R11, -RZ, R28.reuse.H0_H0 ;  /* 0x2000001cff0b7230 */ /* 0x100fe40000004100 */
[----:B------:R-:W-:Y:S02]  /*2020*/  HADD2.F32 R28, -RZ, R28.H1_H1 ;  /* 0x3000001cff1c7230 */ /* 0x000fe40000004100 */
[--C-:B0-----:R-:W-:Y:S02]  /*2030*/  HADD2.F32 R25, -RZ, R12.reuse.H1_H1 ;  /* 0x3000000cff197230 */ /* 0x101fe40000004100 */
[----:B------:R-:W-:-:S03]  /*2040*/  HADD2.F32 R10, -RZ, R12.H0_H0 ;  /* 0x2000000cff0a7230 */ /* 0x000fc60000004100 */
[----:B------:R-:W-:Y:S01]  /*2050*/  FFMA.FTZ R25, R25, R28, R8 ;  /* 0x0000001c19197223 */ /* 0x000fe20000010008 */
[--C-:B------:R-:W-:Y:S02]  /*2060*/  HADD2.F32 R8, -RZ, R13.reuse.H0_H0 ;  /* 0x2000000dff087230 */ /* 0x100fe40000004100 */
[----:B------:R-:W-:Y:S02]  /*2070*/  HADD2.F32 R13, -RZ, R13.H1_H1 ;  /* 0x3000000dff0d7230 */ /* 0x000fe40000004100 */
[--C-:B------:R-:W-:Y:S01]  /*2080*/  HADD2.F32 R26, -RZ, R29.reuse.H1_H1 ;  /* 0x3000001dff1a7230 */ /* 0x100fe20000004100 */
[----:B------:R-:W-:Y:S01]  /*2090*/  FFMA.FTZ R45, R10, R11, R45 ;  /* 0x0000000b0a2d7223 */ /* 0x000fe2000001002d */
[----:B------:R-:W-:Y:S02]  /*20a0*/  HADD2.F32 R28, -RZ, R30.H0_H0 ;  /* 0x2000001eff1c7230 */ /* 0x000fe40000004100 */
[----:B------:R-:W-:Y:S01]  /*20b0*/  HADD2.F32 R11, -RZ, R14.H0_H0 ;  /* 0x2000000eff0b7230 */ /* 0x000fe20000004100 */
[----:B------:R-:W-:Y:S01]  /*20c0*/  FFMA.FTZ R26, R13, R26, R40 ;  /* 0x0000001a0d1a7223 */ /* 0x000fe20000010028 */
[----:B------:R-:W-:-:S02]  /*20d0*/  HADD2.F32 R27, -RZ, R29.H0_H0 ;  /* 0x2000001dff1b7230 */ /* 0x000fc40000004100 */
[----:B------:R-:W-:Y:S02]  /*20e0*/  HADD2.F32 R13, -RZ, R14.H1_H1 ;  /* 0x3000000eff0d7230 */ /* 0x000fe40000004100 */
[----:B------:R-:W-:Y:S01]  /*20f0*/  HADD2.F32 R30, -RZ, R30.H1_H1 ;  /* 0x3000001eff1e7230 */ /* 0x000fe20000004100 */
[----:B------:R-:W-:Y:S01]  /*2100*/  FFMA.FTZ R27, R8, R27, R9 ;  /* 0x0000001b081b7223 */ /* 0x000fe20000010009 */
[----:B------:R-:W-:Y:S01]  /*2110*/  HADD2.F32 R14, -RZ, R31.H0_H0 ;  /* 0x2000001fff0e7230 */ /* 0x000fe20000004100 */
[----:B------:R-:W-:Y:S01]  /*2120*/  FFMA.FTZ R28, R11, R28, R46 ;  /* 0x0000001c0b1c7223 */ /* 0x000fe2000001002e */
[----:B------:R-:W-:Y:S01]  /*2130*/  HADD2.F32 R12, -RZ, R15.H0_H0 ;  /* 0x2000000fff0c7230 */ /* 0x000fe20000004100 */
[----:B------:R-:W-:Y:S01]  /*2140*/  FFMA.FTZ R24, R13, R30, R24 ;  /* 0x0000001e0d187223 */ /* 0x000fe20000010018 */
[----:B------:R-:W0:Y:S01]  /*2150*/  LDS.128 R8, [0xc0] ;  /* 0x0000c000ff087984 */ /* 0x000e220000000c00 */
[----:B------:R-:W-:Y:S02]  /*2160*/  HADD2.F32 R31, -RZ, R31.H1_H1 ;  /* 0x3000001fff1f7230 */ /* 0x000fe40000004100 */
[----:B------:R-:W-:-:S02]  /*2170*/  HADD2.F32 R15, -RZ, R15.H1_H1 ;  /* 0x3000000fff0f7230 */ /* 0x000fc40000004100 */
[--C-:B-1----:R-:W-:Y:S01]  /*2180*/  HADD2.F32 R30, -RZ, R20.reuse.H0_H0 ;  /* 0x20000014ff1e7230 */ /* 0x102fe20000004100 */
[----:B------:R-:W-:Y:S01]  /*2190*/  FFMA.FTZ R47, R12, R14, R47 ;  /* 0x0000000e0c2f7223 */ /* 0x000fe2000001002f */
[----:B------:R-:W-:Y:S01]  /*21a0*/  HADD2.F32 R40, -RZ, R20.H1_H1 ;  /* 0x30000014ff287230 */ /* 0x000fe20000004100 */
[----:B------:R-:W-:Y:S01]  /*21b0*/  FFMA.FTZ R44, R15, R31, R44 ;  /* 0x0000001f0f2c7223 */ /* 0x000fe2000001002c */
[----:B------:R-:W-:Y:S02]  /*21c0*/  HADD2.F32 R31, -RZ, R22.H1_H1 ;  /* 0x30000016ff1f7230 */ /* 0x000fe40000004100 */
[----:B--2---:R-:W-:-:S05]  /*21d0*/  HADD2.F32 R13, -RZ, R32.H0_H0 ;  /* 0x20000020ff0d7230 */ /* 0x004fca0000004100 */
[----:B------:R-:W-:Y:S02]  /*21e0*/  FFMA.FTZ R20, R30, R13, R45 ;  /* 0x0000000d1e147223 */ /* 0x000fe4000001002d */
[----:B------:R-:W1:Y:S01]  /*21f0*/  LDS.128 R12, [0xd0] ;  /* 0x0000d000ff0c7984 */ /* 0x000e620000000c00 */
[----:B------:R-:W-:Y:S02]  /*2200*/  HADD2.F32 R32, -RZ, R32.H1_H1 ;  /* 0x30000020ff207230 */ /* 0x000fe40000004100 */
[----:B------:R-:W-:-:S03]  /*2210*/  HADD2.F32 R29, -RZ, R33.H0_H0 ;  /* 0x20000021ff1d7230 */ /* 0x000fc60000004100 */
[----:B------:R-:W-:Y:S01]  /*2220*/  FFMA.FTZ R25, R40, R32, R25 ;  /* 0x0000002028197223 */ /* 0x000fe20000010019 */
[----:B------:R-:W-:Y:S02]  /*2230*/  HADD2.F32 R32, -RZ, R21.H0_H0 ;  /* 0x20000015ff207230 */ /* 0x000fe40000004100 */
[----:B------:R-:W-:-:S03]  /*2240*/  HADD2.F32 R40, -RZ, R34.H0_H0 ;  /* 0x20000022ff287230 */ /* 0x000fc60000004100 */
[----:B------:R-:W-:Y:S01]  /*2250*/  FFMA.FTZ R27, R32, R29, R27 ;  /* 0x0000001d201b7223 */ /* 0x000fe2000001001b */
[----:B------:R-:W-:Y:S02]  /*2260*/  HADD2.F32 R29, -RZ, R22.H0_H0 ;  /* 0x20000016ff1d7230 */ /* 0x000fe40000004100 */
[----:B------:R-:W-:Y:S02]  /*2270*/  HADD2.F32 R33, -RZ, R33.H1_H1 ;  /* 0x30000021ff217230 */ /* 0x000fe40000004100 */
[----:B------:R-:W-:Y:S02]  /*2280*/  HADD2.F32 R34, -RZ, R34.H1_H1 ;  /* 0x30000022ff227230 */ /* 0x000fe40000004100 */
[----:B------:R-:W-:Y:S02]  /*2290*/  HADD2.F32 R30, -RZ, R35.H0_H0 ;  /* 0x20000023ff1e7230 */ /* 0x000fe40000004100 */
[----:B------:R-:W-:Y:S02]  /*22a0*/  HADD2.F32 R21, -RZ, R21.H1_H1 ;  /* 0x30000015ff157230 */ /* 0x000fe40000004100 */
[----:B------:R-:W-:-:S02]  /*22b0*/  HADD2.F32 R22, -RZ, R23.H0_H0 ;  /* 0x20000017ff167230 */ /* 0x000fc40000004100 */
[----:B------:R-:W-:Y:S02]  /*22c0*/  HADD2.F32 R35, -RZ, R35.H1_H1 ;  /* 0x30000023ff237230 */ /* 0x000fe40000004100 */
[----:B------:R-:W-:Y:S01]  /*22d0*/  HADD2.F32 R23, -RZ, R23.H1_H1 ;  /* 0x30000017ff177230 */ /* 0x000fe20000004100 */
[----:B------:R-:W-:Y:S01]  /*22e0*/  FFMA.FTZ R26, R21, R33, R26 ;  /* 0x00000021151a7223 */ /* 0x000fe2000001001a */
[--C-:B---3--:R-:W-:Y:S01]  /*22f0*/  HADD2.F32 R33, -RZ, R17.reuse.H1_H1 ;  /* 0x30000011ff217230 */ /* 0x108fe20000004100 */
[----:B------:R-:W-:Y:S01]  /*2300*/  FFMA.FTZ R28, R29, R40, R28 ;  /* 0x000000281d1c7223 */ /* 0x000fe2000001001c */
[--C-:B------:R-:W-:Y:S01]  /*2310*/  HADD2.F32 R29, -RZ, R16.reuse.H1_H1 ;  /* 0x30000010ff1d7230 */ /* 0x100fe20000004100 */
[----:B------:R-:W-:Y:S01]  /*2320*/  FFMA.FTZ R24, R31, R34, R24 ;  /* 0x000000221f187223 */ /* 0x000fe20000010018 */
[----:B------:R-:W-:Y:S01]  /*2330*/  HADD2.F32 R31, -RZ, R17.H0_H0 ;  /* 0x20000011ff1f7230 */ /* 0x000fe20000004100 */
[----:B------:R-:W-:Y:S01]  /*2340*/  FFMA.FTZ R30, R22, R30, R47 ;  /* 0x0000001e161e7223 */ /* 0x000fe2000001002f */
[----:B------:R-:W-:Y:S01]  /*2350*/  HADD2.F32 R22, -RZ, R16.H0_H0 ;  /* 0x20000010ff167230 */ /* 0x000fe20000004100 */
[----:B------:R-:W-:Y:S01]  /*2360*/  FFMA.FTZ R35, R23, R35, R44 ;  /* 0x0000002317237223 */ /* 0x000fe2000001002c */
[----:B------:R-:W-:-:S02]  /*2370*/  HADD2.F32 R23, -RZ, R18.H0_H0 ;  /* 0x20000012ff177230 */ /* 0x000fc40000004100 */
[----:B------:R-:W-:Y:S02]  /*2380*/  HADD2.F32 R21, -RZ, R18.H1_H1 ;  /* 0x30000012ff157230 */ /* 0x000fe40000004100 */
[--C-:B------:R-:W-:Y:S02]  /*2390*/  HADD2.F32 R17, -RZ, R19.reuse.H0_H0 ;  /* 0x20000013ff117230 */ /* 0x100fe40000004100 */
[----:B------:R-:W-:Y:S02]  /*23a0*/  HADD2.F32 R16, -RZ, R19.H1_H1 ;  /* 0x30000013ff107230 */ /* 0x000fe40000004100 */
[--C-:B0-----:R-:W-:Y:S02]  /*23b0*/  HADD2.F32 R19, -RZ, R8.reuse.H0_H0 ;  /* 0x20000008ff137230 */ /* 0x101fe40000004100 */
[----:B------:R-:W-:Y:S02]  /*23c0*/  HADD2.F32 R18, -RZ, R8.H1_H1 ;  /* 0x30000008ff127230 */ /* 0x000fe40000004100 */
[--C-:B------:R-:W-:Y:S01]  /*23d0*/  HADD2.F32 R32, -RZ, R9.reuse.H0_H0 ;  /* 0x20000009ff207230 */ /* 0x100fe20000004100 */
[----:B------:R-:W-:Y:S01]  /*23e0*/  FFMA.FTZ R19, R19, R22, R20 ;  /* 0x0000001613137223 */ /* 0x000fe20000010014 */
[----:B------:R-:W-:Y:S01]  /*23f0*/  HADD2.F32 R9, -RZ, R9.H1_H1 ;  /* 0x30000009ff097230 */ /* 0x000fe20000004100 */
[----:B------:R-:W-:Y:S01]  /*2400*/  FFMA.FTZ R18, R18, R29, R25 ;  /* 0x0000001d12127223 */ /* 0x000fe20000010019 */
[----:B-1----:R-:W-:-:S02]  /*2410*/  HADD2.F32 R20, -RZ, R12.H0_H0 ;  /* 0x2000000cff147230 */ /* 0x002fc40000004100 */
        /* <DEDUP_REMOVED lines=26> */
[----:B------:R-:W-:-:S02]  /*25c0*/  FFMA.FTZ R10, R10, R21, R24 ;  /* 0x000000150a0a7223 */ /* 0x000fc40000010018 */
[----:B------:R-:W-:Y:S01]  /*25d0*/  FADD.FTZ R17, R9, R22 ;  /* 0x0000001609117221 */ /* 0x000fe20000010000 */
        /* <DEDUP_REMOVED lines=10> */
[----:B------:R-:W-:Y:S01]  /*2680*/  FSETP.NEU.FTZ.AND P0, PT, R60, RZ, PT ;  /* 0x000000ff3c00720b */ /* 0x000fe20003f1d000 */
[----:B0-----:R-:W-:-:S02]  /*2690*/  FMUL.FTZ R19, R19, R60 ;  /* 0x0000003c13137220 */ /* 0x001fc40000410000 */
        /* <DEDUP_REMOVED lines=11> */
.L_x_17712:
[----:B------:R-:W-:-:S05]  /*2750*/  IMAD.MOV.U32 R9, RZ, RZ, -0x800001 ;  /* 0xff7fffffff097424 */ /* 0x000fca00078e00ff */
[----:B------:R0:W-:Y:S02]  /*2760*/  STS [R56], R9 ;  /* 0x0000000938007388 */ /* 0x0001e40000000800 */
.L_x_17713:
[----:B------:R-:W-:Y:S05]  /*2770*/  BSYNC B1 ;  /* 0x0000000000017941 */ /* 0x000fea0003800000 */
.L_x_17711:
        /* <DEDUP_REMOVED lines=10> */
.L_x_17710:
[----:B------:R-:W-:Y:S05]  /*2820*/  BSYNC B0 ;  /* 0x0000000000007941 */ /* 0x000fea0003800000 */
.L_x_17709:
        /* <DEDUP_REMOVED lines=42> */
.L_x_17719:
        /* <DEDUP_REMOVED lines=11> */
.L_x_17718:
[----:B------:R-:W-:Y:S05]  /*2b80*/  BSYNC B1 ;  /* 0x0000000000017941 */ /* 0x000fea0003800000 */
.L_x_17717:
        /* <DEDUP_REMOVED lines=10> */
.L_x_17722:
        /* <DEDUP_REMOVED lines=27> */
[C---:B------:R-:W-:Y:S02]  /*2de0*/  FADD.FTZ R22, -R3.reuse, R22 ;  /* 0x0000001603167221 */ /* 0x040fe40000010100 */
[----:B------:R-:W-:Y:S01]  /*2df0*/  FMUL.FTZ R19, R20, 1.4426950216293334961 ;  /* 0x3fb8aa3b14137820 */ /* 0x000fe20000410000 */
[----:B-1----:R-:W-:Y:S01]  /*2e00*/  STS [R8+-0x400], R11 ;  /* 0xfffc000b08007388 */ /* 0x002fe20000000800 */
[----:B------:R-:W-:Y:S01]  /*2e10*/  FMUL.FTZ R21, R22, 1.4426950216293334961 ;  /* 0x3fb8aa3b16157820 */ /* 0x000fe20000410000 */
[----:B------:R-:W1:Y:S01]  /*2e20*/  MUFU.EX2 R15, R15 ;  /* 0x0000000f000f7308 */ /* 0x000e620000000800 */
[C---:B------:R-:W-:Y:S01]  /*2e30*/  FADD.FTZ R24, -R3.reuse, R24 ;  /* 0x0000001803187221 */ /* 0x040fe20000010100 */
[----:B------:R-:W5:Y:S01]  /*2e40*/  LDS R20, [R8+0x1400] ;  /* 0x0014000008147984 */ /* 0x000f620000000800 */
[----:B------:R-:W-:-:S02]  /*2e50*/  FADD.FTZ R26, -R3, R26 ;  /* 0x0000001a031a7221 */ /* 0x000fc40000010100 */
[----:B------:R-:W-:Y:S01]  /*2e60*/  FMUL.FTZ R24, R24, 1.4426950216293334961 ;  /* 0x3fb8aa3b18187820 */ /* 0x000fe20000410000 */
[----:B------:R-:W5:Y:S01]  /*2e70*/  LDS R22, [R8+0x1600] ;  /* 0x0016000008167984 */ /* 0x000f620000000800 */
[----:B------:R-:W-:Y:S01]  /*2e80*/  FMUL.FTZ R26, R26, 1.4426950216293334961 ;  /* 0x3fb8aa3b1a1a7820 */ /* 0x000fe20000410000 */
[----:B------:R-:W2:Y:S01]  /*2e90*/  MUFU.EX2 R17, R17 ;  /* 0x0000001100117308 */ /* 0x000ea20000000800 */
[C---:B------:R-:W-:Y:S01]  /*2ea0*/  FADD.FTZ R28, -R3.reuse, R28 ;  /* 0x0000001c031c7221 */ /* 0x040fe20000010100 */
[----:B----4-:R-:W-:Y:S01]  /*2eb0*/  STS [R8+-0x200], R13 ;  /* 0xfffe000d08007388 */ /* 0x010fe20000000800 */
[C---:B------:R-:W-:Y:S02]  /*2ec0*/  FADD.FTZ R30, -R3.reuse, R30 ;  /* 0x0000001e031e7221 */ /* 0x040fe40000010100 */
[----:B------:R-:W-:Y:S02]  /*2ed0*/  FMUL.FTZ R28, R28, 1.4426950216293334961 ;  /* 0x3fb8aa3b1c1c7820 */ /* 0x000fe40000410000 */
[----:B------:R-:W-:Y:S01]  /*2ee0*/  FMUL.FTZ R30, R30, 1.4426950216293334961 ;  /* 0x3fb8aa3b1e1e7820 */ /* 0x000fe20000410000 */
[----:B------:R-:W4:Y:S01]  /*2ef0*/  MUFU.EX2 R19, R19 ;  /* 0x0000001300137308 */ /* 0x000f220000000800 */
[----:B0-----:R-:W-:Y:S01]  /*2f00*/  FADD.FTZ R12, -R3, R12 ;  /* 0x0000000c030c7221 */ /* 0x001fe20000010100 */
[----:B-1----:R-:W-:Y:S03]  /*2f10*/  STS [R8], R15 ;  /* 0x0000000f08007388 */ /* 0x002fe60000000800 */
[----:B------:R-:W-:-:S03]  /*2f20*/  FMUL.FTZ R12, R12, 1.4426950216293334961 ;  /* 0x3fb8aa3b0c0c7820 */ /* 0x000fc60000410000 */
[----:B------:R-:W0:Y:S01]  /*2f30*/  MUFU.EX2 R21, R21 ;  /* 0x0000001500157308 */ /* 0x000e220000000800 */
[C---:B--2---:R-:W-:Y:S01]  /*2f40*/  FADD.FTZ R14, -R3.reuse, R14 ;  /* 0x0000000e030e7221 */ /* 0x044fe20000010100 */
[----:B------:R-:W-:Y:S03]  /*2f50*/  STS [R8+0x200], R17 ;  /* 0x0002001108007388 */ /* 0x000fe60000000800 */
[----:B------:R-:W-:Y:S02]  /*2f60*/  FMUL.FTZ R14, R14, 1.4426950216293334961 ;  /* 0x3fb8aa3b0e0e7820 */ /* 0x000fe40000410000 */
[C---:B---3--:R-:W-:Y:S01]  /*2f70*/  FADD.FTZ R16, -R3.reuse, R16 ;  /* 0x0000001003107221 */ /* 0x048fe20000010100 */
[----:B------:R1:W2:Y:S01]  /*2f80*/  MUFU.EX2 R25, R12 ;  /* 0x0000000c00197308 */ /* 0x0002a20000000800 */
[----:B----4-:R-:W-:Y:S01]  /*2f90*/  STS [R8+0x400], R19 ;  /* 0x0004001308007388 */ /* 0x010fe20000000800 */
[----:B-----5:R-:W-:-:S02]  /*2fa0*/  FADD.FTZ R18, -R3, R18 ;  /* 0x0000001203127221 */ /* 0x020fc40000010100 */
[----:B------:R-:W-:Y:S02]  /*2fb0*/  FMUL.FTZ R16, R16, 1.4426950216293334961 ;  /* 0x3fb8aa3b10107820 */ /* 0x000fe40000410000 */
[----:B------:R-:W-:Y:S02]  /*2fc0*/  FMUL.FTZ R18, R18, 1.4426950216293334961 ;  /* 0x3fb8aa3b12127820 */ /* 0x000fe40000410000 */
[----:B------:R-:W3:Y:S01]  /*2fd0*/  MUFU.EX2 R23, R24 ;  /* 0x0000001800177308 */ /* 0x000ee20000000800 */
[----:B-1----:R-:W-:Y:S01]  /*2fe0*/  FADD.FTZ R12, R11, R7 ;  /* 0x000000070b0c7221 */ /* 0x002fe20000010000 */
[----:B0-----:R-:W-:Y:S01]  /*2ff0*/  STS [R8+0x600], R21 ;  /* 0x0006001508007388 */ /* 0x001fe20000000800 */
[C---:B------:R-:W-:Y:S02]  /*3000*/  FADD.FTZ R20, -R3.reuse, R20 ;  /* 0x0000001403147221 */ /* 0x040fe40000010100 */
[----:B------:R-:W-:Y:S02]  /*3010*/  FADD.FTZ R12, R12, R13 ;  /* 0x0000000d0c0c7221 */ /* 0x000fe40000010000 */
[----:B------:R-:W-:Y:S01]  /*3020*/  FMUL.FTZ R20, R20, 1.4426950216293334961 ;  /* 0x3fb8aa3b14147820 */ /* 0x000fe20000410000 */
[----:B------:R-:W0:Y:S01]  /*3030*/  MUFU.EX2 R27, R26 ;  /* 0x0000001a001b7308 */ /* 0x000e220000000800 */
[----:B------:R-:W-:Y:S01]  /*3040*/  FADD.FTZ R12, R12, R15 ;  /* 0x0000000f0c0c7221 */ /* 0x000fe20000010000 */
[----:B--2---:R-:W-:Y:S01]  /*3050*/  STS [R8+0xa00], R25 ;  /* 0x000a001908007388 */ /* 0x004fe20000000800 */
[----:B------:R-:W-:-:S02]  /*3060*/  FADD.FTZ R22, -R3, R22 ;  /* 0x0000001603167221 */ /* 0x000fc40000010100 */
[----:B------:R-:W-:Y:S02]  /*3070*/  FADD.FTZ R12, R12, R17 ;  /* 0x000000110c0c7221 */ /* 0x000fe40000010000 */
[----:B------:R-:W-:Y:S01]  /*3080*/  FMUL.FTZ R22, R22, 1.4426950216293334961 ;  /* 0x3fb8aa3b16167820 */ /* 0x000fe20000410000 */
[----:B------:R-:W1:Y:S01]  /*3090*/  MUFU.EX2 R29, R14 ;  /* 0x0000000e001d7308 */ /* 0x000e620000000800 */
[----:B------:R-:W-:Y:S01]  /*30a0*/  FADD.FTZ R12, R12, R19 ;  /* 0x000000130c0c7221 */ /* 0x000fe20000010000 */
[----:B---3--:R-:W-:Y:S03]  /*30b0*/  STS [R8+0x800], R23 ;  /* 0x0008001708007388 */ /* 0x008fe60000000800 */
[----:B------:R-:W-:-:S03]  /*30c0*/  FADD.FTZ R12, R12, R21 ;  /* 0x000000150c0c7221 */ /* 0x000fc60000010000 */
[----:B------:R-:W2:Y:S01]  /*30d0*/  MUFU.EX2 R31, R16 ;  /* 0x00000010001f7308 */ /* 0x000ea20000000800 */
[----:B------:R-:W-:Y:S01]  /*30e0*/  FADD.FTZ R12, R12, R23 ;  /* 0x000000170c0c7221 */ /* 0x000fe20000010000 */
[----:B0-----:R-:W-:Y:S03]  /*30f0*/  STS [R8+0xc00], R27 ;  /* 0x000c001b08007388 */ /* 0x001fe60000000800 */
[----:B------:R-:W-:-:S03]  /*3100*/  FADD.FTZ R12, R12, R25 ;  /* 0x000000190c0c7221 */ /* 0x000fc60000010000 */
[----:B------:R-:W0:Y:S01]  /*3110*/  MUFU.EX2 R33, R18 ;  /* 0x0000001200217308 */ /* 0x000e220000000800 */
[----:B------:R-:W-:Y:S01]  /*3120*/  FADD.FTZ R12, R12, R27 ;  /* 0x0000001b0c0c7221 */ /* 0x000fe20000010000 */
[----:B-1----:R-:W-:Y:S03]  /*3130*/  STS [R8+0xe00], R29 ;  /* 0x000e001d08007388 */ /* 0x002fe60000000800 */
[----:B------:R-:W-:-:S03]  /*3140*/  FADD.FTZ R12, R12, R29 ;  /* 0x0000001d0c0c7221 */ /* 0x000fc60000010000 */
        /* <DEDUP_REMOVED lines=8> */
[----:B------:R1:W-:Y:S06]  /*31d0*/  STS [R8+0x1400], R7 ;  /* 0x0014000708007388 */ /* 0x0003ec0000000800 */
[----:B------:R-:W3:Y:S01]  /*31e0*/  MUFU.EX2 R39, R30 ;  /* 0x0000001e00277308 */ /* 0x000ee20000000800 */
[----:B--2---:R-:W-:Y:S01]  /*31f0*/  FADD.FTZ R12, R12, R35 ;  /* 0x000000230c0c7221 */ /* 0x004fe20000010000 */
[----:B------:R-:W-:Y:S03]  /*3200*/  STS [R8+0x1600], R35 ;  /* 0x0016002308007388 */ /* 0x000fe60000000800 */
[----:B0-----:R-:W-:Y:S01]  /*3210*/  FADD.FTZ R12, R12, R37 ;  /* 0x000000250c0c7221 */ /* 0x001fe20000010000 */
[----:B------:R-:W-:Y:S04]  /*3220*/  STS [R8+0x1800], R37 ;  /* 0x0018002508007388 */ /* 0x000fe80000000800 */
[----:B---3--:R0:W-:Y:S01]  /*3230*/  STS [R8+0x1a00], R39 ;  /* 0x001a002708007388 */ /* 0x0081e20000000800 */
[----:B-1----:R-:W-:Y:S01]  /*3240*/  FADD.FTZ R7, R12, R39 ;  /* 0x000000270c077221 */ /* 0x002fe20000010000 */
[----:B0-----:R-:W-:Y:S01]  /*3250*/  IADD3 R8, R8, 0x2000, RZ ;  /* 0x0000200008087810 */ /* 0x001fe20007ffe0ff */
[----:B------:R-:W-:Y:S05]  /*3260*/  @!P2 BRA `(.L_x_17722) ;  /* 0xfffff9c00000a947 */ /* 0x000fea000383ffff */
.L_x_17721:
[----:B------:R-:W-:Y:S05]  /*3270*/  BSYNC B1 ;  /* 0x0000000000017941 */ /* 0x000fea0003800000 */
.L_x_17720:
        /* <DEDUP_REMOVED lines=55> */
.L_x_17724:
[----:B------:R-:W-:Y:S05]  /*35f0*/  BSYNC B1 ;  /* 0x0000000000017941 */ /* 0x000fea0003800000 */
.L_x_17723:
        /* <DEDUP_REMOVED lines=26> */
.L_x_17716:
[----:B------:R-:W-:Y:S05]  /*37a0*/  BSYNC B0 ;  /* 0x0000000000007941 */ /* 0x000fea0003800000 */
.L_x_17715:
        /* <DEDUP_REMOVED lines=34> */
.L_x_17729:
        /* <DEDUP_REMOVED lines=8> */
.L_x_17728:
[----:B------:R-:W-:Y:S05]  /*3a50*/  BSYNC B1 ;  /* 0x0000000000017941 */ /* 0x000fea0003800000 */
.L_x_17727:
        /* <DEDUP_REMOVED lines=10> */
.L_x_17732:
        /* <DEDUP_REMOVED lines=52> */
.L_x_17731:
[----:B------:R-:W-:Y:S05]  /*3e40*/  BSYNC B1 ;  /* 0x0000000000017941 */ /* 0x000fea0003800000 */
.L_x_17730:
        /* <DEDUP_REMOVED lines=31> */
.L_x_17734:
[----:B------:R-:W-:Y:S05]  /*4040*/  BSYNC B1 ;  /* 0x0000000000017941 */ /* 0x000fea0003800000 */
.L_x_17733:
        /* <DEDUP_REMOVED lines=14> */
.L_x_17726:
[----:B------:R-:W-:Y:S05]  /*4130*/  BSYNC B0 ;  /* 0x0000000000007941 */ /* 0x000fea0003800000 */
.L_x_17725:
        /* <DEDUP_REMOVED lines=12> */
.L_x_17736:
        /* <DEDUP_REMOVED lines=25> */
[----:B------:R-:W-:Y:S01]  /*4390*/  SHF.R.S32.HI R0, RZ, 0x1f, R12 ;  /* 0x0000001fff007819 */ /* 0x000fe2000001140c */
[----:B------:R-:W-:Y:S01]  /*43a0*/  IMAD R40, R40, 0x8, R41 ;  /* 0x0000000828287824 */ /* 0x000fe200078e0229 */
[----:B------:R-:W-:-:S02]  /*43b0*/  SHF.R.S32.HI R67, RZ, 0x1f, R66 ;  /* 0x0000001fff437819 */ /* 0x000fc40000011442 */
[----:B------:R-:W-:Y:S02]  /*43c0*/  LEA R38, R38, 0x110, 0x5 ;  /* 0x0000011026267811 */ /* 0x000fe400078e28ff */
[----:B------:R-:W-:Y:S02]  /*43d0*/  IADD3 R54, R55, 0x200, RZ ;  /* 0x0000020037367810 */ /* 0x000fe40007ffe0ff */
[----:B0-----:R-:W-:Y:S02]  /*43e0*/  IADD3 R9, R3, 0xffffffe, RZ ;  /* 0x0ffffffe03097810 */ /* 0x001fe40007ffe0ff */
[C---:B------:R-:W-:Y:S02]  /*43f0*/  IADD3 R53, R55.reuse, 0x300, RZ ;  /* 0x0000030037357810 */ /* 0x040fe40007ffe0ff */
[C---:B------:R-:W-:Y:S02]  /*4400*/  IADD3 R52, R55.reuse, 0x400, RZ ;  /* 0x0000040037347810 */ /* 0x040fe40007ffe0ff */
        /* <DEDUP_REMOVED lines=9> */
[----:B0-----:R-:W-:Y:S01]  /*44a0*/  IMAD.MOV R11, RZ, RZ, -R9 ;  /* 0x000000ffff0b7224 */ /* 0x001fe200078e0a09 */
[----:B------:R-:W-:-:S03]  /*44b0*/  IADD3 R42, R55, 0xd00, RZ ;  /* 0x00000d00372a7810 */ /* 0x000fc60007ffe0ff */
[----:B------:R-:W-:Y:S02]  /*44c0*/  IMAD R3, R11, R2, RZ ;  /* 0x000000020b037224 */ /* 0x000fe400078e02ff */
[----:B------:R-:W-:Y:S02]  /*44d0*/  CS2R R10, SRZ ;  /* 0x00000000000a7805 */ /* 0x000fe4000001ff00 */
[----:B------:R-:W-:-:S04]  /*44e0*/  IMAD.HI.U32 R3, R9, R3, R8 ;  /* 0x0000000309037227 */ /* 0x000fc800078e0008 */
[----:B------:R-:W-:Y:S02]  /*44f0*/  IMAD.MOV.U32 R9, RZ, RZ, RZ ;  /* 0x000000ffff097224 */ /* 0x000fe400078e00ff */
[----:B------:R-:W-:Y:S02]  /*4500*/  IMAD.MOV.U32 R8, RZ, RZ, RZ ;  /* 0x000000ffff087224 */ /* 0x000fe400078e00ff */
.L_x_17768:
        /* <DEDUP_REMOVED lines=44> */
[----:B------:R-:W0:Y:S04]  /*47d0*/  LDS.128 R12, [R38+-0x10] ;  /* 0xfffff000260c7984 */ /* 0x000e280000000c00 */
[----:B------:R-:W1:Y:S01]  /*47e0*/  LDS.128 R16, [R38] ;  /* 0x0000000026107984 */ /* 0x000e620000000c00 */
[----:B0-----:R-:W-:Y:S02]  /*47f0*/  F2FP.PACK_AB R57, R13, R12 ;  /* 0x0000000c0d39723e */ /* 0x001fe400000000ff */
[----:B------:R-:W-:Y:S01]  /*4800*/  F2FP.PACK_AB R56, R15, R14 ;  /* 0x0000000e0f38723e */ /* 0x000fe200000000ff */
[----:B------:R-:W-:Y:S01]  /*4810*/  BSSY B2, `(.L_x_17740) ;  /* 0x0000032000027945 */ /* 0x000fe20003800000 */
[----:B-1----:R-:W-:-:S02]  /*4820*/  F2FP.PACK_AB R61, R17, R16 ;  /* 0x00000010113d723e */ /* 0x002fc400000000ff */
[----:B------:R-:W-:Y:S02]  /*4830*/  F2FP.PACK_AB R60, R19, R18 ;  /* 0x00000012133c723e */ /* 0x000fe400000000ff */
[----:B--2---:R-:W-:Y:S01]  /*4840*/  SHF.R.S32.HI R20, RZ, 0x1f, R21 ;  /* 0x0000001fff147819 */ /* 0x004fe20000011415 */
[----:B------:R-:W-:-:S04]  /*4850*/  IMAD.WIDE.U32 R68, R21, c[0x0][0x1ac], R66 ;  /* 0x00006b0015447a25 */ /* 0x000fc800078e0042 */
[----:B------:R-:W-:Y:S01]  /*4860*/  IMAD R20, R20, c[0x0][0x1ac], RZ ;  /* 0x00006b0014147a24 */ /* 0x000fe200078e02ff */
[----:B------:R-:W-:-:S03]  /*4870*/  IADD3 R12, P2, R54, R68, RZ ;  /* 0x00000044360c7210 */ /* 0x000fc60007f5e0ff */
[----:B------:R-:W-:Y:S01]  /*4880*/  IMAD R59, R21, R0, R20 ;  /* 0x00000000153b7224 */ /* 0x000fe200078e0214 */
[----:B------:R-:W-:Y:S02]  /*4890*/  IADD3 R21, P0, R55, R68, RZ ;  /* 0x0000004437157210 */ /* 0x000fe40007f1e0ff */
[----:B------:R-:W-:Y:S01]  /*48a0*/  LEA R20, P3, R12, c[0x0][0x178], 0x1 ;  /* 0x00005e000c147a11 */ /* 0x000fe200078608ff */
[----:B------:R-:W-:Y:S01]  /*48b0*/  IMAD.IADD R59, R69, 0x1, R59 ;  /* 0x00000001453b7824 */ /* 0x000fe200078e023b */
[----:B------:R-:W-:-:S04]  /*48c0*/  LEA R22, P1, R21, c[0x0][0x178], 0x1 ;  /* 0x00005e0015167a11 */ /* 0x000fc800078208ff */
[-C--:B------:R-:W-:Y:S02]  /*48d0*/  LEA.HI.X.SX32 R14, R55, R59.reuse, 0x1, P0 ;  /* 0x0000003b370e7211 */ /* 0x080fe400000f0eff */
[----:B------:R-:W-:Y:S02]  /*48e0*/  LEA.HI.X.SX32 R13, R54, R59, 0x1, P2 ;  /* 0x0000003b360d7211 */ /* 0x000fe400010f0eff */
[----:B------:R-:W-:Y:S02]  /*48f0*/  LEA.HI.X R23, R21, c[0x0][0x17c], R14, 0x1, P1 ;  /* 0x00005f0015177a11 */ /* 0x000fe400008f0c0e */
[----:B------:R-:W-:Y:S02]  /*4900*/  LEA.HI.X R21, R12, c[0x0][0x17c], R13, 0x1, P3 ;  /* 0x00005f000c157a11 */ /* 0x000fe400018f0c0d */
[----:B------:R-:W-:Y:S01]  /*4910*/  ISETP.NE.AND P0, PT, R39, RZ, PT ;  /* 0x000000ff2700720c */ /* 0x000fe20003f05270 */
[----:B------:R0:W5:-:S12]  /*4920*/  LDG.E.128.CONSTANT R12, [R22.64] ;  /* 0x0000000a160c7981 */ /* 0x000158000c1e9d00 */
[----:B------:R-:W-:Y:S05]  /*4930*/  @P0 BRA `(.L_x_17741) ;  /* 0x000001f000000947 */ /* 0x000fea0003800000 */
[C---:B0-----:R-:W-:Y:S02]  /*4940*/  IADD3 R18, R40.reuse, 0x2, RZ ;  /* 0x0000000228127810 */ /* 0x041fe40007ffe0ff */
[----:B------:R-:W-:Y:S02]  /*4950*/  IADD3 R16, R40, 0x4, RZ ;  /* 0x0000000428107810 */ /* 0x000fe40007ffe0ff */
[-C--:B------:R-:W-:Y:S02]  /*4960*/  ISETP.GE.AND P1, PT, R18, R65.reuse, PT ;  /* 0x000000411200720c */ /* 0x080fe40003f26270 */
[C---:B------:R-:W-:Y:S02]  /*4970*/  IADD3 R24, R40.reuse, 0x3, RZ ;  /* 0x0000000328187810 */ /* 0x040fe40007ffe0ff */
[----:B------:R-:W-:Y:S02]  /*4980*/  IADD3 R18, R40, 0x5, RZ ;  /* 0x0000000528127810 */ /* 0x000fe40007ffe0ff */
[----:B------:R-:W-:-:S02]  /*4990*/  ISETP.GE.AND P6, PT, R16, R65, PT ;  /* 0x000000411000720c */ /* 0x000fc40003fc6270 */
[----:B------:R-:W-:Y:S02]  /*49a0*/  IADD3 R16, R40, 0x6, RZ ;  /* 0x0000000628107810 */ /* 0x000fe40007ffe0ff */
[-C--:B------:R-:W-:Y:S02]  /*49b0*/  ISETP.GE.AND P4, PT, R24, R65.reuse, PT ;  /* 0x000000411800720c */ /* 0x080fe40003f86270 */
[----:B------:R-:W-:Y:S02]  /*49c0*/  ISETP.GE.AND P3, PT, R18, R65, PT ;  /* 0x000000411200720c */ /* 0x000fe40003f66270 */
[C---:B------:R-:W-:Y:S02]  /*49d0*/  IADD3 R24, R40.reuse, 0x7, RZ ;  /* 0x0000000728187810 */ /* 0x040fe40007ffe0ff */
[----:B------:R-:W-:Y:S02]  /*49e0*/  IADD3 R18, R40, 0x1, RZ ;  /* 0x0000000128127810 */ /* 0x000fe40007ffe0ff */
[----:B-----5:R-:W-:-:S02]  /*49f0*/  SEL R17, R14, RZ, !P6 ;  /* 0x000000ff0e117207 */ /* 0x020fc40007000000 */
[C---:B------:R-:W-:Y:S02]  /*4a00*/  PRMT R14, R13.reuse, 0x7632, R14 ;  /* 0x000076320d0e7816 */ /* 0x040fe4000000000e */
[-C--:B------:R-:W-:Y:S02]  /*4a10*/  ISETP.GE.AND P5, PT, R16, R65.reuse, PT ;  /* 0x000000411000720c */ /* 0x080fe40003fa6270 */
[----:B------:R-:W-:Y:S02]  /*4a20*/  SEL R16, R13, RZ, !P1 ;  /* 0x000000ff0d107207 */ /* 0x000fe40004800000 */
[-C--:B------:R-:W-:Y:S02]  /*4a30*/  ISETP.GE.AND P2, PT, R24, R65.reuse, PT ;  /* 0x000000411800720c */ /* 0x080fe40003f46270 */
[----:B------:R-:W-:Y:S02]  /*4a40*/  ISETP.GE.AND P1, PT, R18, R65, PT ;  /* 0x000000411200720c */ /* 0x000fe40003f26270 */
[----:B------:R-:W-:-:S02]  /*4a50*/  PRMT R19, R15, 0x7632, R19 ;  /* 0x000076320f137816 */ /* 0x000fc40000000013 */
[----:B------:R-:W-:Y:S02]  /*4a60*/  ISETP.GE.AND P6, PT, R40, R65, PT ;  /* 0x000000412800720c */ /* 0x000fe40003fc6270 */
[----:B------:R-:W-:Y:S02]  /*4a70*/  PRMT R18, R14, 0x7632, R18 ;  /* 0x000076320e127816 */ /* 0x000fe40000000012 */
        /* <DEDUP_REMOVED lines=11> */
.L_x_17741:
[----:B0-----:R-:W-:Y:S05]  /*4b30*/  BSYNC B2 ;  /* 0x0000000000027941 */ /* 0x001fea0003800000 */
.L_x_17740:
[----:B------:R0:W5:Y:S01]  /*4b40*/  LDG.E.128.CONSTANT R16, [R22.64+0x200] ;  /* 0x0002000a16107981 */ /* 0x000162000c1e9d00 */
[----:B------:R-:W-:Y:S01]  /*4b50*/  BSSY B2, `(.L_x_17742) ;  /* 0x0000022000027945 */ /* 0x000fe20003800000 */
[----:B-----5:R-:W-:Y:S01]  /*4b60*/  HFMA2.MMA R13, R56, R13, -RZ ;  /* 0x0000000d380d7235 */ /* 0x020fe200001000ff */
[----:B------:R-:W-:Y:S05]  /*4b70*/  @P0 BRA `(.L_x_17743) ;  /* 0x000001f000000947 */ /* 0x000fea0003800000 */
[C---:B0-----:R-:W-:Y:S02]  /*4b80*/  IADD3 R22, R40.reuse, 0x2, RZ ;  /* 0x0000000228167810 */ /* 0x041fe40007ffe0ff */
[----:B------:R-:W-:Y:S02]  /*4b90*/  IADD3 R24, R40, 0x3, RZ ;  /* 0x0000000328187810 */ /* 0x000fe40007ffe0ff */
[-C--:B------:R-:W-:Y:S02]  /*4ba0*/  ISETP.GE.AND P1, PT, R22, R65.reuse, PT ;  /* 0x000000411600720c */ /* 0x080fe40003f26270 */
        /* <DEDUP_REMOVED lines=10> */
[----:B------:R-:W-:Y:S02]  /*4c50*/  IADD3 R24, R40, 0x7, RZ ;  /* 0x0000000728187810 */ /* 0x000fe40007ffe0ff */
[----:B------:R-:W-:Y:S02]  /*4c60*/  SEL R22, R18, RZ, !P6 ;  /* 0x000000ff12167207 */ /* 0x000fe40007000000 */
[----:B------:R-:W-:Y:S02]  /*4c70*/  PRMT R18, R17, 0x7632, R18 ;  /* 0x0000763211127816 */ /* 0x000fe40000000012 */
[----:B------:R-:W-:-:S02]  /*4c80*/  ISETP.GE.AND P2, PT, R24, R65, PT ;  /* 0x000000411800720c */ /* 0x000fc40003f46270 */
[----:B------:R-:W-:Y:S02]  /*4c90*/  PRMT R24, R18, 0x7632, R24 ;  /* 0x0000763212187816 */ /* 0x000fe40000000018 */
        /* <DEDUP_REMOVED lines=13> */
.L_x_17743:
[----:B------:R-:W-:Y:S05]  /*4d70*/  BSYNC B2 ;  /* 0x0000000000027941 */ /* 0x000fea0003800000 */
.L_x_17742:
[----:B0-----:R-:W5:Y:S01]  /*4d80*/  LDG.E.128.CONSTANT R20, [R20.64] ;  /* 0x0000000a14147981 */ /* 0x001f62000c1e9d00 */
[----:B------:R-:W-:Y:S01]  /*4d90*/  HMUL2 R17, R56, R17 ;  /* 0x0000001138117232 */ /* 0x000fe20000000000 */
[----:B------:R-:W-:Y:S01]  /*4da0*/  BSSY B2, `(.L_x_17744) ;  /* 0x0000023000027945 */ /* 0x000fe20003800000 */
[----:B------:R-:W-:Y:S02]  /*4db0*/  HFMA2.MMA R12, R57, R12, R13 ;  /* 0x0000000c390c7235 */ /* 0x000fe4000000000d */
        /* <DEDUP_REMOVED lines=33> */
.L_x_17745:
[----:B------:R-:W-:Y:S05]  /*4fd0*/  BSYNC B2 ;  /* 0x0000000000027941 */ /* 0x000fea0003800000 */
.L_x_17744:
[----:B-----5:R-:W-:Y:S01]  /*4fe0*/  HMUL2 R21, R56, R21 ;  /* 0x0000001538157232 */ /* 0x020fe20000000000 */
[----:B------:R-:W-:Y:S01]  /*4ff0*/  IADD3 R13, P1, R53, R68, RZ ;  /* 0x00000044350d7210 */ /* 0x000fe20007f3e0ff */
[----:B------:R-:W-:Y:S01]  /*5000*/  HFMA2.MMA R16, R61, R18, R16 ;  /* 0x000000123d107235 */ /* 0x000fe20000000010 */
[----:B------:R-:W-:-:S02]  /*5010*/  HFMA2 R14, R61, R14, R12 ;  /* 0x0000000e3d0e7231 */ /* 0x000fc4000000000c */
[----:B------:R-:W-:Y:S01]  /*5020*/  LEA R24, P2, R13, c[0x0][0x178], 0x1 ;  /* 0x00005e000d187a11 */ /* 0x000fe200078408ff */
[----:B------:R-:W-:Y:S01]  /*5030*/  HFMA2.MMA R21, R57, R20, R21 ;  /* 0x0000001439157235 */ /* 0x000fe20000000015 */
[----:B------:R-:W-:-:S04]  /*5040*/  LEA.HI.X.SX32 R20, R53, R59, 0x1, P1 ;  /* 0x0000003b35147211 */ /* 0x000fc800008f0eff */
[----:B------:R-:W-:Y:S01]  /*5050*/  LEA.HI.X R25, R13, c[0x0][0x17c], R20, 0x1, P2 ;  /* 0x00005f000d197a11 */ /* 0x000fe200010f0c14 */
[----:B------:R-:W-:Y:S04]  /*5060*/  BSSY B2, `(.L_x_17746) ;  /* 0x0000023000027945 */ /* 0x000fe80003800000 */
[----:B------:R-:W-:Y:S01]  /*5070*/  HFMA2 R58, R61, R22, R21 ;  /* 0x000000163d3a7231 */ /* 0x000fe20000000015 */
[----:B------:R-:W5:Y:S01]  /*5080*/  LDG.E.128.CONSTANT R24, [R24.64] ;  /* 0x0000000a18187981 */ /* 0x000f62000c1e9d00 */
[----:B------:R-:W-:Y:S05]  /*5090*/  @P0 BRA `(.L_x_17747) ;  /* 0x000001f000000947 */ /* 0x000fea0003800000 */
[C---:B------:R-:W-:Y:S02]  /*50a0*/  IADD3 R12, R40.reuse, 0x2, RZ ;  /* 0x00000002280c7810 */ /* 0x040fe40007ffe0ff */
[----:B------:R-:W-:Y:S02]  /*50b0*/  IADD3 R18, R40, 0x3, RZ ;  /* 0x0000000328127810 */ /* 0x000fe40007ffe0ff */
[----:B------:R-:W-:-:S02]  /*50c0*/  ISETP.GE.AND P1, PT, R12, R65, PT ;  /* 0x000000410c00720c */ /* 0x000fc40003f26270 */
[----:B------:R-:W-:Y:S02]  /*50d0*/  IADD3 R12, R40, 0x4, RZ ;  /* 0x00000004280c7810 */ /* 0x000fe40007ffe0ff */
[-C--:B------:R-:W-:Y:S02]  /*50e0*/  ISETP.GE.AND P4, PT, R18, R65.reuse, PT ;  /* 0x000000411200720c */ /* 0x080fe40003f86270 */
[-C--:B------:R-:W-:Y:S02]  /*50f0*/  ISETP.GE.AND P6, PT, R12, R65.reuse, PT ;  /* 0x000000410c00720c */ /* 0x080fe40003fc6270 */
[C---:B------:R-:W-:Y:S02]  /*5100*/  IADD3 R12, R40.reuse, 0x6, RZ ;  /* 0x00000006280c7810 */ /* 0x040fe40007ffe0ff */
[----:B------:R-:W-:Y:S02]  /*5110*/  IADD3 R18, R40, 0x5, RZ ;  /* 0x0000000528127810 */ /* 0x000fe40007ffe0ff */
[----:B------:R-:W-:-:S02]  /*5120*/  ISETP.GE.AND P5, PT, R12, R65, PT ;  /* 0x000000410c00720c */ /* 0x000fc40003fa6270 */
[----:B------:R-:W-:Y:S02]  /*5130*/  IADD3 R12, R40, 0x1, RZ ;  /* 0x00000001280c7810 */ /* 0x000fe40007ffe0ff */
[-C--:B------:R-:W-:Y:S02]  /*5140*/  ISETP.GE.AND P3, PT, R18, R65.reuse, PT ;  /* 0x000000411200720c */ /* 0x080fe40003f66270 */
[----:B------:R-:W-:Y:S02]  /*5150*/  IADD3 R18, R40, 0x7, RZ ;  /* 0x0000000728127810 */ /* 0x000fe40007ffe0ff */
[----:B-----5:R-:W-:Y:S02]  /*5160*/  SEL R13, R25, RZ, !P1 ;  /* 0x000000ff190d7207 */ /* 0x020fe40004800000 */
[----:B------:R-:W-:Y:S02]  /*5170*/  ISETP.GE.AND P1, PT, R12, R65, PT ;  /* 0x000000410c00720c */ /* 0x000fe40003f26270 */
[----:B------:R-:W-:-:S02]  /*5180*/  SEL R12, R26, RZ, !P6 ;  /* 0x000000ff1a0c7207 */ /* 0x000fc40007000000 */
[-C--:B------:R-:W-:Y:S02]  /*5190*/  ISETP.GE.AND P2, PT, R18, R65.reuse, PT ;  /* 0x000000411200720c */ /* 0x080fe40003f46270 */
[----:B------:R-:W-:Y:S02]  /*51a0*/  ISETP.GE.AND P6, PT, R40, R65, PT ;  /* 0x000000412800720c */ /* 0x000fe40003fc6270 */
[----:B------:R-:W-:Y:S02]  /*51b0*/  PRMT R25, R25, 0x7632, R25 ;  /* 0x0000763219197816 */ /* 0x000fe40000000019 */
        /* <DEDUP_REMOVED lines=13> */
.L_x_17747:
[----:B------:R-:W-:Y:S05]  /*5290*/  BSYNC B2 ;  /* 0x0000000000027941 */ /* 0x000fea0003800000 */
.L_x_17746:
[----:B-----5:R-:W-:Y:S01]  /*52a0*/  HMUL2 R12, R56, R25 ;  /* 0x00000019380c7232 */ /* 0x020fe20000000000 */
[C---:B------:R-:W-:Y:S01]  /*52b0*/  IADD3 R13, P1, R52.reuse, R68, RZ ;  /* 0x00000044340d7210 */ /* 0x040fe20007f3e0ff */
[----:B------:R-:W-:Y:S01]  /*52c0*/  BSSY B2, `(.L_x_17748) ;  /* 0x000002a000027945 */ /* 0x000fe20003800000 */
[----:B------:R-:W-:Y:S01]  /*52d0*/  HFMA2.MMA R25, R60, R19, R16 ;  /* 0x000000133c197235 */ /* 0x000fe20000000010 */
[C---:B------:R-:W-:Y:S01]  /*52e0*/  HFMA2 R58, R60.reuse, R23, R58 ;  /* 0x000000173c3a7231 */ /* 0x040fe2000000003a */
        /* <DEDUP_REMOVED lines=39> */
.L_x_17749:
[----:B------:R-:W-:Y:S05]  /*5560*/  BSYNC B2 ;  /* 0x0000000000027941 */ /* 0x000fea0003800000 */
.L_x_17748:
        /* <DEDUP_REMOVED lines=45> */
.L_x_17751:
[----:B------:R-:W-:Y:S05]  /*5840*/  BSYNC B2 ;  /* 0x0000000000027941 */ /* 0x000fea0003800000 */
.L_x_17750:
        /* <DEDUP_REMOVED lines=37> */
.L_x_17753:
[----:B------:R-:W-:Y:S05]  /*5aa0*/  BSYNC B2 ;  /* 0x0000000000027941 */ /* 0x000fea0003800000 */
.L_x_17752:
        /* <DEDUP_REMOVED lines=43> */
.L_x_17755:
[----:B------:R-:W-:Y:S05]  /*5d60*/  BSYNC B2 ;  /* 0x0000000000027941 */ /* 0x000fea0003800000 */
.L_x_17754:
        /* <DEDUP_REMOVED lines=43> */
.L_x_17757:
[----:B------:R-:W-:Y:S05]  /*6020*/  BSYNC B2 ;  /* 0x0000000000027941 */ /* 0x000fea0003800000 */
.L_x_17756:
[----:B-----5:R-:W-:Y:S01]  /*6030*/  HMUL2 R17, R56, R17 ;  /* 0x0000001138117232 */ /* 0x020fe20000000000 */
[----:B------:R-:W-:Y:S01]  /*6040*/  HFMA2.MMA R13, R60, R15, R13 ;  /* 0x0000000f3c0d7235 */ /* 0x000fe2000000000d */
[----:B------:R-:W-:-:S02]  /*6050*/  HADD2.F32 R22, -RZ, R24.H0_H0 ;  /* 0x20000018ff167230 */ /* 0x000fc40000004100 */
[----:B------:R-:W-:Y:S02]  /*6060*/  HFMA2 R17, R57, R16, R17 ;  /* 0x0000001039117231 */ /* 0x000fe40000000011 */
[----:B------:R-:W-:Y:S02]  /*6070*/  HADD2.F32 R15, -RZ, R24.H1_H1 ;  /* 0x30000018ff0f7230 */ /* 0x000fe40000004100 */
[----:B------:R-:W-:Y:S02]  /*6080*/  HFMA2 R18, R61, R18, R17 ;  /* 0x000000123d127231 */ /* 0x000fe40000000011 */
[--C-:B------:R-:W-:Y:S01]  /*6090*/  HADD2.F32 R20, -RZ, R58.reuse.H0_H0 ;  /* 0x2000003aff147230 */ /* 0x100fe20000004100 */
[----:B------:R-:W-:Y:S01]  /*60a0*/  FADD.FTZ R22, R22, R15 ;  /* 0x0000000f16167221 */ /* 0x000fe20000010000 */
[----:B------:R-:W-:Y:S01]  /*60b0*/  HADD2.F32 R17, -RZ, R58.H1_H1 ;  /* 0x3000003aff117230 */ /* 0x000fe20000004100 */
[----:B------:R-:W-:Y:S01]  /*60c0*/  IADD3 R15, P1, R46, R68, RZ ;  /* 0x000000442e0f7210 */ /* 0x000fe20007f3e0ff */
[--C-:B------:R-:W-:Y:S01]  /*60d0*/  HADD2.F32 R21, -RZ, R25.reuse.H0_H0 ;  /* 0x20000019ff157230 */ /* 0x100fe20000004100 */
[----:B------:R-:W-:Y:S01]  /*60e0*/  HFMA2.MMA R19, R60, R19, R18 ;  /* 0x000000133c137235 */ /* 0x000fe20000000012 */
[----:B------:R-:W-:Y:S01]  /*60f0*/  HADD2.F32 R14, -RZ, R25.H1_H1 ;  /* 0x30000019ff0e7230 */ /* 0x000fe20000004100 */
[----:B------:R-:W-:Y:S01]  /*6100*/  FADD.FTZ R20, R20, R17 ;  /* 0x0000001114147221 */ /* 0x000fe20000010000 */
[--C-:B------:R-:W-:Y:S01]  /*6110*/  HADD2.F32 R58, -RZ, R26.reuse.H0_H0 ;  /* 0x2000001aff3a7230 */ /* 0x100fe20000004100 */
[----:B------:R-:W-:Y:S01]  /*6120*/  LEA.HI.X.SX32 R24, R46, R59, 0x1, P1 ;  /* 0x0000003b2e187211 */ /* 0x000fe200008f0eff */
[----:B------:R-:W-:Y:S01]  /*6130*/  HADD2.F32 R17, -RZ, R26.H1_H1 ;  /* 0x3000001aff117230 */ /* 0x000fe20000004100 */
[----:B------:R-:W-:Y:S01]  /*6140*/  FADD.FTZ R21, R21, R14 ;  /* 0x0000000e15157221 */ /* 0x000fe20000010000 */
[----:B------:R-:W-:Y:S01]  /*6150*/  LEA R14, P2, R15, c[0x0][0x178], 0x1 ;  /* 0x00005e000f0e7a11 */ /* 0x000fe200078408ff */
[----:B------:R-:W-:-:S02]  /*6160*/  HADD2.F32 R25, -RZ, R23.H0_H0 ;  /* 0x20000017ff197230 */ /* 0x000fc40000004100 */
[----:B------:R-:W-:Y:S01]  /*6170*/  FADD.FTZ R58, R58, R17 ;  /* 0x000000113a3a7221 */ /* 0x000fe20000010000 */
[----:B------:R-:W-:Y:S01]  /*6180*/  HADD2.F32 R18, -RZ, R23.H1_H1 ;  /* 0x30000017ff127230 */ /* 0x000fe20000004100 */
[----:B------:R-:W-:Y:S01]  /*6190*/  LEA.HI.X R15, R15, c[0x0][0x17c], R24, 0x1, P2 ;  /* 0x00005f000f0f7a11 */ /* 0x000fe200010f0c18 */
[--C-:B------:R-:W-:Y:S02]  /*61a0*/  HADD2.F32 R26, -RZ, R12.reuse.H0_H0 ;  /* 0x2000000cff1a7230 */ /* 0x100fe40000004100 */
[----:B------:R-:W-:Y:S01]  /*61b0*/  HADD2.F32 R17, -RZ, R12.H1_H1 ;  /* 0x3000000cff117230 */ /* 0x000fe20000004100 */
[----:B------:R-:W-:Y:S01]  /*61c0*/  BSSY B2, `(.L_x_17758) ;  /* 0x000002d000027945 */ /* 0x000fe20003800000 */
        /* <DEDUP_REMOVED lines=8> */
[----:B------:R-:W5:Y:S01]  /*6250*/  LDG.E.128.CONSTANT R12, [R14.64] ;  /* 0x0000000a0e0c7981 */ /* 0x000f62000c1e9d00 */
[----:B------:R-:W-:-:S03]  /*6260*/  HADD2.F32 R19, -RZ, R19.H1_H1 ;  /* 0x30000013ff137230 */ /* 0x000fc60000004100 */
[----:B------:R-:W-:Y:S02]  /*6270*/  FADD.FTZ R27, R16, R27 ;  /* 0x0000001b101b7221 */ /* 0x000fe40000010000 */
[----:B------:R-:W-:Y:S01]  /*6280*/  FADD.FTZ R24, R24, R19 ;  /* 0x0000001318187221 */ /* 0x000fe20000010000 */
        /* <DEDUP_REMOVED lines=32> */
.L_x_17759:
[----:B------:R-:W-:Y:S05]  /*6490*/  BSYNC B2 ;  /* 0x0000000000027941 */ /* 0x000fea0003800000 */
.L_x_17758:
[----:B-----5:R-:W-:-:S04]  /*64a0*/  HMUL2 R13, R56, R13 ;  /* 0x0000000d380d7232 */ /* 0x020fc80000000000 */
[----:B------:R-:W-:-:S06]  /*64b0*/  HFMA2 R13, R57, R12, R13 ;  /* 0x0000000c390d7231 */ /* 0x000fcc000000000d */
[----:B------:R-:W-:-:S10]  /*64c0*/  HFMA2.MMA R13, R61, R14, R13 ;  /* 0x0000000e3d0d7235 */ /* 0x000fd4000000000d */
[----:B------:R-:W-:Y:S01]  /*64d0*/  HFMA2 R15, R60, R15, R13 ;  /* 0x0000000f3c0f7231 */ /* 0x000fe2000000000d */
[----:B------:R-:W-:-:S04]  /*64e0*/  IADD3 R13, P1, R45, R68, RZ ;  /* 0x000000442d0d7210 */ /* 0x000fc80007f3e0ff */
[----:B------:R-:W-:Y:S01]  /*64f0*/  LEA R12, P2, R13, c[0x0][0x178], 0x1 ;  /* 0x00005e000d0c7a11 */ /* 0x000fe200078408ff */
[----:B------:R-:W-:Y:S01]  /*6500*/  HADD2.F32 R63, -RZ, R15.H0_H0 ;  /* 0x2000000fff3f7230 */ /* 0x000fe20000004100 */
[----:B------:R-:W-:-:S04]  /*6510*/  LEA.HI.X.SX32 R14, R45, R59, 0x1, P1 ;  /* 0x0000003b2d0e7211 */ /* 0x000fc800008f0eff */
[----:B------:R-:W-:Y:S01]  /*6520*/  LEA.HI.X R13, R13, c[0x0][0x17c], R14, 0x1, P2 ;  /* 0x00005f000d0d7a11 */ /* 0x000fe200010f0c0e */
[----:B------:R-:W-:-:S05]  /*6530*/  HADD2.F32 R14, -RZ, R15.H1_H1 ;  /* 0x3000000fff0e7230 */ /* 0x000fca0000004100 */
[----:B------:R-:W-:Y:S02]  /*6540*/  FADD.FTZ R63, R63, R14 ;  /* 0x0000000e3f3f7221 */ /* 0x000fe40000010000 */
[----:B------:R-:W5:Y:S01]  /*6550*/  LDG.E.128.CONSTANT R12, [R12.64] ;  /* 0x0000000a0c0c7981 */ /* 0x000f62000c1e9d00 */
[----:B------:R-:W-:Y:S01]  /*6560*/  BSSY B2, `(.L_x_17760) ;  /* 0x0000021000027945 */ /* 0x000fe20003800000 */
        /* <DEDUP_REMOVED lines=14> */
[----:B------:R-:W-:-:S04]  /*6650*/  PRMT R16, R14, 0x7632, R16 ;  /* 0x000076320e107816 */ /* 0x000fc80000000010 */
[----:B------:R-:W-:-:S04]  /*6660*/  SEL R16, R16, RZ, !P2 ;  /* 0x000000ff10107207 */ /* 0x000fc80005000000 */
[----:B------:R-:W-:Y:S02]  /*6670*/  PRMT R14, R17, 0x5410, R16 ;  /* 0x00005410110e7816 */ /* 0x000fe40000000010 */
[----:B------:R-:W-:-:S04]  /*6680*/  IADD3 R16, R40, 0x6, RZ ;  /* 0x0000000628107810 */ /* 0x000fc80007ffe0ff */
[----:B------:R-:W-:Y:S02]  /*6690*/  ISETP.GE.AND P1, PT, R16, R65, PT ;  /* 0x000000411000720c */ /* 0x000fe40003f26270 */
[----:B------:R-:W-:-:S04]  /*66a0*/  IADD3 R16, R40, 0x7, RZ ;  /* 0x0000000728107810 */ /* 0x000fc80007ffe0ff */
[-C--:B------:R-:W-:Y:S02]  /*66b0*/  ISETP.GE.AND P2, PT, R16, R65.reuse, PT ;  /* 0x000000411000720c */ /* 0x080fe40003f46270 */
[C---:B------:R-:W-:Y:S02]  /*66c0*/  PRMT R16, R15.reuse, 0x7632, R16 ;  /* 0x000076320f107816 */ /* 0x040fe40000000010 */
[----:B------:R-:W-:Y:S02]  /*66d0*/  SEL R15, R15, RZ, !P1 ;  /* 0x000000ff0f0f7207 */ /* 0x000fe40004800000 */
[----:B------:R-:W-:Y:S02]  /*66e0*/  SEL R16, R16, RZ, !P2 ;  /* 0x000000ff10107207 */ /* 0x000fe40005000000 */
[----:B------:R-:W-:Y:S02]  /*66f0*/  ISETP.GE.AND P1, PT, R40, R65, PT ;  /* 0x000000412800720c */ /* 0x000fe40003f26270 */
[----:B------:R-:W-:-:S02]  /*6700*/  PRMT R15, R15, 0x5410, R16 ;  /* 0x000054100f0f7816 */ /* 0x000fc40000000010 */
[----:B------:R-:W-:-:S04]  /*6710*/  IADD3 R16, R40, 0x1, RZ ;  /* 0x0000000128107810 */ /* 0x000fc80007ffe0ff */
[----:B------:R-:W-:Y:S02]  /*6720*/  ISETP.GE.AND P2, PT, R16, R65, PT ;  /* 0x000000411000720c */ /* 0x000fe40003f46270 */
[C---:B------:R-:W-:Y:S02]  /*6730*/  PRMT R16, R12.reuse, 0x7632, R16 ;  /* 0x000076320c107816 */ /* 0x040fe40000000010 */
[----:B------:R-:W-:Y:S02]  /*6740*/  SEL R12, R12, RZ, !P1 ;  /* 0x000000ff0c0c7207 */ /* 0x000fe40004800000 */
[----:B------:R-:W-:-:S04]  /*6750*/  SEL R17, R16, RZ, !P2 ;  /* 0x000000ff10117207 */ /* 0x000fc80005000000 */
[----:B------:R-:W-:Y:S02]  /*6760*/  PRMT R12, R12, 0x5410, R17 ;  /* 0x000054100c0c7816 */ /* 0x000fe40000000011 */
.L_x_17761:
[----:B------:R-:W-:Y:S05]  /*6770*/  BSYNC B2 ;  /* 0x0000000000027941 */ /* 0x000fea0003800000 */
.L_x_17760:
[----:B-----5:R-:W-:-:S06]  /*6780*/  HMUL2 R13, R56, R13 ;  /* 0x0000000d380d7232 */ /* 0x020fcc0000000000 */
[----:B------:R-:W-:-:S10]  /*6790*/  HFMA2.MMA R13, R57, R12, R13 ;  /* 0x0000000c390d7235 */ /* 0x000fd4000000000d */
[----:B------:R-:W-:-:S06]  /*67a0*/  HFMA2 R13, R61, R14, R13 ;  /* 0x0000000e3d0d7231 */ /* 0x000fcc000000000d */
[----:B------:R-:W-:Y:S01]  /*67b0*/  HFMA2.MMA R15, R60, R15, R13 ;  /* 0x0000000f3c0f7235 */ /* 0x000fe2000000000d */
[----:B------:R-:W-:-:S04]  /*67c0*/  IADD3 R13, P1, R44, R68, RZ ;  /* 0x000000442c0d7210 */ /* 0x000fc80007f3e0ff */
[----:B------:R-:W-:Y:S02]  /*67d0*/  LEA R12, P2, R13, c[0x0][0x178], 0x1 ;  /* 0x00005e000d0c7a11 */ /* 0x000fe400078408ff */
[----:B------:R-:W-:-:S03]  /*67e0*/  LEA.HI.X.SX32 R14, R44, R59, 0x1, P1 ;  /* 0x0000003b2c0e7211 */ /* 0x000fc600008f0eff */
[--C-:B------:R-:W-:Y:S01]  /*67f0*/  HADD2.F32 R64, -RZ, R15.reuse.H0_H0 ;  /* 0x2000000fff407230 */ /* 0x100fe20000004100 */
        /* <DEDUP_REMOVED lines=37> */
.L_x_17763:
[----:B------:R-:W-:Y:S05]  /*6a50*/  BSYNC B2 ;  /* 0x0000000000027941 */ /* 0x000fea0003800000 */
.L_x_17762:
[----:B-----5:R-:W-:-:S04]  /*6a60*/  HMUL2 R13, R56, R13 ;  /* 0x0000000d380d7232 */ /* 0x020fc80000000000 */
[----:B------:R-:W-:-:S06]  /*6a70*/  HFMA2 R13, R57, R12, R13 ;  /* 0x0000000c390d7231 */ /* 0x000fcc000000000d */
[----:B------:R-:W-:-:S10]  /*6a80*/  HFMA2.MMA R13, R61, R14, R13 ;  /* 0x0000000e3d0d7235 */ /* 0x000fd4000000000d */
[----:B------:R-:W-:-:S05]  /*6a90*/  HFMA2 R13, R60, R15, R13 ;  /* 0x0000000f3c0d7231 */ /* 0x000fca000000000d */
[--C-:B------:R-:W-:Y:S02]  /*6aa0*/  HADD2.F32 R69, -RZ, R13.reuse.H0_H0 ;  /* 0x2000000dff457230 */ /* 0x100fe40000004100 */
[----:B------:R-:W-:Y:S01]  /*6ab0*/  HADD2.F32 R12, -RZ, R13.H1_H1 ;  /* 0x3000000dff0c7230 */ /* 0x000fe20000004100 */
[-C--:B------:R-:W-:Y:S02]  /*6ac0*/  IADD3 R13, P1, R43, R68.reuse, RZ ;  /* 0x000000442b0d7210 */ /* 0x080fe40007f3e0ff */
[C---:B------:R-:W-:Y:S02]  /*6ad0*/  IADD3 R68, P3, R42.reuse, R68, RZ ;  /* 0x000000442a447210 */ /* 0x040fe40007f7e0ff */
[----:B------:R-:W-:Y:S01]  /*6ae0*/  FADD.FTZ R69, R69, R12 ;  /* 0x0000000c45457221 */ /* 0x000fe20000010000 */
[----:B------:R-:W-:Y:S02]  /*6af0*/  LEA R12, P2, R13, c[0x0][0x178], 0x1 ;  /* 0x00005e000d0c7a11 */ /* 0x000fe400078408ff */
[-C--:B------:R-:W-:Y:S01]  /*6b00*/  LEA.HI.X.SX32 R14, R43, R59.reuse, 0x1, P1 ;  /* 0x0000003b2b0e7211 */ /* 0x080fe200008f0eff */
[----:B------:R-:W-:Y:S01]  /*6b10*/  BSSY B2, `(.L_x_17764) ;  /* 0x0000026000027945 */ /* 0x000fe20003800000 */
[----:B------:R-:W-:-:S02]  /*6b20*/  LEA.HI.X.SX32 R59, R42, R59, 0x1, P3 ;  /* 0x0000003b2a3b7211 */ /* 0x000fc400018f0eff */
[----:B------:R-:W-:Y:S02]  /*6b30*/  LEA.HI.X R13, R13, c[0x0][0x17c], R14, 0x1, P2 ;  /* 0x00005f000d0d7a11 */ /* 0x000fe400010f0c0e */
[----:B------:R-:W-:-:S04]  /*6b40*/  LEA R16, P1, R68, c[0x0][0x178], 0x1 ;  /* 0x00005e0044107a11 */ /* 0x000fc800078208ff */
[----:B------:R-:W5:Y:S01]  /*6b50*/  LDG.E.128.CONSTANT R12, [R12.64] ;  /* 0x0000000a0c0c7981 */ /* 0x000f62000c1e9d00 */
[----:B------:R-:W-:Y:S01]  /*6b60*/  LEA.HI.X R17, R68, c[0x0][0x17c], R59, 0x1, P1 ;  /* 0x00005f0044117a11 */ /* 0x000fe200008f0c3b */
        /* <DEDUP_REMOVED lines=32> */
.L_x_17765:
[----:B------:R-:W-:Y:S05]  /*6d70*/  BSYNC B2 ;  /* 0x0000000000027941 */ /* 0x000fea0003800000 */
.L_x_17764:
[----:B------:R-:W5:Y:S02]  /*6d80*/  LDG.E.128.CONSTANT R16, [R16.64] ;  /* 0x0000000a10107981 */ /* 0x000f64000c1e9d00 */
[----:B-----5:R-:W-:Y:S01]  /*6d90*/  HMUL2 R13, R56, R13 ;  /* 0x0000000d380d7232 */ /* 0x020fe20000000000 */
[----:B------:R-:W-:Y:S05]  /*6da0*/  BSSY B2, `(.L_x_17766) ;  /* 0x0000027000027945 */ /* 0x000fea0003800000 */
[----:B------:R-:W-:-:S10]  /*6db0*/  HFMA2.MMA R13, R57, R12, R13 ;  /* 0x0000000c390d7235 */ /* 0x000fd4000000000d */
[----:B------:R-:W-:-:S06]  /*6dc0*/  HFMA2 R13, R61, R14, R13 ;  /* 0x0000000e3d0d7231 */ /* 0x000fcc000000000d */
[----:B------:R-:W-:-:S10]  /*6dd0*/  HFMA2.MMA R13, R60, R15, R13 ;  /* 0x0000000f3c0d7235 */ /* 0x000fd4000000000d */
[--C-:B------:R-:W-:Y:S02]  /*6de0*/  HADD2.F32 R12, -RZ, R13.reuse.H0_H0 ;  /* 0x2000000dff0c7230 */ /* 0x100fe40000004100 */
[----:B------:R-:W-:-:S05]  /*6df0*/  HADD2.F32 R13, -RZ, R13.H1_H1 ;  /* 0x3000000dff0d7230 */ /* 0x000fca0000004100 */
[----:B------:R-:W-:Y:S01]  /*6e00*/  FADD.FTZ R12, R12, R13 ;  /* 0x0000000d0c0c7221 */ /* 0x000fe20000010000 */
[----:B------:R-:W-:Y:S05]  /*6e10*/  @P0 BRA `(.L_x_17767) ;  /* 0x000001f000000947 */ /* 0x000fea0003800000 */
[C---:B------:R-:W-:Y:S02]  /*6e20*/  IADD3 R14, R40.reuse, 0x1, RZ ;  /* 0x00000001280e7810 */ /* 0x040fe40007ffe0ff */
[-C--:B------:R-:W-:Y:S02]  /*6e30*/  ISETP.GE.AND P0, PT, R40, R65.reuse, PT ;  /* 0x000000412800720c */ /* 0x080fe40003f06270 */
[----:B------:R-:W-:Y:S02]  /*6e40*/  ISETP.GE.AND P1, PT, R14, R65, PT ;  /* 0x000000410e00720c */ /* 0x000fe40003f26270 */
[----:B------:R-:W-:Y:S02]  /*6e50*/  PRMT R13, R16, 0x7632, R13 ;  /* 0x00007632100d7816 */ /* 0x000fe4000000000d */
[----:B------:R-:W-:Y:S02]  /*6e60*/  IADD3 R14, R40, 0x2, RZ ;  /* 0x00000002280e7810 */ /* 0x000fe40007ffe0ff */
[----:B------:R-:W-:-:S02]  /*6e70*/  SEL R16, R16, RZ, !P0 ;  /* 0x000000ff10107207 */ /* 0x000fc40004000000 */
[----:B------:R-:W-:Y:S02]  /*6e80*/  SEL R13, R13, RZ, !P1 ;  /* 0x000000ff0d0d7207 */ /* 0x000fe40004800000 */
[-C--:B------:R-:W-:Y:S02]  /*6e90*/  ISETP.GE.AND P0, PT, R14, R65.reuse, PT ;  /* 0x000000410e00720c */ /* 0x080fe40003f06270 */
[----:B------:R-:W-:Y:S02]  /*6ea0*/  IADD3 R14, R40, 0x3, RZ ;  /* 0x00000003280e7810 */ /* 0x000fe40007ffe0ff */
[--C-:B------:R-:W-:Y:S02]  /*6eb0*/  PRMT R16, R16, 0x5410, R13.reuse ;  /* 0x0000541010107816 */ /* 0x100fe4000000000d */
[----:B------:R-:W-:Y:S02]  /*6ec0*/  ISETP.GE.AND P1, PT, R14, R65, PT ;  /* 0x000000410e00720c */ /* 0x000fe40003f26270 */
[----:B------:R-:W-:-:S02]  /*6ed0*/  PRMT R13, R17, 0x7632, R13 ;  /* 0x00007632110d7816 */ /* 0x000fc4000000000d */
        /* <DEDUP_REMOVED lines=14> */
[----:B------:R-:W-:Y:S02]  /*6fc0*/  ISETP.GE.AND P1, PT, R14, R65, PT ;  /* 0x000000410e00720c */ /* 0x000fe40003f26270 */
[C---:B------:R-:W-:Y:S02]  /*6fd0*/  PRMT R13, R19.reuse, 0x7632, R13 ;  /* 0x00007632130d7816 */ /* 0x040fe4000000000d */
[----:B------:R-:W-:Y:S02]  /*6fe0*/  SEL R14, R19, RZ, !P0 ;  /* 0x000000ff130e7207 */ /* 0x000fe40004000000 */
[----:B------:R-:W-:-:S04]  /*6ff0*/  SEL R13, R13, RZ, !P1 ;  /* 0x000000ff0d0d7207 */ /* 0x000fc80004800000 */
[----:B------:R-:W-:Y:S02]  /*7000*/  PRMT R19, R14, 0x5410, R13 ;  /* 0x000054100e137816 */ /* 0x000fe4000000000d */
.L_x_17767:
[----:B------:R-:W-:Y:S05]  /*7010*/  BSYNC B2 ;  /* 0x0000000000027941 */ /* 0x000fea0003800000 */
.L_x_17766:
[----:B------:R-:W-:Y:S01]  /*7020*/  HMUL2 R17, R56, R17 ;  /* 0x0000001138117232 */ /* 0x000fe20000000000 */
[----:B------:R-:W-:Y:S02]  /*7030*/  FADD.FTZ R37, R37, R22 ;  /* 0x0000001625257221 */ /* 0x000fe40000010000 */
[----:B------:R-:W-:Y:S01]  /*7040*/  FADD.FTZ R36, R36, R21 ;  /* 0x0000001524247221 */ /* 0x000fe20000010000 */
[----:B------:R-:W-:Y:S01]  /*7050*/  HFMA2 R17, R57, R16, R17 ;  /* 0x0000001039117231 */ /* 0x000fe20000000011 */
[----:B------:R-:W-:Y:S02]  /*7060*/  FADD.FTZ R35, R35, R20 ;  /* 0x0000001423237221 */ /* 0x000fe40000010000 */
[----:B------:R-:W-:Y:S02]  /*7070*/  FADD.FTZ R34, R34, R27 ;  /* 0x0000001b22227221 */ /* 0x000fe40000010000 */
[----:B------:R-:W-:Y:S01]  /*7080*/  FADD.FTZ R33, R33, R58 ;  /* 0x0000003a21217221 */ /* 0x000fe20000010000 */
[----:B------:R-:W-:Y:S01]  /*7090*/  HFMA2.MMA R17, R61, R18, R17 ;  /* 0x000000123d117235 */ /* 0x000fe20000000011 */
[----:B------:R-:W-:-:S02]  /*70a0*/  FADD.FTZ R32, R32, R25 ;  /* 0x0000001920207221 */ /* 0x000fc40000010000 */
[----:B------:R-:W-:Y:S02]  /*70b0*/  FADD.FTZ R31, R31, R26 ;  /* 0x0000001a1f1f7221 */ /* 0x000fe40000010000 */
[----:B------:R-:W-:Y:S02]  /*70c0*/  FADD.FTZ R30, R30, R23 ;  /* 0x000000171e1e7221 */ /* 0x000fe40000010000 */
[----:B------:R-:W-:Y:S02]  /*70d0*/  FADD.FTZ R29, R29, R24 ;  /* 0x000000181d1d7221 */ /* 0x000fe40000010000 */
[----:B------:R-:W-:Y:S01]  /*70e0*/  FADD.FTZ R28, R28, R63 ;  /* 0x0000003f1c1c7221 */ /* 0x000fe20000010000 */
[----:B------:R-:W-:Y:S01]  /*70f0*/  HFMA2 R17, R60, R19, R17 ;  /* 0x000000133c117231 */ /* 0x000fe20000000011 */
[----:B------:R-:W-:Y:S02]  /*7100*/  FADD.FTZ R11, R11, R64 ;  /* 0x000000400b0b7221 */ /* 0x000fe40000010000 */
[----:B------:R-:W-:-:S02]  /*7110*/  FADD.FTZ R10, R10, R69 ;  /* 0x000000450a0a7221 */ /* 0x000fc40000010000 */
[--C-:B------:R-:W-:Y:S01]  /*7120*/  HADD2.F32 R13, -RZ, R17.reuse.H0_H0 ;  /* 0x20000011ff0d7230 */ /* 0x100fe20000004100 */
[----:B------:R-:W-:Y:S01]  /*7130*/  FADD.FTZ R9, R9, R12 ;  /* 0x0000000c09097221 */ /* 0x000fe20000010000 */
[----:B------:R-:W-:-:S05]  /*7140*/  HADD2.F32 R14, -RZ, R17.H1_H1 ;  /* 0x30000011ff0e7230 */ /* 0x000fca0000004100 */
[----:B------:R-:W-:-:S04]  /*7150*/  FADD.FTZ R13, R13, R14 ;  /* 0x0000000e0d0d7221 */ /* 0x000fc80000010000 */
[----:B------:R-:W-:Y:S02]  /*7160*/  FADD.FTZ R8, R8, R13 ;  /* 0x0000000d08087221 */ /* 0x000fe40000010000 */
.L_x_17739:
[----:B------:R-:W-:Y:S05]  /*7170*/  BSYNC B0 ;  /* 0x0000000000007941 */ /* 0x000fea0003800000 */
.L_x_17738:
        /* <DEDUP_REMOVED lines=10> */
.L_x_17737:
[----:B------:R-:W-:Y:S05]  /*7220*/  BSYNC B1 ;  /* 0x0000000000017941 */ /* 0x000fea0003800000 */
.L_x_17735:
        /* <DEDUP_REMOVED lines=11> */
[----:B------:R-:W1:Y:S01]  /*72e0*/  S2R R12, SR_TID.X ;  /* 0x00000000000c7919 */ /* 0x000e620000002100 */
        /* <DEDUP_REMOVED lines=12> */
[----:B-1----:R-:W-:-:S03]  /*73b0*/  SHF.R.S32.HI R9, RZ, 0x1f, R12 ;  /* 0x0000001fff097819 */ /* 0x002fc6000001140c */
[----:B------:R-:W1:Y:S01]  /*73c0*/  SHFL.BFLY PT, R23, R8, 0x2, 0x1f ;  /* 0x0c401f0008177f89 */ /* 0x000e6200000e0000 */
[----:B------:R-:W-:Y:S01]  /*73d0*/  LEA.HI R27, R9, R12, RZ, 0x5 ;  /* 0x0000000c091b7211 */ /* 0x000fe200078f28ff */
[----:B--2---:R-:W-:Y:S01]  /*73e0*/  FADD.FTZ R35, R2, R35 ;  /* 0x0000002302237221 */ /* 0x004fe20000010000 */
[----:B------:R-:W-:Y:S01]  /*73f0*/  IADD3 R2, R12, 0x1f, RZ ;  /* 0x0000001f0c027810 */ /* 0x000fe20007ffe0ff */
[----:B------:R-:W2:Y:S01]  /*7400*/  SHFL.BFLY PT, R14, R7, 0x1, 0x1f ;  /* 0x0c201f00070e7f89 */ /* 0x000ea200000e0000 */
[----:B---3--:R-:W-:Y:S01]  /*7410*/  FADD.FTZ R33, R4, R33 ;  /* 0x0000002104217221 */ /* 0x008fe20000010000 */
[----:B------:R-:W-:Y:S02]  /*7420*/  LOP3.LUT R9, R27, 0xffffffe0, RZ, 0xc0, !PT ;  /* 0xffffffe01b097812 */ /* 0x000fe400078ec0ff */
[----:B------:R-:W3:Y:S01]  /*7430*/  SHFL.BFLY PT, R18, R13, 0x1, 0x1f ;  /* 0x0c201f000d127f89 */ /* 0x000ee200000e0000 */
[----:B----4-:R-:W-:Y:S01]  /*7440*/  FADD.FTZ R29, R16, R29 ;  /* 0x0000001d101d7221 */ /* 0x010fe20000010000 */
[----:B------:R-:W-:-:S02]  /*7450*/  ISETP.GT.U32.AND P3, PT, R2, 0x3e, PT ;  /* 0x0000003e0200780c */ /* 0x000fc40003f64070 */
[----:B------:R-:W4:Y:S01]  /*7460*/  SHFL.BFLY PT, R22, R15, 0x1, 0x1f ;  /* 0x0c201f000f167f89 */ /* 0x000f2200000e0000 */
[----:B-----5:R-:W-:Y:S01]  /*7470*/  FADD.FTZ R2, R0, R3 ;  /* 0x0000000300027221 */ /* 0x020fe20000010000 */
[----:B------:R-:W-:Y:S02]  /*7480*/  SHF.R.S32.HI R27, RZ, 0x5, R27 ;  /* 0x00000005ff1b7819 */ /* 0x000fe4000001141b */
[----:B------:R-:W5:Y:S01]  /*7490*/  SHFL.BFLY PT, R4, R5, 0x1, 0x1f ;  /* 0x0c201f0005047f89 */ /* 0x000f6200000e0000 */
[----:B------:R-:W-:-:S03]  /*74a0*/  FADD.FTZ R17, R17, R28 ;  /* 0x0000001c11117221 */ /* 0x000fc60000010000 */
[----:B------:R-:W5:Y:S01]  /*74b0*/  SHFL.BFLY PT, R16, R33, 0x1, 0x1f ;  /* 0x0c201f0021107f89 */ /* 0x000f6200000e0000 */
[----:B0-----:R-:W-:Y:S02]  /*74c0*/  FADD.FTZ R21, R21, R10 ;  /* 0x0000000a15157221 */ /* 0x001fe40000010000 */
[----:B-1----:R-:W-:Y:S01]  /*74d0*/  FADD.FTZ R25, R23, R8 ;  /* 0x0000000817197221 */ /* 0x002fe20000010000 */
[----:B------:R-:W0:Y:S01]  /*74e0*/  SHFL.BFLY PT, R6, R35, 0x1, 0x1f ;  /* 0x0c201f0023067f89 */ /* 0x000e2200000e0000 */
[----:B--2---:R-:W-:-:S03]  /*74f0*/  FADD.FTZ R3, R7, R14 ;  /* 0x0000000e07037221 */ /* 0x004fc60000010000 */
[----:B------:R-:W1:Y:S01]  /*7500*/  SHFL.BFLY PT, R20, R31, 0x1, 0x1f ;  /* 0x0c201f001f147f89 */ /* 0x000e6200000e0000 */
[----:B------:R-:W-:Y:S02]  /*7510*/  IMAD.IADD R14, R12, 0x1, -R9 ;  /* 0x000000010c0e7824 */ /* 0x000fe400078e0a09 */
[----:B---3--:R-:W-:Y:S01]  /*7520*/  FADD.FTZ R7, R13, R18 ;  /* 0x000000120d077221 */ /* 0x008fe20000010000 */
[----:B------:R-:W2:Y:S02]  /*7530*/  SHFL.BFLY PT, R24, R29, 0x1, 0x1f ;  /* 0x0c201f001d187f89 */ /* 0x000ea400000e0000 */
[----:B------:R-:W-:Y:S01]  /*7540*/  LOP3.LUT R13, R14, 0x3, RZ, 0xc0, !PT ;  /* 0x000000030e0d7812 */ /* 0x000fe200078ec0ff */
[----:B----4-:R-:W-:Y:S01]  /*7550*/  FADD.FTZ R9, R15, R22 ;  /* 0x000000160f097221 */ /* 0x010fe20000010000 */
[----:B------:R-:W3:Y:S01]  /*7560*/  SHFL.BFLY PT, R26, R17, 0x1, 0x1f ;  /* 0x0c201f00111a7f89 */ /* 0x000ee200000e0000 */
[C---:B------:R-:W-:Y:S02]  /*7570*/  LOP3.LUT R15, R12.reuse, 0xffffffc0, RZ, 0xc0, !PT ;  /* 0xffffffc00c0f7812 */ /* 0x040fe400078ec0ff */
[----:B------:R-:W-:Y:S01]  /*7580*/  ISETP.NE.AND P2, PT, R13, RZ, PT ;  /* 0x000000ff0d00720c */ /* 0x000fe20003f45270 */
[----:B------:R-:W4:Y:S01]  /*7590*/  SHFL.BFLY PT, R10, R19, 0x1, 0x1f ;  /* 0x0c201f00130a7f89 */ /* 0x000f2200000e0000 */
[----:B------:R-:W-:Y:S01]  /*75a0*/  SHF.R.S32.HI R13, RZ, 0x1f, R14 ;  /* 0x0000001fff0d7819 */ /* 0x000fe2000001140e */
[----:B-----5:R-:W-:Y:S01]  /*75b0*/  FADD.FTZ R5, R5, R4 ;  /* 0x0000000405057221 */ /* 0x020fe20000010000 */
[----:B------:R-:W-:Y:S01]  /*75c0*/  ISETP.NE.OR P5, PT, R15, 0x40, P2 ;  /* 0x000000400f00780c */ /* 0x000fe200017a5670 */
[----:B------:R-:W5:Y:S01]  /*75d0*/  SHFL.BFLY PT, R28, R21, 0x1, 0x1f ;  /* 0x0c201f00151c7f89 */ /* 0x000f6200000e0000 */
[----:B------:R-:W-:Y:S01]  /*75e0*/  LEA.HI R14, R13, R14, RZ, 0x2 ;  /* 0x0000000e0d0e7211 */ /* 0x000fe200078f10ff */
[----:B------:R-:W-:Y:S01]  /*75f0*/  FADD.FTZ R4, R33, R16 ;  /* 0x0000001021047221 */ /* 0x000fe20000010000 */
[----:B------:R-:W-:Y:S01]  /*7600*/  LOP3.LUT R16, R12, 0xffffffe0, RZ, 0xc0, !PT ;  /* 0xffffffe00c107812 */ /* 0x000fe200078ec0ff */
[----:B------:R-:W5:Y:S01]  /*7610*/  SHFL.BFLY PT, R23, R38, 0x1, 0x1f ;  /* 0x0c201f0026177f89 */ /* 0x000f6200000e0000 */
[----:B------:R-:W-:Y:S01]  /*7620*/  SHF.R.S32.HI R14, RZ, 0x2, R14 ;  /* 0x00000002ff0e7819 */ /* 0x000fe2000001140e */
[----:B0-----:R-:W-:Y:S01]  /*7630*/  FADD.FTZ R0, R35, R6 ;  /* 0x0000000623007221 */ /* 0x001fe20000010000 */
[----:B------:R-:W-:Y:S01]  /*7640*/  ISETP.NE.OR P4, PT, R16, 0x20, P2 ;  /* 0x000000201000780c */ /* 0x000fe20001785670 */
[----:B------:R-:W0:Y:S01]  /*7650*/  SHFL.BFLY PT, R30, R25, 0x1, 0x1f ;  /* 0x0c201f00191e7f89 */ /* 0x000e2200000e0000 */
[----:B------:R-:W-:Y:S01]  /*7660*/  ISETP.GT.OR P0, PT, R12, 0x3f, P2 ;  /* 0x0000003f0c00780c */ /* 0x000fe20001704670 */
[----:B-1----:R-:W-:-:S02]  /*7670*/  FADD.FTZ R6, R31, R20 ;  /* 0x000000141f067221 */ /* 0x002fc40000010000 */
[----:B------:R-:W-:Y:S01]  /*7680*/  BAR.SYNC.DEFER_BLOCKING 0x0 ;  /* 0x0000000000007b1d */ /* 0x000fe20000010000 */
[----:B------:R-:W-:Y:S01]  /*7690*/  ISETP.GT.OR P1, PT, R12, 0x1f, P2 ;  /* 0x0000001f0c00780c */ /* 0x000fe20001724670 */
[----:B--2---:R-:W-:Y:S02]  /*76a0*/  FADD.FTZ R8, R29, R24 ;  /* 0x000000181d087221 */ /* 0x004fe40000010000 */
[----:B---3--:R-:W-:Y:S02]  /*76b0*/  FADD.FTZ R11, R17, R26 ;  /* 0x0000001a110b7221 */ /* 0x008fe40000010000 */
[----:B------:R-:W-:Y:S02]  /*76c0*/  IMAD R16, R27, 0x70, R14 ;  /* 0x000000701b107824 */ /* 0x000fe400078e020e */
[----:B----4-:R-:W-:Y:S02]  /*76d0*/  FADD.FTZ R10, R19, R10 ;  /* 0x0000000a130a7221 */ /* 0x010fe40000010000 */
[----:B-----5:R-:W-:-:S02]  /*76e0*/  FADD.FTZ R13, R21, R28 ;  /* 0x0000001c150d7221 */ /* 0x020fc40000010000 */
        /* <DEDUP_REMOVED lines=17> */
.L_x_17770:
[----:B------:R-:W-:Y:S05]  /*7800*/  BSYNC B0 ;  /* 0x0000000000007941 */ /* 0x000fea0003800000 */
.L_x_17769:
        /* <DEDUP_REMOVED lines=31> */
.L_x_17772:
[----:B------:R-:W-:Y:S05]  /*7a00*/  BSYNC B0 ;  /* 0x0000000000007941 */ /* 0x000fea0003800000 */
.L_x_17771:
        /* <DEDUP_REMOVED lines=17> */
.L_x_17774:
[----:B------:R-:W-:Y:S05]  /*7b20*/  BSYNC B0 ;  /* 0x0000000000007941 */ /* 0x000fea0003800000 */
.L_x_17773:
        /* <DEDUP_REMOVED lines=32> */
.L_x_17776:
[----:B------:R-:W-:Y:S05]  /*7d30*/  BSYNC B0 ;  /* 0x0000000000007941 */ /* 0x000fea0003800000 */
.L_x_17775:
        /* <DEDUP_REMOVED lines=75> */
[----:B------:R-:W-:Y:S02]  /*81f0*/  IADD3 R43, P0, R38, UR4, RZ ;  /* 0x00000004262b7c10 */ /* 0x000fe4000ff1e0ff */
[----:B------:R-:W-:Y:S02]  /*8200*/  F2FP.PACK_AB R2, R5, R2 ;  /* 0x000000020502723e */ /* 0x000fe400000000ff */
[----:B------:R-:W-:-:S02]  /*8210*/  IADD3 R5, P2, R14, UR4, RZ ;  /* 0x000000040e057c10 */ /* 0x000fc4000ff5e0ff */
[----:B------:R-:W-:Y:S01]  /*8220*/  IADD3 R41, P1, R39, UR4, RZ ;  /* 0x0000000427297c10 */ /* 0x000fe2000ff3e0ff */
[----:B------:R0:W-:Y:S01]  /*8230*/  STG.E.U16 [R16.64], R2 ;  /* 0x0000000210007986 */ /* 0x0001e2000c10150a */
[----:B------:R-:W-:Y:S02]  /*8240*/  LEA.HI.X.SX32 R46, R38, UR7, 0x1, P0 ;  /* 0x00000007262e7c11 */ /* 0x000fe400080f0eff */
[----:B------:R-:W-:Y:S02]  /*8250*/  LEA R38, P0, R43, c[0x0][0x160], 0x1 ;  /* 0x000058002b267a11 */ /* 0x000fe400078008ff */
[----:B------:R-:W-:Y:S02]  /*8260*/  LEA.HI.X.SX32 R14, R14, UR7, 0x1, P2 ;  /* 0x000000070e0e7c11 */ /* 0x000fe400090f0eff */
[----:B------:R-:W-:Y:S02]  /*8270*/  LEA R42, P2, R5, c[0x0][0x160], 0x1 ;  /* 0x00005800052a7a11 */ /* 0x000fe400078408ff */
[----:B------:R-:W-:-:S02]  /*8280*/  F2FP.PACK_AB R0, R3, R0 ;  /* 0x000000000300723e */ /* 0x000fc400000000ff */
[----:B------:R-:W-:Y:S02]  /*8290*/  LEA.HI.X.SX32 R44, R39, UR7, 0x1, P1 ;  /* 0x00000007272c7c11 */ /* 0x000fe400088f0eff */
[----:B------:R-:W-:Y:S02]  /*82a0*/  LEA.HI.X R39, R43, c[0x0][0x164], R46, 0x1, P0 ;  /* 0x000059002b277a11 */ /* 0x000fe400000f0c2e */
[----:B------:R-:W-:Y:S02]  /*82b0*/  PRMT R3, R2, 0x7632, R3 ;  /* 0x0000763202037816 */ /* 0x000fe40000000003 */
[----:B------:R-:W-:Y:S02]  /*82c0*/  F2FP.PACK_AB R4, R7, R4 ;  /* 0x000000040704723e */ /* 0x000fe400000000ff */
[----:B------:R-:W-:Y:S01]  /*82d0*/  LEA.HI.X R43, R5, c[0x0][0x164], R14, 0x1, P2 ;  /* 0x00005900052b7a11 */ /* 0x000fe200010f0c0e */
[----:B------:R-:W-:Y:S01]  /*82e0*/  STG.E.U16 [R20.64], R3 ;  /* 0x0000000314007986 */ /* 0x000fe2000c10150a */
[----:B------:R-:W-:-:S02]  /*82f0*/  PRMT R5, R0, 0x7632, R5 ;  /* 0x0000763200057816 */ /* 0x000fc40000000005 */
[----:B------:R-:W-:Y:S01]  /*8300*/  F2FP.PACK_AB R6, R9, R6 ;  /* 0x000000060906723e */ /* 0x000fe200000000ff */
[----:B------:R1:W-:Y:S01]  /*8310*/  STG.E.U16 [R18.64], R0 ;  /* 0x0000000012007986 */ /* 0x0003e2000c10150a */
[----:B------:R-:W-:Y:S02]  /*8320*/  PRMT R7, R4, 0x7632, R7 ;  /* 0x0000763204077816 */ /* 0x000fe40000000007 */
[----:B------:R-:W-:Y:S01]  /*8330*/  F2FP.PACK_AB R8, R11, R8 ;  /* 0x000000080b08723e */ /* 0x000fe200000000ff */
[----:B------:R-:W-:Y:S01]  /*8340*/  STG.E.U16 [R22.64], R5 ;  /* 0x0000000516007986 */ /* 0x000fe2000c10150a */
[----:B0-----:R-:W-:Y:S02]  /*8350*/  PRMT R2, R6, 0x7632, R2 ;  /* 0x0000763206027816 */ /* 0x001fe40000000002 */
        /* <DEDUP_REMOVED lines=9> */
[----:B------:R-:W-:Y:S01]  /*83f0*/  PRMT R21, R12, 0x7632, R21 ;  /* 0x000076320c157816 */ /* 0x000fe20000000015 */
        /* <DEDUP_REMOVED lines=8> */
.L_x_17777:
        /* <DEDUP_REMOVED lines=16> */
.L_x_23990:


//--------------------- .text._ZN4vllm25paged_attention_v1_kernelIttLi96ELi32ELi128ELNS_18Fp8KVCacheDataTypeE0ELb1EEEvPT_PKS2_PKT0_S8_ifPKiSA_iPKfiiiSC_SC_iiiii --------------------------
	.section	.text._ZN4vllm25paged_attention_v1_kernelIttLi96ELi32ELi128ELNS_18Fp8KVCacheDataTypeE0ELb1EEEvPT_PKS2_PKT0_S8_ifPKiSA_iPKfiiiSC_SC_iiiii,"ax",@progbits
	.sectioninfo	@"SHI_REGISTERS=71"
	.align	128
        .global         _ZN4vllm25paged_attention_v1_kernelIttLi96ELi32ELi128ELNS_18Fp8KVCacheDataTypeE0ELb1EEEvPT_PKS2_PKT0_S8_ifPKiSA_iPKfiiiSC_SC_iiiii
        .type           _ZN4vllm25paged_attention_v1_kernelIttLi96ELi32ELi128ELNS_18Fp8KVCacheDataTypeE0ELb1EEEvPT_PKS2_PKT0_S8_ifPKiSA_iPKfiiiSC_SC_iiiii,@function
        .size           _ZN4vllm25paged_attention_v1_kernelIttLi96ELi32ELi128ELNS_18Fp8KVCacheDataTypeE0ELb1EEEvPT_PKS2_PKT0_S8_ifPKiSA_iPKfiiiSC_SC_iiiii,(.L_x_23991 - _ZN4vllm25paged_attention_v1_kernelIttLi96ELi32ELi128ELNS_18Fp8KVCacheDataTypeE0ELb1EEEvPT_PKS2_PKT0_S8_ifPKiSA_iPKfiiiSC_SC_iiiii)
        .other          _ZN4vllm25paged_attention_v1_kernelIttLi96ELi32ELi128ELNS_18Fp8KVCacheDataTypeE0ELb1EEEvPT_PKS2_PKT0_S8_ifPKiSA_iPKfiiiSC_SC_iiiii,@"STO_CUDA_ENTRY STV_DEFAULT"
_ZN4vllm25paged_attention_v1_kernelIttLi96ELi32ELi128ELNS_18Fp8KVCacheDataTypeE0ELb1EEEvPT_PKS2_PKT0_S8_ifPKiSA_iPKfiiiSC_SC_iiiii:
.text._ZN4vllm25paged_attention_v1_kernelIttLi96ELi32ELi128ELNS_18Fp8KVCacheDataTypeE0ELb1EEEvPT_PKS2_PKT0_S8_ifPKiSA_iPKfiiiSC_SC_iiiii:
        /* <DEDUP_REMOVED lines=91> */
.L_x_17782:
        /* <DEDUP_REMOVED lines=11> */
.L_x_17781:
[----:B------:R-:W-:Y:S05]  /*0660*/  BSYNC B1 ;  /* 0x0000000000017941 */ /* 0x000fea0003800000 */
.L_x_17780:
        /* <DEDUP_REMOVED lines=8> */
.L_x_17783:
        /* <DEDUP_REMOVED lines=17> */
.L_x_17779:
[----:B------:R-:W-:Y:S05]  /*0800*/  BSYNC B0 ;  /* 0x0000000000007941 */ /* 0x000fea0003800000 */
.L_x_17778:
        /* <DEDUP_REMOVED lines=65> */
.L_x_17789:
        /* <DEDUP_REMOVED lines=62> */
[----:B-1----:R-:W-:Y:S02]  /*1000*/  HADD2.F32 R60, -RZ, R40.H0_H0 ;  /* 0x20000028ff3c7230 */ /* 0x002fe40000004100 */
[----:B------:R-:W-:Y:S02]  /*1010*/  HADD2.F32 R36, -RZ, R36.H1_H1 ;  /* 0x30000024ff247230 */ /* 0x000fe40000004100 */
[--C-:B--2---:R-:W-:Y:S02]  /*1020*/  HADD2.F32 R9, -RZ, R28.reuse.H0_H0 ;  /* 0x2000001cff097230 */ /* 0x104fe40000004100 */
[----:B------:R-:W-:Y:S02]  /*1030*/  HADD2.F32 R11, -RZ, R28.H1_H1 ;  /* 0x3000001cff0b7230 */ /* 0x000fe40000004100 */
[----:B------:R-:W-:Y:S01]  /*1040*/  HADD2.F32 R65, -RZ, R29.H0_H0 ;  /* 0x2000001dff417230 */ /* 0x000fe20000004100 */
[----:B------:R-:W-:Y:S01]  /*1050*/  FMUL.FTZ R8, R8, R9 ;  /* 0x0000000908087220 */ /* 0x000fe20000410000 */
[----:B---3--:R-:W-:Y:S01]  /*1060*/  HADD2.F32 R9, -RZ, R32.H0_H0 ;  /* 0x20000020ff097230 */ /* 0x008fe20000004100 */
[----:B------:R-:W-:Y:S01]  /*1070*/  FMUL.FTZ R11, R36, R11 ;  /* 0x0000000b240b7220 */ /* 0x000fe20000410000 */
[----:B------:R-:W-:-:S02]  /*1080*/  HADD2.F32 R36, -RZ, R40.H1_H1 ;  /* 0x30000028ff247230 */ /* 0x000fc40000004100 */
[----:B------:R-:W-:Y:S01]  /*1090*/  HADD2.F32 R10, -RZ, R29.H1_H1 ;  /* 0x3000001dff0a7230 */ /* 0x000fe20000004100 */
[----:B------:R-:W-:Y:S01]  /*10a0*/  FFMA.FTZ R60, R60, R9, R8 ;  /* 0x000000093c3c7223 */ /* 0x000fe20000010008 */
[--C-:B------:R-:W-:Y:S02]  /*10b0*/  HADD2.F32 R8, -RZ, R37.reuse.H0_H0 ;  /* 0x20000025ff087230 */ /* 0x100fe40000004100 */
[----:B------:R-:W-:Y:S02]  /*10c0*/  HADD2.F32 R37, -RZ, R37.H1_H1 ;  /* 0x30000025ff257230 */ /* 0x000fe40000004100 */
[----:B------:R-:W-:Y:S01]  /*10d0*/  HADD2.F32 R9, -RZ, R32.H1_H1 ;  /* 0x30000020ff097230 */ /* 0x000fe20000004100 */
[----:B------:R-:W-:Y:S01]  /*10e0*/  FMUL.FTZ R65, R8, R65 ;  /* 0x0000004108417220 */ /* 0x000fe20000410000 */
[--C-:B------:R-:W-:Y:S01]  /*10f0*/  HADD2.F32 R40, -RZ, R41.reuse.H0_H0 ;  /* 0x20000029ff287230 */ /* 0x100fe20000004100 */
[----:B------:R-:W-:Y:S01]  /*1100*/  FMUL.FTZ R10, R37, R10 ;  /* 0x0000000a250a7220 */ /* 0x000fe20000410000 */
[----:B------:R-:W-:Y:S01]  /*1110*/  HADD2.F32 R37, -RZ, R41.H1_H1 ;  /* 0x30000029ff257230 */ /* 0x000fe20000004100 */
[----:B------:R-:W-:Y:S01]  /*1120*/  FFMA.FTZ R36, R36, R9, R11 ;  /* 0x0000000924247223 */ /* 0x000fe2000001000b */
[----:B------:R-:W-:-:S02]  /*1130*/  HADD2.F32 R9, -RZ, R33.H0_H0 ;  /* 0x20000021ff097230 */ /* 0x000fc40000004100 */
[----:B------:R-:W-:Y:S02]  /*1140*/  HADD2.F32 R8, -RZ, R33.H1_H1 ;  /* 0x30000021ff087230 */ /* 0x000fe40000004100 */
[----:B------:R-:W-:Y:S01]  /*1150*/  HADD2.F32 R28, -RZ, R38.H0_H0 ;  /* 0x20000026ff1c7230 */ /* 0x000fe20000004100 */
[----:B------:R-:W-:Y:S01]  /*1160*/  FFMA.FTZ R40, R40, R9, R65 ;  /* 0x0000000928287223 */ /* 0x000fe20000010041 */
[--C-:B------:R-:W-:Y:S01]  /*1170*/  HADD2.F32 R29, -RZ, R30.reuse.H0_H0 ;  /* 0x2000001eff1d7230 */ /* 0x100fe20000004100 */
[----:B------:R-:W-:Y:S01]  /*1180*/  FFMA.FTZ R37, R37, R8, R10 ;  /* 0x0000000825257223 */ /* 0x000fe2000001000a */
[----:B------:R-:W-:Y:S01]  /*1190*/  HADD2.F32 R33, -RZ, R30.H1_H1 ;  /* 0x3000001eff217230 */ /* 0x000fe20000004100 */
[----:B------:R-:W0:Y:S01]  /*11a0*/  LDS.128 R8, [0x20] ;  /* 0x00002000ff087984 */ /* 0x000e220000000c00 */
[----:B------:R-:W-:Y:S01]  /*11b0*/  HADD2.F32 R30, -RZ, R39.H1_H1 ;  /* 0x30000027ff1e7230 */ /* 0x000fe20000004100 */
[----:B------:R-:W-:Y:S01]  /*11c0*/  FMUL.FTZ R32, R28, R29 ;  /* 0x0000001d1c207220 */ /* 0x000fe20000410000 */
[----:B------:R-:W-:-:S02]  /*11d0*/  HADD2.F32 R28, -RZ, R38.H1_H1 ;  /* 0x30000026ff1c7230 */ /* 0x000fc40000004100 */
[----:B------:R-:W-:Y:S02]  /*11e0*/  HADD2.F32 R38, -RZ, R42.H0_H0 ;  /* 0x2000002aff267230 */ /* 0x000fe40000004100 */
[--C-:B------:R-:W-:Y:S01]  /*11f0*/  HADD2.F32 R29, -RZ, R34.reuse.H0_H0 ;  /* 0x20000022ff1d7230 */ /* 0x100fe20000004100 */
[----:B------:R-:W-:Y:S01]  /*1200*/  FMUL.FTZ R28, R28, R33 ;  /* 0x000000211c1c7220 */ /* 0x000fe20000410000 */
[----:B------:R-:W-:Y:S02]  /*1210*/  HADD2.F32 R34, -RZ, R34.H1_H1 ;  /* 0x30000022ff227230 */ /* 0x000fe40000004100 */
[----:B------:R-:W-:Y:S01]  /*1220*/  HADD2.F32 R41, -RZ, R43.H0_H0 ;  /* 0x2000002bff297230 */ /* 0x000fe20000004100 */
[----:B------:R-:W-:Y:S01]  /*1230*/  FFMA.FTZ R38, R38, R29, R32 ;  /* 0x0000001d26267223 */ /* 0x000fe20000010020 */
[----:B------:R-:W-:Y:S02]  /*1240*/  HADD2.F32 R29, -RZ, R39.H0_H0 ;  /* 0x20000027ff1d7230 */ /* 0x000fe40000004100 */
[----:B------:R-:W-:-:S02]  /*1250*/  HADD2.F32 R39, -RZ, R42.H1_H1 ;  /* 0x3000002aff277230 */ /* 0x000fc40000004100 */
[--C-:B------:R-:W-:Y:S02]  /*1260*/  HADD2.F32 R32, -RZ, R31.reuse.H0_H0 ;  /* 0x2000001fff207230 */ /* 0x100fe40000004100 */
[----:B------:R-:W-:Y:S01]  /*1270*/  HADD2.F32 R31, -RZ, R31.H1_H1 ;  /* 0x3000001fff1f7230 */ /* 0x000fe20000004100 */
[----:B------:R-:W-:Y:S01]  /*1280*/  FFMA.FTZ R39, R39, R34, R28 ;  /* 0x0000002227277223 */ /* 0x000fe2000001001c */
[--C-:B------:R-:W-:Y:S01]  /*1290*/  HADD2.F32 R28, -RZ, R35.reuse.H0_H0 ;  /* 0x20000023ff1c7230 */ /* 0x100fe20000004100 */
[----:B------:R-:W-:Y:S01]  /*12a0*/  FMUL.FTZ R29, R29, R32 ;  /* 0x000000201d1d7220 */ /* 0x000fe20000410000 */
[----:B------:R-:W-:Y:S01]  /*12b0*/  HADD2.F32 R35, -RZ, R35.H1_H1 ;  /* 0x30000023ff237230 */ /* 0x000fe20000004100 */
[----:B------:R-:W-:Y:S01]  /*12c0*/  FMUL.FTZ R30, R30, R31 ;  /* 0x0000001f1e1e7220 */ /* 0x000fe20000410000 */
[----:B------:R-:W-:Y:S01]  /*12d0*/  HADD2.F32 R42, -RZ, R43.H1_H1 ;  /* 0x3000002bff2a7230 */ /* 0x000fe20000004100 */
[----:B------:R-:W-:-:S04]  /*12e0*/  FFMA.FTZ R41, R41, R28, R29 ;  /* 0x0000001c29297223 */ /* 0x000fc8000001001d */
[----:B------:R-:W-:Y:S02]  /*12f0*/  FFMA.FTZ R42, R42, R35, R30 ;  /* 0x000000232a2a7223 */ /* 0x000fe4000001001e */
[----:B------:R1:W2:Y:S01]  /*1300*/  LDG.E.128.CONSTANT R28, [R66.64+0xc00] ;  /* 0x000c000a421c7981 */ /* 0x0002a2000c1e9d00 */
[--C-:B----4-:R-:W-:Y:S02]  /*1310*/  HADD2.F32 R32, -RZ, R20.reuse.H0_H0 ;  /* 0x20000014ff207230 */ /* 0x110fe40000004100 */
[----:B------:R-:W-:Y:S02]  /*1320*/  HADD2.F32 R20, -RZ, R20.H1_H1 ;  /* 0x30000014ff147230 */ /* 0x000fe40000004100 */
[--C-:B-----5:R-:W-:Y:S02]  /*1330*/  HADD2.F32 R68, -RZ, R12.reuse.H0_H0 ;  /* 0x2000000cff447230 */ /* 0x120fe40000004100 */
        /* <DEDUP_REMOVED lines=9> */
[--C-:B------:R-:W-:Y:S02]  /*13d0*/  HADD2.F32 R64, -RZ, R11.reuse.H0_H0 ;  /* 0x2000000bff407230 */ /* 0x100fe40000004100 */
[----:B------:R-:W-:Y:S01]  /*13e0*/  HADD2.F32 R11, -RZ, R11.H1_H1 ;  /* 0x3000000bff0b7230 */ /* 0x000fe20000004100 */
[----:B------:R-:W-:Y:S01]  /*13f0*/  FFMA.FTZ R40, R43, R8, R40 ;  /* 0x000000082b287223 */ /* 0x000fe20000010028 */
[----:B------:R-:W-:-:S02]  /*1400*/  HADD2.F32 R8, -RZ, R9.H1_H1 ;  /* 0x30000009ff087230 */ /* 0x000fc40000004100 */
[--C-:B------:R-:W-:Y:S02]  /*1410*/  HADD2.F32 R9, -RZ, R10.reuse.H0_H0 ;  /* 0x2000000aff097230 */ /* 0x100fe40000004100 */
[----:B------:R-:W-:Y:S01]  /*1420*/  HADD2.F32 R10, -RZ, R10.H1_H1 ;  /* 0x3000000aff0a7230 */ /* 0x000fe20000004100 */
[----:B------:R-:W-:Y:S01]  /*1430*/  FFMA.FTZ R37, R8, R21, R37 ;  /* 0x0000001508257223 */ /* 0x000fe20000010025 */
[--C-:B------:R-:W-:Y:S02]  /*1440*/  HADD2.F32 R8, -RZ, R22.reuse.H0_H0 ;  /* 0x20000016ff087230 */ /* 0x100fe40000004100 */
[----:B------:R-:W-:-:S03]  /*1450*/  HADD2.F32 R22, -RZ, R22.H1_H1 ;  /* 0x30000016ff167230 */ /* 0x000fc60000004100 */
[----:B------:R-:W-:Y:S01]  /*1460*/  FFMA.FTZ R38, R9, R8, R38 ;  /* 0x0000000809267223 */ /* 0x000fe20000010026 */
[--C-:B------:R-:W-:Y:S01]  /*1470*/  HADD2.F32 R8, -RZ, R23.reuse.H0_H0 ;  /* 0x20000017ff087230 */ /* 0x100fe20000004100 */
[----:B------:R-:W-:Y:S01]  /*1480*/  FFMA.FTZ R39, R10, R22, R39 ;  /* 0x000000160a277223 */ /* 0x000fe20000010027 */
[----:B------:R-:W-:-:S03]  /*1490*/  HADD2.F32 R23, -RZ, R23.H1_H1 ;  /* 0x30000017ff177230 */ /* 0x000fc60000004100 */
[----:B------:R-:W-:Y:S01]  /*14a0*/  FFMA.FTZ R64, R64, R8, R41 ;  /* 0x0000000840407223 */ /* 0x000fe20000010029 */
[--C-:B0-----:R-:W-:Y:S02]  /*14b0*/  HADD2.F32 R9, -RZ, R32.reuse.H0_H0 ;  /* 0x20000020ff097230 */ /* 0x101fe40000004100 */
[----:B------:R-:W-:Y:S01]  /*14c0*/  HADD2.F32 R21, -RZ, R32.H1_H1 ;  /* 0x30000020ff157230 */ /* 0x000fe20000004100 */
[----:B------:R-:W-:Y:S02]  /*14d0*/  FFMA.FTZ R32, R11, R23, R42 ;  /* 0x000000170b207223 */ /* 0x000fe4000001002a */
[----:B------:R-:W-:Y:S02]  /*14e0*/  FFMA.FTZ R68, R9, R68, R60 ;  /* 0x0000004409447223 */ /* 0x000fe4000001003c */
[----:B------:R-:W-:Y:S01]  /*14f0*/  FFMA.FTZ R12, R21, R12, R36 ;  /* 0x0000000c150c7223 */ /* 0x000fe20000010024 */
[----:B------:R-:W0:Y:S04]  /*1500*/  LDS.128 R8, [0x40] ;  /* 0x00004000ff087984 */ /* 0x000e280000000c00 */
[----:B------:R1:W3:Y:S01]  /*1510*/  LDG.E.128.CONSTANT R20, [R66.64+0xe00] ;  /* 0x000e000a42147981 */ /* 0x0002e2000c1e9d00 */
[----:B------:R-:W-:-:S02]  /*1520*/  HADD2.F32 R65, -RZ, R33.H0_H0 ;  /* 0x20000021ff417230 */ /* 0x000fc40000004100 */
[--C-:B------:R-:W-:Y:S02]  /*1530*/  HADD2.F32 R36, -RZ, R13.reuse.H0_H0 ;  /* 0x2000000dff247230 */ /* 0x100fe40000004100 */
[----:B------:R-:W-:Y:S02]  /*1540*/  HADD2.F32 R13, -RZ, R13.H1_H1 ;  /* 0x3000000dff0d7230 */ /* 0x000fe40000004100 */
[--C-:B------:R-:W-:Y:S01]  /*1550*/  HADD2.F32 R43, -RZ, R34.reuse.H0_H0 ;  /* 0x20000022ff2b7230 */ /* 0x100fe20000004100 */
[----:B------:R-:W-:Y:S01]  /*1560*/  FFMA.FTZ R65, R65, R36, R40 ;  /* 0x0000002441417223 */ /* 0x000fe20000010028 */
[----:B------:R-:W-:Y:S02]  /*1570*/  HADD2.F32 R40, -RZ, R33.H1_H1 ;  /* 0x30000021ff287230 */ /* 0x000fe40000004100 */
[----:B------:R-:W-:Y:S02]  /*1580*/  HADD2.F32 R42, -RZ, R15.H0_H0 ;  /* 0x2000000fff2a7230 */ /* 0x000fe40000004100 */
[----:B------:R-:W-:Y:S01]  /*1590*/  HADD2.F32 R34, -RZ, R34.H1_H1 ;  /* 0x30000022ff227230 */ /* 0x000fe20000004100 */
[----:B------:R-:W-:Y:S01]  /*15a0*/  FFMA.FTZ R40, R40, R13, R37 ;  /* 0x0000000d28287223 */ /* 0x000fe20000010025 */
[----:B------:R-:W-:-:S02]  /*15b0*/  HADD2.F32 R13, -RZ, R14.H0_H0 ;  /* 0x2000000eff0d7230 */ /* 0x000fc40000004100 */
[----:B------:R-:W-:Y:S02]  /*15c0*/  HADD2.F32 R41, -RZ, R14.H1_H1 ;  /* 0x3000000eff297230 */ /* 0x000fe40000004100 */
[----:B------:R-:W-:Y:S01]  /*15d0*/  HADD2.F32 R60, -RZ, R15.H1_H1 ;  /* 0x3000000fff3c7230 */ /* 0x000fe20000004100 */
[----:B------:R-:W-:Y:S01]  /*15e0*/  FFMA.FTZ R43, R43, R13, R38 ;  /* 0x0000000d2b2b7223 */ /* 0x000fe20000010026 */
[--C-:B------:R-:W-:Y:S01]  /*15f0*/  HADD2.F32 R13, -RZ, R35.reuse.H0_H0 ;  /* 0x20000023ff0d7230 */ /* 0x100fe20000004100 */
[----:B------:R-:W-:Y:S01]  /*1600*/  FFMA.FTZ R41, R34, R41, R39 ;  /* 0x0000002922297223 */ /* 0x000fe20000010027 */
[----:B------:R-:W-:Y:S01]  /*1610*/  HADD2.F32 R35, -RZ, R35.H1_H1 ;  /* 0x30000023ff237230 */ /* 0x000fe20000004100 */
[----:B------:R1:W4:Y:S01]  /*1620*/  LDG.E.128.CONSTANT R36, [R66.64+0x1200] ;  /* 0x0012000a42247981 */ /* 0x000322000c1e9d00 */
[----:B------:R-:W-:Y:S01]  /*1630*/  HADD2.F32 R14, -RZ, R17.H0_H0 ;  /* 0x20000011ff0e7230 */ /* 0x000fe20000004100 */
[----:B------:R-:W-:Y:S01]  /*1640*/  FFMA.FTZ R42, R13, R42, R64 ;  /* 0x0000002a0d2a7223 */ /* 0x000fe20000010040 */
[--C-:B------:R-:W-:Y:S01]  /*1650*/  HADD2.F32 R64, -RZ, R16.reuse.H0_H0 ;  /* 0x20000010ff407230 */ /* 0x100fe20000004100 */
[----:B------:R-:W-:Y:S01]  /*1660*/  FFMA.FTZ R60, R35, R60, R32 ;  /* 0x0000003c233c7223 */ /* 0x000fe20000010020 */
[----:B------:R-:W-:Y:S01]  /*1670*/  HADD2.F32 R16, -RZ, R16.H1_H1 ;  /* 0x30000010ff107230 */ /* 0x000fe20000004100 */
[----:B------:R1:W5:Y:S01]  /*1680*/  LDG.E.128.CONSTANT R32, [R66.64+0x1000] ;  /* 0x0010000a42207981 */ /* 0x000362000c1e9d00 */
[----:B0-----:R-:W-:-:S05]  /*1690*/  HADD2.F32 R13, -RZ, R8.H0_H0 ;  /* 0x20000008ff0d7230 */ /* 0x001fca0000004100 */
[----:B------:R-:W-:Y:S01]  /*16a0*/  FFMA.FTZ R64, R13, R64, R68 ;  /* 0x000000400d407223 */ /* 0x000fe20000010044 */
[----:B------:R-:W-:Y:S02]  /*16b0*/  HADD2.F32 R13, -RZ, R8.H1_H1 ;  /* 0x30000008ff0d7230 */ /* 0x000fe40000004100 */
[----:B------:R-:W-:-:S03]  /*16c0*/  HADD2.F32 R8, -RZ, R9.H0_H0 ;  /* 0x20000009ff087230 */ /* 0x000fc60000004100 */
[----:B------:R-:W-:Y:S02]  /*16d0*/  FFMA.FTZ R16, R13, R16, R12 ;  /* 0x000000100d107223 */ /* 0x000fe4000001000c */
        /* <DEDUP_REMOVED lines=14> */
[----:B------:R-:W-:-:S02]  /*17c0*/  HADD2.F32 R11, -RZ, R11.H1_H1 ;  /* 0x3000000bff0b7230 */ /* 0x000fc40000004100 */
[----:B------:R-:W-:Y:S01]  /*17d0*/  HADD2.F32 R8, -RZ, R24.H0_H0 ;  /* 0x20000018ff087230 */ /* 0x000fe20000004100 */
[----:B------:R-:W-:Y:S02]  /*17e0*/  FFMA.FTZ R41, R10, R18, R41 ;  /* 0x000000120a297223 */ /* 0x000fe40000010029 */
[----:B------:R-:W-:Y:S01]  /*17f0*/  FFMA.FTZ R60, R11, R19, R60 ;  /* 0x000000130b3c7223 */ /* 0x000fe2000001003c */
[--C-:B0-----:R-:W-:Y:S02]  /*1800*/  HADD2.F32 R9, -RZ, R12.reuse.H0_H0 ;  /* 0x2000000cff097230 */ /* 0x101fe40000004100 */
[----:B------:R-:W-:Y:S02]  /*1810*/  HADD2.F32 R17, -RZ, R12.H1_H1 ;  /* 0x3000000cff117230 */ /* 0x000fe40000004100 */
[----:B------:R-:W-:Y:S01]  /*1820*/  HADD2.F32 R12, -RZ, R24.H1_H1 ;  /* 0x30000018ff0c7230 */ /* 0x000fe20000004100 */
[----:B------:R-:W-:Y:S02]  /*1830*/  FFMA.FTZ R64, R9, R8, R64 ;  /* 0x0000000809407223 */ /* 0x000fe40000010040 */
[----:B------:R1:W4:Y:S02]  /*1840*/  LDG.E.128.CONSTANT R8, [R66.64+0x1400] ;  /* 0x0014000a42087981 */ /* 0x000324000c1e9d00 */
[----:B------:R-:W-:Y:S01]  /*1850*/  FFMA.FTZ R12, R17, R12, R16 ;  /* 0x0000000c110c7223 */ /* 0x000fe20000010010 */
[----:B------:R-:W-:-:S02]  /*1860*/  HADD2.F32 R16, -RZ, R13.H0_H0 ;  /* 0x2000000dff107230 */ /* 0x000fc40000004100 */
[----:B------:R-:W-:-:S05]  /*1870*/  HADD2.F32 R17, -RZ, R25.H0_H0 ;  /* 0x20000019ff117230 */ /* 0x000fca0000004100 */
[----:B------:R-:W-:Y:S02]  /*1880*/  FFMA.FTZ R65, R16, R17, R65 ;  /* 0x0000001110417223 */ /* 0x000fe40000010041 */
[----:B------:R1:W4:Y:S01]  /*1890*/  LDG.E.128.CONSTANT R16, [R66.64+0x1600] ;  /* 0x0016000a42107981 */ /* 0x000322000c1e9d00 */
[----:B------:R-:W-:Y:S02]  /*18a0*/  HADD2.F32 R13, -RZ, R13.H1_H1 ;  /* 0x3000000dff0d7230 */ /* 0x000fe40000004100 */
[----:B------:R-:W-:Y:S02]  /*18b0*/  HADD2.F32 R24, -RZ, R25.H1_H1 ;  /* 0x30000019ff187230 */ /* 0x000fe40000004100 */
[----:B------:R-:W-:-:S03]  /*18c0*/  HADD2.F32 R25, -RZ, R26.H0_H0 ;  /* 0x2000001aff197230 */ /* 0x000fc60000004100 */
[----:B------:R-:W-:Y:S01]  /*18d0*/  FFMA.FTZ R24, R13, R24, R40 ;  /* 0x000000180d187223 */ /* 0x000fe20000010028 */
[--C-:B------:R-:W-:Y:S02]  /*18e0*/  HADD2.F32 R40, -RZ, R14.reuse.H0_H0 ;  /* 0x2000000eff287230 */ /* 0x100fe40000004100 */
[----:B------:R-:W-:Y:S02]  /*18f0*/  HADD2.F32 R14, -RZ, R14.H1_H1 ;  /* 0x3000000eff0e7230 */ /* 0x000fe40000004100 */
[----:B------:R-:W-:Y:S02]  /*1900*/  HADD2.F32 R26, -RZ, R26.H1_H1 ;  /* 0x3000001aff1a7230 */ /* 0x000fe40000004100 */
[----:B------:R-:W-:Y:S02]  /*1910*/  HADD2.F32 R13, -RZ, R15.H0_H0 ;  /* 0x2000000fff0d7230 */ /* 0x000fe40000004100 */
[----:B-1----:R-:W-:Y:S01]  /*1920*/  HADD2.F32 R66, -RZ, R27.H0_H0 ;  /* 0x2000001bff427230 */ /* 0x002fe20000004100 */
[----:B------:R-:W-:-:S02]  /*1930*/  FFMA.FTZ R25, R40, R25, R43 ;  /* 0x0000001928197223 */ /* 0x000fc4000001002b */
[----:B------:R-:W-:Y:S02]  /*1940*/  FFMA.FTZ R26, R14, R26, R41 ;  /* 0x0000001a0e1a7223 */ /* 0x000fe40000010029 */
        /* <DEDUP_REMOVED lines=35> */
[----:B------:R-:W0:Y:S01]  /*1b80*/  LDS.128 R24, [0x80] ;  /* 0x00008000ff187984 */ /* 0x000e220000000c00 */
[----:B------:R-:W-:Y:S01]  /*1b90*/  FFMA.FTZ R12, R31, R12, R28 ;  /* 0x0000000c1f0c7223 */ /* 0x000fe2000001001c */
[--C-:B------:R-:W-:Y:S02]  /*1ba0*/  HADD2.F32 R20, -RZ, R13.reuse.H0_H0 ;  /* 0x2000000dff147230 */ /* 0x100fe40000004100 */
[----:B------:R-:W-:Y:S02]  /*1bb0*/  HADD2.F32 R28, -RZ, R13.H1_H1 ;  /* 0x3000000dff1c7230 */ /* 0x000fe40000004100 */
[--C-:B------:R-:W-:Y:S02]  /*1bc0*/  HADD2.F32 R13, -RZ, R21.reuse.H0_H0 ;  /* 0x20000015ff0d7230 */ /* 0x100fe40000004100 */
[----:B------:R-:W-:-:S03]  /*1bd0*/  HADD2.F32 R21, -RZ, R21.H1_H1 ;  /* 0x30000015ff157230 */ /* 0x000fc60000004100 */
[----:B------:R-:W-:Y:S01]  /*1be0*/  FFMA.FTZ R65, R20, R13, R65 ;  /* 0x0000000d14417223 */ /* 0x000fe20000010041 */
[----:B------:R-:W-:Y:S01]  /*1bf0*/  HADD2.F32 R20, -RZ, R22.H1_H1 ;  /* 0x30000016ff147230 */ /* 0x000fe20000004100 */
[----:B------:R-:W-:Y:S01]  /*1c00*/  FFMA.FTZ R13, R28, R21, R29 ;  /* 0x000000151c0d7223 */ /* 0x000fe2000001001d */
[----:B------:R-:W-:-:S05]  /*1c10*/  HADD2.F32 R29, -RZ, R14.H1_H1 ;  /* 0x3000000eff1d7230 */ /* 0x000fca0000004100 */
[----:B------:R-:W-:Y:S02]  /*1c20*/  FFMA.FTZ R20, R29, R20, R30 ;  /* 0x000000141d147223 */ /* 0x000fe4000001001e */
[----:B------:R-:W1:Y:S01]  /*1c30*/  LDS.128 R28, [0x90] ;  /* 0x00009000ff1c7984 */ /* 0x000e620000000c00 */
[----:B------:R-:W-:Y:S02]  /*1c40*/  HADD2.F32 R21, -RZ, R14.H0_H0 ;  /* 0x2000000eff157230 */ /* 0x000fe40000004100 */
[----:B------:R-:W-:-:S05]  /*1c50*/  HADD2.F32 R14, -RZ, R22.H0_H0 ;  /* 0x20000016ff0e7230 */ /* 0x000fca0000004100 */
[----:B------:R-:W-:Y:S01]  /*1c60*/  FFMA.FTZ R40, R21, R14, R40 ;  /* 0x0000000e15287223 */ /* 0x000fe20000010028 */
[----:B------:R-:W-:Y:S02]  /*1c70*/  HADD2.F32 R14, -RZ, R23.H0_H0 ;  /* 0x20000017ff0e7230 */ /* 0x000fe40000004100 */
[----:B------:R-:W-:Y:S02]  /*1c80*/  HADD2.F32 R21, -RZ, R15.H0_H0 ;  /* 0x2000000fff157230 */ /* 0x000fe40000004100 */
[----:B------:R-:W-:Y:S02]  /*1c90*/  HADD2.F32 R23, -RZ, R23.H1_H1 ;  /* 0x30000017ff177230 */ /* 0x000fe40000004100 */
[----:B------:R-:W-:Y:S01]  /*1ca0*/  HADD2.F32 R15, -RZ, R15.H1_H1 ;  /* 0x3000000fff0f7230 */ /* 0x000fe20000004100 */
[----:B------:R-:W-:Y:S01]  /*1cb0*/  FFMA.FTZ R66, R21, R14, R66 ;  /* 0x0000000e15427223 */ /* 0x000fe20000010042 */
[----:B-----5:R-:W-:Y:S02]  /*1cc0*/  HADD2.F32 R14, -RZ, R32.H0_H0 ;  /* 0x20000020ff0e7230 */ /* 0x020fe40000004100 */
[--C-:B0-----:R-:W-:Y:S01]  /*1cd0*/  HADD2.F32 R21, -RZ, R24.reuse.H1_H1 ;  /* 0x30000018ff157230 */ /* 0x101fe20000004100 */
[----:B------:R-:W-:Y:S01]  /*1ce0*/  FFMA.FTZ R60, R15, R23, R60 ;  /* 0x000000170f3c7223 */ /* 0x000fe2000001003c */
[----:B------:R-:W-:-:S02]  /*1cf0*/  HADD2.F32 R15, -RZ, R24.H0_H0 ;  /* 0x20000018ff0f7230 */ /* 0x000fc40000004100 */
[----:B------:R-:W-:Y:S02]  /*1d00*/  HADD2.F32 R24, -RZ, R32.H1_H1 ;  /* 0x30000020ff187230 */ /* 0x000fe40000004100 */
[--C-:B------:R-:W-:Y:S01]  /*1d10*/  HADD2.F32 R32, -RZ, R25.reuse.H0_H0 ;  /* 0x20000019ff207230 */ /* 0x100fe20000004100 */
[----:B------:R-:W-:Y:S02]  /*1d20*/  FFMA.FTZ R64, R15, R14, R64 ;  /* 0x0000000e0f407223 */ /* 0x000fe40000010040 */
[----:B------:R-:W-:Y:S01]  /*1d30*/  FFMA.FTZ R24, R21, R24, R12 ;  /* 0x0000001815187223 */ /* 0x000fe2000001000c */
[----:B------:R-:W-:Y:S02]  /*1d40*/  HADD2.F32 R12, -RZ, R25.H1_H1 ;  /* 0x30000019ff0c7230 */ /* 0x000fe40000004100 */
[--C-:B------:R-:W-:Y:S02]  /*1d50*/  HADD2.F32 R14, -RZ, R33.reuse.H0_H0 ;  /* 0x20000021ff0e7230 */ /* 0x100fe40000004100 */
[----:B------:R-:W-:-:S02]  /*1d60*/  HADD2.F32 R25, -RZ, R33.H1_H1 ;  /* 0x30000021ff197230 */ /* 0x000fc40000004100 */
[----:B------:R-:W-:Y:S02]  /*1d70*/  HADD2.F32 R15, -RZ, R26.H0_H0 ;  /* 0x2000001aff0f7230 */ /* 0x000fe40000004100 */
        /* <DEDUP_REMOVED lines=9> */
[----:B------:R-:W0:Y:S01]  /*1e10*/  LDS.128 R12, [0xa0] ;  /* 0x0000a000ff0c7984 */ /* 0x000e220000000c00 */
[----:B------:R-:W-:Y:S01]  /*1e20*/  HADD2.F32 R35, -RZ, R27.H1_H1 ;  /* 0x3000001bff237230 */ /* 0x000fe20000004100 */
[----:B------:R-:W-:Y:S01]  /*1e30*/  FFMA.FTZ R27, R21, R34, R20 ;  /* 0x00000022151b7223 */ /* 0x000fe20000010014 */
[----:B-1----:R-:W-:-:S02]  /*1e40*/  HADD2.F32 R21, -RZ, R28.H0_H0 ;  /* 0x2000001cff157230 */ /* 0x002fc40000004100 */
[----:B----4-:R-:W-:Y:S01]  /*1e50*/  HADD2.F32 R20, -RZ, R36.H0_H0 ;  /* 0x20000024ff147230 */ /* 0x010fe20000004100 */
[----:B------:R-:W-:Y:S02]  /*1e60*/  FFMA.FTZ R60, R35, R26, R60 ;  /* 0x0000001a233c7223 */ /* 0x000fe4000001003c */
[----:B------:R-:W-:Y:S02]  /*1e70*/  FFMA.FTZ R66, R23, R22, R66 ;  /* 0x0000001617427223 */ /* 0x000fe40000010042 */
[----:B------:R-:W-:Y:S02]  /*1e80*/  FFMA.FTZ R26, R21, R20, R64 ;  /* 0x00000014151a7223 */ /* 0x000fe40000010040 */
[----:B------:R-:W1:Y:S01]  /*1e90*/  LDS.128 R20, [0xb0] ;  /* 0x0000b000ff147984 */ /* 0x000e620000000c00 */
[----:B------:R-:W-:Y:S02]  /*1ea0*/  HADD2.F32 R41, -RZ, R28.H1_H1 ;  /* 0x3000001cff297230 */ /* 0x000fe40000004100 */
[----:B------:R-:W-:-:S02]  /*1eb0*/  HADD2.F32 R36, -RZ, R36.H1_H1 ;  /* 0x30000024ff247230 */ /* 0x000fc40000004100 */
[----:B------:R-:W-:-:S03]  /*1ec0*/  HADD2.F32 R28, -RZ, R37.H0_H0 ;  /* 0x20000025ff1c7230 */ /* 0x000fc60000004100 */
[----:B------:R-:W-:Y:S01]  /*1ed0*/  FFMA.FTZ R24, R41, R36, R24 ;  /* 0x0000002429187223 */ /* 0x000fe20000010018 */
[----:B------:R-:W-:Y:S02]  /*1ee0*/  HADD2.F32 R41, -RZ, R29.H0_H0 ;  /* 0x2000001dff297230 */ /* 0x000fe40000004100 */
[----:B------:R-:W-:-:S03]  /*1ef0*/  HADD2.F32 R36, -RZ, R38.H0_H0 ;  /* 0x20000026ff247230 */ /* 0x000fc60000004100 */
[----:B------:R-:W-:Y:S01]  /*1f00*/  FFMA.FTZ R32, R41, R28, R32 ;  /* 0x0000001c29207223 */ /* 0x000fe20000010020 */
[----:B------:R-:W-:Y:S02]  /*1f10*/  HADD2.F32 R28, -RZ, R29.H1_H1 ;  /* 0x3000001dff1c7230 */ /* 0x000fe40000004100 */
[----:B------:R-:W-:Y:S02]  /*1f20*/  HADD2.F32 R35, -RZ, R39.H0_H0 ;  /* 0x20000027ff237230 */ /* 0x000fe40000004100 */
[----:B------:R-:W-:Y:S02]  /*1f30*/  HADD2.F32 R34, -RZ, R30.H0_H0 ;  /* 0x2000001eff227230 */ /* 0x000fe40000004100 */
[----:B------:R-:W-:Y:S02]  /*1f40*/  HADD2.F32 R29, -RZ, R31.H0_H0 ;  /* 0x2000001fff1d7230 */ /* 0x000fe40000004100 */
[----:B------:R-:W-:Y:S02]  /*1f50*/  HADD2.F32 R37, -RZ, R37.H1_H1 ;  /* 0x30000025ff257230 */ /* 0x000fe40000004100 */
[----:B------:R-:W-:-:S02]  /*1f60*/  HADD2.F32 R38, -RZ, R38.H1_H1 ;  /* 0x30000026ff267230 */ /* 0x000fc40000004100 */
[----:B------:R-:W-:Y:S02]  /*1f70*/  HADD2.F32 R39, -RZ, R39.H1_H1 ;  /* 0x30000027ff277230 */ /* 0x000fe40000004100 */
[----:B------:R-:W-:Y:S02]  /*1f80*/  HADD2.F32 R30, -RZ, R30.H1_H1 ;  /* 0x3000001eff1e7230 */ /* 0x000fe40000004100 */
[----:B------:R-:W-:Y:S01]  /*1f90*/  HADD2.F32 R31, -RZ, R31.H1_H1 ;  /* 0x3000001fff1f7230 */ /* 0x000fe20000004100 */
[----:B------:R-:W-:Y:S01]  /*1fa0*/  FFMA.FTZ R25, R28, R37, R25 ;  /* 0x000000251c197223 */ /* 0x000fe20000010019 */
        /* <DEDUP_REMOVED lines=10> */
[--C-:B0-----:R-:W-:Y:S02]  /*2050*/  HADD2.F32 R11, -RZ, R12.reuse.H0_H0 ;  /* 0x2000000cff0b7230 */ /* 0x101fe40000004100 */
[----:B------:R-:W-:Y:S02]  /*2060*/  HADD2.F32 R29, -RZ, R12.H1_H1 ;  /* 0x3000000cff1d7230 */ /* 0x000fe40000004100 */
[----:B------:R-:W-:Y:S02]  /*2070*/  HADD2.F32 R38, -RZ, R9.H1_H1 ;  /* 0x30000009ff267230 */ /* 0x000fe40000004100 */
[--C-:B------:R-:W-:Y:S01]  /*2080*/  HADD2.F32 R12, -RZ, R13.reuse.H1_H1 ;  /* 0x3000000dff0c7230 */ /* 0x100fe20000004100 */
[----:B------:R-:W-:Y:S01]  /*2090*/  FFMA.FTZ R11, R11, R31, R26 ;  /* 0x0000001f0b0b7223 */ /* 0x000fe2000001001a */
[----:B------:R-:W-:-:S02]  /*20a0*/  HADD2.F32 R37, -RZ, R13.H0_H0 ;  /* 0x2000000dff257230 */ /* 0x000fc40000004100 */
[----:B------:R-:W-:Y:S01]  /*20b0*/  HADD2.F32 R13, -RZ, R14.H0_H0 ;  /* 0x2000000eff0d7230 */ /* 0x000fe20000004100 */
[----:B------:R-:W-:Y:S01]  /*20c0*/  FFMA.FTZ R12, R12, R38, R25 ;  /* 0x000000260c0c7223 */ /* 0x000fe20000010019 */
[--C-:B-1----:R-:W-:Y:S02]  /*20d0*/  HADD2.F32 R26, -RZ, R20.reuse.H0_H0 ;  /* 0x20000014ff1a7230 */ /* 0x102fe40000004100 */
[----:B------:R-:W-:Y:S02]  /*20e0*/  HADD2.F32 R25, -RZ, R20.H1_H1 ;  /* 0x30000014ff197230 */ /* 0x000fe40000004100 */
[--C-:B------:R-:W-:Y:S01]  /*20f0*/  HADD2.F32 R20, -RZ, R16.reuse.H0_H0 ;  /* 0x20000010ff147230 */ /* 0x100fe20000004100 */
[----:B------:R-:W-:Y:S01]  /*2100*/  FFMA.FTZ R24, R29, R34, R24 ;  /* 0x000000221d187223 */ /* 0x000fe20000010018 */
[----:B------:R-:W-:Y:S02]  /*2110*/  HADD2.F32 R36, -RZ, R9.H0_H0 ;  /* 0x20000009ff247230 */ /* 0x000fe40000004100 */
[----:B------:R-:W-:Y:S01]  /*2120*/  HADD2.F32 R16, -RZ, R16.H1_H1 ;  /* 0x30000010ff107230 */ /* 0x000fe20000004100 */
[----:B------:R-:W-:Y:S01]  /*2130*/  FFMA.FTZ R13, R13, R30, R33 ;  /* 0x0000001e0d0d7223 */ /* 0x000fe20000010021 */
[----:B------:R-:W-:Y:S01]  /*2140*/  HADD2.F32 R29, -RZ, R21.H0_H0 ;  /* 0x20000015ff1d7230 */ /* 0x000fe20000004100 */
[----:B------:R-:W-:Y:S01]  /*2150*/  FFMA.FTZ R32, R37, R36, R32 ;  /* 0x0000002425207223 */ /* 0x000fe20000010020 */
[----:B------:R-:W-:Y:S01]  /*2160*/  HADD2.F32 R30, -RZ, R17.H0_H0 ;  /* 0x20000011ff1e7230 */ /* 0x000fe20000004100 */
[----:B------:R-:W-:-:S02]  /*2170*/  FFMA.FTZ R11, R26, R20, R11 ;  /* 0x000000141a0b7223 */ /* 0x000fc4000001000b */
[----:B------:R-:W-:Y:S01]  /*2180*/  FFMA.FTZ R16, R25, R16, R24 ;  /* 0x0000001019107223 */ /* 0x000fe20000010018 */
[----:B------:R-:W-:Y:S02]  /*2190*/  HADD2.F32 R21, -RZ, R21.H1_H1 ;  /* 0x30000015ff157230 */ /* 0x000fe40000004100 */
[----:B------:R-:W-:Y:S01]  /*21a0*/  HADD2.F32 R17, -RZ, R17.H1_H1 ;  /* 0x30000011ff117230 */ /* 0x000fe20000004100 */
[----:B------:R-:W-:Y:S01]  /*21b0*/  FFMA.FTZ R29, R29, R30, R32 ;  /* 0x0000001e1d1d7223 */ /* 0x000fe20000010020 */
[----:B------:R-:W-:Y:S01]  /*21c0*/  HADD2.F32 R9, -RZ, R15.H0_H0 ;  /* 0x2000000fff097230 */ /* 0x000fe20000004100 */
[----:B------:R-:W-:Y:S02]  /*21d0*/  FADD.FTZ R16, R11, R16 ;  /* 0x000000100b107221 */ /* 0x000fe40000010000 */
[----:B------:R-:W-:Y:S01]  /*21e0*/  FFMA.FTZ R12, R21, R17, R12 ;  /* 0x00000011150c7223 */ /* 0x000fe2000001000c */
[----:B------:R-:W-:Y:S01]  /*21f0*/  HADD2.F32 R14, -RZ, R14.H1_H1 ;  /* 0x3000000eff0e7230 */ /* 0x000fe20000004100 */
[----:B------:R-:W-:Y:S01]  /*2200*/  FFMA.FTZ R9, R9, R10, R35 ;  /* 0x0000000a09097223 */ /* 0x000fe20000010023 */
[----:B------:R-:W0:Y:S01]  /*2210*/  I2F R21, R49 ;  /* 0x0000003100157306 */ /* 0x000e220000201400 */
[----:B------:R-:W-:Y:S01]  /*2220*/  FADD.FTZ R29, R29, R16 ;  /* 0x000000101d1d7221 */ /* 0x000fe20000010000 */
[----:B------:R-:W-:-:S02]  /*2230*/  HADD2.F32 R10, -RZ, R22.H0_H0 ;  /* 0x20000016ff0a7230 */ /* 0x000fc40000004100 */
[--C-:B------:R-:W-:Y:S01]  /*2240*/  HADD2.F32 R16, -RZ, R18.reuse.H0_H0 ;  /* 0x20000012ff107230 */ /* 0x100fe20000004100 */
[----:B------:R-:W-:Y:S01]  /*2250*/  FFMA.FTZ R14, R14, R28, R27 ;  /* 0x0000001c0e0e7223 */ /* 0x000fe2000001001b */
[----:B------:R-:W-:Y:S01]  /*2260*/  HADD2.F32 R18, -RZ, R18.H1_H1 ;  /* 0x30000012ff127230 */ /* 0x000fe20000004100 */
[----:B------:R-:W-:Y:S01]  /*2270*/  FADD.FTZ R29, R12, R29 ;  /* 0x0000001d0c1d7221 */ /* 0x000fe20000010000 */
[----:B------:R-:W-:Y:S01]  /*2280*/  HADD2.F32 R11, -RZ, R22.H1_H1 ;  /* 0x30000016ff0b7230 */ /* 0x000fe20000004100 */
[----:B------:R-:W-:Y:S01]  /*2290*/  FFMA.FTZ R10, R10, R16, R13 ;  /* 0x000000100a0a7223 */ /* 0x000fe2000001000d */
[----:B------:R-:W-:Y:S02]  /*22a0*/  HADD2.F32 R15, -RZ, R15.H1_H1 ;  /* 0x3000000fff0f7230 */ /* 0x000fe40000004100 */
        /* <DEDUP_REMOVED lines=22> */
.L_x_17787:
[----:B------:R-:W-:-:S05]  /*2410*/  IMAD.MOV.U32 R9, RZ, RZ, -0x800001 ;  /* 0xff7fffffff097424 */ /* 0x000fca00078e00ff */
[----:B------:R0:W-:Y:S02]  /*2420*/  STS [R52], R9 ;  /* 0x0000000934007388 */ /* 0x0001e40000000800 */
.L_x_17788:
[----:B------:R-:W-:Y:S05]  /*2430*/  BSYNC B1 ;  /* 0x0000000000017941 */ /* 0x000fea0003800000 */
.L_x_17786:
        /* <DEDUP_REMOVED lines=10> */
.L_x_17785:
[----:B------:R-:W-:Y:S05]  /*24e0*/  BSYNC B0 ;  /* 0x0000000000007941 */ /* 0x000fea0003800000 */
.L_x_17784:
        /* <DEDUP_REMOVED lines=42> */
.L_x_17794:
        /* <DEDUP_REMOVED lines=11> */
.L_x_17793:
[----:B------:R-:W-:Y:S05]  /*2840*/  BSYNC B1 ;  /* 0x0000000000017941 */ /* 0x000fea0003800000 */
.L_x_17792:
        /* <DEDUP_REMOVED lines=10> */
.L_x_17797:
        /* <DEDUP_REMOVED lines=100> */
.L_x_17796:
[----:B------:R-:W-:Y:S05]  /*2f30*/  BSYNC B1 ;  /* 0x0000000000017941 */ /* 0x000fea0003800000 */
.L_x_17795:
        /* <DEDUP_REMOVED lines=55> */
.L_x_17799:
[----:B------:R-:W-:Y:S05]  /*32b0*/  BSYNC B1 ;  /* 0x0000000000017941 */ /* 0x000fea0003800000 */
.L_x_17798:
        /* <DEDUP_REMOVED lines=26> */
.L_x_17791:
[----:B------:R-:W-:Y:S05]  /*3460*/  BSYNC B0 ;  /* 0x0000000000007941 */ /* 0x000fea0003800000 */
.L_x_17790:
        /* <DEDUP_REMOVED lines=34> */
.L_x_17804:
        /* <DEDUP_REMOVED lines=8> */
.L_x_17803:
[----:B------:R-:W-:Y:S05]  /*3710*/  BSYNC B1 ;  /* 0x0000000000017941 */ /* 0x000fea0003800000 */
.L_x_17802:
        /* <DEDUP_REMOVED lines=10> */
.L_x_17807:
        /* <DEDUP_REMOVED lines=52> */
.L_x_17806:
[----:B------:R-:W-:Y:S05]  /*3b00*/  BSYNC B1 ;  /* 0x0000000000017941 */ /* 0x000fea0003800000 */
.L_x_17805:
        /* <DEDUP_REMOVED lines=31> */
.L_x_17809:
[----:B------:R-:W-:Y:S05]  /*3d00*/  BSYNC B1 ;  /* 0x0000000000017941 */ /* 0x000fea0003800000 */
.L_x_17808:
        /* <DEDUP_REMOVED lines=14> */
.L_x_17801:
[----:B------:R-:W-:Y:S05]  /*3df0*/  BSYNC B0 ;  /* 0x0000000000007941 */ /* 0x000fea0003800000 */
.L_x_17800:
        /* <DEDUP_REMOVED lines=9> */
[----:B0-----:R-:W-:Y:S01]  /*3e90*/  CS2R R8, SRZ ;  /* 0x0000000000087805 */ /* 0x001fe2000001ff00 */
[----:B------:R-:W-:Y:S01]  /*3ea0*/  IMAD.MOV.U32 R10, RZ, RZ, RZ ;  /* 0x000000ffff0a7224 */ /* 0x000fe200078e00ff */
[----:B------:R-:W-:Y:S05]  /*3eb0*/  BRA `(.L_x_17812) ;  /* 0x00002a1000007947 */ /* 0x000fea0003800000 */
.L_x_17811:
[----:B0-----:R-:W0:Y:S01]  /*3ec0*/  I2F.RP R3, R2 ;  /* 0x0000000200037306 */ /* 0x001e220000209400 */
[----:B------:R-:W-:Y:S01]  /*3ed0*/  SHF.R.S32.HI R6, RZ, 0x1f, R59 ;  /* 0x0000001fff067819 */ /* 0x000fe2000001143b */
[----:B------:R-:W-:Y:S01]  /*3ee0*/  IMAD R62, R0, c[0x0][0x1b0], RZ ;  /* 0x00006c00003e7a24 */ /* 0x000fe200078e02ff */
[C---:B------:R-:W-:Y:S01]  /*3ef0*/  IADD3 R7, P0, R58.reuse, R55, RZ ;  /* 0x000000373a077210 */ /* 0x040fe20007f1e0ff */
[----:B------:R-:W-:Y:S01]  /*3f00*/  IMAD.SHL.U32 R39, R58, 0x20, RZ ;  /* 0x000000203a277824 */ /* 0x000fe200078e00ff */
        /* <DEDUP_REMOVED lines=16> */
[----:B------:R-:W-:Y:S01]  /*4010*/  IMAD R51, R38, 0x8, R51 ;  /* 0x0000000826337824 */ /* 0x000fe200078e0233 */
[----:B------:R-:W-:Y:S01]  /*4020*/  CS2R R28, SRZ ;  /* 0x00000000001c7805 */ /* 0x000fe2000001ff00 */
[----:B------:R-:W-:Y:S01]  /*4030*/  IMAD.MOV.U32 R0, RZ, RZ, RZ ;  /* 0x000000ffff007224 */ /* 0x000fe200078e00ff */
[----:B------:R-:W-:Y:S01]  /*4040*/  SHF.R.S32.HI R63, RZ, 0x1f, R62 ;  /* 0x0000001fff3f7819 */ /* 0x000fe2000001143e */
[----:B------:R-:W-:Y:S01]  /*4050*/  IMAD.MOV.U32 R10, RZ, RZ, RZ ;  /* 0x000000ffff0a7224 */ /* 0x000fe200078e00ff */
[----:B------:R-:W-:Y:S01]  /*4060*/  LEA R36, R36, 0xf0, 0x5 ;  /* 0x000000f024247811 */ /* 0x000fe200078e28ff */
[----:B------:R-:W-:Y:S01]  /*4070*/  IMAD R38, R38, 0x8, R39 ;  /* 0x0000000826267824 */ /* 0x000fe200078e0227 */
[----:B------:R-:W-:-:S02]  /*4080*/  IADD3 R50, R51, 0x200, RZ ;  /* 0x0000020033327810 */ /* 0x000fc40007ffe0ff */
[----:B------:R-:W-:Y:S02]  /*4090*/  IADD3 R49, R51, 0x300, RZ ;  /* 0x0000030033317810 */ /* 0x000fe40007ffe0ff */
        /* <DEDUP_REMOVED lines=9> */
[----:B------:R-:W-:Y:S01]  /*4130*/  IADD3 R40, R51, 0xb00, RZ ;  /* 0x00000b0033287810 */ /* 0x000fe20007ffe0ff */
[----:B0-----:R-:W-:-:S04]  /*4140*/  IMAD.MOV R11, RZ, RZ, -R9 ;  /* 0x000000ffff0b7224 */ /* 0x001fc800078e0a09 */
[----:B------:R-:W-:Y:S02]  /*4150*/  IMAD R3, R11, R2, RZ ;  /* 0x000000020b037224 */ /* 0x000fe400078e02ff */
[----:B------:R-:W-:Y:S02]  /*4160*/  IMAD.MOV.U32 R11, RZ, RZ, c[0x0][0x1ac] ;  /* 0x00006b00ff0b7624 */ /* 0x000fe400078e00ff */
[----:B------:R-:W-:Y:S02]  /*4170*/  IMAD.HI.U32 R3, R9, R3, R8 ;  /* 0x0000000309037227 */ /* 0x000fe400078e0008 */
[----:B------:R-:W-:Y:S01]  /*4180*/  CS2R R8, SRZ ;  /* 0x0000000000087805 */ /* 0x000fe2000001ff00 */
[----:B------:R-:W-:Y:S02]  /*4190*/  SHF.R.S32.HI R11, RZ, 0x1f, R11 ;  /* 0x0000001fff0b7819 */ /* 0x000fe4000001140b */
.L_x_17839:
        /* <DEDUP_REMOVED lines=54> */
[-C--:B------:R-:W-:Y:S02]  /*4500*/  IADD3 R12, P0, R51, R64.reuse, RZ ;  /* 0x00000040330c7210 */ /* 0x080fe40007f1e0ff */
[-C--:B------:R-:W-:Y:S01]  /*4510*/  IADD3 R25, P2, R49, R64.reuse, RZ ;  /* 0x0000004031197210 */ /* 0x080fe20007f5e0ff */
[----:B------:R-:W-:Y:S01]  /*4520*/  IMAD R21, R20, R11, R21 ;  /* 0x0000000b14157224 */ /* 0x000fe200078e0215 */
[----:B------:R-:W-:Y:S02]  /*4530*/  LEA R22, P4, R12, c[0x0][0x178], 0x1 ;  /* 0x00005e000c167a11 */ /* 0x000fe400078808ff */
[----:B------:R-:W-:Y:S01]  /*4540*/  LEA R24, P1, R25, c[0x0][0x178], 0x1 ;  /* 0x00005e0019187a11 */ /* 0x000fe200078208ff */
[----:B------:R-:W-:Y:S01]  /*4550*/  IMAD.IADD R57, R65, 0x1, R21 ;  /* 0x0000000141397824 */ /* 0x000fe200078e0215 */
[----:B------:R-:W-:-:S04]  /*4560*/  IADD3 R21, P5, R50, R64, RZ ;  /* 0x0000004032157210 */ /* 0x000fc80007fbe0ff */
[-C--:B------:R-:W-:Y:S02]  /*4570*/  LEA.HI.X.SX32 R13, R51, R57.reuse, 0x1, P0 ;  /* 0x00000039330d7211 */ /* 0x080fe400000f0eff */
[----:B------:R-:W-:Y:S02]  /*4580*/  ISETP.NE.AND P0, PT, R37, RZ, PT ;  /* 0x000000ff2500720c */ /* 0x000fe40003f05270 */
[----:B------:R-:W-:Y:S02]  /*4590*/  LEA.HI.X R23, R12, c[0x0][0x17c], R13, 0x1, P4 ;  /* 0x00005f000c177a11 */ /* 0x000fe400020f0c0d */
[----:B------:R-:W-:Y:S02]  /*45a0*/  LEA R20, P3, R21, c[0x0][0x178], 0x1 ;  /* 0x00005e0015147a11 */ /* 0x000fe400078608ff */
[----:B------:R-:W-:Y:S01]  /*45b0*/  LEA.HI.X.SX32 R26, R50, R57, 0x1, P5 ;  /* 0x00000039321a7211 */ /* 0x000fe200028f0eff */
[----:B------:R0:W5:Y:S06]  /*45c0*/  LDG.E.128.CONSTANT R12, [R22.64] ;  /* 0x0000000a160c7981 */ /* 0x00016c000c1e9d00 */
[----:B------:R-:W-:Y:S05]  /*45d0*/  @P0 BRA `(.L_x_17816) ;  /* 0x000001f000000947 */ /* 0x000fea0003800000 */
[C---:B------:R-:W-:Y:S02]  /*45e0*/  IADD3 R16, R38.reuse, 0x4, RZ ;  /* 0x0000000426107810 */ /* 0x040fe40007ffe0ff */
[----:B------:R-:W-:-:S02]  /*45f0*/  IADD3 R18, R38, 0x2, RZ ;  /* 0x0000000226127810 */ /* 0x000fc40007ffe0ff */
[----:B------:R-:W-:Y:S02]  /*4600*/  IADD3 R56, R38, 0x3, RZ ;  /* 0x0000000326387810 */ /* 0x000fe40007ffe0ff */
[-C--:B------:R-:W-:Y:S02]  /*4610*/  ISETP.GE.AND P6, PT, R16, R61.reuse, PT ;  /* 0x0000003d1000720c */ /* 0x080fe40003fc6270 */
[-C--:B------:R-:W-:Y:S02]  /*4620*/  ISETP.GE.AND P4, PT, R18, R61.reuse, PT ;  /* 0x0000003d1200720c */ /* 0x080fe40003f86270 */
[----:B------:R-:W-:Y:S02]  /*4630*/  ISETP.GE.AND P5, PT, R56, R61, PT ;  /* 0x0000003d3800720c */ /* 0x000fe40003fa6270 */
[----:B-----5:R-:W-:Y:S02]  /*4640*/  PRMT R16, R13, 0x7632, R16 ;  /* 0x000076320d107816 */ /* 0x020fe40000000010 */
[----:B------:R-:W-:-:S02]  /*4650*/  IADD3 R18, R38, 0x5, RZ ;  /* 0x0000000526127810 */ /* 0x000fc40007ffe0ff */
[----:B------:R-:W-:Y:S02]  /*4660*/  IADD3 R56, R38, 0x6, RZ ;  /* 0x0000000626387810 */ /* 0x000fe40007ffe0ff */
[----:B------:R-:W-:Y:S02]  /*4670*/  SEL R13, R13, RZ, !P4 ;  /* 0x000000ff0d0d7207 */ /* 0x000fe40006000000 */
[----:B------:R-:W-:Y:S02]  /*4680*/  SEL R16, R16, RZ, !P5 ;  /* 0x000000ff10107207 */ /* 0x000fe40006800000 */
[-C--:B------:R-:W-:Y:S02]  /*4690*/  ISETP.GE.AND P4, PT, R18, R61.reuse, PT ;  /* 0x0000003d1200720c */ /* 0x080fe40003f86270 */
[----:B------:R-:W-:Y:S02]  /*46a0*/  ISETP.GE.AND P5, PT, R56, R61, PT ;  /* 0x0000003d3800720c */ /* 0x000fe40003fa6270 */
[----:B------:R-:W-:-:S02]  /*46b0*/  PRMT R17, R14, 0x7632, R17 ;  /* 0x000076320e117816 */ /* 0x000fc40000000011 */
[C---:B------:R-:W-:Y:S02]  /*46c0*/  IADD3 R56, R38.reuse, 0x7, RZ ;  /* 0x0000000726387810 */ /* 0x040fe40007ffe0ff */
[----:B------:R-:W-:Y:S02]  /*46d0*/  IADD3 R18, R38, 0x1, RZ ;  /* 0x0000000126127810 */ /* 0x000fe40007ffe0ff */
[----:B------:R-:W-:Y:S02]  /*46e0*/  SEL R14, R14, RZ, !P6 ;  /* 0x000000ff0e0e7207 */ /* 0x000fe40007000000 */
[----:B------:R-:W-:Y:S02]  /*46f0*/  SEL R19, R17, RZ, !P4 ;  /* 0x000000ff11137207 */ /* 0x000fe40006000000 */
[----:B------:R-:W-:Y:S02]  /*4700*/  ISETP.GE.AND P6, PT, R56, R61, PT ;  /* 0x0000003d3800720c */ /* 0x000fe40003fc6270 */
[----:B------:R-:W-:-:S02]  /*4710*/  SEL R27, R15, RZ, !P5 ;  /* 0x000000ff0f1b7207 */ /* 0x000fc40006800000 */
[----:B------:R-:W-:Y:S02]  /*4720*/  PRMT R17, R15, 0x7632, R17 ;  /* 0x000076320f117816 */ /* 0x000fe40000000011 */
[-C--:B------:R-:W-:Y:S02]  /*4730*/  ISETP.GE.AND P4, PT, R18, R61.reuse, PT ;  /* 0x0000003d1200720c */ /* 0x080fe40003f86270 */
[----:B------:R-:W-:Y:S02]  /*4740*/  ISETP.GE.AND P5, PT, R38, R61, PT ;  /* 0x0000003d2600720c */ /* 0x000fe40003fa6270 */
        /* <DEDUP_REMOVED lines=8> */
.L_x_17816:
[----:B------:R-:W-:Y:S05]  /*47d0*/  BSYNC B2 ;  /* 0x0000000000027941 */ /* 0x000fea0003800000 */
.L_x_17815:
[----:B------:R1:W5:Y:S01]  /*47e0*/  LDG.E.128.CONSTANT R16, [R22.64+0x200] ;  /* 0x0002000a16107981 */ /* 0x000362000c1e9d00 */
[----:B------:R-:W-:Y:S01]  /*47f0*/  BSSY B2, `(.L_x_17817) ;  /* 0x0000022000027945 */ /* 0x000fe20003800000 */
[----:B-----5:R-:W-:Y:S01]  /*4800*/  HFMA2.MMA R13, R52, R13, -RZ ;  /* 0x0000000d340d7235 */ /* 0x020fe200001000ff */
[----:B------:R-:W-:Y:S05]  /*4810*/  @P0 BRA `(.L_x_17818) ;  /* 0x000001f000000947 */ /* 0x000fea0003800000 */
[C---:B01----:R-:W-:Y:S02]  /*4820*/  IADD3 R22, R38.reuse, 0x2, RZ ;  /* 0x0000000226167810 */ /* 0x043fe40007ffe0ff */
        /* <DEDUP_REMOVED lines=19> */
[C---:B------:R-:W-:Y:S02]  /*4960*/  SEL R27, R19.reuse, RZ, !P5 ;  /* 0x000000ff131b7207 */ /* 0x040fe40006800000 */
[----:B------:R-:W-:Y:S02]  /*4970*/  PRMT R56, R19, 0x7632, R56 ;  /* 0x0000763213387816 */ /* 0x000fe40000000038 */
        /* <DEDUP_REMOVED lines=9> */
.L_x_17818:
[----:B------:R-:W-:Y:S05]  /*4a10*/  BSYNC B2 ;  /* 0x0000000000027941 */ /* 0x000fea0003800000 */
.L_x_17817:
[----:B------:R-:W-:Y:S01]  /*4a20*/  LEA.HI.X R21, R21, c[0x0][0x17c], R26, 0x1, P3 ;  /* 0x00005f0015157a11 */ /* 0x000fe200018f0c1a */
[----:B------:R-:W-:Y:S01]  /*4a30*/  HMUL2 R17, R52, R17 ;  /* 0x0000001134117232 */ /* 0x000fe20000000000 */
[----:B------:R-:W-:Y:S01]  /*4a40*/  BSSY B2, `(.L_x_17819) ;  /* 0x0000025000027945 */ /* 0x000fe20003800000 */
[----:B------:R-:W-:Y:S01]  /*4a50*/  HFMA2.MMA R27, R53, R12, R13 ;  /* 0x0000000c351b7235 */ /* 0x000fe2000000000d */
[----:B------:R-:W-:Y:S01]  /*4a60*/  LEA.HI.X.SX32 R12, R49, R57, 0x1, P2 ;  /* 0x00000039310c7211 */ /* 0x000fe200010f0eff */
[----:B------:R-:W-:Y:S01]  /*4a70*/  HFMA2 R26, R53, R16, R17 ;  /* 0x00000010351a7231 */ /* 0x000fe20000000011 */
[----:B01----:R-:W5:Y:S01]  /*4a80*/  LDG.E.128.CONSTANT R20, [R20.64] ;  /* 0x0000000a14147981 */ /* 0x003f62000c1e9d00 */
        /* <DEDUP_REMOVED lines=32> */
.L_x_17820:
[----:B------:R-:W-:Y:S05]  /*4c90*/  BSYNC B2 ;  /* 0x0000000000027941 */ /* 0x000fea0003800000 */
.L_x_17819:
[----:B------:R-:W-:Y:S01]  /*4ca0*/  LEA.HI.X R25, R25, c[0x0][0x17c], R12, 0x1, P1 ;  /* 0x00005f0019197a11 */ /* 0x000fe200008f0c0c */
[----:B------:R-:W-:Y:S01]  /*4cb0*/  HFMA2 R56, R55, R14, R27 ;  /* 0x0000000e37387231 */ /* 0x000fe2000000001b */
[----:B------:R-:W-:Y:S01]  /*4cc0*/  HFMA2.MMA R59, R55, R18, R26 ;  /* 0x00000012373b7235 */ /* 0x000fe2000000001a */
[----:B-----5:R-:W-:Y:S01]  /*4cd0*/  HMUL2 R21, R52, R21 ;  /* 0x0000001534157232 */ /* 0x020fe20000000000 */
[----:B------:R-:W-:-:S02]  /*4ce0*/  IADD3 R17, P2, R48, R64, RZ ;  /* 0x0000004030117210 */ /* 0x000fc40007f5e0ff */
[----:B------:R-:W5:Y:S01]  /*4cf0*/  LDG.E.128.CONSTANT R24, [R24.64] ;  /* 0x0000000a18187981 */ /* 0x000f62000c1e9d00 */
[----:B------:R-:W-:Y:S02]  /*4d00*/  IADD3 R13, P3, R46, R64, RZ ;  /* 0x000000402e0d7210 */ /* 0x000fe40007f7e0ff */
[----:B------:R-:W-:Y:S01]  /*4d10*/  HFMA2.MMA R21, R53, R20, R21 ;  /* 0x0000001435157235 */ /* 0x000fe20000000015 */
[----:B------:R-:W-:Y:S01]  /*4d20*/  BSSY B2, `(.L_x_17821) ;  /* 0x0000024000027945 */ /* 0x000fe20003800000 */
[----:B------:R-:W-:Y:S02]  /*4d30*/  LEA R16, P1, R17, c[0x0][0x178], 0x1 ;  /* 0x00005e0011107a11 */ /* 0x000fe400078208ff */
[----:B------:R-:W-:-:S06]  /*4d40*/  LEA R12, P4, R13, c[0x0][0x178], 0x1 ;  /* 0x00005e000d0c7a11 */ /* 0x000fcc00078808ff */
[----:B------:R-:W-:Y:S01]  /*4d50*/  HFMA2 R60, R55, R22, R21 ;  /* 0x00000016373c7231 */ /* 0x000fe20000000015 */
[----:B------:R-:W-:Y:S05]  /*4d60*/  @P0 BRA `(.L_x_17822) ;  /* 0x000001f000000947 */ /* 0x000fea0003800000 */
[C---:B------:R-:W-:Y:S02]  /*4d70*/  IADD3 R14, R38.reuse, 0x2, RZ ;  /* 0x00000002260e7810 */ /* 0x040fe40007ffe0ff */
        /* <DEDUP_REMOVED lines=30> */
.L_x_17822:
[----:B------:R-:W-:Y:S05]  /*4f60*/  BSYNC B2 ;  /* 0x0000000000027941 */ /* 0x000fea0003800000 */
.L_x_17821:
[-C--:B------:R-:W-:Y:S01]  /*4f70*/  LEA.HI.X.SX32 R18, R48, R57.reuse, 0x1, P2 ;  /* 0x0000003930127211 */ /* 0x080fe200010f0eff */
[----:B------:R-:W-:Y:S01]  /*4f80*/  HFMA2.MMA R59, R54, R19, R59 ;  /* 0x00000013363b7235 */ /* 0x000fe2000000003b */
[----:B-----5:R-:W-:Y:S01]  /*4f90*/  HMUL2 R25, R52, R25 ;  /* 0x0000001934197232 */ /* 0x020fe20000000000 */
[----:B------:R-:W-:Y:S01]  /*4fa0*/  LEA.HI.X.SX32 R14, R46, R57, 0x1, P3 ;  /* 0x000000392e0e7211 */ /* 0x000fe200018f0eff */
[C---:B------:R-:W-:Y:S01]  /*4fb0*/  HFMA2 R56, R54.reuse, R15, R56 ;  /* 0x0000000f36387231 */ /* 0x040fe20000000038 */
[----:B------:R-:W-:Y:S01]  /*4fc0*/  LEA.HI.X R17, R17, c[0x0][0x17c], R18, 0x1, P1 ;  /* 0x00005f0011117a11 */ /* 0x000fe200008f0c12 */
[----:B------:R-:W-:Y:S01]  /*4fd0*/  BSSY B2, `(.L_x_17823) ;  /* 0x0000026000027945 */ /* 0x000fe20003800000 */
[----:B------:R-:W-:Y:S01]  /*4fe0*/  LEA.HI.X R13, R13, c[0x0][0x17c], R14, 0x1, P4 ;  /* 0x00005f000d0d7a11 */ /* 0x000fe200020f0c0e */
[----:B------:R-:W-:Y:S01]  /*4ff0*/  HFMA2.MMA R25, R53, R24, R25 ;  /* 0x0000001835197235 */ /* 0x000fe20000000019 */
[----:B------:R-:W-:Y:S02]  /*5000*/  HFMA2 R60, R54, R23, R60 ;  /* 0x00000017363c7231 */ /* 0x000fe4000000003c */
[----:B------:R-:W5:Y:S03]  /*5010*/  LDG.E.128.CONSTANT R16, [R16.64] ;  /* 0x0000000a10107981 */ /* 0x000f66000c1e9d00 */
[----:B------:R-:W-:Y:S01]  /*5020*/  HFMA2.MMA R26, R55, R26, R25 ;  /* 0x0000001a371a7235 */ /* 0x000fe20000000019 */
[----:B------:R-:W-:Y:S05]  /*5030*/  @P0 BRA `(.L_x_17824) ;  /* 0x000001f000000947 */ /* 0x000fea0003800000 */
[C---:B------:R-:W-:Y:S02]  /*5040*/  IADD3 R20, R38.reuse, 0x2, RZ ;  /* 0x0000000226147810 */ /* 0x040fe40007ffe0ff */
[----:B------:R-:W-:-:S02]  /*5050*/  IADD3 R14, R38, 0x4, RZ ;  /* 0x00000004260e7810 */ /* 0x000fc40007ffe0ff */
[-C--:B------:R-:W-:Y:S02]  /*5060*/  ISETP.GE.AND P1, PT, R20, R61.reuse, PT ;  /* 0x0000003d1400720c */ /* 0x080fe40003f26270 */
        /* <DEDUP_REMOVED lines=11> */
[----:B------:R-:W-:Y:S02]  /*5120*/  SEL R21, R18, RZ, !P6 ;  /* 0x000000ff12157207 */ /* 0x000fe40007000000 */
[-C--:B------:R-:W-:Y:S02]  /*5130*/  ISETP.GE.AND P2, PT, R22, R61.reuse, PT ;  /* 0x0000003d1600720c */ /* 0x080fe40003f46270 */
        /* <DEDUP_REMOVED lines=15> */
.L_x_17824:
[----:B------:R-:W-:Y:S05]  /*5230*/  BSYNC B2 ;  /* 0x0000000000027941 */ /* 0x000fea0003800000 */
.L_x_17823:
[----:B------:R-:W5:Y:S01]  /*5240*/  LDG.E.128.CONSTANT R12, [R12.64] ;  /* 0x0000000a0c0c7981 */ /* 0x000f62000c1e9d00 */
[----:B------:R-:W-:Y:S01]  /*5250*/  BSSY B2, `(.L_x_17825) ;  /* 0x0000022000027945 */ /* 0x000fe20003800000 */
[----:B-----5:R-:W-:Y:S01]  /*5260*/  HMUL2 R17, R52, R17 ;  /* 0x0000001134117232 */ /* 0x020fe20000000000 */
        /* <DEDUP_REMOVED lines=14> */
[----:B------:R-:W-:-:S02]  /*5350*/  IADD3 R22, R38, 0x7, RZ ;  /* 0x0000000726167810 */ /* 0x000fc40007ffe0ff */
[----:B------:R-:W-:Y:S02]  /*5360*/  SEL R20, R14, RZ, !P6 ;  /* 0x000000ff0e147207 */ /* 0x000fe40007000000 */
[----:B------:R-:W-:Y:S02]  /*5370*/  PRMT R14, R13, 0x7632, R14 ;  /* 0x000076320d0e7816 */ /* 0x000fe4000000000e */
[-C--:B------:R-:W-:Y:S02]  /*5380*/  ISETP.GE.AND P2, PT, R22, R61.reuse, PT ;  /* 0x0000003d1600720c */ /* 0x080fe40003f46270 */
[----:B------:R-:W-:Y:S02]  /*5390*/  PRMT R22, R14, 0x7632, R22 ;  /* 0x000076320e167816 */ /* 0x000fe40000000016 */
[----:B------:R-:W-:Y:S02]  /*53a0*/  PRMT R23, R15, 0x7632, R23 ;  /* 0x000076320f177816 */ /* 0x000fe40000000017 */
[----:B------:R-:W-:-:S02]  /*53b0*/  ISETP.GE.AND P6, PT, R38, R61, PT ;  /* 0x0000003d2600720c */ /* 0x000fc40003fc6270 */
        /* <DEDUP_REMOVED lines=11> */
.L_x_17826:
[----:B------:R-:W-:Y:S05]  /*5470*/  BSYNC B2 ;  /* 0x0000000000027941 */ /* 0x000fea0003800000 */
.L_x_17825:
[----:B------:R-:W-:Y:S01]  /*5480*/  HFMA2.MMA R13, R52, R13, -RZ ;  /* 0x0000000d340d7235 */ /* 0x000fe200001000ff */
[----:B------:R-:W-:Y:S01]  /*5490*/  IADD3 R21, P1, R45, R64, RZ ;  /* 0x000000402d157210 */ /* 0x000fe20007f3e0ff */
[----:B------:R-:W-:-:S02]  /*54a0*/  HFMA2.MMA R17, R53, R16, R17 ;  /* 0x0000001035117235 */ /* 0x000fc40000000011 */
[----:B------:R-:W-:Y:S01]  /*54b0*/  HFMA2.MMA R27, R54, R27, R26 ;  /* 0x0000001b361b7235 */ /* 0x000fe2000000001a */
[----:B------:R-:W-:-:S05]  /*54c0*/  LEA R20, P2, R21, c[0x0][0x178], 0x1 ;  /* 0x00005e0015147a11 */ /* 0x000fca00078408ff */
[----:B------:R-:W-:Y:S01]  /*54d0*/  HFMA2 R16, R53, R12, R13 ;  /* 0x0000000c35107231 */ /* 0x000fe2000000000d */
[----:B------:R-:W-:Y:S01]  /*54e0*/  LEA.HI.X.SX32 R12, R45, R57, 0x1, P1 ;  /* 0x000000392d0c7211 */ /* 0x000fe200008f0eff */
[----:B------:R-:W-:Y:S01]  /*54f0*/  BSSY B2, `(.L_x_17827) ;  /* 0x0000027000027945 */ /* 0x000fe20003800000 */
[----:B------:R-:W-:Y:S01]  /*5500*/  IADD3 R13, P1, R44, R64, RZ ;  /* 0x000000402c0d7210 */ /* 0x000fe20007f3e0ff */
[----:B------:R-:W-:Y:S01]  /*5510*/  HFMA2 R18, R55, R18, R17 ;  /* 0x0000001237127231 */ /* 0x000fe20000000011 */
[----:B------:R-:W-:Y:S01]  /*5520*/  LEA.HI.X R21, R21, c[0x0][0x17c], R12, 0x1, P2 ;  /* 0x00005f0015157a11 */ /* 0x000fe200010f0c0c */
[----:B------:R-:W-:Y:S01]  /*5530*/  HFMA2.MMA R14, R55, R14, R16 ;  /* 0x0000000e370e7235 */ /* 0x000fe20000000010 */
[----:B------:R-:W-:-:S04]  /*5540*/  LEA R12, P2, R13, c[0x0][0x178], 0x1 ;  /* 0x00005e000d0c7a11 */ /* 0x000fc800078408ff */
[----:B------:R-:W5:Y:S01]  /*5550*/  LDG.E.128.CONSTANT R20, [R20.64] ;  /* 0x0000000a14147981 */ /* 0x000f62000c1e9d00 */
        /* <DEDUP_REMOVED lines=10> */
[C---:B-----5:R-:W-:Y:S02]  /*5600*/  SEL R16, R21.reuse, RZ, !P5 ;  /* 0x000000ff15107207 */ /* 0x060fe40006800000 */
[----:B------:R-:W-:Y:S02]  /*5610*/  ISETP.GE.AND P5, PT, R24, R61, PT ;  /* 0x0000003d1800720c */ /* 0x000fe40003fa6270 */
[----:B------:R-:W-:-:S02]  /*5620*/  PRMT R21, R21, 0x7632, R21 ;  /* 0x0000763215157816 */ /* 0x000fc40000000015 */
[----:B------:R-:W-:Y:S02]  /*5630*/  IADD3 R24, R38, 0x7, RZ ;  /* 0x0000000726187810 */ /* 0x000fe40007ffe0ff */
[----:B------:R-:W-:Y:S02]  /*5640*/  SEL R17, R23, RZ, !P5 ;  /* 0x000000ff17117207 */ /* 0x000fe40006800000 */
[----:B------:R-:W-:Y:S02]  /*5650*/  PRMT R23, R22, 0x7632, R23 ;  /* 0x0000763216177816 */ /* 0x000fe40000000017 */
[----:B------:R-:W-:Y:S02]  /*5660*/  IADD3 R26, R38, 0x1, RZ ;  /* 0x00000001261a7810 */ /* 0x000fe40007ffe0ff */
[----:B------:R-:W-:Y:S02]  /*5670*/  SEL R21, R21, RZ, !P3 ;  /* 0x000000ff15157207 */ /* 0x000fe40005800000 */
[----:B------:R-:W-:-:S02]  /*5680*/  ISETP.GE.AND P3, PT, R24, R61, PT ;  /* 0x0000003d1800720c */ /* 0x000fc40003f66270 */
[----:B------:R-:W-:Y:S02]  /*5690*/  SEL R24, R22, RZ, !P6 ;  /* 0x000000ff16187207 */ /* 0x000fe40007000000 */
[C---:B------:R-:W-:Y:S02]  /*56a0*/  PRMT R25, R23.reuse, 0x7632, R25 ;  /* 0x0000763217197816 */ /* 0x040fe40000000019 */
[-C--:B------:R-:W-:Y:S02]  /*56b0*/  ISETP.GE.AND P6, PT, R26, R61.reuse, PT ;  /* 0x0000003d1a00720c */ /* 0x080fe40003fc6270 */
[----:B------:R-:W-:Y:S02]  /*56c0*/  ISETP.GE.AND P5, PT, R38, R61, PT ;  /* 0x0000003d2600720c */ /* 0x000fe40003fa6270 */
[----:B------:R-:W-:Y:S02]  /*56d0*/  PRMT R22, R20, 0x7632, R22 ;  /* 0x0000763214167816 */ /* 0x000fe40000000016 */
        /* <DEDUP_REMOVED lines=8> */
.L_x_17828:
[----:B------:R-:W-:Y:S05]  /*5760*/  BSYNC B2 ;  /* 0x0000000000027941 */ /* 0x000fea0003800000 */
.L_x_17827:
[----:B------:R-:W-:Y:S01]  /*5770*/  LEA.HI.X.SX32 R16, R44, R57, 0x1, P1 ;  /* 0x000000392c107211 */ /* 0x000fe200008f0eff */
[----:B------:R-:W-:Y:S01]  /*5780*/  HFMA2.MMA R19, R54, R19, R18 ;  /* 0x0000001336137235 */ /* 0x000fe20000000012 */
[----:B------:R-:W-:Y:S02]  /*5790*/  HFMA2 R18, R54, R15, R14 ;  /* 0x0000000f36127231 */ /* 0x000fe4000000000e */
[----:B------:R-:W-:Y:S01]  /*57a0*/  LEA.HI.X R13, R13, c[0x0][0x17c], R16, 0x1, P2 ;  /* 0x00005f000d0d7a11 */ /* 0x000fe200010f0c10 */
[----:B-----5:R-:W-:Y:S01]  /*57b0*/  HMUL2 R21, R52, R21 ;  /* 0x0000001534157232 */ /* 0x020fe20000000000 */
[----:B------:R-:W-:Y:S01]  /*57c0*/  BSSY B2, `(.L_x_17829) ;  /* 0x0000026000027945 */ /* 0x000fe20003800000 */
[-C--:B------:R-:W-:Y:S02]  /*57d0*/  IADD3 R16, P1, R43, R64.reuse, RZ ;  /* 0x000000402b107210 */ /* 0x080fe40007f3e0ff */
[----:B------:R-:W-:Y:S01]  /*57e0*/  HFMA2 R21, R53, R20, R21 ;  /* 0x0000001435157231 */ /* 0x000fe20000000015 */
[----:B------:R-:W5:Y:S01]  /*57f0*/  LDG.E.128.CONSTANT R12, [R12.64] ;  /* 0x0000000a0c0c7981 */ /* 0x000f62000c1e9d00 */
[----:B------:R-:W-:-:S04]  /*5800*/  IADD3 R17, P2, R42, R64, RZ ;  /* 0x000000402a117210 */ /* 0x000fc80007f5e0ff */
        /* <DEDUP_REMOVED lines=33> */
.L_x_17830:
[----:B------:R-:W-:Y:S05]  /*5a20*/  BSYNC B2 ;  /* 0x0000000000027941 */ /* 0x000fea0003800000 */
.L_x_17829:
[----:B-----5:R-:W-:Y:S01]  /*5a30*/  HMUL2 R13, R52, R13 ;  /* 0x0000000d340d7232 */ /* 0x020fe20000000000 */
[-C--:B------:R-:W-:Y:S01]  /*5a40*/  IADD3 R20, P4, R41, R64.reuse, RZ ;  /* 0x0000004029147210 */ /* 0x080fe20007f9e0ff */
[----:B------:R-:W-:Y:S01]  /*5a50*/  HADD2.F32 R21, -RZ, R56.H1_H1 ;  /* 0x30000038ff157230 */ /* 0x000fe20000004100 */
[----:B------:R-:W-:Y:S01]  /*5a60*/  IADD3 R65, P3, R40, R64, RZ ;  /* 0x0000004028417210 */ /* 0x000fe20007f7e0ff */
[----:B------:R-:W-:Y:S01]  /*5a70*/  HFMA2 R64, R54, R23, R22 ;  /* 0x0000001736407231 */ /* 0x000fe20000000016 */
[----:B------:R-:W-:Y:S01]  /*5a80*/  LEA R24, P6, R17, c[0x0][0x178], 0x1 ;  /* 0x00005e0011187a11 */ /* 0x000fe200078c08ff */
[----:B------:R-:W-:Y:S01]  /*5a90*/  HFMA2.MMA R67, R53, R12, R13 ;  /* 0x0000000c35437235 */ /* 0x000fe2000000000d */
[-C--:B------:R-:W-:Y:S01]  /*5aa0*/  LEA.HI.X.SX32 R22, R42, R57.reuse, 0x1, P2 ;  /* 0x000000392a167211 */ /* 0x080fe200010f0eff */
[----:B------:R-:W-:Y:S01]  /*5ab0*/  HADD2.F32 R23, -RZ, R60.H1_H1 ;  /* 0x3000003cff177230 */ /* 0x000fe20000004100 */
[C---:B------:R-:W-:Y:S01]  /*5ac0*/  LEA R12, P5, R16.reuse, c[0x0][0x178], 0x1 ;  /* 0x00005e00100c7a11 */ /* 0x040fe200078a08ff */
[--C-:B------:R-:W-:Y:S01]  /*5ad0*/  HADD2.F32 R66, -RZ, R19.reuse.H0_H0 ;  /* 0x20000013ff427230 */ /* 0x100fe20000004100 */
[-C--:B------:R-:W-:Y:S01]  /*5ae0*/  LEA.HI.X.SX32 R13, R43, R57.reuse, 0x1, P1 ;  /* 0x000000392b0d7211 */ /* 0x080fe200008f0eff */
[----:B------:R-:W-:Y:S01]  /*5af0*/  HADD2.F32 R19, -RZ, R19.H1_H1 ;  /* 0x30000013ff137230 */ /* 0x000fe20000004100 */
[----:B------:R-:W-:Y:S01]  /*5b00*/  LEA.HI.X R25, R17, c[0x0][0x17c], R22, 0x1, P6 ;  /* 0x00005f0011197a11 */ /* 0x000fe200030f0c16 */
[----:B------:R-:W-:Y:S01]  /*5b10*/  HADD2.F32 R22, -RZ, R59.H0_H0 ;  /* 0x2000003bff167230 */ /* 0x000fe20000004100 */
[----:B------:R-:W-:Y:S01]  /*5b20*/  LEA.HI.X R13, R16, c[0x0][0x17c], R13, 0x1, P5 ;  /* 0x00005f00100d7a11 */ /* 0x000fe200028f0c0d */
[----:B------:R-:W-:Y:S01]  /*5b30*/  HFMA2 R67, R55, R14, R67 ;  /* 0x0000000e37437231 */ /* 0x000fe20000000043 */
[----:B------:R-:W-:Y:S01]  /*5b40*/  LEA R16, P1, R20, c[0x0][0x178], 0x1 ;  /* 0x00005e0014107a11 */ /* 0x000fe200078208ff */
[----:B------:R-:W-:Y:S01]  /*5b50*/  HADD2.F32 R14, -RZ, R56.H0_H0 ;  /* 0x20000038ff0e7230 */ /* 0x000fe20000004100 */
[-C--:B------:R-:W-:Y:S01]  /*5b60*/  LEA.HI.X.SX32 R17, R41, R57.reuse, 0x1, P4 ;  /* 0x0000003929117211 */ /* 0x080fe200020f0eff */
[----:B------:R-:W-:Y:S01]  /*5b70*/  HADD2.F32 R59, -RZ, R59.H1_H1 ;  /* 0x3000003bff3b7230 */ /* 0x000fe20000004100 */
[----:B------:R-:W-:Y:S01]  /*5b80*/  BSSY B2, `(.L_x_17831) ;  /* 0x0000032000027945 */ /* 0x000fe20003800000 */
[----:B------:R-:W-:Y:S01]  /*5b90*/  HADD2.F32 R56, -RZ, R60.H0_H0 ;  /* 0x2000003cff387230 */ /* 0x000fe20000004100 */
[----:B------:R-:W-:Y:S01]  /*5ba0*/  FADD.FTZ R60, R14, R21 ;  /* 0x000000150e3c7221 */ /* 0x000fe20000010000 */
[----:B------:R-:W-:Y:S01]  /*5bb0*/  LEA.HI.X R17, R20, c[0x0][0x17c], R17, 0x1, P1 ;  /* 0x00005f0014117a11 */ /* 0x000fe200008f0c11 */
[----:B------:R-:W-:Y:S01]  /*5bc0*/  FADD.FTZ R59, R22, R59 ;  /* 0x0000003b163b7221 */ /* 0x000fe20000010000 */
[--C-:B------:R-:W-:Y:S01]  /*5bd0*/  HADD2.F32 R14, -RZ, R27.reuse.H0_H0 ;  /* 0x2000001bff0e7230 */ /* 0x100fe20000004100 */
[----:B------:R-:W-:Y:S01]  /*5be0*/  LEA.HI.X.SX32 R22, R40, R57, 0x1, P3 ;  /* 0x0000003928167211 */ /* 0x000fe200018f0eff */
[----:B------:R-:W-:Y:S01]  /*5bf0*/  HADD2.F32 R27, -RZ, R27.H1_H1 ;  /* 0x3000001bff1b7230 */ /* 0x000fe20000004100 */
[C---:B------:R-:W-:Y:S01]  /*5c00*/  LEA R20, P1, R65.reuse, c[0x0][0x178], 0x1 ;  /* 0x00005e0041147a11 */ /* 0x040fe200078208ff */
[----:B------:R-:W-:Y:S01]  /*5c10*/  HFMA2.MMA R67, R54, R15, R67 ;  /* 0x0000000f36437235 */ /* 0x000fe20000000043 */
[--C-:B------:R-:W-:Y:S01]  /*5c20*/  HADD2.F32 R57, -RZ, R18.reuse.H0_H0 ;  /* 0x20000012ff397230 */ /* 0x100fe20000004100 */
[----:B------:R-:W-:Y:S01]  /*5c30*/  FADD.FTZ R56, R56, R23 ;  /* 0x0000001738387221 */ /* 0x000fe20000010000 */
[----:B------:R-:W-:Y:S01]  /*5c40*/  LEA.HI.X R21, R65, c[0x0][0x17c], R22, 0x1, P1 ;  /* 0x00005f0041157a11 */ /* 0x000fe200008f0c16 */
[----:B------:R-:W-:Y:S01]  /*5c50*/  FADD.FTZ R65, R14, R27 ;  /* 0x0000001b0e417221 */ /* 0x000fe20000010000 */
[----:B------:R-:W-:Y:S01]  /*5c60*/  HADD2.F32 R18, -RZ, R18.H1_H1 ;  /* 0x30000012ff127230 */ /* 0x000fe20000004100 */
[----:B------:R-:W5:Y:S01]  /*5c70*/  LDG.E.128.CONSTANT R12, [R12.64] ;  /* 0x0000000a0c0c7981 */ /* 0x000f62000c1e9d00 */
[----:B------:R-:W-:-:S03]  /*5c80*/  FADD.FTZ R66, R66, R19 ;  /* 0x0000001342427221 */ /* 0x000fc60000010000 */
[----:B------:R-:W-:Y:S01]  /*5c90*/  FADD.FTZ R57, R57, R18 ;  /* 0x0000001239397221 */ /* 0x000fe20000010000 */
[----:B------:R-:W-:Y:S05]  /*5ca0*/  @P0 BRA `(.L_x_17832) ;  /* 0x000001f000000947 */ /* 0x000fea0003800000 */
[C---:B------:R-:W-:Y:S02]  /*5cb0*/  IADD3 R18, R38.reuse, 0x2, RZ ;  /* 0x0000000226127810 */ /* 0x040fe40007ffe0ff */
[----:B------:R-:W-:Y:S02]  /*5cc0*/  IADD3 R22, R38, 0x1, RZ ;  /* 0x0000000126167810 */ /* 0x000fe40007ffe0ff */
[-C--:B------:R-:W-:Y:S02]  /*5cd0*/  ISETP.GE.AND P1, PT, R18, R61.reuse, PT ;  /* 0x0000003d1200720c */ /* 0x080fe40003f26270 */
[----:B------:R-:W-:Y:S02]  /*5ce0*/  IADD3 R18, R38, 0x3, RZ ;  /* 0x0000000326127810 */ /* 0x000fe40007ffe0ff */
[----:B-----5:R-:W-:Y:S02]  /*5cf0*/  PRMT R23, R15, 0x7632, R23 ;  /* 0x000076320f177816 */ /* 0x020fe40000000017 */
        /* <DEDUP_REMOVED lines=26> */
.L_x_17832:
[----:B------:R-:W-:Y:S05]  /*5ea0*/  BSYNC B2 ;  /* 0x0000000000027941 */ /* 0x000fea0003800000 */
.L_x_17831:
[----:B------:R-:W5:Y:S04]  /*5eb0*/  LDG.E.128.CONSTANT R16, [R16.64] ;  /* 0x0000000a10107981 */ /* 0x000f68000c1e9d00 */
[----:B------:R-:W5:Y:S04]  /*5ec0*/  LDG.E.128.CONSTANT R20, [R20.64] ;  /* 0x0000000a14147981 */ /* 0x000f68000c1e9d00 */
[----:B------:R-:W5:Y:S02]  /*5ed0*/  LDG.E.128.CONSTANT R24, [R24.64] ;  /* 0x0000000a18187981 */ /* 0x000f64000c1e9d00 */
[----:B-----5:R-:W-:Y:S01]  /*5ee0*/  HMUL2 R13, R52, R13 ;  /* 0x0000000d340d7232 */ /* 0x020fe20000000000 */
[----:B------:R-:W-:Y:S01]  /*5ef0*/  BSSY B2, `(.L_x_17833) ;  /* 0x0000027000027945 */ /* 0x000fe20003800000 */
[----:B------:R-:W-:-:S02]  /*5f00*/  FADD.FTZ R35, R35, R60 ;  /* 0x0000003c23237221 */ /* 0x000fc40000010000 */
[----:B------:R-:W-:Y:S01]  /*5f10*/  HFMA2 R13, R53, R12, R13 ;  /* 0x0000000c350d7231 */ /* 0x000fe2000000000d */
[----:B------:R-:W-:Y:S02]  /*5f20*/  FADD.FTZ R34, R34, R59 ;  /* 0x0000003b22227221 */ /* 0x000fe40000010000 */
[----:B------:R-:W-:Y:S02]  /*5f30*/  FADD.FTZ R33, R33, R56 ;  /* 0x0000003821217221 */ /* 0x000fe40000010000 */
[----:B------:R-:W-:Y:S01]  /*5f40*/  FADD.FTZ R32, R32, R65 ;  /* 0x0000004120207221 */ /* 0x000fe20000010000 */
[----:B------:R-:W-:Y:S01]  /*5f50*/  HFMA2.MMA R14, R55, R14, R13 ;  /* 0x0000000e370e7235 */ /* 0x000fe2000000000d */
[----:B------:R-:W-:Y:S05]  /*5f60*/  @P0 BRA `(.L_x_17834) ;  /* 0x000001f000000947 */ /* 0x000fea0003800000 */
[C---:B------:R-:W-:Y:S02]  /*5f70*/  IADD3 R12, R38.reuse, 0x2, RZ ;  /* 0x00000002260c7810 */ /* 0x040fe40007ffe0ff */
[----:B------:R-:W-:Y:S02]  /*5f80*/  IADD3 R56, R38, 0x1, RZ ;  /* 0x0000000126387810 */ /* 0x000fe40007ffe0ff */
[----:B------:R-:W-:-:S02]  /*5f90*/  ISETP.GE.AND P1, PT, R12, R61, PT ;  /* 0x0000003d0c00720c */ /* 0x000fc40003f26270 */
[----:B------:R-:W-:Y:S02]  /*5fa0*/  IADD3 R12, R38, 0x3, RZ ;  /* 0x00000003260c7810 */ /* 0x000fe40007ffe0ff */
[----:B------:R-:W-:Y:S02]  /*5fb0*/  PRMT R59, R27, 0x7632, R59 ;  /* 0x000076321b3b7816 */ /* 0x000fe4000000003b */
        /* <DEDUP_REMOVED lines=26> */
.L_x_17834:
[----:B------:R-:W-:Y:S05]  /*6160*/  BSYNC B2 ;  /* 0x0000000000027941 */ /* 0x000fea0003800000 */
.L_x_17833:
[----:B------:R-:W-:Y:S01]  /*6170*/  HMUL2 R12, R52, R25 ;  /* 0x00000019340c7232 */ /* 0x000fe20000000000 */
[----:B------:R-:W-:Y:S01]  /*6180*/  BSSY B2, `(.L_x_17835) ;  /* 0x0000026000027945 */ /* 0x000fe20003800000 */
[----:B------:R-:W-:Y:S01]  /*6190*/  HFMA2 R14, R54, R15, R14 ;  /* 0x0000000f360e7231 */ /* 0x000fe2000000000e */
[----:B------:R-:W-:Y:S01]  /*61a0*/  FADD.FTZ R31, R31, R66 ;  /* 0x000000421f1f7221 */ /* 0x000fe20000010000 */
[----:B------:R-:W-:-:S02]  /*61b0*/  HADD2.F32 R15, -RZ, R64.H1_H1 ;  /* 0x30000040ff0f7230 */ /* 0x000fc40000004100 */
[----:B------:R-:W-:Y:S01]  /*61c0*/  HFMA2.MMA R13, R53, R24, R12 ;  /* 0x00000018350d7235 */ /* 0x000fe2000000000c */
[----:B------:R-:W-:Y:S01]  /*61d0*/  HADD2.F32 R12, -RZ, R64.H0_H0 ;  /* 0x20000040ff0c7230 */ /* 0x000fe20000004100 */
[----:B------:R-:W-:Y:S05]  /*61e0*/  @P0 BRA `(.L_x_17836) ;  /* 0x000001f000000947 */ /* 0x000fea0003800000 */
        /* <DEDUP_REMOVED lines=18> */
[C---:B------:R-:W-:Y:S02]  /*6310*/  PRMT R59, R19.reuse, 0x7632, R59 ;  /* 0x00007632133b7816 */ /* 0x040fe4000000003b */
        /* <DEDUP_REMOVED lines=12> */
.L_x_17836:
[----:B------:R-:W-:Y:S05]  /*63e0*/  BSYNC B2 ;  /* 0x0000000000027941 */ /* 0x000fea0003800000 */
.L_x_17835:
[----:B------:R-:W-:Y:S01]  /*63f0*/  BSSY B2, `(.L_x_17837) ;  /* 0x0000022000027945 */ /* 0x000fe20003800000 */
[----:B------:R-:W-:Y:S01]  /*6400*/  HMUL2 R17, R52, R17 ;  /* 0x0000001134117232 */ /* 0x000fe20000000000 */
        /* <DEDUP_REMOVED lines=12> */
[CC--:B------:R-:W-:Y:S02]  /*64d0*/  ISETP.GE.AND P6, PT, R38.reuse, R61.reuse, PT ;  /* 0x0000003d2600720c */ /* 0x0c0fe40003fc6270 */
[----:B------:R-:W-:Y:S02]  /*64e0*/  IADD3 R56, R38, 0x7, RZ ;  /* 0x0000000726387810 */ /* 0x000fe40007ffe0ff */
[-C--:B------:R-:W-:Y:S02]  /*64f0*/  ISETP.GE.AND P3, PT, R24, R61.reuse, PT ;  /* 0x0000003d1800720c */ /* 0x080fe40003f66270 */
[----:B------:R-:W-:Y:S02]  /*6500*/  SEL R24, R20, RZ, !P6 ;  /* 0x000000ff14187207 */ /* 0x000fe40007000000 */
[----:B------:R-:W-:-:S02]  /*6510*/  ISETP.GE.AND P6, PT, R56, R61, PT ;  /* 0x0000003d3800720c */ /* 0x000fc40003fc6270 */
[----:B------:R-:W-:Y:S02]  /*6520*/  PRMT R20, R20, 0x7632, R20 ;  /* 0x0000763214147816 */ /* 0x000fe40000000014 */
        /* <DEDUP_REMOVED lines=14> */
.L_x_17838:
[----:B------:R-:W-:Y:S05]  /*6610*/  BSYNC B2 ;  /* 0x0000000000027941 */ /* 0x000fea0003800000 */
.L_x_17837:
[----:B------:R-:W-:Y:S01]  /*6620*/  HFMA2.MMA R21, R52, R21, -RZ ;  /* 0x0000001534157235 */ /* 0x000fe200001000ff */
[----:B------:R-:W-:Y:S01]  /*6630*/  FADD.FTZ R24, R12, R15 ;  /* 0x0000000f0c187221 */ /* 0x000fe20000010000 */
[----:B------:R-:W-:Y:S01]  /*6640*/  HFMA2.MMA R17, R53, R16, R17 ;  /* 0x0000001035117235 */ /* 0x000fe20000000011 */
[--C-:B------:R-:W-:Y:S01]  /*6650*/  HADD2.F32 R12, -RZ, R67.reuse.H0_H0 ;  /* 0x20000043ff0c7230 */ /* 0x100fe20000004100 */
[----:B------:R-:W-:Y:S01]  /*6660*/  HFMA2.MMA R13, R55, R26, R13 ;  /* 0x0000001a370d7235 */ /* 0x000fe2000000000d */
[----:B------:R-:W-:Y:S01]  /*6670*/  HADD2.F32 R67, -RZ, R67.H1_H1 ;  /* 0x30000043ff437230 */ /* 0x000fe20000004100 */
[----:B------:R-:W-:-:S02]  /*6680*/  FADD.FTZ R30, R30, R57 ;  /* 0x000000391e1e7221 */ /* 0x000fc40000010000 */
[----:B------:R-:W-:Y:S02]  /*6690*/  FADD.FTZ R29, R29, R24 ;  /* 0x000000181d1d7221 */ /* 0x000fe40000010000 */
[----:B------:R-:W-:Y:S01]  /*66a0*/  HFMA2 R21, R53, R20, R21 ;  /* 0x0000001435157231 */ /* 0x000fe20000000015 */
[----:B------:R-:W-:Y:S01]  /*66b0*/  FADD.FTZ R67, R12, R67 ;  /* 0x000000430c437221 */ /* 0x000fe20000010000 */
[----:B------:R-:W-:Y:S02]  /*66c0*/  HFMA2 R17, R55, R18, R17 ;  /* 0x0000001237117231 */ /* 0x000fe40000000011 */
[----:B------:R-:W-:Y:S01]  /*66d0*/  HFMA2 R27, R54, R27, R13 ;  /* 0x0000001b361b7231 */ /* 0x000fe2000000000d */
[----:B------:R-:W-:Y:S01]  /*66e0*/  FADD.FTZ R28, R28, R67 ;  /* 0x000000431c1c7221 */ /* 0x000fe20000010000 */
[----:B------:R-:W-:Y:S01]  /*66f0*/  HFMA2.MMA R21, R55, R22, R21 ;  /* 0x0000001637157235 */ /* 0x000fe20000000015 */
[--C-:B------:R-:W-:Y:S01]  /*6700*/  HADD2.F32 R12, -RZ, R14.reuse.H0_H0 ;  /* 0x2000000eff0c7230 */ /* 0x100fe20000004100 */
[----:B------:R-:W-:Y:S01]  /*6710*/  HFMA2.MMA R17, R54, R19, R17 ;  /* 0x0000001336117235 */ /* 0x000fe20000000011 */
[----:B------:R-:W-:-:S02]  /*6720*/  HADD2.F32 R13, -RZ, R14.H1_H1 ;  /* 0x3000000eff0d7230 */ /* 0x000fc40000004100 */
[--C-:B------:R-:W-:Y:S02]  /*6730*/  HADD2.F32 R14, -RZ, R27.reuse.H0_H0 ;  /* 0x2000001bff0e7230 */ /* 0x100fe40000004100 */
[----:B------:R-:W-:Y:S01]  /*6740*/  HADD2.F32 R27, -RZ, R27.H1_H1 ;  /* 0x3000001bff1b7230 */ /* 0x000fe20000004100 */
[----:B------:R-:W-:Y:S02]  /*6750*/  FADD.FTZ R13, R12, R13 ;  /* 0x0000000d0c0d7221 */ /* 0x000fe40000010000 */
[----:B------:R-:W-:Y:S02]  /*6760*/  HFMA2 R21, R54, R23, R21 ;  /* 0x0000001736157231 */ /* 0x000fe40000000015 */
[--C-:B------:R-:W-:Y:S01]  /*6770*/  HADD2.F32 R15, -RZ, R17.reuse.H0_H0 ;  /* 0x20000011ff0f7230 */ /* 0x100fe20000004100 */
[----:B------:R-:W-:Y:S01]  /*6780*/  FADD.FTZ R27, R14, R27 ;  /* 0x0000001b0e1b7221 */ /* 0x000fe20000010000 */
[----:B------:R-:W-:Y:S01]  /*6790*/  HADD2.F32 R16, -RZ, R17.H1_H1 ;  /* 0x30000011ff107230 */ /* 0x000fe20000004100 */
[----:B------:R-:W-:Y:S01]  /*67a0*/  FADD.FTZ R0, R0, R13 ;  /* 0x0000000d00007221 */ /* 0x000fe20000010000 */
[--C-:B------:R-:W-:Y:S01]  /*67b0*/  HADD2.F32 R17, -RZ, R21.reuse.H0_H0 ;  /* 0x20000015ff117230 */ /* 0x100fe20000004100 */
[----:B------:R-:W-:Y:S01]  /*67c0*/  FADD.FTZ R8, R8, R27 ;  /* 0x0000001b08087221 */ /* 0x000fe20000010000 */
[----:B------:R-:W-:Y:S01]  /*67d0*/  HADD2.F32 R18, -RZ, R21.H1_H1 ;  /* 0x30000015ff127230 */ /* 0x000fe20000004100 */
[----:B------:R-:W-:-:S04]  /*67e0*/  FADD.FTZ R16, R15, R16 ;  /* 0x000000100f107221 */ /* 0x000fc80000010000 */
[----:B------:R-:W-:Y:S02]  /*67f0*/  FADD.FTZ R17, R17, R18 ;  /* 0x0000001211117221 */ /* 0x000fe40000010000 */
[----:B------:R-:W-:Y:S02]  /*6800*/  FADD.FTZ R9, R9, R16 ;  /* 0x0000001009097221 */ /* 0x000fe40000010000 */
[----:B------:R-:W-:Y:S02]  /*6810*/  FADD.FTZ R10, R10, R17 ;  /* 0x000000110a0a7221 */ /* 0x000fe40000010000 */
.L_x_17814:
[----:B------:R-:W-:Y:S05]  /*6820*/  BSYNC B0 ;  /* 0x0000000000007941 */ /* 0x000fea0003800000 */
.L_x_17813:
        /* <DEDUP_REMOVED lines=10> */
.L_x_17812:
[----:B------:R-:W-:Y:S05]  /*68d0*/  BSYNC B1 ;  /* 0x0000000000017941 */ /* 0x000fea0003800000 */
.L_x_17810:
[----:B------:R-:W0:Y:S01]  /*68e0*/  SHFL.BFLY PT, R2, R35, 0x2, 0x1f ;  /* 0x0c401f0023027f89 */ /* 0x000e2200000e0000 */
[----:B------:R-:W-:Y:S03]  /*68f0*/  BSSY B0, `(.L_x_17840) ;  /* 0x0000052000007945 */ /* 0x000fe60003800000 */
[----:B------:R-:W1:Y:S04]  /*6900*/  SHFL.BFLY PT, R7, R32, 0x2, 0x1f ;  /* 0x0c401f0020077f89 */ /* 0x000e6800000e0000 */
[----:B------:R-:W2:Y:S04]  /*6910*/  SHFL.BFLY PT, R3, R34, 0x2, 0x1f ;  /* 0x0c401f0022037f89 */ /* 0x000ea800000e0000 */
[----:B------:R-:W3:Y:S04]  /*6920*/  SHFL.BFLY PT, R12, R29, 0x2, 0x1f ;  /* 0x0c401f001d0c7f89 */ /* 0x000ee800000e0000 */
[----:B------:R-:W4:Y:S04]  /*6930*/  SHFL.BFLY PT, R11, R30, 0x2, 0x1f ;  /* 0x0c401f001e0b7f89 */ /* 0x000f2800000e0000 */
[----:B------:R-:W5:Y:S04]  /*6940*/  S2R R23, SR_TID.X ;  /* 0x0000000000177919 */ /* 0x000f680000002100 */
        /* <DEDUP_REMOVED lines=11> */
[----:B-----5:R-:W-:-:S03]  /*6a00*/  SHF.R.S32.HI R24, RZ, 0x1f, R23 ;  /* 0x0000001fff187819 */ /* 0x020fc60000011417 */
[----:B------:R-:W5:Y:S01]  /*6a10*/  SHFL.BFLY PT, R19, R10, 0x2, 0x1f ;  /* 0x0c401f000a137f89 */ /* 0x000f6200000e0000 */
[----:B------:R-:W-:Y:S01]  /*6a20*/  FADD.FTZ R15, R15, R0 ;  /* 0x000000000f0f7221 */ /* 0x000fe20000010000 */
[----:B------:R-:W-:Y:S02]  /*6a30*/  IADD3 R0, R23, 0x1f, RZ ;  /* 0x0000001f17007810 */ /* 0x000fe40007ffe0ff */
[----:B------:R-:W5:Y:S01]  /*6a40*/  SHFL.BFLY PT, R3, R2, 0x1, 0x1f ;  /* 0x0c201f0002037f89 */ /* 0x000f6200000e0000 */
[----:B------:R-:W-:Y:S01]  /*6a50*/  LEA.HI R25, R24, R23, RZ, 0x5 ;  /* 0x0000001718197211 */ /* 0x000fe200078f28ff */
[----:B0-----:R-:W-:Y:S01]  /*6a60*/  FADD.FTZ R13, R13, R28 ;  /* 0x0000001c0d0d7221 */ /* 0x001fe20000010000 */
[----:B------:R-:W-:Y:S01]  /*6a70*/  ISETP.GT.U32.AND P3, PT, R0, 0x3e, PT ;  /* 0x0000003e0000780c */ /* 0x000fe20003f64070 */
[----:B------:R-:W0:Y:S01]  /*6a80*/  SHFL.BFLY PT, R12, R7, 0x1, 0x1f ;  /* 0x0c201f00070c7f89 */ /* 0x000e2200000e0000 */
[----:B------:R-:W-:Y:S01]  /*6a90*/  LOP3.LUT R0, R25, 0xffffffe0, RZ, 0xc0, !PT ;  /* 0xffffffe019007812 */ /* 0x000fe200078ec0ff */
[----:B-1----:R-:W-:Y:S01]  /*6aa0*/  FADD.FTZ R33, R4, R33 ;  /* 0x0000002104217221 */ /* 0x002fe20000010000 */
[----:B------:R-:W-:Y:S01]  /*6ab0*/  SHF.R.S32.HI R25, RZ, 0x5, R25 ;  /* 0x00000005ff197819 */ /* 0x000fe20000011419 */
[----:B------:R-:W1:Y:S01]  /*6ac0*/  SHFL.BFLY PT, R16, R11, 0x1, 0x1f ;  /* 0x0c201f000b107f89 */ /* 0x000e6200000e0000 */
[----:B--2---:R-:W-:-:S02]  /*6ad0*/  FADD.FTZ R31, R6, R31 ;  /* 0x0000001f061f7221 */ /* 0x004fc40000010000 */
[----:B------:R-:W-:Y:S01]  /*6ae0*/  IMAD.IADD R26, R23, 0x1, -R0 ;  /* 0x00000001171a7824 */ /* 0x000fe200078e0a00 */
[----:B------:R-:W2:Y:S01]  /*6af0*/  SHFL.BFLY PT, R20, R13, 0x1, 0x1f ;  /* 0x0c201f000d147f89 */ /* 0x000ea200000e0000 */
[----:B---3--:R-:W-:Y:S02]  /*6b00*/  FADD.FTZ R17, R17, R8 ;  /* 0x0000000811117221 */ /* 0x008fe40000010000 */
[----:B----4-:R-:W-:Y:S01]  /*6b10*/  FADD.FTZ R22, R22, R9 ;  /* 0x0000000916167221 */ /* 0x010fe20000010000 */
[----:B------:R-:W3:Y:S01]  /*6b20*/  SHFL.BFLY PT, R4, R5, 0x1, 0x1f ;  /* 0x0c201f0005047f89 */ /* 0x000ee200000e0000 */
[----:B-----5:R-:W-:-:S03]  /*6b30*/  FADD.FTZ R21, R19, R10 ;  /* 0x0000000a13157221 */ /* 0x020fc60000010000 */
[----:B------:R-:W4:Y:S01]  /*6b40*/  SHFL.BFLY PT, R6, R33, 0x1, 0x1f ;  /* 0x0c201f0021067f89 */ /* 0x000f2200000e0000 */
[----:B------:R-:W-:-:S03]  /*6b50*/  FADD.FTZ R2, R2, R3 ;  /* 0x0000000302027221 */ /* 0x000fc60000010000 */
[----:B------:R-:W5:Y:S01]  /*6b60*/  SHFL.BFLY PT, R14, R31, 0x1, 0x1f ;  /* 0x0c201f001f0e7f89 */ /* 0x000f6200000e0000 */
        /* <DEDUP_REMOVED lines=17> */
[----:B----4-:R-:W-:-:S02]  /*6c80*/  FADD.FTZ R0, R33, R6 ;  /* 0x0000000621007221 */ /* 0x010fc40000010000 */
[----:B------:R-:W-:Y:S01]  /*6c90*/  BAR.SYNC.DEFER_BLOCKING 0x0 ;  /* 0x0000000000007b1d */ /* 0x000fe20000010000 */
[----:B-----5:R-:W-:Y:S01]  /*6ca0*/  FADD.FTZ R4, R31, R14 ;  /* 0x0000000e1f047221 */ /* 0x020fe20000010000 */
[----:B------:R-:W-:Y:S01]  /*6cb0*/  ISETP.NE.OR P4, PT, R13, 0x20, P2 ;  /* 0x000000200d00780c */ /* 0x000fe20001785670 */
[----:B------:R-:W-:Y:S01]  /*6cc0*/  IMAD R14, R25, 0x60, R12 ;  /* 0x00000060190e7824 */ /* 0x000fe200078e020c */
[----:B------:R-:W-:Y:S01]  /*6cd0*/  ISETP.GT.OR P0, PT, R23, 0x3f, P2 ;  /* 0x0000003f1700780c */ /* 0x000fe20001704670 */
[----:B0-----:R-:W-:Y:S01]  /*6ce0*/  FADD.FTZ R11, R17, R10 ;  /* 0x0000000a110b7221 */ /* 0x001fe20000010000 */
[----:B------:R-:W-:Y:S01]  /*6cf0*/  ISETP.GT.OR P1, PT, R23, 0x1f, P2 ;  /* 0x0000001f1700780c */ /* 0x000fe20001724670 */
[----:B-1----:R-:W-:Y:S02]  /*6d00*/  FADD.FTZ R6, R29, R18 ;  /* 0x000000121d067221 */ /* 0x002fe40000010000 */
        /* <DEDUP_REMOVED lines=16> */
.L_x_17841:
[----:B------:R-:W-:Y:S05]  /*6e10*/  BSYNC B0 ;  /* 0x0000000000007941 */ /* 0x000fea0003800000 */
.L_x_17840:
        /* <DEDUP_REMOVED lines=27> */
.L_x_17843:
[----:B------:R-:W-:Y:S05]  /*6fd0*/  BSYNC B0 ;  /* 0x0000000000007941 */ /* 0x000fea0003800000 */
.L_x_17842:
        /* <DEDUP_REMOVED lines=15> */
.L_x_17845:
[----:B------:R-:W-:Y:S05]  /*70d0*/  BSYNC B0 ;  /* 0x0000000000007941 */ /* 0x000fea0003800000 */
.L_x_17844:
        /* <DEDUP_REMOVED lines=27> */
.L_x_17847:
[----:B------:R-:W-:Y:S05]  /*7290*/  BSYNC B0 ;  /* 0x0000000000007941 */ /* 0x000fea0003800000 */
.L_x_17846:
        /* <DEDUP_REMOVED lines=25> */
[----:B------:R-:W-:Y:S02]  /*7430*/  IADD3 R19, R12, 0x18, RZ ;  /* 0x000000180c137810 */ /* 0x000fe40007ffe0ff */
        /* <DEDUP_REMOVED lines=40> */
[----:B------:R-:W-:Y:S02]  /*76c0*/  F2FP.PACK_AB R2, R5, R2 ;  /* 0x000000020502723e */ /* 0x000fe400000000ff */
[----:B------:R-:W-:Y:S02]  /*76d0*/  IADD3 R5, P2, R12, UR4, RZ ;  /* 0x000000040c057c10 */ /* 0x000fe4000ff5e0ff */
[----:B------:R-:W-:Y:S01]  /*76e0*/  IADD3 R35, P1, R33, UR4, RZ ;  /* 0x0000000421237c10 */ /* 0x000fe2000ff3e0ff */
[----:B------:R0:W-:Y:S01]  /*76f0*/  STG.E.U16 [R14.64], R2 ;  /* 0x000000020e007986 */ /* 0x0001e2000c10150a */
[----:B------:R-:W-:Y:S02]  /*7700*/  LEA.HI.X.SX32 R40, R32, UR7, 0x1, P0 ;  /* 0x0000000720287c11 */ /* 0x000fe400080f0eff */
[----:B------:R-:W-:Y:S02]  /*7710*/  LEA R32, P0, R37, c[0x0][0x160], 0x1 ;  /* 0x0000580025207a11 */ /* 0x000fe400078008ff */
[----:B------:R-:W-:-:S02]  /*7720*/  LEA.HI.X.SX32 R12, R12, UR7, 0x1, P2 ;  /* 0x000000070c0c7c11 */ /* 0x000fc400090f0eff */
[----:B------:R-:W-:Y:S02]  /*7730*/  LEA R36, P2, R5, c[0x0][0x160], 0x1 ;  /* 0x0000580005247a11 */ /* 0x000fe400078408ff */
[----:B------:R-:W-:Y:S02]  /*7740*/  F2FP.PACK_AB R0, R3, R0 ;  /* 0x000000000300723e */ /* 0x000fe400000000ff */
[----:B------:R-:W-:Y:S02]  /*7750*/  LEA.HI.X.SX32 R38, R33, UR7, 0x1, P1 ;  /* 0x0000000721267c11 */ /* 0x000fe400088f0eff */
[----:B------:R-:W-:Y:S02]  /*7760*/  LEA.HI.X R33, R37, c[0x0][0x164], R40, 0x1, P0 ;  /* 0x0000590025217a11 */ /* 0x000fe400000f0c28 */
[----:B------:R-:W-:Y:S02]  /*7770*/  PRMT R3, R2, 0x7632, R3 ;  /* 0x0000763202037816 */ /* 0x000fe40000000003 */
[----:B------:R-:W-:-:S02]  /*7780*/  F2FP.PACK_AB R4, R7, R4 ;  /* 0x000000040704723e */ /* 0x000fc400000000ff */
[--C-:B------:R-:W-:Y:S01]  /*7790*/  LEA.HI.X R37, R5, c[0x0][0x164], R12.reuse, 0x1, P2 ;  /* 0x0000590005257a11 */ /* 0x100fe200010f0c0c */
[----:B------:R1:W-:Y:S01]  /*77a0*/  STG.E.U16 [R16.64], R3 ;  /* 0x0000000310007986 */ /* 0x0003e2000c10150a */
[----:B------:R-:W-:Y:S02]  /*77b0*/  PRMT R5, R0, 0x7632, R5 ;  /* 0x0000763200057816 */ /* 0x000fe40000000005 */
[----:B------:R-:W-:Y:S01]  /*77c0*/  F2FP.PACK_AB R6, R9, R6 ;  /* 0x000000060906723e */ /* 0x000fe200000000ff */
[----:B------:R-:W-:Y:S01]  /*77d0*/  STG.E.U16 [R22.64], R0 ;  /* 0x0000000016007986 */ /* 0x000fe2000c10150a */
[----:B------:R-:W-:Y:S02]  /*77e0*/  PRMT R12, R4, 0x7632, R12 ;  /* 0x00007632040c7816 */ /* 0x000fe4000000000c */
[----:B------:R-:W-:Y:S01]  /*77f0*/  F2FP.PACK_AB R8, R11, R8 ;  /* 0x000000080b08723e */ /* 0x000fe200000000ff */
[----:B------:R2:W-:Y:S01]  /*7800*/  STG.E.U16 [R18.64], R5 ;  /* 0x0000000512007986 */ /* 0x0005e2000c10150a */
[----:B------:R-:W-:-:S02]  /*7810*/  LEA R34, P1, R35, c[0x0][0x160], 0x1 ;  /* 0x0000580023227a11 */ /* 0x000fc400078208ff */
[----:B0-----:R-:W-:Y:S01]  /*7820*/  PRMT R14, R6, 0x7632, R14 ;  /* 0x00007632060e7816 */ /* 0x001fe2000000000e */
[----:B------:R-:W-:Y:S01]  /*7830*/  STG.E.U16 [R20.64], R4 ;  /* 0x0000000414007986 */ /* 0x000fe2000c10150a */
[----:B------:R-:W-:Y:S02]  /*7840*/  F2FP.PACK_AB R10, R13, R10 ;  /* 0x0000000a0d0a723e */ /* 0x000fe400000000ff */
[----:B-1----:R-:W-:Y:S01]  /*7850*/  PRMT R16, R8, 0x7632, R16 ;  /* 0x0000763208107816 */ /* 0x002fe20000000010 */
[----:B------:R-:W-:Y:S01]  /*7860*/  STG.E.U16 [R24.64], R12 ;  /* 0x0000000c18007986 */ /* 0x000fe2000c10150a */
[----:B------:R-:W-:-:S03]  /*7870*/  LEA.HI.X R35, R35, c[0x0][0x164], R38, 0x1, P1 ;  /* 0x0000590023237a11 */ /* 0x000fc600008f0c26 */
[----:B------:R-:W-:Y:S01]  /*7880*/  STG.E.U16 [R26.64], R6 ;  /* 0x000000061a007986 */ /* 0x000fe2000c10150a */
[----:B--2---:R-:W-:-:S03]  /*7890*/  PRMT R18, R10, 0x7632, R18 ;  /* 0x000076320a127816 */ /* 0x004fc60000000012 */
[----:B------:R-:W-:Y:S04]  /*78a0*/  STG.E.U16 [R28.64], R14 ;  /* 0x0000000e1c007986 */ /* 0x000fe8000c10150a */
[----:B------:R-:W-:Y:S04]  /*78b0*/  STG.E.U16 [R30.64], R8 ;  /* 0x000000081e007986 */ /* 0x000fe8000c10150a */
[----:B------:R-:W-:Y:S04]  /*78c0*/  STG.E.U16 [R32.64], R16 ;  /* 0x0000001020007986 */ /* 0x000fe8000c10150a */
[----:B------:R-:W-:Y:S04]  /*78d0*/  STG.E.U16 [R34.64], R10 ;  /* 0x0000000a22007986 */ /* 0x000fe8000c10150a */
[----:B------:R-:W-:Y:S01]  /*78e0*/  STG.E.U16 [R36.64], R18 ;  /* 0x0000001224007986 */ /* 0x000fe2000c10150a */
[----:B------:R-:W-:Y:S05]  /*78f0*/  EXIT ;  /* 0x000000000000794d */ /* 0x000fea0003800000 */
.L_x_17848:
        /* <DEDUP_REMOVED lines=16> */
.L_x_23991:


//--------------------- .text._ZN4vllm25paged_attention_v1_kernelIttLi80ELi32ELi128ELNS_18Fp8KVCacheDataTypeE0ELb1EEEvPT_PKS2_PKT0_S8_ifPKiSA_iPKfiiiSC_SC_iiiii --------------------------
	.section	.text._ZN4vllm25paged_attention_v1_kernelIttLi80ELi32ELi128ELNS_18Fp8KVCacheDataTypeE0ELb1EEEvPT_PKS2_PKT0_S8_ifPKiSA_iPKfiiiSC_SC_iiiii,"ax",@progbits
	.sectioninfo	@"SHI_REGISTERS=66"
	.align	128
        .global         _ZN4vllm25paged_attention_v1_kernelIttLi80ELi32ELi128ELNS_18Fp8KVCacheDataTypeE0ELb1EEEvPT_PKS2_PKT0_S8_ifPKiSA_iPKfiiiSC_SC_iiiii
        .type           _ZN4vllm25paged_attention_v1_kernelIttLi80ELi32ELi128ELNS_18Fp8KVCacheDataTypeE0ELb1EEEvPT_PKS2_PKT0_S8_ifPKiSA_iPKfiiiSC_SC_iiiii,@function
        .size           _ZN4vllm25paged_attention_v1_kernelIttLi80ELi32ELi128ELNS_18Fp8KVCacheDataTypeE0ELb1EEEvPT_PKS2_PKT0_S8_ifPKiSA_iPKfiiiSC_SC_iiiii,(.L_x_23992 - _ZN4vllm25paged_attention_v1_kernelIttLi80ELi32ELi128ELNS_18Fp8KVCacheDataTypeE0ELb1EEEvPT_PKS2_PKT0_S8_ifPKiSA_iPKfiiiSC_SC_iiiii)
        .other          _ZN4vllm25paged_attention_v1_kernelIttLi80ELi32ELi128ELNS_18Fp8KVCacheDataTypeE0ELb1EEEvPT_PKS2_PKT0_S8_ifPKiSA_iPKfiiiSC_SC_iiiii,@"STO_CUDA_ENTRY STV_DEFAULT"
_ZN4vllm25paged_attention_v1_kernelIttLi80ELi32ELi128ELNS_18Fp8KVCacheDataTypeE0ELb1EEEvPT_PKS2_PKT0_S8_ifPKiSA_iPKfiiiSC_SC_iiiii:
.text._ZN4vllm25paged_attention_v1_kernelIttLi80ELi32ELi128ELNS_18Fp8KVCacheDataTypeE0ELb1EEEvPT_PKS2_PKT0_S8_ifPKiSA_iPKfiiiSC_SC_iiiii:
        /* <DEDUP_REMOVED lines=91> */
.L_x_17853:
        /* <DEDUP_REMOVED lines=11> */
.L_x_17852:
[----:B------:R-:W-:Y:S05]  /*0660*/  BSYNC B1 ;  /* 0x0000000000017941 */ /* 0x000fea0003800000 */
.L_x_17851:
        /* <DEDUP_REMOVED lines=8> */
.L_x_17854:
        /* <DEDUP_REMOVED lines=17> */
.L_x_17850:
[----:B------:R-:W-:Y:S05]  /*0800*/  BSYNC B0 ;  /* 0x0000000000007941 */ /* 0x000fea0003800000 */
.L_x_17849:
        /* <DEDUP_REMOVED lines=65> */
.L_x_17860:
        /* <DEDUP_REMOVED lines=58> */
[----:B------:R-:W5:Y:S01]  /*0fc0*/  LDG.E.128.CONSTANT R20, [R60.64+0x600] ;  /* 0x0006000a3c147981 */ /* 0x000f62000c1e9d00 */
[----:B0-----:R-:W-:-:S02]  /*0fd0*/  HADD2.F32 R32, -RZ, R24.H0_H0 ;  /* 0x20000018ff207230 */ /* 0x001fc40000004100 */
[----:B-1----:R-:W-:Y:S02]  /*0fe0*/  HADD2.F32 R56, -RZ, R28.H0_H0 ;  /* 0x2000001cff387230 */ /* 0x002fe40000004100 */
[----:B------:R-:W-:Y:S02]  /*0ff0*/  HADD2.F32 R24, -RZ, R24.H1_H1 ;  /* 0x30000018ff187230 */ /* 0x000fe40000004100 */
[----:B------:R-:W-:Y:S02]  /*1000*/  HADD2.F32 R28, -RZ, R28.H1_H1 ;  /* 0x3000001cff1c7230 */ /* 0x000fe40000004100 */
[----:B--2---:R-:W-:-:S05]  /*1010*/  HADD2.F32 R33, -RZ, R8.H0_H0 ;  /* 0x20000008ff217230 */ /* 0x004fca0000004100 */
[----:B------:R-:W-:Y:S01]  /*1020*/  FMUL.FTZ R32, R32, R33 ;  /* 0x0000002120207220 */ /* 0x000fe20000410000 */
[----:B---3--:R-:W-:-:S05]  /*1030*/  HADD2.F32 R33, -RZ, R12.H0_H0 ;  /* 0x2000000cff217230 */ /* 0x008fca0000004100 */
[----:B------:R-:W-:Y:S02]  /*1040*/  FFMA.FTZ R56, R56, R33, R32 ;  /* 0x0000002138387223 */ /* 0x000fe40000010020 */
[----:B------:R-:W2:Y:S01]  /*1050*/  LDG.E.128.CONSTANT R32, [R60.64+0x800] ;  /* 0x0008000a3c207981 */ /* 0x000ea2000c1e9d00 */
[----:B------:R-:W-:Y:S02]  /*1060*/  HADD2.F32 R37, -RZ, R8.H1_H1 ;  /* 0x30000008ff257230 */ /* 0x000fe40000004100 */
[--C-:B------:R-:W-:Y:S02]  /*1070*/  HADD2.F32 R8, -RZ, R25.reuse.H0_H0 ;  /* 0x20000019ff087230 */ /* 0x100fe40000004100 */
[----:B------:R-:W-:Y:S01]  /*1080*/  HADD2.F32 R36, -RZ, R10.H0_H0 ;  /* 0x2000000aff247230 */ /* 0x000fe20000004100 */
[----:B------:R-:W-:Y:S01]  /*1090*/  FMUL.FTZ R24, R24, R37 ;  /* 0x0000002518187220 */ /* 0x000fe20000410000 */
[----:B------:R-:W-:Y:S02]  /*10a0*/  HADD2.F32 R37, -RZ, R12.H1_H1 ;  /* 0x3000000cff257230 */ /* 0x000fe40000004100 */
[----:B------:R-:W-:-:S03]  /*10b0*/  HADD2.F32 R25, -RZ, R25.H1_H1 ;  /* 0x30000019ff197230 */ /* 0x000fc60000004100 */
[----:B------:R-:W-:Y:S01]  /*10c0*/  FFMA.FTZ R12, R28, R37, R24 ;  /* 0x000000251c0c7223 */ /* 0x000fe20000010018 */
[----:B------:R-:W-:Y:S02]  /*10d0*/  HADD2.F32 R37, -RZ, R9.H0_H0 ;  /* 0x20000009ff257230 */ /* 0x000fe40000004100 */
[--C-:B------:R-:W-:Y:S02]  /*10e0*/  HADD2.F32 R28, -RZ, R29.reuse.H0_H0 ;  /* 0x2000001dff1c7230 */ /* 0x100fe40000004100 */
[----:B------:R-:W-:Y:S01]  /*10f0*/  HADD2.F32 R24, -RZ, R29.H1_H1 ;  /* 0x3000001dff187230 */ /* 0x000fe20000004100 */
[----:B------:R-:W-:Y:S01]  /*1100*/  FMUL.FTZ R37, R8, R37 ;  /* 0x0000002508257220 */ /* 0x000fe20000410000 */
[----:B------:R-:W-:Y:S02]  /*1110*/  HADD2.F32 R8, -RZ, R9.H1_H1 ;  /* 0x30000009ff087230 */ /* 0x000fe40000004100 */
[--C-:B------:R-:W-:Y:S02]  /*1120*/  HADD2.F32 R9, -RZ, R13.reuse.H0_H0 ;  /* 0x2000000dff097230 */ /* 0x100fe40000004100 */
[----:B------:R-:W-:Y:S01]  /*1130*/  HADD2.F32 R13, -RZ, R13.H1_H1 ;  /* 0x3000000dff0d7230 */ /* 0x000fe20000004100 */
[----:B------:R-:W-:Y:S01]  /*1140*/  FMUL.FTZ R8, R25, R8 ;  /* 0x0000000819087220 */ /* 0x000fe20000410000 */
[----:B------:R-:W-:Y:S01]  /*1150*/  HADD2.F32 R25, -RZ, R30.H0_H0 ;  /* 0x2000001eff197230 */ /* 0x000fe20000004100 */
[----:B------:R-:W-:Y:S01]  /*1160*/  FFMA.FTZ R28, R28, R9, R37 ;  /* 0x000000091c1c7223 */ /* 0x000fe20000010025 */
[----:B------:R-:W-:Y:S01]  /*1170*/  HADD2.F32 R9, -RZ, R26.H0_H0 ;  /* 0x2000001aff097230 */ /* 0x000fe20000004100 */
[----:B------:R-:W-:Y:S01]  /*1180*/  FFMA.FTZ R24, R24, R13, R8 ;  /* 0x0000000d18187223 */ /* 0x000fe20000010008 */
[----:B------:R-:W-:-:S03]  /*1190*/  HADD2.F32 R8, -RZ, R14.H0_H0 ;  /* 0x2000000eff087230 */ /* 0x000fc60000004100 */
[----:B------:R-:W-:Y:S02]  /*11a0*/  FMUL.FTZ R9, R9, R36 ;  /* 0x0000002409097220 */ /* 0x000fe40000410000 */
[----:B------:R-:W3:Y:S01]  /*11b0*/  LDG.E.128.CONSTANT R36, [R60.64+0xa00] ;  /* 0x000a000a3c247981 */ /* 0x000ee2000c1e9d00 */
[----:B------:R-:W-:Y:S01]  /*11c0*/  HADD2.F32 R26, -RZ, R26.H1_H1 ;  /* 0x3000001aff1a7230 */ /* 0x000fe20000004100 */
[----:B------:R-:W-:Y:S01]  /*11d0*/  FFMA.FTZ R25, R25, R8, R9 ;  /* 0x0000000819197223 */ /* 0x000fe20000010009 */
[----:B------:R-:W-:-:S05]  /*11e0*/  HADD2.F32 R9, -RZ, R10.H1_H1 ;  /* 0x3000000aff097230 */ /* 0x000fca0000004100 */
[----:B------:R-:W-:Y:S01]  /*11f0*/  FMUL.FTZ R8, R26, R9 ;  /* 0x000000091a087220 */ /* 0x000fe20000410000 */
[----:B------:R-:W-:Y:S02]  /*1200*/  HADD2.F32 R26, -RZ, R30.H1_H1 ;  /* 0x3000001eff1a7230 */ /* 0x000fe40000004100 */
[----:B------:R-:W-:-:S05]  /*1210*/  HADD2.F32 R9, -RZ, R14.H1_H1 ;  /* 0x3000000eff097230 */ /* 0x000fca0000004100 */
[----:B------:R-:W-:Y:S01]  /*1220*/  FFMA.FTZ R26, R26, R9, R8 ;  /* 0x000000091a1a7223 */ /* 0x000fe20000010008 */
[----:B------:R-:W-:Y:S02]  /*1230*/  HADD2.F32 R8, -RZ, R27.H0_H0 ;  /* 0x2000001bff087230 */ /* 0x000fe40000004100 */
[--C-:B------:R-:W-:Y:S02]  /*1240*/  HADD2.F32 R9, -RZ, R11.reuse.H0_H0 ;  /* 0x2000000bff097230 */ /* 0x100fe40000004100 */
[----:B------:R-:W-:-:S03]  /*1250*/  HADD2.F32 R10, -RZ, R11.H1_H1 ;  /* 0x3000000bff0a7230 */ /* 0x000fc60000004100 */
[----:B------:R-:W-:Y:S01]  /*1260*/  FMUL.FTZ R13, R8, R9 ;  /* 0x00000009080d7220 */ /* 0x000fe20000410000 */
[----:B------:R-:W-:Y:S02]  /*1270*/  HADD2.F32 R9, -RZ, R27.H1_H1 ;  /* 0x3000001bff097230 */ /* 0x000fe40000004100 */
[----:B------:R-:W-:Y:S02]  /*1280*/  HADD2.F32 R27, -RZ, R31.H0_H0 ;  /* 0x2000001fff1b7230 */ /* 0x000fe40000004100 */
[----:B------:R-:W-:-:S05]  /*1290*/  HADD2.F32 R8, -RZ, R15.H0_H0 ;  /* 0x2000000fff087230 */ /* 0x000fca0000004100 */
[----:B------:R-:W-:Y:S02]  /*12a0*/  FFMA.FTZ R27, R27, R8, R13 ;  /* 0x000000081b1b7223 */ /* 0x000fe4000001000d */
[----:B------:R-:W-:Y:S02]  /*12b0*/  FMUL.FTZ R13, R9, R10 ;  /* 0x0000000a090d7220 */ /* 0x000fe40000410000 */
[----:B------:R-:W0:Y:S01]  /*12c0*/  LDS.128 R8, [0x20] ;  /* 0x00002000ff087984 */ /* 0x000e220000000c00 */
[----:B------:R-:W-:Y:S02]  /*12d0*/  HADD2.F32 R14, -RZ, R15.H1_H1 ;  /* 0x3000000fff0e7230 */ /* 0x000fe40000004100 */
[----:B------:R-:W-:-:S05]  /*12e0*/  HADD2.F32 R29, -RZ, R31.H1_H1 ;  /* 0x3000001fff1d7230 */ /* 0x000fca0000004100 */
[----:B------:R-:W-:Y:S01]  /*12f0*/  FFMA.FTZ R29, R29, R14, R13 ;  /* 0x0000000e1d1d7223 */ /* 0x000fe2000001000d */
[----:B----4-:R-:W-:Y:S02]  /*1300*/  HADD2.F32 R14, -RZ, R16.H0_H0 ;  /* 0x20000010ff0e7230 */ /* 0x010fe40000004100 */
[----:B0-----:R-:W-:-:S05]  /*1310*/  HADD2.F32 R13, -RZ, R8.H0_H0 ;  /* 0x20000008ff0d7230 */ /* 0x001fca0000004100 */
[----:B------:R-:W-:Y:S01]  /*1320*/  FFMA.FTZ R56, R13, R14, R56 ;  /* 0x0000000e0d387223 */ /* 0x000fe20000010038 */
[----:B------:R-:W-:Y:S02]  /*1330*/  HADD2.F32 R13, -RZ, R8.H1_H1 ;  /* 0x30000008ff0d7230 */ /* 0x000fe40000004100 */
        /* <DEDUP_REMOVED lines=17> */
[----:B-----5:R-:W-:-:S03]  /*1450*/  HADD2.F32 R28, -RZ, R20.H0_H0 ;  /* 0x20000014ff1c7230 */ /* 0x020fc60000004100 */
[----:B------:R-:W-:Y:S01]  /*1460*/  FFMA.FTZ R27, R10, R9, R27 ;  /* 0x000000090a1b7223 */ /* 0x000fe2000001001b */
[----:B------:R-:W-:Y:S02]  /*1470*/  HADD2.F32 R62, -RZ, R11.H1_H1 ;  /* 0x3000000bff3e7230 */ /* 0x000fe40000004100 */
[----:B------:R-:W-:Y:S02]  /*1480*/  HADD2.F32 R11, -RZ, R21.H0_H0 ;  /* 0x20000015ff0b7230 */ /* 0x000fe40000004100 */
[----:B------:R-:W-:Y:S02]  /*1490*/  HADD2.F32 R19, -RZ, R19.H1_H1 ;  /* 0x30000013ff137230 */ /* 0x000fe40000004100 */
[----:B0-----:R-:W-:Y:S02]  /*14a0*/  HADD2.F32 R9, -RZ, R12.H0_H0 ;  /* 0x2000000cff097230 */ /* 0x001fe40000004100 */
[----:B------:R-:W-:-:S03]  /*14b0*/  HADD2.F32 R10, -RZ, R13.H0_H0 ;  /* 0x2000000dff0a7230 */ /* 0x000fc60000004100 */
[----:B------:R-:W-:Y:S01]  /*14c0*/  FFMA.FTZ R28, R9, R28, R56 ;  /* 0x0000001c091c7223 */ /* 0x000fe20000010038 */
[----:B------:R-:W-:Y:S02]  /*14d0*/  HADD2.F32 R9, -RZ, R12.H1_H1 ;  /* 0x3000000cff097230 */ /* 0x000fe40000004100 */
[----:B------:R-:W-:Y:S01]  /*14e0*/  HADD2.F32 R12, -RZ, R20.H1_H1 ;  /* 0x30000014ff0c7230 */ /* 0x000fe20000004100 */
[----:B------:R-:W-:Y:S02]  /*14f0*/  FFMA.FTZ R31, R10, R11, R31 ;  /* 0x0000000b0a1f7223 */ /* 0x000fe4000001001f */
[----:B------:R-:W-:Y:S02]  /*1500*/  FFMA.FTZ R62, R62, R19, R29 ;  /* 0x000000133e3e7223 */ /* 0x000fe4000001001d */
[----:B------:R-:W-:Y:S01]  /*1510*/  FFMA.FTZ R12, R9, R12, R8 ;  /* 0x0000000c090c7223 */ /* 0x000fe20000010008 */
[----:B------:R-:W4:Y:S04]  /*1520*/  LDG.E.128.CONSTANT R16, [R60.64+0xc00] ;  /* 0x000c000a3c107981 */ /* 0x000f28000c1e9d00 */
[----:B------:R-:W0:Y:S01]  /*1530*/  LDS.128 R8, [0x40] ;  /* 0x00004000ff087984 */ /* 0x000e220000000c00 */
[----:B------:R-:W-:-:S02]  /*1540*/  HADD2.F32 R29, -RZ, R13.H1_H1 ;  /* 0x3000000dff1d7230 */ /* 0x000fc40000004100 */
[----:B------:R-:W-:Y:S02]  /*1550*/  HADD2.F32 R30, -RZ, R14.H0_H0 ;  /* 0x2000000eff1e7230 */ /* 0x000fe40000004100 */
[--C-:B------:R-:W-:Y:S02]  /*1560*/  HADD2.F32 R13, -RZ, R22.reuse.H0_H0 ;  /* 0x20000016ff0d7230 */ /* 0x100fe40000004100 */
[----:B------:R-:W-:-:S03]  /*1570*/  HADD2.F32 R20, -RZ, R22.H1_H1 ;  /* 0x30000016ff147230 */ /* 0x000fc60000004100 */
[----:B------:R-:W-:Y:S01]  /*1580*/  FFMA.FTZ R30, R30, R13, R25 ;  /* 0x0000000d1e1e7223 */ /* 0x000fe20000010019 */
[----:B------:R-:W-:Y:S02]  /*1590*/  HADD2.F32 R13, -RZ, R14.H1_H1 ;  /* 0x3000000eff0d7230 */ /* 0x000fe40000004100 */
[----:B------:R-:W-:Y:S02]  /*15a0*/  HADD2.F32 R14, -RZ, R15.H0_H0 ;  /* 0x2000000fff0e7230 */ /* 0x000fe40000004100 */
[----:B------:R-:W-:Y:S02]  /*15b0*/  HADD2.F32 R56, -RZ, R23.H1_H1 ;  /* 0x30000017ff387230 */ /* 0x000fe40000004100 */
[----:B------:R-:W-:Y:S02]  /*15c0*/  HADD2.F32 R15, -RZ, R15.H1_H1 ;  /* 0x3000000fff0f7230 */ /* 0x000fe40000004100 */
[----:B------:R-:W-:Y:S01]  /*15d0*/  HADD2.F32 R21, -RZ, R21.H1_H1 ;  /* 0x30000015ff157230 */ /* 0x000fe20000004100 */
[----:B------:R-:W-:-:S02]  /*15e0*/  FFMA.FTZ R20, R13, R20, R26 ;  /* 0x000000140d147223 */ /* 0x000fc4000001001a */
[----:B------:R-:W-:Y:S02]  /*15f0*/  FFMA.FTZ R56, R15, R56, R62 ;  /* 0x000000380f387223 */ /* 0x000fe4000001003e */
[----:B------:R-:W-:Y:S01]  /*1600*/  FFMA.FTZ R29, R29, R21, R24 ;  /* 0x000000151d1d7223 */ /* 0x000fe20000010018 */
[----:B------:R-:W-:-:S05]  /*1610*/  HADD2.F32 R21, -RZ, R23.H0_H0 ;  /* 0x20000017ff157230 */ /* 0x000fca0000004100 */
[----:B------:R-:W-:Y:S01]  /*1620*/  FFMA.FTZ R21, R14, R21, R27 ;  /* 0x000000150e157223 */ /* 0x000fe2000001001b */
[--C-:B0-----:R-:W-:Y:S02]  /*1630*/  HADD2.F32 R13, -RZ, R8.reuse.H0_H0 ;  /* 0x20000008ff0d7230 */ /* 0x101fe40000004100 */
[----:B------:R-:W-:Y:S02]  /*1640*/  HADD2.F32 R15, -RZ, R8.H1_H1 ;  /* 0x30000008ff0f7230 */ /* 0x000fe40000004100 */
[--C-:B------:R-:W-:Y:S02]  /*1650*/  HADD2.F32 R22, -RZ, R9.reuse.H0_H0 ;  /* 0x20000009ff167230 */ /* 0x100fe40000004100 */
[----:B------:R-:W-:Y:S02]  /*1660*/  HADD2.F32 R24, -RZ, R9.H1_H1 ;  /* 0x30000009ff187230 */ /* 0x000fe40000004100 */
[--C-:B--2---:R-:W-:Y:S02]  /*1670*/  HADD2.F32 R8, -RZ, R32.reuse.H0_H0 ;  /* 0x20000020ff087230 */ /* 0x104fe40000004100 */
[----:B------:R-:W-:-:S02]  /*1680*/  HADD2.F32 R32, -RZ, R32.H1_H1 ;  /* 0x30000020ff207230 */ /* 0x000fc40000004100 */
[--C-:B------:R-:W-:Y:S01]  /*1690*/  HADD2.F32 R9, -RZ, R33.reuse.H0_H0 ;  /* 0x20000021ff097230 */ /* 0x100fe20000004100 */
[----:B------:R-:W-:Y:S01]  /*16a0*/  FFMA.FTZ R8, R13, R8, R28 ;  /* 0x000000080d087223 */ /* 0x000fe2000001001c */
[----:B------:R-:W-:Y:S01]  /*16b0*/  HADD2.F32 R33, -RZ, R33.H1_H1 ;  /* 0x30000021ff217230 */ /* 0x000fe20000004100 */
[----:B------:R-:W-:Y:S02]  /*16c0*/  FFMA.FTZ R28, R15, R32, R12 ;  /* 0x000000200f1c7223 */ /* 0x000fe4000001000c */
[----:B------:R-:W2:Y:S02]  /*16d0*/  LDG.E.128.CONSTANT R12, [R60.64+0xe00] ;  /* 0x000e000a3c0c7981 */ /* 0x000ea4000c1e9d00 */
[----:B------:R-:W-:Y:S02]  /*16e0*/  FFMA.FTZ R29, R24, R33, R29 ;  /* 0x00000021181d7223 */ /* 0x000fe4000001001d */
[----:B------:R-:W0:Y:S01]  /*16f0*/  LDS.128 R24, [0x50] ;  /* 0x00005000ff187984 */ /* 0x000e220000000c00 */
[----:B------:R-:W-:Y:S01]  /*1700*/  FFMA.FTZ R31, R22, R9, R31 ;  /* 0x00000009161f7223 */ /* 0x000fe2000001001f */
[----:B------:R-:W-:-:S02]  /*1710*/  HADD2.F32 R9, -RZ, R10.H0_H0 ;  /* 0x2000000aff097230 */ /* 0x000fc40000004100 */
        /* <DEDUP_REMOVED lines=11> */
[----:B---3--:R-:W-:-:S03]  /*17d0*/  HADD2.F32 R34, -RZ, R36.H0_H0 ;  /* 0x20000024ff227230 */ /* 0x008fc60000004100 */
[----:B------:R-:W-:Y:S01]  /*17e0*/  FFMA.FTZ R56, R11, R35, R56 ;  /* 0x000000230b387223 */ /* 0x000fe20000010038 */
[----:B0-----:R-:W-:-:S05]  /*17f0*/  HADD2.F32 R9, -RZ, R24.H0_H0 ;  /* 0x20000018ff097230 */ /* 0x001fca0000004100 */
[----:B------:R-:W-:Y:S02]  /*1800*/  FFMA.FTZ R34, R9, R34, R8 ;  /* 0x0000002209227223 */ /* 0x000fe40000010008 */
[----:B------:R-:W3:Y:S01]  /*1810*/  LDG.E.128.CONSTANT R8, [R60.64+0x1200] ;  /* 0x0012000a3c087981 */ /* 0x000ee2000c1e9d00 */
[----:B------:R-:W-:Y:S02]  /*1820*/  HADD2.F32 R35, -RZ, R24.H1_H1 ;  /* 0x30000018ff237230 */ /* 0x000fe40000004100 */
[----:B------:R-:W-:Y:S02]  /*1830*/  HADD2.F32 R24, -RZ, R36.H1_H1 ;  /* 0x30000024ff187230 */ /* 0x000fe40000004100 */
[----:B------:R-:W-:-:S03]  /*1840*/  HADD2.F32 R36, -RZ, R25.H1_H1 ;  /* 0x30000019ff247230 */ /* 0x000fc60000004100 */
[----:B------:R-:W-:Y:S01]  /*1850*/  FFMA.FTZ R24, R35, R24, R28 ;  /* 0x0000001823187223 */ /* 0x000fe2000001001c */
[--C-:B------:R-:W-:Y:S02]  /*1860*/  HADD2.F32 R35, -RZ, R37.reuse.H0_H0 ;  /* 0x20000025ff237230 */ /* 0x100fe40000004100 */
[----:B------:R-:W-:Y:S02]  /*1870*/  HADD2.F32 R37, -RZ, R37.H1_H1 ;  /* 0x30000025ff257230 */ /* 0x000fe40000004100 */
[----:B------:R-:W-:Y:S02]  /*1880*/  HADD2.F32 R28, -RZ, R25.H0_H0 ;  /* 0x20000019ff1c7230 */ /* 0x000fe40000004100 */
[----:B------:R-:W-:Y:S01]  /*1890*/  HADD2.F32 R25, -RZ, R38.H0_H0 ;  /* 0x20000026ff197230 */ /* 0x000fe20000004100 */
[----:B------:R-:W-:Y:S01]  /*18a0*/  FFMA.FTZ R36, R36, R37, R29 ;  /* 0x0000002524247223 */ /* 0x000fe2000001001d */
        /* <DEDUP_REMOVED lines=15> */
[--C-:B----4-:R-:W-:Y:S02]  /*19a0*/  HADD2.F32 R26, -RZ, R16.reuse.H0_H0 ;  /* 0x20000010ff1a7230 */ /* 0x110fe40000004100 */
[----:B------:R-:W-:-:S03]  /*19b0*/  HADD2.F32 R28, -RZ, R16.H1_H1 ;  /* 0x30000010ff1c7230 */ /* 0x000fc60000004100 */
[----:B------:R-:W-:Y:S02]  /*19c0*/  FFMA.FTZ R34, R25, R26, R34 ;  /* 0x0000001a19227223 */ /* 0x000fe40000010022 */
[----:B------:R-:W-:Y:S02]  /*19d0*/  FFMA.FTZ R28, R27, R28, R24 ;  /* 0x0000001c1b1c7223 */ /* 0x000fe40000010018 */
[----:B------:R-:W0:Y:S01]  /*19e0*/  LDS.128 R24, [0x70] ;  /* 0x00007000ff187984 */ /* 0x000e220000000c00 */
        /* <DEDUP_REMOVED lines=15> */
[----:B------:R-:W-:-:S03]  /*1ae0*/  HADD2.F32 R31, -RZ, R31.H1_H1 ;  /* 0x3000001fff1f7230 */ /* 0x000fc60000004100 */
[----:B------:R-:W-:Y:S02]  /*1af0*/  FFMA.FTZ R33, R16, R17, R33 ;  /* 0x0000001110217223 */ /* 0x000fe40000010021 */
[----:B------:R-:W-:Y:S01]  /*1b00*/  FFMA.FTZ R56, R31, R29, R56 ;  /* 0x0000001d1f387223 */ /* 0x000fe20000010038 */
[----:B------:R-:W1:Y:S01]  /*1b10*/  LDS.128 R16, [0x80] ;  /* 0x00008000ff107984 */ /* 0x000e620000000c00 */
[--C-:B0-----:R-:W-:Y:S02]  /*1b20*/  HADD2.F32 R29, -RZ, R24.reuse.H0_H0 ;  /* 0x20000018ff1d7230 */ /* 0x101fe40000004100 */
[----:B------:R-:W-:Y:S02]  /*1b30*/  HADD2.F32 R31, -RZ, R24.H1_H1 ;  /* 0x30000018ff1f7230 */ /* 0x000fe40000004100 */
[--C-:B--2---:R-:W-:Y:S02]  /*1b40*/  HADD2.F32 R24, -RZ, R12.reuse.H0_H0 ;  /* 0x2000000cff187230 */ /* 0x104fe40000004100 */
        /* <DEDUP_REMOVED lines=11> */
[----:B------:R-:W-:Y:S02]  /*1c00*/  HADD2.F32 R13, -RZ, R26.H1_H1 ;  /* 0x3000001aff0d7230 */ /* 0x000fe40000004100 */
[----:B------:R-:W-:-:S05]  /*1c10*/  HADD2.F32 R14, -RZ, R14.H1_H1 ;  /* 0x3000000eff0e7230 */ /* 0x000fca0000004100 */
[----:B------:R-:W-:Y:S01]  /*1c20*/  FFMA.FTZ R32, R13, R14, R32 ;  /* 0x0000000e0d207223 */ /* 0x000fe20000010020 */
[----:B------:R-:W-:Y:S02]  /*1c30*/  HADD2.F32 R14, -RZ, R27.H0_H0 ;  /* 0x2000001bff0e7230 */ /* 0x000fe40000004100 */
[--C-:B------:R-:W-:Y:S02]  /*1c40*/  HADD2.F32 R13, -RZ, R15.reuse.H0_H0 ;  /* 0x2000000fff0d7230 */ /* 0x100fe40000004100 */
[----:B------:R-:W-:Y:S02]  /*1c50*/  HADD2.F32 R24, -RZ, R26.H0_H0 ;  /* 0x2000001aff187230 */ /* 0x000fe40000004100 */
[----:B------:R-:W-:Y:S01]  /*1c60*/  HADD2.F32 R15, -RZ, R15.H1_H1 ;  /* 0x3000000fff0f7230 */ /* 0x000fe20000004100 */
[----:B------:R-:W-:Y:S01]  /*1c70*/  FFMA.FTZ R33, R14, R13, R33 ;  /* 0x0000000d0e217223 */ /* 0x000fe20000010021 */
[----:B------:R-:W-:Y:S02]  /*1c80*/  HADD2.F32 R27, -RZ, R27.H1_H1 ;  /* 0x3000001bff1b7230 */ /* 0x000fe40000004100 */
[----:B-1----:R-:W-:-:S02]  /*1c90*/  HADD2.F32 R13, -RZ, R16.H0_H0 ;  /* 0x20000010ff0d7230 */ /* 0x002fc40000004100 */
[--C-:B-----5:R-:W-:Y:S01]  /*1ca0*/  HADD2.F32 R14, -RZ, R20.reuse.H0_H0 ;  /* 0x20000014ff0e7230 */ /* 0x120fe20000004100 */
[----:B------:R-:W-:Y:S01]  /*1cb0*/  FFMA.FTZ R37, R24, R25, R37 ;  /* 0x0000001918257223 */ /* 0x000fe20000010025 */
[----:B------:R-:W-:Y:S01]  /*1cc0*/  HADD2.F32 R24, -RZ, R20.H1_H1 ;  /* 0x30000014ff187230 */ /* 0x000fe20000004100 */
[----:B------:R-:W-:Y:S01]  /*1cd0*/  FFMA.FTZ R56, R27, R15, R56 ;  /* 0x0000000f1b387223 */ /* 0x000fe20000010038 */
[----:B------:R-:W-:Y:S01]  /*1ce0*/  HADD2.F32 R15, -RZ, R16.H1_H1 ;  /* 0x30000010ff0f7230 */ /* 0x000fe20000004100 */
[----:B------:R-:W-:Y:S01]  /*1cf0*/  FFMA.FTZ R34, R13, R14, R34 ;  /* 0x0000000e0d227223 */ /* 0x000fe20000010022 */
[--C-:B------:R-:W-:Y:S02]  /*1d00*/  HADD2.F32 R14, -RZ, R22.reuse.H0_H0 ;  /* 0x20000016ff0e7230 */ /* 0x100fe40000004100 */
[----:B------:R-:W-:Y:S02]  /*1d10*/  HADD2.F32 R13, -RZ, R22.H1_H1 ;  /* 0x30000016ff0d7230 */ /* 0x000fe40000004100 */
[----:B------:R-:W-:-:S02]  /*1d20*/  HADD2.F32 R20, -RZ, R21.H0_H0 ;  /* 0x20000015ff147230 */ /* 0x000fc40000004100 */
[--C-:B------:R-:W-:Y:S01]  /*1d30*/  HADD2.F32 R22, -RZ, R17.reuse.H0_H0 ;  /* 0x20000011ff167230 */ /* 0x100fe20000004100 */
[----:B------:R-:W-:Y:S01]  /*1d40*/  FFMA.FTZ R12, R15, R24, R12 ;  /* 0x000000180f0c7223 */ /* 0x000fe2000001000c */
[----:B------:R-:W-:Y:S02]  /*1d50*/  HADD2.F32 R24, -RZ, R17.H1_H1 ;  /* 0x30000011ff187230 */ /* 0x000fe40000004100 */
[----:B------:R-:W-:Y:S01]  /*1d60*/  HADD2.F32 R21, -RZ, R21.H1_H1 ;  /* 0x30000015ff157230 */ /* 0x000fe20000004100 */
[----:B------:R-:W-:Y:S01]  /*1d70*/  FFMA.FTZ R20, R22, R20, R35 ;  /* 0x0000001416147223 */ /* 0x000fe20000010023 */
[----:B------:R-:W-:Y:S02]  /*1d80*/  HADD2.F32 R17, -RZ, R18.H0_H0 ;  /* 0x20000012ff117230 */ /* 0x000fe40000004100 */
[----:B---3--:R-:W-:Y:S02]  /*1d90*/  HADD2.F32 R22, -RZ, R8.H0_H0 ;  /* 0x20000008ff167230 */ /* 0x008fe40000004100 */
[----:B0-----:R-:W-:-:S02]  /*1da0*/  HADD2.F32 R27, -RZ, R28.H1_H1 ;  /* 0x3000001cff1b7230 */ /* 0x001fc40000004100 */
[----:B------:R-:W-:Y:S02]  /*1db0*/  HADD2.F32 R8, -RZ, R8.H1_H1 ;  /* 0x30000008ff087230 */ /* 0x000fe40000004100 */
        /* <DEDUP_REMOVED lines=9> */
[----:B------:R-:W-:-:S02]  /*1e50*/  FFMA.FTZ R17, R17, R24, R20 ;  /* 0x0000001811117223 */ /* 0x000fc40000010014 */
[----:B------:R-:W-:Y:S01]  /*1e60*/  FADD.FTZ R22, R22, R27 ;  /* 0x0000001b16167221 */ /* 0x000fe20000010000 */
[----:B------:R-:W-:Y:S01]  /*1e70*/  HADD2.F32 R12, -RZ, R10.H0_H0 ;  /* 0x2000000aff0c7230 */ /* 0x000fe20000004100 */
[----:B------:R-:W-:Y:S01]  /*1e80*/  FFMA.FTZ R8, R8, R9, R21 ;  /* 0x0000000908087223 */ /* 0x000fe20000010015 */
[----:B------:R-:W-:Y:S01]  /*1e90*/  HADD2.F32 R9, -RZ, R30.H0_H0 ;  /* 0x2000001eff097230 */ /* 0x000fe20000004100 */
[----:B------:R-:W0:Y:S01]  /*1ea0*/  I2F R21, R45 ;  /* 0x0000002d00157306 */ /* 0x000e220000201400 */
[----:B------:R-:W-:Y:S01]  /*1eb0*/  HADD2.F32 R18, -RZ, R18.H1_H1 ;  /* 0x30000012ff127230 */ /* 0x000fe20000004100 */
[----:B------:R-:W-:Y:S01]  /*1ec0*/  FADD.FTZ R17, R17, R22 ;  /* 0x0000001611117221 */ /* 0x000fe20000010000 */
[----:B------:R-:W-:Y:S02]  /*1ed0*/  HADD2.F32 R16, -RZ, R23.H0_H0 ;  /* 0x20000017ff107230 */ /* 0x000fe40000004100 */
[----:B------:R-:W-:Y:S01]  /*1ee0*/  HADD2.F32 R15, -RZ, R19.H0_H0 ;  /* 0x20000013ff0f7230 */ /* 0x000fe20000004100 */
[----:B------:R-:W-:Y:S01]  /*1ef0*/  FFMA.FTZ R9, R9, R12, R14 ;  /* 0x0000000c09097223 */ /* 0x000fe2000001000e */
[----:B------:R-:W-:Y:S01]  /*1f00*/  HADD2.F32 R10, -RZ, R10.H1_H1 ;  /* 0x3000000aff0a7230 */ /* 0x000fe20000004100 */
        /* <DEDUP_REMOVED lines=28> */
.L_x_17858:
[----:B------:R-:W-:-:S05]  /*20d0*/  IMAD.MOV.U32 R9, RZ, RZ, -0x800001 ;  /* 0xff7fffffff097424 */ /* 0x000fca00078e00ff */
[----:B------:R0:W-:Y:S02]  /*20e0*/  STS [R48], R9 ;  /* 0x0000000930007388 */ /* 0x0001e40000000800 */
.L_x_17859:
[----:B------:R-:W-:Y:S05]  /*20f0*/  BSYNC B1 ;  /* 0x0000000000017941 */ /* 0x000fea0003800000 */
.L_x_17857:
        /* <DEDUP_REMOVED lines=10> */
.L_x_17856:
[----:B------:R-:W-:Y:S05]  /*21a0*/  BSYNC B0 ;  /* 0x0000000000007941 */ /* 0x000fea0003800000 */
.L_x_17855:
        /* <DEDUP_REMOVED lines=42> */
.L_x_17865:
        /* <DEDUP_REMOVED lines=11> */
.L_x_17864:
[----:B------:R-:W-:Y:S05]  /*2500*/  BSYNC B1 ;  /* 0x0000000000017941 */ /* 0x000fea0003800000 */
.L_x_17863:
        /* <DEDUP_REMOVED lines=10> */
.L_x_17868:
        /* <DEDUP_REMOVED lines=29> */
[----:B------:R-:W-:Y:S01]  /*2780*/  FADD.FTZ R24, -R3, R24 ;  /* 0x0000001803187221 */ /* 0x000fe20000010100 */
[----:B------:R-:W1:Y:S01]  /*2790*/  MUFU.EX2 R15, R15 ;  /* 0x0000000f000f7308 */ /* 0x000e620000000800 */
[----:B------:R-:W-:Y:S01]  /*27a0*/  FMUL.FTZ R21, R22, 1.4426950216293334961 ;  /* 0x3fb8aa3b16157820 */ /* 0x000fe20000410000 */
[----:B------:R-:W5:Y:S01]  /*27b0*/  LDS R20, [R8+0x1400] ;  /* 0x0014000008147984 */ /* 0x000f620000000800 */
[----:B------:R-:W-:-:S02]  /*27c0*/  FMUL.FTZ R23, R24, 1.4426950216293334961 ;  /* 0x3fb8aa3b18177820 */ /* 0x000fc40000410000 */
[C---:B------:R-:W-:Y:S01]  /*27d0*/  FADD.FTZ R26, -R3.reuse, R26 ;  /* 0x0000001a031a7221 */ /* 0x040fe20000010100 */
[----:B------:R-:W5:Y:S01]  /*27e0*/  LDS R22, [R8+0x1600] ;  /* 0x0016000008167984 */ /* 0x000f620000000800 */
[----:B------:R-:W-:Y:S01]  /*27f0*/  FADD.FTZ R28, -R3, R28 ;  /* 0x0000001c031c7221 */ /* 0x000fe20000010100 */
[----:B------:R-:W2:Y:S01]  /*2800*/  MUFU.EX2 R17, R17 ;  /* 0x0000001100117308 */ /* 0x000ea20000000800 */
[----:B------:R-:W-:Y:S01]  /*2810*/  FMUL.FTZ R26, R26, 1.4426950216293334961 ;  /* 0x3fb8aa3b1a1a7820 */ /* 0x000fe20000410000 */
[----:B------:R-:W5:Y:S01]  /*2820*/  LDS R24, [R8+0x1800] ;  /* 0x0018000008187984 */ /* 0x000f620000000800 */
[----:B------:R-:W-:-:S03]  /*2830*/  FMUL.FTZ R28, R28, 1.4426950216293334961 ;  /* 0x3fb8aa3b1c1c7820 */ /* 0x000fc60000410000 */
[----:B----4-:R-:W-:Y:S02]  /*2840*/  STS [R8+-0x200], R13 ;  /* 0xfffe000d08007388 */ /* 0x010fe40000000800 */
        /* <DEDUP_REMOVED lines=28> */
[----:B---3--:R-:W-:Y:S01]  /*2a10*/  STS [R8+0x800], R23 ;  /* 0x0008001708007388 */ /* 0x008fe20000000800 */
[----:B------:R-:W-:Y:S02]  /*2a20*/  FADD.FTZ R24, -R3, R24 ;  /* 0x0000001803187221 */ /* 0x000fe40000010100 */
        /* <DEDUP_REMOVED lines=28> */
.L_x_17867:
[----:B------:R-:W-:Y:S05]  /*2bf0*/  BSYNC B1 ;  /* 0x0000000000017941 */ /* 0x000fea0003800000 */
.L_x_17866:
        /* <DEDUP_REMOVED lines=55> */
.L_x_17870:
[----:B------:R-:W-:Y:S05]  /*2f70*/  BSYNC B1 ;  /* 0x0000000000017941 */ /* 0x000fea0003800000 */
.L_x_17869:
        /* <DEDUP_REMOVED lines=26> */
.L_x_17862:
[----:B------:R-:W-:Y:S05]  /*3120*/  BSYNC B0 ;  /* 0x0000000000007941 */ /* 0x000fea0003800000 */
.L_x_17861:
        /* <DEDUP_REMOVED lines=34> */
.L_x_17875:
        /* <DEDUP_REMOVED lines=8> */
.L_x_17874:
[----:B------:R-:W-:Y:S05]  /*33d0*/  BSYNC B1 ;  /* 0x0000000000017941 */ /* 0x000fea0003800000 */
.L_x_17873:
        /* <DEDUP_REMOVED lines=10> */
.L_x_17878:
        /* <DEDUP_REMOVED lines=52> */
.L_x_17877:
[----:B------:R-:W-:Y:S05]  /*37c0*/  BSYNC B1 ;  /* 0x0000000000017941 */ /* 0x000fea0003800000 */
.L_x_17876:
        /* <DEDUP_REMOVED lines=31> */
.L_x_17880:
[----:B------:R-:W-:Y:S05]  /*39c0*/  BSYNC B1 ;  /* 0x0000000000017941 */ /* 0x000fea0003800000 */
.L_x_17879:
        /* <DEDUP_REMOVED lines=14> */
.L_x_17872:
[----:B------:R-:W-:Y:S05]  /*3ab0*/  BSYNC B0 ;  /* 0x0000000000007941 */ /* 0x000fea0003800000 */
.L_x_17871:
        /* <DEDUP_REMOVED lines=10> */
[----:B------:R-:W-:Y:S05]  /*3b60*/  BRA `(.L_x_17883) ;  /* 0x0000240000007947 */ /* 0x000fea0003800000 */
.L_x_17882:
        /* <DEDUP_REMOVED lines=23> */
[----:B------:R-:W-:Y:S01]  /*3ce0*/  IMAD.MOV.U32 R27, RZ, RZ, RZ ;  /* 0x000000ffff1b7224 */ /* 0x000fe200078e00ff */
[----:B------:R-:W-:Y:S01]  /*3cf0*/  CS2R R24, SRZ ;  /* 0x0000000000187805 */ /* 0x000fe2000001ff00 */
[----:B------:R-:W-:Y:S01]  /*3d00*/  IMAD.MOV.U32 R0, RZ, RZ, RZ ;  /* 0x000000ffff007224 */ /* 0x000fe200078e00ff */
        /* <DEDUP_REMOVED lines=15> */
[----:B------:R-:W-:-:S04]  /*3e00*/  IMAD R3, R11, R2, RZ ;  /* 0x000000020b037224 */ /* 0x000fc800078e02ff */
[----:B------:R-:W-:-:S04]  /*3e10*/  IMAD.HI.U32 R3, R9, R3, R8 ;  /* 0x0000000309037227 */ /* 0x000fc800078e0008 */
.L_x_17906:
        /* <DEDUP_REMOVED lines=44> */
[----:B------:R-:W-:-:S03]  /*40e0*/  ISETP.NE.AND P0, PT, R35, RZ, PT ;  /* 0x000000ff2300720c */ /* 0x000fc60003f05270 */
[----:B------:R-:W0:Y:S04]  /*40f0*/  LDS.128 R8, [R34+-0x10] ;  /* 0xfffff00022087984 */ /* 0x000e280000000c00 */
[----:B------:R-:W1:Y:S01]  /*4100*/  LDS.128 R12, [R34] ;  /* 0x00000000220c7984 */ /* 0x000e620000000c00 */
[----:B0-----:R-:W-:Y:S02]  /*4110*/  F2FP.PACK_AB R48, R11, R10 ;  /* 0x0000000a0b30723e */ /* 0x001fe400000000ff */
[----:B------:R-:W-:Y:S01]  /*4120*/  F2FP.PACK_AB R51, R9, R8 ;  /* 0x000000080933723e */ /* 0x000fe200000000ff */
[----:B------:R-:W-:Y:S01]  /*4130*/  BSSY B2, `(.L_x_17886) ;  /* 0x0000033000027945 */ /* 0x000fe20003800000 */
[----:B-1----:R-:W-:Y:S02]  /*4140*/  F2FP.PACK_AB R53, R13, R12 ;  /* 0x0000000c0d35723e */ /* 0x002fe400000000ff */
[----:B------:R-:W-:-:S02]  /*4150*/  F2FP.PACK_AB R50, R15, R14 ;  /* 0x0000000e0f32723e */ /* 0x000fc400000000ff */
        /* <DEDUP_REMOVED lines=9> */
[----:B------:R-:W-:-:S04]  /*41f0*/  IADD3 R20, P1, R45, R62, RZ ;  /* 0x0000003e2d147210 */ /* 0x000fc80007f3e0ff */
[-C--:B------:R-:W-:Y:S02]  /*4200*/  LEA.HI.X.SX32 R11, R47, R23.reuse, 0x1, P2 ;  /* 0x000000172f0b7211 */ /* 0x080fe400010f0eff */
[----:B------:R-:W-:Y:S02]  /*4210*/  LEA.HI.X.SX32 R9, R46, R23, 0x1, P4 ;  /* 0x000000172e097211 */ /* 0x000fe400020f0eff */
[----:B------:R-:W-:Y:S02]  /*4220*/  LEA.HI.X R19, R10, c[0x0][0x17c], R11, 0x1, P3 ;  /* 0x00005f000a137a11 */ /* 0x000fe400018f0c0b */
[----:B------:R-:W-:Y:S02]  /*4230*/  LEA.HI.X R17, R8, c[0x0][0x17c], R9, 0x1, P5 ;  /* 0x00005f0008117a11 */ /* 0x000fe400028f0c09 */
[----:B------:R-:W-:Y:S01]  /*4240*/  LEA R60, P2, R20, c[0x0][0x178], 0x1 ;  /* 0x00005e00143c7a11 */ /* 0x000fe200078408ff */
[----:B------:R0:W5:Y:S01]  /*4250*/  LDG.E.128.CONSTANT R8, [R18.64] ;  /* 0x0000000a12087981 */ /* 0x000162000c1e9d00 */
[----:B------:R-:W-:Y:S06]  /*4260*/  @P0 BRA `(.L_x_17887) ;  /* 0x000001f000000947 */ /* 0x000fec0003800000 */
[C---:B------:R-:W-:Y:S02]  /*4270*/  IADD3 R12, R36.reuse, 0x2, RZ ;  /* 0x00000002240c7810 */ /* 0x040fe40007ffe0ff */
[----:B------:R-:W-:-:S02]  /*4280*/  IADD3 R14, R36, 0x3, RZ ;  /* 0x00000003240e7810 */ /* 0x000fc40007ffe0ff */
[-C--:B------:R-:W-:Y:S02]  /*4290*/  ISETP.GE.AND P5, PT, R12, R57.reuse, PT ;  /* 0x000000390c00720c */ /* 0x080fe40003fa6270 */
[----:B------:R-:W-:Y:S02]  /*42a0*/  IADD3 R12, R36, 0x4, RZ ;  /* 0x00000004240c7810 */ /* 0x000fe40007ffe0ff */
[-C--:B------:R-:W-:Y:S02]  /*42b0*/  ISETP.GE.AND P3, PT, R14, R57.reuse, PT ;  /* 0x000000390e00720c */ /* 0x080fe40003f66270 */
[----:B------:R-:W-:Y:S02]  /*42c0*/  ISETP.GE.AND P6, PT, R12, R57, PT ;  /* 0x000000390c00720c */ /* 0x000fe40003fc6270 */
[----:B------:R-:W-:Y:S02]  /*42d0*/  IADD3 R12, R36, 0x6, RZ ;  /* 0x00000006240c7810 */ /* 0x000fe40007ffe0ff */
[----:B-----5:R-:W-:-:S02]  /*42e0*/  PRMT R14, R9, 0x7632, R14 ;  /* 0x00007632090e7816 */ /* 0x020fc4000000000e */
[----:B------:R-:W-:Y:S02]  /*42f0*/  SEL R9, R9, RZ, !P5 ;  /* 0x000000ff09097207 */ /* 0x000fe40006800000 */
[-C--:B------:R-:W-:Y:S02]  /*4300*/  ISETP.GE.AND P5, PT, R12, R57.reuse, PT ;  /* 0x000000390c00720c */ /* 0x080fe40003fa6270 */
[----:B------:R-:W-:Y:S02]  /*4310*/  IADD3 R22, R36, 0x5, RZ ;  /* 0x0000000524167810 */ /* 0x000fe40007ffe0ff */
[----:B------:R-:W-:Y:S02]  /*4320*/  SEL R13, R11, RZ, !P5 ;  /* 0x000000ff0b0d7207 */ /* 0x000fe40006800000 */
[----:B------:R-:W-:Y:S02]  /*4330*/  ISETP.GE.AND P4, PT, R22, R57, PT ;  /* 0x000000391600720c */ /* 0x000fe40003f86270 */
[----:B------:R-:W-:-:S02]  /*4340*/  IADD3 R52, R36, 0x7, RZ ;  /* 0x0000000724347810 */ /* 0x000fc40007ffe0ff */
[----:B------:R-:W-:Y:S02]  /*4350*/  PRMT R11, R10, 0x7632, R11 ;  /* 0x000076320a0b7816 */ /* 0x000fe4000000000b */
[----:B------:R-:W-:Y:S02]  /*4360*/  IADD3 R22, R36, 0x1, RZ ;  /* 0x0000000124167810 */ /* 0x000fe40007ffe0ff */
[----:B------:R-:W-:Y:S02]  /*4370*/  SEL R14, R14, RZ, !P3 ;  /* 0x000000ff0e0e7207 */ /* 0x000fe40005800000 */
[----:B------:R-:W-:Y:S02]  /*4380*/  ISETP.GE.AND P3, PT, R52, R57, PT ;  /* 0x000000393400720c */ /* 0x000fe40003f66270 */
[----:B------:R-:W-:Y:S02]  /*4390*/  SEL R12, R10, RZ, !P6 ;  /* 0x000000ff0a0c7207 */ /* 0x000fe40007000000 */
[----:B------:R-:W-:-:S02]  /*43a0*/  PRMT R15, R11, 0x7632, R15 ;  /* 0x000076320b0f7816 */ /* 0x000fc4000000000f */
[-C--:B------:R-:W-:Y:S02]  /*43b0*/  ISETP.GE.AND P6, PT, R22, R57.reuse, PT ;  /* 0x000000391600720c */ /* 0x080fe40003fc6270 */
[----:B------:R-:W-:Y:S02]  /*43c0*/  ISETP.GE.AND P5, PT, R36, R57, PT ;  /* 0x000000392400720c */ /* 0x000fe40003fa6270 */
        /* <DEDUP_REMOVED lines=9> */
.L_x_17887:
[----:B------:R-:W-:Y:S05]  /*4460*/  BSYNC B2 ;  /* 0x0000000000027941 */ /* 0x000fea0003800000 */
.L_x_17886:
        /* <DEDUP_REMOVED lines=13> */
[C---:B------:R-:W-:Y:S02]  /*4540*/  SEL R21, R13.reuse, RZ, !P5 ;  /* 0x000000ff0d157207 */ /* 0x040fe40006800000 */
[----:B------:R-:W-:Y:S02]  /*4550*/  ISETP.GE.AND P5, PT, R18, R57, PT ;  /* 0x000000391200720c */ /* 0x000fe40003fa6270 */
[----:B------:R-:W-:Y:S02]  /*4560*/  PRMT R22, R13, 0x7632, R22 ;  /* 0x000076320d167816 */ /* 0x000fe40000000016 */
[----:B------:R-:W-:Y:S02]  /*4570*/  IADD3 R18, R36, 0x7, RZ ;  /* 0x0000000724127810 */ /* 0x000fe40007ffe0ff */
[----:B------:R-:W-:-:S02]  /*4580*/  SEL R22, R22, RZ, !P3 ;  /* 0x000000ff16167207 */ /* 0x000fc40005800000 */
        /* <DEDUP_REMOVED lines=17> */
.L_x_17889:
[----:B------:R-:W-:Y:S05]  /*46a0*/  BSYNC B2 ;  /* 0x0000000000027941 */ /* 0x000fea0003800000 */
.L_x_17888:
[----:B01----:R-:W-:Y:S01]  /*46b0*/  HMUL2 R18, R48, R13 ;  /* 0x0000000d30127232 */ /* 0x003fe20000000000 */
[----:B------:R-:W-:Y:S01]  /*46c0*/  BSSY B2, `(.L_x_17890) ;  /* 0x0000024000027945 */ /* 0x000fe20003800000 */
[----:B------:R-:W-:-:S02]  /*46d0*/  HFMA2.MMA R13, R51, R8, R9 ;  /* 0x00000008330d7235 */ /* 0x000fc40000000009 */
        /* <DEDUP_REMOVED lines=12> */
[----:B-----5:R-:W-:Y:S02]  /*47a0*/  SEL R21, R17, RZ, !P5 ;  /* 0x000000ff11157207 */ /* 0x020fe40006800000 */
[----:B------:R-:W-:-:S02]  /*47b0*/  ISETP.GE.AND P5, PT, R8, R57, PT ;  /* 0x000000390800720c */ /* 0x000fc40003fa6270 */
[----:B------:R-:W-:Y:S02]  /*47c0*/  PRMT R22, R17, 0x7632, R22 ;  /* 0x0000763211167816 */ /* 0x000fe40000000016 */
[----:B------:R-:W-:Y:S02]  /*47d0*/  IADD3 R8, R36, 0x7, RZ ;  /* 0x0000000724087810 */ /* 0x000fe40007ffe0ff */
[----:B------:R-:W-:Y:S02]  /*47e0*/  SEL R22, R22, RZ, !P3 ;  /* 0x000000ff16167207 */ /* 0x000fe40005800000 */
[----:B------:R-:W-:Y:S02]  /*47f0*/  ISETP.GE.AND P3, PT, R8, R57, PT ;  /* 0x000000390800720c */ /* 0x000fe40003f66270 */
[----:B------:R-:W-:Y:S02]  /*4800*/  IADD3 R8, R36, 0x1, RZ ;  /* 0x0000000124087810 */ /* 0x000fe40007ffe0ff */
[----:B------:R-:W-:-:S02]  /*4810*/  SEL R9, R18, RZ, !P6 ;  /* 0x000000ff12097207 */ /* 0x000fc40007000000 */
[-C--:B------:R-:W-:Y:S02]  /*4820*/  ISETP.GE.AND P6, PT, R8, R57.reuse, PT ;  /* 0x000000390800720c */ /* 0x080fe40003fc6270 */
[C---:B------:R-:W-:Y:S02]  /*4830*/  SEL R8, R19.reuse, RZ, !P5 ;  /* 0x000000ff13087207 */ /* 0x040fe40006800000 */
        /* <DEDUP_REMOVED lines=12> */
.L_x_17891:
[----:B------:R-:W-:Y:S05]  /*4900*/  BSYNC B2 ;  /* 0x0000000000027941 */ /* 0x000fea0003800000 */
.L_x_17890:
[----:B-----5:R-:W-:Y:S01]  /*4910*/  HMUL2 R8, R48, R17 ;  /* 0x0000001130087232 */ /* 0x020fe20000000000 */
[----:B------:R-:W-:Y:S01]  /*4920*/  LEA.HI.X.SX32 R9, R45, R23, 0x1, P1 ;  /* 0x000000172d097211 */ /* 0x000fe200008f0eff */
[----:B------:R-:W-:Y:S01]  /*4930*/  HFMA2.MMA R12, R53, R14, R12 ;  /* 0x0000000e350c7235 */ /* 0x000fe2000000000c */
[----:B------:R-:W-:Y:S01]  /*4940*/  HFMA2 R13, R53, R10, R13 ;  /* 0x0000000a350d7231 */ /* 0x000fe2000000000d */
[----:B------:R-:W-:Y:S01]  /*4950*/  BSSY B2, `(.L_x_17892) ;  /* 0x000002f000027945 */ /* 0x000fe20003800000 */
[----:B------:R-:W-:Y:S01]  /*4960*/  LEA.HI.X R61, R20, c[0x0][0x17c], R9, 0x1, P2 ;  /* 0x00005f00143d7a11 */ /* 0x000fe200010f0c09 */
[----:B------:R-:W-:Y:S01]  /*4970*/  HFMA2.MMA R20, R51, R16, R8 ;  /* 0x0000001033147235 */ /* 0x000fe20000000008 */
[-C--:B------:R-:W-:Y:S02]  /*4980*/  IADD3 R8, P6, R44, R62.reuse, RZ ;  /* 0x0000003e2c087210 */ /* 0x080fe40007fde0ff */
[----:B------:R-:W-:-:S02]  /*4990*/  IADD3 R9, P5, R42, R62, RZ ;  /* 0x0000003e2a097210 */ /* 0x000fc40007fbe0ff */
[-C--:B------:R-:W-:Y:S01]  /*49a0*/  IADD3 R52, P1, R41, R62.reuse, RZ ;  /* 0x0000003e29347210 */ /* 0x080fe20007f3e0ff */
[----:B------:R-:W-:Y:S01]  /*49b0*/  HFMA2 R21, R50, R15, R12 ;  /* 0x0000000f32157231 */ /* 0x000fe2000000000c */
[-C--:B------:R-:W-:Y:S02]  /*49c0*/  IADD3 R16, P2, R40, R62.reuse, RZ ;  /* 0x0000003e28107210 */ /* 0x080fe40007f5e0ff */
[-C--:B------:R-:W-:Y:S01]  /*49d0*/  IADD3 R55, P3, R39, R62.reuse, RZ ;  /* 0x0000003e27377210 */ /* 0x080fe20007f7e0ff */
[----:B------:R-:W-:Y:S01]  /*49e0*/  HFMA2 R22, R53, R18, R20 ;  /* 0x0000001235167231 */ /* 0x000fe20000000014 */
[C---:B------:R-:W-:Y:S01]  /*49f0*/  HFMA2.MMA R20, R50.reuse, R11, R13 ;  /* 0x0000000b32147235 */ /* 0x040fe2000000000d */
[----:B------:R-:W-:Y:S01]  /*4a00*/  IADD3 R17, P4, R38, R62, RZ ;  /* 0x0000003e26117210 */ /* 0x000fe20007f9e0ff */
[----:B------:R0:W5:Y:S01]  /*4a10*/  LDG.E.128.CONSTANT R12, [R60.64] ;  /* 0x0000000a3c0c7981 */ /* 0x000162000c1e9d00 */
[----:B------:R-:W-:Y:S02]  /*4a20*/  LEA.HI.X.SX32 R11, R44, R23, 0x1, P6 ;  /* 0x000000172c0b7211 */ /* 0x000fe400030f0eff */
[----:B------:R-:W-:Y:S01]  /*4a30*/  HFMA2.MMA R22, R50, R19, R22 ;  /* 0x0000001332167235 */ /* 0x000fe20000000016 */
[----:B------:R-:W-:Y:S05]  /*4a40*/  @P0 BRA `(.L_x_17893) ;  /* 0x000001f000000947 */ /* 0x000fea0003800000 */
[----:B------:R-:W-:Y:S02]  /*4a50*/  IADD3 R10, R36, 0x2, RZ ;  /* 0x00000002240a7810 */ /* 0x000fe40007ffe0ff */
[----:B-----5:R-:W-:-:S02]  /*4a60*/  PRMT R56, R13, 0x7632, R56 ;  /* 0x000076320d387816 */ /* 0x020fc40000000038 */
[-C--:B------:R-:W-:Y:S02]  /*4a70*/  ISETP.GE.AND P6, PT, R10, R57.reuse, PT ;  /* 0x000000390a00720c */ /* 0x080fe40003fc6270 */
[----:B------:R-:W-:Y:S02]  /*4a80*/  IADD3 R10, R36, 0x3, RZ ;  /* 0x00000003240a7810 */ /* 0x000fe40007ffe0ff */
[----:B------:R-:W-:Y:S02]  /*4a90*/  SEL R19, R13, RZ, !P6 ;  /* 0x000000ff0d137207 */ /* 0x000fe40007000000 */
[----:B------:R-:W-:Y:S02]  /*4aa0*/  ISETP.GE.AND P6, PT, R10, R57, PT ;  /* 0x000000390a00720c */ /* 0x000fe40003fc6270 */
[----:B------:R-:W-:Y:S02]  /*4ab0*/  IADD3 R10, R36, 0x4, RZ ;  /* 0x00000004240a7810 */ /* 0x000fe40007ffe0ff */
[----:B------:R-:W-:-:S02]  /*4ac0*/  SEL R56, R56, RZ, !P6 ;  /* 0x000000ff38387207 */ /* 0x000fc40007000000 */
[-C--:B------:R-:W-:Y:S02]  /*4ad0*/  ISETP.GE.AND P6, PT, R10, R57.reuse, PT ;  /* 0x000000390a00720c */ /* 0x080fe40003fc6270 */
[----:B------:R-:W-:Y:S02]  /*4ae0*/  IADD3 R10, R36, 0x5, RZ ;  /* 0x00000005240a7810 */ /* 0x000fe40007ffe0ff */
[----:B------:R-:W-:Y:S02]  /*4af0*/  SEL R18, R14, RZ, !P6 ;  /* 0x000000ff0e127207 */ /* 0x000fe40007000000 */
[----:B------:R-:W-:Y:S02]  /*4b00*/  ISETP.GE.AND P6, PT, R10, R57, PT ;  /* 0x000000390a00720c */ /* 0x000fe40003fc6270 */
[----:B0-----:R-:W-:Y:S02]  /*4b10*/  PRMT R61, R14, 0x7632, R61 ;  /* 0x000076320e3d7816 */ /* 0x001fe4000000003d */
[----:B------:R-:W-:-:S02]  /*4b20*/  IADD3 R10, R36, 0x6, RZ ;  /* 0x00000006240a7810 */ /* 0x000fc40007ffe0ff */
[----:B------:R-:W-:Y:S02]  /*4b30*/  SEL R61, R61, RZ, !P6 ;  /* 0x000000ff3d3d7207 */ /* 0x000fe40007000000 */
[-C--:B------:R-:W-:Y:S02]  /*4b40*/  ISETP.GE.AND P6, PT, R10, R57.reuse, PT ;  /* 0x000000390a00720c */ /* 0x080fe40003fc6270 */
[----:B------:R-:W-:Y:S02]  /*4b50*/  IADD3 R14, R36, 0x7, RZ ;  /* 0x00000007240e7810 */ /* 0x000fe40007ffe0ff */
[C---:B------:R-:W-:Y:S02]  /*4b60*/  SEL R10, R15.reuse, RZ, !P6 ;  /* 0x000000ff0f0a7207 */ /* 0x040fe40007000000 */
[----:B------:R-:W-:Y:S02]  /*4b70*/  ISETP.GE.AND P6, PT, R14, R57, PT ;  /* 0x000000390e00720c */ /* 0x000fe40003fc6270 */
[----:B------:R-:W-:-:S02]  /*4b80*/  PRMT R15, R15, 0x7632, R15 ;  /* 0x000076320f0f7816 */ /* 0x000fc4000000000f */
[----:B------:R-:W-:Y:S02]  /*4b90*/  IADD3 R14, R36, 0x1, RZ ;  /* 0x00000001240e7810 */ /* 0x000fe40007ffe0ff */
[----:B------:R-:W-:Y:S02]  /*4ba0*/  SEL R15, R15, RZ, !P6 ;  /* 0x000000ff0f0f7207 */ /* 0x000fe40007000000 */
[----:B------:R-:W-:Y:S02]  /*4bb0*/  ISETP.GE.AND P6, PT, R14, R57, PT ;  /* 0x000000390e00720c */ /* 0x000fe40003fc6270 */
[----:B------:R-:W-:Y:S02]  /*4bc0*/  PRMT R49, R12, 0x7632, R49 ;  /* 0x000076320c317816 */ /* 0x000fe40000000031 */
[----:B------:R-:W-:Y:S02]  /*4bd0*/  PRMT R13, R19, 0x5410, R56 ;  /* 0x00005410130d7816 */ /* 0x000fe40000000038 */
[----:B------:R-:W-:-:S02]  /*4be0*/  SEL R49, R49, RZ, !P6 ;  /* 0x000000ff31317207 */ /* 0x000fc40007000000 */
[----:B------:R-:W-:Y:S02]  /*4bf0*/  ISETP.GE.AND P6, PT, R36, R57, PT ;  /* 0x000000392400720c */ /* 0x000fe40003fc6270 */
[----:B------:R-:W-:Y:S02]  /*4c00*/  PRMT R14, R18, 0x5410, R61 ;  /* 0x00005410120e7816 */ /* 0x000fe4000000003d */
[----:B------:R-:W-:Y:S02]  /*4c10*/  SEL R12, R12, RZ, !P6 ;  /* 0x000000ff0c0c7207 */ /* 0x000fe40007000000 */
[----:B------:R-:W-:Y:S02]  /*4c20*/  PRMT R15, R10, 0x5410, R15 ;  /* 0x000054100a0f7816 */ /* 0x000fe4000000000f */
[----:B------:R-:W-:Y:S02]  /*4c30*/  PRMT R12, R12, 0x5410, R49 ;  /* 0x000054100c0c7816 */ /* 0x000fe40000000031 */
.L_x_17893:
[----:B------:R-:W-:Y:S05]  /*4c40*/  BSYNC B2 ;  /* 0x0000000000027941 */ /* 0x000fea0003800000 */
.L_x_17892:
[----:B------:R-:W-:Y:S01]  /*4c50*/  LEA R10, P6, R8, c[0x0][0x178], 0x1 ;  /* 0x00005e00080a7a11 */ /* 0x000fe200078c08ff */
[----:B-----5:R-:W-:-:S03]  /*4c60*/  HMUL2 R13, R48, R13 ;  /* 0x0000000d300d7232 */ /* 0x020fc60000000000 */
[----:B------:R-:W-:Y:S01]  /*4c70*/  LEA.HI.X R11, R8, c[0x0][0x17c], R11, 0x1, P6 ;  /* 0x00005f00080b7a11 */ /* 0x000fe200030f0c0b */
[----:B------:R-:W-:Y:S01]  /*4c80*/  HFMA2 R49, R51, R12, R13 ;  /* 0x0000000c33317231 */ /* 0x000fe2000000000d */
[----:B------:R-:W-:Y:S02]  /*4c90*/  LEA.HI.X.SX32 R8, R42, R23, 0x1, P5 ;  /* 0x000000172a087211 */ /* 0x000fe400028f0eff */
[C---:B------:R-:W-:Y:S01]  /*4ca0*/  LEA R12, P6, R9.reuse, c[0x0][0x178], 0x1 ;  /* 0x00005e00090c7a11 */ /* 0x040fe200078c08ff */
[----:B------:R-:W-:Y:S02]  /*4cb0*/  BSSY B2, `(.L_x_17894) ;  /* 0x0000024000027945 */ /* 0x000fe40003800000 */
[----:B------:R-:W-:Y:S01]  /*4cc0*/  HFMA2.MMA R49, R53, R14, R49 ;  /* 0x0000000e35317235 */ /* 0x000fe20000000031 */
[----:B------:R-:W-:Y:S02]  /*4cd0*/  LEA.HI.X R13, R9, c[0x0][0x17c], R8, 0x1, P6 ;  /* 0x00005f00090d7a11 */ /* 0x000fe400030f0c08 */
[----:B------:R-:W5:Y:S01]  /*4ce0*/  LDG.E.128.CONSTANT R8, [R10.64] ;  /* 0x0000000a0a087981 */ /* 0x000f62000c1e9d00 */
[----:B------:R-:W-:Y:S05]  /*4cf0*/  @P0 BRA `(.L_x_17895) ;  /* 0x000001f000000947 */ /* 0x000fea0003800000 */
[C---:B------:R-:W-:Y:S02]  /*4d00*/  IADD3 R14, R36.reuse, 0x2, RZ ;  /* 0x00000002240e7810 */ /* 0x040fe40007ffe0ff */
[----:B------:R-:W-:-:S02]  /*4d10*/  IADD3 R18, R36, 0x6, RZ ;  /* 0x0000000624127810 */ /* 0x000fc40007ffe0ff */
[-C--:B------:R-:W-:Y:S02]  /*4d20*/  ISETP.GE.AND P5, PT, R14, R57.reuse, PT ;  /* 0x000000390e00720c */ /* 0x080fe40003fa6270 */
[----:B------:R-:W-:Y:S02]  /*4d30*/  IADD3 R14, R36, 0x3, RZ ;  /* 0x00000003240e7810 */ /* 0x000fe40007ffe0ff */
[----:B-----5:R-:W-:Y:S02]  /*4d40*/  PRMT R19, R10, 0x7632, R19 ;  /* 0x000076320a137816 */ /* 0x020fe40000000013 */
[----:B------:R-:W-:Y:S02]  /*4d50*/  ISETP.GE.AND P6, PT, R14, R57, PT ;  /* 0x000000390e00720c */ /* 0x000fe40003fc6270 */
[C---:B------:R-:W-:Y:S02]  /*4d60*/  PRMT R14, R9.reuse, 0x7632, R14 ;  /* 0x00007632090e7816 */ /* 0x040fe4000000000e */
[----:B------:R-:W-:-:S02]  /*4d70*/  SEL R9, R9, RZ, !P5 ;  /* 0x000000ff09097207 */ /* 0x000fc40006800000 */
[----:B------:R-:W-:-:S04]  /*4d80*/  SEL R14, R14, RZ, !P6 ;  /* 0x000000ff0e0e7207 */ /* 0x000fc80007000000 */
[----:B------:R-:W-:Y:S02]  /*4d90*/  PRMT R9, R9, 0x5410, R14 ;  /* 0x0000541009097816 */ /* 0x000fe4000000000e */
[----:B------:R-:W-:-:S04]  /*4da0*/  IADD3 R14, R36, 0x4, RZ ;  /* 0x00000004240e7810 */ /* 0x000fc80007ffe0ff */
[----:B------:R-:W-:Y:S02]  /*4db0*/  ISETP.GE.AND P6, PT, R14, R57, PT ;  /* 0x000000390e00720c */ /* 0x000fe40003fc6270 */
[----:B------:R-:W-:-:S04]  /*4dc0*/  IADD3 R14, R36, 0x5, RZ ;  /* 0x00000005240e7810 */ /* 0x000fc80007ffe0ff */
[-C--:B------:R-:W-:Y:S02]  /*4dd0*/  ISETP.GE.AND P5, PT, R14, R57.reuse, PT ;  /* 0x000000390e00720c */ /* 0x080fe40003fa6270 */
[----:B------:R-:W-:Y:S02]  /*4de0*/  SEL R14, R10, RZ, !P6 ;  /* 0x000000ff0a0e7207 */ /* 0x000fe40007000000 */
[----:B------:R-:W-:Y:S02]  /*4df0*/  IADD3 R10, R36, 0x7, RZ ;  /* 0x00000007240a7810 */ /* 0x000fe40007ffe0ff */
[-C--:B------:R-:W-:Y:S02]  /*4e00*/  ISETP.GE.AND P6, PT, R18, R57.reuse, PT ;  /* 0x000000391200720c */ /* 0x080fe40003fc6270 */
[----:B------:R-:W-:Y:S02]  /*4e10*/  SEL R19, R19, RZ, !P5 ;  /* 0x000000ff13137207 */ /* 0x000fe40006800000 */
[----:B------:R-:W-:-:S02]  /*4e20*/  ISETP.GE.AND P5, PT, R10, R57, PT ;  /* 0x000000390a00720c */ /* 0x000fc40003fa6270 */
[----:B------:R-:W-:Y:S02]  /*4e30*/  IADD3 R18, R36, 0x1, RZ ;  /* 0x0000000124127810 */ /* 0x000fe40007ffe0ff */
[C---:B------:R-:W-:Y:S02]  /*4e40*/  PRMT R10, R11.reuse, 0x7632, R10 ;  /* 0x000076320b0a7816 */ /* 0x040fe4000000000a */
[----:B------:R-:W-:Y:S02]  /*4e50*/  SEL R11, R11, RZ, !P6 ;  /* 0x000000ff0b0b7207 */ /* 0x000fe40007000000 */
[-C--:B------:R-:W-:Y:S02]  /*4e60*/  ISETP.GE.AND P6, PT, R18, R57.reuse, PT ;  /* 0x000000391200720c */ /* 0x080fe40003fc6270 */
[----:B------:R-:W-:Y:S02]  /*4e70*/  SEL R18, R10, RZ, !P5 ;  /* 0x000000ff0a127207 */ /* 0x000fe40006800000 */
[----:B------:R-:W-:-:S02]  /*4e80*/  ISETP.GE.AND P5, PT, R36, R57, PT ;  /* 0x000000392400720c */ /* 0x000fc40003fa6270 */
[C---:B------:R-:W-:Y:S02]  /*4e90*/  PRMT R10, R8.reuse, 0x7632, R10 ;  /* 0x00007632080a7816 */ /* 0x040fe4000000000a */
[----:B------:R-:W-:Y:S02]  /*4ea0*/  SEL R8, R8, RZ, !P5 ;  /* 0x000000ff08087207 */ /* 0x000fe40006800000 */
[----:B0-----:R-:W-:Y:S02]  /*4eb0*/  SEL R61, R10, RZ, !P6 ;  /* 0x000000ff0a3d7207 */ /* 0x001fe40007000000 */
[----:B------:R-:W-:Y:S02]  /*4ec0*/  PRMT R10, R14, 0x5410, R19 ;  /* 0x000054100e0a7816 */ /* 0x000fe40000000013 */
[----:B------:R-:W-:Y:S02]  /*4ed0*/  PRMT R11, R11, 0x5410, R18 ;  /* 0x000054100b0b7816 */ /* 0x000fe40000000012 */
[----:B------:R-:W-:-:S02]  /*4ee0*/  PRMT R8, R8, 0x5410, R61 ;  /* 0x0000541008087816 */ /* 0x000fc4000000003d */
.L_x_17895:
[----:B------:R-:W-:Y:S05]  /*4ef0*/  BSYNC B2 ;  /* 0x0000000000027941 */ /* 0x000fea0003800000 */
.L_x_17894:
        /* <DEDUP_REMOVED lines=8> */
[-C--:B------:R-:W-:Y:S02]  /*4f80*/  ISETP.GE.AND P5, PT, R18, R57.reuse, PT ;  /* 0x000000391200720c */ /* 0x080fe40003fa6270 */
[C---:B------:R-:W-:Y:S02]  /*4f90*/  IADD3 R18, R36.reuse, 0x3, RZ ;  /* 0x0000000324127810 */ /* 0x040fe40007ffe0ff */
[----:B------:R-:W-:Y:S02]  /*4fa0*/  IADD3 R56, R36, 0x1, RZ ;  /* 0x0000000124387810 */ /* 0x000fe40007ffe0ff */
[----:B------:R-:W-:Y:S02]  /*4fb0*/  ISETP.GE.AND P6, PT, R18, R57, PT ;  /* 0x000000391200720c */ /* 0x000fe40003fc6270 */
        /* <DEDUP_REMOVED lines=12> */
[----:B------:R-:W-:Y:S02]  /*5080*/  SEL R14, R14, RZ, !P5 ;  /* 0x000000ff0e0e7207 */ /* 0x000fe40006800000 */
[----:B------:R-:W-:Y:S02]  /*5090*/  ISETP.GE.AND P5, PT, R18, R57, PT ;  /* 0x000000391200720c */ /* 0x000fe40003fa6270 */
[C---:B------:R-:W-:Y:S02]  /*50a0*/  PRMT R18, R15.reuse, 0x7632, R18 ;  /* 0x000076320f127816 */ /* 0x040fe40000000012 */
[----:B------:R-:W-:-:S02]  /*50b0*/  SEL R15, R15, RZ, !P6 ;  /* 0x000000ff0f0f7207 */ /* 0x000fc40007000000 */
[-C--:B------:R-:W-:Y:S02]  /*50c0*/  ISETP.GE.AND P6, PT, R56, R57.reuse, PT ;  /* 0x000000393800720c */ /* 0x080fe40003fc6270 */
[----:B------:R-:W-:Y:S02]  /*50d0*/  SEL R56, R18, RZ, !P5 ;  /* 0x000000ff12387207 */ /* 0x000fe40006800000 */
[----:B------:R-:W-:Y:S02]  /*50e0*/  ISETP.GE.AND P5, PT, R36, R57, PT ;  /* 0x000000392400720c */ /* 0x000fe40003fa6270 */
[C---:B------:R-:W-:Y:S02]  /*50f0*/  PRMT R18, R12.reuse, 0x7632, R18 ;  /* 0x000076320c127816 */ /* 0x040fe40000000012 */
[----:B------:R-:W-:Y:S02]  /*5100*/  SEL R12, R12, RZ, !P5 ;  /* 0x000000ff0c0c7207 */ /* 0x000fe40006800000 */
[----:B------:R-:W-:-:S02]  /*5110*/  SEL R19, R18, RZ, !P6 ;  /* 0x000000ff12137207 */ /* 0x000fc40007000000 */
[----:B------:R-:W-:Y:S02]  /*5120*/  PRMT R14, R9, 0x5410, R14 ;  /* 0x00005410090e7816 */ /* 0x000fe4000000000e */
[----:B------:R-:W-:Y:S02]  /*5130*/  PRMT R15, R15, 0x5410, R56 ;  /* 0x000054100f0f7816 */ /* 0x000fe40000000038 */
[----:B------:R-:W-:Y:S02]  /*5140*/  PRMT R12, R12, 0x5410, R19 ;  /* 0x000054100c0c7816 */ /* 0x000fe40000000013 */
.L_x_17897:
[----:B------:R-:W-:Y:S05]  /*5150*/  BSYNC B2 ;  /* 0x0000000000027941 */ /* 0x000fea0003800000 */
.L_x_17896:
[----:B------:R-:W-:Y:S01]  /*5160*/  HMUL2 R13, R48, R13 ;  /* 0x0000000d300d7232 */ /* 0x000fe20000000000 */
[----:B------:R-:W-:Y:S01]  /*5170*/  LEA.HI.X.SX32 R9, R41, R23, 0x1, P1 ;  /* 0x0000001729097211 */ /* 0x000fe200008f0eff */
[----:B------:R-:W-:Y:S01]  /*5180*/  HFMA2 R10, R53, R10, R8 ;  /* 0x0000000a350a7231 */ /* 0x000fe20000000008 */
[----:B------:R-:W-:-:S03]  /*5190*/  LEA R8, P5, R52, c[0x0][0x178], 0x1 ;  /* 0x00005e0034087a11 */ /* 0x000fc600078a08ff */
[----:B------:R-:W-:Y:S01]  /*51a0*/  HFMA2.MMA R13, R51, R12, R13 ;  /* 0x0000000c330d7235 */ /* 0x000fe2000000000d */
[----:B------:R-:W-:Y:S01]  /*51b0*/  LEA.HI.X R9, R52, c[0x0][0x17c], R9, 0x1, P5 ;  /* 0x00005f0034097a11 */ /* 0x000fe200028f0c09 */
[----:B------:R-:W-:Y:S01]  /*51c0*/  HFMA2 R52, R50, R11, R10 ;  /* 0x0000000b32347231 */ /* 0x000fe2000000000a */
[-C--:B------:R-:W-:Y:S02]  /*51d0*/  LEA.HI.X.SX32 R11, R40, R23.reuse, 0x1, P2 ;  /* 0x00000017280b7211 */ /* 0x080fe400010f0eff */
[----:B------:R-:W-:Y:S01]  /*51e0*/  LEA.HI.X.SX32 R10, R38, R23, 0x1, P4 ;  /* 0x00000017260a7211 */ /* 0x000fe200020f0eff */
[----:B------:R-:W-:Y:S01]  /*51f0*/  HFMA2.MMA R14, R53, R14, R13 ;  /* 0x0000000e350e7235 */ /* 0x000fe2000000000d */
[C---:B------:R-:W-:Y:S02]  /*5200*/  LEA R12, P1, R16.reuse, c[0x0][0x178], 0x1 ;  /* 0x00005e00100c7a11 */ /* 0x040fe400078208ff */
[----:B------:R-:W-:Y:S02]  /*5210*/  LEA R18, P5, R17, c[0x0][0x178], 0x1 ;  /* 0x00005e0011127a11 */ /* 0x000fe400078a08ff */
[----:B------:R-:W-:-:S02]  /*5220*/  LEA.HI.X R13, R16, c[0x0][0x17c], R11, 0x1, P1 ;  /* 0x00005f00100d7a11 */ /* 0x000fc400008f0c0b */
[----:B------:R-:W-:Y:S02]  /*5230*/  LEA.HI.X R19, R17, c[0x0][0x17c], R10, 0x1, P5 ;  /* 0x00005f0011137a11 */ /* 0x000fe400028f0c0a */
        /* <DEDUP_REMOVED lines=34> */
.L_x_17899:
[----:B------:R-:W-:Y:S05]  /*5460*/  BSYNC B2 ;  /* 0x0000000000027941 */ /* 0x000fea0003800000 */
.L_x_17898:
[----:B-----5:R-:W-:Y:S02]  /*5470*/  HMUL2 R16, R48, R9 ;  /* 0x0000000930107232 */ /* 0x020fe40000000000 */
[----:B------:R-:W-:Y:S02]  /*5480*/  HFMA2 R9, R50, R15, R14 ;  /* 0x0000000f32097231 */ /* 0x000fe4000000000e */
[----:B------:R-:W5:Y:S01]  /*5490*/  LDG.E.128.CONSTANT R12, [R12.64] ;  /* 0x0000000a0c0c7981 */ /* 0x000f62000c1e9d00 */
[----:B------:R-:W-:Y:S01]  /*54a0*/  BSSY B2, `(.L_x_17900) ;  /* 0x0000022000027945 */ /* 0x000fe20003800000 */
[----:B------:R-:W-:Y:S01]  /*54b0*/  HFMA2.MMA R8, R51, R8, R16 ;  /* 0x0000000833087235 */ /* 0x000fe20000000010 */
        /* <DEDUP_REMOVED lines=32> */
.L_x_17901:
[----:B------:R-:W-:Y:S05]  /*56c0*/  BSYNC B2 ;  /* 0x0000000000027941 */ /* 0x000fea0003800000 */
.L_x_17900:
[----:B------:R-:W-:Y:S01]  /*56d0*/  HFMA2 R8, R53, R10, R8 ;  /* 0x0000000a35087231 */ /* 0x000fe20000000008 */
[----:B------:R-:W-:Y:S01]  /*56e0*/  LEA.HI.X.SX32 R10, R39, R23, 0x1, P3 ;  /* 0x00000017270a7211 */ /* 0x000fe200018f0eff */
[----:B------:R-:W5:Y:S01]  /*56f0*/  LDG.E.128.CONSTANT R16, [R18.64] ;  /* 0x0000000a12107981 */ /* 0x000f62000c1e9d00 */
[C---:B0-----:R-:W-:Y:S01]  /*5700*/  LEA R60, P1, R55.reuse, c[0x0][0x178], 0x1 ;  /* 0x00005e00373c7a11 */ /* 0x041fe200078208ff */
[----:B------:R-:W-:Y:S02]  /*5710*/  HADD2.F32 R23, -RZ, R20.H1_H1 ;  /* 0x30000014ff177230 */ /* 0x000fe40000004100 */
[----:B------:R-:W-:Y:S01]  /*5720*/  HADD2.F32 R56, -RZ, R22.H0_H0 ;  /* 0x20000016ff387230 */ /* 0x000fe20000004100 */
[----:B------:R-:W-:Y:S01]  /*5730*/  LEA.HI.X R61, R55, c[0x0][0x17c], R10, 0x1, P1 ;  /* 0x00005f00373d7a11 */ /* 0x000fe200008f0c0a */
[----:B------:R-:W-:-:S02]  /*5740*/  HADD2.F32 R10, -RZ, R20.H0_H0 ;  /* 0x20000014ff0a7230 */ /* 0x000fc40000004100 */
[--C-:B------:R-:W-:Y:S02]  /*5750*/  HADD2.F32 R55, -RZ, R21.reuse.H0_H0 ;  /* 0x20000015ff377230 */ /* 0x100fe40000004100 */
[----:B------:R-:W-:Y:S01]  /*5760*/  HADD2.F32 R20, -RZ, R21.H1_H1 ;  /* 0x30000015ff147230 */ /* 0x000fe20000004100 */
[----:B------:R-:W-:Y:S01]  /*5770*/  FADD.FTZ R10, R10, R23 ;  /* 0x000000170a0a7221 */ /* 0x000fe20000010000 */
[----:B------:R-:W-:-:S03]  /*5780*/  HADD2.F32 R21, -RZ, R22.H1_H1 ;  /* 0x30000016ff157230 */ /* 0x000fc60000004100 */
[----:B------:R-:W-:Y:S02]  /*5790*/  FADD.FTZ R55, R55, R20 ;  /* 0x0000001437377221 */ /* 0x000fe40000010000 */
[----:B------:R-:W-:Y:S02]  /*57a0*/  FADD.FTZ R56, R56, R21 ;  /* 0x0000001538387221 */ /* 0x000fe40000010000 */
[----:B------:R0:W5:Y:S02]  /*57b0*/  LDG.E.128.CONSTANT R20, [R60.64] ;  /* 0x0000000a3c147981 */ /* 0x000164000c1e9d00 */
[----:B-----5:R-:W-:Y:S01]  /*57c0*/  HMUL2 R13, R48, R13 ;  /* 0x0000000d300d7232 */ /* 0x020fe20000000000 */
[----:B------:R-:W-:Y:S01]  /*57d0*/  BSSY B2, `(.L_x_17902) ;  /* 0x000002b000027945 */ /* 0x000fe20003800000 */
[----:B------:R-:W-:Y:S01]  /*57e0*/  FADD.FTZ R33, R33, R10 ;  /* 0x0000000a21217221 */ /* 0x000fe20000010000 */
[----:B------:R-:W-:Y:S01]  /*57f0*/  HFMA2 R8, R50, R11, R8 ;  /* 0x0000000b32087231 */ /* 0x000fe20000000008 */
[----:B------:R-:W-:Y:S01]  /*5800*/  FADD.FTZ R32, R32, R55 ;  /* 0x0000003720207221 */ /* 0x000fe20000010000 */
[--C-:B------:R-:W-:Y:S01]  /*5810*/  HADD2.F32 R10, -RZ, R49.reuse.H0_H0 ;  /* 0x20000031ff0a7230 */ /* 0x100fe20000004100 */
[----:B------:R-:W-:Y:S01]  /*5820*/  HFMA2.MMA R13, R51, R12, R13 ;  /* 0x0000000c330d7235 */ /* 0x000fe2000000000d */
[----:B------:R-:W-:Y:S01]  /*5830*/  HADD2.F32 R11, -RZ, R52.H0_H0 ;  /* 0x20000034ff0b7230 */ /* 0x000fe20000004100 */
[----:B------:R-:W-:Y:S01]  /*5840*/  FADD.FTZ R31, R31, R56 ;  /* 0x000000381f1f7221 */ /* 0x000fe20000010000 */
[----:B------:R-:W-:-:S02]  /*5850*/  HADD2.F32 R49, -RZ, R49.H1_H1 ;  /* 0x30000031ff317230 */ /* 0x000fc40000004100 */
[----:B------:R-:W-:Y:S01]  /*5860*/  HADD2.F32 R52, -RZ, R52.H1_H1 ;  /* 0x30000034ff347230 */ /* 0x000fe20000004100 */
[----:B------:R-:W-:Y:S01]  /*5870*/  HFMA2.MMA R14, R53, R14, R13 ;  /* 0x0000000e350e7235 */ /* 0x000fe2000000000d */
[----:B------:R-:W-:Y:S05]  /*5880*/  @P0 BRA `(.L_x_17903) ;  /* 0x000001f000000947 */ /* 0x000fea0003800000 */
[----:B0-----:R-:W-:Y:S02]  /*5890*/  IADD3 R12, R36, 0x2, RZ ;  /* 0x00000002240c7810 */ /* 0x001fe40007ffe0ff */
[----:B------:R-:W-:Y:S02]  /*58a0*/  PRMT R13, R22, 0x7632, R13 ;  /* 0x00007632160d7816 */ /* 0x000fe4000000000d */
[----:B------:R-:W-:Y:S02]  /*58b0*/  ISETP.GE.AND P1, PT, R12, R57, PT ;  /* 0x000000390c00720c */ /* 0x000fe40003f26270 */
[----:B------:R-:W-:Y:S02]  /*58c0*/  IADD3 R12, R36, 0x3, RZ ;  /* 0x00000003240c7810 */ /* 0x000fe40007ffe0ff */
[----:B------:R-:W-:-:S02]  /*58d0*/  PRMT R56, R23, 0x7632, R56 ;  /* 0x0000763217387816 */ /* 0x000fc40000000038 */
[-C--:B------:R-:W-:Y:S02]  /*58e0*/  ISETP.GE.AND P2, PT, R12, R57.reuse, PT ;  /* 0x000000390c00720c */ /* 0x080fe40003f46270 */
[C---:B------:R-:W-:Y:S02]  /*58f0*/  PRMT R12, R21.reuse, 0x7632, R12 ;  /* 0x00007632150c7816 */ /* 0x040fe4000000000c */
[----:B------:R-:W-:Y:S02]  /*5900*/  SEL R21, R21, RZ, !P1 ;  /* 0x000000ff15157207 */ /* 0x000fe40004800000 */
[----:B------:R-:W-:Y:S02]  /*5910*/  SEL R12, R12, RZ, !P2 ;  /* 0x000000ff0c0c7207 */ /* 0x000fe40005000000 */
[----:B------:R-:W-:Y:S02]  /*5920*/  ISETP.GE.AND P1, PT, R36, R57, PT ;  /* 0x000000392400720c */ /* 0x000fe40003f26270 */
[----:B------:R-:W-:-:S02]  /*5930*/  PRMT R21, R21, 0x5410, R12 ;  /* 0x0000541015157816 */ /* 0x000fc4000000000c */
        /* <DEDUP_REMOVED lines=19> */
[----:B------:R-:W-:Y:S02]  /*5a70*/  PRMT R20, R20, 0x5410, R13 ;  /* 0x0000541014147816 */ /* 0x000fe4000000000d */
.L_x_17903:
[----:B0-----:R-:W-:Y:S05]  /*5a80*/  BSYNC B2 ;  /* 0x0000000000027941 */ /* 0x001fea0003800000 */
.L_x_17902:
[----:B------:R-:W-:Y:S01]  /*5a90*/  BSSY B2, `(.L_x_17904) ;  /* 0x0000022000027945 */ /* 0x000fe20003800000 */
[----:B------:R-:W-:Y:S01]  /*5aa0*/  HMUL2 R21, R48, R21 ;  /* 0x0000001530157232 */ /* 0x000fe20000000000 */
[----:B------:R-:W-:Y:S05]  /*5ab0*/  @P0 BRA `(.L_x_17905) ;  /* 0x000001f000000947 */ /* 0x000fea0003800000 */
[C---:B------:R-:W-:Y:S02]  /*5ac0*/  IADD3 R12, R36.reuse, 0x1, RZ ;  /* 0x00000001240c7810 */ /* 0x040fe40007ffe0ff */
[-C--:B------:R-:W-:Y:S02]  /*5ad0*/  ISETP.GE.AND P0, PT, R36, R57.reuse, PT ;  /* 0x000000392400720c */ /* 0x080fe40003f06270 */
        /* <DEDUP_REMOVED lines=9> */
[----:B------:R-:W-:Y:S02]  /*5b70*/  SEL R13, R12, RZ, !P1 ;  /* 0x000000ff0c0d7207 */ /* 0x000fe40004800000 */
        /* <DEDUP_REMOVED lines=9> */
[----:B------:R-:W-:Y:S02]  /*5c10*/  IADD3 R12, R36, 0x7, RZ ;  /* 0x00000007240c7810 */ /* 0x000fe40007ffe0ff */
[----:B------:R-:W-:-:S02]  /*5c20*/  PRMT R17, R56, 0x5410, R55 ;  /* 0x0000541038117816 */ /* 0x000fc40000000037 */
[----:B------:R-:W-:Y:S02]  /*5c30*/  ISETP.GE.AND P3, PT, R12, R57, PT ;  /* 0x000000390c00720c */ /* 0x000fe40003f66270 */
[----:B------:R-:W-:Y:S02]  /*5c40*/  PRMT R12, R18, 0x7632, R12 ;  /* 0x00007632120c7816 */ /* 0x000fe4000000000c */
[C---:B------:R-:W-:Y:S02]  /*5c50*/  PRMT R18, R19.reuse, 0x7632, R18 ;  /* 0x0000763213127816 */ /* 0x040fe40000000012 */
[----:B------:R-:W-:Y:S02]  /*5c60*/  SEL R56, R19, RZ, !P2 ;  /* 0x000000ff13387207 */ /* 0x000fe40005000000 */
[----:B------:R-:W-:Y:S02]  /*5c70*/  SEL R12, R12, RZ, !P1 ;  /* 0x000000ff0c0c7207 */ /* 0x000fe40004800000 */
[----:B------:R-:W-:-:S02]  /*5c80*/  SEL R19, R18, RZ, !P3 ;  /* 0x000000ff12137207 */ /* 0x000fc40005800000 */
[----:B------:R-:W-:Y:S02]  /*5c90*/  PRMT R18, R13, 0x5410, R12 ;  /* 0x000054100d127816 */ /* 0x000fe4000000000c */
[----:B------:R-:W-:Y:S02]  /*5ca0*/  PRMT R19, R56, 0x5410, R19 ;  /* 0x0000541038137816 */ /* 0x000fe40000000013 */
.L_x_17905:
[----:B------:R-:W-:Y:S05]  /*5cb0*/  BSYNC B2 ;  /* 0x0000000000027941 */ /* 0x000fea0003800000 */
.L_x_17904:
[----:B------:R-:W-:Y:S01]  /*5cc0*/  HFMA2.MMA R17, R48, R17, -RZ ;  /* 0x0000001130117235 */ /* 0x000fe200001000ff */
[----:B------:R-:W-:Y:S01]  /*5cd0*/  FADD.FTZ R52, R11, R52 ;  /* 0x000000340b347221 */ /* 0x000fe20000010000 */
[----:B------:R-:W-:Y:S01]  /*5ce0*/  HFMA2.MMA R11, R51, R20, R21 ;  /* 0x00000014330b7235 */ /* 0x000fe20000000015 */
[----:B------:R-:W-:Y:S01]  /*5cf0*/  FADD.FTZ R49, R10, R49 ;  /* 0x000000310a317221 */ /* 0x000fe20000010000 */
[----:B------:R-:W-:Y:S01]  /*5d00*/  HFMA2.MMA R14, R50, R15, R14 ;  /* 0x0000000f320e7235 */ /* 0x000fe2000000000e */
[--C-:B------:R-:W-:Y:S01]  /*5d10*/  HADD2.F32 R10, -RZ, R9.reuse.H0_H0 ;  /* 0x20000009ff0a7230 */ /* 0x100fe20000004100 */
[----:B------:R-:W-:Y:S01]  /*5d20*/  FADD.FTZ R29, R29, R52 ;  /* 0x000000341d1d7221 */ /* 0x000fe20000010000 */
[----:B------:R-:W-:Y:S01]  /*5d30*/  HADD2.F32 R9, -RZ, R9.H1_H1 ;  /* 0x30000009ff097230 */ /* 0x000fe20000004100 */
[----:B------:R-:W-:Y:S01]  /*5d40*/  HFMA2.MMA R11, R53, R22, R11 ;  /* 0x00000016350b7235 */ /* 0x000fe2000000000b */
[----:B------:R-:W-:Y:S01]  /*5d50*/  FADD.FTZ R30, R30, R49 ;  /* 0x000000311e1e7221 */ /* 0x000fe20000010000 */
[----:B------:R-:W-:-:S02]  /*5d60*/  HFMA2 R17, R51, R16, R17 ;  /* 0x0000001033117231 */ /* 0x000fc40000000011 */
[----:B------:R-:W-:Y:S01]  /*5d70*/  FADD.FTZ R21, R10, R9 ;  /* 0x000000090a157221 */ /* 0x000fe20000010000 */
[----:B------:R-:W-:Y:S02]  /*5d80*/  HADD2.F32 R9, -RZ, R8.H0_H0 ;  /* 0x20000008ff097230 */ /* 0x000fe40000004100 */
[----:B------:R-:W-:Y:S01]  /*5d90*/  HFMA2 R17, R53, R18, R17 ;  /* 0x0000001235117231 */ /* 0x000fe20000000011 */
[----:B------:R-:W-:Y:S01]  /*5da0*/  FADD.FTZ R28, R28, R21 ;  /* 0x000000151c1c7221 */ /* 0x000fe20000010000 */
[--C-:B------:R-:W-:Y:S02]  /*5db0*/  HADD2.F32 R10, -RZ, R14.reuse.H0_H0 ;  /* 0x2000000eff0a7230 */ /* 0x100fe40000004100 */
[----:B------:R-:W-:Y:S02]  /*5dc0*/  HFMA2 R23, R50, R23, R11 ;  /* 0x0000001732177231 */ /* 0x000fe4000000000b */
[----:B------:R-:W-:Y:S01]  /*5dd0*/  HFMA2.MMA R17, R50, R19, R17 ;  /* 0x0000001332117235 */ /* 0x000fe20000000011 */
[----:B------:R-:W-:-:S02]  /*5de0*/  HADD2.F32 R11, -RZ, R14.H1_H1 ;  /* 0x3000000eff0b7230 */ /* 0x000fc40000004100 */
[--C-:B------:R-:W-:Y:S02]  /*5df0*/  HADD2.F32 R12, -RZ, R23.reuse.H0_H0 ;  /* 0x20000017ff0c7230 */ /* 0x100fe40000004100 */
[----:B------:R-:W-:Y:S01]  /*5e00*/  HADD2.F32 R8, -RZ, R8.H1_H1 ;  /* 0x30000008ff087230 */ /* 0x000fe20000004100 */
[----:B------:R-:W-:Y:S01]  /*5e10*/  FADD.FTZ R11, R10, R11 ;  /* 0x0000000b0a0b7221 */ /* 0x000fe20000010000 */
[----:B------:R-:W-:-:S03]  /*5e20*/  HADD2.F32 R23, -RZ, R23.H1_H1 ;  /* 0x30000017ff177230 */ /* 0x000fc60000004100 */
[--C-:B------:R-:W-:Y:S01]  /*5e30*/  HADD2.F32 R13, -RZ, R17.reuse.H0_H0 ;  /* 0x20000011ff0d7230 */ /* 0x100fe20000004100 */
[----:B------:R-:W-:Y:S01]  /*5e40*/  FADD.FTZ R8, R9, R8 ;  /* 0x0000000809087221 */ /* 0x000fe20000010000 */
[----:B------:R-:W-:Y:S01]  /*5e50*/  HADD2.F32 R14, -RZ, R17.H1_H1 ;  /* 0x30000011ff0e7230 */ /* 0x000fe20000004100 */
[----:B------:R-:W-:Y:S02]  /*5e60*/  FADD.FTZ R23, R12, R23 ;  /* 0x000000170c177221 */ /* 0x000fe40000010000 */
[----:B------:R-:W-:Y:S02]  /*5e70*/  FADD.FTZ R27, R27, R8 ;  /* 0x000000081b1b7221 */ /* 0x000fe40000010000 */
[----:B------:R-:W-:Y:S02]  /*5e80*/  FADD.FTZ R14, R13, R14 ;  /* 0x0000000e0d0e7221 */ /* 0x000fe40000010000 */
[----:B------:R-:W-:Y:S02]  /*5e90*/  FADD.FTZ R0, R0, R11 ;  /* 0x0000000b00007221 */ /* 0x000fe40000010000 */
[----:B------:R-:W-:-:S02]  /*5ea0*/  FADD.FTZ R24, R24, R23 ;  /* 0x0000001718187221 */ /* 0x000fc40000010000 */
[----:B------:R-:W-:Y:S02]  /*5eb0*/  FADD.FTZ R25, R25, R14 ;  /* 0x0000000e19197221 */ /* 0x000fe40000010000 */
.L_x_17885:
[----:B------:R-:W-:Y:S05]  /*5ec0*/  BSYNC B0 ;  /* 0x0000000000007941 */ /* 0x000fea0003800000 */
.L_x_17884:
        /* <DEDUP_REMOVED lines=10> */
.L_x_17883:
[----:B------:R-:W-:Y:S05]  /*5f70*/  BSYNC B1 ;  /* 0x0000000000017941 */ /* 0x000fea0003800000 */
.L_x_17881:
[----:B------:R-:W1:Y:S01]  /*5f80*/  SHFL.BFLY PT, R4, R31, 0x2, 0x1f ;  /* 0x0c401f001f047f89 */ /* 0x000e6200000e0000 */
[----:B------:R-:W-:Y:S03]  /*5f90*/  BSSY B0, `(.L_x_17907) ;  /* 0x0000048000007945 */ /* 0x000fe60003800000 */
[----:B------:R-:W2:Y:S04]  /*5fa0*/  SHFL.BFLY PT, R2, R33, 0x2, 0x1f ;  /* 0x0c401f0021027f89 */ /* 0x000ea800000e0000 */
[----:B0-----:R-:W0:Y:S04]  /*5fb0*/  SHFL.BFLY PT, R7, R30, 0x2, 0x1f ;  /* 0x0c401f001e077f89 */ /* 0x001e2800000e0000 */
[----:B------:R-:W3:Y:S04]  /*5fc0*/  SHFL.BFLY PT, R6, R29, 0x2, 0x1f ;  /* 0x0c401f001d067f89 */ /* 0x000ee800000e0000 */
[----:B------:R-:W4:Y:S04]  /*5fd0*/  SHFL.BFLY PT, R3, R32, 0x2, 0x1f ;  /* 0x0c401f0020037f89 */ /* 0x000f2800000e0000 */
[----:B------:R-:W5:Y:S04]  /*5fe0*/  SHFL.BFLY PT, R8, R27, 0x2, 0x1f ;  /* 0x0c401f001b087f89 */ /* 0x000f6800000e0000 */
[----:B------:R-:W5:Y:S01]  /*5ff0*/  SHFL.BFLY PT, R9, R28, 0x2, 0x1f ;  /* 0x0c401f001c097f89 */ /* 0x000f6200000e0000 */
[----:B-1----:R-:W-:-:S03]  /*6000*/  FADD.FTZ R31, R4, R31 ;  /* 0x0000001f041f7221 */ /* 0x002fc60000010000 */
[----:B------:R-:W1:Y:S01]  /*6010*/  S2R R15, SR_TID.X ;  /* 0x00000000000f7919 */ /* 0x000e620000002100 */
        /* <DEDUP_REMOVED lines=12> */
[----:B-1----:R-:W-:-:S03]  /*60e0*/  SHF.R.S32.HI R18, RZ, 0x1f, R15 ;  /* 0x0000001fff127819 */ /* 0x002fc6000001140f */
[----:B------:R-:W1:Y:S01]  /*60f0*/  SHFL.BFLY PT, R12, R9, 0x1, 0x1f ;  /* 0x0c201f00090c7f89 */ /* 0x000e6200000e0000 */
[----:B------:R-:W-:Y:S01]  /*6100*/  LEA.HI R17, R18, R15, RZ, 0x5 ;  /* 0x0000000f12117211 */ /* 0x000fe200078f28ff */
[----:B--2---:R-:W-:Y:S01]  /*6110*/  FADD.FTZ R11, R11, R0 ;  /* 0x000000000b0b7221 */ /* 0x004fe20000010000 */
[----:B------:R-:W-:Y:S01]  /*6120*/  IADD3 R0, R15, 0x1f, RZ ;  /* 0x0000001f0f007810 */ /* 0x000fe20007ffe0ff */
[----:B------:R-:W2:Y:S01]  /*6130*/  SHFL.BFLY PT, R4, R5, 0x1, 0x1f ;  /* 0x0c201f0005047f89 */ /* 0x000ea200000e0000 */
[----:B------:R-:W-:Y:S01]  /*6140*/  LOP3.LUT R22, R17, 0xffffffe0, RZ, 0xc0, !PT ;  /* 0xffffffe011167812 */ /* 0x000fe200078ec0ff */
[----:B0-----:R-:W-:Y:S01]  /*6150*/  FADD.FTZ R13, R13, R24 ;  /* 0x000000180d0d7221 */ /* 0x001fe20000010000 */
[----:B------:R-:W-:Y:S01]  /*6160*/  ISETP.GT.U32.AND P3, PT, R0, 0x3e, PT ;  /* 0x0000003e0000780c */ /* 0x000fe20003f64070 */
[----:B------:R-:W0:Y:S01]  /*6170*/  SHFL.BFLY PT, R10, R29, 0x1, 0x1f ;  /* 0x0c201f001d0a7f89 */ /* 0x000e2200000e0000 */
[----:B---3--:R-:W-:Y:S01]  /*6180*/  FADD.FTZ R25, R16, R25 ;  /* 0x0000001910197221 */ /* 0x008fe20000010000 */
[----:B------:R-:W-:Y:S01]  /*6190*/  SHF.R.S32.HI R17, RZ, 0x5, R17 ;  /* 0x00000005ff117819 */ /* 0x000fe20000011411 */
[----:B------:R-:W-:Y:S01]  /*61a0*/  IMAD.IADD R22, R15, 0x1, -R22 ;  /* 0x000000010f167824 */ /* 0x000fe200078e0a16 */
[----:B------:R-:W3:Y:S01]  /*61b0*/  SHFL.BFLY PT, R16, R11, 0x1, 0x1f ;  /* 0x0c201f000b107f89 */ /* 0x000ee200000e0000 */
[----:B----4-:R-:W-:-:S03]  /*61c0*/  FADD.FTZ R0, R31, R6 ;  /* 0x000000061f007221 */ /* 0x010fc60000010000 */
[----:B------:R-:W4:Y:S01]  /*61d0*/  SHFL.BFLY PT, R14, R27, 0x1, 0x1f ;  /* 0x0c201f001b0e7f89 */ /* 0x000f2200000e0000 */
[----:B------:R-:W-:Y:S01]  /*61e0*/  LOP3.LUT R6, R22, 0x3, RZ, 0xc0, !PT ;  /* 0x0000000316067812 */ /* 0x000fe200078ec0ff */
[----:B-----5:R-:W-:Y:S02]  /*61f0*/  FADD.FTZ R2, R2, R3 ;  /* 0x0000000302027221 */ /* 0x020fe40000010000 */
[----:B------:R-:W5:Y:S01]  /*6200*/  SHFL.BFLY PT, R18, R13, 0x1, 0x1f ;  /* 0x0c201f000d127f89 */ /* 0x000f6200000e0000 */
[----:B------:R-:W-:-:S03]  /*6210*/  FADD.FTZ R3, R7, R8 ;  /* 0x0000000807037221 */ /* 0x000fc60000010000 */
[----:B------:R-:W-:Y:S01]  /*6220*/  BAR.SYNC.DEFER_BLOCKING 0x0 ;  /* 0x0000000000007b1d */ /* 0x000fe20000010000 */
[----:B------:R-:W-:Y:S01]  /*6230*/  ISETP.NE.AND P2, PT, R6, RZ, PT ;  /* 0x000000ff0600720c */ /* 0x000fe20003f45270 */
[----:B-1----:R-:W-:Y:S01]  /*6240*/  FADD.FTZ R7, R9, R12 ;  /* 0x0000000c09077221 */ /* 0x002fe20000010000 */
[----:B------:R-:W-:Y:S01]  /*6250*/  LOP3.LUT R8, R15, 0xffffffc0, RZ, 0xc0, !PT ;  /* 0xffffffc00f087812 */ /* 0x000fe200078ec0ff */
[----:B--2---:R-:W-:Y:S01]  /*6260*/  FADD.FTZ R5, R5, R4 ;  /* 0x0000000405057221 */ /* 0x004fe20000010000 */
[----:B------:R-:W-:Y:S01]  /*6270*/  SHF.R.S32.HI R9, RZ, 0x1f, R22 ;  /* 0x0000001fff097819 */ /* 0x000fe20000011416 */
[----:B------:R-:W1:Y:S01]  /*6280*/  SHFL.BFLY PT, R20, R25, 0x1, 0x1f ;  /* 0x0c201f0019147f89 */ /* 0x000e6200000e0000 */
[----:B------:R-:W-:Y:S01]  /*6290*/  ISETP.NE.OR P5, PT, R8, 0x40, P2 ;  /* 0x000000400800780c */ /* 0x000fe200017a5670 */
[----:B0-----:R-:W-:Y:S01]  /*62a0*/  FADD.FTZ R4, R29, R10 ;  /* 0x0000000a1d047221 */ /* 0x001fe20000010000 */
[----:B------:R-:W-:Y:S02]  /*62b0*/  LOP3.LUT R10, R15, 0xffffffe0, RZ, 0xc0, !PT ;  /* 0xffffffe00f0a7812 */ /* 0x000fe400078ec0ff */
[----:B------:R-:W-:-:S02]  /*62c0*/  LEA.HI R9, R9, R22, RZ, 0x2 ;  /* 0x0000001609097211 */ /* 0x000fc400078f10ff */
[----:B------:R-:W-:Y:S02]  /*62d0*/  ISETP.NE.OR P4, PT, R10, 0x20, P2 ;  /* 0x000000200a00780c */ /* 0x000fe40001785670 */
[----:B------:R-:W-:Y:S01]  /*62e0*/  SHF.R.S32.HI R10, RZ, 0x2, R9 ;  /* 0x00000002ff0a7819 */ /* 0x000fe20000011409 */
[----:B---3--:R-:W-:Y:S01]  /*62f0*/  FADD.FTZ R9, R11, R16 ;  /* 0x000000100b097221 */ /* 0x008fe20000010000 */
[----:B------:R-:W-:Y:S01]  /*6300*/  ISETP.GT.OR P0, PT, R15, 0x3f, P2 ;  /* 0x0000003f0f00780c */ /* 0x000fe20001704670 */
[----:B----4-:R-:W-:Y:S01]  /*6310*/  FADD.FTZ R6, R27, R14 ;  /* 0x0000000e1b067221 */ /* 0x010fe20000010000 */
[----:B------:R-:W-:Y:S01]  /*6320*/  ISETP.GT.OR P1, PT, R15, 0x1f, P2 ;  /* 0x0000001f0f00780c */ /* 0x000fe20001724670 */
[----:B-----5:R-:W-:Y:S02]  /*6330*/  FADD.FTZ R8, R13, R18 ;  /* 0x000000120d087221 */ /* 0x020fe40000010000 */
[----:B------:R-:W-:Y:S02]  /*6340*/  IMAD R12, R17, 0x50, R10 ;  /* 0x00000050110c7824 */ /* 0x000fe400078e020a */
        /* <DEDUP_REMOVED lines=12> */
.L_x_17908:
[----:B------:R-:W-:Y:S05]  /*6410*/  BSYNC B0 ;  /* 0x0000000000007941 */ /* 0x000fea0003800000 */
.L_x_17907:
        /* <DEDUP_REMOVED lines=23> */
.L_x_17910:
[----:B------:R-:W-:Y:S05]  /*6590*/  BSYNC B0 ;  /* 0x0000000000007941 */ /* 0x000fea0003800000 */
.L_x_17909:
        /* <DEDUP_REMOVED lines=13> */
.L_x_17912:
[----:B------:R-:W-:Y:S05]  /*6670*/  BSYNC B0 ;  /* 0x0000000000007941 */ /* 0x000fea0003800000 */
.L_x_17911:
        /* <DEDUP_REMOVED lines=23> */
.L_x_17914:
[----:B------:R-:W-:Y:S05]  /*67f0*/  BSYNC B0 ;  /* 0x0000000000007941 */ /* 0x000fea0003800000 */
.L_x_17913:
        /* <DEDUP_REMOVED lines=74> */
[----:B------:R-:W-:-:S02]  /*6ca0*/  LEA R28, P1, R29, c[0x0][0x160], 0x1 ;  /* 0x000058001d1c7a11 */ /* 0x000fc400078208ff */
[----:B------:R-:W-:Y:S01]  /*6cb0*/  PRMT R7, R4, 0x7632, R7 ;  /* 0x0000763204077816 */ /* 0x000fe20000000007 */
[----:B------:R-:W-:Y:S01]  /*6cc0*/  STG.E.U16 [R18.64], R5 ;  /* 0x0000000512007986 */ /* 0x000fe2000c10150a */
[----:B------:R-:W-:Y:S02]  /*6cd0*/  F2FP.PACK_AB R8, R11, R8 ;  /* 0x000000080b08723e */ /* 0x000fe400000000ff */
[----:B0-----:R-:W-:Y:S01]  /*6ce0*/  PRMT R13, R6, 0x7632, R13 ;  /* 0x00007632060d7816 */ /* 0x001fe2000000000d */
[----:B------:R-:W-:Y:S01]  /*6cf0*/  STG.E.U16 [R20.64], R4 ;  /* 0x0000000414007986 */ /* 0x000fe2000c10150a */
[----:B------:R-:W-:Y:S02]  /*6d00*/  LEA.HI.X R29, R29, c[0x0][0x164], R32, 0x1, P1 ;  /* 0x000059001d1d7a11 */ /* 0x000fe400008f0c20 */
[----:B-1----:R-:W-:Y:S01]  /*6d10*/  PRMT R15, R8, 0x7632, R15 ;  /* 0x00007632080f7816 */ /* 0x002fe2000000000f */
[----:B------:R-:W-:Y:S04]  /*6d20*/  STG.E.U16 [R22.64], R7 ;  /* 0x0000000716007986 */ /* 0x000fe8000c10150a */
[----:B------:R-:W-:Y:S04]  /*6d30*/  STG.E.U16 [R24.64], R6 ;  /* 0x0000000618007986 */ /* 0x000fe8000c10150a */
[----:B------:R-:W-:Y:S04]  /*6d40*/  STG.E.U16 [R26.64], R13 ;  /* 0x0000000d1a007986 */ /* 0x000fe8000c10150a */
[----:B------:R-:W-:Y:S04]  /*6d50*/  STG.E.U16 [R28.64], R8 ;  /* 0x000000081c007986 */ /* 0x000fe8000c10150a */
[----:B------:R-:W-:Y:S01]  /*6d60*/  STG.E.U16 [R30.64], R15 ;  /* 0x0000000f1e007986 */ /* 0x000fe2000c10150a */
[----:B------:R-:W-:Y:S05]  /*6d70*/  EXIT ;  /* 0x000000000000794d */ /* 0x000fea0003800000 */
.L_x_17915:
        /* <DEDUP_REMOVED lines=16> */
.L_x_23992:


//--------------------- .text._ZN4vllm25paged_attention_v1_kernelIttLi64ELi32ELi128ELNS_18Fp8KVCacheDataTypeE0ELb1EEEvPT_PKS2_PKT0_S8_ifPKiSA_iPKfiiiSC_SC_iiiii --------------------------
	.section	.text._ZN4vllm25paged_attention_v1_kernelIttLi64ELi32ELi128ELNS_18Fp8KVCacheDataTypeE0ELb1EEEvPT_PKS2_PKT0_S8_ifPKiSA_iPKfiiiSC_SC_iiiii,"ax",@progbits
	.sectioninfo	@"SHI_REGISTERS=58"
	.align	128
        .global         _ZN4vllm25paged_attention_v1_kernelIttLi64ELi32ELi128ELNS_18Fp8KVCacheDataTypeE0ELb1EEEvPT_PKS2_PKT0_S8_ifPKiSA_iPKfiiiSC_SC_iiiii
        .type           _ZN4vllm25paged_attention_v1_kernelIttLi64ELi32ELi128ELNS_18Fp8KVCacheDataTypeE0ELb1EEEvPT_PKS2_PKT0_S8_ifPKiSA_iPKfiiiSC_SC_iiiii,@function
        .size           _ZN4vllm25paged_attention_v1_kernelIttLi64ELi32ELi128ELNS_18Fp8KVCacheDataTypeE0ELb1EEEvPT_PKS2_PKT0_S8_ifPKiSA_iPKfiiiSC_SC_iiiii,(.L_x_23993 - _ZN4vllm25paged_attention_v1_kernelIttLi64ELi32ELi128ELNS_18Fp8KVCacheDataTypeE0ELb1EEEvPT_PKS2_PKT0_S8_ifPKiSA_iPKfiiiSC_SC_iiiii)
        .other          _ZN4vllm25paged_attention_v1_kernelIttLi64ELi32ELi128ELNS_18Fp8KVCacheDataTypeE0ELb1EEEvPT_PKS2_PKT0_S8_ifPKiSA_iPKfiiiSC_SC_iiiii,@"STO_CUDA_ENTRY STV_DEFAULT"
_ZN4vllm25paged_attention_v1_kernelIttLi64ELi32ELi128ELNS_18Fp8KVCacheDataTypeE0ELb1EEEvPT_PKS2_PKT0_S8_ifPKiSA_iPKfiiiSC_SC_iiiii:
.text._ZN4vllm25paged_attention_v1_kernelIttLi64ELi32ELi128ELNS_18Fp8KVCacheDataTypeE0ELb1EEEvPT_PKS2_PKT0_S8_ifPKiSA_iPKfiiiSC_SC_iiiii:
        /* <DEDUP_REMOVED lines=91> */
.L_x_17920:
        /* <DEDUP_REMOVED lines=11> */
.L_x_17919:
[----:B------:R-:W-:Y:S05]  /*0660*/  BSYNC B1 ;  /* 0x0000000000017941 */ /* 0x000fea0003800000 */
.L_x_17918:
        /* <DEDUP_REMOVED lines=8> */
.L_x_17921:
        /* <DEDUP_REMOVED lines=17> */
.L_x_17917:
[----:B------:R-:W-:Y:S05]  /*0800*/  BSYNC B0 ;  /* 0x0000000000007941 */ /* 0x000fea0003800000 */
.L_x_17916:
        /* <DEDUP_REMOVED lines=19> */
[----:B------:R-:W-:-:S04]  /*0940*/  IMAD.MOV.U32 R5, RZ, RZ, R8 ;  /* 0x000000ffff057224 */ /* 0x000fc800078e0008 */
        /* <DEDUP_REMOVED lines=11> */
[----:B------:R-:W-:Y:S01]  /*0a00*/  @!P3 IMAD.MOV R8, RZ, RZ, -c[0x0][0x1d8] ;  /* 0x80007600ff08b624 */ /* 0x000fe200078e02ff */
[----:B------:R-:W-:Y:S01]  /*0a10*/  SHF.R.S32.HI R35, RZ, 0x5, R6 ;  /* 0x00000005ff237819 */ /* 0x000fe20000011406 */
[----:B------:R-:W-:Y:S01]  /*0a20*/  @P3 IMAD R20, R21, c[0x0][0x1c8], R20 ;  /* 0x0000720015143a24 */ /* 0x000fe200078e0214 */
        /* <DEDUP_REMOVED lines=9> */
[----:B------:R-:W-:Y:S01]  /*0ac0*/  @!P2 IMAD.MOV R4, RZ, RZ, -R4 ;  /* 0x000000ffff04a224 */ /* 0x000fe200078e0a04 */
[----:B------:R-:W-:-:S09]  /*0ad0*/  @!P1 LOP3.LUT R4, RZ, c[0x0][0x1d4], RZ, 0x33, !PT ;  /* 0x00007500ff049a12 */ /* 0x000fd200078e33ff */
        /* <DEDUP_REMOVED lines=20> */
.L_x_17927:
        /* <DEDUP_REMOVED lines=44> */
[----:B------:R-:W-:Y:S01]  /*0ee0*/  LDS.128 R24, [RZ] ;  /* 0x00000000ff187984 */ /* 0x000fe20000000c00 */
[----:B------:R-:W-:-:S05]  /*0ef0*/  IMAD.MOV.U32 R21, RZ, RZ, R7 ;  /* 0x000000ffff157224 */ /* 0x000fca00078e0007 */
[----:B------:R0:W2:Y:S04]  /*0f00*/  LDG.E.CONSTANT R10, [R20.64] ;  /* 0x0000000a140a7981 */ /* 0x0000a8000c1e9900 */
[----:B0-----:R-:W0:Y:S01]  /*0f10*/  LDS.128 R20, [0x10] ;  /* 0x00001000ff147984 */ /* 0x001e220000000c00 */
        /* <DEDUP_REMOVED lines=11> */
[----:B------:R-:W-:-:S02]  /*0fd0*/  HADD2.F32 R48, -RZ, R24.H0_H0 ;  /* 0x20000018ff307230 */ /* 0x000fc40000004100 */
[----:B------:R-:W-:Y:S02]  /*0fe0*/  HADD2.F32 R20, -RZ, R20.H1_H1 ;  /* 0x30000014ff147230 */ /* 0x000fe40000004100 */
[----:B------:R-:W-:Y:S02]  /*0ff0*/  HADD2.F32 R24, -RZ, R24.H1_H1 ;  /* 0x30000018ff187230 */ /* 0x000fe40000004100 */
[----:B------:R-:W-:Y:S02]  /*1000*/  HADD2.F32 R54, -RZ, R27.H0_H0 ;  /* 0x2000001bff367230 */ /* 0x000fe40000004100 */
[----:B--2---:R-:W-:-:S05]  /*1010*/  HADD2.F32 R29, -RZ, R8.H0_H0 ;  /* 0x20000008ff1d7230 */ /* 0x004fca0000004100 */
[----:B------:R-:W-:Y:S01]  /*1020*/  FMUL.FTZ R28, R28, R29 ;  /* 0x0000001d1c1c7220 */ /* 0x000fe20000410000 */
[----:B---3--:R-:W-:-:S05]  /*1030*/  HADD2.F32 R29, -RZ, R12.H0_H0 ;  /* 0x2000000cff1d7230 */ /* 0x008fca0000004100 */
[----:B------:R-:W-:Y:S01]  /*1040*/  FFMA.FTZ R48, R48, R29, R28 ;  /* 0x0000001d30307223 */ /* 0x000fe2000001001c */
[----:B------:R-:W-:Y:S02]  /*1050*/  HADD2.F32 R29, -RZ, R8.H1_H1 ;  /* 0x30000008ff1d7230 */ /* 0x000fe40000004100 */
[--C-:B------:R-:W-:Y:S02]  /*1060*/  HADD2.F32 R8, -RZ, R21.reuse.H0_H0 ;  /* 0x20000015ff087230 */ /* 0x100fe40000004100 */
[----:B------:R-:W-:Y:S01]  /*1070*/  HADD2.F32 R21, -RZ, R21.H1_H1 ;  /* 0x30000015ff157230 */ /* 0x000fe20000004100 */
[----:B------:R-:W-:Y:S01]  /*1080*/  FMUL.FTZ R20, R20, R29 ;  /* 0x0000001d14147220 */ /* 0x000fe20000410000 */
[----:B------:R-:W-:-:S05]  /*1090*/  HADD2.F32 R29, -RZ, R12.H1_H1 ;  /* 0x3000000cff1d7230 */ /* 0x000fca0000004100 */
[----:B------:R-:W-:Y:S01]  /*10a0*/  FFMA.FTZ R12, R24, R29, R20 ;  /* 0x0000001d180c7223 */ /* 0x000fe20000010014 */
[----:B------:R-:W-:Y:S02]  /*10b0*/  HADD2.F32 R29, -RZ, R9.H0_H0 ;  /* 0x20000009ff1d7230 */ /* 0x000fe40000004100 */
[--C-:B------:R-:W-:Y:S02]  /*10c0*/  HADD2.F32 R24, -RZ, R25.reuse.H0_H0 ;  /* 0x20000019ff187230 */ /* 0x100fe40000004100 */
[----:B------:R-:W-:Y:S01]  /*10d0*/  HADD2.F32 R25, -RZ, R25.H1_H1 ;  /* 0x30000019ff197230 */ /* 0x000fe20000004100 */
[----:B------:R-:W-:Y:S01]  /*10e0*/  FMUL.FTZ R29, R8, R29 ;  /* 0x0000001d081d7220 */ /* 0x000fe20000410000 */
[----:B------:R-:W-:Y:S02]  /*10f0*/  HADD2.F32 R8, -RZ, R9.H1_H1 ;  /* 0x30000009ff087230 */ /* 0x000fe40000004100 */
[--C-:B------:R-:W-:Y:S02]  /*1100*/  HADD2.F32 R9, -RZ, R13.reuse.H0_H0 ;  /* 0x2000000dff097230 */ /* 0x100fe40000004100 */
[----:B------:R-:W-:Y:S01]  /*1110*/  HADD2.F32 R20, -RZ, R10.H0_H0 ;  /* 0x2000000aff147230 */ /* 0x000fe20000004100 */
[----:B------:R-:W-:Y:S01]  /*1120*/  FMUL.FTZ R21, R21, R8 ;  /* 0x0000000815157220 */ /* 0x000fe20000410000 */
[----:B------:R-:W-:Y:S01]  /*1130*/  HADD2.F32 R8, -RZ, R13.H1_H1 ;  /* 0x3000000dff087230 */ /* 0x000fe20000004100 */
[----:B------:R-:W-:Y:S01]  /*1140*/  FFMA.FTZ R24, R24, R9, R29 ;  /* 0x0000000918187223 */ /* 0x000fe2000001001d */
[----:B------:R-:W-:Y:S01]  /*1150*/  HADD2.F32 R9, -RZ, R22.H0_H0 ;  /* 0x20000016ff097230 */ /* 0x000fe20000004100 */
[----:B------:R-:W2:Y:S01]  /*1160*/  LDG.E.128.CONSTANT R28, [R52.64+0x600] ;  /* 0x0006000a341c7981 */ /* 0x000ea2000c1e9d00 */
[----:B------:R-:W-:Y:S01]  /*1170*/  HADD2.F32 R13, -RZ, R26.H0_H0 ;  /* 0x2000001aff0d7230 */ /* 0x000fe20000004100 */
[----:B------:R-:W-:Y:S01]  /*1180*/  FFMA.FTZ R25, R25, R8, R21 ;  /* 0x0000000819197223 */ /* 0x000fe20000010015 */
[----:B------:R-:W-:Y:S01]  /*1190*/  HADD2.F32 R8, -RZ, R14.H0_H0 ;  /* 0x2000000eff087230 */ /* 0x000fe20000004100 */
[----:B------:R-:W-:Y:S01]  /*11a0*/  FMUL.FTZ R9, R9, R20 ;  /* 0x0000001409097220 */ /* 0x000fe20000410000 */
[----:B------:R-:W-:-:S03]  /*11b0*/  HADD2.F32 R22, -RZ, R22.H1_H1 ;  /* 0x30000016ff167230 */ /* 0x000fc60000004100 */
[----:B------:R-:W-:Y:S01]  /*11c0*/  FFMA.FTZ R13, R13, R8, R9 ;  /* 0x000000080d0d7223 */ /* 0x000fe20000010009 */
[----:B------:R-:W-:Y:S02]  /*11d0*/  HADD2.F32 R9, -RZ, R10.H1_H1 ;  /* 0x3000000aff097230 */ /* 0x000fe40000004100 */
[----:B------:R-:W-:-:S03]  /*11e0*/  HADD2.F32 R26, -RZ, R26.H1_H1 ;  /* 0x3000001aff1a7230 */ /* 0x000fc60000004100 */
[----:B------:R-:W-:Y:S01]  /*11f0*/  FMUL.FTZ R22, R22, R9 ;  /* 0x0000000916167220 */ /* 0x000fe20000410000 */
[----:B------:R-:W-:Y:S02]  /*1200*/  HADD2.F32 R9, -RZ, R14.H1_H1 ;  /* 0x3000000eff097230 */ /* 0x000fe40000004100 */
[----:B------:R-:W-:-:S03]  /*1210*/  HADD2.F32 R8, -RZ, R23.H0_H0 ;  /* 0x20000017ff087230 */ /* 0x000fc60000004100 */
[----:B------:R-:W-:Y:S01]  /*1220*/  FFMA.FTZ R14, R26, R9, R22 ;  /* 0x000000091a0e7223 */ /* 0x000fe20000010016 */
[----:B------:R-:W-:Y:S02]  /*1230*/  HADD2.F32 R9, -RZ, R11.H0_H0 ;  /* 0x2000000bff097230 */ /* 0x000fe40000004100 */
[----:B------:R-:W-:-:S03]  /*1240*/  HADD2.F32 R23, -RZ, R23.H1_H1 ;  /* 0x30000017ff177230 */ /* 0x000fc60000004100 */
[----:B------:R-:W-:Y:S01]  /*1250*/  FMUL.FTZ R10, R8, R9 ;  /* 0x00000009080a7220 */ /* 0x000fe20000410000 */
[----:B------:R-:W-:Y:S02]  /*1260*/  HADD2.F32 R8, -RZ, R11.H1_H1 ;  /* 0x3000000bff087230 */ /* 0x000fe40000004100 */
[----:B------:R-:W-:-:S03]  /*1270*/  HADD2.F32 R9, -RZ, R15.H0_H0 ;  /* 0x2000000fff097230 */ /* 0x000fc60000004100 */
[----:B------:R-:W-:Y:S02]  /*1280*/  FMUL.FTZ R23, R23, R8 ;  /* 0x0000000817177220 */ /* 0x000fe40000410000 */
[----:B------:R-:W-:Y:S02]  /*1290*/  FFMA.FTZ R54, R54, R9, R10 ;  /* 0x0000000936367223 */ /* 0x000fe4000001000a */
[----:B------:R-:W0:Y:S01]  /*12a0*/  LDS.128 R8, [0x20] ;  /* 0x00002000ff087984 */ /* 0x000e220000000c00 */
[----:B------:R-:W-:Y:S02]  /*12b0*/  HADD2.F32 R15, -RZ, R15.H1_H1 ;  /* 0x3000000fff0f7230 */ /* 0x000fe40000004100 */
[----:B------:R-:W-:Y:S02]  /*12c0*/  HADD2.F32 R26, -RZ, R27.H1_H1 ;  /* 0x3000001bff1a7230 */ /* 0x000fe40000004100 */
[----:B----4-:R-:W-:-:S03]  /*12d0*/  HADD2.F32 R20, -RZ, R16.H0_H0 ;  /* 0x20000010ff147230 */ /* 0x010fc60000004100 */
        /* <DEDUP_REMOVED lines=8> */
[--C-:B------:R-:W-:Y:S02]  /*1360*/  HADD2.F32 R12, -RZ, R9.reuse.H1_H1 ;  /* 0x30000009ff0c7230 */ /* 0x100fe40000004100 */
[----:B------:R-:W-:Y:S02]  /*1370*/  HADD2.F32 R15, -RZ, R9.H0_H0 ;  /* 0x20000009ff0f7230 */ /* 0x000fe40000004100 */
[----:B------:R-:W-:Y:S01]  /*1380*/  HADD2.F32 R16, -RZ, R17.H0_H0 ;  /* 0x20000011ff107230 */ /* 0x000fe20000004100 */
[----:B------:R-:W-:Y:S01]  /*1390*/  FFMA.FTZ R27, R12, R27, R25 ;  /* 0x0000001b0c1b7223 */ /* 0x000fe20000010019 */
[--C-:B------:R-:W-:Y:S02]  /*13a0*/  HADD2.F32 R12, -RZ, R10.reuse.H0_H0 ;  /* 0x2000000aff0c7230 */ /* 0x100fe40000004100 */
[----:B------:R-:W-:Y:S02]  /*13b0*/  HADD2.F32 R9, -RZ, R10.H1_H1 ;  /* 0x3000000aff097230 */ /* 0x000fe40000004100 */
[----:B------:R-:W-:-:S02]  /*13c0*/  HADD2.F32 R17, -RZ, R18.H0_H0 ;  /* 0x20000012ff117230 */ /* 0x000fc40000004100 */
[----:B------:R-:W-:-:S03]  /*13d0*/  HADD2.F32 R10, -RZ, R18.H1_H1 ;  /* 0x30000012ff0a7230 */ /* 0x000fc60000004100 */
[----:B------:R-:W-:Y:S01]  /*13e0*/  FFMA.FTZ R17, R12, R17, R13 ;  /* 0x000000110c117223 */ /* 0x000fe2000001000d */
[----:B------:R-:W-:Y:S01]  /*13f0*/  HADD2.F32 R12, -RZ, R19.H0_H0 ;  /* 0x20000013ff0c7230 */ /* 0x000fe20000004100 */
[----:B------:R-:W-:Y:S01]  /*1400*/  FFMA.FTZ R10, R9, R10, R14 ;  /* 0x0000000a090a7223 */ /* 0x000fe2000001000e */
        /* <DEDUP_REMOVED lines=8> */
[----:B------:R-:W-:Y:S02]  /*1490*/  HADD2.F32 R25, -RZ, R13.H0_H0 ;  /* 0x2000000dff197230 */ /* 0x000fe40000004100 */
[----:B--2---:R-:W-:-:S05]  /*14a0*/  HADD2.F32 R24, -RZ, R28.H0_H0 ;  /* 0x2000001cff187230 */ /* 0x004fca0000004100 */
[----:B------:R-:W-:Y:S01]  /*14b0*/  FFMA.FTZ R24, R11, R24, R48 ;  /* 0x000000180b187223 */ /* 0x000fe20000010030 */
        /* <DEDUP_REMOVED lines=11> */
[----:B------:R-:W-:Y:S01]  /*1570*/  HADD2.F32 R30, -RZ, R15.H0_H0 ;  /* 0x2000000fff1e7230 */ /* 0x000fe20000004100 */
[----:B------:R-:W-:Y:S01]  /*1580*/  FFMA.FTZ R29, R8, R11, R17 ;  /* 0x0000000b081d7223 */ /* 0x000fe20000010011 */
[----:B------:R-:W-:Y:S01]  /*1590*/  HADD2.F32 R11, -RZ, R14.H1_H1 ;  /* 0x3000000eff0b7230 */ /* 0x000fe20000004100 */
[----:B------:R-:W2:Y:S01]  /*15a0*/  LDG.E.128.CONSTANT R16, [R52.64+0xa00] ;  /* 0x000a000a34107981 */ /* 0x000ea2000c1e9d00 */
[----:B------:R-:W-:-:S03]  /*15b0*/  HADD2.F32 R8, -RZ, R31.H0_H0 ;  /* 0x2000001fff087230 */ /* 0x000fc60000004100 */
[----:B------:R-:W-:Y:S02]  /*15c0*/  FFMA.FTZ R54, R11, R54, R10 ;  /* 0x000000360b367223 */ /* 0x000fe4000001000a */
[----:B------:R-:W-:Y:S02]  /*15d0*/  FFMA.FTZ R30, R30, R8, R9 ;  /* 0x000000081e1e7223 */ /* 0x000fe40000010009 */
[----:B------:R-:W0:Y:S01]  /*15e0*/  LDS.128 R8, [0x40] ;  /* 0x00004000ff087984 */ /* 0x000e220000000c00 */
[----:B------:R-:W-:Y:S02]  /*15f0*/  HADD2.F32 R13, -RZ, R31.H1_H1 ;  /* 0x3000001fff0d7230 */ /* 0x000fe40000004100 */
[----:B------:R-:W-:-:S05]  /*1600*/  HADD2.F32 R31, -RZ, R15.H1_H1 ;  /* 0x3000000fff1f7230 */ /* 0x000fca0000004100 */
[----:B------:R-:W-:Y:S01]  /*1610*/  FFMA.FTZ R31, R31, R13, R26 ;  /* 0x0000000d1f1f7223 */ /* 0x000fe2000001001a */
[----:B0-----:R-:W-:Y:S02]  /*1620*/  HADD2.F32 R13, -RZ, R8.H0_H0 ;  /* 0x20000008ff0d7230 */ /* 0x001fe40000004100 */
[--C-:B---3--:R-:W-:Y:S02]  /*1630*/  HADD2.F32 R28, -RZ, R20.reuse.H0_H0 ;  /* 0x20000014ff1c7230 */ /* 0x108fe40000004100 */
[----:B------:R-:W-:-:S03]  /*1640*/  HADD2.F32 R20, -RZ, R20.H1_H1 ;  /* 0x30000014ff147230 */ /* 0x000fc60000004100 */
[----:B------:R-:W-:Y:S01]  /*1650*/  FFMA.FTZ R28, R13, R28, R24 ;  /* 0x0000001c0d1c7223 */ /* 0x000fe20000010018 */
[----:B------:R-:W-:-:S05]  /*1660*/  HADD2.F32 R13, -RZ, R8.H1_H1 ;  /* 0x30000008ff0d7230 */ /* 0x000fca0000004100 */
[----:B------:R-:W-:Y:S02]  /*1670*/  FFMA.FTZ R20, R13, R20, R12 ;  /* 0x000000140d147223 */ /* 0x000fe4000001000c */
[----:B------:R-:W3:Y:S01]  /*1680*/  LDG.E.128.CONSTANT R12, [R52.64+0xc00] ;  /* 0x000c000a340c7981 */ /* 0x000ee2000c1e9d00 */
        /* <DEDUP_REMOVED lines=15> */
[----:B------:R-:W-:-:S03]  /*1780*/  HADD2.F32 R23, -RZ, R23.H1_H1 ;  /* 0x30000017ff177230 */ /* 0x000fc60000004100 */
[----:B------:R-:W-:Y:S01]  /*1790*/  FFMA.FTZ R30, R9, R8, R30 ;  /* 0x00000008091e7223 */ /* 0x000fe2000001001e */
[----:B------:R-:W-:-:S05]  /*17a0*/  HADD2.F32 R8, -RZ, R11.H1_H1 ;  /* 0x3000000bff087230 */ /* 0x000fca0000004100 */
[----:B------:R-:W-:Y:S02]  /*17b0*/  FFMA.FTZ R31, R8, R23, R31 ;  /* 0x00000017081f7223 */ /* 0x000fe4000001001f */
[----:B------:R-:W0:Y:S02]  /*17c0*/  LDS.128 R8, [0x50] ;  /* 0x00005000ff087984 */ /* 0x000e240000000c00 */
[----:B0-----:R-:W-:Y:S01]  /*17d0*/  HADD2.F32 R21, -RZ, R8.H0_H0 ;  /* 0x20000008ff157230 */ /* 0x001fe20000004100 */
[----:B------:R-:W-:Y:S01]  /*17e0*/  FSETP.NEU.FTZ.AND P0, PT, R44, RZ, PT ;  /* 0x000000ff2c00720b */ /* 0x000fe20003f1d000 */
        /* <DEDUP_REMOVED lines=23> */
[----:B------:R-:W-:Y:S01]  /*1960*/  FFMA.FTZ R31, R8, R19, R31 ;  /* 0x00000013081f7223 */ /* 0x000fe2000001001f */
[----:B0-----:R-:W-:Y:S02]  /*1970*/  HADD2.F32 R9, -RZ, R20.H0_H0 ;  /* 0x20000014ff097230 */ /* 0x001fe40000004100 */
[----:B---3--:R-:W-:-:S05]  /*1980*/  HADD2.F32 R8, -RZ, R12.H0_H0 ;  /* 0x2000000cff087230 */ /* 0x008fca0000004100 */
        /* <DEDUP_REMOVED lines=15> */
[--C-:B----4-:R-:W-:Y:S02]  /*1a80*/  HADD2.F32 R8, -RZ, R24.reuse.H0_H0 ;  /* 0x20000018ff087230 */ /* 0x110fe40000004100 */
[----:B------:R-:W-:-:S03]  /*1a90*/  HADD2.F32 R24, -RZ, R24.H1_H1 ;  /* 0x30000018ff187230 */ /* 0x000fc60000004100 */
[----:B------:R-:W-:Y:S02]  /*1aa0*/  FFMA.FTZ R28, R13, R8, R28 ;  /* 0x000000080d1c7223 */ /* 0x000fe4000001001c */
[----:B------:R-:W-:Y:S01]  /*1ab0*/  FFMA.FTZ R13, R17, R24, R16 ;  /* 0x00000018110d7223 */ /* 0x000fe20000010010 */
[----:B------:R-:W-:Y:S02]  /*1ac0*/  HADD2.F32 R16, -RZ, R9.H0_H0 ;  /* 0x20000009ff107230 */ /* 0x000fe40000004100 */
[----:B------:R-:W-:Y:S02]  /*1ad0*/  HADD2.F32 R17, -RZ, R25.H0_H0 ;  /* 0x20000019ff117230 */ /* 0x000fe40000004100 */
[----:B------:R-:W-:-:S03]  /*1ae0*/  HADD2.F32 R8, -RZ, R22.H0_H0 ;  /* 0x20000016ff087230 */ /* 0x000fc60000004100 */
[----:B------:R-:W-:Y:S01]  /*1af0*/  FFMA.FTZ R55, R16, R17, R55 ;  /* 0x0000001110377223 */ /* 0x000fe20000010037 */
[----:B------:R-:W-:Y:S01]  /*1b00*/  HADD2.F32 R17, -RZ, R9.H1_H1 ;  /* 0x30000009ff117230 */ /* 0x000fe20000004100 */
[----:B------:R-:W-:Y:S01]  /*1b10*/  FFMA.FTZ R29, R8, R12, R29 ;  /* 0x0000000c081d7223 */ /* 0x000fe2000001001d */
[--C-:B------:R-:W-:Y:S02]  /*1b20*/  HADD2.F32 R12, -RZ, R15.reuse.H0_H0 ;  /* 0x2000000fff0c7230 */ /* 0x100fe40000004100 */
[----:B------:R-:W-:Y:S02]  /*1b30*/  HADD2.F32 R8, -RZ, R15.H1_H1 ;  /* 0x3000000fff087230 */ /* 0x000fe40000004100 */
[----:B------:R-:W-:Y:S02]  /*1b40*/  HADD2.F32 R9, -RZ, R23.H0_H0 ;  /* 0x20000017ff097230 */ /* 0x000fe40000004100 */
[----:B------:R-:W-:Y:S01]  /*1b50*/  HADD2.F32 R15, -RZ, R22.H1_H1 ;  /* 0x30000016ff0f7230 */ /* 0x000fe20000004100 */
[----:B------:R-:W-:Y:S01]  /*1b60*/  FADD.FTZ R28, R28, R13 ;  /* 0x0000000d1c1c7221 */ /* 0x000fe20000010000 */
[----:B------:R-:W-:Y:S01]  /*1b70*/  HADD2.F32 R25, -RZ, R25.H1_H1 ;  /* 0x30000019ff197230 */ /* 0x000fe20000004100 */
[----:B------:R-:W-:Y:S01]  /*1b80*/  FFMA.FTZ R30, R9, R12, R30 ;  /* 0x0000000c091e7223 */ /* 0x000fe2000001001e */
[----:B------:R-:W-:Y:S01]  /*1b90*/  HADD2.F32 R12, -RZ, R10.H0_H0 ;  /* 0x2000000aff0c7230 */ /* 0x000fe20000004100 */
[----:B------:R-:W-:Y:S01]  /*1ba0*/  FFMA.FTZ R54, R15, R14, R54 ;  /* 0x0000000e0f367223 */ /* 0x000fe20000010036 */
[----:B------:R-:W0:Y:S01]  /*1bb0*/  I2F R9, R37 ;  /* 0x0000002500097306 */ /* 0x000e220000201400 */
[----:B------:R-:W-:Y:S01]  /*1bc0*/  HADD2.F32 R14, -RZ, R26.H0_H0 ;  /* 0x2000001aff0e7230 */ /* 0x000fe20000004100 */
[----:B------:R-:W-:-:S02]  /*1bd0*/  FFMA.FTZ R17, R17, R25, R48 ;  /* 0x0000001911117223 */ /* 0x000fc40000010030 */
[----:B------:R-:W-:Y:S01]  /*1be0*/  FADD.FTZ R28, R55, R28 ;  /* 0x0000001c371c7221 */ /* 0x000fe20000010000 */
[----:B------:R-:W-:Y:S01]  /*1bf0*/  HADD2.F32 R26, -RZ, R26.H1_H1 ;  /* 0x3000001aff1a7230 */ /* 0x000fe20000004100 */
[----:B------:R-:W-:Y:S01]  /*1c00*/  FFMA.FTZ R12, R12, R14, R29 ;  /* 0x0000000e0c0c7223 */ /* 0x000fe2000001001d */
[----:B------:R-:W-:Y:S01]  /*1c10*/  HADD2.F32 R13, -RZ, R10.H1_H1 ;  /* 0x3000000aff0d7230 */ /* 0x000fe20000004100 */
[----:B------:R-:W-:Y:S01]  /*1c20*/  FADD.FTZ R17, R17, R28 ;  /* 0x0000001c11117221 */ /* 0x000fe20000010000 */
        /* <DEDUP_REMOVED lines=9> */
[----:B------:R-:W-:Y:S02]  /*1cc0*/  FADD.FTZ R12, R13, R12 ;  /* 0x0000000c0d0c7221 */ /* 0x000fe40000010000 */
        /* <DEDUP_REMOVED lines=12> */
.L_x_17925:
[----:B------:R-:W-:-:S05]  /*1d90*/  IMAD.MOV.U32 R9, RZ, RZ, -0x800001 ;  /* 0xff7fffffff097424 */ /* 0x000fca00078e00ff */
[----:B------:R0:W-:Y:S02]  /*1da0*/  STS [R40], R9 ;  /* 0x0000000928007388 */ /* 0x0001e40000000800 */
.L_x_17926:
[----:B------:R-:W-:Y:S05]  /*1db0*/  BSYNC B1 ;  /* 0x0000000000017941 */ /* 0x000fea0003800000 */
.L_x_17924:
        /* <DEDUP_REMOVED lines=10> */
.L_x_17923:
[----:B------:R-:W-:Y:S05]  /*1e60*/  BSYNC B0 ;  /* 0x0000000000007941 */ /* 0x000fea0003800000 */
.L_x_17922:
        /* <DEDUP_REMOVED lines=42> */
.L_x_17932:
        /* <DEDUP_REMOVED lines=11> */
.L_x_17931:
[----:B------:R-:W-:Y:S05]  /*21c0*/  BSYNC B1 ;  /* 0x0000000000017941 */ /* 0x000fea0003800000 */
.L_x_17930:
        /* <DEDUP_REMOVED lines=10> */
.L_x_17935:
        /* <DEDUP_REMOVED lines=18> */
[----:B------:R-:W2:Y:S01]  /*2390*/  MUFU.EX2 R17, R17 ;  /* 0x0000001100117308 */ /* 0x000ea20000000800 */
[----:B------:R-:W-:Y:S02]  /*23a0*/  FMUL.FTZ R11, R12, 1.4426950216293334961 ;  /* 0x3fb8aa3b0c0b7820 */ /* 0x000fe40000410000 */
[----:B----4-:R-:W-:Y:S01]  /*23b0*/  FADD.FTZ R20, -R3, R20 ;  /* 0x0000001403147221 */ /* 0x010fe20000010100 */
[----:B------:R-:W3:Y:S01]  /*23c0*/  LDS R12, [R8+0x1600] ;  /* 0x00160000080c7984 */ /* 0x000ee20000000800 */
[----:B------:R-:W-:-:S02]  /*23d0*/  FMUL.FTZ R13, R14, 1.4426950216293334961 ;  /* 0x3fb8aa3b0e0d7820 */ /* 0x000fc40000410000 */
[C---:B-----5:R-:W-:Y:S01]  /*23e0*/  FADD.FTZ R16, -R3.reuse, R16 ;  /* 0x0000001003107221 */ /* 0x060fe20000010100 */
[----:B------:R-:W4:Y:S01]  /*23f0*/  MUFU.EX2 R11, R11 ;  /* 0x0000000b000b7308 */ /* 0x000f220000000800 */
[----:B------:R-:W-:Y:S01]  /*2400*/  FMUL.FTZ R19, R20, 1.4426950216293334961 ;  /* 0x3fb8aa3b14137820 */ /* 0x000fe20000410000 */
[----:B------:R-:W5:Y:S01]  /*2410*/  LDS R14, [R8+0x1800] ;  /* 0x00180000080e7984 */ /* 0x000f620000000800 */
[----:B------:R-:W-:Y:S02]  /*2420*/  FMUL.FTZ R15, R16, 1.4426950216293334961 ;  /* 0x3fb8aa3b100f7820 */ /* 0x000fe40000410000 */
[C---:B------:R-:W-:Y:S01]  /*2430*/  FADD.FTZ R22, -R3.reuse, R22 ;  /* 0x0000001603167221 */ /* 0x040fe20000010100 */
[----:B------:R-:W5:Y:S01]  /*2440*/  LDS R20, [R8+0x1400] ;  /* 0x0014000008147984 */ /* 0x000f620000000800 */
[----:B------:R-:W-:Y:S01]  /*2450*/  FADD.FTZ R24, -R3, R24 ;  /* 0x0000001803187221 */ /* 0x000fe20000010100 */
[----:B------:R-:W0:Y:S01]  /*2460*/  MUFU.EX2 R13, R13 ;  /* 0x0000000d000d7308 */ /* 0x000e220000000800 */
[----:B------:R-:W-:Y:S01]  /*2470*/  FMUL.FTZ R21, R22, 1.4426950216293334961 ;  /* 0x3fb8aa3b16157820 */ /* 0x000fe20000410000 */
[----:B------:R-:W5:Y:S01]  /*2480*/  LDS R16, [R8+0x1a00] ;  /* 0x001a000008107984 */ /* 0x000f620000000800 */
[----:B------:R-:W-:-:S02]  /*2490*/  FMUL.FTZ R23, R24, 1.4426950216293334961 ;  /* 0x3fb8aa3b18177820 */ /* 0x000fc40000410000 */
[C---:B------:R-:W-:Y:S01]  /*24a0*/  FADD.FTZ R26, -R3.reuse, R26 ;  /* 0x0000001a031a7221 */ /* 0x040fe20000010100 */
[----:B--2---:R-:W-:Y:S01]  /*24b0*/  STS [R8+0x200], R17 ;  /* 0x0002001108007388 */ /* 0x004fe20000000800 */
[C---:B------:R-:W-:Y:S01]  /*24c0*/  FADD.FTZ R28, -R3.reuse, R28 ;  /* 0x0000001c031c7221 */ /* 0x040fe20000010100 */
[----:B------:R-:W2:Y:S01]  /*24d0*/  MUFU.EX2 R15, R15 ;  /* 0x0000000f000f7308 */ /* 0x000ea20000000800 */
[----:B------:R-:W-:Y:S01]  /*24e0*/  FMUL.FTZ R25, R26, 1.4426950216293334961 ;  /* 0x3fb8aa3b1a197820 */ /* 0x000fe20000410000 */
[----:B----4-:R-:W-:Y:S01]  /*24f0*/  STS [R8+-0x400], R11 ;  /* 0xfffc000b08007388 */ /* 0x010fe20000000800 */
[----:B------:R-:W-:Y:S02]  /*2500*/  FMUL.FTZ R27, R28, 1.4426950216293334961 ;  /* 0x3fb8aa3b1c1b7820 */ /* 0x000fe40000410000 */
[C---:B------:R-:W-:Y:S02]  /*2510*/  FADD.FTZ R30, -R3.reuse, R30 ;  /* 0x0000001e031e7221 */ /* 0x040fe40000010100 */
[----:B0-----:R-:W-:Y:S01]  /*2520*/  FADD.FTZ R32, -R3, R32 ;  /* 0x0000002003207221 */ /* 0x001fe20000010100 */
[----:B------:R-:W0:Y:S01]  /*2530*/  MUFU.EX2 R19, R19 ;  /* 0x0000001300137308 */ /* 0x000e220000000800 */
[----:B------:R-:W-:Y:S01]  /*2540*/  FMUL.FTZ R29, R30, 1.4426950216293334961 ;  /* 0x3fb8aa3b1e1d7820 */ /* 0x000fe20000410000 */
[----:B------:R-:W-:Y:S01]  /*2550*/  STS [R8+-0x200], R13 ;  /* 0xfffe000d08007388 */ /* 0x000fe20000000800 */
[----:B------:R-:W-:-:S02]  /*2560*/  FMUL.FTZ R31, R32, 1.4426950216293334961 ;  /* 0x3fb8aa3b201f7820 */ /* 0x000fc40000410000 */
[----:B-1----:R-:W-:-:S03]  /*2570*/  FADD.FTZ R18, -R3, R18 ;  /* 0x0000001203127221 */ /* 0x002fc60000010100 */
[----:B------:R-:W1:Y:S01]  /*2580*/  MUFU.EX2 R21, R21 ;  /* 0x0000001500157308 */ /* 0x000e620000000800 */
[----:B------:R-:W-:Y:S01]  /*2590*/  FMUL.FTZ R33, R18, 1.4426950216293334961 ;  /* 0x3fb8aa3b12217820 */ /* 0x000fe20000410000 */
[----:B--2---:R-:W-:Y:S01]  /*25a0*/  STS [R8], R15 ;  /* 0x0000000f08007388 */ /* 0x004fe20000000800 */
[----:B------:R-:W-:Y:S02]  /*25b0*/  FADD.FTZ R18, R11, R7 ;  /* 0x000000070b127221 */ /* 0x000fe40000010000 */
[----:B---3--:R-:W-:Y:S02]  /*25c0*/  FADD.FTZ R12, -R3, R12 ;  /* 0x0000000c030c7221 */ /* 0x008fe40000010100 */
[----:B------:R-:W-:Y:S01]  /*25d0*/  FADD.FTZ R18, R18, R13 ;  /* 0x0000000d12127221 */ /* 0x000fe20000010000 */
[----:B------:R-:W2:Y:S01]  /*25e0*/  MUFU.EX2 R23, R23 ;  /* 0x0000001700177308 */ /* 0x000ea20000000800 */
[----:B------:R-:W-:Y:S01]  /*25f0*/  FMUL.FTZ R12, R12, 1.4426950216293334961 ;  /* 0x3fb8aa3b0c0c7820 */ /* 0x000fe20000410000 */
[----:B0-----:R-:W-:Y:S01]  /*2600*/  STS [R8+0x400], R19 ;  /* 0x0004001308007388 */ /* 0x001fe20000000800 */
[----:B------:R-:W-:-:S02]  /*2610*/  FADD.FTZ R18, R18, R15 ;  /* 0x0000000f12127221 */ /* 0x000fc40000010000 */
[C---:B-----5:R-:W-:Y:S02]  /*2620*/  FADD.FTZ R14, -R3.reuse, R14 ;  /* 0x0000000e030e7221 */ /* 0x060fe40000010100 */
[----:B------:R-:W-:Y:S01]  /*2630*/  FADD.FTZ R18, R18, R17 ;  /* 0x0000001112127221 */ /* 0x000fe20000010000 */
[----:B------:R-:W0:Y:S01]  /*2640*/  MUFU.EX2 R25, R25 ;  /* 0x0000001900197308 */ /* 0x000e220000000800 */
[C---:B------:R-:W-:Y:S01]  /*2650*/  FADD.FTZ R20, -R3.reuse, R20 ;  /* 0x0000001403147221 */ /* 0x040fe20000010100 */
[----:B-1----:R-:W-:Y:S01]  /*2660*/  STS [R8+0x600], R21 ;  /* 0x0006001508007388 */ /* 0x002fe20000000800 */
[----:B------:R-:W-:Y:S02]  /*2670*/  FADD.FTZ R18, R18, R19 ;  /* 0x0000001312127221 */ /* 0x000fe40000010000 */
[----:B------:R-:W-:Y:S02]  /*2680*/  FMUL.FTZ R20, R20, 1.4426950216293334961 ;  /* 0x3fb8aa3b14147820 */ /* 0x000fe40000410000 */
[----:B------:R-:W-:Y:S01]  /*2690*/  FADD.FTZ R18, R18, R21 ;  /* 0x0000001512127221 */ /* 0x000fe20000010000 */
[----:B------:R-:W1:Y:S01]  /*26a0*/  MUFU.EX2 R27, R27 ;  /* 0x0000001b001b7308 */ /* 0x000e620000000800 */
[----:B------:R-:W-:Y:S01]  /*26b0*/  FADD.FTZ R16, -R3, R16 ;  /* 0x0000001003107221 */ /* 0x000fe20000010100 */
[----:B--2---:R-:W-:Y:S01]  /*26c0*/  STS [R8+0x800], R23 ;  /* 0x0008001708007388 */ /* 0x004fe20000000800 */
[----:B------:R-:W-:-:S02]  /*26d0*/  FADD.FTZ R18, R18, R23 ;  /* 0x0000001712127221 */ /* 0x000fc40000010000 */
[----:B------:R-:W-:Y:S02]  /*26e0*/  FMUL.FTZ R14, R14, 1.4426950216293334961 ;  /* 0x3fb8aa3b0e0e7820 */ /* 0x000fe40000410000 */
        /* <DEDUP_REMOVED lines=28> */
.L_x_17934:
[----:B------:R-:W-:Y:S05]  /*28b0*/  BSYNC B1 ;  /* 0x0000000000017941 */ /* 0x000fea0003800000 */
.L_x_17933:
        /* <DEDUP_REMOVED lines=55> */
.L_x_17937:
[----:B------:R-:W-:Y:S05]  /*2c30*/  BSYNC B1 ;  /* 0x0000000000017941 */ /* 0x000fea0003800000 */
.L_x_17936:
        /* <DEDUP_REMOVED lines=26> */
.L_x_17929:
[----:B------:R-:W-:Y:S05]  /*2de0*/  BSYNC B0 ;  /* 0x0000000000007941 */ /* 0x000fea0003800000 */
.L_x_17928:
        /* <DEDUP_REMOVED lines=34> */
.L_x_17942:
        /* <DEDUP_REMOVED lines=8> */
.L_x_17941:
[----:B------:R-:W-:Y:S05]  /*3090*/  BSYNC B1 ;  /* 0x0000000000017941 */ /* 0x000fea0003800000 */
.L_x_17940:
        /* <DEDUP_REMOVED lines=10> */
.L_x_17945:
        /* <DEDUP_REMOVED lines=52> */
.L_x_17944:
[----:B------:R-:W-:Y:S05]  /*3480*/  BSYNC B1 ;  /* 0x0000000000017941 */ /* 0x000fea0003800000 */
.L_x_17943:
        /* <DEDUP_REMOVED lines=31> */
.L_x_17947:
[----:B------:R-:W-:Y:S05]  /*3680*/  BSYNC B1 ;  /* 0x0000000000017941 */ /* 0x000fea0003800000 */
.L_x_17946:
        /* <DEDUP_REMOVED lines=14> */
.L_x_17939:
[----:B------:R-:W-:Y:S05]  /*3770*/  BSYNC B0 ;  /* 0x0000000000007941 */ /* 0x000fea0003800000 */
.L_x_17938:
        /* <DEDUP_REMOVED lines=8> */
[----:B------:R-:W-:Y:S01]  /*3800*/  IMAD.MOV.U32 R0, RZ, RZ, RZ ;  /* 0x000000ffff007224 */ /* 0x000fe200078e00ff */
[----:B------:R-:W-:Y:S05]  /*3810*/  BRA `(.L_x_17950) ;  /* 0x00001df000007947 */ /* 0x000fea0003800000 */
.L_x_17949:
        /* <DEDUP_REMOVED lines=24> */
[----:B------:R-:W-:Y:S01]  /*39a0*/  SHF.R.S32.HI R22, RZ, 0x1f, R22 ;  /* 0x0000001fff167819 */ /* 0x000fe20000011416 */
[----:B------:R-:W-:Y:S01]  /*39b0*/  IMAD.MOV.U32 R0, RZ, RZ, RZ ;  /* 0x000000ffff007224 */ /* 0x000fe200078e00ff */
[----:B------:R-:W-:Y:S01]  /*39c0*/  SHF.R.S32.HI R51, RZ, 0x1f, R50 ;  /* 0x0000001fff337819 */ /* 0x000fe20000011432 */
[----:B------:R-:W-:Y:S01]  /*39d0*/  IMAD R30, R30, 0x8, R31 ;  /* 0x000000081e1e7824 */ /* 0x000fe200078e021f */
[----:B------:R-:W-:-:S02]  /*39e0*/  LEA R28, R28, 0xb0, 0x5 ;  /* 0x000000b01c1c7811 */ /* 0x000fc400078e28ff */
[----:B------:R-:W-:Y:S02]  /*39f0*/  IADD3 R38, R39, 0x200, RZ ;  /* 0x0000020027267810 */ /* 0x000fe40007ffe0ff */
[----:B0-----:R-:W-:Y:S02]  /*3a00*/  IADD3 R9, R3, 0xffffffe, RZ ;  /* 0x0ffffffe03097810 */ /* 0x001fe40007ffe0ff */
[C---:B------:R-:W-:Y:S02]  /*3a10*/  IADD3 R37, R39.reuse, 0x300, RZ ;  /* 0x0000030027257810 */ /* 0x040fe40007ffe0ff */
[C---:B------:R-:W-:Y:S02]  /*3a20*/  IADD3 R36, R39.reuse, 0x400, RZ ;  /* 0x0000040027247810 */ /* 0x040fe40007ffe0ff */
[----:B------:R-:W0:Y:S01]  /*3a30*/  F2I.FTZ.U32.TRUNC.NTZ R9, R9 ;  /* 0x0000000900097305 */ /* 0x000e22000021f000 */
[C---:B------:R-:W-:Y:S02]  /*3a40*/  IADD3 R34, R39.reuse, 0x500, RZ ;  /* 0x0000050027227810 */ /* 0x040fe40007ffe0ff */
[----:B------:R-:W-:-:S02]  /*3a50*/  IADD3 R33, R39, 0x600, RZ ;  /* 0x0000060027217810 */ /* 0x000fc40007ffe0ff */
[----:B------:R-:W-:Y:S01]  /*3a60*/  IADD3 R32, R39, 0x700, RZ ;  /* 0x0000070027207810 */ /* 0x000fe20007ffe0ff */
[----:B0-----:R-:W-:-:S04]  /*3a70*/  IMAD.MOV R11, RZ, RZ, -R9 ;  /* 0x000000ffff0b7224 */ /* 0x001fc800078e0a09 */
[----:B------:R-:W-:-:S04]  /*3a80*/  IMAD R3, R11, R2, RZ ;  /* 0x000000020b037224 */ /* 0x000fc800078e02ff */
[----:B------:R-:W-:-:S04]  /*3a90*/  IMAD.HI.U32 R3, R9, R3, R8 ;  /* 0x0000000309037227 */ /* 0x000fc800078e0008 */
.L_x_17969:
[----:B------:R-:W-:Y:S01]  /*3aa0*/  IABS R12, R31 ;  /* 0x0000001f000c7213 */ /* 0x000fe20000000000 */
[----:B------:R-:W-:Y:S01]  /*3ab0*/  BSSY B0, `(.L_x_17951) ;  /* 0x00001ab000007945 */ /* 0x000fe20003800000 */
[----:B------:R-:W-:Y:S02]  /*3ac0*/  IABS R10, c[0x0][0x1d0] ;  /* 0x00007400000a7a13 */ /* 0x000fe40000000000 */
[----:B------:R-:W-:Y:S01]  /*3ad0*/  IABS R14, c[0x0][0x1d4] ;  /* 0x00007500000e7a13 */ /* 0x000fe20000000000 */
[----:B------:R-:W-:Y:S01]  /*3ae0*/  IMAD.HI.U32 R8, R3, R12, RZ ;  /* 0x0000000c03087227 */ /* 0x000fe200078e00ff */
[----:B------:R-:W0:Y:S01]  /*3af0*/  I2F.RP R13, R10 ;  /* 0x0000000a000d7306 */ /* 0x000e220000209400 */
[----:B------:R-:W-:Y:S02]  /*3b00*/  LOP3.LUT R11, R31, c[0x0][0x1d4], RZ, 0x3c, !PT ;  /* 0x000075001f0b7a12 */ /* 0x000fe400078e3cff */
[----:B------:R-:W-:Y:S02]  /*3b10*/  IMAD.MOV R9, RZ, RZ, -R8 ;  /* 0x000000ffff097224 */ /* 0x000fe400078e0a08 */
[----:B------:R-:W-:-:S02]  /*3b20*/  ISETP.GE.AND P2, PT, R11, RZ, PT ;  /* 0x000000ff0b00720c */ /* 0x000fc40003f46270 */
        /* <DEDUP_REMOVED lines=14> */
[----:B0-----:R-:W-:Y:S01]  /*3c10*/  IMAD.MOV R13, RZ, RZ, -R9 ;  /* 0x000000ffff0d7224 */ /* 0x001fe200078e0a09 */
[----:B------:R-:W-:-:S03]  /*3c20*/  ISETP.NE.AND P2, PT, RZ, c[0x0][0x1d0], PT ;  /* 0x00007400ff007a0c */ /* 0x000fc60003f45270 */
        /* <DEDUP_REMOVED lines=20> */
[----:B------:R1:W3:Y:S01]  /*3d70*/  LDS.128 R8, [R28] ;  /* 0x000000001c087984 */ /* 0x0002e20000000c00 */
[----:B0-----:R-:W-:Y:S02]  /*3d80*/  F2FP.PACK_AB R40, R15, R14 ;  /* 0x0000000e0f28723e */ /* 0x001fe400000000ff */
        /* <DEDUP_REMOVED lines=14> */
[C---:B---3--:R-:W-:Y:S02]  /*3e70*/  IADD3 R42, R30.reuse, 0x3, RZ ;  /* 0x000000031e2a7810 */ /* 0x048fe40007ffe0ff */
        /* <DEDUP_REMOVED lines=11> */
[----:B-----5:R-:W-:Y:S02]  /*3f30*/  SEL R19, R14, RZ, !P6 ;  /* 0x000000ff0e137207 */ /* 0x020fe40007000000 */
[----:B------:R-:W-:Y:S02]  /*3f40*/  PRMT R14, R13, 0x7632, R14 ;  /* 0x000076320d0e7816 */ /* 0x000fe4000000000e */
[----:B------:R-:W-:-:S02]  /*3f50*/  ISETP.GE.AND P5, PT, R18, R49, PT ;  /* 0x000000311200720c */ /* 0x000fc40003fa6270 */
        /* <DEDUP_REMOVED lines=16> */
.L_x_17954:
[----:B---3--:R-:W-:Y:S05]  /*4060*/  BSYNC B2 ;  /* 0x0000000000027941 */ /* 0x008fea0003800000 */
.L_x_17953:
[----:B-1----:R-:W5:Y:S02]  /*4070*/  LDG.E.128.CONSTANT R16, [R16.64+0x200] ;  /* 0x0002000a10107981 */ /* 0x002f64000c1e9d00 */
[----:B-----5:R-:W-:Y:S01]  /*4080*/  HFMA2.MMA R13, R40, R13, -RZ ;  /* 0x0000000d280d7235 */ /* 0x020fe200001000ff */
[----:B------:R-:W-:Y:S02]  /*4090*/  F2FP.PACK_AB R45, R9, R8 ;  /* 0x00000008092d723e */ /* 0x000fe400000000ff */
[----:B------:R-:W-:Y:S01]  /*40a0*/  F2FP.PACK_AB R44, R11, R10 ;  /* 0x0000000a0b2c723e */ /* 0x000fe200000000ff */
[----:B------:R-:W-:Y:S01]  /*40b0*/  BSSY B2, `(.L_x_17955) ;  /* 0x0000027000027945 */ /* 0x000fe20003800000 */
[----:B------:R-:W-:Y:S01]  /*40c0*/  IADD3 R8, P2, R38, R52, RZ ;  /* 0x0000003426087210 */ /* 0x000fe20007f5e0ff */
[----:B------:R-:W-:-:S03]  /*40d0*/  HFMA2.MMA R13, R41, R12, R13 ;  /* 0x0000000c290d7235 */ /* 0x000fc6000000000d */
[----:B------:R-:W-:Y:S02]  /*40e0*/  LEA R12, P1, R8, c[0x0][0x178], 0x1 ;  /* 0x00005e00080c7a11 */ /* 0x000fe400078208ff */
[----:B------:R-:W-:-:S05]  /*40f0*/  LEA.HI.X.SX32 R9, R38, R43, 0x1, P2 ;  /* 0x0000002b26097211 */ /* 0x000fca00010f0eff */
[----:B------:R-:W-:-:S06]  /*4100*/  HFMA2 R42, R45, R14, R13 ;  /* 0x0000000e2d2a7231 */ /* 0x000fcc000000000d */
[----:B------:R-:W-:Y:S01]  /*4110*/  HFMA2.MMA R42, R44, R15, R42 ;  /* 0x0000000f2c2a7235 */ /* 0x000fe2000000002a */
        /* <DEDUP_REMOVED lines=11> */
[----:B------:R-:W-:Y:S02]  /*41d0*/  ISETP.GE.AND P4, PT, R14, R49, PT ;  /* 0x000000310e00720c */ /* 0x000fe40003f86270 */
[----:B------:R-:W-:-:S02]  /*41e0*/  SEL R14, R17, RZ, !P5 ;  /* 0x000000ff110e7207 */ /* 0x000fc40006800000 */
[-C--:B------:R-:W-:Y:S02]  /*41f0*/  ISETP.GE.AND P5, PT, R10, R49.reuse, PT ;  /* 0x000000310a00720c */ /* 0x080fe40003fa6270 */
[----:B------:R-:W-:Y:S02]  /*4200*/  IADD3 R10, R30, 0x1, RZ ;  /* 0x000000011e0a7810 */ /* 0x000fe40007ffe0ff */
[----:B------:R-:W-:Y:S02]  /*4210*/  SEL R11, R18, RZ, !P6 ;  /* 0x000000ff120b7207 */ /* 0x000fe40007000000 */
[----:B------:R-:W-:Y:S02]  /*4220*/  ISETP.GE.AND P6, PT, R10, R49, PT ;  /* 0x000000310a00720c */ /* 0x000fe40003fc6270 */
[----:B------:R-:W-:Y:S02]  /*4230*/  SEL R10, R19, RZ, !P4 ;  /* 0x000000ff130a7207 */ /* 0x000fe40006000000 */
        /* <DEDUP_REMOVED lines=14> */
.L_x_17956:
[----:B------:R-:W-:Y:S05]  /*4320*/  BSYNC B2 ;  /* 0x0000000000027941 */ /* 0x000fea0003800000 */
.L_x_17955:
[----:B------:R-:W-:Y:S01]  /*4330*/  LEA.HI.X R13, R8, c[0x0][0x17c], R9, 0x1, P1 ;  /* 0x00005f00080d7a11 */ /* 0x000fe200008f0c09 */
[----:B------:R-:W-:Y:S01]  /*4340*/  HMUL2 R17, R40, R17 ;  /* 0x0000001128117232 */ /* 0x000fe20000000000 */
[C---:B------:R-:W-:Y:S01]  /*4350*/  IADD3 R10, P2, R37.reuse, R52, RZ ;  /* 0x00000034250a7210 */ /* 0x040fe20007f5e0ff */
[----:B------:R-:W-:Y:S02]  /*4360*/  BSSY B2, `(.L_x_17957) ;  /* 0x0000026000027945 */ /* 0x000fe40003800000 */
[----:B------:R-:W-:Y:S01]  /*4370*/  HFMA2 R16, R41, R16, R17 ;  /* 0x0000001029107231 */ /* 0x000fe20000000011 */
[----:B------:R-:W5:Y:S01]  /*4380*/  LDG.E.128.CONSTANT R12, [R12.64] ;  /* 0x0000000a0c0c7981 */ /* 0x000f62000c1e9d00 */
[----:B------:R-:W-:Y:S02]  /*4390*/  LEA R8, P1, R10, c[0x0][0x178], 0x1 ;  /* 0x00005e000a087a11 */ /* 0x000fe400078208ff */
[----:B------:R-:W-:-:S04]  /*43a0*/  LEA.HI.X.SX32 R9, R37, R43, 0x1, P2 ;  /* 0x0000002b25097211 */ /* 0x000fc800010f0eff */
        /* <DEDUP_REMOVED lines=33> */
.L_x_17958:
[----:B------:R-:W-:Y:S05]  /*45c0*/  BSYNC B2 ;  /* 0x0000000000027941 */ /* 0x000fea0003800000 */
.L_x_17957:
        /* <DEDUP_REMOVED lines=37> */
.L_x_17960:
[----:B------:R-:W-:Y:S05]  /*4820*/  BSYNC B2 ;  /* 0x0000000000027941 */ /* 0x000fea0003800000 */
.L_x_17959:
[----:B------:R-:W-:Y:S01]  /*4830*/  HMUL2 R9, R40, R9 ;  /* 0x0000000928097232 */ /* 0x000fe20000000000 */
[----:B------:R-:W-:Y:S01]  /*4840*/  HFMA2.MMA R13, R45, R14, R13 ;  /* 0x0000000e2d0d7235 */ /* 0x000fe2000000000d */
[----:B------:R-:W-:-:S04]  /*4850*/  HFMA2 R12, R44, R19, R18 ;  /* 0x000000132c0c7231 */ /* 0x000fc80000000012 */
[----:B------:R-:W-:Y:S01]  /*4860*/  HFMA2.MMA R9, R41, R8, R9 ;  /* 0x0000000829097235 */ /* 0x000fe20000000009 */
[----:B------:R-:W-:-:S04]  /*4870*/  IADD3 R8, P1, R36, R52, RZ ;  /* 0x0000003424087210 */ /* 0x000fc80007f3e0ff */
[----:B------:R-:W-:Y:S02]  /*4880*/  LEA R16, P2, R8, c[0x0][0x178], 0x1 ;  /* 0x00005e0008107a11 */ /* 0x000fe400078408ff */
[----:B------:R-:W-:Y:S01]  /*4890*/  LEA.HI.X.SX32 R17, R36, R43, 0x1, P1 ;  /* 0x0000002b24117211 */ /* 0x000fe200008f0eff */
[----:B------:R-:W-:Y:S02]  /*48a0*/  BSSY B2, `(.L_x_17961) ;  /* 0x0000024000027945 */ /* 0x000fe40003800000 */
[----:B------:R-:W-:Y:S01]  /*48b0*/  HFMA2 R10, R45, R10, R9 ;  /* 0x0000000a2d0a7231 */ /* 0x000fe20000000009 */
        /* <DEDUP_REMOVED lines=34> */
.L_x_17962:
[----:B------:R-:W-:Y:S05]  /*4ae0*/  BSYNC B2 ;  /* 0x0000000000027941 */ /* 0x000fea0003800000 */
.L_x_17961:
[----:B-----5:R-:W-:Y:S01]  /*4af0*/  HMUL2 R8, R40, R17 ;  /* 0x0000001128087232 */ /* 0x020fe20000000000 */
[C---:B------:R-:W-:Y:S01]  /*4b00*/  IADD3 R9, P1, R34.reuse, R52, RZ ;  /* 0x0000003422097210 */ /* 0x040fe20007f3e0ff */
[----:B------:R-:W-:Y:S01]  /*4b10*/  HFMA2 R15, R44, R15, R13 ;  /* 0x0000000f2c0f7231 */ /* 0x000fe2000000000d */
[----:B------:R-:W-:Y:S02]  /*4b20*/  HFMA2.MMA R13, R44, R11, R10 ;  /* 0x0000000b2c0d7235 */ /* 0x000fe4000000000a */
[----:B------:R-:W-:Y:S01]  /*4b30*/  LEA.HI.X.SX32 R14, R34, R43, 0x1, P1 ;  /* 0x0000002b220e7211 */ /* 0x000fe200008f0eff */
[----:B------:R-:W-:Y:S01]  /*4b40*/  HFMA2.MMA R16, R41, R16, R8 ;  /* 0x0000001029107235 */ /* 0x000fe20000000008 */
[----:B------:R-:W-:-:S04]  /*4b50*/  LEA R8, P2, R9, c[0x0][0x178], 0x1 ;  /* 0x00005e0009087a11 */ /* 0x000fc800078408ff */
[----:B------:R-:W-:Y:S01]  /*4b60*/  LEA.HI.X R9, R9, c[0x0][0x17c], R14, 0x1, P2 ;  /* 0x00005f0009097a11 */ /* 0x000fe200010f0c0e */
[----:B------:R-:W-:Y:S04]  /*4b70*/  BSSY B2, `(.L_x_17963) ;  /* 0x0000023000027945 */ /* 0x000fe80003800000 */
[----:B------:R-:W-:Y:S01]  /*4b80*/  HFMA2 R18, R45, R18, R16 ;  /* 0x000000122d127231 */ /* 0x000fe20000000010 */
[----:B------:R-:W5:Y:S01]  /*4b90*/  LDG.E.128.CONSTANT R8, [R8.64] ;  /* 0x0000000a08087981 */ /* 0x000f62000c1e9d00 */
[----:B------:R-:W-:Y:S05]  /*4ba0*/  @P0 BRA `(.L_x_17964) ;  /* 0x000001f000000947 */ /* 0x000fea0003800000 */
[----:B------:R-:W-:Y:S02]  /*4bb0*/  IADD3 R14, R30, 0x2, RZ ;  /* 0x000000021e0e7810 */ /* 0x000fe40007ffe0ff */
[----:B-----5:R-:W-:Y:S02]  /*4bc0*/  PRMT R16, R11, 0x7632, R16 ;  /* 0x000076320b107816 */ /* 0x020fe40000000010 */
[----:B------:R-:W-:-:S02]  /*4bd0*/  ISETP.GE.AND P1, PT, R14, R49, PT ;  /* 0x000000310e00720c */ /* 0x000fc40003f26270 */
        /* <DEDUP_REMOVED lines=28> */
.L_x_17964:
[----:B------:R-:W-:Y:S05]  /*4da0*/  BSYNC B2 ;  /* 0x0000000000027941 */ /* 0x000fea0003800000 */
.L_x_17963:
[----:B-----5:R-:W-:Y:S01]  /*4db0*/  HMUL2 R9, R40, R9 ;  /* 0x0000000928097232 */ /* 0x020fe20000000000 */
[----:B------:R-:W-:Y:S01]  /*4dc0*/  HFMA2.MMA R19, R44, R19, R18 ;  /* 0x000000132c137235 */ /* 0x000fe20000000012 */
[----:B------:R-:W-:-:S02]  /*4dd0*/  HADD2.F32 R18, -RZ, R15.H0_H0 ;  /* 0x2000000fff127230 */ /* 0x000fc40000004100 */
[----:B------:R-:W-:Y:S01]  /*4de0*/  HFMA2 R8, R41, R8, R9 ;  /* 0x0000000829087231 */ /* 0x000fe20000000009 */
[CC--:B------:R-:W-:Y:S01]  /*4df0*/  IADD3 R9, P1, R33.reuse, R52.reuse, RZ ;  /* 0x0000003421097210 */ /* 0x0c0fe20007f3e0ff */
[----:B------:R-:W-:Y:S01]  /*4e00*/  HADD2.F32 R15, -RZ, R15.H1_H1 ;  /* 0x3000000fff0f7230 */ /* 0x000fe20000004100 */
[----:B------:R-:W-:Y:S01]  /*4e10*/  IADD3 R52, P3, R32, R52, RZ ;  /* 0x0000003420347210 */ /* 0x000fe20007f7e0ff */
[--C-:B------:R-:W-:Y:S01]  /*4e20*/  HADD2.F32 R16, -RZ, R42.reuse.H0_H0 ;  /* 0x2000002aff107230 */ /* 0x100fe20000004100 */
[----:B------:R-:W-:Y:S01]  /*4e30*/  LEA.HI.X.SX32 R14, R33, R43, 0x1, P1 ;  /* 0x0000002b210e7211 */ /* 0x000fe200008f0eff */
[----:B------:R-:W-:Y:S01]  /*4e40*/  HFMA2.MMA R10, R45, R10, R8 ;  /* 0x0000000a2d0a7235 */ /* 0x000fe20000000008 */
[C---:B------:R-:W-:Y:S01]  /*4e50*/  LEA R8, P2, R9.reuse, c[0x0][0x178], 0x1 ;  /* 0x00005e0009087a11 */ /* 0x040fe200078408ff */
[----:B------:R-:W-:Y:S01]  /*4e60*/  HADD2.F32 R17, -RZ, R42.H1_H1 ;  /* 0x3000002aff117230 */ /* 0x000fe20000004100 */
[----:B------:R-:W-:Y:S01]  /*4e70*/  FADD.FTZ R18, R18, R15 ;  /* 0x0000000f12127221 */ /* 0x000fe20000010000 */
[--C-:B------:R-:W-:Y:S01]  /*4e80*/  HADD2.F32 R42, -RZ, R19.reuse.H0_H0 ;  /* 0x20000013ff2a7230 */ /* 0x100fe20000004100 */
[----:B------:R-:W-:Y:S01]  /*4e90*/  LEA.HI.X R9, R9, c[0x0][0x17c], R14, 0x1, P2 ;  /* 0x00005f0009097a11 */ /* 0x000fe200010f0c0e */
[----:B------:R-:W-:Y:S01]  /*4ea0*/  HADD2.F32 R15, -RZ, R19.H1_H1 ;  /* 0x30000013ff0f7230 */ /* 0x000fe20000004100 */
[----:B------:R-:W-:Y:S01]  /*4eb0*/  FADD.FTZ R16, R16, R17 ;  /* 0x0000001110107221 */ /* 0x000fe20000010000 */
[----:B------:R-:W-:-:S02]  /*4ec0*/  HADD2.F32 R17, -RZ, R12.H0_H0 ;  /* 0x2000000cff117230 */ /* 0x000fc40000004100 */
[----:B------:R-:W-:Y:S01]  /*4ed0*/  HFMA2 R14, R44, R11, R10 ;  /* 0x0000000b2c0e7231 */ /* 0x000fe2000000000a */
[----:B------:R-:W-:Y:S01]  /*4ee0*/  BSSY B2, `(.L_x_17965) ;  /* 0x000002e000027945 */ /* 0x000fe20003800000 */
[--C-:B------:R-:W-:Y:S01]  /*4ef0*/  HADD2.F32 R10, -RZ, R13.reuse.H0_H0 ;  /* 0x2000000dff0a7230 */ /* 0x100fe20000004100 */
[----:B------:R-:W-:Y:S01]  /*4f00*/  FADD.FTZ R42, R42, R15 ;  /* 0x0000000f2a2a7221 */ /* 0x000fe20000010000 */
[----:B------:R-:W-:Y:S01]  /*4f10*/  HADD2.F32 R11, -RZ, R13.H1_H1 ;  /* 0x3000000dff0b7230 */ /* 0x000fe20000004100 */
[----:B------:R-:W-:Y:S01]  /*4f20*/  LEA.HI.X.SX32 R13, R32, R43, 0x1, P3 ;  /* 0x0000002b200d7211 */ /* 0x000fe200018f0eff */
[----:B------:R-:W-:Y:S02]  /*4f30*/  HADD2.F32 R12, -RZ, R12.H1_H1 ;  /* 0x3000000cff0c7230 */ /* 0x000fe40000004100 */
[--C-:B------:R-:W-:Y:S01]  /*4f40*/  HADD2.F32 R43, -RZ, R14.reuse.H0_H0 ;  /* 0x2000000eff2b7230 */ /* 0x100fe20000004100 */
[----:B------:R-:W-:Y:S01]  /*4f50*/  FADD.FTZ R19, R10, R11 ;  /* 0x0000000b0a137221 */ /* 0x000fe20000010000 */
[----:B------:R-:W-:Y:S01]  /*4f60*/  HADD2.F32 R14, -RZ, R14.H1_H1 ;  /* 0x3000000eff0e7230 */ /* 0x000fe20000004100 */
[----:B------:R-:W5:Y:S01]  /*4f70*/  LDG.E.128.CONSTANT R8, [R8.64] ;  /* 0x0000000a08087981 */ /* 0x000f62000c1e9d00 */
[----:B------:R-:W-:Y:S01]  /*4f80*/  FADD.FTZ R17, R17, R12 ;  /* 0x0000000c11117221 */ /* 0x000fe20000010000 */
[----:B------:R-:W-:-:S02]  /*4f90*/  LEA R12, P1, R52, c[0x0][0x178], 0x1 ;  /* 0x00005e00340c7a11 */ /* 0x000fc400078208ff */
[----:B------:R-:W-:Y:S02]  /*4fa0*/  FADD.FTZ R43, R43, R14 ;  /* 0x0000000e2b2b7221 */ /* 0x000fe40000010000 */
[----:B------:R-:W-:Y:S01]  /*4fb0*/  LEA.HI.X R13, R52, c[0x0][0x17c], R13, 0x1, P1 ;  /* 0x00005f00340d7a11 */ /* 0x000fe200008f0c0d */
[----:B------:R-:W-:Y:S05]  /*4fc0*/  @P0 BRA `(.L_x_17966) ;  /* 0x000001f000000947 */ /* 0x000fea0003800000 */
[----:B------:R-:W-:Y:S02]  /*4fd0*/  IADD3 R14, R30, 0x2, RZ ;  /* 0x000000021e0e7810 */ /* 0x000fe40007ffe0ff */
[----:B-----5:R-:W-:Y:S02]  /*4fe0*/  PRMT R15, R10, 0x7632, R15 ;  /* 0x000076320a0f7816 */ /* 0x020fe4000000000f */
        /* <DEDUP_REMOVED lines=29> */
.L_x_17966:
[----:B------:R-:W-:Y:S05]  /*51c0*/  BSYNC B2 ;  /* 0x0000000000027941 */ /* 0x000fea0003800000 */
.L_x_17965:
[----:B------:R-:W5:Y:S02]  /*51d0*/  LDG.E.128.CONSTANT R12, [R12.64] ;  /* 0x0000000a0c0c7981 */ /* 0x000f64000c1e9d00 */
[----:B-----5:R-:W-:Y:S01]  /*51e0*/  HMUL2 R9, R40, R9 ;  /* 0x0000000928097232 */ /* 0x020fe20000000000 */
[----:B------:R-:W-:Y:S05]  /*51f0*/  BSSY B2, `(.L_x_17967) ;  /* 0x0000022000027945 */ /* 0x000fea0003800000 */
[----:B------:R-:W-:Y:S01]  /*5200*/  HFMA2.MMA R8, R41, R8, R9 ;  /* 0x0000000829087235 */ /* 0x000fe20000000009 */
[----:B------:R-:W-:Y:S05]  /*5210*/  @P0 BRA `(.L_x_17968) ;  /* 0x000001f000000947 */ /* 0x000fea0003800000 */
[C---:B------:R-:W-:Y:S02]  /*5220*/  IADD3 R48, R30.reuse, 0x1, RZ ;  /* 0x000000011e307810 */ /* 0x040fe40007ffe0ff */
[----:B------:R-:W-:-:S02]  /*5230*/  ISETP.GE.AND P0, PT, R30, R49, PT ;  /* 0x000000311e00720c */ /* 0x000fc40003f06270 */
[-C--:B------:R-:W-:Y:S02]  /*5240*/  ISETP.GE.AND P1, PT, R48, R49.reuse, PT ;  /* 0x000000313000720c */ /* 0x080fe40003f26270 */
[----:B------:R-:W-:Y:S02]  /*5250*/  PRMT R9, R12, 0x7632, R9 ;  /* 0x000076320c097816 */ /* 0x000fe40000000009 */
[----:B------:R-:W-:Y:S02]  /*5260*/  IADD3 R48, R30, 0x2, RZ ;  /* 0x000000021e307810 */ /* 0x000fe40007ffe0ff */
[----:B------:R-:W-:Y:S02]  /*5270*/  SEL R12, R12, RZ, !P0 ;  /* 0x000000ff0c0c7207 */ /* 0x000fe40004000000 */
[----:B------:R-:W-:Y:S02]  /*5280*/  SEL R9, R9, RZ, !P1 ;  /* 0x000000ff09097207 */ /* 0x000fe40004800000 */
[----:B------:R-:W-:-:S02]  /*5290*/  ISETP.GE.AND P0, PT, R48, R49, PT ;  /* 0x000000313000720c */ /* 0x000fc40003f06270 */
[----:B------:R-:W-:Y:S02]  /*52a0*/  IADD3 R48, R30, 0x3, RZ ;  /* 0x000000031e307810 */ /* 0x000fe40007ffe0ff */
[--C-:B------:R-:W-:Y:S02]  /*52b0*/  PRMT R12, R12, 0x5410, R9.reuse ;  /* 0x000054100c0c7816 */ /* 0x100fe40000000009 */
[----:B------:R-:W-:Y:S02]  /*52c0*/  ISETP.GE.AND P1, PT, R48, R49, PT ;  /* 0x000000313000720c */ /* 0x000fe40003f26270 */
[C---:B------:R-:W-:Y:S02]  /*52d0*/  PRMT R9, R13.reuse, 0x7632, R9 ;  /* 0x000076320d097816 */ /* 0x040fe40000000009 */
        /* <DEDUP_REMOVED lines=19> */
.L_x_17968:
[----:B------:R-:W-:Y:S05]  /*5410*/  BSYNC B2 ;  /* 0x0000000000027941 */ /* 0x000fea0003800000 */
.L_x_17967:
[----:B------:R-:W-:Y:S01]  /*5420*/  HMUL2 R13, R40, R13 ;  /* 0x0000000d280d7232 */ /* 0x000fe20000000000 */
[----:B------:R-:W-:Y:S01]  /*5430*/  HFMA2.MMA R8, R45, R10, R8 ;  /* 0x0000000a2d087235 */ /* 0x000fe20000000008 */
[----:B------:R-:W-:Y:S02]  /*5440*/  FADD.FTZ R27, R27, R16 ;  /* 0x000000101b1b7221 */ /* 0x000fe40000010000 */
[----:B------:R-:W-:Y:S01]  /*5450*/  HFMA2 R13, R41, R12, R13 ;  /* 0x0000000c290d7231 */ /* 0x000fe2000000000d */
[----:B------:R-:W-:Y:S02]  /*5460*/  FADD.FTZ R26, R26, R17 ;  /* 0x000000111a1a7221 */ /* 0x000fe40000010000 */
[----:B------:R-:W-:Y:S01]  /*5470*/  HFMA2.MMA R8, R44, R11, R8 ;  /* 0x0000000b2c087235 */ /* 0x000fe20000000008 */
[----:B------:R-:W-:Y:S01]  /*5480*/  HFMA2 R13, R45, R14, R13 ;  /* 0x0000000e2d0d7231 */ /* 0x000fe2000000000d */
[----:B------:R-:W-:Y:S02]  /*5490*/  FADD.FTZ R25, R25, R18 ;  /* 0x0000001219197221 */ /* 0x000fe40000010000 */
[----:B------:R-:W-:Y:S01]  /*54a0*/  FADD.FTZ R24, R24, R19 ;  /* 0x0000001318187221 */ /* 0x000fe20000010000 */
[----:B------:R-:W-:Y:S01]  /*54b0*/  HFMA2 R13, R44, R15, R13 ;  /* 0x0000000f2c0d7231 */ /* 0x000fe2000000000d */
[----:B------:R-:W-:-:S02]  /*54c0*/  FADD.FTZ R23, R23, R42 ;  /* 0x0000002a17177221 */ /* 0x000fc40000010000 */
[----:B------:R-:W-:Y:S02]  /*54d0*/  FADD.FTZ R0, R0, R43 ;  /* 0x0000002b00007221 */ /* 0x000fe40000010000 */
[--C-:B------:R-:W-:Y:S02]  /*54e0*/  HADD2.F32 R9, -RZ, R8.reuse.H0_H0 ;  /* 0x20000008ff097230 */ /* 0x100fe40000004100 */
[--C-:B------:R-:W-:Y:S02]  /*54f0*/  HADD2.F32 R10, -RZ, R13.reuse.H0_H0 ;  /* 0x2000000dff0a7230 */ /* 0x100fe40000004100 */
[----:B------:R-:W-:Y:S02]  /*5500*/  HADD2.F32 R8, -RZ, R8.H1_H1 ;  /* 0x30000008ff087230 */ /* 0x000fe40000004100 */
[----:B------:R-:W-:-:S03]  /*5510*/  HADD2.F32 R13, -RZ, R13.H1_H1 ;  /* 0x3000000dff0d7230 */ /* 0x000fc60000004100 */
[----:B------:R-:W-:Y:S02]  /*5520*/  FADD.FTZ R9, R9, R8 ;  /* 0x0000000809097221 */ /* 0x000fe40000010000 */
[----:B------:R-:W-:Y:S02]  /*5530*/  FADD.FTZ R10, R10, R13 ;  /* 0x0000000d0a0a7221 */ /* 0x000fe40000010000 */
[----:B------:R-:W-:Y:S02]  /*5540*/  FADD.FTZ R20, R20, R9 ;  /* 0x0000000914147221 */ /* 0x000fe40000010000 */
[----:B------:R-:W-:Y:S02]  /*5550*/  FADD.FTZ R21, R21, R10 ;  /* 0x0000000a15157221 */ /* 0x000fe40000010000 */
.L_x_17952:
[----:B------:R-:W-:Y:S05]  /*5560*/  BSYNC B0 ;  /* 0x0000000000007941 */ /* 0x000fea0003800000 */
.L_x_17951:
[----:B------:R-:W-:Y:S02]  /*5570*/  IADD3 R46, R46, 0x4, RZ ;  /* 0x000000042e2e7810 */ /* 0x000fe40007ffe0ff */
[----:B------:R-:W-:Y:S02]  /*5580*/  IADD3 R6, P1, R6, 0x10, RZ ;  /* 0x0000001006067810 */ /* 0x000fe40007f3e0ff */
[----:B------:R-:W-:-:S02]  /*5590*/  ISETP.GE.AND P0, PT, R46, R35, PT ;  /* 0x000000232e00720c */ /* 0x000fc40003f06270 */
[----:B------:R-:W-:Y:S01]  /*55a0*/  IADD3 R29, R29, -0x4, RZ ;  /* 0xfffffffc1d1d7810 */ /* 0x000fe20007ffe0ff */
[----:B------:R-:W-:Y:S01]  /*55b0*/  IMAD.X R7, RZ, RZ, R7, P1 ;  /* 0x000000ffff077224 */ /* 0x000fe200008e0607 */
[----:B------:R-:W-:Y:S02]  /*55c0*/  IADD3 R30, R30, 0x80, RZ ;  /* 0x000000801e1e7810 */ /* 0x000fe40007ffe0ff */
[----:B------:R-:W-:Y:S02]  /*55d0*/  IADD3 R28, R28, 0x200, RZ ;  /* 0x000002001c1c7810 */ /* 0x000fe40007ffe0ff */
[----:B------:R-:W-:-:S05]  /*55e0*/  IADD3 R31, R31, 0x80, RZ ;  /* 0x000000801f1f7810 */ /* 0x000fca0007ffe0ff */
[----:B------:R-:W-:Y:S01]  /*55f0*/  @P0 CALL.REL.NOINC `(.L_x_17950) ;  /* 0x0000001000000944 */ /* 0x000fe20003c00000 */
[----:B------:R-:W-:Y:S05]  /*5600*/  BRA `(.L_x_17969) ;  /* 0xffffe49000007947 */ /* 0x000fea000383ffff */
.L_x_17950:
[----:B------:R-:W-:Y:S05]  /*5610*/  BSYNC B1 ;  /* 0x0000000000017941 */ /* 0x000fea0003800000 */
.L_x_17948:
[----:B0-----:R-:W0:Y:S01]  /*5620*/  SHFL.BFLY PT, R3, R26, 0x2, 0x1f ;  /* 0x0c401f001a037f89 */ /* 0x001e2200000e0000 */
        /* <DEDUP_REMOVED lines=11> */
[----:B--2---:R-:W-:Y:S02]  /*56e0*/  FADD.FTZ R8, R7, R24 ;  /* 0x0000001807087221 */ /* 0x004fe40000010000 */
[----:B---3--:R-:W-:Y:S01]  /*56f0*/  FADD.FTZ R6, R4, R25 ;  /* 0x0000001904067221 */ /* 0x008fe20000010000 */
[----:B------:R-:W2:Y:S01]  /*5700*/  SHFL.BFLY PT, R3, R2, 0x1, 0x1f ;  /* 0x0c201f0002037f89 */ /* 0x000ea200000e0000 */
[----:B----4-:R-:W-:-:S03]  /*5710*/  FADD.FTZ R20, R11, R20 ;  /* 0x000000140b147221 */ /* 0x010fc60000010000 */
[----:B------:R-:W3:Y:S01]  /*5720*/  SHFL.BFLY PT, R4, R5, 0x1, 0x1f ;  /* 0x0c201f0005047f89 */ /* 0x000ee200000e0000 */
[----:B-----5:R-:W-:-:S03]  /*5730*/  SHF.R.S32.HI R11, RZ, 0x1f, R10 ;  /* 0x0000001fff0b7819 */ /* 0x020fc6000001140a */
[----:B------:R-:W4:Y:S01]  /*5740*/  SHFL.BFLY PT, R7, R6, 0x1, 0x1f ;  /* 0x0c201f0006077f89 */ /* 0x000f2200000e0000 */
[----:B------:R-:W-:Y:S01]  /*5750*/  FADD.FTZ R12, R12, R23 ;  /* 0x000000170c0c7221 */ /* 0x000fe20000010000 */
[----:B------:R-:W-:Y:S02]  /*5760*/  LEA.HI R18, R11, R10, RZ, 0x5 ;  /* 0x0000000a0b127211 */ /* 0x000fe400078f28ff */
[----:B------:R-:W5:Y:S01]  /*5770*/  SHFL.BFLY PT, R15, R20, 0x1, 0x1f ;  /* 0x0c201f00140f7f89 */ /* 0x000f6200000e0000 */
[----:B0-----:R-:W-:Y:S01]  /*5780*/  FADD.FTZ R13, R9, R0 ;  /* 0x00000000090d7221 */ /* 0x001fe20000010000 */
[----:B------:R-:W-:Y:S02]  /*5790*/  LOP3.LUT R17, R18, 0xffffffe0, RZ, 0xc0, !PT ;  /* 0xffffffe012117812 */ /* 0x000fe400078ec0ff */
[----:B------:R-:W0:Y:S01]  /*57a0*/  SHFL.BFLY PT, R9, R8, 0x1, 0x1f ;  /* 0x0c201f0008097f89 */ /* 0x000e2200000e0000 */
[----:B-1----:R-:W-:-:S03]  /*57b0*/  FADD.FTZ R21, R14, R21 ;  /* 0x000000150e157221 */ /* 0x002fc60000010000 */
[----:B------:R-:W1:Y:S01]  /*57c0*/  SHFL.BFLY PT, R11, R12, 0x1, 0x1f ;  /* 0x0c201f000c0b7f89 */ /* 0x000e6200000e0000 */
[C---:B------:R-:W-:Y:S01]  /*57d0*/  IMAD.IADD R19, R10.reuse, 0x1, -R17 ;  /* 0x000000010a137824 */ /* 0x040fe200078e0a11 */
[----:B------:R-:W-:Y:S01]  /*57e0*/  IADD3 R17, R10, 0x1f, RZ ;  /* 0x0000001f0a117810 */ /* 0x000fe20007ffe0ff */
[----:B--2---:R-:W-:Y:S01]  /*57f0*/  FADD.FTZ R2, R2, R3 ;  /* 0x0000000302027221 */ /* 0x004fe20000010000 */
[----:B------:R-:W2:Y:S02]  /*5800*/  SHFL.BFLY PT, R14, R13, 0x1, 0x1f ;  /* 0x0c201f000d0e7f89 */ /* 0x000ea400000e0000 */
[----:B------:R-:W-:Y:S01]  /*5810*/  LOP3.LUT R0, R19, 0x3, RZ, 0xc0, !PT ;  /* 0x0000000313007812 */ /* 0x000fe200078ec0ff */
[----:B---3--:R-:W-:Y:S01]  /*5820*/  FADD.FTZ R5, R5, R4 ;  /* 0x0000000405057221 */ /* 0x008fe20000010000 */
[----:B------:R-:W3:Y:S01]  /*5830*/  SHFL.BFLY PT, R16, R21, 0x1, 0x1f ;  /* 0x0c201f0015107f89 */ /* 0x000ee200000e0000 */
[----:B------:R-:W-:-:S03]  /*5840*/  SHF.R.S32.HI R22, RZ, 0x1f, R19 ;  /* 0x0000001fff167819 */ /* 0x000fc60000011413 */
[----:B------:R-:W-:Y:S01]  /*5850*/  BAR.SYNC.DEFER_BLOCKING 0x0 ;  /* 0x0000000000007b1d */ /* 0x000fe20000010000 */
[----:B------:R-:W-:Y:S01]  /*5860*/  ISETP.NE.AND P2, PT, R0, RZ, PT ;  /* 0x000000ff0000720c */ /* 0x000fe20003f45270 */
[----:B----4-:R-:W-:Y:S01]  /*5870*/  FADD.FTZ R0, R6, R7 ;  /* 0x0000000706007221 */ /* 0x010fe20000010000 */
[----:B------:R-:W-:Y:S01]  /*5880*/  LOP3.LUT R4, R10, 0xffffffc0, RZ, 0xc0, !PT ;  /* 0xffffffc00a047812 */ /* 0x000fe200078ec0ff */
[----:B-----5:R-:W-:Y:S01]  /*5890*/  FADD.FTZ R6, R20, R15 ;  /* 0x0000000f14067221 */ /* 0x020fe20000010000 */
[----:B------:R-:W-:Y:S02]  /*58a0*/  ISETP.GT.OR P0, PT, R10, 0x3f, P2 ;  /* 0x0000003f0a00780c */ /* 0x000fe40001704670 */
[----:B------:R-:W-:Y:S01]  /*58b0*/  ISETP.NE.OR P5, PT, R4, 0x40, P2 ;  /* 0x000000400400780c */ /* 0x000fe200017a5670 */
[----:B0-----:R-:W-:Y:S01]  /*58c0*/  FADD.FTZ R3, R8, R9 ;  /* 0x0000000908037221 */ /* 0x001fe20000010000 */
[----:B------:R-:W-:Y:S02]  /*58d0*/  LEA.HI R8, R22, R19, RZ, 0x2 ;  /* 0x0000001316087211 */ /* 0x000fe400078f10ff */
[----:B------:R-:W-:Y:S01]  /*58e0*/  ISETP.GT.U32.AND P3, PT, R17, 0x3e, PT ;  /* 0x0000003e1100780c */ /* 0x000fe20003f64070 */
[----:B-1----:R-:W-:Y:S01]  /*58f0*/  FADD.FTZ R4, R12, R11 ;  /* 0x0000000b0c047221 */ /* 0x002fe20000010000 */
[----:B------:R-:W-:-:S02]  /*5900*/  SHF.R.S32.HI R11, RZ, 0x5, R18 ;  /* 0x00000005ff0b7819 */ /* 0x000fc40000011412 */
[----:B------:R-:W-:Y:S01]  /*5910*/  SHF.R.S32.HI R8, RZ, 0x2, R8 ;  /* 0x00000002ff087819 */ /* 0x000fe20000011408 */
[----:B--2---:R-:W-:Y:S01]  /*5920*/  FADD.FTZ R7, R13, R14 ;  /* 0x0000000e0d077221 */ /* 0x004fe20000010000 */
[C---:B------:R-:W-:Y:S02]  /*5930*/  LOP3.LUT R12, R10.reuse, 0xffffffe0, RZ, 0xc0, !PT ;  /* 0xffffffe00a0c7812 */ /* 0x040fe400078ec0ff */
[----:B------:R-:W-:Y:S01]  /*5940*/  ISETP.GT.OR P1, PT, R10, 0x1f, P2 ;  /* 0x0000001f0a00780c */ /* 0x000fe20001724670 */
[----:B---3--:R-:W-:Y:S01]  /*5950*/  FADD.FTZ R9, R21, R16 ;  /* 0x0000001015097221 */ /* 0x008fe20000010000 */
        /* <DEDUP_REMOVED lines=28> */
.L_x_17971:
[----:B0-----:R-:W-:Y:S05]  /*5b20*/  BSYNC B0 ;  /* 0x0000000000007941 */ /* 0x001fea0003800000 */
.L_x_17970:
        /* <DEDUP_REMOVED lines=28> */
.L_x_17973:
[----:B0-----:R-:W-:Y:S05]  /*5cf0*/  BSYNC B0 ;  /* 0x0000000000007941 */ /* 0x001fea0003800000 */
.L_x_17972:
        /* <DEDUP_REMOVED lines=60> */
[----:B------:R-:W-:Y:S01]  /*60c0*/  LEA R22, P1, R23, c[0x0][0x160], 0x1 ;  /* 0x0000580017167a11 */ /* 0x000fe200078208ff */
[----:B------:R-:W-:Y:S01]  /*60d0*/  STG.E.U16 [R12.64], R3 ;  /* 0x000000030c007986 */ /* 0x000fe2000c10150a */
[----:B------:R-:W-:-:S02]  /*60e0*/  LEA.HI.X R25, R5, c[0x0][0x164], R8, 0x1, P2 ;  /* 0x0000590005197a11 */ /* 0x000fc400010f0c08 */
[----:B------:R-:W-:Y:S01]  /*60f0*/  PRMT R8, R0, 0x7632, R8 ;  /* 0x0000763200087816 */ /* 0x000fe20000000008 */
[----:B------:R-:W-:Y:S01]  /*6100*/  STG.E.U16 [R14.64], R0 ;  /* 0x000000000e007986 */ /* 0x000fe2000c10150a */
[----:B------:R-:W-:Y:S02]  /*6110*/  F2FP.PACK_AB R6, R9, R6 ;  /* 0x000000060906723e */ /* 0x000fe400000000ff */
        /* <DEDUP_REMOVED lines=9> */
.L_x_17974:
        /* <DEDUP_REMOVED lines=13> */
.L_x_23993:


//--------------------- .text._ZN4vllm25paged_attention_v1_kernelIttLi32ELi32ELi128ELNS_18Fp8KVCacheDataTypeE0ELb1EEEvPT_PKS2_PKT0_S8_ifPKiSA_iPKfiiiSC_SC_iiiii --------------------------
	.section	.text._ZN4vllm25paged_attention_v1_kernelIttLi32ELi32ELi128ELNS_18Fp8KVCacheDataTypeE0ELb1EEEvPT_PKS2_PKT0_S8_ifPKiSA_iPKfiiiSC_SC_iiiii,"ax",@progbits
	.sectioninfo	@"SHI_REGISTERS=56"
	.align	128
        .global         _ZN4vllm25paged_attention_v1_kernelIttLi32ELi32ELi128ELNS_18Fp8KVCacheDataTypeE0ELb1EEEvPT_PKS2_PKT0_S8_ifPKiSA_iPKfiiiSC_SC_iiiii
        .type           _ZN4vllm25paged_attention_v1_kernelIttLi32ELi32ELi128ELNS_18Fp8KVCacheDataTypeE0ELb1EEEvPT_PKS2_PKT0_S8_ifPKiSA_iPKfiiiSC_SC_iiiii,@function
        .size           _ZN4vllm25paged_attention_v1_kernelIttLi32ELi32ELi128ELNS_18Fp8KVCacheDataTypeE0ELb1EEEvPT_PKS2_PKT0_S8_ifPKiSA_iPKfiiiSC_SC_iiiii,(.L_x_23994 - _ZN4vllm25paged_attention_v1_kernelIttLi32ELi32ELi128ELNS_18Fp8KVCacheDataTypeE0ELb1EEEvPT_PKS2_PKT0_S8_ifPKiSA_iPKfiiiSC_SC_iiiii)
        .other          _ZN4vllm25paged_attention_v1_kernelIttLi32ELi32ELi128ELNS_18Fp8KVCacheDataTypeE0ELb1EEEvPT_PKS2_PKT0_S8_ifPKiSA_iPKfiiiSC_SC_iiiii,@"STO_CUDA_ENTRY STV_DEFAULT"
_ZN4vllm25paged_attention_v1_kernelIttLi32ELi32ELi128ELNS_18Fp8KVCacheDataTypeE0ELb1EEEvPT_PKS2_PKT0_S8_ifPKiSA_iPKfiiiSC_SC_iiiii:
.text._ZN4vllm25paged_attention_v1_kernelIttLi32ELi32ELi128ELNS_18Fp8KVCacheDataTypeE0ELb1EEEvPT_PKS2_PKT0_S8_ifPKiSA_iPKfiiiSC_SC_iiiii:
        /* <DEDUP_REMOVED lines=13> */
[----:B------:R-:W-:Y:S01]  /*00d0*/  BSSY B0, `(.L_x_17975) ;  /* 0x0000073000007945 */ /* 0x000fe20003800000 */
[----:B------:R0:W5:Y:S04]  /*00e0*/  LDG.E.CONSTANT R32, [R32.64] ;  /* 0x0000000420207981 */ /* 0x000168000c1e9900 */
[----:B------:R2:W5:Y:S01]  /*00f0*/  @P0 LDG.E.CONSTANT R49, [R4.64] ;  /* 0x0000000404310981 */ /* 0x000562000c1e9900 */
[----:B-1----:R-:W-:-:S04]  /*0100*/  IADD3 R6, R3, 0xffffffe, RZ ;  /* 0x0ffffffe03067810 */ /* 0x002fc80007ffe0ff */
[----:B------:R1:W3:Y:S01]  /*0110*/  F2I.FTZ.U32.TRUNC.NTZ R7, R6 ;  /* 0x0000000600077305 */ /* 0x0002e2000021f000 */
[----:B--2---:R-:W-:Y:S01]  /*0120*/  IABS R5, c[0x0][0xc] ;  /* 0x0000030000057a13 */ /* 0x004fe20000000000 */
[----:B-1----:R-:W-:Y:S02]  /*0130*/  IMAD.MOV.U32 R6, RZ, RZ, RZ ;  /* 0x000000ffff067224 */ /* 0x002fe400078e00ff */
[----:B---3--:R-:W-:-:S04]  /*0140*/  IMAD.MOV R9, RZ, RZ, -R7 ;  /* 0x000000ffff097224 */ /* 0x008fc800078e0a07 */
[----:B------:R-:W-:-:S04]  /*0150*/  IMAD R9, R9, R8, RZ ;  /* 0x0000000809097224 */ /* 0x000fc800078e02ff */
[----:B------:R-:W-:-:S06]  /*0160*/  IMAD.HI.U32 R7, R7, R9, R6 ;  /* 0x0000000907077227 */ /* 0x000fcc00078e0006 */
[----:B------:R-:W-:-:S04]  /*0170*/  IMAD.HI.U32 R4, R7, R5, RZ ;  /* 0x0000000507047227 */ /* 0x000fc800078e00ff */
[----:B------:R-:W-:Y:S02]  /*0180*/  IMAD.MOV R3, RZ, RZ, -R4 ;  /* 0x000000ffff037224 */ /* 0x000fe400078e0a04 */
[----:B------:R-:W-:Y:S02]  /*0190*/  IMAD.MOV.U32 R7, RZ, RZ, c[0x0][0xc] ;  /* 0x00000300ff077624 */ /* 0x000fe400078e00ff */
        /* <DEDUP_REMOVED lines=18> */
[----:B------:R1:W2:Y:S02]  /*02c0*/  F2I.FTZ.U32.TRUNC.NTZ R5, R4 ;  /* 0x0000000400057305 */ /* 0x0002a4000021f000 */
[----:B-1----:R-:W-:Y:S02]  /*02d0*/  IMAD.MOV.U32 R4, RZ, RZ, RZ ;  /* 0x000000ffff047224 */ /* 0x002fe400078e00ff */
[----:B--2---:R-:W-:-:S04]  /*02e0*/  IMAD.MOV R6, RZ, RZ, -R5 ;  /* 0x000000ffff067224 */ /* 0x004fc800078e0a05 */
[----:B------:R-:W-:Y:S01]  /*02f0*/  IMAD R11, R6, R9, RZ ;  /* 0x00000009060b7224 */ /* 0x000fe200078e02ff */
[----:B------:R-:W-:-:S03]  /*0300*/  IABS R6, R2 ;  /* 0x0000000200067213 */ /* 0x000fc60000000000 */
[----:B------:R-:W-:-:S06]  /*0310*/  IMAD.HI.U32 R5, R5, R11, R4 ;  /* 0x0000000b05057227 */ /* 0x000fcc00078e0004 */
[----:B------:R-:W-:-:S04]  /*0320*/  IMAD.HI.U32 R44, R5, R6, RZ ;  /* 0x00000006052c7227 */ /* 0x000fc800078e00ff */
[----:B------:R-:W-:Y:S02]  /*0330*/  IMAD R4, R44, R3, R6 ;  /* 0x000000032c047224 */ /* 0x000fe400078e0206 */
[----:B------:R-:W1:Y:S03]  /*0340*/  S2R R3, SR_TID.X ;  /* 0x0000000000037919 */ /* 0x000e660000002100 */
        /* <DEDUP_REMOVED lines=13> */
[----:B0-----:R-:W-:Y:S02]  /*0420*/  SHF.R.S32.HI R33, RZ, 0x5, R4 ;  /* 0x00000005ff217819 */ /* 0x001fe40000011404 */
[----:B------:R-:W-:Y:S01]  /*0430*/  @!P1 LOP3.LUT R44, RZ, R13, RZ, 0x33, !PT ;  /* 0x0000000dff2c9212 */ /* 0x000fe200078e33ff */
[----:B------:R-:W-:-:S06]  /*0440*/  IMAD.IADD R4, R3, 0x1, -R6 ;  /* 0x0000000103047824 */ /* 0x000fcc00078e0a06 */
        /* <DEDUP_REMOVED lines=22> */
.L_x_17979:
        /* <DEDUP_REMOVED lines=11> */
.L_x_17978:
[----:B------:R-:W-:Y:S05]  /*0660*/  BSYNC B1 ;  /* 0x0000000000017941 */ /* 0x000fea0003800000 */
.L_x_17977:
        /* <DEDUP_REMOVED lines=8> */
.L_x_17980:
        /* <DEDUP_REMOVED lines=17> */
.L_x_17976:
[----:B------:R-:W-:Y:S05]  /*0800*/  BSYNC B0 ;  /* 0x0000000000007941 */ /* 0x000fea0003800000 */
.L_x_17975:
        /* <DEDUP_REMOVED lines=18> */
[----:B------:R-:W-:Y:S01]  /*0930*/  IMAD.HI.U32 R43, R9, R11, R8 ;  /* 0x0000000b092b7227 */ /* 0x000fe200078e0008 */
[----:B------:R-:W-:-:S03]  /*0940*/  IADD3 R9, R32, 0x1f, RZ ;  /* 0x0000001f20097810 */ /* 0x000fc60007ffe0ff */
[----:B------:R-:W-:Y:S01]  /*0950*/  IMAD.MOV.U32 R8, RZ, RZ, c[0x0][0x1d8] ;  /* 0x00007600ff087624 */ /* 0x000fe200078e00ff */
[----:B------:R-:W-:Y:S01]  /*0960*/  SHF.R.S32.HI R6, RZ, 0x1f, R9 ;  /* 0x0000001fff067819 */ /* 0x000fe20000011409 */
[----:B------:R-:W-:-:S03]  /*0970*/  IMAD.HI.U32 R42, R43, R12, RZ ;  /* 0x0000000c2b2a7227 */ /* 0x000fc600078e00ff */
[----:B------:R-:W-:Y:S01]  /*0980*/  ISETP.GT.AND P3, PT, R8, -0x1, PT ;  /* 0xffffffff0800780c */ /* 0x000fe20003f64270 */
[----:B------:R-:W-:Y:S01]  /*0990*/  IMAD.MOV R10, RZ, RZ, -R42 ;  /* 0x000000ffff0a7224 */ /* 0x000fe200078e0a2a */
[----:B------:R-:W-:-:S03]  /*09a0*/  LEA.HI R6, R6, R9, RZ, 0x5 ;  /* 0x0000000906067211 */ /* 0x000fc600078f28ff */
[----:B------:R-:W-:Y:S01]  /*09b0*/  IMAD R10, R5, R10, R12 ;  /* 0x0000000a050a7224 */ /* 0x000fe200078e020c */
[----:B------:R-:W-:-:S04]  /*09c0*/  SHF.R.S32.HI R6, RZ, 0x5, R6 ;  /* 0x00000005ff067819 */ /* 0x000fc80000011406 */
        /* <DEDUP_REMOVED lines=11> */
[----:B------:R-:W-:-:S11]  /*0a80*/  IADD3 R7, R8, 0x1, RZ ;  /* 0x0000000108077810 */ /* 0x000fd60007ffe0ff */
[----:B------:R-:W-:Y:S02]  /*0a90*/  @P0 IADD3 R42, R42, 0x1, RZ ;  /* 0x000000012a2a0810 */ /* 0x000fe40007ffe0ff */
[----:B------:R-:W-:-:S03]  /*0aa0*/  ISETP.GE.AND P0, PT, R33, R6, PT ;  /* 0x000000062100720c */ /* 0x000fc60003f06270 */
[----:B------:R-:W-:Y:S01]  /*0ab0*/  @!P2 IMAD.MOV R42, RZ, RZ, -R42 ;  /* 0x000000ffff2aa224 */ /* 0x000fe200078e0a2a */
[----:B------:R-:W-:-:S09]  /*0ac0*/  @!P1 LOP3.LUT R42, RZ, c[0x0][0x1d4], RZ, 0x33, !PT ;  /* 0x00007500ff2a9a12 */ /* 0x000fd200078e33ff */
[----:B------:R-:W-:Y:S05]  /*0ad0*/  @P0 BRA `(.L_x_17982) ;  /* 0x00000cc000000947 */ /* 0x000fea0003800000 */
[----:B------:R-:W-:Y:S01]  /*0ae0*/  IMAD.SHL.U32 R52, R4, 0x8, RZ ;  /* 0x0000000804347824 */ /* 0x000fe200078e00ff */
[C---:B------:R-:W-:Y:S01]  /*0af0*/  IADD3 R41, P1, R33.reuse, R50, RZ ;  /* 0x0000003221297210 */ /* 0x040fe20007f3e0ff */
[----:B------:R-:W-:Y:S01]  /*0b00*/  IMAD R5, R44, c[0x0][0x1b0], RZ ;  /* 0x00006c002c057a24 */ /* 0x000fe200078e02ff */
[----:B------:R-:W-:Y:S01]  /*0b10*/  IADD3 R36, R42, -c[0x0][0x1cc], RZ ;  /* 0x800073002a247a10 */ /* 0x000fe20007ffe0ff */
[C---:B------:R-:W-:Y:S01]  /*0b20*/  IMAD.SHL.U32 R39, R33.reuse, 0x20, RZ ;  /* 0x0000002021277824 */ /* 0x040fe200078e00ff */
[----:B------:R-:W-:Y:S01]  /*0b30*/  SHF.R.S32.HI R8, RZ, 0x1f, R52 ;  /* 0x0000001fff087819 */ /* 0x000fe20000011434 */
[----:B------:R-:W-:Y:S01]  /*0b40*/  IMAD.MOV.U32 R34, RZ, RZ, c[0x0][0x1ac] ;  /* 0x00006b00ff227624 */ /* 0x000fe200078e00ff */
[C---:B------:R-:W-:Y:S01]  /*0b50*/  LEA.HI.X.SX32 R10, R33.reuse, R38, 0x1, P1 ;  /* 0x00000026210a7211 */ /* 0x040fe200008f0eff */
        /* <DEDUP_REMOVED lines=8> */
[----:B------:R-:W-:Y:S02]  /*0be0*/  SHF.R.S32.HI R34, RZ, 0x1f, R34 ;  /* 0x0000001fff227819 */ /* 0x000fe40000011422 */
[----:B------:R-:W-:Y:S02]  /*0bf0*/  LEA R46, R46, 0x60, 0x2 ;  /* 0x000000602e2e7811 */ /* 0x000fe400078e10ff */
[----:B------:R-:W-:Y:S02]  /*0c00*/  IADD3 R45, -R32, 0x1, R37 ;  /* 0x00000001202d7810 */ /* 0x000fe40007ffe125 */
.L_x_17986:
        /* <DEDUP_REMOVED lines=55> */
[----:B0-----:R-:W-:Y:S02]  /*0f80*/  HADD2.F32 R24, -RZ, R16.H0_H0 ;  /* 0x20000010ff187230 */ /* 0x001fe40000004100 */
[--C-:B------:R-:W-:Y:S02]  /*0f90*/  HADD2.F32 R51, -RZ, R17.reuse.H0_H0 ;  /* 0x20000011ff337230 */ /* 0x100fe40000004100 */
[----:B------:R-:W-:Y:S02]  /*0fa0*/  HADD2.F32 R17, -RZ, R17.H1_H1 ;  /* 0x30000011ff117230 */ /* 0x000fe40000004100 */
[----:B--2---:R-:W-:-:S02]  /*0fb0*/  HADD2.F32 R25, -RZ, R8.H0_H0 ;  /* 0x20000008ff197230 */ /* 0x004fc40000004100 */
[----:B------:R-:W-:-:S03]  /*0fc0*/  HADD2.F32 R27, -RZ, R8.H1_H1 ;  /* 0x30000008ff1b7230 */ /* 0x000fc60000004100 */
[----:B------:R-:W-:Y:S01]  /*0fd0*/  FMUL.FTZ R26, R24, R25 ;  /* 0x00000019181a7220 */ /* 0x000fe20000410000 */
[----:B------:R-:W-:Y:S02]  /*0fe0*/  HADD2.F32 R24, -RZ, R16.H1_H1 ;  /* 0x30000010ff187230 */ /* 0x000fe40000004100 */
[----:B-1----:R-:W-:Y:S02]  /*0ff0*/  HADD2.F32 R16, -RZ, R20.H0_H0 ;  /* 0x20000014ff107230 */ /* 0x002fe40000004100 */
[----:B---3--:R-:W-:Y:S01]  /*1000*/  HADD2.F32 R25, -RZ, R12.H0_H0 ;  /* 0x2000000cff197230 */ /* 0x008fe20000004100 */
[----:B------:R-:W-:Y:S01]  /*1010*/  FMUL.FTZ R8, R24, R27 ;  /* 0x0000001b18087220 */ /* 0x000fe20000410000 */
[----:B------:R-:W-:-:S03]  /*1020*/  HADD2.F32 R24, -RZ, R9.H0_H0 ;  /* 0x20000009ff187230 */ /* 0x000fc60000004100 */
[----:B------:R-:W-:Y:S01]  /*1030*/  FFMA.FTZ R16, R16, R25, R26 ;  /* 0x0000001910107223 */ /* 0x000fe2000001001a */
[----:B------:R-:W-:Y:S01]  /*1040*/  HADD2.F32 R26, -RZ, R9.H1_H1 ;  /* 0x30000009ff1a7230 */ /* 0x000fe20000004100 */
[----:B------:R-:W-:-:S04]  /*1050*/  FMUL.FTZ R51, R51, R24 ;  /* 0x0000001833337220 */ /* 0x000fc80000410000 */
[----:B------:R-:W-:Y:S02]  /*1060*/  FMUL.FTZ R17, R17, R26 ;  /* 0x0000001a11117220 */ /* 0x000fe40000410000 */
[----:B------:R0:W2:Y:S04]  /*1070*/  LDG.E.128.CONSTANT R24, [R28.64+0x400] ;  /* 0x000400041c187981 */ /* 0x0000a8000c1e9d00 */
[----:B0-----:R-:W3:Y:S01]  /*1080*/  LDG.E.128.CONSTANT R28, [R28.64+0x600] ;  /* 0x000600041c1c7981 */ /* 0x001ee2000c1e9d00 */
[----:B------:R-:W-:Y:S01]  /*1090*/  HADD2.F32 R9, -RZ, R20.H1_H1 ;  /* 0x30000014ff097230 */ /* 0x000fe20000004100 */
[----:B------:R-:W-:Y:S01]  /*10a0*/  FSETP.NEU.FTZ.AND P0, PT, R49, RZ, PT ;  /* 0x000000ff3100720b */ /* 0x000fe20003f1d000 */
[----:B------:R-:W-:Y:S02]  /*10b0*/  HADD2.F32 R12, -RZ, R12.H1_H1 ;  /* 0x3000000cff0c7230 */ /* 0x000fe40000004100 */
[----:B------:R-:W-:-:S03]  /*10c0*/  HADD2.F32 R20, -RZ, R22.H0_H0 ;  /* 0x20000016ff147230 */ /* 0x000fc60000004100 */
[----:B------:R-:W-:Y:S01]  /*10d0*/  FFMA.FTZ R12, R9, R12, R8 ;  /* 0x0000000c090c7223 */ /* 0x000fe20000010008 */
[----:B------:R-:W-:Y:S02]  /*10e0*/  HADD2.F32 R8, -RZ, R21.H0_H0 ;  /* 0x20000015ff087230 */ /* 0x000fe40000004100 */
[--C-:B------:R-:W-:Y:S02]  /*10f0*/  HADD2.F32 R9, -RZ, R13.reuse.H0_H0 ;  /* 0x2000000dff097230 */ /* 0x100fe40000004100 */
[----:B------:R-:W-:-:S03]  /*1100*/  HADD2.F32 R13, -RZ, R13.H1_H1 ;  /* 0x3000000dff0d7230 */ /* 0x000fc60000004100 */
[----:B------:R-:W-:Y:S01]  /*1110*/  FFMA.FTZ R51, R8, R9, R51 ;  /* 0x0000000908337223 */ /* 0x000fe20000010033 */
[----:B------:R-:W-:Y:S02]  /*1120*/  HADD2.F32 R8, -RZ, R21.H1_H1 ;  /* 0x30000015ff087230 */ /* 0x000fe40000004100 */
[----:B------:R-:W-:Y:S02]  /*1130*/  HADD2.F32 R9, -RZ, R10.H0_H0 ;  /* 0x2000000aff097230 */ /* 0x000fe40000004100 */
[----:B------:R-:W-:Y:S01]  /*1140*/  HADD2.F32 R21, -RZ, R23.H1_H1 ;  /* 0x30000017ff157230 */ /* 0x000fe20000004100 */
[----:B------:R-:W-:Y:S01]  /*1150*/  FFMA.FTZ R17, R8, R13, R17 ;  /* 0x0000000d08117223 */ /* 0x000fe20000010011 */
[--C-:B------:R-:W-:Y:S02]  /*1160*/  HADD2.F32 R8, -RZ, R18.reuse.H0_H0 ;  /* 0x20000012ff087230 */ /* 0x100fe40000004100 */
[----:B------:R-:W-:-:S03]  /*1170*/  HADD2.F32 R18, -RZ, R18.H1_H1 ;  /* 0x30000012ff127230 */ /* 0x000fc60000004100 */
[----:B------:R-:W-:Y:S01]  /*1180*/  FMUL.FTZ R8, R8, R9 ;  /* 0x0000000908087220 */ /* 0x000fe20000410000 */
[----:B------:R-:W-:-:S05]  /*1190*/  HADD2.F32 R9, -RZ, R14.H0_H0 ;  /* 0x2000000eff097230 */ /* 0x000fca0000004100 */
[----:B------:R-:W-:Y:S01]  /*11a0*/  FFMA.FTZ R20, R20, R9, R8 ;  /* 0x0000000914147223 */ /* 0x000fe20000010008 */
[----:B------:R-:W-:Y:S02]  /*11b0*/  HADD2.F32 R9, -RZ, R10.H1_H1 ;  /* 0x3000000aff097230 */ /* 0x000fe40000004100 */
[----:B------:R-:W-:-:S03]  /*11c0*/  HADD2.F32 R10, -RZ, R11.H1_H1 ;  /* 0x3000000bff0a7230 */ /* 0x000fc60000004100 */
[----:B------:R-:W-:Y:S01]  /*11d0*/  FMUL.FTZ R8, R18, R9 ;  /* 0x0000000912087220 */ /* 0x000fe20000410000 */
[----:B------:R-:W-:Y:S02]  /*11e0*/  HADD2.F32 R18, -RZ, R22.H1_H1 ;  /* 0x30000016ff127230 */ /* 0x000fe40000004100 */
[----:B------:R-:W-:Y:S02]  /*11f0*/  HADD2.F32 R9, -RZ, R14.H1_H1 ;  /* 0x3000000eff097230 */ /* 0x000fe40000004100 */
[----:B------:R-:W-:-:S03]  /*1200*/  HADD2.F32 R14, -RZ, R15.H1_H1 ;  /* 0x3000000fff0e7230 */ /* 0x000fc60000004100 */
[----:B------:R-:W-:Y:S01]  /*1210*/  FFMA.FTZ R18, R18, R9, R8 ;  /* 0x0000000912127223 */ /* 0x000fe20000010008 */
[----:B------:R-:W-:Y:S02]  /*1220*/  HADD2.F32 R8, -RZ, R19.H0_H0 ;  /* 0x20000013ff087230 */ /* 0x000fe40000004100 */
[----:B------:R-:W-:-:S05]  /*1230*/  HADD2.F32 R9, -RZ, R11.H0_H0 ;  /* 0x2000000bff097230 */ /* 0x000fca0000004100 */
[----:B------:R-:W-:Y:S01]  /*1240*/  FMUL.FTZ R13, R8, R9 ;  /* 0x00000009080d7220 */ /* 0x000fe20000410000 */
[----:B------:R-:W-:Y:S02]  /*1250*/  HADD2.F32 R9, -RZ, R19.H1_H1 ;  /* 0x30000013ff097230 */ /* 0x000fe40000004100 */
[----:B------:R-:W-:Y:S02]  /*1260*/  HADD2.F32 R19, -RZ, R23.H0_H0 ;  /* 0x20000017ff137230 */ /* 0x000fe40000004100 */
[----:B------:R-:W-:-:S05]  /*1270*/  HADD2.F32 R8, -RZ, R15.H0_H0 ;  /* 0x2000000fff087230 */ /* 0x000fca0000004100 */
[----:B------:R-:W-:Y:S02]  /*1280*/  FFMA.FTZ R19, R19, R8, R13 ;  /* 0x0000000813137223 */ /* 0x000fe4000001000d */
[----:B------:R-:W-:Y:S02]  /*1290*/  FMUL.FTZ R13, R9, R10 ;  /* 0x0000000a090d7220 */ /* 0x000fe40000410000 */
[----:B------:R-:W0:Y:S02]  /*12a0*/  LDS.128 R8, [0x20] ;  /* 0x00002000ff087984 */ /* 0x000e240000000c00 */
[----:B------:R-:W-:Y:S01]  /*12b0*/  FFMA.FTZ R21, R21, R14, R13 ;  /* 0x0000000e15157223 */ /* 0x000fe2000001000d */
[----:B0-----:R-:W-:Y:S02]  /*12c0*/  HADD2.F32 R13, -RZ, R8.H0_H0 ;  /* 0x20000008ff0d7230 */ /* 0x001fe40000004100 */
[----:B------:R-:W-:Y:S02]  /*12d0*/  HADD2.F32 R22, -RZ, R9.H1_H1 ;  /* 0x30000009ff167230 */ /* 0x000fe40000004100 */
[----:B--2---:R-:W-:-:S05]  /*12e0*/  HADD2.F32 R14, -RZ, R24.H0_H0 ;  /* 0x20000018ff0e7230 */ /* 0x004fca0000004100 */
[----:B------:R-:W-:Y:S01]  /*12f0*/  FFMA.FTZ R16, R13, R14, R16 ;  /* 0x0000000e0d107223 */ /* 0x000fe20000010010 */
[----:B------:R-:W-:Y:S02]  /*1300*/  HADD2.F32 R13, -RZ, R8.H1_H1 ;  /* 0x30000008ff0d7230 */ /* 0x000fe40000004100 */
[----:B------:R-:W-:-:S05]  /*1310*/  HADD2.F32 R8, -RZ, R24.H1_H1 ;  /* 0x30000018ff087230 */ /* 0x000fca0000004100 */
[----:B------:R-:W-:Y:S01]  /*1320*/  FFMA.FTZ R8, R13, R8, R12 ;  /* 0x000000080d087223 */ /* 0x000fe2000001000c */
[----:B------:R-:W-:Y:S02]  /*1330*/  HADD2.F32 R12, -RZ, R9.H0_H0 ;  /* 0x20000009ff0c7230 */ /* 0x000fe40000004100 */
[--C-:B------:R-:W-:Y:S02]  /*1340*/  HADD2.F32 R13, -RZ, R25.reuse.H0_H0 ;  /* 0x20000019ff0d7230 */ /* 0x100fe40000004100 */
[----:B------:R-:W-:Y:S02]  /*1350*/  HADD2.F32 R25, -RZ, R25.H1_H1 ;  /* 0x30000019ff197230 */ /* 0x000fe40000004100 */
[----:B------:R-:W-:Y:S01]  /*1360*/  HADD2.F32 R9, -RZ, R10.H0_H0 ;  /* 0x2000000aff097230 */ /* 0x000fe20000004100 */
[----:B------:R-:W-:Y:S02]  /*1370*/  FFMA.FTZ R51, R12, R13, R51 ;  /* 0x0000000d0c337223 */ /* 0x000fe40000010033 */
[----:B------:R-:W0:Y:S01]  /*1380*/  LDS.128 R12, [0x30] ;  /* 0x00003000ff0c7984 */ /* 0x000e220000000c00 */
[----:B------:R-:W-:Y:S01]  /*1390*/  FFMA.FTZ R17, R22, R25, R17 ;  /* 0x0000001916117223 */ /* 0x000fe20000010011 */
[----:B------:R-:W-:-:S02]  /*13a0*/  HADD2.F32 R22, -RZ, R26.H0_H0 ;  /* 0x2000001aff167230 */ /* 0x000fc40000004100 */
[----:B------:R-:W-:-:S03]  /*13b0*/  HADD2.F32 R26, -RZ, R26.H1_H1 ;  /* 0x3000001aff1a7230 */ /* 0x000fc60000004100 */
[----:B------:R-:W-:Y:S01]  /*13c0*/  FFMA.FTZ R20, R9, R22, R20 ;  /* 0x0000001609147223 */ /* 0x000fe20000010014 */
[----:B------:R-:W-:Y:S02]  /*13d0*/  HADD2.F32 R9, -RZ, R10.H1_H1 ;  /* 0x3000000aff097230 */ /* 0x000fe40000004100 */
[--C-:B---3--:R-:W-:Y:S02]  /*13e0*/  HADD2.F32 R10, -RZ, R28.reuse.H0_H0 ;  /* 0x2000001cff0a7230 */ /* 0x108fe40000004100 */
[----:B------:R-:W-:Y:S01]  /*13f0*/  HADD2.F32 R28, -RZ, R28.H1_H1 ;  /* 0x3000001cff1c7230 */ /* 0x000fe20000004100 */
[----:B------:R-:W-:Y:S01]  /*1400*/  FFMA.FTZ R18, R9, R26, R18 ;  /* 0x0000001a09127223 */ /* 0x000fe20000010012 */
[----:B0-----:R-:W-:-:S05]  /*1410*/  HADD2.F32 R9, -RZ, R12.H0_H0 ;  /* 0x2000000cff097230 */ /* 0x001fca0000004100 */
[----:B------:R-:W-:Y:S01]  /*1420*/  FFMA.FTZ R16, R9, R10, R16 ;  /* 0x0000000a09107223 */ /* 0x000fe20000010010 */
[----:B------:R-:W-:Y:S02]  /*1430*/  HADD2.F32 R9, -RZ, R12.H1_H1 ;  /* 0x3000000cff097230 */ /* 0x000fe40000004100 */
[----:B------:R-:W-:Y:S02]  /*1440*/  HADD2.F32 R10, -RZ, R13.H0_H0 ;  /* 0x2000000dff0a7230 */ /* 0x000fe40000004100 */
[----:B------:R-:W-:Y:S01]  /*1450*/  HADD2.F32 R12, -RZ, R29.H0_H0 ;  /* 0x2000001dff0c7230 */ /* 0x000fe20000004100 */
[----:B------:R-:W-:Y:S01]  /*1460*/  FFMA.FTZ R23, R9, R28, R8 ;  /* 0x0000001c09177223 */ /* 0x000fe20000010008 */
[----:B------:R-:W-:Y:S02]  /*1470*/  HADD2.F32 R9, -RZ, R27.H0_H0 ;  /* 0x2000001bff097230 */ /* 0x000fe40000004100 */
[----:B------:R-:W-:Y:S01]  /*1480*/  HADD2.F32 R29, -RZ, R29.H1_H1 ;  /* 0x3000001dff1d7230 */ /* 0x000fe20000004100 */
[----:B------:R-:W-:Y:S01]  /*1490*/  FFMA.FTZ R51, R10, R12, R51 ;  /* 0x0000000c0a337223 */ /* 0x000fe20000010033 */
[----:B------:R-:W-:Y:S01]  /*14a0*/  HADD2.F32 R10, -RZ, R11.H0_H0 ;  /* 0x2000000bff0a7230 */ /* 0x000fe20000004100 */
[----:B------:R-:W-:Y:S01]  /*14b0*/  FADD.FTZ R16, R16, R23 ;  /* 0x0000001710107221 */ /* 0x000fe20000010000 */
[----:B------:R-:W-:-:S02]  /*14c0*/  HADD2.F32 R12, -RZ, R13.H1_H1 ;  /* 0x3000000dff0c7230 */ /* 0x000fc40000004100 */
[--C-:B------:R-:W-:Y:S01]  /*14d0*/  HADD2.F32 R13, -RZ, R14.reuse.H1_H1 ;  /* 0x3000000eff0d7230 */ /* 0x100fe20000004100 */
[----:B------:R-:W-:Y:S01]  /*14e0*/  FFMA.FTZ R19, R10, R9, R19 ;  /* 0x000000090a137223 */ /* 0x000fe20000010013 */
[----:B------:R-:W-:Y:S01]  /*14f0*/  HADD2.F32 R9, -RZ, R14.H0_H0 ;  /* 0x2000000eff097230 */ /* 0x000fe20000004100 */
[----:B------:R-:W-:Y:S01]  /*1500*/  FADD.FTZ R51, R51, R16 ;  /* 0x0000001033337221 */ /* 0x000fe20000010000 */
[----:B------:R-:W0:Y:S01]  /*1510*/  I2F R10, R45 ;  /* 0x0000002d000a7306 */ /* 0x000e220000201400 */
[--C-:B------:R-:W-:Y:S01]  /*1520*/  HADD2.F32 R16, -RZ, R30.reuse.H0_H0 ;  /* 0x2000001eff107230 */ /* 0x100fe20000004100 */
[----:B------:R-:W-:Y:S01]  /*1530*/  FFMA.FTZ R12, R12, R29, R17 ;  /* 0x0000001d0c0c7223 */ /* 0x000fe20000010011 */
[----:B------:R-:W-:Y:S02]  /*1540*/  HADD2.F32 R30, -RZ, R30.H1_H1 ;  /* 0x3000001eff1e7230 */ /* 0x000fe40000004100 */
[----:B------:R-:W-:Y:S01]  /*1550*/  HADD2.F32 R8, -RZ, R27.H1_H1 ;  /* 0x3000001bff087230 */ /* 0x000fe20000004100 */
[----:B------:R-:W-:Y:S01]  /*1560*/  FFMA.FTZ R9, R9, R16, R20 ;  /* 0x0000001009097223 */ /* 0x000fe20000010014 */
[----:B------:R-:W-:Y:S01]  /*1570*/  HADD2.F32 R11, -RZ, R11.H1_H1 ;  /* 0x3000000bff0b7230 */ /* 0x000fe20000004100 */
[----:B------:R-:W-:Y:S01]  /*1580*/  FADD.FTZ R14, R12, R51 ;  /* 0x000000330c0e7221 */ /* 0x000fe20000010000 */
        /* <DEDUP_REMOVED lines=12> */
[----:B------:R-:W-:Y:S02]  /*1650*/  FSEL R9, R10, RZ, P0 ;  /* 0x000000ff0a097208 */ /* 0x000fe40000000000 */
[----:B------:R-:W-:Y:S01]  /*1660*/  ISETP.GE.AND P0, PT, R37, R32, PT ;  /* 0x000000202500720c */ /* 0x000fe20003f06270 */
[----:B------:R-:W-:-:S04]  /*1670*/  FADD.FTZ R8, R8, R13 ;  /* 0x0000000d08087221 */ /* 0x000fc80000010000 */
[----:B------:R-:W-:-:S05]  /*1680*/  FFMA.FTZ R8, R8, c[0x0][0x184], R9 ;  /* 0x0000610008087a23 */ /* 0x000fca0000010009 */
[----:B------:R-:W-:-:S05]  /*1690*/  FSEL R9, R8, RZ, !P0 ;  /* 0x000000ff08097208 */ /* 0x000fca0004000000 */
[----:B------:R0:W-:Y:S01]  /*16a0*/  STS [R46], R9 ;  /* 0x000000092e007388 */ /* 0x0001e20000000800 */
[----:B------:R-:W-:Y:S05]  /*16b0*/  @P0 BRA `(.L_x_17985) ;  /* 0x0000004000000947 */ /* 0x000fea0003800000 */
[----:B------:R-:W-:Y:S01]  /*16c0*/  FMNMX.FTZ R47, R47, R8, !PT ;  /* 0x000000082f2f7209 */ /* 0x000fe20007810000 */
[----:B------:R-:W-:Y:S05]  /*16d0*/  BRA `(.L_x_17985) ;  /* 0x0000002000007947 */ /* 0x000fea0003800000 */
.L_x_17984:
[----:B------:R-:W-:-:S05]  /*16e0*/  IMAD.MOV.U32 R9, RZ, RZ, -0x800001 ;  /* 0xff7fffffff097424 */ /* 0x000fca00078e00ff */
[----:B------:R0:W-:Y:S02]  /*16f0*/  STS [R46], R9 ;  /* 0x000000092e007388 */ /* 0x0001e40000000800 */
.L_x_17985:
[----:B------:R-:W-:Y:S05]  /*1700*/  BSYNC B1 ;  /* 0x0000000000017941 */ /* 0x000fea0003800000 */
.L_x_17983:
        /* <DEDUP_REMOVED lines=9> */
.L_x_17982:
[----:B------:R-:W-:Y:S05]  /*17a0*/  BSYNC B0 ;  /* 0x0000000000007941 */ /* 0x000fea0003800000 */
.L_x_17981:
        /* <DEDUP_REMOVED lines=10> */
[----:B0-----:R-:W-:Y:S02]  /*1850*/  FMNMX.FTZ R14, R10, R11, !PT ;  /* 0x0000000b0a0e7209 */ /* 0x001fe40007810000 */
[----:B------:R-:W-:-:S03]  /*1860*/  IADD3 R10, R32, 0x1f, RZ ;  /* 0x0000001f200a7810 */ /* 0x000fc60007ffe0ff */
[----:B------:R-:W0:Y:S01]  /*1870*/  SHFL.BFLY PT, R11, R14, 0x1, 0x1f ;  /* 0x0c201f000e0b7f89 */ /* 0x000e2200000e0000 */
[----:B------:R-:W-:-:S04]  /*1880*/  SHF.R.S32.HI R15, RZ, 0x1f, R10 ;  /* 0x0000001fff0f7819 */ /* 0x000fc8000001140a */
[----:B------:R-:W-:Y:S01]  /*1890*/  LEA.HI R15, R15, R10, RZ, 0x5 ;  /* 0x0000000a0f0f7211 */ /* 0x000fe200078f28ff */
[----:B------:R-:W-:-:S03]  /*18a0*/  IMAD.MOV.U32 R10, RZ, RZ, RZ ;  /* 0x000000ffff0a7224 */ /* 0x000fc600078e00ff */
[----:B------:R-:W-:Y:S02]  /*18b0*/  LOP3.LUT R15, R15, 0xffffffe0, RZ, 0xc0, !PT ;  /* 0xffffffe00f0f7812 */ /* 0x000fe400078ec0ff */
[----:B0-----:R-:W-:Y:S01]  /*18c0*/  @!P0 FMNMX.FTZ R12, R14, R11, !PT ;  /* 0x0000000b0e0c8209 */ /* 0x001fe20007810000 */
[----:B------:R-:W-:-:S04]  /*18d0*/  IMAD.MOV.U32 R11, RZ, RZ, -0x800001 ;  /* 0xff7fffffff0b7424 */ /* 0x000fc800078e00ff */
[----:B------:R-:W-:Y:S04]  /*18e0*/  @!P0 STS [R33.X4+0x40], R12 ;  /* 0x0000400c21008388 */ /* 0x000fe80000004800 */
[----:B------:R-:W-:Y:S06]  /*18f0*/  BAR.SYNC.DEFER_BLOCKING 0x0 ;  /* 0x0000000000007b1d */ /* 0x000fec0000010000 */
        /* <DEDUP_REMOVED lines=21> */
.L_x_17991:
        /* <DEDUP_REMOVED lines=11> */
.L_x_17990:
[----:B------:R-:W-:Y:S05]  /*1b00*/  BSYNC B1 ;  /* 0x0000000000017941 */ /* 0x000fea0003800000 */
.L_x_17989:
        /* <DEDUP_REMOVED lines=10> */
.L_x_17994:
        /* <DEDUP_REMOVED lines=16> */
[C---:B--2---:R-:W-:Y:S01]  /*1cb0*/  FADD.FTZ R16, -R9.reuse, R16 ;  /* 0x0000001009107221 */ /* 0x044fe20000010100 */
[----:B------:R-:W1:Y:S01]  /*1cc0*/  LDS R40, [R11+0x1400] ;  /* 0x001400000b287984 */ /* 0x000e620000000800 */
[C---:B---3--:R-:W-:Y:S02]  /*1cd0*/  FADD.FTZ R18, -R9.reuse, R18 ;  /* 0x0000001209127221 */ /* 0x048fe40000010100 */
[----:B------:R-:W-:Y:S01]  /*1ce0*/  FMUL.FTZ R16, R16, 1.4426950216293334961 ;  /* 0x3fb8aa3b10107820 */ /* 0x000fe20000410000 */
[----:B------:R-:W2:Y:S01]  /*1cf0*/  MUFU.EX2 R14, R14 ;  /* 0x0000000e000e7308 */ /* 0x000ea20000000800 */
[----:B----4-:R-:W-:Y:S01]  /*1d00*/  FADD.FTZ R15, -R9, R15 ;  /* 0x0000000f090f7221 */ /* 0x010fe20000010100 */
[----:B------:R-:W3:Y:S01]  /*1d10*/  LDS R36, [R11+0x1600] ;  /* 0x001600000b247984 */ /* 0x000ee20000000800 */
[----:B------:R-:W-:-:S02]  /*1d20*/  FMUL.FTZ R18, R18, 1.4426950216293334961 ;  /* 0x3fb8aa3b12127820 */ /* 0x000fc40000410000 */
[----:B-----5:R-:W-:Y:S01]  /*1d30*/  FADD.FTZ R20, -R9, R20 ;  /* 0x0000001409147221 */ /* 0x020fe20000010100 */
[----:B------:R-:W4:Y:S01]  /*1d40*/  LDS R46, [R11+0x1800] ;  /* 0x001800000b2e7984 */ /* 0x000f220000000800 */
[----:B------:R-:W-:Y:S01]  /*1d50*/  FMUL.FTZ R17, R15, 1.4426950216293334961 ;  /* 0x3fb8aa3b0f117820 */ /* 0x000fe20000410000 */
[----:B------:R-:W5:Y:S01]  /*1d60*/  MUFU.EX2 R16, R16 ;  /* 0x0000001000107308 */ /* 0x000f620000000800 */
[----:B------:R-:W-:Y:S01]  /*1d70*/  FMUL.FTZ R20, R20, 1.4426950216293334961 ;  /* 0x3fb8aa3b14147820 */ /* 0x000fe20000410000 */
[----:B------:R-:W3:Y:S01]  /*1d80*/  LDS R52, [R11+0x1a00] ;  /* 0x001a00000b347984 */ /* 0x000ee20000000800 */
[C---:B------:R-:W-:Y:S02]  /*1d90*/  FADD.FTZ R22, -R9.reuse, R22 ;  /* 0x0000001609167221 */ /* 0x040fe40000010100 */
[C---:B------:R-:W-:Y:S02]  /*1da0*/  FADD.FTZ R15, -R9.reuse, R28 ;  /* 0x0000001c090f7221 */ /* 0x040fe40000010100 */
[----:B------:R-:W-:Y:S01]  /*1db0*/  FMUL.FTZ R22, R22, 1.4426950216293334961 ;  /* 0x3fb8aa3b16167820 */ /* 0x000fe20000410000 */
[----:B------:R-:W0:Y:S01]  /*1dc0*/  MUFU.EX2 R18, R18 ;  /* 0x0000001200127308 */ /* 0x000e220000000800 */
[----:B------:R-:W-:Y:S01]  /*1dd0*/  FADD.FTZ R24, -R9, R24 ;  /* 0x0000001809187221 */ /* 0x000fe20000010100 */
[----:B--2---:R-:W-:Y:S01]  /*1de0*/  STS [R11+-0x400], R14 ;  /* 0xfffc000e0b007388 */ /* 0x004fe20000000800 */
[----:B------:R-:W-:-:S02]  /*1df0*/  FMUL.FTZ R19, R15, 1.4426950216293334961 ;  /* 0x3fb8aa3b0f137820 */ /* 0x000fc40000410000 */
[C---:B------:R-:W-:Y:S02]  /*1e00*/  FADD.FTZ R15, -R9.reuse, R30 ;  /* 0x0000001e090f7221 */ /* 0x040fe40000010100 */
[----:B------:R-:W-:Y:S01]  /*1e10*/  FMUL.FTZ R24, R24, 1.4426950216293334961 ;  /* 0x3fb8aa3b18187820 */ /* 0x000fe20000410000 */
[----:B------:R-:W2:Y:S01]  /*1e20*/  MUFU.EX2 R20, R20 ;  /* 0x0000001400147308 */ /* 0x000ea20000000800 */
[----:B------:R-:W-:Y:S01]  /*1e30*/  FADD.FTZ R26, -R9, R26 ;  /* 0x0000001a091a7221 */ /* 0x000fe20000010100 */
[----:B-----5:R-:W-:Y:S01]  /*1e40*/  STS [R11+-0x200], R16 ;  /* 0xfffe00100b007388 */ /* 0x020fe20000000800 */
[----:B------:R-:W-:Y:S02]  /*1e50*/  FMUL.FTZ R21, R15, 1.4426950216293334961 ;  /* 0x3fb8aa3b0f157820 */ /* 0x000fe40000410000 */
[----:B------:R-:W-:Y:S02]  /*1e60*/  FADD.FTZ R15, R14, R10 ;  /* 0x0000000a0e0f7221 */ /* 0x000fe40000010000 */
[----:B------:R-:W-:Y:S01]  /*1e70*/  FMUL.FTZ R26, R26, 1.4426950216293334961 ;  /* 0x3fb8aa3b1a1a7820 */ /* 0x000fe20000410000 */
[----:B------:R-:W5:Y:S01]  /*1e80*/  MUFU.EX2 R22, R22 ;  /* 0x0000001600167308 */ /* 0x000f620000000800 */
[----:B------:R-:W-:Y:S01]  /*1e90*/  FADD.FTZ R34, -R9, R34 ;  /* 0x0000002209227221 */ /* 0x000fe20000010100 */
[----:B0-----:R-:W-:Y:S01]  /*1ea0*/  STS [R11], R18 ;  /* 0x000000120b007388 */ /* 0x001fe20000000800 */
[----:B------:R-:W-:-:S02]  /*1eb0*/  FADD.FTZ R15, R15, R16 ;  /* 0x000000100f0f7221 */ /* 0x000fc40000010000 */
[----:B------:R-:W-:Y:S02]  /*1ec0*/  FMUL.FTZ R34, R34, 1.4426950216293334961 ;  /* 0x3fb8aa3b22227820 */ /* 0x000fe40000410000 */
[----:B------:R-:W-:Y:S01]  /*1ed0*/  FADD.FTZ R48, -R9, R48 ;  /* 0x0000003009307221 */ /* 0x000fe20000010100 */
[----:B------:R-:W0:Y:S01]  /*1ee0*/  MUFU.EX2 R24, R24 ;  /* 0x0000001800187308 */ /* 0x000e220000000800 */
[----:B------:R-:W-:Y:S01]  /*1ef0*/  FADD.FTZ R15, R15, R18 ;  /* 0x000000120f0f7221 */ /* 0x000fe20000010000 */
[----:B--2---:R-:W-:Y:S01]  /*1f00*/  STS [R11+0x200], R20 ;  /* 0x000200140b007388 */ /* 0x004fe20000000800 */
[----:B------:R-:W-:Y:S02]  /*1f10*/  FMUL.FTZ R48, R48, 1.4426950216293334961 ;  /* 0x3fb8aa3b30307820 */ /* 0x000fe40000410000 */
[----:B------:R-:W-:Y:S02]  /*1f20*/  FADD.FTZ R15, R15, R20 ;  /* 0x000000140f0f7221 */ /* 0x000fe40000010000 */
[----:B-1----:R-:W-:Y:S01]  /*1f30*/  FADD.FTZ R23, -R9, R40 ;  /* 0x0000002809177221 */ /* 0x002fe20000010100 */
[----:B------:R-:W1:Y:S01]  /*1f40*/  MUFU.EX2 R26, R26 ;  /* 0x0000001a001a7308 */ /* 0x000e620000000800 */
[----:B-----5:R-:W-:Y:S01]  /*1f50*/  FADD.FTZ R15, R15, R22 ;  /* 0x000000160f0f7221 */ /* 0x020fe20000010000 */
[----:B------:R-:W-:Y:S01]  /*1f60*/  STS [R11+0x400], R22 ;  /* 0x000400160b007388 */ /* 0x000fe20000000800 */
[----:B---3--:R-:W-:-:S02]  /*1f70*/  FADD.FTZ R36, -R9, R36 ;  /* 0x0000002409247221 */ /* 0x008fc40000010100 */
[----:B------:R-:W-:Y:S02]  /*1f80*/  FMUL.FTZ R23, R23, 1.4426950216293334961 ;  /* 0x3fb8aa3b17177820 */ /* 0x000fe40000410000 */
[----:B------:R-:W-:Y:S01]  /*1f90*/  FMUL.FTZ R36, R36, 1.4426950216293334961 ;  /* 0x3fb8aa3b24247820 */ /* 0x000fe20000410000 */
[----:B------:R-:W2:Y:S01]  /*1fa0*/  MUFU.EX2 R34, R34 ;  /* 0x0000002200227308 */ /* 0x000ea20000000800 */
[----:B0-----:R-:W-:Y:S01]  /*1fb0*/  FADD.FTZ R15, R15, R24 ;  /* 0x000000180f0f7221 */ /* 0x001fe20000010000 */
[----:B------:R-:W-:Y:S01]  /*1fc0*/  STS [R11+0x600], R24 ;  /* 0x000600180b007388 */ /* 0x000fe20000000800 */
[C---:B----4-:R-:W-:Y:S02]  /*1fd0*/  FADD.FTZ R46, -R9.reuse, R46 ;  /* 0x0000002e092e7221 */ /* 0x050fe40000010100 */
        /* <DEDUP_REMOVED lines=33> */
.L_x_17993:
[----:B------:R-:W-:Y:S05]  /*21f0*/  BSYNC B1 ;  /* 0x0000000000017941 */ /* 0x000fea0003800000 */
.L_x_17992:
        /* <DEDUP_REMOVED lines=55> */
.L_x_17996:
[----:B------:R-:W-:Y:S05]  /*2570*/  BSYNC B1 ;  /* 0x0000000000017941 */ /* 0x000fea0003800000 */
.L_x_17995:
        /* <DEDUP_REMOVED lines=26> */
.L_x_17988:
[----:B------:R-:W-:Y:S05]  /*2720*/  BSYNC B0 ;  /* 0x0000000000007941 */ /* 0x000fea0003800000 */
.L_x_17987:
        /* <DEDUP_REMOVED lines=36> */
.L_x_18001:
        /* <DEDUP_REMOVED lines=8> */
.L_x_18000:
[----:B0-----:R-:W-:Y:S05]  /*29f0*/  BSYNC B1 ;  /* 0x0000000000017941 */ /* 0x001fea0003800000 */
.L_x_17999:
        /* <DEDUP_REMOVED lines=10> */
.L_x_18004:
        /* <DEDUP_REMOVED lines=52> */
.L_x_18003:
[----:B------:R-:W-:Y:S05]  /*2de0*/  BSYNC B1 ;  /* 0x0000000000017941 */ /* 0x000fea0003800000 */
.L_x_18002:
        /* <DEDUP_REMOVED lines=31> */
.L_x_18006:
[----:B------:R-:W-:Y:S05]  /*2fe0*/  BSYNC B1 ;  /* 0x0000000000017941 */ /* 0x000fea0003800000 */
.L_x_18005:
        /* <DEDUP_REMOVED lines=14> */
.L_x_17998:
[----:B------:R-:W-:Y:S05]  /*30d0*/  BSYNC B0 ;  /* 0x0000000000007941 */ /* 0x000fea0003800000 */
.L_x_17997:
[----:B------:R-:W-:Y:S01]  /*30e0*/  BAR.SYNC.DEFER_BLOCKING 0x0 ;  /* 0x0000000000007b1d */ /* 0x000fe20000010000 */
[----:B------:R-:W-:-:S05]  /*30f0*/  ISETP.GE.AND P0, PT, R33, R6, PT ;  /* 0x000000062100720c */ /* 0x000fca0003f06270 */
[----:B------:R-:W-:Y:S08]  /*3100*/  BSSY B1, `(.L_x_18007) ;  /* 0x0000122000017945 */ /* 0x000ff00003800000 */
[----:B------:R-:W-:Y:S01]  /*3110*/  @P0 CS2R R30, SRZ ;  /* 0x00000000001e0805 */ /* 0x000fe2000001ff00 */
[----:B------:R-:W-:Y:S01]  /*3120*/  @P0 CS2R R28, SRZ ;  /* 0x00000000001c0805 */ /* 0x000fe2000001ff00 */
[----:B------:R-:W-:Y:S05]  /*3130*/  @P0 BRA `(.L_x_18008) ;  /* 0x000011e000000947 */ /* 0x000fea0003800000 */
[----:B------:R-:W1:Y:S01]  /*3140*/  I2F.RP R8, R5 ;  /* 0x0000000500087306 */ /* 0x000e620000209400 */
[----:B------:R-:W-:Y:S01]  /*3150*/  IMAD.MOV.U32 R36, RZ, RZ, RZ ;  /* 0x000000ffff247224 */ /* 0x000fe200078e00ff */
[C---:B------:R-:W-:Y:S01]  /*3160*/  IADD3 R35, P0, R33.reuse, R50, RZ ;  /* 0x0000003221237210 */ /* 0x040fe20007f1e0ff */
[----:B------:R-:W-:Y:S01]  /*3170*/  IMAD R44, R44, c[0x0][0x1b0], RZ ;  /* 0x00006c002c2c7a24 */ /* 0x000fe200078e02ff */
[----:B------:R-:W-:Y:S01]  /*3180*/  IADD3 R42, R42, -c[0x0][0x1cc], RZ ;  /* 0x800073002a2a7a10 */ /* 0x000fe20007ffe0ff */
[----:B------:R-:W-:Y:S01]  /*3190*/  IMAD.MOV.U32 R40, RZ, RZ, c[0x0][0x1ac] ;  /* 0x00006b00ff287624 */ /* 0x000fe200078e00ff */
[----:B------:R-:W-:Y:S01]  /*31a0*/  LEA.HI.X.SX32 R38, R33, R38, 0x1, P0 ;  /* 0x0000002621267211 */ /* 0x000fe200000f0eff */
[----:B------:R-:W-:Y:S01]  /*31b0*/  CS2R R30, SRZ ;  /* 0x00000000001e7805 */ /* 0x000fe2000001ff00 */
[----:B------:R-:W-:Y:S01]  /*31c0*/  LEA R34, P0, R35, c[0x0][0x188], 0x2 ;  /* 0x0000620023227a11 */ /* 0x000fe200078010ff */
[----:B------:R-:W-:Y:S01]  /*31d0*/  CS2R R28, SRZ ;  /* 0x00000000001c7805 */ /* 0x000fe2000001ff00 */
[----:B------:R-:W-:Y:S01]  /*31e0*/  IMAD.MOV.U32 R39, RZ, RZ, R33 ;  /* 0x000000ffff277224 */ /* 0x000fe200078e0021 */
[----:B------:R-:W-:-:S02]  /*31f0*/  SHF.R.S32.HI R40, RZ, 0x1f, R40 ;  /* 0x0000001fff287819 */ /* 0x000fc40000011428 */
[----:B------:R-:W-:Y:S02]  /*3200*/  LEA.HI.X R35, R35, c[0x0][0x18c], R38, 0x2, P0 ;  /* 0x0000630023237a11 */ /* 0x000fe400000f1426 */
[----:B------:R-:W-:Y:S01]  /*3210*/  IADD3 R38, -R33, -0x1, R6 ;  /* 0xffffffff21267810 */ /* 0x000fe20007ffe106 */
[----:B-1----:R-:W1:Y:S01]  /*3220*/  MUFU.RCP R8, R8 ;  /* 0x0000000800087308 */ /* 0x002e620000001000 */
[----:B------:R-:W-:Y:S02]  /*3230*/  SHF.R.S32.HI R45, RZ, 0x1f, R44 ;  /* 0x0000001fff2d7819 */ /* 0x000fe4000001142c */
[----:B-1----:R-:W-:-:S06]  /*3240*/  IADD3 R37, R8, 0xffffffe, RZ ;  /* 0x0ffffffe08257810 */ /* 0x002fcc0007ffe0ff */
[----:B------:R-:W1:Y:S02]  /*3250*/  F2I.FTZ.U32.TRUNC.NTZ R37, R37 ;  /* 0x0000002500257305 */ /* 0x000e64000021f000 */
[----:B01----:R-:W-:-:S04]  /*3260*/  IMAD.MOV R10, RZ, RZ, -R37 ;  /* 0x000000ffff0a7224 */ /* 0x003fc800078e0a25 */
[----:B------:R-:W-:-:S04]  /*3270*/  IMAD R9, R10, R5, RZ ;  /* 0x000000050a097224 */ /* 0x000fc800078e02ff */
[----:B------:R-:W-:Y:S01]  /*3280*/  IMAD.HI.U32 R36, R37, R9, R36 ;  /* 0x0000000925247227 */ /* 0x000fe200078e0024 */
[----:B------:R-:W-:-:S03]  /*3290*/  SHF.R.S32.HI R9, RZ, 0x1f, R4 ;  /* 0x0000001fff097819 */ /* 0x000fc60000011404 */
[----:B------:R-:W-:Y:S01]  /*32a0*/  IMAD.SHL.U32 R37, R33, 0x20, RZ ;  /* 0x0000002021257824 */ /* 0x000fe200078e00ff */
        /* <DEDUP_REMOVED lines=10> */
[----:B------:R-:W-:Y:S02]  /*3350*/  IADD3 R48, R41, 0x300, RZ ;  /* 0x0000030029307810 */ /* 0x000fe40007ffe0ff */
.L_x_18019:
        /* <DEDUP_REMOVED lines=44> */
[----:B------:R-:W0:Y:S01]  /*3620*/  LDS.128 R24, [R46+-0x10] ;  /* 0xfffff0002e187984 */ /* 0x000e220000000c00 */
        /* <DEDUP_REMOVED lines=12> */
[----:B------:R-:W-:Y:S02]  /*36f0*/  LEA.HI.X R9, R13, c[0x0][0x17c], R14, 0x1, P3 ;  /* 0x00005f000d097a11 */ /* 0x000fe400018f0c0e */
[----:B------:R-:W-:Y:S02]  /*3700*/  LEA.HI.X R13, R10, c[0x0][0x17c], R11, 0x1, P5 ;  /* 0x00005f000a0d7a11 */ /* 0x000fe400028f0c0b */
[----:B------:R-:W-:Y:S02]  /*3710*/  LEA R50, P1, R15, c[0x0][0x178], 0x1 ;  /* 0x00005e000f327a11 */ /* 0x000fe400078208ff */
[----:B------:R-:W-:Y:S01]  /*3720*/  LEA.HI.X.SX32 R16, R41, R18, 0x1, P0 ;  /* 0x0000001229107211 */ /* 0x000fe200000f0eff */
[----:B------:R-:W5:Y:S03]  /*3730*/  LDG.E.128.CONSTANT R8, [R8.64] ;  /* 0x0000000408087981 */ /* 0x000f66000c1e9d00 */
[----:B------:R-:W-:-:S02]  /*3740*/  LEA.HI.X R51, R15, c[0x0][0x17c], R16, 0x1, P1 ;  /* 0x00005f000f337a11 */ /* 0x000fc400008f0c10 */
[----:B------:R-:W5:Y:S01]  /*3750*/  LDG.E.128.CONSTANT R12, [R12.64] ;  /* 0x000000040c0c7981 */ /* 0x000f62000c1e9d00 */
[----:B0-----:R-:W-:-:S03]  /*3760*/  F2FP.PACK_AB R49, R25, R24 ;  /* 0x000000181931723e */ /* 0x001fc600000000ff */
[----:B------:R0:W5:Y:S04]  /*3770*/  LDG.E.128.CONSTANT R16, [R50.64+0x200] ;  /* 0x0002000432107981 */ /* 0x000168000c1e9d00 */
[----:B------:R0:W5:Y:S02]  /*3780*/  LDG.E.128.CONSTANT R20, [R50.64] ;  /* 0x0000000432147981 */ /* 0x000164000c1e9d00 */
[----:B0-----:R-:W-:Y:S02]  /*3790*/  F2FP.PACK_AB R51, R27, R26 ;  /* 0x0000001a1b33723e */ /* 0x001fe400000000ff */
[----:B------:R-:W0:Y:S01]  /*37a0*/  LDS.128 R24, [R46] ;  /* 0x000000002e187984 */ /* 0x000e220000000c00 */
[----:B------:R-:W-:Y:S01]  /*37b0*/  ISETP.NE.AND P0, PT, R38, RZ, PT ;  /* 0x000000ff2600720c */ /* 0x000fe20003f05270 */
[----:B------:R-:W-:Y:S01]  /*37c0*/  BSSY B2, `(.L_x_18011) ;  /* 0x0000024000027945 */ /* 0x000fe20003800000 */
[----:B------:R-:W-:Y:S01]  /*37d0*/  IMAD.MOV.U32 R50, RZ, RZ, R51 ;  /* 0x000000ffff327224 */ /* 0x000fe200078e0033 */
[----:B0-----:R-:W-:-:S02]  /*37e0*/  F2FP.PACK_AB R24, R25, R24 ;  /* 0x000000181918723e */ /* 0x001fc400000000ff */
[----:B------:R-:W-:-:S08]  /*37f0*/  F2FP.PACK_AB R26, R27, R26 ;  /* 0x0000001a1b1a723e */ /* 0x000fd000000000ff */
[----:B------:R-:W-:Y:S05]  /*3800*/  @P0 BRA `(.L_x_18012) ;  /* 0x000001f000000947 */ /* 0x000fea0003800000 */
[----:B------:R-:W-:Y:S02]  /*3810*/  IADD3 R25, R43, 0x2, RZ ;  /* 0x000000022b197810 */ /* 0x000fe40007ffe0ff */
[----:B-----5:R-:W-:Y:S02]  /*3820*/  PRMT R27, R23, 0x7632, R27 ;  /* 0x00007632171b7816 */ /* 0x020fe4000000001b */
[-C--:B------:R-:W-:Y:S02]  /*3830*/  ISETP.GE.AND P1, PT, R25, R32.reuse, PT ;  /* 0x000000201900720c */ /* 0x080fe40003f26270 */
[----:B------:R-:W-:Y:S02]  /*3840*/  IADD3 R25, R43, 0x3, RZ ;  /* 0x000000032b197810 */ /* 0x000fe40007ffe0ff */
[----:B------:R-:W-:Y:S02]  /*3850*/  SEL R52, R21, RZ, !P1 ;  /* 0x000000ff15347207 */ /* 0x000fe40004800000 */
[----:B------:R-:W-:-:S02]  /*3860*/  ISETP.GE.AND P2, PT, R25, R32, PT ;  /* 0x000000201900720c */ /* 0x000fc40003f46270 */
        /* <DEDUP_REMOVED lines=25> */
.L_x_18012:
[----:B------:R-:W-:Y:S05]  /*3a00*/  BSYNC B2 ;  /* 0x0000000000027941 */ /* 0x000fea0003800000 */
.L_x_18011:
[----:B-----5:R-:W-:Y:S01]  /*3a10*/  HFMA2.MMA R21, R50, R21, -RZ ;  /* 0x0000001532157235 */ /* 0x020fe200001000ff */
[----:B------:R-:W-:Y:S05]  /*3a20*/  BSSY B2, `(.L_x_18013) ;  /* 0x0000022000027945 */ /* 0x000fea0003800000 */
[----:B------:R-:W-:Y:S01]  /*3a30*/  HFMA2.MMA R20, R49, R20, R21 ;  /* 0x0000001431147235 */ /* 0x000fe20000000015 */
[----:B------:R-:W-:Y:S05]  /*3a40*/  @P0 BRA `(.L_x_18014) ;  /* 0x000001f000000947 */ /* 0x000fea0003800000 */
[----:B------:R-:W-:Y:S02]  /*3a50*/  IADD3 R21, R43, 0x2, RZ ;  /* 0x000000022b157810 */ /* 0x000fe40007ffe0ff */
[----:B------:R-:W-:-:S02]  /*3a60*/  PRMT R25, R18, 0x7632, R25 ;  /* 0x0000763212197816 */ /* 0x000fc40000000019 */
[-C--:B------:R-:W-:Y:S02]  /*3a70*/  ISETP.GE.AND P1, PT, R21, R32.reuse, PT ;  /* 0x000000201500720c */ /* 0x080fe40003f26270 */
[----:B------:R-:W-:Y:S02]  /*3a80*/  IADD3 R21, R43, 0x3, RZ ;  /* 0x000000032b157810 */ /* 0x000fe40007ffe0ff */
[----:B------:R-:W-:Y:S02]  /*3a90*/  SEL R52, R17, RZ, !P1 ;  /* 0x000000ff11347207 */ /* 0x000fe40004800000 */
[-C--:B------:R-:W-:Y:S02]  /*3aa0*/  ISETP.GE.AND P2, PT, R21, R32.reuse, PT ;  /* 0x000000201500720c */ /* 0x080fe40003f46270 */
[----:B------:R-:W-:Y:S02]  /*3ab0*/  PRMT R21, R17, 0x7632, R21 ;  /* 0x0000763211157816 */ /* 0x000fe40000000015 */
[----:B------:R-:W-:-:S02]  /*3ac0*/  ISETP.GE.AND P1, PT, R43, R32, PT ;  /* 0x000000202b00720c */ /* 0x000fc40003f26270 */
[----:B------:R-:W-:Y:S02]  /*3ad0*/  SEL R21, R21, RZ, !P2 ;  /* 0x000000ff15157207 */ /* 0x000fe40005000000 */
[----:B------:R-:W-:Y:S02]  /*3ae0*/  PRMT R27, R19, 0x7632, R27 ;  /* 0x00007632131b7816 */ /* 0x000fe4000000001b */
        /* <DEDUP_REMOVED lines=21> */
.L_x_18014:
[----:B------:R-:W-:Y:S05]  /*3c40*/  BSYNC B2 ;  /* 0x0000000000027941 */ /* 0x000fea0003800000 */
.L_x_18013:
[----:B------:R-:W-:Y:S01]  /*3c50*/  BSSY B2, `(.L_x_18015) ;  /* 0x0000022000027945 */ /* 0x000fe20003800000 */
[----:B------:R-:W-:Y:S01]  /*3c60*/  HMUL2 R17, R50, R17 ;  /* 0x0000001132117232 */ /* 0x000fe20000000000 */
[----:B------:R-:W-:Y:S05]  /*3c70*/  @P0 BRA `(.L_x_18016) ;  /* 0x000001f000000947 */ /* 0x000fea0003800000 */
[----:B------:R-:W-:Y:S02]  /*3c80*/  IADD3 R21, R43, 0x2, RZ ;  /* 0x000000022b157810 */ /* 0x000fe40007ffe0ff */
[----:B------:R-:W-:Y:S02]  /*3c90*/  PRMT R25, R10, 0x7632, R25 ;  /* 0x000076320a197816 */ /* 0x000fe40000000019 */
[----:B------:R-:W-:Y:S02]  /*3ca0*/  ISETP.GE.AND P1, PT, R21, R32, PT ;  /* 0x000000201500720c */ /* 0x000fe40003f26270 */
[----:B------:R-:W-:Y:S02]  /*3cb0*/  IADD3 R21, R43, 0x3, RZ ;  /* 0x000000032b157810 */ /* 0x000fe40007ffe0ff */
[----:B------:R-:W-:-:S02]  /*3cc0*/  SEL R52, R9, RZ, !P1 ;  /* 0x000000ff09347207 */ /* 0x000fc40004800000 */
[-C--:B------:R-:W-:Y:S02]  /*3cd0*/  ISETP.GE.AND P2, PT, R21, R32.reuse, PT ;  /* 0x000000201500720c */ /* 0x080fe40003f46270 */
[----:B------:R-:W-:Y:S02]  /*3ce0*/  PRMT R21, R9, 0x7632, R21 ;  /* 0x0000763209157816 */ /* 0x000fe40000000015 */
[----:B------:R-:W-:Y:S02]  /*3cf0*/  ISETP.GE.AND P1, PT, R43, R32, PT ;  /* 0x000000202b00720c */ /* 0x000fe40003f26270 */
[----:B------:R-:W-:Y:S02]  /*3d00*/  SEL R21, R21, RZ, !P2 ;  /* 0x000000ff15157207 */ /* 0x000fe40005000000 */
[----:B------:R-:W-:Y:S02]  /*3d10*/  PRMT R27, R11, 0x7632, R27 ;  /* 0x000076320b1b7816 */ /* 0x000fe4000000001b */
        /* <DEDUP_REMOVED lines=21> */
.L_x_18016:
[----:B------:R-:W-:Y:S05]  /*3e70*/  BSYNC B2 ;  /* 0x0000000000027941 */ /* 0x000fea0003800000 */
.L_x_18015:
[----:B------:R-:W-:Y:S01]  /*3e80*/  BSSY B2, `(.L_x_18017) ;  /* 0x0000022000027945 */ /* 0x000fe20003800000 */
[----:B------:R-:W-:Y:S01]  /*3e90*/  HFMA2.MMA R9, R50, R9, -RZ ;  /* 0x0000000932097235 */ /* 0x000fe200001000ff */
        /* <DEDUP_REMOVED lines=13> */
[----:B------:R-:W-:Y:S02]  /*3f70*/  SEL R25, R25, RZ, !P3 ;  /* 0x000000ff19197207 */ /* 0x000fe40005800000 */
[----:B------:R-:W-:Y:S02]  /*3f80*/  PRMT R12, R12, 0x5410, R21 ;  /* 0x000054100c0c7816 */ /* 0x000fe40000000015 */
[----:B------:R-:W-:Y:S02]  /*3f90*/  IADD3 R21, R43, 0x4, RZ ;  /* 0x000000042b157810 */ /* 0x000fe40007ffe0ff */
[----:B------:R-:W-:Y:S02]  /*3fa0*/  PRMT R13, R52, 0x5410, R25 ;  /* 0x00005410340d7816 */ /* 0x000fe40000000019 */
        /* <DEDUP_REMOVED lines=14> */
[----:B------:R-:W-:Y:S02]  /*4090*/  PRMT R15, R52, 0x5410, R25 ;  /* 0x00005410340f7816 */ /* 0x000fe40000000019 */
.L_x_18018:
[----:B------:R-:W-:Y:S05]  /*40a0*/  BSYNC B2 ;  /* 0x0000000000027941 */ /* 0x000fea0003800000 */
.L_x_18017:
[----:B------:R-:W-:Y:S01]  /*40b0*/  HMUL2 R13, R50, R13 ;  /* 0x0000000d320d7232 */ /* 0x000fe20000000000 */
[----:B------:R-:W-:Y:S01]  /*40c0*/  HFMA2.MMA R9, R49, R8, R9 ;  /* 0x0000000831097235 */ /* 0x000fe20000000009 */
[C---:B------:R-:W-:Y:S01]  /*40d0*/  HFMA2 R17, R49.reuse, R16, R17 ;  /* 0x0000001031117231 */ /* 0x040fe20000000011 */
[----:B------:R-:W-:Y:S01]  /*40e0*/  HFMA2.MMA R20, R24, R22, R20 ;  /* 0x0000001618147235 */ /* 0x000fe20000000014 */
[----:B------:R-:W-:-:S02]  /*40f0*/  HFMA2 R12, R49, R12, R13 ;  /* 0x0000000c310c7231 */ /* 0x000fc4000000000d */
[C---:B------:R-:W-:Y:S01]  /*4100*/  HFMA2 R17, R24.reuse, R18, R17 ;  /* 0x0000001218117231 */ /* 0x040fe20000000011 */
[----:B------:R-:W-:Y:S01]  /*4110*/  HFMA2.MMA R9, R24, R10, R9 ;  /* 0x0000000a18097235 */ /* 0x000fe20000000009 */
[----:B------:R-:W-:Y:S01]  /*4120*/  HFMA2 R12, R24, R14, R12 ;  /* 0x0000000e180c7231 */ /* 0x000fe2000000000c */
[----:B------:R-:W-:-:S03]  /*4130*/  HFMA2.MMA R20, R26, R23, R20 ;  /* 0x000000171a147235 */ /* 0x000fc60000000014 */
[C---:B------:R-:W-:Y:S02]  /*4140*/  HFMA2.MMA R17, R26.reuse, R19, R17 ;  /* 0x000000131a117235 */ /* 0x040fe40000000011 */
[----:B------:R-:W-:-:S03]  /*4150*/  HFMA2.MMA R15, R26, R15, R12 ;  /* 0x0000000f1a0f7235 */ /* 0x000fc6000000000c */
[----:B------:R-:W-:Y:S02]  /*4160*/  HFMA2 R11, R26, R11, R9 ;  /* 0x0000000b1a0b7231 */ /* 0x000fe40000000009 */
[--C-:B------:R-:W-:Y:S02]  /*4170*/  HADD2.F32 R8, -RZ, R20.reuse.H0_H0 ;  /* 0x20000014ff087230 */ /* 0x100fe40000004100 */
[----:B------:R-:W-:Y:S02]  /*4180*/  HADD2.F32 R9, -RZ, R20.H1_H1 ;  /* 0x30000014ff097230 */ /* 0x000fe40000004100 */
[----:B------:R-:W-:Y:S02]  /*4190*/  HADD2.F32 R10, -RZ, R17.H0_H0 ;  /* 0x20000011ff0a7230 */ /* 0x000fe40000004100 */
[----:B------:R-:W-:Y:S01]  /*41a0*/  HADD2.F32 R12, -RZ, R11.H0_H0 ;  /* 0x2000000bff0c7230 */ /* 0x000fe20000004100 */
[----:B------:R-:W-:Y:S01]  /*41b0*/  FADD.FTZ R8, R8, R9 ;  /* 0x0000000908087221 */ /* 0x000fe20000010000 */
        /* <DEDUP_REMOVED lines=11> */
.L_x_18010:
[----:B------:R-:W-:Y:S05]  /*4270*/  BSYNC B0 ;  /* 0x0000000000007941 */ /* 0x000fea0003800000 */
.L_x_18009:
        /* <DEDUP_REMOVED lines=10> */
.L_x_18008:
[----:B------:R-:W-:Y:S05]  /*4320*/  BSYNC B1 ;  /* 0x0000000000017941 */ /* 0x000fea0003800000 */
.L_x_18007:
[----:B------:R-:W1:Y:S01]  /*4330*/  SHFL.BFLY PT, R6, R31, 0x2, 0x1f ;  /* 0x0c401f001f067f89 */ /* 0x000e6200000e0000 */
[----:B0-----:R-:W-:Y:S01]  /*4340*/  LOP3.LUT R13, R4, 0x3, RZ, 0xc0, !PT ;  /* 0x00000003040d7812 */ /* 0x001fe200078ec0ff */
[----:B------:R-:W-:Y:S01]  /*4350*/  BSSY B0, `(.L_x_18020) ;  /* 0x000003a000007945 */ /* 0x000fe20003800000 */
[----:B------:R-:W-:Y:S01]  /*4360*/  SHF.R.S32.HI R15, RZ, 0x1f, R4 ;  /* 0x0000001fff0f7819 */ /* 0x000fe20000011404 */
[----:B------:R-:W0:Y:S04]  /*4370*/  SHFL.BFLY PT, R5, R30, 0x2, 0x1f ;  /* 0x0c401f001e057f89 */ /* 0x000e2800000e0000 */
        /* <DEDUP_REMOVED lines=13> */
[----:B--2---:R-:W-:-:S03]  /*4450*/  FADD.FTZ R9, R8, R29 ;  /* 0x0000001d08097221 */ /* 0x004fc60000010000 */
[----:B------:R-:W1:Y:S01]  /*4460*/  SHFL.BFLY PT, R8, R7, 0x1, 0x1f ;  /* 0x0c201f0007087f89 */ /* 0x000e6200000e0000 */
[----:B---3--:R-:W-:-:S03]  /*4470*/  FADD.FTZ R11, R11, R28 ;  /* 0x0000001c0b0b7221 */ /* 0x008fc60000010000 */
[----:B------:R-:W2:Y:S04]  /*4480*/  SHFL.BFLY PT, R10, R9, 0x1, 0x1f ;  /* 0x0c201f00090a7f89 */ /* 0x000ea800000e0000 */
[----:B------:R-:W3:Y:S01]  /*4490*/  SHFL.BFLY PT, R12, R11, 0x1, 0x1f ;  /* 0x0c201f000b0c7f89 */ /* 0x000ee200000e0000 */
[----:B0-----:R-:W-:-:S05]  /*44a0*/  FADD.FTZ R4, R6, R5 ;  /* 0x0000000506047221 */ /* 0x001fca0000010000 */
[----:B------:R-:W-:Y:S01]  /*44b0*/  @!P2 STS [R33.X4+-0xa0], R4 ;  /* 0xffff60042100a388 */ /* 0x000fe20000004800 */
[----:B-1----:R-:W-:Y:S02]  /*44c0*/  FADD.FTZ R7, R7, R8 ;  /* 0x0000000807077221 */ /* 0x002fe40000010000 */
[----:B--2---:R-:W-:-:S03]  /*44d0*/  FADD.FTZ R5, R9, R10 ;  /* 0x0000000a09057221 */ /* 0x004fc60000010000 */
[----:B------:R-:W-:Y:S01]  /*44e0*/  @!P2 STS [R33.X4+-0x80], R7 ;  /* 0xffff80072100a388 */ /* 0x000fe20000004800 */
[----:B------:R-:W-:Y:S01]  /*44f0*/  LOP3.LUT R10, R3, 0xffffffe0, RZ, 0xc0, !PT ;  /* 0xffffffe0030a7812 */ /* 0x000fe200078ec0ff */
[----:B---3--:R-:W-:Y:S02]  /*4500*/  FADD.FTZ R12, R11, R12 ;  /* 0x0000000c0b0c7221 */ /* 0x008fe40000010000 */
[----:B------:R-:W-:Y:S01]  /*4510*/  @!P2 STS [R33.X4+-0x60], R5 ;  /* 0xffffa0052100a388 */ /* 0x000fe20000004800 */
[----:B------:R-:W-:Y:S02]  /*4520*/  ISETP.NE.OR P4, PT, R10, 0x20, P0 ;  /* 0x000000200a00780c */ /* 0x000fe40000785670 */
[C---:B------:R-:W-:Y:S01]  /*4530*/  IADD3 R10, R3.reuse, 0x1f, RZ ;  /* 0x0000001f030a7810 */ /* 0x040fe20007ffe0ff */
[----:B------:R-:W-:Y:S04]  /*4540*/  @!P2 STS [R33.X4+-0x40], R12 ;  /* 0xffffc00c2100a388 */ /* 0x000fe80000004800 */
[----:B------:R-:W-:Y:S01]  /*4550*/  BAR.SYNC.DEFER_BLOCKING 0x0 ;  /* 0x0000000000007b1d */ /* 0x000fe20000010000 */
[----:B------:R-:W-:-:S02]  /*4560*/  ISETP.GT.OR P2, PT, R3, 0x1f, P0 ;  /* 0x0000001f0300780c */ /* 0x000fc40000744670 */
        /* <DEDUP_REMOVED lines=24> */
.L_x_18021:
[----:B0-----:R-:W-:Y:S05]  /*46f0*/  BSYNC B0 ;  /* 0x0000000000007941 */ /* 0x001fea0003800000 */
.L_x_18020:
[----:B------:R-:W-:Y:S06]  /*4700*/  BAR.SYNC.DEFER_BLOCKING 0x0 ;  /* 0x0000000000007b1d */ /* 0x000fec0000010000 */
[----:B------:R-:W-:Y:S05]  /*4710*/  @P3 EXIT ;  /* 0x000000000000394d */ /* 0x000fea0003800000 */
[----:B------:R-:W0:Y:S01]  /*4720*/  S2R R6, SR_CTAID.Z ;  /* 0x0000000000067919 */ /* 0x000e220000002700 */
[----:B------:R-:W-:-:S02]  /*4730*/  IMAD R0, R0, c[0x0][0xc], RZ ;  /* 0x0000030000007a24 */ /* 0x000fc400078e02ff */
[----:B------:R-:W-:Y:S02]  /*4740*/  IMAD R2, R2, c[0x0][0x14], RZ ;  /* 0x0000050002027a24 */ /* 0x000fe400078e02ff */
[----:B------:R-:W-:Y:S02]  /*4750*/  IMAD R0, R0, c[0x0][0x14], RZ ;  /* 0x0000050000007a24 */ /* 0x000fe400078e02ff */
[----:B------:R-:W-:Y:S02]  /*4760*/  IMAD.SHL.U32 R3, R2, 0x20, RZ ;  /* 0x0000002002037824 */ /* 0x000fe400078e00ff */
[----:B------:R-:W-:-:S03]  /*4770*/  IMAD.SHL.U32 R0, R0, 0x20, RZ ;  /* 0x0000002000007824 */ /* 0x000fc600078e00ff */
[----:B------:R-:W-:Y:S01]  /*4780*/  SHF.R.S32.HI R9, RZ, 0x1f, R3 ;  /* 0x0000001fff097819 */ /* 0x000fe20000011403 */
[----:B0-----:R-:W-:-:S05]  /*4790*/  IMAD.SHL.U32 R2, R6, 0x20, RZ ;  /* 0x0000002006027824 */ /* 0x001fca00078e00ff */
[--C-:B------:R-:W-:Y:S02]  /*47a0*/  SHF.R.S32.HI R6, RZ, 0x1f, R2.reuse ;  /* 0x0000001fff067819 */ /* 0x100fe40000011402 */
[----:B------:R-:W-:Y:S02]  /*47b0*/  IADD3 R11, P1, P2, R0, R3, R2 ;  /* 0x00000003000b7210 */ /* 0x000fe40007a3e002 */
[----:B------:R-:W-:Y:S01]  /*47c0*/  SHF.R.S32.HI R2, RZ, 0x1f, R0 ;  /* 0x0000001fff027819 */ /* 0x000fe20000011400 */
[----:B------:R-:W-:Y:S10]  /*47d0*/  @P0 EXIT ;  /* 0x000000000000094d */ /* 0x000ff40003800000 */
[C---:B------:R-:W-:Y:S02]  /*47e0*/  IADD3 R0, R14.reuse, 0x8, RZ ;  /* 0x000000080e007810 */ /* 0x040fe40007ffe0ff */
[----:B------:R-:W-:Y:S02]  /*47f0*/  IADD3 R3, R14, 0x10, RZ ;  /* 0x000000100e037810 */ /* 0x000fe40007ffe0ff */
[----:B------:R-:W-:Y:S02]  /*4800*/  IADD3.X R17, R2, R9, R6, P1, P2 ;  /* 0x0000000902117210 */ /* 0x000fe40000fe4406 */
[----:B------:R-:W-:-:S02]  /*4810*/  IADD3 R8, P0, R14, R11, RZ ;  /* 0x0000000b0e087210 */ /* 0x000fc40007f1e0ff */
[----:B------:R-:W-:Y:S02]  /*4820*/  IADD3 R6, R14, 0x18, RZ ;  /* 0x000000180e067810 */ /* 0x000fe40007ffe0ff */
[-C--:B------:R-:W-:Y:S02]  /*4830*/  IADD3 R13, P1, R0, R11.reuse, RZ ;  /* 0x0000000b000d7210 */ /* 0x080fe40007f3e0ff */
[----:B------:R-:W-:Y:S02]  /*4840*/  IADD3 R9, P2, R3, R11, RZ ;  /* 0x0000000b03097210 */ /* 0x000fe40007f5e0ff */
[----:B------:R-:W-:Y:S02]  /*4850*/  LEA.HI.X.SX32 R15, R14, R17, 0x1, P0 ;  /* 0x000000110e0f7211 */ /* 0x000fe400000f0eff */
[----:B------:R-:W-:Y:S02]  /*4860*/  IADD3 R11, P3, R6, R11, RZ ;  /* 0x0000000b060b7210 */ /* 0x000fe40007f7e0ff */
[----:B------:R-:W-:-:S02]  /*4870*/  LEA R2, P0, R8, c[0x0][0x160], 0x1 ;  /* 0x0000580008027a11 */ /* 0x000fc400078008ff */
[-C--:B------:R-:W-:Y:S02]  /*4880*/  LEA.HI.X.SX32 R16, R0, R17.reuse, 0x1, P1 ;  /* 0x0000001100107211 */ /* 0x080fe400008f0eff */
[-C--:B------:R-:W-:Y:S02]  /*4890*/  LEA.HI.X.SX32 R14, R3, R17.reuse, 0x1, P2 ;  /* 0x00000011030e7211 */ /* 0x080fe400010f0eff */
[----:B------:R-:W-:Y:S02]  /*48a0*/  LEA.HI.X.SX32 R0, R6, R17, 0x1, P3 ;  /* 0x0000001106007211 */ /* 0x000fe400018f0eff */
[----:B------:R-:W-:Y:S02]  /*48b0*/  LEA.HI.X R3, R8, c[0x0][0x164], R15, 0x1, P0 ;  /* 0x0000590008037a11 */ /* 0x000fe400000f0c0f */
[----:B------:R-:W-:Y:S02]  /*48c0*/  LEA R10, P2, R11, c[0x0][0x160], 0x1 ;  /* 0x000058000b0a7a11 */ /* 0x000fe400078408ff */
[----:B------:R-:W-:-:S02]  /*48d0*/  LEA R6, P0, R13, c[0x0][0x160], 0x1 ;  /* 0x000058000d067a11 */ /* 0x000fc400078008ff */
[----:B------:R-:W-:Y:S02]  /*48e0*/  F2FP.PACK_AB R4, R7, R4 ;  /* 0x000000040704723e */ /* 0x000fe400000000ff */
[----:B------:R-:W-:Y:S02]  /*48f0*/  LEA R8, P1, R9, c[0x0][0x160], 0x1 ;  /* 0x0000580009087a11 */ /* 0x000fe400078208ff */
[----:B------:R-:W-:Y:S01]  /*4900*/  F2FP.PACK_AB R5, R12, R5 ;  /* 0x000000050c05723e */ /* 0x000fe200000000ff */
[----:B------:R0:W-:Y:S01]  /*4910*/  STG.E.U16 [R2.64], R4 ;  /* 0x0000000402007986 */ /* 0x0001e2000c101504 */
[----:B------:R-:W-:Y:S02]  /*4920*/  LEA.HI.X R11, R11, c[0x0][0x164], R0, 0x1, P2 ;  /* 0x000059000b0b7a11 */ /* 0x000fe400010f0c00 */
[----:B------:R-:W-:Y:S02]  /*4930*/  LEA.HI.X R7, R13, c[0x0][0x164], R16, 0x1, P0 ;  /* 0x000059000d077a11 */ /* 0x000fe400000f0c10 */
[----:B------:R-:W-:-:S02]  /*4940*/  PRMT R0, R4, 0x7632, R0 ;  /* 0x0000763204007816 */ /* 0x000fc40000000000 */
[----:B------:R-:W-:-:S03]  /*4950*/  LEA.HI.X R9, R9, c[0x0][0x164], R14, 0x1, P1 ;  /* 0x0000590009097a11 */ /* 0x000fc600008f0c0e */
[----:B------:R-:W-:Y:S01]  /*4960*/  STG.E.U16 [R6.64], R0 ;  /* 0x0000000006007986 */ /* 0x000fe2000c101504 */
[----:B0-----:R-:W-:-:S03]  /*4970*/  PRMT R3, R5, 0x7632, R3 ;  /* 0x0000763205037816 */ /* 0x001fc60000000003 */
[----:B------:R-:W-:Y:S04]  /*4980*/  STG.E.U16 [R8.64], R5 ;  /* 0x0000000508007986 */ /* 0x000fe8000c101504 */
[----:B------:R-:W-:Y:S01]  /*4990*/  STG.E.U16 [R10.64], R3 ;  /* 0x000000030a007986 */ /* 0x000fe2000c101504 */
[----:B------:R-:W-:Y:S05]  /*49a0*/  EXIT ;  /* 0x000000000000794d */ /* 0x000fea0003800000 */
.L_x_18022:
        /* <DEDUP_REMOVED lines=13> */
.L_x_23994:


//--------------------- .text._ZN4vllm25paged_attention_v1_kernelIttLi256ELi16ELi128ELNS_18Fp8KVCacheDataTypeE0ELb0EEEvPT_PKS2_PKT0_S8_ifPKiSA_iPKfiiiSC_SC_iiiii --------------------------
	.section	.text._ZN4vllm25paged_attention_v1_kernelIttLi256ELi16ELi128ELNS_18Fp8KVCacheDataTypeE0ELb0EEEvPT_PKS2_PKT0_S8_ifPKiSA_iPKfiiiSC_SC_iiiii,"ax",@progbits
	.sectioninfo	@"SHI_REGISTERS=167"
	.align	128
        .global         _ZN4vllm25paged_attention_v1_kernelIttLi256ELi16ELi128ELNS_18Fp8KVCacheDataTypeE0ELb0EEEvPT_PKS2_PKT0_S8_ifPKiSA_iPKfiiiSC_SC_iiiii
        .type           _ZN4vllm25paged_attention_v1_kernelIttLi256ELi16ELi128ELNS_18Fp8KVCacheDataTypeE0ELb0EEEvPT_PKS2_PKT0_S8_ifPKiSA_iPKfiiiSC_SC_iiiii,@function
        .size           _ZN4vllm25paged_attention_v1_kernelIttLi256ELi16ELi128ELNS_18Fp8KVCacheDataTypeE0ELb0EEEvPT_PKS2_PKT0_S8_ifPKiSA_iPKfiiiSC_SC_iiiii,(.L_x_23527 - _ZN4vllm25paged_attention_v1_kernelIttLi256ELi16ELi128ELNS_18Fp8KVCacheDataTypeE0ELb0EEEvPT_PKS2_PKT0_S8_ifPKiSA_iPKfiiiSC_SC_iiiii)
        .other          _ZN4vllm25paged_attention_v1_kernelIttLi256ELi16ELi128ELNS_18Fp8KVCacheDataTypeE0ELb0EEEvPT_PKS2_PKT0_S8_ifPKiSA_iPKfiiiSC_SC_iiiii,@"STO_CUDA_ENTRY STV_DEFAULT"
_ZN4vllm25paged_attention_v1_kernelIttLi256ELi16ELi128ELNS_18Fp8KVCacheDataTypeE0ELb0EEEvPT_PKS2_PKT0_S8_ifPKiSA_iPKfiiiSC_SC_iiiii:
.text._ZN4vllm25paged_attention_v1_kernelIttLi256ELi16ELi128ELNS_18Fp8KVCacheDataTypeE0ELb0EEEvPT_PKS2_PKT0_S8_ifPKiSA_iPKfiiiSC_SC_iiiii:
        /* <DEDUP_REMOVED lines=72> */
[----:B------:R-:W-:-:S02]  /*0480*/  SHF.R.S32.HI R156, RZ, 0x5, R3 ;  /* 0x00000005ff9c7819 */ /* 0x000fc40000011403 */
[----:B------:R-:W-:Y:S01]  /*0490*/  @!P1 LOP3.LUT R2, RZ, R8, RZ, 0x33, !PT ;  /* 0x00000008ff029212 */ /* 0x000fe200078e33ff */
[----:B------:R-:W-:Y:S01]  /*04a0*/  IMAD.IADD R155, R0, 0x1, -R155 ;  /* 0x00000001009b7824 */ /* 0x000fe200078e0a9b */
[----:B------:R-:W-:Y:S02]  /*04b0*/  SHF.R.S32.HI R11, RZ, 0x1, R4 ;  /* 0x00000001ff0b7819 */ /* 0x000fe40000011404 */
[----:B--2---:R-:W-:-:S04]  /*04c0*/  IADD3 R5, R157, 0xf, RZ ;  /* 0x0000000f9d057810 */ /* 0x004fc80007ffe0ff */
[----:B------:R-:W-:-:S04]  /*04d0*/  SHF.R.S32.HI R6, RZ, 0x1f, R5 ;  /* 0x0000001fff067819 */ /* 0x000fc80000011405 */
[----:B------:R-:W-:-:S04]  /*04e0*/  LEA.HI R6, R6, R5, RZ, 0x4 ;  /* 0x0000000506067211 */ /* 0x000fc800078f20ff */
        /* <DEDUP_REMOVED lines=21> */
[----:B------:R-:W-:-:S03]  /*0640*/  IMAD.MOV.U32 R8, RZ, RZ, R5 ;  /* 0x000000ffff087224 */ /* 0x000fc600078e0005 */
[----:B------:R-:W-:Y:S01]  /*0650*/  LEA.HI.X R15, R15, c[0x0][0x16c], R10, 0x1, P3 ;  /* 0x00005b000f0f7a11 */ /* 0x000fe200018f0c0a */
[----:B------:R-:W-:Y:S02]  /*0660*/  IMAD R10, R153, 0x100, R4 ;  /* 0x00000100990a7824 */ /* 0x000fe400078e0204 */
.L_x_18027:
[----:B------:R-:W-:Y:S02]  /*0670*/  IMAD.MOV.U32 R4, RZ, RZ, R14 ;  /* 0x000000ffff047224 */ /* 0x000fe400078e000e */
[----:B------:R-:W-:-:S06]  /*0680*/  IMAD.MOV.U32 R5, RZ, RZ, R15 ;  /* 0x000000ffff057224 */ /* 0x000fcc00078e000f */
[----:B------:R-:W2:Y:S01]  /*0690*/  LDG.E.64.CONSTANT R4, [R4.64] ;  /* 0x0000000a04047981 */ /* 0x000ea2000c1e9b00 */
[----:B------:R-:W-:Y:S02]  /*06a0*/  IADD3 R8, R8, -0x1, RZ ;  /* 0xffffffff08087810 */ /* 0x000fe40007ffe0ff */
[----:B------:R-:W-:Y:S02]  /*06b0*/  IADD3 R14, P2, R14, 0x400, RZ ;  /* 0x000004000e0e7810 */ /* 0x000fe40007f5e0ff */
[----:B------:R-:W-:Y:S02]  /*06c0*/  ISETP.NE.AND P0, PT, R8, RZ, PT ;  /* 0x000000ff0800720c */ /* 0x000fe40003f05270 */
[----:B------:R-:W-:Y:S01]  /*06d0*/  IADD3 R9, R9, 0x40, RZ ;  /* 0x0000004009097810 */ /* 0x000fe20007ffe0ff */
[----:B------:R-:W-:Y:S01]  /*06e0*/  IMAD.X R15, RZ, RZ, R15, P2 ;  /* 0x000000ffff0f7224 */ /* 0x000fe200010e060f */
[----:B--2---:R0:W-:Y:S02]  /*06f0*/  STS.64 [R10], R4 ;  /* 0x000000040a007388 */ /* 0x0041e40000000a00 */
[----:B0-----:R-:W-:-:S07]  /*0700*/  IADD3 R10, R10, 0x200, RZ ;  /* 0x000002000a0a7810 */ /* 0x001fce0007ffe0ff */
[----:B------:R-:W-:Y:S05]  /*0710*/  @P0 BRA `(.L_x_18027) ;  /* 0xffffff5000000947 */ /* 0x000fea000383ffff */
.L_x_18026:
[----:B------:R-:W-:Y:S05]  /*0720*/  BSYNC B1 ;  /* 0x0000000000017941 */ /* 0x000fea0003800000 */
.L_x_18025:
        /* <DEDUP_REMOVED lines=10> */
.L_x_18028:
[----:B------:R-:W-:Y:S02]  /*07d0*/  IMAD.MOV.U32 R4, RZ, RZ, R10 ;  /* 0x000000ffff047224 */ /* 0x000fe400078e000a */
[----:B------:R-:W-:-:S04]  /*07e0*/  IMAD.MOV.U32 R5, RZ, RZ, R19 ;  /* 0x000000ffff057224 */ /* 0x000fc800078e0013 */
[----:B------:R-:W-:-:S05]  /*07f0*/  IMAD.WIDE R4, R21, 0x2, R4 ;  /* 0x0000000215047825 */ /* 0x000fca00078e0204 */
[----:B------:R-:W2:Y:S04]  /*0800*/  LDG.E.64.CONSTANT R8, [R4.64] ;  /* 0x0000000a04087981 */ /* 0x000ea8000c1e9b00 */
[----:B------:R-:W3:Y:S04]  /*0810*/  LDG.E.64.CONSTANT R12, [R4.64+0x400] ;  /* 0x0004000a040c7981 */ /* 0x000ee8000c1e9b00 */
[----:B------:R-:W4:Y:S04]  /*0820*/  LDG.E.64.CONSTANT R14, [R4.64+0x800] ;  /* 0x0008000a040e7981 */ /* 0x000f28000c1e9b00 */
[----:B------:R-:W4:Y:S01]  /*0830*/  LDG.E.64.CONSTANT R16, [R4.64+0xc00] ;  /* 0x000c000a04107981 */ /* 0x000f22000c1e9b00 */
        /* <DEDUP_REMOVED lines=10> */
.L_x_18024:
[----:B------:R-:W-:Y:S05]  /*08e0*/  BSYNC B0 ;  /* 0x0000000000007941 */ /* 0x000fea0003800000 */
.L_x_18023:
[----:B------:R-:W-:Y:S01]  /*08f0*/  BAR.SYNC.DEFER_BLOCKING 0x0 ;  /* 0x0000000000007b1d */ /* 0x000fe20000010000 */
[----:B------:R-:W-:Y:S01]  /*0900*/  ISETP.GE.AND P0, PT, R156, R3, PT ;  /* 0x000000039c00720c */ /* 0x000fe20003f06270 */
[----:B------:R-:W-:-:S04]  /*0910*/  IMAD.MOV.U32 R152, RZ, RZ, -0x800001 ;  /* 0xff7fffffff987424 */ /* 0x000fc800078e00ff */
[----:B------:R-:W-:Y:S08]  /*0920*/  BSSY B0, `(.L_x_18029) ;  /* 0x00003c5000007945 */ /* 0x000ff00003800000 */
[----:B------:R-:W-:Y:S05]  /*0930*/  @P0 BRA `(.L_x_18030) ;  /* 0x00003c3000000947 */ /* 0x000fea0003800000 */
[----:B------:R-:W-:Y:S01]  /*0940*/  IMAD R5, R18, c[0x0][0x198], RZ ;  /* 0x0000660012057a24 */ /* 0x000fe200078e02ff */
[----:B------:R-:W-:Y:S01]  /*0950*/  SHF.R.S32.HI R4, RZ, 0x1f, R11 ;  /* 0x0000001fff047819 */ /* 0x000fe2000001140b */
[C---:B------:R-:W-:Y:S01]  /*0960*/  IMAD.SHL.U32 R151, R153.reuse, 0x4, RZ ;  /* 0x0000000499977824 */ /* 0x040fe200078e00ff */
[--C-:B------:R-:W-:Y:S01]  /*0970*/  SHF.R.S32.HI R10, RZ, 0x1f, R156.reuse ;  /* 0x0000001fff0a7819 */ /* 0x100fe2000001149c */
[----:B------:R-:W-:Y:S01]  /*0980*/  IMAD R24, R2, c[0x0][0x1b0], RZ ;  /* 0x00006c0002187a24 */ /* 0x000fe200078e02ff */
[----:B------:R-:W-:Y:S01]  /*0990*/  LEA.HI R4, R4, R11, RZ, 0x4 ;  /* 0x0000000b04047211 */ /* 0x000fe200078f20ff */
[----:B------:R-:W-:Y:S01]  /*09a0*/  IMAD.MOV.U32 R152, RZ, RZ, -0x800001 ;  /* 0xff7fffffff987424 */ /* 0x000fe200078e00ff */
[----:B------:R-:W-:Y:S01]  /*09b0*/  IADD3 R7, P0, R156, R5, RZ ;  /* 0x000000059c077210 */ /* 0x000fe20007f1e0ff */
[----:B------:R-:W-:Y:S01]  /*09c0*/  IMAD.MOV.U32 R92, RZ, RZ, R156 ;  /* 0x000000ffff5c7224 */ /* 0x000fe200078e009c */
[----:B------:R-:W-:-:S02]  /*09d0*/  IADD3 R9, R153, 0x2, RZ ;  /* 0x0000000299097810 */ /* 0x000fc40007ffe0ff */
[----:B------:R-:W-:Y:S02]  /*09e0*/  LOP3.LUT R6, R4, 0xfffffff0, RZ, 0xc0, !PT ;  /* 0xfffffff004067812 */ /* 0x000fe400078ec0ff */
[----:B------:R-:W-:Y:S01]  /*09f0*/  LEA.HI.X.SX32 R10, R5, R10, 0x1, P0 ;  /* 0x0000000a050a7211 */ /* 0x000fe200000f0eff */
[----:B------:R-:W-:Y:S01]  /*0a00*/  IMAD.SHL.U32 R150, R9, 0x4, RZ ;  /* 0x0000000409967824 */ /* 0x000fe200078e00ff */
[----:B------:R-:W-:Y:S01]  /*0a10*/  SHF.R.S32.HI R8, RZ, 0x1f, R151 ;  /* 0x0000001fff087819 */ /* 0x000fe20000011497 */
[----:B------:R-:W-:Y:S01]  /*0a20*/  IMAD.IADD R11, R11, 0x1, -R6 ;  /* 0x000000010b0b7824 */ /* 0x000fe200078e0a06 */
[----:B------:R-:W-:Y:S02]  /*0a30*/  LEA R4, P0, R7, c[0x0][0x188], 0x2 ;  /* 0x0000620007047a11 */ /* 0x000fe400078010ff */
[----:B------:R-:W-:Y:S01]  /*0a40*/  LEA.HI R6, R8, R151, RZ, 0x3 ;  /* 0x0000009708067211 */ /* 0x000fe200078f18ff */
[----:B------:R-:W-:Y:S01]  /*0a50*/  IMAD.SHL.U32 R161, R11, 0x8, RZ ;  /* 0x000000080ba17824 */ /* 0x000fe200078e00ff */
[----:B------:R-:W-:-:S02]  /*0a60*/  LEA.HI.X R5, R7, c[0x0][0x18c], R10, 0x2, P0 ;  /* 0x0000630007057a11 */ /* 0x000fc400000f140a */
[C---:B------:R-:W-:Y:S02]  /*0a70*/  IADD3 R8, R153.reuse, 0x4, RZ ;  /* 0x0000000499087810 */ /* 0x040fe40007ffe0ff */
        /* <DEDUP_REMOVED lines=8> */
[----:B------:R-:W-:-:S02]  /*0b00*/  LOP3.LUT R13, R13, 0xfffffff8, RZ, 0xc0, !PT ;  /* 0xfffffff80d0d7812 */ /* 0x000fc400078ec0ff */
[----:B------:R-:W-:Y:S02]  /*0b10*/  SHF.R.S32.HI R17, RZ, 0x1f, R146 ;  /* 0x0000001fff117819 */ /* 0x000fe40000011492 */
[----:B------:R-:W-:Y:S01]  /*0b20*/  SHF.R.S32.HI R19, RZ, 0x1f, R144 ;  /* 0x0000001fff137819 */ /* 0x000fe20000011490 */
[----:B------:R-:W-:Y:S01]  /*0b30*/  IMAD.IADD R150, R150, 0x1, -R13 ;  /* 0x0000000196967824 */ /* 0x000fe200078e0a0d */
[----:B------:R-:W-:Y:S02]  /*0b40*/  LEA.HI R15, R15, R148, RZ, 0x3 ;  /* 0x000000940f0f7211 */ /* 0x000fe400078f18ff */
        /* <DEDUP_REMOVED lines=22> */
[C---:B------:R-:W-:Y:S02]  /*0cb0*/  IADD3 R18, R153.reuse, 0x12, RZ ;  /* 0x0000001299127810 */ /* 0x040fe40007ffe0ff */
[----:B------:R-:W-:Y:S02]  /*0cc0*/  IADD3 R16, R153, 0x16, RZ ;  /* 0x0000001699107810 */ /* 0x000fe40007ffe0ff */
[----:B------:R-:W-:Y:S01]  /*0cd0*/  LOP3.LUT R17, R17, 0xfffffff8, RZ, 0xc0, !PT ;  /* 0xfffffff811117812 */ /* 0x000fe200078ec0ff */
[----:B------:R-:W-:Y:S01]  /*0ce0*/  IMAD.SHL.U32 R134, R18, 0x4, RZ ;  /* 0x0000000412867824 */ /* 0x000fe200078e00ff */
        /* <DEDUP_REMOVED lines=121> */
[C---:B------:R-:W-:Y:S02]  /*1480*/  IADD3 R33, R153.reuse, 0x3a, RZ ;  /* 0x0000003a99217810 */ /* 0x040fe40007ffe0ff */
[----:B------:R-:W-:-:S02]  /*1490*/  IADD3 R39, R153, 0x3c, RZ ;  /* 0x0000003c99277810 */ /* 0x000fc40007ffe0ff */
[----:B------:R-:W-:Y:S01]  /*14a0*/  LEA.HI R41, R41, R96, RZ, 0x3 ;  /* 0x0000006029297211 */ /* 0x000fe200078f18ff */
[----:B------:R-:W-:Y:S01]  /*14b0*/  IMAD.SHL.U32 R94, R33, 0x4, RZ ;  /* 0x00000004215e7824 */ /* 0x000fe200078e00ff */
[----:B------:R-:W-:Y:S01]  /*14c0*/  IADD3 R40, R153, 0x3e, RZ ;  /* 0x0000003e99287810 */ /* 0x000fe20007ffe0ff */
[----:B------:R-:W-:Y:S01]  /*14d0*/  IMAD.SHL.U32 R83, R39, 0x4, RZ ;  /* 0x0000000427537824 */ /* 0x000fe200078e00ff */
[----:B------:R-:W-:Y:S02]  /*14e0*/  LOP3.LUT R37, R37, 0xfffffff8, RZ, 0xc0, !PT ;  /* 0xfffffff825257812 */ /* 0x000fe400078ec0ff */
[----:B------:R-:W-:Y:S01]  /*14f0*/  LOP3.LUT R6, R6, 0xfffffff8, RZ, 0xc0, !PT ;  /* 0xfffffff806067812 */ /* 0x000fe200078ec0ff */
[----:B------:R-:W-:Y:S01]  /*1500*/  IMAD.SHL.U32 R42, R40, 0x4, RZ ;  /* 0x00000004282a7824 */ /* 0x000fe200078e00ff */
[----:B------:R-:W-:Y:S01]  /*1510*/  LOP3.LUT R41, R41, 0xfffffff8, RZ, 0xc0, !PT ;  /* 0xfffffff829297812 */ /* 0x000fe200078ec0ff */
[----:B------:R-:W-:Y:S01]  /*1520*/  IMAD.IADD R100, R100, 0x1, -R37 ;  /* 0x0000000164647824 */ /* 0x000fe200078e0a25 */
        /* <DEDUP_REMOVED lines=9> */
[----:B------:R-:W-:Y:S02]  /*15c0*/  LEA.HI R6, R6, R83, RZ, 0x3 ;  /* 0x0000005306067211 */ /* 0x000fe400078f18ff */
[----:B------:R-:W-:Y:S01]  /*15d0*/  LEA.HI.X.SX32 R161, R24, R43, 0x1, P0 ;  /* 0x0000002b18a17211 */ /* 0x000fe200000f0eff */
[----:B------:R-:W-:Y:S01]  /*15e0*/  IMAD.SHL.U32 R10, R10, 0x40, RZ ;  /* 0x000000400a0a7824 */ /* 0x000fe200078e00ff */
[----:B------:R-:W-:-:S02]  /*15f0*/  LEA.HI R9, R9, R9, RZ, 0x1 ;  /* 0x0000000909097211 */ /* 0x000fc400078f08ff */
[----:B------:R-:W-:Y:S02]  /*1600*/  LEA.HI R8, R8, R8, RZ, 0x1 ;  /* 0x0000000808087211 */ /* 0x000fe400078f08ff */
        /* <DEDUP_REMOVED lines=70> */
[----:B------:R-:W-:Y:S01]  /*1a70*/  IMAD R10, R156, 0x10, R11 ;  /* 0x000000109c0a7824 */ /* 0x000fe200078e020b */
        /* <DEDUP_REMOVED lines=59> */
[----:B------:R-:W-:Y:S02]  /*1e30*/  IADD3 R50, -R157, 0x1, R10 ;  /* 0x000000019d327810 */ /* 0x000fe40007ffe10a */
[----:B------:R-:W-:-:S02]  /*1e40*/  LEA R51, R10, 0x220, 0x2 ;  /* 0x000002200a337811 */ /* 0x000fc400078e10ff */
        /* <DEDUP_REMOVED lines=31> */
.L_x_18034:
[----:B------:R-:W2:Y:S01]  /*2040*/  LDG.E.CONSTANT R40, [R4.64] ;  /* 0x0000000a04287981 */ /* 0x000ea2000c1e9900 */
[----:B------:R-:W-:-:S05]  /*2050*/  IMAD.SHL.U32 R158, R153, 0x100, RZ ;  /* 0x00000100999e7824 */ /* 0x000fca00078e00ff */
[----:B------:R-:W0:Y:S01]  /*2060*/  LDS.128 R44, [R158] ;  /* 0x000000009e2c7984 */ /* 0x000e220000000c00 */
        /* <DEDUP_REMOVED lines=8> */
[C---:B------:R-:W-:Y:S02]  /*20f0*/  IADD3 R42, P0, R151.reuse, R162, RZ ;  /* 0x000000a2972a7210 */ /* 0x040fe40007f1e0ff */
[----:B------:R-:W-:Y:S02]  /*2100*/  LEA.HI.X R85, R40, c[0x0][0x174], R41, 0x1, P2 ;  /* 0x00005d0028557a11 */ /* 0x000fe400010f0c29 */
[C---:B------:R-:W-:Y:S02]  /*2110*/  LEA R88, P1, R42.reuse, c[0x0][0x170], 0x1 ;  /* 0x00005c002a587a11 */ /* 0x040fe400078208ff */
[----:B------:R-:W-:Y:S02]  /*2120*/  LEA.HI.X.SX32 R41, R151, R90, 0x1, P0 ;  /* 0x0000005a97297211 */ /* 0x000fe400000f0eff */
[----:B------:R-:W2:Y:S02]  /*2130*/  LDG.E.64.CONSTANT R84, [R84.64] ;  /* 0x0000000a54547981 */ /* 0x000ea4000c1e9b00 */
[----:B------:R-:W-:-:S06]  /*2140*/  LEA.HI.X R89, R42, c[0x0][0x174], R41, 0x1, P1 ;  /* 0x00005d002a597a11 */ /* 0x000fcc00008f0c29 */
[----:B------:R-:W3:Y:S01]  /*2150*/  LDG.E.64.CONSTANT R88, [R88.64] ;  /* 0x0000000a58587981 */ /* 0x000ee2000c1e9b00 */
[----:B0-----:R-:W-:Y:S02]  /*2160*/  HADD2.F32 R40, -RZ, R46.H0_H0 ;  /* 0x2000002eff287230 */ /* 0x001fe40000004100 */
[----:B------:R-:W-:Y:S02]  /*2170*/  HADD2.F32 R91, -RZ, R44.H0_H0 ;  /* 0x2000002cff5b7230 */ /* 0x000fe40000004100 */
[----:B------:R-:W-:Y:S02]  /*2180*/  HADD2.F32 R46, -RZ, R46.H1_H1 ;  /* 0x3000002eff2e7230 */ /* 0x000fe40000004100 */
[----:B------:R-:W-:Y:S02]  /*2190*/  HADD2.F32 R44, -RZ, R44.H1_H1 ;  /* 0x3000002cff2c7230 */ /* 0x000fe40000004100 */
[----:B--2---:R-:W-:-:S05]  /*21a0*/  HADD2.F32 R41, -RZ, R84.H0_H0 ;  /* 0x20000054ff297230 */ /* 0x004fca0000004100 */
[----:B------:R-:W-:Y:S01]  /*21b0*/  FMUL.FTZ R41, R40, R41 ;  /* 0x0000002928297220 */ /* 0x000fe20000410000 */
[----:B---3--:R-:W-:-:S05]  /*21c0*/  HADD2.F32 R40, -RZ, R88.H0_H0 ;  /* 0x20000058ff287230 */ /* 0x008fca0000004100 */
[----:B------:R-:W-:Y:S01]  /*21d0*/  FFMA.FTZ R91, R91, R40, R41 ;  /* 0x000000285b5b7223 */ /* 0x000fe20000010029 */
[----:B------:R-:W-:-:S04]  /*21e0*/  IADD3 R40, P0, P1, R148, R162, R147 ;  /* 0x000000a294287210 */ /* 0x000fc8000791e093 */
[----:B------:R-:W-:Y:S02]  /*21f0*/  LEA R86, P2, R40, c[0x0][0x170], 0x1 ;  /* 0x00005c0028567a11 */ /* 0x000fe400078408ff */
[----:B------:R-:W-:-:S04]  /*2200*/  IADD3.X R41, R53, R90, R12, P0, P1 ;  /* 0x0000005a35297210 */ /* 0x000fc800007e240c */
[----:B------:R-:W-:-:S06]  /*2210*/  LEA.HI.X R87, R40, c[0x0][0x174], R41, 0x1, P2 ;  /* 0x00005d0028577a11 */ /* 0x000fcc00010f0c29 */
[----:B------:R-:W2:Y:S01]  /*2220*/  LDG.E.64.CONSTANT R86, [R86.64] ;  /* 0x0000000a56567981 */ /* 0x000ea2000c1e9b00 */
[----:B------:R-:W-:-:S05]  /*2230*/  HADD2.F32 R41, -RZ, R84.H1_H1 ;  /* 0x30000054ff297230 */ /* 0x000fca0000004100 */
[----:B------:R-:W-:Y:S01]  /*2240*/  FMUL.FTZ R46, R46, R41 ;  /* 0x000000292e2e7220 */ /* 0x000fe20000410000 */
[----:B------:R-:W-:Y:S02]  /*2250*/  HADD2.F32 R41, -RZ, R88.H1_H1 ;  /* 0x30000058ff297230 */ /* 0x000fe40000004100 */
[----:B------:R-:W-:-:S03]  /*2260*/  HADD2.F32 R40, -RZ, R47.H0_H0 ;  /* 0x2000002fff287230 */ /* 0x000fc60000004100 */
[----:B------:R-:W-:Y:S01]  /*2270*/  FFMA.FTZ R44, R44, R41, R46 ;  /* 0x000000292c2c7223 */ /* 0x000fe2000001002e */
[----:B------:R-:W-:Y:S02]  /*2280*/  HADD2.F32 R41, -RZ, R85.H0_H0 ;  /* 0x20000055ff297230 */ /* 0x000fe40000004100 */
[----:B------:R-:W-:-:S03]  /*2290*/  HADD2.F32 R46, -RZ, R45.H0_H0 ;  /* 0x2000002dff2e7230 */ /* 0x000fc60000004100 */
[----:B------:R-:W-:Y:S01]  /*22a0*/  FMUL.FTZ R40, R40, R41 ;  /* 0x0000002928287220 */ /* 0x000fe20000410000 */
[----:B------:R-:W-:-:S05]  /*22b0*/  HADD2.F32 R41, -RZ, R89.H0_H0 ;  /* 0x20000059ff297230 */ /* 0x000fca0000004100 */
[----:B------:R-:W-:Y:S02]  /*22c0*/  FFMA.FTZ R46, R46, R41, R40 ;  /* 0x000000292e2e7223 */ /* 0x000fe40000010028 */
[----:B------:R-:W0:Y:S01]  /*22d0*/  LDS.128 R40, [R158+0x10] ;  /* 0x000010009e287984 */ /* 0x000e220000000c00 */
[----:B------:R-:W-:Y:S02]  /*22e0*/  HADD2.F32 R84, -RZ, R85.H1_H1 ;  /* 0x30000055ff547230 */ /* 0x000fe40000004100 */
[----:B------:R-:W-:Y:S02]  /*22f0*/  HADD2.F32 R47, -RZ, R47.H1_H1 ;  /* 0x3000002fff2f7230 */ /* 0x000fe40000004100 */
[----:B------:R-:W-:-:S03]  /*2300*/  HADD2.F32 R45, -RZ, R45.H1_H1 ;  /* 0x3000002dff2d7230 */ /* 0x000fc60000004100 */
[----:B------:R-:W-:Y:S01]  /*2310*/  FMUL.FTZ R47, R47, R84 ;  /* 0x000000542f2f7220 */ /* 0x000fe20000410000 */
[----:B------:R-:W-:-:S05]  /*2320*/  HADD2.F32 R84, -RZ, R89.H1_H1 ;  /* 0x30000059ff547230 */ /* 0x000fca0000004100 */
[----:B------:R-:W-:Y:S01]  /*2330*/  FFMA.FTZ R45, R45, R84, R47 ;  /* 0x000000542d2d7223 */ /* 0x000fe2000001002f */
[----:B0-----:R-:W-:Y:S02]  /*2340*/  HADD2.F32 R84, -RZ, R40.H0_H0 ;  /* 0x20000028ff547230 */ /* 0x001fe40000004100 */
[----:B--2---:R-:W-:-:S05]  /*2350*/  HADD2.F32 R47, -RZ, R86.H0_H0 ;  /* 0x20000056ff2f7230 */ /* 0x004fca0000004100 */
[----:B------:R-:W-:Y:S01]  /*2360*/  FFMA.FTZ R91, R84, R47, R91 ;  /* 0x0000002f545b7223 */ /* 0x000fe2000001005b */
[----:B------:R-:W-:-:S04]  /*2370*/  IADD3 R47, P0, P1, R146, R162, R145 ;  /* 0x000000a2922f7210 */ /* 0x000fc8000791e091 */
[----:B------:R-:W-:Y:S02]  /*2380*/  LEA R88, P2, R47, c[0x0][0x170], 0x1 ;  /* 0x00005c002f587a11 */ /* 0x000fe400078408ff */
[----:B------:R-:W-:-:S04]  /*2390*/  IADD3.X R84, R54, R90, R13, P0, P1 ;  /* 0x0000005a36547210 */ /* 0x000fc800007e240d */
[----:B------:R-:W-:-:S06]  /*23a0*/  LEA.HI.X R89, R47, c[0x0][0x174], R84, 0x1, P2 ;  /* 0x00005d002f597a11 */ /* 0x000fcc00010f0c54 */
[----:B------:R-:W2:Y:S01]  /*23b0*/  LDG.E.64.CONSTANT R88, [R88.64] ;  /* 0x0000000a58587981 */ /* 0x000ea2000c1e9b00 */
[----:B------:R-:W-:Y:S02]  /*23c0*/  HADD2.F32 R47, -RZ, R40.H1_H1 ;  /* 0x30000028ff2f7230 */ /* 0x000fe40000004100 */
[----:B------:R-:W-:-:S05]  /*23d0*/  HADD2.F32 R40, -RZ, R86.H1_H1 ;  /* 0x30000056ff287230 */ /* 0x000fca0000004100 */
[----:B------:R-:W-:Y:S01]  /*23e0*/  FFMA.FTZ R40, R47, R40, R44 ;  /* 0x000000282f287223 */ /* 0x000fe2000001002c */
[----:B------:R-:W-:Y:S02]  /*23f0*/  HADD2.F32 R47, -RZ, R41.H0_H0 ;  /* 0x20000029ff2f7230 */ /* 0x000fe40000004100 */
[----:B------:R-:W-:-:S05]  /*2400*/  HADD2.F32 R44, -RZ, R87.H0_H0 ;  /* 0x20000057ff2c7230 */ /* 0x000fca0000004100 */
[----:B------:R-:W-:Y:S01]  /*2410*/  FFMA.FTZ R46, R47, R44, R46 ;  /* 0x0000002c2f2e7223 */ /* 0x000fe2000001002e */
[----:B------:R-:W-:-:S04]  /*2420*/  IADD3 R44, P0, P1, R144, R162, R143 ;  /* 0x000000a2902c7210 */ /* 0x000fc8000791e08f */
[----:B------:R-:W-:Y:S02]  /*2430*/  LEA R84, P2, R44, c[0x0][0x170], 0x1 ;  /* 0x00005c002c547a11 */ /* 0x000fe400078408ff */
[----:B------:R-:W-:-:S04]  /*2440*/  IADD3.X R47, R55, R90, R14, P0, P1 ;  /* 0x0000005a372f7210 */ /* 0x000fc800007e240e */
[----:B------:R-:W-:-:S06]  /*2450*/  LEA.HI.X R85, R44, c[0x0][0x174], R47, 0x1, P2 ;  /* 0x00005d002c557a11 */ /* 0x000fcc00010f0c2f */
[----:B------:R-:W3:Y:S01]  /*2460*/  LDG.E.64.CONSTANT R84, [R84.64] ;  /* 0x0000000a54547981 */ /* 0x000ee2000c1e9b00 */
[----:B------:R-:W-:Y:S02]  /*2470*/  HADD2.F32 R87, -RZ, R87.H1_H1 ;  /* 0x30000057ff577230 */ /* 0x000fe40000004100 */
[----:B------:R-:W-:-:S05]  /*2480*/  HADD2.F32 R44, -RZ, R41.H1_H1 ;  /* 0x30000029ff2c7230 */ /* 0x000fca0000004100 */
[----:B------:R-:W-:Y:S01]  /*2490*/  FFMA.FTZ R41, R44, R87, R45 ;  /* 0x000000572c297223 */ /* 0x000fe2000001002d */
[----:B------:R-:W-:Y:S02]  /*24a0*/  HADD2.F32 R44, -RZ, R42.H0_H0 ;  /* 0x2000002aff2c7230 */ /* 0x000fe40000004100 */
        /* <DEDUP_REMOVED lines=8> */
[----:B------:R-:W0:Y:S01]  /*2530*/  LDS.128 R44, [R158+0x20] ;  /* 0x000020009e2c7984 */ /* 0x000e220000000c00 */
[----:B------:R-:W-:Y:S02]  /*2540*/  HADD2.F32 R42, -RZ, R43.H1_H1 ;  /* 0x3000002bff2a7230 */ /* 0x000fe40000004100 */
[----:B------:R-:W-:-:S05]  /*2550*/  HADD2.F32 R89, -RZ, R89.H1_H1 ;  /* 0x30000059ff597230 */ /* 0x000fca0000004100 */
[----:B------:R-:W-:Y:S01]  /*2560*/  FFMA.FTZ R41, R42, R89, R41 ;  /* 0x000000592a297223 */ /* 0x000fe20000010029 */
[----:B---3--:R-:W-:Y:S02]  /*2570*/  HADD2.F32 R43, -RZ, R84.H0_H0 ;  /* 0x20000054ff2b7230 */ /* 0x008fe40000004100 */
[----:B0-----:R-:W-:-:S05]  /*2580*/  HADD2.F32 R42, -RZ, R44.H0_H0 ;  /* 0x2000002cff2a7230 */ /* 0x001fca0000004100 */
        /* <DEDUP_REMOVED lines=42> */
[----:B------:R-:W-:Y:S02]  /*2830*/  HADD2.F32 R40, -RZ, R86.H1_H1 ;  /* 0x30000056ff287230 */ /* 0x000fe40000004100 */
[----:B------:R-:W-:-:S03]  /*2840*/  HADD2.F32 R86, -RZ, R87.H0_H0 ;  /* 0x20000057ff567230 */ /* 0x000fc60000004100 */
[----:B------:R-:W-:Y:S01]  /*2850*/  FFMA.FTZ R40, R47, R40, R44 ;  /* 0x000000282f287223 */ /* 0x000fe2000001002c */
[----:B------:R-:W-:Y:S01]  /*2860*/  HADD2.F32 R47, -RZ, R41.H0_H0 ;  /* 0x20000029ff2f7230 */ /* 0x000fe20000004100 */
[----:B------:R-:W-:-:S04]  /*2870*/  IADD3 R44, P0, P1, R136, R162, R135 ;  /* 0x000000a2882c7210 */ /* 0x000fc8000791e087 */
[----:B------:R-:W-:Y:S01]  /*2880*/  FFMA.FTZ R86, R47, R86, R84 ;  /* 0x000000562f567223 */ /* 0x000fe20000010054 */
[----:B------:R-:W-:Y:S02]  /*2890*/  LEA R84, P2, R44, c[0x0][0x170], 0x1 ;  /* 0x00005c002c547a11 */ /* 0x000fe400078408ff */
[----:B------:R-:W-:-:S04]  /*28a0*/  IADD3.X R47, R59, R90, R18, P0, P1 ;  /* 0x0000005a3b2f7210 */ /* 0x000fc800007e2412 */
[----:B------:R-:W-:-:S06]  /*28b0*/  LEA.HI.X R85, R44, c[0x0][0x174], R47, 0x1, P2 ;  /* 0x00005d002c557a11 */ /* 0x000fcc00010f0c2f */
[----:B------:R-:W3:Y:S01]  /*28c0*/  LDG.E.64.CONSTANT R84, [R84.64] ;  /* 0x0000000a54547981 */ /* 0x000ee2000c1e9b00 */
[----:B------:R-:W-:Y:S02]  /*28d0*/  HADD2.F32 R87, -RZ, R87.H1_H1 ;  /* 0x30000057ff577230 */ /* 0x000fe40000004100 */
[----:B------:R-:W-:-:S05]  /*28e0*/  HADD2.F32 R44, -RZ, R41.H1_H1 ;  /* 0x30000029ff2c7230 */ /* 0x000fca0000004100 */
[----:B------:R-:W-:Y:S01]  /*28f0*/  FFMA.FTZ R41, R44, R87, R45 ;  /* 0x000000572c297223 */ /* 0x000fe2000001002d */
[--C-:B------:R-:W-:Y:S02]  /*2900*/  HADD2.F32 R45, -RZ, R42.reuse.H1_H1 ;  /* 0x3000002aff2d7230 */ /* 0x100fe40000004100 */
[----:B------:R-:W-:Y:S02]  /*2910*/  HADD2.F32 R87, -RZ, R42.H0_H0 ;  /* 0x2000002aff577230 */ /* 0x000fe40000004100 */
[--C-:B--2---:R-:W-:Y:S02]  /*2920*/  HADD2.F32 R44, -RZ, R88.reuse.H0_H0 ;  /* 0x20000058ff2c7230 */ /* 0x104fe40000004100 */
[----:B------:R-:W-:Y:S02]  /*2930*/  HADD2.F32 R88, -RZ, R88.H1_H1 ;  /* 0x30000058ff587230 */ /* 0x000fe40000004100 */
[----:B------:R-:W-:-:S03]  /*2940*/  HADD2.F32 R42, -RZ, R89.H0_H0 ;  /* 0x20000059ff2a7230 */ /* 0x000fc60000004100 */
[----:B------:R-:W-:Y:S01]  /*2950*/  FFMA.FTZ R40, R45, R88, R40 ;  /* 0x000000582d287223 */ /* 0x000fe20000010028 */
[----:B------:R-:W-:Y:S01]  /*2960*/  HADD2.F32 R45, -RZ, R43.H0_H0 ;  /* 0x2000002bff2d7230 */ /* 0x000fe20000004100 */
[----:B------:R-:W-:-:S04]  /*2970*/  FFMA.FTZ R87, R87, R44, R46 ;  /* 0x0000002c57577223 */ /* 0x000fc8000001002e */
        /* <DEDUP_REMOVED lines=343> */
[----:B--2---:R-:W-:-:S05]  /*3ef0*/  HADD2.F32 R86, -RZ, R88.H0_H0 ;  /* 0x20000058ff567230 */ /* 0x004fca0000004100 */
[----:B------:R-:W-:Y:S01]  /*3f00*/  FFMA.FTZ R86, R45, R86, R46 ;  /* 0x000000562d567223 */ /* 0x000fe2000001002e */
[----:B------:R-:W-:Y:S02]  /*3f10*/  HADD2.F32 R45, -RZ, R42.H1_H1 ;  /* 0x3000002aff2d7230 */ /* 0x000fe40000004100 */
        /* <DEDUP_REMOVED lines=26> */
[----:B------:R-:W-:Y:S02]  /*40c0*/  LEA.HI.X R89, R42, c[0x0][0x174], R43, 0x1, P2 ;  /* 0x00005d002a597a11 */ /* 0x000fe400010f0c2b */
[----:B------:R-:W-:-:S04]  /*40d0*/  IADD3 R162, P0, P1, R6, R162, R9 ;  /* 0x000000a206a27210 */ /* 0x000fc8000791e009 */
[----:B------:R-:W3:Y:S01]  /*40e0*/  LDG.E.64.CONSTANT R88, [R88.64] ;  /* 0x0000000a58587981 */ /* 0x000ee2000c1e9b00 */
[----:B------:R-:W-:Y:S02]  /*40f0*/  IADD3.X R43, R82, R90, R49, P0, P1 ;  /* 0x0000005a522b7210 */ /* 0x000fe400007e2431 */
[----:B------:R-:W-:-:S04]  /*4100*/  LEA R90, P0, R162, c[0x0][0x170], 0x1 ;  /* 0x00005c00a25a7a11 */ /* 0x000fc800078008ff */
[----:B------:R-:W-:-:S06]  /*4110*/  LEA.HI.X R91, R162, c[0x0][0x174], R43, 0x1, P0 ;  /* 0x00005d00a25b7a11 */ /* 0x000fcc00000f0c2b */
[----:B------:R-:W4:Y:S01]  /*4120*/  LDG.E.64.CONSTANT R90, [R90.64] ;  /* 0x0000000a5a5a7981 */ /* 0x000f22000c1e9b00 */
[----:B------:R-:W-:Y:S02]  /*4130*/  HADD2.F32 R85, -RZ, R85.H1_H1 ;  /* 0x30000055ff557230 */ /* 0x000fe40000004100 */
[----:B------:R-:W-:-:S05]  /*4140*/  HADD2.F32 R42, -RZ, R45.H1_H1 ;  /* 0x3000002dff2a7230 */ /* 0x000fca0000004100 */
[----:B------:R-:W-:Y:S01]  /*4150*/  FFMA.FTZ R45, R42, R85, R41 ;  /* 0x000000552a2d7223 */ /* 0x000fe20000010029 */
[--C-:B------:R-:W-:Y:S02]  /*4160*/  HADD2.F32 R85, -RZ, R46.reuse.H0_H0 ;  /* 0x2000002eff557230 */ /* 0x100fe40000004100 */
[----:B------:R-:W-:Y:S01]  /*4170*/  HADD2.F32 R159, -RZ, R46.H1_H1 ;  /* 0x3000002eff9f7230 */ /* 0x000fe20000004100 */
[----:B------:R-:W-:-:S04]  /*4180*/  IADD3 R92, R92, 0x4, RZ ;  /* 0x000000045c5c7810 */ /* 0x000fc80007ffe0ff */
[----:B------:R-:W-:Y:S01]  /*4190*/  ISETP.GE.AND P2, PT, R92, R3, PT ;  /* 0x000000035c00720c */ /* 0x000fe20003f46270 */
[----:B--2---:R-:W-:-:S05]  /*41a0*/  HADD2.F32 R41, -RZ, R86.H0_H0 ;  /* 0x20000056ff297230 */ /* 0x004fca0000004100 */
[----:B------:R-:W-:Y:S02]  /*41b0*/  FFMA.FTZ R85, R85, R41, R40 ;  /* 0x0000002955557223 */ /* 0x000fe40000010028 */
[----:B------:R-:W0:Y:S01]  /*41c0*/  LDS.128 R40, [R158+0xf0] ;  /* 0x0000f0009e287984 */ /* 0x000e220000000c00 */
        /* <DEDUP_REMOVED lines=12> */
[----:B------:R-:W-:Y:S02]  /*4290*/  HADD2.F32 R47, -RZ, R40.H1_H1 ;  /* 0x30000028ff2f7230 */ /* 0x000fe40000004100 */
[----:B------:R-:W-:-:S03]  /*42a0*/  HADD2.F32 R40, -RZ, R89.H0_H0 ;  /* 0x20000059ff287230 */ /* 0x000fc60000004100 */
[----:B------:R-:W-:Y:S01]  /*42b0*/  FFMA.FTZ R44, R47, R88, R44 ;  /* 0x000000582f2c7223 */ /* 0x000fe2000001002c */
[----:B------:R-:W-:Y:S02]  /*42c0*/  HADD2.F32 R47, -RZ, R41.H0_H0 ;  /* 0x20000029ff2f7230 */ /* 0x000fe40000004100 */
[----:B------:R-:W-:-:S03]  /*42d0*/  HADD2.F32 R46, -RZ, R42.H0_H0 ;  /* 0x2000002aff2e7230 */ /* 0x000fc60000004100 */
[----:B------:R-:W-:Y:S01]  /*42e0*/  FFMA.FTZ R47, R47, R40, R84 ;  /* 0x000000282f2f7223 */ /* 0x000fe20000010054 */
[----:B------:R-:W-:Y:S02]  /*42f0*/  HADD2.F32 R40, -RZ, R41.H1_H1 ;  /* 0x30000029ff287230 */ /* 0x000fe40000004100 */
[--C-:B----4-:R-:W-:Y:S02]  /*4300*/  HADD2.F32 R41, -RZ, R90.reuse.H0_H0 ;  /* 0x2000005aff297230 */ /* 0x110fe40000004100 */
[----:B------:R-:W-:-:S03]  /*4310*/  HADD2.F32 R90, -RZ, R90.H1_H1 ;  /* 0x3000005aff5a7230 */ /* 0x000fc60000004100 */
[----:B------:R-:W-:Y:S01]  /*4320*/  FFMA.FTZ R46, R46, R41, R85 ;  /* 0x000000292e2e7223 */ /* 0x000fe20000010055 */
[----:B------:R-:W-:Y:S02]  /*4330*/  HADD2.F32 R41, -RZ, R42.H1_H1 ;  /* 0x3000002aff297230 */ /* 0x000fe40000004100 */
[----:B------:R-:W-:Y:S02]  /*4340*/  HADD2.F32 R89, -RZ, R89.H1_H1 ;  /* 0x30000059ff597230 */ /* 0x000fe40000004100 */
[----:B------:R-:W-:Y:S01]  /*4350*/  HADD2.F32 R42, -RZ, R43.H0_H0 ;  /* 0x2000002bff2a7230 */ /* 0x000fe20000004100 */
[----:B------:R-:W-:Y:S01]  /*4360*/  FFMA.FTZ R41, R41, R90, R44 ;  /* 0x0000005a29297223 */ /* 0x000fe2000001002c */
[----:B------:R-:W-:Y:S01]  /*4370*/  HADD2.F32 R44, -RZ, R91.H0_H0 ;  /* 0x2000005bff2c7230 */ /* 0x000fe20000004100 */
[----:B------:R-:W-:Y:S01]  /*4380*/  FFMA.FTZ R40, R40, R89, R45 ;  /* 0x0000005928287223 */ /* 0x000fe2000001002d */
[----:B------:R-:W-:Y:S01]  /*4390*/  HADD2.F32 R43, -RZ, R43.H1_H1 ;  /* 0x3000002bff2b7230 */ /* 0x000fe20000004100 */
[----:B------:R-:W-:Y:S01]  /*43a0*/  FADD.FTZ R41, R46, R41 ;  /* 0x000000292e297221 */ /* 0x000fe20000010000 */
[----:B------:R-:W-:Y:S01]  /*43b0*/  HADD2.F32 R91, -RZ, R91.H1_H1 ;  /* 0x3000005bff5b7230 */ /* 0x000fe20000004100 */
[----:B------:R-:W-:-:S04]  /*43c0*/  FFMA.FTZ R42, R42, R44, R47 ;  /* 0x0000002c2a2a7223 */ /* 0x000fc8000001002f */
[----:B------:R-:W-:Y:S02]  /*43d0*/  FFMA.FTZ R40, R43, R91, R40 ;  /* 0x0000005b2b287223 */ /* 0x000fe40000010028 */
[----:B------:R-:W-:-:S04]  /*43e0*/  FADD.FTZ R41, R42, R41 ;  /* 0x000000292a297221 */ /* 0x000fc80000010000 */
[----:B------:R-:W-:Y:S01]  /*43f0*/  FADD.FTZ R47, R40, R41 ;  /* 0x00000029282f7221 */ /* 0x000fe20000010000 */
[----:B------:R-:W-:Y:S05]  /*4400*/  BRA.DIV ~URZ, `(.L_x_18031) ;  /* 0x000061427f007947 */ /* 0x000fea000b800000 */
[----:B------:R0:W1:Y:S02]  /*4410*/  SHFL.BFLY PT, R40, R47, 0x1, 0x1f ;  /* 0x0c201f002f287f89 */ /* 0x00006400000e0000 */
.L_x_18101:
[----:B------:R-:W2:Y:S01]  /*4420*/  I2F R41, R50 ;  /* 0x0000003200297306 */ /* 0x000ea20000201400 */
[----:B------:R-:W-:Y:S01]  /*4430*/  ISETP.NE.AND P1, PT, R153, RZ, PT ;  /* 0x000000ff9900720c */ /* 0x000fe20003f25270 */
[----:B-1----:R-:W-:Y:S01]  /*4440*/  FADD.FTZ R40, R47, R40 ;  /* 0x000000282f287221 */ /* 0x002fe20000010000 */
[----:B-----5:R-:W-:Y:S01]  /*4450*/  FSETP.NEU.FTZ.AND P0, PT, R154, RZ, PT ;  /* 0x000000ff9a00720b */ /* 0x020fe20003f1d000 */
[----:B------:R-:W-:Y:S01]  /*4460*/  BSSY B1, `(.L_x_18032) ;  /* 0x0000009000017945 */ /* 0x000fe20003800000 */
[----:B--2---:R-:W-:-:S05]  /*4470*/  FMUL.FTZ R41, R41, R154 ;  /* 0x0000009a29297220 */ /* 0x004fca0000410000 */
[----:B------:R-:W-:-:S05]  /*4480*/  FSEL R41, R41, RZ, P0 ;  /* 0x000000ff29297208 */ /* 0x000fca0000000000 */
[----:B------:R-:W-:Y:S01]  /*4490*/  FFMA.FTZ R41, R40, c[0x0][0x184], R41 ;  /* 0x0000610028297a23 */ /* 0x000fe20000010029 */
[----:B------:R-:W-:Y:S05]  /*44a0*/  @P1 BRA `(.L_x_18033) ;  /* 0x0000004000001947 */ /* 0x000fea0003800000 */
[----:B------:R-:W-:-:S04]  /*44b0*/  ISETP.GE.AND P0, PT, R10, R157, PT ;  /* 0x0000009d0a00720c */ /* 0x000fc80003f06270 */
[----:B------:R-:W-:-:S05]  /*44c0*/  FSEL R40, R41, RZ, !P0 ;  /* 0x000000ff29287208 */ /* 0x000fca0004000000 */
[----:B------:R1:W-:Y:S04]  /*44d0*/  STS [R51], R40 ;  /* 0x0000002833007388 */ /* 0x0003e80000000800 */
[----:B------:R-:W-:Y:S02]  /*44e0*/  @!P0 FMNMX.FTZ R152, R152, R41, !PT ;  /* 0x0000002998988209 */ /* 0x000fe40007810000 */
.L_x_18033:
[----:B------:R-:W-:Y:S05]  /*44f0*/  BSYNC B1 ;  /* 0x0000000000017941 */ /* 0x000fea0003800000 */
.L_x_18032:
[----:B------:R-:W-:Y:S02]  /*4500*/  IADD3 R4, P0, R4, 0x10, RZ ;  /* 0x0000001004047810 */ /* 0x000fe40007f1e0ff */
[----:B------:R-:W-:Y:S02]  /*4510*/  IADD3 R50, R50, 0x40, RZ ;  /* 0x0000004032327810 */ /* 0x000fe40007ffe0ff */
[----:B-1----:R-:W-:Y:S01]  /*4520*/  IADD3 R51, R51, 0x100, RZ ;  /* 0x0000010033337810 */ /* 0x002fe20007ffe0ff */
[----:B------:R-:W-:Y:S01]  /*4530*/  IMAD.X R5, RZ, RZ, R5, P0 ;  /* 0x000000ffff057224 */ /* 0x000fe200000e0605 */
[----:B------:R-:W-:Y:S01]  /*4540*/  IADD3 R10, R10, 0x40, RZ ;  /* 0x000000400a0a7810 */ /* 0x000fe20007ffe0ff */
[----:B0-----:R-:W-:Y:S01]  /*4550*/  @P2 CALL.REL.NOINC `(.L_x_18030) ;  /* 0x0000001000002944 */ /* 0x001fe20003c00000 */
[----:B------:R-:W-:Y:S05]  /*4560*/  BRA `(.L_x_18034) ;  /* 0xffffdad000007947 */ /* 0x000fea000383ffff */
.L_x_18030:
[----:B------:R-:W-:Y:S05]  /*4570*/  BSYNC B0 ;  /* 0x0000000000007941 */ /* 0x000fea0003800000 */
.L_x_18029:
[----:B------:R-:W-:Y:S05]  /*4580*/  BRA.DIV ~URZ, `(.L_x_18035) ;  /* 0x000060427f007947 */ /* 0x000fea000b800000 */
[----:B------:R0:W1:Y:S02]  /*4590*/  SHFL.BFLY PT, R5, R152, 0x10, 0x1f ;  /* 0x0e001f0098057f89 */ /* 0x00006400000e0000 */
.L_x_18102:
[----:B-1----:R-:W-:Y:S01]  /*45a0*/  FMNMX.FTZ R7, R5, R152, !PT ;  /* 0x0000009805077209 */ /* 0x002fe20007810000 */
[----:B------:R-:W-:Y:S05]  /*45b0*/  BRA.DIV ~URZ, `(.L_x_18036) ;  /* 0x000060927f007947 */ /* 0x000fea000b800000 */
[----:B------:R-:W1:Y:S02]  /*45c0*/  SHFL.BFLY PT, R4, R7, 0x8, 0x1f ;  /* 0x0d001f0007047f89 */ /* 0x000e6400000e0000 */
[----:B-1----:R-:W-:-:S05]  /*45d0*/  FMNMX.FTZ R4, R7, R4, !PT ;  /* 0x0000000407047209 */ /* 0x002fca0007810000 */
[----:B------:R-:W1:Y:S02]  /*45e0*/  SHFL.BFLY PT, R5, R4, 0x4, 0x1f ;  /* 0x0c801f0004057f89 */ /* 0x000e6400000e0000 */
[----:B-1----:R-:W-:-:S05]  /*45f0*/  FMNMX.FTZ R5, R4, R5, !PT ;  /* 0x0000000504057209 */ /* 0x002fca0007810000 */
[----:B------:R1:W2:Y:S02]  /*4600*/  SHFL.BFLY PT, R6, R5, 0x2, 0x1f ;  /* 0x0c401f0005067f89 */ /* 0x0002a400000e0000 */
.L_x_18103:
        /* <DEDUP_REMOVED lines=34> */
.L_x_18041:
        /* <DEDUP_REMOVED lines=11> */
.L_x_18040:
[----:B------:R-:W-:Y:S05]  /*48e0*/  BSYNC B1 ;  /* 0x0000000000017941 */ /* 0x000fea0003800000 */
.L_x_18039:
        /* <DEDUP_REMOVED lines=10> */
.L_x_18044:
        /* <DEDUP_REMOVED lines=100> */
.L_x_18043:
[----:B------:R-:W-:Y:S05]  /*4fd0*/  BSYNC B1 ;  /* 0x0000000000017941 */ /* 0x000fea0003800000 */
.L_x_18042:
        /* <DEDUP_REMOVED lines=55> */
.L_x_18046:
[----:B------:R-:W-:Y:S05]  /*5350*/  BSYNC B1 ;  /* 0x0000000000017941 */ /* 0x000fea0003800000 */
.L_x_18045:
        /* <DEDUP_REMOVED lines=26> */
.L_x_18038:
[----:B-1----:R-:W-:Y:S05]  /*5500*/  BSYNC B0 ;  /* 0x0000000000007941 */ /* 0x002fea0003800000 */
.L_x_18037:
        /* <DEDUP_REMOVED lines=37> */
.L_x_18051:
        /* <DEDUP_REMOVED lines=8> */
.L_x_18050:
[----:B01----:R-:W-:Y:S05]  /*57e0*/  BSYNC B1 ;  /* 0x0000000000017941 */ /* 0x003fea0003800000 */
.L_x_18049:
        /* <DEDUP_REMOVED lines=10> */
.L_x_18054:
        /* <DEDUP_REMOVED lines=52> */
.L_x_18053:
[----:B------:R-:W-:Y:S05]  /*5bd0*/  BSYNC B1 ;  /* 0x0000000000017941 */ /* 0x000fea0003800000 */
.L_x_18052:
        /* <DEDUP_REMOVED lines=31> */
.L_x_18056:
[----:B------:R-:W-:Y:S05]  /*5dd0*/  BSYNC B1 ;  /* 0x0000000000017941 */ /* 0x000fea0003800000 */
.L_x_18055:
        /* <DEDUP_REMOVED lines=14> */
.L_x_18048:
[----:B------:R-:W-:Y:S05]  /*5ec0*/  BSYNC B0 ;  /* 0x0000000000007941 */ /* 0x000fea0003800000 */
.L_x_18047:
        /* <DEDUP_REMOVED lines=15> */
.L_x_18058:
        /* <DEDUP_REMOVED lines=13> */
[----:B------:R-:W-:Y:S01]  /*6090*/  SHF.R.S32.HI R97, RZ, 0x1f, R97 ;  /* 0x0000001fff617819 */ /* 0x000fe20000011461 */
[----:B------:R-:W-:Y:S01]  /*60a0*/  IMAD.MOV.U32 R96, RZ, RZ, RZ ;  /* 0x000000ffff607224 */ /* 0x000fe200078e00ff */
[----:B------:R-:W-:Y:S01]  /*60b0*/  SHF.R.S32.HI R77, RZ, 0x1f, R76 ;  /* 0x0000001fff4d7819 */ /* 0x000fe2000001144c */
[----:B------:R-:W-:-:S02]  /*60c0*/  IMAD.MOV.U32 R98, RZ, RZ, R156 ;  /* 0x000000ffff627224 */ /* 0x000fc400078e009c */
[----:B0-----:R-:W-:Y:S01]  /*60d0*/  IMAD R5, R4, c[0x0][0x198], RZ ;  /* 0x0000660004057a24 */ /* 0x001fe200078e02ff */
[----:B------:R-:W-:-:S04]  /*60e0*/  SHF.R.S32.HI R4, RZ, 0x1f, R156 ;  /* 0x0000001fff047819 */ /* 0x000fc8000001149c */
[----:B------:R-:W-:-:S04]  /*60f0*/  IADD3 R95, P0, R156, R5, RZ ;  /* 0x000000059c5f7210 */ /* 0x000fc80007f1e0ff */
[----:B------:R-:W-:Y:S02]  /*6100*/  LEA.HI.X.SX32 R6, R5, R4, 0x1, P0 ;  /* 0x0000000405067211 */ /* 0x000fe400000f0eff */
[----:B------:R-:W-:Y:S02]  /*6110*/  LEA R80, P0, R95, c[0x0][0x188], 0x2 ;  /* 0x000062005f507a11 */ /* 0x000fe400078010ff */
[----:B------:R-:W-:Y:S02]  /*6120*/  LEA.HI R4, R155, R155, RZ, 0x1 ;  /* 0x0000009b9b047211 */ /* 0x000fe400078f08ff */
[----:B------:R-:W-:Y:S02]  /*6130*/  LEA.HI.X R95, R95, c[0x0][0x18c], R6, 0x2, P0 ;  /* 0x000063005f5f7a11 */ /* 0x000fe400000f1406 */
[C---:B------:R-:W-:Y:S01]  /*6140*/  LOP3.LUT R6, R4.reuse, 0xfffffffe, RZ, 0xc0, !PT ;  /* 0xfffffffe04067812 */ /* 0x040fe200078ec0ff */
[----:B------:R-:W-:-:S04]  /*6150*/  IMAD.SHL.U32 R4, R4, 0x8, RZ ;  /* 0x0000000804047824 */ /* 0x000fc800078e00ff */
        /* <DEDUP_REMOVED lines=21> */
.L_x_18092:
[----:B------:R-:W-:Y:S01]  /*62b0*/  IMAD.MOV.U32 R4, RZ, RZ, R80 ;  /* 0x000000ffff047224 */ /* 0x000fe200078e0050 */
[----:B------:R-:W0:Y:S01]  /*62c0*/  LDS.128 R72, [R101+-0x10] ;  /* 0xfffff00065487984 */ /* 0x000e220000000c00 */
[----:B------:R-:W-:-:S03]  /*62d0*/  IMAD.MOV.U32 R5, RZ, RZ, R95 ;  /* 0x000000ffff057224 */ /* 0x000fc600078e005f */
[----:B------:R1:W3:Y:S04]  /*62e0*/  LDS.128 R68, [R101] ;  /* 0x0000000065447984 */ /* 0x0002e80000000c00 */
[----:B------:R-:W4:Y:S02]  /*62f0*/  LDG.E.CONSTANT R4, [R4.64] ;  /* 0x0000000a04047981 */ /* 0x000f24000c1e9900 */
[----:B----4-:R-:W-:-:S05]  /*6300*/  SHF.R.S32.HI R6, RZ, 0x1f, R4 ;  /* 0x0000001fff067819 */ /* 0x010fca0000011404 */
        /* <DEDUP_REMOVED lines=9> */
[----:B------:R-:W-:-:S02]  /*63a0*/  IADD3 R13, P0, R102, R6, RZ ;  /* 0x00000006660d7210 */ /* 0x000fc40007f1e0ff */
[----:B------:R-:W-:Y:S02]  /*63b0*/  LEA.HI.X R79, R8, c[0x0][0x17c], R7, 0x1, P2 ;  /* 0x00005f00084f7a11 */ /* 0x000fe400010f0c07 */
[----:B------:R-:W-:Y:S02]  /*63c0*/  IADD3 R7, P5, R105, R6, RZ ;  /* 0x0000000669077210 */ /* 0x000fe40007fbe0ff */
[----:B------:R-:W-:Y:S01]  /*63d0*/  LEA.HI.X.SX32 R20, R102, R30, 0x1, P0 ;  /* 0x0000001e66147211 */ /* 0x000fe200000f0eff */
[----:B-----5:R1:W5:Y:S01]  /*63e0*/  LDG.E.128.CONSTANT R60, [R78.64+0x200] ;  /* 0x0002000a4e3c7981 */ /* 0x020362000c1e9d00 */
[----:B------:R-:W-:Y:S02]  /*63f0*/  LEA R4, P4, R13, c[0x0][0x178], 0x1 ;  /* 0x00005e000d047a11 */ /* 0x000fe400078808ff */
[----:B------:R-:W-:Y:S01]  /*6400*/  LEA R8, P3, R9, c[0x0][0x178], 0x1 ;  /* 0x00005e0009087a11 */ /* 0x000fe200078608ff */
[----:B------:R1:W5:Y:S01]  /*6410*/  LDG.E.128.CONSTANT R64, [R78.64] ;  /* 0x0000000a4e407981 */ /* 0x000362000c1e9d00 */
[----:B------:R-:W-:-:S02]  /*6420*/  LEA R16, P0, R7, c[0x0][0x178], 0x1 ;  /* 0x00005e0007107a11 */ /* 0x000fc400078008ff */
[-C--:B------:R-:W-:Y:S02]  /*6430*/  LEA.HI.X.SX32 R18, R103, R30.reuse, 0x1, P1 ;  /* 0x0000001e67127211 */ /* 0x080fe400008f0eff */
[-C--:B------:R-:W-:Y:S02]  /*6440*/  LEA.HI.X.SX32 R10, R105, R30.reuse, 0x1, P5 ;  /* 0x0000001e690a7211 */ /* 0x080fe400028f0eff */
[----:B------:R-:W-:Y:S02]  /*6450*/  LEA R12, P2, R11, c[0x0][0x178], 0x1 ;  /* 0x00005e000b0c7a11 */ /* 0x000fe400078408ff */
[----:B------:R-:W-:Y:S02]  /*6460*/  LEA.HI.X.SX32 R14, R104, R30, 0x1, P6 ;  /* 0x0000001e680e7211 */ /* 0x000fe400030f0eff */
[----:B------:R-:W-:Y:S02]  /*6470*/  LEA.HI.X R5, R13, c[0x0][0x17c], R20, 0x1, P4 ;  /* 0x00005f000d057a11 */ /* 0x000fe400020f0c14 */
[----:B------:R-:W-:-:S02]  /*6480*/  LEA.HI.X R9, R9, c[0x0][0x17c], R18, 0x1, P3 ;  /* 0x00005f0009097a11 */ /* 0x000fc400018f0c12 */
[----:B------:R-:W-:Y:S02]  /*6490*/  LEA.HI.X R17, R7, c[0x0][0x17c], R10, 0x1, P0 ;  /* 0x00005f0007117a11 */ /* 0x000fe400000f0c0a */
[-C--:B------:R-:W-:Y:S02]  /*64a0*/  IADD3 R19, P6, R106, R6.reuse, RZ ;  /* 0x000000066a137210 */ /* 0x080fe40007fde0ff */
[----:B------:R-:W-:Y:S02]  /*64b0*/  LEA.HI.X R13, R11, c[0x0][0x17c], R14, 0x1, P2 ;  /* 0x00005f000b0d7a11 */ /* 0x000fe400010f0c0e */
[-C--:B------:R-:W-:Y:S02]  /*64c0*/  IADD3 R7, P3, R109, R6.reuse, RZ ;  /* 0x000000066d077210 */ /* 0x080fe40007f7e0ff */
[----:B------:R-:W-:Y:S02]  /*64d0*/  IADD3 R11, P4, R108, R6, RZ ;  /* 0x000000066c0b7210 */ /* 0x000fe40007f9e0ff */
[----:B------:R-:W-:-:S02]  /*64e0*/  LEA.HI.X.SX32 R22, R106, R30, 0x1, P6 ;  /* 0x0000001e6a167211 */ /* 0x000fc400030f0eff */
[----:B--2---:R-:W-:Y:S02]  /*64f0*/  LEA R32, P6, R7, c[0x0][0x178], 0x1 ;  /* 0x00005e0007207a11 */ /* 0x004fe400078c08ff */
[----:B------:R-:W-:Y:S02]  /*6500*/  LEA.HI.X.SX32 R10, R109, R30, 0x1, P3 ;  /* 0x0000001e6d0a7211 */ /* 0x000fe400018f0eff */
[----:B------:R-:W-:Y:S02]  /*6510*/  IADD3 R15, P5, R107, R6, RZ ;  /* 0x000000066b0f7210 */ /* 0x000fe40007fbe0ff */
[----:B------:R-:W-:Y:S02]  /*6520*/  LEA R20, P2, R19, c[0x0][0x178], 0x1 ;  /* 0x00005e0013147a11 */ /* 0x000fe400078408ff */
[----:B------:R-:W-:Y:S02]  /*6530*/  LEA R28, P0, R11, c[0x0][0x178], 0x1 ;  /* 0x00005e000b1c7a11 */ /* 0x000fe400078008ff */
[----:B------:R-:W-:-:S02]  /*6540*/  LEA.HI.X.SX32 R14, R108, R30, 0x1, P4 ;  /* 0x0000001e6c0e7211 */ /* 0x000fc400020f0eff */
[----:B------:R-:W-:Y:S02]  /*6550*/  LEA.HI.X R33, R7, c[0x0][0x17c], R10, 0x1, P6 ;  /* 0x00005f0007217a11 */ /* 0x000fe400030f0c0a */
[----:B------:R-:W-:Y:S02]  /*6560*/  LEA R24, P1, R15, c[0x0][0x178], 0x1 ;  /* 0x00005e000f187a11 */ /* 0x000fe400078208ff */
[----:B------:R-:W-:Y:S02]  /*6570*/  LEA.HI.X.SX32 R18, R107, R30, 0x1, P5 ;  /* 0x0000001e6b127211 */ /* 0x000fe400028f0eff */
[----:B------:R-:W-:Y:S01]  /*6580*/  LEA.HI.X R21, R19, c[0x0][0x17c], R22, 0x1, P2 ;  /* 0x00005f0013157a11 */ /* 0x000fe200010f0c16 */
[----:B------:R-:W5:Y:S01]  /*6590*/  LDG.E.128.CONSTANT R32, [R32.64] ;  /* 0x0000000a20207981 */ /* 0x000f62000c1e9d00 */
[----:B------:R-:W-:Y:S02]  /*65a0*/  LEA.HI.X R29, R11, c[0x0][0x17c], R14, 0x1, P0 ;  /* 0x00005f000b1d7a11 */ /* 0x000fe400000f0c0e */
[----:B------:R-:W-:-:S02]  /*65b0*/  IADD3 R7, P3, R111, R6, RZ ;  /* 0x000000066f077210 */ /* 0x000fc40007f7e0ff */
[----:B------:R-:W-:Y:S02]  /*65c0*/  IADD3 R11, P2, R110, R6, RZ ;  /* 0x000000066e0b7210 */ /* 0x000fe40007f5e0ff */
[----:B------:R-:W-:Y:S02]  /*65d0*/  LEA.HI.X R25, R15, c[0x0][0x17c], R18, 0x1, P1 ;  /* 0x00005f000f197a11 */ /* 0x000fe400008f0c12 */
[----:B------:R-:W-:Y:S02]  /*65e0*/  LEA.HI.X.SX32 R22, R111, R30, 0x1, P3 ;  /* 0x0000001e6f167211 */ /* 0x000fe400018f0eff */
[-C--:B------:R-:W-:Y:S02]  /*65f0*/  IADD3 R18, P1, R112, R6.reuse, RZ ;  /* 0x0000000670127210 */ /* 0x080fe40007f3e0ff */
[----:B------:R-:W-:Y:S02]  /*6600*/  IADD3 R14, P0, R113, R6, RZ ;  /* 0x00000006710e7210 */ /* 0x000fe40007f1e0ff */
[----:B------:R-:W-:-:S02]  /*6610*/  LEA R36, P4, R11, c[0x0][0x178], 0x1 ;  /* 0x00005e000b247a11 */ /* 0x000fc400078808ff */
[----:B------:R-:W-:Y:S02]  /*6620*/  LEA R40, P5, R7, c[0x0][0x178], 0x1 ;  /* 0x00005e0007287a11 */ /* 0x000fe400078a08ff */
[----:B------:R-:W-:Y:S02]  /*6630*/  LEA.HI.X.SX32 R26, R110, R30, 0x1, P2 ;  /* 0x0000001e6e1a7211 */ /* 0x000fe400010f0eff */
[-C--:B------:R-:W-:Y:S02]  /*6640*/  IADD3 R10, P3, R114, R6.reuse, RZ ;  /* 0x00000006720a7210 */ /* 0x080fe40007f7e0ff */
[----:B------:R-:W-:Y:S02]  /*6650*/  IADD3 R6, P2, R115, R6, RZ ;  /* 0x0000000673067210 */ /* 0x000fe40007f5e0ff */
[----:B------:R-:W-:Y:S02]  /*6660*/  LEA.HI.X R37, R11, c[0x0][0x17c], R26, 0x1, P4 ;  /* 0x00005f000b257a11 */ /* 0x000fe400020f0c1a */
[----:B------:R-:W-:Y:S01]  /*6670*/  LEA.HI.X R41, R7, c[0x0][0x17c], R22, 0x1, P5 ;  /* 0x00005f0007297a11 */ /* 0x000fe200028f0c16 */
[----:B------:R-:W5:Y:S01]  /*6680*/  LDG.E.128.CONSTANT R24, [R24.64] ;  /* 0x0000000a18187981 */ /* 0x000f62000c1e9d00 */
[----:B------:R-:W-:-:S02]  /*6690*/  LEA.HI.X.SX32 R19, R112, R30, 0x1, P1 ;  /* 0x0000001e70137211 */ /* 0x000fc400008f0eff */
[----:B------:R-:W-:Y:S01]  /*66a0*/  LEA R44, P6, R18, c[0x0][0x178], 0x1 ;  /* 0x00005e00122c7a11 */ /* 0x000fe200078c08ff */
[----:B------:R-:W5:Y:S01]  /*66b0*/  LDG.E.128.CONSTANT R20, [R20.64] ;  /* 0x0000000a14147981 */ /* 0x000f62000c1e9d00 */
[----:B------:R-:W-:Y:S02]  /*66c0*/  LEA R48, P5, R14, c[0x0][0x178], 0x1 ;  /* 0x00005e000e307a11 */ /* 0x000fe400078a08ff */
[----:B------:R-:W-:Y:S01]  /*66d0*/  LEA R52, P4, R10, c[0x0][0x178], 0x1 ;  /* 0x00005e000a347a11 */ /* 0x000fe200078808ff */
[----:B------:R-:W5:Y:S01]  /*66e0*/  LDG.E.128.CONSTANT R36, [R36.64] ;  /* 0x0000000a24247981 */ /* 0x000f62000c1e9d00 */
[----:B------:R-:W-:Y:S02]  /*66f0*/  LEA R56, P1, R6, c[0x0][0x178], 0x1 ;  /* 0x00005e0006387a11 */ /* 0x000fe400078208ff */
[-C--:B------:R-:W-:Y:S01]  /*6700*/  LEA.HI.X.SX32 R15, R113, R30.reuse, 0x1, P0 ;  /* 0x0000001e710f7211 */ /* 0x080fe200000f0eff */
[----:B------:R-:W5:Y:S01]  /*6710*/  LDG.E.128.CONSTANT R40, [R40.64] ;  /* 0x0000000a28287981 */ /* 0x000f62000c1e9d00 */
[----:B------:R-:W-:-:S02]  /*6720*/  LEA.HI.X.SX32 R11, R114, R30, 0x1, P3 ;  /* 0x0000001e720b7211 */ /* 0x000fc400018f0eff */
[----:B------:R-:W-:Y:S02]  /*6730*/  LEA.HI.X.SX32 R7, R115, R30, 0x1, P2 ;  /* 0x0000001e73077211 */ /* 0x000fe400010f0eff */
[----:B------:R-:W-:Y:S01]  /*6740*/  LEA.HI.X R45, R18, c[0x0][0x17c], R19, 0x1, P6 ;  /* 0x00005f00122d7a11 */ /* 0x000fe200030f0c13 */
[----:B------:R-:W5:Y:S01]  /*6750*/  LDG.E.128.CONSTANT R28, [R28.64] ;  /* 0x0000000a1c1c7981 */ /* 0x000f62000c1e9d00 */
[----:B------:R-:W-:Y:S02]  /*6760*/  LEA.HI.X R49, R14, c[0x0][0x17c], R15, 0x1, P5 ;  /* 0x00005f000e317a11 */ /* 0x000fe400028f0c0f */
[----:B------:R-:W-:Y:S01]  /*6770*/  LEA.HI.X R53, R10, c[0x0][0x17c], R11, 0x1, P4 ;  /* 0x00005f000a357a11 */ /* 0x000fe200020f0c0b */
[----:B------:R-:W5:Y:S01]  /*6780*/  LDG.E.128.CONSTANT R12, [R12.64] ;  /* 0x0000000a0c0c7981 */ /* 0x000f62000c1e9d00 */
[----:B------:R-:W-:-:S03]  /*6790*/  LEA.HI.X R57, R6, c[0x0][0x17c], R7, 0x1, P1 ;  /* 0x00005f0006397a11 */ /* 0x000fc600008f0c07 */
[----:B------:R-:W5:Y:S04]  /*67a0*/  LDG.E.128.CONSTANT R4, [R4.64] ;  /* 0x0000000a04047981 */ /* 0x000f68000c1e9d00 */
[----:B------:R-:W5:Y:S04]  /*67b0*/  LDG.E.128.CONSTANT R8, [R8.64] ;  /* 0x0000000a08087981 */ /* 0x000f68000c1e9d00 */
[----:B------:R-:W5:Y:S04]  /*67c0*/  LDG.E.128.CONSTANT R16, [R16.64] ;  /* 0x0000000a10107981 */ /* 0x000f68000c1e9d00 */
[----:B------:R-:W5:Y:S04]  /*67d0*/  LDG.E.128.CONSTANT R44, [R44.64] ;  /* 0x0000000a2c2c7981 */ /* 0x000f68000c1e9d00 */
[----:B------:R-:W5:Y:S04]  /*67e0*/  LDG.E.128.CONSTANT R48, [R48.64] ;  /* 0x0000000a30307981 */ /* 0x000f68000c1e9d00 */
[----:B------:R-:W5:Y:S04]  /*67f0*/  LDG.E.128.CONSTANT R52, [R52.64] ;  /* 0x0000000a34347981 */ /* 0x000f68000c1e9d00 */
[----:B------:R-:W5:Y:S01]  /*6800*/  LDG.E.128.CONSTANT R56, [R56.64] ;  /* 0x0000000a38387981 */ /* 0x000f62000c1e9d00 */
[----:B------:R-:W-:-:S02]  /*6810*/  ISETP.NE.AND P0, PT, R116, RZ, PT ;  /* 0x000000ff7400720c */ /* 0x000fc40003f05270 */
[----:B0-----:R-:W-:Y:S01]  /*6820*/  F2FP.PACK_AB R74, R75, R74 ;  /* 0x0000004a4b4a723e */ /* 0x001fe200000000ff */
[----:B------:R-:W-:Y:S01]  /*6830*/  BSSY B1, `(.L_x_18060) ;  /* 0x0000023000017945 */ /* 0x000fe20003800000 */
[----:B------:R-:W-:-:S03]  /*6840*/  F2FP.PACK_AB R117, R73, R72 ;  /* 0x000000484975723e */ /* 0x000fc600000000ff */
[----:B------:R-:W-:-:S06]  /*6850*/  IMAD.MOV.U32 R72, RZ, RZ, R74 ;  /* 0x000000ffff487224 */ /* 0x000fcc00078e004a */
[----:B------:R-:W-:Y:S05]  /*6860*/  @P0 BRA `(.L_x_18061) ;  /* 0x000001f000000947 */ /* 0x000fea0003800000 */
[C---:B-1-3--:R-:W-:Y:S02]  /*6870*/  IADD3 R78, R100.reuse, 0x2, RZ ;  /* 0x00000002644e7810 */ /* 0x04afe40007ffe0ff */
[C---:B------:R-:W-:Y:S02]  /*6880*/  IADD3 R74, R100.reuse, 0x4, RZ ;  /* 0x00000004644a7810 */ /* 0x040fe40007ffe0ff */
[----:B------:R-:W-:Y:S02]  /*6890*/  IADD3 R118, R100, 0x3, RZ ;  /* 0x0000000364767810 */ /* 0x000fe40007ffe0ff */
[-C--:B------:R-:W-:Y:S02]  /*68a0*/  ISETP.GE.AND P1, PT, R78, R157.reuse, PT ;  /* 0x0000009d4e00720c */ /* 0x080fe40003f26270 */
[-C--:B------:R-:W-:Y:S02]  /*68b0*/  ISETP.GE.AND P6, PT, R74, R157.reuse, PT ;  /* 0x0000009d4a00720c */ /* 0x080fe40003fc6270 */
[----:B------:R-:W-:-:S02]  /*68c0*/  ISETP.GE.AND P4, PT, R118, R157, PT ;  /* 0x0000009d7600720c */ /* 0x000fc40003f86270 */
[C---:B------:R-:W-:Y:S02]  /*68d0*/  IADD3 R78, R100.reuse, 0x5, RZ ;  /* 0x00000005644e7810 */ /* 0x040fe40007ffe0ff */
[C---:B------:R-:W-:Y:S02]  /*68e0*/  IADD3 R74, R100.reuse, 0x1, RZ ;  /* 0x00000001644a7810 */ /* 0x040fe40007ffe0ff */
[C---:B------:R-:W-:Y:S02]  /*68f0*/  IADD3 R118, R100.reuse, 0x6, RZ ;  /* 0x0000000664767810 */ /* 0x040fe40007ffe0ff */
[----:B------:R-:W-:Y:S02]  /*6900*/  IADD3 R120, R100, 0x7, RZ ;  /* 0x0000000764787810 */ /* 0x000fe40007ffe0ff */
[----:B-----5:R-:W-:Y:S02]  /*6910*/  SEL R75, R65, RZ, !P1 ;  /* 0x000000ff414b7207 */ /* 0x020fe40004800000 */
[----:B------:R-:W-:-:S02]  /*6920*/  ISETP.GE.AND P3, PT, R78, R157, PT ;  /* 0x0000009d4e00720c */ /* 0x000fc40003f66270 */
[-C--:B------:R-:W-:Y:S02]  /*6930*/  ISETP.GE.AND P1, PT, R74, R157.reuse, PT ;  /* 0x0000009d4a00720c */ /* 0x080fe40003f26270 */
[----:B------:R-:W-:Y:S02]  /*6940*/  PRMT R73, R65, 0x7632, R73 ;  /* 0x0000763241497816 */ /* 0x000fe40000000049 */
[----:B------:R-:W-:Y:S02]  /*6950*/  SEL R79, R66, RZ, !P6 ;  /* 0x000000ff424f7207 */ /* 0x000fe40007000000 */
[-C--:B------:R-:W-:Y:S02]  /*6960*/  ISETP.GE.AND P5, PT, R118, R157.reuse, PT ;  /* 0x0000009d7600720c */ /* 0x080fe40003fa6270 */
[-C--:B------:R-:W-:Y:S02]  /*6970*/  ISETP.GE.AND P2, PT, R120, R157.reuse, PT ;  /* 0x0000009d7800720c */ /* 0x080fe40003f46270 */
        /* <DEDUP_REMOVED lines=14> */
.L_x_18061:
[----:B-1-3--:R-:W-:Y:S05]  /*6a60*/  BSYNC B1 ;  /* 0x0000000000017941 */ /* 0x00afea0003800000 */
.L_x_18060:
[----:B-----5:R-:W-:Y:S01]  /*6a70*/  HFMA2.MMA R73, R72, R65, -RZ ;  /* 0x0000004148497235 */ /* 0x020fe200001000ff */
[----:B------:R-:W-:Y:S01]  /*6a80*/  IMAD.MOV.U32 R65, RZ, RZ, R117 ;  /* 0x000000ffff417224 */ /* 0x000fe200078e0075 */
[----:B------:R-:W-:Y:S01]  /*6a90*/  BSSY B1, `(.L_x_18062) ;  /* 0x0000023000017945 */ /* 0x000fe20003800000 */
[----:B------:R-:W-:-:S04]  /*6aa0*/  F2FP.PACK_AB R74, R69, R68 ;  /* 0x00000044454a723e */ /* 0x000fc800000000ff */
[----:B------:R-:W-:Y:S01]  /*6ab0*/  HFMA2.MMA R73, R65, R64, R73 ;  /* 0x0000004041497235 */ /* 0x000fe20000000049 */
[----:B------:R-:W-:Y:S05]  /*6ac0*/  @P0 BRA `(.L_x_18063) ;  /* 0x000001f000000947 */ /* 0x000fea0003800000 */
[C---:B------:R-:W-:Y:S02]  /*6ad0*/  IADD3 R68, R100.reuse, 0x2, RZ ;  /* 0x0000000264447810 */ /* 0x040fe40007ffe0ff */
[C---:B------:R-:W-:Y:S02]  /*6ae0*/  IADD3 R64, R100.reuse, 0x4, RZ ;  /* 0x0000000464407810 */ /* 0x040fe40007ffe0ff */
[----:B------:R-:W-:Y:S02]  /*6af0*/  IADD3 R78, R100, 0x3, RZ ;  /* 0x00000003644e7810 */ /* 0x000fe40007ffe0ff */
[-C--:B------:R-:W-:Y:S02]  /*6b00*/  ISETP.GE.AND P1, PT, R68, R157.reuse, PT ;  /* 0x0000009d4400720c */ /* 0x080fe40003f26270 */
[----:B------:R-:W-:Y:S02]  /*6b10*/  ISETP.GE.AND P6, PT, R64, R157, PT ;  /* 0x0000009d4000720c */ /* 0x000fe40003fc6270 */
[----:B------:R-:W-:-:S02]  /*6b20*/  IADD3 R64, R100, 0x1, RZ ;  /* 0x0000000164407810 */ /* 0x000fc40007ffe0ff */
[-C--:B------:R-:W-:Y:S02]  /*6b30*/  ISETP.GE.AND P4, PT, R78, R157.reuse, PT ;  /* 0x0000009d4e00720c */ /* 0x080fe40003f86270 */
[C---:B------:R-:W-:Y:S02]  /*6b40*/  IADD3 R68, R100.reuse, 0x5, RZ ;  /* 0x0000000564447810 */ /* 0x040fe40007ffe0ff */
[C---:B------:R-:W-:Y:S02]  /*6b50*/  IADD3 R78, R100.reuse, 0x6, RZ ;  /* 0x00000006644e7810 */ /* 0x040fe40007ffe0ff */
[----:B------:R-:W-:Y:S02]  /*6b60*/  IADD3 R118, R100, 0x7, RZ ;  /* 0x0000000764767810 */ /* 0x000fe40007ffe0ff */
[----:B------:R-:W-:Y:S02]  /*6b70*/  SEL R75, R61, RZ, !P1 ;  /* 0x000000ff3d4b7207 */ /* 0x000fe40004800000 */
        /* <DEDUP_REMOVED lines=20> */
.L_x_18063:
[----:B------:R-:W-:Y:S05]  /*6cc0*/  BSYNC B1 ;  /* 0x0000000000017941 */ /* 0x000fea0003800000 */
.L_x_18062:
[----:B------:R-:W-:Y:S01]  /*6cd0*/  HMUL2 R64, R72, R61 ;  /* 0x0000003d48407232 */ /* 0x000fe20000000000 */
[----:B------:R-:W-:Y:S01]  /*6ce0*/  F2FP.PACK_AB R70, R71, R70 ;  /* 0x000000464746723e */ /* 0x000fe200000000ff */
[----:B------:R-:W-:Y:S01]  /*6cf0*/  IMAD.MOV.U32 R61, RZ, RZ, R74 ;  /* 0x000000ffff3d7224 */ /* 0x000fe200078e004a */
[----:B------:R-:W-:Y:S03]  /*6d00*/  BSSY B1, `(.L_x_18064) ;  /* 0x0000026000017945 */ /* 0x000fe60003800000 */
[----:B------:R-:W-:Y:S01]  /*6d10*/  HFMA2.MMA R64, R65, R60, R64 ;  /* 0x0000003c41407235 */ /* 0x000fe20000000040 */
[----:B------:R-:W-:Y:S01]  /*6d20*/  IMAD.MOV.U32 R60, RZ, RZ, R70 ;  /* 0x000000ffff3c7224 */ /* 0x000fe200078e0046 */
[----:B------:R-:W-:-:S04]  /*6d30*/  HFMA2 R73, R61, R66, R73 ;  /* 0x000000423d497231 */ /* 0x000fc80000000049 */
[----:B------:R-:W-:Y:S01]  /*6d40*/  HFMA2.MMA R64, R61, R62, R64 ;  /* 0x0000003e3d407235 */ /* 0x000fe20000000040 */
[----:B------:R-:W-:Y:S01]  /*6d50*/  HFMA2 R73, R60, R67, R73 ;  /* 0x000000433c497231 */ /* 0x000fe20000000049 */
[----:B------:R-:W-:Y:S05]  /*6d60*/  @P0 BRA `(.L_x_18065) ;  /* 0x000001f000000947 */ /* 0x000fea0003800000 */
[C---:B------:R-:W-:Y:S02]  /*6d70*/  IADD3 R66, R100.reuse, 0x2, RZ ;  /* 0x0000000264427810 */ /* 0x040fe40007ffe0ff */
[C---:B------:R-:W-:Y:S02]  /*6d80*/  IADD3 R62, R100.reuse, 0x4, RZ ;  /* 0x00000004643e7810 */ /* 0x040fe40007ffe0ff */
[----:B------:R-:W-:Y:S02]  /*6d90*/  IADD3 R68, R100, 0x3, RZ ;  /* 0x0000000364447810 */ /* 0x000fe40007ffe0ff */
[-C--:B------:R-:W-:Y:S02]  /*6da0*/  ISETP.GE.AND P1, PT, R66, R157.reuse, PT ;  /* 0x0000009d4200720c */ /* 0x080fe40003f26270 */
[----:B------:R-:W-:-:S02]  /*6db0*/  ISETP.GE.AND P6, PT, R62, R157, PT ;  /* 0x0000009d3e00720c */ /* 0x000fc40003fc6270 */
[----:B------:R-:W-:Y:S02]  /*6dc0*/  IADD3 R62, R100, 0x1, RZ ;  /* 0x00000001643e7810 */ /* 0x000fe40007ffe0ff */
[----:B------:R-:W-:Y:S02]  /*6dd0*/  ISETP.GE.AND P4, PT, R68, R157, PT ;  /* 0x0000009d4400720c */ /* 0x000fe40003f86270 */
[C---:B------:R-:W-:Y:S02]  /*6de0*/  IADD3 R66, R100.reuse, 0x5, RZ ;  /* 0x0000000564427810 */ /* 0x040fe40007ffe0ff */
[C---:B------:R-:W-:Y:S02]  /*6df0*/  IADD3 R68, R100.reuse, 0x6, RZ ;  /* 0x0000000664447810 */ /* 0x040fe40007ffe0ff */
[----:B------:R-:W-:Y:S02]  /*6e00*/  IADD3 R70, R100, 0x7, RZ ;  /* 0x0000000764467810 */ /* 0x000fe40007ffe0ff */
[----:B------:R-:W-:-:S02]  /*6e10*/  SEL R69, R5, RZ, !P1 ;  /* 0x000000ff05457207 */ /* 0x000fc40004800000 */
[-C--:B------:R-:W-:Y:S02]  /*6e20*/  ISETP.GE.AND P1, PT, R62, R157.reuse, PT ;  /* 0x0000009d3e00720c */ /* 0x080fe40003f26270 */
[-C--:B------:R-:W-:Y:S02]  /*6e30*/  ISETP.GE.AND P3, PT, R66, R157.reuse, PT ;  /* 0x0000009d4200720c */ /* 0x080fe40003f66270 */
[----:B------:R-:W-:Y:S02]  /*6e40*/  PRMT R62, R5, 0x7632, R62 ;  /* 0x00007632053e7816 */ /* 0x000fe4000000003e */
[----:B------:R-:W-:Y:S02]  /*6e50*/  SEL R71, R6, RZ, !P6 ;  /* 0x000000ff06477207 */ /* 0x000fe40007000000 */
[-C--:B------:R-:W-:Y:S02]  /*6e60*/  ISETP.GE.AND P5, PT, R68, R157.reuse, PT ;  /* 0x0000009d4400720c */ /* 0x080fe40003fa6270 */
[----:B------:R-:W-:-:S02]  /*6e70*/  ISETP.GE.AND P2, PT, R70, R157, PT ;  /* 0x0000009d4600720c */ /* 0x000fc40003f46270 */
[----:B------:R-:W-:Y:S02]  /*6e80*/  ISETP.GE.AND P6, PT, R100, R157, PT ;  /* 0x0000009d6400720c */ /* 0x000fe40003fc6270 */
        /* <DEDUP_REMOVED lines=13> */
.L_x_18065:
[----:B------:R-:W-:Y:S05]  /*6f60*/  BSYNC B1 ;  /* 0x0000000000017941 */ /* 0x000fea0003800000 */
.L_x_18064:
[----:B------:R-:W-:Y:S01]  /*6f70*/  HMUL2 R5, R72, R5 ;  /* 0x0000000548057232 */ /* 0x000fe20000000000 */
[----:B------:R-:W-:Y:S01]  /*6f80*/  BSSY B1, `(.L_x_18066) ;  /* 0x0000025000017945 */ /* 0x000fe20003800000 */
[----:B------:R-:W-:-:S04]  /*6f90*/  HFMA2 R64, R60, R63, R64 ;  /* 0x0000003f3c407231 */ /* 0x000fc80000000040 */
[----:B------:R-:W-:Y:S01]  /*6fa0*/  HFMA2.MMA R5, R65, R4, R5 ;  /* 0x0000000441057235 */ /* 0x000fe20000000005 */
[--C-:B------:R-:W-:Y:S02]  /*6fb0*/  HADD2.F32 R4, -RZ, R73.reuse.H0_H0 ;  /* 0x20000049ff047230 */ /* 0x100fe40000004100 */
[----:B------:R-:W-:Y:S01]  /*6fc0*/  HADD2.F32 R73, -RZ, R73.H1_H1 ;  /* 0x30000049ff497230 */ /* 0x000fe20000004100 */
[----:B------:R-:W-:Y:S05]  /*6fd0*/  @P0 BRA `(.L_x_18067) ;  /* 0x000001f000000947 */ /* 0x000fea0003800000 */
[C---:B------:R-:W-:Y:S02]  /*6fe0*/  IADD3 R66, R100.reuse, 0x2, RZ ;  /* 0x0000000264427810 */ /* 0x040fe40007ffe0ff */
[C---:B------:R-:W-:Y:S02]  /*6ff0*/  IADD3 R68, R100.reuse, 0x3, RZ ;  /* 0x0000000364447810 */ /* 0x040fe40007ffe0ff */
[----:B------:R-:W-:Y:S02]  /*7000*/  IADD3 R62, R100, 0x4, RZ ;  /* 0x00000004643e7810 */ /* 0x000fe40007ffe0ff */
[----:B------:R-:W-:-:S02]  /*7010*/  ISETP.GE.AND P1, PT, R66, R157, PT ;  /* 0x0000009d4200720c */ /* 0x000fc40003f26270 */
[-C--:B------:R-:W-:Y:S02]  /*7020*/  ISETP.GE.AND P4, PT, R68, R157.reuse, PT ;  /* 0x0000009d4400720c */ /* 0x080fe40003f86270 */
[----:B------:R-:W-:Y:S02]  /*7030*/  ISETP.GE.AND P6, PT, R62, R157, PT ;  /* 0x0000009d3e00720c */ /* 0x000fe40003fc6270 */
[C---:B------:R-:W-:Y:S02]  /*7040*/  IADD3 R68, R100.reuse, 0x6, RZ ;  /* 0x0000000664447810 */ /* 0x040fe40007ffe0ff */
[C---:B------:R-:W-:Y:S02]  /*7050*/  IADD3 R62, R100.reuse, 0x1, RZ ;  /* 0x00000001643e7810 */ /* 0x040fe40007ffe0ff */
[C---:B------:R-:W-:Y:S02]  /*7060*/  IADD3 R70, R100.reuse, 0x7, RZ ;  /* 0x0000000764467810 */ /* 0x040fe40007ffe0ff */
[----:B------:R-:W-:-:S02]  /*7070*/  IADD3 R66, R100, 0x5, RZ ;  /* 0x0000000564427810 */ /* 0x000fc40007ffe0ff */
[C---:B------:R-:W-:Y:S02]  /*7080*/  SEL R67, R9.reuse, RZ, !P1 ;  /* 0x000000ff09437207 */ /* 0x040fe40004800000 */
[-C--:B------:R-:W-:Y:S02]  /*7090*/  ISETP.GE.AND P5, PT, R68, R157.reuse, PT ;  /* 0x0000009d4400720c */ /* 0x080fe40003fa6270 */
[-C--:B------:R-:W-:Y:S02]  /*70a0*/  ISETP.GE.AND P1, PT, R62, R157.reuse, PT ;  /* 0x0000009d3e00720c */ /* 0x080fe40003f26270 */
[----:B------:R-:W-:Y:S02]  /*70b0*/  ISETP.GE.AND P2, PT, R70, R157, PT ;  /* 0x0000009d4600720c */ /* 0x000fe40003f46270 */
[----:B------:R-:W-:Y:S02]  /*70c0*/  PRMT R62, R9, 0x7632, R62 ;  /* 0x00007632093e7816 */ /* 0x000fe4000000003e */
[----:B------:R-:W-:-:S02]  /*70d0*/  SEL R69, R10, RZ, !P6 ;  /* 0x000000ff0a457207 */ /* 0x000fc40007000000 */
[C---:B------:R-:W-:Y:S02]  /*70e0*/  PRMT R63, R11.reuse, 0x7632, R63 ;  /* 0x000076320b3f7816 */ /* 0x040fe4000000003f */
        /* <DEDUP_REMOVED lines=14> */
.L_x_18067:
[----:B------:R-:W-:Y:S05]  /*71d0*/  BSYNC B1 ;  /* 0x0000000000017941 */ /* 0x000fea0003800000 */
.L_x_18066:
[----:B------:R-:W-:Y:S01]  /*71e0*/  HMUL2 R9, R72, R9 ;  /* 0x0000000948097232 */ /* 0x000fe20000000000 */
[----:B------:R-:W-:Y:S01]  /*71f0*/  BSSY B1, `(.L_x_18068) ;  /* 0x0000026000017945 */ /* 0x000fe20003800000 */
[----:B------:R-:W-:Y:S01]  /*7200*/  FADD.FTZ R73, R4, R73 ;  /* 0x0000004904497221 */ /* 0x000fe20000010000 */
[----:B------:R-:W-:Y:S02]  /*7210*/  HFMA2 R6, R61, R6, R5 ;  /* 0x000000063d067231 */ /* 0x000fe40000000005 */
[--C-:B------:R-:W-:Y:S01]  /*7220*/  HADD2.F32 R4, -RZ, R64.reuse.H0_H0 ;  /* 0x20000040ff047230 */ /* 0x100fe20000004100 */
[----:B------:R-:W-:Y:S01]  /*7230*/  HFMA2.MMA R9, R65, R8, R9 ;  /* 0x0000000841097235 */ /* 0x000fe20000000009 */
[----:B------:R-:W-:Y:S01]  /*7240*/  HADD2.F32 R5, -RZ, R64.H1_H1 ;  /* 0x30000040ff057230 */ /* 0x000fe20000004100 */
[----:B------:R-:W-:Y:S05]  /*7250*/  @P0 BRA `(.L_x_18069) ;  /* 0x000001f000000947 */ /* 0x000fea0003800000 */
[C---:B------:R-:W-:Y:S02]  /*7260*/  IADD3 R62, R100.reuse, 0x2, RZ ;  /* 0x00000002643e7810 */ /* 0x040fe40007ffe0ff */
[----:B------:R-:W-:-:S02]  /*7270*/  IADD3 R64, R100, 0x3, RZ ;  /* 0x0000000364407810 */ /* 0x000fc40007ffe0ff */
[----:B------:R-:W-:Y:S02]  /*7280*/  IADD3 R8, R100, 0x4, RZ ;  /* 0x0000000464087810 */ /* 0x000fe40007ffe0ff */
[-C--:B------:R-:W-:Y:S02]  /*7290*/  ISETP.GE.AND P1, PT, R62, R157.reuse, PT ;  /* 0x0000009d3e00720c */ /* 0x080fe40003f26270 */
[-C--:B------:R-:W-:Y:S02]  /*72a0*/  ISETP.GE.AND P4, PT, R64, R157.reuse, PT ;  /* 0x0000009d4000720c */ /* 0x080fe40003f86270 */
[----:B------:R-:W-:Y:S02]  /*72b0*/  IADD3 R62, R100, 0x5, RZ ;  /* 0x00000005643e7810 */ /* 0x000fe40007ffe0ff */
[----:B------:R-:W-:Y:S02]  /*72c0*/  ISETP.GE.AND P6, PT, R8, R157, PT ;  /* 0x0000009d0800720c */ /* 0x000fe40003fc6270 */
[----:B------:R-:W-:-:S02]  /*72d0*/  IADD3 R64, R100, 0x6, RZ ;  /* 0x0000000664407810 */ /* 0x000fc40007ffe0ff */
[C---:B------:R-:W-:Y:S02]  /*72e0*/  IADD3 R66, R100.reuse, 0x7, RZ ;  /* 0x0000000764427810 */ /* 0x040fe40007ffe0ff */
[----:B------:R-:W-:Y:S02]  /*72f0*/  IADD3 R8, R100, 0x1, RZ ;  /* 0x0000000164087810 */ /* 0x000fe40007ffe0ff */
[-C--:B------:R-:W-:Y:S02]  /*7300*/  ISETP.GE.AND P3, PT, R62, R157.reuse, PT ;  /* 0x0000009d3e00720c */ /* 0x080fe40003f66270 */
[-C--:B------:R-:W-:Y:S02]  /*7310*/  ISETP.GE.AND P5, PT, R64, R157.reuse, PT ;  /* 0x0000009d4000720c */ /* 0x080fe40003fa6270 */
[----:B------:R-:W-:Y:S02]  /*7320*/  SEL R62, R13, RZ, !P1 ;  /* 0x000000ff0d3e7207 */ /* 0x000fe40004800000 */
        /* <DEDUP_REMOVED lines=18> */
.L_x_18069:
[----:B------:R-:W-:Y:S05]  /*7450*/  BSYNC B1 ;  /* 0x0000000000017941 */ /* 0x000fea0003800000 */
.L_x_18068:
[----:B------:R-:W-:Y:S01]  /*7460*/  HFMA2 R9, R61, R10, R9 ;  /* 0x0000000a3d097231 */ /* 0x000fe20000000009 */
[C---:B------:R-:W-:Y:S01]  /*7470*/  HFMA2.MMA R6, R60.reuse, R7, R6 ;  /* 0x000000073c067235 */ /* 0x040fe20000000006 */
[----:B------:R-:W-:Y:S01]  /*7480*/  HMUL2 R13, R72, R13 ;  /* 0x0000000d480d7232 */ /* 0x000fe20000000000 */
[----:B------:R-:W-:Y:S01]  /*7490*/  FADD.FTZ R4, R4, R5 ;  /* 0x0000000504047221 */ /* 0x000fe20000010000 */
[----:B------:R-:W-:Y:S01]  /*74a0*/  BSSY B1, `(.L_x_18070) ;  /* 0x000002a000017945 */ /* 0x000fe20003800000 */
[----:B------:R-:W-:Y:S01]  /*74b0*/  FADD.FTZ R2, R73, R2 ;  /* 0x0000000249027221 */ /* 0x000fe20000010000 */
[----:B------:R-:W-:Y:S01]  /*74c0*/  HFMA2.MMA R9, R60, R11, R9 ;  /* 0x0000000b3c097235 */ /* 0x000fe20000000009 */
[----:B------:R-:W-:Y:S01]  /*74d0*/  HFMA2 R7, R65, R12, R13 ;  /* 0x0000000c41077231 */ /* 0x000fe2000000000d */
[----:B------:R-:W-:-:S03]  /*74e0*/  FADD.FTZ R81, R4, R81 ;  /* 0x0000005104517221 */ /* 0x000fc60000010000 */
[--C-:B------:R-:W-:Y:S02]  /*74f0*/  HADD2.F32 R4, -RZ, R6.reuse.H0_H0 ;  /* 0x20000006ff047230 */ /* 0x100fe40000004100 */
[----:B------:R-:W-:Y:S02]  /*7500*/  HADD2.F32 R5, -RZ, R6.H1_H1 ;  /* 0x30000006ff057230 */ /* 0x000fe40000004100 */
[----:B------:R-:W-:Y:S02]  /*7510*/  HFMA2 R7, R61, R14, R7 ;  /* 0x0000000e3d077231 */ /* 0x000fe40000000007 */
[--C-:B------:R-:W-:Y:S02]  /*7520*/  HADD2.F32 R6, -RZ, R9.reuse.H0_H0 ;  /* 0x20000009ff067230 */ /* 0x100fe40000004100 */
        /* <DEDUP_REMOVED lines=33> */
.L_x_18071:
[----:B------:R-:W-:Y:S05]  /*7740*/  BSYNC B1 ;  /* 0x0000000000017941 */ /* 0x000fea0003800000 */
.L_x_18070:
        /* <DEDUP_REMOVED lines=9> */
[----:B------:R-:W-:Y:S02]  /*77e0*/  IADD3 R4, R100, 0x4, RZ ;  /* 0x0000000464047810 */ /* 0x000fe40007ffe0ff */
[-C--:B------:R-:W-:Y:S02]  /*77f0*/  ISETP.GE.AND P1, PT, R8, R157.reuse, PT ;  /* 0x0000009d0800720c */ /* 0x080fe40003f26270 */
[----:B------:R-:W-:Y:S02]  /*7800*/  IADD3 R8, R100, 0x5, RZ ;  /* 0x0000000564087810 */ /* 0x000fe40007ffe0ff */
[-C--:B------:R-:W-:Y:S02]  /*7810*/  ISETP.GE.AND P4, PT, R10, R157.reuse, PT ;  /* 0x0000009d0a00720c */ /* 0x080fe40003f86270 */
[----:B------:R-:W-:Y:S02]  /*7820*/  ISETP.GE.AND P6, PT, R4, R157, PT ;  /* 0x0000009d0400720c */ /* 0x000fe40003fc6270 */
[----:B------:R-:W-:-:S02]  /*7830*/  IADD3 R10, R100, 0x6, RZ ;  /* 0x00000006640a7810 */ /* 0x000fc40007ffe0ff */
[C---:B------:R-:W-:Y:S02]  /*7840*/  IADD3 R4, R100.reuse, 0x1, RZ ;  /* 0x0000000164047810 */ /* 0x040fe40007ffe0ff */
[----:B------:R-:W-:Y:S02]  /*7850*/  IADD3 R12, R100, 0x7, RZ ;  /* 0x00000007640c7810 */ /* 0x000fe40007ffe0ff */
[-C--:B------:R-:W-:Y:S02]  /*7860*/  ISETP.GE.AND P3, PT, R8, R157.reuse, PT ;  /* 0x0000009d0800720c */ /* 0x080fe40003f66270 */
[----:B------:R-:W-:Y:S02]  /*7870*/  SEL R8, R21, RZ, !P1 ;  /* 0x000000ff15087207 */ /* 0x000fe40004800000 */
[-C--:B------:R-:W-:Y:S02]  /*7880*/  ISETP.GE.AND P5, PT, R10, R157.reuse, PT ;  /* 0x0000009d0a00720c */ /* 0x080fe40003fa6270 */
[----:B------:R-:W-:-:S02]  /*7890*/  ISETP.GE.AND P1, PT, R4, R157, PT ;  /* 0x0000009d0400720c */ /* 0x000fc40003f26270 */
        /* <DEDUP_REMOVED lines=17> */
.L_x_18073:
[----:B------:R-:W-:Y:S05]  /*79b0*/  BSYNC B1 ;  /* 0x0000000000017941 */ /* 0x000fea0003800000 */
.L_x_18072:
        /* <DEDUP_REMOVED lines=40> */
.L_x_18075:
[----:B------:R-:W-:Y:S05]  /*7c40*/  BSYNC B1 ;  /* 0x0000000000017941 */ /* 0x000fea0003800000 */
.L_x_18074:
[----:B------:R-:W-:Y:S01]  /*7c50*/  HMUL2 R12, R72, R25 ;  /* 0x00000019480c7232 */ /* 0x000fe20000000000 */
[----:B------:R-:W-:Y:S01]  /*7c60*/  BSSY B1, `(.L_x_18076) ;  /* 0x0000025000017945 */ /* 0x000fe20003800000 */
[----:B------:R-:W-:Y:S01]  /*7c70*/  HFMA2.MMA R9, R60, R19, R9 ;  /* 0x000000133c097235 */ /* 0x000fe20000000009 */
[----:B------:R-:W-:Y:S01]  /*7c80*/  FADD.FTZ R7, R4, R7 ;  /* 0x0000000704077221 */ /* 0x000fe20000010000 */
[----:B------:R-:W-:-:S02]  /*7c90*/  HFMA2 R11, R61, R22, R11 ;  /* 0x000000163d0b7231 */ /* 0x000fc4000000000b */
        /* <DEDUP_REMOVED lines=12> */
[-C--:B------:R-:W-:Y:S02]  /*7d60*/  ISETP.GE.AND P3, PT, R6, R157.reuse, PT ;  /* 0x0000009d0600720c */ /* 0x080fe40003f66270 */
[----:B------:R-:W-:-:S02]  /*7d70*/  ISETP.GE.AND P5, PT, R8, R157, PT ;  /* 0x0000009d0800720c */ /* 0x000fc40003fa6270 */
[----:B------:R-:W-:Y:S02]  /*7d80*/  SEL R6, R29, RZ, !P1 ;  /* 0x000000ff1d067207 */ /* 0x000fe40004800000 */
        /* <DEDUP_REMOVED lines=18> */
.L_x_18077:
[----:B------:R-:W-:Y:S05]  /*7eb0*/  BSYNC B1 ;  /* 0x0000000000017941 */ /* 0x000fea0003800000 */
.L_x_18076:
[----:B------:R-:W-:Y:S01]  /*7ec0*/  HMUL2 R14, R72, R29 ;  /* 0x0000001d480e7232 */ /* 0x000fe20000000000 */
[----:B------:R-:W-:Y:S01]  /*7ed0*/  BSSY B1, `(.L_x_18078) ;  /* 0x0000027000017945 */ /* 0x000fe20003800000 */
[----:B------:R-:W-:Y:S01]  /*7ee0*/  HFMA2.MMA R13, R61, R26, R13 ;  /* 0x0000001a3d0d7235 */ /* 0x000fe2000000000d */
[----:B------:R-:W-:Y:S01]  /*7ef0*/  HADD2.F32 R4, -RZ, R9.H0_H0 ;  /* 0x20000009ff047230 */ /* 0x000fe20000004100 */
[----:B------:R-:W-:Y:S01]  /*7f00*/  FADD.FTZ R84, R7, R84 ;  /* 0x0000005407547221 */ /* 0x000fe20000010000 */
[----:B------:R-:W-:Y:S02]  /*7f10*/  HFMA2 R11, R60, R23, R11 ;  /* 0x000000173c0b7231 */ /* 0x000fe4000000000b */
[----:B------:R-:W-:Y:S02]  /*7f20*/  HFMA2 R15, R65, R28, R14 ;  /* 0x0000001c410f7231 */ /* 0x000fe4000000000e */
        /* <DEDUP_REMOVED lines=33> */
.L_x_18079:
[----:B------:R-:W-:Y:S05]  /*8140*/  BSYNC B1 ;  /* 0x0000000000017941 */ /* 0x000fea0003800000 */
.L_x_18078:
        /* <DEDUP_REMOVED lines=14> */
[----:B------:R-:W-:-:S03]  /*8230*/  HADD2.F32 R4, -RZ, R30.H0_H0 ;  /* 0x2000001eff047230 */ /* 0x000fc60000004100 */
[----:B------:R-:W-:Y:S01]  /*8240*/  FADD.FTZ R8, R7, R8 ;  /* 0x0000000807087221 */ /* 0x000fe20000010000 */
[----:B------:R-:W-:-:S03]  /*8250*/  HADD2.F32 R7, -RZ, R30.H1_H1 ;  /* 0x3000001eff077230 */ /* 0x000fc60000004100 */
[----:B------:R-:W-:Y:S01]  /*8260*/  HFMA2 R17, R60, R35, R17 ;  /* 0x000000233c117231 */ /* 0x000fe20000000011 */
        /* <DEDUP_REMOVED lines=32> */
.L_x_18081:
[----:B------:R-:W-:Y:S05]  /*8470*/  BSYNC B1 ;  /* 0x0000000000017941 */ /* 0x000fea0003800000 */
.L_x_18080:
        /* <DEDUP_REMOVED lines=42> */
.L_x_18083:
[----:B------:R-:W-:Y:S05]  /*8720*/  BSYNC B1 ;  /* 0x0000000000017941 */ /* 0x000fea0003800000 */
.L_x_18082:
        /* <DEDUP_REMOVED lines=8> */
[C---:B------:R-:W-:Y:S02]  /*87b0*/  IADD3 R8, R100.reuse, 0x3, RZ ;  /* 0x0000000364087810 */ /* 0x040fe40007ffe0ff */
[----:B------:R-:W-:-:S02]  /*87c0*/  IADD3 R4, R100, 0x4, RZ ;  /* 0x0000000464047810 */ /* 0x000fc40007ffe0ff */
[-C--:B------:R-:W-:Y:S02]  /*87d0*/  ISETP.GE.AND P1, PT, R6, R157.reuse, PT ;  /* 0x0000009d0600720c */ /* 0x080fe40003f26270 */
[-C--:B------:R-:W-:Y:S02]  /*87e0*/  ISETP.GE.AND P4, PT, R8, R157.reuse, PT ;  /* 0x0000009d0800720c */ /* 0x080fe40003f86270 */
[----:B------:R-:W-:Y:S02]  /*87f0*/  IADD3 R6, R100, 0x5, RZ ;  /* 0x0000000564067810 */ /* 0x000fe40007ffe0ff */
[----:B------:R-:W-:Y:S02]  /*8800*/  ISETP.GE.AND P6, PT, R4, R157, PT ;  /* 0x0000009d0400720c */ /* 0x000fe40003fc6270 */
[C---:B------:R-:W-:Y:S02]  /*8810*/  IADD3 R8, R100.reuse, 0x6, RZ ;  /* 0x0000000664087810 */ /* 0x040fe40007ffe0ff */
[----:B------:R-:W-:-:S02]  /*8820*/  IADD3 R10, R100, 0x7, RZ ;  /* 0x00000007640a7810 */ /* 0x000fc40007ffe0ff */
[----:B------:R-:W-:Y:S02]  /*8830*/  IADD3 R4, R100, 0x1, RZ ;  /* 0x0000000164047810 */ /* 0x000fe40007ffe0ff */
[-C--:B------:R-:W-:Y:S02]  /*8840*/  ISETP.GE.AND P3, PT, R6, R157.reuse, PT ;  /* 0x0000009d0600720c */ /* 0x080fe40003f66270 */
[-C--:B------:R-:W-:Y:S02]  /*8850*/  ISETP.GE.AND P5, PT, R8, R157.reuse, PT ;  /* 0x0000009d0800720c */ /* 0x080fe40003fa6270 */
[----:B------:R-:W-:Y:S02]  /*8860*/  SEL R6, R45, RZ, !P1 ;  /* 0x000000ff2d067207 */ /* 0x000fe40004800000 */
        /* <DEDUP_REMOVED lines=18> */
.L_x_18085:
[----:B------:R-:W-:Y:S05]  /*8990*/  BSYNC B1 ;  /* 0x0000000000017941 */ /* 0x000fea0003800000 */
.L_x_18084:
[----:B------:R-:W-:Y:S01]  /*89a0*/  BSSY B1, `(.L_x_18086) ;  /* 0x0000022000017945 */ /* 0x000fe20003800000 */
[----:B------:R-:W-:Y:S01]  /*89b0*/  HMUL2 R22, R72, R45 ;  /* 0x0000002d48167232 */ /* 0x000fe20000000000 */
        /* <DEDUP_REMOVED lines=32> */
.L_x_18087:
[----:B------:R-:W-:Y:S05]  /*8bc0*/  BSYNC B1 ;  /* 0x0000000000017941 */ /* 0x000fea0003800000 */
.L_x_18086:
[----:B------:R-:W-:Y:S01]  /*8bd0*/  BSSY B1, `(.L_x_18088) ;  /* 0x0000022000017945 */ /* 0x000fe20003800000 */
[----:B------:R-:W-:Y:S01]  /*8be0*/  HFMA2.MMA R24, R72, R49, -RZ ;  /* 0x0000003148187235 */ /* 0x000fe200001000ff */
        /* <DEDUP_REMOVED lines=32> */
.L_x_18089:
[----:B------:R-:W-:Y:S05]  /*8df0*/  BSYNC B1 ;  /* 0x0000000000017941 */ /* 0x000fea0003800000 */
.L_x_18088:
[----:B------:R-:W-:Y:S01]  /*8e00*/  HMUL2 R26, R72, R53 ;  /* 0x00000035481a7232 */ /* 0x000fe20000000000 */
[----:B------:R-:W-:Y:S01]  /*8e10*/  HFMA2.MMA R25, R65, R48, R24 ;  /* 0x0000003041197235 */ /* 0x000fe20000000018 */
[C---:B------:R-:W-:Y:S01]  /*8e20*/  HFMA2 R23, R65.reuse, R44, R22 ;  /* 0x0000002c41177231 */ /* 0x040fe20000000016 */
[C---:B------:R-:W-:Y:S01]  /*8e30*/  HFMA2.MMA R21, R61.reuse, R42, R21 ;  /* 0x0000002a3d157235 */ /* 0x040fe20000000015 */
[----:B------:R-:W-:Y:S01]  /*8e40*/  HFMA2 R27, R65, R52, R26 ;  /* 0x00000034411b7231 */ /* 0x000fe2000000001a */
[----:B------:R-:W-:Y:S01]  /*8e50*/  BSSY B1, `(.L_x_18090) ;  /* 0x000003c000017945 */ /* 0x000fe20003800000 */
[--C-:B------:R-:W-:Y:S01]  /*8e60*/  HADD2.F32 R4, -RZ, R30.reuse.H0_H0 ;  /* 0x2000001eff047230 */ /* 0x100fe20000004100 */
[----:B------:R-:W-:Y:S01]  /*8e70*/  HFMA2.MMA R25, R61, R50, R25 ;  /* 0x000000323d197235 */ /* 0x000fe20000000019 */
[----:B------:R-:W-:Y:S01]  /*8e80*/  HADD2.F32 R5, -RZ, R30.H1_H1 ;  /* 0x3000001eff057230 */ /* 0x000fe20000004100 */
[----:B------:R-:W-:Y:S01]  /*8e90*/  HFMA2.MMA R21, R60, R43, R21 ;  /* 0x0000002b3c157235 */ /* 0x000fe20000000015 */
[----:B------:R-:W-:-:S02]  /*8ea0*/  HFMA2 R30, R61, R46, R23 ;  /* 0x0000002e3d1e7231 */ /* 0x000fc40000000017 */
[----:B------:R-:W-:Y:S01]  /*8eb0*/  HFMA2 R27, R61, R54, R27 ;  /* 0x000000363d1b7231 */ /* 0x000fe2000000001b */
[----:B------:R-:W-:-:S03]  /*8ec0*/  FADD.FTZ R5, R4, R5 ;  /* 0x0000000504057221 */ /* 0x000fc60000010000 */
[C---:B------:R-:W-:Y:S01]  /*8ed0*/  HFMA2.MMA R30, R60.reuse, R47, R30 ;  /* 0x0000002f3c1e7235 */ /* 0x040fe2000000001e */
[----:B------:R-:W-:Y:S01]  /*8ee0*/  HFMA2 R25, R60, R51, R25 ;  /* 0x000000333c197231 */ /* 0x000fe20000000019 */
[----:B------:R-:W-:Y:S01]  /*8ef0*/  HFMA2.MMA R27, R60, R55, R27 ;  /* 0x000000373c1b7235 */ /* 0x000fe2000000001b */
[--C-:B------:R-:W-:Y:S01]  /*8f00*/  HADD2.F32 R4, -RZ, R21.reuse.H0_H0 ;  /* 0x20000015ff047230 */ /* 0x100fe20000004100 */
[----:B------:R-:W-:Y:S01]  /*8f10*/  FADD.FTZ R90, R5, R90 ;  /* 0x0000005a055a7221 */ /* 0x000fe20000010000 */
[----:B------:R-:W-:Y:S02]  /*8f20*/  HADD2.F32 R21, -RZ, R21.H1_H1 ;  /* 0x30000015ff157230 */ /* 0x000fe40000004100 */
[--C-:B------:R-:W-:Y:S02]  /*8f30*/  HADD2.F32 R8, -RZ, R25.reuse.H0_H0 ;  /* 0x20000019ff087230 */ /* 0x100fe40000004100 */
[----:B------:R-:W-:Y:S01]  /*8f40*/  HADD2.F32 R25, -RZ, R25.H1_H1 ;  /* 0x30000019ff197230 */ /* 0x000fe20000004100 */
[----:B------:R-:W-:Y:S01]  /*8f50*/  FADD.FTZ R4, R4, R21 ;  /* 0x0000001504047221 */ /* 0x000fe20000010000 */
[----:B------:R-:W-:-:S02]  /*8f60*/  HADD2.F32 R6, -RZ, R30.H0_H0 ;  /* 0x2000001eff067230 */ /* 0x000fc40000004100 */
        /* <DEDUP_REMOVED lines=18> */
[CC--:B------:R-:W-:Y:S02]  /*9090*/  ISETP.GE.AND P6, PT, R100.reuse, R157.reuse, PT ;  /* 0x0000009d6400720c */ /* 0x0c0fe40003fc6270 */
[C---:B------:R-:W-:Y:S02]  /*90a0*/  IADD3 R6, R100.reuse, 0x6, RZ ;  /* 0x0000000664067810 */ /* 0x040fe40007ffe0ff */
[C---:B------:R-:W-:Y:S02]  /*90b0*/  IADD3 R8, R100.reuse, 0x7, RZ ;  /* 0x0000000764087810 */ /* 0x040fe40007ffe0ff */
[----:B------:R-:W-:Y:S02]  /*90c0*/  IADD3 R10, R100, 0x3, RZ ;  /* 0x00000003640a7810 */ /* 0x000fe40007ffe0ff */
[----:B------:R-:W-:-:S02]  /*90d0*/  ISETP.GE.AND P0, PT, R4, R157, PT ;  /* 0x0000009d0400720c */ /* 0x000fc40003f06270 */
[----:B------:R-:W-:Y:S02]  /*90e0*/  SEL R4, R56, RZ, !P6 ;  /* 0x000000ff38047207 */ /* 0x000fe40007000000 */
[-C--:B------:R-:W-:Y:S02]  /*90f0*/  ISETP.GE.AND P3, PT, R6, R157.reuse, PT ;  /* 0x0000009d0600720c */ /* 0x080fe40003f66270 */
        /* <DEDUP_REMOVED lines=17> */
.L_x_18091:
[----:B------:R-:W-:Y:S05]  /*9210*/  BSYNC B1 ;  /* 0x0000000000017941 */ /* 0x000fea0003800000 */
.L_x_18090:
[----:B------:R-:W-:Y:S01]  /*9220*/  HMUL2 R28, R72, R57 ;  /* 0x00000039481c7232 */ /* 0x000fe20000000000 */
[----:B------:R-:W-:Y:S02]  /*9230*/  IADD3 R98, R98, 0x4, RZ ;  /* 0x0000000462627810 */ /* 0x000fe40007ffe0ff */
[----:B------:R-:W-:Y:S01]  /*9240*/  IADD3 R80, P1, R80, 0x10, RZ ;  /* 0x0000001050507810 */ /* 0x000fe20007f3e0ff */
[----:B------:R-:W-:Y:S01]  /*9250*/  HFMA2 R29, R65, R56, R28 ;  /* 0x00000038411d7231 */ /* 0x000fe2000000001c */
[----:B------:R-:W-:Y:S02]  /*9260*/  ISETP.GE.AND P0, PT, R98, R3, PT ;  /* 0x000000036200720c */ /* 0x000fe40003f06270 */
        /* <DEDUP_REMOVED lines=12> */
.L_x_18059:
[----:B------:R-:W-:Y:S05]  /*9330*/  BSYNC B0 ;  /* 0x0000000000007941 */ /* 0x000fea0003800000 */
.L_x_18057:
[----:B------:R-:W1:Y:S01]  /*9340*/  SHFL.BFLY PT, R3, R2, 0x1, 0x1f ;  /* 0x0c201f0002037f89 */ /* 0x000e6200000e0000 */
[----:B------:R-:W-:Y:S01]  /*9350*/  LEA.HI R29, R155, R155, RZ, 0x1 ;  /* 0x0000009b9b1d7211 */ /* 0x000fe200078f08ff */
[----:B------:R-:W-:Y:S02]  /*9360*/  BSSY B0, `(.L_x_18093) ;  /* 0x000003e000007945 */ /* 0x000fe40003800000 */
[----:B0-----:R-:W0:Y:S01]  /*9370*/  SHFL.BFLY PT, R5, R82, 0x1, 0x1f ;  /* 0x0c201f0052057f89 */ /* 0x001e2200000e0000 */
[----:B------:R-:W-:-:S03]  /*9380*/  SHF.R.S32.HI R29, RZ, 0x1, R29 ;  /* 0x00000001ff1d7819 */ /* 0x000fc6000001141d */
[----:B------:R-:W3:Y:S02]  /*9390*/  SHFL.BFLY PT, R4, R81, 0x1, 0x1f ;  /* 0x0c201f0051047f89 */ /* 0x000ee400000e0000 */
[----:B------:R-:W-:Y:S02]  /*93a0*/  IMAD R156, R156, 0x100, R29 ;  /* 0x000001009c9c7824 */ /* 0x000fe400078e021d */
[----:B------:R-:W4:Y:S04]  /*93b0*/  SHFL.BFLY PT, R6, R83, 0x1, 0x1f ;  /* 0x0c201f0053067f89 */ /* 0x000f2800000e0000 */
[----:B------:R-:W2:Y:S04]  /*93c0*/  SHFL.BFLY PT, R7, R84, 0x1, 0x1f ;  /* 0x0c201f0054077f89 */ /* 0x000ea800000e0000 */
[----:B------:R-:W2:Y:S01]  /*93d0*/  SHFL.BFLY PT, R8, R85, 0x1, 0x1f ;  /* 0x0c201f0055087f89 */ /* 0x000ea200000e0000 */
[----:B-1----:R-:W-:-:S03]  /*93e0*/  FADD.FTZ R28, R3, R2 ;  /* 0x00000002031c7221 */ /* 0x002fc60000010000 */
[----:B------:R-:W1:Y:S01]  /*93f0*/  SHFL.BFLY PT, R9, R86, 0x1, 0x1f ;  /* 0x0c201f0056097f89 */ /* 0x000e6200000e0000 */
        /* <DEDUP_REMOVED lines=8> */
[C---:B------:R-:W-:Y:S01]  /*9480*/  LOP3.LUT R6, R0.reuse, 0xffffffc0, RZ, 0xc0, !PT ;  /* 0xffffffc000067812 */ /* 0x040fe200078ec0ff */
[----:B------:R-:W4:Y:S01]  /*9490*/  SHFL.BFLY PT, R13, R90, 0x1, 0x1f ;  /* 0x0c201f005a0d7f89 */ /* 0x000f2200000e0000 */
[----:B--2---:R-:W-:Y:S01]  /*94a0*/  FADD.FTZ R84, R7, R84 ;  /* 0x0000005407547221 */ /* 0x004fe20000010000 */
[----:B------:R-:W-:Y:S01]  /*94b0*/  IADD3 R4, R0, 0x1f, RZ ;  /* 0x0000001f00047810 */ /* 0x000fe20007ffe0ff */
[----:B------:R-:W-:Y:S01]  /*94c0*/  FADD.FTZ R85, R8, R85 ;  /* 0x0000005508557221 */ /* 0x000fe20000010000 */
[----:B------:R-:W2:Y:S01]  /*94d0*/  SHFL.BFLY PT, R14, R91, 0x1, 0x1f ;  /* 0x0c201f005b0e7f89 */ /* 0x000ea200000e0000 */
[----:B------:R-:W-:-:S02]  /*94e0*/  ISETP.NE.OR P5, PT, R6, 0x40, P2 ;  /* 0x000000400600780c */ /* 0x000fc400017a5670 */
[----:B------:R-:W-:Y:S01]  /*94f0*/  LOP3.LUT R7, R0, 0xffffffe0, RZ, 0xc0, !PT ;  /* 0xffffffe000077812 */ /* 0x000fe200078ec0ff */
[----:B------:R-:W2:Y:S01]  /*9500*/  SHFL.BFLY PT, R3, R92, 0x1, 0x1f ;  /* 0x0c201f005c037f89 */ /* 0x000ea200000e0000 */
[----:B-1----:R-:W-:Y:S01]  /*9510*/  FADD.FTZ R86, R9, R86 ;  /* 0x0000005609567221 */ /* 0x002fe20000010000 */
[----:B------:R-:W-:Y:S02]  /*9520*/  ISETP.GT.U32.AND P3, PT, R4, 0x3e, PT ;  /* 0x0000003e0400780c */ /* 0x000fe40003f64070 */
[----:B------:R-:W1:Y:S01]  /*9530*/  SHFL.BFLY PT, R2, R93, 0x1, 0x1f ;  /* 0x0c201f005d027f89 */ /* 0x000e6200000e0000 */
[----:B0-----:R-:W-:Y:S01]  /*9540*/  FADD.FTZ R87, R10, R87 ;  /* 0x000000570a577221 */ /* 0x001fe20000010000 */
[----:B------:R-:W-:Y:S02]  /*9550*/  ISETP.NE.OR P4, PT, R7, 0x20, P2 ;  /* 0x000000200700780c */ /* 0x000fe40001785670 */
[----:B------:R-:W0:Y:S01]  /*9560*/  SHFL.BFLY PT, R5, R94, 0x1, 0x1f ;  /* 0x0c201f005e057f89 */ /* 0x000e2200000e0000 */
[----:B---3--:R-:W-:Y:S01]  /*9570*/  FADD.FTZ R88, R11, R88 ;  /* 0x000000580b587221 */ /* 0x008fe20000010000 */
[----:B------:R-:W-:-:S02]  /*9580*/  ISETP.GT.OR P0, PT, R0, 0x3f, P2 ;  /* 0x0000003f0000780c */ /* 0x000fc40001704670 */
[----:B------:R-:W3:Y:S01]  /*9590*/  SHFL.BFLY PT, R15, R96, 0x1, 0x1f ;  /* 0x0c201f00600f7f89 */ /* 0x000ee200000e0000 */
[----:B----4-:R-:W-:-:S03]  /*95a0*/  FADD.FTZ R89, R12, R89 ;  /* 0x000000590c597221 */ /* 0x010fc60000010000 */
[----:B------:R-:W-:Y:S01]  /*95b0*/  BAR.SYNC.DEFER_BLOCKING 0x0 ;  /* 0x0000000000007b1d */ /* 0x000fe20000010000 */
[----:B------:R-:W-:Y:S01]  /*95c0*/  FADD.FTZ R90, R13, R90 ;  /* 0x0000005a0d5a7221 */ /* 0x000fe20000010000 */
[----:B------:R-:W-:Y:S01]  /*95d0*/  ISETP.GT.OR P1, PT, R0, 0x1f, P2 ;  /* 0x0000001f0000780c */ /* 0x000fe20001724670 */
[----:B--2---:R-:W-:Y:S02]  /*95e0*/  FADD.FTZ R91, R14, R91 ;  /* 0x0000005b0e5b7221 */ /* 0x004fe40000010000 */
[----:B------:R-:W-:Y:S02]  /*95f0*/  FADD.FTZ R92, R3, R92 ;  /* 0x0000005c035c7221 */ /* 0x000fe40000010000 */
[----:B-1----:R-:W-:Y:S02]  /*9600*/  FADD.FTZ R93, R2, R93 ;  /* 0x0000005d025d7221 */ /* 0x002fe40000010000 */
[----:B0-----:R-:W-:Y:S02]  /*9610*/  FADD.FTZ R94, R5, R94 ;  /* 0x0000005e055e7221 */ /* 0x001fe40000010000 */
        /* <DEDUP_REMOVED lines=18> */
.L_x_18094:
[----:B------:R-:W-:Y:S05]  /*9740*/  BSYNC B0 ;  /* 0x0000000000007941 */ /* 0x000fea0003800000 */
.L_x_18093:
        /* <DEDUP_REMOVED lines=35> */
.L_x_18096:
[----:B------:R-:W-:Y:S05]  /*9980*/  BSYNC B0 ;  /* 0x0000000000007941 */ /* 0x000fea0003800000 */
.L_x_18095:
        /* <DEDUP_REMOVED lines=19> */
.L_x_18098:
[----:B------:R-:W-:Y:S05]  /*9ac0*/  BSYNC B0 ;  /* 0x0000000000007941 */ /* 0x000fea0003800000 */
.L_x_18097:
        /* <DEDUP_REMOVED lines=36> */
.L_x_18100:
[----:B------:R-:W-:Y:S05]  /*9d10*/  BSYNC B0 ;  /* 0x0000000000007941 */ /* 0x000fea0003800000 */
.L_x_18099:
        /* <DEDUP_REMOVED lines=91> */
[----:B01----:R-:W-:Y:S02]  /*a2d0*/  F2FP.PACK_AB R81, R81, R28 ;  /* 0x0000001c5151723e */ /* 0x003fe400000000ff */
[--C-:B------:R-:W-:Y:S02]  /*a2e0*/  LEA.HI.X R33, R33, c[0x0][0x164], R0.reuse, 0x1, P2 ;  /* 0x0000590021217a11 */ /* 0x100fe400010f0c00 */
[----:B------:R-:W-:Y:S01]  /*a2f0*/  F2FP.PACK_AB R82, R83, R82 ;  /* 0x000000525352723e */ /* 0x000fe200000000ff */
[----:B------:R0:W-:Y:S01]  /*a300*/  STG.E.U16 [R2.64], R81 ;  /* 0x0000005102007986 */ /* 0x0001e2000c10150a */
[----:B------:R-:W-:Y:S02]  /*a310*/  PRMT R0, R81, 0x7632, R0 ;  /* 0x0000763251007816 */ /* 0x000fe40000000000 */
[----:B------:R-:W-:Y:S02]  /*a320*/  F2FP.PACK_AB R84, R85, R84 ;  /* 0x000000545554723e */ /* 0x000fe400000000ff */
[----:B------:R-:W-:Y:S01]  /*a330*/  F2FP.PACK_AB R86, R87, R86 ;  /* 0x000000565756723e */ /* 0x000fe200000000ff */
[----:B------:R1:W-:Y:S01]  /*a340*/  STG.E.U16 [R4.64], R0 ;  /* 0x0000000004007986 */ /* 0x0003e2000c10150a */
[----:B------:R-:W-:-:S02]  /*a350*/  IADD3 R31, P1, R30, UR4, RZ ;  /* 0x000000041e1f7c10 */ /* 0x000fc4000ff3e0ff */
[----:B------:R-:W-:Y:S01]  /*a360*/  F2FP.PACK_AB R88, R89, R88 ;  /* 0x000000585958723e */ /* 0x000fe200000000ff */
[----:B------:R-:W-:Y:S01]  /*a370*/  STG.E.U16 [R6.64], R82 ;  /* 0x0000005206007986 */ /* 0x000fe2000c10150a */
[----:B------:R-:W-:Y:S02]  /*a380*/  F2FP.PACK_AB R90, R91, R90 ;  /* 0x0000005a5b5a723e */ /* 0x000fe400000000ff */
        /* <DEDUP_REMOVED lines=8> */
[----:B------:R-:W-:Y:S01]  /*a410*/  F2FP.PACK_AB R92, R93, R92 ;  /* 0x0000005c5d5c723e */ /* 0x000fe200000000ff */
[----:B------:R0:W-:Y:S01]  /*a420*/  STG.E.U16 [R12.64], R5 ;  /* 0x000000050c007986 */ /* 0x0001e2000c10150a */
[----:B------:R-:W-:Y:S02]  /*a430*/  LEA R30, P1, R31, c[0x0][0x160], 0x1 ;  /* 0x000058001f1e7a11 */ /* 0x000fe400078208ff */
[----:B------:R-:W-:Y:S01]  /*a440*/  F2FP.PACK_AB R35, R35, R94 ;  /* 0x0000005e2323723e */ /* 0x000fe200000000ff */
        /* <DEDUP_REMOVED lines=16> */
.L_x_18031:
[----:B------:R-:W-:Y:S01]  /*a550*/  IMAD.MOV.U32 R42, RZ, RZ, R47 ;  /* 0x000000ffff2a7224 */ /* 0x000fe200078e002f */
[----:B------:R-:W-:Y:S01]  /*a560*/  MOV R40, 0xa5b0 ;  /* 0x0000a5b000287802 */ /* 0x000fe20000000f00 */
[----:B------:R-:W-:-:S02]  /*a570*/  IMAD.MOV.U32 R43, RZ, RZ, 0x1 ;  /* 0x00000001ff2b7424 */ /* 0x000fc400078e00ff */
[----:B------:R-:W-:Y:S02]  /*a580*/  IMAD.MOV.U32 R44, RZ, RZ, 0x1f ;  /* 0x0000001fff2c7424 */ /* 0x000fe400078e00ff */
[----:B------:R-:W-:Y:S02]  /*a590*/  IMAD.MOV.U32 R45, RZ, RZ, -0x1 ;  /* 0xffffffffff2d7424 */ /* 0x000fe400078e00ff */
[----:B-----5:R-:W-:Y:S05]  /*a5a0*/  CALL.REL.NOINC `($__internal_360_$__cuda_sm70_shflsync_bfly_p) ;  /* 0x0000020000007944 */ /* 0x020fea0003c00000 */
[----:B-1----:R-:W-:Y:S01]  /*a5b0*/  IMAD.MOV.U32 R40, RZ, RZ, R42 ;  /* 0x000000ffff287224 */ /* 0x002fe200078e002a */
[----:B0-----:R-:W-:Y:S05]  /*a5c0*/  BRA `(.L_x_18101) ;  /* 0xffff9e5000007947 */ /* 0x001fea000383ffff */
.L_x_18035:
[----:B------:R-:W-:Y:S01]  /*a5d0*/  IMAD.MOV.U32 R42, RZ, RZ, R152 ;  /* 0x000000ffff2a7224 */ /* 0x000fe200078e0098 */
[----:B------:R-:W-:Y:S01]  /*a5e0*/  MOV R40, 0xa630 ;  /* 0x0000a63000287802 */ /* 0x000fe20000000f00 */
[----:B------:R-:W-:Y:S02]  /*a5f0*/  IMAD.MOV.U32 R43, RZ, RZ, 0x10 ;  /* 0x00000010ff2b7424 */ /* 0x000fe400078e00ff */
[----:B------:R-:W-:Y:S02]  /*a600*/  IMAD.MOV.U32 R44, RZ, RZ, 0x1f ;  /* 0x0000001fff2c7424 */ /* 0x000fe400078e00ff */
[----:B------:R-:W-:Y:S02]  /*a610*/  IMAD.MOV.U32 R45, RZ, RZ, -0x1 ;  /* 0xffffffffff2d7424 */ /* 0x000fe400078e00ff */
[----:B-----5:R-:W-:Y:S05]  /*a620*/  CALL.REL.NOINC `($__internal_360_$__cuda_sm70_shflsync_bfly_p) ;  /* 0x0000018000007944 */ /* 0x020fea0003c00000 */
[----:B-1----:R-:W-:Y:S01]  /*a630*/  IMAD.MOV.U32 R5, RZ, RZ, R42 ;  /* 0x000000ffff057224 */ /* 0x002fe200078e002a */
[----:B0-----:R-:W-:Y:S05]  /*a640*/  BRA `(.L_x_18102) ;  /* 0xffff9f5000007947 */ /* 0x001fea000383ffff */
.L_x_18036:
[----:B------:R-:W-:Y:S01]  /*a650*/  IMAD.MOV.U32 R42, RZ, RZ, R7 ;  /* 0x000000ffff2a7224 */ /* 0x000fe200078e0007 */
[----:B------:R-:W-:Y:S01]  /*a660*/  MOV R40, 0xa6b0 ;  /* 0x0000a6b000287802 */ /* 0x000fe20000000f00 */
[----:B------:R-:W-:-:S02]  /*a670*/  IMAD.MOV.U32 R43, RZ, RZ, 0x8 ;  /* 0x00000008ff2b7424 */ /* 0x000fc400078e00ff */
[----:B------:R-:W-:Y:S02]  /*a680*/  IMAD.MOV.U32 R44, RZ, RZ, 0x1f ;  /* 0x0000001fff2c7424 */ /* 0x000fe400078e00ff */
[----:B------:R-:W-:Y:S02]  /*a690*/  IMAD.MOV.U32 R45, RZ, RZ, -0x1 ;  /* 0xffffffffff2d7424 */ /* 0x000fe400078e00ff */
[----:B0----5:R-:W-:Y:S05]  /*a6a0*/  CALL.REL.NOINC `($__internal_360_$__cuda_sm70_shflsync_bfly_p) ;  /* 0x0000010000007944 */ /* 0x021fea0003c00000 */
[----:B-1----:R-:W-:Y:S01]  /*a6b0*/  FMNMX.FTZ R5, R7, R42, !PT ;  /* 0x0000002a07057209 */ /* 0x002fe20007810000 */
[----:B0-----:R-:W-:Y:S01]  /*a6c0*/  IMAD.MOV.U32 R43, RZ, RZ, 0x4 ;  /* 0x00000004ff2b7424 */ /* 0x001fe200078e00ff */
[----:B------:R-:W-:Y:S01]  /*a6d0*/  MOV R40, 0xa720 ;  /* 0x0000a72000287802 */ /* 0x000fe20000000f00 */
[----:B------:R-:W-:Y:S02]  /*a6e0*/  IMAD.MOV.U32 R44, RZ, RZ, 0x1f ;  /* 0x0000001fff2c7424 */ /* 0x000fe400078e00ff */
[----:B------:R-:W-:Y:S02]  /*a6f0*/  IMAD.MOV.U32 R45, RZ, RZ, -0x1 ;  /* 0xffffffffff2d7424 */ /* 0x000fe400078e00ff */
[----:B------:R-:W-:Y:S02]  /*a700*/  IMAD.MOV.U32 R42, RZ, RZ, R5 ;  /* 0x000000ffff2a7224 */ /* 0x000fe400078e0005 */
[----:B------:R-:W-:Y:S05]  /*a710*/  CALL.REL.NOINC `($__internal_360_$__cuda_sm70_shflsync_bfly_p) ;  /* 0x0000009000007944 */ /* 0x000fea0003c00000 */
[----:B-1----:R-:W-:Y:S01]  /*a720*/  FMNMX.FTZ R5, R5, R42, !PT ;  /* 0x0000002a05057209 */ /* 0x002fe20007810000 */
[----:B0-----:R-:W-:Y:S01]  /*a730*/  IMAD.MOV.U32 R43, RZ, RZ, 0x2 ;  /* 0x00000002ff2b7424 */ /* 0x001fe200078e00ff */
[----:B------:R-:W-:Y:S01]  /*a740*/  MOV R40, 0xa790 ;  /* 0x0000a79000287802 */ /* 0x000fe20000000f00 */
[----:B------:R-:W-:-:S02]  /*a750*/  IMAD.MOV.U32 R44, RZ, RZ, 0x1f ;  /* 0x0000001fff2c7424 */ /* 0x000fc400078e00ff */
[----:B------:R-:W-:Y:S02]  /*a760*/  IMAD.MOV.U32 R45, RZ, RZ, -0x1 ;  /* 0xffffffffff2d7424 */ /* 0x000fe400078e00ff */
[----:B------:R-:W-:Y:S02]  /*a770*/  IMAD.MOV.U32 R42, RZ, RZ, R5 ;  /* 0x000000ffff2a7224 */ /* 0x000fe400078e0005 */
[----:B------:R-:W-:Y:S05]  /*a780*/  CALL.REL.NOINC `($__internal_360_$__cuda_sm70_shflsync_bfly_p) ;  /* 0x0000002000007944 */ /* 0x000fea0003c00000 */
[----:B-1----:R-:W-:Y:S01]  /*a790*/  IMAD.MOV.U32 R6, RZ, RZ, R42 ;  /* 0x000000ffff067224 */ /* 0x002fe200078e002a */
[----:B0-----:R-:W-:Y:S05]  /*a7a0*/  BRA `(.L_x_18103) ;  /* 0xffff9e6000007947 */ /* 0x001fea000383ffff */
        .weak           $__internal_360_$__cuda_sm70_shflsync_bfly_p
        .type           $__internal_360_$__cuda_sm70_shflsync_bfly_p,@function
        .size           $__internal_360_$__cuda_sm70_shflsync_bfly_p,(.L_x_23527 - $__internal_360_$__cuda_sm70_shflsync_bfly_p)
$__internal_360_$__cuda_sm70_shflsync_bfly_p:
[----:B------:R-:W-:Y:S01]  /*a7b0*/  IMAD.MOV.U32 R41, RZ, RZ, 0x0 ;  /* 0x00000000ff297424 */ /* 0x000fe200078e00ff */
[----:B------:R-:W-:Y:S04]  /*a7c0*/  WARPSYNC R45 ;  /* 0x0000002d00007348 */ /* 0x000fe80003800000 */
[----:B------:R0:W1:Y:S01]  /*a7d0*/  SHFL.BFLY PT, R42, R42, R43, R44 ;  /* 0x0c00002b2a2a7389 */ /* 0x00006200000e002c */
[----:B------:R-:W-:Y:S05]  /*a7e0*/  RET.REL.NODEC R40 `(_ZN4vllm25paged_attention_v1_kernelIttLi256ELi16ELi128ELNS_18Fp8KVCacheDataTypeE0ELb0EEEvPT_PKS2_PKT0_S8_ifPKiSA_iPKfiiiSC_SC_iiiii) ;  /* 0xffff581028007950 */ /* 0x000fea0003c3ffff */
.L_x_18104:
        /* <DEDUP_REMOVED lines=9> */
.L_x_23527:


//--------------------- .text._ZN4vllm25paged_attention_v1_kernelIttLi192ELi16ELi128ELNS_18Fp8KVCacheDataTypeE0ELb0EEEvPT_PKS2_PKT0_S8_ifPKiSA_iPKfiiiSC_SC_iiiii --------------------------
	.section	.text._ZN4vllm25paged_attention_v1_kernelIttLi192ELi16ELi128ELNS_18Fp8KVCacheDataTypeE0ELb0EEEvPT_PKS2_PKT0_S8_ifPKiSA_iPKfiiiSC_SC_iiiii,"ax",@progbits
	.sectioninfo	@"SHI_REGISTERS=161"
	.align	128
        .global         _ZN4vllm25paged_attention_v1_kernelIttLi192ELi16ELi128ELNS_18Fp8KVCacheDataTypeE0ELb0EEEvPT_PKS2_PKT0_S8_ifPKiSA_iPKfiiiSC_SC_iiiii
        .type           _ZN4vllm25paged_attention_v1_kernelIttLi192ELi16ELi128ELNS_18Fp8KVCacheDataTypeE0ELb0EEEvPT_PKS2_PKT0_S8_ifPKiSA_iPKfiiiSC_SC_iiiii,@function
        .size           _ZN4vllm25paged_attention_v1_kernelIttLi192ELi16ELi128ELNS_18Fp8KVCacheDataTypeE0ELb0EEEvPT_PKS2_PKT0_S8_ifPKiSA_iPKfiiiSC_SC_iiiii,(.L_x_23528 - _ZN4vllm25paged_attention_v1_kernelIttLi192ELi16ELi128ELNS_18Fp8KVCacheDataTypeE0ELb0EEEvPT_PKS2_PKT0_S8_ifPKiSA_iPKfiiiSC_SC_iiiii)
        .other          _ZN4vllm25paged_attention_v1_kernelIttLi192ELi16ELi128ELNS_18Fp8KVCacheDataTypeE0ELb0EEEvPT_PKS2_PKT0_S8_ifPKiSA_iPKfiiiSC_SC_iiiii,@"STO_CUDA_ENTRY STV_DEFAULT"
_ZN4vllm25paged_attention_v1_kernelIttLi192ELi16ELi128ELNS_18Fp8KVCacheDataTypeE0ELb0EEEvPT_PKS2_PKT0_S8_ifPKiSA_iPKfiiiSC_SC_iiiii:
.text._ZN4vllm25paged_attention_v1_kernelIttLi192ELi16ELi128ELNS_18Fp8KVCacheDataTypeE0ELb0EEEvPT_PKS2_PKT0_S8_ifPKiSA_iPKfiiiSC_SC_iiiii:
        /* <DEDUP_REMOVED lines=17> */
[----:B------:R-:W-:Y:S02]  /*0110*/  ULDC UR5, c[0x0][0x180] ;  /* 0x0000600000057ab9 */ /* 0x000fe40000000800 */
        /* <DEDUP_REMOVED lines=32> */
[----:B------:R-:W-:-:S04]  /*0320*/  IMAD.HI.U32 R3, R3, R5, R2 ;  /* 0x0000000503037227 */ /* 0x000fc800078e0002 */
[----:B------:R-:W-:-:S04]  /*0330*/  IMAD.MOV.U32 R5, RZ, RZ, R4 ;  /* 0x000000ffff057224 */ /* 0x000fc800078e0004 */
        /* <DEDUP_REMOVED lines=8> */
[----:B------:R-:W-:Y:S02]  /*03c0*/  LOP3.LUT R0, R7, R6, RZ, 0x3c, !PT ;  /* 0x0000000607007212 */ /* 0x000fe400078e3cff */
[----:B-1----:R-:W-:Y:S02]  /*03d0*/  LEA.HI R3, R5, R5, RZ, 0x1 ;  /* 0x0000000505037211 */ /* 0x002fe400078f08ff */
[----:B------:R-:W-:-:S02]  /*03e0*/  ISETP.GE.AND P2, PT, R0, RZ, PT ;  /* 0x000000ff0000720c */ /* 0x000fc40003f46270 */
[----:B------:R-:W-:Y:S02]  /*03f0*/  SHF.R.S32.HI R0, RZ, 0x1f, R5 ;  /* 0x0000001fff007819 */ /* 0x000fe40000011405 */
[----:B------:R-:W-:Y:S02]  /*0400*/  SHF.R.S32.HI R22, RZ, 0x1, R3 ;  /* 0x00000001ff167819 */ /* 0x000fe40000011403 */
[----:B------:R-:W-:Y:S02]  /*0410*/  LEA.HI R0, R0, R5, RZ, 0x5 ;  /* 0x0000000500007211 */ /* 0x000fe400078f28ff */
[----:B------:R-:W-:Y:S02]  /*0420*/  @P0 IADD3 R4, R4, 0x1, RZ ;  /* 0x0000000104040810 */ /* 0x000fe40007ffe0ff */
[----:B------:R-:W-:Y:S02]  /*0430*/  ISETP.GT.AND P0, PT, R5, 0x2f, PT ;  /* 0x0000002f0500780c */ /* 0x000fe40003f04270 */
[----:B0-----:R-:W-:Y:S01]  /*0440*/  SHF.R.S32.HI R151, RZ, 0x5, R0 ;  /* 0x00000005ff977819 */ /* 0x001fe20000011400 */
[----:B------:R-:W-:Y:S01]  /*0450*/  @!P2 IMAD.MOV R4, RZ, RZ, -R4 ;  /* 0x000000ffff04a224 */ /* 0x000fe200078e0a04 */
[----:B------:R-:W-:-:S02]  /*0460*/  @!P1 LOP3.LUT R4, RZ, R6, RZ, 0x33, !PT ;  /* 0x00000006ff049212 */ /* 0x000fc400078e33ff */
[----:B------:R-:W-:-:S05]  /*0470*/  LOP3.LUT R6, R3, 0xfffffffe, RZ, 0xc0, !PT ;  /* 0xfffffffe03067812 */ /* 0x000fca00078ec0ff */
        /* <DEDUP_REMOVED lines=22> */
[C---:B------:R-:W-:Y:S02]  /*05e0*/  IMAD R3, R147.reuse, 0x4, R10 ;  /* 0x0000000493037824 */ /* 0x040fe400078e020a */
[----:B------:R-:W-:Y:S02]  /*05f0*/  IMAD.MOV.U32 R9, RZ, RZ, R22 ;  /* 0x000000ffff097224 */ /* 0x000fe400078e0016 */
[----:B------:R-:W-:Y:S01]  /*0600*/  IMAD R10, R147, 0xc0, R10 ;  /* 0x000000c0930a7824 */ /* 0x000fe200078e020a */
[----:B------:R-:W-:Y:S02]  /*0610*/  IADD3 R14, P0, P2, R3, R6, R7 ;  /* 0x00000006030e7210 */ /* 0x000fe40007a1e007 */
[----:B------:R-:W-:-:S02]  /*0620*/  SHF.R.S32.HI R3, RZ, 0x1f, R3 ;  /* 0x0000001fff037819 */ /* 0x000fc40000011403 */
[----:B------:R-:W-:Y:S02]  /*0630*/  LEA R13, P3, R14, c[0x0][0x168], 0x1 ;  /* 0x00005a000e0d7a11 */ /* 0x000fe400078608ff */
[----:B------:R-:W-:-:S04]  /*0640*/  IADD3.X R3, R3, R11, R12, P0, P2 ;  /* 0x0000000b03037210 */ /* 0x000fc800007e440c */
[----:B------:R-:W-:-:S03]  /*0650*/  LEA.HI.X R14, R14, c[0x0][0x16c], R3, 0x1, P3 ;  /* 0x00005b000e0e7a11 */ /* 0x000fc600018f0c03 */
.L_x_18109:
        /* <DEDUP_REMOVED lines=11> */
.L_x_18108:
[----:B------:R-:W-:Y:S05]  /*0710*/  BSYNC B1 ;  /* 0x0000000000017941 */ /* 0x000fea0003800000 */
.L_x_18107:
        /* <DEDUP_REMOVED lines=10> */
.L_x_18110:
        /* <DEDUP_REMOVED lines=17> */
.L_x_18106:
[----:B------:R-:W-:Y:S05]  /*08d0*/  BSYNC B0 ;  /* 0x0000000000007941 */ /* 0x000fea0003800000 */
.L_x_18105:
[----:B------:R-:W-:Y:S01]  /*08e0*/  BAR.SYNC.DEFER_BLOCKING 0x0 ;  /* 0x0000000000007b1d */ /* 0x000fe20000010000 */
[----:B------:R-:W-:Y:S01]  /*08f0*/  ISETP.GE.AND P0, PT, R151, R0, PT ;  /* 0x000000009700720c */ /* 0x000fe20003f06270 */
[----:B------:R-:W-:-:S04]  /*0900*/  IMAD.MOV.U32 R146, RZ, RZ, -0x800001 ;  /* 0xff7fffffff927424 */ /* 0x000fc800078e00ff */
[----:B------:R-:W-:Y:S08]  /*0910*/  BSSY B0, `(.L_x_18111) ;  /* 0x00002e1000007945 */ /* 0x000ff00003800000 */
[----:B------:R-:W-:Y:S05]  /*0920*/  @P0 BRA `(.L_x_18112) ;  /* 0x00002df000000947 */ /* 0x000fea0003800000 */
[----:B------:R-:W-:Y:S01]  /*0930*/  IMAD R2, R16, c[0x0][0x198], RZ ;  /* 0x0000660010027a24 */ /* 0x000fe200078e02ff */
[----:B------:R-:W-:Y:S01]  /*0940*/  SHF.R.S32.HI R3, RZ, 0x1f, R22 ;  /* 0x0000001fff037819 */ /* 0x000fe20000011416 */
[----:B------:R-:W-:Y:S01]  /*0950*/  IMAD.SHL.U32 R144, R147, 0x4, RZ ;  /* 0x0000000493907824 */ /* 0x000fe200078e00ff */
[----:B------:R-:W-:Y:S01]  /*0960*/  SHF.R.S32.HI R9, RZ, 0x1f, R151 ;  /* 0x0000001fff097819 */ /* 0x000fe20000011497 */
[----:B------:R-:W-:Y:S01]  /*0970*/  IMAD.MOV.U32 R146, RZ, RZ, -0x800001 ;  /* 0xff7fffffff927424 */ /* 0x000fe200078e00ff */
[----:B------:R-:W-:-:S02]  /*0980*/  LEA.HI R3, R3, R22, RZ, 0x4 ;  /* 0x0000001603037211 */ /* 0x000fc400078f20ff */
[----:B------:R-:W-:Y:S02]  /*0990*/  IADD3 R6, P0, R151, R2, RZ ;  /* 0x0000000297067210 */ /* 0x000fe40007f1e0ff */
[C---:B------:R-:W-:Y:S02]  /*09a0*/  IADD3 R14, R147.reuse, 0x2, RZ ;  /* 0x00000002930e7810 */ /* 0x040fe40007ffe0ff */
[C---:B------:R-:W-:Y:S02]  /*09b0*/  IADD3 R15, R147.reuse, 0x4, RZ ;  /* 0x00000004930f7810 */ /* 0x040fe40007ffe0ff */
[----:B------:R-:W-:Y:S01]  /*09c0*/  IADD3 R16, R147, 0x6, RZ ;  /* 0x0000000693107810 */ /* 0x000fe20007ffe0ff */
[----:B------:R-:W-:Y:S01]  /*09d0*/  IMAD.SHL.U32 R145, R14, 0x4, RZ ;  /* 0x000000040e917824 */ /* 0x000fe200078e00ff */
[----:B------:R-:W-:Y:S01]  /*09e0*/  LOP3.LUT R3, R3, 0xfffffff0, RZ, 0xc0, !PT ;  /* 0xfffffff003037812 */ /* 0x000fe200078ec0ff */
[----:B------:R-:W-:Y:S01]  /*09f0*/  IMAD.SHL.U32 R143, R15, 0x4, RZ ;  /* 0x000000040f8f7824 */ /* 0x000fe200078e00ff */
[----:B------:R-:W-:Y:S01]  /*0a00*/  LEA.HI.X.SX32 R9, R2, R9, 0x1, P0 ;  /* 0x0000000902097211 */ /* 0x000fe200000f0eff */
[----:B------:R-:W-:Y:S01]  /*0a10*/  IMAD.SHL.U32 R141, R16, 0x4, RZ ;  /* 0x00000004108d7824 */ /* 0x000fe200078e00ff */
[----:B------:R-:W-:Y:S01]  /*0a20*/  LEA R2, P0, R6, c[0x0][0x188], 0x2 ;  /* 0x0000620006027a11 */ /* 0x000fe200078010ff */
[----:B------:R-:W-:Y:S01]  /*0a30*/  IMAD.IADD R22, R22, 0x1, -R3 ;  /* 0x0000000116167824 */ /* 0x000fe200078e0a03 */
[----:B------:R-:W-:-:S02]  /*0a40*/  SHF.R.S32.HI R8, RZ, 0x1f, R143 ;  /* 0x0000001fff087819 */ /* 0x000fc4000001148f */
[----:B------:R-:W-:Y:S01]  /*0a50*/  LEA.HI.X R3, R6, c[0x0][0x18c], R9, 0x2, P0 ;  /* 0x0000630006037a11 */ /* 0x000fe200000f1409 */
[----:B------:R-:W-:Y:S01]  /*0a60*/  IMAD.SHL.U32 R155, R22, 0x8, RZ ;  /* 0x00000008169b7824 */ /* 0x000fe200078e00ff */
[----:B------:R-:W-:Y:S02]  /*0a70*/  SHF.R.S32.HI R6, RZ, 0x1f, R145 ;  /* 0x0000001fff067819 */ /* 0x000fe40000011491 */
[----:B------:R-:W-:Y:S02]  /*0a80*/  SHF.R.S32.HI R10, RZ, 0x1f, R141 ;  /* 0x0000001fff0a7819 */ /* 0x000fe4000001148d */
[----:B------:R-:W-:Y:S02]  /*0a90*/  LEA.HI R6, R6, R145, RZ, 0x3 ;  /* 0x0000009106067211 */ /* 0x000fe400078f18ff */
[----:B------:R-:W-:Y:S02]  /*0aa0*/  IADD3 R18, R147, 0xa, RZ ;  /* 0x0000000a93127810 */ /* 0x000fe40007ffe0ff */
[----:B------:R-:W-:-:S02]  /*0ab0*/  LEA.HI R8, R8, R143, RZ, 0x3 ;  /* 0x0000008f08087211 */ /* 0x000fc400078f18ff */
[C---:B------:R-:W-:Y:S01]  /*0ac0*/  IADD3 R19, R147.reuse, 0xc, RZ ;  /* 0x0000000c93137810 */ /* 0x040fe20007ffe0ff */
[----:B------:R-:W-:Y:S01]  /*0ad0*/  IMAD.SHL.U32 R137, R18, 0x4, RZ ;  /* 0x0000000412897824 */ /* 0x000fe200078e00ff */
[----:B------:R-:W-:Y:S02]  /*0ae0*/  IADD3 R17, R147, 0x8, RZ ;  /* 0x0000000893117810 */ /* 0x000fe40007ffe0ff */
        /* <DEDUP_REMOVED lines=14> */
[----:B------:R-:W-:Y:S02]  /*0bd0*/  SHF.R.S32.HI R10, RZ, 0x1f, R133 ;  /* 0x0000001fff0a7819 */ /* 0x000fe40000011485 */
[----:B------:R-:W-:Y:S02]  /*0be0*/  LEA.HI R6, R6, R137, RZ, 0x3 ;  /* 0x0000008906067211 */ /* 0x000fe400078f18ff */
[C---:B------:R-:W-:Y:S02]  /*0bf0*/  IADD3 R23, R147.reuse, 0x12, RZ ;  /* 0x0000001293177810 */ /* 0x040fe40007ffe0ff */
[----:B------:R-:W-:Y:S02]  /*0c00*/  LEA.HI R8, R8, R135, RZ, 0x3 ;  /* 0x0000008708087211 */ /* 0x000fe400078f18ff */
[----:B------:R-:W-:Y:S01]  /*0c10*/  IADD3 R24, R147, 0x14, RZ ;  /* 0x0000001493187810 */ /* 0x000fe20007ffe0ff */
[----:B------:R-:W-:Y:S01]  /*0c20*/  IMAD.SHL.U32 R129, R23, 0x4, RZ ;  /* 0x0000000417817824 */ /* 0x000fe200078e00ff */
[----:B------:R-:W-:-:S02]  /*0c30*/  LEA.HI R12, R12, R139, RZ, 0x3 ;  /* 0x0000008b0c0c7211 */ /* 0x000fc400078f18ff */
[C---:B------:R-:W-:Y:S01]  /*0c40*/  IADD3 R21, R147.reuse, 0x10, RZ ;  /* 0x0000001093157810 */ /* 0x040fe20007ffe0ff */
[----:B------:R-:W-:Y:S01]  /*0c50*/  IMAD.SHL.U32 R127, R24, 0x4, RZ ;  /* 0x00000004187f7824 */ /* 0x000fe200078e00ff */
[----:B------:R-:W-:Y:S02]  /*0c60*/  LEA.HI R10, R10, R133, RZ, 0x3 ;  /* 0x000000850a0a7211 */ /* 0x000fe400078f18ff */
[----:B------:R-:W-:Y:S01]  /*0c70*/  IADD3 R25, R147, 0x16, RZ ;  /* 0x0000001693197810 */ /* 0x000fe20007ffe0ff */
[----:B------:R-:W-:Y:S01]  /*0c80*/  IMAD.SHL.U32 R131, R21, 0x4, RZ ;  /* 0x0000000415837824 */ /* 0x000fe200078e00ff */
[----:B------:R-:W-:Y:S02]  /*0c90*/  LOP3.LUT R6, R6, 0xfffffff8, RZ, 0xc0, !PT ;  /* 0xfffffff806067812 */ /* 0x000fe400078ec0ff */
[----:B------:R-:W-:Y:S01]  /*0ca0*/  LOP3.LUT R8, R8, 0xfffffff8, RZ, 0xc0, !PT ;  /* 0xfffffff808087812 */ /* 0x000fe200078ec0ff */
[----:B------:R-:W-:Y:S01]  /*0cb0*/  IMAD.SHL.U32 R125, R25, 0x4, RZ ;  /* 0x00000004197d7824 */ /* 0x000fe200078e00ff */
[----:B------:R-:W-:Y:S01]  /*0cc0*/  LOP3.LUT R12, R12, 0xfffffff8, RZ, 0xc0, !PT ;  /* 0xfffffff80c0c7812 */ /* 0x000fe200078ec0ff */
[----:B------:R-:W-:Y:S01]  /*0cd0*/  IMAD.IADD R137, R137, 0x1, -R6 ;  /* 0x0000000189897824 */ /* 0x000fe200078e0a06 */
        /* <DEDUP_REMOVED lines=22> */
[----:B------:R-:W-:Y:S01]  /*0e40*/  SHF.R.S32.HI R7, RZ, 0x1f, R144 ;  /* 0x0000001fff077819 */ /* 0x000fe20000011490 */
[----:B------:R-:W-:Y:S01]  /*0e50*/  IMAD.IADD R129, R129, 0x1, -R6 ;  /* 0x0000000181817824 */ /* 0x000fe200078e0a06 */
[----:B------:R-:W-:Y:S01]  /*0e60*/  LOP3.LUT R12, R12, 0xfffffff8, RZ, 0xc0, !PT ;  /* 0xfffffff80c0c7812 */ /* 0x000fe200078ec0ff */
[----:B------:R-:W-:Y:S01]  /*0e70*/  IMAD.IADD R127, R127, 0x1, -R8 ;  /* 0x000000017f7f7824 */ /* 0x000fe200078e0a08 */
[----:B------:R-:W-:-:S02]  /*0e80*/  LOP3.LUT R10, R10, 0xfffffff8, RZ, 0xc0, !PT ;  /* 0xfffffff80a0a7812 */ /* 0x000fc400078ec0ff */
[----:B------:R-:W-:Y:S01]  /*0e90*/  LEA.HI R7, R7, R144, RZ, 0x3 ;  /* 0x0000009007077211 */ /* 0x000fe200078f18ff */
[----:B------:R-:W-:Y:S01]  /*0ea0*/  IMAD.IADD R131, R131, 0x1, -R12 ;  /* 0x0000000183837824 */ /* 0x000fe200078e0a0c */
[----:B------:R-:W-:Y:S01]  /*0eb0*/  SHF.R.S32.HI R6, RZ, 0x1f, R121 ;  /* 0x0000001fff067819 */ /* 0x000fe20000011479 */
[----:B------:R-:W-:Y:S01]  /*0ec0*/  IMAD.IADD R125, R125, 0x1, -R10 ;  /* 0x000000017d7d7824 */ /* 0x000fe200078e0a0a */
[----:B------:R-:W-:Y:S02]  /*0ed0*/  SHF.R.S32.HI R8, RZ, 0x1f, R119 ;  /* 0x0000001fff087819 */ /* 0x000fe40000011477 */
[----:B------:R-:W-:Y:S02]  /*0ee0*/  SHF.R.S32.HI R12, RZ, 0x1f, R123 ;  /* 0x0000001fff0c7819 */ /* 0x000fe4000001147b */
[----:B------:R-:W-:Y:S02]  /*0ef0*/  SHF.R.S32.HI R10, RZ, 0x1f, R117 ;  /* 0x0000001fff0a7819 */ /* 0x000fe40000011475 */
[----:B------:R-:W-:-:S02]  /*0f00*/  LOP3.LUT R7, R7, 0xfffffff8, RZ, 0xc0, !PT ;  /* 0xfffffff807077812 */ /* 0x000fc400078ec0ff */
[----:B------:R-:W-:Y:S02]  /*0f10*/  LEA.HI R6, R6, R121, RZ, 0x3 ;  /* 0x0000007906067211 */ /* 0x000fe400078f18ff */
[C---:B------:R-:W-:Y:S01]  /*0f20*/  IADD3 R31, R147.reuse, 0x22, RZ ;  /* 0x00000022931f7810 */ /* 0x040fe20007ffe0ff */
[----:B------:R-:W-:Y:S01]  /*0f30*/  IMAD.IADD R144, R144, 0x1, -R7 ;  /* 0x0000000190907824 */ /* 0x000fe200078e0a07 */
[----:B------:R-:W-:Y:S02]  /*0f40*/  LEA.HI R8, R8, R119, RZ, 0x3 ;  /* 0x0000007708087211 */ /* 0x000fe400078f18ff */
[----:B------:R-:W-:Y:S01]  /*0f50*/  IADD3 R32, R147, 0x24, RZ ;  /* 0x0000002493207810 */ /* 0x000fe20007ffe0ff */
[----:B------:R-:W-:Y:S01]  /*0f60*/  IMAD.SHL.U32 R113, R31, 0x4, RZ ;  /* 0x000000041f717824 */ /* 0x000fe200078e00ff */
[----:B------:R-:W-:Y:S02]  /*0f70*/  LEA.HI R12, R12, R123, RZ, 0x3 ;  /* 0x0000007b0c0c7211 */ /* 0x000fe400078f18ff */
[----:B------:R-:W-:Y:S01]  /*0f80*/  IADD3 R30, R147, 0x20, RZ ;  /* 0x00000020931e7810 */ /* 0x000fe20007ffe0ff */
[----:B------:R-:W-:Y:S01]  /*0f90*/  IMAD.SHL.U32 R7, R32, 0x4, RZ ;  /* 0x0000000420077824 */ /* 0x000fe200078e00ff */
[----:B------:R-:W-:-:S02]  /*0fa0*/  LEA.HI R10, R10, R117, RZ, 0x3 ;  /* 0x000000750a0a7211 */ /* 0x000fc400078f18ff */
        /* <DEDUP_REMOVED lines=16> */
[----:B------:R-:W-:Y:S02]  /*10b0*/  LEA.HI R8, R8, R7, RZ, 0x3 ;  /* 0x0000000708087211 */ /* 0x000fe400078f18ff */
[----:B------:R-:W-:Y:S02]  /*10c0*/  LEA.HI R12, R12, R115, RZ, 0x3 ;  /* 0x000000730c0c7211 */ /* 0x000fe400078f18ff */
[----:B------:R-:W-:Y:S02]  /*10d0*/  IADD3 R34, R147, 0x28, RZ ;  /* 0x0000002893227810 */ /* 0x000fe40007ffe0ff */
[----:B------:R-:W-:-:S02]  /*10e0*/  LEA.HI R10, R10, R9, RZ, 0x3 ;  /* 0x000000090a0a7211 */ /* 0x000fc400078f18ff */
[----:B------:R-:W-:Y:S01]  /*10f0*/  LOP3.LUT R6, R6, 0xfffffff8, RZ, 0xc0, !PT ;  /* 0xfffffff806067812 */ /* 0x000fe200078ec0ff */
[----:B------:R-:W-:Y:S01]  /*1100*/  IMAD.SHL.U32 R11, R34, 0x4, RZ ;  /* 0x00000004220b7824 */ /* 0x000fe200078e00ff */
[----:B------:R-:W-:Y:S02]  /*1110*/  LOP3.LUT R8, R8, 0xfffffff8, RZ, 0xc0, !PT ;  /* 0xfffffff808087812 */ /* 0x000fe400078ec0ff */
[----:B------:R-:W-:Y:S01]  /*1120*/  LOP3.LUT R12, R12, 0xfffffff8, RZ, 0xc0, !PT ;  /* 0xfffffff80c0c7812 */ /* 0x000fe200078ec0ff */
[----:B------:R-:W-:Y:S01]  /*1130*/  IMAD.IADD R113, R113, 0x1, -R6 ;  /* 0x0000000171717824 */ /* 0x000fe200078e0a06 */
[----:B------:R-:W-:Y:S01]  /*1140*/  LOP3.LUT R10, R10, 0xfffffff8, RZ, 0xc0, !PT ;  /* 0xfffffff80a0a7812 */ /* 0x000fe200078ec0ff */
[----:B------:R-:W-:Y:S01]  /*1150*/  IMAD.IADD R6, R7, 0x1, -R8 ;  /* 0x0000000107067824 */ /* 0x000fe200078e0a08 */
[----:B------:R-:W-:Y:S01]  /*1160*/  IADD3 R35, R147, 0x2a, RZ ;  /* 0x0000002a93237810 */ /* 0x000fe20007ffe0ff */
[----:B------:R-:W-:Y:S01]  /*1170*/  IMAD.IADD R115, R115, 0x1, -R12 ;  /* 0x0000000173737824 */ /* 0x000fe200078e0a0c */
[----:B------:R-:W-:Y:S01]  /*1180*/  IADD3 R36, R147, 0x2c, RZ ;  /* 0x0000002c93247810 */ /* 0x000fe20007ffe0ff */
[----:B------:R-:W-:Y:S01]  /*1190*/  IMAD.IADD R7, R9, 0x1, -R10 ;  /* 0x0000000109077824 */ /* 0x000fe200078e0a0a */
[----:B------:R-:W-:Y:S01]  /*11a0*/  IADD3 R37, R147, 0x2e, RZ ;  /* 0x0000002e93257810 */ /* 0x000fe20007ffe0ff */
        /* <DEDUP_REMOVED lines=66> */
[C---:B------:R-:W-:Y:S01]  /*15d0*/  IADD3 R154, P0, R12.reuse, R155, RZ ;  /* 0x0000009b0c9a7210 */ /* 0x040fe20007f1e0ff */
[----:B------:R-:W-:Y:S01]  /*15e0*/  IMAD.IADD R11, R39, 0x1, -R40 ;  /* 0x00000001270b7824 */ /* 0x000fe200078e0a28 */
[----:B------:R-:W-:Y:S01]  /*15f0*/  LOP3.LUT R128, R21, 0xffffff80, RZ, 0xc0, !PT ;  /* 0xffffff8015807812 */ /* 0x000fe200078ec0ff */
[----:B------:R-:W-:Y:S01]  /*1600*/  IMAD R21, R151, 0x10, R22 ;  /* 0x0000001097157824 */ /* 0x000fe200078e0216 */
[----:B------:R-:W-:Y:S01]  /*1610*/  LEA.HI.X.SX32 R155, R12, R41, 0x1, P0 ;  /* 0x000000290c9b7211 */ /* 0x000fe200000f0eff */
[----:B------:R-:W-:Y:S01]  /*1620*/  IMAD.MOV.U32 R12, RZ, RZ, c[0x0][0x1ac] ;  /* 0x00006b00ff0c7624 */ /* 0x000fe200078e00ff */
[----:B------:R-:W-:Y:S01]  /*1630*/  LOP3.LUT R142, R14, 0xffffff80, RZ, 0xc0, !PT ;  /* 0xffffff800e8e7812 */ /* 0x000fe200078ec0ff */
[----:B------:R-:W-:Y:S01]  /*1640*/  IMAD.MOV.U32 R13, RZ, RZ, R151 ;  /* 0x000000ffff0d7224 */ /* 0x000fe200078e0097 */
        /* <DEDUP_REMOVED lines=45> */
[----:B------:R-:W-:Y:S02]  /*1920*/  IADD3 R57, -R150, 0x1, R21 ;  /* 0x0000000196397810 */ /* 0x000fe40007ffe115 */
[----:B------:R-:W-:Y:S02]  /*1930*/  LEA R58, R21, 0x1a0, 0x2 ;  /* 0x000001a0153a7811 */ /* 0x000fe400078e10ff */
        /* <DEDUP_REMOVED lines=23> */
.L_x_18116:
[----:B------:R-:W2:Y:S01]  /*1ab0*/  LDG.E.CONSTANT R41, [R2.64] ;  /* 0x0000000a02297981 */ /* 0x000ea2000c1e9900 */
[----:B------:R-:W-:Y:S01]  /*1ac0*/  IMAD R152, R147, 0xc0, RZ ;  /* 0x000000c093987824 */ /* 0x000fe200078e02ff */
        /* <DEDUP_REMOVED lines=10> */
[----:B------:R-:W-:-:S04]  /*1b70*/  LEA R80, P1, R42, c[0x0][0x170], 0x1 ;  /* 0x00005c002a507a11 */ /* 0x000fc800078208ff */
[----:B------:R-:W2:Y:S01]  /*1b80*/  LDG.E.64.CONSTANT R78, [R78.64] ;  /* 0x0000000a4e4e7981 */ /* 0x000ea2000c1e9b00 */
[----:B------:R-:W-:-:S04]  /*1b90*/  LEA.HI.X.SX32 R41, R144, R153, 0x1, P0 ;  /* 0x0000009990297211 */ /* 0x000fc800000f0eff */
[----:B------:R-:W-:-:S06]  /*1ba0*/  LEA.HI.X R81, R42, c[0x0][0x174], R41, 0x1, P1 ;  /* 0x00005d002a517a11 */ /* 0x000fcc00008f0c29 */
[----:B------:R-:W3:Y:S01]  /*1bb0*/  LDG.E.64.CONSTANT R80, [R80.64] ;  /* 0x0000000a50507981 */ /* 0x000ee2000c1e9b00 */
[----:B------:R-:W-:-:S04]  /*1bc0*/  IADD3 R40, P0, P1, R143, R156, R140 ;  /* 0x0000009c8f287210 */ /* 0x000fc8000791e08c */
[----:B------:R-:W-:Y:S02]  /*1bd0*/  LEA R76, P2, R40, c[0x0][0x170], 0x1 ;  /* 0x00005c00284c7a11 */ /* 0x000fe400078408ff */
[----:B------:R-:W-:-:S04]  /*1be0*/  IADD3.X R41, R60, R153, R23, P0, P1 ;  /* 0x000000993c297210 */ /* 0x000fc800007e2417 */
[----:B------:R-:W-:-:S06]  /*1bf0*/  LEA.HI.X R77, R40, c[0x0][0x174], R41, 0x1, P2 ;  /* 0x00005d00284d7a11 */ /* 0x000fcc00010f0c29 */
[----:B------:R-:W4:Y:S01]  /*1c00*/  LDG.E.64.CONSTANT R76, [R76.64] ;  /* 0x0000000a4c4c7981 */ /* 0x000f22000c1e9b00 */
[----:B------:R-:W-:-:S04]  /*1c10*/  IADD3 R40, P0, P1, R141, R156, R138 ;  /* 0x0000009c8d287210 */ /* 0x000fc8000791e08a */
[----:B------:R-:W-:Y:S02]  /*1c20*/  LEA R74, P2, R40, c[0x0][0x170], 0x1 ;  /* 0x00005c00284a7a11 */ /* 0x000fe400078408ff */
[----:B------:R-:W-:-:S04]  /*1c30*/  IADD3.X R41, R61, R153, R24, P0, P1 ;  /* 0x000000993d297210 */ /* 0x000fc800007e2418 */
[----:B------:R-:W-:Y:S02]  /*1c40*/  LEA.HI.X R75, R40, c[0x0][0x174], R41, 0x1, P2 ;  /* 0x00005d00284b7a11 */ /* 0x000fe400010f0c29 */
[----:B------:R-:W-:-:S04]  /*1c50*/  IADD3 R40, P0, P1, R139, R156, R136 ;  /* 0x0000009c8b287210 */ /* 0x000fc8000791e088 */
[----:B------:R-:W4:Y:S01]  /*1c60*/  LDG.E.64.CONSTANT R74, [R74.64] ;  /* 0x0000000a4a4a7981 */ /* 0x000f22000c1e9b00 */
[----:B------:R-:W-:Y:S02]  /*1c70*/  LEA R72, P2, R40, c[0x0][0x170], 0x1 ;  /* 0x00005c0028487a11 */ /* 0x000fe400078408ff */
[----:B------:R-:W-:-:S04]  /*1c80*/  IADD3.X R41, R62, R153, R25, P0, P1 ;  /* 0x000000993e297210 */ /* 0x000fc800007e2419 */
[----:B------:R-:W-:Y:S02]  /*1c90*/  LEA.HI.X R73, R40, c[0x0][0x174], R41, 0x1, P2 ;  /* 0x00005d0028497a11 */ /* 0x000fe400010f0c29 */
[----:B------:R-:W-:-:S04]  /*1ca0*/  IADD3 R40, P0, P1, R137, R156, R134 ;  /* 0x0000009c89287210 */ /* 0x000fc8000791e086 */
[----:B------:R-:W4:Y:S01]  /*1cb0*/  LDG.E.64.CONSTANT R72, [R72.64] ;  /* 0x0000000a48487981 */ /* 0x000f22000c1e9b00 */
[----:B------:R-:W-:Y:S02]  /*1cc0*/  LEA R70, P2, R40, c[0x0][0x170], 0x1 ;  /* 0x00005c0028467a11 */ /* 0x000fe400078408ff */
[----:B------:R-:W-:-:S04]  /*1cd0*/  IADD3.X R41, R63, R153, R26, P0, P1 ;  /* 0x000000993f297210 */ /* 0x000fc800007e241a */
[----:B------:R-:W-:-:S06]  /*1ce0*/  LEA.HI.X R71, R40, c[0x0][0x174], R41, 0x1, P2 ;  /* 0x00005d0028477a11 */ /* 0x000fcc00010f0c29 */
[----:B------:R-:W4:Y:S01]  /*1cf0*/  LDG.E.64.CONSTANT R70, [R70.64] ;  /* 0x0000000a46467981 */ /* 0x000f22000c1e9b00 */
        /* <DEDUP_REMOVED lines=14> */
[----:B------:R-:W0:Y:S04]  /*1de0*/  LDS.128 R40, [R152] ;  /* 0x0000000098287984 */ /* 0x000e280000000c00 */
[----:B------:R-:W4:Y:S01]  /*1df0*/  LDG.E.64.CONSTANT R96, [R96.64] ;  /* 0x0000000a60607981 */ /* 0x000f22000c1e9b00 */
[----:B------:R-:W-:-:S04]  /*1e00*/  IADD3 R44, P0, P1, R129, R156, R126 ;  /* 0x0000009c812c7210 */ /* 0x000fc8000791e07e */
[----:B------:R-:W-:Y:S02]  /*1e10*/  LEA R50, P2, R44, c[0x0][0x170], 0x1 ;  /* 0x00005c002c327a11 */ /* 0x000fe400078408ff */
[----:B------:R-:W-:-:S04]  /*1e20*/  IADD3.X R45, R67, R153, R30, P0, P1 ;  /* 0x00000099432d7210 */ /* 0x000fc800007e241e */
[----:B------:R-:W-:Y:S02]  /*1e30*/  LEA.HI.X R51, R44, c[0x0][0x174], R45, 0x1, P2 ;  /* 0x00005d002c337a11 */ /* 0x000fe400010f0c2d */
[----:B------:R-:W1:Y:S04]  /*1e40*/  LDS.128 R44, [R152+0x10] ;  /* 0x00001000982c7984 */ /* 0x000e680000000c00 */
[----:B------:R-:W4:Y:S01]  /*1e50*/  LDG.E.64.CONSTANT R50, [R50.64] ;  /* 0x0000000a32327981 */ /* 0x000f22000c1e9b00 */
[----:B------:R-:W-:Y:S01]  /*1e60*/  IADD3 R86, P0, P1, R127, R156, R124 ;  /* 0x0000009c7f567210 */ /* 0x000fe2000791e07c */
[----:B0-----:R-:W-:Y:S02]  /*1e70*/  HADD2.F32 R48, -RZ, R42.H0_H0 ;  /* 0x2000002aff307230 */ /* 0x001fe40000004100 */
[----:B------:R-:W-:-:S02]  /*1e80*/  HADD2.F32 R82, -RZ, R40.H0_H0 ;  /* 0x20000028ff527230 */ /* 0x000fc40000004100 */
[----:B------:R-:W-:Y:S02]  /*1e90*/  HADD2.F32 R42, -RZ, R42.H1_H1 ;  /* 0x3000002aff2a7230 */ /* 0x000fe40000004100 */
[--C-:B--2---:R-:W-:Y:S02]  /*1ea0*/  HADD2.F32 R49, -RZ, R78.reuse.H0_H0 ;  /* 0x2000004eff317230 */ /* 0x104fe40000004100 */
[----:B------:R-:W-:-:S03]  /*1eb0*/  HADD2.F32 R85, -RZ, R78.H1_H1 ;  /* 0x3000004eff557230 */ /* 0x000fc60000004100 */
[----:B------:R-:W-:Y:S01]  /*1ec0*/  FMUL.FTZ R84, R48, R49 ;  /* 0x0000003130547220 */ /* 0x000fe20000410000 */
[----:B------:R-:W-:Y:S01]  /*1ed0*/  LEA R48, P2, R86, c[0x0][0x170], 0x1 ;  /* 0x00005c0056307a11 */ /* 0x000fe200078408ff */
[----:B------:R-:W-:Y:S01]  /*1ee0*/  FMUL.FTZ R42, R42, R85 ;  /* 0x000000552a2a7220 */ /* 0x000fe20000410000 */
[----:B------:R-:W-:Y:S01]  /*1ef0*/  IADD3.X R49, R98, R153, R31, P0, P1 ;  /* 0x0000009962317210 */ /* 0x000fe200007e241f */
[----:B---3--:R-:W-:-:S03]  /*1f00*/  HADD2.F32 R83, -RZ, R80.H0_H0 ;  /* 0x20000050ff537230 */ /* 0x008fc60000004100 */
[----:B------:R-:W-:Y:S02]  /*1f10*/  LEA.HI.X R49, R86, c[0x0][0x174], R49, 0x1, P2 ;  /* 0x00005d0056317a11 */ /* 0x000fe400010f0c31 */
[----:B------:R-:W-:Y:S01]  /*1f20*/  IADD3 R86, P0, P1, R125, R156, R122 ;  /* 0x0000009c7d567210 */ /* 0x000fe2000791e07a */
[----:B------:R-:W-:Y:S01]  /*1f30*/  FFMA.FTZ R78, R82, R83, R84 ;  /* 0x00000053524e7223 */ /* 0x000fe20000010054 */
[----:B------:R-:W-:Y:S02]  /*1f40*/  HADD2.F32 R82, -RZ, R43.H0_H0 ;  /* 0x2000002bff527230 */ /* 0x000fe40000004100 */
[----:B------:R-:W2:Y:S01]  /*1f50*/  LDG.E.64.CONSTANT R48, [R48.64] ;  /* 0x0000000a30307981 */ /* 0x000ea2000c1e9b00 */
[----:B------:R-:W-:Y:S01]  /*1f60*/  HADD2.F32 R83, -RZ, R79.H0_H0 ;  /* 0x2000004fff537230 */ /* 0x000fe20000004100 */
[----:B------:R-:W-:Y:S02]  /*1f70*/  LEA R92, P2, R86, c[0x0][0x170], 0x1 ;  /* 0x00005c00565c7a11 */ /* 0x000fe400078408ff */
[----:B------:R-:W-:-:S02]  /*1f80*/  IADD3.X R85, R99, R153, R32, P0, P1 ;  /* 0x0000009963557210 */ /* 0x000fc400007e2420 */
[----:B------:R-:W-:Y:S01]  /*1f90*/  FMUL.FTZ R84, R82, R83 ;  /* 0x0000005352547220 */ /* 0x000fe20000410000 */
[----:B------:R-:W-:Y:S02]  /*1fa0*/  HADD2.F32 R83, -RZ, R79.H1_H1 ;  /* 0x3000004fff537230 */ /* 0x000fe40000004100 */
[----:B------:R-:W-:Y:S02]  /*1fb0*/  HADD2.F32 R82, -RZ, R43.H1_H1 ;  /* 0x3000002bff527230 */ /* 0x000fe40000004100 */
[----:B------:R-:W-:Y:S02]  /*1fc0*/  HADD2.F32 R43, -RZ, R40.H1_H1 ;  /* 0x30000028ff2b7230 */ /* 0x000fe40000004100 */
[--C-:B------:R-:W-:Y:S01]  /*1fd0*/  HADD2.F32 R40, -RZ, R41.reuse.H0_H0 ;  /* 0x20000029ff287230 */ /* 0x100fe20000004100 */
[----:B------:R-:W-:Y:S01]  /*1fe0*/  FMUL.FTZ R83, R82, R83 ;  /* 0x0000005352537220 */ /* 0x000fe20000410000 */
[----:B------:R-:W-:Y:S01]  /*1ff0*/  HADD2.F32 R79, -RZ, R41.H1_H1 ;  /* 0x30000029ff4f7230 */ /* 0x000fe20000004100 */
[----:B------:R-:W-:Y:S01]  /*2000*/  LEA.HI.X R93, R86, c[0x0][0x174], R85, 0x1, P2 ;  /* 0x00005d00565d7a11 */ /* 0x000fe200010f0c55 */
[----:B------:R-:W-:-:S02]  /*2010*/  HADD2.F32 R80, -RZ, R80.H1_H1 ;  /* 0x30000050ff507230 */ /* 0x000fc40000004100 */
[--C-:B------:R-:W-:Y:S02]  /*2020*/  HADD2.F32 R41, -RZ, R81.reuse.H0_H0 ;  /* 0x20000051ff297230 */ /* 0x100fe40000004100 */
[----:B------:R-:W-:Y:S01]  /*2030*/  HADD2.F32 R82, -RZ, R81.H1_H1 ;  /* 0x30000051ff527230 */ /* 0x000fe20000004100 */
[----:B------:R-:W3:Y:S01]  /*2040*/  LDG.E.64.CONSTANT R92, [R92.64] ;  /* 0x0000000a5c5c7981 */ /* 0x000ee2000c1e9b00 */
[----:B-1----:R-:W-:Y:S02]  /*2050*/  HADD2.F32 R81, -RZ, R44.H0_H0 ;  /* 0x2000002cff517230 */ /* 0x002fe40000004100 */
[----:B----4-:R-:W-:Y:S01]  /*2060*/  HADD2.F32 R85, -RZ, R76.H0_H0 ;  /* 0x2000004cff557230 */ /* 0x010fe20000004100 */
[----:B------:R-:W-:Y:S02]  /*2070*/  FFMA.FTZ R80, R43, R80, R42 ;  /* 0x000000502b507223 */ /* 0x000fe4000001002a */
[----:B------:R-:W-:Y:S02]  /*2080*/  FFMA.FTZ R84, R40, R41, R84 ;  /* 0x0000002928547223 */ /* 0x000fe40000010054 */
[----:B------:R-:W0:Y:S01]  /*2090*/  LDS.128 R40, [R152+0x20] ;  /* 0x0000200098287984 */ /* 0x000e220000000c00 */
[----:B------:R-:W-:Y:S01]  /*20a0*/  FFMA.FTZ R85, R81, R85, R78 ;  /* 0x0000005551557223 */ /* 0x000fe2000001004e */
[----:B------:R-:W-:-:S02]  /*20b0*/  HADD2.F32 R81, -RZ, R44.H1_H1 ;  /* 0x3000002cff517230 */ /* 0x000fc40000004100 */
[----:B------:R-:W-:Y:S01]  /*20c0*/  HADD2.F32 R76, -RZ, R76.H1_H1 ;  /* 0x3000004cff4c7230 */ /* 0x000fe20000004100 */
[----:B------:R-:W-:-:S04]  /*20d0*/  FFMA.FTZ R79, R79, R82, R83 ;  /* 0x000000524f4f7223 */ /* 0x000fc80000010053 */
[----:B------:R-:W-:Y:S01]  /*20e0*/  FFMA.FTZ R76, R81, R76, R80 ;  /* 0x0000004c514c7223 */ /* 0x000fe20000010050 */
[----:B------:R-:W-:-:S04]  /*20f0*/  IADD3 R81, P0, P1, R123, R156, R120 ;  /* 0x0000009c7b517210 */ /* 0x000fc8000791e078 */
[----:B------:R-:W-:Y:S02]  /*2100*/  LEA R88, P2, R81, c[0x0][0x170], 0x1 ;  /* 0x00005c0051587a11 */ /* 0x000fe400078408ff */
[----:B------:R-:W-:-:S04]  /*2110*/  IADD3.X R82, R100, R153, R33, P0, P1 ;  /* 0x0000009964527210 */ /* 0x000fc800007e2421 */
[----:B------:R-:W-:Y:S01]  /*2120*/  LEA.HI.X R89, R81, c[0x0][0x174], R82, 0x1, P2 ;  /* 0x00005d0051597a11 */ /* 0x000fe200010f0c52 */
[----:B------:R-:W-:-:S05]  /*2130*/  HADD2.F32 R78, -RZ, R77.H0_H0 ;  /* 0x2000004dff4e7230 */ /* 0x000fca0000004100 */
[----:B------:R-:W4:Y:S01]  /*2140*/  LDG.E.64.CONSTANT R88, [R88.64] ;  /* 0x0000000a58587981 */ /* 0x000f22000c1e9b00 */
[----:B------:R-:W-:Y:S02]  /*2150*/  HADD2.F32 R83, -RZ, R45.H0_H0 ;  /* 0x2000002dff537230 */ /* 0x000fe40000004100 */
        /* <DEDUP_REMOVED lines=8> */
[----:B------:R-:W-:Y:S01]  /*21e0*/  IADD3 R80, P0, P1, R121, R156, R118 ;  /* 0x0000009c79507210 */ /* 0x000fe2000791e076 */
[----:B------:R-:W-:Y:S01]  /*21f0*/  HADD2.F32 R79, -RZ, R47.H0_H0 ;  /* 0x2000002fff4f7230 */ /* 0x000fe20000004100 */
[----:B------:R-:W-:Y:S01]  /*2200*/  FFMA.FTZ R78, R83, R78, R84 ;  /* 0x0000004e534e7223 */ /* 0x000fe20000010054 */
[----:B------:R-:W-:Y:S01]  /*2210*/  HADD2.F32 R46, -RZ, R75.H0_H0 ;  /* 0x2000004bff2e7230 */ /* 0x000fe20000004100 */
[----:B------:R-:W-:Y:S01]  /*2220*/  LEA R86, P2, R80, c[0x0][0x170], 0x1 ;  /* 0x00005c0050567a11 */ /* 0x000fe200078408ff */
[----:B------:R-:W-:Y:S01]  /*2230*/  FFMA.FTZ R74, R77, R74, R76 ;  /* 0x0000004a4d4a7223 */ /* 0x000fe2000001004c */
[----:B------:R-:W-:Y:S01]  /*2240*/  IADD3.X R81, R101, R153, R34, P0, P1 ;  /* 0x0000009965517210 */ /* 0x000fe200007e2422 */
[--C-:B0-----:R-:W-:Y:S01]  /*2250*/  HADD2.F32 R158, -RZ, R40.reuse.H0_H0 ;  /* 0x20000028ff9e7230 */ /* 0x101fe20000004100 */
[----:B------:R-:W-:Y:S01]  /*2260*/  FFMA.FTZ R46, R79, R46, R78 ;  /* 0x0000002e4f2e7223 */ /* 0x000fe2000001004e */
[----:B------:R-:W-:-:S02]  /*2270*/  HADD2.F32 R77, -RZ, R40.H1_H1 ;  /* 0x30000028ff4d7230 */ /* 0x000fc40000004100 */
[--C-:B------:R-:W-:Y:S01]  /*2280*/  HADD2.F32 R40, -RZ, R72.reuse.H0_H0 ;  /* 0x20000048ff287230 */ /* 0x100fe20000004100 */
[----:B------:R-:W-:Y:S01]  /*2290*/  LEA.HI.X R87, R80, c[0x0][0x174], R81, 0x1, P2 ;  /* 0x00005d0050577a11 */ /* 0x000fe200010f0c51 */
[----:B------:R-:W-:Y:S02]  /*22a0*/  HADD2.F32 R47, -RZ, R47.H1_H1 ;  /* 0x3000002fff2f7230 */ /* 0x000fe40000004100 */
[----:B------:R-:W-:Y:S02]  /*22b0*/  HADD2.F32 R75, -RZ, R75.H1_H1 ;  /* 0x3000004bff4b7230 */ /* 0x000fe40000004100 */
[----:B------:R-:W-:Y:S02]  /*22c0*/  HADD2.F32 R79, -RZ, R41.H0_H0 ;  /* 0x20000029ff4f7230 */ /* 0x000fe40000004100 */
[--C-:B------:R-:W-:Y:S02]  /*22d0*/  HADD2.F32 R76, -RZ, R73.reuse.H0_H0 ;  /* 0x20000049ff4c7230 */ /* 0x100fe40000004100 */
[----:B------:R-:W-:Y:S01]  /*22e0*/  HADD2.F32 R72, -RZ, R72.H1_H1 ;  /* 0x30000048ff487230 */ /* 0x000fe20000004100 */
[----:B------:R-:W-:Y:S01]  /*22f0*/  FFMA.FTZ R158, R158, R40, R45 ;  /* 0x000000289e9e7223 */ /* 0x000fe2000001002d */
[----:B------:R-:W-:Y:S01]  /*2300*/  IADD3 R78, P0, P1, R119, R156, R116 ;  /* 0x0000009c774e7210 */ /* 0x000fe2000791e074 */
[----:B------:R-:W-:Y:S01]  /*2310*/  FFMA.FTZ R75, R47, R75, R44 ;  /* 0x0000004b2f4b7223 */ /* 0x000fe2000001002c */
[----:B------:R-:W4:Y:S01]  /*2320*/  LDG.E.64.CONSTANT R86, [R86.64] ;  /* 0x0000000a56567981 */ /* 0x000f22000c1e9b00 */
[----:B------:R-:W-:Y:S01]  /*2330*/  FFMA.FTZ R40, R79, R76, R46 ;  /* 0x0000004c4f287223 */ /* 0x000fe2000001002e */
[----:B------:R-:W-:Y:S01]  /*2340*/  HADD2.F32 R73, -RZ, R73.H1_H1 ;  /* 0x30000049ff497230 */ /* 0x000fe20000004100 */
[----:B------:R-:W-:Y:S01]  /*2350*/  FFMA.FTZ R72, R77, R72, R74 ;  /* 0x000000484d487223 */ /* 0x000fe2000001004a */
[----:B------:R-:W0:Y:S01]  /*2360*/  LDS.128 R44, [R152+0x30] ;  /* 0x00003000982c7984 */ /* 0x000e220000000c00 */
[----:B------:R-:W-:Y:S01]  /*2370*/  HADD2.F32 R74, -RZ, R41.H1_H1 ;  /* 0x30000029ff4a7230 */ /* 0x000fe20000004100 */
[----:B------:R-:W-:-:S02]  /*2380*/  LEA R90, P2, R78, c[0x0][0x170], 0x1 ;  /* 0x00005c004e5a7a11 */ /* 0x000fc400078408ff */
[----:B------:R-:W-:Y:S02]  /*2390*/  IADD3.X R77, R102, R153, R35, P0, P1 ;  /* 0x00000099664d7210 */ /* 0x000fe400007e2423 */
[----:B------:R-:W-:Y:S01]  /*23a0*/  IADD3 R76, P0, P1, R117, R156, R114 ;  /* 0x0000009c754c7210 */ /* 0x000fe2000791e072 */
[----:B------:R-:W-:Y:S01]  /*23b0*/  FFMA.FTZ R41, R74, R73, R75 ;  /* 0x000000494a297223 */ /* 0x000fe2000001004b */
[----:B------:R-:W-:Y:S02]  /*23c0*/  LEA.HI.X R91, R78, c[0x0][0x174], R77, 0x1, P2 ;  /* 0x00005d004e5b7a11 */ /* 0x000fe400010f0c4d */
[C---:B------:R-:W-:Y:S02]  /*23d0*/  LEA R84, P2, R76.reuse, c[0x0][0x170], 0x1 ;  /* 0x00005c004c547a11 */ /* 0x040fe400078408ff */
[----:B------:R-:W-:Y:S01]  /*23e0*/  IADD3.X R75, R103, R153, R36, P0, P1 ;  /* 0x00000099674b7210 */ /* 0x000fe200007e2424 */
[----:B------:R-:W-:Y:S01]  /*23f0*/  HADD2.F32 R73, -RZ, R42.H0_H0 ;  /* 0x2000002aff497230 */ /* 0x000fe20000004100 */
[----:B------:R-:W4:Y:S01]  /*2400*/  LDG.E.64.CONSTANT R90, [R90.64] ;  /* 0x0000000a5a5a7981 */ /* 0x000f22000c1e9b00 */
[----:B------:R-:W-:Y:S01]  /*2410*/  HADD2.F32 R74, -RZ, R70.H0_H0 ;  /* 0x20000046ff4a7230 */ /* 0x000fe20000004100 */
[----:B------:R-:W-:-:S02]  /*2420*/  LEA.HI.X R85, R76, c[0x0][0x174], R75, 0x1, P2 ;  /* 0x00005d004c557a11 */ /* 0x000fc400010f0c4b */
[----:B------:R-:W-:Y:S01]  /*2430*/  IADD3 R75, P0, P1, R115, R156, R112 ;  /* 0x0000009c734b7210 */ /* 0x000fe2000791e070 */
[----:B------:R-:W-:Y:S01]  /*2440*/  HADD2.F32 R70, -RZ, R70.H1_H1 ;  /* 0x30000046ff467230 */ /* 0x000fe20000004100 */
[----:B------:R-:W-:Y:S01]  /*2450*/  FFMA.FTZ R158, R73, R74, R158 ;  /* 0x0000004a499e7223 */ /* 0x000fe2000001009e */
[----:B------:R-:W-:Y:S01]  /*2460*/  HADD2.F32 R73, -RZ, R42.H1_H1 ;  /* 0x3000002aff497230 */ /* 0x000fe20000004100 */
[----:B------:R-:W-:Y:S01]  /*2470*/  LEA R80, P2, R75, c[0x0][0x170], 0x1 ;  /* 0x00005c004b507a11 */ /* 0x000fe200078408ff */
[----:B------:R-:W4:Y:S01]  /*2480*/  LDG.E.64.CONSTANT R84, [R84.64] ;  /* 0x0000000a54547981 */ /* 0x000f22000c1e9b00 */
[----:B------:R-:W-:Y:S02]  /*2490*/  IADD3.X R42, R104, R153, R37, P0, P1 ;  /* 0x00000099682a7210 */ /* 0x000fe400007e2425 */
[----:B------:R-:W-:Y:S01]  /*24a0*/  FFMA.FTZ R72, R73, R70, R72 ;  /* 0x0000004649487223 */ /* 0x000fe20000010048 */
[--C-:B------:R-:W-:Y:S01]  /*24b0*/  HADD2.F32 R73, -RZ, R43.reuse.H0_H0 ;  /* 0x2000002bff497230 */ /* 0x100fe20000004100 */
[----:B------:R-:W-:Y:S01]  /*24c0*/  LEA.HI.X R81, R75, c[0x0][0x174], R42, 0x1, P2 ;  /* 0x00005d004b517a11 */ /* 0x000fe200010f0c2a */
[----:B------:R-:W-:-:S02]  /*24d0*/  HADD2.F32 R42, -RZ, R43.H1_H1 ;  /* 0x3000002bff2a7230 */ /* 0x000fc40000004100 */
[--C-:B------:R-:W-:Y:S02]  /*24e0*/  HADD2.F32 R43, -RZ, R71.reuse.H0_H0 ;  /* 0x20000047ff2b7230 */ /* 0x100fe40000004100 */
[----:B------:R-:W-:Y:S01]  /*24f0*/  HADD2.F32 R71, -RZ, R71.H1_H1 ;  /* 0x30000047ff477230 */ /* 0x000fe20000004100 */
[----:B------:R-:W-:Y:S01]  /*2500*/  IADD3 R70, P0, P1, R113, R156, R14 ;  /* 0x0000009c71467210 */ /* 0x000fe2000791e00e */
[----:B------:R-:W4:Y:S03]  /*2510*/  LDG.E.64.CONSTANT R80, [R80.64] ;  /* 0x0000000a50507981 */ /* 0x000f26000c1e9b00 */
[----:B------:R-:W-:Y:S01]  /*2520*/  FFMA.FTZ R42, R42, R71, R41 ;  /* 0x000000472a2a7223 */ /* 0x000fe20000010029 */
[----:B------:R-:W-:Y:S02]  /*2530*/  LEA R82, P2, R70, c[0x0][0x170], 0x1 ;  /* 0x00005c0046527a11 */ /* 0x000fe400078408ff */
[----:B------:R-:W-:-:S04]  /*2540*/  IADD3.X R71, R105, R153, R38, P0, P1 ;  /* 0x0000009969477210 */ /* 0x000fc800007e2426 */
[----:B------:R-:W-:Y:S01]  /*2550*/  LEA.HI.X R83, R70, c[0x0][0x174], R71, 0x1, P2 ;  /* 0x00005d0046537a11 */ /* 0x000fe200010f0c47 */
[----:B------:R-:W-:Y:S01]  /*2560*/  FFMA.FTZ R43, R73, R43, R40 ;  /* 0x0000002b492b7223 */ /* 0x000fe20000010028 */
[----:B------:R-:W-:Y:S02]  /*2570*/  HADD2.F32 R40, -RZ, R68.H0_H0 ;  /* 0x20000044ff287230 */ /* 0x000fe40000004100 */
[----:B0-----:R-:W-:Y:S02]  /*2580*/  HADD2.F32 R157, -RZ, R44.H1_H1 ;  /* 0x3000002cff9d7230 */ /* 0x001fe40000004100 */
[----:B------:R-:W-:Y:S01]  /*2590*/  HADD2.F32 R68, -RZ, R68.H1_H1 ;  /* 0x30000044ff447230 */ /* 0x000fe20000004100 */
[----:B------:R-:W4:Y:S01]  /*25a0*/  LDG.E.64.CONSTANT R82, [R82.64] ;  /* 0x0000000a52527981 */ /* 0x000f22000c1e9b00 */
[----:B------:R-:W-:Y:S02]  /*25b0*/  HADD2.F32 R41, -RZ, R44.H0_H0 ;  /* 0x2000002cff297230 */ /* 0x000fe40000004100 */
[----:B------:R-:W-:Y:S01]  /*25c0*/  HADD2.F32 R44, -RZ, R45.H0_H0 ;  /* 0x2000002dff2c7230 */ /* 0x000fe20000004100 */
[----:B------:R-:W-:Y:S01]  /*25d0*/  FFMA.FTZ R157, R157, R68, R72 ;  /* 0x000000449d9d7223 */ /* 0x000fe20000010048 */
[----:B------:R-:W-:Y:S01]  /*25e0*/  HADD2.F32 R68, -RZ, R69.H0_H0 ;  /* 0x20000045ff447230 */ /* 0x000fe20000004100 */
[----:B------:R-:W-:Y:S01]  /*25f0*/  FFMA.FTZ R158, R41, R40, R158 ;  /* 0x00000028299e7223 */ /* 0x000fe2000001009e */
[----:B------:R-:W-:Y:S01]  /*2600*/  IADD3 R41, P0, P1, R6, R156, R15 ;  /* 0x0000009c06297210 */ /* 0x000fe2000791e00f */
[----:B------:R-:W-:-:S02]  /*2610*/  HADD2.F32 R45, -RZ, R45.H1_H1 ;  /* 0x3000002dff2d7230 */ /* 0x000fc40000004100 */
[----:B------:R-:W-:Y:S01]  /*2620*/  FFMA.FTZ R44, R44, R68, R43 ;  /* 0x000000442c2c7223 */ /* 0x000fe2000001002b */
[----:B------:R-:W-:Y:S01]  /*2630*/  LEA R40, P2, R41, c[0x0][0x170], 0x1 ;  /* 0x00005c0029287a11 */ /* 0x000fe200078408ff */
[----:B------:R-:W-:Y:S01]  /*2640*/  HADD2.F32 R43, -RZ, R69.H1_H1 ;  /* 0x30000045ff2b7230 */ /* 0x000fe20000004100 */
[----:B------:R-:W-:Y:S02]  /*2650*/  IADD3.X R70, R106, R153, R39, P0, P1 ;  /* 0x000000996a467210 */ /* 0x000fe400007e2427 */
[-C--:B------:R-:W-:Y:S02]  /*2660*/  IADD3 R71, P0, P1, R7, R156.reuse, R16 ;  /* 0x0000009c07477210 */ /* 0x080fe4000791e010 */
[----:B------:R-:W-:Y:S01]  /*2670*/  LEA.HI.X R41, R41, c[0x0][0x174], R70, 0x1, P2 ;  /* 0x00005d0029297a11 */ /* 0x000fe200010f0c46 */
[----:B------:R-:W-:Y:S01]  /*2680*/  FFMA.FTZ R45, R45, R43, R42 ;  /* 0x0000002b2d2d7223 */ /* 0x000fe2000001002a */
[----:B------:R-:W-:Y:S02]  /*2690*/  LEA R70, P2, R71, c[0x0][0x170], 0x1 ;  /* 0x00005c0047467a11 */ /* 0x000fe400078408ff */
[----:B------:R-:W-:Y:S01]  /*26a0*/  IADD3.X R72, R107, R153, R52, P0, P1 ;  /* 0x000000996b487210 */ /* 0x000fe200007e2434 */
[----:B------:R0:W4:Y:S01]  /*26b0*/  LDG.E.64.CONSTANT R68, [R40.64] ;  /* 0x0000000a28447981 */ /* 0x000122000c1e9b00 */
[----:B------:R-:W-:-:S02]  /*26c0*/  IADD3 R42, P0, P1, R8, R156, R17 ;  /* 0x0000009c082a7210 */ /* 0x000fc4000791e011 */
[----:B------:R-:W-:Y:S02]  /*26d0*/  LEA.HI.X R71, R71, c[0x0][0x174], R72, 0x1, P2 ;  /* 0x00005d0047477a11 */ /* 0x000fe400010f0c48 */
[----:B------:R-:W-:Y:S02]  /*26e0*/  LEA R72, P2, R42, c[0x0][0x170], 0x1 ;  /* 0x00005c002a487a11 */ /* 0x000fe400078408ff */
[----:B------:R-:W-:Y:S02]  /*26f0*/  IADD3.X R43, R108, R153, R53, P0, P1 ;  /* 0x000000996c2b7210 */ /* 0x000fe400007e2435 */
[----:B------:R-:W4:Y:S02]  /*2700*/  LDG.E.64.CONSTANT R70, [R70.64] ;  /* 0x0000000a46467981 */ /* 0x000f24000c1e9b00 */
[----:B------:R-:W-:Y:S02]  /*2710*/  LEA.HI.X R73, R42, c[0x0][0x174], R43, 0x1, P2 ;  /* 0x00005d002a497a11 */ /* 0x000fe400010f0c2b */
[----:B------:R-:W-:-:S04]  /*2720*/  IADD3 R42, P0, P1, R9, R156, R18 ;  /* 0x0000009c092a7210 */ /* 0x000fc8000791e012 */
[----:B------:R-:W-:Y:S01]  /*2730*/  LEA R74, P2, R42, c[0x0][0x170], 0x1 ;  /* 0x00005c002a4a7a11 */ /* 0x000fe200078408ff */
[----:B------:R-:W4:Y:S01]  /*2740*/  LDG.E.64.CONSTANT R72, [R72.64] ;  /* 0x0000000a48487981 */ /* 0x000f22000c1e9b00 */
[-C--:B0-----:R-:W-:Y:S02]  /*2750*/  IADD3.X R41, R109, R153.reuse, R54, P0, P1 ;  /* 0x000000996d297210 */ /* 0x081fe400007e2436 */
[----:B------:R-:W-:Y:S02]  /*2760*/  IADD3 R40, P0, P1, R10, R156, R19 ;  /* 0x0000009c0a287210 */ /* 0x000fe4000791e013 */
[----:B------:R-:W-:Y:S02]  /*2770*/  LEA.HI.X R75, R42, c[0x0][0x174], R41, 0x1, P2 ;  /* 0x00005d002a4b7a11 */ /* 0x000fe400010f0c29 */
[----:B------:R-:W-:Y:S02]  /*2780*/  LEA R76, P2, R40, c[0x0][0x170], 0x1 ;  /* 0x00005c00284c7a11 */ /* 0x000fe400078408ff */
[----:B------:R-:W-:-:S02]  /*2790*/  IADD3.X R41, R110, R153, R55, P0, P1 ;  /* 0x000000996e297210 */ /* 0x000fc400007e2437 */
[----:B------:R-:W-:Y:S01]  /*27a0*/  IADD3 R156, P3, P4, R11, R156, R20 ;  /* 0x0000009c0b9c7210 */ /* 0x000fe20007c7e014 */
[----:B------:R-:W4:Y:S01]  /*27b0*/  LDG.E.64.CONSTANT R74, [R74.64] ;  /* 0x0000000a4a4a7981 */ /* 0x000f22000c1e9b00 */
[----:B------:R-:W-:Y:S02]  /*27c0*/  LEA.HI.X R77, R40, c[0x0][0x174], R41, 0x1, P2 ;  /* 0x00005d00284d7a11 */ /* 0x000fe400010f0c29 */
[----:B------:R-:W-:Y:S01]  /*27d0*/  IADD3.X R153, R111, R153, R56, P3, P4 ;  /* 0x000000996f997210 */ /* 0x000fe20001fe8438 */
[----:B------:R-:W0:Y:S01]  /*27e0*/  LDS.128 R40, [R152+0x40] ;  /* 0x0000400098287984 */ /* 0x000e220000000c00 */
[----:B------:R-:W-:-:S03]  /*27f0*/  LEA R78, P0, R156, c[0x0][0x170], 0x1 ;  /* 0x00005c009c4e7a11 */ /* 0x000fc600078008ff */
[----:B------:R-:W4:Y:S01]  /*2800*/  LDG.E.64.CONSTANT R76, [R76.64] ;  /* 0x0000000a4c4c7981 */ /* 0x000f22000c1e9b00 */
[----:B------:R-:W-:-:S06]  /*2810*/  LEA.HI.X R79, R156, c[0x0][0x174], R153, 0x1, P0 ;  /* 0x00005d009c4f7a11 */ /* 0x000fcc00000f0c99 */
[----:B------:R-:W4:Y:S01]  /*2820*/  LDG.E.64.CONSTANT R78, [R78.64] ;  /* 0x0000000a4e4e7981 */ /* 0x000f22000c1e9b00 */
        /* <DEDUP_REMOVED lines=13> */
[----:B0-----:R-:W-:Y:S02]  /*2900*/  HADD2.F32 R45, -RZ, R40.H0_H0 ;  /* 0x20000028ff2d7230 */ /* 0x001fe40000004100 */
        /* <DEDUP_REMOVED lines=23> */
[--C-:B--2---:R-:W-:Y:S02]  /*2a80*/  HADD2.F32 R40, -RZ, R48.reuse.H0_H0 ;  /* 0x20000030ff287230 */ /* 0x104fe40000004100 */
[----:B------:R-:W-:Y:S02]  /*2a90*/  HADD2.F32 R48, -RZ, R48.H1_H1 ;  /* 0x30000030ff307230 */ /* 0x000fe40000004100 */
[--C-:B0-----:R-:W-:Y:S02]  /*2aa0*/  HADD2.F32 R41, -RZ, R44.reuse.H0_H0 ;  /* 0x2000002cff297230 */ /* 0x101fe40000004100 */
[----:B------:R-:W-:-:S03]  /*2ab0*/  HADD2.F32 R43, -RZ, R44.H1_H1 ;  /* 0x3000002cff2b7230 */ /* 0x000fc60000004100 */
[----:B------:R-:W-:Y:S02]  /*2ac0*/  FFMA.FTZ R94, R41, R40, R94 ;  /* 0x00000028295e7223 */ /* 0x000fe4000001005e */
[----:B------:R-:W-:Y:S02]  /*2ad0*/  FFMA.FTZ R48, R43, R48, R50 ;  /* 0x000000302b307223 */ /* 0x000fe40000010032 */
[----:B------:R-:W0:Y:S01]  /*2ae0*/  LDS.128 R40, [R152+0x60] ;  /* 0x0000600098287984 */ /* 0x000e220000000c00 */
[----:B------:R-:W-:Y:S02]  /*2af0*/  HADD2.F32 R44, -RZ, R45.H0_H0 ;  /* 0x2000002dff2c7230 */ /* 0x000fe40000004100 */
[--C-:B------:R-:W-:Y:S02]  /*2b00*/  HADD2.F32 R50, -RZ, R49.reuse.H0_H0 ;  /* 0x20000031ff327230 */ /* 0x100fe40000004100 */
[----:B------:R-:W-:-:S03]  /*2b10*/  HADD2.F32 R49, -RZ, R49.H1_H1 ;  /* 0x30000031ff317230 */ /* 0x000fc60000004100 */
[----:B------:R-:W-:Y:S01]  /*2b20*/  FFMA.FTZ R50, R44, R50, R95 ;  /* 0x000000322c327223 */ /* 0x000fe2000001005f */
[----:B------:R-:W-:Y:S02]  /*2b30*/  HADD2.F32 R44, -RZ, R45.H1_H1 ;  /* 0x3000002dff2c7230 */ /* 0x000fe40000004100 */
[----:B------:R-:W-:-:S03]  /*2b40*/  HADD2.F32 R45, -RZ, R46.H0_H0 ;  /* 0x2000002eff2d7230 */ /* 0x000fc60000004100 */
[----:B------:R-:W-:Y:S01]  /*2b50*/  FFMA.FTZ R44, R44, R49, R51 ;  /* 0x000000312c2c7223 */ /* 0x000fe20000010033 */
[--C-:B---3--:R-:W-:Y:S02]  /*2b60*/  HADD2.F32 R49, -RZ, R92.reuse.H0_H0 ;  /* 0x2000005cff317230 */ /* 0x108fe40000004100 */
[----:B------:R-:W-:-:S03]  /*2b70*/  HADD2.F32 R92, -RZ, R92.H1_H1 ;  /* 0x3000005cff5c7230 */ /* 0x000fc60000004100 */
        /* <DEDUP_REMOVED lines=9> */
[----:B------:R-:W1:Y:S01]  /*2c10*/  LDS.128 R48, [R152+0x70] ;  /* 0x0000700098307984 */ /* 0x000e620000000c00 */
[----:B0-----:R-:W-:Y:S02]  /*2c20*/  HADD2.F32 R47, -RZ, R40.H0_H0 ;  /* 0x20000028ff2f7230 */ /* 0x001fe40000004100 */
[----:B----4-:R-:W-:Y:S02]  /*2c30*/  HADD2.F32 R92, -RZ, R88.H0_H0 ;  /* 0x20000058ff5c7230 */ /* 0x010fe40000004100 */
[----:B------:R-:W-:-:S03]  /*2c40*/  HADD2.F32 R93, -RZ, R89.H0_H0 ;  /* 0x20000059ff5d7230 */ /* 0x000fc60000004100 */
[----:B------:R-:W-:Y:S01]  /*2c50*/  FFMA.FTZ R92, R47, R92, R94 ;  /* 0x0000005c2f5c7223 */ /* 0x000fe2000001005e */
[----:B------:R-:W-:Y:S02]  /*2c60*/  HADD2.F32 R47, -RZ, R41.H0_H0 ;  /* 0x20000029ff2f7230 */ /* 0x000fe40000004100 */
[----:B------:R-:W-:Y:S02]  /*2c70*/  HADD2.F32 R88, -RZ, R88.H1_H1 ;  /* 0x30000058ff587230 */ /* 0x000fe40000004100 */
[----:B------:R-:W-:Y:S02]  /*2c80*/  HADD2.F32 R89, -RZ, R89.H1_H1 ;  /* 0x30000059ff597230 */ /* 0x000fe40000004100 */
[----:B------:R-:W-:Y:S02]  /*2c90*/  HADD2.F32 R40, -RZ, R40.H1_H1 ;  /* 0x30000028ff287230 */ /* 0x000fe40000004100 */
[----:B------:R-:W-:Y:S01]  /*2ca0*/  HADD2.F32 R41, -RZ, R41.H1_H1 ;  /* 0x30000029ff297230 */ /* 0x000fe20000004100 */
[----:B------:R-:W-:-:S02]  /*2cb0*/  FFMA.FTZ R93, R47, R93, R46 ;  /* 0x0000005d2f5d7223 */ /* 0x000fc4000001002e */
        /* <DEDUP_REMOVED lines=8> */
[----:B------:R-:W-:Y:S02]  /*2d40*/  HADD2.F32 R42, -RZ, R43.H0_H0 ;  /* 0x2000002bff2a7230 */ /* 0x000fe40000004100 */
[----:B------:R-:W-:Y:S01]  /*2d50*/  HADD2.F32 R92, -RZ, R87.H0_H0 ;  /* 0x20000057ff5c7230 */ /* 0x000fe20000004100 */
[----:B------:R-:W-:Y:S01]  /*2d60*/  FFMA.FTZ R40, R89, R86, R40 ;  /* 0x0000005659287223 */ /* 0x000fe20000010028 */
[----:B------:R-:W-:Y:S02]  /*2d70*/  HADD2.F32 R86, -RZ, R43.H1_H1 ;  /* 0x3000002bff567230 */ /* 0x000fe40000004100 */
[--C-:B-1----:R-:W-:Y:S02]  /*2d80*/  HADD2.F32 R43, -RZ, R48.reuse.H0_H0 ;  /* 0x20000030ff2b7230 */ /* 0x102fe40000004100 */
[----:B------:R-:W-:Y:S01]  /*2d90*/  HADD2.F32 R89, -RZ, R48.H1_H1 ;  /* 0x30000030ff597230 */ /* 0x000fe20000004100 */
[----:B------:R-:W-:Y:S01]  /*2da0*/  FFMA.FTZ R42, R42, R92, R93 ;  /* 0x0000005c2a2a7223 */ /* 0x000fe2000001005d */
[----:B------:R-:W-:-:S02]  /*2db0*/  HADD2.F32 R87, -RZ, R87.H1_H1 ;  /* 0x30000057ff577230 */ /* 0x000fc40000004100 */
[--C-:B------:R-:W-:Y:S02]  /*2dc0*/  HADD2.F32 R48, -RZ, R90.reuse.H0_H0 ;  /* 0x2000005aff307230 */ /* 0x100fe40000004100 */
[----:B------:R-:W-:Y:S02]  /*2dd0*/  HADD2.F32 R93, -RZ, R49.H0_H0 ;  /* 0x20000031ff5d7230 */ /* 0x000fe40000004100 */
[----:B------:R-:W-:Y:S02]  /*2de0*/  HADD2.F32 R90, -RZ, R90.H1_H1 ;  /* 0x3000005aff5a7230 */ /* 0x000fe40000004100 */
[--C-:B------:R-:W-:Y:S01]  /*2df0*/  HADD2.F32 R92, -RZ, R91.reuse.H0_H0 ;  /* 0x2000005bff5c7230 */ /* 0x100fe20000004100 */
        /* <DEDUP_REMOVED lines=8> */
[----:B------:R-:W1:Y:S01]  /*2e80*/  LDS.128 R40, [R152+0x90] ;  /* 0x0000900098287984 */ /* 0x000e620000000c00 */
[----:B------:R-:W-:Y:S01]  /*2e90*/  FFMA.FTZ R49, R49, R91, R86 ;  /* 0x0000005b31317223 */ /* 0x000fe20000010056 */
[----:B------:R-:W-:-:S02]  /*2ea0*/  HADD2.F32 R93, -RZ, R51.H0_H0 ;  /* 0x20000033ff5d7230 */ /* 0x000fc40000004100 */
[----:B------:R-:W-:Y:S01]  /*2eb0*/  FFMA.FTZ R48, R87, R88, R48 ;  /* 0x0000005857307223 */ /* 0x000fe20000010030 */
[----:B------:R-:W-:Y:S02]  /*2ec0*/  HADD2.F32 R90, -RZ, R51.H1_H1 ;  /* 0x30000033ff5a7230 */ /* 0x000fe40000004100 */
[----:B0-----:R-:W-:Y:S02]  /*2ed0*/  HADD2.F32 R87, -RZ, R44.H0_H0 ;  /* 0x2000002cff577230 */ /* 0x001fe40000004100 */
[----:B------:R-:W-:Y:S02]  /*2ee0*/  HADD2.F32 R86, -RZ, R80.H0_H0 ;  /* 0x20000050ff567230 */ /* 0x000fe40000004100 */
[----:B------:R-:W-:Y:S02]  /*2ef0*/  HADD2.F32 R50, -RZ, R50.H1_H1 ;  /* 0x30000032ff327230 */ /* 0x000fe40000004100 */
[----:B------:R-:W-:Y:S02]  /*2f00*/  HADD2.F32 R84, -RZ, R84.H1_H1 ;  /* 0x30000054ff547230 */ /* 0x000fe40000004100 */
[----:B------:R-:W-:-:S02]  /*2f10*/  HADD2.F32 R51, -RZ, R85.H0_H0 ;  /* 0x20000055ff337230 */ /* 0x000fc40000004100 */
        /* <DEDUP_REMOVED lines=8> */
[----:B------:R-:W-:Y:S01]  /*2fa0*/  HADD2.F32 R80, -RZ, R80.H1_H1 ;  /* 0x30000050ff507230 */ /* 0x000fe20000004100 */
[----:B------:R-:W0:Y:S01]  /*2fb0*/  LDS.128 R48, [R152+0xa0] ;  /* 0x0000a00098307984 */ /* 0x000e220000000c00 */
[----:B------:R-:W-:-:S02]  /*2fc0*/  HADD2.F32 R45, -RZ, R81.H0_H0 ;  /* 0x20000051ff2d7230 */ /* 0x000fc40000004100 */
[----:B------:R-:W-:Y:S01]  /*2fd0*/  HADD2.F32 R81, -RZ, R81.H1_H1 ;  /* 0x30000051ff517230 */ /* 0x000fe20000004100 */
[----:B------:R-:W-:Y:S01]  /*2fe0*/  FFMA.FTZ R80, R87, R80, R84 ;  /* 0x0000005057507223 */ /* 0x000fe20000010054 */
[--C-:B------:R-:W-:Y:S01]  /*2ff0*/  HADD2.F32 R91, -RZ, R46.reuse.H0_H0 ;  /* 0x2000002eff5b7230 */ /* 0x100fe20000004100 */
[----:B------:R-:W-:Y:S01]  /*3000*/  FFMA.FTZ R45, R89, R45, R92 ;  /* 0x0000002d592d7223 */ /* 0x000fe2000001005c */
[----:B------:R-:W-:Y:S01]  /*3010*/  HADD2.F32 R93, -RZ, R46.H1_H1 ;  /* 0x3000002eff5d7230 */ /* 0x000fe20000004100 */
[----:B------:R-:W-:Y:S01]  /*3020*/  FFMA.FTZ R44, R44, R81, R85 ;  /* 0x000000512c2c7223 */ /* 0x000fe20000010055 */
[----:B------:R-:W-:Y:S02]  /*3030*/  HADD2.F32 R88, -RZ, R47.H0_H0 ;  /* 0x2000002fff587230 */ /* 0x000fe40000004100 */
[----:B------:R-:W-:Y:S02]  /*3040*/  HADD2.F32 R84, -RZ, R83.H0_H0 ;  /* 0x20000053ff547230 */ /* 0x000fe40000004100 */
[----:B------:R-:W-:-:S02]  /*3050*/  HADD2.F32 R47, -RZ, R47.H1_H1 ;  /* 0x3000002fff2f7230 */ /* 0x000fc40000004100 */
[--C-:B------:R-:W-:Y:S02]  /*3060*/  HADD2.F32 R46, -RZ, R82.reuse.H0_H0 ;  /* 0x20000052ff2e7230 */ /* 0x100fe40000004100 */
[----:B------:R-:W-:Y:S01]  /*3070*/  HADD2.F32 R83, -RZ, R83.H1_H1 ;  /* 0x30000053ff537230 */ /* 0x000fe20000004100 */
[----:B------:R-:W-:Y:S02]  /*3080*/  FFMA.FTZ R84, R88, R84, R45 ;  /* 0x0000005458547223 */ /* 0x000fe4000001002d */
[----:B------:R-:W-:Y:S02]  /*3090*/  FFMA.FTZ R86, R91, R46, R86 ;  /* 0x0000002e5b567223 */ /* 0x000fe40000010056 */
[----:B------:R-:W-:Y:S02]  /*30a0*/  FFMA.FTZ R83, R47, R83, R44 ;  /* 0x000000532f537223 */ /* 0x000fe4000001002c */
[----:B------:R-:W2:Y:S01]  /*30b0*/  LDS.128 R44, [R152+0xb0] ;  /* 0x0000b000982c7984 */ /* 0x000ea20000000c00 */
[----:B------:R-:W-:-:S02]  /*30c0*/  HADD2.F32 R82, -RZ, R82.H1_H1 ;  /* 0x30000052ff527230 */ /* 0x000fc40000004100 */
[----:B-1----:R-:W-:-:S03]  /*30d0*/  HADD2.F32 R87, -RZ, R41.H0_H0 ;  /* 0x20000029ff577230 */ /* 0x002fc60000004100 */
[----:B------:R-:W-:Y:S01]  /*30e0*/  FFMA.FTZ R80, R93, R82, R80 ;  /* 0x000000525d507223 */ /* 0x000fe20000010050 */
[----:B------:R-:W-:Y:S02]  /*30f0*/  HADD2.F32 R82, -RZ, R41.H1_H1 ;  /* 0x30000029ff527230 */ /* 0x000fe40000004100 */
[--C-:B------:R-:W-:Y:S02]  /*3100*/  HADD2.F32 R81, -RZ, R40.reuse.H0_H0 ;  /* 0x20000028ff517230 */ /* 0x100fe40000004100 */
[----:B------:R-:W-:Y:S02]  /*3110*/  HADD2.F32 R85, -RZ, R40.H1_H1 ;  /* 0x30000028ff557230 */ /* 0x000fe40000004100 */
[--C-:B------:R-:W-:Y:S02]  /*3120*/  HADD2.F32 R41, -RZ, R69.reuse.H0_H0 ;  /* 0x20000045ff297230 */ /* 0x100fe40000004100 */
[----:B------:R-:W-:Y:S02]  /*3130*/  HADD2.F32 R40, -RZ, R68.H0_H0 ;  /* 0x20000044ff287230 */ /* 0x000fe40000004100 */
[----:B------:R-:W-:-:S02]  /*3140*/  HADD2.F32 R69, -RZ, R69.H1_H1 ;  /* 0x30000045ff457230 */ /* 0x000fc40000004100 */
[----:B------:R-:W-:Y:S02]  /*3150*/  HADD2.F32 R68, -RZ, R68.H1_H1 ;  /* 0x30000044ff447230 */ /* 0x000fe40000004100 */
[--C-:B------:R-:W-:Y:S02]  /*3160*/  HADD2.F32 R88, -RZ, R43.reuse.H0_H0 ;  /* 0x2000002bff587230 */ /* 0x100fe40000004100 */
[----:B------:R-:W-:Y:S02]  /*3170*/  HADD2.F32 R90, -RZ, R43.H1_H1 ;  /* 0x3000002bff5a7230 */ /* 0x000fe40000004100 */
[--C-:B------:R-:W-:Y:S02]  /*3180*/  HADD2.F32 R89, -RZ, R42.reuse.H0_H0 ;  /* 0x2000002aff597230 */ /* 0x100fe40000004100 */
[----:B------:R-:W-:Y:S02]  /*3190*/  HADD2.F32 R91, -RZ, R42.H1_H1 ;  /* 0x3000002aff5b7230 */ /* 0x000fe40000004100 */
[--C-:B------:R-:W-:Y:S01]  /*31a0*/  HADD2.F32 R43, -RZ, R71.reuse.H0_H0 ;  /* 0x20000047ff2b7230 */ /* 0x100fe20000004100 */
[----:B------:R-:W-:Y:S01]  /*31b0*/  FFMA.FTZ R40, R81, R40, R86 ;  /* 0x0000002851287223 */ /* 0x000fe20000010056 */
[--C-:B------:R-:W-:Y:S01]  /*31c0*/  HADD2.F32 R42, -RZ, R70.reuse.H0_H0 ;  /* 0x20000046ff2a7230 */ /* 0x100fe20000004100 */
[----:B------:R-:W-:Y:S01]  /*31d0*/  FFMA.FTZ R41, R87, R41, R84 ;  /* 0x0000002957297223 */ /* 0x000fe20000010054 */
[----:B------:R-:W-:Y:S01]  /*31e0*/  HADD2.F32 R71, -RZ, R71.H1_H1 ;  /* 0x30000047ff477230 */ /* 0x000fe20000004100 */
[----:B------:R-:W-:Y:S01]  /*31f0*/  FFMA.FTZ R69, R82, R69, R83 ;  /* 0x0000004552457223 */ /* 0x000fe20000010053 */
[----:B------:R-:W-:Y:S01]  /*3200*/  HADD2.F32 R70, -RZ, R70.H1_H1 ;  /* 0x30000046ff467230 */ /* 0x000fe20000004100 */
[----:B------:R-:W-:-:S02]  /*3210*/  FFMA.FTZ R68, R85, R68, R80 ;  /* 0x0000004455447223 */ /* 0x000fc40000010050 */
[----:B------:R-:W-:Y:S01]  /*3220*/  FFMA.FTZ R40, R89, R42, R40 ;  /* 0x0000002a59287223 */ /* 0x000fe20000010028 */
[----:B------:R-:W-:Y:S01]  /*3230*/  HADD2.F32 R42, -RZ, R72.H0_H0 ;  /* 0x20000048ff2a7230 */ /* 0x000fe20000004100 */
[----:B------:R-:W-:Y:S01]  /*3240*/  FFMA.FTZ R41, R88, R43, R41 ;  /* 0x0000002b58297223 */ /* 0x000fe20000010029 */
[--C-:B0-----:R-:W-:Y:S01]  /*3250*/  HADD2.F32 R43, -RZ, R48.reuse.H0_H0 ;  /* 0x20000030ff2b7230 */ /* 0x101fe20000004100 */
[----:B------:R-:W-:Y:S01]  /*3260*/  FFMA.FTZ R69, R90, R71, R69 ;  /* 0x000000475a457223 */ /* 0x000fe20000010045 */
[----:B------:R-:W-:Y:S01]  /*3270*/  HADD2.F32 R71, -RZ, R48.H1_H1 ;  /* 0x30000030ff477230 */ /* 0x000fe20000004100 */
[----:B------:R-:W-:Y:S01]  /*3280*/  FFMA.FTZ R68, R91, R70, R68 ;  /* 0x000000465b447223 */ /* 0x000fe20000010044 */
[--C-:B------:R-:W-:Y:S02]  /*3290*/  HADD2.F32 R48, -RZ, R49.reuse.H0_H0 ;  /* 0x20000031ff307230 */ /* 0x100fe40000004100 */
[----:B------:R-:W-:Y:S02]  /*32a0*/  HADD2.F32 R70, -RZ, R49.H1_H1 ;  /* 0x30000031ff467230 */ /* 0x000fe40000004100 */
[----:B------:R-:W-:Y:S01]  /*32b0*/  HADD2.F32 R49, -RZ, R73.H0_H0 ;  /* 0x20000049ff317230 */ /* 0x000fe20000004100 */
[----:B------:R-:W-:Y:S01]  /*32c0*/  FFMA.FTZ R40, R43, R42, R40 ;  /* 0x0000002a2b287223 */ /* 0x000fe20000010028 */
[----:B------:R-:W-:-:S02]  /*32d0*/  HADD2.F32 R81, -RZ, R50.H0_H0 ;  /* 0x20000032ff517230 */ /* 0x000fc40000004100 */
[----:B------:R-:W-:Y:S01]  /*32e0*/  HADD2.F32 R83, -RZ, R50.H1_H1 ;  /* 0x30000032ff537230 */ /* 0x000fe20000004100 */
[----:B------:R-:W-:Y:S01]  /*32f0*/  FFMA.FTZ R41, R48, R49, R41 ;  /* 0x0000003130297223 */ /* 0x000fe20000010029 */
[----:B------:R-:W-:Y:S02]  /*3300*/  HADD2.F32 R50, -RZ, R51.H0_H0 ;  /* 0x20000033ff327230 */ /* 0x000fe40000004100 */
[----:B------:R-:W-:Y:S02]  /*3310*/  HADD2.F32 R42, -RZ, R74.H0_H0 ;  /* 0x2000004aff2a7230 */ /* 0x000fe40000004100 */
[----:B------:R-:W-:Y:S02]  /*3320*/  HADD2.F32 R43, -RZ, R75.H0_H0 ;  /* 0x2000004bff2b7230 */ /* 0x000fe40000004100 */
[----:B------:R-:W-:Y:S01]  /*3330*/  HADD2.F32 R72, -RZ, R72.H1_H1 ;  /* 0x30000048ff487230 */ /* 0x000fe20000004100 */
[----:B------:R-:W-:Y:S01]  /*3340*/  FFMA.FTZ R40, R81, R42, R40 ;  /* 0x0000002a51287223 */ /* 0x000fe20000010028 */
[----:B------:R-:W-:Y:S01]  /*3350*/  HADD2.F32 R74, -RZ, R74.H1_H1 ;  /* 0x3000004aff4a7230 */ /* 0x000fe20000004100 */
[----:B------:R-:W-:Y:S01]  /*3360*/  FFMA.FTZ R41, R50, R43, R41 ;  /* 0x0000002b32297223 */ /* 0x000fe20000010029 */
[----:B--2---:R-:W-:Y:S01]  /*3370*/  HADD2.F32 R43, -RZ, R44.H0_H0 ;  /* 0x2000002cff2b7230 */ /* 0x004fe20000004100 */
[----:B------:R-:W-:Y:S01]  /*3380*/  FFMA.FTZ R68, R71, R72, R68 ;  /* 0x0000004847447223 */ /* 0x000fe20000010044 */
[----:B------:R-:W-:-:S02]  /*3390*/  HADD2.F32 R42, -RZ, R76.H0_H0 ;  /* 0x2000004cff2a7230 */ /* 0x000fc40000004100 */
[----:B------:R-:W-:Y:S01]  /*33a0*/  HADD2.F32 R73, -RZ, R73.H1_H1 ;  /* 0x30000049ff497230 */ /* 0x000fe20000004100 */
[----:B------:R-:W-:Y:S01]  /*33b0*/  FFMA.FTZ R68, R83, R74, R68 ;  /* 0x0000004a53447223 */ /* 0x000fe20000010044 */
[----:B------:R-:W-:Y:S01]  /*33c0*/  HADD2.F32 R49, -RZ, R44.H1_H1 ;  /* 0x3000002cff317230 */ /* 0x000fe20000004100 */
[----:B------:R-:W-:Y:S01]  /*33d0*/  FFMA.FTZ R40, R43, R42, R40 ;  /* 0x0000002a2b287223 */ /* 0x000fe20000010028 */
[----:B------:R-:W-:Y:S02]  /*33e0*/  HADD2.F32 R76, -RZ, R76.H1_H1 ;  /* 0x3000004cff4c7230 */ /* 0x000fe40000004100 */
[--C-:B------:R-:W-:Y:S02]  /*33f0*/  HADD2.F32 R44, -RZ, R45.reuse.H0_H0 ;  /* 0x2000002dff2c7230 */ /* 0x100fe40000004100 */
[----:B------:R-:W-:Y:S02]  /*3400*/  HADD2.F32 R48, -RZ, R45.H1_H1 ;  /* 0x3000002dff307230 */ /* 0x000fe40000004100 */
[----:B------:R-:W-:-:S02]  /*3410*/  HADD2.F32 R42, -RZ, R77.H0_H0 ;  /* 0x2000004dff2a7230 */ /* 0x000fc40000004100 */
[----:B------:R-:W-:Y:S02]  /*3420*/  HADD2.F32 R45, -RZ, R46.H0_H0 ;  /* 0x2000002eff2d7230 */ /* 0x000fe40000004100 */
[----:B------:R-:W-:Y:S01]  /*3430*/  HADD2.F32 R43, -RZ, R78.H0_H0 ;  /* 0x2000004eff2b7230 */ /* 0x000fe20000004100 */
[----:B------:R-:W-:Y:S01]  /*3440*/  FFMA.FTZ R69, R70, R73, R69 ;  /* 0x0000004946457223 */ /* 0x000fe20000010045 */
[----:B------:R-:W-:Y:S01]  /*3450*/  HADD2.F32 R80, -RZ, R51.H1_H1 ;  /* 0x30000033ff507230 */ /* 0x000fe20000004100 */
[----:B------:R-:W-:Y:S01]  /*3460*/  FFMA.FTZ R49, R49, R76, R68 ;  /* 0x0000004c31317223 */ /* 0x000fe20000010044 */
[----:B------:R-:W-:Y:S02]  /*3470*/  HADD2.F32 R75, -RZ, R75.H1_H1 ;  /* 0x3000004bff4b7230 */ /* 0x000fe40000004100 */
[----:B------:R-:W-:Y:S02]  /*3480*/  HADD2.F32 R46, -RZ, R46.H1_H1 ;  /* 0x3000002eff2e7230 */ /* 0x000fe40000004100 */
        /* <DEDUP_REMOVED lines=11> */
[----:B------:R-:W-:-:S02]  /*3540*/  FFMA.FTZ R41, R50, R42, R41 ;  /* 0x0000002a32297223 */ /* 0x000fc40000010029 */
[----:B------:R-:W-:Y:S01]  /*3550*/  FADD.FTZ R40, R40, R49 ;  /* 0x0000003128287221 */ /* 0x000fe20000010000 */
[----:B------:R-:W-:Y:S01]  /*3560*/  IADD3 R13, R13, 0x4, RZ ;  /* 0x000000040d0d7810 */ /* 0x000fe20007ffe0ff */
[----:B------:R-:W-:Y:S02]  /*3570*/  FFMA.FTZ R47, R47, R79, R48 ;  /* 0x0000004f2f2f7223 */ /* 0x000fe40000010030 */
[----:B------:R-:W-:Y:S01]  /*3580*/  FADD.FTZ R40, R41, R40 ;  /* 0x0000002829287221 */ /* 0x000fe20000010000 */
[----:B------:R-:W-:-:S03]  /*3590*/  ISETP.GE.AND P2, PT, R13, R0, PT ;  /* 0x000000000d00720c */ /* 0x000fc60003f46270 */
[----:B------:R-:W-:Y:S01]  /*35a0*/  FADD.FTZ R47, R47, R40 ;  /* 0x000000282f2f7221 */ /* 0x000fe20000010000 */
[----:B------:R-:W-:Y:S07]  /*35b0*/  BRA.DIV ~URZ, `(.L_x_18113) ;  /* 0x000051127f007947 */ /* 0x000fee000b800000 */
[----:B------:R0:W1:Y:S02]  /*35c0*/  SHFL.BFLY PT, R40, R47, 0x1, 0x1f ;  /* 0x0c201f002f287f89 */ /* 0x00006400000e0000 */
.L_x_18175:
        /* <DEDUP_REMOVED lines=13> */
.L_x_18115:
[----:B------:R-:W-:Y:S05]  /*36a0*/  BSYNC B1 ;  /* 0x0000000000017941 */ /* 0x000fea0003800000 */
.L_x_18114:
[----:B------:R-:W-:Y:S02]  /*36b0*/  IADD3 R2, P0, R2, 0x10, RZ ;  /* 0x0000001002027810 */ /* 0x000fe40007f1e0ff */
[----:B------:R-:W-:Y:S02]  /*36c0*/  IADD3 R57, R57, 0x40, RZ ;  /* 0x0000004039397810 */ /* 0x000fe40007ffe0ff */
[----:B-1----:R-:W-:Y:S01]  /*36d0*/  IADD3 R58, R58, 0x100, RZ ;  /* 0x000001003a3a7810 */ /* 0x002fe20007ffe0ff */
[----:B------:R-:W-:Y:S01]  /*36e0*/  IMAD.X R3, RZ, RZ, R3, P0 ;  /* 0x000000ffff037224 */ /* 0x000fe200000e0603 */
[----:B------:R-:W-:Y:S01]  /*36f0*/  IADD3 R21, R21, 0x40, RZ ;  /* 0x0000004015157810 */ /* 0x000fe20007ffe0ff */
[----:B0-----:R-:W-:Y:S01]  /*3700*/  @P2 CALL.REL.NOINC `(.L_x_18112) ;  /* 0x0000001000002944 */ /* 0x001fe20003c00000 */
[----:B------:R-:W-:Y:S05]  /*3710*/  BRA `(.L_x_18116) ;  /* 0xffffe39000007947 */ /* 0x000fea000383ffff */
.L_x_18112:
[----:B------:R-:W-:Y:S05]  /*3720*/  BSYNC B0 ;  /* 0x0000000000007941 */ /* 0x000fea0003800000 */
.L_x_18111:
[----:B------:R-:W-:Y:S05]  /*3730*/  BRA.DIV ~URZ, `(.L_x_18117) ;  /* 0x000050127f007947 */ /* 0x000fea000b800000 */
[----:B------:R0:W1:Y:S02]  /*3740*/  SHFL.BFLY PT, R3, R146, 0x10, 0x1f ;  /* 0x0e001f0092037f89 */ /* 0x00006400000e0000 */
.L_x_18176:
[----:B-1----:R-:W-:Y:S01]  /*3750*/  FMNMX.FTZ R7, R3, R146, !PT ;  /* 0x0000009203077209 */ /* 0x002fe20007810000 */
[----:B------:R-:W-:Y:S05]  /*3760*/  BRA.DIV ~URZ, `(.L_x_18118) ;  /* 0x000050627f007947 */ /* 0x000fea000b800000 */
[----:B------:R-:W1:Y:S02]  /*3770*/  SHFL.BFLY PT, R2, R7, 0x8, 0x1f ;  /* 0x0d001f0007027f89 */ /* 0x000e6400000e0000 */
[----:B-1----:R-:W-:-:S05]  /*3780*/  FMNMX.FTZ R2, R7, R2, !PT ;  /* 0x0000000207027209 */ /* 0x002fca0007810000 */
[----:B------:R-:W1:Y:S02]  /*3790*/  SHFL.BFLY PT, R3, R2, 0x4, 0x1f ;  /* 0x0c801f0002037f89 */ /* 0x000e6400000e0000 */
[----:B-1----:R-:W-:-:S05]  /*37a0*/  FMNMX.FTZ R3, R2, R3, !PT ;  /* 0x0000000302037209 */ /* 0x002fca0007810000 */
[----:B------:R1:W2:Y:S02]  /*37b0*/  SHFL.BFLY PT, R6, R3, 0x2, 0x1f ;  /* 0x0c401f0003067f89 */ /* 0x0002a400000e0000 */
.L_x_18177:
[----:B------:R-:W-:Y:S01]  /*37c0*/  ISETP.NE.AND P0, PT, R149, RZ, PT ;  /* 0x000000ff9500720c */ /* 0x000fe20003f05270 */
[----:B------:R-:W-:-:S12]  /*37d0*/  WARPSYNC 0xffffffff ;  /* 0xffffffff00007948 */ /* 0x000fd80003800000 */
[----:B--2---:R-:W-:-:S05]  /*37e0*/  @!P0 FMNMX.FTZ R6, R6, R3, !PT ;  /* 0x0000000306068209 */ /* 0x004fca0007810000 */
[----:B------:R2:W-:Y:S02]  /*37f0*/  @!P0 STS [R151.X4+0x180], R6 ;  /* 0x0001800697008388 */ /* 0x0005e40000004800 */
[----:B------:R-:W-:Y:S01]  /*3800*/  BAR.SYNC.DEFER_BLOCKING 0x0 ;  /* 0x0000000000007b1d */ /* 0x000fe20000010000 */
[----:B------:R-:W-:Y:S01]  /*3810*/  ISETP.GT.AND P0, PT, R149, 0x3, PT ;  /* 0x000000039500780c */ /* 0x000fe20003f04270 */
[----:B-1----:R-:W-:-:S04]  /*3820*/  IMAD.MOV.U32 R3, RZ, RZ, -0x800001 ;  /* 0xff7fffffff037424 */ /* 0x002fc800078e00ff */
[----:B------:R-:W-:Y:S08]  /*3830*/  BSSY B0, `(.L_x_18119) ;  /* 0x00000e8000007945 */ /* 0x000ff00003800000 */
[----:B------:R-:W1:Y:S04]  /*3840*/  @!P0 LDS R3, [R149.X4+0x180] ;  /* 0x0001800095038984 */ /* 0x000e680000004800 */
[----:B-1----:R-:W1:Y:S02]  /*3850*/  SHFL.BFLY PT, R2, R3, 0x2, 0x1f ;  /* 0x0c401f0003027f89 */ /* 0x002e6400000e0000 */
[----:B-12---:R-:W-:Y:S01]  /*3860*/  FMNMX.FTZ R6, R2, R3, !PT ;  /* 0x0000000302067209 */ /* 0x006fe20007810000 */
[----:B------:R-:W-:Y:S01]  /*3870*/  IMAD.MOV.U32 R3, RZ, RZ, RZ ;  /* 0x000000ffff037224 */ /* 0x000fe200078e00ff */
[----:B------:R-:W-:-:S03]  /*3880*/  IADD3 R2, R150, 0xf, RZ ;  /* 0x0000000f96027810 */ /* 0x000fc60007ffe0ff */
[----:B------:R-:W1:Y:S01]  /*3890*/  SHFL.BFLY PT, R7, R6, 0x1, 0x1f ;  /* 0x0c201f0006077f89 */ /* 0x000e6200000e0000 */
[----:B------:R-:W-:-:S04]  /*38a0*/  SHF.R.S32.HI R9, RZ, 0x1f, R2 ;  /* 0x0000001fff097819 */ /* 0x000fc80000011402 */
[----:B------:R-:W-:-:S04]  /*38b0*/  LEA.HI R9, R9, R2, RZ, 0x4 ;  /* 0x0000000209097211 */ /* 0x000fc800078f20ff */
[----:B------:R-:W-:-:S04]  /*38c0*/  LOP3.LUT R9, R9, 0xfffffff0, RZ, 0xc0, !PT ;  /* 0xfffffff009097812 */ /* 0x000fc800078ec0ff */
[----:B------:R-:W-:-:S04]  /*38d0*/  IMNMX R2, R150, R9, PT ;  /* 0x0000000996027217 */ /* 0x000fc80003800200 */
[----:B------:R-:W-:Y:S02]  /*38e0*/  ISETP.GE.AND P1, PT, R5, R2, PT ;  /* 0x000000020500720c */ /* 0x000fe40003f26270 */
[----:B-1----:R-:W-:-:S05]  /*38f0*/  FMNMX.FTZ R7, R6, R7, !PT ;  /* 0x0000000706077209 */ /* 0x002fca0007810000 */
[----:B------:R1:W2:Y:S06]  /*3900*/  SHFL.IDX PT, R26, R7, RZ, 0x1f ;  /* 0x00001fff071a7589 */ /* 0x0002ac00000e0000 */
[----:B------:R-:W-:Y:S05]  /*3910*/  @P1 BRA `(.L_x_18120) ;  /* 0x00000d9000001947 */ /* 0x000fea0003800000 */
[----:B------:R-:W-:Y:S01]  /*3920*/  LOP3.LUT R3, RZ, R5, RZ, 0x33, !PT ;  /* 0x00000005ff037212 */ /* 0x000fe200078e33ff */
[----:B------:R-:W-:Y:S01]  /*3930*/  BSSY B1, `(.L_x_18121) ;  /* 0x0000016000017945 */ /* 0x000fe20003800000 */
[----:B-1----:R-:W-:-:S03]  /*3940*/  IMAD.MOV.U32 R7, RZ, RZ, R5 ;  /* 0x000000ffff077224 */ /* 0x002fc600078e0005 */
        /* <DEDUP_REMOVED lines=9> */
.L_x_18123:
        /* <DEDUP_REMOVED lines=11> */
.L_x_18122:
[----:B------:R-:W-:Y:S05]  /*3a90*/  BSYNC B1 ;  /* 0x0000000000017941 */ /* 0x000fea0003800000 */
.L_x_18121:
        /* <DEDUP_REMOVED lines=10> */
.L_x_18126:
[----:B------:R-:W1:Y:S01]  /*3b40*/  LDS R8, [R6+-0x400] ;  /* 0xfffc000006087984 */ /* 0x000e620000000800 */
[----:B------:R-:W-:-:S03]  /*3b50*/  IADD3 R7, R7, 0x800, RZ ;  /* 0x0000080007077810 */ /* 0x000fc60007ffe0ff */
[----:B------:R-:W3:Y:S01]  /*3b60*/  LDS R9, [R6+-0x200] ;  /* 0xfffe000006097984 */ /* 0x000ee20000000800 */
[----:B------:R-:W-:-:S03]  /*3b70*/  ISETP.GE.AND P2, PT, R7, R24, PT ;  /* 0x000000180700720c */ /* 0x000fc60003f46270 */
[----:B------:R-:W4:Y:S04]  /*3b80*/  LDS R10, [R6] ;  /* 0x00000000060a7984 */ /* 0x000f280000000800 */
[----:B------:R-:W0:Y:S04]  /*3b90*/  LDS R11, [R6+0x200] ;  /* 0x00020000060b7984 */ /* 0x000e280000000800 */
[----:B------:R-:W2:Y:S04]  /*3ba0*/  LDS R12, [R6+0x400] ;  /* 0x00040000060c7984 */ /* 0x000ea80000000800 */
[----:B------:R-:W2:Y:S04]  /*3bb0*/  LDS R13, [R6+0x600] ;  /* 0x00060000060d7984 */ /* 0x000ea80000000800 */
[----:B------:R-:W2:Y:S04]  /*3bc0*/  LDS R14, [R6+0x800] ;  /* 0x00080000060e7984 */ /* 0x000ea80000000800 */
        /* <DEDUP_REMOVED lines=8> */
[----:B----4-:R-:W-:Y:S01]  /*3c50*/  FADD.FTZ R10, -R26, R10 ;  /* 0x0000000a1a0a7221 */ /* 0x010fe20000010100 */
[----:B------:R-:W3:Y:S01]  /*3c60*/  LDS R20, [R6+0x1400] ;  /* 0x0014000006147984 */ /* 0x000ee20000000800 */
[----:B------:R-:W-:Y:S01]  /*3c70*/  FMUL.FTZ R9, R9, 1.4426950216293334961 ;  /* 0x3fb8aa3b09097820 */ /* 0x000fe20000410000 */
[----:B------:R-:W4:Y:S01]  /*3c80*/  MUFU.EX2 R8, R8 ;  /* 0x0000000800087308 */ /* 0x000f220000000800 */
[----:B------:R-:W-:Y:S01]  /*3c90*/  FMUL.FTZ R10, R10, 1.4426950216293334961 ;  /* 0x3fb8aa3b0a0a7820 */ /* 0x000fe20000410000 */
[----:B------:R-:W3:Y:S01]  /*3ca0*/  LDS R21, [R6+0x1600] ;  /* 0x0016000006157984 */ /* 0x000ee20000000800 */
[----:B0-----:R-:W-:-:S02]  /*3cb0*/  FADD.FTZ R11, -R26, R11 ;  /* 0x0000000b1a0b7221 */ /* 0x001fc40000010100 */
[----:B------:R-:W-:Y:S01]  /*3cc0*/  FADD.FTZ R12, -R26, R12 ;  /* 0x0000000c1a0c7221 */ /* 0x000fe20000010100 */
        /* <DEDUP_REMOVED lines=75> */
.L_x_18125:
[----:B------:R-:W-:Y:S05]  /*4180*/  BSYNC B1 ;  /* 0x0000000000017941 */ /* 0x000fea0003800000 */
.L_x_18124:
        /* <DEDUP_REMOVED lines=55> */
.L_x_18128:
[----:B------:R-:W-:Y:S05]  /*4500*/  BSYNC B1 ;  /* 0x0000000000017941 */ /* 0x000fea0003800000 */
.L_x_18127:
        /* <DEDUP_REMOVED lines=26> */
.L_x_18120:
[----:B------:R-:W-:Y:S05]  /*46b0*/  BSYNC B0 ;  /* 0x0000000000007941 */ /* 0x000fea0003800000 */
.L_x_18119:
        /* <DEDUP_REMOVED lines=37> */
.L_x_18133:
        /* <DEDUP_REMOVED lines=8> */
.L_x_18132:
[----:B01----:R-:W-:Y:S05]  /*4990*/  BSYNC B1 ;  /* 0x0000000000017941 */ /* 0x003fea0003800000 */
.L_x_18131:
        /* <DEDUP_REMOVED lines=10> */
.L_x_18136:
        /* <DEDUP_REMOVED lines=16> */
[----:B--2---:R-:W1:Y:S01]  /*4b40*/  LDS R26, [R3+0x1400] ;  /* 0x00140000031a7984 */ /* 0x004e620000000800 */
        /* <DEDUP_REMOVED lines=35> */
.L_x_18135:
[----:B------:R-:W-:Y:S05]  /*4d80*/  BSYNC B1 ;  /* 0x0000000000017941 */ /* 0x000fea0003800000 */
.L_x_18134:
        /* <DEDUP_REMOVED lines=31> */
.L_x_18138:
[----:B------:R-:W-:Y:S05]  /*4f80*/  BSYNC B1 ;  /* 0x0000000000017941 */ /* 0x000fea0003800000 */
.L_x_18137:
        /* <DEDUP_REMOVED lines=14> */
.L_x_18130:
[----:B------:R-:W-:Y:S05]  /*5070*/  BSYNC B0 ;  /* 0x0000000000007941 */ /* 0x000fea0003800000 */
.L_x_18129:
        /* <DEDUP_REMOVED lines=10> */
[----:B------:R-:W-:-:S02]  /*5120*/  IMAD.MOV.U32 R72, RZ, RZ, RZ ;  /* 0x000000ffff487224 */ /* 0x000fc400078e00ff */
[----:B------:R-:W-:Y:S01]  /*5130*/  IMAD.MOV.U32 R74, RZ, RZ, RZ ;  /* 0x000000ffff4a7224 */ /* 0x000fe200078e00ff */
[----:B------:R-:W-:Y:S05]  /*5140*/  BRA `(.L_x_18141) ;  /* 0x0000274000007947 */ /* 0x000fea0003800000 */
.L_x_18140:
[----:B0-----:R-:W0:Y:S01]  /*5150*/  S2R R2, SR_CTAID.Y ;  /* 0x0000000000027919 */ /* 0x001e220000002600 */
[----:B------:R-:W-:Y:S01]  /*5160*/  SHF.R.S32.HI R3, RZ, 0x1f, R151 ;  /* 0x0000001fff037819 */ /* 0x000fe20000011497 */
[----:B------:R-:W-:Y:S01]  /*5170*/  IMAD.MOV.U32 R76, RZ, RZ, c[0x0][0x1ac] ;  /* 0x00006b00ff4c7624 */ /* 0x000fe200078e00ff */
[----:B------:R-:W-:Y:S01]  /*5180*/  IADD3 R92, -R151, -0x1, R0 ;  /* 0xffffffff975c7810 */ /* 0x000fe20007ffe100 */
[----:B------:R-:W-:Y:S01]  /*5190*/  IMAD.MOV.U32 R7, RZ, RZ, RZ ;  /* 0x000000ffff077224 */ /* 0x000fe200078e00ff */
[----:B------:R-:W-:Y:S01]  /*51a0*/  CS2R R64, SRZ ;  /* 0x0000000000407805 */ /* 0x000fe2000001ff00 */
[----:B------:R-:W-:Y:S01]  /*51b0*/  CS2R R66, SRZ ;  /* 0x0000000000427805 */ /* 0x000fe2000001ff00 */
[----:B------:R-:W-:Y:S01]  /*51c0*/  CS2R R68, SRZ ;  /* 0x0000000000447805 */ /* 0x000fe2000001ff00 */
[----:B------:R-:W-:Y:S01]  /*51d0*/  CS2R R70, SRZ ;  /* 0x0000000000467805 */ /* 0x000fe2000001ff00 */
[----:B------:R-:W-:Y:S01]  /*51e0*/  IMAD.MOV.U32 R72, RZ, RZ, RZ ;  /* 0x000000ffff487224 */ /* 0x000fe200078e00ff */
[----:B------:R-:W-:Y:S01]  /*51f0*/  SHF.R.S32.HI R76, RZ, 0x1f, R76 ;  /* 0x0000001fff4c7819 */ /* 0x000fe2000001144c */
[----:B------:R-:W-:-:S02]  /*5200*/  IMAD.MOV.U32 R74, RZ, RZ, RZ ;  /* 0x000000ffff4a7224 */ /* 0x000fc400078e00ff */
[----:B------:R-:W-:Y:S02]  /*5210*/  IMAD.MOV.U32 R75, RZ, RZ, R151 ;  /* 0x000000ffff4b7224 */ /* 0x000fe400078e0097 */
[----:B0-----:R-:W-:-:S05]  /*5220*/  IMAD R2, R2, c[0x0][0x198], RZ ;  /* 0x0000660002027a24 */ /* 0x001fca00078e02ff */
[----:B------:R-:W-:-:S04]  /*5230*/  IADD3 R73, P0, R151, R2, RZ ;  /* 0x0000000297497210 */ /* 0x000fc80007f1e0ff */
[----:B------:R-:W-:Y:S01]  /*5240*/  LEA.HI.X.SX32 R8, R2, R3, 0x1, P0 ;  /* 0x0000000302087211 */ /* 0x000fe200000f0eff */
[----:B------:R-:W-:Y:S01]  /*5250*/  IMAD R2, R4, c[0x0][0x1b0], RZ ;  /* 0x00006c0004027a24 */ /* 0x000fe200078e02ff */
[----:B------:R-:W-:Y:S01]  /*5260*/  LEA R6, P0, R73, c[0x0][0x188], 0x2 ;  /* 0x0000620049067a11 */ /* 0x000fe200078010ff */
[----:B------:R-:W-:Y:S01]  /*5270*/  IMAD.MOV.U32 R4, RZ, RZ, RZ ;  /* 0x000000ffff047224 */ /* 0x000fe200078e00ff */
        /* <DEDUP_REMOVED lines=22> */
.L_x_18166:
        /* <DEDUP_REMOVED lines=31> */
[----:B------:R-:W-:Y:S02]  /*55d0*/  LEA.HI.X R17, R15, c[0x0][0x17c], R18, 0x1, P2 ;  /* 0x00005f000f117a11 */ /* 0x000fe400010f0c12 */
[CC--:B------:R-:W-:Y:S02]  /*55e0*/  IADD3 R11, P3, R82.reuse, R10.reuse, RZ ;  /* 0x0000000a520b7210 */ /* 0x0c0fe40007f7e0ff */
[----:B------:R-:W-:Y:S02]  /*55f0*/  IADD3 R15, P2, R83, R10, RZ ;  /* 0x0000000a530f7210 */ /* 0x000fe40007f5e0ff */
[----:B--2---:R-:W-:Y:S02]  /*5600*/  LEA.HI.X.SX32 R26, R82, R34, 0x1, P3 ;  /* 0x00000022521a7211 */ /* 0x004fe400018f0eff */
[----:B------:R-:W-:-:S02]  /*5610*/  IADD3 R22, P1, R81, R10, RZ ;  /* 0x0000000a51167210 */ /* 0x000fc40007f3e0ff */
[----:B------:R-:W-:Y:S02]  /*5620*/  IADD3 R18, P0, R80, R10, RZ ;  /* 0x0000000a50127210 */ /* 0x000fe40007f1e0ff */
[----:B------:R-:W-:Y:S02]  /*5630*/  LEA R24, P4, R15, c[0x0][0x178], 0x1 ;  /* 0x00005e000f187a11 */ /* 0x000fe400078808ff */
[----:B------:R-:W-:Y:S02]  /*5640*/  LEA R28, P5, R11, c[0x0][0x178], 0x1 ;  /* 0x00005e000b1c7a11 */ /* 0x000fe400078a08ff */
[----:B------:R-:W-:Y:S02]  /*5650*/  LEA.HI.X.SX32 R30, R83, R34, 0x1, P2 ;  /* 0x00000022531e7211 */ /* 0x000fe400010f0eff */
[-C--:B------:R-:W-:Y:S02]  /*5660*/  IADD3 R14, P3, R79, R10.reuse, RZ ;  /* 0x0000000a4f0e7210 */ /* 0x080fe40007f7e0ff */
[----:B------:R-:W-:-:S02]  /*5670*/  IADD3 R10, P2, R78, R10, RZ ;  /* 0x0000000a4e0a7210 */ /* 0x000fc40007f5e0ff */
[----:B------:R-:W-:Y:S02]  /*5680*/  LEA.HI.X R25, R15, c[0x0][0x17c], R30, 0x1, P4 ;  /* 0x00005f000f197a11 */ /* 0x000fe400020f0c1e */
[----:B------:R-:W-:Y:S02]  /*5690*/  LEA.HI.X R29, R11, c[0x0][0x17c], R26, 0x1, P5 ;  /* 0x00005f000b1d7a11 */ /* 0x000fe400028f0c1a */
[----:B------:R-:W-:Y:S02]  /*56a0*/  LEA.HI.X.SX32 R23, R81, R34, 0x1, P1 ;  /* 0x0000002251177211 */ /* 0x000fe400008f0eff */
[----:B------:R-:W-:Y:S01]  /*56b0*/  LEA R32, P6, R22, c[0x0][0x178], 0x1 ;  /* 0x00005e0016207a11 */ /* 0x000fe200078c08ff */
[----:B------:R-:W5:Y:S01]  /*56c0*/  LDG.E.128.CONSTANT R24, [R24.64] ;  /* 0x0000000a18187981 */ /* 0x000f62000c1e9d00 */
[----:B------:R-:W-:Y:S02]  /*56d0*/  LEA R36, P5, R18, c[0x0][0x178], 0x1 ;  /* 0x00005e0012247a11 */ /* 0x000fe400078a08ff */
[----:B------:R-:W-:Y:S01]  /*56e0*/  LEA R40, P4, R14, c[0x0][0x178], 0x1 ;  /* 0x00005e000e287a11 */ /* 0x000fe200078808ff */
[----:B------:R-:W5:Y:S01]  /*56f0*/  LDG.E.128.CONSTANT R28, [R28.64] ;  /* 0x0000000a1c1c7981 */ /* 0x000f62000c1e9d00 */
[----:B------:R-:W-:-:S02]  /*5700*/  LEA R44, P1, R10, c[0x0][0x178], 0x1 ;  /* 0x00005e000a2c7a11 */ /* 0x000fc400078208ff */
[-C--:B------:R-:W-:Y:S02]  /*5710*/  LEA.HI.X.SX32 R19, R80, R34.reuse, 0x1, P0 ;  /* 0x0000002250137211 */ /* 0x080fe400000f0eff */
[-C--:B------:R-:W-:Y:S02]  /*5720*/  LEA.HI.X.SX32 R15, R79, R34.reuse, 0x1, P3 ;  /* 0x000000224f0f7211 */ /* 0x080fe400018f0eff */
[----:B------:R-:W-:Y:S02]  /*5730*/  LEA.HI.X.SX32 R11, R78, R34, 0x1, P2 ;  /* 0x000000224e0b7211 */ /* 0x000fe400010f0eff */
[----:B------:R-:W-:Y:S02]  /*5740*/  LEA.HI.X R33, R22, c[0x0][0x17c], R23, 0x1, P6 ;  /* 0x00005f0016217a11 */ /* 0x000fe400030f0c17 */
[----:B------:R-:W-:Y:S01]  /*5750*/  LEA.HI.X R37, R18, c[0x0][0x17c], R19, 0x1, P5 ;  /* 0x00005f0012257a11 */ /* 0x000fe200028f0c13 */
[----:B------:R-:W5:Y:S01]  /*5760*/  LDG.E.128.CONSTANT R20, [R20.64] ;  /* 0x0000000a14147981 */ /* 0x000f62000c1e9d00 */
[----:B------:R-:W-:-:S02]  /*5770*/  LEA.HI.X R41, R14, c[0x0][0x17c], R15, 0x1, P4 ;  /* 0x00005f000e297a11 */ /* 0x000fc400020f0c0f */
[----:B------:R-:W-:Y:S01]  /*5780*/  LEA.HI.X R45, R10, c[0x0][0x17c], R11, 0x1, P1 ;  /* 0x00005f000a2d7a11 */ /* 0x000fe200008f0c0b */
        /* <DEDUP_REMOVED lines=24> */
[----:B-----5:R-:W-:-:S02]  /*5910*/  SEL R63, R53, RZ, !P1 ;  /* 0x000000ff353f7207 */ /* 0x020fc40004800000 */
[-C--:B------:R-:W-:Y:S02]  /*5920*/  ISETP.GE.AND P5, PT, R91, R150.reuse, PT ;  /* 0x000000965b00720c */ /* 0x080fe40003fa6270 */
[-C--:B------:R-:W-:Y:S02]  /*5930*/  ISETP.GE.AND P1, PT, R61, R150.reuse, PT ;  /* 0x000000963d00720c */ /* 0x080fe40003f26270 */
[----:B------:R-:W-:Y:S02]  /*5940*/  PRMT R61, R53, 0x7632, R61 ;  /* 0x00007632353d7816 */ /* 0x000fe4000000003d */
[----:B------:R-:W-:Y:S02]  /*5950*/  SEL R91, R54, RZ, !P6 ;  /* 0x000000ff365b7207 */ /* 0x000fe40007000000 */
        /* <DEDUP_REMOVED lines=15> */
.L_x_18143:
[----:B-1-3--:R-:W-:Y:S05]  /*5a50*/  BSYNC B1 ;  /* 0x0000000000017941 */ /* 0x00afea0003800000 */
.L_x_18142:
[----:B-----5:R-:W-:Y:S01]  /*5a60*/  HFMA2.MMA R61, R60, R53, -RZ ;  /* 0x000000353c3d7235 */ /* 0x020fe200001000ff */
[----:B------:R-:W-:Y:S01]  /*5a70*/  IMAD.MOV.U32 R53, RZ, RZ, R94 ;  /* 0x000000ffff357224 */ /* 0x000fe200078e005e */
[----:B------:R-:W-:Y:S01]  /*5a80*/  F2FP.PACK_AB R57, R57, R56 ;  /* 0x000000383939723e */ /* 0x000fe200000000ff */
[----:B------:R-:W-:Y:S01]  /*5a90*/  BSSY B1, `(.L_x_18144) ;  /* 0x0000024000017945 */ /* 0x000fe20003800000 */
[----:B------:R-:W-:-:S03]  /*5aa0*/  F2FP.PACK_AB R58, R59, R58 ;  /* 0x0000003a3b3a723e */ /* 0x000fc600000000ff */
[----:B------:R-:W-:-:S10]  /*5ab0*/  HFMA2.MMA R61, R53, R52, R61 ;  /* 0x00000034353d7235 */ /* 0x000fd4000000003d */
        /* <DEDUP_REMOVED lines=8> */
[----:B------:R-:W-:Y:S02]  /*5b40*/  IADD3 R91, R89, 0x6, RZ ;  /* 0x00000006595b7810 */ /* 0x000fe40007ffe0ff */
[-C--:B------:R-:W-:Y:S02]  /*5b50*/  ISETP.GE.AND P6, PT, R59, R150.reuse, PT ;  /* 0x000000963b00720c */ /* 0x080fe40003fc6270 */
[C---:B------:R-:W-:Y:S02]  /*5b60*/  IADD3 R93, R89.reuse, 0x7, RZ ;  /* 0x00000007595d7810 */ /* 0x040fe40007ffe0ff */
[----:B------:R-:W-:Y:S02]  /*5b70*/  IADD3 R59, R89, 0x1, RZ ;  /* 0x00000001593b7810 */ /* 0x000fe40007ffe0ff */
[-C--:B------:R-:W-:Y:S02]  /*5b80*/  ISETP.GE.AND P3, PT, R63, R150.reuse, PT ;  /* 0x000000963f00720c */ /* 0x080fe40003f66270 */
[----:B------:R-:W-:-:S02]  /*5b90*/  ISETP.GE.AND P5, PT, R91, R150, PT ;  /* 0x000000965b00720c */ /* 0x000fc40003fa6270 */
[C---:B------:R-:W-:Y:S02]  /*5ba0*/  SEL R63, R49.reuse, RZ, !P1 ;  /* 0x000000ff313f7207 */ /* 0x040fe40004800000 */
        /* <DEDUP_REMOVED lines=18> */
.L_x_18145:
[----:B------:R-:W-:Y:S05]  /*5cd0*/  BSYNC B1 ;  /* 0x0000000000017941 */ /* 0x000fea0003800000 */
.L_x_18144:
[----:B------:R-:W-:Y:S01]  /*5ce0*/  IMAD.MOV.U32 R52, RZ, RZ, R58 ;  /* 0x000000ffff347224 */ /* 0x000fe200078e003a */
[----:B------:R-:W-:Y:S01]  /*5cf0*/  HMUL2 R49, R60, R49 ;  /* 0x000000313c317232 */ /* 0x000fe20000000000 */
[----:B------:R-:W-:Y:S03]  /*5d00*/  BSSY B1, `(.L_x_18146) ;  /* 0x0000023000017945 */ /* 0x000fe60003800000 */
[----:B------:R-:W-:Y:S01]  /*5d10*/  HFMA2 R49, R53, R48, R49 ;  /* 0x0000003035317231 */ /* 0x000fe20000000031 */
[----:B------:R-:W-:Y:S01]  /*5d20*/  HFMA2.MMA R61, R52, R55, R61 ;  /* 0x00000037343d7235 */ /* 0x000fe2000000003d */
[----:B------:R-:W-:Y:S05]  /*5d30*/  @P0 BRA `(.L_x_18147) ;  /* 0x000001f000000947 */ /* 0x000fea0003800000 */
[C---:B------:R-:W-:Y:S02]  /*5d40*/  IADD3 R59, R89.reuse, 0x2, RZ ;  /* 0x00000002593b7810 */ /* 0x040fe40007ffe0ff */
[C---:B------:R-:W-:Y:S02]  /*5d50*/  IADD3 R63, R89.reuse, 0x3, RZ ;  /* 0x00000003593f7810 */ /* 0x040fe40007ffe0ff */
[----:B------:R-:W-:-:S02]  /*5d60*/  IADD3 R55, R89, 0x4, RZ ;  /* 0x0000000459377810 */ /* 0x000fc40007ffe0ff */
[-C--:B------:R-:W-:Y:S02]  /*5d70*/  ISETP.GE.AND P1, PT, R59, R150.reuse, PT ;  /* 0x000000963b00720c */ /* 0x080fe40003f26270 */
[-C--:B------:R-:W-:Y:S02]  /*5d80*/  ISETP.GE.AND P4, PT, R63, R150.reuse, PT ;  /* 0x000000963f00720c */ /* 0x080fe40003f86270 */
[C---:B------:R-:W-:Y:S02]  /*5d90*/  IADD3 R59, R89.reuse, 0x5, RZ ;  /* 0x00000005593b7810 */ /* 0x040fe40007ffe0ff */
[----:B------:R-:W-:Y:S02]  /*5da0*/  IADD3 R63, R89, 0x6, RZ ;  /* 0x00000006593f7810 */ /* 0x000fe40007ffe0ff */
[----:B------:R-:W-:Y:S02]  /*5db0*/  ISETP.GE.AND P6, PT, R55, R150, PT ;  /* 0x000000963700720c */ /* 0x000fe40003fc6270 */
[----:B------:R-:W-:-:S02]  /*5dc0*/  IADD3 R91, R89, 0x7, RZ ;  /* 0x00000007595b7810 */ /* 0x000fc40007ffe0ff */
[----:B------:R-:W-:Y:S02]  /*5dd0*/  IADD3 R55, R89, 0x1, RZ ;  /* 0x0000000159377810 */ /* 0x000fe40007ffe0ff */
[-C--:B------:R-:W-:Y:S02]  /*5de0*/  ISETP.GE.AND P3, PT, R59, R150.reuse, PT ;  /* 0x000000963b00720c */ /* 0x080fe40003f66270 */
[----:B------:R-:W-:Y:S02]  /*5df0*/  ISETP.GE.AND P5, PT, R63, R150, PT ;  /* 0x000000963f00720c */ /* 0x000fe40003fa6270 */
[C---:B------:R-:W-:Y:S02]  /*5e00*/  SEL R59, R9.reuse, RZ, !P1 ;  /* 0x000000ff093b7207 */ /* 0x040fe40004800000 */
        /* <DEDUP_REMOVED lines=18> */
.L_x_18147:
[----:B------:R-:W-:Y:S05]  /*5f30*/  BSYNC B1 ;  /* 0x0000000000017941 */ /* 0x000fea0003800000 */
.L_x_18146:
[----:B------:R-:W-:Y:S01]  /*5f40*/  HMUL2 R9, R60, R9 ;  /* 0x000000093c097232 */ /* 0x000fe20000000000 */
[----:B------:R-:W-:Y:S01]  /*5f50*/  BSSY B1, `(.L_x_18148) ;  /* 0x0000025000017945 */ /* 0x000fe20003800000 */
[----:B------:R-:W-:Y:S02]  /*5f60*/  HFMA2.MMA R49, R57, R50, R49 ;  /* 0x0000003239317235 */ /* 0x000fe40000000031 */
[----:B------:R-:W-:-:S02]  /*5f70*/  HFMA2 R9, R53, R8, R9 ;  /* 0x0000000835097231 */ /* 0x000fc40000000009 */
[--C-:B------:R-:W-:Y:S02]  /*5f80*/  HADD2.F32 R8, -RZ, R61.reuse.H0_H0 ;  /* 0x2000003dff087230 */ /* 0x100fe40000004100 */
[----:B------:R-:W-:Y:S01]  /*5f90*/  HADD2.F32 R61, -RZ, R61.H1_H1 ;  /* 0x3000003dff3d7230 */ /* 0x000fe20000004100 */
[----:B------:R-:W-:Y:S05]  /*5fa0*/  @P0 BRA `(.L_x_18149) ;  /* 0x000001f000000947 */ /* 0x000fea0003800000 */
[C---:B------:R-:W-:Y:S02]  /*5fb0*/  IADD3 R59, R89.reuse, 0x2, RZ ;  /* 0x00000002593b7810 */ /* 0x040fe40007ffe0ff */
[C---:B------:R-:W-:Y:S02]  /*5fc0*/  IADD3 R63, R89.reuse, 0x3, RZ ;  /* 0x00000003593f7810 */ /* 0x040fe40007ffe0ff */
[----:B------:R-:W-:Y:S02]  /*5fd0*/  IADD3 R55, R89, 0x4, RZ ;  /* 0x0000000459377810 */ /* 0x000fe40007ffe0ff */
        /* <DEDUP_REMOVED lines=8> */
[-C--:B------:R-:W-:Y:S02]  /*6060*/  ISETP.GE.AND P5, PT, R63, R150.reuse, PT ;  /* 0x000000963f00720c */ /* 0x080fe40003fa6270 */
[C---:B------:R-:W-:Y:S02]  /*6070*/  SEL R59, R13.reuse, RZ, !P1 ;  /* 0x000000ff0d3b7207 */ /* 0x040fe40004800000 */
        /* <DEDUP_REMOVED lines=18> */
.L_x_18149:
[----:B------:R-:W-:Y:S05]  /*61a0*/  BSYNC B1 ;  /* 0x0000000000017941 */ /* 0x000fea0003800000 */
.L_x_18148:
[----:B------:R-:W-:Y:S01]  /*61b0*/  HMUL2 R13, R60, R13 ;  /* 0x0000000d3c0d7232 */ /* 0x000fe20000000000 */
[----:B------:R-:W-:Y:S01]  /*61c0*/  BSSY B1, `(.L_x_18150) ;  /* 0x0000025000017945 */ /* 0x000fe20003800000 */
[----:B------:R-:W-:Y:S01]  /*61d0*/  HFMA2.MMA R49, R52, R51, R49 ;  /* 0x0000003334317235 */ /* 0x000fe20000000031 */
[----:B------:R-:W-:Y:S01]  /*61e0*/  FADD.FTZ R61, R8, R61 ;  /* 0x0000003d083d7221 */ /* 0x000fe20000010000 */
[----:B------:R-:W-:Y:S02]  /*61f0*/  HFMA2 R9, R57, R10, R9 ;  /* 0x0000000a39097231 */ /* 0x000fe40000000009 */
[----:B------:R-:W-:Y:S01]  /*6200*/  HFMA2.MMA R13, R53, R12, R13 ;  /* 0x0000000c350d7235 */ /* 0x000fe2000000000d */
        /* <DEDUP_REMOVED lines=13> */
[----:B------:R-:W-:Y:S02]  /*62e0*/  SEL R55, R18, RZ, !P6 ;  /* 0x000000ff12377207 */ /* 0x000fe40007000000 */
[----:B------:R-:W-:-:S02]  /*62f0*/  ISETP.GE.AND P5, PT, R59, R150, PT ;  /* 0x000000963b00720c */ /* 0x000fc40003fa6270 */
[-C--:B------:R-:W-:Y:S02]  /*6300*/  ISETP.GE.AND P2, PT, R63, R150.reuse, PT ;  /* 0x000000963f00720c */ /* 0x080fe40003f46270 */
        /* <DEDUP_REMOVED lines=16> */
.L_x_18151:
[----:B------:R-:W-:Y:S05]  /*6410*/  BSYNC B1 ;  /* 0x0000000000017941 */ /* 0x000fea0003800000 */
.L_x_18150:
[----:B------:R-:W-:Y:S01]  /*6420*/  HMUL2 R8, R60, R17 ;  /* 0x000000113c087232 */ /* 0x000fe20000000000 */
[----:B------:R-:W-:Y:S01]  /*6430*/  BSSY B1, `(.L_x_18152) ;  /* 0x0000027000017945 */ /* 0x000fe20003800000 */
[----:B------:R-:W-:Y:S01]  /*6440*/  HFMA2.MMA R13, R57, R14, R13 ;  /* 0x0000000e390d7235 */ /* 0x000fe2000000000d */
[----:B------:R-:W-:Y:S01]  /*6450*/  FADD.FTZ R4, R61, R4 ;  /* 0x000000043d047221 */ /* 0x000fe20000010000 */
[----:B------:R-:W-:-:S02]  /*6460*/  HFMA2 R16, R53, R16, R8 ;  /* 0x0000001035107231 */ /* 0x000fc40000000008 */
[----:B------:R-:W-:Y:S02]  /*6470*/  HADD2.F32 R8, -RZ, R49.H0_H0 ;  /* 0x20000031ff087230 */ /* 0x000fe40000004100 */
[----:B------:R-:W-:Y:S02]  /*6480*/  HFMA2 R9, R52, R11, R9 ;  /* 0x0000000b34097231 */ /* 0x000fe40000000009 */
        /* <DEDUP_REMOVED lines=12> */
[----:B------:R-:W-:Y:S02]  /*6550*/  SEL R12, R21, RZ, !P1 ;  /* 0x000000ff150c7207 */ /* 0x000fe40004800000 */
[-C--:B------:R-:W-:Y:S02]  /*6560*/  ISETP.GE.AND P3, PT, R17, R150.reuse, PT ;  /* 0x000000961100720c */ /* 0x080fe40003f66270 */
[-C--:B------:R-:W-:Y:S02]  /*6570*/  ISETP.GE.AND P5, PT, R51, R150.reuse, PT ;  /* 0x000000963300720c */ /* 0x080fe40003fa6270 */
[-C--:B------:R-:W-:Y:S02]  /*6580*/  ISETP.GE.AND P1, PT, R11, R150.reuse, PT ;  /* 0x000000960b00720c */ /* 0x080fe40003f26270 */
[----:B------:R-:W-:Y:S02]  /*6590*/  ISETP.GE.AND P2, PT, R55, R150, PT ;  /* 0x000000963700720c */ /* 0x000fe40003f46270 */
[----:B------:R-:W-:-:S02]  /*65a0*/  SEL R17, R22, RZ, !P6 ;  /* 0x000000ff16117207 */ /* 0x000fc40007000000 */
[----:B------:R-:W-:Y:S02]  /*65b0*/  PRMT R11, R23, 0x7632, R11 ;  /* 0x00007632170b7816 */ /* 0x000fe4000000000b */
        /* <DEDUP_REMOVED lines=14> */
.L_x_18153:
[----:B------:R-:W-:Y:S05]  /*66a0*/  BSYNC B1 ;  /* 0x0000000000017941 */ /* 0x000fea0003800000 */
.L_x_18152:
[----:B------:R-:W-:Y:S01]  /*66b0*/  HMUL2 R10, R60, R21 ;  /* 0x000000153c0a7232 */ /* 0x000fe20000000000 */
[----:B------:R-:W-:Y:S01]  /*66c0*/  HFMA2.MMA R13, R52, R15, R13 ;  /* 0x0000000f340d7235 */ /* 0x000fe2000000000d */
[----:B------:R-:W-:Y:S01]  /*66d0*/  HFMA2 R16, R57, R18, R16 ;  /* 0x0000001239107231 */ /* 0x000fe20000000010 */
[----:B------:R-:W-:Y:S01]  /*66e0*/  FADD.FTZ R8, R8, R49 ;  /* 0x0000003108087221 */ /* 0x000fe20000010000 */
[----:B------:R-:W-:Y:S02]  /*66f0*/  BSSY B1, `(.L_x_18154) ;  /* 0x000002e000017945 */ /* 0x000fe40003800000 */
[----:B------:R-:W-:Y:S01]  /*6700*/  HFMA2.MMA R20, R53, R20, R10 ;  /* 0x0000001435147235 */ /* 0x000fe2000000000a */
[--C-:B------:R-:W-:Y:S01]  /*6710*/  HADD2.F32 R10, -RZ, R9.reuse.H0_H0 ;  /* 0x20000009ff0a7230 */ /* 0x100fe20000004100 */
[----:B------:R-:W-:Y:S01]  /*6720*/  FADD.FTZ R7, R8, R7 ;  /* 0x0000000708077221 */ /* 0x000fe20000010000 */
[----:B------:R-:W-:-:S02]  /*6730*/  HADD2.F32 R9, -RZ, R9.H1_H1 ;  /* 0x30000009ff097230 */ /* 0x000fc40000004100 */
[--C-:B------:R-:W-:Y:S01]  /*6740*/  HADD2.F32 R11, -RZ, R13.reuse.H0_H0 ;  /* 0x2000000dff0b7230 */ /* 0x100fe20000004100 */
[----:B------:R-:W-:Y:S01]  /*6750*/  HFMA2.MMA R20, R57, R22, R20 ;  /* 0x0000001639147235 */ /* 0x000fe20000000014 */
[----:B------:R-:W-:Y:S01]  /*6760*/  HADD2.F32 R12, -RZ, R13.H1_H1 ;  /* 0x3000000dff0c7230 */ /* 0x000fe20000004100 */
[----:B------:R-:W-:Y:S01]  /*6770*/  FADD.FTZ R9, R10, R9 ;  /* 0x000000090a097221 */ /* 0x000fe20000010000 */
[----:B------:R-:W-:-:S03]  /*6780*/  HFMA2 R16, R52, R19, R16 ;  /* 0x0000001334107231 */ /* 0x000fc60000000010 */
[----:B------:R-:W-:Y:S02]  /*6790*/  FADD.FTZ R12, R11, R12 ;  /* 0x0000000c0b0c7221 */ /* 0x000fe40000010000 */
[----:B------:R-:W-:Y:S02]  /*67a0*/  HADD2.F32 R8, -RZ, R16.H0_H0 ;  /* 0x20000010ff087230 */ /* 0x000fe40000004100 */
[----:B------:R-:W-:Y:S02]  /*67b0*/  HFMA2 R20, R52, R23, R20 ;  /* 0x0000001734147231 */ /* 0x000fe40000000014 */
[----:B------:R-:W-:Y:S01]  /*67c0*/  HADD2.F32 R11, -RZ, R16.H1_H1 ;  /* 0x30000010ff0b7230 */ /* 0x000fe20000004100 */
[----:B------:R-:W-:Y:S05]  /*67d0*/  @P0 BRA `(.L_x_18155) ;  /* 0x000001f000000947 */ /* 0x000fea0003800000 */
[C---:B------:R-:W-:Y:S02]  /*67e0*/  IADD3 R15, R89.reuse, 0x2, RZ ;  /* 0x00000002590f7810 */ /* 0x040fe40007ffe0ff */
        /* <DEDUP_REMOVED lines=9> */
[----:B------:R-:W-:Y:S02]  /*6880*/  SEL R14, R25, RZ, !P1 ;  /* 0x000000ff190e7207 */ /* 0x000fe40004800000 */
[-C--:B------:R-:W-:Y:S02]  /*6890*/  ISETP.GE.AND P3, PT, R15, R150.reuse, PT ;  /* 0x000000960f00720c */ /* 0x080fe40003f66270 */
[-C--:B------:R-:W-:Y:S02]  /*68a0*/  ISETP.GE.AND P5, PT, R17, R150.reuse, PT ;  /* 0x000000961100720c */ /* 0x080fe40003fa6270 */
[-C--:B------:R-:W-:Y:S02]  /*68b0*/  ISETP.GE.AND P1, PT, R13, R150.reuse, PT ;  /* 0x000000960d00720c */ /* 0x080fe40003f26270 */
[----:B------:R-:W-:-:S02]  /*68c0*/  ISETP.GE.AND P2, PT, R19, R150, PT ;  /* 0x000000961300720c */ /* 0x000fc40003f46270 */
[C---:B------:R-:W-:Y:S02]  /*68d0*/  SEL R15, R26.reuse, RZ, !P6 ;  /* 0x000000ff1a0f7207 */ /* 0x040fe40007000000 */
        /* <DEDUP_REMOVED lines=15> */
.L_x_18155:
[----:B------:R-:W-:Y:S05]  /*69d0*/  BSYNC B1 ;  /* 0x0000000000017941 */ /* 0x000fea0003800000 */
.L_x_18154:
[----:B------:R-:W-:Y:S01]  /*69e0*/  HMUL2 R25, R60, R25 ;  /* 0x000000193c197232 */ /* 0x000fe20000000000 */
[----:B------:R-:W-:Y:S01]  /*69f0*/  BSSY B1, `(.L_x_18156) ;  /* 0x0000029000017945 */ /* 0x000fe20003800000 */
[--C-:B------:R-:W-:Y:S01]  /*6a00*/  HADD2.F32 R10, -RZ, R20.reuse.H0_H0 ;  /* 0x20000014ff0a7230 */ /* 0x100fe20000004100 */
[----:B------:R-:W-:Y:S01]  /*6a10*/  FADD.FTZ R64, R9, R64 ;  /* 0x0000004009407221 */ /* 0x000fe20000010000 */
[----:B------:R-:W-:Y:S01]  /*6a20*/  HADD2.F32 R13, -RZ, R20.H1_H1 ;  /* 0x30000014ff0d7230 */ /* 0x000fe20000004100 */
[----:B------:R-:W-:Y:S01]  /*6a30*/  FADD.FTZ R65, R12, R65 ;  /* 0x000000410c417221 */ /* 0x000fe20000010000 */
[----:B------:R-:W-:Y:S01]  /*6a40*/  HFMA2.MMA R25, R53, R24, R25 ;  /* 0x0000001835197235 */ /* 0x000fe20000000019 */
[----:B------:R-:W-:-:S02]  /*6a50*/  FADD.FTZ R11, R8, R11 ;  /* 0x0000000b080b7221 */ /* 0x000fc40000010000 */
[----:B------:R-:W-:-:S07]  /*6a60*/  FADD.FTZ R10, R10, R13 ;  /* 0x0000000d0a0a7221 */ /* 0x000fce0000010000 */
[----:B------:R-:W-:Y:S01]  /*6a70*/  HFMA2 R26, R57, R26, R25 ;  /* 0x0000001a391a7231 */ /* 0x000fe20000000019 */
[----:B------:R-:W-:Y:S05]  /*6a80*/  @P0 BRA `(.L_x_18157) ;  /* 0x000001f000000947 */ /* 0x000fea0003800000 */
[C---:B------:R-:W-:Y:S02]  /*6a90*/  IADD3 R13, R89.reuse, 0x2, RZ ;  /* 0x00000002590d7810 */ /* 0x040fe40007ffe0ff */
        /* <DEDUP_REMOVED lines=9> */
[----:B------:R-:W-:Y:S02]  /*6b30*/  SEL R12, R29, RZ, !P1 ;  /* 0x000000ff1d0c7207 */ /* 0x000fe40004800000 */
[----:B------:R-:W-:-:S02]  /*6b40*/  ISETP.GE.AND P3, PT, R13, R150, PT ;  /* 0x000000960d00720c */ /* 0x000fc40003f66270 */
        /* <DEDUP_REMOVED lines=19> */
.L_x_18157:
[----:B------:R-:W-:Y:S05]  /*6c80*/  BSYNC B1 ;  /* 0x0000000000017941 */ /* 0x000fea0003800000 */
.L_x_18156:
        /* <DEDUP_REMOVED lines=38> */
.L_x_18159:
[----:B------:R-:W-:Y:S05]  /*6ef0*/  BSYNC B1 ;  /* 0x0000000000017941 */ /* 0x000fea0003800000 */
.L_x_18158:
        /* <DEDUP_REMOVED lines=8> */
[----:B------:R-:W-:Y:S02]  /*6f80*/  ISETP.GE.AND P6, PT, R9, R150, PT ;  /* 0x000000960900720c */ /* 0x000fe40003fc6270 */
        /* <DEDUP_REMOVED lines=8> */
[-C--:B------:R-:W-:Y:S02]  /*7010*/  ISETP.GE.AND P2, PT, R17, R150.reuse, PT ;  /* 0x000000961100720c */ /* 0x080fe40003f46270 */
[C---:B------:R-:W-:Y:S02]  /*7020*/  SEL R11, R38.reuse, RZ, !P6 ;  /* 0x000000ff260b7207 */ /* 0x040fe40007000000 */
        /* <DEDUP_REMOVED lines=15> */
.L_x_18161:
[----:B------:R-:W-:Y:S05]  /*7120*/  BSYNC B1 ;  /* 0x0000000000017941 */ /* 0x000fea0003800000 */
.L_x_18160:
        /* <DEDUP_REMOVED lines=34> */
.L_x_18163:
[----:B------:R-:W-:Y:S05]  /*7350*/  BSYNC B1 ;  /* 0x0000000000017941 */ /* 0x000fea0003800000 */
.L_x_18162:
        /* <DEDUP_REMOVED lines=41> */
[CC--:B------:R-:W-:Y:S02]  /*75f0*/  ISETP.GE.AND P6, PT, R89.reuse, R150.reuse, PT ;  /* 0x000000965900720c */ /* 0x0c0fe40003fc6270 */
[C---:B------:R-:W-:Y:S02]  /*7600*/  IADD3 R15, R89.reuse, 0x3, RZ ;  /* 0x00000003590f7810 */ /* 0x040fe40007ffe0ff */
[C---:B------:R-:W-:Y:S02]  /*7610*/  IADD3 R9, R89.reuse, 0x5, RZ ;  /* 0x0000000559097810 */ /* 0x040fe40007ffe0ff */
[----:B------:R-:W-:Y:S02]  /*7620*/  IADD3 R13, R89, 0x7, RZ ;  /* 0x00000007590d7810 */ /* 0x000fe40007ffe0ff */
[----:B------:R-:W-:-:S02]  /*7630*/  ISETP.GE.AND P3, PT, R11, R150, PT ;  /* 0x000000960b00720c */ /* 0x000fc40003f66270 */
[C---:B------:R-:W-:Y:S02]  /*7640*/  SEL R8, R44.reuse, RZ, !P6 ;  /* 0x000000ff2c087207 */ /* 0x040fe40007000000 */
        /* <DEDUP_REMOVED lines=18> */
.L_x_18165:
[----:B------:R-:W-:Y:S05]  /*7770*/  BSYNC B1 ;  /* 0x0000000000017941 */ /* 0x000fea0003800000 */
.L_x_18164:
        /* <DEDUP_REMOVED lines=17> */
.L_x_18141:
[----:B------:R-:W-:Y:S05]  /*7890*/  BSYNC B0 ;  /* 0x0000000000007941 */ /* 0x000fea0003800000 */
.L_x_18139:
[----:B0-----:R-:W0:Y:S01]  /*78a0*/  SHFL.BFLY PT, R2, R7, 0x1, 0x1f ;  /* 0x0c201f0007027f89 */ /* 0x001e2200000e0000 */
[----:B------:R-:W-:Y:S01]  /*78b0*/  LEA.HI R20, R149, R149, RZ, 0x1 ;  /* 0x0000009595147211 */ /* 0x000fe200078f08ff */
[----:B------:R-:W-:Y:S02]  /*78c0*/  BSSY B0, `(.L_x_18167) ;  /* 0x0000032000007945 */ /* 0x000fe40003800000 */
[----:B------:R-:W1:Y:S01]  /*78d0*/  SHFL.BFLY PT, R3, R4, 0x1, 0x1f ;  /* 0x0c201f0004037f89 */ /* 0x000e6200000e0000 */
[----:B------:R-:W-:-:S03]  /*78e0*/  SHF.R.S32.HI R20, RZ, 0x1, R20 ;  /* 0x00000001ff147819 */ /* 0x000fc60000011414 */
[----:B------:R-:W3:Y:S02]  /*78f0*/  SHFL.BFLY PT, R9, R64, 0x1, 0x1f ;  /* 0x0c201f0040097f89 */ /* 0x000ee400000e0000 */
[----:B------:R-:W-:Y:S02]  /*7900*/  IMAD R151, R151, 0xc0, R20 ;  /* 0x000000c097977824 */ /* 0x000fe400078e0214 */
[----:B------:R-:W4:Y:S04]  /*7910*/  SHFL.BFLY PT, R6, R65, 0x1, 0x1f ;  /* 0x0c201f0041067f89 */ /* 0x000f2800000e0000 */
[----:B------:R-:W2:Y:S04]  /*7920*/  SHFL.BFLY PT, R11, R66, 0x1, 0x1f ;  /* 0x0c201f00420b7f89 */ /* 0x000ea800000e0000 */
[----:B------:R-:W2:Y:S04]  /*7930*/  SHFL.BFLY PT, R8, R67, 0x1, 0x1f ;  /* 0x0c201f0043087f89 */ /* 0x000ea800000e0000 */
[----:B------:R-:W2:Y:S01]  /*7940*/  SHFL.BFLY PT, R13, R68, 0x1, 0x1f ;  /* 0x0c201f00440d7f89 */ /* 0x000ea200000e0000 */
[----:B0-----:R-:W-:Y:S01]  /*7950*/  FADD.FTZ R21, R2, R7 ;  /* 0x0000000702157221 */ /* 0x001fe20000010000 */
[----:B------:R-:W-:-:S02]  /*7960*/  LOP3.LUT R2, R149, 0x1, RZ, 0xc0, !PT ;  /* 0x0000000195027812 */ /* 0x000fc400078ec0ff */
[----:B------:R-:W0:Y:S01]  /*7970*/  SHFL.BFLY PT, R10, R69, 0x1, 0x1f ;  /* 0x0c201f00450a7f89 */ /* 0x000e2200000e0000 */
[----:B-1----:R-:W-:Y:S01]  /*7980*/  FADD.FTZ R0, R3, R4 ;  /* 0x0000000403007221 */ /* 0x002fe20000010000 */
[----:B------:R-:W-:Y:S02]  /*7990*/  ISETP.NE.AND P2, PT, R2, RZ, PT ;  /* 0x000000ff0200720c */ /* 0x000fe40003f45270 */
[----:B------:R-:W1:Y:S01]  /*79a0*/  SHFL.BFLY PT, R15, R70, 0x1, 0x1f ;  /* 0x0c201f00460f7f89 */ /* 0x000e6200000e0000 */
        /* <DEDUP_REMOVED lines=8> */
[----:B--2---:R-:W-:Y:S01]  /*7a30*/  FADD.FTZ R66, R11, R66 ;  /* 0x000000420b427221 */ /* 0x004fe20000010000 */
[----:B------:R-:W-:-:S02]  /*7a40*/  ISETP.GT.U32.AND P3, PT, R2, 0x3e, PT ;  /* 0x0000003e0200780c */ /* 0x000fc40003f64070 */
[----:B------:R-:W2:Y:S01]  /*7a50*/  SHFL.BFLY PT, R19, R74, 0x1, 0x1f ;  /* 0x0c201f004a137f89 */ /* 0x000ea200000e0000 */
[----:B------:R-:W-:Y:S01]  /*7a60*/  FADD.FTZ R67, R8, R67 ;  /* 0x0000004308437221 */ /* 0x000fe20000010000 */
[----:B------:R-:W-:Y:S02]  /*7a70*/  ISETP.NE.OR P4, PT, R4, 0x20, P2 ;  /* 0x000000200400780c */ /* 0x000fe40001785670 */
[----:B------:R-:W-:Y:S01]  /*7a80*/  BAR.SYNC.DEFER_BLOCKING 0x0 ;  /* 0x0000000000007b1d */ /* 0x000fe20000010000 */
[----:B------:R-:W-:Y:S01]  /*7a90*/  FADD.FTZ R68, R13, R68 ;  /* 0x000000440d447221 */ /* 0x000fe20000010000 */
[C---:B------:R-:W-:Y:S01]  /*7aa0*/  ISETP.GT.OR P0, PT, R5.reuse, 0x3f, P2 ;  /* 0x0000003f0500780c */ /* 0x040fe20001704670 */
[----:B0-----:R-:W-:Y:S01]  /*7ab0*/  FADD.FTZ R69, R10, R69 ;  /* 0x000000450a457221 */ /* 0x001fe20000010000 */
[----:B------:R-:W-:Y:S01]  /*7ac0*/  ISETP.GT.OR P1, PT, R5, 0x1f, P2 ;  /* 0x0000001f0500780c */ /* 0x000fe20001724670 */
[----:B-1----:R-:W-:Y:S02]  /*7ad0*/  FADD.FTZ R70, R15, R70 ;  /* 0x000000460f467221 */ /* 0x002fe40000010000 */
[----:B---3--:R-:W-:-:S02]  /*7ae0*/  FADD.FTZ R71, R12, R71 ;  /* 0x000000470c477221 */ /* 0x008fc40000010000 */
[----:B----4-:R-:W-:Y:S02]  /*7af0*/  FADD.FTZ R72, R17, R72 ;  /* 0x0000004811487221 */ /* 0x010fe40000010000 */
        /* <DEDUP_REMOVED lines=14> */
.L_x_18168:
[----:B------:R-:W-:Y:S05]  /*7be0*/  BSYNC B0 ;  /* 0x0000000000007941 */ /* 0x000fea0003800000 */
.L_x_18167:
        /* <DEDUP_REMOVED lines=27> */
.L_x_18170:
[----:B------:R-:W-:Y:S05]  /*7da0*/  BSYNC B0 ;  /* 0x0000000000007941 */ /* 0x000fea0003800000 */
.L_x_18169:
        /* <DEDUP_REMOVED lines=15> */
.L_x_18172:
[----:B------:R-:W-:Y:S05]  /*7ea0*/  BSYNC B0 ;  /* 0x0000000000007941 */ /* 0x000fea0003800000 */
.L_x_18171:
        /* <DEDUP_REMOVED lines=27> */
.L_x_18174:
[----:B------:R-:W-:Y:S05]  /*8060*/  BSYNC B0 ;  /* 0x0000000000007941 */ /* 0x000fea0003800000 */
.L_x_18173:
        /* <DEDUP_REMOVED lines=64> */
[----:B01----:R-:W-:Y:S02]  /*8470*/  F2FP.PACK_AB R0, R21, R0 ;  /* 0x000000001500723e */ /* 0x003fe400000000ff */
[----:B------:R-:W-:-:S02]  /*8480*/  LEA.HI.X.SX32 R26, R24, UR7, 0x1, P2 ;  /* 0x00000007181a7c11 */ /* 0x000fc400090f0eff */
[C---:B------:R-:W-:Y:S01]  /*8490*/  LEA R24, P2, R25.reuse, c[0x0][0x160], 0x1 ;  /* 0x0000580019187a11 */ /* 0x040fe200078408ff */
[----:B------:R0:W-:Y:S01]  /*84a0*/  STG.E.U16 [R2.64], R0 ;  /* 0x0000000002007986 */ /* 0x0001e2000c10150a */
[C---:B------:R-:W-:Y:S02]  /*84b0*/  IADD3 R22, R20.reuse, 0x90, RZ ;  /* 0x0000009014167810 */ /* 0x040fe40007ffe0ff */
[----:B------:R-:W-:Y:S02]  /*84c0*/  IADD3 R23, R20, 0xa0, RZ ;  /* 0x000000a014177810 */ /* 0x000fe40007ffe0ff */
[--C-:B------:R-:W-:Y:S02]  /*84d0*/  LEA.HI.X R25, R25, c[0x0][0x164], R26.reuse, 0x1, P2 ;  /* 0x0000590019197a11 */ /* 0x100fe400010f0c1a */
[----:B------:R-:W-:Y:S02]  /*84e0*/  F2FP.PACK_AB R64, R65, R64 ;  /* 0x000000404140723e */ /* 0x000fe400000000ff */
[----:B------:R-:W-:-:S02]  /*84f0*/  PRMT R26, R0, 0x7632, R26 ;  /* 0x00007632001a7816 */ /* 0x000fc4000000001a */
[----:B------:R-:W-:Y:S02]  /*8500*/  IADD3 R29, P0, R22, UR4, RZ ;  /* 0x00000004161d7c10 */ /* 0x000fe4000ff1e0ff */
[----:B------:R-:W-:Y:S01]  /*8510*/  IADD3 R28, P1, R23, UR4, RZ ;  /* 0x00000004171c7c10 */ /* 0x000fe2000ff3e0ff */
[----:B------:R1:W-:Y:S01]  /*8520*/  STG.E.U16 [R4.64], R26 ;  /* 0x0000001a04007986 */ /* 0x0003e2000c10150a */
[----:B------:R-:W-:Y:S02]  /*8530*/  F2FP.PACK_AB R66, R67, R66 ;  /* 0x000000424342723e */ /* 0x000fe400000000ff */
[----:B0-----:R-:W-:Y:S01]  /*8540*/  PRMT R3, R64, 0x7632, R3 ;  /* 0x0000763240037816 */ /* 0x001fe20000000003 */
[----:B------:R-:W-:Y:S01]  /*8550*/  STG.E.U16 [R6.64], R64 ;  /* 0x0000004006007986 */ /* 0x000fe2000c10150a */
[----:B------:R-:W-:Y:S02]  /*8560*/  F2FP.PACK_AB R68, R69, R68 ;  /* 0x000000444544723e */ /* 0x000fe400000000ff */
[----:B------:R-:W-:Y:S01]  /*8570*/  LEA.HI.X.SX32 R30, R22, UR7, 0x1, P0 ;  /* 0x00000007161e7c11 */ /* 0x000fe200080f0eff */
[----:B------:R0:W-:Y:S01]  /*8580*/  STG.E.U16 [R8.64], R3 ;  /* 0x0000000308007986 */ /* 0x0001e2000c10150a */
[----:B------:R-:W-:-:S02]  /*8590*/  LEA.HI.X.SX32 R23, R23, UR7, 0x1, P1 ;  /* 0x0000000717177c11 */ /* 0x000fc400088f0eff */
[----:B------:R-:W-:Y:S01]  /*85a0*/  LEA R20, P0, R29, c[0x0][0x160], 0x1 ;  /* 0x000058001d147a11 */ /* 0x000fe200078008ff */
[----:B------:R-:W-:Y:S01]  /*85b0*/  STG.E.U16 [R10.64], R66 ;  /* 0x000000420a007986 */ /* 0x000fe2000c10150a */
[----:B-1----:R-:W-:Y:S02]  /*85c0*/  PRMT R5, R66, 0x7632, R5 ;  /* 0x0000763242057816 */ /* 0x002fe40000000005 */
[----:B------:R-:W-:Y:S02]  /*85d0*/  F2FP.PACK_AB R70, R71, R70 ;  /* 0x000000464746723e */ /* 0x000fe400000000ff */
[----:B------:R-:W-:Y:S01]  /*85e0*/  LEA R22, P1, R28, c[0x0][0x160], 0x1 ;  /* 0x000058001c167a11 */ /* 0x000fe200078208ff */
[----:B------:R-:W-:Y:S01]  /*85f0*/  STG.E.U16 [R12.64], R5 ;  /* 0x000000050c007986 */ /* 0x000fe2000c10150a */
[----:B------:R-:W-:Y:S02]  /*8600*/  PRMT R0, R68, 0x7632, R0 ;  /* 0x0000763244007816 */ /* 0x000fe40000000000 */
[----:B------:R-:W-:Y:S01]  /*8610*/  F2FP.PACK_AB R27, R27, R72 ;  /* 0x000000481b1b723e */ /* 0x000fe200000000ff */
        /* <DEDUP_REMOVED lines=11> */
.L_x_18113:
[----:B------:R-:W-:Y:S01]  /*86d0*/  IMAD.MOV.U32 R42, RZ, RZ, R47 ;  /* 0x000000ffff2a7224 */ /* 0x000fe200078e002f */
[----:B------:R-:W-:Y:S01]  /*86e0*/  MOV R40, 0x8730 ;  /* 0x0000873000287802 */ /* 0x000fe20000000f00 */
[----:B------:R-:W-:-:S02]  /*86f0*/  IMAD.MOV.U32 R43, RZ, RZ, 0x1 ;  /* 0x00000001ff2b7424 */ /* 0x000fc400078e00ff */
[----:B------:R-:W-:Y:S02]  /*8700*/  IMAD.MOV.U32 R44, RZ, RZ, 0x1f ;  /* 0x0000001fff2c7424 */ /* 0x000fe400078e00ff */
[----:B------:R-:W-:Y:S02]  /*8710*/  IMAD.MOV.U32 R45, RZ, RZ, -0x1 ;  /* 0xffffffffff2d7424 */ /* 0x000fe400078e00ff */
[----:B-----5:R-:W-:Y:S05]  /*8720*/  CALL.REL.NOINC `($__internal_361_$__cuda_sm70_shflsync_bfly_p) ;  /* 0x0000020000007944 */ /* 0x020fea0003c00000 */
[----:B-1----:R-:W-:Y:S01]  /*8730*/  IMAD.MOV.U32 R40, RZ, RZ, R42 ;  /* 0x000000ffff287224 */ /* 0x002fe200078e002a */
[----:B0-----:R-:W-:Y:S05]  /*8740*/  BRA `(.L_x_18175) ;  /* 0xffffae8000007947 */ /* 0x001fea000383ffff */
.L_x_18117:
[----:B------:R-:W-:Y:S01]  /*8750*/  IMAD.MOV.U32 R42, RZ, RZ, R146 ;  /* 0x000000ffff2a7224 */ /* 0x000fe200078e0092 */
[----:B------:R-:W-:Y:S01]  /*8760*/  MOV R40, 0x87b0 ;  /* 0x000087b000287802 */ /* 0x000fe20000000f00 */
[----:B------:R-:W-:Y:S02]  /*8770*/  IMAD.MOV.U32 R43, RZ, RZ, 0x10 ;  /* 0x00000010ff2b7424 */ /* 0x000fe400078e00ff */
[----:B------:R-:W-:Y:S02]  /*8780*/  IMAD.MOV.U32 R44, RZ, RZ, 0x1f ;  /* 0x0000001fff2c7424 */ /* 0x000fe400078e00ff */
[----:B------:R-:W-:Y:S02]  /*8790*/  IMAD.MOV.U32 R45, RZ, RZ, -0x1 ;  /* 0xffffffffff2d7424 */ /* 0x000fe400078e00ff */
[----:B-----5:R-:W-:Y:S05]  /*87a0*/  CALL.REL.NOINC `($__internal_361_$__cuda_sm70_shflsync_bfly_p) ;  /* 0x0000018000007944 */ /* 0x020fea0003c00000 */
[----:B-1----:R-:W-:Y:S01]  /*87b0*/  IMAD.MOV.U32 R3, RZ, RZ, R42 ;  /* 0x000000ffff037224 */ /* 0x002fe200078e002a */
[----:B0-----:R-:W-:Y:S05]  /*87c0*/  BRA `(.L_x_18176) ;  /* 0xffffaf8000007947 */ /* 0x001fea000383ffff */
.L_x_18118:
[----:B------:R-:W-:Y:S01]  /*87d0*/  IMAD.MOV.U32 R42, RZ, RZ, R7 ;  /* 0x000000ffff2a7224 */ /* 0x000fe200078e0007 */
[----:B------:R-:W-:Y:S01]  /*87e0*/  MOV R40, 0x8830 ;  /* 0x0000883000287802 */ /* 0x000fe20000000f00 */
[----:B------:R-:W-:-:S02]  /*87f0*/  IMAD.MOV.U32 R43, RZ, RZ, 0x8 ;  /* 0x00000008ff2b7424 */ /* 0x000fc400078e00ff */
[----:B------:R-:W-:Y:S02]  /*8800*/  IMAD.MOV.U32 R44, RZ, RZ, 0x1f ;  /* 0x0000001fff2c7424 */ /* 0x000fe400078e00ff */
[----:B------:R-:W-:Y:S02]  /*8810*/  IMAD.MOV.U32 R45, RZ, RZ, -0x1 ;  /* 0xffffffffff2d7424 */ /* 0x000fe400078e00ff */
[----:B0----5:R-:W-:Y:S05]  /*8820*/  CALL.REL.NOINC `($__internal_361_$__cuda_sm70_shflsync_bfly_p) ;  /* 0x0000010000007944 */ /* 0x021fea0003c00000 */
[----:B-1----:R-:W-:Y:S01]  /*8830*/  FMNMX.FTZ R3, R7, R42, !PT ;  /* 0x0000002a07037209 */ /* 0x002fe20007810000 */
[----:B0-----:R-:W-:Y:S01]  /*8840*/  IMAD.MOV.U32 R43, RZ, RZ, 0x4 ;  /* 0x00000004ff2b7424 */ /* 0x001fe200078e00ff */
[----:B------:R-:W-:Y:S01]  /*8850*/  MOV R40, 0x88a0 ;  /* 0x000088a000287802 */ /* 0x000fe20000000f00 */
[----:B------:R-:W-:Y:S02]  /*8860*/  IMAD.MOV.U32 R44, RZ, RZ, 0x1f ;  /* 0x0000001fff2c7424 */ /* 0x000fe400078e00ff */
[----:B------:R-:W-:Y:S02]  /*8870*/  IMAD.MOV.U32 R45, RZ, RZ, -0x1 ;  /* 0xffffffffff2d7424 */ /* 0x000fe400078e00ff */
[----:B------:R-:W-:Y:S02]  /*8880*/  IMAD.MOV.U32 R42, RZ, RZ, R3 ;  /* 0x000000ffff2a7224 */ /* 0x000fe400078e0003 */
[----:B------:R-:W-:Y:S05]  /*8890*/  CALL.REL.NOINC `($__internal_361_$__cuda_sm70_shflsync_bfly_p) ;  /* 0x0000009000007944 */ /* 0x000fea0003c00000 */
[----:B-1----:R-:W-:Y:S01]  /*88a0*/  FMNMX.FTZ R3, R3, R42, !PT ;  /* 0x0000002a03037209 */ /* 0x002fe20007810000 */
[----:B0-----:R-:W-:Y:S01]  /*88b0*/  IMAD.MOV.U32 R43, RZ, RZ, 0x2 ;  /* 0x00000002ff2b7424 */ /* 0x001fe200078e00ff */
[----:B------:R-:W-:Y:S01]  /*88c0*/  MOV R40, 0x8910 ;  /* 0x0000891000287802 */ /* 0x000fe20000000f00 */
[----:B------:R-:W-:-:S02]  /*88d0*/  IMAD.MOV.U32 R44, RZ, RZ, 0x1f ;  /* 0x0000001fff2c7424 */ /* 0x000fc400078e00ff */
[----:B------:R-:W-:Y:S02]  /*88e0*/  IMAD.MOV.U32 R45, RZ, RZ, -0x1 ;  /* 0xffffffffff2d7424 */ /* 0x000fe400078e00ff */
[----:B------:R-:W-:Y:S02]  /*88f0*/  IMAD.MOV.U32 R42, RZ, RZ, R3 ;  /* 0x000000ffff2a7224 */ /* 0x000fe400078e0003 */
[----:B------:R-:W-:Y:S05]  /*8900*/  CALL.REL.NOINC `($__internal_361_$__cuda_sm70_shflsync_bfly_p) ;  /* 0x0000002000007944 */ /* 0x000fea0003c00000 */
[----:B-1----:R-:W-:Y:S01]  /*8910*/  IMAD.MOV.U32 R6, RZ, RZ, R42 ;  /* 0x000000ffff067224 */ /* 0x002fe200078e002a */
[----:B0-----:R-:W-:Y:S05]  /*8920*/  BRA `(.L_x_18177) ;  /* 0xffffae9000007947 */ /* 0x001fea000383ffff */
        .weak           $__internal_361_$__cuda_sm70_shflsync_bfly_p
        .type           $__internal_361_$__cuda_sm70_shflsync_bfly_p,@function
        .size           $__internal_361_$__cuda_sm70_shflsync_bfly_p,(.L_x_23528 - $__internal_361_$__cuda_sm70_shflsync_bfly_p)
$__internal_361_$__cuda_sm70_shflsync_bfly_p:
[----:B------:R-:W-:Y:S01]  /*8930*/  IMAD.MOV.U32 R41, RZ, RZ, 0x0 ;  /* 0x00000000ff297424 */ /* 0x000fe200078e00ff */
[----:B------:R-:W-:Y:S04]  /*8940*/  WARPSYNC R45 ;  /* 0x0000002d00007348 */ /* 0x000fe80003800000 */
[----:B------:R0:W1:Y:S01]  /*8950*/  SHFL.BFLY PT, R42, R42, R43, R44 ;  /* 0x0c00002b2a2a7389 */ /* 0x00006200000e002c */
[----:B------:R-:W-:Y:S05]  /*8960*/  RET.REL.NODEC R40 `(_ZN4vllm25paged_attention_v1_kernelIttLi192ELi16ELi128ELNS_18Fp8KVCacheDataTypeE0ELb0EEEvPT_PKS2_PKT0_S8_ifPKiSA_iPKfiiiSC_SC_iiiii) ;  /* 0xffff769028007950 */ /* 0x000fea0003c3ffff */
.L_x_18178:
        /* <DEDUP_REMOVED lines=9> */
.L_x_23528:


//--------------------- .text._ZN4vllm25paged_attention_v1_kernelIttLi128ELi16ELi128ELNS_18Fp8KVCacheDataTypeE0ELb0EEEvPT_PKS2_PKT0_S8_ifPKiSA_iPKfiiiSC_SC_iiiii --------------------------
	.section	.text._ZN4vllm25paged_attention_v1_kernelIttLi128ELi16ELi128ELNS_18Fp8KVCacheDataTypeE0ELb0EEEvPT_PKS2_PKT0_S8_ifPKiSA_iPKfiiiSC_SC_iiiii,"ax",@progbits
	.sectioninfo	@"SHI_REGISTERS=124"
	.align	128
        .global         _ZN4vllm25paged_attention_v1_kernelIttLi128ELi16ELi128ELNS_18Fp8KVCacheDataTypeE0ELb0EEEvPT_PKS2_PKT0_S8_ifPKiSA_iPKfiiiSC_SC_iiiii
        .type           _ZN4vllm25paged_attention_v1_kernelIttLi128ELi16ELi128ELNS_18Fp8KVCacheDataTypeE0ELb0EEEvPT_PKS2_PKT0_S8_ifPKiSA_iPKfiiiSC_SC_iiiii,@function
        .size           _ZN4vllm25paged_attention_v1_kernelIttLi128ELi16ELi128ELNS_18Fp8KVCacheDataTypeE0ELb0EEEvPT_PKS2_PKT0_S8_ifPKiSA_iPKfiiiSC_SC_iiiii,(.L_x_23529 - _ZN4vllm25paged_attention_v1_kernelIttLi128ELi16ELi128ELNS_18Fp8KVCacheDataTypeE0ELb0EEEvPT_PKS2_PKT0_S8_ifPKiSA_iPKfiiiSC_SC_iiiii)
        .other          _ZN4vllm25paged_attention_v1_kernelIttLi128ELi16ELi128ELNS_18Fp8KVCacheDataTypeE0ELb0EEEvPT_PKS2_PKT0_S8_ifPKiSA_iPKfiiiSC_SC_iiiii,@"STO_CUDA_ENTRY STV_DEFAULT"
_ZN4vllm25paged_attention_v1_kernelIttLi128ELi16ELi128ELNS_18Fp8KVCacheDataTypeE0ELb0EEEvPT_PKS2_PKT0_S8_ifPKiSA_iPKfiiiSC_SC_iiiii:
.text._ZN4vllm25paged_attention_v1_kernelIttLi128ELi16ELi128ELNS_18Fp8KVCacheDataTypeE0ELb0EEEvPT_PKS2_PKT0_S8_ifPKiSA_iPKfiiiSC_SC_iiiii:
        /* <DEDUP_REMOVED lines=102> */
.L_x_18183:
        /* <DEDUP_REMOVED lines=11> */
.L_x_18182:
[----:B------:R-:W-:Y:S05]  /*0710*/  BSYNC B1 ;  /* 0x0000000000017941 */ /* 0x000fea0003800000 */
.L_x_18181:
        /* <DEDUP_REMOVED lines=10> */
.L_x_18184:
        /* <DEDUP_REMOVED lines=17> */
.L_x_18180:
[----:B------:R-:W-:Y:S05]  /*08d0*/  BSYNC B0 ;  /* 0x0000000000007941 */ /* 0x000fea0003800000 */
.L_x_18179:
        /* <DEDUP_REMOVED lines=23> */
[----:B------:R-:W-:Y:S01]  /*0a50*/  IADD3 R21, R113, 0x8, RZ ;  /* 0x0000000871157810 */ /* 0x000fe20007ffe0ff */
[----:B------:R-:W-:Y:S01]  /*0a60*/  IMAD.SHL.U32 R121, R28, 0x8, RZ ;  /* 0x000000081c797824 */ /* 0x000fe200078e00ff */
[----:B------:R-:W-:Y:S01]  /*0a70*/  LEA.HI.X R3, R6, c[0x0][0x18c], R9, 0x2, P0 ;  /* 0x0000630006037a11 */ /* 0x000fe200000f1409 */
[----:B------:R-:W-:Y:S01]  /*0a80*/  IMAD R41, R117, 0x10, R28 ;  /* 0x0000001075297824 */ /* 0x000fe200078e021c */
[----:B------:R-:W-:Y:S01]  /*0a90*/  LEA.HI R7, R7, R110, RZ, 0x3 ;  /* 0x0000006e07077211 */ /* 0x000fe200078f18ff */
[----:B------:R-:W-:Y:S01]  /*0aa0*/  IMAD.SHL.U32 R105, R21, 0x4, RZ ;  /* 0x0000000415697824 */ /* 0x000fe200078e00ff */
[----:B------:R-:W-:Y:S02]  /*0ab0*/  SHF.R.S32.HI R6, RZ, 0x1f, R111 ;  /* 0x0000001fff067819 */ /* 0x000fe4000001146f */
[----:B------:R-:W-:Y:S02]  /*0ac0*/  SHF.R.S32.HI R8, RZ, 0x1f, R109 ;  /* 0x0000001fff087819 */ /* 0x000fe4000001146d */
[----:B------:R-:W-:-:S02]  /*0ad0*/  SHF.R.S32.HI R10, RZ, 0x1f, R107 ;  /* 0x0000001fff0a7819 */ /* 0x000fc4000001146b */
[----:B------:R-:W-:Y:S02]  /*0ae0*/  LOP3.LUT R7, R7, 0xfffffff8, RZ, 0xc0, !PT ;  /* 0xfffffff807077812 */ /* 0x000fe400078ec0ff */
[----:B------:R-:W-:Y:S02]  /*0af0*/  LEA.HI R6, R6, R111, RZ, 0x3 ;  /* 0x0000006f06067211 */ /* 0x000fe400078f18ff */
[C---:B------:R-:W-:Y:S01]  /*0b00*/  IADD3 R22, R113.reuse, 0xa, RZ ;  /* 0x0000000a71167810 */ /* 0x040fe20007ffe0ff */
[----:B------:R-:W-:Y:S01]  /*0b10*/  IMAD.IADD R110, R110, 0x1, -R7 ;  /* 0x000000016e6e7824 */ /* 0x000fe200078e0a07 */
[----:B------:R-:W-:Y:S02]  /*0b20*/  LEA.HI R8, R8, R109, RZ, 0x3 ;  /* 0x0000006d08087211 */ /* 0x000fe400078f18ff */
[----:B------:R-:W-:Y:S01]  /*0b30*/  IADD3 R23, R113, 0xc, RZ ;  /* 0x0000000c71177810 */ /* 0x000fe20007ffe0ff */
[----:B------:R-:W-:Y:S01]  /*0b40*/  IMAD.SHL.U32 R103, R22, 0x4, RZ ;  /* 0x0000000416677824 */ /* 0x000fe200078e00ff */
[----:B------:R-:W-:-:S02]  /*0b50*/  LEA.HI R10, R10, R107, RZ, 0x3 ;  /* 0x0000006b0a0a7211 */ /* 0x000fc400078f18ff */
[----:B------:R-:W-:Y:S01]  /*0b60*/  IADD3 R24, R113, 0xe, RZ ;  /* 0x0000000e71187810 */ /* 0x000fe20007ffe0ff */
[----:B------:R-:W-:Y:S01]  /*0b70*/  IMAD.SHL.U32 R7, R23, 0x4, RZ ;  /* 0x0000000417077824 */ /* 0x000fe200078e00ff */
[----:B------:R-:W-:Y:S02]  /*0b80*/  LOP3.LUT R6, R6, 0xfffffff8, RZ, 0xc0, !PT ;  /* 0xfffffff806067812 */ /* 0x000fe400078ec0ff */
[----:B------:R-:W-:Y:S01]  /*0b90*/  SHF.R.S32.HI R12, RZ, 0x1f, R105 ;  /* 0x0000001fff0c7819 */ /* 0x000fe20000011469 */
[----:B------:R-:W-:Y:S01]  /*0ba0*/  IMAD.SHL.U32 R9, R24, 0x4, RZ ;  /* 0x0000000418097824 */ /* 0x000fe200078e00ff */
[----:B------:R-:W-:Y:S01]  /*0bb0*/  LOP3.LUT R8, R8, 0xfffffff8, RZ, 0xc0, !PT ;  /* 0xfffffff808087812 */ /* 0x000fe200078ec0ff */
[----:B------:R-:W-:Y:S01]  /*0bc0*/  IMAD.IADD R111, R111, 0x1, -R6 ;  /* 0x000000016f6f7824 */ /* 0x000fe200078e0a06 */
[----:B------:R-:W-:Y:S02]  /*0bd0*/  LOP3.LUT R10, R10, 0xfffffff8, RZ, 0xc0, !PT ;  /* 0xfffffff80a0a7812 */ /* 0x000fe400078ec0ff */
[----:B------:R-:W-:Y:S01]  /*0be0*/  LEA.HI R12, R12, R105, RZ, 0x3 ;  /* 0x000000690c0c7211 */ /* 0x000fe200078f18ff */
[----:B------:R-:W-:Y:S01]  /*0bf0*/  IMAD.IADD R109, R109, 0x1, -R8 ;  /* 0x000000016d6d7824 */ /* 0x000fe200078e0a08 */
[----:B------:R-:W-:Y:S01]  /*0c00*/  IADD3 R25, R113, 0x10, RZ ;  /* 0x0000001071197810 */ /* 0x000fe20007ffe0ff */
[----:B------:R-:W-:Y:S01]  /*0c10*/  IMAD.IADD R107, R107, 0x1, -R10 ;  /* 0x000000016b6b7824 */ /* 0x000fe200078e0a0a */
[----:B------:R-:W-:-:S02]  /*0c20*/  SHF.R.S32.HI R6, RZ, 0x1f, R103 ;  /* 0x0000001fff067819 */ /* 0x000fc40000011467 */
[----:B------:R-:W-:Y:S01]  /*0c30*/  SHF.R.S32.HI R8, RZ, 0x1f, R7 ;  /* 0x0000001fff087819 */ /* 0x000fe20000011407 */
[----:B------:R-:W-:Y:S01]  /*0c40*/  IMAD.SHL.U32 R11, R25, 0x4, RZ ;  /* 0x00000004190b7824 */ /* 0x000fe200078e00ff */
[----:B------:R-:W-:Y:S02]  /*0c50*/  LOP3.LUT R12, R12, 0xfffffff8, RZ, 0xc0, !PT ;  /* 0xfffffff80c0c7812 */ /* 0x000fe400078ec0ff */
[----:B------:R-:W-:Y:S02]  /*0c60*/  SHF.R.S32.HI R10, RZ, 0x1f, R9 ;  /* 0x0000001fff0a7819 */ /* 0x000fe40000011409 */
[----:B------:R-:W-:Y:S01]  /*0c70*/  LEA.HI R6, R6, R103, RZ, 0x3 ;  /* 0x0000006706067211 */ /* 0x000fe200078f18ff */
[----:B------:R-:W-:Y:S01]  /*0c80*/  IMAD.IADD R105, R105, 0x1, -R12 ;  /* 0x0000000169697824 */ /* 0x000fe200078e0a0c */
[----:B------:R-:W-:Y:S02]  /*0c90*/  LEA.HI R8, R8, R7, RZ, 0x3 ;  /* 0x0000000708087211 */ /* 0x000fe400078f18ff */
[----:B------:R-:W-:-:S02]  /*0ca0*/  LEA.HI R10, R10, R9, RZ, 0x3 ;  /* 0x000000090a0a7211 */ /* 0x000fc400078f18ff */
[----:B------:R-:W-:Y:S02]  /*0cb0*/  LOP3.LUT R6, R6, 0xfffffff8, RZ, 0xc0, !PT ;  /* 0xfffffff806067812 */ /* 0x000fe400078ec0ff */
[----:B------:R-:W-:Y:S02]  /*0cc0*/  SHF.R.S32.HI R12, RZ, 0x1f, R11 ;  /* 0x0000001fff0c7819 */ /* 0x000fe4000001140b */
[----:B------:R-:W-:Y:S01]  /*0cd0*/  LOP3.LUT R8, R8, 0xfffffff8, RZ, 0xc0, !PT ;  /* 0xfffffff808087812 */ /* 0x000fe200078ec0ff */
[----:B------:R-:W-:Y:S01]  /*0ce0*/  IMAD.IADD R103, R103, 0x1, -R6 ;  /* 0x0000000167677824 */ /* 0x000fe200078e0a06 */
[----:B------:R-:W-:Y:S02]  /*0cf0*/  LOP3.LUT R10, R10, 0xfffffff8, RZ, 0xc0, !PT ;  /* 0xfffffff80a0a7812 */ /* 0x000fe400078ec0ff */
        /* <DEDUP_REMOVED lines=14> */
[----:B------:R-:W-:Y:S01]  /*0de0*/  SHF.R.S32.HI R14, RZ, 0x1f, R13 ;  /* 0x0000001fff0e7819 */ /* 0x000fe2000001140d */
[----:B------:R-:W-:Y:S01]  /*0df0*/  IMAD.SHL.U32 R15, R30, 0x4, RZ ;  /* 0x000000041e0f7824 */ /* 0x000fe200078e00ff */
[----:B------:R-:W-:-:S02]  /*0e00*/  LEA.HI R10, R10, R9, RZ, 0x3 ;  /* 0x000000090a0a7211 */ /* 0x000fc400078f18ff */
[----:B------:R-:W-:Y:S02]  /*0e10*/  LEA.HI R11, R11, R12, RZ, 0x3 ;  /* 0x0000000c0b0b7211 */ /* 0x000fe400078f18ff */
[----:B------:R-:W-:Y:S02]  /*0e20*/  LEA.HI R14, R14, R13, RZ, 0x3 ;  /* 0x0000000d0e0e7211 */ /* 0x000fe400078f18ff */
[----:B------:R-:W-:Y:S02]  /*0e30*/  LOP3.LUT R10, R10, 0xfffffff8, RZ, 0xc0, !PT ;  /* 0xfffffff80a0a7812 */ /* 0x000fe400078ec0ff */
[----:B------:R-:W-:Y:S02]  /*0e40*/  LOP3.LUT R11, R11, 0xfffffff8, RZ, 0xc0, !PT ;  /* 0xfffffff80b0b7812 */ /* 0x000fe400078ec0ff */
        /* <DEDUP_REMOVED lines=17> */
[----:B------:R-:W-:Y:S02]  /*0f60*/  LEA.HI R19, R19, R19, RZ, 0x1 ;  /* 0x0000001313137211 */ /* 0x000fe400078f08ff */
[----:B------:R-:W-:Y:S01]  /*0f70*/  LOP3.LUT R12, R16, 0xfffffff8, RZ, 0xc0, !PT ;  /* 0xfffffff8100c7812 */ /* 0x000fe200078ec0ff */
[----:B------:R-:W-:Y:S01]  /*0f80*/  IMAD R16, R4, c[0x0][0x1b0], RZ ;  /* 0x00006c0004107a24 */ /* 0x000fe200078e02ff */
[----:B------:R-:W-:Y:S01]  /*0f90*/  LEA.HI R20, R20, R20, RZ, 0x1 ;  /* 0x0000001414147211 */ /* 0x000fe200078f08ff */
[----:B------:R-:W-:Y:S01]  /*0fa0*/  IMAD.SHL.U32 R19, R19, 0x40, RZ ;  /* 0x0000004013137824 */ /* 0x000fe200078e00ff */
[----:B------:R-:W-:Y:S01]  /*0fb0*/  LEA.HI R21, R21, R21, RZ, 0x1 ;  /* 0x0000001515157211 */ /* 0x000fe200078f08ff */
[----:B------:R-:W-:Y:S01]  /*0fc0*/  IMAD.IADD R12, R15, 0x1, -R12 ;  /* 0x000000010f0c7824 */ /* 0x000fe200078e0a0c */
        /* <DEDUP_REMOVED lines=33> */
[----:B------:R-:W-:Y:S01]  /*11e0*/  IADD3 R120, P0, R16, R121, RZ ;  /* 0x0000007910787210 */ /* 0x000fe20007f1e0ff */
[----:B------:R-:W-:Y:S01]  /*11f0*/  IMAD.IADD R15, R35, 0x1, -R36 ;  /* 0x00000001230f7824 */ /* 0x000fe200078e0a24 */
[----:B------:R-:W-:Y:S01]  /*1200*/  LOP3.LUT R108, R18, 0xffffff80, RZ, 0xc0, !PT ;  /* 0xffffff80126c7812 */ /* 0x000fe200078ec0ff */
[----:B------:R-:W-:Y:S01]  /*1210*/  IMAD.MOV.U32 R17, RZ, RZ, R117 ;  /* 0x000000ffff117224 */ /* 0x000fe200078e0075 */
[----:B------:R-:W-:-:S02]  /*1220*/  LOP3.LUT R106, R19, 0xffffff80, RZ, 0xc0, !PT ;  /* 0xffffff80136a7812 */ /* 0x000fc400078ec0ff */
[----:B------:R-:W-:Y:S01]  /*1230*/  LEA.HI.X.SX32 R121, R16, R37, 0x1, P0 ;  /* 0x0000002510797211 */ /* 0x000fe200000f0eff */
[----:B------:R-:W-:Y:S01]  /*1240*/  IMAD.MOV.U32 R16, RZ, RZ, c[0x0][0x1ac] ;  /* 0x00006b00ff107624 */ /* 0x000fe200078e00ff */
        /* <DEDUP_REMOVED lines=29> */
[----:B------:R-:W-:Y:S02]  /*1420*/  IADD3 R85, -R116, 0x1, R41 ;  /* 0x0000000174557810 */ /* 0x000fe40007ffe129 */
[----:B------:R-:W-:Y:S02]  /*1430*/  LEA R86, R41, 0x120, 0x2 ;  /* 0x0000012029567811 */ /* 0x000fe400078e10ff */
        /* <DEDUP_REMOVED lines=15> */
.L_x_18190:
[----:B------:R-:W2:Y:S01]  /*1530*/  LDG.E.CONSTANT R31, [R2.64] ;  /* 0x0000000a021f7981 */ /* 0x000ea2000c1e9900 */
[----:B------:R-:W-:Y:S01]  /*1540*/  IMAD.SHL.U32 R118, R113, 0x80, RZ ;  /* 0x0000008071767824 */ /* 0x000fe200078e00ff */
[----:B--2---:R-:W-:-:S05]  /*1550*/  SHF.R.S32.HI R28, RZ, 0x1f, R31 ;  /* 0x0000001fff1c7819 */ /* 0x004fca000001141f */
[----:B------:R-:W-:Y:S02]  /*1560*/  IMAD R30, R28, c[0x0][0x1ac], RZ ;  /* 0x00006b001c1e7a24 */ /* 0x000fe400078e02ff */
[----:B------:R-:W-:-:S04]  /*1570*/  IMAD.WIDE.U32 R28, R31, c[0x0][0x1ac], R120 ;  /* 0x00006b001f1c7a25 */ /* 0x000fc800078e0078 */
[----:B------:R-:W-:Y:S01]  /*1580*/  IMAD R31, R31, R16, R30 ;  /* 0x000000101f1f7224 */ /* 0x000fe200078e021e */
[----:B------:R-:W-:-:S03]  /*1590*/  IADD3 R30, P0, P1, R111, R28, R108 ;  /* 0x0000001c6f1e7210 */ /* 0x000fc6000791e06c */
[----:B------:R-:W-:Y:S01]  /*15a0*/  IMAD.IADD R29, R29, 0x1, R31 ;  /* 0x000000011d1d7824 */ /* 0x000fe200078e021f */
[----:B------:R-:W-:-:S04]  /*15b0*/  LEA R38, P2, R30, c[0x0][0x170], 0x1 ;  /* 0x00005c001e267a11 */ /* 0x000fc800078408ff */
[-C--:B------:R-:W-:Y:S02]  /*15c0*/  IADD3.X R31, R87, R29.reuse, R42, P0, P1 ;  /* 0x0000001d571f7210 */ /* 0x080fe400007e242a */
[----:B------:R-:W-:Y:S02]  /*15d0*/  IADD3 R32, P0, R110, R28, RZ ;  /* 0x0000001c6e207210 */ /* 0x000fe40007f1e0ff */
[----:B------:R-:W-:Y:S02]  /*15e0*/  LEA.HI.X R39, R30, c[0x0][0x174], R31, 0x1, P2 ;  /* 0x00005d001e277a11 */ /* 0x000fe400010f0c1f */
[----:B------:R-:W-:Y:S02]  /*15f0*/  LEA R80, P1, R32, c[0x0][0x170], 0x1 ;  /* 0x00005c0020507a11 */ /* 0x000fe400078208ff */
[----:B------:R-:W-:Y:S02]  /*1600*/  LEA.HI.X.SX32 R31, R110, R29, 0x1, P0 ;  /* 0x0000001d6e1f7211 */ /* 0x000fe400000f0eff */
[----:B------:R-:W2:Y:S02]  /*1610*/  LDG.E.64.CONSTANT R38, [R38.64] ;  /* 0x0000000a26267981 */ /* 0x000ea4000c1e9b00 */
        /* <DEDUP_REMOVED lines=27> */
[----:B------:R-:W-:Y:S01]  /*17d0*/  LEA R68, P2, R30, c[0x0][0x170], 0x1 ;  /* 0x00005c001e447a11 */ /* 0x000fe200078408ff */
[----:B------:R-:W4:Y:S01]  /*17e0*/  LDG.E.64.CONSTANT R74, [R74.64] ;  /* 0x0000000a4a4a7981 */ /* 0x000f22000c1e9b00 */
        /* <DEDUP_REMOVED lines=15> */
[-C--:B------:R-:W-:Y:S02]  /*18e0*/  IADD3.X R32, R96, R29.reuse, R51, P0, P1 ;  /* 0x0000001d60207210 */ /* 0x080fe400007e2433 */
[----:B------:R-:W-:Y:S02]  /*18f0*/  IADD3 R30, P0, P1, R11, R28, R24 ;  /* 0x0000001c0b1e7210 */ /* 0x000fe4000791e018 */
[----:B------:R-:W-:Y:S02]  /*1900*/  LEA.HI.X R55, R31, c[0x0][0x174], R32, 0x1, P2 ;  /* 0x00005d001f377a11 */ /* 0x000fe400010f0c20 */
[----:B------:R-:W-:Y:S01]  /*1910*/  LEA R56, P2, R30, c[0x0][0x170], 0x1 ;  /* 0x00005c001e387a11 */ /* 0x000fe200078408ff */
[----:B------:R-:W0:Y:S01]  /*1920*/  LDS.128 R32, [R118] ;  /* 0x0000000076207984 */ /* 0x000e220000000c00 */
[----:B------:R-:W-:-:S02]  /*1930*/  IADD3.X R31, R97, R29, R52, P0, P1 ;  /* 0x0000001d611f7210 */ /* 0x000fc400007e2434 */
[-C--:B------:R-:W-:Y:S01]  /*1940*/  IADD3 R59, P4, P5, R12, R28.reuse, R25 ;  /* 0x0000001c0c3b7210 */ /* 0x080fe20007d9e019 */
[----:B------:R-:W4:Y:S01]  /*1950*/  LDG.E.64.CONSTANT R54, [R54.64] ;  /* 0x0000000a36367981 */ /* 0x000f22000c1e9b00 */
[----:B------:R-:W-:Y:S02]  /*1960*/  LEA.HI.X R57, R30, c[0x0][0x174], R31, 0x1, P2 ;  /* 0x00005d001e397a11 */ /* 0x000fe400010f0c1f */
[----:B------:R-:W-:Y:S02]  /*1970*/  IADD3.X R60, R98, R29, R53, P4, P5 ;  /* 0x0000001d623c7210 */ /* 0x000fe400027ea435 */
[----:B------:R-:W-:Y:S02]  /*1980*/  LEA R58, P6, R59, c[0x0][0x170], 0x1 ;  /* 0x00005c003b3a7a11 */ /* 0x000fe400078c08ff */
[----:B------:R-:W-:Y:S01]  /*1990*/  IADD3 R31, P0, P1, R13, R28, R26 ;  /* 0x0000001c0d1f7210 */ /* 0x000fe2000791e01a */
[----:B------:R-:W4:Y:S01]  /*19a0*/  LDG.E.64.CONSTANT R56, [R56.64] ;  /* 0x0000000a38387981 */ /* 0x000f22000c1e9b00 */
[----:B------:R-:W-:-:S02]  /*19b0*/  LEA.HI.X R59, R59, c[0x0][0x174], R60, 0x1, P6 ;  /* 0x00005d003b3b7a11 */ /* 0x000fc400030f0c3c */
[----:B------:R-:W-:Y:S02]  /*19c0*/  LEA R60, P6, R31, c[0x0][0x170], 0x1 ;  /* 0x00005c001f3c7a11 */ /* 0x000fe400078c08ff */
[-C--:B------:R-:W-:Y:S02]  /*19d0*/  IADD3.X R62, R99, R29.reuse, R76, P0, P1 ;  /* 0x0000001d633e7210 */ /* 0x080fe400007e244c */
[----:B------:R-:W-:Y:S01]  /*19e0*/  IADD3 R30, P2, P3, R14, R28, R27 ;  /* 0x0000001c0e1e7210 */ /* 0x000fe20007b5e01b */
[----:B------:R-:W4:Y:S01]  /*19f0*/  LDG.E.64.CONSTANT R58, [R58.64] ;  /* 0x0000000a3a3a7981 */ /* 0x000f22000c1e9b00 */
[----:B------:R-:W-:Y:S02]  /*1a00*/  LEA.HI.X R61, R31, c[0x0][0x174], R62, 0x1, P6 ;  /* 0x00005d001f3d7a11 */ /* 0x000fe400030f0c3e */
[----:B------:R-:W-:Y:S02]  /*1a10*/  LEA R62, P0, R30, c[0x0][0x170], 0x1 ;  /* 0x00005c001e3e7a11 */ /* 0x000fe400078008ff */
[----:B------:R-:W-:-:S02]  /*1a20*/  IADD3.X R31, R100, R29, R77, P2, P3 ;  /* 0x0000001d641f7210 */ /* 0x000fc400017e644d */
[----:B------:R-:W-:Y:S01]  /*1a30*/  IADD3 R28, P4, P5, R15, R28, R40 ;  /* 0x0000001c0f1c7210 */ /* 0x000fe20007d9e028 */
[----:B------:R-:W4:Y:S01]  /*1a40*/  LDG.E.64.CONSTANT R60, [R60.64] ;  /* 0x0000000a3c3c7981 */ /* 0x000f22000c1e9b00 */
[----:B------:R-:W-:Y:S02]  /*1a50*/  LEA.HI.X R63, R30, c[0x0][0x174], R31, 0x1, P0 ;  /* 0x00005d001e3f7a11 */ /* 0x000fe400000f0c1f */
[----:B------:R-:W-:Y:S02]  /*1a60*/  IADD3.X R31, R101, R29, R84, P4, P5 ;  /* 0x0000001d651f7210 */ /* 0x000fe400027ea454 */
[C---:B------:R-:W-:Y:S02]  /*1a70*/  LEA R64, P0, R28.reuse, c[0x0][0x170], 0x1 ;  /* 0x00005c001c407a11 */ /* 0x040fe400078008ff */
[----:B------:R-:W4:Y:S02]  /*1a80*/  LDG.E.64.CONSTANT R62, [R62.64] ;  /* 0x0000000a3e3e7981 */ /* 0x000f24000c1e9b00 */
[----:B------:R-:W-:-:S06]  /*1a90*/  LEA.HI.X R65, R28, c[0x0][0x174], R31, 0x1, P0 ;  /* 0x00005d001c417a11 */ /* 0x000fcc00000f0c1f */
[----:B------:R-:W4:Y:S01]  /*1aa0*/  LDG.E.64.CONSTANT R64, [R64.64] ;  /* 0x0000000a40407981 */ /* 0x000f22000c1e9b00 */
[--C-:B0-----:R-:W-:Y:S02]  /*1ab0*/  HADD2.F32 R29, -RZ, R34.reuse.H0_H0 ;  /* 0x20000022ff1d7230 */ /* 0x101fe40000004100 */
[----:B------:R-:W-:Y:S02]  /*1ac0*/  HADD2.F32 R28, -RZ, R34.H1_H1 ;  /* 0x30000022ff1c7230 */ /* 0x000fe40000004100 */
[--C-:B------:R-:W-:Y:S02]  /*1ad0*/  HADD2.F32 R34, -RZ, R32.reuse.H0_H0 ;  /* 0x20000020ff227230 */ /* 0x100fe40000004100 */
[----:B------:R-:W-:Y:S02]  /*1ae0*/  HADD2.F32 R32, -RZ, R32.H1_H1 ;  /* 0x30000020ff207230 */ /* 0x000fe40000004100 */
[--C-:B--2---:R-:W-:Y:S02]  /*1af0*/  HADD2.F32 R30, -RZ, R38.reuse.H0_H0 ;  /* 0x20000026ff1e7230 */ /* 0x104fe40000004100 */
[----:B------:R-:W-:-:S03]  /*1b00*/  HADD2.F32 R31, -RZ, R38.H1_H1 ;  /* 0x30000026ff1f7230 */ /* 0x000fc60000004100 */
[----:B------:R-:W-:Y:S01]  /*1b10*/  FMUL.FTZ R30, R29, R30 ;  /* 0x0000001e1d1e7220 */ /* 0x000fe20000410000 */
[----:B---3--:R-:W-:Y:S01]  /*1b20*/  HADD2.F32 R29, -RZ, R80.H0_H0 ;  /* 0x20000050ff1d7230 */ /* 0x008fe20000004100 */
[----:B------:R-:W-:-:S04]  /*1b30*/  FMUL.FTZ R28, R28, R31 ;  /* 0x0000001f1c1c7220 */ /* 0x000fc80000410000 */
[----:B------:R-:W-:Y:S01]  /*1b40*/  FFMA.FTZ R34, R34, R29, R30 ;  /* 0x0000001d22227223 */ /* 0x000fe2000001001e */
[----:B------:R-:W-:-:S05]  /*1b50*/  HADD2.F32 R29, -RZ, R80.H1_H1 ;  /* 0x30000050ff1d7230 */ /* 0x000fca0000004100 */
[----:B------:R-:W-:Y:S01]  /*1b60*/  FFMA.FTZ R32, R32, R29, R28 ;  /* 0x0000001d20207223 */ /* 0x000fe2000001001c */
[----:B------:R-:W-:Y:S02]  /*1b70*/  HADD2.F32 R28, -RZ, R35.H0_H0 ;  /* 0x20000023ff1c7230 */ /* 0x000fe40000004100 */
        /* <DEDUP_REMOVED lines=12> */
[----:B----4-:R-:W-:Y:S02]  /*1c40*/  HADD2.F32 R80, -RZ, R82.H0_H0 ;  /* 0x20000052ff507230 */ /* 0x010fe40000004100 */
[----:B0-----:R-:W-:-:S05]  /*1c50*/  HADD2.F32 R33, -RZ, R28.H0_H0 ;  /* 0x2000001cff217230 */ /* 0x001fca0000004100 */
[----:B------:R-:W-:Y:S01]  /*1c60*/  FFMA.FTZ R80, R33, R80, R34 ;  /* 0x0000005021507223 */ /* 0x000fe20000010022 */
[----:B------:R-:W-:Y:S02]  /*1c70*/  HADD2.F32 R33, -RZ, R28.H1_H1 ;  /* 0x3000001cff217230 */ /* 0x000fe40000004100 */
[----:B------:R-:W-:-:S05]  /*1c80*/  HADD2.F32 R28, -RZ, R82.H1_H1 ;  /* 0x30000052ff1c7230 */ /* 0x000fca0000004100 */
[----:B------:R-:W-:Y:S01]  /*1c90*/  FFMA.FTZ R28, R33, R28, R32 ;  /* 0x0000001c211c7223 */ /* 0x000fe20000010020 */
[----:B------:R-:W-:Y:S02]  /*1ca0*/  HADD2.F32 R33, -RZ, R29.H0_H0 ;  /* 0x2000001dff217230 */ /* 0x000fe40000004100 */
[----:B------:R-:W-:-:S05]  /*1cb0*/  HADD2.F32 R32, -RZ, R83.H0_H0 ;  /* 0x20000053ff207230 */ /* 0x000fca0000004100 */
[----:B------:R-:W-:Y:S02]  /*1cc0*/  FFMA.FTZ R38, R33, R32, R38 ;  /* 0x0000002021267223 */ /* 0x000fe40000010026 */
[----:B------:R-:W0:Y:S01]  /*1cd0*/  LDS.128 R32, [R118+0x20] ;  /* 0x0000200076207984 */ /* 0x000e220000000c00 */
[----:B------:R-:W-:Y:S02]  /*1ce0*/  HADD2.F32 R82, -RZ, R29.H1_H1 ;  /* 0x3000001dff527230 */ /* 0x000fe40000004100 */
[----:B------:R-:W-:Y:S02]  /*1cf0*/  HADD2.F32 R29, -RZ, R30.H0_H0 ;  /* 0x2000001eff1d7230 */ /* 0x000fe40000004100 */
[--C-:B------:R-:W-:Y:S02]  /*1d00*/  HADD2.F32 R81, -RZ, R36.reuse.H0_H0 ;  /* 0x20000024ff517230 */ /* 0x100fe40000004100 */
[----:B------:R-:W-:-:S03]  /*1d10*/  HADD2.F32 R36, -RZ, R36.H1_H1 ;  /* 0x30000024ff247230 */ /* 0x000fc60000004100 */
[----:B------:R-:W-:Y:S01]  /*1d20*/  FFMA.FTZ R80, R29, R81, R80 ;  /* 0x000000511d507223 */ /* 0x000fe20000010050 */
[----:B------:R-:W-:-:S05]  /*1d30*/  HADD2.F32 R29, -RZ, R30.H1_H1 ;  /* 0x3000001eff1d7230 */ /* 0x000fca0000004100 */
[----:B------:R-:W-:Y:S01]  /*1d40*/  FFMA.FTZ R30, R29, R36, R28 ;  /* 0x000000241d1e7223 */ /* 0x000fe2000001001c */
[----:B------:R-:W-:Y:S02]  /*1d50*/  HADD2.F32 R29, -RZ, R31.H0_H0 ;  /* 0x2000001fff1d7230 */ /* 0x000fe40000004100 */
[----:B------:R-:W-:Y:S02]  /*1d60*/  HADD2.F32 R28, -RZ, R37.H0_H0 ;  /* 0x20000025ff1c7230 */ /* 0x000fe40000004100 */
[----:B------:R-:W-:Y:S02]  /*1d70*/  HADD2.F32 R83, -RZ, R83.H1_H1 ;  /* 0x30000053ff537230 */ /* 0x000fe40000004100 */
[----:B------:R-:W-:Y:S01]  /*1d80*/  HADD2.F32 R36, -RZ, R31.H1_H1 ;  /* 0x3000001fff247230 */ /* 0x000fe20000004100 */
[----:B------:R-:W-:Y:S01]  /*1d90*/  FFMA.FTZ R28, R29, R28, R38 ;  /* 0x0000001c1d1c7223 */ /* 0x000fe20000010026 */
[----:B------:R-:W-:Y:S01]  /*1da0*/  HADD2.F32 R29, -RZ, R37.H1_H1 ;  /* 0x30000025ff1d7230 */ /* 0x000fe20000004100 */
[----:B------:R-:W-:-:S04]  /*1db0*/  FFMA.FTZ R39, R82, R83, R39 ;  /* 0x0000005352277223 */ /* 0x000fc80000010027 */
[----:B------:R-:W-:Y:S01]  /*1dc0*/  FFMA.FTZ R29, R36, R29, R39 ;  /* 0x0000001d241d7223 */ /* 0x000fe20000010027 */
[--C-:B0-----:R-:W-:Y:S02]  /*1dd0*/  HADD2.F32 R31, -RZ, R32.reuse.H0_H0 ;  /* 0x20000020ff1f7230 */ /* 0x101fe40000004100 */
[----:B------:R-:W-:Y:S02]  /*1de0*/  HADD2.F32 R37, -RZ, R32.H1_H1 ;  /* 0x30000020ff257230 */ /* 0x000fe40000004100 */
[--C-:B------:R-:W-:Y:S02]  /*1df0*/  HADD2.F32 R32, -RZ, R78.reuse.H0_H0 ;  /* 0x2000004eff207230 */ /* 0x100fe40000004100 */
[----:B------:R-:W-:-:S05]  /*1e00*/  HADD2.F32 R78, -RZ, R78.H1_H1 ;  /* 0x3000004eff4e7230 */ /* 0x000fca0000004100 */
[----:B------:R-:W-:Y:S02]  /*1e10*/  FFMA.FTZ R30, R37, R78, R30 ;  /* 0x0000004e251e7223 */ /* 0x000fe4000001001e */
[----:B------:R-:W0:Y:S01]  /*1e20*/  LDS.128 R36, [R118+0x30] ;  /* 0x0000300076247984 */ /* 0x000e220000000c00 */
[----:B------:R-:W-:Y:S01]  /*1e30*/  FFMA.FTZ R31, R31, R32, R80 ;  /* 0x000000201f1f7223 */ /* 0x000fe20000010050 */
        /* <DEDUP_REMOVED lines=15> */
[----:B------:R-:W1:Y:S01]  /*1f30*/  LDS.128 R28, [R118+0x40] ;  /* 0x00004000761c7984 */ /* 0x000e620000000c00 */
[----:B------:R-:W-:Y:S02]  /*1f40*/  HADD2.F32 R35, -RZ, R35.H1_H1 ;  /* 0x30000023ff237230 */ /* 0x000fe40000004100 */
[----:B------:R-:W-:-:S05]  /*1f50*/  HADD2.F32 R73, -RZ, R73.H1_H1 ;  /* 0x30000049ff497230 */ /* 0x000fca0000004100 */
[----:B------:R-:W-:Y:S01]  /*1f60*/  FFMA.FTZ R32, R35, R73, R32 ;  /* 0x0000004923207223 */ /* 0x000fe20000010020 */
[--C-:B0-----:R-:W-:Y:S02]  /*1f70*/  HADD2.F32 R78, -RZ, R36.reuse.H0_H0 ;  /* 0x20000024ff4e7230 */ /* 0x101fe40000004100 */
[----:B------:R-:W-:Y:S02]  /*1f80*/  HADD2.F32 R35, -RZ, R36.H1_H1 ;  /* 0x30000024ff237230 */ /* 0x000fe40000004100 */
[--C-:B------:R-:W-:Y:S02]  /*1f90*/  HADD2.F32 R36, -RZ, R74.reuse.H0_H0 ;  /* 0x2000004aff247230 */ /* 0x100fe40000004100 */
[----:B------:R-:W-:-:S03]  /*1fa0*/  HADD2.F32 R74, -RZ, R74.H1_H1 ;  /* 0x3000004aff4a7230 */ /* 0x000fc60000004100 */
[----:B------:R-:W-:Y:S02]  /*1fb0*/  FFMA.FTZ R33, R78, R36, R33 ;  /* 0x000000244e217223 */ /* 0x000fe40000010021 */
[----:B------:R-:W-:Y:S01]  /*1fc0*/  FFMA.FTZ R36, R35, R74, R72 ;  /* 0x0000004a23247223 */ /* 0x000fe20000010048 */
[----:B------:R-:W-:Y:S02]  /*1fd0*/  HADD2.F32 R72, -RZ, R75.H0_H0 ;  /* 0x2000004bff487230 */ /* 0x000fe40000004100 */
[----:B------:R-:W-:Y:S02]  /*1fe0*/  HADD2.F32 R35, -RZ, R37.H0_H0 ;  /* 0x20000025ff237230 */ /* 0x000fe40000004100 */
[----:B------:R-:W-:Y:S02]  /*1ff0*/  HADD2.F32 R75, -RZ, R75.H1_H1 ;  /* 0x3000004bff4b7230 */ /* 0x000fe40000004100 */
[----:B------:R-:W-:Y:S02]  /*2000*/  HADD2.F32 R37, -RZ, R37.H1_H1 ;  /* 0x30000025ff257230 */ /* 0x000fe40000004100 */
[----:B------:R-:W-:-:S02]  /*2010*/  HADD2.F32 R74, -RZ, R38.H0_H0 ;  /* 0x20000026ff4a7230 */ /* 0x000fc40000004100 */
[--C-:B------:R-:W-:Y:S01]  /*2020*/  HADD2.F32 R78, -RZ, R68.reuse.H0_H0 ;  /* 0x20000044ff4e7230 */ /* 0x100fe20000004100 */
[----:B------:R-:W-:Y:S01]  /*2030*/  FFMA.FTZ R73, R35, R72, R34 ;  /* 0x0000004823497223 */ /* 0x000fe20000010022 */
[----:B------:R-:W-:Y:S01]  /*2040*/  HADD2.F32 R68, -RZ, R68.H1_H1 ;  /* 0x30000044ff447230 */ /* 0x000fe20000004100 */
[----:B------:R-:W-:Y:S01]  /*2050*/  FFMA.FTZ R37, R37, R75, R32 ;  /* 0x0000004b25257223 */ /* 0x000fe20000010020 */
[----:B------:R-:W-:Y:S01]  /*2060*/  HADD2.F32 R75, -RZ, R38.H1_H1 ;  /* 0x30000026ff4b7230 */ /* 0x000fe20000004100 */
[----:B------:R-:W-:Y:S01]  /*2070*/  FFMA.FTZ R72, R74, R78, R33 ;  /* 0x0000004e4a487223 */ /* 0x000fe20000010021 */
[----:B------:R-:W-:Y:S01]  /*2080*/  HADD2.F32 R38, -RZ, R39.H0_H0 ;  /* 0x20000027ff267230 */ /* 0x000fe20000004100 */
[----:B------:R-:W0:Y:S01]  /*2090*/  LDS.128 R32, [R118+0x50] ;  /* 0x0000500076207984 */ /* 0x000e220000000c00 */
[----:B------:R-:W-:Y:S01]  /*20a0*/  HADD2.F32 R74, -RZ, R69.H0_H0 ;  /* 0x20000045ff4a7230 */ /* 0x000fe20000004100 */
[----:B------:R-:W-:Y:S01]  /*20b0*/  FFMA.FTZ R36, R75, R68, R36 ;  /* 0x000000444b247223 */ /* 0x000fe20000010024 */
[----:B------:R-:W-:-:S02]  /*20c0*/  HADD2.F32 R68, -RZ, R39.H1_H1 ;  /* 0x30000027ff447230 */ /* 0x000fc40000004100 */
[--C-:B-1----:R-:W-:Y:S01]  /*20d0*/  HADD2.F32 R39, -RZ, R28.reuse.H0_H0 ;  /* 0x2000001cff277230 */ /* 0x102fe20000004100 */
[----:B------:R-:W-:Y:S01]  /*20e0*/  FFMA.FTZ R38, R38, R74, R73 ;  /* 0x0000004a26267223 */ /* 0x000fe20000010049 */
[----:B------:R-:W-:Y:S02]  /*20f0*/  HADD2.F32 R73, -RZ, R28.H1_H1 ;  /* 0x3000001cff497230 */ /* 0x000fe40000004100 */
[--C-:B------:R-:W-:Y:S02]  /*2100*/  HADD2.F32 R28, -RZ, R70.reuse.H0_H0 ;  /* 0x20000046ff1c7230 */ /* 0x100fe40000004100 */
[----:B------:R-:W-:Y:S02]  /*2110*/  HADD2.F32 R69, -RZ, R69.H1_H1 ;  /* 0x30000045ff457230 */ /* 0x000fe40000004100 */
[----:B------:R-:W-:Y:S02]  /*2120*/  HADD2.F32 R75, -RZ, R29.H0_H0 ;  /* 0x2000001dff4b7230 */ /* 0x000fe40000004100 */
[----:B------:R-:W-:-:S02]  /*2130*/  HADD2.F32 R70, -RZ, R70.H1_H1 ;  /* 0x30000046ff467230 */ /* 0x000fc40000004100 */
[--C-:B------:R-:W-:Y:S01]  /*2140*/  HADD2.F32 R74, -RZ, R71.reuse.H0_H0 ;  /* 0x20000047ff4a7230 */ /* 0x100fe20000004100 */
[----:B------:R-:W-:Y:S02]  /*2150*/  FFMA.FTZ R68, R68, R69, R37 ;  /* 0x0000004544447223 */ /* 0x000fe40000010025 */
[----:B------:R-:W-:Y:S02]  /*2160*/  FFMA.FTZ R72, R39, R28, R72 ;  /* 0x0000001c27487223 */ /* 0x000fe40000010048 */
[----:B------:R-:W-:Y:S02]  /*2170*/  FFMA.FTZ R70, R73, R70, R36 ;  /* 0x0000004649467223 */ /* 0x000fe40000010024 */
[----:B------:R-:W-:Y:S01]  /*2180*/  FFMA.FTZ R74, R75, R74, R38 ;  /* 0x0000004a4b4a7223 */ /* 0x000fe20000010026 */
[----:B------:R-:W-:Y:S01]  /*2190*/  HADD2.F32 R71, -RZ, R71.H1_H1 ;  /* 0x30000047ff477230 */ /* 0x000fe20000004100 */
[----:B------:R-:W1:Y:S01]  /*21a0*/  LDS.128 R36, [R118+0x60] ;  /* 0x0000600076247984 */ /* 0x000e620000000c00 */
[----:B------:R-:W-:-:S02]  /*21b0*/  HADD2.F32 R29, -RZ, R29.H1_H1 ;  /* 0x3000001dff1d7230 */ /* 0x000fc40000004100 */
[--C-:B------:R-:W-:Y:S02]  /*21c0*/  HADD2.F32 R69, -RZ, R30.reuse.H0_H0 ;  /* 0x2000001eff457230 */ /* 0x100fe40000004100 */
[----:B------:R-:W-:Y:S02]  /*21d0*/  HADD2.F32 R73, -RZ, R30.H1_H1 ;  /* 0x3000001eff497230 */ /* 0x000fe40000004100 */
[--C-:B------:R-:W-:Y:S02]  /*21e0*/  HADD2.F32 R75, -RZ, R31.reuse.H0_H0 ;  /* 0x2000001fff4b7230 */ /* 0x100fe40000004100 */
[----:B------:R-:W-:Y:S01]  /*21f0*/  HADD2.F32 R30, -RZ, R31.H1_H1 ;  /* 0x3000001fff1e7230 */ /* 0x000fe20000004100 */
[----:B------:R-:W-:Y:S01]  /*2200*/  FFMA.FTZ R29, R29, R71, R68 ;  /* 0x000000471d1d7223 */ /* 0x000fe20000010044 */
[----:B------:R-:W-:Y:S02]  /*2210*/  HADD2.F32 R31, -RZ, R67.H0_H0 ;  /* 0x20000043ff1f7230 */ /* 0x000fe40000004100 */
[----:B------:R-:W-:-:S02]  /*2220*/  HADD2.F32 R28, -RZ, R66.H0_H0 ;  /* 0x20000042ff1c7230 */ /* 0x000fc40000004100 */
[----:B------:R-:W-:Y:S01]  /*2230*/  HADD2.F32 R67, -RZ, R67.H1_H1 ;  /* 0x30000043ff437230 */ /* 0x000fe20000004100 */
[----:B------:R-:W-:Y:S02]  /*2240*/  FFMA.FTZ R74, R75, R31, R74 ;  /* 0x0000001f4b4a7223 */ /* 0x000fe4000001004a */
[----:B------:R-:W-:Y:S02]  /*2250*/  FFMA.FTZ R72, R69, R28, R72 ;  /* 0x0000001c45487223 */ /* 0x000fe40000010048 */
[----:B------:R-:W-:Y:S02]  /*2260*/  FFMA.FTZ R67, R30, R67, R29 ;  /* 0x000000431e437223 */ /* 0x000fe4000001001d */
[----:B------:R-:W2:Y:S01]  /*2270*/  LDS.128 R28, [R118+0x70] ;  /* 0x00007000761c7984 */ /* 0x000ea20000000c00 */
[----:B------:R-:W-:Y:S02]  /*2280*/  HADD2.F32 R66, -RZ, R66.H1_H1 ;  /* 0x30000042ff427230 */ /* 0x000fe40000004100 */
[----:B0-----:R-:W-:-:S03]  /*2290*/  HADD2.F32 R68, -RZ, R33.H1_H1 ;  /* 0x30000021ff447230 */ /* 0x001fc60000004100 */
[----:B------:R-:W-:Y:S01]  /*22a0*/  FFMA.FTZ R66, R73, R66, R70 ;  /* 0x0000004249427223 */ /* 0x000fe20000010046 */
[----:B------:R-:W-:Y:S02]  /*22b0*/  HADD2.F32 R73, -RZ, R33.H0_H0 ;  /* 0x20000021ff497230 */ /* 0x000fe40000004100 */
        /* <DEDUP_REMOVED lines=21> */
[--C-:B-1----:R-:W-:Y:S01]  /*2410*/  HADD2.F32 R35, -RZ, R36.reuse.H0_H0 ;  /* 0x20000024ff237230 */ /* 0x102fe20000004100 */
        /* <DEDUP_REMOVED lines=10> */
[----:B------:R-:W-:Y:S02]  /*24c0*/  HADD2.F32 R58, -RZ, R58.H1_H1 ;  /* 0x3000003aff3a7230 */ /* 0x000fe40000004100 */
[----:B------:R-:W-:Y:S02]  /*24d0*/  HADD2.F32 R38, -RZ, R39.H0_H0 ;  /* 0x20000027ff267230 */ /* 0x000fe40000004100 */
[----:B------:R-:W-:Y:S02]  /*24e0*/  HADD2.F32 R35, -RZ, R61.H0_H0 ;  /* 0x2000003dff237230 */ /* 0x000fe40000004100 */
[--C-:B------:R-:W-:Y:S01]  /*24f0*/  HADD2.F32 R34, -RZ, R60.reuse.H0_H0 ;  /* 0x2000003cff227230 */ /* 0x100fe20000004100 */
[----:B------:R-:W-:Y:S01]  /*2500*/  FFMA.FTZ R54, R57, R58, R54 ;  /* 0x0000003a39367223 */ /* 0x000fe20000010036 */
[----:B------:R-:W-:Y:S01]  /*2510*/  HADD2.F32 R60, -RZ, R60.H1_H1 ;  /* 0x3000003cff3c7230 */ /* 0x000fe20000004100 */
[----:B------:R-:W-:Y:S01]  /*2520*/  FFMA.FTZ R33, R38, R35, R33 ;  /* 0x0000002326217223 */ /* 0x000fe20000010021 */
[----:B--2---:R-:W-:-:S02]  /*2530*/  HADD2.F32 R35, -RZ, R28.H0_H0 ;  /* 0x2000001cff237230 */ /* 0x004fc40000004100 */
[----:B------:R-:W-:Y:S02]  /*2540*/  HADD2.F32 R37, -RZ, R28.H1_H1 ;  /* 0x3000001cff257230 */ /* 0x000fe40000004100 */
[--C-:B------:R-:W-:Y:S01]  /*2550*/  HADD2.F32 R28, -RZ, R62.reuse.H0_H0 ;  /* 0x2000003eff1c7230 */ /* 0x100fe20000004100 */
[----:B------:R-:W-:Y:S01]  /*2560*/  FFMA.FTZ R32, R67, R34, R32 ;  /* 0x0000002243207223 */ /* 0x000fe20000010020 */
[----:B------:R-:W-:Y:S01]  /*2570*/  HADD2.F32 R59, -RZ, R59.H1_H1 ;  /* 0x3000003bff3b7230 */ /* 0x000fe20000004100 */
[----:B------:R-:W-:Y:S01]  /*2580*/  FFMA.FTZ R54, R69, R60, R54 ;  /* 0x0000003c45367223 */ /* 0x000fe20000010036 */
[----:B------:R-:W-:Y:S02]  /*2590*/  HADD2.F32 R62, -RZ, R62.H1_H1 ;  /* 0x3000003eff3e7230 */ /* 0x000fe40000004100 */
[----:B------:R-:W-:Y:S02]  /*25a0*/  HADD2.F32 R66, -RZ, R39.H1_H1 ;  /* 0x30000027ff427230 */ /* 0x000fe40000004100 */
[----:B------:R-:W-:-:S02]  /*25b0*/  HADD2.F32 R38, -RZ, R31.H0_H0 ;  /* 0x2000001fff267230 */ /* 0x000fc40000004100 */
[----:B------:R-:W-:Y:S02]  /*25c0*/  HADD2.F32 R57, -RZ, R31.H1_H1 ;  /* 0x3000001fff397230 */ /* 0x000fe40000004100 */
[--C-:B------:R-:W-:Y:S02]  /*25d0*/  HADD2.F32 R34, -RZ, R29.reuse.H0_H0 ;  /* 0x2000001dff227230 */ /* 0x100fe40000004100 */
[----:B------:R-:W-:Y:S02]  /*25e0*/  HADD2.F32 R36, -RZ, R29.H1_H1 ;  /* 0x3000001dff247230 */ /* 0x000fe40000004100 */
[----:B------:R-:W-:Y:S02]  /*25f0*/  HADD2.F32 R39, -RZ, R30.H0_H0 ;  /* 0x2000001eff277230 */ /* 0x000fe40000004100 */
[----:B------:R-:W-:Y:S01]  /*2600*/  HADD2.F32 R31, -RZ, R64.H0_H0 ;  /* 0x20000040ff1f7230 */ /* 0x000fe20000004100 */
[----:B------:R-:W-:Y:S01]  /*2610*/  FFMA.FTZ R55, R56, R59, R55 ;  /* 0x0000003b38377223 */ /* 0x000fe20000010037 */
[----:B------:R-:W-:Y:S01]  /*2620*/  HADD2.F32 R61, -RZ, R61.H1_H1 ;  /* 0x3000003dff3d7230 */ /* 0x000fe20000004100 */
[----:B------:R-:W-:Y:S01]  /*2630*/  FFMA.FTZ R28, R35, R28, R32 ;  /* 0x0000001c231c7223 */ /* 0x000fe20000010020 */
[----:B------:R-:W-:Y:S01]  /*2640*/  HADD2.F32 R30, -RZ, R30.H1_H1 ;  /* 0x3000001eff1e7230 */ /* 0x000fe20000004100 */
[----:B------:R-:W-:Y:S01]  /*2650*/  FFMA.FTZ R37, R37, R62, R54 ;  /* 0x0000003e25257223 */ /* 0x000fe20000010036 */
[----:B------:R-:W-:-:S02]  /*2660*/  HADD2.F32 R29, -RZ, R63.H0_H0 ;  /* 0x2000003fff1d7230 */ /* 0x000fc40000004100 */
[----:B------:R-:W-:Y:S01]  /*2670*/  HADD2.F32 R64, -RZ, R64.H1_H1 ;  /* 0x30000040ff407230 */ /* 0x000fe20000004100 */
[----:B------:R-:W-:Y:S01]  /*2680*/  FFMA.FTZ R55, R66, R61, R55 ;  /* 0x0000003d42377223 */ /* 0x000fe20000010037 */
[----:B------:R-:W-:Y:S01]  /*2690*/  HADD2.F32 R63, -RZ, R63.H1_H1 ;  /* 0x3000003fff3f7230 */ /* 0x000fe20000004100 */
[----:B------:R-:W-:Y:S01]  /*26a0*/  FFMA.FTZ R29, R34, R29, R33 ;  /* 0x0000001d221d7223 */ /* 0x000fe20000010021 */
[--C-:B------:R-:W-:Y:S01]  /*26b0*/  HADD2.F32 R32, -RZ, R65.reuse.H0_H0 ;  /* 0x20000041ff207230 */ /* 0x100fe20000004100 */
[----:B------:R-:W-:Y:S02]  /*26c0*/  FFMA.FTZ R28, R39, R31, R28 ;  /* 0x0000001f271c7223 */ /* 0x000fe4000001001c */
[----:B------:R-:W-:Y:S01]  /*26d0*/  FFMA.FTZ R37, R30, R64, R37 ;  /* 0x000000401e257223 */ /* 0x000fe20000010025 */
[----:B------:R-:W-:Y:S01]  /*26e0*/  HADD2.F32 R65, -RZ, R65.H1_H1 ;  /* 0x30000041ff417230 */ /* 0x000fe20000004100 */
[----:B------:R-:W-:Y:S02]  /*26f0*/  FFMA.FTZ R36, R36, R63, R55 ;  /* 0x0000003f24247223 */ /* 0x000fe40000010037 */
        /* <DEDUP_REMOVED lines=9> */
.L_x_18237:
        /* <DEDUP_REMOVED lines=13> */
.L_x_18189:
[----:B------:R-:W-:Y:S05]  /*2860*/  BSYNC B1 ;  /* 0x0000000000017941 */ /* 0x000fea0003800000 */
.L_x_18188:
[----:B------:R-:W-:Y:S02]  /*2870*/  IADD3 R2, P0, R2, 0x10, RZ ;  /* 0x0000001002027810 */ /* 0x000fe40007f1e0ff */
[----:B------:R-:W-:Y:S02]  /*2880*/  IADD3 R85, R85, 0x40, RZ ;  /* 0x0000004055557810 */ /* 0x000fe40007ffe0ff */
[----:B-1----:R-:W-:Y:S01]  /*2890*/  IADD3 R86, R86, 0x100, RZ ;  /* 0x0000010056567810 */ /* 0x002fe20007ffe0ff */
[----:B------:R-:W-:Y:S01]  /*28a0*/  IMAD.X R3, RZ, RZ, R3, P0 ;  /* 0x000000ffff037224 */ /* 0x000fe200000e0603 */
[----:B------:R-:W-:Y:S01]  /*28b0*/  IADD3 R41, R41, 0x40, RZ ;  /* 0x0000004029297810 */ /* 0x000fe20007ffe0ff */
[----:B0-----:R-:W-:Y:S01]  /*28c0*/  @P2 CALL.REL.NOINC `(.L_x_18186) ;  /* 0x0000001000002944 */ /* 0x001fe20003c00000 */
[----:B------:R-:W-:Y:S05]  /*28d0*/  BRA `(.L_x_18190) ;  /* 0xffffec5000007947 */ /* 0x000fea000383ffff */
.L_x_18186:
[----:B------:R-:W-:Y:S05]  /*28e0*/  BSYNC B0 ;  /* 0x0000000000007941 */ /* 0x000fea0003800000 */
.L_x_18185:
[----:B------:R-:W-:Y:S05]  /*28f0*/  BRA.DIV ~URZ, `(.L_x_18191) ;  /* 0x00003fd27f007947 */ /* 0x000fea000b800000 */
[----:B------:R0:W1:Y:S02]  /*2900*/  SHFL.BFLY PT, R3, R112, 0x10, 0x1f ;  /* 0x0e001f0070037f89 */ /* 0x00006400000e0000 */
.L_x_18238:
[----:B-1----:R-:W-:Y:S01]  /*2910*/  FMNMX.FTZ R7, R3, R112, !PT ;  /* 0x0000007003077209 */ /* 0x002fe20007810000 */
[----:B------:R-:W-:Y:S05]  /*2920*/  BRA.DIV ~URZ, `(.L_x_18192) ;  /* 0x000040227f007947 */ /* 0x000fea000b800000 */
[----:B------:R-:W1:Y:S02]  /*2930*/  SHFL.BFLY PT, R2, R7, 0x8, 0x1f ;  /* 0x0d001f0007027f89 */ /* 0x000e6400000e0000 */
[----:B-1----:R-:W-:-:S05]  /*2940*/  FMNMX.FTZ R2, R7, R2, !PT ;  /* 0x0000000207027209 */ /* 0x002fca0007810000 */
[----:B------:R-:W1:Y:S02]  /*2950*/  SHFL.BFLY PT, R3, R2, 0x4, 0x1f ;  /* 0x0c801f0002037f89 */ /* 0x000e6400000e0000 */
[----:B-1----:R-:W-:-:S05]  /*2960*/  FMNMX.FTZ R3, R2, R3, !PT ;  /* 0x0000000302037209 */ /* 0x002fca0007810000 */
[----:B------:R1:W2:Y:S02]  /*2970*/  SHFL.BFLY PT, R6, R3, 0x2, 0x1f ;  /* 0x0c401f0003067f89 */ /* 0x0002a400000e0000 */
.L_x_18239:
        /* <DEDUP_REMOVED lines=34> */
.L_x_18197:
        /* <DEDUP_REMOVED lines=11> */
.L_x_18196:
[----:B------:R-:W-:Y:S05]  /*2c50*/  BSYNC B1 ;  /* 0x0000000000017941 */ /* 0x000fea0003800000 */
.L_x_18195:
        /* <DEDUP_REMOVED lines=10> */
.L_x_18200:
        /* <DEDUP_REMOVED lines=100> */
.L_x_18199:
[----:B------:R-:W-:Y:S05]  /*3340*/  BSYNC B1 ;  /* 0x0000000000017941 */ /* 0x000fea0003800000 */
.L_x_18198:
        /* <DEDUP_REMOVED lines=55> */
.L_x_18202:
[----:B------:R-:W-:Y:S05]  /*36c0*/  BSYNC B1 ;  /* 0x0000000000017941 */ /* 0x000fea0003800000 */
.L_x_18201:
        /* <DEDUP_REMOVED lines=26> */
.L_x_18194:
[----:B------:R-:W-:Y:S05]  /*3870*/  BSYNC B0 ;  /* 0x0000000000007941 */ /* 0x000fea0003800000 */
.L_x_18193:
        /* <DEDUP_REMOVED lines=37> */
.L_x_18207:
        /* <DEDUP_REMOVED lines=8> */
.L_x_18206:
[----:B-12---:R-:W-:Y:S05]  /*3b50*/  BSYNC B1 ;  /* 0x0000000000017941 */ /* 0x006fea0003800000 */
.L_x_18205:
        /* <DEDUP_REMOVED lines=10> */
.L_x_18210:
        /* <DEDUP_REMOVED lines=52> */
.L_x_18209:
[----:B------:R-:W-:Y:S05]  /*3f40*/  BSYNC B1 ;  /* 0x0000000000017941 */ /* 0x000fea0003800000 */
.L_x_18208:
        /* <DEDUP_REMOVED lines=31> */
.L_x_18212:
[----:B------:R-:W-:Y:S05]  /*4140*/  BSYNC B1 ;  /* 0x0000000000017941 */ /* 0x000fea0003800000 */
.L_x_18211:
        /* <DEDUP_REMOVED lines=14> */
.L_x_18204:
[----:B------:R-:W-:Y:S05]  /*4230*/  BSYNC B0 ;  /* 0x0000000000007941 */ /* 0x000fea0003800000 */
.L_x_18203:
        /* <DEDUP_REMOVED lines=11> */
.L_x_18214:
[----:B-1----:R-:W1:Y:S01]  /*42f0*/  S2R R2, SR_CTAID.Y ;  /* 0x0000000000027919 */ /* 0x002e620000002600 */
[----:B------:R-:W-:Y:S01]  /*4300*/  SHF.R.S32.HI R3, RZ, 0x1f, R117 ;  /* 0x0000001fff037819 */ /* 0x000fe20000011475 */
[----:B------:R-:W-:Y:S01]  /*4310*/  IMAD.MOV.U32 R56, RZ, RZ, c[0x0][0x1ac] ;  /* 0x00006b00ff387624 */ /* 0x000fe200078e00ff */
[----:B------:R-:W-:Y:S01]  /*4320*/  IADD3 R68, -R117, -0x1, R0 ;  /* 0xffffffff75447810 */ /* 0x000fe20007ffe100 */
[----:B------:R-:W-:Y:S01]  /*4330*/  IMAD.MOV.U32 R7, RZ, RZ, RZ ;  /* 0x000000ffff077224 */ /* 0x000fe200078e00ff */
[----:B------:R-:W-:Y:S01]  /*4340*/  CS2R R48, SRZ ;  /* 0x0000000000307805 */ /* 0x000fe2000001ff00 */
[----:B------:R-:W-:Y:S01]  /*4350*/  CS2R R50, SRZ ;  /* 0x0000000000327805 */ /* 0x000fe2000001ff00 */
[----:B------:R-:W-:Y:S01]  /*4360*/  IMAD.MOV.U32 R52, RZ, RZ, RZ ;  /* 0x000000ffff347224 */ /* 0x000fe200078e00ff */
[----:B------:R-:W-:Y:S01]  /*4370*/  SHF.R.S32.HI R56, RZ, 0x1f, R56 ;  /* 0x0000001fff387819 */ /* 0x000fe20000011438 */
[----:B------:R-:W-:-:S02]  /*4380*/  IMAD.MOV.U32 R54, RZ, RZ, RZ ;  /* 0x000000ffff367224 */ /* 0x000fc400078e00ff */
[----:B------:R-:W-:Y:S02]  /*4390*/  IMAD.MOV.U32 R55, RZ, RZ, R117 ;  /* 0x000000ffff377224 */ /* 0x000fe400078e0075 */
[----:B-1----:R-:W-:-:S05]  /*43a0*/  IMAD R2, R2, c[0x0][0x198], RZ ;  /* 0x0000660002027a24 */ /* 0x002fca00078e02ff */
        /* <DEDUP_REMOVED lines=23> */
.L_x_18232:
[----:B------:R-:W-:Y:S01]  /*4520*/  IMAD.MOV.U32 R9, RZ, RZ, R53 ;  /* 0x000000ffff097224 */ /* 0x000fe200078e0035 */
[----:B------:R-:W1:Y:S01]  /*4530*/  LDS.128 R44, [R58+-0x10] ;  /* 0xfffff0003a2c7984 */ /* 0x000e620000000c00 */
[----:B------:R-:W-:-:S03]  /*4540*/  IMAD.MOV.U32 R8, RZ, RZ, R6 ;  /* 0x000000ffff087224 */ /* 0x000fc600078e0006 */
[----:B------:R2:W3:Y:S04]  /*4550*/  LDS.128 R40, [R58] ;  /* 0x000000003a287984 */ /* 0x0004e80000000c00 */
[----:B------:R-:W4:Y:S02]  /*4560*/  LDG.E.CONSTANT R9, [R8.64] ;  /* 0x0000000a08097981 */ /* 0x000f24000c1e9900 */
[----:B----4-:R-:W-:-:S05]  /*4570*/  SHF.R.S32.HI R10, RZ, 0x1f, R9 ;  /* 0x0000001fff0a7819 */ /* 0x010fca0000011409 */
[----:B------:R-:W-:Y:S02]  /*4580*/  IMAD R12, R10, c[0x0][0x1ac], RZ ;  /* 0x00006b000a0c7a24 */ /* 0x000fe400078e02ff */
[----:B------:R-:W-:-:S04]  /*4590*/  IMAD.WIDE.U32 R10, R9, c[0x0][0x1ac], R2 ;  /* 0x00006b00090a7a25 */ /* 0x000fc800078e0002 */
[----:B------:R-:W-:Y:S01]  /*45a0*/  IMAD R13, R9, R56, R12 ;  /* 0x00000038090d7224 */ /* 0x000fe200078e020c */
[----:B------:R-:W-:-:S03]  /*45b0*/  IADD3 R12, P0, R57, R10, RZ ;  /* 0x0000000a390c7210 */ /* 0x000fc60007f1e0ff */
[----:B------:R-:W-:Y:S01]  /*45c0*/  IMAD.IADD R26, R11, 0x1, R13 ;  /* 0x000000010b1a7824 */ /* 0x000fe200078e020d */
[----:B------:R-:W-:Y:S02]  /*45d0*/  LEA R66, P1, R12, c[0x0][0x178], 0x1 ;  /* 0x00005e000c427a11 */ /* 0x000fe400078208ff */
[----:B------:R-:W-:Y:S02]  /*45e0*/  IADD3 R13, P2, R60, R10, RZ ;  /* 0x0000000a3c0d7210 */ /* 0x000fe40007f5e0ff */
[----:B------:R-:W-:Y:S02]  /*45f0*/  LEA.HI.X.SX32 R15, R57, R26, 0x1, P0 ;  /* 0x0000001a390f7211 */ /* 0x000fe400000f0eff */
[----:B------:R-:W-:Y:S02]  /*4600*/  IADD3 R11, P3, R61, R10, RZ ;  /* 0x0000000a3d0b7210 */ /* 0x000fe40007f7e0ff */
[----:B------:R-:W-:Y:S02]  /*4610*/  LEA.HI.X R67, R12, c[0x0][0x17c], R15, 0x1, P1 ;  /* 0x00005f000c437a11 */ /* 0x000fe400008f0c0f */
[----:B------:R-:W-:-:S02]  /*4620*/  LEA R8, P4, R13, c[0x0][0x178], 0x1 ;  /* 0x00005e000d087a11 */ /* 0x000fc400078808ff */
[-C--:B------:R-:W-:Y:S01]  /*4630*/  LEA.HI.X.SX32 R20, R60, R26.reuse, 0x1, P2 ;  /* 0x0000001a3c147211 */ /* 0x080fe200010f0eff */
[----:B-----5:R2:W5:Y:S01]  /*4640*/  LDG.E.128.CONSTANT R32, [R66.64+0x200] ;  /* 0x0002000a42207981 */ /* 0x020562000c1e9d00 */
[----:B------:R-:W-:Y:S02]  /*4650*/  LEA.HI.X.SX32 R16, R61, R26, 0x1, P3 ;  /* 0x0000001a3d107211 */ /* 0x000fe400018f0eff */
[-C--:B------:R-:W-:Y:S01]  /*4660*/  IADD3 R17, P1, R62, R10.reuse, RZ ;  /* 0x0000000a3e117210 */ /* 0x080fe20007f3e0ff */
[----:B------:R2:W5:Y:S01]  /*4670*/  LDG.E.128.CONSTANT R36, [R66.64] ;  /* 0x0000000a42247981 */ /* 0x000562000c1e9d00 */
[-C--:B------:R-:W-:Y:S02]  /*4680*/  IADD3 R18, P0, R63, R10.reuse, RZ ;  /* 0x0000000a3f127210 */ /* 0x080fe40007f1e0ff */
[----:B------:R-:W-:Y:S02]  /*4690*/  LEA R12, P5, R11, c[0x0][0x178], 0x1 ;  /* 0x00005e000b0c7a11 */ /* 0x000fe400078a08ff */
[----:B------:R-:W-:-:S02]  /*46a0*/  IADD3 R14, P3, R64, R10, RZ ;  /* 0x0000000a400e7210 */ /* 0x000fc40007f7e0ff */
[----:B------:R-:W-:Y:S02]  /*46b0*/  IADD3 R10, P2, R65, R10, RZ ;  /* 0x0000000a410a7210 */ /* 0x000fe40007f5e0ff */
[----:B------:R-:W-:Y:S02]  /*46c0*/  LEA.HI.X R9, R13, c[0x0][0x17c], R20, 0x1, P4 ;  /* 0x00005f000d097a11 */ /* 0x000fe400020f0c14 */
[----:B------:R-:W-:Y:S02]  /*46d0*/  LEA.HI.X R13, R11, c[0x0][0x17c], R16, 0x1, P5 ;  /* 0x00005f000b0d7a11 */ /* 0x000fe400028f0c10 */
[----:B------:R-:W-:Y:S02]  /*46e0*/  LEA.HI.X.SX32 R22, R62, R26, 0x1, P1 ;  /* 0x0000001a3e167211 */ /* 0x000fe400008f0eff */
[----:B------:R-:W-:Y:S02]  /*46f0*/  LEA R16, P6, R17, c[0x0][0x178], 0x1 ;  /* 0x00005e0011107a11 */ /* 0x000fe400078c08ff */
[----:B------:R-:W-:-:S02]  /*4700*/  LEA R20, P5, R18, c[0x0][0x178], 0x1 ;  /* 0x00005e0012147a11 */ /* 0x000fc400078a08ff */
[----:B------:R-:W-:Y:S02]  /*4710*/  LEA R24, P4, R14, c[0x0][0x178], 0x1 ;  /* 0x00005e000e187a11 */ /* 0x000fe400078808ff */
[----:B------:R-:W-:Y:S02]  /*4720*/  LEA R28, P1, R10, c[0x0][0x178], 0x1 ;  /* 0x00005e000a1c7a11 */ /* 0x000fe400078208ff */
[-C--:B------:R-:W-:Y:S02]  /*4730*/  LEA.HI.X.SX32 R19, R63, R26.reuse, 0x1, P0 ;  /* 0x0000001a3f137211 */ /* 0x080fe400000f0eff */
[-C--:B------:R-:W-:Y:S02]  /*4740*/  LEA.HI.X.SX32 R15, R64, R26.reuse, 0x1, P3 ;  /* 0x0000001a400f7211 */ /* 0x080fe400018f0eff */
[----:B------:R-:W-:Y:S02]  /*4750*/  LEA.HI.X.SX32 R11, R65, R26, 0x1, P2 ;  /* 0x0000001a410b7211 */ /* 0x000fe400010f0eff */
[----:B------:R-:W-:-:S02]  /*4760*/  LEA.HI.X R17, R17, c[0x0][0x17c], R22, 0x1, P6 ;  /* 0x00005f0011117a11 */ /* 0x000fc400030f0c16 */
[----:B------:R-:W-:Y:S02]  /*4770*/  LEA.HI.X R21, R18, c[0x0][0x17c], R19, 0x1, P5 ;  /* 0x00005f0012157a11 */ /* 0x000fe400028f0c13 */
[----:B------:R-:W-:Y:S02]  /*4780*/  LEA.HI.X R25, R14, c[0x0][0x17c], R15, 0x1, P4 ;  /* 0x00005f000e197a11 */ /* 0x000fe400020f0c0f */
[----:B------:R-:W-:Y:S01]  /*4790*/  LEA.HI.X R29, R10, c[0x0][0x17c], R11, 0x1, P1 ;  /* 0x00005f000a1d7a11 */ /* 0x000fe200008f0c0b */
[----:B------:R-:W5:Y:S04]  /*47a0*/  LDG.E.128.CONSTANT R12, [R12.64] ;  /* 0x0000000a0c0c7981 */ /* 0x000f68000c1e9d00 */
[----:B------:R-:W5:Y:S04]  /*47b0*/  LDG.E.128.CONSTANT R8, [R8.64] ;  /* 0x0000000a08087981 */ /* 0x000f68000c1e9d00 */
[----:B------:R-:W5:Y:S04]  /*47c0*/  LDG.E.128.CONSTANT R16, [R16.64] ;  /* 0x0000000a10107981 */ /* 0x000f68000c1e9d00 */
[----:B------:R-:W5:Y:S04]  /*47d0*/  LDG.E.128.CONSTANT R20, [R20.64] ;  /* 0x0000000a14147981 */ /* 0x000f68000c1e9d00 */
[----:B------:R-:W5:Y:S04]  /*47e0*/  LDG.E.128.CONSTANT R24, [R24.64] ;  /* 0x0000000a18187981 */ /* 0x000f68000c1e9d00 */
[----:B------:R-:W5:Y:S01]  /*47f0*/  LDG.E.128.CONSTANT R28, [R28.64] ;  /* 0x0000000a1c1c7981 */ /* 0x000f62000c1e9d00 */
[----:B------:R-:W-:-:S02]  /*4800*/  ISETP.NE.AND P0, PT, R68, RZ, PT ;  /* 0x000000ff4400720c */ /* 0x000fc40003f05270 */
[----:B-1----:R-:W-:Y:S01]  /*4810*/  F2FP.PACK_AB R46, R47, R46 ;  /* 0x0000002e2f2e723e */ /* 0x002fe200000000ff */
[----:B------:R-:W-:Y:S01]  /*4820*/  BSSY B1, `(.L_x_18216) ;  /* 0x0000023000017945 */ /* 0x000fe20003800000 */
[----:B------:R-:W-:-:S03]  /*4830*/  F2FP.PACK_AB R70, R45, R44 ;  /* 0x0000002c2d46723e */ /* 0x000fc600000000ff */
[----:B------:R-:W-:-:S06]  /*4840*/  IMAD.MOV.U32 R44, RZ, RZ, R46 ;  /* 0x000000ffff2c7224 */ /* 0x000fcc00078e002e */
[----:B------:R-:W-:Y:S05]  /*4850*/  @P0 BRA `(.L_x_18217) ;  /* 0x000001f000000947 */ /* 0x000fea0003800000 */
[C---:B--23--:R-:W-:Y:S02]  /*4860*/  IADD3 R47, R59.reuse, 0x2, RZ ;  /* 0x000000023b2f7810 */ /* 0x04cfe40007ffe0ff */
        /* <DEDUP_REMOVED lines=30> */
.L_x_18217:
[----:B--23--:R-:W-:Y:S05]  /*4a50*/  BSYNC B1 ;  /* 0x0000000000017941 */ /* 0x00cfea0003800000 */
.L_x_18216:
        /* <DEDUP_REMOVED lines=37> */
.L_x_18219:
[----:B------:R-:W-:Y:S05]  /*4cb0*/  BSYNC B1 ;  /* 0x0000000000017941 */ /* 0x000fea0003800000 */
.L_x_18218:
        /* <DEDUP_REMOVED lines=8> */
[----:B------:R-:W-:-:S05]  /*4d40*/  HFMA2 R45, R32, R39, R45 ;  /* 0x00000027202d7231 */ /* 0x000fca000000002d */
[--C-:B------:R-:W-:Y:S02]  /*4d50*/  HADD2.F32 R34, -RZ, R45.reuse.H0_H0 ;  /* 0x2000002dff227230 */ /* 0x100fe40000004100 */
[----:B------:R-:W-:Y:S02]  /*4d60*/  HADD2.F32 R45, -RZ, R45.H1_H1 ;  /* 0x3000002dff2d7230 */ /* 0x000fe40000004100 */
[----:B------:R-:W-:Y:S01]  /*4d70*/  HFMA2 R36, R32, R35, R36 ;  /* 0x0000002320247231 */ /* 0x000fe20000000024 */
[----:B------:R-:W-:Y:S05]  /*4d80*/  @P0 BRA `(.L_x_18221) ;  /* 0x000001f000000947 */ /* 0x000fea0003800000 */
[C---:B------:R-:W-:Y:S02]  /*4d90*/  IADD3 R39, R59.reuse, 0x2, RZ ;  /* 0x000000023b277810 */ /* 0x040fe40007ffe0ff */
[C---:B------:R-:W-:Y:S02]  /*4da0*/  IADD3 R41, R59.reuse, 0x3, RZ ;  /* 0x000000033b297810 */ /* 0x040fe40007ffe0ff */
[----:B------:R-:W-:Y:S02]  /*4db0*/  IADD3 R35, R59, 0x4, RZ ;  /* 0x000000043b237810 */ /* 0x000fe40007ffe0ff */
[----:B------:R-:W-:-:S02]  /*4dc0*/  ISETP.GE.AND P1, PT, R39, R116, PT ;  /* 0x000000742700720c */ /* 0x000fc40003f26270 */
[----:B------:R-:W-:Y:S02]  /*4dd0*/  IADD3 R39, R59, 0x5, RZ ;  /* 0x000000053b277810 */ /* 0x000fe40007ffe0ff */
[-C--:B------:R-:W-:Y:S02]  /*4de0*/  ISETP.GE.AND P4, PT, R41, R116.reuse, PT ;  /* 0x000000742900720c */ /* 0x080fe40003f86270 */
[----:B------:R-:W-:Y:S02]  /*4df0*/  ISETP.GE.AND P6, PT, R35, R116, PT ;  /* 0x000000742300720c */ /* 0x000fe40003fc6270 */
[C---:B------:R-:W-:Y:S02]  /*4e00*/  IADD3 R41, R59.reuse, 0x6, RZ ;  /* 0x000000063b297810 */ /* 0x040fe40007ffe0ff */
[C---:B------:R-:W-:Y:S02]  /*4e10*/  IADD3 R35, R59.reuse, 0x1, RZ ;  /* 0x000000013b237810 */ /* 0x040fe40007ffe0ff */
[----:B------:R-:W-:-:S02]  /*4e20*/  IADD3 R43, R59, 0x7, RZ ;  /* 0x000000073b2b7810 */ /* 0x000fc40007ffe0ff */
[-C--:B------:R-:W-:Y:S02]  /*4e30*/  ISETP.GE.AND P3, PT, R39, R116.reuse, PT ;  /* 0x000000742700720c */ /* 0x080fe40003f66270 */
[----:B------:R-:W-:Y:S02]  /*4e40*/  SEL R39, R9, RZ, !P1 ;  /* 0x000000ff09277207 */ /* 0x000fe40004800000 */
[-C--:B------:R-:W-:Y:S02]  /*4e50*/  ISETP.GE.AND P5, PT, R41, R116.reuse, PT ;  /* 0x000000742900720c */ /* 0x080fe40003fa6270 */
[----:B------:R-:W-:Y:S02]  /*4e60*/  ISETP.GE.AND P1, PT, R35, R116, PT ;  /* 0x000000742300720c */ /* 0x000fe40003f26270 */
[----:B------:R-:W-:Y:S02]  /*4e70*/  PRMT R35, R9, 0x7632, R35 ;  /* 0x0000763209237816 */ /* 0x000fe40000000023 */
[----:B------:R-:W-:-:S02]  /*4e80*/  SEL R41, R10, RZ, !P6 ;  /* 0x000000ff0a297207 */ /* 0x000fc40007000000 */
[-C--:B------:R-:W-:Y:S02]  /*4e90*/  ISETP.GE.AND P2, PT, R43, R116.reuse, PT ;  /* 0x000000742b00720c */ /* 0x080fe40003f46270 */
[----:B------:R-:W-:Y:S02]  /*4ea0*/  ISETP.GE.AND P6, PT, R59, R116, PT ;  /* 0x000000743b00720c */ /* 0x000fe40003fc6270 */
        /* <DEDUP_REMOVED lines=13> */
.L_x_18221:
[----:B------:R-:W-:Y:S05]  /*4f80*/  BSYNC B1 ;  /* 0x0000000000017941 */ /* 0x000fea0003800000 */
.L_x_18220:
[----:B------:R-:W-:Y:S01]  /*4f90*/  HMUL2 R35, R44, R9 ;  /* 0x000000092c237232 */ /* 0x000fe20000000000 */
[----:B------:R-:W-:Y:S01]  /*4fa0*/  BSSY B1, `(.L_x_18222) ;  /* 0x0000027000017945 */ /* 0x000fe20003800000 */
[--C-:B------:R-:W-:Y:S01]  /*4fb0*/  HADD2.F32 R9, -RZ, R36.reuse.H0_H0 ;  /* 0x20000024ff097230 */ /* 0x100fe20000004100 */
[----:B------:R-:W-:Y:S01]  /*4fc0*/  FADD.FTZ R45, R34, R45 ;  /* 0x0000002d222d7221 */ /* 0x000fe20000010000 */
[----:B------:R-:W-:Y:S02]  /*4fd0*/  HADD2.F32 R36, -RZ, R36.H1_H1 ;  /* 0x30000024ff247230 */ /* 0x000fe40000004100 */
[----:B------:R-:W-:-:S03]  /*4fe0*/  HFMA2.MMA R35, R37, R8, R35 ;  /* 0x0000000825237235 */ /* 0x000fc60000000023 */
        /* <DEDUP_REMOVED lines=34> */
.L_x_18223:
[----:B------:R-:W-:Y:S05]  /*5210*/  BSYNC B1 ;  /* 0x0000000000017941 */ /* 0x000fea0003800000 */
.L_x_18222:
        /* <DEDUP_REMOVED lines=38> */
.L_x_18225:
[----:B------:R-:W-:Y:S05]  /*5480*/  BSYNC B1 ;  /* 0x0000000000017941 */ /* 0x000fea0003800000 */
.L_x_18224:
[----:B------:R-:W-:Y:S01]  /*5490*/  BSSY B1, `(.L_x_18226) ;  /* 0x0000022000017945 */ /* 0x000fe20003800000 */
[----:B------:R-:W-:Y:S01]  /*54a0*/  HMUL2 R8, R44, R17 ;  /* 0x000000112c087232 */ /* 0x000fe20000000000 */
        /* <DEDUP_REMOVED lines=13> */
[----:B------:R-:W-:Y:S02]  /*5580*/  ISETP.GE.AND P1, PT, R9, R116, PT ;  /* 0x000000740900720c */ /* 0x000fe40003f26270 */
        /* <DEDUP_REMOVED lines=18> */
.L_x_18227:
[----:B------:R-:W-:Y:S05]  /*56b0*/  BSYNC B1 ;  /* 0x0000000000017941 */ /* 0x000fea0003800000 */
.L_x_18226:
        /* <DEDUP_REMOVED lines=17> */
[C---:B------:R-:W-:Y:S02]  /*57d0*/  SEL R11, R26.reuse, RZ, !P6 ;  /* 0x000000ff1a0b7207 */ /* 0x040fe40007000000 */
        /* <DEDUP_REMOVED lines=16> */
.L_x_18229:
[----:B------:R-:W-:Y:S05]  /*58e0*/  BSYNC B1 ;  /* 0x0000000000017941 */ /* 0x000fea0003800000 */
.L_x_18228:
[----:B------:R-:W-:Y:S01]  /*58f0*/  HMUL2 R12, R44, R25 ;  /* 0x000000192c0c7232 */ /* 0x000fe20000000000 */
[----:B------:R-:W-:Y:S01]  /*5900*/  HFMA2.MMA R11, R37, R20, R10 ;  /* 0x00000014250b7235 */ /* 0x000fe2000000000a */
[C---:B------:R-:W-:Y:S01]  /*5910*/  HFMA2 R9, R37.reuse, R16, R8 ;  /* 0x0000001025097231 */ /* 0x040fe20000000008 */
[C---:B------:R-:W-:Y:S01]  /*5920*/  HFMA2.MMA R13, R33.reuse, R14, R13 ;  /* 0x0000000e210d7235 */ /* 0x040fe2000000000d */
[----:B------:R-:W-:Y:S01]  /*5930*/  HFMA2 R12, R37, R24, R12 ;  /* 0x00000018250c7231 */ /* 0x000fe2000000000c */
[----:B------:R-:W-:Y:S01]  /*5940*/  BSSY B1, `(.L_x_18230) ;  /* 0x000003c000017945 */ /* 0x000fe20003800000 */
[C---:B------:R-:W-:Y:S01]  /*5950*/  HFMA2 R16, R33.reuse, R18, R9 ;  /* 0x0000001221107231 */ /* 0x040fe20000000009 */
[----:B------:R-:W-:Y:S01]  /*5960*/  HFMA2.MMA R11, R33, R22, R11 ;  /* 0x00000016210b7235 */ /* 0x000fe2000000000b */
[----:B------:R-:W-:Y:S01]  /*5970*/  HFMA2 R12, R33, R26, R12 ;  /* 0x0000001a210c7231 */ /* 0x000fe2000000000c */
[----:B------:R-:W-:Y:S01]  /*5980*/  HFMA2.MMA R13, R32, R15, R13 ;  /* 0x0000000f200d7235 */ /* 0x000fe2000000000d */
[----:B------:R-:W-:-:S02]  /*5990*/  HADD2.F32 R8, -RZ, R35.H0_H0 ;  /* 0x20000023ff087230 */ /* 0x000fc40000004100 */
[C---:B------:R-:W-:Y:S01]  /*59a0*/  HFMA2.MMA R16, R32.reuse, R19, R16 ;  /* 0x0000001320107235 */ /* 0x040fe20000000010 */
[----:B------:R-:W-:Y:S01]  /*59b0*/  HADD2.F32 R35, -RZ, R35.H1_H1 ;  /* 0x30000023ff237230 */ /* 0x000fe20000004100 */
[----:B------:R-:W-:-:S03]  /*59c0*/  HFMA2.MMA R12, R32, R27, R12 ;  /* 0x0000001b200c7235 */ /* 0x000fc6000000000c */
[----:B------:R-:W-:Y:S01]  /*59d0*/  HFMA2 R11, R32, R23, R11 ;  /* 0x00000017200b7231 */ /* 0x000fe2000000000b */
[----:B------:R-:W-:Y:S01]  /*59e0*/  FADD.FTZ R35, R8, R35 ;  /* 0x0000002308237221 */ /* 0x000fe20000010000 */
[--C-:B------:R-:W-:Y:S02]  /*59f0*/  HADD2.F32 R8, -RZ, R13.reuse.H0_H0 ;  /* 0x2000000dff087230 */ /* 0x100fe40000004100 */
[----:B------:R-:W-:Y:S01]  /*5a00*/  HADD2.F32 R13, -RZ, R13.H1_H1 ;  /* 0x3000000dff0d7230 */ /* 0x000fe20000004100 */
[----:B------:R-:W-:Y:S01]  /*5a10*/  FADD.FTZ R48, R35, R48 ;  /* 0x0000003023307221 */ /* 0x000fe20000010000 */
[--C-:B------:R-:W-:Y:S02]  /*5a20*/  HADD2.F32 R9, -RZ, R16.reuse.H0_H0 ;  /* 0x20000010ff097230 */ /* 0x100fe40000004100 */
        /* <DEDUP_REMOVED lines=45> */
.L_x_18231:
[----:B------:R-:W-:Y:S05]  /*5d00*/  BSYNC B1 ;  /* 0x0000000000017941 */ /* 0x000fea0003800000 */
.L_x_18230:
        /* <DEDUP_REMOVED lines=17> */
.L_x_18215:
[----:B------:R-:W-:Y:S05]  /*5e20*/  BSYNC B0 ;  /* 0x0000000000007941 */ /* 0x000fea0003800000 */
.L_x_18213:
        /* <DEDUP_REMOVED lines=25> */
[----:B0-----:R-:W-:Y:S01]  /*5fc0*/  FADD.FTZ R50, R11, R50 ;  /* 0x000000320b327221 */ /* 0x001fe20000010000 */
[----:B------:R-:W-:Y:S01]  /*5fd0*/  LOP3.LUT R2, R5, 0xffffffe0, RZ, 0xc0, !PT ;  /* 0xffffffe005027812 */ /* 0x000fe200078ec0ff */
[----:B------:R-:W-:-:S03]  /*5fe0*/  FADD.FTZ R51, R8, R51 ;  /* 0x0000003308337221 */ /* 0x000fc60000010000 */
[----:B------:R-:W-:Y:S01]  /*5ff0*/  ISETP.NE.OR P4, PT, R2, 0x20, P2 ;  /* 0x000000200200780c */ /* 0x000fe20001785670 */
[----:B------:R-:W-:Y:S02]  /*6000*/  FADD.FTZ R52, R15, R52 ;  /* 0x000000340f347221 */ /* 0x000fe40000010000 */
[----:B-1----:R-:W-:Y:S01]  /*6010*/  FADD.FTZ R19, R17, R54 ;  /* 0x0000003611137221 */ /* 0x002fe20000010000 */
        /* <DEDUP_REMOVED lines=26> */
.L_x_18234:
[----:B0-----:R-:W-:Y:S05]  /*61c0*/  BSYNC B0 ;  /* 0x0000000000007941 */ /* 0x001fea0003800000 */
.L_x_18233:
        /* <DEDUP_REMOVED lines=28> */
.L_x_18236:
[----:B0-----:R-:W-:Y:S05]  /*6390*/  BSYNC B0 ;  /* 0x0000000000007941 */ /* 0x001fea0003800000 */
.L_x_18235:
        /* <DEDUP_REMOVED lines=30> */
[----:B------:R-:W-:-:S02]  /*6580*/  IADD3 R9, R12, 0x40, RZ ;  /* 0x000000400c097810 */ /* 0x000fc40007ffe0ff */
[----:B------:R-:W-:Y:S02]  /*6590*/  LEA.HI.X R5, R5, c[0x0][0x164], R8, 0x1, P1 ;  /* 0x0000590005057a11 */ /* 0x000fe400008f0c08 */
[----:B------:R-:W-:Y:S02]  /*65a0*/  IADD3 R14, P1, R7, UR4, RZ ;  /* 0x00000004070e7c10 */ /* 0x000fe4000ff3e0ff */
[----:B------:R-:W-:Y:S02]  /*65b0*/  LEA.HI.X.SX32 R17, R6, UR7, 0x1, P0 ;  /* 0x0000000706117c11 */ /* 0x000fe400080f0eff */
[----:B------:R-:W-:Y:S02]  /*65c0*/  LEA R6, P0, R10, c[0x0][0x160], 0x1 ;  /* 0x000058000a067a11 */ /* 0x000fe400078008ff */
[----:B------:R-:W-:Y:S02]  /*65d0*/  IADD3 R11, P2, R9, UR4, RZ ;  /* 0x00000004090b7c10 */ /* 0x000fe4000ff5e0ff */
[----:B------:R-:W-:-:S02]  /*65e0*/  LEA.HI.X.SX32 R15, R7, UR7, 0x1, P1 ;  /* 0x00000007070f7c11 */ /* 0x000fc400088f0eff */
[----:B------:R-:W-:Y:S02]  /*65f0*/  LEA.HI.X R7, R10, c[0x0][0x164], R17, 0x1, P0 ;  /* 0x000059000a077a11 */ /* 0x000fe400000f0c11 */
[----:B------:R-:W-:Y:S02]  /*6600*/  LEA.HI.X.SX32 R16, R9, UR7, 0x1, P2 ;  /* 0x0000000709107c11 */ /* 0x000fe400090f0eff */
[C---:B------:R-:W-:Y:S02]  /*6610*/  LEA R10, P0, R11.reuse, c[0x0][0x160], 0x1 ;  /* 0x000058000b0a7a11 */ /* 0x040fe400078008ff */
[----:B------:R-:W-:Y:S02]  /*6620*/  LEA R8, P1, R14, c[0x0][0x160], 0x1 ;  /* 0x000058000e087a11 */ /* 0x000fe400078208ff */
[----:B------:R-:W-:Y:S02]  /*6630*/  LEA.HI.X R11, R11, c[0x0][0x164], R16, 0x1, P0 ;  /* 0x000059000b0b7a11 */ /* 0x000fe400000f0c10 */
[----:B------:R-:W-:-:S02]  /*6640*/  IADD3 R16, R12, 0x70, RZ ;  /* 0x000000700c107810 */ /* 0x000fc40007ffe0ff */
[----:B------:R-:W-:Y:S02]  /*6650*/  LEA.HI.X R9, R14, c[0x0][0x164], R15, 0x1, P1 ;  /* 0x000059000e097a11 */ /* 0x000fe400008f0c0f */
[----:B------:R-:W-:Y:S02]  /*6660*/  IADD3 R17, P2, R16, UR4, RZ ;  /* 0x0000000410117c10 */ /* 0x000fe4000ff5e0ff */
[C---:B------:R-:W-:Y:S02]  /*6670*/  IADD3 R14, R12.reuse, 0x50, RZ ;  /* 0x000000500c0e7810 */ /* 0x040fe40007ffe0ff */
[----:B------:R-:W-:Y:S02]  /*6680*/  IADD3 R15, R12, 0x60, RZ ;  /* 0x000000600c0f7810 */ /* 0x000fe40007ffe0ff */
[----:B------:R-:W-:Y:S02]  /*6690*/  LEA.HI.X.SX32 R18, R16, UR7, 0x1, P2 ;  /* 0x0000000710127c11 */ /* 0x000fe400090f0eff */
[----:B------:R-:W-:-:S02]  /*66a0*/  LEA R16, P2, R17, c[0x0][0x160], 0x1 ;  /* 0x0000580011107a11 */ /* 0x000fc400078408ff */
[----:B------:R-:W-:Y:S02]  /*66b0*/  F2FP.PACK_AB R0, R13, R0 ;  /* 0x000000000d00723e */ /* 0x000fe400000000ff */
[----:B------:R-:W-:Y:S02]  /*66c0*/  IADD3 R21, P0, R14, UR4, RZ ;  /* 0x000000040e157c10 */ /* 0x000fe4000ff1e0ff */
[----:B------:R-:W-:Y:S01]  /*66d0*/  IADD3 R20, P1, R15, UR4, RZ ;  /* 0x000000040f147c10 */ /* 0x000fe2000ff3e0ff */
[----:B------:R0:W-:Y:S01]  /*66e0*/  STG.E.U16 [R2.64], R0 ;  /* 0x0000000002007986 */ /* 0x0001e2000c10150a */
[--C-:B------:R-:W-:Y:S02]  /*66f0*/  LEA.HI.X R17, R17, c[0x0][0x164], R18.reuse, 0x1, P2 ;  /* 0x0000590011117a11 */ /* 0x100fe400010f0c12 */
[----:B------:R-:W-:Y:S02]  /*6700*/  F2FP.PACK_AB R48, R49, R48 ;  /* 0x000000303130723e */ /* 0x000fe400000000ff */
[----:B------:R-:W-:-:S02]  /*6710*/  PRMT R18, R0, 0x7632, R18 ;  /* 0x0000763200127816 */ /* 0x000fc40000000012 */
[----:B------:R-:W-:Y:S02]  /*6720*/  LEA.HI.X.SX32 R22, R14, UR7, 0x1, P0 ;  /* 0x000000070e167c11 */ /* 0x000fe400080f0eff */
[----:B------:R-:W-:Y:S01]  /*6730*/  LEA.HI.X.SX32 R15, R15, UR7, 0x1, P1 ;  /* 0x000000070f0f7c11 */ /* 0x000fe200088f0eff */
[----:B------:R1:W-:Y:S01]  /*6740*/  STG.E.U16 [R4.64], R18 ;  /* 0x0000001204007986 */ /* 0x0003e2000c10150a */
[----:B------:R-:W-:Y:S02]  /*6750*/  LEA R12, P0, R21, c[0x0][0x160], 0x1 ;  /* 0x00005800150c7a11 */ /* 0x000fe400078008ff */
[----:B------:R-:W-:Y:S01]  /*6760*/  F2FP.PACK_AB R50, R51, R50 ;  /* 0x000000323332723e */ /* 0x000fe200000000ff */
[----:B------:R-:W-:Y:S01]  /*6770*/  STG.E.U16 [R6.64], R48 ;  /* 0x0000003006007986 */ /* 0x000fe2000c10150a */
[----:B------:R-:W-:Y:S02]  /*6780*/  LEA R14, P1, R20, c[0x0][0x160], 0x1 ;  /* 0x00005800140e7a11 */ /* 0x000fe400078208ff */
[----:B0-----:R-:W-:-:S02]  /*6790*/  PRMT R3, R48, 0x7632, R3 ;  /* 0x0000763230037816 */ /* 0x001fc40000000003 */
[----:B------:R-:W-:Y:S02]  /*67a0*/  F2FP.PACK_AB R19, R19, R52 ;  /* 0x000000341313723e */ /* 0x000fe400000000ff */
        /* <DEDUP_REMOVED lines=10> */
.L_x_18187:
[----:B------:R-:W-:Y:S01]  /*6850*/  IMAD.MOV.U32 R30, RZ, RZ, R35 ;  /* 0x000000ffff1e7224 */ /* 0x000fe200078e0023 */
[----:B------:R-:W-:Y:S01]  /*6860*/  MOV R28, 0x68b0 ;  /* 0x000068b0001c7802 */ /* 0x000fe20000000f00 */
[----:B------:R-:W-:-:S02]  /*6870*/  IMAD.MOV.U32 R31, RZ, RZ, 0x1 ;  /* 0x00000001ff1f7424 */ /* 0x000fc400078e00ff */
[----:B------:R-:W-:Y:S02]  /*6880*/  IMAD.MOV.U32 R32, RZ, RZ, 0x1f ;  /* 0x0000001fff207424 */ /* 0x000fe400078e00ff */
[----:B------:R-:W-:Y:S02]  /*6890*/  IMAD.MOV.U32 R33, RZ, RZ, -0x1 ;  /* 0xffffffffff217424 */ /* 0x000fe400078e00ff */
[----:B-----5:R-:W-:Y:S05]  /*68a0*/  CALL.REL.NOINC `($__internal_362_$__cuda_sm70_shflsync_bfly_p) ;  /* 0x0000020000007944 */ /* 0x020fea0003c00000 */
[----:B-1----:R-:W-:Y:S01]  /*68b0*/  IMAD.MOV.U32 R28, RZ, RZ, R30 ;  /* 0x000000ffff1c7224 */ /* 0x002fe200078e001e */
[----:B0-----:R-:W-:Y:S05]  /*68c0*/  BRA `(.L_x_18237) ;  /* 0xffffbec000007947 */ /* 0x001fea000383ffff */
.L_x_18191:
[----:B------:R-:W-:Y:S01]  /*68d0*/  IMAD.MOV.U32 R30, RZ, RZ, R112 ;  /* 0x000000ffff1e7224 */ /* 0x000fe200078e0070 */
[----:B------:R-:W-:Y:S01]  /*68e0*/  MOV R28, 0x6930 ;  /* 0x00006930001c7802 */ /* 0x000fe20000000f00 */
[----:B------:R-:W-:Y:S02]  /*68f0*/  IMAD.MOV.U32 R31, RZ, RZ, 0x10 ;  /* 0x00000010ff1f7424 */ /* 0x000fe400078e00ff */
[----:B------:R-:W-:Y:S02]  /*6900*/  IMAD.MOV.U32 R32, RZ, RZ, 0x1f ;  /* 0x0000001fff207424 */ /* 0x000fe400078e00ff */
[----:B------:R-:W-:Y:S02]  /*6910*/  IMAD.MOV.U32 R33, RZ, RZ, -0x1 ;  /* 0xffffffffff217424 */ /* 0x000fe400078e00ff */
[----:B-----5:R-:W-:Y:S05]  /*6920*/  CALL.REL.NOINC `($__internal_362_$__cuda_sm70_shflsync_bfly_p) ;  /* 0x0000018000007944 */ /* 0x020fea0003c00000 */
[----:B-1----:R-:W-:Y:S01]  /*6930*/  IMAD.MOV.U32 R3, RZ, RZ, R30 ;  /* 0x000000ffff037224 */ /* 0x002fe200078e001e */
[----:B0-----:R-:W-:Y:S05]  /*6940*/  BRA `(.L_x_18238) ;  /* 0xffffbfc000007947 */ /* 0x001fea000383ffff */
.L_x_18192:
[----:B------:R-:W-:Y:S01]  /*6950*/  IMAD.MOV.U32 R30, RZ, RZ, R7 ;  /* 0x000000ffff1e7224 */ /* 0x000fe200078e0007 */
[----:B------:R-:W-:Y:S01]  /*6960*/  MOV R28, 0x69b0 ;  /* 0x000069b0001c7802 */ /* 0x000fe20000000f00 */
[----:B------:R-:W-:-:S02]  /*6970*/  IMAD.MOV.U32 R31, RZ, RZ, 0x8 ;  /* 0x00000008ff1f7424 */ /* 0x000fc400078e00ff */
[----:B------:R-:W-:Y:S02]  /*6980*/  IMAD.MOV.U32 R32, RZ, RZ, 0x1f ;  /* 0x0000001fff207424 */ /* 0x000fe400078e00ff */
[----:B------:R-:W-:Y:S02]  /*6990*/  IMAD.MOV.U32 R33, RZ, RZ, -0x1 ;  /* 0xffffffffff217424 */ /* 0x000fe400078e00ff */
[----:B0----5:R-:W-:Y:S05]  /*69a0*/  CALL.REL.NOINC `($__internal_362_$__cuda_sm70_shflsync_bfly_p) ;  /* 0x0000010000007944 */ /* 0x021fea0003c00000 */
[----:B-1----:R-:W-:Y:S01]  /*69b0*/  FMNMX.FTZ R3, R7, R30, !PT ;  /* 0x0000001e07037209 */ /* 0x002fe20007810000 */
[----:B0-----:R-:W-:Y:S01]  /*69c0*/  IMAD.MOV.U32 R31, RZ, RZ, 0x4 ;  /* 0x00000004ff1f7424 */ /* 0x001fe200078e00ff */
[----:B------:R-:W-:Y:S01]  /*69d0*/  MOV R28, 0x6a20 ;  /* 0x00006a20001c7802 */ /* 0x000fe20000000f00 */
[----:B------:R-:W-:Y:S02]  /*69e0*/  IMAD.MOV.U32 R32, RZ, RZ, 0x1f ;  /* 0x0000001fff207424 */ /* 0x000fe400078e00ff */
[----:B------:R-:W-:Y:S02]  /*69f0*/  IMAD.MOV.U32 R33, RZ, RZ, -0x1 ;  /* 0xffffffffff217424 */ /* 0x000fe400078e00ff */
[----:B------:R-:W-:Y:S02]  /*6a00*/  IMAD.MOV.U32 R30, RZ, RZ, R3 ;  /* 0x000000ffff1e7224 */ /* 0x000fe400078e0003 */
[----:B------:R-:W-:Y:S05]  /*6a10*/  CALL.REL.NOINC `($__internal_362_$__cuda_sm70_shflsync_bfly_p) ;  /* 0x0000009000007944 */ /* 0x000fea0003c00000 */
[----:B-1----:R-:W-:Y:S01]  /*6a20*/  FMNMX.FTZ R3, R3, R30, !PT ;  /* 0x0000001e03037209 */ /* 0x002fe20007810000 */
[----:B0-----:R-:W-:Y:S01]  /*6a30*/  IMAD.MOV.U32 R31, RZ, RZ, 0x2 ;  /* 0x00000002ff1f7424 */ /* 0x001fe200078e00ff */
[----:B------:R-:W-:Y:S01]  /*6a40*/  MOV R28, 0x6a90 ;  /* 0x00006a90001c7802 */ /* 0x000fe20000000f00 */
[----:B------:R-:W-:-:S02]  /*6a50*/  IMAD.MOV.U32 R32, RZ, RZ, 0x1f ;  /* 0x0000001fff207424 */ /* 0x000fc400078e00ff */
[----:B------:R-:W-:Y:S02]  /*6a60*/  IMAD.MOV.U32 R33, RZ, RZ, -0x1 ;  /* 0xffffffffff217424 */ /* 0x000fe400078e00ff */
[----:B------:R-:W-:Y:S02]  /*6a70*/  IMAD.MOV.U32 R30, RZ, RZ, R3 ;  /* 0x000000ffff1e7224 */ /* 0x000fe400078e0003 */
[----:B------:R-:W-:Y:S05]  /*6a80*/  CALL.REL.NOINC `($__internal_362_$__cuda_sm70_shflsync_bfly_p) ;  /* 0x0000002000007944 */ /* 0x000fea0003c00000 */
[----:B-1----:R-:W-:Y:S01]  /*6a90*/  IMAD.MOV.U32 R6, RZ, RZ, R30 ;  /* 0x000000ffff067224 */ /* 0x002fe200078e001e */
[----:B0-----:R-:W-:Y:S05]  /*6aa0*/  BRA `(.L_x_18239) ;  /* 0xffffbed000007947 */ /* 0x001fea000383ffff */
        .weak           $__internal_362_$__cuda_sm70_shflsync_bfly_p
        .type           $__internal_362_$__cuda_sm70_shflsync_bfly_p,@function
        .size           $__internal_362_$__cuda_sm70_shflsync_bfly_p,(.L_x_23529 - $__internal_362_$__cuda_sm70_shflsync_bfly_p)
$__internal_362_$__cuda_sm70_shflsync_bfly_p:
[----:B------:R-:W-:Y:S01]  /*6ab0*/  IMAD.MOV.U32 R29, RZ, RZ, 0x0 ;  /* 0x00000000ff1d7424 */ /* 0x000fe200078e00ff */
[----:B------:R-:W-:Y:S04]  /*6ac0*/  WARPSYNC R33 ;  /* 0x0000002100007348 */ /* 0x000fe80003800000 */
[----:B------:R0:W1:Y:S01]  /*6ad0*/  SHFL.BFLY PT, R30, R30, R31, R32 ;  /* 0x0c00001f1e1e7389 */ /* 0x00006200000e0020 */
[----:B------:R-:W-:Y:S05]  /*6ae0*/  RET.REL.NODEC R28 `(_ZN4vllm25paged_attention_v1_kernelIttLi128ELi16ELi128ELNS_18Fp8KVCacheDataTypeE0ELb0EEEvPT_PKS2_PKT0_S8_ifPKiSA_iPKfiiiSC_SC_iiiii) ;  /* 0xffff95101c007950 */ /* 0x000fea0003c3ffff */
.L_x_18240:
        /* <DEDUP_REMOVED lines=9> */
.L_x_23529:


//--------------------- .text._ZN4vllm25paged_attention_v1_kernelIttLi120ELi16ELi128ELNS_18Fp8KVCacheDataTypeE0ELb0EEEvPT_PKS2_PKT0_S8_ifPKiSA_iPKfiiiSC_SC_iiiii --------------------------
	.section	.text._ZN4vllm25paged_attention_v1_kernelIttLi120ELi16ELi128ELNS_18Fp8KVCacheDataTypeE0ELb0EEEvPT_PKS2_PKT0_S8_ifPKiSA_iPKfiiiSC_SC_iiiii,"ax",@progbits
	.sectioninfo	@"SHI_REGISTERS=94"
	.align	128
        .global         _ZN4vllm25paged_attention_v1_kernelIttLi120ELi16ELi128ELNS_18Fp8KVCacheDataTypeE0ELb0EEEvPT_PKS2_PKT0_S8_ifPKiSA_iPKfiiiSC_SC_iiiii
        .type           _ZN4vllm25paged_attention_v1_kernelIttLi120ELi16ELi128ELNS_18Fp8KVCacheDataTypeE0ELb0EEEvPT_PKS2_PKT0_S8_ifPKiSA_iPKfiiiSC_SC_iiiii,@function
        .size           _ZN4vllm25paged_attention_v1_kernelIttLi120ELi16ELi128ELNS_18Fp8KVCacheDataTypeE0ELb0EEEvPT_PKS2_PKT0_S8_ifPKiSA_iPKfiiiSC_SC_iiiii,(.L_x_23530 - _ZN4vllm25paged_attention_v1_kernelIttLi120ELi16ELi128ELNS_18Fp8KVCacheDataTypeE0ELb0EEEvPT_PKS2_PKT0_S8_ifPKiSA_iPKfiiiSC_SC_iiiii)
        .other          _ZN4vllm25paged_attention_v1_kernelIttLi120ELi16ELi128ELNS_18Fp8KVCacheDataTypeE0ELb0EEEvPT_PKS2_PKT0_S8_ifPKiSA_iPKfiiiSC_SC_iiiii,@"STO_CUDA_ENTRY STV_DEFAULT"
_ZN4vllm25paged_attention_v1_kernelIttLi120ELi16ELi128ELNS_18Fp8KVCacheDataTypeE0ELb0EEEvPT_PKS2_PKT0_S8_ifPKiSA_iPKfiiiSC_SC_iiiii:
.text._ZN4vllm25paged_attention_v1_kernelIttLi120ELi16ELi128ELNS_18Fp8KVCacheDataTypeE0ELb0EEEvPT_PKS2_PKT0_S8_ifPKiSA_iPKfiiiSC_SC_iiiii:
        /* <DEDUP_REMOVED lines=21> */
[----:B---3--:R-:W-:Y:S02]  /*0150*/  IADD3 R5, R0, 0xffffffe, RZ ;  /* 0x0ffffffe00057810 */ /* 0x008fe40007ffe0ff */
[----:B-1----:R-:W-:-:S02]  /*0160*/  IABS R7, R9 ;  /* 0x0000000900077213 */ /* 0x002fc40000000000 */
        /* <DEDUP_REMOVED lines=77> */
[----:B------:R-:W-:Y:S01]  /*0640*/  IADD3.X R17, R10, R13, R14, P0, P2 ;  /* 0x0000000d0a117210 */ /* 0x000fe200007e440e */
[----:B------:R-:W-:-:S03]  /*0650*/  IMAD.MOV.U32 R10, RZ, RZ, R7 ;  /* 0x000000ffff0a7224 */ /* 0x000fc600078e0007 */
[----:B------:R-:W-:-:S03]  /*0660*/  LEA.HI.X R16, R16, c[0x0][0x16c], R17, 0x1, P3 ;  /* 0x00005b0010107a11 */ /* 0x000fc600018f0c11 */
.L_x_18245:
        /* <DEDUP_REMOVED lines=11> */
.L_x_18244:
[----:B------:R-:W-:Y:S05]  /*0720*/  BSYNC B1 ;  /* 0x0000000000017941 */ /* 0x000fea0003800000 */
.L_x_18243:
        /* <DEDUP_REMOVED lines=10> */
.L_x_18246:
        /* <DEDUP_REMOVED lines=17> */
.L_x_18242:
[----:B------:R-:W-:Y:S05]  /*08e0*/  BSYNC B0 ;  /* 0x0000000000007941 */ /* 0x000fea0003800000 */
.L_x_18241:
[----:B------:R-:W-:Y:S01]  /*08f0*/  BAR.SYNC.DEFER_BLOCKING 0x0 ;  /* 0x0000000000007b1d */ /* 0x000fe20000010000 */
[----:B------:R-:W-:Y:S01]  /*0900*/  ISETP.GE.AND P0, PT, R84, R3, PT ;  /* 0x000000035400720c */ /* 0x000fe20003f06270 */
[----:B------:R-:W-:-:S04]  /*0910*/  IMAD.MOV.U32 R80, RZ, RZ, -0x800001 ;  /* 0xff7fffffff507424 */ /* 0x000fc800078e00ff */
[----:B------:R-:W-:Y:S08]  /*0920*/  BSSY B0, `(.L_x_18247) ;  /* 0x00001e8000007945 */ /* 0x000ff00003800000 */
[----:B------:R-:W-:Y:S05]  /*0930*/  @P0 BRA `(.L_x_18248) ;  /* 0x00001e6000000947 */ /* 0x000fea0003800000 */
[----:B------:R-:W-:Y:S01]  /*0940*/  SHF.R.S32.HI R6, RZ, 0x1f, R5 ;  /* 0x0000001fff067819 */ /* 0x000fe20000011405 */
[----:B------:R-:W-:Y:S01]  /*0950*/  IMAD R9, R4, c[0x0][0x198], RZ ;  /* 0x0000660004097a24 */ /* 0x000fe200078e02ff */
[--C-:B------:R-:W-:Y:S01]  /*0960*/  SHF.R.S32.HI R4, RZ, 0x1f, R84.reuse ;  /* 0x0000001fff047819 */ /* 0x100fe20000011454 */
[----:B------:R-:W-:Y:S01]  /*0970*/  IMAD.SHL.U32 R79, R81, 0x4, RZ ;  /* 0x00000004514f7824 */ /* 0x000fe200078e00ff */
[----:B------:R-:W-:Y:S01]  /*0980*/  LEA.HI R6, R6, R5, RZ, 0x4 ;  /* 0x0000000506067211 */ /* 0x000fe200078f20ff */
[----:B------:R-:W-:Y:S01]  /*0990*/  IMAD.MOV.U32 R80, RZ, RZ, -0x800001 ;  /* 0xff7fffffff507424 */ /* 0x000fe200078e00ff */
[----:B------:R-:W-:Y:S01]  /*09a0*/  IADD3 R8, P0, R84, R9, RZ ;  /* 0x0000000954087210 */ /* 0x000fe20007f1e0ff */
[----:B------:R-:W-:Y:S01]  /*09b0*/  IMAD.MOV.U32 R54, RZ, RZ, R84 ;  /* 0x000000ffff367224 */ /* 0x000fe200078e0054 */
[----:B------:R-:W-:-:S02]  /*09c0*/  LOP3.LUT R6, R6, 0xfffffff0, RZ, 0xc0, !PT ;  /* 0xfffffff006067812 */ /* 0x000fc400078ec0ff */
[----:B------:R-:W-:Y:S02]  /*09d0*/  LEA.HI.X.SX32 R13, R9, R4, 0x1, P0 ;  /* 0x00000004090d7211 */ /* 0x000fe400000f0eff */
[C---:B------:R-:W-:Y:S01]  /*09e0*/  LEA R4, P0, R8.reuse, c[0x0][0x188], 0x2 ;  /* 0x0000620008047a11 */ /* 0x040fe200078010ff */
[----:B------:R-:W-:Y:S01]  /*09f0*/  IMAD.IADD R11, R5, 0x1, -R6 ;  /* 0x00000001050b7824 */ /* 0x000fe200078e0a06 */
[----:B------:R-:W-:Y:S02]  /*0a00*/  IADD3 R7, R81, 0x2, RZ ;  /* 0x0000000251077810 */ /* 0x000fe40007ffe0ff */
[----:B------:R-:W-:Y:S01]  /*0a10*/  LEA.HI.X R5, R8, c[0x0][0x18c], R13, 0x2, P0 ;  /* 0x0000630008057a11 */ /* 0x000fe200000f140d */
[----:B------:R-:W-:Y:S01]  /*0a20*/  IMAD.SHL.U32 R88, R11, 0x8, RZ ;  /* 0x000000080b587824 */ /* 0x000fe200078e00ff */
[----:B------:R-:W-:Y:S01]  /*0a30*/  IADD3 R8, R81, 0x6, RZ ;  /* 0x0000000651087810 */ /* 0x000fe20007ffe0ff */
[----:B------:R-:W-:Y:S01]  /*0a40*/  IMAD.SHL.U32 R78, R7, 0x4, RZ ;  /* 0x00000004074e7824 */ /* 0x000fe200078e00ff */
[----:B------:R-:W-:-:S02]  /*0a50*/  IADD3 R12, R81, 0xa, RZ ;  /* 0x0000000a510c7810 */ /* 0x000fc40007ffe0ff */
[C---:B------:R-:W-:Y:S01]  /*0a60*/  IADD3 R9, R81.reuse, 0x4, RZ ;  /* 0x0000000451097810 */ /* 0x040fe20007ffe0ff */
[----:B------:R-:W-:Y:S01]  /*0a70*/  IMAD.SHL.U32 R74, R8, 0x4, RZ ;  /* 0x00000004084a7824 */ /* 0x000fe200078e00ff */
[----:B------:R-:W-:Y:S01]  /*0a80*/  SHF.R.S32.HI R13, RZ, 0x1f, R78 ;  /* 0x0000001fff0d7819 */ /* 0x000fe2000001144e */
[----:B------:R-:W-:Y:S01]  /*0a90*/  IMAD.SHL.U32 R70, R12, 0x4, RZ ;  /* 0x000000040c467824 */ /* 0x000fe200078e00ff */
[----:B------:R-:W-:Y:S01]  /*0aa0*/  IADD3 R10, R81, 0xc, RZ ;  /* 0x0000000c510a7810 */ /* 0x000fe20007ffe0ff */
[----:B------:R-:W-:Y:S01]  /*0ab0*/  IMAD.SHL.U32 R76, R9, 0x4, RZ ;  /* 0x00000004094c7824 */ /* 0x000fe200078e00ff */
[----:B------:R-:W-:Y:S02]  /*0ac0*/  SHF.R.S32.HI R17, RZ, 0x1f, R74 ;  /* 0x0000001fff117819 */ /* 0x000fe4000001144a */
[----:B------:R-:W-:Y:S01]  /*0ad0*/  LEA.HI R13, R13, R78, RZ, 0x3 ;  /* 0x0000004e0d0d7211 */ /* 0x000fe200078f18ff */
[----:B------:R-:W-:Y:S01]  /*0ae0*/  IMAD.SHL.U32 R68, R10, 0x4, RZ ;  /* 0x000000040a447824 */ /* 0x000fe200078e00ff */
[----:B------:R-:W-:-:S02]  /*0af0*/  LEA.HI R17, R17, R74, RZ, 0x3 ;  /* 0x0000004a11117211 */ /* 0x000fc400078f18ff */
[----:B------:R-:W-:Y:S02]  /*0b00*/  LOP3.LUT R13, R13, 0xfffffff8, RZ, 0xc0, !PT ;  /* 0xfffffff80d0d7812 */ /* 0x000fe400078ec0ff */
[----:B------:R-:W-:Y:S02]  /*0b10*/  LOP3.LUT R17, R17, 0xfffffff8, RZ, 0xc0, !PT ;  /* 0xfffffff811117812 */ /* 0x000fe400078ec0ff */
[----:B------:R-:W-:Y:S01]  /*0b20*/  SHF.R.S32.HI R15, RZ, 0x1f, R76 ;  /* 0x0000001fff0f7819 */ /* 0x000fe2000001144c */
[----:B------:R-:W-:Y:S01]  /*0b30*/  IMAD.IADD R78, R78, 0x1, -R13 ;  /* 0x000000014e4e7824 */ /* 0x000fe200078e0a0d */
[----:B------:R-:W-:Y:S01]  /*0b40*/  IADD3 R13, R81, 0x8, RZ ;  /* 0x00000008510d7810 */ /* 0x000fe20007ffe0ff */
[----:B------:R-:W-:Y:S01]  /*0b50*/  IMAD.IADD R74, R74, 0x1, -R17 ;  /* 0x000000014a4a7824 */ /* 0x000fe200078e0a11 */
        /* <DEDUP_REMOVED lines=10> */
[----:B------:R-:W-:Y:S02]  /*0c00*/  LEA.HI R19, R19, R68, RZ, 0x3 ;  /* 0x0000004413137211 */ /* 0x000fe400078f18ff */
[----:B------:R-:W-:Y:S01]  /*0c10*/  IADD3 R17, R81, 0x12, RZ ;  /* 0x0000001251117810 */ /* 0x000fe20007ffe0ff */
[----:B------:R-:W-:Y:S01]  /*0c20*/  IMAD.SHL.U32 R66, R14, 0x4, RZ ;  /* 0x000000040e427824 */ /* 0x000fe200078e00ff */
[----:B------:R-:W-:-:S02]  /*0c30*/  SHF.R.S32.HI R15, RZ, 0x1f, R72 ;  /* 0x0000001fff0f7819 */ /* 0x000fc40000011448 */
[----:B------:R-:W-:Y:S01]  /*0c40*/  LOP3.LUT R19, R19, 0xfffffff8, RZ, 0xc0, !PT ;  /* 0xfffffff813137812 */ /* 0x000fe200078ec0ff */
[----:B------:R-:W-:Y:S01]  /*0c50*/  IMAD.SHL.U32 R62, R17, 0x4, RZ ;  /* 0x00000004113e7824 */ /* 0x000fe200078e00ff */
[----:B------:R-:W-:Y:S02]  /*0c60*/  LEA.HI R15, R15, R72, RZ, 0x3 ;  /* 0x000000480f0f7211 */ /* 0x000fe400078f18ff */
[----:B------:R-:W-:Y:S01]  /*0c70*/  SHF.R.S32.HI R21, RZ, 0x1f, R66 ;  /* 0x0000001fff157819 */ /* 0x000fe20000011442 */
[----:B------:R-:W-:Y:S01]  /*0c80*/  IMAD.IADD R68, R68, 0x1, -R19 ;  /* 0x0000000144447824 */ /* 0x000fe200078e0a13 */
[----:B------:R-:W-:Y:S02]  /*0c90*/  IADD3 R16, R81, 0x10, RZ ;  /* 0x0000001051107810 */ /* 0x000fe40007ffe0ff */
[----:B------:R-:W-:Y:S02]  /*0ca0*/  LOP3.LUT R15, R15, 0xfffffff8, RZ, 0xc0, !PT ;  /* 0xfffffff80f0f7812 */ /* 0x000fe400078ec0ff */
[----:B------:R-:W-:Y:S01]  /*0cb0*/  LEA.HI R21, R21, R66, RZ, 0x3 ;  /* 0x0000004215157211 */ /* 0x000fe200078f18ff */
[----:B------:R-:W-:Y:S01]  /*0cc0*/  IMAD.SHL.U32 R64, R16, 0x4, RZ ;  /* 0x0000000410407824 */ /* 0x000fe200078e00ff */
        /* <DEDUP_REMOVED lines=14> */
[----:B------:R-:W-:Y:S02]  /*0db0*/  LOP3.LUT R15, R15, 0xfffffff8, RZ, 0xc0, !PT ;  /* 0xfffffff80f0f7812 */ /* 0x000fe400078ec0ff */
[C---:B------:R-:W-:Y:S02]  /*0dc0*/  IADD3 R19, R81.reuse, 0x18, RZ ;  /* 0x0000001851137810 */ /* 0x040fe40007ffe0ff */
[----:B------:R-:W-:Y:S01]  /*0dd0*/  LEA.HI R6, R6, R79, RZ, 0x3 ;  /* 0x0000004f06067211 */ /* 0x000fe200078f18ff */
[----:B------:R-:W-:Y:S01]  /*0de0*/  IMAD.IADD R64, R64, 0x1, -R15 ;  /* 0x0000000140407824 */ /* 0x000fe200078e0a0f */
[----:B------:R-:W-:Y:S01]  /*0df0*/  IADD3 R22, R81, 0x1a, RZ ;  /* 0x0000001a51167810 */ /* 0x000fe20007ffe0ff */
[----:B------:R-:W-:Y:S01]  /*0e00*/  IMAD.SHL.U32 R56, R19, 0x4, RZ ;  /* 0x0000000413387824 */ /* 0x000fe200078e00ff */
[C---:B------:R-:W-:Y:S01]  /*0e10*/  IADD3 R20, R81.reuse, 0x16, RZ ;  /* 0x0000001651147810 */ /* 0x040fe20007ffe0ff */
[----:B------:R-:W-:Y:S01]  /*0e20*/  IMAD R15, R2, c[0x0][0x1b0], RZ ;  /* 0x00006c00020f7a24 */ /* 0x000fe200078e02ff */
        /* <DEDUP_REMOVED lines=13> */
[----:B------:R-:W-:Y:S02]  /*0f00*/  SHF.R.S32.HI R26, RZ, 0x1f, R25 ;  /* 0x0000001fff1a7819 */ /* 0x000fe40000011419 */
[----:B------:R-:W-:Y:S02]  /*0f10*/  LEA.HI R21, R21, R56, RZ, 0x3 ;  /* 0x0000003815157211 */ /* 0x000fe400078f18ff */
[----:B------:R-:W-:Y:S02]  /*0f20*/  LEA.HI R10, R10, R10, RZ, 0x1 ;  /* 0x0000000a0a0a7211 */ /* 0x000fe400078f08ff */
[----:B------:R-:W-:-:S02]  /*0f30*/  LEA.HI R6, R6, R41, RZ, 0x3 ;  /* 0x0000002906067211 */ /* 0x000fc400078f18ff */
        /* <DEDUP_REMOVED lines=85> */
.L_x_18252:
[----:B------:R-:W2:Y:S01]  /*1490*/  LDG.E.CONSTANT R42, [R4.64] ;  /* 0x0000000a042a7981 */ /* 0x000ea2000c1e9900 */
[----:B------:R-:W-:-:S05]  /*14a0*/  IMAD R86, R81, 0x78, RZ ;  /* 0x0000007851567824 */ /* 0x000fca00078e02ff */
[----:B------:R-:W0:Y:S04]  /*14b0*/  LDS.64 R50, [R86+0x8] ;  /* 0x0000080056327984 */ /* 0x000e280000000a00 */
[----:B------:R-:W1:Y:S01]  /*14c0*/  LDS.64 R48, [R86] ;  /* 0x0000000056307984 */ /* 0x000e620000000a00 */
        /* <DEDUP_REMOVED lines=10> */
[----:B------:R-:W-:Y:S02]  /*1570*/  LEA R46, P1, R47, c[0x0][0x170], 0x1 ;  /* 0x00005c002f2e7a11 */ /* 0x000fe400078208ff */
[----:B------:R-:W-:Y:S02]  /*1580*/  LEA.HI.X.SX32 R42, R79, R52, 0x1, P0 ;  /* 0x000000344f2a7211 */ /* 0x000fe400000f0eff */
[----:B------:R-:W2:Y:S02]  /*1590*/  LDG.E.64.CONSTANT R44, [R44.64] ;  /* 0x0000000a2c2c7981 */ /* 0x000ea4000c1e9b00 */
[----:B------:R-:W-:-:S06]  /*15a0*/  LEA.HI.X R47, R47, c[0x0][0x174], R42, 0x1, P1 ;  /* 0x00005d002f2f7a11 */ /* 0x000fcc00008f0c2a */
[----:B------:R-:W3:Y:S01]  /*15b0*/  LDG.E.64.CONSTANT R46, [R46.64] ;  /* 0x0000000a2e2e7981 */ /* 0x000ee2000c1e9b00 */
[----:B0-----:R-:W-:Y:S02]  /*15c0*/  HADD2.F32 R42, -RZ, R50.H0_H0 ;  /* 0x20000032ff2a7230 */ /* 0x001fe40000004100 */
[----:B-1----:R-:W-:Y:S02]  /*15d0*/  HADD2.F32 R53, -RZ, R48.H0_H0 ;  /* 0x20000030ff357230 */ /* 0x002fe40000004100 */
[----:B------:R-:W-:Y:S02]  /*15e0*/  HADD2.F32 R50, -RZ, R50.H1_H1 ;  /* 0x30000032ff327230 */ /* 0x000fe40000004100 */
[----:B------:R-:W-:Y:S02]  /*15f0*/  HADD2.F32 R48, -RZ, R48.H1_H1 ;  /* 0x30000030ff307230 */ /* 0x000fe40000004100 */
[----:B--2---:R-:W-:-:S05]  /*1600*/  HADD2.F32 R43, -RZ, R44.H0_H0 ;  /* 0x2000002cff2b7230 */ /* 0x004fca0000004100 */
[----:B------:R-:W-:Y:S01]  /*1610*/  FMUL.FTZ R43, R42, R43 ;  /* 0x0000002b2a2b7220 */ /* 0x000fe20000410000 */
[----:B---3--:R-:W-:-:S05]  /*1620*/  HADD2.F32 R42, -RZ, R46.H0_H0 ;  /* 0x2000002eff2a7230 */ /* 0x008fca0000004100 */
[----:B------:R-:W-:Y:S01]  /*1630*/  FFMA.FTZ R53, R53, R42, R43 ;  /* 0x0000002a35357223 */ /* 0x000fe2000001002b */
[----:B------:R-:W-:Y:S02]  /*1640*/  HADD2.F32 R43, -RZ, R44.H1_H1 ;  /* 0x3000002cff2b7230 */ /* 0x000fe40000004100 */
[----:B------:R-:W-:-:S03]  /*1650*/  HADD2.F32 R42, -RZ, R51.H0_H0 ;  /* 0x20000033ff2a7230 */ /* 0x000fc60000004100 */
[----:B------:R-:W-:Y:S01]  /*1660*/  FMUL.FTZ R50, R50, R43 ;  /* 0x0000002b32327220 */ /* 0x000fe20000410000 */
[----:B------:R-:W-:Y:S02]  /*1670*/  HADD2.F32 R43, -RZ, R46.H1_H1 ;  /* 0x3000002eff2b7230 */ /* 0x000fe40000004100 */
[----:B------:R-:W-:-:S03]  /*1680*/  HADD2.F32 R46, -RZ, R49.H0_H0 ;  /* 0x20000031ff2e7230 */ /* 0x000fc60000004100 */
[----:B------:R-:W-:Y:S01]  /*1690*/  FFMA.FTZ R48, R48, R43, R50 ;  /* 0x0000002b30307223 */ /* 0x000fe20000010032 */
[----:B------:R-:W-:-:S05]  /*16a0*/  HADD2.F32 R43, -RZ, R45.H0_H0 ;  /* 0x2000002dff2b7230 */ /* 0x000fca0000004100 */
[----:B------:R-:W-:Y:S01]  /*16b0*/  FMUL.FTZ R42, R42, R43 ;  /* 0x0000002b2a2a7220 */ /* 0x000fe20000410000 */
[----:B------:R-:W-:-:S05]  /*16c0*/  HADD2.F32 R43, -RZ, R47.H0_H0 ;  /* 0x2000002fff2b7230 */ /* 0x000fca0000004100 */
        /* <DEDUP_REMOVED lines=8> */
[----:B------:R-:W-:Y:S02]  /*1750*/  HADD2.F32 R50, -RZ, R47.H1_H1 ;  /* 0x3000002fff327230 */ /* 0x000fe40000004100 */
[----:B------:R-:W-:Y:S01]  /*1760*/  HADD2.F32 R87, -RZ, R49.H1_H1 ;  /* 0x30000031ff577230 */ /* 0x000fe20000004100 */
[----:B------:R-:W-:Y:S02]  /*1770*/  FMUL.FTZ R51, R51, R44 ;  /* 0x0000002c33337220 */ /* 0x000fe40000410000 */
[----:B------:R-:W0:Y:S02]  /*1780*/  LDS.64 R44, [R86+0x10] ;  /* 0x00001000562c7984 */ /* 0x000e240000000a00 */
[----:B------:R-:W-:Y:S01]  /*1790*/  FFMA.FTZ R87, R87, R50, R51 ;  /* 0x0000003257577223 */ /* 0x000fe20000010033 */
[----:B0-----:R-:W-:-:S02]  /*17a0*/  HADD2.F32 R50, -RZ, R44.H0_H0 ;  /* 0x2000002cff327230 */ /* 0x001fc40000004100 */
[----:B------:R-:W-:Y:S02]  /*17b0*/  HADD2.F32 R51, -RZ, R45.H0_H0 ;  /* 0x2000002dff337230 */ /* 0x000fe40000004100 */
[----:B--2---:R-:W-:-:S05]  /*17c0*/  HADD2.F32 R47, -RZ, R42.H0_H0 ;  /* 0x2000002aff2f7230 */ /* 0x004fca0000004100 */
[----:B------:R-:W-:Y:S01]  /*17d0*/  FFMA.FTZ R53, R50, R47, R53 ;  /* 0x0000002f32357223 */ /* 0x000fe20000010035 */
[----:B------:R-:W-:Y:S02]  /*17e0*/  HADD2.F32 R50, -RZ, R42.H1_H1 ;  /* 0x3000002aff327230 */ /* 0x000fe40000004100 */
[----:B------:R-:W-:Y:S02]  /*17f0*/  HADD2.F32 R42, -RZ, R43.H0_H0 ;  /* 0x2000002bff2a7230 */ /* 0x000fe40000004100 */
[----:B------:R-:W-:-:S03]  /*1800*/  HADD2.F32 R47, -RZ, R44.H1_H1 ;  /* 0x3000002cff2f7230 */ /* 0x000fc60000004100 */
[----:B------:R-:W-:Y:S01]  /*1810*/  FFMA.FTZ R51, R51, R42, R46 ;  /* 0x0000002a33337223 */ /* 0x000fe2000001002e */
[----:B------:R-:W-:Y:S01]  /*1820*/  IADD3 R42, P0, P1, R74, R90, R73 ;  /* 0x0000005a4a2a7210 */ /* 0x000fe2000791e049 */
[----:B------:R-:W-:Y:S02]  /*1830*/  FFMA.FTZ R50, R47, R50, R48 ;  /* 0x000000322f327223 */ /* 0x000fe40000010030 */
[----:B------:R-:W0:Y:S01]  /*1840*/  LDS.64 R48, [R86+0x18] ;  /* 0x0000180056307984 */ /* 0x000e220000000a00 */
[----:B------:R-:W-:Y:S02]  /*1850*/  LEA R46, P2, R42, c[0x0][0x170], 0x1 ;  /* 0x00005c002a2e7a11 */ /* 0x000fe400078408ff */
[----:B------:R-:W-:-:S04]  /*1860*/  IADD3.X R47, R30, R52, R13, P0, P1 ;  /* 0x000000341e2f7210 */ /* 0x000fc800007e240d */
[----:B------:R-:W-:-:S06]  /*1870*/  LEA.HI.X R47, R42, c[0x0][0x174], R47, 0x1, P2 ;  /* 0x00005d002a2f7a11 */ /* 0x000fcc00010f0c2f */
[----:B------:R-:W2:Y:S01]  /*1880*/  LDG.E.64.CONSTANT R46, [R46.64] ;  /* 0x0000000a2e2e7981 */ /* 0x000ea2000c1e9b00 */
[----:B------:R-:W-:Y:S02]  /*1890*/  HADD2.F32 R43, -RZ, R43.H1_H1 ;  /* 0x3000002bff2b7230 */ /* 0x000fe40000004100 */
[----:B------:R-:W-:-:S05]  /*18a0*/  HADD2.F32 R42, -RZ, R45.H1_H1 ;  /* 0x3000002dff2a7230 */ /* 0x000fca0000004100 */
[----:B------:R-:W-:Y:S01]  /*18b0*/  FFMA.FTZ R87, R42, R43, R87 ;  /* 0x0000002b2a577223 */ /* 0x000fe20000010057 */
[--C-:B0-----:R-:W-:Y:S02]  /*18c0*/  HADD2.F32 R42, -RZ, R48.reuse.H0_H0 ;  /* 0x20000030ff2a7230 */ /* 0x101fe40000004100 */
[----:B------:R-:W-:Y:S02]  /*18d0*/  HADD2.F32 R43, -RZ, R48.H1_H1 ;  /* 0x30000030ff2b7230 */ /* 0x000fe40000004100 */
[----:B--2---:R-:W-:-:S05]  /*18e0*/  HADD2.F32 R91, -RZ, R46.H0_H0 ;  /* 0x2000002eff5b7230 */ /* 0x004fca0000004100 */
[----:B------:R-:W-:Y:S01]  /*18f0*/  FFMA.FTZ R91, R42, R91, R53 ;  /* 0x0000005b2a5b7223 */ /* 0x000fe20000010035 */
        /* <DEDUP_REMOVED lines=8> */
[----:B------:R-:W-:Y:S02]  /*1980*/  LEA.HI.X R43, R43, c[0x0][0x174], R44, 0x1, P2 ;  /* 0x00005d002b2b7a11 */ /* 0x000fe400010f0c2c */
[----:B------:R-:W0:Y:S04]  /*1990*/  LDS.64 R44, [R86+0x20] ;  /* 0x00002000562c7984 */ /* 0x000e280000000a00 */
[----:B------:R-:W2:Y:S01]  /*19a0*/  LDG.E.64.CONSTANT R42, [R42.64] ;  /* 0x0000000a2a2a7981 */ /* 0x000ea2000c1e9b00 */
[----:B------:R-:W-:Y:S02]  /*19b0*/  HADD2.F32 R47, -RZ, R47.H1_H1 ;  /* 0x3000002fff2f7230 */ /* 0x000fe40000004100 */
[----:B------:R-:W-:Y:S02]  /*19c0*/  HADD2.F32 R46, -RZ, R49.H1_H1 ;  /* 0x30000031ff2e7230 */ /* 0x000fe40000004100 */
[----:B------:R-:W1:Y:S03]  /*19d0*/  LDS.64 R48, [R86+0x28] ;  /* 0x0000280056307984 */ /* 0x000e660000000a00 */
[----:B------:R-:W-:Y:S01]  /*19e0*/  FFMA.FTZ R87, R46, R47, R87 ;  /* 0x0000002f2e577223 */ /* 0x000fe20000010057 */
[----:B0-----:R-:W-:-:S02]  /*19f0*/  HADD2.F32 R46, -RZ, R44.H0_H0 ;  /* 0x2000002cff2e7230 */ /* 0x001fc40000004100 */
[----:B--2---:R-:W-:-:S05]  /*1a00*/  HADD2.F32 R47, -RZ, R42.H0_H0 ;  /* 0x2000002aff2f7230 */ /* 0x004fca0000004100 */
[----:B------:R-:W-:Y:S01]  /*1a10*/  FFMA.FTZ R91, R46, R47, R91 ;  /* 0x0000002f2e5b7223 */ /* 0x000fe2000001005b */
        /* <DEDUP_REMOVED lines=14> */
[----:B-1----:R-:W-:Y:S02]  /*1b00*/  HADD2.F32 R42, -RZ, R48.H0_H0 ;  /* 0x20000030ff2a7230 */ /* 0x002fe40000004100 */
[----:B--2---:R-:W-:-:S05]  /*1b10*/  HADD2.F32 R43, -RZ, R46.H0_H0 ;  /* 0x2000002eff2b7230 */ /* 0x004fca0000004100 */
[----:B------:R-:W-:Y:S01]  /*1b20*/  FFMA.FTZ R91, R42, R43, R91 ;  /* 0x0000002b2a5b7223 */ /* 0x000fe2000001005b */
        /* <DEDUP_REMOVED lines=121> */
[----:B------:R-:W-:-:S05]  /*22c0*/  HADD2.F32 R46, -RZ, R49.H1_H1 ;  /* 0x30000031ff2e7230 */ /* 0x000fca0000004100 */
[----:B------:R-:W-:Y:S01]  /*22d0*/  FFMA.FTZ R87, R46, R47, R87 ;  /* 0x0000002f2e577223 */ /* 0x000fe20000010057 */
[----:B0-----:R-:W-:Y:S02]  /*22e0*/  HADD2.F32 R46, -RZ, R44.H0_H0 ;  /* 0x2000002cff2e7230 */ /* 0x001fe40000004100 */
[----:B--2---:R-:W-:-:S05]  /*22f0*/  HADD2.F32 R47, -RZ, R42.H0_H0 ;  /* 0x2000002aff2f7230 */ /* 0x004fca0000004100 */
[----:B------:R-:W-:Y:S01]  /*2300*/  FFMA.FTZ R91, R46, R47, R91 ;  /* 0x0000002f2e5b7223 */ /* 0x000fe2000001005b */
[-C--:B------:R-:W-:Y:S02]  /*2310*/  IADD3 R47, P0, P1, R41, R90.reuse, R8 ;  /* 0x0000005a292f7210 */ /* 0x080fe4000791e008 */
[----:B------:R-:W-:Y:S02]  /*2320*/  IADD3 R90, P3, P4, R6, R90, R9 ;  /* 0x0000005a065a7210 */ /* 0x000fe40007c7e009 */
[----:B------:R-:W-:Y:S02]  /*2330*/  LEA R46, P2, R47, c[0x0][0x170], 0x1 ;  /* 0x00005c002f2e7a11 */ /* 0x000fe400078408ff */
[----:B------:R-:W-:-:S04]  /*2340*/  IADD3.X R48, R40, R52, R23, P0, P1 ;  /* 0x0000003428307210 */ /* 0x000fc800007e2417 */
[----:B------:R-:W-:-:S06]  /*2350*/  LEA.HI.X R47, R47, c[0x0][0x174], R48, 0x1, P2 ;  /* 0x00005d002f2f7a11 */ /* 0x000fcc00010f0c30 */
[----:B------:R-:W2:Y:S01]  /*2360*/  LDG.E.64.CONSTANT R46, [R46.64] ;  /* 0x0000000a2e2e7981 */ /* 0x000ea2000c1e9b00 */
[----:B------:R-:W-:Y:S02]  /*2370*/  IADD3.X R49, R39, R52, R24, P3, P4 ;  /* 0x0000003427317210 */ /* 0x000fe40001fe8418 */
[----:B------:R-:W-:-:S04]  /*2380*/  LEA R48, P0, R90, c[0x0][0x170], 0x1 ;  /* 0x00005c005a307a11 */ /* 0x000fc800078008ff */
[----:B------:R-:W-:-:S06]  /*2390*/  LEA.HI.X R49, R90, c[0x0][0x174], R49, 0x1, P0 ;  /* 0x00005d005a317a11 */ /* 0x000fcc00000f0c31 */
[----:B------:R-:W3:Y:S01]  /*23a0*/  LDG.E.64.CONSTANT R48, [R48.64] ;  /* 0x0000000a30307981 */ /* 0x000ee2000c1e9b00 */
[----:B------:R-:W-:Y:S01]  /*23b0*/  HADD2.F32 R53, -RZ, R44.H1_H1 ;  /* 0x3000002cff357230 */ /* 0x000fe20000004100 */
[----:B------:R-:W-:Y:S01]  /*23c0*/  IADD3 R54, R54, 0x4, RZ ;  /* 0x0000000436367810 */ /* 0x000fe20007ffe0ff */
[----:B------:R-:W-:Y:S02]  /*23d0*/  HADD2.F32 R42, -RZ, R42.H1_H1 ;  /* 0x3000002aff2a7230 */ /* 0x000fe40000004100 */
[--C-:B------:R-:W-:Y:S01]  /*23e0*/  HADD2.F32 R44, -RZ, R45.reuse.H0_H0 ;  /* 0x2000002dff2c7230 */ /* 0x100fe20000004100 */
[----:B------:R-:W-:Y:S01]  /*23f0*/  ISETP.GE.AND P2, PT, R54, R3, PT ;  /* 0x000000033600720c */ /* 0x000fe20003f46270 */
[----:B------:R-:W-:Y:S01]  /*2400*/  HADD2.F32 R90, -RZ, R45.H1_H1 ;  /* 0x3000002dff5a7230 */ /* 0x000fe20000004100 */
[----:B------:R-:W-:Y:S01]  /*2410*/  FFMA.FTZ R42, R53, R42, R50 ;  /* 0x0000002a352a7223 */ /* 0x000fe20000010032 */
[--C-:B------:R-:W-:Y:S01]  /*2420*/  HADD2.F32 R50, -RZ, R43.reuse.H0_H0 ;  /* 0x2000002bff327230 */ /* 0x100fe20000004100 */
[----:B------:R-:W-:Y:S01]  /*2430*/  LDS.64 R52, [R86+0x70] ;  /* 0x0000700056347984 */ /* 0x000fe20000000a00 */
[----:B------:R-:W-:-:S03]  /*2440*/  HADD2.F32 R43, -RZ, R43.H1_H1 ;  /* 0x3000002bff2b7230 */ /* 0x000fc60000004100 */
[----:B------:R-:W-:Y:S02]  /*2450*/  FFMA.FTZ R44, R44, R50, R51 ;  /* 0x000000322c2c7223 */ /* 0x000fe40000010033 */
[----:B------:R-:W0:Y:S01]  /*2460*/  LDS.64 R50, [R86+0x68] ;  /* 0x0000680056327984 */ /* 0x000e220000000a00 */
[----:B------:R-:W-:Y:S01]  /*2470*/  FFMA.FTZ R87, R90, R43, R87 ;  /* 0x0000002b5a577223 */ /* 0x000fe20000010057 */
[----:B0-----:R-:W-:Y:S02]  /*2480*/  HADD2.F32 R90, -RZ, R50.H0_H0 ;  /* 0x20000032ff5a7230 */ /* 0x001fe40000004100 */
[--C-:B--2---:R-:W-:Y:S02]  /*2490*/  HADD2.F32 R43, -RZ, R46.reuse.H0_H0 ;  /* 0x2000002eff2b7230 */ /* 0x104fe40000004100 */
[----:B------:R-:W-:Y:S02]  /*24a0*/  HADD2.F32 R46, -RZ, R46.H1_H1 ;  /* 0x3000002eff2e7230 */ /* 0x000fe40000004100 */
[----:B------:R-:W-:Y:S01]  /*24b0*/  HADD2.F32 R45, -RZ, R47.H0_H0 ;  /* 0x2000002fff2d7230 */ /* 0x000fe20000004100 */
[----:B------:R-:W-:Y:S01]  /*24c0*/  FFMA.FTZ R91, R90, R43, R91 ;  /* 0x0000002b5a5b7223 */ /* 0x000fe2000001005b */
[----:B------:R-:W-:-:S02]  /*24d0*/  HADD2.F32 R43, -RZ, R50.H1_H1 ;  /* 0x30000032ff2b7230 */ /* 0x000fc40000004100 */
[----:B------:R-:W-:-:S03]  /*24e0*/  HADD2.F32 R47, -RZ, R47.H1_H1 ;  /* 0x3000002fff2f7230 */ /* 0x000fc60000004100 */
[----:B------:R-:W-:Y:S01]  /*24f0*/  FFMA.FTZ R42, R43, R46, R42 ;  /* 0x0000002e2b2a7223 */ /* 0x000fe2000001002a */
[--C-:B------:R-:W-:Y:S02]  /*2500*/  HADD2.F32 R43, -RZ, R51.reuse.H0_H0 ;  /* 0x20000033ff2b7230 */ /* 0x100fe40000004100 */
[----:B------:R-:W-:-:S03]  /*2510*/  HADD2.F32 R46, -RZ, R51.H1_H1 ;  /* 0x30000033ff2e7230 */ /* 0x000fc60000004100 */
[----:B------:R-:W-:Y:S01]  /*2520*/  FFMA.FTZ R44, R43, R45, R44 ;  /* 0x0000002d2b2c7223 */ /* 0x000fe2000001002c */
[----:B---3--:R-:W-:Y:S01]  /*2530*/  HADD2.F32 R45, -RZ, R48.H0_H0 ;  /* 0x20000030ff2d7230 */ /* 0x008fe20000004100 */
[----:B------:R-:W-:Y:S01]  /*2540*/  FFMA.FTZ R87, R46, R47, R87 ;  /* 0x0000002f2e577223 */ /* 0x000fe20000010057 */
        /* <DEDUP_REMOVED lines=9> */
[----:B------:R-:W-:Y:S02]  /*25e0*/  FFMA.FTZ R43, R43, R47, R44 ;  /* 0x0000002f2b2b7223 */ /* 0x000fe4000001002c */
[----:B------:R-:W-:Y:S02]  /*25f0*/  FADD.FTZ R42, R45, R42 ;  /* 0x0000002a2d2a7221 */ /* 0x000fe40000010000 */
[----:B------:R-:W-:Y:S02]  /*2600*/  FFMA.FTZ R46, R46, R49, R87 ;  /* 0x000000312e2e7223 */ /* 0x000fe40000010057 */
[----:B------:R-:W-:-:S04]  /*2610*/  FADD.FTZ R43, R43, R42 ;  /* 0x0000002a2b2b7221 */ /* 0x000fc80000010000 */
[----:B------:R-:W-:Y:S01]  /*2620*/  FADD.FTZ R49, R46, R43 ;  /* 0x0000002b2e317221 */ /* 0x000fe20000010000 */
[----:B------:R-:W-:Y:S05]  /*2630*/  BRA.DIV ~URZ, `(.L_x_18249) ;  /* 0x000042827f007947 */ /* 0x000fea000b800000 */
[----:B------:R0:W1:Y:S02]  /*2640*/  SHFL.BFLY PT, R42, R49, 0x1, 0x1f ;  /* 0x0c201f00312a7f89 */ /* 0x00006400000e0000 */
.L_x_18311:
        /* <DEDUP_REMOVED lines=13> */
.L_x_18251:
[----:B------:R-:W-:Y:S05]  /*2720*/  BSYNC B1 ;  /* 0x0000000000017941 */ /* 0x000fea0003800000 */
.L_x_18250:
[----:B------:R-:W-:Y:S02]  /*2730*/  IADD3 R4, P0, R4, 0x10, RZ ;  /* 0x0000001004047810 */ /* 0x000fe40007f1e0ff */
[----:B------:R-:W-:Y:S02]  /*2740*/  IADD3 R25, R25, 0x40, RZ ;  /* 0x0000004019197810 */ /* 0x000fe40007ffe0ff */
[----:B-1----:R-:W-:Y:S01]  /*2750*/  IADD3 R26, R26, 0x100, RZ ;  /* 0x000001001a1a7810 */ /* 0x002fe20007ffe0ff */
[----:B------:R-:W-:Y:S01]  /*2760*/  IMAD.X R5, RZ, RZ, R5, P0 ;  /* 0x000000ffff057224 */ /* 0x000fe200000e0605 */
[----:B------:R-:W-:Y:S01]  /*2770*/  IADD3 R10, R10, 0x40, RZ ;  /* 0x000000400a0a7810 */ /* 0x000fe20007ffe0ff */
[----:B0-----:R-:W-:Y:S01]  /*2780*/  @P2 CALL.REL.NOINC `(.L_x_18248) ;  /* 0x0000001000002944 */ /* 0x001fe20003c00000 */
[----:B------:R-:W-:Y:S05]  /*2790*/  BRA `(.L_x_18252) ;  /* 0xffffecf000007947 */ /* 0x000fea000383ffff */
.L_x_18248:
[----:B------:R-:W-:Y:S05]  /*27a0*/  BSYNC B0 ;  /* 0x0000000000007941 */ /* 0x000fea0003800000 */
.L_x_18247:
[----:B------:R-:W-:Y:S05]  /*27b0*/  BRA.DIV ~URZ, `(.L_x_18253) ;  /* 0x000041827f007947 */ /* 0x000fea000b800000 */
[----:B------:R0:W1:Y:S02]  /*27c0*/  SHFL.BFLY PT, R5, R80, 0x10, 0x1f ;  /* 0x0e001f0050057f89 */ /* 0x00006400000e0000 */
.L_x_18312:
[----:B-1----:R-:W-:Y:S01]  /*27d0*/  FMNMX.FTZ R7, R5, R80, !PT ;  /* 0x0000005005077209 */ /* 0x002fe20007810000 */
[----:B------:R-:W-:Y:S05]  /*27e0*/  BRA.DIV ~URZ, `(.L_x_18254) ;  /* 0x000041d27f007947 */ /* 0x000fea000b800000 */
[----:B------:R-:W1:Y:S02]  /*27f0*/  SHFL.BFLY PT, R4, R7, 0x8, 0x1f ;  /* 0x0d001f0007047f89 */ /* 0x000e6400000e0000 */
[----:B-1----:R-:W-:-:S05]  /*2800*/  FMNMX.FTZ R4, R7, R4, !PT ;  /* 0x0000000407047209 */ /* 0x002fca0007810000 */
[----:B------:R-:W1:Y:S02]  /*2810*/  SHFL.BFLY PT, R5, R4, 0x4, 0x1f ;  /* 0x0c801f0004057f89 */ /* 0x000e6400000e0000 */
[----:B-1----:R-:W-:-:S05]  /*2820*/  FMNMX.FTZ R5, R4, R5, !PT ;  /* 0x0000000504057209 */ /* 0x002fca0007810000 */
[----:B------:R1:W2:Y:S02]  /*2830*/  SHFL.BFLY PT, R6, R5, 0x2, 0x1f ;  /* 0x0c401f0005067f89 */ /* 0x0002a400000e0000 */
.L_x_18313:
        /* <DEDUP_REMOVED lines=34> */
.L_x_18259:
        /* <DEDUP_REMOVED lines=11> */
.L_x_18258:
[----:B------:R-:W-:Y:S05]  /*2b10*/  BSYNC B1 ;  /* 0x0000000000017941 */ /* 0x000fea0003800000 */
.L_x_18257:
        /* <DEDUP_REMOVED lines=10> */
.L_x_18262:
        /* <DEDUP_REMOVED lines=100> */
.L_x_18261:
[----:B------:R-:W-:Y:S05]  /*3200*/  BSYNC B1 ;  /* 0x0000000000017941 */ /* 0x000fea0003800000 */
.L_x_18260:
        /* <DEDUP_REMOVED lines=55> */
.L_x_18264:
[----:B------:R-:W-:Y:S05]  /*3580*/  BSYNC B1 ;  /* 0x0000000000017941 */ /* 0x000fea0003800000 */
.L_x_18263:
        /* <DEDUP_REMOVED lines=26> */
.L_x_18256:
[----:B------:R-:W-:Y:S05]  /*3730*/  BSYNC B0 ;  /* 0x0000000000007941 */ /* 0x000fea0003800000 */
.L_x_18255:
        /* <DEDUP_REMOVED lines=37> */
.L_x_18269:
        /* <DEDUP_REMOVED lines=8> */
.L_x_18268:
[----:B01----:R-:W-:Y:S05]  /*3a10*/  BSYNC B1 ;  /* 0x0000000000017941 */ /* 0x003fea0003800000 */
.L_x_18267:
        /* <DEDUP_REMOVED lines=10> */
.L_x_18272:
        /* <DEDUP_REMOVED lines=52> */
.L_x_18271:
[----:B------:R-:W-:Y:S05]  /*3e00*/  BSYNC B1 ;  /* 0x0000000000017941 */ /* 0x000fea0003800000 */
.L_x_18270:
        /* <DEDUP_REMOVED lines=31> */
.L_x_18274:
[----:B------:R-:W-:Y:S05]  /*4000*/  BSYNC B1 ;  /* 0x0000000000017941 */ /* 0x000fea0003800000 */
.L_x_18273:
        /* <DEDUP_REMOVED lines=14> */
.L_x_18266:
[----:B------:R-:W-:Y:S05]  /*40f0*/  BSYNC B0 ;  /* 0x0000000000007941 */ /* 0x000fea0003800000 */
.L_x_18265:
        /* <DEDUP_REMOVED lines=8> */
[----:B------:R-:W-:Y:S01]  /*4180*/  IMAD.MOV.U32 R52, RZ, RZ, RZ ;  /* 0x000000ffff347224 */ /* 0x000fe200078e00ff */
[----:B------:R-:W-:Y:S05]  /*4190*/  BRA `(.L_x_18277) ;  /* 0x00001b3000007947 */ /* 0x000fea0003800000 */
.L_x_18276:
[----:B0-----:R-:W0:Y:S01]  /*41a0*/  S2R R4, SR_CTAID.Y ;  /* 0x0000000000047919 */ /* 0x001e220000002600 */
[----:B------:R-:W-:Y:S01]  /*41b0*/  IMAD R40, R2, c[0x0][0x1b0], RZ ;  /* 0x00006c0002287a24 */ /* 0x000fe200078e02ff */
[----:B------:R-:W-:Y:S01]  /*41c0*/  IADD3 R62, -R84, -0x1, R3 ;  /* 0xffffffff543e7810 */ /* 0x000fe20007ffe103 */
[----:B------:R-:W-:Y:S01]  /*41d0*/  IMAD.MOV.U32 R53, RZ, RZ, c[0x0][0x1ac] ;  /* 0x00006b00ff357624 */ /* 0x000fe200078e00ff */
[----:B------:R-:W-:Y:S01]  /*41e0*/  CS2R R46, SRZ ;  /* 0x00000000002e7805 */ /* 0x000fe2000001ff00 */
[----:B------:R-:W-:Y:S01]  /*41f0*/  IMAD.MOV.U32 R2, RZ, RZ, RZ ;  /* 0x000000ffff027224 */ /* 0x000fe200078e00ff */
[----:B------:R-:W-:Y:S01]  /*4200*/  CS2R R48, SRZ ;  /* 0x0000000000307805 */ /* 0x000fe2000001ff00 */
[----:B------:R-:W-:Y:S01]  /*4210*/  CS2R R50, SRZ ;  /* 0x0000000000327805 */ /* 0x000fe2000001ff00 */
[----:B------:R-:W-:Y:S01]  /*4220*/  IMAD.MOV.U32 R52, RZ, RZ, RZ ;  /* 0x000000ffff347224 */ /* 0x000fe200078e00ff */
[----:B------:R-:W-:Y:S01]  /*4230*/  SHF.R.S32.HI R53, RZ, 0x1f, R53 ;  /* 0x0000001fff357819 */ /* 0x000fe20000011435 */
[----:B------:R-:W-:Y:S01]  /*4240*/  IMAD.MOV.U32 R56, RZ, RZ, R84 ;  /* 0x000000ffff387224 */ /* 0x000fe200078e0054 */
[----:B------:R-:W-:Y:S01]  /*4250*/  SHF.R.S32.HI R41, RZ, 0x1f, R40 ;  /* 0x0000001fff297819 */ /* 0x000fe20000011428 */
        /* <DEDUP_REMOVED lines=22> */
.L_x_18296:
[----:B------:R-:W2:Y:S04]  /*43c0*/  LDG.E.CONSTANT R4, [R54.64] ;  /* 0x0000000a36047981 */ /* 0x000ea8000c1e9900 */
[----:B------:R-:W0:Y:S04]  /*43d0*/  LDS.128 R36, [R59+-0x10] ;  /* 0xfffff0003b247984 */ /* 0x000e280000000c00 */
[----:B------:R1:W3:Y:S01]  /*43e0*/  LDS.128 R32, [R59] ;  /* 0x000000003b207984 */ /* 0x0002e20000000c00 */
[----:B--2---:R-:W-:Y:S01]  /*43f0*/  SHF.R.S32.HI R5, RZ, 0x1f, R4 ;  /* 0x0000001fff057819 */ /* 0x004fe20000011404 */
[----:B------:R-:W-:-:S04]  /*4400*/  IMAD.WIDE.U32 R42, R4, c[0x0][0x1ac], R40 ;  /* 0x00006b00042a7a25 */ /* 0x000fc800078e0028 */
[----:B------:R-:W-:Y:S01]  /*4410*/  IMAD R5, R5, c[0x0][0x1ac], RZ ;  /* 0x00006b0005057a24 */ /* 0x000fe200078e02ff */
[-C--:B------:R-:W-:Y:S02]  /*4420*/  IADD3 R7, P0, R57, R42.reuse, RZ ;  /* 0x0000002a39077210 */ /* 0x080fe40007f1e0ff */
[-C--:B------:R-:W-:Y:S01]  /*4430*/  IADD3 R13, P6, R65, R42.reuse, RZ ;  /* 0x0000002a410d7210 */ /* 0x080fe20007fde0ff */
[----:B------:R-:W-:Y:S01]  /*4440*/  IMAD R5, R4, R53, R5 ;  /* 0x0000003504057224 */ /* 0x000fe200078e0205 */
[----:B------:R-:W-:Y:S02]  /*4450*/  LEA R44, P1, R7, c[0x0][0x178], 0x1 ;  /* 0x00005e00072c7a11 */ /* 0x000fe400078208ff */
[-C--:B------:R-:W-:Y:S01]  /*4460*/  IADD3 R10, P5, R67, R42.reuse, RZ ;  /* 0x0000002a430a7210 */ /* 0x080fe20007fbe0ff */
[----:B------:R-:W-:Y:S01]  /*4470*/  IMAD.IADD R60, R43, 0x1, R5 ;  /* 0x000000012b3c7824 */ /* 0x000fe200078e0205 */
[----:B------:R-:W-:-:S04]  /*4480*/  IADD3 R5, P2, R61, R42, RZ ;  /* 0x0000002a3d057210 */ /* 0x000fc80007f5e0ff */
[----:B------:R-:W-:Y:S02]  /*4490*/  LEA R4, P3, R5, c[0x0][0x178], 0x1 ;  /* 0x00005e0005047a11 */ /* 0x000fe400078608ff */
[-C--:B------:R-:W-:Y:S02]  /*44a0*/  LEA.HI.X.SX32 R6, R61, R60.reuse, 0x1, P2 ;  /* 0x0000003c3d067211 */ /* 0x080fe400010f0eff */
[----:B------:R-:W-:Y:S02]  /*44b0*/  LEA.HI.X.SX32 R8, R57, R60, 0x1, P0 ;  /* 0x0000003c39087211 */ /* 0x000fe400000f0eff */
[-C--:B------:R-:W-:Y:S02]  /*44c0*/  IADD3 R9, P0, R63, R42.reuse, RZ ;  /* 0x0000002a3f097210 */ /* 0x080fe40007f1e0ff */
[----:B------:R-:W-:Y:S02]  /*44d0*/  LEA.HI.X R5, R5, c[0x0][0x17c], R6, 0x1, P3 ;  /* 0x00005f0005057a11 */ /* 0x000fe400018f0c06 */
[----:B------:R-:W-:-:S02]  /*44e0*/  IADD3 R6, P4, R69, R42, RZ ;  /* 0x0000002a45067210 */ /* 0x000fc40007f9e0ff */
[----:B------:R-:W-:Y:S02]  /*44f0*/  LEA.HI.X R45, R7, c[0x0][0x17c], R8, 0x1, P1 ;  /* 0x00005f00072d7a11 */ /* 0x000fe400008f0c08 */
[----:B------:R-:W-:Y:S02]  /*4500*/  LEA.HI.X.SX32 R18, R63, R60, 0x1, P0 ;  /* 0x0000003c3f127211 */ /* 0x000fe400000f0eff */
[----:B------:R-:W-:Y:S01]  /*4510*/  LEA R8, P3, R9, c[0x0][0x178], 0x1 ;  /* 0x00005e0009087a11 */ /* 0x000fe200078608ff */
[----:B-----5:R1:W5:Y:S01]  /*4520*/  LDG.E.128.CONSTANT R24, [R44.64+0x200] ;  /* 0x0002000a2c187981 */ /* 0x020362000c1e9d00 */
[----:B------:R-:W-:Y:S02]  /*4530*/  LEA R12, P2, R13, c[0x0][0x178], 0x1 ;  /* 0x00005e000d0c7a11 */ /* 0x000fe400078408ff */
[----:B------:R-:W-:Y:S01]  /*4540*/  LEA R16, P1, R10, c[0x0][0x178], 0x1 ;  /* 0x00005e000a107a11 */ /* 0x000fe200078208ff */
[----:B------:R1:W5:Y:S01]  /*4550*/  LDG.E.128.CONSTANT R28, [R44.64] ;  /* 0x0000000a2c1c7981 */ /* 0x000362000c1e9d00 */
[----:B------:R-:W-:-:S02]  /*4560*/  LEA R20, P0, R6, c[0x0][0x178], 0x1 ;  /* 0x00005e0006147a11 */ /* 0x000fc400078008ff */
[-C--:B------:R-:W-:Y:S02]  /*4570*/  LEA.HI.X.SX32 R14, R65, R60.reuse, 0x1, P6 ;  /* 0x0000003c410e7211 */ /* 0x080fe400030f0eff */
[-C--:B------:R-:W-:Y:S02]  /*4580*/  LEA.HI.X.SX32 R11, R67, R60.reuse, 0x1, P5 ;  /* 0x0000003c430b7211 */ /* 0x080fe400028f0eff */
[----:B------:R-:W-:Y:S02]  /*4590*/  LEA.HI.X.SX32 R7, R69, R60, 0x1, P4 ;  /* 0x0000003c45077211 */ /* 0x000fe400020f0eff */
[----:B------:R-:W-:Y:S02]  /*45a0*/  LEA.HI.X R9, R9, c[0x0][0x17c], R18, 0x1, P3 ;  /* 0x00005f0009097a11 */ /* 0x000fe400018f0c12 */
[----:B------:R-:W-:Y:S02]  /*45b0*/  LEA.HI.X R13, R13, c[0x0][0x17c], R14, 0x1, P2 ;  /* 0x00005f000d0d7a11 */ /* 0x000fe400010f0c0e */
[----:B------:R-:W-:-:S02]  /*45c0*/  LEA.HI.X R17, R10, c[0x0][0x17c], R11, 0x1, P1 ;  /* 0x00005f000a117a11 */ /* 0x000fc400008f0c0b */
[----:B------:R-:W-:Y:S01]  /*45d0*/  LEA.HI.X R21, R6, c[0x0][0x17c], R7, 0x1, P0 ;  /* 0x00005f0006157a11 */ /* 0x000fe200000f0c07 */
        /* <DEDUP_REMOVED lines=42> */
.L_x_18279:
[----:B-1-3--:R-:W-:Y:S05]  /*4880*/  BSYNC B1 ;  /* 0x0000000000017941 */ /* 0x00afea0003800000 */
.L_x_18278:
        /* <DEDUP_REMOVED lines=39> */
.L_x_18281:
[----:B------:R-:W-:Y:S05]  /*4b00*/  BSYNC B1 ;  /* 0x0000000000017941 */ /* 0x000fea0003800000 */
.L_x_18280:
[----:B------:R-:W-:Y:S01]  /*4b10*/  IMAD.MOV.U32 R28, RZ, RZ, R34 ;  /* 0x000000ffff1c7224 */ /* 0x000fe200078e0022 */
[----:B------:R-:W-:Y:S01]  /*4b20*/  HMUL2 R25, R36, R25 ;  /* 0x0000001924197232 */ /* 0x000fe20000000000 */
[----:B------:R-:W-:Y:S03]  /*4b30*/  BSSY B1, `(.L_x_18282) ;  /* 0x0000026000017945 */ /* 0x000fe60003800000 */
[----:B------:R-:W-:Y:S01]  /*4b40*/  HFMA2 R25, R29, R24, R25 ;  /* 0x000000181d197231 */ /* 0x000fe20000000019 */
[----:B------:R-:W-:-:S05]  /*4b50*/  HFMA2.MMA R37, R28, R31, R37 ;  /* 0x0000001f1c257235 */ /* 0x000fca0000000025 */
[----:B------:R-:W-:-:S05]  /*4b60*/  HFMA2.MMA R25, R33, R26, R25 ;  /* 0x0000001a21197235 */ /* 0x000fca0000000019 */
        /* <DEDUP_REMOVED lines=34> */
.L_x_18283:
[----:B------:R-:W-:Y:S05]  /*4d90*/  BSYNC B1 ;  /* 0x0000000000017941 */ /* 0x000fea0003800000 */
.L_x_18282:
[----:B------:R-:W-:Y:S01]  /*4da0*/  HMUL2 R5, R36, R5 ;  /* 0x0000000524057232 */ /* 0x000fe20000000000 */
[----:B------:R-:W-:Y:S01]  /*4db0*/  FADD.FTZ R37, R24, R37 ;  /* 0x0000002518257221 */ /* 0x000fe20000010000 */
[----:B------:R-:W-:Y:S01]  /*4dc0*/  BSSY B1, `(.L_x_18284) ;  /* 0x0000023000017945 */ /* 0x000fe20003800000 */
[----:B------:R-:W-:-:S03]  /*4dd0*/  HFMA2 R25, R28, R27, R25 ;  /* 0x0000001b1c197231 */ /* 0x000fc60000000019 */
        /* <DEDUP_REMOVED lines=33> */
.L_x_18285:
[----:B------:R-:W-:Y:S05]  /*4ff0*/  BSYNC B1 ;  /* 0x0000000000017941 */ /* 0x000fea0003800000 */
.L_x_18284:
[----:B------:R-:W-:Y:S01]  /*5000*/  HMUL2 R9, R36, R9 ;  /* 0x0000000924097232 */ /* 0x000fe20000000000 */
[----:B------:R-:W-:Y:S01]  /*5010*/  BSSY B1, `(.L_x_18286) ;  /* 0x0000029000017945 */ /* 0x000fe20003800000 */
[--C-:B------:R-:W-:Y:S01]  /*5020*/  HADD2.F32 R5, -RZ, R25.reuse.H0_H0 ;  /* 0x20000019ff057230 */ /* 0x100fe20000004100 */
[----:B------:R-:W-:Y:S01]  /*5030*/  FADD.FTZ R2, R37, R2 ;  /* 0x0000000225027221 */ /* 0x000fe20000010000 */
[----:B------:R-:W-:Y:S02]  /*5040*/  HADD2.F32 R4, -RZ, R25.H1_H1 ;  /* 0x30000019ff047230 */ /* 0x000fe40000004100 */
[----:B------:R-:W-:Y:S01]  /*5050*/  HFMA2.MMA R9, R29, R8, R9 ;  /* 0x000000081d097235 */ /* 0x000fe20000000009 */
[----:B------:R-:W-:Y:S02]  /*5060*/  HFMA2 R24, R33, R6, R24 ;  /* 0x0000000621187231 */ /* 0x000fe40000000018 */
[----:B------:R-:W-:Y:S02]  /*5070*/  FADD.FTZ R5, R5, R4 ;  /* 0x0000000405057221 */ /* 0x000fe40000010000 */
[----:B------:R-:W-:Y:S01]  /*5080*/  HFMA2 R7, R28, R7, R24 ;  /* 0x000000071c077231 */ /* 0x000fe20000000018 */
        /* <DEDUP_REMOVED lines=33> */
.L_x_18287:
[----:B------:R-:W-:Y:S05]  /*52a0*/  BSYNC B1 ;  /* 0x0000000000017941 */ /* 0x000fea0003800000 */
.L_x_18286:
        /* <DEDUP_REMOVED lines=34> */
.L_x_18289:
[----:B------:R-:W-:Y:S05]  /*54d0*/  BSYNC B1 ;  /* 0x0000000000017941 */ /* 0x000fea0003800000 */
.L_x_18288:
[----:B------:R-:W-:Y:S01]  /*54e0*/  HFMA2.MMA R8, R36, R17, -RZ ;  /* 0x0000001124087235 */ /* 0x000fe200001000ff */
[----:B------:R-:W-:Y:S01]  /*54f0*/  BSSY B1, `(.L_x_18290) ;  /* 0x0000027000017945 */ /* 0x000fe20003800000 */
[----:B------:R-:W-:Y:S01]  /*5500*/  HFMA2.MMA R9, R28, R11, R9 ;  /* 0x0000000b1c097235 */ /* 0x000fe20000000009 */
[--C-:B------:R-:W-:Y:S01]  /*5510*/  HADD2.F32 R4, -RZ, R7.reuse.H0_H0 ;  /* 0x20000007ff047230 */ /* 0x100fe20000004100 */
[----:B------:R-:W-:Y:S01]  /*5520*/  FADD.FTZ R46, R5, R46 ;  /* 0x0000002e052e7221 */ /* 0x000fe20000010000 */
[----:B------:R-:W-:Y:S01]  /*5530*/  HFMA2 R6, R29, R12, R6 ;  /* 0x0000000c1d067231 */ /* 0x000fe20000000006 */
[----:B------:R-:W-:Y:S01]  /*5540*/  HFMA2.MMA R8, R29, R16, R8 ;  /* 0x000000101d087235 */ /* 0x000fe20000000008 */
        /* <DEDUP_REMOVED lines=33> */
.L_x_18291:
[----:B------:R-:W-:Y:S05]  /*5760*/  BSYNC B1 ;  /* 0x0000000000017941 */ /* 0x000fea0003800000 */
.L_x_18290:
[----:B------:R-:W-:Y:S01]  /*5770*/  HMUL2 R10, R36, R21 ;  /* 0x00000015240a7232 */ /* 0x000fe20000000000 */
[----:B------:R-:W-:Y:S01]  /*5780*/  HFMA2.MMA R8, R33, R18, R8 ;  /* 0x0000001221087235 */ /* 0x000fe20000000008 */
[----:B------:R-:W-:Y:S01]  /*5790*/  HFMA2 R14, R33, R14, R6 ;  /* 0x0000000e210e7231 */ /* 0x000fe20000000006 */
[----:B------:R-:W-:Y:S01]  /*57a0*/  ISETP.GT.AND P2, PT, R83, 0xf, PT ;  /* 0x0000000f5300780c */ /* 0x000fe20003f44270 */
[----:B------:R-:W-:Y:S01]  /*57b0*/  HFMA2 R11, R29, R20, R10 ;  /* 0x000000141d0b7231 */ /* 0x000fe2000000000a */
[----:B------:R-:W-:Y:S01]  /*57c0*/  FADD.FTZ R4, R4, R7 ;  /* 0x0000000704047221 */ /* 0x000fe20000010000 */
[----:B------:R-:W-:Y:S01]  /*57d0*/  HADD2.F32 R5, -RZ, R9.H0_H0 ;  /* 0x20000009ff057230 */ /* 0x000fe20000004100 */
[C---:B------:R-:W-:Y:S01]  /*57e0*/  HFMA2.MMA R8, R28.reuse, R19, R8 ;  /* 0x000000131c087235 */ /* 0x040fe20000000008 */
[----:B------:R-:W-:Y:S01]  /*57f0*/  HFMA2 R11, R33, R22, R11 ;  /* 0x00000016210b7231 */ /* 0x000fe2000000000b */
[----:B------:R-:W-:Y:S01]  /*5800*/  HFMA2.MMA R14, R28, R15, R14 ;  /* 0x0000000f1c0e7235 */ /* 0x000fe2000000000e */
[----:B------:R-:W-:Y:S01]  /*5810*/  HADD2.F32 R6, -RZ, R9.H1_H1 ;  /* 0x30000009ff067230 */ /* 0x000fe20000004100 */
[----:B------:R-:W-:Y:S01]  /*5820*/  FADD.FTZ R47, R4, R47 ;  /* 0x0000002f042f7221 */ /* 0x000fe20000010000 */
[----:B------:R-:W-:Y:S01]  /*5830*/  HFMA2 R11, R28, R23, R11 ;  /* 0x000000171c0b7231 */ /* 0x000fe2000000000b */
[----:B------:R-:W-:Y:S01]  /*5840*/  IADD3 R56, R56, 0x4, RZ ;  /* 0x0000000438387810 */ /* 0x000fe20007ffe0ff */
[----:B------:R-:W-:Y:S01]  /*5850*/  BSSY B1, `(.L_x_18292) ;  /* 0x0000040000017945 */ /* 0x000fe20003800000 */
[----:B------:R-:W-:-:S02]  /*5860*/  FADD.FTZ R5, R5, R6 ;  /* 0x0000000605057221 */ /* 0x000fc40000010000 */
[--C-:B------:R-:W-:Y:S01]  /*5870*/  HADD2.F32 R6, -RZ, R8.reuse.H0_H0 ;  /* 0x20000008ff067230 */ /* 0x100fe20000004100 */
[----:B------:R-:W-:Y:S01]  /*5880*/  ISETP.GE.AND P1, PT, R56, R3, PT ;  /* 0x000000033800720c */ /* 0x000fe20003f26270 */
[----:B------:R-:W-:Y:S01]  /*5890*/  HADD2.F32 R9, -RZ, R8.H1_H1 ;  /* 0x30000008ff097230 */ /* 0x000fe20000004100 */
[----:B------:R-:W-:Y:S01]  /*58a0*/  FADD.FTZ R48, R5, R48 ;  /* 0x0000003005307221 */ /* 0x000fe20000010000 */
[--C-:B------:R-:W-:Y:S02]  /*58b0*/  HADD2.F32 R8, -RZ, R11.reuse.H0_H0 ;  /* 0x2000000bff087230 */ /* 0x100fe40000004100 */
[--C-:B------:R-:W-:Y:S01]  /*58c0*/  HADD2.F32 R4, -RZ, R14.reuse.H0_H0 ;  /* 0x2000000eff047230 */ /* 0x100fe20000004100 */
[----:B------:R-:W-:Y:S01]  /*58d0*/  FADD.FTZ R9, R6, R9 ;  /* 0x0000000906097221 */ /* 0x000fe20000010000 */
[----:B------:R-:W-:Y:S02]  /*58e0*/  HADD2.F32 R7, -RZ, R14.H1_H1 ;  /* 0x3000000eff077230 */ /* 0x000fe40000004100 */
[----:B------:R-:W-:Y:S01]  /*58f0*/  HADD2.F32 R11, -RZ, R11.H1_H1 ;  /* 0x3000000bff0b7230 */ /* 0x000fe20000004100 */
[----:B------:R-:W-:-:S02]  /*5900*/  FADD.FTZ R50, R9, R50 ;  /* 0x0000003209327221 */ /* 0x000fc40000010000 */
        /* <DEDUP_REMOVED lines=8> */
[----:B------:R-:W-:-:S06]  /*5990*/  LEA.HI.X R5, R42, c[0x0][0x17c], R5, 0x1, P2 ;  /* 0x00005f002a057a11 */ /* 0x000fcc00010f0c05 */
[----:B------:R-:W5:Y:S01]  /*59a0*/  LDG.E.128.CONSTANT R4, [R4.64] ;  /* 0x0000000a04047981 */ /* 0x000f62000c1e9d00 */
[----:B------:R-:W-:Y:S01]  /*59b0*/  BSSY B2, `(.L_x_18294) ;  /* 0x0000021000027945 */ /* 0x000fe20003800000 */
[----:B------:R-:W-:Y:S05]  /*59c0*/  @P0 BRA `(.L_x_18295) ;  /* 0x000001f000000947 */ /* 0x000fea0003800000 */
[C---:B------:R-:W-:Y:S02]  /*59d0*/  IADD3 R10, R58.reuse, 0x2, RZ ;  /* 0x000000023a0a7810 */ /* 0x040fe40007ffe0ff */
[C---:B------:R-:W-:Y:S02]  /*59e0*/  IADD3 R12, R58.reuse, 0x3, RZ ;  /* 0x000000033a0c7810 */ /* 0x040fe40007ffe0ff */
[----:B------:R-:W-:Y:S02]  /*59f0*/  IADD3 R8, R58, 0x4, RZ ;  /* 0x000000043a087810 */ /* 0x000fe40007ffe0ff */
[-C--:B------:R-:W-:Y:S02]  /*5a00*/  ISETP.GE.AND P0, PT, R10, R85.reuse, PT ;  /* 0x000000550a00720c */ /* 0x080fe40003f06270 */
[----:B------:R-:W-:-:S02]  /*5a10*/  ISETP.GE.AND P4, PT, R12, R85, PT ;  /* 0x000000550c00720c */ /* 0x000fc40003f86270 */
[----:B------:R-:W-:Y:S02]  /*5a20*/  ISETP.GE.AND P6, PT, R8, R85, PT ;  /* 0x000000550800720c */ /* 0x000fe40003fc6270 */
[C---:B------:R-:W-:Y:S02]  /*5a30*/  IADD3 R12, R58.reuse, 0x6, RZ ;  /* 0x000000063a0c7810 */ /* 0x040fe40007ffe0ff */
[C---:B------:R-:W-:Y:S02]  /*5a40*/  IADD3 R8, R58.reuse, 0x1, RZ ;  /* 0x000000013a087810 */ /* 0x040fe40007ffe0ff */
[C---:B------:R-:W-:Y:S02]  /*5a50*/  IADD3 R14, R58.reuse, 0x7, RZ ;  /* 0x000000073a0e7810 */ /* 0x040fe40007ffe0ff */
[----:B------:R-:W-:Y:S02]  /*5a60*/  IADD3 R10, R58, 0x5, RZ ;  /* 0x000000053a0a7810 */ /* 0x000fe40007ffe0ff */
[----:B-----5:R-:W-:-:S02]  /*5a70*/  SEL R11, R5, RZ, !P0 ;  /* 0x000000ff050b7207 */ /* 0x020fc40004000000 */
[-C--:B------:R-:W-:Y:S02]  /*5a80*/  ISETP.GE.AND P5, PT, R12, R85.reuse, PT ;  /* 0x000000550c00720c */ /* 0x080fe40003fa6270 */
[-C--:B------:R-:W-:Y:S02]  /*5a90*/  ISETP.GE.AND P0, PT, R8, R85.reuse, PT ;  /* 0x000000550800720c */ /* 0x080fe40003f06270 */
[----:B------:R-:W-:Y:S02]  /*5aa0*/  ISETP.GE.AND P2, PT, R14, R85, PT ;  /* 0x000000550e00720c */ /* 0x000fe40003f46270 */
[----:B------:R-:W-:Y:S02]  /*5ab0*/  PRMT R8, R5, 0x7632, R8 ;  /* 0x0000763205087816 */ /* 0x000fe40000000008 */
[----:B------:R-:W-:Y:S02]  /*5ac0*/  SEL R13, R6, RZ, !P6 ;  /* 0x000000ff060d7207 */ /* 0x000fe40007000000 */
[----:B------:R-:W-:-:S02]  /*5ad0*/  PRMT R9, R7, 0x7632, R9 ;  /* 0x0000763207097816 */ /* 0x000fc40000000009 */
        /* <DEDUP_REMOVED lines=14> */
.L_x_18295:
[----:B------:R-:W-:Y:S05]  /*5bc0*/  BSYNC B2 ;  /* 0x0000000000027941 */ /* 0x000fea0003800000 */
.L_x_18294:
[----:B-----5:R-:W-:-:S06]  /*5bd0*/  HMUL2 R5, R36, R5 ;  /* 0x0000000524057232 */ /* 0x020fcc0000000000 */
[----:B------:R-:W-:-:S10]  /*5be0*/  HFMA2.MMA R5, R29, R4, R5 ;  /* 0x000000041d057235 */ /* 0x000fd40000000005 */
[----:B------:R-:W-:-:S06]  /*5bf0*/  HFMA2 R14, R33, R6, R5 ;  /* 0x00000006210e7231 */ /* 0x000fcc0000000005 */
[----:B------:R-:W-:-:S10]  /*5c00*/  HFMA2.MMA R14, R28, R7, R14 ;  /* 0x000000071c0e7235 */ /* 0x000fd4000000000e */
[--C-:B------:R-:W-:Y:S02]  /*5c10*/  HADD2.F32 R4, -RZ, R14.reuse.H0_H0 ;  /* 0x2000000eff047230 */ /* 0x100fe40000004100 */
[----:B------:R-:W-:-:S05]  /*5c20*/  HADD2.F32 R5, -RZ, R14.H1_H1 ;  /* 0x3000000eff057230 */ /* 0x000fca0000004100 */
[----:B------:R-:W-:-:S04]  /*5c30*/  FADD.FTZ R5, R4, R5 ;  /* 0x0000000504057221 */ /* 0x000fc80000010000 */
[----:B------:R-:W-:Y:S02]  /*5c40*/  FADD.FTZ R52, R52, R5 ;  /* 0x0000000534347221 */ /* 0x000fe40000010000 */
.L_x_18293:
[----:B------:R-:W-:Y:S05]  /*5c50*/  BSYNC B1 ;  /* 0x0000000000017941 */ /* 0x000fea0003800000 */
.L_x_18292:
[----:B------:R-:W-:Y:S02]  /*5c60*/  IADD3 R54, P0, R54, 0x10, RZ ;  /* 0x0000001036367810 */ /* 0x000fe40007f1e0ff */
[----:B------:R-:W-:Y:S02]  /*5c70*/  IADD3 R62, R62, -0x4, RZ ;  /* 0xfffffffc3e3e7810 */ /* 0x000fe40007ffe0ff */
[----:B------:R-:W-:Y:S01]  /*5c80*/  IADD3 R58, R58, 0x40, RZ ;  /* 0x000000403a3a7810 */ /* 0x000fe20007ffe0ff */
[----:B------:R-:W-:Y:S01]  /*5c90*/  IMAD.X R55, RZ, RZ, R55, P0 ;  /* 0x000000ffff377224 */ /* 0x000fe200000e0637 */
[----:B------:R-:W-:Y:S01]  /*5ca0*/  IADD3 R59, R59, 0x100, RZ ;  /* 0x000001003b3b7810 */ /* 0x000fe20007ffe0ff */
[----:B------:R-:W-:Y:S01]  /*5cb0*/  @P1 CALL.REL.NOINC `(.L_x_18277) ;  /* 0x0000001000001944 */ /* 0x000fe20003c00000 */
[----:B------:R-:W-:Y:S05]  /*5cc0*/  BRA `(.L_x_18296) ;  /* 0xffffe6f000007947 */ /* 0x000fea000383ffff */
.L_x_18277:
[----:B------:R-:W-:Y:S05]  /*5cd0*/  BSYNC B0 ;  /* 0x0000000000007941 */ /* 0x000fea0003800000 */
.L_x_18275:
        /* <DEDUP_REMOVED lines=36> */
.L_x_18298:
[----:B------:R-:W-:Y:S05]  /*5f20*/  BSYNC B0 ;  /* 0x0000000000007941 */ /* 0x000fea0003800000 */
.L_x_18297:
        /* <DEDUP_REMOVED lines=24> */
.L_x_18302:
[----:B------:R-:W-:Y:S05]  /*60b0*/  BSYNC B1 ;  /* 0x0000000000017941 */ /* 0x000fea0003800000 */
.L_x_18301:
[----:B0-2---:R-:W-:Y:S02]  /*60c0*/  @!P0 FADD.FTZ R52, R52, R9 ;  /* 0x0000000934348221 */ /* 0x005fe40000010000 */
.L_x_18300:
[----:B------:R-:W-:Y:S05]  /*60d0*/  BSYNC B0 ;  /* 0x0000000000007941 */ /* 0x000fea0003800000 */
.L_x_18299:
        /* <DEDUP_REMOVED lines=16> */
.L_x_18304:
[----:B------:R-:W-:Y:S05]  /*61e0*/  BSYNC B0 ;  /* 0x0000000000007941 */ /* 0x000fea0003800000 */
.L_x_18303:
        /* <DEDUP_REMOVED lines=24> */
.L_x_18308:
[----:B------:R-:W-:Y:S05]  /*6370*/  BSYNC B1 ;  /* 0x0000000000017941 */ /* 0x000fea0003800000 */
.L_x_18307:
[----:B0-2-4-:R-:W-:Y:S02]  /*6380*/  @!P0 FADD.FTZ R52, R52, R9 ;  /* 0x0000000934348221 */ /* 0x015fe40000010000 */
.L_x_18306:
[----:B------:R-:W-:Y:S05]  /*6390*/  BSYNC B0 ;  /* 0x0000000000007941 */ /* 0x000fea0003800000 */
.L_x_18305:
[----:B------:R-:W-:Y:S01]  /*63a0*/  BAR.SYNC.DEFER_BLOCKING 0x0 ;  /* 0x0000000000007b1d */ /* 0x000fe20000010000 */
[----:B------:R-:W-:-:S04]  /*63b0*/  IADD3 R0, R0, 0x1f, RZ ;  /* 0x0000001f00007810 */ /* 0x000fc80007ffe0ff */
[----:B------:R-:W-:-:S13]  /*63c0*/  ISETP.GT.U32.AND P0, PT, R0, 0x3e, PT ;  /* 0x0000003e0000780c */ /* 0x000fda0003f04070 */
[----:B------:R-:W-:Y:S05]  /*63d0*/  @P0 EXIT ;  /* 0x000000000000094d */ /* 0x000fea0003800000 */
[----:B------:R-:W4:Y:S01]  /*63e0*/  S2UR UR4, SR_CTAID.Y ;  /* 0x00000000000479c3 */ /* 0x000f220000002600 */
[----:B------:R-:W-:Y:S01]  /*63f0*/  ULDC UR5, c[0x0][0xc] ;  /* 0x0000030000057ab9 */ /* 0x000fe20000000800 */
[C---:B------:R-:W-:Y:S01]  /*6400*/  ISETP.NE.AND P1, PT, R12.reuse, RZ, PT ;  /* 0x000000ff0c00720c */ /* 0x040fe20003f25270 */
        /* <DEDUP_REMOVED lines=40> */
[----:B------:R-:W-:-:S02]  /*6690*/  F2FP.PACK_AB R0, R11, R10 ;  /* 0x0000000a0b00723e */ /* 0x000fc400000000ff */
[----:B------:R-:W-:Y:S02]  /*66a0*/  IADD3 R20, P2, R13, UR4, RZ ;  /* 0x000000040d147c10 */ /* 0x000fe4000ff5e0ff */
[----:B------:R-:W-:Y:S01]  /*66b0*/  IADD3 R15, P3, R14, UR4, RZ ;  /* 0x000000040e0f7c10 */ /* 0x000fe2000ff7e0ff */
[----:B------:R0:W-:Y:S01]  /*66c0*/  STG.E.U16 [R2.64], R0 ;  /* 0x0000000002007986 */ /* 0x0001e2000c10150a */
[----:B--2---:R-:W-:Y:S02]  /*66d0*/  F2FP.PACK_AB R16, R17, R16 ;  /* 0x000000101110723e */ /* 0x004fe400000000ff */
        /* <DEDUP_REMOVED lines=8> */
[----:B------:R-:W-:Y:S02]  /*6760*/  F2FP.PACK_AB R49, R50, R49 ;  /* 0x000000313231723e */ /* 0x000fe400000000ff */
        /* <DEDUP_REMOVED lines=8> */
[----:B------:R-:W-:-:S03]  /*67f0*/  F2FP.PACK_AB R51, RZ, R51 ;  /* 0x00000033ff33723e */ /* 0x000fc600000000ff */
[----:B------:R2:W-:Y:S04]  /*6800*/  STG.E.U16 [R12.64], R5 ;  /* 0x000000050c007986 */ /* 0x0005e8000c10150a */
[----:B------:R2:W-:Y:S02]  /*6810*/  STG.E.U16 [R14.64], R51 ;  /* 0x000000330e007986 */ /* 0x0005e4000c10150a */
.L_x_18310:
[----:B------:R-:W-:Y:S05]  /*6820*/  BSYNC B0 ;  /* 0x0000000000007941 */ /* 0x000fea0003800000 */
.L_x_18309:
[----:B------:R-:W-:Y:S05]  /*6830*/  @P0 EXIT ;  /* 0x000000000000094d */ /* 0x000fea0003800000 */
[----:B------:R-:W-:Y:S02]  /*6840*/  IADD3 R19, R19, 0x70, RZ ;  /* 0x0000007013137810 */ /* 0x000fe40007ffe0ff */
[----:B--2---:R-:W-:Y:S02]  /*6850*/  F2FP.PACK_AB R52, RZ, R52 ;  /* 0x00000034ff34723e */ /* 0x004fe400000000ff */
[----:B------:R-:W-:-:S04]  /*6860*/  IADD3 R0, P0, R19, UR4, RZ ;  /* 0x0000000413007c10 */ /* 0x000fc8000ff1e0ff */
[----:B------:R-:W-:Y:S02]  /*6870*/  LEA.HI.X.SX32 R19, R19, UR7, 0x1, P0 ;  /* 0x0000000713137c11 */ /* 0x000fe400080f0eff */
[----:B------:R-:W-:-:S04]  /*6880*/  LEA R2, P0, R0, c[0x0][0x160], 0x1 ;  /* 0x0000580000027a11 */ /* 0x000fc800078008ff */
[----:B------:R-:W-:-:S05]  /*6890*/  LEA.HI.X R3, R0, c[0x0][0x164], R19, 0x1, P0 ;  /* 0x0000590000037a11 */ /* 0x000fca00000f0c13 */
[----:B------:R-:W-:Y:S01]  /*68a0*/  STG.E.U16 [R2.64], R52 ;  /* 0x0000003402007986 */ /* 0x000fe2000c10150a */
[----:B------:R-:W-:Y:S05]  /*68b0*/  EXIT ;  /* 0x000000000000794d */ /* 0x000fea0003800000 */
.L_x_18249:
[----:B------:R-:W-:Y:S01]  /*68c0*/  IMAD.MOV.U32 R44, RZ, RZ, R49 ;  /* 0x000000ffff2c7224 */ /* 0x000fe200078e0031 */
[----:B------:R-:W-:Y:S01]  /*68d0*/  MOV R42, 0x6920 ;  /* 0x00006920002a7802 */ /* 0x000fe20000000f00 */
[----:B------:R-:W-:Y:S02]  /*68e0*/  IMAD.MOV.U32 R45, RZ, RZ, 0x1 ;  /* 0x00000001ff2d7424 */ /* 0x000fe400078e00ff */
[----:B------:R-:W-:Y:S02]  /*68f0*/  IMAD.MOV.U32 R46, RZ, RZ, 0x1f ;  /* 0x0000001fff2e7424 */ /* 0x000fe400078e00ff */
[----:B------:R-:W-:Y:S02]  /*6900*/  IMAD.MOV.U32 R47, RZ, RZ, -0x1 ;  /* 0xffffffffff2f7424 */ /* 0x000fe400078e00ff */
[----:B-----5:R-:W-:Y:S05]  /*6910*/  CALL.REL.NOINC `($__internal_363_$__cuda_sm70_shflsync_bfly_p) ;  /* 0x0000020000007944 */ /* 0x020fea0003c00000 */
[----:B-1----:R-:W-:Y:S01]  /*6920*/  IMAD.MOV.U32 R42, RZ, RZ, R44 ;  /* 0x000000ffff2a7224 */ /* 0x002fe200078e002c */
[----:B0-----:R-:W-:Y:S05]  /*6930*/  BRA `(.L_x_18311) ;  /* 0xffffbd1000007947 */ /* 0x001fea000383ffff */
.L_x_18253:
[----:B------:R-:W-:Y:S01]  /*6940*/  IMAD.MOV.U32 R44, RZ, RZ, R80 ;  /* 0x000000ffff2c7224 */ /* 0x000fe200078e0050 */
[----:B------:R-:W-:Y:S01]  /*6950*/  MOV R42, 0x69a0 ;  /* 0x000069a0002a7802 */ /* 0x000fe20000000f00 */
[----:B------:R-:W-:-:S02]  /*6960*/  IMAD.MOV.U32 R45, RZ, RZ, 0x10 ;  /* 0x00000010ff2d7424 */ /* 0x000fc400078e00ff */
[----:B------:R-:W-:Y:S02]  /*6970*/  IMAD.MOV.U32 R46, RZ, RZ, 0x1f ;  /* 0x0000001fff2e7424 */ /* 0x000fe400078e00ff */
[----:B------:R-:W-:Y:S02]  /*6980*/  IMAD.MOV.U32 R47, RZ, RZ, -0x1 ;  /* 0xffffffffff2f7424 */ /* 0x000fe400078e00ff */
[----:B-----5:R-:W-:Y:S05]  /*6990*/  CALL.REL.NOINC `($__internal_363_$__cuda_sm70_shflsync_bfly_p) ;  /* 0x0000018000007944 */ /* 0x020fea0003c00000 */
[----:B-1----:R-:W-:Y:S01]  /*69a0*/  IMAD.MOV.U32 R5, RZ, RZ, R44 ;  /* 0x000000ffff057224 */ /* 0x002fe200078e002c */
[----:B0-----:R-:W-:Y:S05]  /*69b0*/  BRA `(.L_x_18312) ;  /* 0xffffbe1000007947 */ /* 0x001fea000383ffff */
.L_x_18254:
[----:B------:R-:W-:Y:S01]  /*69c0*/  IMAD.MOV.U32 R44, RZ, RZ, R7 ;  /* 0x000000ffff2c7224 */ /* 0x000fe200078e0007 */
[----:B------:R-:W-:Y:S01]  /*69d0*/  MOV R42, 0x6a20 ;  /* 0x00006a20002a7802 */ /* 0x000fe20000000f00 */
[----:B------:R-:W-:Y:S02]  /*69e0*/  IMAD.MOV.U32 R45, RZ, RZ, 0x8 ;  /* 0x00000008ff2d7424 */ /* 0x000fe400078e00ff */
[----:B------:R-:W-:Y:S02]  /*69f0*/  IMAD.MOV.U32 R46, RZ, RZ, 0x1f ;  /* 0x0000001fff2e7424 */ /* 0x000fe400078e00ff */
[----:B------:R-:W-:Y:S02]  /*6a00*/  IMAD.MOV.U32 R47, RZ, RZ, -0x1 ;  /* 0xffffffffff2f7424 */ /* 0x000fe400078e00ff */
[----:B0----5:R-:W-:Y:S05]  /*6a10*/  CALL.REL.NOINC `($__internal_363_$__cuda_sm70_shflsync_bfly_p) ;  /* 0x0000010000007944 */ /* 0x021fea0003c00000 */
[----:B-1----:R-:W-:Y:S01]  /*6a20*/  FMNMX.FTZ R5, R7, R44, !PT ;  /* 0x0000002c07057209 */ /* 0x002fe20007810000 */
[----:B0-----:R-:W-:Y:S01]  /*6a30*/  IMAD.MOV.U32 R45, RZ, RZ, 0x4 ;  /* 0x00000004ff2d7424 */ /* 0x001fe200078e00ff */
[----:B------:R-:W-:Y:S01]  /*6a40*/  MOV R42, 0x6a90 ;  /* 0x00006a90002a7802 */ /* 0x000fe20000000f00 */
[----:B------:R-:W-:-:S02]  /*6a50*/  IMAD.MOV.U32 R46, RZ, RZ, 0x1f ;  /* 0x0000001fff2e7424 */ /* 0x000fc400078e00ff */
[----:B------:R-:W-:Y:S02]  /*6a60*/  IMAD.MOV.U32 R47, RZ, RZ, -0x1 ;  /* 0xffffffffff2f7424 */ /* 0x000fe400078e00ff */
[----:B------:R-:W-:Y:S02]  /*6a70*/  IMAD.MOV.U32 R44, RZ, RZ, R5 ;  /* 0x000000ffff2c7224 */ /* 0x000fe400078e0005 */
[----:B------:R-:W-:Y:S05]  /*6a80*/  CALL.REL.NOINC `($__internal_363_$__cuda_sm70_shflsync_bfly_p) ;  /* 0x0000009000007944 */ /* 0x000fea0003c00000 */
[----:B-1----:R-:W-:Y:S01]  /*6a90*/  FMNMX.FTZ R5, R5, R44, !PT ;  /* 0x0000002c05057209 */ /* 0x002fe20007810000 */
[----:B0-----:R-:W-:Y:S01]  /*6aa0*/  IMAD.MOV.U32 R45, RZ, RZ, 0x2 ;  /* 0x00000002ff2d7424 */ /* 0x001fe200078e00ff */
[----:B------:R-:W-:Y:S01]  /*6ab0*/  MOV R42, 0x6b00 ;  /* 0x00006b00002a7802 */ /* 0x000fe20000000f00 */
[----:B------:R-:W-:Y:S02]  /*6ac0*/  IMAD.MOV.U32 R46, RZ, RZ, 0x1f ;  /* 0x0000001fff2e7424 */ /* 0x000fe400078e00ff */
[----:B------:R-:W-:Y:S02]  /*6ad0*/  IMAD.MOV.U32 R47, RZ, RZ, -0x1 ;  /* 0xffffffffff2f7424 */ /* 0x000fe400078e00ff */
[----:B------:R-:W-:Y:S02]  /*6ae0*/  IMAD.MOV.U32 R44, RZ, RZ, R5 ;  /* 0x000000ffff2c7224 */ /* 0x000fe400078e0005 */
[----:B------:R-:W-:Y:S05]  /*6af0*/  CALL.REL.NOINC `($__internal_363_$__cuda_sm70_shflsync_bfly_p) ;  /* 0x0000002000007944 */ /* 0x000fea0003c00000 */
[----:B-1----:R-:W-:Y:S01]  /*6b00*/  IMAD.MOV.U32 R6, RZ, RZ, R44 ;  /* 0x000000ffff067224 */ /* 0x002fe200078e002c */
[----:B0-----:R-:W-:Y:S05]  /*6b10*/  BRA `(.L_x_18313) ;  /* 0xffffbd2000007947 */ /* 0x001fea000383ffff */
        .weak           $__internal_363_$__cuda_sm70_shflsync_bfly_p
        .type           $__internal_363_$__cuda_sm70_shflsync_bfly_p,@function
        .size           $__internal_363_$__cuda_sm70_shflsync_bfly_p,(.L_x_23530 - $__internal_363_$__cuda_sm70_shflsync_bfly_p)
$__internal_363_$__cuda_sm70_shflsync_bfly_p:
[----:B------:R-:W-:Y:S01]  /*6b20*/  IMAD.MOV.U32 R43, RZ, RZ, 0x0 ;  /* 0x00000000ff2b7424 */ /* 0x000fe200078e00ff */
[----:B------:R-:W-:Y:S04]  /*6b30*/  WARPSYNC R47 ;  /* 0x0000002f00007348 */ /* 0x000fe80003800000 */
[----:B------:R0:W1:Y:S01]  /*6b40*/  SHFL.BFLY PT, R44, R44, R45, R46 ;  /* 0x0c00002d2c2c7389 */ /* 0x00006200000e002e */
[----:B------:R-:W-:Y:S05]  /*6b50*/  RET.REL.NODEC R42 `(_ZN4vllm25paged_attention_v1_kernelIttLi120ELi16ELi128ELNS_18Fp8KVCacheDataTypeE0ELb0EEEvPT_PKS2_PKT0_S8_ifPKiSA_iPKfiiiSC_SC_iiiii) ;  /* 0xffff94a02a007950 */ /* 0x000fea0003c3ffff */
.L_x_18314:
        /* <DEDUP_REMOVED lines=10> */
.L_x_23530:


//--------------------- .text._ZN4vllm25paged_attention_v1_kernelIttLi112ELi16ELi128ELNS_18Fp8KVCacheDataTypeE0ELb0EEEvPT_PKS2_PKT0_S8_ifPKiSA_iPKfiiiSC_SC_iiiii --------------------------
	.section	.text._ZN4vllm25paged_attention_v1_kernelIttLi112ELi16ELi128ELNS_18Fp8KVCacheDataTypeE0ELb0EEEvPT_PKS2_PKT0_S8_ifPKiSA_iPKfiiiSC_SC_iiiii,"ax",@progbits
	.sectioninfo	@"SHI_REGISTERS=95"
	.align	128
        .global         _ZN4vllm25paged_attention_v1_kernelIttLi112ELi16ELi128ELNS_18Fp8KVCacheDataTypeE0ELb0EEEvPT_PKS2_PKT0_S8_ifPKiSA_iPKfiiiSC_SC_iiiii
        .type           _ZN4vllm25paged_attention_v1_kernelIttLi112ELi16ELi128ELNS_18Fp8KVCacheDataTypeE0ELb0EEEvPT_PKS2_PKT0_S8_ifPKiSA_iPKfiiiSC_SC_iiiii,@function
        .size           _ZN4vllm25paged_attention_v1_kernelIttLi112ELi16ELi128ELNS_18Fp8KVCacheDataTypeE0ELb0EEEvPT_PKS2_PKT0_S8_ifPKiSA_iPKfiiiSC_SC_iiiii,(.L_x_23531 - _ZN4vllm25paged_attention_v1_kernelIttLi112ELi16ELi128ELNS_18Fp8KVCacheDataTypeE0ELb0EEEvPT_PKS2_PKT0_S8_ifPKiSA_iPKfiiiSC_SC_iiiii)
        .other          _ZN4vllm25paged_attention_v1_kernelIttLi112ELi16ELi128ELNS_18Fp8KVCacheDataTypeE0ELb0EEEvPT_PKS2_PKT0_S8_ifPKiSA_iPKfiiiSC_SC_iiiii,@"STO_CUDA_ENTRY STV_DEFAULT"
_ZN4vllm25paged_attention_v1_kernelIttLi112ELi16ELi128ELNS_18Fp8KVCacheDataTypeE0ELb0EEEvPT_PKS2_PKT0_S8_ifPKiSA_iPKfiiiSC_SC_iiiii:
.text._ZN4vllm25paged_attention_v1_kernelIttLi112ELi16ELi128ELNS_18Fp8KVCacheDataTypeE0ELb0EEEvPT_PKS2_PKT0_S8_ifPKiSA_iPKfiiiSC_SC_iiiii:
        /* <DEDUP_REMOVED lines=103> */
.L_x_18319:
        /* <DEDUP_REMOVED lines=11> */
.L_x_18318:
[----:B------:R-:W-:Y:S05]  /*0720*/  BSYNC B1 ;  /* 0x0000000000017941 */ /* 0x000fea0003800000 */
.L_x_18317:
        /* <DEDUP_REMOVED lines=10> */
.L_x_18320:
        /* <DEDUP_REMOVED lines=17> */
.L_x_18316:
[----:B------:R-:W-:Y:S05]  /*08e0*/  BSYNC B0 ;  /* 0x0000000000007941 */ /* 0x000fea0003800000 */
.L_x_18315:
[----:B------:R-:W-:Y:S01]  /*08f0*/  BAR.SYNC.DEFER_BLOCKING 0x0 ;  /* 0x0000000000007b1d */ /* 0x000fe20000010000 */
[----:B------:R-:W-:Y:S01]  /*0900*/  ISETP.GE.AND P0, PT, R84, R3, PT ;  /* 0x000000035400720c */ /* 0x000fe20003f06270 */
[----:B------:R-:W-:-:S04]  /*0910*/  IMAD.MOV.U32 R80, RZ, RZ, -0x800001 ;  /* 0xff7fffffff507424 */ /* 0x000fc800078e00ff */
[----:B------:R-:W-:Y:S08]  /*0920*/  BSSY B0, `(.L_x_18321) ;  /* 0x00001c4000007945 */ /* 0x000ff00003800000 */
[----:B------:R-:W-:Y:S05]  /*0930*/  @P0 BRA `(.L_x_18322) ;  /* 0x00001c2000000947 */ /* 0x000fea0003800000 */
[----:B------:R-:W-:Y:S01]  /*0940*/  IMAD R9, R4, c[0x0][0x198], RZ ;  /* 0x0000660004097a24 */ /* 0x000fe200078e02ff */
[--C-:B------:R-:W-:Y:S01]  /*0950*/  SHF.R.S32.HI R6, RZ, 0x1f, R84.reuse ;  /* 0x0000001fff067819 */ /* 0x100fe20000011454 */
[C---:B------:R-:W-:Y:S01]  /*0960*/  IMAD.SHL.U32 R79, R81.reuse, 0x4, RZ ;  /* 0x00000004514f7824 */ /* 0x040fe200078e00ff */
[----:B------:R-:W-:Y:S01]  /*0970*/  SHF.R.S32.HI R4, RZ, 0x1f, R5 ;  /* 0x0000001fff047819 */ /* 0x000fe20000011405 */
[----:B------:R-:W-:Y:S01]  /*0980*/  IMAD R14, R2, c[0x0][0x1b0], RZ ;  /* 0x00006c00020e7a24 */ /* 0x000fe200078e02ff */
[----:B------:R-:W-:Y:S01]  /*0990*/  IADD3 R10, P0, R84, R9, RZ ;  /* 0x00000009540a7210 */ /* 0x000fe20007f1e0ff */
[----:B------:R-:W-:Y:S01]  /*09a0*/  IMAD.MOV.U32 R80, RZ, RZ, -0x800001 ;  /* 0xff7fffffff507424 */ /* 0x000fe200078e00ff */
[----:B------:R-:W-:Y:S01]  /*09b0*/  IADD3 R8, R81, 0x4, RZ ;  /* 0x0000000451087810 */ /* 0x000fe20007ffe0ff */
[----:B------:R-:W-:Y:S01]  /*09c0*/  IMAD.MOV.U32 R56, RZ, RZ, R84 ;  /* 0x000000ffff387224 */ /* 0x000fe200078e0054 */
[----:B------:R-:W-:-:S02]  /*09d0*/  LEA.HI.X.SX32 R15, R9, R6, 0x1, P0 ;  /* 0x00000006090f7211 */ /* 0x000fc400000f0eff */
[----:B------:R-:W-:Y:S01]  /*09e0*/  SHF.R.S32.HI R6, RZ, 0x1f, R79 ;  /* 0x0000001fff067819 */ /* 0x000fe2000001144f */
[----:B------:R-:W-:Y:S01]  /*09f0*/  IMAD.SHL.U32 R76, R8, 0x4, RZ ;  /* 0x00000004084c7824 */ /* 0x000fe200078e00ff */
[----:B------:R-:W-:Y:S02]  /*0a00*/  LEA.HI R4, R4, R5, RZ, 0x4 ;  /* 0x0000000504047211 */ /* 0x000fe400078f20ff */
[----:B------:R-:W-:Y:S02]  /*0a10*/  LEA.HI R6, R6, R79, RZ, 0x3 ;  /* 0x0000004f06067211 */ /* 0x000fe400078f18ff */
[----:B------:R-:W-:Y:S02]  /*0a20*/  LOP3.LUT R4, R4, 0xfffffff0, RZ, 0xc0, !PT ;  /* 0xfffffff004047812 */ /* 0x000fe400078ec0ff */
[----:B------:R-:W-:Y:S02]  /*0a30*/  LOP3.LUT R6, R6, 0xfffffff8, RZ, 0xc0, !PT ;  /* 0xfffffff806067812 */ /* 0x000fe400078ec0ff */
[----:B------:R-:W-:Y:S01]  /*0a40*/  SHF.R.S32.HI R13, RZ, 0x1f, R76 ;  /* 0x0000001fff0d7819 */ /* 0x000fe2000001144c */
[----:B------:R-:W-:Y:S01]  /*0a50*/  IMAD.IADD R11, R5, 0x1, -R4 ;  /* 0x00000001050b7824 */ /* 0x000fe200078e0a04 */
[----:B------:R-:W-:Y:S01]  /*0a60*/  IADD3 R7, R81, 0x2, RZ ;  /* 0x0000000251077810 */ /* 0x000fe20007ffe0ff */
[----:B------:R-:W-:Y:S01]  /*0a70*/  IMAD.IADD R79, R79, 0x1, -R6 ;  /* 0x000000014f4f7824 */ /* 0x000fe200078e0a06 */
[----:B------:R-:W-:Y:S01]  /*0a80*/  LEA R4, P0, R10, c[0x0][0x188], 0x2 ;  /* 0x000062000a047a11 */ /* 0x000fe200078010ff */
[----:B------:R-:W-:Y:S01]  /*0a90*/  IMAD.SHL.U32 R89, R11, 0x8, RZ ;  /* 0x000000080b597824 */ /* 0x000fe200078e00ff */
[----:B------:R-:W-:Y:S01]  /*0aa0*/  LEA.HI R6, R13, R76, RZ, 0x3 ;  /* 0x0000004c0d067211 */ /* 0x000fe200078f18ff */
[----:B------:R-:W-:Y:S01]  /*0ab0*/  IMAD.SHL.U32 R78, R7, 0x4, RZ ;  /* 0x00000004074e7824 */ /* 0x000fe200078e00ff */
[----:B------:R-:W-:-:S02]  /*0ac0*/  IADD3 R13, R81, 0x6, RZ ;  /* 0x00000006510d7810 */ /* 0x000fc40007ffe0ff */
[----:B------:R-:W-:Y:S02]  /*0ad0*/  LEA.HI.X R5, R10, c[0x0][0x18c], R15, 0x2, P0 ;  /* 0x000063000a057a11 */ /* 0x000fe400000f140f */
[----:B------:R-:W-:Y:S01]  /*0ae0*/  LOP3.LUT R15, R6, 0xfffffff8, RZ, 0xc0, !PT ;  /* 0xfffffff8060f7812 */ /* 0x000fe200078ec0ff */
[----:B------:R-:W-:Y:S01]  /*0af0*/  IMAD.SHL.U32 R74, R13, 0x4, RZ ;  /* 0x000000040d4a7824 */ /* 0x000fe200078e00ff */
[----:B------:R-:W-:Y:S02]  /*0b00*/  SHF.R.S32.HI R9, RZ, 0x1f, R78 ;  /* 0x0000001fff097819 */ /* 0x000fe4000001144e */
[----:B------:R-:W-:Y:S01]  /*0b10*/  IADD3 R10, R81, 0x8, RZ ;  /* 0x00000008510a7810 */ /* 0x000fe20007ffe0ff */
[----:B------:R-:W-:Y:S01]  /*0b20*/  IMAD.IADD R76, R76, 0x1, -R15 ;  /* 0x000000014c4c7824 */ /* 0x000fe200078e0a0f */
[----:B------:R-:W-:Y:S02]  /*0b30*/  LEA.HI R9, R9, R78, RZ, 0x3 ;  /* 0x0000004e09097211 */ /* 0x000fe400078f18ff */
[----:B------:R-:W-:Y:S01]  /*0b40*/  SHF.R.S32.HI R15, RZ, 0x1f, R74 ;  /* 0x0000001fff0f7819 */ /* 0x000fe2000001144a */
[----:B------:R-:W-:Y:S01]  /*0b50*/  IMAD.SHL.U32 R72, R10, 0x4, RZ ;  /* 0x000000040a487824 */ /* 0x000fe200078e00ff */
[----:B------:R-:W-:-:S02]  /*0b60*/  IADD3 R12, R81, 0xc, RZ ;  /* 0x0000000c510c7810 */ /* 0x000fc40007ffe0ff */
[----:B------:R-:W-:Y:S02]  /*0b70*/  LOP3.LUT R9, R9, 0xfffffff8, RZ, 0xc0, !PT ;  /* 0xfffffff809097812 */ /* 0x000fe400078ec0ff */
[----:B------:R-:W-:Y:S01]  /*0b80*/  LEA.HI R15, R15, R74, RZ, 0x3 ;  /* 0x0000004a0f0f7211 */ /* 0x000fe200078f18ff */
[----:B------:R-:W-:Y:S01]  /*0b90*/  IMAD.SHL.U32 R68, R12, 0x4, RZ ;  /* 0x000000040c447824 */ /* 0x000fe200078e00ff */
[----:B------:R-:W-:Y:S01]  /*0ba0*/  SHF.R.S32.HI R17, RZ, 0x1f, R72 ;  /* 0x0000001fff117819 */ /* 0x000fe20000011448 */
[----:B------:R-:W-:Y:S01]  /*0bb0*/  IMAD.IADD R78, R78, 0x1, -R9 ;  /* 0x000000014e4e7824 */ /* 0x000fe200078e0a09 */
[----:B------:R-:W-:Y:S02]  /*0bc0*/  LOP3.LUT R15, R15, 0xfffffff8, RZ, 0xc0, !PT ;  /* 0xfffffff80f0f7812 */ /* 0x000fe400078ec0ff */
[----:B------:R-:W-:Y:S02]  /*0bd0*/  IADD3 R9, R81, 0xa, RZ ;  /* 0x0000000a51097810 */ /* 0x000fe40007ffe0ff */
[----:B------:R-:W-:Y:S01]  /*0be0*/  SHF.R.S32.HI R21, RZ, 0x1f, R68 ;  /* 0x0000001fff157819 */ /* 0x000fe20000011444 */
[----:B------:R-:W-:Y:S01]  /*0bf0*/  IMAD.IADD R74, R74, 0x1, -R15 ;  /* 0x000000014a4a7824 */ /* 0x000fe200078e0a0f */
[----:B------:R-:W-:Y:S01]  /*0c00*/  LEA.HI R17, R17, R72, RZ, 0x3 ;  /* 0x0000004811117211 */ /* 0x000fe200078f18ff */
[----:B------:R-:W-:Y:S01]  /*0c10*/  IMAD.SHL.U32 R70, R9, 0x4, RZ ;  /* 0x0000000409467824 */ /* 0x000fe200078e00ff */
[----:B------:R-:W-:-:S02]  /*0c20*/  IADD3 R15, R81, 0xe, RZ ;  /* 0x0000000e510f7810 */ /* 0x000fc40007ffe0ff */
        /* <DEDUP_REMOVED lines=123> */
.L_x_18326:
[----:B------:R-:W2:Y:S01]  /*13e0*/  LDG.E.CONSTANT R24, [R4.64] ;  /* 0x0000000a04187981 */ /* 0x000ea2000c1e9900 */
[----:B------:R-:W-:-:S05]  /*13f0*/  IMAD R86, R81, 0x70, RZ ;  /* 0x0000007051567824 */ /* 0x000fca00078e02ff */
        /* <DEDUP_REMOVED lines=21> */
[--C-:B0-----:R-:W-:Y:S02]  /*1550*/  HADD2.F32 R24, -RZ, R30.reuse.H0_H0 ;  /* 0x2000001eff187230 */ /* 0x101fe40000004100 */
[----:B------:R-:W-:Y:S02]  /*1560*/  HADD2.F32 R30, -RZ, R30.H1_H1 ;  /* 0x3000001eff1e7230 */ /* 0x000fe40000004100 */
[----:B------:R-:W-:Y:S02]  /*1570*/  HADD2.F32 R55, -RZ, R28.H0_H0 ;  /* 0x2000001cff377230 */ /* 0x000fe40000004100 */
[----:B--2---:R-:W-:-:S05]  /*1580*/  HADD2.F32 R25, -RZ, R50.H0_H0 ;  /* 0x20000032ff197230 */ /* 0x004fca0000004100 */
[----:B------:R-:W-:Y:S01]  /*1590*/  FMUL.FTZ R26, R24, R25 ;  /* 0x00000019181a7220 */ /* 0x000fe20000410000 */
[----:B------:R-:W-:Y:S02]  /*15a0*/  HADD2.F32 R25, -RZ, R50.H1_H1 ;  /* 0x30000032ff197230 */ /* 0x000fe40000004100 */
[----:B---3--:R-:W-:Y:S02]  /*15b0*/  HADD2.F32 R24, -RZ, R52.H0_H0 ;  /* 0x20000034ff187230 */ /* 0x008fe40000004100 */
[----:B------:R-:W-:Y:S01]  /*15c0*/  HADD2.F32 R50, -RZ, R28.H1_H1 ;  /* 0x3000001cff327230 */ /* 0x000fe20000004100 */
[----:B------:R-:W-:Y:S01]  /*15d0*/  FMUL.FTZ R30, R30, R25 ;  /* 0x000000191e1e7220 */ /* 0x000fe20000410000 */
[----:B------:R-:W-:Y:S01]  /*15e0*/  HADD2.F32 R25, -RZ, R52.H1_H1 ;  /* 0x30000034ff197230 */ /* 0x000fe20000004100 */
[----:B------:R-:W-:Y:S01]  /*15f0*/  FFMA.FTZ R55, R55, R24, R26 ;  /* 0x0000001837377223 */ /* 0x000fe2000001001a */
[----:B------:R-:W-:Y:S02]  /*1600*/  HADD2.F32 R24, -RZ, R31.H0_H0 ;  /* 0x2000001fff187230 */ /* 0x000fe40000004100 */
[--C-:B------:R-:W-:Y:S01]  /*1610*/  HADD2.F32 R28, -RZ, R51.reuse.H1_H1 ;  /* 0x30000033ff1c7230 */ /* 0x100fe20000004100 */
[----:B------:R-:W-:Y:S01]  /*1620*/  FFMA.FTZ R50, R50, R25, R30 ;  /* 0x0000001932327223 */ /* 0x000fe2000001001e */
[----:B------:R-:W-:-:S02]  /*1630*/  HADD2.F32 R25, -RZ, R51.H0_H0 ;  /* 0x20000033ff197230 */ /* 0x000fc40000004100 */
[----:B------:R-:W-:Y:S02]  /*1640*/  HADD2.F32 R30, -RZ, R29.H0_H0 ;  /* 0x2000001dff1e7230 */ /* 0x000fe40000004100 */
[----:B------:R-:W-:Y:S01]  /*1650*/  HADD2.F32 R31, -RZ, R31.H1_H1 ;  /* 0x3000001fff1f7230 */ /* 0x000fe20000004100 */
[----:B------:R-:W-:Y:S01]  /*1660*/  FMUL.FTZ R24, R24, R25 ;  /* 0x0000001918187220 */ /* 0x000fe20000410000 */
[----:B------:R-:W-:Y:S02]  /*1670*/  HADD2.F32 R25, -RZ, R53.H0_H0 ;  /* 0x20000035ff197230 */ /* 0x000fe40000004100 */
[----:B------:R-:W-:Y:S01]  /*1680*/  HADD2.F32 R29, -RZ, R29.H1_H1 ;  /* 0x3000001dff1d7230 */ /* 0x000fe20000004100 */
[----:B------:R-:W-:Y:S01]  /*1690*/  FMUL.FTZ R31, R31, R28 ;  /* 0x0000001c1f1f7220 */ /* 0x000fe20000410000 */
[----:B------:R-:W-:Y:S01]  /*16a0*/  HADD2.F32 R28, -RZ, R53.H1_H1 ;  /* 0x30000035ff1c7230 */ /* 0x000fe20000004100 */
[----:B------:R-:W-:Y:S02]  /*16b0*/  FFMA.FTZ R30, R30, R25, R24 ;  /* 0x000000191e1e7223 */ /* 0x000fe40000010018 */
[----:B------:R-:W0:Y:S02]  /*16c0*/  LDS.128 R24, [R86+0x10] ;  /* 0x0000100056187984 */ /* 0x000e240000000c00 */
[----:B------:R-:W-:Y:S01]  /*16d0*/  FFMA.FTZ R29, R29, R28, R31 ;  /* 0x0000001c1d1d7223 */ /* 0x000fe2000001001f */
[----:B----4-:R-:W-:-:S02]  /*16e0*/  HADD2.F32 R31, -RZ, R48.H0_H0 ;  /* 0x20000030ff1f7230 */ /* 0x010fc40000004100 */
        /* <DEDUP_REMOVED lines=19> */
[----:B------:R-:W-:Y:S02]  /*1820*/  HADD2.F32 R30, -RZ, R25.H1_H1 ;  /* 0x30000019ff1e7230 */ /* 0x000fe40000004100 */
[----:B------:R-:W-:-:S03]  /*1830*/  HADD2.F32 R55, -RZ, R26.H1_H1 ;  /* 0x3000001aff377230 */ /* 0x000fc60000004100 */
[----:B------:R-:W-:Y:S01]  /*1840*/  FFMA.FTZ R25, R30, R49, R29 ;  /* 0x000000311e197223 */ /* 0x000fe2000001001d */
[----:B------:R-:W-:Y:S02]  /*1850*/  HADD2.F32 R49, -RZ, R26.H0_H0 ;  /* 0x2000001aff317230 */ /* 0x000fe40000004100 */
[--C-:B--2---:R-:W-:Y:S02]  /*1860*/  HADD2.F32 R29, -RZ, R52.reuse.H0_H0 ;  /* 0x20000034ff1d7230 */ /* 0x104fe40000004100 */
[----:B------:R-:W-:-:S03]  /*1870*/  HADD2.F32 R26, -RZ, R52.H1_H1 ;  /* 0x30000034ff1a7230 */ /* 0x000fc60000004100 */
[----:B------:R-:W-:Y:S02]  /*1880*/  FFMA.FTZ R49, R49, R29, R28 ;  /* 0x0000001d31317223 */ /* 0x000fe4000001001c */
[----:B------:R-:W0:Y:S01]  /*1890*/  LDS.128 R28, [R86+0x20] ;  /* 0x00002000561c7984 */ /* 0x000e220000000c00 */
[----:B------:R-:W-:Y:S01]  /*18a0*/  FFMA.FTZ R26, R55, R26, R24 ;  /* 0x0000001a371a7223 */ /* 0x000fe20000010018 */
[----:B------:R-:W-:Y:S02]  /*18b0*/  HADD2.F32 R55, -RZ, R27.H0_H0 ;  /* 0x2000001bff377230 */ /* 0x000fe40000004100 */
[--C-:B------:R-:W-:Y:S02]  /*18c0*/  HADD2.F32 R24, -RZ, R53.reuse.H0_H0 ;  /* 0x20000035ff187230 */ /* 0x100fe40000004100 */
[----:B------:R-:W-:-:S03]  /*18d0*/  HADD2.F32 R53, -RZ, R53.H1_H1 ;  /* 0x30000035ff357230 */ /* 0x000fc60000004100 */
[----:B------:R-:W-:Y:S01]  /*18e0*/  FFMA.FTZ R48, R55, R24, R48 ;  /* 0x0000001837307223 */ /* 0x000fe20000010030 */
[----:B------:R-:W-:Y:S01]  /*18f0*/  HADD2.F32 R24, -RZ, R27.H1_H1 ;  /* 0x3000001bff187230 */ /* 0x000fe20000004100 */
[----:B------:R-:W-:-:S04]  /*1900*/  IADD3 R27, P0, P1, R70, R90, R69 ;  /* 0x0000005a461b7210 */ /* 0x000fc8000791e045 */
[----:B------:R-:W-:Y:S01]  /*1910*/  FFMA.FTZ R24, R24, R53, R25 ;  /* 0x0000003518187223 */ /* 0x000fe20000010019 */
[----:B------:R-:W-:Y:S01]  /*1920*/  IADD3.X R92, R38, R54, R15, P0, P1 ;  /* 0x00000036265c7210 */ /* 0x000fe200007e240f */
[----:B---3--:R-:W-:Y:S02]  /*1930*/  HADD2.F32 R25, -RZ, R50.H0_H0 ;  /* 0x20000032ff197230 */ /* 0x008fe40000004100 */
[----:B0-----:R-:W-:-:S05]  /*1940*/  HADD2.F32 R52, -RZ, R28.H0_H0 ;  /* 0x2000001cff347230 */ /* 0x001fca0000004100 */
[----:B------:R-:W-:Y:S01]  /*1950*/  FFMA.FTZ R25, R52, R25, R49 ;  /* 0x0000001934197223 */ /* 0x000fe20000010031 */
[----:B------:R-:W-:-:S04]  /*1960*/  LEA R52, P2, R27, c[0x0][0x170], 0x1 ;  /* 0x00005c001b347a11 */ /* 0x000fc800078408ff */
        /* <DEDUP_REMOVED lines=89> */
[----:B------:R-:W-:Y:S02]  /*1f00*/  HADD2.F32 R52, -RZ, R52.H1_H1 ;  /* 0x30000034ff347230 */ /* 0x000fe40000004100 */
[----:B------:R-:W-:Y:S01]  /*1f10*/  HADD2.F32 R30, -RZ, R53.H0_H0 ;  /* 0x20000035ff1e7230 */ /* 0x000fe20000004100 */
[----:B------:R-:W-:Y:S02]  /*1f20*/  FFMA.FTZ R55, R24, R55, R25 ;  /* 0x0000003718377223 */ /* 0x000fe40000010019 */
[----:B------:R-:W0:Y:S01]  /*1f30*/  LDS.128 R24, [R86+0x50] ;  /* 0x0000500056187984 */ /* 0x000e220000000c00 */
[----:B------:R-:W-:Y:S01]  /*1f40*/  FFMA.FTZ R28, R29, R52, R28 ;  /* 0x000000341d1c7223 */ /* 0x000fe2000001001c */
[----:B------:R-:W-:-:S05]  /*1f50*/  HADD2.F32 R29, -RZ, R31.H0_H0 ;  /* 0x2000001fff1d7230 */ /* 0x000fca0000004100 */
[----:B------:R-:W-:Y:S01]  /*1f60*/  FFMA.FTZ R29, R29, R30, R50 ;  /* 0x0000001e1d1d7223 */ /* 0x000fe20000010032 */
[----:B------:R-:W-:Y:S02]  /*1f70*/  HADD2.F32 R30, -RZ, R31.H1_H1 ;  /* 0x3000001fff1e7230 */ /* 0x000fe40000004100 */
[----:B------:R-:W-:-:S05]  /*1f80*/  HADD2.F32 R31, -RZ, R53.H1_H1 ;  /* 0x30000035ff1f7230 */ /* 0x000fca0000004100 */
[----:B------:R-:W-:Y:S01]  /*1f90*/  FFMA.FTZ R31, R30, R31, R51 ;  /* 0x0000001f1e1f7223 */ /* 0x000fe20000010033 */
[----:B------:R-:W-:Y:S01]  /*1fa0*/  IADD3 R51, P0, P1, R58, R90, R57 ;  /* 0x0000005a3a337210 */ /* 0x000fe2000791e039 */
[----:B---3--:R-:W-:-:S03]  /*1fb0*/  HADD2.F32 R50, -RZ, R48.H0_H0 ;  /* 0x20000030ff327230 */ /* 0x008fc60000004100 */
[----:B------:R-:W-:Y:S01]  /*1fc0*/  IADD3.X R52, R44, R54, R21, P0, P1 ;  /* 0x000000362c347210 */ /* 0x000fe200007e2415 */
[----:B0-----:R-:W-:-:S05]  /*1fd0*/  HADD2.F32 R30, -RZ, R24.H0_H0 ;  /* 0x20000018ff1e7230 */ /* 0x001fca0000004100 */
[----:B------:R-:W-:Y:S01]  /*1fe0*/  FFMA.FTZ R30, R30, R50, R55 ;  /* 0x000000321e1e7223 */ /* 0x000fe20000010037 */
[----:B------:R-:W-:-:S04]  /*1ff0*/  LEA R50, P2, R51, c[0x0][0x170], 0x1 ;  /* 0x00005c0033327a11 */ /* 0x000fc800078408ff */
[----:B------:R-:W-:-:S06]  /*2000*/  LEA.HI.X R51, R51, c[0x0][0x174], R52, 0x1, P2 ;  /* 0x00005d0033337a11 */ /* 0x000fcc00010f0c34 */
[----:B------:R-:W2:Y:S01]  /*2010*/  LDG.E.64.CONSTANT R50, [R50.64] ;  /* 0x0000000a32327981 */ /* 0x000ea2000c1e9b00 */
[-C--:B------:R-:W-:Y:S02]  /*2020*/  IADD3 R53, P0, P1, R47, R90.reuse, R8 ;  /* 0x0000005a2f357210 */ /* 0x080fe4000791e008 */
[----:B------:R-:W-:Y:S02]  /*2030*/  IADD3 R90, P3, P4, R6, R90, R9 ;  /* 0x0000005a065a7210 */ /* 0x000fe40007c7e009 */
[----:B------:R-:W-:Y:S02]  /*2040*/  LEA R52, P2, R53, c[0x0][0x170], 0x1 ;  /* 0x00005c0035347a11 */ /* 0x000fe400078408ff */
[----:B------:R-:W-:-:S04]  /*2050*/  IADD3.X R92, R45, R54, R22, P0, P1 ;  /* 0x000000362d5c7210 */ /* 0x000fc800007e2416 */
[----:B------:R-:W-:Y:S02]  /*2060*/  LEA.HI.X R53, R53, c[0x0][0x174], R92, 0x1, P2 ;  /* 0x00005d0035357a11 */ /* 0x000fe400010f0c5c */
[----:B------:R-:W-:-:S04]  /*2070*/  IADD3.X R55, R46, R54, R23, P3, P4 ;  /* 0x000000362e377210 */ /* 0x000fc80001fe8417 */
[----:B------:R-:W3:Y:S01]  /*2080*/  LDG.E.64.CONSTANT R52, [R52.64] ;  /* 0x0000000a34347981 */ /* 0x000ee2000c1e9b00 */
[----:B------:R-:W-:-:S04]  /*2090*/  LEA R54, P0, R90, c[0x0][0x170], 0x1 ;  /* 0x00005c005a367a11 */ /* 0x000fc800078008ff */
[----:B------:R-:W-:-:S06]  /*20a0*/  LEA.HI.X R55, R90, c[0x0][0x174], R55, 0x1, P0 ;  /* 0x00005d005a377a11 */ /* 0x000fcc00000f0c37 */
[----:B------:R-:W4:Y:S01]  /*20b0*/  LDG.E.64.CONSTANT R54, [R54.64] ;  /* 0x0000000a36367981 */ /* 0x000f22000c1e9b00 */
[----:B------:R-:W-:Y:S01]  /*20c0*/  HADD2.F32 R87, -RZ, R24.H1_H1 ;  /* 0x30000018ff577230 */ /* 0x000fe20000004100 */
[----:B------:R-:W-:Y:S01]  /*20d0*/  IADD3 R56, R56, 0x4, RZ ;  /* 0x0000000438387810 */ /* 0x000fe20007ffe0ff */
[----:B------:R-:W-:Y:S02]  /*20e0*/  HADD2.F32 R24, -RZ, R48.H1_H1 ;  /* 0x30000030ff187230 */ /* 0x000fe40000004100 */
[----:B------:R-:W-:Y:S01]  /*20f0*/  HADD2.F32 R48, -RZ, R25.H0_H0 ;  /* 0x20000019ff307230 */ /* 0x000fe20000004100 */
[----:B------:R-:W-:Y:S02]  /*2100*/  ISETP.GE.AND P2, PT, R56, R3, PT ;  /* 0x000000033800720c */ /* 0x000fe40003f46270 */
[----:B------:R-:W-:Y:S01]  /*2110*/  FFMA.FTZ R24, R87, R24, R28 ;  /* 0x0000001857187223 */ /* 0x000fe2000001001c */
[--C-:B------:R-:W-:Y:S02]  /*2120*/  HADD2.F32 R28, -RZ, R49.reuse.H0_H0 ;  /* 0x20000031ff1c7230 */ /* 0x100fe40000004100 */
[----:B------:R-:W-:-:S02]  /*2130*/  HADD2.F32 R49, -RZ, R49.H1_H1 ;  /* 0x30000031ff317230 */ /* 0x000fc40000004100 */
[----:B------:R-:W-:Y:S01]  /*2140*/  HADD2.F32 R87, -RZ, R26.H1_H1 ;  /* 0x3000001aff577230 */ /* 0x000fe20000004100 */
[----:B------:R-:W-:Y:S01]  /*2150*/  FFMA.FTZ R48, R48, R28, R29 ;  /* 0x0000001c30307223 */ /* 0x000fe2000001001d */
[----:B------:R-:W-:-:S05]  /*2160*/  HADD2.F32 R28, -RZ, R25.H1_H1 ;  /* 0x30000019ff1c7230 */ /* 0x000fca0000004100 */
[----:B------:R-:W-:Y:S01]  /*2170*/  FFMA.FTZ R25, R28, R49, R31 ;  /* 0x000000311c197223 */ /* 0x000fe2000001001f */
[----:B------:R-:W-:Y:S02]  /*2180*/  HADD2.F32 R49, -RZ, R26.H0_H0 ;  /* 0x2000001aff317230 */ /* 0x000fe40000004100 */
[--C-:B--2---:R-:W-:Y:S02]  /*2190*/  HADD2.F32 R28, -RZ, R50.reuse.H0_H0 ;  /* 0x20000032ff1c7230 */ /* 0x104fe40000004100 */
[----:B------:R-:W-:Y:S02]  /*21a0*/  HADD2.F32 R50, -RZ, R50.H1_H1 ;  /* 0x30000032ff327230 */ /* 0x000fe40000004100 */
[--C-:B------:R-:W-:Y:S01]  /*21b0*/  HADD2.F32 R26, -RZ, R51.reuse.H0_H0 ;  /* 0x20000033ff1a7230 */ /* 0x100fe20000004100 */
[----:B------:R-:W-:Y:S01]  /*21c0*/  FFMA.FTZ R49, R49, R28, R30 ;  /* 0x0000001c31317223 */ /* 0x000fe2000001001e */
[----:B------:R-:W-:Y:S01]  /*21d0*/  HADD2.F32 R51, -RZ, R51.H1_H1 ;  /* 0x30000033ff337230 */ /* 0x000fe20000004100 */
[----:B------:R-:W0:Y:S01]  /*21e0*/  LDS.128 R28, [R86+0x60] ;  /* 0x00006000561c7984 */ /* 0x000e220000000c00 */
[----:B------:R-:W-:Y:S01]  /*21f0*/  FFMA.FTZ R24, R87, R50, R24 ;  /* 0x0000003257187223 */ /* 0x000fe20000010018 */
[----:B------:R-:W-:-:S05]  /*2200*/  HADD2.F32 R87, -RZ, R27.H0_H0 ;  /* 0x2000001bff577230 */ /* 0x000fca0000004100 */
[----:B------:R-:W-:Y:S01]  /*2210*/  FFMA.FTZ R48, R87, R26, R48 ;  /* 0x0000001a57307223 */ /* 0x000fe20000010030 */
[----:B------:R-:W-:-:S05]  /*2220*/  HADD2.F32 R26, -RZ, R27.H1_H1 ;  /* 0x3000001bff1a7230 */ /* 0x000fca0000004100 */
[----:B------:R-:W-:Y:S01]  /*2230*/  FFMA.FTZ R25, R26, R51, R25 ;  /* 0x000000331a197223 */ /* 0x000fe20000010019 */
[--C-:B0-----:R-:W-:Y:S02]  /*2240*/  HADD2.F32 R26, -RZ, R28.reuse.H0_H0 ;  /* 0x2000001cff1a7230 */ /* 0x101fe40000004100 */
[----:B------:R-:W-:Y:S02]  /*2250*/  HADD2.F32 R27, -RZ, R28.H1_H1 ;  /* 0x3000001cff1b7230 */ /* 0x000fe40000004100 */
[--C-:B---3--:R-:W-:Y:S02]  /*2260*/  HADD2.F32 R28, -RZ, R52.reuse.H0_H0 ;  /* 0x20000034ff1c7230 */ /* 0x108fe40000004100 */
        /* <DEDUP_REMOVED lines=8> */
[----:B----4-:R-:W-:Y:S02]  /*22f0*/  HADD2.F32 R28, -RZ, R54.H0_H0 ;  /* 0x20000036ff1c7230 */ /* 0x010fe40000004100 */
[--C-:B------:R-:W-:Y:S01]  /*2300*/  HADD2.F32 R29, -RZ, R30.reuse.H1_H1 ;  /* 0x3000001eff1d7230 */ /* 0x100fe20000004100 */
[----:B------:R-:W-:Y:S01]  /*2310*/  FFMA.FTZ R25, R26, R53, R25 ;  /* 0x000000351a197223 */ /* 0x000fe20000010019 */
[----:B------:R-:W-:-:S02]  /*2320*/  HADD2.F32 R26, -RZ, R30.H0_H0 ;  /* 0x2000001eff1a7230 */ /* 0x000fc40000004100 */
[----:B------:R-:W-:Y:S02]  /*2330*/  HADD2.F32 R54, -RZ, R54.H1_H1 ;  /* 0x30000036ff367230 */ /* 0x000fe40000004100 */
[--C-:B------:R-:W-:Y:S01]  /*2340*/  HADD2.F32 R30, -RZ, R31.reuse.H0_H0 ;  /* 0x2000001fff1e7230 */ /* 0x100fe20000004100 */
[----:B------:R-:W-:Y:S01]  /*2350*/  FFMA.FTZ R26, R26, R28, R49 ;  /* 0x0000001c1a1a7223 */ /* 0x000fe20000010031 */
[----:B------:R-:W-:Y:S01]  /*2360*/  HADD2.F32 R48, -RZ, R31.H1_H1 ;  /* 0x3000001fff307230 */ /* 0x000fe20000004100 */
[----:B------:R-:W-:Y:S01]  /*2370*/  FFMA.FTZ R29, R29, R54, R24 ;  /* 0x000000361d1d7223 */ /* 0x000fe20000010018 */
[--C-:B------:R-:W-:Y:S02]  /*2380*/  HADD2.F32 R31, -RZ, R55.reuse.H0_H0 ;  /* 0x20000037ff1f7230 */ /* 0x100fe40000004100 */
[----:B------:R-:W-:Y:S01]  /*2390*/  HADD2.F32 R55, -RZ, R55.H1_H1 ;  /* 0x30000037ff377230 */ /* 0x000fe20000004100 */
[----:B------:R-:W-:Y:S02]  /*23a0*/  FADD.FTZ R26, R26, R29 ;  /* 0x0000001d1a1a7221 */ /* 0x000fe40000010000 */
[----:B------:R-:W-:-:S02]  /*23b0*/  FFMA.FTZ R27, R30, R31, R27 ;  /* 0x0000001f1e1b7223 */ /* 0x000fc4000001001b */
[----:B------:R-:W-:Y:S02]  /*23c0*/  FFMA.FTZ R25, R48, R55, R25 ;  /* 0x0000003730197223 */ /* 0x000fe40000010019 */
[----:B------:R-:W-:-:S04]  /*23d0*/  FADD.FTZ R26, R27, R26 ;  /* 0x0000001a1b1a7221 */ /* 0x000fc80000010000 */
[----:B------:R-:W-:Y:S01]  /*23e0*/  FADD.FTZ R31, R25, R26 ;  /* 0x0000001a191f7221 */ /* 0x000fe20000010000 */
[----:B------:R-:W-:Y:S05]  /*23f0*/  BRA.DIV ~URZ, `(.L_x_18323) ;  /* 0x00003c927f007947 */ /* 0x000fea000b800000 */
[----:B------:R0:W1:Y:S02]  /*2400*/  SHFL.BFLY PT, R24, R31, 0x1, 0x1f ;  /* 0x0c201f001f187f89 */ /* 0x00006400000e0000 */
.L_x_18371:
        /* <DEDUP_REMOVED lines=13> */
.L_x_18325:
[----:B------:R-:W-:Y:S05]  /*24e0*/  BSYNC B1 ;  /* 0x0000000000017941 */ /* 0x000fea0003800000 */
.L_x_18324:
[----:B------:R-:W-:Y:S02]  /*24f0*/  IADD3 R4, P0, R4, 0x10, RZ ;  /* 0x0000001004047810 */ /* 0x000fe40007f1e0ff */
[----:B------:R-:W-:Y:S02]  /*2500*/  IADD3 R32, R32, 0x40, RZ ;  /* 0x0000004020207810 */ /* 0x000fe40007ffe0ff */
[----:B-1----:R-:W-:Y:S01]  /*2510*/  IADD3 R33, R33, 0x100, RZ ;  /* 0x0000010021217810 */ /* 0x002fe20007ffe0ff */
[----:B------:R-:W-:Y:S01]  /*2520*/  IMAD.X R5, RZ, RZ, R5, P0 ;  /* 0x000000ffff057224 */ /* 0x000fe200000e0605 */
[----:B------:R-:W-:Y:S01]  /*2530*/  IADD3 R10, R10, 0x40, RZ ;  /* 0x000000400a0a7810 */ /* 0x000fe20007ffe0ff */
[----:B0-----:R-:W-:Y:S01]  /*2540*/  @P2 CALL.REL.NOINC `(.L_x_18322) ;  /* 0x0000001000002944 */ /* 0x001fe20003c00000 */
[----:B------:R-:W-:Y:S05]  /*2550*/  BRA `(.L_x_18326) ;  /* 0xffffee8000007947 */ /* 0x000fea000383ffff */
.L_x_18322:
[----:B------:R-:W-:Y:S05]  /*2560*/  BSYNC B0 ;  /* 0x0000000000007941 */ /* 0x000fea0003800000 */
.L_x_18321:
[----:B------:R-:W-:Y:S05]  /*2570*/  BRA.DIV ~URZ, `(.L_x_18327) ;  /* 0x00003b927f007947 */ /* 0x000fea000b800000 */
[----:B------:R0:W1:Y:S02]  /*2580*/  SHFL.BFLY PT, R5, R80, 0x10, 0x1f ;  /* 0x0e001f0050057f89 */ /* 0x00006400000e0000 */
.L_x_18372:
[----:B-1----:R-:W-:Y:S01]  /*2590*/  FMNMX.FTZ R7, R5, R80, !PT ;  /* 0x0000005005077209 */ /* 0x002fe20007810000 */
[----:B------:R-:W-:Y:S05]  /*25a0*/  BRA.DIV ~URZ, `(.L_x_18328) ;  /* 0x00003be27f007947 */ /* 0x000fea000b800000 */
[----:B------:R-:W1:Y:S02]  /*25b0*/  SHFL.BFLY PT, R4, R7, 0x8, 0x1f ;  /* 0x0d001f0007047f89 */ /* 0x000e6400000e0000 */
[----:B-1----:R-:W-:-:S05]  /*25c0*/  FMNMX.FTZ R4, R7, R4, !PT ;  /* 0x0000000407047209 */ /* 0x002fca0007810000 */
[----:B------:R-:W1:Y:S02]  /*25d0*/  SHFL.BFLY PT, R5, R4, 0x4, 0x1f ;  /* 0x0c801f0004057f89 */ /* 0x000e6400000e0000 */
[----:B-1----:R-:W-:-:S05]  /*25e0*/  FMNMX.FTZ R5, R4, R5, !PT ;  /* 0x0000000504057209 */ /* 0x002fca0007810000 */
[----:B------:R1:W2:Y:S02]  /*25f0*/  SHFL.BFLY PT, R6, R5, 0x2, 0x1f ;  /* 0x0c401f0005067f89 */ /* 0x0002a400000e0000 */
.L_x_18373:
        /* <DEDUP_REMOVED lines=34> */
.L_x_18333:
        /* <DEDUP_REMOVED lines=11> */
.L_x_18332:
[----:B------:R-:W-:Y:S05]  /*28d0*/  BSYNC B1 ;  /* 0x0000000000017941 */ /* 0x000fea0003800000 */
.L_x_18331:
        /* <DEDUP_REMOVED lines=10> */
.L_x_18336:
        /* <DEDUP_REMOVED lines=100> */
.L_x_18335:
[----:B------:R-:W-:Y:S05]  /*2fc0*/  BSYNC B1 ;  /* 0x0000000000017941 */ /* 0x000fea0003800000 */
.L_x_18334:
        /* <DEDUP_REMOVED lines=55> */
.L_x_18338:
[----:B------:R-:W-:Y:S05]  /*3340*/  BSYNC B1 ;  /* 0x0000000000017941 */ /* 0x000fea0003800000 */
.L_x_18337:
        /* <DEDUP_REMOVED lines=26> */
.L_x_18330:
[----:B------:R-:W-:Y:S05]  /*34f0*/  BSYNC B0 ;  /* 0x0000000000007941 */ /* 0x000fea0003800000 */
.L_x_18329:
        /* <DEDUP_REMOVED lines=37> */
.L_x_18343:
        /* <DEDUP_REMOVED lines=8> */
.L_x_18342:
[----:B01----:R-:W-:Y:S05]  /*37d0*/  BSYNC B1 ;  /* 0x0000000000017941 */ /* 0x003fea0003800000 */
.L_x_18341:
        /* <DEDUP_REMOVED lines=10> */
.L_x_18346:
        /* <DEDUP_REMOVED lines=52> */
.L_x_18345:
[----:B------:R-:W-:Y:S05]  /*3bc0*/  BSYNC B1 ;  /* 0x0000000000017941 */ /* 0x000fea0003800000 */
.L_x_18344:
        /* <DEDUP_REMOVED lines=31> */
.L_x_18348:
[----:B------:R-:W-:Y:S05]  /*3dc0*/  BSYNC B1 ;  /* 0x0000000000017941 */ /* 0x000fea0003800000 */
.L_x_18347:
        /* <DEDUP_REMOVED lines=14> */
.L_x_18340:
[----:B------:R-:W-:Y:S05]  /*3eb0*/  BSYNC B0 ;  /* 0x0000000000007941 */ /* 0x000fea0003800000 */
.L_x_18339:
        /* <DEDUP_REMOVED lines=10> */
.L_x_18350:
        /* <DEDUP_REMOVED lines=32> */
[----:B------:R-:W-:Y:S02]  /*4160*/  IADD3 R59, R52, 0x600, RZ ;  /* 0x00000600343b7810 */ /* 0x000fe40007ffe0ff */
.L_x_18366:
[----:B------:R-:W-:Y:S01]  /*4170*/  IMAD.MOV.U32 R4, RZ, RZ, R42 ;  /* 0x000000ffff047224 */ /* 0x000fe200078e002a */
[----:B------:R-:W0:Y:S01]  /*4180*/  LDS.128 R36, [R53+-0x10] ;  /* 0xfffff00035247984 */ /* 0x000e220000000c00 */
[----:B------:R-:W-:-:S03]  /*4190*/  IMAD.MOV.U32 R5, RZ, RZ, R47 ;  /* 0x000000ffff057224 */ /* 0x000fc600078e002f */
[----:B------:R1:W2:Y:S04]  /*41a0*/  LDS.128 R32, [R53] ;  /* 0x0000000035207984 */ /* 0x0002a80000000c00 */
[----:B------:R-:W3:Y:S02]  /*41b0*/  LDG.E.CONSTANT R4, [R4.64] ;  /* 0x0000000a04047981 */ /* 0x000ee4000c1e9900 */
[----:B---3--:R-:W-:-:S05]  /*41c0*/  SHF.R.S32.HI R6, RZ, 0x1f, R4 ;  /* 0x0000001fff067819 */ /* 0x008fca0000011404 */
        /* <DEDUP_REMOVED lines=10> */
[-C--:B------:R-:W-:Y:S02]  /*4270*/  IADD3 R13, P0, R57, R6.reuse, RZ ;  /* 0x00000006390d7210 */ /* 0x080fe40007f1e0ff */
[----:B------:R-:W-:Y:S02]  /*4280*/  LEA R4, P5, R8, c[0x0][0x178], 0x1 ;  /* 0x00005e0008047a11 */ /* 0x000fe400078a08ff */
[-C--:B------:R-:W-:Y:S02]  /*4290*/  IADD3 R10, P3, R58, R6.reuse, RZ ;  /* 0x000000063a0a7210 */ /* 0x080fe40007f7e0ff */
[----:B------:R-:W-:Y:S02]  /*42a0*/  IADD3 R6, P2, R59, R6, RZ ;  /* 0x000000063b067210 */ /* 0x000fe40007f5e0ff */
[----:B------:R-:W-:Y:S02]  /*42b0*/  LEA.HI.X R61, R11, c[0x0][0x17c], R12, 0x1, P4 ;  /* 0x00005f000b3d7a11 */ /* 0x000fe400020f0c0c */
[----:B------:R-:W-:-:S02]  /*42c0*/  LEA.HI.X R5, R8, c[0x0][0x17c], R5, 0x1, P5 ;  /* 0x00005f0008057a11 */ /* 0x000fc400028f0c05 */
[-C--:B------:R-:W-:Y:S01]  /*42d0*/  LEA.HI.X.SX32 R18, R56, R7.reuse, 0x1, P1 ;  /* 0x0000000738127211 */ /* 0x080fe200008f0eff */
[----:B-----5:R1:W5:Y:S01]  /*42e0*/  LDG.E.128.CONSTANT R24, [R60.64+0x200] ;  /* 0x0002000a3c187981 */ /* 0x020362000c1e9d00 */
[-C--:B------:R-:W-:Y:S02]  /*42f0*/  LEA.HI.X.SX32 R14, R57, R7.reuse, 0x1, P0 ;  /* 0x00000007390e7211 */ /* 0x080fe400000f0eff */
[----:B------:R-:W-:Y:S01]  /*4300*/  LEA.HI.X.SX32 R11, R58, R7, 0x1, P3 ;  /* 0x000000073a0b7211 */ /* 0x000fe200018f0eff */
[----:B------:R1:W5:Y:S01]  /*4310*/  LDG.E.128.CONSTANT R28, [R60.64] ;  /* 0x0000000a3c1c7981 */ /* 0x000362000c1e9d00 */
[----:B------:R-:W-:Y:S02]  /*4320*/  LEA R8, P6, R9, c[0x0][0x178], 0x1 ;  /* 0x00005e0009087a11 */ /* 0x000fe400078c08ff */
[----:B------:R-:W-:Y:S02]  /*4330*/  LEA R12, P5, R13, c[0x0][0x178], 0x1 ;  /* 0x00005e000d0c7a11 */ /* 0x000fe400078a08ff */
[----:B------:R-:W-:-:S02]  /*4340*/  LEA R16, P4, R10, c[0x0][0x178], 0x1 ;  /* 0x00005e000a107a11 */ /* 0x000fc400078808ff */
[----:B------:R-:W-:Y:S02]  /*4350*/  LEA R20, P1, R6, c[0x0][0x178], 0x1 ;  /* 0x00005e0006147a11 */ /* 0x000fe400078208ff */
[----:B------:R-:W-:Y:S02]  /*4360*/  LEA.HI.X.SX32 R7, R59, R7, 0x1, P2 ;  /* 0x000000073b077211 */ /* 0x000fe400010f0eff */
[----:B------:R-:W-:Y:S02]  /*4370*/  LEA.HI.X R9, R9, c[0x0][0x17c], R18, 0x1, P6 ;  /* 0x00005f0009097a11 */ /* 0x000fe400030f0c12 */
[----:B------:R-:W-:Y:S02]  /*4380*/  LEA.HI.X R13, R13, c[0x0][0x17c], R14, 0x1, P5 ;  /* 0x00005f000d0d7a11 */ /* 0x000fe400028f0c0e */
[----:B------:R-:W-:Y:S02]  /*4390*/  LEA.HI.X R17, R10, c[0x0][0x17c], R11, 0x1, P4 ;  /* 0x00005f000a117a11 */ /* 0x000fe400020f0c0b */
        /* <DEDUP_REMOVED lines=12> */
[C---:B-12---:R-:W-:Y:S02]  /*4460*/  IADD3 R60, R54.reuse, 0x2, RZ ;  /* 0x00000002363c7810 */ /* 0x046fe40007ffe0ff */
        /* <DEDUP_REMOVED lines=30> */
.L_x_18353:
[----:B-12---:R-:W-:Y:S05]  /*4650*/  BSYNC B1 ;  /* 0x0000000000017941 */ /* 0x006fea0003800000 */
.L_x_18352:
[----:B-----5:R-:W-:Y:S01]  /*4660*/  HFMA2.MMA R37, R36, R29, -RZ ;  /* 0x0000001d24257235 */ /* 0x020fe200001000ff */
[----:B------:R-:W-:Y:S01]  /*4670*/  IMAD.MOV.U32 R29, RZ, RZ, R63 ;  /* 0x000000ffff1d7224 */ /* 0x000fe200078e003f */
[----:B------:R-:W-:Y:S01]  /*4680*/  F2FP.PACK_AB R33, R33, R32 ;  /* 0x000000202121723e */ /* 0x000fe200000000ff */
[----:B------:R-:W-:Y:S04]  /*4690*/  BSSY B1, `(.L_x_18354) ;  /* 0x0000025000017945 */ /* 0x000fe80003800000 */
[----:B------:R-:W-:Y:S01]  /*46a0*/  HFMA2.MMA R37, R29, R28, R37 ;  /* 0x0000001c1d257235 */ /* 0x000fe20000000025 */
[----:B------:R-:W-:-:S09]  /*46b0*/  F2FP.PACK_AB R28, R35, R34 ;  /* 0x00000022231c723e */ /* 0x000fd200000000ff */
[----:B------:R-:W-:-:S06]  /*46c0*/  HFMA2 R37, R33, R30, R37 ;  /* 0x0000001e21257231 */ /* 0x000fcc0000000025 */
[----:B------:R-:W-:Y:S01]  /*46d0*/  HFMA2.MMA R37, R28, R31, R37 ;  /* 0x0000001f1c257235 */ /* 0x000fe20000000025 */
        /* <DEDUP_REMOVED lines=15> */
[----:B------:R-:W-:Y:S02]  /*47d0*/  PRMT R30, R25, 0x7632, R30 ;  /* 0x00007632191e7816 */ /* 0x000fe4000000001e */
[----:B------:R-:W-:Y:S02]  /*47e0*/  SEL R39, R26, RZ, !P6 ;  /* 0x000000ff1a277207 */ /* 0x000fe40007000000 */
[----:B------:R-:W-:Y:S02]  /*47f0*/  PRMT R31, R27, 0x7632, R31 ;  /* 0x000076321b1f7816 */ /* 0x000fe4000000001f */
[----:B------:R-:W-:-:S02]  /*4800*/  ISETP.GE.AND P3, PT, R32, R85, PT ;  /* 0x000000552000720c */ /* 0x000fc40003f66270 */
        /* <DEDUP_REMOVED lines=13> */
.L_x_18355:
[----:B------:R-:W-:Y:S05]  /*48e0*/  BSYNC B1 ;  /* 0x0000000000017941 */ /* 0x000fea0003800000 */
.L_x_18354:
[----:B------:R-:W-:Y:S01]  /*48f0*/  HMUL2 R31, R36, R25 ;  /* 0x00000019241f7232 */ /* 0x000fe20000000000 */
[----:B------:R-:W-:Y:S01]  /*4900*/  BSSY B1, `(.L_x_18356) ;  /* 0x0000026000017945 */ /* 0x000fe20003800000 */
[----:B------:R-:W-:Y:S02]  /*4910*/  HADD2.F32 R25, -RZ, R37.H0_H0 ;  /* 0x20000025ff197230 */ /* 0x000fe40000004100 */
[----:B------:R-:W-:Y:S02]  /*4920*/  HFMA2 R31, R29, R24, R31 ;  /* 0x000000181d1f7231 */ /* 0x000fe4000000001f */
[----:B------:R-:W-:-:S04]  /*4930*/  HADD2.F32 R30, -RZ, R37.H1_H1 ;  /* 0x30000025ff1e7230 */ /* 0x000fc80000004100 */
[----:B------:R-:W-:Y:S01]  /*4940*/  HFMA2.MMA R31, R33, R26, R31 ;  /* 0x0000001a211f7235 */ /* 0x000fe2000000001f */
[----:B------:R-:W-:Y:S01]  /*4950*/  FADD.FTZ R25, R25, R30 ;  /* 0x0000001e19197221 */ /* 0x000fe20000010000 */
        /* <DEDUP_REMOVED lines=32> */
.L_x_18357:
[----:B------:R-:W-:Y:S05]  /*4b60*/  BSYNC B1 ;  /* 0x0000000000017941 */ /* 0x000fea0003800000 */
.L_x_18356:
[----:B------:R-:W-:Y:S01]  /*4b70*/  HMUL2 R5, R36, R5 ;  /* 0x0000000524057232 */ /* 0x000fe20000000000 */
[----:B------:R-:W-:Y:S01]  /*4b80*/  BSSY B1, `(.L_x_18358) ;  /* 0x0000024000017945 */ /* 0x000fe20003800000 */
[----:B------:R-:W-:Y:S01]  /*4b90*/  FADD.FTZ R2, R25, R2 ;  /* 0x0000000219027221 */ /* 0x000fe20000010000 */
[----:B------:R-:W-:-:S03]  /*4ba0*/  HFMA2 R27, R28, R27, R31 ;  /* 0x0000001b1c1b7231 */ /* 0x000fc6000000001f */
[----:B------:R-:W-:Y:S01]  /*4bb0*/  HFMA2.MMA R4, R29, R4, R5 ;  /* 0x000000041d047235 */ /* 0x000fe20000000005 */
[----:B------:R-:W-:Y:S05]  /*4bc0*/  @P0 BRA `(.L_x_18359) ;  /* 0x000001f000000947 */ /* 0x000fea0003800000 */
[C---:B------:R-:W-:Y:S02]  /*4bd0*/  IADD3 R26, R54.reuse, 0x2, RZ ;  /* 0x00000002361a7810 */ /* 0x040fe40007ffe0ff */
[----:B------:R-:W-:Y:S02]  /*4be0*/  IADD3 R24, R54, 0x4, RZ ;  /* 0x0000000436187810 */ /* 0x000fe40007ffe0ff */
[-C--:B------:R-:W-:Y:S02]  /*4bf0*/  ISETP.GE.AND P1, PT, R26, R85.reuse, PT ;  /* 0x000000551a00720c */ /* 0x080fe40003f26270 */
        /* <DEDUP_REMOVED lines=9> */
[C---:B------:R-:W-:Y:S02]  /*4c90*/  SEL R24, R9.reuse, RZ, !P1 ;  /* 0x000000ff09187207 */ /* 0x040fe40004800000 */
        /* <DEDUP_REMOVED lines=18> */
.L_x_18359:
[----:B------:R-:W-:Y:S05]  /*4dc0*/  BSYNC B1 ;  /* 0x0000000000017941 */ /* 0x000fea0003800000 */
.L_x_18358:
[----:B------:R-:W-:Y:S01]  /*4dd0*/  BSSY B1, `(.L_x_18360) ;  /* 0x0000022000017945 */ /* 0x000fe20003800000 */
[----:B------:R-:W-:Y:S01]  /*4de0*/  HMUL2 R9, R36, R9 ;  /* 0x0000000924097232 */ /* 0x000fe20000000000 */
[----:B------:R-:W-:Y:S05]  /*4df0*/  @P0 BRA `(.L_x_18361) ;  /* 0x000001f000000947 */ /* 0x000fea0003800000 */
[C---:B------:R-:W-:Y:S02]  /*4e00*/  IADD3 R26, R54.reuse, 0x2, RZ ;  /* 0x00000002361a7810 */ /* 0x040fe40007ffe0ff */
        /* <DEDUP_REMOVED lines=13> */
[----:B------:R-:W-:Y:S02]  /*4ee0*/  SEL R25, R14, RZ, !P6 ;  /* 0x000000ff0e197207 */ /* 0x000fe40007000000 */
[----:B------:R-:W-:Y:S02]  /*4ef0*/  ISETP.GE.AND P2, PT, R30, R85, PT ;  /* 0x000000551e00720c */ /* 0x000fe40003f46270 */
[----:B------:R-:W-:-:S02]  /*4f00*/  PRMT R13, R13, 0x7632, R13 ;  /* 0x000076320d0d7816 */ /* 0x000fc4000000000d */
        /* <DEDUP_REMOVED lines=14> */
.L_x_18361:
[----:B------:R-:W-:Y:S05]  /*4ff0*/  BSYNC B1 ;  /* 0x0000000000017941 */ /* 0x000fea0003800000 */
.L_x_18360:
[----:B------:R-:W-:Y:S01]  /*5000*/  BSSY B1, `(.L_x_18362) ;  /* 0x0000022000017945 */ /* 0x000fe20003800000 */
[----:B------:R-:W-:Y:S01]  /*5010*/  HFMA2.MMA R13, R36, R13, -RZ ;  /* 0x0000000d240d7235 */ /* 0x000fe200001000ff */
[----:B------:R-:W-:Y:S05]  /*5020*/  @P0 BRA `(.L_x_18363) ;  /* 0x000001f000000947 */ /* 0x000fea0003800000 */
        /* <DEDUP_REMOVED lines=10> */
[----:B------:R-:W-:Y:S02]  /*50d0*/  IADD3 R30, R54, 0x7, RZ ;  /* 0x00000007361e7810 */ /* 0x000fe40007ffe0ff */
[-C--:B------:R-:W-:Y:S02]  /*50e0*/  ISETP.GE.AND P5, PT, R24, R85.reuse, PT ;  /* 0x000000551800720c */ /* 0x080fe40003fa6270 */
[----:B------:R-:W-:Y:S02]  /*50f0*/  SEL R24, R17, RZ, !P1 ;  /* 0x000000ff11187207 */ /* 0x000fe40004800000 */
[-C--:B------:R-:W-:Y:S02]  /*5100*/  ISETP.GE.AND P1, PT, R26, R85.reuse, PT ;  /* 0x000000551a00720c */ /* 0x080fe40003f26270 */
[----:B------:R-:W-:Y:S02]  /*5110*/  SEL R25, R18, RZ, !P6 ;  /* 0x000000ff12197207 */ /* 0x000fe40007000000 */
        /* <DEDUP_REMOVED lines=16> */
.L_x_18363:
[----:B------:R-:W-:Y:S05]  /*5220*/  BSYNC B1 ;  /* 0x0000000000017941 */ /* 0x000fea0003800000 */
.L_x_18362:
        /* <DEDUP_REMOVED lines=19> */
[----:B------:R-:W-:Y:S02]  /*5360*/  HADD2.F32 R9, -RZ, R14.H0_H0 ;  /* 0x2000000eff097230 */ /* 0x000fe40000004100 */
[----:B------:R-:W-:Y:S01]  /*5370*/  HADD2.F32 R10, -RZ, R19.H0_H0 ;  /* 0x20000013ff0a7230 */ /* 0x000fe20000004100 */
[----:B------:R-:W-:Y:S01]  /*5380*/  FADD.FTZ R5, R5, R6 ;  /* 0x0000000605057221 */ /* 0x000fe20000010000 */
[----:B------:R-:W-:-:S02]  /*5390*/  HADD2.F32 R7, -RZ, R11.H0_H0 ;  /* 0x2000000bff077230 */ /* 0x000fc40000004100 */
[----:B------:R-:W-:Y:S01]  /*53a0*/  HADD2.F32 R8, -RZ, R11.H1_H1 ;  /* 0x3000000bff087230 */ /* 0x000fe20000004100 */
[----:B------:R-:W-:Y:S01]  /*53b0*/  FADD.FTZ R44, R5, R44 ;  /* 0x0000002c052c7221 */ /* 0x000fe20000010000 */
[----:B------:R-:W-:Y:S02]  /*53c0*/  HADD2.F32 R14, -RZ, R14.H1_H1 ;  /* 0x3000000eff0e7230 */ /* 0x000fe40000004100 */
[----:B------:R-:W-:Y:S01]  /*53d0*/  HADD2.F32 R19, -RZ, R19.H1_H1 ;  /* 0x30000013ff137230 */ /* 0x000fe20000004100 */
        /* <DEDUP_REMOVED lines=9> */
[----:B------:R-:W-:Y:S02]  /*5470*/  IADD3 R8, R54, 0x2, RZ ;  /* 0x0000000236087810 */ /* 0x000fe40007ffe0ff */
[----:B------:R-:W-:Y:S02]  /*5480*/  ISETP.GE.AND P4, PT, R4, R85, PT ;  /* 0x000000550400720c */ /* 0x000fe40003f86270 */
[----:B------:R-:W-:-:S02]  /*5490*/  IADD3 R4, R54, 0x5, RZ ;  /* 0x0000000536047810 */ /* 0x000fc40007ffe0ff */
[-C--:B------:R-:W-:Y:S02]  /*54a0*/  ISETP.GE.AND P2, PT, R6, R85.reuse, PT ;  /* 0x000000550600720c */ /* 0x080fe40003f46270 */
[-C--:B------:R-:W-:Y:S02]  /*54b0*/  ISETP.GE.AND P5, PT, R8, R85.reuse, PT ;  /* 0x000000550800720c */ /* 0x080fe40003fa6270 */
[C---:B------:R-:W-:Y:S02]  /*54c0*/  ISETP.GE.AND P6, PT, R54.reuse, R85, PT ;  /* 0x000000553600720c */ /* 0x040fe40003fc6270 */
[C---:B------:R-:W-:Y:S02]  /*54d0*/  IADD3 R6, R54.reuse, 0x6, RZ ;  /* 0x0000000636067810 */ /* 0x040fe40007ffe0ff */
[C---:B------:R-:W-:Y:S02]  /*54e0*/  IADD3 R8, R54.reuse, 0x7, RZ ;  /* 0x0000000736087810 */ /* 0x040fe40007ffe0ff */
[----:B------:R-:W-:-:S02]  /*54f0*/  IADD3 R10, R54, 0x3, RZ ;  /* 0x00000003360a7810 */ /* 0x000fc40007ffe0ff */
        /* <DEDUP_REMOVED lines=8> */
[----:B------:R-:W-:Y:S02]  /*5580*/  PRMT R8, R23, 0x7632, R8 ;  /* 0x0000763217087816 */ /* 0x000fe40000000008 */
[----:B------:R-:W-:Y:S02]  /*5590*/  SEL R21, R21, RZ, !P5 ;  /* 0x000000ff15157207 */ /* 0x000fe40006800000 */
        /* <DEDUP_REMOVED lines=10> */
.L_x_18365:
[----:B------:R-:W-:Y:S05]  /*5640*/  BSYNC B1 ;  /* 0x0000000000017941 */ /* 0x000fea0003800000 */
.L_x_18364:
        /* <DEDUP_REMOVED lines=17> */
.L_x_18351:
[----:B------:R-:W-:Y:S05]  /*5760*/  BSYNC B0 ;  /* 0x0000000000007941 */ /* 0x000fea0003800000 */
.L_x_18349:
[----:B------:R-:W1:Y:S01]  /*5770*/  SHFL.BFLY PT, R3, R2, 0x1, 0x1f ;  /* 0x0c201f0002037f89 */ /* 0x000e6200000e0000 */
[C---:B------:R-:W-:Y:S01]  /*5780*/  LOP3.LUT R12, R83.reuse, 0x1, RZ, 0xc0, !PT ;  /* 0x00000001530c7812 */ /* 0x040fe200078ec0ff */
[----:B------:R-:W-:Y:S01]  /*5790*/  BSSY B0, `(.L_x_18367) ;  /* 0x0000032000007945 */ /* 0x000fe20003800000 */
[----:B------:R-:W-:Y:S01]  /*57a0*/  LEA.HI R13, R83, R83, RZ, 0x1 ;  /* 0x00000053530d7211 */ /* 0x000fe200078f08ff */
[----:B0-----:R-:W0:Y:S01]  /*57b0*/  SHFL.BFLY PT, R4, R43, 0x1, 0x1f ;  /* 0x0c201f002b047f89 */ /* 0x001e2200000e0000 */
[----:B------:R-:W-:Y:S02]  /*57c0*/  ISETP.NE.AND P2, PT, R12, RZ, PT ;  /* 0x000000ff0c00720c */ /* 0x000fe40003f45270 */
[----:B------:R-:W-:Y:S01]  /*57d0*/  SHF.R.S32.HI R13, RZ, 0x1, R13 ;  /* 0x00000001ff0d7819 */ /* 0x000fe2000001140d */
[----:B------:R-:W2:Y:S01]  /*57e0*/  SHFL.BFLY PT, R5, R44, 0x1, 0x1f ;  /* 0x0c201f002c057f89 */ /* 0x000ea200000e0000 */
[----:B------:R-:W-:-:S02]  /*57f0*/  ISETP.GT.OR P0, PT, R0, 0x3f, P2 ;  /* 0x0000003f0000780c */ /* 0x000fc40001704670 */
[----:B------:R-:W-:Y:S01]  /*5800*/  ISETP.GT.OR P1, PT, R0, 0x1f, P2 ;  /* 0x0000001f0000780c */ /* 0x000fe20001724670 */
[----:B------:R-:W3:Y:S01]  /*5810*/  SHFL.BFLY PT, R6, R45, 0x1, 0x1f ;  /* 0x0c201f002d067f89 */ /* 0x000ee200000e0000 */
[----:B------:R-:W-:-:S03]  /*5820*/  IMAD R84, R84, 0x70, R13 ;  /* 0x0000007054547824 */ /* 0x000fc600078e020d */
[----:B------:R-:W4:Y:S04]  /*5830*/  SHFL.BFLY PT, R7, R46, 0x1, 0x1f ;  /* 0x0c201f002e077f89 */ /* 0x000f2800000e0000 */
[----:B------:R-:W4:Y:S04]  /*5840*/  SHFL.BFLY PT, R9, R48, 0x1, 0x1f ;  /* 0x0c201f0030097f89 */ /* 0x000f2800000e0000 */
[----:B------:R-:W4:Y:S01]  /*5850*/  SHFL.BFLY PT, R8, R49, 0x1, 0x1f ;  /* 0x0c201f0031087f89 */ /* 0x000f2200000e0000 */
[----:B-1----:R-:W-:Y:S01]  /*5860*/  FADD.FTZ R10, R3, R2 ;  /* 0x00000002030a7221 */ /* 0x002fe20000010000 */
[----:B------:R-:W-:-:S02]  /*5870*/  LOP3.LUT R2, R0, 0xffffffc0, RZ, 0xc0, !PT ;  /* 0xffffffc000027812 */ /* 0x000fc400078ec0ff */
[----:B------:R-:W-:Y:S01]  /*5880*/  BAR.SYNC.DEFER_BLOCKING 0x0 ;  /* 0x0000000000007b1d */ /* 0x000fe20000010000 */
[----:B0-----:R-:W-:Y:S01]  /*5890*/  FADD.FTZ R11, R4, R43 ;  /* 0x0000002b040b7221 */ /* 0x001fe20000010000 */
[----:B------:R-:W-:Y:S01]  /*58a0*/  ISETP.NE.OR P5, PT, R2, 0x40, P2 ;  /* 0x000000400200780c */ /* 0x000fe200017a5670 */
[----:B--2---:R-:W-:Y:S01]  /*58b0*/  FADD.FTZ R16, R5, R44 ;  /* 0x0000002c05107221 */ /* 0x004fe20000010000 */
[----:B------:R-:W-:Y:S01]  /*58c0*/  IADD3 R2, R0, 0x1f, RZ ;  /* 0x0000001f00027810 */ /* 0x000fe20007ffe0ff */
[----:B---3--:R-:W-:-:S03]  /*58d0*/  FADD.FTZ R17, R6, R45 ;  /* 0x0000002d06117221 */ /* 0x008fc60000010000 */
[----:B------:R-:W-:Y:S02]  /*58e0*/  ISETP.GT.U32.AND P3, PT, R2, 0x3e, PT ;  /* 0x0000003e0200780c */ /* 0x000fe40003f64070 */
[----:B------:R-:W-:Y:S01]  /*58f0*/  LOP3.LUT R2, R0, 0xffffffe0, RZ, 0xc0, !PT ;  /* 0xffffffe000027812 */ /* 0x000fe200078ec0ff */
[----:B----4-:R-:W-:-:S03]  /*5900*/  FADD.FTZ R46, R7, R46 ;  /* 0x0000002e072e7221 */ /* 0x010fc60000010000 */
[----:B------:R-:W-:Y:S01]  /*5910*/  ISETP.NE.OR P4, PT, R2, 0x20, P2 ;  /* 0x000000200200780c */ /* 0x000fe20001785670 */
[----:B------:R-:W-:Y:S02]  /*5920*/  FADD.FTZ R19, R9, R48 ;  /* 0x0000003009137221 */ /* 0x000fe40000010000 */
        /* <DEDUP_REMOVED lines=24> */
.L_x_18368:
[----:B0-----:R-:W-:Y:S05]  /*5ab0*/  BSYNC B0 ;  /* 0x0000000000007941 */ /* 0x001fea0003800000 */
.L_x_18367:
        /* <DEDUP_REMOVED lines=25> */
.L_x_18370:
[----:B0-----:R-:W-:Y:S05]  /*5c50*/  BSYNC B0 ;  /* 0x0000000000007941 */ /* 0x001fea0003800000 */
.L_x_18369:
        /* <DEDUP_REMOVED lines=45> */
[----:B------:R-:W-:Y:S02]  /*5f30*/  F2FP.PACK_AB R16, R17, R16 ;  /* 0x000000101110723e */ /* 0x000fe400000000ff */
        /* <DEDUP_REMOVED lines=8> */
[----:B------:R-:W-:Y:S02]  /*5fc0*/  F2FP.PACK_AB R19, R19, R46 ;  /* 0x0000002e1313723e */ /* 0x000fe400000000ff */
        /* <DEDUP_REMOVED lines=12> */
.L_x_18323:
[----:B------:R-:W-:Y:S01]  /*6090*/  IMAD.MOV.U32 R26, RZ, RZ, R31 ;  /* 0x000000ffff1a7224 */ /* 0x000fe200078e001f */
[----:B------:R-:W-:Y:S01]  /*60a0*/  MOV R24, 0x60f0 ;  /* 0x000060f000187802 */ /* 0x000fe20000000f00 */
[----:B------:R-:W-:Y:S02]  /*60b0*/  IMAD.MOV.U32 R27, RZ, RZ, 0x1 ;  /* 0x00000001ff1b7424 */ /* 0x000fe400078e00ff */
[----:B------:R-:W-:Y:S02]  /*60c0*/  IMAD.MOV.U32 R28, RZ, RZ, 0x1f ;  /* 0x0000001fff1c7424 */ /* 0x000fe400078e00ff */
[----:B------:R-:W-:-:S02]  /*60d0*/  IMAD.MOV.U32 R29, RZ, RZ, -0x1 ;  /* 0xffffffffff1d7424 */ /* 0x000fc400078e00ff */
[----:B-----5:R-:W-:Y:S05]  /*60e0*/  CALL.REL.NOINC `($__internal_364_$__cuda_sm70_shflsync_bfly_p) ;  /* 0x0000020000007944 */ /* 0x020fea0003c00000 */
[----:B-1----:R-:W-:Y:S01]  /*60f0*/  IMAD.MOV.U32 R24, RZ, RZ, R26 ;  /* 0x000000ffff187224 */ /* 0x002fe200078e001a */
[----:B0-----:R-:W-:Y:S05]  /*6100*/  BRA `(.L_x_18371) ;  /* 0xffffc30000007947 */ /* 0x001fea000383ffff */
.L_x_18327:
[----:B------:R-:W-:Y:S01]  /*6110*/  IMAD.MOV.U32 R26, RZ, RZ, R80 ;  /* 0x000000ffff1a7224 */ /* 0x000fe200078e0050 */
[----:B------:R-:W-:Y:S01]  /*6120*/  MOV R24, 0x6170 ;  /* 0x0000617000187802 */ /* 0x000fe20000000f00 */
[----:B------:R-:W-:-:S02]  /*6130*/  IMAD.MOV.U32 R27, RZ, RZ, 0x10 ;  /* 0x00000010ff1b7424 */ /* 0x000fc400078e00ff */
[----:B------:R-:W-:Y:S02]  /*6140*/  IMAD.MOV.U32 R28, RZ, RZ, 0x1f ;  /* 0x0000001fff1c7424 */ /* 0x000fe400078e00ff */
[----:B------:R-:W-:Y:S02]  /*6150*/  IMAD.MOV.U32 R29, RZ, RZ, -0x1 ;  /* 0xffffffffff1d7424 */ /* 0x000fe400078e00ff */
[----:B-----5:R-:W-:Y:S05]  /*6160*/  CALL.REL.NOINC `($__internal_364_$__cuda_sm70_shflsync_bfly_p) ;  /* 0x0000018000007944 */ /* 0x020fea0003c00000 */
[----:B-1----:R-:W-:Y:S01]  /*6170*/  IMAD.MOV.U32 R5, RZ, RZ, R26 ;  /* 0x000000ffff057224 */ /* 0x002fe200078e001a */
[----:B0-----:R-:W-:Y:S05]  /*6180*/  BRA `(.L_x_18372) ;  /* 0xffffc40000007947 */ /* 0x001fea000383ffff */
.L_x_18328:
[----:B------:R-:W-:Y:S01]  /*6190*/  IMAD.MOV.U32 R26, RZ, RZ, R7 ;  /* 0x000000ffff1a7224 */ /* 0x000fe200078e0007 */
[----:B------:R-:W-:Y:S01]  /*61a0*/  MOV R24, 0x61f0 ;  /* 0x000061f000187802 */ /* 0x000fe20000000f00 */
[----:B------:R-:W-:Y:S02]  /*61b0*/  IMAD.MOV.U32 R27, RZ, RZ, 0x8 ;  /* 0x00000008ff1b7424 */ /* 0x000fe400078e00ff */
[----:B------:R-:W-:Y:S02]  /*61c0*/  IMAD.MOV.U32 R28, RZ, RZ, 0x1f ;  /* 0x0000001fff1c7424 */ /* 0x000fe400078e00ff */
[----:B------:R-:W-:Y:S02]  /*61d0*/  IMAD.MOV.U32 R29, RZ, RZ, -0x1 ;  /* 0xffffffffff1d7424 */ /* 0x000fe400078e00ff */
[----:B0----5:R-:W-:Y:S05]  /*61e0*/  CALL.REL.NOINC `($__internal_364_$__cuda_sm70_shflsync_bfly_p) ;  /* 0x0000010000007944 */ /* 0x021fea0003c00000 */
[----:B-1----:R-:W-:Y:S01]  /*61f0*/  FMNMX.FTZ R5, R7, R26, !PT ;  /* 0x0000001a07057209 */ /* 0x002fe20007810000 */
[----:B0-----:R-:W-:Y:S01]  /*6200*/  IMAD.MOV.U32 R27, RZ, RZ, 0x4 ;  /* 0x00000004ff1b7424 */ /* 0x001fe200078e00ff */
[----:B------:R-:W-:Y:S01]  /*6210*/  MOV R24, 0x6260 ;  /* 0x0000626000187802 */ /* 0x000fe20000000f00 */
[----:B------:R-:W-:-:S02]  /*6220*/  IMAD.MOV.U32 R28, RZ, RZ, 0x1f ;  /* 0x0000001fff1c7424 */ /* 0x000fc400078e00ff */
[----:B------:R-:W-:Y:S02]  /*6230*/  IMAD.MOV.U32 R29, RZ, RZ, -0x1 ;  /* 0xffffffffff1d7424 */ /* 0x000fe400078e00ff */
[----:B------:R-:W-:Y:S02]  /*6240*/  IMAD.MOV.U32 R26, RZ, RZ, R5 ;  /* 0x000000ffff1a7224 */ /* 0x000fe400078e0005 */
[----:B------:R-:W-:Y:S05]  /*6250*/  CALL.REL.NOINC `($__internal_364_$__cuda_sm70_shflsync_bfly_p) ;  /* 0x0000009000007944 */ /* 0x000fea0003c00000 */
[----:B-1----:R-:W-:Y:S01]  /*6260*/  FMNMX.FTZ R5, R5, R26, !PT ;  /* 0x0000001a05057209 */ /* 0x002fe20007810000 */
[----:B0-----:R-:W-:Y:S01]  /*6270*/  IMAD.MOV.U32 R27, RZ, RZ, 0x2 ;  /* 0x00000002ff1b7424 */ /* 0x001fe200078e00ff */
[----:B------:R-:W-:Y:S01]  /*6280*/  MOV R24, 0x62d0 ;  /* 0x000062d000187802 */ /* 0x000fe20000000f00 */
[----:B------:R-:W-:Y:S02]  /*6290*/  IMAD.MOV.U32 R28, RZ, RZ, 0x1f ;  /* 0x0000001fff1c7424 */ /* 0x000fe400078e00ff */
[----:B------:R-:W-:Y:S02]  /*62a0*/  IMAD.MOV.U32 R29, RZ, RZ, -0x1 ;  /* 0xffffffffff1d7424 */ /* 0x000fe400078e00ff */
[----:B------:R-:W-:Y:S02]  /*62b0*/  IMAD.MOV.U32 R26, RZ, RZ, R5 ;  /* 0x000000ffff1a7224 */ /* 0x000fe400078e0005 */
[----:B------:R-:W-:Y:S05]  /*62c0*/  CALL.REL.NOINC `($__internal_364_$__cuda_sm70_shflsync_bfly_p) ;  /* 0x0000002000007944 */ /* 0x000fea0003c00000 */
[----:B-1----:R-:W-:Y:S01]  /*62d0*/  IMAD.MOV.U32 R6, RZ, RZ, R26 ;  /* 0x000000ffff067224 */ /* 0x002fe200078e001a */
[----:B0-----:R-:W-:Y:S05]  /*62e0*/  BRA `(.L_x_18373) ;  /* 0xffffc31000007947 */ /* 0x001fea000383ffff */
        .weak           $__internal_364_$__cuda_sm70_shflsync_bfly_p
        .type           $__internal_364_$__cuda_sm70_shflsync_bfly_p,@function
        .size           $__internal_364_$__cuda_sm70_shflsync_bfly_p,(.L_x_23531 - $__internal_364_$__cuda_sm70_shflsync_bfly_p)
$__internal_364_$__cuda_sm70_shflsync_bfly_p:
[----:B------:R-:W-:Y:S01]  /*62f0*/  IMAD.MOV.U32 R25, RZ, RZ, 0x0 ;  /* 0x00000000ff197424 */ /* 0x000fe200078e00ff */
[----:B------:R-:W-:Y:S04]  /*6300*/  WARPSYNC R29 ;  /* 0x0000001d00007348 */ /* 0x000fe80003800000 */
[----:B------:R0:W1:Y:S01]  /*6310*/  SHFL.BFLY PT, R26, R26, R27, R28 ;  /* 0x0c00001b1a1a7389 */ /* 0x00006200000e001c */
[----:B------:R-:W-:Y:S05]  /*6320*/  RET.REL.NODEC R24 `(_ZN4vllm25paged_attention_v1_kernelIttLi112ELi16ELi128ELNS_18Fp8KVCacheDataTypeE0ELb0EEEvPT_PKS2_PKT0_S8_ifPKiSA_iPKfiiiSC_SC_iiiii) ;  /* 0xffff9cd018007950 */ /* 0x000fea0003c3ffff */
.L_x_18374:
        /* <DEDUP_REMOVED lines=13> */
.L_x_23531:


//--------------------- .text._ZN4vllm25paged_attention_v1_kernelIttLi96ELi16ELi128ELNS_18Fp8KVCacheDataTypeE0ELb0EEEvPT_PKS2_PKT0_S8_ifPKiSA_iPKfiiiSC_SC_iiiii --------------------------
	.section	.text._ZN4vllm25paged_attention_v1_kernelIttLi96ELi16ELi128ELNS_18Fp8KVCacheDataTypeE0ELb0EEEvPT_PKS2_PKT0_S8_ifPKiSA_iPKfiiiSC_SC_iiiii,"ax",@progbits
	.sectioninfo	@"SHI_REGISTERS=94"
	.align	128
        .global         _ZN4vllm25paged_attention_v1_kernelIttLi96ELi16ELi128ELNS_18Fp8KVCacheDataTypeE0ELb0EEEvPT_PKS2_PKT0_S8_ifPKiSA_iPKfiiiSC_SC_iiiii
        .type           _ZN4vllm25paged_attention_v1_kernelIttLi96ELi16ELi128ELNS_18Fp8KVCacheDataTypeE0ELb0EEEvPT_PKS2_PKT0_S8_ifPKiSA_iPKfiiiSC_SC_iiiii,@function
        .size           _ZN4vllm25paged_attention_v1_kernelIttLi96ELi16ELi128ELNS_18Fp8KVCacheDataTypeE0ELb0EEEvPT_PKS2_PKT0_S8_ifPKiSA_iPKfiiiSC_SC_iiiii,(.L_x_23532 - _ZN4vllm25paged_attention_v1_kernelIttLi96ELi16ELi128ELNS_18Fp8KVCacheDataTypeE0ELb0EEEvPT_PKS2_PKT0_S8_ifPKiSA_iPKfiiiSC_SC_iiiii)
        .other          _ZN4vllm25paged_attention_v1_kernelIttLi96ELi16ELi128ELNS_18Fp8KVCacheDataTypeE0ELb0EEEvPT_PKS2_PKT0_S8_ifPKiSA_iPKfiiiSC_SC_iiiii,@"STO_CUDA_ENTRY STV_DEFAULT"
_ZN4vllm25paged_attention_v1_kernelIttLi96ELi16ELi128ELNS_18Fp8KVCacheDataTypeE0ELb0EEEvPT_PKS2_PKT0_S8_ifPKiSA_iPKfiiiSC_SC_iiiii:
.text._ZN4vllm25paged_attention_v1_kernelIttLi96ELi16ELi128ELNS_18Fp8KVCacheDataTypeE0ELb0EEEvPT_PKS2_PKT0_S8_ifPKiSA_iPKfiiiSC_SC_iiiii:
        /* <DEDUP_REMOVED lines=48> */
[----:B------:R-:W-:-:S03]  /*0300*/  IABS R6, R9 ;  /* 0x0000000900067213 */ /* 0x000fc60000000000 */
[----:B------:R-:W-:-:S04]  /*0310*/  IMAD.HI.U32 R5, R5, R7, R4 ;  /* 0x0000000705057227 */ /* 0x000fc800078e0004 */
[----:B------:R-:W-:Y:S02]  /*0320*/  IMAD.MOV R7, RZ, RZ, -R10 ;  /* 0x000000ffff077224 */ /* 0x000fe400078e0a0a */
[----:B------:R-:W-:Y:S02]  /*0330*/  IMAD.HI.U32 R4, R5, R6, RZ ;  /* 0x0000000605047227 */ /* 0x000fe400078e00ff */
[----:B------:R-:W1:Y:S02]  /*0340*/  S2R R5, SR_TID.X ;  /* 0x0000000000057919 */ /* 0x000e640000002100 */
[----:B------:R-:W-:-:S05]  /*0350*/  IMAD R0, R4, R7, R6 ;  /* 0x0000000704007224 */ /* 0x000fca00078e0206 */
        /* <DEDUP_REMOVED lines=8> */
[----:B------:R-:W-:-:S04]  /*03e0*/  SHF.R.S32.HI R0, RZ, 0x1f, R5 ;  /* 0x0000001fff007819 */ /* 0x000fc80000011405 */
[----:B------:R-:W-:Y:S02]  /*03f0*/  LEA.HI R0, R0, R5, RZ, 0x5 ;  /* 0x0000000500007211 */ /* 0x000fe400078f28ff */
[----:B------:R-:W-:Y:S02]  /*0400*/  @P0 IADD3 R4, R4, 0x1, RZ ;  /* 0x0000000104040810 */ /* 0x000fe40007ffe0ff */
[----:B------:R-:W-:Y:S02]  /*0410*/  ISETP.GT.AND P0, PT, R5, 0x17, PT ;  /* 0x000000170500780c */ /* 0x000fe40003f04270 */
[----:B0-----:R-:W-:Y:S01]  /*0420*/  SHF.R.S32.HI R85, RZ, 0x5, R0 ;  /* 0x00000005ff557819 */ /* 0x001fe20000011400 */
[----:B------:R-:W-:Y:S01]  /*0430*/  @!P2 IMAD.MOV R4, RZ, RZ, -R4 ;  /* 0x000000ffff04a224 */ /* 0x000fe200078e0a04 */
[----:B------:R-:W-:Y:S02]  /*0440*/  @!P1 LOP3.LUT R4, RZ, R8, RZ, 0x33, !PT ;  /* 0x00000008ff049212 */ /* 0x000fe400078e33ff */
[----:B------:R-:W-:-:S02]  /*0450*/  LOP3.LUT R8, R3, 0xfffffffe, RZ, 0xc0, !PT ;  /* 0xfffffffe03087812 */ /* 0x000fc400078ec0ff */
[----:B------:R-:W-:-:S03]  /*0460*/  SHF.R.S32.HI R3, RZ, 0x1, R3 ;  /* 0x00000001ff037819 */ /* 0x000fc60000011403 */
        /* <DEDUP_REMOVED lines=30> */
.L_x_18379:
        /* <DEDUP_REMOVED lines=11> */
.L_x_18378:
[----:B------:R-:W-:Y:S05]  /*0700*/  BSYNC B1 ;  /* 0x0000000000017941 */ /* 0x000fea0003800000 */
.L_x_18377:
        /* <DEDUP_REMOVED lines=10> */
.L_x_18380:
        /* <DEDUP_REMOVED lines=17> */
.L_x_18376:
[----:B------:R-:W-:Y:S05]  /*08c0*/  BSYNC B0 ;  /* 0x0000000000007941 */ /* 0x000fea0003800000 */
.L_x_18375:
        /* <DEDUP_REMOVED lines=8> */
[----:B------:R-:W-:Y:S01]  /*0950*/  IADD3 R14, R81, 0x2, RZ ;  /* 0x00000002510e7810 */ /* 0x000fe20007ffe0ff */
[----:B------:R-:W-:Y:S01]  /*0960*/  IMAD.MOV.U32 R80, RZ, RZ, -0x800001 ;  /* 0xff7fffffff507424 */ /* 0x000fe200078e00ff */
[----:B------:R-:W-:-:S02]  /*0970*/  LEA.HI R6, R6, R3, RZ, 0x4 ;  /* 0x0000000306067211 */ /* 0x000fc400078f20ff */
[----:B------:R-:W-:Y:S01]  /*0980*/  SHF.R.S32.HI R9, RZ, 0x1f, R85 ;  /* 0x0000001fff097819 */ /* 0x000fe20000011455 */
[----:B------:R-:W-:Y:S01]  /*0990*/  IMAD.SHL.U32 R79, R14, 0x4, RZ ;  /* 0x000000040e4f7824 */ /* 0x000fe200078e00ff */
[----:B------:R-:W-:Y:S02]  /*09a0*/  IADD3 R8, P0, R85, R2, RZ ;  /* 0x0000000255087210 */ /* 0x000fe40007f1e0ff */
[C---:B------:R-:W-:Y:S02]  /*09b0*/  IADD3 R15, R81.reuse, 0x4, RZ ;  /* 0x00000004510f7810 */ /* 0x040fe40007ffe0ff */
[----:B------:R-:W-:Y:S02]  /*09c0*/  IADD3 R16, R81, 0x6, RZ ;  /* 0x0000000651107810 */ /* 0x000fe40007ffe0ff */
[----:B------:R-:W-:Y:S01]  /*09d0*/  LOP3.LUT R6, R6, 0xfffffff0, RZ, 0xc0, !PT ;  /* 0xfffffff006067812 */ /* 0x000fe200078ec0ff */
[----:B------:R-:W-:Y:S01]  /*09e0*/  IMAD.SHL.U32 R77, R15, 0x4, RZ ;  /* 0x000000040f4d7824 */ /* 0x000fe200078e00ff */
[----:B------:R-:W-:Y:S01]  /*09f0*/  LEA.HI.X.SX32 R9, R2, R9, 0x1, P0 ;  /* 0x0000000902097211 */ /* 0x000fe200000f0eff */
[----:B------:R-:W-:Y:S01]  /*0a00*/  IMAD.SHL.U32 R75, R16, 0x4, RZ ;  /* 0x00000004104b7824 */ /* 0x000fe200078e00ff */
[----:B------:R-:W-:Y:S01]  /*0a10*/  SHF.R.S32.HI R7, RZ, 0x1f, R78 ;  /* 0x0000001fff077819 */ /* 0x000fe2000001144e */
[----:B------:R-:W-:Y:S01]  /*0a20*/  IMAD.IADD R22, R3, 0x1, -R6 ;  /* 0x0000000103167824 */ /* 0x000fe200078e0a06 */
[----:B------:R-:W-:-:S02]  /*0a30*/  LEA R2, P0, R8, c[0x0][0x188], 0x2 ;  /* 0x0000620008027a11 */ /* 0x000fc400078010ff */
[----:B------:R-:W-:Y:S01]  /*0a40*/  LEA.HI R7, R7, R78, RZ, 0x3 ;  /* 0x0000004e07077211 */ /* 0x000fe200078f18ff */
[----:B------:R-:W-:Y:S01]  /*0a50*/  IMAD.SHL.U32 R89, R22, 0x8, RZ ;  /* 0x0000000816597824 */ /* 0x000fe200078e00ff */
[----:B------:R-:W-:Y:S02]  /*0a60*/  LEA.HI.X R3, R8, c[0x0][0x18c], R9, 0x2, P0 ;  /* 0x0000630008037a11 */ /* 0x000fe400000f1409 */
        /* <DEDUP_REMOVED lines=8> */
[C---:B------:R-:W-:Y:S01]  /*0af0*/  IADD3 R19, R81.reuse, 0xc, RZ ;  /* 0x0000000c51137810 */ /* 0x040fe20007ffe0ff */
[----:B------:R-:W-:Y:S01]  /*0b00*/  IMAD.SHL.U32 R71, R18, 0x4, RZ ;  /* 0x0000000412477824 */ /* 0x000fe200078e00ff */
[----:B------:R-:W-:Y:S02]  /*0b10*/  IADD3 R17, R81, 0x8, RZ ;  /* 0x0000000851117810 */ /* 0x000fe40007ffe0ff */
[----:B------:R-:W-:Y:S01]  /*0b20*/  LEA.HI R10, R10, R75, RZ, 0x3 ;  /* 0x0000004b0a0a7211 */ /* 0x000fe200078f18ff */
[----:B------:R-:W-:Y:S01]  /*0b30*/  IMAD.SHL.U32 R7, R19, 0x4, RZ ;  /* 0x0000000413077824 */ /* 0x000fe200078e00ff */
[----:B------:R-:W-:Y:S01]  /*0b40*/  IADD3 R20, R81, 0xe, RZ ;  /* 0x0000000e51147810 */ /* 0x000fe20007ffe0ff */
[----:B------:R-:W-:Y:S01]  /*0b50*/  IMAD.SHL.U32 R73, R17, 0x4, RZ ;  /* 0x0000000411497824 */ /* 0x000fe200078e00ff */
[----:B------:R-:W-:-:S02]  /*0b60*/  LOP3.LUT R6, R6, 0xfffffff8, RZ, 0xc0, !PT ;  /* 0xfffffff806067812 */ /* 0x000fc400078ec0ff */
        /* <DEDUP_REMOVED lines=8> */
[----:B------:R-:W-:Y:S02]  /*0bf0*/  SHF.R.S32.HI R12, RZ, 0x1f, R73 ;  /* 0x0000001fff0c7819 */ /* 0x000fe40000011449 */
[----:B------:R-:W-:-:S02]  /*0c00*/  SHF.R.S32.HI R10, RZ, 0x1f, R9 ;  /* 0x0000001fff0a7819 */ /* 0x000fc40000011409 */
[----:B------:R-:W-:Y:S02]  /*0c10*/  LEA.HI R6, R6, R71, RZ, 0x3 ;  /* 0x0000004706067211 */ /* 0x000fe400078f18ff */
[----:B------:R-:W-:Y:S02]  /*0c20*/  LEA.HI R8, R8, R7, RZ, 0x3 ;  /* 0x0000000708087211 */ /* 0x000fe400078f18ff */
[----:B------:R-:W-:Y:S02]  /*0c30*/  LEA.HI R12, R12, R73, RZ, 0x3 ;  /* 0x000000490c0c7211 */ /* 0x000fe400078f18ff */
[----:B------:R-:W-:Y:S02]  /*0c40*/  IADD3 R21, R81, 0x10, RZ ;  /* 0x0000001051157810 */ /* 0x000fe40007ffe0ff */
[----:B------:R-:W-:Y:S02]  /*0c50*/  LEA.HI R10, R10, R9, RZ, 0x3 ;  /* 0x000000090a0a7211 */ /* 0x000fe400078f18ff */
[----:B------:R-:W-:Y:S01]  /*0c60*/  LOP3.LUT R6, R6, 0xfffffff8, RZ, 0xc0, !PT ;  /* 0xfffffff806067812 */ /* 0x000fe200078ec0ff */
[----:B------:R-:W-:Y:S01]  /*0c70*/  IMAD.SHL.U32 R11, R21, 0x4, RZ ;  /* 0x00000004150b7824 */ /* 0x000fe200078e00ff */
[----:B------:R-:W-:-:S02]  /*0c80*/  LOP3.LUT R8, R8, 0xfffffff8, RZ, 0xc0, !PT ;  /* 0xfffffff808087812 */ /* 0x000fc400078ec0ff */
        /* <DEDUP_REMOVED lines=39> */
[----:B------:R-:W-:Y:S02]  /*0f00*/  LEA.HI R23, R23, R23, RZ, 0x1 ;  /* 0x0000001717177211 */ /* 0x000fe400078f08ff */
[----:B------:R-:W-:Y:S02]  /*0f10*/  LEA.HI R24, R24, R24, RZ, 0x1 ;  /* 0x0000001818187211 */ /* 0x000fe400078f08ff */
        /* <DEDUP_REMOVED lines=13> */
[----:B------:R-:W-:Y:S01]  /*0ff0*/  IMAD.MOV.U32 R13, RZ, RZ, R85 ;  /* 0x000000ffff0d7224 */ /* 0x000fe200078e0055 */
[----:B------:R-:W-:Y:S01]  /*1000*/  LEA.HI.X.SX32 R89, R12, R29, 0x1, P0 ;  /* 0x0000001d0c597211 */ /* 0x000fe200000f0eff */
[----:B------:R-:W-:Y:S01]  /*1010*/  IMAD.MOV.U32 R12, RZ, RZ, c[0x0][0x1ac] ;  /* 0x00006b00ff0c7624 */ /* 0x000fe200078e00ff */
[----:B------:R-:W-:-:S02]  /*1020*/  LOP3.LUT R76, R14, 0xffffff80, RZ, 0xc0, !PT ;  /* 0xffffff800e4c7812 */ /* 0x000fc400078ec0ff */
[----:B------:R-:W-:Y:S02]  /*1030*/  LOP3.LUT R74, R15, 0xffffff80, RZ, 0xc0, !PT ;  /* 0xffffff800f4a7812 */ /* 0x000fe400078ec0ff */
[----:B------:R-:W-:Y:S02]  /*1040*/  LOP3.LUT R72, R16, 0xffffff80, RZ, 0xc0, !PT ;  /* 0xffffff8010487812 */ /* 0x000fe400078ec0ff */
[----:B------:R-:W-:Y:S01]  /*1050*/  LOP3.LUT R17, R21, 0xffffff80, RZ, 0xc0, !PT ;  /* 0xffffff8015117812 */ /* 0x000fe200078ec0ff */
[----:B------:R-:W-:Y:S01]  /*1060*/  IMAD R21, R85, 0x10, R22 ;  /* 0x0000001055157824 */ /* 0x000fe200078e0216 */
        /* <DEDUP_REMOVED lines=18> */
[----:B------:R-:W-:Y:S02]  /*1190*/  IADD3 R41, -R84, 0x1, R21 ;  /* 0x0000000154297810 */ /* 0x000fe40007ffe115 */
[----:B------:R-:W-:Y:S02]  /*11a0*/  LEA R58, R21, 0xe0, 0x2 ;  /* 0x000000e0153a7811 */ /* 0x000fe400078e10ff */
        /* <DEDUP_REMOVED lines=11> */
.L_x_18386:
        /* <DEDUP_REMOVED lines=33> */
[--C-:B0-----:R-:W-:Y:S02]  /*1470*/  HADD2.F32 R28, -RZ, R26.reuse.H0_H0 ;  /* 0x2000001aff1c7230 */ /* 0x101fe40000004100 */
[----:B------:R-:W-:Y:S02]  /*1480*/  HADD2.F32 R30, -RZ, R26.H1_H1 ;  /* 0x3000001aff1e7230 */ /* 0x000fe40000004100 */
[----:B--2---:R-:W-:-:S02]  /*1490*/  HADD2.F32 R29, -RZ, R46.H0_H0 ;  /* 0x2000002eff1d7230 */ /* 0x004fc40000004100 */
[----:B------:R-:W-:-:S03]  /*14a0*/  HADD2.F32 R31, -RZ, R46.H1_H1 ;  /* 0x3000002eff1f7230 */ /* 0x000fc60000004100 */
[----:B------:R-:W-:Y:S01]  /*14b0*/  FMUL.FTZ R42, R28, R29 ;  /* 0x0000001d1c2a7220 */ /* 0x000fe20000410000 */
[----:B------:R-:W-:Y:S01]  /*14c0*/  HADD2.F32 R28, -RZ, R24.H0_H0 ;  /* 0x20000018ff1c7230 */ /* 0x000fe20000004100 */
[----:B------:R-:W-:Y:S01]  /*14d0*/  FMUL.FTZ R46, R30, R31 ;  /* 0x0000001f1e2e7220 */ /* 0x000fe20000410000 */
[----:B---3--:R-:W-:Y:S02]  /*14e0*/  HADD2.F32 R29, -RZ, R48.H0_H0 ;  /* 0x20000030ff1d7230 */ /* 0x008fe40000004100 */
[----:B------:R-:W-:Y:S02]  /*14f0*/  HADD2.F32 R24, -RZ, R24.H1_H1 ;  /* 0x30000018ff187230 */ /* 0x000fe40000004100 */
[----:B------:R-:W-:Y:S01]  /*1500*/  HADD2.F32 R53, -RZ, R48.H1_H1 ;  /* 0x30000030ff357230 */ /* 0x000fe20000004100 */
[----:B------:R-:W-:Y:S01]  /*1510*/  FFMA.FTZ R26, R28, R29, R42 ;  /* 0x0000001d1c1a7223 */ /* 0x000fe2000001002a */
[----:B------:R-:W-:-:S03]  /*1520*/  IADD3 R28, P0, P1, R71, R90, R14 ;  /* 0x0000005a471c7210 */ /* 0x000fc6000791e00e */
[----:B------:R-:W-:Y:S01]  /*1530*/  FFMA.FTZ R24, R24, R53, R46 ;  /* 0x0000003518187223 */ /* 0x000fe2000001002e */
[----:B------:R-:W-:Y:S01]  /*1540*/  IADD3.X R29, R63, R87, R34, P0, P1 ;  /* 0x000000573f1d7210 */ /* 0x000fe200007e2422 */
[----:B------:R-:W-:Y:S01]  /*1550*/  HADD2.F32 R46, -RZ, R27.H0_H0 ;  /* 0x2000001bff2e7230 */ /* 0x000fe20000004100 */
[----:B------:R-:W-:Y:S01]  /*1560*/  LEA R42, P2, R28, c[0x0][0x170], 0x1 ;  /* 0x00005c001c2a7a11 */ /* 0x000fe200078408ff */
[----:B------:R-:W-:-:S03]  /*1570*/  HADD2.F32 R53, -RZ, R47.H0_H0 ;  /* 0x2000002fff357230 */ /* 0x000fc60000004100 */
[----:B------:R-:W-:Y:S02]  /*1580*/  LEA.HI.X R43, R28, c[0x0][0x174], R29, 0x1, P2 ;  /* 0x00005d001c2b7a11 */ /* 0x000fe400010f0c1d */
[----:B------:R-:W0:Y:S04]  /*1590*/  LDS.128 R28, [R86+0x10] ;  /* 0x00001000561c7984 */ /* 0x000e280000000c00 */
[----:B------:R-:W2:Y:S01]  /*15a0*/  LDG.E.64.CONSTANT R42, [R42.64] ;  /* 0x0000000a2a2a7981 */ /* 0x000ea2000c1e9b00 */
[----:B------:R-:W-:Y:S01]  /*15b0*/  HADD2.F32 R48, -RZ, R47.H1_H1 ;  /* 0x3000002fff307230 */ /* 0x000fe20000004100 */
[----:B------:R-:W-:Y:S01]  /*15c0*/  FMUL.FTZ R53, R46, R53 ;  /* 0x000000352e357220 */ /* 0x000fe20000410000 */
[----:B------:R-:W-:Y:S02]  /*15d0*/  HADD2.F32 R47, -RZ, R27.H1_H1 ;  /* 0x3000001bff2f7230 */ /* 0x000fe40000004100 */
[----:B------:R-:W-:-:S02]  /*15e0*/  HADD2.F32 R27, -RZ, R25.H0_H0 ;  /* 0x20000019ff1b7230 */ /* 0x000fc40000004100 */
[----:B------:R-:W-:Y:S01]  /*15f0*/  HADD2.F32 R46, -RZ, R49.H0_H0 ;  /* 0x20000031ff2e7230 */ /* 0x000fe20000004100 */
[----:B------:R-:W-:Y:S01]  /*1600*/  FMUL.FTZ R48, R47, R48 ;  /* 0x000000302f307220 */ /* 0x000fe20000410000 */
[----:B------:R-:W-:-:S03]  /*1610*/  HADD2.F32 R47, -RZ, R25.H1_H1 ;  /* 0x30000019ff2f7230 */ /* 0x000fc60000004100 */
[----:B------:R-:W-:Y:S01]  /*1620*/  FFMA.FTZ R27, R27, R46, R53 ;  /* 0x0000002e1b1b7223 */ /* 0x000fe20000010035 */
[----:B------:R-:W-:-:S05]  /*1630*/  HADD2.F32 R46, -RZ, R49.H1_H1 ;  /* 0x30000031ff2e7230 */ /* 0x000fca0000004100 */
[----:B------:R-:W-:Y:S01]  /*1640*/  FFMA.FTZ R47, R47, R46, R48 ;  /* 0x0000002e2f2f7223 */ /* 0x000fe20000010030 */
[--C-:B----4-:R-:W-:Y:S02]  /*1650*/  HADD2.F32 R46, -RZ, R50.reuse.H0_H0 ;  /* 0x20000032ff2e7230 */ /* 0x110fe40000004100 */
[----:B------:R-:W-:Y:S02]  /*1660*/  HADD2.F32 R50, -RZ, R50.H1_H1 ;  /* 0x30000032ff327230 */ /* 0x000fe40000004100 */
[----:B0-----:R-:W-:-:S05]  /*1670*/  HADD2.F32 R25, -RZ, R28.H0_H0 ;  /* 0x2000001cff197230 */ /* 0x001fca0000004100 */
[----:B------:R-:W-:Y:S01]  /*1680*/  FFMA.FTZ R26, R25, R46, R26 ;  /* 0x0000002e191a7223 */ /* 0x000fe2000001001a */
[----:B------:R-:W-:Y:S01]  /*1690*/  HADD2.F32 R25, -RZ, R28.H1_H1 ;  /* 0x3000001cff197230 */ /* 0x000fe20000004100 */
[----:B------:R-:W-:-:S04]  /*16a0*/  IADD3 R28, P0, P1, R6, R90, R15 ;  /* 0x0000005a061c7210 */ /* 0x000fc8000791e00f */
[----:B------:R-:W-:Y:S01]  /*16b0*/  FFMA.FTZ R24, R25, R50, R24 ;  /* 0x0000003219187223 */ /* 0x000fe20000010018 */
[----:B------:R-:W-:Y:S02]  /*16c0*/  LEA R56, P2, R28, c[0x0][0x170], 0x1 ;  /* 0x00005c001c387a11 */ /* 0x000fe400078408ff */
[----:B------:R-:W-:Y:S01]  /*16d0*/  IADD3.X R25, R64, R87, R35, P0, P1 ;  /* 0x0000005740197210 */ /* 0x000fe200007e2423 */
[----:B------:R-:W-:-:S03]  /*16e0*/  HADD2.F32 R46, -RZ, R29.H1_H1 ;  /* 0x3000001dff2e7230 */ /* 0x000fc60000004100 */
[----:B------:R-:W-:Y:S01]  /*16f0*/  LEA.HI.X R57, R28, c[0x0][0x174], R25, 0x1, P2 ;  /* 0x00005d001c397a11 */ /* 0x000fe200010f0c19 */
[--C-:B------:R-:W-:Y:S02]  /*1700*/  HADD2.F32 R25, -RZ, R51.reuse.H0_H0 ;  /* 0x20000033ff197230 */ /* 0x100fe40000004100 */
[----:B------:R-:W-:Y:S02]  /*1710*/  HADD2.F32 R51, -RZ, R51.H1_H1 ;  /* 0x30000033ff337230 */ /* 0x000fe40000004100 */
[----:B------:R-:W-:Y:S01]  /*1720*/  HADD2.F32 R28, -RZ, R29.H0_H0 ;  /* 0x2000001dff1c7230 */ /* 0x000fe20000004100 */
[----:B------:R-:W3:Y:S02]  /*1730*/  LDG.E.64.CONSTANT R56, [R56.64] ;  /* 0x0000000a38387981 */ /* 0x000ee4000c1e9b00 */
[----:B------:R-:W-:Y:S01]  /*1740*/  FFMA.FTZ R47, R46, R51, R47 ;  /* 0x000000332e2f7223 */ /* 0x000fe2000001002f */
[----:B------:R-:W-:Y:S01]  /*1750*/  HADD2.F32 R46, -RZ, R44.H0_H0 ;  /* 0x2000002cff2e7230 */ /* 0x000fe20000004100 */
[----:B------:R-:W-:Y:S01]  /*1760*/  FFMA.FTZ R29, R28, R25, R27 ;  /* 0x000000191c1d7223 */ /* 0x000fe2000001001b */
[----:B------:R-:W-:Y:S01]  /*1770*/  HADD2.F32 R25, -RZ, R30.H0_H0 ;  /* 0x2000001eff197230 */ /* 0x000fe20000004100 */
[----:B------:R-:W-:Y:S01]  /*1780*/  IADD3 R27, P0, P1, R7, R90, R16 ;  /* 0x0000005a071b7210 */ /* 0x000fe2000791e010 */
[----:B------:R-:W-:-:S03]  /*1790*/  HADD2.F32 R28, -RZ, R44.H1_H1 ;  /* 0x3000002cff1c7230 */ /* 0x000fc60000004100 */
[----:B------:R-:W-:Y:S01]  /*17a0*/  FFMA.FTZ R46, R25, R46, R26 ;  /* 0x0000002e192e7223 */ /* 0x000fe2000001001a */
[----:B------:R-:W-:Y:S01]  /*17b0*/  HADD2.F32 R25, -RZ, R30.H1_H1 ;  /* 0x3000001eff197230 */ /* 0x000fe20000004100 */
[----:B------:R-:W-:Y:S02]  /*17c0*/  IADD3.X R26, R65, R87, R36, P0, P1 ;  /* 0x00000057411a7210 */ /* 0x000fe400007e2424 */
[----:B------:R-:W-:Y:S02]  /*17d0*/  LEA R52, P2, R27, c[0x0][0x170], 0x1 ;  /* 0x00005c001b347a11 */ /* 0x000fe400078408ff */
[----:B------:R-:W-:Y:S02]  /*17e0*/  FFMA.FTZ R28, R25, R28, R24 ;  /* 0x0000001c191c7223 */ /* 0x000fe40000010018 */
[----:B------:R-:W-:Y:S02]  /*17f0*/  LEA.HI.X R53, R27, c[0x0][0x174], R26, 0x1, P2 ;  /* 0x00005d001b357a11 */ /* 0x000fe400010f0c1a */
[----:B------:R-:W0:Y:S01]  /*1800*/  LDS.128 R24, [R86+0x20] ;  /* 0x0000200056187984 */ /* 0x000e220000000c00 */
[----:B------:R-:W-:-:S03]  /*1810*/  HADD2.F32 R30, -RZ, R31.H0_H0 ;  /* 0x2000001fff1e7230 */ /* 0x000fc60000004100 */
[----:B------:R-:W4:Y:S01]  /*1820*/  LDG.E.64.CONSTANT R52, [R52.64] ;  /* 0x0000000a34347981 */ /* 0x000f22000c1e9b00 */
[----:B------:R-:W-:-:S05]  /*1830*/  HADD2.F32 R44, -RZ, R45.H0_H0 ;  /* 0x2000002dff2c7230 */ /* 0x000fca0000004100 */
[----:B------:R-:W-:Y:S01]  /*1840*/  FFMA.FTZ R29, R30, R44, R29 ;  /* 0x0000002c1e1d7223 */ /* 0x000fe2000001001d */
[----:B------:R-:W-:-:S04]  /*1850*/  IADD3 R30, P0, P1, R8, R90, R17 ;  /* 0x0000005a081e7210 */ /* 0x000fc8000791e011 */
[----:B------:R-:W-:Y:S02]  /*1860*/  LEA R48, P2, R30, c[0x0][0x170], 0x1 ;  /* 0x00005c001e307a11 */ /* 0x000fe400078408ff */
[----:B------:R-:W-:-:S04]  /*1870*/  IADD3.X R49, R66, R87, R37, P0, P1 ;  /* 0x0000005742317210 */ /* 0x000fc800007e2425 */
[----:B------:R-:W-:Y:S01]  /*1880*/  LEA.HI.X R49, R30, c[0x0][0x174], R49, 0x1, P2 ;  /* 0x00005d001e317a11 */ /* 0x000fe200010f0c31 */
[----:B------:R-:W-:Y:S02]  /*1890*/  HADD2.F32 R30, -RZ, R31.H1_H1 ;  /* 0x3000001fff1e7230 */ /* 0x000fe40000004100 */
[----:B------:R-:W-:Y:S02]  /*18a0*/  HADD2.F32 R31, -RZ, R45.H1_H1 ;  /* 0x3000002dff1f7230 */ /* 0x000fe40000004100 */
[----:B------:R1:W4:Y:S03]  /*18b0*/  LDG.E.64.CONSTANT R44, [R48.64] ;  /* 0x0000000a302c7981 */ /* 0x000326000c1e9b00 */
[----:B------:R-:W-:Y:S01]  /*18c0*/  FFMA.FTZ R31, R30, R31, R47 ;  /* 0x0000001f1e1f7223 */ /* 0x000fe2000001002f */
[----:B------:R-:W-:Y:S02]  /*18d0*/  HADD2.F32 R30, -RZ, R54.H0_H0 ;  /* 0x20000036ff1e7230 */ /* 0x000fe40000004100 */
[----:B0-----:R-:W-:-:S05]  /*18e0*/  HADD2.F32 R47, -RZ, R24.H0_H0 ;  /* 0x20000018ff2f7230 */ /* 0x001fca0000004100 */
[----:B------:R-:W-:Y:S01]  /*18f0*/  FFMA.FTZ R30, R47, R30, R46 ;  /* 0x0000001e2f1e7223 */ /* 0x000fe2000001002e */
[----:B------:R-:W-:-:S04]  /*1900*/  IADD3 R47, P0, P1, R9, R90, R18 ;  /* 0x0000005a092f7210 */ /* 0x000fc8000791e012 */
[----:B------:R-:W-:Y:S02]  /*1910*/  LEA R46, P2, R47, c[0x0][0x170], 0x1 ;  /* 0x00005c002f2e7a11 */ /* 0x000fe400078408ff */
[----:B------:R-:W-:-:S04]  /*1920*/  IADD3.X R50, R67, R87, R38, P0, P1 ;  /* 0x0000005743327210 */ /* 0x000fc800007e2426 */
[----:B------:R-:W-:Y:S02]  /*1930*/  LEA.HI.X R47, R47, c[0x0][0x174], R50, 0x1, P2 ;  /* 0x00005d002f2f7a11 */ /* 0x000fe400010f0c32 */
[----:B------:R-:W-:-:S04]  /*1940*/  IADD3 R50, P0, P1, R10, R90, R19 ;  /* 0x0000005a0a327210 */ /* 0x000fc8000791e013 */
[----:B-1----:R-:W-:Y:S01]  /*1950*/  LEA R48, P2, R50, c[0x0][0x170], 0x1 ;  /* 0x00005c0032307a11 */ /* 0x002fe200078408ff */
[----:B------:R-:W4:Y:S01]  /*1960*/  LDG.E.64.CONSTANT R46, [R46.64] ;  /* 0x0000000a2e2e7981 */ /* 0x000f22000c1e9b00 */
[-C--:B------:R-:W-:Y:S02]  /*1970*/  IADD3.X R49, R68, R87.reuse, R39, P0, P1 ;  /* 0x0000005744317210 */ /* 0x080fe400007e2427 */
[----:B------:R-:W-:Y:S02]  /*1980*/  IADD3 R90, P3, P4, R11, R90, R20 ;  /* 0x0000005a0b5a7210 */ /* 0x000fe40007c7e014 */
[----:B------:R-:W-:Y:S02]  /*1990*/  LEA.HI.X R49, R50, c[0x0][0x174], R49, 0x1, P2 ;  /* 0x00005d0032317a11 */ /* 0x000fe400010f0c31 */
[----:B------:R-:W-:Y:S02]  /*19a0*/  IADD3.X R87, R69, R87, R40, P3, P4 ;  /* 0x0000005745577210 */ /* 0x000fe40001fe8428 */
[----:B------:R-:W-:-:S02]  /*19b0*/  LEA R50, P0, R90, c[0x0][0x170], 0x1 ;  /* 0x00005c005a327a11 */ /* 0x000fc400078008ff */
[----:B------:R-:W4:Y:S02]  /*19c0*/  LDG.E.64.CONSTANT R48, [R48.64] ;  /* 0x0000000a30307981 */ /* 0x000f24000c1e9b00 */
[----:B------:R-:W-:-:S06]  /*19d0*/  LEA.HI.X R51, R90, c[0x0][0x174], R87, 0x1, P0 ;  /* 0x00005d005a337a11 */ /* 0x000fcc00000f0c57 */
[----:B------:R-:W4:Y:S01]  /*19e0*/  LDG.E.64.CONSTANT R50, [R50.64] ;  /* 0x0000000a32327981 */ /* 0x000f22000c1e9b00 */
[----:B------:R-:W-:Y:S02]  /*19f0*/  HADD2.F32 R87, -RZ, R24.H1_H1 ;  /* 0x30000018ff577230 */ /* 0x000fe40000004100 */
        /* <DEDUP_REMOVED lines=8> */
[--C-:B------:R-:W-:Y:S02]  /*1a80*/  HADD2.F32 R55, -RZ, R26.reuse.H0_H0 ;  /* 0x2000001aff377230 */ /* 0x100fe40000004100 */
[----:B------:R-:W-:Y:S02]  /*1a90*/  HADD2.F32 R87, -RZ, R26.H1_H1 ;  /* 0x3000001aff577230 */ /* 0x000fe40000004100 */
[----:B--2---:R-:W-:-:S05]  /*1aa0*/  HADD2.F32 R28, -RZ, R42.H0_H0 ;  /* 0x2000002aff1c7230 */ /* 0x004fca0000004100 */
[----:B------:R-:W-:Y:S02]  /*1ab0*/  FFMA.FTZ R55, R55, R28, R30 ;  /* 0x0000001c37377223 */ /* 0x000fe4000001001e */
[----:B------:R-:W0:Y:S01]  /*1ac0*/  LDS.128 R28, [R86+0x30] ;  /* 0x00003000561c7984 */ /* 0x000e220000000c00 */
[----:B------:R-:W-:Y:S02]  /*1ad0*/  HADD2.F32 R42, -RZ, R42.H1_H1 ;  /* 0x3000002aff2a7230 */ /* 0x000fe40000004100 */
[--C-:B------:R-:W-:Y:S02]  /*1ae0*/  HADD2.F32 R26, -RZ, R43.reuse.H0_H0 ;  /* 0x2000002bff1a7230 */ /* 0x100fe40000004100 */
[----:B------:R-:W-:Y:S01]  /*1af0*/  HADD2.F32 R43, -RZ, R43.H1_H1 ;  /* 0x3000002bff2b7230 */ /* 0x000fe20000004100 */
[----:B------:R-:W-:Y:S01]  /*1b00*/  FFMA.FTZ R24, R87, R42, R24 ;  /* 0x0000002a57187223 */ /* 0x000fe20000010018 */
[--C-:B------:R-:W-:Y:S02]  /*1b10*/  HADD2.F32 R87, -RZ, R27.reuse.H0_H0 ;  /* 0x2000001bff577230 */ /* 0x100fe40000004100 */
[----:B------:R-:W-:-:S03]  /*1b20*/  HADD2.F32 R42, -RZ, R27.H1_H1 ;  /* 0x3000001bff2a7230 */ /* 0x000fc60000004100 */
[----:B------:R-:W-:Y:S02]  /*1b30*/  FFMA.FTZ R54, R87, R26, R54 ;  /* 0x0000001a57367223 */ /* 0x000fe40000010036 */
[----:B------:R-:W-:Y:S01]  /*1b40*/  FFMA.FTZ R42, R42, R43, R25 ;  /* 0x0000002b2a2a7223 */ /* 0x000fe20000010019 */
[----:B0-----:R-:W-:Y:S02]  /*1b50*/  HADD2.F32 R26, -RZ, R28.H0_H0 ;  /* 0x2000001cff1a7230 */ /* 0x001fe40000004100 */
[----:B---3--:R-:W-:-:S05]  /*1b60*/  HADD2.F32 R25, -RZ, R56.H0_H0 ;  /* 0x20000038ff197230 */ /* 0x008fca0000004100 */
[----:B------:R-:W-:Y:S01]  /*1b70*/  FFMA.FTZ R55, R26, R25, R55 ;  /* 0x000000191a377223 */ /* 0x000fe20000010037 */
[----:B------:R-:W-:Y:S02]  /*1b80*/  HADD2.F32 R25, -RZ, R28.H1_H1 ;  /* 0x3000001cff197230 */ /* 0x000fe40000004100 */
[----:B------:R-:W-:-:S05]  /*1b90*/  HADD2.F32 R28, -RZ, R56.H1_H1 ;  /* 0x30000038ff1c7230 */ /* 0x000fca0000004100 */
[----:B------:R-:W-:Y:S01]  /*1ba0*/  FFMA.FTZ R28, R25, R28, R24 ;  /* 0x0000001c191c7223 */ /* 0x000fe20000010018 */
[----:B------:R-:W-:Y:S02]  /*1bb0*/  HADD2.F32 R25, -RZ, R29.H0_H0 ;  /* 0x2000001dff197230 */ /* 0x000fe40000004100 */
[--C-:B------:R-:W-:Y:S02]  /*1bc0*/  HADD2.F32 R24, -RZ, R57.reuse.H0_H0 ;  /* 0x20000039ff187230 */ /* 0x100fe40000004100 */
[----:B------:R-:W-:-:S03]  /*1bd0*/  HADD2.F32 R57, -RZ, R57.H1_H1 ;  /* 0x30000039ff397230 */ /* 0x000fc60000004100 */
[----:B------:R-:W-:Y:S01]  /*1be0*/  FFMA.FTZ R54, R25, R24, R54 ;  /* 0x0000001819367223 */ /* 0x000fe20000010036 */
[----:B------:R-:W-:Y:S01]  /*1bf0*/  HADD2.F32 R29, -RZ, R29.H1_H1 ;  /* 0x3000001dff1d7230 */ /* 0x000fe20000004100 */
[----:B------:R-:W0:Y:S01]  /*1c00*/  LDS.128 R24, [R86+0x40] ;  /* 0x0000400056187984 */ /* 0x000e220000000c00 */
[----:B------:R-:W-:-:S03]  /*1c10*/  HADD2.F32 R56, -RZ, R30.H0_H0 ;  /* 0x2000001eff387230 */ /* 0x000fc60000004100 */
[----:B------:R-:W-:Y:S01]  /*1c20*/  FFMA.FTZ R42, R29, R57, R42 ;  /* 0x000000391d2a7223 */ /* 0x000fe2000001002a */
[----:B----4-:R-:W-:Y:S02]  /*1c30*/  HADD2.F32 R29, -RZ, R52.H0_H0 ;  /* 0x20000034ff1d7230 */ /* 0x010fe40000004100 */
[----:B------:R-:W-:Y:S02]  /*1c40*/  HADD2.F32 R43, -RZ, R30.H1_H1 ;  /* 0x3000001eff2b7230 */ /* 0x000fe40000004100 */
[----:B------:R-:W-:Y:S01]  /*1c50*/  HADD2.F32 R52, -RZ, R52.H1_H1 ;  /* 0x30000034ff347230 */ /* 0x000fe20000004100 */
[----:B------:R-:W-:Y:S01]  /*1c60*/  FFMA.FTZ R55, R56, R29, R55 ;  /* 0x0000001d38377223 */ /* 0x000fe20000010037 */
[----:B------:R-:W-:-:S03]  /*1c70*/  HADD2.F32 R29, -RZ, R31.H0_H0 ;  /* 0x2000001fff1d7230 */ /* 0x000fc60000004100 */
[----:B------:R-:W-:Y:S01]  /*1c80*/  FFMA.FTZ R43, R43, R52, R28 ;  /* 0x000000342b2b7223 */ /* 0x000fe2000001001c */
[----:B------:R-:W-:Y:S02]  /*1c90*/  HADD2.F32 R28, -RZ, R53.H0_H0 ;  /* 0x20000035ff1c7230 */ /* 0x000fe40000004100 */
[----:B------:R-:W-:-:S03]  /*1ca0*/  HADD2.F32 R57, -RZ, R31.H1_H1 ;  /* 0x3000001fff397230 */ /* 0x000fc60000004100 */
[----:B------:R-:W-:Y:S02]  /*1cb0*/  FFMA.FTZ R54, R29, R28, R54 ;  /* 0x0000001c1d367223 */ /* 0x000fe40000010036 */
[----:B------:R-:W1:Y:S01]  /*1cc0*/  LDS.128 R28, [R86+0x50] ;  /* 0x00005000561c7984 */ /* 0x000e620000000c00 */
[----:B------:R-:W-:-:S05]  /*1cd0*/  HADD2.F32 R53, -RZ, R53.H1_H1 ;  /* 0x30000035ff357230 */ /* 0x000fca0000004100 */
[----:B------:R-:W-:Y:S01]  /*1ce0*/  FFMA.FTZ R42, R57, R53, R42 ;  /* 0x00000035392a7223 */ /* 0x000fe2000001002a */
[--C-:B------:R-:W-:Y:S02]  /*1cf0*/  HADD2.F32 R53, -RZ, R44.reuse.H0_H0 ;  /* 0x2000002cff357230 */ /* 0x100fe40000004100 */
[----:B------:R-:W-:Y:S02]  /*1d00*/  HADD2.F32 R44, -RZ, R44.H1_H1 ;  /* 0x3000002cff2c7230 */ /* 0x000fe40000004100 */
[--C-:B0-----:R-:W-:Y:S02]  /*1d10*/  HADD2.F32 R52, -RZ, R24.reuse.H0_H0 ;  /* 0x20000018ff347230 */ /* 0x101fe40000004100 */
[----:B------:R-:W-:-:S03]  /*1d20*/  HADD2.F32 R24, -RZ, R24.H1_H1 ;  /* 0x30000018ff187230 */ /* 0x000fc60000004100 */
[----:B------:R-:W-:Y:S01]  /*1d30*/  FFMA.FTZ R55, R52, R53, R55 ;  /* 0x0000003534377223 */ /* 0x000fe20000010037 */
[----:B------:R-:W-:Y:S02]  /*1d40*/  HADD2.F32 R53, -RZ, R25.H0_H0 ;  /* 0x20000019ff357230 */ /* 0x000fe40000004100 */
[----:B------:R-:W-:Y:S01]  /*1d50*/  HADD2.F32 R52, -RZ, R45.H0_H0 ;  /* 0x2000002dff347230 */ /* 0x000fe20000004100 */
[----:B------:R-:W-:Y:S01]  /*1d60*/  FFMA.FTZ R43, R24, R44, R43 ;  /* 0x0000002c182b7223 */ /* 0x000fe2000001002b */
[----:B------:R-:W-:-:S03]  /*1d70*/  HADD2.F32 R44, -RZ, R27.H1_H1 ;  /* 0x3000001bff2c7230 */ /* 0x000fc60000004100 */
[----:B------:R-:W-:Y:S01]  /*1d80*/  FFMA.FTZ R54, R53, R52, R54 ;  /* 0x0000003435367223 */ /* 0x000fe20000010036 */
[----:B------:R-:W-:Y:S02]  /*1d90*/  HADD2.F32 R53, -RZ, R27.H0_H0 ;  /* 0x2000001bff357230 */ /* 0x000fe40000004100 */
[----:B------:R-:W-:Y:S02]  /*1da0*/  HADD2.F32 R24, -RZ, R26.H0_H0 ;  /* 0x2000001aff187230 */ /* 0x000fe40000004100 */
[----:B------:R-:W-:Y:S02]  /*1db0*/  HADD2.F32 R45, -RZ, R45.H1_H1 ;  /* 0x3000002dff2d7230 */ /* 0x000fe40000004100 */
[----:B------:R-:W-:Y:S02]  /*1dc0*/  HADD2.F32 R27, -RZ, R46.H0_H0 ;  /* 0x2000002eff1b7230 */ /* 0x000fe40000004100 */
[----:B------:R-:W-:Y:S02]  /*1dd0*/  HADD2.F32 R25, -RZ, R25.H1_H1 ;  /* 0x30000019ff197230 */ /* 0x000fe40000004100 */
[----:B------:R-:W-:-:S02]  /*1de0*/  HADD2.F32 R26, -RZ, R26.H1_H1 ;  /* 0x3000001aff1a7230 */ /* 0x000fc40000004100 */
[----:B------:R-:W-:Y:S01]  /*1df0*/  HADD2.F32 R46, -RZ, R46.H1_H1 ;  /* 0x3000002eff2e7230 */ /* 0x000fe20000004100 */
[----:B------:R-:W-:Y:S01]  /*1e00*/  FFMA.FTZ R25, R25, R45, R42 ;  /* 0x0000002d19197223 */ /* 0x000fe2000001002a */
[--C-:B------:R-:W-:Y:S01]  /*1e10*/  HADD2.F32 R42, -RZ, R47.reuse.H0_H0 ;  /* 0x2000002fff2a7230 */ /* 0x100fe20000004100 */
[----:B------:R-:W-:Y:S02]  /*1e20*/  FFMA.FTZ R55, R24, R27, R55 ;  /* 0x0000001b18377223 */ /* 0x000fe40000010037 */
[----:B------:R-:W-:Y:S01]  /*1e30*/  FFMA.FTZ R43, R26, R46, R43 ;  /* 0x0000002e1a2b7223 */ /* 0x000fe2000001002b */
[----:B-1----:R-:W-:Y:S02]  /*1e40*/  HADD2.F32 R26, -RZ, R28.H0_H0 ;  /* 0x2000001cff1a7230 */ /* 0x002fe40000004100 */
[----:B------:R-:W-:Y:S02]  /*1e50*/  HADD2.F32 R27, -RZ, R48.H0_H0 ;  /* 0x20000030ff1b7230 */ /* 0x000fe40000004100 */
[----:B------:R-:W-:Y:S01]  /*1e60*/  HADD2.F32 R47, -RZ, R47.H1_H1 ;  /* 0x3000002fff2f7230 */ /* 0x000fe20000004100 */
        /* <DEDUP_REMOVED lines=8> */
[--C-:B------:R-:W-:Y:S02]  /*1ef0*/  HADD2.F32 R29, -RZ, R30.reuse.H0_H0 ;  /* 0x2000001eff1d7230 */ /* 0x100fe40000004100 */
[----:B------:R-:W-:Y:S02]  /*1f00*/  HADD2.F32 R47, -RZ, R30.H1_H1 ;  /* 0x3000001eff2f7230 */ /* 0x000fe40000004100 */
[----:B------:R-:W-:Y:S02]  /*1f10*/  HADD2.F32 R49, -RZ, R49.H1_H1 ;  /* 0x30000031ff317230 */ /* 0x000fe40000004100 */
[--C-:B------:R-:W-:Y:S01]  /*1f20*/  HADD2.F32 R30, -RZ, R50.reuse.H0_H0 ;  /* 0x20000032ff1e7230 */ /* 0x100fe20000004100 */
[----:B------:R-:W-:Y:S01]  /*1f30*/  FFMA.FTZ R28, R28, R48, R43 ;  /* 0x000000301c1c7223 */ /* 0x000fe2000001002b */
        /* <DEDUP_REMOVED lines=11> */
[----:B------:R-:W-:-:S03]  /*1ff0*/  IADD3 R13, R13, 0x4, RZ ;  /* 0x000000040d0d7810 */ /* 0x000fc60007ffe0ff */
[----:B------:R-:W-:Y:S02]  /*2000*/  FFMA.FTZ R31, R31, R51, R42 ;  /* 0x000000331f1f7223 */ /* 0x000fe4000001002a */
[----:B------:R-:W-:Y:S01]  /*2010*/  FADD.FTZ R24, R24, R47 ;  /* 0x0000002f18187221 */ /* 0x000fe20000010000 */
[----:B------:R-:W-:-:S03]  /*2020*/  ISETP.GE.AND P2, PT, R13, R0, PT ;  /* 0x000000000d00720c */ /* 0x000fc60003f46270 */
[----:B------:R-:W-:Y:S01]  /*2030*/  FADD.FTZ R31, R31, R24 ;  /* 0x000000181f1f7221 */ /* 0x000fe20000010000 */
[----:B------:R-:W-:Y:S07]  /*2040*/  BRA.DIV ~URZ, `(.L_x_18383) ;  /* 0x000038a27f007947 */ /* 0x000fee000b800000 */
[----:B------:R0:W1:Y:S02]  /*2050*/  SHFL.BFLY PT, R24, R31, 0x1, 0x1f ;  /* 0x0c201f001f187f89 */ /* 0x00006400000e0000 */
.L_x_18429:
        /* <DEDUP_REMOVED lines=13> */
.L_x_18385:
[----:B------:R-:W-:Y:S05]  /*2130*/  BSYNC B1 ;  /* 0x0000000000017941 */ /* 0x000fea0003800000 */
.L_x_18384:
[----:B------:R-:W-:Y:S02]  /*2140*/  IADD3 R2, P0, R2, 0x10, RZ ;  /* 0x0000001002027810 */ /* 0x000fe40007f1e0ff */
[----:B------:R-:W-:Y:S02]  /*2150*/  IADD3 R41, R41, 0x40, RZ ;  /* 0x0000004029297810 */ /* 0x000fe40007ffe0ff */
[----:B-1----:R-:W-:Y:S01]  /*2160*/  IADD3 R58, R58, 0x100, RZ ;  /* 0x000001003a3a7810 */ /* 0x002fe20007ffe0ff */
[----:B------:R-:W-:Y:S01]  /*2170*/  IMAD.X R3, RZ, RZ, R3, P0 ;  /* 0x000000ffff037224 */ /* 0x000fe200000e0603 */
[----:B------:R-:W-:Y:S01]  /*2180*/  IADD3 R21, R21, 0x40, RZ ;  /* 0x0000004015157810 */ /* 0x000fe20007ffe0ff */
[----:B0-----:R-:W-:Y:S05]  /*2190*/  @!P2 BRA `(.L_x_18386) ;  /* 0xfffff0c00000a947 */ /* 0x001fea000383ffff */
.L_x_18382:
[----:B------:R-:W-:Y:S05]  /*21a0*/  BSYNC B0 ;  /* 0x0000000000007941 */ /* 0x000fea0003800000 */
.L_x_18381:
[----:B------:R-:W-:Y:S05]  /*21b0*/  BRA.DIV ~URZ, `(.L_x_18387) ;  /* 0x000037b27f007947 */ /* 0x000fea000b800000 */
[----:B------:R0:W1:Y:S02]  /*21c0*/  SHFL.BFLY PT, R3, R80, 0x10, 0x1f ;  /* 0x0e001f0050037f89 */ /* 0x00006400000e0000 */
.L_x_18430:
[----:B-1----:R-:W-:Y:S01]  /*21d0*/  FMNMX.FTZ R7, R3, R80, !PT ;  /* 0x0000005003077209 */ /* 0x002fe20007810000 */
[----:B------:R-:W-:Y:S05]  /*21e0*/  BRA.DIV ~URZ, `(.L_x_18388) ;  /* 0x000038027f007947 */ /* 0x000fea000b800000 */
[----:B------:R-:W1:Y:S02]  /*21f0*/  SHFL.BFLY PT, R2, R7, 0x8, 0x1f ;  /* 0x0d001f0007027f89 */ /* 0x000e6400000e0000 */
[----:B-1----:R-:W-:-:S05]  /*2200*/  FMNMX.FTZ R2, R7, R2, !PT ;  /* 0x0000000207027209 */ /* 0x002fca0007810000 */
[----:B------:R-:W1:Y:S02]  /*2210*/  SHFL.BFLY PT, R3, R2, 0x4, 0x1f ;  /* 0x0c801f0002037f89 */ /* 0x000e6400000e0000 */
[----:B-1----:R-:W-:-:S05]  /*2220*/  FMNMX.FTZ R3, R2, R3, !PT ;  /* 0x0000000302037209 */ /* 0x002fca0007810000 */
[----:B------:R1:W2:Y:S02]  /*2230*/  SHFL.BFLY PT, R6, R3, 0x2, 0x1f ;  /* 0x0c401f0003067f89 */ /* 0x0002a400000e0000 */
.L_x_18431:
        /* <DEDUP_REMOVED lines=34> */
.L_x_18393:
        /* <DEDUP_REMOVED lines=11> */
.L_x_18392:
[----:B------:R-:W-:Y:S05]  /*2510*/  BSYNC B1 ;  /* 0x0000000000017941 */ /* 0x000fea0003800000 */
.L_x_18391:
        /* <DEDUP_REMOVED lines=10> */
.L_x_18396:
        /* <DEDUP_REMOVED lines=100> */
.L_x_18395:
[----:B------:R-:W-:Y:S05]  /*2c00*/  BSYNC B1 ;  /* 0x0000000000017941 */ /* 0x000fea0003800000 */
.L_x_18394:
        /* <DEDUP_REMOVED lines=55> */
.L_x_18398:
[----:B------:R-:W-:Y:S05]  /*2f80*/  BSYNC B1 ;  /* 0x0000000000017941 */ /* 0x000fea0003800000 */
.L_x_18397:
        /* <DEDUP_REMOVED lines=26> */
.L_x_18390:
[----:B------:R-:W-:Y:S05]  /*3130*/  BSYNC B0 ;  /* 0x0000000000007941 */ /* 0x000fea0003800000 */
.L_x_18389:
        /* <DEDUP_REMOVED lines=37> */
.L_x_18403:
        /* <DEDUP_REMOVED lines=8> */
.L_x_18402:
[----:B-12---:R-:W-:Y:S05]  /*3410*/  BSYNC B1 ;  /* 0x0000000000017941 */ /* 0x006fea0003800000 */
.L_x_18401:
        /* <DEDUP_REMOVED lines=10> */
.L_x_18406:
        /* <DEDUP_REMOVED lines=52> */
.L_x_18405:
[----:B------:R-:W-:Y:S05]  /*3800*/  BSYNC B1 ;  /* 0x0000000000017941 */ /* 0x000fea0003800000 */
.L_x_18404:
        /* <DEDUP_REMOVED lines=31> */
.L_x_18408:
[----:B------:R-:W-:Y:S05]  /*3a00*/  BSYNC B1 ;  /* 0x0000000000017941 */ /* 0x000fea0003800000 */
.L_x_18407:
        /* <DEDUP_REMOVED lines=14> */
.L_x_18400:
[----:B------:R-:W-:Y:S05]  /*3af0*/  BSYNC B0 ;  /* 0x0000000000007941 */ /* 0x000fea0003800000 */
.L_x_18399:
        /* <DEDUP_REMOVED lines=10> */
.L_x_18410:
[----:B-1----:R-:W1:Y:S01]  /*3ba0*/  S2R R2, SR_CTAID.Y ;  /* 0x0000000000027919 */ /* 0x002e620000002600 */
[----:B------:R-:W-:Y:S01]  /*3bb0*/  SHF.R.S32.HI R3, RZ, 0x1f, R85 ;  /* 0x0000001fff037819 */ /* 0x000fe20000011455 */
[----:B------:R-:W-:Y:S01]  /*3bc0*/  IMAD.MOV.U32 R46, RZ, RZ, c[0x0][0x1ac] ;  /* 0x00006b00ff2e7624 */ /* 0x000fe200078e00ff */
[----:B------:R-:W-:Y:S01]  /*3bd0*/  IADD3 R56, -R85, -0x1, R0 ;  /* 0xffffffff55387810 */ /* 0x000fe20007ffe100 */
[----:B------:R-:W-:Y:S01]  /*3be0*/  IMAD.MOV.U32 R7, RZ, RZ, RZ ;  /* 0x000000ffff077224 */ /* 0x000fe200078e00ff */
        /* <DEDUP_REMOVED lines=26> */
[----:B------:R-:W-:Y:S02]  /*3d90*/  IADD3 R53, R47, 0x500, RZ ;  /* 0x000005002f357810 */ /* 0x000fe40007ffe0ff */
.L_x_18424:
        /* <DEDUP_REMOVED lines=16> */
[----:B------:R-:W-:Y:S02]  /*3ea0*/  IADD3 R10, P3, R53, R10, RZ ;  /* 0x0000000a350a7210 */ /* 0x000fe40007f7e0ff */
[----:B------:R-:W-:Y:S02]  /*3eb0*/  LEA.HI.X R55, R12, c[0x0][0x17c], R11, 0x1, P4 ;  /* 0x00005f000c377a11 */ /* 0x000fe400020f0c0b */
[----:B------:R-:W-:Y:S02]  /*3ec0*/  LEA R8, P6, R17, c[0x0][0x178], 0x1 ;  /* 0x00005e0011087a11 */ /* 0x000fe400078c08ff */
[----:B------:R-:W-:Y:S01]  /*3ed0*/  LEA.HI.X.SX32 R22, R50, R24, 0x1, P0 ;  /* 0x0000001832167211 */ /* 0x000fe200000f0eff */
[----:B-----5:R2:W5:Y:S01]  /*3ee0*/  LDG.E.128.CONSTANT R28, [R54.64] ;  /* 0x0000000a361c7981 */ /* 0x020562000c1e9d00 */
[----:B------:R-:W-:Y:S02]  /*3ef0*/  LEA R12, P5, R13, c[0x0][0x178], 0x1 ;  /* 0x00005e000d0c7a11 */ /* 0x000fe400078a08ff */
[----:B------:R-:W-:-:S02]  /*3f00*/  LEA R16, P4, R14, c[0x0][0x178], 0x1 ;  /* 0x00005e000e107a11 */ /* 0x000fc400078808ff */
[----:B------:R-:W-:Y:S02]  /*3f10*/  LEA R20, P0, R10, c[0x0][0x178], 0x1 ;  /* 0x00005e000a147a11 */ /* 0x000fe400078008ff */
[-C--:B------:R-:W-:Y:S02]  /*3f20*/  LEA.HI.X.SX32 R18, R51, R24.reuse, 0x1, P1 ;  /* 0x0000001833127211 */ /* 0x080fe400008f0eff */
[-C--:B------:R-:W-:Y:S02]  /*3f30*/  LEA.HI.X.SX32 R15, R52, R24.reuse, 0x1, P2 ;  /* 0x00000018340f7211 */ /* 0x080fe400010f0eff */
[----:B------:R-:W-:Y:S02]  /*3f40*/  LEA.HI.X.SX32 R11, R53, R24, 0x1, P3 ;  /* 0x00000018350b7211 */ /* 0x000fe400018f0eff */
[----:B------:R-:W-:Y:S01]  /*3f50*/  LEA.HI.X R9, R17, c[0x0][0x17c], R22, 0x1, P6 ;  /* 0x00005f0011097a11 */ /* 0x000fe200030f0c16 */
[----:B------:R2:W5:Y:S01]  /*3f60*/  LDG.E.128.CONSTANT R24, [R54.64+0x200] ;  /* 0x0002000a36187981 */ /* 0x000562000c1e9d00 */
[----:B------:R-:W-:-:S02]  /*3f70*/  LEA.HI.X R13, R13, c[0x0][0x17c], R18, 0x1, P5 ;  /* 0x00005f000d0d7a11 */ /* 0x000fc400028f0c12 */
[----:B------:R-:W-:Y:S02]  /*3f80*/  LEA.HI.X R17, R14, c[0x0][0x17c], R15, 0x1, P4 ;  /* 0x00005f000e117a11 */ /* 0x000fe400020f0c0f */
[----:B------:R-:W-:Y:S02]  /*3f90*/  LEA.HI.X R21, R10, c[0x0][0x17c], R11, 0x1, P0 ;  /* 0x00005f000a157a11 */ /* 0x000fe400000f0c0b */
        /* <DEDUP_REMOVED lines=41> */
.L_x_18413:
[----:B--23--:R-:W-:Y:S05]  /*4230*/  BSYNC B1 ;  /* 0x0000000000017941 */ /* 0x00cfea0003800000 */
.L_x_18412:
        /* <DEDUP_REMOVED lines=39> */
.L_x_18415:
[----:B------:R-:W-:Y:S05]  /*44b0*/  BSYNC B1 ;  /* 0x0000000000017941 */ /* 0x000fea0003800000 */
.L_x_18414:
        /* <DEDUP_REMOVED lines=15> */
[----:B------:R-:W-:Y:S02]  /*45b0*/  IADD3 R39, R49, 0x7, RZ ;  /* 0x0000000731277810 */ /* 0x000fe40007ffe0ff */
[-C--:B------:R-:W-:Y:S02]  /*45c0*/  ISETP.GE.AND P3, PT, R35, R84.reuse, PT ;  /* 0x000000542300720c */ /* 0x080fe40003f66270 */
[----:B------:R-:W-:Y:S02]  /*45d0*/  SEL R35, R9, RZ, !P1 ;  /* 0x000000ff09237207 */ /* 0x000fe40004800000 */
[-C--:B------:R-:W-:Y:S02]  /*45e0*/  ISETP.GE.AND P5, PT, R37, R84.reuse, PT ;  /* 0x000000542500720c */ /* 0x080fe40003fa6270 */
[----:B------:R-:W-:Y:S02]  /*45f0*/  ISETP.GE.AND P1, PT, R25, R84, PT ;  /* 0x000000541900720c */ /* 0x000fe40003f26270 */
[----:B------:R-:W-:-:S02]  /*4600*/  PRMT R25, R9, 0x7632, R25 ;  /* 0x0000763209197816 */ /* 0x000fc40000000019 */
        /* <DEDUP_REMOVED lines=16> */
.L_x_18417:
[----:B------:R-:W-:Y:S05]  /*4710*/  BSYNC B1 ;  /* 0x0000000000017941 */ /* 0x000fea0003800000 */
.L_x_18416:
        /* <DEDUP_REMOVED lines=17> */
[----:B------:R-:W-:Y:S02]  /*4830*/  PRMT R25, R13, 0x7632, R25 ;  /* 0x000076320d197816 */ /* 0x000fe40000000019 */
[C---:B------:R-:W-:Y:S02]  /*4840*/  SEL R37, R14.reuse, RZ, !P6 ;  /* 0x000000ff0e257207 */ /* 0x040fe40007000000 */
[-C--:B------:R-:W-:Y:S02]  /*4850*/  ISETP.GE.AND P2, PT, R39, R84.reuse, PT ;  /* 0x000000542700720c */ /* 0x080fe40003f46270 */
        /* <DEDUP_REMOVED lines=14> */
.L_x_18419:
[----:B------:R-:W-:Y:S05]  /*4940*/  BSYNC B1 ;  /* 0x0000000000017941 */ /* 0x000fea0003800000 */
.L_x_18418:
[----:B------:R-:W-:Y:S01]  /*4950*/  BSSY B1, `(.L_x_18420) ;  /* 0x0000022000017945 */ /* 0x000fe20003800000 */
[----:B------:R-:W-:Y:S01]  /*4960*/  HFMA2.MMA R13, R36, R13, -RZ ;  /* 0x0000000d240d7235 */ /* 0x000fe200001000ff */
        /* <DEDUP_REMOVED lines=32> */
.L_x_18421:
[----:B------:R-:W-:Y:S05]  /*4b70*/  BSYNC B1 ;  /* 0x0000000000017941 */ /* 0x000fea0003800000 */
.L_x_18420:
        /* <DEDUP_REMOVED lines=20> */
[----:B------:R-:W-:Y:S01]  /*4cc0*/  HADD2.F32 R13, -RZ, R14.H1_H1 ;  /* 0x3000000eff0d7230 */ /* 0x000fe20000004100 */
[----:B------:R-:W-:Y:S01]  /*4cd0*/  FADD.FTZ R8, R8, R9 ;  /* 0x0000000908087221 */ /* 0x000fe20000010000 */
[----:B------:R-:W-:-:S02]  /*4ce0*/  HADD2.F32 R10, -RZ, R11.H0_H0 ;  /* 0x2000000bff0a7230 */ /* 0x000fc40000004100 */
[----:B------:R-:W-:Y:S01]  /*4cf0*/  HADD2.F32 R14, -RZ, R17.H0_H0 ;  /* 0x20000011ff0e7230 */ /* 0x000fe20000004100 */
[----:B------:R-:W-:Y:S01]  /*4d00*/  FADD.FTZ R12, R12, R13 ;  /* 0x0000000d0c0c7221 */ /* 0x000fe20000010000 */
[----:B------:R-:W-:Y:S01]  /*4d10*/  HADD2.F32 R11, -RZ, R11.H1_H1 ;  /* 0x3000000bff0b7230 */ /* 0x000fe20000004100 */
        /* <DEDUP_REMOVED lines=39> */
.L_x_18423:
[----:B------:R-:W-:Y:S05]  /*4f90*/  BSYNC B1 ;  /* 0x0000000000017941 */ /* 0x000fea0003800000 */
.L_x_18422:
        /* <DEDUP_REMOVED lines=17> */
.L_x_18411:
[----:B------:R-:W-:Y:S05]  /*50b0*/  BSYNC B0 ;  /* 0x0000000000007941 */ /* 0x000fea0003800000 */
.L_x_18409:
        /* <DEDUP_REMOVED lines=18> */
[----:B------:R-:W-:Y:S02]  /*51e0*/  ISETP.NE.OR P5, PT, R3, 0x40, P2 ;  /* 0x000000400300780c */ /* 0x000fe400017a5670 */
[----:B------:R-:W-:-:S04]  /*51f0*/  IADD3 R2, R5, 0x1f, RZ ;  /* 0x0000001f05027810 */ /* 0x000fc80007ffe0ff */
[----:B------:R-:W-:Y:S02]  /*5200*/  ISETP.GT.U32.AND P3, PT, R2, 0x3e, PT ;  /* 0x0000003e0200780c */ /* 0x000fe40003f64070 */
[----:B------:R-:W-:Y:S01]  /*5210*/  LOP3.LUT R2, R5, 0xffffffe0, RZ, 0xc0, !PT ;  /* 0xffffffe005027812 */ /* 0x000fe200078ec0ff */
[----:B---3--:R-:W-:-:S03]  /*5220*/  FADD.FTZ R14, R11, R40 ;  /* 0x000000280b0e7221 */ /* 0x008fc60000010000 */
[----:B------:R-:W-:Y:S01]  /*5230*/  ISETP.NE.OR P4, PT, R2, 0x20, P2 ;  /* 0x000000200200780c */ /* 0x000fe20001785670 */
[----:B----4-:R-:W-:Y:S01]  /*5240*/  FADD.FTZ R41, R6, R41 ;  /* 0x0000002906297221 */ /* 0x010fe20000010000 */
[----:B------:R2:W-:Y:S01]  /*5250*/  @!P5 STS [R85.X4+-0x220], R0 ;  /* 0xfffde0005500d388 */ /* 0x0005e20000004800 */
[----:B0-----:R-:W-:-:S03]  /*5260*/  FADD.FTZ R42, R13, R42 ;  /* 0x0000002a0d2a7221 */ /* 0x001fc60000010000 */
        /* <DEDUP_REMOVED lines=20> */
.L_x_18426:
[----:B--2---:R-:W-:Y:S05]  /*53b0*/  BSYNC B0 ;  /* 0x0000000000007941 */ /* 0x004fea0003800000 */
.L_x_18425:
        /* <DEDUP_REMOVED lines=22> */
.L_x_18428:
[----:B0-----:R-:W-:Y:S05]  /*5520*/  BSYNC B0 ;  /* 0x0000000000007941 */ /* 0x001fea0003800000 */
.L_x_18427:
        /* <DEDUP_REMOVED lines=33> */
[----:B------:R-:W-:Y:S02]  /*5740*/  IADD3 R13, P2, R12, UR4, RZ ;  /* 0x000000040c0d7c10 */ /* 0x000fe4000ff5e0ff */
[C---:B------:R-:W-:Y:S02]  /*5750*/  IADD3 R10, R8.reuse, 0x30, RZ ;  /* 0x00000030080a7810 */ /* 0x040fe40007ffe0ff */
[----:B------:R-:W-:-:S02]  /*5760*/  IADD3 R11, R8, 0x40, RZ ;  /* 0x00000040080b7810 */ /* 0x000fc40007ffe0ff */
[----:B------:R-:W-:Y:S02]  /*5770*/  LEA.HI.X.SX32 R16, R12, UR7, 0x1, P2 ;  /* 0x000000070c107c11 */ /* 0x000fe400090f0eff */
[C---:B------:R-:W-:Y:S02]  /*5780*/  IADD3 R19, P0, R10.reuse, UR4, RZ ;  /* 0x000000040a137c10 */ /* 0x040fe4000ff1e0ff */
[----:B------:R-:W-:Y:S02]  /*5790*/  LEA R12, P2, R13, c[0x0][0x160], 0x1 ;  /* 0x000058000d0c7a11 */ /* 0x000fe400078408ff */
[----:B------:R-:W-:Y:S02]  /*57a0*/  IADD3 R17, P1, R11, UR4, RZ ;  /* 0x000000040b117c10 */ /* 0x000fe4000ff3e0ff */
[----:B------:R-:W-:Y:S02]  /*57b0*/  F2FP.PACK_AB R0, R9, R0 ;  /* 0x000000000900723e */ /* 0x000fe400000000ff */
[----:B------:R-:W-:-:S02]  /*57c0*/  LEA.HI.X.SX32 R20, R10, UR7, 0x1, P0 ;  /* 0x000000070a147c11 */ /* 0x000fc400080f0eff */
[--C-:B------:R-:W-:Y:S01]  /*57d0*/  LEA.HI.X R13, R13, c[0x0][0x164], R16.reuse, 0x1, P2 ;  /* 0x000059000d0d7a11 */ /* 0x100fe200010f0c10 */
[----:B------:R0:W-:Y:S01]  /*57e0*/  STG.E.U16 [R2.64], R0 ;  /* 0x0000000002007986 */ /* 0x0001e2000c10150a */
[----:B------:R-:W-:Y:S02]  /*57f0*/  LEA.HI.X.SX32 R18, R11, UR7, 0x1, P1 ;  /* 0x000000070b127c11 */ /* 0x000fe400088f0eff */
[----:B------:R-:W-:Y:S02]  /*5800*/  LEA R8, P0, R19, c[0x0][0x160], 0x1 ;  /* 0x0000580013087a11 */ /* 0x000fe400078008ff */
[----:B------:R-:W-:Y:S02]  /*5810*/  F2FP.PACK_AB R14, R41, R14 ;  /* 0x0000000e290e723e */ /* 0x000fe400000000ff */
[----:B------:R-:W-:Y:S02]  /*5820*/  PRMT R16, R0, 0x7632, R16 ;  /* 0x0000763200107816 */ /* 0x000fe40000000010 */
[----:B------:R-:W-:-:S02]  /*5830*/  LEA R10, P1, R17, c[0x0][0x160], 0x1 ;  /* 0x00005800110a7a11 */ /* 0x000fc400078208ff */
[----:B------:R-:W-:Y:S01]  /*5840*/  F2FP.PACK_AB R15, R15, R42 ;  /* 0x0000002a0f0f723e */ /* 0x000fe200000000ff */
        /* <DEDUP_REMOVED lines=10> */
.L_x_18383:
[----:B------:R-:W-:Y:S01]  /*58f0*/  IMAD.MOV.U32 R26, RZ, RZ, R31 ;  /* 0x000000ffff1a7224 */ /* 0x000fe200078e001f */
[----:B------:R-:W-:Y:S01]  /*5900*/  MOV R24, 0x5950 ;  /* 0x0000595000187802 */ /* 0x000fe20000000f00 */
[----:B------:R-:W-:Y:S02]  /*5910*/  IMAD.MOV.U32 R27, RZ, RZ, 0x1 ;  /* 0x00000001ff1b7424 */ /* 0x000fe400078e00ff */
[----:B------:R-:W-:Y:S02]  /*5920*/  IMAD.MOV.U32 R28, RZ, RZ, 0x1f ;  /* 0x0000001fff1c7424 */ /* 0x000fe400078e00ff */
[----:B------:R-:W-:-:S02]  /*5930*/  IMAD.MOV.U32 R29, RZ, RZ, -0x1 ;  /* 0xffffffffff1d7424 */ /* 0x000fc400078e00ff */
[----:B-----5:R-:W-:Y:S05]  /*5940*/  CALL.REL.NOINC `($__internal_365_$__cuda_sm70_shflsync_bfly_p) ;  /* 0x0000020000007944 */ /* 0x020fea0003c00000 */
[----:B-1----:R-:W-:Y:S01]  /*5950*/  IMAD.MOV.U32 R24, RZ, RZ, R26 ;  /* 0x000000ffff187224 */ /* 0x002fe200078e001a */
[----:B0-----:R-:W-:Y:S05]  /*5960*/  BRA `(.L_x_18429) ;  /* 0xffffc6f000007947 */ /* 0x001fea000383ffff */
.L_x_18387:
[----:B------:R-:W-:Y:S01]  /*5970*/  IMAD.MOV.U32 R26, RZ, RZ, R80 ;  /* 0x000000ffff1a7224 */ /* 0x000fe200078e0050 */
[----:B------:R-:W-:Y:S01]  /*5980*/  MOV R24, 0x59d0 ;  /* 0x000059d000187802 */ /* 0x000fe20000000f00 */
[----:B------:R-:W-:-:S02]  /*5990*/  IMAD.MOV.U32 R27, RZ, RZ, 0x10 ;  /* 0x00000010ff1b7424 */ /* 0x000fc400078e00ff */
[----:B------:R-:W-:Y:S02]  /*59a0*/  IMAD.MOV.U32 R28, RZ, RZ, 0x1f ;  /* 0x0000001fff1c7424 */ /* 0x000fe400078e00ff */
[----:B------:R-:W-:Y:S02]  /*59b0*/  IMAD.MOV.U32 R29, RZ, RZ, -0x1 ;  /* 0xffffffffff1d7424 */ /* 0x000fe400078e00ff */
[----:B-----5:R-:W-:Y:S05]  /*59c0*/  CALL.REL.NOINC `($__internal_365_$__cuda_sm70_shflsync_bfly_p) ;  /* 0x0000018000007944 */ /* 0x020fea0003c00000 */
[----:B-1----:R-:W-:Y:S01]  /*59d0*/  IMAD.MOV.U32 R3, RZ, RZ, R26 ;  /* 0x000000ffff037224 */ /* 0x002fe200078e001a */
[----:B0-----:R-:W-:Y:S05]  /*59e0*/  BRA `(.L_x_18430) ;  /* 0xffffc7e000007947 */ /* 0x001fea000383ffff */
.L_x_18388:
[----:B------:R-:W-:Y:S01]  /*59f0*/  IMAD.MOV.U32 R26, RZ, RZ, R7 ;  /* 0x000000ffff1a7224 */ /* 0x000fe200078e0007 */
[----:B------:R-:W-:Y:S01]  /*5a00*/  MOV R24, 0x5a50 ;  /* 0x00005a5000187802 */ /* 0x000fe20000000f00 */
[----:B------:R-:W-:Y:S02]  /*5a10*/  IMAD.MOV.U32 R27, RZ, RZ, 0x8 ;  /* 0x00000008ff1b7424 */ /* 0x000fe400078e00ff */
[----:B------:R-:W-:Y:S02]  /*5a20*/  IMAD.MOV.U32 R28, RZ, RZ, 0x1f ;  /* 0x0000001fff1c7424 */ /* 0x000fe400078e00ff */
[----:B------:R-:W-:Y:S02]  /*5a30*/  IMAD.MOV.U32 R29, RZ, RZ, -0x1 ;  /* 0xffffffffff1d7424 */ /* 0x000fe400078e00ff */
[----:B0----5:R-:W-:Y:S05]  /*5a40*/  CALL.REL.NOINC `($__internal_365_$__cuda_sm70_shflsync_bfly_p) ;  /* 0x0000010000007944 */ /* 0x021fea0003c00000 */
[----:B-1----:R-:W-:Y:S01]  /*5a50*/  FMNMX.FTZ R3, R7, R26, !PT ;  /* 0x0000001a07037209 */ /* 0x002fe20007810000 */
[----:B0-----:R-:W-:Y:S01]  /*5a60*/  IMAD.MOV.U32 R27, RZ, RZ, 0x4 ;  /* 0x00000004ff1b7424 */ /* 0x001fe200078e00ff */
[----:B------:R-:W-:Y:S01]  /*5a70*/  MOV R24, 0x5ac0 ;  /* 0x00005ac000187802 */ /* 0x000fe20000000f00 */
[----:B------:R-:W-:-:S02]  /*5a80*/  IMAD.MOV.U32 R28, RZ, RZ, 0x1f ;  /* 0x0000001fff1c7424 */ /* 0x000fc400078e00ff */
[----:B------:R-:W-:Y:S02]  /*5a90*/  IMAD.MOV.U32 R29, RZ, RZ, -0x1 ;  /* 0xffffffffff1d7424 */ /* 0x000fe400078e00ff */
[----:B------:R-:W-:Y:S02]  /*5aa0*/  IMAD.MOV.U32 R26, RZ, RZ, R3 ;  /* 0x000000ffff1a7224 */ /* 0x000fe400078e0003 */
[----:B------:R-:W-:Y:S05]  /*5ab0*/  CALL.REL.NOINC `($__internal_365_$__cuda_sm70_shflsync_bfly_p) ;  /* 0x0000009000007944 */ /* 0x000fea0003c00000 */
[----:B-1----:R-:W-:Y:S01]  /*5ac0*/  FMNMX.FTZ R3, R3, R26, !PT ;  /* 0x0000001a03037209 */ /* 0x002fe20007810000 */
[----:B0-----:R-:W-:Y:S01]  /*5ad0*/  IMAD.MOV.U32 R27, RZ, RZ, 0x2 ;  /* 0x00000002ff1b7424 */ /* 0x001fe200078e00ff */
[----:B------:R-:W-:Y:S01]  /*5ae0*/  MOV R24, 0x5b30 ;  /* 0x00005b3000187802 */ /* 0x000fe20000000f00 */
[----:B------:R-:W-:Y:S02]  /*5af0*/  IMAD.MOV.U32 R28, RZ, RZ, 0x1f ;  /* 0x0000001fff1c7424 */ /* 0x000fe400078e00ff */
[----:B------:R-:W-:Y:S02]  /*5b00*/  IMAD.MOV.U32 R29, RZ, RZ, -0x1 ;  /* 0xffffffffff1d7424 */ /* 0x000fe400078e00ff */
[----:B------:R-:W-:Y:S02]  /*5b10*/  IMAD.MOV.U32 R26, RZ, RZ, R3 ;  /* 0x000000ffff1a7224 */ /* 0x000fe400078e0003 */
[----:B------:R-:W-:Y:S05]  /*5b20*/  CALL.REL.NOINC `($__internal_365_$__cuda_sm70_shflsync_bfly_p) ;  /* 0x0000002000007944 */ /* 0x000fea0003c00000 */
[----:B-1----:R-:W-:Y:S01]  /*5b30*/  IMAD.MOV.U32 R6, RZ, RZ, R26 ;  /* 0x000000ffff067224 */ /* 0x002fe200078e001a */
[----:B0-----:R-:W-:Y:S05]  /*5b40*/  BRA `(.L_x_18431) ;  /* 0xffffc6f000007947 */ /* 0x001fea000383ffff */
        .weak           $__internal_365_$__cuda_sm70_shflsync_bfly_p
        .type           $__internal_365_$__cuda_sm70_shflsync_bfly_p,@function
        .size           $__internal_365_$__cuda_sm70_shflsync_bfly_p,(.L_x_23532 - $__internal_365_$__cuda_sm70_shflsync_bfly_p)
$__internal_365_$__cuda_sm70_shflsync_bfly_p:
[----:B------:R-:W-:Y:S01]  /*5b50*/  IMAD.MOV.U32 R25, RZ, RZ, 0x0 ;  /* 0x00000000ff197424 */ /* 0x000fe200078e00ff */
[----:B------:R-:W-:Y:S04]  /*5b60*/  WARPSYNC R29 ;  /* 0x0000001d00007348 */ /* 0x000fe80003800000 */
[----:B------:R0:W1:Y:S01]  /*5b70*/  SHFL.BFLY PT, R26, R26, R27, R28 ;  /* 0x0c00001b1a1a7389 */ /* 0x00006200000e001c */
[----:B------:R-:W-:Y:S05]  /*5b80*/  RET.REL.NODEC R24 `(_ZN4vllm25paged_attention_v1_kernelIttLi96ELi16ELi128ELNS_18Fp8KVCacheDataTypeE0ELb0EEEvPT_PKS2_PKT0_S8_ifPKiSA_iPKfiiiSC_SC_iiiii) ;  /* 0xffffa47018007950 */ /* 0x000fea0003c3ffff */
.L_x_18432:
        /* <DEDUP_REMOVED lines=15> */
.L_x_23532:


//--------------------- .text._ZN4vllm25paged_attention_v1_kernelIttLi80ELi16ELi128ELNS_18Fp8KVCacheDataTypeE0ELb0EEEvPT_PKS2_PKT0_S8_ifPKiSA_iPKfiiiSC_SC_iiiii --------------------------
	.section	.text._ZN4vllm25paged_attention_v1_kernelIttLi80ELi16ELi128ELNS_18Fp8KVCacheDataTypeE0ELb0EEEvPT_PKS2_PKT0_S8_ifPKiSA_iPKfiiiSC_SC_iiiii,"ax",@progbits
	.sectioninfo	@"SHI_REGISTERS=77"
	.align	128
        .global         _ZN4vllm25paged_attention_v1_kernelIttLi80ELi16ELi128ELNS_18Fp8KVCacheDataTypeE0ELb0EEEvPT_PKS2_PKT0_S8_ifPKiSA_iPKfiiiSC_SC_iiiii
        .type           _ZN4vllm25paged_attention_v1_kernelIttLi80ELi16ELi128ELNS_18Fp8KVCacheDataTypeE0ELb0EEEvPT_PKS2_PKT0_S8_ifPKiSA_iPKfiiiSC_SC_iiiii,@function
        .size           _ZN4vllm25paged_attention_v1_kernelIttLi80ELi16ELi128ELNS_18Fp8KVCacheDataTypeE0ELb0EEEvPT_PKS2_PKT0_S8_ifPKiSA_iPKfiiiSC_SC_iiiii,(.L_x_23533 - _ZN4vllm25paged_attention_v1_kernelIttLi80ELi16ELi128ELNS_18Fp8KVCacheDataTypeE0ELb0EEEvPT_PKS2_PKT0_S8_ifPKiSA_iPKfiiiSC_SC_iiiii)
        .other          _ZN4vllm25paged_attention_v1_kernelIttLi80ELi16ELi128ELNS_18Fp8KVCacheDataTypeE0ELb0EEEvPT_PKS2_PKT0_S8_ifPKiSA_iPKfiiiSC_SC_iiiii,@"STO_CUDA_ENTRY STV_DEFAULT"
_ZN4vllm25paged_attention_v1_kernelIttLi80ELi16ELi128ELNS_18Fp8KVCacheDataTypeE0ELb0EEEvPT_PKS2_PKT0_S8_ifPKiSA_iPKfiiiSC_SC_iiiii:
.text._ZN4vllm25paged_attention_v1_kernelIttLi80ELi16ELi128ELNS_18Fp8KVCacheDataTypeE0ELb0EEEvPT_PKS2_PKT0_S8_ifPKiSA_iPKfiiiSC_SC_iiiii:
        /* <DEDUP_REMOVED lines=101> */
.L_x_18437:
        /* <DEDUP_REMOVED lines=11> */
.L_x_18436:
[----:B------:R-:W-:Y:S05]  /*0700*/  BSYNC B1 ;  /* 0x0000000000017941 */ /* 0x000fea0003800000 */
.L_x_18435:
        /* <DEDUP_REMOVED lines=10> */
.L_x_18438:
        /* <DEDUP_REMOVED lines=17> */
.L_x_18434:
[----:B------:R-:W-:Y:S05]  /*08c0*/  BSYNC B0 ;  /* 0x0000000000007941 */ /* 0x000fea0003800000 */
.L_x_18433:
        /* <DEDUP_REMOVED lines=9> */
[----:B------:R-:W-:Y:S01]  /*0960*/  IMAD R11, R4, c[0x0][0x1b0], RZ ;  /* 0x00006c00040b7a24 */ /* 0x000fe200078e02ff */
[----:B------:R-:W-:Y:S01]  /*0970*/  LEA.HI R6, R6, R3, RZ, 0x4 ;  /* 0x0000000306067211 */ /* 0x000fe200078f20ff */
[----:B------:R-:W-:Y:S01]  /*0980*/  IMAD.MOV.U32 R64, RZ, RZ, -0x800001 ;  /* 0xff7fffffff407424 */ /* 0x000fe200078e00ff */
[----:B------:R-:W-:Y:S01]  /*0990*/  SHF.R.S32.HI R7, RZ, 0x1f, R69 ;  /* 0x0000001fff077819 */ /* 0x000fe20000011445 */
[----:B------:R-:W-:Y:S01]  /*09a0*/  IMAD.SHL.U32 R63, R10, 0x4, RZ ;  /* 0x000000040a3f7824 */ /* 0x000fe200078e00ff */
[----:B------:R-:W-:-:S02]  /*09b0*/  IADD3 R9, P0, R69, R2, RZ ;  /* 0x0000000245097210 */ /* 0x000fc40007f1e0ff */
[----:B------:R-:W-:Y:S02]  /*09c0*/  IADD3 R12, R65, 0x4, RZ ;  /* 0x00000004410c7810 */ /* 0x000fe40007ffe0ff */
[----:B------:R-:W-:Y:S02]  /*09d0*/  LOP3.LUT R6, R6, 0xfffffff0, RZ, 0xc0, !PT ;  /* 0xfffffff006067812 */ /* 0x000fe400078ec0ff */
[----:B------:R-:W-:Y:S01]  /*09e0*/  LEA.HI.X.SX32 R14, R2, R7, 0x1, P0 ;  /* 0x00000007020e7211 */ /* 0x000fe200000f0eff */
[----:B------:R-:W-:Y:S01]  /*09f0*/  IMAD.SHL.U32 R61, R12, 0x4, RZ ;  /* 0x000000040c3d7824 */ /* 0x000fe200078e00ff */
[----:B------:R-:W-:Y:S01]  /*0a00*/  SHF.R.S32.HI R2, RZ, 0x1f, R63 ;  /* 0x0000001fff027819 */ /* 0x000fe2000001143f */
[----:B------:R-:W-:Y:S01]  /*0a10*/  IMAD.IADD R18, R3, 0x1, -R6 ;  /* 0x0000000103127824 */ /* 0x000fe200078e0a06 */
[----:B------:R-:W-:Y:S02]  /*0a20*/  SHF.R.S32.HI R7, RZ, 0x1f, R62 ;  /* 0x0000001fff077819 */ /* 0x000fe4000001143e */
[----:B------:R-:W-:Y:S01]  /*0a30*/  LEA.HI R3, R2, R63, RZ, 0x3 ;  /* 0x0000003f02037211 */ /* 0x000fe200078f18ff */
[----:B------:R-:W-:Y:S01]  /*0a40*/  IMAD.SHL.U32 R72, R18, 0x8, RZ ;  /* 0x0000000812487824 */ /* 0x000fe200078e00ff */
[----:B------:R-:W-:-:S02]  /*0a50*/  LEA R2, P0, R9, c[0x0][0x188], 0x2 ;  /* 0x0000620009027a11 */ /* 0x000fc400078010ff */
[----:B------:R-:W-:Y:S02]  /*0a60*/  SHF.R.S32.HI R8, RZ, 0x1f, R61 ;  /* 0x0000001fff087819 */ /* 0x000fe4000001143d */
[----:B------:R-:W-:Y:S02]  /*0a70*/  IADD3 R16, R65, 0xa, RZ ;  /* 0x0000000a41107810 */ /* 0x000fe40007ffe0ff */
[----:B------:R-:W-:Y:S02]  /*0a80*/  LOP3.LUT R6, R3, 0xfffffff8, RZ, 0xc0, !PT ;  /* 0xfffffff803067812 */ /* 0x000fe400078ec0ff */
[----:B------:R-:W-:Y:S01]  /*0a90*/  LEA.HI.X R3, R9, c[0x0][0x18c], R14, 0x2, P0 ;  /* 0x0000630009037a11 */ /* 0x000fe200000f140e */
[----:B------:R-:W-:Y:S01]  /*0aa0*/  IMAD.SHL.U32 R55, R16, 0x4, RZ ;  /* 0x0000000410377824 */ /* 0x000fe200078e00ff */
        /* <DEDUP_REMOVED lines=24> */
[----:B------:R-:W-:Y:S01]  /*0c30*/  LEA.HI R22, R22, R7, RZ, 0x3 ;  /* 0x0000000716167211 */ /* 0x000fe200078f18ff */
[----:B------:R-:W-:Y:S01]  /*0c40*/  IMAD.IADD R59, R59, 0x1, -R6 ;  /* 0x000000013b3b7824 */ /* 0x000fe200078e0a06 */
[----:B------:R-:W-:Y:S01]  /*0c50*/  IADD3 R19, R65, 0xe, RZ ;  /* 0x0000000e41137810 */ /* 0x000fe20007ffe0ff */
[----:B------:R-:W-:Y:S01]  /*0c60*/  IMAD.IADD R57, R57, 0x1, -R8 ;  /* 0x0000000139397824 */ /* 0x000fe200078e0a08 */
[C---:B------:R-:W-:Y:S02]  /*0c70*/  IADD3 R20, R65.reuse, 0x10, RZ ;  /* 0x0000001041147810 */ /* 0x040fe40007ffe0ff */
[----:B------:R-:W-:Y:S01]  /*0c80*/  IADD3 R21, R65, 0x12, RZ ;  /* 0x0000001241157810 */ /* 0x000fe20007ffe0ff */
[----:B------:R-:W-:Y:S01]  /*0c90*/  IMAD.SHL.U32 R8, R19, 0x4, RZ ;  /* 0x0000000413087824 */ /* 0x000fe200078e00ff */
[----:B------:R-:W-:Y:S01]  /*0ca0*/  LOP3.LUT R6, R22, 0xfffffff8, RZ, 0xc0, !PT ;  /* 0xfffffff816067812 */ /* 0x000fe200078ec0ff */
        /* <DEDUP_REMOVED lines=17> */
[----:B------:R-:W-:Y:S01]  /*0dc0*/  LEA.HI R14, R14, R14, RZ, 0x1 ;  /* 0x0000000e0e0e7211 */ /* 0x000fe200078f08ff */
[----:B------:R-:W-:Y:S01]  /*0dd0*/  IMAD.IADD R8, R9, 0x1, -R22 ;  /* 0x0000000109087824 */ /* 0x000fe200078e0a16 */
        /* <DEDUP_REMOVED lines=17> */
[----:B------:R-:W-:Y:S01]  /*0ef0*/  IMAD.MOV.U32 R22, RZ, RZ, c[0x0][0x1ac] ;  /* 0x00006b00ff167624 */ /* 0x000fe200078e00ff */
[----:B------:R-:W-:Y:S01]  /*0f00*/  LOP3.LUT R13, R17, 0xffffff80, RZ, 0xc0, !PT ;  /* 0xffffff80110d7812 */ /* 0x000fe200078ec0ff */
[----:B------:R-:W-:Y:S01]  /*0f10*/  IMAD R17, R69, 0x10, R18 ;  /* 0x0000001045117824 */ /* 0x000fe200078e0212 */
[----:B------:R-:W-:-:S02]  /*0f20*/  IADD3 R72, P0, R11, R72, RZ ;  /* 0x000000480b487210 */ /* 0x000fc40007f1e0ff */
[----:B------:R-:W-:Y:S02]  /*0f30*/  LOP3.LUT R56, R14, 0xffffff80, RZ, 0xc0, !PT ;  /* 0xffffff800e387812 */ /* 0x000fe400078ec0ff */
[----:B------:R-:W-:Y:S02]  /*0f40*/  LOP3.LUT R54, R15, 0xffffff80, RZ, 0xc0, !PT ;  /* 0xffffff800f367812 */ /* 0x000fe400078ec0ff */
[----:B------:R-:W-:Y:S02]  /*0f50*/  LOP3.LUT R12, R16, 0xffffff80, RZ, 0xc0, !PT ;  /* 0xffffff80100c7812 */ /* 0x000fe400078ec0ff */
[----:B------:R-:W-:Y:S02]  /*0f60*/  LOP3.LUT R14, R19, 0xffffff80, RZ, 0xc0, !PT ;  /* 0xffffff80130e7812 */ /* 0x000fe400078ec0ff */
[----:B------:R-:W-:Y:S02]  /*0f70*/  LOP3.LUT R15, R20, 0xffffff80, RZ, 0xc0, !PT ;  /* 0xffffff80140f7812 */ /* 0x000fe400078ec0ff */
[----:B------:R-:W-:-:S02]  /*0f80*/  LOP3.LUT R16, R21, 0xffffff80, RZ, 0xc0, !PT ;  /* 0xffffff8015107812 */ /* 0x000fc400078ec0ff */
[----:B------:R-:W-:Y:S01]  /*0f90*/  LEA.HI.X.SX32 R73, R11, R26, 0x1, P0 ;  /* 0x0000001a0b497211 */ /* 0x000fe200000f0eff */
[----:B------:R-:W-:Y:S01]  /*0fa0*/  IMAD.MOV.U32 R11, RZ, RZ, R69 ;  /* 0x000000ffff0b7224 */ /* 0x000fe200078e0045 */
        /* <DEDUP_REMOVED lines=10> */
[----:B------:R-:W-:-:S02]  /*1050*/  IADD3 R35, -R68, 0x1, R17 ;  /* 0x0000000144237810 */ /* 0x000fc40007ffe111 */
[----:B------:R-:W-:Y:S02]  /*1060*/  LEA R36, R17, 0xc0, 0x2 ;  /* 0x000000c011247811 */ /* 0x000fe400078e10ff */
        /* <DEDUP_REMOVED lines=9> */
.L_x_18444:
        /* <DEDUP_REMOVED lines=20> */
[----:B------:R-:W-:Y:S02]  /*1240*/  LEA.HI.X R41, R20, c[0x0][0x174], R21, 0x1, P2 ;  /* 0x00005d0014297a11 */ /* 0x000fe400010f0c15 */
[----:B------:R-:W0:Y:S04]  /*1250*/  LDS.128 R20, [R70] ;  /* 0x0000000046147984 */ /* 0x000e280000000c00 */
[----:B------:R-:W4:Y:S01]  /*1260*/  LDG.E.64.CONSTANT R40, [R40.64] ;  /* 0x0000000a28287981 */ /* 0x000f22000c1e9b00 */
[----:B0-----:R-:W-:Y:S02]  /*1270*/  HADD2.F32 R24, -RZ, R22.H0_H0 ;  /* 0x20000016ff187230 */ /* 0x001fe40000004100 */
[----:B------:R-:W-:Y:S02]  /*1280*/  HADD2.F32 R71, -RZ, R20.H0_H0 ;  /* 0x20000014ff477230 */ /* 0x000fe40000004100 */
[----:B--2---:R-:W-:-:S05]  /*1290*/  HADD2.F32 R25, -RZ, R42.H0_H0 ;  /* 0x2000002aff197230 */ /* 0x004fca0000004100 */
[----:B------:R-:W-:Y:S01]  /*12a0*/  FMUL.FTZ R26, R24, R25 ;  /* 0x00000019181a7220 */ /* 0x000fe20000410000 */
[----:B------:R-:W-:Y:S02]  /*12b0*/  HADD2.F32 R24, -RZ, R22.H1_H1 ;  /* 0x30000016ff187230 */ /* 0x000fe40000004100 */
[----:B------:R-:W-:Y:S02]  /*12c0*/  HADD2.F32 R25, -RZ, R42.H1_H1 ;  /* 0x3000002aff197230 */ /* 0x000fe40000004100 */
[----:B------:R-:W-:Y:S02]  /*12d0*/  HADD2.F32 R42, -RZ, R20.H1_H1 ;  /* 0x30000014ff2a7230 */ /* 0x000fe40000004100 */
[--C-:B---3--:R-:W-:Y:S01]  /*12e0*/  HADD2.F32 R22, -RZ, R44.reuse.H0_H0 ;  /* 0x2000002cff167230 */ /* 0x108fe20000004100 */
[----:B------:R-:W-:Y:S01]  /*12f0*/  FMUL.FTZ R24, R24, R25 ;  /* 0x0000001918187220 */ /* 0x000fe20000410000 */
[----:B------:R-:W-:Y:S02]  /*1300*/  HADD2.F32 R25, -RZ, R44.H1_H1 ;  /* 0x3000002cff197230 */ /* 0x000fe40000004100 */
[----:B------:R-:W-:Y:S01]  /*1310*/  HADD2.F32 R20, -RZ, R23.H0_H0 ;  /* 0x20000017ff147230 */ /* 0x000fe20000004100 */
[----:B------:R-:W-:Y:S01]  /*1320*/  FFMA.FTZ R71, R71, R22, R26 ;  /* 0x0000001647477223 */ /* 0x000fe2000001001a */
[----:B------:R-:W-:Y:S01]  /*1330*/  HADD2.F32 R22, -RZ, R21.H0_H0 ;  /* 0x20000015ff167230 */ /* 0x000fe20000004100 */
[----:B------:R-:W-:Y:S01]  /*1340*/  FFMA.FTZ R42, R42, R25, R24 ;  /* 0x000000192a2a7223 */ /* 0x000fe20000010018 */
[----:B------:R-:W-:-:S02]  /*1350*/  HADD2.F32 R25, -RZ, R43.H0_H0 ;  /* 0x2000002bff197230 */ /* 0x000fc40000004100 */
[----:B------:R-:W-:Y:S02]  /*1360*/  HADD2.F32 R23, -RZ, R23.H1_H1 ;  /* 0x30000017ff177230 */ /* 0x000fe40000004100 */
[----:B------:R-:W-:Y:S01]  /*1370*/  HADD2.F32 R21, -RZ, R21.H1_H1 ;  /* 0x30000015ff157230 */ /* 0x000fe20000004100 */
[----:B------:R-:W-:Y:S01]  /*1380*/  FMUL.FTZ R20, R20, R25 ;  /* 0x0000001914147220 */ /* 0x000fe20000410000 */
[----:B------:R-:W-:-:S05]  /*1390*/  HADD2.F32 R25, -RZ, R45.H0_H0 ;  /* 0x2000002dff197230 */ /* 0x000fca0000004100 */
[----:B------:R-:W-:Y:S01]  /*13a0*/  FFMA.FTZ R22, R22, R25, R20 ;  /* 0x0000001916167223 */ /* 0x000fe20000010014 */
[----:B------:R-:W-:Y:S01]  /*13b0*/  HADD2.F32 R20, -RZ, R43.H1_H1 ;  /* 0x3000002bff147230 */ /* 0x000fe20000004100 */
[----:B------:R-:W0:Y:S04]  /*13c0*/  LDS.128 R24, [R70+0x10] ;  /* 0x0000100046187984 */ /* 0x000e280000000c00 */
[----:B------:R-:W-:Y:S01]  /*13d0*/  FMUL.FTZ R23, R23, R20 ;  /* 0x0000001417177220 */ /* 0x000fe20000410000 */
[----:B------:R-:W-:-:S05]  /*13e0*/  HADD2.F32 R20, -RZ, R45.H1_H1 ;  /* 0x3000002dff147230 */ /* 0x000fca0000004100 */
[----:B------:R-:W-:Y:S01]  /*13f0*/  FFMA.FTZ R21, R21, R20, R23 ;  /* 0x0000001415157223 */ /* 0x000fe20000010017 */
[----:B----4-:R-:W-:Y:S02]  /*1400*/  HADD2.F32 R23, -RZ, R40.H0_H0 ;  /* 0x20000028ff177230 */ /* 0x010fe40000004100 */
        /* <DEDUP_REMOVED lines=81> */
[----:B------:R-:W-:-:S06]  /*1920*/  LEA.HI.X R45, R45, c[0x0][0x174], R46, 0x1, P2 ;  /* 0x00005d002d2d7a11 */ /* 0x000fcc00010f0c2e */
[----:B------:R-:W3:Y:S01]  /*1930*/  LDG.E.64.CONSTANT R44, [R44.64] ;  /* 0x0000000a2c2c7981 */ /* 0x000ee2000c1e9b00 */
[----:B------:R-:W-:Y:S02]  /*1940*/  IADD3.X R74, R53, R47, R34, P3, P4 ;  /* 0x0000002f354a7210 */ /* 0x000fe40001fe8422 */
        /* <DEDUP_REMOVED lines=25> */
[----:B------:R-:W-:Y:S02]  /*1ae0*/  HADD2.F32 R26, -RZ, R27.H1_H1 ;  /* 0x3000001bff1a7230 */ /* 0x000fe40000004100 */
[--C-:B---3--:R-:W-:Y:S02]  /*1af0*/  HADD2.F32 R27, -RZ, R44.reuse.H0_H0 ;  /* 0x2000002cff1b7230 */ /* 0x108fe40000004100 */
[----:B------:R-:W-:Y:S01]  /*1b00*/  HADD2.F32 R44, -RZ, R44.H1_H1 ;  /* 0x3000002cff2c7230 */ /* 0x000fe20000004100 */
[----:B------:R-:W-:Y:S01]  /*1b10*/  FFMA.FTZ R25, R26, R43, R25 ;  /* 0x0000002b1a197223 */ /* 0x000fe20000010019 */
[----:B0-----:R-:W-:Y:S02]  /*1b20*/  HADD2.F32 R26, -RZ, R20.H0_H0 ;  /* 0x20000014ff1a7230 */ /* 0x001fe40000004100 */
[----:B------:R-:W-:-:S03]  /*1b30*/  HADD2.F32 R43, -RZ, R21.H0_H0 ;  /* 0x20000015ff2b7230 */ /* 0x000fc60000004100 */
[----:B------:R-:W-:Y:S01]  /*1b40*/  FFMA.FTZ R41, R26, R27, R41 ;  /* 0x0000001b1a297223 */ /* 0x000fe20000010029 */
[----:B------:R-:W-:Y:S02]  /*1b50*/  HADD2.F32 R27, -RZ, R20.H1_H1 ;  /* 0x30000014ff1b7230 */ /* 0x000fe40000004100 */
[--C-:B------:R-:W-:Y:S02]  /*1b60*/  HADD2.F32 R20, -RZ, R45.reuse.H0_H0 ;  /* 0x2000002dff147230 */ /* 0x100fe40000004100 */
[----:B------:R-:W-:Y:S01]  /*1b70*/  HADD2.F32 R45, -RZ, R45.H1_H1 ;  /* 0x3000002dff2d7230 */ /* 0x000fe20000004100 */
[----:B------:R-:W-:Y:S01]  /*1b80*/  FFMA.FTZ R24, R27, R44, R24 ;  /* 0x0000002c1b187223 */ /* 0x000fe20000010018 */
[--C-:B------:R-:W-:Y:S01]  /*1b90*/  HADD2.F32 R26, -RZ, R22.reuse.H0_H0 ;  /* 0x20000016ff1a7230 */ /* 0x100fe20000004100 */
[----:B------:R-:W-:Y:S01]  /*1ba0*/  FFMA.FTZ R40, R43, R20, R40 ;  /* 0x000000142b287223 */ /* 0x000fe20000010028 */
[----:B------:R-:W-:Y:S02]  /*1bb0*/  HADD2.F32 R20, -RZ, R21.H1_H1 ;  /* 0x30000015ff147230 */ /* 0x000fe40000004100 */
[----:B------:R-:W-:-:S02]  /*1bc0*/  HADD2.F32 R21, -RZ, R22.H1_H1 ;  /* 0x30000016ff157230 */ /* 0x000fc40000004100 */
[--C-:B----4-:R-:W-:Y:S01]  /*1bd0*/  HADD2.F32 R22, -RZ, R46.reuse.H0_H0 ;  /* 0x2000002eff167230 */ /* 0x110fe20000004100 */
[----:B------:R-:W-:Y:S01]  /*1be0*/  FFMA.FTZ R20, R20, R45, R25 ;  /* 0x0000002d14147223 */ /* 0x000fe20000010019 */
[----:B------:R-:W-:Y:S02]  /*1bf0*/  HADD2.F32 R46, -RZ, R46.H1_H1 ;  /* 0x3000002eff2e7230 */ /* 0x000fe40000004100 */
[----:B------:R-:W-:Y:S01]  /*1c00*/  HADD2.F32 R27, -RZ, R23.H0_H0 ;  /* 0x20000017ff1b7230 */ /* 0x000fe20000004100 */
[----:B------:R-:W-:Y:S01]  /*1c10*/  FFMA.FTZ R22, R26, R22, R41 ;  /* 0x000000161a167223 */ /* 0x000fe20000010029 */
[----:B------:R-:W-:Y:S01]  /*1c20*/  HADD2.F32 R25, -RZ, R47.H0_H0 ;  /* 0x2000002fff197230 */ /* 0x000fe20000004100 */
[----:B------:R-:W-:Y:S01]  /*1c30*/  FFMA.FTZ R21, R21, R46, R24 ;  /* 0x0000002e15157223 */ /* 0x000fe20000010018 */
[----:B------:R-:W-:Y:S02]  /*1c40*/  HADD2.F32 R23, -RZ, R23.H1_H1 ;  /* 0x30000017ff177230 */ /* 0x000fe40000004100 */
[----:B------:R-:W-:Y:S01]  /*1c50*/  HADD2.F32 R47, -RZ, R47.H1_H1 ;  /* 0x3000002fff2f7230 */ /* 0x000fe20000004100 */
[----:B------:R-:W-:-:S02]  /*1c60*/  FFMA.FTZ R25, R27, R25, R40 ;  /* 0x000000191b197223 */ /* 0x000fc40000010028 */
[----:B------:R-:W-:Y:S02]  /*1c70*/  FADD.FTZ R22, R22, R21 ;  /* 0x0000001516167221 */ /* 0x000fe40000010000 */
[----:B------:R-:W-:Y:S02]  /*1c80*/  FFMA.FTZ R20, R23, R47, R20 ;  /* 0x0000002f17147223 */ /* 0x000fe40000010014 */
[----:B------:R-:W-:-:S04]  /*1c90*/  FADD.FTZ R25, R25, R22 ;  /* 0x0000001619197221 */ /* 0x000fc80000010000 */
[----:B------:R-:W-:Y:S01]  /*1ca0*/  FADD.FTZ R27, R20, R25 ;  /* 0x00000019141b7221 */ /* 0x000fe20000010000 */
[----:B------:R-:W-:Y:S05]  /*1cb0*/  BRA.DIV ~URZ, `(.L_x_18441) ;  /* 0x000034927f007947 */ /* 0x000fea000b800000 */
[----:B------:R0:W1:Y:S02]  /*1cc0*/  SHFL.BFLY PT, R20, R27, 0x1, 0x1f ;  /* 0x0c201f001b147f89 */ /* 0x00006400000e0000 */
.L_x_18485:
        /* <DEDUP_REMOVED lines=13> */
.L_x_18443:
[----:B------:R-:W-:Y:S05]  /*1da0*/  BSYNC B1 ;  /* 0x0000000000017941 */ /* 0x000fea0003800000 */
.L_x_18442:
[----:B------:R-:W-:Y:S02]  /*1db0*/  IADD3 R2, P0, R2, 0x10, RZ ;  /* 0x0000001002027810 */ /* 0x000fe40007f1e0ff */
[----:B------:R-:W-:Y:S02]  /*1dc0*/  IADD3 R35, R35, 0x40, RZ ;  /* 0x0000004023237810 */ /* 0x000fe40007ffe0ff */
[----:B-1----:R-:W-:Y:S01]  /*1dd0*/  IADD3 R36, R36, 0x100, RZ ;  /* 0x0000010024247810 */ /* 0x002fe20007ffe0ff */
[----:B------:R-:W-:Y:S01]  /*1de0*/  IMAD.X R3, RZ, RZ, R3, P0 ;  /* 0x000000ffff037224 */ /* 0x000fe200000e0603 */
[----:B------:R-:W-:Y:S01]  /*1df0*/  IADD3 R17, R17, 0x40, RZ ;  /* 0x0000004011117810 */ /* 0x000fe20007ffe0ff */
[----:B0-----:R-:W-:Y:S05]  /*1e00*/  @!P2 BRA `(.L_x_18444) ;  /* 0xfffff2f00000a947 */ /* 0x001fea000383ffff */
.L_x_18440:
[----:B------:R-:W-:Y:S05]  /*1e10*/  BSYNC B0 ;  /* 0x0000000000007941 */ /* 0x000fea0003800000 */
.L_x_18439:
[----:B------:R-:W-:Y:S05]  /*1e20*/  BRA.DIV ~URZ, `(.L_x_18445) ;  /* 0x000033a27f007947 */ /* 0x000fea000b800000 */
[----:B------:R0:W1:Y:S02]  /*1e30*/  SHFL.BFLY PT, R3, R64, 0x10, 0x1f ;  /* 0x0e001f0040037f89 */ /* 0x00006400000e0000 */
.L_x_18486:
[----:B-1----:R-:W-:Y:S01]  /*1e40*/  FMNMX.FTZ R7, R3, R64, !PT ;  /* 0x0000004003077209 */ /* 0x002fe20007810000 */
[----:B------:R-:W-:Y:S05]  /*1e50*/  BRA.DIV ~URZ, `(.L_x_18446) ;  /* 0x000033f27f007947 */ /* 0x000fea000b800000 */
[----:B------:R-:W1:Y:S02]  /*1e60*/  SHFL.BFLY PT, R2, R7, 0x8, 0x1f ;  /* 0x0d001f0007027f89 */ /* 0x000e6400000e0000 */
[----:B-1----:R-:W-:-:S05]  /*1e70*/  FMNMX.FTZ R2, R7, R2, !PT ;  /* 0x0000000207027209 */ /* 0x002fca0007810000 */
[----:B------:R-:W1:Y:S02]  /*1e80*/  SHFL.BFLY PT, R3, R2, 0x4, 0x1f ;  /* 0x0c801f0002037f89 */ /* 0x000e6400000e0000 */
[----:B-1----:R-:W-:-:S05]  /*1e90*/  FMNMX.FTZ R3, R2, R3, !PT ;  /* 0x0000000302037209 */ /* 0x002fca0007810000 */
[----:B------:R1:W2:Y:S02]  /*1ea0*/  SHFL.BFLY PT, R6, R3, 0x2, 0x1f ;  /* 0x0c401f0003067f89 */ /* 0x0002a400000e0000 */
.L_x_18487:
        /* <DEDUP_REMOVED lines=34> */
.L_x_18451:
        /* <DEDUP_REMOVED lines=11> */
.L_x_18450:
[----:B------:R-:W-:Y:S05]  /*2180*/  BSYNC B1 ;  /* 0x0000000000017941 */ /* 0x000fea0003800000 */
.L_x_18449:
        /* <DEDUP_REMOVED lines=10> */
.L_x_18454:
        /* <DEDUP_REMOVED lines=100> */
.L_x_18453:
[----:B------:R-:W-:Y:S05]  /*2870*/  BSYNC B1 ;  /* 0x0000000000017941 */ /* 0x000fea0003800000 */
.L_x_18452:
        /* <DEDUP_REMOVED lines=55> */
.L_x_18456:
[----:B------:R-:W-:Y:S05]  /*2bf0*/  BSYNC B1 ;  /* 0x0000000000017941 */ /* 0x000fea0003800000 */
.L_x_18455:
        /* <DEDUP_REMOVED lines=26> */
.L_x_18448:
[----:B------:R-:W-:Y:S05]  /*2da0*/  BSYNC B0 ;  /* 0x0000000000007941 */ /* 0x000fea0003800000 */
.L_x_18447:
        /* <DEDUP_REMOVED lines=37> */
.L_x_18461:
        /* <DEDUP_REMOVED lines=8> */
.L_x_18460:
[----:B01----:R-:W-:Y:S05]  /*3080*/  BSYNC B1 ;  /* 0x0000000000017941 */ /* 0x003fea0003800000 */
.L_x_18459:
        /* <DEDUP_REMOVED lines=10> */
.L_x_18464:
        /* <DEDUP_REMOVED lines=52> */
.L_x_18463:
[----:B------:R-:W-:Y:S05]  /*3470*/  BSYNC B1 ;  /* 0x0000000000017941 */ /* 0x000fea0003800000 */
.L_x_18462:
        /* <DEDUP_REMOVED lines=31> */
.L_x_18466:
[----:B------:R-:W-:Y:S05]  /*3670*/  BSYNC B1 ;  /* 0x0000000000017941 */ /* 0x000fea0003800000 */
.L_x_18465:
        /* <DEDUP_REMOVED lines=14> */
.L_x_18458:
[----:B------:R-:W-:Y:S05]  /*3760*/  BSYNC B0 ;  /* 0x0000000000007941 */ /* 0x000fea0003800000 */
.L_x_18457:
        /* <DEDUP_REMOVED lines=9> */
.L_x_18468:
[----:B0-----:R-:W0:Y:S01]  /*3800*/  S2R R2, SR_CTAID.Y ;  /* 0x0000000000027919 */ /* 0x001e220000002600 */
[--C-:B------:R-:W-:Y:S01]  /*3810*/  SHF.R.S32.HI R3, RZ, 0x1f, R69.reuse ;  /* 0x0000001fff037819 */ /* 0x100fe20000011445 */
[----:B------:R-:W-:Y:S01]  /*3820*/  IMAD.MOV.U32 R40, RZ, RZ, c[0x0][0x1ac] ;  /* 0x00006b00ff287624 */ /* 0x000fe200078e00ff */
[----:B------:R-:W-:Y:S01]  /*3830*/  IADD3 R50, -R69, -0x1, R0 ;  /* 0xffffffff45327810 */ /* 0x000fe20007ffe100 */
[----:B------:R-:W-:Y:S01]  /*3840*/  IMAD.MOV.U32 R7, RZ, RZ, RZ ;  /* 0x000000ffff077224 */ /* 0x000fe200078e00ff */
[----:B------:R-:W-:Y:S01]  /*3850*/  CS2R R38, SRZ ;  /* 0x0000000000267805 */ /* 0x000fe2000001ff00 */
[----:B------:R-:W-:Y:S01]  /*3860*/  IMAD.MOV.U32 R36, RZ, RZ, RZ ;  /* 0x000000ffff247224 */ /* 0x000fe200078e00ff */
[----:B------:R-:W-:Y:S01]  /*3870*/  SHF.R.S32.HI R40, RZ, 0x1f, R40 ;  /* 0x0000001fff287819 */ /* 0x000fe20000011428 */
        /* <DEDUP_REMOVED lines=21> */
[----:B------:R-:W-:Y:S02]  /*39d0*/  IADD3 R47, R42, 0x400, RZ ;  /* 0x000004002a2f7810 */ /* 0x000fe40007ffe0ff */
.L_x_18480:
[----:B------:R-:W-:Y:S01]  /*39e0*/  IMAD.MOV.U32 R9, RZ, RZ, R37 ;  /* 0x000000ffff097224 */ /* 0x000fe200078e0025 */
[----:B------:R-:W0:Y:S01]  /*39f0*/  LDS.128 R32, [R44+-0x10] ;  /* 0xfffff0002c207984 */ /* 0x000e220000000c00 */
[----:B------:R-:W-:-:S03]  /*3a00*/  IMAD.MOV.U32 R8, RZ, RZ, R6 ;  /* 0x000000ffff087224 */ /* 0x000fc600078e0006 */
[----:B------:R1:W2:Y:S04]  /*3a10*/  LDS.128 R28, [R44] ;  /* 0x000000002c1c7984 */ /* 0x0002a80000000c00 */
[----:B------:R-:W3:Y:S02]  /*3a20*/  LDG.E.CONSTANT R9, [R8.64] ;  /* 0x0000000a08097981 */ /* 0x000ee4000c1e9900 */
[----:B---3--:R-:W-:Y:S01]  /*3a30*/  SHF.R.S32.HI R12, RZ, 0x1f, R9 ;  /* 0x0000001fff0c7819 */ /* 0x008fe20000011409 */
[----:B------:R-:W-:-:S04]  /*3a40*/  IMAD.WIDE.U32 R10, R9, c[0x0][0x1ac], R2 ;  /* 0x00006b00090a7a25 */ /* 0x000fc800078e0002 */
[----:B------:R-:W-:Y:S01]  /*3a50*/  IMAD R12, R12, c[0x0][0x1ac], RZ ;  /* 0x00006b000c0c7a24 */ /* 0x000fe200078e02ff */
[-C--:B------:R-:W-:Y:S02]  /*3a60*/  IADD3 R17, P6, R42, R10.reuse, RZ ;  /* 0x0000000a2a117210 */ /* 0x080fe40007fde0ff */
[----:B------:R-:W-:Y:S01]  /*3a70*/  IADD3 R15, P5, R45, R10, RZ ;  /* 0x0000000a2d0f7210 */ /* 0x000fe20007fbe0ff */
[----:B------:R-:W-:Y:S01]  /*3a80*/  IMAD R19, R9, R40, R12 ;  /* 0x0000002809137224 */ /* 0x000fe200078e020c */
[-C--:B------:R-:W-:Y:S02]  /*3a90*/  IADD3 R13, P4, R46, R10.reuse, RZ ;  /* 0x0000000a2e0d7210 */ /* 0x080fe40007f9e0ff */
[----:B------:R-:W-:Y:S01]  /*3aa0*/  IADD3 R10, P3, R47, R10, RZ ;  /* 0x0000000a2f0a7210 */ /* 0x000fe20007f7e0ff */
[----:B------:R-:W-:Y:S01]  /*3ab0*/  IMAD.IADD R11, R11, 0x1, R19 ;  /* 0x000000010b0b7824 */ /* 0x000fe200078e0213 */
[----:B------:R-:W-:Y:S02]  /*3ac0*/  LEA R48, P2, R17, c[0x0][0x178], 0x1 ;  /* 0x00005e0011307a11 */ /* 0x000fe400078408ff */
[----:B------:R-:W-:-:S02]  /*3ad0*/  LEA R8, P1, R15, c[0x0][0x178], 0x1 ;  /* 0x00005e000f087a11 */ /* 0x000fc400078208ff */
[-C--:B------:R-:W-:Y:S02]  /*3ae0*/  LEA.HI.X.SX32 R20, R42, R11.reuse, 0x1, P6 ;  /* 0x0000000b2a147211 */ /* 0x080fe400030f0eff */
[-C--:B------:R-:W-:Y:S02]  /*3af0*/  LEA.HI.X.SX32 R18, R45, R11.reuse, 0x1, P5 ;  /* 0x0000000b2d127211 */ /* 0x080fe400028f0eff */
[-C--:B------:R-:W-:Y:S02]  /*3b00*/  LEA.HI.X.SX32 R14, R46, R11.reuse, 0x1, P4 ;  /* 0x0000000b2e0e7211 */ /* 0x080fe400020f0eff */
[----:B------:R-:W-:Y:S02]  /*3b10*/  LEA R12, P0, R13, c[0x0][0x178], 0x1 ;  /* 0x00005e000d0c7a11 */ /* 0x000fe400078008ff */
[----:B------:R-:W-:Y:S02]  /*3b20*/  LEA R16, P6, R10, c[0x0][0x178], 0x1 ;  /* 0x00005e000a107a11 */ /* 0x000fe400078c08ff */
[----:B------:R-:W-:-:S02]  /*3b30*/  LEA.HI.X.SX32 R11, R47, R11, 0x1, P3 ;  /* 0x0000000b2f0b7211 */ /* 0x000fc400018f0eff */
[----:B------:R-:W-:Y:S02]  /*3b40*/  LEA.HI.X R49, R17, c[0x0][0x17c], R20, 0x1, P2 ;  /* 0x00005f0011317a11 */ /* 0x000fe400010f0c14 */
[----:B------:R-:W-:Y:S02]  /*3b50*/  LEA.HI.X R9, R15, c[0x0][0x17c], R18, 0x1, P1 ;  /* 0x00005f000f097a11 */ /* 0x000fe400008f0c12 */
[----:B------:R-:W-:Y:S01]  /*3b60*/  LEA.HI.X R13, R13, c[0x0][0x17c], R14, 0x1, P0 ;  /* 0x00005f000d0d7a11 */ /* 0x000fe200000f0c0e */
[----:B-----5:R1:W5:Y:S01]  /*3b70*/  LDG.E.128.CONSTANT R20, [R48.64+0x200] ;  /* 0x0002000a30147981 */ /* 0x020362000c1e9d00 */
[----:B------:R-:W-:-:S03]  /*3b80*/  LEA.HI.X R17, R10, c[0x0][0x17c], R11, 0x1, P6 ;  /* 0x00005f000a117a11 */ /* 0x000fc600030f0c0b */
[----:B------:R-:W5:Y:S04]  /*3b90*/  LDG.E.128.CONSTANT R8, [R8.64] ;  /* 0x0000000a08087981 */ /* 0x000f68000c1e9d00 */
[----:B------:R-:W5:Y:S04]  /*3ba0*/  LDG.E.128.CONSTANT R12, [R12.64] ;  /* 0x0000000a0c0c7981 */ /* 0x000f68000c1e9d00 */
[----:B------:R-:W5:Y:S04]  /*3bb0*/  LDG.E.128.CONSTANT R16, [R16.64] ;  /* 0x0000000a10107981 */ /* 0x000f68000c1e9d00 */
[----:B------:R1:W5:Y:S01]  /*3bc0*/  LDG.E.128.CONSTANT R24, [R48.64] ;  /* 0x0000000a30187981 */ /* 0x000362000c1e9d00 */
        /* <DEDUP_REMOVED lines=37> */
.L_x_18471:
[----:B-12---:R-:W-:Y:S05]  /*3e20*/  BSYNC B1 ;  /* 0x0000000000017941 */ /* 0x006fea0003800000 */
.L_x_18470:
[----:B-----5:R-:W-:Y:S01]  /*3e30*/  HFMA2.MMA R33, R32, R25, -RZ ;  /* 0x0000001920217235 */ /* 0x020fe200001000ff */
[----:B------:R-:W-:Y:S01]  /*3e40*/  IMAD.MOV.U32 R25, RZ, RZ, R52 ;  /* 0x000000ffff197224 */ /* 0x000fe200078e0034 */
[----:B------:R-:W-:Y:S01]  /*3e50*/  BSSY B1, `(.L_x_18472) ;  /* 0x0000024000017945 */ /* 0x000fe20003800000 */
[----:B------:R-:W-:Y:S02]  /*3e60*/  F2FP.PACK_AB R28, R29, R28 ;  /* 0x0000001c1d1c723e */ /* 0x000fe400000000ff */
[----:B------:R-:W-:Y:S02]  /*3e70*/  F2FP.PACK_AB R30, R31, R30 ;  /* 0x0000001e1f1e723e */ /* 0x000fe400000000ff */
        /* <DEDUP_REMOVED lines=16> */
[-C--:B------:R-:W-:Y:S02]  /*3f80*/  ISETP.GE.AND P2, PT, R35, R68.reuse, PT ;  /* 0x000000442300720c */ /* 0x080fe40003f46270 */
[----:B------:R-:W-:Y:S02]  /*3f90*/  PRMT R29, R21, 0x7632, R29 ;  /* 0x00007632151d7816 */ /* 0x000fe4000000001d */
        /* <DEDUP_REMOVED lines=15> */
.L_x_18473:
[----:B------:R-:W-:Y:S05]  /*4090*/  BSYNC B1 ;  /* 0x0000000000017941 */ /* 0x000fea0003800000 */
.L_x_18472:
        /* <DEDUP_REMOVED lines=34> */
.L_x_18475:
[----:B------:R-:W-:Y:S05]  /*42c0*/  BSYNC B1 ;  /* 0x0000000000017941 */ /* 0x000fea0003800000 */
.L_x_18474:
[----:B------:R-:W-:Y:S01]  /*42d0*/  BSSY B1, `(.L_x_18476) ;  /* 0x0000023000017945 */ /* 0x000fe20003800000 */
[----:B------:R-:W-:Y:S01]  /*42e0*/  HFMA2.MMA R29, R32, R9, -RZ ;  /* 0x00000009201d7235 */ /* 0x000fe200001000ff */
[----:B------:R-:W-:Y:S01]  /*42f0*/  IMAD.MOV.U32 R9, RZ, RZ, R28 ;  /* 0x000000ffff097224 */ /* 0x000fe200078e001c */
        /* <DEDUP_REMOVED lines=32> */
.L_x_18477:
[----:B------:R-:W-:Y:S05]  /*4500*/  BSYNC B1 ;  /* 0x0000000000017941 */ /* 0x000fea0003800000 */
.L_x_18476:
        /* <DEDUP_REMOVED lines=33> */
[-C--:B------:R-:W-:Y:S02]  /*4720*/  ISETP.GE.AND P2, PT, R13, R68.reuse, PT ;  /* 0x000000440d00720c */ /* 0x080fe40003f46270 */
[----:B------:R-:W-:-:S02]  /*4730*/  ISETP.GE.AND P5, PT, R15, R68, PT ;  /* 0x000000440f00720c */ /* 0x000fc40003fa6270 */
[-C--:B------:R-:W-:Y:S02]  /*4740*/  ISETP.GE.AND P4, PT, R11, R68.reuse, PT ;  /* 0x000000440b00720c */ /* 0x080fe40003f86270 */
[C---:B------:R-:W-:Y:S02]  /*4750*/  ISETP.GE.AND P6, PT, R43.reuse, R68, PT ;  /* 0x000000442b00720c */ /* 0x040fe40003fc6270 */
[C---:B------:R-:W-:Y:S02]  /*4760*/  IADD3 R21, R43.reuse, 0x3, RZ ;  /* 0x000000032b157810 */ /* 0x040fe40007ffe0ff */
[C---:B------:R-:W-:Y:S02]  /*4770*/  IADD3 R11, R43.reuse, 0x5, RZ ;  /* 0x000000052b0b7810 */ /* 0x040fe40007ffe0ff */
[C---:B------:R-:W-:Y:S02]  /*4780*/  IADD3 R13, R43.reuse, 0x6, RZ ;  /* 0x000000062b0d7810 */ /* 0x040fe40007ffe0ff */
[----:B------:R-:W-:-:S02]  /*4790*/  IADD3 R15, R43, 0x7, RZ ;  /* 0x000000072b0f7810 */ /* 0x000fc40007ffe0ff */
[C---:B------:R-:W-:Y:S02]  /*47a0*/  SEL R8, R16.reuse, RZ, !P6 ;  /* 0x000000ff10087207 */ /* 0x040fe40007000000 */
[-C--:B------:R-:W-:Y:S02]  /*47b0*/  ISETP.GE.AND P1, PT, R21, R68.reuse, PT ;  /* 0x000000441500720c */ /* 0x080fe40003f26270 */
        /* <DEDUP_REMOVED lines=18> */
.L_x_18479:
[----:B------:R-:W-:Y:S05]  /*48e0*/  BSYNC B1 ;  /* 0x0000000000017941 */ /* 0x000fea0003800000 */
.L_x_18478:
        /* <DEDUP_REMOVED lines=17> */
.L_x_18469:
[----:B------:R-:W-:Y:S05]  /*4a00*/  BSYNC B0 ;  /* 0x0000000000007941 */ /* 0x000fea0003800000 */
.L_x_18467:
[----:B0-----:R-:W0:Y:S01]  /*4a10*/  SHFL.BFLY PT, R2, R7, 0x1, 0x1f ;  /* 0x0c201f0007027f89 */ /* 0x001e2200000e0000 */
[----:B------:R-:W-:Y:S01]  /*4a20*/  LOP3.LUT R0, R67, 0x1, RZ, 0xc0, !PT ;  /* 0x0000000143007812 */ /* 0x000fe200078ec0ff */
[----:B------:R-:W-:Y:S01]  /*4a30*/  BSSY B0, `(.L_x_18481) ;  /* 0x0000028000007945 */ /* 0x000fe20003800000 */
[----:B------:R-:W-:Y:S01]  /*4a40*/  LOP3.LUT R8, R5, 0xffffffc0, RZ, 0xc0, !PT ;  /* 0xffffffc005087812 */ /* 0x000fe200078ec0ff */
[----:B------:R-:W1:Y:S04]  /*4a50*/  SHFL.BFLY PT, R3, R4, 0x1, 0x1f ;  /* 0x0c201f0004037f89 */ /* 0x000e6800000e0000 */
[----:B------:R-:W-:Y:S01]  /*4a60*/  BAR.SYNC.DEFER_BLOCKING 0x0 ;  /* 0x0000000000007b1d */ /* 0x000fe20000010000 */
[----:B------:R-:W-:-:S02]  /*4a70*/  ISETP.NE.AND P2, PT, R0, RZ, PT ;  /* 0x000000ff0000720c */ /* 0x000fc40003f45270 */
[----:B------:R-:W-:Y:S02]  /*4a80*/  LEA.HI R67, R67, R67, RZ, 0x1 ;  /* 0x0000004343437211 */ /* 0x000fe400078f08ff */
[----:B------:R-:W-:Y:S01]  /*4a90*/  ISETP.NE.OR P5, PT, R8, 0x40, P2 ;  /* 0x000000400800780c */ /* 0x000fe200017a5670 */
[----:B------:R-:W2:Y:S01]  /*4aa0*/  SHFL.BFLY PT, R11, R36, 0x1, 0x1f ;  /* 0x0c201f00240b7f89 */ /* 0x000ea200000e0000 */
[C---:B------:R-:W-:Y:S02]  /*4ab0*/  ISETP.GT.OR P0, PT, R5.reuse, 0x3f, P2 ;  /* 0x0000003f0500780c */ /* 0x040fe40001704670 */
[----:B------:R-:W-:Y:S01]  /*4ac0*/  SHF.R.S32.HI R8, RZ, 0x1, R67 ;  /* 0x00000001ff087819 */ /* 0x000fe20000011443 */
[----:B------:R-:W3:Y:S01]  /*4ad0*/  SHFL.BFLY PT, R13, R38, 0x1, 0x1f ;  /* 0x0c201f00260d7f89 */ /* 0x000ee200000e0000 */
[----:B------:R-:W-:-:S03]  /*4ae0*/  ISETP.GT.OR P1, PT, R5, 0x1f, P2 ;  /* 0x0000001f0500780c */ /* 0x000fc60001724670 */
[----:B------:R-:W4:Y:S01]  /*4af0*/  SHFL.BFLY PT, R6, R39, 0x1, 0x1f ;  /* 0x0c201f0027067f89 */ /* 0x000f2200000e0000 */
[----:B0-----:R-:W-:Y:S01]  /*4b00*/  FADD.FTZ R9, R2, R7 ;  /* 0x0000000702097221 */ /* 0x001fe20000010000 */
[----:B------:R-:W-:Y:S01]  /*4b10*/  IADD3 R2, R5, 0x1f, RZ ;  /* 0x0000001f05027810 */ /* 0x000fe20007ffe0ff */
[----:B-1----:R-:W-:-:S03]  /*4b20*/  FADD.FTZ R0, R3, R4 ;  /* 0x0000000403007221 */ /* 0x002fc60000010000 */
[----:B------:R-:W-:Y:S01]  /*4b30*/  ISETP.GT.U32.AND P3, PT, R2, 0x3e, PT ;  /* 0x0000003e0200780c */ /* 0x000fe20003f64070 */
[----:B------:R-:W-:Y:S01]  /*4b40*/  IMAD R2, R69, 0x50, R8 ;  /* 0x0000005045027824 */ /* 0x000fe200078e0208 */
[----:B------:R-:W-:-:S04]  /*4b50*/  LOP3.LUT R3, R5, 0xffffffe0, RZ, 0xc0, !PT ;  /* 0xffffffe005037812 */ /* 0x000fc800078ec0ff */
[----:B------:R0:W-:Y:S01]  /*4b60*/  @!P5 STS [R2.X4+-0x1c0], R0 ;  /* 0xfffe40000200d388 */ /* 0x0001e20000004800 */
[----:B------:R-:W-:Y:S01]  /*4b70*/  ISETP.NE.OR P4, PT, R3, 0x20, P2 ;  /* 0x000000200300780c */ /* 0x000fe20001785670 */
[----:B--2---:R-:W-:Y:S02]  /*4b80*/  FADD.FTZ R12, R11, R36 ;  /* 0x000000240b0c7221 */ /* 0x004fe40000010000 */
[----:B------:R0:W-:Y:S01]  /*4b90*/  @!P5 STS [R2.X4+-0x180], R9 ;  /* 0xfffe80090200d388 */ /* 0x0001e20000004800 */
[----:B---3--:R-:W-:-:S03]  /*4ba0*/  FADD.FTZ R13, R13, R38 ;  /* 0x000000260d0d7221 */ /* 0x008fc60000010000 */
        /* <DEDUP_REMOVED lines=16> */
.L_x_18482:
[----:B0-----:R-:W-:Y:S05]  /*4cb0*/  BSYNC B0 ;  /* 0x0000000000007941 */ /* 0x001fea0003800000 */
.L_x_18481:
        /* <DEDUP_REMOVED lines=19> */
.L_x_18484:
[----:B0-----:R-:W-:Y:S05]  /*4df0*/  BSYNC B0 ;  /* 0x0000000000007941 */ /* 0x001fea0003800000 */
.L_x_18483:
        /* <DEDUP_REMOVED lines=33> */
[----:B------:R-:W-:Y:S02]  /*5010*/  F2FP.PACK_AB R0, R9, R0 ;  /* 0x000000000900723e */ /* 0x000fe400000000ff */
[----:B------:R-:W-:Y:S02]  /*5020*/  LEA.HI.X.SX32 R18, R6, UR7, 0x1, P0 ;  /* 0x0000000706127c11 */ /* 0x000fe400080f0eff */
[----:B------:R-:W-:Y:S01]  /*5030*/  LEA.HI.X.SX32 R16, R7, UR7, 0x1, P1 ;  /* 0x0000000707107c11 */ /* 0x000fe200088f0eff */
[----:B------:R0:W-:Y:S01]  /*5040*/  STG.E.U16 [R2.64], R0 ;  /* 0x0000000002007986 */ /* 0x0001e2000c10150a */
[----:B------:R-:W-:-:S02]  /*5050*/  LEA R6, P0, R17, c[0x0][0x160], 0x1 ;  /* 0x0000580011067a11 */ /* 0x000fc400078008ff */
[----:B------:R-:W-:Y:S02]  /*5060*/  LEA R8, P1, R15, c[0x0][0x160], 0x1 ;  /* 0x000058000f087a11 */ /* 0x000fe400078208ff */
[----:B------:R-:W-:Y:S02]  /*5070*/  LEA.HI.X.SX32 R14, R10, UR7, 0x1, P2 ;  /* 0x000000070a0e7c11 */ /* 0x000fe400090f0eff */
[----:B------:R-:W-:Y:S02]  /*5080*/  F2FP.PACK_AB R12, R13, R12 ;  /* 0x0000000c0d0c723e */ /* 0x000fe400000000ff */
        /* <DEDUP_REMOVED lines=12> */
.L_x_18441:
[----:B------:R-:W-:Y:S01]  /*5150*/  IMAD.MOV.U32 R22, RZ, RZ, R27 ;  /* 0x000000ffff167224 */ /* 0x000fe200078e001b */
[----:B------:R-:W-:Y:S01]  /*5160*/  MOV R20, 0x51b0 ;  /* 0x000051b000147802 */ /* 0x000fe20000000f00 */
[----:B------:R-:W-:Y:S02]  /*5170*/  IMAD.MOV.U32 R23, RZ, RZ, 0x1 ;  /* 0x00000001ff177424 */ /* 0x000fe400078e00ff */
[----:B------:R-:W-:Y:S02]  /*5180*/  IMAD.MOV.U32 R24, RZ, RZ, 0x1f ;  /* 0x0000001fff187424 */ /* 0x000fe400078e00ff */
[----:B------:R-:W-:-:S02]  /*5190*/  IMAD.MOV.U32 R25, RZ, RZ, -0x1 ;  /* 0xffffffffff197424 */ /* 0x000fc400078e00ff */
[----:B-----5:R-:W-:Y:S05]  /*51a0*/  CALL.REL.NOINC `($__internal_366_$__cuda_sm70_shflsync_bfly_p) ;  /* 0x0000020000007944 */ /* 0x020fea0003c00000 */
[----:B-1----:R-:W-:Y:S01]  /*51b0*/  IMAD.MOV.U32 R20, RZ, RZ, R22 ;  /* 0x000000ffff147224 */ /* 0x002fe200078e0016 */
[----:B0-----:R-:W-:Y:S05]  /*51c0*/  BRA `(.L_x_18485) ;  /* 0xffffcb0000007947 */ /* 0x001fea000383ffff */
.L_x_18445:
[----:B------:R-:W-:Y:S01]  /*51d0*/  IMAD.MOV.U32 R22, RZ, RZ, R64 ;  /* 0x000000ffff167224 */ /* 0x000fe200078e0040 */
[----:B------:R-:W-:Y:S01]  /*51e0*/  MOV R20, 0x5230 ;  /* 0x0000523000147802 */ /* 0x000fe20000000f00 */
[----:B------:R-:W-:-:S02]  /*51f0*/  IMAD.MOV.U32 R23, RZ, RZ, 0x10 ;  /* 0x00000010ff177424 */ /* 0x000fc400078e00ff */
[----:B------:R-:W-:Y:S02]  /*5200*/  IMAD.MOV.U32 R24, RZ, RZ, 0x1f ;  /* 0x0000001fff187424 */ /* 0x000fe400078e00ff */
[----:B------:R-:W-:Y:S02]  /*5210*/  IMAD.MOV.U32 R25, RZ, RZ, -0x1 ;  /* 0xffffffffff197424 */ /* 0x000fe400078e00ff */
[----:B-----5:R-:W-:Y:S05]  /*5220*/  CALL.REL.NOINC `($__internal_366_$__cuda_sm70_shflsync_bfly_p) ;  /* 0x0000018000007944 */ /* 0x020fea0003c00000 */
[----:B-1----:R-:W-:Y:S01]  /*5230*/  IMAD.MOV.U32 R3, RZ, RZ, R22 ;  /* 0x000000ffff037224 */ /* 0x002fe200078e0016 */
[----:B0-----:R-:W-:Y:S05]  /*5240*/  BRA `(.L_x_18486) ;  /* 0xffffcbf000007947 */ /* 0x001fea000383ffff */
.L_x_18446:
[----:B------:R-:W-:Y:S01]  /*5250*/  IMAD.MOV.U32 R22, RZ, RZ, R7 ;  /* 0x000000ffff167224 */ /* 0x000fe200078e0007 */
[----:B------:R-:W-:Y:S01]  /*5260*/  MOV R20, 0x52b0 ;  /* 0x000052b000147802 */ /* 0x000fe20000000f00 */
[----:B------:R-:W-:Y:S02]  /*5270*/  IMAD.MOV.U32 R23, RZ, RZ, 0x8 ;  /* 0x00000008ff177424 */ /* 0x000fe400078e00ff */
[----:B------:R-:W-:Y:S02]  /*5280*/  IMAD.MOV.U32 R24, RZ, RZ, 0x1f ;  /* 0x0000001fff187424 */ /* 0x000fe400078e00ff */
[----:B------:R-:W-:Y:S02]  /*5290*/  IMAD.MOV.U32 R25, RZ, RZ, -0x1 ;  /* 0xffffffffff197424 */ /* 0x000fe400078e00ff */
[----:B0----5:R-:W-:Y:S05]  /*52a0*/  CALL.REL.NOINC `($__internal_366_$__cuda_sm70_shflsync_bfly_p) ;  /* 0x0000010000007944 */ /* 0x021fea0003c00000 */
[----:B-1----:R-:W-:Y:S01]  /*52b0*/  FMNMX.FTZ R3, R7, R22, !PT ;  /* 0x0000001607037209 */ /* 0x002fe20007810000 */
[----:B0-----:R-:W-:Y:S01]  /*52c0*/  IMAD.MOV.U32 R23, RZ, RZ, 0x4 ;  /* 0x00000004ff177424 */ /* 0x001fe200078e00ff */
[----:B------:R-:W-:Y:S01]  /*52d0*/  MOV R20, 0x5320 ;  /* 0x0000532000147802 */ /* 0x000fe20000000f00 */
[----:B------:R-:W-:-:S02]  /*52e0*/  IMAD.MOV.U32 R24, RZ, RZ, 0x1f ;  /* 0x0000001fff187424 */ /* 0x000fc400078e00ff */
[----:B------:R-:W-:Y:S02]  /*52f0*/  IMAD.MOV.U32 R25, RZ, RZ, -0x1 ;  /* 0xffffffffff197424 */ /* 0x000fe400078e00ff */
[----:B------:R-:W-:Y:S02]  /*5300*/  IMAD.MOV.U32 R22, RZ, RZ, R3 ;  /* 0x000000ffff167224 */ /* 0x000fe400078e0003 */
[----:B------:R-:W-:Y:S05]  /*5310*/  CALL.REL.NOINC `($__internal_366_$__cuda_sm70_shflsync_bfly_p) ;  /* 0x0000009000007944 */ /* 0x000fea0003c00000 */
[----:B-1----:R-:W-:Y:S01]  /*5320*/  FMNMX.FTZ R3, R3, R22, !PT ;  /* 0x0000001603037209 */ /* 0x002fe20007810000 */
[----:B0-----:R-:W-:Y:S01]  /*5330*/  IMAD.MOV.U32 R23, RZ, RZ, 0x2 ;  /* 0x00000002ff177424 */ /* 0x001fe200078e00ff */
[----:B------:R-:W-:Y:S01]  /*5340*/  MOV R20, 0x5390 ;  /* 0x0000539000147802 */ /* 0x000fe20000000f00 */
[----:B------:R-:W-:Y:S02]  /*5350*/  IMAD.MOV.U32 R24, RZ, RZ, 0x1f ;  /* 0x0000001fff187424 */ /* 0x000fe400078e00ff */
[----:B------:R-:W-:Y:S02]  /*5360*/  IMAD.MOV.U32 R25, RZ, RZ, -0x1 ;  /* 0xffffffffff197424 */ /* 0x000fe400078e00ff */
[----:B------:R-:W-:Y:S02]  /*5370*/  IMAD.MOV.U32 R22, RZ, RZ, R3 ;  /* 0x000000ffff167224 */ /* 0x000fe400078e0003 */
[----:B------:R-:W-:Y:S05]  /*5380*/  CALL.REL.NOINC `($__internal_366_$__cuda_sm70_shflsync_bfly_p) ;  /* 0x0000002000007944 */ /* 0x000fea0003c00000 */
[----:B-1----:R-:W-:Y:S01]  /*5390*/  IMAD.MOV.U32 R6, RZ, RZ, R22 ;  /* 0x000000ffff067224 */ /* 0x002fe200078e0016 */
[----:B0-----:R-:W-:Y:S05]  /*53a0*/  BRA `(.L_x_18487) ;  /* 0xffffcb0000007947 */ /* 0x001fea000383ffff */
        .weak           $__internal_366_$__cuda_sm70_shflsync_bfly_p
        .type           $__internal_366_$__cuda_sm70_shflsync_bfly_p,@function
        .size           $__internal_366_$__cuda_sm70_shflsync_bfly_p,(.L_x_23533 - $__internal_366_$__cuda_sm70_shflsync_bfly_p)
$__internal_366_$__cuda_sm70_shflsync_bfly_p:
[----:B------:R-:W-:Y:S01]  /*53b0*/  IMAD.MOV.U32 R21, RZ, RZ, 0x0 ;  /* 0x00000000ff157424 */ /* 0x000fe200078e00ff */
[----:B------:R-:W-:Y:S04]  /*53c0*/  WARPSYNC R25 ;  /* 0x0000001900007348 */ /* 0x000fe80003800000 */
[----:B------:R0:W1:Y:S01]  /*53d0*/  SHFL.BFLY PT, R22, R22, R23, R24 ;  /* 0x0c00001716167389 */ /* 0x00006200000e0018 */
[----:B------:R-:W-:Y:S05]  /*53e0*/  RET.REL.NODEC R20 `(_ZN4vllm25paged_attention_v1_kernelIttLi80ELi16ELi128ELNS_18Fp8KVCacheDataTypeE0ELb0EEEvPT_PKS2_PKT0_S8_ifPKiSA_iPKfiiiSC_SC_iiiii) ;  /* 0xffffac1014007950 */ /* 0x000fea0003c3ffff */
.L_x_18488:
        /* <DEDUP_REMOVED lines=9> */
.L_x_23533:


//--------------------- .text._ZN4vllm25paged_attention_v1_kernelIttLi64ELi16ELi128ELNS_18Fp8KVCacheDataTypeE0ELb0EEEvPT_PKS2_PKT0_S8_ifPKiSA_iPKfiiiSC_SC_iiiii --------------------------
	.section	.text._ZN4vllm25paged_attention_v1_kernelIttLi64ELi16ELi128ELNS_18Fp8KVCacheDataTypeE0ELb0EEEvPT_PKS2_PKT0_S8_ifPKiSA_iPKfiiiSC_SC_iiiii,"ax",@progbits
	.sectioninfo	@"SHI_REGISTERS=69"
	.align	128
        .global         _ZN4vllm25paged_attention_v1_kernelIttLi64ELi16ELi128ELNS_18Fp8KVCacheDataTypeE0ELb0EEEvPT_PKS2_PKT0_S8_ifPKiSA_iPKfiiiSC_SC_iiiii
        .type           _ZN4vllm25paged_attention_v1_kernelIttLi64ELi16ELi128ELNS_18Fp8KVCacheDataTypeE0ELb0EEEvPT_PKS2_PKT0_S8_ifPKiSA_iPKfiiiSC_SC_iiiii,@function
        .size           _ZN4vllm25paged_attention_v1_kernelIttLi64ELi16ELi128ELNS_18Fp8KVCacheDataTypeE0ELb0EEEvPT_PKS2_PKT0_S8_ifPKiSA_iPKfiiiSC_SC_iiiii,(.L_x_23534 - _ZN4vllm25paged_attention_v1_kernelIttLi64ELi16ELi128ELNS_18Fp8KVCacheDataTypeE0ELb0EEEvPT_PKS2_PKT0_S8_ifPKiSA_iPKfiiiSC_SC_iiiii)
        .other          _ZN4vllm25paged_attention_v1_kernelIttLi64ELi16ELi128ELNS_18Fp8KVCacheDataTypeE0ELb0EEEvPT_PKS2_PKT0_S8_ifPKiSA_iPKfiiiSC_SC_iiiii,@"STO_CUDA_ENTRY STV_DEFAULT"
_ZN4vllm25paged_attention_v1_kernelIttLi64ELi16ELi128ELNS_18Fp8KVCacheDataTypeE0ELb0EEEvPT_PKS2_PKT0_S8_ifPKiSA_iPKfiiiSC_SC_iiiii:
.text._ZN4vllm25paged_attention_v1_kernelIttLi64ELi16ELi128ELNS_18Fp8KVCacheDataTypeE0ELb0EEEvPT_PKS2_PKT0_S8_ifPKiSA_iPKfiiiSC_SC_iiiii:
        /* <DEDUP_REMOVED lines=101> */
.L_x_18493:
        /* <DEDUP_REMOVED lines=11> */
.L_x_18492:
[----:B------:R-:W-:Y:S05]  /*0700*/  BSYNC B1 ;  /* 0x0000000000017941 */ /* 0x000fea0003800000 */
.L_x_18491:
        /* <DEDUP_REMOVED lines=10> */
.L_x_18494:
        /* <DEDUP_REMOVED lines=17> */
.L_x_18490:
[----:B------:R-:W-:Y:S05]  /*08c0*/  BSYNC B0 ;  /* 0x0000000000007941 */ /* 0x000fea0003800000 */
.L_x_18489:
        /* <DEDUP_REMOVED lines=12> */
[----:B------:R-:W-:Y:S02]  /*0990*/  SHF.R.S32.HI R7, RZ, 0x1f, R54 ;  /* 0x0000001fff077819 */ /* 0x000fe40000011436 */
[----:B------:R-:W-:Y:S02]  /*09a0*/  LOP3.LUT R6, R6, 0xfffffff0, RZ, 0xc0, !PT ;  /* 0xfffffff006067812 */ /* 0x000fe400078ec0ff */
[----:B------:R-:W-:Y:S02]  /*09b0*/  LEA.HI.X.SX32 R9, R2, R9, 0x1, P0 ;  /* 0x0000000902097211 */ /* 0x000fe400000f0eff */
[----:B------:R-:W-:Y:S01]  /*09c0*/  IADD3 R14, R57, 0x2, RZ ;  /* 0x00000002390e7810 */ /* 0x000fe20007ffe0ff */
[----:B------:R-:W-:Y:S01]  /*09d0*/  IMAD.IADD R16, R3, 0x1, -R6 ;  /* 0x0000000103107824 */ /* 0x000fe200078e0a06 */
[----:B------:R-:W-:-:S02]  /*09e0*/  LEA R2, P0, R8, c[0x0][0x188], 0x2 ;  /* 0x0000620008027a11 */ /* 0x000fc400078010ff */
[----:B------:R-:W-:Y:S01]  /*09f0*/  LEA.HI R7, R7, R54, RZ, 0x3 ;  /* 0x0000003607077211 */ /* 0x000fe200078f18ff */
[----:B------:R-:W-:Y:S01]  /*0a00*/  IMAD.SHL.U32 R55, R14, 0x4, RZ ;  /* 0x000000040e377824 */ /* 0x000fe200078e00ff */
[C---:B------:R-:W-:Y:S01]  /*0a10*/  IADD3 R15, R57.reuse, 0x4, RZ ;  /* 0x00000004390f7810 */ /* 0x040fe20007ffe0ff */
[----:B------:R-:W-:Y:S01]  /*0a20*/  IMAD.SHL.U32 R65, R16, 0x8, RZ ;  /* 0x0000000810417824 */ /* 0x000fe200078e00ff */
[----:B------:R-:W-:Y:S01]  /*0a30*/  IADD3 R17, R57, 0x6, RZ ;  /* 0x0000000639117810 */ /* 0x000fe20007ffe0ff */
[----:B------:R-:W-:Y:S01]  /*0a40*/  IMAD R29, R61, 0x10, R16 ;  /* 0x000000103d1d7824 */ /* 0x000fe200078e0210 */
[----:B------:R-:W-:Y:S01]  /*0a50*/  LEA.HI.X R3, R8, c[0x0][0x18c], R9, 0x2, P0 ;  /* 0x0000630008037a11 */ /* 0x000fe200000f1409 */
        /* <DEDUP_REMOVED lines=9> */
[----:B------:R-:W-:Y:S02]  /*0af0*/  LEA.HI R6, R6, R55, RZ, 0x3 ;  /* 0x0000003706067211 */ /* 0x000fe400078f18ff */
[----:B------:R-:W-:Y:S02]  /*0b00*/  LEA.HI R7, R7, R8, RZ, 0x3 ;  /* 0x0000000807077211 */ /* 0x000fe400078f18ff */
[----:B------:R-:W-:-:S02]  /*0b10*/  LEA.HI R10, R10, R9, RZ, 0x3 ;  /* 0x000000090a0a7211 */ /* 0x000fc400078f18ff */
        /* <DEDUP_REMOVED lines=63> */
[----:B------:R-:W-:Y:S02]  /*0f10*/  IADD3 R45, -R60, 0x1, R29 ;  /* 0x000000013c2d7810 */ /* 0x000fe40007ffe11d */
[----:B------:R-:W-:Y:S02]  /*0f20*/  LEA R46, R29, 0xa0, 0x2 ;  /* 0x000000a01d2e7811 */ /* 0x000fe400078e10ff */
[----:B------:R-:W-:Y:S02]  /*0f30*/  SHF.R.S32.HI R47, RZ, 0x1f, R55 ;  /* 0x0000001fff2f7819 */ /* 0x000fe40000011437 */
[----:B------:R-:W-:Y:S02]  /*0f40*/  SHF.R.S32.HI R48, RZ, 0x1f, R6 ;  /* 0x0000001fff307819 */ /* 0x000fe40000011406 */
[----:B------:R-:W-:-:S02]  /*0f50*/  SHF.R.S32.HI R49, RZ, 0x1f, R7 ;  /* 0x0000001fff317819 */ /* 0x000fc40000011407 */
[----:B------:R-:W-:Y:S02]  /*0f60*/  SHF.R.S32.HI R50, RZ, 0x1f, R8 ;  /* 0x0000001fff327819 */ /* 0x000fe40000011408 */
[----:B------:R-:W-:Y:S02]  /*0f70*/  SHF.R.S32.HI R51, RZ, 0x1f, R9 ;  /* 0x0000001fff337819 */ /* 0x000fe40000011409 */
[----:B------:R-:W-:Y:S02]  /*0f80*/  SHF.R.S32.HI R52, RZ, 0x1f, R10 ;  /* 0x0000001fff347819 */ /* 0x000fe4000001140a */
[----:B------:R-:W-:Y:S02]  /*0f90*/  SHF.R.S32.HI R53, RZ, 0x1f, R11 ;  /* 0x0000001fff357819 */ /* 0x000fe4000001140b */
.L_x_18500:
        /* <DEDUP_REMOVED lines=41> */
[--C-:B------:R-:W-:Y:S02]  /*1230*/  HADD2.F32 R17, -RZ, R41.reuse.H0_H0 ;  /* 0x20000029ff117230 */ /* 0x100fe40000004100 */
[----:B------:R-:W-:Y:S01]  /*1240*/  HADD2.F32 R41, -RZ, R41.H1_H1 ;  /* 0x30000029ff297230 */ /* 0x000fe20000004100 */
[----:B------:R-:W-:Y:S01]  /*1250*/  FMUL.FTZ R23, R23, R20 ;  /* 0x0000001417177220 */ /* 0x000fe20000410000 */
[----:B------:R-:W-:Y:S01]  /*1260*/  HADD2.F32 R20, -RZ, R21.H1_H1 ;  /* 0x30000015ff147230 */ /* 0x000fe20000004100 */
[----:B------:R-:W-:Y:S01]  /*1270*/  FFMA.FTZ R22, R22, R17, R16 ;  /* 0x0000001116167223 */ /* 0x000fe20000010010 */
[----:B----4-:R-:W-:Y:S01]  /*1280*/  HADD2.F32 R21, -RZ, R38.H0_H0 ;  /* 0x20000026ff157230 */ /* 0x010fe20000004100 */
[----:B------:R-:W0:Y:S02]  /*1290*/  LDS.128 R16, [R62+0x10] ;  /* 0x000010003e107984 */ /* 0x000e240000000c00 */
[----:B------:R-:W-:Y:S01]  /*12a0*/  FFMA.FTZ R20, R20, R41, R23 ;  /* 0x0000002914147223 */ /* 0x000fe20000010017 */
[----:B------:R-:W-:-:S04]  /*12b0*/  IADD3 R23, P0, P1, R7, R42, R24 ;  /* 0x0000002a07177210 */ /* 0x000fc8000791e018 */
[----:B------:R-:W-:Y:S01]  /*12c0*/  IADD3.X R66, R49, R43, R32, P0, P1 ;  /* 0x0000002b31427210 */ /* 0x000fe200007e2420 */
        /* <DEDUP_REMOVED lines=32> */
[----:B------:R-:W-:-:S04]  /*14d0*/  IADD3 R39, P0, P1, R9, R42, R26 ;  /* 0x0000002a09277210 */ /* 0x000fc8000791e01a */
[----:B------:R-:W-:Y:S01]  /*14e0*/  IADD3.X R40, R51, R43, R34, P0, P1 ;  /* 0x0000002b33287210 */ /* 0x000fe200007e2422 */
[----:B---3--:R-:W-:Y:S02]  /*14f0*/  HADD2.F32 R38, -RZ, R36.H0_H0 ;  /* 0x20000024ff267230 */ /* 0x008fe40000004100 */
        /* <DEDUP_REMOVED lines=68> */
.L_x_18536:
        /* <DEDUP_REMOVED lines=13> */
.L_x_18499:
[----:B------:R-:W-:Y:S05]  /*1a10*/  BSYNC B1 ;  /* 0x0000000000017941 */ /* 0x000fea0003800000 */
.L_x_18498:
[----:B------:R-:W-:Y:S02]  /*1a20*/  IADD3 R2, P0, R2, 0x10, RZ ;  /* 0x0000001002027810 */ /* 0x000fe40007f1e0ff */
[----:B------:R-:W-:Y:S02]  /*1a30*/  IADD3 R45, R45, 0x40, RZ ;  /* 0x000000402d2d7810 */ /* 0x000fe40007ffe0ff */
[----:B-1----:R-:W-:Y:S01]  /*1a40*/  IADD3 R46, R46, 0x100, RZ ;  /* 0x000001002e2e7810 */ /* 0x002fe20007ffe0ff */
[----:B------:R-:W-:Y:S01]  /*1a50*/  IMAD.X R3, RZ, RZ, R3, P0 ;  /* 0x000000ffff037224 */ /* 0x000fe200000e0603 */
[----:B------:R-:W-:Y:S01]  /*1a60*/  IADD3 R29, R29, 0x40, RZ ;  /* 0x000000401d1d7810 */ /* 0x000fe20007ffe0ff */
[----:B0-----:R-:W-:Y:S05]  /*1a70*/  @!P2 BRA `(.L_x_18500) ;  /* 0xfffff5200000a947 */ /* 0x001fea000383ffff */
.L_x_18496:
[----:B------:R-:W-:Y:S05]  /*1a80*/  BSYNC B0 ;  /* 0x0000000000007941 */ /* 0x000fea0003800000 */
.L_x_18495:
[----:B------:R-:W-:Y:S05]  /*1a90*/  BRA.DIV ~URZ, `(.L_x_18501) ;  /* 0x00002f327f007947 */ /* 0x000fea000b800000 */
[----:B------:R0:W1:Y:S02]  /*1aa0*/  SHFL.BFLY PT, R3, R56, 0x10, 0x1f ;  /* 0x0e001f0038037f89 */ /* 0x00006400000e0000 */
.L_x_18537:
[----:B-1----:R-:W-:Y:S01]  /*1ab0*/  FMNMX.FTZ R7, R3, R56, !PT ;  /* 0x0000003803077209 */ /* 0x002fe20007810000 */
[----:B------:R-:W-:Y:S05]  /*1ac0*/  BRA.DIV ~URZ, `(.L_x_18502) ;  /* 0x00002f827f007947 */ /* 0x000fea000b800000 */
[----:B------:R-:W1:Y:S02]  /*1ad0*/  SHFL.BFLY PT, R2, R7, 0x8, 0x1f ;  /* 0x0d001f0007027f89 */ /* 0x000e6400000e0000 */
[----:B-1----:R-:W-:-:S05]  /*1ae0*/  FMNMX.FTZ R2, R7, R2, !PT ;  /* 0x0000000207027209 */ /* 0x002fca0007810000 */
[----:B------:R-:W1:Y:S02]  /*1af0*/  SHFL.BFLY PT, R3, R2, 0x4, 0x1f ;  /* 0x0c801f0002037f89 */ /* 0x000e6400000e0000 */
[----:B-1----:R-:W-:-:S05]  /*1b00*/  FMNMX.FTZ R3, R2, R3, !PT ;  /* 0x0000000302037209 */ /* 0x002fca0007810000 */
[----:B------:R1:W2:Y:S02]  /*1b10*/  SHFL.BFLY PT, R6, R3, 0x2, 0x1f ;  /* 0x0c401f0003067f89 */ /* 0x0002a400000e0000 */
.L_x_18538:
        /* <DEDUP_REMOVED lines=34> */
.L_x_18507:
        /* <DEDUP_REMOVED lines=11> */
.L_x_18506:
[----:B------:R-:W-:Y:S05]  /*1df0*/  BSYNC B1 ;  /* 0x0000000000017941 */ /* 0x000fea0003800000 */
.L_x_18505:
        /* <DEDUP_REMOVED lines=10> */
.L_x_18510:
        /* <DEDUP_REMOVED lines=100> */
.L_x_18509:
[----:B------:R-:W-:Y:S05]  /*24e0*/  BSYNC B1 ;  /* 0x0000000000017941 */ /* 0x000fea0003800000 */
.L_x_18508:
        /* <DEDUP_REMOVED lines=55> */
.L_x_18512:
[----:B------:R-:W-:Y:S05]  /*2860*/  BSYNC B1 ;  /* 0x0000000000017941 */ /* 0x000fea0003800000 */
.L_x_18511:
        /* <DEDUP_REMOVED lines=26> */
.L_x_18504:
[----:B------:R-:W-:Y:S05]  /*2a10*/  BSYNC B0 ;  /* 0x0000000000007941 */ /* 0x000fea0003800000 */
.L_x_18503:
        /* <DEDUP_REMOVED lines=36> */
.L_x_18517:
        /* <DEDUP_REMOVED lines=8> */
.L_x_18516:
[----:B0-----:R-:W-:Y:S05]  /*2ce0*/  BSYNC B1 ;  /* 0x0000000000017941 */ /* 0x001fea0003800000 */
.L_x_18515:
        /* <DEDUP_REMOVED lines=10> */
.L_x_18520:
        /* <DEDUP_REMOVED lines=52> */
.L_x_18519:
[----:B------:R-:W-:Y:S05]  /*30d0*/  BSYNC B1 ;  /* 0x0000000000017941 */ /* 0x000fea0003800000 */
.L_x_18518:
        /* <DEDUP_REMOVED lines=31> */
.L_x_18522:
[----:B------:R-:W-:Y:S05]  /*32d0*/  BSYNC B1 ;  /* 0x0000000000017941 */ /* 0x000fea0003800000 */
.L_x_18521:
        /* <DEDUP_REMOVED lines=14> */
.L_x_18514:
[----:B------:R-:W-:Y:S05]  /*33c0*/  BSYNC B0 ;  /* 0x0000000000007941 */ /* 0x000fea0003800000 */
.L_x_18513:
        /* <DEDUP_REMOVED lines=8> */
[----:B------:R-:W-:Y:S01]  /*3450*/  SHF.R.S32.HI R3, RZ, 0x1f, R61 ;  /* 0x0000001fff037819 */ /* 0x000fe2000001143d */
[----:B------:R-:W-:Y:S01]  /*3460*/  IMAD.MOV.U32 R9, RZ, RZ, c[0x0][0x1ac] ;  /* 0x00006b00ff097624 */ /* 0x000fe200078e00ff */
[----:B------:R-:W-:Y:S01]  /*3470*/  IADD3 R44, -R61, -0x1, R0 ;  /* 0xffffffff3d2c7810 */ /* 0x000fe20007ffe100 */
[----:B------:R-:W-:Y:S01]  /*3480*/  IMAD.MOV.U32 R32, RZ, RZ, RZ ;  /* 0x000000ffff207224 */ /* 0x000fe200078e00ff */
[----:B------:R-:W-:Y:S01]  /*3490*/  CS2R R34, SRZ ;  /* 0x0000000000227805 */ /* 0x000fe2000001ff00 */
[----:B------:R-:W-:-:S02]  /*34a0*/  IMAD.MOV.U32 R7, RZ, RZ, RZ ;  /* 0x000000ffff077224 */ /* 0x000fc400078e00ff */
[----:B------:R-:W-:Y:S02]  /*34b0*/  IMAD.MOV.U32 R37, RZ, RZ, R61 ;  /* 0x000000ffff257224 */ /* 0x000fe400078e003d */
[----:B0-----:R-:W-:-:S05]  /*34c0*/  IMAD R2, R2, c[0x0][0x198], RZ ;  /* 0x0000660002027a24 */ /* 0x001fca00078e02ff */
[----:B------:R-:W-:-:S04]  /*34d0*/  IADD3 R33, P0, R61, R2, RZ ;  /* 0x000000023d217210 */ /* 0x000fc80007f1e0ff */
[----:B------:R-:W-:Y:S01]  /*34e0*/  LEA.HI.X.SX32 R8, R2, R3, 0x1, P0 ;  /* 0x0000000302087211 */ /* 0x000fe200000f0eff */
[----:B------:R-:W-:Y:S01]  /*34f0*/  IMAD R2, R4, c[0x0][0x1b0], RZ ;  /* 0x00006c0004027a24 */ /* 0x000fe200078e02ff */
[----:B------:R-:W-:Y:S02]  /*3500*/  LEA.HI R3, R59, R59, RZ, 0x1 ;  /* 0x0000003b3b037211 */ /* 0x000fe400078f08ff */
[----:B------:R-:W-:Y:S02]  /*3510*/  LEA R6, P0, R33, c[0x0][0x188], 0x2 ;  /* 0x0000620021067a11 */ /* 0x000fe400078010ff */
[C---:B------:R-:W-:Y:S01]  /*3520*/  LOP3.LUT R4, R3.reuse, 0xfffffffe, RZ, 0xc0, !PT ;  /* 0xfffffffe03047812 */ /* 0x040fe200078ec0ff */
[----:B------:R-:W-:Y:S01]  /*3530*/  IMAD.SHL.U32 R3, R3, 0x8, RZ ;  /* 0x0000000803037824 */ /* 0x000fe200078e00ff */
[----:B------:R-:W-:-:S03]  /*3540*/  LEA.HI.X R33, R33, c[0x0][0x18c], R8, 0x2, P0 ;  /* 0x0000630021217a11 */ /* 0x000fc600000f1408 */
        /* <DEDUP_REMOVED lines=11> */
.L_x_18533:
        /* <DEDUP_REMOVED lines=14> */
[----:B------:R-:W-:Y:S02]  /*36e0*/  LEA R12, P5, R13, c[0x0][0x178], 0x1 ;  /* 0x00005e000d0c7a11 */ /* 0x000fe400078a08ff */
[----:B------:R-:W-:-:S02]  /*36f0*/  LEA.HI.X.SX32 R9, R40, R17, 0x1, P2 ;  /* 0x0000001128097211 */ /* 0x000fc400010f0eff */
[-C--:B------:R-:W-:Y:S02]  /*3700*/  LEA.HI.X.SX32 R8, R41, R17.reuse, 0x1, P4 ;  /* 0x0000001129087211 */ /* 0x080fe400020f0eff */
[----:B------:R-:W-:Y:S02]  /*3710*/  LEA R42, P1, R15, c[0x0][0x178], 0x1 ;  /* 0x00005e000f2a7a11 */ /* 0x000fe400078208ff */
[----:B------:R-:W-:Y:S02]  /*3720*/  LEA.HI.X.SX32 R16, R36, R17, 0x1, P0 ;  /* 0x0000001124107211 */ /* 0x000fe400000f0eff */
[----:B------:R-:W-:Y:S02]  /*3730*/  LEA.HI.X R11, R14, c[0x0][0x17c], R9, 0x1, P3 ;  /* 0x00005f000e0b7a11 */ /* 0x000fe400018f0c09 */
[----:B------:R-:W-:Y:S02]  /*3740*/  LEA.HI.X R13, R13, c[0x0][0x17c], R8, 0x1, P5 ;  /* 0x00005f000d0d7a11 */ /* 0x000fe400028f0c08 */
[----:B------:R-:W-:-:S02]  /*3750*/  LEA.HI.X R43, R15, c[0x0][0x17c], R16, 0x1, P1 ;  /* 0x00005f000f2b7a11 */ /* 0x000fc400008f0c10 */
[----:B-----5:R-:W5:Y:S04]  /*3760*/  LDG.E.128.CONSTANT R8, [R10.64] ;  /* 0x0000000a0a087981 */ /* 0x020f68000c1e9d00 */
[----:B------:R-:W5:Y:S04]  /*3770*/  LDG.E.128.CONSTANT R12, [R12.64] ;  /* 0x0000000a0c0c7981 */ /* 0x000f68000c1e9d00 */
[----:B------:R1:W5:Y:S04]  /*3780*/  LDG.E.128.CONSTANT R16, [R42.64+0x200] ;  /* 0x0002000a2a107981 */ /* 0x000368000c1e9d00 */
[----:B------:R1:W5:Y:S01]  /*3790*/  LDG.E.128.CONSTANT R20, [R42.64] ;  /* 0x0000000a2a147981 */ /* 0x000362000c1e9d00 */
[----:B------:R-:W-:Y:S01]  /*37a0*/  ISETP.NE.AND P0, PT, R44, RZ, PT ;  /* 0x000000ff2c00720c */ /* 0x000fe20003f05270 */
[----:B------:R-:W-:Y:S01]  /*37b0*/  BSSY B1, `(.L_x_18525) ;  /* 0x0000024000017945 */ /* 0x000fe20003800000 */
[----:B0-----:R-:W-:-:S02]  /*37c0*/  F2FP.PACK_AB R30, R31, R30 ;  /* 0x0000001e1f1e723e */ /* 0x001fc400000000ff */
        /* <DEDUP_REMOVED lines=34> */
.L_x_18526:
[----:B-12---:R-:W-:Y:S05]  /*39f0*/  BSYNC B1 ;  /* 0x0000000000017941 */ /* 0x006fea0003800000 */
.L_x_18525:
        /* <DEDUP_REMOVED lines=38> */
.L_x_18528:
[----:B------:R-:W-:Y:S05]  /*3c60*/  BSYNC B1 ;  /* 0x0000000000017941 */ /* 0x000fea0003800000 */
.L_x_18527:
        /* <DEDUP_REMOVED lines=34> */
.L_x_18530:
[----:B------:R-:W-:Y:S05]  /*3e90*/  BSYNC B1 ;  /* 0x0000000000017941 */ /* 0x000fea0003800000 */
.L_x_18529:
[----:B------:R-:W-:Y:S01]  /*3ea0*/  HFMA2.MMA R25, R28, R9, -RZ ;  /* 0x000000091c197235 */ /* 0x000fe200001000ff */
[----:B------:R-:W-:Y:S01]  /*3eb0*/  HFMA2 R20, R24, R22, R20 ;  /* 0x0000001618147231 */ /* 0x000fe20000000014 */
[C---:B------:R-:W-:Y:S01]  /*3ec0*/  HFMA2.MMA R9, R21.reuse, R16, R17 ;  /* 0x0000001015097235 */ /* 0x040fe20000000011 */
[----:B------:R-:W-:Y:S03]  /*3ed0*/  BSSY B1, `(.L_x_18531) ;  /* 0x0000033000017945 */ /* 0x000fe60003800000 */
[----:B------:R-:W-:-:S02]  /*3ee0*/  HFMA2.MMA R25, R21, R8, R25 ;  /* 0x0000000815197235 */ /* 0x000fc40000000019 */
[----:B------:R-:W-:-:S04]  /*3ef0*/  HFMA2.MMA R20, R26, R23, R20 ;  /* 0x000000171a147235 */ /* 0x000fc80000000014 */
[----:B------:R-:W-:-:S04]  /*3f00*/  HFMA2 R9, R24, R18, R9 ;  /* 0x0000001218097231 */ /* 0x000fc80000000009 */
[----:B------:R-:W-:Y:S02]  /*3f10*/  HFMA2 R25, R24, R10, R25 ;  /* 0x0000000a18197231 */ /* 0x000fe40000000019 */
[----:B------:R-:W-:Y:S01]  /*3f20*/  HFMA2.MMA R19, R26, R19, R9 ;  /* 0x000000131a137235 */ /* 0x000fe20000000009 */
[--C-:B------:R-:W-:Y:S02]  /*3f30*/  HADD2.F32 R8, -RZ, R20.reuse.H0_H0 ;  /* 0x20000014ff087230 */ /* 0x100fe40000004100 */
[----:B------:R-:W-:Y:S02]  /*3f40*/  HFMA2 R25, R26, R11, R25 ;  /* 0x0000000b1a197231 */ /* 0x000fe40000000019 */
[----:B------:R-:W-:-:S03]  /*3f50*/  HADD2.F32 R9, -RZ, R20.H1_H1 ;  /* 0x30000014ff097230 */ /* 0x000fc60000004100 */
[----:B------:R-:W-:Y:S02]  /*3f60*/  HADD2.F32 R11, -RZ, R25.H0_H0 ;  /* 0x20000019ff0b7230 */ /* 0x000fe40000004100 */
[--C-:B------:R-:W-:Y:S01]  /*3f70*/  HADD2.F32 R10, -RZ, R19.reuse.H0_H0 ;  /* 0x20000013ff0a7230 */ /* 0x100fe20000004100 */
[----:B------:R-:W-:Y:S01]  /*3f80*/  FADD.FTZ R9, R8, R9 ;  /* 0x0000000908097221 */ /* 0x000fe20000010000 */
[----:B------:R-:W-:Y:S02]  /*3f90*/  HADD2.F32 R19, -RZ, R19.H1_H1 ;  /* 0x30000013ff137230 */ /* 0x000fe40000004100 */
[----:B------:R-:W-:Y:S01]  /*3fa0*/  HADD2.F32 R16, -RZ, R25.H1_H1 ;  /* 0x30000019ff107230 */ /* 0x000fe20000004100 */
        /* <DEDUP_REMOVED lines=12> */
[C---:B------:R-:W-:Y:S02]  /*4070*/  IADD3 R11, R39.reuse, 0x6, RZ ;  /* 0x00000006270b7810 */ /* 0x040fe40007ffe0ff */
[C---:B------:R-:W-:Y:S02]  /*4080*/  ISETP.GE.AND P6, PT, R39.reuse, R60, PT ;  /* 0x0000003c2700720c */ /* 0x040fe40003fc6270 */
[C---:B------:R-:W-:Y:S02]  /*4090*/  IADD3 R19, R39.reuse, 0x3, RZ ;  /* 0x0000000327137810 */ /* 0x040fe40007ffe0ff */
[C---:B------:R-:W-:Y:S02]  /*40a0*/  IADD3 R9, R39.reuse, 0x5, RZ ;  /* 0x0000000527097810 */ /* 0x040fe40007ffe0ff */
[----:B------:R-:W-:-:S02]  /*40b0*/  IADD3 R17, R39, 0x7, RZ ;  /* 0x0000000727117810 */ /* 0x000fc40007ffe0ff */
[-C--:B------:R-:W-:Y:S02]  /*40c0*/  ISETP.GE.AND P3, PT, R11, R60.reuse, PT ;  /* 0x0000003c0b00720c */ /* 0x080fe40003f66270 */
[C---:B------:R-:W-:Y:S02]  /*40d0*/  SEL R8, R12.reuse, RZ, !P6 ;  /* 0x000000ff0c087207 */ /* 0x040fe40007000000 */
        /* <DEDUP_REMOVED lines=18> */
.L_x_18532:
[----:B------:R-:W-:Y:S05]  /*4200*/  BSYNC B1 ;  /* 0x0000000000017941 */ /* 0x000fea0003800000 */
.L_x_18531:
[----:B------:R-:W-:Y:S01]  /*4210*/  HMUL2 R13, R28, R13 ;  /* 0x0000000d1c0d7232 */ /* 0x000fe20000000000 */
[----:B------:R-:W-:Y:S02]  /*4220*/  IADD3 R37, R37, 0x4, RZ ;  /* 0x0000000425257810 */ /* 0x000fe40007ffe0ff */
[----:B------:R-:W-:Y:S02]  /*4230*/  IADD3 R6, P1, R6, 0x10, RZ ;  /* 0x0000001006067810 */ /* 0x000fe40007f3e0ff */
[----:B------:R-:W-:Y:S01]  /*4240*/  ISETP.GE.AND P0, PT, R37, R0, PT ;  /* 0x000000002500720c */ /* 0x000fe20003f06270 */
[----:B------:R-:W-:Y:S01]  /*4250*/  HFMA2.MMA R12, R21, R12, R13 ;  /* 0x0000000c150c7235 */ /* 0x000fe2000000000d */
[----:B------:R-:W-:Y:S01]  /*4260*/  IADD3 R44, R44, -0x4, RZ ;  /* 0xfffffffc2c2c7810 */ /* 0x000fe20007ffe0ff */
[----:B------:R-:W-:Y:S01]  /*4270*/  IMAD.X R33, RZ, RZ, R33, P1 ;  /* 0x000000ffff217224 */ /* 0x000fe200008e0621 */
[----:B------:R-:W-:-:S02]  /*4280*/  IADD3 R39, R39, 0x40, RZ ;  /* 0x0000004027277810 */ /* 0x000fc40007ffe0ff */
[----:B------:R-:W-:-:S05]  /*4290*/  IADD3 R38, R38, 0x100, RZ ;  /* 0x0000010026267810 */ /* 0x000fca0007ffe0ff */
[----:B------:R-:W-:-:S06]  /*42a0*/  HFMA2 R13, R24, R14, R12 ;  /* 0x0000000e180d7231 */ /* 0x000fcc000000000c */
[----:B------:R-:W-:-:S10]  /*42b0*/  HFMA2.MMA R13, R26, R15, R13 ;  /* 0x0000000f1a0d7235 */ /* 0x000fd4000000000d */
[--C-:B------:R-:W-:Y:S02]  /*42c0*/  HADD2.F32 R8, -RZ, R13.reuse.H0_H0 ;  /* 0x2000000dff087230 */ /* 0x100fe40000004100 */
[----:B------:R-:W-:-:S05]  /*42d0*/  HADD2.F32 R13, -RZ, R13.H1_H1 ;  /* 0x3000000dff0d7230 */ /* 0x000fca0000004100 */
[----:B------:R-:W-:-:S04]  /*42e0*/  FADD.FTZ R8, R8, R13 ;  /* 0x0000000d08087221 */ /* 0x000fc80000010000 */
[----:B------:R-:W-:Y:S01]  /*42f0*/  FADD.FTZ R35, R8, R35 ;  /* 0x0000002308237221 */ /* 0x000fe20000010000 */
[----:B------:R-:W-:Y:S05]  /*4300*/  @!P0 BRA `(.L_x_18533) ;  /* 0xfffff2f000008947 */ /* 0x000fea000383ffff */
.L_x_18524:
[----:B------:R-:W-:Y:S05]  /*4310*/  BSYNC B0 ;  /* 0x0000000000007941 */ /* 0x000fea0003800000 */
.L_x_18523:
        /* <DEDUP_REMOVED lines=51> */
.L_x_18535:
[----:B0-----:R-:W-:Y:S05]  /*4650*/  BSYNC B0 ;  /* 0x0000000000007941 */ /* 0x001fea0003800000 */
.L_x_18534:
        /* <DEDUP_REMOVED lines=30> */
[----:B------:R-:W-:-:S02]  /*4840*/  LEA.HI.X.SX32 R0, R8, UR7, 0x1, P2 ;  /* 0x0000000708007c11 */ /* 0x000fc400090f0eff */
[----:B------:R-:W-:Y:S02]  /*4850*/  F2FP.PACK_AB R32, R7, R32 ;  /* 0x000000200720723e */ /* 0x000fe400000000ff */
[----:B------:R-:W-:Y:S02]  /*4860*/  LEA R8, P2, R9, c[0x0][0x160], 0x1 ;  /* 0x0000580009087a11 */ /* 0x000fe400078408ff */
[----:B------:R-:W-:Y:S01]  /*4870*/  LEA.HI.X.SX32 R7, R5, UR7, 0x1, P1 ;  /* 0x0000000705077c11 */ /* 0x000fe200088f0eff */
        /* <DEDUP_REMOVED lines=13> */
.L_x_18497:
[----:B------:R-:W-:Y:S01]  /*4950*/  IMAD.MOV.U32 R18, RZ, RZ, R23 ;  /* 0x000000ffff127224 */ /* 0x000fe200078e0017 */
[----:B------:R-:W-:Y:S01]  /*4960*/  MOV R16, 0x49b0 ;  /* 0x000049b000107802 */ /* 0x000fe20000000f00 */
[----:B------:R-:W-:-:S02]  /*4970*/  IMAD.MOV.U32 R19, RZ, RZ, 0x1 ;  /* 0x00000001ff137424 */ /* 0x000fc400078e00ff */
[----:B------:R-:W-:Y:S02]  /*4980*/  IMAD.MOV.U32 R20, RZ, RZ, 0x1f ;  /* 0x0000001fff147424 */ /* 0x000fe400078e00ff */
[----:B------:R-:W-:Y:S02]  /*4990*/  IMAD.MOV.U32 R21, RZ, RZ, -0x1 ;  /* 0xffffffffff157424 */ /* 0x000fe400078e00ff */
[----:B-----5:R-:W-:Y:S05]  /*49a0*/  CALL.REL.NOINC `($__internal_367_$__cuda_sm70_shflsync_bfly_p) ;  /* 0x0000020000007944 */ /* 0x020fea0003c00000 */
[----:B-1----:R-:W-:Y:S01]  /*49b0*/  IMAD.MOV.U32 R16, RZ, RZ, R18 ;  /* 0x000000ffff107224 */ /* 0x002fe200078e0012 */
[----:B0-----:R-:W-:Y:S05]  /*49c0*/  BRA `(.L_x_18536) ;  /* 0xffffcf7000007947 */ /* 0x001fea000383ffff */
.L_x_18501:
[----:B------:R-:W-:Y:S01]  /*49d0*/  IMAD.MOV.U32 R18, RZ, RZ, R56 ;  /* 0x000000ffff127224 */ /* 0x000fe200078e0038 */
[----:B------:R-:W-:Y:S01]  /*49e0*/  MOV R16, 0x4a30 ;  /* 0x00004a3000107802 */ /* 0x000fe20000000f00 */
[----:B------:R-:W-:Y:S02]  /*49f0*/  IMAD.MOV.U32 R19, RZ, RZ, 0x10 ;  /* 0x00000010ff137424 */ /* 0x000fe400078e00ff */
[----:B------:R-:W-:Y:S02]  /*4a00*/  IMAD.MOV.U32 R20, RZ, RZ, 0x1f ;  /* 0x0000001fff147424 */ /* 0x000fe400078e00ff */
[----:B------:R-:W-:Y:S02]  /*4a10*/  IMAD.MOV.U32 R21, RZ, RZ, -0x1 ;  /* 0xffffffffff157424 */ /* 0x000fe400078e00ff */
[----:B-----5:R-:W-:Y:S05]  /*4a20*/  CALL.REL.NOINC `($__internal_367_$__cuda_sm70_shflsync_bfly_p) ;  /* 0x0000018000007944 */ /* 0x020fea0003c00000 */
[----:B-1----:R-:W-:Y:S01]  /*4a30*/  IMAD.MOV.U32 R3, RZ, RZ, R18 ;  /* 0x000000ffff037224 */ /* 0x002fe200078e0012 */
[----:B0-----:R-:W-:Y:S05]  /*4a40*/  BRA `(.L_x_18537) ;  /* 0xffffd06000007947 */ /* 0x001fea000383ffff */
.L_x_18502:
[----:B------:R-:W-:Y:S01]  /*4a50*/  IMAD.MOV.U32 R18, RZ, RZ, R7 ;  /* 0x000000ffff127224 */ /* 0x000fe200078e0007 */
[----:B------:R-:W-:Y:S01]  /*4a60*/  MOV R16, 0x4ab0 ;  /* 0x00004ab000107802 */ /* 0x000fe20000000f00 */
[----:B------:R-:W-:-:S02]  /*4a70*/  IMAD.MOV.U32 R19, RZ, RZ, 0x8 ;  /* 0x00000008ff137424 */ /* 0x000fc400078e00ff */
[----:B------:R-:W-:Y:S02]  /*4a80*/  IMAD.MOV.U32 R20, RZ, RZ, 0x1f ;  /* 0x0000001fff147424 */ /* 0x000fe400078e00ff */
[----:B------:R-:W-:Y:S02]  /*4a90*/  IMAD.MOV.U32 R21, RZ, RZ, -0x1 ;  /* 0xffffffffff157424 */ /* 0x000fe400078e00ff */
[----:B0----5:R-:W-:Y:S05]  /*4aa0*/  CALL.REL.NOINC `($__internal_367_$__cuda_sm70_shflsync_bfly_p) ;  /* 0x0000010000007944 */ /* 0x021fea0003c00000 */
[----:B-1----:R-:W-:Y:S01]  /*4ab0*/  FMNMX.FTZ R3, R7, R18, !PT ;  /* 0x0000001207037209 */ /* 0x002fe20007810000 */
[----:B0-----:R-:W-:Y:S01]  /*4ac0*/  IMAD.MOV.U32 R19, RZ, RZ, 0x4 ;  /* 0x00000004ff137424 */ /* 0x001fe200078e00ff */
[----:B------:R-:W-:Y:S01]  /*4ad0*/  MOV R16, 0x4b20 ;  /* 0x00004b2000107802 */ /* 0x000fe20000000f00 */
[----:B------:R-:W-:Y:S02]  /*4ae0*/  IMAD.MOV.U32 R20, RZ, RZ, 0x1f ;  /* 0x0000001fff147424 */ /* 0x000fe400078e00ff */
[----:B------:R-:W-:Y:S02]  /*4af0*/  IMAD.MOV.U32 R21, RZ, RZ, -0x1 ;  /* 0xffffffffff157424 */ /* 0x000fe400078e00ff */
[----:B------:R-:W-:Y:S02]  /*4b00*/  IMAD.MOV.U32 R18, RZ, RZ, R3 ;  /* 0x000000ffff127224 */ /* 0x000fe400078e0003 */
[----:B------:R-:W-:Y:S05]  /*4b10*/  CALL.REL.NOINC `($__internal_367_$__cuda_sm70_shflsync_bfly_p) ;  /* 0x0000009000007944 */ /* 0x000fea0003c00000 */
[----:B-1----:R-:W-:Y:S01]  /*4b20*/  FMNMX.FTZ R3, R3, R18, !PT ;  /* 0x0000001203037209 */ /* 0x002fe20007810000 */
[----:B0-----:R-:W-:Y:S01]  /*4b30*/  IMAD.MOV.U32 R19, RZ, RZ, 0x2 ;  /* 0x00000002ff137424 */ /* 0x001fe200078e00ff */
[----:B------:R-:W-:Y:S01]  /*4b40*/  MOV R16, 0x4b90 ;  /* 0x00004b9000107802 */ /* 0x000fe20000000f00 */
[----:B------:R-:W-:-:S02]  /*4b50*/  IMAD.MOV.U32 R20, RZ, RZ, 0x1f ;  /* 0x0000001fff147424 */ /* 0x000fc400078e00ff */
[----:B------:R-:W-:Y:S02]  /*4b60*/  IMAD.MOV.U32 R21, RZ, RZ, -0x1 ;  /* 0xffffffffff157424 */ /* 0x000fe400078e00ff */
[----:B------:R-:W-:Y:S02]  /*4b70*/  IMAD.MOV.U32 R18, RZ, RZ, R3 ;  /* 0x000000ffff127224 */ /* 0x000fe400078e0003 */
[----:B------:R-:W-:Y:S05]  /*4b80*/  CALL.REL.NOINC `($__internal_367_$__cuda_sm70_shflsync_bfly_p) ;  /* 0x0000002000007944 */ /* 0x000fea0003c00000 */
[----:B-1----:R-:W-:Y:S01]  /*4b90*/  IMAD.MOV.U32 R6, RZ, RZ, R18 ;  /* 0x000000ffff067224 */ /* 0x002fe200078e0012 */
[----:B0-----:R-:W-:Y:S05]  /*4ba0*/  BRA `(.L_x_18538) ;  /* 0xffffcf7000007947 */ /* 0x001fea000383ffff */
        .weak           $__internal_367_$__cuda_sm70_shflsync_bfly_p
        .type           $__internal_367_$__cuda_sm70_shflsync_bfly_p,@function
        .size           $__internal_367_$__cuda_sm70_shflsync_bfly_p,(.L_x_23534 - $__internal_367_$__cuda_sm70_shflsync_bfly_p)
$__internal_367_$__cuda_sm70_shflsync_bfly_p:
[----:B------:R-:W-:Y:S01]  /*4bb0*/  IMAD.MOV.U32 R17, RZ, RZ, 0x0 ;  /* 0x00000000ff117424 */ /* 0x000fe200078e00ff */
[----:B------:R-:W-:Y:S04]  /*4bc0*/  WARPSYNC R21 ;  /* 0x0000001500007348 */ /* 0x000fe80003800000 */
[----:B------:R0:W1:Y:S01]  /*4bd0*/  SHFL.BFLY PT, R18, R18, R19, R20 ;  /* 0x0c00001312127389 */ /* 0x00006200000e0014 */
[----:B------:R-:W-:Y:S05]  /*4be0*/  RET.REL.NODEC R16 `(_ZN4vllm25paged_attention_v1_kernelIttLi64ELi16ELi128ELNS_18Fp8KVCacheDataTypeE0ELb0EEEvPT_PKS2_PKT0_S8_ifPKiSA_iPKfiiiSC_SC_iiiii) ;  /* 0xffffb41010007950 */ /* 0x000fea0003c3ffff */
.L_x_18539:
        /* <DEDUP_REMOVED lines=9> */
.L_x_23534:


//--------------------- .text._ZN4vllm25paged_attention_v1_kernelIttLi32ELi16ELi128ELNS_18Fp8KVCacheDataTypeE0ELb0EEEvPT_PKS2_PKT0_S8_ifPKiSA_iPKfiiiSC_SC_iiiii --------------------------
	.section	.text._ZN4vllm25paged_attention_v1_kernelIttLi32ELi16ELi128ELNS_18Fp8KVCacheDataTypeE0ELb0EEEvPT_PKS2_PKT0_S8_ifPKiSA_iPKfiiiSC_SC_iiiii,"ax",@progbits
	.sectioninfo	@"SHI_REGISTERS=48"
	.align	128
        .global         _ZN4vllm25paged_attention_v1_kernelIttLi32ELi16ELi128ELNS_18Fp8KVCacheDataTypeE0ELb0EEEvPT_PKS2_PKT0_S8_ifPKiSA_iPKfiiiSC_SC_iiiii
        .type           _ZN4vllm25paged_attention_v1_kernelIttLi32ELi16ELi128ELNS_18Fp8KVCacheDataTypeE0ELb0EEEvPT_PKS2_PKT0_S8_ifPKiSA_iPKfiiiSC_SC_iiiii,@function
        .size           _ZN4vllm25paged_attention_v1_kernelIttLi32ELi16ELi128ELNS_18Fp8KVCacheDataTypeE0ELb0EEEvPT_PKS2_PKT0_S8_ifPKiSA_iPKfiiiSC_SC_iiiii,(.L_x_23535 - _ZN4vllm25paged_attention_v1_kernelIttLi32ELi16ELi128ELNS_18Fp8KVCacheDataTypeE0ELb0EEEvPT_PKS2_PKT0_S8_ifPKiSA_iPKfiiiSC_SC_iiiii)
        .other          _ZN4vllm25paged_attention_v1_kernelIttLi32ELi16ELi128ELNS_18Fp8KVCacheDataTypeE0ELb0EEEvPT_PKS2_PKT0_S8_ifPKiSA_iPKfiiiSC_SC_iiiii,@"STO_CUDA_ENTRY STV_DEFAULT"
_ZN4vllm25paged_attention_v1_kernelIttLi32ELi16ELi128ELNS_18Fp8KVCacheDataTypeE0ELb0EEEvPT_PKS2_PKT0_S8_ifPKiSA_iPKfiiiSC_SC_iiiii:
.text._ZN4vllm25paged_attention_v1_kernelIttLi32ELi16ELi128ELNS_18Fp8KVCacheDataTypeE0ELb0EEEvPT_PKS2_PKT0_S8_ifPKiSA_iPKfiiiSC_SC_iiiii:
        /* <DEDUP_REMOVED lines=57> */
[----:B------:R-:W-:-:S03]  /*0390*/  IABS R6, UR13 ;  /* 0x0000000d00067c13 */ /* 0x000fc60008000000 */
[----:B------:R-:W-:-:S06]  /*03a0*/  IMAD.HI.U32 R3, R3, R7, R2 ;  /* 0x0000000703037227 */ /* 0x000fcc00078e0002 */
[----:B------:R-:W-:-:S04]  /*03b0*/  IMAD.HI.U32 R3, R3, R6, RZ ;  /* 0x0000000603037227 */ /* 0x000fc800078e00ff */
[----:B------:R-:W-:Y:S01]  /*03c0*/  IMAD R2, R3, R4, R6 ;  /* 0x0000000403027224 */ /* 0x000fe200078e0206 */
[----:B------:R-:W-:-:S04]  /*03d0*/  LOP3.LUT R4, R8, UR13, RZ, 0x3c, !PT ;  /* 0x0000000d08047c12 */ /* 0x000fc8000f8e3cff */
[----:B------:R-:W-:Y:S02]  /*03e0*/  ISETP.GT.U32.AND P1, PT, R5, R2, PT ;  /* 0x000000020500720c */ /* 0x000fe40003f24070 */
[----:B------:R-:W-:-:S11]  /*03f0*/  ISETP.GE.AND P2, PT, R4, RZ, PT ;  /* 0x000000ff0400720c */ /* 0x000fd60003f46270 */
[----:B------:R-:W-:Y:S01]  /*0400*/  @!P1 IMAD.IADD R2, R2, 0x1, -R5 ;  /* 0x0000000102029824 */ /* 0x000fe200078e0a05 */
[----:B------:R-:W-:Y:S02]  /*0410*/  @!P1 IADD3 R3, R3, 0x1, RZ ;  /* 0x0000000103039810 */ /* 0x000fe40007ffe0ff */
[----:B------:R-:W-:Y:S02]  /*0420*/  ISETP.NE.AND P1, PT, R8, RZ, PT ;  /* 0x000000ff0800720c */ /* 0x000fe40003f25270 */
[----:B------:R-:W-:Y:S02]  /*0430*/  ISETP.GE.U32.AND P0, PT, R2, R5, PT ;  /* 0x000000050200720c */ /* 0x000fe40003f06070 */
[----:B------:R-:W0:Y:S11]  /*0440*/  S2R R2, SR_TID.X ;  /* 0x0000000000027919 */ /* 0x000e360000002100 */
[----:B------:R-:W-:-:S05]  /*0450*/  @P0 IADD3 R3, R3, 0x1, RZ ;  /* 0x0000000103030810 */ /* 0x000fca0007ffe0ff */
[----:B------:R-:W-:Y:S01]  /*0460*/  @!P2 IMAD.MOV R3, RZ, RZ, -R3 ;  /* 0x000000ffff03a224 */ /* 0x000fe200078e0a03 */
[----:B------:R-:W-:Y:S02]  /*0470*/  @!P1 LOP3.LUT R3, RZ, R8, RZ, 0x33, !PT ;  /* 0x00000008ff039212 */ /* 0x000fe400078e33ff */
[----:B0-----:R-:W-:Y:S02]  /*0480*/  ISETP.GT.AND P0, PT, R2, 0x7, PT ;  /* 0x000000070200780c */ /* 0x001fe40003f04270 */
[----:B------:R-:W-:-:S04]  /*0490*/  SHF.R.S32.HI R5, RZ, 0x1f, R2 ;  /* 0x0000001fff057819 */ /* 0x000fc80000011402 */
[----:B------:R-:W-:-:S04]  /*04a0*/  LEA.HI R5, R5, R2, RZ, 0x5 ;  /* 0x0000000205057211 */ /* 0x000fc800078f28ff */
[----:B------:R-:W-:Y:S02]  /*04b0*/  LOP3.LUT R7, R5, 0xffffffe0, RZ, 0xc0, !PT ;  /* 0xffffffe005077812 */ /* 0x000fe400078ec0ff */
[----:B------:R-:W-:-:S03]  /*04c0*/  SHF.R.S32.HI R4, RZ, 0x5, R5 ;  /* 0x00000005ff047819 */ /* 0x000fc60000011405 */
[C---:B------:R-:W-:Y:S01]  /*04d0*/  IMAD.IADD R6, R2.reuse, 0x1, -R7 ;  /* 0x0000000102067824 */ /* 0x040fe200078e0a07 */
[----:B--2---:R0:W1:Y:S02]  /*04e0*/  R2UR UR8, R10 ;  /* 0x000000000a0873c2 */ /* 0x00406400000e0000 */
[----:B0-----:R-:W-:-:S04]  /*04f0*/  LEA.HI R10, R2, R2, RZ, 0x1 ;  /* 0x00000002020a7211 */ /* 0x001fc800078f08ff */
        /* <DEDUP_REMOVED lines=13> */
[----:B------:R-:W-:Y:S02]  /*05d0*/  IMAD.MOV.U32 R13, RZ, RZ, R10 ;  /* 0x000000ffff0d7224 */ /* 0x000fe400078e000a */
[----:B------:R-:W-:Y:S01]  /*05e0*/  IMAD.SHL.U32 R12, R12, 0x20, RZ ;  /* 0x000000200c0c7824 */ /* 0x000fe200078e00ff */
[C---:B------:R-:W-:Y:S02]  /*05f0*/  LEA.HI R8, R7.reuse, 0x1, RZ, 0x1a ;  /* 0x0000000107087811 */ /* 0x040fe400078fd0ff */
[----:B------:R-:W-:Y:S01]  /*0600*/  ISETP.GE.U32.AND P1, PT, R7, 0xc0, PT ;  /* 0x000000c00700780c */ /* 0x000fe20003f26070 */
[----:B------:R-:W-:Y:S01]  /*0610*/  IMAD R7, R9, c[0x0][0x1a8], RZ ;  /* 0x00006a0009077a24 */ /* 0x000fe200078e02ff */
[----:B------:R-:W-:-:S02]  /*0620*/  LOP3.LUT P0, R8, R8, 0x3, RZ, 0xc0, !PT ;  /* 0x0000000308087812 */ /* 0x000fc4000780c0ff */
[----:B------:R-:W-:Y:S02]  /*0630*/  SHF.R.S32.HI R16, RZ, 0x1f, R12 ;  /* 0x0000001fff107819 */ /* 0x000fe4000001140c */
[----:B------:R-:W-:-:S09]  /*0640*/  SHF.R.S32.HI R15, RZ, 0x1f, R7 ;  /* 0x0000001fff0f7819 */ /* 0x000fd20000011407 */
        /* <DEDUP_REMOVED lines=11> */
.L_x_18544:
        /* <DEDUP_REMOVED lines=11> */
.L_x_18543:
[----:B------:R-:W-:Y:S05]  /*07b0*/  BSYNC B1 ;  /* 0x0000000000017941 */ /* 0x000fea0003800000 */
.L_x_18542:
        /* <DEDUP_REMOVED lines=10> */
.L_x_18545:
        /* <DEDUP_REMOVED lines=17> */
.L_x_18541:
[----:B------:R-:W-:Y:S05]  /*0970*/  BSYNC B0 ;  /* 0x0000000000007941 */ /* 0x000fea0003800000 */
.L_x_18540:
        /* <DEDUP_REMOVED lines=9> */
[----:B------:R-:W-:Y:S01]  /*0a10*/  IMAD.SHL.U32 R11, R5, 0x4, RZ ;  /* 0x00000004050b7824 */ /* 0x000fe200078e00ff */
[C---:B------:R-:W-:Y:S01]  /*0a20*/  IADD3 R9, P0, R4.reuse, UR4, RZ ;  /* 0x0000000404097c10 */ /* 0x040fe2000ff1e0ff */
[----:B------:R-:W-:Y:S01]  /*0a30*/  IMAD.U32 R32, RZ, RZ, UR8 ;  /* 0x00000008ff207e24 */ /* 0x000fe2000f8e00ff */
[----:B------:R-:W-:Y:S01]  /*0a40*/  LEA.HI R7, R7, R10, RZ, 0x4 ;  /* 0x0000000a07077211 */ /* 0x000fe200078f20ff */
[----:B------:R-:W-:Y:S01]  /*0a50*/  IMAD.MOV.U32 R37, RZ, RZ, R4 ;  /* 0x000000ffff257224 */ /* 0x000fe200078e0004 */
[----:B------:R-:W-:Y:S02]  /*0a60*/  LEA.HI.X.SX32 R14, R4, UR9, 0x1, P0 ;  /* 0x00000009040e7c11 */ /* 0x000fe400080f0eff */
[----:B------:R-:W-:-:S02]  /*0a70*/  LEA R8, P0, R9, c[0x0][0x188], 0x2 ;  /* 0x0000620009087a11 */ /* 0x000fc400078010ff */
[----:B------:R-:W-:Y:S02]  /*0a80*/  SHF.R.S32.HI R12, RZ, 0x1f, R11 ;  /* 0x0000001fff0c7819 */ /* 0x000fe4000001140b */
[----:B------:R-:W-:Y:S02]  /*0a90*/  LOP3.LUT R7, R7, 0xfffffff0, RZ, 0xc0, !PT ;  /* 0xfffffff007077812 */ /* 0x000fe400078ec0ff */
[----:B------:R-:W-:Y:S02]  /*0aa0*/  LEA.HI.X R9, R9, c[0x0][0x18c], R14, 0x2, P0 ;  /* 0x0000630009097a11 */ /* 0x000fe400000f140e */
[----:B------:R-:W-:Y:S01]  /*0ab0*/  LEA.HI R12, R12, R11, RZ, 0x3 ;  /* 0x0000000b0c0c7211 */ /* 0x000fe200078f18ff */
[----:B------:R-:W-:Y:S01]  /*0ac0*/  IMAD.IADD R21, R10, 0x1, -R7 ;  /* 0x000000010a157824 */ /* 0x000fe200078e0a07 */
[----:B------:R-:W-:Y:S01]  /*0ad0*/  IADD3 R13, R5, 0x2, RZ ;  /* 0x00000002050d7810 */ /* 0x000fe20007ffe0ff */
[----:B------:R-:W-:Y:S01]  /*0ae0*/  IMAD R7, R3, c[0x0][0x1b0], RZ ;  /* 0x00006c0003077a24 */ /* 0x000fe200078e02ff */
[----:B------:R-:W-:Y:S01]  /*0af0*/  IADD3 R14, R5, 0x4, RZ ;  /* 0x00000004050e7810 */ /* 0x000fe20007ffe0ff */
[----:B------:R-:W-:Y:S01]  /*0b00*/  IMAD.SHL.U32 R24, R21, 0x8, RZ ;  /* 0x0000000815187824 */ /* 0x000fe200078e00ff */
[----:B------:R-:W-:Y:S01]  /*0b10*/  IADD3 R18, R5, 0x6, RZ ;  /* 0x0000000605127810 */ /* 0x000fe20007ffe0ff */
[----:B------:R-:W-:Y:S01]  /*0b20*/  IMAD R21, R4, 0x10, R21 ;  /* 0x0000001004157824 */ /* 0x000fe200078e0215 */
[----:B------:R-:W-:Y:S01]  /*0b30*/  LOP3.LUT R10, R12, 0xfffffff8, RZ, 0xc0, !PT ;  /* 0xfffffff80c0a7812 */ /* 0x000fe200078ec0ff */
[----:B------:R-:W-:Y:S01]  /*0b40*/  IMAD.SHL.U32 R12, R13, 0x4, RZ ;  /* 0x000000040d0c7824 */ /* 0x000fe200078e00ff */
[----:B------:R-:W-:Y:S01]  /*0b50*/  SHF.R.S32.HI R22, RZ, 0x1f, R24 ;  /* 0x0000001fff167819 */ /* 0x000fe20000011418 */
[----:B------:R-:W-:Y:S01]  /*0b60*/  IMAD.SHL.U32 R16, R14, 0x4, RZ ;  /* 0x000000040e107824 */ /* 0x000fe200078e00ff */
[----:B------:R-:W-:Y:S01]  /*0b70*/  IADD3 R24, P0, R7, R24, RZ ;  /* 0x0000001807187210 */ /* 0x000fe20007f1e0ff */
[----:B------:R-:W-:Y:S01]  /*0b80*/  IMAD.SHL.U32 R17, R18, 0x4, RZ ;  /* 0x0000000412117824 */ /* 0x000fe200078e00ff */
[----:B------:R-:W-:Y:S01]  /*0b90*/  LEA.HI R13, R13, R13, RZ, 0x1 ;  /* 0x0000000d0d0d7211 */ /* 0x000fe200078f08ff */
[----:B------:R-:W-:Y:S01]  /*0ba0*/  IMAD.IADD R10, R11, 0x1, -R10 ;  /* 0x000000010b0a7824 */ /* 0x000fe200078e0a0a */
[----:B------:R-:W-:-:S02]  /*0bb0*/  SHF.R.S32.HI R11, RZ, 0x1f, R12 ;  /* 0x0000001fff0b7819 */ /* 0x000fc4000001140c */
[----:B------:R-:W-:Y:S01]  /*0bc0*/  SHF.R.S32.HI R15, RZ, 0x1f, R16 ;  /* 0x0000001fff0f7819 */ /* 0x000fe20000011410 */
[----:B------:R-:W-:Y:S01]  /*0bd0*/  IMAD.SHL.U32 R13, R13, 0x40, RZ ;  /* 0x000000400d0d7824 */ /* 0x000fe200078e00ff */
[----:B------:R-:W-:Y:S02]  /*0be0*/  SHF.R.S32.HI R20, RZ, 0x1f, R17 ;  /* 0x0000001fff147819 */ /* 0x000fe40000011411 */
[----:B------:R-:W-:Y:S02]  /*0bf0*/  LEA.HI R11, R11, R12, RZ, 0x3 ;  /* 0x0000000c0b0b7211 */ /* 0x000fe400078f18ff */
[----:B------:R-:W-:Y:S02]  /*0c00*/  LEA.HI R15, R15, R16, RZ, 0x3 ;  /* 0x000000100f0f7211 */ /* 0x000fe400078f18ff */
[----:B------:R-:W-:Y:S02]  /*0c10*/  LEA.HI R20, R20, R17, RZ, 0x3 ;  /* 0x0000001114147211 */ /* 0x000fe400078f18ff */
[----:B------:R-:W-:-:S02]  /*0c20*/  LEA.HI R14, R14, R14, RZ, 0x1 ;  /* 0x0000000e0e0e7211 */ /* 0x000fc400078f08ff */
[----:B------:R-:W-:Y:S02]  /*0c30*/  LEA.HI R18, R18, R18, RZ, 0x1 ;  /* 0x0000001212127211 */ /* 0x000fe400078f08ff */
[----:B------:R-:W-:Y:S01]  /*0c40*/  LOP3.LUT R11, R11, 0xfffffff8, RZ, 0xc0, !PT ;  /* 0xfffffff80b0b7812 */ /* 0x000fe200078ec0ff */
[----:B------:R-:W-:Y:S01]  /*0c50*/  IMAD.SHL.U32 R14, R14, 0x40, RZ ;  /* 0x000000400e0e7824 */ /* 0x000fe200078e00ff */
[----:B------:R-:W-:Y:S02]  /*0c60*/  LOP3.LUT R15, R15, 0xfffffff8, RZ, 0xc0, !PT ;  /* 0xfffffff80f0f7812 */ /* 0x000fe400078ec0ff */
[----:B------:R-:W-:Y:S01]  /*0c70*/  LOP3.LUT R20, R20, 0xfffffff8, RZ, 0xc0, !PT ;  /* 0xfffffff814147812 */ /* 0x000fe200078ec0ff */
[----:B------:R-:W-:Y:S01]  /*0c80*/  IMAD.IADD R11, R12, 0x1, -R11 ;  /* 0x000000010c0b7824 */ /* 0x000fe200078e0a0b */
[----:B------:R-:W-:Y:S01]  /*0c90*/  LEA.HI.X.SX32 R25, R7, R22, 0x1, P0 ;  /* 0x0000001607197211 */ /* 0x000fe200000f0eff */
[----:B------:R-:W-:Y:S01]  /*0ca0*/  IMAD.SHL.U32 R22, R18, 0x40, RZ ;  /* 0x0000004012167824 */ /* 0x000fe200078e00ff */
[----:B------:R-:W-:Y:S01]  /*0cb0*/  LOP3.LUT R19, R14, 0xffffff80, RZ, 0xc0, !PT ;  /* 0xffffff800e137812 */ /* 0x000fe200078ec0ff */
[----:B------:R-:W-:Y:S01]  /*0cc0*/  IMAD.IADD R16, R16, 0x1, -R15 ;  /* 0x0000000110107824 */ /* 0x000fe200078e0a0f */
[----:B------:R-:W-:Y:S01]  /*0cd0*/  IADD3 R32, -R32, 0x1, R21 ;  /* 0x0000000120207810 */ /* 0x000fe20007ffe115 */
[----:B------:R-:W-:Y:S01]  /*0ce0*/  IMAD.IADD R17, R17, 0x1, -R20 ;  /* 0x0000000111117824 */ /* 0x000fe200078e0a14 */
[----:B------:R-:W-:Y:S01]  /*0cf0*/  LOP3.LUT R20, R13, 0xffffff80, RZ, 0xc0, !PT ;  /* 0xffffff800d147812 */ /* 0x000fe200078ec0ff */
[----:B------:R-:W-:Y:S01]  /*0d00*/  IMAD.MOV.U32 R12, RZ, RZ, c[0x0][0x1ac] ;  /* 0x00006b00ff0c7624 */ /* 0x000fe200078e00ff */
[----:B------:R-:W-:Y:S01]  /*0d10*/  LOP3.LUT R22, R22, 0xffffff80, RZ, 0xc0, !PT ;  /* 0xffffff8016167812 */ /* 0x000fe200078ec0ff */
[----:B------:R-:W-:Y:S01]  /*0d20*/  IMAD.MOV.U32 R7, RZ, RZ, -0x800001 ;  /* 0xff7fffffff077424 */ /* 0x000fe200078e00ff */
[----:B------:R-:W-:-:S02]  /*0d30*/  SHF.R.S32.HI R23, RZ, 0x1f, R20 ;  /* 0x0000001fff177819 */ /* 0x000fc40000011414 */
[----:B------:R-:W-:Y:S02]  /*0d40*/  SHF.R.S32.HI R18, RZ, 0x1f, R12 ;  /* 0x0000001fff127819 */ /* 0x000fe4000001140c */
[----:B------:R-:W-:Y:S02]  /*0d50*/  SHF.R.S32.HI R30, RZ, 0x1f, R19 ;  /* 0x0000001fff1e7819 */ /* 0x000fe40000011413 */
[----:B------:R-:W-:Y:S02]  /*0d60*/  SHF.R.S32.HI R31, RZ, 0x1f, R22 ;  /* 0x0000001fff1f7819 */ /* 0x000fe40000011416 */
[----:B------:R-:W-:Y:S02]  /*0d70*/  LEA R33, R21, 0x60, 0x2 ;  /* 0x0000006015217811 */ /* 0x000fe400078e10ff */
[----:B------:R-:W-:Y:S02]  /*0d80*/  SHF.R.S32.HI R34, RZ, 0x1f, R11 ;  /* 0x0000001fff227819 */ /* 0x000fe4000001140b */
[----:B------:R-:W-:-:S02]  /*0d90*/  SHF.R.S32.HI R35, RZ, 0x1f, R16 ;  /* 0x0000001fff237819 */ /* 0x000fc40000011410 */
[----:B------:R-:W-:Y:S02]  /*0da0*/  SHF.R.S32.HI R36, RZ, 0x1f, R17 ;  /* 0x0000001fff247819 */ /* 0x000fe40000011411 */
.L_x_18551:
[----:B------:R-:W2:Y:S01]  /*0db0*/  LDG.E.CONSTANT R13, [R8.64] ;  /* 0x0000000a080d7981 */ /* 0x000ea2000c1e9900 */
[----:B------:R-:W-:Y:S01]  /*0dc0*/  IMAD.SHL.U32 R41, R5, 0x20, RZ ;  /* 0x0000002005297824 */ /* 0x000fe200078e00ff */
        /* <DEDUP_REMOVED lines=9> */
[----:B------:R-:W-:-:S04]  /*0e60*/  IADD3 R12, P0, R10, R44, RZ ;  /* 0x0000002c0a0c7210 */ /* 0x000fc80007f1e0ff */
[----:B------:R-:W2:Y:S01]  /*0e70*/  LDG.E.64.CONSTANT R26, [R26.64] ;  /* 0x0000000a1a1a7981 */ /* 0x000ea2000c1e9b00 */
[----:B------:R-:W-:Y:S02]  /*0e80*/  LEA R28, P1, R12, c[0x0][0x170], 0x1 ;  /* 0x00005c000c1c7a11 */ /* 0x000fe400078208ff */
[----:B------:R-:W-:-:S04]  /*0e90*/  LEA.HI.X.SX32 R13, R10, R39, 0x1, P0 ;  /* 0x000000270a0d7211 */ /* 0x000fc800000f0eff */
[----:B------:R-:W-:Y:S02]  /*0ea0*/  LEA.HI.X R29, R12, c[0x0][0x174], R13, 0x1, P1 ;  /* 0x00005d000c1d7a11 */ /* 0x000fe400008f0c0d */
[----:B------:R-:W0:Y:S04]  /*0eb0*/  LDS.128 R12, [R41] ;  /* 0x00000000290c7984 */ /* 0x000e280000000c00 */
[----:B------:R-:W3:Y:S01]  /*0ec0*/  LDG.E.64.CONSTANT R28, [R28.64] ;  /* 0x0000000a1c1c7981 */ /* 0x000ee2000c1e9b00 */
[--C-:B0-----:R-:W-:Y:S02]  /*0ed0*/  HADD2.F32 R40, -RZ, R14.reuse.H0_H0 ;  /* 0x2000000eff287230 */ /* 0x101fe40000004100 */
[----:B------:R-:W-:Y:S02]  /*0ee0*/  HADD2.F32 R38, -RZ, R14.H1_H1 ;  /* 0x3000000eff267230 */ /* 0x000fe40000004100 */
[----:B------:R-:W-:-:S02]  /*0ef0*/  HADD2.F32 R42, -RZ, R13.H0_H0 ;  /* 0x2000000dff2a7230 */ /* 0x000fc40000004100 */
[----:B--2---:R-:W-:-:S05]  /*0f00*/  HADD2.F32 R43, -RZ, R26.H0_H0 ;  /* 0x2000001aff2b7230 */ /* 0x004fca0000004100 */
[----:B------:R-:W-:Y:S01]  /*0f10*/  FMUL.FTZ R40, R40, R43 ;  /* 0x0000002b28287220 */ /* 0x000fe20000410000 */
[----:B------:R-:W-:-:S05]  /*0f20*/  HADD2.F32 R43, -RZ, R26.H1_H1 ;  /* 0x3000001aff2b7230 */ /* 0x000fca0000004100 */
[----:B------:R-:W-:Y:S01]  /*0f30*/  FMUL.FTZ R38, R38, R43 ;  /* 0x0000002b26267220 */ /* 0x000fe20000410000 */
[----:B------:R-:W-:Y:S02]  /*0f40*/  HADD2.F32 R43, -RZ, R12.H0_H0 ;  /* 0x2000000cff2b7230 */ /* 0x000fe40000004100 */
[--C-:B---3--:R-:W-:Y:S02]  /*0f50*/  HADD2.F32 R14, -RZ, R28.reuse.H0_H0 ;  /* 0x2000001cff0e7230 */ /* 0x108fe40000004100 */
[----:B------:R-:W-:-:S03]  /*0f60*/  HADD2.F32 R28, -RZ, R28.H1_H1 ;  /* 0x3000001cff1c7230 */ /* 0x000fc60000004100 */
[----:B------:R-:W-:Y:S01]  /*0f70*/  FFMA.FTZ R40, R43, R14, R40 ;  /* 0x0000000e2b287223 */ /* 0x000fe20000010028 */
[----:B------:R-:W-:Y:S02]  /*0f80*/  HADD2.F32 R43, -RZ, R12.H1_H1 ;  /* 0x3000000cff2b7230 */ /* 0x000fe40000004100 */
[----:B------:R-:W-:-:S03]  /*0f90*/  HADD2.F32 R12, -RZ, R15.H0_H0 ;  /* 0x2000000fff0c7230 */ /* 0x000fc60000004100 */
[----:B------:R-:W-:Y:S01]  /*0fa0*/  FFMA.FTZ R38, R43, R28, R38 ;  /* 0x0000001c2b267223 */ /* 0x000fe20000010026 */
[----:B------:R-:W-:-:S05]  /*0fb0*/  HADD2.F32 R43, -RZ, R27.H0_H0 ;  /* 0x2000001bff2b7230 */ /* 0x000fca0000004100 */
[----:B------:R-:W-:Y:S01]  /*0fc0*/  FMUL.FTZ R14, R12, R43 ;  /* 0x0000002b0c0e7220 */ /* 0x000fe20000410000 */
[----:B------:R-:W-:Y:S02]  /*0fd0*/  HADD2.F32 R12, -RZ, R27.H1_H1 ;  /* 0x3000001bff0c7230 */ /* 0x000fe40000004100 */
[----:B------:R-:W-:Y:S02]  /*0fe0*/  HADD2.F32 R43, -RZ, R15.H1_H1 ;  /* 0x3000000fff2b7230 */ /* 0x000fe40000004100 */
[----:B------:R-:W-:-:S03]  /*0ff0*/  HADD2.F32 R15, -RZ, R29.H0_H0 ;  /* 0x2000001dff0f7230 */ /* 0x000fc60000004100 */
[----:B------:R-:W-:Y:S01]  /*1000*/  FMUL.FTZ R43, R43, R12 ;  /* 0x0000000c2b2b7220 */ /* 0x000fe20000410000 */
[----:B------:R-:W-:Y:S01]  /*1010*/  IADD3 R12, P0, P1, R16, R44, R19 ;  /* 0x0000002c100c7210 */ /* 0x000fe2000791e013 */
[----:B------:R-:W-:-:S03]  /*1020*/  FFMA.FTZ R42, R42, R15, R14 ;  /* 0x0000000f2a2a7223 */ /* 0x000fc6000001000e */
[----:B------:R-:W-:Y:S02]  /*1030*/  LEA R26, P2, R12, c[0x0][0x170], 0x1 ;  /* 0x00005c000c1a7a11 */ /* 0x000fe400078408ff */
[----:B------:R-:W-:-:S04]  /*1040*/  IADD3.X R15, R35, R39, R30, P0, P1 ;  /* 0x00000027230f7210 */ /* 0x000fc800007e241e */
[----:B------:R-:W-:-:S06]  /*1050*/  LEA.HI.X R27, R12, c[0x0][0x174], R15, 0x1, P2 ;  /* 0x00005d000c1b7a11 */ /* 0x000fcc00010f0c0f */
[----:B------:R-:W2:Y:S01]  /*1060*/  LDG.E.64.CONSTANT R26, [R26.64] ;  /* 0x0000000a1a1a7981 */ /* 0x000ea2000c1e9b00 */
[----:B------:R-:W-:Y:S01]  /*1070*/  HADD2.F32 R12, -RZ, R13.H1_H1 ;  /* 0x3000000dff0c7230 */ /* 0x000fe20000004100 */
[----:B------:R-:W-:Y:S01]  /*1080*/  IADD3 R44, P0, P1, R17, R44, R22 ;  /* 0x0000002c112c7210 */ /* 0x000fe2000791e016 */
[----:B------:R-:W-:-:S03]  /*1090*/  HADD2.F32 R29, -RZ, R29.H1_H1 ;  /* 0x3000001dff1d7230 */ /* 0x000fc60000004100 */
[----:B------:R-:W-:Y:S02]  /*10a0*/  IADD3.X R39, R36, R39, R31, P0, P1 ;  /* 0x0000002724277210 */ /* 0x000fe400007e241f */
[----:B------:R-:W-:Y:S02]  /*10b0*/  FFMA.FTZ R43, R12, R29, R43 ;  /* 0x0000001d0c2b7223 */ /* 0x000fe4000001002b */
[----:B------:R-:W0:Y:S02]  /*10c0*/  LDS.128 R12, [R41+0x10] ;  /* 0x00001000290c7984 */ /* 0x000e240000000c00 */
[----:B0-----:R-:W-:Y:S02]  /*10d0*/  HADD2.F32 R29, -RZ, R12.H0_H0 ;  /* 0x2000000cff1d7230 */ /* 0x001fe40000004100 */
[----:B--2---:R-:W-:-:S05]  /*10e0*/  HADD2.F32 R28, -RZ, R26.H0_H0 ;  /* 0x2000001aff1c7230 */ /* 0x004fca0000004100 */
[----:B------:R-:W-:Y:S01]  /*10f0*/  FFMA.FTZ R40, R29, R28, R40 ;  /* 0x0000001c1d287223 */ /* 0x000fe20000010028 */
[----:B------:R-:W-:-:S04]  /*1100*/  LEA R28, P0, R44, c[0x0][0x170], 0x1 ;  /* 0x00005c002c1c7a11 */ /* 0x000fc800078008ff */
[----:B------:R-:W-:-:S06]  /*1110*/  LEA.HI.X R29, R44, c[0x0][0x174], R39, 0x1, P0 ;  /* 0x00005d002c1d7a11 */ /* 0x000fcc00000f0c27 */
[----:B------:R-:W2:Y:S01]  /*1120*/  LDG.E.64.CONSTANT R28, [R28.64] ;  /* 0x0000000a1c1c7981 */ /* 0x000ea2000c1e9b00 */
[----:B------:R-:W-:Y:S01]  /*1130*/  HADD2.F32 R39, -RZ, R12.H1_H1 ;  /* 0x3000000cff277230 */ /* 0x000fe20000004100 */
[----:B------:R-:W-:Y:S01]  /*1140*/  IADD3 R37, R37, 0x4, RZ ;  /* 0x0000000425257810 */ /* 0x000fe20007ffe0ff */
[----:B------:R-:W-:Y:S02]  /*1150*/  HADD2.F32 R26, -RZ, R26.H1_H1 ;  /* 0x3000001aff1a7230 */ /* 0x000fe40000004100 */
[----:B------:R-:W-:Y:S01]  /*1160*/  HADD2.F32 R12, -RZ, R13.H1_H1 ;  /* 0x3000000dff0c7230 */ /* 0x000fe20000004100 */
[----:B------:R-:W-:Y:S02]  /*1170*/  ISETP.GE.AND P2, PT, R37, UR5, PT ;  /* 0x0000000525007c0c */ /* 0x000fe4000bf46270 */
[----:B------:R-:W-:Y:S01]  /*1180*/  FFMA.FTZ R38, R39, R26, R38 ;  /* 0x0000001a27267223 */ /* 0x000fe20000010026 */
[--C-:B------:R-:W-:Y:S02]  /*1190*/  HADD2.F32 R39, -RZ, R27.reuse.H1_H1 ;  /* 0x3000001bff277230 */ /* 0x100fe40000004100 */
[----:B------:R-:W-:-:S02]  /*11a0*/  HADD2.F32 R26, -RZ, R27.H0_H0 ;  /* 0x2000001bff1a7230 */ /* 0x000fc40000004100 */
[----:B------:R-:W-:Y:S01]  /*11b0*/  HADD2.F32 R27, -RZ, R13.H0_H0 ;  /* 0x2000000dff1b7230 */ /* 0x000fe20000004100 */
[----:B------:R-:W-:Y:S01]  /*11c0*/  FFMA.FTZ R43, R12, R39, R43 ;  /* 0x000000270c2b7223 */ /* 0x000fe2000001002b */
[----:B------:R-:W-:-:S03]  /*11d0*/  HADD2.F32 R13, -RZ, R14.H0_H0 ;  /* 0x2000000eff0d7230 */ /* 0x000fc60000004100 */
[----:B------:R-:W-:Y:S01]  /*11e0*/  FFMA.FTZ R42, R27, R26, R42 ;  /* 0x0000001a1b2a7223 */ /* 0x000fe2000001002a */
[----:B------:R-:W-:Y:S02]  /*11f0*/  HADD2.F32 R27, -RZ, R14.H1_H1 ;  /* 0x3000000eff1b7230 */ /* 0x000fe40000004100 */
[----:B------:R-:W-:Y:S02]  /*1200*/  HADD2.F32 R14, -RZ, R15.H1_H1 ;  /* 0x3000000fff0e7230 */ /* 0x000fe40000004100 */
[--C-:B--2---:R-:W-:Y:S02]  /*1210*/  HADD2.F32 R12, -RZ, R28.reuse.H0_H0 ;  /* 0x2000001cff0c7230 */ /* 0x104fe40000004100 */
[----:B------:R-:W-:Y:S02]  /*1220*/  HADD2.F32 R28, -RZ, R28.H1_H1 ;  /* 0x3000001cff1c7230 */ /* 0x000fe40000004100 */
[----:B------:R-:W-:Y:S01]  /*1230*/  HADD2.F32 R26, -RZ, R29.H0_H0 ;  /* 0x2000001dff1a7230 */ /* 0x000fe20000004100 */
[----:B------:R-:W-:Y:S01]  /*1240*/  FFMA.FTZ R12, R13, R12, R40 ;  /* 0x0000000c0d0c7223 */ /* 0x000fe20000010028 */
[----:B------:R-:W-:Y:S01]  /*1250*/  HADD2.F32 R13, -RZ, R15.H0_H0 ;  /* 0x2000000fff0d7230 */ /* 0x000fe20000004100 */
[----:B------:R-:W-:Y:S01]  /*1260*/  FFMA.FTZ R27, R27, R28, R38 ;  /* 0x0000001c1b1b7223 */ /* 0x000fe20000010026 */
[----:B------:R-:W-:-:S03]  /*1270*/  HADD2.F32 R29, -RZ, R29.H1_H1 ;  /* 0x3000001dff1d7230 */ /* 0x000fc60000004100 */
[----:B------:R-:W-:Y:S02]  /*1280*/  FFMA.FTZ R13, R13, R26, R42 ;  /* 0x0000001a0d0d7223 */ /* 0x000fe4000001002a */
[----:B------:R-:W-:Y:S02]  /*1290*/  FADD.FTZ R12, R12, R27 ;  /* 0x0000001b0c0c7221 */ /* 0x000fe40000010000 */
[----:B------:R-:W-:Y:S02]  /*12a0*/  FFMA.FTZ R14, R14, R29, R43 ;  /* 0x0000001d0e0e7223 */ /* 0x000fe4000001002b */
[----:B------:R-:W-:-:S04]  /*12b0*/  FADD.FTZ R13, R13, R12 ;  /* 0x0000000c0d0d7221 */ /* 0x000fc80000010000 */
[----:B------:R-:W-:Y:S01]  /*12c0*/  FADD.FTZ R29, R14, R13 ;  /* 0x0000000d0e1d7221 */ /* 0x000fe20000010000 */
[----:B------:R-:W-:Y:S05]  /*12d0*/  BRA.DIV ~URZ, `(.L_x_18548) ;  /* 0x000028327f007947 */ /* 0x000fea000b800000 */
[----:B------:R0:W1:Y:S02]  /*12e0*/  SHFL.BFLY PT, R12, R29, 0x1, 0x1f ;  /* 0x0c201f001d0c7f89 */ /* 0x00006400000e0000 */
.L_x_18585:
        /* <DEDUP_REMOVED lines=9> */
[----:B------:R-:W-:-:S04]  /*1380*/  ISETP.GE.AND P0, PT, R21, UR8, PT ;  /* 0x0000000815007c0c */ /* 0x000fc8000bf06270 */
[----:B------:R-:W-:-:S05]  /*1390*/  FSEL R12, R14, RZ, !P0 ;  /* 0x000000ff0e0c7208 */ /* 0x000fca0004000000 */
[----:B------:R1:W-:Y:S04]  /*13a0*/  STS [R33], R12 ;  /* 0x0000000c21007388 */ /* 0x0003e80000000800 */
[----:B------:R-:W-:Y:S02]  /*13b0*/  @!P0 FMNMX.FTZ R7, R7, R14, !PT ;  /* 0x0000000e07078209 */ /* 0x000fe40007810000 */
.L_x_18550:
[----:B------:R-:W-:Y:S05]  /*13c0*/  BSYNC B1 ;  /* 0x0000000000017941 */ /* 0x000fea0003800000 */
.L_x_18549:
[----:B------:R-:W-:Y:S02]  /*13d0*/  IADD3 R8, P0, R8, 0x10, RZ ;  /* 0x0000001008087810 */ /* 0x000fe40007f1e0ff */
[----:B------:R-:W-:Y:S02]  /*13e0*/  IADD3 R32, R32, 0x40, RZ ;  /* 0x0000004020207810 */ /* 0x000fe40007ffe0ff */
[----:B-1----:R-:W-:Y:S01]  /*13f0*/  IADD3 R33, R33, 0x100, RZ ;  /* 0x0000010021217810 */ /* 0x002fe20007ffe0ff */
[----:B------:R-:W-:Y:S01]  /*1400*/  IMAD.X R9, RZ, RZ, R9, P0 ;  /* 0x000000ffff097224 */ /* 0x000fe200000e0609 */
[----:B------:R-:W-:Y:S01]  /*1410*/  IADD3 R21, R21, 0x40, RZ ;  /* 0x0000004015157810 */ /* 0x000fe20007ffe0ff */
[----:B0-----:R-:W-:Y:S05]  /*1420*/  @!P2 BRA `(.L_x_18551) ;  /* 0xfffff9800000a947 */ /* 0x001fea000383ffff */
.L_x_18547:
[----:B------:R-:W-:Y:S05]  /*1430*/  BSYNC B0 ;  /* 0x0000000000007941 */ /* 0x000fea0003800000 */
.L_x_18546:
[----:B------:R-:W-:Y:S05]  /*1440*/  BRA.DIV ~URZ, `(.L_x_18552) ;  /* 0x000027427f007947 */ /* 0x000fea000b800000 */
[----:B-----5:R0:W1:Y:S02]  /*1450*/  SHFL.BFLY PT, R0, R7, 0x10, 0x1f ;  /* 0x0e001f0007007f89 */ /* 0x02006400000e0000 */
.L_x_18586:
[----:B01----:R-:W-:Y:S01]  /*1460*/  FMNMX.FTZ R7, R0, R7, !PT ;  /* 0x0000000700077209 */ /* 0x003fe20007810000 */
[----:B------:R-:W-:Y:S05]  /*1470*/  BRA.DIV ~URZ, `(.L_x_18553) ;  /* 0x000027927f007947 */ /* 0x000fea000b800000 */
[----:B------:R-:W0:Y:S02]  /*1480*/  SHFL.BFLY PT, R0, R7, 0x8, 0x1f ;  /* 0x0d001f0007007f89 */ /* 0x000e2400000e0000 */
[----:B0-----:R-:W-:-:S05]  /*1490*/  FMNMX.FTZ R0, R7, R0, !PT ;  /* 0x0000000007007209 */ /* 0x001fca0007810000 */
[----:B------:R-:W0:Y:S02]  /*14a0*/  SHFL.BFLY PT, R5, R0, 0x4, 0x1f ;  /* 0x0c801f0000057f89 */ /* 0x000e2400000e0000 */
[----:B0-----:R-:W-:-:S05]  /*14b0*/  FMNMX.FTZ R5, R0, R5, !PT ;  /* 0x0000000500057209 */ /* 0x001fca0007810000 */
[----:B------:R0:W1:Y:S02]  /*14c0*/  SHFL.BFLY PT, R8, R5, 0x2, 0x1f ;  /* 0x0c401f0005087f89 */ /* 0x00006400000e0000 */
.L_x_18587:
[----:B------:R-:W-:Y:S01]  /*14d0*/  ISETP.NE.AND P0, PT, R6, RZ, PT ;  /* 0x000000ff0600720c */ /* 0x000fe20003f05270 */
[----:B------:R-:W-:-:S12]  /*14e0*/  WARPSYNC 0xffffffff ;  /* 0xffffffff00007948 */ /* 0x000fd80003800000 */
[----:B01----:R-:W-:-:S05]  /*14f0*/  @!P0 FMNMX.FTZ R5, R8, R5, !PT ;  /* 0x0000000508058209 */ /* 0x003fca0007810000 */
[----:B------:R0:W-:Y:S02]  /*1500*/  @!P0 STS [R4.X4+0x40], R5 ;  /* 0x0000400504008388 */ /* 0x0001e40000004800 */
[----:B------:R-:W-:Y:S01]  /*1510*/  BAR.SYNC.DEFER_BLOCKING 0x0 ;  /* 0x0000000000007b1d */ /* 0x000fe20000010000 */
[----:B------:R-:W-:Y:S01]  /*1520*/  ISETP.GT.AND P0, PT, R6, 0x3, PT ;  /* 0x000000030600780c */ /* 0x000fe20003f04270 */
[----:B0-----:R-:W-:Y:S01]  /*1530*/  IMAD.MOV.U32 R5, RZ, RZ, -0x800001 ;  /* 0xff7fffffff057424 */ /* 0x001fe200078e00ff */
[----:B------:R-:W-:-:S03]  /*1540*/  UIADD3 UR6, UR8, 0xf, URZ ;  /* 0x0000000f08067890 */ /* 0x000fc6000fffe03f */
        /* <DEDUP_REMOVED lines=27> */
.L_x_18558:
        /* <DEDUP_REMOVED lines=11> */
.L_x_18557:
[----:B------:R-:W-:Y:S05]  /*17b0*/  BSYNC B1 ;  /* 0x0000000000017941 */ /* 0x000fea0003800000 */
.L_x_18556:
        /* <DEDUP_REMOVED lines=11> */
.L_x_18561:
[----:B------:R-:W1:Y:S01]  /*1870*/  LDS R11, [R7+-0x400] ;  /* 0xfffc0000070b7984 */ /* 0x000e620000000800 */
[----:B------:R-:W-:-:S03]  /*1880*/  IADD3 R8, R8, 0x800, RZ ;  /* 0x0000080008087810 */ /* 0x000fc60007ffe0ff */
[----:B------:R-:W2:Y:S01]  /*1890*/  LDS R17, [R7+0x200] ;  /* 0x0002000007117984 */ /* 0x000ea20000000800 */
        /* <DEDUP_REMOVED lines=10> */
[----:B------:R-:W0:Y:S01]  /*1940*/  LDS R31, [R7+0x1000] ;  /* 0x00100000071f7984 */ /* 0x000e220000000800 */
[C---:B--2---:R-:W-:Y:S02]  /*1950*/  FADD.FTZ R17, -R0.reuse, R17 ;  /* 0x0000001100117221 */ /* 0x044fe40000010100 */
[----:B------:R-:W-:Y:S02]  /*1960*/  FMUL.FTZ R10, R11, 1.4426950216293334961 ;  /* 0x3fb8aa3b0b0a7820 */ /* 0x000fe40000410000 */
[C---:B---3--:R-:W-:Y:S01]  /*1970*/  FADD.FTZ R13, -R0.reuse, R13 ;  /* 0x0000000d000d7221 */ /* 0x048fe20000010100 */
[----:B------:R-:W1:Y:S01]  /*1980*/  LDS R11, [R7+0x1600] ;  /* 0x00160000070b7984 */ /* 0x000e620000000800 */
[----:B------:R-:W-:Y:S02]  /*1990*/  FMUL.FTZ R16, R17, 1.4426950216293334961 ;  /* 0x3fb8aa3b11107820 */ /* 0x000fe40000410000 */
[C---:B----4-:R-:W-:Y:S01]  /*19a0*/  FADD.FTZ R19, -R0.reuse, R19 ;  /* 0x0000001300137221 */ /* 0x050fe20000010100 */
[----:B------:R-:W2:Y:S01]  /*19b0*/  LDS R17, [R7+0x1200] ;  /* 0x0012000007117984 */ /* 0x000ea20000000800 */
[----:B------:R-:W-:Y:S01]  /*19c0*/  FMUL.FTZ R12, R13, 1.4426950216293334961 ;  /* 0x3fb8aa3b0d0c7820 */ /* 0x000fe20000410000 */
[----:B------:R-:W3:Y:S01]  /*19d0*/  MUFU.EX2 R10, R10 ;  /* 0x0000000a000a7308 */ /* 0x000ee20000000800 */
[----:B-----5:R-:W-:Y:S01]  /*19e0*/  FADD.FTZ R15, -R0, R15 ;  /* 0x0000000f000f7221 */ /* 0x020fe20000010100 */
[----:B------:R-:W-:Y:S01]  /*19f0*/  LDS R13, [R7+0x1800] ;  /* 0x00180000070d7984 */ /* 0x000fe20000000800 */
[----:B------:R-:W-:-:S02]  /*1a00*/  FMUL.FTZ R18, R19, 1.4426950216293334961 ;  /* 0x3fb8aa3b13127820 */ /* 0x000fc40000410000 */
[----:B------:R-:W-:Y:S01]  /*1a10*/  FMUL.FTZ R14, R15, 1.4426950216293334961 ;  /* 0x3fb8aa3b0f0e7820 */ /* 0x000fe20000410000 */
[----:B------:R-:W4:Y:S01]  /*1a20*/  LDS R19, [R7+0x1400] ;  /* 0x0014000007137984 */ /* 0x000f220000000800 */
[C---:B------:R-:W-:Y:S01]  /*1a30*/  FADD.FTZ R21, -R0.reuse, R21 ;  /* 0x0000001500157221 */ /* 0x040fe20000010100 */
[----:B------:R-:W5:Y:S01]  /*1a40*/  MUFU.EX2 R12, R12 ;  /* 0x0000000c000c7308 */ /* 0x000f620000000800 */
[C---:B------:R-:W-:Y:S01]  /*1a50*/  FADD.FTZ R23, -R0.reuse, R23 ;  /* 0x0000001700177221 */ /* 0x040fe20000010100 */
[----:B------:R-:W4:Y:S01]  /*1a60*/  LDS R15, [R7+0x1a00] ;  /* 0x001a0000070f7984 */ /* 0x000f220000000800 */
[----:B------:R-:W-:Y:S02]  /*1a70*/  FMUL.FTZ R20, R21, 1.4426950216293334961 ;  /* 0x3fb8aa3b15147820 */ /* 0x000fe40000410000 */
[----:B------:R-:W-:Y:S02]  /*1a80*/  FMUL.FTZ R22, R23, 1.4426950216293334961 ;  /* 0x3fb8aa3b17167820 */ /* 0x000fe40000410000 */
[----:B------:R-:W-:Y:S01]  /*1a90*/  FADD.FTZ R25, -R0, R25 ;  /* 0x0000001900197221 */ /* 0x000fe20000010100 */
        /* <DEDUP_REMOVED lines=11> */
[----:B0-----:R-:W-:Y:S01]  /*1b50*/  FADD.FTZ R31, -R0, R31 ;  /* 0x0000001f001f7221 */ /* 0x001fe20000010100 */
[----:B------:R-:W0:Y:S01]  /*1b60*/  MUFU.EX2 R18, R18 ;  /* 0x0000001200127308 */ /* 0x000e220000000800 */
[----:B------:R-:W-:Y:S01]  /*1b70*/  FADD.FTZ R5, R5, R14 ;  /* 0x0000000e05057221 */ /* 0x000fe20000010000 */
[----:B------:R-:W-:Y:S01]  /*1b80*/  STS [R7], R14 ;  /* 0x0000000e07007388 */ /* 0x000fe20000000800 */
[----:B------:R-:W-:-:S02]  /*1b90*/  FMUL.FTZ R30, R31, 1.4426950216293334961 ;  /* 0x3fb8aa3b1f1e7820 */ /* 0x000fc40000410000 */
[C---:B-1----:R-:W-:Y:S02]  /*1ba0*/  FADD.FTZ R11, -R0.reuse, R11 ;  /* 0x0000000b000b7221 */ /* 0x042fe40000010100 */
[C---:B--2---:R-:W-:Y:S01]  /*1bb0*/  FADD.FTZ R17, -R0.reuse, R17 ;  /* 0x0000001100117221 */ /* 0x044fe20000010100 */
[----:B------:R-:W1:Y:S01]  /*1bc0*/  MUFU.EX2 R20, R20 ;  /* 0x0000001400147308 */ /* 0x000e620000000800 */
[----:B---3--:R-:W-:Y:S01]  /*1bd0*/  FADD.FTZ R5, R5, R16 ;  /* 0x0000001005057221 */ /* 0x008fe20000010000 */
[----:B------:R-:W-:Y:S01]  /*1be0*/  STS [R7+0x200], R16 ;  /* 0x0002001007007388 */ /* 0x000fe20000000800 */
[----:B------:R-:W-:Y:S02]  /*1bf0*/  FMUL.FTZ R17, R17, 1.4426950216293334961 ;  /* 0x3fb8aa3b11117820 */ /* 0x000fe40000410000 */
[----:B------:R-:W-:Y:S02]  /*1c00*/  FMUL.FTZ R11, R11, 1.4426950216293334961 ;  /* 0x3fb8aa3b0b0b7820 */ /* 0x000fe40000410000 */
[----:B----4-:R-:W-:Y:S01]  /*1c10*/  FADD.FTZ R19, -R0, R19 ;  /* 0x0000001300137221 */ /* 0x010fe20000010100 */
[----:B------:R-:W2:Y:S01]  /*1c20*/  MUFU.EX2 R22, R22 ;  /* 0x0000001600167308 */ /* 0x000ea20000000800 */
[----:B0-----:R-:W-:Y:S01]  /*1c30*/  FADD.FTZ R5, R5, R18 ;  /* 0x0000001205057221 */ /* 0x001fe20000010000 */
[----:B------:R-:W-:Y:S01]  /*1c40*/  STS [R7+0x400], R18 ;  /* 0x0004001207007388 */ /* 0x000fe20000000800 */
[----:B------:R-:W-:-:S02]  /*1c50*/  FMUL.FTZ R19, R19, 1.4426950216293334961 ;  /* 0x3fb8aa3b13137820 */ /* 0x000fc40000410000 */
[C---:B------:R-:W-:Y:S02]  /*1c60*/  FADD.FTZ R13, -R0.reuse, R13 ;  /* 0x0000000d000d7221 */ /* 0x040fe40000010100 */
        /* <DEDUP_REMOVED lines=36> */
.L_x_18560:
[----:B------:R-:W-:Y:S05]  /*1eb0*/  BSYNC B1 ;  /* 0x0000000000017941 */ /* 0x000fea0003800000 */
.L_x_18559:
        /* <DEDUP_REMOVED lines=55> */
.L_x_18563:
[----:B------:R-:W-:Y:S05]  /*2230*/  BSYNC B1 ;  /* 0x0000000000017941 */ /* 0x000fea0003800000 */
.L_x_18562:
        /* <DEDUP_REMOVED lines=26> */
.L_x_18555:
[----:B------:R-:W-:Y:S05]  /*23e0*/  BSYNC B0 ;  /* 0x0000000000007941 */ /* 0x000fea0003800000 */
.L_x_18554:
        /* <DEDUP_REMOVED lines=37> */
.L_x_18568:
        /* <DEDUP_REMOVED lines=8> */
.L_x_18567:
[----:B0-----:R-:W-:Y:S05]  /*26c0*/  BSYNC B1 ;  /* 0x0000000000017941 */ /* 0x001fea0003800000 */
.L_x_18566:
        /* <DEDUP_REMOVED lines=11> */
.L_x_18571:
        /* <DEDUP_REMOVED lines=52> */
.L_x_18570:
[----:B------:R-:W-:Y:S05]  /*2ac0*/  BSYNC B1 ;  /* 0x0000000000017941 */ /* 0x000fea0003800000 */
.L_x_18569:
        /* <DEDUP_REMOVED lines=31> */
.L_x_18573:
[----:B------:R-:W-:Y:S05]  /*2cc0*/  BSYNC B1 ;  /* 0x0000000000017941 */ /* 0x000fea0003800000 */
.L_x_18572:
        /* <DEDUP_REMOVED lines=14> */
.L_x_18565:
[----:B------:R-:W-:Y:S05]  /*2db0*/  BSYNC B0 ;  /* 0x0000000000007941 */ /* 0x000fea0003800000 */
.L_x_18564:
[----:B------:R-:W-:Y:S01]  /*2dc0*/  BAR.SYNC.DEFER_BLOCKING 0x0 ;  /* 0x0000000000007b1d */ /* 0x000fe20000010000 */
[----:B------:R-:W-:-:S05]  /*2dd0*/  ISETP.GE.AND P0, PT, R4, UR5, PT ;  /* 0x0000000504007c0c */ /* 0x000fca000bf06270 */
[----:B------:R-:W-:Y:S08]  /*2de0*/  BSSY B0, `(.L_x_18574) ;  /* 0x000008c000007945 */ /* 0x000ff00003800000 */
[----:B0-----:R-:W-:Y:S02]  /*2df0*/  @P0 IMAD.MOV.U32 R0, RZ, RZ, RZ ;  /* 0x000000ffff000224 */ /* 0x001fe400078e00ff */
[----:B------:R-:W-:Y:S01]  /*2e00*/  @P0 IMAD.MOV.U32 R5, RZ, RZ, RZ ;  /* 0x000000ffff050224 */ /* 0x000fe200078e00ff */
[----:B------:R-:W-:Y:S05]  /*2e10*/  @P0 BRA `(.L_x_18575) ;  /* 0x0000088000000947 */ /* 0x000fea0003800000 */
[----:B------:R-:W-:Y:S01]  /*2e20*/  LEA.HI R5, R6, R6, RZ, 0x1 ;  /* 0x0000000606057211 */ /* 0x000fe200078f08ff */
[----:B------:R-:W-:Y:S01]  /*2e30*/  IMAD R24, R3, c[0x0][0x1b0], RZ ;  /* 0x00006c0003187a24 */ /* 0x000fe200078e02ff */
[C---:B------:R-:W-:Y:S01]  /*2e40*/  IADD3 R27, P0, R4.reuse, UR4, RZ ;  /* 0x00000004041b7c10 */ /* 0x040fe2000ff1e0ff */
[----:B------:R-:W-:Y:S01]  /*2e50*/  IMAD.MOV.U32 R28, RZ, RZ, c[0x0][0x1ac] ;  /* 0x00006b00ff1c7624 */ /* 0x000fe200078e00ff */
[C---:B------:R-:W-:Y:S01]  /*2e60*/  LOP3.LUT R3, R5.reuse, 0xfffffffe, RZ, 0xc0, !PT ;  /* 0xfffffffe05037812 */ /* 0x040fe200078ec0ff */
[----:B------:R-:W-:Y:S01]  /*2e70*/  IMAD.SHL.U32 R7, R5, 0x8, RZ ;  /* 0x0000000805077824 */ /* 0x000fe200078e00ff */
[----:B------:R-:W-:Y:S01]  /*2e80*/  LEA.HI.X.SX32 R0, R4, UR9, 0x1, P0 ;  /* 0x0000000904007c11 */ /* 0x000fe200080f0eff */
[----:B------:R-:W-:Y:S01]  /*2e90*/  IMAD.U32 R13, RZ, RZ, UR5 ;  /* 0x00000005ff0d7e24 */ /* 0x000fe2000f8e00ff */
[----:B------:R-:W-:Y:S01]  /*2ea0*/  LEA R26, P0, R27, c[0x0][0x188], 0x2 ;  /* 0x000062001b1a7a11 */ /* 0x000fe200078010ff */
[----:B------:R-:W-:Y:S01]  /*2eb0*/  IMAD.IADD R9, R6, 0x1, -R3 ;  /* 0x0000000106097824 */ /* 0x000fe200078e0a03 */
[----:B------:R-:W-:Y:S01]  /*2ec0*/  LOP3.LUT R8, R7, 0xfffffff0, RZ, 0xc0, !PT ;  /* 0xfffffff007087812 */ /* 0x000fe200078ec0ff */
[----:B------:R-:W-:Y:S01]  /*2ed0*/  IMAD.MOV.U32 R5, RZ, RZ, RZ ;  /* 0x000000ffff057224 */ /* 0x000fe200078e00ff */
[----:B------:R-:W-:Y:S01]  /*2ee0*/  LEA.HI.X R27, R27, c[0x0][0x18c], R0, 0x2, P0 ;  /* 0x000063001b1b7a11 */ /* 0x000fe200000f1400 */
        /* <DEDUP_REMOVED lines=8> */
[----:B------:R-:W-:Y:S01]  /*2f70*/  IMAD.MOV.U32 R3, RZ, RZ, R4 ;  /* 0x000000ffff037224 */ /* 0x000fe200078e0004 */
[----:B------:R-:W-:Y:S01]  /*2f80*/  SHF.R.S32.HI R32, RZ, 0x1f, R29 ;  /* 0x0000001fff207819 */ /* 0x000fe2000001141d */
[----:B------:R-:W-:-:S02]  /*2f90*/  IMAD R30, R4, 0x10, R11 ;  /* 0x00000010041e7824 */ /* 0x000fc400078e020b */
.L_x_18580:
[----:B------:R-:W2:Y:S04]  /*2fa0*/  LDG.E.CONSTANT R11, [R26.64] ;  /* 0x0000000a1a0b7981 */ /* 0x000ea8000c1e9900 */
[----:B------:R-:W0:Y:S04]  /*2fb0*/  LDS.128 R20, [R31+-0x10] ;  /* 0xfffff0001f147984 */ /* 0x000e280000000c00 */
[----:B------:R1:W3:Y:S01]  /*2fc0*/  LDS.128 R16, [R31] ;  /* 0x000000001f107984 */ /* 0x0002e20000000c00 */
[----:B--2---:R-:W-:Y:S01]  /*2fd0*/  SHF.R.S32.HI R10, RZ, 0x1f, R11 ;  /* 0x0000001fff0a7819 */ /* 0x004fe2000001140b */
[----:B------:R-:W-:-:S04]  /*2fe0*/  IMAD.WIDE.U32 R8, R11, c[0x0][0x1ac], R24 ;  /* 0x00006b000b087a25 */ /* 0x000fc800078e0018 */
[----:B------:R-:W-:Y:S01]  /*2ff0*/  IMAD R10, R10, c[0x0][0x1ac], RZ ;  /* 0x00006b000a0a7a24 */ /* 0x000fe200078e02ff */
[----:B------:R-:W-:-:S03]  /*3000*/  IADD3 R8, P0, R29, R8, RZ ;  /* 0x000000081d087210 */ /* 0x000fc60007f1e0ff */
[----:B------:R-:W-:Y:S01]  /*3010*/  IMAD R11, R11, R28, R10 ;  /* 0x0000001c0b0b7224 */ /* 0x000fe200078e020a */
[----:B------:R-:W-:-:S04]  /*3020*/  LEA R34, P1, R8, c[0x0][0x178], 0x1 ;  /* 0x00005e0008227a11 */ /* 0x000fc800078208ff */
[----:B------:R-:W-:-:S04]  /*3030*/  IADD3.X R9, R32, R9, R11, P0, !PT ;  /* 0x0000000920097210 */ /* 0x000fc800007fe40b */
[----:B------:R-:W-:-:S05]  /*3040*/  LEA.HI.X R35, R8, c[0x0][0x17c], R9, 0x1, P1 ;  /* 0x00005f0008237a11 */ /* 0x000fca00008f0c09 */
[----:B------:R1:W5:Y:S04]  /*3050*/  LDG.E.128.CONSTANT R8, [R34.64+0x200] ;  /* 0x0002000a22087981 */ /* 0x000368000c1e9d00 */
[----:B------:R1:W5:Y:S01]  /*3060*/  LDG.E.128.CONSTANT R12, [R34.64] ;  /* 0x0000000a220c7981 */ /* 0x000362000c1e9d00 */
[----:B------:R-:W-:Y:S01]  /*3070*/  ISETP.NE.AND P0, PT, R7, RZ, PT ;  /* 0x000000ff0700720c */ /* 0x000fe20003f05270 */
[----:B------:R-:W-:Y:S01]  /*3080*/  BSSY B1, `(.L_x_18576) ;  /* 0x0000024000017945 */ /* 0x000fe20003800000 */
[----:B0-----:R-:W-:Y:S02]  /*3090*/  F2FP.PACK_AB R22, R23, R22 ;  /* 0x000000161716723e */ /* 0x001fe400000000ff */
[----:B------:R-:W-:-:S03]  /*30a0*/  F2FP.PACK_AB R21, R21, R20 ;  /* 0x000000141515723e */ /* 0x000fc600000000ff */
[----:B------:R-:W-:-:S06]  /*30b0*/  IMAD.MOV.U32 R20, RZ, RZ, R22 ;  /* 0x000000ffff147224 */ /* 0x000fcc00078e0016 */
[----:B------:R-:W-:Y:S05]  /*30c0*/  @P0 BRA `(.L_x_18577) ;  /* 0x000001f000000947 */ /* 0x000fea0003800000 */
[C---:B-1-3--:R-:W-:Y:S02]  /*30d0*/  IADD3 R33, R30.reuse, 0x3, RZ ;  /* 0x000000031e217810 */ /* 0x04afe40007ffe0ff */
[C---:B------:R-:W-:Y:S02]  /*30e0*/  IADD3 R23, R30.reuse, 0x2, RZ ;  /* 0x000000021e177810 */ /* 0x040fe40007ffe0ff */
[C---:B------:R-:W-:Y:S02]  /*30f0*/  IADD3 R22, R30.reuse, 0x4, RZ ;  /* 0x000000041e167810 */ /* 0x040fe40007ffe0ff */
[----:B------:R-:W-:Y:S02]  /*3100*/  ISETP.GE.AND P4, PT, R33, UR8, PT ;  /* 0x0000000821007c0c */ /* 0x000fe4000bf86270 */
[----:B------:R-:W-:Y:S02]  /*3110*/  IADD3 R33, R30, 0x6, RZ ;  /* 0x000000061e217810 */ /* 0x000fe40007ffe0ff */
[----:B------:R-:W-:-:S02]  /*3120*/  ISETP.GE.AND P1, PT, R23, UR8, PT ;  /* 0x0000000817007c0c */ /* 0x000fc4000bf26270 */
[----:B------:R-:W-:Y:S02]  /*3130*/  ISETP.GE.AND P6, PT, R22, UR8, PT ;  /* 0x0000000816007c0c */ /* 0x000fe4000bfc6270 */
[C---:B------:R-:W-:Y:S02]  /*3140*/  IADD3 R23, R30.reuse, 0x5, RZ ;  /* 0x000000051e177810 */ /* 0x040fe40007ffe0ff */
[C---:B------:R-:W-:Y:S02]  /*3150*/  IADD3 R22, R30.reuse, 0x1, RZ ;  /* 0x000000011e167810 */ /* 0x040fe40007ffe0ff */
[----:B------:R-:W-:Y:S02]  /*3160*/  IADD3 R34, R30, 0x7, RZ ;  /* 0x000000071e227810 */ /* 0x000fe40007ffe0ff */
[----:B------:R-:W-:Y:S02]  /*3170*/  ISETP.GE.AND P5, PT, R33, UR8, PT ;  /* 0x0000000821007c0c */ /* 0x000fe4000bfa6270 */
[----:B-----5:R-:W-:-:S02]  /*3180*/  SEL R33, R13, RZ, !P1 ;  /* 0x000000ff0d217207 */ /* 0x020fc40004800000 */
[----:B------:R-:W-:Y:S02]  /*3190*/  ISETP.GE.AND P3, PT, R23, UR8, PT ;  /* 0x0000000817007c0c */ /* 0x000fe4000bf66270 */
[----:B------:R-:W-:Y:S02]  /*31a0*/  ISETP.GE.AND P1, PT, R22, UR8, PT ;  /* 0x0000000816007c0c */ /* 0x000fe4000bf26270 */
[----:B------:R-:W-:Y:S02]  /*31b0*/  ISETP.GE.AND P2, PT, R34, UR8, PT ;  /* 0x0000000822007c0c */ /* 0x000fe4000bf46270 */
[----:B------:R-:W-:Y:S02]  /*31c0*/  PRMT R22, R13, 0x7632, R22 ;  /* 0x000076320d167816 */ /* 0x000fe40000000016 */
[----:B------:R-:W-:Y:S02]  /*31d0*/  SEL R35, R14, RZ, !P6 ;  /* 0x000000ff0e237207 */ /* 0x000fe40007000000 */
[----:B------:R-:W-:-:S02]  /*31e0*/  PRMT R23, R15, 0x7632, R23 ;  /* 0x000076320f177816 */ /* 0x000fc40000000017 */
[----:B------:R-:W-:Y:S02]  /*31f0*/  ISETP.GE.AND P6, PT, R30, UR8, PT ;  /* 0x000000081e007c0c */ /* 0x000fe4000bfc6270 */
        /* <DEDUP_REMOVED lines=12> */
.L_x_18577:
[----:B-1-3--:R-:W-:Y:S05]  /*32c0*/  BSYNC B1 ;  /* 0x0000000000017941 */ /* 0x00afea0003800000 */
.L_x_18576:
[----:B-----5:R-:W-:Y:S01]  /*32d0*/  HFMA2.MMA R22, R20, R13, -RZ ;  /* 0x0000000d14167235 */ /* 0x020fe200001000ff */
[----:B------:R-:W-:Y:S01]  /*32e0*/  IMAD.MOV.U32 R13, RZ, RZ, R21 ;  /* 0x000000ffff0d7224 */ /* 0x000fe200078e0015 */
[----:B------:R-:W-:Y:S01]  /*32f0*/  F2FP.PACK_AB R17, R17, R16 ;  /* 0x000000101111723e */ /* 0x000fe200000000ff */
[----:B------:R-:W-:Y:S04]  /*3300*/  BSSY B1, `(.L_x_18578) ;  /* 0x0000029000017945 */ /* 0x000fe80003800000 */
[----:B------:R-:W-:Y:S01]  /*3310*/  HFMA2.MMA R22, R13, R12, R22 ;  /* 0x0000000c0d167235 */ /* 0x000fe20000000016 */
[----:B------:R-:W-:-:S09]  /*3320*/  F2FP.PACK_AB R12, R19, R18 ;  /* 0x00000012130c723e */ /* 0x000fd200000000ff */
[----:B------:R-:W-:-:S06]  /*3330*/  HFMA2 R22, R17, R14, R22 ;  /* 0x0000000e11167231 */ /* 0x000fcc0000000016 */
[----:B------:R-:W-:-:S10]  /*3340*/  HFMA2.MMA R22, R12, R15, R22 ;  /* 0x0000000f0c167235 */ /* 0x000fd40000000016 */
        /* <DEDUP_REMOVED lines=20> */
[----:B------:R-:W-:Y:S02]  /*3490*/  PRMT R8, R8, 0x7632, R8 ;  /* 0x0000763208087816 */ /* 0x000fe40000000008 */
[----:B------:R-:W-:Y:S02]  /*34a0*/  ISETP.GE.AND P6, PT, R16, UR8, PT ;  /* 0x0000000810007c0c */ /* 0x000fe4000bfc6270 */
[----:B------:R-:W-:-:S02]  /*34b0*/  PRMT R15, R9, 0x7632, R15 ;  /* 0x00007632090f7816 */ /* 0x000fc4000000000f */
        /* <DEDUP_REMOVED lines=13> */
.L_x_18579:
[----:B------:R-:W-:Y:S05]  /*3590*/  BSYNC B1 ;  /* 0x0000000000017941 */ /* 0x000fea0003800000 */
.L_x_18578:
        /* <DEDUP_REMOVED lines=16> */
.L_x_18575:
[----:B------:R-:W-:Y:S05]  /*36a0*/  BSYNC B0 ;  /* 0x0000000000007941 */ /* 0x000fea0003800000 */
.L_x_18574:
        /* <DEDUP_REMOVED lines=27> */
.L_x_18582:
[----:B0-----:R-:W-:Y:S05]  /*3860*/  BSYNC B0 ;  /* 0x0000000000007941 */ /* 0x001fea0003800000 */
.L_x_18581:
        /* <DEDUP_REMOVED lines=10> */
.L_x_18584:
[----:B0-----:R-:W-:Y:S05]  /*3910*/  BSYNC B0 ;  /* 0x0000000000007941 */ /* 0x001fea0003800000 */
.L_x_18583:
        /* <DEDUP_REMOVED lines=24> */
[----:B------:R-:W-:Y:S02]  /*3aa0*/  F2FP.PACK_AB R8, R8, R3 ;  /* 0x000000030808723e */ /* 0x000fe400000000ff */
[----:B------:R-:W-:Y:S02]  /*3ab0*/  LEA.HI.X R3, R6, c[0x0][0x164], R7, 0x1, P0 ;  /* 0x0000590006037a11 */ /* 0x000fe400000f0c07 */
[--C-:B------:R-:W-:Y:S02]  /*3ac0*/  LEA.HI.X R5, R5, c[0x0][0x164], R0.reuse, 0x1, P1 ;  /* 0x0000590005057a11 */ /* 0x100fe400008f0c00 */
[----:B------:R-:W-:Y:S01]  /*3ad0*/  PRMT R0, R8, 0x7632, R0 ;  /* 0x0000763208007816 */ /* 0x000fe20000000000 */
[----:B------:R-:W-:Y:S04]  /*3ae0*/  STG.E.U16 [R2.64], R8 ;  /* 0x0000000802007986 */ /* 0x000fe8000c10150a */
[----:B------:R-:W-:Y:S01]  /*3af0*/  STG.E.U16 [R4.64], R0 ;  /* 0x0000000004007986 */ /* 0x000fe2000c10150a */
[----:B------:R-:W-:Y:S05]  /*3b00*/  EXIT ;  /* 0x000000000000794d */ /* 0x000fea0003800000 */
.L_x_18548:
[----:B------:R-:W-:Y:S01]  /*3b10*/  IMAD.MOV.U32 R14, RZ, RZ, R29 ;  /* 0x000000ffff0e7224 */ /* 0x000fe200078e001d */
[----:B------:R-:W-:Y:S01]  /*3b20*/  MOV R12, 0x3b70 ;  /* 0x00003b70000c7802 */ /* 0x000fe20000000f00 */
[----:B------:R-:W-:-:S02]  /*3b30*/  IMAD.MOV.U32 R15, RZ, RZ, 0x1 ;  /* 0x00000001ff0f7424 */ /* 0x000fc400078e00ff */
[----:B------:R-:W-:Y:S02]  /*3b40*/  IMAD.MOV.U32 R26, RZ, RZ, 0x1f ;  /* 0x0000001fff1a7424 */ /* 0x000fe400078e00ff */
[----:B------:R-:W-:Y:S02]  /*3b50*/  IMAD.MOV.U32 R27, RZ, RZ, -0x1 ;  /* 0xffffffffff1b7424 */ /* 0x000fe400078e00ff */
[----:B-----5:R-:W-:Y:S05]  /*3b60*/  CALL.REL.NOINC `($__internal_368_$__cuda_sm70_shflsync_bfly_p) ;  /* 0x0000020000007944 */ /* 0x020fea0003c00000 */
[----:B-1----:R-:W-:Y:S01]  /*3b70*/  IMAD.MOV.U32 R12, RZ, RZ, R14 ;  /* 0x000000ffff0c7224 */ /* 0x002fe200078e000e */
[----:B0-----:R-:W-:Y:S05]  /*3b80*/  BRA `(.L_x_18585) ;  /* 0xffffd76000007947 */ /* 0x001fea000383ffff */
.L_x_18552:
[----:B------:R-:W-:Y:S01]  /*3b90*/  IMAD.MOV.U32 R14, RZ, RZ, R7 ;  /* 0x000000ffff0e7224 */ /* 0x000fe200078e0007 */
[----:B------:R-:W-:Y:S01]  /*3ba0*/  MOV R12, 0x3bf0 ;  /* 0x00003bf0000c7802 */ /* 0x000fe20000000f00 */
[----:B------:R-:W-:Y:S02]  /*3bb0*/  IMAD.MOV.U32 R15, RZ, RZ, 0x10 ;  /* 0x00000010ff0f7424 */ /* 0x000fe400078e00ff */
[----:B------:R-:W-:Y:S02]  /*3bc0*/  IMAD.MOV.U32 R26, RZ, RZ, 0x1f ;  /* 0x0000001fff1a7424 */ /* 0x000fe400078e00ff */
[----:B------:R-:W-:Y:S02]  /*3bd0*/  IMAD.MOV.U32 R27, RZ, RZ, -0x1 ;  /* 0xffffffffff1b7424 */ /* 0x000fe400078e00ff */
[----:B-----5:R-:W-:Y:S05]  /*3be0*/  CALL.REL.NOINC `($__internal_368_$__cuda_sm70_shflsync_bfly_p) ;  /* 0x0000018000007944 */ /* 0x020fea0003c00000 */
[----:B-1----:R-:W-:Y:S01]  /*3bf0*/  IMAD.MOV.U32 R0, RZ, RZ, R14 ;  /* 0x000000ffff007224 */ /* 0x002fe200078e000e */
[----:B0-----:R-:W-:Y:S05]  /*3c00*/  BRA `(.L_x_18586) ;  /* 0xffffd85000007947 */ /* 0x001fea000383ffff */
.L_x_18553:
[----:B------:R-:W-:Y:S01]  /*3c10*/  IMAD.MOV.U32 R14, RZ, RZ, R7 ;  /* 0x000000ffff0e7224 */ /* 0x000fe200078e0007 */
[----:B------:R-:W-:Y:S01]  /*3c20*/  MOV R12, 0x3c70 ;  /* 0x00003c70000c7802 */ /* 0x000fe20000000f00 */
[----:B------:R-:W-:-:S02]  /*3c30*/  IMAD.MOV.U32 R15, RZ, RZ, 0x8 ;  /* 0x00000008ff0f7424 */ /* 0x000fc400078e00ff */
[----:B------:R-:W-:Y:S02]  /*3c40*/  IMAD.MOV.U32 R26, RZ, RZ, 0x1f ;  /* 0x0000001fff1a7424 */ /* 0x000fe400078e00ff */
[----:B------:R-:W-:Y:S02]  /*3c50*/  IMAD.MOV.U32 R27, RZ, RZ, -0x1 ;  /* 0xffffffffff1b7424 */ /* 0x000fe400078e00ff */
[----:B------:R-:W-:Y:S05]  /*3c60*/  CALL.REL.NOINC `($__internal_368_$__cuda_sm70_shflsync_bfly_p) ;  /* 0x0000010000007944 */ /* 0x000fea0003c00000 */
[----:B-1----:R-:W-:Y:S01]  /*3c70*/  FMNMX.FTZ R5, R7, R14, !PT ;  /* 0x0000000e07057209 */ /* 0x002fe20007810000 */
[----:B0-----:R-:W-:Y:S01]  /*3c80*/  IMAD.MOV.U32 R15, RZ, RZ, 0x4 ;  /* 0x00000004ff0f7424 */ /* 0x001fe200078e00ff */
[----:B------:R-:W-:Y:S01]  /*3c90*/  MOV R12, 0x3ce0 ;  /* 0x00003ce0000c7802 */ /* 0x000fe20000000f00 */
[----:B------:R-:W-:Y:S02]  /*3ca0*/  IMAD.MOV.U32 R26, RZ, RZ, 0x1f ;  /* 0x0000001fff1a7424 */ /* 0x000fe400078e00ff */
[----:B------:R-:W-:Y:S02]  /*3cb0*/  IMAD.MOV.U32 R27, RZ, RZ, -0x1 ;  /* 0xffffffffff1b7424 */ /* 0x000fe400078e00ff */
[----:B------:R-:W-:Y:S02]  /*3cc0*/  IMAD.MOV.U32 R14, RZ, RZ, R5 ;  /* 0x000000ffff0e7224 */ /* 0x000fe400078e0005 */
[----:B------:R-:W-:Y:S05]  /*3cd0*/  CALL.REL.NOINC `($__internal_368_$__cuda_sm70_shflsync_bfly_p) ;  /* 0x0000009000007944 */ /* 0x000fea0003c00000 */
[----:B-1----:R-:W-:Y:S01]  /*3ce0*/  FMNMX.FTZ R5, R5, R14, !PT ;  /* 0x0000000e05057209 */ /* 0x002fe20007810000 */
[----:B0-----:R-:W-:Y:S01]  /*3cf0*/  IMAD.MOV.U32 R15, RZ, RZ, 0x2 ;  /* 0x00000002ff0f7424 */ /* 0x001fe200078e00ff */
[----:B------:R-:W-:Y:S01]  /*3d00*/  MOV R12, 0x3d50 ;  /* 0x00003d50000c7802 */ /* 0x000fe20000000f00 */
[----:B------:R-:W-:-:S02]  /*3d10*/  IMAD.MOV.U32 R26, RZ, RZ, 0x1f ;  /* 0x0000001fff1a7424 */ /* 0x000fc400078e00ff */
[----:B------:R-:W-:Y:S02]  /*3d20*/  IMAD.MOV.U32 R27, RZ, RZ, -0x1 ;  /* 0xffffffffff1b7424 */ /* 0x000fe400078e00ff */
[----:B------:R-:W-:Y:S02]  /*3d30*/  IMAD.MOV.U32 R14, RZ, RZ, R5 ;  /* 0x000000ffff0e7224 */ /* 0x000fe400078e0005 */
[----:B------:R-:W-:Y:S05]  /*3d40*/  CALL.REL.NOINC `($__internal_368_$__cuda_sm70_shflsync_bfly_p) ;  /* 0x0000002000007944 */ /* 0x000fea0003c00000 */
[----:B-1----:R-:W-:Y:S01]  /*3d50*/  IMAD.MOV.U32 R8, RZ, RZ, R14 ;  /* 0x000000ffff087224 */ /* 0x002fe200078e000e */
[----:B0-----:R-:W-:Y:S05]  /*3d60*/  BRA `(.L_x_18587) ;  /* 0xffffd76000007947 */ /* 0x001fea000383ffff */
        .weak           $__internal_368_$__cuda_sm70_shflsync_bfly_p
        .type           $__internal_368_$__cuda_sm70_shflsync_bfly_p,@function
        .size           $__internal_368_$__cuda_sm70_shflsync_bfly_p,(.L_x_23535 - $__internal_368_$__cuda_sm70_shflsync_bfly_p)
$__internal_368_$__cuda_sm70_shflsync_bfly_p:
[----:B------:R-:W-:Y:S01]  /*3d70*/  IMAD.MOV.U32 R13, RZ, RZ, 0x0 ;  /* 0x00000000ff0d7424 */ /* 0x000fe200078e00ff */
[----:B------:R-:W-:Y:S04]  /*3d80*/  WARPSYNC R27 ;  /* 0x0000001b00007348 */ /* 0x000fe80003800000 */
[----:B------:R0:W1:Y:S01]  /*3d90*/  SHFL.BFLY PT, R14, R14, R15, R26 ;  /* 0x0c00000f0e0e7389 */ /* 0x00006200000e001a */
[----:B------:R-:W-:Y:S05]  /*3da0*/  RET.REL.NODEC R12 `(_ZN4vllm25paged_attention_v1_kernelIttLi32ELi16ELi128ELNS_18Fp8KVCacheDataTypeE0ELb0EEEvPT_PKS2_PKT0_S8_ifPKiSA_iPKfiiiSC_SC_iiiii) ;  /* 0xffffc2500c007950 */ /* 0x000fea0003c3ffff */
.L_x_18588:
        /* <DEDUP_REMOVED lines=13> */
.L_x_23535:


//--------------------- .text._ZN4vllm25paged_attention_v1_kernelIttLi256ELi16ELi128ELNS_18Fp8KVCacheDataTypeE0ELb1EEEvPT_PKS2_PKT0_S8_ifPKiSA_iPKfiiiSC_SC_iiiii --------------------------
	.section	.text._ZN4vllm25paged_attention_v1_kernelIttLi256ELi16ELi128ELNS_18Fp8KVCacheDataTypeE0ELb1EEEvPT_PKS2_PKT0_S8_ifPKiSA_iPKfiiiSC_SC_iiiii,"ax",@progbits
	.sectioninfo	@"SHI_REGISTERS=165"
	.align	128
        .global         _ZN4vllm25paged_attention_v1_kernelIttLi256ELi16ELi128ELNS_18Fp8KVCacheDataTypeE0ELb1EEEvPT_PKS2_PKT0_S8_ifPKiSA_iPKfiiiSC_SC_iiiii
        .type           _ZN4vllm25paged_attention_v1_kernelIttLi256ELi16ELi128ELNS_18Fp8KVCacheDataTypeE0ELb1EEEvPT_PKS2_PKT0_S8_ifPKiSA_iPKfiiiSC_SC_iiiii,@function
        .size           _ZN4vllm25paged_attention_v1_kernelIttLi256ELi16ELi128ELNS_18Fp8KVCacheDataTypeE0ELb1EEEvPT_PKS2_PKT0_S8_ifPKiSA_iPKfiiiSC_SC_iiiii,(.L_x_23536 - _ZN4vllm25paged_attention_v1_kernelIttLi256ELi16ELi128ELNS_18Fp8KVCacheDataTypeE0ELb1EEEvPT_PKS2_PKT0_S8_ifPKiSA_iPKfiiiSC_SC_iiiii)
        .other          _ZN4vllm25paged_attention_v1_kernelIttLi256ELi16ELi128ELNS_18Fp8KVCacheDataTypeE0ELb1EEEvPT_PKS2_PKT0_S8_ifPKiSA_iPKfiiiSC_SC_iiiii,@"STO_CUDA_ENTRY STV_DEFAULT"
_ZN4vllm25paged_attention_v1_kernelIttLi256ELi16ELi128ELNS_18Fp8KVCacheDataTypeE0ELb1EEEvPT_PKS2_PKT0_S8_ifPKiSA_iPKfiiiSC_SC_iiiii:
.text._ZN4vllm25paged_attention_v1_kernelIttLi256ELi16ELi128ELNS_18Fp8KVCacheDataTypeE0ELb1EEEvPT_PKS2_PKT0_S8_ifPKiSA_iPKfiiiSC_SC_iiiii:
        /* <DEDUP_REMOVED lines=35> */
[----:B------:R-:W-:-:S06]  /*0230*/  @P0 IADD3 R7, R7, 0x1, RZ ;  /* 0x0000000107070810 */ /* 0x000fcc0007ffe0ff */
        /* <DEDUP_REMOVED lines=60> */
.L_x_18593:
        /* <DEDUP_REMOVED lines=11> */
.L_x_18592:
[----:B------:R-:W-:Y:S05]  /*06b0*/  BSYNC B1 ;  /* 0x0000000000017941 */ /* 0x000fea0003800000 */
.L_x_18591:
        /* <DEDUP_REMOVED lines=10> */
.L_x_18594:
        /* <DEDUP_REMOVED lines=17> */
.L_x_18590:
[----:B------:R-:W-:Y:S05]  /*0870*/  BSYNC B0 ;  /* 0x0000000000007941 */ /* 0x000fea0003800000 */
.L_x_18589:
        /* <DEDUP_REMOVED lines=8> */
[----:B------:R-:W-:Y:S02]  /*0900*/  BSSY B0, `(.L_x_18595) ;  /* 0x000041a000007945 */ /* 0x000fe40003800000 */
[----:B------:R-:W-:-:S05]  /*0910*/  ISETP.GE.AND P2, PT, R3, RZ, PT ;  /* 0x000000ff0300720c */ /* 0x000fca0003f46270 */
[----:B0-----:R-:W0:Y:S02]  /*0920*/  MUFU.RCP R6, R6 ;  /* 0x0000000600067308 */ /* 0x001e240000001000 */
[----:B0-----:R-:W-:Y:S01]  /*0930*/  IADD3 R4, R6, 0xffffffe, RZ ;  /* 0x0ffffffe06047810 */ /* 0x001fe20007ffe0ff */
[----:B------:R-:W-:-:S05]  /*0940*/  IMAD.MOV.U32 R6, RZ, RZ, c[0x0][0x1d8] ;  /* 0x00007600ff067624 */ /* 0x000fca00078e00ff */
[----:B------:R0:W1:Y:S01]  /*0950*/  F2I.FTZ.U32.TRUNC.NTZ R5, R4 ;  /* 0x0000000400057305 */ /* 0x000062000021f000 */
[----:B------:R-:W-:Y:S01]  /*0960*/  ISETP.GT.AND P3, PT, R6, -0x1, PT ;  /* 0xffffffff0600780c */ /* 0x000fe20003f64270 */
[----:B0-----:R-:W-:-:S12]  /*0970*/  IMAD.MOV.U32 R4, RZ, RZ, RZ ;  /* 0x000000ffff047224 */ /* 0x001fd800078e00ff */
[----:B------:R-:W-:Y:S02]  /*0980*/  @!P3 IMAD.MOV R11, RZ, RZ, -c[0x0][0x1d8] ;  /* 0x80007600ff0bb624 */ /* 0x000fe400078e02ff */
[----:B-1----:R-:W-:-:S04]  /*0990*/  IMAD.MOV R7, RZ, RZ, -R5 ;  /* 0x000000ffff077224 */ /* 0x002fc800078e0a05 */
[----:B------:R-:W-:-:S04]  /*09a0*/  IMAD R7, R7, R8, RZ ;  /* 0x0000000807077224 */ /* 0x000fc800078e02ff */
[----:B------:R-:W-:-:S04]  /*09b0*/  IMAD.HI.U32 R5, R5, R7, R4 ;  /* 0x0000000705057227 */ /* 0x000fc800078e0004 */
[----:B------:R-:W-:Y:S02]  /*09c0*/  IMAD.MOV.U32 R7, RZ, RZ, R9 ;  /* 0x000000ffff077224 */ /* 0x000fe400078e0009 */
[----:B------:R-:W-:Y:S02]  /*09d0*/  @!P3 IMAD.MOV.U32 R9, RZ, RZ, c[0x0][0x1c8] ;  /* 0x00007200ff09b624 */ /* 0x000fe400078e00ff */
[----:B------:R-:W-:-:S04]  /*09e0*/  IMAD.HI.U32 R4, R5, R7, RZ ;  /* 0x0000000705047227 */ /* 0x000fc800078e00ff */
[----:B------:R-:W-:Y:S02]  /*09f0*/  IMAD.MOV R5, RZ, RZ, -R4 ;  /* 0x000000ffff057224 */ /* 0x000fe400078e0a04 */
[----:B------:R-:W-:Y:S02]  /*0a00*/  @!P3 IMAD R6, R9, c[0x0][0x180], R2 ;  /* 0x000060000906ba24 */ /* 0x000fe400078e0202 */
[----:B------:R-:W-:Y:S01]  /*0a10*/  IMAD R5, R8, R5, R7 ;  /* 0x0000000508057224 */ /* 0x000fe200078e0207 */
[----:B------:R-:W-:Y:S01]  /*0a20*/  IADD3 R7, R155, 0xf, RZ ;  /* 0x0000000f9b077810 */ /* 0x000fe20007ffe0ff */
[----:B------:R-:W-:-:S03]  /*0a30*/  @!P3 IMAD R6, R6, R11, RZ ;  /* 0x0000000b0606b224 */ /* 0x000fc600078e02ff */
        /* <DEDUP_REMOVED lines=8> */
[----:B------:R-:W-:Y:S02]  /*0ac0*/  LEA.HI R3, R8, R7, RZ, 0x4 ;  /* 0x0000000708037211 */ /* 0x000fe400078f20ff */
[----:B------:R-:W-:Y:S02]  /*0ad0*/  SHF.R.S32.HI R5, RZ, 0x1f, R151 ;  /* 0x0000001fff057819 */ /* 0x000fe40000011497 */
[----:B------:R-:W-:Y:S02]  /*0ae0*/  SHF.R.S32.HI R3, RZ, 0x4, R3 ;  /* 0x00000004ff037819 */ /* 0x000fe40000011403 */
[----:B------:R-:W-:Y:S02]  /*0af0*/  IADD3 R6, R6, 0x1, RZ ;  /* 0x0000000106067810 */ /* 0x000fe40007ffe0ff */
[----:B------:R-:W-:Y:S02]  /*0b00*/  @P0 IADD3 R4, R4, 0x1, RZ ;  /* 0x0000000104040810 */ /* 0x000fe40007ffe0ff */
[----:B------:R-:W-:-:S03]  /*0b10*/  ISETP.GE.AND P0, PT, R154, R3, PT ;  /* 0x000000039a00720c */ /* 0x000fc60003f06270 */
[----:B------:R-:W-:Y:S01]  /*0b20*/  @!P2 IMAD.MOV R4, RZ, RZ, -R4 ;  /* 0x000000ffff04a224 */ /* 0x000fe200078e0a04 */
[----:B------:R-:W-:-:S09]  /*0b30*/  @!P1 LOP3.LUT R4, RZ, c[0x0][0x1d4], RZ, 0x33, !PT ;  /* 0x00007500ff049a12 */ /* 0x000fd200078e33ff */
[----:B------:R-:W-:Y:S05]  /*0b40*/  @P0 BRA `(.L_x_18596) ;  /* 0x00003f5000000947 */ /* 0x000fea0003800000 */
[C---:B------:R-:W-:Y:S01]  /*0b50*/  IADD3 R15, R150.reuse, 0x8, RZ ;  /* 0x00000008960f7810 */ /* 0x040fe20007ffe0ff */
[C---:B------:R-:W-:Y:S01]  /*0b60*/  IMAD.SHL.U32 R145, R150.reuse, 0x4, RZ ;  /* 0x0000000496917824 */ /* 0x040fe200078e00ff */
[C---:B------:R-:W-:Y:S01]  /*0b70*/  IADD3 R13, R150.reuse, 0x6, RZ ;  /* 0x00000006960d7810 */ /* 0x040fe20007ffe0ff */
[----:B------:R-:W-:Y:S01]  /*0b80*/  IMAD.MOV.U32 R149, RZ, RZ, -0x800001 ;  /* 0xff7fffffff957424 */ /* 0x000fe200078e00ff */
[C---:B------:R-:W-:Y:S01]  /*0b90*/  IADD3 R11, R150.reuse, 0x2, RZ ;  /* 0x00000002960b7810 */ /* 0x040fe20007ffe0ff */
[----:B------:R-:W-:Y:S01]  /*0ba0*/  IMAD.SHL.U32 R140, R15, 0x4, RZ ;  /* 0x000000040f8c7824 */ /* 0x000fe200078e00ff */
[C---:B------:R-:W-:Y:S01]  /*0bb0*/  IADD3 R14, R150.reuse, 0x4, RZ ;  /* 0x00000004960e7810 */ /* 0x040fe20007ffe0ff */
[----:B------:R-:W-:Y:S01]  /*0bc0*/  IMAD.SHL.U32 R142, R13, 0x4, RZ ;  /* 0x000000040d8e7824 */ /* 0x000fe200078e00ff */
[----:B------:R-:W-:Y:S01]  /*0bd0*/  IADD3 R16, R150, 0xe, RZ ;  /* 0x0000000e96107810 */ /* 0x000fe20007ffe0ff */
        /* <DEDUP_REMOVED lines=9> */
[----:B------:R-:W-:Y:S01]  /*0c70*/  SHF.R.S32.HI R7, RZ, 0x1f, R146 ;  /* 0x0000001fff077819 */ /* 0x000fe20000011492 */
[----:B------:R-:W-:Y:S01]  /*0c80*/  IMAD.IADD R140, R140, 0x1, -R19 ;  /* 0x000000018c8c7824 */ /* 0x000fe200078e0a13 */
[----:B------:R-:W-:Y:S01]  /*0c90*/  IADD3 R19, R150, 0x10, RZ ;  /* 0x0000001096137810 */ /* 0x000fe20007ffe0ff */
[----:B------:R-:W-:Y:S01]  /*0ca0*/  IMAD.IADD R142, R142, 0x1, -R17 ;  /* 0x000000018e8e7824 */ /* 0x000fe200078e0a11 */
[----:B------:R-:W-:-:S02]  /*0cb0*/  SHF.R.S32.HI R9, RZ, 0x1f, R144 ;  /* 0x0000001fff097819 */ /* 0x000fc40000011490 */
[----:B------:R-:W-:Y:S01]  /*0cc0*/  LEA.HI R7, R7, R146, RZ, 0x3 ;  /* 0x0000009207077211 */ /* 0x000fe200078f18ff */
[----:B------:R-:W-:Y:S01]  /*0cd0*/  IMAD.SHL.U32 R132, R19, 0x4, RZ ;  /* 0x0000000413847824 */ /* 0x000fe200078e00ff */
[----:B------:R-:W-:Y:S02]  /*0ce0*/  IADD3 R18, R150, 0xa, RZ ;  /* 0x0000000a96127810 */ /* 0x000fe40007ffe0ff */
[----:B------:R-:W-:Y:S02]  /*0cf0*/  LEA.HI R9, R9, R144, RZ, 0x3 ;  /* 0x0000009009097211 */ /* 0x000fe400078f18ff */
[----:B------:R-:W-:Y:S01]  /*0d00*/  SHF.R.S32.HI R23, RZ, 0x1f, R132 ;  /* 0x0000001fff177819 */ /* 0x000fe20000011484 */
[----:B------:R-:W-:Y:S01]  /*0d10*/  IMAD.SHL.U32 R138, R18, 0x4, RZ ;  /* 0x00000004128a7824 */ /* 0x000fe200078e00ff */
[----:B------:R-:W-:Y:S02]  /*0d20*/  IADD3 R17, R150, 0xc, RZ ;  /* 0x0000000c96117810 */ /* 0x000fe40007ffe0ff */
[----:B------:R-:W-:-:S02]  /*0d30*/  LEA.HI R23, R23, R132, RZ, 0x3 ;  /* 0x0000008417177211 */ /* 0x000fc400078f18ff */
[----:B------:R-:W-:Y:S01]  /*0d40*/  SHF.R.S32.HI R21, RZ, 0x1f, R134 ;  /* 0x0000001fff157819 */ /* 0x000fe20000011486 */
[----:B------:R-:W-:Y:S01]  /*0d50*/  IMAD.SHL.U32 R136, R17, 0x4, RZ ;  /* 0x0000000411887824 */ /* 0x000fe200078e00ff */
        /* <DEDUP_REMOVED lines=19> */
[----:B------:R-:W-:Y:S02]  /*0e90*/  IADD3 R22, R150, 0x12, RZ ;  /* 0x0000001296167810 */ /* 0x000fe40007ffe0ff */
[----:B------:R-:W-:Y:S01]  /*0ea0*/  LEA.HI R9, R9, R136, RZ, 0x3 ;  /* 0x0000008809097211 */ /* 0x000fe200078f18ff */
[----:B------:R-:W-:Y:S01]  /*0eb0*/  IMAD.IADD R124, R124, 0x1, -R27 ;  /* 0x000000017c7c7824 */ /* 0x000fe200078e0a1b */
[----:B------:R-:W-:Y:S01]  /*0ec0*/  IADD3 R21, R150, 0x14, RZ ;  /* 0x0000001496157810 */ /* 0x000fe20007ffe0ff */
[----:B------:R-:W-:Y:S01]  /*0ed0*/  IMAD.SHL.U32 R130, R22, 0x4, RZ ;  /* 0x0000000416827824 */ /* 0x000fe200078e00ff */
[----:B------:R-:W-:Y:S02]  /*0ee0*/  SHF.R.S32.HI R25, RZ, 0x1f, R126 ;  /* 0x0000001fff197819 */ /* 0x000fe4000001147e */
[----:B------:R-:W-:Y:S01]  /*0ef0*/  LOP3.LUT R7, R7, 0xfffffff8, RZ, 0xc0, !PT ;  /* 0xfffffff807077812 */ /* 0x000fe200078ec0ff */
[----:B------:R-:W-:Y:S01]  /*0f00*/  IMAD.SHL.U32 R128, R21, 0x4, RZ ;  /* 0x0000000415807824 */ /* 0x000fe200078e00ff */
[----:B------:R-:W-:-:S02]  /*0f10*/  IADD3 R27, R150, 0x20, RZ ;  /* 0x00000020961b7810 */ /* 0x000fc40007ffe0ff */
[----:B------:R-:W-:Y:S01]  /*0f20*/  LOP3.LUT R9, R9, 0xfffffff8, RZ, 0xc0, !PT ;  /* 0xfffffff809097812 */ /* 0x000fe200078ec0ff */
[----:B------:R-:W-:Y:S01]  /*0f30*/  IMAD.IADD R138, R138, 0x1, -R7 ;  /* 0x000000018a8a7824 */ /* 0x000fe200078e0a07 */
        /* <DEDUP_REMOVED lines=10> */
[----:B------:R-:W-:Y:S02]  /*0fe0*/  IADD3 R26, R150, 0x1a, RZ ;  /* 0x0000001a961a7810 */ /* 0x000fe40007ffe0ff */
[----:B------:R-:W-:Y:S02]  /*0ff0*/  SHF.R.S32.HI R31, RZ, 0x1f, R116 ;  /* 0x0000001fff1f7819 */ /* 0x000fe40000011474 */
[----:B------:R-:W-:Y:S01]  /*1000*/  LEA.HI R9, R9, R128, RZ, 0x3 ;  /* 0x0000008009097211 */ /* 0x000fe200078f18ff */
[----:B------:R-:W-:Y:S01]  /*1010*/  IMAD.SHL.U32 R122, R26, 0x4, RZ ;  /* 0x000000041a7a7824 */ /* 0x000fe200078e00ff */
[----:B------:R-:W-:Y:S02]  /*1020*/  IADD3 R25, R150, 0x1c, RZ ;  /* 0x0000001c96197810 */ /* 0x000fe40007ffe0ff */
[----:B------:R-:W-:Y:S02]  /*1030*/  SHF.R.S32.HI R29, RZ, 0x1f, R118 ;  /* 0x0000001fff1d7819 */ /* 0x000fe40000011476 */
[----:B------:R-:W-:Y:S01]  /*1040*/  LOP3.LUT R7, R7, 0xfffffff8, RZ, 0xc0, !PT ;  /* 0xfffffff807077812 */ /* 0x000fe200078ec0ff */
[----:B------:R-:W-:Y:S01]  /*1050*/  IMAD.SHL.U32 R120, R25, 0x4, RZ ;  /* 0x0000000419787824 */ /* 0x000fe200078e00ff */
[----:B------:R-:W-:-:S02]  /*1060*/  LEA.HI R31, R31, R116, RZ, 0x3 ;  /* 0x000000741f1f7211 */ /* 0x000fc400078f18ff */
[----:B------:R-:W-:Y:S01]  /*1070*/  IADD3 R28, R150, 0x26, RZ ;  /* 0x00000026961c7810 */ /* 0x000fe20007ffe0ff */
[----:B------:R-:W-:Y:S01]  /*1080*/  IMAD.IADD R130, R130, 0x1, -R7 ;  /* 0x0000000182827824 */ /* 0x000fe200078e0a07 */
[----:B------:R-:W-:Y:S02]  /*1090*/  IADD3 R33, R150, 0x28, RZ ;  /* 0x0000002896217810 */ /* 0x000fe40007ffe0ff */
[----:B------:R-:W-:Y:S01]  /*10a0*/  LOP3.LUT R9, R9, 0xfffffff8, RZ, 0xc0, !PT ;  /* 0xfffffff809097812 */ /* 0x000fe200078ec0ff */
[----:B------:R-:W-:Y:S01]  /*10b0*/  IMAD.SHL.U32 R110, R28, 0x4, RZ ;  /* 0x000000041c6e7824 */ /* 0x000fe200078e00ff */
[----:B------:R-:W-:Y:S01]  /*10c0*/  LEA.HI R29, R29, R118, RZ, 0x3 ;  /* 0x000000761d1d7211 */ /* 0x000fe200078f18ff */
[----:B------:R-:W-:Y:S01]  /*10d0*/  IMAD.SHL.U32 R108, R33, 0x4, RZ ;  /* 0x00000004216c7824 */ /* 0x000fe200078e00ff */
[----:B------:R-:W-:Y:S01]  /*10e0*/  LOP3.LUT R31, R31, 0xfffffff8, RZ, 0xc0, !PT ;  /* 0xfffffff81f1f7812 */ /* 0x000fe200078ec0ff */
[----:B------:R-:W-:Y:S01]  /*10f0*/  IMAD.IADD R128, R128, 0x1, -R9 ;  /* 0x0000000180807824 */ /* 0x000fe200078e0a09 */
[----:B------:R-:W-:-:S02]  /*1100*/  LOP3.LUT R29, R29, 0xfffffff8, RZ, 0xc0, !PT ;  /* 0xfffffff81d1d7812 */ /* 0x000fc400078ec0ff */
[----:B------:R-:W-:Y:S01]  /*1110*/  SHF.R.S32.HI R7, RZ, 0x1f, R122 ;  /* 0x0000001fff077819 */ /* 0x000fe2000001147a */
[----:B------:R-:W-:Y:S01]  /*1120*/  IMAD.IADD R116, R116, 0x1, -R31 ;  /* 0x0000000174747824 */ /* 0x000fe200078e0a1f */
[----:B------:R-:W-:Y:S01]  /*1130*/  SHF.R.S32.HI R9, RZ, 0x1f, R120 ;  /* 0x0000001fff097819 */ /* 0x000fe20000011478 */
[----:B------:R-:W-:Y:S01]  /*1140*/  IMAD.IADD R118, R118, 0x1, -R29 ;  /* 0x0000000176767824 */ /* 0x000fe200078e0a1d */
[----:B------:R-:W-:Y:S02]  /*1150*/  LEA.HI R7, R7, R122, RZ, 0x3 ;  /* 0x0000007a07077211 */ /* 0x000fe400078f18ff */
[----:B------:R-:W-:Y:S02]  /*1160*/  IADD3 R32, R150, 0x22, RZ ;  /* 0x0000002296207810 */ /* 0x000fe40007ffe0ff */
[----:B------:R-:W-:Y:S02]  /*1170*/  SHF.R.S32.HI R31, RZ, 0x1f, R110 ;  /* 0x0000001fff1f7819 */ /* 0x000fe4000001146e */
[----:B------:R-:W-:Y:S01]  /*1180*/  SHF.R.S32.HI R35, RZ, 0x1f, R108 ;  /* 0x0000001fff237819 */ /* 0x000fe2000001146c */
[----:B------:R-:W-:Y:S01]  /*1190*/  IMAD.SHL.U32 R114, R32, 0x4, RZ ;  /* 0x0000000420727824 */ /* 0x000fe200078e00ff */
[----:B------:R-:W-:-:S02]  /*11a0*/  LEA.HI R9, R9, R120, RZ, 0x3 ;  /* 0x0000007809097211 */ /* 0x000fc400078f18ff */
[----:B------:R-:W-:Y:S02]  /*11b0*/  IADD3 R29, R150, 0x24, RZ ;  /* 0x00000024961d7810 */ /* 0x000fe40007ffe0ff */
[----:B------:R-:W-:Y:S02]  /*11c0*/  LOP3.LUT R7, R7, 0xfffffff8, RZ, 0xc0, !PT ;  /* 0xfffffff807077812 */ /* 0x000fe400078ec0ff */
[----:B------:R-:W-:Y:S01]  /*11d0*/  LEA.HI R31, R31, R110, RZ, 0x3 ;  /* 0x0000006e1f1f7211 */ /* 0x000fe200078f18ff */
[----:B------:R-:W-:Y:S01]  /*11e0*/  IMAD.SHL.U32 R112, R29, 0x4, RZ ;  /* 0x000000041d707824 */ /* 0x000fe200078e00ff */
[----:B------:R-:W-:Y:S01]  /*11f0*/  LEA.HI R35, R35, R108, RZ, 0x3 ;  /* 0x0000006c23237211 */ /* 0x000fe200078f18ff */
[----:B------:R-:W-:Y:S01]  /*1200*/  IMAD.IADD R122, R122, 0x1, -R7 ;  /* 0x000000017a7a7824 */ /* 0x000fe200078e0a07 */
[----:B------:R-:W-:Y:S02]  /*1210*/  IADD3 R36, R150, 0x2e, RZ ;  /* 0x0000002e96247810 */ /* 0x000fe40007ffe0ff */
[----:B------:R-:W-:-:S02]  /*1220*/  LOP3.LUT R9, R9, 0xfffffff8, RZ, 0xc0, !PT ;  /* 0xfffffff809097812 */ /* 0x000fc400078ec0ff */
        /* <DEDUP_REMOVED lines=10> */
[----:B------:R-:W-:-:S02]  /*12d0*/  LEA.HI R7, R7, R114, RZ, 0x3 ;  /* 0x0000007207077211 */ /* 0x000fc400078f18ff */
[C---:B------:R-:W-:Y:S02]  /*12e0*/  IADD3 R31, R150.reuse, 0x2a, RZ ;  /* 0x0000002a961f7810 */ /* 0x040fe40007ffe0ff */
[----:B------:R-:W-:Y:S02]  /*12f0*/  SHF.R.S32.HI R35, RZ, 0x1f, R102 ;  /* 0x0000001fff237819 */ /* 0x000fe40000011466 */
[----:B------:R-:W-:Y:S01]  /*1300*/  LEA.HI R9, R9, R112, RZ, 0x3 ;  /* 0x0000007009097211 */ /* 0x000fe200078f18ff */
[----:B------:R-:W-:Y:S01]  /*1310*/  IMAD.SHL.U32 R106, R31, 0x4, RZ ;  /* 0x000000041f6a7824 */ /* 0x000fe200078e00ff */
[----:B------:R-:W-:Y:S02]  /*1320*/  IADD3 R34, R150, 0x2c, RZ ;  /* 0x0000002c96227810 */ /* 0x000fe40007ffe0ff */
[----:B------:R-:W-:Y:S02]  /*1330*/  LOP3.LUT R7, R7, 0xfffffff8, RZ, 0xc0, !PT ;  /* 0xfffffff807077812 */ /* 0x000fe400078ec0ff */
[----:B------:R-:W-:Y:S01]  /*1340*/  LEA.HI R35, R35, R102, RZ, 0x3 ;  /* 0x0000006623237211 */ /* 0x000fe200078f18ff */
[----:B------:R-:W-:Y:S01]  /*1350*/  IMAD.SHL.U32 R104, R34, 0x4, RZ ;  /* 0x0000000422687824 */ /* 0x000fe200078e00ff */
[----:B------:R-:W-:Y:S01]  /*1360*/  LOP3.LUT R9, R9, 0xfffffff8, RZ, 0xc0, !PT ;  /* 0xfffffff809097812 */ /* 0x000fe200078ec0ff */
[----:B------:R-:W-:Y:S01]  /*1370*/  IMAD.IADD R114, R114, 0x1, -R7 ;  /* 0x0000000172727824 */ /* 0x000fe200078e0a07 */
[----:B------:R-:W-:-:S02]  /*1380*/  SHF.R.S32.HI R39, RZ, 0x1f, R100 ;  /* 0x0000001fff277819 */ /* 0x000fc40000011464 */
[----:B------:R-:W-:Y:S01]  /*1390*/  LOP3.LUT R35, R35, 0xfffffff8, RZ, 0xc0, !PT ;  /* 0xfffffff823237812 */ /* 0x000fe200078ec0ff */
[----:B------:R-:W-:Y:S01]  /*13a0*/  IMAD.IADD R112, R112, 0x1, -R9 ;  /* 0x0000000170707824 */ /* 0x000fe200078e0a09 */
[----:B------:R-:W-:Y:S02]  /*13b0*/  LEA.HI R39, R39, R100, RZ, 0x3 ;  /* 0x0000006427277211 */ /* 0x000fe400078f18ff */
[----:B------:R-:W-:Y:S01]  /*13c0*/  IADD3 R40, R150, 0x36, RZ ;  /* 0x0000003696287810 */ /* 0x000fe20007ffe0ff */
[----:B------:R-:W-:Y:S01]  /*13d0*/  IMAD.IADD R102, R102, 0x1, -R35 ;  /* 0x0000000166667824 */ /* 0x000fe200078e0a23 */
[----:B------:R-:W-:Y:S02]  /*13e0*/  SHF.R.S32.HI R7, RZ, 0x1f, R106 ;  /* 0x0000001fff077819 */ /* 0x000fe4000001146a */
[----:B------:R-:W-:Y:S01]  /*13f0*/  SHF.R.S32.HI R9, RZ, 0x1f, R104 ;  /* 0x0000001fff097819 */ /* 0x000fe20000011468 */
[----:B------:R-:W-:Y:S01]  /*1400*/  IMAD.SHL.U32 R94, R40, 0x4, RZ ;  /* 0x00000004285e7824 */ /* 0x000fe200078e00ff */
[----:B------:R-:W-:-:S02]  /*1410*/  LOP3.LUT R39, R39, 0xfffffff8, RZ, 0xc0, !PT ;  /* 0xfffffff827277812 */ /* 0x000fc400078ec0ff */
[----:B------:R-:W-:Y:S02]  /*1420*/  LEA.HI R7, R7, R106, RZ, 0x3 ;  /* 0x0000006a07077211 */ /* 0x000fe400078f18ff */
[----:B------:R-:W-:Y:S01]  /*1430*/  IADD3 R35, R150, 0x32, RZ ;  /* 0x0000003296237810 */ /* 0x000fe20007ffe0ff */
[----:B------:R-:W-:Y:S01]  /*1440*/  IMAD.IADD R100, R100, 0x1, -R39 ;  /* 0x0000000164647824 */ /* 0x000fe200078e0a27 */
        /* <DEDUP_REMOVED lines=14> */
[----:B------:R-:W-:Y:S02]  /*1530*/  LOP3.LUT R39, R39, 0xfffffff8, RZ, 0xc0, !PT ;  /* 0xfffffff827277812 */ /* 0x000fe400078ec0ff */
[----:B------:R-:W-:Y:S02]  /*1540*/  LEA.HI R7, R7, R98, RZ, 0x3 ;  /* 0x0000006207077211 */ /* 0x000fe400078f18ff */
[----:B------:R-:W-:Y:S01]  /*1550*/  SHF.R.S32.HI R8, RZ, 0x1f, R147 ;  /* 0x0000001fff087819 */ /* 0x000fe20000011493 */
[----:B------:R-:W-:Y:S01]  /*1560*/  IMAD.IADD R94, R94, 0x1, -R39 ;  /* 0x000000015e5e7824 */ /* 0x000fe200078e0a27 */
[----:B------:R-:W-:-:S02]  /*1570*/  LEA.HI R9, R9, R96, RZ, 0x3 ;  /* 0x0000006009097211 */ /* 0x000fc400078f18ff */
[----:B------:R-:W-:Y:S02]  /*1580*/  SHF.R.S32.HI R43, RZ, 0x1f, R92 ;  /* 0x0000001fff2b7819 */ /* 0x000fe4000001145c */
[----:B------:R-:W-:Y:S02]  /*1590*/  LOP3.LUT R7, R7, 0xfffffff8, RZ, 0xc0, !PT ;  /* 0xfffffff807077812 */ /* 0x000fe400078ec0ff */
[----:B------:R-:W-:Y:S02]  /*15a0*/  LEA.HI R8, R8, R147, RZ, 0x4 ;  /* 0x0000009308087211 */ /* 0x000fe400078f20ff */
[----:B------:R-:W-:Y:S01]  /*15b0*/  LOP3.LUT R9, R9, 0xfffffff8, RZ, 0xc0, !PT ;  /* 0xfffffff809097812 */ /* 0x000fe200078ec0ff */
[----:B------:R-:W-:Y:S01]  /*15c0*/  IMAD.IADD R98, R98, 0x1, -R7 ;  /* 0x0000000162627824 */ /* 0x000fe200078e0a07 */
[C---:B------:R-:W-:Y:S02]  /*15d0*/  IADD3 R39, R150.reuse, 0x3a, RZ ;  /* 0x0000003a96277810 */ /* 0x040fe40007ffe0ff */
[----:B------:R-:W-:Y:S01]  /*15e0*/  IADD3 R42, R150, 0x3c, RZ ;  /* 0x0000003c962a7810 */ /* 0x000fe20007ffe0ff */
[----:B------:R-:W-:Y:S01]  /*15f0*/  IMAD.IADD R96, R96, 0x1, -R9 ;  /* 0x0000000160607824 */ /* 0x000fe200078e0a09 */
[----:B------:R-:W-:Y:S01]  /*1600*/  LEA.HI R43, R43, R92, RZ, 0x3 ;  /* 0x0000005c2b2b7211 */ /* 0x000fe200078f18ff */
[----:B------:R-:W-:Y:S01]  /*1610*/  IMAD.SHL.U32 R7, R39, 0x4, RZ ;  /* 0x0000000427077824 */ /* 0x000fe200078e00ff */
        /* <DEDUP_REMOVED lines=21> */
[----:B------:R-:W-:Y:S01]  /*1770*/  LOP3.LUT R10, R10, 0xfffffff8, RZ, 0xc0, !PT ;  /* 0xfffffff80a0a7812 */ /* 0x000fe200078ec0ff */
[----:B------:R-:W-:Y:S01]  /*1780*/  IMAD.MOV.U32 R12, RZ, RZ, R154 ;  /* 0x000000ffff0c7224 */ /* 0x000fe200078e009a */
[----:B------:R-:W-:Y:S01]  /*1790*/  LEA.HI R14, R14, R14, RZ, 0x1 ;  /* 0x0000000e0e0e7211 */ /* 0x000fe200078f08ff */
[----:B------:R-:W-:Y:S01]  /*17a0*/  IMAD.IADD R9, R30, 0x1, -R43 ;  /* 0x000000011e097824 */ /* 0x000fe200078e0a2b */
[----:B------:R-:W-:Y:S01]  /*17b0*/  LEA.HI R13, R13, R13, RZ, 0x1 ;  /* 0x0000000d0d0d7211 */ /* 0x000fe200078f08ff */
[----:B------:R-:W-:Y:S01]  /*17c0*/  IMAD.IADD R145, R145, 0x1, -R10 ;  /* 0x0000000191917824 */ /* 0x000fe200078e0a0a */
        /* <DEDUP_REMOVED lines=60> */
[----:B------:R-:W-:Y:S01]  /*1b90*/  IADD3 R158, P0, R10, R159, RZ ;  /* 0x0000009f0a9e7210 */ /* 0x000fe20007f1e0ff */
[----:B------:R-:W-:Y:S01]  /*1ba0*/  IMAD.SHL.U32 R42, R42, 0x40, RZ ;  /* 0x000000402a2a7824 */ /* 0x000fe200078e00ff */
[----:B------:R-:W-:Y:S01]  /*1bb0*/  LOP3.LUT R141, R14, 0xffffff80, RZ, 0xc0, !PT ;  /* 0xffffff800e8d7812 */ /* 0x000fe200078ec0ff */
[----:B------:R-:W-:Y:S01]  /*1bc0*/  IMAD.SHL.U32 R44, R44, 0x40, RZ ;  /* 0x000000402c2c7824 */ /* 0x000fe200078e00ff */
        /* <DEDUP_REMOVED lines=31> */
[----:B------:R-:W-:Y:S02]  /*1dc0*/  LEA.HI.X.SX32 R159, R10, R45, 0x1, P0 ;  /* 0x0000002d0a9f7211 */ /* 0x000fe400000f0eff */
[----:B------:R-:W-:-:S02]  /*1dd0*/  IADD3 R10, R4, -c[0x0][0x1cc], RZ ;  /* 0x80007300040a7a10 */ /* 0x000fc40007ffe0ff */
[----:B------:R-:W-:Y:S02]  /*1de0*/  IADD3 R148, -R155, 0x1, RZ ;  /* 0x000000019b947810 */ /* 0x000fe40007ffe1ff */
        /* <DEDUP_REMOVED lines=63> */
.L_x_18601:
        /* <DEDUP_REMOVED lines=66> */
[----:B------:R-:W-:Y:S01]  /*2600*/  LEA R88, P1, R42, c[0x0][0x170], 0x1 ;  /* 0x00005c002a587a11 */ /* 0x000fe200078208ff */
[----:B------:R-:W2:Y:S01]  /*2610*/  LDG.E.64.CONSTANT R46, [R46.64] ;  /* 0x0000000a2e2e7981 */ /* 0x000ea2000c1e9b00 */
[----:B------:R-:W-:-:S04]  /*2620*/  LEA.HI.X.SX32 R41, R145, R90, 0x1, P0 ;  /* 0x0000005a91297211 */ /* 0x000fc800000f0eff */
[----:B------:R-:W-:Y:S02]  /*2630*/  LEA.HI.X R89, R42, c[0x0][0x174], R41, 0x1, P1 ;  /* 0x00005d002a597a11 */ /* 0x000fe400008f0c29 */
[----:B------:R-:W0:Y:S04]  /*2640*/  LDS.128 R40, [R156] ;  /* 0x000000009c287984 */ /* 0x000e280000000c00 */
[----:B------:R-:W3:Y:S01]  /*2650*/  LDG.E.64.CONSTANT R88, [R88.64] ;  /* 0x0000000a58587981 */ /* 0x000ee2000c1e9b00 */
[--C-:B0-----:R-:W-:Y:S02]  /*2660*/  HADD2.F32 R44, -RZ, R42.reuse.H0_H0 ;  /* 0x2000002aff2c7230 */ /* 0x101fe40000004100 */
[----:B------:R-:W-:Y:S02]  /*2670*/  HADD2.F32 R42, -RZ, R42.H1_H1 ;  /* 0x3000002aff2a7230 */ /* 0x000fe40000004100 */
[----:B--2---:R-:W-:-:S02]  /*2680*/  HADD2.F32 R45, -RZ, R46.H0_H0 ;  /* 0x2000002eff2d7230 */ /* 0x004fc40000004100 */
[----:B------:R-:W-:Y:S02]  /*2690*/  HADD2.F32 R91, -RZ, R46.H1_H1 ;  /* 0x3000002eff5b7230 */ /* 0x000fe40000004100 */
[--C-:B------:R-:W-:Y:S01]  /*26a0*/  HADD2.F32 R46, -RZ, R40.reuse.H0_H0 ;  /* 0x20000028ff2e7230 */ /* 0x100fe20000004100 */
[----:B------:R-:W-:Y:S02]  /*26b0*/  FMUL.FTZ R44, R44, R45 ;  /* 0x0000002d2c2c7220 */ /* 0x000fe40000410000 */
[----:B------:R-:W-:Y:S01]  /*26c0*/  FMUL.FTZ R42, R42, R91 ;  /* 0x0000005b2a2a7220 */ /* 0x000fe20000410000 */
[----:B------:R-:W-:Y:S02]  /*26d0*/  HADD2.F32 R91, -RZ, R40.H1_H1 ;  /* 0x30000028ff5b7230 */ /* 0x000fe40000004100 */
[----:B------:R-:W-:Y:S02]  /*26e0*/  HADD2.F32 R40, -RZ, R43.H0_H0 ;  /* 0x2000002bff287230 */ /* 0x000fe40000004100 */
[----:B---3--:R-:W-:-:S02]  /*26f0*/  HADD2.F32 R45, -RZ, R88.H0_H0 ;  /* 0x20000058ff2d7230 */ /* 0x008fc40000004100 */
[----:B------:R-:W-:-:S03]  /*2700*/  HADD2.F32 R88, -RZ, R88.H1_H1 ;  /* 0x30000058ff587230 */ /* 0x000fc60000004100 */
[----:B------:R-:W-:Y:S01]  /*2710*/  FFMA.FTZ R46, R46, R45, R44 ;  /* 0x0000002d2e2e7223 */ /* 0x000fe2000001002c */
[----:B------:R-:W-:Y:S01]  /*2720*/  HADD2.F32 R45, -RZ, R47.H0_H0 ;  /* 0x2000002fff2d7230 */ /* 0x000fe20000004100 */
[----:B------:R-:W-:Y:S01]  /*2730*/  FFMA.FTZ R91, R91, R88, R42 ;  /* 0x000000585b5b7223 */ /* 0x000fe2000001002a */
[----:B------:R-:W-:-:S03]  /*2740*/  HADD2.F32 R88, -RZ, R41.H0_H0 ;  /* 0x20000029ff587230 */ /* 0x000fc60000004100 */
        /* <DEDUP_REMOVED lines=10> */
[----:B------:R-:W-:-:S03]  /*27f0*/  HADD2.F32 R41, -RZ, R41.H1_H1 ;  /* 0x30000029ff297230 */ /* 0x000fc60000004100 */
[----:B------:R-:W-:Y:S01]  /*2800*/  FMUL.FTZ R43, R43, R40 ;  /* 0x000000282b2b7220 */ /* 0x000fe20000410000 */
[----:B------:R-:W-:-:S05]  /*2810*/  HADD2.F32 R40, -RZ, R89.H1_H1 ;  /* 0x30000059ff287230 */ /* 0x000fca0000004100 */
[----:B------:R-:W-:Y:S02]  /*2820*/  FFMA.FTZ R89, R41, R40, R43 ;  /* 0x0000002829597223 */ /* 0x000fe4000001002b */
[----:B------:R-:W0:Y:S02]  /*2830*/  LDS.128 R40, [R156+0x10] ;  /* 0x000010009c287984 */ /* 0x000e240000000c00 */
        /* <DEDUP_REMOVED lines=17> */
[--C-:B------:R-:W-:Y:S02]  /*2950*/  HADD2.F32 R40, -RZ, R42.reuse.H0_H0 ;  /* 0x2000002aff287230 */ /* 0x100fe40000004100 */
[----:B------:R-:W-:Y:S02]  /*2960*/  HADD2.F32 R42, -RZ, R42.H1_H1 ;  /* 0x3000002aff2a7230 */ /* 0x000fe40000004100 */
        /* <DEDUP_REMOVED lines=15> */
[----:B------:R-:W0:Y:S02]  /*2a60*/  LDS.128 R40, [R156+0x20] ;  /* 0x000020009c287984 */ /* 0x000e240000000c00 */
[----:B0-----:R-:W-:Y:S02]  /*2a70*/  HADD2.F32 R88, -RZ, R40.H0_H0 ;  /* 0x20000028ff587230 */ /* 0x001fe40000004100 */
[--C-:B--2---:R-:W-:Y:S02]  /*2a80*/  HADD2.F32 R47, -RZ, R44.reuse.H0_H0 ;  /* 0x2000002cff2f7230 */ /* 0x104fe40000004100 */
[----:B------:R-:W-:-:S03]  /*2a90*/  HADD2.F32 R44, -RZ, R44.H1_H1 ;  /* 0x3000002cff2c7230 */ /* 0x000fc60000004100 */
[----:B------:R-:W-:Y:S01]  /*2aa0*/  FFMA.FTZ R157, R88, R47, R157 ;  /* 0x0000002f589d7223 */ /* 0x000fe2000001009d */
[----:B------:R-:W-:Y:S02]  /*2ab0*/  HADD2.F32 R88, -RZ, R40.H1_H1 ;  /* 0x30000028ff587230 */ /* 0x000fe40000004100 */
[----:B------:R-:W-:Y:S02]  /*2ac0*/  HADD2.F32 R47, -RZ, R41.H0_H0 ;  /* 0x20000029ff2f7230 */ /* 0x000fe40000004100 */
[----:B------:R-:W-:Y:S01]  /*2ad0*/  HADD2.F32 R40, -RZ, R45.H0_H0 ;  /* 0x2000002dff287230 */ /* 0x000fe20000004100 */
[----:B------:R-:W-:Y:S01]  /*2ae0*/  FFMA.FTZ R88, R88, R44, R91 ;  /* 0x0000002c58587223 */ /* 0x000fe2000001005b */
[----:B------:R-:W-:-:S03]  /*2af0*/  IADD3 R44, P0, P1, R138, R160, R135 ;  /* 0x000000a08a2c7210 */ /* 0x000fc6000791e087 */
[----:B------:R-:W-:Y:S01]  /*2b00*/  FFMA.FTZ R40, R47, R40, R46 ;  /* 0x000000282f287223 */ /* 0x000fe2000001002e */
        /* <DEDUP_REMOVED lines=23> */
[----:B------:R-:W-:Y:S02]  /*2c80*/  FFMA.FTZ R89, R40, R47, R89 ;  /* 0x0000002f28597223 */ /* 0x000fe40000010059 */
[----:B------:R-:W0:Y:S02]  /*2c90*/  LDS.128 R40, [R156+0x30] ;  /* 0x000030009c287984 */ /* 0x000e240000000c00 */
[----:B0-----:R-:W-:Y:S02]  /*2ca0*/  HADD2.F32 R162, -RZ, R40.H0_H0 ;  /* 0x20000028ffa27230 */ /* 0x001fe40000004100 */
[----:B--2---:R-:W-:-:S05]  /*2cb0*/  HADD2.F32 R47, -RZ, R44.H0_H0 ;  /* 0x2000002cff2f7230 */ /* 0x004fca0000004100 */
[----:B------:R-:W-:Y:S01]  /*2cc0*/  FFMA.FTZ R157, R162, R47, R157 ;  /* 0x0000002fa29d7223 */ /* 0x000fe2000001009d */
[----:B------:R-:W-:Y:S02]  /*2cd0*/  HADD2.F32 R47, -RZ, R40.H1_H1 ;  /* 0x30000028ff2f7230 */ /* 0x000fe40000004100 */
[----:B------:R-:W-:Y:S01]  /*2ce0*/  HADD2.F32 R40, -RZ, R44.H1_H1 ;  /* 0x3000002cff287230 */ /* 0x000fe20000004100 */
[----:B------:R-:W-:-:S04]  /*2cf0*/  IADD3 R44, P0, P1, R134, R160, R131 ;  /* 0x000000a0862c7210 */ /* 0x000fc8000791e083 */
[----:B------:R-:W-:Y:S01]  /*2d00*/  FFMA.FTZ R40, R47, R40, R88 ;  /* 0x000000282f287223 */ /* 0x000fe20000010058 */
[----:B------:R-:W-:Y:S02]  /*2d10*/  HADD2.F32 R47, -RZ, R41.H0_H0 ;  /* 0x20000029ff2f7230 */ /* 0x000fe40000004100 */
[----:B------:R-:W-:-:S05]  /*2d20*/  HADD2.F32 R88, -RZ, R45.H0_H0 ;  /* 0x2000002dff587230 */ /* 0x000fca0000004100 */
        /* <DEDUP_REMOVED lines=30> */
[----:B------:R-:W-:Y:S02]  /*2f10*/  HADD2.F32 R88, -RZ, R44.H1_H1 ;  /* 0x3000002cff587230 */ /* 0x000fe40000004100 */
[----:B------:R-:W-:Y:S02]  /*2f20*/  HADD2.F32 R40, -RZ, R41.H0_H0 ;  /* 0x20000029ff287230 */ /* 0x000fe40000004100 */
[----:B------:R-:W-:Y:S01]  /*2f30*/  HADD2.F32 R44, -RZ, R45.H0_H0 ;  /* 0x2000002dff2c7230 */ /* 0x000fe20000004100 */
[----:B------:R-:W-:-:S04]  /*2f40*/  FFMA.FTZ R88, R47, R88, R46 ;  /* 0x000000582f587223 */ /* 0x000fc8000001002e */
        /* <DEDUP_REMOVED lines=28> */
[--C-:B--2---:R-:W-:Y:S02]  /*3110*/  HADD2.F32 R47, -RZ, R44.reuse.H0_H0 ;  /* 0x2000002cff2f7230 */ /* 0x104fe40000004100 */
[----:B------:R-:W-:-:S03]  /*3120*/  HADD2.F32 R44, -RZ, R44.H1_H1 ;  /* 0x3000002cff2c7230 */ /* 0x000fc60000004100 */
[----:B------:R-:W-:Y:S01]  /*3130*/  FFMA.FTZ R157, R162, R47, R157 ;  /* 0x0000002fa29d7223 */ /* 0x000fe2000001009d */
        /* <DEDUP_REMOVED lines=311> */
[--C-:B0-----:R-:W-:Y:S02]  /*44b0*/  HADD2.F32 R89, -RZ, R40.reuse.H1_H1 ;  /* 0x30000028ff597230 */ /* 0x101fe40000004100 */
[----:B------:R-:W-:Y:S01]  /*44c0*/  HADD2.F32 R162, -RZ, R40.H0_H0 ;  /* 0x20000028ffa27230 */ /* 0x000fe20000004100 */
[----:B------:R-:W-:Y:S01]  /*44d0*/  IADD3 R40, P0, P1, R7, R160, R14 ;  /* 0x000000a007287210 */ /* 0x000fe2000791e00e */
[--C-:B--2---:R-:W-:Y:S02]  /*44e0*/  HADD2.F32 R161, -RZ, R44.reuse.H0_H0 ;  /* 0x2000002cffa17230 */ /* 0x104fe40000004100 */
[----:B------:R-:W-:-:S03]  /*44f0*/  HADD2.F32 R44, -RZ, R44.H1_H1 ;  /* 0x3000002cff2c7230 */ /* 0x000fc60000004100 */
[----:B------:R-:W-:Y:S02]  /*4500*/  FFMA.FTZ R161, R162, R161, R157 ;  /* 0x000000a1a2a17223 */ /* 0x000fe4000001009d */
        /* <DEDUP_REMOVED lines=19> */
[----:B------:R-:W-:-:S04]  /*4640*/  IADD3 R160, P0, P1, R9, R160, R16 ;  /* 0x000000a009a07210 */ /* 0x000fc8000791e010 */
[----:B------:R-:W-:Y:S02]  /*4650*/  IADD3.X R45, R83, R90, R54, P0, P1 ;  /* 0x0000005a532d7210 */ /* 0x000fe400007e2436 */
[----:B------:R-:W-:-:S04]  /*4660*/  LEA R90, P0, R160, c[0x0][0x170], 0x1 ;  /* 0x00005c00a05a7a11 */ /* 0x000fc800078008ff */
[----:B------:R-:W-:-:S06]  /*4670*/  LEA.HI.X R91, R160, c[0x0][0x174], R45, 0x1, P0 ;  /* 0x00005d00a05b7a11 */ /* 0x000fcc00000f0c2d */
[----:B------:R-:W3:Y:S01]  /*4680*/  LDG.E.64.CONSTANT R90, [R90.64] ;  /* 0x0000000a5a5a7981 */ /* 0x000ee2000c1e9b00 */
[----:B------:R-:W-:Y:S01]  /*4690*/  HADD2.F32 R45, -RZ, R42.H1_H1 ;  /* 0x3000002aff2d7230 */ /* 0x000fe20000004100 */
[----:B------:R-:W-:Y:S01]  /*46a0*/  FSETP.NEU.FTZ.AND P1, PT, R152, RZ, PT ;  /* 0x000000ff9800720b */ /* 0x000fe20003f3d000 */
[----:B------:R-:W-:Y:S02]  /*46b0*/  HADD2.F32 R42, -RZ, R88.H1_H1 ;  /* 0x30000058ff2a7230 */ /* 0x000fe40000004100 */
[----:B------:R-:W-:Y:S02]  /*46c0*/  HADD2.F32 R88, -RZ, R89.H0_H0 ;  /* 0x20000059ff587230 */ /* 0x000fe40000004100 */
[--C-:B------:R-:W-:Y:S01]  /*46d0*/  HADD2.F32 R160, -RZ, R43.reuse.H1_H1 ;  /* 0x3000002bffa07230 */ /* 0x100fe20000004100 */
[----:B------:R-:W-:Y:S01]  /*46e0*/  FFMA.FTZ R42, R45, R42, R46 ;  /* 0x0000002a2d2a7223 */ /* 0x000fe2000001002e */
[----:B------:R-:W-:Y:S02]  /*46f0*/  HADD2.F32 R45, -RZ, R43.H0_H0 ;  /* 0x2000002bff2d7230 */ /* 0x000fe40000004100 */
[----:B------:R-:W-:-:S03]  /*4700*/  HADD2.F32 R89, -RZ, R89.H1_H1 ;  /* 0x30000059ff597230 */ /* 0x000fc60000004100 */
[----:B------:R-:W-:Y:S02]  /*4710*/  FFMA.FTZ R88, R45, R88, R44 ;  /* 0x000000582d587223 */ /* 0x000fe4000001002c */
[----:B------:R-:W0:Y:S01]  /*4720*/  LDS.128 R44, [R156+0xf0] ;  /* 0x0000f0009c2c7984 */ /* 0x000e220000000c00 */
        /* <DEDUP_REMOVED lines=16> */
[--C-:B---3--:R-:W-:Y:S02]  /*4830*/  HADD2.F32 R41, -RZ, R90.reuse.H0_H0 ;  /* 0x2000005aff297230 */ /* 0x108fe40000004100 */
[----:B------:R-:W-:-:S03]  /*4840*/  HADD2.F32 R90, -RZ, R90.H1_H1 ;  /* 0x3000005aff5a7230 */ /* 0x000fc60000004100 */
[----:B------:R-:W-:Y:S01]  /*4850*/  FFMA.FTZ R44, R44, R41, R161 ;  /* 0x000000292c2c7223 */ /* 0x000fe200000100a1 */
[----:B------:R-:W-:-:S05]  /*4860*/  HADD2.F32 R41, -RZ, R46.H1_H1 ;  /* 0x3000002eff297230 */ /* 0x000fca0000004100 */
[----:B------:R-:W-:Y:S01]  /*4870*/  FFMA.FTZ R41, R41, R90, R42 ;  /* 0x0000005a29297223 */ /* 0x000fe2000001002a */
[--C-:B------:R-:W-:Y:S02]  /*4880*/  HADD2.F32 R42, -RZ, R91.reuse.H0_H0 ;  /* 0x2000005bff2a7230 */ /* 0x100fe40000004100 */
[----:B------:R-:W-:Y:S01]  /*4890*/  HADD2.F32 R91, -RZ, R91.H1_H1 ;  /* 0x3000005bff5b7230 */ /* 0x000fe20000004100 */
[----:B------:R-:W-:Y:S02]  /*48a0*/  FADD.FTZ R41, R44, R41 ;  /* 0x000000292c297221 */ /* 0x000fe40000010000 */
[----:B------:R-:W-:Y:S02]  /*48b0*/  FFMA.FTZ R42, R43, R42, R88 ;  /* 0x0000002a2b2a7223 */ /* 0x000fe40000010058 */
[----:B------:R-:W-:Y:S02]  /*48c0*/  FFMA.FTZ R40, R47, R91, R40 ;  /* 0x0000005b2f287223 */ /* 0x000fe40000010028 */
[----:B------:R-:W-:-:S02]  /*48d0*/  FADD.FTZ R41, R42, R41 ;  /* 0x000000292a297221 */ /* 0x000fc40000010000 */
[----:B------:R-:W-:Y:S02]  /*48e0*/  IMAD R47, R12, 0x10, R147 ;  /* 0x000000100c2f7824 */ /* 0x000fe400078e0293 */
[----:B------:R-:W-:Y:S01]  /*48f0*/  FADD.FTZ R89, R40, R41 ;  /* 0x0000002928597221 */ /* 0x000fe20000010000 */
[----:B------:R-:W-:Y:S05]  /*4900*/  BRA.DIV ~URZ, `(.L_x_18599) ;  /* 0x000064927f007947 */ /* 0x000fea000b800000 */
[----:B------:R0:W1:Y:S02]  /*4910*/  SHFL.BFLY PT, R40, R89, 0x1, 0x1f ;  /* 0x0c201f0059287f89 */ /* 0x00006400000e0000 */
.L_x_18670:
[----:B------:R-:W-:Y:S01]  /*4920*/  IMAD.IADD R41, R148, 0x1, R47 ;  /* 0x0000000194297824 */ /* 0x000fe200078e022f */
[----:B------:R-:W-:Y:S01]  /*4930*/  ISETP.NE.AND P0, PT, R150, RZ, PT ;  /* 0x000000ff9600720c */ /* 0x000fe20003f05270 */
[----:B-1----:R-:W-:-:S04]  /*4940*/  FADD.FTZ R40, R89, R40 ;  /* 0x0000002859287221 */ /* 0x002fc80000010000 */
[----:B------:R-:W1:Y:S02]  /*4950*/  I2F R41, R41 ;  /* 0x0000002900297306 */ /* 0x000e640000201400 */
[----:B-1----:R-:W-:-:S05]  /*4960*/  FMUL.FTZ R42, R41, R152 ;  /* 0x00000098292a7220 */ /* 0x002fca0000410000 */
[----:B------:R-:W-:-:S05]  /*4970*/  FSEL R43, R42, RZ, P1 ;  /* 0x000000ff2a2b7208 */ /* 0x000fca0000800000 */
[----:B------:R-:W-:Y:S01]  /*4980*/  FFMA.FTZ R42, R40, c[0x0][0x184], R43 ;  /* 0x00006100282a7a23 */ /* 0x000fe2000001002b */
        /* <DEDUP_REMOVED lines=8> */
.L_x_18598:
[----:B------:R-:W-:-:S13]  /*4a10*/  ISETP.NE.AND P0, PT, R150, RZ, PT ;  /* 0x000000ff9600720c */ /* 0x000fda0003f05270 */
[----:B------:R-:W-:Y:S02]  /*4a20*/  @!P0 IMAD R40, R12, 0x10, R147 ;  /* 0x000000100c288824 */ /* 0x000fe400078e0293 */
[----:B------:R-:W-:-:S05]  /*4a30*/  @!P0 IMAD.MOV.U32 R41, RZ, RZ, -0x800001 ;  /* 0xff7fffffff298424 */ /* 0x000fca00078e00ff */
[----:B------:R0:W-:Y:S02]  /*4a40*/  @!P0 STS [R40.X4+0x220], R41 ;  /* 0x0002202928008388 */ /* 0x0001e40000004800 */
.L_x_18600:
[----:B------:R-:W-:Y:S05]  /*4a50*/  BSYNC B1 ;  /* 0x0000000000017941 */ /* 0x000fea0003800000 */
.L_x_18597:
[----:B------:R-:W-:-:S04]  /*4a60*/  IADD3 R12, R12, 0x4, RZ ;  /* 0x000000040c0c7810 */ /* 0x000fc80007ffe0ff */
[----:B------:R-:W-:-:S13]  /*4a70*/  ISETP.GE.AND P0, PT, R12, R3, PT ;  /* 0x000000030c00720c */ /* 0x000fda0003f06270 */
[----:B01----:R-:W-:Y:S01]  /*4a80*/  @P0 CALL.REL.NOINC `(.L_x_18596) ;  /* 0x0000001000000944 */ /* 0x003fe20003c00000 */
[----:B------:R-:W-:Y:S05]  /*4a90*/  BRA `(.L_x_18601) ;  /* 0xffffd74000007947 */ /* 0x000fea000383ffff */
.L_x_18596:
[----:B------:R-:W-:Y:S05]  /*4aa0*/  BSYNC B0 ;  /* 0x0000000000007941 */ /* 0x000fea0003800000 */
.L_x_18595:
[----:B------:R-:W-:Y:S05]  /*4ab0*/  BRA.DIV ~URZ, `(.L_x_18602) ;  /* 0x000063627f007947 */ /* 0x000fea000b800000 */
[----:B------:R0:W1:Y:S02]  /*4ac0*/  SHFL.BFLY PT, R8, R149, 0x10, 0x1f ;  /* 0x0e001f0095087f89 */ /* 0x00006400000e0000 */
.L_x_18671:
[----:B01----:R-:W-:Y:S01]  /*4ad0*/  FMNMX.FTZ R149, R8, R149, !PT ;  /* 0x0000009508957209 */ /* 0x003fe20007810000 */
[----:B------:R-:W-:Y:S05]  /*4ae0*/  BRA.DIV ~URZ, `(.L_x_18603) ;  /* 0x000063b27f007947 */ /* 0x000fea000b800000 */
[----:B------:R-:W0:Y:S02]  /*4af0*/  SHFL.BFLY PT, R7, R149, 0x8, 0x1f ;  /* 0x0d001f0095077f89 */ /* 0x000e2400000e0000 */
[----:B0-----:R-:W-:-:S05]  /*4b00*/  FMNMX.FTZ R7, R149, R7, !PT ;  /* 0x0000000795077209 */ /* 0x001fca0007810000 */
[----:B------:R-:W0:Y:S02]  /*4b10*/  SHFL.BFLY PT, R8, R7, 0x4, 0x1f ;  /* 0x0c801f0007087f89 */ /* 0x000e2400000e0000 */
[----:B0-----:R-:W-:-:S05]  /*4b20*/  FMNMX.FTZ R8, R7, R8, !PT ;  /* 0x0000000807087209 */ /* 0x001fca0007810000 */
[----:B------:R0:W1:Y:S02]  /*4b30*/  SHFL.BFLY PT, R9, R8, 0x2, 0x1f ;  /* 0x0c401f0008097f89 */ /* 0x00006400000e0000 */
.L_x_18672:
        /* <DEDUP_REMOVED lines=34> */
.L_x_18608:
        /* <DEDUP_REMOVED lines=11> */
.L_x_18607:
[----:B------:R-:W-:Y:S05]  /*4e10*/  BSYNC B1 ;  /* 0x0000000000017941 */ /* 0x000fea0003800000 */
.L_x_18606:
        /* <DEDUP_REMOVED lines=10> */
.L_x_18611:
        /* <DEDUP_REMOVED lines=100> */
.L_x_18610:
[----:B------:R-:W-:Y:S05]  /*5500*/  BSYNC B1 ;  /* 0x0000000000017941 */ /* 0x000fea0003800000 */
.L_x_18609:
        /* <DEDUP_REMOVED lines=55> */
.L_x_18613:
[----:B------:R-:W-:Y:S05]  /*5880*/  BSYNC B1 ;  /* 0x0000000000017941 */ /* 0x000fea0003800000 */
.L_x_18612:
        /* <DEDUP_REMOVED lines=26> */
.L_x_18605:
[----:B------:R-:W-:Y:S05]  /*5a30*/  BSYNC B0 ;  /* 0x0000000000007941 */ /* 0x000fea0003800000 */
.L_x_18604:
        /* <DEDUP_REMOVED lines=37> */
.L_x_18618:
        /* <DEDUP_REMOVED lines=8> */
.L_x_18617:
[----:B0-2---:R-:W-:Y:S05]  /*5d10*/  BSYNC B1 ;  /* 0x0000000000017941 */ /* 0x005fea0003800000 */
.L_x_18616:
        /* <DEDUP_REMOVED lines=10> */
.L_x_18621:
        /* <DEDUP_REMOVED lines=52> */
.L_x_18620:
[----:B------:R-:W-:Y:S05]  /*6100*/  BSYNC B1 ;  /* 0x0000000000017941 */ /* 0x000fea0003800000 */
.L_x_18619:
        /* <DEDUP_REMOVED lines=31> */
.L_x_18623:
[----:B------:R-:W-:Y:S05]  /*6300*/  BSYNC B1 ;  /* 0x0000000000017941 */ /* 0x000fea0003800000 */
.L_x_18622:
        /* <DEDUP_REMOVED lines=14> */
.L_x_18615:
[----:B------:R-:W-:Y:S05]  /*63f0*/  BSYNC B0 ;  /* 0x0000000000007941 */ /* 0x000fea0003800000 */
.L_x_18614:
        /* <DEDUP_REMOVED lines=14> */
.L_x_18625:
[----:B0-----:R-:W-:Y:S01]  /*64e0*/  IABS R7, c[0x0][0x1d4] ;  /* 0x0000750000077a13 */ /* 0x001fe20000000000 */
[----:B------:R-:W-:Y:S01]  /*64f0*/  IMAD.MOV.U32 R103, RZ, RZ, c[0x0][0x1ac] ;  /* 0x00006b00ff677624 */ /* 0x000fe200078e00ff */
[C---:B------:R-:W-:Y:S01]  /*6500*/  IADD3 R85, P0, R154.reuse, R151, RZ ;  /* 0x000000979a557210 */ /* 0x040fe20007f1e0ff */
[----:B------:R-:W-:Y:S01]  /*6510*/  IMAD.SHL.U32 R99, R154, 0x10, RZ ;  /* 0x000000109a637824 */ /* 0x000fe200078e00ff */
[----:B------:R-:W0:Y:S01]  /*6520*/  I2F.RP R10, R7 ;  /* 0x00000007000a7306 */ /* 0x000e220000209400 */
[----:B------:R-:W-:Y:S01]  /*6530*/  IADD3 R83, R4, -c[0x0][0x1cc], RZ ;  /* 0x8000730004537a10 */ /* 0x000fe20007ffe0ff */
[----:B------:R-:W-:Y:S01]  /*6540*/  IMAD R4, R2, c[0x0][0x1b0], RZ ;  /* 0x00006c0002047a24 */ /* 0x000fe200078e02ff */
[C---:B------:R-:W-:Y:S01]  /*6550*/  LEA.HI.X.SX32 R8, R154.reuse, R5, 0x1, P0 ;  /* 0x000000059a087211 */ /* 0x040fe200000f0eff */
[----:B------:R-:W-:Y:S01]  /*6560*/  IMAD.MOV.U32 R2, RZ, RZ, RZ ;  /* 0x000000ffff027224 */ /* 0x000fe200078e00ff */
[C---:B------:R-:W-:Y:S01]  /*6570*/  LEA R82, P0, R85.reuse, c[0x0][0x188], 0x2 ;  /* 0x0000620055527a11 */ /* 0x040fe200078010ff */
[----:B------:R-:W-:Y:S01]  /*6580*/  CS2R R86, SRZ ;  /* 0x0000000000567805 */ /* 0x000fe2000001ff00 */
[----:B------:R-:W-:Y:S01]  /*6590*/  IADD3 R121, -R154, -0x1, R3 ;  /* 0xffffffff9a797810 */ /* 0x000fe20007ffe103 */
[----:B------:R-:W-:Y:S01]  /*65a0*/  CS2R R88, SRZ ;  /* 0x0000000000587805 */ /* 0x000fe2000001ff00 */
[----:B------:R-:W-:Y:S01]  /*65b0*/  LEA.HI.X R85, R85, c[0x0][0x18c], R8, 0x2, P0 ;  /* 0x0000630055557a11 */ /* 0x000fe200000f1408 */
[----:B------:R-:W-:Y:S01]  /*65c0*/  IMAD.MOV.U32 R8, RZ, RZ, RZ ;  /* 0x000000ffff087224 */ /* 0x000fe200078e00ff */
        /* <DEDUP_REMOVED lines=38> */
.L_x_18661:
        /* <DEDUP_REMOVED lines=60> */
[----:B------:R-:W-:Y:S02]  /*6bf0*/  IADD3 R11, P5, R110, R10, RZ ;  /* 0x0000000a6e0b7210 */ /* 0x000fe40007fbe0ff */
[-C--:B------:R-:W-:Y:S01]  /*6c00*/  LEA.HI.X.SX32 R24, R107, R27.reuse, 0x1, P0 ;  /* 0x0000001b6b187211 */ /* 0x080fe200000f0eff */
[----:B------:R-:W-:Y:S01]  /*6c10*/  BSSY B2, `(.L_x_18629) ;  /* 0x0000068000027945 */ /* 0x000fe20003800000 */
[----:B------:R-:W-:Y:S01]  /*6c20*/  LEA R8, P4, R17, c[0x0][0x178], 0x1 ;  /* 0x00005e0011087a11 */ /* 0x000fe200078808ff */
[----:B------:R4:W5:Y:S01]  /*6c30*/  LDG.E.128.CONSTANT R64, [R80.64+0x200] ;  /* 0x0002000a50407981 */ /* 0x000962000c1e9d00 */
[----:B------:R-:W-:Y:S02]  /*6c40*/  LEA R12, P3, R13, c[0x0][0x178], 0x1 ;  /* 0x00005e000d0c7a11 */ /* 0x000fe400078608ff */
[----:B------:R-:W-:Y:S01]  /*6c50*/  LEA R20, P0, R11, c[0x0][0x178], 0x1 ;  /* 0x00005e000b147a11 */ /* 0x000fe200078008ff */
[----:B------:R4:W5:Y:S01]  /*6c60*/  LDG.E.128.CONSTANT R72, [R80.64] ;  /* 0x0000000a50487981 */ /* 0x000962000c1e9d00 */
[----:B------:R-:W-:-:S02]  /*6c70*/  LEA.HI.X.SX32 R22, R108, R27, 0x1, P1 ;  /* 0x0000001b6c167211 */ /* 0x000fc400008f0eff */
[-C--:B------:R-:W-:Y:S02]  /*6c80*/  LEA.HI.X.SX32 R14, R110, R27.reuse, 0x1, P5 ;  /* 0x0000001b6e0e7211 */ /* 0x080fe400028f0eff */
[----:B------:R-:W-:Y:S02]  /*6c90*/  LEA R16, P2, R15, c[0x0][0x178], 0x1 ;  /* 0x00005e000f107a11 */ /* 0x000fe400078408ff */
[----:B------:R-:W-:Y:S02]  /*6ca0*/  LEA.HI.X.SX32 R18, R109, R27, 0x1, P6 ;  /* 0x0000001b6d127211 */ /* 0x000fe400030f0eff */
[----:B------:R-:W-:Y:S02]  /*6cb0*/  LEA.HI.X R9, R17, c[0x0][0x17c], R24, 0x1, P4 ;  /* 0x00005f0011097a11 */ /* 0x000fe400020f0c18 */
[----:B------:R-:W-:Y:S02]  /*6cc0*/  LEA.HI.X R13, R13, c[0x0][0x17c], R22, 0x1, P3 ;  /* 0x00005f000d0d7a11 */ /* 0x000fe400018f0c16 */
[----:B------:R-:W-:-:S02]  /*6cd0*/  LEA.HI.X R21, R11, c[0x0][0x17c], R14, 0x1, P0 ;  /* 0x00005f000b157a11 */ /* 0x000fc400000f0c0e */
[-C--:B------:R-:W-:Y:S02]  /*6ce0*/  IADD3 R23, P6, R111, R10.reuse, RZ ;  /* 0x0000000a6f177210 */ /* 0x080fe40007fde0ff */
[----:B------:R-:W-:Y:S02]  /*6cf0*/  LEA.HI.X R17, R15, c[0x0][0x17c], R18, 0x1, P2 ;  /* 0x00005f000f117a11 */ /* 0x000fe400010f0c12 */
[-C--:B------:R-:W-:Y:S02]  /*6d00*/  IADD3 R11, P3, R114, R10.reuse, RZ ;  /* 0x0000000a720b7210 */ /* 0x080fe40007f7e0ff */
[----:B------:R-:W-:Y:S02]  /*6d10*/  IADD3 R15, P4, R113, R10, RZ ;  /* 0x0000000a710f7210 */ /* 0x000fe40007f9e0ff */
[----:B------:R-:W-:Y:S02]  /*6d20*/  LEA.HI.X.SX32 R26, R111, R27, 0x1, P6 ;  /* 0x0000001b6f1a7211 */ /* 0x000fe400030f0eff */
[----:B------:R-:W-:-:S02]  /*6d30*/  LEA R36, P6, R11, c[0x0][0x178], 0x1 ;  /* 0x00005e000b247a11 */ /* 0x000fc400078c08ff */
[-C--:B------:R-:W-:Y:S02]  /*6d40*/  LEA.HI.X.SX32 R14, R114, R27.reuse, 0x1, P3 ;  /* 0x0000001b720e7211 */ /* 0x080fe400018f0eff */
[----:B------:R-:W-:Y:S02]  /*6d50*/  IADD3 R19, P5, R112, R10, RZ ;  /* 0x0000000a70137210 */ /* 0x000fe40007fbe0ff */
[----:B------:R-:W-:Y:S02]  /*6d60*/  LEA R24, P2, R23, c[0x0][0x178], 0x1 ;  /* 0x00005e0017187a11 */ /* 0x000fe400078408ff */
[----:B------:R-:W-:Y:S02]  /*6d70*/  LEA R32, P0, R15, c[0x0][0x178], 0x1 ;  /* 0x00005e000f207a11 */ /* 0x000fe400078008ff */
[----:B------:R-:W-:Y:S02]  /*6d80*/  LEA.HI.X.SX32 R18, R113, R27, 0x1, P4 ;  /* 0x0000001b71127211 */ /* 0x000fe400020f0eff */
[----:B------:R-:W-:-:S02]  /*6d90*/  LEA.HI.X R37, R11, c[0x0][0x17c], R14, 0x1, P6 ;  /* 0x00005f000b257a11 */ /* 0x000fc400030f0c0e */
[----:B------:R-:W-:Y:S02]  /*6da0*/  LEA R28, P1, R19, c[0x0][0x178], 0x1 ;  /* 0x00005e00131c7a11 */ /* 0x000fe400078208ff */
[----:B------:R-:W-:Y:S02]  /*6db0*/  LEA.HI.X.SX32 R22, R112, R27, 0x1, P5 ;  /* 0x0000001b70167211 */ /* 0x000fe400028f0eff */
[----:B------:R-:W-:Y:S01]  /*6dc0*/  LEA.HI.X R25, R23, c[0x0][0x17c], R26, 0x1, P2 ;  /* 0x00005f0017197a11 */ /* 0x000fe200010f0c1a */
[----:B------:R-:W5:Y:S01]  /*6dd0*/  LDG.E.128.CONSTANT R36, [R36.64] ;  /* 0x0000000a24247981 */ /* 0x000f62000c1e9d00 */
[----:B------:R-:W-:Y:S02]  /*6de0*/  LEA.HI.X R33, R15, c[0x0][0x17c], R18, 0x1, P0 ;  /* 0x00005f000f217a11 */ /* 0x000fe400000f0c12 */
[-C--:B------:R-:W-:Y:S02]  /*6df0*/  IADD3 R11, P3, R116, R10.reuse, RZ ;  /* 0x0000000a740b7210 */ /* 0x080fe40007f7e0ff */
[----:B------:R-:W-:-:S02]  /*6e00*/  IADD3 R15, P2, R115, R10, RZ ;  /* 0x0000000a730f7210 */ /* 0x000fc40007f5e0ff */
[----:B-1----:R-:W-:Y:S01]  /*6e10*/  LEA.HI.X R29, R19, c[0x0][0x17c], R22, 0x1, P1 ;  /* 0x00005f00131d7a11 */ /* 0x002fe200008f0c16 */
[----:B------:R-:W5:Y:S01]  /*6e20*/  LDG.E.128.CONSTANT R32, [R32.64] ;  /* 0x0000000a20207981 */ /* 0x000f62000c1e9d00 */
[----:B------:R-:W-:Y:S02]  /*6e30*/  LEA.HI.X.SX32 R26, R116, R27, 0x1, P3 ;  /* 0x0000001b741a7211 */ /* 0x000fe400018f0eff */
[-C--:B------:R-:W-:Y:S02]  /*6e40*/  IADD3 R22, P1, R117, R10.reuse, RZ ;  /* 0x0000000a75167210 */ /* 0x080fe40007f3e0ff */
[----:B------:R-:W-:Y:S02]  /*6e50*/  IADD3 R18, P0, R118, R10, RZ ;  /* 0x0000000a76127210 */ /* 0x000fe40007f1e0ff */
[----:B------:R-:W-:Y:S02]  /*6e60*/  LEA R40, P4, R15, c[0x0][0x178], 0x1 ;  /* 0x00005e000f287a11 */ /* 0x000fe400078808ff */
[----:B------:R-:W-:-:S02]  /*6e70*/  LEA R44, P5, R11, c[0x0][0x178], 0x1 ;  /* 0x00005e000b2c7a11 */ /* 0x000fc400078a08ff */
[-C--:B------:R-:W-:Y:S02]  /*6e80*/  LEA.HI.X.SX32 R30, R115, R27.reuse, 0x1, P2 ;  /* 0x0000001b731e7211 */ /* 0x080fe400010f0eff */
        /* <DEDUP_REMOVED lines=12> */
[-C--:B------:R-:W-:Y:S02]  /*6f50*/  LEA.HI.X.SX32 R19, R118, R27.reuse, 0x1, P0 ;  /* 0x0000001b76137211 */ /* 0x080fe400000f0eff */
        /* <DEDUP_REMOVED lines=16> */
[----:B0-----:R-:W-:Y:S02]  /*7060*/  F2FP.PACK_AB R70, R71, R70 ;  /* 0x000000464746723e */ /* 0x001fe400000000ff */
[----:B----4-:R-:W-:-:S03]  /*7070*/  F2FP.PACK_AB R81, R69, R68 ;  /* 0x000000444551723e */ /* 0x010fc600000000ff */
        /* <DEDUP_REMOVED lines=15> */
[----:B------:R-:W-:Y:S02]  /*7170*/  SEL R71, R74, RZ, !P6 ;  /* 0x000000ff4a477207 */ /* 0x000fe40007000000 */
[-C--:B------:R-:W-:Y:S02]  /*7180*/  ISETP.GE.AND P5, PT, R122, R155.reuse, PT ;  /* 0x0000009b7a00720c */ /* 0x080fe40003fa6270 */
        /* <DEDUP_REMOVED lines=16> */
.L_x_18630:
[----:B--23--:R-:W-:Y:S05]  /*7290*/  BSYNC B2 ;  /* 0x0000000000027941 */ /* 0x00cfea0003800000 */
.L_x_18629:
        /* <DEDUP_REMOVED lines=37> */
.L_x_18632:
[----:B------:R-:W-:Y:S05]  /*74f0*/  BSYNC B2 ;  /* 0x0000000000027941 */ /* 0x000fea0003800000 */
.L_x_18631:
[----:B------:R-:W-:Y:S01]  /*7500*/  HMUL2 R70, R68, R65 ;  /* 0x0000004144467232 */ /* 0x000fe20000000000 */
[----:B------:R-:W-:Y:S01]  /*7510*/  IMAD.MOV.U32 R65, RZ, RZ, R76 ;  /* 0x000000ffff417224 */ /* 0x000fe200078e004c */
[----:B------:R-:W-:Y:S01]  /*7520*/  BSSY B2, `(.L_x_18633) ;  /* 0x0000024000027945 */ /* 0x000fe20003800000 */
[----:B------:R-:W-:-:S03]  /*7530*/  F2FP.PACK_AB R78, R79, R78 ;  /* 0x0000004e4f4e723e */ /* 0x000fc600000000ff */
        /* <DEDUP_REMOVED lines=13> */
[----:B------:R-:W-:-:S02]  /*7610*/  SEL R77, R9, RZ, !P1 ;  /* 0x000000ff094d7207 */ /* 0x000fc40004800000 */
        /* <DEDUP_REMOVED lines=20> */
.L_x_18634:
[----:B------:R-:W-:Y:S05]  /*7760*/  BSYNC B2 ;  /* 0x0000000000027941 */ /* 0x000fea0003800000 */
.L_x_18633:
[----:B------:R-:W-:Y:S01]  /*7770*/  IMAD.MOV.U32 R64, RZ, RZ, R78 ;  /* 0x000000ffff407224 */ /* 0x000fe200078e004e */
[----:B------:R-:W-:Y:S01]  /*7780*/  HMUL2 R9, R68, R9 ;  /* 0x0000000944097232 */ /* 0x000fe20000000000 */
[----:B------:R-:W-:Y:S01]  /*7790*/  HFMA2.MMA R70, R65, R66, R70 ;  /* 0x0000004241467235 */ /* 0x000fe20000000046 */
[----:B------:R-:W-:Y:S02]  /*77a0*/  BSSY B2, `(.L_x_18635) ;  /* 0x0000027000027945 */ /* 0x000fe40003800000 */
[----:B------:R-:W-:Y:S02]  /*77b0*/  HFMA2 R73, R64, R75, R73 ;  /* 0x0000004b40497231 */ /* 0x000fe40000000049 */
[----:B------:R-:W-:Y:S01]  /*77c0*/  HFMA2 R9, R69, R8, R9 ;  /* 0x0000000845097231 */ /* 0x000fe20000000009 */
[----:B------:R-:W-:-:S02]  /*77d0*/  HFMA2.MMA R70, R64, R67, R70 ;  /* 0x0000004340467235 */ /* 0x000fc40000000046 */
        /* <DEDUP_REMOVED lines=9> */
[----:B------:R-:W-:Y:S02]  /*7870*/  IADD3 R66, R106, 0x5, RZ ;  /* 0x000000056a427810 */ /* 0x000fe40007ffe0ff */
[----:B------:R-:W-:Y:S02]  /*7880*/  ISETP.GE.AND P6, PT, R10, R155, PT ;  /* 0x0000009b0a00720c */ /* 0x000fe40003fc6270 */
[C---:B------:R-:W-:Y:S02]  /*7890*/  IADD3 R72, R106.reuse, 0x6, RZ ;  /* 0x000000066a487810 */ /* 0x040fe40007ffe0ff */
[C---:B------:R-:W-:Y:S02]  /*78a0*/  IADD3 R74, R106.reuse, 0x7, RZ ;  /* 0x000000076a4a7810 */ /* 0x040fe40007ffe0ff */
[----:B------:R-:W-:-:S02]  /*78b0*/  IADD3 R10, R106, 0x1, RZ ;  /* 0x000000016a0a7810 */ /* 0x000fc40007ffe0ff */
[-C--:B------:R-:W-:Y:S02]  /*78c0*/  ISETP.GE.AND P3, PT, R66, R155.reuse, PT ;  /* 0x0000009b4200720c */ /* 0x080fe40003f66270 */
[-C--:B------:R-:W-:Y:S02]  /*78d0*/  ISETP.GE.AND P5, PT, R72, R155.reuse, PT ;  /* 0x0000009b4800720c */ /* 0x080fe40003fa6270 */
[----:B------:R-:W-:Y:S02]  /*78e0*/  SEL R66, R13, RZ, !P1 ;  /* 0x000000ff0d427207 */ /* 0x000fe40004800000 */
        /* <DEDUP_REMOVED lines=18> */
.L_x_18636:
[----:B------:R-:W-:Y:S05]  /*7a10*/  BSYNC B2 ;  /* 0x0000000000027941 */ /* 0x000fea0003800000 */
.L_x_18635:
[----:B------:R-:W-:Y:S01]  /*7a20*/  HMUL2 R13, R68, R13 ;  /* 0x0000000d440d7232 */ /* 0x000fe20000000000 */
[----:B------:R-:W-:Y:S01]  /*7a30*/  BSSY B2, `(.L_x_18637) ;  /* 0x0000026000027945 */ /* 0x000fe20003800000 */
[----:B------:R-:W-:Y:S01]  /*7a40*/  FADD.FTZ R73, R8, R73 ;  /* 0x0000004908497221 */ /* 0x000fe20000010000 */
[----:B------:R-:W-:Y:S01]  /*7a50*/  HFMA2.MMA R11, R64, R11, R9 ;  /* 0x0000000b400b7235 */ /* 0x000fe20000000009 */
[----:B------:R-:W-:Y:S02]  /*7a60*/  HFMA2 R13, R69, R12, R13 ;  /* 0x0000000c450d7231 */ /* 0x000fe4000000000d */
[----:B------:R-:W-:-:S02]  /*7a70*/  HADD2.F32 R8, -RZ, R70.H0_H0 ;  /* 0x20000046ff087230 */ /* 0x000fc40000004100 */
[----:B------:R-:W-:Y:S01]  /*7a80*/  HADD2.F32 R9, -RZ, R70.H1_H1 ;  /* 0x30000046ff097230 */ /* 0x000fe20000004100 */
        /* <DEDUP_REMOVED lines=32> */
.L_x_18638:
[----:B------:R-:W-:Y:S05]  /*7c90*/  BSYNC B2 ;  /* 0x0000000000027941 */ /* 0x000fea0003800000 */
.L_x_18637:
[----:B------:R-:W-:Y:S01]  /*7ca0*/  HMUL2 R17, R68, R17 ;  /* 0x0000001144117232 */ /* 0x000fe20000000000 */
[----:B------:R-:W-:Y:S01]  /*7cb0*/  BSSY B2, `(.L_x_18639) ;  /* 0x0000027000027945 */ /* 0x000fe20003800000 */
[----:B------:R-:W-:Y:S01]  /*7cc0*/  FADD.FTZ R71, R8, R9 ;  /* 0x0000000908477221 */ /* 0x000fe20000010000 */
[----:B------:R-:W-:Y:S01]  /*7cd0*/  HFMA2.MMA R13, R65, R14, R13 ;  /* 0x0000000e410d7235 */ /* 0x000fe2000000000d */
[----:B------:R-:W-:Y:S01]  /*7ce0*/  HADD2.F32 R8, -RZ, R11.H0_H0 ;  /* 0x2000000bff087230 */ /* 0x000fe20000004100 */
[----:B------:R-:W-:Y:S01]  /*7cf0*/  FADD.FTZ R2, R2, R73 ;  /* 0x0000004902027221 */ /* 0x000fe20000010000 */
[----:B------:R-:W-:Y:S02]  /*7d00*/  HFMA2 R9, R69, R16, R17 ;  /* 0x0000001045097231 */ /* 0x000fe40000000011 */
[----:B------:R-:W-:Y:S01]  /*7d10*/  HADD2.F32 R11, -RZ, R11.H1_H1 ;  /* 0x3000000bff0b7230 */ /* 0x000fe20000004100 */
        /* <DEDUP_REMOVED lines=32> */
.L_x_18640:
[----:B------:R-:W-:Y:S05]  /*7f20*/  BSYNC B2 ;  /* 0x0000000000027941 */ /* 0x000fea0003800000 */
.L_x_18639:
[----:B------:R-:W-:Y:S01]  /*7f30*/  HFMA2.MMA R9, R65, R18, R9 ;  /* 0x0000001241097235 */ /* 0x000fe20000000009 */
[----:B------:R-:W-:Y:S01]  /*7f40*/  HMUL2 R10, R68, R21 ;  /* 0x00000015440a7232 */ /* 0x000fe20000000000 */
[----:B------:R-:W-:Y:S01]  /*7f50*/  FADD.FTZ R8, R8, R11 ;  /* 0x0000000b08087221 */ /* 0x000fe20000010000 */
[----:B------:R-:W-:Y:S01]  /*7f60*/  HFMA2 R13, R64, R15, R13 ;  /* 0x0000000f400d7231 */ /* 0x000fe2000000000d */
[----:B------:R-:W-:Y:S01]  /*7f70*/  BSSY B2, `(.L_x_18641) ;  /* 0x000002a000027945 */ /* 0x000fe20003800000 */
[----:B------:R-:W-:-:S02]  /*7f80*/  FADD.FTZ R86, R86, R71 ;  /* 0x0000004756567221 */ /* 0x000fc40000010000 */
[----:B------:R-:W-:Y:S01]  /*7f90*/  HFMA2.MMA R11, R69, R20, R10 ;  /* 0x00000014450b7235 */ /* 0x000fe2000000000a */
[----:B------:R-:W-:Y:S01]  /*7fa0*/  FADD.FTZ R87, R87, R8 ;  /* 0x0000000857577221 */ /* 0x000fe20000010000 */
[----:B------:R-:W-:Y:S02]  /*7fb0*/  HADD2.F32 R8, -RZ, R13.H0_H0 ;  /* 0x2000000dff087230 */ /* 0x000fe40000004100 */
[----:B------:R-:W-:Y:S02]  /*7fc0*/  HFMA2 R9, R64, R19, R9 ;  /* 0x0000001340097231 */ /* 0x000fe40000000009 */
[----:B------:R-:W-:Y:S01]  /*7fd0*/  HFMA2.MMA R11, R65, R22, R11 ;  /* 0x00000016410b7235 */ /* 0x000fe2000000000b */
[----:B------:R-:W-:Y:S02]  /*7fe0*/  HADD2.F32 R13, -RZ, R13.H1_H1 ;  /* 0x3000000dff0d7230 */ /* 0x000fe40000004100 */
        /* <DEDUP_REMOVED lines=34> */
.L_x_18642:
[----:B------:R-:W-:Y:S05]  /*8210*/  BSYNC B2 ;  /* 0x0000000000027941 */ /* 0x000fea0003800000 */
.L_x_18641:
[----:B------:R-:W-:Y:S01]  /*8220*/  HMUL2 R12, R68, R25 ;  /* 0x00000019440c7232 */ /* 0x000fe20000000000 */
[----:B------:R-:W-:Y:S01]  /*8230*/  FADD.FTZ R17, R8, R13 ;  /* 0x0000000d08117221 */ /* 0x000fe20000010000 */
[----:B------:R-:W-:Y:S01]  /*8240*/  BSSY B2, `(.L_x_18643) ;  /* 0x0000024000027945 */ /* 0x000fe20003800000 */
        /* <DEDUP_REMOVED lines=35> */
.L_x_18644:
[----:B------:R-:W-:Y:S05]  /*8480*/  BSYNC B2 ;  /* 0x0000000000027941 */ /* 0x000fea0003800000 */
.L_x_18643:
[----:B------:R-:W-:Y:S01]  /*8490*/  HMUL2 R14, R68, R29 ;  /* 0x0000001d440e7232 */ /* 0x000fe20000000000 */
[----:B------:R-:W-:Y:S01]  /*84a0*/  BSSY B2, `(.L_x_18645) ;  /* 0x0000027000027945 */ /* 0x000fe20003800000 */
[----:B------:R-:W-:Y:S01]  /*84b0*/  HADD2.F32 R8, -RZ, R11.H0_H0 ;  /* 0x2000000bff087230 */ /* 0x000fe20000004100 */
[----:B------:R-:W-:Y:S01]  /*84c0*/  FADD.FTZ R88, R88, R17 ;  /* 0x0000001158587221 */ /* 0x000fe20000010000 */
[----:B------:R-:W-:Y:S01]  /*84d0*/  HFMA2 R13, R65, R26, R13 ;  /* 0x0000001a410d7231 */ /* 0x000fe2000000000d */
[----:B------:R-:W-:Y:S01]  /*84e0*/  FADD.FTZ R89, R89, R16 ;  /* 0x0000001059597221 */ /* 0x000fe20000010000 */
        /* <DEDUP_REMOVED lines=34> */
.L_x_18646:
[----:B------:R-:W-:Y:S05]  /*8710*/  BSYNC B2 ;  /* 0x0000000000027941 */ /* 0x000fea0003800000 */
.L_x_18645:
[----:B------:R-:W-:Y:S01]  /*8720*/  HMUL2 R16, R68, R33 ;  /* 0x0000002144107232 */ /* 0x000fe20000000000 */
[----:B------:R-:W-:Y:S01]  /*8730*/  BSSY B2, `(.L_x_18647) ;  /* 0x0000025000027945 */ /* 0x000fe20003800000 */
[----:B------:R-:W-:Y:S01]  /*8740*/  HFMA2.MMA R15, R65, R30, R15 ;  /* 0x0000001e410f7235 */ /* 0x000fe2000000000f */
[----:B------:R-:W-:Y:S01]  /*8750*/  FADD.FTZ R19, R8, R11 ;  /* 0x0000000b08137221 */ /* 0x000fe20000010000 */
[----:B------:R-:W-:-:S02]  /*8760*/  HFMA2 R13, R64, R27, R13 ;  /* 0x0000001b400d7231 */ /* 0x000fc4000000000d */
        /* <DEDUP_REMOVED lines=33> */
.L_x_18648:
[----:B------:R-:W-:Y:S05]  /*8980*/  BSYNC B2 ;  /* 0x0000000000027941 */ /* 0x000fea0003800000 */
.L_x_18647:
[----:B------:R-:W-:Y:S01]  /*8990*/  HMUL2 R18, R68, R37 ;  /* 0x0000002544127232 */ /* 0x000fe20000000000 */
[----:B------:R-:W-:Y:S01]  /*89a0*/  FADD.FTZ R90, R90, R19 ;  /* 0x000000135a5a7221 */ /* 0x000fe20000010000 */
[----:B------:R-:W-:Y:S01]  /*89b0*/  BSSY B2, `(.L_x_18649) ;  /* 0x0000026000027945 */ /* 0x000fe20003800000 */
[----:B------:R-:W-:Y:S01]  /*89c0*/  HFMA2.MMA R15, R64, R31, R15 ;  /* 0x0000001f400f7235 */ /* 0x000fe2000000000f */
[----:B------:R-:W-:Y:S02]  /*89d0*/  HADD2.F32 R8, -RZ, R13.H0_H0 ;  /* 0x2000000dff087230 */ /* 0x000fe40000004100 */
[----:B------:R-:W-:Y:S01]  /*89e0*/  HFMA2.MMA R19, R69, R36, R18 ;  /* 0x0000002445137235 */ /* 0x000fe20000000012 */
        /* <DEDUP_REMOVED lines=34> */
.L_x_18650:
[----:B------:R-:W-:Y:S05]  /*8c10*/  BSYNC B2 ;  /* 0x0000000000027941 */ /* 0x000fea0003800000 */
.L_x_18649:
[----:B------:R-:W-:Y:S01]  /*8c20*/  HFMA2.MMA R19, R65, R38, R19 ;  /* 0x0000002641137235 */ /* 0x000fe20000000013 */
[----:B------:R-:W-:Y:S01]  /*8c30*/  HMUL2 R20, R68, R41 ;  /* 0x0000002944147232 */ /* 0x000fe20000000000 */
[----:B------:R-:W-:Y:S01]  /*8c40*/  FADD.FTZ R10, R8, R13 ;  /* 0x0000000d080a7221 */ /* 0x000fe20000010000 */
[----:B------:R-:W-:Y:S01]  /*8c50*/  HFMA2 R32, R64, R35, R32 ;  /* 0x0000002340207231 */ /* 0x000fe20000000020 */
[----:B------:R-:W-:Y:S01]  /*8c60*/  BSSY B2, `(.L_x_18651) ;  /* 0x000002e000027945 */ /* 0x000fe20003800000 */
[----:B------:R-:W-:Y:S01]  /*8c70*/  HFMA2 R21, R69, R40, R20 ;  /* 0x0000002845157231 */ /* 0x000fe20000000014 */
[----:B------:R-:W-:Y:S01]  /*8c80*/  HFMA2.MMA R19, R64, R39, R19 ;  /* 0x0000002740137235 */ /* 0x000fe20000000013 */
[----:B------:R-:W-:Y:S01]  /*8c90*/  HADD2.F32 R8, -RZ, R15.H0_H0 ;  /* 0x2000000fff087230 */ /* 0x000fe20000004100 */
[----:B------:R-:W-:Y:S01]  /*8ca0*/  FADD.FTZ R91, R91, R10 ;  /* 0x0000000a5b5b7221 */ /* 0x000fe20000010000 */
[----:B------:R-:W-:-:S02]  /*8cb0*/  HFMA2 R21, R65, R42, R21 ;  /* 0x0000002a41157231 */ /* 0x000fc40000000015 */
[----:B------:R-:W-:Y:S02]  /*8cc0*/  HADD2.F32 R15, -RZ, R15.H1_H1 ;  /* 0x3000000fff0f7230 */ /* 0x000fe40000004100 */
[--C-:B------:R-:W-:Y:S02]  /*8cd0*/  HADD2.F32 R9, -RZ, R32.reuse.H0_H0 ;  /* 0x20000020ff097230 */ /* 0x100fe40000004100 */
[----:B------:R-:W-:Y:S01]  /*8ce0*/  HADD2.F32 R32, -RZ, R32.H1_H1 ;  /* 0x30000020ff207230 */ /* 0x000fe20000004100 */
[----:B------:R-:W-:Y:S01]  /*8cf0*/  FADD.FTZ R15, R8, R15 ;  /* 0x0000000f080f7221 */ /* 0x000fe20000010000 */
[----:B------:R-:W-:Y:S01]  /*8d00*/  HFMA2.MMA R21, R64, R43, R21 ;  /* 0x0000002b40157235 */ /* 0x000fe20000000015 */
[--C-:B------:R-:W-:Y:S02]  /*8d10*/  HADD2.F32 R8, -RZ, R19.reuse.H0_H0 ;  /* 0x20000013ff087230 */ /* 0x100fe40000004100 */
        /* <DEDUP_REMOVED lines=34> */
.L_x_18652:
[----:B------:R-:W-:Y:S05]  /*8f40*/  BSYNC B2 ;  /* 0x0000000000027941 */ /* 0x000fea0003800000 */
.L_x_18651:
[----:B------:R-:W-:Y:S01]  /*8f50*/  HMUL2 R22, R68, R45 ;  /* 0x0000002d44167232 */ /* 0x000fe20000000000 */
[----:B------:R-:W-:Y:S01]  /*8f60*/  FADD.FTZ R93, R93, R32 ;  /* 0x000000205d5d7221 */ /* 0x000fe20000010000 */
[--C-:B------:R-:W-:Y:S01]  /*8f70*/  HADD2.F32 R9, -RZ, R21.reuse.H0_H0 ;  /* 0x20000015ff097230 */ /* 0x100fe20000004100 */
[----:B------:R-:W-:Y:S01]  /*8f80*/  BSSY B2, `(.L_x_18653) ;  /* 0x0000027000027945 */ /* 0x000fe20003800000 */
[----:B------:R-:W-:Y:S01]  /*8f90*/  HFMA2 R23, R69, R44, R22 ;  /* 0x0000002c45177231 */ /* 0x000fe20000000016 */
[----:B------:R-:W-:Y:S01]  /*8fa0*/  FADD.FTZ R92, R92, R15 ;  /* 0x0000000f5c5c7221 */ /* 0x000fe20000010000 */
[----:B------:R-:W-:Y:S01]  /*8fb0*/  HADD2.F32 R10, -RZ, R21.H1_H1 ;  /* 0x30000015ff0a7230 */ /* 0x000fe20000004100 */
[----:B------:R-:W-:-:S03]  /*8fc0*/  FADD.FTZ R19, R8, R19 ;  /* 0x0000001308137221 */ /* 0x000fc60000010000 */
        /* <DEDUP_REMOVED lines=9> */
[-C--:B------:R-:W-:Y:S02]  /*9060*/  ISETP.GE.AND P6, PT, R8, R155.reuse, PT ;  /* 0x0000009b0800720c */ /* 0x080fe40003fc6270 */
[C---:B------:R-:W-:Y:S02]  /*9070*/  IADD3 R12, R106.reuse, 0x6, RZ ;  /* 0x000000066a0c7810 */ /* 0x040fe40007ffe0ff */
[C---:B------:R-:W-:Y:S02]  /*9080*/  IADD3 R16, R106.reuse, 0x7, RZ ;  /* 0x000000076a107810 */ /* 0x040fe40007ffe0ff */
[----:B------:R-:W-:Y:S02]  /*9090*/  IADD3 R8, R106, 0x1, RZ ;  /* 0x000000016a087810 */ /* 0x000fe40007ffe0ff */
[----:B------:R-:W-:-:S02]  /*90a0*/  ISETP.GE.AND P3, PT, R10, R155, PT ;  /* 0x0000009b0a00720c */ /* 0x000fc40003f66270 */
[-C--:B------:R-:W-:Y:S02]  /*90b0*/  ISETP.GE.AND P5, PT, R12, R155.reuse, PT ;  /* 0x0000009b0c00720c */ /* 0x080fe40003fa6270 */
[----:B------:R-:W-:Y:S02]  /*90c0*/  SEL R10, R49, RZ, !P1 ;  /* 0x000000ff310a7207 */ /* 0x000fe40004800000 */
[-C--:B------:R-:W-:Y:S02]  /*90d0*/  ISETP.GE.AND P2, PT, R16, R155.reuse, PT ;  /* 0x0000009b1000720c */ /* 0x080fe40003f46270 */
[----:B------:R-:W-:Y:S02]  /*90e0*/  ISETP.GE.AND P1, PT, R8, R155, PT ;  /* 0x0000009b0800720c */ /* 0x000fe40003f26270 */
[----:B------:R-:W-:Y:S02]  /*90f0*/  SEL R11, R50, RZ, !P6 ;  /* 0x000000ff320b7207 */ /* 0x000fe40007000000 */
[----:B------:R-:W-:-:S02]  /*9100*/  PRMT R9, R51, 0x7632, R9 ;  /* 0x0000763233097816 */ /* 0x000fc40000000009 */
        /* <DEDUP_REMOVED lines=14> */
.L_x_18654:
[----:B------:R-:W-:Y:S05]  /*91f0*/  BSYNC B2 ;  /* 0x0000000000027941 */ /* 0x000fea0003800000 */
.L_x_18653:
[----:B------:R-:W-:Y:S01]  /*9200*/  HMUL2 R24, R68, R49 ;  /* 0x0000003144187232 */ /* 0x000fe20000000000 */
[----:B------:R-:W-:Y:S01]  /*9210*/  BSSY B2, `(.L_x_18655) ;  /* 0x0000025000027945 */ /* 0x000fe20003800000 */
[----:B------:R-:W-:Y:S01]  /*9220*/  FADD.FTZ R94, R94, R19 ;  /* 0x000000135e5e7221 */ /* 0x000fe20000010000 */
[----:B------:R-:W-:Y:S01]  /*9230*/  HFMA2 R32, R64, R47, R32 ;  /* 0x0000002f40207231 */ /* 0x000fe20000000020 */
[----:B------:R-:W-:Y:S02]  /*9240*/  FADD.FTZ R95, R95, R14 ;  /* 0x0000000e5f5f7221 */ /* 0x000fe40000010000 */
[----:B------:R-:W-:Y:S01]  /*9250*/  HFMA2.MMA R25, R69, R48, R24 ;  /* 0x0000003045197235 */ /* 0x000fe20000000018 */
        /* <DEDUP_REMOVED lines=32> */
.L_x_18656:
[----:B------:R-:W-:Y:S05]  /*9460*/  BSYNC B2 ;  /* 0x0000000000027941 */ /* 0x000fea0003800000 */
.L_x_18655:
        /* <DEDUP_REMOVED lines=34> */
.L_x_18658:
[----:B------:R-:W-:Y:S05]  /*9690*/  BSYNC B2 ;  /* 0x0000000000027941 */ /* 0x000fea0003800000 */
.L_x_18657:
        /* <DEDUP_REMOVED lines=9> */
[-C--:B------:R-:W-:Y:S02]  /*9730*/  ISETP.GE.AND P4, PT, R10, R155.reuse, PT ;  /* 0x0000009b0a00720c */ /* 0x080fe40003f86270 */
[----:B------:R-:W-:-:S02]  /*9740*/  ISETP.GE.AND P6, PT, R106, R155, PT ;  /* 0x0000009b6a00720c */ /* 0x000fc40003fc6270 */
[C---:B------:R-:W-:Y:S02]  /*9750*/  IADD3 R10, R106.reuse, 0x6, RZ ;  /* 0x000000066a0a7810 */ /* 0x040fe40007ffe0ff */
[C---:B------:R-:W-:Y:S02]  /*9760*/  IADD3 R12, R106.reuse, 0x7, RZ ;  /* 0x000000076a0c7810 */ /* 0x040fe40007ffe0ff */
[----:B------:R-:W-:Y:S02]  /*9770*/  IADD3 R14, R106, 0x3, RZ ;  /* 0x000000036a0e7810 */ /* 0x000fe40007ffe0ff */
[-C--:B------:R-:W-:Y:S02]  /*9780*/  ISETP.GE.AND P0, PT, R8, R155.reuse, PT ;  /* 0x0000009b0800720c */ /* 0x080fe40003f06270 */
[----:B------:R-:W-:Y:S02]  /*9790*/  SEL R8, R60, RZ, !P6 ;  /* 0x000000ff3c087207 */ /* 0x000fe40007000000 */
[----:B------:R-:W-:-:S02]  /*97a0*/  ISETP.GE.AND P3, PT, R10, R155, PT ;  /* 0x0000009b0a00720c */ /* 0x000fc40003f66270 */
        /* <DEDUP_REMOVED lines=17> */
.L_x_18660:
[----:B------:R-:W-:Y:S05]  /*98c0*/  BSYNC B2 ;  /* 0x0000000000027941 */ /* 0x000fea0003800000 */
.L_x_18659:
[----:B------:R-:W-:Y:S01]  /*98d0*/  HMUL2 R30, R68, R61 ;  /* 0x0000003d441e7232 */ /* 0x000fe20000000000 */
[----:B------:R-:W-:Y:S01]  /*98e0*/  HFMA2.MMA R29, R69, R56, R28 ;  /* 0x00000038451d7235 */ /* 0x000fe2000000001c */
[C---:B------:R-:W-:Y:S01]  /*98f0*/  HFMA2 R27, R69.reuse, R52, R26 ;  /* 0x00000034451b7231 */ /* 0x040fe2000000001a */
[----:B------:R-:W-:Y:S01]  /*9900*/  HFMA2.MMA R25, R65, R50, R25 ;  /* 0x0000003241197235 */ /* 0x000fe20000000019 */
[----:B------:R-:W-:-:S02]  /*9910*/  HFMA2 R31, R69, R60, R30 ;  /* 0x0000003c451f7231 */ /* 0x000fc4000000001e */
[--C-:B------:R-:W-:Y:S01]  /*9920*/  HADD2.F32 R8, -RZ, R32.reuse.H0_H0 ;  /* 0x20000020ff087230 */ /* 0x100fe20000004100 */
[----:B------:R-:W-:Y:S01]  /*9930*/  HFMA2.MMA R29, R65, R58, R29 ;  /* 0x0000003a411d7235 */ /* 0x000fe2000000001d */
[----:B------:R-:W-:Y:S01]  /*9940*/  HADD2.F32 R9, -RZ, R32.H1_H1 ;  /* 0x30000020ff097230 */ /* 0x000fe20000004100 */
[----:B------:R-:W-:Y:S01]  /*9950*/  HFMA2.MMA R25, R64, R51, R25 ;  /* 0x0000003340197235 */ /* 0x000fe20000000019 */
[C---:B------:R-:W-:Y:S02]  /*9960*/  HFMA2 R32, R65.reuse, R54, R27 ;  /* 0x0000003641207231 */ /* 0x040fe4000000001b */
        /* <DEDUP_REMOVED lines=22> */
.L_x_18628:
[----:B------:R-:W-:Y:S05]  /*9ad0*/  BSYNC B0 ;  /* 0x0000000000007941 */ /* 0x000fea0003800000 */
.L_x_18627:
        /* <DEDUP_REMOVED lines=10> */
.L_x_18626:
[----:B------:R-:W-:Y:S05]  /*9b80*/  BSYNC B1 ;  /* 0x0000000000017941 */ /* 0x000fea0003800000 */
.L_x_18624:
[----:B------:R-:W2:Y:S01]  /*9b90*/  SHFL.BFLY PT, R3, R2, 0x1, 0x1f ;  /* 0x0c201f0002037f89 */ /* 0x000ea200000e0000 */
[----:B------:R-:W-:Y:S01]  /*9ba0*/  LEA.HI R31, R153, R153, RZ, 0x1 ;  /* 0x00000099991f7211 */ /* 0x000fe200078f08ff */
[----:B------:R-:W-:Y:S02]  /*9bb0*/  BSSY B0, `(.L_x_18662) ;  /* 0x000003e000007945 */ /* 0x000fe40003800000 */
[----:B------:R-:W3:Y:S01]  /*9bc0*/  SHFL.BFLY PT, R5, R86, 0x1, 0x1f ;  /* 0x0c201f0056057f89 */ /* 0x000ee200000e0000 */
[----:B------:R-:W-:-:S03]  /*9bd0*/  SHF.R.S32.HI R31, RZ, 0x1, R31 ;  /* 0x00000001ff1f7819 */ /* 0x000fc6000001141f */
[----:B------:R-:W4:Y:S02]  /*9be0*/  SHFL.BFLY PT, R4, R87, 0x1, 0x1f ;  /* 0x0c201f0057047f89 */ /* 0x000f2400000e0000 */
[----:B------:R-:W-:Y:S02]  /*9bf0*/  IMAD R154, R154, 0x100, R31 ;  /* 0x000001009a9a7824 */ /* 0x000fe400078e021f */
[----:B------:R-:W5:Y:S04]  /*9c00*/  SHFL.BFLY PT, R6, R89, 0x1, 0x1f ;  /* 0x0c201f0059067f89 */ /* 0x000f6800000e0000 */
[----:B0-----:R-:W0:Y:S04]  /*9c10*/  SHFL.BFLY PT, R7, R88, 0x1, 0x1f ;  /* 0x0c201f0058077f89 */ /* 0x001e2800000e0000 */
[----:B------:R-:W1:Y:S01]  /*9c20*/  SHFL.BFLY PT, R8, R91, 0x1, 0x1f ;  /* 0x0c201f005b087f89 */ /* 0x000e6200000e0000 */
[----:B--2---:R-:W-:-:S03]  /*9c30*/  FADD.FTZ R28, R3, R2 ;  /* 0x00000002031c7221 */ /* 0x004fc60000010000 */
[----:B------:R-:W2:Y:S01]  /*9c40*/  SHFL.BFLY PT, R9, R90, 0x1, 0x1f ;  /* 0x0c201f005a097f89 */ /* 0x000ea200000e0000 */
[----:B-1-3--:R-:W-:-:S03]  /*9c50*/  FADD.FTZ R29, R5, R86 ;  /* 0x00000056051d7221 */ /* 0x00afc60000010000 */
[----:B------:R-:W1:Y:S01]  /*9c60*/  SHFL.BFLY PT, R11, R92, 0x1, 0x1f ;  /* 0x0c201f005c0b7f89 */ /* 0x000e6200000e0000 */
[----:B----4-:R-:W-:-:S03]  /*9c70*/  FADD.FTZ R87, R4, R87 ;  /* 0x0000005704577221 */ /* 0x010fc60000010000 */
[----:B------:R-:W3:Y:S01]  /*9c80*/  SHFL.BFLY PT, R10, R93, 0x1, 0x1f ;  /* 0x0c201f005d0a7f89 */ /* 0x000ee200000e0000 */
[----:B-----5:R-:W-:-:S03]  /*9c90*/  FADD.FTZ R89, R6, R89 ;  /* 0x0000005906597221 */ /* 0x020fc60000010000 */
[----:B------:R-:W4:Y:S01]  /*9ca0*/  SHFL.BFLY PT, R13, R94, 0x1, 0x1f ;  /* 0x0c201f005e0d7f89 */ /* 0x000f2200000e0000 */
[----:B------:R-:W-:Y:S01]  /*9cb0*/  LOP3.LUT R6, R153, 0x1, RZ, 0xc0, !PT ;  /* 0x0000000199067812 */ /* 0x000fe200078ec0ff */
[----:B0-----:R-:W-:Y:S02]  /*9cc0*/  FADD.FTZ R88, R7, R88 ;  /* 0x0000005807587221 */ /* 0x001fe40000010000 */
[----:B------:R-:W0:Y:S01]  /*9cd0*/  SHFL.BFLY PT, R12, R95, 0x1, 0x1f ;  /* 0x0c201f005f0c7f89 */ /* 0x000e2200000e0000 */
[----:B------:R-:W-:Y:S02]  /*9ce0*/  ISETP.NE.AND P2, PT, R6, RZ, PT ;  /* 0x000000ff0600720c */ /* 0x000fe40003f45270 */
[----:B------:R-:W-:Y:S01]  /*9cf0*/  LOP3.LUT R7, R0, 0xffffffc0, RZ, 0xc0, !PT ;  /* 0xffffffc000077812 */ /* 0x000fe200078ec0ff */
[----:B------:R-:W5:Y:S01]  /*9d00*/  SHFL.BFLY PT, R15, R96, 0x1, 0x1f ;  /* 0x0c201f00600f7f89 */ /* 0x000f6200000e0000 */
[----:B------:R-:W-:Y:S01]  /*9d10*/  FADD.FTZ R91, R8, R91 ;  /* 0x0000005b085b7221 */ /* 0x000fe20000010000 */
[----:B------:R-:W-:-:S02]  /*9d20*/  IADD3 R6, R0, 0x1f, RZ ;  /* 0x0000001f00067810 */ /* 0x000fc40007ffe0ff */
[----:B------:R-:W5:Y:S01]  /*9d30*/  SHFL.BFLY PT, R2, R97, 0x1, 0x1f ;  /* 0x0c201f0061027f89 */ /* 0x000f6200000e0000 */
[----:B------:R-:W-:Y:S01]  /*9d40*/  ISETP.NE.OR P5, PT, R7, 0x40, P2 ;  /* 0x000000400700780c */ /* 0x000fe200017a5670 */
[----:B--2---:R-:W-:Y:S01]  /*9d50*/  FADD.FTZ R90, R9, R90 ;  /* 0x0000005a095a7221 */ /* 0x004fe20000010000 */
[----:B------:R-:W-:Y:S01]  /*9d60*/  LOP3.LUT R8, R0, 0xffffffe0, RZ, 0xc0, !PT ;  /* 0xffffffe000087812 */ /* 0x000fe200078ec0ff */
[----:B------:R-:W2:Y:S01]  /*9d70*/  SHFL.BFLY PT, R3, R98, 0x1, 0x1f ;  /* 0x0c201f0062037f89 */ /* 0x000ea200000e0000 */
[----:B-1----:R-:W-:Y:S01]  /*9d80*/  FADD.FTZ R92, R11, R92 ;  /* 0x0000005c0b5c7221 */ /* 0x002fe20000010000 */
[----:B------:R-:W-:Y:S02]  /*9d90*/  ISETP.GT.U32.AND P3, PT, R6, 0x3e, PT ;  /* 0x0000003e0600780c */ /* 0x000fe40003f64070 */
[----:B------:R-:W1:Y:S01]  /*9da0*/  SHFL.BFLY PT, R5, R100, 0x1, 0x1f ;  /* 0x0c201f0064057f89 */ /* 0x000e6200000e0000 */
[----:B---3--:R-:W-:Y:S01]  /*9db0*/  FADD.FTZ R93, R10, R93 ;  /* 0x0000005d0a5d7221 */ /* 0x008fe20000010000 */
[----:B------:R-:W-:-:S02]  /*9dc0*/  ISETP.NE.OR P4, PT, R8, 0x20, P2 ;  /* 0x000000200800780c */ /* 0x000fc40001785670 */
[----:B------:R-:W3:Y:S01]  /*9dd0*/  SHFL.BFLY PT, R4, R101, 0x1, 0x1f ;  /* 0x0c201f0065047f89 */ /* 0x000ee200000e0000 */
[----:B----4-:R-:W-:Y:S01]  /*9de0*/  FADD.FTZ R94, R13, R94 ;  /* 0x0000005e0d5e7221 */ /* 0x010fe20000010000 */
[----:B------:R-:W-:Y:S02]  /*9df0*/  ISETP.GT.OR P0, PT, R0, 0x3f, P2 ;  /* 0x0000003f0000780c */ /* 0x000fe40001704670 */
[----:B------:R-:W-:Y:S01]  /*9e00*/  BAR.SYNC.DEFER_BLOCKING 0x0 ;  /* 0x0000000000007b1d */ /* 0x000fe20000010000 */
[----:B0-----:R-:W-:Y:S01]  /*9e10*/  FADD.FTZ R95, R12, R95 ;  /* 0x0000005f0c5f7221 */ /* 0x001fe20000010000 */
[----:B------:R-:W-:Y:S01]  /*9e20*/  ISETP.GT.OR P1, PT, R0, 0x1f, P2 ;  /* 0x0000001f0000780c */ /* 0x000fe20001724670 */
[----:B-----5:R-:W-:Y:S02]  /*9e30*/  FADD.FTZ R96, R15, R96 ;  /* 0x000000600f607221 */ /* 0x020fe40000010000 */
[----:B------:R-:W-:Y:S02]  /*9e40*/  FADD.FTZ R97, R2, R97 ;  /* 0x0000006102617221 */ /* 0x000fe40000010000 */
[----:B--2---:R-:W-:-:S02]  /*9e50*/  FADD.FTZ R98, R3, R98 ;  /* 0x0000006203627221 */ /* 0x004fc40000010000 */
[----:B-1----:R-:W-:Y:S02]  /*9e60*/  FADD.FTZ R100, R5, R100 ;  /* 0x0000006405647221 */ /* 0x002fe40000010000 */
        /* <DEDUP_REMOVED lines=18> */
.L_x_18663:
[----:B------:R-:W-:Y:S05]  /*9f90*/  BSYNC B0 ;  /* 0x0000000000007941 */ /* 0x000fea0003800000 */
.L_x_18662:
        /* <DEDUP_REMOVED lines=35> */
.L_x_18665:
[----:B------:R-:W-:Y:S05]  /*a1d0*/  BSYNC B0 ;  /* 0x0000000000007941 */ /* 0x000fea0003800000 */
.L_x_18664:
        /* <DEDUP_REMOVED lines=19> */
.L_x_18667:
[----:B------:R-:W-:Y:S05]  /*a310*/  BSYNC B0 ;  /* 0x0000000000007941 */ /* 0x000fea0003800000 */
.L_x_18666:
        /* <DEDUP_REMOVED lines=36> */
.L_x_18669:
[----:B------:R-:W-:Y:S05]  /*a560*/  BSYNC B0 ;  /* 0x0000000000007941 */ /* 0x000fea0003800000 */
.L_x_18668:
        /* <DEDUP_REMOVED lines=80> */
[----:B------:R-:W-:Y:S02]  /*aa70*/  LEA.HI.X R25, R30, c[0x0][0x164], R33, 0x1, P1 ;  /* 0x000059001e197a11 */ /* 0x000fe400008f0c21 */
[C---:B------:R-:W-:Y:S02]  /*aa80*/  IADD3 R30, R31.reuse, 0xd0, RZ ;  /* 0x000000d01f1e7810 */ /* 0x040fe40007ffe0ff */
[C---:B------:R-:W-:Y:S02]  /*aa90*/  IADD3 R32, R31.reuse, 0xe0, RZ ;  /* 0x000000e01f207810 */ /* 0x040fe40007ffe0ff */
[----:B------:R-:W-:Y:S02]  /*aaa0*/  IADD3 R31, R31, 0xf0, RZ ;  /* 0x000000f01f1f7810 */ /* 0x000fe40007ffe0ff */
[----:B------:R-:W-:-:S02]  /*aab0*/  IADD3 R35, P1, R32, UR4, RZ ;  /* 0x0000000420237c10 */ /* 0x000fc4000ff3e0ff */
[C---:B------:R-:W-:Y:S02]  /*aac0*/  IADD3 R33, P2, R31.reuse, UR4, RZ ;  /* 0x000000041f217c10 */ /* 0x040fe4000ff5e0ff */
[----:B------:R-:W-:Y:S02]  /*aad0*/  LEA R26, P0, R0, c[0x0][0x160], 0x1 ;  /* 0x00005800001a7a11 */ /* 0x000fe400078008ff */
[----:B------:R-:W-:Y:S02]  /*aae0*/  LEA.HI.X.SX32 R36, R32, UR7, 0x1, P1 ;  /* 0x0000000720247c11 */ /* 0x000fe400088f0eff */
[----:B------:R-:W-:Y:S02]  /*aaf0*/  LEA.HI.X.SX32 R34, R31, UR7, 0x1, P2 ;  /* 0x000000071f227c11 */ /* 0x000fe400090f0eff */
[----:B------:R-:W-:Y:S02]  /*ab00*/  LEA.HI.X R27, R0, c[0x0][0x164], R27, 0x1, P0 ;  /* 0x00005900001b7a11 */ /* 0x000fe400000f0c1b */
[----:B------:R-:W-:-:S02]  /*ab10*/  LEA R32, P2, R33, c[0x0][0x160], 0x1 ;  /* 0x0000580021207a11 */ /* 0x000fc400078408ff */
[----:B------:R-:W-:Y:S02]  /*ab20*/  F2FP.PACK_AB R0, R29, R28 ;  /* 0x0000001c1d00723e */ /* 0x000fe400000000ff */
[--C-:B------:R-:W-:Y:S02]  /*ab30*/  LEA.HI.X R33, R33, c[0x0][0x164], R34.reuse, 0x1, P2 ;  /* 0x0000590021217a11 */ /* 0x100fe400010f0c22 */
[----:B01----:R-:W-:Y:S01]  /*ab40*/  F2FP.PACK_AB R87, R88, R87 ;  /* 0x000000575857723e */ /* 0x003fe200000000ff */
        /* <DEDUP_REMOVED lines=10> */
[----:B------:R-:W-:Y:S02]  /*abf0*/  PRMT R0, R91, 0x7632, R0 ;  /* 0x000076325b007816 */ /* 0x000fe40000000000 */
[----:B------:R-:W-:Y:S01]  /*ac00*/  LEA.HI.X.SX32 R38, R30, UR7, 0x1, P0 ;  /* 0x000000071e267c11 */ /* 0x000fe200080f0eff */
[----:B------:R-:W-:Y:S01]  /*ac10*/  STG.E.U16 [R8.64], R3 ;  /* 0x0000000308007986 */ /* 0x000fe2000c10150a */
[----:B-1----:R-:W-:-:S02]  /*ac20*/  PRMT R5, R89, 0x7632, R5 ;  /* 0x0000763259057816 */ /* 0x002fc40000000005 */
[----:B------:R-:W-:Y:S01]  /*ac30*/  LEA R28, P0, R37, c[0x0][0x160], 0x1 ;  /* 0x00005800251c7a11 */ /* 0x000fe200078008ff */
        /* <DEDUP_REMOVED lines=22> */
.L_x_18599:
[----:B------:R-:W-:Y:S01]  /*ada0*/  IMAD.MOV.U32 R42, RZ, RZ, R89 ;  /* 0x000000ffff2a7224 */ /* 0x000fe200078e0059 */
[----:B------:R-:W-:Y:S01]  /*adb0*/  MOV R40, 0xae00 ;  /* 0x0000ae0000287802 */ /* 0x000fe20000000f00 */
[----:B------:R-:W-:-:S02]  /*adc0*/  IMAD.MOV.U32 R43, RZ, RZ, 0x1 ;  /* 0x00000001ff2b7424 */ /* 0x000fc400078e00ff */
[----:B------:R-:W-:Y:S02]  /*add0*/  IMAD.MOV.U32 R44, RZ, RZ, 0x1f ;  /* 0x0000001fff2c7424 */ /* 0x000fe400078e00ff */
[----:B------:R-:W-:Y:S02]  /*ade0*/  IMAD.MOV.U32 R45, RZ, RZ, -0x1 ;  /* 0xffffffffff2d7424 */ /* 0x000fe400078e00ff */
[----:B------:R-:W-:Y:S05]  /*adf0*/  CALL.REL.NOINC `($__internal_369_$__cuda_sm70_shflsync_bfly_p) ;  /* 0x0000020000007944 */ /* 0x000fea0003c00000 */
[----:B-1----:R-:W-:Y:S01]  /*ae00*/  IMAD.MOV.U32 R40, RZ, RZ, R42 ;  /* 0x000000ffff287224 */ /* 0x002fe200078e002a */
[----:B0-----:R-:W-:Y:S05]  /*ae10*/  BRA `(.L_x_18670) ;  /* 0xffff9b0000007947 */ /* 0x001fea000383ffff */
.L_x_18602:
[----:B------:R-:W-:Y:S01]  /*ae20*/  IMAD.MOV.U32 R42, RZ, RZ, R149 ;  /* 0x000000ffff2a7224 */ /* 0x000fe200078e0095 */
[----:B------:R-:W-:Y:S01]  /*ae30*/  MOV R40, 0xae80 ;  /* 0x0000ae8000287802 */ /* 0x000fe20000000f00 */
[----:B------:R-:W-:Y:S02]  /*ae40*/  IMAD.MOV.U32 R43, RZ, RZ, 0x10 ;  /* 0x00000010ff2b7424 */ /* 0x000fe400078e00ff */
[----:B------:R-:W-:Y:S02]  /*ae50*/  IMAD.MOV.U32 R44, RZ, RZ, 0x1f ;  /* 0x0000001fff2c7424 */ /* 0x000fe400078e00ff */
[----:B------:R-:W-:Y:S02]  /*ae60*/  IMAD.MOV.U32 R45, RZ, RZ, -0x1 ;  /* 0xffffffffff2d7424 */ /* 0x000fe400078e00ff */
[----:B------:R-:W-:Y:S05]  /*ae70*/  CALL.REL.NOINC `($__internal_369_$__cuda_sm70_shflsync_bfly_p) ;  /* 0x0000018000007944 */ /* 0x000fea0003c00000 */
[----:B-1----:R-:W-:Y:S01]  /*ae80*/  IMAD.MOV.U32 R8, RZ, RZ, R42 ;  /* 0x000000ffff087224 */ /* 0x002fe200078e002a */
[----:B0-----:R-:W-:Y:S05]  /*ae90*/  BRA `(.L_x_18671) ;  /* 0xffff9c3000007947 */ /* 0x001fea000383ffff */
.L_x_18603:
[----:B------:R-:W-:Y:S01]  /*aea0*/  IMAD.MOV.U32 R42, RZ, RZ, R149 ;  /* 0x000000ffff2a7224 */ /* 0x000fe200078e0095 */
[----:B------:R-:W-:Y:S01]  /*aeb0*/  MOV R40, 0xaf00 ;  /* 0x0000af0000287802 */ /* 0x000fe20000000f00 */
[----:B------:R-:W-:-:S02]  /*aec0*/  IMAD.MOV.U32 R43, RZ, RZ, 0x8 ;  /* 0x00000008ff2b7424 */ /* 0x000fc400078e00ff */
[----:B------:R-:W-:Y:S02]  /*aed0*/  IMAD.MOV.U32 R44, RZ, RZ, 0x1f ;  /* 0x0000001fff2c7424 */ /* 0x000fe400078e00ff */
[----:B------:R-:W-:Y:S02]  /*aee0*/  IMAD.MOV.U32 R45, RZ, RZ, -0x1 ;  /* 0xffffffffff2d7424 */ /* 0x000fe400078e00ff */
[----:B------:R-:W-:Y:S05]  /*aef0*/  CALL.REL.NOINC `($__internal_369_$__cuda_sm70_shflsync_bfly_p) ;  /* 0x0000010000007944 */ /* 0x000fea0003c00000 */
[----:B-1----:R-:W-:Y:S01]  /*af00*/  FMNMX.FTZ R149, R149, R42, !PT ;  /* 0x0000002a95957209 */ /* 0x002fe20007810000 */
[----:B0-----:R-:W-:Y:S01]  /*af10*/  IMAD.MOV.U32 R43, RZ, RZ, 0x4 ;  /* 0x00000004ff2b7424 */ /* 0x001fe200078e00ff */
[----:B------:R-:W-:Y:S01]  /*af20*/  MOV R40, 0xaf70 ;  /* 0x0000af7000287802 */ /* 0x000fe20000000f00 */
[----:B------:R-:W-:Y:S02]  /*af30*/  IMAD.MOV.U32 R44, RZ, RZ, 0x1f ;  /* 0x0000001fff2c7424 */ /* 0x000fe400078e00ff */
[----:B------:R-:W-:Y:S02]  /*af40*/  IMAD.MOV.U32 R45, RZ, RZ, -0x1 ;  /* 0xffffffffff2d7424 */ /* 0x000fe400078e00ff */
[----:B------:R-:W-:Y:S02]  /*af50*/  IMAD.MOV.U32 R42, RZ, RZ, R149 ;  /* 0x000000ffff2a7224 */ /* 0x000fe400078e0095 */
[----:B------:R-:W-:Y:S05]  /*af60*/  CALL.REL.NOINC `($__internal_369_$__cuda_sm70_shflsync_bfly_p) ;  /* 0x0000009000007944 */ /* 0x000fea0003c00000 */
[----:B-1----:R-:W-:Y:S01]  /*af70*/  FMNMX.FTZ R8, R149, R42, !PT ;  /* 0x0000002a95087209 */ /* 0x002fe20007810000 */
[----:B0-----:R-:W-:Y:S01]  /*af80*/  IMAD.MOV.U32 R43, RZ, RZ, 0x2 ;  /* 0x00000002ff2b7424 */ /* 0x001fe200078e00ff */
[----:B------:R-:W-:Y:S01]  /*af90*/  MOV R40, 0xafe0 ;  /* 0x0000afe000287802 */ /* 0x000fe20000000f00 */
[----:B------:R-:W-:-:S02]  /*afa0*/  IMAD.MOV.U32 R44, RZ, RZ, 0x1f ;  /* 0x0000001fff2c7424 */ /* 0x000fc400078e00ff */
[----:B------:R-:W-:Y:S02]  /*afb0*/  IMAD.MOV.U32 R45, RZ, RZ, -0x1 ;  /* 0xffffffffff2d7424 */ /* 0x000fe400078e00ff */
[----:B------:R-:W-:Y:S02]  /*afc0*/  IMAD.MOV.U32 R42, RZ, RZ, R8 ;  /* 0x000000ffff2a7224 */ /* 0x000fe400078e0008 */
[----:B------:R-:W-:Y:S05]  /*afd0*/  CALL.REL.NOINC `($__internal_369_$__cuda_sm70_shflsync_bfly_p) ;  /* 0x0000002000007944 */ /* 0x000fea0003c00000 */
[----:B-1----:R-:W-:Y:S01]  /*afe0*/  IMAD.MOV.U32 R9, RZ, RZ, R42 ;  /* 0x000000ffff097224 */ /* 0x002fe200078e002a */
[----:B0-----:R-:W-:Y:S05]  /*aff0*/  BRA `(.L_x_18672) ;  /* 0xffff9b4000007947 */ /* 0x001fea000383ffff */
        .weak           $__internal_369_$__cuda_sm70_shflsync_bfly_p
        .type           $__internal_369_$__cuda_sm70_shflsync_bfly_p,@function
        .size           $__internal_369_$__cuda_sm70_shflsync_bfly_p,(.L_x_23536 - $__internal_369_$__cuda_sm70_shflsync_bfly_p)
$__internal_369_$__cuda_sm70_shflsync_bfly_p:
[----:B------:R-:W-:Y:S01]  /*b000*/  IMAD.MOV.U32 R41, RZ, RZ, 0x0 ;  /* 0x00000000ff297424 */ /* 0x000fe200078e00ff */
[----:B------:R-:W-:Y:S04]  /*b010*/  WARPSYNC R45 ;  /* 0x0000002d00007348 */ /* 0x000fe80003800000 */
[----:B------:R0:W1:Y:S01]  /*b020*/  SHFL.BFLY PT, R42, R42, R43, R44 ;  /* 0x0c00002b2a2a7389 */ /* 0x00006200000e002c */
[----:B------:R-:W-:Y:S05]  /*b030*/  RET.REL.NODEC R40 `(_ZN4vllm25paged_attention_v1_kernelIttLi256ELi16ELi128ELNS_18Fp8KVCacheDataTypeE0ELb1EEEvPT_PKS2_PKT0_S8_ifPKiSA_iPKfiiiSC_SC_iiiii) ;  /* 0xffff4fc028007950 */ /* 0x000fea0003c3ffff */
.L_x_18673:
        /* <DEDUP_REMOVED lines=12> */
.L_x_23536:


//--------------------- .text._ZN4vllm25paged_attention_v1_kernelIttLi192ELi16ELi128ELNS_18Fp8KVCacheDataTypeE0ELb1EEEvPT_PKS2_PKT0_S8_ifPKiSA_iPKfiiiSC_SC_iiiii --------------------------
	.section	.text._ZN4vllm25paged_attention_v1_kernelIttLi192ELi16ELi128ELNS_18Fp8KVCacheDataTypeE0ELb1EEEvPT_PKS2_PKT0_S8_ifPKiSA_iPKfiiiSC_SC_iiiii,"ax",@progbits
	.sectioninfo	@"SHI_REGISTERS=162"
	.align	128
        .global         _ZN4vllm25paged_attention_v1_kernelIttLi192ELi16ELi128ELNS_18Fp8KVCacheDataTypeE0ELb1EEEvPT_PKS2_PKT0_S8_ifPKiSA_iPKfiiiSC_SC_iiiii
        .type           _ZN4vllm25paged_attention_v1_kernelIttLi192ELi16ELi128ELNS_18Fp8KVCacheDataTypeE0ELb1EEEvPT_PKS2_PKT0_S8_ifPKiSA_iPKfiiiSC_SC_iiiii,@function
        .size           _ZN4vllm25paged_attention_v1_kernelIttLi192ELi16ELi128ELNS_18Fp8KVCacheDataTypeE0ELb1EEEvPT_PKS2_PKT0_S8_ifPKiSA_iPKfiiiSC_SC_iiiii,(.L_x_23537 - _ZN4vllm25paged_attention_v1_kernelIttLi192ELi16ELi128ELNS_18Fp8KVCacheDataTypeE0ELb1EEEvPT_PKS2_PKT0_S8_ifPKiSA_iPKfiiiSC_SC_iiiii)
        .other          _ZN4vllm25paged_attention_v1_kernelIttLi192ELi16ELi128ELNS_18Fp8KVCacheDataTypeE0ELb1EEEvPT_PKS2_PKT0_S8_ifPKiSA_iPKfiiiSC_SC_iiiii,@"STO_CUDA_ENTRY STV_DEFAULT"
_ZN4vllm25paged_attention_v1_kernelIttLi192ELi16ELi128ELNS_18Fp8KVCacheDataTypeE0ELb1EEEvPT_PKS2_PKT0_S8_ifPKiSA_iPKfiiiSC_SC_iiiii:
.text._ZN4vllm25paged_attention_v1_kernelIttLi192ELi16ELi128ELNS_18Fp8KVCacheDataTypeE0ELb1EEEvPT_PKS2_PKT0_S8_ifPKiSA_iPKfiiiSC_SC_iiiii:
        /* <DEDUP_REMOVED lines=74> */
[----:B-1----:R-:W-:Y:S01]  /*04a0*/  IMNMX R0, R21, -0x28, !PT ;  /* 0xffffffd815007817 */ /* 0x002fe20007800200 */
        /* <DEDUP_REMOVED lines=14> */
[----:B------:R-:W-:Y:S02]  /*0590*/  IMAD.MOV.U32 R8, RZ, RZ, R21 ;  /* 0x000000ffff087224 */ /* 0x000fe400078e0015 */
[----:B------:R-:W-:Y:S01]  /*05a0*/  IMAD R10, R149, 0xc0, R10 ;  /* 0x000000c0950a7824 */ /* 0x000fe200078e020a */
[----:B------:R-:W-:Y:S02]  /*05b0*/  IADD3 R14, P0, P2, R3, R0, R5 ;  /* 0x00000000030e7210 */ /* 0x000fe40007a1e005 */
[----:B------:R-:W-:-:S02]  /*05c0*/  SHF.R.S32.HI R3, RZ, 0x1f, R3 ;  /* 0x0000001fff037819 */ /* 0x000fc40000011403 */
[----:B------:R-:W-:Y:S02]  /*05d0*/  LEA R11, P3, R14, c[0x0][0x168], 0x1 ;  /* 0x00005a000e0b7a11 */ /* 0x000fe400078608ff */
[----:B------:R-:W-:-:S04]  /*05e0*/  IADD3.X R3, R3, R9, R12, P0, P2 ;  /* 0x0000000903037210 */ /* 0x000fc800007e440c */
[----:B------:R-:W-:-:S03]  /*05f0*/  LEA.HI.X R14, R14, c[0x0][0x16c], R3, 0x1, P3 ;  /* 0x00005b000e0e7a11 */ /* 0x000fc600018f0c03 */
.L_x_18678:
        /* <DEDUP_REMOVED lines=11> */
.L_x_18677:
[----:B------:R-:W-:Y:S05]  /*06b0*/  BSYNC B1 ;  /* 0x0000000000017941 */ /* 0x000fea0003800000 */
.L_x_18676:
        /* <DEDUP_REMOVED lines=10> */
.L_x_18679:
        /* <DEDUP_REMOVED lines=17> */
.L_x_18675:
[----:B-1----:R-:W-:Y:S05]  /*0870*/  BSYNC B0 ;  /* 0x0000000000007941 */ /* 0x002fea0003800000 */
.L_x_18674:
        /* <DEDUP_REMOVED lines=23> */
[----:B------:R-:W-:-:S05]  /*09f0*/  SHF.R.S32.HI R8, RZ, 0x1f, R3 ;  /* 0x0000001fff087819 */ /* 0x000fca0000011403 */
[----:B------:R-:W-:Y:S01]  /*0a00*/  @!P1 IMAD.IADD R2, R2, 0x1, -R5 ;  /* 0x0000000102029824 */ /* 0x000fe200078e0a05 */
[----:B------:R-:W-:Y:S01]  /*0a10*/  @!P1 IADD3 R4, R4, 0x1, RZ ;  /* 0x0000000104049810 */ /* 0x000fe20007ffe0ff */
[----:B------:R-:W-:Y:S01]  /*0a20*/  @!P3 IMAD.MOV R9, RZ, RZ, -c[0x0][0x1d8] ;  /* 0x80007600ff09b624 */ /* 0x000fe200078e02ff */
[----:B------:R-:W-:Y:S02]  /*0a30*/  ISETP.NE.AND P1, PT, RZ, c[0x0][0x1d4], PT ;  /* 0x00007500ff007a0c */ /* 0x000fe40003f25270 */
[----:B------:R-:W-:Y:S01]  /*0a40*/  ISETP.GE.U32.AND P0, PT, R2, R5, PT ;  /* 0x000000050200720c */ /* 0x000fe20003f06070 */
[----:B------:R-:W-:Y:S02]  /*0a50*/  @!P3 IMAD.MOV.U32 R5, RZ, RZ, c[0x0][0x1c8] ;  /* 0x00007200ff05b624 */ /* 0x000fe400078e00ff */
[----:B------:R-:W-:Y:S02]  /*0a60*/  @P3 IMAD R2, R20, c[0x0][0x1c8], R17 ;  /* 0x0000720014023a24 */ /* 0x000fe400078e0211 */
        /* <DEDUP_REMOVED lines=12> */
[----:B------:R-:W-:Y:S01]  /*0b30*/  SHF.R.S32.HI R2, RZ, 0x1f, R21 ;  /* 0x0000001fff027819 */ /* 0x000fe20000011415 */
[C---:B------:R-:W-:Y:S01]  /*0b40*/  IMAD.SHL.U32 R146, R149.reuse, 0x4, RZ ;  /* 0x0000000495927824 */ /* 0x040fe200078e00ff */
[----:B------:R-:W-:Y:S01]  /*0b50*/  IADD3 R17, R149, 0x2, RZ ;  /* 0x0000000295117810 */ /* 0x000fe20007ffe0ff */
[----:B------:R-:W-:Y:S01]  /*0b60*/  IMAD.MOV.U32 R40, RZ, RZ, c[0x0][0x1ac] ;  /* 0x00006b00ff287624 */ /* 0x000fe200078e00ff */
[----:B------:R-:W-:Y:S01]  /*0b70*/  LEA.HI R2, R2, R21, RZ, 0x4 ;  /* 0x0000001502027211 */ /* 0x000fe200078f20ff */
[----:B------:R-:W-:Y:S01]  /*0b80*/  IMAD.MOV.U32 R148, RZ, RZ, -0x800001 ;  /* 0xff7fffffff947424 */ /* 0x000fe200078e00ff */
[----:B------:R-:W-:Y:S01]  /*0b90*/  SHF.R.S32.HI R10, RZ, 0x1f, R152 ;  /* 0x0000001fff0a7819 */ /* 0x000fe20000011498 */
[----:B------:R-:W-:Y:S01]  /*0ba0*/  IMAD.SHL.U32 R147, R17, 0x4, RZ ;  /* 0x0000000411937824 */ /* 0x000fe200078e00ff */
[----:B------:R-:W-:Y:S02]  /*0bb0*/  IADD3 R11, P0, R152, R3, RZ ;  /* 0x00000003980b7210 */ /* 0x000fe40007f1e0ff */
[----:B------:R-:W-:-:S02]  /*0bc0*/  IADD3 R16, R149, 0x4, RZ ;  /* 0x0000000495107810 */ /* 0x000fc40007ffe0ff */
[----:B------:R-:W-:Y:S02]  /*0bd0*/  LOP3.LUT R8, R2, 0xfffffff0, RZ, 0xc0, !PT ;  /* 0xfffffff002087812 */ /* 0x000fe400078ec0ff */
[----:B------:R-:W-:Y:S01]  /*0be0*/  LEA.HI.X.SX32 R10, R3, R10, 0x1, P0 ;  /* 0x0000000a030a7211 */ /* 0x000fe200000f0eff */
[----:B------:R-:W-:Y:S01]  /*0bf0*/  IMAD.SHL.U32 R145, R16, 0x4, RZ ;  /* 0x0000000410917824 */ /* 0x000fe200078e00ff */
[----:B------:R-:W-:Y:S01]  /*0c00*/  LEA R2, P0, R11, c[0x0][0x188], 0x2 ;  /* 0x000062000b027a11 */ /* 0x000fe200078010ff */
[----:B------:R-:W-:Y:S01]  /*0c10*/  IMAD.IADD R21, R21, 0x1, -R8 ;  /* 0x0000000115157824 */ /* 0x000fe200078e0a08 */
[----:B------:R-:W-:Y:S02]  /*0c20*/  IADD3 R19, R149, 0x8, RZ ;  /* 0x0000000895137810 */ /* 0x000fe40007ffe0ff */
[----:B------:R-:W-:Y:S01]  /*0c30*/  LEA.HI.X R3, R11, c[0x0][0x18c], R10, 0x2, P0 ;  /* 0x000063000b037a11 */ /* 0x000fe200000f140a */
[----:B------:R-:W-:Y:S01]  /*0c40*/  IMAD.SHL.U32 R157, R21, 0x8, RZ ;  /* 0x00000008159d7824 */ /* 0x000fe200078e00ff */
[----:B------:R-:W-:Y:S01]  /*0c50*/  SHF.R.S32.HI R8, RZ, 0x1f, R147 ;  /* 0x0000001fff087819 */ /* 0x000fe20000011493 */
[----:B------:R-:W-:Y:S01]  /*0c60*/  IMAD.SHL.U32 R141, R19, 0x4, RZ ;  /* 0x00000004138d7824 */ /* 0x000fe200078e00ff */
[----:B------:R-:W-:Y:S01]  /*0c70*/  SHF.R.S32.HI R10, RZ, 0x1f, R145 ;  /* 0x0000001fff0a7819 */ /* 0x000fe20000011491 */
[----:B------:R-:W-:Y:S01]  /*0c80*/  IMAD R57, R152, 0x10, R21 ;  /* 0x0000001098397824 */ /* 0x000fe200078e0215 */
[----:B------:R-:W-:-:S02]  /*0c90*/  LEA.HI R8, R8, R147, RZ, 0x3 ;  /* 0x0000009308087211 */ /* 0x000fc400078f18ff */
[C---:B------:R-:W-:Y:S02]  /*0ca0*/  IADD3 R20, R149.reuse, 0xa, RZ ;  /* 0x0000000a95147810 */ /* 0x040fe40007ffe0ff */
[----:B------:R-:W-:Y:S02]  /*0cb0*/  LEA.HI R10, R10, R145, RZ, 0x3 ;  /* 0x000000910a0a7211 */ /* 0x000fe400078f18ff */
[C---:B------:R-:W-:Y:S01]  /*0cc0*/  IADD3 R22, R149.reuse, 0xc, RZ ;  /* 0x0000000c95167810 */ /* 0x040fe20007ffe0ff */
[----:B------:R-:W-:Y:S01]  /*0cd0*/  IMAD.SHL.U32 R139, R20, 0x4, RZ ;  /* 0x00000004148b7824 */ /* 0x000fe200078e00ff */
[----:B------:R-:W-:Y:S02]  /*0ce0*/  SHF.R.S32.HI R14, RZ, 0x1f, R141 ;  /* 0x0000001fff0e7819 */ /* 0x000fe4000001148d */
[----:B------:R-:W-:Y:S01]  /*0cf0*/  IADD3 R15, R149, 0x6, RZ ;  /* 0x00000006950f7810 */ /* 0x000fe20007ffe0ff */
[----:B------:R-:W-:Y:S01]  /*0d00*/  IMAD.SHL.U32 R137, R22, 0x4, RZ ;  /* 0x0000000416897824 */ /* 0x000fe200078e00ff */
[----:B------:R-:W-:-:S02]  /*0d10*/  LOP3.LUT R8, R8, 0xfffffff8, RZ, 0xc0, !PT ;  /* 0xfffffff808087812 */ /* 0x000fc400078ec0ff */
[----:B------:R-:W-:Y:S01]  /*0d20*/  LOP3.LUT R10, R10, 0xfffffff8, RZ, 0xc0, !PT ;  /* 0xfffffff80a0a7812 */ /* 0x000fe200078ec0ff */
[----:B------:R-:W-:Y:S01]  /*0d30*/  IMAD.SHL.U32 R143, R15, 0x4, RZ ;  /* 0x000000040f8f7824 */ /* 0x000fe200078e00ff */
[----:B------:R-:W-:Y:S01]  /*0d40*/  LEA.HI R14, R14, R141, RZ, 0x3 ;  /* 0x0000008d0e0e7211 */ /* 0x000fe200078f18ff */
[----:B------:R-:W-:Y:S01]  /*0d50*/  IMAD.IADD R147, R147, 0x1, -R8 ;  /* 0x0000000193937824 */ /* 0x000fe200078e0a08 */
[----:B------:R-:W-:Y:S01]  /*0d60*/  IADD3 R24, R149, 0x10, RZ ;  /* 0x0000001095187810 */ /* 0x000fe20007ffe0ff */
[----:B------:R-:W-:Y:S01]  /*0d70*/  IMAD.IADD R145, R145, 0x1, -R10 ;  /* 0x0000000191917824 */ /* 0x000fe200078e0a0a */
[----:B------:R-:W-:Y:S02]  /*0d80*/  LOP3.LUT R14, R14, 0xfffffff8, RZ, 0xc0, !PT ;  /* 0xfffffff80e0e7812 */ /* 0x000fe400078ec0ff */
[----:B------:R-:W-:Y:S01]  /*0d90*/  SHF.R.S32.HI R8, RZ, 0x1f, R139 ;  /* 0x0000001fff087819 */ /* 0x000fe2000001148b */
[----:B------:R-:W-:Y:S01]  /*0da0*/  IMAD.SHL.U32 R133, R24, 0x4, RZ ;  /* 0x0000000418857824 */ /* 0x000fe200078e00ff */
[----:B------:R-:W-:Y:S01]  /*0db0*/  SHF.R.S32.HI R10, RZ, 0x1f, R137 ;  /* 0x0000001fff0a7819 */ /* 0x000fe20000011489 */
[----:B------:R-:W-:Y:S01]  /*0dc0*/  IMAD.IADD R141, R141, 0x1, -R14 ;  /* 0x000000018d8d7824 */ /* 0x000fe200078e0a0e */
[----:B------:R-:W-:-:S02]  /*0dd0*/  SHF.R.S32.HI R12, RZ, 0x1f, R143 ;  /* 0x0000001fff0c7819 */ /* 0x000fc4000001148f */
[----:B------:R-:W-:Y:S02]  /*0de0*/  LEA.HI R8, R8, R139, RZ, 0x3 ;  /* 0x0000008b08087211 */ /* 0x000fe400078f18ff */
[C---:B------:R-:W-:Y:S02]  /*0df0*/  IADD3 R25, R149.reuse, 0x12, RZ ;  /* 0x0000001295197810 */ /* 0x040fe40007ffe0ff */
[----:B------:R-:W-:Y:S02]  /*0e00*/  LEA.HI R10, R10, R137, RZ, 0x3 ;  /* 0x000000890a0a7211 */ /* 0x000fe400078f18ff */
[----:B------:R-:W-:Y:S01]  /*0e10*/  IADD3 R26, R149, 0x14, RZ ;  /* 0x00000014951a7810 */ /* 0x000fe20007ffe0ff */
[----:B------:R-:W-:Y:S01]  /*0e20*/  IMAD.SHL.U32 R131, R25, 0x4, RZ ;  /* 0x0000000419837824 */ /* 0x000fe200078e00ff */
[----:B------:R-:W-:Y:S02]  /*0e30*/  SHF.R.S32.HI R14, RZ, 0x1f, R133 ;  /* 0x0000001fff0e7819 */ /* 0x000fe40000011485 */
[----:B------:R-:W-:Y:S01]  /*0e40*/  LEA.HI R12, R12, R143, RZ, 0x3 ;  /* 0x0000008f0c0c7211 */ /* 0x000fe200078f18ff */
[----:B------:R-:W-:Y:S01]  /*0e50*/  IMAD.SHL.U32 R129, R26, 0x4, RZ ;  /* 0x000000041a817824 */ /* 0x000fe200078e00ff */
[----:B------:R-:W-:-:S02]  /*0e60*/  IADD3 R23, R149, 0xe, RZ ;  /* 0x0000000e95177810 */ /* 0x000fc40007ffe0ff */
[----:B------:R-:W-:Y:S02]  /*0e70*/  LOP3.LUT R8, R8, 0xfffffff8, RZ, 0xc0, !PT ;  /* 0xfffffff808087812 */ /* 0x000fe400078ec0ff */
[----:B------:R-:W-:Y:S01]  /*0e80*/  LOP3.LUT R10, R10, 0xfffffff8, RZ, 0xc0, !PT ;  /* 0xfffffff80a0a7812 */ /* 0x000fe200078ec0ff */
[----:B------:R-:W-:Y:S01]  /*0e90*/  IMAD.SHL.U32 R135, R23, 0x4, RZ ;  /* 0x0000000417877824 */ /* 0x000fe200078e00ff */
[----:B------:R-:W-:Y:S01]  /*0ea0*/  LEA.HI R14, R14, R133, RZ, 0x3 ;  /* 0x000000850e0e7211 */ /* 0x000fe200078f18ff */
[----:B------:R-:W-:Y:S01]  /*0eb0*/  IMAD.IADD R139, R139, 0x1, -R8 ;  /* 0x000000018b8b7824 */ /* 0x000fe200078e0a08 */
[----:B------:R-:W-:Y:S01]  /*0ec0*/  IADD3 R28, R149, 0x18, RZ ;  /* 0x00000018951c7810 */ /* 0x000fe20007ffe0ff */
[----:B------:R-:W-:Y:S01]  /*0ed0*/  IMAD.IADD R137, R137, 0x1, -R10 ;  /* 0x0000000189897824 */ /* 0x000fe200078e0a0a */
        /* <DEDUP_REMOVED lines=32> */
[----:B------:R-:W-:Y:S02]  /*10e0*/  SHF.R.S32.HI R12, RZ, 0x1f, R127 ;  /* 0x0000001fff0c7819 */ /* 0x000fe4000001147f */
[----:B------:R-:W-:Y:S02]  /*10f0*/  LEA.HI R8, R8, R123, RZ, 0x3 ;  /* 0x0000007b08087211 */ /* 0x000fe400078f18ff */
[----:B------:R-:W-:Y:S02]  /*1100*/  IADD3 R33, R149, 0x22, RZ ;  /* 0x0000002295217810 */ /* 0x000fe40007ffe0ff */
[----:B------:R-:W-:Y:S02]  /*1110*/  LEA.HI R9, R9, R146, RZ, 0x3 ;  /* 0x0000009209097211 */ /* 0x000fe400078f18ff */
[----:B------:R-:W-:Y:S01]  /*1120*/  LEA.HI R10, R10, R121, RZ, 0x3 ;  /* 0x000000790a0a7211 */ /* 0x000fe200078f18ff */
[----:B------:R-:W-:Y:S01]  /*1130*/  IMAD.SHL.U32 R115, R33, 0x4, RZ ;  /* 0x0000000421737824 */ /* 0x000fe200078e00ff */
[----:B------:R-:W-:-:S02]  /*1140*/  IADD3 R34, R149, 0x24, RZ ;  /* 0x0000002495227810 */ /* 0x000fc40007ffe0ff */
[----:B------:R-:W-:Y:S02]  /*1150*/  SHF.R.S32.HI R14, RZ, 0x1f, R117 ;  /* 0x0000001fff0e7819 */ /* 0x000fe40000011475 */
[----:B------:R-:W-:Y:S01]  /*1160*/  LEA.HI R12, R12, R127, RZ, 0x3 ;  /* 0x0000007f0c0c7211 */ /* 0x000fe200078f18ff */
[----:B------:R-:W-:Y:S01]  /*1170*/  IMAD.SHL.U32 R113, R34, 0x4, RZ ;  /* 0x0000000422717824 */ /* 0x000fe200078e00ff */
[----:B------:R-:W-:Y:S02]  /*1180*/  IADD3 R31, R149, 0x1e, RZ ;  /* 0x0000001e951f7810 */ /* 0x000fe40007ffe0ff */
[----:B------:R-:W-:Y:S02]  /*1190*/  LOP3.LUT R8, R8, 0xfffffff8, RZ, 0xc0, !PT ;  /* 0xfffffff808087812 */ /* 0x000fe400078ec0ff */
[----:B------:R-:W-:Y:S01]  /*11a0*/  LOP3.LUT R9, R9, 0xfffffff8, RZ, 0xc0, !PT ;  /* 0xfffffff809097812 */ /* 0x000fe200078ec0ff */
[----:B------:R-:W-:Y:S01]  /*11b0*/  IMAD.SHL.U32 R119, R31, 0x4, RZ ;  /* 0x000000041f777824 */ /* 0x000fe200078e00ff */
[----:B------:R-:W-:Y:S01]  /*11c0*/  LOP3.LUT R10, R10, 0xfffffff8, RZ, 0xc0, !PT ;  /* 0xfffffff80a0a7812 */ /* 0x000fe200078ec0ff */
[----:B------:R-:W-:Y:S01]  /*11d0*/  IMAD.IADD R123, R123, 0x1, -R8 ;  /* 0x000000017b7b7824 */ /* 0x000fe200078e0a08 */
[----:B------:R-:W-:Y:S01]  /*11e0*/  LEA.HI R14, R14, R117, RZ, 0x3 ;  /* 0x000000750e0e7211 */ /* 0x000fe200078f18ff */
[----:B------:R-:W-:Y:S01]  /*11f0*/  IMAD.IADD R146, R146, 0x1, -R9 ;  /* 0x0000000192927824 */ /* 0x000fe200078e0a09 */
        /* <DEDUP_REMOVED lines=11> */
[----:B------:R-:W-:-:S02]  /*12b0*/  LEA.HI R10, R10, R113, RZ, 0x3 ;  /* 0x000000710a0a7211 */ /* 0x000fc400078f18ff */
[----:B------:R-:W-:Y:S02]  /*12c0*/  SHF.R.S32.HI R14, RZ, 0x1f, R9 ;  /* 0x0000001fff0e7819 */ /* 0x000fe40000011409 */
[----:B------:R-:W-:Y:S02]  /*12d0*/  LEA.HI R12, R12, R119, RZ, 0x3 ;  /* 0x000000770c0c7211 */ /* 0x000fe400078f18ff */
[----:B------:R-:W-:Y:S02]  /*12e0*/  IADD3 R35, R149, 0x26, RZ ;  /* 0x0000002695237810 */ /* 0x000fe40007ffe0ff */
[----:B------:R-:W-:Y:S02]  /*12f0*/  LOP3.LUT R8, R8, 0xfffffff8, RZ, 0xc0, !PT ;  /* 0xfffffff808087812 */ /* 0x000fe400078ec0ff */
[----:B------:R-:W-:Y:S01]  /*1300*/  LOP3.LUT R10, R10, 0xfffffff8, RZ, 0xc0, !PT ;  /* 0xfffffff80a0a7812 */ /* 0x000fe200078ec0ff */
[----:B------:R-:W-:Y:S01]  /*1310*/  IMAD.SHL.U32 R111, R35, 0x4, RZ ;  /* 0x00000004236f7824 */ /* 0x000fe200078e00ff */
[----:B------:R-:W-:Y:S01]  /*1320*/  LEA.HI R14, R14, R9, RZ, 0x3 ;  /* 0x000000090e0e7211 */ /* 0x000fe200078f18ff */
[----:B------:R-:W-:Y:S01]  /*1330*/  IMAD.IADD R115, R115, 0x1, -R8 ;  /* 0x0000000173737824 */ /* 0x000fe200078e0a08 */
[----:B------:R-:W-:Y:S01]  /*1340*/  IADD3 R37, R149, 0x2a, RZ ;  /* 0x0000002a95257810 */ /* 0x000fe20007ffe0ff */
[----:B------:R-:W-:Y:S01]  /*1350*/  IMAD.IADD R113, R113, 0x1, -R10 ;  /* 0x0000000171717824 */ /* 0x000fe200078e0a0a */
[----:B------:R-:W-:-:S02]  /*1360*/  IADD3 R38, R149, 0x2c, RZ ;  /* 0x0000002c95267810 */ /* 0x000fc40007ffe0ff */
[----:B------:R-:W-:Y:S01]  /*1370*/  LOP3.LUT R12, R12, 0xfffffff8, RZ, 0xc0, !PT ;  /* 0xfffffff80c0c7812 */ /* 0x000fe200078ec0ff */
[----:B------:R-:W-:Y:S01]  /*1380*/  IMAD.SHL.U32 R10, R37, 0x4, RZ ;  /* 0x00000004250a7824 */ /* 0x000fe200078e00ff */
[----:B------:R-:W-:Y:S01]  /*1390*/  IADD3 R39, R149, 0x2e, RZ ;  /* 0x0000002e95277810 */ /* 0x000fe20007ffe0ff */
[----:B------:R-:W-:Y:S01]  /*13a0*/  IMAD.SHL.U32 R11, R38, 0x4, RZ ;  /* 0x00000004260b7824 */ /* 0x000fe200078e00ff */
[----:B------:R-:W-:Y:S01]  /*13b0*/  LOP3.LUT R8, R14, 0xfffffff8, RZ, 0xc0, !PT ;  /* 0xfffffff80e087812 */ /* 0x000fe200078ec0ff */
[----:B------:R-:W-:Y:S01]  /*13c0*/  IMAD.IADD R119, R119, 0x1, -R12 ;  /* 0x0000000177777824 */ /* 0x000fe200078e0a0c */
[----:B------:R-:W-:Y:S01]  /*13d0*/  SHF.R.S32.HI R12, RZ, 0x1f, R111 ;  /* 0x0000001fff0c7819 */ /* 0x000fe2000001146f */
[----:B------:R-:W-:Y:S01]  /*13e0*/  IMAD.SHL.U32 R13, R39, 0x4, RZ ;  /* 0x00000004270d7824 */ /* 0x000fe200078e00ff */
[----:B------:R-:W-:Y:S01]  /*13f0*/  SHF.R.S32.HI R14, RZ, 0x1f, R11 ;  /* 0x0000001fff0e7819 */ /* 0x000fe2000001140b */
[----:B------:R-:W-:Y:S01]  /*1400*/  IMAD.IADD R8, R9, 0x1, -R8 ;  /* 0x0000000109087824 */ /* 0x000fe200078e0a08 */
[----:B------:R-:W-:-:S02]  /*1410*/  SHF.R.S32.HI R9, RZ, 0x1f, R10 ;  /* 0x0000001fff097819 */ /* 0x000fc4000001140a */
[----:B------:R-:W-:Y:S02]  /*1420*/  LEA.HI R12, R12, R111, RZ, 0x3 ;  /* 0x0000006f0c0c7211 */ /* 0x000fe400078f18ff */
[----:B------:R-:W-:Y:S02]  /*1430*/  SHF.R.S32.HI R18, RZ, 0x1f, R13 ;  /* 0x0000001fff127819 */ /* 0x000fe4000001140d */
[----:B------:R-:W-:Y:S02]  /*1440*/  LEA.HI R9, R9, R10, RZ, 0x3 ;  /* 0x0000000a09097211 */ /* 0x000fe400078f18ff */
[----:B------:R-:W-:Y:S02]  /*1450*/  LEA.HI R14, R14, R11, RZ, 0x3 ;  /* 0x0000000b0e0e7211 */ /* 0x000fe400078f18ff */
[----:B------:R-:W-:Y:S02]  /*1460*/  LOP3.LUT R12, R12, 0xfffffff8, RZ, 0xc0, !PT ;  /* 0xfffffff80c0c7812 */ /* 0x000fe400078ec0ff */
[----:B------:R-:W-:-:S02]  /*1470*/  LEA.HI R18, R18, R13, RZ, 0x3 ;  /* 0x0000000d12127211 */ /* 0x000fc400078f18ff */
[----:B------:R-:W-:Y:S01]  /*1480*/  LOP3.LUT R9, R9, 0xfffffff8, RZ, 0xc0, !PT ;  /* 0xfffffff809097812 */ /* 0x000fe200078ec0ff */
[----:B------:R-:W-:Y:S01]  /*1490*/  IMAD.IADD R111, R111, 0x1, -R12 ;  /* 0x000000016f6f7824 */ /* 0x000fe200078e0a0c */
[----:B------:R-:W-:Y:S01]  /*14a0*/  LOP3.LUT R14, R14, 0xfffffff8, RZ, 0xc0, !PT ;  /* 0xfffffff80e0e7812 */ /* 0x000fe200078ec0ff */
[----:B------:R-:W-:Y:S01]  /*14b0*/  IMAD R12, R6, c[0x0][0x1b0], RZ ;  /* 0x00006c00060c7a24 */ /* 0x000fe200078e02ff */
        /* <DEDUP_REMOVED lines=16> */
[----:B------:R-:W-:Y:S01]  /*15c0*/  LEA.HI R22, R22, R22, RZ, 0x1 ;  /* 0x0000001616167211 */ /* 0x000fe200078f08ff */
[----:B------:R-:W-:Y:S01]  /*15d0*/  IMAD.MOV.U32 R14, RZ, RZ, R152 ;  /* 0x000000ffff0e7224 */ /* 0x000fe200078e0098 */
        /* <DEDUP_REMOVED lines=35> */
[----:B------:R-:W-:Y:S01]  /*1810*/  LOP3.LUT R144, R17, 0xffffff80, RZ, 0xc0, !PT ;  /* 0xffffff8011907812 */ /* 0x000fe200078ec0ff */
[----:B------:R-:W-:Y:S01]  /*1820*/  IMAD.SHL.U32 R38, R38, 0x40, RZ ;  /* 0x0000004026267824 */ /* 0x000fe200078e00ff */
[----:B------:R-:W-:Y:S01]  /*1830*/  LOP3.LUT R142, R16, 0xffffff80, RZ, 0xc0, !PT ;  /* 0xffffff80108e7812 */ /* 0x000fe200078ec0ff */
[----:B------:R-:W-:Y:S01]  /*1840*/  IMAD.SHL.U32 R39, R39, 0x40, RZ ;  /* 0x0000004027277824 */ /* 0x000fe200078e00ff */
[----:B------:R-:W-:Y:S01]  /*1850*/  LOP3.LUT R140, R18, 0xffffff80, RZ, 0xc0, !PT ;  /* 0xffffff80128c7812 */ /* 0x000fe200078ec0ff */
[----:B------:R-:W-:Y:S01]  /*1860*/  IMAD.IADD R21, R21, 0x1, R12 ;  /* 0x0000000115157824 */ /* 0x000fe200078e020c */
        /* <DEDUP_REMOVED lines=45> */
[----:B------:R-:W-:Y:S02]  /*1b40*/  LEA R57, R57, 0x1a0, 0x2 ;  /* 0x000001a039397811 */ /* 0x000fe400078e10ff */
[----:B------:R-:W-:Y:S02]  /*1b50*/  IADD3 R58, -R154, 0x1, R21 ;  /* 0x000000019a3a7810 */ /* 0x000fe40007ffe115 */
        /* <DEDUP_REMOVED lines=23> */
.L_x_18686:
        /* <DEDUP_REMOVED lines=80> */
[----:B------:R-:W5:Y:S01]  /*21d0*/  LDG.E.64.CONSTANT R78, [R78.64] ;  /* 0x0000000a4e4e7981 */ /* 0x000f62000c1e9b00 */
        /* <DEDUP_REMOVED lines=8> */
[----:B------:R-:W-:Y:S02]  /*2260*/  LEA.HI.X R75, R40, c[0x0][0x174], R41, 0x1, P2 ;  /* 0x00005d00284b7a11 */ /* 0x000fe400010f0c29 */
[----:B------:R-:W-:-:S04]  /*2270*/  IADD3 R40, P0, P1, R137, R158, R134 ;  /* 0x0000009e89287210 */ /* 0x000fc8000791e086 */
[----:B------:R-:W5:Y:S01]  /*2280*/  LDG.E.64.CONSTANT R74, [R74.64] ;  /* 0x0000000a4a4a7981 */ /* 0x000f62000c1e9b00 */
[----:B------:R-:W-:Y:S02]  /*2290*/  LEA R72, P2, R40, c[0x0][0x170], 0x1 ;  /* 0x00005c0028487a11 */ /* 0x000fe400078408ff */
[----:B------:R-:W-:-:S04]  /*22a0*/  IADD3.X R41, R64, R155, R27, P0, P1 ;  /* 0x0000009b40297210 */ /* 0x000fc800007e241b */
[----:B------:R-:W-:Y:S02]  /*22b0*/  LEA.HI.X R73, R40, c[0x0][0x174], R41, 0x1, P2 ;  /* 0x00005d0028497a11 */ /* 0x000fe400010f0c29 */
[----:B------:R-:W-:-:S04]  /*22c0*/  IADD3 R40, P0, P1, R135, R158, R132 ;  /* 0x0000009e87287210 */ /* 0x000fc8000791e084 */
[----:B------:R-:W5:Y:S01]  /*22d0*/  LDG.E.64.CONSTANT R72, [R72.64] ;  /* 0x0000000a48487981 */ /* 0x000f62000c1e9b00 */
        /* <DEDUP_REMOVED lines=9> */
[----:B------:R-:W-:Y:S01]  /*2370*/  IADD3 R40, P0, P1, R131, R158, R128 ;  /* 0x0000009e83287210 */ /* 0x000fe2000791e080 */
[----:B0-----:R-:W-:-:S03]  /*2380*/  HADD2.F32 R48, -RZ, R46.H0_H0 ;  /* 0x2000002eff307230 */ /* 0x001fc60000004100 */
[----:B------:R-:W-:Y:S02]  /*2390*/  IADD3.X R41, R67, R155, R30, P0, P1 ;  /* 0x0000009b43297210 */ /* 0x000fe400007e241e */
[----:B------:R-:W-:-:S04]  /*23a0*/  LEA R50, P2, R40, c[0x0][0x170], 0x1 ;  /* 0x00005c0028327a11 */ /* 0x000fc800078408ff */
[----:B------:R-:W-:Y:S02]  /*23b0*/  LEA.HI.X R51, R40, c[0x0][0x174], R41, 0x1, P2 ;  /* 0x00005d0028337a11 */ /* 0x000fe400010f0c29 */
[----:B------:R-:W0:Y:S01]  /*23c0*/  LDS.128 R40, [R153+0x10] ;  /* 0x0000100099287984 */ /* 0x000e220000000c00 */
[----:B------:R-:W-:-:S03]  /*23d0*/  HADD2.F32 R86, -RZ, R46.H1_H1 ;  /* 0x3000002eff567230 */ /* 0x000fc60000004100 */
[----:B------:R-:W5:Y:S01]  /*23e0*/  LDG.E.64.CONSTANT R50, [R50.64] ;  /* 0x0000000a32327981 */ /* 0x000f62000c1e9b00 */
[----:B--2---:R-:W-:-:S05]  /*23f0*/  HADD2.F32 R49, -RZ, R82.H0_H0 ;  /* 0x20000052ff317230 */ /* 0x004fca0000004100 */
[----:B------:R-:W-:Y:S01]  /*2400*/  FMUL.FTZ R88, R48, R49 ;  /* 0x0000003130587220 */ /* 0x000fe20000410000 */
[----:B------:R-:W-:Y:S02]  /*2410*/  HADD2.F32 R48, -RZ, R44.H0_H0 ;  /* 0x2000002cff307230 */ /* 0x000fe40000004100 */
[----:B---3--:R-:W-:Y:S02]  /*2420*/  HADD2.F32 R49, -RZ, R84.H0_H0 ;  /* 0x20000054ff317230 */ /* 0x008fe40000004100 */
[----:B------:R-:W-:-:S03]  /*2430*/  HADD2.F32 R87, -RZ, R82.H1_H1 ;  /* 0x30000052ff577230 */ /* 0x000fc60000004100 */
[----:B------:R-:W-:Y:S01]  /*2440*/  FFMA.FTZ R46, R48, R49, R88 ;  /* 0x00000031302e7223 */ /* 0x000fe20000010058 */
[----:B------:R-:W-:Y:S01]  /*2450*/  IADD3 R49, P0, P1, R129, R158, R126 ;  /* 0x0000009e81317210 */ /* 0x000fe2000791e07e */
[----:B------:R-:W-:-:S03]  /*2460*/  FMUL.FTZ R86, R86, R87 ;  /* 0x0000005756567220 */ /* 0x000fc60000410000 */
[C---:B------:R-:W-:Y:S02]  /*2470*/  LEA R48, P2, R49.reuse, c[0x0][0x170], 0x1 ;  /* 0x00005c0031307a11 */ /* 0x040fe400078408ff */
[----:B------:R-:W-:Y:S01]  /*2480*/  IADD3.X R88, R68, R155, R31, P0, P1 ;  /* 0x0000009b44587210 */ /* 0x000fe200007e241f */
[----:B------:R-:W-:Y:S02]  /*2490*/  HADD2.F32 R82, -RZ, R44.H1_H1 ;  /* 0x3000002cff527230 */ /* 0x000fe40000004100 */
[----:B------:R-:W-:Y:S01]  /*24a0*/  HADD2.F32 R87, -RZ, R84.H1_H1 ;  /* 0x30000054ff577230 */ /* 0x000fe20000004100 */
[----:B------:R-:W-:Y:S01]  /*24b0*/  LEA.HI.X R49, R49, c[0x0][0x174], R88, 0x1, P2 ;  /* 0x00005d0031317a11 */ /* 0x000fe200010f0c58 */
[----:B------:R-:W-:-:S03]  /*24c0*/  HADD2.F32 R44, -RZ, R47.H0_H0 ;  /* 0x2000002fff2c7230 */ /* 0x000fc60000004100 */
[----:B------:R-:W-:Y:S01]  /*24d0*/  FFMA.FTZ R82, R82, R87, R86 ;  /* 0x0000005752527223 */ /* 0x000fe20000010056 */
[--C-:B------:R-:W-:Y:S01]  /*24e0*/  HADD2.F32 R87, -RZ, R83.reuse.H0_H0 ;  /* 0x20000053ff577230 */ /* 0x100fe20000004100 */
[----:B------:R-:W2:Y:S01]  /*24f0*/  LDG.E.64.CONSTANT R48, [R48.64] ;  /* 0x0000000a30307981 */ /* 0x000ea2000c1e9b00 */
[----:B------:R-:W-:Y:S02]  /*2500*/  HADD2.F32 R84, -RZ, R83.H1_H1 ;  /* 0x30000053ff547230 */ /* 0x000fe40000004100 */
[----:B------:R-:W-:Y:S01]  /*2510*/  HADD2.F32 R47, -RZ, R47.H1_H1 ;  /* 0x3000002fff2f7230 */ /* 0x000fe20000004100 */
[----:B------:R-:W-:Y:S01]  /*2520*/  FMUL.FTZ R87, R44, R87 ;  /* 0x000000572c577220 */ /* 0x000fe20000410000 */
[----:B------:R-:W-:Y:S02]  /*2530*/  HADD2.F32 R83, -RZ, R45.H0_H0 ;  /* 0x2000002dff537230 */ /* 0x000fe40000004100 */
[----:B------:R-:W-:Y:S01]  /*2540*/  HADD2.F32 R44, -RZ, R85.H0_H0 ;  /* 0x20000055ff2c7230 */ /* 0x000fe20000004100 */
[----:B------:R-:W-:Y:S01]  /*2550*/  FMUL.FTZ R47, R47, R84 ;  /* 0x000000542f2f7220 */ /* 0x000fe20000410000 */
[----:B------:R-:W-:-:S02]  /*2560*/  HADD2.F32 R84, -RZ, R45.H1_H1 ;  /* 0x3000002dff547230 */ /* 0x000fc40000004100 */
[----:B------:R-:W-:Y:S01]  /*2570*/  HADD2.F32 R85, -RZ, R85.H1_H1 ;  /* 0x30000055ff557230 */ /* 0x000fe20000004100 */
[----:B------:R-:W-:Y:S01]  /*2580*/  FFMA.FTZ R83, R83, R44, R87 ;  /* 0x0000002c53537223 */ /* 0x000fe20000010057 */
[----:B0-----:R-:W-:Y:S02]  /*2590*/  HADD2.F32 R45, -RZ, R40.H0_H0 ;  /* 0x20000028ff2d7230 */ /* 0x001fe40000004100 */
[----:B----4-:R-:W-:Y:S01]  /*25a0*/  HADD2.F32 R44, -RZ, R80.H0_H0 ;  /* 0x20000050ff2c7230 */ /* 0x010fe20000004100 */
[----:B------:R-:W-:Y:S01]  /*25b0*/  FFMA.FTZ R84, R84, R85, R47 ;  /* 0x0000005554547223 */ /* 0x000fe2000001002f */
[----:B------:R-:W-:Y:S02]  /*25c0*/  HADD2.F32 R85, -RZ, R40.H1_H1 ;  /* 0x30000028ff557230 */ /* 0x000fe40000004100 */
[----:B------:R-:W-:Y:S01]  /*25d0*/  HADD2.F32 R40, -RZ, R80.H1_H1 ;  /* 0x30000050ff287230 */ /* 0x000fe20000004100 */
[----:B------:R-:W-:Y:S02]  /*25e0*/  FFMA.FTZ R80, R45, R44, R46 ;  /* 0x0000002c2d507223 */ /* 0x000fe4000001002e */
[----:B------:R-:W0:Y:S01]  /*25f0*/  LDS.128 R44, [R153+0x20] ;  /* 0x00002000992c7984 */ /* 0x000e220000000c00 */
[----:B------:R-:W-:Y:S01]  /*2600*/  IADD3 R86, P0, P1, R127, R158, R124 ;  /* 0x0000009e7f567210 */ /* 0x000fe2000791e07c */
[----:B------:R-:W-:-:S03]  /*2610*/  FFMA.FTZ R82, R85, R40, R82 ;  /* 0x0000002855527223 */ /* 0x000fc60000010052 */
[----:B------:R-:W-:Y:S02]  /*2620*/  LEA R94, P2, R86, c[0x0][0x170], 0x1 ;  /* 0x00005c00565e7a11 */ /* 0x000fe400078408ff */
[----:B------:R-:W-:-:S04]  /*2630*/  IADD3.X R85, R69, R155, R32, P0, P1 ;  /* 0x0000009b45557210 */ /* 0x000fc800007e2420 */
[----:B------:R-:W-:Y:S01]  /*2640*/  LEA.HI.X R95, R86, c[0x0][0x174], R85, 0x1, P2 ;  /* 0x00005d00565f7a11 */ /* 0x000fe200010f0c55 */
[----:B------:R-:W-:Y:S02]  /*2650*/  HADD2.F32 R85, -RZ, R81.H0_H0 ;  /* 0x20000051ff557230 */ /* 0x000fe40000004100 */
[----:B------:R-:W-:Y:S02]  /*2660*/  HADD2.F32 R40, -RZ, R41.H0_H0 ;  /* 0x20000029ff287230 */ /* 0x000fe40000004100 */
[----:B------:R-:W-:Y:S01]  /*2670*/  HADD2.F32 R81, -RZ, R81.H1_H1 ;  /* 0x30000051ff517230 */ /* 0x000fe20000004100 */
[----:B------:R-:W3:Y:S01]  /*2680*/  LDG.E.64.CONSTANT R94, [R94.64] ;  /* 0x0000000a5e5e7981 */ /* 0x000ee2000c1e9b00 */
[----:B------:R-:W-:Y:S01]  /*2690*/  HADD2.F32 R41, -RZ, R41.H1_H1 ;  /* 0x30000029ff297230 */ /* 0x000fe20000004100 */
[----:B------:R-:W-:-:S04]  /*26a0*/  FFMA.FTZ R83, R40, R85, R83 ;  /* 0x0000005528537223 */ /* 0x000fc80000010053 */
[----:B------:R-:W-:Y:S01]  /*26b0*/  FFMA.FTZ R40, R41, R81, R84 ;  /* 0x0000005129287223 */ /* 0x000fe20000010054 */
[----:B------:R-:W-:Y:S02]  /*26c0*/  HADD2.F32 R41, -RZ, R42.H0_H0 ;  /* 0x2000002aff297230 */ /* 0x000fe40000004100 */
[----:B-----5:R-:W-:Y:S02]  /*26d0*/  HADD2.F32 R84, -RZ, R78.H0_H0 ;  /* 0x2000004eff547230 */ /* 0x020fe40000004100 */
[----:B------:R-:W-:Y:S02]  /*26e0*/  HADD2.F32 R81, -RZ, R42.H1_H1 ;  /* 0x3000002aff517230 */ /* 0x000fe40000004100 */
[----:B------:R-:W-:Y:S01]  /*26f0*/  HADD2.F32 R78, -RZ, R78.H1_H1 ;  /* 0x3000004eff4e7230 */ /* 0x000fe20000004100 */
[----:B------:R-:W-:Y:S01]  /*2700*/  FFMA.FTZ R41, R41, R84, R80 ;  /* 0x0000005429297223 */ /* 0x000fe20000010050 */
[----:B------:R-:W-:Y:S01]  /*2710*/  IADD3 R80, P0, P1, R125, R158, R122 ;  /* 0x0000009e7d507210 */ /* 0x000fe2000791e07a */
[----:B------:R-:W-:-:S02]  /*2720*/  HADD2.F32 R42, -RZ, R79.H0_H0 ;  /* 0x2000004fff2a7230 */ /* 0x000fc40000004100 */
[----:B------:R-:W-:Y:S01]  /*2730*/  FFMA.FTZ R81, R81, R78, R82 ;  /* 0x0000004e51517223 */ /* 0x000fe20000010052 */
[----:B------:R-:W-:Y:S02]  /*2740*/  LEA R90, P2, R80, c[0x0][0x170], 0x1 ;  /* 0x00005c00505a7a11 */ /* 0x000fe400078408ff */
[----:B------:R-:W-:Y:S01]  /*2750*/  IADD3.X R85, R98, R155, R33, P0, P1 ;  /* 0x0000009b62557210 */ /* 0x000fe200007e2421 */
[----:B------:R-:W-:-:S03]  /*2760*/  HADD2.F32 R78, -RZ, R43.H0_H0 ;  /* 0x2000002bff4e7230 */ /* 0x000fc60000004100 */
[----:B------:R-:W-:Y:S01]  /*2770*/  LEA.HI.X R91, R80, c[0x0][0x174], R85, 0x1, P2 ;  /* 0x00005d00505b7a11 */ /* 0x000fe200010f0c55 */
[--C-:B0-----:R-:W-:Y:S01]  /*2780*/  HADD2.F32 R80, -RZ, R44.reuse.H1_H1 ;  /* 0x3000002cff507230 */ /* 0x101fe20000004100 */
[----:B------:R-:W-:Y:S01]  /*2790*/  FFMA.FTZ R78, R78, R42, R83 ;  /* 0x0000002a4e4e7223 */ /* 0x000fe20000010053 */
[----:B------:R-:W-:Y:S02]  /*27a0*/  HADD2.F32 R42, -RZ, R44.H0_H0 ;  /* 0x2000002cff2a7230 */ /* 0x000fe40000004100 */
[----:B------:R-:W-:Y:S01]  /*27b0*/  HADD2.F32 R43, -RZ, R43.H1_H1 ;  /* 0x3000002bff2b7230 */ /* 0x000fe20000004100 */
[----:B------:R-:W4:Y:S01]  /*27c0*/  LDG.E.64.CONSTANT R90, [R90.64] ;  /* 0x0000000a5a5a7981 */ /* 0x000f22000c1e9b00 */
[----:B------:R-:W-:Y:S02]  /*27d0*/  HADD2.F32 R79, -RZ, R79.H1_H1 ;  /* 0x3000004fff4f7230 */ /* 0x000fe40000004100 */
[--C-:B------:R-:W-:Y:S02]  /*27e0*/  HADD2.F32 R44, -RZ, R76.reuse.H0_H0 ;  /* 0x2000004cff2c7230 */ /* 0x100fe40000004100 */
[----:B------:R-:W-:Y:S01]  /*27f0*/  HADD2.F32 R76, -RZ, R76.H1_H1 ;  /* 0x3000004cff4c7230 */ /* 0x000fe20000004100 */
[----:B------:R-:W-:Y:S01]  /*2800*/  IADD3 R82, P0, P1, R123, R158, R120 ;  /* 0x0000009e7b527210 */ /* 0x000fe2000791e078 */
[----:B------:R-:W-:-:S02]  /*2810*/  FFMA.FTZ R79, R43, R79, R40 ;  /* 0x0000004f2b4f7223 */ /* 0x000fc40000010028 */
[----:B------:R-:W-:Y:S01]  /*2820*/  FFMA.FTZ R44, R42, R44, R41 ;  /* 0x0000002c2a2c7223 */ /* 0x000fe20000010029 */
[----:B------:R-:W-:Y:S01]  /*2830*/  LEA R86, P2, R82, c[0x0][0x170], 0x1 ;  /* 0x00005c0052567a11 */ /* 0x000fe200078408ff */
[----:B------:R-:W-:Y:S01]  /*2840*/  FFMA.FTZ R76, R80, R76, R81 ;  /* 0x0000004c504c7223 */ /* 0x000fe20000010051 */
[----:B------:R-:W0:Y:S01]  /*2850*/  LDS.128 R40, [R153+0x30] ;  /* 0x0000300099287984 */ /* 0x000e220000000c00 */
[----:B------:R-:W-:-:S04]  /*2860*/  IADD3.X R81, R99, R155, R34, P0, P1 ;  /* 0x0000009b63517210 */ /* 0x000fc800007e2422 */
[----:B------:R-:W-:Y:S01]  /*2870*/  LEA.HI.X R87, R82, c[0x0][0x174], R81, 0x1, P2 ;  /* 0x00005d0052577a11 */ /* 0x000fe200010f0c51 */
[----:B------:R-:W-:-:S05]  /*2880*/  HADD2.F32 R81, -RZ, R77.H0_H0 ;  /* 0x2000004dff517230 */ /* 0x000fca0000004100 */
[----:B------:R-:W5:Y:S01]  /*2890*/  LDG.E.64.CONSTANT R86, [R86.64] ;  /* 0x0000000a56567981 */ /* 0x000f62000c1e9b00 */
        /* <DEDUP_REMOVED lines=10> */
[----:B------:R-:W-:Y:S01]  /*2940*/  IADD3 R80, P0, P1, R121, R158, R118 ;  /* 0x0000009e79507210 */ /* 0x000fe2000791e076 */
[----:B------:R-:W-:-:S02]  /*2950*/  HADD2.F32 R77, -RZ, R47.H0_H0 ;  /* 0x2000002fff4d7230 */ /* 0x000fc40000004100 */
[----:B------:R-:W-:Y:S01]  /*2960*/  FFMA.FTZ R44, R79, R74, R76 ;  /* 0x0000004a4f2c7223 */ /* 0x000fe2000001004c */
[----:B------:R-:W-:Y:S01]  /*2970*/  HADD2.F32 R76, -RZ, R75.H0_H0 ;  /* 0x2000004bff4c7230 */ /* 0x000fe20000004100 */
[----:B------:R-:W-:Y:S01]  /*2980*/  LEA R92, P2, R80, c[0x0][0x170], 0x1 ;  /* 0x00005c00505c7a11 */ /* 0x000fe200078408ff */
[----:B------:R-:W-:Y:S01]  /*2990*/  HADD2.F32 R74, -RZ, R47.H1_H1 ;  /* 0x3000002fff4a7230 */ /* 0x000fe20000004100 */
[----:B------:R-:W-:Y:S01]  /*29a0*/  IADD3.X R79, R100, R155, R35, P0, P1 ;  /* 0x0000009b644f7210 */ /* 0x000fe200007e2423 */
[----:B------:R-:W-:Y:S01]  /*29b0*/  HADD2.F32 R75, -RZ, R75.H1_H1 ;  /* 0x3000004bff4b7230 */ /* 0x000fe20000004100 */
[----:B------:R-:W-:Y:S01]  /*29c0*/  FFMA.FTZ R76, R77, R76, R78 ;  /* 0x0000004c4d4c7223 */ /* 0x000fe2000001004e */
[----:B------:R-:W-:Y:S02]  /*29d0*/  IADD3 R77, P0, P1, R119, R158, R116 ;  /* 0x0000009e774d7210 */ /* 0x000fe4000791e074 */
[----:B------:R-:W-:Y:S01]  /*29e0*/  LEA.HI.X R93, R80, c[0x0][0x174], R79, 0x1, P2 ;  /* 0x00005d00505d7a11 */ /* 0x000fe200010f0c4f */
[----:B------:R-:W-:Y:S01]  /*29f0*/  FFMA.FTZ R45, R74, R75, R45 ;  /* 0x0000004b4a2d7223 */ /* 0x000fe2000001002d */
[----:B0-----:R-:W-:Y:S01]  /*2a00*/  HADD2.F32 R47, -RZ, R40.H0_H0 ;  /* 0x20000028ff2f7230 */ /* 0x001fe20000004100 */
[----:B------:R-:W-:Y:S01]  /*2a10*/  LEA R82, P2, R77, c[0x0][0x170], 0x1 ;  /* 0x00005c004d527a11 */ /* 0x000fe200078408ff */
[----:B------:R-:W-:Y:S01]  /*2a20*/  HADD2.F32 R74, -RZ, R72.H0_H0 ;  /* 0x20000048ff4a7230 */ /* 0x000fe20000004100 */
[----:B------:R-:W-:Y:S01]  /*2a30*/  IADD3.X R78, R101, R155, R36, P0, P1 ;  /* 0x0000009b654e7210 */ /* 0x000fe200007e2424 */
[----:B------:R-:W5:Y:S03]  /*2a40*/  LDG.E.64.CONSTANT R92, [R92.64] ;  /* 0x0000000a5c5c7981 */ /* 0x000f66000c1e9b00 */
[----:B------:R-:W-:Y:S01]  /*2a50*/  LEA.HI.X R83, R77, c[0x0][0x174], R78, 0x1, P2 ;  /* 0x00005d004d537a11 */ /* 0x000fe200010f0c4e */
[----:B------:R-:W-:Y:S01]  /*2a60*/  FFMA.FTZ R46, R47, R74, R46 ;  /* 0x0000004a2f2e7223 */ /* 0x000fe2000001002e */
[----:B------:R-:W-:-:S02]  /*2a70*/  HADD2.F32 R47, -RZ, R40.H1_H1 ;  /* 0x30000028ff2f7230 */ /* 0x000fc40000004100 */
[----:B------:R-:W-:Y:S02]  /*2a80*/  HADD2.F32 R40, -RZ, R72.H1_H1 ;  /* 0x30000048ff287230 */ /* 0x000fe40000004100 */
[----:B------:R-:W-:Y:S01]  /*2a90*/  HADD2.F32 R75, -RZ, R41.H0_H0 ;  /* 0x20000029ff4b7230 */ /* 0x000fe20000004100 */
[----:B------:R-:W5:Y:S01]  /*2aa0*/  LDG.E.64.CONSTANT R82, [R82.64] ;  /* 0x0000000a52527981 */ /* 0x000f62000c1e9b00 */
[----:B------:R-:W-:Y:S01]  /*2ab0*/  HADD2.F32 R72, -RZ, R73.H0_H0 ;  /* 0x20000049ff487230 */ /* 0x000fe20000004100 */
[----:B------:R-:W-:Y:S01]  /*2ac0*/  IADD3 R74, P0, P1, R117, R158, R114 ;  /* 0x0000009e754a7210 */ /* 0x000fe2000791e072 */
[----:B------:R-:W-:-:S03]  /*2ad0*/  FFMA.FTZ R40, R47, R40, R44 ;  /* 0x000000282f287223 */ /* 0x000fc6000001002c */
[----:B------:R-:W-:Y:S01]  /*2ae0*/  FFMA.FTZ R44, R75, R72, R76 ;  /* 0x000000484b2c7223 */ /* 0x000fe2000001004c */
[----:B------:R-:W-:Y:S01]  /*2af0*/  LEA R88, P2, R74, c[0x0][0x170], 0x1 ;  /* 0x00005c004a587a11 */ /* 0x000fe200078408ff */
[----:B------:R-:W-:Y:S01]  /*2b00*/  HADD2.F32 R72, -RZ, R41.H1_H1 ;  /* 0x30000029ff487230 */ /* 0x000fe20000004100 */
[----:B------:R-:W-:Y:S01]  /*2b10*/  IADD3.X R75, R102, R155, R37, P0, P1 ;  /* 0x0000009b664b7210 */ /* 0x000fe200007e2425 */
[----:B------:R-:W-:Y:S02]  /*2b20*/  HADD2.F32 R41, -RZ, R42.H0_H0 ;  /* 0x2000002aff297230 */ /* 0x000fe40000004100 */
[----:B------:R-:W-:Y:S01]  /*2b30*/  HADD2.F32 R47, -RZ, R70.H0_H0 ;  /* 0x20000046ff2f7230 */ /* 0x000fe20000004100 */
[----:B------:R-:W-:-:S04]  /*2b40*/  LEA.HI.X R89, R74, c[0x0][0x174], R75, 0x1, P2 ;  /* 0x00005d004a597a11 */ /* 0x000fc800010f0c4b */
[----:B------:R-:W-:Y:S01]  /*2b50*/  FFMA.FTZ R41, R41, R47, R46 ;  /* 0x0000002f29297223 */ /* 0x000fe2000001002e */
[----:B------:R-:W-:Y:S01]  /*2b60*/  IADD3 R46, P0, P1, R115, R158, R112 ;  /* 0x0000009e732e7210 */ /* 0x000fe2000791e070 */
[----:B------:R-:W5:Y:S03]  /*2b70*/  LDG.E.64.CONSTANT R88, [R88.64] ;  /* 0x0000000a58587981 */ /* 0x000f66000c1e9b00 */
[----:B------:R-:W-:Y:S02]  /*2b80*/  LEA R84, P2, R46, c[0x0][0x170], 0x1 ;  /* 0x00005c002e547a11 */ /* 0x000fe400078408ff */
[----:B------:R-:W-:-:S04]  /*2b90*/  IADD3.X R75, R103, R155, R38, P0, P1 ;  /* 0x0000009b674b7210 */ /* 0x000fc800007e2426 */
[----:B------:R-:W-:Y:S01]  /*2ba0*/  LEA.HI.X R85, R46, c[0x0][0x174], R75, 0x1, P2 ;  /* 0x00005d002e557a11 */ /* 0x000fe200010f0c4b */
[----:B------:R-:W-:-:S05]  /*2bb0*/  HADD2.F32 R73, -RZ, R73.H1_H1 ;  /* 0x30000049ff497230 */ /* 0x000fca0000004100 */
[----:B------:R-:W5:Y:S01]  /*2bc0*/  LDG.E.64.CONSTANT R84, [R84.64] ;  /* 0x0000000a54547981 */ /* 0x000f62000c1e9b00 */
[----:B------:R-:W-:Y:S01]  /*2bd0*/  HADD2.F32 R47, -RZ, R42.H1_H1 ;  /* 0x3000002aff2f7230 */ /* 0x000fe20000004100 */
[----:B------:R-:W-:Y:S01]  /*2be0*/  FFMA.FTZ R45, R72, R73, R45 ;  /* 0x00000049482d7223 */ /* 0x000fe2000001002d */
[----:B------:R-:W-:Y:S01]  /*2bf0*/  HADD2.F32 R70, -RZ, R70.H1_H1 ;  /* 0x30000046ff467230 */ /* 0x000fe20000004100 */
[----:B------:R-:W-:Y:S01]  /*2c00*/  IADD3 R72, P0, P1, R113, R158, R110 ;  /* 0x0000009e71487210 */ /* 0x000fe2000791e06e */
[--C-:B------:R-:W-:Y:S02]  /*2c10*/  HADD2.F32 R73, -RZ, R43.reuse.H0_H0 ;  /* 0x2000002bff497230 */ /* 0x100fe40000004100 */
[----:B------:R-:W-:Y:S01]  /*2c20*/  HADD2.F32 R46, -RZ, R43.H1_H1 ;  /* 0x3000002bff2e7230 */ /* 0x000fe20000004100 */
[----:B------:R-:W-:Y:S01]  /*2c30*/  FFMA.FTZ R40, R47, R70, R40 ;  /* 0x000000462f287223 */ /* 0x000fe20000010028 */
[--C-:B------:R-:W-:Y:S01]  /*2c40*/  HADD2.F32 R42, -RZ, R71.reuse.H0_H0 ;  /* 0x20000047ff2a7230 */ /* 0x100fe20000004100 */
[----:B------:R-:W-:Y:S01]  /*2c50*/  LEA R70, P2, R72, c[0x0][0x170], 0x1 ;  /* 0x00005c0048467a11 */ /* 0x000fe200078408ff */
[----:B------:R-:W-:Y:S01]  /*2c60*/  HADD2.F32 R43, -RZ, R71.H1_H1 ;  /* 0x30000047ff2b7230 */ /* 0x000fe20000004100 */
[----:B------:R-:W-:-:S02]  /*2c70*/  IADD3.X R71, R104, R155, R39, P0, P1 ;  /* 0x0000009b68477210 */ /* 0x000fc400007e2427 */
[----:B------:R-:W-:Y:S02]  /*2c80*/  IADD3 R47, P0, P1, R111, R158, R16 ;  /* 0x0000009e6f2f7210 */ /* 0x000fe4000791e010 */
[----:B------:R-:W-:Y:S01]  /*2c90*/  LEA.HI.X R71, R72, c[0x0][0x174], R71, 0x1, P2 ;  /* 0x00005d0048477a11 */ /* 0x000fe200010f0c47 */
[----:B------:R-:W-:Y:S01]  /*2ca0*/  FFMA.FTZ R43, R46, R43, R45 ;  /* 0x0000002b2e2b7223 */ /* 0x000fe2000001002d */
[----:B------:R-:W-:Y:S02]  /*2cb0*/  LEA R72, P2, R47, c[0x0][0x170], 0x1 ;  /* 0x00005c002f487a11 */ /* 0x000fe400078408ff */
[----:B------:R-:W-:Y:S01]  /*2cc0*/  IADD3.X R46, R105, R155, R52, P0, P1 ;  /* 0x0000009b692e7210 */ /* 0x000fe200007e2434 */
[----:B------:R-:W-:Y:S01]  /*2cd0*/  FFMA.FTZ R42, R73, R42, R44 ;  /* 0x0000002a492a7223 */ /* 0x000fe2000001002c */
[----:B------:R-:W-:Y:S01]  /*2ce0*/  IADD3 R44, P0, P1, R8, R158, R17 ;  /* 0x0000009e082c7210 */ /* 0x000fe2000791e011 */
[----:B------:R-:W5:Y:S01]  /*2cf0*/  LDG.E.64.CONSTANT R70, [R70.64] ;  /* 0x0000000a46467981 */ /* 0x000f62000c1e9b00 */
[----:B------:R-:W-:-:S02]  /*2d00*/  LEA.HI.X R73, R47, c[0x0][0x174], R46, 0x1, P2 ;  /* 0x00005d002f497a11 */ /* 0x000fc400010f0c2e */
[----:B------:R-:W-:Y:S02]  /*2d10*/  LEA R74, P2, R44, c[0x0][0x170], 0x1 ;  /* 0x00005c002c4a7a11 */ /* 0x000fe400078408ff */
[-C--:B------:R-:W-:Y:S02]  /*2d20*/  IADD3.X R45, R106, R155.reuse, R53, P0, P1 ;  /* 0x0000009b6a2d7210 */ /* 0x080fe400007e2435 */
[----:B------:R-:W-:Y:S01]  /*2d30*/  IADD3 R77, P0, P1, R9, R158, R18 ;  /* 0x0000009e094d7210 */ /* 0x000fe2000791e012 */
[----:B------:R-:W5:Y:S01]  /*2d40*/  LDG.E.64.CONSTANT R72, [R72.64] ;  /* 0x0000000a48487981 */ /* 0x000f62000c1e9b00 */
[----:B------:R-:W-:Y:S02]  /*2d50*/  LEA.HI.X R75, R44, c[0x0][0x174], R45, 0x1, P2 ;  /* 0x00005d002c4b7a11 */ /* 0x000fe400010f0c2d */
[----:B------:R-:W-:Y:S01]  /*2d60*/  LEA R76, P2, R77, c[0x0][0x170], 0x1 ;  /* 0x00005c004d4c7a11 */ /* 0x000fe200078408ff */
[----:B------:R-:W0:Y:S01]  /*2d70*/  LDS.128 R44, [R153+0x40] ;  /* 0x00004000992c7984 */ /* 0x000e220000000c00 */
[----:B------:R-:W-:-:S02]  /*2d80*/  IADD3.X R78, R107, R155, R54, P0, P1 ;  /* 0x0000009b6b4e7210 */ /* 0x000fc400007e2436 */
[-C--:B------:R-:W-:Y:S01]  /*2d90*/  IADD3 R79, P0, P1, R10, R158.reuse, R19 ;  /* 0x0000009e0a4f7210 */ /* 0x080fe2000791e013 */
[----:B------:R-:W5:Y:S01]  /*2da0*/  LDG.E.64.CONSTANT R74, [R74.64] ;  /* 0x0000000a4a4a7981 */ /* 0x000f62000c1e9b00 */
[----:B------:R-:W-:Y:S02]  /*2db0*/  LEA.HI.X R77, R77, c[0x0][0x174], R78, 0x1, P2 ;  /* 0x00005d004d4d7a11 */ /* 0x000fe400010f0c4e */
[----:B------:R-:W-:Y:S02]  /*2dc0*/  LEA R78, P2, R79, c[0x0][0x170], 0x1 ;  /* 0x00005c004f4e7a11 */ /* 0x000fe400078408ff */
[----:B------:R-:W-:Y:S02]  /*2dd0*/  IADD3.X R80, R108, R155, R55, P0, P1 ;  /* 0x0000009b6c507210 */ /* 0x000fe400007e2437 */
[----:B------:R-:W-:Y:S01]  /*2de0*/  IADD3 R158, P3, P4, R11, R158, R20 ;  /* 0x0000009e0b9e7210 */ /* 0x000fe20007c7e014 */
[----:B------:R-:W5:Y:S01]  /*2df0*/  LDG.E.64.CONSTANT R76, [R76.64] ;  /* 0x0000000a4c4c7981 */ /* 0x000f62000c1e9b00 */
[----:B------:R-:W-:-:S02]  /*2e00*/  LEA.HI.X R79, R79, c[0x0][0x174], R80, 0x1, P2 ;  /* 0x00005d004f4f7a11 */ /* 0x000fc400010f0c50 */
[----:B------:R-:W-:Y:S02]  /*2e10*/  IADD3.X R155, R109, R155, R56, P3, P4 ;  /* 0x0000009b6d9b7210 */ /* 0x000fe40001fe8438 */
[C---:B------:R-:W-:Y:S02]  /*2e20*/  LEA R80, P0, R158.reuse, c[0x0][0x170], 0x1 ;  /* 0x00005c009e507a11 */ /* 0x040fe400078008ff */
[----:B------:R-:W5:Y:S02]  /*2e30*/  LDG.E.64.CONSTANT R78, [R78.64] ;  /* 0x0000000a4e4e7981 */ /* 0x000f64000c1e9b00 */
[----:B------:R-:W-:-:S06]  /*2e40*/  LEA.HI.X R81, R158, c[0x0][0x174], R155, 0x1, P0 ;  /* 0x00005d009e517a11 */ /* 0x000fcc00000f0c9b */
[----:B------:R-:W5:Y:S01]  /*2e50*/  LDG.E.64.CONSTANT R80, [R80.64] ;  /* 0x0000000a50507981 */ /* 0x000f62000c1e9b00 */
[----:B------:R-:W-:Y:S02]  /*2e60*/  HADD2.F32 R155, -RZ, R96.H0_H0 ;  /* 0x20000060ff9b7230 */ /* 0x000fe40000004100 */
[----:B0-----:R-:W-:-:S05]  /*2e70*/  HADD2.F32 R158, -RZ, R44.H0_H0 ;  /* 0x2000002cff9e7230 */ /* 0x001fca0000004100 */
[----:B------:R-:W-:Y:S01]  /*2e80*/  FFMA.FTZ R155, R158, R155, R41 ;  /* 0x0000009b9e9b7223 */ /* 0x000fe20000010029 */
[----:B------:R-:W-:Y:S02]  /*2e90*/  HADD2.F32 R41, -RZ, R44.H1_H1 ;  /* 0x3000002cff297230 */ /* 0x000fe40000004100 */
        /* <DEDUP_REMOVED lines=21> */
[--C-:B--2---:R-:W-:Y:S02]  /*2ff0*/  HADD2.F32 R45, -RZ, R48.reuse.H0_H0 ;  /* 0x20000030ff2d7230 */ /* 0x104fe40000004100 */
        /* <DEDUP_REMOVED lines=12> */
[----:B------:R-:W-:Y:S02]  /*30c0*/  HADD2.F32 R50, -RZ, R42.H0_H0 ;  /* 0x2000002aff327230 */ /* 0x000fe40000004100 */
[--C-:B---3--:R-:W-:Y:S02]  /*30d0*/  HADD2.F32 R49, -RZ, R94.reuse.H0_H0 ;  /* 0x2000005eff317230 */ /* 0x108fe40000004100 */
        /* <DEDUP_REMOVED lines=10> */
[--C-:B0-----:R-:W-:Y:S02]  /*3180*/  HADD2.F32 R41, -RZ, R44.reuse.H0_H0 ;  /* 0x2000002cff297230 */ /* 0x101fe40000004100 */
[----:B------:R-:W-:Y:S02]  /*3190*/  HADD2.F32 R43, -RZ, R44.H1_H1 ;  /* 0x3000002cff2b7230 */ /* 0x000fe40000004100 */
[--C-:B----4-:R-:W-:Y:S02]  /*31a0*/  HADD2.F32 R44, -RZ, R90.reuse.H0_H0 ;  /* 0x2000005aff2c7230 */ /* 0x110fe40000004100 */
[----:B------:R-:W-:-:S03]  /*31b0*/  HADD2.F32 R90, -RZ, R90.H1_H1 ;  /* 0x3000005aff5a7230 */ /* 0x000fc60000004100 */
[----:B------:R-:W-:Y:S02]  /*31c0*/  FFMA.FTZ R41, R41, R44, R50 ;  /* 0x0000002c29297223 */ /* 0x000fe40000010032 */
[----:B------:R-:W-:Y:S02]  /*31d0*/  FFMA.FTZ R43, R43, R90, R48 ;  /* 0x0000005a2b2b7223 */ /* 0x000fe40000010030 */
[----:B------:R-:W0:Y:S01]  /*31e0*/  LDS.128 R48, [R153+0x70] ;  /* 0x0000700099307984 */ /* 0x000e220000000c00 */
[----:B------:R-:W-:Y:S02]  /*31f0*/  HADD2.F32 R95, -RZ, R45.H0_H0 ;  /* 0x2000002dff5f7230 */ /* 0x000fe40000004100 */
[--C-:B------:R-:W-:Y:S02]  /*3200*/  HADD2.F32 R44, -RZ, R91.reuse.H0_H0 ;  /* 0x2000005bff2c7230 */ /* 0x100fe40000004100 */
[----:B------:R-:W-:Y:S02]  /*3210*/  HADD2.F32 R91, -RZ, R91.H1_H1 ;  /* 0x3000005bff5b7230 */ /* 0x000fe40000004100 */
[----:B------:R-:W-:Y:S01]  /*3220*/  HADD2.F32 R45, -RZ, R45.H1_H1 ;  /* 0x3000002dff2d7230 */ /* 0x000fe20000004100 */
[----:B------:R-:W-:Y:S01]  /*3230*/  FFMA.FTZ R42, R95, R44, R42 ;  /* 0x0000002c5f2a7223 */ /* 0x000fe2000001002a */
[----:B-----5:R-:W-:-:S03]  /*3240*/  HADD2.F32 R44, -RZ, R86.H0_H0 ;  /* 0x20000056ff2c7230 */ /* 0x020fc60000004100 */
        /* <DEDUP_REMOVED lines=23> */
[--C-:B------:R-:W-:Y:S02]  /*33c0*/  HADD2.F32 R48, -RZ, R93.reuse.H0_H0 ;  /* 0x2000005dff307230 */ /* 0x100fe40000004100 */
        /* <DEDUP_REMOVED lines=8> */
[----:B------:R-:W0:Y:S01]  /*3450*/  LDS.128 R44, [R153+0x90] ;  /* 0x00009000992c7984 */ /* 0x000e220000000c00 */
[----:B------:R-:W-:Y:S01]  /*3460*/  FFMA.FTZ R50, R50, R82, R87 ;  /* 0x0000005232327223 */ /* 0x000fe20000010057 */
[----:B------:R-:W-:Y:S02]  /*3470*/  HADD2.F32 R82, -RZ, R51.H1_H1 ;  /* 0x30000033ff527230 */ /* 0x000fe40000004100 */
[----:B------:R-:W-:Y:S01]  /*3480*/  FFMA.FTZ R48, R91, R86, R48 ;  /* 0x000000565b307223 */ /* 0x000fe20000010030 */
[----:B-1----:R-:W-:-:S02]  /*3490*/  HADD2.F32 R86, -RZ, R40.H0_H0 ;  /* 0x20000028ff567230 */ /* 0x002fc40000004100 */
[----:B------:R-:W-:Y:S02]  /*34a0*/  HADD2.F32 R51, -RZ, R40.H1_H1 ;  /* 0x30000028ff337230 */ /* 0x000fe40000004100 */
[--C-:B------:R-:W-:Y:S02]  /*34b0*/  HADD2.F32 R40, -RZ, R88.reuse.H0_H0 ;  /* 0x20000058ff287230 */ /* 0x100fe40000004100 */
[----:B------:R-:W-:Y:S02]  /*34c0*/  HADD2.F32 R87, -RZ, R41.H0_H0 ;  /* 0x20000029ff577230 */ /* 0x000fe40000004100 */
[----:B------:R-:W-:Y:S02]  /*34d0*/  HADD2.F32 R88, -RZ, R88.H1_H1 ;  /* 0x30000058ff587230 */ /* 0x000fe40000004100 */
[----:B------:R-:W-:Y:S02]  /*34e0*/  HADD2.F32 R90, -RZ, R89.H0_H0 ;  /* 0x20000059ff5a7230 */ /* 0x000fe40000004100 */
[----:B------:R-:W-:Y:S01]  /*34f0*/  HADD2.F32 R83, -RZ, R83.H1_H1 ;  /* 0x30000053ff537230 */ /* 0x000fe20000004100 */
[----:B------:R-:W-:-:S02]  /*3500*/  FFMA.FTZ R40, R86, R40, R49 ;  /* 0x0000002856287223 */ /* 0x000fc40000010031 */
[----:B------:R-:W-:Y:S02]  /*3510*/  FFMA.FTZ R88, R51, R88, R50 ;  /* 0x0000005833587223 */ /* 0x000fe40000010032 */
[----:B------:R-:W-:Y:S01]  /*3520*/  FFMA.FTZ R87, R87, R90, R48 ;  /* 0x0000005a57577223 */ /* 0x000fe20000010030 */
[----:B------:R-:W-:Y:S01]  /*3530*/  HADD2.F32 R89, -RZ, R89.H1_H1 ;  /* 0x30000059ff597230 */ /* 0x000fe20000004100 */
[----:B------:R-:W1:Y:S01]  /*3540*/  LDS.128 R48, [R153+0xa0] ;  /* 0x0000a00099307984 */ /* 0x000e620000000c00 */
        /* <DEDUP_REMOVED lines=8> */
[----:B------:R-:W-:Y:S02]  /*35d0*/  HADD2.F32 R42, -RZ, R84.H0_H0 ;  /* 0x20000054ff2a7230 */ /* 0x000fe40000004100 */
[----:B------:R-:W-:Y:S01]  /*35e0*/  HADD2.F32 R85, -RZ, R85.H1_H1 ;  /* 0x30000055ff557230 */ /* 0x000fe20000004100 */
[----:B------:R-:W-:Y:S02]  /*35f0*/  FFMA.FTZ R86, R86, R43, R87 ;  /* 0x0000002b56567223 */ /* 0x000fe40000010057 */
[----:B------:R-:W-:Y:S02]  /*3600*/  FFMA.FTZ R83, R83, R42, R40 ;  /* 0x0000002a53537223 */ /* 0x000fe40000010028 */
[----:B------:R-:W-:-:S02]  /*3610*/  FFMA.FTZ R85, R90, R85, R41 ;  /* 0x000000555a557223 */ /* 0x000fc40000010029 */
[----:B------:R-:W2:Y:S01]  /*3620*/  LDS.128 R40, [R153+0xb0] ;  /* 0x0000b00099287984 */ /* 0x000ea20000000c00 */
[----:B------:R-:W-:Y:S02]  /*3630*/  HADD2.F32 R84, -RZ, R84.H1_H1 ;  /* 0x30000054ff547230 */ /* 0x000fe40000004100 */
[----:B0-----:R-:W-:-:S03]  /*3640*/  HADD2.F32 R89, -RZ, R45.H0_H0 ;  /* 0x2000002dff597230 */ /* 0x001fc60000004100 */
        /* <DEDUP_REMOVED lines=71> */
[----:B------:R-:W-:Y:S02]  /*3ac0*/  FADD.FTZ R40, R40, R49 ;  /* 0x0000003128287221 */ /* 0x000fe40000010000 */
[----:B------:R-:W-:Y:S02]  /*3ad0*/  FFMA.FTZ R48, R73, R81, R48 ;  /* 0x0000005149307223 */ /* 0x000fe40000010030 */
[----:B------:R-:W-:Y:S01]  /*3ae0*/  FADD.FTZ R41, R41, R40 ;  /* 0x0000002829297221 */ /* 0x000fe20000010000 */
[----:B------:R-:W-:-:S03]  /*3af0*/  FSETP.NEU.FTZ.AND P1, PT, R150, RZ, PT ;  /* 0x000000ff9600720b */ /* 0x000fc60003f3d000 */
[----:B------:R-:W-:Y:S01]  /*3b00*/  FADD.FTZ R47, R48, R41 ;  /* 0x00000029302f7221 */ /* 0x000fe20000010000 */
[----:B------:R-:W-:Y:S07]  /*3b10*/  BRA.DIV ~URZ, `(.L_x_18684) ;  /* 0x000054a27f007947 */ /* 0x000fee000b800000 */
[----:B------:R0:W1:Y:S02]  /*3b20*/  SHFL.BFLY PT, R40, R47, 0x1, 0x1f ;  /* 0x0c201f002f287f89 */ /* 0x00006400000e0000 */
.L_x_18747:
[----:B------:R-:W2:Y:S01]  /*3b30*/  I2F R41, R58 ;  /* 0x0000003a00297306 */ /* 0x000ea20000201400 */
[----:B------:R-:W-:Y:S01]  /*3b40*/  ISETP.NE.AND P0, PT, R149, RZ, PT ;  /* 0x000000ff9500720c */ /* 0x000fe20003f05270 */
[----:B-1----:R-:W-:Y:S02]  /*3b50*/  FADD.FTZ R40, R47, R40 ;  /* 0x000000282f287221 */ /* 0x002fe40000010000 */
[----:B--2---:R-:W-:-:S05]  /*3b60*/  FMUL.FTZ R41, R41, R150 ;  /* 0x0000009629297220 */ /* 0x004fca0000410000 */
[----:B------:R-:W-:-:S05]  /*3b70*/  FSEL R41, R41, RZ, P1 ;  /* 0x000000ff29297208 */ /* 0x000fca0000800000 */
[----:B------:R-:W-:Y:S01]  /*3b80*/  FFMA.FTZ R41, R40, c[0x0][0x184], R41 ;  /* 0x0000610028297a23 */ /* 0x000fe20000010029 */
[----:B------:R-:W-:Y:S05]  /*3b90*/  @P0 BRA `(.L_x_18685) ;  /* 0x0000009000000947 */ /* 0x000fea0003800000 */
[----:B------:R-:W-:-:S04]  /*3ba0*/  ISETP.GE.AND P0, PT, R21, R154, PT ;  /* 0x0000009a1500720c */ /* 0x000fc80003f06270 */
[----:B------:R-:W-:-:S05]  /*3bb0*/  FSEL R40, R41, RZ, !P0 ;  /* 0x000000ff29287208 */ /* 0x000fca0004000000 */
[----:B------:R1:W-:Y:S04]  /*3bc0*/  STS [R57], R40 ;  /* 0x0000002839007388 */ /* 0x0003e80000000800 */
[----:B------:R-:W-:Y:S05]  /*3bd0*/  @P0 BRA `(.L_x_18685) ;  /* 0x0000005000000947 */ /* 0x000fea0003800000 */
[----:B------:R-:W-:Y:S01]  /*3be0*/  FMNMX.FTZ R148, R148, R41, !PT ;  /* 0x0000002994947209 */ /* 0x000fe20007810000 */
[----:B------:R-:W-:Y:S05]  /*3bf0*/  BRA `(.L_x_18685) ;  /* 0x0000003000007947 */ /* 0x000fea0003800000 */
.L_x_18683:
[----:B------:R-:W-:-:S13]  /*3c00*/  ISETP.NE.AND P0, PT, R149, RZ, PT ;  /* 0x000000ff9500720c */ /* 0x000fda0003f05270 */
[----:B------:R-:W-:-:S05]  /*3c10*/  @!P0 IMAD.MOV.U32 R40, RZ, RZ, -0x800001 ;  /* 0xff7fffffff288424 */ /* 0x000fca00078e00ff */
[----:B------:R0:W-:Y:S02]  /*3c20*/  @!P0 STS [R57], R40 ;  /* 0x0000002839008388 */ /* 0x0001e40000000800 */
.L_x_18685:
[----:B------:R-:W-:Y:S05]  /*3c30*/  BSYNC B1 ;  /* 0x0000000000017941 */ /* 0x000fea0003800000 */
.L_x_18682:
        /* <DEDUP_REMOVED lines=10> */
.L_x_18681:
[----:B------:R-:W-:Y:S05]  /*3ce0*/  BSYNC B0 ;  /* 0x0000000000007941 */ /* 0x000fea0003800000 */
.L_x_18680:
[----:B------:R-:W-:Y:S05]  /*3cf0*/  BRA.DIV ~URZ, `(.L_x_18687) ;  /* 0x000053427f007947 */ /* 0x000fea000b800000 */
[----:B------:R0:W1:Y:S02]  /*3d00*/  SHFL.BFLY PT, R3, R148, 0x10, 0x1f ;  /* 0x0e001f0094037f89 */ /* 0x00006400000e0000 */
.L_x_18748:
[----:B-1----:R-:W-:Y:S01]  /*3d10*/  FMNMX.FTZ R9, R3, R148, !PT ;  /* 0x0000009403097209 */ /* 0x002fe20007810000 */
[----:B------:R-:W-:Y:S05]  /*3d20*/  BRA.DIV ~URZ, `(.L_x_18688) ;  /* 0x000053927f007947 */ /* 0x000fea000b800000 */
[----:B------:R-:W1:Y:S02]  /*3d30*/  SHFL.BFLY PT, R2, R9, 0x8, 0x1f ;  /* 0x0d001f0009027f89 */ /* 0x000e6400000e0000 */
[----:B-1----:R-:W-:-:S05]  /*3d40*/  FMNMX.FTZ R2, R9, R2, !PT ;  /* 0x0000000209027209 */ /* 0x002fca0007810000 */
[----:B------:R-:W1:Y:S02]  /*3d50*/  SHFL.BFLY PT, R3, R2, 0x4, 0x1f ;  /* 0x0c801f0002037f89 */ /* 0x000e6400000e0000 */
[----:B-1----:R-:W-:-:S05]  /*3d60*/  FMNMX.FTZ R3, R2, R3, !PT ;  /* 0x0000000302037209 */ /* 0x002fca0007810000 */
[----:B------:R1:W2:Y:S02]  /*3d70*/  SHFL.BFLY PT, R8, R3, 0x2, 0x1f ;  /* 0x0c401f0003087f89 */ /* 0x0002a400000e0000 */
.L_x_18749:
[----:B------:R-:W-:Y:S01]  /*3d80*/  ISETP.NE.AND P0, PT, R151, RZ, PT ;  /* 0x000000ff9700720c */ /* 0x000fe20003f05270 */
[----:B------:R-:W-:-:S12]  /*3d90*/  WARPSYNC 0xffffffff ;  /* 0xffffffff00007948 */ /* 0x000fd80003800000 */
[----:B-12---:R-:W-:-:S05]  /*3da0*/  @!P0 FMNMX.FTZ R3, R8, R3, !PT ;  /* 0x0000000308038209 */ /* 0x006fca0007810000 */
[----:B------:R1:W-:Y:S02]  /*3db0*/  @!P0 STS [R152.X4+0x180], R3 ;  /* 0x0001800398008388 */ /* 0x0003e40000004800 */
[----:B------:R-:W-:Y:S01]  /*3dc0*/  BAR.SYNC.DEFER_BLOCKING 0x0 ;  /* 0x0000000000007b1d */ /* 0x000fe20000010000 */
[----:B------:R-:W-:Y:S01]  /*3dd0*/  ISETP.GT.AND P0, PT, R151, 0x3, PT ;  /* 0x000000039700780c */ /* 0x000fe20003f04270 */
[----:B-1----:R-:W-:-:S04]  /*3de0*/  IMAD.MOV.U32 R3, RZ, RZ, -0x800001 ;  /* 0xff7fffffff037424 */ /* 0x002fc800078e00ff */
[----:B------:R-:W-:Y:S08]  /*3df0*/  BSSY B0, `(.L_x_18689) ;  /* 0x00000e8000007945 */ /* 0x000ff00003800000 */
[----:B------:R-:W1:Y:S04]  /*3e00*/  @!P0 LDS R3, [R151.X4+0x180] ;  /* 0x0001800097038984 */ /* 0x000e680000004800 */
[----:B-1----:R-:W1:Y:S02]  /*3e10*/  SHFL.BFLY PT, R2, R3, 0x2, 0x1f ;  /* 0x0c401f0003027f89 */ /* 0x002e6400000e0000 */
[----:B-1----:R-:W-:Y:S01]  /*3e20*/  FMNMX.FTZ R8, R2, R3, !PT ;  /* 0x0000000302087209 */ /* 0x002fe20007810000 */
        /* <DEDUP_REMOVED lines=23> */
.L_x_18693:
        /* <DEDUP_REMOVED lines=11> */
.L_x_18692:
[----:B------:R-:W-:Y:S05]  /*4050*/  BSYNC B1 ;  /* 0x0000000000017941 */ /* 0x000fea0003800000 */
.L_x_18691:
        /* <DEDUP_REMOVED lines=10> */
.L_x_18696:
        /* <DEDUP_REMOVED lines=23> */
[----:B-----5:R-:W-:-:S02]  /*4270*/  FADD.FTZ R13, -R28, R13 ;  /* 0x0000000d1c0d7221 */ /* 0x020fc40000010100 */
[----:B0-----:R-:W-:Y:S01]  /*4280*/  FADD.FTZ R14, -R28, R14 ;  /* 0x0000000e1c0e7221 */ /* 0x001fe20000010100 */
        /* <DEDUP_REMOVED lines=37> */
[C---:B0-----:R-:W-:Y:S01]  /*44e0*/  FADD.FTZ R24, -R28.reuse, R24 ;  /* 0x000000181c187221 */ /* 0x041fe20000010100 */
        /* <DEDUP_REMOVED lines=37> */
.L_x_18695:
[----:B------:R-:W-:Y:S05]  /*4740*/  BSYNC B1 ;  /* 0x0000000000017941 */ /* 0x000fea0003800000 */
.L_x_18694:
        /* <DEDUP_REMOVED lines=21> */
[----:B-----5:R-:W-:-:S02]  /*48a0*/  FADD.FTZ R13, -R28, R13 ;  /* 0x0000000d1c0d7221 */ /* 0x020fc40000010100 */
[----:B0-----:R-:W-:Y:S02]  /*48b0*/  FADD.FTZ R14, -R28, R14 ;  /* 0x0000000e1c0e7221 */ /* 0x001fe40000010100 */
        /* <DEDUP_REMOVED lines=32> */
.L_x_18698:
[----:B------:R-:W-:Y:S05]  /*4ac0*/  BSYNC B1 ;  /* 0x0000000000017941 */ /* 0x000fea0003800000 */
.L_x_18697:
        /* <DEDUP_REMOVED lines=9> */
[----:B----4-:R-:W-:Y:S02]  /*4b60*/  FADD.FTZ R11, -R28, R11 ;  /* 0x0000000b1c0b7221 */ /* 0x010fe40000010100 */
        /* <DEDUP_REMOVED lines=16> */
.L_x_18690:
[----:B------:R-:W-:Y:S05]  /*4c70*/  BSYNC B0 ;  /* 0x0000000000007941 */ /* 0x000fea0003800000 */
.L_x_18689:
        /* <DEDUP_REMOVED lines=28> */
[----:B------:R1:W3:Y:S04]  /*4e40*/  MUFU.RCP R32, R8 ;  /* 0x0000000800207308 */ /* 0x0002e80000001000 */
[----:B------:R-:W-:-:S02]  /*4e50*/  LEA.HI R9, R3, 0x1, RZ, 0x19 ;  /* 0x0000000103097811 */ /* 0x000fc400078fc8ff */
[----:B------:R-:W-:Y:S02]  /*4e60*/  ISETP.GE.U32.AND P1, PT, R3, 0x180, PT ;  /* 0x000001800300780c */ /* 0x000fe40003f26070 */
[----:B------:R-:W-:Y:S01]  /*4e70*/  LOP3.LUT P0, R10, R9, 0x3, RZ, 0xc0, !PT ;  /* 0x00000003090a7812 */ /* 0x000fe2000780c0ff */
[----:B------:R-:W-:-:S12]  /*4e80*/  IMAD.MOV.U32 R9, RZ, RZ, R7 ;  /* 0x000000ffff097224 */ /* 0x000fd800078e0007 */
[----:B------:R-:W-:Y:S05]  /*4e90*/  @!P0 BRA `(.L_x_18702) ;  /* 0x000000b000008947 */ /* 0x000fea0003800000 */
[----:B-1-3--:R-:W-:Y:S01]  /*4ea0*/  IMAD.MOV.U32 R3, RZ, RZ, R10 ;  /* 0x000000ffff037224 */ /* 0x00afe200078e000a */
[----:B------:R-:W-:Y:S01]  /*4eb0*/  LEA R8, R7, 0x1a0, 0x2 ;  /* 0x000001a007087811 */ /* 0x000fe200078e10ff */
[----:B------:R-:W-:-:S04]  /*4ec0*/  IMAD.MOV.U32 R9, RZ, RZ, R7 ;  /* 0x000000ffff097224 */ /* 0x000fc800078e0007 */
.L_x_18703:
        /* <DEDUP_REMOVED lines=8> */
.L_x_18702:
[----:B-1-3--:R-:W-:Y:S05]  /*4f50*/  BSYNC B1 ;  /* 0x0000000000017941 */ /* 0x00afea0003800000 */
.L_x_18701:
        /* <DEDUP_REMOVED lines=10> */
.L_x_18706:
        /* <DEDUP_REMOVED lines=8> */
[----:B------:R-:W-:Y:S04]  /*5080*/  LDS R19, [R3+0x800] ;  /* 0x0008000003137984 */ /* 0x000fe80000000800 */
[----:B------:R-:W2:Y:S04]  /*5090*/  LDS R20, [R3+0xa00] ;  /* 0x000a000003147984 */ /* 0x000ea80000000800 */
[----:B------:R-:W2:Y:S04]  /*50a0*/  LDS R21, [R3+0xc00] ;  /* 0x000c000003157984 */ /* 0x000ea80000000800 */
[----:B------:R-:W2:Y:S04]  /*50b0*/  LDS R23, [R3+0xe00] ;  /* 0x000e000003177984 */ /* 0x000ea80000000800 */
[----:B------:R-:W2:Y:S01]  /*50c0*/  LDS R25, [R3+0x1000] ;  /* 0x0010000003197984 */ /* 0x000ea20000000800 */
[----:B-1----:R-:W-:-:S03]  /*50d0*/  FMUL.FTZ R8, R32, R8 ;  /* 0x0000000820087220 */ /* 0x002fc60000410000 */
[----:B------:R-:W1:Y:S01]  /*50e0*/  LDS R27, [R3+0x1200] ;  /* 0x00120000031b7984 */ /* 0x000e620000000800 */
[----:B---3--:R-:W-:-:S03]  /*50f0*/  FMUL.FTZ R10, R32, R10 ;  /* 0x0000000a200a7220 */ /* 0x008fc60000410000 */
[----:B--2---:R-:W2:Y:S01]  /*5100*/  LDS R28, [R3+0x1400] ;  /* 0x00140000031c7984 */ /* 0x004ea20000000800 */
        /* <DEDUP_REMOVED lines=35> */
.L_x_18705:
[----:B------:R-:W-:Y:S05]  /*5340*/  BSYNC B1 ;  /* 0x0000000000017941 */ /* 0x000fea0003800000 */
.L_x_18704:
        /* <DEDUP_REMOVED lines=13> */
[----:B------:R-:W2:Y:S01]  /*5420*/  LDS R21, [R3+0xa00] ;  /* 0x000a000003157984 */ /* 0x000ea20000000800 */
[----:B-1----:R-:W-:-:S02]  /*5430*/  FMUL.FTZ R8, R32, R8 ;  /* 0x0000000820087220 */ /* 0x002fc40000410000 */
        /* <DEDUP_REMOVED lines=16> */
.L_x_18708:
[----:B------:R-:W-:Y:S05]  /*5540*/  BSYNC B1 ;  /* 0x0000000000017941 */ /* 0x000fea0003800000 */
.L_x_18707:
[----:B------:R-:W-:-:S13]  /*5550*/  ISETP.LT.OR P0, PT, R9, R2, P0 ;  /* 0x000000020900720c */ /* 0x000fda0000701670 */
[----:B------:R-:W-:Y:S05]  /*5560*/  @!P0 BRA `(.L_x_18700) ;  /* 0x000000c000008947 */ /* 0x000fea0003800000 */
[----:B------:R-:W1:Y:S04]  /*5570*/  LDS R2, [R3+-0x400] ;  /* 0xfffc000003027984 */ /* 0x000e680000000800 */
[----:B------:R-:W3:Y:S04]  /*5580*/  LDS R8, [R3+-0x200] ;  /* 0xfffe000003087984 */ /* 0x000ee80000000800 */
[----:B------:R-:W4:Y:S04]  /*5590*/  LDS R9, [R3] ;  /* 0x0000000003097984 */ /* 0x000f280000000800 */
[----:B------:R-:W5:Y:S01]  /*55a0*/  LDS R11, [R3+0x200] ;  /* 0x00020000030b7984 */ /* 0x000f620000000800 */
[----:B-1----:R-:W-:-:S02]  /*55b0*/  FMUL.FTZ R2, R2, R32 ;  /* 0x0000002002027220 */ /* 0x002fc40000410000 */
[----:B---3--:R-:W-:-:S03]  /*55c0*/  FMUL.FTZ R8, R8, R32 ;  /* 0x0000002008087220 */ /* 0x008fc60000410000 */
[----:B------:R1:W-:Y:S01]  /*55d0*/  STS [R3+-0x400], R2 ;  /* 0xfffc000203007388 */ /* 0x0003e20000000800 */
[----:B----4-:R-:W-:-:S03]  /*55e0*/  FMUL.FTZ R10, R9, R32 ;  /* 0x00000020090a7220 */ /* 0x010fc60000410000 */
[----:B------:R1:W-:Y:S01]  /*55f0*/  STS [R3+-0x200], R8 ;  /* 0xfffe000803007388 */ /* 0x0003e20000000800 */
[----:B-----5:R-:W-:-:S03]  /*5600*/  FMUL.FTZ R12, R11, R32 ;  /* 0x000000200b0c7220 */ /* 0x020fc60000410000 */
[----:B------:R1:W-:Y:S04]  /*5610*/  STS [R3], R10 ;  /* 0x0000000a03007388 */ /* 0x0003e80000000800 */
[----:B------:R1:W-:Y:S02]  /*5620*/  STS [R3+0x200], R12 ;  /* 0x0002000c03007388 */ /* 0x0003e40000000800 */
.L_x_18700:
[----:B------:R-:W-:Y:S05]  /*5630*/  BSYNC B0 ;  /* 0x0000000000007941 */ /* 0x000fea0003800000 */
.L_x_18699:
        /* <DEDUP_REMOVED lines=11> */
[----:B------:R-:W-:Y:S05]  /*56f0*/  BRA `(.L_x_18711) ;  /* 0x00002a8000007947 */ /* 0x000fea0003800000 */
.L_x_18710:
[----:B------:R-:W-:Y:S01]  /*5700*/  IABS R64, c[0x0][0x1d4] ;  /* 0x0000750000407a13 */ /* 0x000fe20000000000 */
[----:B-1----:R-:W1:Y:S01]  /*5710*/  S2R R2, SR_CTAID.Y ;  /* 0x0000000000027919 */ /* 0x002e620000002600 */
[----:B------:R-:W-:Y:S01]  /*5720*/  IMAD.MOV.U32 R81, RZ, RZ, c[0x0][0x1ac] ;  /* 0x00006b00ff517624 */ /* 0x000fe200078e00ff */
[----:B------:R-:W-:Y:S01]  /*5730*/  IADD3 R4, R4, -c[0x0][0x1cc], RZ ;  /* 0x8000730004047a10 */ /* 0x000fe20007ffe0ff */
[----:B------:R-:W3:Y:S01]  /*5740*/  I2F.RP R8, R64 ;  /* 0x0000004000087306 */ /* 0x000ee20000209400 */
[C---:B------:R-:W-:Y:S01]  /*5750*/  IMAD.SHL.U32 R77, R152.reuse, 0x10, RZ ;  /* 0x00000010984d7824 */ /* 0x040fe200078e00ff */
[----:B------:R-:W-:Y:S01]  /*5760*/  IADD3 R98, -R152, -0x1, R5 ;  /* 0xffffffff98627810 */ /* 0x000fe20007ffe105 */
[----:B------:R-:W-:Y:S01]  /*5770*/  CS2R R68, SRZ ;  /* 0x0000000000447805 */ /* 0x000fe2000001ff00 */
[----:B------:R-:W-:Y:S01]  /*5780*/  CS2R R70, SRZ ;  /* 0x0000000000467805 */ /* 0x000fe2000001ff00 */
[----:B------:R-:W-:Y:S01]  /*5790*/  CS2R R72, SRZ ;  /* 0x0000000000487805 */ /* 0x000fe2000001ff00 */
[----:B------:R-:W-:Y:S01]  /*57a0*/  CS2R R74, SRZ ;  /* 0x00000000004a7805 */ /* 0x000fe2000001ff00 */
[----:B------:R-:W-:Y:S01]  /*57b0*/  IMAD.MOV.U32 R76, RZ, RZ, RZ ;  /* 0x000000ffff4c7224 */ /* 0x000fe200078e00ff */
[----:B------:R-:W-:Y:S01]  /*57c0*/  CS2R R78, SRZ ;  /* 0x00000000004e7805 */ /* 0x000fe2000001ff00 */
[--C-:B------:R-:W-:Y:S01]  /*57d0*/  IMAD.MOV.U32 R80, RZ, RZ, R152.reuse ;  /* 0x000000ffff507224 */ /* 0x100fe200078e0098 */
[----:B------:R-:W-:Y:S01]  /*57e0*/  SHF.R.S32.HI R81, RZ, 0x1f, R81 ;  /* 0x0000001fff517819 */ /* 0x000fe20000011451 */
[----:B---3--:R-:W3:Y:S01]  /*57f0*/  MUFU.RCP R8, R8 ;  /* 0x0000000800087308 */ /* 0x008ee20000001000 */
[----:B-1----:R-:W-:Y:S01]  /*5800*/  IMAD R9, R2, c[0x0][0x198], RZ ;  /* 0x0000660002097a24 */ /* 0x002fe200078e02ff */
[----:B------:R-:W-:-:S04]  /*5810*/  SHF.R.S32.HI R2, RZ, 0x1f, R152 ;  /* 0x0000001fff027819 */ /* 0x000fc80000011498 */
[----:B------:R-:W-:-:S04]  /*5820*/  IADD3 R67, P0, R152, R9, RZ ;  /* 0x0000000998437210 */ /* 0x000fc80007f1e0ff */
[----:B------:R-:W-:Y:S02]  /*5830*/  LEA.HI.X.SX32 R2, R9, R2, 0x1, P0 ;  /* 0x0000000209027211 */ /* 0x000fe400000f0eff */
[----:B---3--:R-:W-:Y:S02]  /*5840*/  IADD3 R3, R8, 0xffffffe, RZ ;  /* 0x0ffffffe08037810 */ /* 0x008fe40007ffe0ff */
[----:B------:R-:W-:-:S04]  /*5850*/  LEA R66, P0, R67, c[0x0][0x188], 0x2 ;  /* 0x0000620043427a11 */ /* 0x000fc800078010ff */
[----:B------:R-:W1:Y:S01]  /*5860*/  F2I.FTZ.U32.TRUNC.NTZ R3, R3 ;  /* 0x0000000300037305 */ /* 0x000e62000021f000 */
[----:B------:R-:W-:Y:S01]  /*5870*/  LEA.HI.X R67, R67, c[0x0][0x18c], R2, 0x2, P0 ;  /* 0x0000630043437a11 */ /* 0x000fe200000f1402 */
[----:B------:R-:W-:Y:S02]  /*5880*/  IMAD.MOV.U32 R2, RZ, RZ, RZ ;  /* 0x000000ffff027224 */ /* 0x000fe400078e00ff */
[----:B-1----:R-:W-:-:S04]  /*5890*/  IMAD.MOV R65, RZ, RZ, -R3 ;  /* 0x000000ffff417224 */ /* 0x002fc800078e0a03 */
        /* <DEDUP_REMOVED lines=24> */
.L_x_18738:
        /* <DEDUP_REMOVED lines=42> */
[----:B0-----:R-:W-:Y:S05]  /*5cc0*/  @P0 BRA P1, `(.L_x_18713) ;  /* 0x0000240000000947 */ /* 0x001fea0000800000 */
[----:B------:R-:W3:Y:S04]  /*5cd0*/  LDG.E.CONSTANT R8, [R66.64] ;  /* 0x0000000a42087981 */ /* 0x000ee8000c1e9900 */
[----:B------:R-:W1:Y:S04]  /*5ce0*/  LDS.128 R60, [R84+-0x10] ;  /* 0xfffff000543c7984 */ /* 0x000e680000000c00 */
[----:B------:R4:W0:Y:S01]  /*5cf0*/  LDS.128 R56, [R84] ;  /* 0x0000000054387984 */ /* 0x0008220000000c00 */
[----:B---3--:R-:W-:Y:S01]  /*5d00*/  SHF.R.S32.HI R9, RZ, 0x1f, R8 ;  /* 0x0000001fff097819 */ /* 0x008fe20000011408 */
        /* <DEDUP_REMOVED lines=8> */
[----:B------:R-:W-:-:S04]  /*5d90*/  LEA R96, P2, R8, c[0x0][0x178], 0x1 ;  /* 0x00005e0008607a11 */ /* 0x000fc800078408ff */
[-C--:B------:R-:W-:Y:S02]  /*5da0*/  LEA.HI.X.SX32 R11, R82, R27.reuse, 0x1, P0 ;  /* 0x0000001b520b7211 */ /* 0x080fe400000f0eff */
[CC--:B------:R-:W-:Y:S02]  /*5db0*/  IADD3 R9, P0, R85.reuse, R10.reuse, RZ ;  /* 0x0000000a55097210 */ /* 0x0c0fe40007f1e0ff */
[----:B------:R-:W-:Y:S02]  /*5dc0*/  LEA.HI.X R97, R8, c[0x0][0x17c], R11, 0x1, P2 ;  /* 0x00005f0008617a11 */ /* 0x000fe400010f0c0b */
[----:B------:R-:W-:Y:S02]  /*5dd0*/  IADD3 R11, P5, R88, R10, RZ ;  /* 0x0000000a580b7210 */ /* 0x000fe40007fbe0ff */
[----:B------:R-:W-:Y:S01]  /*5de0*/  LEA.HI.X.SX32 R24, R85, R27, 0x1, P0 ;  /* 0x0000001b55187211 */ /* 0x000fe200000f0eff */
[----:B------:R4:W5:Y:S01]  /*5df0*/  LDG.E.128.CONSTANT R48, [R96.64+0x200] ;  /* 0x0002000a60307981 */ /* 0x000962000c1e9d00 */
[----:B------:R-:W-:-:S02]  /*5e00*/  LEA R20, P0, R11, c[0x0][0x178], 0x1 ;  /* 0x00005e000b147a11 */ /* 0x000fc400078008ff */
[-C--:B------:R-:W-:Y:S01]  /*5e10*/  LEA.HI.X.SX32 R22, R86, R27.reuse, 0x1, P1 ;  /* 0x0000001b56167211 */ /* 0x080fe200008f0eff */
[----:B------:R4:W5:Y:S01]  /*5e20*/  LDG.E.128.CONSTANT R52, [R96.64] ;  /* 0x0000000a60347981 */ /* 0x000962000c1e9d00 */
[-C--:B------:R-:W-:Y:S02]  /*5e30*/  LEA.HI.X.SX32 R14, R88, R27.reuse, 0x1, P5 ;  /* 0x0000001b580e7211 */ /* 0x080fe400028f0eff */
[----:B------:R-:W-:Y:S02]  /*5e40*/  LEA R16, P2, R15, c[0x0][0x178], 0x1 ;  /* 0x00005e000f107a11 */ /* 0x000fe400078408ff */
[----:B------:R-:W-:Y:S02]  /*5e50*/  LEA.HI.X.SX32 R18, R87, R27, 0x1, P6 ;  /* 0x0000001b57127211 */ /* 0x000fe400030f0eff */
[----:B------:R-:W-:Y:S02]  /*5e60*/  LEA.HI.X R13, R13, c[0x0][0x17c], R22, 0x1, P3 ;  /* 0x00005f000d0d7a11 */ /* 0x000fe400018f0c16 */
[----:B------:R-:W-:-:S02]  /*5e70*/  LEA.HI.X R21, R11, c[0x0][0x17c], R14, 0x1, P0 ;  /* 0x00005f000b157a11 */ /* 0x000fc400000f0c0e */
[----:B------:R-:W-:Y:S02]  /*5e80*/  LEA R8, P4, R9, c[0x0][0x178], 0x1 ;  /* 0x00005e0009087a11 */ /* 0x000fe400078808ff */
[----:B------:R-:W-:Y:S02]  /*5e90*/  LEA.HI.X R17, R15, c[0x0][0x17c], R18, 0x1, P2 ;  /* 0x00005f000f117a11 */ /* 0x000fe400010f0c12 */
[CC--:B------:R-:W-:Y:S02]  /*5ea0*/  IADD3 R11, P3, R90.reuse, R10.reuse, RZ ;  /* 0x0000000a5a0b7210 */ /* 0x0c0fe40007f7e0ff */
[----:B------:R-:W-:Y:S02]  /*5eb0*/  IADD3 R15, P2, R89, R10, RZ ;  /* 0x0000000a590f7210 */ /* 0x000fe40007f5e0ff */
[----:B------:R-:W-:Y:S02]  /*5ec0*/  LEA.HI.X R9, R9, c[0x0][0x17c], R24, 0x1, P4 ;  /* 0x00005f0009097a11 */ /* 0x000fe400020f0c18 */
[----:B------:R-:W-:-:S02]  /*5ed0*/  LEA.HI.X.SX32 R26, R90, R27, 0x1, P3 ;  /* 0x0000001b5a1a7211 */ /* 0x000fc400018f0eff */
[-C--:B------:R-:W-:Y:S02]  /*5ee0*/  IADD3 R22, P1, R91, R10.reuse, RZ ;  /* 0x0000000a5b167210 */ /* 0x080fe40007f3e0ff */
[-C--:B------:R-:W-:Y:S02]  /*5ef0*/  IADD3 R18, P0, R92, R10.reuse, RZ ;  /* 0x0000000a5c127210 */ /* 0x080fe40007f1e0ff */
[----:B------:R-:W-:Y:S02]  /*5f00*/  LEA R24, P4, R15, c[0x0][0x178], 0x1 ;  /* 0x00005e000f187a11 */ /* 0x000fe400078808ff */
[----:B--2---:R-:W-:Y:S02]  /*5f10*/  LEA R28, P5, R11, c[0x0][0x178], 0x1 ;  /* 0x00005e000b1c7a11 */ /* 0x004fe400078a08ff */
[----:B------:R-:W-:Y:S02]  /*5f20*/  LEA.HI.X.SX32 R30, R89, R27, 0x1, P2 ;  /* 0x0000001b591e7211 */ /* 0x000fe400010f0eff */
[----:B------:R-:W-:-:S02]  /*5f30*/  IADD3 R14, P3, R93, R10, RZ ;  /* 0x0000000a5d0e7210 */ /* 0x000fc40007f7e0ff */
[----:B------:R-:W-:Y:S02]  /*5f40*/  IADD3 R10, P2, R94, R10, RZ ;  /* 0x0000000a5e0a7210 */ /* 0x000fe40007f5e0ff */
[----:B------:R-:W-:Y:S02]  /*5f50*/  LEA.HI.X R25, R15, c[0x0][0x17c], R30, 0x1, P4 ;  /* 0x00005f000f197a11 */ /* 0x000fe400020f0c1e */
[----:B------:R-:W-:Y:S02]  /*5f60*/  LEA.HI.X R29, R11, c[0x0][0x17c], R26, 0x1, P5 ;  /* 0x00005f000b1d7a11 */ /* 0x000fe400028f0c1a */
[----:B------:R-:W-:Y:S02]  /*5f70*/  LEA.HI.X.SX32 R23, R91, R27, 0x1, P1 ;  /* 0x0000001b5b177211 */ /* 0x000fe400008f0eff */
[----:B------:R-:W-:Y:S02]  /*5f80*/  LEA R32, P6, R22, c[0x0][0x178], 0x1 ;  /* 0x00005e0016207a11 */ /* 0x000fe400078c08ff */
[----:B------:R-:W-:Y:S01]  /*5f90*/  LEA R36, P5, R18, c[0x0][0x178], 0x1 ;  /* 0x00005e0012247a11 */ /* 0x000fe200078a08ff */
[----:B------:R-:W5:Y:S01]  /*5fa0*/  LDG.E.128.CONSTANT R28, [R28.64] ;  /* 0x0000000a1c1c7981 */ /* 0x000f62000c1e9d00 */
[----:B------:R-:W-:-:S02]  /*5fb0*/  LEA R40, P4, R14, c[0x0][0x178], 0x1 ;  /* 0x00005e000e287a11 */ /* 0x000fc400078808ff */
[----:B------:R-:W-:Y:S02]  /*5fc0*/  LEA R44, P1, R10, c[0x0][0x178], 0x1 ;  /* 0x00005e000a2c7a11 */ /* 0x000fe400078208ff */
[-C--:B------:R-:W-:Y:S02]  /*5fd0*/  LEA.HI.X.SX32 R19, R92, R27.reuse, 0x1, P0 ;  /* 0x0000001b5c137211 */ /* 0x080fe400000f0eff */
[-C--:B------:R-:W-:Y:S02]  /*5fe0*/  LEA.HI.X.SX32 R15, R93, R27.reuse, 0x1, P3 ;  /* 0x0000001b5d0f7211 */ /* 0x080fe400018f0eff */
[----:B------:R-:W-:Y:S02]  /*5ff0*/  LEA.HI.X.SX32 R11, R94, R27, 0x1, P2 ;  /* 0x0000001b5e0b7211 */ /* 0x000fe400010f0eff */
[----:B------:R-:W-:Y:S01]  /*6000*/  LEA.HI.X R33, R22, c[0x0][0x17c], R23, 0x1, P6 ;  /* 0x00005f0016217a11 */ /* 0x000fe200030f0c17 */
[----:B------:R-:W5:Y:S01]  /*6010*/  LDG.E.128.CONSTANT R24, [R24.64] ;  /* 0x0000000a18187981 */ /* 0x000f62000c1e9d00 */
[----:B------:R-:W-:-:S02]  /*6020*/  LEA.HI.X R37, R18, c[0x0][0x17c], R19, 0x1, P5 ;  /* 0x00005f0012257a11 */ /* 0x000fc400028f0c13 */
        /* <DEDUP_REMOVED lines=16> */
[C---:B0---4-:R-:W-:Y:S02]  /*6130*/  IADD3 R63, R83.reuse, 0x2, RZ ;  /* 0x00000002533f7810 */ /* 0x051fe40007ffe0ff */
        /* <DEDUP_REMOVED lines=30> */
.L_x_18715:
[----:B0---4-:R-:W-:Y:S05]  /*6320*/  BSYNC B2 ;  /* 0x0000000000027941 */ /* 0x011fea0003800000 */
.L_x_18714:
        /* <DEDUP_REMOVED lines=39> */
.L_x_18717:
[----:B------:R-:W-:Y:S05]  /*65a0*/  BSYNC B2 ;  /* 0x0000000000027941 */ /* 0x000fea0003800000 */
.L_x_18716:
        /* <DEDUP_REMOVED lines=40> */
.L_x_18719:
[----:B------:R-:W-:Y:S05]  /*6830*/  BSYNC B2 ;  /* 0x0000000000027941 */ /* 0x000fea0003800000 */
.L_x_18718:
[----:B------:R-:W-:Y:S01]  /*6840*/  HMUL2 R9, R60, R9 ;  /* 0x000000093c097232 */ /* 0x000fe20000000000 */
[----:B------:R-:W-:Y:S01]  /*6850*/  BSSY B2, `(.L_x_18720) ;  /* 0x0000024000027945 */ /* 0x000fe20003800000 */
[----:B------:R-:W-:Y:S01]  /*6860*/  FADD.FTZ R61, R48, R61 ;  /* 0x0000003d303d7221 */ /* 0x000fe20000010000 */
[----:B------:R-:W-:-:S03]  /*6870*/  HFMA2 R49, R52, R51, R49 ;  /* 0x0000003334317231 */ /* 0x000fc60000000031 */
        /* <DEDUP_REMOVED lines=14> */
[----:B------:R-:W-:Y:S02]  /*6960*/  SEL R55, R14, RZ, !P6 ;  /* 0x000000ff0e377207 */ /* 0x000fe40007000000 */
[-C--:B------:R-:W-:Y:S02]  /*6970*/  ISETP.GE.AND P5, PT, R59, R154.reuse, PT ;  /* 0x0000009a3b00720c */ /* 0x080fe40003fa6270 */
        /* <DEDUP_REMOVED lines=17> */
.L_x_18721:
[----:B------:R-:W-:Y:S05]  /*6a90*/  BSYNC B2 ;  /* 0x0000000000027941 */ /* 0x000fea0003800000 */
.L_x_18720:
[----:B------:R-:W-:Y:S01]  /*6aa0*/  HMUL2 R13, R60, R13 ;  /* 0x0000000d3c0d7232 */ /* 0x000fe20000000000 */
[----:B------:R-:W-:Y:S01]  /*6ab0*/  BSSY B2, `(.L_x_18722) ;  /* 0x0000026000027945 */ /* 0x000fe20003800000 */
[----:B------:R-:W-:Y:S01]  /*6ac0*/  HADD2.F32 R8, -RZ, R49.H0_H0 ;  /* 0x20000031ff087230 */ /* 0x000fe20000004100 */
[----:B------:R-:W-:Y:S01]  /*6ad0*/  FADD.FTZ R6, R6, R61 ;  /* 0x0000003d06067221 */ /* 0x000fe20000010000 */
[----:B------:R-:W-:Y:S02]  /*6ae0*/  HFMA2 R9, R57, R10, R9 ;  /* 0x0000000a39097231 */ /* 0x000fe40000000009 */
[----:B------:R-:W-:Y:S01]  /*6af0*/  HFMA2.MMA R13, R53, R12, R13 ;  /* 0x0000000c350d7235 */ /* 0x000fe2000000000d */
        /* <DEDUP_REMOVED lines=33> */
.L_x_18723:
[----:B------:R-:W-:Y:S05]  /*6d10*/  BSYNC B2 ;  /* 0x0000000000027941 */ /* 0x000fea0003800000 */
.L_x_18722:
        /* <DEDUP_REMOVED lines=38> */
.L_x_18725:
[----:B------:R-:W-:Y:S05]  /*6f80*/  BSYNC B2 ;  /* 0x0000000000027941 */ /* 0x000fea0003800000 */
.L_x_18724:
[----:B------:R-:W-:Y:S01]  /*6f90*/  HMUL2 R10, R60, R21 ;  /* 0x000000153c0a7232 */ /* 0x000fe20000000000 */
[----:B------:R-:W-:Y:S01]  /*6fa0*/  BSSY B2, `(.L_x_18726) ;  /* 0x0000027000027945 */ /* 0x000fe20003800000 */
[----:B------:R-:W-:Y:S01]  /*6fb0*/  HFMA2.MMA R13, R52, R15, R13 ;  /* 0x0000000f340d7235 */ /* 0x000fe2000000000d */
[----:B------:R-:W-:Y:S01]  /*6fc0*/  HADD2.F32 R8, -RZ, R9.H0_H0 ;  /* 0x20000009ff087230 */ /* 0x000fe20000004100 */
[----:B------:R-:W-:Y:S01]  /*6fd0*/  FADD.FTZ R68, R68, R51 ;  /* 0x0000003344447221 */ /* 0x000fe20000010000 */
[----:B------:R-:W-:Y:S01]  /*6fe0*/  HFMA2 R17, R57, R18, R17 ;  /* 0x0000001239117231 */ /* 0x000fe20000000011 */
        /* <DEDUP_REMOVED lines=34> */
.L_x_18727:
[----:B------:R-:W-:Y:S05]  /*7210*/  BSYNC B2 ;  /* 0x0000000000027941 */ /* 0x000fea0003800000 */
.L_x_18726:
        /* <DEDUP_REMOVED lines=50> */
.L_x_18729:
[----:B------:R-:W-:Y:S05]  /*7540*/  BSYNC B2 ;  /* 0x0000000000027941 */ /* 0x000fea0003800000 */
.L_x_18728:
[----:B------:R-:W-:Y:S01]  /*7550*/  HMUL2 R14, R60, R29 ;  /* 0x0000001d3c0e7232 */ /* 0x000fe20000000000 */
[----:B------:R-:W-:Y:S01]  /*7560*/  FADD.FTZ R70, R70, R15 ;  /* 0x0000000f46467221 */ /* 0x000fe20000010000 */
[--C-:B------:R-:W-:Y:S01]  /*7570*/  HADD2.F32 R9, -RZ, R26.reuse.H0_H0 ;  /* 0x2000001aff097230 */ /* 0x100fe20000004100 */
[----:B------:R-:W-:Y:S01]  /*7580*/  BSSY B2, `(.L_x_18730) ;  /* 0x0000027000027945 */ /* 0x000fe20003800000 */
[----:B------:R-:W-:Y:S01]  /*7590*/  HADD2.F32 R26, -RZ, R26.H1_H1 ;  /* 0x3000001aff1a7230 */ /* 0x000fe20000004100 */
[----:B------:R-:W-:Y:S01]  /*75a0*/  FADD.FTZ R71, R71, R16 ;  /* 0x0000001047477221 */ /* 0x000fe20000010000 */
[----:B------:R-:W-:Y:S01]  /*75b0*/  HFMA2 R15, R53, R28, R14 ;  /* 0x0000001c350f7231 */ /* 0x000fe2000000000e */
[----:B------:R-:W-:-:S02]  /*75c0*/  FADD.FTZ R13, R8, R11 ;  /* 0x0000000b080d7221 */ /* 0x000fc40000010000 */
[----:B------:R-:W-:-:S03]  /*75d0*/  FADD.FTZ R14, R9, R26 ;  /* 0x0000001a090e7221 */ /* 0x000fc60000010000 */
        /* <DEDUP_REMOVED lines=33> */
.L_x_18731:
[----:B------:R-:W-:Y:S05]  /*77f0*/  BSYNC B2 ;  /* 0x0000000000027941 */ /* 0x000fea0003800000 */
.L_x_18730:
        /* <DEDUP_REMOVED lines=38> */
.L_x_18733:
[----:B------:R-:W-:Y:S05]  /*7a60*/  BSYNC B2 ;  /* 0x0000000000027941 */ /* 0x000fea0003800000 */
.L_x_18732:
        /* <DEDUP_REMOVED lines=34> */
.L_x_18735:
[----:B------:R-:W-:Y:S05]  /*7c90*/  BSYNC B2 ;  /* 0x0000000000027941 */ /* 0x000fea0003800000 */
.L_x_18734:
        /* <DEDUP_REMOVED lines=8> */
[-C--:B------:R-:W-:Y:S02]  /*7d20*/  ISETP.GE.AND P5, PT, R13, R154.reuse, PT ;  /* 0x0000009a0d00720c */ /* 0x080fe40003fa6270 */
[C---:B------:R-:W-:Y:S02]  /*7d30*/  IADD3 R11, R83.reuse, 0x6, RZ ;  /* 0x00000006530b7810 */ /* 0x040fe40007ffe0ff */
        /* <DEDUP_REMOVED lines=24> */
.L_x_18737:
[----:B------:R-:W-:Y:S05]  /*7ec0*/  BSYNC B2 ;  /* 0x0000000000027941 */ /* 0x000fea0003800000 */
.L_x_18736:
        /* <DEDUP_REMOVED lines=32> */
.L_x_18713:
[----:B------:R-:W-:Y:S05]  /*80d0*/  BSYNC B0 ;  /* 0x0000000000007941 */ /* 0x000fea0003800000 */
.L_x_18712:
        /* <DEDUP_REMOVED lines=10> */
.L_x_18711:
[----:B------:R-:W-:Y:S05]  /*8180*/  BSYNC B1 ;  /* 0x0000000000017941 */ /* 0x000fea0003800000 */
.L_x_18709:
[----:B-1----:R-:W1:Y:S01]  /*8190*/  SHFL.BFLY PT, R2, R69, 0x1, 0x1f ;  /* 0x0c201f0045027f89 */ /* 0x002e6200000e0000 */
[----:B------:R-:W-:Y:S01]  /*81a0*/  LEA.HI R23, R151, R151, RZ, 0x1 ;  /* 0x0000009797177211 */ /* 0x000fe200078f08ff */
[----:B------:R-:W-:Y:S02]  /*81b0*/  BSSY B0, `(.L_x_18739) ;  /* 0x0000032000007945 */ /* 0x000fe40003800000 */
[----:B------:R-:W3:Y:S01]  /*81c0*/  SHFL.BFLY PT, R3, R6, 0x1, 0x1f ;  /* 0x0c201f0006037f89 */ /* 0x000ee200000e0000 */
[----:B------:R-:W-:-:S03]  /*81d0*/  SHF.R.S32.HI R23, RZ, 0x1, R23 ;  /* 0x00000001ff177819 */ /* 0x000fc60000011417 */
[----:B------:R-:W4:Y:S02]  /*81e0*/  SHFL.BFLY PT, R4, R71, 0x1, 0x1f ;  /* 0x0c201f0047047f89 */ /* 0x000f2400000e0000 */
[----:B------:R-:W-:Y:S02]  /*81f0*/  IMAD R152, R152, 0xc0, R23 ;  /* 0x000000c098987824 */ /* 0x000fe400078e0217 */
[----:B------:R-:W5:Y:S04]  /*8200*/  SHFL.BFLY PT, R5, R68, 0x1, 0x1f ;  /* 0x0c201f0044057f89 */ /* 0x000f6800000e0000 */
[----:B------:R-:W0:Y:S04]  /*8210*/  SHFL.BFLY PT, R9, R70, 0x1, 0x1f ;  /* 0x0c201f0046097f89 */ /* 0x000e2800000e0000 */
[----:B------:R-:W2:Y:S04]  /*8220*/  SHFL.BFLY PT, R11, R72, 0x1, 0x1f ;  /* 0x0c201f00480b7f89 */ /* 0x000ea800000e0000 */
[----:B------:R-:W2:Y:S01]  /*8230*/  SHFL.BFLY PT, R8, R73, 0x1, 0x1f ;  /* 0x0c201f0049087f89 */ /* 0x000ea200000e0000 */
[----:B-1----:R-:W-:Y:S01]  /*8240*/  FADD.FTZ R69, R2, R69 ;  /* 0x0000004502457221 */ /* 0x002fe20000010000 */
[----:B------:R-:W-:-:S02]  /*8250*/  LOP3.LUT R2, R151, 0x1, RZ, 0xc0, !PT ;  /* 0x0000000197027812 */ /* 0x000fc400078ec0ff */
[----:B------:R-:W1:Y:S01]  /*8260*/  SHFL.BFLY PT, R13, R74, 0x1, 0x1f ;  /* 0x0c201f004a0d7f89 */ /* 0x000e6200000e0000 */
[----:B---3--:R-:W-:Y:S01]  /*8270*/  FADD.FTZ R0, R3, R6 ;  /* 0x0000000603007221 */ /* 0x008fe20000010000 */
[----:B------:R-:W-:Y:S02]  /*8280*/  ISETP.NE.AND P2, PT, R2, RZ, PT ;  /* 0x000000ff0200720c */ /* 0x000fe40003f45270 */
[----:B------:R-:W3:Y:S01]  /*8290*/  SHFL.BFLY PT, R10, R75, 0x1, 0x1f ;  /* 0x0c201f004b0a7f89 */ /* 0x000ee200000e0000 */
[C---:B------:R-:W-:Y:S01]  /*82a0*/  LOP3.LUT R3, R7.reuse, 0xffffffc0, RZ, 0xc0, !PT ;  /* 0xffffffc007037812 */ /* 0x040fe200078ec0ff */
[----:B----4-:R-:W-:Y:S01]  /*82b0*/  FADD.FTZ R71, R4, R71 ;  /* 0x0000004704477221 */ /* 0x010fe20000010000 */
[----:B------:R-:W-:Y:S01]  /*82c0*/  IADD3 R2, R7, 0x1f, RZ ;  /* 0x0000001f07027810 */ /* 0x000fe20007ffe0ff */
[----:B------:R-:W4:Y:S01]  /*82d0*/  SHFL.BFLY PT, R15, R76, 0x1, 0x1f ;  /* 0x0c201f004c0f7f89 */ /* 0x000f2200000e0000 */
[----:B------:R-:W-:Y:S01]  /*82e0*/  ISETP.NE.OR P5, PT, R3, 0x40, P2 ;  /* 0x000000400300780c */ /* 0x000fe200017a5670 */
[----:B-----5:R-:W-:Y:S01]  /*82f0*/  FADD.FTZ R21, R5, R68 ;  /* 0x0000004405157221 */ /* 0x020fe20000010000 */
[----:B------:R-:W-:Y:S01]  /*8300*/  LOP3.LUT R4, R7, 0xffffffe0, RZ, 0xc0, !PT ;  /* 0xffffffe007047812 */ /* 0x000fe200078ec0ff */
[----:B------:R-:W5:Y:S01]  /*8310*/  SHFL.BFLY PT, R12, R79, 0x1, 0x1f ;  /* 0x0c201f004f0c7f89 */ /* 0x000f6200000e0000 */
[----:B0-----:R-:W-:Y:S01]  /*8320*/  FADD.FTZ R70, R9, R70 ;  /* 0x0000004609467221 */ /* 0x001fe20000010000 */
[----:B------:R-:W-:-:S02]  /*8330*/  ISETP.GT.U32.AND P3, PT, R2, 0x3e, PT ;  /* 0x0000003e0200780c */ /* 0x000fc40003f64070 */
[----:B------:R-:W0:Y:S01]  /*8340*/  SHFL.BFLY PT, R17, R78, 0x1, 0x1f ;  /* 0x0c201f004e117f89 */ /* 0x000e2200000e0000 */
[----:B--2---:R-:W-:Y:S01]  /*8350*/  FADD.FTZ R72, R11, R72 ;  /* 0x000000480b487221 */ /* 0x004fe20000010000 */
[----:B------:R-:W-:Y:S02]  /*8360*/  ISETP.NE.OR P4, PT, R4, 0x20, P2 ;  /* 0x000000200400780c */ /* 0x000fe40001785670 */
[----:B------:R-:W-:Y:S01]  /*8370*/  BAR.SYNC.DEFER_BLOCKING 0x0 ;  /* 0x0000000000007b1d */ /* 0x000fe20000010000 */
[----:B------:R-:W-:Y:S01]  /*8380*/  FADD.FTZ R73, R8, R73 ;  /* 0x0000004908497221 */ /* 0x000fe20000010000 */
[----:B------:R-:W-:Y:S01]  /*8390*/  ISETP.GT.OR P0, PT, R7, 0x3f, P2 ;  /* 0x0000003f0700780c */ /* 0x000fe20001704670 */
[----:B-1----:R-:W-:Y:S01]  /*83a0*/  FADD.FTZ R74, R13, R74 ;  /* 0x0000004a0d4a7221 */ /* 0x002fe20000010000 */
[----:B------:R-:W-:Y:S01]  /*83b0*/  ISETP.GT.OR P1, PT, R7, 0x1f, P2 ;  /* 0x0000001f0700780c */ /* 0x000fe20001724670 */
[----:B---3--:R-:W-:Y:S02]  /*83c0*/  FADD.FTZ R75, R10, R75 ;  /* 0x0000004b0a4b7221 */ /* 0x008fe40000010000 */
[----:B----4-:R-:W-:-:S02]  /*83d0*/  FADD.FTZ R76, R15, R76 ;  /* 0x0000004c0f4c7221 */ /* 0x010fc40000010000 */
[----:B-----5:R-:W-:Y:S02]  /*83e0*/  FADD.FTZ R79, R12, R79 ;  /* 0x0000004f0c4f7221 */ /* 0x020fe40000010000 */
        /* <DEDUP_REMOVED lines=14> */
.L_x_18740:
[----:B------:R-:W-:Y:S05]  /*84d0*/  BSYNC B0 ;  /* 0x0000000000007941 */ /* 0x000fea0003800000 */
.L_x_18739:
        /* <DEDUP_REMOVED lines=27> */
.L_x_18742:
[----:B------:R-:W-:Y:S05]  /*8690*/  BSYNC B0 ;  /* 0x0000000000007941 */ /* 0x000fea0003800000 */
.L_x_18741:
        /* <DEDUP_REMOVED lines=15> */
.L_x_18744:
[----:B------:R-:W-:Y:S05]  /*8790*/  BSYNC B0 ;  /* 0x0000000000007941 */ /* 0x000fea0003800000 */
.L_x_18743:
        /* <DEDUP_REMOVED lines=27> */
.L_x_18746:
[----:B------:R-:W-:Y:S05]  /*8950*/  BSYNC B0 ;  /* 0x0000000000007941 */ /* 0x000fea0003800000 */
.L_x_18745:
        /* <DEDUP_REMOVED lines=44> */
[----:B------:R-:W-:Y:S02]  /*8c20*/  LEA R12, P1, R13, c[0x0][0x160], 0x1 ;  /* 0x000058000d0c7a11 */ /* 0x000fe400078208ff */
[----:B------:R-:W-:Y:S02]  /*8c30*/  LEA.HI.X R11, R15, c[0x0][0x164], R18, 0x1, P0 ;  /* 0x000059000f0b7a11 */ /* 0x000fe400000f0c12 */
[----:B------:R-:W-:Y:S02]  /*8c40*/  IADD3 R15, R23, 0x70, RZ ;  /* 0x00000070170f7810 */ /* 0x000fe40007ffe0ff */
[----:B------:R-:W-:-:S02]  /*8c50*/  LEA.HI.X R13, R13, c[0x0][0x164], R16, 0x1, P1 ;  /* 0x000059000d0d7a11 */ /* 0x000fc400008f0c10 */
[----:B------:R-:W-:Y:S02]  /*8c60*/  IADD3 R17, R23, 0x80, RZ ;  /* 0x0000008017117810 */ /* 0x000fe40007ffe0ff */
[----:B------:R-:W-:Y:S02]  /*8c70*/  IADD3 R20, P1, R15, UR4, RZ ;  /* 0x000000040f147c10 */ /* 0x000fe4000ff3e0ff */
[----:B------:R-:W-:Y:S02]  /*8c80*/  IADD3 R14, R23, 0x60, RZ ;  /* 0x00000060170e7810 */ /* 0x000fe40007ffe0ff */
[----:B------:R-:W-:Y:S02]  /*8c90*/  IADD3 R19, P2, R17, UR4, RZ ;  /* 0x0000000411137c10 */ /* 0x000fe4000ff5e0ff */
[----:B------:R-:W-:Y:S02]  /*8ca0*/  LEA.HI.X.SX32 R25, R15, UR7, 0x1, P1 ;  /* 0x000000070f197c11 */ /* 0x000fe400088f0eff */
[----:B------:R-:W-:-:S02]  /*8cb0*/  IADD3 R18, P0, R14, UR4, RZ ;  /* 0x000000040e127c10 */ /* 0x000fc4000ff1e0ff */
[----:B------:R-:W-:Y:S02]  /*8cc0*/  LEA R16, P1, R20, c[0x0][0x160], 0x1 ;  /* 0x0000580014107a11 */ /* 0x000fe400078208ff */
[----:B------:R-:W-:Y:S02]  /*8cd0*/  LEA.HI.X.SX32 R24, R17, UR7, 0x1, P2 ;  /* 0x0000000711187c11 */ /* 0x000fe400090f0eff */
[----:B------:R-:W-:Y:S02]  /*8ce0*/  LEA.HI.X.SX32 R27, R14, UR7, 0x1, P0 ;  /* 0x000000070e1b7c11 */ /* 0x000fe400080f0eff */
[----:B------:R-:W-:Y:S02]  /*8cf0*/  LEA.HI.X R17, R20, c[0x0][0x164], R25, 0x1, P1 ;  /* 0x0000590014117a11 */ /* 0x000fe400008f0c19 */
[----:B------:R-:W-:Y:S02]  /*8d00*/  LEA R14, P0, R18, c[0x0][0x160], 0x1 ;  /* 0x00005800120e7a11 */ /* 0x000fe400078008ff */
[----:B------:R-:W-:-:S02]  /*8d10*/  IADD3 R20, R23, 0x90, RZ ;  /* 0x0000009017147810 */ /* 0x000fc40007ffe0ff */
[C---:B------:R-:W-:Y:S02]  /*8d20*/  IADD3 R22, R23.reuse, 0xa0, RZ ;  /* 0x000000a017167810 */ /* 0x040fe40007ffe0ff */
[----:B------:R-:W-:Y:S02]  /*8d30*/  IADD3 R23, R23, 0xb0, RZ ;  /* 0x000000b017177810 */ /* 0x000fe40007ffe0ff */
[----:B------:R-:W-:Y:S02]  /*8d40*/  LEA.HI.X R15, R18, c[0x0][0x164], R27, 0x1, P0 ;  /* 0x00005900120f7a11 */ /* 0x000fe400000f0c1b */
[----:B------:R-:W-:Y:S02]  /*8d50*/  LEA R18, P0, R19, c[0x0][0x160], 0x1 ;  /* 0x0000580013127a11 */ /* 0x000fe400078008ff */
[----:B------:R-:W-:Y:S02]  /*8d60*/  IADD3 R25, P2, R23, UR4, RZ ;  /* 0x0000000417197c10 */ /* 0x000fe4000ff5e0ff */
[----:B------:R-:W-:-:S02]  /*8d70*/  LEA.HI.X R19, R19, c[0x0][0x164], R24, 0x1, P0 ;  /* 0x0000590013137a11 */ /* 0x000fc400000f0c18 */
[----:B------:R-:W-:Y:S02]  /*8d80*/  LEA.HI.X.SX32 R26, R23, UR7, 0x1, P2 ;  /* 0x00000007171a7c11 */ /* 0x000fe400090f0eff */
[----:B------:R-:W-:Y:S02]  /*8d90*/  LEA R24, P2, R25, c[0x0][0x160], 0x1 ;  /* 0x0000580019187a11 */ /* 0x000fe400078408ff */
[----:B01----:R-:W-:Y:S02]  /*8da0*/  F2FP.PACK_AB R0, R21, R0 ;  /* 0x000000001500723e */ /* 0x003fe400000000ff */
[--C-:B------:R-:W-:Y:S02]  /*8db0*/  LEA.HI.X R25, R25, c[0x0][0x164], R26.reuse, 0x1, P2 ;  /* 0x0000590019197a11 */ /* 0x100fe400010f0c1a */
[----:B------:R-:W-:Y:S01]  /*8dc0*/  F2FP.PACK_AB R69, R70, R69 ;  /* 0x000000454645723e */ /* 0x000fe200000000ff */
[----:B------:R0:W-:Y:S01]  /*8dd0*/  STG.E.U16 [R2.64], R0 ;  /* 0x0000000002007986 */ /* 0x0001e2000c10150a */
[----:B------:R-:W-:-:S02]  /*8de0*/  PRMT R26, R0, 0x7632, R26 ;  /* 0x00007632001a7816 */ /* 0x000fc4000000001a */
[----:B------:R-:W-:Y:S02]  /*8df0*/  IADD3 R29, P0, R20, UR4, RZ ;  /* 0x00000004141d7c10 */ /* 0x000fe4000ff1e0ff */
[----:B------:R-:W-:Y:S01]  /*8e00*/  IADD3 R27, P1, R22, UR4, RZ ;  /* 0x00000004161b7c10 */ /* 0x000fe2000ff3e0ff */
[----:B------:R1:W-:Y:S01]  /*8e10*/  STG.E.U16 [R4.64], R26 ;  /* 0x0000001a04007986 */ /* 0x0003e2000c10150a */
[----:B------:R-:W-:Y:S02]  /*8e20*/  F2FP.PACK_AB R71, R72, R71 ;  /* 0x000000474847723e */ /* 0x000fe400000000ff */
[----:B------:R-:W-:Y:S01]  /*8e30*/  F2FP.PACK_AB R73, R74, R73 ;  /* 0x000000494a49723e */ /* 0x000fe200000000ff */
[----:B------:R-:W-:Y:S01]  /*8e40*/  STG.E.U16 [R6.64], R69 ;  /* 0x0000004506007986 */ /* 0x000fe2000c10150a */
[----:B------:R-:W-:Y:S02]  /*8e50*/  LEA.HI.X.SX32 R30, R20, UR7, 0x1, P0 ;  /* 0x00000007141e7c11 */ /* 0x000fe400080f0eff */
[----:B0-----:R-:W-:-:S02]  /*8e60*/  PRMT R3, R69, 0x7632, R3 ;  /* 0x0000763245037816 */ /* 0x001fc40000000003 */
[----:B------:R-:W-:Y:S02]  /*8e70*/  LEA.HI.X.SX32 R28, R22, UR7, 0x1, P1 ;  /* 0x00000007161c7c11 */ /* 0x000fe400088f0eff */
[----:B------:R-:W-:Y:S01]  /*8e80*/  LEA R20, P0, R29, c[0x0][0x160], 0x1 ;  /* 0x000058001d147a11 */ /* 0x000fe200078008ff */
[----:B------:R0:W-:Y:S01]  /*8e90*/  STG.E.U16 [R8.64], R3 ;  /* 0x0000000308007986 */ /* 0x0001e2000c10150a */
[----:B-1----:R-:W-:Y:S02]  /*8ea0*/  PRMT R5, R71, 0x7632, R5 ;  /* 0x0000763247057816 */ /* 0x002fe40000000005 */
[----:B------:R-:W-:Y:S01]  /*8eb0*/  F2FP.PACK_AB R75, R76, R75 ;  /* 0x0000004b4c4b723e */ /* 0x000fe200000000ff */
[----:B------:R-:W-:Y:S01]  /*8ec0*/  STG.E.U16 [R10.64], R71 ;  /* 0x000000470a007986 */ /* 0x000fe2000c10150a */
[----:B------:R-:W-:Y:S02]  /*8ed0*/  LEA R22, P1, R27, c[0x0][0x160], 0x1 ;  /* 0x000058001b167a11 */ /* 0x000fe400078208ff */
[----:B------:R-:W-:Y:S01]  /*8ee0*/  PRMT R0, R73, 0x7632, R0 ;  /* 0x0000763249007816 */ /* 0x000fe20000000000 */
[----:B------:R-:W-:Y:S01]  /*8ef0*/  STG.E.U16 [R12.64], R5 ;  /* 0x000000050c007986 */ /* 0x000fe2000c10150a */
[----:B------:R-:W-:-:S02]  /*8f00*/  F2FP.PACK_AB R78, R78, R79 ;  /* 0x0000004f4e4e723e */ /* 0x000fc400000000ff */
[----:B------:R-:W-:Y:S01]  /*8f10*/  LEA.HI.X R21, R29, c[0x0][0x164], R30, 0x1, P0 ;  /* 0x000059001d157a11 */ /* 0x000fe200000f0c1e */
[----:B------:R-:W-:Y:S01]  /*8f20*/  STG.E.U16 [R14.64], R73 ;  /* 0x000000490e007986 */ /* 0x000fe2000c10150a */
[----:B------:R-:W-:Y:S02]  /*8f30*/  PRMT R2, R75, 0x7632, R2 ;  /* 0x000076324b027816 */ /* 0x000fe40000000002 */
[----:B------:R-:W-:Y:S01]  /*8f40*/  LEA.HI.X R23, R27, c[0x0][0x164], R28, 0x1, P1 ;  /* 0x000059001b177a11 */ /* 0x000fe200008f0c1c */
[----:B------:R-:W-:Y:S01]  /*8f50*/  STG.E.U16 [R16.64], R0 ;  /* 0x0000000010007986 */ /* 0x000fe2000c10150a */
[----:B0-----:R-:W-:-:S03]  /*8f60*/  PRMT R3, R78, 0x7632, R3 ;  /* 0x000076324e037816 */ /* 0x001fc60000000003 */
[----:B------:R-:W-:Y:S04]  /*8f70*/  STG.E.U16 [R18.64], R75 ;  /* 0x0000004b12007986 */ /* 0x000fe8000c10150a */
[----:B------:R-:W-:Y:S04]  /*8f80*/  STG.E.U16 [R20.64], R2 ;  /* 0x0000000214007986 */ /* 0x000fe8000c10150a */
[----:B------:R-:W-:Y:S04]  /*8f90*/  STG.E.U16 [R22.64], R78 ;  /* 0x0000004e16007986 */ /* 0x000fe8000c10150a */
[----:B------:R-:W-:Y:S01]  /*8fa0*/  STG.E.U16 [R24.64], R3 ;  /* 0x0000000318007986 */ /* 0x000fe2000c10150a */
[----:B------:R-:W-:Y:S05]  /*8fb0*/  EXIT ;  /* 0x000000000000794d */ /* 0x000fea0003800000 */
.L_x_18684:
[----:B------:R-:W-:Y:S01]  /*8fc0*/  IMAD.MOV.U32 R42, RZ, RZ, R47 ;  /* 0x000000ffff2a7224 */ /* 0x000fe200078e002f */
[----:B------:R-:W-:Y:S01]  /*8fd0*/  MOV R40, 0x9020 ;  /* 0x0000902000287802 */ /* 0x000fe20000000f00 */
[----:B------:R-:W-:-:S02]  /*8fe0*/  IMAD.MOV.U32 R43, RZ, RZ, 0x1 ;  /* 0x00000001ff2b7424 */ /* 0x000fc400078e00ff */
[----:B------:R-:W-:Y:S02]  /*8ff0*/  IMAD.MOV.U32 R44, RZ, RZ, 0x1f ;  /* 0x0000001fff2c7424 */ /* 0x000fe400078e00ff */
[----:B------:R-:W-:Y:S02]  /*9000*/  IMAD.MOV.U32 R45, RZ, RZ, -0x1 ;  /* 0xffffffffff2d7424 */ /* 0x000fe400078e00ff */
[----:B------:R-:W-:Y:S05]  /*9010*/  CALL.REL.NOINC `($__internal_370_$__cuda_sm70_shflsync_bfly_p) ;  /* 0x0000020000007944 */ /* 0x000fea0003c00000 */
[----:B-1----:R-:W-:Y:S01]  /*9020*/  IMAD.MOV.U32 R40, RZ, RZ, R42 ;  /* 0x000000ffff287224 */ /* 0x002fe200078e002a */
[----:B0-----:R-:W-:Y:S05]  /*9030*/  BRA `(.L_x_18747) ;  /* 0xffffaaf000007947 */ /* 0x001fea000383ffff */
.L_x_18687:
[----:B------:R-:W-:Y:S01]  /*9040*/  IMAD.MOV.U32 R42, RZ, RZ, R148 ;  /* 0x000000ffff2a7224 */ /* 0x000fe200078e0094 */
[----:B------:R-:W-:Y:S01]  /*9050*/  MOV R40, 0x90a0 ;  /* 0x000090a000287802 */ /* 0x000fe20000000f00 */
[----:B------:R-:W-:Y:S02]  /*9060*/  IMAD.MOV.U32 R43, RZ, RZ, 0x10 ;  /* 0x00000010ff2b7424 */ /* 0x000fe400078e00ff */
[----:B------:R-:W-:Y:S02]  /*9070*/  IMAD.MOV.U32 R44, RZ, RZ, 0x1f ;  /* 0x0000001fff2c7424 */ /* 0x000fe400078e00ff */
[----:B------:R-:W-:Y:S02]  /*9080*/  IMAD.MOV.U32 R45, RZ, RZ, -0x1 ;  /* 0xffffffffff2d7424 */ /* 0x000fe400078e00ff */
[----:B------:R-:W-:Y:S05]  /*9090*/  CALL.REL.NOINC `($__internal_370_$__cuda_sm70_shflsync_bfly_p) ;  /* 0x0000018000007944 */ /* 0x000fea0003c00000 */
[----:B-1----:R-:W-:Y:S01]  /*90a0*/  IMAD.MOV.U32 R3, RZ, RZ, R42 ;  /* 0x000000ffff037224 */ /* 0x002fe200078e002a */
[----:B0-----:R-:W-:Y:S05]  /*90b0*/  BRA `(.L_x_18748) ;  /* 0xffffac5000007947 */ /* 0x001fea000383ffff */
.L_x_18688:
[----:B------:R-:W-:Y:S01]  /*90c0*/  IMAD.MOV.U32 R42, RZ, RZ, R9 ;  /* 0x000000ffff2a7224 */ /* 0x000fe200078e0009 */
[----:B------:R-:W-:Y:S01]  /*90d0*/  MOV R40, 0x9120 ;  /* 0x0000912000287802 */ /* 0x000fe20000000f00 */
[----:B------:R-:W-:-:S02]  /*90e0*/  IMAD.MOV.U32 R43, RZ, RZ, 0x8 ;  /* 0x00000008ff2b7424 */ /* 0x000fc400078e00ff */
[----:B------:R-:W-:Y:S02]  /*90f0*/  IMAD.MOV.U32 R44, RZ, RZ, 0x1f ;  /* 0x0000001fff2c7424 */ /* 0x000fe400078e00ff */
[----:B------:R-:W-:Y:S02]  /*9100*/  IMAD.MOV.U32 R45, RZ, RZ, -0x1 ;  /* 0xffffffffff2d7424 */ /* 0x000fe400078e00ff */
[----:B0-----:R-:W-:Y:S05]  /*9110*/  CALL.REL.NOINC `($__internal_370_$__cuda_sm70_shflsync_bfly_p) ;  /* 0x0000010000007944 */ /* 0x001fea0003c00000 */
[----:B-1----:R-:W-:Y:S01]  /*9120*/  FMNMX.FTZ R3, R9, R42, !PT ;  /* 0x0000002a09037209 */ /* 0x002fe20007810000 */
[----:B0-----:R-:W-:Y:S01]  /*9130*/  IMAD.MOV.U32 R43, RZ, RZ, 0x4 ;  /* 0x00000004ff2b7424 */ /* 0x001fe200078e00ff */
[----:B------:R-:W-:Y:S01]  /*9140*/  MOV R40, 0x9190 ;  /* 0x0000919000287802 */ /* 0x000fe20000000f00 */
[----:B------:R-:W-:Y:S02]  /*9150*/  IMAD.MOV.U32 R44, RZ, RZ, 0x1f ;  /* 0x0000001fff2c7424 */ /* 0x000fe400078e00ff */
[----:B------:R-:W-:Y:S02]  /*9160*/  IMAD.MOV.U32 R45, RZ, RZ, -0x1 ;  /* 0xffffffffff2d7424 */ /* 0x000fe400078e00ff */
[----:B------:R-:W-:Y:S02]  /*9170*/  IMAD.MOV.U32 R42, RZ, RZ, R3 ;  /* 0x000000ffff2a7224 */ /* 0x000fe400078e0003 */
[----:B------:R-:W-:Y:S05]  /*9180*/  CALL.REL.NOINC `($__internal_370_$__cuda_sm70_shflsync_bfly_p) ;  /* 0x0000009000007944 */ /* 0x000fea0003c00000 */
[----:B-1----:R-:W-:Y:S01]  /*9190*/  FMNMX.FTZ R3, R3, R42, !PT ;  /* 0x0000002a03037209 */ /* 0x002fe20007810000 */
[----:B0-----:R-:W-:Y:S01]  /*91a0*/  IMAD.MOV.U32 R43, RZ, RZ, 0x2 ;  /* 0x00000002ff2b7424 */ /* 0x001fe200078e00ff */
[----:B------:R-:W-:Y:S01]  /*91b0*/  MOV R40, 0x9200 ;  /* 0x0000920000287802 */ /* 0x000fe20000000f00 */
[----:B------:R-:W-:-:S02]  /*91c0*/  IMAD.MOV.U32 R44, RZ, RZ, 0x1f ;  /* 0x0000001fff2c7424 */ /* 0x000fc400078e00ff */
[----:B------:R-:W-:Y:S02]  /*91d0*/  IMAD.MOV.U32 R45, RZ, RZ, -0x1 ;  /* 0xffffffffff2d7424 */ /* 0x000fe400078e00ff */
[----:B------:R-:W-:Y:S02]  /*91e0*/  IMAD.MOV.U32 R42, RZ, RZ, R3 ;  /* 0x000000ffff2a7224 */ /* 0x000fe400078e0003 */
[----:B------:R-:W-:Y:S05]  /*91f0*/  CALL.REL.NOINC `($__internal_370_$__cuda_sm70_shflsync_bfly_p) ;  /* 0x0000002000007944 */ /* 0x000fea0003c00000 */
[----:B-1----:R-:W-:Y:S01]  /*9200*/  IMAD.MOV.U32 R8, RZ, RZ, R42 ;  /* 0x000000ffff087224 */ /* 0x002fe200078e002a */
[----:B0-----:R-:W-:Y:S05]  /*9210*/  BRA `(.L_x_18749) ;  /* 0xffffab6000007947 */ /* 0x001fea000383ffff */
        .weak           $__internal_370_$__cuda_sm70_shflsync_bfly_p
        .type           $__internal_370_$__cuda_sm70_shflsync_bfly_p,@function
        .size           $__internal_370_$__cuda_sm70_shflsync_bfly_p,(.L_x_23537 - $__internal_370_$__cuda_sm70_shflsync_bfly_p)
$__internal_370_$__cuda_sm70_shflsync_bfly_p:
[----:B------:R-:W-:Y:S01]  /*9220*/  IMAD.MOV.U32 R41, RZ, RZ, 0x0 ;  /* 0x00000000ff297424 */ /* 0x000fe200078e00ff */
[----:B------:R-:W-:Y:S04]  /*9230*/  WARPSYNC R45 ;  /* 0x0000002d00007348 */ /* 0x000fe80003800000 */
[----:B------:R0:W1:Y:S01]  /*9240*/  SHFL.BFLY PT, R42, R42, R43, R44 ;  /* 0x0c00002b2a2a7389 */ /* 0x00006200000e002c */
[----:B------:R-:W-:Y:S05]  /*9250*/  RET.REL.NODEC R40 `(_ZN4vllm25paged_attention_v1_kernelIttLi192ELi16ELi128ELNS_18Fp8KVCacheDataTypeE0ELb1EEEvPT_PKS2_PKT0_S8_ifPKiSA_iPKfiiiSC_SC_iiiii) ;  /* 0xffff6da028007950 */ /* 0x000fea0003c3ffff */
.L_x_18750:
        /* <DEDUP_REMOVED lines=10> */
.L_x_23537:


//--------------------- .text._ZN4vllm25paged_attention_v1_kernelIttLi128ELi16ELi128ELNS_18Fp8KVCacheDataTypeE0ELb1EEEvPT_PKS2_PKT0_S8_ifPKiSA_iPKfiiiSC_SC_iiiii --------------------------
	.section	.text._ZN4vllm25paged_attention_v1_kernelIttLi128ELi16ELi128ELNS_18Fp8KVCacheDataTypeE0ELb1EEEvPT_PKS2_PKT0_S8_ifPKiSA_iPKfiiiSC_SC_iiiii,"ax",@progbits
	.sectioninfo	@"SHI_REGISTERS=128"
	.align	128
        .global         _ZN4vllm25paged_attention_v1_kernelIttLi128ELi16ELi128ELNS_18Fp8KVCacheDataTypeE0ELb1EEEvPT_PKS2_PKT0_S8_ifPKiSA_iPKfiiiSC_SC_iiiii
        .type           _ZN4vllm25paged_attention_v1_kernelIttLi128ELi16ELi128ELNS_18Fp8KVCacheDataTypeE0ELb1EEEvPT_PKS2_PKT0_S8_ifPKiSA_iPKfiiiSC_SC_iiiii,@function
        .size           _ZN4vllm25paged_attention_v1_kernelIttLi128ELi16ELi128ELNS_18Fp8KVCacheDataTypeE0ELb1EEEvPT_PKS2_PKT0_S8_ifPKiSA_iPKfiiiSC_SC_iiiii,(.L_x_23538 - _ZN4vllm25paged_attention_v1_kernelIttLi128ELi16ELi128ELNS_18Fp8KVCacheDataTypeE0ELb1EEEvPT_PKS2_PKT0_S8_ifPKiSA_iPKfiiiSC_SC_iiiii)
        .other          _ZN4vllm25paged_attention_v1_kernelIttLi128ELi16ELi128ELNS_18Fp8KVCacheDataTypeE0ELb1EEEvPT_PKS2_PKT0_S8_ifPKiSA_iPKfiiiSC_SC_iiiii,@"STO_CUDA_ENTRY STV_DEFAULT"
_ZN4vllm25paged_attention_v1_kernelIttLi128ELi16ELi128ELNS_18Fp8KVCacheDataTypeE0ELb1EEEvPT_PKS2_PKT0_S8_ifPKiSA_iPKfiiiSC_SC_iiiii:
.text._ZN4vllm25paged_attention_v1_kernelIttLi128ELi16ELi128ELNS_18Fp8KVCacheDataTypeE0ELb1EEEvPT_PKS2_PKT0_S8_ifPKiSA_iPKfiiiSC_SC_iiiii:
        /* <DEDUP_REMOVED lines=75> */
[C---:B-1----:R-:W-:Y:S01]  /*04b0*/  IMNMX R0, R3.reuse, -0x30, !PT ;  /* 0xffffffd003007817 */ /* 0x042fe20007800200 */
        /* <DEDUP_REMOVED lines=21> */
.L_x_18755:
        /* <DEDUP_REMOVED lines=11> */
.L_x_18754:
[----:B------:R-:W-:Y:S05]  /*06c0*/  BSYNC B1 ;  /* 0x0000000000017941 */ /* 0x000fea0003800000 */
.L_x_18753:
        /* <DEDUP_REMOVED lines=10> */
.L_x_18756:
        /* <DEDUP_REMOVED lines=17> */
.L_x_18752:
[----:B-1----:R-:W-:Y:S05]  /*0880*/  BSYNC B0 ;  /* 0x0000000000007941 */ /* 0x002fea0003800000 */
.L_x_18751:
        /* <DEDUP_REMOVED lines=15> */
[----:B------:R-:W-:Y:S02]  /*0980*/  @P3 IMAD R8, R19, c[0x0][0x1c8], R18 ;  /* 0x0000720013083a24 */ /* 0x000fe400078e0212 */
[----:B-1----:R-:W-:-:S04]  /*0990*/  IMAD.MOV R9, RZ, RZ, -R5 ;  /* 0x000000ffff097224 */ /* 0x002fc800078e0a05 */
[----:B------:R-:W-:-:S04]  /*09a0*/  IMAD R9, R9, R10, RZ ;  /* 0x0000000a09097224 */ /* 0x000fc800078e02ff */
[----:B------:R-:W-:-:S04]  /*09b0*/  IMAD.HI.U32 R5, R5, R9, R4 ;  /* 0x0000000905057227 */ /* 0x000fc800078e0004 */
[----:B------:R-:W-:Y:S02]  /*09c0*/  IMAD.MOV.U32 R9, RZ, RZ, R11 ;  /* 0x000000ffff097224 */ /* 0x000fe400078e000b */
[----:B------:R-:W-:Y:S02]  /*09d0*/  @!P3 IMAD.MOV R11, RZ, RZ, -c[0x0][0x1d8] ;  /* 0x80007600ff0bb624 */ /* 0x000fe400078e02ff */
[----:B------:R-:W-:-:S04]  /*09e0*/  IMAD.HI.U32 R4, R5, R9, RZ ;  /* 0x0000000905047227 */ /* 0x000fc800078e00ff */
[----:B------:R-:W-:-:S04]  /*09f0*/  IMAD.MOV R5, RZ, RZ, -R4 ;  /* 0x000000ffff057224 */ /* 0x000fc800078e0a04 */
[----:B------:R-:W-:Y:S02]  /*0a00*/  IMAD R5, R10, R5, R9 ;  /* 0x000000050a057224 */ /* 0x000fe400078e0209 */
[----:B------:R-:W-:-:S03]  /*0a10*/  @!P3 IMAD.MOV.U32 R9, RZ, RZ, c[0x0][0x1c8] ;  /* 0x00007200ff09b624 */ /* 0x000fc600078e00ff */
[----:B------:R-:W-:Y:S01]  /*0a20*/  ISETP.GT.U32.AND P1, PT, R10, R5, PT ;  /* 0x000000050a00720c */ /* 0x000fe20003f24070 */
[----:B------:R-:W-:-:S04]  /*0a30*/  @!P3 IMAD R0, R9, c[0x0][0x180], R6 ;  /* 0x000060000900ba24 */ /* 0x000fc800078e0206 */
[----:B------:R-:W-:Y:S02]  /*0a40*/  @!P3 IMAD R0, R0, R11, RZ ;  /* 0x0000000b0000b224 */ /* 0x000fe400078e02ff */
[----:B------:R-:W-:-:S05]  /*0a50*/  @P3 IMAD R0, R8, c[0x0][0x1d8], RZ ;  /* 0x0000760008003a24 */ /* 0x000fca00078e02ff */
[----:B------:R-:W-:Y:S01]  /*0a60*/  IADD3 R0, R0, 0x1, RZ ;  /* 0x0000000100007810 */ /* 0x000fe20007ffe0ff */
        /* <DEDUP_REMOVED lines=13> */
[----:B------:R-:W-:Y:S01]  /*0b40*/  IMAD R9, R2, c[0x0][0x198], RZ ;  /* 0x0000660002097a24 */ /* 0x000fe200078e02ff */
[----:B------:R-:W-:Y:S01]  /*0b50*/  SHF.R.S32.HI R2, RZ, 0x1f, R3 ;  /* 0x0000001fff027819 */ /* 0x000fe20000011403 */
[C---:B------:R-:W-:Y:S01]  /*0b60*/  IMAD.SHL.U32 R110, R113.reuse, 0x4, RZ ;  /* 0x00000004716e7824 */ /* 0x040fe200078e00ff */
[C---:B------:R-:W-:Y:S01]  /*0b70*/  IADD3 R19, R113.reuse, 0x2, RZ ;  /* 0x0000000271137810 */ /* 0x040fe20007ffe0ff */
[----:B------:R-:W-:Y:S01]  /*0b80*/  IMAD.MOV.U32 R112, RZ, RZ, -0x800001 ;  /* 0xff7fffffff707424 */ /* 0x000fe200078e00ff */
[----:B------:R-:W-:Y:S02]  /*0b90*/  LEA.HI R2, R2, R3, RZ, 0x4 ;  /* 0x0000000302027211 */ /* 0x000fe400078f20ff */
[----:B------:R-:W-:Y:S01]  /*0ba0*/  IADD3 R21, R113, 0x4, RZ ;  /* 0x0000000471157810 */ /* 0x000fe20007ffe0ff */
[----:B------:R-:W-:Y:S01]  /*0bb0*/  IMAD.SHL.U32 R111, R19, 0x4, RZ ;  /* 0x00000004136f7824 */ /* 0x000fe200078e00ff */
[----:B------:R-:W-:Y:S02]  /*0bc0*/  LOP3.LUT R8, R2, 0xfffffff0, RZ, 0xc0, !PT ;  /* 0xfffffff002087812 */ /* 0x000fe400078ec0ff */
[----:B------:R-:W-:Y:S01]  /*0bd0*/  SHF.R.S32.HI R10, RZ, 0x1f, R116 ;  /* 0x0000001fff0a7819 */ /* 0x000fe20000011474 */
[----:B------:R-:W-:Y:S01]  /*0be0*/  IMAD.SHL.U32 R109, R21, 0x4, RZ ;  /* 0x00000004156d7824 */ /* 0x000fe200078e00ff */
[----:B------:R-:W-:Y:S01]  /*0bf0*/  IADD3 R12, P0, R116, R9, RZ ;  /* 0x00000009740c7210 */ /* 0x000fe20007f1e0ff */
[----:B------:R-:W-:Y:S01]  /*0c00*/  IMAD.IADD R41, R3, 0x1, -R8 ;  /* 0x0000000103297824 */ /* 0x000fe200078e0a08 */
[----:B------:R-:W-:-:S02]  /*0c10*/  IADD3 R23, R113, 0x8, RZ ;  /* 0x0000000871177810 */ /* 0x000fc40007ffe0ff */
[----:B------:R-:W-:Y:S01]  /*0c20*/  IADD3 R22, R113, 0x6, RZ ;  /* 0x0000000671167810 */ /* 0x000fe20007ffe0ff */
[----:B------:R-:W-:Y:S01]  /*0c30*/  IMAD.SHL.U32 R121, R41, 0x8, RZ ;  /* 0x0000000829797824 */ /* 0x000fe200078e00ff */
[----:B------:R-:W-:Y:S01]  /*0c40*/  LEA.HI.X.SX32 R9, R9, R10, 0x1, P0 ;  /* 0x0000000a09097211 */ /* 0x000fe200000f0eff */
[----:B------:R-:W-:Y:S01]  /*0c50*/  IMAD.SHL.U32 R105, R23, 0x4, RZ ;  /* 0x0000000417697824 */ /* 0x000fe200078e00ff */
[----:B------:R-:W-:Y:S01]  /*0c60*/  SHF.R.S32.HI R8, RZ, 0x1f, R111 ;  /* 0x0000001fff087819 */ /* 0x000fe2000001146f */
[----:B------:R-:W-:Y:S01]  /*0c70*/  IMAD.SHL.U32 R107, R22, 0x4, RZ ;  /* 0x00000004166b7824 */ /* 0x000fe200078e00ff */
[----:B------:R-:W-:Y:S01]  /*0c80*/  SHF.R.S32.HI R10, RZ, 0x1f, R109 ;  /* 0x0000001fff0a7819 */ /* 0x000fe2000001146d */
[----:B------:R-:W-:Y:S01]  /*0c90*/  IMAD R79, R116, 0x10, R41 ;  /* 0x00000010744f7824 */ /* 0x000fe200078e0229 */
[----:B------:R-:W-:Y:S02]  /*0ca0*/  LEA R2, P0, R12, c[0x0][0x188], 0x2 ;  /* 0x000062000c027a11 */ /* 0x000fe400078010ff */
[----:B------:R-:W-:-:S02]  /*0cb0*/  LEA.HI R8, R8, R111, RZ, 0x3 ;  /* 0x0000006f08087211 */ /* 0x000fc400078f18ff */
[C---:B------:R-:W-:Y:S02]  /*0cc0*/  IADD3 R24, R113.reuse, 0xa, RZ ;  /* 0x0000000a71187810 */ /* 0x040fe40007ffe0ff */
[----:B------:R-:W-:Y:S02]  /*0cd0*/  LEA.HI R10, R10, R109, RZ, 0x3 ;  /* 0x0000006d0a0a7211 */ /* 0x000fe400078f18ff */
[----:B------:R-:W-:Y:S01]  /*0ce0*/  IADD3 R25, R113, 0xc, RZ ;  /* 0x0000000c71197810 */ /* 0x000fe20007ffe0ff */
[----:B------:R-:W-:Y:S01]  /*0cf0*/  IMAD.SHL.U32 R103, R24, 0x4, RZ ;  /* 0x0000000418677824 */ /* 0x000fe200078e00ff */
[----:B------:R-:W-:Y:S02]  /*0d00*/  LEA.HI.X R3, R12, c[0x0][0x18c], R9, 0x2, P0 ;  /* 0x000063000c037a11 */ /* 0x000fe400000f1409 */
[----:B------:R-:W-:Y:S01]  /*0d10*/  SHF.R.S32.HI R14, RZ, 0x1f, R105 ;  /* 0x0000001fff0e7819 */ /* 0x000fe20000011469 */
[----:B------:R-:W-:Y:S01]  /*0d20*/  IMAD.SHL.U32 R101, R25, 0x4, RZ ;  /* 0x0000000419657824 */ /* 0x000fe200078e00ff */
[----:B------:R-:W-:-:S02]  /*0d30*/  SHF.R.S32.HI R12, RZ, 0x1f, R107 ;  /* 0x0000001fff0c7819 */ /* 0x000fc4000001146b */
[----:B------:R-:W-:Y:S02]  /*0d40*/  LOP3.LUT R8, R8, 0xfffffff8, RZ, 0xc0, !PT ;  /* 0xfffffff808087812 */ /* 0x000fe400078ec0ff */
[----:B------:R-:W-:Y:S02]  /*0d50*/  LOP3.LUT R10, R10, 0xfffffff8, RZ, 0xc0, !PT ;  /* 0xfffffff80a0a7812 */ /* 0x000fe400078ec0ff */
[----:B------:R-:W-:Y:S01]  /*0d60*/  LEA.HI R14, R14, R105, RZ, 0x3 ;  /* 0x000000690e0e7211 */ /* 0x000fe200078f18ff */
[----:B------:R-:W-:Y:S01]  /*0d70*/  IMAD.IADD R111, R111, 0x1, -R8 ;  /* 0x000000016f6f7824 */ /* 0x000fe200078e0a08 */
[----:B------:R-:W-:Y:S01]  /*0d80*/  IADD3 R27, R113, 0x10, RZ ;  /* 0x00000010711b7810 */ /* 0x000fe20007ffe0ff */
[----:B------:R-:W-:Y:S01]  /*0d90*/  IMAD.IADD R109, R109, 0x1, -R10 ;  /* 0x000000016d6d7824 */ /* 0x000fe200078e0a0a */
        /* <DEDUP_REMOVED lines=8> */
[----:B------:R-:W-:Y:S02]  /*0e20*/  SHF.R.S32.HI R10, RZ, 0x1f, R101 ;  /* 0x0000001fff0a7819 */ /* 0x000fe40000011465 */
[----:B------:R-:W-:Y:S01]  /*0e30*/  SHF.R.S32.HI R11, RZ, 0x1f, R110 ;  /* 0x0000001fff0b7819 */ /* 0x000fe2000001146e */
[----:B------:R-:W-:Y:S01]  /*0e40*/  IMAD.IADD R107, R107, 0x1, -R12 ;  /* 0x000000016b6b7824 */ /* 0x000fe200078e0a0c */
[----:B------:R-:W-:Y:S02]  /*0e50*/  LEA.HI R8, R8, R103, RZ, 0x3 ;  /* 0x0000006708087211 */ /* 0x000fe400078f18ff */
[----:B------:R-:W-:-:S02]  /*0e60*/  LEA.HI R10, R10, R101, RZ, 0x3 ;  /* 0x000000650a0a7211 */ /* 0x000fc400078f18ff */
[----:B------:R-:W-:Y:S02]  /*0e70*/  LEA.HI R11, R11, R110, RZ, 0x3 ;  /* 0x0000006e0b0b7211 */ /* 0x000fe400078f18ff */
[----:B------:R-:W-:Y:S02]  /*0e80*/  SHF.R.S32.HI R14, RZ, 0x1f, R9 ;  /* 0x0000001fff0e7819 */ /* 0x000fe40000011409 */
        /* <DEDUP_REMOVED lines=21> */
[----:B------:R-:W-:-:S02]  /*0fe0*/  IADD3 R30, R113, 0x16, RZ ;  /* 0x00000016711e7810 */ /* 0x000fc40007ffe0ff */
        /* <DEDUP_REMOVED lines=13> */
[----:B------:R-:W-:Y:S01]  /*10c0*/  LEA.HI R14, R14, R13, RZ, 0x3 ;  /* 0x0000000d0e0e7211 */ /* 0x000fe200078f18ff */
[----:B------:R-:W-:Y:S01]  /*10d0*/  IMAD R16, R6, c[0x0][0x1b0], RZ ;  /* 0x00006c0006107a24 */ /* 0x000fe200078e02ff */
[----:B------:R-:W-:Y:S01]  /*10e0*/  IADD3 R32, R113, 0x1a, RZ ;  /* 0x0000001a71207810 */ /* 0x000fe20007ffe0ff */
[----:B------:R-:W-:Y:S01]  /*10f0*/  IMAD.IADD R12, R15, 0x1, -R12 ;  /* 0x000000010f0c7824 */ /* 0x000fe200078e0a0c */
[----:B------:R-:W-:Y:S02]  /*1100*/  LOP3.LUT R14, R14, 0xfffffff8, RZ, 0xc0, !PT ;  /* 0xfffffff80e0e7812 */ /* 0x000fe400078ec0ff */
[----:B------:R-:W-:Y:S02]  /*1110*/  SHF.R.S32.HI R15, RZ, 0x1f, R20 ;  /* 0x0000001fff0f7819 */ /* 0x000fe40000011414 */
[----:B------:R-:W-:Y:S01]  /*1120*/  IADD3 R33, R113, 0x1c, RZ ;  /* 0x0000001c71217810 */ /* 0x000fe20007ffe0ff */
[----:B------:R-:W-:Y:S01]  /*1130*/  IMAD.IADD R11, R13, 0x1, -R14 ;  /* 0x000000010d0b7824 */ /* 0x000fe200078e0a0e */
[----:B------:R-:W-:Y:S01]  /*1140*/  LEA.HI R15, R15, R20, RZ, 0x3 ;  /* 0x000000140f0f7211 */ /* 0x000fe200078f18ff */
[----:B------:R-:W-:Y:S01]  /*1150*/  IMAD.SHL.U32 R13, R32, 0x4, RZ ;  /* 0x00000004200d7824 */ /* 0x000fe200078e00ff */
[----:B------:R-:W-:Y:S01]  /*1160*/  LEA.HI R21, R21, R21, RZ, 0x1 ;  /* 0x0000001515157211 */ /* 0x000fe200078f08ff */
[----:B------:R-:W-:Y:S01]  /*1170*/  IMAD.SHL.U32 R17, R33, 0x4, RZ ;  /* 0x0000000421117824 */ /* 0x000fe200078e00ff */
[----:B------:R-:W-:-:S02]  /*1180*/  LOP3.LUT R15, R15, 0xfffffff8, RZ, 0xc0, !PT ;  /* 0xfffffff80f0f7812 */ /* 0x000fc400078ec0ff */
[----:B------:R-:W-:Y:S01]  /*1190*/  SHF.R.S32.HI R14, RZ, 0x1f, R13 ;  /* 0x0000001fff0e7819 */ /* 0x000fe2000001140d */
[----:B------:R-:W-:Y:S01]  /*11a0*/  IMAD.SHL.U32 R21, R21, 0x40, RZ ;  /* 0x0000004015157824 */ /* 0x000fe200078e00ff */
[----:B------:R-:W-:Y:S01]  /*11b0*/  SHF.R.S32.HI R18, RZ, 0x1f, R17 ;  /* 0x0000001fff127819 */ /* 0x000fe20000011411 */
[----:B------:R-:W-:Y:S01]  /*11c0*/  IMAD.IADD R15, R20, 0x1, -R15 ;  /* 0x00000001140f7824 */ /* 0x000fe200078e0a0f */
[----:B------:R-:W-:Y:S02]  /*11d0*/  LEA.HI R20, R19, R19, RZ, 0x1 ;  /* 0x0000001313147211 */ /* 0x000fe400078f08ff */
[----:B------:R-:W-:Y:S02]  /*11e0*/  LEA.HI R14, R14, R13, RZ, 0x3 ;  /* 0x0000000d0e0e7211 */ /* 0x000fe400078f18ff */
        /* <DEDUP_REMOVED lines=15> */
[----:B------:R-:W-:-:S02]  /*12e0*/  IADD3 R120, P0, R16, R121, RZ ;  /* 0x0000007910787210 */ /* 0x000fc40007f1e0ff */
        /* <DEDUP_REMOVED lines=16> */
[----:B------:R-:W-:Y:S01]  /*13f0*/  LEA.HI.X.SX32 R121, R16, R35, 0x1, P0 ;  /* 0x0000002310797211 */ /* 0x000fe200000f0eff */
        /* <DEDUP_REMOVED lines=8> */
[----:B------:R-:W-:Y:S01]  /*1480*/  IMAD.IADD R41, R41, 0x1, R16 ;  /* 0x0000000129297824 */ /* 0x000fe200078e0210 */
        /* <DEDUP_REMOVED lines=46> */
.L_x_18763:
        /* <DEDUP_REMOVED lines=89> */
[----:B------:R-:W-:Y:S01]  /*1d00*/  IADD3 R56, P0, P1, R101, R62, R98 ;  /* 0x0000003e65387210 */ /* 0x000fe2000791e062 */
[----:B------:R-:W0:Y:S04]  /*1d10*/  LDS.128 R28, [R117] ;  /* 0x00000000751c7984 */ /* 0x000e280000000c00 */
        /* <DEDUP_REMOVED lines=11> */
[----:B------:R-:W-:Y:S01]  /*1dd0*/  LEA R74, P2, R58, c[0x0][0x170], 0x1 ;  /* 0x00005c003a4a7a11 */ /* 0x000fe200078408ff */
[--C-:B0-----:R-:W-:Y:S01]  /*1de0*/  HADD2.F32 R56, -RZ, R30.reuse.H0_H0 ;  /* 0x2000001eff387230 */ /* 0x101fe20000004100 */
[----:B------:R-:W-:Y:S01]  /*1df0*/  IADD3.X R61, R90, R65, R49, P0, P1 ;  /* 0x000000415a3d7210 */ /* 0x000fe200007e2431 */
[----:B------:R-:W-:Y:S02]  /*1e00*/  HADD2.F32 R30, -RZ, R30.H1_H1 ;  /* 0x3000001eff1e7230 */ /* 0x000fe40000004100 */
[--C-:B------:R-:W-:Y:S01]  /*1e10*/  HADD2.F32 R60, -RZ, R31.reuse.H0_H0 ;  /* 0x2000001fff3c7230 */ /* 0x100fe20000004100 */
[----:B------:R-:W-:Y:S01]  /*1e20*/  LEA.HI.X R75, R58, c[0x0][0x174], R61, 0x1, P2 ;  /* 0x00005d003a4b7a11 */ /* 0x000fe200010f0c3d */
[----:B------:R-:W-:Y:S02]  /*1e30*/  HADD2.F32 R61, -RZ, R31.H1_H1 ;  /* 0x3000001fff3d7230 */ /* 0x000fe40000004100 */
[----:B------:R-:W-:-:S03]  /*1e40*/  HADD2.F32 R31, -RZ, R29.H1_H1 ;  /* 0x3000001dff1f7230 */ /* 0x000fc60000004100 */
[----:B------:R-:W5:Y:S01]  /*1e50*/  LDG.E.64.CONSTANT R74, [R74.64] ;  /* 0x0000000a4a4a7981 */ /* 0x000f62000c1e9b00 */
[----:B------:R-:W-:Y:S01]  /*1e60*/  IADD3 R67, P3, P4, R15, R62, R40 ;  /* 0x0000003e0f437210 */ /* 0x000fe20007c7e028 */
[--C-:B--2---:R-:W-:Y:S02]  /*1e70*/  HADD2.F32 R59, -RZ, R34.reuse.H1_H1 ;  /* 0x30000022ff3b7230 */ /* 0x104fe40000004100 */
[----:B------:R-:W-:-:S03]  /*1e80*/  HADD2.F32 R57, -RZ, R34.H0_H0 ;  /* 0x20000022ff397230 */ /* 0x000fc60000004100 */
[----:B------:R-:W-:Y:S01]  /*1e90*/  FMUL.FTZ R34, R30, R59 ;  /* 0x0000003b1e227220 */ /* 0x000fe20000410000 */
[----:B------:R-:W-:Y:S01]  /*1ea0*/  HADD2.F32 R30, -RZ, R28.H0_H0 ;  /* 0x2000001cff1e7230 */ /* 0x000fe20000004100 */
[----:B------:R-:W-:Y:S01]  /*1eb0*/  FMUL.FTZ R58, R56, R57 ;  /* 0x00000039383a7220 */ /* 0x000fe20000410000 */
[----:B---3--:R-:W-:Y:S02]  /*1ec0*/  HADD2.F32 R59, -RZ, R32.H0_H0 ;  /* 0x20000020ff3b7230 */ /* 0x008fe40000004100 */
[----:B------:R-:W-:Y:S02]  /*1ed0*/  HADD2.F32 R56, -RZ, R29.H0_H0 ;  /* 0x2000001dff387230 */ /* 0x000fe40000004100 */
[----:B------:R-:W-:Y:S01]  /*1ee0*/  HADD2.F32 R57, -RZ, R28.H1_H1 ;  /* 0x3000001cff397230 */ /* 0x000fe20000004100 */
[----:B------:R-:W-:Y:S01]  /*1ef0*/  FFMA.FTZ R30, R30, R59, R58 ;  /* 0x0000003b1e1e7223 */ /* 0x000fe2000001003a */
[----:B------:R-:W-:Y:S02]  /*1f00*/  HADD2.F32 R59, -RZ, R35.H0_H0 ;  /* 0x20000023ff3b7230 */ /* 0x000fe40000004100 */
[----:B------:R-:W-:-:S02]  /*1f10*/  HADD2.F32 R29, -RZ, R33.H0_H0 ;  /* 0x20000021ff1d7230 */ /* 0x000fc40000004100 */
[----:B------:R-:W-:Y:S01]  /*1f20*/  HADD2.F32 R28, -RZ, R32.H1_H1 ;  /* 0x30000020ff1c7230 */ /* 0x000fe20000004100 */
[----:B------:R-:W-:Y:S01]  /*1f30*/  FMUL.FTZ R59, R60, R59 ;  /* 0x0000003b3c3b7220 */ /* 0x000fe20000410000 */
[----:B------:R-:W-:Y:S01]  /*1f40*/  IADD3 R60, P0, P1, R9, R62, R22 ;  /* 0x0000003e093c7210 */ /* 0x000fe2000791e016 */
[----:B------:R-:W-:Y:S02]  /*1f50*/  HADD2.F32 R58, -RZ, R35.H1_H1 ;  /* 0x30000023ff3a7230 */ /* 0x000fe40000004100 */
[----:B------:R-:W-:Y:S01]  /*1f60*/  FFMA.FTZ R29, R56, R29, R59 ;  /* 0x0000001d381d7223 */ /* 0x000fe2000001003b */
[----:B------:R-:W-:Y:S01]  /*1f70*/  HADD2.F32 R56, -RZ, R33.H1_H1 ;  /* 0x30000021ff387230 */ /* 0x000fe20000004100 */
[----:B------:R-:W-:Y:S02]  /*1f80*/  FFMA.FTZ R28, R57, R28, R34 ;  /* 0x0000001c391c7223 */ /* 0x000fe40000010022 */
[----:B------:R-:W0:Y:S01]  /*1f90*/  LDS.128 R32, [R117+0x10] ;  /* 0x0000100075207984 */ /* 0x000e220000000c00 */
[----:B------:R-:W-:-:S02]  /*1fa0*/  LEA R70, P2, R60, c[0x0][0x170], 0x1 ;  /* 0x00005c003c467a11 */ /* 0x000fc400078408ff */
[----:B------:R-:W-:Y:S01]  /*1fb0*/  IADD3.X R57, R91, R65, R50, P0, P1 ;  /* 0x000000415b397210 */ /* 0x000fe200007e2432 */
[----:B------:R-:W-:-:S03]  /*1fc0*/  FMUL.FTZ R58, R61, R58 ;  /* 0x0000003a3d3a7220 */ /* 0x000fc60000410000 */
[----:B------:R-:W-:Y:S02]  /*1fd0*/  LEA.HI.X R71, R60, c[0x0][0x174], R57, 0x1, P2 ;  /* 0x00005d003c477a11 */ /* 0x000fe400010f0c39 */
[----:B------:R-:W-:Y:S01]  /*1fe0*/  IADD3 R57, P0, P1, R10, R62, R23 ;  /* 0x0000003e0a397210 */ /* 0x000fe2000791e017 */
[----:B------:R-:W-:-:S03]  /*1ff0*/  FFMA.FTZ R31, R31, R56, R58 ;  /* 0x000000381f1f7223 */ /* 0x000fc6000001003a */
[----:B------:R-:W-:Y:S01]  /*2000*/  LEA R56, P2, R57, c[0x0][0x170], 0x1 ;  /* 0x00005c0039387a11 */ /* 0x000fe200078408ff */
[----:B------:R-:W2:Y:S01]  /*2010*/  LDG.E.64.CONSTANT R70, [R70.64] ;  /* 0x0000000a46467981 */ /* 0x000ea2000c1e9b00 */
[----:B------:R-:W-:-:S04]  /*2020*/  IADD3.X R58, R92, R65, R51, P0, P1 ;  /* 0x000000415c3a7210 */ /* 0x000fc800007e2433 */
[----:B------:R-:W-:-:S06]  /*2030*/  LEA.HI.X R57, R57, c[0x0][0x174], R58, 0x1, P2 ;  /* 0x00005d0039397a11 */ /* 0x000fcc00010f0c3a */
[----:B------:R-:W3:Y:S01]  /*2040*/  LDG.E.64.CONSTANT R56, [R56.64] ;  /* 0x0000000a38387981 */ /* 0x000ee2000c1e9b00 */
[----:B------:R-:W-:-:S04]  /*2050*/  IADD3 R59, P0, P1, R11, R62, R24 ;  /* 0x0000003e0b3b7210 */ /* 0x000fc8000791e018 */
[----:B------:R-:W-:Y:S02]  /*2060*/  LEA R58, P2, R59, c[0x0][0x170], 0x1 ;  /* 0x00005c003b3a7a11 */ /* 0x000fe400078408ff */
[-C--:B------:R-:W-:Y:S02]  /*2070*/  IADD3.X R60, R93, R65.reuse, R52, P0, P1 ;  /* 0x000000415d3c7210 */ /* 0x080fe400007e2434 */
[----:B------:R-:W-:Y:S02]  /*2080*/  IADD3 R61, P0, P1, R12, R62, R25 ;  /* 0x0000003e0c3d7210 */ /* 0x000fe4000791e019 */
[----:B------:R-:W-:Y:S02]  /*2090*/  LEA.HI.X R59, R59, c[0x0][0x174], R60, 0x1, P2 ;  /* 0x00005d003b3b7a11 */ /* 0x000fe400010f0c3c */
[C---:B------:R-:W-:Y:S02]  /*20a0*/  LEA R60, P2, R61.reuse, c[0x0][0x170], 0x1 ;  /* 0x00005c003d3c7a11 */ /* 0x040fe400078408ff */
[----:B------:R-:W-:Y:S01]  /*20b0*/  IADD3.X R64, R94, R65, R53, P0, P1 ;  /* 0x000000415e407210 */ /* 0x000fe200007e2435 */
[----:B0-----:R-:W-:Y:S01]  /*20c0*/  HADD2.F32 R63, -RZ, R32.H0_H0 ;  /* 0x20000020ff3f7230 */ /* 0x001fe20000004100 */
[----:B------:R-:W3:Y:S02]  /*20d0*/  LDG.E.64.CONSTANT R58, [R58.64] ;  /* 0x0000000a3a3a7981 */ /* 0x000ee4000c1e9b00 */
[----:B------:R-:W-:Y:S01]  /*20e0*/  LEA.HI.X R61, R61, c[0x0][0x174], R64, 0x1, P2 ;  /* 0x00005d003d3d7a11 */ /* 0x000fe200010f0c40 */
[----:B----4-:R-:W-:-:S05]  /*20f0*/  HADD2.F32 R64, -RZ, R80.H0_H0 ;  /* 0x20000050ff407230 */ /* 0x010fca0000004100 */
[----:B------:R-:W-:Y:S01]  /*2100*/  FFMA.FTZ R30, R63, R64, R30 ;  /* 0x000000403f1e7223 */ /* 0x000fe2000001001e */
[----:B------:R-:W-:Y:S01]  /*2110*/  IADD3 R63, P0, P1, R13, R62, R26 ;  /* 0x0000003e0d3f7210 */ /* 0x000fe2000791e01a */
[----:B------:R-:W4:Y:S03]  /*2120*/  LDG.E.64.CONSTANT R60, [R60.64] ;  /* 0x0000000a3c3c7981 */ /* 0x000f26000c1e9b00 */
[----:B------:R-:W-:Y:S02]  /*2130*/  LEA R124, P2, R63, c[0x0][0x170], 0x1 ;  /* 0x00005c003f7c7a11 */ /* 0x000fe400078408ff */
[----:B------:R-:W-:-:S04]  /*2140*/  IADD3.X R64, R95, R65, R54, P0, P1 ;  /* 0x000000415f407210 */ /* 0x000fc800007e2436 */
[----:B------:R-:W-:Y:S02]  /*2150*/  LEA.HI.X R125, R63, c[0x0][0x174], R64, 0x1, P2 ;  /* 0x00005d003f7d7a11 */ /* 0x000fe400010f0c40 */
[----:B------:R-:W-:-:S03]  /*2160*/  IADD3 R64, P0, P1, R14, R62, R27 ;  /* 0x0000003e0e407210 */ /* 0x000fc6000791e01b */
[----:B------:R-:W4:Y:S01]  /*2170*/  LDG.E.64.CONSTANT R62, [R124.64] ;  /* 0x0000000a7c3e7981 */ /* 0x000f22000c1e9b00 */
[----:B------:R-:W-:Y:S02]  /*2180*/  LEA R122, P2, R64, c[0x0][0x170], 0x1 ;  /* 0x00005c00407a7a11 */ /* 0x000fe400078408ff */
[-C--:B------:R-:W-:Y:S02]  /*2190*/  IADD3.X R119, R96, R65.reuse, R55, P0, P1 ;  /* 0x0000004160777210 */ /* 0x080fe400007e2437 */
[----:B------:R-:W-:Y:S02]  /*21a0*/  LEA R66, P0, R67, c[0x0][0x170], 0x1 ;  /* 0x00005c0043427a11 */ /* 0x000fe400078008ff */
[----:B------:R-:W-:Y:S02]  /*21b0*/  LEA.HI.X R123, R64, c[0x0][0x174], R119, 0x1, P2 ;  /* 0x00005d00407b7a11 */ /* 0x000fe400010f0c77 */
[----:B------:R-:W-:-:S03]  /*21c0*/  IADD3.X R119, R97, R65, R78, P3, P4 ;  /* 0x0000004161777210 */ /* 0x000fc60001fe844e */
[----:B------:R-:W4:Y:S01]  /*21d0*/  LDG.E.64.CONSTANT R64, [R122.64] ;  /* 0x0000000a7a407981 */ /* 0x000f22000c1e9b00 */
        /* <DEDUP_REMOVED lines=12> */
[----:B-----5:R-:W-:-:S05]  /*22a0*/  HADD2.F32 R28, -RZ, R36.H0_H0 ;  /* 0x20000024ff1c7230 */ /* 0x020fca0000004100 */
[----:B------:R-:W-:Y:S02]  /*22b0*/  FFMA.FTZ R81, R81, R28, R30 ;  /* 0x0000001c51517223 */ /* 0x000fe4000001001e */
[----:B------:R-:W0:Y:S01]  /*22c0*/  LDS.128 R28, [R117+0x20] ;  /* 0x00002000751c7984 */ /* 0x000e220000000c00 */
        /* <DEDUP_REMOVED lines=8> */
[----:B------:R-:W-:-:S03]  /*2350*/  HADD2.F32 R35, -RZ, R38.H0_H0 ;  /* 0x20000026ff237230 */ /* 0x000fc60000004100 */
[----:B------:R-:W-:Y:S01]  /*2360*/  FFMA.FTZ R33, R34, R37, R33 ;  /* 0x0000002522217223 */ /* 0x000fe20000010021 */
[----:B------:R-:W-:Y:S02]  /*2370*/  HADD2.F32 R38, -RZ, R38.H1_H1 ;  /* 0x30000026ff267230 */ /* 0x000fe40000004100 */
[----:B0-----:R-:W-:-:S05]  /*2380*/  HADD2.F32 R34, -RZ, R28.H0_H0 ;  /* 0x2000001cff227230 */ /* 0x001fca0000004100 */
[----:B------:R-:W-:Y:S01]  /*2390*/  FFMA.FTZ R81, R34, R35, R81 ;  /* 0x0000002322517223 */ /* 0x000fe20000010051 */
[----:B------:R-:W-:Y:S02]  /*23a0*/  HADD2.F32 R35, -RZ, R28.H1_H1 ;  /* 0x3000001cff237230 */ /* 0x000fe40000004100 */
[--C-:B------:R-:W-:Y:S02]  /*23b0*/  HADD2.F32 R28, -RZ, R39.reuse.H0_H0 ;  /* 0x20000027ff1c7230 */ /* 0x100fe40000004100 */
[----:B------:R-:W-:Y:S01]  /*23c0*/  HADD2.F32 R34, -RZ, R39.H1_H1 ;  /* 0x30000027ff227230 */ /* 0x000fe20000004100 */
[----:B------:R-:W-:Y:S02]  /*23d0*/  FFMA.FTZ R32, R35, R38, R32 ;  /* 0x0000002623207223 */ /* 0x000fe40000010020 */
[----:B------:R-:W0:Y:S01]  /*23e0*/  LDS.128 R36, [R117+0x30] ;  /* 0x0000300075247984 */ /* 0x000e220000000c00 */
[----:B------:R-:W-:-:S05]  /*23f0*/  HADD2.F32 R35, -RZ, R29.H0_H0 ;  /* 0x2000001dff237230 */ /* 0x000fca0000004100 */
[----:B------:R-:W-:Y:S01]  /*2400*/  FFMA.FTZ R80, R35, R28, R80 ;  /* 0x0000001c23507223 */ /* 0x000fe20000010050 */
        /* <DEDUP_REMOVED lines=8> */
[----:B------:R-:W-:Y:S01]  /*2490*/  HADD2.F32 R76, -RZ, R76.H1_H1 ;  /* 0x3000004cff4c7230 */ /* 0x000fe20000004100 */
[----:B------:R-:W-:Y:S01]  /*24a0*/  FFMA.FTZ R80, R35, R28, R80 ;  /* 0x0000001c23507223 */ /* 0x000fe20000010050 */
[----:B------:R-:W-:Y:S02]  /*24b0*/  HADD2.F32 R28, -RZ, R31.H1_H1 ;  /* 0x3000001fff1c7230 */ /* 0x000fe40000004100 */
[--C-:B------:R-:W-:Y:S01]  /*24c0*/  HADD2.F32 R31, -RZ, R72.reuse.H0_H0 ;  /* 0x20000048ff1f7230 */ /* 0x100fe20000004100 */
[----:B------:R-:W-:Y:S01]  /*24d0*/  FFMA.FTZ R29, R29, R76, R32 ;  /* 0x0000004c1d1d7223 */ /* 0x000fe20000010020 */
[----:B------:R-:W-:-:S02]  /*24e0*/  HADD2.F32 R72, -RZ, R72.H1_H1 ;  /* 0x30000048ff487230 */ /* 0x000fc40000004100 */
[----:B------:R-:W-:Y:S02]  /*24f0*/  HADD2.F32 R77, -RZ, R77.H1_H1 ;  /* 0x3000004dff4d7230 */ /* 0x000fe40000004100 */
[--C-:B0-----:R-:W-:Y:S02]  /*2500*/  HADD2.F32 R30, -RZ, R36.reuse.H0_H0 ;  /* 0x20000024ff1e7230 */ /* 0x101fe40000004100 */
[----:B------:R-:W-:-:S03]  /*2510*/  HADD2.F32 R36, -RZ, R36.H1_H1 ;  /* 0x30000024ff247230 */ /* 0x000fc60000004100 */
[----:B------:R-:W-:Y:S01]  /*2520*/  FFMA.FTZ R30, R30, R31, R81 ;  /* 0x0000001f1e1e7223 */ /* 0x000fe20000010051 */
[----:B------:R-:W-:Y:S01]  /*2530*/  HADD2.F32 R31, -RZ, R37.H0_H0 ;  /* 0x20000025ff1f7230 */ /* 0x000fe20000004100 */
[----:B------:R-:W-:Y:S01]  /*2540*/  FFMA.FTZ R29, R36, R72, R29 ;  /* 0x00000048241d7223 */ /* 0x000fe2000001001d */
[----:B------:R-:W-:Y:S01]  /*2550*/  HADD2.F32 R36, -RZ, R73.H0_H0 ;  /* 0x20000049ff247230 */ /* 0x000fe20000004100 */
[----:B------:R-:W-:Y:S02]  /*2560*/  FFMA.FTZ R28, R28, R77, R33 ;  /* 0x0000004d1c1c7223 */ /* 0x000fe40000010021 */
[----:B------:R-:W0:Y:S01]  /*2570*/  LDS.128 R32, [R117+0x40] ;  /* 0x0000400075207984 */ /* 0x000e220000000c00 */
[----:B------:R-:W-:Y:S01]  /*2580*/  HADD2.F32 R37, -RZ, R37.H1_H1 ;  /* 0x30000025ff257230 */ /* 0x000fe20000004100 */
        /* <DEDUP_REMOVED lines=16> */
[----:B------:R-:W-:Y:S02]  /*2690*/  HADD2.F32 R69, -RZ, R74.H0_H0 ;  /* 0x2000004aff457230 */ /* 0x000fe40000004100 */
[----:B0-----:R-:W-:Y:S02]  /*26a0*/  HADD2.F32 R72, -RZ, R32.H0_H0 ;  /* 0x20000020ff487230 */ /* 0x001fe40000004100 */
[----:B------:R-:W-:-:S03]  /*26b0*/  HADD2.F32 R39, -RZ, R33.H0_H0 ;  /* 0x20000021ff277230 */ /* 0x000fc60000004100 */
[----:B------:R-:W-:Y:S01]  /*26c0*/  FFMA.FTZ R69, R72, R69, R37 ;  /* 0x0000004548457223 */ /* 0x000fe20000010025 */
[--C-:B------:R-:W-:Y:S02]  /*26d0*/  HADD2.F32 R72, -RZ, R75.reuse.H0_H0 ;  /* 0x2000004bff487230 */ /* 0x100fe40000004100 */
[----:B------:R-:W-:Y:S02]  /*26e0*/  HADD2.F32 R74, -RZ, R74.H1_H1 ;  /* 0x3000004aff4a7230 */ /* 0x000fe40000004100 */
[----:B------:R-:W-:Y:S02]  /*26f0*/  HADD2.F32 R75, -RZ, R75.H1_H1 ;  /* 0x3000004bff4b7230 */ /* 0x000fe40000004100 */
[----:B------:R-:W-:Y:S02]  /*2700*/  HADD2.F32 R37, -RZ, R32.H1_H1 ;  /* 0x30000020ff257230 */ /* 0x000fe40000004100 */
[----:B------:R-:W-:Y:S01]  /*2710*/  HADD2.F32 R33, -RZ, R33.H1_H1 ;  /* 0x30000021ff217230 */ /* 0x000fe20000004100 */
[----:B------:R-:W-:-:S02]  /*2720*/  FFMA.FTZ R68, R39, R72, R68 ;  /* 0x0000004827447223 */ /* 0x000fc40000010044 */
[----:B------:R-:W-:Y:S02]  /*2730*/  FFMA.FTZ R74, R37, R74, R38 ;  /* 0x0000004a254a7223 */ /* 0x000fe40000010026 */
[----:B------:R-:W-:Y:S01]  /*2740*/  FFMA.FTZ R32, R33, R75, R36 ;  /* 0x0000004b21207223 */ /* 0x000fe20000010024 */
[--C-:B------:R-:W-:Y:S01]  /*2750*/  HADD2.F32 R72, -RZ, R34.reuse.H0_H0 ;  /* 0x20000022ff487230 */ /* 0x100fe20000004100 */
[----:B------:R-:W0:Y:S01]  /*2760*/  LDS.128 R36, [R117+0x60] ;  /* 0x0000600075247984 */ /* 0x000e220000000c00 */
[----:B------:R-:W-:Y:S02]  /*2770*/  HADD2.F32 R33, -RZ, R34.H1_H1 ;  /* 0x30000022ff217230 */ /* 0x000fe40000004100 */
[--C-:B--2---:R-:W-:Y:S02]  /*2780*/  HADD2.F32 R73, -RZ, R70.reuse.H0_H0 ;  /* 0x20000046ff497230 */ /* 0x104fe40000004100 */
[----:B------:R-:W-:Y:S02]  /*2790*/  HADD2.F32 R70, -RZ, R70.H1_H1 ;  /* 0x30000046ff467230 */ /* 0x000fe40000004100 */
[----:B------:R-:W-:Y:S01]  /*27a0*/  HADD2.F32 R34, -RZ, R71.H0_H0 ;  /* 0x20000047ff227230 */ /* 0x000fe20000004100 */
[----:B------:R-:W-:Y:S01]  /*27b0*/  FFMA.FTZ R69, R72, R73, R69 ;  /* 0x0000004948457223 */ /* 0x000fe20000010045 */
[--C-:B------:R-:W-:Y:S01]  /*27c0*/  HADD2.F32 R73, -RZ, R35.reuse.H0_H0 ;  /* 0x20000023ff497230 */ /* 0x100fe20000004100 */
[----:B------:R-:W-:Y:S01]  /*27d0*/  FFMA.FTZ R33, R33, R70, R74 ;  /* 0x0000004621217223 */ /* 0x000fe2000001004a */
[----:B------:R-:W-:-:S02]  /*27e0*/  HADD2.F32 R35, -RZ, R35.H1_H1 ;  /* 0x30000023ff237230 */ /* 0x000fc40000004100 */
[----:B------:R-:W-:Y:S02]  /*27f0*/  HADD2.F32 R71, -RZ, R71.H1_H1 ;  /* 0x30000047ff477230 */ /* 0x000fe40000004100 */
[----:B-1----:R-:W-:Y:S02]  /*2800*/  HADD2.F32 R72, -RZ, R28.H1_H1 ;  /* 0x3000001cff487230 */ /* 0x002fe40000004100 */
[----:B---3--:R-:W-:Y:S01]  /*2810*/  HADD2.F32 R75, -RZ, R56.H1_H1 ;  /* 0x30000038ff4b7230 */ /* 0x008fe20000004100 */
[----:B------:R-:W-:Y:S01]  /*2820*/  FFMA.FTZ R68, R73, R34, R68 ;  /* 0x0000002249447223 */ /* 0x000fe20000010044 */
[----:B------:R-:W-:Y:S01]  /*2830*/  HADD2.F32 R70, -RZ, R28.H0_H0 ;  /* 0x2000001cff467230 */ /* 0x000fe20000004100 */
[----:B------:R-:W-:Y:S02]  /*2840*/  FFMA.FTZ R28, R35, R71, R32 ;  /* 0x00000047231c7223 */ /* 0x000fe40000010020 */
[----:B------:R-:W-:Y:S02]  /*2850*/  FFMA.FTZ R72, R72, R75, R33 ;  /* 0x0000004b48487223 */ /* 0x000fe40000010021 */
[----:B------:R-:W1:Y:S01]  /*2860*/  LDS.128 R32, [R117+0x70] ;  /* 0x0000700075207984 */ /* 0x000e620000000c00 */
[----:B------:R-:W-:-:S05]  /*2870*/  HADD2.F32 R74, -RZ, R56.H0_H0 ;  /* 0x20000038ff4a7230 */ /* 0x000fca0000004100 */
        /* <DEDUP_REMOVED lines=8> */
[----:B------:R-:W-:Y:S01]  /*2900*/  FFMA.FTZ R28, R29, R57, R28 ;  /* 0x000000391d1c7223 */ /* 0x000fe2000001001c */
[----:B------:R-:W-:-:S02]  /*2910*/  HADD2.F32 R31, -RZ, R31.H1_H1 ;  /* 0x3000001fff1f7230 */ /* 0x000fc40000004100 */
[----:B------:R-:W-:Y:S02]  /*2920*/  HADD2.F32 R59, -RZ, R59.H1_H1 ;  /* 0x3000003bff3b7230 */ /* 0x000fe40000004100 */
[--C-:B------:R-:W-:Y:S02]  /*2930*/  HADD2.F32 R71, -RZ, R30.reuse.H0_H0 ;  /* 0x2000001eff477230 */ /* 0x100fe40000004100 */
[----:B------:R-:W-:Y:S02]  /*2940*/  HADD2.F32 R73, -RZ, R30.H1_H1 ;  /* 0x3000001eff497230 */ /* 0x000fe40000004100 */
[----:B------:R-:W-:Y:S01]  /*2950*/  HADD2.F32 R30, -RZ, R58.H0_H0 ;  /* 0x2000003aff1e7230 */ /* 0x000fe20000004100 */
[----:B------:R-:W-:Y:S01]  /*2960*/  FFMA.FTZ R28, R31, R59, R28 ;  /* 0x0000003b1f1c7223 */ /* 0x000fe2000001001c */
[--C-:B0-----:R-:W-:Y:S02]  /*2970*/  HADD2.F32 R29, -RZ, R36.reuse.H0_H0 ;  /* 0x20000024ff1d7230 */ /* 0x101fe40000004100 */
[----:B------:R-:W-:Y:S01]  /*2980*/  HADD2.F32 R31, -RZ, R36.H1_H1 ;  /* 0x30000024ff1f7230 */ /* 0x000fe20000004100 */
[----:B------:R-:W-:Y:S01]  /*2990*/  FFMA.FTZ R30, R71, R30, R56 ;  /* 0x0000001e471e7223 */ /* 0x000fe20000010038 */
[----:B----4-:R-:W-:-:S02]  /*29a0*/  HADD2.F32 R36, -RZ, R60.H0_H0 ;  /* 0x2000003cff247230 */ /* 0x010fc40000004100 */
[--C-:B------:R-:W-:Y:S02]  /*29b0*/  HADD2.F32 R56, -RZ, R38.reuse.H0_H0 ;  /* 0x20000026ff387230 */ /* 0x100fe40000004100 */
[----:B------:R-:W-:Y:S02]  /*29c0*/  HADD2.F32 R70, -RZ, R38.H1_H1 ;  /* 0x30000026ff467230 */ /* 0x000fe40000004100 */
[----:B------:R-:W-:Y:S02]  /*29d0*/  HADD2.F32 R57, -RZ, R37.H0_H0 ;  /* 0x20000025ff397230 */ /* 0x000fe40000004100 */
[----:B------:R-:W-:Y:S02]  /*29e0*/  HADD2.F32 R38, -RZ, R61.H0_H0 ;  /* 0x2000003dff267230 */ /* 0x000fe40000004100 */
[----:B------:R-:W-:Y:S02]  /*29f0*/  HADD2.F32 R58, -RZ, R58.H1_H1 ;  /* 0x3000003aff3a7230 */ /* 0x000fe40000004100 */
[----:B------:R-:W-:-:S02]  /*2a00*/  HADD2.F32 R37, -RZ, R37.H1_H1 ;  /* 0x30000025ff257230 */ /* 0x000fc40000004100 */
[----:B------:R-:W-:Y:S01]  /*2a10*/  HADD2.F32 R61, -RZ, R61.H1_H1 ;  /* 0x3000003dff3d7230 */ /* 0x000fe20000004100 */
[----:B------:R-:W-:Y:S01]  /*2a20*/  FFMA.FTZ R29, R29, R36, R30 ;  /* 0x000000241d1d7223 */ /* 0x000fe2000001001e */
[----:B------:R-:W-:Y:S02]  /*2a30*/  HADD2.F32 R59, -RZ, R39.H0_H0 ;  /* 0x20000027ff3b7230 */ /* 0x000fe40000004100 */
[----:B------:R-:W-:Y:S01]  /*2a40*/  HADD2.F32 R36, -RZ, R63.H0_H0 ;  /* 0x2000003fff247230 */ /* 0x000fe20000004100 */
[----:B------:R-:W-:Y:S01]  /*2a50*/  FFMA.FTZ R58, R73, R58, R72 ;  /* 0x0000003a493a7223 */ /* 0x000fe20000010048 */
[----:B------:R-:W-:Y:S01]  /*2a60*/  HADD2.F32 R60, -RZ, R60.H1_H1 ;  /* 0x3000003cff3c7230 */ /* 0x000fe20000004100 */
[----:B------:R-:W-:Y:S01]  /*2a70*/  FFMA.FTZ R28, R37, R61, R28 ;  /* 0x0000003d251c7223 */ /* 0x000fe2000001001c */
[----:B------:R-:W-:Y:S02]  /*2a80*/  HADD2.F32 R39, -RZ, R39.H1_H1 ;  /* 0x30000027ff277230 */ /* 0x000fe40000004100 */
[----:B------:R-:W-:-:S02]  /*2a90*/  HADD2.F32 R63, -RZ, R63.H1_H1 ;  /* 0x3000003fff3f7230 */ /* 0x000fc40000004100 */
        /* <DEDUP_REMOVED lines=16> */
[----:B------:R-:W-:-:S02]  /*2ba0*/  FFMA.FTZ R29, R30, R33, R29 ;  /* 0x000000211e1d7223 */ /* 0x000fc4000001001d */
[----:B------:R-:W-:Y:S01]  /*2bb0*/  FFMA.FTZ R31, R32, R64, R31 ;  /* 0x00000040201f7223 */ /* 0x000fe2000001001f */
[----:B------:R-:W-:Y:S02]  /*2bc0*/  HADD2.F32 R32, -RZ, R66.H0_H0 ;  /* 0x20000042ff207230 */ /* 0x000fe40000004100 */
[----:B------:R-:W-:Y:S02]  /*2bd0*/  HADD2.F32 R34, -RZ, R34.H1_H1 ;  /* 0x30000022ff227230 */ /* 0x000fe40000004100 */
[----:B------:R-:W-:Y:S02]  /*2be0*/  HADD2.F32 R30, -RZ, R65.H0_H0 ;  /* 0x20000041ff1e7230 */ /* 0x000fe40000004100 */
[----:B------:R-:W-:Y:S01]  /*2bf0*/  HADD2.F32 R66, -RZ, R66.H1_H1 ;  /* 0x30000042ff427230 */ /* 0x000fe20000004100 */
        /* <DEDUP_REMOVED lines=8> */
[----:B------:R-:W-:Y:S01]  /*2c80*/  HADD2.F32 R67, -RZ, R67.H1_H1 ;  /* 0x30000043ff437230 */ /* 0x000fe20000004100 */
[----:B------:R-:W-:Y:S02]  /*2c90*/  FFMA.FTZ R30, R57, R33, R30 ;  /* 0x00000021391e7223 */ /* 0x000fe4000001001e */
[----:B------:R-:W-:Y:S02]  /*2ca0*/  FADD.FTZ R29, R29, R34 ;  /* 0x000000221d1d7221 */ /* 0x000fe40000010000 */
[----:B------:R-:W-:Y:S02]  /*2cb0*/  FFMA.FTZ R28, R35, R67, R28 ;  /* 0x00000043231c7223 */ /* 0x000fe4000001001c */
[----:B------:R-:W-:Y:S01]  /*2cc0*/  FADD.FTZ R29, R30, R29 ;  /* 0x0000001d1e1d7221 */ /* 0x000fe20000010000 */
[----:B------:R-:W-:-:S03]  /*2cd0*/  FSETP.NEU.FTZ.AND P1, PT, R114, RZ, PT ;  /* 0x000000ff7200720b */ /* 0x000fc60003f3d000 */
[----:B------:R-:W-:Y:S01]  /*2ce0*/  FADD.FTZ R35, R28, R29 ;  /* 0x0000001d1c237221 */ /* 0x000fe20000010000 */
[----:B------:R-:W-:Y:S07]  /*2cf0*/  BRA.DIV ~URZ, `(.L_x_18761) ;  /* 0x000044527f007947 */ /* 0x000fee000b800000 */
[----:B------:R0:W1:Y:S02]  /*2d00*/  SHFL.BFLY PT, R28, R35, 0x1, 0x1f ;  /* 0x0c201f00231c7f89 */ /* 0x00006400000e0000 */
.L_x_18812:
        /* <DEDUP_REMOVED lines=13> */
.L_x_18760:
[----:B------:R-:W-:-:S13]  /*2de0*/  ISETP.NE.AND P0, PT, R113, RZ, PT ;  /* 0x000000ff7100720c */ /* 0x000fda0003f05270 */
[----:B------:R-:W-:-:S05]  /*2df0*/  @!P0 IMAD.MOV.U32 R28, RZ, RZ, -0x800001 ;  /* 0xff7fffffff1c8424 */ /* 0x000fca00078e00ff */
[----:B------:R0:W-:Y:S02]  /*2e00*/  @!P0 STS [R79], R28 ;  /* 0x0000001c4f008388 */ /* 0x0001e40000000800 */
.L_x_18762:
[----:B------:R-:W-:Y:S05]  /*2e10*/  BSYNC B1 ;  /* 0x0000000000017941 */ /* 0x000fea0003800000 */
.L_x_18759:
        /* <DEDUP_REMOVED lines=10> */
.L_x_18758:
[----:B------:R-:W-:Y:S05]  /*2ec0*/  BSYNC B0 ;  /* 0x0000000000007941 */ /* 0x000fea0003800000 */
.L_x_18757:
[----:B------:R-:W-:Y:S05]  /*2ed0*/  BRA.DIV ~URZ, `(.L_x_18764) ;  /* 0x000042f27f007947 */ /* 0x000fea000b800000 */
[----:B------:R0:W1:Y:S02]  /*2ee0*/  SHFL.BFLY PT, R3, R112, 0x10, 0x1f ;  /* 0x0e001f0070037f89 */ /* 0x00006400000e0000 */
.L_x_18813:
[----:B-1----:R-:W-:Y:S01]  /*2ef0*/  FMNMX.FTZ R9, R3, R112, !PT ;  /* 0x0000007003097209 */ /* 0x002fe20007810000 */
[----:B------:R-:W-:Y:S05]  /*2f00*/  BRA.DIV ~URZ, `(.L_x_18765) ;  /* 0x000043427f007947 */ /* 0x000fea000b800000 */
[----:B------:R-:W1:Y:S02]  /*2f10*/  SHFL.BFLY PT, R2, R9, 0x8, 0x1f ;  /* 0x0d001f0009027f89 */ /* 0x000e6400000e0000 */
[----:B-1----:R-:W-:-:S05]  /*2f20*/  FMNMX.FTZ R2, R9, R2, !PT ;  /* 0x0000000209027209 */ /* 0x002fca0007810000 */
[----:B------:R-:W1:Y:S02]  /*2f30*/  SHFL.BFLY PT, R3, R2, 0x4, 0x1f ;  /* 0x0c801f0002037f89 */ /* 0x000e6400000e0000 */
[----:B-1----:R-:W-:-:S05]  /*2f40*/  FMNMX.FTZ R3, R2, R3, !PT ;  /* 0x0000000302037209 */ /* 0x002fca0007810000 */
[----:B------:R1:W2:Y:S02]  /*2f50*/  SHFL.BFLY PT, R8, R3, 0x2, 0x1f ;  /* 0x0c401f0003087f89 */ /* 0x0002a400000e0000 */
.L_x_18814:
        /* <DEDUP_REMOVED lines=34> */
.L_x_18770:
        /* <DEDUP_REMOVED lines=11> */
.L_x_18769:
[----:B------:R-:W-:Y:S05]  /*3230*/  BSYNC B1 ;  /* 0x0000000000017941 */ /* 0x000fea0003800000 */
.L_x_18768:
        /* <DEDUP_REMOVED lines=10> */
.L_x_18773:
        /* <DEDUP_REMOVED lines=20> */
[C---:B-----5:R-:W-:Y:S02]  /*3420*/  FADD.FTZ R18, -R3.reuse, R18 ;  /* 0x0000001203127221 */ /* 0x060fe40000010100 */
[C---:B0-----:R-:W-:Y:S01]  /*3430*/  FADD.FTZ R20, -R3.reuse, R20 ;  /* 0x0000001403147221 */ /* 0x041fe20000010100 */
        /* <DEDUP_REMOVED lines=12> */
[----:B-----5:R-:W5:Y:S01]  /*3500*/  LDS R16, [R8+0x1600] ;  /* 0x0016000008107984 */ /* 0x020f620000000800 */
[----:B------:R-:W-:Y:S02]  /*3510*/  FMUL.FTZ R24, R24, 1.4426950216293334961 ;  /* 0x3fb8aa3b18187820 */ /* 0x000fe40000410000 */
[----:B------:R-:W-:Y:S01]  /*3520*/  FADD.FTZ R26, -R3, R26 ;  /* 0x0000001a031a7221 */ /* 0x000fe20000010100 */
[----:B----4-:R-:W-:Y:S01]  /*3530*/  STS [R8+-0x200], R13 ;  /* 0xfffe000d08007388 */ /* 0x010fe20000000800 */
        /* <DEDUP_REMOVED lines=8> */
[----:B----4-:R-:W4:Y:S01]  /*35c0*/  LDS R20, [R8+0x1a00] ;  /* 0x001a000008147984 */ /* 0x010f220000000800 */
[----:B------:R-:W-:-:S02]  /*35d0*/  FMUL.FTZ R28, R28, 1.4426950216293334961 ;  /* 0x3fb8aa3b1c1c7820 */ /* 0x000fc40000410000 */
[C---:B------:R-:W-:Y:S01]  /*35e0*/  FADD.FTZ R30, -R3.reuse, R30 ;  /* 0x0000001e031e7221 */ /* 0x040fe20000010100 */
[----:B------:R-:W-:Y:S01]  /*35f0*/  STS [R8+0x200], R17 ;  /* 0x0002001108007388 */ /* 0x000fe20000000800 */
[----:B------:R-:W-:Y:S02]  /*3600*/  FADD.FTZ R10, R10, R17 ;  /* 0x000000110a0a7221 */ /* 0x000fe40000010000 */
[----:B------:R-:W5:Y:S01]  /*3610*/  MUFU.EX2 R23, R24 ;  /* 0x0000001800177308 */ /* 0x000f620000000800 */
        /* <DEDUP_REMOVED lines=12> */
[----:B-----5:R-:W-:Y:S01]  /*36e0*/  FADD.FTZ R10, R10, R23 ;  /* 0x000000170a0a7221 */ /* 0x020fe20000010000 */
        /* <DEDUP_REMOVED lines=11> */
[----:B----4-:R-:W-:Y:S02]  /*37a0*/  FADD.FTZ R20, -R3, R20 ;  /* 0x0000001403147221 */ /* 0x010fe40000010100 */
        /* <DEDUP_REMOVED lines=23> */
.L_x_18772:
[----:B------:R-:W-:Y:S05]  /*3920*/  BSYNC B1 ;  /* 0x0000000000017941 */ /* 0x000fea0003800000 */
.L_x_18771:
        /* <DEDUP_REMOVED lines=55> */
.L_x_18775:
[----:B------:R-:W-:Y:S05]  /*3ca0*/  BSYNC B1 ;  /* 0x0000000000017941 */ /* 0x000fea0003800000 */
.L_x_18774:
        /* <DEDUP_REMOVED lines=26> */
.L_x_18767:
[----:B------:R-:W-:Y:S05]  /*3e50*/  BSYNC B0 ;  /* 0x0000000000007941 */ /* 0x000fea0003800000 */
.L_x_18766:
        /* <DEDUP_REMOVED lines=37> */
.L_x_18780:
        /* <DEDUP_REMOVED lines=8> */
.L_x_18779:
[----:B-12---:R-:W-:Y:S05]  /*4130*/  BSYNC B1 ;  /* 0x0000000000017941 */ /* 0x006fea0003800000 */
.L_x_18778:
        /* <DEDUP_REMOVED lines=10> */
.L_x_18783:
        /* <DEDUP_REMOVED lines=23> */
[----:B0-----:R-:W-:-:S03]  /*4350*/  FMUL.FTZ R18, R32, R17 ;  /* 0x0000001120127220 */ /* 0x001fc60000410000 */
        /* <DEDUP_REMOVED lines=28> */
.L_x_18782:
[----:B------:R-:W-:Y:S05]  /*4520*/  BSYNC B1 ;  /* 0x0000000000017941 */ /* 0x000fea0003800000 */
.L_x_18781:
        /* <DEDUP_REMOVED lines=23> */
[----:B0-----:R-:W-:-:S03]  /*46a0*/  FMUL.FTZ R18, R32, R17 ;  /* 0x0000001120127220 */ /* 0x001fc60000410000 */
[----:B------:R-:W-:Y:S01]  /*46b0*/  STS [R3+0x400], R16 ;  /* 0x0004001003007388 */ /* 0x000fe20000000800 */
[----:B------:R-:W-:-:S03]  /*46c0*/  FMUL.FTZ R20, R32, R19 ;  /* 0x0000001320147220 */ /* 0x000fc60000410000 */
[----:B------:R-:W-:Y:S01]  /*46d0*/  STS [R3+0x600], R18 ;  /* 0x0006001203007388 */ /* 0x000fe20000000800 */
[----:B------:R-:W-:-:S03]  /*46e0*/  FMUL.FTZ R22, R32, R21 ;  /* 0x0000001520167220 */ /* 0x000fc60000410000 */
[----:B------:R-:W-:Y:S04]  /*46f0*/  STS [R3+0x800], R20 ;  /* 0x0008001403007388 */ /* 0x000fe80000000800 */
[----:B------:R0:W-:Y:S02]  /*4700*/  STS [R3+0xa00], R22 ;  /* 0x000a001603007388 */ /* 0x0001e40000000800 */
[----:B0-----:R-:W-:Y:S02]  /*4710*/  IADD3 R3, R3, 0x1000, RZ ;  /* 0x0000100003037810 */ /* 0x001fe40007ffe0ff */
.L_x_18785:
[----:B------:R-:W-:Y:S05]  /*4720*/  BSYNC B1 ;  /* 0x0000000000017941 */ /* 0x000fea0003800000 */
.L_x_18784:
        /* <DEDUP_REMOVED lines=14> */
.L_x_18777:
[----:B------:R-:W-:Y:S05]  /*4810*/  BSYNC B0 ;  /* 0x0000000000007941 */ /* 0x000fea0003800000 */
.L_x_18776:
        /* <DEDUP_REMOVED lines=10> */
.L_x_18787:
[----:B------:R-:W-:Y:S01]  /*48c0*/  IABS R48, c[0x0][0x1d4] ;  /* 0x0000750000307a13 */ /* 0x000fe20000000000 */
[----:B-1----:R-:W1:Y:S01]  /*48d0*/  S2R R2, SR_CTAID.Y ;  /* 0x0000000000027919 */ /* 0x002e620000002600 */
[----:B------:R-:W-:Y:S01]  /*48e0*/  IMAD.MOV.U32 R61, RZ, RZ, c[0x0][0x1ac] ;  /* 0x00006b00ff3d7624 */ /* 0x000fe200078e00ff */
[----:B------:R-:W-:Y:S01]  /*48f0*/  IADD3 R4, R4, -c[0x0][0x1cc], RZ ;  /* 0x8000730004047a10 */ /* 0x000fe20007ffe0ff */
[----:B------:R-:W2:Y:S01]  /*4900*/  I2F.RP R8, R48 ;  /* 0x0000003000087306 */ /* 0x000ea20000209400 */
        /* <DEDUP_REMOVED lines=39> */
.L_x_18807:
        /* <DEDUP_REMOVED lines=44> */
[----:B------:R-:W1:Y:S04]  /*4e40*/  LDS.128 R44, [R64+-0x10] ;  /* 0xfffff000402c7984 */ /* 0x000e680000000c00 */
[----:B------:R3:W4:Y:S01]  /*4e50*/  LDS.128 R40, [R64] ;  /* 0x0000000040287984 */ /* 0x0007220000000c00 */
[----:B--2---:R-:W-:Y:S01]  /*4e60*/  SHF.R.S32.HI R9, RZ, 0x1f, R8 ;  /* 0x0000001fff097819 */ /* 0x004fe20000011408 */
[----:B------:R-:W-:-:S04]  /*4e70*/  IMAD.WIDE.U32 R10, R8, c[0x0][0x1ac], R2 ;  /* 0x00006b00080a7a25 */ /* 0x000fc800078e0002 */
[----:B------:R-:W-:-:S04]  /*4e80*/  IMAD R9, R9, c[0x0][0x1ac], RZ ;  /* 0x00006b0009097a24 */ /* 0x000fc800078e02ff */
[----:B------:R-:W-:Y:S01]  /*4e90*/  IMAD R9, R8, R61, R9 ;  /* 0x0000003d08097224 */ /* 0x000fe200078e0209 */
[----:B------:R-:W-:-:S03]  /*4ea0*/  IADD3 R8, P0, R62, R10, RZ ;  /* 0x0000000a3e087210 */ /* 0x000fc60007f1e0ff */
[----:B------:R-:W-:Y:S01]  /*4eb0*/  IMAD.IADD R21, R11, 0x1, R9 ;  /* 0x000000010b157824 */ /* 0x000fe200078e0209 */
[----:B------:R-:W-:Y:S02]  /*4ec0*/  LEA R72, P1, R8, c[0x0][0x178], 0x1 ;  /* 0x00005e0008487a11 */ /* 0x000fe400078208ff */
[-C--:B------:R-:W-:Y:S02]  /*4ed0*/  IADD3 R11, P3, R66, R10.reuse, RZ ;  /* 0x0000000a420b7210 */ /* 0x080fe40007f7e0ff */
[-C--:B------:R-:W-:Y:S02]  /*4ee0*/  LEA.HI.X.SX32 R13, R62, R21.reuse, 0x1, P0 ;  /* 0x000000153e0d7211 */ /* 0x080fe400000f0eff */
[----:B------:R-:W-:Y:S02]  /*4ef0*/  IADD3 R9, P2, R65, R10, RZ ;  /* 0x0000000a41097210 */ /* 0x000fe40007f5e0ff */
[----:B------:R-:W-:Y:S02]  /*4f00*/  LEA.HI.X R73, R8, c[0x0][0x17c], R13, 0x1, P1 ;  /* 0x00005f0008497a11 */ /* 0x000fe400008f0c0d */
[----:B------:R-:W-:-:S02]  /*4f10*/  LEA.HI.X.SX32 R16, R66, R21, 0x1, P3 ;  /* 0x0000001542107211 */ /* 0x000fc400018f0eff */
[-C--:B------:R-:W-:Y:S01]  /*4f20*/  IADD3 R17, P1, R67, R10.reuse, RZ ;  /* 0x0000000a43117210 */ /* 0x080fe20007f3e0ff */
[----:B------:R3:W5:Y:S01]  /*4f30*/  LDG.E.128.CONSTANT R32, [R72.64+0x200] ;  /* 0x0002000a48207981 */ /* 0x000762000c1e9d00 */
[-C--:B------:R-:W-:Y:S02]  /*4f40*/  IADD3 R18, P0, R68, R10.reuse, RZ ;  /* 0x0000000a44127210 */ /* 0x080fe40007f1e0ff */
[----:B------:R-:W-:Y:S01]  /*4f50*/  LEA R8, P4, R9, c[0x0][0x178], 0x1 ;  /* 0x00005e0009087a11 */ /* 0x000fe200078808ff */
[----:B------:R3:W5:Y:S01]  /*4f60*/  LDG.E.128.CONSTANT R36, [R72.64] ;  /* 0x0000000a48247981 */ /* 0x000762000c1e9d00 */
[----:B------:R-:W-:Y:S02]  /*4f70*/  LEA R12, P5, R11, c[0x0][0x178], 0x1 ;  /* 0x00005e000b0c7a11 */ /* 0x000fe400078a08ff */
[----:B------:R-:W-:Y:S02]  /*4f80*/  LEA.HI.X.SX32 R20, R65, R21, 0x1, P2 ;  /* 0x0000001541147211 */ /* 0x000fe400010f0eff */
        /* <DEDUP_REMOVED lines=28> */
[C---:B---34-:R-:W-:Y:S02]  /*5150*/  IADD3 R47, R63.reuse, 0x2, RZ ;  /* 0x000000023f2f7810 */ /* 0x058fe40007ffe0ff */
        /* <DEDUP_REMOVED lines=30> */
.L_x_18792:
[----:B---34-:R-:W-:Y:S05]  /*5340*/  BSYNC B2 ;  /* 0x0000000000027941 */ /* 0x018fea0003800000 */
.L_x_18791:
        /* <DEDUP_REMOVED lines=39> */
.L_x_18794:
[----:B------:R-:W-:Y:S05]  /*55c0*/  BSYNC B2 ;  /* 0x0000000000027941 */ /* 0x000fea0003800000 */
.L_x_18793:
        /* <DEDUP_REMOVED lines=37> */
.L_x_18796:
[----:B------:R-:W-:Y:S05]  /*5820*/  BSYNC B2 ;  /* 0x0000000000027941 */ /* 0x000fea0003800000 */
.L_x_18795:
[----:B------:R-:W-:Y:S01]  /*5830*/  HFMA2.MMA R33, R41, R34, R33 ;  /* 0x0000002229217235 */ /* 0x000fe20000000021 */
[----:B------:R-:W-:Y:S01]  /*5840*/  HMUL2 R9, R44, R9 ;  /* 0x000000092c097232 */ /* 0x000fe20000000000 */
[----:B------:R-:W-:Y:S03]  /*5850*/  BSSY B2, `(.L_x_18797) ;  /* 0x000002a000027945 */ /* 0x000fe60003800000 */
[----:B------:R-:W-:Y:S01]  /*5860*/  HFMA2 R9, R37, R8, R9 ;  /* 0x0000000825097231 */ /* 0x000fe20000000009 */
[----:B------:R-:W-:Y:S01]  /*5870*/  HFMA2.MMA R33, R36, R35, R33 ;  /* 0x0000002324217235 */ /* 0x000fe20000000021 */
[----:B------:R-:W-:-:S02]  /*5880*/  HADD2.F32 R8, -RZ, R45.H0_H0 ;  /* 0x2000002dff087230 */ /* 0x000fc40000004100 */
[----:B------:R-:W-:Y:S02]  /*5890*/  HFMA2 R9, R41, R10, R9 ;  /* 0x0000000a29097231 */ /* 0x000fe40000000009 */
[----:B------:R-:W-:-:S04]  /*58a0*/  HADD2.F32 R45, -RZ, R45.H1_H1 ;  /* 0x3000002dff2d7230 */ /* 0x000fc80000004100 */
[----:B------:R-:W-:Y:S01]  /*58b0*/  HFMA2.MMA R9, R36, R11, R9 ;  /* 0x0000000b24097235 */ /* 0x000fe20000000009 */
[----:B------:R-:W-:Y:S01]  /*58c0*/  FADD.FTZ R45, R8, R45 ;  /* 0x0000002d082d7221 */ /* 0x000fe20000010000 */
        /* <DEDUP_REMOVED lines=34> */
.L_x_18798:
[----:B------:R-:W-:Y:S05]  /*5af0*/  BSYNC B2 ;  /* 0x0000000000027941 */ /* 0x000fea0003800000 */
.L_x_18797:
[----:B------:R-:W-:Y:S01]  /*5b00*/  HMUL2 R13, R44, R13 ;  /* 0x0000000d2c0d7232 */ /* 0x000fe20000000000 */
[----:B------:R-:W-:Y:S01]  /*5b10*/  BSSY B2, `(.L_x_18799) ;  /* 0x0000028000027945 */ /* 0x000fe20003800000 */
[----:B------:R-:W-:Y:S01]  /*5b20*/  HADD2.F32 R10, -RZ, R9.H0_H0 ;  /* 0x20000009ff0a7230 */ /* 0x000fe20000004100 */
[----:B------:R-:W-:Y:S01]  /*5b30*/  FADD.FTZ R6, R6, R45 ;  /* 0x0000002d06067221 */ /* 0x000fe20000010000 */
[----:B------:R-:W-:Y:S01]  /*5b40*/  HFMA2 R13, R37, R12, R13 ;  /* 0x0000000c250d7231 */ /* 0x000fe2000000000d */
[----:B------:R-:W-:Y:S01]  /*5b50*/  FADD.FTZ R33, R8, R33 ;  /* 0x0000002108217221 */ /* 0x000fe20000010000 */
        /* <DEDUP_REMOVED lines=35> */
.L_x_18800:
[----:B------:R-:W-:Y:S05]  /*5d90*/  BSYNC B2 ;  /* 0x0000000000027941 */ /* 0x000fea0003800000 */
.L_x_18799:
        /* <DEDUP_REMOVED lines=38> */
.L_x_18802:
[----:B------:R-:W-:Y:S05]  /*6000*/  BSYNC B2 ;  /* 0x0000000000027941 */ /* 0x000fea0003800000 */
.L_x_18801:
        /* <DEDUP_REMOVED lines=34> */
.L_x_18804:
[----:B------:R-:W-:Y:S05]  /*6230*/  BSYNC B2 ;  /* 0x0000000000027941 */ /* 0x000fea0003800000 */
.L_x_18803:
        /* <DEDUP_REMOVED lines=34> */
.L_x_18806:
[----:B------:R-:W-:Y:S05]  /*6460*/  BSYNC B2 ;  /* 0x0000000000027941 */ /* 0x000fea0003800000 */
.L_x_18805:
        /* <DEDUP_REMOVED lines=8> */
[C---:B------:R-:W-:Y:S01]  /*64f0*/  HFMA2.MMA R18, R36.reuse, R19, R18 ;  /* 0x0000001324127235 */ /* 0x040fe20000000012 */
[--C-:B------:R-:W-:Y:S02]  /*6500*/  HADD2.F32 R8, -RZ, R13.reuse.H0_H0 ;  /* 0x2000000dff087230 */ /* 0x100fe40000004100 */
        /* <DEDUP_REMOVED lines=21> */
[----:B------:R-:W-:Y:S02]  /*6660*/  FADD.FTZ R59, R59, R14 ;  /* 0x0000000e3b3b7221 */ /* 0x000fe40000010000 */
.L_x_18790:
[----:B------:R-:W-:Y:S05]  /*6670*/  BSYNC B0 ;  /* 0x0000000000007941 */ /* 0x000fea0003800000 */
.L_x_18789:
        /* <DEDUP_REMOVED lines=10> */
.L_x_18788:
[----:B------:R-:W-:Y:S05]  /*6720*/  BSYNC B1 ;  /* 0x0000000000017941 */ /* 0x000fea0003800000 */
.L_x_18786:
[----:B-1----:R-:W1:Y:S01]  /*6730*/  SHFL.BFLY PT, R3, R6, 0x1, 0x1f ;  /* 0x0c201f0006037f89 */ /* 0x002e6200000e0000 */
[C---:B------:R-:W-:Y:S01]  /*6740*/  LOP3.LUT R10, R115.reuse, 0x1, RZ, 0xc0, !PT ;  /* 0x00000001730a7812 */ /* 0x040fe200078ec0ff */
[----:B------:R-:W-:Y:S01]  /*6750*/  BSSY B0, `(.L_x_18808) ;  /* 0x0000037000007945 */ /* 0x000fe20003800000 */
[----:B------:R-:W-:Y:S01]  /*6760*/  LEA.HI R115, R115, R115, RZ, 0x1 ;  /* 0x0000007373737211 */ /* 0x000fe200078f08ff */
[----:B------:R-:W2:Y:S01]  /*6770*/  SHFL.BFLY PT, R15, R58, 0x1, 0x1f ;  /* 0x0c201f003a0f7f89 */ /* 0x000ea200000e0000 */
[----:B------:R-:W-:-:S03]  /*6780*/  ISETP.NE.AND P2, PT, R10, RZ, PT ;  /* 0x000000ff0a00720c */ /* 0x000fc60003f45270 */
[----:B------:R-:W3:Y:S01]  /*6790*/  SHFL.BFLY PT, R2, R53, 0x1, 0x1f ;  /* 0x0c201f0035027f89 */ /* 0x000ee200000e0000 */
[C---:B------:R-:W-:Y:S02]  /*67a0*/  ISETP.GT.OR P0, PT, R7.reuse, 0x3f, P2 ;  /* 0x0000003f0700780c */ /* 0x040fe40001704670 */
[----:B------:R-:W-:Y:S01]  /*67b0*/  ISETP.GT.OR P1, PT, R7, 0x1f, P2 ;  /* 0x0000001f0700780c */ /* 0x000fe20001724670 */
[----:B------:R-:W4:Y:S04]  /*67c0*/  SHFL.BFLY PT, R5, R52, 0x1, 0x1f ;  /* 0x0c201f0034057f89 */ /* 0x000f2800000e0000 */
[----:B------:R-:W5:Y:S04]  /*67d0*/  SHFL.BFLY PT, R9, R54, 0x1, 0x1f ;  /* 0x0c201f0036097f89 */ /* 0x000f6800000e0000 */
[----:B------:R-:W0:Y:S04]  /*67e0*/  SHFL.BFLY PT, R4, R55, 0x1, 0x1f ;  /* 0x0c201f0037047f89 */ /* 0x000e2800000e0000 */
[----:B------:R-:W0:Y:S01]  /*67f0*/  SHFL.BFLY PT, R11, R56, 0x1, 0x1f ;  /* 0x0c201f00380b7f89 */ /* 0x000e2200000e0000 */
[----:B-1----:R-:W-:Y:S01]  /*6800*/  FADD.FTZ R0, R3, R6 ;  /* 0x0000000603007221 */ /* 0x002fe20000010000 */
[----:B------:R-:W-:-:S02]  /*6810*/  LOP3.LUT R3, R7, 0xffffffc0, RZ, 0xc0, !PT ;  /* 0xffffffc007037812 */ /* 0x000fc400078ec0ff */
[----:B------:R-:W1:Y:S01]  /*6820*/  SHFL.BFLY PT, R8, R59, 0x1, 0x1f ;  /* 0x0c201f003b087f89 */ /* 0x000e6200000e0000 */
[----:B--2---:R-:W-:Y:S01]  /*6830*/  FADD.FTZ R58, R15, R58 ;  /* 0x0000003a0f3a7221 */ /* 0x004fe20000010000 */
[----:B------:R-:W-:Y:S02]  /*6840*/  ISETP.NE.OR P5, PT, R3, 0x40, P2 ;  /* 0x000000400300780c */ /* 0x000fe400017a5670 */
[----:B------:R-:W-:Y:S01]  /*6850*/  BAR.SYNC.DEFER_BLOCKING 0x0 ;  /* 0x0000000000007b1d */ /* 0x000fe20000010000 */
[----:B------:R-:W-:Y:S01]  /*6860*/  SHF.R.S32.HI R15, RZ, 0x1, R115 ;  /* 0x00000001ff0f7819 */ /* 0x000fe20000011473 */
[----:B---3--:R-:W-:Y:S01]  /*6870*/  FADD.FTZ R53, R2, R53 ;  /* 0x0000003502357221 */ /* 0x008fe20000010000 */
[----:B------:R-:W-:Y:S01]  /*6880*/  IADD3 R2, R7, 0x1f, RZ ;  /* 0x0000001f07027810 */ /* 0x000fe20007ffe0ff */
[----:B----4-:R-:W-:Y:S02]  /*6890*/  FADD.FTZ R13, R5, R52 ;  /* 0x00000034050d7221 */ /* 0x010fe40000010000 */
[----:B------:R-:W-:Y:S01]  /*68a0*/  IMAD R116, R116, 0x80, R15 ;  /* 0x0000008074747824 */ /* 0x000fe200078e020f */
[----:B------:R-:W-:Y:S01]  /*68b0*/  ISETP.GT.U32.AND P3, PT, R2, 0x3e, PT ;  /* 0x0000003e0200780c */ /* 0x000fe20003f64070 */
[----:B-----5:R-:W-:Y:S01]  /*68c0*/  FADD.FTZ R54, R9, R54 ;  /* 0x0000003609367221 */ /* 0x020fe20000010000 */
[----:B------:R-:W-:Y:S01]  /*68d0*/  LOP3.LUT R2, R7, 0xffffffe0, RZ, 0xc0, !PT ;  /* 0xffffffe007027812 */ /* 0x000fe200078ec0ff */
[----:B0-----:R-:W-:-:S03]  /*68e0*/  FADD.FTZ R55, R4, R55 ;  /* 0x0000003704377221 */ /* 0x001fc60000010000 */
        /* <DEDUP_REMOVED lines=29> */
.L_x_18809:
[----:B0-----:R-:W-:Y:S05]  /*6ac0*/  BSYNC B0 ;  /* 0x0000000000007941 */ /* 0x001fea0003800000 */
.L_x_18808:
        /* <DEDUP_REMOVED lines=28> */
.L_x_18811:
[----:B0-----:R-:W-:Y:S05]  /*6c90*/  BSYNC B0 ;  /* 0x0000000000007941 */ /* 0x001fea0003800000 */
.L_x_18810:
        /* <DEDUP_REMOVED lines=75> */
.L_x_18761:
[----:B------:R-:W-:Y:S01]  /*7150*/  IMAD.MOV.U32 R30, RZ, RZ, R35 ;  /* 0x000000ffff1e7224 */ /* 0x000fe200078e0023 */
[----:B------:R-:W-:Y:S01]  /*7160*/  MOV R28, 0x71b0 ;  /* 0x000071b0001c7802 */ /* 0x000fe20000000f00 */
[----:B------:R-:W-:-:S02]  /*7170*/  IMAD.MOV.U32 R31, RZ, RZ, 0x1 ;  /* 0x00000001ff1f7424 */ /* 0x000fc400078e00ff */
[----:B------:R-:W-:Y:S02]  /*7180*/  IMAD.MOV.U32 R32, RZ, RZ, 0x1f ;  /* 0x0000001fff207424 */ /* 0x000fe400078e00ff */
[----:B------:R-:W-:Y:S02]  /*7190*/  IMAD.MOV.U32 R33, RZ, RZ, -0x1 ;  /* 0xffffffffff217424 */ /* 0x000fe400078e00ff */
[----:B------:R-:W-:Y:S05]  /*71a0*/  CALL.REL.NOINC `($__internal_371_$__cuda_sm70_shflsync_bfly_p) ;  /* 0x0000020000007944 */ /* 0x000fea0003c00000 */
[----:B-1----:R-:W-:Y:S01]  /*71b0*/  IMAD.MOV.U32 R28, RZ, RZ, R30 ;  /* 0x000000ffff1c7224 */ /* 0x002fe200078e001e */
[----:B0-----:R-:W-:Y:S05]  /*71c0*/  BRA `(.L_x_18812) ;  /* 0xffffbb4000007947 */ /* 0x001fea000383ffff */
.L_x_18764:
[----:B------:R-:W-:Y:S01]  /*71d0*/  IMAD.MOV.U32 R30, RZ, RZ, R112 ;  /* 0x000000ffff1e7224 */ /* 0x000fe200078e0070 */
[----:B------:R-:W-:Y:S01]  /*71e0*/  MOV R28, 0x7230 ;  /* 0x00007230001c7802 */ /* 0x000fe20000000f00 */
[----:B------:R-:W-:Y:S02]  /*71f0*/  IMAD.MOV.U32 R31, RZ, RZ, 0x10 ;  /* 0x00000010ff1f7424 */ /* 0x000fe400078e00ff */
[----:B------:R-:W-:Y:S02]  /*7200*/  IMAD.MOV.U32 R32, RZ, RZ, 0x1f ;  /* 0x0000001fff207424 */ /* 0x000fe400078e00ff */
[----:B------:R-:W-:Y:S02]  /*7210*/  IMAD.MOV.U32 R33, RZ, RZ, -0x1 ;  /* 0xffffffffff217424 */ /* 0x000fe400078e00ff */
[----:B------:R-:W-:Y:S05]  /*7220*/  CALL.REL.NOINC `($__internal_371_$__cuda_sm70_shflsync_bfly_p) ;  /* 0x0000018000007944 */ /* 0x000fea0003c00000 */
[----:B-1----:R-:W-:Y:S01]  /*7230*/  IMAD.MOV.U32 R3, RZ, RZ, R30 ;  /* 0x000000ffff037224 */ /* 0x002fe200078e001e */
[----:B0-----:R-:W-:Y:S05]  /*7240*/  BRA `(.L_x_18813) ;  /* 0xffffbca000007947 */ /* 0x001fea000383ffff */
.L_x_18765:
[----:B------:R-:W-:Y:S01]  /*7250*/  IMAD.MOV.U32 R30, RZ, RZ, R9 ;  /* 0x000000ffff1e7224 */ /* 0x000fe200078e0009 */
[----:B------:R-:W-:Y:S01]  /*7260*/  MOV R28, 0x72b0 ;  /* 0x000072b0001c7802 */ /* 0x000fe20000000f00 */
[----:B------:R-:W-:-:S02]  /*7270*/  IMAD.MOV.U32 R31, RZ, RZ, 0x8 ;  /* 0x00000008ff1f7424 */ /* 0x000fc400078e00ff */
[----:B------:R-:W-:Y:S02]  /*7280*/  IMAD.MOV.U32 R32, RZ, RZ, 0x1f ;  /* 0x0000001fff207424 */ /* 0x000fe400078e00ff */
[----:B------:R-:W-:Y:S02]  /*7290*/  IMAD.MOV.U32 R33, RZ, RZ, -0x1 ;  /* 0xffffffffff217424 */ /* 0x000fe400078e00ff */
[----:B0-----:R-:W-:Y:S05]  /*72a0*/  CALL.REL.NOINC `($__internal_371_$__cuda_sm70_shflsync_bfly_p) ;  /* 0x0000010000007944 */ /* 0x001fea0003c00000 */
[----:B-1----:R-:W-:Y:S01]  /*72b0*/  FMNMX.FTZ R3, R9, R30, !PT ;  /* 0x0000001e09037209 */ /* 0x002fe20007810000 */
[----:B0-----:R-:W-:Y:S01]  /*72c0*/  IMAD.MOV.U32 R31, RZ, RZ, 0x4 ;  /* 0x00000004ff1f7424 */ /* 0x001fe200078e00ff */
[----:B------:R-:W-:Y:S01]  /*72d0*/  MOV R28, 0x7320 ;  /* 0x00007320001c7802 */ /* 0x000fe20000000f00 */
[----:B------:R-:W-:Y:S02]  /*72e0*/  IMAD.MOV.U32 R32, RZ, RZ, 0x1f ;  /* 0x0000001fff207424 */ /* 0x000fe400078e00ff */
[----:B------:R-:W-:Y:S02]  /*72f0*/  IMAD.MOV.U32 R33, RZ, RZ, -0x1 ;  /* 0xffffffffff217424 */ /* 0x000fe400078e00ff */
[----:B------:R-:W-:Y:S02]  /*7300*/  IMAD.MOV.U32 R30, RZ, RZ, R3 ;  /* 0x000000ffff1e7224 */ /* 0x000fe400078e0003 */
[----:B------:R-:W-:Y:S05]  /*7310*/  CALL.REL.NOINC `($__internal_371_$__cuda_sm70_shflsync_bfly_p) ;  /* 0x0000009000007944 */ /* 0x000fea0003c00000 */
[----:B-1----:R-:W-:Y:S01]  /*7320*/  FMNMX.FTZ R3, R3, R30, !PT ;  /* 0x0000001e03037209 */ /* 0x002fe20007810000 */
[----:B0-----:R-:W-:Y:S01]  /*7330*/  IMAD.MOV.U32 R31, RZ, RZ, 0x2 ;  /* 0x00000002ff1f7424 */ /* 0x001fe200078e00ff */
[----:B------:R-:W-:Y:S01]  /*7340*/  MOV R28, 0x7390 ;  /* 0x00007390001c7802 */ /* 0x000fe20000000f00 */
[----:B------:R-:W-:-:S02]  /*7350*/  IMAD.MOV.U32 R32, RZ, RZ, 0x1f ;  /* 0x0000001fff207424 */ /* 0x000fc400078e00ff */
[----:B------:R-:W-:Y:S02]  /*7360*/  IMAD.MOV.U32 R33, RZ, RZ, -0x1 ;  /* 0xffffffffff217424 */ /* 0x000fe400078e00ff */
[----:B------:R-:W-:Y:S02]  /*7370*/  IMAD.MOV.U32 R30, RZ, RZ, R3 ;  /* 0x000000ffff1e7224 */ /* 0x000fe400078e0003 */
[----:B------:R-:W-:Y:S05]  /*7380*/  CALL.REL.NOINC `($__internal_371_$__cuda_sm70_shflsync_bfly_p) ;  /* 0x0000002000007944 */ /* 0x000fea0003c00000 */
[----:B-1----:R-:W-:Y:S01]  /*7390*/  IMAD.MOV.U32 R8, RZ, RZ, R30 ;  /* 0x000000ffff087224 */ /* 0x002fe200078e001e */
[----:B0-----:R-:W-:Y:S05]  /*73a0*/  BRA `(.L_x_18814) ;  /* 0xffffbbb000007947 */ /* 0x001fea000383ffff */
        .weak           $__internal_371_$__cuda_sm70_shflsync_bfly_p
        .type           $__internal_371_$__cuda_sm70_shflsync_bfly_p,@function
        .size           $__internal_371_$__cuda_sm70_shflsync_bfly_p,(.L_x_23538 - $__internal_371_$__cuda_sm70_shflsync_bfly_p)
$__internal_371_$__cuda_sm70_shflsync_bfly_p:
[----:B------:R-:W-:Y:S01]  /*73b0*/  IMAD.MOV.U32 R29, RZ, RZ, 0x0 ;  /* 0x00000000ff1d7424 */ /* 0x000fe200078e00ff */
[----:B------:R-:W-:Y:S04]  /*73c0*/  WARPSYNC R33 ;  /* 0x0000002100007348 */ /* 0x000fe80003800000 */
[----:B------:R0:W1:Y:S01]  /*73d0*/  SHFL.BFLY PT, R30, R30, R31, R32 ;  /* 0x0c00001f1e1e7389 */ /* 0x00006200000e0020 */
[----:B------:R-:W-:Y:S05]  /*73e0*/  RET.REL.NODEC R28 `(_ZN4vllm25paged_attention_v1_kernelIttLi128ELi16ELi128ELNS_18Fp8KVCacheDataTypeE0ELb1EEEvPT_PKS2_PKT0_S8_ifPKiSA_iPKfiiiSC_SC_iiiii) ;  /* 0xffff8c101c007950 */ /* 0x000fea0003c3ffff */
.L_x_18815:
        /* <DEDUP_REMOVED lines=9> */
.L_x_23538:


//--------------------- .text._ZN4vllm25paged_attention_v1_kernelIttLi120ELi16ELi128ELNS_18Fp8KVCacheDataTypeE0ELb1EEEvPT_PKS2_PKT0_S8_ifPKiSA_iPKfiiiSC_SC_iiiii --------------------------
	.section	.text._ZN4vllm25paged_attention_v1_kernelIttLi120ELi16ELi128ELNS_18Fp8KVCacheDataTypeE0ELb1EEEvPT_PKS2_PKT0_S8_ifPKiSA_iPKfiiiSC_SC_iiiii,"ax",@progbits
	.sectioninfo	@"SHI_REGISTERS=121"
	.align	128
        .global         _ZN4vllm25paged_attention_v1_kernelIttLi120ELi16ELi128ELNS_18Fp8KVCacheDataTypeE0ELb1EEEvPT_PKS2_PKT0_S8_ifPKiSA_iPKfiiiSC_SC_iiiii
        .type           _ZN4vllm25paged_attention_v1_kernelIttLi120ELi16ELi128ELNS_18Fp8KVCacheDataTypeE0ELb1EEEvPT_PKS2_PKT0_S8_ifPKiSA_iPKfiiiSC_SC_iiiii,@function
        .size           _ZN4vllm25paged_attention_v1_kernelIttLi120ELi16ELi128ELNS_18Fp8KVCacheDataTypeE0ELb1EEEvPT_PKS2_PKT0_S8_ifPKiSA_iPKfiiiSC_SC_iiiii,(.L_x_23539 - _ZN4vllm25paged_attention_v1_kernelIttLi120ELi16ELi128ELNS_18Fp8KVCacheDataTypeE0ELb1EEEvPT_PKS2_PKT0_S8_ifPKiSA_iPKfiiiSC_SC_iiiii)
        .other          _ZN4vllm25paged_attention_v1_kernelIttLi120ELi16ELi128ELNS_18Fp8KVCacheDataTypeE0ELb1EEEvPT_PKS2_PKT0_S8_ifPKiSA_iPKfiiiSC_SC_iiiii,@"STO_CUDA_ENTRY STV_DEFAULT"
_ZN4vllm25paged_attention_v1_kernelIttLi120ELi16ELi128ELNS_18Fp8KVCacheDataTypeE0ELb1EEEvPT_PKS2_PKT0_S8_ifPKiSA_iPKfiiiSC_SC_iiiii:
.text._ZN4vllm25paged_attention_v1_kernelIttLi120ELi16ELi128ELNS_18Fp8KVCacheDataTypeE0ELb1EEEvPT_PKS2_PKT0_S8_ifPKiSA_iPKfiiiSC_SC_iiiii:
        /* <DEDUP_REMOVED lines=96> */
.L_x_18820:
        /* <DEDUP_REMOVED lines=11> */
.L_x_18819:
[----:B------:R-:W-:Y:S05]  /*06b0*/  BSYNC B1 ;  /* 0x0000000000017941 */ /* 0x000fea0003800000 */
.L_x_18818:
        /* <DEDUP_REMOVED lines=10> */
.L_x_18821:
        /* <DEDUP_REMOVED lines=17> */
.L_x_18817:
[----:B------:R-:W-:Y:S05]  /*0870*/  BSYNC B0 ;  /* 0x0000000000007941 */ /* 0x000fea0003800000 */
.L_x_18816:
        /* <DEDUP_REMOVED lines=43> */
[----:B------:R-:W-:Y:S01]  /*0b30*/  SHF.R.S32.HI R8, RZ, 0x1f, R3 ;  /* 0x0000001fff087819 */ /* 0x000fe20000011403 */
[----:B------:R-:W-:Y:S01]  /*0b40*/  IMAD R9, R2, c[0x0][0x198], RZ ;  /* 0x0000660002097a24 */ /* 0x000fe200078e02ff */
[----:B------:R-:W-:Y:S01]  /*0b50*/  SHF.R.S32.HI R2, RZ, 0x1f, R112 ;  /* 0x0000001fff027819 */ /* 0x000fe20000011470 */
[C---:B------:R-:W-:Y:S01]  /*0b60*/  IMAD.SHL.U32 R107, R109.reuse, 0x4, RZ ;  /* 0x000000046d6b7824 */ /* 0x040fe200078e00ff */
[----:B------:R-:W-:Y:S01]  /*0b70*/  LEA.HI R8, R8, R3, RZ, 0x4 ;  /* 0x0000000308087211 */ /* 0x000fe200078f20ff */
[----:B------:R-:W-:Y:S01]  /*0b80*/  IMAD.MOV.U32 R108, RZ, RZ, -0x800001 ;  /* 0xff7fffffff6c7424 */ /* 0x000fe200078e00ff */
[----:B------:R-:W-:Y:S02]  /*0b90*/  IADD3 R10, P0, R112, R9, RZ ;  /* 0x00000009700a7210 */ /* 0x000fe40007f1e0ff */
[----:B------:R-:W-:Y:S02]  /*0ba0*/  LOP3.LUT R8, R8, 0xfffffff0, RZ, 0xc0, !PT ;  /* 0xfffffff008087812 */ /* 0x000fe400078ec0ff */
[----:B------:R-:W-:-:S02]  /*0bb0*/  IADD3 R21, R109, 0x2, RZ ;  /* 0x000000026d157810 */ /* 0x000fc40007ffe0ff */
[----:B------:R-:W-:Y:S01]  /*0bc0*/  IADD3 R24, R109, 0x4, RZ ;  /* 0x000000046d187810 */ /* 0x000fe20007ffe0ff */
[----:B------:R-:W-:Y:S01]  /*0bd0*/  IMAD.IADD R34, R3, 0x1, -R8 ;  /* 0x0000000103227824 */ /* 0x000fe200078e0a08 */
[----:B------:R-:W-:Y:S01]  /*0be0*/  IADD3 R25, R109, 0x6, RZ ;  /* 0x000000066d197810 */ /* 0x000fe20007ffe0ff */
[----:B------:R-:W-:Y:S01]  /*0bf0*/  IMAD.SHL.U32 R106, R21, 0x4, RZ ;  /* 0x00000004156a7824 */ /* 0x000fe200078e00ff */
[----:B------:R-:W-:Y:S01]  /*0c00*/  LEA.HI.X.SX32 R9, R9, R2, 0x1, P0 ;  /* 0x0000000209097211 */ /* 0x000fe200000f0eff */
[----:B------:R-:W-:Y:S01]  /*0c10*/  IMAD.SHL.U32 R104, R24, 0x4, RZ ;  /* 0x0000000418687824 */ /* 0x000fe200078e00ff */
[----:B------:R-:W-:Y:S01]  /*0c20*/  LEA R2, P0, R10, c[0x0][0x188], 0x2 ;  /* 0x000062000a027a11 */ /* 0x000fe200078010ff */
[----:B------:R-:W-:Y:S01]  /*0c30*/  IMAD.SHL.U32 R102, R25, 0x4, RZ ;  /* 0x0000000419667824 */ /* 0x000fe200078e00ff */
[----:B------:R-:W-:Y:S01]  /*0c40*/  SHF.R.S32.HI R8, RZ, 0x1f, R107 ;  /* 0x0000001fff087819 */ /* 0x000fe2000001146b */
[----:B------:R-:W-:Y:S01]  /*0c50*/  IMAD.SHL.U32 R116, R34, 0x8, RZ ;  /* 0x0000000822747824 */ /* 0x000fe200078e00ff */
[----:B------:R-:W-:Y:S01]  /*0c60*/  LEA.HI.X R3, R10, c[0x0][0x18c], R9, 0x2, P0 ;  /* 0x000063000a037a11 */ /* 0x000fe200000f1409 */
[----:B------:R-:W-:Y:S01]  /*0c70*/  IMAD R86, R112, 0x10, R34 ;  /* 0x0000001070567824 */ /* 0x000fe200078e0222 */
[----:B------:R-:W-:-:S02]  /*0c80*/  LEA.HI R8, R8, R107, RZ, 0x3 ;  /* 0x0000006b08087211 */ /* 0x000fc400078f18ff */
[----:B------:R-:W-:Y:S02]  /*0c90*/  SHF.R.S32.HI R9, RZ, 0x1f, R106 ;  /* 0x0000001fff097819 */ /* 0x000fe4000001146a */
[----:B------:R-:W-:Y:S02]  /*0ca0*/  SHF.R.S32.HI R11, RZ, 0x1f, R104 ;  /* 0x0000001fff0b7819 */ /* 0x000fe40000011468 */
[----:B------:R-:W-:Y:S02]  /*0cb0*/  SHF.R.S32.HI R13, RZ, 0x1f, R102 ;  /* 0x0000001fff0d7819 */ /* 0x000fe40000011466 */
[----:B------:R-:W-:Y:S02]  /*0cc0*/  LOP3.LUT R8, R8, 0xfffffff8, RZ, 0xc0, !PT ;  /* 0xfffffff808087812 */ /* 0x000fe400078ec0ff */
[----:B------:R-:W-:Y:S02]  /*0cd0*/  LEA.HI R9, R9, R106, RZ, 0x3 ;  /* 0x0000006a09097211 */ /* 0x000fe400078f18ff */
[----:B------:R-:W-:Y:S01]  /*0ce0*/  IADD3 R26, R109, 0x8, RZ ;  /* 0x000000086d1a7810 */ /* 0x000fe20007ffe0ff */
[----:B------:R-:W-:Y:S01]  /*0cf0*/  IMAD.IADD R107, R107, 0x1, -R8 ;  /* 0x000000016b6b7824 */ /* 0x000fe200078e0a08 */
[----:B------:R-:W-:-:S02]  /*0d00*/  LEA.HI R11, R11, R104, RZ, 0x3 ;  /* 0x000000680b0b7211 */ /* 0x000fc400078f18ff */
[----:B------:R-:W-:Y:S01]  /*0d10*/  IADD3 R27, R109, 0xa, RZ ;  /* 0x0000000a6d1b7810 */ /* 0x000fe20007ffe0ff */
        /* <DEDUP_REMOVED lines=46> */
[----:B------:R-:W-:Y:S01]  /*1000*/  IADD3 R36, R109, 0x1a, RZ ;  /* 0x0000001a6d247810 */ /* 0x000fe20007ffe0ff */
[----:B------:R-:W-:Y:S01]  /*1010*/  IMAD.IADD R13, R15, 0x1, -R14 ;  /* 0x000000010f0d7824 */ /* 0x000fe200078e0a0e */
[C---:B------:R-:W-:Y:S01]  /*1020*/  IADD3 R33, R109.reuse, 0x16, RZ ;  /* 0x000000166d217810 */ /* 0x040fe20007ffe0ff */
[----:B------:R-:W-:Y:S01]  /*1030*/  IMAD.IADD R14, R16, 0x1, -R17 ;  /* 0x00000001100e7824 */ /* 0x000fe200078e0a11 */
[----:B------:R-:W-:Y:S01]  /*1040*/  IADD3 R37, R109, 0x1c, RZ ;  /* 0x0000001c6d257810 */ /* 0x000fe20007ffe0ff */
        /* <DEDUP_REMOVED lines=12> */
[----:B------:R-:W-:Y:S02]  /*1110*/  SHF.R.S32.HI R19, RZ, 0x1f, R18 ;  /* 0x0000001fff137819 */ /* 0x000fe40000011412 */
[----:B------:R-:W-:Y:S02]  /*1120*/  LOP3.LUT R17, R17, 0xfffffff8, RZ, 0xc0, !PT ;  /* 0xfffffff811117812 */ /* 0x000fe400078ec0ff */
[----:B------:R-:W-:Y:S02]  /*1130*/  LOP3.LUT R23, R23, 0xfffffff8, RZ, 0xc0, !PT ;  /* 0xfffffff817177812 */ /* 0x000fe400078ec0ff */
[----:B------:R-:W-:Y:S01]  /*1140*/  LEA.HI R19, R19, R18, RZ, 0x3 ;  /* 0x0000001213137211 */ /* 0x000fe200078f18ff */
[----:B------:R-:W-:Y:S01]  /*1150*/  IMAD.IADD R16, R16, 0x1, -R17 ;  /* 0x0000000110107824 */ /* 0x000fe200078e0a11 */
[----:B------:R-:W-:Y:S01]  /*1160*/  LEA.HI R26, R26, R26, RZ, 0x1 ;  /* 0x0000001a1a1a7211 */ /* 0x000fe200078f08ff */
[----:B------:R-:W-:Y:S01]  /*1170*/  IMAD.IADD R17, R20, 0x1, -R23 ;  /* 0x0000000114117824 */ /* 0x000fe200078e0a17 */
[----:B------:R-:W-:-:S02]  /*1180*/  LEA.HI R23, R21, R21, RZ, 0x1 ;  /* 0x0000001515177211 */ /* 0x000fc400078f08ff */
[----:B------:R-:W-:Y:S01]  /*1190*/  LOP3.LUT R15, R19, 0xfffffff8, RZ, 0xc0, !PT ;  /* 0xfffffff8130f7812 */ /* 0x000fe200078ec0ff */
[----:B------:R-:W-:Y:S01]  /*11a0*/  IMAD R19, R6, c[0x0][0x1b0], RZ ;  /* 0x00006c0006137a24 */ /* 0x000fe200078e02ff */
[----:B------:R-:W-:Y:S01]  /*11b0*/  SHF.R.S32.HI R39, RZ, 0x1f, R22 ;  /* 0x0000001fff277819 */ /* 0x000fe20000011416 */
[----:B------:R-:W-:Y:S01]  /*11c0*/  IMAD.SHL.U32 R23, R23, 0x40, RZ ;  /* 0x0000004017177824 */ /* 0x000fe200078e00ff */
        /* <DEDUP_REMOVED lines=19> */
[----:B------:R-:W-:Y:S01]  /*1300*/  IADD3 R116, P0, R19, R116, RZ ;  /* 0x0000007413747210 */ /* 0x000fe20007f1e0ff */
[----:B------:R-:W-:Y:S01]  /*1310*/  IMAD.SHL.U32 R35, R35, 0x40, RZ ;  /* 0x0000004023237824 */ /* 0x000fe200078e00ff */
[----:B------:R-:W-:Y:S02]  /*1320*/  LEA.HI R36, R36, R36, RZ, 0x1 ;  /* 0x0000002424247211 */ /* 0x000fe400078f08ff */
[----:B------:R-:W-:Y:S02]  /*1330*/  LEA.HI R37, R37, R37, RZ, 0x1 ;  /* 0x0000002525257211 */ /* 0x000fe400078f08ff */
[----:B------:R-:W-:Y:S01]  /*1340*/  LOP3.LUT R105, R23, 0xffffff80, RZ, 0xc0, !PT ;  /* 0xffffff8017697812 */ /* 0x000fe200078ec0ff */
[----:B------:R-:W-:Y:S01]  /*1350*/  IMAD.SHL.U32 R36, R36, 0x40, RZ ;  /* 0x0000004024247824 */ /* 0x000fe200078e00ff */
[----:B------:R-:W-:Y:S01]  /*1360*/  LOP3.LUT R39, R39, 0xfffffff8, RZ, 0xc0, !PT ;  /* 0xfffffff827277812 */ /* 0x000fe200078ec0ff */
[----:B------:R-:W-:Y:S01]  /*1370*/  IMAD.SHL.U32 R37, R37, 0x40, RZ ;  /* 0x0000004025257824 */ /* 0x000fe200078e00ff */
[----:B------:R-:W-:Y:S01]  /*1380*/  LEA.HI.X.SX32 R117, R19, R38, 0x1, P0 ;  /* 0x0000002613757211 */ /* 0x000fe200000f0eff */
[----:B------:R-:W-:Y:S01]  /*1390*/  IMAD.SHL.U32 R19, R112, 0x10, RZ ;  /* 0x0000001070137824 */ /* 0x000fe200078e00ff */
[----:B------:R-:W-:Y:S01]  /*13a0*/  LOP3.LUT R23, R25, 0xffffff80, RZ, 0xc0, !PT ;  /* 0xffffff8019177812 */ /* 0x000fe200078ec0ff */
[----:B------:R-:W-:Y:S01]  /*13b0*/  IMAD.MOV.U32 R38, RZ, RZ, c[0x0][0x1ac] ;  /* 0x00006b00ff267624 */ /* 0x000fe200078e00ff */
[----:B------:R-:W-:Y:S01]  /*13c0*/  LOP3.LUT R103, R24, 0xffffff80, RZ, 0xc0, !PT ;  /* 0xffffff8018677812 */ /* 0x000fe200078ec0ff */
[----:B------:R-:W-:Y:S01]  /*13d0*/  IMAD.IADD R18, R22, 0x1, -R39 ;  /* 0x0000000116127824 */ /* 0x000fe200078e0a27 */
        /* <DEDUP_REMOVED lines=29> */
[----:B------:R-:W-:Y:S02]  /*15b0*/  LEA R86, R86, 0x110, 0x2 ;  /* 0x0000011056567811 */ /* 0x000fe400078e10ff */
[----:B------:R-:W-:Y:S02]  /*15c0*/  IADD3 R87, -R113, 0x1, R34 ;  /* 0x0000000171577810 */ /* 0x000fe40007ffe122 */
        /* <DEDUP_REMOVED lines=14> */
.L_x_18828:
        /* <DEDUP_REMOVED lines=87> */
[----:B------:R-:W-:Y:S02]  /*1c20*/  IADD3.X R58, R93, R78, R40, P0, P1 ;  /* 0x0000004e5d3a7210 */ /* 0x000fe400007e2428 */
[----:B------:R-:W-:Y:S02]  /*1c30*/  IADD3 R59, P0, P1, R10, R74, R27 ;  /* 0x0000004a0a3b7210 */ /* 0x000fe4000791e01b */
[----:B------:R-:W-:Y:S02]  /*1c40*/  LEA.HI.X R57, R57, c[0x0][0x174], R58, 0x1, P2 ;  /* 0x00005d0039397a11 */ /* 0x000fe400010f0c3a */
[----:B------:R-:W-:Y:S02]  /*1c50*/  LEA R58, P2, R59, c[0x0][0x170], 0x1 ;  /* 0x00005c003b3a7a11 */ /* 0x000fe400078408ff */
[----:B------:R-:W-:-:S02]  /*1c60*/  IADD3.X R60, R92, R78, R41, P0, P1 ;  /* 0x0000004e5c3c7210 */ /* 0x000fc400007e2429 */
[----:B------:R-:W5:Y:S01]  /*1c70*/  LDG.E.64.CONSTANT R56, [R56.64] ;  /* 0x0000000a38387981 */ /* 0x000f62000c1e9b00 */
[----:B------:R-:W-:Y:S02]  /*1c80*/  IADD3 R61, P0, P1, R11, R74, R26 ;  /* 0x0000004a0b3d7210 */ /* 0x000fe4000791e01a */
[----:B------:R-:W-:Y:S02]  /*1c90*/  LEA.HI.X R59, R59, c[0x0][0x174], R60, 0x1, P2 ;  /* 0x00005d003b3b7a11 */ /* 0x000fe400010f0c3c */
[----:B------:R-:W-:Y:S02]  /*1ca0*/  LEA R60, P2, R61, c[0x0][0x170], 0x1 ;  /* 0x00005c003d3c7a11 */ /* 0x000fe400078408ff */
[----:B------:R-:W-:Y:S02]  /*1cb0*/  IADD3.X R62, R95, R78, R42, P0, P1 ;  /* 0x0000004e5f3e7210 */ /* 0x000fe400007e242a */
[----:B------:R-:W5:Y:S02]  /*1cc0*/  LDG.E.64.CONSTANT R58, [R58.64] ;  /* 0x0000000a3a3a7981 */ /* 0x000f64000c1e9b00 */
        /* <DEDUP_REMOVED lines=11> */
[----:B------:R-:W-:-:S06]  /*1d80*/  LEA.HI.X R65, R65, c[0x0][0x174], R66, 0x1, P2 ;  /* 0x00005d0041417a11 */ /* 0x000fcc00010f0c42 */
[----:B------:R-:W5:Y:S01]  /*1d90*/  LDG.E.64.CONSTANT R64, [R64.64] ;  /* 0x0000000a40407981 */ /* 0x000f62000c1e9b00 */
[----:B------:R-:W-:Y:S02]  /*1da0*/  LEA R66, P2, R67, c[0x0][0x170], 0x1 ;  /* 0x00005c0043427a11 */ /* 0x000fe400078408ff */
[----:B------:R-:W-:Y:S02]  /*1db0*/  IADD3.X R68, R96, R78, R45, P0, P1 ;  /* 0x0000004e60447210 */ /* 0x000fe400007e242d */
[----:B------:R-:W-:Y:S02]  /*1dc0*/  IADD3 R69, P0, P1, R15, R74, R30 ;  /* 0x0000004a0f457210 */ /* 0x000fe4000791e01e */
[----:B------:R-:W-:Y:S02]  /*1dd0*/  LEA.HI.X R67, R67, c[0x0][0x174], R68, 0x1, P2 ;  /* 0x00005d0043437a11 */ /* 0x000fe400010f0c44 */
[----:B------:R-:W-:Y:S02]  /*1de0*/  LEA R68, P2, R69, c[0x0][0x170], 0x1 ;  /* 0x00005c0045447a11 */ /* 0x000fe400078408ff */
[----:B------:R-:W-:-:S02]  /*1df0*/  IADD3.X R70, R99, R78, R82, P0, P1 ;  /* 0x0000004e63467210 */ /* 0x000fc400007e2452 */
[----:B------:R-:W-:Y:S01]  /*1e00*/  IADD3 R71, P0, P1, R16, R74, R33 ;  /* 0x0000004a10477210 */ /* 0x000fe2000791e021 */
[----:B------:R-:W5:Y:S01]  /*1e10*/  LDG.E.64.CONSTANT R66, [R66.64] ;  /* 0x0000000a42427981 */ /* 0x000f62000c1e9b00 */
[----:B------:R-:W-:Y:S02]  /*1e20*/  LEA.HI.X R69, R69, c[0x0][0x174], R70, 0x1, P2 ;  /* 0x00005d0045457a11 */ /* 0x000fe400010f0c46 */
[----:B------:R-:W-:Y:S02]  /*1e30*/  LEA R70, P2, R71, c[0x0][0x170], 0x1 ;  /* 0x00005c0047467a11 */ /* 0x000fe400078408ff */
[----:B------:R-:W-:Y:S02]  /*1e40*/  IADD3.X R72, R98, R78, R83, P0, P1 ;  /* 0x0000004e62487210 */ /* 0x000fe400007e2453 */
[----:B------:R-:W-:Y:S01]  /*1e50*/  IADD3 R73, P0, P1, R17, R74, R32 ;  /* 0x0000004a11497210 */ /* 0x000fe2000791e020 */
[----:B------:R-:W5:Y:S01]  /*1e60*/  LDG.E.64.CONSTANT R68, [R68.64] ;  /* 0x0000000a44447981 */ /* 0x000f62000c1e9b00 */
[----:B------:R-:W-:-:S02]  /*1e70*/  LEA.HI.X R71, R71, c[0x0][0x174], R72, 0x1, P2 ;  /* 0x00005d0047477a11 */ /* 0x000fc400010f0c48 */
[----:B------:R-:W-:Y:S02]  /*1e80*/  LEA R72, P2, R73, c[0x0][0x170], 0x1 ;  /* 0x00005c0049487a11 */ /* 0x000fe400078408ff */
[----:B------:R-:W-:Y:S02]  /*1e90*/  IADD3.X R76, R101, R78, R84, P0, P1 ;  /* 0x0000004e654c7210 */ /* 0x000fe400007e2454 */
[----:B------:R-:W5:Y:S01]  /*1ea0*/  LDG.E.64.CONSTANT R70, [R70.64] ;  /* 0x0000000a46467981 */ /* 0x000f62000c1e9b00 */
[----:B------:R-:W-:Y:S02]  /*1eb0*/  IADD3 R74, P0, P1, R18, R74, R35 ;  /* 0x0000004a124a7210 */ /* 0x000fe4000791e023 */
[----:B------:R-:W-:Y:S02]  /*1ec0*/  LEA.HI.X R73, R73, c[0x0][0x174], R76, 0x1, P2 ;  /* 0x00005d0049497a11 */ /* 0x000fe400010f0c4c */
[----:B------:R-:W-:Y:S02]  /*1ed0*/  LEA R76, P2, R74, c[0x0][0x170], 0x1 ;  /* 0x00005c004a4c7a11 */ /* 0x000fe400078408ff */
[----:B------:R-:W-:-:S02]  /*1ee0*/  IADD3.X R75, R100, R78, R85, P0, P1 ;  /* 0x0000004e644b7210 */ /* 0x000fc400007e2455 */
[----:B------:R-:W5:Y:S02]  /*1ef0*/  LDG.E.64.CONSTANT R72, [R72.64] ;  /* 0x0000000a48487981 */ /* 0x000f64000c1e9b00 */
[----:B------:R-:W-:Y:S02]  /*1f00*/  LEA.HI.X R77, R74, c[0x0][0x174], R75, 0x1, P2 ;  /* 0x00005d004a4d7a11 */ /* 0x000fe400010f0c4b */
[----:B------:R-:W0:Y:S04]  /*1f10*/  LDS.64 R74, [R114+0x8] ;  /* 0x00000800724a7984 */ /* 0x000e280000000a00 */
[----:B------:R-:W5:Y:S01]  /*1f20*/  LDG.E.64.CONSTANT R76, [R76.64] ;  /* 0x0000000a4c4c7981 */ /* 0x000f62000c1e9b00 */
[----:B------:R-:W-:-:S03]  /*1f30*/  FSETP.NEU.FTZ.AND P1, PT, R110, RZ, PT ;  /* 0x000000ff6e00720b */ /* 0x000fc60003f3d000 */
[----:B------:R-:W1:Y:S01]  /*1f40*/  LDS.64 R78, [R114] ;  /* 0x00000000724e7984 */ /* 0x000e620000000a00 */
[----:B0-----:R-:W-:Y:S02]  /*1f50*/  HADD2.F32 R80, -RZ, R74.H0_H0 ;  /* 0x2000004aff507230 */ /* 0x001fe40000004100 */
[--C-:B--2---:R-:W-:Y:S02]  /*1f60*/  HADD2.F32 R81, -RZ, R46.reuse.H0_H0 ;  /* 0x2000002eff517230 */ /* 0x104fe40000004100 */
[----:B------:R-:W-:-:S03]  /*1f70*/  HADD2.F32 R115, -RZ, R46.H1_H1 ;  /* 0x3000002eff737230 */ /* 0x000fc60000004100 */
[----:B------:R-:W-:Y:S01]  /*1f80*/  FMUL.FTZ R118, R80, R81 ;  /* 0x0000005150767220 */ /* 0x000fe20000410000 */
[----:B------:R-:W-:Y:S02]  /*1f90*/  HADD2.F32 R80, -RZ, R74.H1_H1 ;  /* 0x3000004aff507230 */ /* 0x000fe40000004100 */
[----:B-1----:R-:W-:Y:S02]  /*1fa0*/  HADD2.F32 R74, -RZ, R78.H0_H0 ;  /* 0x2000004eff4a7230 */ /* 0x002fe40000004100 */
[----:B---3--:R-:W-:Y:S01]  /*1fb0*/  HADD2.F32 R81, -RZ, R48.H0_H0 ;  /* 0x20000030ff517230 */ /* 0x008fe20000004100 */
[----:B------:R-:W-:Y:S01]  /*1fc0*/  FMUL.FTZ R46, R80, R115 ;  /* 0x00000073502e7220 */ /* 0x000fe20000410000 */
[----:B------:R-:W-:Y:S02]  /*1fd0*/  HADD2.F32 R78, -RZ, R78.H1_H1 ;  /* 0x3000004eff4e7230 */ /* 0x000fe40000004100 */
[----:B------:R-:W-:Y:S01]  /*1fe0*/  HADD2.F32 R115, -RZ, R48.H1_H1 ;  /* 0x30000030ff737230 */ /* 0x000fe20000004100 */
[----:B------:R-:W-:-:S02]  /*1ff0*/  FFMA.FTZ R74, R74, R81, R118 ;  /* 0x000000514a4a7223 */ /* 0x000fc40000010076 */
[----:B------:R-:W0:Y:S02]  /*2000*/  LDS.64 R80, [R114+0x10] ;  /* 0x0000100072507984 */ /* 0x000e240000000a00 */
[----:B------:R-:W-:Y:S01]  /*2010*/  FFMA.FTZ R48, R78, R115, R46 ;  /* 0x000000734e307223 */ /* 0x000fe2000001002e */
[----:B------:R-:W-:Y:S02]  /*2020*/  HADD2.F32 R46, -RZ, R75.H0_H0 ;  /* 0x2000004bff2e7230 */ /* 0x000fe40000004100 */
[--C-:B------:R-:W-:Y:S02]  /*2030*/  HADD2.F32 R115, -RZ, R47.reuse.H0_H0 ;  /* 0x2000002fff737230 */ /* 0x100fe40000004100 */
[----:B------:R-:W-:Y:S02]  /*2040*/  HADD2.F32 R78, -RZ, R47.H1_H1 ;  /* 0x3000002fff4e7230 */ /* 0x000fe40000004100 */
[----:B------:R-:W-:Y:S01]  /*2050*/  HADD2.F32 R47, -RZ, R75.H1_H1 ;  /* 0x3000004bff2f7230 */ /* 0x000fe20000004100 */
[----:B------:R-:W-:Y:S01]  /*2060*/  FMUL.FTZ R115, R46, R115 ;  /* 0x000000732e737220 */ /* 0x000fe20000410000 */
[----:B------:R-:W-:-:S02]  /*2070*/  HADD2.F32 R75, -RZ, R79.H0_H0 ;  /* 0x2000004fff4b7230 */ /* 0x000fc40000004100 */
[--C-:B------:R-:W-:Y:S02]  /*2080*/  HADD2.F32 R46, -RZ, R49.reuse.H0_H0 ;  /* 0x20000031ff2e7230 */ /* 0x100fe40000004100 */
[----:B------:R-:W-:-:S03]  /*2090*/  HADD2.F32 R49, -RZ, R49.H1_H1 ;  /* 0x30000031ff317230 */ /* 0x000fc60000004100 */
[----:B------:R-:W-:Y:S02]  /*20a0*/  FFMA.FTZ R75, R75, R46, R115 ;  /* 0x0000002e4b4b7223 */ /* 0x000fe40000010073 */
[----:B------:R-:W-:Y:S01]  /*20b0*/  FMUL.FTZ R115, R47, R78 ;  /* 0x0000004e2f737220 */ /* 0x000fe20000410000 */
[----:B------:R-:W-:Y:S01]  /*20c0*/  HADD2.F32 R78, -RZ, R79.H1_H1 ;  /* 0x3000004fff4e7230 */ /* 0x000fe20000004100 */
[----:B------:R-:W1:Y:S01]  /*20d0*/  LDS.64 R46, [R114+0x18] ;  /* 0x00001800722e7984 */ /* 0x000e620000000a00 */
[--C-:B----4-:R-:W-:Y:S02]  /*20e0*/  HADD2.F32 R79, -RZ, R50.reuse.H0_H0 ;  /* 0x20000032ff4f7230 */ /* 0x110fe40000004100 */
[----:B------:R-:W-:Y:S01]  /*20f0*/  HADD2.F32 R50, -RZ, R50.H1_H1 ;  /* 0x30000032ff327230 */ /* 0x000fe20000004100 */
[----:B------:R-:W-:Y:S01]  /*2100*/  FFMA.FTZ R78, R78, R49, R115 ;  /* 0x000000314e4e7223 */ /* 0x000fe20000010073 */
[----:B0-----:R-:W-:-:S05]  /*2110*/  HADD2.F32 R49, -RZ, R80.H0_H0 ;  /* 0x20000050ff317230 */ /* 0x001fca0000004100 */
[----:B------:R-:W-:Y:S01]  /*2120*/  FFMA.FTZ R74, R49, R79, R74 ;  /* 0x0000004f314a7223 */ /* 0x000fe2000001004a */
[----:B------:R-:W-:Y:S02]  /*2130*/  HADD2.F32 R79, -RZ, R80.H1_H1 ;  /* 0x30000050ff4f7230 */ /* 0x000fe40000004100 */
[--C-:B------:R-:W-:Y:S02]  /*2140*/  HADD2.F32 R49, -RZ, R51.reuse.H0_H0 ;  /* 0x20000033ff317230 */ /* 0x100fe40000004100 */
[----:B------:R-:W-:Y:S01]  /*2150*/  HADD2.F32 R51, -RZ, R51.H1_H1 ;  /* 0x30000033ff337230 */ /* 0x000fe20000004100 */
[----:B------:R-:W-:Y:S01]  /*2160*/  FFMA.FTZ R79, R79, R50, R48 ;  /* 0x000000324f4f7223 */ /* 0x000fe20000010030 */
[--C-:B------:R-:W-:Y:S02]  /*2170*/  HADD2.F32 R48, -RZ, R81.reuse.H0_H0 ;  /* 0x20000051ff307230 */ /* 0x100fe40000004100 */
[----:B------:R-:W-:Y:S02]  /*2180*/  HADD2.F32 R81, -RZ, R81.H1_H1 ;  /* 0x30000051ff517230 */ /* 0x000fe40000004100 */
[--C-:B-----5:R-:W-:Y:S01]  /*2190*/  HADD2.F32 R50, -RZ, R52.reuse.H0_H0 ;  /* 0x20000034ff327230 */ /* 0x120fe20000004100 */
[----:B------:R-:W-:Y:S01]  /*21a0*/  FFMA.FTZ R75, R48, R49, R75 ;  /* 0x00000031304b7223 */ /* 0x000fe2000001004b */
[----:B------:R-:W-:Y:S01]  /*21b0*/  HADD2.F32 R52, -RZ, R52.H1_H1 ;  /* 0x30000034ff347230 */ /* 0x000fe20000004100 */
[----:B------:R-:W0:Y:S01]  /*21c0*/  LDS.64 R48, [R114+0x20] ;  /* 0x0000200072307984 */ /* 0x000e220000000a00 */
[----:B------:R-:W-:Y:S01]  /*21d0*/  FFMA.FTZ R78, R81, R51, R78 ;  /* 0x00000033514e7223 */ /* 0x000fe2000001004e */
[----:B-1----:R-:W-:-:S02]  /*21e0*/  HADD2.F32 R51, -RZ, R46.H0_H0 ;  /* 0x2000002eff337230 */ /* 0x002fc40000004100 */
[----:B------:R-:W-:-:S03]  /*21f0*/  HADD2.F32 R46, -RZ, R46.H1_H1 ;  /* 0x3000002eff2e7230 */ /* 0x000fc60000004100 */
[----:B------:R-:W-:Y:S02]  /*2200*/  FFMA.FTZ R74, R51, R50, R74 ;  /* 0x00000032334a7223 */ /* 0x000fe4000001004a */
[----:B------:R-:W-:Y:S01]  /*2210*/  FFMA.FTZ R79, R46, R52, R79 ;  /* 0x000000342e4f7223 */ /* 0x000fe2000001004f */
[----:B------:R-:W-:Y:S01]  /*2220*/  HADD2.F32 R46, -RZ, R47.H0_H0 ;  /* 0x2000002fff2e7230 */ /* 0x000fe20000004100 */
[----:B------:R-:W1:Y:S01]  /*2230*/  LDS.64 R50, [R114+0x28] ;  /* 0x0000280072327984 */ /* 0x000e620000000a00 */
[----:B------:R-:W-:Y:S02]  /*2240*/  HADD2.F32 R52, -RZ, R53.H0_H0 ;  /* 0x20000035ff347230 */ /* 0x000fe40000004100 */
[----:B------:R-:W-:-:S03]  /*2250*/  HADD2.F32 R47, -RZ, R47.H1_H1 ;  /* 0x3000002fff2f7230 */ /* 0x000fc60000004100 */
[----:B------:R-:W-:Y:S01]  /*2260*/  FFMA.FTZ R75, R46, R52, R75 ;  /* 0x000000342e4b7223 */ /* 0x000fe2000001004b */
[----:B------:R-:W-:Y:S02]  /*2270*/  HADD2.F32 R46, -RZ, R53.H1_H1 ;  /* 0x30000035ff2e7230 */ /* 0x000fe40000004100 */
[----:B------:R-:W2:Y:S03]  /*2280*/  LDS.64 R52, [R114+0x30] ;  /* 0x0000300072347984 */ /* 0x000ea60000000a00 */
[----:B------:R-:W-:Y:S01]  /*2290*/  FFMA.FTZ R78, R47, R46, R78 ;  /* 0x0000002e2f4e7223 */ /* 0x000fe2000001004e */
[--C-:B------:R-:W-:Y:S02]  /*22a0*/  HADD2.F32 R46, -RZ, R54.reuse.H0_H0 ;  /* 0x20000036ff2e7230 */ /* 0x100fe40000004100 */
[----:B------:R-:W-:Y:S02]  /*22b0*/  HADD2.F32 R54, -RZ, R54.H1_H1 ;  /* 0x30000036ff367230 */ /* 0x000fe40000004100 */
[----:B0-----:R-:W-:-:S02]  /*22c0*/  HADD2.F32 R47, -RZ, R48.H0_H0 ;  /* 0x20000030ff2f7230 */ /* 0x001fc40000004100 */
[----:B------:R-:W-:-:S03]  /*22d0*/  HADD2.F32 R48, -RZ, R48.H1_H1 ;  /* 0x30000030ff307230 */ /* 0x000fc60000004100 */
[----:B------:R-:W-:Y:S02]  /*22e0*/  FFMA.FTZ R74, R47, R46, R74 ;  /* 0x0000002e2f4a7223 */ /* 0x000fe4000001004a */
[----:B------:R-:W0:Y:S01]  /*22f0*/  LDS.64 R46, [R114+0x38] ;  /* 0x00003800722e7984 */ /* 0x000e220000000a00 */
[----:B------:R-:W-:Y:S01]  /*2300*/  FFMA.FTZ R54, R48, R54, R79 ;  /* 0x0000003630367223 */ /* 0x000fe2000001004f */
[----:B------:R-:W-:Y:S02]  /*2310*/  HADD2.F32 R48, -RZ, R49.H0_H0 ;  /* 0x20000031ff307230 */ /* 0x000fe40000004100 */
[--C-:B------:R-:W-:Y:S02]  /*2320*/  HADD2.F32 R79, -RZ, R55.reuse.H0_H0 ;  /* 0x20000037ff4f7230 */ /* 0x100fe40000004100 */
[----:B------:R-:W-:Y:S02]  /*2330*/  HADD2.F32 R55, -RZ, R55.H1_H1 ;  /* 0x30000037ff377230 */ /* 0x000fe40000004100 */
[----:B------:R-:W-:Y:S01]  /*2340*/  HADD2.F32 R49, -RZ, R49.H1_H1 ;  /* 0x30000031ff317230 */ /* 0x000fe20000004100 */
[----:B------:R-:W-:Y:S01]  /*2350*/  FFMA.FTZ R75, R48, R79, R75 ;  /* 0x0000004f304b7223 */ /* 0x000fe2000001004b */
[----:B------:R-:W-:-:S02]  /*2360*/  HADD2.F32 R48, -RZ, R56.H0_H0 ;  /* 0x20000038ff307230 */ /* 0x000fc40000004100 */
[--C-:B-1----:R-:W-:Y:S01]  /*2370*/  HADD2.F32 R79, -RZ, R50.reuse.H0_H0 ;  /* 0x20000032ff4f7230 */ /* 0x102fe20000004100 */
[----:B------:R-:W-:Y:S01]  /*2380*/  FFMA.FTZ R55, R49, R55, R78 ;  /* 0x0000003731377223 */ /* 0x000fe2000001004e */
[----:B------:R-:W-:Y:S02]  /*2390*/  HADD2.F32 R81, -RZ, R50.H1_H1 ;  /* 0x30000032ff517230 */ /* 0x000fe40000004100 */
[----:B------:R-:W-:Y:S01]  /*23a0*/  HADD2.F32 R56, -RZ, R56.H1_H1 ;  /* 0x30000038ff387230 */ /* 0x000fe20000004100 */
[----:B------:R-:W-:Y:S01]  /*23b0*/  FFMA.FTZ R74, R79, R48, R74 ;  /* 0x000000304f4a7223 */ /* 0x000fe2000001004a */
[--C-:B------:R-:W-:Y:S01]  /*23c0*/  HADD2.F32 R78, -RZ, R57.reuse.H0_H0 ;  /* 0x20000039ff4e7230 */ /* 0x100fe20000004100 */
[----:B------:R-:W1:Y:S01]  /*23d0*/  LDS.64 R48, [R114+0x40] ;  /* 0x0000400072307984 */ /* 0x000e620000000a00 */
[----:B------:R-:W-:Y:S01]  /*23e0*/  HADD2.F32 R57, -RZ, R57.H1_H1 ;  /* 0x30000039ff397230 */ /* 0x000fe20000004100 */
[----:B------:R-:W-:Y:S01]  /*23f0*/  FFMA.FTZ R54, R81, R56, R54 ;  /* 0x0000003851367223 */ /* 0x000fe20000010036 */
[----:B------:R-:W-:-:S02]  /*2400*/  HADD2.F32 R50, -RZ, R51.H0_H0 ;  /* 0x20000033ff327230 */ /* 0x000fc40000004100 */
[----:B------:R-:W-:Y:S02]  /*2410*/  HADD2.F32 R56, -RZ, R51.H1_H1 ;  /* 0x30000033ff387230 */ /* 0x000fe40000004100 */
[----:B--2---:R-:W-:Y:S01]  /*2420*/  HADD2.F32 R51, -RZ, R52.H0_H0 ;  /* 0x20000034ff337230 */ /* 0x004fe20000004100 */
[----:B------:R-:W-:Y:S01]  /*2430*/  FFMA.FTZ R75, R50, R78, R75 ;  /* 0x0000004e324b7223 */ /* 0x000fe2000001004b */
[----:B------:R-:W-:Y:S01]  /*2440*/  HADD2.F32 R79, -RZ, R58.H0_H0 ;  /* 0x2000003aff4f7230 */ /* 0x000fe20000004100 */
[----:B------:R-:W-:Y:S01]  /*2450*/  FFMA.FTZ R55, R56, R57, R55 ;  /* 0x0000003938377223 */ /* 0x000fe20000010037 */
[----:B------:R-:W-:Y:S02]  /*2460*/  HADD2.F32 R57, -RZ, R52.H1_H1 ;  /* 0x30000034ff397230 */ /* 0x000fe40000004100 */
[----:B------:R-:W-:Y:S01]  /*2470*/  HADD2.F32 R58, -RZ, R58.H1_H1 ;  /* 0x3000003aff3a7230 */ /* 0x000fe20000004100 */
[----:B------:R-:W-:Y:S01]  /*2480*/  FFMA.FTZ R74, R51, R79, R74 ;  /* 0x0000004f334a7223 */ /* 0x000fe2000001004a */
[--C-:B------:R-:W-:Y:S01]  /*2490*/  HADD2.F32 R52, -RZ, R53.reuse.H0_H0 ;  /* 0x20000035ff347230 */ /* 0x100fe20000004100 */
[----:B------:R-:W2:Y:S01]  /*24a0*/  LDS.64 R50, [R114+0x48] ;  /* 0x0000480072327984 */ /* 0x000ea20000000a00 */
[----:B------:R-:W-:Y:S01]  /*24b0*/  HADD2.F32 R56, -RZ, R53.H1_H1 ;  /* 0x30000035ff387230 */ /* 0x000fe20000004100 */
[----:B------:R-:W-:Y:S01]  /*24c0*/  FFMA.FTZ R57, R57, R58, R54 ;  /* 0x0000003a39397223 */ /* 0x000fe20000010036 */
[----:B------:R-:W-:-:S02]  /*24d0*/  HADD2.F32 R78, -RZ, R59.H0_H0 ;  /* 0x2000003bff4e7230 */ /* 0x000fc40000004100 */
[----:B0-----:R-:W-:Y:S02]  /*24e0*/  HADD2.F32 R53, -RZ, R46.H0_H0 ;  /* 0x2000002eff357230 */ /* 0x001fe40000004100 */
[--C-:B------:R-:W-:Y:S01]  /*24f0*/  HADD2.F32 R79, -RZ, R60.reuse.H0_H0 ;  /* 0x2000003cff4f7230 */ /* 0x100fe20000004100 */
[----:B------:R-:W-:Y:S01]  /*2500*/  FFMA.FTZ R75, R52, R78, R75 ;  /* 0x0000004e344b7223 */ /* 0x000fe2000001004b */
[----:B------:R-:W-:Y:S02]  /*2510*/  HADD2.F32 R59, -RZ, R59.H1_H1 ;  /* 0x3000003bff3b7230 */ /* 0x000fe40000004100 */
[----:B------:R-:W-:Y:S01]  /*2520*/  HADD2.F32 R60, -RZ, R60.H1_H1 ;  /* 0x3000003cff3c7230 */ /* 0x000fe20000004100 */
[----:B------:R-:W-:Y:S01]  /*2530*/  FFMA.FTZ R54, R53, R79, R74 ;  /* 0x0000004f35367223 */ /* 0x000fe2000001004a */
[----:B------:R-:W-:Y:S01]  /*2540*/  HADD2.F32 R58, -RZ, R47.H0_H0 ;  /* 0x2000002fff3a7230 */ /* 0x000fe20000004100 */
[----:B------:R-:W0:Y:S01]  /*2550*/  LDS.64 R52, [R114+0x50] ;  /* 0x0000500072347984 */ /* 0x000e220000000a00 */
[----:B------:R-:W-:Y:S01]  /*2560*/  FFMA.FTZ R55, R56, R59, R55 ;  /* 0x0000003b38377223 */ /* 0x000fe20000010037 */
[----:B------:R-:W-:-:S02]  /*2570*/  HADD2.F32 R59, -RZ, R61.H0_H0 ;  /* 0x2000003dff3b7230 */ /* 0x000fc40000004100 */
[----:B------:R-:W-:Y:S02]  /*2580*/  HADD2.F32 R61, -RZ, R61.H1_H1 ;  /* 0x3000003dff3d7230 */ /* 0x000fe40000004100 */
[----:B------:R-:W-:Y:S01]  /*2590*/  HADD2.F32 R56, -RZ, R46.H1_H1 ;  /* 0x3000002eff387230 */ /* 0x000fe20000004100 */
[----:B------:R-:W-:Y:S01]  /*25a0*/  FFMA.FTZ R58, R58, R59, R75 ;  /* 0x0000003b3a3a7223 */ /* 0x000fe2000001004b */
[----:B------:R-:W-:Y:S02]  /*25b0*/  HADD2.F32 R74, -RZ, R47.H1_H1 ;  /* 0x3000002fff4a7230 */ /* 0x000fe40000004100 */
[----:B------:R-:W3:Y:S01]  /*25c0*/  LDS.64 R46, [R114+0x58] ;  /* 0x00005800722e7984 */ /* 0x000ee20000000a00 */
[----:B------:R-:W-:Y:S01]  /*25d0*/  FFMA.FTZ R56, R56, R60, R57 ;  /* 0x0000003c38387223 */ /* 0x000fe20000010039 */
[----:B------:R-:W-:Y:S01]  /*25e0*/  HADD2.F32 R60, -RZ, R62.H0_H0 ;  /* 0x2000003eff3c7230 */ /* 0x000fe20000004100 */
[----:B------:R-:W-:Y:S01]  /*25f0*/  FFMA.FTZ R55, R74, R61, R55 ;  /* 0x0000003d4a377223 */ /* 0x000fe20000010037 */
[----:B------:R-:W-:-:S02]  /*2600*/  HADD2.F32 R75, -RZ, R63.H0_H0 ;  /* 0x2000003fff4b7230 */ /* 0x000fc40000004100 */
[--C-:B-1----:R-:W-:Y:S02]  /*2610*/  HADD2.F32 R57, -RZ, R48.reuse.H0_H0 ;  /* 0x20000030ff397230 */ /* 0x102fe40000004100 */
[----:B------:R-:W-:Y:S02]  /*2620*/  HADD2.F32 R59, -RZ, R48.H1_H1 ;  /* 0x30000030ff3b7230 */ /* 0x000fe40000004100 */
[--C-:B------:R-:W-:Y:S01]  /*2630*/  HADD2.F32 R61, -RZ, R49.reuse.H0_H0 ;  /* 0x20000031ff3d7230 */ /* 0x100fe20000004100 */
[----:B------:R-:W-:Y:S01]  /*2640*/  FFMA.FTZ R54, R57, R60, R54 ;  /* 0x0000003c39367223 */ /* 0x000fe20000010036 */
[----:B------:R-:W-:Y:S02]  /*2650*/  HADD2.F32 R74, -RZ, R49.H1_H1 ;  /* 0x30000031ff4a7230 */ /* 0x000fe40000004100 */
[----:B------:R-:W-:Y:S01]  /*2660*/  HADD2.F32 R62, -RZ, R62.H1_H1 ;  /* 0x3000003eff3e7230 */ /* 0x000fe20000004100 */
[----:B------:R-:W1:Y:S01]  /*2670*/  LDS.64 R48, [R114+0x60] ;  /* 0x0000600072307984 */ /* 0x000e620000000a00 */
[----:B------:R-:W-:Y:S01]  /*2680*/  HADD2.F32 R63, -RZ, R63.H1_H1 ;  /* 0x3000003fff3f7230 */ /* 0x000fe20000004100 */
[----:B------:R-:W-:Y:S01]  /*2690*/  FFMA.FTZ R58, R61, R75, R58 ;  /* 0x0000004b3d3a7223 */ /* 0x000fe2000001003a */
[----:B------:R-:W-:Y:S01]  /*26a0*/  HADD2.F32 R60, -RZ, R64.H0_H0 ;  /* 0x20000040ff3c7230 */ /* 0x000fe20000004100 */
[----:B------:R-:W-:Y:S01]  /*26b0*/  FFMA.FTZ R56, R59, R62, R56 ;  /* 0x0000003e3b387223 */ /* 0x000fe20000010038 */
[----:B--2---:R-:W-:Y:S01]  /*26c0*/  HADD2.F32 R57, -RZ, R50.H0_H0 ;  /* 0x20000032ff397230 */ /* 0x004fe20000004100 */
[----:B------:R-:W-:Y:S01]  /*26d0*/  FFMA.FTZ R55, R74, R63, R55 ;  /* 0x0000003f4a377223 */ /* 0x000fe20000010037 */
[----:B------:R-:W-:-:S02]  /*26e0*/  HADD2.F32 R63, -RZ, R65.H0_H0 ;  /* 0x20000041ff3f7230 */ /* 0x000fc40000004100 */
[----:B------:R-:W-:Y:S01]  /*26f0*/  HADD2.F32 R59, -RZ, R50.H1_H1 ;  /* 0x30000032ff3b7230 */ /* 0x000fe20000004100 */
[----:B------:R-:W-:Y:S01]  /*2700*/  FFMA.FTZ R54, R57, R60, R54 ;  /* 0x0000003c39367223 */ /* 0x000fe20000010036 */
[--C-:B------:R-:W-:Y:S02]  /*2710*/  HADD2.F32 R61, -RZ, R51.reuse.H0_H0 ;  /* 0x20000033ff3d7230 */ /* 0x100fe40000004100 */
[----:B------:R-:W-:Y:S02]  /*2720*/  HADD2.F32 R62, -RZ, R51.H1_H1 ;  /* 0x30000033ff3e7230 */ /* 0x000fe40000004100 */
[----:B------:R-:W-:Y:S01]  /*2730*/  HADD2.F32 R64, -RZ, R64.H1_H1 ;  /* 0x30000040ff407230 */ /* 0x000fe20000004100 */
[----:B------:R-:W2:Y:S01]  /*2740*/  LDS.64 R50, [R114+0x68] ;  /* 0x0000680072327984 */ /* 0x000ea20000000a00 */
        /* <DEDUP_REMOVED lines=8> */
[----:B------:R-:W0:Y:S01]  /*27d0*/  LDS.64 R52, [R114+0x70] ;  /* 0x0000700072347984 */ /* 0x000e220000000a00 */
[--C-:B------:R-:W-:Y:S02]  /*27e0*/  HADD2.F32 R60, -RZ, R66.reuse.H0_H0 ;  /* 0x20000042ff3c7230 */ /* 0x100fe40000004100 */
[----:B------:R-:W-:Y:S02]  /*27f0*/  HADD2.F32 R66, -RZ, R66.H1_H1 ;  /* 0x30000042ff427230 */ /* 0x000fe40000004100 */
[--C-:B------:R-:W-:Y:S01]  /*2800*/  HADD2.F32 R63, -RZ, R67.reuse.H0_H0 ;  /* 0x20000043ff3f7230 */ /* 0x100fe20000004100 */
[----:B------:R-:W-:Y:S01]  /*2810*/  FFMA.FTZ R54, R57, R60, R54 ;  /* 0x0000003c39367223 */ /* 0x000fe20000010036 */
[----:B------:R-:W-:Y:S01]  /*2820*/  HADD2.F32 R67, -RZ, R67.H1_H1 ;  /* 0x30000043ff437230 */ /* 0x000fe20000004100 */
[----:B------:R-:W-:Y:S01]  /*2830*/  FFMA.FTZ R56, R59, R66, R56 ;  /* 0x000000423b387223 */ /* 0x000fe20000010038 */
[----:B---3--:R-:W-:Y:S01]  /*2840*/  HADD2.F32 R65, -RZ, R46.H0_H0 ;  /* 0x2000002eff417230 */ /* 0x008fe20000004100 */
[----:B------:R-:W-:Y:S01]  /*2850*/  FFMA.FTZ R58, R61, R63, R58 ;  /* 0x0000003f3d3a7223 */ /* 0x000fe2000001003a */
[----:B------:R-:W-:Y:S01]  /*2860*/  HADD2.F32 R64, -RZ, R68.H0_H0 ;  /* 0x20000044ff407230 */ /* 0x000fe20000004100 */
[----:B------:R-:W-:Y:S01]  /*2870*/  FFMA.FTZ R55, R62, R67, R55 ;  /* 0x000000433e377223 */ /* 0x000fe20000010037 */
[----:B------:R-:W-:-:S02]  /*2880*/  HADD2.F32 R57, -RZ, R46.H1_H1 ;  /* 0x3000002eff397230 */ /* 0x000fc40000004100 */
[--C-:B------:R-:W-:Y:S01]  /*2890*/  HADD2.F32 R59, -RZ, R47.reuse.H0_H0 ;  /* 0x2000002fff3b7230 */ /* 0x100fe20000004100 */
[----:B------:R-:W-:Y:S01]  /*28a0*/  FFMA.FTZ R54, R65, R64, R54 ;  /* 0x0000004041367223 */ /* 0x000fe20000010036 */
[----:B------:R-:W-:Y:S02]  /*28b0*/  HADD2.F32 R46, -RZ, R47.H1_H1 ;  /* 0x3000002fff2e7230 */ /* 0x000fe40000004100 */
[----:B------:R-:W-:Y:S02]  /*28c0*/  HADD2.F32 R60, -RZ, R69.H0_H0 ;  /* 0x20000045ff3c7230 */ /* 0x000fe40000004100 */
[--C-:B-1----:R-:W-:Y:S02]  /*28d0*/  HADD2.F32 R47, -RZ, R48.reuse.H0_H0 ;  /* 0x20000030ff2f7230 */ /* 0x102fe40000004100 */
[----:B------:R-:W-:Y:S01]  /*28e0*/  HADD2.F32 R61, -RZ, R48.H1_H1 ;  /* 0x30000030ff3d7230 */ /* 0x000fe20000004100 */
[----:B------:R-:W-:Y:S01]  /*28f0*/  FFMA.FTZ R58, R59, R60, R58 ;  /* 0x0000003c3b3a7223 */ /* 0x000fe2000001003a */
[----:B------:R-:W-:-:S02]  /*2900*/  HADD2.F32 R68, -RZ, R68.H1_H1 ;  /* 0x30000044ff447230 */ /* 0x000fc40000004100 */
[----:B------:R-:W-:Y:S02]  /*2910*/  HADD2.F32 R69, -RZ, R69.H1_H1 ;  /* 0x30000045ff457230 */ /* 0x000fe40000004100 */
[----:B------:R-:W-:Y:S01]  /*2920*/  HADD2.F32 R48, -RZ, R70.H0_H0 ;  /* 0x20000046ff307230 */ /* 0x000fe20000004100 */
[----:B------:R-:W-:Y:S01]  /*2930*/  FFMA.FTZ R56, R57, R68, R56 ;  /* 0x0000004439387223 */ /* 0x000fe20000010038 */
[--C-:B--2---:R-:W-:Y:S01]  /*2940*/  HADD2.F32 R57, -RZ, R50.reuse.H1_H1 ;  /* 0x30000032ff397230 */ /* 0x104fe20000004100 */
[----:B------:R-:W-:Y:S01]  /*2950*/  FFMA.FTZ R46, R46, R69, R55 ;  /* 0x000000452e2e7223 */ /* 0x000fe20000010037 */
[----:B------:R-:W-:Y:S01]  /*2960*/  HADD2.F32 R55, -RZ, R49.H0_H0 ;  /* 0x20000031ff377230 */ /* 0x000fe20000004100 */
[----:B------:R-:W-:Y:S01]  /*2970*/  FFMA.FTZ R47, R47, R48, R54 ;  /* 0x000000302f2f7223 */ /* 0x000fe20000010036 */
[----:B------:R-:W-:Y:S02]  /*2980*/  HADD2.F32 R48, -RZ, R71.H0_H0 ;  /* 0x20000047ff307230 */ /* 0x000fe40000004100 */
[----:B------:R-:W-:-:S02]  /*2990*/  HADD2.F32 R54, -RZ, R50.H0_H0 ;  /* 0x20000032ff367230 */ /* 0x000fc40000004100 */
[----:B------:R-:W-:Y:S01]  /*29a0*/  HADD2.F32 R70, -RZ, R70.H1_H1 ;  /* 0x30000046ff467230 */ /* 0x000fe20000004100 */
[----:B------:R-:W-:Y:S01]  /*29b0*/  FFMA.FTZ R48, R55, R48, R58 ;  /* 0x0000003037307223 */ /* 0x000fe2000001003a */
[----:B------:R-:W-:Y:S02]  /*29c0*/  HADD2.F32 R71, -RZ, R71.H1_H1 ;  /* 0x30000047ff477230 */ /* 0x000fe40000004100 */
[----:B------:R-:W-:Y:S01]  /*29d0*/  HADD2.F32 R49, -RZ, R49.H1_H1 ;  /* 0x30000031ff317230 */ /* 0x000fe20000004100 */
[----:B------:R-:W-:Y:S01]  /*29e0*/  FFMA.FTZ R56, R61, R70, R56 ;  /* 0x000000463d387223 */ /* 0x000fe20000010038 */
[--C-:B------:R-:W-:Y:S02]  /*29f0*/  HADD2.F32 R50, -RZ, R72.reuse.H0_H0 ;  /* 0x20000048ff327230 */ /* 0x100fe40000004100 */
[----:B------:R-:W-:Y:S01]  /*2a00*/  HADD2.F32 R72, -RZ, R72.H1_H1 ;  /* 0x30000048ff487230 */ /* 0x000fe20000004100 */
[----:B------:R-:W-:Y:S01]  /*2a10*/  FFMA.FTZ R46, R49, R71, R46 ;  /* 0x00000047312e7223 */ /* 0x000fe2000001002e */
[----:B------:R-:W-:Y:S01]  /*2a20*/  HADD2.F32 R59, -RZ, R51.H0_H0 ;  /* 0x20000033ff3b7230 */ /* 0x000fe20000004100 */
[----:B------:R-:W-:Y:S01]  /*2a30*/  FFMA.FTZ R47, R54, R50, R47 ;  /* 0x00000032362f7223 */ /* 0x000fe2000001002f */
[--C-:B------:R-:W-:Y:S01]  /*2a40*/  HADD2.F32 R60, -RZ, R73.reuse.H0_H0 ;  /* 0x20000049ff3c7230 */ /* 0x100fe20000004100 */
[----:B------:R-:W-:Y:S01]  /*2a50*/  FFMA.FTZ R56, R57, R72, R56 ;  /* 0x0000004839387223 */ /* 0x000fe20000010038 */
[----:B------:R-:W-:-:S02]  /*2a60*/  HADD2.F32 R73, -RZ, R73.H1_H1 ;  /* 0x30000049ff497230 */ /* 0x000fc40000004100 */
[----:B------:R-:W-:Y:S01]  /*2a70*/  HADD2.F32 R51, -RZ, R51.H1_H1 ;  /* 0x30000033ff337230 */ /* 0x000fe20000004100 */
[----:B------:R-:W-:Y:S01]  /*2a80*/  FFMA.FTZ R48, R59, R60, R48 ;  /* 0x0000003c3b307223 */ /* 0x000fe20000010030 */
[--C-:B0-----:R-:W-:Y:S02]  /*2a90*/  HADD2.F32 R50, -RZ, R52.reuse.H0_H0 ;  /* 0x20000034ff327230 */ /* 0x101fe40000004100 */
[----:B------:R-:W-:Y:S01]  /*2aa0*/  HADD2.F32 R49, -RZ, R52.H1_H1 ;  /* 0x30000034ff317230 */ /* 0x000fe20000004100 */
[----:B------:R-:W-:Y:S01]  /*2ab0*/  FFMA.FTZ R46, R51, R73, R46 ;  /* 0x00000049332e7223 */ /* 0x000fe2000001002e */
[--C-:B------:R-:W-:Y:S02]  /*2ac0*/  HADD2.F32 R52, -RZ, R76.reuse.H0_H0 ;  /* 0x2000004cff347230 */ /* 0x100fe40000004100 */
[----:B------:R-:W-:Y:S02]  /*2ad0*/  HADD2.F32 R76, -RZ, R76.H1_H1 ;  /* 0x3000004cff4c7230 */ /* 0x000fe40000004100 */
[----:B------:R-:W-:Y:S01]  /*2ae0*/  HADD2.F32 R51, -RZ, R53.H0_H0 ;  /* 0x20000035ff337230 */ /* 0x000fe20000004100 */
[----:B------:R-:W-:Y:S01]  /*2af0*/  FFMA.FTZ R47, R50, R52, R47 ;  /* 0x00000034322f7223 */ /* 0x000fe2000001002f */
[--C-:B------:R-:W-:Y:S01]  /*2b00*/  HADD2.F32 R54, -RZ, R77.reuse.H0_H0 ;  /* 0x2000004dff367230 */ /* 0x100fe20000004100 */
        /* <DEDUP_REMOVED lines=10> */
.L_x_18887:
        /* <DEDUP_REMOVED lines=13> */
.L_x_18825:
[----:B------:R-:W-:-:S13]  /*2c80*/  ISETP.NE.AND P0, PT, R109, RZ, PT ;  /* 0x000000ff6d00720c */ /* 0x000fda0003f05270 */
[----:B------:R-:W-:-:S05]  /*2c90*/  @!P0 IMAD.MOV.U32 R47, RZ, RZ, -0x800001 ;  /* 0xff7fffffff2f8424 */ /* 0x000fca00078e00ff */
[----:B------:R0:W-:Y:S02]  /*2ca0*/  @!P0 STS [R86], R47 ;  /* 0x0000002f56008388 */ /* 0x0001e40000000800 */
.L_x_18827:
[----:B------:R-:W-:Y:S05]  /*2cb0*/  BSYNC B1 ;  /* 0x0000000000017941 */ /* 0x000fea0003800000 */
.L_x_18824:
        /* <DEDUP_REMOVED lines=10> */
.L_x_18823:
[----:B------:R-:W-:Y:S05]  /*2d60*/  BSYNC B0 ;  /* 0x0000000000007941 */ /* 0x000fea0003800000 */
.L_x_18822:
[----:B------:R-:W-:Y:S05]  /*2d70*/  BRA.DIV ~URZ, `(.L_x_18829) ;  /* 0x000044e27f007947 */ /* 0x000fea000b800000 */
[----:B------:R0:W1:Y:S02]  /*2d80*/  SHFL.BFLY PT, R3, R108, 0x10, 0x1f ;  /* 0x0e001f006c037f89 */ /* 0x00006400000e0000 */
.L_x_18888:
[----:B-1----:R-:W-:Y:S01]  /*2d90*/  FMNMX.FTZ R9, R3, R108, !PT ;  /* 0x0000006c03097209 */ /* 0x002fe20007810000 */
[----:B------:R-:W-:Y:S05]  /*2da0*/  BRA.DIV ~URZ, `(.L_x_18830) ;  /* 0x000045327f007947 */ /* 0x000fea000b800000 */
[----:B------:R-:W1:Y:S02]  /*2db0*/  SHFL.BFLY PT, R2, R9, 0x8, 0x1f ;  /* 0x0d001f0009027f89 */ /* 0x000e6400000e0000 */
[----:B-1----:R-:W-:-:S05]  /*2dc0*/  FMNMX.FTZ R2, R9, R2, !PT ;  /* 0x0000000209027209 */ /* 0x002fca0007810000 */
[----:B------:R-:W1:Y:S02]  /*2dd0*/  SHFL.BFLY PT, R3, R2, 0x4, 0x1f ;  /* 0x0c801f0002037f89 */ /* 0x000e6400000e0000 */
[----:B-1----:R-:W-:-:S05]  /*2de0*/  FMNMX.FTZ R3, R2, R3, !PT ;  /* 0x0000000302037209 */ /* 0x002fca0007810000 */
[----:B------:R1:W2:Y:S02]  /*2df0*/  SHFL.BFLY PT, R8, R3, 0x2, 0x1f ;  /* 0x0c401f0003087f89 */ /* 0x0002a400000e0000 */
.L_x_18889:
        /* <DEDUP_REMOVED lines=9> */
[----:B------:R-:W-:-:S07]  /*2e90*/  SHF.R.S32.HI R11, RZ, 0x1f, R10 ;  /* 0x0000001fff0b7819 */ /* 0x000fce000001140a */
[----:B------:R-:W2:Y:S04]  /*2ea0*/  @!P0 LDS R8, [R111.X4+0xf0] ;  /* 0x0000f0006f088984 */ /* 0x000ea80000004800 */
[----:B-12---:R-:W1:Y:S02]  /*2eb0*/  SHFL.BFLY PT, R3, R8, 0x2, 0x1f ;  /* 0x0c401f0008037f89 */ /* 0x006e6400000e0000 */
[----:B-1----:R-:W-:-:S05]  /*2ec0*/  FMNMX.FTZ R9, R3, R8, !PT ;  /* 0x0000000803097209 */ /* 0x002fca0007810000 */
[----:B------:R-:W1:Y:S02]  /*2ed0*/  SHFL.BFLY PT, R2, R9, 0x1, 0x1f ;  /* 0x0c201f0009027f89 */ /* 0x000e6400000e0000 */
[----:B-1----:R-:W-:Y:S02]  /*2ee0*/  FMNMX.FTZ R3, R9, R2, !PT ;  /* 0x0000000209037209 */ /* 0x002fe40007810000 */
[----:B------:R-:W-:Y:S01]  /*2ef0*/  LEA.HI R2, R11, R10, RZ, 0x4 ;  /* 0x0000000a0b027211 */ /* 0x000fe200078f20ff */
[----:B------:R-:W-:-:S03]  /*2f00*/  IMAD.MOV.U32 R10, RZ, RZ, RZ ;  /* 0x000000ffff0a7224 */ /* 0x000fc600078e00ff */
[----:B------:R-:W-:Y:S01]  /*2f10*/  LOP3.LUT R2, R2, 0xfffffff0, RZ, 0xc0, !PT ;  /* 0xfffffff002027812 */ /* 0x000fe200078ec0ff */
[----:B------:R-:W1:Y:S03]  /*2f20*/  SHFL.IDX PT, R3, R3, RZ, 0x1f ;  /* 0x00001fff03037589 */ /* 0x000e6600000e0000 */
        /* <DEDUP_REMOVED lines=15> */
.L_x_18835:
        /* <DEDUP_REMOVED lines=11> */
.L_x_18834:
[----:B------:R-:W-:Y:S05]  /*30d0*/  BSYNC B1 ;  /* 0x0000000000017941 */ /* 0x000fea0003800000 */
.L_x_18833:
        /* <DEDUP_REMOVED lines=10> */
.L_x_18838:
        /* <DEDUP_REMOVED lines=100> */
.L_x_18837:
[----:B------:R-:W-:Y:S05]  /*37c0*/  BSYNC B1 ;  /* 0x0000000000017941 */ /* 0x000fea0003800000 */
.L_x_18836:
        /* <DEDUP_REMOVED lines=55> */
.L_x_18840:
[----:B------:R-:W-:Y:S05]  /*3b40*/  BSYNC B1 ;  /* 0x0000000000017941 */ /* 0x000fea0003800000 */
.L_x_18839:
        /* <DEDUP_REMOVED lines=26> */
.L_x_18832:
[----:B------:R-:W-:Y:S05]  /*3cf0*/  BSYNC B0 ;  /* 0x0000000000007941 */ /* 0x000fea0003800000 */
.L_x_18831:
        /* <DEDUP_REMOVED lines=37> */
.L_x_18845:
        /* <DEDUP_REMOVED lines=8> */
.L_x_18844:
[----:B-12---:R-:W-:Y:S05]  /*3fd0*/  BSYNC B1 ;  /* 0x0000000000017941 */ /* 0x006fea0003800000 */
.L_x_18843:
        /* <DEDUP_REMOVED lines=10> */
.L_x_18848:
        /* <DEDUP_REMOVED lines=52> */
.L_x_18847:
[----:B------:R-:W-:Y:S05]  /*43c0*/  BSYNC B1 ;  /* 0x0000000000017941 */ /* 0x000fea0003800000 */
.L_x_18846:
        /* <DEDUP_REMOVED lines=31> */
.L_x_18850:
[----:B------:R-:W-:Y:S05]  /*45c0*/  BSYNC B1 ;  /* 0x0000000000017941 */ /* 0x000fea0003800000 */
.L_x_18849:
        /* <DEDUP_REMOVED lines=14> */
.L_x_18842:
[----:B------:R-:W-:Y:S05]  /*46b0*/  BSYNC B0 ;  /* 0x0000000000007941 */ /* 0x000fea0003800000 */
.L_x_18841:
        /* <DEDUP_REMOVED lines=10> */
.L_x_18852:
        /* <DEDUP_REMOVED lines=44> */
.L_x_18872:
        /* <DEDUP_REMOVED lines=65> */
[----:B------:R3:W5:Y:S01]  /*4e30*/  LDG.E.128.CONSTANT R28, [R74.64+0x200] ;  /* 0x0002000a4a1c7981 */ /* 0x000762000c1e9d00 */
        /* <DEDUP_REMOVED lines=53> */
.L_x_18857:
[----:B---34-:R-:W-:Y:S05]  /*5190*/  BSYNC B2 ;  /* 0x0000000000027941 */ /* 0x018fea0003800000 */
.L_x_18856:
        /* <DEDUP_REMOVED lines=37> */
.L_x_18859:
[----:B------:R-:W-:Y:S05]  /*53f0*/  BSYNC B2 ;  /* 0x0000000000027941 */ /* 0x000fea0003800000 */
.L_x_18858:
        /* <DEDUP_REMOVED lines=38> */
.L_x_18861:
[----:B------:R-:W-:Y:S05]  /*5660*/  BSYNC B2 ;  /* 0x0000000000027941 */ /* 0x000fea0003800000 */
.L_x_18860:
[----:B------:R-:W-:Y:S01]  /*5670*/  HMUL2 R9, R40, R9 ;  /* 0x0000000928097232 */ /* 0x000fe20000000000 */
[----:B------:R-:W-:Y:S01]  /*5680*/  IMAD.MOV.U32 R28, RZ, RZ, R38 ;  /* 0x000000ffff1c7224 */ /* 0x000fe200078e0026 */
[----:B------:R-:W-:Y:S01]  /*5690*/  HFMA2 R32, R29, R30, R32 ;  /* 0x0000001e1d207231 */ /* 0x000fe20000000020 */
[----:B------:R-:W-:Y:S01]  /*56a0*/  BSSY B2, `(.L_x_18862) ;  /* 0x000002e000027945 */ /* 0x000fe20003800000 */
[----:B------:R-:W-:-:S03]  /*56b0*/  HFMA2 R9, R33, R8, R9 ;  /* 0x0000000821097231 */ /* 0x000fc60000000009 */
[C---:B------:R-:W-:Y:S01]  /*56c0*/  HFMA2.MMA R41, R28.reuse, R35, R41 ;  /* 0x000000231c297235 */ /* 0x040fe20000000029 */
[----:B------:R-:W-:Y:S01]  /*56d0*/  HFMA2 R10, R29, R10, R9 ;  /* 0x0000000a1d0a7231 */ /* 0x000fe20000000009 */
[----:B------:R-:W-:-:S05]  /*56e0*/  HFMA2.MMA R32, R28, R31, R32 ;  /* 0x0000001f1c207235 */ /* 0x000fca0000000020 */
[----:B------:R-:W-:-:S03]  /*56f0*/  HFMA2.MMA R10, R28, R11, R10 ;  /* 0x0000000b1c0a7235 */ /* 0x000fc6000000000a */
[--C-:B------:R-:W-:Y:S02]  /*5700*/  HADD2.F32 R8, -RZ, R41.reuse.H0_H0 ;  /* 0x20000029ff087230 */ /* 0x100fe40000004100 */
[--C-:B------:R-:W-:Y:S02]  /*5710*/  HADD2.F32 R9, -RZ, R32.reuse.H0_H0 ;  /* 0x20000020ff097230 */ /* 0x100fe40000004100 */
[----:B------:R-:W-:Y:S02]  /*5720*/  HADD2.F32 R41, -RZ, R41.H1_H1 ;  /* 0x30000029ff297230 */ /* 0x000fe40000004100 */
[----:B------:R-:W-:-:S03]  /*5730*/  HADD2.F32 R32, -RZ, R32.H1_H1 ;  /* 0x30000020ff207230 */ /* 0x000fc60000004100 */
[----:B------:R-:W-:Y:S01]  /*5740*/  FADD.FTZ R41, R8, R41 ;  /* 0x0000002908297221 */ /* 0x000fe20000010000 */
[--C-:B------:R-:W-:Y:S01]  /*5750*/  HADD2.F32 R8, -RZ, R10.reuse.H0_H0 ;  /* 0x2000000aff087230 */ /* 0x100fe20000004100 */
[----:B------:R-:W-:Y:S01]  /*5760*/  FADD.FTZ R35, R9, R32 ;  /* 0x0000002009237221 */ /* 0x000fe20000010000 */
        /* <DEDUP_REMOVED lines=33> */
.L_x_18863:
[----:B------:R-:W-:Y:S05]  /*5980*/  BSYNC B2 ;  /* 0x0000000000027941 */ /* 0x000fea0003800000 */
.L_x_18862:
[----:B------:R-:W-:Y:S01]  /*5990*/  HMUL2 R13, R40, R13 ;  /* 0x0000000d280d7232 */ /* 0x000fe20000000000 */
[----:B------:R-:W-:Y:S01]  /*59a0*/  BSSY B2, `(.L_x_18864) ;  /* 0x0000025000027945 */ /* 0x000fe20003800000 */
[----:B------:R-:W-:Y:S02]  /*59b0*/  FADD.FTZ R6, R6, R41 ;  /* 0x0000002906067221 */ /* 0x000fe40000010000 */
        /* <DEDUP_REMOVED lines=35> */
.L_x_18865:
[----:B------:R-:W-:Y:S05]  /*5bf0*/  BSYNC B2 ;  /* 0x0000000000027941 */ /* 0x000fea0003800000 */
.L_x_18864:
[----:B------:R-:W-:Y:S01]  /*5c00*/  BSSY B2, `(.L_x_18866) ;  /* 0x0000022000027945 */ /* 0x000fe20003800000 */
[----:B------:R-:W-:Y:S01]  /*5c10*/  HFMA2.MMA R17, R40, R17, -RZ ;  /* 0x0000001128117235 */ /* 0x000fe200001000ff */
        /* <DEDUP_REMOVED lines=32> */
.L_x_18867:
[----:B------:R-:W-:Y:S05]  /*5e20*/  BSYNC B2 ;  /* 0x0000000000027941 */ /* 0x000fea0003800000 */
.L_x_18866:
[----:B------:R-:W-:Y:S01]  /*5e30*/  BSSY B2, `(.L_x_18868) ;  /* 0x0000022000027945 */ /* 0x000fe20003800000 */
[----:B------:R-:W-:Y:S01]  /*5e40*/  HMUL2 R10, R40, R21 ;  /* 0x00000015280a7232 */ /* 0x000fe20000000000 */
        /* <DEDUP_REMOVED lines=13> */
[----:B------:R-:W-:Y:S02]  /*5f20*/  SEL R12, R25, RZ, !P1 ;  /* 0x000000ff190c7207 */ /* 0x000fe40004800000 */
        /* <DEDUP_REMOVED lines=18> */
.L_x_18869:
[----:B------:R-:W-:Y:S05]  /*6050*/  BSYNC B2 ;  /* 0x0000000000027941 */ /* 0x000fea0003800000 */
.L_x_18868:
[----:B------:R-:W-:Y:S01]  /*6060*/  HFMA2.MMA R12, R40, R25, -RZ ;  /* 0x00000019280c7235 */ /* 0x000fe200001000ff */
[----:B------:R-:W-:Y:S01]  /*6070*/  HFMA2 R9, R33, R16, R17 ;  /* 0x0000001021097231 */ /* 0x000fe20000000011 */
[----:B------:R-:W-:Y:S01]  /*6080*/  HFMA2.MMA R14, R29, R14, R13 ;  /* 0x0000000e1d0e7235 */ /* 0x000fe2000000000d */
[----:B------:R-:W-:Y:S01]  /*6090*/  ISETP.GT.AND P1, PT, R111, 0xf, PT ;  /* 0x0000000f6f00780c */ /* 0x000fe20003f24270 */
[----:B------:R-:W-:Y:S01]  /*60a0*/  HFMA2.MMA R11, R33, R20, R10 ;  /* 0x00000014210b7235 */ /* 0x000fe2000000000a */
[----:B------:R-:W-:Y:S01]  /*60b0*/  HFMA2 R9, R29, R18, R9 ;  /* 0x000000121d097231 */ /* 0x000fe20000000009 */
[----:B------:R-:W-:-:S02]  /*60c0*/  FADD.FTZ R51, R51, R8 ;  /* 0x0000000833337221 */ /* 0x000fc40000010000 */
[----:B------:R-:W-:Y:S02]  /*60d0*/  HFMA2.MMA R14, R28, R15, R14 ;  /* 0x0000000f1c0e7235 */ /* 0x000fe4000000000e */
[----:B------:R-:W-:Y:S01]  /*60e0*/  HFMA2 R13, R33, R24, R12 ;  /* 0x00000018210d7231 */ /* 0x000fe2000000000c */
[----:B------:R-:W-:Y:S02]  /*60f0*/  HFMA2.MMA R11, R29, R22, R11 ;  /* 0x000000161d0b7235 */ /* 0x000fe4000000000b */
[----:B------:R-:W-:Y:S01]  /*6100*/  HFMA2.MMA R19, R28, R19, R9 ;  /* 0x000000131c137235 */ /* 0x000fe20000000009 */
[----:B------:R-:W-:-:S04]  /*6110*/  HFMA2 R13, R29, R26, R13 ;  /* 0x0000001a1d0d7231 */ /* 0x000fc8000000000d */
[--C-:B------:R-:W-:Y:S02]  /*6120*/  HADD2.F32 R8, -RZ, R14.reuse.H0_H0 ;  /* 0x2000000eff087230 */ /* 0x100fe40000004100 */
[----:B------:R-:W-:Y:S01]  /*6130*/  HFMA2.MMA R13, R28, R27, R13 ;  /* 0x0000001b1c0d7235 */ /* 0x000fe2000000000d */
[----:B------:R-:W-:Y:S02]  /*6140*/  HFMA2 R11, R28, R23, R11 ;  /* 0x000000171c0b7231 */ /* 0x000fe4000000000b */
[----:B------:R-:W-:Y:S02]  /*6150*/  HADD2.F32 R9, -RZ, R14.H1_H1 ;  /* 0x3000000eff097230 */ /* 0x000fe40000004100 */
[----:B------:R-:W-:Y:S02]  /*6160*/  HADD2.F32 R10, -RZ, R19.H0_H0 ;  /* 0x20000013ff0a7230 */ /* 0x000fe40000004100 */
[----:B------:R-:W-:Y:S01]  /*6170*/  HADD2.F32 R12, -RZ, R11.H0_H0 ;  /* 0x2000000bff0c7230 */ /* 0x000fe20000004100 */
[----:B------:R-:W-:Y:S01]  /*6180*/  FADD.FTZ R9, R8, R9 ;  /* 0x0000000908097221 */ /* 0x000fe20000010000 */
[----:B------:R-:W-:-:S02]  /*6190*/  HADD2.F32 R19, -RZ, R19.H1_H1 ;  /* 0x30000013ff137230 */ /* 0x000fc40000004100 */
[----:B------:R-:W-:Y:S01]  /*61a0*/  HADD2.F32 R14, -RZ, R13.H0_H0 ;  /* 0x2000000dff0e7230 */ /* 0x000fe20000004100 */
[----:B------:R-:W-:Y:S01]  /*61b0*/  FADD.FTZ R52, R52, R9 ;  /* 0x0000000934347221 */ /* 0x000fe20000010000 */
[----:B------:R-:W-:Y:S01]  /*61c0*/  HADD2.F32 R11, -RZ, R11.H1_H1 ;  /* 0x3000000bff0b7230 */ /* 0x000fe20000004100 */
[----:B------:R-:W-:Y:S01]  /*61d0*/  FADD.FTZ R10, R10, R19 ;  /* 0x000000130a0a7221 */ /* 0x000fe20000010000 */
[----:B------:R-:W-:-:S03]  /*61e0*/  HADD2.F32 R13, -RZ, R13.H1_H1 ;  /* 0x3000000dff0d7230 */ /* 0x000fc60000004100 */
        /* <DEDUP_REMOVED lines=20> */
[----:B------:R-:W-:Y:S02]  /*6330*/  ISETP.GE.AND P4, PT, R14, R113, PT ;  /* 0x000000710e00720c */ /* 0x000fe40003f86270 */
[C---:B------:R-:W-:Y:S02]  /*6340*/  IADD3 R16, R60.reuse, 0x7, RZ ;  /* 0x000000073c107810 */ /* 0x040fe40007ffe0ff */
[C---:B------:R-:W-:Y:S02]  /*6350*/  IADD3 R18, R60.reuse, 0x3, RZ ;  /* 0x000000033c127810 */ /* 0x040fe40007ffe0ff */
[----:B------:R-:W-:-:S02]  /*6360*/  IADD3 R14, R60, 0x6, RZ ;  /* 0x000000063c0e7810 */ /* 0x000fc40007ffe0ff */
[-C--:B------:R-:W-:Y:S02]  /*6370*/  ISETP.GE.AND P0, PT, R12, R113.reuse, PT ;  /* 0x000000710c00720c */ /* 0x080fe40003f06270 */
[----:B-----5:R-:W-:Y:S02]  /*6380*/  SEL R12, R8, RZ, !P6 ;  /* 0x000000ff080c7207 */ /* 0x020fe40007000000 */
[-C--:B------:R-:W-:Y:S02]  /*6390*/  ISETP.GE.AND P6, PT, R16, R113.reuse, PT ;  /* 0x000000711000720c */ /* 0x080fe40003fc6270 */
[----:B------:R-:W-:Y:S02]  /*63a0*/  PRMT R8, R8, 0x7632, R8 ;  /* 0x0000763208087816 */ /* 0x000fe40000000008 */
[-C--:B------:R-:W-:Y:S02]  /*63b0*/  ISETP.GE.AND P1, PT, R18, R113.reuse, PT ;  /* 0x000000711200720c */ /* 0x080fe40003f26270 */
[----:B------:R-:W-:-:S02]  /*63c0*/  ISETP.GE.AND P3, PT, R14, R113, PT ;  /* 0x000000710e00720c */ /* 0x000fc40003f66270 */
[----:B------:R-:W-:Y:S02]  /*63d0*/  PRMT R13, R9, 0x7632, R13 ;  /* 0x00007632090d7816 */ /* 0x000fe4000000000d */
        /* <DEDUP_REMOVED lines=13> */
.L_x_18871:
[----:B------:R-:W-:Y:S05]  /*64b0*/  BSYNC B2 ;  /* 0x0000000000027941 */ /* 0x000fea0003800000 */
.L_x_18870:
[----:B-----5:R-:W-:-:S04]  /*64c0*/  HMUL2 R9, R40, R9 ;  /* 0x0000000928097232 */ /* 0x020fc80000000000 */
[----:B------:R-:W-:-:S06]  /*64d0*/  HFMA2 R9, R33, R8, R9 ;  /* 0x0000000821097231 */ /* 0x000fcc0000000009 */
[----:B------:R-:W-:-:S10]  /*64e0*/  HFMA2.MMA R14, R29, R10, R9 ;  /* 0x0000000a1d0e7235 */ /* 0x000fd40000000009 */
[----:B------:R-:W-:-:S05]  /*64f0*/  HFMA2 R14, R28, R11, R14 ;  /* 0x0000000b1c0e7231 */ /* 0x000fca000000000e */
[--C-:B------:R-:W-:Y:S02]  /*6500*/  HADD2.F32 R8, -RZ, R14.reuse.H0_H0 ;  /* 0x2000000eff087230 */ /* 0x100fe40000004100 */
[----:B------:R-:W-:-:S05]  /*6510*/  HADD2.F32 R9, -RZ, R14.H1_H1 ;  /* 0x3000000eff097230 */ /* 0x000fca0000004100 */
[----:B------:R-:W-:-:S04]  /*6520*/  FADD.FTZ R8, R8, R9 ;  /* 0x0000000908087221 */ /* 0x000fc80000010000 */
[----:B------:R-:W-:Y:S02]  /*6530*/  FADD.FTZ R57, R57, R8 ;  /* 0x0000000839397221 */ /* 0x000fe40000010000 */
.L_x_18855:
[----:B------:R-:W-:Y:S05]  /*6540*/  BSYNC B0 ;  /* 0x0000000000007941 */ /* 0x000fea0003800000 */
.L_x_18854:
        /* <DEDUP_REMOVED lines=10> */
.L_x_18853:
[----:B------:R-:W-:Y:S05]  /*65f0*/  BSYNC B1 ;  /* 0x0000000000017941 */ /* 0x000fea0003800000 */
.L_x_18851:
[----:B-1----:R-:W1:Y:S01]  /*6600*/  SHFL.BFLY PT, R3, R6, 0x1, 0x1f ;  /* 0x0c201f0006037f89 */ /* 0x002e6200000e0000 */
[C---:B------:R-:W-:Y:S01]  /*6610*/  LEA.HI R19, R111.reuse, R111, RZ, 0x1 ;  /* 0x0000006f6f137211 */ /* 0x040fe200078f08ff */
[----:B------:R-:W-:Y:S01]  /*6620*/  BSSY B0, `(.L_x_18873) ;  /* 0x0000022000007945 */ /* 0x000fe20003800000 */
[----:B------:R-:W-:Y:S01]  /*6630*/  LOP3.LUT R10, R111, 0x1, RZ, 0xc0, !PT ;  /* 0x000000016f0a7812 */ /* 0x000fe200078ec0ff */
[----:B------:R-:W2:Y:S01]  /*6640*/  SHFL.BFLY PT, R5, R50, 0x1, 0x1f ;  /* 0x0c201f0032057f89 */ /* 0x000ea200000e0000 */
[----:B------:R-:W-:-:S03]  /*6650*/  SHF.R.S32.HI R19, RZ, 0x1, R19 ;  /* 0x00000001ff137819 */ /* 0x000fc60000011413 */
[----:B------:R-:W3:Y:S02]  /*6660*/  SHFL.BFLY PT, R2, R51, 0x1, 0x1f ;  /* 0x0c201f0033027f89 */ /* 0x000ee400000e0000 */
[----:B------:R-:W-:Y:S02]  /*6670*/  IMAD R112, R112, 0x78, R19 ;  /* 0x0000007870707824 */ /* 0x000fe400078e0213 */
[----:B------:R-:W4:Y:S04]  /*6680*/  SHFL.BFLY PT, R9, R52, 0x1, 0x1f ;  /* 0x0c201f0034097f89 */ /* 0x000f2800000e0000 */
[----:B------:R-:W5:Y:S04]  /*6690*/  SHFL.BFLY PT, R4, R53, 0x1, 0x1f ;  /* 0x0c201f0035047f89 */ /* 0x000f6800000e0000 */
[----:B------:R-:W0:Y:S04]  /*66a0*/  SHFL.BFLY PT, R13, R54, 0x1, 0x1f ;  /* 0x0c201f00360d7f89 */ /* 0x000e2800000e0000 */
[----:B------:R-:W0:Y:S01]  /*66b0*/  SHFL.BFLY PT, R15, R56, 0x1, 0x1f ;  /* 0x0c201f00380f7f89 */ /* 0x000e2200000e0000 */
[----:B-1----:R-:W-:Y:S01]  /*66c0*/  FADD.FTZ R0, R3, R6 ;  /* 0x0000000603007221 */ /* 0x002fe20000010000 */
[----:B------:R-:W-:-:S02]  /*66d0*/  LOP3.LUT R3, R7, 0xffffffc0, RZ, 0xc0, !PT ;  /* 0xffffffc007037812 */ /* 0x000fc400078ec0ff */
[----:B------:R-:W1:Y:S01]  /*66e0*/  SHFL.BFLY PT, R8, R57, 0x1, 0x1f ;  /* 0x0c201f0039087f89 */ /* 0x000e6200000e0000 */
[----:B--2---:R-:W-:-:S03]  /*66f0*/  FADD.FTZ R11, R5, R50 ;  /* 0x00000032050b7221 */ /* 0x004fc60000010000 */
[----:B------:R-:W-:Y:S01]  /*6700*/  BAR.SYNC.DEFER_BLOCKING 0x0 ;  /* 0x0000000000007b1d */ /* 0x000fe20000010000 */
[----:B------:R-:W-:Y:S01]  /*6710*/  ISETP.NE.AND P0, PT, R3, 0x40, PT ;  /* 0x000000400300780c */ /* 0x000fe20003f05270 */
[----:B---3--:R-:W-:Y:S02]  /*6720*/  FADD.FTZ R16, R2, R51 ;  /* 0x0000003302107221 */ /* 0x008fe40000010000 */
[----:B----4-:R-:W-:Y:S02]  /*6730*/  FADD.FTZ R17, R9, R52 ;  /* 0x0000003409117221 */ /* 0x010fe40000010000 */
[----:B-----5:R-:W-:Y:S02]  /*6740*/  FADD.FTZ R53, R4, R53 ;  /* 0x0000003504357221 */ /* 0x020fe40000010000 */
[----:B0-----:R-:W-:Y:S02]  /*6750*/  FADD.FTZ R54, R13, R54 ;  /* 0x000000360d367221 */ /* 0x001fe40000010000 */
        /* <DEDUP_REMOVED lines=14> */
.L_x_18874:
[----:B------:R-:W-:Y:S05]  /*6840*/  BSYNC B0 ;  /* 0x0000000000007941 */ /* 0x000fea0003800000 */
.L_x_18873:
        /* <DEDUP_REMOVED lines=24> */
.L_x_18878:
[----:B------:R-:W-:Y:S05]  /*69d0*/  BSYNC B1 ;  /* 0x0000000000017941 */ /* 0x000fea0003800000 */
.L_x_18877:
[----:B0-2---:R-:W-:Y:S02]  /*69e0*/  @!P0 FADD.FTZ R57, R57, R8 ;  /* 0x0000000839398221 */ /* 0x005fe40000010000 */
.L_x_18876:
[----:B------:R-:W-:Y:S05]  /*69f0*/  BSYNC B0 ;  /* 0x0000000000007941 */ /* 0x000fea0003800000 */
.L_x_18875:
        /* <DEDUP_REMOVED lines=16> */
.L_x_18880:
[----:B------:R-:W-:Y:S05]  /*6b00*/  BSYNC B0 ;  /* 0x0000000000007941 */ /* 0x000fea0003800000 */
.L_x_18879:
        /* <DEDUP_REMOVED lines=24> */
.L_x_18884:
[----:B------:R-:W-:Y:S05]  /*6c90*/  BSYNC B1 ;  /* 0x0000000000017941 */ /* 0x000fea0003800000 */
.L_x_18883:
[----:B0-2-4-:R-:W-:Y:S02]  /*6ca0*/  @!P0 FADD.FTZ R57, R57, R8 ;  /* 0x0000000839398221 */ /* 0x015fe40000010000 */
.L_x_18882:
[----:B------:R-:W-:Y:S05]  /*6cb0*/  BSYNC B0 ;  /* 0x0000000000007941 */ /* 0x000fea0003800000 */
.L_x_18881:
        /* <DEDUP_REMOVED lines=47> */
[----:B--2---:R-:W-:-:S02]  /*6fb0*/  F2FP.PACK_AB R0, R11, R0 ;  /* 0x000000000b00723e */ /* 0x004fc400000000ff */
        /* <DEDUP_REMOVED lines=21> */
[----:B------:R-:W-:-:S03]  /*7110*/  F2FP.PACK_AB R56, RZ, R56 ;  /* 0x00000038ff38723e */ /* 0x000fc600000000ff */
[----:B------:R4:W-:Y:S04]  /*7120*/  STG.E.U16 [R12.64], R5 ;  /* 0x000000050c007986 */ /* 0x0009e8000c10150a */
[----:B------:R4:W-:Y:S02]  /*7130*/  STG.E.U16 [R14.64], R56 ;  /* 0x000000380e007986 */ /* 0x0009e4000c10150a */
.L_x_18886:
[----:B------:R-:W-:Y:S05]  /*7140*/  BSYNC B0 ;  /* 0x0000000000007941 */ /* 0x000fea0003800000 */
.L_x_18885:
[----:B------:R-:W-:Y:S05]  /*7150*/  @P0 EXIT ;  /* 0x000000000000094d */ /* 0x000fea0003800000 */
[----:B------:R-:W-:Y:S02]  /*7160*/  IADD3 R19, R19, 0x70, RZ ;  /* 0x0000007013137810 */ /* 0x000fe40007ffe0ff */
[----:B--2---:R-:W-:Y:S02]  /*7170*/  F2FP.PACK_AB R57, RZ, R57 ;  /* 0x00000039ff39723e */ /* 0x004fe400000000ff */
[----:B------:R-:W-:-:S04]  /*7180*/  IADD3 R0, P0, R19, UR4, RZ ;  /* 0x0000000413007c10 */ /* 0x000fc8000ff1e0ff */
[----:B------:R-:W-:Y:S02]  /*7190*/  LEA.HI.X.SX32 R19, R19, UR7, 0x1, P0 ;  /* 0x0000000713137c11 */ /* 0x000fe400080f0eff */
[----:B------:R-:W-:-:S04]  /*71a0*/  LEA R2, P0, R0, c[0x0][0x160], 0x1 ;  /* 0x0000580000027a11 */ /* 0x000fc800078008ff */
[----:B----4-:R-:W-:-:S05]  /*71b0*/  LEA.HI.X R3, R0, c[0x0][0x164], R19, 0x1, P0 ;  /* 0x0000590000037a11 */ /* 0x010fca00000f0c13 */
[----:B------:R-:W-:Y:S01]  /*71c0*/  STG.E.U16 [R2.64], R57 ;  /* 0x0000003902007986 */ /* 0x000fe2000c10150a */
[----:B------:R-:W-:Y:S05]  /*71d0*/  EXIT ;  /* 0x000000000000794d */ /* 0x000fea0003800000 */
.L_x_18826:
[----:B------:R-:W-:Y:S01]  /*71e0*/  IMAD.MOV.U32 R48, RZ, RZ, R53 ;  /* 0x000000ffff307224 */ /* 0x000fe200078e0035 */
[----:B------:R-:W-:Y:S01]  /*71f0*/  MOV R46, 0x7240 ;  /* 0x00007240002e7802 */ /* 0x000fe20000000f00 */
[----:B------:R-:W-:Y:S02]  /*7200*/  IMAD.MOV.U32 R49, RZ, RZ, 0x1 ;  /* 0x00000001ff317424 */ /* 0x000fe400078e00ff */
[----:B------:R-:W-:Y:S02]  /*7210*/  IMAD.MOV.U32 R50, RZ, RZ, 0x1f ;  /* 0x0000001fff327424 */ /* 0x000fe400078e00ff */
[----:B------:R-:W-:Y:S02]  /*7220*/  IMAD.MOV.U32 R51, RZ, RZ, -0x1 ;  /* 0xffffffffff337424 */ /* 0x000fe400078e00ff */
[----:B------:R-:W-:Y:S05]  /*7230*/  CALL.REL.NOINC `($__internal_372_$__cuda_sm70_shflsync_bfly_p) ;  /* 0x0000020000007944 */ /* 0x000fea0003c00000 */
[----:B-1----:R-:W-:Y:S01]  /*7240*/  IMAD.MOV.U32 R46, RZ, RZ, R48 ;  /* 0x000000ffff2e7224 */ /* 0x002fe200078e0030 */
[----:B0-----:R-:W-:Y:S05]  /*7250*/  BRA `(.L_x_18887) ;  /* 0xffffb95000007947 */ /* 0x001fea000383ffff */
.L_x_18829:
[----:B------:R-:W-:Y:S01]  /*7260*/  IMAD.MOV.U32 R48, RZ, RZ, R108 ;  /* 0x000000ffff307224 */ /* 0x000fe200078e006c */
[----:B------:R-:W-:Y:S01]  /*7270*/  MOV R46, 0x72c0 ;  /* 0x000072c0002e7802 */ /* 0x000fe20000000f00 */
[----:B------:R-:W-:-:S02]  /*7280*/  IMAD.MOV.U32 R49, RZ, RZ, 0x10 ;  /* 0x00000010ff317424 */ /* 0x000fc400078e00ff */
[----:B------:R-:W-:Y:S02]  /*7290*/  IMAD.MOV.U32 R50, RZ, RZ, 0x1f ;  /* 0x0000001fff327424 */ /* 0x000fe400078e00ff */
[----:B------:R-:W-:Y:S02]  /*72a0*/  IMAD.MOV.U32 R51, RZ, RZ, -0x1 ;  /* 0xffffffffff337424 */ /* 0x000fe400078e00ff */
[----:B------:R-:W-:Y:S05]  /*72b0*/  CALL.REL.NOINC `($__internal_372_$__cuda_sm70_shflsync_bfly_p) ;  /* 0x0000018000007944 */ /* 0x000fea0003c00000 */
[----:B-1----:R-:W-:Y:S01]  /*72c0*/  IMAD.MOV.U32 R3, RZ, RZ, R48 ;  /* 0x000000ffff037224 */ /* 0x002fe200078e0030 */
[----:B0-----:R-:W-:Y:S05]  /*72d0*/  BRA `(.L_x_18888) ;  /* 0xffffbab000007947 */ /* 0x001fea000383ffff */
.L_x_18830:
[----:B------:R-:W-:Y:S01]  /*72e0*/  IMAD.MOV.U32 R48, RZ, RZ, R9 ;  /* 0x000000ffff307224 */ /* 0x000fe200078e0009 */
[----:B------:R-:W-:Y:S01]  /*72f0*/  MOV R46, 0x7340 ;  /* 0x00007340002e7802 */ /* 0x000fe20000000f00 */
[----:B------:R-:W-:Y:S02]  /*7300*/  IMAD.MOV.U32 R49, RZ, RZ, 0x8 ;  /* 0x00000008ff317424 */ /* 0x000fe400078e00ff */
[----:B------:R-:W-:Y:S02]  /*7310*/  IMAD.MOV.U32 R50, RZ, RZ, 0x1f ;  /* 0x0000001fff327424 */ /* 0x000fe400078e00ff */
[----:B------:R-:W-:Y:S02]  /*7320*/  IMAD.MOV.U32 R51, RZ, RZ, -0x1 ;  /* 0xffffffffff337424 */ /* 0x000fe400078e00ff */
[----:B0-----:R-:W-:Y:S05]  /*7330*/  CALL.REL.NOINC `($__internal_372_$__cuda_sm70_shflsync_bfly_p) ;  /* 0x0000010000007944 */ /* 0x001fea0003c00000 */
[----:B-1----:R-:W-:Y:S01]  /*7340*/  FMNMX.FTZ R3, R9, R48, !PT ;  /* 0x0000003009037209 */ /* 0x002fe20007810000 */
[----:B0-----:R-:W-:Y:S01]  /*7350*/  IMAD.MOV.U32 R49, RZ, RZ, 0x4 ;  /* 0x00000004ff317424 */ /* 0x001fe200078e00ff */
[----:B------:R-:W-:Y:S01]  /*7360*/  MOV R46, 0x73b0 ;  /* 0x000073b0002e7802 */ /* 0x000fe20000000f00 */
[----:B------:R-:W-:-:S02]  /*7370*/  IMAD.MOV.U32 R50, RZ, RZ, 0x1f ;  /* 0x0000001fff327424 */ /* 0x000fc400078e00ff */
[----:B------:R-:W-:Y:S02]  /*7380*/  IMAD.MOV.U32 R51, RZ, RZ, -0x1 ;  /* 0xffffffffff337424 */ /* 0x000fe400078e00ff */
[----:B------:R-:W-:Y:S02]  /*7390*/  IMAD.MOV.U32 R48, RZ, RZ, R3 ;  /* 0x000000ffff307224 */ /* 0x000fe400078e0003 */
[----:B------:R-:W-:Y:S05]  /*73a0*/  CALL.REL.NOINC `($__internal_372_$__cuda_sm70_shflsync_bfly_p) ;  /* 0x0000009000007944 */ /* 0x000fea0003c00000 */
[----:B-1----:R-:W-:Y:S01]  /*73b0*/  FMNMX.FTZ R3, R3, R48, !PT ;  /* 0x0000003003037209 */ /* 0x002fe20007810000 */
[----:B0-----:R-:W-:Y:S01]  /*73c0*/  IMAD.MOV.U32 R49, RZ, RZ, 0x2 ;  /* 0x00000002ff317424 */ /* 0x001fe200078e00ff */
[----:B------:R-:W-:Y:S01]  /*73d0*/  MOV R46, 0x7420 ;  /* 0x00007420002e7802 */ /* 0x000fe20000000f00 */
[----:B------:R-:W-:Y:S02]  /*73e0*/  IMAD.MOV.U32 R50, RZ, RZ, 0x1f ;  /* 0x0000001fff327424 */ /* 0x000fe400078e00ff */
[----:B------:R-:W-:Y:S02]  /*73f0*/  IMAD.MOV.U32 R51, RZ, RZ, -0x1 ;  /* 0xffffffffff337424 */ /* 0x000fe400078e00ff */
[----:B------:R-:W-:Y:S02]  /*7400*/  IMAD.MOV.U32 R48, RZ, RZ, R3 ;  /* 0x000000ffff307224 */ /* 0x000fe400078e0003 */
[----:B------:R-:W-:Y:S05]  /*7410*/  CALL.REL.NOINC `($__internal_372_$__cuda_sm70_shflsync_bfly_p) ;  /* 0x0000002000007944 */ /* 0x000fea0003c00000 */
[----:B-1----:R-:W-:Y:S01]  /*7420*/  IMAD.MOV.U32 R8, RZ, RZ, R48 ;  /* 0x000000ffff087224 */ /* 0x002fe200078e0030 */
[----:B0-----:R-:W-:Y:S05]  /*7430*/  BRA `(.L_x_18889) ;  /* 0xffffb9c000007947 */ /* 0x001fea000383ffff */
        .weak           $__internal_372_$__cuda_sm70_shflsync_bfly_p
        .type           $__internal_372_$__cuda_sm70_shflsync_bfly_p,@function
        .size           $__internal_372_$__cuda_sm70_shflsync_bfly_p,(.L_x_23539 - $__internal_372_$__cuda_sm70_shflsync_bfly_p)
$__internal_372_$__cuda_sm70_shflsync_bfly_p:
[----:B------:R-:W-:Y:S01]  /*7440*/  IMAD.MOV.U32 R47, RZ, RZ, 0x0 ;  /* 0x00000000ff2f7424 */ /* 0x000fe200078e00ff */
[----:B------:R-:W-:Y:S04]  /*7450*/  WARPSYNC R51 ;  /* 0x0000003300007348 */ /* 0x000fe80003800000 */
[----:B------:R0:W1:Y:S01]  /*7460*/  SHFL.BFLY PT, R48, R48, R49, R50 ;  /* 0x0c00003130307389 */ /* 0x00006200000e0032 */
[----:B------:R-:W-:Y:S05]  /*7470*/  RET.REL.NODEC R46 `(_ZN4vllm25paged_attention_v1_kernelIttLi120ELi16ELi128ELNS_18Fp8KVCacheDataTypeE0ELb1EEEvPT_PKS2_PKT0_S8_ifPKiSA_iPKfiiiSC_SC_iiiii) ;  /* 0xffff8b802e007950 */ /* 0x000fea0003c3ffff */
.L_x_18890:
        /* <DEDUP_REMOVED lines=16> */
.L_x_23539:


//--------------------- .text._ZN4vllm25paged_attention_v1_kernelIttLi112ELi16ELi128ELNS_18Fp8KVCacheDataTypeE0ELb1EEEvPT_PKS2_PKT0_S8_ifPKiSA_iPKfiiiSC_SC_iiiii --------------------------
	.section	.text._ZN4vllm25paged_attention_v1_kernelIttLi112ELi16ELi128ELNS_18Fp8KVCacheDataTypeE0ELb1EEEvPT_PKS2_PKT0_S8_ifPKiSA_iPKfiiiSC_SC_iiiii,"ax",@progbits
	.sectioninfo	@"SHI_REGISTERS=94"
	.align	128
        .global         _ZN4vllm25paged_attention_v1_kernelIttLi112ELi16ELi128ELNS_18Fp8KVCacheDataTypeE0ELb1EEEvPT_PKS2_PKT0_S8_ifPKiSA_iPKfiiiSC_SC_iiiii
        .type           _ZN4vllm25paged_attention_v1_kernelIttLi112ELi16ELi128ELNS_18Fp8KVCacheDataTypeE0ELb1EEEvPT_PKS2_PKT0_S8_ifPKiSA_iPKfiiiSC_SC_iiiii,@function
        .size           _ZN4vllm25paged_attention_v1_kernelIttLi112ELi16ELi128ELNS_18Fp8KVCacheDataTypeE0ELb1EEEvPT_PKS2_PKT0_S8_ifPKiSA_iPKfiiiSC_SC_iiiii,(.L_x_23540 - _ZN4vllm25paged_attention_v1_kernelIttLi112ELi16ELi128ELNS_18Fp8KVCacheDataTypeE0ELb1EEEvPT_PKS2_PKT0_S8_ifPKiSA_iPKfiiiSC_SC_iiiii)
        .other          _ZN4vllm25paged_attention_v1_kernelIttLi112ELi16ELi128ELNS_18Fp8KVCacheDataTypeE0ELb1EEEvPT_PKS2_PKT0_S8_ifPKiSA_iPKfiiiSC_SC_iiiii,@"STO_CUDA_ENTRY STV_DEFAULT"
_ZN4vllm25paged_attention_v1_kernelIttLi112ELi16ELi128ELNS_18Fp8KVCacheDataTypeE0ELb1EEEvPT_PKS2_PKT0_S8_ifPKiSA_iPKfiiiSC_SC_iiiii:
.text._ZN4vllm25paged_attention_v1_kernelIttLi112ELi16ELi128ELNS_18Fp8KVCacheDataTypeE0ELb1EEEvPT_PKS2_PKT0_S8_ifPKiSA_iPKfiiiSC_SC_iiiii:
        /* <DEDUP_REMOVED lines=15> */
[----:B------:R-:W-:Y:S01]  /*00f0*/  BSSY B0, `(.L_x_18891) ;  /* 0x0000077000007945 */ /* 0x000fe20003800000 */
[----:B-1----:R-:W-:-:S04]  /*0100*/  IADD3 R10, R0, 0xffffffe, RZ ;  /* 0x0ffffffe000a7810 */ /* 0x002fc80007ffe0ff */
[----:B------:R1:W3:Y:S01]  /*0110*/  F2I.FTZ.U32.TRUNC.NTZ R11, R10 ;  /* 0x0000000a000b7305 */ /* 0x0002e2000021f000 */
[----:B0-----:R-:W-:Y:S02]  /*0120*/  IMAD.MOV.U32 R4, RZ, RZ, c[0x0][0xc] ;  /* 0x00000300ff047624 */ /* 0x001fe400078e00ff */
[----:B-1----:R-:W-:Y:S02]  /*0130*/  IMAD.MOV.U32 R10, RZ, RZ, RZ ;  /* 0x000000ffff0a7224 */ /* 0x002fe400078e00ff */
[----:B---3--:R-:W-:-:S04]  /*0140*/  IMAD.MOV R2, RZ, RZ, -R11 ;  /* 0x000000ffff027224 */ /* 0x008fc800078e0a0b */
[----:B------:R-:W-:Y:S01]  /*0150*/  IMAD R13, R2, R7, RZ ;  /* 0x00000007020d7224 */ /* 0x000fe200078e02ff */
[----:B------:R-:W-:-:S03]  /*0160*/  IABS R2, c[0x0][0xc] ;  /* 0x0000030000027a13 */ /* 0x000fc60000000000 */
[----:B------:R-:W-:-:S06]  /*0170*/  IMAD.HI.U32 R11, R11, R13, R10 ;  /* 0x0000000d0b0b7227 */ /* 0x000fcc00078e000a */
[----:B------:R-:W-:-:S04]  /*0180*/  IMAD.HI.U32 R11, R11, R2, RZ ;  /* 0x000000020b0b7227 */ /* 0x000fc800078e00ff */
[----:B------:R-:W-:-:S04]  /*0190*/  IMAD.MOV R0, RZ, RZ, -R11 ;  /* 0x000000ffff007224 */ /* 0x000fc800078e0a0b */
[----:B------:R-:W-:Y:S01]  /*01a0*/  IMAD R0, R7, R0, R2 ;  /* 0x0000000007007224 */ /* 0x000fe200078e0202 */
[----:B------:R-:W-:-:S04]  /*01b0*/  IABS R2, R3 ;  /* 0x0000000300027213 */ /* 0x000fc80000000000 */
        /* <DEDUP_REMOVED lines=65> */
[----:B------:R-:W-:-:S04]  /*05d0*/  IADD3.X R9, R9, R13, R16, P0, P2 ;  /* 0x0000000d09097210 */ /* 0x000fc800007e4410 */
[----:B------:R-:W-:-:S03]  /*05e0*/  LEA.HI.X R18, R18, c[0x0][0x16c], R9, 0x1, P3 ;  /* 0x00005b0012127a11 */ /* 0x000fc600018f0c09 */
.L_x_18895:
        /* <DEDUP_REMOVED lines=11> */
.L_x_18894:
[----:B------:R-:W-:Y:S05]  /*06a0*/  BSYNC B1 ;  /* 0x0000000000017941 */ /* 0x000fea0003800000 */
.L_x_18893:
        /* <DEDUP_REMOVED lines=10> */
.L_x_18896:
        /* <DEDUP_REMOVED lines=17> */
.L_x_18892:
[----:B------:R-:W-:Y:S05]  /*0860*/  BSYNC B0 ;  /* 0x0000000000007941 */ /* 0x000fea0003800000 */
.L_x_18891:
        /* <DEDUP_REMOVED lines=25> */
[----:B------:R-:W-:-:S04]  /*0a00*/  @!P3 IMAD R5, R5, c[0x0][0x180], R2 ;  /* 0x000060000505ba24 */ /* 0x000fc800078e0202 */
[----:B------:R-:W-:Y:S02]  /*0a10*/  @!P3 IMAD R5, R5, R8, RZ ;  /* 0x000000080505b224 */ /* 0x000fe400078e02ff */
[----:B------:R-:W-:Y:S01]  /*0a20*/  @!P1 IMAD.IADD R7, R7, 0x1, -R10 ;  /* 0x0000000107079824 */ /* 0x000fe200078e0a0a */
[----:B------:R-:W-:Y:S02]  /*0a30*/  @!P1 IADD3 R9, R9, 0x1, RZ ;  /* 0x0000000109099810 */ /* 0x000fe40007ffe0ff */
[----:B------:R-:W-:Y:S02]  /*0a40*/  ISETP.NE.AND P1, PT, RZ, c[0x0][0x1d4], PT ;  /* 0x00007500ff007a0c */ /* 0x000fe40003f25270 */
[----:B------:R-:W-:Y:S01]  /*0a50*/  ISETP.GE.U32.AND P0, PT, R7, R10, PT ;  /* 0x0000000a0700720c */ /* 0x000fe20003f06070 */
[----:B------:R-:W-:Y:S01]  /*0a60*/  @P3 IMAD R7, R4, c[0x0][0x1c8], R3 ;  /* 0x0000720004073a24 */ /* 0x000fe200078e0203 */
[----:B------:R-:W-:-:S03]  /*0a70*/  IADD3 R3, R83, 0xf, RZ ;  /* 0x0000000f53037810 */ /* 0x000fc60007ffe0ff */
[----:B------:R-:W-:Y:S01]  /*0a80*/  @P3 IMAD R5, R7, c[0x0][0x1d8], RZ ;  /* 0x0000760007053a24 */ /* 0x000fe200078e02ff */
[----:B------:R-:W-:-:S04]  /*0a90*/  SHF.R.S32.HI R4, RZ, 0x1f, R3 ;  /* 0x0000001fff047819 */ /* 0x000fc80000011403 */
[----:B------:R-:W-:Y:S02]  /*0aa0*/  LEA.HI R3, R4, R3, RZ, 0x4 ;  /* 0x0000000304037211 */ /* 0x000fe400078f20ff */
[----:B------:R-:W-:Y:S02]  /*0ab0*/  IADD3 R5, R5, 0x1, RZ ;  /* 0x0000000105057810 */ /* 0x000fe40007ffe0ff */
[----:B------:R-:W-:Y:S02]  /*0ac0*/  SHF.R.S32.HI R3, RZ, 0x4, R3 ;  /* 0x00000004ff037819 */ /* 0x000fe40000011403 */
[----:B------:R-:W-:Y:S02]  /*0ad0*/  @P0 IADD3 R9, R9, 0x1, RZ ;  /* 0x0000000109090810 */ /* 0x000fe40007ffe0ff */
[----:B------:R-:W-:-:S03]  /*0ae0*/  ISETP.GE.AND P0, PT, R82, R3, PT ;  /* 0x000000035200720c */ /* 0x000fc60003f06270 */
[----:B------:R-:W-:-:S04]  /*0af0*/  IMAD.MOV.U32 R4, RZ, RZ, R9 ;  /* 0x000000ffff047224 */ /* 0x000fc800078e0009 */
[----:B------:R-:W-:Y:S01]  /*0b00*/  @!P2 IMAD.MOV R4, RZ, RZ, -R4 ;  /* 0x000000ffff04a224 */ /* 0x000fe200078e0a04 */
[----:B------:R-:W-:-:S05]  /*0b10*/  @!P1 LOP3.LUT R4, RZ, c[0x0][0x1d4], RZ, 0x33, !PT ;  /* 0x00007500ff049a12 */ /* 0x000fca00078e33ff */
[----:B------:R-:W-:Y:S05]  /*0b20*/  @P0 BRA `(.L_x_18898) ;  /* 0x00001fd000000947 */ /* 0x000fea0003800000 */
[C---:B------:R-:W-:Y:S01]  /*0b30*/  IADD3 R11, R79.reuse, 0x2, RZ ;  /* 0x000000024f0b7810 */ /* 0x040fe20007ffe0ff */
[----:B------:R-:W-:Y:S01]  /*0b40*/  IMAD R7, R6, c[0x0][0x198], RZ ;  /* 0x0000660006077a24 */ /* 0x000fe200078e02ff */
[C---:B------:R-:W-:Y:S01]  /*0b50*/  IADD3 R18, R79.reuse, 0xc, RZ ;  /* 0x0000000c4f127810 */ /* 0x040fe20007ffe0ff */
[----:B------:R-:W-:Y:S01]  /*0b60*/  IMAD.SHL.U32 R77, R79, 0x4, RZ ;  /* 0x000000044f4d7824 */ /* 0x000fe200078e00ff */
[----:B------:R-:W-:Y:S01]  /*0b70*/  SHF.R.S32.HI R9, RZ, 0x1f, R14 ;  /* 0x0000001fff097819 */ /* 0x000fe2000001140e */
[----:B------:R-:W-:Y:S01]  /*0b80*/  IMAD.SHL.U32 R76, R11, 0x4, RZ ;  /* 0x000000040b4c7824 */ /* 0x000fe200078e00ff */
[----:B------:R-:W-:Y:S01]  /*0b90*/  SHF.R.S32.HI R6, RZ, 0x1f, R82 ;  /* 0x0000001fff067819 */ /* 0x000fe20000011452 */
[----:B------:R-:W-:Y:S01]  /*0ba0*/  IMAD.SHL.U32 R66, R18, 0x4, RZ ;  /* 0x0000000412427824 */ /* 0x000fe200078e00ff */
[----:B------:R-:W-:Y:S01]  /*0bb0*/  IADD3 R10, P0, R82, R7, RZ ;  /* 0x00000007520a7210 */ /* 0x000fe20007f1e0ff */
[----:B------:R-:W-:Y:S01]  /*0bc0*/  IMAD.MOV.U32 R78, RZ, RZ, -0x800001 ;  /* 0xff7fffffff4e7424 */ /* 0x000fe200078e00ff */
[----:B------:R-:W-:Y:S01]  /*0bd0*/  SHF.R.S32.HI R15, RZ, 0x1f, R76 ;  /* 0x0000001fff0f7819 */ /* 0x000fe2000001144c */
[----:B------:R-:W-:Y:S01]  /*0be0*/  IMAD.MOV.U32 R12, RZ, RZ, R82 ;  /* 0x000000ffff0c7224 */ /* 0x000fe200078e0052 */
[----:B------:R-:W-:-:S02]  /*0bf0*/  LEA.HI R9, R9, R14, RZ, 0x4 ;  /* 0x0000000e09097211 */ /* 0x000fc400078f20ff */
[----:B------:R-:W-:Y:S02]  /*0c00*/  LEA.HI R15, R15, R76, RZ, 0x3 ;  /* 0x0000004c0f0f7211 */ /* 0x000fe400078f18ff */
[----:B------:R-:W-:Y:S02]  /*0c10*/  IADD3 R13, R79, 0x4, RZ ;  /* 0x000000044f0d7810 */ /* 0x000fe40007ffe0ff */
[----:B------:R-:W-:Y:S02]  /*0c20*/  LOP3.LUT R15, R15, 0xfffffff8, RZ, 0xc0, !PT ;  /* 0xfffffff80f0f7812 */ /* 0x000fe400078ec0ff */
[----:B------:R-:W-:Y:S01]  /*0c30*/  LEA.HI.X.SX32 R17, R7, R6, 0x1, P0 ;  /* 0x0000000607117211 */ /* 0x000fe200000f0eff */
[----:B------:R-:W-:Y:S01]  /*0c40*/  IMAD.SHL.U32 R74, R13, 0x4, RZ ;  /* 0x000000040d4a7824 */ /* 0x000fe200078e00ff */
[----:B------:R-:W-:Y:S01]  /*0c50*/  LOP3.LUT R9, R9, 0xfffffff0, RZ, 0xc0, !PT ;  /* 0xfffffff009097812 */ /* 0x000fe200078ec0ff */
[----:B------:R-:W-:Y:S01]  /*0c60*/  IMAD.IADD R76, R76, 0x1, -R15 ;  /* 0x000000014c4c7824 */ /* 0x000fe200078e0a0f */
[----:B------:R-:W-:-:S02]  /*0c70*/  IADD3 R15, R79, 0xa, RZ ;  /* 0x0000000a4f0f7810 */ /* 0x000fc40007ffe0ff */
[----:B------:R-:W-:Y:S01]  /*0c80*/  SHF.R.S32.HI R6, RZ, 0x1f, R77 ;  /* 0x0000001fff067819 */ /* 0x000fe2000001144d */
[----:B------:R-:W-:Y:S01]  /*0c90*/  IMAD.IADD R14, R14, 0x1, -R9 ;  /* 0x000000010e0e7824 */ /* 0x000fe200078e0a09 */
[----:B------:R-:W-:Y:S01]  /*0ca0*/  IADD3 R16, R79, 0x8, RZ ;  /* 0x000000084f107810 */ /* 0x000fe20007ffe0ff */
[----:B------:R-:W-:Y:S01]  /*0cb0*/  IMAD.SHL.U32 R68, R15, 0x4, RZ ;  /* 0x000000040f447824 */ /* 0x000fe200078e00ff */
[----:B------:R-:W-:Y:S01]  /*0cc0*/  SHF.R.S32.HI R23, RZ, 0x1f, R66 ;  /* 0x0000001fff177819 */ /* 0x000fe20000011442 */
[----:B------:R-:W-:Y:S01]  /*0cd0*/  IMAD.SHL.U32 R86, R14, 0x8, RZ ;  /* 0x000000080e567824 */ /* 0x000fe200078e00ff */
[----:B------:R-:W-:Y:S01]  /*0ce0*/  LEA.HI R7, R6, R77, RZ, 0x3 ;  /* 0x0000004d06077211 */ /* 0x000fe200078f18ff */
[----:B------:R-:W-:Y:S01]  /*0cf0*/  IMAD.SHL.U32 R70, R16, 0x4, RZ ;  /* 0x0000000410467824 */ /* 0x000fe200078e00ff */
[----:B------:R-:W-:Y:S01]  /*0d00*/  SHF.R.S32.HI R21, RZ, 0x1f, R68 ;  /* 0x0000001fff157819 */ /* 0x000fe20000011444 */
[----:B------:R-:W-:Y:S01]  /*0d10*/  IMAD R33, R82, 0x10, R14 ;  /* 0x0000001052217824 */ /* 0x000fe200078e020e */
[----:B------:R-:W-:-:S02]  /*0d20*/  LEA R6, P0, R10, c[0x0][0x188], 0x2 ;  /* 0x000062000a067a11 */ /* 0x000fc400078010ff */
[----:B------:R-:W-:Y:S02]  /*0d30*/  LEA.HI R21, R21, R68, RZ, 0x3 ;  /* 0x0000004415157211 */ /* 0x000fe400078f18ff */
[----:B------:R-:W-:Y:S02]  /*0d40*/  LEA.HI R23, R23, R66, RZ, 0x3 ;  /* 0x0000004217177211 */ /* 0x000fe400078f18ff */
[----:B------:R-:W-:Y:S02]  /*0d50*/  IADD3 R22, R79, 0x12, RZ ;  /* 0x000000124f167810 */ /* 0x000fe40007ffe0ff */
[----:B------:R-:W-:Y:S02]  /*0d60*/  SHF.R.S32.HI R9, RZ, 0x1f, R74 ;  /* 0x0000001fff097819 */ /* 0x000fe4000001144a */
[----:B------:R-:W-:Y:S01]  /*0d70*/  LOP3.LUT R8, R7, 0xfffffff8, RZ, 0xc0, !PT ;  /* 0xfffffff807087812 */ /* 0x000fe200078ec0ff */
[----:B------:R-:W-:Y:S01]  /*0d80*/  IMAD.SHL.U32 R60, R22, 0x4, RZ ;  /* 0x00000004163c7824 */ /* 0x000fe200078e00ff */
[----:B------:R-:W-:-:S02]  /*0d90*/  LEA.HI.X R7, R10, c[0x0][0x18c], R17, 0x2, P0 ;  /* 0x000063000a077a11 */ /* 0x000fc400000f1411 */
[----:B------:R-:W-:Y:S01]  /*0da0*/  LOP3.LUT R21, R21, 0xfffffff8, RZ, 0xc0, !PT ;  /* 0xfffffff815157812 */ /* 0x000fe200078ec0ff */
[----:B------:R-:W-:Y:S01]  /*0db0*/  IMAD.IADD R77, R77, 0x1, -R8 ;  /* 0x000000014d4d7824 */ /* 0x000fe200078e0a08 */
[----:B------:R-:W-:Y:S02]  /*0dc0*/  LOP3.LUT R23, R23, 0xfffffff8, RZ, 0xc0, !PT ;  /* 0xfffffff817177812 */ /* 0x000fe400078ec0ff */
[----:B------:R-:W-:Y:S01]  /*0dd0*/  LEA.HI R9, R9, R74, RZ, 0x3 ;  /* 0x0000004a09097211 */ /* 0x000fe200078f18ff */
[----:B------:R-:W-:Y:S01]  /*0de0*/  IMAD.IADD R68, R68, 0x1, -R21 ;  /* 0x0000000144447824 */ /* 0x000fe200078e0a15 */
[----:B------:R-:W-:Y:S01]  /*0df0*/  IADD3 R17, R79, 0x6, RZ ;  /* 0x000000064f117810 */ /* 0x000fe20007ffe0ff */
[----:B------:R-:W-:Y:S01]  /*0e00*/  IMAD.IADD R66, R66, 0x1, -R23 ;  /* 0x0000000142427824 */ /* 0x000fe200078e0a17 */
[----:B------:R-:W-:Y:S02]  /*0e10*/  SHF.R.S32.HI R19, RZ, 0x1f, R70 ;  /* 0x0000001fff137819 */ /* 0x000fe40000011446 */
[----:B------:R-:W-:Y:S01]  /*0e20*/  LOP3.LUT R9, R9, 0xfffffff8, RZ, 0xc0, !PT ;  /* 0xfffffff809097812 */ /* 0x000fe200078ec0ff */
[----:B------:R-:W-:Y:S01]  /*0e30*/  IMAD.SHL.U32 R72, R17, 0x4, RZ ;  /* 0x0000000411487824 */ /* 0x000fe200078e00ff */
[----:B------:R-:W-:-:S02]  /*0e40*/  LEA.HI R19, R19, R70, RZ, 0x3 ;  /* 0x0000004613137211 */ /* 0x000fc400078f18ff */
[----:B------:R-:W-:Y:S01]  /*0e50*/  IADD3 R21, R79, 0x10, RZ ;  /* 0x000000104f157810 */ /* 0x000fe20007ffe0ff */
[----:B------:R-:W-:Y:S01]  /*0e60*/  IMAD.IADD R74, R74, 0x1, -R9 ;  /* 0x000000014a4a7824 */ /* 0x000fe200078e0a09 */
[----:B------:R-:W-:Y:S02]  /*0e70*/  SHF.R.S32.HI R23, RZ, 0x1f, R60 ;  /* 0x0000001fff177819 */ /* 0x000fe4000001143c */
[----:B------:R-:W-:Y:S01]  /*0e80*/  LOP3.LUT R19, R19, 0xfffffff8, RZ, 0xc0, !PT ;  /* 0xfffffff813137812 */ /* 0x000fe200078ec0ff */
[----:B------:R-:W-:Y:S01]  /*0e90*/  IMAD.SHL.U32 R62, R21, 0x4, RZ ;  /* 0x00000004153e7824 */ /* 0x000fe200078e00ff */
[----:B------:R-:W-:Y:S02]  /*0ea0*/  LEA.HI R23, R23, R60, RZ, 0x3 ;  /* 0x0000003c17177211 */ /* 0x000fe400078f18ff */
[----:B------:R-:W-:Y:S01]  /*0eb0*/  SHF.R.S32.HI R9, RZ, 0x1f, R72 ;  /* 0x0000001fff097819 */ /* 0x000fe20000011448 */
[----:B------:R-:W-:Y:S01]  /*0ec0*/  IMAD.IADD R70, R70, 0x1, -R19 ;  /* 0x0000000146467824 */ /* 0x000fe200078e0a13 */
        /* <DEDUP_REMOVED lines=9> */
[----:B------:R-:W-:-:S02]  /*0f60*/  LEA.HI R19, R19, R62, RZ, 0x3 ;  /* 0x0000003e13137211 */ /* 0x000fc400078f18ff */
[----:B------:R-:W-:Y:S01]  /*0f70*/  IADD3 R23, R79, 0x16, RZ ;  /* 0x000000164f177810 */ /* 0x000fe20007ffe0ff */
[----:B------:R-:W-:Y:S01]  /*0f80*/  IMAD.IADD R72, R72, 0x1, -R9 ;  /* 0x0000000148487824 */ /* 0x000fe200078e0a09 */
[----:B------:R-:W-:Y:S02]  /*0f90*/  LOP3.LUT R19, R19, 0xfffffff8, RZ, 0xc0, !PT ;  /* 0xfffffff813137812 */ /* 0x000fe400078ec0ff */
[----:B------:R-:W-:Y:S01]  /*0fa0*/  SHF.R.S32.HI R9, RZ, 0x1f, R64 ;  /* 0x0000001fff097819 */ /* 0x000fe20000011440 */
[----:B------:R-:W-:Y:S01]  /*0fb0*/  IMAD.SHL.U32 R56, R23, 0x4, RZ ;  /* 0x0000000417387824 */ /* 0x000fe200078e00ff */
[----:B------:R-:W-:Y:S01]  /*0fc0*/  SHF.R.S32.HI R25, RZ, 0x1f, R58 ;  /* 0x0000001fff197819 */ /* 0x000fe2000001143a */
[----:B------:R-:W-:Y:S01]  /*0fd0*/  IMAD.IADD R62, R62, 0x1, -R19 ;  /* 0x000000013e3e7824 */ /* 0x000fe200078e0a13 */
[----:B------:R-:W-:Y:S02]  /*0fe0*/  LEA.HI R9, R9, R64, RZ, 0x3 ;  /* 0x0000004009097211 */ /* 0x000fe400078f18ff */
[----:B------:R-:W-:-:S02]  /*0ff0*/  LEA.HI R25, R25, R58, RZ, 0x3 ;  /* 0x0000003a19197211 */ /* 0x000fc400078f18ff */
[C---:B------:R-:W-:Y:S02]  /*1000*/  IADD3 R26, R79.reuse, 0x18, RZ ;  /* 0x000000184f1a7810 */ /* 0x040fe40007ffe0ff */
        /* <DEDUP_REMOVED lines=8> */
[----:B------:R-:W-:Y:S01]  /*1090*/  SHF.R.S32.HI R29, RZ, 0x1f, R8 ;  /* 0x0000001fff1d7819 */ /* 0x000fe20000011408 */
[----:B------:R-:W-:Y:S01]  /*10a0*/  IMAD.IADD R58, R58, 0x1, -R25 ;  /* 0x000000013a3a7824 */ /* 0x000fe200078e0a19 */
[----:B------:R-:W-:Y:S01]  /*10b0*/  LOP3.LUT R19, R19, 0xfffffff8, RZ, 0xc0, !PT ;  /* 0xfffffff813137812 */ /* 0x000fe200078ec0ff */
[----:B------:R-:W-:Y:S01]  /*10c0*/  IMAD R9, R2, c[0x0][0x1b0], RZ ;  /* 0x00006c0002097a24 */ /* 0x000fe200078e02ff */
[----:B------:R-:W-:-:S02]  /*10d0*/  SHF.R.S32.HI R25, RZ, 0x1f, R54 ;  /* 0x0000001fff197819 */ /* 0x000fc40000011436 */
[----:B------:R-:W-:Y:S01]  /*10e0*/  SHF.R.S32.HI R10, RZ, 0x1f, R86 ;  /* 0x0000001fff0a7819 */ /* 0x000fe20000011456 */
[----:B------:R-:W-:Y:S01]  /*10f0*/  IMAD.IADD R56, R56, 0x1, -R19 ;  /* 0x0000000138387824 */ /* 0x000fe200078e0a13 */
[----:B------:R-:W-:Y:S02]  /*1100*/  LEA.HI R25, R25, R54, RZ, 0x3 ;  /* 0x0000003619197211 */ /* 0x000fe400078f18ff */
[----:B------:R-:W-:Y:S02]  /*1110*/  LEA.HI R13, R13, R13, RZ, 0x1 ;  /* 0x0000000d0d0d7211 */ /* 0x000fe400078f08ff */
[----:B------:R-:W-:Y:S02]  /*1120*/  LEA.HI R15, R15, R15, RZ, 0x1 ;  /* 0x0000000f0f0f7211 */ /* 0x000fe400078f08ff */
[----:B------:R-:W-:Y:S01]  /*1130*/  LEA.HI R29, R29, R8, RZ, 0x3 ;  /* 0x000000081d1d7211 */ /* 0x000fe200078f18ff */
[----:B------:R-:W-:Y:S01]  /*1140*/  IMAD.SHL.U32 R13, R13, 0x40, RZ ;  /* 0x000000400d0d7824 */ /* 0x000fe200078e00ff */
[----:B------:R-:W-:Y:S01]  /*1150*/  IADD3 R86, P0, R9, R86, RZ ;  /* 0x0000005609567210 */ /* 0x000fe20007f1e0ff */
        /* <DEDUP_REMOVED lines=59> */
[----:B------:R-:W-:-:S02]  /*1510*/  LEA R33, R33, 0x100, 0x2 ;  /* 0x0000010021217811 */ /* 0x000fc400078e10ff */
[----:B------:R-:W-:Y:S02]  /*1520*/  IADD3 R34, -R83, 0x1, R14 ;  /* 0x0000000153227810 */ /* 0x000fe40007ffe10e */
        /* <DEDUP_REMOVED lines=13> */
.L_x_18903:
        /* <DEDUP_REMOVED lines=66> */
[----:B------:R-:W-:-:S02]  /*1a20*/  LEA.HI.X R51, R26, c[0x0][0x174], R25, 0x1, P1 ;  /* 0x00005d001a337a11 */ /* 0x000fc400008f0c19 */
[----:B------:R-:W0:Y:S04]  /*1a30*/  LDS.128 R24, [R85] ;  /* 0x0000000055187984 */ /* 0x000e280000000c00 */
[----:B------:R-:W3:Y:S01]  /*1a40*/  LDG.E.64.CONSTANT R50, [R50.64] ;  /* 0x0000000a32327981 */ /* 0x000ee2000c1e9b00 */
[--C-:B0-----:R-:W-:Y:S02]  /*1a50*/  HADD2.F32 R46, -RZ, R26.reuse.H0_H0 ;  /* 0x2000001aff2e7230 */ /* 0x101fe40000004100 */
[----:B------:R-:W-:Y:S02]  /*1a60*/  HADD2.F32 R26, -RZ, R26.H1_H1 ;  /* 0x3000001aff1a7230 */ /* 0x000fe40000004100 */
[--C-:B--2---:R-:W-:Y:S02]  /*1a70*/  HADD2.F32 R47, -RZ, R48.reuse.H0_H0 ;  /* 0x20000030ff2f7230 */ /* 0x104fe40000004100 */
[----:B------:R-:W-:-:S02]  /*1a80*/  HADD2.F32 R89, -RZ, R48.H1_H1 ;  /* 0x30000030ff597230 */ /* 0x000fc40000004100 */
[--C-:B------:R-:W-:Y:S01]  /*1a90*/  HADD2.F32 R48, -RZ, R24.reuse.H0_H0 ;  /* 0x20000018ff307230 */ /* 0x100fe20000004100 */
[----:B------:R-:W-:Y:S01]  /*1aa0*/  FMUL.FTZ R46, R46, R47 ;  /* 0x0000002f2e2e7220 */ /* 0x000fe20000410000 */
[----:B------:R-:W-:Y:S01]  /*1ab0*/  HADD2.F32 R24, -RZ, R24.H1_H1 ;  /* 0x30000018ff187230 */ /* 0x000fe20000004100 */
[----:B------:R-:W-:Y:S01]  /*1ac0*/  FMUL.FTZ R26, R26, R89 ;  /* 0x000000591a1a7220 */ /* 0x000fe20000410000 */
[----:B---3--:R-:W-:Y:S02]  /*1ad0*/  HADD2.F32 R47, -RZ, R50.H0_H0 ;  /* 0x20000032ff2f7230 */ /* 0x008fe40000004100 */
[----:B------:R-:W-:-:S03]  /*1ae0*/  HADD2.F32 R89, -RZ, R25.H0_H0 ;  /* 0x20000019ff597230 */ /* 0x000fc60000004100 */
[----:B------:R-:W-:Y:S01]  /*1af0*/  FFMA.FTZ R48, R48, R47, R46 ;  /* 0x0000002f30307223 */ /* 0x000fe2000001002e */
[----:B------:R-:W-:-:S05]  /*1b00*/  HADD2.F32 R47, -RZ, R50.H1_H1 ;  /* 0x30000032ff2f7230 */ /* 0x000fca0000004100 */
[----:B------:R-:W-:Y:S01]  /*1b10*/  FFMA.FTZ R50, R24, R47, R26 ;  /* 0x0000002f18327223 */ /* 0x000fe2000001001a */
[----:B------:R-:W-:Y:S02]  /*1b20*/  HADD2.F32 R24, -RZ, R27.H0_H0 ;  /* 0x2000001bff187230 */ /* 0x000fe40000004100 */
        /* <DEDUP_REMOVED lines=26> */
[----:B------:R-:W-:Y:S01]  /*1cd0*/  HADD2.F32 R24, -RZ, R25.H1_H1 ;  /* 0x30000019ff187230 */ /* 0x000fe20000004100 */
[----:B------:R-:W-:-:S04]  /*1ce0*/  IADD3 R25, P0, P1, R72, R88, R71 ;  /* 0x0000005848197210 */ /* 0x000fc8000791e047 */
[----:B------:R-:W-:Y:S01]  /*1cf0*/  FFMA.FTZ R49, R24, R47, R49 ;  /* 0x0000002f18317223 */ /* 0x000fe20000010031 */
[----:B------:R-:W-:Y:S02]  /*1d00*/  LEA R24, P2, R25, c[0x0][0x170], 0x1 ;  /* 0x00005c0019187a11 */ /* 0x000fe400078408ff */
[----:B------:R-:W-:-:S04]  /*1d10*/  IADD3.X R46, R37, R84, R18, P0, P1 ;  /* 0x00000054252e7210 */ /* 0x000fc800007e2412 */
[----:B------:R-:W-:-:S06]  /*1d20*/  LEA.HI.X R25, R25, c[0x0][0x174], R46, 0x1, P2 ;  /* 0x00005d0019197a11 */ /* 0x000fcc00010f0c2e */
[----:B------:R-:W2:Y:S01]  /*1d30*/  LDG.E.64.CONSTANT R24, [R24.64] ;  /* 0x0000000a18187981 */ /* 0x000ea2000c1e9b00 */
[--C-:B------:R-:W-:Y:S02]  /*1d40*/  HADD2.F32 R47, -RZ, R26.reuse.H0_H0 ;  /* 0x2000001aff2f7230 */ /* 0x100fe40000004100 */
[----:B------:R-:W-:Y:S02]  /*1d50*/  HADD2.F32 R51, -RZ, R26.H1_H1 ;  /* 0x3000001aff337230 */ /* 0x000fe40000004100 */
[--C-:B--2---:R-:W-:Y:S02]  /*1d60*/  HADD2.F32 R26, -RZ, R24.reuse.H1_H1 ;  /* 0x30000018ff1a7230 */ /* 0x104fe40000004100 */
[----:B------:R-:W-:-:S03]  /*1d70*/  HADD2.F32 R46, -RZ, R24.H0_H0 ;  /* 0x20000018ff2e7230 */ /* 0x000fc60000004100 */
        /* <DEDUP_REMOVED lines=12> */
[----:B------:R-:W-:Y:S02]  /*1e40*/  FFMA.FTZ R49, R24, R25, R49 ;  /* 0x0000001918317223 */ /* 0x000fe40000010031 */
[----:B------:R-:W0:Y:S02]  /*1e50*/  LDS.128 R24, [R85+0x20] ;  /* 0x0000200055187984 */ /* 0x000e240000000c00 */
[--C-:B0-----:R-:W-:Y:S02]  /*1e60*/  HADD2.F32 R89, -RZ, R24.reuse.H0_H0 ;  /* 0x20000018ff597230 */ /* 0x101fe40000004100 */
[----:B------:R-:W-:Y:S02]  /*1e70*/  HADD2.F32 R24, -RZ, R24.H1_H1 ;  /* 0x30000018ff187230 */ /* 0x000fe40000004100 */
[----:B--2---:R-:W-:-:S05]  /*1e80*/  HADD2.F32 R90, -RZ, R46.H0_H0 ;  /* 0x2000002eff5a7230 */ /* 0x004fca0000004100 */
[----:B------:R-:W-:Y:S01]  /*1e90*/  FFMA.FTZ R48, R89, R90, R48 ;  /* 0x0000005a59307223 */ /* 0x000fe20000010030 */
[----:B------:R-:W-:-:S05]  /*1ea0*/  HADD2.F32 R89, -RZ, R46.H1_H1 ;  /* 0x3000002eff597230 */ /* 0x000fca0000004100 */
        /* <DEDUP_REMOVED lines=14> */
[----:B--2---:R-:W-:-:S05]  /*1f90*/  HADD2.F32 R46, -RZ, R24.H0_H0 ;  /* 0x20000018ff2e7230 */ /* 0x004fca0000004100 */
[----:B------:R-:W-:Y:S01]  /*1fa0*/  FFMA.FTZ R48, R47, R46, R48 ;  /* 0x0000002e2f307223 */ /* 0x000fe20000010030 */
        /* <DEDUP_REMOVED lines=88> */
[----:B------:R-:W-:Y:S02]  /*2530*/  HADD2.F32 R89, -RZ, R46.H1_H1 ;  /* 0x3000002eff597230 */ /* 0x000fe40000004100 */
[--C-:B------:R-:W-:Y:S02]  /*2540*/  HADD2.F32 R46, -RZ, R47.reuse.H0_H0 ;  /* 0x2000002fff2e7230 */ /* 0x100fe40000004100 */
[----:B------:R-:W-:Y:S01]  /*2550*/  HADD2.F32 R47, -RZ, R47.H1_H1 ;  /* 0x3000002fff2f7230 */ /* 0x000fe20000004100 */
[----:B------:R-:W-:Y:S01]  /*2560*/  FFMA.FTZ R51, R24, R89, R51 ;  /* 0x0000005918337223 */ /* 0x000fe20000010033 */
[--C-:B------:R-:W-:Y:S02]  /*2570*/  HADD2.F32 R89, -RZ, R25.reuse.H0_H0 ;  /* 0x20000019ff597230 */ /* 0x100fe40000004100 */
[----:B------:R-:W-:Y:S01]  /*2580*/  HADD2.F32 R24, -RZ, R25.H1_H1 ;  /* 0x30000019ff187230 */ /* 0x000fe20000004100 */
[----:B------:R-:W-:-:S02]  /*2590*/  IADD3 R25, P0, P1, R56, R88, R55 ;  /* 0x0000005838197210 */ /* 0x000fc4000791e037 */
[----:B------:R-:W-:Y:S02]  /*25a0*/  FFMA.FTZ R46, R89, R46, R50 ;  /* 0x0000002e592e7223 */ /* 0x000fe40000010032 */
[----:B------:R-:W-:Y:S01]  /*25b0*/  FFMA.FTZ R49, R24, R47, R49 ;  /* 0x0000002f18317223 */ /* 0x000fe20000010031 */
[----:B------:R-:W-:Y:S02]  /*25c0*/  LEA R24, P2, R25, c[0x0][0x170], 0x1 ;  /* 0x00005c0019187a11 */ /* 0x000fe400078408ff */
[----:B------:R-:W-:-:S04]  /*25d0*/  IADD3.X R50, R45, R84, R30, P0, P1 ;  /* 0x000000542d327210 */ /* 0x000fc800007e241e */
[----:B------:R-:W-:-:S06]  /*25e0*/  LEA.HI.X R25, R25, c[0x0][0x174], R50, 0x1, P2 ;  /* 0x00005d0019197a11 */ /* 0x000fcc00010f0c32 */
[----:B------:R-:W2:Y:S01]  /*25f0*/  LDG.E.64.CONSTANT R24, [R24.64] ;  /* 0x0000000a18187981 */ /* 0x000ea2000c1e9b00 */
[----:B------:R-:W-:Y:S02]  /*2600*/  HADD2.F32 R47, -RZ, R26.H0_H0 ;  /* 0x2000001aff2f7230 */ /* 0x000fe40000004100 */
        /* <DEDUP_REMOVED lines=12> */
[----:B------:R-:W2:Y:S01]  /*26d0*/  LDG.E.64.CONSTANT R46, [R46.64] ;  /* 0x0000000a2e2e7981 */ /* 0x000ea2000c1e9b00 */
[----:B------:R-:W-:Y:S01]  /*26e0*/  HADD2.F32 R24, -RZ, R27.H1_H1 ;  /* 0x3000001bff187230 */ /* 0x000fe20000004100 */
[----:B------:R-:W-:Y:S01]  /*26f0*/  IADD3 R90, P0, P1, R8, R88, R15 ;  /* 0x00000058085a7210 */ /* 0x000fe2000791e00f */
[----:B------:R-:W-:-:S05]  /*2700*/  HADD2.F32 R89, -RZ, R25.H1_H1 ;  /* 0x30000019ff597230 */ /* 0x000fca0000004100 */
[----:B------:R-:W-:Y:S02]  /*2710*/  FFMA.FTZ R89, R24, R89, R49 ;  /* 0x0000005918597223 */ /* 0x000fe40000010031 */
[----:B------:R-:W0:Y:S02]  /*2720*/  LDS.128 R24, [R85+0x60] ;  /* 0x0000600055187984 */ /* 0x000e240000000c00 */
[----:B0-----:R-:W-:Y:S02]  /*2730*/  HADD2.F32 R49, -RZ, R24.H0_H0 ;  /* 0x20000018ff317230 */ /* 0x001fe40000004100 */
[----:B--2---:R-:W-:-:S05]  /*2740*/  HADD2.F32 R88, -RZ, R46.H0_H0 ;  /* 0x2000002eff587230 */ /* 0x004fca0000004100 */
[----:B------:R-:W-:Y:S01]  /*2750*/  FFMA.FTZ R88, R49, R88, R48 ;  /* 0x0000005831587223 */ /* 0x000fe20000010030 */
[----:B------:R-:W-:Y:S02]  /*2760*/  IADD3.X R49, R53, R84, R32, P0, P1 ;  /* 0x0000005435317210 */ /* 0x000fe400007e2420 */
[----:B------:R-:W-:-:S04]  /*2770*/  LEA R48, P0, R90, c[0x0][0x170], 0x1 ;  /* 0x00005c005a307a11 */ /* 0x000fc800078008ff */
[----:B------:R-:W-:-:S06]  /*2780*/  LEA.HI.X R49, R90, c[0x0][0x174], R49, 0x1, P0 ;  /* 0x00005d005a317a11 */ /* 0x000fcc00000f0c31 */
[----:B------:R-:W2:Y:S01]  /*2790*/  LDG.E.64.CONSTANT R48, [R48.64] ;  /* 0x0000000a30307981 */ /* 0x000ea2000c1e9b00 */
[----:B------:R-:W-:Y:S01]  /*27a0*/  HADD2.F32 R91, -RZ, R24.H1_H1 ;  /* 0x30000018ff5b7230 */ /* 0x000fe20000004100 */
[----:B------:R-:W-:Y:S01]  /*27b0*/  FSETP.NEU.FTZ.AND P1, PT, R80, RZ, PT ;  /* 0x000000ff5000720b */ /* 0x000fe20003f3d000 */
[----:B------:R-:W-:Y:S02]  /*27c0*/  HADD2.F32 R46, -RZ, R46.H1_H1 ;  /* 0x3000002eff2e7230 */ /* 0x000fe40000004100 */
[----:B------:R-:W-:-:S03]  /*27d0*/  HADD2.F32 R24, -RZ, R25.H0_H0 ;  /* 0x20000019ff187230 */ /* 0x000fc60000004100 */
[----:B------:R-:W-:Y:S01]  /*27e0*/  FFMA.FTZ R50, R91, R46, R50 ;  /* 0x0000002e5b327223 */ /* 0x000fe20000010032 */
[--C-:B------:R-:W-:Y:S02]  /*27f0*/  HADD2.F32 R46, -RZ, R47.reuse.H0_H0 ;  /* 0x2000002fff2e7230 */ /* 0x100fe40000004100 */
[----:B------:R-:W-:-:S03]  /*2800*/  HADD2.F32 R47, -RZ, R47.H1_H1 ;  /* 0x3000002fff2f7230 */ /* 0x000fc60000004100 */
[----:B------:R-:W-:Y:S01]  /*2810*/  FFMA.FTZ R51, R24, R46, R51 ;  /* 0x0000002e18337223 */ /* 0x000fe20000010033 */
[----:B------:R-:W-:Y:S02]  /*2820*/  HADD2.F32 R24, -RZ, R25.H1_H1 ;  /* 0x30000019ff187230 */ /* 0x000fe40000004100 */
[--C-:B------:R-:W-:Y:S02]  /*2830*/  HADD2.F32 R25, -RZ, R26.reuse.H0_H0 ;  /* 0x2000001aff197230 */ /* 0x100fe40000004100 */
[--C-:B------:R-:W-:Y:S01]  /*2840*/  HADD2.F32 R46, -RZ, R27.reuse.H1_H1 ;  /* 0x3000001bff2e7230 */ /* 0x100fe20000004100 */
[----:B------:R-:W-:Y:S01]  /*2850*/  FFMA.FTZ R89, R24, R47, R89 ;  /* 0x0000002f18597223 */ /* 0x000fe20000010059 */
[----:B------:R-:W-:Y:S02]  /*2860*/  HADD2.F32 R47, -RZ, R26.H1_H1 ;  /* 0x3000001aff2f7230 */ /* 0x000fe40000004100 */
[----:B------:R-:W-:Y:S02]  /*2870*/  HADD2.F32 R26, -RZ, R27.H0_H0 ;  /* 0x2000001bff1a7230 */ /* 0x000fe40000004100 */
[----:B--2---:R-:W-:-:S02]  /*2880*/  HADD2.F32 R24, -RZ, R48.H0_H0 ;  /* 0x20000030ff187230 */ /* 0x004fc40000004100 */
[----:B------:R-:W-:-:S03]  /*2890*/  HADD2.F32 R48, -RZ, R48.H1_H1 ;  /* 0x30000030ff307230 */ /* 0x000fc60000004100 */
[----:B------:R-:W-:Y:S01]  /*28a0*/  FFMA.FTZ R24, R25, R24, R88 ;  /* 0x0000001819187223 */ /* 0x000fe20000010058 */
[--C-:B------:R-:W-:Y:S01]  /*28b0*/  HADD2.F32 R25, -RZ, R49.reuse.H0_H0 ;  /* 0x20000031ff197230 */ /* 0x100fe20000004100 */
        /* <DEDUP_REMOVED lines=9> */
.L_x_18950:
        /* <DEDUP_REMOVED lines=13> */
.L_x_18900:
[----:B------:R-:W-:-:S13]  /*2a20*/  ISETP.NE.AND P0, PT, R79, RZ, PT ;  /* 0x000000ff4f00720c */ /* 0x000fda0003f05270 */
[----:B------:R-:W-:-:S05]  /*2a30*/  @!P0 IMAD.MOV.U32 R24, RZ, RZ, -0x800001 ;  /* 0xff7fffffff188424 */ /* 0x000fca00078e00ff */
[----:B------:R0:W-:Y:S02]  /*2a40*/  @!P0 STS [R33], R24 ;  /* 0x0000001821008388 */ /* 0x0001e40000000800 */
.L_x_18902:
[----:B------:R-:W-:Y:S05]  /*2a50*/  BSYNC B1 ;  /* 0x0000000000017941 */ /* 0x000fea0003800000 */
.L_x_18899:
        /* <DEDUP_REMOVED lines=10> */
.L_x_18898:
[----:B------:R-:W-:Y:S05]  /*2b00*/  BSYNC B0 ;  /* 0x0000000000007941 */ /* 0x000fea0003800000 */
.L_x_18897:
[----:B------:R-:W-:Y:S05]  /*2b10*/  BRA.DIV ~URZ, `(.L_x_18904) ;  /* 0x00003f027f007947 */ /* 0x000fea000b800000 */
[----:B------:R0:W1:Y:S02]  /*2b20*/  SHFL.BFLY PT, R7, R78, 0x10, 0x1f ;  /* 0x0e001f004e077f89 */ /* 0x00006400000e0000 */
.L_x_18951:
[----:B-1----:R-:W-:Y:S01]  /*2b30*/  FMNMX.FTZ R9, R7, R78, !PT ;  /* 0x0000004e07097209 */ /* 0x002fe20007810000 */
[----:B------:R-:W-:Y:S05]  /*2b40*/  BRA.DIV ~URZ, `(.L_x_18905) ;  /* 0x00003f527f007947 */ /* 0x000fea000b800000 */
[----:B------:R-:W1:Y:S02]  /*2b50*/  SHFL.BFLY PT, R6, R9, 0x8, 0x1f ;  /* 0x0d001f0009067f89 */ /* 0x000e6400000e0000 */
[----:B-1----:R-:W-:-:S05]  /*2b60*/  FMNMX.FTZ R6, R9, R6, !PT ;  /* 0x0000000609067209 */ /* 0x002fca0007810000 */
[----:B------:R-:W1:Y:S02]  /*2b70*/  SHFL.BFLY PT, R7, R6, 0x4, 0x1f ;  /* 0x0c801f0006077f89 */ /* 0x000e6400000e0000 */
[----:B-1----:R-:W-:-:S05]  /*2b80*/  FMNMX.FTZ R7, R6, R7, !PT ;  /* 0x0000000706077209 */ /* 0x002fca0007810000 */
[----:B------:R1:W2:Y:S02]  /*2b90*/  SHFL.BFLY PT, R8, R7, 0x2, 0x1f ;  /* 0x0c401f0007087f89 */ /* 0x0002a400000e0000 */
.L_x_18952:
        /* <DEDUP_REMOVED lines=34> */
.L_x_18910:
        /* <DEDUP_REMOVED lines=11> */
.L_x_18909:
[----:B------:R-:W-:Y:S05]  /*2e70*/  BSYNC B1 ;  /* 0x0000000000017941 */ /* 0x000fea0003800000 */
.L_x_18908:
        /* <DEDUP_REMOVED lines=10> */
.L_x_18913:
        /* <DEDUP_REMOVED lines=38> */
[C---:B------:R-:W-:Y:S01]  /*3180*/  FADD.FTZ R27, -R6.reuse, R27 ;  /* 0x0000001b061b7221 */ /* 0x040fe20000010100 */
        /* <DEDUP_REMOVED lines=11> */
[C---:B--2---:R-:W-:Y:S01]  /*3240*/  FADD.FTZ R33, -R6.reuse, R33 ;  /* 0x0000002106217221 */ /* 0x044fe20000010100 */
        /* <DEDUP_REMOVED lines=49> */
.L_x_18912:
[----:B------:R-:W-:Y:S05]  /*3560*/  BSYNC B1 ;  /* 0x0000000000017941 */ /* 0x000fea0003800000 */
.L_x_18911:
        /* <DEDUP_REMOVED lines=55> */
.L_x_18915:
[----:B------:R-:W-:Y:S05]  /*38e0*/  BSYNC B1 ;  /* 0x0000000000017941 */ /* 0x000fea0003800000 */
.L_x_18914:
        /* <DEDUP_REMOVED lines=26> */
.L_x_18907:
[----:B------:R-:W-:Y:S05]  /*3a90*/  BSYNC B0 ;  /* 0x0000000000007941 */ /* 0x000fea0003800000 */
.L_x_18906:
        /* <DEDUP_REMOVED lines=37> */
.L_x_18920:
        /* <DEDUP_REMOVED lines=8> */
.L_x_18919:
[----:B-12---:R-:W-:Y:S05]  /*3d70*/  BSYNC B1 ;  /* 0x0000000000017941 */ /* 0x006fea0003800000 */
.L_x_18918:
        /* <DEDUP_REMOVED lines=10> */
.L_x_18923:
        /* <DEDUP_REMOVED lines=52> */
.L_x_18922:
[----:B------:R-:W-:Y:S05]  /*4160*/  BSYNC B1 ;  /* 0x0000000000017941 */ /* 0x000fea0003800000 */
.L_x_18921:
        /* <DEDUP_REMOVED lines=31> */
.L_x_18925:
[----:B------:R-:W-:Y:S05]  /*4360*/  BSYNC B1 ;  /* 0x0000000000017941 */ /* 0x000fea0003800000 */
.L_x_18924:
        /* <DEDUP_REMOVED lines=14> */
.L_x_18917:
[----:B------:R-:W-:Y:S05]  /*4450*/  BSYNC B0 ;  /* 0x0000000000007941 */ /* 0x000fea0003800000 */
.L_x_18916:
[----:B------:R-:W-:Y:S01]  /*4460*/  BAR.SYNC.DEFER_BLOCKING 0x0 ;  /* 0x0000000000007b1d */ /* 0x000fe20000010000 */
[----:B------:R-:W-:-:S05]  /*4470*/  ISETP.GE.AND P0, PT, R82, R3, PT ;  /* 0x000000035200720c */ /* 0x000fca0003f06270 */
[----:B------:R-:W-:Y:S08]  /*4480*/  BSSY B1, `(.L_x_18926) ;  /* 0x00001bf000017945 */ /* 0x000ff00003800000 */
[----:B------:R-:W-:Y:S05]  /*4490*/  @!P0 BRA `(.L_x_18927) ;  /* 0x0000006000008947 */ /* 0x000fea0003800000 */
[----:B------:R-:W-:Y:S01]  /*44a0*/  IMAD.MOV.U32 R2, RZ, RZ, RZ ;  /* 0x000000ffff027224 */ /* 0x000fe200078e00ff */
[----:B------:R-:W-:Y:S01]  /*44b0*/  CS2R R50, SRZ ;  /* 0x0000000000327805 */ /* 0x000fe2000001ff00 */
[----:B------:R-:W-:Y:S01]  /*44c0*/  CS2R R52, SRZ ;  /* 0x0000000000347805 */ /* 0x000fe2000001ff00 */
[----:B------:R-:W-:-:S02]  /*44d0*/  IMAD.MOV.U32 R55, RZ, RZ, RZ ;  /* 0x000000ffff377224 */ /* 0x000fc400078e00ff */
[----:B------:R-:W-:Y:S01]  /*44e0*/  IMAD.MOV.U32 R56, RZ, RZ, RZ ;  /* 0x000000ffff387224 */ /* 0x000fe200078e00ff */
[----:B------:R-:W-:Y:S05]  /*44f0*/  BRA `(.L_x_18928) ;  /* 0x00001b7000007947 */ /* 0x000fea0003800000 */
.L_x_18927:
        /* <DEDUP_REMOVED lines=10> */
[----:B------:R-:W-:Y:S01]  /*45a0*/  SHF.R.S32.HI R57, RZ, 0x1f, R57 ;  /* 0x0000001fff397819 */ /* 0x000fe20000011439 */
[----:B------:R-:W-:-:S02]  /*45b0*/  IMAD.MOV.U32 R56, RZ, RZ, RZ ;  /* 0x000000ffff387224 */ /* 0x000fc400078e00ff */
[--C-:B------:R-:W-:Y:S01]  /*45c0*/  IMAD.MOV.U32 R58, RZ, RZ, R82.reuse ;  /* 0x000000ffff3a7224 */ /* 0x100fe200078e0052 */
        /* <DEDUP_REMOVED lines=30> */
.L_x_18945:
        /* <DEDUP_REMOVED lines=64> */
[----:B------:R3:W5:Y:S01]  /*4bb0*/  LDG.E.128.CONSTANT R28, [R44.64+0x200] ;  /* 0x0002000a2c1c7981 */ /* 0x000762000c1e9d00 */
        /* <DEDUP_REMOVED lines=54> */
.L_x_18932:
[----:B---34-:R-:W-:Y:S05]  /*4f20*/  BSYNC B2 ;  /* 0x0000000000027941 */ /* 0x018fea0003800000 */
.L_x_18931:
        /* <DEDUP_REMOVED lines=37> */
.L_x_18934:
[----:B------:R-:W-:Y:S05]  /*5180*/  BSYNC B2 ;  /* 0x0000000000027941 */ /* 0x000fea0003800000 */
.L_x_18933:
        /* <DEDUP_REMOVED lines=26> */
[----:B------:R-:W-:Y:S02]  /*5330*/  PRMT R31, R9, 0x7632, R31 ;  /* 0x00007632091f7816 */ /* 0x000fe4000000001f */
[----:B------:R-:W-:Y:S02]  /*5340*/  SEL R37, R10, RZ, !P6 ;  /* 0x000000ff0a257207 */ /* 0x000fe40007000000 */
[----:B------:R-:W-:-:S02]  /*5350*/  ISETP.GE.AND P5, PT, R38, R83, PT ;  /* 0x000000532600720c */ /* 0x000fc40003fa6270 */
        /* <DEDUP_REMOVED lines=15> */
.L_x_18936:
[----:B------:R-:W-:Y:S05]  /*5450*/  BSYNC B2 ;  /* 0x0000000000027941 */ /* 0x000fea0003800000 */
.L_x_18935:
        /* <DEDUP_REMOVED lines=40> */
.L_x_18938:
[----:B------:R-:W-:Y:S05]  /*56e0*/  BSYNC B2 ;  /* 0x0000000000027941 */ /* 0x000fea0003800000 */
.L_x_18937:
        /* <DEDUP_REMOVED lines=38> */
.L_x_18940:
[----:B------:R-:W-:Y:S05]  /*5950*/  BSYNC B2 ;  /* 0x0000000000027941 */ /* 0x000fea0003800000 */
.L_x_18939:
        /* <DEDUP_REMOVED lines=34> */
.L_x_18942:
[----:B------:R-:W-:Y:S05]  /*5b80*/  BSYNC B2 ;  /* 0x0000000000027941 */ /* 0x000fea0003800000 */
.L_x_18941:
        /* <DEDUP_REMOVED lines=9> */
[C---:B------:R-:W-:Y:S02]  /*5c20*/  ISETP.GE.AND P6, PT, R60.reuse, R83, PT ;  /* 0x000000533c00720c */ /* 0x040fe40003fc6270 */
[----:B------:R-:W-:-:S02]  /*5c30*/  IADD3 R36, R60, 0x3, RZ ;  /* 0x000000033c247810 */ /* 0x000fc40007ffe0ff */
[C---:B------:R-:W-:Y:S02]  /*5c40*/  IADD3 R30, R60.reuse, 0x5, RZ ;  /* 0x000000053c1e7810 */ /* 0x040fe40007ffe0ff */
[C---:B------:R-:W-:Y:S02]  /*5c50*/  IADD3 R32, R60.reuse, 0x6, RZ ;  /* 0x000000063c207810 */ /* 0x040fe40007ffe0ff */
[----:B------:R-:W-:Y:S02]  /*5c60*/  IADD3 R34, R60, 0x7, RZ ;  /* 0x000000073c227810 */ /* 0x000fe40007ffe0ff */
[----:B------:R-:W-:Y:S02]  /*5c70*/  SEL R9, R24, RZ, !P6 ;  /* 0x000000ff18097207 */ /* 0x000fe40007000000 */
[-C--:B------:R-:W-:Y:S02]  /*5c80*/  ISETP.GE.AND P1, PT, R36, R83.reuse, PT ;  /* 0x000000532400720c */ /* 0x080fe40003f26270 */
        /* <DEDUP_REMOVED lines=18> */
.L_x_18944:
[----:B------:R-:W-:Y:S05]  /*5db0*/  BSYNC B2 ;  /* 0x0000000000027941 */ /* 0x000fea0003800000 */
.L_x_18943:
        /* <DEDUP_REMOVED lines=21> */
[----:B------:R-:W-:-:S02]  /*5f10*/  HADD2.F32 R19, -RZ, R19.H1_H1 ;  /* 0x30000013ff137230 */ /* 0x000fc40000004100 */
[--C-:B------:R-:W-:Y:S01]  /*5f20*/  HADD2.F32 R11, -RZ, R23.reuse.H0_H0 ;  /* 0x20000017ff0b7230 */ /* 0x100fe20000004100 */
        /* <DEDUP_REMOVED lines=8> */
[----:B------:R-:W-:Y:S02]  /*5fb0*/  FADD.FTZ R56, R56, R13 ;  /* 0x0000000d38387221 */ /* 0x000fe40000010000 */
.L_x_18930:
[----:B------:R-:W-:Y:S05]  /*5fc0*/  BSYNC B0 ;  /* 0x0000000000007941 */ /* 0x000fea0003800000 */
.L_x_18929:
        /* <DEDUP_REMOVED lines=10> */
.L_x_18928:
[----:B------:R-:W-:Y:S05]  /*6070*/  BSYNC B1 ;  /* 0x0000000000017941 */ /* 0x000fea0003800000 */
.L_x_18926:
[----:B------:R-:W2:Y:S01]  /*6080*/  SHFL.BFLY PT, R3, R2, 0x1, 0x1f ;  /* 0x0c201f0002037f89 */ /* 0x000ea200000e0000 */
[C---:B------:R-:W-:Y:S01]  /*6090*/  LOP3.LUT R12, R81.reuse, 0x1, RZ, 0xc0, !PT ;  /* 0x00000001510c7812 */ /* 0x040fe200078ec0ff */
[----:B------:R-:W-:Y:S01]  /*60a0*/  BSSY B0, `(.L_x_18946) ;  /* 0x0000032000007945 */ /* 0x000fe20003800000 */
[----:B-1----:R-:W-:Y:S01]  /*60b0*/  LEA.HI R13, R81, R81, RZ, 0x1 ;  /* 0x00000051510d7211 */ /* 0x002fe200078f08ff */
[----:B------:R-:W1:Y:S01]  /*60c0*/  SHFL.BFLY PT, R5, R50, 0x1, 0x1f ;  /* 0x0c201f0032057f89 */ /* 0x000e6200000e0000 */
[----:B------:R-:W-:Y:S02]  /*60d0*/  ISETP.NE.AND P2, PT, R12, RZ, PT ;  /* 0x000000ff0c00720c */ /* 0x000fe40003f45270 */
[----:B------:R-:W-:Y:S01]  /*60e0*/  SHF.R.S32.HI R13, RZ, 0x1, R13 ;  /* 0x00000001ff0d7819 */ /* 0x000fe2000001140d */
[----:B------:R-:W3:Y:S01]  /*60f0*/  SHFL.BFLY PT, R4, R51, 0x1, 0x1f ;  /* 0x0c201f0033047f89 */ /* 0x000ee200000e0000 */
[C---:B------:R-:W-:Y:S02]  /*6100*/  ISETP.GT.OR P0, PT, R0.reuse, 0x3f, P2 ;  /* 0x0000003f0000780c */ /* 0x040fe40001704670 */
[C---:B------:R-:W-:Y:S01]  /*6110*/  ISETP.GT.OR P1, PT, R0.reuse, 0x1f, P2 ;  /* 0x0000001f0000780c */ /* 0x040fe20001724670 */
[----:B------:R-:W4:Y:S04]  /*6120*/  SHFL.BFLY PT, R7, R52, 0x1, 0x1f ;  /* 0x0c201f0034077f89 */ /* 0x000f2800000e0000 */
[----:B------:R-:W5:Y:S04]  /*6130*/  SHFL.BFLY PT, R6, R53, 0x1, 0x1f ;  /* 0x0c201f0035067f89 */ /* 0x000f6800000e0000 */
[----:B------:R-:W0:Y:S04]  /*6140*/  SHFL.BFLY PT, R8, R55, 0x1, 0x1f ;  /* 0x0c201f0037087f89 */ /* 0x000e2800000e0000 */
[----:B------:R-:W0:Y:S01]  /*6150*/  SHFL.BFLY PT, R9, R56, 0x1, 0x1f ;  /* 0x0c201f0038097f89 */ /* 0x000e2200000e0000 */
[----:B--2---:R-:W-:Y:S01]  /*6160*/  FADD.FTZ R10, R3, R2 ;  /* 0x00000002030a7221 */ /* 0x004fe20000010000 */
[----:B------:R-:W-:Y:S01]  /*6170*/  LOP3.LUT R2, R0, 0xffffffc0, RZ, 0xc0, !PT ;  /* 0xffffffc000027812 */ /* 0x000fe200078ec0ff */
[----:B------:R-:W-:Y:S01]  /*6180*/  IMAD R3, R82, 0x70, R13 ;  /* 0x0000007052037824 */ /* 0x000fe200078e020d */
[----:B------:R-:W-:Y:S01]  /*6190*/  BAR.SYNC.DEFER_BLOCKING 0x0 ;  /* 0x0000000000007b1d */ /* 0x000fe20000010000 */
[----:B-1----:R-:W-:Y:S01]  /*61a0*/  FADD.FTZ R11, R5, R50 ;  /* 0x00000032050b7221 */ /* 0x002fe20000010000 */
[----:B------:R-:W-:Y:S01]  /*61b0*/  ISETP.NE.OR P5, PT, R2, 0x40, P2 ;  /* 0x000000400200780c */ /* 0x000fe200017a5670 */
[----:B---3--:R-:W-:Y:S01]  /*61c0*/  FADD.FTZ R16, R4, R51 ;  /* 0x0000003304107221 */ /* 0x008fe20000010000 */
[----:B------:R-:W-:Y:S01]  /*61d0*/  IADD3 R2, R0, 0x1f, RZ ;  /* 0x0000001f00027810 */ /* 0x000fe20007ffe0ff */
[----:B----4-:R-:W-:-:S03]  /*61e0*/  FADD.FTZ R17, R7, R52 ;  /* 0x0000003407117221 */ /* 0x010fc60000010000 */
[----:B------:R-:W-:Y:S02]  /*61f0*/  ISETP.GT.U32.AND P3, PT, R2, 0x3e, PT ;  /* 0x0000003e0200780c */ /* 0x000fe40003f64070 */
[----:B------:R-:W-:Y:S01]  /*6200*/  LOP3.LUT R2, R0, 0xffffffe0, RZ, 0xc0, !PT ;  /* 0xffffffe000027812 */ /* 0x000fe200078ec0ff */
[----:B-----5:R-:W-:-:S03]  /*6210*/  FADD.FTZ R53, R6, R53 ;  /* 0x0000003506357221 */ /* 0x020fc60000010000 */
[----:B------:R-:W-:Y:S01]  /*6220*/  ISETP.NE.OR P4, PT, R2, 0x20, P2 ;  /* 0x000000200200780c */ /* 0x000fe20001785670 */
[----:B0-----:R-:W-:Y:S02]  /*6230*/  FADD.FTZ R18, R8, R55 ;  /* 0x0000003708127221 */ /* 0x001fe40000010000 */
        /* <DEDUP_REMOVED lines=24> */
.L_x_18947:
[----:B0-----:R-:W-:Y:S05]  /*63c0*/  BSYNC B0 ;  /* 0x0000000000007941 */ /* 0x001fea0003800000 */
.L_x_18946:
        /* <DEDUP_REMOVED lines=25> */
.L_x_18949:
[----:B0-----:R-:W-:Y:S05]  /*6560*/  BSYNC B0 ;  /* 0x0000000000007941 */ /* 0x001fea0003800000 */
.L_x_18948:
        /* <DEDUP_REMOVED lines=67> */
.L_x_18901:
[----:B------:R-:W-:Y:S01]  /*69a0*/  IMAD.MOV.U32 R26, RZ, RZ, R49 ;  /* 0x000000ffff1a7224 */ /* 0x000fe200078e0031 */
[----:B------:R-:W-:Y:S01]  /*69b0*/  MOV R24, 0x6a00 ;  /* 0x00006a0000187802 */ /* 0x000fe20000000f00 */
[----:B------:R-:W-:Y:S02]  /*69c0*/  IMAD.MOV.U32 R27, RZ, RZ, 0x1 ;  /* 0x00000001ff1b7424 */ /* 0x000fe400078e00ff */
[----:B------:R-:W-:Y:S02]  /*69d0*/  IMAD.MOV.U32 R46, RZ, RZ, 0x1f ;  /* 0x0000001fff2e7424 */ /* 0x000fe400078e00ff */
[----:B------:R-:W-:-:S02]  /*69e0*/  IMAD.MOV.U32 R47, RZ, RZ, -0x1 ;  /* 0xffffffffff2f7424 */ /* 0x000fc400078e00ff */
[----:B------:R-:W-:Y:S05]  /*69f0*/  CALL.REL.NOINC `($__internal_373_$__cuda_sm70_shflsync_bfly_p) ;  /* 0x0000020000007944 */ /* 0x000fea0003c00000 */
[----:B-1----:R-:W-:Y:S01]  /*6a00*/  IMAD.MOV.U32 R24, RZ, RZ, R26 ;  /* 0x000000ffff187224 */ /* 0x002fe200078e001a */
[----:B0-----:R-:W-:Y:S05]  /*6a10*/  BRA `(.L_x_18950) ;  /* 0xffffbf3000007947 */ /* 0x001fea000383ffff */
.L_x_18904:
[----:B------:R-:W-:Y:S01]  /*6a20*/  IMAD.MOV.U32 R26, RZ, RZ, R78 ;  /* 0x000000ffff1a7224 */ /* 0x000fe200078e004e */
[----:B------:R-:W-:Y:S01]  /*6a30*/  MOV R24, 0x6a80 ;  /* 0x00006a8000187802 */ /* 0x000fe20000000f00 */
[----:B------:R-:W-:-:S02]  /*6a40*/  IMAD.MOV.U32 R27, RZ, RZ, 0x10 ;  /* 0x00000010ff1b7424 */ /* 0x000fc400078e00ff */
[----:B------:R-:W-:Y:S02]  /*6a50*/  IMAD.MOV.U32 R46, RZ, RZ, 0x1f ;  /* 0x0000001fff2e7424 */ /* 0x000fe400078e00ff */
[----:B------:R-:W-:Y:S02]  /*6a60*/  IMAD.MOV.U32 R47, RZ, RZ, -0x1 ;  /* 0xffffffffff2f7424 */ /* 0x000fe400078e00ff */
[----:B------:R-:W-:Y:S05]  /*6a70*/  CALL.REL.NOINC `($__internal_373_$__cuda_sm70_shflsync_bfly_p) ;  /* 0x0000018000007944 */ /* 0x000fea0003c00000 */
[----:B-1----:R-:W-:Y:S01]  /*6a80*/  IMAD.MOV.U32 R7, RZ, RZ, R26 ;  /* 0x000000ffff077224 */ /* 0x002fe200078e001a */
[----:B0-----:R-:W-:Y:S05]  /*6a90*/  BRA `(.L_x_18951) ;  /* 0xffffc09000007947 */ /* 0x001fea000383ffff */
.L_x_18905:
[----:B------:R-:W-:Y:S01]  /*6aa0*/  IMAD.MOV.U32 R26, RZ, RZ, R9 ;  /* 0x000000ffff1a7224 */ /* 0x000fe200078e0009 */
[----:B------:R-:W-:Y:S01]  /*6ab0*/  MOV R24, 0x6b00 ;  /* 0x00006b0000187802 */ /* 0x000fe20000000f00 */
[----:B------:R-:W-:Y:S02]  /*6ac0*/  IMAD.MOV.U32 R27, RZ, RZ, 0x8 ;  /* 0x00000008ff1b7424 */ /* 0x000fe400078e00ff */
[----:B------:R-:W-:Y:S02]  /*6ad0*/  IMAD.MOV.U32 R46, RZ, RZ, 0x1f ;  /* 0x0000001fff2e7424 */ /* 0x000fe400078e00ff */
[----:B------:R-:W-:Y:S02]  /*6ae0*/  IMAD.MOV.U32 R47, RZ, RZ, -0x1 ;  /* 0xffffffffff2f7424 */ /* 0x000fe400078e00ff */
[----:B0-----:R-:W-:Y:S05]  /*6af0*/  CALL.REL.NOINC `($__internal_373_$__cuda_sm70_shflsync_bfly_p) ;  /* 0x0000010000007944 */ /* 0x001fea0003c00000 */
[----:B-1----:R-:W-:Y:S01]  /*6b00*/  FMNMX.FTZ R7, R9, R26, !PT ;  /* 0x0000001a09077209 */ /* 0x002fe20007810000 */
[----:B0-----:R-:W-:Y:S01]  /*6b10*/  IMAD.MOV.U32 R27, RZ, RZ, 0x4 ;  /* 0x00000004ff1b7424 */ /* 0x001fe200078e00ff */
[----:B------:R-:W-:Y:S01]  /*6b20*/  MOV R24, 0x6b70 ;  /* 0x00006b7000187802 */ /* 0x000fe20000000f00 */
[----:B------:R-:W-:-:S02]  /*6b30*/  IMAD.MOV.U32 R46, RZ, RZ, 0x1f ;  /* 0x0000001fff2e7424 */ /* 0x000fc400078e00ff */
[----:B------:R-:W-:Y:S02]  /*6b40*/  IMAD.MOV.U32 R47, RZ, RZ, -0x1 ;  /* 0xffffffffff2f7424 */ /* 0x000fe400078e00ff */
[----:B------:R-:W-:Y:S02]  /*6b50*/  IMAD.MOV.U32 R26, RZ, RZ, R7 ;  /* 0x000000ffff1a7224 */ /* 0x000fe400078e0007 */
[----:B------:R-:W-:Y:S05]  /*6b60*/  CALL.REL.NOINC `($__internal_373_$__cuda_sm70_shflsync_bfly_p) ;  /* 0x0000009000007944 */ /* 0x000fea0003c00000 */
[----:B-1----:R-:W-:Y:S01]  /*6b70*/  FMNMX.FTZ R7, R7, R26, !PT ;  /* 0x0000001a07077209 */ /* 0x002fe20007810000 */
[----:B0-----:R-:W-:Y:S01]  /*6b80*/  IMAD.MOV.U32 R27, RZ, RZ, 0x2 ;  /* 0x00000002ff1b7424 */ /* 0x001fe200078e00ff */
[----:B------:R-:W-:Y:S01]  /*6b90*/  MOV R24, 0x6be0 ;  /* 0x00006be000187802 */ /* 0x000fe20000000f00 */
[----:B------:R-:W-:Y:S02]  /*6ba0*/  IMAD.MOV.U32 R46, RZ, RZ, 0x1f ;  /* 0x0000001fff2e7424 */ /* 0x000fe400078e00ff */
[----:B------:R-:W-:Y:S02]  /*6bb0*/  IMAD.MOV.U32 R47, RZ, RZ, -0x1 ;  /* 0xffffffffff2f7424 */ /* 0x000fe400078e00ff */
[----:B------:R-:W-:Y:S02]  /*6bc0*/  IMAD.MOV.U32 R26, RZ, RZ, R7 ;  /* 0x000000ffff1a7224 */ /* 0x000fe400078e0007 */
[----:B------:R-:W-:Y:S05]  /*6bd0*/  CALL.REL.NOINC `($__internal_373_$__cuda_sm70_shflsync_bfly_p) ;  /* 0x0000002000007944 */ /* 0x000fea0003c00000 */
[----:B-1----:R-:W-:Y:S01]  /*6be0*/  IMAD.MOV.U32 R8, RZ, RZ, R26 ;  /* 0x000000ffff087224 */ /* 0x002fe200078e001a */
[----:B0-----:R-:W-:Y:S05]  /*6bf0*/  BRA `(.L_x_18952) ;  /* 0xffffbfa000007947 */ /* 0x001fea000383ffff */
        .weak           $__internal_373_$__cuda_sm70_shflsync_bfly_p
        .type           $__internal_373_$__cuda_sm70_shflsync_bfly_p,@function
        .size           $__internal_373_$__cuda_sm70_shflsync_bfly_p,(.L_x_23540 - $__internal_373_$__cuda_sm70_shflsync_bfly_p)
$__internal_373_$__cuda_sm70_shflsync_bfly_p:
[----:B------:R-:W-:Y:S01]  /*6c00*/  IMAD.MOV.U32 R25, RZ, RZ, 0x0 ;  /* 0x00000000ff197424 */ /* 0x000fe200078e00ff */
[----:B------:R-:W-:Y:S04]  /*6c10*/  WARPSYNC R47 ;  /* 0x0000002f00007348 */ /* 0x000fe80003800000 */
[----:B------:R0:W1:Y:S01]  /*6c20*/  SHFL.BFLY PT, R26, R26, R27, R46 ;  /* 0x0c00001b1a1a7389 */ /* 0x00006200000e002e */
[----:B------:R-:W-:Y:S05]  /*6c30*/  RET.REL.NODEC R24 `(_ZN4vllm25paged_attention_v1_kernelIttLi112ELi16ELi128ELNS_18Fp8KVCacheDataTypeE0ELb1EEEvPT_PKS2_PKT0_S8_ifPKiSA_iPKfiiiSC_SC_iiiii) ;  /* 0xffff93c018007950 */ /* 0x000fea0003c3ffff */
.L_x_18953:
        /* <DEDUP_REMOVED lines=12> */
.L_x_23540:


//--------------------- .text._ZN4vllm25paged_attention_v1_kernelIttLi96ELi16ELi128ELNS_18Fp8KVCacheDataTypeE0ELb1EEEvPT_PKS2_PKT0_S8_ifPKiSA_iPKfiiiSC_SC_iiiii --------------------------
	.section	.text._ZN4vllm25paged_attention_v1_kernelIttLi96ELi16ELi128ELNS_18Fp8KVCacheDataTypeE0ELb1EEEvPT_PKS2_PKT0_S8_ifPKiSA_iPKfiiiSC_SC_iiiii,"ax",@progbits
	.sectioninfo	@"SHI_REGISTERS=94"
	.align	128
        .global         _ZN4vllm25paged_attention_v1_kernelIttLi96ELi16ELi128ELNS_18Fp8KVCacheDataTypeE0ELb1EEEvPT_PKS2_PKT0_S8_ifPKiSA_iPKfiiiSC_SC_iiiii
        .type           _ZN4vllm25paged_attention_v1_kernelIttLi96ELi16ELi128ELNS_18Fp8KVCacheDataTypeE0ELb1EEEvPT_PKS2_PKT0_S8_ifPKiSA_iPKfiiiSC_SC_iiiii,@function
        .size           _ZN4vllm25paged_attention_v1_kernelIttLi96ELi16ELi128ELNS_18Fp8KVCacheDataTypeE0ELb1EEEvPT_PKS2_PKT0_S8_ifPKiSA_iPKfiiiSC_SC_iiiii,(.L_x_23541 - _ZN4vllm25paged_attention_v1_kernelIttLi96ELi16ELi128ELNS_18Fp8KVCacheDataTypeE0ELb1EEEvPT_PKS2_PKT0_S8_ifPKiSA_iPKfiiiSC_SC_iiiii)
        .other          _ZN4vllm25paged_attention_v1_kernelIttLi96ELi16ELi128ELNS_18Fp8KVCacheDataTypeE0ELb1EEEvPT_PKS2_PKT0_S8_ifPKiSA_iPKfiiiSC_SC_iiiii,@"STO_CUDA_ENTRY STV_DEFAULT"
_ZN4vllm25paged_attention_v1_kernelIttLi96ELi16ELi128ELNS_18Fp8KVCacheDataTypeE0ELb1EEEvPT_PKS2_PKT0_S8_ifPKiSA_iPKfiiiSC_SC_iiiii:
.text._ZN4vllm25paged_attention_v1_kernelIttLi96ELi16ELi128ELNS_18Fp8KVCacheDataTypeE0ELb1EEEvPT_PKS2_PKT0_S8_ifPKiSA_iPKfiiiSC_SC_iiiii:
        /* <DEDUP_REMOVED lines=49> */
[----:B------:R-:W-:Y:S02]  /*0310*/  IMAD.MOV.U32 R7, RZ, RZ, R8 ;  /* 0x000000ffff077224 */ /* 0x000fe400078e0008 */
        /* <DEDUP_REMOVED lines=47> */
.L_x_18958:
        /* <DEDUP_REMOVED lines=11> */
.L_x_18957:
[----:B------:R-:W-:Y:S05]  /*06c0*/  BSYNC B1 ;  /* 0x0000000000017941 */ /* 0x000fea0003800000 */
.L_x_18956:
        /* <DEDUP_REMOVED lines=10> */
.L_x_18959:
        /* <DEDUP_REMOVED lines=17> */
.L_x_18955:
[----:B-1----:R-:W-:Y:S05]  /*0880*/  BSYNC B0 ;  /* 0x0000000000007941 */ /* 0x002fea0003800000 */
.L_x_18954:
        /* <DEDUP_REMOVED lines=16> */
[--C-:B-1----:R-:W-:Y:S02]  /*0990*/  IMAD.MOV R11, RZ, RZ, -R5.reuse ;  /* 0x000000ffff0b7224 */ /* 0x102fe400078e0a05 */
[----:B------:R-:W-:Y:S02]  /*09a0*/  @!P3 IMAD.MOV.U32 R3, RZ, RZ, c[0x0][0x1c8] ;  /* 0x00007200ff03b624 */ /* 0x000fe400078e00ff */
[----:B------:R-:W-:Y:S02]  /*09b0*/  IMAD R11, R11, R10, RZ ;  /* 0x0000000a0b0b7224 */ /* 0x000fe400078e02ff */
[----:B------:R-:W-:Y:S02]  /*09c0*/  @!P3 IMAD R3, R3, c[0x0][0x180], R6 ;  /* 0x000060000303ba24 */ /* 0x000fe400078e0206 */
        /* <DEDUP_REMOVED lines=10> */
[----:B------:R-:W-:Y:S01]  /*0a70*/  @!P3 IMAD.MOV R10, RZ, RZ, -c[0x0][0x1d8] ;  /* 0x80007600ff0ab624 */ /* 0x000fe200078e02ff */
[----:B------:R-:W-:-:S03]  /*0a80*/  IADD3 R5, R86, 0xf, RZ ;  /* 0x0000000f56057810 */ /* 0x000fc60007ffe0ff */
        /* <DEDUP_REMOVED lines=34> */
[----:B------:R-:W-:-:S02]  /*0cb0*/  SHF.R.S32.HI R10, RZ, 0x1f, R77 ;  /* 0x0000001fff0a7819 */ /* 0x000fc4000001144d */
[----:B------:R-:W-:Y:S02]  /*0cc0*/  LEA.HI R8, R8, R79, RZ, 0x3 ;  /* 0x0000004f08087211 */ /* 0x000fe400078f18ff */
[----:B------:R-:W-:Y:S02]  /*0cd0*/  IADD3 R20, R81, 0xa, RZ ;  /* 0x0000000a51147810 */ /* 0x000fe40007ffe0ff */
[----:B------:R-:W-:Y:S02]  /*0ce0*/  LEA.HI R9, R9, R78, RZ, 0x3 ;  /* 0x0000004e09097211 */ /* 0x000fe400078f18ff */
[----:B------:R-:W-:Y:S01]  /*0cf0*/  LEA.HI R10, R10, R77, RZ, 0x3 ;  /* 0x0000004d0a0a7211 */ /* 0x000fe200078f18ff */
[----:B------:R-:W-:Y:S01]  /*0d00*/  IMAD.SHL.U32 R71, R20, 0x4, RZ ;  /* 0x0000000414477824 */ /* 0x000fe200078e00ff */
[----:B------:R-:W-:Y:S02]  /*0d10*/  IADD3 R22, R81, 0xc, RZ ;  /* 0x0000000c51167810 */ /* 0x000fe40007ffe0ff */
[----:B------:R-:W-:-:S02]  /*0d20*/  SHF.R.S32.HI R14, RZ, 0x1f, R73 ;  /* 0x0000001fff0e7819 */ /* 0x000fc40000011449 */
[----:B------:R-:W-:Y:S01]  /*0d30*/  IADD3 R15, R81, 0x6, RZ ;  /* 0x00000006510f7810 */ /* 0x000fe20007ffe0ff */
[----:B------:R-:W-:Y:S01]  /*0d40*/  IMAD.SHL.U32 R69, R22, 0x4, RZ ;  /* 0x0000000416457824 */ /* 0x000fe200078e00ff */
        /* <DEDUP_REMOVED lines=17> */
[----:B------:R-:W-:-:S02]  /*0e60*/  SHF.R.S32.HI R14, RZ, 0x1f, R9 ;  /* 0x0000001fff0e7819 */ /* 0x000fc40000011409 */
        /* <DEDUP_REMOVED lines=100> */
.L_x_18966:
        /* <DEDUP_REMOVED lines=79> */
[----:B------:R-:W-:-:S06]  /*19a0*/  LEA.HI.X R49, R28, c[0x0][0x174], R29, 0x1, P2 ;  /* 0x00005d001c317a11 */ /* 0x000fcc00010f0c1d */
[----:B------:R-:W5:Y:S01]  /*19b0*/  LDG.E.64.CONSTANT R48, [R48.64] ;  /* 0x0000000a30307981 */ /* 0x000f62000c1e9b00 */
[----:B------:R-:W-:-:S04]  /*19c0*/  IADD3 R45, P0, P1, R73, R54, R70 ;  /* 0x00000036492d7210 */ /* 0x000fc8000791e046 */
[----:B------:R-:W-:Y:S01]  /*19d0*/  LEA R44, P2, R45, c[0x0][0x170], 0x1 ;  /* 0x00005c002d2c7a11 */ /* 0x000fe200078408ff */
[--C-:B0-----:R-:W-:Y:S02]  /*19e0*/  HADD2.F32 R28, -RZ, R26.reuse.H0_H0 ;  /* 0x2000001aff1c7230 */ /* 0x101fe40000004100 */
[----:B------:R-:W-:Y:S02]  /*19f0*/  HADD2.F32 R26, -RZ, R26.H1_H1 ;  /* 0x3000001aff1a7230 */ /* 0x000fe40000004100 */
[--C-:B--2---:R-:W-:Y:S02]  /*1a00*/  HADD2.F32 R29, -RZ, R46.reuse.H0_H0 ;  /* 0x2000002eff1d7230 */ /* 0x104fe40000004100 */
[----:B------:R-:W-:Y:S02]  /*1a10*/  HADD2.F32 R31, -RZ, R46.H1_H1 ;  /* 0x3000002eff1f7230 */ /* 0x000fe40000004100 */
[--C-:B------:R-:W-:Y:S01]  /*1a20*/  HADD2.F32 R46, -RZ, R24.reuse.H0_H0 ;  /* 0x20000018ff2e7230 */ /* 0x100fe20000004100 */
[----:B------:R-:W-:Y:S01]  /*1a30*/  FMUL.FTZ R28, R28, R29 ;  /* 0x0000001d1c1c7220 */ /* 0x000fe20000410000 */
[----:B------:R-:W-:Y:S01]  /*1a40*/  HADD2.F32 R24, -RZ, R24.H1_H1 ;  /* 0x30000018ff187230 */ /* 0x000fe20000004100 */
[----:B------:R-:W-:Y:S01]  /*1a50*/  FMUL.FTZ R26, R26, R31 ;  /* 0x0000001f1a1a7220 */ /* 0x000fe20000410000 */
[----:B---3--:R-:W-:-:S02]  /*1a60*/  HADD2.F32 R29, -RZ, R50.H0_H0 ;  /* 0x20000032ff1d7230 */ /* 0x008fc40000004100 */
[----:B------:R-:W-:-:S03]  /*1a70*/  HADD2.F32 R31, -RZ, R47.H0_H0 ;  /* 0x2000002fff1f7230 */ /* 0x000fc60000004100 */
[----:B------:R-:W-:Y:S01]  /*1a80*/  FFMA.FTZ R46, R46, R29, R28 ;  /* 0x0000001d2e2e7223 */ /* 0x000fe2000001001c */
[----:B------:R-:W-:Y:S01]  /*1a90*/  HADD2.F32 R29, -RZ, R50.H1_H1 ;  /* 0x30000032ff1d7230 */ /* 0x000fe20000004100 */
[----:B------:R-:W-:Y:S01]  /*1aa0*/  IADD3.X R50, R58, R55, R33, P0, P1 ;  /* 0x000000373a327210 */ /* 0x000fe200007e2421 */
[----:B------:R-:W-:-:S03]  /*1ab0*/  HADD2.F32 R28, -RZ, R27.H0_H0 ;  /* 0x2000001bff1c7230 */ /* 0x000fc60000004100 */
[----:B------:R-:W-:Y:S01]  /*1ac0*/  FFMA.FTZ R24, R24, R29, R26 ;  /* 0x0000001d18187223 */ /* 0x000fe2000001001a */
[----:B------:R-:W-:Y:S01]  /*1ad0*/  HADD2.F32 R26, -RZ, R25.H0_H0 ;  /* 0x20000019ff1a7230 */ /* 0x000fe20000004100 */
[----:B------:R-:W-:Y:S01]  /*1ae0*/  FMUL.FTZ R28, R28, R31 ;  /* 0x0000001f1c1c7220 */ /* 0x000fe20000410000 */
[----:B------:R-:W-:Y:S01]  /*1af0*/  HADD2.F32 R29, -RZ, R51.H0_H0 ;  /* 0x20000033ff1d7230 */ /* 0x000fe20000004100 */
[----:B------:R-:W-:-:S04]  /*1b00*/  LEA.HI.X R45, R45, c[0x0][0x174], R50, 0x1, P2 ;  /* 0x00005d002d2d7a11 */ /* 0x000fc800010f0c32 */
[----:B------:R-:W-:Y:S02]  /*1b10*/  FFMA.FTZ R26, R26, R29, R28 ;  /* 0x0000001d1a1a7223 */ /* 0x000fe4000001001c */
[----:B------:R-:W0:Y:S04]  /*1b20*/  LDS.128 R28, [R85+0x10] ;  /* 0x00001000551c7984 */ /* 0x000e280000000c00 */
[----:B------:R-:W2:Y:S01]  /*1b30*/  LDG.E.64.CONSTANT R44, [R44.64] ;  /* 0x0000000a2c2c7981 */ /* 0x000ea2000c1e9b00 */
[----:B------:R-:W-:Y:S02]  /*1b40*/  HADD2.F32 R50, -RZ, R47.H1_H1 ;  /* 0x3000002fff327230 */ /* 0x000fe40000004100 */
[----:B------:R-:W-:Y:S02]  /*1b50*/  HADD2.F32 R27, -RZ, R27.H1_H1 ;  /* 0x3000001bff1b7230 */ /* 0x000fe40000004100 */
[----:B------:R-:W-:-:S02]  /*1b60*/  HADD2.F32 R25, -RZ, R25.H1_H1 ;  /* 0x30000019ff197230 */ /* 0x000fc40000004100 */
[----:B----4-:R-:W-:Y:S01]  /*1b70*/  HADD2.F32 R47, -RZ, R52.H0_H0 ;  /* 0x20000034ff2f7230 */ /* 0x010fe20000004100 */
[----:B------:R-:W-:Y:S01]  /*1b80*/  FMUL.FTZ R27, R27, R50 ;  /* 0x000000321b1b7220 */ /* 0x000fe20000410000 */
[----:B------:R-:W-:-:S05]  /*1b90*/  HADD2.F32 R50, -RZ, R51.H1_H1 ;  /* 0x30000033ff327230 */ /* 0x000fca0000004100 */
[----:B------:R-:W-:Y:S01]  /*1ba0*/  FFMA.FTZ R25, R25, R50, R27 ;  /* 0x0000003219197223 */ /* 0x000fe2000001001b */
[----:B0-----:R-:W-:-:S05]  /*1bb0*/  HADD2.F32 R27, -RZ, R28.H0_H0 ;  /* 0x2000001cff1b7230 */ /* 0x001fca0000004100 */
        /* <DEDUP_REMOVED lines=16> */
[----:B------:R-:W4:Y:S01]  /*1cc0*/  LDG.E.64.CONSTANT R46, [R46.64] ;  /* 0x0000000a2e2e7981 */ /* 0x000f22000c1e9b00 */
[----:B------:R-:W-:Y:S02]  /*1cd0*/  HADD2.F32 R53, -RZ, R53.H1_H1 ;  /* 0x30000035ff357230 */ /* 0x000fe40000004100 */
[----:B------:R-:W-:Y:S02]  /*1ce0*/  HADD2.F32 R28, -RZ, R29.H1_H1 ;  /* 0x3000001dff1c7230 */ /* 0x000fe40000004100 */
[--C-:B-----5:R-:W-:Y:S02]  /*1cf0*/  HADD2.F32 R29, -RZ, R48.reuse.H0_H0 ;  /* 0x20000030ff1d7230 */ /* 0x120fe40000004100 */
[----:B------:R-:W-:Y:S01]  /*1d00*/  HADD2.F32 R48, -RZ, R48.H1_H1 ;  /* 0x30000030ff307230 */ /* 0x000fe20000004100 */
[----:B------:R-:W-:Y:S01]  /*1d10*/  FFMA.FTZ R28, R28, R53, R25 ;  /* 0x000000351c1c7223 */ /* 0x000fe20000010019 */
[--C-:B------:R-:W-:Y:S02]  /*1d20*/  HADD2.F32 R25, -RZ, R30.reuse.H1_H1 ;  /* 0x3000001eff197230 */ /* 0x100fe40000004100 */
[----:B------:R-:W-:-:S02]  /*1d30*/  HADD2.F32 R52, -RZ, R30.H0_H0 ;  /* 0x2000001eff347230 */ /* 0x000fc40000004100 */
[----:B------:R-:W-:Y:S01]  /*1d40*/  HADD2.F32 R30, -RZ, R49.H0_H0 ;  /* 0x20000031ff1e7230 */ /* 0x000fe20000004100 */
[----:B------:R-:W-:Y:S01]  /*1d50*/  FFMA.FTZ R48, R25, R48, R24 ;  /* 0x0000003019307223 */ /* 0x000fe20000010018 */
[--C-:B------:R-:W-:Y:S01]  /*1d60*/  HADD2.F32 R25, -RZ, R31.reuse.H0_H0 ;  /* 0x2000001fff197230 */ /* 0x100fe20000004100 */
[----:B------:R-:W-:Y:S01]  /*1d70*/  FFMA.FTZ R29, R52, R29, R27 ;  /* 0x0000001d341d7223 */ /* 0x000fe2000001001b */
[----:B------:R-:W-:Y:S02]  /*1d80*/  HADD2.F32 R31, -RZ, R31.H1_H1 ;  /* 0x3000001fff1f7230 */ /* 0x000fe40000004100 */
[----:B------:R-:W-:Y:S01]  /*1d90*/  HADD2.F32 R49, -RZ, R49.H1_H1 ;  /* 0x30000031ff317230 */ /* 0x000fe20000004100 */
[----:B------:R-:W-:Y:S02]  /*1da0*/  FFMA.FTZ R30, R25, R30, R26 ;  /* 0x0000001e191e7223 */ /* 0x000fe4000001001a */
[----:B------:R-:W0:Y:S02]  /*1db0*/  LDS.128 R24, [R85+0x20] ;  /* 0x0000200055187984 */ /* 0x000e240000000c00 */
[----:B------:R-:W-:Y:S01]  /*1dc0*/  FFMA.FTZ R28, R31, R49, R28 ;  /* 0x000000311f1c7223 */ /* 0x000fe2000001001c */
[----:B0-----:R-:W-:Y:S01]  /*1dd0*/  HADD2.F32 R52, -RZ, R24.H0_H0 ;  /* 0x20000018ff347230 */ /* 0x001fe20000004100 */
[----:B------:R-:W-:-:S04]  /*1de0*/  IADD3 R87, P3, P4, R11, R54, R20 ;  /* 0x000000360b577210 */ /* 0x000fc80007c7e014 */
[----:B------:R-:W-:Y:S01]  /*1df0*/  IADD3.X R90, R65, R55, R40, P3, P4 ;  /* 0x00000037415a7210 */ /* 0x000fe20001fe8428 */
[----:B--2---:R-:W-:-:S05]  /*1e00*/  HADD2.F32 R31, -RZ, R44.H0_H0 ;  /* 0x2000002cff1f7230 */ /* 0x004fca0000004100 */
[----:B------:R-:W-:Y:S01]  /*1e10*/  FFMA.FTZ R29, R52, R31, R29 ;  /* 0x0000001f341d7223 */ /* 0x000fe2000001001d */
[----:B------:R-:W-:Y:S02]  /*1e20*/  HADD2.F32 R31, -RZ, R24.H1_H1 ;  /* 0x30000018ff1f7230 */ /* 0x000fe40000004100 */
[----:B------:R-:W-:-:S05]  /*1e30*/  HADD2.F32 R24, -RZ, R44.H1_H1 ;  /* 0x3000002cff187230 */ /* 0x000fca0000004100 */
[----:B------:R-:W-:Y:S01]  /*1e40*/  FFMA.FTZ R24, R31, R24, R48 ;  /* 0x000000181f187223 */ /* 0x000fe20000010030 */
[----:B------:R-:W-:-:S04]  /*1e50*/  IADD3 R31, P0, P1, R67, R54, R16 ;  /* 0x00000036431f7210 */ /* 0x000fc8000791e010 */
[----:B------:R-:W-:Y:S02]  /*1e60*/  LEA R48, P2, R31, c[0x0][0x170], 0x1 ;  /* 0x00005c001f307a11 */ /* 0x000fe400078408ff */
[----:B------:R-:W-:-:S04]  /*1e70*/  IADD3.X R44, R61, R55, R36, P0, P1 ;  /* 0x000000373d2c7210 */ /* 0x000fc800007e2424 */
[----:B------:R-:W-:Y:S01]  /*1e80*/  LEA.HI.X R49, R31, c[0x0][0x174], R44, 0x1, P2 ;  /* 0x00005d001f317a11 */ /* 0x000fe200010f0c2c */
[----:B------:R-:W-:Y:S02]  /*1e90*/  HADD2.F32 R31, -RZ, R25.H0_H0 ;  /* 0x20000019ff1f7230 */ /* 0x000fe40000004100 */
[--C-:B------:R-:W-:Y:S02]  /*1ea0*/  HADD2.F32 R52, -RZ, R45.reuse.H1_H1 ;  /* 0x3000002dff347230 */ /* 0x100fe40000004100 */
[----:B------:R-:W-:Y:S01]  /*1eb0*/  HADD2.F32 R44, -RZ, R45.H0_H0 ;  /* 0x2000002dff2c7230 */ /* 0x000fe20000004100 */
[----:B------:R-:W2:Y:S01]  /*1ec0*/  LDG.E.64.CONSTANT R48, [R48.64] ;  /* 0x0000000a30307981 */ /* 0x000ea2000c1e9b00 */
[----:B------:R-:W-:-:S03]  /*1ed0*/  HADD2.F32 R25, -RZ, R25.H1_H1 ;  /* 0x30000019ff197230 */ /* 0x000fc60000004100 */
[----:B------:R-:W-:Y:S02]  /*1ee0*/  FFMA.FTZ R44, R31, R44, R30 ;  /* 0x0000002c1f2c7223 */ /* 0x000fe4000001001e */
[----:B------:R-:W-:Y:S01]  /*1ef0*/  FFMA.FTZ R52, R25, R52, R28 ;  /* 0x0000003419347223 */ /* 0x000fe2000001001c */
[--C-:B------:R-:W-:Y:S02]  /*1f00*/  HADD2.F32 R28, -RZ, R26.reuse.H0_H0 ;  /* 0x2000001aff1c7230 */ /* 0x100fe40000004100 */
[----:B------:R-:W-:Y:S02]  /*1f10*/  HADD2.F32 R25, -RZ, R26.H1_H1 ;  /* 0x3000001aff197230 */ /* 0x000fe40000004100 */
[--C-:B---3--:R-:W-:Y:S02]  /*1f20*/  HADD2.F32 R26, -RZ, R50.reuse.H0_H0 ;  /* 0x20000032ff1a7230 */ /* 0x108fe40000004100 */
[----:B------:R-:W-:-:S03]  /*1f30*/  HADD2.F32 R50, -RZ, R50.H1_H1 ;  /* 0x30000032ff327230 */ /* 0x000fc60000004100 */
[----:B------:R-:W-:Y:S02]  /*1f40*/  FFMA.FTZ R26, R28, R26, R29 ;  /* 0x0000001a1c1a7223 */ /* 0x000fe4000001001d */
[----:B------:R-:W0:Y:S01]  /*1f50*/  LDS.128 R28, [R85+0x30] ;  /* 0x00003000551c7984 */ /* 0x000e220000000c00 */
        /* <DEDUP_REMOVED lines=11> */
[----:B----4-:R-:W-:-:S03]  /*2010*/  HADD2.F32 R50, -RZ, R46.H0_H0 ;  /* 0x2000002eff327230 */ /* 0x010fc60000004100 */
[----:B------:R-:W-:Y:S01]  /*2020*/  FFMA.FTZ R27, R27, R51, R52 ;  /* 0x000000331b1b7223 */ /* 0x000fe20000010034 */
[----:B0-----:R-:W-:-:S05]  /*2030*/  HADD2.F32 R51, -RZ, R28.H0_H0 ;  /* 0x2000001cff337230 */ /* 0x001fca0000004100 */
[----:B------:R-:W-:Y:S01]  /*2040*/  FFMA.FTZ R26, R51, R50, R26 ;  /* 0x00000032331a7223 */ /* 0x000fe2000001001a */
        /* <DEDUP_REMOVED lines=9> */
[----:B------:R-:W-:-:S04]  /*20e0*/  LEA R54, P0, R87, c[0x0][0x170], 0x1 ;  /* 0x00005c0057367a11 */ /* 0x000fc800078008ff */
[----:B------:R-:W5:Y:S01]  /*20f0*/  LDG.E.64.CONSTANT R52, [R52.64] ;  /* 0x0000000a34347981 */ /* 0x000f62000c1e9b00 */
[----:B------:R-:W-:-:S06]  /*2100*/  LEA.HI.X R55, R87, c[0x0][0x174], R90, 0x1, P0 ;  /* 0x00005d0057377a11 */ /* 0x000fcc00000f0c5a */
[----:B------:R-:W5:Y:S01]  /*2110*/  LDG.E.64.CONSTANT R54, [R54.64] ;  /* 0x0000000a36367981 */ /* 0x000f62000c1e9b00 */
        /* <DEDUP_REMOVED lines=10> */
[----:B------:R-:W-:Y:S02]  /*21c0*/  HADD2.F32 R47, -RZ, R30.H1_H1 ;  /* 0x3000001eff2f7230 */ /* 0x000fe40000004100 */
[----:B------:R-:W-:Y:S01]  /*21d0*/  HADD2.F32 R91, -RZ, R31.H0_H0 ;  /* 0x2000001fff5b7230 */ /* 0x000fe20000004100 */
[----:B------:R-:W-:Y:S01]  /*21e0*/  FSETP.NEU.FTZ.AND P1, PT, R82, RZ, PT ;  /* 0x000000ff5200720b */ /* 0x000fe20003f3d000 */
[----:B--2---:R-:W-:-:S05]  /*21f0*/  HADD2.F32 R24, -RZ, R48.H0_H0 ;  /* 0x20000030ff187230 */ /* 0x004fca0000004100 */
[----:B------:R-:W-:Y:S02]  /*2200*/  FFMA.FTZ R87, R87, R24, R26 ;  /* 0x0000001857577223 */ /* 0x000fe4000001001a */
[----:B------:R-:W0:Y:S01]  /*2210*/  LDS.128 R24, [R85+0x40] ;  /* 0x0000400055187984 */ /* 0x000e220000000c00 */
[----:B------:R-:W-:-:S05]  /*2220*/  HADD2.F32 R48, -RZ, R48.H1_H1 ;  /* 0x30000030ff307230 */ /* 0x000fca0000004100 */
[----:B------:R-:W-:Y:S01]  /*2230*/  FFMA.FTZ R47, R47, R48, R28 ;  /* 0x000000302f2f7223 */ /* 0x000fe2000001001c */
[----:B------:R-:W-:Y:S02]  /*2240*/  HADD2.F32 R28, -RZ, R49.H0_H0 ;  /* 0x20000031ff1c7230 */ /* 0x000fe40000004100 */
[----:B------:R-:W-:Y:S02]  /*2250*/  HADD2.F32 R48, -RZ, R31.H1_H1 ;  /* 0x3000001fff307230 */ /* 0x000fe40000004100 */
[----:B------:R-:W-:Y:S01]  /*2260*/  HADD2.F32 R49, -RZ, R49.H1_H1 ;  /* 0x30000031ff317230 */ /* 0x000fe20000004100 */
[----:B------:R-:W-:-:S04]  /*2270*/  FFMA.FTZ R46, R91, R28, R46 ;  /* 0x0000001c5b2e7223 */ /* 0x000fc8000001002e */
[----:B------:R-:W-:Y:S01]  /*2280*/  FFMA.FTZ R48, R48, R49, R29 ;  /* 0x0000003130307223 */ /* 0x000fe2000001001d */
[----:B0-----:R-:W-:Y:S02]  /*2290*/  HADD2.F32 R28, -RZ, R24.H0_H0 ;  /* 0x20000018ff1c7230 */ /* 0x001fe40000004100 */
[----:B---3--:R-:W-:-:S05]  /*22a0*/  HADD2.F32 R29, -RZ, R44.H0_H0 ;  /* 0x2000002cff1d7230 */ /* 0x008fca0000004100 */
[----:B------:R-:W-:Y:S02]  /*22b0*/  FFMA.FTZ R87, R28, R29, R87 ;  /* 0x0000001d1c577223 */ /* 0x000fe40000010057 */
[----:B------:R-:W0:Y:S01]  /*22c0*/  LDS.128 R28, [R85+0x50] ;  /* 0x00005000551c7984 */ /* 0x000e220000000c00 */
[----:B------:R-:W-:Y:S02]  /*22d0*/  HADD2.F32 R24, -RZ, R24.H1_H1 ;  /* 0x30000018ff187230 */ /* 0x000fe40000004100 */
        /* <DEDUP_REMOVED lines=10> */
[--C-:B----4-:R-:W-:Y:S02]  /*2380*/  HADD2.F32 R25, -RZ, R50.reuse.H0_H0 ;  /* 0x20000032ff197230 */ /* 0x110fe40000004100 */
        /* <DEDUP_REMOVED lines=8> */
[----:B0-----:R-:W-:Y:S02]  /*2410*/  HADD2.F32 R25, -RZ, R28.H0_H0 ;  /* 0x2000001cff197230 */ /* 0x001fe40000004100 */
[----:B-----5:R-:W-:Y:S01]  /*2420*/  HADD2.F32 R26, -RZ, R52.H0_H0 ;  /* 0x20000034ff1a7230 */ /* 0x020fe20000004100 */
[----:B------:R-:W-:Y:S01]  /*2430*/  FFMA.FTZ R48, R27, R51, R48 ;  /* 0x000000331b307223 */ /* 0x000fe20000010030 */
[----:B------:R-:W-:-:S02]  /*2440*/  HADD2.F32 R28, -RZ, R28.H1_H1 ;  /* 0x3000001cff1c7230 */ /* 0x000fc40000004100 */
[----:B------:R-:W-:Y:S01]  /*2450*/  HADD2.F32 R52, -RZ, R52.H1_H1 ;  /* 0x30000034ff347230 */ /* 0x000fe20000004100 */
        /* <DEDUP_REMOVED lines=13> */
[----:B------:R-:W-:-:S02]  /*2530*/  HADD2.F32 R53, -RZ, R53.H1_H1 ;  /* 0x30000035ff357230 */ /* 0x000fc40000004100 */
[----:B------:R-:W-:Y:S01]  /*2540*/  HADD2.F32 R27, -RZ, R55.H0_H0 ;  /* 0x20000037ff1b7230 */ /* 0x000fe20000004100 */
[----:B------:R-:W-:Y:S01]  /*2550*/  FADD.FTZ R24, R24, R49 ;  /* 0x0000003118187221 */ /* 0x000fe20000010000 */
[----:B------:R-:W-:Y:S01]  /*2560*/  HADD2.F32 R31, -RZ, R31.H1_H1 ;  /* 0x3000001fff1f7230 */ /* 0x000fe20000004100 */
[----:B------:R-:W-:Y:S01]  /*2570*/  FFMA.FTZ R48, R29, R53, R48 ;  /* 0x000000351d307223 */ /* 0x000fe20000010030 */
[----:B------:R-:W-:Y:S01]  /*2580*/  HADD2.F32 R55, -RZ, R55.H1_H1 ;  /* 0x30000037ff377230 */ /* 0x000fe20000004100 */
[----:B------:R-:W-:-:S04]  /*2590*/  FFMA.FTZ R25, R25, R27, R26 ;  /* 0x0000001b19197223 */ /* 0x000fc8000001001a */
[----:B------:R-:W-:Y:S02]  /*25a0*/  FFMA.FTZ R31, R31, R55, R48 ;  /* 0x000000371f1f7223 */ /* 0x000fe40000010030 */
[----:B------:R-:W-:-:S04]  /*25b0*/  FADD.FTZ R24, R25, R24 ;  /* 0x0000001819187221 */ /* 0x000fc80000010000 */
[----:B------:R-:W-:Y:S01]  /*25c0*/  FADD.FTZ R31, R31, R24 ;  /* 0x000000181f1f7221 */ /* 0x000fe20000010000 */
[----:B------:R-:W-:Y:S05]  /*25d0*/  BRA.DIV ~URZ, `(.L_x_18964) ;  /* 0x00003c327f007947 */ /* 0x000fea000b800000 */
[----:B------:R0:W1:Y:S02]  /*25e0*/  SHFL.BFLY PT, R24, R31, 0x1, 0x1f ;  /* 0x0c201f001f187f89 */ /* 0x00006400000e0000 */
.L_x_19011:
        /* <DEDUP_REMOVED lines=13> */
.L_x_18963:
[----:B------:R-:W-:-:S13]  /*26c0*/  ISETP.NE.AND P0, PT, R81, RZ, PT ;  /* 0x000000ff5100720c */ /* 0x000fda0003f05270 */
[----:B------:R-:W-:-:S05]  /*26d0*/  @!P0 IMAD.MOV.U32 R24, RZ, RZ, -0x800001 ;  /* 0xff7fffffff188424 */ /* 0x000fca00078e00ff */
[----:B------:R0:W-:Y:S02]  /*26e0*/  @!P0 STS [R41], R24 ;  /* 0x0000001829008388 */ /* 0x0001e40000000800 */
.L_x_18965:
[----:B------:R-:W-:Y:S05]  /*26f0*/  BSYNC B1 ;  /* 0x0000000000017941 */ /* 0x000fea0003800000 */
.L_x_18962:
        /* <DEDUP_REMOVED lines=10> */
.L_x_18961:
[----:B------:R-:W-:Y:S05]  /*27a0*/  BSYNC B0 ;  /* 0x0000000000007941 */ /* 0x000fea0003800000 */
.L_x_18960:
[----:B------:R-:W-:Y:S05]  /*27b0*/  BRA.DIV ~URZ, `(.L_x_18967) ;  /* 0x00003ad27f007947 */ /* 0x000fea000b800000 */
[----:B------:R0:W1:Y:S02]  /*27c0*/  SHFL.BFLY PT, R3, R80, 0x10, 0x1f ;  /* 0x0e001f0050037f89 */ /* 0x00006400000e0000 */
.L_x_19012:
[----:B-1----:R-:W-:Y:S01]  /*27d0*/  FMNMX.FTZ R9, R3, R80, !PT ;  /* 0x0000005003097209 */ /* 0x002fe20007810000 */
[----:B------:R-:W-:Y:S05]  /*27e0*/  BRA.DIV ~URZ, `(.L_x_18968) ;  /* 0x00003b227f007947 */ /* 0x000fea000b800000 */
[----:B------:R-:W1:Y:S02]  /*27f0*/  SHFL.BFLY PT, R2, R9, 0x8, 0x1f ;  /* 0x0d001f0009027f89 */ /* 0x000e6400000e0000 */
[----:B-1----:R-:W-:-:S05]  /*2800*/  FMNMX.FTZ R2, R9, R2, !PT ;  /* 0x0000000209027209 */ /* 0x002fca0007810000 */
[----:B------:R-:W1:Y:S02]  /*2810*/  SHFL.BFLY PT, R3, R2, 0x4, 0x1f ;  /* 0x0c801f0002037f89 */ /* 0x000e6400000e0000 */
[----:B-1----:R-:W-:-:S05]  /*2820*/  FMNMX.FTZ R3, R2, R3, !PT ;  /* 0x0000000302037209 */ /* 0x002fca0007810000 */
[----:B------:R1:W2:Y:S02]  /*2830*/  SHFL.BFLY PT, R8, R3, 0x2, 0x1f ;  /* 0x0c401f0003087f89 */ /* 0x0002a400000e0000 */
.L_x_19013:
        /* <DEDUP_REMOVED lines=34> */
.L_x_18973:
        /* <DEDUP_REMOVED lines=11> */
.L_x_18972:
[----:B------:R-:W-:Y:S05]  /*2b10*/  BSYNC B1 ;  /* 0x0000000000017941 */ /* 0x000fea0003800000 */
.L_x_18971:
        /* <DEDUP_REMOVED lines=10> */
.L_x_18976:
        /* <DEDUP_REMOVED lines=100> */
.L_x_18975:
[----:B------:R-:W-:Y:S05]  /*3200*/  BSYNC B1 ;  /* 0x0000000000017941 */ /* 0x000fea0003800000 */
.L_x_18974:
        /* <DEDUP_REMOVED lines=55> */
.L_x_18978:
[----:B------:R-:W-:Y:S05]  /*3580*/  BSYNC B1 ;  /* 0x0000000000017941 */ /* 0x000fea0003800000 */
.L_x_18977:
        /* <DEDUP_REMOVED lines=26> */
.L_x_18970:
[----:B------:R-:W-:Y:S05]  /*3730*/  BSYNC B0 ;  /* 0x0000000000007941 */ /* 0x000fea0003800000 */
.L_x_18969:
        /* <DEDUP_REMOVED lines=37> */
.L_x_18983:
        /* <DEDUP_REMOVED lines=8> */
.L_x_18982:
[----:B-12---:R-:W-:Y:S05]  /*3a10*/  BSYNC B1 ;  /* 0x0000000000017941 */ /* 0x006fea0003800000 */
.L_x_18981:
        /* <DEDUP_REMOVED lines=10> */
.L_x_18986:
        /* <DEDUP_REMOVED lines=52> */
.L_x_18985:
[----:B------:R-:W-:Y:S05]  /*3e00*/  BSYNC B1 ;  /* 0x0000000000017941 */ /* 0x000fea0003800000 */
.L_x_18984:
        /* <DEDUP_REMOVED lines=31> */
.L_x_18988:
[----:B------:R-:W-:Y:S05]  /*4000*/  BSYNC B1 ;  /* 0x0000000000017941 */ /* 0x000fea0003800000 */
.L_x_18987:
        /* <DEDUP_REMOVED lines=14> */
.L_x_18980:
[----:B------:R-:W-:Y:S05]  /*40f0*/  BSYNC B0 ;  /* 0x0000000000007941 */ /* 0x000fea0003800000 */
.L_x_18979:
        /* <DEDUP_REMOVED lines=8> */
[----:B------:R-:W-:Y:S05]  /*4180*/  BRA `(.L_x_18991) ;  /* 0x0000184000007947 */ /* 0x000fea0003800000 */
.L_x_18990:
        /* <DEDUP_REMOVED lines=40> */
[----:B------:R-:W-:Y:S02]  /*4410*/  IADD3 R58, R52, 0x500, RZ ;  /* 0x00000500343a7810 */ /* 0x000fe40007ffe0ff */
.L_x_19006:
        /* <DEDUP_REMOVED lines=46> */
[----:B--2---:R-:W-:-:S05]  /*4700*/  SHF.R.S32.HI R8, RZ, 0x1f, R10 ;  /* 0x0000001fff087819 */ /* 0x004fca000001140a */
[----:B------:R-:W-:Y:S02]  /*4710*/  IMAD R11, R8, c[0x0][0x1ac], RZ ;  /* 0x00006b00080b7a24 */ /* 0x000fe400078e02ff */
[----:B------:R-:W-:-:S04]  /*4720*/  IMAD.WIDE.U32 R8, R10, c[0x0][0x1ac], R2 ;  /* 0x00006b000a087a25 */ /* 0x000fc800078e0002 */
[----:B------:R-:W-:Y:S01]  /*4730*/  IMAD R13, R10, R51, R11 ;  /* 0x000000330a0d7224 */ /* 0x000fe200078e020b */
[CC--:B------:R-:W-:Y:S02]  /*4740*/  IADD3 R11, P1, R52.reuse, R8.reuse, RZ ;  /* 0x00000008340b7210 */ /* 0x0c0fe40007f3e0ff */
[-C--:B------:R-:W-:Y:S01]  /*4750*/  IADD3 R14, P2, R57, R8.reuse, RZ ;  /* 0x00000008390e7210 */ /* 0x080fe20007f5e0ff */
[----:B------:R-:W-:Y:S01]  /*4760*/  IMAD.IADD R17, R9, 0x1, R13 ;  /* 0x0000000109117824 */ /* 0x000fe200078e020d */
[-C--:B------:R-:W-:Y:S02]  /*4770*/  IADD3 R9, P0, R55, R8.reuse, RZ ;  /* 0x0000000837097210 */ /* 0x080fe40007f1e0ff */
[----:B------:R-:W-:Y:S02]  /*4780*/  LEA R60, P4, R11, c[0x0][0x178], 0x1 ;  /* 0x00005e000b3c7a11 */ /* 0x000fe400078808ff */
[----:B------:R-:W-:Y:S02]  /*4790*/  LEA.HI.X.SX32 R12, R52, R17, 0x1, P1 ;  /* 0x00000011340c7211 */ /* 0x000fe400008f0eff */
[----:B------:R-:W-:-:S02]  /*47a0*/  IADD3 R13, P1, R56, R8, RZ ;  /* 0x00000008380d7210 */ /* 0x000fc40007f3e0ff */
[----:B------:R-:W-:Y:S02]  /*47b0*/  IADD3 R10, P3, R58, R8, RZ ;  /* 0x000000083a0a7210 */ /* 0x000fe40007f7e0ff */
        /* <DEDUP_REMOVED lines=56> */
.L_x_18995:
[----:B---34-:R-:W-:Y:S05]  /*4b40*/  BSYNC B2 ;  /* 0x0000000000027941 */ /* 0x018fea0003800000 */
.L_x_18994:
        /* <DEDUP_REMOVED lines=23> */
[----:B------:R-:W-:Y:S02]  /*4cc0*/  ISETP.GE.AND P2, PT, R61, R86, PT ;  /* 0x000000563d00720c */ /* 0x000fe40003f46270 */
[----:B------:R-:W-:Y:S02]  /*4cd0*/  PRMT R30, R25, 0x7632, R30 ;  /* 0x00007632191e7816 */ /* 0x000fe4000000001e */
[----:B------:R-:W-:Y:S02]  /*4ce0*/  SEL R39, R26, RZ, !P6 ;  /* 0x000000ff1a277207 */ /* 0x000fe40007000000 */
        /* <DEDUP_REMOVED lines=14> */
.L_x_18997:
[----:B------:R-:W-:Y:S05]  /*4dd0*/  BSYNC B2 ;  /* 0x0000000000027941 */ /* 0x000fea0003800000 */
.L_x_18996:
        /* <DEDUP_REMOVED lines=39> */
.L_x_18999:
[----:B------:R-:W-:Y:S05]  /*5050*/  BSYNC B2 ;  /* 0x0000000000027941 */ /* 0x000fea0003800000 */
.L_x_18998:
        /* <DEDUP_REMOVED lines=37> */
.L_x_19001:
[----:B------:R-:W-:Y:S05]  /*52b0*/  BSYNC B2 ;  /* 0x0000000000027941 */ /* 0x000fea0003800000 */
.L_x_19000:
[----:B------:R-:W-:Y:S01]  /*52c0*/  BSSY B2, `(.L_x_19002) ;  /* 0x0000022000027945 */ /* 0x000fe20003800000 */
[----:B------:R-:W-:Y:S01]  /*52d0*/  HMUL2 R13, R36, R13 ;  /* 0x0000000d240d7232 */ /* 0x000fe20000000000 */
        /* <DEDUP_REMOVED lines=14> */
[----:B------:R-:W-:Y:S02]  /*53c0*/  SEL R25, R18, RZ, !P6 ;  /* 0x000000ff12197207 */ /* 0x000fe40007000000 */
[-C--:B------:R-:W-:Y:S02]  /*53d0*/  ISETP.GE.AND P5, PT, R31, R86.reuse, PT ;  /* 0x000000561f00720c */ /* 0x080fe40003fa6270 */
        /* <DEDUP_REMOVED lines=16> */
.L_x_19003:
[----:B------:R-:W-:Y:S05]  /*54e0*/  BSYNC B2 ;  /* 0x0000000000027941 */ /* 0x000fea0003800000 */
.L_x_19002:
[----:B------:R-:W-:Y:S01]  /*54f0*/  BSSY B2, `(.L_x_19004) ;  /* 0x0000022000027945 */ /* 0x000fe20003800000 */
[----:B------:R-:W-:Y:S01]  /*5500*/  HFMA2.MMA R17, R36, R17, -RZ ;  /* 0x0000001124117235 */ /* 0x000fe200001000ff */
[----:B------:R-:W-:Y:S05]  /*5510*/  @P0 BRA `(.L_x_19005) ;  /* 0x000001f000000947 */ /* 0x000fea0003800000 */
[C---:B------:R-:W-:Y:S02]  /*5520*/  IADD3 R9, R53.reuse, 0x1, RZ ;  /* 0x0000000135097810 */ /* 0x040fe40007ffe0ff */
[C---:B------:R-:W-:Y:S02]  /*5530*/  IADD3 R25, R53.reuse, 0x4, RZ ;  /* 0x0000000435197810 */ /* 0x040fe40007ffe0ff */
[----:B------:R-:W-:Y:S02]  /*5540*/  IADD3 R31, R53, 0x2, RZ ;  /* 0x00000002351f7810 */ /* 0x000fe40007ffe0ff */
[----:B------:R-:W-:-:S02]  /*5550*/  ISETP.GE.AND P2, PT, R9, R86, PT ;  /* 0x000000560900720c */ /* 0x000fc40003f46270 */
[-C--:B------:R-:W-:Y:S02]  /*5560*/  ISETP.GE.AND P4, PT, R25, R86.reuse, PT ;  /* 0x000000561900720c */ /* 0x080fe40003f86270 */
[----:B------:R-:W-:Y:S02]  /*5570*/  IADD3 R9, R53, 0x5, RZ ;  /* 0x0000000535097810 */ /* 0x000fe40007ffe0ff */
[-C--:B------:R-:W-:Y:S02]  /*5580*/  ISETP.GE.AND P5, PT, R31, R86.reuse, PT ;  /* 0x000000561f00720c */ /* 0x080fe40003fa6270 */
[C---:B------:R-:W-:Y:S02]  /*5590*/  IADD3 R25, R53.reuse, 0x6, RZ ;  /* 0x0000000635197810 */ /* 0x040fe40007ffe0ff */
[C---:B------:R-:W-:Y:S02]  /*55a0*/  ISETP.GE.AND P6, PT, R53.reuse, R86, PT ;  /* 0x000000563500720c */ /* 0x040fe40003fc6270 */
[----:B------:R-:W-:-:S02]  /*55b0*/  IADD3 R35, R53, 0x3, RZ ;  /* 0x0000000335237810 */ /* 0x000fc40007ffe0ff */
[----:B------:R-:W-:Y:S02]  /*55c0*/  IADD3 R31, R53, 0x7, RZ ;  /* 0x00000007351f7810 */ /* 0x000fe40007ffe0ff */
[-C--:B------:R-:W-:Y:S02]  /*55d0*/  ISETP.GE.AND P0, PT, R9, R86.reuse, PT ;  /* 0x000000560900720c */ /* 0x080fe40003f06270 */
[-C--:B------:R-:W-:Y:S02]  /*55e0*/  ISETP.GE.AND P3, PT, R25, R86.reuse, PT ;  /* 0x000000561900720c */ /* 0x080fe40003f66270 */
[----:B------:R-:W-:Y:S02]  /*55f0*/  SEL R9, R20, RZ, !P6 ;  /* 0x000000ff14097207 */ /* 0x000fe40007000000 */
[-C--:B------:R-:W-:Y:S02]  /*5600*/  ISETP.GE.AND P1, PT, R35, R86.reuse, PT ;  /* 0x000000562300720c */ /* 0x080fe40003f26270 */
        /* <DEDUP_REMOVED lines=16> */
.L_x_19005:
[----:B------:R-:W-:Y:S05]  /*5710*/  BSYNC B2 ;  /* 0x0000000000027941 */ /* 0x000fea0003800000 */
.L_x_19004:
[----:B------:R-:W-:Y:S01]  /*5720*/  HMUL2 R21, R36, R21 ;  /* 0x0000001524157232 */ /* 0x000fe20000000000 */
[----:B------:R-:W-:Y:S01]  /*5730*/  HFMA2.MMA R9, R29, R16, R17 ;  /* 0x000000101d097235 */ /* 0x000fe20000000011 */
[C---:B------:R-:W-:Y:S01]  /*5740*/  HFMA2 R13, R29.reuse, R12, R13 ;  /* 0x0000000c1d0d7231 */ /* 0x040fe2000000000d */
[C---:B------:R-:W-:Y:S01]  /*5750*/  HFMA2.MMA R10, R33.reuse, R10, R8 ;  /* 0x0000000a210a7235 */ /* 0x040fe20000000008 */
[----:B------:R-:W-:Y:S02]  /*5760*/  HFMA2 R21, R29, R20, R21 ;  /* 0x000000141d157231 */ /* 0x000fe40000000015 */
        /* <DEDUP_REMOVED lines=27> */
.L_x_18993:
[----:B------:R-:W-:Y:S05]  /*5920*/  BSYNC B0 ;  /* 0x0000000000007941 */ /* 0x000fea0003800000 */
.L_x_18992:
        /* <DEDUP_REMOVED lines=10> */
.L_x_18991:
[----:B------:R-:W-:Y:S05]  /*59d0*/  BSYNC B1 ;  /* 0x0000000000017941 */ /* 0x000fea0003800000 */
.L_x_18989:
[----:B-1----:R-:W1:Y:S01]  /*59e0*/  SHFL.BFLY PT, R3, R6, 0x1, 0x1f ;  /* 0x0c201f0006037f89 */ /* 0x002e6200000e0000 */
[C---:B------:R-:W-:Y:S01]  /*59f0*/  LOP3.LUT R8, R83.reuse, 0x1, RZ, 0xc0, !PT ;  /* 0x0000000153087812 */ /* 0x040fe200078ec0ff */
[----:B------:R-:W-:Y:S01]  /*5a00*/  BSSY B0, `(.L_x_19007) ;  /* 0x000002d000007945 */ /* 0x000fe20003800000 */
[----:B------:R-:W-:Y:S01]  /*5a10*/  LEA.HI R83, R83, R83, RZ, 0x1 ;  /* 0x0000005353537211 */ /* 0x000fe200078f08ff */
[----:B------:R-:W2:Y:S04]  /*5a20*/  SHFL.BFLY PT, R11, R46, 0x1, 0x1f ;  /* 0x0c201f002e0b7f89 */ /* 0x000ea800000e0000 */
[----:B------:R-:W-:Y:S01]  /*5a30*/  BAR.SYNC.DEFER_BLOCKING 0x0 ;  /* 0x0000000000007b1d */ /* 0x000fe20000010000 */
[----:B------:R-:W-:-:S04]  /*5a40*/  ISETP.NE.AND P2, PT, R8, RZ, PT ;  /* 0x000000ff0800720c */ /* 0x000fc80003f45270 */
[C---:B------:R-:W-:Y:S01]  /*5a50*/  ISETP.GT.OR P0, PT, R7.reuse, 0x3f, P2 ;  /* 0x0000003f0700780c */ /* 0x040fe20001704670 */
[----:B------:R-:W3:Y:S01]  /*5a60*/  SHFL.BFLY PT, R2, R45, 0x1, 0x1f ;  /* 0x0c201f002d027f89 */ /* 0x000ee200000e0000 */
[----:B------:R-:W-:-:S03]  /*5a70*/  ISETP.GT.OR P1, PT, R7, 0x1f, P2 ;  /* 0x0000001f0700780c */ /* 0x000fc60001724670 */
[----:B------:R-:W4:Y:S04]  /*5a80*/  SHFL.BFLY PT, R5, R44, 0x1, 0x1f ;  /* 0x0c201f002c057f89 */ /* 0x000f2800000e0000 */
[----:B------:R-:W5:Y:S01]  /*5a90*/  SHFL.BFLY PT, R4, R49, 0x1, 0x1f ;  /* 0x0c201f0031047f89 */ /* 0x000f6200000e0000 */
[----:B-1----:R-:W-:Y:S01]  /*5aa0*/  FADD.FTZ R0, R3, R6 ;  /* 0x0000000603007221 */ /* 0x002fe20000010000 */
[----:B------:R-:W-:Y:S02]  /*5ab0*/  LOP3.LUT R3, R7, 0xffffffc0, RZ, 0xc0, !PT ;  /* 0xffffffc007037812 */ /* 0x000fe400078ec0ff */
[----:B------:R-:W1:Y:S01]  /*5ac0*/  SHFL.BFLY PT, R13, R48, 0x1, 0x1f ;  /* 0x0c201f00300d7f89 */ /* 0x000e6200000e0000 */
[----:B--2---:R-:W-:Y:S01]  /*5ad0*/  FADD.FTZ R15, R11, R46 ;  /* 0x0000002e0b0f7221 */ /* 0x004fe20000010000 */
[----:B------:R-:W-:-:S02]  /*5ae0*/  ISETP.NE.OR P5, PT, R3, 0x40, P2 ;  /* 0x000000400300780c */ /* 0x000fc400017a5670 */
[----:B------:R-:W-:-:S05]  /*5af0*/  SHF.R.S32.HI R11, RZ, 0x1, R83 ;  /* 0x00000001ff0b7819 */ /* 0x000fca0000011453 */
[----:B------:R-:W-:Y:S02]  /*5b00*/  IMAD R84, R84, 0x60, R11 ;  /* 0x0000006054547824 */ /* 0x000fe400078e020b */
[----:B---3--:R-:W-:Y:S01]  /*5b10*/  FADD.FTZ R14, R2, R45 ;  /* 0x0000002d020e7221 */ /* 0x008fe20000010000 */
[----:B------:R-:W-:Y:S01]  /*5b20*/  IADD3 R2, R7, 0x1f, RZ ;  /* 0x0000001f07027810 */ /* 0x000fe20007ffe0ff */
[----:B----4-:R-:W-:-:S03]  /*5b30*/  FADD.FTZ R9, R5, R44 ;  /* 0x0000002c05097221 */ /* 0x010fc60000010000 */
[----:B------:R-:W-:Y:S01]  /*5b40*/  ISETP.GT.U32.AND P3, PT, R2, 0x3e, PT ;  /* 0x0000003e0200780c */ /* 0x000fe20003f64070 */
[----:B------:R2:W-:Y:S01]  /*5b50*/  @!P5 STS [R84.X4+-0x220], R0 ;  /* 0xfffde0005400d388 */ /* 0x0005e20000004800 */
[----:B------:R-:W-:Y:S01]  /*5b60*/  LOP3.LUT R2, R7, 0xffffffe0, RZ, 0xc0, !PT ;  /* 0xffffffe007027812 */ /* 0x000fe200078ec0ff */
[----:B-----5:R-:W-:Y:S02]  /*5b70*/  FADD.FTZ R49, R4, R49 ;  /* 0x0000003104317221 */ /* 0x020fe40000010000 */
[----:B------:R2:W-:Y:S01]  /*5b80*/  @!P5 STS [R84.X4+-0x1e0], R9 ;  /* 0xfffe20095400d388 */ /* 0x0005e20000004800 */
[----:B------:R-:W-:Y:S01]  /*5b90*/  ISETP.NE.OR P4, PT, R2, 0x20, P2 ;  /* 0x000000200200780c */ /* 0x000fe20001785670 */
[----:B-1----:R-:W-:Y:S02]  /*5ba0*/  FADD.FTZ R48, R13, R48 ;  /* 0x000000300d307221 */ /* 0x002fe40000010000 */
[----:B------:R2:W-:Y:S04]  /*5bb0*/  @!P5 STS [R84.X4+-0x1a0], R14 ;  /* 0xfffe600e5400d388 */ /* 0x0005e80000004800 */
[----:B------:R2:W-:Y:S04]  /*5bc0*/  @!P5 STS [R84.X4+-0x160], R15 ;  /* 0xfffea00f5400d388 */ /* 0x0005e80000004800 */
[----:B------:R2:W-:Y:S04]  /*5bd0*/  @!P5 STS [R84.X4+-0x120], R49 ;  /* 0xfffee0315400d388 */ /* 0x0005e80000004800 */
[----:B------:R2:W-:Y:S04]  /*5be0*/  @!P5 STS [R84.X4+-0xe0], R48 ;  /* 0xffff20305400d388 */ /* 0x0005e80000004800 */
[----:B------:R-:W-:Y:S06]  /*5bf0*/  BAR.SYNC.DEFER_BLOCKING 0x0 ;  /* 0x0000000000007b1d */ /* 0x000fec0000010000 */
[----:B------:R-:W-:Y:S05]  /*5c00*/  @P0 BRA `(.L_x_19008) ;  /* 0x000000c000000947 */ /* 0x000fea0003800000 */
[----:B--2---:R-:W1:Y:S04]  /*5c10*/  LDS R3, [R84.X4+0xe0] ;  /* 0x0000e00054037984 */ /* 0x004e680000004800 */
[----:B------:R-:W2:Y:S04]  /*5c20*/  LDS R2, [R84.X4+0x120] ;  /* 0x0001200054027984 */ /* 0x000ea80000004800 */
[----:B------:R-:W3:Y:S04]  /*5c30*/  LDS R5, [R84.X4+0x160] ;  /* 0x0001600054057984 */ /* 0x000ee80000004800 */
[----:B------:R-:W4:Y:S04]  /*5c40*/  LDS R4, [R84.X4+0x1a0] ;  /* 0x0001a00054047984 */ /* 0x000f280000004800 */
[----:B------:R-:W5:Y:S04]  /*5c50*/  LDS R6, [R84.X4+0x1e0] ;  /* 0x0001e00054067984 */ /* 0x000f680000004800 */
[----:B------:R-:W0:Y:S01]  /*5c60*/  LDS R7, [R84.X4+0x220] ;  /* 0x0002200054077984 */ /* 0x000e220000004800 */
[----:B-1----:R-:W-:-:S02]  /*5c70*/  FADD.FTZ R0, R0, R3 ;  /* 0x0000000300007221 */ /* 0x002fc40000010000 */
[----:B--2---:R-:W-:Y:S02]  /*5c80*/  FADD.FTZ R9, R9, R2 ;  /* 0x0000000209097221 */ /* 0x004fe40000010000 */
[----:B---3--:R-:W-:Y:S02]  /*5c90*/  FADD.FTZ R14, R14, R5 ;  /* 0x000000050e0e7221 */ /* 0x008fe40000010000 */
[----:B----4-:R-:W-:Y:S02]  /*5ca0*/  FADD.FTZ R15, R15, R4 ;  /* 0x000000040f0f7221 */ /* 0x010fe40000010000 */
[----:B-----5:R-:W-:Y:S02]  /*5cb0*/  FADD.FTZ R49, R49, R6 ;  /* 0x0000000631317221 */ /* 0x020fe40000010000 */
[----:B0-----:R-:W-:Y:S02]  /*5cc0*/  FADD.FTZ R48, R48, R7 ;  /* 0x0000000730307221 */ /* 0x001fe40000010000 */
.L_x_19008:
[----:B--2---:R-:W-:Y:S05]  /*5cd0*/  BSYNC B0 ;  /* 0x0000000000007941 */ /* 0x004fea0003800000 */
.L_x_19007:
        /* <DEDUP_REMOVED lines=10> */
[----:B-1----:R-:W1:Y:S04]  /*5d80*/  LDS R3, [R84.X4+0xe0] ;  /* 0x0000e00054037984 */ /* 0x002e680000004800 */
[----:B------:R-:W2:Y:S04]  /*5d90*/  LDS R2, [R84.X4+0x120] ;  /* 0x0001200054027984 */ /* 0x000ea80000004800 */
[----:B------:R-:W3:Y:S04]  /*5da0*/  LDS R5, [R84.X4+0x160] ;  /* 0x0001600054057984 */ /* 0x000ee80000004800 */
[----:B------:R-:W4:Y:S04]  /*5db0*/  LDS R4, [R84.X4+0x1a0] ;  /* 0x0001a00054047984 */ /* 0x000f280000004800 */
[----:B------:R-:W5:Y:S04]  /*5dc0*/  @!P2 LDS R6, [R84.X4+0x1e0] ;  /* 0x0001e0005406a984 */ /* 0x000f680000004800 */
[----:B------:R-:W0:Y:S01]  /*5dd0*/  @!P2 LDS R7, [R84.X4+0x220] ;  /* 0x000220005407a984 */ /* 0x000e220000004800 */
[----:B-1----:R-:W-:-:S02]  /*5de0*/  FADD.FTZ R0, R0, R3 ;  /* 0x0000000300007221 */ /* 0x002fc40000010000 */
[----:B--2---:R-:W-:Y:S02]  /*5df0*/  FADD.FTZ R9, R9, R2 ;  /* 0x0000000209097221 */ /* 0x004fe40000010000 */
[----:B---3--:R-:W-:Y:S02]  /*5e00*/  FADD.FTZ R14, R14, R5 ;  /* 0x000000050e0e7221 */ /* 0x008fe40000010000 */
[----:B----4-:R-:W-:Y:S02]  /*5e10*/  FADD.FTZ R15, R15, R4 ;  /* 0x000000040f0f7221 */ /* 0x010fe40000010000 */
[----:B-----5:R-:W-:Y:S02]  /*5e20*/  @!P2 FADD.FTZ R49, R49, R6 ;  /* 0x000000063131a221 */ /* 0x020fe40000010000 */
[----:B0-----:R-:W-:Y:S02]  /*5e30*/  @!P2 FADD.FTZ R48, R48, R7 ;  /* 0x000000073030a221 */ /* 0x001fe40000010000 */
.L_x_19010:
[----:B-1----:R-:W-:Y:S05]  /*5e40*/  BSYNC B0 ;  /* 0x0000000000007941 */ /* 0x002fea0003800000 */
.L_x_19009:
[----:B------:R-:W-:Y:S06]  /*5e50*/  BAR.SYNC.DEFER_BLOCKING 0x0 ;  /* 0x0000000000007b1d */ /* 0x000fec0000010000 */
[----:B------:R-:W-:Y:S05]  /*5e60*/  @P3 EXIT ;  /* 0x000000000000394d */ /* 0x000fea0003800000 */
[----:B------:R-:W1:Y:S01]  /*5e70*/  S2UR UR4, SR_CTAID.Y ;  /* 0x00000000000479c3 */ /* 0x000e620000002600 */
[----:B------:R-:W-:-:S02]  /*5e80*/  ULDC UR5, c[0x0][0xc] ;  /* 0x0000030000057ab9 */ /* 0x000fc40000000800 */
[----:B------:R-:W-:-:S05]  /*5e90*/  ULDC UR8, c[0x0][0x14] ;  /* 0x0000050000087ab9 */ /* 0x000fca0000000800 */
[----:B------:R-:W2:Y:S08]  /*5ea0*/  S2UR UR6, SR_CTAID.Z ;  /* 0x00000000000679c3 */ /* 0x000eb00000002700 */
[----:B------:R-:W3:Y:S01]  /*5eb0*/  S2UR UR7, SR_CTAID.X ;  /* 0x00000000000779c3 */ /* 0x000ee20000002500 */
[----:B-1----:R-:W-:Y:S02]  /*5ec0*/  UIMAD UR4, UR4, UR5, URZ ;  /* 0x00000005040472a4 */ /* 0x002fe4000f8e023f */
        /* <DEDUP_REMOVED lines=8> */
[----:B------:R-:W-:Y:S01]  /*5f50*/  UIADD3.X UR7, UR7, UR8, UR9, UP0, UP1 ;  /* 0x0000000807077290 */ /* 0x000fe200087e2409 */
[----:B------:R-:W-:Y:S11]  /*5f60*/  @P2 EXIT ;  /* 0x000000000000294d */ /* 0x000ff60003800000 */
[C---:B------:R-:W-:Y:S02]  /*5f70*/  IADD3 R3, R11.reuse, 0x10, RZ ;  /* 0x000000100b037810 */ /* 0x040fe40007ffe0ff */
[C---:B------:R-:W-:Y:S02]  /*5f80*/  IADD3 R6, P0, R11.reuse, UR4, RZ ;  /* 0x000000040b067c10 */ /* 0x040fe4000ff1e0ff */
        /* <DEDUP_REMOVED lines=20> */
[----:B------:R1:W-:Y:S01]  /*60d0*/  STG.E.U16 [R2.64], R0 ;  /* 0x0000000002007986 */ /* 0x0003e2000c10150a */
[----:B------:R-:W-:Y:S02]  /*60e0*/  F2FP.PACK_AB R14, R15, R14 ;  /* 0x0000000e0f0e723e */ /* 0x000fe400000000ff */
[----:B------:R-:W-:-:S02]  /*60f0*/  LEA.HI.X.SX32 R18, R10, UR7, 0x1, P1 ;  /* 0x000000070a127c11 */ /* 0x000fc400088f0eff */
[----:B------:R-:W-:Y:S02]  /*6100*/  LEA R8, P0, R19, c[0x0][0x160], 0x1 ;  /* 0x0000580013087a11 */ /* 0x000fe400078008ff */
[----:B------:R-:W-:Y:S02]  /*6110*/  PRMT R15, R0, 0x7632, R15 ;  /* 0x00007632000f7816 */ /* 0x000fe4000000000f */
[----:B------:R-:W-:Y:S02]  /*6120*/  LEA R10, P1, R17, c[0x0][0x160], 0x1 ;  /* 0x00005800110a7a11 */ /* 0x000fe400078208ff */
[----:B------:R-:W-:Y:S01]  /*6130*/  LEA.HI.X.SX32 R16, R11, UR7, 0x1, P2 ;  /* 0x000000070b107c11 */ /* 0x000fe200090f0eff */
[----:B------:R2:W-:Y:S01]  /*6140*/  STG.E.U16 [R4.64], R15 ;  /* 0x0000000f04007986 */ /* 0x0005e2000c10150a */
[----:B------:R-:W-:Y:S02]  /*6150*/  LEA R12, P2, R13, c[0x0][0x160], 0x1 ;  /* 0x000058000d0c7a11 */ /* 0x000fe400078408ff */
[----:B------:R-:W-:Y:S01]  /*6160*/  F2FP.PACK_AB R48, R48, R49 ;  /* 0x000000313030723e */ /* 0x000fe200000000ff */
[----:B------:R-:W-:Y:S01]  /*6170*/  STG.E.U16 [R6.64], R14 ;  /* 0x0000000e06007986 */ /* 0x000fe2000c10150a */
[----:B------:R-:W-:-:S02]  /*6180*/  LEA.HI.X R9, R19, c[0x0][0x164], R20, 0x1, P0 ;  /* 0x0000590013097a11 */ /* 0x000fc400000f0c14 */
[----:B-1----:R-:W-:Y:S02]  /*6190*/  PRMT R3, R14, 0x7632, R3 ;  /* 0x000076320e037816 */ /* 0x002fe40000000003 */
[----:B------:R-:W-:Y:S02]  /*61a0*/  LEA.HI.X R11, R17, c[0x0][0x164], R18, 0x1, P1 ;  /* 0x00005900110b7a11 */ /* 0x000fe400008f0c12 */
[----:B------:R-:W-:Y:S01]  /*61b0*/  LEA.HI.X R13, R13, c[0x0][0x164], R16, 0x1, P2 ;  /* 0x000059000d0d7a11 */ /* 0x000fe200010f0c10 */
[----:B------:R-:W-:Y:S01]  /*61c0*/  STG.E.U16 [R8.64], R3 ;  /* 0x0000000308007986 */ /* 0x000fe2000c10150a */
[----:B--2---:R-:W-:-:S03]  /*61d0*/  PRMT R5, R48, 0x7632, R5 ;  /* 0x0000763230057816 */ /* 0x004fc60000000005 */
[----:B------:R-:W-:Y:S04]  /*61e0*/  STG.E.U16 [R10.64], R48 ;  /* 0x000000300a007986 */ /* 0x000fe8000c10150a */
[----:B------:R-:W-:Y:S01]  /*61f0*/  STG.E.U16 [R12.64], R5 ;  /* 0x000000050c007986 */ /* 0x000fe2000c10150a */
[----:B------:R-:W-:Y:S05]  /*6200*/  EXIT ;  /* 0x000000000000794d */ /* 0x000fea0003800000 */
.L_x_18964:
[----:B------:R-:W-:Y:S01]  /*6210*/  IMAD.MOV.U32 R26, RZ, RZ, R31 ;  /* 0x000000ffff1a7224 */ /* 0x000fe200078e001f */
[----:B------:R-:W-:Y:S01]  /*6220*/  MOV R24, 0x6270 ;  /* 0x0000627000187802 */ /* 0x000fe20000000f00 */
[----:B------:R-:W-:Y:S02]  /*6230*/  IMAD.MOV.U32 R27, RZ, RZ, 0x1 ;  /* 0x00000001ff1b7424 */ /* 0x000fe400078e00ff */
[----:B------:R-:W-:Y:S02]  /*6240*/  IMAD.MOV.U32 R28, RZ, RZ, 0x1f ;  /* 0x0000001fff1c7424 */ /* 0x000fe400078e00ff */
[----:B------:R-:W-:-:S02]  /*6250*/  IMAD.MOV.U32 R29, RZ, RZ, -0x1 ;  /* 0xffffffffff1d7424 */ /* 0x000fc400078e00ff */
[----:B------:R-:W-:Y:S05]  /*6260*/  CALL.REL.NOINC `($__internal_374_$__cuda_sm70_shflsync_bfly_p) ;  /* 0x0000020000007944 */ /* 0x000fea0003c00000 */
[----:B-1----:R-:W-:Y:S01]  /*6270*/  IMAD.MOV.U32 R24, RZ, RZ, R26 ;  /* 0x000000ffff187224 */ /* 0x002fe200078e001a */
[----:B0-----:R-:W-:Y:S05]  /*6280*/  BRA `(.L_x_19011) ;  /* 0xffffc36000007947 */ /* 0x001fea000383ffff */
.L_x_18967:
[----:B------:R-:W-:Y:S01]  /*6290*/  IMAD.MOV.U32 R26, RZ, RZ, R80 ;  /* 0x000000ffff1a7224 */ /* 0x000fe200078e0050 */
[----:B------:R-:W-:Y:S01]  /*62a0*/  MOV R24, 0x62f0 ;  /* 0x000062f000187802 */ /* 0x000fe20000000f00 */
[----:B------:R-:W-:-:S02]  /*62b0*/  IMAD.MOV.U32 R27, RZ, RZ, 0x10 ;  /* 0x00000010ff1b7424 */ /* 0x000fc400078e00ff */
[----:B------:R-:W-:Y:S02]  /*62c0*/  IMAD.MOV.U32 R28, RZ, RZ, 0x1f ;  /* 0x0000001fff1c7424 */ /* 0x000fe400078e00ff */
[----:B------:R-:W-:Y:S02]  /*62d0*/  IMAD.MOV.U32 R29, RZ, RZ, -0x1 ;  /* 0xffffffffff1d7424 */ /* 0x000fe400078e00ff */
[----:B------:R-:W-:Y:S05]  /*62e0*/  CALL.REL.NOINC `($__internal_374_$__cuda_sm70_shflsync_bfly_p) ;  /* 0x0000018000007944 */ /* 0x000fea0003c00000 */
[----:B-1----:R-:W-:Y:S01]  /*62f0*/  IMAD.MOV.U32 R3, RZ, RZ, R26 ;  /* 0x000000ffff037224 */ /* 0x002fe200078e001a */
[----:B0-----:R-:W-:Y:S05]  /*6300*/  BRA `(.L_x_19012) ;  /* 0xffffc4c000007947 */ /* 0x001fea000383ffff */
.L_x_18968:
[----:B------:R-:W-:Y:S01]  /*6310*/  IMAD.MOV.U32 R26, RZ, RZ, R9 ;  /* 0x000000ffff1a7224 */ /* 0x000fe200078e0009 */
[----:B------:R-:W-:Y:S01]  /*6320*/  MOV R24, 0x6370 ;  /* 0x0000637000187802 */ /* 0x000fe20000000f00 */
[----:B------:R-:W-:Y:S02]  /*6330*/  IMAD.MOV.U32 R27, RZ, RZ, 0x8 ;  /* 0x00000008ff1b7424 */ /* 0x000fe400078e00ff */
[----:B------:R-:W-:Y:S02]  /*6340*/  IMAD.MOV.U32 R28, RZ, RZ, 0x1f ;  /* 0x0000001fff1c7424 */ /* 0x000fe400078e00ff */
[----:B------:R-:W-:Y:S02]  /*6350*/  IMAD.MOV.U32 R29, RZ, RZ, -0x1 ;  /* 0xffffffffff1d7424 */ /* 0x000fe400078e00ff */
[----:B0-----:R-:W-:Y:S05]  /*6360*/  CALL.REL.NOINC `($__internal_374_$__cuda_sm70_shflsync_bfly_p) ;  /* 0x0000010000007944 */ /* 0x001fea0003c00000 */
[----:B-1----:R-:W-:Y:S01]  /*6370*/  FMNMX.FTZ R3, R9, R26, !PT ;  /* 0x0000001a09037209 */ /* 0x002fe20007810000 */
[----:B0-----:R-:W-:Y:S01]  /*6380*/  IMAD.MOV.U32 R27, RZ, RZ, 0x4 ;  /* 0x00000004ff1b7424 */ /* 0x001fe200078e00ff */
[----:B------:R-:W-:Y:S01]  /*6390*/  MOV R24, 0x63e0 ;  /* 0x000063e000187802 */ /* 0x000fe20000000f00 */
[----:B------:R-:W-:-:S02]  /*63a0*/  IMAD.MOV.U32 R28, RZ, RZ, 0x1f ;  /* 0x0000001fff1c7424 */ /* 0x000fc400078e00ff */
[----:B------:R-:W-:Y:S02]  /*63b0*/  IMAD.MOV.U32 R29, RZ, RZ, -0x1 ;  /* 0xffffffffff1d7424 */ /* 0x000fe400078e00ff */
[----:B------:R-:W-:Y:S02]  /*63c0*/  IMAD.MOV.U32 R26, RZ, RZ, R3 ;  /* 0x000000ffff1a7224 */ /* 0x000fe400078e0003 */
[----:B------:R-:W-:Y:S05]  /*63d0*/  CALL.REL.NOINC `($__internal_374_$__cuda_sm70_shflsync_bfly_p) ;  /* 0x0000009000007944 */ /* 0x000fea0003c00000 */
[----:B-1----:R-:W-:Y:S01]  /*63e0*/  FMNMX.FTZ R3, R3, R26, !PT ;  /* 0x0000001a03037209 */ /* 0x002fe20007810000 */
[----:B0-----:R-:W-:Y:S01]  /*63f0*/  IMAD.MOV.U32 R27, RZ, RZ, 0x2 ;  /* 0x00000002ff1b7424 */ /* 0x001fe200078e00ff */
[----:B------:R-:W-:Y:S01]  /*6400*/  MOV R24, 0x6450 ;  /* 0x0000645000187802 */ /* 0x000fe20000000f00 */
[----:B------:R-:W-:Y:S02]  /*6410*/  IMAD.MOV.U32 R28, RZ, RZ, 0x1f ;  /* 0x0000001fff1c7424 */ /* 0x000fe400078e00ff */
[----:B------:R-:W-:Y:S02]  /*6420*/  IMAD.MOV.U32 R29, RZ, RZ, -0x1 ;  /* 0xffffffffff1d7424 */ /* 0x000fe400078e00ff */
[----:B------:R-:W-:Y:S02]  /*6430*/  IMAD.MOV.U32 R26, RZ, RZ, R3 ;  /* 0x000000ffff1a7224 */ /* 0x000fe400078e0003 */
[----:B------:R-:W-:Y:S05]  /*6440*/  CALL.REL.NOINC `($__internal_374_$__cuda_sm70_shflsync_bfly_p) ;  /* 0x0000002000007944 */ /* 0x000fea0003c00000 */
[----:B-1----:R-:W-:Y:S01]  /*6450*/  IMAD.MOV.U32 R8, RZ, RZ, R26 ;  /* 0x000000ffff087224 */ /* 0x002fe200078e001a */
[----:B0-----:R-:W-:Y:S05]  /*6460*/  BRA `(.L_x_19013) ;  /* 0xffffc3d000007947 */ /* 0x001fea000383ffff */
        .weak           $__internal_374_$__cuda_sm70_shflsync_bfly_p
        .type           $__internal_374_$__cuda_sm70_shflsync_bfly_p,@function
        .size           $__internal_374_$__cuda_sm70_shflsync_bfly_p,(.L_x_23541 - $__internal_374_$__cuda_sm70_shflsync_bfly_p)
$__internal_374_$__cuda_sm70_shflsync_bfly_p:
[----:B------:R-:W-:Y:S01]  /*6470*/  IMAD.MOV.U32 R25, RZ, RZ, 0x0 ;  /* 0x00000000ff197424 */ /* 0x000fe200078e00ff */
[----:B------:R-:W-:Y:S04]  /*6480*/  WARPSYNC R29 ;  /* 0x0000001d00007348 */ /* 0x000fe80003800000 */
[----:B------:R0:W1:Y:S01]  /*6490*/  SHFL.BFLY PT, R26, R26, R27, R28 ;  /* 0x0c00001b1a1a7389 */ /* 0x00006200000e001c */
[----:B------:R-:W-:Y:S05]  /*64a0*/  RET.REL.NODEC R24 `(_ZN4vllm25paged_attention_v1_kernelIttLi96ELi16ELi128ELNS_18Fp8KVCacheDataTypeE0ELb1EEEvPT_PKS2_PKT0_S8_ifPKiSA_iPKfiiiSC_SC_iiiii) ;  /* 0xffff9b5018007950 */ /* 0x000fea0003c3ffff */
.L_x_19014:
        /* <DEDUP_REMOVED lines=13> */
.L_x_23541:


//--------------------- .text._ZN4vllm25paged_attention_v1_kernelIttLi80ELi16ELi128ELNS_18Fp8KVCacheDataTypeE0ELb1EEEvPT_PKS2_PKT0_S8_ifPKiSA_iPKfiiiSC_SC_iiiii --------------------------
	.section	.text._ZN4vllm25paged_attention_v1_kernelIttLi80ELi16ELi128ELNS_18Fp8KVCacheDataTypeE0ELb1EEEvPT_PKS2_PKT0_S8_ifPKiSA_iPKfiiiSC_SC_iiiii,"ax",@progbits
	.sectioninfo	@"SHI_REGISTERS=77"
	.align	128
        .global         _ZN4vllm25paged_attention_v1_kernelIttLi80ELi16ELi128ELNS_18Fp8KVCacheDataTypeE0ELb1EEEvPT_PKS2_PKT0_S8_ifPKiSA_iPKfiiiSC_SC_iiiii
        .type           _ZN4vllm25paged_attention_v1_kernelIttLi80ELi16ELi128ELNS_18Fp8KVCacheDataTypeE0ELb1EEEvPT_PKS2_PKT0_S8_ifPKiSA_iPKfiiiSC_SC_iiiii,@function
        .size           _ZN4vllm25paged_attention_v1_kernelIttLi80ELi16ELi128ELNS_18Fp8KVCacheDataTypeE0ELb1EEEvPT_PKS2_PKT0_S8_ifPKiSA_iPKfiiiSC_SC_iiiii,(.L_x_23542 - _ZN4vllm25paged_attention_v1_kernelIttLi80ELi16ELi128ELNS_18Fp8KVCacheDataTypeE0ELb1EEEvPT_PKS2_PKT0_S8_ifPKiSA_iPKfiiiSC_SC_iiiii)
        .other          _ZN4vllm25paged_attention_v1_kernelIttLi80ELi16ELi128ELNS_18Fp8KVCacheDataTypeE0ELb1EEEvPT_PKS2_PKT0_S8_ifPKiSA_iPKfiiiSC_SC_iiiii,@"STO_CUDA_ENTRY STV_DEFAULT"
_ZN4vllm25paged_attention_v1_kernelIttLi80ELi16ELi128ELNS_18Fp8KVCacheDataTypeE0ELb1EEEvPT_PKS2_PKT0_S8_ifPKiSA_iPKfiiiSC_SC_iiiii:
.text._ZN4vllm25paged_attention_v1_kernelIttLi80ELi16ELi128ELNS_18Fp8KVCacheDataTypeE0ELb1EEEvPT_PKS2_PKT0_S8_ifPKiSA_iPKfiiiSC_SC_iiiii:
        /* <DEDUP_REMOVED lines=97> */
.L_x_19019:
        /* <DEDUP_REMOVED lines=11> */
.L_x_19018:
[----:B------:R-:W-:Y:S05]  /*06c0*/  BSYNC B1 ;  /* 0x0000000000017941 */ /* 0x000fea0003800000 */
.L_x_19017:
        /* <DEDUP_REMOVED lines=10> */
.L_x_19020:
        /* <DEDUP_REMOVED lines=17> */
.L_x_19016:
[----:B-1----:R-:W-:Y:S05]  /*0880*/  BSYNC B0 ;  /* 0x0000000000007941 */ /* 0x002fea0003800000 */
.L_x_19015:
        /* <DEDUP_REMOVED lines=43> */
[C---:B------:R-:W-:Y:S01]  /*0b40*/  IADD3 R14, R63.reuse, 0x4, RZ ;  /* 0x000000043f0e7810 */ /* 0x040fe20007ffe0ff */
[----:B------:R-:W-:Y:S01]  /*0b50*/  IMAD R3, R2, c[0x0][0x198], RZ ;  /* 0x0000660002037a24 */ /* 0x000fe200078e02ff */
[C---:B------:R-:W-:Y:S01]  /*0b60*/  IADD3 R13, R63.reuse, 0x2, RZ ;  /* 0x000000023f0d7810 */ /* 0x040fe20007ffe0ff */
[----:B------:R-:W-:Y:S01]  /*0b70*/  IMAD.SHL.U32 R60, R63, 0x4, RZ ;  /* 0x000000043f3c7824 */ /* 0x000fe200078e00ff */
[----:B------:R-:W-:Y:S01]  /*0b80*/  SHF.R.S32.HI R8, RZ, 0x1f, R66 ;  /* 0x0000001fff087819 */ /* 0x000fe20000011442 */
[----:B------:R-:W-:Y:S01]  /*0b90*/  IMAD.SHL.U32 R59, R14, 0x4, RZ ;  /* 0x000000040e3b7824 */ /* 0x000fe200078e00ff */
[----:B------:R-:W-:Y:S01]  /*0ba0*/  IADD3 R11, P0, R66, R3, RZ ;  /* 0x00000003420b7210 */ /* 0x000fe20007f1e0ff */
[----:B------:R-:W-:Y:S01]  /*0bb0*/  IMAD.SHL.U32 R61, R13, 0x4, RZ ;  /* 0x000000040d3d7824 */ /* 0x000fe200078e00ff */
[----:B------:R-:W-:Y:S01]  /*0bc0*/  SHF.R.S32.HI R2, RZ, 0x1f, R17 ;  /* 0x0000001fff027819 */ /* 0x000fe20000011411 */
[----:B------:R-:W-:Y:S01]  /*0bd0*/  IMAD.MOV.U32 R62, RZ, RZ, -0x800001 ;  /* 0xff7fffffff3e7424 */ /* 0x000fe200078e00ff */
[----:B------:R-:W-:-:S02]  /*0be0*/  SHF.R.S32.HI R10, RZ, 0x1f, R59 ;  /* 0x0000001fff0a7819 */ /* 0x000fc4000001143b */
[----:B------:R-:W-:Y:S02]  /*0bf0*/  LEA.HI.X.SX32 R12, R3, R8, 0x1, P0 ;  /* 0x00000008030c7211 */ /* 0x000fe400000f0eff */
[----:B------:R-:W-:Y:S02]  /*0c00*/  LEA.HI R2, R2, R17, RZ, 0x4 ;  /* 0x0000001102027211 */ /* 0x000fe400078f20ff */
[----:B------:R-:W-:Y:S02]  /*0c10*/  SHF.R.S32.HI R8, RZ, 0x1f, R61 ;  /* 0x0000001fff087819 */ /* 0x000fe4000001143d */
[----:B------:R-:W-:Y:S02]  /*0c20*/  LEA.HI R10, R10, R59, RZ, 0x3 ;  /* 0x0000003b0a0a7211 */ /* 0x000fe400078f18ff */
[----:B------:R-:W-:Y:S02]  /*0c30*/  IADD3 R18, R63, 0x8, RZ ;  /* 0x000000083f127810 */ /* 0x000fe40007ffe0ff */
[----:B------:R-:W-:-:S02]  /*0c40*/  LOP3.LUT R2, R2, 0xfffffff0, RZ, 0xc0, !PT ;  /* 0xfffffff002027812 */ /* 0x000fc400078ec0ff */
[----:B------:R-:W-:Y:S01]  /*0c50*/  LEA.HI R8, R8, R61, RZ, 0x3 ;  /* 0x0000003d08087211 */ /* 0x000fe200078f18ff */
[----:B------:R-:W-:Y:S01]  /*0c60*/  IMAD.SHL.U32 R55, R18, 0x4, RZ ;  /* 0x0000000412377824 */ /* 0x000fe200078e00ff */
[----:B------:R-:W-:Y:S01]  /*0c70*/  IADD3 R16, R63, 0x6, RZ ;  /* 0x000000063f107810 */ /* 0x000fe20007ffe0ff */
[----:B------:R-:W-:Y:S01]  /*0c80*/  IMAD.IADD R17, R17, 0x1, -R2 ;  /* 0x0000000111117824 */ /* 0x000fe200078e0a02 */
[----:B------:R-:W-:Y:S02]  /*0c90*/  LOP3.LUT R10, R10, 0xfffffff8, RZ, 0xc0, !PT ;  /* 0xfffffff80a0a7812 */ /* 0x000fe400078ec0ff */
[----:B------:R-:W-:Y:S01]  /*0ca0*/  SHF.R.S32.HI R3, RZ, 0x1f, R60 ;  /* 0x0000001fff037819 */ /* 0x000fe2000001143c */
[----:B------:R-:W-:Y:S01]  /*0cb0*/  IMAD.SHL.U32 R57, R16, 0x4, RZ ;  /* 0x0000000410397824 */ /* 0x000fe200078e00ff */
[----:B------:R-:W-:Y:S01]  /*0cc0*/  IADD3 R19, R63, 0xa, RZ ;  /* 0x0000000a3f137810 */ /* 0x000fe20007ffe0ff */
[----:B------:R-:W-:Y:S01]  /*0cd0*/  IMAD.IADD R59, R59, 0x1, -R10 ;  /* 0x000000013b3b7824 */ /* 0x000fe200078e0a0a */
[----:B------:R-:W-:Y:S01]  /*0ce0*/  IADD3 R20, R63, 0xc, RZ ;  /* 0x0000000c3f147810 */ /* 0x000fe20007ffe0ff */
[----:B------:R-:W-:Y:S01]  /*0cf0*/  IMAD.SHL.U32 R71, R17, 0x8, RZ ;  /* 0x0000000811477824 */ /* 0x000fe200078e00ff */
[----:B------:R-:W-:Y:S01]  /*0d00*/  LOP3.LUT R8, R8, 0xfffffff8, RZ, 0xc0, !PT ;  /* 0xfffffff808087812 */ /* 0x000fe200078ec0ff */
[----:B------:R-:W-:Y:S01]  /*0d10*/  IMAD.SHL.U32 R53, R19, 0x4, RZ ;  /* 0x0000000413357824 */ /* 0x000fe200078e00ff */
[----:B------:R-:W-:Y:S01]  /*0d20*/  LEA.HI R3, R3, R60, RZ, 0x3 ;  /* 0x0000003c03037211 */ /* 0x000fe200078f18ff */
[----:B------:R-:W-:Y:S01]  /*0d30*/  IMAD.SHL.U32 R51, R20, 0x4, RZ ;  /* 0x0000000414337824 */ /* 0x000fe200078e00ff */
[----:B------:R-:W-:Y:S01]  /*0d40*/  LEA R2, P0, R11, c[0x0][0x188], 0x2 ;  /* 0x000062000b027a11 */ /* 0x000fe200078010ff */
[----:B------:R-:W-:Y:S01]  /*0d50*/  IMAD.IADD R61, R61, 0x1, -R8 ;  /* 0x000000013d3d7824 */ /* 0x000fe200078e0a08 */
[----:B------:R-:W-:Y:S01]  /*0d60*/  SHF.R.S32.HI R10, RZ, 0x1f, R55 ;  /* 0x0000001fff0a7819 */ /* 0x000fe20000011437 */
[----:B------:R-:W-:Y:S01]  /*0d70*/  IMAD R31, R66, 0x10, R17 ;  /* 0x00000010421f7824 */ /* 0x000fe200078e0211 */
[----:B------:R-:W-:-:S02]  /*0d80*/  LOP3.LUT R9, R3, 0xfffffff8, RZ, 0xc0, !PT ;  /* 0xfffffff803097812 */ /* 0x000fc400078ec0ff */
[----:B------:R-:W-:Y:S02]  /*0d90*/  LEA.HI.X R3, R11, c[0x0][0x18c], R12, 0x2, P0 ;  /* 0x000063000b037a11 */ /* 0x000fe400000f140c */
[----:B------:R-:W-:Y:S01]  /*0da0*/  SHF.R.S32.HI R8, RZ, 0x1f, R57 ;  /* 0x0000001fff087819 */ /* 0x000fe20000011439 */
[----:B------:R-:W-:Y:S01]  /*0db0*/  IMAD.IADD R60, R60, 0x1, -R9 ;  /* 0x000000013c3c7824 */ /* 0x000fe200078e0a09 */
[----:B------:R-:W-:Y:S02]  /*0dc0*/  LEA.HI R10, R10, R55, RZ, 0x3 ;  /* 0x000000370a0a7211 */ /* 0x000fe400078f18ff */
[----:B------:R-:W-:Y:S02]  /*0dd0*/  SHF.R.S32.HI R12, RZ, 0x1f, R53 ;  /* 0x0000001fff0c7819 */ /* 0x000fe40000011435 */
[----:B------:R-:W-:Y:S02]  /*0de0*/  SHF.R.S32.HI R22, RZ, 0x1f, R51 ;  /* 0x0000001fff167819 */ /* 0x000fe40000011433 */
[----:B------:R-:W-:-:S02]  /*0df0*/  LEA.HI R8, R8, R57, RZ, 0x3 ;  /* 0x0000003908087211 */ /* 0x000fc400078f18ff */
[----:B------:R-:W-:Y:S02]  /*0e00*/  LOP3.LUT R10, R10, 0xfffffff8, RZ, 0xc0, !PT ;  /* 0xfffffff80a0a7812 */ /* 0x000fe400078ec0ff */
[----:B------:R-:W-:Y:S02]  /*0e10*/  IADD3 R21, R63, 0xe, RZ ;  /* 0x0000000e3f157810 */ /* 0x000fe40007ffe0ff */
[----:B------:R-:W-:Y:S01]  /*0e20*/  LEA.HI R12, R12, R53, RZ, 0x3 ;  /* 0x000000350c0c7211 */ /* 0x000fe200078f18ff */
[----:B------:R-:W-:Y:S01]  /*0e30*/  IMAD.IADD R55, R55, 0x1, -R10 ;  /* 0x0000000137377824 */ /* 0x000fe200078e0a0a */
[----:B------:R-:W-:Y:S01]  /*0e40*/  IADD3 R23, R63, 0x10, RZ ;  /* 0x000000103f177810 */ /* 0x000fe20007ffe0ff */
[----:B------:R-:W-:Y:S01]  /*0e50*/  IMAD.SHL.U32 R49, R21, 0x4, RZ ;  /* 0x0000000415317824 */ /* 0x000fe200078e00ff */
[----:B------:R-:W-:Y:S01]  /*0e60*/  LEA.HI R22, R22, R51, RZ, 0x3 ;  /* 0x0000003316167211 */ /* 0x000fe200078f18ff */
[----:B------:R-:W-:Y:S01]  /*0e70*/  IMAD R10, R6, c[0x0][0x1b0], RZ ;  /* 0x00006c00060a7a24 */ /* 0x000fe200078e02ff */
        /* <DEDUP_REMOVED lines=12> */
[----:B------:R-:W-:-:S02]  /*0f40*/  IADD3 R70, P0, R10, R71, RZ ;  /* 0x000000470a467210 */ /* 0x000fc40007f1e0ff */
[----:B------:R-:W-:Y:S02]  /*0f50*/  SHF.R.S32.HI R22, RZ, 0x1f, R11 ;  /* 0x0000001fff167819 */ /* 0x000fe4000001140b */
[----:B------:R-:W-:Y:S02]  /*0f60*/  LEA.HI R8, R8, R49, RZ, 0x3 ;  /* 0x0000003108087211 */ /* 0x000fe400078f18ff */
[----:B------:R-:W-:Y:S02]  /*0f70*/  LEA.HI R12, R12, R9, RZ, 0x3 ;  /* 0x000000090c0c7211 */ /* 0x000fe400078f18ff */
[----:B------:R-:W-:Y:S01]  /*0f80*/  LEA.HI.X.SX32 R71, R10, R15, 0x1, P0 ;  /* 0x0000000f0a477211 */ /* 0x000fe200000f0eff */
[----:B------:R-:W-:Y:S01]  /*0f90*/  IMAD.SHL.U32 R10, R66, 0x10, RZ ;  /* 0x00000010420a7824 */ /* 0x000fe200078e00ff */
[----:B------:R-:W-:Y:S02]  /*0fa0*/  LEA.HI R22, R22, R11, RZ, 0x3 ;  /* 0x0000000b16167211 */ /* 0x000fe400078f18ff */
[----:B------:R-:W-:Y:S01]  /*0fb0*/  LEA.HI R15, R13, R13, RZ, 0x1 ;  /* 0x0000000d0d0f7211 */ /* 0x000fe200078f08ff */
[----:B------:R-:W-:Y:S01]  /*0fc0*/  IMAD.IADD R17, R17, 0x1, R10 ;  /* 0x0000000111117824 */ /* 0x000fe200078e020a */
        /* <DEDUP_REMOVED lines=45> */
[----:B------:R-:W-:Y:S02]  /*12a0*/  LEA R31, R31, 0xc0, 0x2 ;  /* 0x000000c01f1f7811 */ /* 0x000fe400078e10ff */
[----:B------:R-:W-:Y:S02]  /*12b0*/  IADD3 R32, -R68, 0x1, R17 ;  /* 0x0000000144207810 */ /* 0x000fe40007ffe111 */
        /* <DEDUP_REMOVED lines=9> */
.L_x_19027:
        /* <DEDUP_REMOVED lines=221> */
[----:B------:R-:W-:Y:S02]  /*2120*/  HADD2.F32 R21, -RZ, R22.H0_H0 ;  /* 0x20000016ff157230 */ /* 0x000fe40000004100 */
[----:B------:R-:W-:Y:S01]  /*2130*/  HADD2.F32 R38, -RZ, R23.H1_H1 ;  /* 0x30000017ff267230 */ /* 0x000fe20000004100 */
[----:B------:R-:W-:Y:S01]  /*2140*/  FFMA.FTZ R73, R20, R39, R73 ;  /* 0x0000002714497223 */ /* 0x000fe20000010049 */
[--C-:B--2---:R-:W-:Y:S02]  /*2150*/  HADD2.F32 R20, -RZ, R40.reuse.H0_H0 ;  /* 0x20000028ff147230 */ /* 0x104fe40000004100 */
[----:B------:R-:W-:Y:S02]  /*2160*/  HADD2.F32 R40, -RZ, R40.H1_H1 ;  /* 0x30000028ff287230 */ /* 0x000fe40000004100 */
[----:B------:R-:W-:Y:S01]  /*2170*/  HADD2.F32 R39, -RZ, R41.H0_H0 ;  /* 0x20000029ff277230 */ /* 0x000fe20000004100 */
[----:B------:R-:W-:Y:S01]  /*2180*/  FFMA.FTZ R20, R21, R20, R72 ;  /* 0x0000001415147223 */ /* 0x000fe20000010048 */
[----:B------:R-:W-:-:S02]  /*2190*/  HADD2.F32 R21, -RZ, R22.H1_H1 ;  /* 0x30000016ff157230 */ /* 0x000fc40000004100 */
[----:B------:R-:W-:Y:S02]  /*21a0*/  HADD2.F32 R22, -RZ, R23.H0_H0 ;  /* 0x20000017ff167230 */ /* 0x000fe40000004100 */
[----:B------:R-:W-:Y:S01]  /*21b0*/  HADD2.F32 R41, -RZ, R41.H1_H1 ;  /* 0x30000029ff297230 */ /* 0x000fe20000004100 */
[----:B------:R-:W-:Y:S02]  /*21c0*/  FFMA.FTZ R21, R21, R40, R42 ;  /* 0x0000002815157223 */ /* 0x000fe4000001002a */
[----:B------:R-:W-:Y:S02]  /*21d0*/  FFMA.FTZ R22, R22, R39, R43 ;  /* 0x0000002716167223 */ /* 0x000fe4000001002b */
[----:B------:R-:W-:Y:S02]  /*21e0*/  FADD.FTZ R21, R20, R21 ;  /* 0x0000001514157221 */ /* 0x000fe40000010000 */
[----:B------:R-:W-:Y:S02]  /*21f0*/  FFMA.FTZ R38, R38, R41, R73 ;  /* 0x0000002926267223 */ /* 0x000fe40000010049 */
[----:B------:R-:W-:-:S04]  /*2200*/  FADD.FTZ R21, R22, R21 ;  /* 0x0000001516157221 */ /* 0x000fc80000010000 */
[----:B------:R-:W-:Y:S01]  /*2210*/  FADD.FTZ R41, R38, R21 ;  /* 0x0000001526297221 */ /* 0x000fe20000010000 */
[----:B------:R-:W-:Y:S05]  /*2220*/  BRA.DIV ~URZ, `(.L_x_19025) ;  /* 0x000038527f007947 */ /* 0x000fea000b800000 */
[----:B------:R0:W1:Y:S02]  /*2230*/  SHFL.BFLY PT, R20, R41, 0x1, 0x1f ;  /* 0x0c201f0029147f89 */ /* 0x00006400000e0000 */
.L_x_19070:
        /* <DEDUP_REMOVED lines=13> */
.L_x_19024:
[----:B------:R-:W-:-:S13]  /*2310*/  ISETP.NE.AND P0, PT, R63, RZ, PT ;  /* 0x000000ff3f00720c */ /* 0x000fda0003f05270 */
[----:B------:R-:W-:-:S05]  /*2320*/  @!P0 IMAD.MOV.U32 R20, RZ, RZ, -0x800001 ;  /* 0xff7fffffff148424 */ /* 0x000fca00078e00ff */
[----:B------:R0:W-:Y:S02]  /*2330*/  @!P0 STS [R31], R20 ;  /* 0x000000141f008388 */ /* 0x0001e40000000800 */
.L_x_19026:
[----:B------:R-:W-:Y:S05]  /*2340*/  BSYNC B1 ;  /* 0x0000000000017941 */ /* 0x000fea0003800000 */
.L_x_19023:
        /* <DEDUP_REMOVED lines=10> */
.L_x_19022:
[----:B------:R-:W-:Y:S05]  /*23f0*/  BSYNC B0 ;  /* 0x0000000000007941 */ /* 0x000fea0003800000 */
.L_x_19021:
[----:B------:R-:W-:Y:S05]  /*2400*/  BRA.DIV ~URZ, `(.L_x_19028) ;  /* 0x000036f27f007947 */ /* 0x000fea000b800000 */
[----:B------:R0:W1:Y:S02]  /*2410*/  SHFL.BFLY PT, R3, R62, 0x10, 0x1f ;  /* 0x0e001f003e037f89 */ /* 0x00006400000e0000 */
.L_x_19071:
[----:B-1----:R-:W-:Y:S01]  /*2420*/  FMNMX.FTZ R9, R3, R62, !PT ;  /* 0x0000003e03097209 */ /* 0x002fe20007810000 */
[----:B------:R-:W-:Y:S05]  /*2430*/  BRA.DIV ~URZ, `(.L_x_19029) ;  /* 0x000037427f007947 */ /* 0x000fea000b800000 */
[----:B------:R-:W1:Y:S02]  /*2440*/  SHFL.BFLY PT, R2, R9, 0x8, 0x1f ;  /* 0x0d001f0009027f89 */ /* 0x000e6400000e0000 */
[----:B-1----:R-:W-:-:S05]  /*2450*/  FMNMX.FTZ R2, R9, R2, !PT ;  /* 0x0000000209027209 */ /* 0x002fca0007810000 */
[----:B------:R-:W1:Y:S02]  /*2460*/  SHFL.BFLY PT, R3, R2, 0x4, 0x1f ;  /* 0x0c801f0002037f89 */ /* 0x000e6400000e0000 */
[----:B-1----:R-:W-:-:S05]  /*2470*/  FMNMX.FTZ R3, R2, R3, !PT ;  /* 0x0000000302037209 */ /* 0x002fca0007810000 */
[----:B------:R1:W2:Y:S02]  /*2480*/  SHFL.BFLY PT, R8, R3, 0x2, 0x1f ;  /* 0x0c401f0003087f89 */ /* 0x0002a400000e0000 */
.L_x_19072:
        /* <DEDUP_REMOVED lines=34> */
.L_x_19034:
        /* <DEDUP_REMOVED lines=11> */
.L_x_19033:
[----:B------:R-:W-:Y:S05]  /*2760*/  BSYNC B1 ;  /* 0x0000000000017941 */ /* 0x000fea0003800000 */
.L_x_19032:
        /* <DEDUP_REMOVED lines=10> */
.L_x_19037:
        /* <DEDUP_REMOVED lines=100> */
.L_x_19036:
[----:B------:R-:W-:Y:S05]  /*2e50*/  BSYNC B1 ;  /* 0x0000000000017941 */ /* 0x000fea0003800000 */
.L_x_19035:
        /* <DEDUP_REMOVED lines=55> */
.L_x_19039:
[----:B------:R-:W-:Y:S05]  /*31d0*/  BSYNC B1 ;  /* 0x0000000000017941 */ /* 0x000fea0003800000 */
.L_x_19038:
        /* <DEDUP_REMOVED lines=26> */
.L_x_19031:
[----:B------:R-:W-:Y:S05]  /*3380*/  BSYNC B0 ;  /* 0x0000000000007941 */ /* 0x000fea0003800000 */
.L_x_19030:
        /* <DEDUP_REMOVED lines=34> */
[----:B-12---:R-:W-:Y:S01]  /*35b0*/  IMAD.MOV.U32 R3, RZ, RZ, R10 ;  /* 0x000000ffff037224 */ /* 0x006fe200078e000a */
[----:B------:R-:W-:Y:S01]  /*35c0*/  LEA R8, R7, 0xc0, 0x2 ;  /* 0x000000c007087811 */ /* 0x000fe200078e10ff */
[----:B------:R-:W-:-:S04]  /*35d0*/  IMAD.MOV.U32 R9, RZ, RZ, R7 ;  /* 0x000000ffff097224 */ /* 0x000fc800078e0007 */
.L_x_19044:
        /* <DEDUP_REMOVED lines=8> */
.L_x_19043:
[----:B-12---:R-:W-:Y:S05]  /*3660*/  BSYNC B1 ;  /* 0x0000000000017941 */ /* 0x006fea0003800000 */
.L_x_19042:
        /* <DEDUP_REMOVED lines=10> */
.L_x_19047:
        /* <DEDUP_REMOVED lines=52> */
.L_x_19046:
[----:B------:R-:W-:Y:S05]  /*3a50*/  BSYNC B1 ;  /* 0x0000000000017941 */ /* 0x000fea0003800000 */
.L_x_19045:
        /* <DEDUP_REMOVED lines=31> */
.L_x_19049:
[----:B------:R-:W-:Y:S05]  /*3c50*/  BSYNC B1 ;  /* 0x0000000000017941 */ /* 0x000fea0003800000 */
.L_x_19048:
        /* <DEDUP_REMOVED lines=14> */
.L_x_19041:
[----:B------:R-:W-:Y:S05]  /*3d40*/  BSYNC B0 ;  /* 0x0000000000007941 */ /* 0x000fea0003800000 */
.L_x_19040:
[----:B------:R-:W-:Y:S01]  /*3d50*/  BAR.SYNC.DEFER_BLOCKING 0x0 ;  /* 0x0000000000007b1d */ /* 0x000fe20000010000 */
[----:B------:R-:W-:-:S05]  /*3d60*/  ISETP.GE.AND P0, PT, R66, R5, PT ;  /* 0x000000054200720c */ /* 0x000fca0003f06270 */
[----:B------:R-:W-:Y:S08]  /*3d70*/  BSSY B1, `(.L_x_19050) ;  /* 0x000015c000017945 */ /* 0x000ff00003800000 */
[----:B------:R-:W-:Y:S05]  /*3d80*/  @!P0 BRA `(.L_x_19051) ;  /* 0x0000005000008947 */ /* 0x000fea0003800000 */
[----:B------:R-:W-:Y:S01]  /*3d90*/  CS2R R42, SRZ ;  /* 0x00000000002a7805 */ /* 0x000fe2000001ff00 */
[----:B------:R-:W-:Y:S02]  /*3da0*/  IMAD.MOV.U32 R6, RZ, RZ, RZ ;  /* 0x000000ffff067224 */ /* 0x000fe400078e00ff */
[----:B------:R-:W-:-:S02]  /*3db0*/  IMAD.MOV.U32 R46, RZ, RZ, RZ ;  /* 0x000000ffff2e7224 */ /* 0x000fc400078e00ff */
[----:B------:R-:W-:Y:S01]  /*3dc0*/  IMAD.MOV.U32 R45, RZ, RZ, RZ ;  /* 0x000000ffff2d7224 */ /* 0x000fe200078e00ff */
[----:B------:R-:W-:Y:S05]  /*3dd0*/  BRA `(.L_x_19052) ;  /* 0x0000155000007947 */ /* 0x000fea0003800000 */
.L_x_19051:
        /* <DEDUP_REMOVED lines=40> */
.L_x_19065:
[----:B------:R-:W-:Y:S01]  /*4060*/  IABS R10, R44 ;  /* 0x0000002c000a7213 */ /* 0x000fe20000000000 */
[----:B------:R-:W-:Y:S01]  /*4070*/  BSSY B0, `(.L_x_19053) ;  /* 0x0000121000007945 */ /* 0x000fe20003800000 */
[----:B------:R-:W-:-:S02]  /*4080*/  IABS R13, c[0x0][0x1d0] ;  /* 0x00007400000d7a13 */ /* 0x000fc40000000000 */
        /* <DEDUP_REMOVED lines=55> */
[----:B------:R-:W-:Y:S02]  /*4400*/  LEA R12, P0, R13, c[0x0][0x178], 0x1 ;  /* 0x00005e000d0c7a11 */ /* 0x000fe400078008ff */
[----:B------:R-:W-:Y:S02]  /*4410*/  LEA R16, P6, R10, c[0x0][0x178], 0x1 ;  /* 0x00005e000a107a11 */ /* 0x000fe400078c08ff */
[-C--:B------:R-:W-:Y:S02]  /*4420*/  LEA.HI.X.SX32 R18, R52, R22.reuse, 0x1, P5 ;  /* 0x0000001634127211 */ /* 0x080fe400028f0eff */
[-C--:B------:R-:W-:Y:S02]  /*4430*/  LEA.HI.X.SX32 R14, R51, R22.reuse, 0x1, P4 ;  /* 0x00000016330e7211 */ /* 0x080fe400020f0eff */
[----:B------:R-:W-:-:S02]  /*4440*/  LEA.HI.X.SX32 R11, R49, R22, 0x1, P3 ;  /* 0x00000016310b7211 */ /* 0x000fc400018f0eff */
[----:B------:R-:W-:Y:S02]  /*4450*/  LEA.HI.X R41, R17, c[0x0][0x17c], R20, 0x1, P2 ;  /* 0x00005f0011297a11 */ /* 0x000fe400010f0c14 */
[----:B------:R-:W-:Y:S02]  /*4460*/  LEA.HI.X R9, R15, c[0x0][0x17c], R18, 0x1, P1 ;  /* 0x00005f000f097a11 */ /* 0x000fe400008f0c12 */
[----:B------:R-:W-:Y:S01]  /*4470*/  LEA.HI.X R13, R13, c[0x0][0x17c], R14, 0x1, P0 ;  /* 0x00005f000d0d7a11 */ /* 0x000fe200000f0c0e */
[----:B------:R3:W5:Y:S01]  /*4480*/  LDG.E.128.CONSTANT R20, [R40.64+0x200] ;  /* 0x0002000a28147981 */ /* 0x000762000c1e9d00 */
[----:B------:R-:W-:-:S03]  /*4490*/  LEA.HI.X R17, R10, c[0x0][0x17c], R11, 0x1, P6 ;  /* 0x00005f000a117a11 */ /* 0x000fc600030f0c0b */
[----:B------:R-:W5:Y:S04]  /*44a0*/  LDG.E.128.CONSTANT R8, [R8.64] ;  /* 0x0000000a08087981 */ /* 0x000f68000c1e9d00 */
[----:B------:R-:W5:Y:S04]  /*44b0*/  LDG.E.128.CONSTANT R12, [R12.64] ;  /* 0x0000000a0c0c7981 */ /* 0x000f68000c1e9d00 */
[----:B------:R-:W5:Y:S04]  /*44c0*/  LDG.E.128.CONSTANT R16, [R16.64] ;  /* 0x0000000a10107981 */ /* 0x000f68000c1e9d00 */
[----:B------:R3:W5:Y:S01]  /*44d0*/  LDG.E.128.CONSTANT R24, [R40.64] ;  /* 0x0000000a28187981 */ /* 0x000762000c1e9d00 */
        /* <DEDUP_REMOVED lines=37> */
.L_x_19056:
[----:B---34-:R-:W-:Y:S05]  /*4730*/  BSYNC B2 ;  /* 0x0000000000027941 */ /* 0x018fea0003800000 */
.L_x_19055:
        /* <DEDUP_REMOVED lines=39> */
.L_x_19058:
[----:B------:R-:W-:Y:S05]  /*49b0*/  BSYNC B2 ;  /* 0x0000000000027941 */ /* 0x000fea0003800000 */
.L_x_19057:
        /* <DEDUP_REMOVED lines=37> */
.L_x_19060:
[----:B------:R-:W-:Y:S05]  /*4c10*/  BSYNC B2 ;  /* 0x0000000000027941 */ /* 0x000fea0003800000 */
.L_x_19059:
        /* <DEDUP_REMOVED lines=34> */
.L_x_19062:
[----:B------:R-:W-:Y:S05]  /*4e40*/  BSYNC B2 ;  /* 0x0000000000027941 */ /* 0x000fea0003800000 */
.L_x_19061:
        /* <DEDUP_REMOVED lines=34> */
.L_x_19064:
[----:B------:R-:W-:Y:S05]  /*5070*/  BSYNC B2 ;  /* 0x0000000000027941 */ /* 0x000fea0003800000 */
.L_x_19063:
        /* <DEDUP_REMOVED lines=31> */
[----:B------:R-:W-:Y:S02]  /*5270*/  FADD.FTZ R45, R45, R14 ;  /* 0x0000000e2d2d7221 */ /* 0x000fe40000010000 */
.L_x_19054:
[----:B------:R-:W-:Y:S05]  /*5280*/  BSYNC B0 ;  /* 0x0000000000007941 */ /* 0x000fea0003800000 */
.L_x_19053:
        /* <DEDUP_REMOVED lines=10> */
.L_x_19052:
[----:B------:R-:W-:Y:S05]  /*5330*/  BSYNC B1 ;  /* 0x0000000000017941 */ /* 0x000fea0003800000 */
.L_x_19050:
[----:B------:R-:W2:Y:S01]  /*5340*/  SHFL.BFLY PT, R0, R43, 0x1, 0x1f ;  /* 0x0c201f002b007f89 */ /* 0x000ea200000e0000 */
[C---:B------:R-:W-:Y:S01]  /*5350*/  LOP3.LUT R4, R65.reuse, 0x1, RZ, 0xc0, !PT ;  /* 0x0000000141047812 */ /* 0x040fe200078ec0ff */
[----:B------:R-:W-:Y:S01]  /*5360*/  BSSY B0, `(.L_x_19066) ;  /* 0x0000028000007945 */ /* 0x000fe20003800000 */
[----:B------:R-:W-:Y:S01]  /*5370*/  LEA.HI R15, R65, R65, RZ, 0x1 ;  /* 0x00000041410f7211 */ /* 0x000fe200078f08ff */
[----:B-1----:R-:W1:Y:S04]  /*5380*/  SHFL.BFLY PT, R3, R42, 0x1, 0x1f ;  /* 0x0c201f002a037f89 */ /* 0x002e6800000e0000 */
[----:B------:R-:W-:Y:S01]  /*5390*/  BAR.SYNC.DEFER_BLOCKING 0x0 ;  /* 0x0000000000007b1d */ /* 0x000fe20000010000 */
[----:B------:R-:W-:Y:S02]  /*53a0*/  ISETP.NE.AND P2, PT, R4, RZ, PT ;  /* 0x000000ff0400720c */ /* 0x000fe40003f45270 */
[----:B------:R-:W-:-:S02]  /*53b0*/  LOP3.LUT R4, R7, 0xffffffc0, RZ, 0xc0, !PT ;  /* 0xffffffc007047812 */ /* 0x000fc400078ec0ff */
[C---:B------:R-:W-:Y:S01]  /*53c0*/  ISETP.GT.OR P0, PT, R7.reuse, 0x3f, P2 ;  /* 0x0000003f0700780c */ /* 0x040fe20001704670 */
[----:B------:R-:W3:Y:S01]  /*53d0*/  SHFL.BFLY PT, R5, R6, 0x1, 0x1f ;  /* 0x0c201f0006057f89 */ /* 0x000ee200000e0000 */
[----:B------:R-:W-:Y:S02]  /*53e0*/  ISETP.NE.OR P5, PT, R4, 0x40, P2 ;  /* 0x000000400400780c */ /* 0x000fe400017a5670 */
[----:B------:R-:W-:Y:S01]  /*53f0*/  SHF.R.S32.HI R15, RZ, 0x1, R15 ;  /* 0x00000001ff0f7819 */ /* 0x000fe2000001140f */
[----:B------:R-:W4:Y:S01]  /*5400*/  SHFL.BFLY PT, R11, R46, 0x1, 0x1f ;  /* 0x0c201f002e0b7f89 */ /* 0x000f2200000e0000 */
[----:B------:R-:W-:-:S03]  /*5410*/  ISETP.GT.OR P1, PT, R7, 0x1f, P2 ;  /* 0x0000001f0700780c */ /* 0x000fc60001724670 */
[----:B------:R-:W5:Y:S01]  /*5420*/  SHFL.BFLY PT, R2, R45, 0x1, 0x1f ;  /* 0x0c201f002d027f89 */ /* 0x000f6200000e0000 */
[----:B------:R-:W-:Y:S02]  /*5430*/  IMAD R66, R66, 0x50, R15 ;  /* 0x0000005042427824 */ /* 0x000fe400078e020f */
[----:B--2---:R-:W-:Y:S02]  /*5440*/  FADD.FTZ R0, R0, R43 ;  /* 0x0000002b00007221 */ /* 0x004fe40000010000 */
[----:B-1----:R-:W-:Y:S01]  /*5450*/  FADD.FTZ R9, R3, R42 ;  /* 0x0000002a03097221 */ /* 0x002fe20000010000 */
[----:B------:R-:W-:Y:S02]  /*5460*/  IADD3 R3, R7, 0x1f, RZ ;  /* 0x0000001f07037810 */ /* 0x000fe40007ffe0ff */
[----:B------:R1:W-:Y:S02]  /*5470*/  @!P5 STS [R66.X4+-0x1c0], R0 ;  /* 0xfffe40004200d388 */ /* 0x0003e40000004800 */
[----:B------:R-:W-:-:S02]  /*5480*/  ISETP.GT.U32.AND P3, PT, R3, 0x3e, PT ;  /* 0x0000003e0300780c */ /* 0x000fc40003f64070 */
[----:B------:R1:W-:Y:S01]  /*5490*/  @!P5 STS [R66.X4+-0x180], R9 ;  /* 0xfffe80094200d388 */ /* 0x0003e20000004800 */
[----:B---3--:R-:W-:Y:S02]  /*54a0*/  FADD.FTZ R12, R5, R6 ;  /* 0x00000006050c7221 */ /* 0x008fe40000010000 */
[----:B----4-:R-:W-:-:S03]  /*54b0*/  FADD.FTZ R13, R11, R46 ;  /* 0x0000002e0b0d7221 */ /* 0x010fc60000010000 */
[----:B------:R1:W-:Y:S01]  /*54c0*/  @!P5 STS [R66.X4+-0x140], R12 ;  /* 0xfffec00c4200d388 */ /* 0x0003e20000004800 */
[----:B-----5:R-:W-:Y:S01]  /*54d0*/  FADD.FTZ R45, R2, R45 ;  /* 0x0000002d022d7221 */ /* 0x020fe20000010000 */
[----:B------:R-:W-:Y:S02]  /*54e0*/  LOP3.LUT R2, R7, 0xffffffe0, RZ, 0xc0, !PT ;  /* 0xffffffe007027812 */ /* 0x000fe400078ec0ff */
[----:B------:R1:W-:Y:S02]  /*54f0*/  @!P5 STS [R66.X4+-0x100], R13 ;  /* 0xffff000d4200d388 */ /* 0x0003e40000004800 */
[----:B------:R-:W-:Y:S02]  /*5500*/  ISETP.NE.OR P4, PT, R2, 0x20, P2 ;  /* 0x000000200200780c */ /* 0x000fe40001785670 */
[----:B------:R1:W-:Y:S04]  /*5510*/  @!P5 STS [R66.X4+-0xc0], R45 ;  /* 0xffff402d4200d388 */ /* 0x0003e80000004800 */
[----:B------:R-:W-:Y:S06]  /*5520*/  BAR.SYNC.DEFER_BLOCKING 0x0 ;  /* 0x0000000000007b1d */ /* 0x000fec0000010000 */
[----:B------:R-:W-:Y:S05]  /*5530*/  @P0 BRA `(.L_x_19067) ;  /* 0x000000a000000947 */ /* 0x000fea0003800000 */
[----:B-1----:R-:W1:Y:S04]  /*5540*/  LDS R3, [R66.X4+0xc0] ;  /* 0x0000c00042037984 */ /* 0x002e680000004800 */
[----:B------:R-:W2:Y:S04]  /*5550*/  LDS R2, [R66.X4+0x100] ;  /* 0x0001000042027984 */ /* 0x000ea80000004800 */
[----:B------:R-:W3:Y:S04]  /*5560*/  LDS R5, [R66.X4+0x140] ;  /* 0x0001400042057984 */ /* 0x000ee80000004800 */
[----:B------:R-:W4:Y:S04]  /*5570*/  LDS R4, [R66.X4+0x180] ;  /* 0x0001800042047984 */ /* 0x000f280000004800 */
[----:B------:R-:W5:Y:S01]  /*5580*/  LDS R6, [R66.X4+0x1c0] ;  /* 0x0001c00042067984 */ /* 0x000f620000004800 */
[----:B-1----:R-:W-:-:S02]  /*5590*/  FADD.FTZ R0, R0, R3 ;  /* 0x0000000300007221 */ /* 0x002fc40000010000 */
[----:B--2---:R-:W-:Y:S02]  /*55a0*/  FADD.FTZ R9, R9, R2 ;  /* 0x0000000209097221 */ /* 0x004fe40000010000 */
[----:B---3--:R-:W-:Y:S02]  /*55b0*/  FADD.FTZ R12, R12, R5 ;  /* 0x000000050c0c7221 */ /* 0x008fe40000010000 */
[----:B----4-:R-:W-:Y:S02]  /*55c0*/  FADD.FTZ R13, R13, R4 ;  /* 0x000000040d0d7221 */ /* 0x010fe40000010000 */
[----:B-----5:R-:W-:Y:S02]  /*55d0*/  FADD.FTZ R45, R45, R6 ;  /* 0x000000062d2d7221 */ /* 0x020fe40000010000 */
.L_x_19067:
[----:B-1----:R-:W-:Y:S05]  /*55e0*/  BSYNC B0 ;  /* 0x0000000000007941 */ /* 0x002fea0003800000 */
.L_x_19066:
        /* <DEDUP_REMOVED lines=13> */
[----:B------:R-:W5:Y:S01]  /*56c0*/  @!P2 LDS R6, [R66.X4+0x1c0] ;  /* 0x0001c0004206a984 */ /* 0x000f620000004800 */
[----:B-1----:R-:W-:-:S02]  /*56d0*/  FADD.FTZ R0, R0, R3 ;  /* 0x0000000300007221 */ /* 0x002fc40000010000 */
[----:B--2---:R-:W-:Y:S02]  /*56e0*/  FADD.FTZ R9, R9, R2 ;  /* 0x0000000209097221 */ /* 0x004fe40000010000 */
[----:B---3--:R-:W-:Y:S02]  /*56f0*/  FADD.FTZ R12, R12, R5 ;  /* 0x000000050c0c7221 */ /* 0x008fe40000010000 */
[----:B----4-:R-:W-:Y:S02]  /*5700*/  FADD.FTZ R13, R13, R4 ;  /* 0x000000040d0d7221 */ /* 0x010fe40000010000 */
[----:B-----5:R-:W-:Y:S02]  /*5710*/  @!P2 FADD.FTZ R45, R45, R6 ;  /* 0x000000062d2da221 */ /* 0x020fe40000010000 */
.L_x_19069:
[----:B-1----:R-:W-:Y:S05]  /*5720*/  BSYNC B0 ;  /* 0x0000000000007941 */ /* 0x002fea0003800000 */
.L_x_19068:
        /* <DEDUP_REMOVED lines=25> */
[----:B------:R-:W-:Y:S02]  /*58c0*/  LEA R4, P1, R5, c[0x0][0x160], 0x1 ;  /* 0x0000580005047a11 */ /* 0x000fe400078208ff */
[C---:B------:R-:W-:Y:S02]  /*58d0*/  IADD3 R6, R15.reuse, 0x20, RZ ;  /* 0x000000200f067810 */ /* 0x040fe40007ffe0ff */
[C---:B------:R-:W-:Y:S02]  /*58e0*/  IADD3 R7, R15.reuse, 0x30, RZ ;  /* 0x000000300f077810 */ /* 0x040fe40007ffe0ff */
[----:B------:R-:W-:Y:S02]  /*58f0*/  IADD3 R15, R15, 0x40, RZ ;  /* 0x000000400f0f7810 */ /* 0x000fe40007ffe0ff */
[----:B------:R-:W-:-:S02]  /*5900*/  LEA.HI.X R5, R5, c[0x0][0x164], R8, 0x1, P1 ;  /* 0x0000590005057a11 */ /* 0x000fc400008f0c08 */
[C---:B------:R-:W-:Y:S02]  /*5910*/  IADD3 R17, P0, R6.reuse, UR4, RZ ;  /* 0x0000000406117c10 */ /* 0x040fe4000ff1e0ff */
        /* <DEDUP_REMOVED lines=22> */
.L_x_19025:
[----:B------:R-:W-:Y:S01]  /*5a80*/  IMAD.MOV.U32 R22, RZ, RZ, R41 ;  /* 0x000000ffff167224 */ /* 0x000fe200078e0029 */
[----:B------:R-:W-:Y:S01]  /*5a90*/  MOV R20, 0x5ae0 ;  /* 0x00005ae000147802 */ /* 0x000fe20000000f00 */
[----:B------:R-:W-:Y:S02]  /*5aa0*/  IMAD.MOV.U32 R23, RZ, RZ, 0x1 ;  /* 0x00000001ff177424 */ /* 0x000fe400078e00ff */
[----:B------:R-:W-:Y:S02]  /*5ab0*/  IMAD.MOV.U32 R38, RZ, RZ, 0x1f ;  /* 0x0000001fff267424 */ /* 0x000fe400078e00ff */
[----:B------:R-:W-:-:S02]  /*5ac0*/  IMAD.MOV.U32 R39, RZ, RZ, -0x1 ;  /* 0xffffffffff277424 */ /* 0x000fc400078e00ff */
[----:B------:R-:W-:Y:S05]  /*5ad0*/  CALL.REL.NOINC `($__internal_375_$__cuda_sm70_shflsync_bfly_p) ;  /* 0x0000020000007944 */ /* 0x000fea0003c00000 */
[----:B-1----:R-:W-:Y:S01]  /*5ae0*/  IMAD.MOV.U32 R20, RZ, RZ, R22 ;  /* 0x000000ffff147224 */ /* 0x002fe200078e0016 */
[----:B0-----:R-:W-:Y:S05]  /*5af0*/  BRA `(.L_x_19070) ;  /* 0xffffc74000007947 */ /* 0x001fea000383ffff */
.L_x_19028:
[----:B------:R-:W-:Y:S01]  /*5b00*/  IMAD.MOV.U32 R22, RZ, RZ, R62 ;  /* 0x000000ffff167224 */ /* 0x000fe200078e003e */
[----:B------:R-:W-:Y:S01]  /*5b10*/  MOV R20, 0x5b60 ;  /* 0x00005b6000147802 */ /* 0x000fe20000000f00 */
[----:B------:R-:W-:-:S02]  /*5b20*/  IMAD.MOV.U32 R23, RZ, RZ, 0x10 ;  /* 0x00000010ff177424 */ /* 0x000fc400078e00ff */
[----:B------:R-:W-:Y:S02]  /*5b30*/  IMAD.MOV.U32 R38, RZ, RZ, 0x1f ;  /* 0x0000001fff267424 */ /* 0x000fe400078e00ff */
[----:B------:R-:W-:Y:S02]  /*5b40*/  IMAD.MOV.U32 R39, RZ, RZ, -0x1 ;  /* 0xffffffffff277424 */ /* 0x000fe400078e00ff */
[----:B------:R-:W-:Y:S05]  /*5b50*/  CALL.REL.NOINC `($__internal_375_$__cuda_sm70_shflsync_bfly_p) ;  /* 0x0000018000007944 */ /* 0x000fea0003c00000 */
[----:B-1----:R-:W-:Y:S01]  /*5b60*/  IMAD.MOV.U32 R3, RZ, RZ, R22 ;  /* 0x000000ffff037224 */ /* 0x002fe200078e0016 */
[----:B0-----:R-:W-:Y:S05]  /*5b70*/  BRA `(.L_x_19071) ;  /* 0xffffc8a000007947 */ /* 0x001fea000383ffff */
.L_x_19029:
[----:B------:R-:W-:Y:S01]  /*5b80*/  IMAD.MOV.U32 R22, RZ, RZ, R9 ;  /* 0x000000ffff167224 */ /* 0x000fe200078e0009 */
[----:B------:R-:W-:Y:S01]  /*5b90*/  MOV R20, 0x5be0 ;  /* 0x00005be000147802 */ /* 0x000fe20000000f00 */
[----:B------:R-:W-:Y:S02]  /*5ba0*/  IMAD.MOV.U32 R23, RZ, RZ, 0x8 ;  /* 0x00000008ff177424 */ /* 0x000fe400078e00ff */
[----:B------:R-:W-:Y:S02]  /*5bb0*/  IMAD.MOV.U32 R38, RZ, RZ, 0x1f ;  /* 0x0000001fff267424 */ /* 0x000fe400078e00ff */
[----:B------:R-:W-:Y:S02]  /*5bc0*/  IMAD.MOV.U32 R39, RZ, RZ, -0x1 ;  /* 0xffffffffff277424 */ /* 0x000fe400078e00ff */
[----:B0-----:R-:W-:Y:S05]  /*5bd0*/  CALL.REL.NOINC `($__internal_375_$__cuda_sm70_shflsync_bfly_p) ;  /* 0x0000010000007944 */ /* 0x001fea0003c00000 */
[----:B-1----:R-:W-:Y:S01]  /*5be0*/  FMNMX.FTZ R3, R9, R22, !PT ;  /* 0x0000001609037209 */ /* 0x002fe20007810000 */
[----:B0-----:R-:W-:Y:S01]  /*5bf0*/  IMAD.MOV.U32 R23, RZ, RZ, 0x4 ;  /* 0x00000004ff177424 */ /* 0x001fe200078e00ff */
[----:B------:R-:W-:Y:S01]  /*5c00*/  MOV R20, 0x5c50 ;  /* 0x00005c5000147802 */ /* 0x000fe20000000f00 */
[----:B------:R-:W-:-:S02]  /*5c10*/  IMAD.MOV.U32 R38, RZ, RZ, 0x1f ;  /* 0x0000001fff267424 */ /* 0x000fc400078e00ff */
[----:B------:R-:W-:Y:S02]  /*5c20*/  IMAD.MOV.U32 R39, RZ, RZ, -0x1 ;  /* 0xffffffffff277424 */ /* 0x000fe400078e00ff */
[----:B------:R-:W-:Y:S02]  /*5c30*/  IMAD.MOV.U32 R22, RZ, RZ, R3 ;  /* 0x000000ffff167224 */ /* 0x000fe400078e0003 */
[----:B------:R-:W-:Y:S05]  /*5c40*/  CALL.REL.NOINC `($__internal_375_$__cuda_sm70_shflsync_bfly_p) ;  /* 0x0000009000007944 */ /* 0x000fea0003c00000 */
[----:B-1----:R-:W-:Y:S01]  /*5c50*/  FMNMX.FTZ R3, R3, R22, !PT ;  /* 0x0000001603037209 */ /* 0x002fe20007810000 */
[----:B0-----:R-:W-:Y:S01]  /*5c60*/  IMAD.MOV.U32 R23, RZ, RZ, 0x2 ;  /* 0x00000002ff177424 */ /* 0x001fe200078e00ff */
[----:B------:R-:W-:Y:S01]  /*5c70*/  MOV R20, 0x5cc0 ;  /* 0x00005cc000147802 */ /* 0x000fe20000000f00 */
[----:B------:R-:W-:Y:S02]  /*5c80*/  IMAD.MOV.U32 R38, RZ, RZ, 0x1f ;  /* 0x0000001fff267424 */ /* 0x000fe400078e00ff */
[----:B------:R-:W-:Y:S02]  /*5c90*/  IMAD.MOV.U32 R39, RZ, RZ, -0x1 ;  /* 0xffffffffff277424 */ /* 0x000fe400078e00ff */
[----:B------:R-:W-:Y:S02]  /*5ca0*/  IMAD.MOV.U32 R22, RZ, RZ, R3 ;  /* 0x000000ffff167224 */ /* 0x000fe400078e0003 */
[----:B------:R-:W-:Y:S05]  /*5cb0*/  CALL.REL.NOINC `($__internal_375_$__cuda_sm70_shflsync_bfly_p) ;  /* 0x0000002000007944 */ /* 0x000fea0003c00000 */
[----:B-1----:R-:W-:Y:S01]  /*5cc0*/  IMAD.MOV.U32 R8, RZ, RZ, R22 ;  /* 0x000000ffff087224 */ /* 0x002fe200078e0016 */
[----:B0-----:R-:W-:Y:S05]  /*5cd0*/  BRA `(.L_x_19072) ;  /* 0xffffc7b000007947 */ /* 0x001fea000383ffff */
        .weak           $__internal_375_$__cuda_sm70_shflsync_bfly_p
        .type           $__internal_375_$__cuda_sm70_shflsync_bfly_p,@function
        .size           $__internal_375_$__cuda_sm70_shflsync_bfly_p,(.L_x_23542 - $__internal_375_$__cuda_sm70_shflsync_bfly_p)
$__internal_375_$__cuda_sm70_shflsync_bfly_p:
[----:B------:R-:W-:Y:S01]  /*5ce0*/  IMAD.MOV.U32 R21, RZ, RZ, 0x0 ;  /* 0x00000000ff157424 */ /* 0x000fe200078e00ff */
[----:B------:R-:W-:Y:S04]  /*5cf0*/  WARPSYNC R39 ;  /* 0x0000002700007348 */ /* 0x000fe80003800000 */
[----:B------:R0:W1:Y:S01]  /*5d00*/  SHFL.BFLY PT, R22, R22, R23, R38 ;  /* 0x0c00001716167389 */ /* 0x00006200000e0026 */
[----:B------:R-:W-:Y:S05]  /*5d10*/  RET.REL.NODEC R20 `(_ZN4vllm25paged_attention_v1_kernelIttLi80ELi16ELi128ELNS_18Fp8KVCacheDataTypeE0ELb1EEEvPT_PKS2_PKT0_S8_ifPKiSA_iPKfiiiSC_SC_iiiii) ;  /* 0xffffa2e014007950 */ /* 0x000fea0003c3ffff */
.L_x_19073:
        /* <DEDUP_REMOVED lines=14> */
.L_x_23542:


//--------------------- .text._ZN4vllm25paged_attention_v1_kernelIttLi64ELi16ELi128ELNS_18Fp8KVCacheDataTypeE0ELb1EEEvPT_PKS2_PKT0_S8_ifPKiSA_iPKfiiiSC_SC_iiiii --------------------------
	.section	.text._ZN4vllm25paged_attention_v1_kernelIttLi64ELi16ELi128ELNS_18Fp8KVCacheDataTypeE0ELb1EEEvPT_PKS2_PKT0_S8_ifPKiSA_iPKfiiiSC_SC_iiiii,"ax",@progbits
	.sectioninfo	@"SHI_REGISTERS=69"
	.align	128
        .global         _ZN4vllm25paged_attention_v1_kernelIttLi64ELi16ELi128ELNS_18Fp8KVCacheDataTypeE0ELb1EEEvPT_PKS2_PKT0_S8_ifPKiSA_iPKfiiiSC_SC_iiiii
        .type           _ZN4vllm25paged_attention_v1_kernelIttLi64ELi16ELi128ELNS_18Fp8KVCacheDataTypeE0ELb1EEEvPT_PKS2_PKT0_S8_ifPKiSA_iPKfiiiSC_SC_iiiii,@function
        .size           _ZN4vllm25paged_attention_v1_kernelIttLi64ELi16ELi128ELNS_18Fp8KVCacheDataTypeE0ELb1EEEvPT_PKS2_PKT0_S8_ifPKiSA_iPKfiiiSC_SC_iiiii,(.L_x_23543 - _ZN4vllm25paged_attention_v1_kernelIttLi64ELi16ELi128ELNS_18Fp8KVCacheDataTypeE0ELb1EEEvPT_PKS2_PKT0_S8_ifPKiSA_iPKfiiiSC_SC_iiiii)
        .other          _ZN4vllm25paged_attention_v1_kernelIttLi64ELi16ELi128ELNS_18Fp8KVCacheDataTypeE0ELb1EEEvPT_PKS2_PKT0_S8_ifPKiSA_iPKfiiiSC_SC_iiiii,@"STO_CUDA_ENTRY STV_DEFAULT"
_ZN4vllm25paged_attention_v1_kernelIttLi64ELi16ELi128ELNS_18Fp8KVCacheDataTypeE0ELb1EEEvPT_PKS2_PKT0_S8_ifPKiSA_iPKfiiiSC_SC_iiiii:
.text._ZN4vllm25paged_attention_v1_kernelIttLi64ELi16ELi128ELNS_18Fp8KVCacheDataTypeE0ELb1EEEvPT_PKS2_PKT0_S8_ifPKiSA_iPKfiiiSC_SC_iiiii:
        /* <DEDUP_REMOVED lines=97> */
.L_x_19078:
        /* <DEDUP_REMOVED lines=11> */
.L_x_19077:
[----:B------:R-:W-:Y:S05]  /*06c0*/  BSYNC B1 ;  /* 0x0000000000017941 */ /* 0x000fea0003800000 */
.L_x_19076:
        /* <DEDUP_REMOVED lines=10> */
.L_x_19079:
        /* <DEDUP_REMOVED lines=17> */
.L_x_19075:
[----:B-1----:R-:W-:Y:S05]  /*0880*/  BSYNC B0 ;  /* 0x0000000000007941 */ /* 0x002fea0003800000 */
.L_x_19074:
        /* <DEDUP_REMOVED lines=43> */
[C---:B------:R-:W-:Y:S01]  /*0b40*/  IMAD.SHL.U32 R52, R55.reuse, 0x4, RZ ;  /* 0x0000000437347824 */ /* 0x040fe200078e00ff */
[----:B------:R-:W-:Y:S01]  /*0b50*/  IADD3 R17, R55, 0x2, RZ ;  /* 0x0000000237117810 */ /* 0x000fe20007ffe0ff */
[----:B------:R-:W-:Y:S01]  /*0b60*/  IMAD R3, R2, c[0x0][0x198], RZ ;  /* 0x0000660002037a24 */ /* 0x000fe200078e02ff */
[----:B------:R-:W-:Y:S01]  /*0b70*/  SHF.R.S32.HI R2, RZ, 0x1f, R25 ;  /* 0x0000001fff027819 */ /* 0x000fe20000011419 */
[----:B------:R-:W-:Y:S01]  /*0b80*/  IMAD.MOV.U32 R54, RZ, RZ, -0x800001 ;  /* 0xff7fffffff367424 */ /* 0x000fe200078e00ff */
[----:B------:R-:W-:Y:S01]  /*0b90*/  SHF.R.S32.HI R9, RZ, 0x1f, R52 ;  /* 0x0000001fff097819 */ /* 0x000fe20000011434 */
[----:B------:R-:W-:Y:S01]  /*0ba0*/  IMAD.SHL.U32 R53, R17, 0x4, RZ ;  /* 0x0000000411357824 */ /* 0x000fe200078e00ff */
[----:B------:R-:W-:Y:S02]  /*0bb0*/  LEA.HI R2, R2, R25, RZ, 0x4 ;  /* 0x0000001902027211 */ /* 0x000fe400078f20ff */
[----:B------:R-:W-:Y:S02]  /*0bc0*/  SHF.R.S32.HI R10, RZ, 0x1f, R58 ;  /* 0x0000001fff0a7819 */ /* 0x000fe4000001143a */
[----:B------:R-:W-:-:S02]  /*0bd0*/  IADD3 R11, P0, R58, R3, RZ ;  /* 0x000000033a0b7210 */ /* 0x000fc40007f1e0ff */
[----:B------:R-:W-:Y:S02]  /*0be0*/  LEA.HI R9, R9, R52, RZ, 0x3 ;  /* 0x0000003409097211 */ /* 0x000fe400078f18ff */
[----:B------:R-:W-:Y:S02]  /*0bf0*/  IADD3 R16, R55, 0x4, RZ ;  /* 0x0000000437107810 */ /* 0x000fe40007ffe0ff */
[----:B------:R-:W-:Y:S02]  /*0c00*/  LOP3.LUT R8, R2, 0xfffffff0, RZ, 0xc0, !PT ;  /* 0xfffffff002087812 */ /* 0x000fe400078ec0ff */
[----:B------:R-:W-:Y:S01]  /*0c10*/  LEA.HI.X.SX32 R10, R3, R10, 0x1, P0 ;  /* 0x0000000a030a7211 */ /* 0x000fe200000f0eff */
[----:B------:R-:W-:Y:S01]  /*0c20*/  IMAD.SHL.U32 R51, R16, 0x4, RZ ;  /* 0x0000000410337824 */ /* 0x000fe200078e00ff */
[----:B------:R-:W-:Y:S01]  /*0c30*/  LOP3.LUT R9, R9, 0xfffffff8, RZ, 0xc0, !PT ;  /* 0xfffffff809097812 */ /* 0x000fe200078ec0ff */
[----:B------:R-:W-:Y:S01]  /*0c40*/  IMAD.IADD R25, R25, 0x1, -R8 ;  /* 0x0000000119197824 */ /* 0x000fe200078e0a08 */
[----:B------:R-:W-:-:S02]  /*0c50*/  LEA R2, P0, R11, c[0x0][0x188], 0x2 ;  /* 0x000062000b027a11 */ /* 0x000fc400078010ff */
[----:B------:R-:W-:Y:S01]  /*0c60*/  IADD3 R19, R55, 0x8, RZ ;  /* 0x0000000837137810 */ /* 0x000fe20007ffe0ff */
[----:B------:R-:W-:Y:S01]  /*0c70*/  IMAD.IADD R52, R52, 0x1, -R9 ;  /* 0x0000000134347824 */ /* 0x000fe200078e0a09 */
[----:B------:R-:W-:Y:S01]  /*0c80*/  LEA.HI.X R3, R11, c[0x0][0x18c], R10, 0x2, P0 ;  /* 0x000063000b037a11 */ /* 0x000fe200000f140a */
[----:B------:R-:W-:Y:S01]  /*0c90*/  IMAD.SHL.U32 R63, R25, 0x8, RZ ;  /* 0x00000008193f7824 */ /* 0x000fe200078e00ff */
[----:B------:R-:W-:Y:S01]  /*0ca0*/  SHF.R.S32.HI R8, RZ, 0x1f, R53 ;  /* 0x0000001fff087819 */ /* 0x000fe20000011435 */
[----:B------:R-:W-:Y:S01]  /*0cb0*/  IMAD.SHL.U32 R9, R19, 0x4, RZ ;  /* 0x0000000413097824 */ /* 0x000fe200078e00ff */
[----:B------:R-:W-:Y:S01]  /*0cc0*/  IADD3 R15, R55, 0x6, RZ ;  /* 0x00000006370f7810 */ /* 0x000fe20007ffe0ff */
[----:B------:R-:W-:Y:S01]  /*0cd0*/  IMAD R33, R58, 0x10, R25 ;  /* 0x000000103a217824 */ /* 0x000fe200078e0219 */
[----:B------:R-:W-:Y:S02]  /*0ce0*/  SHF.R.S32.HI R10, RZ, 0x1f, R51 ;  /* 0x0000001fff0a7819 */ /* 0x000fe40000011433 */
        /* <DEDUP_REMOVED lines=11> */
[C---:B------:R-:W-:Y:S01]  /*0da0*/  IADD3 R21, R55.reuse, 0xc, RZ ;  /* 0x0000000c37157810 */ /* 0x040fe20007ffe0ff */
[----:B------:R-:W-:Y:S01]  /*0db0*/  IMAD.SHL.U32 R10, R20, 0x4, RZ ;  /* 0x00000004140a7824 */ /* 0x000fe200078e00ff */
[----:B------:R-:W-:Y:S02]  /*0dc0*/  IADD3 R22, R55, 0xe, RZ ;  /* 0x0000000e37167810 */ /* 0x000fe40007ffe0ff */
[----:B------:R-:W-:Y:S01]  /*0dd0*/  LOP3.LUT R8, R14, 0xfffffff8, RZ, 0xc0, !PT ;  /* 0xfffffff80e087812 */ /* 0x000fe200078ec0ff */
[----:B------:R-:W-:Y:S01]  /*0de0*/  IMAD.SHL.U32 R11, R21, 0x4, RZ ;  /* 0x00000004150b7824 */ /* 0x000fe200078e00ff */
        /* <DEDUP_REMOVED lines=8> */
[----:B------:R-:W-:Y:S01]  /*0e70*/  SHF.R.S32.HI R18, RZ, 0x1f, R13 ;  /* 0x0000001fff127819 */ /* 0x000fe2000001140d */
[----:B------:R-:W-:Y:S01]  /*0e80*/  IMAD R12, R6, c[0x0][0x1b0], RZ ;  /* 0x00006c00060c7a24 */ /* 0x000fe200078e02ff */
[----:B------:R-:W-:Y:S02]  /*0e90*/  LEA.HI R9, R9, R10, RZ, 0x3 ;  /* 0x0000000a09097211 */ /* 0x000fe400078f18ff */
[----:B------:R-:W-:Y:S02]  /*0ea0*/  LEA.HI R14, R14, R11, RZ, 0x3 ;  /* 0x0000000b0e0e7211 */ /* 0x000fe400078f18ff */
[----:B------:R-:W-:-:S02]  /*0eb0*/  LEA.HI R18, R18, R13, RZ, 0x3 ;  /* 0x0000000d12127211 */ /* 0x000fc400078f18ff */
[----:B------:R-:W-:Y:S02]  /*0ec0*/  LOP3.LUT R9, R9, 0xfffffff8, RZ, 0xc0, !PT ;  /* 0xfffffff809097812 */ /* 0x000fe400078ec0ff */
[----:B------:R-:W-:Y:S02]  /*0ed0*/  LOP3.LUT R14, R14, 0xfffffff8, RZ, 0xc0, !PT ;  /* 0xfffffff80e0e7812 */ /* 0x000fe400078ec0ff */
[----:B------:R-:W-:Y:S01]  /*0ee0*/  LOP3.LUT R18, R18, 0xfffffff8, RZ, 0xc0, !PT ;  /* 0xfffffff812127812 */ /* 0x000fe200078ec0ff */
[----:B------:R-:W-:Y:S01]  /*0ef0*/  IMAD.IADD R9, R10, 0x1, -R9 ;  /* 0x000000010a097824 */ /* 0x000fe200078e0a09 */
[C---:B------:R-:W-:Y:S01]  /*0f00*/  IADD3 R62, P0, R12.reuse, R63, RZ ;  /* 0x0000003f0c3e7210 */ /* 0x040fe20007f1e0ff */
[----:B------:R-:W-:Y:S01]  /*0f10*/  IMAD.IADD R10, R11, 0x1, -R14 ;  /* 0x000000010b0a7824 */ /* 0x000fe200078e0a0e */
[----:B------:R-:W-:Y:S01]  /*0f20*/  LEA.HI R17, R17, R17, RZ, 0x1 ;  /* 0x0000001111117211 */ /* 0x000fe200078f08ff */
[----:B------:R-:W-:Y:S01]  /*0f30*/  IMAD.IADD R11, R13, 0x1, -R18 ;  /* 0x000000010d0b7824 */ /* 0x000fe200078e0a12 */
[----:B------:R-:W-:Y:S01]  /*0f40*/  LEA.HI.X.SX32 R63, R12, R23, 0x1, P0 ;  /* 0x000000170c3f7211 */ /* 0x000fe200000f0eff */
[----:B------:R-:W-:Y:S01]  /*0f50*/  IMAD.MOV.U32 R23, RZ, RZ, c[0x0][0x1ac] ;  /* 0x00006b00ff177624 */ /* 0x000fe200078e00ff */
        /* <DEDUP_REMOVED lines=41> */
.L_x_19086:
        /* <DEDUP_REMOVED lines=204> */
.L_x_19124:
        /* <DEDUP_REMOVED lines=13> */
.L_x_19083:
[----:B------:R-:W-:-:S13]  /*1f80*/  ISETP.NE.AND P0, PT, R55, RZ, PT ;  /* 0x000000ff3700720c */ /* 0x000fda0003f05270 */
[----:B------:R-:W-:-:S05]  /*1f90*/  @!P0 IMAD.MOV.U32 R16, RZ, RZ, -0x800001 ;  /* 0xff7fffffff108424 */ /* 0x000fca00078e00ff */
[----:B------:R0:W-:Y:S02]  /*1fa0*/  @!P0 STS [R33], R16 ;  /* 0x0000001021008388 */ /* 0x0001e40000000800 */
.L_x_19085:
[----:B------:R-:W-:Y:S05]  /*1fb0*/  BSYNC B1 ;  /* 0x0000000000017941 */ /* 0x000fea0003800000 */
.L_x_19082:
        /* <DEDUP_REMOVED lines=9> */
.L_x_19081:
[----:B------:R-:W-:Y:S05]  /*2050*/  BSYNC B0 ;  /* 0x0000000000007941 */ /* 0x000fea0003800000 */
.L_x_19080:
[----:B------:R-:W-:Y:S05]  /*2060*/  BRA.DIV ~URZ, `(.L_x_19087) ;  /* 0x000032827f007947 */ /* 0x000fea000b800000 */
[----:B------:R0:W1:Y:S02]  /*2070*/  SHFL.BFLY PT, R3, R54, 0x10, 0x1f ;  /* 0x0e001f0036037f89 */ /* 0x00006400000e0000 */
.L_x_19125:
[----:B-1----:R-:W-:Y:S01]  /*2080*/  FMNMX.FTZ R9, R3, R54, !PT ;  /* 0x0000003603097209 */ /* 0x002fe20007810000 */
[----:B------:R-:W-:Y:S05]  /*2090*/  BRA.DIV ~URZ, `(.L_x_19088) ;  /* 0x000032d27f007947 */ /* 0x000fea000b800000 */
[----:B------:R-:W1:Y:S02]  /*20a0*/  SHFL.BFLY PT, R2, R9, 0x8, 0x1f ;  /* 0x0d001f0009027f89 */ /* 0x000e6400000e0000 */
[----:B-1----:R-:W-:-:S05]  /*20b0*/  FMNMX.FTZ R2, R9, R2, !PT ;  /* 0x0000000209027209 */ /* 0x002fca0007810000 */
[----:B------:R-:W1:Y:S02]  /*20c0*/  SHFL.BFLY PT, R3, R2, 0x4, 0x1f ;  /* 0x0c801f0002037f89 */ /* 0x000e6400000e0000 */
[----:B-1----:R-:W-:-:S05]  /*20d0*/  FMNMX.FTZ R3, R2, R3, !PT ;  /* 0x0000000302037209 */ /* 0x002fca0007810000 */
[----:B------:R1:W2:Y:S02]  /*20e0*/  SHFL.BFLY PT, R8, R3, 0x2, 0x1f ;  /* 0x0c401f0003087f89 */ /* 0x0002a400000e0000 */
.L_x_19126:
        /* <DEDUP_REMOVED lines=34> */
.L_x_19093:
        /* <DEDUP_REMOVED lines=11> */
.L_x_19092:
[----:B------:R-:W-:Y:S05]  /*23c0*/  BSYNC B1 ;  /* 0x0000000000017941 */ /* 0x000fea0003800000 */
.L_x_19091:
        /* <DEDUP_REMOVED lines=10> */
.L_x_19096:
        /* <DEDUP_REMOVED lines=100> */
.L_x_19095:
[----:B------:R-:W-:Y:S05]  /*2ab0*/  BSYNC B1 ;  /* 0x0000000000017941 */ /* 0x000fea0003800000 */
.L_x_19094:
        /* <DEDUP_REMOVED lines=55> */
.L_x_19098:
[----:B------:R-:W-:Y:S05]  /*2e30*/  BSYNC B1 ;  /* 0x0000000000017941 */ /* 0x000fea0003800000 */
.L_x_19097:
        /* <DEDUP_REMOVED lines=26> */
.L_x_19090:
[----:B------:R-:W-:Y:S05]  /*2fe0*/  BSYNC B0 ;  /* 0x0000000000007941 */ /* 0x000fea0003800000 */
.L_x_19089:
        /* <DEDUP_REMOVED lines=27> */
[----:B------:R-:W-:Y:S02]  /*31a0*/  IMAD.IADD R9, R9, 0x1, R2 ;  /* 0x0000000109097824 */ /* 0x000fe400078e0202 */
[----:B------:R-:W1:Y:S03]  /*31b0*/  MUFU.RCP R3, R3 ;  /* 0x0000000300037308 */ /* 0x000e660000001000 */
[----:B------:R-:W-:-:S02]  /*31c0*/  LEA.HI R8, R9, 0x1, RZ, 0x19 ;  /* 0x0000000109087811 */ /* 0x000fc400078fc8ff */
[----:B------:R-:W-:Y:S01]  /*31d0*/  ISETP.GE.U32.AND P1, PT, R9, 0x180, PT ;  /* 0x000001800900780c */ /* 0x000fe20003f26070 */
[----:B------:R-:W-:Y:S01]  /*31e0*/  IMAD.MOV.U32 R9, RZ, RZ, R7 ;  /* 0x000000ffff097224 */ /* 0x000fe200078e0007 */
[----:B------:R-:W-:-:S13]  /*31f0*/  LOP3.LUT P0, R8, R8, 0x3, RZ, 0xc0, !PT ;  /* 0x0000000308087812 */ /* 0x000fda000780c0ff */
[----:B------:R-:W-:Y:S05]  /*3200*/  @!P0 BRA `(.L_x_19102) ;  /* 0x000000a000008947 */ /* 0x000fea0003800000 */
[----:B-1----:R-:W-:Y:S01]  /*3210*/  LEA R10, R7, 0xa0, 0x2 ;  /* 0x000000a0070a7811 */ /* 0x002fe200078e10ff */
[----:B------:R-:W-:-:S04]  /*3220*/  IMAD.MOV.U32 R9, RZ, RZ, R7 ;  /* 0x000000ffff097224 */ /* 0x000fc800078e0007 */
.L_x_19103:
        /* <DEDUP_REMOVED lines=8> */
.L_x_19102:
[----:B-1----:R-:W-:Y:S05]  /*32b0*/  BSYNC B1 ;  /* 0x0000000000017941 */ /* 0x002fea0003800000 */
.L_x_19101:
        /* <DEDUP_REMOVED lines=10> */
.L_x_19106:
        /* <DEDUP_REMOVED lines=52> */
.L_x_19105:
[----:B------:R-:W-:Y:S05]  /*36a0*/  BSYNC B1 ;  /* 0x0000000000017941 */ /* 0x000fea0003800000 */
.L_x_19104:
        /* <DEDUP_REMOVED lines=31> */
.L_x_19108:
[----:B------:R-:W-:Y:S05]  /*38a0*/  BSYNC B1 ;  /* 0x0000000000017941 */ /* 0x000fea0003800000 */
.L_x_19107:
        /* <DEDUP_REMOVED lines=14> */
.L_x_19100:
[----:B------:R-:W-:Y:S05]  /*3990*/  BSYNC B0 ;  /* 0x0000000000007941 */ /* 0x000fea0003800000 */
.L_x_19099:
[----:B------:R-:W-:Y:S01]  /*39a0*/  BAR.SYNC.DEFER_BLOCKING 0x0 ;  /* 0x0000000000007b1d */ /* 0x000fe20000010000 */
[----:B------:R-:W-:-:S05]  /*39b0*/  ISETP.GE.AND P0, PT, R58, R5, PT ;  /* 0x000000053a00720c */ /* 0x000fca0003f06270 */
[----:B------:R-:W-:Y:S08]  /*39c0*/  BSSY B1, `(.L_x_19109) ;  /* 0x0000127000017945 */ /* 0x000ff00003800000 */
[----:B------:R-:W-:Y:S01]  /*39d0*/  @P0 CS2R R36, SRZ ;  /* 0x0000000000240805 */ /* 0x000fe2000001ff00 */
[----:B------:R-:W-:Y:S01]  /*39e0*/  @P0 CS2R R34, SRZ ;  /* 0x0000000000220805 */ /* 0x000fe2000001ff00 */
[----:B------:R-:W-:Y:S05]  /*39f0*/  @P0 BRA `(.L_x_19110) ;  /* 0x0000123000000947 */ /* 0x000fea0003800000 */
[----:B------:R-:W-:Y:S01]  /*3a00*/  IABS R33, c[0x0][0x1d4] ;  /* 0x0000750000217a13 */ /* 0x000fe20000000000 */
[----:B------:R-:W2:Y:S01]  /*3a10*/  S2R R2, SR_CTAID.Y ;  /* 0x0000000000027919 */ /* 0x000ea20000002600 */
[----:B------:R-:W-:Y:S01]  /*3a20*/  IMAD.MOV.U32 R41, RZ, RZ, c[0x0][0x1ac] ;  /* 0x00006b00ff297624 */ /* 0x000fe200078e00ff */
[----:B------:R-:W-:Y:S01]  /*3a30*/  IADD3 R4, R4, -c[0x0][0x1cc], RZ ;  /* 0x8000730004047a10 */ /* 0x000fe20007ffe0ff */
[----:B-1----:R-:W1:Y:S01]  /*3a40*/  I2F.RP R8, R33 ;  /* 0x0000002100087306 */ /* 0x002e620000209400 */
[----:B------:R-:W-:Y:S01]  /*3a50*/  IADD3 R47, -R58, -0x1, R5 ;  /* 0xffffffff3a2f7810 */ /* 0x000fe20007ffe105 */
[----:B------:R-:W-:Y:S01]  /*3a60*/  CS2R R36, SRZ ;  /* 0x0000000000247805 */ /* 0x000fe2000001ff00 */
[----:B------:R-:W-:Y:S01]  /*3a70*/  CS2R R34, SRZ ;  /* 0x0000000000227805 */ /* 0x000fe2000001ff00 */
[----:B------:R-:W-:Y:S01]  /*3a80*/  IMAD.MOV.U32 R40, RZ, RZ, R58 ;  /* 0x000000ffff287224 */ /* 0x000fe200078e003a */
[----:B------:R-:W-:-:S03]  /*3a90*/  SHF.R.S32.HI R41, RZ, 0x1f, R41 ;  /* 0x0000001fff297819 */ /* 0x000fc60000011429 */
[----:B-1----:R-:W1:Y:S01]  /*3aa0*/  MUFU.RCP R8, R8 ;  /* 0x0000000800087308 */ /* 0x002e620000001000 */
[----:B--2---:R-:W-:Y:S01]  /*3ab0*/  IMAD R9, R2, c[0x0][0x198], RZ ;  /* 0x0000660002097a24 */ /* 0x004fe200078e02ff */
[----:B------:R-:W-:-:S04]  /*3ac0*/  SHF.R.S32.HI R2, RZ, 0x1f, R58 ;  /* 0x0000001fff027819 */ /* 0x000fc8000001143a */
[----:B------:R-:W-:-:S04]  /*3ad0*/  IADD3 R39, P0, R58, R9, RZ ;  /* 0x000000093a277210 */ /* 0x000fc80007f1e0ff */
[----:B------:R-:W-:Y:S02]  /*3ae0*/  LEA.HI.X.SX32 R2, R9, R2, 0x1, P0 ;  /* 0x0000000209027211 */ /* 0x000fe400000f0eff */
[----:B-1----:R-:W-:Y:S02]  /*3af0*/  IADD3 R3, R8, 0xffffffe, RZ ;  /* 0x0ffffffe08037810 */ /* 0x002fe40007ffe0ff */
        /* <DEDUP_REMOVED lines=21> */
.L_x_19121:
[----:B------:R-:W-:Y:S01]  /*3c50*/  IABS R9, R6 ;  /* 0x0000000600097213 */ /* 0x000fe20000000000 */
[----:B------:R-:W-:Y:S01]  /*3c60*/  BSSY B0, `(.L_x_19111) ;  /* 0x00000f2000007945 */ /* 0x000fe20003800000 */
[----:B------:R-:W-:Y:S02]  /*3c70*/  IABS R13, c[0x0][0x1d0] ;  /* 0x00007400000d7a13 */ /* 0x000fe40000000000 */
[----:B------:R-:W-:Y:S01]  /*3c80*/  IABS R11, c[0x0][0x1d4] ;  /* 0x00007500000b7a13 */ /* 0x000fe20000000000 */
[----:B------:R-:W-:Y:S01]  /*3c90*/  IMAD.HI.U32 R8, R38, R9, RZ ;  /* 0x0000000926087227 */ /* 0x000fe200078e00ff */
[----:B------:R-:W1:Y:S03]  /*3ca0*/  I2F.RP R12, R13 ;  /* 0x0000000d000c7306 */ /* 0x000e660000209400 */
        /* <DEDUP_REMOVED lines=59> */
[----:B------:R-:W5:Y:S04]  /*4060*/  LDG.E.128.CONSTANT R8, [R8.64] ;  /* 0x0000000a08087981 */ /* 0x000f68000c1e9d00 */
[----:B------:R-:W5:Y:S04]  /*4070*/  LDG.E.128.CONSTANT R12, [R12.64] ;  /* 0x0000000a0c0c7981 */ /* 0x000f68000c1e9d00 */
[----:B------:R2:W5:Y:S04]  /*4080*/  LDG.E.128.CONSTANT R16, [R48.64+0x200] ;  /* 0x0002000a30107981 */ /* 0x000568000c1e9d00 */
[----:B------:R2:W5:Y:S01]  /*4090*/  LDG.E.128.CONSTANT R20, [R48.64] ;  /* 0x0000000a30147981 */ /* 0x000562000c1e9d00 */
[----:B------:R-:W-:Y:S01]  /*40a0*/  ISETP.NE.AND P0, PT, R47, RZ, PT ;  /* 0x000000ff2f00720c */ /* 0x000fe20003f05270 */
[----:B------:R-:W-:Y:S01]  /*40b0*/  BSSY B2, `(.L_x_19113) ;  /* 0x0000024000027945 */ /* 0x000fe20003800000 */
[----:B-1----:R-:W-:-:S02]  /*40c0*/  F2FP.PACK_AB R30, R31, R30 ;  /* 0x0000001e1f1e723e */ /* 0x002fc400000000ff */
        /* <DEDUP_REMOVED lines=34> */
.L_x_19114:
[----:B--23--:R-:W-:Y:S05]  /*42f0*/  BSYNC B2 ;  /* 0x0000000000027941 */ /* 0x00cfea0003800000 */
.L_x_19113:
[----:B-----5:R-:W-:Y:S01]  /*4300*/  HFMA2.MMA R21, R28, R21, -RZ ;  /* 0x000000151c157235 */ /* 0x020fe200001000ff */
[----:B------:R-:W-:Y:S01]  /*4310*/  BSSY B2, `(.L_x_19115) ;  /* 0x0000024000027945 */ /* 0x000fe20003800000 */
[----:B------:R-:W-:Y:S02]  /*4320*/  F2FP.PACK_AB R24, R25, R24 ;  /* 0x000000181918723e */ /* 0x000fe400000000ff */
[----:B------:R-:W-:Y:S02]  /*4330*/  F2FP.PACK_AB R26, R27, R26 ;  /* 0x0000001a1b1a723e */ /* 0x000fe400000000ff */
        /* <DEDUP_REMOVED lines=15> */
[-C--:B------:R-:W-:Y:S02]  /*4430*/  ISETP.GE.AND P5, PT, R27, R60.reuse, PT ;  /* 0x0000003c1b00720c */ /* 0x080fe40003fa6270 */
[----:B------:R-:W-:-:S02]  /*4440*/  ISETP.GE.AND P2, PT, R31, R60, PT ;  /* 0x0000003c1f00720c */ /* 0x000fc40003f46270 */
[----:B------:R-:W-:Y:S02]  /*4450*/  PRMT R21, R17, 0x7632, R21 ;  /* 0x0000763211157816 */ /* 0x000fe40000000015 */
        /* <DEDUP_REMOVED lines=15> */
.L_x_19116:
[----:B------:R-:W-:Y:S05]  /*4550*/  BSYNC B2 ;  /* 0x0000000000027941 */ /* 0x000fea0003800000 */
.L_x_19115:
        /* <DEDUP_REMOVED lines=34> */
.L_x_19118:
[----:B------:R-:W-:Y:S05]  /*4780*/  BSYNC B2 ;  /* 0x0000000000027941 */ /* 0x000fea0003800000 */
.L_x_19117:
        /* <DEDUP_REMOVED lines=34> */
.L_x_19120:
[----:B------:R-:W-:Y:S05]  /*49b0*/  BSYNC B2 ;  /* 0x0000000000027941 */ /* 0x000fea0003800000 */
.L_x_19119:
        /* <DEDUP_REMOVED lines=28> */
.L_x_19112:
[----:B------:R-:W-:Y:S05]  /*4b80*/  BSYNC B0 ;  /* 0x0000000000007941 */ /* 0x000fea0003800000 */
.L_x_19111:
        /* <DEDUP_REMOVED lines=10> */
.L_x_19110:
[----:B------:R-:W-:Y:S05]  /*4c30*/  BSYNC B1 ;  /* 0x0000000000017941 */ /* 0x000fea0003800000 */
.L_x_19109:
[----:B------:R-:W2:Y:S01]  /*4c40*/  SHFL.BFLY PT, R0, R37, 0x1, 0x1f ;  /* 0x0c201f0025007f89 */ /* 0x000ea200000e0000 */
[C---:B------:R-:W-:Y:S01]  /*4c50*/  LOP3.LUT R4, R57.reuse, 0x1, RZ, 0xc0, !PT ;  /* 0x0000000139047812 */ /* 0x040fe200078ec0ff */
[----:B------:R-:W-:Y:S01]  /*4c60*/  BSSY B0, `(.L_x_19122) ;  /* 0x0000031000007945 */ /* 0x000fe20003800000 */
[----:B-1----:R-:W-:Y:S01]  /*4c70*/  LEA.HI R11, R57, R57, RZ, 0x1 ;  /* 0x00000039390b7211 */ /* 0x002fe200078f08ff */
[----:B------:R-:W1:Y:S04]  /*4c80*/  SHFL.BFLY PT, R3, R36, 0x1, 0x1f ;  /* 0x0c201f0024037f89 */ /* 0x000e6800000e0000 */
[----:B------:R-:W-:Y:S01]  /*4c90*/  BAR.SYNC.DEFER_BLOCKING 0x0 ;  /* 0x0000000000007b1d */ /* 0x000fe20000010000 */
[----:B------:R-:W-:Y:S02]  /*4ca0*/  ISETP.NE.AND P2, PT, R4, RZ, PT ;  /* 0x000000ff0400720c */ /* 0x000fe40003f45270 */
[----:B------:R-:W-:-:S02]  /*4cb0*/  LOP3.LUT R4, R7, 0xffffffc0, RZ, 0xc0, !PT ;  /* 0xffffffc007047812 */ /* 0x000fc400078ec0ff */
[----:B------:R-:W-:Y:S01]  /*4cc0*/  SHF.R.S32.HI R11, RZ, 0x1, R11 ;  /* 0x00000001ff0b7819 */ /* 0x000fe2000001140b */
[----:B------:R-:W3:Y:S01]  /*4cd0*/  SHFL.BFLY PT, R2, R35, 0x1, 0x1f ;  /* 0x0c201f0023027f89 */ /* 0x000ee200000e0000 */
[----:B------:R-:W-:Y:S02]  /*4ce0*/  ISETP.NE.OR P1, PT, R4, 0x40, P2 ;  /* 0x000000400400780c */ /* 0x000fe40001725670 */
[C---:B------:R-:W-:Y:S01]  /*4cf0*/  ISETP.GT.OR P0, PT, R7.reuse, 0x3f, P2 ;  /* 0x0000003f0700780c */ /* 0x040fe20001704670 */
[----:B------:R-:W4:Y:S01]  /*4d00*/  SHFL.BFLY PT, R9, R34, 0x1, 0x1f ;  /* 0x0c201f0022097f89 */ /* 0x000f2200000e0000 */
[----:B------:R-:W-:Y:S01]  /*4d10*/  IMAD R58, R58, 0x40, R11 ;  /* 0x000000403a3a7824 */ /* 0x000fe200078e020b */
[----:B------:R-:W-:Y:S01]  /*4d20*/  LOP3.LUT R6, R7, 0xffffffe0, RZ, 0xc0, !PT ;  /* 0xffffffe007067812 */ /* 0x000fe200078ec0ff */
[----:B--2---:R-:W-:-:S03]  /*4d30*/  FADD.FTZ R0, R0, R37 ;  /* 0x0000002500007221 */ /* 0x004fc60000010000 */
[----:B------:R-:W-:Y:S02]  /*4d40*/  ISETP.NE.OR P4, PT, R6, 0x20, P2 ;  /* 0x000000200600780c */ /* 0x000fe40001785670 */
[----:B------:R-:W-:Y:S01]  /*4d50*/  IADD3 R6, R7, 0x1f, RZ ;  /* 0x0000001f07067810 */ /* 0x000fe20007ffe0ff */
[----:B-1----:R-:W-:-:S03]  /*4d60*/  FADD.FTZ R5, R3, R36 ;  /* 0x0000002403057221 */ /* 0x002fc60000010000 */
[----:B------:R-:W-:Y:S01]  /*4d70*/  ISETP.GT.U32.AND P3, PT, R6, 0x3e, PT ;  /* 0x0000003e0600780c */ /* 0x000fe20003f64070 */
[----:B------:R-:W-:Y:S04]  /*4d80*/  @!P1 STS [R58.X4+-0x160], R0 ;  /* 0xfffea0003a009388 */ /* 0x000fe80000004800 */
[----:B------:R-:W-:Y:S01]  /*4d90*/  @!P1 STS [R58.X4+-0x120], R5 ;  /* 0xfffee0053a009388 */ /* 0x000fe20000004800 */
[----:B---3--:R-:W-:Y:S02]  /*4da0*/  FADD.FTZ R35, R2, R35 ;  /* 0x0000002302237221 */ /* 0x008fe40000010000 */
[----:B----4-:R-:W-:-:S03]  /*4db0*/  FADD.FTZ R34, R9, R34 ;  /* 0x0000002209227221 */ /* 0x010fc60000010000 */
[----:B------:R-:W-:Y:S04]  /*4dc0*/  @!P1 STS [R58.X4+-0xe0], R35 ;  /* 0xffff20233a009388 */ /* 0x000fe80000004800 */
[----:B------:R-:W-:Y:S04]  /*4dd0*/  @!P1 STS [R58.X4+-0xa0], R34 ;  /* 0xffff60223a009388 */ /* 0x000fe80000004800 */
[----:B------:R-:W-:Y:S01]  /*4de0*/  BAR.SYNC.DEFER_BLOCKING 0x0 ;  /* 0x0000000000007b1d */ /* 0x000fe20000010000 */
[----:B------:R-:W-:-:S05]  /*4df0*/  ISETP.GT.OR P1, PT, R7, 0x1f, P2 ;  /* 0x0000001f0700780c */ /* 0x000fca0001724670 */
        /* <DEDUP_REMOVED lines=10> */
[----:B------:R1:W-:Y:S04]  /*4ea0*/  @!P4 STS [R58.X4+-0x20], R5 ;  /* 0xffffe0053a00c388 */ /* 0x0003e80000004800 */
        /* <DEDUP_REMOVED lines=12> */
.L_x_19123:
[----:B-1----:R-:W-:Y:S05]  /*4f70*/  BSYNC B0 ;  /* 0x0000000000007941 */ /* 0x002fea0003800000 */
.L_x_19122:
[----:B------:R-:W-:Y:S06]  /*4f80*/  BAR.SYNC.DEFER_BLOCKING 0x0 ;  /* 0x0000000000007b1d */ /* 0x000fec0000010000 */
[----:B------:R-:W-:Y:S05]  /*4f90*/  @P3 EXIT ;  /* 0x000000000000394d */ /* 0x000fea0003800000 */
[----:B------:R-:W1:Y:S01]  /*4fa0*/  S2UR UR4, SR_CTAID.Y ;  /* 0x00000000000479c3 */ /* 0x000e620000002600 */
[----:B------:R-:W-:-:S07]  /*4fb0*/  ULDC UR7, c[0x0][0xc] ;  /* 0x0000030000077ab9 */ /* 0x000fce0000000800 */
        /* <DEDUP_REMOVED lines=22> */
[C---:B------:R-:W-:Y:S02]  /*5120*/  IADD3 R9, P2, R11.reuse, UR4, RZ ;  /* 0x000000040b097c10 */ /* 0x040fe4000ff5e0ff */
[----:B------:R-:W-:Y:S02]  /*5130*/  IADD3 R13, P0, R4, UR4, RZ ;  /* 0x00000004040d7c10 */ /* 0x000fe4000ff1e0ff */
[----:B------:R-:W-:Y:S02]  /*5140*/  IADD3 R7, P1, R6, UR4, RZ ;  /* 0x0000000406077c10 */ /* 0x000fe4000ff3e0ff */
[----:B------:R-:W-:Y:S02]  /*5150*/  LEA.HI.X.SX32 R10, R11, UR7, 0x1, P2 ;  /* 0x000000070b0a7c11 */ /* 0x000fe400090f0eff */
[----:B------:R-:W-:-:S02]  /*5160*/  LEA.HI.X.SX32 R14, R4, UR7, 0x1, P0 ;  /* 0x00000007040e7c11 */ /* 0x000fc400080f0eff */
[----:B------:R-:W-:Y:S02]  /*5170*/  LEA R8, P2, R9, c[0x0][0x160], 0x1 ;  /* 0x0000580009087a11 */ /* 0x000fe400078408ff */
[----:B------:R-:W-:Y:S02]  /*5180*/  F2FP.PACK_AB R0, R5, R0 ;  /* 0x000000000500723e */ /* 0x000fe400000000ff */
[----:B------:R-:W-:Y:S02]  /*5190*/  LEA.HI.X.SX32 R12, R6, UR7, 0x1, P1 ;  /* 0x00000007060c7c11 */ /* 0x000fe400088f0eff */
[----:B------:R-:W-:Y:S01]  /*51a0*/  LEA R4, P0, R13, c[0x0][0x160], 0x1 ;  /* 0x000058000d047a11 */ /* 0x000fe200078008ff */
[----:B------:R1:W-:Y:S01]  /*51b0*/  STG.E.U16 [R2.64], R0 ;  /* 0x0000000002007986 */ /* 0x0003e2000c10150a */
[----:B------:R-:W-:Y:S02]  /*51c0*/  LEA R6, P1, R7, c[0x0][0x160], 0x1 ;  /* 0x0000580007067a11 */ /* 0x000fe400078208ff */
[----:B------:R-:W-:-:S02]  /*51d0*/  F2FP.PACK_AB R34, R34, R35 ;  /* 0x000000232222723e */ /* 0x000fc400000000ff */
[----:B------:R-:W-:Y:S02]  /*51e0*/  LEA.HI.X R9, R9, c[0x0][0x164], R10, 0x1, P2 ;  /* 0x0000590009097a11 */ /* 0x000fe400010f0c0a */
[----:B------:R-:W-:Y:S02]  /*51f0*/  LEA.HI.X R5, R13, c[0x0][0x164], R14, 0x1, P0 ;  /* 0x000059000d057a11 */ /* 0x000fe400000f0c0e */
[----:B------:R-:W-:Y:S02]  /*5200*/  PRMT R10, R0, 0x7632, R10 ;  /* 0x00007632000a7816 */ /* 0x000fe4000000000a */
[----:B------:R-:W-:Y:S02]  /*5210*/  LEA.HI.X R7, R7, c[0x0][0x164], R12, 0x1, P1 ;  /* 0x0000590007077a11 */ /* 0x000fe400008f0c0c */
[----:B-1----:R-:W-:Y:S01]  /*5220*/  PRMT R3, R34, 0x7632, R3 ;  /* 0x0000763222037816 */ /* 0x002fe20000000003 */
[----:B------:R-:W-:Y:S04]  /*5230*/  STG.E.U16 [R4.64], R10 ;  /* 0x0000000a04007986 */ /* 0x000fe8000c10150a */
[----:B------:R-:W-:Y:S04]  /*5240*/  STG.E.U16 [R6.64], R34 ;  /* 0x0000002206007986 */ /* 0x000fe8000c10150a */
[----:B------:R-:W-:Y:S01]  /*5250*/  STG.E.U16 [R8.64], R3 ;  /* 0x0000000308007986 */ /* 0x000fe2000c10150a */
[----:B------:R-:W-:Y:S05]  /*5260*/  EXIT ;  /* 0x000000000000794d */ /* 0x000fea0003800000 */
.L_x_19084:
[----:B------:R-:W-:Y:S01]  /*5270*/  IMAD.MOV.U32 R18, RZ, RZ, R37 ;  /* 0x000000ffff127224 */ /* 0x000fe200078e0025 */
[----:B------:R-:W-:Y:S01]  /*5280*/  MOV R16, 0x52d0 ;  /* 0x000052d000107802 */ /* 0x000fe20000000f00 */
[----:B------:R-:W-:-:S02]  /*5290*/  IMAD.MOV.U32 R19, RZ, RZ, 0x1 ;  /* 0x00000001ff137424 */ /* 0x000fc400078e00ff */
[----:B------:R-:W-:Y:S02]  /*52a0*/  IMAD.MOV.U32 R34, RZ, RZ, 0x1f ;  /* 0x0000001fff227424 */ /* 0x000fe400078e00ff */
[----:B------:R-:W-:Y:S02]  /*52b0*/  IMAD.MOV.U32 R35, RZ, RZ, -0x1 ;  /* 0xffffffffff237424 */ /* 0x000fe400078e00ff */
[----:B------:R-:W-:Y:S05]  /*52c0*/  CALL.REL.NOINC `($__internal_376_$__cuda_sm70_shflsync_bfly_p) ;  /* 0x0000020000007944 */ /* 0x000fea0003c00000 */
[----:B-1----:R-:W-:Y:S01]  /*52d0*/  IMAD.MOV.U32 R16, RZ, RZ, R18 ;  /* 0x000000ffff107224 */ /* 0x002fe200078e0012 */
[----:B0-----:R-:W-:Y:S05]  /*52e0*/  BRA `(.L_x_19124) ;  /* 0xffffcbc000007947 */ /* 0x001fea000383ffff */
.L_x_19087:
[----:B------:R-:W-:Y:S01]  /*52f0*/  IMAD.MOV.U32 R18, RZ, RZ, R54 ;  /* 0x000000ffff127224 */ /* 0x000fe200078e0036 */
[----:B------:R-:W-:Y:S01]  /*5300*/  MOV R16, 0x5350 ;  /* 0x0000535000107802 */ /* 0x000fe20000000f00 */
[----:B------:R-:W-:Y:S02]  /*5310*/  IMAD.MOV.U32 R19, RZ, RZ, 0x10 ;  /* 0x00000010ff137424 */ /* 0x000fe400078e00ff */
[----:B------:R-:W-:Y:S02]  /*5320*/  IMAD.MOV.U32 R34, RZ, RZ, 0x1f ;  /* 0x0000001fff227424 */ /* 0x000fe400078e00ff */
[----:B------:R-:W-:Y:S02]  /*5330*/  IMAD.MOV.U32 R35, RZ, RZ, -0x1 ;  /* 0xffffffffff237424 */ /* 0x000fe400078e00ff */
[----:B------:R-:W-:Y:S05]  /*5340*/  CALL.REL.NOINC `($__internal_376_$__cuda_sm70_shflsync_bfly_p) ;  /* 0x0000018000007944 */ /* 0x000fea0003c00000 */
[----:B-1----:R-:W-:Y:S01]  /*5350*/  IMAD.MOV.U32 R3, RZ, RZ, R18 ;  /* 0x000000ffff037224 */ /* 0x002fe200078e0012 */
[----:B0-----:R-:W-:Y:S05]  /*5360*/  BRA `(.L_x_19125) ;  /* 0xffffcd1000007947 */ /* 0x001fea000383ffff */
.L_x_19088:
[----:B------:R-:W-:Y:S01]  /*5370*/  IMAD.MOV.U32 R18, RZ, RZ, R9 ;  /* 0x000000ffff127224 */ /* 0x000fe200078e0009 */
[----:B------:R-:W-:Y:S01]  /*5380*/  MOV R16, 0x53d0 ;  /* 0x000053d000107802 */ /* 0x000fe20000000f00 */
[----:B------:R-:W-:-:S02]  /*5390*/  IMAD.MOV.U32 R19, RZ, RZ, 0x8 ;  /* 0x00000008ff137424 */ /* 0x000fc400078e00ff */
[----:B------:R-:W-:Y:S02]  /*53a0*/  IMAD.MOV.U32 R34, RZ, RZ, 0x1f ;  /* 0x0000001fff227424 */ /* 0x000fe400078e00ff */
[----:B------:R-:W-:Y:S02]  /*53b0*/  IMAD.MOV.U32 R35, RZ, RZ, -0x1 ;  /* 0xffffffffff237424 */ /* 0x000fe400078e00ff */
[----:B0-----:R-:W-:Y:S05]  /*53c0*/  CALL.REL.NOINC `($__internal_376_$__cuda_sm70_shflsync_bfly_p) ;  /* 0x0000010000007944 */ /* 0x001fea0003c00000 */
[----:B-1----:R-:W-:Y:S01]  /*53d0*/  FMNMX.FTZ R3, R9, R18, !PT ;  /* 0x0000001209037209 */ /* 0x002fe20007810000 */
[----:B0-----:R-:W-:Y:S01]  /*53e0*/  IMAD.MOV.U32 R19, RZ, RZ, 0x4 ;  /* 0x00000004ff137424 */ /* 0x001fe200078e00ff */
[----:B------:R-:W-:Y:S01]  /*53f0*/  MOV R16, 0x5440 ;  /* 0x0000544000107802 */ /* 0x000fe20000000f00 */
[----:B------:R-:W-:Y:S02]  /*5400*/  IMAD.MOV.U32 R34, RZ, RZ, 0x1f ;  /* 0x0000001fff227424 */ /* 0x000fe400078e00ff */
[----:B------:R-:W-:Y:S02]  /*5410*/  IMAD.MOV.U32 R35, RZ, RZ, -0x1 ;  /* 0xffffffffff237424 */ /* 0x000fe400078e00ff */
[----:B------:R-:W-:Y:S02]  /*5420*/  IMAD.MOV.U32 R18, RZ, RZ, R3 ;  /* 0x000000ffff127224 */ /* 0x000fe400078e0003 */
[----:B------:R-:W-:Y:S05]  /*5430*/  CALL.REL.NOINC `($__internal_376_$__cuda_sm70_shflsync_bfly_p) ;  /* 0x0000009000007944 */ /* 0x000fea0003c00000 */
[----:B-1----:R-:W-:Y:S01]  /*5440*/  FMNMX.FTZ R3, R3, R18, !PT ;  /* 0x0000001203037209 */ /* 0x002fe20007810000 */
[----:B0-----:R-:W-:Y:S01]  /*5450*/  IMAD.MOV.U32 R19, RZ, RZ, 0x2 ;  /* 0x00000002ff137424 */ /* 0x001fe200078e00ff */
[----:B------:R-:W-:Y:S01]  /*5460*/  MOV R16, 0x54b0 ;  /* 0x000054b000107802 */ /* 0x000fe20000000f00 */
[----:B------:R-:W-:-:S02]  /*5470*/  IMAD.MOV.U32 R34, RZ, RZ, 0x1f ;  /* 0x0000001fff227424 */ /* 0x000fc400078e00ff */
[----:B------:R-:W-:Y:S02]  /*5480*/  IMAD.MOV.U32 R35, RZ, RZ, -0x1 ;  /* 0xffffffffff237424 */ /* 0x000fe400078e00ff */
[----:B------:R-:W-:Y:S02]  /*5490*/  IMAD.MOV.U32 R18, RZ, RZ, R3 ;  /* 0x000000ffff127224 */ /* 0x000fe400078e0003 */
[----:B------:R-:W-:Y:S05]  /*54a0*/  CALL.REL.NOINC `($__internal_376_$__cuda_sm70_shflsync_bfly_p) ;  /* 0x0000002000007944 */ /* 0x000fea0003c00000 */
[----:B-1----:R-:W-:Y:S01]  /*54b0*/  IMAD.MOV.U32 R8, RZ, RZ, R18 ;  /* 0x000000ffff087224 */ /* 0x002fe200078e0012 */
[----:B0-----:R-:W-:Y:S05]  /*54c0*/  BRA `(.L_x_19126) ;  /* 0xffffcc2000007947 */ /* 0x001fea000383ffff */
        .weak           $__internal_376_$__cuda_sm70_shflsync_bfly_p
        .type           $__internal_376_$__cuda_sm70_shflsync_bfly_p,@function
        .size           $__internal_376_$__cuda_sm70_shflsync_bfly_p,(.L_x_23543 - $__internal_376_$__cuda_sm70_shflsync_bfly_p)
$__internal_376_$__cuda_sm70_shflsync_bfly_p:
[----:B------:R-:W-:Y:S01]  /*54d0*/  IMAD.MOV.U32 R17, RZ, RZ, 0x0 ;  /* 0x00000000ff117424 */ /* 0x000fe200078e00ff */
[----:B------:R-:W-:Y:S04]  /*54e0*/  WARPSYNC R35 ;  /* 0x0000002300007348 */ /* 0x000fe80003800000 */
[----:B------:R0:W1:Y:S01]  /*54f0*/  SHFL.BFLY PT, R18, R18, R19, R34 ;  /* 0x0c00001312127389 */ /* 0x00006200000e0022 */
[----:B------:R-:W-:Y:S05]  /*5500*/  RET.REL.NODEC R16 `(_ZN4vllm25paged_attention_v1_kernelIttLi64ELi16ELi128ELNS_18Fp8KVCacheDataTypeE0ELb1EEEvPT_PKS2_PKT0_S8_ifPKiSA_iPKfiiiSC_SC_iiiii) ;  /* 0xffffaaf010007950 */ /* 0x000fea0003c3ffff */
.L_x_19127:
        /* <DEDUP_REMOVED lines=15> */
.L_x_23543:


//--------------------- .text._ZN4vllm25paged_attention_v1_kernelIttLi32ELi16ELi128ELNS_18Fp8KVCacheDataTypeE0ELb1EEEvPT_PKS2_PKT0_S8_ifPKiSA_iPKfiiiSC_SC_iiiii --------------------------
	.section	.text._ZN4vllm25paged_attention_v1_kernelIttLi32ELi16ELi128ELNS_18Fp8KVCacheDataTypeE0ELb1EEEvPT_PKS2_PKT0_S8_ifPKiSA_iPKfiiiSC_SC_iiiii,"ax",@progbits
	.sectioninfo	@"SHI_REGISTERS=56"
	.align	128
        .global         _ZN4vllm25paged_attention_v1_kernelIttLi32ELi16ELi128ELNS_18Fp8KVCacheDataTypeE0ELb1EEEvPT_PKS2_PKT0_S8_ifPKiSA_iPKfiiiSC_SC_iiiii
        .type           _ZN4vllm25paged_attention_v1_kernelIttLi32ELi16ELi128ELNS_18Fp8KVCacheDataTypeE0ELb1EEEvPT_PKS2_PKT0_S8_ifPKiSA_iPKfiiiSC_SC_iiiii,@function
        .size           _ZN4vllm25paged_attention_v1_kernelIttLi32ELi16ELi128ELNS_18Fp8KVCacheDataTypeE0ELb1EEEvPT_PKS2_PKT0_S8_ifPKiSA_iPKfiiiSC_SC_iiiii,(.L_x_23544 - _ZN4vllm25paged_attention_v1_kernelIttLi32ELi16ELi128ELNS_18Fp8KVCacheDataTypeE0ELb1EEEvPT_PKS2_PKT0_S8_ifPKiSA_iPKfiiiSC_SC_iiiii)
        .other          _ZN4vllm25paged_attention_v1_kernelIttLi32ELi16ELi128ELNS_18Fp8KVCacheDataTypeE0ELb1EEEvPT_PKS2_PKT0_S8_ifPKiSA_iPKfiiiSC_SC_iiiii,@"STO_CUDA_ENTRY STV_DEFAULT"
_ZN4vllm25paged_attention_v1_kernelIttLi32ELi16ELi128ELNS_18Fp8KVCacheDataTypeE0ELb1EEEvPT_PKS2_PKT0_S8_ifPKiSA_iPKfiiiSC_SC_iiiii:
.text._ZN4vllm25paged_attention_v1_kernelIttLi32ELi16ELi128ELNS_18Fp8KVCacheDataTypeE0ELb1EEEvPT_PKS2_PKT0_S8_ifPKiSA_iPKfiiiSC_SC_iiiii:
        /* <DEDUP_REMOVED lines=66> */
[C---:B------:R-:W-:Y:S02]  /*0420*/  ISETP.GT.AND P0, PT, R3.reuse, 0x7, PT ;  /* 0x000000070300780c */ /* 0x040fe40003f04270 */
[----:B------:R-:W-:Y:S01]  /*0430*/  LOP3.LUT R14, R6, 0xffffffe0, RZ, 0xc0, !PT ;  /* 0xffffffe0060e7812 */ /* 0x000fe200078ec0ff */
[----:B------:R-:W-:Y:S01]  /*0440*/  @!P2 IMAD.MOV R4, RZ, RZ, -R4 ;  /* 0x000000ffff04a224 */ /* 0x000fe200078e0a04 */
[----:B------:R-:W-:Y:S01]  /*0450*/  SHF.R.S32.HI R5, RZ, 0x5, R6 ;  /* 0x00000005ff057819 */ /* 0x000fe20000011406 */
[C---:B------:R-:W-:Y:S01]  /*0460*/  IMAD.IADD R6, R3.reuse, 0x1, -R16 ;  /* 0x0000000103067824 */ /* 0x040fe200078e0a10 */
[----:B------:R-:W-:Y:S01]  /*0470*/  @!P1 LOP3.LUT R4, RZ, R11, RZ, 0x33, !PT ;  /* 0x0000000bff049212 */ /* 0x000fe200078e33ff */
[----:B------:R-:W-:Y:S01]  /*0480*/  IMAD.IADD R7, R3, 0x1, -R14 ;  /* 0x0000000103077824 */ /* 0x000fe200078e0a0e */
[----:B------:R-:W-:-:S05]  /*0490*/  SHF.R.S32.HI R12, RZ, 0x1, R12 ;  /* 0x00000001ff0c7819 */ /* 0x000fca000001140c */
        /* <DEDUP_REMOVED lines=22> */
.L_x_19132:
        /* <DEDUP_REMOVED lines=11> */
.L_x_19131:
[----:B------:R-:W-:Y:S05]  /*06b0*/  BSYNC B1 ;  /* 0x0000000000017941 */ /* 0x000fea0003800000 */
.L_x_19130:
        /* <DEDUP_REMOVED lines=10> */
.L_x_19133:
        /* <DEDUP_REMOVED lines=17> */
.L_x_19129:
[----:B------:R-:W-:Y:S05]  /*0870*/  BSYNC B0 ;  /* 0x0000000000007941 */ /* 0x000fea0003800000 */
.L_x_19128:
[----:B------:R-:W-:Y:S01]  /*0880*/  IABS R16, c[0x0][0x1d4] ;  /* 0x0000750000107a13 */ /* 0x000fe20000000000 */
[----:B------:R-:W-:Y:S01]  /*0890*/  IMAD R10, R10, c[0x0][0x198], RZ ;  /* 0x000066000a0a7a24 */ /* 0x000fe200078e02ff */
[----:B-----5:R-:W-:Y:S01]  /*08a0*/  IADD3 R11, R2, -0x1, RZ ;  /* 0xffffffff020b7810 */ /* 0x020fe20007ffe0ff */
[----:B------:R-:W-:Y:S03]  /*08b0*/  BAR.SYNC.DEFER_BLOCKING 0x0 ;  /* 0x0000000000007b1d */ /* 0x000fe60000010000 */
[----:B------:R-:W-:-:S02]  /*08c0*/  IABS R18, R11 ;  /* 0x0000000b00127213 */ /* 0x000fc40000000000 */
[----:B------:R-:W-:Y:S01]  /*08d0*/  LOP3.LUT R11, R11, c[0x0][0x1d4], RZ, 0x3c, !PT ;  /* 0x000075000b0b7a12 */ /* 0x000fe200078e3cff */
[----:B------:R-:W0:Y:S01]  /*08e0*/  I2F.RP R13, R16 ;  /* 0x00000010000d7306 */ /* 0x000e220000209400 */
[----:B------:R-:W-:Y:S02]  /*08f0*/  BSSY B0, `(.L_x_19134) ;  /* 0x0000104000007945 */ /* 0x000fe40003800000 */
[----:B------:R-:W-:Y:S01]  /*0900*/  ISETP.GE.AND P2, PT, R11, RZ, PT ;  /* 0x000000ff0b00720c */ /* 0x000fe20003f46270 */
[----:B------:R-:W-:-:S04]  /*0910*/  IMAD.MOV.U32 R11, RZ, RZ, -0x800001 ;  /* 0xff7fffffff0b7424 */ /* 0x000fc800078e00ff */
        /* <DEDUP_REMOVED lines=14> */
[----:B------:R-:W-:Y:S02]  /*0a00*/  @P3 IMAD R9, R9, c[0x0][0x1c8], R8 ;  /* 0x0000720009093a24 */ /* 0x000fe400078e0208 */
        /* <DEDUP_REMOVED lines=9> */
[----:B------:R-:W-:Y:S02]  /*0aa0*/  IADD3 R13, R2, 0xf, RZ ;  /* 0x0000000f020d7810 */ /* 0x000fe40007ffe0ff */
[----:B------:R-:W-:Y:S02]  /*0ab0*/  SHF.R.S32.HI R16, RZ, 0x1f, R10 ;  /* 0x0000001fff107819 */ /* 0x000fe4000001140a */
[----:B------:R-:W-:-:S02]  /*0ac0*/  SHF.R.S32.HI R8, RZ, 0x1f, R13 ;  /* 0x0000001fff087819 */ /* 0x000fc4000001140d */
[----:B------:R-:W-:Y:S02]  /*0ad0*/  IADD3 R17, R17, 0x1, RZ ;  /* 0x0000000111117810 */ /* 0x000fe40007ffe0ff */
[----:B------:R-:W-:-:S03]  /*0ae0*/  LEA.HI R8, R8, R13, RZ, 0x4 ;  /* 0x0000000d08087211 */ /* 0x000fc600078f20ff */
[----:B------:R-:W-:Y:S02]  /*0af0*/  @P0 IADD3 R15, R15, 0x1, RZ ;  /* 0x000000010f0f0810 */ /* 0x000fe40007ffe0ff */
[----:B------:R-:W-:-:S03]  /*0b00*/  SHF.R.S32.HI R8, RZ, 0x4, R8 ;  /* 0x00000004ff087819 */ /* 0x000fc60000011408 */
[----:B------:R-:W-:Y:S01]  /*0b10*/  IMAD.MOV.U32 R9, RZ, RZ, R15 ;  /* 0x000000ffff097224 */ /* 0x000fe200078e000f */
[----:B------:R-:W-:-:S03]  /*0b20*/  ISETP.GE.AND P0, PT, R5, R8, PT ;  /* 0x000000080500720c */ /* 0x000fc60003f06270 */
[----:B------:R-:W-:Y:S01]  /*0b30*/  @!P2 IMAD.MOV R9, RZ, RZ, -R9 ;  /* 0x000000ffff09a224 */ /* 0x000fe200078e0a09 */
[----:B------:R-:W-:-:S09]  /*0b40*/  @!P1 LOP3.LUT R9, RZ, c[0x0][0x1d4], RZ, 0x33, !PT ;  /* 0x00007500ff099a12 */ /* 0x000fd200078e33ff */
[----:B------:R-:W-:Y:S05]  /*0b50*/  @P0 BRA `(.L_x_19135) ;  /* 0x00000dd000000947 */ /* 0x000fea0003800000 */
[C---:B------:R-:W-:Y:S01]  /*0b60*/  IADD3 R19, P0, R5.reuse, R10, RZ ;  /* 0x0000000a05137210 */ /* 0x040fe20007f1e0ff */
[C---:B------:R-:W-:Y:S01]  /*0b70*/  IMAD.SHL.U32 R20, R6.reuse, 0x4, RZ ;  /* 0x0000000406147824 */ /* 0x040fe200078e00ff */
[----:B------:R-:W-:Y:S01]  /*0b80*/  SHF.R.S32.HI R11, RZ, 0x1f, R12 ;  /* 0x0000001fff0b7819 */ /* 0x000fe2000001140c */
[----:B------:R-:W-:Y:S01]  /*0b90*/  IMAD.MOV.U32 R33, RZ, RZ, R5 ;  /* 0x000000ffff217224 */ /* 0x000fe200078e0005 */
[----:B------:R-:W-:Y:S02]  /*0ba0*/  LEA.HI.X.SX32 R14, R5, R16, 0x1, P0 ;  /* 0x00000010050e7211 */ /* 0x000fe400000f0eff */
[C---:B------:R-:W-:Y:S02]  /*0bb0*/  LEA R18, P0, R19.reuse, c[0x0][0x188], 0x2 ;  /* 0x0000620013127a11 */ /* 0x040fe400078010ff */
[----:B------:R-:W-:Y:S02]  /*0bc0*/  IADD3 R15, R6, 0x4, RZ ;  /* 0x00000004060f7810 */ /* 0x000fe40007ffe0ff */
[----:B------:R-:W-:-:S02]  /*0bd0*/  LEA.HI.X R19, R19, c[0x0][0x18c], R14, 0x2, P0 ;  /* 0x0000630013137a11 */ /* 0x000fc400000f140e */
[C---:B------:R-:W-:Y:S01]  /*0be0*/  IADD3 R14, R6.reuse, 0x2, RZ ;  /* 0x00000002060e7810 */ /* 0x040fe20007ffe0ff */
[----:B------:R-:W-:Y:S01]  /*0bf0*/  IMAD.SHL.U32 R23, R15, 0x4, RZ ;  /* 0x000000040f177824 */ /* 0x000fe200078e00ff */
[----:B------:R-:W-:Y:S02]  /*0c00*/  SHF.R.S32.HI R13, RZ, 0x1f, R20 ;  /* 0x0000001fff0d7819 */ /* 0x000fe40000011414 */
[----:B------:R-:W-:Y:S01]  /*0c10*/  IADD3 R28, R6, 0x6, RZ ;  /* 0x00000006061c7810 */ /* 0x000fe20007ffe0ff */
[----:B------:R-:W-:Y:S01]  /*0c20*/  IMAD.SHL.U32 R21, R14, 0x4, RZ ;  /* 0x000000040e157824 */ /* 0x000fe200078e00ff */
[----:B------:R-:W-:Y:S02]  /*0c30*/  LEA.HI R11, R11, R12, RZ, 0x4 ;  /* 0x0000000c0b0b7211 */ /* 0x000fe400078f20ff */
[----:B------:R-:W-:Y:S01]  /*0c40*/  LEA.HI R13, R13, R20, RZ, 0x3 ;  /* 0x000000140d0d7211 */ /* 0x000fe200078f18ff */
[----:B------:R-:W-:Y:S01]  /*0c50*/  IMAD.SHL.U32 R25, R28, 0x4, RZ ;  /* 0x000000041c197824 */ /* 0x000fe200078e00ff */
[----:B------:R-:W-:-:S02]  /*0c60*/  LOP3.LUT R11, R11, 0xfffffff0, RZ, 0xc0, !PT ;  /* 0xfffffff00b0b7812 */ /* 0x000fc400078ec0ff */
[----:B------:R-:W-:Y:S02]  /*0c70*/  SHF.R.S32.HI R22, RZ, 0x1f, R21 ;  /* 0x0000001fff167819 */ /* 0x000fe40000011415 */
[----:B------:R-:W-:Y:S01]  /*0c80*/  LOP3.LUT R13, R13, 0xfffffff8, RZ, 0xc0, !PT ;  /* 0xfffffff80d0d7812 */ /* 0x000fe200078ec0ff */
[----:B------:R-:W-:Y:S01]  /*0c90*/  IMAD.IADD R12, R12, 0x1, -R11 ;  /* 0x000000010c0c7824 */ /* 0x000fe200078e0a0b */
[----:B------:R-:W-:Y:S01]  /*0ca0*/  SHF.R.S32.HI R24, RZ, 0x1f, R23 ;  /* 0x0000001fff187819 */ /* 0x000fe20000011417 */
[----:B------:R-:W-:Y:S01]  /*0cb0*/  IMAD R11, R4, c[0x0][0x1b0], RZ ;  /* 0x00006c00040b7a24 */ /* 0x000fe200078e02ff */
[----:B------:R-:W-:Y:S01]  /*0cc0*/  SHF.R.S32.HI R26, RZ, 0x1f, R25 ;  /* 0x0000001fff1a7819 */ /* 0x000fe20000011419 */
[----:B------:R-:W-:Y:S01]  /*0cd0*/  IMAD.IADD R20, R20, 0x1, -R13 ;  /* 0x0000000114147824 */ /* 0x000fe200078e0a0d */
[----:B------:R-:W-:Y:S01]  /*0ce0*/  LEA.HI R22, R22, R21, RZ, 0x3 ;  /* 0x0000001516167211 */ /* 0x000fe200078f18ff */
[----:B------:R-:W-:Y:S01]  /*0cf0*/  IMAD R41, R5, 0x10, R12 ;  /* 0x0000001005297824 */ /* 0x000fe200078e020c */
[----:B------:R-:W-:-:S02]  /*0d00*/  LEA.HI R24, R24, R23, RZ, 0x3 ;  /* 0x0000001718187211 */ /* 0x000fc400078f18ff */
[----:B------:R-:W-:Y:S01]  /*0d10*/  LEA.HI R13, R26, R25, RZ, 0x3 ;  /* 0x000000191a0d7211 */ /* 0x000fe200078f18ff */
[----:B------:R-:W-:Y:S01]  /*0d20*/  IMAD.SHL.U32 R26, R12, 0x8, RZ ;  /* 0x000000080c1a7824 */ /* 0x000fe200078e00ff */
[----:B------:R-:W-:Y:S02]  /*0d30*/  LOP3.LUT R22, R22, 0xfffffff8, RZ, 0xc0, !PT ;  /* 0xfffffff816167812 */ /* 0x000fe400078ec0ff */
[----:B------:R-:W-:Y:S02]  /*0d40*/  LOP3.LUT R24, R24, 0xfffffff8, RZ, 0xc0, !PT ;  /* 0xfffffff818187812 */ /* 0x000fe400078ec0ff */
[----:B------:R-:W-:Y:S01]  /*0d50*/  LEA.HI R14, R14, R14, RZ, 0x1 ;  /* 0x0000000e0e0e7211 */ /* 0x000fe200078f08ff */
[----:B------:R-:W-:Y:S01]  /*0d60*/  IMAD.IADD R21, R21, 0x1, -R22 ;  /* 0x0000000115157824 */ /* 0x000fe200078e0a16 */
[----:B------:R-:W-:Y:S01]  /*0d70*/  LEA.HI R15, R15, R15, RZ, 0x1 ;  /* 0x0000000f0f0f7211 */ /* 0x000fe200078f08ff */
[----:B------:R-:W-:Y:S01]  /*0d80*/  IMAD.IADD R22, R23, 0x1, -R24 ;  /* 0x0000000117167824 */ /* 0x000fe200078e0a18 */
[----:B------:R-:W-:Y:S01]  /*0d90*/  LEA.HI R28, R28, R28, RZ, 0x1 ;  /* 0x0000001c1c1c7211 */ /* 0x000fe200078f08ff */
[----:B------:R-:W-:Y:S01]  /*0da0*/  IMAD.SHL.U32 R24, R5, 0x10, RZ ;  /* 0x0000001005187824 */ /* 0x000fe200078e00ff */
[----:B------:R-:W-:Y:S01]  /*0db0*/  SHF.R.S32.HI R32, RZ, 0x1f, R26 ;  /* 0x0000001fff207819 */ /* 0x000fe2000001141a */
[----:B------:R-:W-:Y:S01]  /*0dc0*/  IMAD.SHL.U32 R14, R14, 0x40, RZ ;  /* 0x000000400e0e7824 */ /* 0x000fe200078e00ff */
[----:B------:R-:W-:Y:S01]  /*0dd0*/  LOP3.LUT R30, R13, 0xfffffff8, RZ, 0xc0, !PT ;  /* 0xfffffff80d1e7812 */ /* 0x000fe200078ec0ff */
[----:B------:R-:W-:Y:S01]  /*0de0*/  IMAD.SHL.U32 R15, R15, 0x40, RZ ;  /* 0x000000400f0f7824 */ /* 0x000fe200078e00ff */
[----:B------:R-:W-:Y:S01]  /*0df0*/  IADD3 R26, P0, R11, R26, RZ ;  /* 0x0000001a0b1a7210 */ /* 0x000fe20007f1e0ff */
[----:B------:R-:W-:Y:S01]  /*0e00*/  IMAD.SHL.U32 R28, R28, 0x40, RZ ;  /* 0x000000401c1c7824 */ /* 0x000fe200078e00ff */
[----:B------:R-:W-:Y:S01]  /*0e10*/  LOP3.LUT R34, R14, 0xffffff80, RZ, 0xc0, !PT ;  /* 0xffffff800e227812 */ /* 0x000fe200078ec0ff */
[----:B------:R-:W-:Y:S01]  /*0e20*/  IMAD.IADD R23, R25, 0x1, -R30 ;  /* 0x0000000119177824 */ /* 0x000fe200078e0a1e */
[----:B------:R-:W-:Y:S01]  /*0e30*/  LEA.HI.X.SX32 R27, R11, R32, 0x1, P0 ;  /* 0x000000200b1b7211 */ /* 0x000fe200000f0eff */
[----:B------:R-:W-:Y:S01]  /*0e40*/  IMAD.MOV.U32 R32, RZ, RZ, c[0x0][0x1ac] ;  /* 0x00006b00ff207624 */ /* 0x000fe200078e00ff */
[----:B------:R-:W-:Y:S01]  /*0e50*/  LOP3.LUT R35, R15, 0xffffff80, RZ, 0xc0, !PT ;  /* 0xffffff800f237812 */ /* 0x000fe200078ec0ff */
[----:B------:R-:W-:Y:S01]  /*0e60*/  IMAD.IADD R37, R12, 0x1, R24 ;  /* 0x000000010c257824 */ /* 0x000fe200078e0218 */
[----:B------:R-:W-:Y:S01]  /*0e70*/  LOP3.LUT R36, R28, 0xffffff80, RZ, 0xc0, !PT ;  /* 0xffffff801c247812 */ /* 0x000fe200078ec0ff */
[----:B------:R-:W-:Y:S01]  /*0e80*/  IMAD.MOV.U32 R11, RZ, RZ, -0x800001 ;  /* 0xff7fffffff0b7424 */ /* 0x000fe200078e00ff */
[----:B------:R-:W-:-:S02]  /*0e90*/  IADD3 R25, R9, -c[0x0][0x1cc], RZ ;  /* 0x8000730009197a10 */ /* 0x000fc40007ffe0ff */
[----:B------:R-:W-:Y:S02]  /*0ea0*/  SHF.R.S32.HI R32, RZ, 0x1f, R32 ;  /* 0x0000001fff207819 */ /* 0x000fe40000011420 */
[----:B------:R-:W-:Y:S02]  /*0eb0*/  SHF.R.S32.HI R38, RZ, 0x1f, R34 ;  /* 0x0000001fff267819 */ /* 0x000fe40000011422 */
[----:B------:R-:W-:Y:S02]  /*0ec0*/  SHF.R.S32.HI R39, RZ, 0x1f, R35 ;  /* 0x0000001fff277819 */ /* 0x000fe40000011423 */
[----:B------:R-:W-:Y:S02]  /*0ed0*/  SHF.R.S32.HI R40, RZ, 0x1f, R36 ;  /* 0x0000001fff287819 */ /* 0x000fe40000011424 */
[----:B------:R-:W-:Y:S02]  /*0ee0*/  LEA R41, R41, 0x60, 0x2 ;  /* 0x0000006029297811 */ /* 0x000fe400078e10ff */
[----:B------:R-:W-:-:S02]  /*0ef0*/  IADD3 R42, -R2, 0x1, R37 ;  /* 0x00000001022a7810 */ /* 0x000fc40007ffe125 */
[----:B------:R-:W-:Y:S02]  /*0f00*/  SHF.R.S32.HI R43, RZ, 0x1f, R21 ;  /* 0x0000001fff2b7819 */ /* 0x000fe40000011415 */
[----:B------:R-:W-:Y:S02]  /*0f10*/  SHF.R.S32.HI R44, RZ, 0x1f, R22 ;  /* 0x0000001fff2c7819 */ /* 0x000fe40000011416 */
[----:B------:R-:W-:Y:S02]  /*0f20*/  SHF.R.S32.HI R45, RZ, 0x1f, R23 ;  /* 0x0000001fff2d7819 */ /* 0x000fe40000011417 */
.L_x_19140:
        /* <DEDUP_REMOVED lines=110> */
[--C-:B------:R-:W-:Y:S02]  /*1610*/  HADD2.F32 R12, -RZ, R29.reuse.H0_H0 ;  /* 0x2000001dff0c7230 */ /* 0x100fe40000004100 */
[----:B------:R-:W-:Y:S01]  /*1620*/  HADD2.F32 R29, -RZ, R29.H1_H1 ;  /* 0x3000001dff1d7230 */ /* 0x000fe20000004100 */
[----:B------:R-:W-:Y:S01]  /*1630*/  FFMA.FTZ R48, R47, R28, R48 ;  /* 0x0000001c2f307223 */ /* 0x000fe20000010030 */
[----:B------:R-:W-:-:S05]  /*1640*/  HADD2.F32 R47, -RZ, R13.H0_H0 ;  /* 0x2000000dff2f7230 */ /* 0x000fca0000004100 */
[----:B------:R-:W-:Y:S01]  /*1650*/  FFMA.FTZ R50, R47, R12, R50 ;  /* 0x0000000c2f327223 */ /* 0x000fe20000010032 */
[----:B------:R-:W-:Y:S02]  /*1660*/  HADD2.F32 R12, -RZ, R13.H1_H1 ;  /* 0x3000000dff0c7230 */ /* 0x000fe40000004100 */
[----:B------:R-:W-:-:S03]  /*1670*/  HADD2.F32 R13, -RZ, R14.H0_H0 ;  /* 0x2000000eff0d7230 */ /* 0x000fc60000004100 */
[----:B------:R-:W-:Y:S01]  /*1680*/  FFMA.FTZ R51, R12, R29, R51 ;  /* 0x0000001d0c337223 */ /* 0x000fe20000010033 */
[----:B------:R-:W-:Y:S02]  /*1690*/  HADD2.F32 R29, -RZ, R15.H0_H0 ;  /* 0x2000000fff1d7230 */ /* 0x000fe40000004100 */
[--C-:B--2---:R-:W-:Y:S02]  /*16a0*/  HADD2.F32 R12, -RZ, R30.reuse.H0_H0 ;  /* 0x2000001eff0c7230 */ /* 0x104fe40000004100 */
[----:B------:R-:W-:Y:S02]  /*16b0*/  HADD2.F32 R30, -RZ, R30.H1_H1 ;  /* 0x3000001eff1e7230 */ /* 0x000fe40000004100 */
[----:B------:R-:W-:Y:S01]  /*16c0*/  HADD2.F32 R28, -RZ, R31.H0_H0 ;  /* 0x2000001fff1c7230 */ /* 0x000fe20000004100 */
[----:B------:R-:W-:Y:S01]  /*16d0*/  FFMA.FTZ R12, R13, R12, R46 ;  /* 0x0000000c0d0c7223 */ /* 0x000fe2000001002e */
[----:B------:R-:W-:Y:S02]  /*16e0*/  HADD2.F32 R13, -RZ, R14.H1_H1 ;  /* 0x3000000eff0d7230 */ /* 0x000fe40000004100 */
[----:B------:R-:W-:Y:S01]  /*16f0*/  HADD2.F32 R14, -RZ, R15.H1_H1 ;  /* 0x3000000fff0e7230 */ /* 0x000fe20000004100 */
[----:B------:R-:W-:Y:S01]  /*1700*/  FFMA.FTZ R28, R29, R28, R50 ;  /* 0x0000001c1d1c7223 */ /* 0x000fe20000010032 */
[----:B------:R-:W-:Y:S01]  /*1710*/  HADD2.F32 R31, -RZ, R31.H1_H1 ;  /* 0x3000001fff1f7230 */ /* 0x000fe20000004100 */
[----:B------:R-:W-:-:S04]  /*1720*/  FFMA.FTZ R13, R13, R30, R48 ;  /* 0x0000001e0d0d7223 */ /* 0x000fc80000010030 */
[----:B------:R-:W-:Y:S02]  /*1730*/  FADD.FTZ R13, R12, R13 ;  /* 0x0000000d0c0d7221 */ /* 0x000fe40000010000 */
[----:B------:R-:W-:Y:S02]  /*1740*/  FFMA.FTZ R14, R14, R31, R51 ;  /* 0x0000001f0e0e7223 */ /* 0x000fe40000010033 */
[----:B------:R-:W-:-:S04]  /*1750*/  FADD.FTZ R13, R28, R13 ;  /* 0x0000000d1c0d7221 */ /* 0x000fc80000010000 */
[----:B------:R-:W-:Y:S01]  /*1760*/  FADD.FTZ R31, R14, R13 ;  /* 0x0000000d0e1f7221 */ /* 0x000fe20000010000 */
[----:B------:R-:W-:Y:S05]  /*1770*/  BRA.DIV ~URZ, `(.L_x_19138) ;  /* 0x00002be27f007947 */ /* 0x000fea000b800000 */
[----:B------:R0:W1:Y:S02]  /*1780*/  SHFL.BFLY PT, R12, R31, 0x1, 0x1f ;  /* 0x0c201f001f0c7f89 */ /* 0x00006400000e0000 */
.L_x_19176:
        /* <DEDUP_REMOVED lines=13> */
.L_x_19137:
[----:B------:R-:W-:-:S13]  /*1860*/  ISETP.NE.AND P0, PT, R6, RZ, PT ;  /* 0x000000ff0600720c */ /* 0x000fda0003f05270 */
[----:B------:R-:W-:-:S05]  /*1870*/  @!P0 IMAD.MOV.U32 R12, RZ, RZ, -0x800001 ;  /* 0xff7fffffff0c8424 */ /* 0x000fca00078e00ff */
[----:B------:R0:W-:Y:S02]  /*1880*/  @!P0 STS [R41], R12 ;  /* 0x0000000c29008388 */ /* 0x0001e40000000800 */
.L_x_19139:
[----:B------:R-:W-:Y:S05]  /*1890*/  BSYNC B1 ;  /* 0x0000000000017941 */ /* 0x000fea0003800000 */
.L_x_19136:
        /* <DEDUP_REMOVED lines=9> */
.L_x_19135:
[----:B------:R-:W-:Y:S05]  /*1930*/  BSYNC B0 ;  /* 0x0000000000007941 */ /* 0x000fea0003800000 */
.L_x_19134:
[----:B------:R-:W-:Y:S05]  /*1940*/  BRA.DIV ~URZ, `(.L_x_19141) ;  /* 0x00002a927f007947 */ /* 0x000fea000b800000 */
[----:B------:R0:W1:Y:S02]  /*1950*/  SHFL.BFLY PT, R0, R11, 0x10, 0x1f ;  /* 0x0e001f000b007f89 */ /* 0x00006400000e0000 */
.L_x_19177:
[----:B-1----:R-:W-:Y:S01]  /*1960*/  FMNMX.FTZ R19, R0, R11, !PT ;  /* 0x0000000b00137209 */ /* 0x002fe20007810000 */
[----:B------:R-:W-:Y:S05]  /*1970*/  BRA.DIV ~URZ, `(.L_x_19142) ;  /* 0x00002ae27f007947 */ /* 0x000fea000b800000 */
[----:B------:R-:W1:Y:S02]  /*1980*/  SHFL.BFLY PT, R0, R19, 0x8, 0x1f ;  /* 0x0d001f0013007f89 */ /* 0x000e6400000e0000 */
[----:B-1----:R-:W-:-:S05]  /*1990*/  FMNMX.FTZ R0, R19, R0, !PT ;  /* 0x0000000013007209 */ /* 0x002fca0007810000 */
[----:B0-----:R-:W0:Y:S02]  /*19a0*/  SHFL.BFLY PT, R11, R0, 0x4, 0x1f ;  /* 0x0c801f00000b7f89 */ /* 0x001e2400000e0000 */
[----:B0-----:R-:W-:-:S05]  /*19b0*/  FMNMX.FTZ R11, R0, R11, !PT ;  /* 0x0000000b000b7209 */ /* 0x001fca0007810000 */
[----:B------:R0:W1:Y:S02]  /*19c0*/  SHFL.BFLY PT, R6, R11, 0x2, 0x1f ;  /* 0x0c401f000b067f89 */ /* 0x00006400000e0000 */
.L_x_19178:
        /* <DEDUP_REMOVED lines=11> */
[----:B------:R-:W-:-:S04]  /*1a80*/  LOP3.LUT R13, R13, 0xfffffff0, RZ, 0xc0, !PT ;  /* 0xfffffff00d0d7812 */ /* 0x000fc800078ec0ff */
[----:B------:R-:W-:-:S04]  /*1a90*/  IMNMX R0, R2, R13, PT ;  /* 0x0000000d02007217 */ /* 0x000fc80003800200 */
[----:B------:R-:W-:Y:S01]  /*1aa0*/  ISETP.GE.AND P1, PT, R3, R0, PT ;  /* 0x000000000300720c */ /* 0x000fe20003f26270 */
[----:B------:R-:W1:Y:S04]  /*1ab0*/  @!P0 LDS R6, [R7.X4+0x40] ;  /* 0x0000400007068984 */ /* 0x000e680000004800 */
        /* <DEDUP_REMOVED lines=19> */
.L_x_19147:
        /* <DEDUP_REMOVED lines=11> */
.L_x_19146:
[----:B------:R-:W-:Y:S05]  /*1ca0*/  BSYNC B1 ;  /* 0x0000000000017941 */ /* 0x000fea0003800000 */
.L_x_19145:
        /* <DEDUP_REMOVED lines=10> */
.L_x_19150:
[----:B------:R-:W1:Y:S01]  /*1d50*/  LDS R18, [R12+-0x400] ;  /* 0xfffc00000c127984 */ /* 0x000e620000000800 */
[----:B------:R-:W-:-:S03]  /*1d60*/  IADD3 R13, R13, 0x800, RZ ;  /* 0x000008000d0d7810 */ /* 0x000fc60007ffe0ff */
[----:B------:R-:W2:Y:S01]  /*1d70*/  LDS R22, [R12] ;  /* 0x000000000c167984 */ /* 0x000ea20000000800 */
[----:B------:R-:W-:-:S03]  /*1d80*/  ISETP.GE.AND P2, PT, R13, R14, PT ;  /* 0x0000000e0d00720c */ /* 0x000fc60003f46270 */
[----:B------:R-:W3:Y:S04]  /*1d90*/  LDS R24, [R12+0x200] ;  /* 0x000200000c187984 */ /* 0x000ee80000000800 */
[----:B------:R-:W4:Y:S04]  /*1da0*/  LDS R20, [R12+-0x200] ;  /* 0xfffe00000c147984 */ /* 0x000f280000000800 */
        /* <DEDUP_REMOVED lines=14> */
[C---:B-----5:R-:W-:Y:S02]  /*1e90*/  FADD.FTZ R26, -R11.reuse, R26 ;  /* 0x0000001a0b1a7221 */ /* 0x060fe40000010100 */
[----:B------:R-:W-:Y:S01]  /*1ea0*/  FMUL.FTZ R23, R24, 1.4426950216293334961 ;  /* 0x3fb8aa3b18177820 */ /* 0x000fe20000410000 */
[----:B------:R-:W3:Y:S01]  /*1eb0*/  MUFU.EX2 R21, R21 ;  /* 0x0000001500157308 */ /* 0x000ee20000000800 */
[----:B------:R-:W4:Y:S01]  /*1ec0*/  LDS R24, [R12+0x1200] ;  /* 0x001200000c187984 */ /* 0x000f220000000800 */
[----:B------:R-:W-:Y:S02]  /*1ed0*/  FMUL.FTZ R19, R20, 1.4426950216293334961 ;  /* 0x3fb8aa3b14137820 */ /* 0x000fe40000410000 */
[C---:B------:R-:W-:Y:S02]  /*1ee0*/  FADD.FTZ R28, -R11.reuse, R28 ;  /* 0x0000001c0b1c7221 */ /* 0x040fe40000010100 */
[----:B------:R-:W-:Y:S01]  /*1ef0*/  FMUL.FTZ R25, R26, 1.4426950216293334961 ;  /* 0x3fb8aa3b1a197820 */ /* 0x000fe20000410000 */
[----:B-1----:R-:W-:Y:S01]  /*1f00*/  STS [R12+-0x400], R15 ;  /* 0xfffc000f0c007388 */ /* 0x002fe20000000800 */
[----:B------:R-:W-:Y:S01]  /*1f10*/  FMUL.FTZ R27, R28, 1.4426950216293334961 ;  /* 0x3fb8aa3b1c1b7820 */ /* 0x000fe20000410000 */
[----:B------:R-:W1:Y:S01]  /*1f20*/  MUFU.EX2 R19, R19 ;  /* 0x0000001300137308 */ /* 0x000e620000000800 */
[----:B------:R-:W-:Y:S01]  /*1f30*/  FADD.FTZ R30, -R11, R30 ;  /* 0x0000001e0b1e7221 */ /* 0x000fe20000010100 */
[----:B------:R-:W5:Y:S01]  /*1f40*/  LDS R26, [R12+0x1400] ;  /* 0x001400000c1a7984 */ /* 0x000f620000000800 */
[----:B------:R-:W-:-:S02]  /*1f50*/  FADD.FTZ R6, R15, R6 ;  /* 0x000000060f067221 */ /* 0x000fc40000010000 */
[----:B------:R-:W-:Y:S01]  /*1f60*/  FMUL.FTZ R29, R30, 1.4426950216293334961 ;  /* 0x3fb8aa3b1e1d7820 */ /* 0x000fe20000410000 */
[----:B------:R-:W5:Y:S01]  /*1f70*/  LDS R28, [R12+0x1600] ;  /* 0x001600000c1c7984 */ /* 0x000f620000000800 */
[C---:B------:R-:W-:Y:S01]  /*1f80*/  FADD.FTZ R32, -R11.reuse, R32 ;  /* 0x000000200b207221 */ /* 0x040fe20000010100 */
[----:B------:R-:W2:Y:S01]  /*1f90*/  MUFU.EX2 R23, R23 ;  /* 0x0000001700177308 */ /* 0x000ea20000000800 */
[----:B------:R-:W-:Y:S01]  /*1fa0*/  FADD.FTZ R34, -R11, R34 ;  /* 0x000000220b227221 */ /* 0x000fe20000010100 */
[----:B---3--:R-:W-:Y:S01]  /*1fb0*/  STS [R12], R21 ;  /* 0x000000150c007388 */ /* 0x008fe20000000800 */
[----:B------:R-:W-:Y:S02]  /*1fc0*/  FMUL.FTZ R32, R32, 1.4426950216293334961 ;  /* 0x3fb8aa3b20207820 */ /* 0x000fe40000410000 */
[----:B------:R-:W-:-:S03]  /*1fd0*/  FMUL.FTZ R34, R34, 1.4426950216293334961 ;  /* 0x3fb8aa3b22227820 */ /* 0x000fc60000410000 */
[----:B------:R-:W3:Y:S01]  /*1fe0*/  MUFU.EX2 R25, R25 ;  /* 0x0000001900197308 */ /* 0x000ee20000000800 */
[----:B-1----:R-:W-:Y:S01]  /*1ff0*/  FADD.FTZ R6, R6, R19 ;  /* 0x0000001306067221 */ /* 0x002fe20000010000 */
[----:B------:R-:W-:Y:S01]  /*2000*/  STS [R12+-0x200], R19 ;  /* 0xfffe00130c007388 */ /* 0x000fe20000000800 */
[C---:B0-----:R-:W-:Y:S02]  /*2010*/  FADD.FTZ R20, -R11.reuse, R18 ;  /* 0x000000120b147221 */ /* 0x041fe40000010100 */
[----:B------:R-:W-:Y:S01]  /*2020*/  FADD.FTZ R6, R6, R21 ;  /* 0x0000001506067221 */ /* 0x000fe20000010000 */
[----:B------:R-:W0:Y:S01]  /*2030*/  LDS R18, [R12+0x1800] ;  /* 0x001800000c127984 */ /* 0x000e220000000800 */
[----:B------:R-:W-:Y:S01]  /*2040*/  FMUL.FTZ R31, R20, 1.4426950216293334961 ;  /* 0x3fb8aa3b141f7820 */ /* 0x000fe20000410000 */
[----:B------:R-:W1:Y:S01]  /*2050*/  MUFU.EX2 R27, R27 ;  /* 0x0000001b001b7308 */ /* 0x000e620000000800 */
[----:B--2---:R-:W-:Y:S01]  /*2060*/  FADD.FTZ R22, -R11, R22 ;  /* 0x000000160b167221 */ /* 0x004fe20000010100 */
[----:B------:R-:W2:Y:S01]  /*2070*/  LDS R20, [R12+0x1a00] ;  /* 0x001a00000c147984 */ /* 0x000ea20000000800 */
[----:B------:R-:W-:-:S02]  /*2080*/  FADD.FTZ R6, R6, R23 ;  /* 0x0000001706067221 */ /* 0x000fc40000010000 */
[----:B------:R-:W-:Y:S01]  /*2090*/  FMUL.FTZ R22, R22, 1.4426950216293334961 ;  /* 0x3fb8aa3b16167820 */ /* 0x000fe20000410000 */
[----:B------:R-:W-:Y:S02]  /*20a0*/  STS [R12+0x200], R23 ;  /* 0x000200170c007388 */ /* 0x000fe40000000800 */
[----:B------:R-:W5:Y:S01]  /*20b0*/  MUFU.EX2 R29, R29 ;  /* 0x0000001d001d7308 */ /* 0x000f620000000800 */
[----:B---3--:R-:W-:Y:S01]  /*20c0*/  FADD.FTZ R6, R6, R25 ;  /* 0x0000001906067221 */ /* 0x008fe20000010000 */
[----:B------:R-:W-:Y:S01]  /*20d0*/  STS [R12+0x400], R25 ;  /* 0x000400190c007388 */ /* 0x000fe20000000800 */
[----:B----4-:R-:W-:-:S04]  /*20e0*/  FADD.FTZ R24, -R11, R24 ;  /* 0x000000180b187221 */ /* 0x010fc80000010100 */
[----:B------:R-:W-:Y:S01]  /*20f0*/  FMUL.FTZ R24, R24, 1.4426950216293334961 ;  /* 0x3fb8aa3b18187820 */ /* 0x000fe20000410000 */
[----:B------:R-:W3:Y:S01]  /*2100*/  MUFU.EX2 R31, R31 ;  /* 0x0000001f001f7308 */ /* 0x000ee20000000800 */
[----:B-1----:R-:W-:Y:S01]  /*2110*/  FADD.FTZ R6, R6, R27 ;  /* 0x0000001b06067221 */ /* 0x002fe20000010000 */
[----:B------:R-:W-:Y:S01]  /*2120*/  STS [R12+0x600], R27 ;  /* 0x0006001b0c007388 */ /* 0x000fe20000000800 */
[C---:B-----5:R-:W-:Y:S02]  /*2130*/  FADD.FTZ R26, -R11.reuse, R26 ;  /* 0x0000001a0b1a7221 */ /* 0x060fe40000010100 */
[----:B------:R-:W-:-:S03]  /*2140*/  FADD.FTZ R28, -R11, R28 ;  /* 0x0000001c0b1c7221 */ /* 0x000fc60000010100 */
[----:B------:R-:W1:Y:S01]  /*2150*/  MUFU.EX2 R33, R32 ;  /* 0x0000002000217308 */ /* 0x000e620000000800 */
[----:B------:R-:W-:Y:S01]  /*2160*/  FADD.FTZ R6, R6, R29 ;  /* 0x0000001d06067221 */ /* 0x000fe20000010000 */
[----:B------:R-:W-:Y:S01]  /*2170*/  STS [R12+0x800], R29 ;  /* 0x0008001d0c007388 */ /* 0x000fe20000000800 */
[----:B------:R-:W-:Y:S02]  /*2180*/  FMUL.FTZ R26, R26, 1.4426950216293334961 ;  /* 0x3fb8aa3b1a1a7820 */ /* 0x000fe40000410000 */
[----:B------:R-:W-:-:S03]  /*2190*/  FMUL.FTZ R28, R28, 1.4426950216293334961 ;  /* 0x3fb8aa3b1c1c7820 */ /* 0x000fc60000410000 */
[----:B------:R-:W4:Y:S01]  /*21a0*/  MUFU.EX2 R35, R22 ;  /* 0x0000001600237308 */ /* 0x000f220000000800 */
[----:B---3--:R-:W-:Y:S01]  /*21b0*/  FADD.FTZ R6, R6, R31 ;  /* 0x0000001f06067221 */ /* 0x008fe20000010000 */
[----:B------:R-:W-:Y:S01]  /*21c0*/  STS [R12+0xa00], R31 ;  /* 0x000a001f0c007388 */ /* 0x000fe20000000800 */
[----:B0-----:R-:W-:-:S05]  /*21d0*/  FADD.FTZ R18, -R11, R18 ;  /* 0x000000120b127221 */ /* 0x001fca0000010100 */
[----:B------:R-:W0:Y:S01]  /*21e0*/  MUFU.EX2 R37, R34 ;  /* 0x0000002200257308 */ /* 0x000e220000000800 */
[----:B-1----:R-:W-:Y:S01]  /*21f0*/  FADD.FTZ R6, R6, R33 ;  /* 0x0000002106067221 */ /* 0x002fe20000010000 */
[----:B------:R-:W-:Y:S01]  /*2200*/  STS [R12+0xc00], R33 ;  /* 0x000c00210c007388 */ /* 0x000fe20000000800 */
[----:B--2---:R-:W-:Y:S02]  /*2210*/  FADD.FTZ R20, -R11, R20 ;  /* 0x000000140b147221 */ /* 0x004fe40000010100 */
[----:B------:R-:W-:Y:S02]  /*2220*/  FMUL.FTZ R18, R18, 1.4426950216293334961 ;  /* 0x3fb8aa3b12127820 */ /* 0x000fe40000410000 */
[----:B------:R-:W-:Y:S01]  /*2230*/  FMUL.FTZ R20, R20, 1.4426950216293334961 ;  /* 0x3fb8aa3b14147820 */ /* 0x000fe20000410000 */
[----:B------:R-:W1:Y:S01]  /*2240*/  MUFU.EX2 R39, R24 ;  /* 0x0000001800277308 */ /* 0x000e620000000800 */
[----:B----4-:R-:W-:Y:S01]  /*2250*/  FADD.FTZ R6, R6, R35 ;  /* 0x0000002306067221 */ /* 0x010fe20000010000 */
        /* <DEDUP_REMOVED lines=19> */
.L_x_19149:
[----:B------:R-:W-:Y:S05]  /*2390*/  BSYNC B1 ;  /* 0x0000000000017941 */ /* 0x000fea0003800000 */
.L_x_19148:
        /* <DEDUP_REMOVED lines=55> */
.L_x_19152:
[----:B------:R-:W-:Y:S05]  /*2710*/  BSYNC B1 ;  /* 0x0000000000017941 */ /* 0x000fea0003800000 */
.L_x_19151:
        /* <DEDUP_REMOVED lines=26> */
.L_x_19144:
[----:B------:R-:W-:Y:S05]  /*28c0*/  BSYNC B0 ;  /* 0x0000000000007941 */ /* 0x000fea0003800000 */
.L_x_19143:
        /* <DEDUP_REMOVED lines=37> */
.L_x_19157:
        /* <DEDUP_REMOVED lines=8> */
.L_x_19156:
[----:B------:R-:W-:Y:S05]  /*2ba0*/  BSYNC B1 ;  /* 0x0000000000017941 */ /* 0x000fea0003800000 */
.L_x_19155:
        /* <DEDUP_REMOVED lines=10> */
.L_x_19160:
        /* <DEDUP_REMOVED lines=52> */
.L_x_19159:
[----:B------:R-:W-:Y:S05]  /*2f90*/  BSYNC B1 ;  /* 0x0000000000017941 */ /* 0x000fea0003800000 */
.L_x_19158:
        /* <DEDUP_REMOVED lines=31> */
.L_x_19162:
[----:B------:R-:W-:Y:S05]  /*3190*/  BSYNC B1 ;  /* 0x0000000000017941 */ /* 0x000fea0003800000 */
.L_x_19161:
        /* <DEDUP_REMOVED lines=14> */
.L_x_19154:
[----:B------:R-:W-:Y:S05]  /*3280*/  BSYNC B0 ;  /* 0x0000000000007941 */ /* 0x000fea0003800000 */
.L_x_19153:
[----:B------:R-:W-:Y:S01]  /*3290*/  BAR.SYNC.DEFER_BLOCKING 0x0 ;  /* 0x0000000000007b1d */ /* 0x000fe20000010000 */
[----:B------:R-:W-:-:S05]  /*32a0*/  ISETP.GE.AND P0, PT, R5, R8, PT ;  /* 0x000000080500720c */ /* 0x000fca0003f06270 */
[----:B------:R-:W-:Y:S08]  /*32b0*/  BSSY B1, `(.L_x_19163) ;  /* 0x00000c2000017945 */ /* 0x000ff00003800000 */
[----:B0-----:R-:W-:Y:S02]  /*32c0*/  @P0 IMAD.MOV.U32 R0, RZ, RZ, RZ ;  /* 0x000000ffff000224 */ /* 0x001fe400078e00ff */
[----:B------:R-:W-:Y:S01]  /*32d0*/  @P0 IMAD.MOV.U32 R6, RZ, RZ, RZ ;  /* 0x000000ffff060224 */ /* 0x000fe200078e00ff */
[----:B------:R-:W-:Y:S05]  /*32e0*/  @P0 BRA `(.L_x_19164) ;  /* 0x00000be000000947 */ /* 0x000fea0003800000 */
[----:B------:R-:W-:Y:S01]  /*32f0*/  IABS R18, c[0x0][0x1d4] ;  /* 0x0000750000127a13 */ /* 0x000fe20000000000 */
[----:B------:R-:W-:Y:S01]  /*3300*/  IMAD.MOV.U32 R32, RZ, RZ, RZ ;  /* 0x000000ffff207224 */ /* 0x000fe200078e00ff */
[----:B------:R-:W-:Y:S01]  /*3310*/  IADD3 R10, P0, R5, R10, RZ ;  /* 0x0000000a050a7210 */ /* 0x000fe20007f1e0ff */
[----:B------:R-:W-:Y:S01]  /*3320*/  IMAD.MOV.U32 R6, RZ, RZ, RZ ;  /* 0x000000ffff067224 */ /* 0x000fe200078e00ff */
[----:B------:R-:W0:Y:S01]  /*3330*/  I2F.RP R0, R18 ;  /* 0x0000001200007306 */ /* 0x000e220000209400 */
[----:B------:R-:W-:Y:S01]  /*3340*/  IADD3 R9, R9, -c[0x0][0x1cc], RZ ;  /* 0x8000730009097a10 */ /* 0x000fe20007ffe0ff */
[----:B------:R-:W-:Y:S01]  /*3350*/  IMAD.MOV.U32 R35, RZ, RZ, R5 ;  /* 0x000000ffff237224 */ /* 0x000fe200078e0005 */
[----:B------:R-:W-:-:S02]  /*3360*/  LEA.HI.X.SX32 R19, R5, R16, 0x1, P0 ;  /* 0x0000001005137211 */ /* 0x000fc400000f0eff */
[C---:B------:R-:W-:Y:S02]  /*3370*/  LEA R16, P0, R10.reuse, c[0x0][0x188], 0x2 ;  /* 0x000062000a107a11 */ /* 0x040fe400078010ff */
[C---:B------:R-:W-:Y:S02]  /*3380*/  IADD3 R39, -R5.reuse, -0x1, R8 ;  /* 0xffffffff05277810 */ /* 0x040fe40007ffe108 */
[----:B------:R-:W-:Y:S01]  /*3390*/  LEA.HI.X R19, R10, c[0x0][0x18c], R19, 0x2, P0 ;  /* 0x000063000a137a11 */ /* 0x000fe200000f1413 */
[----:B------:R-:W-:Y:S02]  /*33a0*/  IMAD R10, R4, c[0x0][0x1b0], RZ ;  /* 0x00006c00040a7a24 */ /* 0x000fe400078e02ff */
[----:B------:R-:W-:Y:S01]  /*33b0*/  IMAD.SHL.U32 R4, R5, 0x10, RZ ;  /* 0x0000001005047824 */ /* 0x000fe200078e00ff */
[----:B0-----:R-:W0:Y:S02]  /*33c0*/  MUFU.RCP R0, R0 ;  /* 0x0000000000007308 */ /* 0x001e240000001000 */
[----:B0-----:R-:W-:-:S02]  /*33d0*/  IADD3 R33, R0, 0xffffffe, RZ ;  /* 0x0ffffffe00217810 */ /* 0x001fc40007ffe0ff */
[----:B------:R-:W-:-:S04]  /*33e0*/  LEA.HI R0, R7, R7, RZ, 0x1 ;  /* 0x0000000707007211 */ /* 0x000fc800078f08ff */
[----:B------:R-:W0:Y:S01]  /*33f0*/  F2I.FTZ.U32.TRUNC.NTZ R33, R33 ;  /* 0x0000002100217305 */ /* 0x000e22000021f000 */
[----:B------:R-:W-:-:S05]  /*3400*/  LOP3.LUT R12, R0, 0xfffffffe, RZ, 0xc0, !PT ;  /* 0xfffffffe000c7812 */ /* 0x000fca00078ec0ff */
[----:B------:R-:W-:-:S04]  /*3410*/  IMAD.IADD R12, R7, 0x1, -R12 ;  /* 0x00000001070c7824 */ /* 0x000fc800078e0a0c */
[----:B------:R-:W-:Y:S02]  /*3420*/  IMAD R36, R5, 0x2, R12 ;  /* 0x0000000205247824 */ /* 0x000fe400078e020c */
[----:B------:R-:W-:-:S03]  /*3430*/  IMAD R37, R12, 0x8, R4 ;  /* 0x000000080c257824 */ /* 0x000fc600078e0204 */
[----:B------:R-:W-:Y:S01]  /*3440*/  LEA R36, R36, 0x70, 0x5 ;  /* 0x0000007024247811 */ /* 0x000fe200078e28ff */
[----:B0-----:R-:W-:-:S04]  /*3450*/  IMAD.MOV R11, RZ, RZ, -R33 ;  /* 0x000000ffff0b7224 */ /* 0x001fc800078e0a21 */
[----:B------:R-:W-:-:S04]  /*3460*/  IMAD R11, R11, R18, RZ ;  /* 0x000000120b0b7224 */ /* 0x000fc800078e02ff */
[----:B------:R-:W-:-:S04]  /*3470*/  IMAD.HI.U32 R32, R33, R11, R32 ;  /* 0x0000000b21207227 */ /* 0x000fc800078e0020 */
[----:B------:R-:W-:Y:S02]  /*3480*/  IMAD.SHL.U32 R11, R0, 0x8, RZ ;  /* 0x00000008000b7824 */ /* 0x000fe400078e00ff */
[----:B------:R-:W-:Y:S02]  /*3490*/  IMAD.MOV.U32 R33, RZ, RZ, c[0x0][0x1ac] ;  /* 0x00006b00ff217624 */ /* 0x000fe400078e00ff */
[----:B------:R-:W-:Y:S01]  /*34a0*/  IMAD.MOV.U32 R0, RZ, RZ, RZ ;  /* 0x000000ffff007224 */ /* 0x000fe200078e00ff */
[----:B------:R-:W-:Y:S02]  /*34b0*/  LOP3.LUT R11, R11, 0xfffffff0, RZ, 0xc0, !PT ;  /* 0xfffffff00b0b7812 */ /* 0x000fe400078ec0ff */
[----:B------:R-:W-:-:S03]  /*34c0*/  SHF.R.S32.HI R33, RZ, 0x1f, R33 ;  /* 0x0000001fff217819 */ /* 0x000fc60000011421 */
[----:B------:R-:W-:Y:S01]  /*34d0*/  IMAD R34, R12, 0x8, R11 ;  /* 0x000000080c227824 */ /* 0x000fe200078e020b */
[----:B------:R-:W-:-:S04]  /*34e0*/  SHF.R.S32.HI R11, RZ, 0x1f, R10 ;  /* 0x0000001fff0b7819 */ /* 0x000fc8000001140a */
[----:B------:R-:W-:Y:S02]  /*34f0*/  SHF.R.S32.HI R38, RZ, 0x1f, R34 ;  /* 0x0000001fff267819 */ /* 0x000fe40000011422 */
.L_x_19171:
        /* <DEDUP_REMOVED lines=44> */
[----:B------:R-:W-:Y:S01]  /*37c0*/  LDS.128 R28, [R36] ;  /* 0x00000000241c7984 */ /* 0x000fe20000000c00 */
[----:B------:R-:W-:-:S05]  /*37d0*/  IMAD.MOV.U32 R25, RZ, RZ, R19 ;  /* 0x000000ffff197224 */ /* 0x000fca00078e0013 */
[----:B------:R0:W2:Y:S04]  /*37e0*/  LDG.E.CONSTANT R14, [R24.64] ;  /* 0x0000000a180e7981 */ /* 0x0000a8000c1e9900 */
[----:B0-----:R-:W0:Y:S01]  /*37f0*/  LDS.128 R24, [R36+-0x10] ;  /* 0xfffff00024187984 */ /* 0x001e220000000c00 */
        /* <DEDUP_REMOVED lines=13> */
[----:B------:R-:W-:Y:S02]  /*38d0*/  F2FP.PACK_AB R24, R25, R24 ;  /* 0x000000181918723e */ /* 0x000fe400000000ff */
[----:B------:R-:W-:-:S07]  /*38e0*/  F2FP.PACK_AB R28, R29, R28 ;  /* 0x0000001c1d1c723e */ /* 0x000fce00000000ff */
[----:B------:R-:W-:Y:S05]  /*38f0*/  @P0 BRA `(.L_x_19168) ;  /* 0x000001f000000947 */ /* 0x000fea0003800000 */
[C---:B-1----:R-:W-:Y:S02]  /*3900*/  IADD3 R27, R37.reuse, 0x2, RZ ;  /* 0x00000002251b7810 */ /* 0x042fe40007ffe0ff */
        /* <DEDUP_REMOVED lines=13> */
[-C--:B------:R-:W-:Y:S02]  /*39e0*/  ISETP.GE.AND P2, PT, R41, R2.reuse, PT ;  /* 0x000000022900720c */ /* 0x080fe40003f46270 */
[----:B------:R-:W-:Y:S02]  /*39f0*/  PRMT R25, R21, 0x7632, R25 ;  /* 0x0000763215197816 */ /* 0x000fe40000000019 */
        /* <DEDUP_REMOVED lines=15> */
.L_x_19168:
[----:B-1----:R-:W-:Y:S05]  /*3af0*/  BSYNC B2 ;  /* 0x0000000000027941 */ /* 0x002fea0003800000 */
.L_x_19167:
[----:B------:R-:W-:Y:S01]  /*3b00*/  BSSY B2, `(.L_x_19169) ;  /* 0x0000022000027945 */ /* 0x000fe20003800000 */
[----:B-----5:R-:W-:Y:S01]  /*3b10*/  HFMA2.MMA R21, R26, R21, -RZ ;  /* 0x000000151a157235 */ /* 0x020fe200001000ff */
        /* <DEDUP_REMOVED lines=32> */
.L_x_19170:
[----:B------:R-:W-:Y:S05]  /*3d20*/  BSYNC B2 ;  /* 0x0000000000027941 */ /* 0x000fea0003800000 */
.L_x_19169:
[----:B------:R-:W-:Y:S01]  /*3d30*/  HFMA2.MMA R21, R24, R20, R21 ;  /* 0x0000001418157235 */ /* 0x000fe20000000015 */
[----:B------:R-:W-:Y:S01]  /*3d40*/  HMUL2 R13, R26, R13 ;  /* 0x0000000d1a0d7232 */ /* 0x000fe20000000000 */
[----:B------:R-:W-:-:S03]  /*3d50*/  F2FP.PACK_AB R30, R31, R30 ;  /* 0x0000001e1f1e723e */ /* 0x000fc600000000ff */
[----:B------:R-:W-:Y:S01]  /*3d60*/  HFMA2 R13, R24, R12, R13 ;  /* 0x0000000c180d7231 */ /* 0x000fe2000000000d */
[----:B------:R-:W-:-:S03]  /*3d70*/  HFMA2.MMA R21, R28, R22, R21 ;  /* 0x000000161c157235 */ /* 0x000fc60000000015 */
[----:B------:R-:W-:-:S03]  /*3d80*/  HFMA2 R13, R28, R14, R13 ;  /* 0x0000000e1c0d7231 */ /* 0x000fc6000000000d */
[----:B------:R-:W-:Y:S01]  /*3d90*/  HFMA2.MMA R21, R30, R23, R21 ;  /* 0x000000171e157235 */ /* 0x000fe20000000015 */
[----:B------:R-:W-:-:S05]  /*3da0*/  HFMA2 R13, R30, R15, R13 ;  /* 0x0000000f1e0d7231 */ /* 0x000fca000000000d */
[--C-:B------:R-:W-:Y:S02]  /*3db0*/  HADD2.F32 R14, -RZ, R13.reuse.H0_H0 ;  /* 0x2000000dff0e7230 */ /* 0x100fe40000004100 */
[----:B------:R-:W-:Y:S02]  /*3dc0*/  HADD2.F32 R13, -RZ, R13.H1_H1 ;  /* 0x3000000dff0d7230 */ /* 0x000fe40000004100 */
[--C-:B------:R-:W-:Y:S02]  /*3dd0*/  HADD2.F32 R12, -RZ, R21.reuse.H0_H0 ;  /* 0x20000015ff0c7230 */ /* 0x100fe40000004100 */
[----:B------:R-:W-:Y:S01]  /*3de0*/  HADD2.F32 R21, -RZ, R21.H1_H1 ;  /* 0x30000015ff157230 */ /* 0x000fe20000004100 */
[----:B------:R-:W-:-:S04]  /*3df0*/  FADD.FTZ R13, R14, R13 ;  /* 0x0000000d0e0d7221 */ /* 0x000fc80000010000 */
[----:B------:R-:W-:Y:S02]  /*3e00*/  FADD.FTZ R21, R12, R21 ;  /* 0x000000150c157221 */ /* 0x000fe40000010000 */
[----:B------:R-:W-:Y:S02]  /*3e10*/  FADD.FTZ R6, R6, R13 ;  /* 0x0000000d06067221 */ /* 0x000fe40000010000 */
[----:B------:R-:W-:Y:S02]  /*3e20*/  FADD.FTZ R0, R0, R21 ;  /* 0x0000001500007221 */ /* 0x000fe40000010000 */
.L_x_19166:
[----:B------:R-:W-:Y:S05]  /*3e30*/  BSYNC B0 ;  /* 0x0000000000007941 */ /* 0x000fea0003800000 */
.L_x_19165:
        /* <DEDUP_REMOVED lines=8> */
[----:B------:R-:W-:Y:S05]  /*3ec0*/  @!P0 BRA `(.L_x_19171) ;  /* 0xfffff63000008947 */ /* 0x000fea000383ffff */
.L_x_19164:
[----:B------:R-:W-:Y:S05]  /*3ed0*/  BSYNC B1 ;  /* 0x0000000000017941 */ /* 0x000fea0003800000 */
.L_x_19163:
[----:B------:R-:W0:Y:S01]  /*3ee0*/  SHFL.BFLY PT, R9, R0, 0x1, 0x1f ;  /* 0x0c201f0000097f89 */ /* 0x000e2200000e0000 */
[C---:B------:R-:W-:Y:S01]  /*3ef0*/  LOP3.LUT R2, R7.reuse, 0x1, RZ, 0xc0, !PT ;  /* 0x0000000107027812 */ /* 0x040fe200078ec0ff */
[----:B------:R-:W-:Y:S01]  /*3f00*/  BSSY B0, `(.L_x_19172) ;  /* 0x0000019000007945 */ /* 0x000fe20003800000 */
[----:B------:R-:W-:Y:S01]  /*3f10*/  LEA.HI R7, R7, R7, RZ, 0x1 ;  /* 0x0000000707077211 */ /* 0x000fe200078f08ff */
[----:B------:R-:W1:Y:S04]  /*3f20*/  SHFL.BFLY PT, R11, R6, 0x1, 0x1f ;  /* 0x0c201f00060b7f89 */ /* 0x000e6800000e0000 */
[----:B------:R-:W-:Y:S01]  /*3f30*/  BAR.SYNC.DEFER_BLOCKING 0x0 ;  /* 0x0000000000007b1d */ /* 0x000fe20000010000 */
[----:B------:R-:W-:Y:S02]  /*3f40*/  ISETP.NE.AND P2, PT, R2, RZ, PT ;  /* 0x000000ff0200720c */ /* 0x000fe40003f45270 */
[----:B------:R-:W-:-:S02]  /*3f50*/  LOP3.LUT R2, R3, 0xffffffc0, RZ, 0xc0, !PT ;  /* 0xffffffc003027812 */ /* 0x000fc400078ec0ff */
[C---:B------:R-:W-:Y:S02]  /*3f60*/  ISETP.GT.OR P0, PT, R3.reuse, 0x3f, P2 ;  /* 0x0000003f0300780c */ /* 0x040fe40001704670 */
[----:B------:R-:W-:Y:S02]  /*3f70*/  ISETP.NE.OR P5, PT, R2, 0x40, P2 ;  /* 0x000000400200780c */ /* 0x000fe400017a5670 */
[C---:B------:R-:W-:Y:S02]  /*3f80*/  IADD3 R4, R3.reuse, 0x1f, RZ ;  /* 0x0000001f03047810 */ /* 0x040fe40007ffe0ff */
[C---:B------:R-:W-:Y:S02]  /*3f90*/  LOP3.LUT R2, R3.reuse, 0xffffffe0, RZ, 0xc0, !PT ;  /* 0xffffffe003027812 */ /* 0x040fe400078ec0ff */
[----:B------:R-:W-:Y:S02]  /*3fa0*/  ISETP.GT.U32.AND P3, PT, R4, 0x3e, PT ;  /* 0x0000003e0400780c */ /* 0x000fe40003f64070 */
[----:B------:R-:W-:Y:S01]  /*3fb0*/  ISETP.GT.OR P1, PT, R3, 0x1f, P2 ;  /* 0x0000001f0300780c */ /* 0x000fe20001724670 */
[----:B0-----:R-:W-:Y:S01]  /*3fc0*/  FADD.FTZ R9, R9, R0 ;  /* 0x0000000009097221 */ /* 0x001fe20000010000 */
[----:B------:R-:W-:-:S02]  /*3fd0*/  SHF.R.S32.HI R0, RZ, 0x1, R7 ;  /* 0x00000001ff007819 */ /* 0x000fc40000011407 */
[----:B------:R-:W-:Y:S01]  /*3fe0*/  ISETP.NE.OR P4, PT, R2, 0x20, P2 ;  /* 0x000000200200780c */ /* 0x000fe20001785670 */
[----:B-1----:R-:W-:Y:S02]  /*3ff0*/  FADD.FTZ R6, R11, R6 ;  /* 0x000000060b067221 */ /* 0x002fe40000010000 */
[----:B------:R-:W-:-:S05]  /*4000*/  IMAD R5, R5, 0x20, R0 ;  /* 0x0000002005057824 */ /* 0x000fca00078e0200 */
        /* <DEDUP_REMOVED lines=8> */
.L_x_19173:
[----:B0-----:R-:W-:Y:S05]  /*4090*/  BSYNC B0 ;  /* 0x0000000000007941 */ /* 0x001fea0003800000 */
.L_x_19172:
        /* <DEDUP_REMOVED lines=10> */
.L_x_19175:
[----:B0-----:R-:W-:Y:S05]  /*4140*/  BSYNC B0 ;  /* 0x0000000000007941 */ /* 0x001fea0003800000 */
.L_x_19174:
        /* <DEDUP_REMOVED lines=26> */
[----:B------:R-:W-:Y:S02]  /*42f0*/  F2FP.PACK_AB R6, R6, R9 ;  /* 0x000000090606723e */ /* 0x000fe400000000ff */
[----:B------:R-:W-:Y:S02]  /*4300*/  LEA.HI.X R3, R7, c[0x0][0x164], R8, 0x1, P0 ;  /* 0x0000590007037a11 */ /* 0x000fe400000f0c08 */
[--C-:B------:R-:W-:Y:S02]  /*4310*/  LEA.HI.X R5, R5, c[0x0][0x164], R0.reuse, 0x1, P1 ;  /* 0x0000590005057a11 */ /* 0x100fe400008f0c00 */
[----:B------:R-:W-:Y:S01]  /*4320*/  PRMT R0, R6, 0x7632, R0 ;  /* 0x0000763206007816 */ /* 0x000fe20000000000 */
[----:B------:R-:W-:Y:S04]  /*4330*/  STG.E.U16 [R2.64], R6 ;  /* 0x0000000602007986 */ /* 0x000fe8000c10150a */
[----:B------:R-:W-:Y:S01]  /*4340*/  STG.E.U16 [R4.64], R0 ;  /* 0x0000000004007986 */ /* 0x000fe2000c10150a */
[----:B------:R-:W-:Y:S05]  /*4350*/  EXIT ;  /* 0x000000000000794d */ /* 0x000fea0003800000 */
.L_x_19138:
[----:B------:R-:W-:Y:S01]  /*4360*/  IMAD.MOV.U32 R14, RZ, RZ, R31 ;  /* 0x000000ffff0e7224 */ /* 0x000fe200078e001f */
[----:B------:R-:W-:Y:S01]  /*4370*/  MOV R12, 0x43c0 ;  /* 0x000043c0000c7802 */ /* 0x000fe20000000f00 */
[----:B------:R-:W-:-:S02]  /*4380*/  IMAD.MOV.U32 R15, RZ, RZ, 0x1 ;  /* 0x00000001ff0f7424 */ /* 0x000fc400078e00ff */
[----:B------:R-:W-:Y:S02]  /*4390*/  IMAD.MOV.U32 R28, RZ, RZ, 0x1f ;  /* 0x0000001fff1c7424 */ /* 0x000fe400078e00ff */
[----:B------:R-:W-:Y:S02]  /*43a0*/  IMAD.MOV.U32 R29, RZ, RZ, -0x1 ;  /* 0xffffffffff1d7424 */ /* 0x000fe400078e00ff */
[----:B------:R-:W-:Y:S05]  /*43b0*/  CALL.REL.NOINC `($__internal_377_$__cuda_sm70_shflsync_bfly_p) ;  /* 0x0000020000007944 */ /* 0x000fea0003c00000 */
[----:B-1----:R-:W-:Y:S01]  /*43c0*/  IMAD.MOV.U32 R12, RZ, RZ, R14 ;  /* 0x000000ffff0c7224 */ /* 0x002fe200078e000e */
[----:B0-----:R-:W-:Y:S05]  /*43d0*/  BRA `(.L_x_19176) ;  /* 0xffffd3b000007947 */ /* 0x001fea000383ffff */
.L_x_19141:
[----:B------:R-:W-:Y:S01]  /*43e0*/  IMAD.MOV.U32 R14, RZ, RZ, R11 ;  /* 0x000000ffff0e7224 */ /* 0x000fe200078e000b */
[----:B------:R-:W-:Y:S01]  /*43f0*/  MOV R12, 0x4440 ;  /* 0x00004440000c7802 */ /* 0x000fe20000000f00 */
[----:B------:R-:W-:Y:S02]  /*4400*/  IMAD.MOV.U32 R15, RZ, RZ, 0x10 ;  /* 0x00000010ff0f7424 */ /* 0x000fe400078e00ff */
[----:B------:R-:W-:Y:S02]  /*4410*/  IMAD.MOV.U32 R28, RZ, RZ, 0x1f ;  /* 0x0000001fff1c7424 */ /* 0x000fe400078e00ff */
[----:B------:R-:W-:Y:S02]  /*4420*/  IMAD.MOV.U32 R29, RZ, RZ, -0x1 ;  /* 0xffffffffff1d7424 */ /* 0x000fe400078e00ff */
[----:B------:R-:W-:Y:S05]  /*4430*/  CALL.REL.NOINC `($__internal_377_$__cuda_sm70_shflsync_bfly_p) ;  /* 0x0000018000007944 */ /* 0x000fea0003c00000 */
[----:B-1----:R-:W-:Y:S01]  /*4440*/  IMAD.MOV.U32 R0, RZ, RZ, R14 ;  /* 0x000000ffff007224 */ /* 0x002fe200078e000e */
[----:B0-----:R-:W-:Y:S05]  /*4450*/  BRA `(.L_x_19177) ;  /* 0xffffd50000007947 */ /* 0x001fea000383ffff */
.L_x_19142:
[----:B------:R-:W-:Y:S01]  /*4460*/  IMAD.MOV.U32 R14, RZ, RZ, R19 ;  /* 0x000000ffff0e7224 */ /* 0x000fe200078e0013 */
[----:B------:R-:W-:Y:S01]  /*4470*/  MOV R12, 0x44c0 ;  /* 0x000044c0000c7802 */ /* 0x000fe20000000f00 */
[----:B------:R-:W-:-:S02]  /*4480*/  IMAD.MOV.U32 R15, RZ, RZ, 0x8 ;  /* 0x00000008ff0f7424 */ /* 0x000fc400078e00ff */
[----:B------:R-:W-:Y:S02]  /*4490*/  IMAD.MOV.U32 R28, RZ, RZ, 0x1f ;  /* 0x0000001fff1c7424 */ /* 0x000fe400078e00ff */
[----:B------:R-:W-:Y:S02]  /*44a0*/  IMAD.MOV.U32 R29, RZ, RZ, -0x1 ;  /* 0xffffffffff1d7424 */ /* 0x000fe400078e00ff */
[----:B0-----:R-:W-:Y:S05]  /*44b0*/  CALL.REL.NOINC `($__internal_377_$__cuda_sm70_shflsync_bfly_p) ;  /* 0x0000010000007944 */ /* 0x001fea0003c00000 */
[----:B-1----:R-:W-:Y:S01]  /*44c0*/  FMNMX.FTZ R11, R19, R14, !PT ;  /* 0x0000000e130b7209 */ /* 0x002fe20007810000 */
[----:B0-----:R-:W-:Y:S01]  /*44d0*/  IMAD.MOV.U32 R15, RZ, RZ, 0x4 ;  /* 0x00000004ff0f7424 */ /* 0x001fe200078e00ff */
[----:B------:R-:W-:Y:S01]  /*44e0*/  MOV R12, 0x4530 ;  /* 0x00004530000c7802 */ /* 0x000fe20000000f00 */
[----:B------:R-:W-:Y:S02]  /*44f0*/  IMAD.MOV.U32 R28, RZ, RZ, 0x1f ;  /* 0x0000001fff1c7424 */ /* 0x000fe400078e00ff */
[----:B------:R-:W-:Y:S02]  /*4500*/  IMAD.MOV.U32 R29, RZ, RZ, -0x1 ;  /* 0xffffffffff1d7424 */ /* 0x000fe400078e00ff */
[----:B------:R-:W-:Y:S02]  /*4510*/  IMAD.MOV.U32 R14, RZ, RZ, R11 ;  /* 0x000000ffff0e7224 */ /* 0x000fe400078e000b */
[----:B------:R-:W-:Y:S05]  /*4520*/  CALL.REL.NOINC `($__internal_377_$__cuda_sm70_shflsync_bfly_p) ;  /* 0x0000009000007944 */ /* 0x000fea0003c00000 */
[----:B-1----:R-:W-:Y:S01]  /*4530*/  FMNMX.FTZ R11, R11, R14, !PT ;  /* 0x0000000e0b0b7209 */ /* 0x002fe20007810000 */
[----:B0-----:R-:W-:Y:S01]  /*4540*/  IMAD.MOV.U32 R15, RZ, RZ, 0x2 ;  /* 0x00000002ff0f7424 */ /* 0x001fe200078e00ff */
[----:B------:R-:W-:Y:S01]  /*4550*/  MOV R12, 0x45a0 ;  /* 0x000045a0000c7802 */ /* 0x000fe20000000f00 */
[----:B------:R-:W-:-:S02]  /*4560*/  IMAD.MOV.U32 R28, RZ, RZ, 0x1f ;  /* 0x0000001fff1c7424 */ /* 0x000fc400078e00ff */
[----:B------:R-:W-:Y:S02]  /*4570*/  IMAD.MOV.U32 R29, RZ, RZ, -0x1 ;  /* 0xffffffffff1d7424 */ /* 0x000fe400078e00ff */
[----:B------:R-:W-:Y:S02]  /*4580*/  IMAD.MOV.U32 R14, RZ, RZ, R11 ;  /* 0x000000ffff0e7224 */ /* 0x000fe400078e000b */
[----:B------:R-:W-:Y:S05]  /*4590*/  CALL.REL.NOINC `($__internal_377_$__cuda_sm70_shflsync_bfly_p) ;  /* 0x0000002000007944 */ /* 0x000fea0003c00000 */
[----:B-1----:R-:W-:Y:S01]  /*45a0*/  IMAD.MOV.U32 R6, RZ, RZ, R14 ;  /* 0x000000ffff067224 */ /* 0x002fe200078e000e */
[----:B0-----:R-:W-:Y:S05]  /*45b0*/  BRA `(.L_x_19178) ;  /* 0xffffd41000007947 */ /* 0x001fea000383ffff */
        .weak           $__internal_377_$__cuda_sm70_shflsync_bfly_p
        .type           $__internal_377_$__cuda_sm70_shflsync_bfly_p,@function
        .size           $__internal_377_$__cuda_sm70_shflsync_bfly_p,(.L_x_23544 - $__internal_377_$__cuda_sm70_shflsync_bfly_p)
$__internal_377_$__cuda_sm70_shflsync_bfly_p:
[----:B------:R-:W-:Y:S01]  /*45c0*/  IMAD.MOV.U32 R13, RZ, RZ, 0x0 ;  /* 0x00000000ff0d7424 */ /* 0x000fe200078e00ff */
[----:B------:R-:W-:Y:S04]  /*45d0*/  WARPSYNC R29 ;  /* 0x0000001d00007348 */ /* 0x000fe80003800000 */
[----:B------:R0:W1:Y:S01]  /*45e0*/  SHFL.BFLY PT, R14, R14, R15, R28 ;  /* 0x0c00000f0e0e7389 */ /* 0x00006200000e001c */
[----:B------:R-:W-:Y:S05]  /*45f0*/  RET.REL.NODEC R12 `(_ZN4vllm25paged_attention_v1_kernelIttLi32ELi16ELi128ELNS_18Fp8KVCacheDataTypeE0ELb1EEEvPT_PKS2_PKT0_S8_ifPKiSA_iPKfiiiSC_SC_iiiii) ;  /* 0xffffba000c007950 */ /* 0x000fea0003c3ffff */
.L_x_19179:
        /* <DEDUP_REMOVED lines=16> */
.L_x_23544:


//--------------------- .text._ZN4vllm25paged_attention_v1_kernelIttLi256ELi8ELi128ELNS_18Fp8KVCacheDataTypeE0ELb0EEEvPT_PKS2_PKT0_S8_ifPKiSA_iPKfiiiSC_SC_iiiii --------------------------
	.section	.text._ZN4vllm25paged_attention_v1_kernelIttLi256ELi8ELi128ELNS_18Fp8KVCacheDataTypeE0ELb0EEEvPT_PKS2_PKT0_S8_ifPKiSA_iPKfiiiSC_SC_iiiii,"ax",@progbits
	.sectioninfo	@"SHI_REGISTERS=166"
	.align	128
        .global         _ZN4vllm25paged_attention_v1_kernelIttLi256ELi8ELi128ELNS_18Fp8KVCacheDataTypeE0ELb0EEEvPT_PKS2_PKT0_S8_ifPKiSA_iPKfiiiSC_SC_iiiii
        .type           _ZN4vllm25paged_attention_v1_kernelIttLi256ELi8ELi128ELNS_18Fp8KVCacheDataTypeE0ELb0EEEvPT_PKS2_PKT0_S8_ifPKiSA_iPKfiiiSC_SC_iiiii,@function
        .size           _ZN4vllm25paged_attention_v1_kernelIttLi256ELi8ELi128ELNS_18Fp8KVCacheDataTypeE0ELb0EEEvPT_PKS2_PKT0_S8_ifPKiSA_iPKfiiiSC_SC_iiiii,(.L_x_23545 - _ZN4vllm25paged_attention_v1_kernelIttLi256ELi8ELi128ELNS_18Fp8KVCacheDataTypeE0ELb0EEEvPT_PKS2_PKT0_S8_ifPKiSA_iPKfiiiSC_SC_iiiii)
        .other          _ZN4vllm25paged_attention_v1_kernelIttLi256ELi8ELi128ELNS_18Fp8KVCacheDataTypeE0ELb0EEEvPT_PKS2_PKT0_S8_ifPKiSA_iPKfiiiSC_SC_iiiii,@"STO_CUDA_ENTRY STV_DEFAULT"
_ZN4vllm25paged_attention_v1_kernelIttLi256ELi8ELi128ELNS_18Fp8KVCacheDataTypeE0ELb0EEEvPT_PKS2_PKT0_S8_ifPKiSA_iPKfiiiSC_SC_iiiii:
.text._ZN4vllm25paged_attention_v1_kernelIttLi256ELi8ELi128ELNS_18Fp8KVCacheDataTypeE0ELb0EEEvPT_PKS2_PKT0_S8_ifPKiSA_iPKfiiiSC_SC_iiiii:
        /* <DEDUP_REMOVED lines=62> */
[CC--:B0-----:R-:W-:Y:S02]  /*03e0*/  LEA.HI R149, R5.reuse, R4.reuse, RZ, 0x5 ;  /* 0x0000000405957211 */ /* 0x0c1fe400078f28ff */
        /* <DEDUP_REMOVED lines=10> */
[----:B------:R-:W-:Y:S02]  /*0490*/  SHF.R.S32.HI R142, RZ, 0x2, R5 ;  /* 0x00000002ff8e7819 */ /* 0x000fe40000011405 */
[----:B--2---:R-:W-:-:S04]  /*04a0*/  IADD3 R0, R148, 0x7, RZ ;  /* 0x0000000794007810 */ /* 0x004fc80007ffe0ff */
[----:B------:R-:W-:-:S04]  /*04b0*/  SHF.R.S32.HI R9, RZ, 0x1f, R0 ;  /* 0x0000001fff097819 */ /* 0x000fc80000011400 */
[----:B------:R-:W-:-:S04]  /*04c0*/  LEA.HI R2, R9, R0, RZ, 0x3 ;  /* 0x0000000009027211 */ /* 0x000fc800078f18ff */
[----:B------:R-:W-:Y:S01]  /*04d0*/  SHF.R.S32.HI R2, RZ, 0x3, R2 ;  /* 0x00000003ff027819 */ /* 0x000fe20000011402 */
[----:B------:R-:W-:Y:S05]  /*04e0*/  @P0 BRA `(.L_x_19181) ;  /* 0x000003e000000947 */ /* 0x000fea0003800000 */
[----:B------:R-:W-:Y:S01]  /*04f0*/  IMNMX R5, RZ, R142, !PT ;  /* 0x0000008eff057217 */ /* 0x000fe20007800200 */
        /* <DEDUP_REMOVED lines=22> */
.L_x_19184:
        /* <DEDUP_REMOVED lines=11> */
.L_x_19183:
[----:B------:R-:W-:Y:S05]  /*0710*/  BSYNC B1 ;  /* 0x0000000000017941 */ /* 0x000fea0003800000 */
.L_x_19182:
[----:B------:R-:W-:Y:S05]  /*0720*/  @!P1 BRA `(.L_x_19181) ;  /* 0x000001a000009947 */ /* 0x000fea0003800000 */
[----:B------:R-:W-:Y:S01]  /*0730*/  IADD3 R0, P0, R0, R5, RZ ;  /* 0x0000000500007210 */ /* 0x000fe20007f1e0ff */
[----:B------:R-:W-:Y:S02]  /*0740*/  IMAD R5, R10, 0x4, R145 ;  /* 0x000000040a057824 */ /* 0x000fe400078e0291 */
[----:B------:R-:W-:Y:S02]  /*0750*/  IMAD R6, R145, 0x20, R10 ;  /* 0x0000002091067824 */ /* 0x000fe400078e020a */
[----:B------:R-:W-:Y:S01]  /*0760*/  IMAD.X R11, R11, 0x1, R12, P0 ;  /* 0x000000010b0b7824 */ /* 0x000fe200000e060c */
[----:B------:R-:W-:-:S04]  /*0770*/  LEA R9, P0, R0, c[0x0][0x168], 0x1 ;  /* 0x00005a0000097a11 */ /* 0x000fc800078008ff */
[----:B------:R-:W-:Y:S01]  /*0780*/  LEA.HI.X R16, R0, c[0x0][0x16c], R11, 0x1, P0 ;  /* 0x00005b0000107a11 */ /* 0x000fe200000f0c0b */
[----:B------:R-:W-:Y:S01]  /*0790*/  IMAD.SHL.U32 R11, R5, 0x2, RZ ;  /* 0x00000002050b7824 */ /* 0x000fe200078e00ff */
[----:B------:R-:W-:Y:S02]  /*07a0*/  IADD3 R0, R10, -0x80, RZ ;  /* 0xffffff800a007810 */ /* 0x000fe40007ffe0ff */
[----:B------:R-:W-:Y:S02]  /*07b0*/  LEA R5, R6, 0x100, 0x2 ;  /* 0x0000010006057811 */ /* 0x000fe400078e10ff */
.L_x_19185:
        /* <DEDUP_REMOVED lines=17> */
.L_x_19181:
[----:B------:R-:W-:Y:S05]  /*08d0*/  BSYNC B0 ;  /* 0x0000000000007941 */ /* 0x000fea0003800000 */
.L_x_19180:
        /* <DEDUP_REMOVED lines=8> */
[----:B------:R-:W-:Y:S01]  /*0960*/  IMAD.MOV.U32 R143, RZ, RZ, -0x800001 ;  /* 0xff7fffffff8f7424 */ /* 0x000fe200078e00ff */
[----:B------:R-:W-:Y:S02]  /*0970*/  IADD3 R6, R145, 0x4, RZ ;  /* 0x0000000491067810 */ /* 0x000fe40007ffe0ff */
[----:B------:R-:W-:Y:S02]  /*0980*/  LEA.HI R5, R5, R142, RZ, 0x3 ;  /* 0x0000008e05057211 */ /* 0x000fe400078f18ff */
[----:B------:R-:W-:Y:S02]  /*0990*/  IADD3 R10, R145, 0xc, RZ ;  /* 0x0000000c910a7810 */ /* 0x000fe40007ffe0ff */
[----:B------:R-:W-:Y:S02]  /*09a0*/  LOP3.LUT R5, R5, 0xfffffff8, RZ, 0xc0, !PT ;  /* 0xfffffff805057812 */ /* 0x000fe400078ec0ff */
[----:B------:R-:W-:-:S02]  /*09b0*/  SHF.R.S32.HI R7, RZ, 0x1f, R6 ;  /* 0x0000001fff077819 */ /* 0x000fc40000011406 */
[C---:B------:R-:W-:Y:S01]  /*09c0*/  IADD3 R8, R145.reuse, 0x8, RZ ;  /* 0x0000000891087810 */ /* 0x040fe20007ffe0ff */
[----:B------:R-:W-:Y:S01]  /*09d0*/  IMAD.IADD R142, R142, 0x1, -R5 ;  /* 0x000000018e8e7824 */ /* 0x000fe200078e0a05 */
        /* <DEDUP_REMOVED lines=26> */
[----:B------:R-:W-:Y:S01]  /*0b80*/  IADD3 R14, R145, 0x1c, RZ ;  /* 0x0000001c910e7810 */ /* 0x000fe20007ffe0ff */
[----:B------:R-:W-:Y:S01]  /*0b90*/  IMAD.IADD R8, R11, 0x1, -R12 ;  /* 0x000000010b087824 */ /* 0x000fe200078e0a0c */
[C---:B------:R-:W-:Y:S02]  /*0ba0*/  IADD3 R11, R145.reuse, 0x14, RZ ;  /* 0x00000014910b7810 */ /* 0x040fe40007ffe0ff */
[----:B------:R-:W-:Y:S02]  /*0bb0*/  LOP3.LUT R10, R10, 0xfffffff8, RZ, 0xc0, !PT ;  /* 0xfffffff80a0a7812 */ /* 0x000fe400078ec0ff */
[----:B------:R-:W-:Y:S02]  /*0bc0*/  IADD3 R13, R145, 0x10, RZ ;  /* 0x00000010910d7810 */ /* 0x000fe40007ffe0ff */
        /* <DEDUP_REMOVED lines=35> */
[----:B------:R-:W-:Y:S01]  /*0e00*/  IADD3 R19, R145, 0x2c, RZ ;  /* 0x0000002c91137810 */ /* 0x000fe20007ffe0ff */
[----:B------:R-:W-:Y:S01]  /*0e10*/  IMAD.IADD R11, R13, 0x1, -R14 ;  /* 0x000000010d0b7824 */ /* 0x000fe200078e0a0e */
[----:B------:R-:W-:Y:S01]  /*0e20*/  SHF.R.S32.HI R16, RZ, 0x1f, R15 ;  /* 0x0000001fff107819 */ /* 0x000fe2000001140f */
[----:B------:R-:W-:Y:S01]  /*0e30*/  IMAD.SHL.U32 R13, R17, 0x2, RZ ;  /* 0x00000002110d7824 */ /* 0x000fe200078e00ff */
[----:B------:R-:W-:Y:S02]  /*0e40*/  SHF.R.S32.HI R14, RZ, 0x1f, R17 ;  /* 0x0000001fff0e7819 */ /* 0x000fe40000011411 */
[----:B------:R-:W-:Y:S02]  /*0e50*/  IADD3 R18, R145, 0x28, RZ ;  /* 0x0000002891127810 */ /* 0x000fe40007ffe0ff */
[----:B------:R-:W-:Y:S01]  /*0e60*/  LEA.HI R49, R16, R15, RZ, 0x2 ;  /* 0x0000000f10317211 */ /* 0x000fe200078f10ff */
[----:B------:R-:W-:Y:S01]  /*0e70*/  IMAD.SHL.U32 R15, R15, 0x2, RZ ;  /* 0x000000020f0f7824 */ /* 0x000fe200078e00ff */
[----:B------:R-:W-:-:S02]  /*0e80*/  LEA.HI R47, R14, R17, RZ, 0x2 ;  /* 0x000000110e2f7211 */ /* 0x000fc400078f10ff */
[----:B------:R-:W-:Y:S02]  /*0e90*/  SHF.R.S32.HI R16, RZ, 0x1f, R19 ;  /* 0x0000001fff107819 */ /* 0x000fe40000011413 */
        /* <DEDUP_REMOVED lines=10> */
[----:B------:R-:W-:Y:S02]  /*0f40*/  SHF.R.S32.HI R17, RZ, 0x1f, R18 ;  /* 0x0000001fff117819 */ /* 0x000fe40000011412 */
[----:B------:R-:W-:Y:S02]  /*0f50*/  LEA.HI R14, R14, R13, RZ, 0x3 ;  /* 0x0000000d0e0e7211 */ /* 0x000fe400078f18ff */
        /* <DEDUP_REMOVED lines=48> */
[----:B------:R-:W-:Y:S01]  /*1260*/  IADD3 R24, R145, 0x48, RZ ;  /* 0x0000004891187810 */ /* 0x000fe20007ffe0ff */
[----:B------:R-:W-:Y:S01]  /*1270*/  IMAD.IADD R19, R21, 0x1, -R22 ;  /* 0x0000000115137824 */ /* 0x000fe200078e0a16 */
[----:B------:R-:W-:Y:S01]  /*1280*/  IADD3 R22, R145, 0x44, RZ ;  /* 0x0000004491167810 */ /* 0x000fe20007ffe0ff */
        /* <DEDUP_REMOVED lines=40> */
[----:B------:R-:W-:Y:S01]  /*1510*/  IADD3 R30, R145, 0x5c, RZ ;  /* 0x0000005c911e7810 */ /* 0x000fe20007ffe0ff */
        /* <DEDUP_REMOVED lines=13> */
[----:B------:R-:W-:Y:S01]  /*15f0*/  SHF.R.S32.HI R30, RZ, 0x1f, R29 ;  /* 0x0000001fff1e7819 */ /* 0x000fe2000001141d */
[----:B------:R-:W-:Y:S01]  /*1600*/  IMAD.SHL.U32 R78, R63, 0x10, RZ ;  /* 0x000000103f4e7824 */ /* 0x000fe200078e00ff */
[----:B------:R-:W-:Y:S02]  /*1610*/  LEA.HI R28, R28, R27, RZ, 0x3 ;  /* 0x0000001b1c1c7211 */ /* 0x000fe400078f18ff */
[----:B------:R-:W-:Y:S02]  /*1620*/  SHF.R.S32.HI R32, RZ, 0x1f, R31 ;  /* 0x0000001fff207819 */ /* 0x000fe4000001141f */
[----:B------:R-:W-:-:S02]  /*1630*/  LOP3.LUT R26, R26, 0xfffffff8, RZ, 0xc0, !PT ;  /* 0xfffffff81a1a7812 */ /* 0x000fc400078ec0ff */
[----:B------:R-:W-:Y:S02]  /*1640*/  LEA.HI R30, R30, R29, RZ, 0x3 ;  /* 0x0000001d1e1e7211 */ /* 0x000fe400078f18ff */
[----:B------:R-:W-:Y:S01]  /*1650*/  LOP3.LUT R28, R28, 0xfffffff8, RZ, 0xc0, !PT ;  /* 0xfffffff81c1c7812 */ /* 0x000fe200078ec0ff */
[----:B------:R-:W-:Y:S01]  /*1660*/  IMAD.IADD R25, R25, 0x1, -R26 ;  /* 0x0000000119197824 */ /* 0x000fe200078e0a1a */
[----:B------:R-:W-:Y:S02]  /*1670*/  LEA.HI R32, R32, R31, RZ, 0x3 ;  /* 0x0000001f20207211 */ /* 0x000fe400078f18ff */
[----:B------:R-:W-:Y:S01]  /*1680*/  LOP3.LUT R30, R30, 0xfffffff8, RZ, 0xc0, !PT ;  /* 0xfffffff81e1e7812 */ /* 0x000fe200078ec0ff */
[----:B------:R-:W-:Y:S01]  /*1690*/  IMAD.IADD R26, R27, 0x1, -R28 ;  /* 0x000000011b1a7824 */ /* 0x000fe200078e0a1c */
[----:B------:R-:W-:Y:S02]  /*16a0*/  IADD3 R33, R145, 0x60, RZ ;  /* 0x0000006091217810 */ /* 0x000fe40007ffe0ff */
[----:B------:R-:W-:Y:S01]  /*16b0*/  LOP3.LUT R28, R32, 0xfffffff8, RZ, 0xc0, !PT ;  /* 0xfffffff8201c7812 */ /* 0x000fe200078ec0ff */
[----:B------:R-:W-:Y:S01]  /*16c0*/  IMAD.IADD R27, R29, 0x1, -R30 ;  /* 0x000000011d1b7824 */ /* 0x000fe200078e0a1e */
[----:B------:R-:W-:Y:S01]  /*16d0*/  IADD3 R32, R145, 0x64, RZ ;  /* 0x0000006491207810 */ /* 0x000fe20007ffe0ff */
[----:B------:R-:W-:Y:S01]  /*16e0*/  IMAD.SHL.U32 R29, R33, 0x2, RZ ;  /* 0x00000002211d7824 */ /* 0x000fe200078e00ff */
[----:B------:R-:W-:Y:S01]  /*16f0*/  SHF.R.S32.HI R30, RZ, 0x1f, R33 ;  /* 0x0000001fff1e7819 */ /* 0x000fe20000011421 */
[----:B------:R-:W-:Y:S01]  /*1700*/  IMAD.IADD R28, R31, 0x1, -R28 ;  /* 0x000000011f1c7824 */ /* 0x000fe200078e0a1c */
[----:B------:R-:W-:-:S02]  /*1710*/  SHF.R.S32.HI R31, RZ, 0x1f, R32 ;  /* 0x0000001fff1f7819 */ /* 0x000fc40000011420 */
[----:B------:R-:W-:Y:S02]  /*1720*/  LEA.HI R79, R30, R33, RZ, 0x2 ;  /* 0x000000211e4f7211 */ /* 0x000fe400078f10ff */
[----:B------:R-:W-:Y:S02]  /*1730*/  IADD3 R35, R145, 0x6c, RZ ;  /* 0x0000006c91237810 */ /* 0x000fe40007ffe0ff */
[----:B------:R-:W-:Y:S01]  /*1740*/  SHF.R.S32.HI R30, RZ, 0x1f, R29 ;  /* 0x0000001fff1e7819 */ /* 0x000fe2000001141d */
[----:B------:R-:W-:Y:S01]  /*1750*/  IMAD.SHL.U32 R79, R79, 0x10, RZ ;  /* 0x000000104f4f7824 */ /* 0x000fe200078e00ff */
[----:B------:R-:W-:Y:S01]  /*1760*/  LEA.HI R80, R31, R32, RZ, 0x2 ;  /* 0x000000201f507211 */ /* 0x000fe200078f10ff */
[----:B------:R-:W-:Y:S01]  /*1770*/  IMAD.SHL.U32 R32, R32, 0x2, RZ ;  /* 0x0000000220207824 */ /* 0x000fe200078e00ff */
[----:B------:R-:W-:Y:S02]  /*1780*/  IADD3 R34, R145, 0x68, RZ ;  /* 0x0000006891227810 */ /* 0x000fe40007ffe0ff */
[----:B------:R-:W-:Y:S01]  /*1790*/  SHF.R.S32.HI R36, RZ, 0x1f, R35 ;  /* 0x0000001fff247819 */ /* 0x000fe20000011423 */
[----:B------:R-:W-:Y:S01]  /*17a0*/  IMAD.SHL.U32 R80, R80, 0x10, RZ ;  /* 0x0000001050507824 */ /* 0x000fe200078e00ff */
[----:B------:R-:W-:-:S02]  /*17b0*/  LEA.HI R30, R30, R29, RZ, 0x3 ;  /* 0x0000001d1e1e7211 */ /* 0x000fc400078f18ff */
[----:B------:R-:W-:Y:S02]  /*17c0*/  SHF.R.S32.HI R33, RZ, 0x1f, R34 ;  /* 0x0000001fff217819 */ /* 0x000fe40000011422 */
[----:B------:R-:W-:Y:S01]  /*17d0*/  LEA.HI R82, R36, R35, RZ, 0x2 ;  /* 0x0000002324527211 */ /* 0x000fe200078f10ff */
[----:B------:R-:W-:Y:S01]  /*17e0*/  IMAD.SHL.U32 R35, R35, 0x2, RZ ;  /* 0x0000000223237824 */ /* 0x000fe200078e00ff */
[----:B------:R-:W-:Y:S02]  /*17f0*/  SHF.R.S32.HI R31, RZ, 0x1f, R32 ;  /* 0x0000001fff1f7819 */ /* 0x000fe40000011420 */
        /* <DEDUP_REMOVED lines=8> */
[----:B------:R-:W-:-:S02]  /*1880*/  LOP3.LUT R31, R31, 0xfffffff8, RZ, 0xc0, !PT ;  /* 0xfffffff81f1f7812 */ /* 0x000fc400078ec0ff */
[----:B------:R-:W-:Y:S02]  /*1890*/  SHF.R.S32.HI R33, RZ, 0x1f, R34 ;  /* 0x0000001fff217819 */ /* 0x000fe40000011422 */
[----:B------:R-:W-:Y:S01]  /*18a0*/  LEA.HI R36, R30, R35, RZ, 0x3 ;  /* 0x000000231e247211 */ /* 0x000fe200078f18ff */
[----:B------:R-:W-:Y:S01]  /*18b0*/  IMAD.IADD R30, R32, 0x1, -R31 ;  /* 0x00000001201e7824 */ /* 0x000fe200078e0a1f */
[----:B------:R-:W-:Y:S02]  /*18c0*/  LEA.HI R33, R33, R34, RZ, 0x3 ;  /* 0x0000002221217211 */ /* 0x000fe400078f18ff */
[----:B------:R-:W-:Y:S02]  /*18d0*/  LOP3.LUT R32, R36, 0xfffffff8, RZ, 0xc0, !PT ;  /* 0xfffffff824207812 */ /* 0x000fe400078ec0ff */
[C---:B------:R-:W-:Y:S02]  /*18e0*/  IADD3 R37, R145.reuse, 0x70, RZ ;  /* 0x0000007091257810 */ /* 0x040fe40007ffe0ff */
[----:B------:R-:W-:Y:S01]  /*18f0*/  IADD3 R36, R145, 0x74, RZ ;  /* 0x0000007491247810 */ /* 0x000fe20007ffe0ff */
[----:B------:R-:W-:Y:S01]  /*1900*/  IMAD.IADD R32, R35, 0x1, -R32 ;  /* 0x0000000123207824 */ /* 0x000fe200078e0a20 */
[----:B------:R-:W-:-:S02]  /*1910*/  IADD3 R39, R145, 0x7c, RZ ;  /* 0x0000007c91277810 */ /* 0x000fc40007ffe0ff */
[----:B------:R-:W-:Y:S02]  /*1920*/  LOP3.LUT R33, R33, 0xfffffff8, RZ, 0xc0, !PT ;  /* 0xfffffff821217812 */ /* 0x000fe400078ec0ff */
[----:B------:R-:W-:Y:S02]  /*1930*/  SHF.R.S32.HI R38, RZ, 0x1f, R37 ;  /* 0x0000001fff267819 */ /* 0x000fe40000011425 */
[----:B------:R-:W-:Y:S01]  /*1940*/  SHF.R.S32.HI R35, RZ, 0x1f, R36 ;  /* 0x0000001fff237819 */ /* 0x000fe20000011424 */
[----:B------:R-:W-:Y:S01]  /*1950*/  IMAD.IADD R31, R34, 0x1, -R33 ;  /* 0x00000001221f7824 */ /* 0x000fe200078e0a21 */
[----:B------:R-:W-:Y:S01]  /*1960*/  SHF.R.S32.HI R48, RZ, 0x1f, R39 ;  /* 0x0000001fff307819 */ /* 0x000fe20000011427 */
[----:B------:R-:W-:Y:S01]  /*1970*/  IMAD.SHL.U32 R33, R37, 0x2, RZ ;  /* 0x0000000225217824 */ /* 0x000fe200078e00ff */
[----:B------:R-:W-:Y:S02]  /*1980*/  LEA.HI R83, R38, R37, RZ, 0x2 ;  /* 0x0000002526537211 */ /* 0x000fe400078f10ff */
[----:B------:R-:W-:Y:S01]  /*1990*/  LEA.HI R84, R35, R36, RZ, 0x2 ;  /* 0x0000002423547211 */ /* 0x000fe200078f10ff */
[----:B------:R-:W-:Y:S01]  /*19a0*/  IMAD.SHL.U32 R36, R36, 0x2, RZ ;  /* 0x0000000224247824 */ /* 0x000fe200078e00ff */
        /* <DEDUP_REMOVED lines=11> */
[----:B------:R-:W-:Y:S01]  /*1a60*/  LEA.HI R85, R38, R37, RZ, 0x2 ;  /* 0x0000002526557211 */ /* 0x000fe200078f10ff */
[----:B------:R-:W-:Y:S01]  /*1a70*/  IMAD.SHL.U32 R38, R37, 0x2, RZ ;  /* 0x0000000225267824 */ /* 0x000fe200078e00ff */
[----:B------:R-:W-:Y:S01]  /*1a80*/  LEA.HI R35, R35, R36, RZ, 0x3 ;  /* 0x0000002423237211 */ /* 0x000fe200078f18ff */
[----:B------:R-:W-:Y:S01]  /*1a90*/  IMAD R37, R3, c[0x0][0x1b0], RZ ;  /* 0x00006c0003257a24 */ /* 0x000fe200078e02ff */
[----:B------:R-:W-:Y:S01]  /*1aa0*/  LEA.HI R65, R65, R48, RZ, 0x3 ;  /* 0x0000003041417211 */ /* 0x000fe200078f18ff */
[----:B------:R-:W-:Y:S01]  /*1ab0*/  IMAD.SHL.U32 R85, R85, 0x10, RZ ;  /* 0x0000001055557824 */ /* 0x000fe200078e00ff */
[----:B------:R-:W-:-:S02]  /*1ac0*/  LOP3.LUT R34, R34, 0xfffffff8, RZ, 0xc0, !PT ;  /* 0xfffffff822227812 */ /* 0x000fc400078ec0ff */
[----:B------:R-:W-:Y:S02]  /*1ad0*/  LOP3.LUT R35, R35, 0xfffffff8, RZ, 0xc0, !PT ;  /* 0xfffffff823237812 */ /* 0x000fe400078ec0ff */
[----:B------:R-:W-:Y:S01]  /*1ae0*/  SHF.R.S32.HI R39, RZ, 0x1f, R38 ;  /* 0x0000001fff277819 */ /* 0x000fe20000011426 */
[----:B------:R-:W-:Y:S01]  /*1af0*/  IMAD.IADD R33, R33, 0x1, -R34 ;  /* 0x0000000121217824 */ /* 0x000fe200078e0a22 */
[----:B------:R-:W-:Y:S01]  /*1b00*/  LOP3.LUT R65, R65, 0xfffffff8, RZ, 0xc0, !PT ;  /* 0xfffffff841417812 */ /* 0x000fe200078ec0ff */
[----:B------:R-:W-:Y:S01]  /*1b10*/  IMAD.IADD R34, R36, 0x1, -R35 ;  /* 0x0000000124227824 */ /* 0x000fe200078e0a23 */
[----:B------:R-:W-:Y:S02]  /*1b20*/  SHF.R.S32.HI R64, RZ, 0x1f, R152 ;  /* 0x0000001fff407819 */ /* 0x000fe40000011498 */
[----:B------:R-:W-:Y:S01]  /*1b30*/  IADD3 R152, P0, R37, R152, RZ ;  /* 0x0000009825987210 */ /* 0x000fe20007f1e0ff */
[----:B------:R-:W-:Y:S01]  /*1b40*/  IMAD.IADD R36, R48, 0x1, -R65 ;  /* 0x0000000130247824 */ /* 0x000fe200078e0a41 */
[----:B------:R-:W-:Y:S01]  /*1b50*/  LEA.HI R39, R39, R38, RZ, 0x3 ;  /* 0x0000002627277211 */ /* 0x000fe200078f18ff */
[----:B------:R-:W-:Y:S01]  /*1b60*/  IMAD.SHL.U32 R65, R50, 0x10, RZ ;  /* 0x0000001032417824 */ /* 0x000fe200078e00ff */
[----:B------:R-:W-:Y:S01]  /*1b70*/  LEA.HI.X.SX32 R153, R37, R64, 0x1, P0 ;  /* 0x0000004025997211 */ /* 0x000fe200000f0eff */
[----:B------:R-:W-:Y:S01]  /*1b80*/  IMAD.SHL.U32 R64, R49, 0x10, RZ ;  /* 0x0000001031407824 */ /* 0x000fe200078e00ff */
[----:B------:R-:W-:Y:S01]  /*1b90*/  LOP3.LUT R39, R39, 0xfffffff8, RZ, 0xc0, !PT ;  /* 0xfffffff827277812 */ /* 0x000fe200078ec0ff */
[----:B------:R-:W-:Y:S01]  /*1ba0*/  IMAD.MOV.U32 R48, RZ, RZ, c[0x0][0x1ac] ;  /* 0x00006b00ff307624 */ /* 0x000fe200078e00ff */
[----:B------:R-:W-:Y:S01]  /*1bb0*/  LOP3.LUT R58, R65, 0xffffffc0, RZ, 0xc0, !PT ;  /* 0xffffffc0413a7812 */ /* 0x000fe200078ec0ff */
[----:B------:R-:W-:Y:S01]  /*1bc0*/  IMAD.SHL.U32 R37, R145, 0x80, RZ ;  /* 0x0000008091257824 */ /* 0x000fe200078e00ff */
[----:B------:R-:W-:Y:S01]  /*1bd0*/  LOP3.LUT R57, R64, 0xffffffc0, RZ, 0xc0, !PT ;  /* 0xffffffc040397812 */ /* 0x000fe200078ec0ff */
[----:B------:R-:W-:Y:S01]  /*1be0*/  IMAD.IADD R35, R38, 0x1, -R39 ;  /* 0x0000000126237824 */ /* 0x000fe200078e0a27 */
        /* <DEDUP_REMOVED lines=30> */
[----:B------:R-:W-:Y:S02]  /*1dd0*/  IADD3 R38, -R148, 0x1, RZ ;  /* 0x0000000194267810 */ /* 0x000fe40007ffe1ff */
        /* <DEDUP_REMOVED lines=63> */
.L_x_19192:
        /* <DEDUP_REMOVED lines=15> */
[----:B------:R-:W-:Y:S02]  /*22c0*/  LEA R44, P1, R45, c[0x0][0x170], 0x1 ;  /* 0x00005c002d2c7a11 */ /* 0x000fe400078208ff */
[----:B------:R-:W-:Y:S01]  /*22d0*/  LEA.HI.X.SX32 R42, R5, R150, 0x1, P0 ;  /* 0x00000096052a7211 */ /* 0x000fe200000f0eff */
[----:B------:R0:W2:Y:S03]  /*22e0*/  LDG.E.CONSTANT R158, [R40.64] ;  /* 0x0000000a289e7981 */ /* 0x0000a6000c1e9900 */
[----:B------:R-:W-:-:S02]  /*22f0*/  LEA.HI.X R45, R45, c[0x0][0x174], R42, 0x1, P1 ;  /* 0x00005d002d2d7a11 */ /* 0x000fc400008f0c2a */
[----:B------:R-:W-:-:S03]  /*2300*/  IADD3 R43, P0, P1, R7, R154, R50 ;  /* 0x0000009a072b7210 */ /* 0x000fc6000791e032 */
[----:B------:R1:W3:Y:S01]  /*2310*/  LDG.E.CONSTANT R151, [R44.64] ;  /* 0x0000000a2c977981 */ /* 0x0002e2000c1e9900 */
[----:B------:R-:W-:Y:S02]  /*2320*/  LEA R42, P2, R43, c[0x0][0x170], 0x1 ;  /* 0x00005c002b2a7a11 */ /* 0x000fe400078408ff */
[----:B------:R-:W-:-:S04]  /*2330*/  IADD3.X R46, R112, R150, R81, P0, P1 ;  /* 0x00000096702e7210 */ /* 0x000fc800007e2451 */
[----:B------:R-:W-:-:S05]  /*2340*/  LEA.HI.X R43, R43, c[0x0][0x174], R46, 0x1, P2 ;  /* 0x00005d002b2b7a11 */ /* 0x000fca00010f0c2e */
[----:B------:R4:W3:Y:S01]  /*2350*/  LDG.E.CONSTANT R42, [R42.64] ;  /* 0x0000000a2a2a7981 */ /* 0x0008e2000c1e9900 */
[----:B------:R-:W-:-:S04]  /*2360*/  IADD3 R46, P0, P1, R8, R154, R51 ;  /* 0x0000009a082e7210 */ /* 0x000fc8000791e033 */
[----:B------:R-:W-:Y:S02]  /*2370*/  LEA R156, P2, R46, c[0x0][0x170], 0x1 ;  /* 0x00005c002e9c7a11 */ /* 0x000fe400078408ff */
[----:B0-----:R-:W-:-:S04]  /*2380*/  IADD3.X R41, R113, R150, R82, P0, P1 ;  /* 0x0000009671297210 */ /* 0x001fc800007e2452 */
[----:B------:R-:W-:-:S05]  /*2390*/  LEA.HI.X R157, R46, c[0x0][0x174], R41, 0x1, P2 ;  /* 0x00005d002e9d7a11 */ /* 0x000fca00010f0c29 */
[----:B------:R0:W3:Y:S01]  /*23a0*/  LDG.E.CONSTANT R156, [R156.64] ;  /* 0x0000000a9c9c7981 */ /* 0x0000e2000c1e9900 */
[----:B------:R-:W-:-:S04]  /*23b0*/  IADD3 R41, P0, P1, R9, R154, R52 ;  /* 0x0000009a09297210 */ /* 0x000fc8000791e034 */
[----:B------:R-:W-:Y:S02]  /*23c0*/  LEA R40, P2, R41, c[0x0][0x170], 0x1 ;  /* 0x00005c0029287a11 */ /* 0x000fe400078408ff */
[----:B-1----:R-:W-:-:S04]  /*23d0*/  IADD3.X R44, R114, R150, R83, P0, P1 ;  /* 0x00000096722c7210 */ /* 0x002fc800007e2453 */
[----:B------:R-:W-:Y:S02]  /*23e0*/  LEA.HI.X R41, R41, c[0x0][0x174], R44, 0x1, P2 ;  /* 0x00005d0029297a11 */ /* 0x000fe400010f0c2c */
[----:B------:R-:W4:Y:S04]  /*23f0*/  LDS.128 R44, [R37] ;  /* 0x00000000252c7984 */ /* 0x000f280000000c00 */
[----:B------:R1:W3:Y:S02]  /*2400*/  LDG.E.CONSTANT R155, [R40.64] ;  /* 0x0000000a289b7981 */ /* 0x0002e4000c1e9900 */
[----:B-1----:R-:W-:Y:S01]  /*2410*/  IADD3 R41, P0, P1, R10, R154, R53 ;  /* 0x0000009a0a297210 */ /* 0x002fe2000791e035 */
[--C-:B----4-:R-:W-:Y:S02]  /*2420*/  HADD2.F32 R43, -RZ, R45.reuse.H0_H0 ;  /* 0x2000002dff2b7230 */ /* 0x110fe40000004100 */
[----:B------:R-:W-:-:S02]  /*2430*/  HADD2.F32 R45, -RZ, R45.H1_H1 ;  /* 0x3000002dff2d7230 */ /* 0x000fc40000004100 */
[----:B0-----:R-:W-:Y:S02]  /*2440*/  HADD2.F32 R157, -RZ, R44.H1_H1 ;  /* 0x3000002cff9d7230 */ /* 0x001fe40000004100 */
[----:B--2---:R-:W-:-:S05]  /*2450*/  HADD2.F32 R160, -RZ, R158.H0_H0 ;  /* 0x2000009effa07230 */ /* 0x004fca0000004100 */
[----:B------:R-:W-:Y:S01]  /*2460*/  FMUL.FTZ R159, R43, R160 ;  /* 0x000000a02b9f7220 */ /* 0x000fe20000410000 */
[----:B------:R-:W-:Y:S02]  /*2470*/  HADD2.F32 R160, -RZ, R158.H1_H1 ;  /* 0x3000009effa07230 */ /* 0x000fe40000004100 */
[--C-:B---3--:R-:W-:Y:S02]  /*2480*/  HADD2.F32 R40, -RZ, R151.reuse.H1_H1 ;  /* 0x30000097ff287230 */ /* 0x108fe40000004100 */
[----:B------:R-:W-:Y:S01]  /*2490*/  HADD2.F32 R43, -RZ, R44.H0_H0 ;  /* 0x2000002cff2b7230 */ /* 0x000fe20000004100 */
[----:B------:R-:W-:Y:S01]  /*24a0*/  FMUL.FTZ R45, R45, R160 ;  /* 0x000000a02d2d7220 */ /* 0x000fe20000410000 */
[----:B------:R-:W-:Y:S01]  /*24b0*/  IADD3.X R44, R115, R150, R84, P0, P1 ;  /* 0x00000096732c7210 */ /* 0x000fe200007e2454 */
[----:B------:R-:W-:Y:S02]  /*24c0*/  HADD2.F32 R158, -RZ, R151.H0_H0 ;  /* 0x20000097ff9e7230 */ /* 0x000fe40000004100 */
[----:B------:R-:W-:Y:S01]  /*24d0*/  FFMA.FTZ R157, R157, R40, R45 ;  /* 0x000000289d9d7223 */ /* 0x000fe2000001002d */
[----:B------:R-:W-:-:S02]  /*24e0*/  LEA R40, P2, R41, c[0x0][0x170], 0x1 ;  /* 0x00005c0029287a11 */ /* 0x000fc400078408ff */
[----:B------:R-:W-:Y:S02]  /*24f0*/  FFMA.FTZ R43, R43, R158, R159 ;  /* 0x0000009e2b2b7223 */ /* 0x000fe4000001009f */
[----:B------:R-:W-:Y:S01]  /*2500*/  LEA.HI.X R41, R41, c[0x0][0x174], R44, 0x1, P2 ;  /* 0x00005d0029297a11 */ /* 0x000fe200010f0c2c */
[----:B------:R-:W-:Y:S02]  /*2510*/  HADD2.F32 R44, -RZ, R46.H0_H0 ;  /* 0x2000002eff2c7230 */ /* 0x000fe40000004100 */
[----:B------:R-:W-:Y:S02]  /*2520*/  HADD2.F32 R45, -RZ, R42.H0_H0 ;  /* 0x2000002aff2d7230 */ /* 0x000fe40000004100 */
[----:B------:R0:W2:Y:S01]  /*2530*/  LDG.E.CONSTANT R151, [R40.64] ;  /* 0x0000000a28977981 */ /* 0x0000a2000c1e9900 */
[----:B------:R-:W-:Y:S02]  /*2540*/  HADD2.F32 R46, -RZ, R46.H1_H1 ;  /* 0x3000002eff2e7230 */ /* 0x000fe40000004100 */
[----:B------:R-:W-:Y:S01]  /*2550*/  FFMA.FTZ R43, R44, R45, R43 ;  /* 0x0000002d2c2b7223 */ /* 0x000fe2000001002b */
[----:B------:R-:W-:Y:S01]  /*2560*/  IADD3 R45, P0, P1, R11, R154, R54 ;  /* 0x0000009a0b2d7210 */ /* 0x000fe2000791e036 */
[----:B------:R-:W-:-:S03]  /*2570*/  HADD2.F32 R42, -RZ, R42.H1_H1 ;  /* 0x3000002aff2a7230 */ /* 0x000fc60000004100 */
[C---:B------:R-:W-:Y:S02]  /*2580*/  LEA R44, P2, R45.reuse, c[0x0][0x170], 0x1 ;  /* 0x00005c002d2c7a11 */ /* 0x040fe400078408ff */
[----:B------:R-:W-:Y:S01]  /*2590*/  IADD3.X R158, R116, R150, R85, P0, P1 ;  /* 0x00000096749e7210 */ /* 0x000fe200007e2455 */
[----:B------:R-:W-:Y:S01]  /*25a0*/  FFMA.FTZ R46, R46, R42, R157 ;  /* 0x0000002a2e2e7223 */ /* 0x000fe2000001009d */
[----:B------:R-:W-:Y:S02]  /*25b0*/  IADD3 R42, P0, P1, R12, R154, R55 ;  /* 0x0000009a0c2a7210 */ /* 0x000fe4000791e037 */
[----:B------:R-:W-:Y:S02]  /*25c0*/  LEA.HI.X R45, R45, c[0x0][0x174], R158, 0x1, P2 ;  /* 0x00005d002d2d7a11 */ /* 0x000fe400010f0c9e */
[----:B------:R-:W-:Y:S02]  /*25d0*/  LEA R158, P2, R42, c[0x0][0x170], 0x1 ;  /* 0x00005c002a9e7a11 */ /* 0x000fe400078408ff */
[----:B0-----:R-:W-:Y:S01]  /*25e0*/  IADD3.X R41, R117, R150, R86, P0, P1 ;  /* 0x0000009675297210 */ /* 0x001fe200007e2456 */
[----:B------:R0:W3:Y:S01]  /*25f0*/  LDG.E.CONSTANT R160, [R44.64] ;  /* 0x0000000a2ca07981 */ /* 0x0000e2000c1e9900 */
[----:B------:R-:W-:-:S02]  /*2600*/  HADD2.F32 R40, -RZ, R47.H0_H0 ;  /* 0x2000002fff287230 */ /* 0x000fc40000004100 */
[----:B------:R-:W-:Y:S01]  /*2610*/  LEA.HI.X R159, R42, c[0x0][0x174], R41, 0x1, P2 ;  /* 0x00005d002a9f7a11 */ /* 0x000fe200010f0c29 */
[----:B------:R-:W-:-:S04]  /*2620*/  HADD2.F32 R41, -RZ, R156.H0_H0 ;  /* 0x2000009cff297230 */ /* 0x000fc80000004100 */
[----:B------:R2:W4:Y:S01]  /*2630*/  LDG.E.CONSTANT R158, [R158.64] ;  /* 0x0000000a9e9e7981 */ /* 0x000522000c1e9900 */
[----:B------:R-:W-:-:S03]  /*2640*/  FFMA.FTZ R157, R40, R41, R43 ;  /* 0x00000029289d7223 */ /* 0x000fc6000001002b */
[----:B------:R-:W1:Y:S01]  /*2650*/  LDS.128 R40, [R37+0x10] ;  /* 0x0000100025287984 */ /* 0x000e620000000c00 */
[----:B------:R-:W-:Y:S02]  /*2660*/  HADD2.F32 R47, -RZ, R47.H1_H1 ;  /* 0x3000002fff2f7230 */ /* 0x000fe40000004100 */
[----:B------:R-:W-:Y:S02]  /*2670*/  HADD2.F32 R156, -RZ, R156.H1_H1 ;  /* 0x3000009cff9c7230 */ /* 0x000fe40000004100 */
[----:B0-----:R-:W-:-:S03]  /*2680*/  HADD2.F32 R44, -RZ, R155.H0_H0 ;  /* 0x2000009bff2c7230 */ /* 0x001fc60000004100 */
[----:B------:R-:W-:Y:S01]  /*2690*/  FFMA.FTZ R46, R47, R156, R46 ;  /* 0x0000009c2f2e7223 */ /* 0x000fe2000001002e */
[----:B------:R-:W-:-:S04]  /*26a0*/  IADD3 R45, P0, P1, R13, R154, R56 ;  /* 0x0000009a0d2d7210 */ /* 0x000fc8000791e038 */
[----:B------:R-:W-:Y:S01]  /*26b0*/  IADD3.X R162, R118, R150, R87, P0, P1 ;  /* 0x0000009676a27210 */ /* 0x000fe200007e2457 */
[----:B-1----:R-:W-:-:S05]  /*26c0*/  HADD2.F32 R156, -RZ, R40.H0_H0 ;  /* 0x20000028ff9c7230 */ /* 0x002fca0000004100 */
[----:B------:R-:W-:Y:S01]  /*26d0*/  FFMA.FTZ R156, R156, R44, R157 ;  /* 0x0000002c9c9c7223 */ /* 0x000fe2000001009d */
[----:B------:R-:W-:-:S04]  /*26e0*/  LEA R44, P2, R45, c[0x0][0x170], 0x1 ;  /* 0x00005c002d2c7a11 */ /* 0x000fc800078408ff */
[----:B------:R-:W-:-:S05]  /*26f0*/  LEA.HI.X R45, R45, c[0x0][0x174], R162, 0x1, P2 ;  /* 0x00005d002d2d7a11 */ /* 0x000fca00010f0ca2 */
[----:B------:R0:W4:Y:S01]  /*2700*/  LDG.E.CONSTANT R157, [R44.64] ;  /* 0x0000000a2c9d7981 */ /* 0x000122000c1e9900 */
[----:B------:R-:W-:Y:S02]  /*2710*/  HADD2.F32 R47, -RZ, R40.H1_H1 ;  /* 0x30000028ff2f7230 */ /* 0x000fe40000004100 */
[----:B------:R-:W-:-:S05]  /*2720*/  HADD2.F32 R155, -RZ, R155.H1_H1 ;  /* 0x3000009bff9b7230 */ /* 0x000fca0000004100 */
[----:B------:R-:W-:Y:S01]  /*2730*/  FFMA.FTZ R40, R47, R155, R46 ;  /* 0x0000009b2f287223 */ /* 0x000fe2000001002e */
[--C-:B------:R-:W-:Y:S01]  /*2740*/  HADD2.F32 R155, -RZ, R41.reuse.H0_H0 ;  /* 0x20000029ff9b7230 */ /* 0x100fe20000004100 */
[----:B------:R-:W-:Y:S01]  /*2750*/  IADD3 R47, P0, P1, R14, R154, R57 ;  /* 0x0000009a0e2f7210 */ /* 0x000fe2000791e039 */
[----:B------:R-:W-:-:S03]  /*2760*/  HADD2.F32 R41, -RZ, R41.H1_H1 ;  /* 0x30000029ff297230 */ /* 0x000fc60000004100 */
[----:B------:R-:W-:Y:S02]  /*2770*/  LEA R46, P2, R47, c[0x0][0x170], 0x1 ;  /* 0x00005c002f2e7a11 */ /* 0x000fe400078408ff */
[----:B------:R-:W-:-:S04]  /*2780*/  IADD3.X R162, R119, R150, R88, P0, P1 ;  /* 0x0000009677a27210 */ /* 0x000fc800007e2458 */
[----:B------:R-:W-:Y:S01]  /*2790*/  LEA.HI.X R47, R47, c[0x0][0x174], R162, 0x1, P2 ;  /* 0x00005d002f2f7a11 */ /* 0x000fe200010f0ca2 */
[--C-:B--2---:R-:W-:Y:S02]  /*27a0*/  HADD2.F32 R159, -RZ, R151.reuse.H0_H0 ;  /* 0x20000097ff9f7230 */ /* 0x104fe40000004100 */
[----:B------:R-:W-:-:S05]  /*27b0*/  HADD2.F32 R151, -RZ, R151.H1_H1 ;  /* 0x30000097ff977230 */ /* 0x000fca0000004100 */
[----:B------:R-:W-:Y:S01]  /*27c0*/  FFMA.FTZ R40, R41, R151, R40 ;  /* 0x0000009729287223 */ /* 0x000fe20000010028 */
[----:B------:R-:W-:-:S04]  /*27d0*/  IADD3 R41, P0, P1, R15, R154, R58 ;  /* 0x0000009a0f297210 */ /* 0x000fc8000791e03a */
[----:B0-----:R-:W-:Y:S02]  /*27e0*/  LEA R44, P2, R41, c[0x0][0x170], 0x1 ;  /* 0x00005c00292c7a11 */ /* 0x001fe400078408ff */
[----:B------:R-:W-:Y:S01]  /*27f0*/  IADD3.X R162, R120, R150, R89, P0, P1 ;  /* 0x0000009678a27210 */ /* 0x000fe200007e2459 */
[----:B------:R-:W-:Y:S02]  /*2800*/  FFMA.FTZ R156, R155, R159, R156 ;  /* 0x0000009f9b9c7223 */ /* 0x000fe4000001009c */
[----:B------:R0:W2:Y:S01]  /*2810*/  LDG.E.CONSTANT R155, [R46.64] ;  /* 0x0000000a2e9b7981 */ /* 0x0000a2000c1e9900 */
[----:B------:R-:W-:Y:S01]  /*2820*/  LEA.HI.X R45, R41, c[0x0][0x174], R162, 0x1, P2 ;  /* 0x00005d00292d7a11 */ /* 0x000fe200010f0ca2 */
[----:B------:R-:W-:Y:S02]  /*2830*/  HADD2.F32 R41, -RZ, R42.H0_H0 ;  /* 0x2000002aff297230 */ /* 0x000fe40000004100 */
[--C-:B---3--:R-:W-:Y:S02]  /*2840*/  HADD2.F32 R151, -RZ, R160.reuse.H0_H0 ;  /* 0x200000a0ff977230 */ /* 0x108fe40000004100 */
[----:B------:R-:W-:-:S03]  /*2850*/  HADD2.F32 R160, -RZ, R160.H1_H1 ;  /* 0x300000a0ffa07230 */ /* 0x000fc60000004100 */
[----:B------:R-:W-:Y:S01]  /*2860*/  FFMA.FTZ R151, R41, R151, R156 ;  /* 0x0000009729977223 */ /* 0x000fe2000001009c */
[----:B------:R-:W-:Y:S01]  /*2870*/  HADD2.F32 R41, -RZ, R42.H1_H1 ;  /* 0x3000002aff297230 */ /* 0x000fe20000004100 */
[----:B------:R1:W3:Y:S01]  /*2880*/  LDG.E.CONSTANT R156, [R44.64] ;  /* 0x0000000a2c9c7981 */ /* 0x0002e2000c1e9900 */
[----:B------:R-:W-:-:S03]  /*2890*/  HADD2.F32 R42, -RZ, R43.H0_H0 ;  /* 0x2000002bff2a7230 */ /* 0x000fc60000004100 */
[----:B------:R-:W-:Y:S01]  /*28a0*/  FFMA.FTZ R160, R41, R160, R40 ;  /* 0x000000a029a07223 */ /* 0x000fe20000010028 */
[----:B----4-:R-:W-:Y:S01]  /*28b0*/  HADD2.F32 R40, -RZ, R158.H0_H0 ;  /* 0x2000009eff287230 */ /* 0x010fe20000004100 */
[----:B------:R-:W-:-:S04]  /*28c0*/  IADD3 R41, P0, P1, R16, R154, R59 ;  /* 0x0000009a10297210 */ /* 0x000fc8000791e03b */
[----:B------:R-:W-:Y:S01]  /*28d0*/  FFMA.FTZ R42, R42, R40, R151 ;  /* 0x000000282a2a7223 */ /* 0x000fe20000010097 */
[----:B0-----:R-:W-:Y:S02]  /*28e0*/  IADD3.X R46, R121, R150, R90, P0, P1 ;  /* 0x00000096792e7210 */ /* 0x001fe400007e245a */
[----:B------:R-:W-:-:S04]  /*28f0*/  LEA R40, P2, R41, c[0x0][0x170], 0x1 ;  /* 0x00005c0029287a11 */ /* 0x000fc800078408ff */
[----:B------:R-:W-:Y:S02]  /*2900*/  LEA.HI.X R41, R41, c[0x0][0x174], R46, 0x1, P2 ;  /* 0x00005d0029297a11 */ /* 0x000fe400010f0c2e */
[----:B-1----:R-:W0:Y:S04]  /*2910*/  LDS.128 R44, [R37+0x20] ;  /* 0x00002000252c7984 */ /* 0x002e280000000c00 */
[----:B------:R1:W4:Y:S01]  /*2920*/  LDG.E.CONSTANT R151, [R40.64] ;  /* 0x0000000a28977981 */ /* 0x000322000c1e9900 */
[----:B------:R-:W-:Y:S02]  /*2930*/  HADD2.F32 R43, -RZ, R43.H1_H1 ;  /* 0x3000002bff2b7230 */ /* 0x000fe40000004100 */
[----:B------:R-:W-:-:S05]  /*2940*/  HADD2.F32 R158, -RZ, R158.H1_H1 ;  /* 0x3000009eff9e7230 */ /* 0x000fca0000004100 */
[----:B------:R-:W-:Y:S01]  /*2950*/  FFMA.FTZ R160, R43, R158, R160 ;  /* 0x0000009e2ba07223 */ /* 0x000fe200000100a0 */
[----:B------:R-:W-:Y:S02]  /*2960*/  HADD2.F32 R158, -RZ, R157.H0_H0 ;  /* 0x2000009dff9e7230 */ /* 0x000fe40000004100 */
[----:B0-----:R-:W-:-:S05]  /*2970*/  HADD2.F32 R43, -RZ, R44.H0_H0 ;  /* 0x2000002cff2b7230 */ /* 0x001fca0000004100 */
[----:B------:R-:W-:Y:S01]  /*2980*/  FFMA.FTZ R158, R43, R158, R42 ;  /* 0x0000009e2b9e7223 */ /* 0x000fe2000001002a */
[----:B------:R-:W-:-:S04]  /*2990*/  IADD3 R43, P0, P1, R17, R154, R60 ;  /* 0x0000009a112b7210 */ /* 0x000fc8000791e03c */
[----:B------:R-:W-:Y:S02]  /*29a0*/  LEA R42, P2, R43, c[0x0][0x170], 0x1 ;  /* 0x00005c002b2a7a11 */ /* 0x000fe400078408ff */
[----:B------:R-:W-:-:S04]  /*29b0*/  IADD3.X R162, R122, R150, R91, P0, P1 ;  /* 0x000000967aa27210 */ /* 0x000fc800007e245b */
[----:B------:R-:W-:-:S05]  /*29c0*/  LEA.HI.X R43, R43, c[0x0][0x174], R162, 0x1, P2 ;  /* 0x00005d002b2b7a11 */ /* 0x000fca00010f0ca2 */
[----:B------:R0:W4:Y:S01]  /*29d0*/  LDG.E.CONSTANT R159, [R42.64] ;  /* 0x0000000a2a9f7981 */ /* 0x000122000c1e9900 */
[----:B-1----:R-:W-:Y:S02]  /*29e0*/  HADD2.F32 R41, -RZ, R44.H1_H1 ;  /* 0x3000002cff297230 */ /* 0x002fe40000004100 */
[----:B------:R-:W-:-:S05]  /*29f0*/  HADD2.F32 R157, -RZ, R157.H1_H1 ;  /* 0x3000009dff9d7230 */ /* 0x000fca0000004100 */
[----:B------:R-:W-:Y:S01]  /*2a00*/  FFMA.FTZ R157, R41, R157, R160 ;  /* 0x0000009d299d7223 */ /* 0x000fe200000100a0 */
[--C-:B------:R-:W-:Y:S02]  /*2a10*/  HADD2.F32 R41, -RZ, R45.reuse.H0_H0 ;  /* 0x2000002dff297230 */ /* 0x100fe40000004100 */
[----:B0-----:R-:W-:Y:S02]  /*2a20*/  HADD2.F32 R42, -RZ, R45.H1_H1 ;  /* 0x3000002dff2a7230 */ /* 0x001fe40000004100 */
[--C-:B------:R-:W-:Y:S02]  /*2a30*/  HADD2.F32 R43, -RZ, R46.reuse.H0_H0 ;  /* 0x2000002eff2b7230 */ /* 0x100fe40000004100 */
[----:B------:R-:W-:Y:S02]  /*2a40*/  HADD2.F32 R46, -RZ, R46.H1_H1 ;  /* 0x3000002eff2e7230 */ /* 0x000fe40000004100 */
[--C-:B--2---:R-:W-:Y:S02]  /*2a50*/  HADD2.F32 R40, -RZ, R155.reuse.H0_H0 ;  /* 0x2000009bff287230 */ /* 0x104fe40000004100 */
[----:B------:R-:W-:-:S03]  /*2a60*/  HADD2.F32 R155, -RZ, R155.H1_H1 ;  /* 0x3000009bff9b7230 */ /* 0x000fc60000004100 */
[----:B------:R-:W-:Y:S01]  /*2a70*/  FFMA.FTZ R44, R41, R40, R158 ;  /* 0x00000028292c7223 */ /* 0x000fe2000001009e */
[----:B------:R-:W-:Y:S01]  /*2a80*/  IADD3 R41, P0, P1, R18, R154, R61 ;  /* 0x0000009a12297210 */ /* 0x000fe2000791e03d */
[----:B------:R-:W-:-:S03]  /*2a90*/  FFMA.FTZ R155, R42, R155, R157 ;  /* 0x0000009b2a9b7223 */ /* 0x000fc6000001009d */
[----:B------:R-:W-:Y:S02]  /*2aa0*/  LEA R40, P2, R41, c[0x0][0x170], 0x1 ;  /* 0x00005c0029287a11 */ /* 0x000fe400078408ff */
[----:B------:R-:W-:Y:S01]  /*2ab0*/  IADD3.X R158, R123, R150, R92, P0, P1 ;  /* 0x000000967b9e7210 */ /* 0x000fe200007e245c */
[----:B---3--:R-:W-:-:S03]  /*2ac0*/  HADD2.F32 R42, -RZ, R156.H0_H0 ;  /* 0x2000009cff2a7230 */ /* 0x008fc60000004100 */
[----:B------:R-:W-:Y:S02]  /*2ad0*/  LEA.HI.X R41, R41, c[0x0][0x174], R158, 0x1, P2 ;  /* 0x00005d0029297a11 */ /* 0x000fe400010f0c9e */
[----:B------:R-:W-:Y:S01]  /*2ae0*/  FFMA.FTZ R42, R43, R42, R44 ;  /* 0x0000002a2b2a7223 */ /* 0x000fe2000001002c */
[----:B------:R-:W-:Y:S02]  /*2af0*/  IADD3 R43, P0, P1, R19, R154, R62 ;  /* 0x0000009a132b7210 */ /* 0x000fe4000791e03e */
[----:B------:R0:W2:Y:S01]  /*2b00*/  LDG.E.CONSTANT R158, [R40.64] ;  /* 0x0000000a289e7981 */ /* 0x0000a2000c1e9900 */
[----:B------:R-:W-:Y:S01]  /*2b10*/  HADD2.F32 R156, -RZ, R156.H1_H1 ;  /* 0x3000009cff9c7230 */ /* 0x000fe20000004100 */
[----:B------:R-:W-:Y:S02]  /*2b20*/  LEA R44, P2, R43, c[0x0][0x170], 0x1 ;  /* 0x00005c002b2c7a11 */ /* 0x000fe400078408ff */
[----:B------:R-:W-:Y:S02]  /*2b30*/  IADD3.X R160, R124, R150, R93, P0, P1 ;  /* 0x000000967ca07210 */ /* 0x000fe400007e245d */
[----:B------:R-:W-:Y:S01]  /*2b40*/  FFMA.FTZ R46, R46, R156, R155 ;  /* 0x0000009c2e2e7223 */ /* 0x000fe2000001009b */
[----:B0-----:R-:W-:-:S02]  /*2b50*/  IADD3 R40, P0, P1, R20, R154, R63 ;  /* 0x0000009a14287210 */ /* 0x001fc4000791e03f */
[----:B------:R-:W-:Y:S02]  /*2b60*/  LEA.HI.X R45, R43, c[0x0][0x174], R160, 0x1, P2 ;  /* 0x00005d002b2d7a11 */ /* 0x000fe400010f0ca0 */
[C---:B------:R-:W-:Y:S02]  /*2b70*/  LEA R156, P2, R40.reuse, c[0x0][0x170], 0x1 ;  /* 0x00005c00289c7a11 */ /* 0x040fe400078408ff */
[----:B------:R-:W-:Y:S01]  /*2b80*/  IADD3.X R41, R125, R150, R94, P0, P1 ;  /* 0x000000967d297210 */ /* 0x000fe200007e245e */
[----:B------:R0:W3:Y:S03]  /*2b90*/  LDG.E.CONSTANT R160, [R44.64] ;  /* 0x0000000a2ca07981 */ /* 0x0000e6000c1e9900 */
[----:B------:R-:W-:Y:S01]  /*2ba0*/  LEA.HI.X R157, R40, c[0x0][0x174], R41, 0x1, P2 ;  /* 0x00005d00289d7a11 */ /* 0x000fe200010f0c29 */
[----:B------:R-:W-:Y:S02]  /*2bb0*/  HADD2.F32 R41, -RZ, R47.H0_H0 ;  /* 0x2000002fff297230 */ /* 0x000fe40000004100 */
[----:B----4-:R-:W-:-:S02]  /*2bc0*/  HADD2.F32 R40, -RZ, R151.H0_H0 ;  /* 0x20000097ff287230 */ /* 0x010fc40000004100 */
[----:B------:R1:W4:Y:S03]  /*2bd0*/  LDG.E.CONSTANT R155, [R156.64] ;  /* 0x0000000a9c9b7981 */ /* 0x000326000c1e9900 */
[----:B------:R-:W-:Y:S02]  /*2be0*/  FFMA.FTZ R161, R41, R40, R42 ;  /* 0x0000002829a17223 */ /* 0x000fe4000001002a */
[----:B------:R-:W0:Y:S01]  /*2bf0*/  LDS.128 R40, [R37+0x30] ;  /* 0x0000300025287984 */ /* 0x000e220000000c00 */
[----:B------:R-:W-:Y:S02]  /*2c00*/  HADD2.F32 R47, -RZ, R47.H1_H1 ;  /* 0x3000002fff2f7230 */ /* 0x000fe40000004100 */
[----:B------:R-:W-:-:S05]  /*2c10*/  HADD2.F32 R151, -RZ, R151.H1_H1 ;  /* 0x30000097ff977230 */ /* 0x000fca0000004100 */
[----:B------:R-:W-:Y:S01]  /*2c20*/  FFMA.FTZ R46, R47, R151, R46 ;  /* 0x000000972f2e7223 */ /* 0x000fe2000001002e */
[----:B0-----:R-:W-:Y:S02]  /*2c30*/  HADD2.F32 R44, -RZ, R40.H0_H0 ;  /* 0x20000028ff2c7230 */ /* 0x001fe40000004100 */
[----:B------:R-:W-:-:S05]  /*2c40*/  HADD2.F32 R45, -RZ, R159.H0_H0 ;  /* 0x2000009fff2d7230 */ /* 0x000fca0000004100 */
[----:B------:R-:W-:Y:S01]  /*2c50*/  FFMA.FTZ R161, R44, R45, R161 ;  /* 0x0000002d2ca17223 */ /* 0x000fe200000100a1 */
[----:B------:R-:W-:-:S04]  /*2c60*/  IADD3 R45, P0, P1, R21, R154, R64 ;  /* 0x0000009a152d7210 */ /* 0x000fc8000791e040 */
[----:B------:R-:W-:Y:S02]  /*2c70*/  LEA R44, P2, R45, c[0x0][0x170], 0x1 ;  /* 0x00005c002d2c7a11 */ /* 0x000fe400078408ff */
[----:B------:R-:W-:-:S04]  /*2c80*/  IADD3.X R162, R126, R150, R95, P0, P1 ;  /* 0x000000967ea27210 */ /* 0x000fc800007e245f */
[----:B------:R-:W-:-:S05]  /*2c90*/  LEA.HI.X R45, R45, c[0x0][0x174], R162, 0x1, P2 ;  /* 0x00005d002d2d7a11 */ /* 0x000fca00010f0ca2 */
[----:B------:R0:W4:Y:S01]  /*2ca0*/  LDG.E.CONSTANT R151, [R44.64] ;  /* 0x0000000a2c977981 */ /* 0x000122000c1e9900 */
[----:B------:R-:W-:Y:S02]  /*2cb0*/  HADD2.F32 R47, -RZ, R40.H1_H1 ;  /* 0x30000028ff2f7230 */ /* 0x000fe40000004100 */
[----:B------:R-:W-:-:S05]  /*2cc0*/  HADD2.F32 R40, -RZ, R159.H1_H1 ;  /* 0x3000009fff287230 */ /* 0x000fca0000004100 */
[----:B------:R-:W-:Y:S01]  /*2cd0*/  FFMA.FTZ R40, R47, R40, R46 ;  /* 0x000000282f287223 */ /* 0x000fe2000001002e */
[----:B------:R-:W-:-:S04]  /*2ce0*/  IADD3 R47, P0, P1, R22, R154, R65 ;  /* 0x0000009a162f7210 */ /* 0x000fc8000791e041 */
[----:B------:R-:W-:Y:S02]  /*2cf0*/  LEA R46, P2, R47, c[0x0][0x170], 0x1 ;  /* 0x00005c002f2e7a11 */ /* 0x000fe400078408ff */
[----:B-1----:R-:W-:-:S04]  /*2d00*/  IADD3.X R156, R127, R150, R96, P0, P1 ;  /* 0x000000967f9c7210 */ /* 0x002fc800007e2460 */
[----:B------:R-:W-:Y:S01]  /*2d10*/  LEA.HI.X R47, R47, c[0x0][0x174], R156, 0x1, P2 ;  /* 0x00005d002f2f7a11 */ /* 0x000fe200010f0c9c */
[----:B------:R-:W-:Y:S01]  /*2d20*/  HADD2.F32 R156, -RZ, R41.H0_H0 ;  /* 0x20000029ff9c7230 */ /* 0x000fe20000004100 */
[----:B0-----:R-:W-:-:S04]  /*2d30*/  IADD3 R45, P0, P1, R23, R154, R66 ;  /* 0x0000009a172d7210 */ /* 0x001fc8000791e042 */
[----:B------:R-:W-:Y:S02]  /*2d40*/  LEA R44, P2, R45, c[0x0][0x170], 0x1 ;  /* 0x00005c002d2c7a11 */ /* 0x000fe400078408ff */
[----:B------:R-:W-:-:S04]  /*2d50*/  IADD3.X R162, R128, R150, R97, P0, P1 ;  /* 0x0000009680a27210 */ /* 0x000fc800007e2461 */
[----:B------:R-:W-:Y:S01]  /*2d60*/  LEA.HI.X R45, R45, c[0x0][0x174], R162, 0x1, P2 ;  /* 0x00005d002d2d7a11 */ /* 0x000fe200010f0ca2 */
[----:B------:R-:W-:Y:S02]  /*2d70*/  HADD2.F32 R41, -RZ, R41.H1_H1 ;  /* 0x30000029ff297230 */ /* 0x000fe40000004100 */
[--C-:B------:R-:W-:Y:S02]  /*2d80*/  HADD2.F32 R159, -RZ, R43.reuse.H0_H0 ;  /* 0x2000002bff9f7230 */ /* 0x100fe40000004100 */
[----:B------:R-:W-:Y:S02]  /*2d90*/  HADD2.F32 R43, -RZ, R43.H1_H1 ;  /* 0x3000002bff2b7230 */ /* 0x000fe40000004100 */
[----:B--2---:R-:W-:-:S05]  /*2da0*/  HADD2.F32 R157, -RZ, R158.H0_H0 ;  /* 0x2000009eff9d7230 */ /* 0x004fca0000004100 */
[----:B------:R-:W-:Y:S02]  /*2db0*/  FFMA.FTZ R161, R156, R157, R161 ;  /* 0x0000009d9ca17223 */ /* 0x000fe400000100a1 */
[----:B------:R0:W2:Y:S01]  /*2dc0*/  LDG.E.CONSTANT R156, [R46.64] ;  /* 0x0000000a2e9c7981 */ /* 0x0000a2000c1e9900 */
[----:B------:R-:W-:-:S03]  /*2dd0*/  HADD2.F32 R158, -RZ, R158.H1_H1 ;  /* 0x3000009eff9e7230 */ /* 0x000fc60000004100 */
[----:B------:R0:W2:Y:S02]  /*2de0*/  LDG.E.CONSTANT R157, [R44.64] ;  /* 0x0000000a2c9d7981 */ /* 0x0000a4000c1e9900 */
[----:B------:R-:W-:Y:S01]  /*2df0*/  FFMA.FTZ R40, R41, R158, R40 ;  /* 0x0000009e29287223 */ /* 0x000fe20000010028 */
[----:B------:R-:W-:Y:S02]  /*2e00*/  HADD2.F32 R158, -RZ, R42.H0_H0 ;  /* 0x2000002aff9e7230 */ /* 0x000fe40000004100 */
[--C-:B---3--:R-:W-:Y:S02]  /*2e10*/  HADD2.F32 R41, -RZ, R160.reuse.H0_H0 ;  /* 0x200000a0ff297230 */ /* 0x108fe40000004100 */
[----:B------:R-:W-:Y:S01]  /*2e20*/  HADD2.F32 R160, -RZ, R160.H1_H1 ;  /* 0x300000a0ffa07230 */ /* 0x000fe20000004100 */
[----:B0-----:R-:W0:Y:S02]  /*2e30*/  LDS.128 R44, [R37+0x40] ;  /* 0x00004000252c7984 */ /* 0x001e240000000c00 */
[----:B------:R-:W-:Y:S01]  /*2e40*/  FFMA.FTZ R158, R158, R41, R161 ;  /* 0x000000299e9e7223 */ /* 0x000fe200000100a1 */
[----:B------:R-:W-:-:S05]  /*2e50*/  HADD2.F32 R41, -RZ, R42.H1_H1 ;  /* 0x3000002aff297230 */ /* 0x000fca0000004100 */
[----:B------:R-:W-:Y:S01]  /*2e60*/  FFMA.FTZ R160, R41, R160, R40 ;  /* 0x000000a029a07223 */ /* 0x000fe20000010028 */
[----:B----4-:R-:W-:Y:S01]  /*2e70*/  HADD2.F32 R40, -RZ, R155.H0_H0 ;  /* 0x2000009bff287230 */ /* 0x010fe20000004100 */
[----:B------:R-:W-:-:S04]  /*2e80*/  IADD3 R41, P0, P1, R24, R154, R67 ;  /* 0x0000009a18297210 */ /* 0x000fc8000791e043 */
[----:B------:R-:W-:Y:S01]  /*2e90*/  FFMA.FTZ R159, R159, R40, R158 ;  /* 0x000000289f9f7223 */ /* 0x000fe2000001009e */
[----:B------:R-:W-:Y:S02]  /*2ea0*/  LEA R40, P2, R41, c[0x0][0x170], 0x1 ;  /* 0x00005c0029287a11 */ /* 0x000fe400078408ff */
[----:B------:R-:W-:-:S04]  /*2eb0*/  IADD3.X R42, R129, R150, R98, P0, P1 ;  /* 0x00000096812a7210 */ /* 0x000fc800007e2462 */
[----:B------:R-:W-:-:S05]  /*2ec0*/  LEA.HI.X R41, R41, c[0x0][0x174], R42, 0x1, P2 ;  /* 0x00005d0029297a11 */ /* 0x000fca00010f0c2a */
[----:B------:R1:W3:Y:S01]  /*2ed0*/  LDG.E.CONSTANT R158, [R40.64] ;  /* 0x0000000a289e7981 */ /* 0x0002e2000c1e9900 */
        /* <DEDUP_REMOVED lines=10> */
[----:B-1----:R-:W-:Y:S02]  /*2f80*/  HADD2.F32 R41, -RZ, R44.H1_H1 ;  /* 0x3000002cff297230 */ /* 0x002fe40000004100 */
[----:B------:R-:W-:Y:S02]  /*2f90*/  HADD2.F32 R40, -RZ, R45.H0_H0 ;  /* 0x2000002dff287230 */ /* 0x000fe40000004100 */
[----:B------:R-:W-:-:S05]  /*2fa0*/  HADD2.F32 R151, -RZ, R151.H1_H1 ;  /* 0x30000097ff977230 */ /* 0x000fca0000004100 */
[----:B------:R-:W-:Y:S01]  /*2fb0*/  FFMA.FTZ R41, R41, R151, R160 ;  /* 0x0000009729297223 */ /* 0x000fe200000100a0 */
[--C-:B--2---:R-:W-:Y:S02]  /*2fc0*/  HADD2.F32 R44, -RZ, R156.reuse.H0_H0 ;  /* 0x2000009cff2c7230 */ /* 0x104fe40000004100 */
[----:B------:R-:W-:-:S03]  /*2fd0*/  HADD2.F32 R156, -RZ, R156.H1_H1 ;  /* 0x3000009cff9c7230 */ /* 0x000fc60000004100 */
[----:B------:R-:W-:Y:S01]  /*2fe0*/  FFMA.FTZ R44, R40, R44, R159 ;  /* 0x0000002c282c7223 */ /* 0x000fe2000001009f */
[----:B------:R-:W-:Y:S02]  /*2ff0*/  HADD2.F32 R40, -RZ, R45.H1_H1 ;  /* 0x3000002dff287230 */ /* 0x000fe40000004100 */
[----:B------:R-:W-:-:S03]  /*3000*/  HADD2.F32 R45, -RZ, R46.H0_H0 ;  /* 0x2000002eff2d7230 */ /* 0x000fc60000004100 */
[----:B------:R-:W-:Y:S01]  /*3010*/  FFMA.FTZ R41, R40, R156, R41 ;  /* 0x0000009c28297223 */ /* 0x000fe20000010029 */
[--C-:B------:R-:W-:Y:S02]  /*3020*/  HADD2.F32 R40, -RZ, R157.reuse.H0_H0 ;  /* 0x2000009dff287230 */ /* 0x100fe40000004100 */
[----:B------:R-:W-:Y:S02]  /*3030*/  HADD2.F32 R46, -RZ, R46.H1_H1 ;  /* 0x3000002eff2e7230 */ /* 0x000fe40000004100 */
[----:B------:R-:W-:-:S05]  /*3040*/  HADD2.F32 R157, -RZ, R157.H1_H1 ;  /* 0x3000009dff9d7230 */ /* 0x000fca0000004100 */
[----:B------:R-:W-:Y:S01]  /*3050*/  FFMA.FTZ R46, R46, R157, R41 ;  /* 0x0000009d2e2e7223 */ /* 0x000fe20000010029 */
[----:B------:R-:W-:-:S04]  /*3060*/  IADD3 R41, P0, P1, R26, R154, R69 ;  /* 0x0000009a1a297210 */ /* 0x000fc8000791e045 */
[----:B------:R-:W-:Y:S02]  /*3070*/  LEA R156, P2, R41, c[0x0][0x170], 0x1 ;  /* 0x00005c00299c7a11 */ /* 0x000fe400078408ff */
[----:B0-----:R-:W-:-:S04]  /*3080*/  IADD3.X R42, R131, R150, R100, P0, P1 ;  /* 0x00000096832a7210 */ /* 0x001fc800007e2464 */
[----:B------:R-:W-:Y:S02]  /*3090*/  LEA.HI.X R157, R41, c[0x0][0x174], R42, 0x1, P2 ;  /* 0x00005d00299d7a11 */ /* 0x000fe400010f0c2a */
[----:B------:R-:W-:Y:S01]  /*30a0*/  IADD3 R41, P0, P1, R27, R154, R70 ;  /* 0x0000009a1b297210 */ /* 0x000fe2000791e046 */
[----:B------:R-:W-:Y:S02]  /*30b0*/  FFMA.FTZ R40, R45, R40, R44 ;  /* 0x000000282d287223 */ /* 0x000fe4000001002c */
[----:B------:R0:W2:Y:S01]  /*30c0*/  LDG.E.CONSTANT R156, [R156.64] ;  /* 0x0000000a9c9c7981 */ /* 0x0000a2000c1e9900 */
[----:B------:R-:W-:Y:S02]  /*30d0*/  LEA R44, P2, R41, c[0x0][0x170], 0x1 ;  /* 0x00005c00292c7a11 */ /* 0x000fe400078408ff */
[----:B------:R-:W-:-:S04]  /*30e0*/  IADD3.X R42, R132, R150, R101, P0, P1 ;  /* 0x00000096842a7210 */ /* 0x000fc800007e2465 */
[----:B------:R-:W-:Y:S02]  /*30f0*/  LEA.HI.X R45, R41, c[0x0][0x174], R42, 0x1, P2 ;  /* 0x00005d00292d7a11 */ /* 0x000fe400010f0c2a */
[----:B------:R-:W-:-:S03]  /*3100*/  IADD3 R41, P0, P1, R28, R154, R71 ;  /* 0x0000009a1c297210 */ /* 0x000fc6000791e047 */
[----:B------:R1:W2:Y:S01]  /*3110*/  LDG.E.CONSTANT R162, [R44.64] ;  /* 0x0000000a2ca27981 */ /* 0x0002a2000c1e9900 */
[----:B------:R-:W-:Y:S02]  /*3120*/  LEA R160, P2, R41, c[0x0][0x170], 0x1 ;  /* 0x00005c0029a07a11 */ /* 0x000fe400078408ff */
[----:B------:R-:W-:-:S04]  /*3130*/  IADD3.X R42, R133, R150, R102, P0, P1 ;  /* 0x00000096852a7210 */ /* 0x000fc800007e2466 */
[----:B------:R-:W-:Y:S01]  /*3140*/  LEA.HI.X R161, R41, c[0x0][0x174], R42, 0x1, P2 ;  /* 0x00005d0029a17a11 */ /* 0x000fe200010f0c2a */
[--C-:B------:R-:W-:Y:S02]  /*3150*/  HADD2.F32 R41, -RZ, R47.reuse.H0_H0 ;  /* 0x2000002fff297230 */ /* 0x100fe40000004100 */
[----:B---3--:R-:W-:Y:S02]  /*3160*/  HADD2.F32 R42, -RZ, R158.H0_H0 ;  /* 0x2000009eff2a7230 */ /* 0x008fe40000004100 */
[----:B------:R3:W2:Y:S03]  /*3170*/  LDG.E.CONSTANT R151, [R160.64] ;  /* 0x0000000aa0977981 */ /* 0x0006a6000c1e9900 */
[----:B------:R-:W-:Y:S02]  /*3180*/  FFMA.FTZ R163, R41, R42, R40 ;  /* 0x0000002a29a37223 */ /* 0x000fe40000010028 */
[----:B------:R-:W1:Y:S01]  /*3190*/  LDS.128 R40, [R37+0x50] ;  /* 0x0000500025287984 */ /* 0x000e620000000c00 */
[----:B0-----:R-:W-:-:S02]  /*31a0*/  HADD2.F32 R157, -RZ, R47.H1_H1 ;  /* 0x3000002fff9d7230 */ /* 0x001fc40000004100 */
[----:B------:R-:W-:-:S05]  /*31b0*/  HADD2.F32 R158, -RZ, R158.H1_H1 ;  /* 0x3000009eff9e7230 */ /* 0x000fca0000004100 */
[----:B------:R-:W-:Y:S01]  /*31c0*/  FFMA.FTZ R157, R157, R158, R46 ;  /* 0x0000009e9d9d7223 */ /* 0x000fe2000001002e */
[----:B-1----:R-:W-:Y:S02]  /*31d0*/  HADD2.F32 R44, -RZ, R40.H0_H0 ;  /* 0x20000028ff2c7230 */ /* 0x002fe40000004100 */
[----:B----4-:R-:W-:-:S05]  /*31e0*/  HADD2.F32 R45, -RZ, R155.H0_H0 ;  /* 0x2000009bff2d7230 */ /* 0x010fca0000004100 */
[----:B------:R-:W-:Y:S01]  /*31f0*/  FFMA.FTZ R163, R44, R45, R163 ;  /* 0x0000002d2ca37223 */ /* 0x000fe200000100a3 */
[----:B------:R-:W-:-:S04]  /*3200*/  IADD3 R44, P0, P1, R29, R154, R72 ;  /* 0x0000009a1d2c7210 */ /* 0x000fc8000791e048 */
[----:B------:R-:W-:Y:S02]  /*3210*/  LEA R46, P2, R44, c[0x0][0x170], 0x1 ;  /* 0x00005c002c2e7a11 */ /* 0x000fe400078408ff */
[----:B------:R-:W-:-:S04]  /*3220*/  IADD3.X R45, R134, R150, R103, P0, P1 ;  /* 0x00000096862d7210 */ /* 0x000fc800007e2467 */
[----:B------:R-:W-:-:S05]  /*3230*/  LEA.HI.X R47, R44, c[0x0][0x174], R45, 0x1, P2 ;  /* 0x00005d002c2f7a11 */ /* 0x000fca00010f0c2d */
[----:B------:R0:W4:Y:S01]  /*3240*/  LDG.E.CONSTANT R158, [R46.64] ;  /* 0x0000000a2e9e7981 */ /* 0x000122000c1e9900 */
[----:B------:R-:W-:-:S04]  /*3250*/  IADD3 R45, P0, P1, R30, R154, R73 ;  /* 0x0000009a1e2d7210 */ /* 0x000fc8000791e049 */
[----:B------:R-:W-:Y:S02]  /*3260*/  LEA R44, P2, R45, c[0x0][0x170], 0x1 ;  /* 0x00005c002d2c7a11 */ /* 0x000fe400078408ff */
[----:B---3--:R-:W-:-:S04]  /*3270*/  IADD3.X R160, R135, R150, R104, P0, P1 ;  /* 0x0000009687a07210 */ /* 0x008fc800007e2468 */
[----:B------:R-:W-:-:S05]  /*3280*/  LEA.HI.X R45, R45, c[0x0][0x174], R160, 0x1, P2 ;  /* 0x00005d002d2d7a11 */ /* 0x000fca00010f0ca0 */
[----:B------:R1:W3:Y:S01]  /*3290*/  LDG.E.CONSTANT R159, [R44.64] ;  /* 0x0000000a2c9f7981 */ /* 0x0002e2000c1e9900 */
[----:B------:R-:W-:Y:S02]  /*32a0*/  HADD2.F32 R40, -RZ, R40.H1_H1 ;  /* 0x30000028ff287230 */ /* 0x000fe40000004100 */
[----:B------:R-:W-:Y:S02]  /*32b0*/  HADD2.F32 R155, -RZ, R155.H1_H1 ;  /* 0x3000009bff9b7230 */ /* 0x000fe40000004100 */
[----:B------:R-:W-:-:S03]  /*32c0*/  HADD2.F32 R160, -RZ, R41.H0_H0 ;  /* 0x20000029ffa07230 */ /* 0x000fc60000004100 */
[----:B------:R-:W-:Y:S01]  /*32d0*/  FFMA.FTZ R40, R40, R155, R157 ;  /* 0x0000009b28287223 */ /* 0x000fe2000001009d */
[----:B------:R-:W-:Y:S02]  /*32e0*/  HADD2.F32 R41, -RZ, R41.H1_H1 ;  /* 0x30000029ff297230 */ /* 0x000fe40000004100 */
[----:B0-----:R-:W-:Y:S02]  /*32f0*/  HADD2.F32 R46, -RZ, R42.H0_H0 ;  /* 0x2000002aff2e7230 */ /* 0x001fe40000004100 */
[--C-:B------:R-:W-:Y:S02]  /*3300*/  HADD2.F32 R161, -RZ, R43.reuse.H0_H0 ;  /* 0x2000002bffa17230 */ /* 0x100fe40000004100 */
[----:B------:R-:W-:Y:S02]  /*3310*/  HADD2.F32 R43, -RZ, R43.H1_H1 ;  /* 0x3000002bff2b7230 */ /* 0x000fe40000004100 */
[--C-:B--2---:R-:W-:Y:S02]  /*3320*/  HADD2.F32 R155, -RZ, R156.reuse.H0_H0 ;  /* 0x2000009cff9b7230 */ /* 0x104fe40000004100 */
[----:B------:R-:W-:-:S03]  /*3330*/  HADD2.F32 R156, -RZ, R156.H1_H1 ;  /* 0x3000009cff9c7230 */ /* 0x000fc60000004100 */
[----:B------:R-:W-:Y:S02]  /*3340*/  FFMA.FTZ R155, R160, R155, R163 ;  /* 0x0000009ba09b7223 */ /* 0x000fe400000100a3 */
[----:B------:R-:W-:Y:S01]  /*3350*/  FFMA.FTZ R40, R41, R156, R40 ;  /* 0x0000009c29287223 */ /* 0x000fe20000010028 */
[----:B------:R-:W-:-:S05]  /*3360*/  HADD2.F32 R41, -RZ, R162.H0_H0 ;  /* 0x200000a2ff297230 */ /* 0x000fca0000004100 */
[----:B------:R-:W-:Y:S01]  /*3370*/  FFMA.FTZ R46, R46, R41, R155 ;  /* 0x000000292e2e7223 */ /* 0x000fe2000001009b */
[----:B------:R-:W-:Y:S02]  /*3380*/  HADD2.F32 R41, -RZ, R42.H1_H1 ;  /* 0x3000002aff297230 */ /* 0x000fe40000004100 */
[----:B------:R-:W-:-:S05]  /*3390*/  HADD2.F32 R42, -RZ, R162.H1_H1 ;  /* 0x300000a2ff2a7230 */ /* 0x000fca0000004100 */
[----:B------:R-:W-:Y:S01]  /*33a0*/  FFMA.FTZ R42, R41, R42, R40 ;  /* 0x0000002a292a7223 */ /* 0x000fe20000010028 */
[----:B------:R-:W-:-:S05]  /*33b0*/  HADD2.F32 R40, -RZ, R151.H0_H0 ;  /* 0x20000097ff287230 */ /* 0x000fca0000004100 */
[----:B------:R-:W-:Y:S01]  /*33c0*/  FFMA.FTZ R161, R161, R40, R46 ;  /* 0x00000028a1a17223 */ /* 0x000fe2000001002e */
[----:B------:R-:W-:Y:S01]  /*33d0*/  IADD3 R40, P0, P1, R31, R154, R74 ;  /* 0x0000009a1f287210 */ /* 0x000fe2000791e04a */
[----:B-1----:R-:W0:Y:S03]  /*33e0*/  LDS.128 R44, [R37+0x60] ;  /* 0x00006000252c7984 */ /* 0x002e260000000c00 */
[----:B------:R-:W-:Y:S02]  /*33f0*/  LEA R156, P2, R40, c[0x0][0x170], 0x1 ;  /* 0x00005c00289c7a11 */ /* 0x000fe400078408ff */
[----:B------:R-:W-:-:S04]  /*3400*/  IADD3.X R41, R136, R150, R105, P0, P1 ;  /* 0x0000009688297210 */ /* 0x000fc800007e2469 */
[----:B------:R-:W-:Y:S02]  /*3410*/  LEA.HI.X R157, R40, c[0x0][0x174], R41, 0x1, P2 ;  /* 0x00005d00289d7a11 */ /* 0x000fe400010f0c29 */
[----:B------:R-:W-:-:S03]  /*3420*/  IADD3 R41, P0, P1, R32, R154, R75 ;  /* 0x0000009a20297210 */ /* 0x000fc6000791e04b */
[----:B------:R1:W2:Y:S01]  /*3430*/  LDG.E.CONSTANT R160, [R156.64] ;  /* 0x0000000a9ca07981 */ /* 0x0002a2000c1e9900 */
[----:B------:R-:W-:Y:S02]  /*3440*/  LEA R40, P2, R41, c[0x0][0x170], 0x1 ;  /* 0x00005c0029287a11 */ /* 0x000fe400078408ff */
[----:B------:R-:W-:-:S04]  /*3450*/  IADD3.X R162, R137, R150, R106, P0, P1 ;  /* 0x0000009689a27210 */ /* 0x000fc800007e246a */
[----:B------:R-:W-:-:S05]  /*3460*/  LEA.HI.X R41, R41, c[0x0][0x174], R162, 0x1, P2 ;  /* 0x00005d0029297a11 */ /* 0x000fca00010f0ca2 */
[----:B------:R0:W2:Y:S01]  /*3470*/  LDG.E.CONSTANT R155, [R40.64] ;  /* 0x0000000a289b7981 */ /* 0x0000a2000c1e9900 */
[----:B------:R-:W-:-:S05]  /*3480*/  HADD2.F32 R151, -RZ, R151.H1_H1 ;  /* 0x30000097ff977230 */ /* 0x000fca0000004100 */
[----:B------:R-:W-:Y:S01]  /*3490*/  FFMA.FTZ R151, R43, R151, R42 ;  /* 0x000000972b977223 */ /* 0x000fe2000001002a */
[--C-:B0-----:R-:W-:Y:S02]  /*34a0*/  HADD2.F32 R42, -RZ, R44.reuse.H0_H0 ;  /* 0x2000002cff2a7230 */ /* 0x101fe40000004100 */
[----:B------:R-:W-:Y:S02]  /*34b0*/  HADD2.F32 R44, -RZ, R44.H1_H1 ;  /* 0x3000002cff2c7230 */ /* 0x000fe40000004100 */
[----:B----4-:R-:W-:-:S05]  /*34c0*/  HADD2.F32 R43, -RZ, R158.H0_H0 ;  /* 0x2000009eff2b7230 */ /* 0x010fca0000004100 */
[----:B------:R-:W-:Y:S01]  /*34d0*/  FFMA.FTZ R161, R42, R43, R161 ;  /* 0x0000002b2aa17223 */ /* 0x000fe200000100a1 */
[----:B------:R-:W-:-:S04]  /*34e0*/  IADD3 R43, P0, P1, R33, R154, R76 ;  /* 0x0000009a212b7210 */ /* 0x000fc8000791e04c */
[C---:B------:R-:W-:Y:S02]  /*34f0*/  LEA R42, P2, R43.reuse, c[0x0][0x170], 0x1 ;  /* 0x00005c002b2a7a11 */ /* 0x040fe400078408ff */
[----:B-1----:R-:W-:Y:S02]  /*3500*/  IADD3.X R156, R138, R150, R107, P0, P1 ;  /* 0x000000968a9c7210 */ /* 0x002fe400007e246b */
[----:B------:R-:W-:Y:S01]  /*3510*/  IADD3 R40, P0, P1, R34, R154, R77 ;  /* 0x0000009a22287210 */ /* 0x000fe2000791e04d */
[----:B------:R-:W-:Y:S01]  /*3520*/  HADD2.F32 R158, -RZ, R158.H1_H1 ;  /* 0x3000009eff9e7230 */ /* 0x000fe20000004100 */
[----:B------:R-:W-:Y:S02]  /*3530*/  LEA.HI.X R43, R43, c[0x0][0x174], R156, 0x1, P2 ;  /* 0x00005d002b2b7a11 */ /* 0x000fe400010f0c9c */
[----:B------:R-:W-:Y:S02]  /*3540*/  LEA R156, P2, R40, c[0x0][0x170], 0x1 ;  /* 0x00005c00289c7a11 */ /* 0x000fe400078408ff */
[----:B------:R-:W-:Y:S01]  /*3550*/  IADD3.X R41, R139, R150, R108, P0, P1 ;  /* 0x000000968b297210 */ /* 0x000fe200007e246c */
[----:B------:R-:W-:-:S02]  /*3560*/  FFMA.FTZ R151, R44, R158, R151 ;  /* 0x0000009e2c977223 */ /* 0x000fc40000010097 */
[----:B------:R0:W4:Y:S01]  /*3570*/  LDG.E.CONSTANT R44, [R42.64] ;  /* 0x0000000a2a2c7981 */ /* 0x000122000c1e9900 */
[----:B------:R-:W-:Y:S01]  /*3580*/  LEA.HI.X R157, R40, c[0x0][0x174], R41, 0x1, P2 ;  /* 0x00005d00289d7a11 */ /* 0x000fe200010f0c29 */
[----:B------:R-:W-:Y:S02]  /*3590*/  HADD2.F32 R40, -RZ, R45.H0_H0 ;  /* 0x2000002dff287230 */ /* 0x000fe40000004100 */
[----:B---3--:R-:W-:Y:S02]  /*35a0*/  HADD2.F32 R41, -RZ, R159.H0_H0 ;  /* 0x2000009fff297230 */ /* 0x008fe40000004100 */
[----:B------:R-:W3:Y:S03]  /*35b0*/  LDG.E.CONSTANT R156, [R156.64] ;  /* 0x0000000a9c9c7981 */ /* 0x000ee6000c1e9900 */
[----:B------:R-:W-:Y:S01]  /*35c0*/  FFMA.FTZ R161, R40, R41, R161 ;  /* 0x0000002928a17223 */ /* 0x000fe200000100a1 */
[----:B------:R-:W-:-:S04]  /*35d0*/  IADD3 R41, P0, P1, R35, R154, R78 ;  /* 0x0000009a23297210 */ /* 0x000fc8000791e04e */
[C---:B------:R-:W-:Y:S02]  /*35e0*/  LEA R40, P2, R41.reuse, c[0x0][0x170], 0x1 ;  /* 0x00005c0029287a11 */ /* 0x040fe400078408ff */
[----:B0-----:R-:W-:Y:S02]  /*35f0*/  IADD3.X R42, R140, R150, R109, P0, P1 ;  /* 0x000000968c2a7210 */ /* 0x001fe400007e246d */
[----:B------:R-:W-:Y:S02]  /*3600*/  IADD3 R43, P0, P1, R36, R154, R79 ;  /* 0x0000009a242b7210 */ /* 0x000fe4000791e04f */
[----:B------:R-:W-:Y:S02]  /*3610*/  LEA.HI.X R41, R41, c[0x0][0x174], R42, 0x1, P2 ;  /* 0x00005d0029297a11 */ /* 0x000fe400010f0c2a */
[----:B------:R-:W-:Y:S02]  /*3620*/  IADD3.X R150, R141, R150, R110, P0, P1 ;  /* 0x000000968d967210 */ /* 0x000fe400007e246e */
[C---:B------:R-:W-:Y:S01]  /*3630*/  LEA R42, P0, R43.reuse, c[0x0][0x170], 0x1 ;  /* 0x00005c002b2a7a11 */ /* 0x040fe200078008ff */
[----:B------:R0:W3:Y:S03]  /*3640*/  LDG.E.CONSTANT R154, [R40.64] ;  /* 0x0000000a289a7981 */ /* 0x0000e6000c1e9900 */
[----:B------:R-:W-:-:S05]  /*3650*/  LEA.HI.X R43, R43, c[0x0][0x174], R150, 0x1, P0 ;  /* 0x00005d002b2b7a11 */ /* 0x000fca00000f0c96 */
[----:B------:R1:W3:Y:S01]  /*3660*/  LDG.E.CONSTANT R150, [R42.64] ;  /* 0x0000000a2a967981 */ /* 0x0002e2000c1e9900 */
[----:B------:R-:W-:Y:S02]  /*3670*/  HADD2.F32 R158, -RZ, R45.H1_H1 ;  /* 0x3000002dff9e7230 */ /* 0x000fe40000004100 */
[----:B------:R-:W-:-:S05]  /*3680*/  HADD2.F32 R159, -RZ, R159.H1_H1 ;  /* 0x3000009fff9f7230 */ /* 0x000fca0000004100 */
[----:B------:R-:W-:Y:S01]  /*3690*/  FFMA.FTZ R151, R158, R159, R151 ;  /* 0x0000009f9e977223 */ /* 0x000fe20000010097 */
[--C-:B------:R-:W-:Y:S02]  /*36a0*/  HADD2.F32 R158, -RZ, R46.reuse.H0_H0 ;  /* 0x2000002eff9e7230 */ /* 0x100fe40000004100 */
[--C-:B0-----:R-:W-:Y:S02]  /*36b0*/  HADD2.F32 R40, -RZ, R47.reuse.H0_H0 ;  /* 0x2000002fff287230 */ /* 0x101fe40000004100 */
[----:B------:R-:W-:Y:S02]  /*36c0*/  HADD2.F32 R46, -RZ, R46.H1_H1 ;  /* 0x3000002eff2e7230 */ /* 0x000fe40000004100 */
[----:B------:R-:W-:Y:S02]  /*36d0*/  HADD2.F32 R47, -RZ, R47.H1_H1 ;  /* 0x3000002fff2f7230 */ /* 0x000fe40000004100 */
[----:B--2---:R-:W-:-:S05]  /*36e0*/  HADD2.F32 R45, -RZ, R160.H0_H0 ;  /* 0x200000a0ff2d7230 */ /* 0x004fca0000004100 */
[----:B------:R-:W-:Y:S01]  /*36f0*/  FFMA.FTZ R45, R158, R45, R161 ;  /* 0x0000002d9e2d7223 */ /* 0x000fe200000100a1 */
[----:B------:R-:W-:-:S05]  /*3700*/  HADD2.F32 R41, -RZ, R155.H0_H0 ;  /* 0x2000009bff297230 */ /* 0x000fca0000004100 */
[----:B------:R-:W-:Y:S02]  /*3710*/  FFMA.FTZ R45, R40, R41, R45 ;  /* 0x00000029282d7223 */ /* 0x000fe4000001002d */
[----:B-1----:R-:W0:Y:S01]  /*3720*/  LDS.128 R40, [R37+0x70] ;  /* 0x0000700025287984 */ /* 0x002e220000000c00 */
[----:B------:R-:W-:Y:S02]  /*3730*/  HADD2.F32 R160, -RZ, R160.H1_H1 ;  /* 0x300000a0ffa07230 */ /* 0x000fe40000004100 */
[----:B------:R-:W-:-:S03]  /*3740*/  HADD2.F32 R155, -RZ, R155.H1_H1 ;  /* 0x3000009bff9b7230 */ /* 0x000fc60000004100 */
[----:B------:R-:W-:-:S04]  /*3750*/  FFMA.FTZ R46, R46, R160, R151 ;  /* 0x000000a02e2e7223 */ /* 0x000fc80000010097 */
[----:B------:R-:W-:Y:S01]  /*3760*/  FFMA.FTZ R46, R47, R155, R46 ;  /* 0x0000009b2f2e7223 */ /* 0x000fe2000001002e */
[----:B0-----:R-:W-:Y:S02]  /*3770*/  HADD2.F32 R158, -RZ, R40.H0_H0 ;  /* 0x20000028ff9e7230 */ /* 0x001fe40000004100 */
[--C-:B----4-:R-:W-:Y:S02]  /*3780*/  HADD2.F32 R47, -RZ, R44.reuse.H0_H0 ;  /* 0x2000002cff2f7230 */ /* 0x110fe40000004100 */
[----:B------:R-:W-:-:S03]  /*3790*/  HADD2.F32 R44, -RZ, R44.H1_H1 ;  /* 0x3000002cff2c7230 */ /* 0x000fc60000004100 */
[----:B------:R-:W-:Y:S01]  /*37a0*/  FFMA.FTZ R47, R158, R47, R45 ;  /* 0x0000002f9e2f7223 */ /* 0x000fe2000001002d */
[----:B------:R-:W-:Y:S02]  /*37b0*/  HADD2.F32 R45, -RZ, R40.H1_H1 ;  /* 0x30000028ff2d7230 */ /* 0x000fe40000004100 */
[----:B------:R-:W-:-:S03]  /*37c0*/  HADD2.F32 R40, -RZ, R41.H0_H0 ;  /* 0x20000029ff287230 */ /* 0x000fc60000004100 */
[----:B------:R-:W-:Y:S01]  /*37d0*/  FFMA.FTZ R44, R45, R44, R46 ;  /* 0x0000002c2d2c7223 */ /* 0x000fe2000001002e */
[--C-:B---3--:R-:W-:Y:S02]  /*37e0*/  HADD2.F32 R45, -RZ, R156.reuse.H0_H0 ;  /* 0x2000009cff2d7230 */ /* 0x108fe40000004100 */
[----:B------:R-:W-:Y:S02]  /*37f0*/  HADD2.F32 R41, -RZ, R41.H1_H1 ;  /* 0x30000029ff297230 */ /* 0x000fe40000004100 */
[----:B------:R-:W-:Y:S01]  /*3800*/  HADD2.F32 R156, -RZ, R156.H1_H1 ;  /* 0x3000009cff9c7230 */ /* 0x000fe20000004100 */
[----:B------:R-:W-:Y:S01]  /*3810*/  FFMA.FTZ R40, R40, R45, R47 ;  /* 0x0000002d28287223 */ /* 0x000fe2000001002f */
[----:B------:R-:W-:-:S03]  /*3820*/  HADD2.F32 R45, -RZ, R42.H0_H0 ;  /* 0x2000002aff2d7230 */ /* 0x000fc60000004100 */
[----:B------:R-:W-:Y:S01]  /*3830*/  FFMA.FTZ R41, R41, R156, R44 ;  /* 0x0000009c29297223 */ /* 0x000fe2000001002c */
[----:B------:R-:W-:Y:S02]  /*3840*/  HADD2.F32 R42, -RZ, R42.H1_H1 ;  /* 0x3000002aff2a7230 */ /* 0x000fe40000004100 */
[--C-:B------:R-:W-:Y:S02]  /*3850*/  HADD2.F32 R44, -RZ, R154.reuse.H0_H0 ;  /* 0x2000009aff2c7230 */ /* 0x100fe40000004100 */
[----:B------:R-:W-:-:S03]  /*3860*/  HADD2.F32 R154, -RZ, R154.H1_H1 ;  /* 0x3000009aff9a7230 */ /* 0x000fc60000004100 */
[----:B------:R-:W-:Y:S01]  /*3870*/  FFMA.FTZ R40, R45, R44, R40 ;  /* 0x0000002c2d287223 */ /* 0x000fe20000010028 */
[--C-:B------:R-:W-:Y:S01]  /*3880*/  HADD2.F32 R45, -RZ, R43.reuse.H0_H0 ;  /* 0x2000002bff2d7230 */ /* 0x100fe20000004100 */
[----:B------:R-:W-:Y:S01]  /*3890*/  FFMA.FTZ R41, R42, R154, R41 ;  /* 0x0000009a2a297223 */ /* 0x000fe20000010029 */
[--C-:B------:R-:W-:Y:S02]  /*38a0*/  HADD2.F32 R44, -RZ, R150.reuse.H0_H0 ;  /* 0x20000096ff2c7230 */ /* 0x100fe40000004100 */
[----:B------:R-:W-:Y:S02]  /*38b0*/  HADD2.F32 R42, -RZ, R43.H1_H1 ;  /* 0x3000002bff2a7230 */ /* 0x000fe40000004100 */
[----:B------:R-:W-:Y:S01]  /*38c0*/  HADD2.F32 R150, -RZ, R150.H1_H1 ;  /* 0x30000096ff967230 */ /* 0x000fe20000004100 */
[C---:B------:R-:W-:Y:S01]  /*38d0*/  IMAD R43, R39.reuse, 0x8, R142 ;  /* 0x00000008272b7824 */ /* 0x040fe200078e028e */
[----:B------:R-:W-:Y:S01]  /*38e0*/  IADD3 R39, R39, 0x4, RZ ;  /* 0x0000000427277810 */ /* 0x000fe20007ffe0ff */
[----:B------:R-:W-:-:S02]  /*38f0*/  FFMA.FTZ R40, R45, R44, R40 ;  /* 0x0000002c2d287223 */ /* 0x000fc40000010028 */
[----:B------:R-:W-:Y:S01]  /*3900*/  FFMA.FTZ R41, R42, R150, R41 ;  /* 0x000000962a297223 */ /* 0x000fe20000010029 */
[----:B------:R-:W-:-:S03]  /*3910*/  ISETP.GE.AND P2, PT, R39, R2, PT ;  /* 0x000000022700720c */ /* 0x000fc60003f46270 */
[----:B------:R-:W-:Y:S01]  /*3920*/  FADD.FTZ R151, R40, R41 ;  /* 0x0000002928977221 */ /* 0x000fe20000010000 */
[----:B------:R-:W-:Y:S07]  /*3930*/  BRA.DIV ~URZ, `(.L_x_19188) ;  /* 0x00003ed27f007947 */ /* 0x000fee000b800000 */
[----:B------:R0:W1:Y:S02]  /*3940*/  SHFL.BFLY PT, R40, R151, 0x2, 0x1f ;  /* 0x0c401f0097287f89 */ /* 0x00006400000e0000 */
.L_x_19238:
[----:B01----:R-:W-:Y:S01]  /*3950*/  FADD.FTZ R151, R151, R40 ;  /* 0x0000002897977221 */ /* 0x003fe20000010000 */
[----:B------:R-:W-:Y:S05]  /*3960*/  BRA.DIV ~URZ, `(.L_x_19189) ;  /* 0x00003f227f007947 */ /* 0x000fea000b800000 */
[----:B------:R0:W1:Y:S02]  /*3970*/  SHFL.BFLY PT, R40, R151, 0x1, 0x1f ;  /* 0x0c201f0097287f89 */ /* 0x00006400000e0000 */
.L_x_19239:
[----:B------:R-:W-:Y:S01]  /*3980*/  IMAD.IADD R41, R38, 0x1, R43 ;  /* 0x0000000126297824 */ /* 0x000fe200078e022b */
[----:B------:R-:W-:Y:S01]  /*3990*/  ISETP.NE.AND P1, PT, R145, RZ, PT ;  /* 0x000000ff9100720c */ /* 0x000fe20003f25270 */
[----:B-1----:R-:W-:Y:S01]  /*39a0*/  FADD.FTZ R40, R151, R40 ;  /* 0x0000002897287221 */ /* 0x002fe20000010000 */
[----:B-----5:R-:W-:Y:S01]  /*39b0*/  FSETP.NEU.FTZ.AND P0, PT, R146, RZ, PT ;  /* 0x000000ff9200720b */ /* 0x020fe20003f1d000 */
[----:B------:R-:W-:Y:S02]  /*39c0*/  BSSY B1, `(.L_x_19190) ;  /* 0x000000a000017945 */ /* 0x000fe40003800000 */
[----:B------:R-:W1:Y:S02]  /*39d0*/  I2F R41, R41 ;  /* 0x0000002900297306 */ /* 0x000e640000201400 */
[----:B-1----:R-:W-:-:S05]  /*39e0*/  FMUL.FTZ R42, R41, R146 ;  /* 0x00000092292a7220 */ /* 0x002fca0000410000 */
[----:B------:R-:W-:-:S05]  /*39f0*/  FSEL R45, R42, RZ, P0 ;  /* 0x000000ff2a2d7208 */ /* 0x000fca0000000000 */
[----:B------:R-:W-:Y:S01]  /*3a00*/  FFMA.FTZ R42, R40, c[0x0][0x184], R45 ;  /* 0x00006100282a7a23 */ /* 0x000fe2000001002d */
[----:B------:R-:W-:Y:S05]  /*3a10*/  @P1 BRA `(.L_x_19191) ;  /* 0x0000004000001947 */ /* 0x000fea0003800000 */
[----:B------:R-:W-:-:S04]  /*3a20*/  ISETP.GE.AND P0, PT, R43, R148, PT ;  /* 0x000000942b00720c */ /* 0x000fc80003f06270 */
[----:B------:R-:W-:-:S05]  /*3a30*/  FSEL R40, R42, RZ, !P0 ;  /* 0x000000ff2a287208 */ /* 0x000fca0004000000 */
[----:B------:R1:W-:Y:S04]  /*3a40*/  STS [R43.X4+0x220], R40 ;  /* 0x000220282b007388 */ /* 0x0003e80000004800 */
[----:B------:R-:W-:Y:S02]  /*3a50*/  @!P0 FMNMX.FTZ R143, R143, R42, !PT ;  /* 0x0000002a8f8f8209 */ /* 0x000fe40007810000 */
.L_x_19191:
[----:B------:R-:W-:Y:S05]  /*3a60*/  BSYNC B1 ;  /* 0x0000000000017941 */ /* 0x000fea0003800000 */
.L_x_19190:
[----:B01----:R-:W-:Y:S01]  /*3a70*/  @P2 CALL.REL.NOINC `(.L_x_19187) ;  /* 0x0000001000002944 */ /* 0x003fe20003c00000 */
[----:B------:R-:W-:Y:S05]  /*3a80*/  BRA `(.L_x_19192) ;  /* 0xffffe74000007947 */ /* 0x000fea000383ffff */
.L_x_19187:
[----:B------:R-:W-:Y:S05]  /*3a90*/  BSYNC B0 ;  /* 0x0000000000007941 */ /* 0x000fea0003800000 */
.L_x_19186:
[----:B------:R-:W-:Y:S05]  /*3aa0*/  BRA.DIV ~URZ, `(.L_x_19193) ;  /* 0x00003e627f007947 */ /* 0x000fea000b800000 */
[----:B------:R0:W1:Y:S02]  /*3ab0*/  SHFL.BFLY PT, R6, R143, 0x10, 0x1f ;  /* 0x0e001f008f067f89 */ /* 0x00006400000e0000 */
.L_x_19240:
[----:B01----:R-:W-:Y:S01]  /*3ac0*/  FMNMX.FTZ R143, R6, R143, !PT ;  /* 0x0000008f068f7209 */ /* 0x003fe20007810000 */
[----:B------:R-:W-:Y:S05]  /*3ad0*/  BRA.DIV ~URZ, `(.L_x_19194) ;  /* 0x00003eb27f007947 */ /* 0x000fea000b800000 */
[----:B------:R-:W0:Y:S02]  /*3ae0*/  SHFL.BFLY PT, R5, R143, 0x8, 0x1f ;  /* 0x0d001f008f057f89 */ /* 0x000e2400000e0000 */
[----:B0-----:R-:W-:-:S05]  /*3af0*/  FMNMX.FTZ R5, R143, R5, !PT ;  /* 0x000000058f057209 */ /* 0x001fca0007810000 */
[----:B------:R0:W1:Y:S02]  /*3b00*/  SHFL.BFLY PT, R6, R5, 0x4, 0x1f ;  /* 0x0c801f0005067f89 */ /* 0x00006400000e0000 */
.L_x_19241:
        /* <DEDUP_REMOVED lines=34> */
.L_x_19199:
        /* <DEDUP_REMOVED lines=11> */
.L_x_19198:
[----:B------:R-:W-:Y:S05]  /*3de0*/  BSYNC B1 ;  /* 0x0000000000017941 */ /* 0x000fea0003800000 */
.L_x_19197:
        /* <DEDUP_REMOVED lines=10> */
.L_x_19202:
        /* <DEDUP_REMOVED lines=62> */
[C---:B----4-:R-:W-:Y:S01]  /*4270*/  FADD.FTZ R23, -R27.reuse, R23 ;  /* 0x000000171b177221 */ /* 0x050fe20000010100 */
        /* <DEDUP_REMOVED lines=37> */
.L_x_19201:
[----:B------:R-:W-:Y:S05]  /*44d0*/  BSYNC B1 ;  /* 0x0000000000017941 */ /* 0x000fea0003800000 */
.L_x_19200:
        /* <DEDUP_REMOVED lines=55> */
.L_x_19204:
[----:B------:R-:W-:Y:S05]  /*4850*/  BSYNC B1 ;  /* 0x0000000000017941 */ /* 0x000fea0003800000 */
.L_x_19203:
        /* <DEDUP_REMOVED lines=26> */
.L_x_19196:
[----:B------:R-:W-:Y:S05]  /*4a00*/  BSYNC B0 ;  /* 0x0000000000007941 */ /* 0x000fea0003800000 */
.L_x_19195:
        /* <DEDUP_REMOVED lines=37> */
.L_x_19209:
        /* <DEDUP_REMOVED lines=8> */
.L_x_19208:
[----:B0-2---:R-:W-:Y:S05]  /*4ce0*/  BSYNC B1 ;  /* 0x0000000000017941 */ /* 0x005fea0003800000 */
.L_x_19207:
        /* <DEDUP_REMOVED lines=10> */
.L_x_19212:
        /* <DEDUP_REMOVED lines=52> */
.L_x_19211:
[----:B------:R-:W-:Y:S05]  /*50d0*/  BSYNC B1 ;  /* 0x0000000000017941 */ /* 0x000fea0003800000 */
.L_x_19210:
        /* <DEDUP_REMOVED lines=31> */
.L_x_19214:
[----:B------:R-:W-:Y:S05]  /*52d0*/  BSYNC B1 ;  /* 0x0000000000017941 */ /* 0x000fea0003800000 */
.L_x_19213:
        /* <DEDUP_REMOVED lines=14> */
.L_x_19206:
[----:B------:R-:W-:Y:S05]  /*53c0*/  BSYNC B0 ;  /* 0x0000000000007941 */ /* 0x000fea0003800000 */
.L_x_19205:
[----:B0-----:R-:W-:Y:S01]  /*53d0*/  SHF.R.S32.HI R5, RZ, 0x1f, R4 ;  /* 0x0000001fff057819 */ /* 0x001fe20000011404 */
[----:B------:R-:W-:Y:S01]  /*53e0*/  BAR.SYNC.DEFER_BLOCKING 0x0 ;  /* 0x0000000000007b1d */ /* 0x000fe20000010000 */
[----:B------:R-:W-:Y:S01]  /*53f0*/  CS2R R48, SRZ ;  /* 0x0000000000307805 */ /* 0x000fe2000001ff00 */
[----:B------:R-:W-:Y:S01]  /*5400*/  IMAD.MOV.U32 R50, RZ, RZ, RZ ;  /* 0x000000ffff327224 */ /* 0x000fe200078e00ff */
        /* <DEDUP_REMOVED lines=8> */
[----:B------:R-:W-:Y:S01]  /*5490*/  IADD3 R144, P0, R51, R144, RZ ;  /* 0x0000009033907210 */ /* 0x000fe20007f1e0ff */
[----:B------:R-:W-:Y:S01]  /*54a0*/  IMAD R6, R3, c[0x0][0x1b0], RZ ;  /* 0x00006c0003067a24 */ /* 0x000fe200078e02ff */
[C---:B------:R-:W-:Y:S01]  /*54b0*/  LEA R56, R51.reuse, 0x220, 0x5 ;  /* 0x0000022033387811 */ /* 0x040fe200078e28ff */
[----:B------:R-:W-:Y:S01]  /*54c0*/  IMAD.MOV.U32 R54, RZ, RZ, c[0x0][0x1ac] ;  /* 0x00006b00ff367624 */ /* 0x000fe200078e00ff */
[----:B------:R-:W-:Y:S01]  /*54d0*/  LEA.HI.X.SX32 R7, R51, R0, 0x1, P0 ;  /* 0x0000000033077211 */ /* 0x000fe200000f0eff */
[----:B------:R-:W-:Y:S01]  /*54e0*/  IMAD.SHL.U32 R52, R147, 0x8, RZ ;  /* 0x0000000893347824 */ /* 0x000fe200078e00ff */
[C---:B------:R-:W-:Y:S01]  /*54f0*/  LEA R0, P0, R144.reuse, c[0x0][0x188], 0x2 ;  /* 0x0000620090007a11 */ /* 0x040fe200078010ff */
[C---:B------:R-:W-:Y:S01]  /*5500*/  IMAD.SHL.U32 R53, R51.reuse, 0x8, RZ ;  /* 0x0000000833357824 */ /* 0x040fe200078e00ff */
[----:B------:R-:W-:Y:S01]  /*5510*/  IADD3 R70, -R51, -0x1, R2 ;  /* 0xffffffff33467810 */ /* 0x000fe20007ffe102 */
[----:B------:R-:W-:Y:S01]  /*5520*/  IMAD.MOV.U32 R49, RZ, RZ, RZ ;  /* 0x000000ffff317224 */ /* 0x000fe200078e00ff */
[----:B------:R-:W-:Y:S01]  /*5530*/  LEA.HI.X R3, R144, c[0x0][0x18c], R7, 0x2, P0 ;  /* 0x0000630090037a11 */ /* 0x000fe200000f1407 */
[----:B------:R-:W-:Y:S01]  /*5540*/  IMAD.MOV.U32 R55, RZ, RZ, R51 ;  /* 0x000000ffff377224 */ /* 0x000fe200078e0033 */
        /* <DEDUP_REMOVED lines=10> */
.L_x_19233:
[----:B------:R-:W-:Y:S01]  /*55f0*/  IMAD.MOV.U32 R9, RZ, RZ, R3 ;  /* 0x000000ffff097224 */ /* 0x000fe200078e0003 */
[----:B------:R-:W0:Y:S01]  /*5600*/  LDS.128 R64, [R56+-0x10] ;  /* 0xfffff00038407984 */ /* 0x000e220000000c00 */
        /* <DEDUP_REMOVED lines=13> */
[----:B------:R-:W-:Y:S02]  /*56e0*/  LEA R28, P5, R12, c[0x0][0x178], 0x1 ;  /* 0x00005e000c1c7a11 */ /* 0x000fe400078a08ff */
[-C--:B------:R-:W-:Y:S02]  /*56f0*/  LEA.HI.X.SX32 R8, R58, R40.reuse, 0x1, P2 ;  /* 0x000000283a087211 */ /* 0x080fe400010f0eff */
[----:B------:R-:W-:Y:S02]  /*5700*/  LEA.HI.X.SX32 R9, R59, R40, 0x1, P4 ;  /* 0x000000283b097211 */ /* 0x000fe400020f0eff */
[----:B------:R-:W-:Y:S02]  /*5710*/  LEA.HI.X R37, R14, c[0x0][0x17c], R11, 0x1, P1 ;  /* 0x00005f000e257a11 */ /* 0x000fe400008f0c0b */
[----:B------:R-:W-:Y:S02]  /*5720*/  IADD3 R11, P4, R62, R10, RZ ;  /* 0x0000000a3e0b7210 */ /* 0x000fe40007f9e0ff */
[----:B------:R-:W-:-:S02]  /*5730*/  LEA.HI.X R33, R13, c[0x0][0x17c], R8, 0x1, P3 ;  /* 0x00005f000d217a11 */ /* 0x000fc400018f0c08 */
[----:B------:R-:W-:Y:S01]  /*5740*/  LEA.HI.X R29, R12, c[0x0][0x17c], R9, 0x1, P5 ;  /* 0x00005f000c1d7a11 */ /* 0x000fe200028f0c09 */
[----:B-----5:R-:W5:Y:S01]  /*5750*/  LDG.E.128.CONSTANT R36, [R36.64] ;  /* 0x0000000a24247981 */ /* 0x020f62000c1e9d00 */
[-C--:B------:R-:W-:Y:S02]  /*5760*/  IADD3 R15, P6, R60, R10.reuse, RZ ;  /* 0x0000000a3c0f7210 */ /* 0x080fe40007fde0ff */
[-C--:B------:R-:W-:Y:S01]  /*5770*/  IADD3 R13, P5, R61, R10.reuse, RZ ;  /* 0x0000000a3d0d7210 */ /* 0x080fe20007fbe0ff */
[----:B------:R-:W5:Y:S01]  /*5780*/  LDG.E.128.CONSTANT R32, [R32.64] ;  /* 0x0000000a20207981 */ /* 0x000f62000c1e9d00 */
[----:B------:R-:W-:Y:S02]  /*5790*/  IADD3 R8, P3, R63, R10, RZ ;  /* 0x0000000a3f087210 */ /* 0x000fe40007f7e0ff */
[----:B------:R-:W-:Y:S01]  /*57a0*/  LEA R16, P0, R11, c[0x0][0x178], 0x1 ;  /* 0x00005e000b107a11 */ /* 0x000fe200078008ff */
[----:B------:R-:W5:Y:S01]  /*57b0*/  LDG.E.128.CONSTANT R28, [R28.64] ;  /* 0x0000000a1c1c7981 */ /* 0x000f62000c1e9d00 */
[----:B------:R-:W-:-:S02]  /*57c0*/  LEA.HI.X.SX32 R14, R62, R40, 0x1, P4 ;  /* 0x000000283e0e7211 */ /* 0x000fc400020f0eff */
[----:B------:R-:W-:Y:S02]  /*57d0*/  LEA R20, P1, R13, c[0x0][0x178], 0x1 ;  /* 0x00005e000d147a11 */ /* 0x000fe400078208ff */
[-C--:B------:R-:W-:Y:S02]  /*57e0*/  LEA.HI.X.SX32 R22, R60, R40.reuse, 0x1, P6 ;  /* 0x000000283c167211 */ /* 0x080fe400030f0eff */
[-C--:B------:R-:W-:Y:S02]  /*57f0*/  LEA.HI.X.SX32 R18, R61, R40.reuse, 0x1, P5 ;  /* 0x000000283d127211 */ /* 0x080fe400028f0eff */
[----:B------:R-:W-:Y:S02]  /*5800*/  LEA R12, P6, R8, c[0x0][0x178], 0x1 ;  /* 0x00005e00080c7a11 */ /* 0x000fe400078c08ff */
[----:B------:R-:W-:Y:S02]  /*5810*/  LEA.HI.X.SX32 R9, R63, R40, 0x1, P3 ;  /* 0x000000283f097211 */ /* 0x000fe400018f0eff */
[----:B------:R-:W-:-:S02]  /*5820*/  LEA.HI.X R17, R11, c[0x0][0x17c], R14, 0x1, P0 ;  /* 0x00005f000b117a11 */ /* 0x000fc400000f0c0e */
[----:B------:R-:W-:Y:S02]  /*5830*/  IADD3 R10, P0, R52, R10, RZ ;  /* 0x0000000a340a7210 */ /* 0x000fe40007f1e0ff */
[----:B------:R-:W-:Y:S02]  /*5840*/  LEA.HI.X R21, R13, c[0x0][0x17c], R18, 0x1, P1 ;  /* 0x00005f000d157a11 */ /* 0x000fe400008f0c12 */
[----:B------:R-:W-:Y:S01]  /*5850*/  LEA.HI.X R13, R8, c[0x0][0x17c], R9, 0x1, P6 ;  /* 0x00005f00080d7a11 */ /* 0x000fe200030f0c09 */
[----:B------:R-:W5:Y:S01]  /*5860*/  LDG.E.128.CONSTANT R16, [R16.64] ;  /* 0x0000000a10107981 */ /* 0x000f62000c1e9d00 */
[----:B------:R-:W-:Y:S02]  /*5870*/  LEA R24, P2, R15, c[0x0][0x178], 0x1 ;  /* 0x00005e000f187a11 */ /* 0x000fe400078408ff */
[----:B------:R-:W-:Y:S02]  /*5880*/  LEA R8, P1, R10, c[0x0][0x178], 0x1 ;  /* 0x00005e000a087a11 */ /* 0x000fe400078208ff */
[----:B------:R-:W-:-:S02]  /*5890*/  LEA.HI.X.SX32 R9, R52, R40, 0x1, P0 ;  /* 0x0000002834097211 */ /* 0x000fc400000f0eff */
[----:B------:R-:W-:Y:S01]  /*58a0*/  LEA.HI.X R25, R15, c[0x0][0x17c], R22, 0x1, P2 ;  /* 0x00005f000f197a11 */ /* 0x000fe200010f0c16 */
[----:B------:R2:W3:Y:S01]  /*58b0*/  LDS.128 R40, [R56] ;  /* 0x0000000038287984 */ /* 0x0004e20000000c00 */
[----:B------:R-:W-:-:S03]  /*58c0*/  LEA.HI.X R9, R10, c[0x0][0x17c], R9, 0x1, P1 ;  /* 0x00005f000a097a11 */ /* 0x000fc600008f0c09 */
[----:B------:R-:W5:Y:S04]  /*58d0*/  LDG.E.128.CONSTANT R20, [R20.64] ;  /* 0x0000000a14147981 */ /* 0x000f68000c1e9d00 */
[----:B-1----:R-:W5:Y:S04]  /*58e0*/  LDG.E.128.CONSTANT R24, [R24.64] ;  /* 0x0000000a18187981 */ /* 0x002f68000c1e9d00 */
        /* <DEDUP_REMOVED lines=8> */
[C---:B--2---:R-:W-:Y:S02]  /*5970*/  IADD3 R65, R53.reuse, 0x2, RZ ;  /* 0x0000000235417810 */ /* 0x044fe40007ffe0ff */
        /* <DEDUP_REMOVED lines=11> */
[----:B-----5:R-:W-:Y:S02]  /*5a30*/  SEL R67, R9, RZ, !P1 ;  /* 0x000000ff09437207 */ /* 0x020fe40004800000 */
        /* <DEDUP_REMOVED lines=18> */
.L_x_19218:
[----:B--2---:R-:W-:Y:S05]  /*5b60*/  BSYNC B1 ;  /* 0x0000000000017941 */ /* 0x004fea0003800000 */
.L_x_19217:
[----:B-----5:R-:W-:Y:S01]  /*5b70*/  HFMA2.MMA R65, R64, R9, -RZ ;  /* 0x0000000940417235 */ /* 0x020fe200001000ff */
[----:B------:R-:W-:Y:S01]  /*5b80*/  IMAD.MOV.U32 R9, RZ, RZ, R71 ;  /* 0x000000ffff097224 */ /* 0x000fe200078e0047 */
[----:B------:R-:W-:Y:S01]  /*5b90*/  BSSY B1, `(.L_x_19219) ;  /* 0x0000023000017945 */ /* 0x000fe20003800000 */
[----:B---3--:R-:W-:-:S04]  /*5ba0*/  F2FP.PACK_AB R68, R41, R40 ;  /* 0x000000282944723e */ /* 0x008fc800000000ff */
        /* <DEDUP_REMOVED lines=33> */
.L_x_19220:
[----:B------:R-:W-:Y:S05]  /*5dc0*/  BSYNC B1 ;  /* 0x0000000000017941 */ /* 0x000fea0003800000 */
.L_x_19219:
        /* <DEDUP_REMOVED lines=44> */
.L_x_19222:
[----:B------:R-:W-:Y:S05]  /*6090*/  BSYNC B1 ;  /* 0x0000000000017941 */ /* 0x000fea0003800000 */
.L_x_19221:
        /* <DEDUP_REMOVED lines=40> */
.L_x_19224:
[----:B------:R-:W-:Y:S05]  /*6320*/  BSYNC B1 ;  /* 0x0000000000017941 */ /* 0x000fea0003800000 */
.L_x_19223:
        /* <DEDUP_REMOVED lines=11> */
[----:B------:R-:W-:Y:S02]  /*63e0*/  IADD3 R39, R53, 0x4, RZ ;  /* 0x0000000435277810 */ /* 0x000fe40007ffe0ff */
        /* <DEDUP_REMOVED lines=26> */
.L_x_19226:
[----:B------:R-:W-:Y:S05]  /*6590*/  BSYNC B1 ;  /* 0x0000000000017941 */ /* 0x000fea0003800000 */
.L_x_19225:
        /* <DEDUP_REMOVED lines=34> */
.L_x_19228:
[----:B------:R-:W-:Y:S05]  /*67c0*/  BSYNC B1 ;  /* 0x0000000000017941 */ /* 0x000fea0003800000 */
.L_x_19227:
        /* <DEDUP_REMOVED lines=34> */
.L_x_19230:
[----:B------:R-:W-:Y:S05]  /*69f0*/  BSYNC B1 ;  /* 0x0000000000017941 */ /* 0x000fea0003800000 */
.L_x_19229:
        /* <DEDUP_REMOVED lines=65> */
.L_x_19232:
[----:B------:R-:W-:Y:S05]  /*6e10*/  BSYNC B1 ;  /* 0x0000000000017941 */ /* 0x000fea0003800000 */
.L_x_19231:
[----:B------:R-:W-:Y:S01]  /*6e20*/  HMUL2 R13, R64, R13 ;  /* 0x0000000d400d7232 */ /* 0x000fe20000000000 */
[----:B------:R-:W-:Y:S02]  /*6e30*/  IADD3 R55, R55, 0x4, RZ ;  /* 0x0000000437377810 */ /* 0x000fe40007ffe0ff */
[----:B------:R-:W-:Y:S01]  /*6e40*/  IADD3 R0, P1, R0, 0x10, RZ ;  /* 0x0000001000007810 */ /* 0x000fe20007f3e0ff */
[----:B------:R-:W-:Y:S01]  /*6e50*/  HFMA2 R13, R9, R12, R13 ;  /* 0x0000000c090d7231 */ /* 0x000fe2000000000d */
[----:B------:R-:W-:-:S02]  /*6e60*/  ISETP.GE.AND P0, PT, R55, R2, PT ;  /* 0x000000023700720c */ /* 0x000fc40003f06270 */
[----:B------:R-:W-:Y:S01]  /*6e70*/  IADD3 R53, R53, 0x20, RZ ;  /* 0x0000002035357810 */ /* 0x000fe20007ffe0ff */
[----:B------:R-:W-:Y:S01]  /*6e80*/  IMAD.X R3, RZ, RZ, R3, P1 ;  /* 0x000000ffff037224 */ /* 0x000fe200008e0603 */
[----:B------:R-:W-:Y:S01]  /*6e90*/  IADD3 R70, R70, -0x4, RZ ;  /* 0xfffffffc46467810 */ /* 0x000fe20007ffe0ff */
        /* <DEDUP_REMOVED lines=9> */
.L_x_19216:
[----:B------:R-:W-:Y:S05]  /*6f30*/  BSYNC B0 ;  /* 0x0000000000007941 */ /* 0x000fea0003800000 */
.L_x_19215:
[----:B------:R-:W-:Y:S01]  /*6f40*/  BAR.SYNC.DEFER_BLOCKING 0x0 ;  /* 0x0000000000007b1d */ /* 0x000fe20000010000 */
[C---:B------:R-:W-:Y:S01]  /*6f50*/  LOP3.LUT R0, R4.reuse, 0xffffffc0, RZ, 0xc0, !PT ;  /* 0xffffffc004007812 */ /* 0x040fe200078ec0ff */
        /* <DEDUP_REMOVED lines=35> */
.L_x_19235:
[----:B0-----:R-:W-:Y:S05]  /*7190*/  BSYNC B0 ;  /* 0x0000000000007941 */ /* 0x001fea0003800000 */
.L_x_19234:
        /* <DEDUP_REMOVED lines=28> */
.L_x_19237:
[----:B0-----:R-:W-:Y:S05]  /*7360*/  BSYNC B0 ;  /* 0x0000000000007941 */ /* 0x001fea0003800000 */
.L_x_19236:
        /* <DEDUP_REMOVED lines=8> */
[----:B------:R-:W-:Y:S02]  /*73f0*/  F2FP.PACK_AB R49, R50, R49 ;  /* 0x000000313231723e */ /* 0x000fe400000000ff */
[----:B------:R-:W-:Y:S02]  /*7400*/  F2FP.PACK_AB R5, R44, R5 ;  /* 0x000000052c05723e */ /* 0x000fe400000000ff */
[----:B------:R-:W-:Y:S02]  /*7410*/  F2FP.PACK_AB R45, R46, R45 ;  /* 0x0000002d2e2d723e */ /* 0x000fe400000000ff */
[----:B------:R-:W-:Y:S01]  /*7420*/  F2FP.PACK_AB R47, R48, R47 ;  /* 0x0000002f302f723e */ /* 0x000fe200000000ff */
        /* <DEDUP_REMOVED lines=23> */
[----:B------:R0:W-:Y:S01]  /*75a0*/  STG.E.U16 [R2.64], R49 ;  /* 0x0000003102007986 */ /* 0x0001e2000c10150a */
        /* <DEDUP_REMOVED lines=19> */
[C---:B------:R-:W-:Y:S02]  /*76e0*/  IADD3 R17, P1, R4.reuse, UR4, RZ ;  /* 0x0000000404117c10 */ /* 0x040fe4000ff3e0ff */
[--C-:B------:R-:W-:Y:S02]  /*76f0*/  LEA.HI.X R19, R19, c[0x0][0x164], R0.reuse, 0x1, P2 ;  /* 0x0000590013137a11 */ /* 0x100fe400010f0c00 */
[----:B------:R-:W-:Y:S02]  /*7700*/  PRMT R0, R49, 0x7632, R0 ;  /* 0x0000763231007816 */ /* 0x000fe40000000000 */
[----:B------:R-:W-:Y:S02]  /*7710*/  LEA.HI.X.SX32 R4, R4, UR7, 0x1, P1 ;  /* 0x0000000704047c11 */ /* 0x000fe400088f0eff */
[----:B------:R-:W-:Y:S01]  /*7720*/  LEA R14, P0, R15, c[0x0][0x160], 0x1 ;  /* 0x000058000f0e7a11 */ /* 0x000fe200078008ff */
[----:B------:R2:W-:Y:S01]  /*7730*/  STG.E.U16 [R6.64], R0 ;  /* 0x0000000006007986 */ /* 0x0005e2000c10150a */
[----:B------:R-:W-:-:S02]  /*7740*/  LEA R16, P1, R17, c[0x0][0x160], 0x1 ;  /* 0x0000580011107a11 */ /* 0x000fc400078208ff */
[----:B0-----:R-:W-:Y:S01]  /*7750*/  PRMT R3, R5, 0x7632, R3 ;  /* 0x0000763205037816 */ /* 0x001fe20000000003 */
[----:B------:R0:W-:Y:S01]  /*7760*/  STG.E.U16 [R8.64], R5 ;  /* 0x0000000508007986 */ /* 0x0001e2000c10150a */
[----:B------:R-:W-:Y:S02]  /*7770*/  LEA.HI.X R15, R15, c[0x0][0x164], R20, 0x1, P0 ;  /* 0x000059000f0f7a11 */ /* 0x000fe400000f0c14 */
[----:B------:R-:W-:Y:S01]  /*7780*/  LEA.HI.X R17, R17, c[0x0][0x164], R4, 0x1, P1 ;  /* 0x0000590011117a11 */ /* 0x000fe200008f0c04 */
[----:B------:R-:W-:Y:S01]  /*7790*/  STG.E.U16 [R10.64], R3 ;  /* 0x000000030a007986 */ /* 0x000fe2000c10150a */
[----:B--2---:R-:W-:-:S03]  /*77a0*/  PRMT R7, R45, 0x7632, R7 ;  /* 0x000076322d077816 */ /* 0x004fc60000000007 */
[----:B------:R-:W-:Y:S01]  /*77b0*/  STG.E.U16 [R12.64], R45 ;  /* 0x0000002d0c007986 */ /* 0x000fe2000c10150a */
[----:B0-----:R-:W-:-:S03]  /*77c0*/  PRMT R9, R47, 0x7632, R9 ;  /* 0x000076322f097816 */ /* 0x001fc60000000009 */
[----:B------:R-:W-:Y:S04]  /*77d0*/  STG.E.U16 [R14.64], R7 ;  /* 0x000000070e007986 */ /* 0x000fe8000c10150a */
[----:B------:R-:W-:Y:S04]  /*77e0*/  STG.E.U16 [R16.64], R47 ;  /* 0x0000002f10007986 */ /* 0x000fe8000c10150a */
[----:B------:R-:W-:Y:S01]  /*77f0*/  STG.E.U16 [R18.64], R9 ;  /* 0x0000000912007986 */ /* 0x000fe2000c10150a */
[----:B------:R-:W-:Y:S05]  /*7800*/  EXIT ;  /* 0x000000000000794d */ /* 0x000fea0003800000 */
.L_x_19188:
[----:B------:R-:W-:Y:S01]  /*7810*/  IMAD.MOV.U32 R42, RZ, RZ, R151 ;  /* 0x000000ffff2a7224 */ /* 0x000fe200078e0097 */
[----:B------:R-:W-:Y:S01]  /*7820*/  MOV R40, 0x7870 ;  /* 0x0000787000287802 */ /* 0x000fe20000000f00 */
[----:B------:R-:W-:-:S02]  /*7830*/  IMAD.MOV.U32 R45, RZ, RZ, 0x2 ;  /* 0x00000002ff2d7424 */ /* 0x000fc400078e00ff */
[----:B------:R-:W-:Y:S02]  /*7840*/  IMAD.MOV.U32 R44, RZ, RZ, 0x1f ;  /* 0x0000001fff2c7424 */ /* 0x000fe400078e00ff */
[----:B------:R-:W-:Y:S02]  /*7850*/  IMAD.MOV.U32 R47, RZ, RZ, -0x1 ;  /* 0xffffffffff2f7424 */ /* 0x000fe400078e00ff */
[----:B-----5:R-:W-:Y:S05]  /*7860*/  CALL.REL.NOINC `($__internal_378_$__cuda_sm70_shflsync_bfly_p) ;  /* 0x0000021000007944 */ /* 0x020fea0003c00000 */
[----:B-1----:R-:W-:Y:S01]  /*7870*/  IMAD.MOV.U32 R40, RZ, RZ, R42 ;  /* 0x000000ffff287224 */ /* 0x002fe200078e002a */
[----:B0-----:R-:W-:Y:S05]  /*7880*/  BRA `(.L_x_19238) ;  /* 0xffffc0c000007947 */ /* 0x001fea000383ffff */
.L_x_19189:
[----:B------:R-:W-:Y:S01]  /*7890*/  IMAD.MOV.U32 R42, RZ, RZ, R151 ;  /* 0x000000ffff2a7224 */ /* 0x000fe200078e0097 */
[----:B------:R-:W-:Y:S01]  /*78a0*/  MOV R40, 0x78f0 ;  /* 0x000078f000287802 */ /* 0x000fe20000000f00 */
[----:B------:R-:W-:Y:S02]  /*78b0*/  IMAD.MOV.U32 R45, RZ, RZ, 0x1 ;  /* 0x00000001ff2d7424 */ /* 0x000fe400078e00ff */
[----:B------:R-:W-:Y:S02]  /*78c0*/  IMAD.MOV.U32 R44, RZ, RZ, 0x1f ;  /* 0x0000001fff2c7424 */ /* 0x000fe400078e00ff */
[----:B------:R-:W-:Y:S02]  /*78d0*/  IMAD.MOV.U32 R47, RZ, RZ, -0x1 ;  /* 0xffffffffff2f7424 */ /* 0x000fe400078e00ff */
[----:B-----5:R-:W-:Y:S05]  /*78e0*/  CALL.REL.NOINC `($__internal_378_$__cuda_sm70_shflsync_bfly_p) ;  /* 0x0000019000007944 */ /* 0x020fea0003c00000 */
[----:B-1----:R-:W-:Y:S01]  /*78f0*/  IMAD.MOV.U32 R40, RZ, RZ, R42 ;  /* 0x000000ffff287224 */ /* 0x002fe200078e002a */
[----:B0-----:R-:W-:Y:S05]  /*7900*/  BRA `(.L_x_19239) ;  /* 0xffffc07000007947 */ /* 0x001fea000383ffff */
.L_x_19193:
        /* <DEDUP_REMOVED lines=8> */
.L_x_19194:
[----:B------:R-:W-:Y:S01]  /*7990*/  IMAD.MOV.U32 R42, RZ, RZ, R143 ;  /* 0x000000ffff2a7224 */ /* 0x000fe200078e008f */
[----:B------:R-:W-:Y:S01]  /*79a0*/  MOV R40, 0x79f0 ;  /* 0x000079f000287802 */ /* 0x000fe20000000f00 */
[----:B------:R-:W-:Y:S02]  /*79b0*/  IMAD.MOV.U32 R45, RZ, RZ, 0x8 ;  /* 0x00000008ff2d7424 */ /* 0x000fe400078e00ff */
[----:B------:R-:W-:Y:S02]  /*79c0*/  IMAD.MOV.U32 R44, RZ, RZ, 0x1f ;  /* 0x0000001fff2c7424 */ /* 0x000fe400078e00ff */
[----:B------:R-:W-:Y:S02]  /*79d0*/  IMAD.MOV.U32 R47, RZ, RZ, -0x1 ;  /* 0xffffffffff2f7424 */ /* 0x000fe400078e00ff */
[----:B-----5:R-:W-:Y:S05]  /*79e0*/  CALL.REL.NOINC `($__internal_378_$__cuda_sm70_shflsync_bfly_p) ;  /* 0x0000009000007944 */ /* 0x020fea0003c00000 */
[----:B-1----:R-:W-:Y:S01]  /*79f0*/  FMNMX.FTZ R5, R143, R42, !PT ;  /* 0x0000002a8f057209 */ /* 0x002fe20007810000 */
[----:B0-----:R-:W-:Y:S01]  /*7a00*/  IMAD.MOV.U32 R45, RZ, RZ, 0x4 ;  /* 0x00000004ff2d7424 */ /* 0x001fe200078e00ff */
[----:B------:R-:W-:Y:S01]  /*7a10*/  MOV R40, 0x7a60 ;  /* 0x00007a6000287802 */ /* 0x000fe20000000f00 */
[----:B------:R-:W-:-:S02]  /*7a20*/  IMAD.MOV.U32 R44, RZ, RZ, 0x1f ;  /* 0x0000001fff2c7424 */ /* 0x000fc400078e00ff */
[----:B------:R-:W-:Y:S02]  /*7a30*/  IMAD.MOV.U32 R47, RZ, RZ, -0x1 ;  /* 0xffffffffff2f7424 */ /* 0x000fe400078e00ff */
[----:B------:R-:W-:Y:S02]  /*7a40*/  IMAD.MOV.U32 R42, RZ, RZ, R5 ;  /* 0x000000ffff2a7224 */ /* 0x000fe400078e0005 */
[----:B------:R-:W-:Y:S05]  /*7a50*/  CALL.REL.NOINC `($__internal_378_$__cuda_sm70_shflsync_bfly_p) ;  /* 0x0000002000007944 */ /* 0x000fea0003c00000 */
[----:B-1----:R-:W-:Y:S01]  /*7a60*/  IMAD.MOV.U32 R6, RZ, RZ, R42 ;  /* 0x000000ffff067224 */ /* 0x002fe200078e002a */
[----:B0-----:R-:W-:Y:S05]  /*7a70*/  BRA `(.L_x_19241) ;  /* 0xffffc09000007947 */ /* 0x001fea000383ffff */
        .weak           $__internal_378_$__cuda_sm70_shflsync_bfly_p
        .type           $__internal_378_$__cuda_sm70_shflsync_bfly_p,@function
        .size           $__internal_378_$__cuda_sm70_shflsync_bfly_p,(.L_x_23545 - $__internal_378_$__cuda_sm70_shflsync_bfly_p)
$__internal_378_$__cuda_sm70_shflsync_bfly_p:
[----:B------:R-:W-:Y:S01]  /*7a80*/  IMAD.MOV.U32 R41, RZ, RZ, 0x0 ;  /* 0x00000000ff297424 */ /* 0x000fe200078e00ff */
[----:B------:R-:W-:Y:S04]  /*7a90*/  WARPSYNC R47 ;  /* 0x0000002f00007348 */ /* 0x000fe80003800000 */
[----:B------:R0:W1:Y:S01]  /*7aa0*/  SHFL.BFLY PT, R42, R42, R45, R44 ;  /* 0x0c00002d2a2a7389 */ /* 0x00006200000e002c */
[----:B------:R-:W-:Y:S05]  /*7ab0*/  RET.REL.NODEC R40 `(_ZN4vllm25paged_attention_v1_kernelIttLi256ELi8ELi128ELNS_18Fp8KVCacheDataTypeE0ELb0EEEvPT_PKS2_PKT0_S8_ifPKiSA_iPKfiiiSC_SC_iiiii) ;  /* 0xffff854028007950 */ /* 0x000fea0003c3ffff */
.L_x_19242:
        /* <DEDUP_REMOVED lines=12> */
.L_x_23545:


//--------------------- .text._ZN4vllm25paged_attention_v1_kernelIttLi192ELi8ELi128ELNS_18Fp8KVCacheDataTypeE0ELb0EEEvPT_PKS2_PKT0_S8_ifPKiSA_iPKfiiiSC_SC_iiiii --------------------------
	.section	.text._ZN4vllm25paged_attention_v1_kernelIttLi192ELi8ELi128ELNS_18Fp8KVCacheDataTypeE0ELb0EEEvPT_PKS2_PKT0_S8_ifPKiSA_iPKfiiiSC_SC_iiiii,"ax",@progbits
	.sectioninfo	@"SHI_REGISTERS=128"
	.align	128
        .global         _ZN4vllm25paged_attention_v1_kernelIttLi192ELi8ELi128ELNS_18Fp8KVCacheDataTypeE0ELb0EEEvPT_PKS2_PKT0_S8_ifPKiSA_iPKfiiiSC_SC_iiiii
        .type           _ZN4vllm25paged_attention_v1_kernelIttLi192ELi8ELi128ELNS_18Fp8KVCacheDataTypeE0ELb0EEEvPT_PKS2_PKT0_S8_ifPKiSA_iPKfiiiSC_SC_iiiii,@function
        .size           _ZN4vllm25paged_attention_v1_kernelIttLi192ELi8ELi128ELNS_18Fp8KVCacheDataTypeE0ELb0EEEvPT_PKS2_PKT0_S8_ifPKiSA_iPKfiiiSC_SC_iiiii,(.L_x_23546 - _ZN4vllm25paged_attention_v1_kernelIttLi192ELi8ELi128ELNS_18Fp8KVCacheDataTypeE0ELb0EEEvPT_PKS2_PKT0_S8_ifPKiSA_iPKfiiiSC_SC_iiiii)
        .other          _ZN4vllm25paged_attention_v1_kernelIttLi192ELi8ELi128ELNS_18Fp8KVCacheDataTypeE0ELb0EEEvPT_PKS2_PKT0_S8_ifPKiSA_iPKfiiiSC_SC_iiiii,@"STO_CUDA_ENTRY STV_DEFAULT"
_ZN4vllm25paged_attention_v1_kernelIttLi192ELi8ELi128ELNS_18Fp8KVCacheDataTypeE0ELb0EEEvPT_PKS2_PKT0_S8_ifPKiSA_iPKfiiiSC_SC_iiiii:
.text._ZN4vllm25paged_attention_v1_kernelIttLi192ELi8ELi128ELNS_18Fp8KVCacheDataTypeE0ELb0EEEvPT_PKS2_PKT0_S8_ifPKiSA_iPKfiiiSC_SC_iiiii:
        /* <DEDUP_REMOVED lines=56> */
[CC--:B------:R-:W-:Y:S02]  /*0380*/  LEA.HI R115, R3.reuse, R30.reuse, RZ, 0x5 ;  /* 0x0000001e03737211 */ /* 0x0c0fe400078f28ff */
[----:B------:R-:W-:Y:S02]  /*0390*/  LEA.HI R3, R3, R30, RZ, 0x2 ;  /* 0x0000001e03037211 */ /* 0x000fe400078f10ff */
[----:B------:R-:W-:Y:S02]  /*03a0*/  ISETP.GT.U32.AND P1, PT, R5, R0, PT ;  /* 0x000000000500720c */ /* 0x000fe40003f24070 */
[----:B------:R-:W-:Y:S02]  /*03b0*/  LOP3.LUT R113, R115, 0xffffffe0, RZ, 0xc0, !PT ;  /* 0xffffffe073717812 */ /* 0x000fe400078ec0ff */
[----:B------:R-:W-:Y:S02]  /*03c0*/  LOP3.LUT R111, R3, 0xfffffffc, RZ, 0xc0, !PT ;  /* 0xfffffffc036f7812 */ /* 0x000fe400078ec0ff */
[----:B------:R-:W-:Y:S01]  /*03d0*/  SHF.R.S32.HI R115, RZ, 0x5, R115 ;  /* 0x00000005ff737819 */ /* 0x000fe20000011473 */
[----:B------:R-:W-:-:S02]  /*03e0*/  IMAD.IADD R113, R30, 0x1, -R113 ;  /* 0x000000011e717824 */ /* 0x000fc400078e0a71 */
[----:B------:R-:W-:-:S04]  /*03f0*/  IMAD.IADD R111, R30, 0x1, -R111 ;  /* 0x000000011e6f7824 */ /* 0x000fc800078e0a6f */
        /* <DEDUP_REMOVED lines=13> */
[----:B------:R-:W-:Y:S02]  /*04d0*/  SHF.R.S32.HI R0, RZ, 0x2, R3 ;  /* 0x00000002ff007819 */ /* 0x000fe40000011403 */
[----:B------:R-:W-:Y:S01]  /*04e0*/  SHF.R.S32.HI R28, RZ, 0x3, R5 ;  /* 0x00000003ff1c7819 */ /* 0x000fe20000011405 */
[----:B------:R-:W-:Y:S05]  /*04f0*/  @P0 BRA `(.L_x_19244) ;  /* 0x000003e000000947 */ /* 0x000fea0003800000 */
[C---:B------:R-:W-:Y:S01]  /*0500*/  IMNMX R3, R0.reuse, -0x8, !PT ;  /* 0xfffffff800037817 */ /* 0x040fe20007800200 */
[----:B------:R-:W-:Y:S01]  /*0510*/  IMAD R4, R9, c[0x0][0x1a8], RZ ;  /* 0x00006a0009047a24 */ /* 0x000fe200078e02ff */
        /* <DEDUP_REMOVED lines=21> */
.L_x_19247:
        /* <DEDUP_REMOVED lines=11> */
.L_x_19246:
[----:B------:R-:W-:Y:S05]  /*0720*/  BSYNC B1 ;  /* 0x0000000000017941 */ /* 0x000fea0003800000 */
.L_x_19245:
        /* <DEDUP_REMOVED lines=10> */
.L_x_19248:
        /* <DEDUP_REMOVED lines=17> */
.L_x_19244:
[----:B------:R-:W-:Y:S05]  /*08e0*/  BSYNC B0 ;  /* 0x0000000000007941 */ /* 0x000fea0003800000 */
.L_x_19243:
        /* <DEDUP_REMOVED lines=8> */
[----:B------:R-:W-:Y:S01]  /*0970*/  SHF.R.S32.HI R5, RZ, 0x1f, R115 ;  /* 0x0000001fff057819 */ /* 0x000fe20000011473 */
[----:B------:R-:W-:Y:S01]  /*0980*/  IMAD R109, R111, 0x60, RZ ;  /* 0x000000606f6d7824 */ /* 0x000fe200078e02ff */
[----:B------:R-:W-:Y:S01]  /*0990*/  IADD3 R27, P0, R115, R2, RZ ;  /* 0x00000002731b7210 */ /* 0x000fe20007f1e0ff */
[----:B------:R-:W-:Y:S01]  /*09a0*/  IMAD.MOV.U32 R110, RZ, RZ, -0x800001 ;  /* 0xff7fffffff6e7424 */ /* 0x000fe200078e00ff */
[----:B------:R-:W-:-:S02]  /*09b0*/  LEA.HI R3, R3, R0, RZ, 0x3 ;  /* 0x0000000003037211 */ /* 0x000fc400078f18ff */
[----:B------:R-:W-:Y:S02]  /*09c0*/  LEA.HI.X.SX32 R4, R2, R5, 0x1, P0 ;  /* 0x0000000502047211 */ /* 0x000fe400000f0eff */
[----:B------:R-:W-:Y:S02]  /*09d0*/  IADD3 R2, R111, 0x4, RZ ;  /* 0x000000046f027810 */ /* 0x000fe40007ffe0ff */
[----:B------:R-:W-:Y:S02]  /*09e0*/  LOP3.LUT R3, R3, 0xfffffff8, RZ, 0xc0, !PT ;  /* 0xfffffff803037812 */ /* 0x000fe400078ec0ff */
[C---:B------:R-:W-:Y:S02]  /*09f0*/  LEA R26, P0, R27.reuse, c[0x0][0x188], 0x2 ;  /* 0x000062001b1a7a11 */ /* 0x040fe400078010ff */
[----:B------:R-:W-:Y:S01]  /*0a00*/  SHF.R.S32.HI R31, RZ, 0x1f, R2 ;  /* 0x0000001fff1f7819 */ /* 0x000fe20000011402 */
[----:B------:R-:W-:Y:S01]  /*0a10*/  IMAD.IADD R0, R0, 0x1, -R3 ;  /* 0x0000000100007824 */ /* 0x000fe200078e0a03 */
[----:B------:R-:W-:-:S02]  /*0a20*/  LEA.HI.X R27, R27, c[0x0][0x18c], R4, 0x2, P0 ;  /* 0x000063001b1b7a11 */ /* 0x000fc400000f1404 */
[----:B------:R-:W-:Y:S01]  /*0a30*/  IADD3 R3, R111, 0x8, RZ ;  /* 0x000000086f037810 */ /* 0x000fe20007ffe0ff */
[----:B------:R-:W-:Y:S01]  /*0a40*/  IMAD.SHL.U32 R119, R0, 0x8, RZ ;  /* 0x0000000800777824 */ /* 0x000fe200078e00ff */
[----:B------:R-:W-:Y:S01]  /*0a50*/  LEA.HI R31, R31, R2, RZ, 0x2 ;  /* 0x000000021f1f7211 */ /* 0x000fe200078f10ff */
        /* <DEDUP_REMOVED lines=8> */
[----:B------:R-:W-:Y:S01]  /*0ae0*/  IMAD R0, R115, 0x8, R0 ;  /* 0x0000000873007824 */ /* 0x000fe200078e0200 */
[----:B------:R-:W-:-:S02]  /*0af0*/  LEA.HI R32, R32, R3, RZ, 0x2 ;  /* 0x0000000320207211 */ /* 0x000fc400078f10ff */
[----:B------:R-:W-:Y:S02]  /*0b00*/  LEA.HI R33, R33, R4, RZ, 0x2 ;  /* 0x0000000421217211 */ /* 0x000fe400078f10ff */
[----:B------:R-:W-:Y:S01]  /*0b10*/  SHF.R.S32.HI R3, RZ, 0x1f, R108 ;  /* 0x0000001fff037819 */ /* 0x000fe2000001146c */
[----:B------:R-:W-:Y:S01]  /*0b20*/  IMAD.SHL.U32 R32, R32, 0x10, RZ ;  /* 0x0000001020207824 */ /* 0x000fe200078e00ff */
        /* <DEDUP_REMOVED lines=13> */
[----:B------:R-:W-:-:S02]  /*0c00*/  IADD3 R4, R111, 0x14, RZ ;  /* 0x000000146f047810 */ /* 0x000fc40007ffe0ff */
[----:B------:R-:W-:Y:S01]  /*0c10*/  SHF.R.S32.HI R3, RZ, 0x1f, R2 ;  /* 0x0000001fff037819 */ /* 0x000fe20000011402 */
        /* <DEDUP_REMOVED lines=15> */
[----:B------:R-:W-:Y:S02]  /*0d10*/  LOP3.LUT R5, R5, 0xfffffff8, RZ, 0xc0, !PT ;  /* 0xfffffff805057812 */ /* 0x000fe400078ec0ff */
        /* <DEDUP_REMOVED lines=8> */
[----:B------:R-:W-:Y:S02]  /*0da0*/  LEA.HI R37, R37, R6, RZ, 0x2 ;  /* 0x0000000625257211 */ /* 0x000fe400078f10ff */
[----:B------:R-:W-:Y:S02]  /*0db0*/  SHF.R.S32.HI R39, RZ, 0x1f, R4 ;  /* 0x0000001fff277819 */ /* 0x000fe40000011404 */
[----:B------:R-:W-:Y:S01]  /*0dc0*/  LEA.HI R38, R3, R2, RZ, 0x2 ;  /* 0x0000000203267211 */ /* 0x000fe200078f10ff */
[----:B------:R-:W-:Y:S01]  /*0dd0*/  IMAD.SHL.U32 R2, R2, 0x2, RZ ;  /* 0x0000000202027824 */ /* 0x000fe200078e00ff */
[----:B------:R-:W-:Y:S02]  /*0de0*/  SHF.R.S32.HI R6, RZ, 0x1f, R21 ;  /* 0x0000001fff067819 */ /* 0x000fe40000011415 */
[----:B------:R-:W-:-:S02]  /*0df0*/  IADD3 R5, R111, 0x28, RZ ;  /* 0x000000286f057810 */ /* 0x000fc40007ffe0ff */
[----:B------:R-:W-:Y:S01]  /*0e00*/  LEA.HI R39, R39, R4, RZ, 0x2 ;  /* 0x0000000427277211 */ /* 0x000fe200078f10ff */
[----:B------:R-:W-:Y:S01]  /*0e10*/  IMAD.SHL.U32 R4, R4, 0x2, RZ ;  /* 0x0000000204047824 */ /* 0x000fe200078e00ff */
[----:B------:R-:W-:Y:S01]  /*0e20*/  LEA.HI R6, R6, R21, RZ, 0x3 ;  /* 0x0000001506067211 */ /* 0x000fe200078f18ff */
[----:B------:R-:W-:Y:S01]  /*0e30*/  IMAD.SHL.U32 R17, R5, 0x2, RZ ;  /* 0x0000000205117824 */ /* 0x000fe200078e00ff */
[----:B------:R-:W-:Y:S02]  /*0e40*/  SHF.R.S32.HI R40, RZ, 0x1f, R5 ;  /* 0x0000001fff287819 */ /* 0x000fe40000011405 */
[----:B------:R-:W-:Y:S02]  /*0e50*/  SHF.R.S32.HI R7, RZ, 0x1f, R24 ;  /* 0x0000001fff077819 */ /* 0x000fe40000011418 */
[----:B------:R-:W-:Y:S02]  /*0e60*/  SHF.R.S32.HI R3, RZ, 0x1f, R2 ;  /* 0x0000001fff037819 */ /* 0x000fe40000011402 */
[----:B------:R-:W-:-:S02]  /*0e70*/  LOP3.LUT R6, R6, 0xfffffff8, RZ, 0xc0, !PT ;  /* 0xfffffff806067812 */ /* 0x000fc400078ec0ff */
[----:B------:R-:W-:Y:S02]  /*0e80*/  LEA.HI R40, R40, R5, RZ, 0x2 ;  /* 0x0000000528287211 */ /* 0x000fe400078f10ff */
[----:B------:R-:W-:Y:S01]  /*0e90*/  LEA.HI R7, R7, R24, RZ, 0x3 ;  /* 0x0000001807077211 */ /* 0x000fe200078f18ff */
[----:B------:R-:W-:Y:S01]  /*0ea0*/  IMAD.IADD R21, R21, 0x1, -R6 ;  /* 0x0000000115157824 */ /* 0x000fe200078e0a06 */
[----:B------:R-:W-:Y:S01]  /*0eb0*/  SHF.R.S32.HI R5, RZ, 0x1f, R4 ;  /* 0x0000001fff057819 */ /* 0x000fe20000011404 */
[----:B------:R-:W-:Y:S01]  /*0ec0*/  IMAD.SHL.U32 R54, R40, 0x10, RZ ;  /* 0x0000001028367824 */ /* 0x000fe200078e00ff */
[----:B------:R-:W-:Y:S02]  /*0ed0*/  LEA.HI R3, R3, R2, RZ, 0x3 ;  /* 0x0000000203037211 */ /* 0x000fe400078f18ff */
[----:B------:R-:W-:Y:S02]  /*0ee0*/  LOP3.LUT R7, R7, 0xfffffff8, RZ, 0xc0, !PT ;  /* 0xfffffff807077812 */ /* 0x000fe400078ec0ff */
[----:B------:R-:W-:-:S02]  /*0ef0*/  LEA.HI R5, R5, R4, RZ, 0x3 ;  /* 0x0000000405057211 */ /* 0x000fc400078f18ff */
[----:B------:R-:W-:Y:S01]  /*0f00*/  LOP3.LUT R3, R3, 0xfffffff8, RZ, 0xc0, !PT ;  /* 0xfffffff803037812 */ /* 0x000fe200078ec0ff */
[----:B------:R-:W-:Y:S01]  /*0f10*/  IMAD.IADD R24, R24, 0x1, -R7 ;  /* 0x0000000118187824 */ /* 0x000fe200078e0a07 */
[----:B------:R-:W-:Y:S02]  /*0f20*/  IADD3 R6, R111, 0x2c, RZ ;  /* 0x0000002c6f067810 */ /* 0x000fe40007ffe0ff */
[----:B------:R-:W-:Y:S01]  /*0f30*/  LOP3.LUT R5, R5, 0xfffffff8, RZ, 0xc0, !PT ;  /* 0xfffffff805057812 */ /* 0x000fe200078ec0ff */
[----:B------:R-:W-:Y:S01]  /*0f40*/  IMAD.IADD R19, R2, 0x1, -R3 ;  /* 0x0000000102137824 */ /* 0x000fe200078e0a03 */
[----:B------:R-:W-:Y:S01]  /*0f50*/  SHF.R.S32.HI R41, RZ, 0x1f, R6 ;  /* 0x0000001fff297819 */ /* 0x000fe20000011406 */
[----:B------:R-:W-:Y:S01]  /*0f60*/  IMAD.SHL.U32 R16, R6, 0x2, RZ ;  /* 0x0000000206107824 */ /* 0x000fe200078e00ff */
[----:B------:R-:W-:Y:S01]  /*0f70*/  SHF.R.S32.HI R7, RZ, 0x1f, R20 ;  /* 0x0000001fff077819 */ /* 0x000fe20000011414 */
[----:B------:R-:W-:Y:S01]  /*0f80*/  IMAD.IADD R18, R4, 0x1, -R5 ;  /* 0x0000000104127824 */ /* 0x000fe200078e0a05 */
[----:B------:R-:W-:-:S02]  /*0f90*/  IADD3 R2, R111, 0x30, RZ ;  /* 0x000000306f027810 */ /* 0x000fc40007ffe0ff */
[----:B------:R-:W-:Y:S02]  /*0fa0*/  LEA.HI R41, R41, R6, RZ, 0x2 ;  /* 0x0000000629297211 */ /* 0x000fe400078f10ff */
[----:B------:R-:W-:Y:S02]  /*0fb0*/  LEA.HI R7, R7, R20, RZ, 0x3 ;  /* 0x0000001407077211 */ /* 0x000fe400078f18ff */
[----:B------:R-:W-:Y:S01]  /*0fc0*/  SHF.R.S32.HI R6, RZ, 0x1f, R17 ;  /* 0x0000001fff067819 */ /* 0x000fe20000011411 */
[----:B------:R-:W-:Y:S01]  /*0fd0*/  IMAD.SHL.U32 R55, R41, 0x10, RZ ;  /* 0x0000001029377824 */ /* 0x000fe200078e00ff */
[----:B------:R-:W-:Y:S02]  /*0fe0*/  IADD3 R4, R111, 0x34, RZ ;  /* 0x000000346f047810 */ /* 0x000fe40007ffe0ff */
[----:B------:R-:W-:Y:S02]  /*0ff0*/  SHF.R.S32.HI R3, RZ, 0x1f, R2 ;  /* 0x0000001fff037819 */ /* 0x000fe40000011402 */
[----:B------:R-:W-:-:S02]  /*1000*/  LOP3.LUT R7, R7, 0xfffffff8, RZ, 0xc0, !PT ;  /* 0xfffffff807077812 */ /* 0x000fc400078ec0ff */
[----:B------:R-:W-:Y:S02]  /*1010*/  LEA.HI R6, R6, R17, RZ, 0x3 ;  /* 0x0000001106067211 */ /* 0x000fe400078f18ff */
[----:B------:R-:W-:Y:S01]  /*1020*/  SHF.R.S32.HI R43, RZ, 0x1f, R4 ;  /* 0x0000001fff2b7819 */ /* 0x000fe20000011404 */
[----:B------:R-:W-:Y:S01]  /*1030*/  IMAD.IADD R20, R20, 0x1, -R7 ;  /* 0x0000000114147824 */ /* 0x000fe200078e0a07 */
[----:B------:R-:W-:Y:S01]  /*1040*/  LEA.HI R42, R3, R2, RZ, 0x2 ;  /* 0x00000002032a7211 */ /* 0x000fe200078f10ff */
        /* <DEDUP_REMOVED lines=14> */
[----:B------:R-:W-:Y:S01]  /*1130*/  IADD3 R6, R111, 0x3c, RZ ;  /* 0x0000003c6f067810 */ /* 0x000fe20007ffe0ff */
[----:B------:R-:W-:Y:S01]  /*1140*/  IMAD.SHL.U32 R58, R44, 0x10, RZ ;  /* 0x000000102c3a7824 */ /* 0x000fe200078e00ff */
[----:B------:R-:W-:Y:S02]  /*1150*/  SHF.R.S32.HI R5, RZ, 0x1f, R4 ;  /* 0x0000001fff057819 */ /* 0x000fe40000011404 */
[----:B------:R-:W-:Y:S01]  /*1160*/  LEA.HI R3, R3, R2, RZ, 0x3 ;  /* 0x0000000203037211 */ /* 0x000fe200078f18ff */
[----:B------:R-:W-:Y:S01]  /*1170*/  IMAD.SHL.U32 R12, R6, 0x2, RZ ;  /* 0x00000002060c7824 */ /* 0x000fe200078e00ff */
[----:B------:R-:W-:Y:S02]  /*1180*/  LOP3.LUT R7, R7, 0xfffffff8, RZ, 0xc0, !PT ;  /* 0xfffffff807077812 */ /* 0x000fe400078ec0ff */
[----:B------:R-:W-:-:S02]  /*1190*/  LEA.HI R5, R5, R4, RZ, 0x3 ;  /* 0x0000000405057211 */ /* 0x000fc400078f18ff */
[----:B------:R-:W-:Y:S01]  /*11a0*/  LOP3.LUT R3, R3, 0xfffffff8, RZ, 0xc0, !PT ;  /* 0xfffffff803037812 */ /* 0x000fe200078ec0ff */
[----:B------:R-:W-:Y:S01]  /*11b0*/  IMAD.IADD R16, R16, 0x1, -R7 ;  /* 0x0000000110107824 */ /* 0x000fe200078e0a07 */
[----:B------:R-:W-:Y:S02]  /*11c0*/  LOP3.LUT R5, R5, 0xfffffff8, RZ, 0xc0, !PT ;  /* 0xfffffff805057812 */ /* 0x000fe400078ec0ff */
[----:B------:R-:W-:Y:S01]  /*11d0*/  SHF.R.S32.HI R45, RZ, 0x1f, R6 ;  /* 0x0000001fff2d7819 */ /* 0x000fe20000011406 */
[----:B------:R-:W-:Y:S01]  /*11e0*/  IMAD.IADD R15, R2, 0x1, -R3 ;  /* 0x00000001020f7824 */ /* 0x000fe200078e0a03 */
[----:B------:R-:W-:Y:S01]  /*11f0*/  SHF.R.S32.HI R7, RZ, 0x1f, R12 ;  /* 0x0000001fff077819 */ /* 0x000fe2000001140c */
[----:B------:R-:W-:Y:S01]  /*1200*/  IMAD.IADD R14, R4, 0x1, -R5 ;  /* 0x00000001040e7824 */ /* 0x000fe200078e0a05 */
[----:B------:R-:W-:Y:S02]  /*1210*/  IADD3 R2, R111, 0x40, RZ ;  /* 0x000000406f027810 */ /* 0x000fe40007ffe0ff */
[----:B------:R-:W-:-:S02]  /*1220*/  LEA.HI R45, R45, R6, RZ, 0x2 ;  /* 0x000000062d2d7211 */ /* 0x000fc400078f10ff */
[----:B------:R-:W-:Y:S02]  /*1230*/  SHF.R.S32.HI R6, RZ, 0x1f, R13 ;  /* 0x0000001fff067819 */ /* 0x000fe4000001140d */
[----:B------:R-:W-:Y:S01]  /*1240*/  LEA.HI R7, R7, R12, RZ, 0x3 ;  /* 0x0000000c07077211 */ /* 0x000fe200078f18ff */
[----:B------:R-:W-:Y:S01]  /*1250*/  IMAD.SHL.U32 R59, R45, 0x10, RZ ;  /* 0x000000102d3b7824 */ /* 0x000fe200078e00ff */
[----:B------:R-:W-:Y:S02]  /*1260*/  IADD3 R4, R111, 0x44, RZ ;  /* 0x000000446f047810 */ /* 0x000fe40007ffe0ff */
[----:B------:R-:W-:Y:S02]  /*1270*/  SHF.R.S32.HI R3, RZ, 0x1f, R2 ;  /* 0x0000001fff037819 */ /* 0x000fe40000011402 */
[----:B------:R-:W-:Y:S02]  /*1280*/  LEA.HI R6, R6, R13, RZ, 0x3 ;  /* 0x0000000d06067211 */ /* 0x000fe400078f18ff */
[----:B------:R-:W-:-:S02]  /*1290*/  LOP3.LUT R7, R7, 0xfffffff8, RZ, 0xc0, !PT ;  /* 0xfffffff807077812 */ /* 0x000fc400078ec0ff */
[----:B------:R-:W-:Y:S02]  /*12a0*/  SHF.R.S32.HI R47, RZ, 0x1f, R4 ;  /* 0x0000001fff2f7819 */ /* 0x000fe40000011404 */
[----:B------:R-:W-:Y:S01]  /*12b0*/  LEA.HI R46, R3, R2, RZ, 0x2 ;  /* 0x00000002032e7211 */ /* 0x000fe200078f10ff */
[----:B------:R-:W-:Y:S01]  /*12c0*/  IMAD.SHL.U32 R2, R2, 0x2, RZ ;  /* 0x0000000202027824 */ /* 0x000fe200078e00ff */
[----:B------:R-:W-:Y:S01]  /*12d0*/  IADD3 R5, R111, 0x48, RZ ;  /* 0x000000486f057810 */ /* 0x000fe20007ffe0ff */
[----:B------:R-:W-:Y:S01]  /*12e0*/  IMAD.IADD R12, R12, 0x1, -R7 ;  /* 0x000000010c0c7824 */ /* 0x000fe200078e0a07 */
[----:B------:R-:W-:Y:S01]  /*12f0*/  LOP3.LUT R6, R6, 0xfffffff8, RZ, 0xc0, !PT ;  /* 0xfffffff806067812 */ /* 0x000fe200078ec0ff */
[----:B------:R-:W-:Y:S01]  /*1300*/  IMAD.SHL.U32 R60, R46, 0x10, RZ ;  /* 0x000000102e3c7824 */ /* 0x000fe200078e00ff */
[----:B------:R-:W-:Y:S01]  /*1310*/  LEA.HI R47, R47, R4, RZ, 0x2 ;  /* 0x000000042f2f7211 */ /* 0x000fe200078f10ff */
[----:B------:R-:W-:Y:S01]  /*1320*/  IMAD.SHL.U32 R4, R4, 0x2, RZ ;  /* 0x0000000204047824 */ /* 0x000fe200078e00ff */
[----:B------:R-:W-:Y:S01]  /*1330*/  SHF.R.S32.HI R48, RZ, 0x1f, R5 ;  /* 0x0000001fff307819 */ /* 0x000fe20000011405 */
[----:B------:R-:W-:Y:S01]  /*1340*/  IMAD.IADD R13, R13, 0x1, -R6 ;  /* 0x000000010d0d7824 */ /* 0x000fe200078e0a06 */
[----:B------:R-:W-:Y:S01]  /*1350*/  IADD3 R7, R111, 0x4c, RZ ;  /* 0x0000004c6f077810 */ /* 0x000fe20007ffe0ff */
        /* <DEDUP_REMOVED lines=17> */
[----:B------:R-:W-:Y:S01]  /*1470*/  IADD3 R3, R111, 0x50, RZ ;  /* 0x000000506f037810 */ /* 0x000fe20007ffe0ff */
[----:B------:R-:W-:Y:S01]  /*1480*/  IMAD.IADD R10, R4, 0x1, -R5 ;  /* 0x00000001040a7824 */ /* 0x000fe200078e0a05 */
[----:B------:R-:W-:Y:S02]  /*1490*/  LEA.HI R2, R2, R7, RZ, 0x3 ;  /* 0x0000000702027211 */ /* 0x000fe400078f18ff */
[----:B------:R-:W-:Y:S02]  /*14a0*/  SHF.R.S32.HI R4, RZ, 0x1f, R3 ;  /* 0x0000001fff047819 */ /* 0x000fe40000011403 */
[----:B------:R-:W-:Y:S02]  /*14b0*/  LEA.HI R6, R6, R9, RZ, 0x3 ;  /* 0x0000000906067211 */ /* 0x000fe400078f18ff */
[----:B------:R-:W-:-:S02]  /*14c0*/  LOP3.LUT R2, R2, 0xfffffff8, RZ, 0xc0, !PT ;  /* 0xfffffff802027812 */ /* 0x000fc400078ec0ff */
[----:B------:R-:W-:Y:S01]  /*14d0*/  LEA.HI R64, R4, R3, RZ, 0x2 ;  /* 0x0000000304407211 */ /* 0x000fe200078f10ff */
[----:B------:R-:W-:Y:S01]  /*14e0*/  IMAD.SHL.U32 R3, R3, 0x2, RZ ;  /* 0x0000000203037824 */ /* 0x000fe200078e00ff */
[----:B------:R-:W-:Y:S01]  /*14f0*/  IADD3 R5, R111, 0x54, RZ ;  /* 0x000000546f057810 */ /* 0x000fe20007ffe0ff */
[----:B------:R-:W-:Y:S01]  /*1500*/  IMAD.IADD R8, R7, 0x1, -R2 ;  /* 0x0000000107087824 */ /* 0x000fe200078e0a02 */
[----:B------:R-:W-:Y:S01]  /*1510*/  LOP3.LUT R6, R6, 0xfffffff8, RZ, 0xc0, !PT ;  /* 0xfffffff806067812 */ /* 0x000fe200078ec0ff */
[----:B------:R-:W-:Y:S01]  /*1520*/  IMAD.SHL.U32 R64, R64, 0x10, RZ ;  /* 0x0000001040407824 */ /* 0x000fe200078e00ff */
[----:B------:R-:W-:Y:S02]  /*1530*/  SHF.R.S32.HI R4, RZ, 0x1f, R5 ;  /* 0x0000001fff047819 */ /* 0x000fe40000011405 */
[----:B------:R-:W-:Y:S01]  /*1540*/  SHF.R.S32.HI R2, RZ, 0x1f, R3 ;  /* 0x0000001fff027819 */ /* 0x000fe20000011403 */
[----:B------:R-:W-:Y:S01]  /*1550*/  IMAD.IADD R9, R9, 0x1, -R6 ;  /* 0x0000000109097824 */ /* 0x000fe200078e0a06 */
[----:B------:R-:W-:-:S02]  /*1560*/  IADD3 R51, R111, 0x5c, RZ ;  /* 0x0000005c6f337810 */ /* 0x000fc40007ffe0ff */
[----:B------:R-:W-:Y:S01]  /*1570*/  LEA.HI R65, R4, R5, RZ, 0x2 ;  /* 0x0000000504417211 */ /* 0x000fe200078f10ff */
[----:B------:R-:W-:Y:S01]  /*1580*/  IMAD.SHL.U32 R5, R5, 0x2, RZ ;  /* 0x0000000205057824 */ /* 0x000fe200078e00ff */
[----:B------:R-:W-:Y:S02]  /*1590*/  IADD3 R6, R111, 0x58, RZ ;  /* 0x000000586f067810 */ /* 0x000fe40007ffe0ff */
[----:B------:R-:W-:Y:S01]  /*15a0*/  LEA.HI R2, R2, R3, RZ, 0x3 ;  /* 0x0000000302027211 */ /* 0x000fe200078f18ff */
[----:B------:R-:W-:Y:S01]  /*15b0*/  IMAD.SHL.U32 R65, R65, 0x10, RZ ;  /* 0x0000001041417824 */ /* 0x000fe200078e00ff */
[----:B------:R-:W-:Y:S01]  /*15c0*/  SHF.R.S32.HI R4, RZ, 0x1f, R51 ;  /* 0x0000001fff047819 */ /* 0x000fe20000011433 */
[----:B------:R-:W-:Y:S01]  /*15d0*/  IMAD.SHL.U32 R50, R6, 0x2, RZ ;  /* 0x0000000206327824 */ /* 0x000fe200078e00ff */
[----:B------:R-:W-:Y:S02]  /*15e0*/  SHF.R.S32.HI R7, RZ, 0x1f, R6 ;  /* 0x0000001fff077819 */ /* 0x000fe40000011406 */
[----:B------:R-:W-:-:S02]  /*15f0*/  LOP3.LUT R2, R2, 0xfffffff8, RZ, 0xc0, !PT ;  /* 0xfffffff802027812 */ /* 0x000fc400078ec0ff */
[----:B------:R-:W-:Y:S01]  /*1600*/  LEA.HI R67, R4, R51, RZ, 0x2 ;  /* 0x0000003304437211 */ /* 0x000fe200078f10ff */
[----:B------:R-:W-:Y:S01]  /*1610*/  IMAD.SHL.U32 R51, R51, 0x2, RZ ;  /* 0x0000000233337824 */ /* 0x000fe200078e00ff */
[----:B------:R-:W-:Y:S01]  /*1620*/  LEA.HI R66, R7, R6, RZ, 0x2 ;  /* 0x0000000607427211 */ /* 0x000fe200078f10ff */
[----:B------:R-:W-:Y:S01]  /*1630*/  IMAD.IADD R7, R3, 0x1, -R2 ;  /* 0x0000000103077824 */ /* 0x000fe200078e0a02 */
[----:B------:R-:W-:Y:S01]  /*1640*/  SHF.R.S32.HI R4, RZ, 0x1f, R5 ;  /* 0x0000001fff047819 */ /* 0x000fe20000011405 */
        /* <DEDUP_REMOVED lines=14> */
[----:B------:R-:W-:Y:S01]  /*1730*/  IADD3 R118, P0, R2, R119, RZ ;  /* 0x0000007702767210 */ /* 0x000fe20007f1e0ff */
[----:B------:R-:W-:Y:S01]  /*1740*/  IMAD.IADD R4, R51, 0x1, -R52 ;  /* 0x0000000133047824 */ /* 0x000fe200078e0a34 */
[----:B------:R-:W-:Y:S01]  /*1750*/  LOP3.LUT R106, R31, 0xffffffc0, RZ, 0xc0, !PT ;  /* 0xffffffc01f6a7812 */ /* 0x000fe200078ec0ff */
        /* <DEDUP_REMOVED lines=78> */
.L_x_19255:
[----:B------:R-:W2:Y:S02]  /*1c40*/  LDG.E.CONSTANT R121, [R26.64] ;  /* 0x0000000a1a797981 */ /* 0x000ea4000c1e9900 */
[----:B--2---:R-:W-:-:S05]  /*1c50*/  SHF.R.S32.HI R32, RZ, 0x1f, R121 ;  /* 0x0000001fff207819 */ /* 0x004fca0000011479 */
[----:B------:R-:W-:-:S04]  /*1c60*/  IMAD R32, R32, c[0x0][0x1ac], RZ ;  /* 0x00006b0020207a24 */ /* 0x000fc800078e02ff */
[C---:B------:R-:W-:Y:S02]  /*1c70*/  IMAD R105, R121.reuse, R2, R32 ;  /* 0x0000000279697224 */ /* 0x040fe400078e0220 */
[----:B------:R-:W-:-:S04]  /*1c80*/  IMAD.WIDE.U32 R120, R121, c[0x0][0x1ac], R118 ;  /* 0x00006b0079787a25 */ /* 0x000fc800078e0076 */
[----:B------:R-:W-:Y:S01]  /*1c90*/  IMAD.IADD R105, R121, 0x1, R105 ;  /* 0x0000000179697824 */ /* 0x000fe200078e0269 */
[----:B------:R-:W-:-:S04]  /*1ca0*/  IADD3 R32, P0, P1, R107, R120, R106 ;  /* 0x000000786b207210 */ /* 0x000fc8000791e06a */
[----:B------:R-:W-:Y:S02]  /*1cb0*/  LEA R122, P2, R32, c[0x0][0x170], 0x1 ;  /* 0x00005c00207a7a11 */ /* 0x000fe400078408ff */
[----:B------:R-:W-:-:S04]  /*1cc0*/  IADD3.X R33, R82, R105, R57, P0, P1 ;  /* 0x0000006952217210 */ /* 0x000fc800007e2439 */
[----:B------:R-:W-:Y:S02]  /*1cd0*/  LEA.HI.X R123, R32, c[0x0][0x174], R33, 0x1, P2 ;  /* 0x00005d00207b7a11 */ /* 0x000fe400010f0c21 */
[----:B------:R-:W-:-:S03]  /*1ce0*/  IADD3 R32, P0, R108, R120, RZ ;  /* 0x000000786c207210 */ /* 0x000fc60007f1e0ff */
[----:B------:R-:W2:Y:S01]  /*1cf0*/  LDG.E.CONSTANT R122, [R122.64] ;  /* 0x0000000a7a7a7981 */ /* 0x000ea2000c1e9900 */
[----:B------:R-:W-:Y:S02]  /*1d00*/  LEA R124, P1, R32, c[0x0][0x170], 0x1 ;  /* 0x00005c00207c7a11 */ /* 0x000fe400078208ff */
[----:B------:R-:W-:-:S04]  /*1d10*/  LEA.HI.X.SX32 R33, R108, R105, 0x1, P0 ;  /* 0x000000696c217211 */ /* 0x000fc800000f0eff */
[----:B------:R-:W-:Y:S02]  /*1d20*/  LEA.HI.X R125, R32, c[0x0][0x174], R33, 0x1, P1 ;  /* 0x00005d00207d7a11 */ /* 0x000fe400008f0c21 */
[----:B------:R-:W0:Y:S04]  /*1d30*/  LDS.128 R32, [R109] ;  /* 0x000000006d207984 */ /* 0x000e280000000c00 */
[----:B------:R-:W3:Y:S01]  /*1d40*/  LDG.E.CONSTANT R124, [R124.64] ;  /* 0x0000000a7c7c7981 */ /* 0x000ee2000c1e9900 */
[--C-:B0-----:R-:W-:Y:S02]  /*1d50*/  HADD2.F32 R116, -RZ, R33.reuse.H0_H0 ;  /* 0x20000021ff747230 */ /* 0x101fe40000004100 */
[----:B------:R-:W-:Y:S02]  /*1d60*/  HADD2.F32 R114, -RZ, R33.H1_H1 ;  /* 0x30000021ff727230 */ /* 0x000fe40000004100 */
[----:B--2---:R-:W-:-:S02]  /*1d70*/  HADD2.F32 R121, -RZ, R122.H0_H0 ;  /* 0x2000007aff797230 */ /* 0x004fc40000004100 */
[----:B------:R-:W-:-:S03]  /*1d80*/  HADD2.F32 R33, -RZ, R122.H1_H1 ;  /* 0x3000007aff217230 */ /* 0x000fc60000004100 */
[----:B------:R-:W-:Y:S02]  /*1d90*/  FMUL.FTZ R116, R116, R121 ;  /* 0x0000007974747220 */ /* 0x000fe40000410000 */
[----:B------:R-:W-:Y:S01]  /*1da0*/  FMUL.FTZ R114, R114, R33 ;  /* 0x0000002172727220 */ /* 0x000fe20000410000 */
[----:B------:R-:W-:Y:S02]  /*1db0*/  HADD2.F32 R33, -RZ, R32.H0_H0 ;  /* 0x20000020ff217230 */ /* 0x000fe40000004100 */
[--C-:B---3--:R-:W-:Y:S02]  /*1dc0*/  HADD2.F32 R121, -RZ, R124.reuse.H0_H0 ;  /* 0x2000007cff797230 */ /* 0x108fe40000004100 */
[----:B------:R-:W-:-:S03]  /*1dd0*/  HADD2.F32 R124, -RZ, R124.H1_H1 ;  /* 0x3000007cff7c7230 */ /* 0x000fc60000004100 */
[----:B------:R-:W-:Y:S01]  /*1de0*/  FFMA.FTZ R33, R33, R121, R116 ;  /* 0x0000007921217223 */ /* 0x000fe20000010074 */
[----:B------:R-:W-:Y:S01]  /*1df0*/  HADD2.F32 R121, -RZ, R32.H1_H1 ;  /* 0x30000020ff797230 */ /* 0x000fe20000004100 */
[----:B------:R-:W-:-:S04]  /*1e00*/  IADD3 R32, P0, P1, R25, R120, R36 ;  /* 0x0000007819207210 */ /* 0x000fc8000791e024 */
[----:B------:R-:W-:Y:S01]  /*1e10*/  FFMA.FTZ R114, R121, R124, R114 ;  /* 0x0000007c79727223 */ /* 0x000fe20000010072 */
[----:B------:R-:W-:Y:S02]  /*1e20*/  LEA R122, P2, R32, c[0x0][0x170], 0x1 ;  /* 0x00005c00207a7a11 */ /* 0x000fe400078408ff */
[----:B------:R-:W-:-:S04]  /*1e30*/  IADD3.X R121, R83, R105, R58, P0, P1 ;  /* 0x0000006953797210 */ /* 0x000fc800007e243a */
[----:B------:R-:W-:-:S05]  /*1e40*/  LEA.HI.X R123, R32, c[0x0][0x174], R121, 0x1, P2 ;  /* 0x00005d00207b7a11 */ /* 0x000fca00010f0c79 */
[----:B------:R-:W2:Y:S01]  /*1e50*/  LDG.E.CONSTANT R122, [R122.64] ;  /* 0x0000000a7a7a7981 */ /* 0x000ea2000c1e9900 */
[----:B------:R-:W-:Y:S02]  /*1e60*/  HADD2.F32 R116, -RZ, R34.H0_H0 ;  /* 0x20000022ff747230 */ /* 0x000fe40000004100 */
        /* <DEDUP_REMOVED lines=8> */
[----:B------:R-:W-:-:S05]  /*1ef0*/  LEA.HI.X R33, R33, c[0x0][0x174], R114, 0x1, P2 ;  /* 0x00005d0021217a11 */ /* 0x000fca00010f0c72 */
[----:B------:R-:W2:Y:S01]  /*1f00*/  LDG.E.CONSTANT R32, [R32.64] ;  /* 0x0000000a20207981 */ /* 0x000ea2000c1e9900 */
[--C-:B------:R-:W-:Y:S02]  /*1f10*/  HADD2.F32 R121, -RZ, R35.reuse.H0_H0 ;  /* 0x20000023ff797230 */ /* 0x100fe40000004100 */
[----:B------:R-:W-:Y:S02]  /*1f20*/  HADD2.F32 R35, -RZ, R35.H1_H1 ;  /* 0x30000023ff237230 */ /* 0x000fe40000004100 */
[----:B--2---:R-:W-:-:S05]  /*1f30*/  HADD2.F32 R114, -RZ, R32.H0_H0 ;  /* 0x20000020ff727230 */ /* 0x004fca0000004100 */
[----:B------:R-:W-:Y:S01]  /*1f40*/  FFMA.FTZ R114, R121, R114, R116 ;  /* 0x0000007279727223 */ /* 0x000fe20000010074 */
[----:B------:R-:W-:-:S05]  /*1f50*/  HADD2.F32 R116, -RZ, R32.H1_H1 ;  /* 0x30000020ff747230 */ /* 0x000fca0000004100 */
        /* <DEDUP_REMOVED lines=10> */
[----:B------:R-:W0:Y:S04]  /*2000*/  LDS.128 R32, [R109+0x10] ;  /* 0x000010006d207984 */ /* 0x000e280000000c00 */
[----:B------:R2:W3:Y:S01]  /*2010*/  LDG.E.CONSTANT R122, [R122.64] ;  /* 0x0000000a7a7a7981 */ /* 0x0004e2000c1e9900 */
[----:B0-----:R-:W-:Y:S02]  /*2020*/  HADD2.F32 R121, -RZ, R32.H0_H0 ;  /* 0x20000020ff797230 */ /* 0x001fe40000004100 */
[--C-:B--2---:R-:W-:Y:S02]  /*2030*/  HADD2.F32 R123, -RZ, R124.reuse.H0_H0 ;  /* 0x2000007cff7b7230 */ /* 0x104fe40000004100 */
[----:B------:R-:W-:-:S03]  /*2040*/  HADD2.F32 R124, -RZ, R124.H1_H1 ;  /* 0x3000007cff7c7230 */ /* 0x000fc60000004100 */
[----:B------:R-:W-:Y:S01]  /*2050*/  FFMA.FTZ R114, R121, R123, R114 ;  /* 0x0000007b79727223 */ /* 0x000fe20000010072 */
[----:B------:R-:W-:-:S05]  /*2060*/  HADD2.F32 R121, -RZ, R32.H1_H1 ;  /* 0x30000020ff797230 */ /* 0x000fca0000004100 */
[----:B------:R-:W-:Y:S01]  /*2070*/  FFMA.FTZ R116, R121, R124, R116 ;  /* 0x0000007c79747223 */ /* 0x000fe20000010074 */
[--C-:B------:R-:W-:Y:S02]  /*2080*/  HADD2.F32 R121, -RZ, R33.reuse.H0_H0 ;  /* 0x20000021ff797230 */ /* 0x100fe40000004100 */
[--C-:B---3--:R-:W-:Y:S02]  /*2090*/  HADD2.F32 R32, -RZ, R122.reuse.H0_H0 ;  /* 0x2000007aff207230 */ /* 0x108fe40000004100 */
[----:B------:R-:W-:Y:S02]  /*20a0*/  HADD2.F32 R33, -RZ, R33.H1_H1 ;  /* 0x30000021ff217230 */ /* 0x000fe40000004100 */
[----:B------:R-:W-:Y:S01]  /*20b0*/  HADD2.F32 R122, -RZ, R122.H1_H1 ;  /* 0x3000007aff7a7230 */ /* 0x000fe20000004100 */
[----:B------:R-:W-:Y:S01]  /*20c0*/  FFMA.FTZ R114, R121, R32, R114 ;  /* 0x0000002079727223 */ /* 0x000fe20000010072 */
[----:B------:R-:W-:-:S03]  /*20d0*/  IADD3 R32, P0, P1, R21, R120, R40 ;  /* 0x0000007815207210 */ /* 0x000fc6000791e028 */
        /* <DEDUP_REMOVED lines=169> */
[----:B--2---:R-:W-:-:S05]  /*2b70*/  HADD2.F32 R123, -RZ, R124.H0_H0 ;  /* 0x2000007cff7b7230 */ /* 0x004fca0000004100 */
[----:B------:R-:W-:Y:S01]  /*2b80*/  FFMA.FTZ R114, R121, R123, R114 ;  /* 0x0000007b79727223 */ /* 0x000fe20000010072 */
[----:B------:R-:W-:Y:S02]  /*2b90*/  HADD2.F32 R121, -RZ, R32.H1_H1 ;  /* 0x30000020ff797230 */ /* 0x000fe40000004100 */
[----:B------:R-:W-:-:S05]  /*2ba0*/  HADD2.F32 R32, -RZ, R124.H1_H1 ;  /* 0x3000007cff207230 */ /* 0x000fca0000004100 */
[----:B------:R-:W-:Y:S01]  /*2bb0*/  FFMA.FTZ R32, R121, R32, R116 ;  /* 0x0000002079207223 */ /* 0x000fe20000010074 */
[--C-:B------:R-:W-:Y:S02]  /*2bc0*/  HADD2.F32 R121, -RZ, R33.reuse.H0_H0 ;  /* 0x20000021ff797230 */ /* 0x100fe40000004100 */
[----:B---3--:R-:W-:Y:S02]  /*2bd0*/  HADD2.F32 R116, -RZ, R122.H0_H0 ;  /* 0x2000007aff747230 */ /* 0x008fe40000004100 */
[----:B------:R-:W-:-:S03]  /*2be0*/  HADD2.F32 R33, -RZ, R33.H1_H1 ;  /* 0x30000021ff217230 */ /* 0x000fc60000004100 */
[----:B------:R-:W-:Y:S01]  /*2bf0*/  FFMA.FTZ R116, R121, R116, R114 ;  /* 0x0000007479747223 */ /* 0x000fe20000010072 */
[----:B------:R-:W-:-:S05]  /*2c00*/  HADD2.F32 R114, -RZ, R122.H1_H1 ;  /* 0x3000007aff727230 */ /* 0x000fca0000004100 */
[----:B------:R-:W-:Y:S01]  /*2c10*/  FFMA.FTZ R114, R33, R114, R32 ;  /* 0x0000007221727223 */ /* 0x000fe20000010020 */
[----:B------:R-:W-:-:S04]  /*2c20*/  IADD3 R33, P0, P1, R5, R120, R56 ;  /* 0x0000007805217210 */ /* 0x000fc8000791e038 */
[----:B------:R-:W-:Y:S02]  /*2c30*/  LEA R32, P2, R33, c[0x0][0x170], 0x1 ;  /* 0x00005c0021207a11 */ /* 0x000fe400078408ff */
[----:B------:R-:W-:-:S04]  /*2c40*/  IADD3.X R122, R103, R105, R78, P0, P1 ;  /* 0x00000069677a7210 */ /* 0x000fc800007e244e */
[----:B------:R-:W-:-:S05]  /*2c50*/  LEA.HI.X R33, R33, c[0x0][0x174], R122, 0x1, P2 ;  /* 0x00005d0021217a11 */ /* 0x000fca00010f0c7a */
[----:B------:R-:W2:Y:S01]  /*2c60*/  LDG.E.CONSTANT R32, [R32.64] ;  /* 0x0000000a20207981 */ /* 0x000ea2000c1e9900 */
[----:B------:R-:W-:Y:S01]  /*2c70*/  IADD3 R122, P0, P1, R4, R120, R55 ;  /* 0x00000078047a7210 */ /* 0x000fe2000791e037 */
[----:B------:R-:W-:-:S03]  /*2c80*/  HADD2.F32 R121, -RZ, R34.H0_H0 ;  /* 0x20000022ff797230 */ /* 0x000fc60000004100 */
[----:B------:R-:W-:Y:S01]  /*2c90*/  IADD3.X R105, R104, R105, R79, P0, P1 ;  /* 0x0000006968697210 */ /* 0x000fe200007e244f */
[----:B--2---:R-:W-:-:S05]  /*2ca0*/  HADD2.F32 R120, -RZ, R32.H0_H0 ;  /* 0x20000020ff787230 */ /* 0x004fca0000004100 */
[----:B------:R-:W-:Y:S01]  /*2cb0*/  FFMA.FTZ R116, R121, R120, R116 ;  /* 0x0000007879747223 */ /* 0x000fe20000010074 */
[----:B------:R-:W-:-:S04]  /*2cc0*/  LEA R120, P0, R122, c[0x0][0x170], 0x1 ;  /* 0x00005c007a787a11 */ /* 0x000fc800078008ff */
[----:B------:R-:W-:-:S05]  /*2cd0*/  LEA.HI.X R121, R122, c[0x0][0x174], R105, 0x1, P0 ;  /* 0x00005d007a797a11 */ /* 0x000fca00000f0c69 */
[----:B------:R-:W2:Y:S01]  /*2ce0*/  LDG.E.CONSTANT R120, [R120.64] ;  /* 0x0000000a78787981 */ /* 0x000ea2000c1e9900 */
[----:B------:R-:W-:Y:S01]  /*2cf0*/  HADD2.F32 R105, -RZ, R34.H1_H1 ;  /* 0x30000022ff697230 */ /* 0x000fe20000004100 */
[----:B------:R-:W-:Y:S01]  /*2d00*/  IADD3 R3, R3, 0x4, RZ ;  /* 0x0000000403037810 */ /* 0x000fe20007ffe0ff */
[----:B------:R-:W-:Y:S02]  /*2d10*/  HADD2.F32 R34, -RZ, R32.H1_H1 ;  /* 0x30000020ff227230 */ /* 0x000fe40000004100 */
[--C-:B------:R-:W-:Y:S01]  /*2d20*/  HADD2.F32 R33, -RZ, R35.reuse.H0_H0 ;  /* 0x20000023ff217230 */ /* 0x100fe20000004100 */
[----:B------:R-:W-:Y:S01]  /*2d30*/  ISETP.GE.AND P2, PT, R3, R28, PT ;  /* 0x0000001c0300720c */ /* 0x000fe20003f46270 */
[----:B------:R-:W-:Y:S01]  /*2d40*/  HADD2.F32 R35, -RZ, R35.H1_H1 ;  /* 0x30000023ff237230 */ /* 0x000fe20000004100 */
[----:B------:R-:W-:Y:S01]  /*2d50*/  FFMA.FTZ R34, R105, R34, R114 ;  /* 0x0000002269227223 */ /* 0x000fe20000010072 */
[----:B--2---:R-:W-:-:S05]  /*2d60*/  HADD2.F32 R32, -RZ, R120.H0_H0 ;  /* 0x20000078ff207230 */ /* 0x004fca0000004100 */
[----:B------:R-:W-:Y:S01]  /*2d70*/  FFMA.FTZ R33, R33, R32, R116 ;  /* 0x0000002021217223 */ /* 0x000fe20000010074 */
[----:B------:R-:W-:-:S05]  /*2d80*/  HADD2.F32 R32, -RZ, R120.H1_H1 ;  /* 0x30000078ff207230 */ /* 0x000fca0000004100 */
[----:B------:R-:W-:-:S04]  /*2d90*/  FFMA.FTZ R32, R35, R32, R34 ;  /* 0x0000002023207223 */ /* 0x000fc80000010022 */
[----:B------:R-:W-:Y:S01]  /*2da0*/  FADD.FTZ R121, R33, R32 ;  /* 0x0000002021797221 */ /* 0x000fe20000010000 */
[----:B------:R-:W-:Y:S05]  /*2db0*/  BRA.DIV ~URZ, `(.L_x_19251) ;  /* 0x000037727f007947 */ /* 0x000fea000b800000 */
[----:B------:R0:W1:Y:S02]  /*2dc0*/  SHFL.BFLY PT, R32, R121, 0x2, 0x1f ;  /* 0x0c401f0079207f89 */ /* 0x00006400000e0000 */
.L_x_19297:
[----:B01----:R-:W-:Y:S01]  /*2dd0*/  FADD.FTZ R121, R121, R32 ;  /* 0x0000002079797221 */ /* 0x003fe20000010000 */
[----:B------:R-:W-:Y:S05]  /*2de0*/  BRA.DIV ~URZ, `(.L_x_19252) ;  /* 0x000037c27f007947 */ /* 0x000fea000b800000 */
[----:B------:R0:W1:Y:S02]  /*2df0*/  SHFL.BFLY PT, R32, R121, 0x1, 0x1f ;  /* 0x0c201f0079207f89 */ /* 0x00006400000e0000 */
.L_x_19298:
        /* <DEDUP_REMOVED lines=13> */
.L_x_19254:
[----:B------:R-:W-:Y:S05]  /*2ed0*/  BSYNC B1 ;  /* 0x0000000000017941 */ /* 0x000fea0003800000 */
.L_x_19253:
[----:B------:R-:W-:Y:S02]  /*2ee0*/  IADD3 R26, P0, R26, 0x10, RZ ;  /* 0x000000101a1a7810 */ /* 0x000fe40007f1e0ff */
[----:B------:R-:W-:Y:S02]  /*2ef0*/  IADD3 R80, R80, 0x20, RZ ;  /* 0x0000002050507810 */ /* 0x000fe40007ffe0ff */
[----:B-1----:R-:W-:Y:S01]  /*2f00*/  IADD3 R81, R81, 0x80, RZ ;  /* 0x0000008051517810 */ /* 0x002fe20007ffe0ff */
[----:B------:R-:W-:Y:S01]  /*2f10*/  IMAD.X R27, RZ, RZ, R27, P0 ;  /* 0x000000ffff1b7224 */ /* 0x000fe200000e061b */
[----:B------:R-:W-:Y:S01]  /*2f20*/  IADD3 R0, R0, 0x20, RZ ;  /* 0x0000002000007810 */ /* 0x000fe20007ffe0ff */
[----:B0-----:R-:W-:Y:S01]  /*2f30*/  @P2 CALL.REL.NOINC `(.L_x_19250) ;  /* 0x0000001000002944 */ /* 0x001fe20003c00000 */
[----:B------:R-:W-:Y:S05]  /*2f40*/  BRA `(.L_x_19255) ;  /* 0xffffecf000007947 */ /* 0x000fea000383ffff */
.L_x_19250:
[----:B------:R-:W-:Y:S05]  /*2f50*/  BSYNC B0 ;  /* 0x0000000000007941 */ /* 0x000fea0003800000 */
.L_x_19249:
[----:B------:R-:W-:Y:S05]  /*2f60*/  BRA.DIV ~URZ, `(.L_x_19256) ;  /* 0x000036c27f007947 */ /* 0x000fea000b800000 */
[----:B------:R0:W1:Y:S02]  /*2f70*/  SHFL.BFLY PT, R3, R110, 0x10, 0x1f ;  /* 0x0e001f006e037f89 */ /* 0x00006400000e0000 */
.L_x_19299:
[----:B-1----:R-:W-:Y:S01]  /*2f80*/  FMNMX.FTZ R5, R3, R110, !PT ;  /* 0x0000006e03057209 */ /* 0x002fe20007810000 */
[----:B------:R-:W-:Y:S05]  /*2f90*/  BRA.DIV ~URZ, `(.L_x_19257) ;  /* 0x000037127f007947 */ /* 0x000fea000b800000 */
[----:B------:R-:W1:Y:S02]  /*2fa0*/  SHFL.BFLY PT, R0, R5, 0x8, 0x1f ;  /* 0x0d001f0005007f89 */ /* 0x000e6400000e0000 */
[----:B-1----:R-:W-:-:S05]  /*2fb0*/  FMNMX.FTZ R0, R5, R0, !PT ;  /* 0x0000000005007209 */ /* 0x002fca0007810000 */
[----:B------:R1:W2:Y:S02]  /*2fc0*/  SHFL.BFLY PT, R3, R0, 0x4, 0x1f ;  /* 0x0c801f0000037f89 */ /* 0x0002a400000e0000 */
.L_x_19300:
        /* <DEDUP_REMOVED lines=14> */
[----:B--2---:R-:W2:Y:S02]  /*30b0*/  SHFL.BFLY PT, R3, R2, 0x2, 0x1f ;  /* 0x0c401f0002037f89 */ /* 0x004ea400000e0000 */
[----:B--2---:R-:W-:-:S05]  /*30c0*/  FMNMX.FTZ R4, R3, R2, !PT ;  /* 0x0000000203047209 */ /* 0x004fca0007810000 */
        /* <DEDUP_REMOVED lines=18> */
.L_x_19262:
        /* <DEDUP_REMOVED lines=11> */
.L_x_19261:
[----:B------:R-:W-:Y:S05]  /*32a0*/  BSYNC B1 ;  /* 0x0000000000017941 */ /* 0x000fea0003800000 */
.L_x_19260:
        /* <DEDUP_REMOVED lines=10> */
.L_x_19265:
        /* <DEDUP_REMOVED lines=100> */
.L_x_19264:
[----:B------:R-:W-:Y:S05]  /*3990*/  BSYNC B1 ;  /* 0x0000000000017941 */ /* 0x000fea0003800000 */
.L_x_19263:
        /* <DEDUP_REMOVED lines=55> */
.L_x_19267:
[----:B------:R-:W-:Y:S05]  /*3d10*/  BSYNC B1 ;  /* 0x0000000000017941 */ /* 0x000fea0003800000 */
.L_x_19266:
        /* <DEDUP_REMOVED lines=26> */
.L_x_19259:
[----:B------:R-:W-:Y:S05]  /*3ec0*/  BSYNC B0 ;  /* 0x0000000000007941 */ /* 0x000fea0003800000 */
.L_x_19258:
        /* <DEDUP_REMOVED lines=37> */
.L_x_19272:
        /* <DEDUP_REMOVED lines=8> */
.L_x_19271:
[----:B01----:R-:W-:Y:S05]  /*41a0*/  BSYNC B1 ;  /* 0x0000000000017941 */ /* 0x003fea0003800000 */
.L_x_19270:
        /* <DEDUP_REMOVED lines=10> */
.L_x_19275:
        /* <DEDUP_REMOVED lines=30> */
[----:B------:R-:W-:Y:S01]  /*4430*/  STS [R0+0x200], R11 ;  /* 0x0002000b00007388 */ /* 0x000fe20000000800 */
        /* <DEDUP_REMOVED lines=21> */
.L_x_19274:
[----:B------:R-:W-:Y:S05]  /*4590*/  BSYNC B1 ;  /* 0x0000000000017941 */ /* 0x000fea0003800000 */
.L_x_19273:
        /* <DEDUP_REMOVED lines=31> */
.L_x_19277:
[----:B------:R-:W-:Y:S05]  /*4790*/  BSYNC B1 ;  /* 0x0000000000017941 */ /* 0x000fea0003800000 */
.L_x_19276:
        /* <DEDUP_REMOVED lines=14> */
.L_x_19269:
[----:B------:R-:W-:Y:S05]  /*4880*/  BSYNC B0 ;  /* 0x0000000000007941 */ /* 0x000fea0003800000 */
.L_x_19268:
[----:B0-----:R-:W-:Y:S01]  /*4890*/  SHF.R.S32.HI R3, RZ, 0x1f, R30 ;  /* 0x0000001fff037819 */ /* 0x001fe2000001141e */
[----:B------:R-:W-:Y:S01]  /*48a0*/  BAR.SYNC.DEFER_BLOCKING 0x0 ;  /* 0x0000000000007b1d */ /* 0x000fe20000010000 */
[----:B------:R-:W-:Y:S01]  /*48b0*/  CS2R R42, SRZ ;  /* 0x00000000002a7805 */ /* 0x000fe2000001ff00 */
[----:B------:R-:W-:Y:S01]  /*48c0*/  IMAD.MOV.U32 R0, RZ, RZ, RZ ;  /* 0x000000ffff007224 */ /* 0x000fe200078e00ff */
[----:B------:R-:W-:Y:S01]  /*48d0*/  LEA.HI R3, R3, R30, RZ, 0x5 ;  /* 0x0000001e03037211 */ /* 0x000fe200078f28ff */
[----:B------:R-:W-:Y:S01]  /*48e0*/  IMAD.MOV.U32 R31, RZ, RZ, RZ ;  /* 0x000000ffff1f7224 */ /* 0x000fe200078e00ff */
[----:B------:R-:W-:Y:S01]  /*48f0*/  CS2R R40, SRZ ;  /* 0x0000000000287805 */ /* 0x000fe2000001ff00 */
[----:B------:R-:W-:Y:S01]  /*4900*/  BSSY B0, `(.L_x_19278) ;  /* 0x0000150000007945 */ /* 0x000fe20003800000 */
[----:B------:R-:W-:-:S04]  /*4910*/  SHF.R.S32.HI R45, RZ, 0x5, R3 ;  /* 0x00000005ff2d7819 */ /* 0x000fc80000011403 */
[----:B------:R-:W-:-:S13]  /*4920*/  ISETP.GE.AND P0, PT, R45, R28, PT ;  /* 0x0000001c2d00720c */ /* 0x000fda0003f06270 */
[----:B------:R-:W-:Y:S05]  /*4930*/  @P0 BRA `(.L_x_19279) ;  /* 0x000014c000000947 */ /* 0x000fea0003800000 */
[----:B------:R-:W0:Y:S01]  /*4940*/  S2R R2, SR_CTAID.Y ;  /* 0x0000000000027919 */ /* 0x000e220000002600 */
[----:B------:R-:W-:Y:S01]  /*4950*/  SHF.R.S32.HI R3, RZ, 0x1f, R45 ;  /* 0x0000001fff037819 */ /* 0x000fe2000001142d */
[----:B------:R-:W-:Y:S01]  /*4960*/  IMAD.MOV.U32 R49, RZ, RZ, c[0x0][0x1ac] ;  /* 0x00006b00ff317624 */ /* 0x000fe200078e00ff */
[----:B------:R-:W-:Y:S01]  /*4970*/  LEA R50, R45, 0x1a0, 0x5 ;  /* 0x000001a02d327811 */ /* 0x000fe200078e28ff */
[----:B------:R-:W-:Y:S01]  /*4980*/  IMAD.SHL.U32 R46, R113, 0x8, RZ ;  /* 0x00000008712e7824 */ /* 0x000fe200078e00ff */
[C---:B------:R-:W-:Y:S01]  /*4990*/  IADD3 R59, -R45.reuse, -0x1, R28 ;  /* 0xffffffff2d3b7810 */ /* 0x040fe20007ffe11c */
[----:B------:R-:W-:Y:S01]  /*49a0*/  IMAD.SHL.U32 R48, R45, 0x8, RZ ;  /* 0x000000082d307824 */ /* 0x000fe200078e00ff */
[----:B------:R-:W-:Y:S01]  /*49b0*/  SHF.R.S32.HI R49, RZ, 0x1f, R49 ;  /* 0x0000001fff317819 */ /* 0x000fe20000011431 */
[----:B------:R-:W-:Y:S01]  /*49c0*/  IMAD.MOV.U32 R43, RZ, RZ, RZ ;  /* 0x000000ffff2b7224 */ /* 0x000fe200078e00ff */
[----:B------:R-:W-:Y:S01]  /*49d0*/  IADD3 R50, R50, 0x10, RZ ;  /* 0x0000001032327810 */ /* 0x000fe20007ffe0ff */
[----:B------:R-:W-:Y:S01]  /*49e0*/  IMAD.MOV.U32 R47, RZ, RZ, R45 ;  /* 0x000000ffff2f7224 */ /* 0x000fe200078e002d */
[----:B------:R-:W-:-:S02]  /*49f0*/  IADD3 R51, R46, 0x100, RZ ;  /* 0x000001002e337810 */ /* 0x000fc40007ffe0ff */
[C---:B------:R-:W-:Y:S02]  /*4a00*/  IADD3 R52, R46.reuse, 0x200, RZ ;  /* 0x000002002e347810 */ /* 0x040fe40007ffe0ff */
[C---:B------:R-:W-:Y:S02]  /*4a10*/  IADD3 R53, R46.reuse, 0x300, RZ ;  /* 0x000003002e357810 */ /* 0x040fe40007ffe0ff */
[C---:B------:R-:W-:Y:S02]  /*4a20*/  IADD3 R54, R46.reuse, 0x400, RZ ;  /* 0x000004002e367810 */ /* 0x040fe40007ffe0ff */
[----:B------:R-:W-:Y:S01]  /*4a30*/  IADD3 R55, R46, 0x500, RZ ;  /* 0x000005002e377810 */ /* 0x000fe20007ffe0ff */
[----:B0-----:R-:W-:-:S05]  /*4a40*/  IMAD R2, R2, c[0x0][0x198], RZ ;  /* 0x0000660002027a24 */ /* 0x001fca00078e02ff */
[----:B------:R-:W-:-:S04]  /*4a50*/  IADD3 R4, P0, R45, R2, RZ ;  /* 0x000000022d047210 */ /* 0x000fc80007f1e0ff */
[----:B------:R-:W-:Y:S01]  /*4a60*/  LEA.HI.X.SX32 R3, R2, R3, 0x1, P0 ;  /* 0x0000000302037211 */ /* 0x000fe200000f0eff */
[----:B------:R-:W-:Y:S01]  /*4a70*/  IMAD R2, R29, c[0x0][0x1b0], RZ ;  /* 0x00006c001d027a24 */ /* 0x000fe200078e02ff */
[----:B------:R-:W-:-:S04]  /*4a80*/  LEA R44, P0, R4, c[0x0][0x188], 0x2 ;  /* 0x00006200042c7a11 */ /* 0x000fc800078010ff */
[----:B------:R-:W-:Y:S02]  /*4a90*/  LEA.HI.X R29, R4, c[0x0][0x18c], R3, 0x2, P0 ;  /* 0x00006300041d7a11 */ /* 0x000fe400000f1403 */
[----:B------:R-:W-:Y:S02]  /*4aa0*/  SHF.R.S32.HI R3, RZ, 0x1f, R2 ;  /* 0x0000001fff037819 */ /* 0x000fe40000011402 */
.L_x_19292:
        /* <DEDUP_REMOVED lines=16> */
[----:B------:R-:W-:Y:S02]  /*4bb0*/  LEA.HI.X.SX32 R8, R51, R26, 0x1, P0 ;  /* 0x0000001a33087211 */ /* 0x000fe400000f0eff */
[C---:B------:R-:W-:Y:S02]  /*4bc0*/  IADD3 R9, P0, R52.reuse, R24, RZ ;  /* 0x0000001834097210 */ /* 0x040fe40007f1e0ff */
[-C--:B------:R-:W-:Y:S02]  /*4bd0*/  LEA.HI.X.SX32 R5, R55, R26.reuse, 0x1, P5 ;  /* 0x0000001a37057211 */ /* 0x080fe400028f0eff */
[----:B------:R-:W-:Y:S02]  /*4be0*/  LEA.HI.X.SX32 R18, R52, R26, 0x1, P0 ;  /* 0x0000001a34127211 */ /* 0x000fe400000f0eff */
[----:B------:R-:W-:Y:S02]  /*4bf0*/  LEA R20, P0, R4, c[0x0][0x178], 0x1 ;  /* 0x00005e0004147a11 */ /* 0x000fe400078008ff */
[----:B------:R-:W-:-:S02]  /*4c00*/  LEA.HI.X R7, R7, c[0x0][0x17c], R8, 0x1, P2 ;  /* 0x00005f0007077a11 */ /* 0x000fc400010f0c08 */
[----:B------:R-:W-:Y:S02]  /*4c10*/  LEA.HI.X R21, R4, c[0x0][0x17c], R5, 0x1, P0 ;  /* 0x00005f0004157a11 */ /* 0x000fe400000f0c05 */
[----:B------:R-:W-:Y:S02]  /*4c20*/  IADD3 R25, P0, R46, R24, RZ ;  /* 0x000000182e197210 */ /* 0x000fe40007f1e0ff */
[-C--:B------:R-:W-:Y:S01]  /*4c30*/  LEA.HI.X.SX32 R14, R53, R26.reuse, 0x1, P1 ;  /* 0x0000001a350e7211 */ /* 0x080fe200008f0eff */
[----:B-----5:R-:W5:Y:S01]  /*4c40*/  LDG.E.128.CONSTANT R4, [R6.64] ;  /* 0x0000000a06047981 */ /* 0x020f62000c1e9d00 */
[----:B------:R-:W-:Y:S02]  /*4c50*/  LEA.HI.X.SX32 R11, R54, R26, 0x1, P6 ;  /* 0x0000001a360b7211 */ /* 0x000fe400030f0eff */
[----:B------:R-:W-:Y:S01]  /*4c60*/  LEA R8, P4, R9, c[0x0][0x178], 0x1 ;  /* 0x00005e0009087a11 */ /* 0x000fe200078808ff */
[----:B------:R-:W5:Y:S01]  /*4c70*/  LDG.E.128.CONSTANT R20, [R20.64] ;  /* 0x0000000a14147981 */ /* 0x000f62000c1e9d00 */
        /* <DEDUP_REMOVED lines=48> */
.L_x_19281:
[----:B-12---:R-:W-:Y:S05]  /*4f80*/  BSYNC B1 ;  /* 0x0000000000017941 */ /* 0x006fea0003800000 */
.L_x_19280:
        /* <DEDUP_REMOVED lines=15> */
[----:B------:R-:W-:Y:S02]  /*5080*/  IADD3 R24, R48, 0x1, RZ ;  /* 0x0000000130187810 */ /* 0x000fe40007ffe0ff */
[----:B------:R-:W-:Y:S02]  /*5090*/  ISETP.GE.AND P6, PT, R32, R117, PT ;  /* 0x000000752000720c */ /* 0x000fe40003fc6270 */
        /* <DEDUP_REMOVED lines=22> */
.L_x_19283:
[----:B------:R-:W-:Y:S05]  /*5200*/  BSYNC B1 ;  /* 0x0000000000017941 */ /* 0x000fea0003800000 */
.L_x_19282:
[----:B------:R-:W-:Y:S01]  /*5210*/  IMAD.MOV.U32 R24, RZ, RZ, R34 ;  /* 0x000000ffff187224 */ /* 0x000fe200078e0022 */
[----:B------:R-:W-:Y:S01]  /*5220*/  HMUL2 R5, R36, R5 ;  /* 0x0000000524057232 */ /* 0x000fe20000000000 */
[----:B------:R-:W-:Y:S03]  /*5230*/  BSSY B1, `(.L_x_19284) ;  /* 0x0000023000017945 */ /* 0x000fe60003800000 */
[----:B------:R-:W-:Y:S01]  /*5240*/  HFMA2 R5, R25, R4, R5 ;  /* 0x0000000419057231 */ /* 0x000fe20000000005 */
[----:B------:R-:W-:Y:S01]  /*5250*/  HFMA2.MMA R37, R24, R27, R37 ;  /* 0x0000001b18257235 */ /* 0x000fe20000000025 */
[----:B------:R-:W-:Y:S05]  /*5260*/  @P0 BRA `(.L_x_19285) ;  /* 0x000001f000000947 */ /* 0x000fea0003800000 */
[C---:B------:R-:W-:Y:S02]  /*5270*/  IADD3 R4, R48.reuse, 0x2, RZ ;  /* 0x0000000230047810 */ /* 0x040fe40007ffe0ff */
        /* <DEDUP_REMOVED lines=30> */
.L_x_19285:
[----:B------:R-:W-:Y:S05]  /*5460*/  BSYNC B1 ;  /* 0x0000000000017941 */ /* 0x000fea0003800000 */
.L_x_19284:
        /* <DEDUP_REMOVED lines=34> */
.L_x_19287:
[----:B------:R-:W-:Y:S05]  /*5690*/  BSYNC B1 ;  /* 0x0000000000017941 */ /* 0x000fea0003800000 */
.L_x_19286:
        /* <DEDUP_REMOVED lines=34> */
.L_x_19289:
[----:B------:R-:W-:Y:S05]  /*58c0*/  BSYNC B1 ;  /* 0x0000000000017941 */ /* 0x000fea0003800000 */
.L_x_19288:
        /* <DEDUP_REMOVED lines=65> */
.L_x_19291:
[----:B------:R-:W-:Y:S05]  /*5ce0*/  BSYNC B1 ;  /* 0x0000000000017941 */ /* 0x000fea0003800000 */
.L_x_19290:
[----:B------:R-:W-:Y:S01]  /*5cf0*/  HMUL2 R10, R36, R21 ;  /* 0x00000015240a7232 */ /* 0x000fe20000000000 */
[----:B------:R-:W-:Y:S02]  /*5d00*/  IADD3 R47, R47, 0x4, RZ ;  /* 0x000000042f2f7810 */ /* 0x000fe40007ffe0ff */
[----:B------:R-:W-:Y:S01]  /*5d10*/  IADD3 R44, P1, R44, 0x10, RZ ;  /* 0x000000102c2c7810 */ /* 0x000fe20007f3e0ff */
[----:B------:R-:W-:Y:S01]  /*5d20*/  HFMA2 R11, R25, R20, R10 ;  /* 0x00000014190b7231 */ /* 0x000fe2000000000a */
[----:B------:R-:W-:Y:S02]  /*5d30*/  ISETP.GE.AND P0, PT, R47, R28, PT ;  /* 0x0000001c2f00720c */ /* 0x000fe40003f06270 */
        /* <DEDUP_REMOVED lines=12> */
.L_x_19279:
[----:B------:R-:W-:Y:S05]  /*5e00*/  BSYNC B0 ;  /* 0x0000000000007941 */ /* 0x000fea0003800000 */
.L_x_19278:
        /* <DEDUP_REMOVED lines=31> */
.L_x_19294:
[----:B0-----:R-:W-:Y:S05]  /*6000*/  BSYNC B0 ;  /* 0x0000000000007941 */ /* 0x001fea0003800000 */
.L_x_19293:
        /* <DEDUP_REMOVED lines=22> */
.L_x_19296:
[----:B0-----:R-:W-:Y:S05]  /*6170*/  BSYNC B0 ;  /* 0x0000000000007941 */ /* 0x001fea0003800000 */
.L_x_19295:
[----:B------:R-:W-:Y:S06]  /*6180*/  BAR.SYNC.DEFER_BLOCKING 0x0 ;  /* 0x0000000000007b1d */ /* 0x000fec0000010000 */
[----:B------:R-:W-:Y:S05]  /*6190*/  @P4 EXIT ;  /* 0x000000000000494d */ /* 0x000fea0003800000 */
[----:B------:R-:W0:Y:S01]  /*61a0*/  S2UR UR4, SR_CTAID.Y ;  /* 0x00000000000479c3 */ /* 0x000e220000002600 */
[----:B------:R-:W-:Y:S01]  /*61b0*/  ULDC UR5, c[0x0][0xc] ;  /* 0x0000030000057ab9 */ /* 0x000fe20000000800 */
[C---:B------:R-:W-:Y:S01]  /*61c0*/  IADD3 R3, R113.reuse, 0x20, RZ ;  /* 0x0000002071037810 */ /* 0x040fe20007ffe0ff */
[----:B------:R-:W-:Y:S01]  /*61d0*/  ULDC UR8, c[0x0][0x14] ;  /* 0x0000050000087ab9 */ /* 0x000fe20000000800 */
[----:B------:R-:W-:-:S02]  /*61e0*/  IADD3 R5, R113, 0x40, RZ ;  /* 0x0000004071057810 */ /* 0x000fc40007ffe0ff */
[----:B------:R-:W-:Y:S02]  /*61f0*/  F2FP.PACK_AB R42, R42, R43 ;  /* 0x0000002b2a2a723e */ /* 0x000fe400000000ff */
[----:B------:R-:W1:Y:S01]  /*6200*/  S2UR UR6, SR_CTAID.Z ;  /* 0x00000000000679c3 */ /* 0x000e620000002700 */
[----:B------:R-:W-:Y:S02]  /*6210*/  F2FP.PACK_AB R0, R31, R0 ;  /* 0x000000001f00723e */ /* 0x000fe400000000ff */
[----:B------:R-:W-:-:S05]  /*6220*/  F2FP.PACK_AB R40, R41, R40 ;  /* 0x000000282928723e */ /* 0x000fca00000000ff */
        /* <DEDUP_REMOVED lines=15> */
[----:B------:R-:W-:-:S02]  /*6320*/  LEA R4, P1, R8, c[0x0][0x160], 0x1 ;  /* 0x0000580008047a11 */ /* 0x000fc400078208ff */
[----:B------:R-:W-:Y:S02]  /*6330*/  LEA.HI.X.SX32 R10, R5, UR7, 0x1, P2 ;  /* 0x00000007050a7c11 */ /* 0x000fe400090f0eff */
[C---:B------:R-:W-:Y:S02]  /*6340*/  LEA.HI.X.SX32 R11, R113.reuse, UR7, 0x1, P0 ;  /* 0x00000007710b7c11 */ /* 0x040fe400080f0eff */
[----:B------:R-:W-:Y:S02]  /*6350*/  LEA.HI.X R5, R8, c[0x0][0x164], R9, 0x1, P1 ;  /* 0x0000590008057a11 */ /* 0x000fe400008f0c09 */
[----:B------:R-:W-:Y:S02]  /*6360*/  LEA R2, P0, R6, c[0x0][0x160], 0x1 ;  /* 0x0000580006027a11 */ /* 0x000fe400078008ff */
[C---:B------:R-:W-:Y:S02]  /*6370*/  IADD3 R8, R113.reuse, 0x60, RZ ;  /* 0x0000006071087810 */ /* 0x040fe40007ffe0ff */
[----:B------:R-:W-:-:S02]  /*6380*/  IADD3 R9, R113, 0x80, RZ ;  /* 0x0000008071097810 */ /* 0x000fc40007ffe0ff */
[----:B------:R-:W-:Y:S02]  /*6390*/  IADD3 R113, R113, 0xa0, RZ ;  /* 0x000000a071717810 */ /* 0x000fe40007ffe0ff */
[----:B------:R-:W-:Y:S02]  /*63a0*/  LEA.HI.X R3, R6, c[0x0][0x164], R11, 0x1, P0 ;  /* 0x0000590006037a11 */ /* 0x000fe400000f0c0b */
[----:B------:R-:W-:Y:S02]  /*63b0*/  LEA R6, P0, R7, c[0x0][0x160], 0x1 ;  /* 0x0000580007067a11 */ /* 0x000fe400078008ff */
[----:B------:R-:W-:Y:S01]  /*63c0*/  IADD3 R13, P2, R113, UR4, RZ ;  /* 0x00000004710d7c10 */ /* 0x000fe2000ff5e0ff */
[----:B------:R0:W-:Y:S01]  /*63d0*/  STG.E.U16 [R2.64], R42 ;  /* 0x0000002a02007986 */ /* 0x0001e2000c10150a */
[----:B------:R-:W-:Y:S02]  /*63e0*/  LEA.HI.X R7, R7, c[0x0][0x164], R10, 0x1, P0 ;  /* 0x0000590007077a11 */ /* 0x000fe400000f0c0a */
[----:B------:R-:W-:-:S02]  /*63f0*/  LEA.HI.X.SX32 R14, R113, UR7, 0x1, P2 ;  /* 0x00000007710e7c11 */ /* 0x000fc400090f0eff */
[C---:B------:R-:W-:Y:S02]  /*6400*/  IADD3 R15, P0, R8.reuse, UR4, RZ ;  /* 0x00000004080f7c10 */ /* 0x040fe4000ff1e0ff */
[----:B------:R-:W-:Y:S02]  /*6410*/  LEA R12, P2, R13, c[0x0][0x160], 0x1 ;  /* 0x000058000d0c7a11 */ /* 0x000fe400078408ff */
[----:B------:R-:W-:Y:S02]  /*6420*/  IADD3 R11, P1, R9, UR4, RZ ;  /* 0x00000004090b7c10 */ /* 0x000fe4000ff3e0ff */
[----:B------:R-:W-:Y:S02]  /*6430*/  LEA.HI.X.SX32 R18, R8, UR7, 0x1, P0 ;  /* 0x0000000708127c11 */ /* 0x000fe400080f0eff */
[----:B------:R-:W-:Y:S02]  /*6440*/  LEA.HI.X R13, R13, c[0x0][0x164], R14, 0x1, P2 ;  /* 0x000059000d0d7a11 */ /* 0x000fe400010f0c0e */
[----:B------:R-:W-:-:S02]  /*6450*/  LEA.HI.X.SX32 R16, R9, UR7, 0x1, P1 ;  /* 0x0000000709107c11 */ /* 0x000fc400088f0eff */
[----:B------:R-:W-:Y:S02]  /*6460*/  LEA R8, P0, R15, c[0x0][0x160], 0x1 ;  /* 0x000058000f087a11 */ /* 0x000fe400078008ff */
[----:B------:R-:W-:Y:S02]  /*6470*/  PRMT R14, R42, 0x7632, R14 ;  /* 0x000076322a0e7816 */ /* 0x000fe4000000000e */
[----:B------:R-:W-:Y:S02]  /*6480*/  LEA R10, P1, R11, c[0x0][0x160], 0x1 ;  /* 0x000058000b0a7a11 */ /* 0x000fe400078208ff */
[----:B------:R-:W-:Y:S01]  /*6490*/  LEA.HI.X R9, R15, c[0x0][0x164], R18, 0x1, P0 ;  /* 0x000059000f097a11 */ /* 0x000fe200000f0c12 */
[----:B------:R1:W-:Y:S01]  /*64a0*/  STG.E.U16 [R4.64], R14 ;  /* 0x0000000e04007986 */ /* 0x0003e2000c10150a */
[----:B0-----:R-:W-:Y:S02]  /*64b0*/  PRMT R3, R0, 0x7632, R3 ;  /* 0x0000763200037816 */ /* 0x001fe40000000003 */
[----:B------:R-:W-:Y:S01]  /*64c0*/  LEA.HI.X R11, R11, c[0x0][0x164], R16, 0x1, P1 ;  /* 0x000059000b0b7a11 */ /* 0x000fe200008f0c10 */
[----:B------:R-:W-:Y:S04]  /*64d0*/  STG.E.U16 [R6.64], R0 ;  /* 0x0000000006007986 */ /* 0x000fe8000c10150a */
[----:B------:R-:W-:Y:S01]  /*64e0*/  STG.E.U16 [R8.64], R3 ;  /* 0x0000000308007986 */ /* 0x000fe2000c10150a */
[----:B-1----:R-:W-:-:S03]  /*64f0*/  PRMT R5, R40, 0x7632, R5 ;  /* 0x0000763228057816 */ /* 0x002fc60000000005 */
[----:B------:R-:W-:Y:S04]  /*6500*/  STG.E.U16 [R10.64], R40 ;  /* 0x000000280a007986 */ /* 0x000fe8000c10150a */
[----:B------:R-:W-:Y:S01]  /*6510*/  STG.E.U16 [R12.64], R5 ;  /* 0x000000050c007986 */ /* 0x000fe2000c10150a */
[----:B------:R-:W-:Y:S05]  /*6520*/  EXIT ;  /* 0x000000000000794d */ /* 0x000fea0003800000 */
.L_x_19251:
[----:B------:R-:W-:Y:S01]  /*6530*/  IMAD.MOV.U32 R34, RZ, RZ, R121 ;  /* 0x000000ffff227224 */ /* 0x000fe200078e0079 */
[----:B------:R-:W-:Y:S01]  /*6540*/  MOV R32, 0x6590 ;  /* 0x0000659000207802 */ /* 0x000fe20000000f00 */
[----:B------:R-:W-:Y:S02]  /*6550*/  IMAD.MOV.U32 R35, RZ, RZ, 0x2 ;  /* 0x00000002ff237424 */ /* 0x000fe400078e00ff */
[----:B------:R-:W-:Y:S02]  /*6560*/  IMAD.MOV.U32 R105, RZ, RZ, 0x1f ;  /* 0x0000001fff697424 */ /* 0x000fe400078e00ff */
[----:B------:R-:W-:-:S02]  /*6570*/  IMAD.MOV.U32 R114, RZ, RZ, -0x1 ;  /* 0xffffffffff727424 */ /* 0x000fc400078e00ff */
[----:B-----5:R-:W-:Y:S05]  /*6580*/  CALL.REL.NOINC `($__internal_379_$__cuda_sm70_shflsync_bfly_p) ;  /* 0x0000021000007944 */ /* 0x020fea0003c00000 */
[----:B-1----:R-:W-:Y:S01]  /*6590*/  IMAD.MOV.U32 R32, RZ, RZ, R34 ;  /* 0x000000ffff207224 */ /* 0x002fe200078e0022 */
[----:B0-----:R-:W-:Y:S05]  /*65a0*/  BRA `(.L_x_19297) ;  /* 0xffffc82000007947 */ /* 0x001fea000383ffff */
.L_x_19252:
[----:B------:R-:W-:Y:S01]  /*65b0*/  IMAD.MOV.U32 R34, RZ, RZ, R121 ;  /* 0x000000ffff227224 */ /* 0x000fe200078e0079 */
[----:B------:R-:W-:Y:S01]  /*65c0*/  MOV R32, 0x6610 ;  /* 0x0000661000207802 */ /* 0x000fe20000000f00 */
[----:B------:R-:W-:-:S02]  /*65d0*/  IMAD.MOV.U32 R35, RZ, RZ, 0x1 ;  /* 0x00000001ff237424 */ /* 0x000fc400078e00ff */
[----:B------:R-:W-:Y:S02]  /*65e0*/  IMAD.MOV.U32 R105, RZ, RZ, 0x1f ;  /* 0x0000001fff697424 */ /* 0x000fe400078e00ff */
[----:B------:R-:W-:Y:S02]  /*65f0*/  IMAD.MOV.U32 R114, RZ, RZ, -0x1 ;  /* 0xffffffffff727424 */ /* 0x000fe400078e00ff */
[----:B-----5:R-:W-:Y:S05]  /*6600*/  CALL.REL.NOINC `($__internal_379_$__cuda_sm70_shflsync_bfly_p) ;  /* 0x0000019000007944 */ /* 0x020fea0003c00000 */
[----:B-1----:R-:W-:Y:S01]  /*6610*/  IMAD.MOV.U32 R32, RZ, RZ, R34 ;  /* 0x000000ffff207224 */ /* 0x002fe200078e0022 */
[----:B0-----:R-:W-:Y:S05]  /*6620*/  BRA `(.L_x_19298) ;  /* 0xffffc7d000007947 */ /* 0x001fea000383ffff */
.L_x_19256:
[----:B------:R-:W-:Y:S01]  /*6630*/  IMAD.MOV.U32 R34, RZ, RZ, R110 ;  /* 0x000000ffff227224 */ /* 0x000fe200078e006e */
[----:B------:R-:W-:Y:S01]  /*6640*/  MOV R32, 0x6690 ;  /* 0x0000669000207802 */ /* 0x000fe20000000f00 */
[----:B------:R-:W-:Y:S02]  /*6650*/  IMAD.MOV.U32 R35, RZ, RZ, 0x10 ;  /* 0x00000010ff237424 */ /* 0x000fe400078e00ff */
[----:B------:R-:W-:Y:S02]  /*6660*/  IMAD.MOV.U32 R105, RZ, RZ, 0x1f ;  /* 0x0000001fff697424 */ /* 0x000fe400078e00ff */
[----:B------:R-:W-:Y:S02]  /*6670*/  IMAD.MOV.U32 R114, RZ, RZ, -0x1 ;  /* 0xffffffffff727424 */ /* 0x000fe400078e00ff */
[----:B-----5:R-:W-:Y:S05]  /*6680*/  CALL.REL.NOINC `($__internal_379_$__cuda_sm70_shflsync_bfly_p) ;  /* 0x0000011000007944 */ /* 0x020fea0003c00000 */
[----:B-1----:R-:W-:Y:S01]  /*6690*/  IMAD.MOV.U32 R3, RZ, RZ, R34 ;  /* 0x000000ffff037224 */ /* 0x002fe200078e0022 */
[----:B0-----:R-:W-:Y:S05]  /*66a0*/  BRA `(.L_x_19299) ;  /* 0xffffc8d000007947 */ /* 0x001fea000383ffff */
.L_x_19257:
[----:B------:R-:W-:Y:S01]  /*66b0*/  IMAD.MOV.U32 R34, RZ, RZ, R5 ;  /* 0x000000ffff227224 */ /* 0x000fe200078e0005 */
[----:B------:R-:W-:Y:S01]  /*66c0*/  MOV R32, 0x6710 ;  /* 0x0000671000207802 */ /* 0x000fe20000000f00 */
[----:B------:R-:W-:-:S02]  /*66d0*/  IMAD.MOV.U32 R35, RZ, RZ, 0x8 ;  /* 0x00000008ff237424 */ /* 0x000fc400078e00ff */
[----:B------:R-:W-:Y:S02]  /*66e0*/  IMAD.MOV.U32 R105, RZ, RZ, 0x1f ;  /* 0x0000001fff697424 */ /* 0x000fe400078e00ff */
[----:B------:R-:W-:Y:S02]  /*66f0*/  IMAD.MOV.U32 R114, RZ, RZ, -0x1 ;  /* 0xffffffffff727424 */ /* 0x000fe400078e00ff */
[----:B0----5:R-:W-:Y:S05]  /*6700*/  CALL.REL.NOINC `($__internal_379_$__cuda_sm70_shflsync_bfly_p) ;  /* 0x0000009000007944 */ /* 0x021fea0003c00000 */
[----:B-1----:R-:W-:Y:S01]  /*6710*/  FMNMX.FTZ R0, R5, R34, !PT ;  /* 0x0000002205007209 */ /* 0x002fe20007810000 */
[----:B0-----:R-:W-:Y:S01]  /*6720*/  IMAD.MOV.U32 R35, RZ, RZ, 0x4 ;  /* 0x00000004ff237424 */ /* 0x001fe200078e00ff */
[----:B------:R-:W-:Y:S01]  /*6730*/  MOV R32, 0x6780 ;  /* 0x0000678000207802 */ /* 0x000fe20000000f00 */
[----:B------:R-:W-:Y:S02]  /*6740*/  IMAD.MOV.U32 R105, RZ, RZ, 0x1f ;  /* 0x0000001fff697424 */ /* 0x000fe400078e00ff */
[----:B------:R-:W-:Y:S02]  /*6750*/  IMAD.MOV.U32 R114, RZ, RZ, -0x1 ;  /* 0xffffffffff727424 */ /* 0x000fe400078e00ff */
[----:B------:R-:W-:Y:S02]  /*6760*/  IMAD.MOV.U32 R34, RZ, RZ, R0 ;  /* 0x000000ffff227224 */ /* 0x000fe400078e0000 */
[----:B------:R-:W-:Y:S05]  /*6770*/  CALL.REL.NOINC `($__internal_379_$__cuda_sm70_shflsync_bfly_p) ;  /* 0x0000002000007944 */ /* 0x000fea0003c00000 */
[----:B-1----:R-:W-:Y:S01]  /*6780*/  IMAD.MOV.U32 R3, RZ, RZ, R34 ;  /* 0x000000ffff037224 */ /* 0x002fe200078e0022 */
[----:B0-----:R-:W-:Y:S05]  /*6790*/  BRA `(.L_x_19300) ;  /* 0xffffc83000007947 */ /* 0x001fea000383ffff */
        .weak           $__internal_379_$__cuda_sm70_shflsync_bfly_p
        .type           $__internal_379_$__cuda_sm70_shflsync_bfly_p,@function
        .size           $__internal_379_$__cuda_sm70_shflsync_bfly_p,(.L_x_23546 - $__internal_379_$__cuda_sm70_shflsync_bfly_p)
$__internal_379_$__cuda_sm70_shflsync_bfly_p:
[----:B------:R-:W-:Y:S01]  /*67a0*/  IMAD.MOV.U32 R33, RZ, RZ, 0x0 ;  /* 0x00000000ff217424 */ /* 0x000fe200078e00ff */
[----:B------:R-:W-:Y:S04]  /*67b0*/  WARPSYNC R114 ;  /* 0x0000007200007348 */ /* 0x000fe80003800000 */
[----:B------:R0:W1:Y:S01]  /*67c0*/  SHFL.BFLY PT, R34, R34, R35, R105 ;  /* 0x0c00002322227389 */ /* 0x00006200000e0069 */
[----:B------:R-:W-:Y:S05]  /*67d0*/  RET.REL.NODEC R32 `(_ZN4vllm25paged_attention_v1_kernelIttLi192ELi8ELi128ELNS_18Fp8KVCacheDataTypeE0ELb0EEEvPT_PKS2_PKT0_S8_ifPKiSA_iPKfiiiSC_SC_iiiii) ;  /* 0xffff982020007950 */ /* 0x000fea0003c3ffff */
.L_x_19301:
        /* <DEDUP_REMOVED lines=10> */
.L_x_23546:


//--------------------- .text._ZN4vllm25paged_attention_v1_kernelIttLi128ELi8ELi128ELNS_18Fp8KVCacheDataTypeE0ELb0EEEvPT_PKS2_PKT0_S8_ifPKiSA_iPKfiiiSC_SC_iiiii --------------------------
	.section	.text._ZN4vllm25paged_attention_v1_kernelIttLi128ELi8ELi128ELNS_18Fp8KVCacheDataTypeE0ELb0EEEvPT_PKS2_PKT0_S8_ifPKiSA_iPKfiiiSC_SC_iiiii,"ax",@progbits
	.sectioninfo	@"SHI_REGISTERS=96"
	.align	128
        .global         _ZN4vllm25paged_attention_v1_kernelIttLi128ELi8ELi128ELNS_18Fp8KVCacheDataTypeE0ELb0EEEvPT_PKS2_PKT0_S8_ifPKiSA_iPKfiiiSC_SC_iiiii
        .type           _ZN4vllm25paged_attention_v1_kernelIttLi128ELi8ELi128ELNS_18Fp8KVCacheDataTypeE0ELb0EEEvPT_PKS2_PKT0_S8_ifPKiSA_iPKfiiiSC_SC_iiiii,@function
        .size           _ZN4vllm25paged_attention_v1_kernelIttLi128ELi8ELi128ELNS_18Fp8KVCacheDataTypeE0ELb0EEEvPT_PKS2_PKT0_S8_ifPKiSA_iPKfiiiSC_SC_iiiii,(.L_x_23547 - _ZN4vllm25paged_attention_v1_kernelIttLi128ELi8ELi128ELNS_18Fp8KVCacheDataTypeE0ELb0EEEvPT_PKS2_PKT0_S8_ifPKiSA_iPKfiiiSC_SC_iiiii)
        .other          _ZN4vllm25paged_attention_v1_kernelIttLi128ELi8ELi128ELNS_18Fp8KVCacheDataTypeE0ELb0EEEvPT_PKS2_PKT0_S8_ifPKiSA_iPKfiiiSC_SC_iiiii,@"STO_CUDA_ENTRY STV_DEFAULT"
_ZN4vllm25paged_attention_v1_kernelIttLi128ELi8ELi128ELNS_18Fp8KVCacheDataTypeE0ELb0EEEvPT_PKS2_PKT0_S8_ifPKiSA_iPKfiiiSC_SC_iiiii:
.text._ZN4vllm25paged_attention_v1_kernelIttLi128ELi8ELi128ELNS_18Fp8KVCacheDataTypeE0ELb0EEEvPT_PKS2_PKT0_S8_ifPKiSA_iPKfiiiSC_SC_iiiii:
        /* <DEDUP_REMOVED lines=11> */
[----:B------:R-:W-:Y:S01]  /*00b0*/  ISETP.NE.AND.EX P0, PT, RZ, c[0x0][0x1a4], PT, P0 ;  /* 0x00006900ff007a0c */ /* 0x000fe20003f05300 */
[----:B------:R-:W-:Y:S02]  /*00c0*/  ULDC UR4, c[0x0][0xc] ;  /* 0x0000030000047ab9 */ /* 0x000fe40000000800 */
[----:B------:R-:W-:-:S10]  /*00d0*/  ULDC UR5, c[0x0][0x180] ;  /* 0x0000600000057ab9 */ /* 0x000fd40000000800 */
[----:B-1----:R-:W-:Y:S01]  /*00e0*/  @P0 IMAD.WIDE R4, R12, R5, c[0x0][0x1a0] ;  /* 0x000068000c040625 */ /* 0x002fe200078e0205 */
[----:B---3--:R-:W1:Y:S04]  /*00f0*/  MUFU.RCP R0, R0 ;  /* 0x0000000000007308 */ /* 0x008e680000001000 */
[----:B------:R3:W5:Y:S01]  /*0100*/  @P0 LDG.E.CONSTANT R3, [R4.64] ;  /* 0x0000000a04030981 */ /* 0x000762000c1e9900 */
[----:B------:R-:W-:Y:S01]  /*0110*/  ULOP3.LUT UR4, UR4, UR5, URZ, 0x3c, !UPT ;  /* 0x0000000504047292 */ /* 0x000fe2000f8e3c3f */
[----:B------:R-:W-:Y:S05]  /*0120*/  BSSY B0, `(.L_x_19302) ;  /* 0x000007a000007945 */ /* 0x000fea0003800000 */
[----:B------:R-:W-:-:S02]  /*0130*/  ISETP.LE.AND P2, PT, RZ, UR4, PT ;  /* 0x00000004ff007c0c */ /* 0x000fc4000bf43270 */
[----:B-1----:R-:W-:-:S04]  /*0140*/  IADD3 R6, R0, 0xffffffe, RZ ;  /* 0x0ffffffe00067810 */ /* 0x002fc80007ffe0ff */
[----:B------:R1:W4:Y:S02]  /*0150*/  F2I.FTZ.U32.TRUNC.NTZ R7, R6 ;  /* 0x0000000600077305 */ /* 0x000324000021f000 */
[----:B-1----:R-:W-:Y:S02]  /*0160*/  IMAD.MOV.U32 R6, RZ, RZ, RZ ;  /* 0x000000ffff067224 */ /* 0x002fe400078e00ff */
[----:B----4-:R-:W-:-:S04]  /*0170*/  IMAD.MOV R2, RZ, RZ, -R7 ;  /* 0x000000ffff027224 */ /* 0x010fc800078e0a07 */
        /* <DEDUP_REMOVED lines=18> */
[----:B-1----:R-:W3:Y:S02]  /*02a0*/  MUFU.RCP R0, R0 ;  /* 0x0000000000007308 */ /* 0x002ee40000001000 */
[----:B---3--:R-:W-:-:S06]  /*02b0*/  IADD3 R4, R0, 0xffffffe, RZ ;  /* 0x0ffffffe00047810 */ /* 0x008fcc0007ffe0ff */
[----:B------:R1:W3:Y:S02]  /*02c0*/  F2I.FTZ.U32.TRUNC.NTZ R5, R4 ;  /* 0x0000000400057305 */ /* 0x0002e4000021f000 */
[----:B-1----:R-:W-:Y:S02]  /*02d0*/  IMAD.MOV.U32 R4, RZ, RZ, RZ ;  /* 0x000000ffff047224 */ /* 0x002fe400078e00ff */
[----:B---3--:R-:W-:-:S04]  /*02e0*/  IMAD.MOV R2, RZ, RZ, -R5 ;  /* 0x000000ffff027224 */ /* 0x008fc800078e0a05 */
[----:B------:R-:W-:Y:S01]  /*02f0*/  IMAD R9, R2, R7, RZ ;  /* 0x0000000702097224 */ /* 0x000fe200078e02ff */
[----:B------:R-:W-:-:S03]  /*0300*/  IABS R2, R12 ;  /* 0x0000000c00027213 */ /* 0x000fc60000000000 */
[----:B------:R-:W-:-:S04]  /*0310*/  IMAD.HI.U32 R5, R5, R9, R4 ;  /* 0x0000000905057227 */ /* 0x000fc800078e0004 */
[----:B------:R-:W-:Y:S02]  /*0320*/  IMAD.MOV R9, RZ, RZ, -R6 ;  /* 0x000000ffff097224 */ /* 0x000fe400078e0a06 */
        /* <DEDUP_REMOVED lines=24> */
[----:B------:R-:W-:Y:S01]  /*04b0*/  IMAD.IADD R4, R2, 0x1, -R5 ;  /* 0x0000000102047824 */ /* 0x000fe200078e0a05 */
[----:B------:R-:W-:-:S03]  /*04c0*/  SHF.R.S32.HI R6, RZ, 0x3, R6 ;  /* 0x00000003ff067819 */ /* 0x000fc60000011406 */
[----:B------:R-:W-:Y:S01]  /*04d0*/  IMAD.IADD R5, R2, 0x1, -R7 ;  /* 0x0000000102057824 */ /* 0x000fe200078e0a07 */
        /* <DEDUP_REMOVED lines=21> */
[----:B------:R-:W-:-:S04]  /*0630*/  LEA R17, P0, R10, c[0x0][0x168], 0x1 ;  /* 0x00005a000a117a11 */ /* 0x000fc800078008ff */
[----:B------:R-:W-:-:S03]  /*0640*/  LEA.HI.X R18, R10, c[0x0][0x16c], R11, 0x1, P0 ;  /* 0x00005b000a127a11 */ /* 0x000fc600000f0c0b */
.L_x_19306:
        /* <DEDUP_REMOVED lines=11> */
.L_x_19305:
[----:B------:R-:W-:Y:S05]  /*0700*/  BSYNC B1 ;  /* 0x0000000000017941 */ /* 0x000fea0003800000 */
.L_x_19304:
        /* <DEDUP_REMOVED lines=10> */
.L_x_19307:
        /* <DEDUP_REMOVED lines=17> */
.L_x_19303:
[----:B------:R-:W-:Y:S05]  /*08c0*/  BSYNC B0 ;  /* 0x0000000000007941 */ /* 0x000fea0003800000 */
.L_x_19302:
[----:B------:R-:W-:Y:S01]  /*08d0*/  BAR.SYNC.DEFER_BLOCKING 0x0 ;  /* 0x0000000000007b1d */ /* 0x000fe20000010000 */
[----:B------:R-:W-:Y:S01]  /*08e0*/  ISETP.GE.AND P0, PT, R83, R6, PT ;  /* 0x000000065300720c */ /* 0x000fe20003f06270 */
[----:B------:R-:W-:-:S04]  /*08f0*/  IMAD.MOV.U32 R7, RZ, RZ, -0x800001 ;  /* 0xff7fffffff077424 */ /* 0x000fc800078e00ff */
[----:B------:R-:W-:Y:S08]  /*0900*/  BSSY B0, `(.L_x_19308) ;  /* 0x00001a8000007945 */ /* 0x000ff00003800000 */
[----:B------:R-:W-:Y:S05]  /*0910*/  @P0 BRA `(.L_x_19309) ;  /* 0x00001a6000000947 */ /* 0x000fea0003800000 */
[----:B------:R-:W-:Y:S01]  /*0920*/  SHF.R.S32.HI R7, RZ, 0x1f, R24 ;  /* 0x0000001fff077819 */ /* 0x000fe20000011418 */
[----:B------:R-:W-:Y:S01]  /*0930*/  IMAD R8, R8, c[0x0][0x198], RZ ;  /* 0x0000660008087a24 */ /* 0x000fe200078e02ff */
[----:B------:R-:W-:-:S02]  /*0940*/  SHF.R.S32.HI R9, RZ, 0x1f, R83 ;  /* 0x0000001fff097819 */ /* 0x000fc40000011453 */
[----:B------:R-:W-:Y:S02]  /*0950*/  LEA.HI R7, R7, R24, RZ, 0x3 ;  /* 0x0000001807077211 */ /* 0x000fe400078f18ff */
[----:B------:R-:W-:Y:S02]  /*0960*/  IADD3 R10, P0, R83, R8, RZ ;  /* 0x00000008530a7210 */ /* 0x000fe40007f1e0ff */
[----:B------:R-:W-:Y:S02]  /*0970*/  LOP3.LUT R7, R7, 0xfffffff8, RZ, 0xc0, !PT ;  /* 0xfffffff807077812 */ /* 0x000fe400078ec0ff */
[----:B------:R-:W-:Y:S02]  /*0980*/  IADD3 R11, R5, 0x4, RZ ;  /* 0x00000004050b7810 */ /* 0x000fe40007ffe0ff */
[----:B------:R-:W-:Y:S01]  /*0990*/  LEA.HI.X.SX32 R9, R8, R9, 0x1, P0 ;  /* 0x0000000908097211 */ /* 0x000fe200000f0eff */
[----:B------:R-:W-:Y:S01]  /*09a0*/  IMAD.IADD R24, R24, 0x1, -R7 ;  /* 0x0000000118187824 */ /* 0x000fe200078e0a07 */
[----:B------:R-:W-:-:S02]  /*09b0*/  LEA R8, P0, R10, c[0x0][0x188], 0x2 ;  /* 0x000062000a087a11 */ /* 0x000fc400078010ff */
[C---:B------:R-:W-:Y:S01]  /*09c0*/  IADD3 R7, R5.reuse, 0x8, RZ ;  /* 0x0000000805077810 */ /* 0x040fe20007ffe0ff */
[----:B------:R-:W-:Y:S01]  /*09d0*/  IMAD.SHL.U32 R84, R24, 0x8, RZ ;  /* 0x0000000818547824 */ /* 0x000fe200078e00ff */
[----:B------:R-:W-:Y:S02]  /*09e0*/  SHF.R.S32.HI R12, RZ, 0x1f, R11 ;  /* 0x0000001fff0c7819 */ /* 0x000fe4000001140b */
[----:B------:R-:W-:Y:S01]  /*09f0*/  IADD3 R14, R5, 0xc, RZ ;  /* 0x0000000c050e7810 */ /* 0x000fe20007ffe0ff */
[----:B------:R-:W-:Y:S01]  /*0a00*/  IMAD.SHL.U32 R13, R7, 0x2, RZ ;  /* 0x00000002070d7824 */ /* 0x000fe200078e00ff */
[----:B------:R-:W-:Y:S01]  /*0a10*/  LEA.HI.X R9, R10, c[0x0][0x18c], R9, 0x2, P0 ;  /* 0x000063000a097a11 */ /* 0x000fe200000f1409 */
        /* <DEDUP_REMOVED lines=18> */
[----:B------:R-:W-:Y:S02]  /*0b40*/  LEA.HI R16, R16, R15, RZ, 0x3 ;  /* 0x0000000f10107211 */ /* 0x000fe400078f18ff */
[----:B------:R-:W-:Y:S02]  /*0b50*/  LOP3.LUT R7, R7, 0xfffffff8, RZ, 0xc0, !PT ;  /* 0xfffffff807077812 */ /* 0x000fe400078ec0ff */
        /* <DEDUP_REMOVED lines=9> */
[----:B------:R-:W-:Y:S02]  /*0bf0*/  IADD3 R15, R5, 0x14, RZ ;  /* 0x00000014050f7810 */ /* 0x000fe40007ffe0ff */
[----:B------:R-:W-:-:S02]  /*0c00*/  SHF.R.S32.HI R14, RZ, 0x1f, R7 ;  /* 0x0000001fff0e7819 */ /* 0x000fc40000011407 */
        /* <DEDUP_REMOVED lines=13> */
[----:B------:R-:W-:Y:S01]  /*0ce0*/  LEA.HI R36, R19, R18, RZ, 0x2 ;  /* 0x0000001213247211 */ /* 0x000fe200078f10ff */
[----:B------:R-:W-:Y:S01]  /*0cf0*/  IMAD.SHL.U32 R19, R18, 0x2, RZ ;  /* 0x0000000212137824 */ /* 0x000fe200078e00ff */
[----:B------:R-:W-:Y:S01]  /*0d00*/  SHF.R.S32.HI R16, RZ, 0x1f, R15 ;  /* 0x0000001fff107819 */ /* 0x000fe2000001140f */
[----:B------:R-:W-:Y:S01]  /*0d10*/  IMAD.SHL.U32 R43, R35, 0x10, RZ ;  /* 0x00000010232b7824 */ /* 0x000fe200078e00ff */
[----:B------:R-:W-:Y:S01]  /*0d20*/  LEA.HI R14, R14, R7, RZ, 0x3 ;  /* 0x000000070e0e7211 */ /* 0x000fe200078f18ff */
[----:B------:R-:W-:Y:S01]  /*0d30*/  IMAD.SHL.U32 R44, R36, 0x10, RZ ;  /* 0x00000010242c7824 */ /* 0x000fe200078e00ff */
[----:B------:R-:W-:Y:S02]  /*0d40*/  SHF.R.S32.HI R18, RZ, 0x1f, R17 ;  /* 0x0000001fff127819 */ /* 0x000fe40000011411 */
[----:B------:R-:W-:Y:S02]  /*0d50*/  LEA.HI R16, R16, R15, RZ, 0x3 ;  /* 0x0000000f10107211 */ /* 0x000fe400078f18ff */
[----:B------:R-:W-:-:S02]  /*0d60*/  LOP3.LUT R14, R14, 0xfffffff8, RZ, 0xc0, !PT ;  /* 0xfffffff80e0e7812 */ /* 0x000fc400078ec0ff */
[----:B------:R-:W-:Y:S02]  /*0d70*/  LEA.HI R18, R18, R17, RZ, 0x3 ;  /* 0x0000001112127211 */ /* 0x000fe400078f18ff */
[----:B------:R-:W-:Y:S01]  /*0d80*/  LOP3.LUT R16, R16, 0xfffffff8, RZ, 0xc0, !PT ;  /* 0xfffffff810107812 */ /* 0x000fe200078ec0ff */
[----:B------:R-:W-:Y:S01]  /*0d90*/  IMAD.IADD R14, R7, 0x1, -R14 ;  /* 0x00000001070e7824 */ /* 0x000fe200078e0a0e */
[----:B------:R-:W-:Y:S02]  /*0da0*/  LOP3.LUT R18, R18, 0xfffffff8, RZ, 0xc0, !PT ;  /* 0xfffffff812127812 */ /* 0x000fe400078ec0ff */
[----:B------:R-:W-:Y:S01]  /*0db0*/  IADD3 R7, R5, 0x20, RZ ;  /* 0x0000002005077810 */ /* 0x000fe20007ffe0ff */
[----:B------:R-:W-:Y:S01]  /*0dc0*/  IMAD.IADD R15, R15, 0x1, -R16 ;  /* 0x000000010f0f7824 */ /* 0x000fe200078e0a10 */
[----:B------:R-:W-:Y:S01]  /*0dd0*/  SHF.R.S32.HI R20, RZ, 0x1f, R19 ;  /* 0x0000001fff147819 */ /* 0x000fe20000011413 */
[----:B------:R-:W-:Y:S01]  /*0de0*/  IMAD.IADD R16, R17, 0x1, -R18 ;  /* 0x0000000111107824 */ /* 0x000fe200078e0a12 */
[----:B------:R-:W-:-:S02]  /*0df0*/  SHF.R.S32.HI R18, RZ, 0x1f, R7 ;  /* 0x0000001fff127819 */ /* 0x000fc40000011407 */
[----:B------:R-:W-:Y:S02]  /*0e00*/  LEA.HI R20, R20, R19, RZ, 0x3 ;  /* 0x0000001314147211 */ /* 0x000fe400078f18ff */
[----:B------:R-:W-:Y:S01]  /*0e10*/  LEA.HI R37, R18, R7, RZ, 0x2 ;  /* 0x0000000712257211 */ /* 0x000fe200078f10ff */
[----:B------:R-:W-:Y:S01]  /*0e20*/  IMAD.SHL.U32 R7, R7, 0x2, RZ ;  /* 0x0000000207077824 */ /* 0x000fe200078e00ff */
[----:B------:R-:W-:Y:S02]  /*0e30*/  LOP3.LUT R20, R20, 0xfffffff8, RZ, 0xc0, !PT ;  /* 0xfffffff814147812 */ /* 0x000fe400078ec0ff */
[----:B------:R-:W-:Y:S01]  /*0e40*/  IADD3 R21, R5, 0x24, RZ ;  /* 0x0000002405157810 */ /* 0x000fe20007ffe0ff */
[----:B------:R-:W-:Y:S01]  /*0e50*/  IMAD.SHL.U32 R45, R37, 0x10, RZ ;  /* 0x00000010252d7824 */ /* 0x000fe200078e00ff */
[----:B------:R-:W-:Y:S01]  /*0e60*/  SHF.R.S32.HI R18, RZ, 0x1f, R7 ;  /* 0x0000001fff127819 */ /* 0x000fe20000011407 */
[----:B------:R-:W-:Y:S01]  /*0e70*/  IMAD.IADD R17, R19, 0x1, -R20 ;  /* 0x0000000113117824 */ /* 0x000fe200078e0a14 */
[----:B------:R-:W-:Y:S01]  /*0e80*/  IADD3 R23, R5, 0x2c, RZ ;  /* 0x0000002c05177810 */ /* 0x000fe20007ffe0ff */
[----:B------:R-:W-:Y:S01]  /*0e90*/  IMAD.SHL.U32 R19, R21, 0x2, RZ ;  /* 0x0000000215137824 */ /* 0x000fe200078e00ff */
[----:B------:R-:W-:-:S02]  /*0ea0*/  IADD3 R20, R5, 0x28, RZ ;  /* 0x0000002805147810 */ /* 0x000fc40007ffe0ff */
[----:B------:R-:W-:Y:S02]  /*0eb0*/  SHF.R.S32.HI R38, RZ, 0x1f, R21 ;  /* 0x0000001fff267819 */ /* 0x000fe40000011415 */
[----:B------:R-:W-:Y:S02]  /*0ec0*/  LEA.HI R18, R18, R7, RZ, 0x3 ;  /* 0x0000000712127211 */ /* 0x000fe400078f18ff */
[----:B------:R-:W-:Y:S02]  /*0ed0*/  SHF.R.S32.HI R40, RZ, 0x1f, R23 ;  /* 0x0000001fff287819 */ /* 0x000fe40000011417 */
[----:B------:R-:W-:Y:S02]  /*0ee0*/  SHF.R.S32.HI R39, RZ, 0x1f, R20 ;  /* 0x0000001fff277819 */ /* 0x000fe40000011414 */
[----:B------:R-:W-:Y:S01]  /*0ef0*/  LEA.HI R38, R38, R21, RZ, 0x2 ;  /* 0x0000001526267211 */ /* 0x000fe200078f10ff */
[----:B------:R-:W-:Y:S01]  /*0f00*/  IMAD.SHL.U32 R21, R20, 0x2, RZ ;  /* 0x0000000214157824 */ /* 0x000fe200078e00ff */
[----:B------:R-:W-:-:S02]  /*0f10*/  LOP3.LUT R18, R18, 0xfffffff8, RZ, 0xc0, !PT ;  /* 0xfffffff812127812 */ /* 0x000fc400078ec0ff */
        /* <DEDUP_REMOVED lines=8> */
[----:B------:R-:W-:Y:S01]  /*0fa0*/  IADD3 R7, R5, 0x30, RZ ;  /* 0x0000003005077810 */ /* 0x000fe20007ffe0ff */
        /* <DEDUP_REMOVED lines=9> */
[----:B------:R-:W-:Y:S01]  /*1040*/  IMAD.SHL.U32 R7, R7, 0x2, RZ ;  /* 0x0000000207077824 */ /* 0x000fe200078e00ff */
[----:B------:R-:W-:Y:S01]  /*1050*/  LOP3.LUT R28, R28, 0xfffffff8, RZ, 0xc0, !PT ;  /* 0xfffffff81c1c7812 */ /* 0x000fe200078ec0ff */
[----:B------:R-:W-:Y:S01]  /*1060*/  IMAD.IADD R19, R19, 0x1, -R20 ;  /* 0x0000000113137824 */ /* 0x000fe200078e0a14 */
[----:B------:R-:W-:Y:S01]  /*1070*/  IADD3 R29, R5, 0x34, RZ ;  /* 0x00000034051d7810 */ /* 0x000fe20007ffe0ff */
[----:B------:R-:W-:Y:S01]  /*1080*/  IMAD.IADD R20, R21, 0x1, -R22 ;  /* 0x0000000115147824 */ /* 0x000fe200078e0a16 */
[----:B------:R-:W-:Y:S01]  /*1090*/  SHF.R.S32.HI R22, RZ, 0x1f, R7 ;  /* 0x0000001fff167819 */ /* 0x000fe20000011407 */
[----:B------:R-:W-:Y:S01]  /*10a0*/  IMAD.IADD R21, R23, 0x1, -R28 ;  /* 0x0000000117157824 */ /* 0x000fe200078e0a1c */
[----:B------:R-:W-:Y:S01]  /*10b0*/  IADD3 R30, R5, 0x38, RZ ;  /* 0x00000038051e7810 */ /* 0x000fe20007ffe0ff */
[----:B------:R-:W-:Y:S01]  /*10c0*/  IMAD.SHL.U32 R23, R29, 0x2, RZ ;  /* 0x000000021d177824 */ /* 0x000fe200078e00ff */
[----:B------:R-:W-:Y:S01]  /*10d0*/  SHF.R.S32.HI R28, RZ, 0x1f, R29 ;  /* 0x0000001fff1c7819 */ /* 0x000fe2000001141d */
[----:B------:R-:W-:Y:S01]  /*10e0*/  IMAD.SHL.U32 R49, R49, 0x10, RZ ;  /* 0x0000001031317824 */ /* 0x000fe200078e00ff */
[----:B------:R-:W-:-:S02]  /*10f0*/  IADD3 R32, R5, 0x3c, RZ ;  /* 0x0000003c05207810 */ /* 0x000fc40007ffe0ff */
[----:B------:R-:W-:Y:S02]  /*1100*/  LEA.HI R22, R22, R7, RZ, 0x3 ;  /* 0x0000000716167211 */ /* 0x000fe400078f18ff */
[----:B------:R-:W-:Y:S02]  /*1110*/  SHF.R.S32.HI R31, RZ, 0x1f, R30 ;  /* 0x0000001fff1f7819 */ /* 0x000fe4000001141e */
[----:B------:R-:W-:Y:S02]  /*1120*/  LEA.HI R50, R28, R29, RZ, 0x2 ;  /* 0x0000001d1c327211 */ /* 0x000fe400078f10ff */
        /* <DEDUP_REMOVED lines=10> */
[----:B------:R-:W-:Y:S01]  /*11d0*/  IMAD R7, R0, c[0x0][0x1b0], RZ ;  /* 0x00006c0000077a24 */ /* 0x000fe200078e02ff */
[----:B------:R-:W-:Y:S01]  /*11e0*/  SHF.R.S32.HI R31, RZ, 0x1f, R32 ;  /* 0x0000001fff1f7819 */ /* 0x000fe20000011420 */
[----:B------:R-:W-:Y:S01]  /*11f0*/  IMAD.SHL.U32 R51, R51, 0x10, RZ ;  /* 0x0000001033337824 */ /* 0x000fe200078e00ff */
[----:B------:R-:W-:Y:S01]  /*1200*/  LEA.HI R28, R28, R23, RZ, 0x3 ;  /* 0x000000171c1c7211 */ /* 0x000fe200078f18ff */
[----:B------:R-:W-:Y:S01]  /*1210*/  IMAD.SHL.U32 R52, R52, 0x10, RZ ;  /* 0x0000001034347824 */ /* 0x000fe200078e00ff */
[----:B------:R-:W-:-:S02]  /*1220*/  SHF.R.S32.HI R42, RZ, 0x1f, R84 ;  /* 0x0000001fff2a7819 */ /* 0x000fc40000011454 */
[----:B------:R-:W-:Y:S02]  /*1230*/  LEA.HI R29, R29, R30, RZ, 0x3 ;  /* 0x0000001e1d1d7211 */ /* 0x000fe400078f18ff */
[----:B------:R-:W-:Y:S02]  /*1240*/  IADD3 R84, P0, R7, R84, RZ ;  /* 0x0000005407547210 */ /* 0x000fe40007f1e0ff */
[----:B------:R-:W-:Y:S02]  /*1250*/  LEA.HI R31, R31, R32, RZ, 0x3 ;  /* 0x000000201f1f7211 */ /* 0x000fe400078f18ff */
[----:B------:R-:W-:Y:S02]  /*1260*/  LOP3.LUT R28, R28, 0xfffffff8, RZ, 0xc0, !PT ;  /* 0xfffffff81c1c7812 */ /* 0x000fe400078ec0ff */
[----:B------:R-:W-:Y:S02]  /*1270*/  LOP3.LUT R29, R29, 0xfffffff8, RZ, 0xc0, !PT ;  /* 0xfffffff81d1d7812 */ /* 0x000fe400078ec0ff */
[----:B------:R-:W-:Y:S01]  /*1280*/  LEA.HI.X.SX32 R85, R7, R42, 0x1, P0 ;  /* 0x0000002a07557211 */ /* 0x000fe200000f0eff */
        /* <DEDUP_REMOVED lines=11> */
[----:B------:R-:W-:Y:S01]  /*1340*/  LOP3.LUT R41, R45, 0xffffffc0, RZ, 0xc0, !PT ;  /* 0xffffffc02d297812 */ /* 0x000fe200078ec0ff */
[----:B------:R-:W-:Y:S01]  /*1350*/  IMAD.MOV.U32 R7, RZ, RZ, -0x800001 ;  /* 0xff7fffffff077424 */ /* 0x000fe200078e00ff */
        /* <DEDUP_REMOVED lines=44> */
.L_x_19314:
        /* <DEDUP_REMOVED lines=17> */
[----:B0-----:R-:W-:Y:S02]  /*1730*/  HADD2.F32 R92, -RZ, R25.H0_H0 ;  /* 0x20000019ff5c7230 */ /* 0x001fe40000004100 */
[--C-:B--2---:R-:W-:Y:S02]  /*1740*/  HADD2.F32 R87, -RZ, R88.reuse.H0_H0 ;  /* 0x20000058ff577230 */ /* 0x104fe40000004100 */
[----:B------:R-:W-:-:S03]  /*1750*/  HADD2.F32 R88, -RZ, R88.H1_H1 ;  /* 0x30000058ff587230 */ /* 0x000fc60000004100 */
[----:B------:R-:W-:Y:S01]  /*1760*/  FMUL.FTZ R92, R92, R87 ;  /* 0x000000575c5c7220 */ /* 0x000fe20000410000 */
[----:B------:R-:W-:Y:S02]  /*1770*/  HADD2.F32 R87, -RZ, R25.H1_H1 ;  /* 0x30000019ff577230 */ /* 0x000fe40000004100 */
[--C-:B------:R-:W-:Y:S02]  /*1780*/  HADD2.F32 R25, -RZ, R24.reuse.H0_H0 ;  /* 0x20000018ff197230 */ /* 0x100fe40000004100 */
[----:B------:R-:W-:Y:S01]  /*1790*/  HADD2.F32 R24, -RZ, R24.H1_H1 ;  /* 0x30000018ff187230 */ /* 0x000fe20000004100 */
[----:B------:R-:W-:Y:S01]  /*17a0*/  FMUL.FTZ R87, R87, R88 ;  /* 0x0000005857577220 */ /* 0x000fe20000410000 */
[--C-:B---3--:R-:W-:Y:S02]  /*17b0*/  HADD2.F32 R88, -RZ, R90.reuse.H0_H0 ;  /* 0x2000005aff587230 */ /* 0x108fe40000004100 */
[----:B------:R-:W-:-:S03]  /*17c0*/  HADD2.F32 R90, -RZ, R90.H1_H1 ;  /* 0x3000005aff5a7230 */ /* 0x000fc60000004100 */
[----:B------:R-:W-:Y:S02]  /*17d0*/  FFMA.FTZ R25, R25, R88, R92 ;  /* 0x0000005819197223 */ /* 0x000fe4000001005c */
        /* <DEDUP_REMOVED lines=45> */
[----:B------:R-:W-:Y:S01]  /*1ab0*/  IADD3 R24, P0, P1, R16, R86, R39 ;  /* 0x0000005610187210 */ /* 0x000fe2000791e027 */
[----:B------:R-:W-:-:S03]  /*1ac0*/  FFMA.FTZ R92, R25, R88, R92 ;  /* 0x00000058195c7223 */ /* 0x000fc6000001005c */
        /* <DEDUP_REMOVED lines=116> */
.L_x_19348:
[----:B01----:R-:W-:Y:S01]  /*2210*/  FADD.FTZ R87, R87, R24 ;  /* 0x0000001857577221 */ /* 0x003fe20000010000 */
[----:B------:R-:W-:Y:S05]  /*2220*/  BRA.DIV ~URZ, `(.L_x_19311) ;  /* 0x00002f727f007947 */ /* 0x000fea000b800000 */
[----:B------:R0:W1:Y:S02]  /*2230*/  SHFL.BFLY PT, R24, R87, 0x1, 0x1f ;  /* 0x0c201f0057187f89 */ /* 0x00006400000e0000 */
.L_x_19349:
        /* <DEDUP_REMOVED lines=13> */
.L_x_19313:
[----:B------:R-:W-:Y:S05]  /*2310*/  BSYNC B1 ;  /* 0x0000000000017941 */ /* 0x000fea0003800000 */
.L_x_19312:
[----:B------:R-:W-:Y:S02]  /*2320*/  IADD3 R8, P0, R8, 0x10, RZ ;  /* 0x0000001008087810 */ /* 0x000fe40007f1e0ff */
[----:B------:R-:W-:Y:S02]  /*2330*/  IADD3 R64, R64, 0x20, RZ ;  /* 0x0000002040407810 */ /* 0x000fe40007ffe0ff */
[----:B-1----:R-:W-:Y:S01]  /*2340*/  IADD3 R65, R65, 0x80, RZ ;  /* 0x0000008041417810 */ /* 0x002fe20007ffe0ff */
[----:B------:R-:W-:Y:S01]  /*2350*/  IMAD.X R9, RZ, RZ, R9, P0 ;  /* 0x000000ffff097224 */ /* 0x000fe200000e0609 */
[----:B------:R-:W-:Y:S01]  /*2360*/  IADD3 R33, R33, 0x20, RZ ;  /* 0x0000002021217810 */ /* 0x000fe20007ffe0ff */
[----:B0-----:R-:W-:Y:S05]  /*2370*/  @!P2 BRA `(.L_x_19314) ;  /* 0xfffff2a00000a947 */ /* 0x001fea000383ffff */
.L_x_19309:
[----:B------:R-:W-:Y:S05]  /*2380*/  BSYNC B0 ;  /* 0x0000000000007941 */ /* 0x000fea0003800000 */
.L_x_19308:
[----:B------:R-:W-:Y:S05]  /*2390*/  BRA.DIV ~URZ, `(.L_x_19315) ;  /* 0x00002e827f007947 */ /* 0x000fea000b800000 */
[----:B------:R0:W1:Y:S02]  /*23a0*/  SHFL.BFLY PT, R8, R7, 0x10, 0x1f ;  /* 0x0e001f0007087f89 */ /* 0x00006400000e0000 */
.L_x_19350:
[----:B01----:R-:W-:Y:S01]  /*23b0*/  FMNMX.FTZ R7, R8, R7, !PT ;  /* 0x0000000708077209 */ /* 0x003fe20007810000 */
[----:B------:R-:W-:Y:S05]  /*23c0*/  BRA.DIV ~URZ, `(.L_x_19316) ;  /* 0x00002ed27f007947 */ /* 0x000fea000b800000 */
[----:B-----5:R-:W0:Y:S02]  /*23d0*/  SHFL.BFLY PT, R3, R7, 0x8, 0x1f ;  /* 0x0d001f0007037f89 */ /* 0x020e2400000e0000 */
[----:B0-----:R-:W-:-:S05]  /*23e0*/  FMNMX.FTZ R3, R7, R3, !PT ;  /* 0x0000000307037209 */ /* 0x001fca0007810000 */
[----:B------:R0:W1:Y:S02]  /*23f0*/  SHFL.BFLY PT, R8, R3, 0x4, 0x1f ;  /* 0x0c801f0003087f89 */ /* 0x00006400000e0000 */
.L_x_19351:
[----:B------:R-:W-:Y:S01]  /*2400*/  ISETP.NE.AND P0, PT, R4, RZ, PT ;  /* 0x000000ff0400720c */ /* 0x000fe20003f05270 */
[----:B------:R-:W-:-:S12]  /*2410*/  WARPSYNC 0xffffffff ;  /* 0xffffffff00007948 */ /* 0x000fd80003800000 */
[----:B-1----:R-:W-:-:S05]  /*2420*/  @!P0 FMNMX.FTZ R8, R8, R3, !PT ;  /* 0x0000000308088209 */ /* 0x002fca0007810000 */
        /* <DEDUP_REMOVED lines=10> */
[----:B0-----:R-:W0:Y:S02]  /*24d0*/  SHFL.BFLY PT, R3, R8, 0x1, 0x1f ;  /* 0x0c201f0008037f89 */ /* 0x001e2400000e0000 */
        /* <DEDUP_REMOVED lines=20> */
.L_x_19321:
        /* <DEDUP_REMOVED lines=11> */
.L_x_19320:
[----:B------:R-:W-:Y:S05]  /*26d0*/  BSYNC B1 ;  /* 0x0000000000017941 */ /* 0x000fea0003800000 */
.L_x_19319:
        /* <DEDUP_REMOVED lines=10> */
.L_x_19324:
        /* <DEDUP_REMOVED lines=100> */
.L_x_19323:
[----:B------:R-:W-:Y:S05]  /*2dc0*/  BSYNC B1 ;  /* 0x0000000000017941 */ /* 0x000fea0003800000 */
.L_x_19322:
        /* <DEDUP_REMOVED lines=55> */
.L_x_19326:
[----:B------:R-:W-:Y:S05]  /*3140*/  BSYNC B1 ;  /* 0x0000000000017941 */ /* 0x000fea0003800000 */
.L_x_19325:
        /* <DEDUP_REMOVED lines=26> */
.L_x_19318:
[----:B------:R-:W-:Y:S05]  /*32f0*/  BSYNC B0 ;  /* 0x0000000000007941 */ /* 0x000fea0003800000 */
.L_x_19317:
        /* <DEDUP_REMOVED lines=36> */
.L_x_19331:
        /* <DEDUP_REMOVED lines=8> */
.L_x_19330:
[----:B01----:R-:W-:Y:S05]  /*35c0*/  BSYNC B1 ;  /* 0x0000000000017941 */ /* 0x003fea0003800000 */
.L_x_19329:
        /* <DEDUP_REMOVED lines=10> */
.L_x_19334:
        /* <DEDUP_REMOVED lines=52> */
.L_x_19333:
[----:B------:R-:W-:Y:S05]  /*39b0*/  BSYNC B1 ;  /* 0x0000000000017941 */ /* 0x000fea0003800000 */
.L_x_19332:
        /* <DEDUP_REMOVED lines=31> */
.L_x_19336:
[----:B------:R-:W-:Y:S05]  /*3bb0*/  BSYNC B1 ;  /* 0x0000000000017941 */ /* 0x000fea0003800000 */
.L_x_19335:
        /* <DEDUP_REMOVED lines=14> */
.L_x_19328:
[----:B------:R-:W-:Y:S05]  /*3ca0*/  BSYNC B0 ;  /* 0x0000000000007941 */ /* 0x000fea0003800000 */
.L_x_19327:
[----:B------:R-:W-:Y:S01]  /*3cb0*/  SHF.R.S32.HI R3, RZ, 0x1f, R2 ;  /* 0x0000001fff037819 */ /* 0x000fe20000011402 */
[----:B------:R-:W-:Y:S01]  /*3cc0*/  BAR.SYNC.DEFER_BLOCKING 0x0 ;  /* 0x0000000000007b1d */ /* 0x000fe20000010000 */
[----:B0-----:R-:W-:Y:S02]  /*3cd0*/  IMAD.MOV.U32 R5, RZ, RZ, RZ ;  /* 0x000000ffff057224 */ /* 0x001fe400078e00ff */
        /* <DEDUP_REMOVED lines=25> */
[----:B------:R-:W-:Y:S01]  /*3e70*/  LEA.HI.X.SX32 R8, R8, R5, 0x1, P0 ;  /* 0x0000000508087211 */ /* 0x000fe200000f0eff */
[----:B------:R-:W-:Y:S01]  /*3e80*/  IMAD.MOV.U32 R5, RZ, RZ, RZ ;  /* 0x000000ffff057224 */ /* 0x000fe200078e00ff */
[----:B------:R-:W-:-:S04]  /*3e90*/  LEA R38, P0, R39, c[0x0][0x188], 0x2 ;  /* 0x0000620027267a11 */ /* 0x000fc800078010ff */
[----:B------:R-:W-:-:S05]  /*3ea0*/  LEA.HI.X R39, R39, c[0x0][0x18c], R8, 0x2, P0 ;  /* 0x0000630027277a11 */ /* 0x000fca00000f1408 */
.L_x_19347:
[----:B------:R-:W2:Y:S04]  /*3eb0*/  LDG.E.CONSTANT R9, [R38.64] ;  /* 0x0000000a26097981 */ /* 0x000ea8000c1e9900 */
[----:B------:R-:W0:Y:S04]  /*3ec0*/  LDS.128 R28, [R41+-0x10] ;  /* 0xfffff000291c7984 */ /* 0x000e280000000c00 */
[----:B------:R1:W3:Y:S01]  /*3ed0*/  LDS.128 R24, [R41] ;  /* 0x0000000029187984 */ /* 0x0002e20000000c00 */
        /* <DEDUP_REMOVED lines=12> */
[----:B------:R-:W-:Y:S02]  /*3fa0*/  IADD3 R21, P0, R0, R20, RZ ;  /* 0x0000001400157210 */ /* 0x000fe40007f1e0ff */
[----:B------:R-:W-:Y:S02]  /*3fb0*/  LEA.HI.X R9, R9, c[0x0][0x17c], R18, 0x1, P1 ;  /* 0x00005f0009097a11 */ /* 0x000fe400008f0c12 */
[-C--:B------:R-:W-:Y:S02]  /*3fc0*/  LEA.HI.X.SX32 R14, R43, R23.reuse, 0x1, P2 ;  /* 0x000000172b0e7211 */ /* 0x080fe400010f0eff */
[----:B------:R-:W-:Y:S02]  /*3fd0*/  LEA.HI.X.SX32 R11, R44, R23, 0x1, P4 ;  /* 0x000000172c0b7211 */ /* 0x000fe400020f0eff */
[----:B------:R-:W-:-:S02]  /*3fe0*/  LEA R20, P1, R21, c[0x0][0x178], 0x1 ;  /* 0x00005e0015147a11 */ /* 0x000fc400078208ff */
[----:B------:R-:W-:Y:S02]  /*3ff0*/  LEA.HI.X.SX32 R22, R0, R23, 0x1, P0 ;  /* 0x0000001700167211 */ /* 0x000fe400000f0eff */
[----:B------:R-:W-:Y:S02]  /*4000*/  LEA.HI.X R13, R13, c[0x0][0x17c], R14, 0x1, P3 ;  /* 0x00005f000d0d7a11 */ /* 0x000fe400018f0c0e */
[----:B------:R-:W-:Y:S02]  /*4010*/  LEA.HI.X R17, R10, c[0x0][0x17c], R11, 0x1, P5 ;  /* 0x00005f000a117a11 */ /* 0x000fe400028f0c0b */
[----:B------:R-:W-:Y:S01]  /*4020*/  LEA.HI.X R21, R21, c[0x0][0x17c], R22, 0x1, P1 ;  /* 0x00005f0015157a11 */ /* 0x000fe200008f0c16 */
[----:B------:R-:W5:Y:S04]  /*4030*/  LDG.E.128.CONSTANT R8, [R8.64] ;  /* 0x0000000a08087981 */ /* 0x000f68000c1e9d00 */
[----:B------:R-:W5:Y:S04]  /*4040*/  LDG.E.128.CONSTANT R12, [R12.64] ;  /* 0x0000000a0c0c7981 */ /* 0x000f68000c1e9d00 */
[----:B------:R-:W5:Y:S04]  /*4050*/  LDG.E.128.CONSTANT R16, [R16.64] ;  /* 0x0000000a10107981 */ /* 0x000f68000c1e9d00 */
[----:B------:R-:W5:Y:S01]  /*4060*/  LDG.E.128.CONSTANT R20, [R20.64] ;  /* 0x0000000a14147981 */ /* 0x000f62000c1e9d00 */
[----:B------:R-:W-:Y:S01]  /*4070*/  ISETP.NE.AND P0, PT, R47, RZ, PT ;  /* 0x000000ff2f00720c */ /* 0x000fe20003f05270 */
[----:B------:R-:W-:Y:S01]  /*4080*/  BSSY B1, `(.L_x_19339) ;  /* 0x0000024000017945 */ /* 0x000fe20003800000 */
[----:B0-----:R-:W-:-:S02]  /*4090*/  F2FP.PACK_AB R30, R31, R30 ;  /* 0x0000001e1f1e723e */ /* 0x001fc400000000ff */
[----:B------:R-:W-:-:S03]  /*40a0*/  F2FP.PACK_AB R48, R29, R28 ;  /* 0x0000001c1d30723e */ /* 0x000fc600000000ff */
[----:B------:R-:W-:-:S06]  /*40b0*/  IMAD.MOV.U32 R28, RZ, RZ, R30 ;  /* 0x000000ffff1c7224 */ /* 0x000fcc00078e001e */
[----:B------:R-:W-:Y:S05]  /*40c0*/  @P0 BRA `(.L_x_19340) ;  /* 0x000001f000000947 */ /* 0x000fea0003800000 */
[C---:B-1-3--:R-:W-:Y:S02]  /*40d0*/  IADD3 R29, R35.reuse, 0x2, RZ ;  /* 0x00000002231d7810 */ /* 0x04afe40007ffe0ff */
        /* <DEDUP_REMOVED lines=30> */
.L_x_19340:
[----:B-1-3--:R-:W-:Y:S05]  /*42c0*/  BSYNC B1 ;  /* 0x0000000000017941 */ /* 0x00afea0003800000 */
.L_x_19339:
        /* <DEDUP_REMOVED lines=17> */
[----:B------:R-:W-:Y:S02]  /*43e0*/  IADD3 R25, R35, 0x1, RZ ;  /* 0x0000000123197810 */ /* 0x000fe40007ffe0ff */
[-C--:B------:R-:W-:Y:S02]  /*43f0*/  ISETP.GE.AND P5, PT, R27, R82.reuse, PT ;  /* 0x000000521b00720c */ /* 0x080fe40003fa6270 */
[----:B------:R-:W-:Y:S02]  /*4400*/  ISETP.GE.AND P2, PT, R31, R82, PT ;  /* 0x000000521f00720c */ /* 0x000fe40003f46270 */
[----:B------:R-:W-:-:S02]  /*4410*/  SEL R27, R9, RZ, !P1 ;  /* 0x000000ff091b7207 */ /* 0x000fc40004800000 */
        /* <DEDUP_REMOVED lines=17> */
.L_x_19342:
[----:B------:R-:W-:Y:S05]  /*4530*/  BSYNC B1 ;  /* 0x0000000000017941 */ /* 0x000fea0003800000 */
.L_x_19341:
        /* <DEDUP_REMOVED lines=34> */
.L_x_19344:
[----:B------:R-:W-:Y:S05]  /*4760*/  BSYNC B1 ;  /* 0x0000000000017941 */ /* 0x000fea0003800000 */
.L_x_19343:
[----:B------:R-:W-:Y:S01]  /*4770*/  HFMA2.MMA R9, R21, R8, R9 ;  /* 0x0000000815097235 */ /* 0x000fe20000000009 */
[----:B------:R-:W-:Y:S01]  /*4780*/  HFMA2 R29, R30, R22, R29 ;  /* 0x000000161e1d7231 */ /* 0x000fe2000000001d */
[----:B------:R-:W-:Y:S01]  /*4790*/  HFMA2.MMA R13, R28, R13, -RZ ;  /* 0x0000000d1c0d7235 */ /* 0x000fe200001000ff */
[----:B------:R-:W-:Y:S04]  /*47a0*/  BSSY B1, `(.L_x_19345) ;  /* 0x0000033000017945 */ /* 0x000fe80003800000 */
[----:B------:R-:W-:-:S02]  /*47b0*/  HFMA2.MMA R29, R26, R23, R29 ;  /* 0x000000171a1d7235 */ /* 0x000fc4000000001d */
[----:B------:R-:W-:Y:S01]  /*47c0*/  HFMA2.MMA R13, R21, R12, R13 ;  /* 0x0000000c150d7235 */ /* 0x000fe2000000000d */
[----:B------:R-:W-:-:S06]  /*47d0*/  HFMA2 R9, R30, R10, R9 ;  /* 0x0000000a1e097231 */ /* 0x000fcc0000000009 */
[----:B------:R-:W-:Y:S01]  /*47e0*/  HFMA2.MMA R9, R26, R11, R9 ;  /* 0x0000000b1a097235 */ /* 0x000fe20000000009 */
[----:B------:R-:W-:Y:S02]  /*47f0*/  HADD2.F32 R8, -RZ, R29.H0_H0 ;  /* 0x2000001dff087230 */ /* 0x000fe40000004100 */
[----:B------:R-:W-:Y:S02]  /*4800*/  HFMA2 R13, R30, R14, R13 ;  /* 0x0000000e1e0d7231 */ /* 0x000fe4000000000d */
[----:B------:R-:W-:Y:S02]  /*4810*/  HADD2.F32 R29, -RZ, R29.H1_H1 ;  /* 0x3000001dff1d7230 */ /* 0x000fe40000004100 */
[----:B------:R-:W-:-:S03]  /*4820*/  HFMA2 R13, R26, R15, R13 ;  /* 0x0000000f1a0d7231 */ /* 0x000fc6000000000d */
[--C-:B------:R-:W-:Y:S01]  /*4830*/  HADD2.F32 R10, -RZ, R9.reuse.H0_H0 ;  /* 0x20000009ff0a7230 */ /* 0x100fe20000004100 */
[----:B------:R-:W-:Y:S01]  /*4840*/  FADD.FTZ R8, R8, R29 ;  /* 0x0000001d08087221 */ /* 0x000fe20000010000 */
[----:B------:R-:W-:Y:S02]  /*4850*/  HADD2.F32 R9, -RZ, R9.H1_H1 ;  /* 0x30000009ff097230 */ /* 0x000fe40000004100 */
[--C-:B------:R-:W-:Y:S01]  /*4860*/  HADD2.F32 R11, -RZ, R13.reuse.H0_H0 ;  /* 0x2000000dff0b7230 */ /* 0x100fe20000004100 */
[----:B------:R-:W-:Y:S01]  /*4870*/  FADD.FTZ R5, R8, R5 ;  /* 0x0000000508057221 */ /* 0x000fe20000010000 */
[----:B------:R-:W-:Y:S01]  /*4880*/  HADD2.F32 R12, -RZ, R13.H1_H1 ;  /* 0x3000000dff0c7230 */ /* 0x000fe20000004100 */
[----:B------:R-:W-:-:S04]  /*4890*/  FADD.FTZ R9, R10, R9 ;  /* 0x000000090a097221 */ /* 0x000fc80000010000 */
[----:B------:R-:W-:Y:S02]  /*48a0*/  FADD.FTZ R12, R11, R12 ;  /* 0x0000000c0b0c7221 */ /* 0x000fe40000010000 */
[----:B------:R-:W-:Y:S02]  /*48b0*/  FADD.FTZ R36, R9, R36 ;  /* 0x0000002409247221 */ /* 0x000fe40000010000 */
[----:B------:R-:W-:Y:S01]  /*48c0*/  FADD.FTZ R3, R12, R3 ;  /* 0x000000030c037221 */ /* 0x000fe20000010000 */
[----:B------:R-:W-:Y:S05]  /*48d0*/  @P0 BRA `(.L_x_19346) ;  /* 0x000001f000000947 */ /* 0x000fea0003800000 */
[C---:B------:R-:W-:Y:S02]  /*48e0*/  IADD3 R11, R35.reuse, 0x2, RZ ;  /* 0x00000002230b7810 */ /* 0x040fe40007ffe0ff */
[C---:B------:R-:W-:Y:S02]  /*48f0*/  IADD3 R9, R35.reuse, 0x1, RZ ;  /* 0x0000000123097810 */ /* 0x040fe40007ffe0ff */
[----:B------:R-:W-:Y:S02]  /*4900*/  IADD3 R13, R35, 0x3, RZ ;  /* 0x00000003230d7810 */ /* 0x000fe40007ffe0ff */
[----:B------:R-:W-:-:S02]  /*4910*/  ISETP.GE.AND P5, PT, R11, R82, PT ;  /* 0x000000520b00720c */ /* 0x000fc40003fa6270 */
[-C--:B------:R-:W-:Y:S02]  /*4920*/  ISETP.GE.AND P2, PT, R9, R82.reuse, PT ;  /* 0x000000520900720c */ /* 0x080fe40003f46270 */
[-C--:B------:R-:W-:Y:S02]  /*4930*/  ISETP.GE.AND P1, PT, R13, R82.reuse, PT ;  /* 0x000000520d00720c */ /* 0x080fe40003f26270 */
[C---:B------:R-:W-:Y:S02]  /*4940*/  IADD3 R11, R35.reuse, 0x6, RZ ;  /* 0x00000006230b7810 */ /* 0x040fe40007ffe0ff */
[C---:B------:R-:W-:Y:S02]  /*4950*/  ISETP.GE.AND P6, PT, R35.reuse, R82, PT ;  /* 0x000000522300720c */ /* 0x040fe40003fc6270 */
        /* <DEDUP_REMOVED lines=23> */
.L_x_19346:
[----:B------:R-:W-:Y:S05]  /*4ad0*/  BSYNC B1 ;  /* 0x0000000000017941 */ /* 0x000fea0003800000 */
.L_x_19345:
[----:B------:R-:W-:Y:S01]  /*4ae0*/  HMUL2 R8, R28, R17 ;  /* 0x000000111c087232 */ /* 0x000fe20000000000 */
[----:B------:R-:W-:Y:S02]  /*4af0*/  IADD3 R37, R37, 0x4, RZ ;  /* 0x0000000425257810 */ /* 0x000fe40007ffe0ff */
[----:B------:R-:W-:Y:S02]  /*4b00*/  IADD3 R38, P1, R38, 0x10, RZ ;  /* 0x0000001026267810 */ /* 0x000fe40007f3e0ff */
[----:B------:R-:W-:Y:S01]  /*4b10*/  ISETP.GE.AND P0, PT, R37, R6, PT ;  /* 0x000000062500720c */ /* 0x000fe20003f06270 */
[----:B------:R-:W-:Y:S01]  /*4b20*/  HFMA2.MMA R9, R21, R16, R8 ;  /* 0x0000001015097235 */ /* 0x000fe20000000008 */
[----:B------:R-:W-:Y:S01]  /*4b30*/  IADD3 R35, R35, 0x20, RZ ;  /* 0x0000002023237810 */ /* 0x000fe20007ffe0ff */
[----:B------:R-:W-:Y:S01]  /*4b40*/  IMAD.X R39, RZ, RZ, R39, P1 ;  /* 0x000000ffff277224 */ /* 0x000fe200008e0627 */
[----:B------:R-:W-:-:S02]  /*4b50*/  IADD3 R47, R47, -0x4, RZ ;  /* 0xfffffffc2f2f7810 */ /* 0x000fc40007ffe0ff */
        /* <DEDUP_REMOVED lines=8> */
.L_x_19338:
[----:B------:R-:W-:Y:S05]  /*4be0*/  BSYNC B0 ;  /* 0x0000000000007941 */ /* 0x000fea0003800000 */
.L_x_19337:
[----:B------:R-:W-:Y:S01]  /*4bf0*/  BAR.SYNC.DEFER_BLOCKING 0x0 ;  /* 0x0000000000007b1d */ /* 0x000fe20000010000 */
[C---:B------:R-:W-:Y:S01]  /*4c00*/  LOP3.LUT R0, R2.reuse, 0xffffffc0, RZ, 0xc0, !PT ;  /* 0xffffffc002007812 */ /* 0x040fe200078ec0ff */
        /* <DEDUP_REMOVED lines=37> */
[----:B--2---:R-:W-:Y:S01]  /*4e60*/  @!P1 FADD.FTZ R36, R9, R36 ;  /* 0x0000002409249221 */ /* 0x004fe20000010000 */
[----:B------:R-:W-:Y:S01]  /*4e70*/  IADD3 R9, R4, 0x60, RZ ;  /* 0x0000006004097810 */ /* 0x000fe20007ffe0ff */
[----:B---3--:R-:W-:Y:S01]  /*4e80*/  @!P1 FADD.FTZ R3, R2, R3 ;  /* 0x0000000302039221 */ /* 0x008fe20000010000 */
[----:B------:R-:W-:Y:S01]  /*4e90*/  IADD3 R2, R4, 0x40, RZ ;  /* 0x0000004004027810 */ /* 0x000fe20007ffe0ff */
[----:B------:R-:W1:Y:S01]  /*4ea0*/  S2UR UR5, SR_CTAID.X ;  /* 0x00000000000579c3 */ /* 0x000e620000002500 */
[----:B----4-:R-:W-:Y:S01]  /*4eb0*/  @!P1 FADD.FTZ R34, R11, R34 ;  /* 0x000000220b229221 */ /* 0x010fe20000010000 */
[----:B------:R-:W-:-:S04]  /*4ec0*/  F2FP.PACK_AB R36, R36, R5 ;  /* 0x000000052424723e */ /* 0x000fc800000000ff */
[----:B------:R-:W-:Y:S02]  /*4ed0*/  F2FP.PACK_AB R3, R34, R3 ;  /* 0x000000032203723e */ /* 0x000fe400000000ff */
        /* <DEDUP_REMOVED lines=19> */
[----:B------:R-:W-:Y:S02]  /*5010*/  IADD3 R14, P0, R0, UR4, RZ ;  /* 0x00000004000e7c10 */ /* 0x000fe4000ff1e0ff */
[----:B------:R-:W-:Y:S01]  /*5020*/  LEA.HI.X.SX32 R13, R2, UR7, 0x1, P1 ;  /* 0x00000007020d7c11 */ /* 0x000fe200088f0eff */
[----:B------:R-:W-:Y:S01]  /*5030*/  STG.E.U16 [R6.64], R36 ;  /* 0x0000002406007986 */ /* 0x000fe2000c10150a */
[----:B------:R-:W-:Y:S02]  /*5040*/  LEA.HI.X.SX32 R5, R0, UR7, 0x1, P0 ;  /* 0x0000000700057c11 */ /* 0x000fe400080f0eff */
[----:B------:R-:W-:Y:S02]  /*5050*/  LEA R4, P0, R14, c[0x0][0x160], 0x1 ;  /* 0x000058000e047a11 */ /* 0x000fe400078008ff */
[----:B------:R-:W-:-:S02]  /*5060*/  LEA.HI.X.SX32 R0, R9, UR7, 0x1, P2 ;  /* 0x0000000709007c11 */ /* 0x000fc400090f0eff */
[----:B------:R-:W-:Y:S02]  /*5070*/  LEA R8, P1, R12, c[0x0][0x160], 0x1 ;  /* 0x000058000c087a11 */ /* 0x000fe400078208ff */
[C---:B------:R-:W-:Y:S02]  /*5080*/  LEA R10, P2, R11.reuse, c[0x0][0x160], 0x1 ;  /* 0x000058000b0a7a11 */ /* 0x040fe400078408ff */
[----:B------:R-:W-:Y:S02]  /*5090*/  LEA.HI.X R5, R14, c[0x0][0x164], R5, 0x1, P0 ;  /* 0x000059000e057a11 */ /* 0x000fe400000f0c05 */
[----:B------:R-:W-:Y:S02]  /*50a0*/  PRMT R2, R36, 0x7632, R2 ;  /* 0x0000763224027816 */ /* 0x000fe40000000002 */
[----:B------:R-:W-:Y:S02]  /*50b0*/  LEA.HI.X R9, R12, c[0x0][0x164], R13, 0x1, P1 ;  /* 0x000059000c097a11 */ /* 0x000fe400008f0c0d */
[--C-:B------:R-:W-:Y:S01]  /*50c0*/  LEA.HI.X R11, R11, c[0x0][0x164], R0.reuse, 0x1, P2 ;  /* 0x000059000b0b7a11 */ /* 0x100fe200010f0c00 */
[----:B------:R-:W-:Y:S01]  /*50d0*/  STG.E.U16 [R4.64], R2 ;  /* 0x0000000204007986 */ /* 0x000fe2000c10150a */
[----:B------:R-:W-:-:S03]  /*50e0*/  PRMT R0, R3, 0x7632, R0 ;  /* 0x0000763203007816 */ /* 0x000fc60000000000 */
[----:B------:R-:W-:Y:S04]  /*50f0*/  STG.E.U16 [R8.64], R3 ;  /* 0x0000000308007986 */ /* 0x000fe8000c10150a */
[----:B------:R-:W-:Y:S01]  /*5100*/  STG.E.U16 [R10.64], R0 ;  /* 0x000000000a007986 */ /* 0x000fe2000c10150a */
[----:B------:R-:W-:Y:S05]  /*5110*/  EXIT ;  /* 0x000000000000794d */ /* 0x000fea0003800000 */
.L_x_19310:
[----:B------:R-:W-:Y:S01]  /*5120*/  IMAD.MOV.U32 R26, RZ, RZ, R87 ;  /* 0x000000ffff1a7224 */ /* 0x000fe200078e0057 */
[----:B------:R-:W-:Y:S01]  /*5130*/  MOV R24, 0x5180 ;  /* 0x0000518000187802 */ /* 0x000fe20000000f00 */
[----:B------:R-:W-:Y:S02]  /*5140*/  IMAD.MOV.U32 R27, RZ, RZ, 0x2 ;  /* 0x00000002ff1b7424 */ /* 0x000fe400078e00ff */
[----:B------:R-:W-:Y:S02]  /*5150*/  IMAD.MOV.U32 R81, RZ, RZ, 0x1f ;  /* 0x0000001fff517424 */ /* 0x000fe400078e00ff */
[----:B------:R-:W-:-:S02]  /*5160*/  IMAD.MOV.U32 R86, RZ, RZ, -0x1 ;  /* 0xffffffffff567424 */ /* 0x000fc400078e00ff */
[----:B-----5:R-:W-:Y:S05]  /*5170*/  CALL.REL.NOINC `($__internal_380_$__cuda_sm70_shflsync_bfly_p) ;  /* 0x0000021000007944 */ /* 0x020fea0003c00000 */
[----:B-1----:R-:W-:Y:S01]  /*5180*/  IMAD.MOV.U32 R24, RZ, RZ, R26 ;  /* 0x000000ffff187224 */ /* 0x002fe200078e001a */
[----:B0-----:R-:W-:Y:S05]  /*5190*/  BRA `(.L_x_19348) ;  /* 0xffffd07000007947 */ /* 0x001fea000383ffff */
.L_x_19311:
[----:B------:R-:W-:Y:S01]  /*51a0*/  IMAD.MOV.U32 R26, RZ, RZ, R87 ;  /* 0x000000ffff1a7224 */ /* 0x000fe200078e0057 */
[----:B------:R-:W-:Y:S01]  /*51b0*/  MOV R24, 0x5200 ;  /* 0x0000520000187802 */ /* 0x000fe20000000f00 */
[----:B------:R-:W-:-:S02]  /*51c0*/  IMAD.MOV.U32 R27, RZ, RZ, 0x1 ;  /* 0x00000001ff1b7424 */ /* 0x000fc400078e00ff */
[----:B------:R-:W-:Y:S02]  /*51d0*/  IMAD.MOV.U32 R81, RZ, RZ, 0x1f ;  /* 0x0000001fff517424 */ /* 0x000fe400078e00ff */
[----:B------:R-:W-:Y:S02]  /*51e0*/  IMAD.MOV.U32 R86, RZ, RZ, -0x1 ;  /* 0xffffffffff567424 */ /* 0x000fe400078e00ff */
[----:B-----5:R-:W-:Y:S05]  /*51f0*/  CALL.REL.NOINC `($__internal_380_$__cuda_sm70_shflsync_bfly_p) ;  /* 0x0000019000007944 */ /* 0x020fea0003c00000 */
[----:B-1----:R-:W-:Y:S01]  /*5200*/  IMAD.MOV.U32 R24, RZ, RZ, R26 ;  /* 0x000000ffff187224 */ /* 0x002fe200078e001a */
[----:B0-----:R-:W-:Y:S05]  /*5210*/  BRA `(.L_x_19349) ;  /* 0xffffd02000007947 */ /* 0x001fea000383ffff */
.L_x_19315:
[----:B------:R-:W-:Y:S01]  /*5220*/  IMAD.MOV.U32 R26, RZ, RZ, R7 ;  /* 0x000000ffff1a7224 */ /* 0x000fe200078e0007 */
[----:B------:R-:W-:Y:S01]  /*5230*/  MOV R24, 0x5280 ;  /* 0x0000528000187802 */ /* 0x000fe20000000f00 */
[----:B------:R-:W-:Y:S02]  /*5240*/  IMAD.MOV.U32 R27, RZ, RZ, 0x10 ;  /* 0x00000010ff1b7424 */ /* 0x000fe400078e00ff */
[----:B------:R-:W-:Y:S02]  /*5250*/  IMAD.MOV.U32 R81, RZ, RZ, 0x1f ;  /* 0x0000001fff517424 */ /* 0x000fe400078e00ff */
[----:B------:R-:W-:Y:S02]  /*5260*/  IMAD.MOV.U32 R86, RZ, RZ, -0x1 ;  /* 0xffffffffff567424 */ /* 0x000fe400078e00ff */
[----:B-----5:R-:W-:Y:S05]  /*5270*/  CALL.REL.NOINC `($__internal_380_$__cuda_sm70_shflsync_bfly_p) ;  /* 0x0000011000007944 */ /* 0x020fea0003c00000 */
[----:B-1----:R-:W-:Y:S01]  /*5280*/  IMAD.MOV.U32 R8, RZ, RZ, R26 ;  /* 0x000000ffff087224 */ /* 0x002fe200078e001a */
[----:B0-----:R-:W-:Y:S05]  /*5290*/  BRA `(.L_x_19350) ;  /* 0xffffd11000007947 */ /* 0x001fea000383ffff */
.L_x_19316:
[----:B------:R-:W-:Y:S01]  /*52a0*/  IMAD.MOV.U32 R26, RZ, RZ, R7 ;  /* 0x000000ffff1a7224 */ /* 0x000fe200078e0007 */
[----:B------:R-:W-:Y:S01]  /*52b0*/  MOV R24, 0x5300 ;  /* 0x0000530000187802 */ /* 0x000fe20000000f00 */
[----:B------:R-:W-:-:S02]  /*52c0*/  IMAD.MOV.U32 R27, RZ, RZ, 0x8 ;  /* 0x00000008ff1b7424 */ /* 0x000fc400078e00ff */
[----:B------:R-:W-:Y:S02]  /*52d0*/  IMAD.MOV.U32 R81, RZ, RZ, 0x1f ;  /* 0x0000001fff517424 */ /* 0x000fe400078e00ff */
[----:B------:R-:W-:Y:S02]  /*52e0*/  IMAD.MOV.U32 R86, RZ, RZ, -0x1 ;  /* 0xffffffffff567424 */ /* 0x000fe400078e00ff */
[----:B-----5:R-:W-:Y:S05]  /*52f0*/  CALL.REL.NOINC `($__internal_380_$__cuda_sm70_shflsync_bfly_p) ;  /* 0x0000009000007944 */ /* 0x020fea0003c00000 */
[----:B-1----:R-:W-:Y:S01]  /*5300*/  FMNMX.FTZ R3, R7, R26, !PT ;  /* 0x0000001a07037209 */ /* 0x002fe20007810000 */
[----:B0-----:R-:W-:Y:S01]  /*5310*/  IMAD.MOV.U32 R27, RZ, RZ, 0x4 ;  /* 0x00000004ff1b7424 */ /* 0x001fe200078e00ff */
[----:B------:R-:W-:Y:S01]  /*5320*/  MOV R24, 0x5370 ;  /* 0x0000537000187802 */ /* 0x000fe20000000f00 */
[----:B------:R-:W-:Y:S02]  /*5330*/  IMAD.MOV.U32 R81, RZ, RZ, 0x1f ;  /* 0x0000001fff517424 */ /* 0x000fe400078e00ff */
[----:B------:R-:W-:Y:S02]  /*5340*/  IMAD.MOV.U32 R86, RZ, RZ, -0x1 ;  /* 0xffffffffff567424 */ /* 0x000fe400078e00ff */
[----:B------:R-:W-:Y:S02]  /*5350*/  IMAD.MOV.U32 R26, RZ, RZ, R3 ;  /* 0x000000ffff1a7224 */ /* 0x000fe400078e0003 */
[----:B------:R-:W-:Y:S05]  /*5360*/  CALL.REL.NOINC `($__internal_380_$__cuda_sm70_shflsync_bfly_p) ;  /* 0x0000002000007944 */ /* 0x000fea0003c00000 */
[----:B-1----:R-:W-:Y:S01]  /*5370*/  IMAD.MOV.U32 R8, RZ, RZ, R26 ;  /* 0x000000ffff087224 */ /* 0x002fe200078e001a */
[----:B0-----:R-:W-:Y:S05]  /*5380*/  BRA `(.L_x_19351) ;  /* 0xffffd07000007947 */ /* 0x001fea000383ffff */
        .weak           $__internal_380_$__cuda_sm70_shflsync_bfly_p
        .type           $__internal_380_$__cuda_sm70_shflsync_bfly_p,@function
        .size           $__internal_380_$__cuda_sm70_shflsync_bfly_p,(.L_x_23547 - $__internal_380_$__cuda_sm70_shflsync_bfly_p)
$__internal_380_$__cuda_sm70_shflsync_bfly_p:
[----:B------:R-:W-:Y:S01]  /*5390*/  IMAD.MOV.U32 R25, RZ, RZ, 0x0 ;  /* 0x00000000ff197424 */ /* 0x000fe200078e00ff */
[----:B------:R-:W-:Y:S04]  /*53a0*/  WARPSYNC R86 ;  /* 0x0000005600007348 */ /* 0x000fe80003800000 */
[----:B------:R0:W1:Y:S01]  /*53b0*/  SHFL.BFLY PT, R26, R26, R27, R81 ;  /* 0x0c00001b1a1a7389 */ /* 0x00006200000e0051 */
[----:B------:R-:W-:Y:S05]  /*53c0*/  RET.REL.NODEC R24 `(_ZN4vllm25paged_attention_v1_kernelIttLi128ELi8ELi128ELNS_18Fp8KVCacheDataTypeE0ELb0EEEvPT_PKS2_PKT0_S8_ifPKiSA_iPKfiiiSC_SC_iiiii) ;  /* 0xffffac3018007950 */ /* 0x000fea0003c3ffff */
.L_x_19352:
        /* <DEDUP_REMOVED lines=11> */
.L_x_23547:


//--------------------- .text._ZN4vllm25paged_attention_v1_kernelIttLi120ELi8ELi128ELNS_18Fp8KVCacheDataTypeE0ELb0EEEvPT_PKS2_PKT0_S8_ifPKiSA_iPKfiiiSC_SC_iiiii --------------------------
	.section	.text._ZN4vllm25paged_attention_v1_kernelIttLi120ELi8ELi128ELNS_18Fp8KVCacheDataTypeE0ELb0EEEvPT_PKS2_PKT0_S8_ifPKiSA_iPKfiiiSC_SC_iiiii,"ax",@progbits
	.sectioninfo	@"SHI_REGISTERS=94"
	.align	128
        .global         _ZN4vllm25paged_attention_v1_kernelIttLi120ELi8ELi128ELNS_18Fp8KVCacheDataTypeE0ELb0EEEvPT_PKS2_PKT0_S8_ifPKiSA_iPKfiiiSC_SC_iiiii
        .type           _ZN4vllm25paged_attention_v1_kernelIttLi120ELi8ELi128ELNS_18Fp8KVCacheDataTypeE0ELb0EEEvPT_PKS2_PKT0_S8_ifPKiSA_iPKfiiiSC_SC_iiiii,@function
        .size           _ZN4vllm25paged_attention_v1_kernelIttLi120ELi8ELi128ELNS_18Fp8KVCacheDataTypeE0ELb0EEEvPT_PKS2_PKT0_S8_ifPKiSA_iPKfiiiSC_SC_iiiii,(.L_x_23548 - _ZN4vllm25paged_attention_v1_kernelIttLi120ELi8ELi128ELNS_18Fp8KVCacheDataTypeE0ELb0EEEvPT_PKS2_PKT0_S8_ifPKiSA_iPKfiiiSC_SC_iiiii)
        .other          _ZN4vllm25paged_attention_v1_kernelIttLi120ELi8ELi128ELNS_18Fp8KVCacheDataTypeE0ELb0EEEvPT_PKS2_PKT0_S8_ifPKiSA_iPKfiiiSC_SC_iiiii,@"STO_CUDA_ENTRY STV_DEFAULT"
_ZN4vllm25paged_attention_v1_kernelIttLi120ELi8ELi128ELNS_18Fp8KVCacheDataTypeE0ELb0EEEvPT_PKS2_PKT0_S8_ifPKiSA_iPKfiiiSC_SC_iiiii:
.text._ZN4vllm25paged_attention_v1_kernelIttLi120ELi8ELi128ELNS_18Fp8KVCacheDataTypeE0ELb0EEEvPT_PKS2_PKT0_S8_ifPKiSA_iPKfiiiSC_SC_iiiii:
        /* <DEDUP_REMOVED lines=13> */
[----:B---3--:R-:W3:Y:S01]  /*00d0*/  MUFU.RCP R3, R3 ;  /* 0x0000000300037308 */ /* 0x008ee20000001000 */
[----:B0-----:R-:W-:-:S07]  /*00e0*/  IMAD.MOV.U32 R4, RZ, RZ, RZ ;  /* 0x000000ffff047224 */ /* 0x001fce00078e00ff */
[----:B-1----:R-:W-:Y:S01]  /*00f0*/  @P0 IMAD.WIDE R6, R14, R7, c[0x0][0x1a0] ;  /* 0x000068000e060625 */ /* 0x002fe200078e0207 */
[----:B------:R-:W-:Y:S02]  /*0100*/  ULDC UR4, c[0x0][0xc] ;  /* 0x0000030000047ab9 */ /* 0x000fe40000000800 */
[----:B------:R-:W-:Y:S02]  /*0110*/  ULDC UR5, c[0x0][0x180] ;  /* 0x0000600000057ab9 */ /* 0x000fe40000000800 */
[----:B------:R0:W5:Y:S01]  /*0120*/  @P0 LDG.E.CONSTANT R2, [R6.64] ;  /* 0x0000000a06020981 */ /* 0x000162000c1e9900 */
[----:B------:R-:W-:Y:S01]  /*0130*/  ULOP3.LUT UR4, UR4, UR5, URZ, 0x3c, !UPT ;  /* 0x0000000504047292 */ /* 0x000fe2000f8e3c3f */
[----:B------:R-:W-:Y:S05]  /*0140*/  BSSY B0, `(.L_x_19353) ;  /* 0x000007a000007945 */ /* 0x000fea0003800000 */
[----:B------:R-:W-:-:S02]  /*0150*/  ISETP.LE.AND P2, PT, RZ, UR4, PT ;  /* 0x00000004ff007c0c */ /* 0x000fc4000bf43270 */
[----:B---3--:R-:W-:-:S04]  /*0160*/  IADD3 R8, R3, 0xffffffe, RZ ;  /* 0x0ffffffe03087810 */ /* 0x008fc80007ffe0ff */
[----:B------:R1:W3:Y:S02]  /*0170*/  F2I.FTZ.U32.TRUNC.NTZ R5, R8 ;  /* 0x0000000800057305 */ /* 0x0002e4000021f000 */
[----:B-1----:R-:W-:Y:S01]  /*0180*/  IABS R8, R14 ;  /* 0x0000000e00087213 */ /* 0x002fe20000000000 */
[----:B---3--:R-:W-:-:S04]  /*0190*/  IMAD.MOV R9, RZ, RZ, -R5 ;  /* 0x000000ffff097224 */ /* 0x008fc800078e0a05 */
        /* <DEDUP_REMOVED lines=15> */
[-C--:B0-----:R-:W-:Y:S02]  /*0290*/  IABS R6, R11.reuse ;  /* 0x0000000b00067213 */ /* 0x081fe40000000000 */
        /* <DEDUP_REMOVED lines=61> */
.L_x_19357:
        /* <DEDUP_REMOVED lines=11> */
.L_x_19356:
[----:B------:R-:W-:Y:S05]  /*0720*/  BSYNC B1 ;  /* 0x0000000000017941 */ /* 0x000fea0003800000 */
.L_x_19355:
        /* <DEDUP_REMOVED lines=10> */
.L_x_19358:
        /* <DEDUP_REMOVED lines=17> */
.L_x_19354:
[----:B------:R-:W-:Y:S05]  /*08e0*/  BSYNC B0 ;  /* 0x0000000000007941 */ /* 0x000fea0003800000 */
.L_x_19353:
        /* <DEDUP_REMOVED lines=8> */
[----:B------:R-:W-:Y:S01]  /*0970*/  IADD3 R11, R7, 0x4, RZ ;  /* 0x00000004070b7810 */ /* 0x000fe20007ffe0ff */
[----:B------:R-:W-:Y:S01]  /*0980*/  IMAD.MOV.U32 R83, RZ, RZ, R5 ;  /* 0x000000ffff537224 */ /* 0x000fe200078e0005 */
[----:B------:R-:W-:-:S02]  /*0990*/  IADD3 R17, P0, R5, R10, RZ ;  /* 0x0000000a05117210 */ /* 0x000fc40007f1e0ff */
[----:B------:R-:W-:Y:S02]  /*09a0*/  SHF.R.S32.HI R9, RZ, 0x1f, R30 ;  /* 0x0000001fff097819 */ /* 0x000fe4000001141e */
[----:B------:R-:W-:Y:S01]  /*09b0*/  LEA.HI.X.SX32 R18, R10, R13, 0x1, P0 ;  /* 0x0000000d0a127211 */ /* 0x000fe200000f0eff */
[----:B------:R-:W-:Y:S01]  /*09c0*/  IMAD.SHL.U32 R13, R11, 0x2, RZ ;  /* 0x000000020b0d7824 */ /* 0x000fe200078e00ff */
[----:B------:R-:W-:Y:S02]  /*09d0*/  IADD3 R14, R7, 0x8, RZ ;  /* 0x00000008070e7810 */ /* 0x000fe40007ffe0ff */
[----:B------:R-:W-:Y:S02]  /*09e0*/  SHF.R.S32.HI R10, RZ, 0x1f, R11 ;  /* 0x0000001fff0a7819 */ /* 0x000fe4000001140b */
[----:B------:R-:W-:Y:S01]  /*09f0*/  LEA.HI R9, R9, R30, RZ, 0x3 ;  /* 0x0000001e09097211 */ /* 0x000fe200078f18ff */
[----:B------:R-:W-:Y:S01]  /*0a00*/  IMAD.SHL.U32 R15, R14, 0x2, RZ ;  /* 0x000000020e0f7824 */ /* 0x000fe200078e00ff */
[----:B------:R-:W-:-:S02]  /*0a10*/  SHF.R.S32.HI R31, RZ, 0x1f, R14 ;  /* 0x0000001fff1f7819 */ /* 0x000fc4000001140e */
[----:B------:R-:W-:Y:S02]  /*0a20*/  LEA.HI R29, R10, R11, RZ, 0x2 ;  /* 0x0000000b0a1d7211 */ /* 0x000fe400078f10ff */
[----:B------:R-:W-:Y:S02]  /*0a30*/  SHF.R.S32.HI R11, RZ, 0x1f, R12 ;  /* 0x0000001fff0b7819 */ /* 0x000fe4000001140c */
[----:B------:R-:W-:Y:S02]  /*0a40*/  LOP3.LUT R9, R9, 0xfffffff8, RZ, 0xc0, !PT ;  /* 0xfffffff809097812 */ /* 0x000fe400078ec0ff */
[----:B------:R-:W-:Y:S02]  /*0a50*/  LEA.HI R31, R31, R14, RZ, 0x2 ;  /* 0x0000000e1f1f7211 */ /* 0x000fe400078f10ff */
[----:B------:R-:W-:Y:S01]  /*0a60*/  SHF.R.S32.HI R14, RZ, 0x1f, R13 ;  /* 0x0000001fff0e7819 */ /* 0x000fe2000001140d */
[----:B------:R-:W-:Y:S01]  /*0a70*/  IMAD.IADD R30, R30, 0x1, -R9 ;  /* 0x000000011e1e7824 */ /* 0x000fe200078e0a09 */
[----:B------:R-:W-:Y:S01]  /*0a80*/  LEA.HI R11, R11, R12, RZ, 0x3 ;  /* 0x0000000c0b0b7211 */ /* 0x000fe200078f18ff */
[----:B------:R-:W-:Y:S01]  /*0a90*/  IMAD.SHL.U32 R31, R31, 0x10, RZ ;  /* 0x000000101f1f7824 */ /* 0x000fe200078e00ff */
[----:B------:R-:W-:Y:S01]  /*0aa0*/  SHF.R.S32.HI R16, RZ, 0x1f, R15 ;  /* 0x0000001fff107819 */ /* 0x000fe2000001140f */
[----:B------:R-:W-:Y:S01]  /*0ab0*/  IMAD.SHL.U32 R44, R30, 0x8, RZ ;  /* 0x000000081e2c7824 */ /* 0x000fe200078e00ff */
[----:B------:R-:W-:-:S02]  /*0ac0*/  LEA.HI R14, R14, R13, RZ, 0x3 ;  /* 0x0000000d0e0e7211 */ /* 0x000fc400078f18ff */
[----:B------:R-:W-:Y:S02]  /*0ad0*/  LOP3.LUT R9, R11, 0xfffffff8, RZ, 0xc0, !PT ;  /* 0xfffffff80b097812 */ /* 0x000fe400078ec0ff */
[----:B------:R-:W-:Y:S02]  /*0ae0*/  LEA.HI R16, R16, R15, RZ, 0x3 ;  /* 0x0000000f10107211 */ /* 0x000fe400078f18ff */
[----:B------:R-:W-:Y:S01]  /*0af0*/  LOP3.LUT R14, R14, 0xfffffff8, RZ, 0xc0, !PT ;  /* 0xfffffff80e0e7812 */ /* 0x000fe200078ec0ff */
[----:B------:R-:W-:Y:S01]  /*0b00*/  IMAD.IADD R12, R12, 0x1, -R9 ;  /* 0x000000010c0c7824 */ /* 0x000fe200078e0a09 */
[----:B------:R-:W-:Y:S02]  /*0b10*/  LOP3.LUT R16, R16, 0xfffffff8, RZ, 0xc0, !PT ;  /* 0xfffffff810107812 */ /* 0x000fe400078ec0ff */
[----:B------:R-:W-:Y:S01]  /*0b20*/  LEA R10, P0, R17, c[0x0][0x188], 0x2 ;  /* 0x00006200110a7a11 */ /* 0x000fe200078010ff */
[----:B------:R-:W-:Y:S01]  /*0b30*/  IMAD.IADD R13, R13, 0x1, -R14 ;  /* 0x000000010d0d7824 */ /* 0x000fe200078e0a0e */
[----:B------:R-:W-:Y:S01]  /*0b40*/  IADD3 R9, R7, 0xc, RZ ;  /* 0x0000000c07097810 */ /* 0x000fe20007ffe0ff */
[----:B------:R-:W-:Y:S01]  /*0b50*/  IMAD.IADD R14, R15, 0x1, -R16 ;  /* 0x000000010f0e7824 */ /* 0x000fe200078e0a10 */
[----:B------:R-:W-:-:S02]  /*0b60*/  LEA.HI.X R11, R17, c[0x0][0x18c], R18, 0x2, P0 ;  /* 0x00006300110b7a11 */ /* 0x000fc400000f1412 */
[----:B------:R-:W-:Y:S02]  /*0b70*/  SHF.R.S32.HI R32, RZ, 0x1f, R9 ;  /* 0x0000001fff207819 */ /* 0x000fe40000011409 */
[C---:B------:R-:W-:Y:S02]  /*0b80*/  IADD3 R15, R7.reuse, 0x10, RZ ;  /* 0x00000010070f7810 */ /* 0x040fe40007ffe0ff */
[----:B------:R-:W-:Y:S02]  /*0b90*/  IADD3 R18, R7, 0x14, RZ ;  /* 0x0000001407127810 */ /* 0x000fe40007ffe0ff */
[----:B------:R-:W-:Y:S01]  /*0ba0*/  LEA.HI R32, R32, R9, RZ, 0x2 ;  /* 0x0000000920207211 */ /* 0x000fe200078f10ff */
[----:B------:R-:W-:Y:S01]  /*0bb0*/  IMAD.SHL.U32 R9, R9, 0x2, RZ ;  /* 0x0000000209097824 */ /* 0x000fe200078e00ff */
[----:B------:R-:W-:Y:S01]  /*0bc0*/  SHF.R.S32.HI R16, RZ, 0x1f, R15 ;  /* 0x0000001fff107819 */ /* 0x000fe2000001140f */
[----:B------:R-:W-:Y:S01]  /*0bd0*/  IMAD.SHL.U32 R17, R15, 0x2, RZ ;  /* 0x000000020f117824 */ /* 0x000fe200078e00ff */
[----:B------:R-:W-:Y:S01]  /*0be0*/  SHF.R.S32.HI R19, RZ, 0x1f, R18 ;  /* 0x0000001fff137819 */ /* 0x000fe20000011412 */
[----:B------:R-:W-:Y:S01]  /*0bf0*/  IMAD.SHL.U32 R32, R32, 0x10, RZ ;  /* 0x0000001020207824 */ /* 0x000fe200078e00ff */
[----:B------:R-:W-:-:S02]  /*0c00*/  IADD3 R20, R7, 0x18, RZ ;  /* 0x0000001807147810 */ /* 0x000fc40007ffe0ff */
[----:B------:R-:W-:Y:S02]  /*0c10*/  LEA.HI R33, R16, R15, RZ, 0x2 ;  /* 0x0000000f10217211 */ /* 0x000fe400078f10ff */
        /* <DEDUP_REMOVED lines=20> */
[----:B------:R-:W-:Y:S01]  /*0d60*/  SHF.R.S32.HI R22, RZ, 0x1f, R21 ;  /* 0x0000001fff167819 */ /* 0x000fe20000011415 */
[----:B------:R-:W-:Y:S01]  /*0d70*/  IMAD.IADD R17, R19, 0x1, -R20 ;  /* 0x0000000113117824 */ /* 0x000fe200078e0a14 */
[----:B------:R-:W-:Y:S02]  /*0d80*/  SHF.R.S32.HI R36, RZ, 0x1f, R9 ;  /* 0x0000001fff247819 */ /* 0x000fe40000011409 */
[----:B------:R-:W-:Y:S02]  /*0d90*/  IADD3 R19, R7, 0x20, RZ ;  /* 0x0000002007137810 */ /* 0x000fe40007ffe0ff */
[----:B------:R-:W-:Y:S02]  /*0da0*/  LEA.HI R22, R22, R21, RZ, 0x3 ;  /* 0x0000001516167211 */ /* 0x000fe400078f18ff */
[----:B------:R-:W-:Y:S01]  /*0db0*/  LEA.HI R36, R36, R9, RZ, 0x2 ;  /* 0x0000000924247211 */ /* 0x000fe200078f10ff */
[----:B------:R-:W-:Y:S01]  /*0dc0*/  IMAD.SHL.U32 R9, R9, 0x2, RZ ;  /* 0x0000000209097824 */ /* 0x000fe200078e00ff */
[----:B------:R-:W-:-:S02]  /*0dd0*/  SHF.R.S32.HI R20, RZ, 0x1f, R19 ;  /* 0x0000001fff147819 */ /* 0x000fc40000011413 */
[----:B------:R-:W-:Y:S01]  /*0de0*/  LOP3.LUT R18, R22, 0xfffffff8, RZ, 0xc0, !PT ;  /* 0xfffffff816127812 */ /* 0x000fe200078ec0ff */
[----:B------:R-:W-:Y:S01]  /*0df0*/  IMAD.SHL.U32 R36, R36, 0x10, RZ ;  /* 0x0000001024247824 */ /* 0x000fe200078e00ff */
[----:B------:R-:W-:Y:S02]  /*0e00*/  IADD3 R22, R7, 0x24, RZ ;  /* 0x0000002407167810 */ /* 0x000fe40007ffe0ff */
[----:B------:R-:W-:Y:S01]  /*0e10*/  LEA.HI R37, R20, R19, RZ, 0x2 ;  /* 0x0000001314257211 */ /* 0x000fe200078f10ff */
[----:B------:R-:W-:Y:S01]  /*0e20*/  IMAD.IADD R18, R21, 0x1, -R18 ;  /* 0x0000000115127824 */ /* 0x000fe200078e0a12 */
        /* <DEDUP_REMOVED lines=8> */
[----:B------:R-:W-:Y:S02]  /*0eb0*/  SHF.R.S32.HI R24, RZ, 0x1f, R25 ;  /* 0x0000001fff187819 */ /* 0x000fe40000011419 */
        /* <DEDUP_REMOVED lines=8> */
[----:B------:R-:W-:-:S02]  /*0f40*/  LEA.HI R22, R22, R21, RZ, 0x3 ;  /* 0x0000001516167211 */ /* 0x000fc400078f18ff */
[----:B------:R-:W-:Y:S02]  /*0f50*/  IADD3 R9, R7, 0x2c, RZ ;  /* 0x0000002c07097810 */ /* 0x000fe40007ffe0ff */
[----:B------:R-:W-:Y:S02]  /*0f60*/  LEA.HI R24, R24, R23, RZ, 0x3 ;  /* 0x0000001718187211 */ /* 0x000fe400078f18ff */
[----:B------:R-:W-:Y:S02]  /*0f70*/  LOP3.LUT R20, R22, 0xfffffff8, RZ, 0xc0, !PT ;  /* 0xfffffff816147812 */ /* 0x000fe400078ec0ff */
[----:B------:R-:W-:Y:S02]  /*0f80*/  SHF.R.S32.HI R28, RZ, 0x1f, R9 ;  /* 0x0000001fff1c7819 */ /* 0x000fe40000011409 */
[----:B------:R-:W-:Y:S01]  /*0f90*/  SHF.R.S32.HI R26, RZ, 0x1f, R25 ;  /* 0x0000001fff1a7819 */ /* 0x000fe20000011419 */
[----:B------:R-:W-:Y:S01]  /*0fa0*/  IMAD.IADD R20, R21, 0x1, -R20 ;  /* 0x0000000115147824 */ /* 0x000fe200078e0a14 */
[----:B------:R-:W-:-:S02]  /*0fb0*/  LOP3.LUT R24, R24, 0xfffffff8, RZ, 0xc0, !PT ;  /* 0xfffffff818187812 */ /* 0x000fc400078ec0ff */
[----:B------:R-:W-:Y:S01]  /*0fc0*/  LEA.HI R41, R28, R9, RZ, 0x2 ;  /* 0x000000091c297211 */ /* 0x000fe200078f10ff */
[----:B------:R-:W-:Y:S01]  /*0fd0*/  IMAD.SHL.U32 R9, R9, 0x2, RZ ;  /* 0x0000000209097824 */ /* 0x000fe200078e00ff */
[----:B------:R-:W-:Y:S01]  /*0fe0*/  LEA.HI R26, R26, R25, RZ, 0x3 ;  /* 0x000000191a1a7211 */ /* 0x000fe200078f18ff */
[----:B------:R-:W-:Y:S01]  /*0ff0*/  IMAD.IADD R21, R23, 0x1, -R24 ;  /* 0x0000000117157824 */ /* 0x000fe200078e0a18 */
[----:B------:R-:W-:Y:S01]  /*1000*/  IADD3 R23, R7, 0x30, RZ ;  /* 0x0000003007177810 */ /* 0x000fe20007ffe0ff */
[----:B------:R-:W-:Y:S01]  /*1010*/  IMAD.SHL.U32 R41, R41, 0x10, RZ ;  /* 0x0000001029297824 */ /* 0x000fe200078e00ff */
[----:B------:R-:W-:Y:S02]  /*1020*/  LOP3.LUT R22, R26, 0xfffffff8, RZ, 0xc0, !PT ;  /* 0xfffffff81a167812 */ /* 0x000fe400078ec0ff */
[----:B------:R-:W-:Y:S02]  /*1030*/  SHF.R.S32.HI R24, RZ, 0x1f, R9 ;  /* 0x0000001fff187819 */ /* 0x000fe40000011409 */
[----:B------:R-:W-:Y:S01]  /*1040*/  IADD3 R27, R7, 0x34, RZ ;  /* 0x00000034071b7810 */ /* 0x000fe20007ffe0ff */
[----:B------:R-:W-:Y:S01]  /*1050*/  IMAD.IADD R22, R25, 0x1, -R22 ;  /* 0x0000000119167824 */ /* 0x000fe200078e0a16 */
        /* <DEDUP_REMOVED lines=28> */
[----:B------:R-:W-:Y:S01]  /*1220*/  IADD3 R44, P0, R9, R44, RZ ;  /* 0x0000002c092c7210 */ /* 0x000fe20007f1e0ff */
[----:B------:R-:W-:Y:S01]  /*1230*/  IMAD.IADD R25, R27, 0x1, -R26 ;  /* 0x000000011b197824 */ /* 0x000fe200078e0a1a */
[----:B------:R-:W-:Y:S01]  /*1240*/  LOP3.LUT R31, R31, 0xffffffc0, RZ, 0xc0, !PT ;  /* 0xffffffc01f1f7812 */ /* 0x000fe200078ec0ff */
[----:B------:R-:W-:Y:S01]  /*1250*/  IMAD.IADD R26, R40, 0x1, -R45 ;  /* 0x00000001281a7824 */ /* 0x000fe200078e0a2d */
[----:B------:R-:W-:Y:S01]  /*1260*/  LEA.HI.X.SX32 R45, R9, R28, 0x1, P0 ;  /* 0x0000001c092d7211 */ /* 0x000fe200000f0eff */
[----:B------:R-:W-:Y:S01]  /*1270*/  IMAD.SHL.U32 R40, R29, 0x10, RZ ;  /* 0x000000101d287824 */ /* 0x000fe200078e00ff */
[----:B------:R-:W-:Y:S01]  /*1280*/  LOP3.LUT R32, R32, 0xffffffc0, RZ, 0xc0, !PT ;  /* 0xffffffc020207812 */ /* 0x000fe200078ec0ff */
[----:B------:R-:W-:Y:S01]  /*1290*/  IMAD R29, R5, 0x8, R30 ;  /* 0x00000008051d7824 */ /* 0x000fe200078e021e */
[----:B------:R-:W-:Y:S01]  /*12a0*/  LOP3.LUT R33, R33, 0xffffffc0, RZ, 0xc0, !PT ;  /* 0xffffffc021217812 */ /* 0x000fe200078ec0ff */
[----:B------:R-:W-:Y:S01]  /*12b0*/  IMAD.MOV.U32 R28, RZ, RZ, c[0x0][0x1ac] ;  /* 0x00006b00ff1c7624 */ /* 0x000fe200078e00ff */
[----:B------:R-:W-:Y:S01]  /*12c0*/  LOP3.LUT R30, R40, 0xffffffc0, RZ, 0xc0, !PT ;  /* 0xffffffc0281e7812 */ /* 0x000fe200078ec0ff */
[----:B------:R-:W-:Y:S01]  /*12d0*/  IMAD R27, R7, 0x3c, RZ ;  /* 0x0000003c071b7824 */ /* 0x000fe200078e02ff */
[----:B------:R-:W-:Y:S01]  /*12e0*/  LOP3.LUT R40, R41, 0xffffffc0, RZ, 0xc0, !PT ;  /* 0xffffffc029287812 */ /* 0x000fe200078ec0ff */
[----:B------:R-:W-:Y:S01]  /*12f0*/  IMAD.MOV.U32 R9, RZ, RZ, -0x800001 ;  /* 0xff7fffffff097424 */ /* 0x000fe200078e00ff */
        /* <DEDUP_REMOVED lines=40> */
.L_x_19365:
[----:B------:R-:W2:Y:S04]  /*1580*/  LDG.E.CONSTANT R49, [R10.64] ;  /* 0x0000000a0a317981 */ /* 0x000ea8000c1e9900 */
[----:B------:R-:W0:Y:S04]  /*1590*/  LDS R90, [R27+0x4] ;  /* 0x000004001b5a7984 */ /* 0x000e280000000800 */
[----:B------:R-:W1:Y:S01]  /*15a0*/  LDS R89, [R27] ;  /* 0x000000001b597984 */ /* 0x000e620000000800 */
        /* <DEDUP_REMOVED lines=8> */
[C---:B------:R-:W-:Y:S02]  /*1630*/  IADD3 R51, P0, R12.reuse, R46, RZ ;  /* 0x0000002e0c337210 */ /* 0x040fe40007f1e0ff */
[----:B------:R-:W-:Y:S02]  /*1640*/  LEA.HI.X R49, R49, c[0x0][0x174], R50, 0x1, P2 ;  /* 0x00005d0031317a11 */ /* 0x000fe400010f0c32 */
[C---:B------:R-:W-:Y:S02]  /*1650*/  LEA R50, P1, R51.reuse, c[0x0][0x170], 0x1 ;  /* 0x00005c0033327a11 */ /* 0x040fe400078208ff */
[----:B------:R-:W-:Y:S01]  /*1660*/  LEA.HI.X.SX32 R82, R12, R47, 0x1, P0 ;  /* 0x0000002f0c527211 */ /* 0x000fe200000f0eff */
[----:B------:R-:W2:Y:S03]  /*1670*/  LDG.E.CONSTANT R86, [R48.64] ;  /* 0x0000000a30567981 */ /* 0x000ea6000c1e9900 */
[----:B------:R-:W-:-:S05]  /*1680*/  LEA.HI.X R51, R51, c[0x0][0x174], R82, 0x1, P1 ;  /* 0x00005d0033337a11 */ /* 0x000fca00008f0c52 */
[----:B------:R-:W3:Y:S01]  /*1690*/  LDG.E.CONSTANT R88, [R50.64] ;  /* 0x0000000a32587981 */ /* 0x000ee2000c1e9900 */
[----:B------:R-:W-:-:S04]  /*16a0*/  IADD3 R82, P0, P1, R14, R46, R31 ;  /* 0x0000002e0e527210 */ /* 0x000fc8000791e01f */
[----:B------:R-:W-:Y:S02]  /*16b0*/  LEA R84, P2, R82, c[0x0][0x170], 0x1 ;  /* 0x00005c0052547a11 */ /* 0x000fe400078408ff */
[----:B------:R-:W-:-:S04]  /*16c0*/  IADD3.X R85, R68, R47, R53, P0, P1 ;  /* 0x0000002f44557210 */ /* 0x000fc800007e2435 */
[----:B------:R-:W-:-:S05]  /*16d0*/  LEA.HI.X R85, R82, c[0x0][0x174], R85, 0x1, P2 ;  /* 0x00005d0052557a11 */ /* 0x000fca00010f0c55 */
[----:B------:R4:W4:Y:S01]  /*16e0*/  LDG.E.CONSTANT R87, [R84.64] ;  /* 0x0000000a54577981 */ /* 0x000922000c1e9900 */
[----:B0-----:R-:W-:Y:S02]  /*16f0*/  HADD2.F32 R82, -RZ, R90.H0_H0 ;  /* 0x2000005aff527230 */ /* 0x001fe40000004100 */
[----:B-1----:R-:W-:Y:S02]  /*1700*/  HADD2.F32 R91, -RZ, R89.H0_H0 ;  /* 0x20000059ff5b7230 */ /* 0x002fe40000004100 */
[----:B--2---:R-:W-:-:S05]  /*1710*/  HADD2.F32 R49, -RZ, R86.H0_H0 ;  /* 0x20000056ff317230 */ /* 0x004fca0000004100 */
[----:B------:R-:W-:Y:S01]  /*1720*/  FMUL.FTZ R49, R82, R49 ;  /* 0x0000003152317220 */ /* 0x000fe20000410000 */
[----:B---3--:R-:W-:-:S05]  /*1730*/  HADD2.F32 R48, -RZ, R88.H0_H0 ;  /* 0x20000058ff307230 */ /* 0x008fca0000004100 */
[----:B------:R-:W-:Y:S01]  /*1740*/  FFMA.FTZ R91, R91, R48, R49 ;  /* 0x000000305b5b7223 */ /* 0x000fe20000010031 */
[----:B------:R-:W-:-:S04]  /*1750*/  IADD3 R48, P0, P1, R15, R46, R32 ;  /* 0x0000002e0f307210 */ /* 0x000fc8000791e020 */
[----:B------:R-:W-:Y:S02]  /*1760*/  LEA R50, P2, R48, c[0x0][0x170], 0x1 ;  /* 0x00005c0030327a11 */ /* 0x000fe400078408ff */
[----:B------:R-:W-:-:S04]  /*1770*/  IADD3.X R49, R71, R47, R54, P0, P1 ;  /* 0x0000002f47317210 */ /* 0x000fc800007e2436 */
[----:B------:R-:W-:-:S05]  /*1780*/  LEA.HI.X R51, R48, c[0x0][0x174], R49, 0x1, P2 ;  /* 0x00005d0030337a11 */ /* 0x000fca00010f0c31 */
[----:B----4-:R0:W2:Y:S01]  /*1790*/  LDG.E.CONSTANT R84, [R50.64] ;  /* 0x0000000a32547981 */ /* 0x0100a2000c1e9900 */
[----:B------:R-:W-:-:S04]  /*17a0*/  IADD3 R49, P0, P1, R16, R46, R33 ;  /* 0x0000002e10317210 */ /* 0x000fc8000791e021 */
[----:B------:R-:W-:Y:S02]  /*17b0*/  LEA R48, P2, R49, c[0x0][0x170], 0x1 ;  /* 0x00005c0031307a11 */ /* 0x000fe400078408ff */
[----:B------:R-:W-:-:S04]  /*17c0*/  IADD3.X R82, R70, R47, R55, P0, P1 ;  /* 0x0000002f46527210 */ /* 0x000fc800007e2437 */
[----:B------:R-:W-:-:S05]  /*17d0*/  LEA.HI.X R49, R49, c[0x0][0x174], R82, 0x1, P2 ;  /* 0x00005d0031317a11 */ /* 0x000fca00010f0c52 */
[----:B------:R1:W3:Y:S01]  /*17e0*/  LDG.E.CONSTANT R82, [R48.64] ;  /* 0x0000000a30527981 */ /* 0x0002e2000c1e9900 */
[----:B------:R-:W-:Y:S02]  /*17f0*/  HADD2.F32 R85, -RZ, R86.H1_H1 ;  /* 0x30000056ff557230 */ /* 0x000fe40000004100 */
[----:B0-----:R-:W-:Y:S01]  /*1800*/  HADD2.F32 R50, -RZ, R88.H1_H1 ;  /* 0x30000058ff327230 */ /* 0x001fe20000004100 */
[----:B------:R-:W0:Y:S01]  /*1810*/  LDS R86, [R27+0x8] ;  /* 0x000008001b567984 */ /* 0x000e220000000800 */
[----:B------:R-:W-:Y:S02]  /*1820*/  HADD2.F32 R51, -RZ, R87.H0_H0 ;  /* 0x20000057ff337230 */ /* 0x000fe40000004100 */
[----:B------:R-:W-:Y:S02]  /*1830*/  HADD2.F32 R90, -RZ, R90.H1_H1 ;  /* 0x3000005aff5a7230 */ /* 0x000fe40000004100 */
[----:B------:R-:W-:Y:S01]  /*1840*/  HADD2.F32 R89, -RZ, R89.H1_H1 ;  /* 0x30000059ff597230 */ /* 0x000fe20000004100 */
[----:B-1----:R-:W-:-:S02]  /*1850*/  IADD3 R49, P0, P1, R17, R46, R34 ;  /* 0x0000002e11317210 */ /* 0x002fc4000791e022 */
[----:B------:R-:W-:Y:S01]  /*1860*/  FMUL.FTZ R85, R90, R85 ;  /* 0x000000555a557220 */ /* 0x000fe20000410000 */
[----:B0-----:R-:W-:-:S03]  /*1870*/  HADD2.F32 R88, -RZ, R86.H0_H0 ;  /* 0x20000056ff587230 */ /* 0x001fc60000004100 */
[----:B------:R-:W-:Y:S01]  /*1880*/  FFMA.FTZ R50, R89, R50, R85 ;  /* 0x0000003259327223 */ /* 0x000fe20000010055 */
[----:B------:R-:W-:Y:S01]  /*1890*/  LEA R48, P2, R49, c[0x0][0x170], 0x1 ;  /* 0x00005c0031307a11 */ /* 0x000fe200078408ff */
[----:B------:R-:W-:Y:S01]  /*18a0*/  HADD2.F32 R87, -RZ, R87.H1_H1 ;  /* 0x30000057ff577230 */ /* 0x000fe20000004100 */
[----:B------:R-:W-:Y:S01]  /*18b0*/  IADD3.X R90, R73, R47, R56, P0, P1 ;  /* 0x0000002f495a7210 */ /* 0x000fe200007e2438 */
[----:B------:R-:W-:Y:S02]  /*18c0*/  FFMA.FTZ R91, R88, R51, R91 ;  /* 0x00000033585b7223 */ /* 0x000fe4000001005b */
[----:B------:R-:W0:Y:S01]  /*18d0*/  LDS R88, [R27+0xc] ;  /* 0x00000c001b587984 */ /* 0x000e220000000800 */
[----:B------:R-:W-:Y:S01]  /*18e0*/  HADD2.F32 R89, -RZ, R86.H1_H1 ;  /* 0x30000056ff597230 */ /* 0x000fe20000004100 */
[----:B------:R-:W-:-:S04]  /*18f0*/  LEA.HI.X R49, R49, c[0x0][0x174], R90, 0x1, P2 ;  /* 0x00005d0031317a11 */ /* 0x000fc800010f0c5a */
[----:B------:R-:W-:Y:S01]  /*1900*/  FFMA.FTZ R89, R89, R87, R50 ;  /* 0x0000005759597223 */ /* 0x000fe20000010032 */
[----:B------:R1:W4:Y:S04]  /*1910*/  LDG.E.CONSTANT R85, [R48.64] ;  /* 0x0000000a30557981 */ /* 0x000328000c1e9900 */
[----:B------:R-:W1:Y:S01]  /*1920*/  LDS R87, [R27+0x10] ;  /* 0x000010001b577984 */ /* 0x000e620000000800 */
[--C-:B0-----:R-:W-:Y:S02]  /*1930*/  HADD2.F32 R50, -RZ, R88.reuse.H0_H0 ;  /* 0x20000058ff327230 */ /* 0x101fe40000004100 */
[----:B------:R-:W-:Y:S02]  /*1940*/  HADD2.F32 R88, -RZ, R88.H1_H1 ;  /* 0x30000058ff587230 */ /* 0x000fe40000004100 */
[----:B-1----:R-:W-:-:S02]  /*1950*/  HADD2.F32 R48, -RZ, R87.H0_H0 ;  /* 0x20000057ff307230 */ /* 0x002fc40000004100 */
[----:B--2---:R-:W-:-:S05]  /*1960*/  HADD2.F32 R51, -RZ, R84.H0_H0 ;  /* 0x20000054ff337230 */ /* 0x004fca0000004100 */
[----:B------:R-:W-:Y:S01]  /*1970*/  FFMA.FTZ R91, R50, R51, R91 ;  /* 0x00000033325b7223 */ /* 0x000fe2000001005b */
[----:B------:R-:W-:-:S04]  /*1980*/  IADD3 R51, P0, P1, R18, R46, R35 ;  /* 0x0000002e12337210 */ /* 0x000fc8000791e023 */
[----:B------:R-:W-:Y:S02]  /*1990*/  LEA R50, P2, R51, c[0x0][0x170], 0x1 ;  /* 0x00005c0033327a11 */ /* 0x000fe400078408ff */
[----:B------:R-:W-:-:S04]  /*19a0*/  IADD3.X R86, R72, R47, R57, P0, P1 ;  /* 0x0000002f48567210 */ /* 0x000fc800007e2439 */
[----:B------:R-:W-:-:S05]  /*19b0*/  LEA.HI.X R51, R51, c[0x0][0x174], R86, 0x1, P2 ;  /* 0x00005d0033337a11 */ /* 0x000fca00010f0c56 */
[----:B------:R0:W2:Y:S01]  /*19c0*/  LDG.E.CONSTANT R86, [R50.64] ;  /* 0x0000000a32567981 */ /* 0x0000a2000c1e9900 */
[----:B---3--:R-:W-:Y:S02]  /*19d0*/  HADD2.F32 R49, -RZ, R82.H0_H0 ;  /* 0x20000052ff317230 */ /* 0x008fe40000004100 */
[----:B------:R-:W-:-:S03]  /*19e0*/  HADD2.F32 R84, -RZ, R84.H1_H1 ;  /* 0x30000054ff547230 */ /* 0x000fc60000004100 */
[----:B------:R-:W-:Y:S01]  /*19f0*/  FFMA.FTZ R91, R48, R49, R91 ;  /* 0x00000031305b7223 */ /* 0x000fe2000001005b */
[----:B------:R-:W-:Y:S01]  /*1a00*/  IADD3 R49, P0, P1, R19, R46, R36 ;  /* 0x0000002e13317210 */ /* 0x000fe2000791e024 */
[----:B------:R-:W-:Y:S02]  /*1a10*/  FFMA.FTZ R89, R88, R84, R89 ;  /* 0x0000005458597223 */ /* 0x000fe40000010059 */
[----:B------:R-:W1:Y:S01]  /*1a20*/  LDS R88, [R27+0x14] ;  /* 0x000014001b587984 */ /* 0x000e620000000800 */
[----:B------:R-:W-:Y:S02]  /*1a30*/  LEA R48, P2, R49, c[0x0][0x170], 0x1 ;  /* 0x00005c0031307a11 */ /* 0x000fe400078408ff */
[----:B------:R-:W-:-:S04]  /*1a40*/  IADD3.X R84, R75, R47, R58, P0, P1 ;  /* 0x0000002f4b547210 */ /* 0x000fc800007e243a */
[----:B------:R-:W-:-:S05]  /*1a50*/  LEA.HI.X R49, R49, c[0x0][0x174], R84, 0x1, P2 ;  /* 0x00005d0031317a11 */ /* 0x000fca00010f0c54 */
[----:B------:R3:W2:Y:S01]  /*1a60*/  LDG.E.CONSTANT R84, [R48.64] ;  /* 0x0000000a30547981 */ /* 0x0006a2000c1e9900 */
[----:B0-----:R-:W-:Y:S02]  /*1a70*/  HADD2.F32 R50, -RZ, R87.H1_H1 ;  /* 0x30000057ff327230 */ /* 0x001fe40000004100 */
[----:B------:R-:W-:-:S05]  /*1a80*/  HADD2.F32 R82, -RZ, R82.H1_H1 ;  /* 0x30000052ff527230 */ /* 0x000fca0000004100 */
[----:B------:R-:W-:Y:S02]  /*1a90*/  FFMA.FTZ R89, R50, R82, R89 ;  /* 0x0000005232597223 */ /* 0x000fe40000010059 */
[----:B------:R-:W0:Y:S01]  /*1aa0*/  LDS R82, [R27+0x18] ;  /* 0x000018001b527984 */ /* 0x000e220000000800 */
[----:B-1----:R-:W-:Y:S02]  /*1ab0*/  HADD2.F32 R50, -RZ, R88.H0_H0 ;  /* 0x20000058ff327230 */ /* 0x002fe40000004100 */
[----:B----4-:R-:W-:-:S05]  /*1ac0*/  HADD2.F32 R51, -RZ, R85.H0_H0 ;  /* 0x20000055ff337230 */ /* 0x010fca0000004100 */
[----:B------:R-:W-:Y:S01]  /*1ad0*/  FFMA.FTZ R91, R50, R51, R91 ;  /* 0x00000033325b7223 */ /* 0x000fe2000001005b */
[----:B------:R-:W-:Y:S01]  /*1ae0*/  IADD3 R51, P0, P1, R20, R46, R37 ;  /* 0x0000002e14337210 */ /* 0x000fe2000791e025 */
[----:B------:R-:W-:Y:S02]  /*1af0*/  HADD2.F32 R88, -RZ, R88.H1_H1 ;  /* 0x30000058ff587230 */ /* 0x000fe40000004100 */
[----:B------:R-:W-:Y:S01]  /*1b00*/  HADD2.F32 R85, -RZ, R85.H1_H1 ;  /* 0x30000055ff557230 */ /* 0x000fe20000004100 */
[C---:B------:R-:W-:Y:S02]  /*1b10*/  LEA R50, P2, R51.reuse, c[0x0][0x170], 0x1 ;  /* 0x00005c0033327a11 */ /* 0x040fe400078408ff */
[----:B---3--:R-:W-:Y:S02]  /*1b20*/  IADD3.X R48, R74, R47, R59, P0, P1 ;  /* 0x0000002f4a307210 */ /* 0x008fe400007e243b */
[----:B------:R-:W-:Y:S02]  /*1b30*/  FFMA.FTZ R89, R88, R85, R89 ;  /* 0x0000005558597223 */ /* 0x000fe40000010059 */
[----:B------:R-:W-:Y:S01]  /*1b40*/  LEA.HI.X R51, R51, c[0x0][0x174], R48, 0x1, P2 ;  /* 0x00005d0033337a11 */ /* 0x000fe200010f0c30 */
[----:B------:R-:W1:Y:S01]  /*1b50*/  LDS R88, [R27+0x1c] ;  /* 0x00001c001b587984 */ /* 0x000e620000000800 */
[----:B0-----:R-:W-:-:S03]  /*1b60*/  HADD2.F32 R48, -RZ, R82.H0_H0 ;  /* 0x20000052ff307230 */ /* 0x001fc60000004100 */
[----:B------:R1:W3:Y:S01]  /*1b70*/  LDG.E.CONSTANT R87, [R50.64] ;  /* 0x0000000a32577981 */ /* 0x0002e2000c1e9900 */
[----:B------:R-:W-:Y:S02]  /*1b80*/  HADD2.F32 R82, -RZ, R82.H1_H1 ;  /* 0x30000052ff527230 */ /* 0x000fe40000004100 */
[----:B-1----:R-:W-:Y:S02]  /*1b90*/  HADD2.F32 R50, -RZ, R88.H0_H0 ;  /* 0x20000058ff327230 */ /* 0x002fe40000004100 */
[----:B--2---:R-:W-:-:S05]  /*1ba0*/  HADD2.F32 R49, -RZ, R86.H0_H0 ;  /* 0x20000056ff317230 */ /* 0x004fca0000004100 */
[----:B------:R-:W-:Y:S01]  /*1bb0*/  FFMA.FTZ R91, R48, R49, R91 ;  /* 0x00000031305b7223 */ /* 0x000fe2000001005b */
[----:B------:R-:W-:-:S04]  /*1bc0*/  IADD3 R49, P0, P1, R21, R46, R38 ;  /* 0x0000002e15317210 */ /* 0x000fc8000791e026 */
[----:B------:R-:W-:Y:S02]  /*1bd0*/  LEA R48, P2, R49, c[0x0][0x170], 0x1 ;  /* 0x00005c0031307a11 */ /* 0x000fe400078408ff */
[----:B------:R-:W-:-:S04]  /*1be0*/  IADD3.X R90, R77, R47, R60, P0, P1 ;  /* 0x0000002f4d5a7210 */ /* 0x000fc800007e243c */
[----:B------:R-:W-:-:S05]  /*1bf0*/  LEA.HI.X R49, R49, c[0x0][0x174], R90, 0x1, P2 ;  /* 0x00005d0031317a11 */ /* 0x000fca00010f0c5a */
[----:B------:R0:W2:Y:S01]  /*1c00*/  LDG.E.CONSTANT R85, [R48.64] ;  /* 0x0000000a30557981 */ /* 0x0000a2000c1e9900 */
[----:B------:R-:W-:Y:S02]  /*1c10*/  HADD2.F32 R51, -RZ, R84.H0_H0 ;  /* 0x20000054ff337230 */ /* 0x000fe40000004100 */
[----:B------:R-:W-:-:S03]  /*1c20*/  HADD2.F32 R86, -RZ, R86.H1_H1 ;  /* 0x30000056ff567230 */ /* 0x000fc60000004100 */
[----:B------:R-:W-:Y:S01]  /*1c30*/  FFMA.FTZ R91, R50, R51, R91 ;  /* 0x00000033325b7223 */ /* 0x000fe2000001005b */
[----:B------:R-:W-:Y:S01]  /*1c40*/  IADD3 R51, P0, P1, R22, R46, R39 ;  /* 0x0000002e16337210 */ /* 0x000fe2000791e027 */
[----:B------:R-:W-:Y:S01]  /*1c50*/  FFMA.FTZ R89, R82, R86, R89 ;  /* 0x0000005652597223 */ /* 0x000fe20000010059 */
[----:B0-----:R-:W0:Y:S02]  /*1c60*/  LDS R48, [R27+0x20] ;  /* 0x000020001b307984 */ /* 0x001e240000000800 */
[----:B------:R-:W-:Y:S02]  /*1c70*/  LEA R50, P2, R51, c[0x0][0x170], 0x1 ;  /* 0x00005c0033327a11 */ /* 0x000fe400078408ff */
[----:B------:R-:W-:-:S04]  /*1c80*/  IADD3.X R82, R76, R47, R61, P0, P1 ;  /* 0x0000002f4c527210 */ /* 0x000fc800007e243d */
[----:B------:R-:W-:-:S05]  /*1c90*/  LEA.HI.X R51, R51, c[0x0][0x174], R82, 0x1, P2 ;  /* 0x00005d0033337a11 */ /* 0x000fca00010f0c52 */
[----:B------:R1:W4:Y:S01]  /*1ca0*/  LDG.E.CONSTANT R82, [R50.64] ;  /* 0x0000000a32527981 */ /* 0x000322000c1e9900 */
[----:B------:R-:W-:Y:S02]  /*1cb0*/  HADD2.F32 R88, -RZ, R88.H1_H1 ;  /* 0x30000058ff587230 */ /* 0x000fe40000004100 */
[----:B------:R-:W-:-:S05]  /*1cc0*/  HADD2.F32 R84, -RZ, R84.H1_H1 ;  /* 0x30000054ff547230 */ /* 0x000fca0000004100 */
[----:B------:R-:W-:Y:S02]  /*1cd0*/  FFMA.FTZ R84, R88, R84, R89 ;  /* 0x0000005458547223 */ /* 0x000fe40000010059 */
[----:B------:R-:W1:Y:S01]  /*1ce0*/  LDS R88, [R27+0x24] ;  /* 0x000024001b587984 */ /* 0x000e620000000800 */
[----:B0-----:R-:W-:Y:S02]  /*1cf0*/  HADD2.F32 R86, -RZ, R48.H0_H0 ;  /* 0x20000030ff567230 */ /* 0x001fe40000004100 */
[--C-:B---3--:R-:W-:Y:S02]  /*1d00*/  HADD2.F32 R49, -RZ, R87.reuse.H0_H0 ;  /* 0x20000057ff317230 */ /* 0x108fe40000004100 */
[----:B------:R-:W-:-:S03]  /*1d10*/  HADD2.F32 R87, -RZ, R87.H1_H1 ;  /* 0x30000057ff577230 */ /* 0x000fc60000004100 */
[----:B------:R-:W-:Y:S01]  /*1d20*/  FFMA.FTZ R91, R86, R49, R91 ;  /* 0x00000031565b7223 */ /* 0x000fe2000001005b */
[----:B------:R-:W-:Y:S01]  /*1d30*/  HADD2.F32 R49, -RZ, R48.H1_H1 ;  /* 0x30000030ff317230 */ /* 0x000fe20000004100 */
[----:B------:R-:W0:Y:S04]  /*1d40*/  LDS R86, [R27+0x28] ;  /* 0x000028001b567984 */ /* 0x000e280000000800 */
[----:B-1----:R-:W-:Y:S01]  /*1d50*/  FFMA.FTZ R50, R49, R87, R84 ;  /* 0x0000005731327223 */ /* 0x002fe20000010054 */
[----:B------:R-:W-:-:S04]  /*1d60*/  IADD3 R49, P0, P1, R23, R46, R40 ;  /* 0x0000002e17317210 */ /* 0x000fc8000791e028 */
[----:B------:R-:W-:Y:S02]  /*1d70*/  LEA R48, P2, R49, c[0x0][0x170], 0x1 ;  /* 0x00005c0031307a11 */ /* 0x000fe400078408ff */
[----:B------:R-:W-:-:S04]  /*1d80*/  IADD3.X R84, R79, R47, R62, P0, P1 ;  /* 0x0000002f4f547210 */ /* 0x000fc800007e243e */
[----:B------:R-:W-:Y:S01]  /*1d90*/  LEA.HI.X R49, R49, c[0x0][0x174], R84, 0x1, P2 ;  /* 0x00005d0031317a11 */ /* 0x000fe200010f0c54 */
[--C-:B------:R-:W-:Y:S02]  /*1da0*/  HADD2.F32 R84, -RZ, R88.reuse.H0_H0 ;  /* 0x20000058ff547230 */ /* 0x100fe40000004100 */
[----:B------:R-:W-:Y:S02]  /*1db0*/  HADD2.F32 R51, -RZ, R88.H1_H1 ;  /* 0x30000058ff337230 */ /* 0x000fe40000004100 */
[----:B--2---:R-:W-:-:S05]  /*1dc0*/  HADD2.F32 R87, -RZ, R85.H0_H0 ;  /* 0x20000055ff577230 */ /* 0x004fca0000004100 */
[----:B------:R-:W-:Y:S02]  /*1dd0*/  FFMA.FTZ R87, R84, R87, R91 ;  /* 0x0000005754577223 */ /* 0x000fe4000001005b */
[----:B------:R1:W2:Y:S01]  /*1de0*/  LDG.E.CONSTANT R84, [R48.64] ;  /* 0x0000000a30547981 */ /* 0x0002a2000c1e9900 */
[----:B------:R-:W-:-:S05]  /*1df0*/  HADD2.F32 R85, -RZ, R85.H1_H1 ;  /* 0x30000055ff557230 */ /* 0x000fca0000004100 */
[----:B------:R-:W-:Y:S01]  /*1e00*/  FFMA.FTZ R85, R51, R85, R50 ;  /* 0x0000005533557223 */ /* 0x000fe20000010032 */
[----:B------:R-:W-:-:S04]  /*1e10*/  IADD3 R51, P0, P1, R24, R46, R41 ;  /* 0x0000002e18337210 */ /* 0x000fc8000791e029 */
[----:B------:R-:W-:Y:S02]  /*1e20*/  LEA R50, P2, R51, c[0x0][0x170], 0x1 ;  /* 0x00005c0033327a11 */ /* 0x000fe400078408ff */
[----:B------:R-:W-:Y:S01]  /*1e30*/  IADD3.X R88, R78, R47, R63, P0, P1 ;  /* 0x0000002f4e587210 */ /* 0x000fe200007e243f */
[----:B----4-:R-:W-:-:S03]  /*1e40*/  HADD2.F32 R89, -RZ, R82.H0_H0 ;  /* 0x20000052ff597230 */ /* 0x010fc60000004100 */
[----:B------:R-:W-:Y:S01]  /*1e50*/  LEA.HI.X R51, R51, c[0x0][0x174], R88, 0x1, P2 ;  /* 0x00005d0033337a11 */ /* 0x000fe200010f0c58 */
[----:B0-----:R-:W-:Y:S01]  /*1e60*/  HADD2.F32 R88, -RZ, R86.H0_H0 ;  /* 0x20000056ff587230 */ /* 0x001fe20000004100 */
[----:B-1----:R-:W-:-:S03]  /*1e70*/  IADD3 R49, P0, P1, R25, R46, R42 ;  /* 0x0000002e19317210 */ /* 0x002fc6000791e02a */
[----:B------:R0:W3:Y:S01]  /*1e80*/  LDG.E.CONSTANT R50, [R50.64] ;  /* 0x0000000a32327981 */ /* 0x0000e2000c1e9900 */
[----:B------:R-:W-:Y:S01]  /*1e90*/  FFMA.FTZ R87, R88, R89, R87 ;  /* 0x0000005958577223 */ /* 0x000fe20000010057 */
[----:B------:R-:W-:Y:S02]  /*1ea0*/  LEA R48, P2, R49, c[0x0][0x170], 0x1 ;  /* 0x00005c0031307a11 */ /* 0x000fe400078408ff */
[----:B------:R-:W-:-:S04]  /*1eb0*/  IADD3.X R88, R81, R47, R64, P0, P1 ;  /* 0x0000002f51587210 */ /* 0x000fc800007e2440 */
[----:B------:R-:W-:Y:S02]  /*1ec0*/  LEA.HI.X R49, R49, c[0x0][0x174], R88, 0x1, P2 ;  /* 0x00005d0031317a11 */ /* 0x000fe400010f0c58 */
[----:B------:R-:W-:Y:S01]  /*1ed0*/  IADD3 R88, P0, P1, R26, R46, R43 ;  /* 0x0000002e1a587210 */ /* 0x000fe2000791e02b */
[----:B0-----:R-:W0:Y:S03]  /*1ee0*/  LDS R51, [R27+0x2c] ;  /* 0x00002c001b337984 */ /* 0x001e260000000800 */
[----:B------:R-:W-:Y:S01]  /*1ef0*/  IADD3.X R47, R80, R47, R65, P0, P1 ;  /* 0x0000002f502f7210 */ /* 0x000fe200007e2441 */
[----:B------:R1:W4:Y:S01]  /*1f00*/  LDG.E.CONSTANT R48, [R48.64] ;  /* 0x0000000a30307981 */ /* 0x000322000c1e9900 */
[----:B------:R-:W-:-:S04]  /*1f10*/  LEA R46, P0, R88, c[0x0][0x170], 0x1 ;  /* 0x00005c00582e7a11 */ /* 0x000fc800078008ff */
[----:B------:R-:W-:Y:S01]  /*1f20*/  LEA.HI.X R47, R88, c[0x0][0x174], R47, 0x1, P0 ;  /* 0x00005d00582f7a11 */ /* 0x000fe200000f0c2f */
[----:B------:R-:W-:Y:S01]  /*1f30*/  HADD2.F32 R86, -RZ, R86.H1_H1 ;  /* 0x30000056ff567230 */ /* 0x000fe20000004100 */
[----:B------:R-:W2:Y:S04]  /*1f40*/  LDS R88, [R27+0x30] ;  /* 0x000030001b587984 */ /* 0x000ea80000000800 */
[----:B------:R3:W4:Y:S01]  /*1f50*/  LDG.E.CONSTANT R46, [R46.64] ;  /* 0x0000000a2e2e7981 */ /* 0x000722000c1e9900 */
[----:B------:R-:W-:-:S03]  /*1f60*/  HADD2.F32 R82, -RZ, R82.H1_H1 ;  /* 0x30000052ff527230 */ /* 0x000fc60000004100 */
[----:B-1----:R-:W-:Y:S02]  /*1f70*/  LDS R49, [R27+0x38] ;  /* 0x000038001b317984 */ /* 0x002fe40000000800 */
[----:B------:R-:W-:Y:S01]  /*1f80*/  FFMA.FTZ R85, R86, R82, R85 ;  /* 0x0000005256557223 */ /* 0x000fe20000010055 */
[----:B0-----:R-:W-:Y:S01]  /*1f90*/  HADD2.F32 R82, -RZ, R51.H0_H0 ;  /* 0x20000033ff527230 */ /* 0x001fe20000004100 */
[----:B------:R-:W-:-:S04]  /*1fa0*/  IADD3 R83, R83, 0x4, RZ ;  /* 0x0000000453537810 */ /* 0x000fc80007ffe0ff */
[----:B------:R-:W-:Y:S01]  /*1fb0*/  ISETP.GE.AND P2, PT, R83, R8, PT ;  /* 0x000000085300720c */ /* 0x000fe20003f46270 */
[----:B--2---:R-:W-:-:S05]  /*1fc0*/  HADD2.F32 R86, -RZ, R84.H0_H0 ;  /* 0x20000054ff567230 */ /* 0x004fca0000004100 */
[----:B------:R-:W-:Y:S02]  /*1fd0*/  FFMA.FTZ R87, R82, R86, R87 ;  /* 0x0000005652577223 */ /* 0x000fe40000010057 */
[----:B------:R-:W0:Y:S01]  /*1fe0*/  LDS R82, [R27+0x34] ;  /* 0x000034001b527984 */ /* 0x000e220000000800 */
[----:B------:R-:W-:Y:S02]  /*1ff0*/  HADD2.F32 R86, -RZ, R51.H1_H1 ;  /* 0x30000033ff567230 */ /* 0x000fe40000004100 */
[----:B------:R-:W-:-:S05]  /*2000*/  HADD2.F32 R84, -RZ, R84.H1_H1 ;  /* 0x30000054ff547230 */ /* 0x000fca0000004100 */
[----:B------:R-:W-:Y:S01]  /*2010*/  FFMA.FTZ R84, R86, R84, R85 ;  /* 0x0000005456547223 */ /* 0x000fe20000010055 */
[----:B------:R-:W-:Y:S02]  /*2020*/  HADD2.F32 R86, -RZ, R88.H0_H0 ;  /* 0x20000058ff567230 */ /* 0x000fe40000004100 */
[--C-:B---3--:R-:W-:Y:S02]  /*2030*/  HADD2.F32 R47, -RZ, R50.reuse.H0_H0 ;  /* 0x20000032ff2f7230 */ /* 0x108fe40000004100 */
[----:B------:R-:W-:-:S03]  /*2040*/  HADD2.F32 R50, -RZ, R50.H1_H1 ;  /* 0x30000032ff327230 */ /* 0x000fc60000004100 */
[----:B------:R-:W-:Y:S01]  /*2050*/  FFMA.FTZ R86, R86, R47, R87 ;  /* 0x0000002f56567223 */ /* 0x000fe20000010057 */
[----:B------:R-:W-:-:S05]  /*2060*/  HADD2.F32 R47, -RZ, R88.H1_H1 ;  /* 0x30000058ff2f7230 */ /* 0x000fca0000004100 */
[----:B------:R-:W-:Y:S01]  /*2070*/  FFMA.FTZ R47, R47, R50, R84 ;  /* 0x000000322f2f7223 */ /* 0x000fe20000010054 */
[--C-:B----4-:R-:W-:Y:S02]  /*2080*/  HADD2.F32 R50, -RZ, R48.reuse.H0_H0 ;  /* 0x20000030ff327230 */ /* 0x110fe40000004100 */
        /* <DEDUP_REMOVED lines=10> */
[----:B------:R-:W-:-:S04]  /*2130*/  FFMA.FTZ R46, R48, R46, R47 ;  /* 0x0000002e302e7223 */ /* 0x000fc8000001002f */
[----:B------:R-:W-:Y:S01]  /*2140*/  FADD.FTZ R85, R49, R46 ;  /* 0x0000002e31557221 */ /* 0x000fe20000010000 */
[----:B------:R-:W-:Y:S05]  /*2150*/  BRA.DIV ~URZ, `(.L_x_19361) ;  /* 0x000030a27f007947 */ /* 0x000fea000b800000 */
[----:B------:R0:W1:Y:S02]  /*2160*/  SHFL.BFLY PT, R46, R85, 0x2, 0x1f ;  /* 0x0c401f00552e7f89 */ /* 0x00006400000e0000 */
.L_x_19409:
[----:B01----:R-:W-:Y:S01]  /*2170*/  FADD.FTZ R85, R85, R46 ;  /* 0x0000002e55557221 */ /* 0x003fe20000010000 */
[----:B------:R-:W-:Y:S05]  /*2180*/  BRA.DIV ~URZ, `(.L_x_19362) ;  /* 0x000030f27f007947 */ /* 0x000fea000b800000 */
[----:B------:R0:W1:Y:S02]  /*2190*/  SHFL.BFLY PT, R46, R85, 0x1, 0x1f ;  /* 0x0c201f00552e7f89 */ /* 0x00006400000e0000 */
.L_x_19410:
        /* <DEDUP_REMOVED lines=13> */
.L_x_19364:
[----:B------:R-:W-:Y:S05]  /*2270*/  BSYNC B1 ;  /* 0x0000000000017941 */ /* 0x000fea0003800000 */
.L_x_19363:
[----:B------:R-:W-:Y:S02]  /*2280*/  IADD3 R10, P0, R10, 0x10, RZ ;  /* 0x000000100a0a7810 */ /* 0x000fe40007f1e0ff */
[----:B------:R-:W-:Y:S02]  /*2290*/  IADD3 R66, R66, 0x20, RZ ;  /* 0x0000002042427810 */ /* 0x000fe40007ffe0ff */
[----:B-1----:R-:W-:Y:S01]  /*22a0*/  IADD3 R67, R67, 0x80, RZ ;  /* 0x0000008043437810 */ /* 0x002fe20007ffe0ff */
[----:B------:R-:W-:Y:S01]  /*22b0*/  IMAD.X R11, RZ, RZ, R11, P0 ;  /* 0x000000ffff0b7224 */ /* 0x000fe200000e060b */
[----:B------:R-:W-:Y:S01]  /*22c0*/  IADD3 R29, R29, 0x20, RZ ;  /* 0x000000201d1d7810 */ /* 0x000fe20007ffe0ff */
[----:B0-----:R-:W-:Y:S05]  /*22d0*/  @!P2 BRA `(.L_x_19365) ;  /* 0xfffff2a00000a947 */ /* 0x001fea000383ffff */
.L_x_19360:
[----:B------:R-:W-:Y:S05]  /*22e0*/  BSYNC B0 ;  /* 0x0000000000007941 */ /* 0x000fea0003800000 */
.L_x_19359:
[----:B------:R-:W-:Y:S05]  /*22f0*/  BRA.DIV ~URZ, `(.L_x_19366) ;  /* 0x000030027f007947 */ /* 0x000fea000b800000 */
[----:B-----5:R0:W1:Y:S02]  /*2300*/  SHFL.BFLY PT, R2, R9, 0x10, 0x1f ;  /* 0x0e001f0009027f89 */ /* 0x02006400000e0000 */
.L_x_19411:
[----:B01----:R-:W-:Y:S01]  /*2310*/  FMNMX.FTZ R9, R2, R9, !PT ;  /* 0x0000000902097209 */ /* 0x003fe20007810000 */
[----:B------:R-:W-:Y:S05]  /*2320*/  BRA.DIV ~URZ, `(.L_x_19367) ;  /* 0x000030527f007947 */ /* 0x000fea000b800000 */
[----:B------:R-:W0:Y:S02]  /*2330*/  SHFL.BFLY PT, R2, R9, 0x8, 0x1f ;  /* 0x0d001f0009027f89 */ /* 0x000e2400000e0000 */
[----:B0-----:R-:W-:-:S05]  /*2340*/  FMNMX.FTZ R2, R9, R2, !PT ;  /* 0x0000000209027209 */ /* 0x001fca0007810000 */
[----:B------:R0:W1:Y:S02]  /*2350*/  SHFL.BFLY PT, R7, R2, 0x4, 0x1f ;  /* 0x0c801f0002077f89 */ /* 0x00006400000e0000 */
.L_x_19412:
        /* <DEDUP_REMOVED lines=13> */
[----:B------:R-:W1:Y:S04]  /*2430*/  @!P0 LDS R7, [R6.X4+0xf0] ;  /* 0x0000f00006078984 */ /* 0x000e680000004800 */
[----:B01----:R-:W0:Y:S02]  /*2440*/  SHFL.BFLY PT, R2, R7, 0x2, 0x1f ;  /* 0x0c401f0007027f89 */ /* 0x003e2400000e0000 */
        /* <DEDUP_REMOVED lines=19> */
.L_x_19372:
        /* <DEDUP_REMOVED lines=11> */
.L_x_19371:
[----:B------:R-:W-:Y:S05]  /*2630*/  BSYNC B1 ;  /* 0x0000000000017941 */ /* 0x000fea0003800000 */
.L_x_19370:
        /* <DEDUP_REMOVED lines=10> */
.L_x_19375:
        /* <DEDUP_REMOVED lines=100> */
.L_x_19374:
[----:B------:R-:W-:Y:S05]  /*2d20*/  BSYNC B1 ;  /* 0x0000000000017941 */ /* 0x000fea0003800000 */
.L_x_19373:
        /* <DEDUP_REMOVED lines=55> */
.L_x_19377:
[----:B------:R-:W-:Y:S05]  /*30a0*/  BSYNC B1 ;  /* 0x0000000000017941 */ /* 0x000fea0003800000 */
.L_x_19376:
        /* <DEDUP_REMOVED lines=26> */
.L_x_19369:
[----:B------:R-:W-:Y:S05]  /*3250*/  BSYNC B0 ;  /* 0x0000000000007941 */ /* 0x000fea0003800000 */
.L_x_19368:
        /* <DEDUP_REMOVED lines=37> */
.L_x_19382:
        /* <DEDUP_REMOVED lines=8> */
.L_x_19381:
[----:B01----:R-:W-:Y:S05]  /*3530*/  BSYNC B1 ;  /* 0x0000000000017941 */ /* 0x003fea0003800000 */
.L_x_19380:
        /* <DEDUP_REMOVED lines=10> */
.L_x_19385:
        /* <DEDUP_REMOVED lines=52> */
.L_x_19384:
[----:B------:R-:W-:Y:S05]  /*3920*/  BSYNC B1 ;  /* 0x0000000000017941 */ /* 0x000fea0003800000 */
.L_x_19383:
        /* <DEDUP_REMOVED lines=31> */
.L_x_19387:
[----:B------:R-:W-:Y:S05]  /*3b20*/  BSYNC B1 ;  /* 0x0000000000017941 */ /* 0x000fea0003800000 */
.L_x_19386:
        /* <DEDUP_REMOVED lines=14> */
.L_x_19379:
[----:B------:R-:W-:Y:S05]  /*3c10*/  BSYNC B0 ;  /* 0x0000000000007941 */ /* 0x000fea0003800000 */
.L_x_19378:
        /* <DEDUP_REMOVED lines=29> */
[C---:B------:R-:W-:Y:S02]  /*3df0*/  LEA R32, P0, R37.reuse, c[0x0][0x188], 0x2 ;  /* 0x0000620025207a11 */ /* 0x040fe400078010ff */
[----:B------:R-:W-:Y:S02]  /*3e00*/  SHF.R.S32.HI R5, RZ, 0x1f, R4 ;  /* 0x0000001fff057819 */ /* 0x000fe40000011404 */
[----:B------:R-:W-:-:S05]  /*3e10*/  LEA.HI.X R37, R37, c[0x0][0x18c], R10, 0x2, P0 ;  /* 0x0000630025257a11 */ /* 0x000fca00000f140a */
.L_x_19400:
[----:B------:R-:W-:Y:S01]  /*3e20*/  IMAD.MOV.U32 R13, RZ, RZ, R37 ;  /* 0x000000ffff0d7224 */ /* 0x000fe200078e0025 */
[----:B------:R-:W0:Y:S01]  /*3e30*/  LDS.128 R24, [R36+-0x10] ;  /* 0xfffff00024187984 */ /* 0x000e220000000c00 */
[----:B------:R-:W-:-:S03]  /*3e40*/  IMAD.MOV.U32 R12, RZ, RZ, R32 ;  /* 0x000000ffff0c7224 */ /* 0x000fc600078e0020 */
[----:B------:R-:W1:Y:S04]  /*3e50*/  LDS.128 R28, [R36] ;  /* 0x00000000241c7984 */ /* 0x000e680000000c00 */
        /* <DEDUP_REMOVED lines=10> */
[----:B------:R-:W-:Y:S02]  /*3f00*/  LEA.HI.X.SX32 R18, R45, R38, 0x1, P0 ;  /* 0x000000262d127211 */ /* 0x000fe400000f0eff */
[----:B------:R-:W-:-:S02]  /*3f10*/  IADD3 R21, P0, R39, R10, RZ ;  /* 0x0000000a27157210 */ /* 0x000fc40007f1e0ff */
[----:B------:R-:W-:Y:S02]  /*3f20*/  LEA.HI.X R15, R15, c[0x0][0x17c], R18, 0x1, P1 ;  /* 0x00005f000f0f7a11 */ /* 0x000fe400008f0c12 */
[-C--:B------:R-:W-:Y:S02]  /*3f30*/  LEA.HI.X.SX32 R12, R47, R38.reuse, 0x1, P2 ;  /* 0x000000262f0c7211 */ /* 0x080fe400010f0eff */
[----:B------:R-:W-:Y:S02]  /*3f40*/  LEA R20, P1, R21, c[0x0][0x178], 0x1 ;  /* 0x00005e0015147a11 */ /* 0x000fe400078208ff */
[----:B------:R-:W-:Y:S02]  /*3f50*/  LEA.HI.X.SX32 R22, R39, R38, 0x1, P0 ;  /* 0x0000002627167211 */ /* 0x000fe400000f0eff */
[----:B------:R-:W-:Y:S02]  /*3f60*/  LEA.HI.X R17, R17, c[0x0][0x17c], R12, 0x1, P3 ;  /* 0x00005f0011117a11 */ /* 0x000fe400018f0c0c */
[----:B------:R-:W-:Y:S01]  /*3f70*/  LEA.HI.X R21, R21, c[0x0][0x17c], R22, 0x1, P1 ;  /* 0x00005f0015157a11 */ /* 0x000fe200008f0c16 */
[----:B------:R-:W5:Y:S04]  /*3f80*/  LDG.E.128.CONSTANT R12, [R14.64] ;  /* 0x0000000a0e0c7981 */ /* 0x000f68000c1e9d00 */
[----:B------:R-:W5:Y:S04]  /*3f90*/  LDG.E.128.CONSTANT R16, [R16.64] ;  /* 0x0000000a10107981 */ /* 0x000f68000c1e9d00 */
[----:B------:R-:W5:Y:S01]  /*3fa0*/  LDG.E.128.CONSTANT R20, [R20.64] ;  /* 0x0000000a14147981 */ /* 0x000f62000c1e9d00 */
[----:B------:R-:W-:Y:S01]  /*3fb0*/  ISETP.NE.AND P0, PT, R42, RZ, PT ;  /* 0x000000ff2a00720c */ /* 0x000fe20003f05270 */
[----:B------:R-:W-:Y:S01]  /*3fc0*/  BSSY B1, `(.L_x_19390) ;  /* 0x0000025000017945 */ /* 0x000fe20003800000 */
[----:B0-----:R-:W-:-:S02]  /*3fd0*/  F2FP.PACK_AB R26, R27, R26 ;  /* 0x0000001a1b1a723e */ /* 0x001fc400000000ff */
[----:B------:R-:W-:Y:S02]  /*3fe0*/  F2FP.PACK_AB R44, R25, R24 ;  /* 0x00000018192c723e */ /* 0x000fe400000000ff */
[----:B-1----:R-:W-:Y:S01]  /*3ff0*/  F2FP.PACK_AB R28, R29, R28 ;  /* 0x0000001c1d1c723e */ /* 0x002fe200000000ff */
[----:B------:R-:W-:-:S06]  /*4000*/  IMAD.MOV.U32 R24, RZ, RZ, R26 ;  /* 0x000000ffff187224 */ /* 0x000fcc00078e001a */
        /* <DEDUP_REMOVED lines=32> */
.L_x_19391:
[----:B------:R-:W-:Y:S05]  /*4210*/  BSYNC B1 ;  /* 0x0000000000017941 */ /* 0x000fea0003800000 */
.L_x_19390:
[----:B------:R-:W-:Y:S01]  /*4220*/  BSSY B1, `(.L_x_19392) ;  /* 0x0000022000017945 */ /* 0x000fe20003800000 */
[----:B-----5:R-:W-:Y:S01]  /*4230*/  HFMA2.MMA R25, R24, R21, -RZ ;  /* 0x0000001518197235 */ /* 0x020fe200001000ff */
        /* <DEDUP_REMOVED lines=32> */
.L_x_19393:
[----:B------:R-:W-:Y:S05]  /*4440*/  BSYNC B1 ;  /* 0x0000000000017941 */ /* 0x000fea0003800000 */
.L_x_19392:
[----:B------:R-:W-:Y:S01]  /*4450*/  IMAD.MOV.U32 R21, RZ, RZ, R44 ;  /* 0x000000ffff157224 */ /* 0x000fe200078e002c */
[----:B------:R-:W-:Y:S01]  /*4460*/  HMUL2 R13, R24, R13 ;  /* 0x0000000d180d7232 */ /* 0x000fe20000000000 */
[----:B------:R-:W-:Y:S01]  /*4470*/  BSSY B1, `(.L_x_19394) ;  /* 0x0000024000017945 */ /* 0x000fe20003800000 */
[----:B------:R-:W-:Y:S02]  /*4480*/  F2FP.PACK_AB R30, R31, R30 ;  /* 0x0000001e1f1e723e */ /* 0x000fe400000000ff */
[----:B------:R-:W-:Y:S01]  /*4490*/  HFMA2 R13, R21, R12, R13 ;  /* 0x0000000c150d7231 */ /* 0x000fe2000000000d */
        /* <DEDUP_REMOVED lines=33> */
.L_x_19395:
[----:B------:R-:W-:Y:S05]  /*46b0*/  BSYNC B1 ;  /* 0x0000000000017941 */ /* 0x000fea0003800000 */
.L_x_19394:
[----:B------:R-:W-:Y:S01]  /*46c0*/  HMUL2 R17, R24, R17 ;  /* 0x0000001118117232 */ /* 0x000fe20000000000 */
[----:B------:R-:W-:Y:S01]  /*46d0*/  HFMA2.MMA R25, R28, R22, R25 ;  /* 0x000000161c197235 */ /* 0x000fe20000000019 */
[----:B------:R-:W-:Y:S01]  /*46e0*/  HFMA2 R13, R28, R14, R13 ;  /* 0x0000000e1c0d7231 */ /* 0x000fe2000000000d */
[----:B------:R-:W-:Y:S01]  /*46f0*/  ISETP.GT.AND P2, PT, R6, 0x17, PT ;  /* 0x000000170600780c */ /* 0x000fe20003f44270 */
[----:B------:R-:W-:Y:S01]  /*4700*/  BSSY B1, `(.L_x_19396) ;  /* 0x0000044000017945 */ /* 0x000fe20003800000 */
[----:B------:R-:W-:Y:S01]  /*4710*/  IADD3 R43, R43, 0x4, RZ ;  /* 0x000000042b2b7810 */ /* 0x000fe20007ffe0ff */
[----:B------:R-:W-:Y:S01]  /*4720*/  HFMA2.MMA R17, R21, R16, R17 ;  /* 0x0000001015117235 */ /* 0x000fe20000000011 */
[----:B------:R-:W-:-:S02]  /*4730*/  HFMA2 R13, R30, R15, R13 ;  /* 0x0000000f1e0d7231 */ /* 0x000fc4000000000d */
[----:B------:R-:W-:Y:S02]  /*4740*/  ISETP.GE.AND P1, PT, R43, R8, PT ;  /* 0x000000082b00720c */ /* 0x000fe40003f26270 */
[----:B------:R-:W-:Y:S01]  /*4750*/  HFMA2 R25, R30, R23, R25 ;  /* 0x000000171e197231 */ /* 0x000fe20000000019 */
[----:B------:R-:W-:Y:S01]  /*4760*/  HFMA2.MMA R17, R28, R18, R17 ;  /* 0x000000121c117235 */ /* 0x000fe20000000011 */
[--C-:B------:R-:W-:Y:S02]  /*4770*/  HADD2.F32 R14, -RZ, R13.reuse.H0_H0 ;  /* 0x2000000dff0e7230 */ /* 0x100fe40000004100 */
[----:B------:R-:W-:Y:S02]  /*4780*/  HADD2.F32 R13, -RZ, R13.H1_H1 ;  /* 0x3000000dff0d7230 */ /* 0x000fe40000004100 */
[--C-:B------:R-:W-:Y:S01]  /*4790*/  HADD2.F32 R12, -RZ, R25.reuse.H0_H0 ;  /* 0x20000019ff0c7230 */ /* 0x100fe20000004100 */
[----:B------:R-:W-:Y:S01]  /*47a0*/  HFMA2.MMA R17, R30, R19, R17 ;  /* 0x000000131e117235 */ /* 0x000fe20000000011 */
[----:B------:R-:W-:Y:S01]  /*47b0*/  HADD2.F32 R25, -RZ, R25.H1_H1 ;  /* 0x30000019ff197230 */ /* 0x000fe20000004100 */
[----:B------:R-:W-:-:S04]  /*47c0*/  FADD.FTZ R13, R14, R13 ;  /* 0x0000000d0e0d7221 */ /* 0x000fc80000010000 */
[----:B------:R-:W-:Y:S02]  /*47d0*/  FADD.FTZ R12, R12, R25 ;  /* 0x000000190c0c7221 */ /* 0x000fe40000010000 */
[----:B------:R-:W-:Y:S02]  /*47e0*/  FADD.FTZ R2, R13, R2 ;  /* 0x000000020d027221 */ /* 0x000fe40000010000 */
[--C-:B------:R-:W-:Y:S01]  /*47f0*/  HADD2.F32 R15, -RZ, R17.reuse.H0_H0 ;  /* 0x20000011ff0f7230 */ /* 0x100fe20000004100 */
[----:B------:R-:W-:Y:S01]  /*4800*/  FADD.FTZ R9, R12, R9 ;  /* 0x000000090c097221 */ /* 0x000fe20000010000 */
[----:B------:R-:W-:-:S05]  /*4810*/  HADD2.F32 R16, -RZ, R17.H1_H1 ;  /* 0x30000011ff107230 */ /* 0x000fca0000004100 */
[----:B------:R-:W-:-:S04]  /*4820*/  FADD.FTZ R16, R15, R16 ;  /* 0x000000100f107221 */ /* 0x000fc80000010000 */
        /* <DEDUP_REMOVED lines=10> */
[----:B------:R-:W-:Y:S02]  /*48d0*/  IADD3 R17, R41, 0x3, RZ ;  /* 0x0000000329117810 */ /* 0x000fe40007ffe0ff */
[----:B------:R-:W-:Y:S02]  /*48e0*/  ISETP.GE.AND P0, PT, R11, R0, PT ;  /* 0x000000000b00720c */ /* 0x000fe40003f06270 */
        /* <DEDUP_REMOVED lines=28> */
.L_x_19399:
[----:B------:R-:W-:Y:S05]  /*4ab0*/  BSYNC B2 ;  /* 0x0000000000027941 */ /* 0x000fea0003800000 */
.L_x_19398:
        /* <DEDUP_REMOVED lines=8> */
.L_x_19397:
[----:B------:R-:W-:Y:S05]  /*4b40*/  BSYNC B1 ;  /* 0x0000000000017941 */ /* 0x000fea0003800000 */
.L_x_19396:
[----:B------:R-:W-:Y:S02]  /*4b50*/  IADD3 R32, P0, R32, 0x10, RZ ;  /* 0x0000001020207810 */ /* 0x000fe40007f1e0ff */
[----:B------:R-:W-:Y:S02]  /*4b60*/  IADD3 R41, R41, 0x20, RZ ;  /* 0x0000002029297810 */ /* 0x000fe40007ffe0ff */
[----:B------:R-:W-:Y:S01]  /*4b70*/  IADD3 R42, R42, -0x4, RZ ;  /* 0xfffffffc2a2a7810 */ /* 0x000fe20007ffe0ff */
[----:B------:R-:W-:Y:S01]  /*4b80*/  IMAD.X R37, RZ, RZ, R37, P0 ;  /* 0x000000ffff257224 */ /* 0x000fe200000e0625 */
[----:B------:R-:W-:Y:S01]  /*4b90*/  IADD3 R36, R36, 0x80, RZ ;  /* 0x0000008024247810 */ /* 0x000fe20007ffe0ff */
[----:B------:R-:W-:Y:S05]  /*4ba0*/  @!P1 BRA `(.L_x_19400) ;  /* 0xfffff27000009947 */ /* 0x000fea000383ffff */
.L_x_19389:
[----:B------:R-:W-:Y:S05]  /*4bb0*/  BSYNC B0 ;  /* 0x0000000000007941 */ /* 0x000fea0003800000 */
.L_x_19388:
        /* <DEDUP_REMOVED lines=17> */
.L_x_19402:
[----:B------:R-:W-:Y:S05]  /*4cd0*/  BSYNC B0 ;  /* 0x0000000000007941 */ /* 0x000fea0003800000 */
.L_x_19401:
        /* <DEDUP_REMOVED lines=12> */
.L_x_19404:
[----:B------:R-:W-:Y:S05]  /*4da0*/  BSYNC B0 ;  /* 0x0000000000007941 */ /* 0x000fea0003800000 */
.L_x_19403:
        /* <DEDUP_REMOVED lines=8> */
.L_x_19406:
[----:B------:R-:W-:Y:S05]  /*4e30*/  BSYNC B0 ;  /* 0x0000000000007941 */ /* 0x000fea0003800000 */
.L_x_19405:
        /* <DEDUP_REMOVED lines=8> */
[----:B012---:R-:W-:-:S02]  /*4ec0*/  FADD.FTZ R9, R9, R4 ;  /* 0x0000000409097221 */ /* 0x007fc40000010000 */
[----:B---3--:R-:W-:Y:S02]  /*4ed0*/  FADD.FTZ R2, R2, R3 ;  /* 0x0000000302027221 */ /* 0x008fe40000010000 */
[----:B----4-:R-:W-:Y:S02]  /*4ee0*/  FADD.FTZ R7, R7, R8 ;  /* 0x0000000807077221 */ /* 0x010fe40000010000 */
[----:B-----5:R-:W-:Y:S02]  /*4ef0*/  @!P0 FADD.FTZ R33, R5, R33 ;  /* 0x0000002105218221 */ /* 0x020fe40000010000 */
.L_x_19408:
[----:B------:R-:W-:Y:S05]  /*4f00*/  BSYNC B0 ;  /* 0x0000000000007941 */ /* 0x000fea0003800000 */
.L_x_19407:
[----:B------:R-:W-:Y:S06]  /*4f10*/  BAR.SYNC.DEFER_BLOCKING 0x0 ;  /* 0x0000000000007b1d */ /* 0x000fec0000010000 */
[----:B------:R-:W-:Y:S05]  /*4f20*/  @P1 EXIT ;  /* 0x000000000000194d */ /* 0x000fea0003800000 */
[----:B------:R-:W2:Y:S01]  /*4f30*/  S2UR UR4, SR_CTAID.Y ;  /* 0x00000000000479c3 */ /* 0x000ea20000002600 */
[----:B------:R-:W-:Y:S01]  /*4f40*/  ULDC UR5, c[0x0][0xc] ;  /* 0x0000030000057ab9 */ /* 0x000fe20000000800 */
[C---:B01----:R-:W-:Y:S01]  /*4f50*/  IADD3 R0, R6.reuse, 0x20, RZ ;  /* 0x0000002006007810 */ /* 0x043fe20007ffe0ff */
[----:B------:R-:W-:Y:S01]  /*4f60*/  ULDC UR8, c[0x0][0x14] ;  /* 0x0000050000087ab9 */ /* 0x000fe20000000800 */
[----:B------:R-:W-:-:S02]  /*4f70*/  IADD3 R3, R6, 0x40, RZ ;  /* 0x0000004006037810 */ /* 0x000fc40007ffe0ff */
[----:B------:R-:W-:Y:S02]  /*4f80*/  F2FP.PACK_AB R2, R2, R9 ;  /* 0x000000090202723e */ /* 0x000fe400000000ff */
[----:B------:R-:W0:Y:S01]  /*4f90*/  S2UR UR6, SR_CTAID.Z ;  /* 0x00000000000679c3 */ /* 0x000e220000002700 */
[----:B------:R-:W-:-:S07]  /*4fa0*/  F2FP.PACK_AB R7, RZ, R7 ;  /* 0x00000007ff07723e */ /* 0x000fce00000000ff */
        /* <DEDUP_REMOVED lines=16> */
[----:B------:R-:W-:Y:S02]  /*50b0*/  LEA.HI.X.SX32 R13, R0, UR7, 0x1, P1 ;  /* 0x00000007000d7c11 */ /* 0x000fe400088f0eff */
[----:B------:R-:W-:Y:S02]  /*50c0*/  LEA.HI.X R5, R5, c[0x0][0x164], R14, 0x1, P0 ;  /* 0x0000590005057a11 */ /* 0x000fe400000f0c0e */
[----:B------:R-:W-:Y:S02]  /*50d0*/  LEA.HI.X.SX32 R0, R3, UR7, 0x1, P2 ;  /* 0x0000000703007c11 */ /* 0x000fe400090f0eff */
[----:B------:R-:W-:Y:S01]  /*50e0*/  ISETP.GT.AND P0, PT, R6, 0x17, PT ;  /* 0x000000170600780c */ /* 0x000fe20003f04270 */
[----:B------:R0:W-:Y:S01]  /*50f0*/  STG.E.U16 [R4.64], R2 ;  /* 0x0000000204007986 */ /* 0x0001e2000c10150a */
[----:B------:R-:W-:Y:S02]  /*5100*/  LEA R10, P2, R11, c[0x0][0x160], 0x1 ;  /* 0x000058000b0a7a11 */ /* 0x000fe400078408ff */
[----:B------:R-:W-:-:S02]  /*5110*/  LEA R8, P1, R12, c[0x0][0x160], 0x1 ;  /* 0x000058000c087a11 */ /* 0x000fc400078208ff */
[--C-:B------:R-:W-:Y:S02]  /*5120*/  LEA.HI.X R11, R11, c[0x0][0x164], R0.reuse, 0x1, P2 ;  /* 0x000059000b0b7a11 */ /* 0x100fe400010f0c00 */
[----:B------:R-:W-:Y:S02]  /*5130*/  LEA.HI.X R9, R12, c[0x0][0x164], R13, 0x1, P1 ;  /* 0x000059000c097a11 */ /* 0x000fe400008f0c0d */
[----:B------:R-:W-:-:S05]  /*5140*/  PRMT R0, R2, 0x7632, R0 ;  /* 0x0000763202007816 */ /* 0x000fca0000000000 */
[----:B------:R0:W-:Y:S04]  /*5150*/  STG.E.U16 [R8.64], R0 ;  /* 0x0000000008007986 */ /* 0x0001e8000c10150a */
[----:B------:R0:W-:Y:S01]  /*5160*/  STG.E.U16 [R10.64], R7 ;  /* 0x000000070a007986 */ /* 0x0001e2000c10150a */
[----:B------:R-:W-:Y:S05]  /*5170*/  @P0 EXIT ;  /* 0x000000000000094d */ /* 0x000fea0003800000 */
[----:B------:R-:W-:Y:S02]  /*5180*/  IADD3 R6, R6, 0x60, RZ ;  /* 0x0000006006067810 */ /* 0x000fe40007ffe0ff */
[----:B0-----:R-:W-:Y:S02]  /*5190*/  F2FP.PACK_AB R0, RZ, R33 ;  /* 0x00000021ff00723e */ /* 0x001fe400000000ff */
[----:B------:R-:W-:-:S04]  /*51a0*/  IADD3 R3, P0, R6, UR4, RZ ;  /* 0x0000000406037c10 */ /* 0x000fc8000ff1e0ff */
[----:B------:R-:W-:Y:S02]  /*51b0*/  LEA.HI.X.SX32 R6, R6, UR7, 0x1, P0 ;  /* 0x0000000706067c11 */ /* 0x000fe400080f0eff */
[----:B------:R-:W-:-:S04]  /*51c0*/  LEA R2, P0, R3, c[0x0][0x160], 0x1 ;  /* 0x0000580003027a11 */ /* 0x000fc800078008ff */
[----:B------:R-:W-:-:S05]  /*51d0*/  LEA.HI.X R3, R3, c[0x0][0x164], R6, 0x1, P0 ;  /* 0x0000590003037a11 */ /* 0x000fca00000f0c06 */
[----:B------:R-:W-:Y:S01]  /*51e0*/  STG.E.U16 [R2.64], R0 ;  /* 0x0000000002007986 */ /* 0x000fe2000c10150a */
[----:B------:R-:W-:Y:S05]  /*51f0*/  EXIT ;  /* 0x000000000000794d */ /* 0x000fea0003800000 */
.L_x_19361:
[----:B------:R-:W-:Y:S01]  /*5200*/  IMAD.MOV.U32 R48, RZ, RZ, R85 ;  /* 0x000000ffff307224 */ /* 0x000fe200078e0055 */
[----:B------:R-:W-:Y:S01]  /*5210*/  MOV R46, 0x5260 ;  /* 0x00005260002e7802 */ /* 0x000fe20000000f00 */
[----:B------:R-:W-:Y:S02]  /*5220*/  IMAD.MOV.U32 R49, RZ, RZ, 0x2 ;  /* 0x00000002ff317424 */ /* 0x000fe400078e00ff */
[----:B------:R-:W-:Y:S02]  /*5230*/  IMAD.MOV.U32 R50, RZ, RZ, 0x1f ;  /* 0x0000001fff327424 */ /* 0x000fe400078e00ff */
[----:B------:R-:W-:Y:S02]  /*5240*/  IMAD.MOV.U32 R51, RZ, RZ, -0x1 ;  /* 0xffffffffff337424 */ /* 0x000fe400078e00ff */
[----:B-----5:R-:W-:Y:S05]  /*5250*/  CALL.REL.NOINC `($__internal_381_$__cuda_sm70_shflsync_bfly_p) ;  /* 0x0000021000007944 */ /* 0x020fea0003c00000 */
[----:B-1----:R-:W-:Y:S01]  /*5260*/  IMAD.MOV.U32 R46, RZ, RZ, R48 ;  /* 0x000000ffff2e7224 */ /* 0x002fe200078e0030 */
[----:B0-----:R-:W-:Y:S05]  /*5270*/  BRA `(.L_x_19409) ;  /* 0xffffcef000007947 */ /* 0x001fea000383ffff */
.L_x_19362:
[----:B------:R-:W-:Y:S01]  /*5280*/  IMAD.MOV.U32 R48, RZ, RZ, R85 ;  /* 0x000000ffff307224 */ /* 0x000fe200078e0055 */
[----:B------:R-:W-:Y:S01]  /*5290*/  MOV R46, 0x52e0 ;  /* 0x000052e0002e7802 */ /* 0x000fe20000000f00 */
[----:B------:R-:W-:-:S02]  /*52a0*/  IMAD.MOV.U32 R49, RZ, RZ, 0x1 ;  /* 0x00000001ff317424 */ /* 0x000fc400078e00ff */
[----:B------:R-:W-:Y:S02]  /*52b0*/  IMAD.MOV.U32 R50, RZ, RZ, 0x1f ;  /* 0x0000001fff327424 */ /* 0x000fe400078e00ff */
[----:B------:R-:W-:Y:S02]  /*52c0*/  IMAD.MOV.U32 R51, RZ, RZ, -0x1 ;  /* 0xffffffffff337424 */ /* 0x000fe400078e00ff */
[----:B-----5:R-:W-:Y:S05]  /*52d0*/  CALL.REL.NOINC `($__internal_381_$__cuda_sm70_shflsync_bfly_p) ;  /* 0x0000019000007944 */ /* 0x020fea0003c00000 */
[----:B-1----:R-:W-:Y:S01]  /*52e0*/  IMAD.MOV.U32 R46, RZ, RZ, R48 ;  /* 0x000000ffff2e7224 */ /* 0x002fe200078e0030 */
[----:B0-----:R-:W-:Y:S05]  /*52f0*/  BRA `(.L_x_19410) ;  /* 0xffffcea000007947 */ /* 0x001fea000383ffff */
.L_x_19366:
        /* <DEDUP_REMOVED lines=8> */
.L_x_19367:
[----:B------:R-:W-:Y:S01]  /*5380*/  IMAD.MOV.U32 R48, RZ, RZ, R9 ;  /* 0x000000ffff307224 */ /* 0x000fe200078e0009 */
[----:B------:R-:W-:Y:S01]  /*5390*/  MOV R46, 0x53e0 ;  /* 0x000053e0002e7802 */ /* 0x000fe20000000f00 */
[----:B------:R-:W-:-:S02]  /*53a0*/  IMAD.MOV.U32 R49, RZ, RZ, 0x8 ;  /* 0x00000008ff317424 */ /* 0x000fc400078e00ff */
[----:B------:R-:W-:Y:S02]  /*53b0*/  IMAD.MOV.U32 R50, RZ, RZ, 0x1f ;  /* 0x0000001fff327424 */ /* 0x000fe400078e00ff */
[----:B------:R-:W-:Y:S02]  /*53c0*/  IMAD.MOV.U32 R51, RZ, RZ, -0x1 ;  /* 0xffffffffff337424 */ /* 0x000fe400078e00ff */
[----:B------:R-:W-:Y:S05]  /*53d0*/  CALL.REL.NOINC `($__internal_381_$__cuda_sm70_shflsync_bfly_p) ;  /* 0x0000009000007944 */ /* 0x000fea0003c00000 */
[----:B-1----:R-:W-:Y:S01]  /*53e0*/  FMNMX.FTZ R2, R9, R48, !PT ;  /* 0x0000003009027209 */ /* 0x002fe20007810000 */
[----:B0-----:R-:W-:Y:S01]  /*53f0*/  IMAD.MOV.U32 R49, RZ, RZ, 0x4 ;  /* 0x00000004ff317424 */ /* 0x001fe200078e00ff */
[----:B------:R-:W-:Y:S01]  /*5400*/  MOV R46, 0x5450 ;  /* 0x00005450002e7802 */ /* 0x000fe20000000f00 */
[----:B------:R-:W-:Y:S02]  /*5410*/  IMAD.MOV.U32 R50, RZ, RZ, 0x1f ;  /* 0x0000001fff327424 */ /* 0x000fe400078e00ff */
[----:B------:R-:W-:Y:S02]  /*5420*/  IMAD.MOV.U32 R51, RZ, RZ, -0x1 ;  /* 0xffffffffff337424 */ /* 0x000fe400078e00ff */
[----:B------:R-:W-:Y:S02]  /*5430*/  IMAD.MOV.U32 R48, RZ, RZ, R2 ;  /* 0x000000ffff307224 */ /* 0x000fe400078e0002 */
[----:B------:R-:W-:Y:S05]  /*5440*/  CALL.REL.NOINC `($__internal_381_$__cuda_sm70_shflsync_bfly_p) ;  /* 0x0000002000007944 */ /* 0x000fea0003c00000 */
[----:B-1----:R-:W-:Y:S01]  /*5450*/  IMAD.MOV.U32 R7, RZ, RZ, R48 ;  /* 0x000000ffff077224 */ /* 0x002fe200078e0030 */
[----:B0-----:R-:W-:Y:S05]  /*5460*/  BRA `(.L_x_19412) ;  /* 0xffffcef000007947 */ /* 0x001fea000383ffff */
        .weak           $__internal_381_$__cuda_sm70_shflsync_bfly_p
        .type           $__internal_381_$__cuda_sm70_shflsync_bfly_p,@function
        .size           $__internal_381_$__cuda_sm70_shflsync_bfly_p,(.L_x_23548 - $__internal_381_$__cuda_sm70_shflsync_bfly_p)
$__internal_381_$__cuda_sm70_shflsync_bfly_p:
[----:B------:R-:W-:Y:S01]  /*5470*/  IMAD.MOV.U32 R47, RZ, RZ, 0x0 ;  /* 0x00000000ff2f7424 */ /* 0x000fe200078e00ff */
[----:B------:R-:W-:Y:S04]  /*5480*/  WARPSYNC R51 ;  /* 0x0000003300007348 */ /* 0x000fe80003800000 */
[----:B------:R0:W1:Y:S01]  /*5490*/  SHFL.BFLY PT, R48, R48, R49, R50 ;  /* 0x0c00003130307389 */ /* 0x00006200000e0032 */
[----:B------:R-:W-:Y:S05]  /*54a0*/  RET.REL.NODEC R46 `(_ZN4vllm25paged_attention_v1_kernelIttLi120ELi8ELi128ELNS_18Fp8KVCacheDataTypeE0ELb0EEEvPT_PKS2_PKT0_S8_ifPKiSA_iPKfiiiSC_SC_iiiii) ;  /* 0xffffab502e007950 */ /* 0x000fea0003c3ffff */
.L_x_19413:
        /* <DEDUP_REMOVED lines=13> */
.L_x_23548:


//--------------------- .text._ZN4vllm25paged_attention_v1_kernelIttLi112ELi8ELi128ELNS_18Fp8KVCacheDataTypeE0ELb0EEEvPT_PKS2_PKT0_S8_ifPKiSA_iPKfiiiSC_SC_iiiii --------------------------
	.section	.text._ZN4vllm25paged_attention_v1_kernelIttLi112ELi8ELi128ELNS_18Fp8KVCacheDataTypeE0ELb0EEEvPT_PKS2_PKT0_S8_ifPKiSA_iPKfiiiSC_SC_iiiii,"ax",@progbits
	.sectioninfo	@"SHI_REGISTERS=94"
	.align	128
        .global         _ZN4vllm25paged_attention_v1_kernelIttLi112ELi8ELi128ELNS_18Fp8KVCacheDataTypeE0ELb0EEEvPT_PKS2_PKT0_S8_ifPKiSA_iPKfiiiSC_SC_iiiii
        .type           _ZN4vllm25paged_attention_v1_kernelIttLi112ELi8ELi128ELNS_18Fp8KVCacheDataTypeE0ELb0EEEvPT_PKS2_PKT0_S8_ifPKiSA_iPKfiiiSC_SC_iiiii,@function
        .size           _ZN4vllm25paged_attention_v1_kernelIttLi112ELi8ELi128ELNS_18Fp8KVCacheDataTypeE0ELb0EEEvPT_PKS2_PKT0_S8_ifPKiSA_iPKfiiiSC_SC_iiiii,(.L_x_23549 - _ZN4vllm25paged_attention_v1_kernelIttLi112ELi8ELi128ELNS_18Fp8KVCacheDataTypeE0ELb0EEEvPT_PKS2_PKT0_S8_ifPKiSA_iPKfiiiSC_SC_iiiii)
        .other          _ZN4vllm25paged_attention_v1_kernelIttLi112ELi8ELi128ELNS_18Fp8KVCacheDataTypeE0ELb0EEEvPT_PKS2_PKT0_S8_ifPKiSA_iPKfiiiSC_SC_iiiii,@"STO_CUDA_ENTRY STV_DEFAULT"
_ZN4vllm25paged_attention_v1_kernelIttLi112ELi8ELi128ELNS_18Fp8KVCacheDataTypeE0ELb0EEEvPT_PKS2_PKT0_S8_ifPKiSA_iPKfiiiSC_SC_iiiii:
.text._ZN4vllm25paged_attention_v1_kernelIttLi112ELi8ELi128ELNS_18Fp8KVCacheDataTypeE0ELb0EEEvPT_PKS2_PKT0_S8_ifPKiSA_iPKfiiiSC_SC_iiiii:
        /* <DEDUP_REMOVED lines=103> */
.L_x_19418:
        /* <DEDUP_REMOVED lines=11> */
.L_x_19417:
[----:B------:R-:W-:Y:S05]  /*0720*/  BSYNC B1 ;  /* 0x0000000000017941 */ /* 0x000fea0003800000 */
.L_x_19416:
        /* <DEDUP_REMOVED lines=10> */
.L_x_19419:
        /* <DEDUP_REMOVED lines=17> */
.L_x_19415:
[----:B------:R-:W-:Y:S05]  /*08e0*/  BSYNC B0 ;  /* 0x0000000000007941 */ /* 0x000fea0003800000 */
.L_x_19414:
[----:B------:R-:W-:Y:S01]  /*08f0*/  BAR.SYNC.DEFER_BLOCKING 0x0 ;  /* 0x0000000000007b1d */ /* 0x000fe20000010000 */
[----:B------:R-:W-:Y:S01]  /*0900*/  ISETP.GE.AND P0, PT, R5, R8, PT ;  /* 0x000000080500720c */ /* 0x000fe20003f06270 */
[----:B------:R-:W-:-:S04]  /*0910*/  IMAD.MOV.U32 R9, RZ, RZ, -0x800001 ;  /* 0xff7fffffff097424 */ /* 0x000fc800078e00ff */
[----:B------:R-:W-:Y:S08]  /*0920*/  BSSY B0, `(.L_x_19420) ;  /* 0x000017d000007945 */ /* 0x000ff00003800000 */
[----:B------:R-:W-:Y:S05]  /*0930*/  @P0 BRA `(.L_x_19421) ;  /* 0x000017b000000947 */ /* 0x000fea0003800000 */
[C---:B------:R-:W-:Y:S01]  /*0940*/  IADD3 R11, R7.reuse, 0x4, RZ ;  /* 0x00000004070b7810 */ /* 0x040fe20007ffe0ff */
[----:B------:R-:W-:Y:S01]  /*0950*/  IMAD R10, R10, c[0x0][0x198], RZ ;  /* 0x000066000a0a7a24 */ /* 0x000fe200078e02ff */
[----:B------:R-:W-:Y:S01]  /*0960*/  SHF.R.S32.HI R9, RZ, 0x1f, R30 ;  /* 0x0000001fff097819 */ /* 0x000fe2000001141e */
[----:B------:R-:W-:Y:S01]  /*0970*/  IMAD.SHL.U32 R12, R7, 0x2, RZ ;  /* 0x00000002070c7824 */ /* 0x000fe200078e00ff */
[----:B------:R-:W-:Y:S01]  /*0980*/  SHF.R.S32.HI R28, RZ, 0x1f, R11 ;  /* 0x0000001fff1c7819 */ /* 0x000fe2000001140b */
[----:B------:R-:W-:Y:S01]  /*0990*/  IMAD.SHL.U32 R13, R11, 0x2, RZ ;  /* 0x000000020b0d7824 */ /* 0x000fe200078e00ff */
[----:B------:R-:W-:Y:S01]  /*09a0*/  LEA.HI R9, R9, R30, RZ, 0x3 ;  /* 0x0000001e09097211 */ /* 0x000fe200078f18ff */
[----:B------:R-:W-:Y:S01]  /*09b0*/  IMAD.MOV.U32 R81, RZ, RZ, R5 ;  /* 0x000000ffff517224 */ /* 0x000fe200078e0005 */
[----:B------:R-:W-:-:S02]  /*09c0*/  LEA.HI R28, R28, R11, RZ, 0x2 ;  /* 0x0000000b1c1c7211 */ /* 0x000fc400078f10ff */
[----:B------:R-:W-:Y:S02]  /*09d0*/  SHF.R.S32.HI R15, RZ, 0x1f, R5 ;  /* 0x0000001fff0f7819 */ /* 0x000fe40000011405 */
[----:B------:R-:W-:Y:S01]  /*09e0*/  IADD3 R16, P0, R5, R10, RZ ;  /* 0x0000000a05107210 */ /* 0x000fe20007f1e0ff */
[----:B------:R-:W-:Y:S01]  /*09f0*/  IMAD.SHL.U32 R28, R28, 0x10, RZ ;  /* 0x000000101c1c7824 */ /* 0x000fe200078e00ff */
[----:B------:R-:W-:Y:S02]  /*0a00*/  SHF.R.S32.HI R11, RZ, 0x1f, R12 ;  /* 0x0000001fff0b7819 */ /* 0x000fe4000001140c */
[----:B------:R-:W-:Y:S02]  /*0a10*/  SHF.R.S32.HI R14, RZ, 0x1f, R13 ;  /* 0x0000001fff0e7819 */ /* 0x000fe4000001140d */
[----:B------:R-:W-:Y:S02]  /*0a20*/  LOP3.LUT R9, R9, 0xfffffff8, RZ, 0xc0, !PT ;  /* 0xfffffff809097812 */ /* 0x000fe400078ec0ff */
[----:B------:R-:W-:-:S02]  /*0a30*/  LEA.HI.X.SX32 R15, R10, R15, 0x1, P0 ;  /* 0x0000000f0a0f7211 */ /* 0x000fc400000f0eff */
[----:B------:R-:W-:Y:S01]  /*0a40*/  LEA.HI R11, R11, R12, RZ, 0x3 ;  /* 0x0000000c0b0b7211 */ /* 0x000fe200078f18ff */
[----:B------:R-:W-:Y:S01]  /*0a50*/  IMAD.IADD R30, R30, 0x1, -R9 ;  /* 0x000000011e1e7824 */ /* 0x000fe200078e0a09 */
[----:B------:R-:W-:Y:S02]  /*0a60*/  LEA.HI R14, R14, R13, RZ, 0x3 ;  /* 0x0000000d0e0e7211 */ /* 0x000fe400078f18ff */
[----:B------:R-:W-:Y:S01]  /*0a70*/  LEA R10, P0, R16, c[0x0][0x188], 0x2 ;  /* 0x00006200100a7a11 */ /* 0x000fe200078010ff */
[----:B------:R-:W-:Y:S01]  /*0a80*/  IMAD.SHL.U32 R42, R30, 0x8, RZ ;  /* 0x000000081e2a7824 */ /* 0x000fe200078e00ff */
[----:B------:R-:W-:Y:S02]  /*0a90*/  LOP3.LUT R9, R11, 0xfffffff8, RZ, 0xc0, !PT ;  /* 0xfffffff80b097812 */ /* 0x000fe400078ec0ff */
[----:B------:R-:W-:Y:S02]  /*0aa0*/  LOP3.LUT R14, R14, 0xfffffff8, RZ, 0xc0, !PT ;  /* 0xfffffff80e0e7812 */ /* 0x000fe400078ec0ff */
[----:B------:R-:W-:Y:S01]  /*0ab0*/  LEA.HI.X R11, R16, c[0x0][0x18c], R15, 0x2, P0 ;  /* 0x00006300100b7a11 */ /* 0x000fe200000f140f */
[----:B------:R-:W-:Y:S01]  /*0ac0*/  IMAD.IADD R12, R12, 0x1, -R9 ;  /* 0x000000010c0c7824 */ /* 0x000fe200078e0a09 */
[----:B------:R-:W-:Y:S01]  /*0ad0*/  IADD3 R15, R7, 0x8, RZ ;  /* 0x00000008070f7810 */ /* 0x000fe20007ffe0ff */
[----:B------:R-:W-:Y:S01]  /*0ae0*/  IMAD.IADD R13, R13, 0x1, -R14 ;  /* 0x000000010d0d7824 */ /* 0x000fe200078e0a0e */
[----:B------:R-:W-:-:S02]  /*0af0*/  IADD3 R9, R7, 0xc, RZ ;  /* 0x0000000c07097810 */ /* 0x000fc40007ffe0ff */
[----:B------:R-:W-:Y:S02]  /*0b00*/  SHF.R.S32.HI R14, RZ, 0x1f, R15 ;  /* 0x0000001fff0e7819 */ /* 0x000fe4000001140f */
[----:B------:R-:W-:Y:S02]  /*0b10*/  IADD3 R17, R7, 0x10, RZ ;  /* 0x0000001007117810 */ /* 0x000fe40007ffe0ff */
[----:B------:R-:W-:Y:S01]  /*0b20*/  LEA.HI R29, R14, R15, RZ, 0x2 ;  /* 0x0000000f0e1d7211 */ /* 0x000fe200078f10ff */
[----:B------:R-:W-:Y:S01]  /*0b30*/  IMAD.SHL.U32 R14, R15, 0x2, RZ ;  /* 0x000000020f0e7824 */ /* 0x000fe200078e00ff */
[----:B------:R-:W-:Y:S01]  /*0b40*/  SHF.R.S32.HI R16, RZ, 0x1f, R9 ;  /* 0x0000001fff107819 */ /* 0x000fe20000011409 */
[----:B------:R-:W-:Y:S01]  /*0b50*/  IMAD.SHL.U32 R15, R9, 0x2, RZ ;  /* 0x00000002090f7824 */ /* 0x000fe200078e00ff */
[----:B------:R-:W-:Y:S02]  /*0b60*/  SHF.R.S32.HI R32, RZ, 0x1f, R17 ;  /* 0x0000001fff207819 */ /* 0x000fe40000011411 */
[----:B------:R-:W-:-:S02]  /*0b70*/  LEA.HI R31, R16, R9, RZ, 0x2 ;  /* 0x00000009101f7211 */ /* 0x000fc400078f10ff */
[----:B------:R-:W-:Y:S02]  /*0b80*/  IADD3 R18, R7, 0x14, RZ ;  /* 0x0000001407127810 */ /* 0x000fe40007ffe0ff */
        /* <DEDUP_REMOVED lines=11> */
[----:B------:R-:W-:Y:S02]  /*0c40*/  SHF.R.S32.HI R18, RZ, 0x1f, R17 ;  /* 0x0000001fff127819 */ /* 0x000fe40000011411 */
[----:B------:R-:W-:Y:S01]  /*0c50*/  LEA.HI R16, R16, R15, RZ, 0x3 ;  /* 0x0000000f10107211 */ /* 0x000fe200078f18ff */
[----:B------:R-:W-:Y:S01]  /*0c60*/  IMAD.IADD R14, R14, 0x1, -R9 ;  /* 0x000000010e0e7824 */ /* 0x000fe200078e0a09 */
[----:B------:R-:W-:Y:S02]  /*0c70*/  LEA.HI R18, R18, R17, RZ, 0x3 ;  /* 0x0000001112127211 */ /* 0x000fe400078f18ff */
[----:B------:R-:W-:-:S02]  /*0c80*/  IADD3 R9, R7, 0x18, RZ ;  /* 0x0000001807097810 */ /* 0x000fc40007ffe0ff */
[----:B------:R-:W-:Y:S02]  /*0c90*/  LOP3.LUT R16, R16, 0xfffffff8, RZ, 0xc0, !PT ;  /* 0xfffffff810107812 */ /* 0x000fe400078ec0ff */
[----:B------:R-:W-:Y:S02]  /*0ca0*/  SHF.R.S32.HI R20, RZ, 0x1f, R19 ;  /* 0x0000001fff147819 */ /* 0x000fe40000011413 */
[----:B------:R-:W-:Y:S01]  /*0cb0*/  LOP3.LUT R18, R18, 0xfffffff8, RZ, 0xc0, !PT ;  /* 0xfffffff812127812 */ /* 0x000fe200078ec0ff */
[----:B------:R-:W-:Y:S01]  /*0cc0*/  IMAD.IADD R15, R15, 0x1, -R16 ;  /* 0x000000010f0f7824 */ /* 0x000fe200078e0a10 */
[----:B------:R-:W-:Y:S02]  /*0cd0*/  SHF.R.S32.HI R34, RZ, 0x1f, R9 ;  /* 0x0000001fff227819 */ /* 0x000fe40000011409 */
[----:B------:R-:W-:Y:S01]  /*0ce0*/  IADD3 R21, R7, 0x1c, RZ ;  /* 0x0000001c07157810 */ /* 0x000fe20007ffe0ff */
[----:B------:R-:W-:Y:S01]  /*0cf0*/  IMAD.IADD R16, R17, 0x1, -R18 ;  /* 0x0000000111107824 */ /* 0x000fe200078e0a12 */
[----:B------:R-:W-:-:S02]  /*0d00*/  LEA.HI R20, R20, R19, RZ, 0x3 ;  /* 0x0000001314147211 */ /* 0x000fc400078f18ff */
[----:B------:R-:W-:Y:S01]  /*0d10*/  LEA.HI R34, R34, R9, RZ, 0x2 ;  /* 0x0000000922227211 */ /* 0x000fe200078f10ff */
[----:B------:R-:W-:Y:S01]  /*0d20*/  IMAD.SHL.U32 R9, R9, 0x2, RZ ;  /* 0x0000000209097824 */ /* 0x000fe200078e00ff */
[----:B------:R-:W-:Y:S02]  /*0d30*/  SHF.R.S32.HI R18, RZ, 0x1f, R21 ;  /* 0x0000001fff127819 */ /* 0x000fe40000011415 */
[----:B------:R-:W-:Y:S01]  /*0d40*/  LOP3.LUT R20, R20, 0xfffffff8, RZ, 0xc0, !PT ;  /* 0xfffffff814147812 */ /* 0x000fe200078ec0ff */
[----:B------:R-:W-:Y:S01]  /*0d50*/  IMAD.SHL.U32 R34, R34, 0x10, RZ ;  /* 0x0000001022227824 */ /* 0x000fe200078e00ff */
[----:B------:R-:W-:Y:S02]  /*0d60*/  LEA.HI R35, R18, R21, RZ, 0x2 ;  /* 0x0000001512237211 */ /* 0x000fe400078f10ff */
[----:B------:R-:W-:Y:S01]  /*0d70*/  IADD3 R24, R7, 0x24, RZ ;  /* 0x0000002407187810 */ /* 0x000fe20007ffe0ff */
[----:B------:R-:W-:Y:S01]  /*0d80*/  IMAD.IADD R17, R19, 0x1, -R20 ;  /* 0x0000000113117824 */ /* 0x000fe200078e0a14 */
        /* <DEDUP_REMOVED lines=21> */
[----:B------:R-:W-:Y:S02]  /*0ee0*/  IADD3 R23, R7, 0x28, RZ ;  /* 0x0000002807177810 */ /* 0x000fe40007ffe0ff */
[----:B------:R-:W-:Y:S02]  /*0ef0*/  LOP3.LUT R20, R20, 0xfffffff8, RZ, 0xc0, !PT ;  /* 0xfffffff814147812 */ /* 0x000fe400078ec0ff */
[----:B------:R-:W-:-:S02]  /*0f00*/  LOP3.LUT R22, R22, 0xfffffff8, RZ, 0xc0, !PT ;  /* 0xfffffff816167812 */ /* 0x000fc400078ec0ff */
[----:B------:R-:W-:Y:S01]  /*0f10*/  LOP3.LUT R9, R9, 0xfffffff8, RZ, 0xc0, !PT ;  /* 0xfffffff809097812 */ /* 0x000fe200078ec0ff */
[----:B------:R-:W-:Y:S01]  /*0f20*/  IMAD.IADD R19, R19, 0x1, -R20 ;  /* 0x0000000113137824 */ /* 0x000fe200078e0a14 */
[----:B------:R-:W-:Y:S01]  /*0f30*/  SHF.R.S32.HI R26, RZ, 0x1f, R23 ;  /* 0x0000001fff1a7819 */ /* 0x000fe20000011417 */
[----:B------:R-:W-:Y:S01]  /*0f40*/  IMAD.IADD R20, R21, 0x1, -R22 ;  /* 0x0000000115147824 */ /* 0x000fe200078e0a16 */
[----:B------:R-:W-:Y:S01]  /*0f50*/  IADD3 R25, R7, 0x2c, RZ ;  /* 0x0000002c07197810 */ /* 0x000fe20007ffe0ff */
[----:B------:R-:W-:Y:S01]  /*0f60*/  IMAD.IADD R21, R24, 0x1, -R9 ;  /* 0x0000000118157824 */ /* 0x000fe200078e0a09 */
[----:B------:R-:W-:Y:S01]  /*0f70*/  LEA.HI R45, R26, R23, RZ, 0x2 ;  /* 0x000000171a2d7211 */ /* 0x000fe200078f10ff */
[----:B------:R-:W-:Y:S01]  /*0f80*/  IMAD.SHL.U32 R22, R23, 0x2, RZ ;  /* 0x0000000217167824 */ /* 0x000fe200078e00ff */
[----:B------:R-:W-:Y:S01]  /*0f90*/  IADD3 R26, R7, 0x30, RZ ;  /* 0x00000030071a7810 */ /* 0x000fe20007ffe0ff */
[----:B------:R-:W-:Y:S01]  /*0fa0*/  IMAD.SHL.U32 R23, R25, 0x2, RZ ;  /* 0x0000000219177824 */ /* 0x000fe200078e00ff */
[----:B------:R-:W-:Y:S01]  /*0fb0*/  SHF.R.S32.HI R24, RZ, 0x1f, R25 ;  /* 0x0000001fff187819 */ /* 0x000fe20000011419 */
[----:B------:R-:W-:Y:S01]  /*0fc0*/  IMAD.SHL.U32 R45, R45, 0x10, RZ ;  /* 0x000000102d2d7824 */ /* 0x000fe200078e00ff */
[----:B------:R-:W-:-:S02]  /*0fd0*/  IADD3 R38, R7, 0x34, RZ ;  /* 0x0000003407267810 */ /* 0x000fc40007ffe0ff */
[----:B------:R-:W-:Y:S02]  /*0fe0*/  SHF.R.S32.HI R27, RZ, 0x1f, R26 ;  /* 0x0000001fff1b7819 */ /* 0x000fe4000001141a */
[----:B------:R-:W-:Y:S02]  /*0ff0*/  LEA.HI R46, R24, R25, RZ, 0x2 ;  /* 0x00000019182e7211 */ /* 0x000fe400078f10ff */
[----:B------:R-:W-:Y:S02]  /*1000*/  SHF.R.S32.HI R9, RZ, 0x1f, R22 ;  /* 0x0000001fff097819 */ /* 0x000fe40000011416 */
[----:B------:R-:W-:Y:S01]  /*1010*/  SHF.R.S32.HI R25, RZ, 0x1f, R38 ;  /* 0x0000001fff197819 */ /* 0x000fe20000011426 */
[----:B------:R-:W-:Y:S01]  /*1020*/  IMAD.SHL.U32 R46, R46, 0x10, RZ ;  /* 0x000000102e2e7824 */ /* 0x000fe200078e00ff */
[----:B------:R-:W-:Y:S01]  /*1030*/  LEA.HI R47, R27, R26, RZ, 0x2 ;  /* 0x0000001a1b2f7211 */ /* 0x000fe200078f10ff */
[----:B------:R-:W-:Y:S01]  /*1040*/  IMAD.SHL.U32 R26, R26, 0x2, RZ ;  /* 0x000000021a1a7824 */ /* 0x000fe200078e00ff */
[----:B------:R-:W-:-:S02]  /*1050*/  LEA.HI R9, R9, R22, RZ, 0x3 ;  /* 0x0000001609097211 */ /* 0x000fc400078f18ff */
        /* <DEDUP_REMOVED lines=8> */
[----:B------:R-:W-:Y:S01]  /*10e0*/  SHF.R.S32.HI R27, RZ, 0x1f, R38 ;  /* 0x0000001fff1b7819 */ /* 0x000fe20000011426 */
[----:B------:R-:W-:Y:S01]  /*10f0*/  IMAD R9, R4, c[0x0][0x1b0], RZ ;  /* 0x00006c0004097a24 */ /* 0x000fe200078e02ff */
        /* <DEDUP_REMOVED lines=60> */
.L_x_19426:
        /* <DEDUP_REMOVED lines=12> */
[----:B------:R-:W-:Y:S01]  /*1580*/  LEA.HI.X.SX32 R47, R12, R45, 0x1, P0 ;  /* 0x0000002d0c2f7211 */ /* 0x000fe200000f0eff */
[----:B------:R0:W2:Y:S03]  /*1590*/  LDG.E.CONSTANT R83, [R48.64] ;  /* 0x0000000a30537981 */ /* 0x0000a6000c1e9900 */
[----:B------:R-:W-:-:S05]  /*15a0*/  LEA.HI.X R87, R50, c[0x0][0x174], R47, 0x1, P1 ;  /* 0x00005d0032577a11 */ /* 0x000fca00008f0c2f */
[----:B------:R1:W3:Y:S01]  /*15b0*/  LDG.E.CONSTANT R86, [R86.64] ;  /* 0x0000000a56567981 */ /* 0x0002e2000c1e9900 */
[----:B------:R-:W-:-:S04]  /*15c0*/  IADD3 R47, P0, P1, R14, R44, R31 ;  /* 0x0000002c0e2f7210 */ /* 0x000fc8000791e01f */
[----:B------:R-:W-:Y:S02]  /*15d0*/  LEA R46, P2, R47, c[0x0][0x170], 0x1 ;  /* 0x00005c002f2e7a11 */ /* 0x000fe400078408ff */
[----:B------:R-:W-:-:S04]  /*15e0*/  IADD3.X R50, R68, R45, R53, P0, P1 ;  /* 0x0000002d44327210 */ /* 0x000fc800007e2435 */
[----:B------:R-:W-:-:S05]  /*15f0*/  LEA.HI.X R47, R47, c[0x0][0x174], R50, 0x1, P2 ;  /* 0x00005d002f2f7a11 */ /* 0x000fca00010f0c32 */
[----:B------:R4:W3:Y:S01]  /*1600*/  LDG.E.CONSTANT R51, [R46.64] ;  /* 0x0000000a2e337981 */ /* 0x0008e2000c1e9900 */
[----:B------:R-:W-:-:S04]  /*1610*/  IADD3 R50, P0, P1, R15, R44, R30 ;  /* 0x0000002c0f327210 */ /* 0x000fc8000791e01e */
[----:B------:R-:W-:Y:S02]  /*1620*/  LEA R84, P2, R50, c[0x0][0x170], 0x1 ;  /* 0x00005c0032547a11 */ /* 0x000fe400078408ff */
[-C--:B------:R-:W-:Y:S02]  /*1630*/  IADD3.X R85, R69, R45.reuse, R54, P0, P1 ;  /* 0x0000002d45557210 */ /* 0x080fe400007e2436 */
[----:B0-----:R-:W-:Y:S02]  /*1640*/  IADD3 R49, P0, P1, R16, R44, R33 ;  /* 0x0000002c10317210 */ /* 0x001fe4000791e021 */
[----:B------:R-:W-:Y:S02]  /*1650*/  LEA.HI.X R85, R50, c[0x0][0x174], R85, 0x1, P2 ;  /* 0x00005d0032557a11 */ /* 0x000fe400010f0c55 */
[C---:B------:R-:W-:Y:S02]  /*1660*/  LEA R48, P2, R49.reuse, c[0x0][0x170], 0x1 ;  /* 0x00005c0031307a11 */ /* 0x040fe400078408ff */
[----:B------:R-:W-:Y:S01]  /*1670*/  IADD3.X R80, R70, R45, R55, P0, P1 ;  /* 0x0000002d46507210 */ /* 0x000fe200007e2437 */
[----:B------:R0:W3:Y:S03]  /*1680*/  LDG.E.CONSTANT R50, [R84.64] ;  /* 0x0000000a54327981 */ /* 0x0000e6000c1e9900 */
[----:B------:R-:W-:-:S05]  /*1690*/  LEA.HI.X R49, R49, c[0x0][0x174], R80, 0x1, P2 ;  /* 0x00005d0031317a11 */ /* 0x000fca00010f0c50 */
[----:B------:R0:W3:Y:S01]  /*16a0*/  LDG.E.CONSTANT R82, [R48.64] ;  /* 0x0000000a30527981 */ /* 0x0000e2000c1e9900 */
[----:B----4-:R-:W-:-:S04]  /*16b0*/  IADD3 R47, P0, P1, R17, R44, R32 ;  /* 0x0000002c112f7210 */ /* 0x010fc8000791e020 */
[----:B------:R-:W-:Y:S02]  /*16c0*/  LEA R46, P2, R47, c[0x0][0x170], 0x1 ;  /* 0x00005c002f2e7a11 */ /* 0x000fe400078408ff */
[----:B------:R-:W-:Y:S01]  /*16d0*/  IADD3.X R80, R71, R45, R56, P0, P1 ;  /* 0x0000002d47507210 */ /* 0x000fe200007e2438 */
[----:B0-----:R-:W1:Y:S03]  /*16e0*/  LDS.64 R48, [R26] ;  /* 0x000000001a307984 */ /* 0x001e660000000a00 */
[----:B------:R-:W-:Y:S02]  /*16f0*/  LEA.HI.X R47, R47, c[0x0][0x174], R80, 0x1, P2 ;  /* 0x00005d002f2f7a11 */ /* 0x000fe400010f0c50 */
[----:B------:R-:W-:-:S03]  /*1700*/  IADD3 R85, P0, P1, R18, R44, R35 ;  /* 0x0000002c12557210 */ /* 0x000fc6000791e023 */
[----:B------:R3:W4:Y:S01]  /*1710*/  LDG.E.CONSTANT R80, [R46.64] ;  /* 0x0000000a2e507981 */ /* 0x000722000c1e9900 */
[----:B------:R-:W-:Y:S02]  /*1720*/  LEA R84, P2, R85, c[0x0][0x170], 0x1 ;  /* 0x00005c0055547a11 */ /* 0x000fe400078408ff */
[----:B------:R-:W-:-:S04]  /*1730*/  IADD3.X R88, R72, R45, R57, P0, P1 ;  /* 0x0000002d48587210 */ /* 0x000fc800007e2439 */
[----:B------:R-:W-:-:S05]  /*1740*/  LEA.HI.X R85, R85, c[0x0][0x174], R88, 0x1, P2 ;  /* 0x00005d0055557a11 */ /* 0x000fca00010f0c58 */
[----:B------:R0:W4:Y:S01]  /*1750*/  LDG.E.CONSTANT R84, [R84.64] ;  /* 0x0000000a54547981 */ /* 0x000122000c1e9900 */
[--C-:B-1----:R-:W-:Y:S02]  /*1760*/  HADD2.F32 R87, -RZ, R49.reuse.H0_H0 ;  /* 0x20000031ff577230 */ /* 0x102fe40000004100 */
[----:B------:R-:W-:Y:S02]  /*1770*/  HADD2.F32 R49, -RZ, R49.H1_H1 ;  /* 0x30000031ff317230 */ /* 0x000fe40000004100 */
[----:B0-----:R-:W-:Y:S02]  /*1780*/  HADD2.F32 R85, -RZ, R48.H1_H1 ;  /* 0x30000030ff557230 */ /* 0x001fe40000004100 */
[----:B--2---:R-:W-:-:S05]  /*1790*/  HADD2.F32 R88, -RZ, R83.H0_H0 ;  /* 0x20000053ff587230 */ /* 0x004fca0000004100 */
[----:B------:R-:W-:Y:S01]  /*17a0*/  FMUL.FTZ R88, R87, R88 ;  /* 0x0000005857587220 */ /* 0x000fe20000410000 */
[----:B------:R-:W-:Y:S02]  /*17b0*/  HADD2.F32 R87, -RZ, R48.H0_H0 ;  /* 0x20000030ff577230 */ /* 0x000fe40000004100 */
[--C-:B---3--:R-:W-:Y:S02]  /*17c0*/  HADD2.F32 R46, -RZ, R86.reuse.H0_H0 ;  /* 0x20000056ff2e7230 */ /* 0x108fe40000004100 */
[----:B------:R-:W-:-:S03]  /*17d0*/  HADD2.F32 R86, -RZ, R86.H1_H1 ;  /* 0x30000056ff567230 */ /* 0x000fc60000004100 */
[----:B------:R-:W-:Y:S01]  /*17e0*/  FFMA.FTZ R87, R87, R46, R88 ;  /* 0x0000002e57577223 */ /* 0x000fe20000010058 */
[----:B------:R-:W-:Y:S01]  /*17f0*/  HADD2.F32 R88, -RZ, R83.H1_H1 ;  /* 0x30000053ff587230 */ /* 0x000fe20000004100 */
[----:B------:R-:W0:Y:S04]  /*1800*/  LDS.64 R46, [R26+0x8] ;  /* 0x000008001a2e7984 */ /* 0x000e280000000a00 */
[----:B------:R-:W-:-:S04]  /*1810*/  FMUL.FTZ R49, R49, R88 ;  /* 0x0000005831317220 */ /* 0x000fc80000410000 */
[----:B------:R-:W-:Y:S01]  /*1820*/  FFMA.FTZ R85, R85, R86, R49 ;  /* 0x0000005655557223 */ /* 0x000fe20000010031 */
[--C-:B------:R-:W-:Y:S02]  /*1830*/  HADD2.F32 R83, -RZ, R51.reuse.H0_H0 ;  /* 0x20000033ff537230 */ /* 0x100fe40000004100 */
[----:B------:R-:W-:Y:S02]  /*1840*/  HADD2.F32 R51, -RZ, R51.H1_H1 ;  /* 0x30000033ff337230 */ /* 0x000fe40000004100 */
[--C-:B0-----:R-:W-:Y:S02]  /*1850*/  HADD2.F32 R48, -RZ, R46.reuse.H0_H0 ;  /* 0x2000002eff307230 */ /* 0x101fe40000004100 */
[----:B------:R-:W-:-:S03]  /*1860*/  HADD2.F32 R46, -RZ, R46.H1_H1 ;  /* 0x3000002eff2e7230 */ /* 0x000fc60000004100 */
[----:B------:R-:W-:Y:S01]  /*1870*/  FFMA.FTZ R83, R48, R83, R87 ;  /* 0x0000005330537223 */ /* 0x000fe20000010057 */
[----:B------:R-:W-:Y:S01]  /*1880*/  IADD3 R87, P0, P1, R19, R44, R34 ;  /* 0x0000002c13577210 */ /* 0x000fe2000791e022 */
[----:B------:R-:W0:Y:S01]  /*1890*/  LDS.64 R48, [R26+0x10] ;  /* 0x000010001a307984 */ /* 0x000e220000000a00 */
[----:B------:R-:W-:Y:S02]  /*18a0*/  FFMA.FTZ R46, R46, R51, R85 ;  /* 0x000000332e2e7223 */ /* 0x000fe40000010055 */
[----:B------:R-:W-:Y:S02]  /*18b0*/  LEA R86, P2, R87, c[0x0][0x170], 0x1 ;  /* 0x00005c0057567a11 */ /* 0x000fe400078408ff */
[----:B------:R-:W-:-:S04]  /*18c0*/  IADD3.X R88, R73, R45, R58, P0, P1 ;  /* 0x0000002d49587210 */ /* 0x000fc800007e243a */
[----:B------:R-:W-:-:S05]  /*18d0*/  LEA.HI.X R87, R87, c[0x0][0x174], R88, 0x1, P2 ;  /* 0x00005d0057577a11 */ /* 0x000fca00010f0c58 */
[----:B------:R1:W2:Y:S01]  /*18e0*/  LDG.E.CONSTANT R86, [R86.64] ;  /* 0x0000000a56567981 */ /* 0x0002a2000c1e9900 */
[--C-:B------:R-:W-:Y:S02]  /*18f0*/  HADD2.F32 R88, -RZ, R47.reuse.H0_H0 ;  /* 0x2000002fff587230 */ /* 0x100fe40000004100 */
[--C-:B------:R-:W-:Y:S02]  /*1900*/  HADD2.F32 R51, -RZ, R50.reuse.H0_H0 ;  /* 0x20000032ff337230 */ /* 0x100fe40000004100 */
[----:B------:R-:W-:Y:S02]  /*1910*/  HADD2.F32 R47, -RZ, R47.H1_H1 ;  /* 0x3000002fff2f7230 */ /* 0x000fe40000004100 */
[----:B------:R-:W-:Y:S01]  /*1920*/  HADD2.F32 R50, -RZ, R50.H1_H1 ;  /* 0x30000032ff327230 */ /* 0x000fe20000004100 */
[----:B------:R-:W-:Y:S01]  /*1930*/  FFMA.FTZ R51, R88, R51, R83 ;  /* 0x0000003358337223 */ /* 0x000fe20000010053 */
[----:B----4-:R-:W-:-:S03]  /*1940*/  HADD2.F32 R83, -RZ, R80.H0_H0 ;  /* 0x20000050ff537230 */ /* 0x010fc60000004100 */
[----:B------:R-:W-:Y:S01]  /*1950*/  FFMA.FTZ R46, R47, R50, R46 ;  /* 0x000000322f2e7223 */ /* 0x000fe2000001002e */
[--C-:B0-----:R-:W-:Y:S02]  /*1960*/  HADD2.F32 R50, -RZ, R48.reuse.H0_H0 ;  /* 0x20000030ff327230 */ /* 0x101fe40000004100 */
[----:B------:R-:W-:Y:S02]  /*1970*/  HADD2.F32 R47, -RZ, R48.H1_H1 ;  /* 0x30000030ff2f7230 */ /* 0x000fe40000004100 */
[--C-:B------:R-:W-:Y:S02]  /*1980*/  HADD2.F32 R48, -RZ, R82.reuse.H0_H0 ;  /* 0x20000052ff307230 */ /* 0x100fe40000004100 */
[----:B------:R-:W-:Y:S02]  /*1990*/  HADD2.F32 R82, -RZ, R82.H1_H1 ;  /* 0x30000052ff527230 */ /* 0x000fe40000004100 */
[----:B------:R-:W-:Y:S01]  /*19a0*/  HADD2.F32 R91, -RZ, R49.H0_H0 ;  /* 0x20000031ff5b7230 */ /* 0x000fe20000004100 */
[----:B------:R-:W-:Y:S01]  /*19b0*/  FFMA.FTZ R48, R50, R48, R51 ;  /* 0x0000003032307223 */ /* 0x000fe20000010033 */
[----:B------:R-:W-:Y:S01]  /*19c0*/  IADD3 R51, P0, P1, R20, R44, R37 ;  /* 0x0000002c14337210 */ /* 0x000fe2000791e025 */
[----:B------:R-:W-:-:S02]  /*19d0*/  FFMA.FTZ R82, R47, R82, R46 ;  /* 0x000000522f527223 */ /* 0x000fc4000001002e */
[----:B------:R-:W0:Y:S01]  /*19e0*/  LDS.64 R46, [R26+0x18] ;  /* 0x000018001a2e7984 */ /* 0x000e220000000a00 */
[----:B------:R-:W-:Y:S01]  /*19f0*/  LEA R50, P2, R51, c[0x0][0x170], 0x1 ;  /* 0x00005c0033327a11 */ /* 0x000fe200078408ff */
[----:B------:R-:W-:Y:S01]  /*1a00*/  HADD2.F32 R49, -RZ, R49.H1_H1 ;  /* 0x30000031ff317230 */ /* 0x000fe20000004100 */
[----:B------:R-:W-:Y:S01]  /*1a10*/  IADD3.X R88, R74, R45, R59, P0, P1 ;  /* 0x0000002d4a587210 */ /* 0x000fe200007e243b */
[----:B------:R-:W-:Y:S01]  /*1a20*/  HADD2.F32 R90, -RZ, R80.H1_H1 ;  /* 0x30000050ff5a7230 */ /* 0x000fe20000004100 */
[----:B------:R-:W-:Y:S02]  /*1a30*/  FFMA.FTZ R91, R91, R83, R48 ;  /* 0x000000535b5b7223 */ /* 0x000fe40000010030 */
[----:B------:R-:W-:-:S05]  /*1a40*/  LEA.HI.X R51, R51, c[0x0][0x174], R88, 0x1, P2 ;  /* 0x00005d0033337a11 */ /* 0x000fca00010f0c58 */
[----:B------:R3:W4:Y:S01]  /*1a50*/  LDG.E.CONSTANT R85, [R50.64] ;  /* 0x0000000a32557981 */ /* 0x000722000c1e9900 */
[----:B------:R-:W-:Y:S01]  /*1a60*/  IADD3 R48, P0, P1, R21, R44, R36 ;  /* 0x0000002c15307210 */ /* 0x000fe2000791e024 */
[----:B------:R-:W-:-:S03]  /*1a70*/  FFMA.FTZ R90, R49, R90, R82 ;  /* 0x0000005a315a7223 */ /* 0x000fc60000010052 */
[----:B------:R-:W-:Y:S02]  /*1a80*/  LEA R82, P2, R48, c[0x0][0x170], 0x1 ;  /* 0x00005c0030527a11 */ /* 0x000fe400078408ff */
[----:B------:R-:W-:-:S04]  /*1a90*/  IADD3.X R49, R75, R45, R60, P0, P1 ;  /* 0x0000002d4b317210 */ /* 0x000fc800007e243c */
[----:B------:R-:W-:Y:S01]  /*1aa0*/  LEA.HI.X R83, R48, c[0x0][0x174], R49, 0x1, P2 ;  /* 0x00005d0030537a11 */ /* 0x000fe200010f0c31 */
[----:B------:R-:W-:-:S04]  /*1ab0*/  HADD2.F32 R49, -RZ, R84.H0_H0 ;  /* 0x20000054ff317230 */ /* 0x000fc80000004100 */
[----:B------:R0:W4:Y:S02]  /*1ac0*/  LDG.E.CONSTANT R80, [R82.64] ;  /* 0x0000000a52507981 */ /* 0x000124000c1e9900 */
[----:B0-----:R-:W-:-:S05]  /*1ad0*/  HADD2.F32 R48, -RZ, R46.H0_H0 ;  /* 0x2000002eff307230 */ /* 0x001fca0000004100 */
[----:B------:R-:W-:Y:S01]  /*1ae0*/  FFMA.FTZ R91, R48, R49, R91 ;  /* 0x00000031305b7223 */ /* 0x000fe2000001005b */
[----:B------:R-:W-:-:S04]  /*1af0*/  IADD3 R49, P0, P1, R22, R44, R39 ;  /* 0x0000002c16317210 */ /* 0x000fc8000791e027 */
[----:B------:R-:W-:Y:S02]  /*1b00*/  LEA R48, P2, R49, c[0x0][0x170], 0x1 ;  /* 0x00005c0031307a11 */ /* 0x000fe400078408ff */
[-C--:B---3--:R-:W-:Y:S02]  /*1b10*/  IADD3.X R50, R76, R45.reuse, R61, P0, P1 ;  /* 0x0000002d4c327210 */ /* 0x088fe400007e243d */
[-C--:B------:R-:W-:Y:S02]  /*1b20*/  IADD3 R51, P0, P1, R23, R44.reuse, R38 ;  /* 0x0000002c17337210 */ /* 0x080fe4000791e026 */
[----:B------:R-:W-:Y:S02]  /*1b30*/  LEA.HI.X R49, R49, c[0x0][0x174], R50, 0x1, P2 ;  /* 0x00005d0031317a11 */ /* 0x000fe400010f0c32 */
[----:B------:R-:W-:Y:S02]  /*1b40*/  LEA R50, P2, R51, c[0x0][0x170], 0x1 ;  /* 0x00005c0033327a11 */ /* 0x000fe400078408ff */
[----:B------:R-:W-:Y:S01]  /*1b50*/  IADD3.X R88, R77, R45, R62, P0, P1 ;  /* 0x0000002d4d587210 */ /* 0x000fe200007e243e */
[----:B-1----:R0:W3:Y:S01]  /*1b60*/  LDG.E.CONSTANT R87, [R48.64] ;  /* 0x0000000a30577981 */ /* 0x0020e2000c1e9900 */
[----:B------:R-:W-:-:S02]  /*1b70*/  IADD3 R83, P0, P1, R24, R44, R41 ;  /* 0x0000002c18537210 */ /* 0x000fc4000791e029 */
[----:B------:R-:W-:Y:S02]  /*1b80*/  LEA.HI.X R51, R51, c[0x0][0x174], R88, 0x1, P2 ;  /* 0x00005d0033337a11 */ /* 0x000fe400010f0c58 */
[----:B------:R-:W-:Y:S02]  /*1b90*/  LEA R82, P2, R83, c[0x0][0x170], 0x1 ;  /* 0x00005c0053527a11 */ /* 0x000fe400078408ff */
[-C--:B------:R-:W-:Y:S01]  /*1ba0*/  IADD3.X R88, R78, R45.reuse, R63, P0, P1 ;  /* 0x0000002d4e587210 */ /* 0x080fe200007e243f */
[----:B------:R1:W3:Y:S01]  /*1bb0*/  LDG.E.CONSTANT R50, [R50.64] ;  /* 0x0000000a32327981 */ /* 0x0002e2000c1e9900 */
[----:B------:R-:W-:Y:S02]  /*1bc0*/  IADD3 R44, P0, P1, R25, R44, R40 ;  /* 0x0000002c192c7210 */ /* 0x000fe4000791e028 */
[----:B------:R-:W-:Y:S01]  /*1bd0*/  LEA.HI.X R83, R83, c[0x0][0x174], R88, 0x1, P2 ;  /* 0x00005d0053537a11 */ /* 0x000fe200010f0c58 */
[----:B------:R-:W-:Y:S01]  /*1be0*/  HADD2.F32 R84, -RZ, R84.H1_H1 ;  /* 0x30000054ff547230 */ /* 0x000fe20000004100 */
[----:B------:R-:W-:Y:S01]  /*1bf0*/  IADD3.X R45, R79, R45, R64, P0, P1 ;  /* 0x0000002d4f2d7210 */ /* 0x000fe200007e2440 */
[----:B0-----:R-:W-:Y:S01]  /*1c00*/  LDS.64 R48, [R26+0x30] ;  /* 0x000030001a307984 */ /* 0x001fe20000000a00 */
[----:B------:R-:W-:-:S03]  /*1c10*/  LEA R88, P0, R44, c[0x0][0x170], 0x1 ;  /* 0x00005c002c587a11 */ /* 0x000fc600078008ff */
[----:B------:R0:W3:Y:S01]  /*1c20*/  LDG.E.CONSTANT R82, [R82.64] ;  /* 0x0000000a52527981 */ /* 0x0000e2000c1e9900 */
[----:B------:R-:W-:-:S05]  /*1c30*/  LEA.HI.X R89, R44, c[0x0][0x174], R45, 0x1, P0 ;  /* 0x00005d002c597a11 */ /* 0x000fca00000f0c2d */
[----:B------:R-:W3:Y:S01]  /*1c40*/  LDG.E.CONSTANT R88, [R88.64] ;  /* 0x0000000a58587981 */ /* 0x000ee2000c1e9900 */
[----:B------:R-:W-:Y:S02]  /*1c50*/  HADD2.F32 R45, -RZ, R46.H1_H1 ;  /* 0x3000002eff2d7230 */ /* 0x000fe40000004100 */
[----:B------:R-:W-:-:S03]  /*1c60*/  HADD2.F32 R44, -RZ, R47.H0_H0 ;  /* 0x2000002fff2c7230 */ /* 0x000fc60000004100 */
[----:B------:R-:W-:Y:S01]  /*1c70*/  FFMA.FTZ R84, R45, R84, R90 ;  /* 0x000000542d547223 */ /* 0x000fe2000001005a */
[----:B------:R-:W-:Y:S01]  /*1c80*/  HADD2.F32 R47, -RZ, R47.H1_H1 ;  /* 0x3000002fff2f7230 */ /* 0x000fe20000004100 */
[----:B------:R-:W-:-:S04]  /*1c90*/  IADD3 R81, R81, 0x4, RZ ;  /* 0x0000000451517810 */ /* 0x000fc80007ffe0ff */
[----:B------:R-:W-:Y:S01]  /*1ca0*/  ISETP.GE.AND P2, PT, R81, R8, PT ;  /* 0x000000085100720c */ /* 0x000fe20003f46270 */
[----:B--2---:R-:W-:-:S05]  /*1cb0*/  HADD2.F32 R45, -RZ, R86.H0_H0 ;  /* 0x20000056ff2d7230 */ /* 0x004fca0000004100 */
[----:B------:R-:W-:Y:S02]  /*1cc0*/  FFMA.FTZ R91, R44, R45, R91 ;  /* 0x0000002d2c5b7223 */ /* 0x000fe4000001005b */
[----:B------:R-:W2:Y:S01]  /*1cd0*/  LDS.64 R44, [R26+0x20] ;  /* 0x000020001a2c7984 */ /* 0x000ea20000000a00 */
[----:B------:R-:W-:-:S05]  /*1ce0*/  HADD2.F32 R86, -RZ, R86.H1_H1 ;  /* 0x30000056ff567230 */ /* 0x000fca0000004100 */
[----:B------:R-:W-:Y:S01]  /*1cf0*/  FFMA.FTZ R84, R47, R86, R84 ;  /* 0x000000562f547223 */ /* 0x000fe20000010054 */
[----:B--2---:R-:W-:Y:S02]  /*1d00*/  HADD2.F32 R46, -RZ, R44.H0_H0 ;  /* 0x2000002cff2e7230 */ /* 0x004fe40000004100 */
[----:B----4-:R-:W-:-:S05]  /*1d10*/  HADD2.F32 R47, -RZ, R85.H0_H0 ;  /* 0x20000055ff2f7230 */ /* 0x010fca0000004100 */
[----:B------:R-:W-:Y:S02]  /*1d20*/  FFMA.FTZ R91, R46, R47, R91 ;  /* 0x0000002f2e5b7223 */ /* 0x000fe4000001005b */
[----:B------:R-:W2:Y:S01]  /*1d30*/  LDS.64 R46, [R26+0x28] ;  /* 0x000028001a2e7984 */ /* 0x000ea20000000a00 */
[----:B-1----:R-:W-:Y:S02]  /*1d40*/  HADD2.F32 R51, -RZ, R44.H1_H1 ;  /* 0x3000002cff337230 */ /* 0x002fe40000004100 */
[----:B------:R-:W-:Y:S02]  /*1d50*/  HADD2.F32 R44, -RZ, R45.H0_H0 ;  /* 0x2000002dff2c7230 */ /* 0x000fe40000004100 */
[----:B------:R-:W-:Y:S02]  /*1d60*/  HADD2.F32 R85, -RZ, R85.H1_H1 ;  /* 0x30000055ff557230 */ /* 0x000fe40000004100 */
[----:B0-----:R-:W-:-:S03]  /*1d70*/  HADD2.F32 R83, -RZ, R80.H0_H0 ;  /* 0x20000050ff537230 */ /* 0x001fc60000004100 */
[----:B------:R-:W-:Y:S01]  /*1d80*/  FFMA.FTZ R51, R51, R85, R84 ;  /* 0x0000005533337223 */ /* 0x000fe20000010054 */
[----:B------:R-:W-:Y:S01]  /*1d90*/  HADD2.F32 R80, -RZ, R80.H1_H1 ;  /* 0x30000050ff507230 */ /* 0x000fe20000004100 */
[----:B------:R-:W-:Y:S01]  /*1da0*/  FFMA.FTZ R83, R44, R83, R91 ;  /* 0x000000532c537223 */ /* 0x000fe2000001005b */
[----:B------:R-:W-:-:S05]  /*1db0*/  HADD2.F32 R44, -RZ, R45.H1_H1 ;  /* 0x3000002dff2c7230 */ /* 0x000fca0000004100 */
[----:B------:R-:W-:Y:S01]  /*1dc0*/  FFMA.FTZ R44, R44, R80, R51 ;  /* 0x000000502c2c7223 */ /* 0x000fe20000010033 */
[----:B--2---:R-:W-:Y:S02]  /*1dd0*/  HADD2.F32 R80, -RZ, R46.H0_H0 ;  /* 0x2000002eff507230 */ /* 0x004fe40000004100 */
[----:B---3--:R-:W-:Y:S02]  /*1de0*/  HADD2.F32 R45, -RZ, R87.H0_H0 ;  /* 0x20000057ff2d7230 */ /* 0x008fe40000004100 */
[----:B------:R-:W-:-:S03]  /*1df0*/  HADD2.F32 R51, -RZ, R47.H0_H0 ;  /* 0x2000002fff337230 */ /* 0x000fc60000004100 */
[----:B------:R-:W-:Y:S01]  /*1e00*/  FFMA.FTZ R80, R80, R45, R83 ;  /* 0x0000002d50507223 */ /* 0x000fe20000010053 */
[----:B------:R-:W-:Y:S02]  /*1e10*/  HADD2.F32 R45, -RZ, R46.H1_H1 ;  /* 0x3000002eff2d7230 */ /* 0x000fe40000004100 */
[----:B------:R-:W-:Y:S02]  /*1e20*/  HADD2.F32 R87, -RZ, R87.H1_H1 ;  /* 0x30000057ff577230 */ /* 0x000fe40000004100 */
[----:B------:R-:W-:-:S03]  /*1e30*/  HADD2.F32 R46, -RZ, R50.H0_H0 ;  /* 0x20000032ff2e7230 */ /* 0x000fc60000004100 */
[----:B------:R-:W-:Y:S01]  /*1e40*/  FFMA.FTZ R44, R45, R87, R44 ;  /* 0x000000572d2c7223 */ /* 0x000fe2000001002c */
[----:B------:R-:W-:Y:S01]  /*1e50*/  HADD2.F32 R45, -RZ, R48.H0_H0 ;  /* 0x20000030ff2d7230 */ /* 0x000fe20000004100 */
[----:B------:R-:W-:Y:S01]  /*1e60*/  FFMA.FTZ R46, R51, R46, R80 ;  /* 0x0000002e332e7223 */ /* 0x000fe20000010050 */
[----:B------:R-:W-:Y:S02]  /*1e70*/  HADD2.F32 R47, -RZ, R47.H1_H1 ;  /* 0x3000002fff2f7230 */ /* 0x000fe40000004100 */
[----:B------:R-:W-:Y:S02]  /*1e80*/  HADD2.F32 R51, -RZ, R82.H0_H0 ;  /* 0x20000052ff337230 */ /* 0x000fe40000004100 */
[----:B------:R-:W-:Y:S02]  /*1e90*/  HADD2.F32 R50, -RZ, R50.H1_H1 ;  /* 0x30000032ff327230 */ /* 0x000fe40000004100 */
[----:B------:R-:W-:Y:S01]  /*1ea0*/  HADD2.F32 R82, -RZ, R82.H1_H1 ;  /* 0x30000052ff527230 */ /* 0x000fe20000004100 */
[----:B------:R-:W-:Y:S01]  /*1eb0*/  FFMA.FTZ R46, R45, R51, R46 ;  /* 0x000000332d2e7223 */ /* 0x000fe2000001002e */
[----:B------:R-:W-:Y:S01]  /*1ec0*/  HADD2.F32 R45, -RZ, R48.H1_H1 ;  /* 0x30000030ff2d7230 */ /* 0x000fe20000004100 */
[----:B------:R-:W-:Y:S01]  /*1ed0*/  FFMA.FTZ R44, R47, R50, R44 ;  /* 0x000000322f2c7223 */ /* 0x000fe2000001002c */
[----:B------:R-:W-:-:S02]  /*1ee0*/  HADD2.F32 R47, -RZ, R49.H0_H0 ;  /* 0x20000031ff2f7230 */ /* 0x000fc40000004100 */
[--C-:B------:R-:W-:Y:S01]  /*1ef0*/  HADD2.F32 R48, -RZ, R88.reuse.H0_H0 ;  /* 0x20000058ff307230 */ /* 0x100fe20000004100 */
[----:B------:R-:W-:Y:S01]  /*1f00*/  FFMA.FTZ R44, R45, R82, R44 ;  /* 0x000000522d2c7223 */ /* 0x000fe2000001002c */
[----:B------:R-:W-:Y:S02]  /*1f10*/  HADD2.F32 R49, -RZ, R49.H1_H1 ;  /* 0x30000031ff317230 */ /* 0x000fe40000004100 */
[----:B------:R-:W-:Y:S01]  /*1f20*/  HADD2.F32 R88, -RZ, R88.H1_H1 ;  /* 0x30000058ff587230 */ /* 0x000fe20000004100 */
[----:B------:R-:W-:-:S04]  /*1f30*/  FFMA.FTZ R46, R47, R48, R46 ;  /* 0x000000302f2e7223 */ /* 0x000fc8000001002e */
[----:B------:R-:W-:-:S04]  /*1f40*/  FFMA.FTZ R49, R49, R88, R44 ;  /* 0x0000005831317223 */ /* 0x000fc8000001002c */
[----:B------:R-:W-:Y:S01]  /*1f50*/  FADD.FTZ R51, R46, R49 ;  /* 0x000000312e337221 */ /* 0x000fe20000010000 */
[----:B------:R-:W-:Y:S05]  /*1f60*/  BRA.DIV ~URZ, `(.L_x_19422) ;  /* 0x000030a27f007947 */ /* 0x000fea000b800000 */
[----:B------:R0:W1:Y:S02]  /*1f70*/  SHFL.BFLY PT, R44, R51, 0x2, 0x1f ;  /* 0x0c401f00332c7f89 */ /* 0x00006400000e0000 */
.L_x_19470:
[----:B01----:R-:W-:Y:S01]  /*1f80*/  FADD.FTZ R51, R51, R44 ;  /* 0x0000002c33337221 */ /* 0x003fe20000010000 */
[----:B------:R-:W-:Y:S05]  /*1f90*/  BRA.DIV ~URZ, `(.L_x_19423) ;  /* 0x000030f27f007947 */ /* 0x000fea000b800000 */
[----:B------:R0:W1:Y:S02]  /*1fa0*/  SHFL.BFLY PT, R44, R51, 0x1, 0x1f ;  /* 0x0c201f00332c7f89 */ /* 0x00006400000e0000 */
.L_x_19471:
        /* <DEDUP_REMOVED lines=13> */
.L_x_19425:
[----:B------:R-:W-:Y:S05]  /*2080*/  BSYNC B1 ;  /* 0x0000000000017941 */ /* 0x000fea0003800000 */
.L_x_19424:
[----:B------:R-:W-:Y:S02]  /*2090*/  IADD3 R10, P0, R10, 0x10, RZ ;  /* 0x000000100a0a7810 */ /* 0x000fe40007f1e0ff */
[----:B------:R-:W-:Y:S02]  /*20a0*/  IADD3 R65, R65, 0x20, RZ ;  /* 0x0000002041417810 */ /* 0x000fe40007ffe0ff */
[----:B-1----:R-:W-:Y:S01]  /*20b0*/  IADD3 R66, R66, 0x80, RZ ;  /* 0x0000008042427810 */ /* 0x002fe20007ffe0ff */
[----:B------:R-:W-:Y:S01]  /*20c0*/  IMAD.X R11, RZ, RZ, R11, P0 ;  /* 0x000000ffff0b7224 */ /* 0x000fe200000e060b */
[----:B------:R-:W-:Y:S01]  /*20d0*/  IADD3 R29, R29, 0x20, RZ ;  /* 0x000000201d1d7810 */ /* 0x000fe20007ffe0ff */
[----:B0-----:R-:W-:Y:S05]  /*20e0*/  @!P2 BRA `(.L_x_19426) ;  /* 0xfffff3d00000a947 */ /* 0x001fea000383ffff */
.L_x_19421:
[----:B------:R-:W-:Y:S05]  /*20f0*/  BSYNC B0 ;  /* 0x0000000000007941 */ /* 0x000fea0003800000 */
.L_x_19420:
[----:B------:R-:W-:Y:S05]  /*2100*/  BRA.DIV ~URZ, `(.L_x_19427) ;  /* 0x000030027f007947 */ /* 0x000fea000b800000 */
[----:B-----5:R0:W1:Y:S02]  /*2110*/  SHFL.BFLY PT, R2, R9, 0x10, 0x1f ;  /* 0x0e001f0009027f89 */ /* 0x02006400000e0000 */
.L_x_19472:
[----:B01----:R-:W-:Y:S01]  /*2120*/  FMNMX.FTZ R9, R2, R9, !PT ;  /* 0x0000000902097209 */ /* 0x003fe20007810000 */
[----:B------:R-:W-:Y:S05]  /*2130*/  BRA.DIV ~URZ, `(.L_x_19428) ;  /* 0x000030527f007947 */ /* 0x000fea000b800000 */
[----:B------:R-:W0:Y:S02]  /*2140*/  SHFL.BFLY PT, R2, R9, 0x8, 0x1f ;  /* 0x0d001f0009027f89 */ /* 0x000e2400000e0000 */
[----:B0-----:R-:W-:-:S05]  /*2150*/  FMNMX.FTZ R2, R9, R2, !PT ;  /* 0x0000000209027209 */ /* 0x001fca0007810000 */
[----:B------:R0:W1:Y:S02]  /*2160*/  SHFL.BFLY PT, R7, R2, 0x4, 0x1f ;  /* 0x0c801f0002077f89 */ /* 0x00006400000e0000 */
.L_x_19473:
        /* <DEDUP_REMOVED lines=34> */
.L_x_19433:
        /* <DEDUP_REMOVED lines=11> */
.L_x_19432:
[----:B------:R-:W-:Y:S05]  /*2440*/  BSYNC B1 ;  /* 0x0000000000017941 */ /* 0x000fea0003800000 */
.L_x_19431:
        /* <DEDUP_REMOVED lines=10> */
.L_x_19436:
        /* <DEDUP_REMOVED lines=100> */
.L_x_19435:
[----:B------:R-:W-:Y:S05]  /*2b30*/  BSYNC B1 ;  /* 0x0000000000017941 */ /* 0x000fea0003800000 */
.L_x_19434:
        /* <DEDUP_REMOVED lines=55> */
.L_x_19438:
[----:B------:R-:W-:Y:S05]  /*2eb0*/  BSYNC B1 ;  /* 0x0000000000017941 */ /* 0x000fea0003800000 */
.L_x_19437:
        /* <DEDUP_REMOVED lines=26> */
.L_x_19430:
[----:B------:R-:W-:Y:S05]  /*3060*/  BSYNC B0 ;  /* 0x0000000000007941 */ /* 0x000fea0003800000 */
.L_x_19429:
        /* <DEDUP_REMOVED lines=37> */
.L_x_19443:
        /* <DEDUP_REMOVED lines=8> */
.L_x_19442:
[----:B01----:R-:W-:Y:S05]  /*3340*/  BSYNC B1 ;  /* 0x0000000000017941 */ /* 0x003fea0003800000 */
.L_x_19441:
        /* <DEDUP_REMOVED lines=10> */
.L_x_19446:
        /* <DEDUP_REMOVED lines=52> */
.L_x_19445:
[----:B------:R-:W-:Y:S05]  /*3730*/  BSYNC B1 ;  /* 0x0000000000017941 */ /* 0x000fea0003800000 */
.L_x_19444:
        /* <DEDUP_REMOVED lines=31> */
.L_x_19448:
[----:B------:R-:W-:Y:S05]  /*3930*/  BSYNC B1 ;  /* 0x0000000000017941 */ /* 0x000fea0003800000 */
.L_x_19447:
        /* <DEDUP_REMOVED lines=14> */
.L_x_19440:
[----:B------:R-:W-:Y:S05]  /*3a20*/  BSYNC B0 ;  /* 0x0000000000007941 */ /* 0x000fea0003800000 */
.L_x_19439:
        /* <DEDUP_REMOVED lines=32> */
.L_x_19461:
        /* <DEDUP_REMOVED lines=63> */
.L_x_19452:
[----:B------:R-:W-:Y:S05]  /*4020*/  BSYNC B1 ;  /* 0x0000000000017941 */ /* 0x000fea0003800000 */
.L_x_19451:
        /* <DEDUP_REMOVED lines=34> */
.L_x_19454:
[----:B------:R-:W-:Y:S05]  /*4250*/  BSYNC B1 ;  /* 0x0000000000017941 */ /* 0x000fea0003800000 */
.L_x_19453:
        /* <DEDUP_REMOVED lines=38> */
.L_x_19456:
[----:B------:R-:W-:Y:S05]  /*44c0*/  BSYNC B1 ;  /* 0x0000000000017941 */ /* 0x000fea0003800000 */
.L_x_19455:
        /* <DEDUP_REMOVED lines=63> */
.L_x_19460:
[----:B------:R-:W-:Y:S05]  /*48c0*/  BSYNC B2 ;  /* 0x0000000000027941 */ /* 0x000fea0003800000 */
.L_x_19459:
        /* <DEDUP_REMOVED lines=8> */
.L_x_19458:
[----:B------:R-:W-:Y:S05]  /*4950*/  BSYNC B1 ;  /* 0x0000000000017941 */ /* 0x000fea0003800000 */
.L_x_19457:
[----:B------:R-:W-:Y:S02]  /*4960*/  IADD3 R32, P0, R32, 0x10, RZ ;  /* 0x0000001020207810 */ /* 0x000fe40007f1e0ff */
[----:B------:R-:W-:Y:S02]  /*4970*/  IADD3 R41, R41, 0x20, RZ ;  /* 0x0000002029297810 */ /* 0x000fe40007ffe0ff */
[----:B------:R-:W-:Y:S01]  /*4980*/  IADD3 R42, R42, -0x4, RZ ;  /* 0xfffffffc2a2a7810 */ /* 0x000fe20007ffe0ff */
[----:B------:R-:W-:Y:S01]  /*4990*/  IMAD.X R37, RZ, RZ, R37, P0 ;  /* 0x000000ffff257224 */ /* 0x000fe200000e0625 */
[----:B------:R-:W-:Y:S01]  /*49a0*/  IADD3 R36, R36, 0x80, RZ ;  /* 0x0000008024247810 */ /* 0x000fe20007ffe0ff */
[----:B------:R-:W-:Y:S05]  /*49b0*/  @!P1 BRA `(.L_x_19461) ;  /* 0xfffff27000009947 */ /* 0x000fea000383ffff */
.L_x_19450:
[----:B------:R-:W-:Y:S05]  /*49c0*/  BSYNC B0 ;  /* 0x0000000000007941 */ /* 0x000fea0003800000 */
.L_x_19449:
        /* <DEDUP_REMOVED lines=17> */
.L_x_19463:
[----:B------:R-:W-:Y:S05]  /*4ae0*/  BSYNC B0 ;  /* 0x0000000000007941 */ /* 0x000fea0003800000 */
.L_x_19462:
        /* <DEDUP_REMOVED lines=12> */
.L_x_19465:
[----:B------:R-:W-:Y:S05]  /*4bb0*/  BSYNC B0 ;  /* 0x0000000000007941 */ /* 0x000fea0003800000 */
.L_x_19464:
        /* <DEDUP_REMOVED lines=8> */
.L_x_19467:
[----:B------:R-:W-:Y:S05]  /*4c40*/  BSYNC B0 ;  /* 0x0000000000007941 */ /* 0x000fea0003800000 */
.L_x_19466:
        /* <DEDUP_REMOVED lines=12> */
.L_x_19469:
[----:B------:R-:W-:Y:S05]  /*4d10*/  BSYNC B0 ;  /* 0x0000000000007941 */ /* 0x000fea0003800000 */
.L_x_19468:
        /* <DEDUP_REMOVED lines=47> */
.L_x_19422:
[----:B------:R-:W-:Y:S01]  /*5010*/  IMAD.MOV.U32 R46, RZ, RZ, R51 ;  /* 0x000000ffff2e7224 */ /* 0x000fe200078e0033 */
[----:B------:R-:W-:Y:S01]  /*5020*/  MOV R44, 0x5070 ;  /* 0x00005070002c7802 */ /* 0x000fe20000000f00 */
[----:B------:R-:W-:Y:S02]  /*5030*/  IMAD.MOV.U32 R47, RZ, RZ, 0x2 ;  /* 0x00000002ff2f7424 */ /* 0x000fe400078e00ff */
[----:B------:R-:W-:Y:S02]  /*5040*/  IMAD.MOV.U32 R48, RZ, RZ, 0x1f ;  /* 0x0000001fff307424 */ /* 0x000fe400078e00ff */
[----:B------:R-:W-:Y:S02]  /*5050*/  IMAD.MOV.U32 R49, RZ, RZ, -0x1 ;  /* 0xffffffffff317424 */ /* 0x000fe400078e00ff */
[----:B-----5:R-:W-:Y:S05]  /*5060*/  CALL.REL.NOINC `($__internal_382_$__cuda_sm70_shflsync_bfly_p) ;  /* 0x0000021000007944 */ /* 0x020fea0003c00000 */
[----:B-1----:R-:W-:Y:S01]  /*5070*/  IMAD.MOV.U32 R44, RZ, RZ, R46 ;  /* 0x000000ffff2c7224 */ /* 0x002fe200078e002e */
[----:B0-----:R-:W-:Y:S05]  /*5080*/  BRA `(.L_x_19470) ;  /* 0xffffcef000007947 */ /* 0x001fea000383ffff */
.L_x_19423:
[----:B------:R-:W-:Y:S01]  /*5090*/  IMAD.MOV.U32 R46, RZ, RZ, R51 ;  /* 0x000000ffff2e7224 */ /* 0x000fe200078e0033 */
[----:B------:R-:W-:Y:S01]  /*50a0*/  MOV R44, 0x50f0 ;  /* 0x000050f0002c7802 */ /* 0x000fe20000000f00 */
[----:B------:R-:W-:-:S02]  /*50b0*/  IMAD.MOV.U32 R47, RZ, RZ, 0x1 ;  /* 0x00000001ff2f7424 */ /* 0x000fc400078e00ff */
[----:B------:R-:W-:Y:S02]  /*50c0*/  IMAD.MOV.U32 R48, RZ, RZ, 0x1f ;  /* 0x0000001fff307424 */ /* 0x000fe400078e00ff */
[----:B------:R-:W-:Y:S02]  /*50d0*/  IMAD.MOV.U32 R49, RZ, RZ, -0x1 ;  /* 0xffffffffff317424 */ /* 0x000fe400078e00ff */
[----:B-----5:R-:W-:Y:S05]  /*50e0*/  CALL.REL.NOINC `($__internal_382_$__cuda_sm70_shflsync_bfly_p) ;  /* 0x0000019000007944 */ /* 0x020fea0003c00000 */
[----:B-1----:R-:W-:Y:S01]  /*50f0*/  IMAD.MOV.U32 R44, RZ, RZ, R46 ;  /* 0x000000ffff2c7224 */ /* 0x002fe200078e002e */
[----:B0-----:R-:W-:Y:S05]  /*5100*/  BRA `(.L_x_19471) ;  /* 0xffffcea000007947 */ /* 0x001fea000383ffff */
.L_x_19427:
        /* <DEDUP_REMOVED lines=8> */
.L_x_19428:
[----:B------:R-:W-:Y:S01]  /*5190*/  IMAD.MOV.U32 R46, RZ, RZ, R9 ;  /* 0x000000ffff2e7224 */ /* 0x000fe200078e0009 */
[----:B------:R-:W-:Y:S01]  /*51a0*/  MOV R44, 0x51f0 ;  /* 0x000051f0002c7802 */ /* 0x000fe20000000f00 */
[----:B------:R-:W-:-:S02]  /*51b0*/  IMAD.MOV.U32 R47, RZ, RZ, 0x8 ;  /* 0x00000008ff2f7424 */ /* 0x000fc400078e00ff */
[----:B------:R-:W-:Y:S02]  /*51c0*/  IMAD.MOV.U32 R48, RZ, RZ, 0x1f ;  /* 0x0000001fff307424 */ /* 0x000fe400078e00ff */
[----:B------:R-:W-:Y:S02]  /*51d0*/  IMAD.MOV.U32 R49, RZ, RZ, -0x1 ;  /* 0xffffffffff317424 */ /* 0x000fe400078e00ff */
[----:B------:R-:W-:Y:S05]  /*51e0*/  CALL.REL.NOINC `($__internal_382_$__cuda_sm70_shflsync_bfly_p) ;  /* 0x0000009000007944 */ /* 0x000fea0003c00000 */
[----:B-1----:R-:W-:Y:S01]  /*51f0*/  FMNMX.FTZ R2, R9, R46, !PT ;  /* 0x0000002e09027209 */ /* 0x002fe20007810000 */
[----:B0-----:R-:W-:Y:S01]  /*5200*/  IMAD.MOV.U32 R47, RZ, RZ, 0x4 ;  /* 0x00000004ff2f7424 */ /* 0x001fe200078e00ff */
[----:B------:R-:W-:Y:S01]  /*5210*/  MOV R44, 0x5260 ;  /* 0x00005260002c7802 */ /* 0x000fe20000000f00 */
[----:B------:R-:W-:Y:S02]  /*5220*/  IMAD.MOV.U32 R48, RZ, RZ, 0x1f ;  /* 0x0000001fff307424 */ /* 0x000fe400078e00ff */
[----:B------:R-:W-:Y:S02]  /*5230*/  IMAD.MOV.U32 R49, RZ, RZ, -0x1 ;  /* 0xffffffffff317424 */ /* 0x000fe400078e00ff */
[----:B------:R-:W-:Y:S02]  /*5240*/  IMAD.MOV.U32 R46, RZ, RZ, R2 ;  /* 0x000000ffff2e7224 */ /* 0x000fe400078e0002 */
[----:B------:R-:W-:Y:S05]  /*5250*/  CALL.REL.NOINC `($__internal_382_$__cuda_sm70_shflsync_bfly_p) ;  /* 0x0000002000007944 */ /* 0x000fea0003c00000 */
[----:B-1----:R-:W-:Y:S01]  /*5260*/  IMAD.MOV.U32 R7, RZ, RZ, R46 ;  /* 0x000000ffff077224 */ /* 0x002fe200078e002e */
[----:B0-----:R-:W-:Y:S05]  /*5270*/  BRA `(.L_x_19473) ;  /* 0xffffcef000007947 */ /* 0x001fea000383ffff */
        .weak           $__internal_382_$__cuda_sm70_shflsync_bfly_p
        .type           $__internal_382_$__cuda_sm70_shflsync_bfly_p,@function
        .size           $__internal_382_$__cuda_sm70_shflsync_bfly_p,(.L_x_23549 - $__internal_382_$__cuda_sm70_shflsync_bfly_p)
$__internal_382_$__cuda_sm70_shflsync_bfly_p:
[----:B------:R-:W-:Y:S01]  /*5280*/  IMAD.MOV.U32 R45, RZ, RZ, 0x0 ;  /* 0x00000000ff2d7424 */ /* 0x000fe200078e00ff */
[----:B------:R-:W-:Y:S04]  /*5290*/  WARPSYNC R49 ;  /* 0x0000003100007348 */ /* 0x000fe80003800000 */
[----:B------:R0:W1:Y:S01]  /*52a0*/  SHFL.BFLY PT, R46, R46, R47, R48 ;  /* 0x0c00002f2e2e7389 */ /* 0x00006200000e0030 */
[----:B------:R-:W-:Y:S05]  /*52b0*/  RET.REL.NODEC R44 `(_ZN4vllm25paged_attention_v1_kernelIttLi112ELi8ELi128ELNS_18Fp8KVCacheDataTypeE0ELb0EEEvPT_PKS2_PKT0_S8_ifPKiSA_iPKfiiiSC_SC_iiiii) ;  /* 0xffffad402c007950 */ /* 0x000fea0003c3ffff */
.L_x_19474:
        /* <DEDUP_REMOVED lines=12> */
.L_x_23549:


//--------------------- .text._ZN4vllm25paged_attention_v1_kernelIttLi96ELi8ELi128ELNS_18Fp8KVCacheDataTypeE0ELb0EEEvPT_PKS2_PKT0_S8_ifPKiSA_iPKfiiiSC_SC_iiiii --------------------------
	.section	.text._ZN4vllm25paged_attention_v1_kernelIttLi96ELi8ELi128ELNS_18Fp8KVCacheDataTypeE0ELb0EEEvPT_PKS2_PKT0_S8_ifPKiSA_iPKfiiiSC_SC_iiiii,"ax",@progbits
	.sectioninfo	@"SHI_REGISTERS=80"
	.align	128
        .global         _ZN4vllm25paged_attention_v1_kernelIttLi96ELi8ELi128ELNS_18Fp8KVCacheDataTypeE0ELb0EEEvPT_PKS2_PKT0_S8_ifPKiSA_iPKfiiiSC_SC_iiiii
        .type           _ZN4vllm25paged_attention_v1_kernelIttLi96ELi8ELi128ELNS_18Fp8KVCacheDataTypeE0ELb0EEEvPT_PKS2_PKT0_S8_ifPKiSA_iPKfiiiSC_SC_iiiii,@function
        .size           _ZN4vllm25paged_attention_v1_kernelIttLi96ELi8ELi128ELNS_18Fp8KVCacheDataTypeE0ELb0EEEvPT_PKS2_PKT0_S8_ifPKiSA_iPKfiiiSC_SC_iiiii,(.L_x_23550 - _ZN4vllm25paged_attention_v1_kernelIttLi96ELi8ELi128ELNS_18Fp8KVCacheDataTypeE0ELb0EEEvPT_PKS2_PKT0_S8_ifPKiSA_iPKfiiiSC_SC_iiiii)
        .other          _ZN4vllm25paged_attention_v1_kernelIttLi96ELi8ELi128ELNS_18Fp8KVCacheDataTypeE0ELb0EEEvPT_PKS2_PKT0_S8_ifPKiSA_iPKfiiiSC_SC_iiiii,@"STO_CUDA_ENTRY STV_DEFAULT"
_ZN4vllm25paged_attention_v1_kernelIttLi96ELi8ELi128ELNS_18Fp8KVCacheDataTypeE0ELb0EEEvPT_PKS2_PKT0_S8_ifPKiSA_iPKfiiiSC_SC_iiiii:
.text._ZN4vllm25paged_attention_v1_kernelIttLi96ELi8ELi128ELNS_18Fp8KVCacheDataTypeE0ELb0EEEvPT_PKS2_PKT0_S8_ifPKiSA_iPKfiiiSC_SC_iiiii:
        /* <DEDUP_REMOVED lines=103> */
.L_x_19479:
        /* <DEDUP_REMOVED lines=11> */
.L_x_19478:
[----:B------:R-:W-:Y:S05]  /*0720*/  BSYNC B1 ;  /* 0x0000000000017941 */ /* 0x000fea0003800000 */
.L_x_19477:
        /* <DEDUP_REMOVED lines=10> */
.L_x_19480:
        /* <DEDUP_REMOVED lines=17> */
.L_x_19476:
[----:B------:R-:W-:Y:S05]  /*08e0*/  BSYNC B0 ;  /* 0x0000000000007941 */ /* 0x000fea0003800000 */
.L_x_19475:
[----:B------:R-:W-:Y:S01]  /*08f0*/  BAR.SYNC.DEFER_BLOCKING 0x0 ;  /* 0x0000000000007b1d */ /* 0x000fe20000010000 */
[----:B------:R-:W-:Y:S01]  /*0900*/  ISETP.GE.AND P0, PT, R5, R8, PT ;  /* 0x000000080500720c */ /* 0x000fe20003f06270 */
[----:B------:R-:W-:-:S04]  /*0910*/  IMAD.MOV.U32 R9, RZ, RZ, -0x800001 ;  /* 0xff7fffffff097424 */ /* 0x000fc800078e00ff */
[----:B------:R-:W-:Y:S08]  /*0920*/  BSSY B0, `(.L_x_19481) ;  /* 0x000014b000007945 */ /* 0x000ff00003800000 */
[----:B------:R-:W-:Y:S05]  /*0930*/  @P0 BRA `(.L_x_19482) ;  /* 0x0000149000000947 */ /* 0x000fea0003800000 */
[----:B------:R-:W-:Y:S01]  /*0940*/  IMAD R10, R10, c[0x0][0x198], RZ ;  /* 0x000066000a0a7a24 */ /* 0x000fe200078e02ff */
[--C-:B------:R-:W-:Y:S01]  /*0950*/  SHF.R.S32.HI R11, RZ, 0x1f, R5.reuse ;  /* 0x0000001fff0b7819 */ /* 0x100fe20000011405 */
[----:B------:R-:W-:Y:S01]  /*0960*/  IMAD.MOV.U32 R69, RZ, RZ, R5 ;  /* 0x000000ffff457224 */ /* 0x000fe200078e0005 */
[----:B------:R-:W-:-:S02]  /*0970*/  SHF.R.S32.HI R9, RZ, 0x1f, R20 ;  /* 0x0000001fff097819 */ /* 0x000fc40000011414 */
[----:B------:R-:W-:Y:S02]  /*0980*/  IADD3 R12, P0, R5, R10, RZ ;  /* 0x0000000a050c7210 */ /* 0x000fe40007f1e0ff */
[----:B------:R-:W-:Y:S02]  /*0990*/  LEA.HI R9, R9, R20, RZ, 0x3 ;  /* 0x0000001409097211 */ /* 0x000fe400078f18ff */
[----:B------:R-:W-:Y:S02]  /*09a0*/  LEA.HI.X.SX32 R11, R10, R11, 0x1, P0 ;  /* 0x0000000b0a0b7211 */ /* 0x000fe400000f0eff */
[----:B------:R-:W-:Y:S02]  /*09b0*/  LEA R10, P0, R12, c[0x0][0x188], 0x2 ;  /* 0x000062000c0a7a11 */ /* 0x000fe400078010ff */
[----:B------:R-:W-:Y:S02]  /*09c0*/  LOP3.LUT R9, R9, 0xfffffff8, RZ, 0xc0, !PT ;  /* 0xfffffff809097812 */ /* 0x000fe400078ec0ff */
[----:B------:R-:W-:-:S02]  /*09d0*/  IADD3 R13, R7, 0x4, RZ ;  /* 0x00000004070d7810 */ /* 0x000fc40007ffe0ff */
[----:B------:R-:W-:Y:S01]  /*09e0*/  LEA.HI.X R11, R12, c[0x0][0x18c], R11, 0x2, P0 ;  /* 0x000063000c0b7a11 */ /* 0x000fe200000f140b */
[C---:B------:R-:W-:Y:S01]  /*09f0*/  IMAD.SHL.U32 R12, R7.reuse, 0x2, RZ ;  /* 0x00000002070c7824 */ /* 0x040fe200078e00ff */
[C---:B------:R-:W-:Y:S01]  /*0a00*/  IADD3 R15, R7.reuse, 0x8, RZ ;  /* 0x00000008070f7810 */ /* 0x040fe20007ffe0ff */
[----:B------:R-:W-:Y:S01]  /*0a10*/  IMAD.IADD R20, R20, 0x1, -R9 ;  /* 0x0000000114147824 */ /* 0x000fe200078e0a09 */
[----:B------:R-:W-:Y:S02]  /*0a20*/  SHF.R.S32.HI R14, RZ, 0x1f, R13 ;  /* 0x0000001fff0e7819 */ /* 0x000fe4000001140d */
[----:B------:R-:W-:Y:S01]  /*0a30*/  SHF.R.S32.HI R22, RZ, 0x1f, R15 ;  /* 0x0000001fff167819 */ /* 0x000fe2000001140f */
[----:B------:R-:W-:Y:S01]  /*0a40*/  IMAD.SHL.U32 R36, R20, 0x8, RZ ;  /* 0x0000000814247824 */ /* 0x000fe200078e00ff */
[----:B------:R-:W-:Y:S02]  /*0a50*/  IADD3 R16, R7, 0xc, RZ ;  /* 0x0000000c07107810 */ /* 0x000fe40007ffe0ff */
[----:B------:R-:W-:-:S02]  /*0a60*/  SHF.R.S32.HI R9, RZ, 0x1f, R12 ;  /* 0x0000001fff097819 */ /* 0x000fc4000001140c */
        /* <DEDUP_REMOVED lines=10> */
[----:B------:R-:W-:-:S02]  /*0b10*/  LEA.HI R23, R23, R16, RZ, 0x2 ;  /* 0x0000001017177211 */ /* 0x000fc400078f10ff */
[----:B------:R-:W-:Y:S02]  /*0b20*/  LOP3.LUT R9, R9, 0xfffffff8, RZ, 0xc0, !PT ;  /* 0xfffffff809097812 */ /* 0x000fe400078ec0ff */
[----:B------:R-:W-:Y:S01]  /*0b30*/  SHF.R.S32.HI R16, RZ, 0x1f, R15 ;  /* 0x0000001fff107819 */ /* 0x000fe2000001140f */
[----:B------:R-:W-:Y:S01]  /*0b40*/  IMAD.SHL.U32 R23, R23, 0x10, RZ ;  /* 0x0000001017177824 */ /* 0x000fe200078e00ff */
[----:B------:R-:W-:Y:S01]  /*0b50*/  LEA.HI R14, R14, R13, RZ, 0x3 ;  /* 0x0000000d0e0e7211 */ /* 0x000fe200078f18ff */
[----:B------:R-:W-:Y:S01]  /*0b60*/  IMAD.IADD R12, R12, 0x1, -R9 ;  /* 0x000000010c0c7824 */ /* 0x000fe200078e0a09 */
[----:B------:R-:W-:Y:S02]  /*0b70*/  LEA.HI R16, R16, R15, RZ, 0x3 ;  /* 0x0000000f10107211 */ /* 0x000fe400078f18ff */
[----:B------:R-:W-:Y:S02]  /*0b80*/  IADD3 R9, R7, 0x10, RZ ;  /* 0x0000001007097810 */ /* 0x000fe40007ffe0ff */
[----:B------:R-:W-:-:S02]  /*0b90*/  LOP3.LUT R14, R14, 0xfffffff8, RZ, 0xc0, !PT ;  /* 0xfffffff80e0e7812 */ /* 0x000fc400078ec0ff */
[----:B------:R-:W-:Y:S02]  /*0ba0*/  SHF.R.S32.HI R18, RZ, 0x1f, R17 ;  /* 0x0000001fff127819 */ /* 0x000fe40000011411 */
[----:B------:R-:W-:Y:S01]  /*0bb0*/  LOP3.LUT R16, R16, 0xfffffff8, RZ, 0xc0, !PT ;  /* 0xfffffff810107812 */ /* 0x000fe200078ec0ff */
[----:B------:R-:W-:Y:S01]  /*0bc0*/  IMAD.IADD R13, R13, 0x1, -R14 ;  /* 0x000000010d0d7824 */ /* 0x000fe200078e0a0e */
[----:B------:R-:W-:Y:S02]  /*0bd0*/  SHF.R.S32.HI R30, RZ, 0x1f, R9 ;  /* 0x0000001fff1e7819 */ /* 0x000fe40000011409 */
[----:B------:R-:W-:Y:S01]  /*0be0*/  IADD3 R19, R7, 0x14, RZ ;  /* 0x0000001407137810 */ /* 0x000fe20007ffe0ff */
[----:B------:R-:W-:Y:S01]  /*0bf0*/  IMAD.IADD R14, R15, 0x1, -R16 ;  /* 0x000000010f0e7824 */ /* 0x000fe200078e0a10 */
[----:B------:R-:W-:Y:S02]  /*0c00*/  LEA.HI R18, R18, R17, RZ, 0x3 ;  /* 0x0000001112127211 */ /* 0x000fe400078f18ff */
[----:B------:R-:W-:Y:S01]  /*0c10*/  LEA.HI R30, R30, R9, RZ, 0x2 ;  /* 0x000000091e1e7211 */ /* 0x000fe200078f10ff */
[----:B------:R-:W-:Y:S01]  /*0c20*/  IMAD.SHL.U32 R9, R9, 0x2, RZ ;  /* 0x0000000209097824 */ /* 0x000fe200078e00ff */
[----:B------:R-:W-:-:S02]  /*0c30*/  SHF.R.S32.HI R16, RZ, 0x1f, R19 ;  /* 0x0000001fff107819 */ /* 0x000fc40000011413 */
[----:B------:R-:W-:Y:S01]  /*0c40*/  LOP3.LUT R18, R18, 0xfffffff8, RZ, 0xc0, !PT ;  /* 0xfffffff812127812 */ /* 0x000fe200078ec0ff */
[----:B------:R-:W-:Y:S01]  /*0c50*/  IMAD.SHL.U32 R35, R30, 0x10, RZ ;  /* 0x000000101e237824 */ /* 0x000fe200078e00ff */
[----:B------:R-:W-:Y:S02]  /*0c60*/  LEA.HI R31, R16, R19, RZ, 0x2 ;  /* 0x00000013101f7211 */ /* 0x000fe400078f10ff */
[----:B------:R-:W-:Y:S01]  /*0c70*/  IADD3 R26, R7, 0x1c, RZ ;  /* 0x0000001c071a7810 */ /* 0x000fe20007ffe0ff */
[----:B------:R-:W-:Y:S01]  /*0c80*/  IMAD.IADD R15, R17, 0x1, -R18 ;  /* 0x00000001110f7824 */ /* 0x000fe200078e0a12 */
[----:B------:R-:W-:Y:S01]  /*0c90*/  SHF.R.S32.HI R16, RZ, 0x1f, R9 ;  /* 0x0000001fff107819 */ /* 0x000fe20000011409 */
[----:B------:R-:W-:Y:S01]  /*0ca0*/  IMAD.SHL.U32 R17, R19, 0x2, RZ ;  /* 0x0000000213117824 */ /* 0x000fe200078e00ff */
[----:B------:R-:W-:Y:S02]  /*0cb0*/  IADD3 R18, R7, 0x18, RZ ;  /* 0x0000001807127810 */ /* 0x000fe40007ffe0ff */
[----:B------:R-:W-:-:S02]  /*0cc0*/  SHF.R.S32.HI R33, RZ, 0x1f, R26 ;  /* 0x0000001fff217819 */ /* 0x000fc4000001141a */
[----:B------:R-:W-:Y:S01]  /*0cd0*/  LEA.HI R16, R16, R9, RZ, 0x3 ;  /* 0x0000000910107211 */ /* 0x000fe200078f18ff */
[----:B------:R-:W-:Y:S01]  /*0ce0*/  IMAD.SHL.U32 R19, R18, 0x2, RZ ;  /* 0x0000000212137824 */ /* 0x000fe200078e00ff */
[----:B------:R-:W-:Y:S02]  /*0cf0*/  SHF.R.S32.HI R25, RZ, 0x1f, R18 ;  /* 0x0000001fff197819 */ /* 0x000fe40000011412 */
[----:B------:R-:W-:Y:S01]  /*0d00*/  LEA.HI R33, R33, R26, RZ, 0x2 ;  /* 0x0000001a21217211 */ /* 0x000fe200078f10ff */
[----:B------:R-:W-:Y:S01]  /*0d10*/  IMAD.SHL.U32 R26, R26, 0x2, RZ ;  /* 0x000000021a1a7824 */ /* 0x000fe200078e00ff */
[----:B------:R-:W-:Y:S02]  /*0d20*/  LOP3.LUT R16, R16, 0xfffffff8, RZ, 0xc0, !PT ;  /* 0xfffffff810107812 */ /* 0x000fe400078ec0ff */
[----:B------:R-:W-:Y:S02]  /*0d30*/  LEA.HI R32, R25, R18, RZ, 0x2 ;  /* 0x0000001219207211 */ /* 0x000fe400078f10ff */
        /* <DEDUP_REMOVED lines=58> */
[----:B------:R-:W-:Y:S01]  /*10e0*/  IMAD.MOV.U32 R29, RZ, RZ, c[0x0][0x1ac] ;  /* 0x00006b00ff1d7624 */ /* 0x000fe200078e00ff */
[----:B------:R-:W-:Y:S01]  /*10f0*/  LOP3.LUT R30, R21, 0xffffffc0, RZ, 0xc0, !PT ;  /* 0xffffffc0151e7812 */ /* 0x000fe200078ec0ff */
[----:B------:R-:W-:Y:S01]  /*1100*/  IMAD R31, R5, 0x8, R20 ;  /* 0x00000008051f7824 */ /* 0x000fe200078e0214 */
        /* <DEDUP_REMOVED lines=35> */
.L_x_19487:
        /* <DEDUP_REMOVED lines=12> */
[----:B------:R-:W-:Y:S02]  /*1400*/  LEA R74, P1, R20, c[0x0][0x170], 0x1 ;  /* 0x00005c00144a7a11 */ /* 0x000fe400078208ff */
[----:B------:R-:W-:-:S04]  /*1410*/  LEA.HI.X.SX32 R21, R12, R71, 0x1, P0 ;  /* 0x000000470c157211 */ /* 0x000fc800000f0eff */
[----:B------:R-:W-:Y:S02]  /*1420*/  LEA.HI.X R75, R20, c[0x0][0x174], R21, 0x1, P1 ;  /* 0x00005d00144b7a11 */ /* 0x000fe400008f0c15 */
[----:B------:R-:W1:Y:S04]  /*1430*/  LDS.128 R20, [R28] ;  /* 0x000000001c147984 */ /* 0x000e680000000c00 */
[----:B------:R-:W3:Y:S01]  /*1440*/  LDG.E.CONSTANT R74, [R74.64] ;  /* 0x0000000a4a4a7981 */ /* 0x000ee2000c1e9900 */
[--C-:B-1----:R-:W-:Y:S02]  /*1450*/  HADD2.F32 R76, -RZ, R21.reuse.H0_H0 ;  /* 0x20000015ff4c7230 */ /* 0x102fe40000004100 */
[----:B------:R-:W-:Y:S02]  /*1460*/  HADD2.F32 R68, -RZ, R21.H1_H1 ;  /* 0x30000015ff447230 */ /* 0x000fe40000004100 */
[----:B0-----:R-:W-:-:S02]  /*1470*/  HADD2.F32 R73, -RZ, R20.H1_H1 ;  /* 0x30000014ff497230 */ /* 0x001fc40000004100 */
[--C-:B--2---:R-:W-:Y:S02]  /*1480*/  HADD2.F32 R21, -RZ, R72.reuse.H1_H1 ;  /* 0x30000048ff157230 */ /* 0x104fe40000004100 */
[----:B------:R-:W-:-:S03]  /*1490*/  HADD2.F32 R77, -RZ, R72.H0_H0 ;  /* 0x20000048ff4d7230 */ /* 0x000fc60000004100 */
[----:B------:R-:W-:Y:S01]  /*14a0*/  FMUL.FTZ R68, R68, R21 ;  /* 0x0000001544447220 */ /* 0x000fe20000410000 */
[----:B------:R-:W-:Y:S01]  /*14b0*/  HADD2.F32 R21, -RZ, R20.H0_H0 ;  /* 0x20000014ff157230 */ /* 0x000fe20000004100 */
[----:B------:R-:W-:Y:S01]  /*14c0*/  FMUL.FTZ R76, R76, R77 ;  /* 0x0000004d4c4c7220 */ /* 0x000fe20000410000 */
[----:B------:R-:W-:Y:S01]  /*14d0*/  IADD3 R20, P0, P1, R14, R70, R33 ;  /* 0x000000460e147210 */ /* 0x000fe2000791e021 */
[--C-:B---3--:R-:W-:Y:S02]  /*14e0*/  HADD2.F32 R72, -RZ, R74.reuse.H0_H0 ;  /* 0x2000004aff487230 */ /* 0x108fe40000004100 */
[----:B------:R-:W-:-:S03]  /*14f0*/  HADD2.F32 R74, -RZ, R74.H1_H1 ;  /* 0x3000004aff4a7230 */ /* 0x000fc60000004100 */
[----:B------:R-:W-:Y:S01]  /*1500*/  FFMA.FTZ R21, R21, R72, R76 ;  /* 0x0000004815157223 */ /* 0x000fe2000001004c */
[----:B------:R-:W-:Y:S01]  /*1510*/  LEA R72, P2, R20, c[0x0][0x170], 0x1 ;  /* 0x00005c0014487a11 */ /* 0x000fe200078408ff */
[----:B------:R-:W-:Y:S01]  /*1520*/  FFMA.FTZ R68, R73, R74, R68 ;  /* 0x0000004a49447223 */ /* 0x000fe20000010044 */
[----:B------:R-:W-:-:S04]  /*1530*/  IADD3.X R73, R58, R71, R45, P0, P1 ;  /* 0x000000473a497210 */ /* 0x000fc800007e242d */
[----:B------:R-:W-:-:S05]  /*1540*/  LEA.HI.X R73, R20, c[0x0][0x174], R73, 0x1, P2 ;  /* 0x00005d0014497a11 */ /* 0x000fca00010f0c49 */
[----:B------:R-:W2:Y:S01]  /*1550*/  LDG.E.CONSTANT R72, [R72.64] ;  /* 0x0000000a48487981 */ /* 0x000ea2000c1e9900 */
[----:B------:R-:W-:Y:S02]  /*1560*/  HADD2.F32 R74, -RZ, R22.H0_H0 ;  /* 0x20000016ff4a7230 */ /* 0x000fe40000004100 */
[--C-:B--2---:R-:W-:Y:S02]  /*1570*/  HADD2.F32 R20, -RZ, R72.reuse.H0_H0 ;  /* 0x20000048ff147230 */ /* 0x104fe40000004100 */
        /* <DEDUP_REMOVED lines=11> */
[--C-:B--2---:R-:W-:Y:S02]  /*1630*/  HADD2.F32 R22, -RZ, R20.reuse.H1_H1 ;  /* 0x30000014ff167230 */ /* 0x104fe40000004100 */
[----:B------:R-:W-:-:S03]  /*1640*/  HADD2.F32 R68, -RZ, R20.H0_H0 ;  /* 0x20000014ff447230 */ /* 0x000fc60000004100 */
[----:B------:R-:W-:Y:S01]  /*1650*/  FFMA.FTZ R76, R23, R22, R76 ;  /* 0x00000016174c7223 */ /* 0x000fe2000001004c */
[----:B------:R-:W-:Y:S01]  /*1660*/  IADD3 R22, P0, P1, R16, R70, R35 ;  /* 0x0000004610167210 */ /* 0x000fe2000791e023 */
[----:B------:R-:W-:-:S03]  /*1670*/  FFMA.FTZ R68, R73, R68, R74 ;  /* 0x0000004449447223 */ /* 0x000fc6000001004a */
[----:B------:R-:W-:Y:S02]  /*1680*/  LEA R74, P2, R22, c[0x0][0x170], 0x1 ;  /* 0x00005c00164a7a11 */ /* 0x000fe400078408ff */
[-C--:B------:R-:W-:Y:S02]  /*1690*/  IADD3.X R23, R60, R71.reuse, R47, P0, P1 ;  /* 0x000000473c177210 */ /* 0x080fe400007e242f */
[----:B------:R-:W-:Y:S02]  /*16a0*/  IADD3 R20, P0, P1, R17, R70, R34 ;  /* 0x0000004611147210 */ /* 0x000fe4000791e022 */
[----:B------:R-:W-:Y:S02]  /*16b0*/  LEA.HI.X R75, R22, c[0x0][0x174], R23, 0x1, P2 ;  /* 0x00005d00164b7a11 */ /* 0x000fe400010f0c17 */
[C---:B------:R-:W-:Y:S02]  /*16c0*/  LEA R72, P2, R20.reuse, c[0x0][0x170], 0x1 ;  /* 0x00005c0014487a11 */ /* 0x040fe400078408ff */
[----:B------:R-:W-:Y:S01]  /*16d0*/  IADD3.X R21, R61, R71, R48, P0, P1 ;  /* 0x000000473d157210 */ /* 0x000fe200007e2430 */
[----:B------:R0:W2:Y:S03]  /*16e0*/  LDG.E.CONSTANT R74, [R74.64] ;  /* 0x0000000a4a4a7981 */ /* 0x0000a6000c1e9900 */
[----:B------:R-:W-:-:S02]  /*16f0*/  LEA.HI.X R73, R20, c[0x0][0x174], R21, 0x1, P2 ;  /* 0x00005d0014497a11 */ /* 0x000fc400010f0c15 */
[----:B------:R-:W1:Y:S04]  /*1700*/  LDS.128 R20, [R28+0x10] ;  /* 0x000010001c147984 */ /* 0x000e680000000c00 */
[----:B------:R2:W3:Y:S01]  /*1710*/  LDG.E.CONSTANT R72, [R72.64] ;  /* 0x0000000a48487981 */ /* 0x0004e2000c1e9900 */
[----:B-1----:R-:W-:Y:S02]  /*1720*/  HADD2.F32 R77, -RZ, R20.H0_H0 ;  /* 0x20000014ff4d7230 */ /* 0x002fe40000004100 */
[--C-:B0-----:R-:W-:Y:S02]  /*1730*/  HADD2.F32 R75, -RZ, R21.reuse.H0_H0 ;  /* 0x20000015ff4b7230 */ /* 0x101fe40000004100 */
[----:B------:R-:W-:Y:S02]  /*1740*/  HADD2.F32 R21, -RZ, R21.H1_H1 ;  /* 0x30000015ff157230 */ /* 0x000fe40000004100 */
[----:B--2---:R-:W-:-:S02]  /*1750*/  HADD2.F32 R73, -RZ, R74.H0_H0 ;  /* 0x2000004aff497230 */ /* 0x004fc40000004100 */
[----:B------:R-:W-:-:S03]  /*1760*/  HADD2.F32 R74, -RZ, R74.H1_H1 ;  /* 0x3000004aff4a7230 */ /* 0x000fc60000004100 */
[----:B------:R-:W-:Y:S01]  /*1770*/  FFMA.FTZ R68, R77, R73, R68 ;  /* 0x000000494d447223 */ /* 0x000fe20000010044 */
[----:B------:R-:W-:Y:S02]  /*1780*/  HADD2.F32 R77, -RZ, R20.H1_H1 ;  /* 0x30000014ff4d7230 */ /* 0x000fe40000004100 */
[--C-:B---3--:R-:W-:Y:S02]  /*1790*/  HADD2.F32 R20, -RZ, R72.reuse.H0_H0 ;  /* 0x20000048ff147230 */ /* 0x108fe40000004100 */
[----:B------:R-:W-:Y:S01]  /*17a0*/  HADD2.F32 R72, -RZ, R72.H1_H1 ;  /* 0x30000048ff487230 */ /* 0x000fe20000004100 */
[----:B------:R-:W-:Y:S02]  /*17b0*/  FFMA.FTZ R76, R77, R74, R76 ;  /* 0x0000004a4d4c7223 */ /* 0x000fe4000001004c */
        /* <DEDUP_REMOVED lines=31> */
[----:B------:R-:W-:-:S04]  /*19b0*/  IADD3.X R21, R65, R71, R52, P0, P1 ;  /* 0x0000004741157210 */ /* 0x000fc800007e2434 */
[----:B------:R-:W-:Y:S02]  /*19c0*/  LEA.HI.X R73, R20, c[0x0][0x174], R21, 0x1, P2 ;  /* 0x00005d0014497a11 */ /* 0x000fe400010f0c15 */
[----:B------:R-:W1:Y:S04]  /*19d0*/  LDS.128 R20, [R28+0x20] ;  /* 0x000020001c147984 */ /* 0x000e680000000c00 */
[----:B------:R2:W3:Y:S01]  /*19e0*/  LDG.E.CONSTANT R72, [R72.64] ;  /* 0x0000000a48487981 */ /* 0x0004e2000c1e9900 */
[----:B-1----:R-:W-:Y:S02]  /*19f0*/  HADD2.F32 R77, -RZ, R20.H0_H0 ;  /* 0x20000014ff4d7230 */ /* 0x002fe40000004100 */
[--C-:B0-----:R-:W-:Y:S02]  /*1a00*/  HADD2.F32 R75, -RZ, R21.reuse.H0_H0 ;  /* 0x20000015ff4b7230 */ /* 0x101fe40000004100 */
[----:B------:R-:W-:-:S02]  /*1a10*/  HADD2.F32 R21, -RZ, R21.H1_H1 ;  /* 0x30000015ff157230 */ /* 0x000fc40000004100 */
[--C-:B--2---:R-:W-:Y:S02]  /*1a20*/  HADD2.F32 R73, -RZ, R74.reuse.H0_H0 ;  /* 0x2000004aff497230 */ /* 0x104fe40000004100 */
[----:B------:R-:W-:-:S03]  /*1a30*/  HADD2.F32 R74, -RZ, R74.H1_H1 ;  /* 0x3000004aff4a7230 */ /* 0x000fc60000004100 */
[----:B------:R-:W-:Y:S01]  /*1a40*/  FFMA.FTZ R68, R77, R73, R68 ;  /* 0x000000494d447223 */ /* 0x000fe20000010044 */
[----:B------:R-:W-:-:S05]  /*1a50*/  HADD2.F32 R77, -RZ, R20.H1_H1 ;  /* 0x30000014ff4d7230 */ /* 0x000fca0000004100 */
[----:B------:R-:W-:Y:S01]  /*1a60*/  FFMA.FTZ R76, R77, R74, R76 ;  /* 0x0000004a4d4c7223 */ /* 0x000fe2000001004c */
[----:B---3--:R-:W-:-:S05]  /*1a70*/  HADD2.F32 R74, -RZ, R72.H0_H0 ;  /* 0x20000048ff4a7230 */ /* 0x008fca0000004100 */
        /* <DEDUP_REMOVED lines=30> */
.L_x_19519:
[----:B01----:R-:W-:Y:S01]  /*1c60*/  FADD.FTZ R73, R73, R20 ;  /* 0x0000001449497221 */ /* 0x003fe20000010000 */
[----:B------:R-:W-:Y:S05]  /*1c70*/  BRA.DIV ~URZ, `(.L_x_19484) ;  /* 0x00002b827f007947 */ /* 0x000fea000b800000 */
[----:B------:R0:W1:Y:S02]  /*1c80*/  SHFL.BFLY PT, R20, R73, 0x1, 0x1f ;  /* 0x0c201f0049147f89 */ /* 0x00006400000e0000 */
.L_x_19520:
        /* <DEDUP_REMOVED lines=13> */
.L_x_19486:
[----:B------:R-:W-:Y:S05]  /*1d60*/  BSYNC B1 ;  /* 0x0000000000017941 */ /* 0x000fea0003800000 */
.L_x_19485:
[----:B------:R-:W-:Y:S02]  /*1d70*/  IADD3 R10, P0, R10, 0x10, RZ ;  /* 0x000000100a0a7810 */ /* 0x000fe40007f1e0ff */
[----:B------:R-:W-:Y:S02]  /*1d80*/  IADD3 R55, R55, 0x20, RZ ;  /* 0x0000002037377810 */ /* 0x000fe40007ffe0ff */
[----:B-1----:R-:W-:Y:S01]  /*1d90*/  IADD3 R56, R56, 0x80, RZ ;  /* 0x0000008038387810 */ /* 0x002fe20007ffe0ff */
[----:B------:R-:W-:Y:S01]  /*1da0*/  IMAD.X R11, RZ, RZ, R11, P0 ;  /* 0x000000ffff0b7224 */ /* 0x000fe200000e060b */
[----:B------:R-:W-:Y:S01]  /*1db0*/  IADD3 R31, R31, 0x20, RZ ;  /* 0x000000201f1f7810 */ /* 0x000fe20007ffe0ff */
[----:B0-----:R-:W-:Y:S05]  /*1dc0*/  @!P2 BRA `(.L_x_19487) ;  /* 0xfffff5700000a947 */ /* 0x001fea000383ffff */
.L_x_19482:
[----:B------:R-:W-:Y:S05]  /*1dd0*/  BSYNC B0 ;  /* 0x0000000000007941 */ /* 0x000fea0003800000 */
.L_x_19481:
[----:B------:R-:W-:Y:S05]  /*1de0*/  BRA.DIV ~URZ, `(.L_x_19488) ;  /* 0x00002a927f007947 */ /* 0x000fea000b800000 */
[----:B-----5:R0:W1:Y:S02]  /*1df0*/  SHFL.BFLY PT, R2, R9, 0x10, 0x1f ;  /* 0x0e001f0009027f89 */ /* 0x02006400000e0000 */
.L_x_19521:
[----:B01----:R-:W-:Y:S01]  /*1e00*/  FMNMX.FTZ R9, R2, R9, !PT ;  /* 0x0000000902097209 */ /* 0x003fe20007810000 */
[----:B------:R-:W-:Y:S05]  /*1e10*/  BRA.DIV ~URZ, `(.L_x_19489) ;  /* 0x00002ae27f007947 */ /* 0x000fea000b800000 */
[----:B------:R-:W0:Y:S02]  /*1e20*/  SHFL.BFLY PT, R2, R9, 0x8, 0x1f ;  /* 0x0d001f0009027f89 */ /* 0x000e2400000e0000 */
[----:B0-----:R-:W-:-:S05]  /*1e30*/  FMNMX.FTZ R2, R9, R2, !PT ;  /* 0x0000000209027209 */ /* 0x001fca0007810000 */
[----:B------:R0:W1:Y:S02]  /*1e40*/  SHFL.BFLY PT, R7, R2, 0x4, 0x1f ;  /* 0x0c801f0002077f89 */ /* 0x00006400000e0000 */
.L_x_19522:
[----:B------:R-:W-:Y:S01]  /*1e50*/  ISETP.NE.AND P0, PT, R6, RZ, PT ;  /* 0x000000ff0600720c */ /* 0x000fe20003f05270 */
[----:B------:R-:W-:-:S12]  /*1e60*/  WARPSYNC 0xffffffff ;  /* 0xffffffff00007948 */ /* 0x000fd80003800000 */
[----:B01----:R-:W-:-:S05]  /*1e70*/  @!P0 FMNMX.FTZ R2, R7, R2, !PT ;  /* 0x0000000207028209 */ /* 0x003fca0007810000 */
[----:B------:R0:W-:Y:S02]  /*1e80*/  @!P0 STS [R5.X4+0xc0], R2 ;  /* 0x0000c00205008388 */ /* 0x0001e40000004800 */
[----:B------:R-:W-:Y:S01]  /*1e90*/  BAR.SYNC.DEFER_BLOCKING 0x0 ;  /* 0x0000000000007b1d */ /* 0x000fe20000010000 */
[----:B------:R-:W-:Y:S01]  /*1ea0*/  ISETP.GT.AND P0, PT, R6, 0x3, PT ;  /* 0x000000030600780c */ /* 0x000fe20003f04270 */
[----:B------:R-:W-:-:S04]  /*1eb0*/  IMAD.MOV.U32 R7, RZ, RZ, -0x800001 ;  /* 0xff7fffffff077424 */ /* 0x000fc800078e00ff */
[----:B------:R-:W-:Y:S08]  /*1ec0*/  BSSY B0, `(.L_x_19490) ;  /* 0x00000e8000007945 */ /* 0x000ff00003800000 */
[----:B------:R-:W1:Y:S04]  /*1ed0*/  @!P0 LDS R7, [R6.X4+0xc0] ;  /* 0x0000c00006078984 */ /* 0x000e680000004800 */
[----:B01----:R-:W0:Y:S02]  /*1ee0*/  SHFL.BFLY PT, R2, R7, 0x2, 0x1f ;  /* 0x0c401f0007027f89 */ /* 0x003e2400000e0000 */
        /* <DEDUP_REMOVED lines=24> */
.L_x_19494:
        /* <DEDUP_REMOVED lines=11> */
.L_x_19493:
[----:B------:R-:W-:Y:S05]  /*2120*/  BSYNC B1 ;  /* 0x0000000000017941 */ /* 0x000fea0003800000 */
.L_x_19492:
        /* <DEDUP_REMOVED lines=10> */
.L_x_19497:
        /* <DEDUP_REMOVED lines=100> */
.L_x_19496:
[----:B------:R-:W-:Y:S05]  /*2810*/  BSYNC B1 ;  /* 0x0000000000017941 */ /* 0x000fea0003800000 */
.L_x_19495:
        /* <DEDUP_REMOVED lines=55> */
.L_x_19499:
[----:B------:R-:W-:Y:S05]  /*2b90*/  BSYNC B1 ;  /* 0x0000000000017941 */ /* 0x000fea0003800000 */
.L_x_19498:
        /* <DEDUP_REMOVED lines=26> */
.L_x_19491:
[----:B------:R-:W-:Y:S05]  /*2d40*/  BSYNC B0 ;  /* 0x0000000000007941 */ /* 0x000fea0003800000 */
.L_x_19490:
        /* <DEDUP_REMOVED lines=37> */
.L_x_19504:
        /* <DEDUP_REMOVED lines=8> */
.L_x_19503:
[----:B01----:R-:W-:Y:S05]  /*3020*/  BSYNC B1 ;  /* 0x0000000000017941 */ /* 0x003fea0003800000 */
.L_x_19502:
        /* <DEDUP_REMOVED lines=10> */
.L_x_19507:
        /* <DEDUP_REMOVED lines=52> */
.L_x_19506:
[----:B------:R-:W-:Y:S05]  /*3410*/  BSYNC B1 ;  /* 0x0000000000017941 */ /* 0x000fea0003800000 */
.L_x_19505:
        /* <DEDUP_REMOVED lines=31> */
.L_x_19509:
[----:B------:R-:W-:Y:S05]  /*3610*/  BSYNC B1 ;  /* 0x0000000000017941 */ /* 0x000fea0003800000 */
.L_x_19508:
        /* <DEDUP_REMOVED lines=14> */
.L_x_19501:
[----:B------:R-:W-:Y:S05]  /*3700*/  BSYNC B0 ;  /* 0x0000000000007941 */ /* 0x000fea0003800000 */
.L_x_19500:
        /* <DEDUP_REMOVED lines=30> */
.L_x_19518:
[----:B------:R-:W2:Y:S04]  /*38f0*/  LDG.E.CONSTANT R13, [R32.64] ;  /* 0x0000000a200d7981 */ /* 0x000ea8000c1e9900 */
[----:B------:R-:W0:Y:S04]  /*3900*/  LDS.128 R24, [R36+-0x10] ;  /* 0xfffff00024187984 */ /* 0x000e280000000c00 */
[----:B------:R-:W1:Y:S01]  /*3910*/  LDS.128 R28, [R36] ;  /* 0x00000000241c7984 */ /* 0x000e620000000c00 */
        /* <DEDUP_REMOVED lines=9> */
[----:B------:R-:W-:Y:S02]  /*39b0*/  LEA.HI.X.SX32 R18, R38, R22, 0x1, P0 ;  /* 0x0000001626127211 */ /* 0x000fe400000f0eff */
[----:B------:R-:W-:Y:S02]  /*39c0*/  IADD3 R21, P0, R11, R20, RZ ;  /* 0x000000140b157210 */ /* 0x000fe40007f1e0ff */
[-C--:B------:R-:W-:Y:S02]  /*39d0*/  LEA.HI.X.SX32 R15, R39, R22.reuse, 0x1, P2 ;  /* 0x00000016270f7211 */ /* 0x080fe400010f0eff */
[----:B------:R-:W-:Y:S02]  /*39e0*/  LEA.HI.X R13, R13, c[0x0][0x17c], R18, 0x1, P1 ;  /* 0x00005f000d0d7a11 */ /* 0x000fe400008f0c12 */
[----:B------:R-:W-:Y:S02]  /*39f0*/  LEA R20, P1, R21, c[0x0][0x178], 0x1 ;  /* 0x00005e0015147a11 */ /* 0x000fe400078208ff */
[----:B------:R-:W-:-:S02]  /*3a00*/  LEA.HI.X.SX32 R22, R11, R22, 0x1, P0 ;  /* 0x000000160b167211 */ /* 0x000fc400000f0eff */
        /* <DEDUP_REMOVED lines=43> */
.L_x_19513:
[----:B------:R-:W-:Y:S05]  /*3cc0*/  BSYNC B1 ;  /* 0x0000000000017941 */ /* 0x000fea0003800000 */
.L_x_19512:
        /* <DEDUP_REMOVED lines=34> */
.L_x_19515:
[----:B------:R-:W-:Y:S05]  /*3ef0*/  BSYNC B1 ;  /* 0x0000000000017941 */ /* 0x000fea0003800000 */
.L_x_19514:
[----:B------:R-:W-:Y:S01]  /*3f00*/  HFMA2.MMA R21, R25, R20, R21 ;  /* 0x0000001419157235 */ /* 0x000fe20000000015 */
[----:B------:R-:W-:Y:S01]  /*3f10*/  HMUL2 R13, R24, R13 ;  /* 0x0000000d180d7232 */ /* 0x000fe20000000000 */
[----:B------:R-:W-:Y:S01]  /*3f20*/  F2FP.PACK_AB R30, R31, R30 ;  /* 0x0000001e1f1e723e */ /* 0x000fe200000000ff */
[----:B------:R-:W-:Y:S02]  /*3f30*/  BSSY B1, `(.L_x_19516) ;  /* 0x000002e000017945 */ /* 0x000fe40003800000 */
        /* <DEDUP_REMOVED lines=45> */
.L_x_19517:
[----:B------:R-:W-:Y:S05]  /*4210*/  BSYNC B1 ;  /* 0x0000000000017941 */ /* 0x000fea0003800000 */
.L_x_19516:
        /* <DEDUP_REMOVED lines=16> */
.L_x_19511:
[----:B------:R-:W-:Y:S05]  /*4320*/  BSYNC B0 ;  /* 0x0000000000007941 */ /* 0x000fea0003800000 */
.L_x_19510:
[----:B------:R-:W-:Y:S01]  /*4330*/  BAR.SYNC.DEFER_BLOCKING 0x0 ;  /* 0x0000000000007b1d */ /* 0x000fe20000010000 */
[----:B------:R-:W-:Y:S01]  /*4340*/  LOP3.LUT R0, R3, 0xffffffc0, RZ, 0xc0, !PT ;  /* 0xffffffc003007812 */ /* 0x000fe200078ec0ff */
[----:B------:R-:W-:Y:S01]  /*4350*/  IMAD R9, R9, 0x60, R6 ;  /* 0x0000006009097824 */ /* 0x000fe200078e0206 */
[C---:B------:R-:W-:Y:S02]  /*4360*/  ISETP.GT.AND P1, PT, R3.reuse, 0x3f, PT ;  /* 0x0000003f0300780c */ /* 0x040fe40003f24270 */
        /* <DEDUP_REMOVED lines=30> */
[----:B--2---:R-:W-:Y:S01]  /*4550*/  @!P2 FADD.FTZ R10, R3, R10 ;  /* 0x0000000a030aa221 */ /* 0x004fe20000010000 */
[C---:B------:R-:W-:Y:S01]  /*4560*/  IADD3 R0, R6.reuse, 0x20, RZ ;  /* 0x0000002006007810 */ /* 0x040fe20007ffe0ff */
[----:B---3--:R-:W-:Y:S01]  /*4570*/  @!P2 FADD.FTZ R2, R5, R2 ;  /* 0x000000020502a221 */ /* 0x008fe20000010000 */
[----:B------:R-:W-:Y:S01]  /*4580*/  IADD3 R3, R6, 0x40, RZ ;  /* 0x0000004006037810 */ /* 0x000fe20007ffe0ff */
[----:B------:R-:W1:Y:S01]  /*4590*/  S2UR UR6, SR_CTAID.Z ;  /* 0x00000000000679c3 */ /* 0x000e620000002700 */
[----:B------:R-:W-:-:S02]  /*45a0*/  F2FP.PACK_AB R10, R10, R7 ;  /* 0x000000070a0a723e */ /* 0x000fc400000000ff */
[----:B------:R-:W-:-:S05]  /*45b0*/  F2FP.PACK_AB R2, RZ, R2 ;  /* 0x00000002ff02723e */ /* 0x000fca00000000ff */
        /* <DEDUP_REMOVED lines=17> */
[----:B------:R-:W-:Y:S02]  /*46d0*/  IADD3 R9, P2, R3, UR4, RZ ;  /* 0x0000000403097c10 */ /* 0x000fe4000ff5e0ff */
[----:B------:R-:W-:Y:S01]  /*46e0*/  LEA R6, P0, R11, c[0x0][0x160], 0x1 ;  /* 0x000058000b067a11 */ /* 0x000fe200078008ff */
[----:B------:R-:W-:Y:S01]  /*46f0*/  STG.E.U16 [R4.64], R10 ;  /* 0x0000000a04007986 */ /* 0x000fe2000c10150a */
[----:B------:R-:W-:Y:S02]  /*4700*/  LEA.HI.X.SX32 R0, R3, UR7, 0x1, P2 ;  /* 0x0000000703007c11 */ /* 0x000fe400090f0eff */
[----:B------:R-:W-:Y:S02]  /*4710*/  LEA R8, P1, R9, c[0x0][0x160], 0x1 ;  /* 0x0000580009087a11 */ /* 0x000fe400078208ff */
[----:B------:R-:W-:-:S02]  /*4720*/  LEA.HI.X R7, R11, c[0x0][0x164], R12, 0x1, P0 ;  /* 0x000059000b077a11 */ /* 0x000fc400000f0c0c */
[----:B------:R-:W-:Y:S02]  /*4730*/  PRMT R3, R10, 0x7632, R3 ;  /* 0x000076320a037816 */ /* 0x000fe40000000003 */
[----:B------:R-:W-:-:S03]  /*4740*/  LEA.HI.X R9, R9, c[0x0][0x164], R0, 0x1, P1 ;  /* 0x0000590009097a11 */ /* 0x000fc600008f0c00 */
[----:B------:R-:W-:Y:S04]  /*4750*/  STG.E.U16 [R6.64], R3 ;  /* 0x0000000306007986 */ /* 0x000fe8000c10150a */
[----:B------:R-:W-:Y:S01]  /*4760*/  STG.E.U16 [R8.64], R2 ;  /* 0x0000000208007986 */ /* 0x000fe2000c10150a */
[----:B------:R-:W-:Y:S05]  /*4770*/  EXIT ;  /* 0x000000000000794d */ /* 0x000fea0003800000 */
.L_x_19483:
[----:B------:R-:W-:Y:S01]  /*4780*/  IMAD.MOV.U32 R22, RZ, RZ, R73 ;  /* 0x000000ffff167224 */ /* 0x000fe200078e0049 */
[----:B------:R-:W-:Y:S01]  /*4790*/  MOV R20, 0x47e0 ;  /* 0x000047e000147802 */ /* 0x000fe20000000f00 */
[----:B------:R-:W-:Y:S02]  /*47a0*/  IMAD.MOV.U32 R23, RZ, RZ, 0x2 ;  /* 0x00000002ff177424 */ /* 0x000fe400078e00ff */
[----:B------:R-:W-:Y:S02]  /*47b0*/  IMAD.MOV.U32 R68, RZ, RZ, 0x1f ;  /* 0x0000001fff447424 */ /* 0x000fe400078e00ff */
[----:B------:R-:W-:-:S02]  /*47c0*/  IMAD.MOV.U32 R71, RZ, RZ, -0x1 ;  /* 0xffffffffff477424 */ /* 0x000fc400078e00ff */
[----:B-----5:R-:W-:Y:S05]  /*47d0*/  CALL.REL.NOINC `($__internal_383_$__cuda_sm70_shflsync_bfly_p) ;  /* 0x0000021000007944 */ /* 0x020fea0003c00000 */
[----:B-1----:R-:W-:Y:S01]  /*47e0*/  IMAD.MOV.U32 R20, RZ, RZ, R22 ;  /* 0x000000ffff147224 */ /* 0x002fe200078e0016 */
[----:B0-----:R-:W-:Y:S05]  /*47f0*/  BRA `(.L_x_19519) ;  /* 0xffffd46000007947 */ /* 0x001fea000383ffff */
.L_x_19484:
[----:B------:R-:W-:Y:S01]  /*4800*/  IMAD.MOV.U32 R22, RZ, RZ, R73 ;  /* 0x000000ffff167224 */ /* 0x000fe200078e0049 */
[----:B------:R-:W-:Y:S01]  /*4810*/  MOV R20, 0x4860 ;  /* 0x0000486000147802 */ /* 0x000fe20000000f00 */
[----:B------:R-:W-:-:S02]  /*4820*/  IMAD.MOV.U32 R23, RZ, RZ, 0x1 ;  /* 0x00000001ff177424 */ /* 0x000fc400078e00ff */
[----:B------:R-:W-:Y:S02]  /*4830*/  IMAD.MOV.U32 R68, RZ, RZ, 0x1f ;  /* 0x0000001fff447424 */ /* 0x000fe400078e00ff */
[----:B------:R-:W-:Y:S02]  /*4840*/  IMAD.MOV.U32 R71, RZ, RZ, -0x1 ;  /* 0xffffffffff477424 */ /* 0x000fe400078e00ff */
[----:B-----5:R-:W-:Y:S05]  /*4850*/  CALL.REL.NOINC `($__internal_383_$__cuda_sm70_shflsync_bfly_p) ;  /* 0x0000019000007944 */ /* 0x020fea0003c00000 */
[----:B-1----:R-:W-:Y:S01]  /*4860*/  IMAD.MOV.U32 R20, RZ, RZ, R22 ;  /* 0x000000ffff147224 */ /* 0x002fe200078e0016 */
[----:B0-----:R-:W-:Y:S05]  /*4870*/  BRA `(.L_x_19520) ;  /* 0xffffd41000007947 */ /* 0x001fea000383ffff */
.L_x_19488:
[----:B------:R-:W-:Y:S01]  /*4880*/  IMAD.MOV.U32 R22, RZ, RZ, R9 ;  /* 0x000000ffff167224 */ /* 0x000fe200078e0009 */
[----:B------:R-:W-:Y:S01]  /*4890*/  MOV R20, 0x48e0 ;  /* 0x000048e000147802 */ /* 0x000fe20000000f00 */
[----:B------:R-:W-:Y:S02]  /*48a0*/  IMAD.MOV.U32 R23, RZ, RZ, 0x10 ;  /* 0x00000010ff177424 */ /* 0x000fe400078e00ff */
[----:B------:R-:W-:Y:S02]  /*48b0*/  IMAD.MOV.U32 R68, RZ, RZ, 0x1f ;  /* 0x0000001fff447424 */ /* 0x000fe400078e00ff */
[----:B------:R-:W-:Y:S02]  /*48c0*/  IMAD.MOV.U32 R71, RZ, RZ, -0x1 ;  /* 0xffffffffff477424 */ /* 0x000fe400078e00ff */
[----:B-----5:R-:W-:Y:S05]  /*48d0*/  CALL.REL.NOINC `($__internal_383_$__cuda_sm70_shflsync_bfly_p) ;  /* 0x0000011000007944 */ /* 0x020fea0003c00000 */
[----:B-1----:R-:W-:Y:S01]  /*48e0*/  IMAD.MOV.U32 R2, RZ, RZ, R22 ;  /* 0x000000ffff027224 */ /* 0x002fe200078e0016 */
[----:B0-----:R-:W-:Y:S05]  /*48f0*/  BRA `(.L_x_19521) ;  /* 0xffffd50000007947 */ /* 0x001fea000383ffff */
.L_x_19489:
[----:B------:R-:W-:Y:S01]  /*4900*/  IMAD.MOV.U32 R22, RZ, RZ, R9 ;  /* 0x000000ffff167224 */ /* 0x000fe200078e0009 */
[----:B------:R-:W-:Y:S01]  /*4910*/  MOV R20, 0x4960 ;  /* 0x0000496000147802 */ /* 0x000fe20000000f00 */
[----:B------:R-:W-:-:S02]  /*4920*/  IMAD.MOV.U32 R23, RZ, RZ, 0x8 ;  /* 0x00000008ff177424 */ /* 0x000fc400078e00ff */
[----:B------:R-:W-:Y:S02]  /*4930*/  IMAD.MOV.U32 R68, RZ, RZ, 0x1f ;  /* 0x0000001fff447424 */ /* 0x000fe400078e00ff */
[----:B------:R-:W-:Y:S02]  /*4940*/  IMAD.MOV.U32 R71, RZ, RZ, -0x1 ;  /* 0xffffffffff477424 */ /* 0x000fe400078e00ff */
[----:B------:R-:W-:Y:S05]  /*4950*/  CALL.REL.NOINC `($__internal_383_$__cuda_sm70_shflsync_bfly_p) ;  /* 0x0000009000007944 */ /* 0x000fea0003c00000 */
[----:B-1----:R-:W-:Y:S01]  /*4960*/  FMNMX.FTZ R2, R9, R22, !PT ;  /* 0x0000001609027209 */ /* 0x002fe20007810000 */
[----:B0-----:R-:W-:Y:S01]  /*4970*/  IMAD.MOV.U32 R23, RZ, RZ, 0x4 ;  /* 0x00000004ff177424 */ /* 0x001fe200078e00ff */
[----:B------:R-:W-:Y:S01]  /*4980*/  MOV R20, 0x49d0 ;  /* 0x000049d000147802 */ /* 0x000fe20000000f00 */
[----:B------:R-:W-:Y:S02]  /*4990*/  IMAD.MOV.U32 R68, RZ, RZ, 0x1f ;  /* 0x0000001fff447424 */ /* 0x000fe400078e00ff */
[----:B------:R-:W-:Y:S02]  /*49a0*/  IMAD.MOV.U32 R71, RZ, RZ, -0x1 ;  /* 0xffffffffff477424 */ /* 0x000fe400078e00ff */
[----:B------:R-:W-:Y:S02]  /*49b0*/  IMAD.MOV.U32 R22, RZ, RZ, R2 ;  /* 0x000000ffff167224 */ /* 0x000fe400078e0002 */
[----:B------:R-:W-:Y:S05]  /*49c0*/  CALL.REL.NOINC `($__internal_383_$__cuda_sm70_shflsync_bfly_p) ;  /* 0x0000002000007944 */ /* 0x000fea0003c00000 */
[----:B-1----:R-:W-:Y:S01]  /*49d0*/  IMAD.MOV.U32 R7, RZ, RZ, R22 ;  /* 0x000000ffff077224 */ /* 0x002fe200078e0016 */
[----:B0-----:R-:W-:Y:S05]  /*49e0*/  BRA `(.L_x_19522) ;  /* 0xffffd46000007947 */ /* 0x001fea000383ffff */
        .weak           $__internal_383_$__cuda_sm70_shflsync_bfly_p
        .type           $__internal_383_$__cuda_sm70_shflsync_bfly_p,@function
        .size           $__internal_383_$__cuda_sm70_shflsync_bfly_p,(.L_x_23550 - $__internal_383_$__cuda_sm70_shflsync_bfly_p)
$__internal_383_$__cuda_sm70_shflsync_bfly_p:
[----:B------:R-:W-:Y:S01]  /*49f0*/  IMAD.MOV.U32 R21, RZ, RZ, 0x0 ;  /* 0x00000000ff157424 */ /* 0x000fe200078e00ff */
[----:B------:R-:W-:Y:S04]  /*4a00*/  WARPSYNC R71 ;  /* 0x0000004700007348 */ /* 0x000fe80003800000 */
[----:B------:R0:W1:Y:S01]  /*4a10*/  SHFL.BFLY PT, R22, R22, R23, R68 ;  /* 0x0c00001716167389 */ /* 0x00006200000e0044 */
[----:B------:R-:W-:Y:S05]  /*4a20*/  RET.REL.NODEC R20 `(_ZN4vllm25paged_attention_v1_kernelIttLi96ELi8ELi128ELNS_18Fp8KVCacheDataTypeE0ELb0EEEvPT_PKS2_PKT0_S8_ifPKiSA_iPKfiiiSC_SC_iiiii) ;  /* 0xffffb5d014007950 */ /* 0x000fea0003c3ffff */
.L_x_19523:
        /* <DEDUP_REMOVED lines=13> */
.L_x_23550:


//--------------------- .text._ZN4vllm25paged_attention_v1_kernelIttLi80ELi8ELi128ELNS_18Fp8KVCacheDataTypeE0ELb0EEEvPT_PKS2_PKT0_S8_ifPKiSA_iPKfiiiSC_SC_iiiii --------------------------
	.section	.text._ZN4vllm25paged_attention_v1_kernelIttLi80ELi8ELi128ELNS_18Fp8KVCacheDataTypeE0ELb0EEEvPT_PKS2_PKT0_S8_ifPKiSA_iPKfiiiSC_SC_iiiii,"ax",@progbits
	.sectioninfo	@"SHI_REGISTERS=70"
	.align	128
        .global         _ZN4vllm25paged_attention_v1_kernelIttLi80ELi8ELi128ELNS_18Fp8KVCacheDataTypeE0ELb0EEEvPT_PKS2_PKT0_S8_ifPKiSA_iPKfiiiSC_SC_iiiii
        .type           _ZN4vllm25paged_attention_v1_kernelIttLi80ELi8ELi128ELNS_18Fp8KVCacheDataTypeE0ELb0EEEvPT_PKS2_PKT0_S8_ifPKiSA_iPKfiiiSC_SC_iiiii,@function
        .size           _ZN4vllm25paged_attention_v1_kernelIttLi80ELi8ELi128ELNS_18Fp8KVCacheDataTypeE0ELb0EEEvPT_PKS2_PKT0_S8_ifPKiSA_iPKfiiiSC_SC_iiiii,(.L_x_23551 - _ZN4vllm25paged_attention_v1_kernelIttLi80ELi8ELi128ELNS_18Fp8KVCacheDataTypeE0ELb0EEEvPT_PKS2_PKT0_S8_ifPKiSA_iPKfiiiSC_SC_iiiii)
        .other          _ZN4vllm25paged_attention_v1_kernelIttLi80ELi8ELi128ELNS_18Fp8KVCacheDataTypeE0ELb0EEEvPT_PKS2_PKT0_S8_ifPKiSA_iPKfiiiSC_SC_iiiii,@"STO_CUDA_ENTRY STV_DEFAULT"
_ZN4vllm25paged_attention_v1_kernelIttLi80ELi8ELi128ELNS_18Fp8KVCacheDataTypeE0ELb0EEEvPT_PKS2_PKT0_S8_ifPKiSA_iPKfiiiSC_SC_iiiii:
.text._ZN4vllm25paged_attention_v1_kernelIttLi80ELi8ELi128ELNS_18Fp8KVCacheDataTypeE0ELb0EEEvPT_PKS2_PKT0_S8_ifPKiSA_iPKfiiiSC_SC_iiiii:
        /* <DEDUP_REMOVED lines=65> */
[----:B------:R-:W-:-:S03]  /*0410*/  LEA.HI R5, R6, R3, RZ, 0x5 ;  /* 0x0000000306057211 */ /* 0x000fc600078f28ff */
[----:B------:R-:W-:Y:S02]  /*0420*/  @P0 IADD3 R4, R4, 0x1, RZ ;  /* 0x0000000104040810 */ /* 0x000fe40007ffe0ff */
[----:B------:R-:W-:Y:S02]  /*0430*/  ISETP.GT.AND P0, PT, R3, 0x27, PT ;  /* 0x000000270300780c */ /* 0x000fe40003f04270 */
[----:B------:R-:W-:Y:S02]  /*0440*/  LOP3.LUT R6, R5, 0xffffffe0, RZ, 0xc0, !PT ;  /* 0xffffffe005067812 */ /* 0x000fe400078ec0ff */
[----:B------:R-:W-:Y:S01]  /*0450*/  @!P2 IMAD.MOV R4, RZ, RZ, -R4 ;  /* 0x000000ffff04a224 */ /* 0x000fe200078e0a04 */
[----:B------:R-:W-:Y:S02]  /*0460*/  @!P1 LOP3.LUT R4, RZ, R9, RZ, 0x33, !PT ;  /* 0x00000009ff049212 */ /* 0x000fe400078e33ff */
[----:B------:R-:W-:Y:S01]  /*0470*/  SHF.R.S32.HI R5, RZ, 0x5, R5 ;  /* 0x00000005ff057819 */ /* 0x000fe20000011405 */
[----:B------:R-:W-:Y:S01]  /*0480*/  IMAD.IADD R6, R3, 0x1, -R6 ;  /* 0x0000000103067824 */ /* 0x000fe200078e0a06 */
[----:B--2---:R-:W-:-:S04]  /*0490*/  IADD3 R7, R0, 0x7, RZ ;  /* 0x0000000700077810 */ /* 0x004fc80007ffe0ff */
[----:B------:R-:W-:-:S04]  /*04a0*/  SHF.R.S32.HI R8, RZ, 0x1f, R7 ;  /* 0x0000001fff087819 */ /* 0x000fc80000011407 */
[----:B------:R-:W-:Y:S02]  /*04b0*/  LEA.HI R9, R8, R7, RZ, 0x3 ;  /* 0x0000000708097211 */ /* 0x000fe400078f18ff */
[----:B------:R-:W-:Y:S02]  /*04c0*/  LOP3.LUT R8, R26, 0xfffffffc, RZ, 0xc0, !PT ;  /* 0xfffffffc1a087812 */ /* 0x000fe400078ec0ff */
[----:B------:R-:W-:-:S03]  /*04d0*/  SHF.R.S32.HI R26, RZ, 0x2, R26 ;  /* 0x00000002ff1a7819 */ /* 0x000fc6000001141a */
        /* <DEDUP_REMOVED lines=25> */
.L_x_19528:
        /* <DEDUP_REMOVED lines=11> */
.L_x_19527:
[----:B------:R-:W-:Y:S05]  /*0720*/  BSYNC B1 ;  /* 0x0000000000017941 */ /* 0x000fea0003800000 */
.L_x_19526:
        /* <DEDUP_REMOVED lines=10> */
.L_x_19529:
        /* <DEDUP_REMOVED lines=17> */
.L_x_19525:
[----:B------:R-:W-:Y:S05]  /*08e0*/  BSYNC B0 ;  /* 0x0000000000007941 */ /* 0x000fea0003800000 */
.L_x_19524:
        /* <DEDUP_REMOVED lines=18> */
[----:B------:R-:W-:Y:S02]  /*0a10*/  LOP3.LUT R9, R9, 0xfffffff8, RZ, 0xc0, !PT ;  /* 0xfffffff809097812 */ /* 0x000fe400078ec0ff */
[----:B------:R-:W-:Y:S02]  /*0a20*/  LEA.HI.X.SX32 R15, R10, R15, 0x1, P0 ;  /* 0x0000000f0a0f7211 */ /* 0x000fe400000f0eff */
[----:B------:R-:W-:Y:S01]  /*0a30*/  SHF.R.S32.HI R14, RZ, 0x1f, R13 ;  /* 0x0000001fff0e7819 */ /* 0x000fe2000001140d */
[----:B------:R-:W-:Y:S01]  /*0a40*/  IMAD.IADD R26, R26, 0x1, -R9 ;  /* 0x000000011a1a7824 */ /* 0x000fe200078e0a09 */
[----:B------:R-:W-:-:S02]  /*0a50*/  LEA.HI R11, R11, R12, RZ, 0x3 ;  /* 0x0000000c0b0b7211 */ /* 0x000fc400078f18ff */
[----:B------:R-:W-:Y:S02]  /*0a60*/  LEA R10, P0, R16, c[0x0][0x188], 0x2 ;  /* 0x00006200100a7a11 */ /* 0x000fe400078010ff */
[----:B------:R-:W-:Y:S02]  /*0a70*/  LEA.HI R14, R14, R13, RZ, 0x3 ;  /* 0x0000000d0e0e7211 */ /* 0x000fe400078f18ff */
[----:B------:R-:W-:Y:S02]  /*0a80*/  LOP3.LUT R9, R11, 0xfffffff8, RZ, 0xc0, !PT ;  /* 0xfffffff80b097812 */ /* 0x000fe400078ec0ff */
[----:B------:R-:W-:Y:S02]  /*0a90*/  LEA.HI.X R11, R16, c[0x0][0x18c], R15, 0x2, P0 ;  /* 0x00006300100b7a11 */ /* 0x000fe400000f140f */
[C---:B------:R-:W-:Y:S01]  /*0aa0*/  IADD3 R15, R7.reuse, 0x8, RZ ;  /* 0x00000008070f7810 */ /* 0x040fe20007ffe0ff */
[----:B------:R-:W-:Y:S01]  /*0ab0*/  IMAD.IADD R12, R12, 0x1, -R9 ;  /* 0x000000010c0c7824 */ /* 0x000fe200078e0a09 */
[----:B------:R-:W-:-:S02]  /*0ac0*/  IADD3 R19, R7, 0x10, RZ ;  /* 0x0000001007137810 */ /* 0x000fc40007ffe0ff */
[----:B------:R-:W-:Y:S02]  /*0ad0*/  LOP3.LUT R14, R14, 0xfffffff8, RZ, 0xc0, !PT ;  /* 0xfffffff80e0e7812 */ /* 0x000fe400078ec0ff */
[----:B------:R-:W-:Y:S02]  /*0ae0*/  IADD3 R17, R7, 0xc, RZ ;  /* 0x0000000c07117810 */ /* 0x000fe40007ffe0ff */
[----:B------:R-:W-:Y:S01]  /*0af0*/  SHF.R.S32.HI R16, RZ, 0x1f, R15 ;  /* 0x0000001fff107819 */ /* 0x000fe2000001140f */
[----:B------:R-:W-:Y:S01]  /*0b00*/  IMAD.IADD R13, R13, 0x1, -R14 ;  /* 0x000000010d0d7824 */ /* 0x000fe200078e0a0e */
[----:B------:R-:W-:Y:S01]  /*0b10*/  SHF.R.S32.HI R28, RZ, 0x1f, R19 ;  /* 0x0000001fff1c7819 */ /* 0x000fe20000011413 */
[----:B------:R-:W-:Y:S01]  /*0b20*/  IMAD.SHL.U32 R14, R15, 0x2, RZ ;  /* 0x000000020f0e7824 */ /* 0x000fe200078e00ff */
[----:B------:R-:W-:Y:S01]  /*0b30*/  LEA.HI R25, R16, R15, RZ, 0x2 ;  /* 0x0000000f10197211 */ /* 0x000fe200078f10ff */
[----:B------:R-:W-:Y:S01]  /*0b40*/  IMAD.SHL.U32 R15, R17, 0x2, RZ ;  /* 0x00000002110f7824 */ /* 0x000fe200078e00ff */
[----:B------:R-:W-:-:S02]  /*0b50*/  SHF.R.S32.HI R18, RZ, 0x1f, R17 ;  /* 0x0000001fff127819 */ /* 0x000fc40000011411 */
[----:B------:R-:W-:Y:S02]  /*0b60*/  IADD3 R20, R7, 0x14, RZ ;  /* 0x0000001407147810 */ /* 0x000fe40007ffe0ff */
[----:B------:R-:W-:Y:S01]  /*0b70*/  LEA.HI R28, R28, R19, RZ, 0x2 ;  /* 0x000000131c1c7211 */ /* 0x000fe200078f10ff */
[----:B------:R-:W-:Y:S01]  /*0b80*/  IMAD.SHL.U32 R19, R19, 0x2, RZ ;  /* 0x0000000213137824 */ /* 0x000fe200078e00ff */
[----:B------:R-:W-:Y:S01]  /*0b90*/  LEA.HI R27, R18, R17, RZ, 0x2 ;  /* 0x00000011121b7211 */ /* 0x000fe200078f10ff */
[----:B------:R-:W-:Y:S01]  /*0ba0*/  IMAD.SHL.U32 R17, R20, 0x2, RZ ;  /* 0x0000000214117824 */ /* 0x000fe200078e00ff */
[----:B------:R-:W-:Y:S01]  /*0bb0*/  SHF.R.S32.HI R29, RZ, 0x1f, R20 ;  /* 0x0000001fff1d7819 */ /* 0x000fe20000011414 */
[----:B------:R-:W-:Y:S01]  /*0bc0*/  IMAD.SHL.U32 R28, R28, 0x10, RZ ;  /* 0x000000101c1c7824 */ /* 0x000fe200078e00ff */
[----:B------:R-:W-:Y:S02]  /*0bd0*/  SHF.R.S32.HI R16, RZ, 0x1f, R15 ;  /* 0x0000001fff107819 */ /* 0x000fe4000001140f */
        /* <DEDUP_REMOVED lines=14> */
[----:B------:R-:W-:Y:S02]  /*0cc0*/  LOP3.LUT R20, R20, 0xfffffff8, RZ, 0xc0, !PT ;  /* 0xfffffff814147812 */ /* 0x000fe400078ec0ff */
[C---:B------:R-:W-:Y:S01]  /*0cd0*/  IADD3 R19, R7.reuse, 0x1c, RZ ;  /* 0x0000001c07137810 */ /* 0x040fe20007ffe0ff */
[----:B------:R-:W-:Y:S01]  /*0ce0*/  IMAD.IADD R14, R14, 0x1, -R9 ;  /* 0x000000010e0e7824 */ /* 0x000fe200078e0a09 */
[----:B------:R-:W-:Y:S01]  /*0cf0*/  IADD3 R9, R7, 0x18, RZ ;  /* 0x0000001807097810 */ /* 0x000fe20007ffe0ff */
[----:B------:R-:W-:Y:S01]  /*0d00*/  IMAD.IADD R17, R17, 0x1, -R20 ;  /* 0x0000000111117824 */ /* 0x000fe200078e0a14 */
[----:B------:R-:W-:-:S02]  /*0d10*/  IADD3 R21, R7, 0x20, RZ ;  /* 0x0000002007157810 */ /* 0x000fc40007ffe0ff */
[----:B------:R-:W-:Y:S02]  /*0d20*/  SHF.R.S32.HI R20, RZ, 0x1f, R19 ;  /* 0x0000001fff147819 */ /* 0x000fe40000011413 */
[----:B------:R-:W-:Y:S02]  /*0d30*/  IADD3 R23, R7, 0x24, RZ ;  /* 0x0000002407177810 */ /* 0x000fe40007ffe0ff */
        /* <DEDUP_REMOVED lines=22> */
[----:B------:R-:W-:Y:S01]  /*0ea0*/  LEA.HI R31, R32, R23, RZ, 0x3 ;  /* 0x00000017201f7211 */ /* 0x000fe200078f18ff */
[----:B------:R-:W-:Y:S01]  /*0eb0*/  IMAD.SHL.U32 R32, R26, 0x8, RZ ;  /* 0x000000081a207824 */ /* 0x000fe200078e00ff */
[----:B------:R-:W-:Y:S02]  /*0ec0*/  LOP3.LUT R20, R20, 0xfffffff8, RZ, 0xc0, !PT ;  /* 0xfffffff814147812 */ /* 0x000fe400078ec0ff */
[----:B------:R-:W-:Y:S02]  /*0ed0*/  LOP3.LUT R18, R18, 0xfffffff8, RZ, 0xc0, !PT ;  /* 0xfffffff812127812 */ /* 0x000fe400078ec0ff */
[----:B------:R-:W-:Y:S01]  /*0ee0*/  LOP3.LUT R22, R22, 0xfffffff8, RZ, 0xc0, !PT ;  /* 0xfffffff816167812 */ /* 0x000fe200078ec0ff */
[----:B------:R-:W-:Y:S01]  /*0ef0*/  IMAD.IADD R19, R19, 0x1, -R20 ;  /* 0x0000000113137824 */ /* 0x000fe200078e0a14 */
[----:B------:R-:W-:Y:S01]  /*0f00*/  LOP3.LUT R34, R31, 0xfffffff8, RZ, 0xc0, !PT ;  /* 0xfffffff81f227812 */ /* 0x000fe200078ec0ff */
[----:B------:R-:W-:Y:S01]  /*0f10*/  IMAD.IADD R18, R9, 0x1, -R18 ;  /* 0x0000000109127824 */ /* 0x000fe200078e0a12 */
[----:B------:R-:W-:Y:S01]  /*0f20*/  SHF.R.S32.HI R40, RZ, 0x1f, R32 ;  /* 0x0000001fff287819 */ /* 0x000fe20000011420 */
[----:B------:R-:W-:Y:S01]  /*0f30*/  IMAD.IADD R20, R21, 0x1, -R22 ;  /* 0x0000000115147824 */ /* 0x000fe200078e0a16 */
[----:B------:R-:W-:Y:S01]  /*0f40*/  LOP3.LUT R29, R28, 0xffffffc0, RZ, 0xc0, !PT ;  /* 0xffffffc01c1d7812 */ /* 0x000fe200078ec0ff */
[----:B------:R-:W-:Y:S01]  /*0f50*/  IMAD.SHL.U32 R31, R25, 0x10, RZ ;  /* 0x00000010191f7824 */ /* 0x000fe200078e00ff */
[----:B------:R-:W-:Y:S01]  /*0f60*/  LOP3.LUT R24, R24, 0xffffffc0, RZ, 0xc0, !PT ;  /* 0xffffffc018187812 */ /* 0x000fe200078ec0ff */
[----:B------:R-:W-:Y:S01]  /*0f70*/  IMAD R9, R4, c[0x0][0x1b0], RZ ;  /* 0x00006c0004097a24 */ /* 0x000fe200078e02ff */
[----:B------:R-:W-:Y:S01]  /*0f80*/  LOP3.LUT R28, R35, 0xffffffc0, RZ, 0xc0, !PT ;  /* 0xffffffc0231c7812 */ /* 0x000fe200078ec0ff */
[----:B------:R-:W-:Y:S01]  /*0f90*/  IMAD.IADD R21, R23, 0x1, -R34 ;  /* 0x0000000117157824 */ /* 0x000fe200078e0a22 */
[----:B------:R-:W-:Y:S01]  /*0fa0*/  LOP3.LUT R39, R37, 0xffffffc0, RZ, 0xc0, !PT ;  /* 0xffffffc025277812 */ /* 0x000fe200078ec0ff */
[----:B------:R-:W-:Y:S01]  /*0fb0*/  IMAD.SHL.U32 R34, R27, 0x10, RZ ;  /* 0x000000101b227824 */ /* 0x000fe200078e00ff */
[----:B------:R-:W-:Y:S01]  /*0fc0*/  LOP3.LUT R27, R31, 0xffffffc0, RZ, 0xc0, !PT ;  /* 0xffffffc01f1b7812 */ /* 0x000fe200078ec0ff */
[----:B------:R-:W-:Y:S01]  /*0fd0*/  IMAD.MOV.U32 R23, RZ, RZ, c[0x0][0x1ac] ;  /* 0x00006b00ff177624 */ /* 0x000fe200078e00ff */
[----:B------:R-:W-:Y:S01]  /*0fe0*/  IADD3 R32, P0, R9, R32, RZ ;  /* 0x0000002009207210 */ /* 0x000fe20007f1e0ff */
[----:B------:R-:W-:Y:S01]  /*0ff0*/  IMAD R25, R5, 0x8, R26 ;  /* 0x0000000805197824 */ /* 0x000fe200078e021a */
[----:B------:R-:W-:Y:S01]  /*1000*/  LOP3.LUT R31, R30, 0xffffffc0, RZ, 0xc0, !PT ;  /* 0xffffffc01e1f7812 */ /* 0x000fe200078ec0ff */
[----:B------:R-:W-:Y:S01]  /*1010*/  IMAD R22, R7, 0x28, RZ ;  /* 0x0000002807167824 */ /* 0x000fe200078e02ff */
[----:B------:R-:W-:-:S02]  /*1020*/  LOP3.LUT R26, R34, 0xffffffc0, RZ, 0xc0, !PT ;  /* 0xffffffc0221a7812 */ /* 0x000fc400078ec0ff */
[----:B------:R-:W-:Y:S02]  /*1030*/  LOP3.LUT R30, R36, 0xffffffc0, RZ, 0xc0, !PT ;  /* 0xffffffc0241e7812 */ /* 0x000fe400078ec0ff */
[----:B------:R-:W-:Y:S02]  /*1040*/  LOP3.LUT R38, R38, 0xffffffc0, RZ, 0xc0, !PT ;  /* 0xffffffc026267812 */ /* 0x000fe400078ec0ff */
[----:B------:R-:W-:Y:S01]  /*1050*/  LEA.HI.X.SX32 R33, R9, R40, 0x1, P0 ;  /* 0x0000002809217211 */ /* 0x000fe200000f0eff */
[----:B------:R-:W-:Y:S01]  /*1060*/  IMAD.MOV.U32 R9, RZ, RZ, -0x800001 ;  /* 0xff7fffffff097424 */ /* 0x000fe200078e00ff */
        /* <DEDUP_REMOVED lines=21> */
.L_x_19536:
        /* <DEDUP_REMOVED lines=15> */
[----:B------:R-:W0:Y:S04]  /*12b0*/  LDS.64 R36, [R22] ;  /* 0x0000000016247984 */ /* 0x000e280000000a00 */
[----:B------:R-:W3:Y:S01]  /*12c0*/  LDG.E.CONSTANT R64, [R64.64] ;  /* 0x0000000a40407981 */ /* 0x000ee2000c1e9900 */
[--C-:B0-----:R-:W-:Y:S02]  /*12d0*/  HADD2.F32 R60, -RZ, R37.reuse.H0_H0 ;  /* 0x20000025ff3c7230 */ /* 0x101fe40000004100 */
[----:B------:R-:W-:Y:S02]  /*12e0*/  HADD2.F32 R37, -RZ, R37.H1_H1 ;  /* 0x30000025ff257230 */ /* 0x000fe40000004100 */
[----:B--2---:R-:W-:-:S02]  /*12f0*/  HADD2.F32 R67, -RZ, R62.H0_H0 ;  /* 0x2000003eff437230 */ /* 0x004fc40000004100 */
[----:B------:R-:W-:Y:S02]  /*1300*/  HADD2.F32 R66, -RZ, R62.H1_H1 ;  /* 0x3000003eff427230 */ /* 0x000fe40000004100 */
[--C-:B------:R-:W-:Y:S01]  /*1310*/  HADD2.F32 R62, -RZ, R36.reuse.H1_H1 ;  /* 0x30000024ff3e7230 */ /* 0x100fe20000004100 */
[----:B------:R-:W-:Y:S01]  /*1320*/  FMUL.FTZ R67, R60, R67 ;  /* 0x000000433c437220 */ /* 0x000fe20000410000 */
[----:B------:R-:W-:Y:S01]  /*1330*/  HADD2.F32 R60, -RZ, R36.H0_H0 ;  /* 0x20000024ff3c7230 */ /* 0x000fe20000004100 */
[----:B------:R-:W-:Y:S01]  /*1340*/  FMUL.FTZ R66, R37, R66 ;  /* 0x0000004225427220 */ /* 0x000fe20000410000 */
[----:B------:R-:W-:Y:S01]  /*1350*/  IADD3 R36, P0, P1, R14, R34, R27 ;  /* 0x000000220e247210 */ /* 0x000fe2000791e01b */
[----:B---3--:R-:W-:-:S05]  /*1360*/  HADD2.F32 R37, -RZ, R64.H0_H0 ;  /* 0x20000040ff257230 */ /* 0x008fca0000004100 */
[----:B------:R-:W-:Y:S01]  /*1370*/  FFMA.FTZ R60, R60, R37, R67 ;  /* 0x000000253c3c7223 */ /* 0x000fe20000010043 */
[----:B------:R-:W-:Y:S01]  /*1380*/  HADD2.F32 R37, -RZ, R64.H1_H1 ;  /* 0x30000040ff257230 */ /* 0x000fe20000004100 */
[----:B------:R-:W-:-:S04]  /*1390*/  LEA R64, P2, R36, c[0x0][0x170], 0x1 ;  /* 0x00005c0024407a11 */ /* 0x000fc800078408ff */
[----:B------:R-:W-:Y:S01]  /*13a0*/  FFMA.FTZ R62, R62, R37, R66 ;  /* 0x000000253e3e7223 */ /* 0x000fe20000010042 */
[----:B------:R-:W-:-:S04]  /*13b0*/  IADD3.X R37, R52, R35, R41, P0, P1 ;  /* 0x0000002334257210 */ /* 0x000fc800007e2429 */
[----:B------:R-:W-:Y:S02]  /*13c0*/  LEA.HI.X R65, R36, c[0x0][0x174], R37, 0x1, P2 ;  /* 0x00005d0024417a11 */ /* 0x000fe400010f0c25 */
[----:B------:R-:W0:Y:S04]  /*13d0*/  LDS.64 R36, [R22+0x8] ;  /* 0x0000080016247984 */ /* 0x000e280000000a00 */
[----:B------:R-:W2:Y:S01]  /*13e0*/  LDG.E.CONSTANT R64, [R64.64] ;  /* 0x0000000a40407981 */ /* 0x000ea2000c1e9900 */
[----:B0-----:R-:W-:Y:S02]  /*13f0*/  HADD2.F32 R63, -RZ, R36.H0_H0 ;  /* 0x20000024ff3f7230 */ /* 0x001fe40000004100 */
        /* <DEDUP_REMOVED lines=68> */
[----:B------:R-:W-:-:S04]  /*1840*/  IADD3 R62, P0, P1, R21, R34, R38 ;  /* 0x00000022153e7210 */ /* 0x000fc8000791e026 */
[----:B------:R-:W-:Y:S01]  /*1850*/  IADD3.X R35, R59, R35, R48, P0, P1 ;  /* 0x000000233b237210 */ /* 0x000fe200007e2430 */
[----:B0-----:R-:W-:Y:S02]  /*1860*/  HADD2.F32 R63, -RZ, R36.H0_H0 ;  /* 0x20000024ff3f7230 */ /* 0x001fe40000004100 */
[----:B--2---:R-:W-:-:S05]  /*1870*/  HADD2.F32 R34, -RZ, R64.H0_H0 ;  /* 0x20000040ff227230 */ /* 0x004fca0000004100 */
[----:B------:R-:W-:Y:S01]  /*1880*/  FFMA.FTZ R66, R63, R34, R66 ;  /* 0x000000223f427223 */ /* 0x000fe20000010042 */
[----:B------:R-:W-:-:S04]  /*1890*/  LEA R34, P0, R62, c[0x0][0x170], 0x1 ;  /* 0x00005c003e227a11 */ /* 0x000fc800078008ff */
[----:B------:R-:W-:-:S05]  /*18a0*/  LEA.HI.X R35, R62, c[0x0][0x174], R35, 0x1, P0 ;  /* 0x00005d003e237a11 */ /* 0x000fca00000f0c23 */
[----:B------:R-:W2:Y:S01]  /*18b0*/  LDG.E.CONSTANT R34, [R34.64] ;  /* 0x0000000a22227981 */ /* 0x000ea2000c1e9900 */
[----:B------:R-:W-:Y:S01]  /*18c0*/  HADD2.F32 R63, -RZ, R36.H1_H1 ;  /* 0x30000024ff3f7230 */ /* 0x000fe20000004100 */
[----:B------:R-:W-:Y:S01]  /*18d0*/  IADD3 R61, R61, 0x4, RZ ;  /* 0x000000043d3d7810 */ /* 0x000fe20007ffe0ff */
[----:B------:R-:W-:-:S03]  /*18e0*/  HADD2.F32 R64, -RZ, R64.H1_H1 ;  /* 0x30000040ff407230 */ /* 0x000fc60000004100 */
[----:B------:R-:W-:Y:S02]  /*18f0*/  ISETP.GE.AND P2, PT, R61, R8, PT ;  /* 0x000000083d00720c */ /* 0x000fe40003f46270 */
[----:B------:R-:W-:Y:S01]  /*1900*/  FFMA.FTZ R60, R63, R64, R60 ;  /* 0x000000403f3c7223 */ /* 0x000fe2000001003c */
[--C-:B------:R-:W-:Y:S02]  /*1910*/  HADD2.F32 R63, -RZ, R37.reuse.H0_H0 ;  /* 0x20000025ff3f7230 */ /* 0x100fe40000004100 */
[----:B------:R-:W-:Y:S02]  /*1920*/  HADD2.F32 R37, -RZ, R37.H1_H1 ;  /* 0x30000025ff257230 */ /* 0x000fe40000004100 */
[----:B--2---:R-:W-:-:S05]  /*1930*/  HADD2.F32 R36, -RZ, R34.H0_H0 ;  /* 0x20000022ff247230 */ /* 0x004fca0000004100 */
[----:B------:R-:W-:Y:S01]  /*1940*/  FFMA.FTZ R63, R63, R36, R66 ;  /* 0x000000243f3f7223 */ /* 0x000fe20000010042 */
[----:B------:R-:W-:-:S05]  /*1950*/  HADD2.F32 R36, -RZ, R34.H1_H1 ;  /* 0x30000022ff247230 */ /* 0x000fca0000004100 */
[----:B------:R-:W-:-:S04]  /*1960*/  FFMA.FTZ R36, R37, R36, R60 ;  /* 0x0000002425247223 */ /* 0x000fc8000001003c */
[----:B------:R-:W-:Y:S01]  /*1970*/  FADD.FTZ R65, R63, R36 ;  /* 0x000000243f417221 */ /* 0x000fe20000010000 */
[----:B------:R-:W-:Y:S05]  /*1980*/  BRA.DIV ~URZ, `(.L_x_19532) ;  /* 0x00002ca27f007947 */ /* 0x000fea000b800000 */
[----:B------:R0:W1:Y:S02]  /*1990*/  SHFL.BFLY PT, R34, R65, 0x2, 0x1f ;  /* 0x0c401f0041227f89 */ /* 0x00006400000e0000 */
.L_x_19578:
[----:B01----:R-:W-:Y:S01]  /*19a0*/  FADD.FTZ R65, R65, R34 ;  /* 0x0000002241417221 */ /* 0x003fe20000010000 */
[----:B------:R-:W-:Y:S05]  /*19b0*/  BRA.DIV ~URZ, `(.L_x_19533) ;  /* 0x00002cf27f007947 */ /* 0x000fea000b800000 */
[----:B------:R0:W1:Y:S02]  /*19c0*/  SHFL.BFLY PT, R34, R65, 0x1, 0x1f ;  /* 0x0c201f0041227f89 */ /* 0x00006400000e0000 */
.L_x_19579:
        /* <DEDUP_REMOVED lines=13> */
.L_x_19535:
[----:B------:R-:W-:Y:S05]  /*1aa0*/  BSYNC B1 ;  /* 0x0000000000017941 */ /* 0x000fea0003800000 */
.L_x_19534:
[----:B------:R-:W-:Y:S02]  /*1ab0*/  IADD3 R10, P0, R10, 0x10, RZ ;  /* 0x000000100a0a7810 */ /* 0x000fe40007f1e0ff */
[----:B------:R-:W-:Y:S02]  /*1ac0*/  IADD3 R49, R49, 0x20, RZ ;  /* 0x0000002031317810 */ /* 0x000fe40007ffe0ff */
[----:B-1----:R-:W-:Y:S01]  /*1ad0*/  IADD3 R50, R50, 0x80, RZ ;  /* 0x0000008032327810 */ /* 0x002fe20007ffe0ff */
[----:B------:R-:W-:Y:S01]  /*1ae0*/  IMAD.X R11, RZ, RZ, R11, P0 ;  /* 0x000000ffff0b7224 */ /* 0x000fe200000e060b */
[----:B------:R-:W-:Y:S01]  /*1af0*/  IADD3 R25, R25, 0x20, RZ ;  /* 0x0000002019197810 */ /* 0x000fe20007ffe0ff */
[----:B0-----:R-:W-:Y:S05]  /*1b00*/  @!P2 BRA `(.L_x_19536) ;  /* 0xfffff6b00000a947 */ /* 0x001fea000383ffff */
.L_x_19531:
[----:B------:R-:W-:Y:S05]  /*1b10*/  BSYNC B0 ;  /* 0x0000000000007941 */ /* 0x000fea0003800000 */
.L_x_19530:
[----:B------:R-:W-:Y:S05]  /*1b20*/  BRA.DIV ~URZ, `(.L_x_19537) ;  /* 0x00002c027f007947 */ /* 0x000fea000b800000 */
[----:B-----5:R0:W1:Y:S02]  /*1b30*/  SHFL.BFLY PT, R2, R9, 0x10, 0x1f ;  /* 0x0e001f0009027f89 */ /* 0x02006400000e0000 */
.L_x_19580:
[----:B01----:R-:W-:Y:S01]  /*1b40*/  FMNMX.FTZ R9, R2, R9, !PT ;  /* 0x0000000902097209 */ /* 0x003fe20007810000 */
[----:B------:R-:W-:Y:S05]  /*1b50*/  BRA.DIV ~URZ, `(.L_x_19538) ;  /* 0x00002c527f007947 */ /* 0x000fea000b800000 */
[----:B------:R-:W0:Y:S02]  /*1b60*/  SHFL.BFLY PT, R2, R9, 0x8, 0x1f ;  /* 0x0d001f0009027f89 */ /* 0x000e2400000e0000 */
[----:B0-----:R-:W-:-:S05]  /*1b70*/  FMNMX.FTZ R2, R9, R2, !PT ;  /* 0x0000000209027209 */ /* 0x001fca0007810000 */
[----:B------:R0:W1:Y:S02]  /*1b80*/  SHFL.BFLY PT, R7, R2, 0x4, 0x1f ;  /* 0x0c801f0002077f89 */ /* 0x00006400000e0000 */
.L_x_19581:
        /* <DEDUP_REMOVED lines=34> */
.L_x_19543:
        /* <DEDUP_REMOVED lines=11> */
.L_x_19542:
[----:B------:R-:W-:Y:S05]  /*1e60*/  BSYNC B1 ;  /* 0x0000000000017941 */ /* 0x000fea0003800000 */
.L_x_19541:
        /* <DEDUP_REMOVED lines=10> */
.L_x_19546:
        /* <DEDUP_REMOVED lines=100> */
.L_x_19545:
[----:B------:R-:W-:Y:S05]  /*2550*/  BSYNC B1 ;  /* 0x0000000000017941 */ /* 0x000fea0003800000 */
.L_x_19544:
        /* <DEDUP_REMOVED lines=55> */
.L_x_19548:
[----:B------:R-:W-:Y:S05]  /*28d0*/  BSYNC B1 ;  /* 0x0000000000017941 */ /* 0x000fea0003800000 */
.L_x_19547:
        /* <DEDUP_REMOVED lines=26> */
.L_x_19540:
[----:B------:R-:W-:Y:S05]  /*2a80*/  BSYNC B0 ;  /* 0x0000000000007941 */ /* 0x000fea0003800000 */
.L_x_19539:
        /* <DEDUP_REMOVED lines=36> */
.L_x_19553:
        /* <DEDUP_REMOVED lines=8> */
.L_x_19552:
[----:B------:R-:W-:Y:S05]  /*2d50*/  BSYNC B1 ;  /* 0x0000000000017941 */ /* 0x000fea0003800000 */
.L_x_19551:
        /* <DEDUP_REMOVED lines=10> */
.L_x_19556:
        /* <DEDUP_REMOVED lines=52> */
.L_x_19555:
[----:B------:R-:W-:Y:S05]  /*3140*/  BSYNC B1 ;  /* 0x0000000000017941 */ /* 0x000fea0003800000 */
.L_x_19554:
        /* <DEDUP_REMOVED lines=31> */
.L_x_19558:
[----:B------:R-:W-:Y:S05]  /*3340*/  BSYNC B1 ;  /* 0x0000000000017941 */ /* 0x000fea0003800000 */
.L_x_19557:
        /* <DEDUP_REMOVED lines=14> */
.L_x_19550:
[----:B------:R-:W-:Y:S05]  /*3430*/  BSYNC B0 ;  /* 0x0000000000007941 */ /* 0x000fea0003800000 */
.L_x_19549:
        /* <DEDUP_REMOVED lines=11> */
[--C-:B------:R-:W-:Y:S01]  /*34f0*/  SHF.R.S32.HI R5, RZ, 0x1f, R29.reuse ;  /* 0x0000001fff057819 */ /* 0x100fe2000001141d */
        /* <DEDUP_REMOVED lines=9> */
[----:B------:R-:W-:-:S02]  /*3590*/  IADD3 R39, R33, 0x100, RZ ;  /* 0x0000010021277810 */ /* 0x000fc40007ffe0ff */
[----:B------:R-:W-:Y:S01]  /*35a0*/  IADD3 R41, R33, 0x200, RZ ;  /* 0x0000020021297810 */ /* 0x000fe20007ffe0ff */
[----:B0-----:R-:W-:-:S05]  /*35b0*/  IMAD R2, R2, c[0x0][0x198], RZ ;  /* 0x0000660002027a24 */ /* 0x001fca00078e02ff */
[----:B------:R-:W-:-:S04]  /*35c0*/  IADD3 R31, P0, R29, R2, RZ ;  /* 0x000000021d1f7210 */ /* 0x000fc80007f1e0ff */
[----:B------:R-:W-:Y:S02]  /*35d0*/  LEA.HI.X.SX32 R2, R2, R5, 0x1, P0 ;  /* 0x0000000502027211 */ /* 0x000fe400000f0eff */
[C---:B------:R-:W-:Y:S02]  /*35e0*/  LEA R28, P0, R31.reuse, c[0x0][0x188], 0x2 ;  /* 0x000062001f1c7a11 */ /* 0x040fe400078010ff */
[----:B------:R-:W-:Y:S02]  /*35f0*/  SHF.R.S32.HI R5, RZ, 0x1f, R4 ;  /* 0x0000001fff057819 */ /* 0x000fe40000011404 */
[----:B------:R-:W-:Y:S01]  /*3600*/  LEA.HI.X R31, R31, c[0x0][0x18c], R2, 0x2, P0 ;  /* 0x000063001f1f7a11 */ /* 0x000fe200000f1402 */
[----:B------:R-:W-:Y:S02]  /*3610*/  IMAD.MOV.U32 R2, RZ, RZ, RZ ;  /* 0x000000ffff027224 */ /* 0x000fe400078e00ff */
.L_x_19569:
        /* <DEDUP_REMOVED lines=13> */
[----:B------:R-:W-:Y:S02]  /*36f0*/  IADD3 R17, P0, R33, R10, RZ ;  /* 0x0000000a21117210 */ /* 0x000fe40007f1e0ff */
[----:B------:R-:W-:Y:S02]  /*3700*/  LEA.HI.X R13, R13, c[0x0][0x17c], R14, 0x1, P1 ;  /* 0x00005f000d0d7a11 */ /* 0x000fe400008f0c0e */
[----:B------:R-:W-:Y:S02]  /*3710*/  LEA R16, P1, R17, c[0x0][0x178], 0x1 ;  /* 0x00005e0011107a11 */ /* 0x000fe400078208ff */
[----:B------:R-:W-:Y:S02]  /*3720*/  LEA.HI.X.SX32 R18, R33, R34, 0x1, P0 ;  /* 0x0000002221127211 */ /* 0x000fe400000f0eff */
[----:B------:R-:W5:Y:S02]  /*3730*/  LDG.E.128.CONSTANT R12, [R12.64] ;  /* 0x0000000a0c0c7981 */ /* 0x000f64000c1e9d00 */
[----:B------:R-:W-:-:S06]  /*3740*/  LEA.HI.X R17, R17, c[0x0][0x17c], R18, 0x1, P1 ;  /* 0x00005f0011117a11 */ /* 0x000fcc00008f0c12 */
[----:B------:R-:W5:Y:S01]  /*3750*/  LDG.E.128.CONSTANT R16, [R16.64] ;  /* 0x0000000a10107981 */ /* 0x000f62000c1e9d00 */
[----:B------:R-:W-:Y:S01]  /*3760*/  ISETP.NE.AND P0, PT, R36, RZ, PT ;  /* 0x000000ff2400720c */ /* 0x000fe20003f05270 */
[----:B------:R-:W-:Y:S01]  /*3770*/  BSSY B1, `(.L_x_19561) ;  /* 0x0000025000017945 */ /* 0x000fe20003800000 */
[----:B0-----:R-:W-:Y:S02]  /*3780*/  F2FP.PACK_AB R22, R23, R22 ;  /* 0x000000161716723e */ /* 0x001fe400000000ff */
        /* <DEDUP_REMOVED lines=35> */
.L_x_19562:
[----:B------:R-:W-:Y:S05]  /*39c0*/  BSYNC B1 ;  /* 0x0000000000017941 */ /* 0x000fea0003800000 */
.L_x_19561:
        /* <DEDUP_REMOVED lines=34> */
.L_x_19564:
[----:B------:R-:W-:Y:S05]  /*3bf0*/  BSYNC B1 ;  /* 0x0000000000017941 */ /* 0x000fea0003800000 */
.L_x_19563:
[----:B------:R-:W-:Y:S01]  /*3c00*/  HFMA2.MMA R17, R21, R16, R17 ;  /* 0x0000001015117235 */ /* 0x000fe20000000011 */
[----:B------:R-:W-:Y:S01]  /*3c10*/  HMUL2 R13, R20, R13 ;  /* 0x0000000d140d7232 */ /* 0x000fe20000000000 */
[----:B------:R-:W-:Y:S01]  /*3c20*/  F2FP.PACK_AB R16, R27, R26 ;  /* 0x0000001a1b10723e */ /* 0x000fe200000000ff */
[----:B------:R-:W-:Y:S01]  /*3c30*/  BSSY B1, `(.L_x_19565) ;  /* 0x0000041000017945 */ /* 0x000fe20003800000 */
[----:B------:R-:W-:Y:S01]  /*3c40*/  ISETP.GT.AND P2, PT, R6, 0xf, PT ;  /* 0x0000000f0600780c */ /* 0x000fe20003f44270 */
[----:B------:R-:W-:Y:S01]  /*3c50*/  HFMA2 R12, R21, R12, R13 ;  /* 0x0000000c150c7231 */ /* 0x000fe2000000000d */
[----:B------:R-:W-:Y:S01]  /*3c60*/  HFMA2.MMA R17, R24, R18, R17 ;  /* 0x0000001218117235 */ /* 0x000fe20000000011 */
[----:B------:R-:W-:Y:S02]  /*3c70*/  IADD3 R37, R37, 0x4, RZ ;  /* 0x0000000425257810 */ /* 0x000fe40007ffe0ff */
[----:B------:R-:W-:-:S02]  /*3c80*/  HFMA2 R12, R24, R14, R12 ;  /* 0x0000000e180c7231 */ /* 0x000fc4000000000c */
[----:B------:R-:W-:Y:S01]  /*3c90*/  ISETP.GE.AND P1, PT, R37, R8, PT ;  /* 0x000000082500720c */ /* 0x000fe20003f26270 */
        /* <DEDUP_REMOVED lines=49> */
.L_x_19568:
[----:B------:R-:W-:Y:S05]  /*3fb0*/  BSYNC B2 ;  /* 0x0000000000027941 */ /* 0x000fea0003800000 */
.L_x_19567:
        /* <DEDUP_REMOVED lines=8> */
.L_x_19566:
[----:B------:R-:W-:Y:S05]  /*4040*/  BSYNC B1 ;  /* 0x0000000000017941 */ /* 0x000fea0003800000 */
.L_x_19565:
[----:B------:R-:W-:Y:S02]  /*4050*/  IADD3 R28, P0, R28, 0x10, RZ ;  /* 0x000000101c1c7810 */ /* 0x000fe40007f1e0ff */
[----:B------:R-:W-:Y:S02]  /*4060*/  IADD3 R35, R35, 0x20, RZ ;  /* 0x0000002023237810 */ /* 0x000fe40007ffe0ff */
[----:B------:R-:W-:Y:S01]  /*4070*/  IADD3 R36, R36, -0x4, RZ ;  /* 0xfffffffc24247810 */ /* 0x000fe20007ffe0ff */
[----:B------:R-:W-:Y:S01]  /*4080*/  IMAD.X R31, RZ, RZ, R31, P0 ;  /* 0x000000ffff1f7224 */ /* 0x000fe200000e061f */
[----:B------:R-:W-:Y:S01]  /*4090*/  IADD3 R32, R32, 0x80, RZ ;  /* 0x0000008020207810 */ /* 0x000fe20007ffe0ff */
[----:B------:R-:W-:Y:S05]  /*40a0*/  @!P1 BRA `(.L_x_19569) ;  /* 0xfffff57000009947 */ /* 0x000fea000383ffff */
.L_x_19560:
[----:B------:R-:W-:Y:S05]  /*40b0*/  BSYNC B0 ;  /* 0x0000000000007941 */ /* 0x000fea0003800000 */
.L_x_19559:
        /* <DEDUP_REMOVED lines=16> */
.L_x_19571:
[----:B------:R-:W-:Y:S05]  /*41c0*/  BSYNC B0 ;  /* 0x0000000000007941 */ /* 0x000fea0003800000 */
.L_x_19570:
        /* <DEDUP_REMOVED lines=10> */
.L_x_19573:
[----:B------:R-:W-:Y:S05]  /*4270*/  BSYNC B0 ;  /* 0x0000000000007941 */ /* 0x000fea0003800000 */
.L_x_19572:
[----:B------:R-:W-:Y:S06]  /*4280*/  BAR.SYNC.DEFER_BLOCKING 0x0 ;  /* 0x0000000000007b1d */ /* 0x000fec0000010000 */
[----:B------:R-:W-:Y:S01]  /*4290*/  BSSY B0, `(.L_x_19574) ;  /* 0x0000006000007945 */ /* 0x000fe20003800000 */
[----:B------:R-:W-:Y:S05]  /*42a0*/  @P4 BRA `(.L_x_19575) ;  /* 0x0000004000004947 */ /* 0x000fea0003800000 */
[----:B------:R-:W-:Y:S01]  /*42b0*/  ISETP.GT.AND P2, PT, R6, 0xf, PT ;  /* 0x0000000f0600780c */ /* 0x000fe20003f44270 */
[----:B------:R1:W-:Y:S04]  /*42c0*/  STS [R29.X4+-0x80], R2 ;  /* 0xffff80021d007388 */ /* 0x0003e80000004800 */
[----:B------:R1:W-:Y:S08]  /*42d0*/  STS [R29.X4], R7 ;  /* 0x000000071d007388 */ /* 0x0003f00000004800 */
[----:B------:R1:W-:Y:S02]  /*42e0*/  @!P2 STS [R29.X4+0x80], R9 ;  /* 0x000080091d00a388 */ /* 0x0003e40000004800 */
.L_x_19575:
[----:B------:R-:W-:Y:S05]  /*42f0*/  BSYNC B0 ;  /* 0x0000000000007941 */ /* 0x000fea0003800000 */
.L_x_19574:
        /* <DEDUP_REMOVED lines=10> */
.L_x_19577:
[----:B------:R-:W-:Y:S05]  /*43a0*/  BSYNC B0 ;  /* 0x0000000000007941 */ /* 0x000fea0003800000 */
.L_x_19576:
[----:B------:R-:W-:Y:S06]  /*43b0*/  BAR.SYNC.DEFER_BLOCKING 0x0 ;  /* 0x0000000000007b1d */ /* 0x000fec0000010000 */
[----:B------:R-:W-:Y:S05]  /*43c0*/  @P1 EXIT ;  /* 0x000000000000194d */ /* 0x000fea0003800000 */
[----:B------:R-:W2:Y:S01]  /*43d0*/  S2UR UR4, SR_CTAID.Y ;  /* 0x00000000000479c3 */ /* 0x000ea20000002600 */
[----:B------:R-:W-:Y:S01]  /*43e0*/  ULDC UR5, c[0x0][0xc] ;  /* 0x0000030000057ab9 */ /* 0x000fe20000000800 */
[----:B------:R-:W-:Y:S01]  /*43f0*/  IADD3 R0, R6, 0x20, RZ ;  /* 0x0000002006007810 */ /* 0x000fe20007ffe0ff */
[----:B------:R-:W-:Y:S01]  /*4400*/  ULDC UR8, c[0x0][0x14] ;  /* 0x0000050000087ab9 */ /* 0x000fe20000000800 */
[----:B01----:R-:W-:-:S04]  /*4410*/  F2FP.PACK_AB R7, R7, R2 ;  /* 0x000000020707723e */ /* 0x003fc800000000ff */
        /* <DEDUP_REMOVED lines=33> */
.L_x_19532:
[----:B------:R-:W-:Y:S01]  /*4630*/  IMAD.MOV.U32 R36, RZ, RZ, R65 ;  /* 0x000000ffff247224 */ /* 0x000fe200078e0041 */
[----:B------:R-:W-:Y:S01]  /*4640*/  MOV R34, 0x4690 ;  /* 0x0000469000227802 */ /* 0x000fe20000000f00 */
[----:B------:R-:W-:Y:S02]  /*4650*/  IMAD.MOV.U32 R37, RZ, RZ, 0x2 ;  /* 0x00000002ff257424 */ /* 0x000fe400078e00ff */
[----:B------:R-:W-:Y:S02]  /*4660*/  IMAD.MOV.U32 R60, RZ, RZ, 0x1f ;  /* 0x0000001fff3c7424 */ /* 0x000fe400078e00ff */
[----:B------:R-:W-:Y:S02]  /*4670*/  IMAD.MOV.U32 R63, RZ, RZ, -0x1 ;  /* 0xffffffffff3f7424 */ /* 0x000fe400078e00ff */
[----:B-----5:R-:W-:Y:S05]  /*4680*/  CALL.REL.NOINC `($__internal_384_$__cuda_sm70_shflsync_bfly_p) ;  /* 0x0000021000007944 */ /* 0x020fea0003c00000 */
[----:B-1----:R-:W-:Y:S01]  /*4690*/  IMAD.MOV.U32 R34, RZ, RZ, R36 ;  /* 0x000000ffff227224 */ /* 0x002fe200078e0024 */
[----:B0-----:R-:W-:Y:S05]  /*46a0*/  BRA `(.L_x_19578) ;  /* 0xffffd2f000007947 */ /* 0x001fea000383ffff */
.L_x_19533:
[----:B------:R-:W-:Y:S01]  /*46b0*/  IMAD.MOV.U32 R36, RZ, RZ, R65 ;  /* 0x000000ffff247224 */ /* 0x000fe200078e0041 */
[----:B------:R-:W-:Y:S01]  /*46c0*/  MOV R34, 0x4710 ;  /* 0x0000471000227802 */ /* 0x000fe20000000f00 */
[----:B------:R-:W-:-:S02]  /*46d0*/  IMAD.MOV.U32 R37, RZ, RZ, 0x1 ;  /* 0x00000001ff257424 */ /* 0x000fc400078e00ff */
[----:B------:R-:W-:Y:S02]  /*46e0*/  IMAD.MOV.U32 R60, RZ, RZ, 0x1f ;  /* 0x0000001fff3c7424 */ /* 0x000fe400078e00ff */
[----:B------:R-:W-:Y:S02]  /*46f0*/  IMAD.MOV.U32 R63, RZ, RZ, -0x1 ;  /* 0xffffffffff3f7424 */ /* 0x000fe400078e00ff */
[----:B-----5:R-:W-:Y:S05]  /*4700*/  CALL.REL.NOINC `($__internal_384_$__cuda_sm70_shflsync_bfly_p) ;  /* 0x0000019000007944 */ /* 0x020fea0003c00000 */
[----:B-1----:R-:W-:Y:S01]  /*4710*/  IMAD.MOV.U32 R34, RZ, RZ, R36 ;  /* 0x000000ffff227224 */ /* 0x002fe200078e0024 */
[----:B0-----:R-:W-:Y:S05]  /*4720*/  BRA `(.L_x_19579) ;  /* 0xffffd2a000007947 */ /* 0x001fea000383ffff */
.L_x_19537:
        /* <DEDUP_REMOVED lines=8> */
.L_x_19538:
[----:B------:R-:W-:Y:S01]  /*47b0*/  IMAD.MOV.U32 R36, RZ, RZ, R9 ;  /* 0x000000ffff247224 */ /* 0x000fe200078e0009 */
[----:B------:R-:W-:Y:S01]  /*47c0*/  MOV R34, 0x4810 ;  /* 0x0000481000227802 */ /* 0x000fe20000000f00 */
[----:B------:R-:W-:-:S02]  /*47d0*/  IMAD.MOV.U32 R37, RZ, RZ, 0x8 ;  /* 0x00000008ff257424 */ /* 0x000fc400078e00ff */
[----:B------:R-:W-:Y:S02]  /*47e0*/  IMAD.MOV.U32 R60, RZ, RZ, 0x1f ;  /* 0x0000001fff3c7424 */ /* 0x000fe400078e00ff */
[----:B------:R-:W-:Y:S02]  /*47f0*/  IMAD.MOV.U32 R63, RZ, RZ, -0x1 ;  /* 0xffffffffff3f7424 */ /* 0x000fe400078e00ff */
[----:B------:R-:W-:Y:S05]  /*4800*/  CALL.REL.NOINC `($__internal_384_$__cuda_sm70_shflsync_bfly_p) ;  /* 0x0000009000007944 */ /* 0x000fea0003c00000 */
[----:B-1----:R-:W-:Y:S01]  /*4810*/  FMNMX.FTZ R2, R9, R36, !PT ;  /* 0x0000002409027209 */ /* 0x002fe20007810000 */
[----:B0-----:R-:W-:Y:S01]  /*4820*/  IMAD.MOV.U32 R37, RZ, RZ, 0x4 ;  /* 0x00000004ff257424 */ /* 0x001fe200078e00ff */
[----:B------:R-:W-:Y:S01]  /*4830*/  MOV R34, 0x4880 ;  /* 0x0000488000227802 */ /* 0x000fe20000000f00 */
[----:B------:R-:W-:Y:S02]  /*4840*/  IMAD.MOV.U32 R60, RZ, RZ, 0x1f ;  /* 0x0000001fff3c7424 */ /* 0x000fe400078e00ff */
[----:B------:R-:W-:Y:S02]  /*4850*/  IMAD.MOV.U32 R63, RZ, RZ, -0x1 ;  /* 0xffffffffff3f7424 */ /* 0x000fe400078e00ff */
[----:B------:R-:W-:Y:S02]  /*4860*/  IMAD.MOV.U32 R36, RZ, RZ, R2 ;  /* 0x000000ffff247224 */ /* 0x000fe400078e0002 */
[----:B------:R-:W-:Y:S05]  /*4870*/  CALL.REL.NOINC `($__internal_384_$__cuda_sm70_shflsync_bfly_p) ;  /* 0x0000002000007944 */ /* 0x000fea0003c00000 */
[----:B-1----:R-:W-:Y:S01]  /*4880*/  IMAD.MOV.U32 R7, RZ, RZ, R36 ;  /* 0x000000ffff077224 */ /* 0x002fe200078e0024 */
[----:B0-----:R-:W-:Y:S05]  /*4890*/  BRA `(.L_x_19581) ;  /* 0xffffd2f000007947 */ /* 0x001fea000383ffff */
        .weak           $__internal_384_$__cuda_sm70_shflsync_bfly_p
        .type           $__internal_384_$__cuda_sm70_shflsync_bfly_p,@function
        .size           $__internal_384_$__cuda_sm70_shflsync_bfly_p,(.L_x_23551 - $__internal_384_$__cuda_sm70_shflsync_bfly_p)
$__internal_384_$__cuda_sm70_shflsync_bfly_p:
[----:B------:R-:W-:Y:S01]  /*48a0*/  IMAD.MOV.U32 R35, RZ, RZ, 0x0 ;  /* 0x00000000ff237424 */ /* 0x000fe200078e00ff */
[----:B------:R-:W-:Y:S04]  /*48b0*/  WARPSYNC R63 ;  /* 0x0000003f00007348 */ /* 0x000fe80003800000 */
[----:B------:R0:W1:Y:S01]  /*48c0*/  SHFL.BFLY PT, R36, R36, R37, R60 ;  /* 0x0c00002524247389 */ /* 0x00006200000e003c */
[----:B------:R-:W-:Y:S05]  /*48d0*/  RET.REL.NODEC R34 `(_ZN4vllm25paged_attention_v1_kernelIttLi80ELi8ELi128ELNS_18Fp8KVCacheDataTypeE0ELb0EEEvPT_PKS2_PKT0_S8_ifPKiSA_iPKfiiiSC_SC_iiiii) ;  /* 0xffffb72022007950 */ /* 0x000fea0003c3ffff */
.L_x_19582:
        /* <DEDUP_REMOVED lines=10> */
.L_x_23551:


//--------------------- .text._ZN4vllm25paged_attention_v1_kernelIttLi64ELi8ELi128ELNS_18Fp8KVCacheDataTypeE0ELb0EEEvPT_PKS2_PKT0_S8_ifPKiSA_iPKfiiiSC_SC_iiiii --------------------------
	.section	.text._ZN4vllm25paged_attention_v1_kernelIttLi64ELi8ELi128ELNS_18Fp8KVCacheDataTypeE0ELb0EEEvPT_PKS2_PKT0_S8_ifPKiSA_iPKfiiiSC_SC_iiiii,"ax",@progbits
	.sectioninfo	@"SHI_REGISTERS=64"
	.align	128
        .global         _ZN4vllm25paged_attention_v1_kernelIttLi64ELi8ELi128ELNS_18Fp8KVCacheDataTypeE0ELb0EEEvPT_PKS2_PKT0_S8_ifPKiSA_iPKfiiiSC_SC_iiiii
        .type           _ZN4vllm25paged_attention_v1_kernelIttLi64ELi8ELi128ELNS_18Fp8KVCacheDataTypeE0ELb0EEEvPT_PKS2_PKT0_S8_ifPKiSA_iPKfiiiSC_SC_iiiii,@function
        .size           _ZN4vllm25paged_attention_v1_kernelIttLi64ELi8ELi128ELNS_18Fp8KVCacheDataTypeE0ELb0EEEvPT_PKS2_PKT0_S8_ifPKiSA_iPKfiiiSC_SC_iiiii,(.L_x_23552 - _ZN4vllm25paged_attention_v1_kernelIttLi64ELi8ELi128ELNS_18Fp8KVCacheDataTypeE0ELb0EEEvPT_PKS2_PKT0_S8_ifPKiSA_iPKfiiiSC_SC_iiiii)
        .other          _ZN4vllm25paged_attention_v1_kernelIttLi64ELi8ELi128ELNS_18Fp8KVCacheDataTypeE0ELb0EEEvPT_PKS2_PKT0_S8_ifPKiSA_iPKfiiiSC_SC_iiiii,@"STO_CUDA_ENTRY STV_DEFAULT"
_ZN4vllm25paged_attention_v1_kernelIttLi64ELi8ELi128ELNS_18Fp8KVCacheDataTypeE0ELb0EEEvPT_PKS2_PKT0_S8_ifPKiSA_iPKfiiiSC_SC_iiiii:
.text._ZN4vllm25paged_attention_v1_kernelIttLi64ELi8ELi128ELNS_18Fp8KVCacheDataTypeE0ELb0EEEvPT_PKS2_PKT0_S8_ifPKiSA_iPKfiiiSC_SC_iiiii:
        /* <DEDUP_REMOVED lines=103> */
[----:B------:R-:W-:-:S03]  /*0670*/  LEA.HI.X R22, R22, c[0x0][0x16c], R13, 0x1, P0 ;  /* 0x00005b0016167a11 */ /* 0x000fc600000f0c0d */
.L_x_19587:
        /* <DEDUP_REMOVED lines=11> */
.L_x_19586:
[----:B------:R-:W-:Y:S05]  /*0730*/  BSYNC B1 ;  /* 0x0000000000017941 */ /* 0x000fea0003800000 */
.L_x_19585:
[----:B------:R-:W-:Y:S05]  /*0740*/  @!P1 BRA `(.L_x_19584) ;  /* 0x000001a000009947 */ /* 0x000fea0003800000 */
[----:B------:R-:W-:Y:S01]  /*0750*/  IADD3 R14, P0, R11, R14, RZ ;  /* 0x0000000e0b0e7210 */ /* 0x000fe20007f1e0ff */
[C---:B------:R-:W-:Y:S01]  /*0760*/  IMAD R11, R18.reuse, 0x4, R7 ;  /* 0x00000004120b7824 */ /* 0x040fe200078e0207 */
[----:B------:R-:W-:Y:S01]  /*0770*/  IADD3 R9, R18, -0x80, RZ ;  /* 0xffffff8012097810 */ /* 0x000fe20007ffe0ff */
[----:B------:R-:W-:Y:S02]  /*0780*/  IMAD R12, R7, 0x8, R18 ;  /* 0x00000008070c7824 */ /* 0x000fe400078e0212 */
[----:B------:R-:W-:Y:S01]  /*0790*/  IMAD.X R17, R17, 0x1, R20, P0 ;  /* 0x0000000111117824 */ /* 0x000fe200000e0614 */
[----:B------:R-:W-:-:S04]  /*07a0*/  LEA R15, P0, R14, c[0x0][0x168], 0x1 ;  /* 0x00005a000e0f7a11 */ /* 0x000fc800078008ff */
[----:B------:R-:W-:Y:S01]  /*07b0*/  LEA.HI.X R24, R14, c[0x0][0x16c], R17, 0x1, P0 ;  /* 0x00005b000e187a11 */ /* 0x000fe200000f0c11 */
[----:B------:R-:W-:Y:S01]  /*07c0*/  IMAD.SHL.U32 R17, R11, 0x2, RZ ;  /* 0x000000020b117824 */ /* 0x000fe200078e00ff */
[----:B------:R-:W-:Y:S02]  /*07d0*/  LEA R11, R12, 0x100, 0x2 ;  /* 0x000001000c0b7811 */ /* 0x000fe400078e10ff */
.L_x_19588:
        /* <DEDUP_REMOVED lines=17> */
.L_x_19584:
[----:B------:R-:W-:Y:S05]  /*08f0*/  BSYNC B0 ;  /* 0x0000000000007941 */ /* 0x000fea0003800000 */
.L_x_19583:
        /* <DEDUP_REMOVED lines=8> */
[----:B------:R-:W-:-:S02]  /*0980*/  IADD3 R13, R7, 0x4, RZ ;  /* 0x00000004070d7810 */ /* 0x000fc40007ffe0ff */
[----:B------:R-:W-:Y:S02]  /*0990*/  IADD3 R12, P0, R5, R10, RZ ;  /* 0x0000000a050c7210 */ /* 0x000fe40007f1e0ff */
[----:B------:R-:W-:Y:S02]  /*09a0*/  SHF.R.S32.HI R9, RZ, 0x1f, R16 ;  /* 0x0000001fff097819 */ /* 0x000fe40000011410 */
[----:B------:R-:W-:Y:S02]  /*09b0*/  LEA.HI.X.SX32 R11, R10, R11, 0x1, P0 ;  /* 0x0000000b0a0b7211 */ /* 0x000fe400000f0eff */
[----:B------:R-:W-:Y:S02]  /*09c0*/  IADD3 R15, R7, 0x8, RZ ;  /* 0x00000008070f7810 */ /* 0x000fe40007ffe0ff */
[----:B------:R-:W-:Y:S02]  /*09d0*/  SHF.R.S32.HI R14, RZ, 0x1f, R13 ;  /* 0x0000001fff0e7819 */ /* 0x000fe4000001140d */
[----:B------:R-:W-:-:S02]  /*09e0*/  LEA.HI R9, R9, R16, RZ, 0x3 ;  /* 0x0000001009097211 */ /* 0x000fc400078f18ff */
[----:B------:R-:W-:Y:S02]  /*09f0*/  LEA R10, P0, R12, c[0x0][0x188], 0x2 ;  /* 0x000062000c0a7a11 */ /* 0x000fe400078010ff */
[----:B------:R-:W-:Y:S02]  /*0a00*/  IADD3 R21, R7, 0xc, RZ ;  /* 0x0000000c07157810 */ /* 0x000fe40007ffe0ff */
[----:B------:R-:W-:Y:S02]  /*0a10*/  SHF.R.S32.HI R18, RZ, 0x1f, R15 ;  /* 0x0000001fff127819 */ /* 0x000fe4000001140f */
[----:B------:R-:W-:Y:S01]  /*0a20*/  LEA.HI R17, R14, R13, RZ, 0x2 ;  /* 0x0000000d0e117211 */ /* 0x000fe200078f10ff */
[----:B------:R-:W-:Y:S01]  /*0a30*/  IMAD.SHL.U32 R13, R13, 0x2, RZ ;  /* 0x000000020d0d7824 */ /* 0x000fe200078e00ff */
[----:B------:R-:W-:Y:S02]  /*0a40*/  LOP3.LUT R9, R9, 0xfffffff8, RZ, 0xc0, !PT ;  /* 0xfffffff809097812 */ /* 0x000fe400078ec0ff */
[----:B------:R-:W-:Y:S01]  /*0a50*/  LEA.HI.X R11, R12, c[0x0][0x18c], R11, 0x2, P0 ;  /* 0x000063000c0b7a11 */ /* 0x000fe200000f140b */
[----:B------:R-:W-:Y:S01]  /*0a60*/  IMAD.SHL.U32 R12, R7, 0x2, RZ ;  /* 0x00000002070c7824 */ /* 0x000fe200078e00ff */
[----:B------:R-:W-:Y:S01]  /*0a70*/  SHF.R.S32.HI R14, RZ, 0x1f, R21 ;  /* 0x0000001fff0e7819 */ /* 0x000fe20000011415 */
        /* <DEDUP_REMOVED lines=22> */
[----:B------:R-:W-:Y:S01]  /*0be0*/  IADD3 R9, R7, 0x10, RZ ;  /* 0x0000001007097810 */ /* 0x000fe20007ffe0ff */
[----:B------:R-:W-:Y:S01]  /*0bf0*/  IMAD.IADD R14, R15, 0x1, -R20 ;  /* 0x000000010f0e7824 */ /* 0x000fe200078e0a14 */
[----:B------:R-:W-:Y:S01]  /*0c00*/  IADD3 R23, R7, 0x14, RZ ;  /* 0x0000001407177810 */ /* 0x000fe20007ffe0ff */
[----:B------:R-:W-:Y:S01]  /*0c10*/  IMAD.IADD R15, R21, 0x1, -R22 ;  /* 0x00000001150f7824 */ /* 0x000fe200078e0a16 */
[----:B------:R-:W-:Y:S02]  /*0c20*/  SHF.R.S32.HI R26, RZ, 0x1f, R9 ;  /* 0x0000001fff1a7819 */ /* 0x000fe40000011409 */
[----:B------:R-:W-:Y:S01]  /*0c30*/  IADD3 R24, R7, 0x18, RZ ;  /* 0x0000001807187810 */ /* 0x000fe20007ffe0ff */
[----:B------:R-:W-:Y:S01]  /*0c40*/  IMAD.SHL.U32 R21, R23, 0x2, RZ ;  /* 0x0000000217157824 */ /* 0x000fe200078e00ff */
[----:B------:R-:W-:-:S02]  /*0c50*/  SHF.R.S32.HI R22, RZ, 0x1f, R23 ;  /* 0x0000001fff167819 */ /* 0x000fc40000011417 */
[----:B------:R-:W-:Y:S02]  /*0c60*/  IADD3 R29, R7, 0x1c, RZ ;  /* 0x0000001c071d7810 */ /* 0x000fe40007ffe0ff */
        /* <DEDUP_REMOVED lines=22> */
[----:B------:R-:W-:Y:S01]  /*0dd0*/  LOP3.LUT R22, R22, 0xfffffff8, RZ, 0xc0, !PT ;  /* 0xfffffff816167812 */ /* 0x000fe200078ec0ff */
[----:B------:R-:W-:Y:S01]  /*0de0*/  IMAD.SHL.U32 R30, R16, 0x8, RZ ;  /* 0x00000008101e7824 */ /* 0x000fe200078e00ff */
[----:B------:R-:W-:Y:S01]  /*0df0*/  LOP3.LUT R23, R23, 0xfffffff8, RZ, 0xc0, !PT ;  /* 0xfffffff817177812 */ /* 0x000fe200078ec0ff */
[----:B------:R-:W-:Y:S01]  /*0e00*/  IMAD R9, R4, c[0x0][0x1b0], RZ ;  /* 0x00006c0004097a24 */ /* 0x000fe200078e02ff */
        /* <DEDUP_REMOVED lines=9> */
[----:B------:R-:W-:Y:S01]  /*0ea0*/  IMAD.MOV.U32 R25, RZ, RZ, c[0x0][0x1ac] ;  /* 0x00006b00ff197624 */ /* 0x000fe200078e00ff */
[----:B------:R-:W-:Y:S01]  /*0eb0*/  LOP3.LUT R29, R18, 0xffffffc0, RZ, 0xc0, !PT ;  /* 0xffffffc0121d7812 */ /* 0x000fe200078ec0ff */
[----:B------:R-:W-:Y:S01]  /*0ec0*/  IMAD R27, R5, 0x8, R16 ;  /* 0x00000008051b7824 */ /* 0x000fe200078e0210 */
[----:B------:R-:W-:Y:S01]  /*0ed0*/  LOP3.LUT R28, R19, 0xffffffc0, RZ, 0xc0, !PT ;  /* 0xffffffc0131c7812 */ /* 0x000fe200078ec0ff */
[----:B------:R-:W-:Y:S01]  /*0ee0*/  IMAD.SHL.U32 R24, R7, 0x20, RZ ;  /* 0x0000002007187824 */ /* 0x000fe200078e00ff */
[----:B------:R-:W-:Y:S01]  /*0ef0*/  LOP3.LUT R35, R35, 0xffffffc0, RZ, 0xc0, !PT ;  /* 0xffffffc023237812 */ /* 0x000fe200078ec0ff */
[----:B------:R-:W-:Y:S01]  /*0f00*/  IMAD.MOV.U32 R9, RZ, RZ, -0x800001 ;  /* 0xff7fffffff097424 */ /* 0x000fe200078e00ff */
        /* <DEDUP_REMOVED lines=20> */
.L_x_19595:
        /* <DEDUP_REMOVED lines=45> */
[--C-:B------:R-:W-:Y:S01]  /*1320*/  HADD2.F32 R57, -RZ, R19.reuse.H0_H0 ;  /* 0x20000013ff397230 */ /* 0x100fe20000004100 */
[----:B------:R-:W-:Y:S01]  /*1330*/  IADD3 R18, P0, P1, R20, R32, R35 ;  /* 0x0000002014127210 */ /* 0x000fe2000791e023 */
[----:B------:R-:W-:-:S03]  /*1340*/  HADD2.F32 R19, -RZ, R19.H1_H1 ;  /* 0x30000013ff137230 */ /* 0x000fc60000004100 */
[----:B------:R-:W-:Y:S01]  /*1350*/  LEA R56, P2, R18, c[0x0][0x170], 0x1 ;  /* 0x00005c0012387a11 */ /* 0x000fe200078408ff */
[----:B--2---:R-:W-:-:S05]  /*1360*/  HADD2.F32 R54, -RZ, R16.H0_H0 ;  /* 0x20000010ff367230 */ /* 0x004fca0000004100 */
[----:B------:R-:W-:Y:S01]  /*1370*/  FFMA.FTZ R54, R57, R54, R58 ;  /* 0x0000003639367223 */ /* 0x000fe2000001003a */
[----:B------:R-:W-:-:S04]  /*1380*/  IADD3.X R57, R50, R33, R41, P0, P1 ;  /* 0x0000002132397210 */ /* 0x000fc800007e2429 */
[----:B------:R-:W-:Y:S01]  /*1390*/  LEA.HI.X R57, R18, c[0x0][0x174], R57, 0x1, P2 ;  /* 0x00005d0012397a11 */ /* 0x000fe200010f0c39 */
[----:B------:R-:W-:Y:S01]  /*13a0*/  HADD2.F32 R18, -RZ, R16.H1_H1 ;  /* 0x30000010ff127230 */ /* 0x000fe20000004100 */
[----:B------:R-:W-:-:S03]  /*13b0*/  IADD3 R16, P0, P1, R21, R32, R34 ;  /* 0x0000002015107210 */ /* 0x000fc6000791e022 */
[----:B------:R-:W2:Y:S01]  /*13c0*/  LDG.E.CONSTANT R56, [R56.64] ;  /* 0x0000000a38387981 */ /* 0x000ea2000c1e9900 */
[----:B------:R-:W-:Y:S01]  /*13d0*/  LEA R58, P2, R16, c[0x0][0x170], 0x1 ;  /* 0x00005c00103a7a11 */ /* 0x000fe200078408ff */
[----:B------:R-:W-:Y:S01]  /*13e0*/  FFMA.FTZ R60, R19, R18, R60 ;  /* 0x00000012133c7223 */ /* 0x000fe2000001003c */
[----:B------:R-:W-:-:S04]  /*13f0*/  IADD3.X R17, R51, R33, R42, P0, P1 ;  /* 0x0000002133117210 */ /* 0x000fc800007e242a */
[----:B------:R-:W-:Y:S02]  /*1400*/  LEA.HI.X R59, R16, c[0x0][0x174], R17, 0x1, P2 ;  /* 0x00005d00103b7a11 */ /* 0x000fe400010f0c11 */
[----:B------:R-:W0:Y:S04]  /*1410*/  LDS.128 R16, [R24+0x10] ;  /* 0x0000100018107984 */ /* 0x000e280000000c00 */
[----:B------:R-:W3:Y:S01]  /*1420*/  LDG.E.CONSTANT R58, [R58.64] ;  /* 0x0000000a3a3a7981 */ /* 0x000ee2000c1e9900 */
        /* <DEDUP_REMOVED lines=9> */
[----:B------:R-:W-:-:S05]  /*14c0*/  HADD2.F32 R58, -RZ, R58.H1_H1 ;  /* 0x3000003aff3a7230 */ /* 0x000fca0000004100 */
[----:B------:R-:W-:Y:S01]  /*14d0*/  FFMA.FTZ R60, R17, R58, R60 ;  /* 0x0000003a113c7223 */ /* 0x000fe2000001003c */
[----:B------:R-:W-:Y:S01]  /*14e0*/  IADD3 R17, P0, P1, R22, R32, R37 ;  /* 0x0000002016117210 */ /* 0x000fe2000791e025 */
[----:B------:R-:W-:-:S03]  /*14f0*/  FFMA.FTZ R54, R57, R16, R54 ;  /* 0x0000001039367223 */ /* 0x000fc60000010036 */
[----:B------:R-:W-:Y:S02]  /*1500*/  LEA R16, P2, R17, c[0x0][0x170], 0x1 ;  /* 0x00005c0011107a11 */ /* 0x000fe400078408ff */
[----:B------:R-:W-:-:S04]  /*1510*/  IADD3.X R56, R52, R33, R43, P0, P1 ;  /* 0x0000002134387210 */ /* 0x000fc800007e242b */
[----:B------:R-:W-:Y:S02]  /*1520*/  LEA.HI.X R17, R17, c[0x0][0x174], R56, 0x1, P2 ;  /* 0x00005d0011117a11 */ /* 0x000fe400010f0c38 */
[----:B------:R-:W-:-:S03]  /*1530*/  IADD3 R56, P0, P1, R23, R32, R36 ;  /* 0x0000002017387210 */ /* 0x000fc6000791e024 */
[----:B------:R0:W2:Y:S01]  /*1540*/  LDG.E.CONSTANT R16, [R16.64] ;  /* 0x0000000a10107981 */ /* 0x0000a2000c1e9900 */
[----:B------:R-:W-:Y:S02]  /*1550*/  IADD3.X R33, R53, R33, R44, P0, P1 ;  /* 0x0000002135217210 */ /* 0x000fe400007e242c */
[----:B------:R-:W-:-:S04]  /*1560*/  LEA R32, P0, R56, c[0x0][0x170], 0x1 ;  /* 0x00005c0038207a11 */ /* 0x000fc800078008ff */
[----:B------:R-:W-:-:S05]  /*1570*/  LEA.HI.X R33, R56, c[0x0][0x174], R33, 0x1, P0 ;  /* 0x00005d0038217a11 */ /* 0x000fca00000f0c21 */
[----:B------:R-:W3:Y:S01]  /*1580*/  LDG.E.CONSTANT R32, [R32.64] ;  /* 0x0000000a20207981 */ /* 0x000ee2000c1e9900 */
[--C-:B------:R-:W-:Y:S02]  /*1590*/  HADD2.F32 R57, -RZ, R18.reuse.H0_H0 ;  /* 0x20000012ff397230 */ /* 0x100fe40000004100 */
[----:B------:R-:W-:Y:S02]  /*15a0*/  HADD2.F32 R59, -RZ, R18.H1_H1 ;  /* 0x30000012ff3b7230 */ /* 0x000fe40000004100 */
[--C-:B0-----:R-:W-:Y:S02]  /*15b0*/  HADD2.F32 R17, -RZ, R19.reuse.H0_H0 ;  /* 0x20000013ff117230 */ /* 0x101fe40000004100 */
[----:B------:R-:W-:Y:S01]  /*15c0*/  HADD2.F32 R19, -RZ, R19.H1_H1 ;  /* 0x30000013ff137230 */ /* 0x000fe20000004100 */
[----:B------:R-:W-:-:S04]  /*15d0*/  IADD3 R55, R55, 0x4, RZ ;  /* 0x0000000437377810 */ /* 0x000fc80007ffe0ff */
[----:B------:R-:W-:Y:S01]  /*15e0*/  ISETP.GE.AND P2, PT, R55, R8, PT ;  /* 0x000000083700720c */ /* 0x000fe20003f46270 */
[--C-:B--2---:R-:W-:Y:S02]  /*15f0*/  HADD2.F32 R18, -RZ, R16.reuse.H0_H0 ;  /* 0x20000010ff127230 */ /* 0x104fe40000004100 */
[----:B------:R-:W-:-:S03]  /*1600*/  HADD2.F32 R56, -RZ, R16.H1_H1 ;  /* 0x30000010ff387230 */ /* 0x000fc60000004100 */
[----:B------:R-:W-:Y:S02]  /*1610*/  FFMA.FTZ R18, R57, R18, R54 ;  /* 0x0000001239127223 */ /* 0x000fe40000010036 */
[----:B------:R-:W-:Y:S01]  /*1620*/  FFMA.FTZ R56, R59, R56, R60 ;  /* 0x000000383b387223 */ /* 0x000fe2000001003c */
[--C-:B---3--:R-:W-:Y:S02]  /*1630*/  HADD2.F32 R16, -RZ, R32.reuse.H0_H0 ;  /* 0x20000020ff107230 */ /* 0x108fe40000004100 */
[----:B------:R-:W-:-:S03]  /*1640*/  HADD2.F32 R32, -RZ, R32.H1_H1 ;  /* 0x30000020ff207230 */ /* 0x000fc60000004100 */
[----:B------:R-:W-:Y:S02]  /*1650*/  FFMA.FTZ R16, R17, R16, R18 ;  /* 0x0000001011107223 */ /* 0x000fe40000010012 */
[----:B------:R-:W-:-:S04]  /*1660*/  FFMA.FTZ R19, R19, R32, R56 ;  /* 0x0000002013137223 */ /* 0x000fc80000010038 */
[----:B------:R-:W-:Y:S01]  /*1670*/  FADD.FTZ R57, R16, R19 ;  /* 0x0000001310397221 */ /* 0x000fe20000010000 */
[----:B------:R-:W-:Y:S05]  /*1680*/  BRA.DIV ~URZ, `(.L_x_19591) ;  /* 0x000027627f007947 */ /* 0x000fea000b800000 */
[----:B------:R0:W1:Y:S02]  /*1690*/  SHFL.BFLY PT, R16, R57, 0x2, 0x1f ;  /* 0x0c401f0039107f89 */ /* 0x00006400000e0000 */
.L_x_19625:
[----:B01----:R-:W-:Y:S01]  /*16a0*/  FADD.FTZ R57, R57, R16 ;  /* 0x0000001039397221 */ /* 0x003fe20000010000 */
[----:B------:R-:W-:Y:S05]  /*16b0*/  BRA.DIV ~URZ, `(.L_x_19592) ;  /* 0x000027b27f007947 */ /* 0x000fea000b800000 */
[----:B------:R0:W1:Y:S02]  /*16c0*/  SHFL.BFLY PT, R16, R57, 0x1, 0x1f ;  /* 0x0c201f0039107f89 */ /* 0x00006400000e0000 */
.L_x_19626:
        /* <DEDUP_REMOVED lines=13> */
.L_x_19594:
[----:B------:R-:W-:Y:S05]  /*17a0*/  BSYNC B1 ;  /* 0x0000000000017941 */ /* 0x000fea0003800000 */
.L_x_19593:
[----:B------:R-:W-:Y:S02]  /*17b0*/  IADD3 R10, P0, R10, 0x10, RZ ;  /* 0x000000100a0a7810 */ /* 0x000fe40007f1e0ff */
[----:B------:R-:W-:Y:S02]  /*17c0*/  IADD3 R45, R45, 0x20, RZ ;  /* 0x000000202d2d7810 */ /* 0x000fe40007ffe0ff */
[----:B-1----:R-:W-:Y:S01]  /*17d0*/  IADD3 R46, R46, 0x80, RZ ;  /* 0x000000802e2e7810 */ /* 0x002fe20007ffe0ff */
[----:B------:R-:W-:Y:S01]  /*17e0*/  IMAD.X R11, RZ, RZ, R11, P0 ;  /* 0x000000ffff0b7224 */ /* 0x000fe200000e060b */
[----:B------:R-:W-:Y:S01]  /*17f0*/  IADD3 R27, R27, 0x20, RZ ;  /* 0x000000201b1b7810 */ /* 0x000fe20007ffe0ff */
[----:B0-----:R-:W-:Y:S05]  /*1800*/  @!P2 BRA `(.L_x_19595) ;  /* 0xfffff8400000a947 */ /* 0x001fea000383ffff */
.L_x_19590:
[----:B------:R-:W-:Y:S05]  /*1810*/  BSYNC B0 ;  /* 0x0000000000007941 */ /* 0x000fea0003800000 */
.L_x_19589:
[----:B------:R-:W-:Y:S05]  /*1820*/  BRA.DIV ~URZ, `(.L_x_19596) ;  /* 0x000026c27f007947 */ /* 0x000fea000b800000 */
[----:B-----5:R0:W1:Y:S02]  /*1830*/  SHFL.BFLY PT, R2, R9, 0x10, 0x1f ;  /* 0x0e001f0009027f89 */ /* 0x02006400000e0000 */
.L_x_19627:
[----:B01----:R-:W-:Y:S01]  /*1840*/  FMNMX.FTZ R9, R2, R9, !PT ;  /* 0x0000000902097209 */ /* 0x003fe20007810000 */
[----:B------:R-:W-:Y:S05]  /*1850*/  BRA.DIV ~URZ, `(.L_x_19597) ;  /* 0x000027127f007947 */ /* 0x000fea000b800000 */
[----:B------:R-:W0:Y:S02]  /*1860*/  SHFL.BFLY PT, R2, R9, 0x8, 0x1f ;  /* 0x0d001f0009027f89 */ /* 0x000e2400000e0000 */
[----:B0-----:R-:W-:-:S05]  /*1870*/  FMNMX.FTZ R2, R9, R2, !PT ;  /* 0x0000000209027209 */ /* 0x001fca0007810000 */
[----:B------:R0:W1:Y:S02]  /*1880*/  SHFL.BFLY PT, R7, R2, 0x4, 0x1f ;  /* 0x0c801f0002077f89 */ /* 0x00006400000e0000 */
.L_x_19628:
        /* <DEDUP_REMOVED lines=34> */
.L_x_19602:
        /* <DEDUP_REMOVED lines=11> */
.L_x_19601:
[----:B------:R-:W-:Y:S05]  /*1b60*/  BSYNC B1 ;  /* 0x0000000000017941 */ /* 0x000fea0003800000 */
.L_x_19600:
        /* <DEDUP_REMOVED lines=10> */
.L_x_19605:
        /* <DEDUP_REMOVED lines=100> */
.L_x_19604:
[----:B------:R-:W-:Y:S05]  /*2250*/  BSYNC B1 ;  /* 0x0000000000017941 */ /* 0x000fea0003800000 */
.L_x_19603:
        /* <DEDUP_REMOVED lines=55> */
.L_x_19607:
[----:B------:R-:W-:Y:S05]  /*25d0*/  BSYNC B1 ;  /* 0x0000000000017941 */ /* 0x000fea0003800000 */
.L_x_19606:
        /* <DEDUP_REMOVED lines=26> */
.L_x_19599:
[----:B------:R-:W-:Y:S05]  /*2780*/  BSYNC B0 ;  /* 0x0000000000007941 */ /* 0x000fea0003800000 */
.L_x_19598:
        /* <DEDUP_REMOVED lines=36> */
.L_x_19612:
        /* <DEDUP_REMOVED lines=8> */
.L_x_19611:
[----:B------:R-:W-:Y:S05]  /*2a50*/  BSYNC B1 ;  /* 0x0000000000017941 */ /* 0x000fea0003800000 */
.L_x_19610:
        /* <DEDUP_REMOVED lines=10> */
.L_x_19615:
        /* <DEDUP_REMOVED lines=52> */
.L_x_19614:
[----:B------:R-:W-:Y:S05]  /*2e40*/  BSYNC B1 ;  /* 0x0000000000017941 */ /* 0x000fea0003800000 */
.L_x_19613:
        /* <DEDUP_REMOVED lines=31> */
.L_x_19617:
[----:B------:R-:W-:Y:S05]  /*3040*/  BSYNC B1 ;  /* 0x0000000000017941 */ /* 0x000fea0003800000 */
.L_x_19616:
        /* <DEDUP_REMOVED lines=14> */
.L_x_19609:
[----:B------:R-:W-:Y:S05]  /*3130*/  BSYNC B0 ;  /* 0x0000000000007941 */ /* 0x000fea0003800000 */
.L_x_19608:
[----:B0-----:R-:W-:Y:S01]  /*3140*/  SHF.R.S32.HI R2, RZ, 0x1f, R3 ;  /* 0x0000001fff027819 */ /* 0x001fe20000011403 */
[----:B------:R-:W-:Y:S01]  /*3150*/  BAR.SYNC.DEFER_BLOCKING 0x0 ;  /* 0x0000000000007b1d */ /* 0x000fe20000010000 */
[----:B------:R-:W-:Y:S02]  /*3160*/  IMAD.MOV.U32 R7, RZ, RZ, RZ ;  /* 0x000000ffff077224 */ /* 0x000fe400078e00ff */
[----:B------:R-:W-:-:S03]  /*3170*/  LEA.HI R2, R2, R3, RZ, 0x5 ;  /* 0x0000000302027211 */ /* 0x000fc600078f28ff */
        /* <DEDUP_REMOVED lines=16> */
[----:B------:R-:W-:Y:S01]  /*3280*/  IADD3 R33, R28, 0x100, RZ ;  /* 0x000001001c217810 */ /* 0x000fe20007ffe0ff */
[----:B0-----:R-:W-:-:S05]  /*3290*/  IMAD R2, R2, c[0x0][0x198], RZ ;  /* 0x0000660002027a24 */ /* 0x001fca00078e02ff */
[----:B------:R-:W-:-:S04]  /*32a0*/  IADD3 R11, P0, R9, R2, RZ ;  /* 0x00000002090b7210 */ /* 0x000fc80007f1e0ff */
[----:B------:R-:W-:Y:S02]  /*32b0*/  LEA.HI.X.SX32 R2, R2, R5, 0x1, P0 ;  /* 0x0000000502027211 */ /* 0x000fe400000f0eff */
[C---:B------:R-:W-:Y:S02]  /*32c0*/  LEA R10, P0, R11.reuse, c[0x0][0x188], 0x2 ;  /* 0x000062000b0a7a11 */ /* 0x040fe400078010ff */
[----:B------:R-:W-:Y:S02]  /*32d0*/  SHF.R.S32.HI R5, RZ, 0x1f, R4 ;  /* 0x0000001fff057819 */ /* 0x000fe40000011404 */
[----:B------:R-:W-:Y:S01]  /*32e0*/  LEA.HI.X R11, R11, c[0x0][0x18c], R2, 0x2, P0 ;  /* 0x000063000b0b7a11 */ /* 0x000fe200000f1402 */
[----:B------:R-:W-:-:S04]  /*32f0*/  IMAD.MOV.U32 R2, RZ, RZ, RZ ;  /* 0x000000ffff027224 */ /* 0x000fc800078e00ff */
.L_x_19624:
[----:B------:R-:W2:Y:S04]  /*3300*/  LDG.E.CONSTANT R13, [R10.64] ;  /* 0x0000000a0a0d7981 */ /* 0x000ea8000c1e9900 */
[----:B------:R-:W0:Y:S04]  /*3310*/  LDS.128 R24, [R32+-0x10] ;  /* 0xfffff00020187984 */ /* 0x000e280000000c00 */
[----:B------:R1:W3:Y:S01]  /*3320*/  LDS.128 R20, [R32] ;  /* 0x0000000020147984 */ /* 0x0002e20000000c00 */
        /* <DEDUP_REMOVED lines=11> */
[----:B------:R-:W-:Y:S02]  /*33e0*/  LEA.HI.X.SX32 R18, R28, R18, 0x1, P0 ;  /* 0x000000121c127211 */ /* 0x000fe400000f0eff */
[----:B------:R-:W5:Y:S02]  /*33f0*/  LDG.E.128.CONSTANT R12, [R12.64] ;  /* 0x0000000a0c0c7981 */ /* 0x000f64000c1e9d00 */
[----:B------:R-:W-:-:S06]  /*3400*/  LEA.HI.X R17, R17, c[0x0][0x17c], R18, 0x1, P1 ;  /* 0x00005f0011117a11 */ /* 0x000fcc00008f0c12 */
[----:B------:R-:W5:Y:S01]  /*3410*/  LDG.E.128.CONSTANT R16, [R16.64] ;  /* 0x0000000a10107981 */ /* 0x000f62000c1e9d00 */
[----:B------:R-:W-:Y:S01]  /*3420*/  ISETP.NE.AND P0, PT, R34, RZ, PT ;  /* 0x000000ff2200720c */ /* 0x000fe20003f05270 */
[----:B------:R-:W-:Y:S01]  /*3430*/  BSSY B1, `(.L_x_19620) ;  /* 0x0000024000017945 */ /* 0x000fe20003800000 */
[----:B0-----:R-:W-:Y:S02]  /*3440*/  F2FP.PACK_AB R26, R27, R26 ;  /* 0x0000001a1b1a723e */ /* 0x001fe400000000ff */
        /* <DEDUP_REMOVED lines=34> */
.L_x_19621:
[----:B-1-3--:R-:W-:Y:S05]  /*3670*/  BSYNC B1 ;  /* 0x0000000000017941 */ /* 0x00afea0003800000 */
.L_x_19620:
[----:B-----5:R-:W-:Y:S01]  /*3680*/  HFMA2.MMA R17, R24, R17, -RZ ;  /* 0x0000001118117235 */ /* 0x020fe200001000ff */
[----:B------:R-:W-:Y:S01]  /*3690*/  F2FP.PACK_AB R20, R21, R20 ;  /* 0x000000141514723e */ /* 0x000fe200000000ff */
[----:B------:R-:W-:Y:S01]  /*36a0*/  BSSY B1, `(.L_x_19622) ;  /* 0x000002a000017945 */ /* 0x000fe20003800000 */
[----:B------:R-:W-:-:S03]  /*36b0*/  F2FP.PACK_AB R22, R23, R22 ;  /* 0x000000161716723e */ /* 0x000fc600000000ff */
[----:B------:R-:W-:Y:S01]  /*36c0*/  HFMA2.MMA R17, R37, R16, R17 ;  /* 0x0000001025117235 */ /* 0x000fe20000000011 */
[----:B------:R-:W-:-:S09]  /*36d0*/  IMAD.MOV.U32 R26, RZ, RZ, R20 ;  /* 0x000000ffff1a7224 */ /* 0x000fd200078e0014 */
        /* <DEDUP_REMOVED lines=21> */
[----:B------:R-:W-:Y:S02]  /*3830*/  PRMT R12, R12, 0x7632, R12 ;  /* 0x000076320c0c7816 */ /* 0x000fe4000000000c */
[-C--:B------:R-:W-:Y:S02]  /*3840*/  ISETP.GE.AND P4, PT, R23, R0.reuse, PT ;  /* 0x000000001700720c */ /* 0x080fe40003f86270 */
[----:B------:R-:W-:Y:S02]  /*3850*/  ISETP.GE.AND P6, PT, R21, R0, PT ;  /* 0x000000001500720c */ /* 0x000fe40003fc6270 */
        /* <DEDUP_REMOVED lines=14> */
.L_x_19623:
[----:B------:R-:W-:Y:S05]  /*3940*/  BSYNC B1 ;  /* 0x0000000000017941 */ /* 0x000fea0003800000 */
.L_x_19622:
        /* <DEDUP_REMOVED lines=16> */
.L_x_19619:
[----:B------:R-:W-:Y:S05]  /*3a50*/  BSYNC B0 ;  /* 0x0000000000007941 */ /* 0x000fea0003800000 */
.L_x_19618:
        /* <DEDUP_REMOVED lines=31> */
[----:B------:R-:W-:-:S06]  /*3c50*/  F2FP.PACK_AB R2, R7, R2 ;  /* 0x000000020702723e */ /* 0x000fcc00000000ff */
        /* <DEDUP_REMOVED lines=25> */
.L_x_19591:
[----:B------:R-:W-:Y:S01]  /*3df0*/  IMAD.MOV.U32 R18, RZ, RZ, R57 ;  /* 0x000000ffff127224 */ /* 0x000fe200078e0039 */
[----:B------:R-:W-:Y:S01]  /*3e00*/  MOV R16, 0x3e50 ;  /* 0x00003e5000107802 */ /* 0x000fe20000000f00 */
[----:B------:R-:W-:-:S02]  /*3e10*/  IMAD.MOV.U32 R19, RZ, RZ, 0x2 ;  /* 0x00000002ff137424 */ /* 0x000fc400078e00ff */
[----:B------:R-:W-:Y:S02]  /*3e20*/  IMAD.MOV.U32 R32, RZ, RZ, 0x1f ;  /* 0x0000001fff207424 */ /* 0x000fe400078e00ff */
[----:B------:R-:W-:Y:S02]  /*3e30*/  IMAD.MOV.U32 R33, RZ, RZ, -0x1 ;  /* 0xffffffffff217424 */ /* 0x000fe400078e00ff */
[----:B-----5:R-:W-:Y:S05]  /*3e40*/  CALL.REL.NOINC `($__internal_385_$__cuda_sm70_shflsync_bfly_p) ;  /* 0x0000021000007944 */ /* 0x020fea0003c00000 */
[----:B-1----:R-:W-:Y:S01]  /*3e50*/  IMAD.MOV.U32 R16, RZ, RZ, R18 ;  /* 0x000000ffff107224 */ /* 0x002fe200078e0012 */
[----:B0-----:R-:W-:Y:S05]  /*3e60*/  BRA `(.L_x_19625) ;  /* 0xffffd83000007947 */ /* 0x001fea000383ffff */
.L_x_19592:
[----:B------:R-:W-:Y:S01]  /*3e70*/  IMAD.MOV.U32 R18, RZ, RZ, R57 ;  /* 0x000000ffff127224 */ /* 0x000fe200078e0039 */
[----:B------:R-:W-:Y:S01]  /*3e80*/  MOV R16, 0x3ed0 ;  /* 0x00003ed000107802 */ /* 0x000fe20000000f00 */
[----:B------:R-:W-:Y:S02]  /*3e90*/  IMAD.MOV.U32 R19, RZ, RZ, 0x1 ;  /* 0x00000001ff137424 */ /* 0x000fe400078e00ff */
[----:B------:R-:W-:Y:S02]  /*3ea0*/  IMAD.MOV.U32 R32, RZ, RZ, 0x1f ;  /* 0x0000001fff207424 */ /* 0x000fe400078e00ff */
[----:B------:R-:W-:Y:S02]  /*3eb0*/  IMAD.MOV.U32 R33, RZ, RZ, -0x1 ;  /* 0xffffffffff217424 */ /* 0x000fe400078e00ff */
[----:B-----5:R-:W-:Y:S05]  /*3ec0*/  CALL.REL.NOINC `($__internal_385_$__cuda_sm70_shflsync_bfly_p) ;  /* 0x0000019000007944 */ /* 0x020fea0003c00000 */
[----:B-1----:R-:W-:Y:S01]  /*3ed0*/  IMAD.MOV.U32 R16, RZ, RZ, R18 ;  /* 0x000000ffff107224 */ /* 0x002fe200078e0012 */
[----:B0-----:R-:W-:Y:S05]  /*3ee0*/  BRA `(.L_x_19626) ;  /* 0xffffd7e000007947 */ /* 0x001fea000383ffff */
.L_x_19596:
        /* <DEDUP_REMOVED lines=8> */
.L_x_19597:
[----:B------:R-:W-:Y:S01]  /*3f70*/  IMAD.MOV.U32 R18, RZ, RZ, R9 ;  /* 0x000000ffff127224 */ /* 0x000fe200078e0009 */
[----:B------:R-:W-:Y:S01]  /*3f80*/  MOV R16, 0x3fd0 ;  /* 0x00003fd000107802 */ /* 0x000fe20000000f00 */
[----:B------:R-:W-:Y:S02]  /*3f90*/  IMAD.MOV.U32 R19, RZ, RZ, 0x8 ;  /* 0x00000008ff137424 */ /* 0x000fe400078e00ff */
[----:B------:R-:W-:Y:S02]  /*3fa0*/  IMAD.MOV.U32 R32, RZ, RZ, 0x1f ;  /* 0x0000001fff207424 */ /* 0x000fe400078e00ff */
[----:B------:R-:W-:Y:S02]  /*3fb0*/  IMAD.MOV.U32 R33, RZ, RZ, -0x1 ;  /* 0xffffffffff217424 */ /* 0x000fe400078e00ff */
[----:B------:R-:W-:Y:S05]  /*3fc0*/  CALL.REL.NOINC `($__internal_385_$__cuda_sm70_shflsync_bfly_p) ;  /* 0x0000009000007944 */ /* 0x000fea0003c00000 */
[----:B-1----:R-:W-:Y:S01]  /*3fd0*/  FMNMX.FTZ R2, R9, R18, !PT ;  /* 0x0000001209027209 */ /* 0x002fe20007810000 */
[----:B0-----:R-:W-:Y:S01]  /*3fe0*/  IMAD.MOV.U32 R19, RZ, RZ, 0x4 ;  /* 0x00000004ff137424 */ /* 0x001fe200078e00ff */
[----:B------:R-:W-:Y:S01]  /*3ff0*/  MOV R16, 0x4040 ;  /* 0x0000404000107802 */ /* 0x000fe20000000f00 */
[----:B------:R-:W-:-:S02]  /*4000*/  IMAD.MOV.U32 R32, RZ, RZ, 0x1f ;  /* 0x0000001fff207424 */ /* 0x000fc400078e00ff */
[----:B------:R-:W-:Y:S02]  /*4010*/  IMAD.MOV.U32 R33, RZ, RZ, -0x1 ;  /* 0xffffffffff217424 */ /* 0x000fe400078e00ff */
[----:B------:R-:W-:Y:S02]  /*4020*/  IMAD.MOV.U32 R18, RZ, RZ, R2 ;  /* 0x000000ffff127224 */ /* 0x000fe400078e0002 */
[----:B------:R-:W-:Y:S05]  /*4030*/  CALL.REL.NOINC `($__internal_385_$__cuda_sm70_shflsync_bfly_p) ;  /* 0x0000002000007944 */ /* 0x000fea0003c00000 */
[----:B-1----:R-:W-:Y:S01]  /*4040*/  IMAD.MOV.U32 R7, RZ, RZ, R18 ;  /* 0x000000ffff077224 */ /* 0x002fe200078e0012 */
[----:B0-----:R-:W-:Y:S05]  /*4050*/  BRA `(.L_x_19628) ;  /* 0xffffd83000007947 */ /* 0x001fea000383ffff */
        .weak           $__internal_385_$__cuda_sm70_shflsync_bfly_p
        .type           $__internal_385_$__cuda_sm70_shflsync_bfly_p,@function
        .size           $__internal_385_$__cuda_sm70_shflsync_bfly_p,(.L_x_23552 - $__internal_385_$__cuda_sm70_shflsync_bfly_p)
$__internal_385_$__cuda_sm70_shflsync_bfly_p:
[----:B------:R-:W-:Y:S01]  /*4060*/  IMAD.MOV.U32 R17, RZ, RZ, 0x0 ;  /* 0x00000000ff117424 */ /* 0x000fe200078e00ff */
[----:B------:R-:W-:Y:S04]  /*4070*/  WARPSYNC R33 ;  /* 0x0000002100007348 */ /* 0x000fe80003800000 */
[----:B------:R0:W1:Y:S01]  /*4080*/  SHFL.BFLY PT, R18, R18, R19, R32 ;  /* 0x0c00001312127389 */ /* 0x00006200000e0020 */
[----:B------:R-:W-:Y:S05]  /*4090*/  RET.REL.NODEC R16 `(_ZN4vllm25paged_attention_v1_kernelIttLi64ELi8ELi128ELNS_18Fp8KVCacheDataTypeE0ELb0EEEvPT_PKS2_PKT0_S8_ifPKiSA_iPKfiiiSC_SC_iiiii) ;  /* 0xffffbf6010007950 */ /* 0x000fea0003c3ffff */
.L_x_19629:
        /* <DEDUP_REMOVED lines=14> */
.L_x_23552:


//--------------------- .text._ZN4vllm25paged_attention_v1_kernelIttLi32ELi8ELi128ELNS_18Fp8KVCacheDataTypeE0ELb0EEEvPT_PKS2_PKT0_S8_ifPKiSA_iPKfiiiSC_SC_iiiii --------------------------
	.section	.text._ZN4vllm25paged_attention_v1_kernelIttLi32ELi8ELi128ELNS_18Fp8KVCacheDataTypeE0ELb0EEEvPT_PKS2_PKT0_S8_ifPKiSA_iPKfiiiSC_SC_iiiii,"ax",@progbits
	.sectioninfo	@"SHI_REGISTERS=48"
	.align	128
        .global         _ZN4vllm25paged_attention_v1_kernelIttLi32ELi8ELi128ELNS_18Fp8KVCacheDataTypeE0ELb0EEEvPT_PKS2_PKT0_S8_ifPKiSA_iPKfiiiSC_SC_iiiii
        .type           _ZN4vllm25paged_attention_v1_kernelIttLi32ELi8ELi128ELNS_18Fp8KVCacheDataTypeE0ELb0EEEvPT_PKS2_PKT0_S8_ifPKiSA_iPKfiiiSC_SC_iiiii,@function
        .size           _ZN4vllm25paged_attention_v1_kernelIttLi32ELi8ELi128ELNS_18Fp8KVCacheDataTypeE0ELb0EEEvPT_PKS2_PKT0_S8_ifPKiSA_iPKfiiiSC_SC_iiiii,(.L_x_23553 - _ZN4vllm25paged_attention_v1_kernelIttLi32ELi8ELi128ELNS_18Fp8KVCacheDataTypeE0ELb0EEEvPT_PKS2_PKT0_S8_ifPKiSA_iPKfiiiSC_SC_iiiii)
        .other          _ZN4vllm25paged_attention_v1_kernelIttLi32ELi8ELi128ELNS_18Fp8KVCacheDataTypeE0ELb0EEEvPT_PKS2_PKT0_S8_ifPKiSA_iPKfiiiSC_SC_iiiii,@"STO_CUDA_ENTRY STV_DEFAULT"
_ZN4vllm25paged_attention_v1_kernelIttLi32ELi8ELi128ELNS_18Fp8KVCacheDataTypeE0ELb0EEEvPT_PKS2_PKT0_S8_ifPKiSA_iPKfiiiSC_SC_iiiii:
.text._ZN4vllm25paged_attention_v1_kernelIttLi32ELi8ELi128ELNS_18Fp8KVCacheDataTypeE0ELb0EEEvPT_PKS2_PKT0_S8_ifPKiSA_iPKfiiiSC_SC_iiiii:
        /* <DEDUP_REMOVED lines=41> */
[----:B-1----:R-:W-:Y:S02]  /*0290*/  IABS R12, R8 ;  /* 0x00000008000c7213 */ /* 0x002fe40000000000 */
        /* <DEDUP_REMOVED lines=61> */
.L_x_19634:
        /* <DEDUP_REMOVED lines=10> */
.L_x_19633:
[----:B------:R-:W-:Y:S05]  /*0710*/  BSYNC B1 ;  /* 0x0000000000017941 */ /* 0x000fea0003800000 */
.L_x_19632:
        /* <DEDUP_REMOVED lines=10> */
.L_x_19635:
        /* <DEDUP_REMOVED lines=17> */
.L_x_19631:
[----:B------:R-:W-:Y:S05]  /*08d0*/  BSYNC B0 ;  /* 0x0000000000007941 */ /* 0x000fea0003800000 */
.L_x_19630:
        /* <DEDUP_REMOVED lines=8> */
[----:B------:R-:W-:Y:S01]  /*0960*/  IMAD.SHL.U32 R9, R8, 0x2, RZ ;  /* 0x0000000208097824 */ /* 0x000fe200078e00ff */
[C---:B------:R-:W-:Y:S01]  /*0970*/  IADD3 R19, P0, R3.reuse, R10, RZ ;  /* 0x0000000a03137210 */ /* 0x040fe20007f1e0ff */
[----:B------:R-:W-:Y:S01]  /*0980*/  IMAD.MOV.U32 R41, RZ, RZ, R3 ;  /* 0x000000ffff297224 */ /* 0x000fe200078e0003 */
[----:B------:R-:W-:Y:S02]  /*0990*/  LEA.HI R12, R12, R11, RZ, 0x3 ;  /* 0x0000000b0c0c7211 */ /* 0x000fe400078f18ff */
[----:B------:R-:W-:Y:S02]  /*09a0*/  LEA.HI.X.SX32 R14, R3, R16, 0x1, P0 ;  /* 0x00000010030e7211 */ /* 0x000fe400000f0eff */
[----:B------:R-:W-:Y:S02]  /*09b0*/  LOP3.LUT R12, R12, 0xfffffff8, RZ, 0xc0, !PT ;  /* 0xfffffff80c0c7812 */ /* 0x000fe400078ec0ff */
[----:B------:R-:W-:-:S02]  /*09c0*/  LEA R18, P0, R19, c[0x0][0x188], 0x2 ;  /* 0x0000620013127a11 */ /* 0x000fc400078010ff */
[C---:B------:R-:W-:Y:S01]  /*09d0*/  IADD3 R13, R8.reuse, 0x4, RZ ;  /* 0x00000004080d7810 */ /* 0x040fe20007ffe0ff */
[----:B------:R-:W-:Y:S01]  /*09e0*/  IMAD.IADD R32, R11, 0x1, -R12 ;  /* 0x000000010b207824 */ /* 0x000fe200078e0a0c */
[----:B------:R-:W-:Y:S02]  /*09f0*/  SHF.R.S32.HI R12, RZ, 0x1f, R9 ;  /* 0x0000001fff0c7819 */ /* 0x000fe40000011409 */
[C---:B------:R-:W-:Y:S01]  /*0a00*/  IADD3 R15, R8.reuse, 0x8, RZ ;  /* 0x00000008080f7810 */ /* 0x040fe20007ffe0ff */
[----:B------:R-:W-:Y:S01]  /*0a10*/  IMAD.SHL.U32 R17, R13, 0x2, RZ ;  /* 0x000000020d117824 */ /* 0x000fe200078e00ff */
[----:B------:R-:W-:Y:S02]  /*0a20*/  IADD3 R21, R8, 0xc, RZ ;  /* 0x0000000c08157810 */ /* 0x000fe40007ffe0ff */
[----:B------:R-:W-:Y:S02]  /*0a30*/  LEA.HI.X R19, R19, c[0x0][0x18c], R14, 0x2, P0 ;  /* 0x0000630013137a11 */ /* 0x000fe400000f140e */
[----:B------:R-:W-:-:S02]  /*0a40*/  SHF.R.S32.HI R14, RZ, 0x1f, R13 ;  /* 0x0000001fff0e7819 */ /* 0x000fc4000001140d */
[----:B------:R-:W-:Y:S02]  /*0a50*/  LEA.HI R11, R12, R9, RZ, 0x3 ;  /* 0x000000090c0b7211 */ /* 0x000fe400078f18ff */
[----:B------:R-:W-:Y:S02]  /*0a60*/  SHF.R.S32.HI R20, RZ, 0x1f, R15 ;  /* 0x0000001fff147819 */ /* 0x000fe4000001140f */
[----:B------:R-:W-:Y:S02]  /*0a70*/  SHF.R.S32.HI R22, RZ, 0x1f, R21 ;  /* 0x0000001fff167819 */ /* 0x000fe40000011415 */
[----:B------:R-:W-:Y:S02]  /*0a80*/  LEA.HI R12, R14, R13, RZ, 0x2 ;  /* 0x0000000d0e0c7211 */ /* 0x000fe400078f10ff */
[----:B------:R-:W-:Y:S02]  /*0a90*/  LOP3.LUT R14, R11, 0xfffffff8, RZ, 0xc0, !PT ;  /* 0xfffffff80b0e7812 */ /* 0x000fe400078ec0ff */
[----:B------:R-:W-:Y:S01]  /*0aa0*/  LEA.HI R13, R20, R15, RZ, 0x2 ;  /* 0x0000000f140d7211 */ /* 0x000fe200078f10ff */
[----:B------:R-:W-:Y:S01]  /*0ab0*/  IMAD.SHL.U32 R15, R15, 0x2, RZ ;  /* 0x000000020f0f7824 */ /* 0x000fe200078e00ff */
[----:B------:R-:W-:Y:S01]  /*0ac0*/  LEA.HI R22, R22, R21, RZ, 0x2 ;  /* 0x0000001516167211 */ /* 0x000fe200078f10ff */
[----:B------:R-:W-:-:S02]  /*0ad0*/  IMAD.SHL.U32 R21, R21, 0x2, RZ ;  /* 0x0000000215157824 */ /* 0x000fc400078e00ff */
[----:B------:R-:W-:Y:S01]  /*0ae0*/  IMAD.IADD R11, R9, 0x1, -R14 ;  /* 0x00000001090b7824 */ /* 0x000fe200078e0a0e */
[----:B------:R-:W-:Y:S01]  /*0af0*/  SHF.R.S32.HI R14, RZ, 0x1f, R17 ;  /* 0x0000001fff0e7819 */ /* 0x000fe20000011411 */
[----:B------:R-:W-:Y:S01]  /*0b00*/  IMAD R9, R7, c[0x0][0x1b0], RZ ;  /* 0x00006c0007097a24 */ /* 0x000fe200078e02ff */
[----:B------:R-:W-:Y:S01]  /*0b10*/  SHF.R.S32.HI R20, RZ, 0x1f, R15 ;  /* 0x0000001fff147819 */ /* 0x000fe2000001140f */
[----:B------:R-:W-:Y:S01]  /*0b20*/  IMAD.SHL.U32 R12, R12, 0x10, RZ ;  /* 0x000000100c0c7824 */ /* 0x000fe200078e00ff */
[----:B------:R-:W-:Y:S01]  /*0b30*/  SHF.R.S32.HI R24, RZ, 0x1f, R21 ;  /* 0x0000001fff187819 */ /* 0x000fe20000011415 */
[----:B------:R-:W-:Y:S01]  /*0b40*/  IMAD.SHL.U32 R13, R13, 0x10, RZ ;  /* 0x000000100d0d7824 */ /* 0x000fe200078e00ff */
[----:B------:R-:W-:Y:S01]  /*0b50*/  LEA.HI R14, R14, R17, RZ, 0x3 ;  /* 0x000000110e0e7211 */ /* 0x000fe200078f18ff */
[----:B------:R-:W-:Y:S01]  /*0b60*/  IMAD.SHL.U32 R30, R22, 0x10, RZ ;  /* 0x00000010161e7824 */ /* 0x000fe200078e00ff */
[----:B------:R-:W-:Y:S02]  /*0b70*/  LEA.HI R20, R20, R15, RZ, 0x3 ;  /* 0x0000000f14147211 */ /* 0x000fe400078f18ff */
[----:B------:R-:W-:Y:S01]  /*0b80*/  LEA.HI R23, R24, R21, RZ, 0x3 ;  /* 0x0000001518177211 */ /* 0x000fe200078f18ff */
[----:B------:R-:W-:Y:S01]  /*0b90*/  IMAD.SHL.U32 R24, R32, 0x8, RZ ;  /* 0x0000000820187824 */ /* 0x000fe200078e00ff */
[----:B------:R-:W-:Y:S01]  /*0ba0*/  LOP3.LUT R14, R14, 0xfffffff8, RZ, 0xc0, !PT ;  /* 0xfffffff80e0e7812 */ /* 0x000fe200078ec0ff */
[----:B------:R-:W-:Y:S01]  /*0bb0*/  IMAD R32, R3, 0x8, R32 ;  /* 0x0000000803207824 */ /* 0x000fe200078e0220 */
[----:B------:R-:W-:-:S02]  /*0bc0*/  LOP3.LUT R20, R20, 0xfffffff8, RZ, 0xc0, !PT ;  /* 0xfffffff814147812 */ /* 0x000fc400078ec0ff */
[----:B------:R-:W-:Y:S01]  /*0bd0*/  LOP3.LUT R26, R23, 0xfffffff8, RZ, 0xc0, !PT ;  /* 0xfffffff8171a7812 */ /* 0x000fe200078ec0ff */
[----:B------:R-:W-:Y:S01]  /*0be0*/  IMAD.IADD R17, R17, 0x1, -R14 ;  /* 0x0000000111117824 */ /* 0x000fe200078e0a0e */
[----:B------:R-:W-:Y:S01]  /*0bf0*/  SHF.R.S32.HI R28, RZ, 0x1f, R24 ;  /* 0x0000001fff1c7819 */ /* 0x000fe20000011418 */
[----:B------:R-:W-:Y:S01]  /*0c00*/  IMAD.IADD R20, R15, 0x1, -R20 ;  /* 0x000000010f147824 */ /* 0x000fe200078e0a14 */
[----:B------:R-:W-:Y:S01]  /*0c10*/  IADD3 R24, P0, R9, R24, RZ ;  /* 0x0000001809187210 */ /* 0x000fe20007f1e0ff */
[----:B------:R-:W-:Y:S01]  /*0c20*/  IMAD.IADD R21, R21, 0x1, -R26 ;  /* 0x0000000115157824 */ /* 0x000fe200078e0a1a */
[----:B------:R-:W-:Y:S01]  /*0c30*/  LOP3.LUT R23, R12, 0xffffffc0, RZ, 0xc0, !PT ;  /* 0xffffffc00c177812 */ /* 0x000fe200078ec0ff */
[----:B------:R-:W-:Y:S01]  /*0c40*/  IMAD.MOV.U32 R14, RZ, RZ, c[0x0][0x1ac] ;  /* 0x00006b00ff0e7624 */ /* 0x000fe200078e00ff */
[----:B------:R-:W-:Y:S02]  /*0c50*/  LOP3.LUT R31, R13, 0xffffffc0, RZ, 0xc0, !PT ;  /* 0xffffffc00d1f7812 */ /* 0x000fe400078ec0ff */
[----:B------:R-:W-:-:S02]  /*0c60*/  LOP3.LUT R30, R30, 0xffffffc0, RZ, 0xc0, !PT ;  /* 0xffffffc01e1e7812 */ /* 0x000fc400078ec0ff */
[----:B------:R-:W-:Y:S01]  /*0c70*/  LEA.HI.X.SX32 R25, R9, R28, 0x1, P0 ;  /* 0x0000001c09197211 */ /* 0x000fe200000f0eff */
[----:B------:R-:W-:Y:S01]  /*0c80*/  IMAD.MOV.U32 R9, RZ, RZ, -0x800001 ;  /* 0xff7fffffff097424 */ /* 0x000fe200078e00ff */
        /* <DEDUP_REMOVED lines=9> */
.L_x_19642:
        /* <DEDUP_REMOVED lines=9> */
[----:B------:R-:W-:Y:S02]  /*0db0*/  IADD3 R13, P0, P2, R20, R12, R31 ;  /* 0x0000000c140d7210 */ /* 0x000fe40007a1e01f */
[----:B------:R-:W-:Y:S02]  /*0dc0*/  LEA.HI.X R15, R15, c[0x0][0x174], R26, 0x1, P3 ;  /* 0x00005d000f0f7a11 */ /* 0x000fe400018f0c1a */
[----:B------:R-:W-:Y:S02]  /*0dd0*/  LEA R26, P3, R13, c[0x0][0x170], 0x1 ;  /* 0x00005c000d1a7a11 */ /* 0x000fe400078608ff */
[----:B------:R-:W-:Y:S01]  /*0de0*/  IADD3.X R28, R39, R42, R34, P0, P2 ;  /* 0x0000002a271c7210 */ /* 0x000fe200007e4422 */
[----:B------:R0:W2:Y:S01]  /*0df0*/  LDG.E.CONSTANT R43, [R14.64] ;  /* 0x000000060e2b7981 */ /* 0x0000a2000c1e9900 */
[----:B------:R-:W-:-:S02]  /*0e00*/  IADD3 R29, P0, R11, R12, RZ ;  /* 0x0000000c0b1d7210 */ /* 0x000fc40007f1e0ff */
[----:B------:R-:W-:Y:S02]  /*0e10*/  LEA.HI.X R27, R13, c[0x0][0x174], R28, 0x1, P3 ;  /* 0x00005d000d1b7a11 */ /* 0x000fe400018f0c1c */
[----:B------:R-:W-:Y:S02]  /*0e20*/  LEA R28, P2, R29, c[0x0][0x170], 0x1 ;  /* 0x00005c001d1c7a11 */ /* 0x000fe400078408ff */
[----:B------:R-:W-:Y:S01]  /*0e30*/  LEA.HI.X.SX32 R44, R11, R42, 0x1, P0 ;  /* 0x0000002a0b2c7211 */ /* 0x000fe200000f0eff */
[----:B------:R2:W3:Y:S03]  /*0e40*/  LDG.E.CONSTANT R26, [R26.64] ;  /* 0x000000061a1a7981 */ /* 0x0004e6000c1e9900 */
[----:B------:R-:W-:-:S05]  /*0e50*/  LEA.HI.X R29, R29, c[0x0][0x174], R44, 0x1, P2 ;  /* 0x00005d001d1d7a11 */ /* 0x000fca00010f0c2c */
[----:B------:R-:W4:Y:S01]  /*0e60*/  LDG.E.CONSTANT R28, [R28.64] ;  /* 0x000000061c1c7981 */ /* 0x000f22000c1e9900 */
[----:B------:R-:W-:-:S03]  /*0e70*/  IADD3 R44, P0, P2, R21, R12, R30 ;  /* 0x0000000c152c7210 */ /* 0x000fc60007a1e01e */
[----:B0-----:R-:W0:Y:S02]  /*0e80*/  LDS.128 R12, [R8.X16] ;  /* 0x00000000080c7984 */ /* 0x001e24000000cc00 */
[--C-:B0-----:R-:W-:Y:S02]  /*0e90*/  HADD2.F32 R45, -RZ, R13.reuse.H0_H0 ;  /* 0x2000000dff2d7230 */ /* 0x101fe40000004100 */
[----:B------:R-:W-:Y:S02]  /*0ea0*/  HADD2.F32 R13, -RZ, R13.H1_H1 ;  /* 0x3000000dff0d7230 */ /* 0x000fe40000004100 */
[--C-:B--2---:R-:W-:Y:S02]  /*0eb0*/  HADD2.F32 R27, -RZ, R43.reuse.H0_H0 ;  /* 0x2000002bff1b7230 */ /* 0x104fe40000004100 */
[----:B------:R-:W-:-:S03]  /*0ec0*/  HADD2.F32 R43, -RZ, R43.H1_H1 ;  /* 0x3000002bff2b7230 */ /* 0x000fc60000004100 */
[----:B------:R-:W-:Y:S02]  /*0ed0*/  FMUL.FTZ R45, R45, R27 ;  /* 0x0000001b2d2d7220 */ /* 0x000fe40000410000 */
[----:B------:R-:W-:Y:S01]  /*0ee0*/  FMUL.FTZ R13, R13, R43 ;  /* 0x0000002b0d0d7220 */ /* 0x000fe20000410000 */
[--C-:B------:R-:W-:Y:S02]  /*0ef0*/  HADD2.F32 R43, -RZ, R12.reuse.H0_H0 ;  /* 0x2000000cff2b7230 */ /* 0x100fe40000004100 */
[----:B------:R-:W-:Y:S02]  /*0f00*/  HADD2.F32 R12, -RZ, R12.H1_H1 ;  /* 0x3000000cff0c7230 */ /* 0x000fe40000004100 */
[--C-:B----4-:R-:W-:Y:S02]  /*0f10*/  HADD2.F32 R27, -RZ, R28.reuse.H1_H1 ;  /* 0x3000001cff1b7230 */ /* 0x110fe40000004100 */
[----:B------:R-:W-:-:S03]  /*0f20*/  HADD2.F32 R29, -RZ, R28.H0_H0 ;  /* 0x2000001cff1d7230 */ /* 0x000fc60000004100 */
[----:B------:R-:W-:Y:S01]  /*0f30*/  FFMA.FTZ R27, R12, R27, R13 ;  /* 0x0000001b0c1b7223 */ /* 0x000fe2000001000d */
[----:B------:R-:W-:Y:S01]  /*0f40*/  HADD2.F32 R12, -RZ, R14.H0_H0 ;  /* 0x2000000eff0c7230 */ /* 0x000fe20000004100 */
[----:B------:R-:W-:Y:S01]  /*0f50*/  FFMA.FTZ R45, R43, R29, R45 ;  /* 0x0000001d2b2d7223 */ /* 0x000fe2000001002d */
[----:B---3--:R-:W-:-:S05]  /*0f60*/  HADD2.F32 R13, -RZ, R26.H0_H0 ;  /* 0x2000001aff0d7230 */ /* 0x008fca0000004100 */
[----:B------:R-:W-:Y:S01]  /*0f70*/  FFMA.FTZ R45, R12, R13, R45 ;  /* 0x0000000d0c2d7223 */ /* 0x000fe2000001002d */
[----:B------:R-:W-:Y:S02]  /*0f80*/  IADD3.X R13, R40, R42, R35, P0, P2 ;  /* 0x0000002a280d7210 */ /* 0x000fe400007e4423 */
[----:B------:R-:W-:-:S04]  /*0f90*/  LEA R12, P0, R44, c[0x0][0x170], 0x1 ;  /* 0x00005c002c0c7a11 */ /* 0x000fc800078008ff */
[----:B------:R-:W-:-:S05]  /*0fa0*/  LEA.HI.X R13, R44, c[0x0][0x174], R13, 0x1, P0 ;  /* 0x00005d002c0d7a11 */ /* 0x000fca00000f0c0d */
[----:B------:R-:W2:Y:S01]  /*0fb0*/  LDG.E.CONSTANT R12, [R12.64] ;  /* 0x000000060c0c7981 */ /* 0x000ea2000c1e9900 */
[----:B------:R-:W-:Y:S02]  /*0fc0*/  HADD2.F32 R14, -RZ, R14.H1_H1 ;  /* 0x3000000eff0e7230 */ /* 0x000fe40000004100 */
[----:B------:R-:W-:-:S05]  /*0fd0*/  HADD2.F32 R26, -RZ, R26.H1_H1 ;  /* 0x3000001aff1a7230 */ /* 0x000fca0000004100 */
[----:B------:R-:W-:Y:S01]  /*0fe0*/  FFMA.FTZ R14, R14, R26, R27 ;  /* 0x0000001a0e0e7223 */ /* 0x000fe2000001001b */
[--C-:B------:R-:W-:Y:S02]  /*0ff0*/  HADD2.F32 R26, -RZ, R15.reuse.H0_H0 ;  /* 0x2000000fff1a7230 */ /* 0x100fe40000004100 */
[----:B------:R-:W-:Y:S01]  /*1000*/  HADD2.F32 R15, -RZ, R15.H1_H1 ;  /* 0x3000000fff0f7230 */ /* 0x000fe20000004100 */
[----:B------:R-:W-:-:S04]  /*1010*/  IADD3 R41, R41, 0x4, RZ ;  /* 0x0000000429297810 */ /* 0x000fc80007ffe0ff */
[----:B------:R-:W-:Y:S01]  /*1020*/  ISETP.GE.AND P3, PT, R41, R0, PT ;  /* 0x000000002900720c */ /* 0x000fe20003f66270 */
[--C-:B--2---:R-:W-:Y:S02]  /*1030*/  HADD2.F32 R27, -RZ, R12.reuse.H0_H0 ;  /* 0x2000000cff1b7230 */ /* 0x104fe40000004100 */
[----:B------:R-:W-:-:S03]  /*1040*/  HADD2.F32 R28, -RZ, R12.H1_H1 ;  /* 0x3000000cff1c7230 */ /* 0x000fc60000004100 */
[----:B------:R-:W-:Y:S02]  /*1050*/  FFMA.FTZ R26, R26, R27, R45 ;  /* 0x0000001b1a1a7223 */ /* 0x000fe4000001002d */
[----:B------:R-:W-:-:S04]  /*1060*/  FFMA.FTZ R15, R15, R28, R14 ;  /* 0x0000001c0f0f7223 */ /* 0x000fc8000001000e */
[----:B------:R-:W-:Y:S01]  /*1070*/  FADD.FTZ R29, R26, R15 ;  /* 0x0000000f1a1d7221 */ /* 0x000fe20000010000 */
[----:B------:R-:W-:Y:S05]  /*1080*/  BRA.DIV ~URZ, `(.L_x_19638) ;  /* 0x00002b727f007947 */ /* 0x000fea000b800000 */
[----:B------:R0:W1:Y:S02]  /*1090*/  SHFL.BFLY PT, R12, R29, 0x2, 0x1f ;  /* 0x0c401f001d0c7f89 */ /* 0x00006400000e0000 */
.L_x_19676:
[----:B01----:R-:W-:Y:S01]  /*10a0*/  FADD.FTZ R29, R29, R12 ;  /* 0x0000000c1d1d7221 */ /* 0x003fe20000010000 */
[----:B------:R-:W-:Y:S05]  /*10b0*/  BRA.DIV ~URZ, `(.L_x_19639) ;  /* 0x00002bc27f007947 */ /* 0x000fea000b800000 */
[----:B------:R0:W1:Y:S02]  /*10c0*/  SHFL.BFLY PT, R12, R29, 0x1, 0x1f ;  /* 0x0c201f001d0c7f89 */ /* 0x00006400000e0000 */
.L_x_19677:
        /* <DEDUP_REMOVED lines=13> */
.L_x_19641:
[----:B------:R-:W-:Y:S05]  /*11a0*/  BSYNC B1 ;  /* 0x0000000000017941 */ /* 0x000fea0003800000 */
.L_x_19640:
[----:B------:R-:W-:Y:S02]  /*11b0*/  IADD3 R18, P0, R18, 0x10, RZ ;  /* 0x0000001012127810 */ /* 0x000fe40007f1e0ff */
[----:B------:R-:W-:Y:S02]  /*11c0*/  IADD3 R36, R36, 0x20, RZ ;  /* 0x0000002024247810 */ /* 0x000fe40007ffe0ff */
[----:B-1----:R-:W-:Y:S01]  /*11d0*/  IADD3 R37, R37, 0x80, RZ ;  /* 0x0000008025257810 */ /* 0x002fe20007ffe0ff */
[----:B------:R-:W-:Y:S01]  /*11e0*/  IMAD.X R19, RZ, RZ, R19, P0 ;  /* 0x000000ffff137224 */ /* 0x000fe200000e0613 */
[----:B------:R-:W-:Y:S01]  /*11f0*/  IADD3 R32, R32, 0x20, RZ ;  /* 0x0000002020207810 */ /* 0x000fe20007ffe0ff */
[----:B0-----:R-:W-:Y:S05]  /*1200*/  @!P3 BRA `(.L_x_19642) ;  /* 0xfffffb100000b947 */ /* 0x001fea000383ffff */
.L_x_19637:
[----:B------:R-:W-:Y:S05]  /*1210*/  BSYNC B0 ;  /* 0x0000000000007941 */ /* 0x000fea0003800000 */
.L_x_19636:
[----:B------:R-:W-:Y:S05]  /*1220*/  BRA.DIV ~URZ, `(.L_x_19643) ;  /* 0x00002ad27f007947 */ /* 0x000fea000b800000 */
[----:B-----5:R0:W1:Y:S02]  /*1230*/  SHFL.BFLY PT, R6, R9, 0x10, 0x1f ;  /* 0x0e001f0009067f89 */ /* 0x02006400000e0000 */
.L_x_19678:
[----:B-1----:R-:W-:Y:S01]  /*1240*/  FMNMX.FTZ R11, R6, R9, !PT ;  /* 0x00000009060b7209 */ /* 0x002fe20007810000 */
[----:B------:R-:W-:Y:S05]  /*1250*/  BRA.DIV ~URZ, `(.L_x_19644) ;  /* 0x00002b227f007947 */ /* 0x000fea000b800000 */
[----:B------:R-:W1:Y:S02]  /*1260*/  SHFL.BFLY PT, R6, R11, 0x8, 0x1f ;  /* 0x0d001f000b067f89 */ /* 0x000e6400000e0000 */
[----:B-1----:R-:W-:-:S05]  /*1270*/  FMNMX.FTZ R6, R11, R6, !PT ;  /* 0x000000060b067209 */ /* 0x002fca0007810000 */
[----:B0-----:R0:W1:Y:S02]  /*1280*/  SHFL.BFLY PT, R9, R6, 0x4, 0x1f ;  /* 0x0c801f0006097f89 */ /* 0x00106400000e0000 */
.L_x_19679:
        /* <DEDUP_REMOVED lines=9> */
[----:B-1----:R-:W1:Y:S02]  /*1320*/  SHFL.BFLY PT, R9, R8, 0x2, 0x1f ;  /* 0x0c401f0008097f89 */ /* 0x002e6400000e0000 */
[----:B-1----:R-:W-:Y:S01]  /*1330*/  FMNMX.FTZ R11, R9, R8, !PT ;  /* 0x00000008090b7209 */ /* 0x002fe20007810000 */
[----:B------:R-:W-:Y:S01]  /*1340*/  IMAD.MOV.U32 R8, RZ, RZ, RZ ;  /* 0x000000ffff087224 */ /* 0x000fe200078e00ff */
[----:B------:R-:W-:-:S03]  /*1350*/  IADD3 R9, R5, 0x7, RZ ;  /* 0x0000000705097810 */ /* 0x000fc60007ffe0ff */
[----:B0-----:R-:W0:Y:S01]  /*1360*/  SHFL.BFLY PT, R6, R11, 0x1, 0x1f ;  /* 0x0c201f000b067f89 */ /* 0x001e2200000e0000 */
        /* <DEDUP_REMOVED lines=20> */
.L_x_19649:
        /* <DEDUP_REMOVED lines=11> */
.L_x_19648:
[----:B------:R-:W-:Y:S05]  /*1560*/  BSYNC B1 ;  /* 0x0000000000017941 */ /* 0x000fea0003800000 */
.L_x_19647:
        /* <DEDUP_REMOVED lines=10> */
.L_x_19652:
        /* <DEDUP_REMOVED lines=10> */
[----:B01----:R-:W-:-:S02]  /*16b0*/  FADD.FTZ R15, -R6, R15 ;  /* 0x0000000f060f7221 */ /* 0x003fc40000010100 */
[C---:B--2---:R-:W-:Y:S02]  /*16c0*/  FADD.FTZ R19, -R6.reuse, R19 ;  /* 0x0000001306137221 */ /* 0x044fe40000010100 */
[----:B------:R-:W-:Y:S02]  /*16d0*/  FMUL.FTZ R14, R15, 1.4426950216293334961 ;  /* 0x3fb8aa3b0f0e7820 */ /* 0x000fe40000410000 */
[----:B------:R-:W0:Y:S01]  /*16e0*/  LDS R15, [R11+0xc00] ;  /* 0x000c00000b0f7984 */ /* 0x000e220000000800 */
[----:B------:R-:W-:Y:S02]  /*16f0*/  FMUL.FTZ R18, R19, 1.4426950216293334961 ;  /* 0x3fb8aa3b13127820 */ /* 0x000fe40000410000 */
[C---:B---3--:R-:W-:Y:S01]  /*1700*/  FADD.FTZ R21, -R6.reuse, R21 ;  /* 0x0000001506157221 */ /* 0x048fe20000010100 */
[----:B------:R-:W1:Y:S01]  /*1710*/  LDS R19, [R11+0xe00] ;  /* 0x000e00000b137984 */ /* 0x000e620000000800 */
[----:B----4-:R-:W-:Y:S01]  /*1720*/  FADD.FTZ R23, -R6, R23 ;  /* 0x0000001706177221 */ /* 0x010fe20000010100 */
[----:B------:R-:W2:Y:S01]  /*1730*/  MUFU.EX2 R14, R14 ;  /* 0x0000000e000e7308 */ /* 0x000ea20000000800 */
[----:B------:R-:W-:-:S02]  /*1740*/  FMUL.FTZ R20, R21, 1.4426950216293334961 ;  /* 0x3fb8aa3b15147820 */ /* 0x000fc40000410000 */
[----:B------:R-:W3:Y:S01]  /*1750*/  LDS R21, [R11+0x1000] ;  /* 0x001000000b157984 */ /* 0x000ee20000000800 */
[C---:B-----5:R-:W-:Y:S02]  /*1760*/  FADD.FTZ R25, -R6.reuse, R25 ;  /* 0x0000001906197221 */ /* 0x060fe40000010100 */
[----:B------:R-:W-:Y:S02]  /*1770*/  FMUL.FTZ R22, R23, 1.4426950216293334961 ;  /* 0x3fb8aa3b17167820 */ /* 0x000fe40000410000 */
[----:B------:R-:W4:Y:S01]  /*1780*/  LDS R23, [R11+0x1200] ;  /* 0x001200000b177984 */ /* 0x000f220000000800 */
[----:B------:R-:W-:Y:S01]  /*1790*/  FMUL.FTZ R24, R25, 1.4426950216293334961 ;  /* 0x3fb8aa3b19187820 */ /* 0x000fe20000410000 */
[----:B------:R-:W5:Y:S01]  /*17a0*/  MUFU.EX2 R18, R18 ;  /* 0x0000001200127308 */ /* 0x000f620000000800 */
[C---:B------:R-:W-:Y:S02]  /*17b0*/  FADD.FTZ R25, -R6.reuse, R27 ;  /* 0x0000001b06197221 */ /* 0x040fe40000010100 */
[----:B------:R-:W4:Y:S01]  /*17c0*/  LDS R27, [R11+0x1400] ;  /* 0x001400000b1b7984 */ /* 0x000f220000000800 */
[----:B------:R-:W-:-:S02]  /*17d0*/  FADD.FTZ R29, -R6, R29 ;  /* 0x0000001d061d7221 */ /* 0x000fc40000010100 */
[----:B------:R-:W-:Y:S01]  /*17e0*/  FMUL.FTZ R26, R25, 1.4426950216293334961 ;  /* 0x3fb8aa3b191a7820 */ /* 0x000fe20000410000 */
[----:B--2---:R-:W-:Y:S01]  /*17f0*/  STS [R11+-0x400], R14 ;  /* 0xfffc000e0b007388 */ /* 0x004fe20000000800 */
[----:B------:R-:W-:Y:S01]  /*1800*/  FMUL.FTZ R28, R29, 1.4426950216293334961 ;  /* 0x3fb8aa3b1d1c7820 */ /* 0x000fe20000410000 */
[----:B------:R-:W2:Y:S01]  /*1810*/  MUFU.EX2 R20, R20 ;  /* 0x0000001400147308 */ /* 0x000ea20000000800 */
[C---:B------:R-:W-:Y:S01]  /*1820*/  FADD.FTZ R29, -R6.reuse, R17 ;  /* 0x00000011061d7221 */ /* 0x040fe20000010100 */
[----:B------:R-:W4:Y:S03]  /*1830*/  LDS R25, [R11+0x1600] ;  /* 0x001600000b197984 */ /* 0x000f260000000800 */
[----:B------:R-:W-:Y:S01]  /*1840*/  FMUL.FTZ R29, R29, 1.4426950216293334961 ;  /* 0x3fb8aa3b1d1d7820 */ /* 0x000fe20000410000 */
[----:B------:R-:W4:Y:S02]  /*1850*/  LDS R17, [R11+0x1800] ;  /* 0x001800000b117984 */ /* 0x000f240000000800 */
[----:B------:R-:W3:Y:S02]  /*1860*/  MUFU.EX2 R22, R22 ;  /* 0x0000001600167308 */ /* 0x000ee40000000800 */
[----:B-----5:R-:W-:Y:S01]  /*1870*/  STS [R11+-0x200], R18 ;  /* 0xfffe00120b007388 */ /* 0x020fe20000000800 */
[----:B0-----:R-:W-:-:S05]  /*1880*/  FADD.FTZ R31, -R6, R15 ;  /* 0x0000000f061f7221 */ /* 0x001fca0000010100 */
[----:B------:R-:W0:Y:S01]  /*1890*/  MUFU.EX2 R24, R24 ;  /* 0x0000001800187308 */ /* 0x000e220000000800 */
[----:B------:R-:W5:Y:S01]  /*18a0*/  LDS R15, [R11+0x1a00] ;  /* 0x001a00000b0f7984 */ /* 0x000f620000000800 */
[----:B-1----:R-:W-:Y:S02]  /*18b0*/  FADD.FTZ R19, -R6, R19 ;  /* 0x0000001306137221 */ /* 0x002fe40000010100 */
[----:B------:R-:W-:Y:S01]  /*18c0*/  FMUL.FTZ R31, R31, 1.4426950216293334961 ;  /* 0x3fb8aa3b1f1f7820 */ /* 0x000fe20000410000 */
[----:B--2---:R-:W-:Y:S01]  /*18d0*/  STS [R11], R20 ;  /* 0x000000140b007388 */ /* 0x004fe20000000800 */
[----:B------:R-:W-:Y:S02]  /*18e0*/  FMUL.FTZ R34, R19, 1.4426950216293334961 ;  /* 0x3fb8aa3b13227820 */ /* 0x000fe40000410000 */
[----:B------:R-:W1:Y:S01]  /*18f0*/  MUFU.EX2 R26, R26 ;  /* 0x0000001a001a7308 */ /* 0x000e620000000800 */
[----:B------:R-:W-:Y:S01]  /*1900*/  FADD.FTZ R19, R14, R8 ;  /* 0x000000080e137221 */ /* 0x000fe20000010000 */
[----:B---3--:R-:W-:Y:S01]  /*1910*/  STS [R11+0x200], R22 ;  /* 0x000200160b007388 */ /* 0x008fe20000000800 */
[----:B------:R-:W-:-:S02]  /*1920*/  FADD.FTZ R21, -R6, R21 ;  /* 0x0000001506157221 */ /* 0x000fc40000010100 */
[----:B------:R-:W-:Y:S02]  /*1930*/  FADD.FTZ R19, R19, R18 ;  /* 0x0000001213137221 */ /* 0x000fe40000010000 */
[----:B------:R-:W-:Y:S01]  /*1940*/  FMUL.FTZ R21, R21, 1.4426950216293334961 ;  /* 0x3fb8aa3b15157820 */ /* 0x000fe20000410000 */
[----:B------:R-:W2:Y:S01]  /*1950*/  MUFU.EX2 R28, R28 ;  /* 0x0000001c001c7308 */ /* 0x000ea20000000800 */
[----:B------:R-:W-:Y:S01]  /*1960*/  FADD.FTZ R19, R19, R20 ;  /* 0x0000001413137221 */ /* 0x000fe20000010000 */
[----:B0-----:R-:W-:Y:S01]  /*1970*/  STS [R11+0x400], R24 ;  /* 0x000400180b007388 */ /* 0x001fe20000000800 */
[C---:B----4-:R-:W-:Y:S02]  /*1980*/  FADD.FTZ R23, -R6.reuse, R23 ;  /* 0x0000001706177221 */ /* 0x050fe40000010100 */
[----:B------:R-:W-:Y:S02]  /*1990*/  FADD.FTZ R19, R19, R22 ;  /* 0x0000001613137221 */ /* 0x000fe40000010000 */
[----:B------:R-:W-:Y:S01]  /*19a0*/  FADD.FTZ R27, -R6, R27 ;  /* 0x0000001b061b7221 */ /* 0x000fe20000010100 */
[----:B------:R-:W0:Y:S01]  /*19b0*/  MUFU.EX2 R30, R29 ;  /* 0x0000001d001e7308 */ /* 0x000e220000000800 */
[----:B------:R-:W-:Y:S01]  /*19c0*/  FADD.FTZ R19, R19, R24 ;  /* 0x0000001813137221 */ /* 0x000fe20000010000 */
[----:B-1----:R-:W-:Y:S01]  /*19d0*/  STS [R11+0x600], R26 ;  /* 0x0006001a0b007388 */ /* 0x002fe20000000800 */
[----:B------:R-:W-:-:S02]  /*19e0*/  FMUL.FTZ R23, R23, 1.4426950216293334961 ;  /* 0x3fb8aa3b17177820 */ /* 0x000fc40000410000 */
[----:B------:R-:W-:Y:S02]  /*19f0*/  FADD.FTZ R19, R19, R26 ;  /* 0x0000001a13137221 */ /* 0x000fe40000010000 */
[----:B------:R-:W-:Y:S01]  /*1a00*/  FMUL.FTZ R8, R27, 1.4426950216293334961 ;  /* 0x3fb8aa3b1b087820 */ /* 0x000fe20000410000 */
[----:B------:R-:W1:Y:S01]  /*1a10*/  MUFU.EX2 R32, R31 ;  /* 0x0000001f00207308 */ /* 0x000e620000000800 */
[----:B--2---:R-:W-:Y:S01]  /*1a20*/  FADD.FTZ R19, R19, R28 ;  /* 0x0000001c13137221 */ /* 0x004fe20000010000 */
[----:B------:R-:W-:Y:S01]  /*1a30*/  STS [R11+0x800], R28 ;  /* 0x0008001c0b007388 */ /* 0x000fe20000000800 */
[C---:B------:R-:W-:Y:S02]  /*1a40*/  FADD.FTZ R25, -R6.reuse, R25 ;  /* 0x0000001906197221 */ /* 0x040fe40000010100 */
[C---:B------:R-:W-:Y:S02]  /*1a50*/  FADD.FTZ R17, -R6.reuse, R17 ;  /* 0x0000001106117221 */ /* 0x040fe40000010100 */
[----:B------:R-:W-:Y:S01]  /*1a60*/  FMUL.FTZ R25, R25, 1.4426950216293334961 ;  /* 0x3fb8aa3b19197820 */ /* 0x000fe20000410000 */
[----:B------:R-:W2:Y:S01]  /*1a70*/  MUFU.EX2 R34, R34 ;  /* 0x0000002200227308 */ /* 0x000ea20000000800 */
[----:B0-----:R-:W-:Y:S01]  /*1a80*/  FADD.FTZ R19, R19, R30 ;  /* 0x0000001e13137221 */ /* 0x001fe20000010000 */
[----:B------:R-:W-:Y:S01]  /*1a90*/  STS [R11+0xa00], R30 ;  /* 0x000a001e0b007388 */ /* 0x000fe20000000800 */
[----:B-----5:R-:W-:-:S02]  /*1aa0*/  FADD.FTZ R15, -R6, R15 ;  /* 0x0000000f060f7221 */ /* 0x020fc40000010100 */
        /* <DEDUP_REMOVED lines=26> */
.L_x_19651:
[----:B------:R-:W-:Y:S05]  /*1c50*/  BSYNC B1 ;  /* 0x0000000000017941 */ /* 0x000fea0003800000 */
.L_x_19650:
        /* <DEDUP_REMOVED lines=55> */
.L_x_19654:
[----:B------:R-:W-:Y:S05]  /*1fd0*/  BSYNC B1 ;  /* 0x0000000000017941 */ /* 0x000fea0003800000 */
.L_x_19653:
        /* <DEDUP_REMOVED lines=26> */
.L_x_19646:
[----:B------:R-:W-:Y:S05]  /*2180*/  BSYNC B0 ;  /* 0x0000000000007941 */ /* 0x000fea0003800000 */
.L_x_19645:
        /* <DEDUP_REMOVED lines=36> */
.L_x_19659:
        /* <DEDUP_REMOVED lines=8> */
.L_x_19658:
[----:B------:R-:W-:Y:S05]  /*2450*/  BSYNC B1 ;  /* 0x0000000000017941 */ /* 0x000fea0003800000 */
.L_x_19657:
        /* <DEDUP_REMOVED lines=10> */
.L_x_19662:
        /* <DEDUP_REMOVED lines=52> */
.L_x_19661:
[----:B------:R-:W-:Y:S05]  /*2840*/  BSYNC B1 ;  /* 0x0000000000017941 */ /* 0x000fea0003800000 */
.L_x_19660:
        /* <DEDUP_REMOVED lines=31> */
.L_x_19664:
[----:B------:R-:W-:Y:S05]  /*2a40*/  BSYNC B1 ;  /* 0x0000000000017941 */ /* 0x000fea0003800000 */
.L_x_19663:
        /* <DEDUP_REMOVED lines=14> */
.L_x_19656:
[----:B------:R-:W-:Y:S05]  /*2b30*/  BSYNC B0 ;  /* 0x0000000000007941 */ /* 0x000fea0003800000 */
.L_x_19655:
[----:B------:R-:W-:Y:S01]  /*2b40*/  BAR.SYNC.DEFER_BLOCKING 0x0 ;  /* 0x0000000000007b1d */ /* 0x000fe20000010000 */
[----:B------:R-:W-:-:S05]  /*2b50*/  IMAD.MOV.U32 R36, RZ, RZ, RZ ;  /* 0x000000ffff247224 */ /* 0x000fca00078e00ff */
[----:B------:R-:W-:Y:S01]  /*2b60*/  BSSY B0, `(.L_x_19665) ;  /* 0x00000de000007945 */ /* 0x000fe20003800000 */
[----:B------:R-:W-:Y:S05]  /*2b70*/  @P1 BRA `(.L_x_19666) ;  /* 0x00000dc000001947 */ /* 0x000fea0003800000 */
[----:B0-----:R-:W-:Y:S01]  /*2b80*/  IMAD R9, R7, c[0x0][0x1b0], RZ ;  /* 0x00006c0007097a24 */ /* 0x001fe200078e02ff */
[----:B------:R-:W-:Y:S01]  /*2b90*/  LOP3.LUT R7, RZ, R3, RZ, 0x33, !PT ;  /* 0x00000003ff077212 */ /* 0x000fe200078e33ff */
[----:B------:R-:W-:Y:S01]  /*2ba0*/  IMAD.SHL.U32 R32, R2, 0x8, RZ ;  /* 0x0000000802207824 */ /* 0x000fe200078e00ff */
[----:B------:R-:W-:Y:S01]  /*2bb0*/  BSSY B1, `(.L_x_19667) ;  /* 0x000004d000017945 */ /* 0x000fe20003800000 */
[----:B------:R-:W-:Y:S02]  /*2bc0*/  IMAD.MOV.U32 R36, RZ, RZ, RZ ;  /* 0x000000ffff247224 */ /* 0x000fe400078e00ff */
[----:B------:R-:W-:Y:S01]  /*2bd0*/  IMAD.IADD R8, R7, 0x1, R0 ;  /* 0x0000000107087824 */ /* 0x000fe200078e0200 */
[----:B------:R-:W-:Y:S01]  /*2be0*/  SHF.R.S32.HI R6, RZ, 0x1f, R32 ;  /* 0x0000001fff067819 */ /* 0x000fe20000011420 */
[----:B------:R-:W-:Y:S01]  /*2bf0*/  IMAD.MOV.U32 R7, RZ, RZ, c[0x0][0x1ac] ;  /* 0x00006b00ff077624 */ /* 0x000fe200078e00ff */
[----:B------:R-:W-:Y:S01]  /*2c00*/  IADD3 R32, P1, R9, R32, RZ ;  /* 0x0000002009207210 */ /* 0x000fe20007f3e0ff */
[----:B------:R-:W-:Y:S01]  /*2c10*/  IMAD.MOV.U32 R37, RZ, RZ, R3 ;  /* 0x000000ffff257224 */ /* 0x000fe200078e0003 */
[----:B------:R-:W-:-:S02]  /*2c20*/  LOP3.LUT P0, RZ, R8, 0x4, RZ, 0xc0, !PT ;  /* 0x0000000408ff7812 */ /* 0x000fc4000780c0ff */
[----:B------:R-:W-:Y:S02]  /*2c30*/  LEA.HI.X.SX32 R33, R9, R6, 0x1, P1 ;  /* 0x0000000609217211 */ /* 0x000fe400008f0eff */
[----:B------:R-:W-:Y:S02]  /*2c40*/  IADD3 R6, R0, -0x1, RZ ;  /* 0xffffffff00067810 */ /* 0x000fe40007ffe0ff */
[----:B------:R-:W-:-:S07]  /*2c50*/  SHF.R.S32.HI R7, RZ, 0x1f, R7 ;  /* 0x0000001fff077819 */ /* 0x000fce0000011407 */
[----:B------:R-:W-:Y:S05]  /*2c60*/  @P0 BRA `(.L_x_19668) ;  /* 0x0000041000000947 */ /* 0x000fea0003800000 */
        /* <DEDUP_REMOVED lines=8> */
[----:B------:R-:W-:-:S03]  /*2cf0*/  LEA R14, P0, R12, c[0x0][0x178], 0x1 ;  /* 0x00005e000c0e7a11 */ /* 0x000fc600078008ff */
[----:B------:R-:W-:-:S04]  /*2d00*/  IMAD R9, R18, R7, R9 ;  /* 0x0000000712097224 */ /* 0x000fc800078e0209 */
[----:B------:R-:W-:-:S05]  /*2d10*/  IMAD.IADD R9, R13, 0x1, R9 ;  /* 0x000000010d097824 */ /* 0x000fca00078e0209 */
[----:B------:R-:W-:-:S06]  /*2d20*/  LEA.HI.X R15, R12, c[0x0][0x17c], R9, 0x1, P0 ;  /* 0x00005f000c0f7a11 */ /* 0x000fcc00000f0c09 */
[----:B------:R-:W5:Y:S01]  /*2d30*/  LDG.E.128.CONSTANT R12, [R14.64] ;  /* 0x000000060e0c7981 */ /* 0x000f62000c1e9d00 */
[C---:B------:R-:W-:Y:S01]  /*2d40*/  IMAD.SHL.U32 R9, R3.reuse, 0x20, RZ ;  /* 0x0000002003097824 */ /* 0x040fe200078e00ff */
[----:B------:R-:W-:Y:S01]  /*2d50*/  ISETP.NE.AND P0, PT, R3, R6, PT ;  /* 0x000000060300720c */ /* 0x000fe20003f05270 */
[----:B------:R-:W-:Y:S03]  /*2d60*/  BSSY B2, `(.L_x_19669) ;  /* 0x0000026000027945 */ /* 0x000fe60003800000 */
[----:B------:R-:W0:Y:S04]  /*2d70*/  LDS.128 R24, [R9+0x60] ;  /* 0x0000600009187984 */ /* 0x000e280000000c00 */
[----:B------:R1:W2:Y:S01]  /*2d80*/  LDS.128 R20, [R9+0x70] ;  /* 0x0000700009147984 */ /* 0x0002a20000000c00 */
[----:B0-----:R-:W-:-:S02]  /*2d90*/  F2FP.PACK_AB R24, R25, R24 ;  /* 0x000000181918723e */ /* 0x001fc400000000ff */
[----:B------:R-:W-:Y:S02]  /*2da0*/  F2FP.PACK_AB R26, R27, R26 ;  /* 0x0000001a1b1a723e */ /* 0x000fe400000000ff */
[----:B------:R-:W-:Y:S05]  /*2db0*/  @P0 BRA `(.L_x_19670) ;  /* 0x0000020000000947 */ /* 0x000fea0003800000 */
[----:B-1----:R-:W-:Y:S01]  /*2dc0*/  IMAD.SHL.U32 R18, R3, 0x8, RZ ;  /* 0x0000000803127824 */ /* 0x002fe200078e00ff */
[----:B-----5:R-:W-:Y:S02]  /*2dd0*/  PRMT R11, R13, 0x7632, R11 ;  /* 0x000076320d0b7816 */ /* 0x020fe4000000000b */
[----:B------:R-:W-:Y:S02]  /*2de0*/  PRMT R17, R14, 0x7632, R17 ;  /* 0x000076320e117816 */ /* 0x000fe40000000011 */
[C---:B------:R-:W-:Y:S02]  /*2df0*/  IADD3 R28, R18.reuse, 0x1, RZ ;  /* 0x00000001121c7810 */ /* 0x040fe40007ffe0ff */
[----:B------:R-:W-:Y:S02]  /*2e00*/  IADD3 R30, R18, 0x2, RZ ;  /* 0x00000002121e7810 */ /* 0x000fe40007ffe0ff */
[----:B------:R-:W-:-:S02]  /*2e10*/  ISETP.GE.AND P2, PT, R28, R5, PT ;  /* 0x000000051c00720c */ /* 0x000fc40003f46270 */
[-C--:B------:R-:W-:Y:S02]  /*2e20*/  ISETP.GE.AND P5, PT, R30, R5.reuse, PT ;  /* 0x000000051e00720c */ /* 0x080fe40003fa6270 */
[C---:B------:R-:W-:Y:S02]  /*2e30*/  IADD3 R34, R18.reuse, 0x3, RZ ;  /* 0x0000000312227810 */ /* 0x040fe40007ffe0ff */
[C---:B------:R-:W-:Y:S02]  /*2e40*/  IADD3 R36, R18.reuse, 0x4, RZ ;  /* 0x0000000412247810 */ /* 0x040fe40007ffe0ff */
[C---:B------:R-:W-:Y:S02]  /*2e50*/  IADD3 R28, R18.reuse, 0x5, RZ ;  /* 0x00000005121c7810 */ /* 0x040fe40007ffe0ff */
[C---:B------:R-:W-:Y:S02]  /*2e60*/  IADD3 R30, R18.reuse, 0x6, RZ ;  /* 0x00000006121e7810 */ /* 0x040fe40007ffe0ff */
[----:B------:R-:W-:-:S02]  /*2e70*/  ISETP.GE.AND P6, PT, R18, R5, PT ;  /* 0x000000051200720c */ /* 0x000fc40003fc6270 */
[----:B------:R-:W-:Y:S02]  /*2e80*/  IADD3 R18, R18, 0x7, RZ ;  /* 0x0000000712127810 */ /* 0x000fe40007ffe0ff */
[----:B------:R-:W-:Y:S02]  /*2e90*/  SEL R9, R12, RZ, !P6 ;  /* 0x000000ff0c097207 */ /* 0x000fe40007000000 */
[-C--:B------:R-:W-:Y:S02]  /*2ea0*/  ISETP.GE.AND P1, PT, R34, R5.reuse, PT ;  /* 0x000000052200720c */ /* 0x080fe40003f26270 */
[-C--:B------:R-:W-:Y:S02]  /*2eb0*/  ISETP.GE.AND P4, PT, R36, R5.reuse, PT ;  /* 0x000000052400720c */ /* 0x080fe40003f86270 */
        /* <DEDUP_REMOVED lines=16> */
.L_x_19670:
[----:B-1----:R-:W-:Y:S05]  /*2fc0*/  BSYNC B2 ;  /* 0x0000000000027941 */ /* 0x002fea0003800000 */
.L_x_19669:
[----:B-----5:R-:W-:Y:S01]  /*2fd0*/  HFMA2.MMA R26, R26, R13, -RZ ;  /* 0x0000000d1a1a7235 */ /* 0x020fe200001000ff */
[----:B--2---:R-:W-:Y:S02]  /*2fe0*/  F2FP.PACK_AB R20, R21, R20 ;  /* 0x000000141514723e */ /* 0x004fe400000000ff */
[----:B------:R-:W-:Y:S02]  /*2ff0*/  F2FP.PACK_AB R22, R23, R22 ;  /* 0x000000161716723e */ /* 0x000fe400000000ff */
[----:B------:R-:W-:Y:S01]  /*3000*/  IADD3 R37, R3, 0x4, RZ ;  /* 0x0000000403257810 */ /* 0x000fe20007ffe0ff */
[----:B------:R-:W-:-:S10]  /*3010*/  HFMA2.MMA R24, R24, R12, R26 ;  /* 0x0000000c18187235 */ /* 0x000fd4000000001a */
[----:B------:R-:W-:-:S06]  /*3020*/  HFMA2 R11, R20, R14, R24 ;  /* 0x0000000e140b7231 */ /* 0x000fcc0000000018 */
[----:B------:R-:W-:-:S10]  /*3030*/  HFMA2.MMA R11, R22, R15, R11 ;  /* 0x0000000f160b7235 */ /* 0x000fd4000000000b */
[--C-:B------:R-:W-:Y:S02]  /*3040*/  HADD2.F32 R9, -RZ, R11.reuse.H0_H0 ;  /* 0x2000000bff097230 */ /* 0x100fe40000004100 */
[----:B------:R-:W-:-:S05]  /*3050*/  HADD2.F32 R12, -RZ, R11.H1_H1 ;  /* 0x3000000bff0c7230 */ /* 0x000fca0000004100 */
[----:B------:R-:W-:-:S04]  /*3060*/  FADD.FTZ R9, R9, R12 ;  /* 0x0000000c09097221 */ /* 0x000fc80000010000 */
[----:B------:R-:W-:Y:S02]  /*3070*/  FADD.FTZ R36, RZ, R9 ;  /* 0x00000009ff247221 */ /* 0x000fe40000010000 */
.L_x_19668:
[----:B------:R-:W-:Y:S05]  /*3080*/  BSYNC B1 ;  /* 0x0000000000017941 */ /* 0x000fea0003800000 */
.L_x_19667:
        /* <DEDUP_REMOVED lines=10> */
.L_x_19675:
[----:B------:R-:W2:Y:S04]  /*3130*/  LDG.E.CONSTANT R10, [R34.64+0x10] ;  /* 0x00001006220a7981 */ /* 0x000ea8000c1e9900 */
[----:B------:R-:W3:Y:S01]  /*3140*/  LDG.E.CONSTANT R14, [R34.64] ;  /* 0x00000006220e7981 */ /* 0x000ee2000c1e9900 */
[----:B------:R-:W-:-:S02]  /*3150*/  IMAD.MOV.U32 R12, RZ, RZ, R32 ;  /* 0x000000ffff0c7224 */ /* 0x000fc400078e0020 */
[----:B------:R-:W-:Y:S01]  /*3160*/  IMAD.MOV.U32 R13, RZ, RZ, R33 ;  /* 0x000000ffff0d7224 */ /* 0x000fe200078e0021 */
[----:B------:R-:W0:Y:S04]  /*3170*/  LDS.128 R28, [R38+-0x80] ;  /* 0xffff8000261c7984 */ /* 0x000e280000000c00 */
[----:B------:R1:W4:Y:S04]  /*3180*/  LDS.128 R16, [R38+-0x70] ;  /* 0xffff900026107984 */ /* 0x0003280000000c00 */
[----:B------:R1:W0:Y:S04]  /*3190*/  LDS.128 R20, [R38] ;  /* 0x0000000026147984 */ /* 0x0002280000000c00 */
[----:B------:R1:W0:Y:S01]  /*31a0*/  LDS.128 R24, [R38+0x10] ;  /* 0x0000100026187984 */ /* 0x0002220000000c00 */
[----:B--2---:R-:W-:-:S02]  /*31b0*/  SHF.R.S32.HI R8, RZ, 0x1f, R10 ;  /* 0x0000001fff087819 */ /* 0x004fc4000001140a */
[----:B---3--:R-:W-:-:S03]  /*31c0*/  SHF.R.S32.HI R15, RZ, 0x1f, R14 ;  /* 0x0000001fff0f7819 */ /* 0x008fc6000001140e */
[----:B------:R-:W-:Y:S02]  /*31d0*/  IMAD R11, R8, c[0x0][0x1ac], RZ ;  /* 0x00006b00080b7a24 */ /* 0x000fe400078e02ff */
[----:B------:R-:W-:-:S04]  /*31e0*/  IMAD.WIDE.U32 R8, R10, c[0x0][0x1ac], R12 ;  /* 0x00006b000a087a25 */ /* 0x000fc800078e000c */
[----:B------:R-:W-:Y:S01]  /*31f0*/  IMAD R11, R10, R7, R11 ;  /* 0x000000070a0b7224 */ /* 0x000fe200078e020b */
[----:B------:R-:W-:Y:S01]  /*3200*/  LEA R10, P0, R8, c[0x0][0x178], 0x1 ;  /* 0x00005e00080a7a11 */ /* 0x000fe200078008ff */
[----:B------:R-:W-:Y:S02]  /*3210*/  IMAD R15, R15, c[0x0][0x1ac], RZ ;  /* 0x00006b000f0f7a24 */ /* 0x000fe400078e02ff */
[----:B------:R-:W-:Y:S02]  /*3220*/  IMAD.IADD R9, R9, 0x1, R11 ;  /* 0x0000000109097824 */ /* 0x000fe400078e020b */
[----:B------:R-:W-:-:S03]  /*3230*/  IMAD.WIDE.U32 R12, R14, c[0x0][0x1ac], R12 ;  /* 0x00006b000e0c7a25 */ /* 0x000fc600078e000c */
[----:B------:R-:W-:Y:S01]  /*3240*/  LEA.HI.X R11, R8, c[0x0][0x17c], R9, 0x1, P0 ;  /* 0x00005f00080b7a11 */ /* 0x000fe200000f0c09 */
[----:B------:R-:W-:Y:S01]  /*3250*/  IMAD R15, R14, R7, R15 ;  /* 0x000000070e0f7224 */ /* 0x000fe200078e020f */
[----:B------:R-:W-:-:S03]  /*3260*/  LEA R14, P0, R12, c[0x0][0x178], 0x1 ;  /* 0x00005e000c0e7a11 */ /* 0x000fc600078008ff */
[----:B------:R-:W-:Y:S01]  /*3270*/  IMAD.IADD R13, R13, 0x1, R15 ;  /* 0x000000010d0d7824 */ /* 0x000fe200078e020f */
[----:B------:R-:W5:Y:S04]  /*3280*/  LDG.E.128.CONSTANT R8, [R10.64] ;  /* 0x000000060a087981 */ /* 0x000f68000c1e9d00 */
        /* <DEDUP_REMOVED lines=8> */
[C---:B-1--4-:R-:W-:Y:S02]  /*3310*/  IADD3 R30, R40.reuse, 0x1, RZ ;  /* 0x00000001281e7810 */ /* 0x052fe40007ffe0ff */
[----:B------:R-:W-:Y:S02]  /*3320*/  IADD3 R42, R40, 0x2, RZ ;  /* 0x00000002282a7810 */ /* 0x000fe40007ffe0ff */
[-C--:B------:R-:W-:Y:S02]  /*3330*/  ISETP.GE.AND P5, PT, R30, R5.reuse, PT ;  /* 0x000000051e00720c */ /* 0x080fe40003fa6270 */
[----:B------:R-:W-:Y:S02]  /*3340*/  ISETP.GE.AND P3, PT, R42, R5, PT ;  /* 0x000000052a00720c */ /* 0x000fe40003f66270 */
[C---:B------:R-:W-:Y:S02]  /*3350*/  IADD3 R30, R40.reuse, 0x4, RZ ;  /* 0x00000004281e7810 */ /* 0x040fe40007ffe0ff */
[----:B------:R-:W-:-:S02]  /*3360*/  IADD3 R42, R40, 0x3, RZ ;  /* 0x00000003282a7810 */ /* 0x000fc40007ffe0ff */
[-C--:B------:R-:W-:Y:S02]  /*3370*/  ISETP.GE.AND P2, PT, R30, R5.reuse, PT ;  /* 0x000000051e00720c */ /* 0x080fe40003f46270 */
[-C--:B------:R-:W-:Y:S02]  /*3380*/  ISETP.GE.AND P1, PT, R42, R5.reuse, PT ;  /* 0x000000052a00720c */ /* 0x080fe40003f26270 */
[----:B-----5:R-:W-:Y:S02]  /*3390*/  PRMT R30, R12, 0x7632, R30 ;  /* 0x000076320c1e7816 */ /* 0x020fe4000000001e */
[C---:B------:R-:W-:Y:S02]  /*33a0*/  IADD3 R42, R40.reuse, 0x5, RZ ;  /* 0x00000005282a7810 */ /* 0x040fe40007ffe0ff */
[----:B------:R-:W-:Y:S02]  /*33b0*/  ISETP.GE.AND P4, PT, R40, R5, PT ;  /* 0x000000052800720c */ /* 0x000fe40003f86270 */
[----:B------:R-:W-:-:S02]  /*33c0*/  SEL R31, R30, RZ, !P5 ;  /* 0x000000ff1e1f7207 */ /* 0x000fc40006800000 */
[-C--:B------:R-:W-:Y:S02]  /*33d0*/  ISETP.GE.AND P0, PT, R42, R5.reuse, PT ;  /* 0x000000052a00720c */ /* 0x080fe40003f06270 */
[----:B------:R-:W-:Y:S02]  /*33e0*/  SEL R12, R12, RZ, !P4 ;  /* 0x000000ff0c0c7207 */ /* 0x000fe40006000000 */
[C---:B------:R-:W-:Y:S02]  /*33f0*/  IADD3 R30, R40.reuse, 0x6, RZ ;  /* 0x00000006281e7810 */ /* 0x040fe40007ffe0ff */
[----:B------:R-:W-:Y:S02]  /*3400*/  IADD3 R42, R40, 0x7, RZ ;  /* 0x00000007282a7810 */ /* 0x000fe40007ffe0ff */
[----:B------:R-:W-:Y:S02]  /*3410*/  ISETP.GE.AND P4, PT, R30, R5, PT ;  /* 0x000000051e00720c */ /* 0x000fe40003f86270 */
[----:B------:R-:W-:-:S02]  /*3420*/  PRMT R12, R12, 0x5410, R31 ;  /* 0x000054100c0c7816 */ /* 0x000fc4000000001f */
[----:B------:R-:W-:Y:S02]  /*3430*/  ISETP.GE.AND P5, PT, R42, R5, PT ;  /* 0x000000052a00720c */ /* 0x000fe40003fa6270 */
        /* <DEDUP_REMOVED lines=12> */
.L_x_19672:
[----:B-1--4-:R-:W-:Y:S05]  /*3500*/  BSYNC B1 ;  /* 0x0000000000017941 */ /* 0x012fea0003800000 */
.L_x_19671:
[----:B-----5:R-:W-:Y:S01]  /*3510*/  HMUL2 R13, R28, R13 ;  /* 0x0000000d1c0d7232 */ /* 0x020fe20000000000 */
[----:B------:R-:W-:Y:S01]  /*3520*/  F2FP.PACK_AB R16, R17, R16 ;  /* 0x000000101110723e */ /* 0x000fe200000000ff */
[----:B------:R-:W-:Y:S01]  /*3530*/  BSSY B1, `(.L_x_19673) ;  /* 0x0000030000017945 */ /* 0x000fe20003800000 */
[----:B------:R-:W-:Y:S01]  /*3540*/  F2FP.PACK_AB R18, R19, R18 ;  /* 0x000000121312723e */ /* 0x000fe200000000ff */
[----:B------:R-:W-:Y:S01]  /*3550*/  HFMA2 R13, R29, R12, R13 ;  /* 0x0000000c1d0d7231 */ /* 0x000fe2000000000d */
[----:B------:R-:W-:Y:S02]  /*3560*/  F2FP.PACK_AB R20, R21, R20 ;  /* 0x000000141514723e */ /* 0x000fe400000000ff */
[----:B------:R-:W-:Y:S02]  /*3570*/  F2FP.PACK_AB R22, R23, R22 ;  /* 0x000000161716723e */ /* 0x000fe400000000ff */
[----:B------:R-:W-:Y:S01]  /*3580*/  F2FP.PACK_AB R24, R25, R24 ;  /* 0x000000181918723e */ /* 0x000fe200000000ff */
[----:B------:R-:W-:Y:S01]  /*3590*/  HFMA2.MMA R13, R16, R14, R13 ;  /* 0x0000000e100d7235 */ /* 0x000fe2000000000d */
[----:B------:R-:W-:-:S09]  /*35a0*/  F2FP.PACK_AB R26, R27, R26 ;  /* 0x0000001a1b1a723e */ /* 0x000fd200000000ff */
[----:B------:R-:W-:Y:S01]  /*35b0*/  HFMA2 R13, R18, R15, R13 ;  /* 0x0000000f120d7231 */ /* 0x000fe2000000000d */
[----:B------:R-:W-:-:S04]  /*35c0*/  IADD3 R15, R37, 0x4, RZ ;  /* 0x00000004250f7810 */ /* 0x000fc80007ffe0ff */
[----:B------:R-:W-:Y:S01]  /*35d0*/  ISETP.NE.AND P0, PT, R15, R6, PT ;  /* 0x000000060f00720c */ /* 0x000fe20003f05270 */
[--C-:B------:R-:W-:Y:S02]  /*35e0*/  HADD2.F32 R12, -RZ, R13.reuse.H0_H0 ;  /* 0x2000000dff0c7230 */ /* 0x100fe40000004100 */
[----:B------:R-:W-:-:S05]  /*35f0*/  HADD2.F32 R13, -RZ, R13.H1_H1 ;  /* 0x3000000dff0d7230 */ /* 0x000fca0000004100 */
        /* <DEDUP_REMOVED lines=15> */
[----:B------:R-:W-:Y:S02]  /*36f0*/  IADD3 R14, R40, 0x27, RZ ;  /* 0x00000027280e7810 */ /* 0x000fe40007ffe0ff */
        /* <DEDUP_REMOVED lines=19> */
.L_x_19674:
[----:B------:R-:W-:Y:S05]  /*3830*/  BSYNC B1 ;  /* 0x0000000000017941 */ /* 0x000fea0003800000 */
.L_x_19673:
        /* <DEDUP_REMOVED lines=16> */
.L_x_19666:
[----:B------:R-:W-:Y:S05]  /*3940*/  BSYNC B0 ;  /* 0x0000000000007941 */ /* 0x000fea0003800000 */
.L_x_19665:
[----:B------:R-:W-:Y:S01]  /*3950*/  BAR.SYNC.DEFER_BLOCKING 0x0 ;  /* 0x0000000000007b1d */ /* 0x000fe20000010000 */
[C---:B------:R-:W-:Y:S01]  /*3960*/  LOP3.LUT R0, R4.reuse, 0xffffffc0, RZ, 0xc0, !PT ;  /* 0xffffffc004007812 */ /* 0x040fe200078ec0ff */
        /* <DEDUP_REMOVED lines=24> */
[----:B------:R-:W-:Y:S01]  /*3af0*/  F2FP.PACK_AB R36, RZ, R36 ;  /* 0x00000024ff24723e */ /* 0x000fe200000000ff */
        /* <DEDUP_REMOVED lines=16> */
.L_x_19638:
[----:B------:R-:W-:Y:S01]  /*3c00*/  IMAD.MOV.U32 R14, RZ, RZ, R29 ;  /* 0x000000ffff0e7224 */ /* 0x000fe200078e001d */
[----:B------:R-:W-:Y:S01]  /*3c10*/  MOV R12, 0x3c60 ;  /* 0x00003c60000c7802 */ /* 0x000fe20000000f00 */
[----:B------:R-:W-:Y:S02]  /*3c20*/  IMAD.MOV.U32 R15, RZ, RZ, 0x2 ;  /* 0x00000002ff0f7424 */ /* 0x000fe400078e00ff */
[----:B------:R-:W-:Y:S02]  /*3c30*/  IMAD.MOV.U32 R26, RZ, RZ, 0x1f ;  /* 0x0000001fff1a7424 */ /* 0x000fe400078e00ff */
[----:B------:R-:W-:Y:S02]  /*3c40*/  IMAD.MOV.U32 R27, RZ, RZ, -0x1 ;  /* 0xffffffffff1b7424 */ /* 0x000fe400078e00ff */
[----:B-----5:R-:W-:Y:S05]  /*3c50*/  CALL.REL.NOINC `($__internal_386_$__cuda_sm70_shflsync_bfly_p) ;  /* 0x0000021000007944 */ /* 0x020fea0003c00000 */
[----:B-1----:R-:W-:Y:S01]  /*3c60*/  IMAD.MOV.U32 R12, RZ, RZ, R14 ;  /* 0x000000ffff0c7224 */ /* 0x002fe200078e000e */
[----:B0-----:R-:W-:Y:S05]  /*3c70*/  BRA `(.L_x_19676) ;  /* 0xffffd42000007947 */ /* 0x001fea000383ffff */
.L_x_19639:
[----:B------:R-:W-:Y:S01]  /*3c80*/  IMAD.MOV.U32 R14, RZ, RZ, R29 ;  /* 0x000000ffff0e7224 */ /* 0x000fe200078e001d */
[----:B------:R-:W-:Y:S01]  /*3c90*/  MOV R12, 0x3ce0 ;  /* 0x00003ce0000c7802 */ /* 0x000fe20000000f00 */
[----:B------:R-:W-:-:S02]  /*3ca0*/  IMAD.MOV.U32 R15, RZ, RZ, 0x1 ;  /* 0x00000001ff0f7424 */ /* 0x000fc400078e00ff */
[----:B------:R-:W-:Y:S02]  /*3cb0*/  IMAD.MOV.U32 R26, RZ, RZ, 0x1f ;  /* 0x0000001fff1a7424 */ /* 0x000fe400078e00ff */
[----:B------:R-:W-:Y:S02]  /*3cc0*/  IMAD.MOV.U32 R27, RZ, RZ, -0x1 ;  /* 0xffffffffff1b7424 */ /* 0x000fe400078e00ff */
[----:B-----5:R-:W-:Y:S05]  /*3cd0*/  CALL.REL.NOINC `($__internal_386_$__cuda_sm70_shflsync_bfly_p) ;  /* 0x0000019000007944 */ /* 0x020fea0003c00000 */
[----:B-1----:R-:W-:Y:S01]  /*3ce0*/  IMAD.MOV.U32 R12, RZ, RZ, R14 ;  /* 0x000000ffff0c7224 */ /* 0x002fe200078e000e */
[----:B0-----:R-:W-:Y:S05]  /*3cf0*/  BRA `(.L_x_19677) ;  /* 0xffffd3d000007947 */ /* 0x001fea000383ffff */
.L_x_19643:
        /* <DEDUP_REMOVED lines=8> */
.L_x_19644:
[----:B------:R-:W-:Y:S01]  /*3d80*/  IMAD.MOV.U32 R14, RZ, RZ, R11 ;  /* 0x000000ffff0e7224 */ /* 0x000fe200078e000b */
[----:B------:R-:W-:Y:S01]  /*3d90*/  MOV R12, 0x3de0 ;  /* 0x00003de0000c7802 */ /* 0x000fe20000000f00 */
[----:B------:R-:W-:-:S02]  /*3da0*/  IMAD.MOV.U32 R15, RZ, RZ, 0x8 ;  /* 0x00000008ff0f7424 */ /* 0x000fc400078e00ff */
[----:B------:R-:W-:Y:S02]  /*3db0*/  IMAD.MOV.U32 R26, RZ, RZ, 0x1f ;  /* 0x0000001fff1a7424 */ /* 0x000fe400078e00ff */
[----:B------:R-:W-:Y:S02]  /*3dc0*/  IMAD.MOV.U32 R27, RZ, RZ, -0x1 ;  /* 0xffffffffff1b7424 */ /* 0x000fe400078e00ff */
[----:B0-----:R-:W-:Y:S05]  /*3dd0*/  CALL.REL.NOINC `($__internal_386_$__cuda_sm70_shflsync_bfly_p) ;  /* 0x0000009000007944 */ /* 0x001fea0003c00000 */
[----:B-1----:R-:W-:Y:S01]  /*3de0*/  FMNMX.FTZ R6, R11, R14, !PT ;  /* 0x0000000e0b067209 */ /* 0x002fe20007810000 */
[----:B0-----:R-:W-:Y:S01]  /*3df0*/  IMAD.MOV.U32 R15, RZ, RZ, 0x4 ;  /* 0x00000004ff0f7424 */ /* 0x001fe200078e00ff */
[----:B------:R-:W-:Y:S01]  /*3e00*/  MOV R12, 0x3e50 ;  /* 0x00003e50000c7802 */ /* 0x000fe20000000f00 */
[----:B------:R-:W-:Y:S02]  /*3e10*/  IMAD.MOV.U32 R26, RZ, RZ, 0x1f ;  /* 0x0000001fff1a7424 */ /* 0x000fe400078e00ff */
[----:B------:R-:W-:Y:S02]  /*3e20*/  IMAD.MOV.U32 R27, RZ, RZ, -0x1 ;  /* 0xffffffffff1b7424 */ /* 0x000fe400078e00ff */
[----:B------:R-:W-:Y:S02]  /*3e30*/  IMAD.MOV.U32 R14, RZ, RZ, R6 ;  /* 0x000000ffff0e7224 */ /* 0x000fe400078e0006 */
[----:B------:R-:W-:Y:S05]  /*3e40*/  CALL.REL.NOINC `($__internal_386_$__cuda_sm70_shflsync_bfly_p) ;  /* 0x0000002000007944 */ /* 0x000fea0003c00000 */
[----:B-1----:R-:W-:Y:S01]  /*3e50*/  IMAD.MOV.U32 R9, RZ, RZ, R14 ;  /* 0x000000ffff097224 */ /* 0x002fe200078e000e */
[----:B0-----:R-:W-:Y:S05]  /*3e60*/  BRA `(.L_x_19679) ;  /* 0xffffd42000007947 */ /* 0x001fea000383ffff */
        .weak           $__internal_386_$__cuda_sm70_shflsync_bfly_p
        .type           $__internal_386_$__cuda_sm70_shflsync_bfly_p,@function
        .size           $__internal_386_$__cuda_sm70_shflsync_bfly_p,(.L_x_23553 - $__internal_386_$__cuda_sm70_shflsync_bfly_p)
$__internal_386_$__cuda_sm70_shflsync_bfly_p:
[----:B------:R-:W-:Y:S01]  /*3e70*/  IMAD.MOV.U32 R13, RZ, RZ, 0x0 ;  /* 0x00000000ff0d7424 */ /* 0x000fe200078e00ff */
[----:B------:R-:W-:Y:S04]  /*3e80*/  WARPSYNC R27 ;  /* 0x0000001b00007348 */ /* 0x000fe80003800000 */
[----:B------:R0:W1:Y:S01]  /*3e90*/  SHFL.BFLY PT, R14, R14, R15, R26 ;  /* 0x0c00000f0e0e7389 */ /* 0x00006200000e001a */
[----:B------:R-:W-:Y:S05]  /*3ea0*/  RET.REL.NODEC R12 `(_ZN4vllm25paged_attention_v1_kernelIttLi32ELi8ELi128ELNS_18Fp8KVCacheDataTypeE0ELb0EEEvPT_PKS2_PKT0_S8_ifPKiSA_iPKfiiiSC_SC_iiiii) ;  /* 0xffffc1500c007950 */ /* 0x000fea0003c3ffff */
.L_x_19680:
        /* <DEDUP_REMOVED lines=13> */
.L_x_23553:


//--------------------- .text._ZN4vllm25paged_attention_v1_kernelIttLi256ELi8ELi128ELNS_18Fp8KVCacheDataTypeE0ELb1EEEvPT_PKS2_PKT0_S8_ifPKiSA_iPKfiiiSC_SC_iiiii --------------------------
	.section	.text._ZN4vllm25paged_attention_v1_kernelIttLi256ELi8ELi128ELNS_18Fp8KVCacheDataTypeE0ELb1EEEvPT_PKS2_PKT0_S8_ifPKiSA_iPKfiiiSC_SC_iiiii,"ax",@progbits
	.sectioninfo	@"SHI_REGISTERS=165"
	.align	128
        .global         _ZN4vllm25paged_attention_v1_kernelIttLi256ELi8ELi128ELNS_18Fp8KVCacheDataTypeE0ELb1EEEvPT_PKS2_PKT0_S8_ifPKiSA_iPKfiiiSC_SC_iiiii
        .type           _ZN4vllm25paged_attention_v1_kernelIttLi256ELi8ELi128ELNS_18Fp8KVCacheDataTypeE0ELb1EEEvPT_PKS2_PKT0_S8_ifPKiSA_iPKfiiiSC_SC_iiiii,@function
        .size           _ZN4vllm25paged_attention_v1_kernelIttLi256ELi8ELi128ELNS_18Fp8KVCacheDataTypeE0ELb1EEEvPT_PKS2_PKT0_S8_ifPKiSA_iPKfiiiSC_SC_iiiii,(.L_x_23554 - _ZN4vllm25paged_attention_v1_kernelIttLi256ELi8ELi128ELNS_18Fp8KVCacheDataTypeE0ELb1EEEvPT_PKS2_PKT0_S8_ifPKiSA_iPKfiiiSC_SC_iiiii)
        .other          _ZN4vllm25paged_attention_v1_kernelIttLi256ELi8ELi128ELNS_18Fp8KVCacheDataTypeE0ELb1EEEvPT_PKS2_PKT0_S8_ifPKiSA_iPKfiiiSC_SC_iiiii,@"STO_CUDA_ENTRY STV_DEFAULT"
_ZN4vllm25paged_attention_v1_kernelIttLi256ELi8ELi128ELNS_18Fp8KVCacheDataTypeE0ELb1EEEvPT_PKS2_PKT0_S8_ifPKiSA_iPKfiiiSC_SC_iiiii:
.text._ZN4vllm25paged_attention_v1_kernelIttLi256ELi8ELi128ELNS_18Fp8KVCacheDataTypeE0ELb1EEEvPT_PKS2_PKT0_S8_ifPKiSA_iPKfiiiSC_SC_iiiii:
        /* <DEDUP_REMOVED lines=19> */
[----:B--2---:R-:W-:Y:S01]  /*0130*/  IABS R2, c[0x0][0xc] ;  /* 0x0000030000027a13 */ /* 0x004fe20000000000 */
[----:B-1----:R-:W-:-:S02]  /*0140*/  IMAD.MOV.U32 R4, RZ, RZ, RZ ;  /* 0x000000ffff047224 */ /* 0x002fc400078e00ff */
        /* <DEDUP_REMOVED lines=22> */
[----:B------:R-:W-:-:S02]  /*02b0*/  IMAD.MOV R0, RZ, RZ, -R6 ;  /* 0x000000ffff007224 */ /* 0x000fc400078e0a06 */
[----:B------:R-:W1:Y:S03]  /*02c0*/  S2R R6, SR_TID.X ;  /* 0x0000000000067919 */ /* 0x000e660000002100 */
[----:B------:R2:W3:Y:S02]  /*02d0*/  F2I.FTZ.U32.TRUNC.NTZ R3, R2 ;  /* 0x0000000200037305 */ /* 0x0004e4000021f000 */
[----:B--2---:R-:W-:Y:S02]  /*02e0*/  IMAD.MOV.U32 R2, RZ, RZ, RZ ;  /* 0x000000ffff027224 */ /* 0x004fe400078e00ff */
[----:B---3--:R-:W-:-:S04]  /*02f0*/  IMAD.MOV R4, RZ, RZ, -R3 ;  /* 0x000000ffff047224 */ /* 0x008fc800078e0a03 */
[----:B------:R-:W-:Y:S01]  /*0300*/  IMAD R5, R4, R7, RZ ;  /* 0x0000000704057224 */ /* 0x000fe200078e02ff */
[----:B------:R-:W-:-:S03]  /*0310*/  IABS R4, R10 ;  /* 0x0000000a00047213 */ /* 0x000fc60000000000 */
[----:B------:R-:W-:-:S06]  /*0320*/  IMAD.HI.U32 R3, R3, R5, R2 ;  /* 0x0000000503037227 */ /* 0x000fcc00078e0002 */
[----:B------:R-:W-:Y:S01]  /*0330*/  IMAD.HI.U32 R5, R3, R4, RZ ;  /* 0x0000000403057227 */ /* 0x000fe200078e00ff */
[----:B-1----:R-:W-:-:S03]  /*0340*/  SHF.R.S32.HI R3, RZ, 0x1f, R6 ;  /* 0x0000001fff037819 */ /* 0x002fc60000011406 */
[----:B------:R-:W-:Y:S01]  /*0350*/  IMAD R0, R5, R0, R4 ;  /* 0x0000000005007224 */ /* 0x000fe200078e0204 */
[CC--:B0-----:R-:W-:Y:S02]  /*0360*/  LEA.HI R153, R3.reuse, R6.reuse, RZ, 0x5 ;  /* 0x0000000603997211 */ /* 0x0c1fe400078f28ff */
[----:B------:R-:W-:Y:S02]  /*0370*/  LEA.HI R3, R3, R6, RZ, 0x2 ;  /* 0x0000000603037211 */ /* 0x000fe400078f10ff */
[----:B------:R-:W-:Y:S02]  /*0380*/  ISETP.GT.U32.AND P1, PT, R7, R0, PT ;  /* 0x000000000700720c */ /* 0x000fe40003f24070 */
[----:B------:R-:W-:Y:S02]  /*0390*/  LOP3.LUT R151, R153, 0xffffffe0, RZ, 0xc0, !PT ;  /* 0xffffffe099977812 */ /* 0x000fe400078ec0ff */
[----:B------:R-:W-:Y:S02]  /*03a0*/  LOP3.LUT R149, R3, 0xfffffffc, RZ, 0xc0, !PT ;  /* 0xfffffffc03957812 */ /* 0x000fe400078ec0ff */
[----:B------:R-:W-:Y:S01]  /*03b0*/  SHF.R.S32.HI R153, RZ, 0x5, R153 ;  /* 0x00000005ff997819 */ /* 0x000fe20000011499 */
[C---:B------:R-:W-:Y:S01]  /*03c0*/  IMAD.IADD R151, R6.reuse, 0x1, -R151 ;  /* 0x0000000106977824 */ /* 0x040fe200078e0a97 */
[----:B------:R-:W-:Y:S01]  /*03d0*/  SHF.R.S32.HI R144, RZ, 0x2, R3 ;  /* 0x00000002ff907819 */ /* 0x000fe20000011403 */
        /* <DEDUP_REMOVED lines=35> */
.L_x_19685:
        /* <DEDUP_REMOVED lines=11> */
.L_x_19684:
[----:B------:R-:W-:Y:S05]  /*06c0*/  BSYNC B1 ;  /* 0x0000000000017941 */ /* 0x000fea0003800000 */
.L_x_19683:
        /* <DEDUP_REMOVED lines=10> */
.L_x_19686:
        /* <DEDUP_REMOVED lines=17> */
.L_x_19682:
[----:B------:R-:W-:Y:S05]  /*0880*/  BSYNC B0 ;  /* 0x0000000000007941 */ /* 0x000fea0003800000 */
.L_x_19681:
        /* <DEDUP_REMOVED lines=46> */
[C---:B------:R-:W-:Y:S01]  /*0b70*/  IADD3 R8, R149.reuse, 0x4, RZ ;  /* 0x0000000495087810 */ /* 0x040fe20007ffe0ff */
[----:B------:R-:W-:Y:S01]  /*0b80*/  IMAD.SHL.U32 R146, R149, 0x80, RZ ;  /* 0x0000008095927824 */ /* 0x000fe200078e00ff */
[----:B------:R-:W-:Y:S01]  /*0b90*/  LEA.HI R7, R7, R144, RZ, 0x3 ;  /* 0x0000009007077211 */ /* 0x000fe200078f18ff */
[----:B------:R-:W-:Y:S01]  /*0ba0*/  IMAD.MOV.U32 R147, RZ, RZ, -0x800001 ;  /* 0xff7fffffff937424 */ /* 0x000fe200078e00ff */
[----:B------:R-:W-:Y:S02]  /*0bb0*/  IADD3 R10, R149, 0x8, RZ ;  /* 0x00000008950a7810 */ /* 0x000fe40007ffe0ff */
[----:B------:R-:W-:Y:S02]  /*0bc0*/  SHF.R.S32.HI R9, RZ, 0x1f, R8 ;  /* 0x0000001fff097819 */ /* 0x000fe40000011408 */
[----:B------:R-:W-:-:S02]  /*0bd0*/  LOP3.LUT R7, R7, 0xfffffff8, RZ, 0xc0, !PT ;  /* 0xfffffff807077812 */ /* 0x000fc400078ec0ff */
[----:B------:R-:W-:Y:S02]  /*0be0*/  SHF.R.S32.HI R41, RZ, 0x1f, R10 ;  /* 0x0000001fff297819 */ /* 0x000fe4000001140a */
[----:B------:R-:W-:Y:S01]  /*0bf0*/  LEA.HI R40, R9, R8, RZ, 0x2 ;  /* 0x0000000809287211 */ /* 0x000fe200078f10ff */
[----:B------:R-:W-:Y:S01]  /*0c00*/  IMAD.SHL.U32 R8, R8, 0x2, RZ ;  /* 0x0000000208087824 */ /* 0x000fe200078e00ff */
        /* <DEDUP_REMOVED lines=14> */
[----:B------:R-:W-:Y:S01]  /*0cf0*/  LEA.HI R9, R9, R8, RZ, 0x3 ;  /* 0x0000000809097211 */ /* 0x000fe200078f18ff */
[----:B------:R-:W-:Y:S01]  /*0d00*/  IMAD.SHL.U32 R42, R42, 0x10, RZ ;  /* 0x000000102a2a7824 */ /* 0x000fe200078e00ff */
[----:B------:R-:W-:Y:S02]  /*0d10*/  SHF.R.S32.HI R13, RZ, 0x1f, R12 ;  /* 0x0000001fff0d7819 */ /* 0x000fe4000001140c */
[----:B------:R-:W-:Y:S02]  /*0d20*/  LOP3.LUT R7, R7, 0xfffffff8, RZ, 0xc0, !PT ;  /* 0xfffffff807077812 */ /* 0x000fe400078ec0ff */
[----:B------:R-:W-:Y:S02]  /*0d30*/  LEA.HI R11, R11, R10, RZ, 0x3 ;  /* 0x0000000a0b0b7211 */ /* 0x000fe400078f18ff */
[----:B------:R-:W-:Y:S01]  /*0d40*/  LOP3.LUT R9, R9, 0xfffffff8, RZ, 0xc0, !PT ;  /* 0xfffffff809097812 */ /* 0x000fe200078ec0ff */
[----:B------:R-:W-:Y:S01]  /*0d50*/  IMAD.IADD R142, R142, 0x1, -R7 ;  /* 0x000000018e8e7824 */ /* 0x000fe200078e0a07 */
[----:B------:R-:W-:-:S02]  /*0d60*/  LEA.HI R13, R13, R12, RZ, 0x3 ;  /* 0x0000000c0d0d7211 */ /* 0x000fc400078f18ff */
[----:B------:R-:W-:Y:S01]  /*0d70*/  LOP3.LUT R7, R11, 0xfffffff8, RZ, 0xc0, !PT ;  /* 0xfffffff80b077812 */ /* 0x000fe200078ec0ff */
[----:B------:R-:W-:Y:S01]  /*0d80*/  IMAD.IADD R143, R8, 0x1, -R9 ;  /* 0x00000001088f7824 */ /* 0x000fe200078e0a09 */
[----:B------:R-:W-:Y:S02]  /*0d90*/  LOP3.LUT R13, R13, 0xfffffff8, RZ, 0xc0, !PT ;  /* 0xfffffff80d0d7812 */ /* 0x000fe400078ec0ff */
[C---:B------:R-:W-:Y:S01]  /*0da0*/  IADD3 R9, R149.reuse, 0x10, RZ ;  /* 0x0000001095097810 */ /* 0x040fe20007ffe0ff */
[----:B------:R-:W-:Y:S01]  /*0db0*/  IMAD.IADD R7, R10, 0x1, -R7 ;  /* 0x000000010a077824 */ /* 0x000fe200078e0a07 */
[C---:B------:R-:W-:Y:S01]  /*0dc0*/  IADD3 R11, R149.reuse, 0x14, RZ ;  /* 0x00000014950b7810 */ /* 0x040fe20007ffe0ff */
[----:B------:R-:W-:Y:S01]  /*0dd0*/  IMAD.IADD R8, R12, 0x1, -R13 ;  /* 0x000000010c087824 */ /* 0x000fe200078e0a0d */
[----:B------:R-:W-:Y:S02]  /*0de0*/  IADD3 R14, R149, 0x1c, RZ ;  /* 0x0000001c950e7810 */ /* 0x000fe40007ffe0ff */
[----:B------:R-:W-:-:S02]  /*0df0*/  SHF.R.S32.HI R10, RZ, 0x1f, R9 ;  /* 0x0000001fff0a7819 */ /* 0x000fc40000011409 */
        /* <DEDUP_REMOVED lines=63> */
[----:B------:R-:W-:Y:S01]  /*11f0*/  IADD3 R22, R149, 0x3c, RZ ;  /* 0x0000003c95167810 */ /* 0x000fe20007ffe0ff */
[----:B------:R-:W-:Y:S01]  /*1200*/  IMAD.IADD R16, R19, 0x1, -R20 ;  /* 0x0000000113107824 */ /* 0x000fe200078e0a14 */
[----:B------:R-:W-:Y:S02]  /*1210*/  IADD3 R19, R149, 0x34, RZ ;  /* 0x0000003495137810 */ /* 0x000fe40007ffe0ff */
[----:B------:R-:W-:-:S02]  /*1220*/  LOP3.LUT R18, R18, 0xfffffff8, RZ, 0xc0, !PT ;  /* 0xfffffff812127812 */ /* 0x000fc400078ec0ff */
[----:B------:R-:W-:Y:S02]  /*1230*/  IADD3 R21, R149, 0x30, RZ ;  /* 0x0000003095157810 */ /* 0x000fe40007ffe0ff */
        /* <DEDUP_REMOVED lines=146> */
[----:B------:R-:W-:Y:S02]  /*1b60*/  SHF.R.S32.HI R34, RZ, 0x1f, R33 ;  /* 0x0000001fff227819 */ /* 0x000fe40000011421 */
[----:B------:R-:W-:Y:S01]  /*1b70*/  SHF.R.S32.HI R35, RZ, 0x1f, R36 ;  /* 0x0000001fff237819 */ /* 0x000fe20000011424 */
[----:B------:R-:W-:Y:S01]  /*1b80*/  IMAD.SHL.U32 R63, R39, 0x2, RZ ;  /* 0x00000002273f7824 */ /* 0x000fe200078e00ff */
[----:B------:R-:W-:Y:S02]  /*1b90*/  LEA.HI R34, R34, R33, RZ, 0x3 ;  /* 0x0000002122227211 */ /* 0x000fe400078f18ff */
[----:B------:R-:W-:Y:S02]  /*1ba0*/  LEA.HI R82, R38, R37, RZ, 0x2 ;  /* 0x0000002526527211 */ /* 0x000fe400078f10ff */
[----:B------:R-:W-:-:S02]  /*1bb0*/  IADD3 R37, R149, 0x78, RZ ;  /* 0x0000007895257810 */ /* 0x000fc40007ffe0ff */
        /* <DEDUP_REMOVED lines=8> */
[----:B------:R-:W-:Y:S02]  /*1c40*/  SHF.R.S32.HI R34, RZ, 0x1f, R63 ;  /* 0x0000001fff227819 */ /* 0x000fe4000001143f */
[----:B------:R-:W-:Y:S01]  /*1c50*/  LEA.HI R84, R38, R37, RZ, 0x2 ;  /* 0x0000002526547211 */ /* 0x000fe200078f10ff */
[----:B------:R-:W-:Y:S01]  /*1c60*/  IMAD.SHL.U32 R38, R37, 0x2, RZ ;  /* 0x0000000225267824 */ /* 0x000fe200078e00ff */
[----:B------:R-:W-:Y:S01]  /*1c70*/  SHF.R.S32.HI R64, RZ, 0x1f, R39 ;  /* 0x0000001fff407819 */ /* 0x000fe20000011427 */
[----:B------:R-:W-:Y:S01]  /*1c80*/  IMAD R37, R5, c[0x0][0x1b0], RZ ;  /* 0x00006c0005257a24 */ /* 0x000fe200078e02ff */
[----:B------:R-:W-:Y:S01]  /*1c90*/  LEA.HI R35, R35, R36, RZ, 0x3 ;  /* 0x0000002423237211 */ /* 0x000fe200078f18ff */
[----:B------:R-:W-:Y:S01]  /*1ca0*/  IMAD.SHL.U32 R84, R84, 0x10, RZ ;  /* 0x0000001054547824 */ /* 0x000fe200078e00ff */
[----:B------:R-:W-:-:S02]  /*1cb0*/  LEA.HI R34, R34, R63, RZ, 0x3 ;  /* 0x0000003f22227211 */ /* 0x000fc400078f18ff */
[----:B------:R-:W-:Y:S02]  /*1cc0*/  LEA.HI R85, R64, R39, RZ, 0x2 ;  /* 0x0000002740557211 */ /* 0x000fe400078f10ff */
[----:B------:R-:W-:Y:S02]  /*1cd0*/  SHF.R.S32.HI R39, RZ, 0x1f, R38 ;  /* 0x0000001fff277819 */ /* 0x000fe40000011426 */
[----:B------:R-:W-:Y:S01]  /*1ce0*/  LOP3.LUT R35, R35, 0xfffffff8, RZ, 0xc0, !PT ;  /* 0xfffffff823237812 */ /* 0x000fe200078ec0ff */
[----:B------:R-:W-:Y:S01]  /*1cf0*/  IMAD.SHL.U32 R85, R85, 0x10, RZ ;  /* 0x0000001055557824 */ /* 0x000fe200078e00ff */
[----:B------:R-:W-:Y:S02]  /*1d00*/  LOP3.LUT R64, R34, 0xfffffff8, RZ, 0xc0, !PT ;  /* 0xfffffff822407812 */ /* 0x000fe400078ec0ff */
[----:B------:R-:W-:Y:S01]  /*1d10*/  SHF.R.S32.HI R66, RZ, 0x1f, R154 ;  /* 0x0000001fff427819 */ /* 0x000fe2000001149a */
[----:B------:R-:W-:Y:S01]  /*1d20*/  IMAD.IADD R34, R36, 0x1, -R35 ;  /* 0x0000000124227824 */ /* 0x000fe200078e0a23 */
[----:B------:R-:W-:Y:S01]  /*1d30*/  IADD3 R154, P0, R37, R154, RZ ;  /* 0x0000009a259a7210 */ /* 0x000fe20007f1e0ff */
[----:B------:R-:W-:Y:S01]  /*1d40*/  IMAD.IADD R36, R63, 0x1, -R64 ;  /* 0x000000013f247824 */ /* 0x000fe200078e0a40 */
[----:B------:R-:W-:Y:S01]  /*1d50*/  LEA.HI R39, R39, R38, RZ, 0x3 ;  /* 0x0000002627277211 */ /* 0x000fe200078f18ff */
[----:B------:R-:W-:Y:S01]  /*1d60*/  IMAD.SHL.U32 R64, R49, 0x10, RZ ;  /* 0x0000001031407824 */ /* 0x000fe200078e00ff */
[----:B------:R-:W-:Y:S01]  /*1d70*/  LEA.HI.X.SX32 R155, R37, R66, 0x1, P0 ;  /* 0x00000042259b7211 */ /* 0x000fe200000f0eff */
[----:B------:R-:W-:Y:S01]  /*1d80*/  IMAD.SHL.U32 R66, R51, 0x10, RZ ;  /* 0x0000001033427824 */ /* 0x000fe200078e00ff */
[----:B------:R-:W-:Y:S01]  /*1d90*/  LOP3.LUT R39, R39, 0xfffffff8, RZ, 0xc0, !PT ;  /* 0xfffffff827277812 */ /* 0x000fe200078ec0ff */
[----:B------:R-:W-:Y:S01]  /*1da0*/  IMAD.SHL.U32 R63, R48, 0x10, RZ ;  /* 0x00000010303f7824 */ /* 0x000fe200078e00ff */
[----:B------:R-:W-:-:S02]  /*1db0*/  LOP3.LUT R58, R64, 0xffffffc0, RZ, 0xc0, !PT ;  /* 0xffffffc0403a7812 */ /* 0x000fc400078ec0ff */
[----:B------:R-:W-:Y:S01]  /*1dc0*/  LOP3.LUT R60, R66, 0xffffffc0, RZ, 0xc0, !PT ;  /* 0xffffffc0423c7812 */ /* 0x000fe200078ec0ff */
[----:B------:R-:W-:Y:S01]  /*1dd0*/  IMAD.IADD R35, R38, 0x1, -R39 ;  /* 0x0000000126237824 */ /* 0x000fe200078e0a27 */
[----:B------:R-:W-:Y:S01]  /*1de0*/  LOP3.LUT R55, R63, 0xffffffc0, RZ, 0xc0, !PT ;  /* 0xffffffc03f377812 */ /* 0x000fe200078ec0ff */
[----:B------:R-:W-:Y:S01]  /*1df0*/  IMAD.MOV.U32 R38, RZ, RZ, c[0x0][0x1ac] ;  /* 0x00006b00ff267624 */ /* 0x000fe200078e00ff */
[----:B------:R-:W-:Y:S01]  /*1e00*/  LOP3.LUT R57, R65, 0xffffffc0, RZ, 0xc0, !PT ;  /* 0xffffffc041397812 */ /* 0x000fe200078ec0ff */
[----:B------:R-:W-:Y:S01]  /*1e10*/  IMAD.MOV.U32 R39, RZ, RZ, R153 ;  /* 0x000000ffff277224 */ /* 0x000fe200078e0099 */
        /* <DEDUP_REMOVED lines=28> */
[----:B------:R-:W-:Y:S02]  /*1fe0*/  IADD3 R145, -R152, 0x1, RZ ;  /* 0x0000000198917810 */ /* 0x000fe40007ffe1ff */
        /* <DEDUP_REMOVED lines=63> */
.L_x_19694:
        /* <DEDUP_REMOVED lines=62> */
[-C--:B------:R-:W-:Y:S02]  /*27c0*/  IADD3.X R44, R110, R141.reuse, R79, P0, P1 ;  /* 0x0000008d6e2c7210 */ /* 0x080fe400007e244f */
[C---:B------:R-:W-:Y:S02]  /*27d0*/  IADD3 R43, P0, R142.reuse, R156, RZ ;  /* 0x0000009c8e2b7210 */ /* 0x040fe40007f1e0ff */
[----:B------:R-:W-:Y:S02]  /*27e0*/  LEA.HI.X R41, R41, c[0x0][0x174], R44, 0x1, P2 ;  /* 0x00005d0029297a11 */ /* 0x000fe400010f0c2c */
[C---:B------:R-:W-:Y:S02]  /*27f0*/  LEA R42, P1, R43.reuse, c[0x0][0x170], 0x1 ;  /* 0x00005c002b2a7a11 */ /* 0x040fe400078208ff */
[----:B------:R-:W-:Y:S01]  /*2800*/  LEA.HI.X.SX32 R44, R142, R141, 0x1, P0 ;  /* 0x0000008d8e2c7211 */ /* 0x000fe200000f0eff */
[----:B------:R0:W2:Y:S03]  /*2810*/  LDG.E.CONSTANT R40, [R40.64] ;  /* 0x0000000a28287981 */ /* 0x0000a6000c1e9900 */
[----:B------:R-:W-:-:S02]  /*2820*/  LEA.HI.X R43, R43, c[0x0][0x174], R44, 0x1, P1 ;  /* 0x00005d002b2b7a11 */ /* 0x000fc400008f0c2c */
[----:B------:R-:W1:Y:S04]  /*2830*/  LDS.128 R44, [R146] ;  /* 0x00000000922c7984 */ /* 0x000e680000000c00 */
[----:B------:R-:W3:Y:S01]  /*2840*/  LDG.E.CONSTANT R161, [R42.64] ;  /* 0x0000000a2aa17981 */ /* 0x000ee2000c1e9900 */
[----:B0-----:R-:W-:-:S04]  /*2850*/  IADD3 R41, P0, P1, R7, R156, R50 ;  /* 0x0000009c07297210 */ /* 0x001fc8000791e032 */
[----:B------:R-:W-:Y:S01]  /*2860*/  IADD3.X R160, R111, R141, R80, P0, P1 ;  /* 0x0000008d6fa07210 */ /* 0x000fe200007e2450 */
[--C-:B-1----:R-:W-:Y:S02]  /*2870*/  HADD2.F32 R157, -RZ, R45.reuse.H0_H0 ;  /* 0x2000002dff9d7230 */ /* 0x102fe40000004100 */
[----:B------:R-:W-:Y:S02]  /*2880*/  HADD2.F32 R45, -RZ, R45.H1_H1 ;  /* 0x3000002dff2d7230 */ /* 0x000fe40000004100 */
[----:B--2---:R-:W-:-:S05]  /*2890*/  HADD2.F32 R158, -RZ, R40.H0_H0 ;  /* 0x20000028ff9e7230 */ /* 0x004fca0000004100 */
[----:B------:R-:W-:Y:S01]  /*28a0*/  FMUL.FTZ R159, R157, R158 ;  /* 0x0000009e9d9f7220 */ /* 0x000fe20000410000 */
[----:B------:R-:W-:Y:S02]  /*28b0*/  HADD2.F32 R157, -RZ, R44.H0_H0 ;  /* 0x2000002cff9d7230 */ /* 0x000fe40000004100 */
[----:B---3--:R-:W-:-:S05]  /*28c0*/  HADD2.F32 R158, -RZ, R161.H0_H0 ;  /* 0x200000a1ff9e7230 */ /* 0x008fca0000004100 */
[----:B------:R-:W-:Y:S01]  /*28d0*/  FFMA.FTZ R157, R157, R158, R159 ;  /* 0x0000009e9d9d7223 */ /* 0x000fe2000001009f */
[----:B------:R-:W-:-:S04]  /*28e0*/  LEA R158, P2, R41, c[0x0][0x170], 0x1 ;  /* 0x00005c00299e7a11 */ /* 0x000fc800078408ff */
[----:B------:R-:W-:-:S06]  /*28f0*/  LEA.HI.X R159, R41, c[0x0][0x174], R160, 0x1, P2 ;  /* 0x00005d00299f7a11 */ /* 0x000fcc00010f0ca0 */
[----:B------:R0:W2:Y:S01]  /*2900*/  LDG.E.CONSTANT R159, [R158.64] ;  /* 0x0000000a9e9f7981 */ /* 0x0000a2000c1e9900 */
[----:B------:R-:W-:-:S04]  /*2910*/  IADD3 R41, P0, P1, R8, R156, R49 ;  /* 0x0000009c08297210 */ /* 0x000fc8000791e031 */
[----:B------:R-:W-:Y:S02]  /*2920*/  LEA R42, P2, R41, c[0x0][0x170], 0x1 ;  /* 0x00005c00292a7a11 */ /* 0x000fe400078408ff */
[----:B------:R-:W-:-:S04]  /*2930*/  IADD3.X R160, R112, R141, R81, P0, P1 ;  /* 0x0000008d70a07210 */ /* 0x000fc800007e2451 */
[----:B------:R-:W-:-:S05]  /*2940*/  LEA.HI.X R43, R41, c[0x0][0x174], R160, 0x1, P2 ;  /* 0x00005d00292b7a11 */ /* 0x000fca00010f0ca0 */
[----:B------:R1:W3:Y:S01]  /*2950*/  LDG.E.CONSTANT R160, [R42.64] ;  /* 0x0000000a2aa07981 */ /* 0x0002e2000c1e9900 */
[----:B------:R-:W-:Y:S01]  /*2960*/  HADD2.F32 R40, -RZ, R40.H1_H1 ;  /* 0x30000028ff287230 */ /* 0x000fe20000004100 */
[----:B------:R-:W-:-:S04]  /*2970*/  IADD3 R41, P0, P1, R9, R156, R52 ;  /* 0x0000009c09297210 */ /* 0x000fc8000791e034 */
[----:B------:R-:W-:Y:S01]  /*2980*/  FMUL.FTZ R45, R45, R40 ;  /* 0x000000282d2d7220 */ /* 0x000fe20000410000 */
[----:B------:R-:W-:Y:S02]  /*2990*/  LEA R40, P2, R41, c[0x0][0x170], 0x1 ;  /* 0x00005c0029287a11 */ /* 0x000fe400078408ff */
[----:B0-----:R-:W-:-:S04]  /*29a0*/  IADD3.X R158, R113, R141, R82, P0, P1 ;  /* 0x0000008d719e7210 */ /* 0x001fc800007e2452 */
[----:B------:R-:W-:-:S05]  /*29b0*/  LEA.HI.X R41, R41, c[0x0][0x174], R158, 0x1, P2 ;  /* 0x00005d0029297a11 */ /* 0x000fca00010f0c9e */
[----:B------:R0:W4:Y:S01]  /*29c0*/  LDG.E.CONSTANT R158, [R40.64] ;  /* 0x0000000a289e7981 */ /* 0x000122000c1e9900 */
[----:B------:R-:W-:Y:S02]  /*29d0*/  HADD2.F32 R44, -RZ, R44.H1_H1 ;  /* 0x3000002cff2c7230 */ /* 0x000fe40000004100 */
[----:B------:R-:W-:Y:S02]  /*29e0*/  HADD2.F32 R161, -RZ, R161.H1_H1 ;  /* 0x300000a1ffa17230 */ /* 0x000fe40000004100 */
[----:B-1----:R-:W-:-:S03]  /*29f0*/  HADD2.F32 R42, -RZ, R46.H0_H0 ;  /* 0x2000002eff2a7230 */ /* 0x002fc60000004100 */
[----:B------:R-:W-:Y:S01]  /*2a00*/  FFMA.FTZ R43, R44, R161, R45 ;  /* 0x000000a12c2b7223 */ /* 0x000fe2000001002d */
[----:B------:R-:W-:-:S04]  /*2a10*/  IADD3 R45, P0, P1, R10, R156, R51 ;  /* 0x0000009c0a2d7210 */ /* 0x000fc8000791e033 */
[----:B------:R-:W-:Y:S01]  /*2a20*/  IADD3.X R162, R114, R141, R83, P0, P1 ;  /* 0x0000008d72a27210 */ /* 0x000fe200007e2453 */
[----:B------:R-:W-:Y:S02]  /*2a30*/  HADD2.F32 R46, -RZ, R46.H1_H1 ;  /* 0x3000002eff2e7230 */ /* 0x000fe40000004100 */
[--C-:B0-----:R-:W-:Y:S02]  /*2a40*/  HADD2.F32 R41, -RZ, R47.reuse.H0_H0 ;  /* 0x2000002fff297230 */ /* 0x101fe40000004100 */
[----:B------:R-:W-:Y:S02]  /*2a50*/  HADD2.F32 R47, -RZ, R47.H1_H1 ;  /* 0x3000002fff2f7230 */ /* 0x000fe40000004100 */
[----:B--2---:R-:W-:-:S05]  /*2a60*/  HADD2.F32 R44, -RZ, R159.H0_H0 ;  /* 0x2000009fff2c7230 */ /* 0x004fca0000004100 */
[----:B------:R-:W-:Y:S01]  /*2a70*/  FFMA.FTZ R42, R42, R44, R157 ;  /* 0x0000002c2a2a7223 */ /* 0x000fe2000001009d */
[----:B------:R-:W-:-:S04]  /*2a80*/  LEA R44, P2, R45, c[0x0][0x170], 0x1 ;  /* 0x00005c002d2c7a11 */ /* 0x000fc800078408ff */
[----:B------:R-:W-:Y:S01]  /*2a90*/  LEA.HI.X R45, R45, c[0x0][0x174], R162, 0x1, P2 ;  /* 0x00005d002d2d7a11 */ /* 0x000fe200010f0ca2 */
[----:B------:R-:W-:-:S04]  /*2aa0*/  HADD2.F32 R159, -RZ, R159.H1_H1 ;  /* 0x3000009fff9f7230 */ /* 0x000fc80000004100 */
[----:B------:R4:W2:Y:S01]  /*2ab0*/  LDG.E.CONSTANT R157, [R44.64] ;  /* 0x0000000a2c9d7981 */ /* 0x0008a2000c1e9900 */
[--C-:B---3--:R-:W-:Y:S01]  /*2ac0*/  HADD2.F32 R40, -RZ, R160.reuse.H0_H0 ;  /* 0x200000a0ff287230 */ /* 0x108fe20000004100 */
[----:B------:R-:W-:Y:S01]  /*2ad0*/  FFMA.FTZ R46, R46, R159, R43 ;  /* 0x0000009f2e2e7223 */ /* 0x000fe2000001002b */
[----:B------:R-:W-:-:S03]  /*2ae0*/  HADD2.F32 R160, -RZ, R160.H1_H1 ;  /* 0x300000a0ffa07230 */ /* 0x000fc60000004100 */
[----:B------:R-:W-:Y:S02]  /*2af0*/  FFMA.FTZ R161, R41, R40, R42 ;  /* 0x0000002829a17223 */ /* 0x000fe4000001002a */
[----:B------:R-:W0:Y:S01]  /*2b00*/  LDS.128 R40, [R146+0x10] ;  /* 0x0000100092287984 */ /* 0x000e220000000c00 */
[----:B------:R-:W-:Y:S01]  /*2b10*/  FFMA.FTZ R46, R47, R160, R46 ;  /* 0x000000a02f2e7223 */ /* 0x000fe2000001002e */
[----:B----4-:R-:W-:Y:S02]  /*2b20*/  HADD2.F32 R45, -RZ, R158.H0_H0 ;  /* 0x2000009eff2d7230 */ /* 0x010fe40000004100 */
[----:B0-----:R-:W-:-:S05]  /*2b30*/  HADD2.F32 R44, -RZ, R40.H0_H0 ;  /* 0x20000028ff2c7230 */ /* 0x001fca0000004100 */
[----:B------:R-:W-:Y:S01]  /*2b40*/  FFMA.FTZ R161, R44, R45, R161 ;  /* 0x0000002d2ca17223 */ /* 0x000fe200000100a1 */
[----:B------:R-:W-:-:S04]  /*2b50*/  IADD3 R45, P0, P1, R11, R156, R54 ;  /* 0x0000009c0b2d7210 */ /* 0x000fc8000791e036 */
[----:B------:R-:W-:Y:S02]  /*2b60*/  LEA R44, P2, R45, c[0x0][0x170], 0x1 ;  /* 0x00005c002d2c7a11 */ /* 0x000fe400078408ff */
[----:B------:R-:W-:-:S04]  /*2b70*/  IADD3.X R160, R115, R141, R84, P0, P1 ;  /* 0x0000008d73a07210 */ /* 0x000fc800007e2454 */
[----:B------:R-:W-:-:S05]  /*2b80*/  LEA.HI.X R45, R45, c[0x0][0x174], R160, 0x1, P2 ;  /* 0x00005d002d2d7a11 */ /* 0x000fca00010f0ca0 */
[----:B------:R0:W3:Y:S01]  /*2b90*/  LDG.E.CONSTANT R159, [R44.64] ;  /* 0x0000000a2c9f7981 */ /* 0x0000e2000c1e9900 */
        /* <DEDUP_REMOVED lines=10> */
[----:B------:R-:W-:-:S05]  /*2c40*/  LEA.HI.X R47, R47, c[0x0][0x174], R158, 0x1, P2 ;  /* 0x00005d002f2f7a11 */ /* 0x000fca00010f0c9e */
[----:B------:R1:W2:Y:S01]  /*2c50*/  LDG.E.CONSTANT R160, [R46.64] ;  /* 0x0000000a2ea07981 */ /* 0x0002a2000c1e9900 */
[----:B0-----:R-:W-:-:S04]  /*2c60*/  IADD3 R45, P0, P1, R13, R156, R56 ;  /* 0x0000009c0d2d7210 */ /* 0x001fc8000791e038 */
[----:B------:R-:W-:Y:S02]  /*2c70*/  LEA R44, P2, R45, c[0x0][0x170], 0x1 ;  /* 0x00005c002d2c7a11 */ /* 0x000fe400078408ff */
[----:B------:R-:W-:Y:S01]  /*2c80*/  IADD3.X R158, R117, R141, R86, P0, P1 ;  /* 0x0000008d759e7210 */ /* 0x000fe200007e2456 */
[----:B------:R-:W-:-:S03]  /*2c90*/  HADD2.F32 R162, -RZ, R157.H1_H1 ;  /* 0x3000009dffa27230 */ /* 0x000fc60000004100 */
[----:B------:R-:W-:Y:S02]  /*2ca0*/  LEA.HI.X R45, R45, c[0x0][0x174], R158, 0x1, P2 ;  /* 0x00005d002d2d7a11 */ /* 0x000fe400010f0c9e */
[----:B------:R-:W-:-:S03]  /*2cb0*/  FFMA.FTZ R162, R41, R162, R40 ;  /* 0x000000a229a27223 */ /* 0x000fc60000010028 */
[----:B------:R0:W4:Y:S01]  /*2cc0*/  LDG.E.CONSTANT R158, [R44.64] ;  /* 0x0000000a2c9e7981 */ /* 0x000122000c1e9900 */
[----:B------:R-:W-:Y:S02]  /*2cd0*/  HADD2.F32 R40, -RZ, R42.H0_H0 ;  /* 0x2000002aff287230 */ /* 0x000fe40000004100 */
[----:B---3--:R-:W-:-:S05]  /*2ce0*/  HADD2.F32 R41, -RZ, R159.H0_H0 ;  /* 0x2000009fff297230 */ /* 0x008fca0000004100 */
[----:B------:R-:W-:Y:S01]  /*2cf0*/  FFMA.FTZ R161, R40, R41, R161 ;  /* 0x0000002928a17223 */ /* 0x000fe200000100a1 */
[----:B------:R-:W-:-:S04]  /*2d00*/  IADD3 R41, P0, P1, R14, R156, R55 ;  /* 0x0000009c0e297210 */ /* 0x000fc8000791e037 */
[----:B------:R-:W-:Y:S02]  /*2d10*/  LEA R40, P2, R41, c[0x0][0x170], 0x1 ;  /* 0x00005c0029287a11 */ /* 0x000fe400078408ff */
[----:B-1----:R-:W-:-:S04]  /*2d20*/  IADD3.X R46, R118, R141, R87, P0, P1 ;  /* 0x0000008d762e7210 */ /* 0x002fc800007e2457 */
[----:B------:R-:W-:-:S05]  /*2d30*/  LEA.HI.X R41, R41, c[0x0][0x174], R46, 0x1, P2 ;  /* 0x00005d0029297a11 */ /* 0x000fca00010f0c2e */
[----:B------:R4:W3:Y:S01]  /*2d40*/  LDG.E.CONSTANT R157, [R40.64] ;  /* 0x0000000a289d7981 */ /* 0x0008e2000c1e9900 */
[----:B0-----:R-:W-:Y:S02]  /*2d50*/  HADD2.F32 R45, -RZ, R42.H1_H1 ;  /* 0x3000002aff2d7230 */ /* 0x001fe40000004100 */
[----:B------:R-:W-:Y:S02]  /*2d60*/  HADD2.F32 R159, -RZ, R159.H1_H1 ;  /* 0x3000009fff9f7230 */ /* 0x000fe40000004100 */
[--C-:B------:R-:W-:Y:S02]  /*2d70*/  HADD2.F32 R44, -RZ, R43.reuse.H0_H0 ;  /* 0x2000002bff2c7230 */ /* 0x100fe40000004100 */
[----:B------:R-:W-:Y:S01]  /*2d80*/  HADD2.F32 R43, -RZ, R43.H1_H1 ;  /* 0x3000002bff2b7230 */ /* 0x000fe20000004100 */
[----:B------:R-:W-:Y:S01]  /*2d90*/  FFMA.FTZ R42, R45, R159, R162 ;  /* 0x0000009f2d2a7223 */ /* 0x000fe200000100a2 */
[--C-:B--2---:R-:W-:Y:S02]  /*2da0*/  HADD2.F32 R45, -RZ, R160.reuse.H0_H0 ;  /* 0x200000a0ff2d7230 */ /* 0x104fe40000004100 */
        /* <DEDUP_REMOVED lines=9> */
[----:B------:R-:W-:Y:S01]  /*2e40*/  IADD3.X R160, R119, R141, R88, P0, P1 ;  /* 0x0000008d77a07210 */ /* 0x000fe200007e2458 */
[----:B------:R-:W-:-:S03]  /*2e50*/  HADD2.F32 R43, -RZ, R44.H1_H1 ;  /* 0x3000002cff2b7230 */ /* 0x000fc60000004100 */
[----:B------:R-:W-:Y:S01]  /*2e60*/  LEA.HI.X R41, R41, c[0x0][0x174], R160, 0x1, P2 ;  /* 0x00005d0029297a11 */ /* 0x000fe200010f0ca0 */
[----:B------:R-:W-:-:S04]  /*2e70*/  HADD2.F32 R44, -RZ, R158.H1_H1 ;  /* 0x3000009eff2c7230 */ /* 0x000fc80000004100 */
[----:B------:R0:W2:Y:S01]  /*2e80*/  LDG.E.CONSTANT R159, [R40.64] ;  /* 0x0000000a289f7981 */ /* 0x0000a2000c1e9900 */
[----:B------:R-:W-:Y:S01]  /*2e90*/  FFMA.FTZ R44, R43, R44, R42 ;  /* 0x0000002c2b2c7223 */ /* 0x000fe2000001002a */
[----:B------:R-:W-:Y:S02]  /*2ea0*/  HADD2.F32 R42, -RZ, R45.H0_H0 ;  /* 0x2000002dff2a7230 */ /* 0x000fe40000004100 */
[----:B---3--:R-:W-:-:S05]  /*2eb0*/  HADD2.F32 R43, -RZ, R157.H0_H0 ;  /* 0x2000009dff2b7230 */ /* 0x008fca0000004100 */
[----:B------:R-:W-:Y:S01]  /*2ec0*/  FFMA.FTZ R161, R42, R43, R161 ;  /* 0x0000002b2aa17223 */ /* 0x000fe200000100a1 */
[----:B------:R-:W-:-:S04]  /*2ed0*/  IADD3 R43, P0, P1, R16, R156, R57 ;  /* 0x0000009c102b7210 */ /* 0x000fc8000791e039 */
[----:B------:R-:W-:Y:S02]  /*2ee0*/  LEA R42, P2, R43, c[0x0][0x170], 0x1 ;  /* 0x00005c002b2a7a11 */ /* 0x000fe400078408ff */
[----:B------:R-:W-:-:S04]  /*2ef0*/  IADD3.X R158, R120, R141, R89, P0, P1 ;  /* 0x0000008d789e7210 */ /* 0x000fc800007e2459 */
[----:B------:R-:W-:-:S05]  /*2f00*/  LEA.HI.X R43, R43, c[0x0][0x174], R158, 0x1, P2 ;  /* 0x00005d002b2b7a11 */ /* 0x000fca00010f0c9e */
[----:B------:R1:W3:Y:S01]  /*2f10*/  LDG.E.CONSTANT R160, [R42.64] ;  /* 0x0000000a2aa07981 */ /* 0x0002e2000c1e9900 */
[----:B0-----:R-:W-:-:S04]  /*2f20*/  IADD3 R41, P0, P1, R17, R156, R60 ;  /* 0x0000009c11297210 */ /* 0x001fc8000791e03c */
[----:B------:R-:W-:Y:S02]  /*2f30*/  LEA R40, P2, R41, c[0x0][0x170], 0x1 ;  /* 0x00005c0029287a11 */ /* 0x000fe400078408ff */
[----:B------:R-:W-:-:S04]  /*2f40*/  IADD3.X R158, R121, R141, R90, P0, P1 ;  /* 0x0000008d799e7210 */ /* 0x000fc800007e245a */
[----:B------:R-:W-:-:S05]  /*2f50*/  LEA.HI.X R41, R41, c[0x0][0x174], R158, 0x1, P2 ;  /* 0x00005d0029297a11 */ /* 0x000fca00010f0c9e */
[----:B------:R0:W4:Y:S01]  /*2f60*/  LDG.E.CONSTANT R158, [R40.64] ;  /* 0x0000000a289e7981 */ /* 0x000122000c1e9900 */
[----:B------:R-:W-:Y:S01]  /*2f70*/  HADD2.F32 R45, -RZ, R45.H1_H1 ;  /* 0x3000002dff2d7230 */ /* 0x000fe20000004100 */
[----:B-1----:R-:W-:Y:S01]  /*2f80*/  IADD3 R42, P0, P1, R18, R156, R59 ;  /* 0x0000009c122a7210 */ /* 0x002fe2000791e03b */
[----:B------:R-:W-:-:S03]  /*2f90*/  HADD2.F32 R162, -RZ, R157.H1_H1 ;  /* 0x3000009dffa27230 */ /* 0x000fc60000004100 */
[----:B------:R-:W-:Y:S02]  /*2fa0*/  IADD3.X R43, R122, R141, R91, P0, P1 ;  /* 0x0000008d7a2b7210 */ /* 0x000fe400007e245b */
[----:B------:R-:W-:Y:S01]  /*2fb0*/  FFMA.FTZ R162, R45, R162, R44 ;  /* 0x000000a22da27223 */ /* 0x000fe2000001002c */
[--C-:B------:R-:W-:Y:S02]  /*2fc0*/  HADD2.F32 R44, -RZ, R46.reuse.H0_H0 ;  /* 0x2000002eff2c7230 */ /* 0x100fe40000004100 */
[----:B0-----:R-:W-:Y:S02]  /*2fd0*/  HADD2.F32 R41, -RZ, R46.H1_H1 ;  /* 0x3000002eff297230 */ /* 0x001fe40000004100 */
[--C-:B------:R-:W-:Y:S02]  /*2fe0*/  HADD2.F32 R40, -RZ, R47.reuse.H0_H0 ;  /* 0x2000002fff287230 */ /* 0x100fe40000004100 */
[----:B------:R-:W-:Y:S02]  /*2ff0*/  HADD2.F32 R47, -RZ, R47.H1_H1 ;  /* 0x3000002fff2f7230 */ /* 0x000fe40000004100 */
[----:B--2---:R-:W-:-:S05]  /*3000*/  HADD2.F32 R45, -RZ, R159.H0_H0 ;  /* 0x2000009fff2d7230 */ /* 0x004fca0000004100 */
[----:B------:R-:W-:Y:S01]  /*3010*/  FFMA.FTZ R161, R44, R45, R161 ;  /* 0x0000002d2ca17223 */ /* 0x000fe200000100a1 */
[----:B------:R-:W-:-:S04]  /*3020*/  LEA R44, P2, R42, c[0x0][0x170], 0x1 ;  /* 0x00005c002a2c7a11 */ /* 0x000fc800078408ff */
[----:B------:R-:W-:Y:S01]  /*3030*/  LEA.HI.X R45, R42, c[0x0][0x174], R43, 0x1, P2 ;  /* 0x00005d002a2d7a11 */ /* 0x000fe200010f0c2b */
[----:B------:R-:W-:-:S04]  /*3040*/  HADD2.F32 R159, -RZ, R159.H1_H1 ;  /* 0x3000009fff9f7230 */ /* 0x000fc80000004100 */
[----:B------:R4:W2:Y:S01]  /*3050*/  LDG.E.CONSTANT R157, [R44.64] ;  /* 0x0000000a2c9d7981 */ /* 0x0008a2000c1e9900 */
[----:B------:R-:W-:Y:S01]  /*3060*/  FFMA.FTZ R46, R41, R159, R162 ;  /* 0x0000009f292e7223 */ /* 0x000fe200000100a2 */
[--C-:B---3--:R-:W-:Y:S02]  /*3070*/  HADD2.F32 R41, -RZ, R160.reuse.H0_H0 ;  /* 0x200000a0ff297230 */ /* 0x108fe40000004100 */
        /* <DEDUP_REMOVED lines=26> */
[----:B------:R-:W-:-:S04]  /*3220*/  IADD3.X R158, R125, R141, R94, P0, P1 ;  /* 0x0000008d7d9e7210 */ /* 0x000fc800007e245e */
[----:B------:R-:W-:Y:S01]  /*3230*/  LEA.HI.X R45, R45, c[0x0][0x174], R158, 0x1, P2 ;  /* 0x00005d002d2d7a11 */ /* 0x000fe200010f0c9e */
[----:B------:R-:W-:-:S04]  /*3240*/  HADD2.F32 R162, -RZ, R157.H1_H1 ;  /* 0x3000009dffa27230 */ /* 0x000fc80000004100 */
[----:B------:R0:W4:Y:S01]  /*3250*/  LDG.E.CONSTANT R158, [R44.64] ;  /* 0x0000000a2c9e7981 */ /* 0x000122000c1e9900 */
[----:B------:R-:W-:Y:S01]  /*3260*/  FFMA.FTZ R162, R41, R162, R40 ;  /* 0x000000a229a27223 */ /* 0x000fe20000010028 */
        /* <DEDUP_REMOVED lines=24> */
[----:B------:R-:W-:Y:S01]  /*33f0*/  LEA.HI.X R41, R41, c[0x0][0x174], R160, 0x1, P2 ;  /* 0x00005d0029297a11 */ /* 0x000fe200010f0ca0 */
[----:B------:R-:W-:Y:S02]  /*3400*/  HADD2.F32 R43, -RZ, R44.H1_H1 ;  /* 0x3000002cff2b7230 */ /* 0x000fe40000004100 */
[----:B------:R-:W-:Y:S02]  /*3410*/  HADD2.F32 R44, -RZ, R158.H1_H1 ;  /* 0x3000009eff2c7230 */ /* 0x000fe40000004100 */
[----:B------:R0:W2:Y:S03]  /*3420*/  LDG.E.CONSTANT R159, [R40.64] ;  /* 0x0000000a289f7981 */ /* 0x0000a6000c1e9900 */
        /* <DEDUP_REMOVED lines=26> */
[----:B------:R-:W-:-:S05]  /*35d0*/  LEA.HI.X R45, R42, c[0x0][0x174], R43, 0x1, P2 ;  /* 0x00005d002a2d7a11 */ /* 0x000fca00010f0c2b */
[----:B------:R4:W2:Y:S01]  /*35e0*/  LDG.E.CONSTANT R157, [R44.64] ;  /* 0x0000000a2c9d7981 */ /* 0x0008a2000c1e9900 */
[----:B------:R-:W-:-:S05]  /*35f0*/  HADD2.F32 R159, -RZ, R159.H1_H1 ;  /* 0x3000009fff9f7230 */ /* 0x000fca0000004100 */
        /* <DEDUP_REMOVED lines=29> */
[----:B------:R-:W-:-:S05]  /*37d0*/  LEA.HI.X R45, R45, c[0x0][0x174], R160, 0x1, P2 ;  /* 0x00005d002d2d7a11 */ /* 0x000fca00010f0ca0 */
[----:B------:R0:W4:Y:S01]  /*37e0*/  LDG.E.CONSTANT R160, [R44.64] ;  /* 0x0000000a2ca07981 */ /* 0x000122000c1e9900 */
[----:B------:R-:W-:-:S05]  /*37f0*/  HADD2.F32 R162, -RZ, R157.H1_H1 ;  /* 0x3000009dffa27230 */ /* 0x000fca0000004100 */
        /* <DEDUP_REMOVED lines=11> */
[----:B------:R-:W-:-:S03]  /*38b0*/  HADD2.F32 R42, -RZ, R43.H0_H0 ;  /* 0x2000002bff2a7230 */ /* 0x000fc60000004100 */
[----:B------:R-:W-:Y:S01]  /*38c0*/  FFMA.FTZ R159, R45, R159, R162 ;  /* 0x0000009f2d9f7223 */ /* 0x000fe200000100a2 */
[--C-:B--2---:R-:W-:Y:S02]  /*38d0*/  HADD2.F32 R44, -RZ, R158.reuse.H0_H0 ;  /* 0x2000009eff2c7230 */ /* 0x104fe40000004100 */
[----:B------:R-:W-:-:S03]  /*38e0*/  HADD2.F32 R158, -RZ, R158.H1_H1 ;  /* 0x3000009eff9e7230 */ /* 0x000fc60000004100 */
[----:B------:R-:W-:Y:S01]  /*38f0*/  FFMA.FTZ R161, R42, R44, R161 ;  /* 0x0000002c2aa17223 */ /* 0x000fe200000100a1 */
[----:B------:R-:W-:Y:S01]  /*3900*/  HADD2.F32 R42, -RZ, R43.H1_H1 ;  /* 0x3000002bff2a7230 */ /* 0x000fe20000004100 */
[----:B------:R-:W0:Y:S04]  /*3910*/  LDS.128 R44, [R146+0x60] ;  /* 0x00006000922c7984 */ /* 0x000e280000000c00 */
[----:B------:R-:W-:Y:S01]  /*3920*/  FFMA.FTZ R158, R42, R158, R159 ;  /* 0x0000009e2a9e7223 */ /* 0x000fe2000001009f */
[--C-:B----4-:R-:W-:Y:S02]  /*3930*/  HADD2.F32 R40, -RZ, R160.reuse.H0_H0 ;  /* 0x200000a0ff287230 */ /* 0x110fe40000004100 */
[----:B------:R-:W-:Y:S02]  /*3940*/  HADD2.F32 R160, -RZ, R160.H1_H1 ;  /* 0x300000a0ffa07230 */ /* 0x000fe40000004100 */
[----:B0-----:R-:W-:-:S05]  /*3950*/  HADD2.F32 R162, -RZ, R44.H0_H0 ;  /* 0x2000002cffa27230 */ /* 0x001fca0000004100 */
[----:B------:R-:W-:Y:S01]  /*3960*/  FFMA.FTZ R162, R162, R40, R161 ;  /* 0x00000028a2a27223 */ /* 0x000fe200000100a1 */
[----:B------:R-:W-:-:S04]  /*3970*/  IADD3 R40, P0, P1, R31, R156, R74 ;  /* 0x0000009c1f287210 */ /* 0x000fc8000791e04a */
[----:B------:R-:W-:Y:S02]  /*3980*/  LEA R42, P2, R40, c[0x0][0x170], 0x1 ;  /* 0x00005c00282a7a11 */ /* 0x000fe400078408ff */
[----:B------:R-:W-:-:S04]  /*3990*/  IADD3.X R41, R135, R141, R104, P0, P1 ;  /* 0x0000008d87297210 */ /* 0x000fc800007e2468 */
        /* <DEDUP_REMOVED lines=10> */
[----:B------:R-:W-:Y:S02]  /*3a40*/  LEA.HI.X R41, R41, c[0x0][0x174], R158, 0x1, P2 ;  /* 0x00005d0029297a11 */ /* 0x000fe400010f0c9e */
[----:B------:R-:W-:-:S03]  /*3a50*/  IADD3 R159, P0, P1, R33, R156, R76 ;  /* 0x0000009c219f7210 */ /* 0x000fc6000791e04c */
[----:B------:R1:W3:Y:S01]  /*3a60*/  LDG.E.CONSTANT R161, [R40.64] ;  /* 0x0000000a28a17981 */ /* 0x0002e2000c1e9900 */
[----:B------:R-:W-:Y:S02]  /*3a70*/  LEA R158, P2, R159, c[0x0][0x170], 0x1 ;  /* 0x00005c009f9e7a11 */ /* 0x000fe400078408ff */
[----:B0-----:R-:W-:-:S04]  /*3a80*/  IADD3.X R42, R137, R141, R106, P0, P1 ;  /* 0x0000008d892a7210 */ /* 0x001fc800007e246a */
[----:B------:R-:W-:-:S05]  /*3a90*/  LEA.HI.X R159, R159, c[0x0][0x174], R42, 0x1, P2 ;  /* 0x00005d009f9f7a11 */ /* 0x000fca00010f0c2a */
[----:B------:R0:W4:Y:S01]  /*3aa0*/  LDG.E.CONSTANT R158, [R158.64] ;  /* 0x0000000a9e9e7981 */ /* 0x000122000c1e9900 */
[----:B------:R-:W-:Y:S02]  /*3ab0*/  HADD2.F32 R45, -RZ, R45.H1_H1 ;  /* 0x3000002dff2d7230 */ /* 0x000fe40000004100 */
[----:B------:R-:W-:Y:S02]  /*3ac0*/  HADD2.F32 R157, -RZ, R157.H1_H1 ;  /* 0x3000009dff9d7230 */ /* 0x000fe40000004100 */
[----:B------:R-:W-:-:S03]  /*3ad0*/  HADD2.F32 R43, -RZ, R46.H0_H0 ;  /* 0x2000002eff2b7230 */ /* 0x000fc60000004100 */
[----:B------:R-:W-:Y:S01]  /*3ae0*/  FFMA.FTZ R45, R45, R157, R160 ;  /* 0x0000009d2d2d7223 */ /* 0x000fe200000100a0 */
[----:B------:R-:W-:Y:S02]  /*3af0*/  HADD2.F32 R46, -RZ, R46.H1_H1 ;  /* 0x3000002eff2e7230 */ /* 0x000fe40000004100 */
[----:B0-----:R-:W-:Y:S02]  /*3b00*/  HADD2.F32 R159, -RZ, R47.H1_H1 ;  /* 0x3000002fff9f7230 */ /* 0x001fe40000004100 */
[----:B--2---:R-:W-:-:S05]  /*3b10*/  HADD2.F32 R42, -RZ, R44.H0_H0 ;  /* 0x2000002cff2a7230 */ /* 0x004fca0000004100 */
[----:B------:R-:W-:Y:S02]  /*3b20*/  FFMA.FTZ R160, R43, R42, R162 ;  /* 0x0000002a2ba07223 */ /* 0x000fe400000100a2 */
[----:B-1----:R-:W0:Y:S01]  /*3b30*/  LDS.128 R40, [R146+0x70] ;  /* 0x0000700092287984 */ /* 0x002e220000000c00 */
[----:B------:R-:W-:-:S05]  /*3b40*/  HADD2.F32 R44, -RZ, R44.H1_H1 ;  /* 0x3000002cff2c7230 */ /* 0x000fca0000004100 */
[----:B------:R-:W-:Y:S01]  /*3b50*/  FFMA.FTZ R44, R46, R44, R45 ;  /* 0x0000002c2e2c7223 */ /* 0x000fe2000001002d */
[----:B------:R-:W-:Y:S02]  /*3b60*/  HADD2.F32 R45, -RZ, R47.H0_H0 ;  /* 0x2000002fff2d7230 */ /* 0x000fe40000004100 */
[--C-:B---3--:R-:W-:Y:S02]  /*3b70*/  HADD2.F32 R46, -RZ, R161.reuse.H0_H0 ;  /* 0x200000a1ff2e7230 */ /* 0x108fe40000004100 */
[----:B------:R-:W-:-:S05]  /*3b80*/  HADD2.F32 R161, -RZ, R161.H1_H1 ;  /* 0x300000a1ffa17230 */ /* 0x000fca0000004100 */
[----:B------:R-:W-:Y:S01]  /*3b90*/  FFMA.FTZ R159, R159, R161, R44 ;  /* 0x000000a19f9f7223 */ /* 0x000fe2000001002c */
[----:B------:R-:W-:Y:S01]  /*3ba0*/  IADD3 R44, P0, P1, R34, R156, R75 ;  /* 0x0000009c222c7210 */ /* 0x000fe2000791e04b */
[----:B------:R-:W-:-:S03]  /*3bb0*/  FFMA.FTZ R160, R45, R46, R160 ;  /* 0x0000002e2da07223 */ /* 0x000fc600000100a0 */
[----:B------:R-:W-:Y:S02]  /*3bc0*/  LEA R46, P2, R44, c[0x0][0x170], 0x1 ;  /* 0x00005c002c2e7a11 */ /* 0x000fe400078408ff */
[----:B------:R-:W-:-:S04]  /*3bd0*/  IADD3.X R45, R138, R141, R107, P0, P1 ;  /* 0x0000008d8a2d7210 */ /* 0x000fc800007e246b */
[----:B------:R-:W-:Y:S01]  /*3be0*/  LEA.HI.X R47, R44, c[0x0][0x174], R45, 0x1, P2 ;  /* 0x00005d002c2f7a11 */ /* 0x000fe200010f0c2d */
[----:B0-----:R-:W-:Y:S02]  /*3bf0*/  HADD2.F32 R45, -RZ, R40.H0_H0 ;  /* 0x20000028ff2d7230 */ /* 0x001fe40000004100 */
[----:B----4-:R-:W-:Y:S02]  /*3c00*/  HADD2.F32 R44, -RZ, R158.H0_H0 ;  /* 0x2000009eff2c7230 */ /* 0x010fe40000004100 */
[----:B------:R0:W2:Y:S03]  /*3c10*/  LDG.E.CONSTANT R46, [R46.64] ;  /* 0x0000000a2e2e7981 */ /* 0x0000a6000c1e9900 */
[----:B------:R-:W-:Y:S01]  /*3c20*/  FFMA.FTZ R160, R45, R44, R160 ;  /* 0x0000002c2da07223 */ /* 0x000fe200000100a0 */
        /* <DEDUP_REMOVED lines=10> */
[----:B------:R-:W-:Y:S02]  /*3cd0*/  HADD2.F32 R40, -RZ, R40.H1_H1 ;  /* 0x30000028ff287230 */ /* 0x000fe40000004100 */
[----:B------:R-:W-:Y:S02]  /*3ce0*/  HADD2.F32 R158, -RZ, R158.H1_H1 ;  /* 0x3000009eff9e7230 */ /* 0x000fe40000004100 */
[--C-:B0-----:R-:W-:Y:S02]  /*3cf0*/  HADD2.F32 R47, -RZ, R41.reuse.H0_H0 ;  /* 0x20000029ff2f7230 */ /* 0x101fe40000004100 */
[----:B------:R-:W-:Y:S01]  /*3d00*/  HADD2.F32 R41, -RZ, R41.H1_H1 ;  /* 0x30000029ff297230 */ /* 0x000fe20000004100 */
[----:B------:R-:W-:Y:S01]  /*3d10*/  FFMA.FTZ R40, R40, R158, R159 ;  /* 0x0000009e28287223 */ /* 0x000fe2000001009f */
[----:B------:R-:W-:Y:S01]  /*3d20*/  FSETP.NEU.FTZ.AND P1, PT, R150, RZ, PT ;  /* 0x000000ff9600720b */ /* 0x000fe20003f3d000 */
[----:B--2---:R-:W-:-:S02]  /*3d30*/  HADD2.F32 R141, -RZ, R46.H0_H0 ;  /* 0x2000002eff8d7230 */ /* 0x004fc40000004100 */
[----:B------:R-:W-:-:S03]  /*3d40*/  HADD2.F32 R46, -RZ, R46.H1_H1 ;  /* 0x3000002eff2e7230 */ /* 0x000fc60000004100 */
[----:B------:R-:W-:Y:S02]  /*3d50*/  FFMA.FTZ R47, R47, R141, R160 ;  /* 0x0000008d2f2f7223 */ /* 0x000fe400000100a0 */
[----:B------:R-:W-:Y:S01]  /*3d60*/  FFMA.FTZ R40, R41, R46, R40 ;  /* 0x0000002e29287223 */ /* 0x000fe20000010028 */
[----:B------:R-:W-:Y:S02]  /*3d70*/  HADD2.F32 R46, -RZ, R42.H0_H0 ;  /* 0x2000002aff2e7230 */ /* 0x000fe40000004100 */
[--C-:B---3--:R-:W-:Y:S02]  /*3d80*/  HADD2.F32 R41, -RZ, R44.reuse.H0_H0 ;  /* 0x2000002cff297230 */ /* 0x108fe40000004100 */
[----:B------:R-:W-:-:S03]  /*3d90*/  HADD2.F32 R44, -RZ, R44.H1_H1 ;  /* 0x3000002cff2c7230 */ /* 0x000fc60000004100 */
[----:B------:R-:W-:Y:S01]  /*3da0*/  FFMA.FTZ R46, R46, R41, R47 ;  /* 0x000000292e2e7223 */ /* 0x000fe2000001002f */
[----:B------:R-:W-:-:S05]  /*3db0*/  HADD2.F32 R41, -RZ, R42.H1_H1 ;  /* 0x3000002aff297230 */ /* 0x000fca0000004100 */
[----:B------:R-:W-:Y:S01]  /*3dc0*/  FFMA.FTZ R40, R41, R44, R40 ;  /* 0x0000002c29287223 */ /* 0x000fe20000010028 */
[--C-:B------:R-:W-:Y:S02]  /*3dd0*/  HADD2.F32 R41, -RZ, R43.reuse.H0_H0 ;  /* 0x2000002bff297230 */ /* 0x100fe40000004100 */
[--C-:B----4-:R-:W-:Y:S02]  /*3de0*/  HADD2.F32 R42, -RZ, R156.reuse.H0_H0 ;  /* 0x2000009cff2a7230 */ /* 0x110fe40000004100 */
[----:B------:R-:W-:Y:S02]  /*3df0*/  HADD2.F32 R43, -RZ, R43.H1_H1 ;  /* 0x3000002bff2b7230 */ /* 0x000fe40000004100 */
[----:B------:R-:W-:Y:S01]  /*3e00*/  HADD2.F32 R156, -RZ, R156.H1_H1 ;  /* 0x3000009cff9c7230 */ /* 0x000fe20000004100 */
[----:B------:R-:W-:-:S04]  /*3e10*/  FFMA.FTZ R41, R41, R42, R46 ;  /* 0x0000002a29297223 */ /* 0x000fc8000001002e */
[----:B------:R-:W-:Y:S02]  /*3e20*/  FFMA.FTZ R40, R43, R156, R40 ;  /* 0x0000009c2b287223 */ /* 0x000fe40000010028 */
[----:B------:R-:W-:Y:S02]  /*3e30*/  IMAD R46, R39, 0x8, R144 ;  /* 0x00000008272e7824 */ /* 0x000fe400078e0290 */
[----:B------:R-:W-:Y:S01]  /*3e40*/  FADD.FTZ R47, R41, R40 ;  /* 0x00000028292f7221 */ /* 0x000fe20000010000 */
[----:B------:R-:W-:Y:S05]  /*3e50*/  BRA.DIV ~URZ, `(.L_x_19691) ;  /* 0x000042827f007947 */ /* 0x000fea000b800000 */
[----:B------:R0:W1:Y:S02]  /*3e60*/  SHFL.BFLY PT, R40, R47, 0x2, 0x1f ;  /* 0x0c401f002f287f89 */ /* 0x00006400000e0000 */
.L_x_19742:
[----:B01----:R-:W-:Y:S01]  /*3e70*/  FADD.FTZ R47, R47, R40 ;  /* 0x000000282f2f7221 */ /* 0x003fe20000010000 */
[----:B------:R-:W-:Y:S05]  /*3e80*/  BRA.DIV ~URZ, `(.L_x_19692) ;  /* 0x000042d27f007947 */ /* 0x000fea000b800000 */
[----:B------:R0:W1:Y:S02]  /*3e90*/  SHFL.BFLY PT, R40, R47, 0x1, 0x1f ;  /* 0x0c201f002f287f89 */ /* 0x00006400000e0000 */
.L_x_19743:
        /* <DEDUP_REMOVED lines=15> */
.L_x_19690:
[----:B------:R-:W-:-:S13]  /*3f90*/  ISETP.NE.AND P0, PT, R149, RZ, PT ;  /* 0x000000ff9500720c */ /* 0x000fda0003f05270 */
[----:B------:R-:W-:Y:S02]  /*3fa0*/  @!P0 IMAD R40, R39, 0x8, R144 ;  /* 0x0000000827288824 */ /* 0x000fe400078e0290 */
[----:B------:R-:W-:-:S05]  /*3fb0*/  @!P0 IMAD.MOV.U32 R41, RZ, RZ, -0x800001 ;  /* 0xff7fffffff298424 */ /* 0x000fca00078e00ff */
[----:B------:R0:W-:Y:S02]  /*3fc0*/  @!P0 STS [R40.X4+0x220], R41 ;  /* 0x0002202928008388 */ /* 0x0001e40000004800 */
.L_x_19693:
[----:B------:R-:W-:Y:S05]  /*3fd0*/  BSYNC B1 ;  /* 0x0000000000017941 */ /* 0x000fea0003800000 */
.L_x_19689:
[----:B------:R-:W-:-:S04]  /*3fe0*/  IADD3 R39, R39, 0x4, RZ ;  /* 0x0000000427277810 */ /* 0x000fc80007ffe0ff */
[----:B------:R-:W-:-:S13]  /*3ff0*/  ISETP.GE.AND P0, PT, R39, R4, PT ;  /* 0x000000042700720c */ /* 0x000fda0003f06270 */
[----:B01----:R-:W-:Y:S01]  /*4000*/  @P0 CALL.REL.NOINC `(.L_x_19688) ;  /* 0x0000001000000944 */ /* 0x003fe20003c00000 */
[----:B------:R-:W-:Y:S05]  /*4010*/  BRA `(.L_x_19694) ;  /* 0xffffe3c000007947 */ /* 0x000fea000383ffff */
.L_x_19688:
[----:B------:R-:W-:Y:S05]  /*4020*/  BSYNC B0 ;  /* 0x0000000000007941 */ /* 0x000fea0003800000 */
.L_x_19687:
[----:B------:R-:W-:Y:S05]  /*4030*/  BRA.DIV ~URZ, `(.L_x_19695) ;  /* 0x000041a27f007947 */ /* 0x000fea000b800000 */
[----:B------:R0:W1:Y:S02]  /*4040*/  SHFL.BFLY PT, R8, R147, 0x10, 0x1f ;  /* 0x0e001f0093087f89 */ /* 0x00006400000e0000 */
.L_x_19744:
[----:B01----:R-:W-:Y:S01]  /*4050*/  FMNMX.FTZ R147, R8, R147, !PT ;  /* 0x0000009308937209 */ /* 0x003fe20007810000 */
[----:B------:R-:W-:Y:S05]  /*4060*/  BRA.DIV ~URZ, `(.L_x_19696) ;  /* 0x000041f27f007947 */ /* 0x000fea000b800000 */
[----:B------:R-:W0:Y:S02]  /*4070*/  SHFL.BFLY PT, R7, R147, 0x8, 0x1f ;  /* 0x0d001f0093077f89 */ /* 0x000e2400000e0000 */
[----:B0-----:R-:W-:-:S05]  /*4080*/  FMNMX.FTZ R7, R147, R7, !PT ;  /* 0x0000000793077209 */ /* 0x001fca0007810000 */
[----:B------:R0:W1:Y:S02]  /*4090*/  SHFL.BFLY PT, R8, R7, 0x4, 0x1f ;  /* 0x0c801f0007087f89 */ /* 0x00006400000e0000 */
.L_x_19745:
        /* <DEDUP_REMOVED lines=34> */
.L_x_19701:
        /* <DEDUP_REMOVED lines=11> */
.L_x_19700:
[----:B------:R-:W-:Y:S05]  /*4370*/  BSYNC B1 ;  /* 0x0000000000017941 */ /* 0x000fea0003800000 */
.L_x_19699:
        /* <DEDUP_REMOVED lines=10> */
.L_x_19704:
        /* <DEDUP_REMOVED lines=100> */
.L_x_19703:
[----:B------:R-:W-:Y:S05]  /*4a60*/  BSYNC B1 ;  /* 0x0000000000017941 */ /* 0x000fea0003800000 */
.L_x_19702:
        /* <DEDUP_REMOVED lines=55> */
.L_x_19706:
[----:B------:R-:W-:Y:S05]  /*4de0*/  BSYNC B1 ;  /* 0x0000000000017941 */ /* 0x000fea0003800000 */
.L_x_19705:
        /* <DEDUP_REMOVED lines=26> */
.L_x_19698:
[----:B------:R-:W-:Y:S05]  /*4f90*/  BSYNC B0 ;  /* 0x0000000000007941 */ /* 0x000fea0003800000 */
.L_x_19697:
        /* <DEDUP_REMOVED lines=37> */
.L_x_19711:
        /* <DEDUP_REMOVED lines=8> */
.L_x_19710:
[----:B0-2---:R-:W-:Y:S05]  /*5270*/  BSYNC B1 ;  /* 0x0000000000017941 */ /* 0x005fea0003800000 */
.L_x_19709:
        /* <DEDUP_REMOVED lines=10> */
.L_x_19714:
        /* <DEDUP_REMOVED lines=52> */
.L_x_19713:
[----:B------:R-:W-:Y:S05]  /*5660*/  BSYNC B1 ;  /* 0x0000000000017941 */ /* 0x000fea0003800000 */
.L_x_19712:
        /* <DEDUP_REMOVED lines=31> */
.L_x_19716:
[----:B------:R-:W-:Y:S05]  /*5860*/  BSYNC B1 ;  /* 0x0000000000017941 */ /* 0x000fea0003800000 */
.L_x_19715:
        /* <DEDUP_REMOVED lines=14> */
.L_x_19708:
[----:B------:R-:W-:Y:S05]  /*5950*/  BSYNC B0 ;  /* 0x0000000000007941 */ /* 0x000fea0003800000 */
.L_x_19707:
        /* <DEDUP_REMOVED lines=15> */
[----:B------:R-:W-:Y:S01]  /*5a50*/  IMAD.MOV.U32 R64, RZ, RZ, c[0x0][0x1ac] ;  /* 0x00006b00ff407624 */ /* 0x000fe200078e00ff */
[----:B------:R-:W0:Y:S01]  /*5a60*/  I2F.RP R8, R55 ;  /* 0x0000003700087306 */ /* 0x000e220000209400 */
[C---:B------:R-:W-:Y:S01]  /*5a70*/  LEA R65, R7.reuse, 0x220, 0x5 ;  /* 0x0000022007417811 */ /* 0x040fe200078e28ff */
[----:B------:R-:W-:Y:S01]  /*5a80*/  IMAD.MOV.U32 R56, RZ, RZ, RZ ;  /* 0x000000ffff387224 */ /* 0x000fe200078e00ff */
[----:B------:R-:W-:Y:S01]  /*5a90*/  LEA.HI.X.SX32 R2, R7, R2, 0x1, P0 ;  /* 0x0000000207027211 */ /* 0x000fe200000f0eff */
[----:B------:R-:W-:Y:S01]  /*5aa0*/  IMAD.MOV.U32 R63, RZ, RZ, R7 ;  /* 0x000000ffff3f7224 */ /* 0x000fe200078e0007 */
[----:B------:R-:W-:Y:S02]  /*5ab0*/  LEA R58, P0, R59, c[0x0][0x188], 0x2 ;  /* 0x000062003b3a7a11 */ /* 0x000fe400078010ff */
[----:B------:R-:W-:-:S02]  /*5ac0*/  IADD3 R57, R3, -c[0x0][0x1cc], RZ ;  /* 0x8000730003397a10 */ /* 0x000fc40007ffe0ff */
[----:B------:R-:W-:Y:S01]  /*5ad0*/  LEA.HI.X R59, R59, c[0x0][0x18c], R2, 0x2, P0 ;  /* 0x000063003b3b7a11 */ /* 0x000fe200000f1402 */
[----:B------:R-:W-:Y:S01]  /*5ae0*/  IMAD R2, R5, c[0x0][0x1b0], RZ ;  /* 0x00006c0005027a24 */ /* 0x000fe200078e02ff */
[----:B------:R-:W-:Y:S01]  /*5af0*/  IADD3 R62, -R4, 0x1, RZ ;  /* 0x00000001043e7810 */ /* 0x000fe20007ffe1ff */
[----:B------:R-:W-:Y:S01]  /*5b00*/  IMAD.SHL.U32 R5, R151, 0x8, RZ ;  /* 0x0000000897057824 */ /* 0x000fe200078e00ff */
[----:B------:R-:W-:Y:S02]  /*5b10*/  SHF.R.S32.HI R64, RZ, 0x1f, R64 ;  /* 0x0000001fff407819 */ /* 0x000fe40000011440 */
[----:B------:R-:W-:Y:S01]  /*5b20*/  IADD3 R65, R65, 0x10, RZ ;  /* 0x0000001041417810 */ /* 0x000fe20007ffe0ff */
        /* <DEDUP_REMOVED lines=9> */
[----:B0-----:R-:W-:-:S06]  /*5bc0*/  IADD3 R61, R8, 0xffffffe, RZ ;  /* 0x0ffffffe083d7810 */ /* 0x001fcc0007ffe0ff */
[----:B------:R-:W0:Y:S02]  /*5bd0*/  F2I.FTZ.U32.TRUNC.NTZ R61, R61 ;  /* 0x0000003d003d7305 */ /* 0x000e24000021f000 */
[----:B0-----:R-:W-:-:S04]  /*5be0*/  IMAD.MOV R10, RZ, RZ, -R61 ;  /* 0x000000ffff0a7224 */ /* 0x001fc800078e0a3d */
[----:B------:R-:W-:-:S04]  /*5bf0*/  IMAD R9, R10, R55, RZ ;  /* 0x000000370a097224 */ /* 0x000fc800078e02ff */
[----:B------:R-:W-:-:S04]  /*5c00*/  IMAD.HI.U32 R60, R61, R9, R60 ;  /* 0x000000093d3c7227 */ /* 0x000fc800078e003c */
[----:B------:R-:W-:-:S05]  /*5c10*/  IMAD.SHL.U32 R61, R7, 0x8, RZ ;  /* 0x00000008073d7824 */ /* 0x000fca00078e00ff */
.L_x_19737:
        /* <DEDUP_REMOVED lines=47> */
[----:B------:R-:W0:Y:S04]  /*5f10*/  LDS.128 R44, [R65+-0x10] ;  /* 0xfffff000412c7984 */ /* 0x000e280000000c00 */
[----:B------:R3:W4:Y:S01]  /*5f20*/  LDS.128 R40, [R65] ;  /* 0x0000000041287984 */ /* 0x0007220000000c00 */
        /* <DEDUP_REMOVED lines=14> */
[----:B------:R-:W-:Y:S02]  /*6010*/  LEA.HI.X.SX32 R14, R67, R38, 0x1, P3 ;  /* 0x00000026430e7211 */ /* 0x000fe400018f0eff */
[----:B------:R-:W-:Y:S02]  /*6020*/  LEA.HI.X R17, R10, c[0x0][0x17c], R11, 0x1, P6 ;  /* 0x00005f000a117a11 */ /* 0x000fe400030f0c0b */
[----:B------:R-:W-:-:S02]  /*6030*/  IADD3 R18, P1, R70, R36, RZ ;  /* 0x0000002446127210 */ /* 0x000fc40007f3e0ff */
[----:B------:R-:W-:Y:S02]  /*6040*/  IADD3 R10, P3, R72, R36, RZ ;  /* 0x00000024480a7210 */ /* 0x000fe40007f7e0ff */
[-C--:B------:R-:W-:Y:S02]  /*6050*/  LEA.HI.X.SX32 R19, R70, R38.reuse, 0x1, P1 ;  /* 0x0000002646137211 */ /* 0x080fe400008f0eff */
[----:B------:R-:W-:Y:S02]  /*6060*/  LEA R32, P1, R10, c[0x0][0x178], 0x1 ;  /* 0x00005e000a207a11 */ /* 0x000fe400078208ff */
[----:B------:R-:W-:Y:S02]  /*6070*/  LEA.HI.X.SX32 R11, R72, R38, 0x1, P3 ;  /* 0x00000026480b7211 */ /* 0x000fe400018f0eff */
[----:B------:R-:W-:Y:S02]  /*6080*/  LEA.HI.X R13, R13, c[0x0][0x17c], R14, 0x1, P4 ;  /* 0x00005f000d0d7a11 */ /* 0x000fe400020f0c0e */
[----:B------:R-:W-:-:S02]  /*6090*/  IADD3 R21, P6, R69, R36, RZ ;  /* 0x0000002445157210 */ /* 0x000fc40007fde0ff */
[-C--:B------:R-:W-:Y:S02]  /*60a0*/  IADD3 R14, P2, R71, R36.reuse, RZ ;  /* 0x00000024470e7210 */ /* 0x080fe40007f5e0ff */
[----:B------:R-:W-:Y:S02]  /*60b0*/  LEA.HI.X R33, R10, c[0x0][0x17c], R11, 0x1, P1 ;  /* 0x00005f000a217a11 */ /* 0x000fe400008f0c0b */
[----:B------:R-:W-:Y:S01]  /*60c0*/  IADD3 R37, P1, R5, R36, RZ ;  /* 0x0000002405257210 */ /* 0x000fe20007f3e0ff */
[----:B------:R-:W5:Y:S01]  /*60d0*/  LDG.E.128.CONSTANT R8, [R8.64] ;  /* 0x0000000a08087981 */ /* 0x000f62000c1e9d00 */
[-C--:B------:R-:W-:Y:S02]  /*60e0*/  LEA.HI.X.SX32 R22, R69, R38.reuse, 0x1, P6 ;  /* 0x0000002645167211 */ /* 0x080fe400030f0eff */
[----:B------:R-:W-:Y:S01]  /*60f0*/  LEA.HI.X.SX32 R15, R71, R38, 0x1, P2 ;  /* 0x00000026470f7211 */ /* 0x000fe200010f0eff */
[----:B------:R-:W5:Y:S01]  /*6100*/  LDG.E.128.CONSTANT R32, [R32.64] ;  /* 0x0000000a20207981 */ /* 0x000f62000c1e9d00 */
[----:B------:R-:W-:-:S02]  /*6110*/  LEA R20, P4, R21, c[0x0][0x178], 0x1 ;  /* 0x00005e0015147a11 */ /* 0x000fc400078808ff */
[----:B------:R-:W-:Y:S02]  /*6120*/  LEA R24, P5, R18, c[0x0][0x178], 0x1 ;  /* 0x00005e0012187a11 */ /* 0x000fe400078a08ff */
[----:B------:R-:W-:Y:S02]  /*6130*/  LEA R28, P6, R14, c[0x0][0x178], 0x1 ;  /* 0x00005e000e1c7a11 */ /* 0x000fe400078c08ff */
[----:B------:R-:W-:Y:S02]  /*6140*/  LEA R36, P2, R37, c[0x0][0x178], 0x1 ;  /* 0x00005e0025247a11 */ /* 0x000fe400078408ff */
[----:B------:R-:W-:Y:S02]  /*6150*/  LEA.HI.X.SX32 R38, R5, R38, 0x1, P1 ;  /* 0x0000002605267211 */ /* 0x000fe400008f0eff */
[----:B------:R-:W-:Y:S02]  /*6160*/  LEA.HI.X R21, R21, c[0x0][0x17c], R22, 0x1, P4 ;  /* 0x00005f0015157a11 */ /* 0x000fe400020f0c16 */
[----:B------:R-:W-:-:S02]  /*6170*/  LEA.HI.X R25, R18, c[0x0][0x17c], R19, 0x1, P5 ;  /* 0x00005f0012197a11 */ /* 0x000fc400028f0c13 */
[----:B-1----:R-:W-:Y:S01]  /*6180*/  LEA.HI.X R29, R14, c[0x0][0x17c], R15, 0x1, P6 ;  /* 0x00005f000e1d7a11 */ /* 0x002fe200030f0c0f */
[----:B------:R-:W5:Y:S01]  /*6190*/  LDG.E.128.CONSTANT R16, [R16.64] ;  /* 0x0000000a10107981 */ /* 0x000f62000c1e9d00 */
[----:B------:R-:W-:-:S03]  /*61a0*/  LEA.HI.X R37, R37, c[0x0][0x17c], R38, 0x1, P2 ;  /* 0x00005f0025257a11 */ /* 0x000fc600010f0c26 */
        /* <DEDUP_REMOVED lines=42> */
.L_x_19722:
[----:B---34-:R-:W-:Y:S05]  /*6450*/  BSYNC B2 ;  /* 0x0000000000027941 */ /* 0x018fea0003800000 */
.L_x_19721:
        /* <DEDUP_REMOVED lines=19> */
[----:B------:R-:W-:-:S02]  /*6590*/  PRMT R10, R9, 0x7632, R10 ;  /* 0x00007632090a7816 */ /* 0x000fc4000000000a */
[----:B------:R-:W-:Y:S02]  /*65a0*/  SEL R47, R9, RZ, !P5 ;  /* 0x000000ff092f7207 */ /* 0x000fe40006800000 */
[-C--:B------:R-:W-:Y:S02]  /*65b0*/  ISETP.GE.AND P5, PT, R73, R152.reuse, PT ;  /* 0x000000984900720c */ /* 0x080fe40003fa6270 */
[----:B------:R-:W-:Y:S02]  /*65c0*/  ISETP.GE.AND P3, PT, R43, R152, PT ;  /* 0x000000982b00720c */ /* 0x000fe40003f66270 */
[----:B------:R-:W-:Y:S02]  /*65d0*/  SEL R73, R11, RZ, !P4 ;  /* 0x000000ff0b497207 */ /* 0x000fe40006000000 */
[----:B------:R-:W-:Y:S02]  /*65e0*/  IADD3 R43, R61, 0x1, RZ ;  /* 0x000000013d2b7810 */ /* 0x000fe40007ffe0ff */
[----:B------:R-:W-:-:S02]  /*65f0*/  PRMT R11, R10, 0x7632, R11 ;  /* 0x000076320a0b7816 */ /* 0x000fc4000000000b */
        /* <DEDUP_REMOVED lines=13> */
.L_x_19724:
[----:B------:R-:W-:Y:S05]  /*66d0*/  BSYNC B2 ;  /* 0x0000000000027941 */ /* 0x000fea0003800000 */
.L_x_19723:
        /* <DEDUP_REMOVED lines=9> */
[-C--:B------:R-:W-:Y:S02]  /*6770*/  ISETP.GE.AND P2, PT, R43, R152.reuse, PT ;  /* 0x000000982b00720c */ /* 0x080fe40003f46270 */
[C---:B------:R-:W-:Y:S02]  /*6780*/  IADD3 R47, R61.reuse, 0x4, RZ ;  /* 0x000000043d2f7810 */ /* 0x040fe40007ffe0ff */
[C---:B------:R-:W-:Y:S02]  /*6790*/  IADD3 R39, R61.reuse, 0x5, RZ ;  /* 0x000000053d277810 */ /* 0x040fe40007ffe0ff */
[----:B------:R-:W-:Y:S02]  /*67a0*/  IADD3 R43, R61, 0x6, RZ ;  /* 0x000000063d2b7810 */ /* 0x000fe40007ffe0ff */
[-C--:B------:R-:W-:Y:S02]  /*67b0*/  ISETP.GE.AND P6, PT, R47, R152.reuse, PT ;  /* 0x000000982f00720c */ /* 0x080fe40003fc6270 */
[----:B------:R-:W-:-:S02]  /*67c0*/  ISETP.GE.AND P3, PT, R39, R152, PT ;  /* 0x000000982700720c */ /* 0x000fc40003f66270 */
[----:B------:R-:W-:Y:S02]  /*67d0*/  ISETP.GE.AND P4, PT, R43, R152, PT ;  /* 0x000000982b00720c */ /* 0x000fe40003f86270 */
[C---:B------:R-:W-:Y:S02]  /*67e0*/  IADD3 R47, R61.reuse, 0x7, RZ ;  /* 0x000000073d2f7810 */ /* 0x040fe40007ffe0ff */
[----:B------:R-:W-:Y:S02]  /*67f0*/  IADD3 R39, R61, 0x1, RZ ;  /* 0x000000013d277810 */ /* 0x000fe40007ffe0ff */
[----:B------:R-:W-:Y:S02]  /*6800*/  SEL R38, R13, RZ, !P5 ;  /* 0x000000ff0d267207 */ /* 0x000fe40006800000 */
        /* <DEDUP_REMOVED lines=18> */
.L_x_19726:
[----:B------:R-:W-:Y:S05]  /*6930*/  BSYNC B2 ;  /* 0x0000000000027941 */ /* 0x000fea0003800000 */
.L_x_19725:
[----:B------:R-:W-:Y:S01]  /*6940*/  HFMA2.MMA R9, R41, R10, R9 ;  /* 0x0000000a29097235 */ /* 0x000fe20000000009 */
[----:B------:R-:W-:Y:S01]  /*6950*/  HMUL2 R13, R44, R13 ;  /* 0x0000000d2c0d7232 */ /* 0x000fe20000000000 */
[----:B------:R-:W-:Y:S01]  /*6960*/  BSSY B2, `(.L_x_19727) ;  /* 0x000002a000027945 */ /* 0x000fe20003800000 */
[----:B------:R-:W-:Y:S02]  /*6970*/  HADD2.F32 R8, -RZ, R45.H0_H0 ;  /* 0x2000002dff087230 */ /* 0x000fe40000004100 */
[----:B------:R-:W-:Y:S01]  /*6980*/  HFMA2 R13, R37, R12, R13 ;  /* 0x0000000c250d7231 */ /* 0x000fe2000000000d */
[----:B------:R-:W-:Y:S01]  /*6990*/  HFMA2.MMA R9, R36, R11, R9 ;  /* 0x0000000b24097235 */ /* 0x000fe20000000009 */
[----:B------:R-:W-:-:S02]  /*69a0*/  HADD2.F32 R45, -RZ, R45.H1_H1 ;  /* 0x3000002dff2d7230 */ /* 0x000fc40000004100 */
[----:B------:R-:W-:-:S03]  /*69b0*/  HFMA2 R13, R41, R14, R13 ;  /* 0x0000000e290d7231 */ /* 0x000fc6000000000d */
[----:B------:R-:W-:-:S03]  /*69c0*/  FADD.FTZ R45, R8, R45 ;  /* 0x0000002d082d7221 */ /* 0x000fc60000010000 */
[----:B------:R-:W-:Y:S01]  /*69d0*/  HFMA2.MMA R13, R36, R15, R13 ;  /* 0x0000000f240d7235 */ /* 0x000fe2000000000d */
[--C-:B------:R-:W-:Y:S02]  /*69e0*/  HADD2.F32 R8, -RZ, R9.reuse.H0_H0 ;  /* 0x20000009ff087230 */ /* 0x100fe40000004100 */
[----:B------:R-:W-:Y:S01]  /*69f0*/  HADD2.F32 R9, -RZ, R9.H1_H1 ;  /* 0x30000009ff097230 */ /* 0x000fe20000004100 */
[----:B------:R-:W-:Y:S05]  /*6a00*/  @P1 BRA `(.L_x_19728) ;  /* 0x000001f000001947 */ /* 0x000fea0003800000 */
[C---:B------:R-:W-:Y:S02]  /*6a10*/  IADD3 R11, R61.reuse, 0x2, RZ ;  /* 0x000000023d0b7810 */ /* 0x040fe40007ffe0ff */
[----:B------:R-:W-:Y:S02]  /*6a20*/  IADD3 R15, R61, 0x3, RZ ;  /* 0x000000033d0f7810 */ /* 0x000fe40007ffe0ff */
[-C--:B------:R-:W-:Y:S02]  /*6a30*/  ISETP.GE.AND P5, PT, R11, R152.reuse, PT ;  /* 0x000000980b00720c */ /* 0x080fe40003fa6270 */
[----:B------:R-:W-:-:S02]  /*6a40*/  ISETP.GE.AND P2, PT, R15, R152, PT ;  /* 0x000000980f00720c */ /* 0x000fc40003f46270 */
[C---:B------:R-:W-:Y:S02]  /*6a50*/  IADD3 R39, R61.reuse, 0x4, RZ ;  /* 0x000000043d277810 */ /* 0x040fe40007ffe0ff */
[C---:B------:R-:W-:Y:S02]  /*6a60*/  IADD3 R11, R61.reuse, 0x5, RZ ;  /* 0x000000053d0b7810 */ /* 0x040fe40007ffe0ff */
[----:B------:R-:W-:Y:S02]  /*6a70*/  IADD3 R15, R61, 0x6, RZ ;  /* 0x000000063d0f7810 */ /* 0x000fe40007ffe0ff */
[-C--:B------:R-:W-:Y:S02]  /*6a80*/  ISETP.GE.AND P6, PT, R39, R152.reuse, PT ;  /* 0x000000982700720c */ /* 0x080fe40003fc6270 */
[-C--:B------:R-:W-:Y:S02]  /*6a90*/  ISETP.GE.AND P3, PT, R11, R152.reuse, PT ;  /* 0x000000980b00720c */ /* 0x080fe40003f66270 */
[----:B------:R-:W-:-:S02]  /*6aa0*/  ISETP.GE.AND P4, PT, R15, R152, PT ;  /* 0x000000980f00720c */ /* 0x000fc40003f86270 */
[C---:B------:R-:W-:Y:S02]  /*6ab0*/  IADD3 R39, R61.reuse, 0x7, RZ ;  /* 0x000000073d277810 */ /* 0x040fe40007ffe0ff */
[----:B------:R-:W-:Y:S02]  /*6ac0*/  IADD3 R11, R61, 0x1, RZ ;  /* 0x000000013d0b7810 */ /* 0x000fe40007ffe0ff */
[----:B------:R-:W-:Y:S02]  /*6ad0*/  SEL R12, R17, RZ, !P5 ;  /* 0x000000ff110c7207 */ /* 0x000fe40006800000 */
[----:B------:R-:W-:Y:S02]  /*6ae0*/  SEL R15, R18, RZ, !P6 ;  /* 0x000000ff120f7207 */ /* 0x000fe40007000000 */
[----:B------:R-:W-:Y:S02]  /*6af0*/  SEL R14, R19, RZ, !P4 ;  /* 0x000000ff130e7207 */ /* 0x000fe40006000000 */
[----:B------:R-:W-:-:S02]  /*6b00*/  ISETP.GE.AND P5, PT, R39, R152, PT ;  /* 0x000000982700720c */ /* 0x000fc40003fa6270 */
[-C--:B------:R-:W-:Y:S02]  /*6b10*/  ISETP.GE.AND P6, PT, R11, R152.reuse, PT ;  /* 0x000000980b00720c */ /* 0x080fe40003fc6270 */
        /* <DEDUP_REMOVED lines=14> */
.L_x_19728:
[----:B------:R-:W-:Y:S05]  /*6c00*/  BSYNC B2 ;  /* 0x0000000000027941 */ /* 0x000fea0003800000 */
.L_x_19727:
        /* <DEDUP_REMOVED lines=11> */
[----:B------:R-:W-:Y:S02]  /*6cc0*/  IADD3 R11, R61, 0x3, RZ ;  /* 0x000000033d0b7810 */ /* 0x000fe40007ffe0ff */
[-C--:B------:R-:W-:Y:S02]  /*6cd0*/  ISETP.GE.AND P5, PT, R9, R152.reuse, PT ;  /* 0x000000980900720c */ /* 0x080fe40003fa6270 */
[----:B------:R-:W-:Y:S02]  /*6ce0*/  ISETP.GE.AND P2, PT, R11, R152, PT ;  /* 0x000000980b00720c */ /* 0x000fe40003f46270 */
[----:B------:R-:W-:-:S02]  /*6cf0*/  IADD3 R13, R61, 0x4, RZ ;  /* 0x000000043d0d7810 */ /* 0x000fc40007ffe0ff */
[C---:B------:R-:W-:Y:S02]  /*6d00*/  IADD3 R9, R61.reuse, 0x5, RZ ;  /* 0x000000053d097810 */ /* 0x040fe40007ffe0ff */
[----:B------:R-:W-:Y:S02]  /*6d10*/  IADD3 R11, R61, 0x6, RZ ;  /* 0x000000063d0b7810 */ /* 0x000fe40007ffe0ff */
        /* <DEDUP_REMOVED lines=24> */
.L_x_19730:
[----:B------:R-:W-:Y:S05]  /*6ea0*/  BSYNC B2 ;  /* 0x0000000000027941 */ /* 0x000fea0003800000 */
.L_x_19729:
        /* <DEDUP_REMOVED lines=16> */
[----:B------:R-:W-:Y:S02]  /*6fb0*/  ISETP.GE.AND P4, PT, R13, R152, PT ;  /* 0x000000980d00720c */ /* 0x000fe40003f86270 */
[C---:B------:R-:W-:Y:S02]  /*6fc0*/  IADD3 R15, R61.reuse, 0x7, RZ ;  /* 0x000000073d0f7810 */ /* 0x040fe40007ffe0ff */
[----:B------:R-:W-:Y:S02]  /*6fd0*/  IADD3 R9, R61, 0x1, RZ ;  /* 0x000000013d097810 */ /* 0x000fe40007ffe0ff */
[----:B------:R-:W-:Y:S02]  /*6fe0*/  SEL R10, R25, RZ, !P5 ;  /* 0x000000ff190a7207 */ /* 0x000fe40006800000 */
[----:B------:R-:W-:-:S02]  /*6ff0*/  SEL R13, R26, RZ, !P6 ;  /* 0x000000ff1a0d7207 */ /* 0x000fc40007000000 */
[----:B------:R-:W-:Y:S02]  /*7000*/  SEL R12, R27, RZ, !P4 ;  /* 0x000000ff1b0c7207 */ /* 0x000fe40006000000 */
[-C--:B------:R-:W-:Y:S02]  /*7010*/  ISETP.GE.AND P5, PT, R15, R152.reuse, PT ;  /* 0x000000980f00720c */ /* 0x080fe40003fa6270 */
        /* <DEDUP_REMOVED lines=15> */
.L_x_19732:
[----:B------:R-:W-:Y:S05]  /*7110*/  BSYNC B2 ;  /* 0x0000000000027941 */ /* 0x000fea0003800000 */
.L_x_19731:
[----:B------:R-:W-:Y:S01]  /*7120*/  BSSY B2, `(.L_x_19733) ;  /* 0x0000022000027945 */ /* 0x000fe20003800000 */
[----:B------:R-:W-:Y:S01]  /*7130*/  HMUL2 R12, R44, R25 ;  /* 0x000000192c0c7232 */ /* 0x000fe20000000000 */
        /* <DEDUP_REMOVED lines=32> */
.L_x_19734:
[----:B------:R-:W-:Y:S05]  /*7340*/  BSYNC B2 ;  /* 0x0000000000027941 */ /* 0x000fea0003800000 */
.L_x_19733:
        /* <DEDUP_REMOVED lines=34> */
.L_x_19736:
[----:B------:R-:W-:Y:S05]  /*7570*/  BSYNC B2 ;  /* 0x0000000000027941 */ /* 0x000fea0003800000 */
.L_x_19735:
        /* <DEDUP_REMOVED lines=22> */
[--C-:B------:R-:W-:Y:S01]  /*76e0*/  HADD2.F32 R12, -RZ, R17.reuse.H0_H0 ;  /* 0x20000011ff0c7230 */ /* 0x100fe20000004100 */
        /* <DEDUP_REMOVED lines=9> */
.L_x_19720:
[----:B------:R-:W-:Y:S05]  /*7780*/  BSYNC B0 ;  /* 0x0000000000007941 */ /* 0x000fea0003800000 */
.L_x_19719:
[----:B------:R-:W-:Y:S02]  /*7790*/  IADD3 R58, P1, R58, 0x10, RZ ;  /* 0x000000103a3a7810 */ /* 0x000fe40007f3e0ff */
[----:B------:R-:W-:Y:S02]  /*77a0*/  IADD3 R61, R61, 0x20, RZ ;  /* 0x000000203d3d7810 */ /* 0x000fe40007ffe0ff */
[----:B------:R-:W-:Y:S01]  /*77b0*/  IADD3 R65, R65, 0x80, RZ ;  /* 0x0000008041417810 */ /* 0x000fe20007ffe0ff */
[----:B------:R-:W-:Y:S01]  /*77c0*/  IMAD.X R59, RZ, RZ, R59, P1 ;  /* 0x000000ffff3b7224 */ /* 0x000fe200008e063b */
[----:B------:R-:W-:Y:S01]  /*77d0*/  @P0 CALL.REL.NOINC `(.L_x_19718) ;  /* 0x0000001000000944 */ /* 0x000fe20003c00000 */
[----:B------:R-:W-:Y:S05]  /*77e0*/  BRA `(.L_x_19737) ;  /* 0xffffe43000007947 */ /* 0x000fea000383ffff */
.L_x_19718:
[----:B------:R-:W-:Y:S05]  /*77f0*/  BSYNC B1 ;  /* 0x0000000000017941 */ /* 0x000fea0003800000 */
.L_x_19717:
[----:B------:R-:W-:Y:S01]  /*7800*/  BAR.SYNC.DEFER_BLOCKING 0x0 ;  /* 0x0000000000007b1d */ /* 0x000fe20000010000 */
[C---:B------:R-:W-:Y:S01]  /*7810*/  LOP3.LUT R0, R6.reuse, 0xffffffc0, RZ, 0xc0, !PT ;  /* 0xffffffc006007812 */ /* 0x040fe200078ec0ff */
[----:B------:R-:W-:Y:S01]  /*7820*/  IMAD R7, R7, 0x100, R151 ;  /* 0x0000010007077824 */ /* 0x000fe200078e0297 */
[----:B------:R-:W-:Y:S02]  /*7830*/  ISETP.GT.AND P1, PT, R6, 0x3f, PT ;  /* 0x0000003f0600780c */ /* 0x000fe40003f24270 */
[----:B------:R-:W-:Y:S01]  /*7840*/  ISETP.NE.AND P0, PT, R0, 0x40, PT ;  /* 0x000000400000780c */ /* 0x000fe20003f05270 */
[----:B------:R-:W-:Y:S01]  /*7850*/  BSSY B0, `(.L_x_19738) ;  /* 0x0000020000007945 */ /* 0x000fe20003800000 */
[----:B------:R-:W-:-:S02]  /*7860*/  LOP3.LUT R2, R6, 0xffffffe0, RZ, 0xc0, !PT ;  /* 0xffffffe006027812 */ /* 0x000fc400078ec0ff */
[C---:B------:R-:W-:Y:S02]  /*7870*/  IADD3 R3, R6.reuse, 0x1f, RZ ;  /* 0x0000001f06037810 */ /* 0x040fe40007ffe0ff */
        /* <DEDUP_REMOVED lines=29> */
.L_x_19739:
[----:B0-----:R-:W-:Y:S05]  /*7a50*/  BSYNC B0 ;  /* 0x0000000000007941 */ /* 0x001fea0003800000 */
.L_x_19738:
        /* <DEDUP_REMOVED lines=28> */
.L_x_19741:
[----:B0-----:R-:W-:Y:S05]  /*7c20*/  BSYNC B0 ;  /* 0x0000000000007941 */ /* 0x001fea0003800000 */
.L_x_19740:
        /* <DEDUP_REMOVED lines=50> */
[----:B------:R-:W-:Y:S02]  /*7f50*/  LEA R12, P0, R19, c[0x0][0x160], 0x1 ;  /* 0x00005800130c7a11 */ /* 0x000fe400078008ff */
[----:B------:R-:W-:Y:S02]  /*7f60*/  F2FP.PACK_AB R0, R48, R56 ;  /* 0x000000383000723e */ /* 0x000fe400000000ff */
[----:B------:R-:W-:Y:S02]  /*7f70*/  LEA R14, P1, R15, c[0x0][0x160], 0x1 ;  /* 0x000058000f0e7a11 */ /* 0x000fe400078208ff */
[----:B------:R-:W-:Y:S02]  /*7f80*/  LEA.HI.X.SX32 R18, R151, UR7, 0x1, P2 ;  /* 0x0000000797127c11 */ /* 0x000fe400090f0eff */
[----:B------:R-:W-:Y:S02]  /*7f90*/  LEA R16, P2, R17, c[0x0][0x160], 0x1 ;  /* 0x0000580011107a11 */ /* 0x000fe400078408ff */
[----:B------:R-:W-:-:S02]  /*7fa0*/  LEA.HI.X R13, R19, c[0x0][0x164], R22, 0x1, P0 ;  /* 0x00005900130d7a11 */ /* 0x000fc400000f0c16 */
[--C-:B------:R-:W-:Y:S02]  /*7fb0*/  LEA.HI.X R15, R15, c[0x0][0x164], R20.reuse, 0x1, P1 ;  /* 0x000059000f0f7a11 */ /* 0x100fe400008f0c14 */
[C---:B------:R-:W-:Y:S02]  /*7fc0*/  PRMT R19, R0.reuse, 0x7610, R19 ;  /* 0x0000761000137816 */ /* 0x040fe40000000013 */
[----:B------:R-:W-:Y:S02]  /*7fd0*/  PRMT R20, R0, 0x7632, R20 ;  /* 0x0000763200147816 */ /* 0x000fe40000000014 */
[----:B------:R-:W-:Y:S01]  /*7fe0*/  LEA.HI.X R17, R17, c[0x0][0x164], R18, 0x1, P2 ;  /* 0x0000590011117a11 */ /* 0x000fe200010f0c12 */
[----:B------:R0:W-:Y:S01]  /*7ff0*/  STG.E.U16 [R2.64], R19 ;  /* 0x0000001302007986 */ /* 0x0001e2000c10150a */
[----:B------:R-:W-:Y:S02]  /*8000*/  F2FP.PACK_AB R18, R50, R49 ;  /* 0x000000313212723e */ /* 0x000fe400000000ff */
[----:B------:R-:W-:Y:S01]  /*8010*/  F2FP.PACK_AB R0, R52, R51 ;  /* 0x000000333400723e */ /* 0x000fe200000000ff */
[----:B------:R2:W-:Y:S04]  /*8020*/  STG.E.U16 [R4.64], R20 ;  /* 0x0000001404007986 */ /* 0x0005e8000c10150a */
[----:B------:R3:W-:Y:S01]  /*8030*/  STG.E.U16 [R6.64], R18 ;  /* 0x0000001206007986 */ /* 0x0007e2000c10150a */
[----:B0-----:R-:W-:-:S02]  /*8040*/  F2FP.PACK_AB R3, R54, R53 ;  /* 0x000000353603723e */ /* 0x001fc400000000ff */
[----:B--2---:R-:W-:Y:S02]  /*8050*/  PRMT R5, R18, 0x7632, R5 ;  /* 0x0000763212057816 */ /* 0x004fe40000000005 */
[----:B------:R-:W-:Y:S02]  /*8060*/  PRMT R2, R3, 0x7632, R2 ;  /* 0x0000763203027816 */ /* 0x000fe40000000002 */
[----:B---3--:R-:W-:Y:S01]  /*8070*/  PRMT R7, R0, 0x7632, R7 ;  /* 0x0000763200077816 */ /* 0x008fe20000000007 */
[----:B------:R-:W-:Y:S04]  /*8080*/  STG.E.U16 [R8.64], R5 ;  /* 0x0000000508007986 */ /* 0x000fe8000c10150a */
[----:B------:R-:W-:Y:S04]  /*8090*/  STG.E.U16 [R10.64], R0 ;  /* 0x000000000a007986 */ /* 0x000fe8000c10150a */
[----:B------:R-:W-:Y:S04]  /*80a0*/  STG.E.U16 [R12.64], R7 ;  /* 0x000000070c007986 */ /* 0x000fe8000c10150a */
[----:B------:R-:W-:Y:S04]  /*80b0*/  STG.E.U16 [R14.64], R3 ;  /* 0x000000030e007986 */ /* 0x000fe8000c10150a */
[----:B------:R-:W-:Y:S01]  /*80c0*/  STG.E.U16 [R16.64], R2 ;  /* 0x0000000210007986 */ /* 0x000fe2000c10150a */
[----:B------:R-:W-:Y:S05]  /*80d0*/  EXIT ;  /* 0x000000000000794d */ /* 0x000fea0003800000 */
.L_x_19691:
[----:B------:R-:W-:Y:S01]  /*80e0*/  IMAD.MOV.U32 R42, RZ, RZ, R47 ;  /* 0x000000ffff2a7224 */ /* 0x000fe200078e002f */
[----:B------:R-:W-:Y:S01]  /*80f0*/  MOV R40, 0x8140 ;  /* 0x0000814000287802 */ /* 0x000fe20000000f00 */
[----:B------:R-:W-:-:S02]  /*8100*/  IMAD.MOV.U32 R43, RZ, RZ, 0x2 ;  /* 0x00000002ff2b7424 */ /* 0x000fc400078e00ff */
[----:B------:R-:W-:Y:S02]  /*8110*/  IMAD.MOV.U32 R44, RZ, RZ, 0x1f ;  /* 0x0000001fff2c7424 */ /* 0x000fe400078e00ff */
[----:B------:R-:W-:Y:S02]  /*8120*/  IMAD.MOV.U32 R45, RZ, RZ, -0x1 ;  /* 0xffffffffff2d7424 */ /* 0x000fe400078e00ff */
[----:B------:R-:W-:Y:S05]  /*8130*/  CALL.REL.NOINC `($__internal_387_$__cuda_sm70_shflsync_bfly_p) ;  /* 0x0000021000007944 */ /* 0x000fea0003c00000 */
[----:B-1----:R-:W-:Y:S01]  /*8140*/  IMAD.MOV.U32 R40, RZ, RZ, R42 ;  /* 0x000000ffff287224 */ /* 0x002fe200078e002a */
[----:B0-----:R-:W-:Y:S05]  /*8150*/  BRA `(.L_x_19742) ;  /* 0xffffbd1000007947 */ /* 0x001fea000383ffff */
.L_x_19692:
[----:B------:R-:W-:Y:S01]  /*8160*/  IMAD.MOV.U32 R42, RZ, RZ, R47 ;  /* 0x000000ffff2a7224 */ /* 0x000fe200078e002f */
[----:B------:R-:W-:Y:S01]  /*8170*/  MOV R40, 0x81c0 ;  /* 0x000081c000287802 */ /* 0x000fe20000000f00 */
[----:B------:R-:W-:Y:S02]  /*8180*/  IMAD.MOV.U32 R43, RZ, RZ, 0x1 ;  /* 0x00000001ff2b7424 */ /* 0x000fe400078e00ff */
[----:B------:R-:W-:Y:S02]  /*8190*/  IMAD.MOV.U32 R44, RZ, RZ, 0x1f ;  /* 0x0000001fff2c7424 */ /* 0x000fe400078e00ff */
[----:B------:R-:W-:Y:S02]  /*81a0*/  IMAD.MOV.U32 R45, RZ, RZ, -0x1 ;  /* 0xffffffffff2d7424 */ /* 0x000fe400078e00ff */
[----:B------:R-:W-:Y:S05]  /*81b0*/  CALL.REL.NOINC `($__internal_387_$__cuda_sm70_shflsync_bfly_p) ;  /* 0x0000019000007944 */ /* 0x000fea0003c00000 */
[----:B-1----:R-:W-:Y:S01]  /*81c0*/  IMAD.MOV.U32 R40, RZ, RZ, R42 ;  /* 0x000000ffff287224 */ /* 0x002fe200078e002a */
[----:B0-----:R-:W-:Y:S05]  /*81d0*/  BRA `(.L_x_19743) ;  /* 0xffffbcc000007947 */ /* 0x001fea000383ffff */
.L_x_19695:
        /* <DEDUP_REMOVED lines=8> */
.L_x_19696:
[----:B------:R-:W-:Y:S01]  /*8260*/  IMAD.MOV.U32 R42, RZ, RZ, R147 ;  /* 0x000000ffff2a7224 */ /* 0x000fe200078e0093 */
[----:B------:R-:W-:Y:S01]  /*8270*/  MOV R40, 0x82c0 ;  /* 0x000082c000287802 */ /* 0x000fe20000000f00 */
[----:B------:R-:W-:Y:S02]  /*8280*/  IMAD.MOV.U32 R43, RZ, RZ, 0x8 ;  /* 0x00000008ff2b7424 */ /* 0x000fe400078e00ff */
[----:B------:R-:W-:Y:S02]  /*8290*/  IMAD.MOV.U32 R44, RZ, RZ, 0x1f ;  /* 0x0000001fff2c7424 */ /* 0x000fe400078e00ff */
[----:B------:R-:W-:Y:S02]  /*82a0*/  IMAD.MOV.U32 R45, RZ, RZ, -0x1 ;  /* 0xffffffffff2d7424 */ /* 0x000fe400078e00ff */
[----:B------:R-:W-:Y:S05]  /*82b0*/  CALL.REL.NOINC `($__internal_387_$__cuda_sm70_shflsync_bfly_p) ;  /* 0x0000009000007944 */ /* 0x000fea0003c00000 */
[----:B-1----:R-:W-:Y:S01]  /*82c0*/  FMNMX.FTZ R7, R147, R42, !PT ;  /* 0x0000002a93077209 */ /* 0x002fe20007810000 */
[----:B0-----:R-:W-:Y:S01]  /*82d0*/  IMAD.MOV.U32 R43, RZ, RZ, 0x4 ;  /* 0x00000004ff2b7424 */ /* 0x001fe200078e00ff */
[----:B------:R-:W-:Y:S01]  /*82e0*/  MOV R40, 0x8330 ;  /* 0x0000833000287802 */ /* 0x000fe20000000f00 */
[----:B------:R-:W-:-:S02]  /*82f0*/  IMAD.MOV.U32 R44, RZ, RZ, 0x1f ;  /* 0x0000001fff2c7424 */ /* 0x000fc400078e00ff */
[----:B------:R-:W-:Y:S02]  /*8300*/  IMAD.MOV.U32 R45, RZ, RZ, -0x1 ;  /* 0xffffffffff2d7424 */ /* 0x000fe400078e00ff */
[----:B------:R-:W-:Y:S02]  /*8310*/  IMAD.MOV.U32 R42, RZ, RZ, R7 ;  /* 0x000000ffff2a7224 */ /* 0x000fe400078e0007 */
[----:B------:R-:W-:Y:S05]  /*8320*/  CALL.REL.NOINC `($__internal_387_$__cuda_sm70_shflsync_bfly_p) ;  /* 0x0000002000007944 */ /* 0x000fea0003c00000 */
[----:B-1----:R-:W-:Y:S01]  /*8330*/  IMAD.MOV.U32 R8, RZ, RZ, R42 ;  /* 0x000000ffff087224 */ /* 0x002fe200078e002a */
[----:B0-----:R-:W-:Y:S05]  /*8340*/  BRA `(.L_x_19745) ;  /* 0xffffbd5000007947 */ /* 0x001fea000383ffff */
        .weak           $__internal_387_$__cuda_sm70_shflsync_bfly_p
        .type           $__internal_387_$__cuda_sm70_shflsync_bfly_p,@function
        .size           $__internal_387_$__cuda_sm70_shflsync_bfly_p,(.L_x_23554 - $__internal_387_$__cuda_sm70_shflsync_bfly_p)
$__internal_387_$__cuda_sm70_shflsync_bfly_p:
[----:B------:R-:W-:Y:S01]  /*8350*/  IMAD.MOV.U32 R41, RZ, RZ, 0x0 ;  /* 0x00000000ff297424 */ /* 0x000fe200078e00ff */
[----:B------:R-:W-:Y:S04]  /*8360*/  WARPSYNC R45 ;  /* 0x0000002d00007348 */ /* 0x000fe80003800000 */
[----:B------:R0:W1:Y:S01]  /*8370*/  SHFL.BFLY PT, R42, R42, R43, R44 ;  /* 0x0c00002b2a2a7389 */ /* 0x00006200000e002c */
[----:B------:R-:W-:Y:S05]  /*8380*/  RET.REL.NODEC R40 `(_ZN4vllm25paged_attention_v1_kernelIttLi256ELi8ELi128ELNS_18Fp8KVCacheDataTypeE0ELb1EEEvPT_PKS2_PKT0_S8_ifPKiSA_iPKfiiiSC_SC_iiiii) ;  /* 0xffff7c7028007950 */ /* 0x000fea0003c3ffff */
.L_x_19746:
        /* <DEDUP_REMOVED lines=15> */
.L_x_23554:


//--------------------- .text._ZN4vllm25paged_attention_v1_kernelIttLi192ELi8ELi128ELNS_18Fp8KVCacheDataTypeE0ELb1EEEvPT_PKS2_PKT0_S8_ifPKiSA_iPKfiiiSC_SC_iiiii --------------------------
	.section	.text._ZN4vllm25paged_attention_v1_kernelIttLi192ELi8ELi128ELNS_18Fp8KVCacheDataTypeE0ELb1EEEvPT_PKS2_PKT0_S8_ifPKiSA_iPKfiiiSC_SC_iiiii,"ax",@progbits
	.sectioninfo	@"SHI_REGISTERS=159"
	.align	128
        .global         _ZN4vllm25paged_attention_v1_kernelIttLi192ELi8ELi128ELNS_18Fp8KVCacheDataTypeE0ELb1EEEvPT_PKS2_PKT0_S8_ifPKiSA_iPKfiiiSC_SC_iiiii
        .type           _ZN4vllm25paged_attention_v1_kernelIttLi192ELi8ELi128ELNS_18Fp8KVCacheDataTypeE0ELb1EEEvPT_PKS2_PKT0_S8_ifPKiSA_iPKfiiiSC_SC_iiiii,@function
        .size           _ZN4vllm25paged_attention_v1_kernelIttLi192ELi8ELi128ELNS_18Fp8KVCacheDataTypeE0ELb1EEEvPT_PKS2_PKT0_S8_ifPKiSA_iPKfiiiSC_SC_iiiii,(.L_x_23555 - _ZN4vllm25paged_attention_v1_kernelIttLi192ELi8ELi128ELNS_18Fp8KVCacheDataTypeE0ELb1EEEvPT_PKS2_PKT0_S8_ifPKiSA_iPKfiiiSC_SC_iiiii)
        .other          _ZN4vllm25paged_attention_v1_kernelIttLi192ELi8ELi128ELNS_18Fp8KVCacheDataTypeE0ELb1EEEvPT_PKS2_PKT0_S8_ifPKiSA_iPKfiiiSC_SC_iiiii,@"STO_CUDA_ENTRY STV_DEFAULT"
_ZN4vllm25paged_attention_v1_kernelIttLi192ELi8ELi128ELNS_18Fp8KVCacheDataTypeE0ELb1EEEvPT_PKS2_PKT0_S8_ifPKiSA_iPKfiiiSC_SC_iiiii:
.text._ZN4vllm25paged_attention_v1_kernelIttLi192ELi8ELi128ELNS_18Fp8KVCacheDataTypeE0ELb1EEEvPT_PKS2_PKT0_S8_ifPKiSA_iPKfiiiSC_SC_iiiii:
        /* <DEDUP_REMOVED lines=23> */
[----:B------:R-:W-:Y:S01]  /*0170*/  IMAD.HI.U32 R7, R7, R9, R6 ;  /* 0x0000000907077227 */ /* 0x000fe200078e0006 */
[----:B------:R-:W-:-:S05]  /*0180*/  IABS R9, R17 ;  /* 0x0000001100097213 */ /* 0x000fca0000000000 */
        /* <DEDUP_REMOVED lines=43> */
[----:B------:R-:W-:Y:S01]  /*0440*/  SHF.R.S32.HI R14, RZ, 0x2, R7 ;  /* 0x00000002ff0e7819 */ /* 0x000fe20000011407 */
[----:B------:R-:W-:Y:S01]  /*0450*/  @!P2 IMAD.MOV R4, RZ, RZ, -R4 ;  /* 0x000000ffff04a224 */ /* 0x000fe200078e0a04 */
[----:B------:R-:W-:-:S02]  /*0460*/  @!P1 LOP3.LUT R4, RZ, R8, RZ, 0x33, !PT ;  /* 0x00000008ff049212 */ /* 0x000fc400078e33ff */
[----:B------:R-:W-:Y:S02]  /*0470*/  LOP3.LUT R8, R7, 0xfffffffc, RZ, 0xc0, !PT ;  /* 0xfffffffc07087812 */ /* 0x000fe400078ec0ff */
[----:B------:R-:W-:-:S03]  /*0480*/  SHF.R.S32.HI R5, RZ, 0x5, R5 ;  /* 0x00000005ff057819 */ /* 0x000fc60000011405 */
[----:B------:R-:W-:Y:S02]  /*0490*/  IMAD.IADD R7, R3, 0x1, -R8 ;  /* 0x0000000103077824 */ /* 0x000fe400078e0a08 */
[----:B------:R-:W-:Y:S05]  /*04a0*/  @P0 BRA `(.L_x_19748) ;  /* 0x000003e000000947 */ /* 0x000fea0003800000 */
[C---:B------:R-:W-:Y:S01]  /*04b0*/  IMNMX R9, R14.reuse, -0x8, !PT ;  /* 0xfffffff80e097817 */ /* 0x040fe20007800200 */
        /* <DEDUP_REMOVED lines=22> */
.L_x_19751:
        /* <DEDUP_REMOVED lines=11> */
.L_x_19750:
[----:B------:R-:W-:Y:S05]  /*06d0*/  BSYNC B1 ;  /* 0x0000000000017941 */ /* 0x000fea0003800000 */
.L_x_19749:
        /* <DEDUP_REMOVED lines=10> */
.L_x_19752:
        /* <DEDUP_REMOVED lines=17> */
.L_x_19748:
[----:B------:R-:W-:Y:S05]  /*0890*/  BSYNC B0 ;  /* 0x0000000000007941 */ /* 0x000fea0003800000 */
.L_x_19747:
        /* <DEDUP_REMOVED lines=14> */
[----:B------:R-:W-:Y:S01]  /*0980*/  ISETP.GE.AND P2, PT, R10, RZ, PT ;  /* 0x000000ff0a00720c */ /* 0x000fe20003f46270 */
[----:B------:R-:W-:Y:S02]  /*0990*/  IMAD.MOV.U32 R10, RZ, RZ, -0x800001 ;  /* 0xff7fffffff0a7424 */ /* 0x000fe400078e00ff */
        /* <DEDUP_REMOVED lines=20> */
[----:B------:R-:W-:Y:S02]  /*0ae0*/  SHF.R.S32.HI R8, RZ, 0x3, R8 ;  /* 0x00000003ff087819 */ /* 0x000fe40000011408 */
[----:B------:R-:W-:Y:S01]  /*0af0*/  IADD3 R11, R12, 0x1, RZ ;  /* 0x000000010c0b7810 */ /* 0x000fe20007ffe0ff */
[----:B------:R-:W-:Y:S01]  /*0b00*/  @!P2 IMAD.MOV R9, RZ, RZ, -R9 ;  /* 0x000000ffff09a224 */ /* 0x000fe200078e0a09 */
[----:B------:R-:W-:Y:S02]  /*0b10*/  ISETP.GE.AND P0, PT, R5, R8, PT ;  /* 0x000000080500720c */ /* 0x000fe40003f06270 */
[----:B------:R-:W-:-:S11]  /*0b20*/  @!P1 LOP3.LUT R9, RZ, c[0x0][0x1d4], RZ, 0x33, !PT ;  /* 0x00007500ff099a12 */ /* 0x000fd600078e33ff */
[----:B------:R-:W-:Y:S05]  /*0b30*/  @P0 BRA `(.L_x_19754) ;  /* 0x000029e000000947 */ /* 0x000fea0003800000 */
[----:B------:R-:W-:Y:S01]  /*0b40*/  IMAD R10, R15, c[0x0][0x198], RZ ;  /* 0x000066000f0a7a24 */ /* 0x000fe200078e02ff */
[----:B------:R-:W-:Y:S01]  /*0b50*/  SHF.R.S32.HI R13, RZ, 0x1f, R14 ;  /* 0x0000001fff0d7819 */ /* 0x000fe2000001140e */
[----:B------:R-:W-:Y:S01]  /*0b60*/  IMAD.MOV.U32 R54, RZ, RZ, c[0x0][0x1ac] ;  /* 0x00006b00ff367624 */ /* 0x000fe200078e00ff */
[----:B------:R-:W-:Y:S02]  /*0b70*/  SHF.R.S32.HI R15, RZ, 0x1f, R5 ;  /* 0x0000001fff0f7819 */ /* 0x000fe40000011405 */
[----:B------:R-:W-:Y:S02]  /*0b80*/  LEA.HI R13, R13, R14, RZ, 0x3 ;  /* 0x0000000e0d0d7211 */ /* 0x000fe400078f18ff */
[----:B------:R-:W-:Y:S02]  /*0b90*/  IADD3 R16, P0, R5, R10, RZ ;  /* 0x0000000a05107210 */ /* 0x000fe40007f1e0ff */
[----:B------:R-:W-:Y:S02]  /*0ba0*/  LOP3.LUT R13, R13, 0xfffffff8, RZ, 0xc0, !PT ;  /* 0xfffffff80d0d7812 */ /* 0x000fe400078ec0ff */
[----:B------:R-:W-:-:S02]  /*0bb0*/  LEA.HI.X.SX32 R15, R10, R15, 0x1, P0 ;  /* 0x0000000f0a0f7211 */ /* 0x000fc400000f0eff */
[----:B------:R-:W-:Y:S01]  /*0bc0*/  LEA R12, P0, R16, c[0x0][0x188], 0x2 ;  /* 0x00006200100c7a11 */ /* 0x000fe200078010ff */
[----:B------:R-:W-:Y:S01]  /*0bd0*/  IMAD.IADD R77, R14, 0x1, -R13 ;  /* 0x000000010e4d7824 */ /* 0x000fe200078e0a0d */
[C---:B------:R-:W-:Y:S01]  /*0be0*/  IADD3 R10, R7.reuse, 0x4, RZ ;  /* 0x00000004070a7810 */ /* 0x040fe20007ffe0ff */
[----:B------:R-:W-:Y:S01]  /*0bf0*/  IMAD.SHL.U32 R14, R7, 0x2, RZ ;  /* 0x00000002070e7824 */ /* 0x000fe200078e00ff */
[----:B------:R-:W-:Y:S01]  /*0c00*/  LEA.HI.X R13, R16, c[0x0][0x18c], R15, 0x2, P0 ;  /* 0x00006300100d7a11 */ /* 0x000fe200000f140f */
[----:B------:R-:W-:Y:S01]  /*0c10*/  IMAD.SHL.U32 R83, R77, 0x8, RZ ;  /* 0x000000084d537824 */ /* 0x000fe200078e00ff */
[----:B------:R-:W-:Y:S01]  /*0c20*/  SHF.R.S32.HI R15, RZ, 0x1f, R10 ;  /* 0x0000001fff0f7819 */ /* 0x000fe2000001140a */
[----:B------:R-:W-:Y:S01]  /*0c30*/  IMAD R79, R5, 0x8, R77 ;  /* 0x00000008054f7824 */ /* 0x000fe200078e024d */
[----:B------:R-:W-:Y:S02]  /*0c40*/  IADD3 R17, R7, 0xc, RZ ;  /* 0x0000000c07117810 */ /* 0x000fe40007ffe0ff */
[----:B------:R-:W-:Y:S01]  /*0c50*/  LEA.HI R40, R15, R10, RZ, 0x2 ;  /* 0x0000000a0f287211 */ /* 0x000fe200078f10ff */
[----:B------:R-:W-:Y:S01]  /*0c60*/  IMAD.SHL.U32 R10, R10, 0x2, RZ ;  /* 0x000000020a0a7824 */ /* 0x000fe200078e00ff */
        /* <DEDUP_REMOVED lines=9> */
[----:B------:R-:W-:Y:S01]  /*0d00*/  IMAD.SHL.U32 R16, R16, 0x2, RZ ;  /* 0x0000000210107824 */ /* 0x000fe200078e00ff */
[----:B------:R-:W-:Y:S01]  /*0d10*/  LEA.HI R15, R15, R14, RZ, 0x3 ;  /* 0x0000000e0f0f7211 */ /* 0x000fe200078f18ff */
[----:B------:R-:W-:Y:S01]  /*0d20*/  IMAD.SHL.U32 R42, R42, 0x10, RZ ;  /* 0x000000102a2a7824 */ /* 0x000fe200078e00ff */
[----:B------:R-:W-:Y:S01]  /*0d30*/  LEA.HI R17, R17, R10, RZ, 0x3 ;  /* 0x0000000a11117211 */ /* 0x000fe200078f18ff */
[----:B------:R-:W-:Y:S01]  /*0d40*/  IMAD.SHL.U32 R41, R41, 0x10, RZ ;  /* 0x0000001029297824 */ /* 0x000fe200078e00ff */
[----:B------:R-:W-:-:S02]  /*0d50*/  SHF.R.S32.HI R21, RZ, 0x1f, R18 ;  /* 0x0000001fff157819 */ /* 0x000fc40000011412 */
[----:B------:R-:W-:Y:S02]  /*0d60*/  LOP3.LUT R15, R15, 0xfffffff8, RZ, 0xc0, !PT ;  /* 0xfffffff80f0f7812 */ /* 0x000fe400078ec0ff */
[----:B------:R-:W-:Y:S02]  /*0d70*/  LOP3.LUT R17, R17, 0xfffffff8, RZ, 0xc0, !PT ;  /* 0xfffffff811117812 */ /* 0x000fe400078ec0ff */
[----:B------:R-:W-:Y:S01]  /*0d80*/  SHF.R.S32.HI R19, RZ, 0x1f, R16 ;  /* 0x0000001fff137819 */ /* 0x000fe20000011410 */
[----:B------:R-:W-:Y:S01]  /*0d90*/  IMAD.IADD R14, R14, 0x1, -R15 ;  /* 0x000000010e0e7824 */ /* 0x000fe200078e0a0f */
[----:B------:R-:W-:Y:S01]  /*0da0*/  LEA.HI R21, R21, R18, RZ, 0x3 ;  /* 0x0000001215157211 */ /* 0x000fe200078f18ff */
[----:B------:R-:W-:Y:S01]  /*0db0*/  IMAD.IADD R15, R10, 0x1, -R17 ;  /* 0x000000010a0f7824 */ /* 0x000fe200078e0a11 */
[----:B------:R-:W-:Y:S02]  /*0dc0*/  LEA.HI R19, R19, R16, RZ, 0x3 ;  /* 0x0000001013137211 */ /* 0x000fe400078f18ff */
[----:B------:R-:W-:-:S02]  /*0dd0*/  LOP3.LUT R21, R21, 0xfffffff8, RZ, 0xc0, !PT ;  /* 0xfffffff815157812 */ /* 0x000fc400078ec0ff */
[----:B------:R-:W-:Y:S02]  /*0de0*/  IADD3 R10, R7, 0x10, RZ ;  /* 0x00000010070a7810 */ /* 0x000fe40007ffe0ff */
[----:B------:R-:W-:Y:S01]  /*0df0*/  LOP3.LUT R19, R19, 0xfffffff8, RZ, 0xc0, !PT ;  /* 0xfffffff813137812 */ /* 0x000fe200078ec0ff */
[----:B------:R-:W-:Y:S01]  /*0e00*/  IMAD.IADD R17, R18, 0x1, -R21 ;  /* 0x0000000112117824 */ /* 0x000fe200078e0a15 */
[----:B------:R-:W-:Y:S02]  /*0e10*/  SHF.R.S32.HI R43, RZ, 0x1f, R10 ;  /* 0x0000001fff2b7819 */ /* 0x000fe4000001140a */
[C---:B------:R-:W-:Y:S01]  /*0e20*/  IADD3 R18, R7.reuse, 0x14, RZ ;  /* 0x0000001407127810 */ /* 0x040fe20007ffe0ff */
[----:B------:R-:W-:Y:S01]  /*0e30*/  IMAD.IADD R16, R16, 0x1, -R19 ;  /* 0x0000000110107824 */ /* 0x000fe200078e0a13 */
[C---:B------:R-:W-:Y:S02]  /*0e40*/  IADD3 R21, R7.reuse, 0x18, RZ ;  /* 0x0000001807157810 */ /* 0x040fe40007ffe0ff */
        /* <DEDUP_REMOVED lines=9> */
[----:B------:R-:W-:Y:S01]  /*0ee0*/  LEA.HI R45, R22, R21, RZ, 0x2 ;  /* 0x00000015162d7211 */ /* 0x000fe200078f10ff */
[----:B------:R-:W-:Y:S01]  /*0ef0*/  IMAD.SHL.U32 R22, R21, 0x2, RZ ;  /* 0x0000000215167824 */ /* 0x000fe200078e00ff */
[----:B------:R-:W-:Y:S01]  /*0f00*/  SHF.R.S32.HI R46, RZ, 0x1f, R23 ;  /* 0x0000001fff2e7819 */ /* 0x000fe20000011417 */
[----:B------:R-:W-:Y:S01]  /*0f10*/  IMAD.SHL.U32 R44, R44, 0x10, RZ ;  /* 0x000000102c2c7824 */ /* 0x000fe200078e00ff */
[----:B------:R-:W-:Y:S01]  /*0f20*/  SHF.R.S32.HI R19, RZ, 0x1f, R10 ;  /* 0x0000001fff137819 */ /* 0x000fe2000001140a */
[----:B------:R-:W-:Y:S01]  /*0f30*/  IMAD.SHL.U32 R45, R45, 0x10, RZ ;  /* 0x000000102d2d7824 */ /* 0x000fe200078e00ff */
[----:B------:R-:W-:Y:S02]  /*0f40*/  SHF.R.S32.HI R21, RZ, 0x1f, R20 ;  /* 0x0000001fff157819 */ /* 0x000fe40000011414 */
[----:B------:R-:W-:Y:S02]  /*0f50*/  LEA.HI R46, R46, R23, RZ, 0x2 ;  /* 0x000000172e2e7211 */ /* 0x000fe400078f10ff */
[----:B------:R-:W-:-:S02]  /*0f60*/  LEA.HI R19, R19, R10, RZ, 0x3 ;  /* 0x0000000a13137211 */ /* 0x000fc400078f18ff */
[----:B------:R-:W-:Y:S01]  /*0f70*/  SHF.R.S32.HI R25, RZ, 0x1f, R24 ;  /* 0x0000001fff197819 */ /* 0x000fe20000011418 */
[----:B------:R-:W-:Y:S01]  /*0f80*/  IMAD.SHL.U32 R46, R46, 0x10, RZ ;  /* 0x000000102e2e7824 */ /* 0x000fe200078e00ff */
[----:B------:R-:W-:Y:S02]  /*0f90*/  SHF.R.S32.HI R23, RZ, 0x1f, R22 ;  /* 0x0000001fff177819 */ /* 0x000fe40000011416 */
[----:B------:R-:W-:Y:S02]  /*0fa0*/  LEA.HI R21, R21, R20, RZ, 0x3 ;  /* 0x0000001415157211 */ /* 0x000fe400078f18ff */
[----:B------:R-:W-:Y:S02]  /*0fb0*/  LOP3.LUT R19, R19, 0xfffffff8, RZ, 0xc0, !PT ;  /* 0xfffffff813137812 */ /* 0x000fe400078ec0ff */
[----:B------:R-:W-:Y:S02]  /*0fc0*/  LEA.HI R25, R25, R24, RZ, 0x3 ;  /* 0x0000001819197211 */ /* 0x000fe400078f18ff */
[----:B------:R-:W-:Y:S01]  /*0fd0*/  LEA.HI R23, R23, R22, RZ, 0x3 ;  /* 0x0000001617177211 */ /* 0x000fe200078f18ff */
[----:B------:R-:W-:Y:S01]  /*0fe0*/  IMAD.IADD R18, R10, 0x1, -R19 ;  /* 0x000000010a127824 */ /* 0x000fe200078e0a13 */
[----:B------:R-:W-:-:S02]  /*0ff0*/  LOP3.LUT R21, R21, 0xfffffff8, RZ, 0xc0, !PT ;  /* 0xfffffff815157812 */ /* 0x000fc400078ec0ff */
[----:B------:R-:W-:Y:S02]  /*1000*/  LOP3.LUT R25, R25, 0xfffffff8, RZ, 0xc0, !PT ;  /* 0xfffffff819197812 */ /* 0x000fe400078ec0ff */
[----:B------:R-:W-:Y:S01]  /*1010*/  LOP3.LUT R23, R23, 0xfffffff8, RZ, 0xc0, !PT ;  /* 0xfffffff817177812 */ /* 0x000fe200078ec0ff */
[----:B------:R-:W-:Y:S01]  /*1020*/  IMAD.IADD R19, R20, 0x1, -R21 ;  /* 0x0000000114137824 */ /* 0x000fe200078e0a15 */
[C---:B------:R-:W-:Y:S01]  /*1030*/  IADD3 R10, R7.reuse, 0x20, RZ ;  /* 0x00000020070a7810 */ /* 0x040fe20007ffe0ff */
[----:B------:R-:W-:Y:S01]  /*1040*/  IMAD.IADD R21, R24, 0x1, -R25 ;  /* 0x0000000118157824 */ /* 0x000fe200078e0a19 */
[C---:B------:R-:W-:Y:S01]  /*1050*/  IADD3 R25, R7.reuse, 0x28, RZ ;  /* 0x0000002807197810 */ /* 0x040fe20007ffe0ff */
[----:B------:R-:W-:Y:S01]  /*1060*/  IMAD.IADD R20, R22, 0x1, -R23 ;  /* 0x0000000116147824 */ /* 0x000fe200078e0a17 */
[----:B------:R-:W-:Y:S02]  /*1070*/  SHF.R.S32.HI R47, RZ, 0x1f, R10 ;  /* 0x0000001fff2f7819 */ /* 0x000fe4000001140a */
[----:B------:R-:W-:-:S02]  /*1080*/  IADD3 R22, R7, 0x24, RZ ;  /* 0x0000002407167810 */ /* 0x000fc40007ffe0ff */
[----:B------:R-:W-:Y:S01]  /*1090*/  LEA.HI R47, R47, R10, RZ, 0x2 ;  /* 0x0000000a2f2f7211 */ /* 0x000fe200078f10ff */
        /* <DEDUP_REMOVED lines=19> */
[----:B------:R-:W-:Y:S02]  /*11d0*/  LEA.HI R25, R25, R24, RZ, 0x3 ;  /* 0x0000001819197211 */ /* 0x000fe400078f18ff */
[----:B------:R-:W-:Y:S02]  /*11e0*/  LOP3.LUT R23, R23, 0xfffffff8, RZ, 0xc0, !PT ;  /* 0xfffffff817177812 */ /* 0x000fe400078ec0ff */
[----:B------:R-:W-:-:S02]  /*11f0*/  LEA.HI R27, R27, R26, RZ, 0x3 ;  /* 0x0000001a1b1b7211 */ /* 0x000fc400078f18ff */
[----:B------:R-:W-:Y:S01]  /*1200*/  SHF.R.S32.HI R29, RZ, 0x1f, R28 ;  /* 0x0000001fff1d7819 */ /* 0x000fe2000001141c */
[----:B------:R-:W-:Y:S01]  /*1210*/  IMAD.IADD R22, R10, 0x1, -R23 ;  /* 0x000000010a167824 */ /* 0x000fe200078e0a17 */
[----:B------:R-:W-:Y:S02]  /*1220*/  LOP3.LUT R25, R25, 0xfffffff8, RZ, 0xc0, !PT ;  /* 0xfffffff819197812 */ /* 0x000fe400078ec0ff */
[----:B------:R-:W-:Y:S02]  /*1230*/  LOP3.LUT R27, R27, 0xfffffff8, RZ, 0xc0, !PT ;  /* 0xfffffff81b1b7812 */ /* 0x000fe400078ec0ff */
[----:B------:R-:W-:Y:S01]  /*1240*/  LEA.HI R29, R29, R28, RZ, 0x3 ;  /* 0x0000001c1d1d7211 */ /* 0x000fe200078f18ff */
[----:B------:R-:W-:Y:S01]  /*1250*/  IMAD.IADD R23, R24, 0x1, -R25 ;  /* 0x0000000118177824 */ /* 0x000fe200078e0a19 */
[----:B------:R-:W-:Y:S01]  /*1260*/  IADD3 R10, R7, 0x30, RZ ;  /* 0x00000030070a7810 */ /* 0x000fe20007ffe0ff */
[----:B------:R-:W-:Y:S01]  /*1270*/  IMAD.IADD R24, R26, 0x1, -R27 ;  /* 0x000000011a187824 */ /* 0x000fe200078e0a1b */
[----:B------:R-:W-:-:S02]  /*1280*/  LOP3.LUT R29, R29, 0xfffffff8, RZ, 0xc0, !PT ;  /* 0xfffffff81d1d7812 */ /* 0x000fc400078ec0ff */
[----:B------:R-:W-:Y:S02]  /*1290*/  SHF.R.S32.HI R27, RZ, 0x1f, R10 ;  /* 0x0000001fff1b7819 */ /* 0x000fe4000001140a */
[C---:B------:R-:W-:Y:S01]  /*12a0*/  IADD3 R26, R7.reuse, 0x34, RZ ;  /* 0x00000034071a7810 */ /* 0x040fe20007ffe0ff */
[----:B------:R-:W-:Y:S01]  /*12b0*/  IMAD.IADD R25, R28, 0x1, -R29 ;  /* 0x000000011c197824 */ /* 0x000fe200078e0a1d */
        /* <DEDUP_REMOVED lines=32> */
[----:B------:R-:W-:Y:S02]  /*14c0*/  LEA.HI R33, R33, R32, RZ, 0x3 ;  /* 0x0000002021217211 */ /* 0x000fe400078f18ff */
[----:B------:R-:W-:Y:S01]  /*14d0*/  LEA.HI R58, R31, R10, RZ, 0x2 ;  /* 0x0000000a1f3a7211 */ /* 0x000fe200078f10ff */
[----:B------:R-:W-:Y:S01]  /*14e0*/  IMAD.SHL.U32 R10, R10, 0x2, RZ ;  /* 0x000000020a0a7824 */ /* 0x000fe200078e00ff */
[----:B------:R-:W-:-:S02]  /*14f0*/  IADD3 R30, R7, 0x44, RZ ;  /* 0x00000044071e7810 */ /* 0x000fc40007ffe0ff */
[----:B------:R-:W-:Y:S01]  /*1500*/  IADD3 R34, R7, 0x48, RZ ;  /* 0x0000004807227810 */ /* 0x000fe20007ffe0ff */
[----:B------:R-:W-:Y:S01]  /*1510*/  IMAD.SHL.U32 R69, R58, 0x10, RZ ;  /* 0x000000103a457824 */ /* 0x000fe200078e00ff */
[----:B------:R-:W-:Y:S02]  /*1520*/  SHF.R.S32.HI R31, RZ, 0x1f, R10 ;  /* 0x0000001fff1f7819 */ /* 0x000fe4000001140a */
[----:B------:R-:W-:Y:S02]  /*1530*/  LOP3.LUT R29, R33, 0xfffffff8, RZ, 0xc0, !PT ;  /* 0xfffffff8211d7812 */ /* 0x000fe400078ec0ff */
[----:B------:R-:W-:Y:S02]  /*1540*/  SHF.R.S32.HI R33, RZ, 0x1f, R30 ;  /* 0x0000001fff217819 */ /* 0x000fe4000001141e */
[----:B------:R-:W-:Y:S01]  /*1550*/  IADD3 R36, R7, 0x4c, RZ ;  /* 0x0000004c07247810 */ /* 0x000fe20007ffe0ff */
[----:B------:R-:W-:Y:S01]  /*1560*/  IMAD.IADD R29, R32, 0x1, -R29 ;  /* 0x00000001201d7824 */ /* 0x000fe200078e0a1d */
[----:B------:R-:W-:Y:S01]  /*1570*/  SHF.R.S32.HI R35, RZ, 0x1f, R34 ;  /* 0x0000001fff237819 */ /* 0x000fe20000011422 */
[----:B------:R-:W-:Y:S01]  /*1580*/  IMAD.SHL.U32 R32, R30, 0x2, RZ ;  /* 0x000000021e207824 */ /* 0x000fe200078e00ff */
[----:B------:R-:W-:-:S02]  /*1590*/  LEA.HI R31, R31, R10, RZ, 0x3 ;  /* 0x0000000a1f1f7211 */ /* 0x000fc400078f18ff */
[----:B------:R-:W-:Y:S02]  /*15a0*/  LEA.HI R59, R33, R30, RZ, 0x2 ;  /* 0x0000001e213b7211 */ /* 0x000fe400078f10ff */
[----:B------:R-:W-:Y:S02]  /*15b0*/  SHF.R.S32.HI R33, RZ, 0x1f, R36 ;  /* 0x0000001fff217819 */ /* 0x000fe40000011424 */
        /* <DEDUP_REMOVED lines=10> */
[----:B------:R-:W-:Y:S01]  /*1660*/  IADD3 R10, R7, 0x50, RZ ;  /* 0x00000050070a7810 */ /* 0x000fe20007ffe0ff */
[----:B------:R-:W-:Y:S01]  /*1670*/  IMAD.SHL.U32 R74, R61, 0x10, RZ ;  /* 0x000000103d4a7824 */ /* 0x000fe200078e00ff */
[----:B------:R-:W-:-:S02]  /*1680*/  LEA.HI R33, R33, R32, RZ, 0x3 ;  /* 0x0000002021217211 */ /* 0x000fc400078f18ff */
[----:B------:R-:W-:Y:S02]  /*1690*/  LEA.HI R35, R35, R34, RZ, 0x3 ;  /* 0x0000002223237211 */ /* 0x000fe400078f18ff */
[----:B------:R-:W-:Y:S02]  /*16a0*/  SHF.R.S32.HI R39, RZ, 0x1f, R10 ;  /* 0x0000001fff277819 */ /* 0x000fe4000001140a */
[----:B------:R-:W-:Y:S02]  /*16b0*/  LOP3.LUT R31, R33, 0xfffffff8, RZ, 0xc0, !PT ;  /* 0xfffffff8211f7812 */ /* 0x000fe400078ec0ff */
[----:B------:R-:W-:Y:S02]  /*16c0*/  LOP3.LUT R35, R35, 0xfffffff8, RZ, 0xc0, !PT ;  /* 0xfffffff823237812 */ /* 0x000fe400078ec0ff */
[----:B------:R-:W-:Y:S01]  /*16d0*/  LEA.HI R62, R39, R10, RZ, 0x2 ;  /* 0x0000000a273e7211 */ /* 0x000fe200078f10ff */
[----:B------:R-:W-:Y:S01]  /*16e0*/  IMAD.SHL.U32 R10, R10, 0x2, RZ ;  /* 0x000000020a0a7824 */ /* 0x000fe200078e00ff */
[----:B------:R-:W-:Y:S01]  /*16f0*/  SHF.R.S32.HI R37, RZ, 0x1f, R36 ;  /* 0x0000001fff257819 */ /* 0x000fe20000011424 */
[----:B------:R-:W-:Y:S01]  /*1700*/  IMAD.IADD R31, R32, 0x1, -R31 ;  /* 0x00000001201f7824 */ /* 0x000fe200078e0a1f */
[----:B------:R-:W-:Y:S01]  /*1710*/  IADD3 R38, R7, 0x58, RZ ;  /* 0x0000005807267810 */ /* 0x000fe20007ffe0ff */
[----:B------:R-:W-:Y:S01]  /*1720*/  IMAD.IADD R32, R34, 0x1, -R35 ;  /* 0x0000000122207824 */ /* 0x000fe200078e0a23 */
[----:B------:R-:W-:Y:S01]  /*1730*/  LEA.HI R37, R37, R36, RZ, 0x3 ;  /* 0x0000002425257211 */ /* 0x000fe200078f18ff */
[----:B------:R-:W-:Y:S01]  /*1740*/  IMAD.SHL.U32 R73, R62, 0x10, RZ ;  /* 0x000000103e497824 */ /* 0x000fe200078e00ff */
[----:B------:R-:W-:-:S02]  /*1750*/  SHF.R.S32.HI R35, RZ, 0x1f, R10 ;  /* 0x0000001fff237819 */ /* 0x000fc4000001140a */
[----:B------:R-:W-:Y:S02]  /*1760*/  IADD3 R34, R7, 0x54, RZ ;  /* 0x0000005407227810 */ /* 0x000fe40007ffe0ff */
[----:B------:R-:W-:Y:S02]  /*1770*/  LOP3.LUT R33, R37, 0xfffffff8, RZ, 0xc0, !PT ;  /* 0xfffffff825217812 */ /* 0x000fe400078ec0ff */
[----:B------:R-:W-:Y:S02]  /*1780*/  LEA.HI R35, R35, R10, RZ, 0x3 ;  /* 0x0000000a23237211 */ /* 0x000fe400078f18ff */
[----:B------:R-:W-:Y:S01]  /*1790*/  SHF.R.S32.HI R37, RZ, 0x1f, R34 ;  /* 0x0000001fff257819 */ /* 0x000fe20000011422 */
[----:B------:R-:W-:Y:S01]  /*17a0*/  IMAD.IADD R33, R36, 0x1, -R33 ;  /* 0x0000000124217824 */ /* 0x000fe200078e0a21 */
[----:B------:R-:W-:Y:S01]  /*17b0*/  SHF.R.S32.HI R39, RZ, 0x1f, R38 ;  /* 0x0000001fff277819 */ /* 0x000fe20000011426 */
[----:B------:R-:W-:Y:S01]  /*17c0*/  IMAD.SHL.U32 R36, R34, 0x2, RZ ;  /* 0x0000000222247824 */ /* 0x000fe200078e00ff */
[----:B------:R-:W-:-:S02]  /*17d0*/  IADD3 R52, R7, 0x5c, RZ ;  /* 0x0000005c07347810 */ /* 0x000fc40007ffe0ff */
[----:B------:R-:W-:Y:S02]  /*17e0*/  LOP3.LUT R35, R35, 0xfffffff8, RZ, 0xc0, !PT ;  /* 0xfffffff823237812 */ /* 0x000fe400078ec0ff */
[----:B------:R-:W-:Y:S02]  /*17f0*/  LEA.HI R63, R37, R34, RZ, 0x2 ;  /* 0x00000022253f7211 */ /* 0x000fe400078f10ff */
[----:B------:R-:W-:Y:S01]  /*1800*/  LEA.HI R64, R39, R38, RZ, 0x2 ;  /* 0x0000002627407211 */ /* 0x000fe200078f10ff */
[----:B------:R-:W-:Y:S01]  /*1810*/  IMAD.SHL.U32 R38, R38, 0x2, RZ ;  /* 0x0000000226267824 */ /* 0x000fe200078e00ff */
[----:B------:R-:W-:Y:S01]  /*1820*/  SHF.R.S32.HI R37, RZ, 0x1f, R52 ;  /* 0x0000001fff257819 */ /* 0x000fe20000011434 */
[----:B------:R-:W-:Y:S01]  /*1830*/  IMAD.IADD R34, R10, 0x1, -R35 ;  /* 0x000000010a227824 */ /* 0x000fe200078e0a23 */
[----:B------:R-:W-:Y:S01]  /*1840*/  SHF.R.S32.HI R35, RZ, 0x1f, R36 ;  /* 0x0000001fff237819 */ /* 0x000fe20000011424 */
[----:B------:R-:W-:Y:S01]  /*1850*/  IMAD R10, R4, c[0x0][0x1b0], RZ ;  /* 0x00006c00040a7a24 */ /* 0x000fe200078e02ff */
        /* <DEDUP_REMOVED lines=11> */
[----:B------:R-:W-:Y:S01]  /*1910*/  LEA.HI R39, R39, R52, RZ, 0x3 ;  /* 0x0000003427277211 */ /* 0x000fe200078f18ff */
[----:B------:R-:W-:Y:S01]  /*1920*/  IMAD.IADD R35, R36, 0x1, -R35 ;  /* 0x0000000124237824 */ /* 0x000fe200078e0a23 */
[----:B------:R-:W-:Y:S01]  /*1930*/  SHF.R.S32.HI R53, RZ, 0x1f, R83 ;  /* 0x0000001fff357819 */ /* 0x000fe20000011453 */
[----:B------:R-:W-:Y:S01]  /*1940*/  IMAD.IADD R36, R38, 0x1, -R37 ;  /* 0x0000000126247824 */ /* 0x000fe200078e0a25 */
[----:B------:R-:W-:Y:S01]  /*1950*/  LOP3.LUT R39, R39, 0xfffffff8, RZ, 0xc0, !PT ;  /* 0xfffffff827277812 */ /* 0x000fe200078ec0ff */
[----:B------:R-:W-:Y:S01]  /*1960*/  IMAD.SHL.U32 R38, R5, 0x8, RZ ;  /* 0x0000000805267824 */ /* 0x000fe200078e00ff */
[----:B------:R-:W-:-:S02]  /*1970*/  IADD3 R82, P0, R10, R83, RZ ;  /* 0x000000530a527210 */ /* 0x000fc40007f1e0ff */
[----:B------:R-:W-:Y:S01]  /*1980*/  LOP3.LUT R56, R40, 0xffffffc0, RZ, 0xc0, !PT ;  /* 0xffffffc028387812 */ /* 0x000fe200078ec0ff */
[----:B------:R-:W-:Y:S01]  /*1990*/  IMAD.IADD R37, R52, 0x1, -R39 ;  /* 0x0000000134257824 */ /* 0x000fe200078e0a27 */
[----:B------:R-:W-:Y:S01]  /*19a0*/  LOP3.LUT R55, R41, 0xffffffc0, RZ, 0xc0, !PT ;  /* 0xffffffc029377812 */ /* 0x000fe200078ec0ff */
[----:B------:R-:W-:Y:S01]  /*19b0*/  IMAD.IADD R77, R77, 0x1, R38 ;  /* 0x000000014d4d7824 */ /* 0x000fe200078e0226 */
[----:B------:R-:W-:Y:S01]  /*19c0*/  LOP3.LUT R58, R42, 0xffffffc0, RZ, 0xc0, !PT ;  /* 0xffffffc02a3a7812 */ /* 0x000fe200078ec0ff */
[----:B------:R-:W-:Y:S01]  /*19d0*/  IMAD R52, R7, 0x60, RZ ;  /* 0x0000006007347824 */ /* 0x000fe200078e02ff */
        /* <DEDUP_REMOVED lines=20> */
[----:B------:R-:W-:Y:S01]  /*1b20*/  LEA.HI.X.SX32 R83, R10, R53, 0x1, P0 ;  /* 0x000000350a537211 */ /* 0x000fe200000f0eff */
[----:B------:R-:W-:Y:S01]  /*1b30*/  IMAD.MOV.U32 R10, RZ, RZ, -0x800001 ;  /* 0xff7fffffff0a7424 */ /* 0x000fe200078e00ff */
[----:B------:R-:W-:Y:S01]  /*1b40*/  IADD3 R39, R9, -c[0x0][0x1cc], RZ ;  /* 0x8000730009277a10 */ /* 0x000fe20007ffe0ff */
[----:B------:R-:W-:Y:S01]  /*1b50*/  IMAD.MOV.U32 R53, RZ, RZ, R5 ;  /* 0x000000ffff357224 */ /* 0x000fe200078e0005 */
[----:B------:R-:W-:-:S02]  /*1b60*/  SHF.R.S32.HI R54, RZ, 0x1f, R54 ;  /* 0x0000001fff367819 */ /* 0x000fc40000011436 */
        /* <DEDUP_REMOVED lines=48> */
.L_x_19760:
        /* <DEDUP_REMOVED lines=62> */
[-C--:B------:R-:W-:Y:S02]  /*2250*/  IADD3 R43, P0, R14, R40.reuse, RZ ;  /* 0x000000280e2b7210 */ /* 0x080fe40007f1e0ff */
[----:B------:R-:W-:Y:S02]  /*2260*/  LEA.HI.X R49, R42, c[0x0][0x174], R41, 0x1, P2 ;  /* 0x00005d002a317a11 */ /* 0x000fe400010f0c29 */
[----:B------:R-:W-:Y:S02]  /*2270*/  LEA R46, P1, R43, c[0x0][0x170], 0x1 ;  /* 0x00005c002b2e7a11 */ /* 0x000fe400078208ff */
[----:B------:R-:W-:Y:S01]  /*2280*/  LEA.HI.X.SX32 R42, R14, R51, 0x1, P0 ;  /* 0x000000330e2a7211 */ /* 0x000fe200000f0eff */
[----:B------:R0:W2:Y:S01]  /*2290*/  LDG.E.CONSTANT R151, [R48.64] ;  /* 0x0000000a30977981 */ /* 0x0000a2000c1e9900 */
[----:B------:R-:W-:-:S02]  /*22a0*/  IADD3 R41, P0, P2, R16, R40, R55 ;  /* 0x0000002810297210 */ /* 0x000fc40007a1e037 */
        /* <DEDUP_REMOVED lines=11> */
[C---:B0-----:R-:W-:Y:S02]  /*2360*/  LEA R48, P1, R41.reuse, c[0x0][0x170], 0x1 ;  /* 0x00005c0029307a11 */ /* 0x041fe400078208ff */
[----:B------:R-:W-:Y:S01]  /*2370*/  IADD3.X R50, R112, R51, R85, P0, P2 ;  /* 0x0000003370327210 */ /* 0x000fe200007e4455 */
[----:B------:R0:W5:Y:S03]  /*2380*/  LDG.E.CONSTANT R147, [R42.64] ;  /* 0x0000000a2a937981 */ /* 0x000166000c1e9900 */
[----:B------:R-:W-:-:S02]  /*2390*/  LEA.HI.X R49, R41, c[0x0][0x174], R50, 0x1, P1 ;  /* 0x00005d0029317a11 */ /* 0x000fc400008f0c32 */
[----:B------:R-:W-:-:S03]  /*23a0*/  IADD3 R41, P0, P1, R19, R40, R60 ;  /* 0x0000002813297210 */ /* 0x000fc6000791e03c */
[----:B------:R0:W5:Y:S01]  /*23b0*/  LDG.E.CONSTANT R148, [R48.64] ;  /* 0x0000000a30947981 */ /* 0x000162000c1e9900 */
[----:B-1----:R-:W-:Y:S02]  /*23c0*/  LEA R46, P2, R41, c[0x0][0x170], 0x1 ;  /* 0x00005c00292e7a11 */ /* 0x002fe400078408ff */
[-C--:B------:R-:W-:Y:S02]  /*23d0*/  IADD3.X R50, R115, R51.reuse, R86, P0, P1 ;  /* 0x0000003373327210 */ /* 0x080fe400007e2456 */
[-C--:B----4-:R-:W-:Y:S02]  /*23e0*/  IADD3 R45, P0, P1, R20, R40.reuse, R59 ;  /* 0x00000028142d7210 */ /* 0x090fe4000791e03b */
[----:B------:R-:W-:Y:S02]  /*23f0*/  LEA.HI.X R47, R41, c[0x0][0x174], R50, 0x1, P2 ;  /* 0x00005d00292f7a11 */ /* 0x000fe400010f0c32 */
[----:B------:R-:W-:Y:S02]  /*2400*/  IADD3 R41, P3, P4, R21, R40, R62 ;  /* 0x0000002815297210 */ /* 0x000fe40007c7e03e */
[----:B------:R-:W-:Y:S01]  /*2410*/  LEA R44, P2, R45, c[0x0][0x170], 0x1 ;  /* 0x00005c002d2c7a11 */ /* 0x000fe200078408ff */
[----:B------:R1:W4:Y:S01]  /*2420*/  LDG.E.CONSTANT R149, [R46.64] ;  /* 0x0000000a2e957981 */ /* 0x000322000c1e9900 */
[----:B------:R-:W-:-:S02]  /*2430*/  IADD3.X R94, R114, R51, R87, P0, P1 ;  /* 0x00000033725e7210 */ /* 0x000fc400007e2457 */
[----:B0-----:R-:W-:Y:S02]  /*2440*/  LEA R42, P0, R41, c[0x0][0x170], 0x1 ;  /* 0x00005c00292a7a11 */ /* 0x001fe400078008ff */
[----:B------:R-:W-:Y:S02]  /*2450*/  IADD3.X R50, R117, R51, R88, P3, P4 ;  /* 0x0000003375327210 */ /* 0x000fe40001fe8458 */
[----:B------:R-:W-:Y:S02]  /*2460*/  LEA.HI.X R45, R45, c[0x0][0x174], R94, 0x1, P2 ;  /* 0x00005d002d2d7a11 */ /* 0x000fe400010f0c5e */
[-C--:B------:R-:W-:Y:S02]  /*2470*/  IADD3 R95, P5, P6, R22, R40.reuse, R61 ;  /* 0x00000028165f7210 */ /* 0x080fe40007ebe03d */
[----:B------:R-:W-:Y:S01]  /*2480*/  LEA.HI.X R43, R41, c[0x0][0x174], R50, 0x1, P0 ;  /* 0x00005d00292b7a11 */ /* 0x000fe200000f0c32 */
[----:B------:R0:W4:Y:S01]  /*2490*/  LDG.E.CONSTANT R142, [R44.64] ;  /* 0x0000000a2c8e7981 */ /* 0x000122000c1e9900 */
[----:B------:R-:W-:-:S02]  /*24a0*/  IADD3 R50, P0, P1, R23, R40, R64 ;  /* 0x0000002817327210 */ /* 0x000fc4000791e040 */
[----:B------:R-:W-:Y:S01]  /*24b0*/  LEA R96, P4, R95, c[0x0][0x170], 0x1 ;  /* 0x00005c005f607a11 */ /* 0x000fe200078808ff */
[----:B------:R0:W4:Y:S01]  /*24c0*/  LDG.E.CONSTANT R143, [R42.64] ;  /* 0x0000000a2a8f7981 */ /* 0x000122000c1e9900 */
[-C--:B------:R-:W-:Y:S02]  /*24d0*/  IADD3.X R132, R116, R51.reuse, R89, P5, P6 ;  /* 0x0000003374847210 */ /* 0x080fe40002fec459 */
[----:B------:R-:W-:Y:S02]  /*24e0*/  IADD3 R48, P2, P3, R24, R40, R63 ;  /* 0x0000002818307210 */ /* 0x000fe40007b5e03f */
[----:B-1----:R-:W-:Y:S02]  /*24f0*/  LEA R46, P6, R50, c[0x0][0x170], 0x1 ;  /* 0x00005c00322e7a11 */ /* 0x002fe400078c08ff */
[----:B------:R-:W-:Y:S02]  /*2500*/  IADD3.X R47, R119, R51, R90, P0, P1 ;  /* 0x00000033772f7210 */ /* 0x000fe400007e245a */
[----:B------:R-:W-:-:S02]  /*2510*/  LEA.HI.X R97, R95, c[0x0][0x174], R132, 0x1, P4 ;  /* 0x00005d005f617a11 */ /* 0x000fc400020f0c84 */
[----:B------:R-:W-:Y:S02]  /*2520*/  LEA R94, P5, R48, c[0x0][0x170], 0x1 ;  /* 0x00005c00305e7a11 */ /* 0x000fe400078a08ff */
[----:B------:R-:W-:Y:S01]  /*2530*/  IADD3.X R49, R118, R51, R91, P2, P3 ;  /* 0x0000003376317210 */ /* 0x000fe200017e645b */
[----:B------:R1:W4:Y:S01]  /*2540*/  LDG.E.CONSTANT R144, [R96.64] ;  /* 0x0000000a60907981 */ /* 0x000322000c1e9900 */
[----:B------:R-:W-:Y:S02]  /*2550*/  LEA.HI.X R47, R50, c[0x0][0x174], R47, 0x1, P6 ;  /* 0x00005d00322f7a11 */ /* 0x000fe400030f0c2f */
[----:B------:R-:W-:Y:S02]  /*2560*/  IADD3 R41, P0, P1, R25, R40, R66 ;  /* 0x0000002819297210 */ /* 0x000fe4000791e042 */
[----:B------:R-:W-:Y:S01]  /*2570*/  LEA.HI.X R95, R48, c[0x0][0x174], R49, 0x1, P5 ;  /* 0x00005d00305f7a11 */ /* 0x000fe200028f0c31 */
[----:B------:R1:W4:Y:S01]  /*2580*/  LDG.E.CONSTANT R145, [R46.64] ;  /* 0x0000000a2e917981 */ /* 0x000322000c1e9900 */
[----:B------:R-:W-:-:S02]  /*2590*/  LEA R48, P2, R41, c[0x0][0x170], 0x1 ;  /* 0x00005c0029307a11 */ /* 0x000fc400078408ff */
[-C--:B0-----:R-:W-:Y:S01]  /*25a0*/  IADD3.X R42, R121, R51.reuse, R92, P0, P1 ;  /* 0x00000033792a7210 */ /* 0x081fe200007e245c */
        /* <DEDUP_REMOVED lines=9> */
[----:B-1----:R-:W-:Y:S01]  /*2640*/  IADD3.X R96, R123, R51, R98, P0, P1 ;  /* 0x000000337b607210 */ /* 0x002fe200007e2462 */
[----:B------:R1:W4:Y:S03]  /*2650*/  LDG.E.CONSTANT R139, [R42.64] ;  /* 0x0000000a2a8b7981 */ /* 0x000326000c1e9900 */
[----:B------:R-:W-:Y:S02]  /*2660*/  LEA.HI.X R45, R41, c[0x0][0x174], R96, 0x1, P2 ;  /* 0x00005d00292d7a11 */ /* 0x000fe400010f0c60 */
[----:B------:R-:W-:-:S03]  /*2670*/  IADD3 R50, P0, P1, R28, R40, R67 ;  /* 0x000000281c327210 */ /* 0x000fc6000791e043 */
[----:B------:R1:W4:Y:S01]  /*2680*/  LDG.E.CONSTANT R134, [R44.64] ;  /* 0x0000000a2c867981 */ /* 0x000322000c1e9900 */
[----:B------:R-:W-:Y:S02]  /*2690*/  LEA R46, P2, R50, c[0x0][0x170], 0x1 ;  /* 0x00005c00322e7a11 */ /* 0x000fe400078408ff */
[-C--:B------:R-:W-:Y:S02]  /*26a0*/  IADD3.X R47, R122, R51.reuse, R99, P0, P1 ;  /* 0x000000337a2f7210 */ /* 0x080fe400007e2463 */
[----:B------:R-:W-:Y:S02]  /*26b0*/  IADD3 R41, P0, P1, R29, R40, R70 ;  /* 0x000000281d297210 */ /* 0x000fe4000791e046 */
[----:B------:R-:W-:Y:S02]  /*26c0*/  LEA.HI.X R47, R50, c[0x0][0x174], R47, 0x1, P2 ;  /* 0x00005d00322f7a11 */ /* 0x000fe400010f0c2f */
[----:B0-----:R-:W-:Y:S02]  /*26d0*/  LEA R48, P2, R41, c[0x0][0x170], 0x1 ;  /* 0x00005c0029307a11 */ /* 0x001fe400078408ff */
[----:B------:R-:W-:Y:S01]  /*26e0*/  IADD3.X R50, R125, R51, R100, P0, P1 ;  /* 0x000000337d327210 */ /* 0x000fe200007e2464 */
[----:B------:R0:W4:Y:S03]  /*26f0*/  LDG.E.CONSTANT R135, [R46.64] ;  /* 0x0000000a2e877981 */ /* 0x000126000c1e9900 */
[----:B------:R-:W-:-:S02]  /*2700*/  LEA.HI.X R49, R41, c[0x0][0x174], R50, 0x1, P2 ;  /* 0x00005d0029317a11 */ /* 0x000fc400010f0c32 */
[-C--:B------:R-:W-:Y:S02]  /*2710*/  IADD3 R94, P1, P2, R30, R40.reuse, R69 ;  /* 0x000000281e5e7210 */ /* 0x080fe40007a3e045 */
[----:B------:R-:W-:Y:S01]  /*2720*/  IADD3 R50, P3, P4, R31, R40, R72 ;  /* 0x000000281f327210 */ /* 0x000fe20007c7e048 */
[----:B------:R0:W4:Y:S01]  /*2730*/  LDG.E.CONSTANT R132, [R48.64] ;  /* 0x0000000a30847981 */ /* 0x000122000c1e9900 */
[----:B-1----:R-:W-:Y:S02]  /*2740*/  LEA R42, P0, R94, c[0x0][0x170], 0x1 ;  /* 0x00005c005e2a7a11 */ /* 0x002fe400078008ff */
[-C--:B------:R-:W-:Y:S02]  /*2750*/  IADD3.X R43, R124, R51.reuse, R101, P1, P2 ;  /* 0x000000337c2b7210 */ /* 0x080fe40000fe4465 */
[----:B------:R-:W-:Y:S02]  /*2760*/  LEA R44, P1, R50, c[0x0][0x170], 0x1 ;  /* 0x00005c00322c7a11 */ /* 0x000fe400078208ff */
[----:B------:R-:W-:-:S02]  /*2770*/  IADD3.X R45, R127, R51, R102, P3, P4 ;  /* 0x000000337f2d7210 */ /* 0x000fc40001fe8466 */
[----:B------:R-:W-:Y:S02]  /*2780*/  LEA.HI.X R43, R94, c[0x0][0x174], R43, 0x1, P0 ;  /* 0x00005d005e2b7a11 */ /* 0x000fe400000f0c2b */
[-C--:B------:R-:W-:Y:S02]  /*2790*/  IADD3 R41, P2, P3, R32, R40.reuse, R71 ;  /* 0x0000002820297210 */ /* 0x080fe40007b5e047 */
[----:B------:R-:W-:Y:S01]  /*27a0*/  LEA.HI.X R45, R50, c[0x0][0x174], R45, 0x1, P1 ;  /* 0x00005d00322d7a11 */ /* 0x000fe200008f0c2d */
[----:B------:R1:W4:Y:S01]  /*27b0*/  LDG.E.CONSTANT R136, [R42.64] ;  /* 0x0000000a2a887981 */ /* 0x000322000c1e9900 */
[----:B0-----:R-:W-:Y:S02]  /*27c0*/  LEA R46, P0, R41, c[0x0][0x170], 0x1 ;  /* 0x00005c00292e7a11 */ /* 0x001fe400078008ff */
        /* <DEDUP_REMOVED lines=19> */
[----:B0-----:R-:W-:Y:S02]  /*2900*/  IADD3 R44, P3, P4, R37, R40, R78 ;  /* 0x00000028252c7210 */ /* 0x001fe40007c7e04e */
[----:B------:R-:W-:Y:S01]  /*2910*/  LEA R40, P0, R41, c[0x0][0x170], 0x1 ;  /* 0x00005c0029287a11 */ /* 0x000fe200078008ff */
[----:B------:R0:W4:Y:S01]  /*2920*/  LDG.E.CONSTANT R150, [R42.64] ;  /* 0x0000000a2a967981 */ /* 0x000122000c1e9900 */
[-C--:B------:R-:W-:Y:S02]  /*2930*/  IADD3.X R46, R130, R51.reuse, R107, P1, P2 ;  /* 0x00000033822e7210 */ /* 0x080fe40000fe446b */
[----:B------:R-:W-:Y:S02]  /*2940*/  IADD3.X R51, R133, R51, R108, P3, P4 ;  /* 0x0000003385337210 */ /* 0x000fe40001fe846c */
[----:B------:R-:W-:-:S02]  /*2950*/  LEA.HI.X R41, R41, c[0x0][0x174], R46, 0x1, P0 ;  /* 0x00005d0029297a11 */ /* 0x000fc400000f0c2e */
[----:B------:R-:W-:-:S03]  /*2960*/  LEA R96, P0, R44, c[0x0][0x170], 0x1 ;  /* 0x00005c002c607a11 */ /* 0x000fc600078008ff */
[----:B------:R0:W4:Y:S01]  /*2970*/  LDG.E.CONSTANT R154, [R40.64] ;  /* 0x0000000a289a7981 */ /* 0x000122000c1e9900 */
[----:B------:R-:W-:-:S03]  /*2980*/  LEA.HI.X R97, R44, c[0x0][0x174], R51, 0x1, P0 ;  /* 0x00005d002c617a11 */ /* 0x000fc600000f0c33 */
[----:B------:R-:W1:Y:S04]  /*2990*/  LDS.128 R48, [R52] ;  /* 0x0000000034307984 */ /* 0x000e680000000c00 */
[----:B------:R0:W4:Y:S04]  /*29a0*/  LDG.E.CONSTANT R96, [R96.64] ;  /* 0x0000000a60607981 */ /* 0x000128000c1e9900 */
[----:B------:R-:W2:Y:S01]  /*29b0*/  LDS.128 R44, [R52+0x10] ;  /* 0x00001000342c7984 */ /* 0x000ea20000000c00 */
[--C-:B-1----:R-:W-:Y:S02]  /*29c0*/  HADD2.F32 R95, -RZ, R49.reuse.H0_H0 ;  /* 0x20000031ff5f7230 */ /* 0x102fe40000004100 */
[----:B------:R-:W-:-:S02]  /*29d0*/  HADD2.F32 R49, -RZ, R49.H1_H1 ;  /* 0x30000031ff317230 */ /* 0x000fc40000004100 */
[--C-:B0-----:R-:W-:Y:S02]  /*29e0*/  HADD2.F32 R40, -RZ, R50.reuse.H0_H0 ;  /* 0x20000032ff287230 */ /* 0x101fe40000004100 */
[----:B------:R-:W-:Y:S02]  /*29f0*/  HADD2.F32 R43, -RZ, R50.H1_H1 ;  /* 0x30000032ff2b7230 */ /* 0x000fe40000004100 */
[--C-:B------:R-:W-:Y:S02]  /*2a00*/  HADD2.F32 R50, -RZ, R51.reuse.H0_H0 ;  /* 0x20000033ff327230 */ /* 0x100fe40000004100 */
[----:B------:R-:W-:Y:S02]  /*2a10*/  HADD2.F32 R51, -RZ, R51.H1_H1 ;  /* 0x30000033ff337230 */ /* 0x000fe40000004100 */
[--C-:B--2---:R-:W-:Y:S02]  /*2a20*/  HADD2.F32 R42, -RZ, R151.reuse.H0_H0 ;  /* 0x20000097ff2a7230 */ /* 0x104fe40000004100 */
[----:B------:R-:W-:-:S03]  /*2a30*/  HADD2.F32 R156, -RZ, R151.H1_H1 ;  /* 0x30000097ff9c7230 */ /* 0x000fc60000004100 */
[----:B------:R-:W-:Y:S01]  /*2a40*/  FMUL.FTZ R95, R95, R42 ;  /* 0x0000002a5f5f7220 */ /* 0x000fe20000410000 */
[--C-:B------:R-:W-:Y:S02]  /*2a50*/  HADD2.F32 R42, -RZ, R48.reuse.H0_H0 ;  /* 0x20000030ff2a7230 */ /* 0x100fe40000004100 */
[--C-:B---3--:R-:W-:Y:S01]  /*2a60*/  HADD2.F32 R41, -RZ, R153.reuse.H0_H0 ;  /* 0x20000099ff297230 */ /* 0x108fe20000004100 */
[----:B------:R-:W-:Y:S01]  /*2a70*/  FMUL.FTZ R49, R49, R156 ;  /* 0x0000009c31317220 */ /* 0x000fe20000410000 */
[----:B------:R-:W-:Y:S02]  /*2a80*/  HADD2.F32 R48, -RZ, R48.H1_H1 ;  /* 0x30000030ff307230 */ /* 0x000fe40000004100 */
[----:B------:R-:W-:Y:S01]  /*2a90*/  HADD2.F32 R153, -RZ, R153.H1_H1 ;  /* 0x30000099ff997230 */ /* 0x000fe20000004100 */
[----:B------:R-:W-:Y:S01]  /*2aa0*/  FFMA.FTZ R41, R42, R41, R95 ;  /* 0x000000292a297223 */ /* 0x000fe2000001005f */
[----:B-----5:R-:W-:-:S03]  /*2ab0*/  HADD2.F32 R42, -RZ, R152.H0_H0 ;  /* 0x20000098ff2a7230 */ /* 0x020fc60000004100 */
[----:B------:R-:W-:Y:S01]  /*2ac0*/  FFMA.FTZ R48, R48, R153, R49 ;  /* 0x0000009930307223 */ /* 0x000fe20000010031 */
[----:B------:R-:W-:Y:S01]  /*2ad0*/  HADD2.F32 R152, -RZ, R152.H1_H1 ;  /* 0x30000098ff987230 */ /* 0x000fe20000004100 */
[----:B------:R-:W-:-:S04]  /*2ae0*/  FFMA.FTZ R49, R40, R42, R41 ;  /* 0x0000002a28317223 */ /* 0x000fc80000010029 */
[----:B------:R-:W-:Y:S01]  /*2af0*/  FFMA.FTZ R48, R43, R152, R48 ;  /* 0x000000982b307223 */ /* 0x000fe20000010030 */
[--C-:B------:R-:W-:Y:S01]  /*2b00*/  HADD2.F32 R95, -RZ, R147.reuse.H0_H0 ;  /* 0x20000093ff5f7230 */ /* 0x100fe20000004100 */
[----:B------:R-:W0:Y:S01]  /*2b10*/  LDS.128 R40, [R52+0x20] ;  /* 0x0000200034287984 */ /* 0x000e220000000c00 */
[----:B------:R-:W-:-:S03]  /*2b20*/  HADD2.F32 R147, -RZ, R147.H1_H1 ;  /* 0x30000093ff937230 */ /* 0x000fc60000004100 */
[----:B------:R-:W-:Y:S01]  /*2b30*/  FFMA.FTZ R49, R50, R95, R49 ;  /* 0x0000005f32317223 */ /* 0x000fe20000010031 */
[----:B------:R-:W-:Y:S02]  /*2b40*/  HADD2.F32 R50, -RZ, R44.H0_H0 ;  /* 0x2000002cff327230 */ /* 0x000fe40000004100 */
[--C-:B------:R-:W-:Y:S01]  /*2b50*/  HADD2.F32 R95, -RZ, R148.reuse.H0_H0 ;  /* 0x20000094ff5f7230 */ /* 0x100fe20000004100 */
[----:B------:R-:W-:Y:S01]  /*2b60*/  FFMA.FTZ R48, R51, R147, R48 ;  /* 0x0000009333307223 */ /* 0x000fe20000010030 */
[----:B------:R-:W-:-:S03]  /*2b70*/  HADD2.F32 R148, -RZ, R148.H1_H1 ;  /* 0x30000094ff947230 */ /* 0x000fc60000004100 */
[----:B------:R-:W-:Y:S01]  /*2b80*/  FFMA.FTZ R50, R50, R95, R49 ;  /* 0x0000005f32327223 */ /* 0x000fe20000010031 */
[----:B------:R-:W-:Y:S02]  /*2b90*/  HADD2.F32 R49, -RZ, R44.H1_H1 ;  /* 0x3000002cff317230 */ /* 0x000fe40000004100 */
[--C-:B------:R-:W-:Y:S02]  /*2ba0*/  HADD2.F32 R51, -RZ, R45.reuse.H0_H0 ;  /* 0x2000002dff337230 */ /* 0x100fe40000004100 */
[----:B------:R-:W-:Y:S01]  /*2bb0*/  HADD2.F32 R45, -RZ, R45.H1_H1 ;  /* 0x3000002dff2d7230 */ /* 0x000fe20000004100 */
[----:B------:R-:W-:Y:S01]  /*2bc0*/  FFMA.FTZ R48, R49, R148, R48 ;  /* 0x0000009431307223 */ /* 0x000fe20000010030 */
[--C-:B----4-:R-:W-:Y:S02]  /*2bd0*/  HADD2.F32 R44, -RZ, R149.reuse.H0_H0 ;  /* 0x20000095ff2c7230 */ /* 0x110fe40000004100 */
[----:B------:R-:W-:-:S03]  /*2be0*/  HADD2.F32 R149, -RZ, R149.H1_H1 ;  /* 0x30000095ff957230 */ /* 0x000fc60000004100 */
[----:B------:R-:W-:Y:S02]  /*2bf0*/  FFMA.FTZ R44, R51, R44, R50 ;  /* 0x0000002c332c7223 */ /* 0x000fe40000010032 */
[----:B------:R-:W-:Y:S02]  /*2c00*/  FFMA.FTZ R45, R45, R149, R48 ;  /* 0x000000952d2d7223 */ /* 0x000fe40000010030 */
[----:B------:R-:W1:Y:S01]  /*2c10*/  LDS.128 R48, [R52+0x30] ;  /* 0x0000300034307984 */ /* 0x000e620000000c00 */
[----:B------:R-:W-:Y:S02]  /*2c20*/  HADD2.F32 R95, -RZ, R46.H0_H0 ;  /* 0x2000002eff5f7230 */ /* 0x000fe40000004100 */
[----:B------:R-:W-:Y:S02]  /*2c30*/  HADD2.F32 R97, -RZ, R142.H0_H0 ;  /* 0x2000008eff617230 */ /* 0x000fe40000004100 */
[----:B------:R-:W-:Y:S02]  /*2c40*/  HADD2.F32 R46, -RZ, R46.H1_H1 ;  /* 0x3000002eff2e7230 */ /* 0x000fe40000004100 */
[----:B------:R-:W-:-:S02]  /*2c50*/  HADD2.F32 R147, -RZ, R47.H0_H0 ;  /* 0x2000002fff937230 */ /* 0x000fc40000004100 */
[----:B------:R-:W-:Y:S02]  /*2c60*/  HADD2.F32 R142, -RZ, R142.H1_H1 ;  /* 0x3000008eff8e7230 */ /* 0x000fe40000004100 */
[----:B------:R-:W-:Y:S01]  /*2c70*/  HADD2.F32 R148, -RZ, R47.H1_H1 ;  /* 0x3000002fff947230 */ /* 0x000fe20000004100 */
[----:B------:R-:W-:Y:S01]  /*2c80*/  FFMA.FTZ R44, R95, R97, R44 ;  /* 0x000000615f2c7223 */ /* 0x000fe2000001002c */
[--C-:B------:R-:W-:Y:S01]  /*2c90*/  HADD2.F32 R47, -RZ, R143.reuse.H0_H0 ;  /* 0x2000008fff2f7230 */ /* 0x100fe20000004100 */
[----:B------:R-:W-:Y:S01]  /*2ca0*/  FFMA.FTZ R45, R46, R142, R45 ;  /* 0x0000008e2e2d7223 */ /* 0x000fe2000001002d */
[----:B------:R-:W-:Y:S02]  /*2cb0*/  HADD2.F32 R143, -RZ, R143.H1_H1 ;  /* 0x3000008fff8f7230 */ /* 0x000fe40000004100 */
[--C-:B0-----:R-:W-:Y:S01]  /*2cc0*/  HADD2.F32 R46, -RZ, R41.reuse.H0_H0 ;  /* 0x20000029ff2e7230 */ /* 0x101fe20000004100 */
[----:B------:R-:W-:Y:S01]  /*2cd0*/  FFMA.FTZ R44, R147, R47, R44 ;  /* 0x0000002f932c7223 */ /* 0x000fe2000001002c */
[----:B------:R-:W-:-:S02]  /*2ce0*/  HADD2.F32 R142, -RZ, R41.H1_H1 ;  /* 0x30000029ff8e7230 */ /* 0x000fc40000004100 */
[----:B------:R-:W-:Y:S02]  /*2cf0*/  HADD2.F32 R47, -RZ, R40.H0_H0 ;  /* 0x20000028ff2f7230 */ /* 0x000fe40000004100 */
[----:B------:R-:W-:Y:S01]  /*2d00*/  HADD2.F32 R41, -RZ, R144.H0_H0 ;  /* 0x20000090ff297230 */ /* 0x000fe20000004100 */
[----:B------:R-:W-:Y:S01]  /*2d10*/  FFMA.FTZ R45, R148, R143, R45 ;  /* 0x0000008f942d7223 */ /* 0x000fe2000001002d */
[--C-:B------:R-:W-:Y:S02]  /*2d20*/  HADD2.F32 R95, -RZ, R42.reuse.H0_H0 ;  /* 0x2000002aff5f7230 */ /* 0x100fe40000004100 */
[----:B------:R-:W-:Y:S01]  /*2d30*/  HADD2.F32 R148, -RZ, R42.H1_H1 ;  /* 0x3000002aff947230 */ /* 0x000fe20000004100 */
[----:B------:R-:W-:Y:S01]  /*2d40*/  FFMA.FTZ R41, R47, R41, R44 ;  /* 0x000000292f297223 */ /* 0x000fe2000001002c */
[----:B------:R-:W-:Y:S02]  /*2d50*/  HADD2.F32 R42, -RZ, R145.H0_H0 ;  /* 0x20000091ff2a7230 */ /* 0x000fe40000004100 */
[----:B------:R-:W-:-:S02]  /*2d60*/  HADD2.F32 R40, -RZ, R40.H1_H1 ;  /* 0x30000028ff287230 */ /* 0x000fc40000004100 */
[----:B------:R-:W-:Y:S01]  /*2d70*/  HADD2.F32 R144, -RZ, R144.H1_H1 ;  /* 0x30000090ff907230 */ /* 0x000fe20000004100 */
[----:B------:R-:W-:Y:S01]  /*2d80*/  FFMA.FTZ R46, R46, R42, R41 ;  /* 0x0000002a2e2e7223 */ /* 0x000fe20000010029 */
[----:B------:R-:W-:Y:S02]  /*2d90*/  HADD2.F32 R44, -RZ, R137.H0_H0 ;  /* 0x20000089ff2c7230 */ /* 0x000fe40000004100 */
[--C-:B------:R-:W-:Y:S01]  /*2da0*/  HADD2.F32 R97, -RZ, R43.reuse.H0_H0 ;  /* 0x2000002bff617230 */ /* 0x100fe20000004100 */
[----:B------:R-:W-:Y:S01]  /*2db0*/  FFMA.FTZ R45, R40, R144, R45 ;  /* 0x00000090282d7223 */ /* 0x000fe2000001002d */
[----:B------:R-:W-:Y:S02]  /*2dc0*/  HADD2.F32 R152, -RZ, R43.H1_H1 ;  /* 0x3000002bff987230 */ /* 0x000fe40000004100 */
[----:B------:R-:W0:Y:S01]  /*2dd0*/  LDS.128 R40, [R52+0x40] ;  /* 0x0000400034287984 */ /* 0x000e220000000c00 */
[----:B------:R-:W-:Y:S01]  /*2de0*/  HADD2.F32 R145, -RZ, R145.H1_H1 ;  /* 0x30000091ff917230 */ /* 0x000fe20000004100 */
[----:B------:R-:W-:Y:S01]  /*2df0*/  FFMA.FTZ R44, R95, R44, R46 ;  /* 0x0000002c5f2c7223 */ /* 0x000fe2000001002e */
[----:B------:R-:W-:-:S02]  /*2e00*/  HADD2.F32 R46, -RZ, R138.H0_H0 ;  /* 0x2000008aff2e7230 */ /* 0x000fc40000004100 */
[----:B------:R-:W-:Y:S01]  /*2e10*/  HADD2.F32 R137, -RZ, R137.H1_H1 ;  /* 0x30000089ff897230 */ /* 0x000fe20000004100 */
[----:B------:R-:W-:Y:S01]  /*2e20*/  FFMA.FTZ R45, R142, R145, R45 ;  /* 0x000000918e2d7223 */ /* 0x000fe2000001002d */
[----:B------:R-:W-:Y:S01]  /*2e30*/  HADD2.F32 R138, -RZ, R138.H1_H1 ;  /* 0x3000008aff8a7230 */ /* 0x000fe20000004100 */
[----:B------:R-:W-:Y:S01]  /*2e40*/  FFMA.FTZ R44, R97, R46, R44 ;  /* 0x0000002e612c7223 */ /* 0x000fe2000001002c */
[--C-:B-1----:R-:W-:Y:S01]  /*2e50*/  HADD2.F32 R47, -RZ, R48.reuse.H0_H0 ;  /* 0x20000030ff2f7230 */ /* 0x102fe20000004100 */
[----:B------:R-:W-:Y:S01]  /*2e60*/  FFMA.FTZ R45, R148, R137, R45 ;  /* 0x00000089942d7223 */ /* 0x000fe2000001002d */
[----:B------:R-:W-:Y:S02]  /*2e70*/  HADD2.F32 R46, -RZ, R139.H0_H0 ;  /* 0x2000008bff2e7230 */ /* 0x000fe40000004100 */
        /* <DEDUP_REMOVED lines=8> */
[----:B------:R-:W1:Y:S01]  /*2f00*/  LDS.128 R44, [R52+0x50] ;  /* 0x00005000342c7984 */ /* 0x000e620000000c00 */
[----:B------:R-:W-:Y:S02]  /*2f10*/  HADD2.F32 R49, -RZ, R49.H1_H1 ;  /* 0x30000031ff317230 */ /* 0x000fe40000004100 */
[----:B------:R-:W-:Y:S02]  /*2f20*/  HADD2.F32 R134, -RZ, R134.H1_H1 ;  /* 0x30000086ff867230 */ /* 0x000fe40000004100 */
[--C-:B------:R-:W-:Y:S02]  /*2f30*/  HADD2.F32 R138, -RZ, R50.reuse.H0_H0 ;  /* 0x20000032ff8a7230 */ /* 0x100fe40000004100 */
[----:B------:R-:W-:-:S02]  /*2f40*/  HADD2.F32 R97, -RZ, R50.H1_H1 ;  /* 0x30000032ff617230 */ /* 0x000fc40000004100 */
[--C-:B------:R-:W-:Y:S01]  /*2f50*/  HADD2.F32 R50, -RZ, R135.reuse.H0_H0 ;  /* 0x20000087ff327230 */ /* 0x100fe20000004100 */
[----:B------:R-:W-:Y:S01]  /*2f60*/  FFMA.FTZ R48, R49, R134, R48 ;  /* 0x0000008631307223 */ /* 0x000fe20000010030 */
[----:B------:R-:W-:Y:S02]  /*2f70*/  HADD2.F32 R135, -RZ, R135.H1_H1 ;  /* 0x30000087ff877230 */ /* 0x000fe40000004100 */
[--C-:B------:R-:W-:Y:S01]  /*2f80*/  HADD2.F32 R137, -RZ, R51.reuse.H0_H0 ;  /* 0x20000033ff897230 */ /* 0x100fe20000004100 */
[----:B------:R-:W-:Y:S01]  /*2f90*/  FFMA.FTZ R50, R138, R50, R95 ;  /* 0x000000328a327223 */ /* 0x000fe2000001005f */
[--C-:B------:R-:W-:Y:S01]  /*2fa0*/  HADD2.F32 R49, -RZ, R132.reuse.H0_H0 ;  /* 0x20000084ff317230 */ /* 0x100fe20000004100 */
[----:B------:R-:W-:Y:S01]  /*2fb0*/  FFMA.FTZ R48, R97, R135, R48 ;  /* 0x0000008761307223 */ /* 0x000fe20000010030 */
[----:B------:R-:W-:Y:S02]  /*2fc0*/  HADD2.F32 R51, -RZ, R51.H1_H1 ;  /* 0x30000033ff337230 */ /* 0x000fe40000004100 */
[----:B------:R-:W-:Y:S01]  /*2fd0*/  HADD2.F32 R132, -RZ, R132.H1_H1 ;  /* 0x30000084ff847230 */ /* 0x000fe20000004100 */
[----:B------:R-:W-:Y:S01]  /*2fe0*/  FFMA.FTZ R49, R137, R49, R50 ;  /* 0x0000003189317223 */ /* 0x000fe20000010032 */
[----:B0-----:R-:W-:-:S02]  /*2ff0*/  HADD2.F32 R50, -RZ, R40.H0_H0 ;  /* 0x20000028ff327230 */ /* 0x001fc40000004100 */
[----:B------:R-:W-:Y:S01]  /*3000*/  HADD2.F32 R95, -RZ, R136.H0_H0 ;  /* 0x20000088ff5f7230 */ /* 0x000fe20000004100 */
[----:B------:R-:W-:Y:S01]  /*3010*/  FFMA.FTZ R48, R51, R132, R48 ;  /* 0x0000008433307223 */ /* 0x000fe20000010030 */
[----:B------:R-:W-:Y:S02]  /*3020*/  HADD2.F32 R51, -RZ, R40.H1_H1 ;  /* 0x30000028ff337230 */ /* 0x000fe40000004100 */
[--C-:B------:R-:W-:Y:S01]  /*3030*/  HADD2.F32 R40, -RZ, R41.reuse.H0_H0 ;  /* 0x20000029ff287230 */ /* 0x100fe20000004100 */
[----:B------:R-:W-:Y:S01]  /*3040*/  FFMA.FTZ R49, R50, R95, R49 ;  /* 0x0000005f32317223 */ /* 0x000fe20000010031 */
[----:B------:R-:W-:Y:S02]  /*3050*/  HADD2.F32 R97, -RZ, R140.H0_H0 ;  /* 0x2000008cff617230 */ /* 0x000fe40000004100 */
[----:B------:R-:W-:Y:S02]  /*3060*/  HADD2.F32 R136, -RZ, R136.H1_H1 ;  /* 0x30000088ff887230 */ /* 0x000fe40000004100 */
[----:B------:R-:W-:Y:S01]  /*3070*/  HADD2.F32 R41, -RZ, R41.H1_H1 ;  /* 0x30000029ff297230 */ /* 0x000fe20000004100 */
[----:B------:R-:W-:Y:S01]  /*3080*/  FFMA.FTZ R40, R40, R97, R49 ;  /* 0x0000006128287223 */ /* 0x000fe20000010031 */
[----:B------:R-:W-:Y:S01]  /*3090*/  HADD2.F32 R49, -RZ, R42.H0_H0 ;  /* 0x2000002aff317230 */ /* 0x000fe20000004100 */
[----:B------:R-:W-:Y:S01]  /*30a0*/  FFMA.FTZ R48, R51, R136, R48 ;  /* 0x0000008833307223 */ /* 0x000fe20000010030 */
[----:B------:R-:W-:-:S02]  /*30b0*/  HADD2.F32 R140, -RZ, R140.H1_H1 ;  /* 0x3000008cff8c7230 */ /* 0x000fc40000004100 */
[----:B------:R-:W-:Y:S02]  /*30c0*/  HADD2.F32 R50, -RZ, R141.H0_H0 ;  /* 0x2000008dff327230 */ /* 0x000fe40000004100 */
[--C-:B------:R-:W-:Y:S02]  /*30d0*/  HADD2.F32 R51, -RZ, R43.reuse.H0_H0 ;  /* 0x2000002bff337230 */ /* 0x100fe40000004100 */
[----:B------:R-:W-:Y:S01]  /*30e0*/  HADD2.F32 R132, -RZ, R43.H1_H1 ;  /* 0x3000002bff847230 */ /* 0x000fe20000004100 */
[----:B------:R-:W-:Y:S01]  /*30f0*/  FFMA.FTZ R41, R41, R140, R48 ;  /* 0x0000008c29297223 */ /* 0x000fe20000010030 */
[----:B------:R-:W-:Y:S01]  /*3100*/  HADD2.F32 R42, -RZ, R42.H1_H1 ;  /* 0x3000002aff2a7230 */ /* 0x000fe20000004100 */
[----:B------:R-:W-:Y:S01]  /*3110*/  FFMA.FTZ R40, R49, R50, R40 ;  /* 0x0000003231287223 */ /* 0x000fe20000010028 */
[----:B------:R-:W-:Y:S02]  /*3120*/  HADD2.F32 R141, -RZ, R141.H1_H1 ;  /* 0x3000008dff8d7230 */ /* 0x000fe40000004100 */
[----:B------:R-:W-:-:S03]  /*3130*/  HADD2.F32 R43, -RZ, R146.H0_H0 ;  /* 0x20000092ff2b7230 */ /* 0x000fc60000004100 */
[----:B------:R-:W-:Y:S01]  /*3140*/  FFMA.FTZ R41, R42, R141, R41 ;  /* 0x0000008d2a297223 */ /* 0x000fe20000010029 */
[----:B------:R-:W-:Y:S01]  /*3150*/  HADD2.F32 R42, -RZ, R94.H0_H0 ;  /* 0x2000005eff2a7230 */ /* 0x000fe20000004100 */
[----:B------:R-:W-:Y:S01]  /*3160*/  FFMA.FTZ R40, R51, R43, R40 ;  /* 0x0000002b33287223 */ /* 0x000fe20000010028 */
[----:B-1----:R-:W-:Y:S02]  /*3170*/  HADD2.F32 R43, -RZ, R44.H0_H0 ;  /* 0x2000002cff2b7230 */ /* 0x002fe40000004100 */
        /* <DEDUP_REMOVED lines=16> */
[--C-:B------:R-:W-:Y:S02]  /*3280*/  HADD2.F32 R49, -RZ, R47.reuse.H0_H0 ;  /* 0x2000002fff317230 */ /* 0x100fe40000004100 */
[--C-:B------:R-:W-:Y:S01]  /*3290*/  HADD2.F32 R41, -RZ, R96.reuse.H0_H0 ;  /* 0x20000060ff297230 */ /* 0x100fe20000004100 */
[----:B------:R-:W-:Y:S01]  /*32a0*/  FFMA.FTZ R42, R43, R42, R48 ;  /* 0x0000002a2b2a7223 */ /* 0x000fe20000010030 */
[----:B------:R-:W-:Y:S01]  /*32b0*/  HADD2.F32 R47, -RZ, R47.H1_H1 ;  /* 0x3000002fff2f7230 */ /* 0x000fe20000004100 */
[----:B------:R-:W-:Y:S01]  /*32c0*/  FFMA.FTZ R40, R45, R154, R40 ;  /* 0x0000009a2d287223 */ /* 0x000fe20000010028 */
[----:B------:R-:W-:Y:S01]  /*32d0*/  HADD2.F32 R96, -RZ, R96.H1_H1 ;  /* 0x30000060ff607230 */ /* 0x000fe20000004100 */
[----:B------:R-:W-:-:S04]  /*32e0*/  FFMA.FTZ R41, R49, R41, R42 ;  /* 0x0000002931297223 */ /* 0x000fc8000001002a */
[----:B------:R-:W-:Y:S01]  /*32f0*/  FFMA.FTZ R40, R47, R96, R40 ;  /* 0x000000602f287223 */ /* 0x000fe20000010028 */
[----:B------:R-:W-:-:S03]  /*3300*/  FSETP.NEU.FTZ.AND P1, PT, R0, RZ, PT ;  /* 0x000000ff0000720b */ /* 0x000fc60003f3d000 */
[----:B------:R-:W-:Y:S01]  /*3310*/  FADD.FTZ R47, R41, R40 ;  /* 0x00000028292f7221 */ /* 0x000fe20000010000 */
[----:B------:R-:W-:Y:S07]  /*3320*/  BRA.DIV ~URZ, `(.L_x_19757) ;  /* 0x00003b627f007947 */ /* 0x000fee000b800000 */
[----:B------:R0:W1:Y:S02]  /*3330*/  SHFL.BFLY PT, R40, R47, 0x2, 0x1f ;  /* 0x0c401f002f287f89 */ /* 0x00006400000e0000 */
.L_x_19804:
[----:B01----:R-:W-:Y:S01]  /*3340*/  FADD.FTZ R47, R47, R40 ;  /* 0x000000282f2f7221 */ /* 0x003fe20000010000 */
[----:B------:R-:W-:Y:S05]  /*3350*/  BRA.DIV ~URZ, `(.L_x_19758) ;  /* 0x00003bb27f007947 */ /* 0x000fea000b800000 */
[----:B------:R0:W1:Y:S02]  /*3360*/  SHFL.BFLY PT, R40, R47, 0x1, 0x1f ;  /* 0x0c201f002f287f89 */ /* 0x00006400000e0000 */
.L_x_19805:
        /* <DEDUP_REMOVED lines=13> */
.L_x_19756:
[----:B------:R-:W-:-:S13]  /*3440*/  ISETP.NE.AND P0, PT, R7, RZ, PT ;  /* 0x000000ff0700720c */ /* 0x000fda0003f05270 */
[----:B------:R-:W-:-:S05]  /*3450*/  @!P0 IMAD.MOV.U32 R40, RZ, RZ, -0x800001 ;  /* 0xff7fffffff288424 */ /* 0x000fca00078e00ff */
[----:B------:R0:W-:Y:S02]  /*3460*/  @!P0 STS [R79], R40 ;  /* 0x000000284f008388 */ /* 0x0001e40000000800 */
.L_x_19759:
[----:B------:R-:W-:Y:S05]  /*3470*/  BSYNC B1 ;  /* 0x0000000000017941 */ /* 0x000fea0003800000 */
.L_x_19755:
        /* <DEDUP_REMOVED lines=10> */
.L_x_19754:
[----:B------:R-:W-:Y:S05]  /*3520*/  BSYNC B0 ;  /* 0x0000000000007941 */ /* 0x000fea0003800000 */
.L_x_19753:
[----:B------:R-:W-:Y:S05]  /*3530*/  BRA.DIV ~URZ, `(.L_x_19761) ;  /* 0x00003a527f007947 */ /* 0x000fea000b800000 */
[----:B------:R0:W1:Y:S02]  /*3540*/  SHFL.BFLY PT, R7, R10, 0x10, 0x1f ;  /* 0x0e001f000a077f89 */ /* 0x00006400000e0000 */
.L_x_19806:
[----:B-1----:R-:W-:Y:S01]  /*3550*/  FMNMX.FTZ R13, R7, R10, !PT ;  /* 0x0000000a070d7209 */ /* 0x002fe20007810000 */
[----:B------:R-:W-:Y:S05]  /*3560*/  BRA.DIV ~URZ, `(.L_x_19762) ;  /* 0x00003aa27f007947 */ /* 0x000fea000b800000 */
[----:B------:R-:W1:Y:S02]  /*3570*/  SHFL.BFLY PT, R0, R13, 0x8, 0x1f ;  /* 0x0d001f000d007f89 */ /* 0x000e6400000e0000 */
[----:B-1----:R-:W-:-:S05]  /*3580*/  FMNMX.FTZ R0, R13, R0, !PT ;  /* 0x000000000d007209 */ /* 0x002fca0007810000 */
[----:B------:R1:W2:Y:S02]  /*3590*/  SHFL.BFLY PT, R7, R0, 0x4, 0x1f ;  /* 0x0c801f0000077f89 */ /* 0x0002a400000e0000 */
.L_x_19807:
[----:B------:R-:W-:Y:S01]  /*35a0*/  ISETP.NE.AND P0, PT, R6, RZ, PT ;  /* 0x000000ff0600720c */ /* 0x000fe20003f05270 */
[----:B------:R-:W-:-:S12]  /*35b0*/  WARPSYNC 0xffffffff ;  /* 0xffffffff00007948 */ /* 0x000fd80003800000 */
[----:B-12---:R-:W-:-:S05]  /*35c0*/  @!P0 FMNMX.FTZ R0, R7, R0, !PT ;  /* 0x0000000007008209 */ /* 0x006fca0007810000 */
        /* <DEDUP_REMOVED lines=10> */
[----:B-1----:R-:W1:Y:S02]  /*3670*/  SHFL.BFLY PT, R0, R5, 0x2, 0x1f ;  /* 0x0c401f0005007f89 */ /* 0x002e6400000e0000 */
[----:B-1----:R-:W-:Y:S01]  /*3680*/  FMNMX.FTZ R7, R0, R5, !PT ;  /* 0x0000000500077209 */ /* 0x002fe20007810000 */
[----:B------:R-:W-:-:S04]  /*3690*/  IMAD.MOV.U32 R5, RZ, RZ, RZ ;  /* 0x000000ffff057224 */ /* 0x000fc800078e00ff */
[----:B------:R-:W1:Y:S02]  /*36a0*/  SHFL.BFLY PT, R0, R7, 0x1, 0x1f ;  /* 0x0c201f0007007f89 */ /* 0x000e6400000e0000 */
[----:B01----:R-:W-:Y:S02]  /*36b0*/  FMNMX.FTZ R10, R7, R0, !PT ;  /* 0x00000000070a7209 */ /* 0x003fe40007810000 */
[----:B------:R-:W-:-:S03]  /*36c0*/  IMNMX R0, R2, R13, PT ;  /* 0x0000000d02007217 */ /* 0x000fc60003800200 */
[----:B------:R0:W1:Y:S01]  /*36d0*/  SHFL.IDX PT, R37, R10, RZ, 0x1f ;  /* 0x00001fff0a257589 */ /* 0x00006200000e0000 */
        /* <DEDUP_REMOVED lines=14> */
.L_x_19767:
        /* <DEDUP_REMOVED lines=11> */
.L_x_19766:
[----:B------:R-:W-:Y:S05]  /*3870*/  BSYNC B1 ;  /* 0x0000000000017941 */ /* 0x000fea0003800000 */
.L_x_19765:
        /* <DEDUP_REMOVED lines=10> */
.L_x_19770:
        /* <DEDUP_REMOVED lines=9> */
[----:B------:R-:W-:Y:S04]  /*39b0*/  LDS R22, [R7+0xa00] ;  /* 0x000a000007167984 */ /* 0x000fe80000000800 */
        /* <DEDUP_REMOVED lines=14> */
[----:B-----5:R-:W-:Y:S01]  /*3aa0*/  FADD.FTZ R15, -R37, R15 ;  /* 0x0000000f250f7221 */ /* 0x020fe20000010100 */
[----:B------:R-:W5:Y:S01]  /*3ab0*/  LDS R35, [R7+0x1800] ;  /* 0x0018000007237984 */ /* 0x000f620000000800 */
[----:B------:R-:W-:Y:S01]  /*3ac0*/  FMUL.FTZ R17, R17, 1.4426950216293334961 ;  /* 0x3fb8aa3b11117820 */ /* 0x000fe20000410000 */
[----:B------:R-:W0:Y:S01]  /*3ad0*/  MUFU.EX2 R12, R12 ;  /* 0x0000000c000c7308 */ /* 0x000e220000000800 */
[----:B------:R-:W-:Y:S02]  /*3ae0*/  FMUL.FTZ R15, R15, 1.4426950216293334961 ;  /* 0x3fb8aa3b0f0f7820 */ /* 0x000fe40000410000 */
[C---:B------:R-:W-:Y:S02]  /*3af0*/  FADD.FTZ R19, -R37.reuse, R18 ;  /* 0x0000001225137221 */ /* 0x040fe40000010100 */
[----:B------:R-:W-:Y:S02]  /*3b00*/  FADD.FTZ R21, -R37, R20 ;  /* 0x0000001425157221 */ /* 0x000fe40000010100 */
[----:B------:R-:W-:Y:S01]  /*3b10*/  FMUL.FTZ R19, R19, 1.4426950216293334961 ;  /* 0x3fb8aa3b13137820 */ /* 0x000fe20000410000 */
[----:B------:R-:W1:Y:S01]  /*3b20*/  MUFU.EX2 R14, R14 ;  /* 0x0000000e000e7308 */ /* 0x000e620000000800 */
[----:B---3--:R-:W-:Y:S01]  /*3b30*/  FADD.FTZ R5, R10, R5 ;  /* 0x000000050a057221 */ /* 0x008fe20000010000 */
[----:B------:R-:W-:Y:S01]  /*3b40*/  STS [R7+-0x400], R10 ;  /* 0xfffc000a07007388 */ /* 0x000fe20000000800 */
[----:B------:R-:W-:-:S02]  /*3b50*/  FMUL.FTZ R21, R21, 1.4426950216293334961 ;  /* 0x3fb8aa3b15157820 */ /* 0x000fc40000410000 */
[----:B------:R-:W-:-:S03]  /*3b60*/  FADD.FTZ R23, -R37, R23 ;  /* 0x0000001725177221 */ /* 0x000fc60000010100 */
[----:B------:R3:W2:Y:S01]  /*3b70*/  MUFU.EX2 R18, R17 ;  /* 0x0000001100127308 */ /* 0x0006a20000000800 */
[----:B0-----:R-:W-:Y:S01]  /*3b80*/  FADD.FTZ R5, R5, R12 ;  /* 0x0000000c05057221 */ /* 0x001fe20000010000 */
[----:B------:R-:W-:Y:S01]  /*3b90*/  STS [R7+-0x200], R12 ;  /* 0xfffe000c07007388 */ /* 0x000fe20000000800 */
[----:B------:R-:W-:Y:S02]  /*3ba0*/  FMUL.FTZ R23, R23, 1.4426950216293334961 ;  /* 0x3fb8aa3b17177820 */ /* 0x000fe40000410000 */
[C---:B------:R-:W-:Y:S02]  /*3bb0*/  FADD.FTZ R25, -R37.reuse, R25 ;  /* 0x0000001925197221 */ /* 0x040fe40000010100 */
[----:B------:R-:W-:Y:S01]  /*3bc0*/  FADD.FTZ R27, -R37, R27 ;  /* 0x0000001b251b7221 */ /* 0x000fe20000010100 */
[----:B------:R0:W4:Y:S01]  /*3bd0*/  MUFU.EX2 R16, R15 ;  /* 0x0000000f00107308 */ /* 0x0001220000000800 */
[----:B---3--:R-:W3:Y:S01]  /*3be0*/  LDS R17, [R7+0x1a00] ;  /* 0x001a000007117984 */ /* 0x008ee20000000800 */
[----:B-1----:R-:W-:-:S02]  /*3bf0*/  FADD.FTZ R5, R5, R14 ;  /* 0x0000000e05057221 */ /* 0x002fc40000010000 */
[----:B------:R-:W-:Y:S01]  /*3c00*/  FMUL.FTZ R25, R25, 1.4426950216293334961 ;  /* 0x3fb8aa3b19197820 */ /* 0x000fe20000410000 */
[----:B------:R-:W-:Y:S01]  /*3c10*/  STS [R7], R14 ;  /* 0x0000000e07007388 */ /* 0x000fe20000000800 */
[----:B------:R-:W-:Y:S02]  /*3c20*/  FMUL.FTZ R27, R27, 1.4426950216293334961 ;  /* 0x3fb8aa3b1b1b7820 */ /* 0x000fe40000410000 */
[----:B------:R-:W1:Y:S01]  /*3c30*/  MUFU.EX2 R20, R19 ;  /* 0x0000001300147308 */ /* 0x000e620000000800 */
[C---:B0-----:R-:W-:Y:S01]  /*3c40*/  FADD.FTZ R15, -R37.reuse, R22 ;  /* 0x00000016250f7221 */ /* 0x041fe20000010100 */
[----:B--2---:R-:W-:Y:S01]  /*3c50*/  STS [R7+0x400], R18 ;  /* 0x0004001207007388 */ /* 0x004fe20000000800 */
[----:B------:R-:W-:Y:S02]  /*3c60*/  FADD.FTZ R29, -R37, R29 ;  /* 0x0000001d251d7221 */ /* 0x000fe40000010100 */
[----:B------:R-:W-:Y:S02]  /*3c70*/  FMUL.FTZ R15, R15, 1.4426950216293334961 ;  /* 0x3fb8aa3b0f0f7820 */ /* 0x000fe40000410000 */
[----:B------:R-:W-:Y:S01]  /*3c80*/  FMUL.FTZ R29, R29, 1.4426950216293334961 ;  /* 0x3fb8aa3b1d1d7820 */ /* 0x000fe20000410000 */
[----:B------:R-:W0:Y:S01]  /*3c90*/  MUFU.EX2 R22, R21 ;  /* 0x0000001500167308 */ /* 0x000e220000000800 */
[----:B----4-:R-:W-:Y:S01]  /*3ca0*/  FADD.FTZ R5, R5, R16 ;  /* 0x0000001005057221 */ /* 0x010fe20000010000 */
[----:B------:R-:W-:Y:S01]  /*3cb0*/  STS [R7+0x200], R16 ;  /* 0x0002001007007388 */ /* 0x000fe20000000800 */
[----:B------:R-:W-:-:S02]  /*3cc0*/  FADD.FTZ R31, -R37, R31 ;  /* 0x0000001f251f7221 */ /* 0x000fc40000010100 */
[----:B------:R-:W-:Y:S02]  /*3cd0*/  FADD.FTZ R5, R5, R18 ;  /* 0x0000001205057221 */ /* 0x000fe40000010000 */
[----:B------:R-:W-:Y:S01]  /*3ce0*/  FMUL.FTZ R31, R31, 1.4426950216293334961 ;  /* 0x3fb8aa3b1f1f7820 */ /* 0x000fe20000410000 */
[----:B------:R-:W2:Y:S01]  /*3cf0*/  MUFU.EX2 R24, R15 ;  /* 0x0000000f00187308 */ /* 0x000ea20000000800 */
[----:B-1----:R-:W-:Y:S01]  /*3d00*/  FADD.FTZ R5, R5, R20 ;  /* 0x0000001405057221 */ /* 0x002fe20000010000 */
[----:B------:R-:W-:Y:S01]  /*3d10*/  STS [R7+0x600], R20 ;  /* 0x0006001407007388 */ /* 0x000fe20000000800 */
[C---:B------:R-:W-:Y:S02]  /*3d20*/  FADD.FTZ R33, -R37.reuse, R33 ;  /* 0x0000002125217221 */ /* 0x040fe40000010100 */
[----:B-----5:R-:W-:Y:S02]  /*3d30*/  FADD.FTZ R35, -R37, R35 ;  /* 0x0000002325237221 */ /* 0x020fe40000010100 */
[----:B------:R-:W-:Y:S01]  /*3d40*/  FMUL.FTZ R33, R33, 1.4426950216293334961 ;  /* 0x3fb8aa3b21217820 */ /* 0x000fe20000410000 */
[----:B------:R-:W1:Y:S01]  /*3d50*/  MUFU.EX2 R26, R23 ;  /* 0x00000017001a7308 */ /* 0x000e620000000800 */
[----:B0-----:R-:W-:Y:S01]  /*3d60*/  FADD.FTZ R5, R5, R22 ;  /* 0x0000001605057221 */ /* 0x001fe20000010000 */
[----:B------:R-:W-:Y:S01]  /*3d70*/  STS [R7+0x800], R22 ;  /* 0x0008001607007388 */ /* 0x000fe20000000800 */
[----:B------:R-:W-:-:S05]  /*3d80*/  FMUL.FTZ R35, R35, 1.4426950216293334961 ;  /* 0x3fb8aa3b23237820 */ /* 0x000fca0000410000 */
[----:B------:R-:W0:Y:S01]  /*3d90*/  MUFU.EX2 R28, R25 ;  /* 0x00000019001c7308 */ /* 0x000e220000000800 */
[----:B--2---:R-:W-:Y:S01]  /*3da0*/  FADD.FTZ R5, R5, R24 ;  /* 0x0000001805057221 */ /* 0x004fe20000010000 */
[----:B------:R-:W-:Y:S01]  /*3db0*/  STS [R7+0xa00], R24 ;  /* 0x000a001807007388 */ /* 0x000fe20000000800 */
[----:B---3--:R-:W-:-:S04]  /*3dc0*/  FADD.FTZ R17, -R37, R17 ;  /* 0x0000001125117221 */ /* 0x008fc80000010100 */
[----:B------:R-:W-:Y:S01]  /*3dd0*/  FMUL.FTZ R17, R17, 1.4426950216293334961 ;  /* 0x3fb8aa3b11117820 */ /* 0x000fe20000410000 */
        /* <DEDUP_REMOVED lines=24> */
.L_x_19769:
[----:B------:R-:W-:Y:S05]  /*3f60*/  BSYNC B1 ;  /* 0x0000000000017941 */ /* 0x000fea0003800000 */
.L_x_19768:
        /* <DEDUP_REMOVED lines=55> */
.L_x_19772:
[----:B------:R-:W-:Y:S05]  /*42e0*/  BSYNC B1 ;  /* 0x0000000000017941 */ /* 0x000fea0003800000 */
.L_x_19771:
        /* <DEDUP_REMOVED lines=26> */
.L_x_19764:
[----:B0-----:R-:W-:Y:S05]  /*4490*/  BSYNC B0 ;  /* 0x0000000000007941 */ /* 0x001fea0003800000 */
.L_x_19763:
        /* <DEDUP_REMOVED lines=37> */
.L_x_19777:
        /* <DEDUP_REMOVED lines=8> */
.L_x_19776:
[----:B0-2---:R-:W-:Y:S05]  /*4770*/  BSYNC B1 ;  /* 0x0000000000017941 */ /* 0x005fea0003800000 */
.L_x_19775:
        /* <DEDUP_REMOVED lines=10> */
.L_x_19780:
        /* <DEDUP_REMOVED lines=52> */
.L_x_19779:
[----:B------:R-:W-:Y:S05]  /*4b60*/  BSYNC B1 ;  /* 0x0000000000017941 */ /* 0x000fea0003800000 */
.L_x_19778:
        /* <DEDUP_REMOVED lines=31> */
.L_x_19782:
[----:B------:R-:W-:Y:S05]  /*4d60*/  BSYNC B1 ;  /* 0x0000000000017941 */ /* 0x000fea0003800000 */
.L_x_19781:
        /* <DEDUP_REMOVED lines=14> */
.L_x_19774:
[----:B------:R-:W-:Y:S05]  /*4e50*/  BSYNC B0 ;  /* 0x0000000000007941 */ /* 0x000fea0003800000 */
.L_x_19773:
        /* <DEDUP_REMOVED lines=16> */
[----:B------:R-:W2:Y:S01]  /*4f60*/  I2F.RP R14, R43 ;  /* 0x0000002b000e7306 */ /* 0x000ea20000209400 */
        /* <DEDUP_REMOVED lines=11> */
[C---:B------:R-:W-:Y:S01]  /*5020*/  IADD3 R55, R48.reuse, 0x300, RZ ;  /* 0x0000030030377810 */ /* 0x040fe20007ffe0ff */
[----:B--2---:R-:W2:Y:S01]  /*5030*/  MUFU.RCP R14, R14 ;  /* 0x0000000e000e7308 */ /* 0x004ea20000001000 */
[C---:B------:R-:W-:Y:S02]  /*5040*/  IADD3 R54, R48.reuse, 0x400, RZ ;  /* 0x0000040030367810 */ /* 0x040fe40007ffe0ff */
[----:B------:R-:W-:Y:S01]  /*5050*/  IADD3 R53, R48, 0x500, RZ ;  /* 0x0000050030357810 */ /* 0x000fe20007ffe0ff */
[----:B0-----:R-:W-:Y:S01]  /*5060*/  IMAD R12, R5, c[0x0][0x198], RZ ;  /* 0x00006600050c7a24 */ /* 0x001fe200078e02ff */
[----:B------:R-:W-:-:S04]  /*5070*/  SHF.R.S32.HI R5, RZ, 0x1f, R7 ;  /* 0x0000001fff057819 */ /* 0x000fc80000011407 */
[----:B------:R-:W-:-:S04]  /*5080*/  IADD3 R45, P0, R7, R12, RZ ;  /* 0x0000000c072d7210 */ /* 0x000fc80007f1e0ff */
[----:B------:R-:W-:Y:S02]  /*5090*/  LEA.HI.X.SX32 R12, R12, R5, 0x1, P0 ;  /* 0x000000050c0c7211 */ /* 0x000fe400000f0eff */
[----:B--2---:R-:W-:Y:S02]  /*50a0*/  IADD3 R13, R14, 0xffffffe, RZ ;  /* 0x0ffffffe0e0d7810 */ /* 0x004fe40007ffe0ff */
[C---:B------:R-:W-:Y:S02]  /*50b0*/  LEA R44, P0, R45.reuse, c[0x0][0x188], 0x2 ;  /* 0x000062002d2c7a11 */ /* 0x040fe400078010ff */
[----:B------:R-:W-:Y:S02]  /*50c0*/  SHF.R.S32.HI R5, RZ, 0x1f, R4 ;  /* 0x0000001fff057819 */ /* 0x000fe40000011404 */
[----:B------:R-:W0:Y:S01]  /*50d0*/  F2I.FTZ.U32.TRUNC.NTZ R13, R13 ;  /* 0x0000000d000d7305 */ /* 0x000e22000021f000 */
[----:B------:R-:W-:Y:S01]  /*50e0*/  LEA.HI.X R45, R45, c[0x0][0x18c], R12, 0x2, P0 ;  /* 0x000063002d2d7a11 */ /* 0x000fe200000f140c */
[----:B------:R-:W-:-:S02]  /*50f0*/  IMAD.MOV.U32 R12, RZ, RZ, RZ ;  /* 0x000000ffff0c7224 */ /* 0x000fc400078e00ff */
[----:B0-----:R-:W-:-:S04]  /*5100*/  IMAD.MOV R16, RZ, RZ, -R13 ;  /* 0x000000ffff107224 */ /* 0x001fc800078e0a0d */
[----:B------:R-:W-:-:S04]  /*5110*/  IMAD R47, R16, R43, RZ ;  /* 0x0000002b102f7224 */ /* 0x000fc800078e02ff */
[----:B------:R-:W-:-:S04]  /*5120*/  IMAD.HI.U32 R47, R13, R47, R12 ;  /* 0x0000002f0d2f7227 */ /* 0x000fc800078e000c */
.L_x_19799:
        /* <DEDUP_REMOVED lines=45> */
[----:B-1----:R-:W-:Y:S05]  /*5400*/  @P1 BRA P2, `(.L_x_19786) ;  /* 0x000012b000001947 */ /* 0x002fea0001000000 */
[----:B------:R-:W2:Y:S04]  /*5410*/  LDG.E.CONSTANT R13, [R44.64] ;  /* 0x0000000a2c0d7981 */ /* 0x000ea8000c1e9900 */
[----:B------:R-:W0:Y:S04]  /*5420*/  LDS.128 R60, [R58+-0x10] ;  /* 0xfffff0003a3c7984 */ /* 0x000e280000000c00 */
[----:B-1----:R1:W3:Y:S01]  /*5430*/  LDS.128 R36, [R58] ;  /* 0x000000003a247984 */ /* 0x0022e20000000c00 */
        /* <DEDUP_REMOVED lines=10> */
[----:B------:R-:W-:Y:S02]  /*54e0*/  LEA.HI.X.SX32 R14, R57, R34, 0x1, P1 ;  /* 0x00000022390e7211 */ /* 0x000fe400008f0eff */
[-C--:B------:R-:W-:Y:S02]  /*54f0*/  IADD3 R18, P1, R54, R32.reuse, RZ ;  /* 0x0000002036127210 */ /* 0x080fe40007f3e0ff */
[----:B------:R-:W-:Y:S02]  /*5500*/  LEA.HI.X R13, R13, c[0x0][0x17c], R14, 0x1, P2 ;  /* 0x00005f000d0d7a11 */ /* 0x000fe400010f0c0e */
[----:B------:R-:W-:Y:S02]  /*5510*/  IADD3 R14, P4, R53, R32, RZ ;  /* 0x00000020350e7210 */ /* 0x000fe40007f9e0ff */
[----:B------:R-:W-:Y:S02]  /*5520*/  LEA R20, P2, R21, c[0x0][0x178], 0x1 ;  /* 0x00005e0015147a11 */ /* 0x000fe400078408ff */
[----:B------:R-:W-:-:S02]  /*5530*/  LEA.HI.X.SX32 R22, R55, R34, 0x1, P5 ;  /* 0x0000002237167211 */ /* 0x000fc400028f0eff */
[----:B------:R-:W-:Y:S02]  /*5540*/  LEA.HI.X.SX32 R19, R54, R34, 0x1, P1 ;  /* 0x0000002236137211 */ /* 0x000fe400008f0eff */
[----:B------:R-:W-:Y:S02]  /*5550*/  IADD3 R33, P1, R48, R32, RZ ;  /* 0x0000002030217210 */ /* 0x000fe40007f3e0ff */
[-C--:B------:R-:W-:Y:S02]  /*5560*/  LEA.HI.X.SX32 R26, R56, R34.reuse, 0x1, P6 ;  /* 0x00000022381a7211 */ /* 0x080fe400030f0eff */
[----:B------:R-:W-:Y:S02]  /*5570*/  LEA.HI.X.SX32 R15, R53, R34, 0x1, P4 ;  /* 0x00000022350f7211 */ /* 0x000fe400020f0eff */
[----:B------:R-:W-:Y:S02]  /*5580*/  LEA.HI.X R21, R21, c[0x0][0x17c], R22, 0x1, P2 ;  /* 0x00005f0015157a11 */ /* 0x000fe400010f0c16 */
[----:B------:R-:W-:-:S02]  /*5590*/  LEA R24, P6, R18, c[0x0][0x178], 0x1 ;  /* 0x00005e0012187a11 */ /* 0x000fc400078c08ff */
[----:B------:R-:W-:Y:S02]  /*55a0*/  LEA R28, P5, R14, c[0x0][0x178], 0x1 ;  /* 0x00005e000e1c7a11 */ /* 0x000fe400078a08ff */
[----:B------:R-:W-:Y:S01]  /*55b0*/  LEA R32, P2, R33, c[0x0][0x178], 0x1 ;  /* 0x00005e0021207a11 */ /* 0x000fe200078408ff */
[----:B------:R-:W5:Y:S01]  /*55c0*/  LDG.E.128.CONSTANT R20, [R20.64] ;  /* 0x0000000a14147981 */ /* 0x000f62000c1e9d00 */
        /* <DEDUP_REMOVED lines=47> */
.L_x_19788:
[----:B-1-3--:R-:W-:Y:S05]  /*58c0*/  BSYNC B2 ;  /* 0x0000000000027941 */ /* 0x00afea0003800000 */
.L_x_19787:
[----:B------:R-:W-:Y:S01]  /*58d0*/  F2FP.PACK_AB R36, R37, R36 ;  /* 0x000000242524723e */ /* 0x000fe200000000ff */
[----:B-----5:R-:W-:Y:S01]  /*58e0*/  HFMA2.MMA R33, R60, R33, -RZ ;  /* 0x000000213c217235 */ /* 0x020fe200001000ff */
[----:B------:R-:W-:Y:S01]  /*58f0*/  IMAD.MOV.U32 R37, RZ, RZ, R65 ;  /* 0x000000ffff257224 */ /* 0x000fe200078e0041 */
[----:B------:R-:W-:Y:S01]  /*5900*/  F2FP.PACK_AB R38, R39, R38 ;  /* 0x000000262726723e */ /* 0x000fe200000000ff */
[----:B------:R-:W-:Y:S04]  /*5910*/  BSSY B2, `(.L_x_19789) ;  /* 0x0000026000027945 */ /* 0x000fe80003800000 */
[----:B------:R-:W-:Y:S01]  /*5920*/  HFMA2.MMA R32, R37, R32, R33 ;  /* 0x0000002025207235 */ /* 0x000fe20000000021 */
[----:B------:R-:W-:-:S09]  /*5930*/  IMAD.MOV.U32 R33, RZ, RZ, R36 ;  /* 0x000000ffff217224 */ /* 0x000fd200078e0024 */
[----:B------:R-:W-:Y:S01]  /*5940*/  HFMA2 R34, R33, R34, R32 ;  /* 0x0000002221227231 */ /* 0x000fe20000000020 */
[----:B------:R-:W-:-:S06]  /*5950*/  IMAD.MOV.U32 R32, RZ, RZ, R38 ;  /* 0x000000ffff207224 */ /* 0x000fcc00078e0026 */
        /* <DEDUP_REMOVED lines=17> */
[----:B------:R-:W-:Y:S02]  /*5a70*/  IADD3 R35, R49, 0x1, RZ ;  /* 0x0000000131237810 */ /* 0x000fe40007ffe0ff */
[----:B------:R-:W-:Y:S02]  /*5a80*/  SEL R59, R15, RZ, !P4 ;  /* 0x000000ff0f3b7207 */ /* 0x000fe40006000000 */
        /* <DEDUP_REMOVED lines=14> */
.L_x_19790:
[----:B------:R-:W-:Y:S05]  /*5b70*/  BSYNC B2 ;  /* 0x0000000000027941 */ /* 0x000fea0003800000 */
.L_x_19789:
[----:B------:R-:W-:Y:S01]  /*5b80*/  HMUL2 R35, R60, R13 ;  /* 0x0000000d3c237232 */ /* 0x000fe20000000000 */
[----:B------:R-:W-:Y:S01]  /*5b90*/  BSSY B2, `(.L_x_19791) ;  /* 0x0000026000027945 */ /* 0x000fe20003800000 */
[--C-:B------:R-:W-:Y:S02]  /*5ba0*/  HADD2.F32 R13, -RZ, R34.reuse.H0_H0 ;  /* 0x20000022ff0d7230 */ /* 0x100fe40000004100 */
[----:B------:R-:W-:Y:S02]  /*5bb0*/  HFMA2 R35, R37, R12, R35 ;  /* 0x0000000c25237231 */ /* 0x000fe40000000023 */
        /* <DEDUP_REMOVED lines=35> */
.L_x_19792:
[----:B------:R-:W-:Y:S05]  /*5df0*/  BSYNC B2 ;  /* 0x0000000000027941 */ /* 0x000fea0003800000 */
.L_x_19791:
        /* <DEDUP_REMOVED lines=18> */
[----:B------:R-:W-:Y:S02]  /*5f20*/  SEL R14, R21, RZ, !P5 ;  /* 0x000000ff150e7207 */ /* 0x000fe40006800000 */
        /* <DEDUP_REMOVED lines=18> */
.L_x_19794:
[----:B------:R-:W-:Y:S05]  /*6050*/  BSYNC B2 ;  /* 0x0000000000027941 */ /* 0x000fea0003800000 */
.L_x_19793:
[----:B------:R-:W-:Y:S01]  /*6060*/  BSSY B2, `(.L_x_19795) ;  /* 0x0000022000027945 */ /* 0x000fe20003800000 */
[----:B------:R-:W-:Y:S01]  /*6070*/  HMUL2 R21, R60, R21 ;  /* 0x000000153c157232 */ /* 0x000fe20000000000 */
        /* <DEDUP_REMOVED lines=32> */
.L_x_19796:
[----:B------:R-:W-:Y:S05]  /*6280*/  BSYNC B2 ;  /* 0x0000000000027941 */ /* 0x000fea0003800000 */
.L_x_19795:
        /* <DEDUP_REMOVED lines=34> */
.L_x_19798:
[----:B------:R-:W-:Y:S05]  /*64b0*/  BSYNC B2 ;  /* 0x0000000000027941 */ /* 0x000fea0003800000 */
.L_x_19797:
        /* <DEDUP_REMOVED lines=32> */
.L_x_19786:
[----:B------:R-:W-:Y:S05]  /*66c0*/  BSYNC B0 ;  /* 0x0000000000007941 */ /* 0x000fea0003800000 */
.L_x_19785:
[----:B------:R-:W-:Y:S02]  /*66d0*/  IADD3 R44, P1, R44, 0x10, RZ ;  /* 0x000000102c2c7810 */ /* 0x000fe40007f3e0ff */
[----:B------:R-:W-:Y:S02]  /*66e0*/  IADD3 R49, R49, 0x20, RZ ;  /* 0x0000002031317810 */ /* 0x000fe40007ffe0ff */
[----:B------:R-:W-:Y:S01]  /*66f0*/  IADD3 R58, R58, 0x80, RZ ;  /* 0x000000803a3a7810 */ /* 0x000fe20007ffe0ff */
[----:B------:R-:W-:Y:S01]  /*6700*/  IMAD.X R45, RZ, RZ, R45, P1 ;  /* 0x000000ffff2d7224 */ /* 0x000fe200008e062d */
[----:B------:R-:W-:Y:S01]  /*6710*/  @P0 CALL.REL.NOINC `(.L_x_19784) ;  /* 0x0000001000000944 */ /* 0x000fe20003c00000 */
[----:B------:R-:W-:Y:S05]  /*6720*/  BRA `(.L_x_19799) ;  /* 0xffffea0000007947 */ /* 0x000fea000383ffff */
.L_x_19784:
[----:B------:R-:W-:Y:S05]  /*6730*/  BSYNC B1 ;  /* 0x0000000000017941 */ /* 0x000fea0003800000 */
.L_x_19783:
[----:B------:R-:W-:Y:S01]  /*6740*/  BAR.SYNC.DEFER_BLOCKING 0x0 ;  /* 0x0000000000007b1d */ /* 0x000fe20000010000 */
[C---:B------:R-:W-:Y:S01]  /*6750*/  LOP3.LUT R2, R3.reuse, 0xffffffc0, RZ, 0xc0, !PT ;  /* 0xffffffc003027812 */ /* 0x040fe200078ec0ff */
[----:B------:R-:W-:Y:S01]  /*6760*/  IMAD.MOV.U32 R12, RZ, RZ, R0 ;  /* 0x000000ffff0c7224 */ /* 0x000fe200078e0000 */
[----:B------:R-:W-:Y:S01]  /*6770*/  ISETP.GT.AND P1, PT, R3, 0x3f, PT ;  /* 0x0000003f0300780c */ /* 0x000fe20003f24270 */
[----:B------:R-:W-:Y:S01]  /*6780*/  IMAD.MOV.U32 R14, RZ, RZ, R10 ;  /* 0x000000ffff0e7224 */ /* 0x000fe200078e000a */
[----:B------:R-:W-:Y:S01]  /*6790*/  ISETP.NE.AND P0, PT, R2, 0x40, PT ;  /* 0x000000400200780c */ /* 0x000fe20003f05270 */
[----:B------:R-:W-:Y:S01]  /*67a0*/  IMAD R7, R7, 0xc0, R6 ;  /* 0x000000c007077824 */ /* 0x000fe200078e0206 */
        /* <DEDUP_REMOVED lines=26> */
.L_x_19801:
[----:B0-----:R-:W-:Y:S05]  /*6950*/  BSYNC B0 ;  /* 0x0000000000007941 */ /* 0x001fea0003800000 */
.L_x_19800:
        /* <DEDUP_REMOVED lines=22> */
.L_x_19803:
[----:B0-----:R-:W-:Y:S05]  /*6ac0*/  BSYNC B0 ;  /* 0x0000000000007941 */ /* 0x001fea0003800000 */
.L_x_19802:
[----:B------:R-:W-:Y:S06]  /*6ad0*/  BAR.SYNC.DEFER_BLOCKING 0x0 ;  /* 0x0000000000007b1d */ /* 0x000fec0000010000 */
[----:B------:R-:W-:Y:S05]  /*6ae0*/  @P4 EXIT ;  /* 0x000000000000494d */ /* 0x000fea0003800000 */
[----:B------:R-:W0:Y:S01]  /*6af0*/  S2UR UR4, SR_CTAID.Y ;  /* 0x00000000000479c3 */ /* 0x000e220000002600 */
[----:B------:R-:W-:Y:S01]  /*6b00*/  ULDC UR5, c[0x0][0xc] ;  /* 0x0000030000057ab9 */ /* 0x000fe20000000800 */
[C---:B------:R-:W-:Y:S01]  /*6b10*/  IADD3 R0, R6.reuse, 0x20, RZ ;  /* 0x0000002006007810 */ /* 0x040fe20007ffe0ff */
[----:B------:R-:W-:Y:S01]  /*6b20*/  ULDC UR8, c[0x0][0x14] ;  /* 0x0000050000087ab9 */ /* 0x000fe20000000800 */
[----:B------:R-:W-:-:S02]  /*6b30*/  IADD3 R5, R6, 0x40, RZ ;  /* 0x0000004006057810 */ /* 0x000fc40007ffe0ff */
[----:B------:R-:W-:Y:S02]  /*6b40*/  IADD3 R11, R6, 0xa0, RZ ;  /* 0x000000a0060b7810 */ /* 0x000fe40007ffe0ff */
[----:B------:R-:W2:Y:S01]  /*6b50*/  S2UR UR6, SR_CTAID.Z ;  /* 0x00000000000679c3 */ /* 0x000ea20000002700 */
[----:B------:R-:W-:-:S07]  /*6b60*/  F2FP.PACK_AB R14, R40, R14 ;  /* 0x0000000e280e723e */ /* 0x000fce00000000ff */
        /* <DEDUP_REMOVED lines=14> */
[----:B------:R-:W-:Y:S02]  /*6c50*/  IADD3 R3, P0, R6, UR4, RZ ;  /* 0x0000000406037c10 */ /* 0x000fe4000ff1e0ff */
[----:B------:R-:W-:-:S02]  /*6c60*/  LEA R4, P1, R7, c[0x0][0x160], 0x1 ;  /* 0x0000580007047a11 */ /* 0x000fc400078208ff */
[----:B------:R-:W-:Y:S02]  /*6c70*/  LEA.HI.X.SX32 R0, R5, UR7, 0x1, P2 ;  /* 0x0000000705007c11 */ /* 0x000fe400090f0eff */
[C---:B------:R-:W-:Y:S02]  /*6c80*/  LEA.HI.X.SX32 R8, R6.reuse, UR7, 0x1, P0 ;  /* 0x0000000706087c11 */ /* 0x040fe400080f0eff */
[----:B------:R-:W-:Y:S02]  /*6c90*/  LEA.HI.X R5, R7, c[0x0][0x164], R10, 0x1, P1 ;  /* 0x0000590007057a11 */ /* 0x000fe400008f0c0a */
[C---:B------:R-:W-:Y:S02]  /*6ca0*/  LEA R2, P0, R3.reuse, c[0x0][0x160], 0x1 ;  /* 0x0000580003027a11 */ /* 0x040fe400078008ff */
[----:B------:R-:W-:Y:S02]  /*6cb0*/  IADD3 R10, R6, 0x80, RZ ;  /* 0x00000080060a7810 */ /* 0x000fe40007ffe0ff */
[----:B------:R-:W-:-:S02]  /*6cc0*/  LEA.HI.X R3, R3, c[0x0][0x164], R8, 0x1, P0 ;  /* 0x0000590003037a11 */ /* 0x000fc400000f0c08 */
[----:B------:R-:W-:Y:S02]  /*6cd0*/  IADD3 R15, P1, R10, UR4, RZ ;  /* 0x000000040a0f7c10 */ /* 0x000fe4000ff3e0ff */
[----:B------:R-:W-:Y:S02]  /*6ce0*/  LEA R8, P0, R9, c[0x0][0x160], 0x1 ;  /* 0x0000580009087a11 */ /* 0x000fe400078008ff */
[----:B------:R-:W-:Y:S02]  /*6cf0*/  IADD3 R13, P2, R11, UR4, RZ ;  /* 0x000000040b0d7c10 */ /* 0x000fe4000ff5e0ff */
[----:B------:R-:W-:Y:S02]  /*6d00*/  IADD3 R7, R6, 0x60, RZ ;  /* 0x0000006006077810 */ /* 0x000fe40007ffe0ff */
[----:B------:R-:W-:Y:S02]  /*6d10*/  LEA.HI.X.SX32 R18, R10, UR7, 0x1, P1 ;  /* 0x000000070a127c11 */ /* 0x000fe400088f0eff */
[----:B------:R-:W-:-:S02]  /*6d20*/  LEA.HI.X R9, R9, c[0x0][0x164], R0, 0x1, P0 ;  /* 0x0000590009097a11 */ /* 0x000fc400000f0c00 */
[----:B------:R-:W-:Y:S02]  /*6d30*/  LEA R10, P1, R15, c[0x0][0x160], 0x1 ;  /* 0x000058000f0a7a11 */ /* 0x000fe400078208ff */
[----:B------:R-:W-:Y:S02]  /*6d40*/  F2FP.PACK_AB R0, R12, R46 ;  /* 0x0000002e0c00723e */ /* 0x000fe400000000ff */
[----:B------:R-:W-:Y:S02]  /*6d50*/  LEA.HI.X.SX32 R16, R11, UR7, 0x1, P2 ;  /* 0x000000070b107c11 */ /* 0x000fe400090f0eff */
[----:B------:R-:W-:Y:S02]  /*6d60*/  IADD3 R17, P0, R7, UR4, RZ ;  /* 0x0000000407117c10 */ /* 0x000fe4000ff1e0ff */
[----:B------:R-:W-:Y:S02]  /*6d70*/  LEA R12, P2, R13, c[0x0][0x160], 0x1 ;  /* 0x000058000d0c7a11 */ /* 0x000fe400078408ff */
[----:B------:R-:W-:-:S02]  /*6d80*/  LEA.HI.X R11, R15, c[0x0][0x164], R18, 0x1, P1 ;  /* 0x000059000f0b7a11 */ /* 0x000fc400008f0c12 */
[C---:B------:R-:W-:Y:S02]  /*6d90*/  PRMT R15, R0.reuse, 0x7610, R15 ;  /* 0x00007610000f7816 */ /* 0x040fe4000000000f */
[----:B------:R-:W-:Y:S02]  /*6da0*/  LEA.HI.X.SX32 R20, R7, UR7, 0x1, P0 ;  /* 0x0000000707147c11 */ /* 0x000fe400080f0eff */
[--C-:B------:R-:W-:Y:S01]  /*6db0*/  LEA.HI.X R13, R13, c[0x0][0x164], R16.reuse, 0x1, P2 ;  /* 0x000059000d0d7a11 */ /* 0x100fe200010f0c10 */
[----:B------:R0:W-:Y:S01]  /*6dc0*/  STG.E.U16 [R2.64], R15 ;  /* 0x0000000f02007986 */ /* 0x0001e2000c10150a */
[----:B------:R-:W-:Y:S02]  /*6dd0*/  LEA R6, P0, R17, c[0x0][0x160], 0x1 ;  /* 0x0000580011067a11 */ /* 0x000fe400078008ff */
[----:B------:R-:W-:Y:S02]  /*6de0*/  PRMT R16, R0, 0x7632, R16 ;  /* 0x0000763200107816 */ /* 0x000fe40000000010 */
[----:B------:R-:W-:-:S02]  /*6df0*/  F2FP.PACK_AB R0, R42, R41 ;  /* 0x000000292a00723e */ /* 0x000fc400000000ff */
[----:B------:R-:W-:Y:S01]  /*6e00*/  LEA.HI.X R7, R17, c[0x0][0x164], R20, 0x1, P0 ;  /* 0x0000590011077a11 */ /* 0x000fe200000f0c14 */
        /* <DEDUP_REMOVED lines=8> */
.L_x_19757:
[----:B------:R-:W-:Y:S01]  /*6e90*/  IMAD.MOV.U32 R42, RZ, RZ, R47 ;  /* 0x000000ffff2a7224 */ /* 0x000fe200078e002f */
[----:B------:R-:W-:Y:S01]  /*6ea0*/  MOV R40, 0x6ef0 ;  /* 0x00006ef000287802 */ /* 0x000fe20000000f00 */
[----:B------:R-:W-:Y:S02]  /*6eb0*/  IMAD.MOV.U32 R43, RZ, RZ, 0x2 ;  /* 0x00000002ff2b7424 */ /* 0x000fe400078e00ff */
[----:B------:R-:W-:Y:S02]  /*6ec0*/  IMAD.MOV.U32 R44, RZ, RZ, 0x1f ;  /* 0x0000001fff2c7424 */ /* 0x000fe400078e00ff */
[----:B------:R-:W-:-:S02]  /*6ed0*/  IMAD.MOV.U32 R45, RZ, RZ, -0x1 ;  /* 0xffffffffff2d7424 */ /* 0x000fc400078e00ff */
[----:B------:R-:W-:Y:S05]  /*6ee0*/  CALL.REL.NOINC `($__internal_388_$__cuda_sm70_shflsync_bfly_p) ;  /* 0x0000021000007944 */ /* 0x000fea0003c00000 */
[----:B-1----:R-:W-:Y:S01]  /*6ef0*/  IMAD.MOV.U32 R40, RZ, RZ, R42 ;  /* 0x000000ffff287224 */ /* 0x002fe200078e002a */
[----:B0-----:R-:W-:Y:S05]  /*6f00*/  BRA `(.L_x_19804) ;  /* 0xffffc43000007947 */ /* 0x001fea000383ffff */
.L_x_19758:
[----:B------:R-:W-:Y:S01]  /*6f10*/  IMAD.MOV.U32 R42, RZ, RZ, R47 ;  /* 0x000000ffff2a7224 */ /* 0x000fe200078e002f */
[----:B------:R-:W-:Y:S01]  /*6f20*/  MOV R40, 0x6f70 ;  /* 0x00006f7000287802 */ /* 0x000fe20000000f00 */
[----:B------:R-:W-:-:S02]  /*6f30*/  IMAD.MOV.U32 R43, RZ, RZ, 0x1 ;  /* 0x00000001ff2b7424 */ /* 0x000fc400078e00ff */
[----:B------:R-:W-:Y:S02]  /*6f40*/  IMAD.MOV.U32 R44, RZ, RZ, 0x1f ;  /* 0x0000001fff2c7424 */ /* 0x000fe400078e00ff */
[----:B------:R-:W-:Y:S02]  /*6f50*/  IMAD.MOV.U32 R45, RZ, RZ, -0x1 ;  /* 0xffffffffff2d7424 */ /* 0x000fe400078e00ff */
[----:B------:R-:W-:Y:S05]  /*6f60*/  CALL.REL.NOINC `($__internal_388_$__cuda_sm70_shflsync_bfly_p) ;  /* 0x0000019000007944 */ /* 0x000fea0003c00000 */
[----:B-1----:R-:W-:Y:S01]  /*6f70*/  IMAD.MOV.U32 R40, RZ, RZ, R42 ;  /* 0x000000ffff287224 */ /* 0x002fe200078e002a */
[----:B0-----:R-:W-:Y:S05]  /*6f80*/  BRA `(.L_x_19805) ;  /* 0xffffc3e000007947 */ /* 0x001fea000383ffff */
.L_x_19761:
[----:B------:R-:W-:Y:S01]  /*6f90*/  IMAD.MOV.U32 R42, RZ, RZ, R10 ;  /* 0x000000ffff2a7224 */ /* 0x000fe200078e000a */
[----:B------:R-:W-:Y:S01]  /*6fa0*/  MOV R40, 0x6ff0 ;  /* 0x00006ff000287802 */ /* 0x000fe20000000f00 */
[----:B------:R-:W-:Y:S02]  /*6fb0*/  IMAD.MOV.U32 R43, RZ, RZ, 0x10 ;  /* 0x00000010ff2b7424 */ /* 0x000fe400078e00ff */
[----:B------:R-:W-:Y:S02]  /*6fc0*/  IMAD.MOV.U32 R44, RZ, RZ, 0x1f ;  /* 0x0000001fff2c7424 */ /* 0x000fe400078e00ff */
[----:B------:R-:W-:Y:S02]  /*6fd0*/  IMAD.MOV.U32 R45, RZ, RZ, -0x1 ;  /* 0xffffffffff2d7424 */ /* 0x000fe400078e00ff */
[----:B------:R-:W-:Y:S05]  /*6fe0*/  CALL.REL.NOINC `($__internal_388_$__cuda_sm70_shflsync_bfly_p) ;  /* 0x0000011000007944 */ /* 0x000fea0003c00000 */
[----:B-1----:R-:W-:Y:S01]  /*6ff0*/  IMAD.MOV.U32 R7, RZ, RZ, R42 ;  /* 0x000000ffff077224 */ /* 0x002fe200078e002a */
[----:B0-----:R-:W-:Y:S05]  /*7000*/  BRA `(.L_x_19806) ;  /* 0xffffc54000007947 */ /* 0x001fea000383ffff */
.L_x_19762:
[----:B------:R-:W-:Y:S01]  /*7010*/  IMAD.MOV.U32 R42, RZ, RZ, R13 ;  /* 0x000000ffff2a7224 */ /* 0x000fe200078e000d */
[----:B------:R-:W-:Y:S01]  /*7020*/  MOV R40, 0x7070 ;  /* 0x0000707000287802 */ /* 0x000fe20000000f00 */
[----:B------:R-:W-:-:S02]  /*7030*/  IMAD.MOV.U32 R43, RZ, RZ, 0x8 ;  /* 0x00000008ff2b7424 */ /* 0x000fc400078e00ff */
[----:B------:R-:W-:Y:S02]  /*7040*/  IMAD.MOV.U32 R44, RZ, RZ, 0x1f ;  /* 0x0000001fff2c7424 */ /* 0x000fe400078e00ff */
[----:B------:R-:W-:Y:S02]  /*7050*/  IMAD.MOV.U32 R45, RZ, RZ, -0x1 ;  /* 0xffffffffff2d7424 */ /* 0x000fe400078e00ff */
[----:B0-----:R-:W-:Y:S05]  /*7060*/  CALL.REL.NOINC `($__internal_388_$__cuda_sm70_shflsync_bfly_p) ;  /* 0x0000009000007944 */ /* 0x001fea0003c00000 */
[----:B-1----:R-:W-:Y:S01]  /*7070*/  FMNMX.FTZ R0, R13, R42, !PT ;  /* 0x0000002a0d007209 */ /* 0x002fe20007810000 */
[----:B0-----:R-:W-:Y:S01]  /*7080*/  IMAD.MOV.U32 R43, RZ, RZ, 0x4 ;  /* 0x00000004ff2b7424 */ /* 0x001fe200078e00ff */
[----:B------:R-:W-:Y:S01]  /*7090*/  MOV R40, 0x70e0 ;  /* 0x000070e000287802 */ /* 0x000fe20000000f00 */
[----:B------:R-:W-:Y:S02]  /*70a0*/  IMAD.MOV.U32 R44, RZ, RZ, 0x1f ;  /* 0x0000001fff2c7424 */ /* 0x000fe400078e00ff */
[----:B------:R-:W-:Y:S02]  /*70b0*/  IMAD.MOV.U32 R45, RZ, RZ, -0x1 ;  /* 0xffffffffff2d7424 */ /* 0x000fe400078e00ff */
[----:B------:R-:W-:Y:S02]  /*70c0*/  IMAD.MOV.U32 R42, RZ, RZ, R0 ;  /* 0x000000ffff2a7224 */ /* 0x000fe400078e0000 */
[----:B------:R-:W-:Y:S05]  /*70d0*/  CALL.REL.NOINC `($__internal_388_$__cuda_sm70_shflsync_bfly_p) ;  /* 0x0000002000007944 */ /* 0x000fea0003c00000 */
[----:B-1----:R-:W-:Y:S01]  /*70e0*/  IMAD.MOV.U32 R7, RZ, RZ, R42 ;  /* 0x000000ffff077224 */ /* 0x002fe200078e002a */
[----:B0-----:R-:W-:Y:S05]  /*70f0*/  BRA `(.L_x_19807) ;  /* 0xffffc4a000007947 */ /* 0x001fea000383ffff */
        .weak           $__internal_388_$__cuda_sm70_shflsync_bfly_p
        .type           $__internal_388_$__cuda_sm70_shflsync_bfly_p,@function
        .size           $__internal_388_$__cuda_sm70_shflsync_bfly_p,(.L_x_23555 - $__internal_388_$__cuda_sm70_shflsync_bfly_p)
$__internal_388_$__cuda_sm70_shflsync_bfly_p:
[----:B------:R-:W-:Y:S01]  /*7100*/  IMAD.MOV.U32 R41, RZ, RZ, 0x0 ;  /* 0x00000000ff297424 */ /* 0x000fe200078e00ff */
[----:B------:R-:W-:Y:S04]  /*7110*/  WARPSYNC R45 ;  /* 0x0000002d00007348 */ /* 0x000fe80003800000 */
[----:B------:R0:W1:Y:S01]  /*7120*/  SHFL.BFLY PT, R42, R42, R43, R44 ;  /* 0x0c00002b2a2a7389 */ /* 0x00006200000e002c */
[----:B------:R-:W-:Y:S05]  /*7130*/  RET.REL.NODEC R40 `(_ZN4vllm25paged_attention_v1_kernelIttLi192ELi8ELi128ELNS_18Fp8KVCacheDataTypeE0ELb1EEEvPT_PKS2_PKT0_S8_ifPKiSA_iPKfiiiSC_SC_iiiii) ;  /* 0xffff8ec028007950 */ /* 0x000fea0003c3ffff */
.L_x_19808:
        /* <DEDUP_REMOVED lines=12> */
.L_x_23555:


//--------------------- .text._ZN4vllm25paged_attention_v1_kernelIttLi128ELi8ELi128ELNS_18Fp8KVCacheDataTypeE0ELb1EEEvPT_PKS2_PKT0_S8_ifPKiSA_iPKfiiiSC_SC_iiiii --------------------------
	.section	.text._ZN4vllm25paged_attention_v1_kernelIttLi128ELi8ELi128ELNS_18Fp8KVCacheDataTypeE0ELb1EEEvPT_PKS2_PKT0_S8_ifPKiSA_iPKfiiiSC_SC_iiiii,"ax",@progbits
	.sectioninfo	@"SHI_REGISTERS=119"
	.align	128
        .global         _ZN4vllm25paged_attention_v1_kernelIttLi128ELi8ELi128ELNS_18Fp8KVCacheDataTypeE0ELb1EEEvPT_PKS2_PKT0_S8_ifPKiSA_iPKfiiiSC_SC_iiiii
        .type           _ZN4vllm25paged_attention_v1_kernelIttLi128ELi8ELi128ELNS_18Fp8KVCacheDataTypeE0ELb1EEEvPT_PKS2_PKT0_S8_ifPKiSA_iPKfiiiSC_SC_iiiii,@function
        .size           _ZN4vllm25paged_attention_v1_kernelIttLi128ELi8ELi128ELNS_18Fp8KVCacheDataTypeE0ELb1EEEvPT_PKS2_PKT0_S8_ifPKiSA_iPKfiiiSC_SC_iiiii,(.L_x_23556 - _ZN4vllm25paged_attention_v1_kernelIttLi128ELi8ELi128ELNS_18Fp8KVCacheDataTypeE0ELb1EEEvPT_PKS2_PKT0_S8_ifPKiSA_iPKfiiiSC_SC_iiiii)
        .other          _ZN4vllm25paged_attention_v1_kernelIttLi128ELi8ELi128ELNS_18Fp8KVCacheDataTypeE0ELb1EEEvPT_PKS2_PKT0_S8_ifPKiSA_iPKfiiiSC_SC_iiiii,@"STO_CUDA_ENTRY STV_DEFAULT"
_ZN4vllm25paged_attention_v1_kernelIttLi128ELi8ELi128ELNS_18Fp8KVCacheDataTypeE0ELb1EEEvPT_PKS2_PKT0_S8_ifPKiSA_iPKfiiiSC_SC_iiiii:
.text._ZN4vllm25paged_attention_v1_kernelIttLi128ELi8ELi128ELNS_18Fp8KVCacheDataTypeE0ELb1EEEvPT_PKS2_PKT0_S8_ifPKiSA_iPKfiiiSC_SC_iiiii:
        /* <DEDUP_REMOVED lines=98> */
.L_x_19813:
        /* <DEDUP_REMOVED lines=11> */
.L_x_19812:
[----:B------:R-:W-:Y:S05]  /*06d0*/  BSYNC B1 ;  /* 0x0000000000017941 */ /* 0x000fea0003800000 */
.L_x_19811:
        /* <DEDUP_REMOVED lines=10> */
.L_x_19814:
        /* <DEDUP_REMOVED lines=17> */
.L_x_19810:
[----:B------:R-:W-:Y:S05]  /*0890*/  BSYNC B0 ;  /* 0x0000000000007941 */ /* 0x000fea0003800000 */
.L_x_19809:
        /* <DEDUP_REMOVED lines=27> */
[----:B------:R-:W-:Y:S01]  /*0a50*/  @!P3 IMAD.MOV.U32 R13, RZ, RZ, c[0x0][0x1c8] ;  /* 0x00007200ff0db624 */ /* 0x000fe200078e00ff */
[----:B------:R-:W-:-:S03]  /*0a60*/  IADD3 R8, R2, 0x7, RZ ;  /* 0x0000000702087810 */ /* 0x000fc60007ffe0ff */
[----:B------:R-:W-:Y:S01]  /*0a70*/  @!P3 IMAD R13, R13, c[0x0][0x180], R4 ;  /* 0x000060000d0dba24 */ /* 0x000fe200078e0204 */
[----:B------:R-:W-:-:S03]  /*0a80*/  SHF.R.S32.HI R15, RZ, 0x1f, R8 ;  /* 0x0000001fff0f7819 */ /* 0x000fc60000011408 */
[----:B------:R-:W-:Y:S01]  /*0a90*/  @!P3 IMAD R13, R13, R10, RZ ;  /* 0x0000000a0d0db224 */ /* 0x000fe200078e02ff */
[----:B------:R-:W-:Y:S01]  /*0aa0*/  LEA.HI R8, R15, R8, RZ, 0x3 ;  /* 0x000000080f087211 */ /* 0x000fe200078f18ff */
[----:B------:R-:W-:Y:S02]  /*0ab0*/  @P3 IMAD R13, R11, c[0x0][0x1d8], RZ ;  /* 0x000076000b0d3a24 */ /* 0x000fe400078e02ff */
[----:B------:R-:W-:Y:S01]  /*0ac0*/  @P0 IADD3 R9, R9, 0x1, RZ ;  /* 0x0000000109090810 */ /* 0x000fe20007ffe0ff */
[----:B------:R-:W-:Y:S01]  /*0ad0*/  IMAD.MOV.U32 R10, RZ, RZ, -0x800001 ;  /* 0xff7fffffff0a7424 */ /* 0x000fe200078e00ff */
[----:B------:R-:W-:Y:S02]  /*0ae0*/  SHF.R.S32.HI R8, RZ, 0x3, R8 ;  /* 0x00000003ff087819 */ /* 0x000fe40000011408 */
[----:B------:R-:W-:Y:S01]  /*0af0*/  IADD3 R11, R13, 0x1, RZ ;  /* 0x000000010d0b7810 */ /* 0x000fe20007ffe0ff */
[----:B------:R-:W-:Y:S01]  /*0b00*/  @!P2 IMAD.MOV R9, RZ, RZ, -R9 ;  /* 0x000000ffff09a224 */ /* 0x000fe200078e0a09 */
[----:B------:R-:W-:-:S02]  /*0b10*/  ISETP.GE.AND P0, PT, R5, R8, PT ;  /* 0x000000080500720c */ /* 0x000fc40003f06270 */
        /* <DEDUP_REMOVED lines=40> */
[----:B------:R-:W-:Y:S02]  /*0da0*/  SHF.R.S32.HI R19, RZ, 0x1f, R16 ;  /* 0x0000001fff137819 */ /* 0x000fe40000011410 */
[----:B------:R-:W-:Y:S01]  /*0db0*/  LOP3.LUT R21, R21, 0xfffffff8, RZ, 0xc0, !PT ;  /* 0xfffffff815157812 */ /* 0x000fe200078ec0ff */
[----:B------:R-:W-:Y:S01]  /*0dc0*/  IMAD.IADD R15, R10, 0x1, -R17 ;  /* 0x000000010a0f7824 */ /* 0x000fe200078e0a11 */
[----:B------:R-:W-:-:S02]  /*0dd0*/  LEA.HI R19, R19, R16, RZ, 0x3 ;  /* 0x0000001013137211 */ /* 0x000fc400078f18ff */
[----:B------:R-:W-:Y:S01]  /*0de0*/  IADD3 R10, R7, 0x10, RZ ;  /* 0x00000010070a7810 */ /* 0x000fe20007ffe0ff */
[----:B------:R-:W-:Y:S01]  /*0df0*/  IMAD.IADD R17, R18, 0x1, -R21 ;  /* 0x0000000112117824 */ /* 0x000fe200078e0a15 */
[----:B------:R-:W-:Y:S02]  /*0e00*/  LOP3.LUT R19, R19, 0xfffffff8, RZ, 0xc0, !PT ;  /* 0xfffffff813137812 */ /* 0x000fe400078ec0ff */
        /* <DEDUP_REMOVED lines=79> */
[----:B------:R-:W-:Y:S01]  /*1300*/  LEA.HI R27, R27, R10, RZ, 0x3 ;  /* 0x0000000a1b1b7211 */ /* 0x000fe200078f18ff */
[----:B------:R-:W-:Y:S01]  /*1310*/  IMAD.SHL.U32 R40, R26, 0x2, RZ ;  /* 0x000000021a287824 */ /* 0x000fe200078e00ff */
[----:B------:R-:W-:Y:S01]  /*1320*/  SHF.R.S32.HI R41, RZ, 0x1f, R26 ;  /* 0x0000001fff297819 */ /* 0x000fe2000001141a */
[----:B------:R-:W-:Y:S01]  /*1330*/  IMAD.IADD R25, R38, 0x1, -R25 ;  /* 0x0000000126197824 */ /* 0x000fe200078e0a19 */
[----:B------:R-:W-:Y:S02]  /*1340*/  SHF.R.S32.HI R43, RZ, 0x1f, R42 ;  /* 0x0000001fff2b7819 */ /* 0x000fe4000001142a */
        /* <DEDUP_REMOVED lines=32> */
[----:B------:R-:W-:Y:S01]  /*1550*/  IMAD.SHL.U32 R44, R7, 0x40, RZ ;  /* 0x00000040072c7824 */ /* 0x000fe200078e00ff */
        /* <DEDUP_REMOVED lines=49> */
.L_x_19822:
        /* <DEDUP_REMOVED lines=64> */
[C---:B------:R-:W-:Y:S02]  /*1c70*/  LEA R32, P1, R33.reuse, c[0x0][0x170], 0x1 ;  /* 0x00005c0021207a11 */ /* 0x040fe400078208ff */
[----:B------:R-:W-:Y:S01]  /*1c80*/  LEA.HI.X.SX32 R30, R14, R29, 0x1, P0 ;  /* 0x0000001d0e1e7211 */ /* 0x000fe200000f0eff */
[----:B------:R0:W2:Y:S03]  /*1c90*/  LDG.E.CONSTANT R108, [R108.64] ;  /* 0x0000000a6c6c7981 */ /* 0x0000a6000c1e9900 */
[----:B------:R-:W-:-:S02]  /*1ca0*/  LEA.HI.X R33, R33, c[0x0][0x174], R30, 0x1, P1 ;  /* 0x00005d0021217a11 */ /* 0x000fc400008f0c1e */
[-C--:B------:R-:W-:Y:S02]  /*1cb0*/  IADD3 R34, P1, P2, R16, R28.reuse, R47 ;  /* 0x0000001c10227210 */ /* 0x080fe40007a3e02f */
[----:B------:R-:W-:Y:S01]  /*1cc0*/  IADD3 R30, P3, P4, R17, R28, R50 ;  /* 0x0000001c111e7210 */ /* 0x000fe20007c7e032 */
[----:B------:R1:W3:Y:S01]  /*1cd0*/  LDG.E.CONSTANT R107, [R32.64] ;  /* 0x0000000a206b7981 */ /* 0x0002e2000c1e9900 */
[----:B------:R-:W-:Y:S02]  /*1ce0*/  LEA R38, P0, R34, c[0x0][0x170], 0x1 ;  /* 0x00005c0022267a11 */ /* 0x000fe400078008ff */
[----:B------:R-:W-:Y:S02]  /*1cf0*/  IADD3.X R37, R86, R29, R65, P1, P2 ;  /* 0x0000001d56257210 */ /* 0x000fe40000fe4441 */
[----:B------:R-:W-:Y:S02]  /*1d00*/  LEA R36, P1, R30, c[0x0][0x170], 0x1 ;  /* 0x00005c001e247a11 */ /* 0x000fe400078208ff */
[----:B------:R-:W-:-:S02]  /*1d10*/  LEA.HI.X R39, R34, c[0x0][0x174], R37, 0x1, P0 ;  /* 0x00005d0022277a11 */ /* 0x000fc400000f0c25 */
[-C--:B------:R-:W-:Y:S02]  /*1d20*/  IADD3.X R35, R89, R29.reuse, R68, P3, P4 ;  /* 0x0000001d59237210 */ /* 0x080fe40001fe8444 */
[-C--:B------:R-:W-:Y:S01]  /*1d30*/  IADD3 R31, P2, P3, R18, R28.reuse, R49 ;  /* 0x0000001c121f7210 */ /* 0x080fe20007b5e031 */
[----:B------:R4:W5:Y:S01]  /*1d40*/  LDG.E.CONSTANT R103, [R38.64] ;  /* 0x0000000a26677981 */ /* 0x000962000c1e9900 */
[----:B------:R-:W-:Y:S02]  /*1d50*/  LEA.HI.X R37, R30, c[0x0][0x174], R35, 0x1, P1 ;  /* 0x00005d001e257a11 */ /* 0x000fe400008f0c23 */
[----:B------:R-:W-:Y:S02]  /*1d60*/  LEA R30, P0, R31, c[0x0][0x170], 0x1 ;  /* 0x00005c001f1e7a11 */ /* 0x000fe400078008ff */
[----:B------:R-:W-:Y:S01]  /*1d70*/  IADD3.X R34, R88, R29, R69, P2, P3 ;  /* 0x0000001d58227210 */ /* 0x000fe200017e6445 */
[----:B------:R0:W5:Y:S01]  /*1d80*/  LDG.E.CONSTANT R104, [R36.64] ;  /* 0x0000000a24687981 */ /* 0x000162000c1e9900 */
[----:B-1----:R-:W-:-:S02]  /*1d90*/  IADD3 R33, P1, P2, R19, R28, R52 ;  /* 0x0000001c13217210 */ /* 0x002fc40007a3e034 */
[----:B------:R-:W-:Y:S02]  /*1da0*/  LEA.HI.X R31, R31, c[0x0][0x174], R34, 0x1, P0 ;  /* 0x00005d001f1f7a11 */ /* 0x000fe400000f0c22 */
[----:B------:R-:W-:Y:S02]  /*1db0*/  LEA R32, P0, R33, c[0x0][0x170], 0x1 ;  /* 0x00005c0021207a11 */ /* 0x000fe400078008ff */
[----:B------:R-:W-:Y:S01]  /*1dc0*/  IADD3.X R34, R91, R29, R70, P1, P2 ;  /* 0x0000001d5b227210 */ /* 0x000fe20000fe4446 */
[----:B------:R1:W5:Y:S03]  /*1dd0*/  LDG.E.CONSTANT R105, [R30.64] ;  /* 0x0000000a1e697981 */ /* 0x000366000c1e9900 */
[----:B------:R-:W-:Y:S02]  /*1de0*/  LEA.HI.X R33, R33, c[0x0][0x174], R34, 0x1, P0 ;  /* 0x00005d0021217a11 */ /* 0x000fe400000f0c22 */
[----:B------:R-:W-:-:S03]  /*1df0*/  IADD3 R35, P1, P2, R20, R28, R51 ;  /* 0x0000001c14237210 */ /* 0x000fc60007a3e033 */
[----:B------:R1:W5:Y:S01]  /*1e00*/  LDG.E.CONSTANT R100, [R32.64] ;  /* 0x0000000a20647981 */ /* 0x000362000c1e9900 */
[----:B------:R-:W-:Y:S02]  /*1e10*/  LEA R34, P0, R35, c[0x0][0x170], 0x1 ;  /* 0x00005c0023227a11 */ /* 0x000fe400078008ff */
[-C--:B------:R-:W-:Y:S02]  /*1e20*/  IADD3.X R74, R90, R29.reuse, R71, P1, P2 ;  /* 0x0000001d5a4a7210 */ /* 0x080fe40000fe4447 */
[-C--:B----4-:R-:W-:Y:S02]  /*1e30*/  IADD3 R38, P1, P2, R21, R28.reuse, R54 ;  /* 0x0000001c15267210 */ /* 0x090fe40007a3e036 */
[----:B------:R-:W-:Y:S02]  /*1e40*/  LEA.HI.X R35, R35, c[0x0][0x174], R74, 0x1, P0 ;  /* 0x00005d0023237a11 */ /* 0x000fe400000f0c4a */
[----:B0-----:R-:W-:Y:S02]  /*1e50*/  LEA R36, P0, R38, c[0x0][0x170], 0x1 ;  /* 0x00005c0026247a11 */ /* 0x001fe400078008ff */
[----:B------:R-:W-:Y:S01]  /*1e60*/  IADD3.X R37, R93, R29, R72, P1, P2 ;  /* 0x0000001d5d257210 */ /* 0x000fe20000fe4448 */
[----:B------:R0:W4:Y:S01]  /*1e70*/  LDG.E.CONSTANT R102, [R34.64] ;  /* 0x0000000a22667981 */ /* 0x000122000c1e9900 */
[----:B------:R-:W-:-:S02]  /*1e80*/  IADD3 R75, P1, P2, R22, R28, R53 ;  /* 0x0000001c164b7210 */ /* 0x000fc40007a3e035 */
[----:B------:R-:W-:Y:S02]  /*1e90*/  LEA.HI.X R37, R38, c[0x0][0x174], R37, 0x1, P0 ;  /* 0x00005d0026257a11 */ /* 0x000fe400000f0c25 */
[----:B------:R-:W-:Y:S02]  /*1ea0*/  IADD3 R39, P3, P4, R23, R28, R56 ;  /* 0x0000001c17277210 */ /* 0x000fe40007c7e038 */
[----:B-1----:R-:W-:Y:S01]  /*1eb0*/  LEA R30, P0, R75, c[0x0][0x170], 0x1 ;  /* 0x00005c004b1e7a11 */ /* 0x002fe200078008ff */
[----:B------:R1:W4:Y:S01]  /*1ec0*/  LDG.E.CONSTANT R106, [R36.64] ;  /* 0x0000000a246a7981 */ /* 0x000322000c1e9900 */
        /* <DEDUP_REMOVED lines=10> */
[----:B-1----:R-:W-:-:S02]  /*1f70*/  IADD3 R37, P1, P2, R25, R28, R58 ;  /* 0x0000001c19257210 */ /* 0x002fc40007a3e03a */
        /* <DEDUP_REMOVED lines=11> */
[----:B0-----:R-:W-:Y:S02]  /*2030*/  LEA R32, P0, R31, c[0x0][0x170], 0x1 ;  /* 0x00005c001f207a11 */ /* 0x001fe400078008ff */
[----:B------:R-:W-:Y:S01]  /*2040*/  IADD3.X R38, R99, R29, R82, P1, P2 ;  /* 0x0000001d63267210 */ /* 0x000fe20000fe4452 */
[----:B------:R0:W4:Y:S01]  /*2050*/  LDG.E.CONSTANT R74, [R74.64] ;  /* 0x0000000a4a4a7981 */ /* 0x000122000c1e9900 */
[----:B------:R-:W-:-:S02]  /*2060*/  IADD3 R30, P1, P2, R40, R28, R59 ;  /* 0x0000001c281e7210 */ /* 0x000fc40007a3e03b */
[----:B------:R-:W-:Y:S02]  /*2070*/  LEA.HI.X R33, R31, c[0x0][0x174], R38, 0x1, P0 ;  /* 0x00005d001f217a11 */ /* 0x000fe400000f0c26 */
[----:B-1----:R-:W-:Y:S01]  /*2080*/  LEA R34, P0, R30, c[0x0][0x170], 0x1 ;  /* 0x00005c001e227a11 */ /* 0x002fe200078008ff */
[----:B------:R-:W0:Y:S01]  /*2090*/  LDS.128 R36, [R44] ;  /* 0x000000002c247984 */ /* 0x000e220000000c00 */
[----:B------:R-:W-:Y:S02]  /*20a0*/  IADD3.X R31, R98, R29, R83, P1, P2 ;  /* 0x0000001d621f7210 */ /* 0x000fe40000fe4453 */
[----:B------:R-:W-:Y:S01]  /*20b0*/  IADD3 R28, P3, P4, R41, R28, R62 ;  /* 0x0000001c291c7210 */ /* 0x000fe20007c7e03e */
[----:B------:R1:W4:Y:S01]  /*20c0*/  LDG.E.CONSTANT R113, [R32.64] ;  /* 0x0000000a20717981 */ /* 0x000322000c1e9900 */
[----:B------:R-:W-:Y:S02]  /*20d0*/  LEA.HI.X R35, R30, c[0x0][0x174], R31, 0x1, P0 ;  /* 0x00005d001e237a11 */ /* 0x000fe400000f0c1f */
[----:B------:R-:W-:-:S02]  /*20e0*/  LEA R76, P0, R28, c[0x0][0x170], 0x1 ;  /* 0x00005c001c4c7a11 */ /* 0x000fc400078008ff */
[----:B------:R-:W-:Y:S01]  /*20f0*/  IADD3.X R29, R101, R29, R84, P3, P4 ;  /* 0x0000001d651d7210 */ /* 0x000fe20001fe8454 */
[----:B------:R0:W4:Y:S03]  /*2100*/  LDG.E.CONSTANT R114, [R34.64] ;  /* 0x0000000a22727981 */ /* 0x000126000c1e9900 */
[----:B------:R-:W-:Y:S02]  /*2110*/  LEA.HI.X R77, R28, c[0x0][0x174], R29, 0x1, P0 ;  /* 0x00005d001c4d7a11 */ /* 0x000fe400000f0c1d */
[----:B------:R-:W2:Y:S04]  /*2120*/  LDS.128 R28, [R44+0x10] ;  /* 0x000010002c1c7984 */ /* 0x000ea80000000c00 */
[----:B------:R5:W4:Y:S01]  /*2130*/  LDG.E.CONSTANT R76, [R76.64] ;  /* 0x0000000a4c4c7981 */ /* 0x000b22000c1e9900 */
[----:B0-----:R-:W-:-:S02]  /*2140*/  HADD2.F32 R75, -RZ, R37.H0_H0 ;  /* 0x20000025ff4b7230 */ /* 0x001fc40000004100 */
[----:B------:R-:W-:Y:S02]  /*2150*/  HADD2.F32 R37, -RZ, R37.H1_H1 ;  /* 0x30000025ff257230 */ /* 0x000fe40000004100 */
[--C-:B-1----:R-:W-:Y:S02]  /*2160*/  HADD2.F32 R32, -RZ, R36.reuse.H0_H0 ;  /* 0x20000024ff207230 */ /* 0x102fe40000004100 */
[----:B------:R-:W-:Y:S01]  /*2170*/  HADD2.F32 R36, -RZ, R36.H1_H1 ;  /* 0x30000024ff247230 */ /* 0x000fe20000004100 */
[----:B------:R-:W-:Y:S01]  /*2180*/  FSETP.NEU.FTZ.AND P1, PT, R0, RZ, PT ;  /* 0x000000ff0000720b */ /* 0x000fe20003f3d000 */
[--C-:B--2---:R-:W-:Y:S02]  /*2190*/  HADD2.F32 R116, -RZ, R108.reuse.H0_H0 ;  /* 0x2000006cff747230 */ /* 0x104fe40000004100 */
[----:B------:R-:W-:-:S03]  /*21a0*/  HADD2.F32 R108, -RZ, R108.H1_H1 ;  /* 0x3000006cff6c7230 */ /* 0x000fc60000004100 */
[----:B------:R-:W-:Y:S01]  /*21b0*/  FMUL.FTZ R75, R75, R116 ;  /* 0x000000744b4b7220 */ /* 0x000fe20000410000 */
[--C-:B---3--:R-:W-:Y:S01]  /*21c0*/  HADD2.F32 R33, -RZ, R107.reuse.H0_H0 ;  /* 0x2000006bff217230 */ /* 0x108fe20000004100 */
[----:B------:R-:W-:Y:S01]  /*21d0*/  FMUL.FTZ R37, R37, R108 ;  /* 0x0000006c25257220 */ /* 0x000fe20000410000 */
[----:B------:R-:W-:Y:S02]  /*21e0*/  HADD2.F32 R107, -RZ, R107.H1_H1 ;  /* 0x3000006bff6b7230 */ /* 0x000fe40000004100 */
[----:B------:R-:W-:Y:S01]  /*21f0*/  HADD2.F32 R108, -RZ, R38.H0_H0 ;  /* 0x20000026ff6c7230 */ /* 0x000fe20000004100 */
[----:B------:R-:W-:Y:S02]  /*2200*/  FFMA.FTZ R75, R32, R33, R75 ;  /* 0x00000021204b7223 */ /* 0x000fe4000001004b */
[----:B------:R-:W0:Y:S01]  /*2210*/  LDS.128 R32, [R44+0x20] ;  /* 0x000020002c207984 */ /* 0x000e220000000c00 */
[----:B------:R-:W-:Y:S01]  /*2220*/  FFMA.FTZ R36, R36, R107, R37 ;  /* 0x0000006b24247223 */ /* 0x000fe20000010025 */
[----:B-----5:R-:W-:-:S02]  /*2230*/  HADD2.F32 R77, -RZ, R103.H0_H0 ;  /* 0x20000067ff4d7230 */ /* 0x020fc40000004100 */
[----:B------:R-:W-:Y:S02]  /*2240*/  HADD2.F32 R37, -RZ, R38.H1_H1 ;  /* 0x30000026ff257230 */ /* 0x000fe40000004100 */
[----:B------:R-:W-:Y:S01]  /*2250*/  HADD2.F32 R38, -RZ, R39.H0_H0 ;  /* 0x20000027ff267230 */ /* 0x000fe20000004100 */
[----:B------:R-:W-:Y:S01]  /*2260*/  FFMA.FTZ R75, R108, R77, R75 ;  /* 0x0000004d6c4b7223 */ /* 0x000fe2000001004b */
[----:B------:R-:W-:Y:S02]  /*2270*/  HADD2.F32 R103, -RZ, R103.H1_H1 ;  /* 0x30000067ff677230 */ /* 0x000fe40000004100 */
[--C-:B------:R-:W-:Y:S02]  /*2280*/  HADD2.F32 R77, -RZ, R104.reuse.H0_H0 ;  /* 0x20000068ff4d7230 */ /* 0x100fe40000004100 */
[----:B------:R-:W-:Y:S01]  /*2290*/  HADD2.F32 R39, -RZ, R39.H1_H1 ;  /* 0x30000027ff277230 */ /* 0x000fe20000004100 */
[----:B------:R-:W-:Y:S01]  /*22a0*/  FFMA.FTZ R36, R37, R103, R36 ;  /* 0x0000006725247223 */ /* 0x000fe20000010024 */
[----:B------:R-:W-:Y:S01]  /*22b0*/  HADD2.F32 R104, -RZ, R104.H1_H1 ;  /* 0x30000068ff687230 */ /* 0x000fe20000004100 */
[----:B------:R-:W-:Y:S01]  /*22c0*/  FFMA.FTZ R38, R38, R77, R75 ;  /* 0x0000004d26267223 */ /* 0x000fe2000001004b */
[----:B------:R-:W-:-:S02]  /*22d0*/  HADD2.F32 R37, -RZ, R28.H0_H0 ;  /* 0x2000001cff257230 */ /* 0x000fc40000004100 */
[----:B------:R-:W-:Y:S01]  /*22e0*/  HADD2.F32 R75, -RZ, R105.H0_H0 ;  /* 0x20000069ff4b7230 */ /* 0x000fe20000004100 */
[----:B------:R-:W-:Y:S01]  /*22f0*/  FFMA.FTZ R36, R39, R104, R36 ;  /* 0x0000006827247223 */ /* 0x000fe20000010024 */
[----:B------:R-:W-:Y:S02]  /*2300*/  HADD2.F32 R39, -RZ, R28.H1_H1 ;  /* 0x3000001cff277230 */ /* 0x000fe40000004100 */
[----:B------:R-:W-:Y:S01]  /*2310*/  HADD2.F32 R28, -RZ, R29.H0_H0 ;  /* 0x2000001dff1c7230 */ /* 0x000fe20000004100 */
[----:B------:R-:W-:Y:S01]  /*2320*/  FFMA.FTZ R37, R37, R75, R38 ;  /* 0x0000004b25257223 */ /* 0x000fe20000010026 */
[----:B------:R-:W-:Y:S02]  /*2330*/  HADD2.F32 R105, -RZ, R105.H1_H1 ;  /* 0x30000069ff697230 */ /* 0x000fe40000004100 */
[----:B------:R-:W-:-:S03]  /*2340*/  HADD2.F32 R77, -RZ, R100.H0_H0 ;  /* 0x20000064ff4d7230 */ /* 0x000fc60000004100 */
[----:B------:R-:W-:Y:S02]  /*2350*/  FFMA.FTZ R105, R39, R105, R36 ;  /* 0x0000006927697223 */ /* 0x000fe40000010024 */
[----:B------:R-:W-:Y:S02]  /*2360*/  FFMA.FTZ R77, R28, R77, R37 ;  /* 0x0000004d1c4d7223 */ /* 0x000fe40000010025 */
[----:B------:R-:W1:Y:S01]  /*2370*/  LDS.128 R36, [R44+0x30] ;  /* 0x000030002c247984 */ /* 0x000e620000000c00 */
[----:B------:R-:W-:Y:S02]  /*2380*/  HADD2.F32 R28, -RZ, R29.H1_H1 ;  /* 0x3000001dff1c7230 */ /* 0x000fe40000004100 */
[--C-:B------:R-:W-:Y:S02]  /*2390*/  HADD2.F32 R104, -RZ, R30.reuse.H0_H0 ;  /* 0x2000001eff687230 */ /* 0x100fe40000004100 */
[----:B------:R-:W-:Y:S02]  /*23a0*/  HADD2.F32 R29, -RZ, R30.H1_H1 ;  /* 0x3000001eff1d7230 */ /* 0x000fe40000004100 */
[----:B----4-:R-:W-:-:S02]  /*23b0*/  HADD2.F32 R30, -RZ, R102.H0_H0 ;  /* 0x20000066ff1e7230 */ /* 0x010fc40000004100 */
[----:B------:R-:W-:Y:S02]  /*23c0*/  HADD2.F32 R100, -RZ, R100.H1_H1 ;  /* 0x30000064ff647230 */ /* 0x000fe40000004100 */
[----:B------:R-:W-:Y:S01]  /*23d0*/  HADD2.F32 R102, -RZ, R102.H1_H1 ;  /* 0x30000066ff667230 */ /* 0x000fe20000004100 */
[----:B------:R-:W-:Y:S01]  /*23e0*/  FFMA.FTZ R30, R104, R30, R77 ;  /* 0x0000001e681e7223 */ /* 0x000fe2000001004d */
[--C-:B------:R-:W-:Y:S01]  /*23f0*/  HADD2.F32 R75, -RZ, R31.reuse.H0_H0 ;  /* 0x2000001fff4b7230 */ /* 0x100fe20000004100 */
[----:B------:R-:W-:Y:S01]  /*2400*/  FFMA.FTZ R28, R28, R100, R105 ;  /* 0x000000641c1c7223 */ /* 0x000fe20000010069 */
[--C-:B------:R-:W-:Y:S02]  /*2410*/  HADD2.F32 R77, -RZ, R106.reuse.H0_H0 ;  /* 0x2000006aff4d7230 */ /* 0x100fe40000004100 */
[----:B------:R-:W-:Y:S01]  /*2420*/  HADD2.F32 R31, -RZ, R31.H1_H1 ;  /* 0x3000001fff1f7230 */ /* 0x000fe20000004100 */
[----:B------:R-:W-:Y:S01]  /*2430*/  FFMA.FTZ R28, R29, R102, R28 ;  /* 0x000000661d1c7223 */ /* 0x000fe2000001001c */
[----:B------:R-:W-:Y:S01]  /*2440*/  HADD2.F32 R106, -RZ, R106.H1_H1 ;  /* 0x3000006aff6a7230 */ /* 0x000fe20000004100 */
[----:B------:R-:W-:Y:S01]  /*2450*/  FFMA.FTZ R30, R75, R77, R30 ;  /* 0x0000004d4b1e7223 */ /* 0x000fe2000001001e */
[----:B0-----:R-:W-:-:S02]  /*2460*/  HADD2.F32 R29, -RZ, R32.H0_H0 ;  /* 0x20000020ff1d7230 */ /* 0x001fc40000004100 */
[----:B------:R-:W-:Y:S01]  /*2470*/  HADD2.F32 R75, -RZ, R109.H0_H0 ;  /* 0x2000006dff4b7230 */ /* 0x000fe20000004100 */
[----:B------:R-:W-:Y:S01]  /*2480*/  FFMA.FTZ R28, R31, R106, R28 ;  /* 0x0000006a1f1c7223 */ /* 0x000fe2000001001c */
[----:B------:R-:W-:Y:S02]  /*2490*/  HADD2.F32 R31, -RZ, R32.H1_H1 ;  /* 0x30000020ff1f7230 */ /* 0x000fe40000004100 */
[----:B------:R-:W-:Y:S01]  /*24a0*/  HADD2.F32 R32, -RZ, R33.H0_H0 ;  /* 0x20000021ff207230 */ /* 0x000fe20000004100 */
[----:B------:R-:W-:Y:S01]  /*24b0*/  FFMA.FTZ R29, R29, R75, R30 ;  /* 0x0000004b1d1d7223 */ /* 0x000fe2000001001e */
[----:B------:R-:W-:Y:S02]  /*24c0*/  HADD2.F32 R77, -RZ, R110.H0_H0 ;  /* 0x2000006eff4d7230 */ /* 0x000fe40000004100 */
        /* <DEDUP_REMOVED lines=9> */
[----:B------:R-:W-:Y:S02]  /*2560*/  HADD2.F32 R34, -RZ, R35.H0_H0 ;  /* 0x20000023ff227230 */ /* 0x000fe40000004100 */
[--C-:B------:R-:W-:Y:S01]  /*2570*/  HADD2.F32 R30, -RZ, R112.reuse.H0_H0 ;  /* 0x20000070ff1e7230 */ /* 0x100fe20000004100 */
[----:B------:R-:W-:Y:S01]  /*2580*/  FFMA.FTZ R28, R33, R110, R28 ;  /* 0x0000006e211c7223 */ /* 0x000fe2000001001c */
[----:B------:R-:W-:Y:S02]  /*2590*/  HADD2.F32 R111, -RZ, R111.H1_H1 ;  /* 0x3000006fff6f7230 */ /* 0x000fe40000004100 */
[----:B------:R-:W-:Y:S01]  /*25a0*/  HADD2.F32 R35, -RZ, R35.H1_H1 ;  /* 0x30000023ff237230 */ /* 0x000fe20000004100 */
[----:B------:R-:W-:Y:S01]  /*25b0*/  FFMA.FTZ R29, R34, R30, R29 ;  /* 0x0000001e221d7223 */ /* 0x000fe2000001001d */
[----:B------:R-:W-:Y:S01]  /*25c0*/  HADD2.F32 R112, -RZ, R112.H1_H1 ;  /* 0x30000070ff707230 */ /* 0x000fe20000004100 */
[----:B------:R-:W-:Y:S01]  /*25d0*/  FFMA.FTZ R28, R31, R111, R28 ;  /* 0x0000006f1f1c7223 */ /* 0x000fe2000001001c */
[----:B-1----:R-:W-:-:S02]  /*25e0*/  HADD2.F32 R30, -RZ, R36.H0_H0 ;  /* 0x20000024ff1e7230 */ /* 0x002fc40000004100 */
[----:B------:R-:W-:Y:S01]  /*25f0*/  HADD2.F32 R32, -RZ, R74.H0_H0 ;  /* 0x2000004aff207230 */ /* 0x000fe20000004100 */
[----:B------:R-:W-:Y:S01]  /*2600*/  FFMA.FTZ R28, R35, R112, R28 ;  /* 0x00000070231c7223 */ /* 0x000fe2000001001c */
[----:B------:R-:W-:Y:S02]  /*2610*/  HADD2.F32 R31, -RZ, R36.H1_H1 ;  /* 0x30000024ff1f7230 */ /* 0x000fe40000004100 */
[----:B------:R-:W-:Y:S01]  /*2620*/  HADD2.F32 R74, -RZ, R74.H1_H1 ;  /* 0x3000004aff4a7230 */ /* 0x000fe20000004100 */
[----:B------:R-:W-:Y:S01]  /*2630*/  FFMA.FTZ R29, R30, R32, R29 ;  /* 0x000000201e1d7223 */ /* 0x000fe2000001001d */
[----:B------:R-:W-:Y:S02]  /*2640*/  HADD2.F32 R34, -RZ, R37.H0_H0 ;  /* 0x20000025ff227230 */ /* 0x000fe40000004100 */
[----:B------:R-:W-:Y:S01]  /*2650*/  HADD2.F32 R33, -RZ, R113.H0_H0 ;  /* 0x20000071ff217230 */ /* 0x000fe20000004100 */
        /* <DEDUP_REMOVED lines=20> */
.L_x_19858:
[----:B01----:R-:W-:Y:S01]  /*27a0*/  FADD.FTZ R35, R35, R28 ;  /* 0x0000001c23237221 */ /* 0x003fe20000010000 */
[----:B------:R-:W-:Y:S05]  /*27b0*/  BRA.DIV ~URZ, `(.L_x_19820) ;  /* 0x000033627f007947 */ /* 0x000fea000b800000 */
[----:B------:R0:W1:Y:S02]  /*27c0*/  SHFL.BFLY PT, R28, R35, 0x1, 0x1f ;  /* 0x0c201f00231c7f89 */ /* 0x00006400000e0000 */
.L_x_19859:
        /* <DEDUP_REMOVED lines=13> */
.L_x_19818:
[----:B------:R-:W-:-:S13]  /*28a0*/  ISETP.NE.AND P0, PT, R7, RZ, PT ;  /* 0x000000ff0700720c */ /* 0x000fda0003f05270 */
[----:B------:R-:W-:-:S05]  /*28b0*/  @!P0 IMAD.MOV.U32 R28, RZ, RZ, -0x800001 ;  /* 0xff7fffffff1c8424 */ /* 0x000fca00078e00ff */
[----:B------:R0:W-:Y:S02]  /*28c0*/  @!P0 STS [R63], R28 ;  /* 0x0000001c3f008388 */ /* 0x0001e40000000800 */
.L_x_19821:
[----:B------:R-:W-:Y:S05]  /*28d0*/  BSYNC B1 ;  /* 0x0000000000017941 */ /* 0x000fea0003800000 */
.L_x_19817:
        /* <DEDUP_REMOVED lines=10> */
.L_x_19816:
[----:B------:R-:W-:Y:S05]  /*2980*/  BSYNC B0 ;  /* 0x0000000000007941 */ /* 0x000fea0003800000 */
.L_x_19815:
[----:B------:R-:W-:Y:S05]  /*2990*/  BRA.DIV ~URZ, `(.L_x_19823) ;  /* 0x000032027f007947 */ /* 0x000fea000b800000 */
[----:B------:R0:W1:Y:S02]  /*29a0*/  SHFL.BFLY PT, R7, R10, 0x10, 0x1f ;  /* 0x0e001f000a077f89 */ /* 0x00006400000e0000 */
.L_x_19860:
[----:B-1----:R-:W-:Y:S01]  /*29b0*/  FMNMX.FTZ R13, R7, R10, !PT ;  /* 0x0000000a070d7209 */ /* 0x002fe20007810000 */
[----:B------:R-:W-:Y:S05]  /*29c0*/  BRA.DIV ~URZ, `(.L_x_19824) ;  /* 0x000032527f007947 */ /* 0x000fea000b800000 */
[----:B------:R-:W1:Y:S02]  /*29d0*/  SHFL.BFLY PT, R0, R13, 0x8, 0x1f ;  /* 0x0d001f000d007f89 */ /* 0x000e6400000e0000 */
[----:B-1----:R-:W-:-:S05]  /*29e0*/  FMNMX.FTZ R0, R13, R0, !PT ;  /* 0x000000000d007209 */ /* 0x002fca0007810000 */
[----:B------:R1:W2:Y:S02]  /*29f0*/  SHFL.BFLY PT, R7, R0, 0x4, 0x1f ;  /* 0x0c801f0000077f89 */ /* 0x0002a400000e0000 */
.L_x_19861:
[----:B------:R-:W-:Y:S01]  /*2a00*/  ISETP.NE.AND P0, PT, R6, RZ, PT ;  /* 0x000000ff0600720c */ /* 0x000fe20003f05270 */
[----:B------:R-:W-:-:S12]  /*2a10*/  WARPSYNC 0xffffffff ;  /* 0xffffffff00007948 */ /* 0x000fd80003800000 */
[----:B-12---:R-:W-:-:S05]  /*2a20*/  @!P0 FMNMX.FTZ R0, R7, R0, !PT ;  /* 0x0000000007008209 */ /* 0x006fca0007810000 */
[----:B------:R1:W-:Y:S02]  /*2a30*/  @!P0 STS [R5.X4+0x100], R0 ;  /* 0x0001000005008388 */ /* 0x0003e40000004800 */
[----:B------:R-:W-:Y:S01]  /*2a40*/  BAR.SYNC.DEFER_BLOCKING 0x0 ;  /* 0x0000000000007b1d */ /* 0x000fe20000010000 */
[----:B------:R-:W-:Y:S01]  /*2a50*/  ISETP.GT.AND P0, PT, R6, 0x3, PT ;  /* 0x000000030600780c */ /* 0x000fe20003f04270 */
[----:B------:R-:W-:Y:S02]  /*2a60*/  IMAD.MOV.U32 R7, RZ, RZ, -0x800001 ;  /* 0xff7fffffff077424 */ /* 0x000fe400078e00ff */
[----:B------:R-:W-:Y:S02]  /*2a70*/  IMAD.MOV.U32 R12, RZ, RZ, RZ ;  /* 0x000000ffff0c7224 */ /* 0x000fe400078e00ff */
[----:B------:R-:W-:Y:S08]  /*2a80*/  BSSY B0, `(.L_x_19825) ;  /* 0x00000e7000007945 */ /* 0x000ff00003800000 */
[----:B------:R-:W2:Y:S04]  /*2a90*/  @!P0 LDS R7, [R6.X4+0x100] ;  /* 0x0001000006078984 */ /* 0x000ea80000004800 */
[----:B-12---:R-:W1:Y:S02]  /*2aa0*/  SHFL.BFLY PT, R0, R7, 0x2, 0x1f ;  /* 0x0c401f0007007f89 */ /* 0x006e6400000e0000 */
[----:B01----:R-:W-:-:S02]  /*2ab0*/  FMNMX.FTZ R10, R0, R7, !PT ;  /* 0x00000007000a7209 */ /* 0x003fc40007810000 */
        /* <DEDUP_REMOVED lines=22> */
.L_x_19829:
        /* <DEDUP_REMOVED lines=11> */
.L_x_19828:
[----:B------:R-:W-:Y:S05]  /*2cd0*/  BSYNC B1 ;  /* 0x0000000000017941 */ /* 0x000fea0003800000 */
.L_x_19827:
        /* <DEDUP_REMOVED lines=10> */
.L_x_19832:
        /* <DEDUP_REMOVED lines=100> */
.L_x_19831:
[----:B------:R-:W-:Y:S05]  /*33c0*/  BSYNC B1 ;  /* 0x0000000000017941 */ /* 0x000fea0003800000 */
.L_x_19830:
        /* <DEDUP_REMOVED lines=55> */
.L_x_19834:
[----:B------:R-:W-:Y:S05]  /*3740*/  BSYNC B1 ;  /* 0x0000000000017941 */ /* 0x000fea0003800000 */
.L_x_19833:
        /* <DEDUP_REMOVED lines=26> */
.L_x_19826:
[----:B------:R-:W-:Y:S05]  /*38f0*/  BSYNC B0 ;  /* 0x0000000000007941 */ /* 0x000fea0003800000 */
.L_x_19825:
        /* <DEDUP_REMOVED lines=37> */
.L_x_19839:
        /* <DEDUP_REMOVED lines=8> */
.L_x_19838:
[----:B01----:R-:W-:Y:S05]  /*3bd0*/  BSYNC B1 ;  /* 0x0000000000017941 */ /* 0x003fea0003800000 */
.L_x_19837:
        /* <DEDUP_REMOVED lines=10> */
.L_x_19842:
        /* <DEDUP_REMOVED lines=52> */
.L_x_19841:
[----:B------:R-:W-:Y:S05]  /*3fc0*/  BSYNC B1 ;  /* 0x0000000000017941 */ /* 0x000fea0003800000 */
.L_x_19840:
        /* <DEDUP_REMOVED lines=31> */
.L_x_19844:
[----:B------:R-:W-:Y:S05]  /*41c0*/  BSYNC B1 ;  /* 0x0000000000017941 */ /* 0x000fea0003800000 */
.L_x_19843:
        /* <DEDUP_REMOVED lines=14> */
.L_x_19836:
[----:B------:R-:W-:Y:S05]  /*42b0*/  BSYNC B0 ;  /* 0x0000000000007941 */ /* 0x000fea0003800000 */
.L_x_19835:
        /* <DEDUP_REMOVED lines=42> */
.L_x_19857:
        /* <DEDUP_REMOVED lines=111> */
.L_x_19850:
[----:B-1-3--:R-:W-:Y:S05]  /*4c50*/  BSYNC B2 ;  /* 0x0000000000027941 */ /* 0x00afea0003800000 */
.L_x_19849:
        /* <DEDUP_REMOVED lines=37> */
.L_x_19852:
[----:B------:R-:W-:Y:S05]  /*4eb0*/  BSYNC B2 ;  /* 0x0000000000027941 */ /* 0x000fea0003800000 */
.L_x_19851:
        /* <DEDUP_REMOVED lines=14> */
[C---:B------:R-:W-:Y:S02]  /*4fa0*/  PRMT R18, R17.reuse, 0x7632, R18 ;  /* 0x0000763211127816 */ /* 0x040fe40000000012 */
[----:B------:R-:W-:Y:S02]  /*4fb0*/  SEL R31, R17, RZ, !P5 ;  /* 0x000000ff111f7207 */ /* 0x000fe40006800000 */
[----:B------:R-:W-:-:S02]  /*4fc0*/  ISETP.GE.AND P5, PT, R33, R2, PT ;  /* 0x000000022100720c */ /* 0x000fc40003fa6270 */
[-C--:B------:R-:W-:Y:S02]  /*4fd0*/  ISETP.GE.AND P3, PT, R29, R2.reuse, PT ;  /* 0x000000021d00720c */ /* 0x080fe40003f66270 */
[----:B------:R-:W-:Y:S02]  /*4fe0*/  SEL R33, R19, RZ, !P4 ;  /* 0x000000ff13217207 */ /* 0x000fe40006000000 */
[----:B------:R-:W-:Y:S02]  /*4ff0*/  IADD3 R29, R43, 0x1, RZ ;  /* 0x000000012b1d7810 */ /* 0x000fe40007ffe0ff */
        /* <DEDUP_REMOVED lines=14> */
.L_x_19854:
[----:B------:R-:W-:Y:S05]  /*50e0*/  BSYNC B2 ;  /* 0x0000000000027941 */ /* 0x000fea0003800000 */
.L_x_19853:
        /* <DEDUP_REMOVED lines=34> */
.L_x_19856:
[----:B------:R-:W-:Y:S05]  /*5310*/  BSYNC B2 ;  /* 0x0000000000027941 */ /* 0x000fea0003800000 */
.L_x_19855:
        /* <DEDUP_REMOVED lines=15> */
[--C-:B------:R-:W-:Y:S01]  /*5410*/  HADD2.F32 R15, -RZ, R17.reuse.H0_H0 ;  /* 0x20000011ff0f7230 */ /* 0x100fe20000004100 */
        /* <DEDUP_REMOVED lines=12> */
.L_x_19848:
[----:B------:R-:W-:Y:S05]  /*54e0*/  BSYNC B0 ;  /* 0x0000000000007941 */ /* 0x000fea0003800000 */
.L_x_19847:
[----:B------:R-:W-:Y:S02]  /*54f0*/  IADD3 R38, P1, R38, 0x10, RZ ;  /* 0x0000001026267810 */ /* 0x000fe40007f3e0ff */
[----:B------:R-:W-:Y:S02]  /*5500*/  IADD3 R43, R43, 0x20, RZ ;  /* 0x000000202b2b7810 */ /* 0x000fe40007ffe0ff */
[----:B------:R-:W-:Y:S01]  /*5510*/  IADD3 R47, R47, 0x80, RZ ;  /* 0x000000802f2f7810 */ /* 0x000fe20007ffe0ff */
[----:B------:R-:W-:Y:S01]  /*5520*/  IMAD.X R39, RZ, RZ, R39, P1 ;  /* 0x000000ffff277224 */ /* 0x000fe200008e0627 */
[----:B------:R-:W-:Y:S01]  /*5530*/  @P0 CALL.REL.NOINC `(.L_x_19846) ;  /* 0x0000001000000944 */ /* 0x000fe20003c00000 */
[----:B------:R-:W-:Y:S05]  /*5540*/  BRA `(.L_x_19857) ;  /* 0xfffff01000007947 */ /* 0x000fea000383ffff */
.L_x_19846:
[----:B------:R-:W-:Y:S05]  /*5550*/  BSYNC B1 ;  /* 0x0000000000017941 */ /* 0x000fea0003800000 */
.L_x_19845:
        /* <DEDUP_REMOVED lines=39> */
[----:B------:R-:W-:Y:S01]  /*57d0*/  IADD3 R5, R6, 0x40, RZ ;  /* 0x0000004006057810 */ /* 0x000fe20007ffe0ff */
[----:B--2---:R-:W-:-:S02]  /*57e0*/  @!P1 FADD.FTZ R9, R2, R9 ;  /* 0x0000000902099221 */ /* 0x004fc40000010000 */
[----:B----4-:R-:W-:Y:S01]  /*57f0*/  @!P1 FADD.FTZ R36, R4, R36 ;  /* 0x0000002404249221 */ /* 0x010fe20000010000 */
[----:B------:R-:W-:Y:S01]  /*5800*/  IADD3 R4, R6, 0x20, RZ ;  /* 0x0000002006047810 */ /* 0x000fe20007ffe0ff */
[----:B------:R-:W1:Y:S01]  /*5810*/  S2UR UR5, SR_CTAID.X ;  /* 0x00000000000579c3 */ /* 0x000e620000002500 */
[----:B---3--:R-:W-:-:S05]  /*5820*/  @!P1 FADD.FTZ R10, R3, R10 ;  /* 0x0000000a030a9221 */ /* 0x008fca0000010000 */
        /* <DEDUP_REMOVED lines=15> */
[----:B------:R-:W-:Y:S02]  /*5920*/  IADD3 R11, P1, R5, UR4, RZ ;  /* 0x00000004050b7c10 */ /* 0x000fe4000ff3e0ff */
[----:B------:R-:W-:Y:S02]  /*5930*/  LEA.HI.X.SX32 R0, R6, UR7, 0x1, P0 ;  /* 0x0000000706007c11 */ /* 0x000fe400080f0eff */
[----:B------:R-:W-:Y:S02]  /*5940*/  LEA R2, P0, R7, c[0x0][0x160], 0x1 ;  /* 0x0000580007027a11 */ /* 0x000fe400078008ff */
[----:B------:R-:W-:-:S02]  /*5950*/  LEA.HI.X.SX32 R14, R5, UR7, 0x1, P1 ;  /* 0x00000007050e7c11 */ /* 0x000fc400088f0eff */
[----:B------:R-:W-:Y:S02]  /*5960*/  LEA.HI.X R3, R7, c[0x0][0x164], R0, 0x1, P0 ;  /* 0x0000590007037a11 */ /* 0x000fe400000f0c00 */
[----:B------:R-:W-:Y:S02]  /*5970*/  IADD3 R7, R6, 0x60, RZ ;  /* 0x0000006006077810 */ /* 0x000fe40007ffe0ff */
[C---:B------:R-:W-:Y:S02]  /*5980*/  IADD3 R13, P0, R4.reuse, UR4, RZ ;  /* 0x00000004040d7c10 */ /* 0x040fe4000ff1e0ff */
[----:B------:R-:W-:Y:S02]  /*5990*/  F2FP.PACK_AB R0, R9, R40 ;  /* 0x000000280900723e */ /* 0x000fe400000000ff */
[----:B------:R-:W-:Y:S02]  /*59a0*/  IADD3 R9, P2, R7, UR4, RZ ;  /* 0x0000000407097c10 */ /* 0x000fe4000ff5e0ff */
[----:B------:R-:W-:Y:S01]  /*59b0*/  LEA.HI.X.SX32 R16, R4, UR7, 0x1, P0 ;  /* 0x0000000704107c11 */ /* 0x000fe200080f0eff */
[----:B------:R0:W-:Y:S01]  /*59c0*/  STG.E.U16 [R2.64], R0 ;  /* 0x0000000002007986 */ /* 0x0001e2000c10150a */
[----:B------:R-:W-:-:S02]  /*59d0*/  LEA R6, P1, R11, c[0x0][0x160], 0x1 ;  /* 0x000058000b067a11 */ /* 0x000fc400078208ff */
[----:B------:R-:W-:Y:S02]  /*59e0*/  LEA R4, P0, R13, c[0x0][0x160], 0x1 ;  /* 0x000058000d047a11 */ /* 0x000fe400078008ff */
[----:B------:R-:W-:Y:S02]  /*59f0*/  LEA.HI.X.SX32 R12, R7, UR7, 0x1, P2 ;  /* 0x00000007070c7c11 */ /* 0x000fe400090f0eff */
[----:B------:R-:W-:Y:S02]  /*5a00*/  LEA R8, P2, R9, c[0x0][0x160], 0x1 ;  /* 0x0000580009087a11 */ /* 0x000fe400078408ff */
[----:B------:R-:W-:Y:S02]  /*5a10*/  LEA.HI.X R7, R11, c[0x0][0x164], R14, 0x1, P1 ;  /* 0x000059000b077a11 */ /* 0x000fe400008f0c0e */
[----:B------:R-:W-:Y:S02]  /*5a20*/  LEA.HI.X R5, R13, c[0x0][0x164], R16, 0x1, P0 ;  /* 0x000059000d057a11 */ /* 0x000fe400000f0c10 */
[----:B------:R-:W-:-:S02]  /*5a30*/  PRMT R11, R0, 0x7632, R11 ;  /* 0x00007632000b7816 */ /* 0x000fc4000000000b */
[----:B------:R-:W-:Y:S02]  /*5a40*/  LEA.HI.X R9, R9, c[0x0][0x164], R12, 0x1, P2 ;  /* 0x0000590009097a11 */ /* 0x000fe400010f0c0c */
[----:B0-----:R-:W-:Y:S01]  /*5a50*/  PRMT R3, R10, 0x7632, R3 ;  /* 0x000076320a037816 */ /* 0x001fe20000000003 */
[----:B------:R-:W-:Y:S04]  /*5a60*/  STG.E.U16 [R4.64], R11 ;  /* 0x0000000b04007986 */ /* 0x000fe8000c10150a */
[----:B------:R-:W-:Y:S04]  /*5a70*/  STG.E.U16 [R6.64], R10 ;  /* 0x0000000a06007986 */ /* 0x000fe8000c10150a */
[----:B------:R-:W-:Y:S01]  /*5a80*/  STG.E.U16 [R8.64], R3 ;  /* 0x0000000308007986 */ /* 0x000fe2000c10150a */
[----:B------:R-:W-:Y:S05]  /*5a90*/  EXIT ;  /* 0x000000000000794d */ /* 0x000fea0003800000 */
.L_x_19819:
[----:B------:R-:W-:Y:S01]  /*5aa0*/  IMAD.MOV.U32 R30, RZ, RZ, R35 ;  /* 0x000000ffff1e7224 */ /* 0x000fe200078e0023 */
[----:B------:R-:W-:Y:S01]  /*5ab0*/  MOV R28, 0x5b00 ;  /* 0x00005b00001c7802 */ /* 0x000fe20000000f00 */
[----:B------:R-:W-:-:S02]  /*5ac0*/  IMAD.MOV.U32 R31, RZ, RZ, 0x2 ;  /* 0x00000002ff1f7424 */ /* 0x000fc400078e00ff */
[----:B------:R-:W-:Y:S02]  /*5ad0*/  IMAD.MOV.U32 R32, RZ, RZ, 0x1f ;  /* 0x0000001fff207424 */ /* 0x000fe400078e00ff */
[----:B------:R-:W-:Y:S02]  /*5ae0*/  IMAD.MOV.U32 R33, RZ, RZ, -0x1 ;  /* 0xffffffffff217424 */ /* 0x000fe400078e00ff */
[----:B------:R-:W-:Y:S05]  /*5af0*/  CALL.REL.NOINC `($__internal_389_$__cuda_sm70_shflsync_bfly_p) ;  /* 0x0000021000007944 */ /* 0x000fea0003c00000 */
[----:B-1----:R-:W-:Y:S01]  /*5b00*/  IMAD.MOV.U32 R28, RZ, RZ, R30 ;  /* 0x000000ffff1c7224 */ /* 0x002fe200078e001e */
[----:B0-----:R-:W-:Y:S05]  /*5b10*/  BRA `(.L_x_19858) ;  /* 0xffffcc8000007947 */ /* 0x001fea000383ffff */
.L_x_19820:
[----:B------:R-:W-:Y:S01]  /*5b20*/  IMAD.MOV.U32 R30, RZ, RZ, R35 ;  /* 0x000000ffff1e7224 */ /* 0x000fe200078e0023 */
[----:B------:R-:W-:Y:S01]  /*5b30*/  MOV R28, 0x5b80 ;  /* 0x00005b80001c7802 */ /* 0x000fe20000000f00 */
[----:B------:R-:W-:Y:S02]  /*5b40*/  IMAD.MOV.U32 R31, RZ, RZ, 0x1 ;  /* 0x00000001ff1f7424 */ /* 0x000fe400078e00ff */
[----:B------:R-:W-:Y:S02]  /*5b50*/  IMAD.MOV.U32 R32, RZ, RZ, 0x1f ;  /* 0x0000001fff207424 */ /* 0x000fe400078e00ff */
[----:B------:R-:W-:Y:S02]  /*5b60*/  IMAD.MOV.U32 R33, RZ, RZ, -0x1 ;  /* 0xffffffffff217424 */ /* 0x000fe400078e00ff */
[----:B------:R-:W-:Y:S05]  /*5b70*/  CALL.REL.NOINC `($__internal_389_$__cuda_sm70_shflsync_bfly_p) ;  /* 0x0000019000007944 */ /* 0x000fea0003c00000 */
[----:B-1----:R-:W-:Y:S01]  /*5b80*/  IMAD.MOV.U32 R28, RZ, RZ, R30 ;  /* 0x000000ffff1c7224 */ /* 0x002fe200078e001e */
[----:B0-----:R-:W-:Y:S05]  /*5b90*/  BRA `(.L_x_19859) ;  /* 0xffffcc3000007947 */ /* 0x001fea000383ffff */
.L_x_19823:
        /* <DEDUP_REMOVED lines=8> */
.L_x_19824:
[----:B------:R-:W-:Y:S01]  /*5c20*/  IMAD.MOV.U32 R30, RZ, RZ, R13 ;  /* 0x000000ffff1e7224 */ /* 0x000fe200078e000d */
[----:B------:R-:W-:Y:S01]  /*5c30*/  MOV R28, 0x5c80 ;  /* 0x00005c80001c7802 */ /* 0x000fe20000000f00 */
[----:B------:R-:W-:Y:S02]  /*5c40*/  IMAD.MOV.U32 R31, RZ, RZ, 0x8 ;  /* 0x00000008ff1f7424 */ /* 0x000fe400078e00ff */
[----:B------:R-:W-:Y:S02]  /*5c50*/  IMAD.MOV.U32 R32, RZ, RZ, 0x1f ;  /* 0x0000001fff207424 */ /* 0x000fe400078e00ff */
[----:B------:R-:W-:Y:S02]  /*5c60*/  IMAD.MOV.U32 R33, RZ, RZ, -0x1 ;  /* 0xffffffffff217424 */ /* 0x000fe400078e00ff */
[----:B0-----:R-:W-:Y:S05]  /*5c70*/  CALL.REL.NOINC `($__internal_389_$__cuda_sm70_shflsync_bfly_p) ;  /* 0x0000009000007944 */ /* 0x001fea0003c00000 */
[----:B-1----:R-:W-:Y:S01]  /*5c80*/  FMNMX.FTZ R0, R13, R30, !PT ;  /* 0x0000001e0d007209 */ /* 0x002fe20007810000 */
[----:B0-----:R-:W-:Y:S01]  /*5c90*/  IMAD.MOV.U32 R31, RZ, RZ, 0x4 ;  /* 0x00000004ff1f7424 */ /* 0x001fe200078e00ff */
[----:B------:R-:W-:Y:S01]  /*5ca0*/  MOV R28, 0x5cf0 ;  /* 0x00005cf0001c7802 */ /* 0x000fe20000000f00 */
[----:B------:R-:W-:-:S02]  /*5cb0*/  IMAD.MOV.U32 R32, RZ, RZ, 0x1f ;  /* 0x0000001fff207424 */ /* 0x000fc400078e00ff */
[----:B------:R-:W-:Y:S02]  /*5cc0*/  IMAD.MOV.U32 R33, RZ, RZ, -0x1 ;  /* 0xffffffffff217424 */ /* 0x000fe400078e00ff */
[----:B------:R-:W-:Y:S02]  /*5cd0*/  IMAD.MOV.U32 R30, RZ, RZ, R0 ;  /* 0x000000ffff1e7224 */ /* 0x000fe400078e0000 */
[----:B------:R-:W-:Y:S05]  /*5ce0*/  CALL.REL.NOINC `($__internal_389_$__cuda_sm70_shflsync_bfly_p) ;  /* 0x0000002000007944 */ /* 0x000fea0003c00000 */
[----:B-1----:R-:W-:Y:S01]  /*5cf0*/  IMAD.MOV.U32 R7, RZ, RZ, R30 ;  /* 0x000000ffff077224 */ /* 0x002fe200078e001e */
[----:B0-----:R-:W-:Y:S05]  /*5d00*/  BRA `(.L_x_19861) ;  /* 0xffffccf000007947 */ /* 0x001fea000383ffff */
        .weak           $__internal_389_$__cuda_sm70_shflsync_bfly_p
        .type           $__internal_389_$__cuda_sm70_shflsync_bfly_p,@function
        .size           $__internal_389_$__cuda_sm70_shflsync_bfly_p,(.L_x_23556 - $__internal_389_$__cuda_sm70_shflsync_bfly_p)
$__internal_389_$__cuda_sm70_shflsync_bfly_p:
[----:B------:R-:W-:Y:S01]  /*5d10*/  IMAD.MOV.U32 R29, RZ, RZ, 0x0 ;  /* 0x00000000ff1d7424 */ /* 0x000fe200078e00ff */
[----:B------:R-:W-:Y:S04]  /*5d20*/  WARPSYNC R33 ;  /* 0x0000002100007348 */ /* 0x000fe80003800000 */
[----:B------:R0:W1:Y:S01]  /*5d30*/  SHFL.BFLY PT, R30, R30, R31, R32 ;  /* 0x0c00001f1e1e7389 */ /* 0x00006200000e0020 */
[----:B------:R-:W-:Y:S05]  /*5d40*/  RET.REL.NODEC R28 `(_ZN4vllm25paged_attention_v1_kernelIttLi128ELi8ELi128ELNS_18Fp8KVCacheDataTypeE0ELb1EEEvPT_PKS2_PKT0_S8_ifPKiSA_iPKfiiiSC_SC_iiiii) ;  /* 0xffffa2b01c007950 */ /* 0x000fea0003c3ffff */
.L_x_19862:
        /* <DEDUP_REMOVED lines=11> */
.L_x_23556:


//--------------------- .text._ZN4vllm25paged_attention_v1_kernelIttLi120ELi8ELi128ELNS_18Fp8KVCacheDataTypeE0ELb1EEEvPT_PKS2_PKT0_S8_ifPKiSA_iPKfiiiSC_SC_iiiii --------------------------
	.section	.text._ZN4vllm25paged_attention_v1_kernelIttLi120ELi8ELi128ELNS_18Fp8KVCacheDataTypeE0ELb1EEEvPT_PKS2_PKT0_S8_ifPKiSA_iPKfiiiSC_SC_iiiii,"ax",@progbits
	.sectioninfo	@"SHI_REGISTERS=93"
	.align	128
        .global         _ZN4vllm25paged_attention_v1_kernelIttLi120ELi8ELi128ELNS_18Fp8KVCacheDataTypeE0ELb1EEEvPT_PKS2_PKT0_S8_ifPKiSA_iPKfiiiSC_SC_iiiii
        .type           _ZN4vllm25paged_attention_v1_kernelIttLi120ELi8ELi128ELNS_18Fp8KVCacheDataTypeE0ELb1EEEvPT_PKS2_PKT0_S8_ifPKiSA_iPKfiiiSC_SC_iiiii,@function
        .size           _ZN4vllm25paged_attention_v1_kernelIttLi120ELi8ELi128ELNS_18Fp8KVCacheDataTypeE0ELb1EEEvPT_PKS2_PKT0_S8_ifPKiSA_iPKfiiiSC_SC_iiiii,(.L_x_23557 - _ZN4vllm25paged_attention_v1_kernelIttLi120ELi8ELi128ELNS_18Fp8KVCacheDataTypeE0ELb1EEEvPT_PKS2_PKT0_S8_ifPKiSA_iPKfiiiSC_SC_iiiii)
        .other          _ZN4vllm25paged_attention_v1_kernelIttLi120ELi8ELi128ELNS_18Fp8KVCacheDataTypeE0ELb1EEEvPT_PKS2_PKT0_S8_ifPKiSA_iPKfiiiSC_SC_iiiii,@"STO_CUDA_ENTRY STV_DEFAULT"
_ZN4vllm25paged_attention_v1_kernelIttLi120ELi8ELi128ELNS_18Fp8KVCacheDataTypeE0ELb1EEEvPT_PKS2_PKT0_S8_ifPKiSA_iPKfiiiSC_SC_iiiii:
.text._ZN4vllm25paged_attention_v1_kernelIttLi120ELi8ELi128ELNS_18Fp8KVCacheDataTypeE0ELb1EEEvPT_PKS2_PKT0_S8_ifPKiSA_iPKfiiiSC_SC_iiiii:
        /* <DEDUP_REMOVED lines=98> */
.L_x_19867:
        /* <DEDUP_REMOVED lines=11> */
.L_x_19866:
[----:B------:R-:W-:Y:S05]  /*06d0*/  BSYNC B1 ;  /* 0x0000000000017941 */ /* 0x000fea0003800000 */
.L_x_19865:
        /* <DEDUP_REMOVED lines=10> */
.L_x_19868:
        /* <DEDUP_REMOVED lines=17> */
.L_x_19864:
[----:B------:R-:W-:Y:S05]  /*0890*/  BSYNC B0 ;  /* 0x0000000000007941 */ /* 0x000fea0003800000 */
.L_x_19863:
        /* <DEDUP_REMOVED lines=27> */
[----:B------:R-:W-:Y:S01]  /*0a50*/  @P3 IMAD R10, R9, c[0x0][0x1c8], R8 ;  /* 0x00007200090a3a24 */ /* 0x000fe200078e0208 */
[----:B------:R-:W-:Y:S01]  /*0a60*/  IADD3 R8, R2, 0x7, RZ ;  /* 0x0000000702087810 */ /* 0x000fe20007ffe0ff */
[----:B------:R-:W-:-:S03]  /*0a70*/  @!P3 IMAD R13, R13, c[0x0][0x180], R4 ;  /* 0x000060000d0dba24 */ /* 0x000fc600078e0204 */
[----:B------:R-:W-:Y:S01]  /*0a80*/  SHF.R.S32.HI R9, RZ, 0x1f, R8 ;  /* 0x0000001fff097819 */ /* 0x000fe20000011408 */
[----:B------:R-:W-:Y:S02]  /*0a90*/  @!P3 IMAD R13, R13, R14, RZ ;  /* 0x0000000e0d0db224 */ /* 0x000fe400078e02ff */
[----:B------:R-:W-:Y:S01]  /*0aa0*/  @P3 IMAD R13, R10, c[0x0][0x1d8], RZ ;  /* 0x000076000a0d3a24 */ /* 0x000fe200078e02ff */
[----:B------:R-:W-:Y:S01]  /*0ab0*/  LEA.HI R8, R9, R8, RZ, 0x3 ;  /* 0x0000000809087211 */ /* 0x000fe200078f18ff */
[----:B------:R-:W-:Y:S02]  /*0ac0*/  IMAD.MOV.U32 R10, RZ, RZ, -0x800001 ;  /* 0xff7fffffff0a7424 */ /* 0x000fe400078e00ff */
        /* <DEDUP_REMOVED lines=13> */
[----:B------:R-:W-:Y:S02]  /*0ba0*/  IADD3 R20, P0, R5, R12, RZ ;  /* 0x0000000c05147210 */ /* 0x000fe40007f1e0ff */
[----:B------:R-:W-:Y:S02]  /*0bb0*/  SHF.R.S32.HI R13, RZ, 0x1f, R46 ;  /* 0x0000001fff0d7819 */ /* 0x000fe4000001142e */
[----:B------:R-:W-:Y:S02]  /*0bc0*/  LEA.HI.X.SX32 R21, R12, R15, 0x1, P0 ;  /* 0x0000000f0c157211 */ /* 0x000fe400000f0eff */
[----:B------:R-:W-:-:S02]  /*0bd0*/  SHF.R.S32.HI R15, RZ, 0x1f, R10 ;  /* 0x0000001fff0f7819 */ /* 0x000fc4000001140a */
[----:B------:R-:W-:Y:S02]  /*0be0*/  LEA.HI R13, R13, R46, RZ, 0x3 ;  /* 0x0000002e0d0d7211 */ /* 0x000fe400078f18ff */
[----:B------:R-:W-:Y:S02]  /*0bf0*/  IADD3 R12, R7, 0x8, RZ ;  /* 0x00000008070c7810 */ /* 0x000fe40007ffe0ff */
        /* <DEDUP_REMOVED lines=8> */
[----:B------:R-:W-:-:S02]  /*0c80*/  SHF.R.S32.HI R13, RZ, 0x1f, R10 ;  /* 0x0000001fff0d7819 */ /* 0x000fc4000001140a */
[----:B------:R-:W-:Y:S01]  /*0c90*/  SHF.R.S32.HI R17, RZ, 0x1f, R18 ;  /* 0x0000001fff117819 */ /* 0x000fe20000011412 */
[----:B------:R-:W-:Y:S01]  /*0ca0*/  IMAD.SHL.U32 R45, R46, 0x8, RZ ;  /* 0x000000082e2d7824 */ /* 0x000fe200078e00ff */
[----:B------:R-:W-:Y:S01]  /*0cb0*/  LEA.HI R15, R15, R14, RZ, 0x3 ;  /* 0x0000000e0f0f7211 */ /* 0x000fe200078f18ff */
[----:B------:R-:W-:Y:S01]  /*0cc0*/  IMAD R56, R5, 0x8, R46 ;  /* 0x0000000805387824 */ /* 0x000fe200078e022e */
[----:B------:R-:W-:Y:S02]  /*0cd0*/  LEA.HI R35, R35, R12, RZ, 0x2 ;  /* 0x0000000c23237211 */ /* 0x000fe400078f10ff */
[----:B------:R-:W-:Y:S02]  /*0ce0*/  LEA.HI R16, R13, R10, RZ, 0x3 ;  /* 0x0000000a0d107211 */ /* 0x000fe400078f18ff */
[----:B------:R-:W-:Y:S01]  /*0cf0*/  LEA R12, P0, R20, c[0x0][0x188], 0x2 ;  /* 0x00006200140c7a11 */ /* 0x000fe200078010ff */
[----:B------:R-:W-:Y:S01]  /*0d00*/  IMAD.SHL.U32 R35, R35, 0x10, RZ ;  /* 0x0000001023237824 */ /* 0x000fe200078e00ff */
[----:B------:R-:W-:-:S02]  /*0d10*/  LEA.HI R19, R17, R18, RZ, 0x3 ;  /* 0x0000001211137211 */ /* 0x000fc400078f18ff */
[----:B------:R-:W-:Y:S02]  /*0d20*/  LOP3.LUT R15, R15, 0xfffffff8, RZ, 0xc0, !PT ;  /* 0xfffffff80f0f7812 */ /* 0x000fe400078ec0ff */
[----:B------:R-:W-:Y:S02]  /*0d30*/  LOP3.LUT R17, R16, 0xfffffff8, RZ, 0xc0, !PT ;  /* 0xfffffff810117812 */ /* 0x000fe400078ec0ff */
[----:B------:R-:W-:Y:S01]  /*0d40*/  LEA.HI.X R13, R20, c[0x0][0x18c], R21, 0x2, P0 ;  /* 0x00006300140d7a11 */ /* 0x000fe200000f1415 */
[----:B------:R-:W-:Y:S01]  /*0d50*/  IMAD.IADD R14, R14, 0x1, -R15 ;  /* 0x000000010e0e7824 */ /* 0x000fe200078e0a0f */
[----:B------:R-:W-:Y:S01]  /*0d60*/  IADD3 R20, R7, 0xc, RZ ;  /* 0x0000000c07147810 */ /* 0x000fe20007ffe0ff */
[----:B------:R-:W-:Y:S01]  /*0d70*/  IMAD.IADD R15, R10, 0x1, -R17 ;  /* 0x000000010a0f7824 */ /* 0x000fe200078e0a11 */
[----:B------:R-:W-:Y:S02]  /*0d80*/  LOP3.LUT R19, R19, 0xfffffff8, RZ, 0xc0, !PT ;  /* 0xfffffff813137812 */ /* 0x000fe400078ec0ff */
[----:B------:R-:W-:-:S02]  /*0d90*/  SHF.R.S32.HI R17, RZ, 0x1f, R20 ;  /* 0x0000001fff117819 */ /* 0x000fc40000011414 */
        /* <DEDUP_REMOVED lines=38> */
[C---:B------:R-:W-:Y:S01]  /*1000*/  IADD3 R24, R7.reuse, 0x20, RZ ;  /* 0x0000002007187810 */ /* 0x040fe20007ffe0ff */
[----:B------:R-:W-:Y:S01]  /*1010*/  IMAD.SHL.U32 R40, R40, 0x10, RZ ;  /* 0x0000001028287824 */ /* 0x000fe200078e00ff */
[C---:B------:R-:W-:Y:S01]  /*1020*/  IADD3 R26, R7.reuse, 0x28, RZ ;  /* 0x00000028071a7810 */ /* 0x040fe20007ffe0ff */
[----:B------:R-:W-:Y:S01]  /*1030*/  IMAD.IADD R20, R22, 0x1, -R23 ;  /* 0x0000000116147824 */ /* 0x000fe200078e0a17 */
[----:B------:R-:W-:Y:S01]  /*1040*/  SHF.R.S32.HI R21, RZ, 0x1f, R10 ;  /* 0x0000001fff157819 */ /* 0x000fe2000001140a */
[----:B------:R-:W-:Y:S01]  /*1050*/  IMAD.SHL.U32 R22, R24, 0x2, RZ ;  /* 0x0000000218167824 */ /* 0x000fe200078e00ff */
[----:B------:R-:W-:-:S02]  /*1060*/  IADD3 R23, R7, 0x24, RZ ;  /* 0x0000002407177810 */ /* 0x000fc40007ffe0ff */
[----:B------:R-:W-:Y:S02]  /*1070*/  SHF.R.S32.HI R41, RZ, 0x1f, R24 ;  /* 0x0000001fff297819 */ /* 0x000fe40000011418 */
[----:B------:R-:W-:Y:S02]  /*1080*/  SHF.R.S32.HI R43, RZ, 0x1f, R26 ;  /* 0x0000001fff2b7819 */ /* 0x000fe4000001141a */
[----:B------:R-:W-:Y:S02]  /*1090*/  LEA.HI R21, R21, R10, RZ, 0x3 ;  /* 0x0000000a15157211 */ /* 0x000fe400078f18ff */
[----:B------:R-:W-:Y:S02]  /*10a0*/  SHF.R.S32.HI R42, RZ, 0x1f, R23 ;  /* 0x0000001fff2a7819 */ /* 0x000fe40000011417 */
[----:B------:R-:W-:Y:S01]  /*10b0*/  LEA.HI R41, R41, R24, RZ, 0x2 ;  /* 0x0000001829297211 */ /* 0x000fe200078f10ff */
[----:B------:R-:W-:Y:S01]  /*10c0*/  IMAD.SHL.U32 R24, R23, 0x2, RZ ;  /* 0x0000000217187824 */ /* 0x000fe200078e00ff */
        /* <DEDUP_REMOVED lines=10> */
[----:B------:R-:W-:-:S02]  /*1170*/  SHF.R.S32.HI R27, RZ, 0x1f, R26 ;  /* 0x0000001fff1b7819 */ /* 0x000fc4000001141a */
[----:B------:R-:W-:Y:S02]  /*1180*/  IADD3 R10, R7, 0x2c, RZ ;  /* 0x0000002c070a7810 */ /* 0x000fe40007ffe0ff */
        /* <DEDUP_REMOVED lines=10> */
[C---:B------:R-:W-:Y:S01]  /*1230*/  IADD3 R28, R7.reuse, 0x30, RZ ;  /* 0x00000030071c7810 */ /* 0x040fe20007ffe0ff */
[----:B------:R-:W-:Y:S01]  /*1240*/  IMAD.IADD R24, R26, 0x1, -R27 ;  /* 0x000000011a187824 */ /* 0x000fe200078e0a1b */
[----:B------:R-:W-:Y:S01]  /*1250*/  IADD3 R29, R7, 0x34, RZ ;  /* 0x00000034071d7810 */ /* 0x000fe20007ffe0ff */
        /* <DEDUP_REMOVED lines=16> */
[----:B------:R-:W-:Y:S01]  /*1360*/  SHF.R.S32.HI R28, RZ, 0x1f, R29 ;  /* 0x0000001fff1c7819 */ /* 0x000fe2000001141d */
[----:B------:R-:W-:Y:S01]  /*1370*/  IMAD.SHL.U32 R50, R50, 0x10, RZ ;  /* 0x0000001032327824 */ /* 0x000fe200078e00ff */
        /* <DEDUP_REMOVED lines=10> */
[----:B------:R-:W-:Y:S01]  /*1420*/  SHF.R.S32.HI R33, RZ, 0x1f, R45 ;  /* 0x0000001fff217819 */ /* 0x000fe2000001142d */
[----:B------:R-:W-:Y:S01]  /*1430*/  IMAD R10, R4, c[0x0][0x1b0], RZ ;  /* 0x00006c00040a7a24 */ /* 0x000fe200078e02ff */
[----:B------:R-:W-:Y:S01]  /*1440*/  LOP3.LUT R30, R30, 0xfffffff8, RZ, 0xc0, !PT ;  /* 0xfffffff81e1e7812 */ /* 0x000fe200078ec0ff */
[----:B------:R-:W-:Y:S01]  /*1450*/  IMAD.IADD R27, R29, 0x1, -R28 ;  /* 0x000000011d1b7824 */ /* 0x000fe200078e0a1c */
[----:B------:R-:W-:Y:S01]  /*1460*/  LOP3.LUT R34, R34, 0xffffffc0, RZ, 0xc0, !PT ;  /* 0xffffffc022227812 */ /* 0x000fe200078ec0ff */
[----:B------:R-:W-:Y:S01]  /*1470*/  IMAD.SHL.U32 R29, R5, 0x8, RZ ;  /* 0x00000008051d7824 */ /* 0x000fe200078e00ff */
[----:B------:R-:W-:Y:S01]  /*1480*/  IADD3 R44, P0, R10, R45, RZ ;  /* 0x0000002d0a2c7210 */ /* 0x000fe20007f1e0ff */
[----:B------:R-:W-:Y:S01]  /*1490*/  IMAD.IADD R28, R31, 0x1, -R30 ;  /* 0x000000011f1c7824 */ /* 0x000fe200078e0a1e */
[----:B------:R-:W-:Y:S01]  /*14a0*/  LOP3.LUT R35, R35, 0xffffffc0, RZ, 0xc0, !PT ;  /* 0xffffffc023237812 */ /* 0x000fe200078ec0ff */
[----:B------:R-:W-:Y:S01]  /*14b0*/  IMAD.IADD R57, R46, 0x1, R29 ;  /* 0x000000012e397824 */ /* 0x000fe200078e021d */
        /* <DEDUP_REMOVED lines=48> */
.L_x_19876:
[----:B------:R-:W-:Y:S01]  /*17c0*/  IABS R49, c[0x0][0x1d4] ;  /* 0x0000750000317a13 */ /* 0x000fe20000000000 */
[----:B------:R-:W-:Y:S01]  /*17d0*/  BSSY B1, `(.L_x_19871) ;  /* 0x0000101000017945 */ /* 0x000fe20003800000 */
[----:B------:R-:W-:-:S02]  /*17e0*/  IABS R48, c[0x0][0x1d0] ;  /* 0x0000740000307a13 */ /* 0x000fc40000000000 */
        /* <DEDUP_REMOVED lines=47> */
[----:B------:R-:W-:Y:S01]  /*1ae0*/  LDS R87, [R31] ;  /* 0x000000001f577984 */ /* 0x000fe20000000800 */
        /* <DEDUP_REMOVED lines=13> */
[----:B------:R-:W-:-:S02]  /*1bc0*/  LEA.HI.X R51, R51, c[0x0][0x174], R88, 0x1, P1 ;  /* 0x00005d0033337a11 */ /* 0x000fc400008f0c58 */
[----:B------:R-:W0:Y:S04]  /*1bd0*/  LDS R88, [R31+0x4] ;  /* 0x000004001f587984 */ /* 0x000e280000000800 */
[----:B------:R1:W3:Y:S02]  /*1be0*/  LDG.E.CONSTANT R50, [R50.64] ;  /* 0x0000000a32327981 */ /* 0x0002e4000c1e9900 */
[----:B-1----:R-:W-:Y:S01]  /*1bf0*/  IADD3 R51, P0, P1, R16, R46, R35 ;  /* 0x0000002e10337210 */ /* 0x002fe2000791e023 */
[--C-:B0-----:R-:W-:Y:S02]  /*1c00*/  HADD2.F32 R89, -RZ, R88.reuse.H0_H0 ;  /* 0x20000058ff597230 */ /* 0x101fe40000004100 */
[----:B------:R-:W-:Y:S02]  /*1c10*/  HADD2.F32 R88, -RZ, R88.H1_H1 ;  /* 0x30000058ff587230 */ /* 0x000fe40000004100 */
[----:B--2---:R-:W-:-:S02]  /*1c20*/  HADD2.F32 R49, -RZ, R48.H1_H1 ;  /* 0x30000030ff317230 */ /* 0x004fc40000004100 */
[----:B------:R-:W-:Y:S02]  /*1c30*/  HADD2.F32 R90, -RZ, R48.H0_H0 ;  /* 0x20000030ff5a7230 */ /* 0x000fe40000004100 */
[----:B------:R-:W-:Y:S01]  /*1c40*/  HADD2.F32 R48, -RZ, R87.H0_H0 ;  /* 0x20000057ff307230 */ /* 0x000fe20000004100 */
[----:B------:R-:W-:Y:S02]  /*1c50*/  FMUL.FTZ R88, R88, R49 ;  /* 0x0000003158587220 */ /* 0x000fe40000410000 */
[----:B------:R-:W-:Y:S01]  /*1c60*/  FMUL.FTZ R89, R89, R90 ;  /* 0x0000005a59597220 */ /* 0x000fe20000410000 */
[--C-:B---3--:R-:W-:Y:S02]  /*1c70*/  HADD2.F32 R49, -RZ, R50.reuse.H0_H0 ;  /* 0x20000032ff317230 */ /* 0x108fe40000004100 */
[----:B------:R-:W-:-:S03]  /*1c80*/  HADD2.F32 R50, -RZ, R50.H1_H1 ;  /* 0x30000032ff327230 */ /* 0x000fc60000004100 */
[----:B------:R-:W-:Y:S01]  /*1c90*/  FFMA.FTZ R48, R48, R49, R89 ;  /* 0x0000003130307223 */ /* 0x000fe20000010059 */
[----:B------:R-:W-:-:S05]  /*1ca0*/  HADD2.F32 R49, -RZ, R87.H1_H1 ;  /* 0x30000057ff317230 */ /* 0x000fca0000004100 */
[----:B------:R-:W-:Y:S01]  /*1cb0*/  FFMA.FTZ R49, R49, R50, R88 ;  /* 0x0000003231317223 */ /* 0x000fe20000010058 */
[----:B------:R-:W-:Y:S02]  /*1cc0*/  LEA R50, P2, R51, c[0x0][0x170], 0x1 ;  /* 0x00005c0033327a11 */ /* 0x000fe400078408ff */
[----:B------:R-:W-:-:S04]  /*1cd0*/  IADD3.X R88, R74, R47, R59, P0, P1 ;  /* 0x0000002f4a587210 */ /* 0x000fc800007e243b */
[----:B------:R-:W-:Y:S02]  /*1ce0*/  LEA.HI.X R51, R51, c[0x0][0x174], R88, 0x1, P2 ;  /* 0x00005d0033337a11 */ /* 0x000fe400010f0c58 */
[----:B------:R-:W0:Y:S04]  /*1cf0*/  LDS R88, [R31+0x8] ;  /* 0x000008001f587984 */ /* 0x000e280000000800 */
[----:B------:R-:W2:Y:S01]  /*1d00*/  LDG.E.CONSTANT R50, [R50.64] ;  /* 0x0000000a32327981 */ /* 0x000ea2000c1e9900 */
[--C-:B0-----:R-:W-:Y:S02]  /*1d10*/  HADD2.F32 R87, -RZ, R88.reuse.H0_H0 ;  /* 0x20000058ff577230 */ /* 0x101fe40000004100 */
[----:B------:R-:W-:Y:S02]  /*1d20*/  HADD2.F32 R88, -RZ, R88.H1_H1 ;  /* 0x30000058ff587230 */ /* 0x000fe40000004100 */
[----:B--2---:R-:W-:-:S05]  /*1d30*/  HADD2.F32 R89, -RZ, R50.H0_H0 ;  /* 0x20000032ff597230 */ /* 0x004fca0000004100 */
[----:B------:R-:W-:Y:S01]  /*1d40*/  FFMA.FTZ R87, R87, R89, R48 ;  /* 0x0000005957577223 */ /* 0x000fe20000010030 */
[----:B------:R-:W-:Y:S02]  /*1d50*/  HADD2.F32 R48, -RZ, R50.H1_H1 ;  /* 0x30000032ff307230 */ /* 0x000fe40000004100 */
[----:B------:R-:W0:Y:S03]  /*1d60*/  LDS R50, [R31+0xc] ;  /* 0x00000c001f327984 */ /* 0x000e260000000800 */
[----:B------:R-:W-:Y:S01]  /*1d70*/  FFMA.FTZ R88, R88, R48, R49 ;  /* 0x0000003058587223 */ /* 0x000fe20000010031 */
[----:B------:R-:W-:-:S04]  /*1d80*/  IADD3 R49, P0, P1, R17, R46, R36 ;  /* 0x0000002e11317210 */ /* 0x000fc8000791e024 */
[----:B------:R-:W-:Y:S02]  /*1d90*/  LEA R48, P2, R49, c[0x0][0x170], 0x1 ;  /* 0x00005c0031307a11 */ /* 0x000fe400078408ff */
[----:B------:R-:W-:-:S04]  /*1da0*/  IADD3.X R90, R75, R47, R60, P0, P1 ;  /* 0x0000002f4b5a7210 */ /* 0x000fc800007e243c */
[----:B------:R-:W-:-:S05]  /*1db0*/  LEA.HI.X R49, R49, c[0x0][0x174], R90, 0x1, P2 ;  /* 0x00005d0031317a11 */ /* 0x000fca00010f0c5a */
[----:B------:R-:W2:Y:S01]  /*1dc0*/  LDG.E.CONSTANT R48, [R48.64] ;  /* 0x0000000a30307981 */ /* 0x000ea2000c1e9900 */
[----:B0-----:R-:W-:Y:S02]  /*1dd0*/  HADD2.F32 R90, -RZ, R50.H0_H0 ;  /* 0x20000032ff5a7230 */ /* 0x001fe40000004100 */
[----:B--2---:R-:W-:-:S05]  /*1de0*/  HADD2.F32 R51, -RZ, R48.H0_H0 ;  /* 0x20000030ff337230 */ /* 0x004fca0000004100 */
[----:B------:R-:W-:Y:S01]  /*1df0*/  FFMA.FTZ R87, R90, R51, R87 ;  /* 0x000000335a577223 */ /* 0x000fe20000010057 */
[----:B------:R-:W-:Y:S02]  /*1e00*/  HADD2.F32 R51, -RZ, R50.H1_H1 ;  /* 0x30000032ff337230 */ /* 0x000fe40000004100 */
        /* <DEDUP_REMOVED lines=103> */
[----:B------:R1:W2:Y:S04]  /*2480*/  LDG.E.CONSTANT R50, [R50.64] ;  /* 0x0000000a32327981 */ /* 0x0002a8000c1e9900 */
[----:B-1----:R-:W1:Y:S01]  /*2490*/  LDS R51, [R31+0x34] ;  /* 0x000034001f337984 */ /* 0x002e620000000800 */
        /* <DEDUP_REMOVED lines=8> */
[-C--:B------:R-:W-:Y:S02]  /*2520*/  IADD3.X R90, R85, R47.reuse, R70, P0, P1 ;  /* 0x0000002f555a7210 */ /* 0x080fe400007e2446 */
[----:B------:R-:W-:Y:S02]  /*2530*/  IADD3 R50, P0, P1, R28, R46, R55 ;  /* 0x0000002e1c327210 */ /* 0x000fe4000791e037 */
[----:B------:R-:W-:Y:S02]  /*2540*/  LEA.HI.X R49, R49, c[0x0][0x174], R90, 0x1, P2 ;  /* 0x00005d0031317a11 */ /* 0x000fe400010f0c5a */
[----:B------:R-:W-:Y:S02]  /*2550*/  IADD3.X R47, R86, R47, R71, P0, P1 ;  /* 0x0000002f562f7210 */ /* 0x000fe400007e2447 */
[C---:B------:R-:W-:Y:S01]  /*2560*/  LEA R46, P0, R50.reuse, c[0x0][0x170], 0x1 ;  /* 0x00005c00322e7a11 */ /* 0x040fe200078008ff */
[----:B------:R-:W2:Y:S03]  /*2570*/  LDG.E.CONSTANT R48, [R48.64] ;  /* 0x0000000a30307981 */ /* 0x000ea6000c1e9900 */
[----:B------:R-:W-:-:S02]  /*2580*/  LEA.HI.X R47, R50, c[0x0][0x174], R47, 0x1, P0 ;  /* 0x00005d00322f7a11 */ /* 0x000fc400000f0c2f */
[----:B------:R-:W0:Y:S04]  /*2590*/  LDS R50, [R31+0x38] ;  /* 0x000038001f327984 */ /* 0x000e280000000800 */
[----:B------:R0:W3:Y:S01]  /*25a0*/  LDG.E.CONSTANT R46, [R46.64] ;  /* 0x0000000a2e2e7981 */ /* 0x0000e2000c1e9900 */
[--C-:B-1----:R-:W-:Y:S01]  /*25b0*/  HADD2.F32 R90, -RZ, R51.reuse.H0_H0 ;  /* 0x20000033ff5a7230 */ /* 0x102fe20000004100 */
[----:B------:R-:W-:Y:S01]  /*25c0*/  FSETP.NEU.FTZ.AND P1, PT, R0, RZ, PT ;  /* 0x000000ff0000720b */ /* 0x000fe20003f3d000 */
[----:B------:R-:W-:Y:S02]  /*25d0*/  HADD2.F32 R51, -RZ, R51.H1_H1 ;  /* 0x30000033ff337230 */ /* 0x000fe40000004100 */
[----:B0-----:R-:W-:Y:S02]  /*25e0*/  HADD2.F32 R47, -RZ, R50.H1_H1 ;  /* 0x30000032ff2f7230 */ /* 0x001fe40000004100 */
[----:B--2---:R-:W-:-:S02]  /*25f0*/  HADD2.F32 R89, -RZ, R48.H0_H0 ;  /* 0x20000030ff597230 */ /* 0x004fc40000004100 */
[----:B------:R-:W-:-:S03]  /*2600*/  HADD2.F32 R48, -RZ, R48.H1_H1 ;  /* 0x30000030ff307230 */ /* 0x000fc60000004100 */
[----:B------:R-:W-:Y:S02]  /*2610*/  FFMA.FTZ R87, R90, R89, R87 ;  /* 0x000000595a577223 */ /* 0x000fe40000010057 */
[----:B------:R-:W-:Y:S01]  /*2620*/  FFMA.FTZ R48, R51, R48, R88 ;  /* 0x0000003033307223 */ /* 0x000fe20000010058 */
[----:B------:R-:W-:Y:S02]  /*2630*/  HADD2.F32 R88, -RZ, R50.H0_H0 ;  /* 0x20000032ff587230 */ /* 0x000fe40000004100 */
[--C-:B---3--:R-:W-:Y:S02]  /*2640*/  HADD2.F32 R49, -RZ, R46.reuse.H0_H0 ;  /* 0x2000002eff317230 */ /* 0x108fe40000004100 */
[----:B------:R-:W-:-:S03]  /*2650*/  HADD2.F32 R46, -RZ, R46.H1_H1 ;  /* 0x3000002eff2e7230 */ /* 0x000fc60000004100 */
[----:B------:R-:W-:Y:S02]  /*2660*/  FFMA.FTZ R49, R88, R49, R87 ;  /* 0x0000003158317223 */ /* 0x000fe40000010057 */
[----:B------:R-:W-:-:S04]  /*2670*/  FFMA.FTZ R46, R47, R46, R48 ;  /* 0x0000002e2f2e7223 */ /* 0x000fc80000010030 */
[----:B------:R-:W-:Y:S01]  /*2680*/  FADD.FTZ R87, R49, R46 ;  /* 0x0000002e31577221 */ /* 0x000fe20000010000 */
[----:B------:R-:W-:Y:S05]  /*2690*/  BRA.DIV ~URZ, `(.L_x_19873) ;  /* 0x000034527f007947 */ /* 0x000fea000b800000 */
[----:B------:R0:W1:Y:S02]  /*26a0*/  SHFL.BFLY PT, R46, R87, 0x2, 0x1f ;  /* 0x0c401f00572e7f89 */ /* 0x00006400000e0000 */
.L_x_19920:
[----:B01----:R-:W-:Y:S01]  /*26b0*/  FADD.FTZ R87, R87, R46 ;  /* 0x0000002e57577221 */ /* 0x003fe20000010000 */
[----:B------:R-:W-:Y:S05]  /*26c0*/  BRA.DIV ~URZ, `(.L_x_19874) ;  /* 0x000034a27f007947 */ /* 0x000fea000b800000 */
[----:B------:R0:W1:Y:S02]  /*26d0*/  SHFL.BFLY PT, R46, R87, 0x1, 0x1f ;  /* 0x0c201f00572e7f89 */ /* 0x00006400000e0000 */
.L_x_19921:
        /* <DEDUP_REMOVED lines=13> */
.L_x_19872:
[----:B------:R-:W-:-:S13]  /*27b0*/  ISETP.NE.AND P0, PT, R7, RZ, PT ;  /* 0x000000ff0700720c */ /* 0x000fda0003f05270 */
[----:B------:R-:W-:-:S05]  /*27c0*/  @!P0 IMAD.MOV.U32 R47, RZ, RZ, -0x800001 ;  /* 0xff7fffffff2f8424 */ /* 0x000fca00078e00ff */
[----:B------:R0:W-:Y:S02]  /*27d0*/  @!P0 STS [R56], R47 ;  /* 0x0000002f38008388 */ /* 0x0001e40000000800 */
.L_x_19875:
[----:B------:R-:W-:Y:S05]  /*27e0*/  BSYNC B1 ;  /* 0x0000000000017941 */ /* 0x000fea0003800000 */
.L_x_19871:
        /* <DEDUP_REMOVED lines=10> */
.L_x_19870:
[----:B------:R-:W-:Y:S05]  /*2890*/  BSYNC B0 ;  /* 0x0000000000007941 */ /* 0x000fea0003800000 */
.L_x_19869:
[----:B------:R-:W-:Y:S05]  /*28a0*/  BRA.DIV ~URZ, `(.L_x_19877) ;  /* 0x000033427f007947 */ /* 0x000fea000b800000 */
[----:B------:R0:W1:Y:S02]  /*28b0*/  SHFL.BFLY PT, R7, R10, 0x10, 0x1f ;  /* 0x0e001f000a077f89 */ /* 0x00006400000e0000 */
.L_x_19922:
[----:B-1----:R-:W-:Y:S01]  /*28c0*/  FMNMX.FTZ R13, R7, R10, !PT ;  /* 0x0000000a070d7209 */ /* 0x002fe20007810000 */
[----:B------:R-:W-:Y:S05]  /*28d0*/  BRA.DIV ~URZ, `(.L_x_19878) ;  /* 0x000033927f007947 */ /* 0x000fea000b800000 */
[----:B------:R-:W1:Y:S02]  /*28e0*/  SHFL.BFLY PT, R0, R13, 0x8, 0x1f ;  /* 0x0d001f000d007f89 */ /* 0x000e6400000e0000 */
[----:B-1----:R-:W-:-:S05]  /*28f0*/  FMNMX.FTZ R0, R13, R0, !PT ;  /* 0x000000000d007209 */ /* 0x002fca0007810000 */
[----:B------:R1:W2:Y:S02]  /*2900*/  SHFL.BFLY PT, R7, R0, 0x4, 0x1f ;  /* 0x0c801f0000077f89 */ /* 0x0002a400000e0000 */
.L_x_19923:
[----:B------:R-:W-:Y:S01]  /*2910*/  ISETP.NE.AND P0, PT, R6, RZ, PT ;  /* 0x000000ff0600720c */ /* 0x000fe20003f05270 */
[----:B------:R-:W-:-:S12]  /*2920*/  WARPSYNC 0xffffffff ;  /* 0xffffffff00007948 */ /* 0x000fd80003800000 */
[----:B-12---:R-:W-:-:S05]  /*2930*/  @!P0 FMNMX.FTZ R0, R7, R0, !PT ;  /* 0x0000000007008209 */ /* 0x006fca0007810000 */
        /* <DEDUP_REMOVED lines=31> */
.L_x_19883:
        /* <DEDUP_REMOVED lines=11> */
.L_x_19882:
[----:B------:R-:W-:Y:S05]  /*2be0*/  BSYNC B1 ;  /* 0x0000000000017941 */ /* 0x000fea0003800000 */
.L_x_19881:
        /* <DEDUP_REMOVED lines=10> */
.L_x_19886:
        /* <DEDUP_REMOVED lines=100> */
.L_x_19885:
[----:B------:R-:W-:Y:S05]  /*32d0*/  BSYNC B1 ;  /* 0x0000000000017941 */ /* 0x000fea0003800000 */
.L_x_19884:
        /* <DEDUP_REMOVED lines=55> */
.L_x_19888:
[----:B------:R-:W-:Y:S05]  /*3650*/  BSYNC B1 ;  /* 0x0000000000017941 */ /* 0x000fea0003800000 */
.L_x_19887:
        /* <DEDUP_REMOVED lines=26> */
.L_x_19880:
[----:B------:R-:W-:Y:S05]  /*3800*/  BSYNC B0 ;  /* 0x0000000000007941 */ /* 0x000fea0003800000 */
.L_x_19879:
        /* <DEDUP_REMOVED lines=37> */
.L_x_19893:
        /* <DEDUP_REMOVED lines=8> */
.L_x_19892:
[----:B01----:R-:W-:Y:S05]  /*3ae0*/  BSYNC B1 ;  /* 0x0000000000017941 */ /* 0x003fea0003800000 */
.L_x_19891:
        /* <DEDUP_REMOVED lines=10> */
.L_x_19896:
        /* <DEDUP_REMOVED lines=52> */
.L_x_19895:
[----:B------:R-:W-:Y:S05]  /*3ed0*/  BSYNC B1 ;  /* 0x0000000000017941 */ /* 0x000fea0003800000 */
.L_x_19894:
        /* <DEDUP_REMOVED lines=31> */
.L_x_19898:
[----:B------:R-:W-:Y:S05]  /*40d0*/  BSYNC B1 ;  /* 0x0000000000017941 */ /* 0x000fea0003800000 */
.L_x_19897:
        /* <DEDUP_REMOVED lines=14> */
.L_x_19890:
[----:B------:R-:W-:Y:S05]  /*41c0*/  BSYNC B0 ;  /* 0x0000000000007941 */ /* 0x000fea0003800000 */
.L_x_19889:
        /* <DEDUP_REMOVED lines=42> */
.L_x_19911:
        /* <DEDUP_REMOVED lines=60> */
[----:B------:R-:W-:Y:S02]  /*4830*/  LEA.HI.X R13, R13, c[0x0][0x17c], R18, 0x1, P2 ;  /* 0x00005f000d0d7a11 */ /* 0x000fe400010f0c12 */
[-C--:B------:R-:W-:Y:S02]  /*4840*/  LEA.HI.X.SX32 R15, R49, R46.reuse, 0x1, P3 ;  /* 0x0000002e310f7211 */ /* 0x080fe400018f0eff */
        /* <DEDUP_REMOVED lines=23> */
[----:B-----5:R-:W-:Y:S02]  /*49c0*/  SEL R30, R22, RZ, !P6 ;  /* 0x000000ff161e7207 */ /* 0x020fe40007000000 */
        /* <DEDUP_REMOVED lines=20> */
.L_x_19904:
[----:B-1-3--:R-:W-:Y:S05]  /*4b10*/  BSYNC B2 ;  /* 0x0000000000027941 */ /* 0x00afea0003800000 */
.L_x_19903:
        /* <DEDUP_REMOVED lines=38> */
.L_x_19906:
[----:B------:R-:W-:Y:S05]  /*4d80*/  BSYNC B2 ;  /* 0x0000000000027941 */ /* 0x000fea0003800000 */
.L_x_19905:
        /* <DEDUP_REMOVED lines=34> */
.L_x_19908:
[----:B------:R-:W-:Y:S05]  /*4fb0*/  BSYNC B2 ;  /* 0x0000000000027941 */ /* 0x000fea0003800000 */
.L_x_19907:
[----:B------:R-:W-:Y:S01]  /*4fc0*/  HFMA2.MMA R13, R21, R12, R13 ;  /* 0x0000000c150d7235 */ /* 0x000fe2000000000d */
[----:B------:R-:W-:Y:S01]  /*4fd0*/  HFMA2 R29, R30, R22, R29 ;  /* 0x000000161e1d7231 */ /* 0x000fe2000000001d */
[----:B------:R-:W-:Y:S01]  /*4fe0*/  HFMA2.MMA R17, R28, R17, -RZ ;  /* 0x000000111c117235 */ /* 0x000fe200001000ff */
[----:B------:R-:W-:-:S04]  /*4ff0*/  ISETP.GT.AND P2, PT, R6, 0x17, PT ;  /* 0x000000170600780c */ /* 0x000fc80003f44270 */
[----:B------:R-:W-:Y:S02]  /*5000*/  HFMA2.MMA R29, R26, R23, R29 ;  /* 0x000000171a1d7235 */ /* 0x000fe4000000001d */
        /* <DEDUP_REMOVED lines=37> */
[----:B-----5:R-:W-:Y:S02]  /*5260*/  SEL R19, R13, RZ, !P1 ;  /* 0x000000ff0d137207 */ /* 0x020fe40004800000 */
        /* <DEDUP_REMOVED lines=18> */
.L_x_19910:
[----:B------:R-:W-:Y:S05]  /*5390*/  BSYNC B2 ;  /* 0x0000000000027941 */ /* 0x000fea0003800000 */
.L_x_19909:
        /* <DEDUP_REMOVED lines=8> */
.L_x_19902:
[----:B------:R-:W-:Y:S05]  /*5420*/  BSYNC B0 ;  /* 0x0000000000007941 */ /* 0x000fea0003800000 */
.L_x_19901:
[----:B------:R-:W-:Y:S02]  /*5430*/  IADD3 R36, P1, R36, 0x10, RZ ;  /* 0x0000001024247810 */ /* 0x000fe40007f3e0ff */
[----:B------:R-:W-:Y:S02]  /*5440*/  IADD3 R43, R43, 0x20, RZ ;  /* 0x000000202b2b7810 */ /* 0x000fe40007ffe0ff */
[----:B------:R-:W-:Y:S01]  /*5450*/  IADD3 R44, R44, 0x80, RZ ;  /* 0x000000802c2c7810 */ /* 0x000fe20007ffe0ff */
[----:B------:R-:W-:Y:S01]  /*5460*/  IMAD.X R37, RZ, RZ, R37, P1 ;  /* 0x000000ffff257224 */ /* 0x000fe200008e0625 */
[----:B------:R-:W-:Y:S01]  /*5470*/  @P0 CALL.REL.NOINC `(.L_x_19900) ;  /* 0x0000001000000944 */ /* 0x000fe20003c00000 */
[----:B------:R-:W-:Y:S05]  /*5480*/  BRA `(.L_x_19911) ;  /* 0xffffefe000007947 */ /* 0x000fea000383ffff */
.L_x_19900:
[----:B------:R-:W-:Y:S05]  /*5490*/  BSYNC B1 ;  /* 0x0000000000017941 */ /* 0x000fea0003800000 */
.L_x_19899:
[C---:B------:R-:W-:Y:S01]  /*54a0*/  LOP3.LUT R2, R3.reuse, 0xffffffc0, RZ, 0xc0, !PT ;  /* 0xffffffc003027812 */ /* 0x040fe200078ec0ff */
[----:B------:R-:W-:Y:S01]  /*54b0*/  BAR.SYNC.DEFER_BLOCKING 0x0 ;  /* 0x0000000000007b1d */ /* 0x000fe20000010000 */
[----:B------:R-:W-:Y:S01]  /*54c0*/  IADD3 R5, R3, 0x1f, RZ ;  /* 0x0000001f03057810 */ /* 0x000fe20007ffe0ff */
[----:B------:R-:W-:Y:S01]  /*54d0*/  IMAD R7, R7, 0x78, R6 ;  /* 0x0000007807077824 */ /* 0x000fe200078e0206 */
[----:B------:R-:W-:-:S02]  /*54e0*/  ISETP.NE.AND P2, PT, R2, 0x40, PT ;  /* 0x000000400200780c */ /* 0x000fc40003f45270 */
[----:B------:R-:W-:Y:S01]  /*54f0*/  LOP3.LUT R4, R3, 0xffffffe0, RZ, 0xc0, !PT ;  /* 0xffffffe003047812 */ /* 0x000fe200078ec0ff */
[----:B------:R-:W-:Y:S01]  /*5500*/  BSSY B0, `(.L_x_19912) ;  /* 0x000000c000007945 */ /* 0x000fe20003800000 */
[----:B------:R-:W-:Y:S01]  /*5510*/  ISETP.GT.U32.AND P1, PT, R5, 0x3e, PT ;  /* 0x0000003e0500780c */ /* 0x000fe20003f24070 */
[----:B------:R-:W-:Y:S01]  /*5520*/  IMAD.MOV.U32 R5, RZ, RZ, R0 ;  /* 0x000000ffff057224 */ /* 0x000fe200078e0000 */
[C---:B------:R-:W-:Y:S02]  /*5530*/  ISETP.GT.AND P3, PT, R3.reuse, 0x3f, PT ;  /* 0x0000003f0300780c */ /* 0x040fe40003f64270 */
[----:B------:R-:W-:Y:S02]  /*5540*/  ISETP.GT.AND P0, PT, R3, 0x1f, PT ;  /* 0x0000001f0300780c */ /* 0x000fe40003f04270 */
[----:B------:R-:W-:-:S03]  /*5550*/  ISETP.NE.AND P4, PT, R4, 0x20, PT ;  /* 0x000000200400780c */ /* 0x000fc60003f85270 */
[----:B------:R-:W-:Y:S05]  /*5560*/  @P2 BRA `(.L_x_19913) ;  /* 0x0000005000002947 */ /* 0x000fea0003800000 */
[----:B------:R-:W-:Y:S01]  /*5570*/  ISETP.GT.AND P2, PT, R6, 0x17, PT ;  /* 0x000000170600780c */ /* 0x000fe20003f44270 */
[----:B------:R0:W-:Y:S04]  /*5580*/  STS [R7.X4+-0x2b0], R38 ;  /* 0xfffd502607007388 */ /* 0x0001e80000004800 */
[----:B------:R0:W-:Y:S04]  /*5590*/  STS [R7.X4+-0x230], R5 ;  /* 0xfffdd00507007388 */ /* 0x0001e80000004800 */
[----:B------:R0:W-:Y:S04]  /*55a0*/  STS [R7.X4+-0x1b0], R10 ;  /* 0xfffe500a07007388 */ /* 0x0001e80000004800 */
[----:B------:R0:W-:Y:S02]  /*55b0*/  @!P2 STS [R7.X4+-0x130], R34 ;  /* 0xfffed0220700a388 */ /* 0x0001e40000004800 */
.L_x_19913:
[----:B------:R-:W-:Y:S05]  /*55c0*/  BSYNC B0 ;  /* 0x0000000000007941 */ /* 0x000fea0003800000 */
.L_x_19912:
        /* <DEDUP_REMOVED lines=12> */
.L_x_19915:
[----:B------:R-:W-:Y:S05]  /*5690*/  BSYNC B0 ;  /* 0x0000000000007941 */ /* 0x000fea0003800000 */
.L_x_19914:
        /* <DEDUP_REMOVED lines=8> */
.L_x_19917:
[----:B------:R-:W-:Y:S05]  /*5720*/  BSYNC B0 ;  /* 0x0000000000007941 */ /* 0x000fea0003800000 */
.L_x_19916:
        /* <DEDUP_REMOVED lines=12> */
.L_x_19919:
[----:B------:R-:W-:Y:S05]  /*57f0*/  BSYNC B0 ;  /* 0x0000000000007941 */ /* 0x000fea0003800000 */
.L_x_19918:
[----:B------:R-:W-:Y:S06]  /*5800*/  BAR.SYNC.DEFER_BLOCKING 0x0 ;  /* 0x0000000000007b1d */ /* 0x000fec0000010000 */
[----:B------:R-:W-:Y:S05]  /*5810*/  @P1 EXIT ;  /* 0x000000000000194d */ /* 0x000fea0003800000 */
[----:B------:R-:W2:Y:S01]  /*5820*/  S2UR UR4, SR_CTAID.Y ;  /* 0x00000000000479c3 */ /* 0x000ea20000002600 */
[----:B------:R-:W-:Y:S01]  /*5830*/  ULDC UR5, c[0x0][0xc] ;  /* 0x0000030000057ab9 */ /* 0x000fe20000000800 */
[C---:B------:R-:W-:Y:S01]  /*5840*/  IADD3 R0, R6.reuse, 0x20, RZ ;  /* 0x0000002006007810 */ /* 0x040fe20007ffe0ff */
[----:B------:R-:W-:Y:S01]  /*5850*/  ULDC UR8, c[0x0][0x14] ;  /* 0x0000050000087ab9 */ /* 0x000fe20000000800 */
[----:B------:R-:W-:-:S04]  /*5860*/  IADD3 R3, R6, 0x40, RZ ;  /* 0x0000004006037810 */ /* 0x000fc80007ffe0ff */
        /* <DEDUP_REMOVED lines=12> */
[----:B------:R-:W-:Y:S02]  /*5930*/  IADD3 R9, P1, R0, UR4, RZ ;  /* 0x0000000400097c10 */ /* 0x000fe4000ff3e0ff */
[----:B------:R-:W-:Y:S02]  /*5940*/  IADD3 R11, P0, R6, UR4, RZ ;  /* 0x00000004060b7c10 */ /* 0x000fe4000ff1e0ff */
[----:B------:R-:W-:Y:S02]  /*5950*/  LEA.HI.X.SX32 R14, R0, UR7, 0x1, P1 ;  /* 0x00000007000e7c11 */ /* 0x000fe400088f0eff */
[----:B01----:R-:W-:Y:S02]  /*5960*/  IADD3 R7, P2, R3, UR4, RZ ;  /* 0x0000000403077c10 */ /* 0x003fe4000ff5e0ff */
[----:B------:R-:W-:-:S02]  /*5970*/  LEA.HI.X.SX32 R0, R6, UR7, 0x1, P0 ;  /* 0x0000000706007c11 */ /* 0x000fc400080f0eff */
[----:B------:R-:W-:Y:S02]  /*5980*/  LEA R2, P0, R11, c[0x0][0x160], 0x1 ;  /* 0x000058000b027a11 */ /* 0x000fe400078008ff */
[----:B------:R-:W-:Y:S02]  /*5990*/  LEA.HI.X.SX32 R12, R3, UR7, 0x1, P2 ;  /* 0x00000007030c7c11 */ /* 0x000fe400090f0eff */
[----:B------:R-:W-:Y:S02]  /*59a0*/  LEA R4, P1, R9, c[0x0][0x160], 0x1 ;  /* 0x0000580009047a11 */ /* 0x000fe400078208ff */
[----:B------:R-:W-:Y:S02]  /*59b0*/  LEA.HI.X R3, R11, c[0x0][0x164], R0, 0x1, P0 ;  /* 0x000059000b037a11 */ /* 0x000fe400000f0c00 */
[----:B------:R-:W-:Y:S02]  /*59c0*/  LEA R8, P2, R7, c[0x0][0x160], 0x1 ;  /* 0x0000580007087a11 */ /* 0x000fe400078408ff */
[----:B------:R-:W-:-:S02]  /*59d0*/  ISETP.GT.AND P0, PT, R6, 0x17, PT ;  /* 0x000000170600780c */ /* 0x000fc40003f04270 */
[----:B------:R-:W-:Y:S02]  /*59e0*/  F2FP.PACK_AB R0, R5, R38 ;  /* 0x000000260500723e */ /* 0x000fe400000000ff */
[----:B------:R-:W-:Y:S02]  /*59f0*/  LEA.HI.X R5, R9, c[0x0][0x164], R14, 0x1, P1 ;  /* 0x0000590009057a11 */ /* 0x000fe400008f0c0e */
[----:B------:R-:W-:Y:S01]  /*5a00*/  LEA.HI.X R9, R7, c[0x0][0x164], R12, 0x1, P2 ;  /* 0x0000590007097a11 */ /* 0x000fe200010f0c0c */
[----:B------:R0:W-:Y:S01]  /*5a10*/  STG.E.U16 [R2.64], R0 ;  /* 0x0000000002007986 */ /* 0x0001e2000c10150a */
[----:B------:R-:W-:Y:S02]  /*5a20*/  F2FP.PACK_AB R7, RZ, R10 ;  /* 0x0000000aff07723e */ /* 0x000fe400000000ff */
        /* <DEDUP_REMOVED lines=12> */
.L_x_19873:
[----:B------:R-:W-:Y:S01]  /*5af0*/  IMAD.MOV.U32 R48, RZ, RZ, R87 ;  /* 0x000000ffff307224 */ /* 0x000fe200078e0057 */
[----:B------:R-:W-:Y:S01]  /*5b00*/  MOV R46, 0x5b50 ;  /* 0x00005b50002e7802 */ /* 0x000fe20000000f00 */
[----:B------:R-:W-:Y:S02]  /*5b10*/  IMAD.MOV.U32 R49, RZ, RZ, 0x2 ;  /* 0x00000002ff317424 */ /* 0x000fe400078e00ff */
[----:B------:R-:W-:Y:S02]  /*5b20*/  IMAD.MOV.U32 R50, RZ, RZ, 0x1f ;  /* 0x0000001fff327424 */ /* 0x000fe400078e00ff */
[----:B------:R-:W-:Y:S02]  /*5b30*/  IMAD.MOV.U32 R51, RZ, RZ, -0x1 ;  /* 0xffffffffff337424 */ /* 0x000fe400078e00ff */
[----:B------:R-:W-:Y:S05]  /*5b40*/  CALL.REL.NOINC `($__internal_390_$__cuda_sm70_shflsync_bfly_p) ;  /* 0x0000021000007944 */ /* 0x000fea0003c00000 */
[----:B-1----:R-:W-:Y:S01]  /*5b50*/  IMAD.MOV.U32 R46, RZ, RZ, R48 ;  /* 0x000000ffff2e7224 */ /* 0x002fe200078e0030 */
[----:B0-----:R-:W-:Y:S05]  /*5b60*/  BRA `(.L_x_19920) ;  /* 0xffffcb4000007947 */ /* 0x001fea000383ffff */
.L_x_19874:
[----:B------:R-:W-:Y:S01]  /*5b70*/  IMAD.MOV.U32 R48, RZ, RZ, R87 ;  /* 0x000000ffff307224 */ /* 0x000fe200078e0057 */
[----:B------:R-:W-:Y:S01]  /*5b80*/  MOV R46, 0x5bd0 ;  /* 0x00005bd0002e7802 */ /* 0x000fe20000000f00 */
[----:B------:R-:W-:-:S02]  /*5b90*/  IMAD.MOV.U32 R49, RZ, RZ, 0x1 ;  /* 0x00000001ff317424 */ /* 0x000fc400078e00ff */
[----:B------:R-:W-:Y:S02]  /*5ba0*/  IMAD.MOV.U32 R50, RZ, RZ, 0x1f ;  /* 0x0000001fff327424 */ /* 0x000fe400078e00ff */
[----:B------:R-:W-:Y:S02]  /*5bb0*/  IMAD.MOV.U32 R51, RZ, RZ, -0x1 ;  /* 0xffffffffff337424 */ /* 0x000fe400078e00ff */
[----:B------:R-:W-:Y:S05]  /*5bc0*/  CALL.REL.NOINC `($__internal_390_$__cuda_sm70_shflsync_bfly_p) ;  /* 0x0000019000007944 */ /* 0x000fea0003c00000 */
[----:B-1----:R-:W-:Y:S01]  /*5bd0*/  IMAD.MOV.U32 R46, RZ, RZ, R48 ;  /* 0x000000ffff2e7224 */ /* 0x002fe200078e0030 */
[----:B0-----:R-:W-:Y:S05]  /*5be0*/  BRA `(.L_x_19921) ;  /* 0xffffcaf000007947 */ /* 0x001fea000383ffff */
.L_x_19877:
        /* <DEDUP_REMOVED lines=8> */
.L_x_19878:
[----:B------:R-:W-:Y:S01]  /*5c70*/  IMAD.MOV.U32 R48, RZ, RZ, R13 ;  /* 0x000000ffff307224 */ /* 0x000fe200078e000d */
[----:B------:R-:W-:Y:S01]  /*5c80*/  MOV R46, 0x5cd0 ;  /* 0x00005cd0002e7802 */ /* 0x000fe20000000f00 */
[----:B------:R-:W-:-:S02]  /*5c90*/  IMAD.MOV.U32 R49, RZ, RZ, 0x8 ;  /* 0x00000008ff317424 */ /* 0x000fc400078e00ff */
[----:B------:R-:W-:Y:S02]  /*5ca0*/  IMAD.MOV.U32 R50, RZ, RZ, 0x1f ;  /* 0x0000001fff327424 */ /* 0x000fe400078e00ff */
[----:B------:R-:W-:Y:S02]  /*5cb0*/  IMAD.MOV.U32 R51, RZ, RZ, -0x1 ;  /* 0xffffffffff337424 */ /* 0x000fe400078e00ff */
[----:B0-----:R-:W-:Y:S05]  /*5cc0*/  CALL.REL.NOINC `($__internal_390_$__cuda_sm70_shflsync_bfly_p) ;  /* 0x0000009000007944 */ /* 0x001fea0003c00000 */
[----:B-1----:R-:W-:Y:S01]  /*5cd0*/  FMNMX.FTZ R0, R13, R48, !PT ;  /* 0x000000300d007209 */ /* 0x002fe20007810000 */
[----:B0-----:R-:W-:Y:S01]  /*5ce0*/  IMAD.MOV.U32 R49, RZ, RZ, 0x4 ;  /* 0x00000004ff317424 */ /* 0x001fe200078e00ff */
[----:B------:R-:W-:Y:S01]  /*5cf0*/  MOV R46, 0x5d40 ;  /* 0x00005d40002e7802 */ /* 0x000fe20000000f00 */
[----:B------:R-:W-:Y:S02]  /*5d00*/  IMAD.MOV.U32 R50, RZ, RZ, 0x1f ;  /* 0x0000001fff327424 */ /* 0x000fe400078e00ff */
[----:B------:R-:W-:Y:S02]  /*5d10*/  IMAD.MOV.U32 R51, RZ, RZ, -0x1 ;  /* 0xffffffffff337424 */ /* 0x000fe400078e00ff */
[----:B------:R-:W-:Y:S02]  /*5d20*/  IMAD.MOV.U32 R48, RZ, RZ, R0 ;  /* 0x000000ffff307224 */ /* 0x000fe400078e0000 */
[----:B------:R-:W-:Y:S05]  /*5d30*/  CALL.REL.NOINC `($__internal_390_$__cuda_sm70_shflsync_bfly_p) ;  /* 0x0000002000007944 */ /* 0x000fea0003c00000 */
[----:B-1----:R-:W-:Y:S01]  /*5d40*/  IMAD.MOV.U32 R7, RZ, RZ, R48 ;  /* 0x000000ffff077224 */ /* 0x002fe200078e0030 */
[----:B0-----:R-:W-:Y:S05]  /*5d50*/  BRA `(.L_x_19923) ;  /* 0xffffcbb000007947 */ /* 0x001fea000383ffff */
        .weak           $__internal_390_$__cuda_sm70_shflsync_bfly_p
        .type           $__internal_390_$__cuda_sm70_shflsync_bfly_p,@function
        .size           $__internal_390_$__cuda_sm70_shflsync_bfly_p,(.L_x_23557 - $__internal_390_$__cuda_sm70_shflsync_bfly_p)
$__internal_390_$__cuda_sm70_shflsync_bfly_p:
[----:B------:R-:W-:Y:S01]  /*5d60*/  IMAD.MOV.U32 R47, RZ, RZ, 0x0 ;  /* 0x00000000ff2f7424 */ /* 0x000fe200078e00ff */
[----:B------:R-:W-:Y:S04]  /*5d70*/  WARPSYNC R51 ;  /* 0x0000003300007348 */ /* 0x000fe80003800000 */
[----:B------:R0:W1:Y:S01]  /*5d80*/  SHFL.BFLY PT, R48, R48, R49, R50 ;  /* 0x0c00003130307389 */ /* 0x00006200000e0032 */
[----:B------:R-:W-:Y:S05]  /*5d90*/  RET.REL.NODEC R46 `(_ZN4vllm25paged_attention_v1_kernelIttLi120ELi8ELi128ELNS_18Fp8KVCacheDataTypeE0ELb1EEEvPT_PKS2_PKT0_S8_ifPKiSA_iPKfiiiSC_SC_iiiii) ;  /* 0xffffa2602e007950 */ /* 0x000fea0003c3ffff */
.L_x_19924:
        /* <DEDUP_REMOVED lines=14> */
.L_x_23557:


//--------------------- .text._ZN4vllm25paged_attention_v1_kernelIttLi112ELi8ELi128ELNS_18Fp8KVCacheDataTypeE0ELb1EEEvPT_PKS2_PKT0_S8_ifPKiSA_iPKfiiiSC_SC_iiiii --------------------------
	.section	.text._ZN4vllm25paged_attention_v1_kernelIttLi112ELi8ELi128ELNS_18Fp8KVCacheDataTypeE0ELb1EEEvPT_PKS2_PKT0_S8_ifPKiSA_iPKfiiiSC_SC_iiiii,"ax",@progbits
	.sectioninfo	@"SHI_REGISTERS=96"
	.align	128
        .global         _ZN4vllm25paged_attention_v1_kernelIttLi112ELi8ELi128ELNS_18Fp8KVCacheDataTypeE0ELb1EEEvPT_PKS2_PKT0_S8_ifPKiSA_iPKfiiiSC_SC_iiiii
        .type           _ZN4vllm25paged_attention_v1_kernelIttLi112ELi8ELi128ELNS_18Fp8KVCacheDataTypeE0ELb1EEEvPT_PKS2_PKT0_S8_ifPKiSA_iPKfiiiSC_SC_iiiii,@function
        .size           _ZN4vllm25paged_attention_v1_kernelIttLi112ELi8ELi128ELNS_18Fp8KVCacheDataTypeE0ELb1EEEvPT_PKS2_PKT0_S8_ifPKiSA_iPKfiiiSC_SC_iiiii,(.L_x_23558 - _ZN4vllm25paged_attention_v1_kernelIttLi112ELi8ELi128ELNS_18Fp8KVCacheDataTypeE0ELb1EEEvPT_PKS2_PKT0_S8_ifPKiSA_iPKfiiiSC_SC_iiiii)
        .other          _ZN4vllm25paged_attention_v1_kernelIttLi112ELi8ELi128ELNS_18Fp8KVCacheDataTypeE0ELb1EEEvPT_PKS2_PKT0_S8_ifPKiSA_iPKfiiiSC_SC_iiiii,@"STO_CUDA_ENTRY STV_DEFAULT"
_ZN4vllm25paged_attention_v1_kernelIttLi112ELi8ELi128ELNS_18Fp8KVCacheDataTypeE0ELb1EEEvPT_PKS2_PKT0_S8_ifPKiSA_iPKfiiiSC_SC_iiiii:
.text._ZN4vllm25paged_attention_v1_kernelIttLi112ELi8ELi128ELNS_18Fp8KVCacheDataTypeE0ELb1EEEvPT_PKS2_PKT0_S8_ifPKiSA_iPKfiiiSC_SC_iiiii:
        /* <DEDUP_REMOVED lines=98> */
.L_x_19929:
        /* <DEDUP_REMOVED lines=11> */
.L_x_19928:
[----:B------:R-:W-:Y:S05]  /*06d0*/  BSYNC B1 ;  /* 0x0000000000017941 */ /* 0x000fea0003800000 */
.L_x_19927:
        /* <DEDUP_REMOVED lines=10> */
.L_x_19930:
        /* <DEDUP_REMOVED lines=17> */
.L_x_19926:
[----:B------:R-:W-:Y:S05]  /*0890*/  BSYNC B0 ;  /* 0x0000000000007941 */ /* 0x000fea0003800000 */
.L_x_19925:
        /* <DEDUP_REMOVED lines=44> */
[----:B------:R-:W-:Y:S01]  /*0b60*/  IMAD.SHL.U32 R10, R7, 0x2, RZ ;  /* 0x00000002070a7824 */ /* 0x000fe200078e00ff */
[----:B------:R-:W-:Y:S01]  /*0b70*/  SHF.R.S32.HI R13, RZ, 0x1f, R14 ;  /* 0x0000001fff0d7819 */ /* 0x000fe2000001140e */
[----:B------:R-:W-:Y:S01]  /*0b80*/  IMAD R12, R12, c[0x0][0x198], RZ ;  /* 0x000066000c0c7a24 */ /* 0x000fe200078e02ff */
[----:B------:R-:W-:Y:S01]  /*0b90*/  SHF.R.S32.HI R16, RZ, 0x1f, R15 ;  /* 0x0000001fff107819 */ /* 0x000fe2000001140f */
[----:B------:R-:W-:Y:S01]  /*0ba0*/  IMAD.MOV.U32 R32, RZ, RZ, c[0x0][0x1ac] ;  /* 0x00006b00ff207624 */ /* 0x000fe200078e00ff */
[----:B------:R-:W-:Y:S02]  /*0bb0*/  LEA.HI R13, R13, R14, RZ, 0x3 ;  /* 0x0000000e0d0d7211 */ /* 0x000fe400078f18ff */
[----:B------:R-:W-:Y:S01]  /*0bc0*/  LEA.HI R33, R16, R15, RZ, 0x2 ;  /* 0x0000000f10217211 */ /* 0x000fe200078f10ff */
[----:B------:R-:W-:Y:S01]  /*0bd0*/  IMAD.SHL.U32 R16, R15, 0x2, RZ ;  /* 0x000000020f107824 */ /* 0x000fe200078e00ff */
[----:B------:R-:W-:-:S02]  /*0be0*/  SHF.R.S32.HI R15, RZ, 0x1f, R10 ;  /* 0x0000001fff0f7819 */ /* 0x000fc4000001140a */
[----:B------:R-:W-:Y:S01]  /*0bf0*/  SHF.R.S32.HI R19, RZ, 0x1f, R5 ;  /* 0x0000001fff137819 */ /* 0x000fe20000011405 */
[----:B------:R-:W-:Y:S01]  /*0c00*/  IMAD.SHL.U32 R33, R33, 0x10, RZ ;  /* 0x0000001021217824 */ /* 0x000fe200078e00ff */
[----:B------:R-:W-:Y:S02]  /*0c10*/  LEA.HI R15, R15, R10, RZ, 0x3 ;  /* 0x0000000a0f0f7211 */ /* 0x000fe400078f18ff */
[----:B------:R-:W-:Y:S02]  /*0c20*/  IADD3 R18, P0, R5, R12, RZ ;  /* 0x0000000c05127210 */ /* 0x000fe40007f1e0ff */
[----:B------:R-:W-:Y:S02]  /*0c30*/  LOP3.LUT R13, R13, 0xfffffff8, RZ, 0xc0, !PT ;  /* 0xfffffff80d0d7812 */ /* 0x000fe400078ec0ff */
[----:B------:R-:W-:Y:S02]  /*0c40*/  SHF.R.S32.HI R17, RZ, 0x1f, R16 ;  /* 0x0000001fff117819 */ /* 0x000fe40000011410 */
[----:B------:R-:W-:Y:S01]  /*0c50*/  LOP3.LUT R15, R15, 0xfffffff8, RZ, 0xc0, !PT ;  /* 0xfffffff80f0f7812 */ /* 0x000fe200078ec0ff */
[----:B------:R-:W-:Y:S01]  /*0c60*/  IMAD.IADD R55, R14, 0x1, -R13 ;  /* 0x000000010e377824 */ /* 0x000fe200078e0a0d */
[----:B------:R-:W-:-:S02]  /*0c70*/  LEA.HI.X.SX32 R19, R12, R19, 0x1, P0 ;  /* 0x000000130c137211 */ /* 0x000fc400000f0eff */
[----:B------:R-:W-:Y:S01]  /*0c80*/  LEA.HI R17, R17, R16, RZ, 0x3 ;  /* 0x0000001011117211 */ /* 0x000fe200078f18ff */
[----:B------:R-:W-:Y:S01]  /*0c90*/  IMAD.IADD R14, R10, 0x1, -R15 ;  /* 0x000000010a0e7824 */ /* 0x000fe200078e0a0f */
[C---:B------:R-:W-:Y:S01]  /*0ca0*/  LEA R12, P0, R18.reuse, c[0x0][0x188], 0x2 ;  /* 0x00006200120c7a11 */ /* 0x040fe200078010ff */
[----:B------:R-:W-:Y:S01]  /*0cb0*/  IMAD.SHL.U32 R47, R55, 0x8, RZ ;  /* 0x00000008372f7824 */ /* 0x000fe200078e00ff */
[----:B------:R-:W-:Y:S01]  /*0cc0*/  IADD3 R10, R7, 0xc, RZ ;  /* 0x0000000c070a7810 */ /* 0x000fe20007ffe0ff */
[----:B------:R-:W-:Y:S01]  /*0cd0*/  IMAD R54, R5, 0x8, R55 ;  /* 0x0000000805367824 */ /* 0x000fe200078e0237 */
[----:B------:R-:W-:Y:S02]  /*0ce0*/  LOP3.LUT R17, R17, 0xfffffff8, RZ, 0xc0, !PT ;  /* 0xfffffff811117812 */ /* 0x000fe400078ec0ff */
[----:B------:R-:W-:Y:S02]  /*0cf0*/  LEA.HI.X R13, R18, c[0x0][0x18c], R19, 0x2, P0 ;  /* 0x00006300120d7a11 */ /* 0x000fe400000f1413 */
[----:B------:R-:W-:Y:S01]  /*0d00*/  IADD3 R18, R7, 0x8, RZ ;  /* 0x0000000807127810 */ /* 0x000fe20007ffe0ff */
[----:B------:R-:W-:Y:S01]  /*0d10*/  IMAD.IADD R15, R16, 0x1, -R17 ;  /* 0x00000001100f7824 */ /* 0x000fe200078e0a11 */
[----:B------:R-:W-:-:S02]  /*0d20*/  SHF.R.S32.HI R35, RZ, 0x1f, R10 ;  /* 0x0000001fff237819 */ /* 0x000fc4000001140a */
[----:B------:R-:W-:Y:S01]  /*0d30*/  IADD3 R19, R7, 0x10, RZ ;  /* 0x0000001007137810 */ /* 0x000fe20007ffe0ff */
        /* <DEDUP_REMOVED lines=14> */
[----:B------:R-:W-:Y:S02]  /*0e20*/  IADD3 R20, R7, 0x14, RZ ;  /* 0x0000001407147810 */ /* 0x000fe40007ffe0ff */
[----:B------:R-:W-:Y:S02]  /*0e30*/  SHF.R.S32.HI R21, RZ, 0x1f, R18 ;  /* 0x0000001fff157819 */ /* 0x000fe40000011412 */
[----:B------:R-:W-:Y:S02]  /*0e40*/  LEA.HI R19, R19, R10, RZ, 0x3 ;  /* 0x0000000a13137211 */ /* 0x000fe400078f18ff */
[----:B------:R-:W-:Y:S02]  /*0e50*/  LOP3.LUT R17, R17, 0xfffffff8, RZ, 0xc0, !PT ;  /* 0xfffffff811117812 */ /* 0x000fe400078ec0ff */
[----:B------:R-:W-:Y:S02]  /*0e60*/  SHF.R.S32.HI R37, RZ, 0x1f, R20 ;  /* 0x0000001fff257819 */ /* 0x000fe40000011414 */
[----:B------:R-:W-:Y:S01]  /*0e70*/  LEA.HI R21, R21, R18, RZ, 0x3 ;  /* 0x0000001215157211 */ /* 0x000fe200078f18ff */
[----:B------:R-:W-:Y:S01]  /*0e80*/  IMAD.IADD R16, R16, 0x1, -R17 ;  /* 0x0000000110107824 */ /* 0x000fe200078e0a11 */
[----:B------:R-:W-:-:S02]  /*0e90*/  LOP3.LUT R19, R19, 0xfffffff8, RZ, 0xc0, !PT ;  /* 0xfffffff813137812 */ /* 0x000fc400078ec0ff */
[----:B------:R-:W-:Y:S01]  /*0ea0*/  LEA.HI R37, R37, R20, RZ, 0x2 ;  /* 0x0000001425257211 */ /* 0x000fe200078f10ff */
[----:B------:R-:W-:Y:S01]  /*0eb0*/  IMAD.SHL.U32 R20, R20, 0x2, RZ ;  /* 0x0000000214147824 */ /* 0x000fe200078e00ff */
[----:B------:R-:W-:Y:S01]  /*0ec0*/  LOP3.LUT R21, R21, 0xfffffff8, RZ, 0xc0, !PT ;  /* 0xfffffff815157812 */ /* 0x000fe200078ec0ff */
[----:B------:R-:W-:Y:S01]  /*0ed0*/  IMAD.IADD R17, R10, 0x1, -R19 ;  /* 0x000000010a117824 */ /* 0x000fe200078e0a13 */
[----:B------:R-:W-:Y:S01]  /*0ee0*/  IADD3 R10, R7, 0x18, RZ ;  /* 0x00000018070a7810 */ /* 0x000fe20007ffe0ff */
[----:B------:R-:W-:Y:S01]  /*0ef0*/  IMAD.SHL.U32 R37, R37, 0x10, RZ ;  /* 0x0000001025257824 */ /* 0x000fe200078e00ff */
[----:B------:R-:W-:Y:S01]  /*0f00*/  SHF.R.S32.HI R23, RZ, 0x1f, R20 ;  /* 0x0000001fff177819 */ /* 0x000fe20000011414 */
[----:B------:R-:W-:Y:S01]  /*0f10*/  IMAD.IADD R18, R18, 0x1, -R21 ;  /* 0x0000000112127824 */ /* 0x000fe200078e0a15 */
[----:B------:R-:W-:Y:S02]  /*0f20*/  SHF.R.S32.HI R21, RZ, 0x1f, R10 ;  /* 0x0000001fff157819 */ /* 0x000fe4000001140a */
[----:B------:R-:W-:-:S02]  /*0f30*/  LEA.HI R23, R23, R20, RZ, 0x3 ;  /* 0x0000001417177211 */ /* 0x000fc400078f18ff */
[----:B------:R-:W-:Y:S01]  /*0f40*/  LEA.HI R38, R21, R10, RZ, 0x2 ;  /* 0x0000000a15267211 */ /* 0x000fe200078f10ff */
[----:B------:R-:W-:Y:S01]  /*0f50*/  IMAD.SHL.U32 R10, R10, 0x2, RZ ;  /* 0x000000020a0a7824 */ /* 0x000fe200078e00ff */
[----:B------:R-:W-:Y:S02]  /*0f60*/  LOP3.LUT R19, R23, 0xfffffff8, RZ, 0xc0, !PT ;  /* 0xfffffff817137812 */ /* 0x000fe400078ec0ff */
[C---:B------:R-:W-:Y:S01]  /*0f70*/  IADD3 R22, R7.reuse, 0x1c, RZ ;  /* 0x0000001c07167810 */ /* 0x040fe20007ffe0ff */
[----:B------:R-:W-:Y:S01]  /*0f80*/  IMAD.SHL.U32 R44, R38, 0x10, RZ ;  /* 0x00000010262c7824 */ /* 0x000fe200078e00ff */
[----:B------:R-:W-:Y:S01]  /*0f90*/  SHF.R.S32.HI R21, RZ, 0x1f, R10 ;  /* 0x0000001fff157819 */ /* 0x000fe2000001140a */
[----:B------:R-:W-:Y:S01]  /*0fa0*/  IMAD.IADD R19, R20, 0x1, -R19 ;  /* 0x0000000114137824 */ /* 0x000fe200078e0a13 */
[----:B------:R-:W-:Y:S02]  /*0fb0*/  SHF.R.S32.HI R39, RZ, 0x1f, R22 ;  /* 0x0000001fff277819 */ /* 0x000fe40000011416 */
[----:B------:R-:W-:-:S02]  /*0fc0*/  IADD3 R20, R7, 0x20, RZ ;  /* 0x0000002007147810 */ /* 0x000fc40007ffe0ff */
[----:B------:R-:W-:Y:S02]  /*0fd0*/  LEA.HI R21, R21, R10, RZ, 0x3 ;  /* 0x0000000a15157211 */ /* 0x000fe400078f18ff */
[----:B------:R-:W-:Y:S01]  /*0fe0*/  LEA.HI R39, R39, R22, RZ, 0x2 ;  /* 0x0000001627277211 */ /* 0x000fe200078f10ff */
[----:B------:R-:W-:Y:S01]  /*0ff0*/  IMAD.SHL.U32 R22, R22, 0x2, RZ ;  /* 0x0000000216167824 */ /* 0x000fe200078e00ff */
[----:B------:R-:W-:Y:S01]  /*1000*/  SHF.R.S32.HI R23, RZ, 0x1f, R20 ;  /* 0x0000001fff177819 */ /* 0x000fe20000011414 */
[----:B------:R-:W-:Y:S01]  /*1010*/  IMAD.SHL.U32 R24, R20, 0x2, RZ ;  /* 0x0000000214187824 */ /* 0x000fe200078e00ff */
[----:B------:R-:W-:Y:S01]  /*1020*/  LOP3.LUT R21, R21, 0xfffffff8, RZ, 0xc0, !PT ;  /* 0xfffffff815157812 */ /* 0x000fe200078ec0ff */
[----:B------:R-:W-:Y:S01]  /*1030*/  IMAD.SHL.U32 R39, R39, 0x10, RZ ;  /* 0x0000001027277824 */ /* 0x000fe200078e00ff */
[----:B------:R-:W-:Y:S02]  /*1040*/  IADD3 R26, R7, 0x24, RZ ;  /* 0x00000024071a7810 */ /* 0x000fe40007ffe0ff */
[----:B------:R-:W-:Y:S01]  /*1050*/  LEA.HI R40, R23, R20, RZ, 0x2 ;  /* 0x0000001417287211 */ /* 0x000fe200078f10ff */
[----:B------:R-:W-:Y:S01]  /*1060*/  IMAD.IADD R20, R10, 0x1, -R21 ;  /* 0x000000010a147824 */ /* 0x000fe200078e0a15 */
[----:B------:R-:W-:-:S02]  /*1070*/  SHF.R.S32.HI R41, RZ, 0x1f, R26 ;  /* 0x0000001fff297819 */ /* 0x000fc4000001141a */
[----:B------:R-:W-:Y:S01]  /*1080*/  SHF.R.S32.HI R23, RZ, 0x1f, R22 ;  /* 0x0000001fff177819 */ /* 0x000fe20000011416 */
[----:B------:R-:W-:Y:S01]  /*1090*/  IMAD.SHL.U32 R45, R40, 0x10, RZ ;  /* 0x00000010282d7824 */ /* 0x000fe200078e00ff */
[----:B------:R-:W-:Y:S02]  /*10a0*/  SHF.R.S32.HI R25, RZ, 0x1f, R24 ;  /* 0x0000001fff197819 */ /* 0x000fe40000011418 */
[----:B------:R-:W-:Y:S02]  /*10b0*/  IADD3 R10, R7, 0x28, RZ ;  /* 0x00000028070a7810 */ /* 0x000fe40007ffe0ff */
[----:B------:R-:W-:Y:S01]  /*10c0*/  LEA.HI R41, R41, R26, RZ, 0x2 ;  /* 0x0000001a29297211 */ /* 0x000fe200078f10ff */
[----:B------:R-:W-:Y:S01]  /*10d0*/  IMAD.SHL.U32 R26, R26, 0x2, RZ ;  /* 0x000000021a1a7824 */ /* 0x000fe200078e00ff */
[----:B------:R-:W-:Y:S02]  /*10e0*/  LEA.HI R23, R23, R22, RZ, 0x3 ;  /* 0x0000001617177211 */ /* 0x000fe400078f18ff */
[----:B------:R-:W-:Y:S01]  /*10f0*/  LEA.HI R25, R25, R24, RZ, 0x3 ;  /* 0x0000001819197211 */ /* 0x000fe200078f18ff */
[----:B------:R-:W-:Y:S01]  /*1100*/  IMAD.SHL.U32 R41, R41, 0x10, RZ ;  /* 0x0000001029297824 */ /* 0x000fe200078e00ff */
[----:B------:R-:W-:-:S02]  /*1110*/  SHF.R.S32.HI R29, RZ, 0x1f, R10 ;  /* 0x0000001fff1d7819 */ /* 0x000fc4000001140a */
        /* <DEDUP_REMOVED lines=40> */
[----:B------:R-:W-:Y:S01]  /*13a0*/  LOP3.LUT R34, R33, 0xffffffc0, RZ, 0xc0, !PT ;  /* 0xffffffc021227812 */ /* 0x000fe200078ec0ff */
[----:B------:R-:W-:Y:S01]  /*13b0*/  IMAD.IADD R26, R28, 0x1, -R27 ;  /* 0x000000011c1a7824 */ /* 0x000fe200078e0a1b */
[----:B------:R-:W-:Y:S01]  /*13c0*/  LOP3.LUT R29, R29, 0xfffffff8, RZ, 0xc0, !PT ;  /* 0xfffffff81d1d7812 */ /* 0x000fe200078ec0ff */
[----:B------:R-:W-:Y:S01]  /*13d0*/  IMAD.SHL.U32 R28, R5, 0x8, RZ ;  /* 0x00000008051c7824 */ /* 0x000fe200078e00ff */
[----:B------:R-:W-:-:S02]  /*13e0*/  LOP3.LUT R33, R42, 0xffffffc0, RZ, 0xc0, !PT ;  /* 0xffffffc02a217812 */ /* 0x000fc400078ec0ff */
[----:B------:R-:W-:Y:S01]  /*13f0*/  LOP3.LUT R36, R35, 0xffffffc0, RZ, 0xc0, !PT ;  /* 0xffffffc023247812 */ /* 0x000fe200078ec0ff */
[----:B------:R-:W-:Y:S01]  /*1400*/  IMAD.IADD R27, R30, 0x1, -R29 ;  /* 0x000000011e1b7824 */ /* 0x000fe200078e0a1d */
[----:B------:R-:W-:Y:S01]  /*1410*/  SHF.R.S32.HI R31, RZ, 0x1f, R47 ;  /* 0x0000001fff1f7819 */ /* 0x000fe2000001142f */
[----:B------:R-:W-:Y:S01]  /*1420*/  IMAD.IADD R55, R55, 0x1, R28 ;  /* 0x0000000137377824 */ /* 0x000fe200078e021c */
[----:B------:R-:W-:Y:S01]  /*1430*/  IADD3 R46, P0, R10, R47, RZ ;  /* 0x0000002f0a2e7210 */ /* 0x000fe20007f1e0ff */
        /* <DEDUP_REMOVED lines=11> */
[----:B------:R-:W-:Y:S01]  /*14f0*/  LEA.HI.X.SX32 R47, R10, R31, 0x1, P0 ;  /* 0x0000001f0a2f7211 */ /* 0x000fe200000f0eff */
[----:B------:R-:W-:Y:S01]  /*1500*/  IMAD.MOV.U32 R10, RZ, RZ, -0x800001 ;  /* 0xff7fffffff0a7424 */ /* 0x000fe200078e00ff */
[----:B------:R-:W-:Y:S01]  /*1510*/  IADD3 R29, R9, -c[0x0][0x1cc], RZ ;  /* 0x80007300091d7a10 */ /* 0x000fe20007ffe0ff */
[----:B------:R-:W-:Y:S01]  /*1520*/  IMAD.MOV.U32 R31, RZ, RZ, R5 ;  /* 0x000000ffff1f7224 */ /* 0x000fe200078e0005 */
[----:B------:R-:W-:Y:S02]  /*1530*/  SHF.R.S32.HI R32, RZ, 0x1f, R32 ;  /* 0x0000001fff207819 */ /* 0x000fe40000011420 */
        /* <DEDUP_REMOVED lines=28> */
.L_x_19938:
        /* <DEDUP_REMOVED lines=67> */
[----:B------:R-:W-:-:S03]  /*1b30*/  IADD3 R44, P0, P1, R16, R48, R33 ;  /* 0x00000030102c7210 */ /* 0x000fc6000791e021 */
[----:B0-----:R-:W-:Y:S01]  /*1b40*/  LDS.64 R50, [R30+0x8] ;  /* 0x000008001e327984 */ /* 0x001fe20000000a00 */
[----:B------:R-:W-:Y:S02]  /*1b50*/  LEA R86, P2, R44, c[0x0][0x170], 0x1 ;  /* 0x00005c002c567a11 */ /* 0x000fe400078408ff */
[----:B------:R-:W-:-:S04]  /*1b60*/  IADD3.X R45, R70, R49, R57, P0, P1 ;  /* 0x00000031462d7210 */ /* 0x000fc800007e2439 */
[----:B------:R-:W-:Y:S02]  /*1b70*/  LEA.HI.X R87, R44, c[0x0][0x174], R45, 0x1, P2 ;  /* 0x00005d002c577a11 */ /* 0x000fe400010f0c2d */
[----:B------:R-:W0:Y:S04]  /*1b80*/  LDS.64 R44, [R30] ;  /* 0x000000001e2c7984 */ /* 0x000e280000000a00 */
[----:B------:R4:W5:Y:S01]  /*1b90*/  LDG.E.CONSTANT R88, [R86.64] ;  /* 0x0000000a56587981 */ /* 0x000962000c1e9900 */
[--C-:B0-----:R-:W-:Y:S02]  /*1ba0*/  HADD2.F32 R90, -RZ, R45.reuse.H0_H0 ;  /* 0x2000002dff5a7230 */ /* 0x101fe40000004100 */
[----:B-1----:R-:W-:Y:S02]  /*1bb0*/  HADD2.F32 R85, -RZ, R45.H1_H1 ;  /* 0x3000002dff557230 */ /* 0x002fe40000004100 */
[----:B------:R-:W-:-:S02]  /*1bc0*/  HADD2.F32 R45, -RZ, R44.H0_H0 ;  /* 0x2000002cff2d7230 */ /* 0x000fc40000004100 */
[----:B--2---:R-:W-:-:S05]  /*1bd0*/  HADD2.F32 R91, -RZ, R89.H0_H0 ;  /* 0x20000059ff5b7230 */ /* 0x004fca0000004100 */
[----:B------:R-:W-:Y:S01]  /*1be0*/  FMUL.FTZ R91, R90, R91 ;  /* 0x0000005b5a5b7220 */ /* 0x000fe20000410000 */
[----:B------:R-:W-:Y:S02]  /*1bf0*/  HADD2.F32 R90, -RZ, R89.H1_H1 ;  /* 0x30000059ff5a7230 */ /* 0x000fe40000004100 */
[----:B---3--:R-:W-:-:S03]  /*1c00*/  HADD2.F32 R84, -RZ, R82.H0_H0 ;  /* 0x20000052ff547230 */ /* 0x008fc60000004100 */
[----:B----4-:R-:W-:Y:S01]  /*1c10*/  FMUL.FTZ R86, R85, R90 ;  /* 0x0000005a55567220 */ /* 0x010fe20000410000 */
[----:B------:R-:W-:Y:S01]  /*1c20*/  IADD3 R85, P0, P1, R17, R48, R36 ;  /* 0x0000003011557210 */ /* 0x000fe2000791e024 */
[----:B------:R-:W-:-:S03]  /*1c30*/  FFMA.FTZ R45, R45, R84, R91 ;  /* 0x000000542d2d7223 */ /* 0x000fc6000001005b */
[----:B------:R-:W-:Y:S02]  /*1c40*/  LEA R84, P2, R85, c[0x0][0x170], 0x1 ;  /* 0x00005c0055547a11 */ /* 0x000fe400078408ff */
[----:B------:R-:W-:-:S04]  /*1c50*/  IADD3.X R90, R73, R49, R58, P0, P1 ;  /* 0x00000031495a7210 */ /* 0x000fc800007e243a */
[----:B------:R-:W-:Y:S01]  /*1c60*/  LEA.HI.X R85, R85, c[0x0][0x174], R90, 0x1, P2 ;  /* 0x00005d0055557a11 */ /* 0x000fe200010f0c5a */
[----:B------:R-:W-:Y:S02]  /*1c70*/  HADD2.F32 R90, -RZ, R44.H1_H1 ;  /* 0x3000002cff5a7230 */ /* 0x000fe40000004100 */
[----:B------:R-:W-:Y:S02]  /*1c80*/  HADD2.F32 R44, -RZ, R50.H0_H0 ;  /* 0x20000032ff2c7230 */ /* 0x000fe40000004100 */
[----:B------:R0:W2:Y:S01]  /*1c90*/  LDG.E.CONSTANT R89, [R84.64] ;  /* 0x0000000a54597981 */ /* 0x0000a2000c1e9900 */
[----:B-----5:R-:W-:Y:S02]  /*1ca0*/  HADD2.F32 R91, -RZ, R88.H0_H0 ;  /* 0x20000058ff5b7230 */ /* 0x020fe40000004100 */
[----:B------:R-:W-:-:S03]  /*1cb0*/  HADD2.F32 R87, -RZ, R82.H1_H1 ;  /* 0x30000052ff577230 */ /* 0x000fc60000004100 */
[----:B------:R-:W-:Y:S01]  /*1cc0*/  FFMA.FTZ R91, R44, R91, R45 ;  /* 0x0000005b2c5b7223 */ /* 0x000fe2000001002d */
[----:B------:R-:W-:Y:S01]  /*1cd0*/  IADD3 R44, P0, P1, R18, R48, R35 ;  /* 0x00000030122c7210 */ /* 0x000fe2000791e023 */
[----:B------:R-:W-:-:S03]  /*1ce0*/  FFMA.FTZ R90, R90, R87, R86 ;  /* 0x000000575a5a7223 */ /* 0x000fc60000010056 */
[----:B------:R-:W-:Y:S02]  /*1cf0*/  LEA R86, P2, R44, c[0x0][0x170], 0x1 ;  /* 0x00005c002c567a11 */ /* 0x000fe400078408ff */
[----:B------:R-:W-:-:S04]  /*1d00*/  IADD3.X R45, R72, R49, R59, P0, P1 ;  /* 0x00000031482d7210 */ /* 0x000fc800007e243b */
[----:B------:R-:W-:Y:S02]  /*1d10*/  LEA.HI.X R87, R44, c[0x0][0x174], R45, 0x1, P2 ;  /* 0x00005d002c577a11 */ /* 0x000fe400010f0c2d */
[----:B------:R-:W1:Y:S04]  /*1d20*/  LDS.64 R44, [R30+0x10] ;  /* 0x000010001e2c7984 */ /* 0x000e680000000a00 */
[----:B------:R-:W3:Y:S01]  /*1d30*/  LDG.E.CONSTANT R82, [R86.64] ;  /* 0x0000000a56527981 */ /* 0x000ee2000c1e9900 */
[----:B0-----:R-:W-:Y:S02]  /*1d40*/  HADD2.F32 R85, -RZ, R50.H1_H1 ;  /* 0x30000032ff557230 */ /* 0x001fe40000004100 */
[----:B------:R-:W-:Y:S02]  /*1d50*/  HADD2.F32 R50, -RZ, R88.H1_H1 ;  /* 0x30000058ff327230 */ /* 0x000fe40000004100 */
[----:B------:R-:W-:-:S03]  /*1d60*/  HADD2.F32 R84, -RZ, R51.H0_H0 ;  /* 0x20000033ff547230 */ /* 0x000fc60000004100 */
[----:B------:R-:W-:Y:S01]  /*1d70*/  FFMA.FTZ R50, R85, R50, R90 ;  /* 0x0000003255327223 */ /* 0x000fe2000001005a */
[----:B------:R-:W-:Y:S02]  /*1d80*/  HADD2.F32 R51, -RZ, R51.H1_H1 ;  /* 0x30000033ff337230 */ /* 0x000fe40000004100 */
[----:B--2---:R-:W-:-:S05]  /*1d90*/  HADD2.F32 R85, -RZ, R89.H0_H0 ;  /* 0x20000059ff557230 */ /* 0x004fca0000004100 */
[----:B------:R-:W-:Y:S01]  /*1da0*/  FFMA.FTZ R91, R84, R85, R91 ;  /* 0x00000055545b7223 */ /* 0x000fe2000001005b */
[----:B------:R-:W-:-:S04]  /*1db0*/  IADD3 R85, P0, P1, R19, R48, R38 ;  /* 0x0000003013557210 */ /* 0x000fc8000791e026 */
[----:B------:R-:W-:Y:S02]  /*1dc0*/  LEA R84, P2, R85, c[0x0][0x170], 0x1 ;  /* 0x00005c0055547a11 */ /* 0x000fe400078408ff */
[----:B------:R-:W-:Y:S01]  /*1dd0*/  IADD3.X R88, R75, R49, R60, P0, P1 ;  /* 0x000000314b587210 */ /* 0x000fe200007e243c */
[----:B------:R-:W-:-:S03]  /*1de0*/  HADD2.F32 R89, -RZ, R89.H1_H1 ;  /* 0x30000059ff597230 */ /* 0x000fc60000004100 */
[----:B------:R-:W-:Y:S02]  /*1df0*/  LEA.HI.X R85, R85, c[0x0][0x174], R88, 0x1, P2 ;  /* 0x00005d0055557a11 */ /* 0x000fe400010f0c58 */
[----:B------:R-:W-:Y:S01]  /*1e00*/  FFMA.FTZ R89, R51, R89, R50 ;  /* 0x0000005933597223 */ /* 0x000fe20000010032 */
[----:B-1----:R-:W-:Y:S02]  /*1e10*/  HADD2.F32 R50, -RZ, R44.H0_H0 ;  /* 0x2000002cff327230 */ /* 0x002fe40000004100 */
[----:B------:R-:W2:Y:S01]  /*1e20*/  LDG.E.CONSTANT R90, [R84.64] ;  /* 0x0000000a545a7981 */ /* 0x000ea2000c1e9900 */
[----:B---3--:R-:W-:-:S05]  /*1e30*/  HADD2.F32 R51, -RZ, R82.H0_H0 ;  /* 0x20000052ff337230 */ /* 0x008fca0000004100 */
[----:B------:R-:W-:Y:S01]  /*1e40*/  FFMA.FTZ R91, R50, R51, R91 ;  /* 0x00000033325b7223 */ /* 0x000fe2000001005b */
[----:B------:R-:W-:-:S04]  /*1e50*/  IADD3 R50, P0, P1, R20, R48, R37 ;  /* 0x0000003014327210 */ /* 0x000fc8000791e025 */
[----:B------:R-:W-:Y:S02]  /*1e60*/  LEA R86, P2, R50, c[0x0][0x170], 0x1 ;  /* 0x00005c0032567a11 */ /* 0x000fe400078408ff */
[----:B------:R-:W-:-:S04]  /*1e70*/  IADD3.X R51, R74, R49, R61, P0, P1 ;  /* 0x000000314a337210 */ /* 0x000fc800007e243d */
[----:B------:R-:W-:Y:S02]  /*1e80*/  LEA.HI.X R87, R50, c[0x0][0x174], R51, 0x1, P2 ;  /* 0x00005d0032577a11 */ /* 0x000fe400010f0c33 */
[----:B------:R-:W0:Y:S04]  /*1e90*/  LDS.64 R50, [R30+0x18] ;  /* 0x000018001e327984 */ /* 0x000e280000000a00 */
[----:B------:R-:W3:Y:S01]  /*1ea0*/  LDG.E.CONSTANT R88, [R86.64] ;  /* 0x0000000a56587981 */ /* 0x000ee2000c1e9900 */
        /* <DEDUP_REMOVED lines=14> */
[----:B0-----:R-:W-:Y:S02]  /*1f90*/  HADD2.F32 R44, -RZ, R50.H0_H0 ;  /* 0x20000032ff2c7230 */ /* 0x001fe40000004100 */
        /* <DEDUP_REMOVED lines=8> */
[----:B-1----:R-:W-:Y:S02]  /*2020*/  HADD2.F32 R85, -RZ, R50.H1_H1 ;  /* 0x30000032ff557230 */ /* 0x002fe40000004100 */
[----:B------:R-:W-:Y:S02]  /*2030*/  HADD2.F32 R50, -RZ, R51.H0_H0 ;  /* 0x20000033ff327230 */ /* 0x000fe40000004100 */
[----:B------:R-:W-:-:S02]  /*2040*/  HADD2.F32 R88, -RZ, R88.H1_H1 ;  /* 0x30000058ff587230 */ /* 0x000fc40000004100 */
[----:B------:R-:W-:-:S03]  /*2050*/  HADD2.F32 R51, -RZ, R51.H1_H1 ;  /* 0x30000033ff337230 */ /* 0x000fc60000004100 */
[----:B------:R-:W-:Y:S01]  /*2060*/  FFMA.FTZ R90, R85, R88, R90 ;  /* 0x00000058555a7223 */ /* 0x000fe2000001005a */
[--C-:B--2---:R-:W-:Y:S02]  /*2070*/  HADD2.F32 R84, -RZ, R82.reuse.H0_H0 ;  /* 0x20000052ff547230 */ /* 0x104fe40000004100 */
[----:B------:R-:W-:-:S03]  /*2080*/  HADD2.F32 R82, -RZ, R82.H1_H1 ;  /* 0x30000052ff527230 */ /* 0x000fc60000004100 */
[----:B------:R-:W-:Y:S01]  /*2090*/  FFMA.FTZ R91, R50, R84, R91 ;  /* 0x00000054325b7223 */ /* 0x000fe2000001005b */
[----:B------:R-:W-:Y:S01]  /*20a0*/  IADD3 R50, P0, P1, R23, R48, R42 ;  /* 0x0000003017327210 */ /* 0x000fe2000791e02a */
[----:B------:R-:W-:-:S03]  /*20b0*/  FFMA.FTZ R82, R51, R82, R90 ;  /* 0x0000005233527223 */ /* 0x000fc6000001005a */
[----:B------:R-:W-:Y:S02]  /*20c0*/  LEA R84, P2, R50, c[0x0][0x170], 0x1 ;  /* 0x00005c0032547a11 */ /* 0x000fe400078408ff */
[----:B------:R-:W-:-:S04]  /*20d0*/  IADD3.X R85, R79, R49, R64, P0, P1 ;  /* 0x000000314f557210 */ /* 0x000fc800007e2440 */
[----:B------:R-:W-:Y:S01]  /*20e0*/  LEA.HI.X R85, R50, c[0x0][0x174], R85, 0x1, P2 ;  /* 0x00005d0032557a11 */ /* 0x000fe200010f0c55 */
[----:B0-----:R-:W-:-:S04]  /*20f0*/  HADD2.F32 R50, -RZ, R44.H0_H0 ;  /* 0x2000002cff327230 */ /* 0x001fc80000004100 */
        /* <DEDUP_REMOVED lines=10> */
[----:B------:R-:W-:Y:S02]  /*21a0*/  HADD2.F32 R89, -RZ, R89.H1_H1 ;  /* 0x30000059ff597230 */ /* 0x000fe40000004100 */
[----:B------:R-:W-:-:S02]  /*21b0*/  HADD2.F32 R44, -RZ, R45.H0_H0 ;  /* 0x2000002dff2c7230 */ /* 0x000fc40000004100 */
[----:B------:R-:W-:Y:S01]  /*21c0*/  HADD2.F32 R45, -RZ, R45.H1_H1 ;  /* 0x3000002dff2d7230 */ /* 0x000fe20000004100 */
[----:B------:R-:W-:Y:S01]  /*21d0*/  FFMA.FTZ R82, R93, R89, R82 ;  /* 0x000000595d527223 */ /* 0x000fe20000010052 */
[--C-:B--2---:R-:W-:Y:S02]  /*21e0*/  HADD2.F32 R85, -RZ, R84.reuse.H0_H0 ;  /* 0x20000054ff557230 */ /* 0x104fe40000004100 */
[----:B------:R-:W-:-:S03]  /*21f0*/  HADD2.F32 R84, -RZ, R84.H1_H1 ;  /* 0x30000054ff547230 */ /* 0x000fc60000004100 */
[----:B------:R-:W-:Y:S02]  /*2200*/  FFMA.FTZ R91, R44, R85, R91 ;  /* 0x000000552c5b7223 */ /* 0x000fe4000001005b */
[----:B------:R-:W-:Y:S01]  /*2210*/  FFMA.FTZ R82, R45, R84, R82 ;  /* 0x000000542d527223 */ /* 0x000fe20000010052 */
[----:B------:R-:W-:-:S04]  /*2220*/  IADD3 R45, P0, P1, R25, R48, R43 ;  /* 0x00000030192d7210 */ /* 0x000fc8000791e02b */
[----:B------:R-:W-:Y:S02]  /*2230*/  LEA R44, P2, R45, c[0x0][0x170], 0x1 ;  /* 0x00005c002d2c7a11 */ /* 0x000fe400078408ff */
[----:B------:R-:W-:-:S04]  /*2240*/  IADD3.X R84, R81, R49, R66, P0, P1 ;  /* 0x0000003151547210 */ /* 0x000fc800007e2442 */
[----:B------:R-:W-:Y:S01]  /*2250*/  LEA.HI.X R45, R45, c[0x0][0x174], R84, 0x1, P2 ;  /* 0x00005d002d2d7a11 */ /* 0x000fe200010f0c54 */
[----:B0-----:R-:W-:Y:S01]  /*2260*/  HADD2.F32 R84, -RZ, R50.H0_H0 ;  /* 0x20000032ff547230 */ /* 0x001fe20000004100 */
[----:B------:R-:W-:-:S03]  /*2270*/  IADD3 R85, P0, P1, R26, R48, R53 ;  /* 0x000000301a557210 */ /* 0x000fc6000791e035 */
[----:B------:R0:W2:Y:S01]  /*2280*/  LDG.E.CONSTANT R88, [R44.64] ;  /* 0x0000000a2c587981 */ /* 0x0000a2000c1e9900 */
[----:B---3--:R-:W-:Y:S01]  /*2290*/  HADD2.F32 R87, -RZ, R86.H0_H0 ;  /* 0x20000056ff577230 */ /* 0x008fe20000004100 */
[----:B------:R-:W-:-:S04]  /*22a0*/  IADD3.X R90, R80, R49, R67, P0, P1 ;  /* 0x00000031505a7210 */ /* 0x000fc800007e2443 */
[----:B------:R-:W-:Y:S01]  /*22b0*/  FFMA.FTZ R87, R84, R87, R91 ;  /* 0x0000005754577223 */ /* 0x000fe2000001005b */
[----:B------:R-:W-:Y:S01]  /*22c0*/  LEA R84, P2, R85, c[0x0][0x170], 0x1 ;  /* 0x00005c0055547a11 */ /* 0x000fe200078408ff */
[----:B0-----:R-:W0:Y:S01]  /*22d0*/  LDS.64 R44, [R30+0x30] ;  /* 0x000030001e2c7984 */ /* 0x001e220000000a00 */
[----:B------:R-:W-:Y:S02]  /*22e0*/  IADD3 R89, P0, P1, R27, R48, R52 ;  /* 0x000000301b597210 */ /* 0x000fe4000791e034 */
[----:B------:R-:W-:Y:S02]  /*22f0*/  LEA.HI.X R85, R85, c[0x0][0x174], R90, 0x1, P2 ;  /* 0x00005d0055557a11 */ /* 0x000fe400010f0c5a */
[----:B------:R-:W-:Y:S02]  /*2300*/  IADD3.X R90, R83, R49, R68, P0, P1 ;  /* 0x00000031535a7210 */ /* 0x000fe400007e2444 */
[C---:B------:R-:W-:Y:S01]  /*2310*/  LEA R48, P0, R89.reuse, c[0x0][0x170], 0x1 ;  /* 0x00005c0059307a11 */ /* 0x040fe200078008ff */
[----:B------:R-:W3:Y:S03]  /*2320*/  LDG.E.CONSTANT R84, [R84.64] ;  /* 0x0000000a54547981 */ /* 0x000ee6000c1e9900 */
[----:B------:R-:W-:-:S05]  /*2330*/  LEA.HI.X R49, R89, c[0x0][0x174], R90, 0x1, P0 ;  /* 0x00005d0059317a11 */ /* 0x000fca00000f0c5a */
[----:B------:R0:W4:Y:S01]  /*2340*/  LDG.E.CONSTANT R48, [R48.64] ;  /* 0x0000000a30307981 */ /* 0x000122000c1e9900 */
[----:B------:R-:W-:Y:S02]  /*2350*/  HADD2.F32 R89, -RZ, R50.H1_H1 ;  /* 0x30000032ff597230 */ /* 0x000fe40000004100 */
[----:B------:R-:W-:Y:S02]  /*2360*/  HADD2.F32 R86, -RZ, R86.H1_H1 ;  /* 0x30000056ff567230 */ /* 0x000fe40000004100 */
[----:B------:R-:W-:-:S03]  /*2370*/  HADD2.F32 R50, -RZ, R51.H0_H0 ;  /* 0x20000033ff327230 */ /* 0x000fc60000004100 */
[----:B------:R-:W-:Y:S01]  /*2380*/  FFMA.FTZ R82, R89, R86, R82 ;  /* 0x0000005659527223 */ /* 0x000fe20000010052 */
[----:B------:R-:W-:Y:S02]  /*2390*/  HADD2.F32 R51, -RZ, R51.H1_H1 ;  /* 0x30000033ff337230 */ /* 0x000fe40000004100 */
[--C-:B0-----:R-:W-:Y:S02]  /*23a0*/  HADD2.F32 R49, -RZ, R44.reuse.H0_H0 ;  /* 0x2000002cff317230 */ /* 0x101fe40000004100 */
[----:B------:R-:W-:Y:S01]  /*23b0*/  HADD2.F32 R44, -RZ, R44.H1_H1 ;  /* 0x3000002cff2c7230 */ /* 0x000fe20000004100 */
[----:B------:R-:W-:Y:S01]  /*23c0*/  FSETP.NEU.FTZ.AND P1, PT, R0, RZ, PT ;  /* 0x000000ff0000720b */ /* 0x000fe20003f3d000 */
[--C-:B--2---:R-:W-:Y:S02]  /*23d0*/  HADD2.F32 R86, -RZ, R88.reuse.H0_H0 ;  /* 0x20000058ff567230 */ /* 0x104fe40000004100 */
[----:B------:R-:W-:-:S05]  /*23e0*/  HADD2.F32 R88, -RZ, R88.H1_H1 ;  /* 0x30000058ff587230 */ /* 0x000fca0000004100 */
[----:B------:R-:W-:Y:S02]  /*23f0*/  FFMA.FTZ R51, R51, R88, R82 ;  /* 0x0000005833337223 */ /* 0x000fe40000010052 */
[----:B------:R-:W-:Y:S01]  /*2400*/  FFMA.FTZ R50, R50, R86, R87 ;  /* 0x0000005632327223 */ /* 0x000fe20000010057 */
[--C-:B---3--:R-:W-:Y:S02]  /*2410*/  HADD2.F32 R82, -RZ, R84.reuse.H0_H0 ;  /* 0x20000054ff527230 */ /* 0x108fe40000004100 */
[----:B------:R-:W-:-:S03]  /*2420*/  HADD2.F32 R84, -RZ, R84.H1_H1 ;  /* 0x30000054ff547230 */ /* 0x000fc60000004100 */
[----:B------:R-:W-:Y:S01]  /*2430*/  FFMA.FTZ R49, R49, R82, R50 ;  /* 0x0000005231317223 */ /* 0x000fe20000010032 */
[--C-:B------:R-:W-:Y:S01]  /*2440*/  HADD2.F32 R50, -RZ, R45.reuse.H0_H0 ;  /* 0x2000002dff327230 */ /* 0x100fe20000004100 */
[----:B------:R-:W-:Y:S01]  /*2450*/  FFMA.FTZ R44, R44, R84, R51 ;  /* 0x000000542c2c7223 */ /* 0x000fe20000010033 */
[--C-:B----4-:R-:W-:Y:S02]  /*2460*/  HADD2.F32 R51, -RZ, R48.reuse.H0_H0 ;  /* 0x20000030ff337230 */ /* 0x110fe40000004100 */
[----:B------:R-:W-:Y:S02]  /*2470*/  HADD2.F32 R45, -RZ, R45.H1_H1 ;  /* 0x3000002dff2d7230 */ /* 0x000fe40000004100 */
[----:B------:R-:W-:Y:S01]  /*2480*/  HADD2.F32 R48, -RZ, R48.H1_H1 ;  /* 0x30000030ff307230 */ /* 0x000fe20000004100 */
[----:B------:R-:W-:-:S04]  /*2490*/  FFMA.FTZ R49, R50, R51, R49 ;  /* 0x0000003332317223 */ /* 0x000fc80000010031 */
[----:B------:R-:W-:-:S04]  /*24a0*/  FFMA.FTZ R44, R45, R48, R44 ;  /* 0x000000302d2c7223 */ /* 0x000fc8000001002c */
[----:B------:R-:W-:Y:S01]  /*24b0*/  FADD.FTZ R85, R49, R44 ;  /* 0x0000002c31557221 */ /* 0x000fe20000010000 */
[----:B------:R-:W-:Y:S05]  /*24c0*/  BRA.DIV ~URZ, `(.L_x_19935) ;  /* 0x000034527f007947 */ /* 0x000fea000b800000 */
[----:B------:R0:W1:Y:S02]  /*24d0*/  SHFL.BFLY PT, R44, R85, 0x2, 0x1f ;  /* 0x0c401f00552c7f89 */ /* 0x00006400000e0000 */
.L_x_19982:
[----:B01----:R-:W-:Y:S01]  /*24e0*/  FADD.FTZ R85, R85, R44 ;  /* 0x0000002c55557221 */ /* 0x003fe20000010000 */
[----:B------:R-:W-:Y:S05]  /*24f0*/  BRA.DIV ~URZ, `(.L_x_19936) ;  /* 0x000034a27f007947 */ /* 0x000fea000b800000 */
[----:B------:R0:W1:Y:S02]  /*2500*/  SHFL.BFLY PT, R44, R85, 0x1, 0x1f ;  /* 0x0c201f00552c7f89 */ /* 0x00006400000e0000 */
.L_x_19983:
        /* <DEDUP_REMOVED lines=13> */
.L_x_19934:
[----:B------:R-:W-:-:S13]  /*25e0*/  ISETP.NE.AND P0, PT, R7, RZ, PT ;  /* 0x000000ff0700720c */ /* 0x000fda0003f05270 */
[----:B------:R-:W-:-:S05]  /*25f0*/  @!P0 IMAD.MOV.U32 R45, RZ, RZ, -0x800001 ;  /* 0xff7fffffff2d8424 */ /* 0x000fca00078e00ff */
[----:B------:R0:W-:Y:S02]  /*2600*/  @!P0 STS [R54], R45 ;  /* 0x0000002d36008388 */ /* 0x0001e40000000800 */
.L_x_19937:
[----:B------:R-:W-:Y:S05]  /*2610*/  BSYNC B1 ;  /* 0x0000000000017941 */ /* 0x000fea0003800000 */
.L_x_19933:
        /* <DEDUP_REMOVED lines=10> */
.L_x_19932:
[----:B------:R-:W-:Y:S05]  /*26c0*/  BSYNC B0 ;  /* 0x0000000000007941 */ /* 0x000fea0003800000 */
.L_x_19931:
[----:B------:R-:W-:Y:S05]  /*26d0*/  BRA.DIV ~URZ, `(.L_x_19939) ;  /* 0x000033427f007947 */ /* 0x000fea000b800000 */
[----:B------:R0:W1:Y:S02]  /*26e0*/  SHFL.BFLY PT, R7, R10, 0x10, 0x1f ;  /* 0x0e001f000a077f89 */ /* 0x00006400000e0000 */
.L_x_19984:
[----:B-1----:R-:W-:Y:S01]  /*26f0*/  FMNMX.FTZ R13, R7, R10, !PT ;  /* 0x0000000a070d7209 */ /* 0x002fe20007810000 */
[----:B------:R-:W-:Y:S05]  /*2700*/  BRA.DIV ~URZ, `(.L_x_19940) ;  /* 0x000033927f007947 */ /* 0x000fea000b800000 */
[----:B------:R-:W1:Y:S02]  /*2710*/  SHFL.BFLY PT, R0, R13, 0x8, 0x1f ;  /* 0x0d001f000d007f89 */ /* 0x000e6400000e0000 */
[----:B-1----:R-:W-:-:S05]  /*2720*/  FMNMX.FTZ R0, R13, R0, !PT ;  /* 0x000000000d007209 */ /* 0x002fca0007810000 */
[----:B------:R1:W2:Y:S02]  /*2730*/  SHFL.BFLY PT, R7, R0, 0x4, 0x1f ;  /* 0x0c801f0000077f89 */ /* 0x0002a400000e0000 */
.L_x_19985:
        /* <DEDUP_REMOVED lines=34> */
.L_x_19945:
        /* <DEDUP_REMOVED lines=11> */
.L_x_19944:
[----:B------:R-:W-:Y:S05]  /*2a10*/  BSYNC B1 ;  /* 0x0000000000017941 */ /* 0x000fea0003800000 */
.L_x_19943:
        /* <DEDUP_REMOVED lines=10> */
.L_x_19948:
        /* <DEDUP_REMOVED lines=100> */
.L_x_19947:
[----:B------:R-:W-:Y:S05]  /*3100*/  BSYNC B1 ;  /* 0x0000000000017941 */ /* 0x000fea0003800000 */
.L_x_19946:
        /* <DEDUP_REMOVED lines=55> */
.L_x_19950:
[----:B------:R-:W-:Y:S05]  /*3480*/  BSYNC B1 ;  /* 0x0000000000017941 */ /* 0x000fea0003800000 */
.L_x_19949:
        /* <DEDUP_REMOVED lines=26> */
.L_x_19942:
[----:B------:R-:W-:Y:S05]  /*3630*/  BSYNC B0 ;  /* 0x0000000000007941 */ /* 0x000fea0003800000 */
.L_x_19941:
        /* <DEDUP_REMOVED lines=37> */
.L_x_19955:
        /* <DEDUP_REMOVED lines=8> */
.L_x_19954:
[----:B01----:R-:W-:Y:S05]  /*3910*/  BSYNC B1 ;  /* 0x0000000000017941 */ /* 0x003fea0003800000 */
.L_x_19953:
        /* <DEDUP_REMOVED lines=10> */
.L_x_19958:
        /* <DEDUP_REMOVED lines=52> */
.L_x_19957:
[----:B------:R-:W-:Y:S05]  /*3d00*/  BSYNC B1 ;  /* 0x0000000000017941 */ /* 0x000fea0003800000 */
.L_x_19956:
        /* <DEDUP_REMOVED lines=31> */
.L_x_19960:
[----:B------:R-:W-:Y:S05]  /*3f00*/  BSYNC B1 ;  /* 0x0000000000017941 */ /* 0x000fea0003800000 */
.L_x_19959:
        /* <DEDUP_REMOVED lines=14> */
.L_x_19952:
[----:B------:R-:W-:Y:S05]  /*3ff0*/  BSYNC B0 ;  /* 0x0000000000007941 */ /* 0x000fea0003800000 */
.L_x_19951:
        /* <DEDUP_REMOVED lines=42> */
.L_x_19973:
        /* <DEDUP_REMOVED lines=106> */
.L_x_19966:
[----:B-1-3--:R-:W-:Y:S05]  /*4940*/  BSYNC B2 ;  /* 0x0000000000027941 */ /* 0x00afea0003800000 */
.L_x_19965:
        /* <DEDUP_REMOVED lines=38> */
.L_x_19968:
[----:B------:R-:W-:Y:S05]  /*4bb0*/  BSYNC B2 ;  /* 0x0000000000027941 */ /* 0x000fea0003800000 */
.L_x_19967:
        /* <DEDUP_REMOVED lines=34> */
.L_x_19970:
[----:B------:R-:W-:Y:S05]  /*4de0*/  BSYNC B2 ;  /* 0x0000000000027941 */ /* 0x000fea0003800000 */
.L_x_19969:
        /* <DEDUP_REMOVED lines=61> */
.L_x_19972:
[----:B------:R-:W-:Y:S05]  /*51c0*/  BSYNC B2 ;  /* 0x0000000000027941 */ /* 0x000fea0003800000 */
.L_x_19971:
        /* <DEDUP_REMOVED lines=8> */
.L_x_19964:
[----:B------:R-:W-:Y:S05]  /*5250*/  BSYNC B0 ;  /* 0x0000000000007941 */ /* 0x000fea0003800000 */
.L_x_19963:
[----:B------:R-:W-:Y:S02]  /*5260*/  IADD3 R36, P1, R36, 0x10, RZ ;  /* 0x0000001024247810 */ /* 0x000fe40007f3e0ff */
[----:B------:R-:W-:Y:S02]  /*5270*/  IADD3 R43, R43, 0x20, RZ ;  /* 0x000000202b2b7810 */ /* 0x000fe40007ffe0ff */
[----:B------:R-:W-:Y:S01]  /*5280*/  IADD3 R44, R44, 0x80, RZ ;  /* 0x000000802c2c7810 */ /* 0x000fe20007ffe0ff */
[----:B------:R-:W-:Y:S01]  /*5290*/  IMAD.X R37, RZ, RZ, R37, P1 ;  /* 0x000000ffff257224 */ /* 0x000fe200008e0625 */
[----:B------:R-:W-:Y:S01]  /*52a0*/  @P0 CALL.REL.NOINC `(.L_x_19962) ;  /* 0x0000001000000944 */ /* 0x000fe20003c00000 */
[----:B------:R-:W-:Y:S05]  /*52b0*/  BRA `(.L_x_19973) ;  /* 0xffffefe000007947 */ /* 0x000fea000383ffff */
.L_x_19962:
[----:B------:R-:W-:Y:S05]  /*52c0*/  BSYNC B1 ;  /* 0x0000000000017941 */ /* 0x000fea0003800000 */
.L_x_19961:
        /* <DEDUP_REMOVED lines=18> */
.L_x_19975:
[----:B------:R-:W-:Y:S05]  /*53f0*/  BSYNC B0 ;  /* 0x0000000000007941 */ /* 0x000fea0003800000 */
.L_x_19974:
        /* <DEDUP_REMOVED lines=12> */
.L_x_19977:
[----:B------:R-:W-:Y:S05]  /*54c0*/  BSYNC B0 ;  /* 0x0000000000007941 */ /* 0x000fea0003800000 */
.L_x_19976:
        /* <DEDUP_REMOVED lines=8> */
.L_x_19979:
[----:B------:R-:W-:Y:S05]  /*5550*/  BSYNC B0 ;  /* 0x0000000000007941 */ /* 0x000fea0003800000 */
.L_x_19978:
        /* <DEDUP_REMOVED lines=12> */
.L_x_19981:
[----:B------:R-:W-:Y:S05]  /*5620*/  BSYNC B0 ;  /* 0x0000000000007941 */ /* 0x000fea0003800000 */
.L_x_19980:
        /* <DEDUP_REMOVED lines=47> */
.L_x_19935:
[----:B------:R-:W-:Y:S01]  /*5920*/  IMAD.MOV.U32 R48, RZ, RZ, R85 ;  /* 0x000000ffff307224 */ /* 0x000fe200078e0055 */
[----:B------:R-:W-:Y:S01]  /*5930*/  MOV R44, 0x5980 ;  /* 0x00005980002c7802 */ /* 0x000fe20000000f00 */
[----:B------:R-:W-:Y:S02]  /*5940*/  IMAD.MOV.U32 R49, RZ, RZ, 0x2 ;  /* 0x00000002ff317424 */ /* 0x000fe400078e00ff */
[----:B------:R-:W-:Y:S02]  /*5950*/  IMAD.MOV.U32 R50, RZ, RZ, 0x1f ;  /* 0x0000001fff327424 */ /* 0x000fe400078e00ff */
[----:B------:R-:W-:Y:S02]  /*5960*/  IMAD.MOV.U32 R51, RZ, RZ, -0x1 ;  /* 0xffffffffff337424 */ /* 0x000fe400078e00ff */
[----:B------:R-:W-:Y:S05]  /*5970*/  CALL.REL.NOINC `($__internal_391_$__cuda_sm70_shflsync_bfly_p) ;  /* 0x0000021000007944 */ /* 0x000fea0003c00000 */
[----:B-1----:R-:W-:Y:S01]  /*5980*/  IMAD.MOV.U32 R44, RZ, RZ, R48 ;  /* 0x000000ffff2c7224 */ /* 0x002fe200078e0030 */
[----:B0-----:R-:W-:Y:S05]  /*5990*/  BRA `(.L_x_19982) ;  /* 0xffffcb4000007947 */ /* 0x001fea000383ffff */
.L_x_19936:
[----:B------:R-:W-:Y:S01]  /*59a0*/  IMAD.MOV.U32 R48, RZ, RZ, R85 ;  /* 0x000000ffff307224 */ /* 0x000fe200078e0055 */
[----:B------:R-:W-:Y:S01]  /*59b0*/  MOV R44, 0x5a00 ;  /* 0x00005a00002c7802 */ /* 0x000fe20000000f00 */
[----:B------:R-:W-:-:S02]  /*59c0*/  IMAD.MOV.U32 R49, RZ, RZ, 0x1 ;  /* 0x00000001ff317424 */ /* 0x000fc400078e00ff */
[----:B------:R-:W-:Y:S02]  /*59d0*/  IMAD.MOV.U32 R50, RZ, RZ, 0x1f ;  /* 0x0000001fff327424 */ /* 0x000fe400078e00ff */
[----:B------:R-:W-:Y:S02]  /*59e0*/  IMAD.MOV.U32 R51, RZ, RZ, -0x1 ;  /* 0xffffffffff337424 */ /* 0x000fe400078e00ff */
[----:B------:R-:W-:Y:S05]  /*59f0*/  CALL.REL.NOINC `($__internal_391_$__cuda_sm70_shflsync_bfly_p) ;  /* 0x0000019000007944 */ /* 0x000fea0003c00000 */
[----:B-1----:R-:W-:Y:S01]  /*5a00*/  IMAD.MOV.U32 R44, RZ, RZ, R48 ;  /* 0x000000ffff2c7224 */ /* 0x002fe200078e0030 */
[----:B0-----:R-:W-:Y:S05]  /*5a10*/  BRA `(.L_x_19983) ;  /* 0xffffcaf000007947 */ /* 0x001fea000383ffff */
.L_x_19939:
        /* <DEDUP_REMOVED lines=8> */
.L_x_19940:
[----:B------:R-:W-:Y:S01]  /*5aa0*/  IMAD.MOV.U32 R48, RZ, RZ, R13 ;  /* 0x000000ffff307224 */ /* 0x000fe200078e000d */
[----:B------:R-:W-:Y:S01]  /*5ab0*/  MOV R44, 0x5b00 ;  /* 0x00005b00002c7802 */ /* 0x000fe20000000f00 */
[----:B------:R-:W-:-:S02]  /*5ac0*/  IMAD.MOV.U32 R49, RZ, RZ, 0x8 ;  /* 0x00000008ff317424 */ /* 0x000fc400078e00ff */
[----:B------:R-:W-:Y:S02]  /*5ad0*/  IMAD.MOV.U32 R50, RZ, RZ, 0x1f ;  /* 0x0000001fff327424 */ /* 0x000fe400078e00ff */
[----:B------:R-:W-:Y:S02]  /*5ae0*/  IMAD.MOV.U32 R51, RZ, RZ, -0x1 ;  /* 0xffffffffff337424 */ /* 0x000fe400078e00ff */
[----:B0-----:R-:W-:Y:S05]  /*5af0*/  CALL.REL.NOINC `($__internal_391_$__cuda_sm70_shflsync_bfly_p) ;  /* 0x0000009000007944 */ /* 0x001fea0003c00000 */
[----:B-1----:R-:W-:Y:S01]  /*5b00*/  FMNMX.FTZ R0, R13, R48, !PT ;  /* 0x000000300d007209 */ /* 0x002fe20007810000 */
[----:B0-----:R-:W-:Y:S01]  /*5b10*/  IMAD.MOV.U32 R49, RZ, RZ, 0x4 ;  /* 0x00000004ff317424 */ /* 0x001fe200078e00ff */
[----:B------:R-:W-:Y:S01]  /*5b20*/  MOV R44, 0x5b70 ;  /* 0x00005b70002c7802 */ /* 0x000fe20000000f00 */
[----:B------:R-:W-:Y:S02]  /*5b30*/  IMAD.MOV.U32 R50, RZ, RZ, 0x1f ;  /* 0x0000001fff327424 */ /* 0x000fe400078e00ff */
[----:B------:R-:W-:Y:S02]  /*5b40*/  IMAD.MOV.U32 R51, RZ, RZ, -0x1 ;  /* 0xffffffffff337424 */ /* 0x000fe400078e00ff */
[----:B------:R-:W-:Y:S02]  /*5b50*/  IMAD.MOV.U32 R48, RZ, RZ, R0 ;  /* 0x000000ffff307224 */ /* 0x000fe400078e0000 */
[----:B------:R-:W-:Y:S05]  /*5b60*/  CALL.REL.NOINC `($__internal_391_$__cuda_sm70_shflsync_bfly_p) ;  /* 0x0000002000007944 */ /* 0x000fea0003c00000 */
[----:B-1----:R-:W-:Y:S01]  /*5b70*/  IMAD.MOV.U32 R7, RZ, RZ, R48 ;  /* 0x000000ffff077224 */ /* 0x002fe200078e0030 */
[----:B0-----:R-:W-:Y:S05]  /*5b80*/  BRA `(.L_x_19985) ;  /* 0xffffcbb000007947 */ /* 0x001fea000383ffff */
        .weak           $__internal_391_$__cuda_sm70_shflsync_bfly_p
        .type           $__internal_391_$__cuda_sm70_shflsync_bfly_p,@function
        .size           $__internal_391_$__cuda_sm70_shflsync_bfly_p,(.L_x_23558 - $__internal_391_$__cuda_sm70_shflsync_bfly_p)
$__internal_391_$__cuda_sm70_shflsync_bfly_p:
[----:B------:R-:W-:Y:S01]  /*5b90*/  IMAD.MOV.U32 R45, RZ, RZ, 0x0 ;  /* 0x00000000ff2d7424 */ /* 0x000fe200078e00ff */
[----:B------:R-:W-:Y:S04]  /*5ba0*/  WARPSYNC R51 ;  /* 0x0000003300007348 */ /* 0x000fe80003800000 */
[----:B------:R0:W1:Y:S01]  /*5bb0*/  SHFL.BFLY PT, R48, R48, R49, R50 ;  /* 0x0c00003130307389 */ /* 0x00006200000e0032 */
[----:B------:R-:W-:Y:S05]  /*5bc0*/  RET.REL.NODEC R44 `(_ZN4vllm25paged_attention_v1_kernelIttLi112ELi8ELi128ELNS_18Fp8KVCacheDataTypeE0ELb1EEEvPT_PKS2_PKT0_S8_ifPKiSA_iPKfiiiSC_SC_iiiii) ;  /* 0xffffa4302c007950 */ /* 0x000fea0003c3ffff */
.L_x_19986:
        /* <DEDUP_REMOVED lines=11> */
.L_x_23558:


//--------------------- .text._ZN4vllm25paged_attention_v1_kernelIttLi96ELi8ELi128ELNS_18Fp8KVCacheDataTypeE0ELb1EEEvPT_PKS2_PKT0_S8_ifPKiSA_iPKfiiiSC_SC_iiiii --------------------------
	.section	.text._ZN4vllm25paged_attention_v1_kernelIttLi96ELi8ELi128ELNS_18Fp8KVCacheDataTypeE0ELb1EEEvPT_PKS2_PKT0_S8_ifPKiSA_iPKfiiiSC_SC_iiiii,"ax",@progbits
	.sectioninfo	@"SHI_REGISTERS=96"
	.align	128
        .global         _ZN4vllm25paged_attention_v1_kernelIttLi96ELi8ELi128ELNS_18Fp8KVCacheDataTypeE0ELb1EEEvPT_PKS2_PKT0_S8_ifPKiSA_iPKfiiiSC_SC_iiiii
        .type           _ZN4vllm25paged_attention_v1_kernelIttLi96ELi8ELi128ELNS_18Fp8KVCacheDataTypeE0ELb1EEEvPT_PKS2_PKT0_S8_ifPKiSA_iPKfiiiSC_SC_iiiii,@function
        .size           _ZN4vllm25paged_attention_v1_kernelIttLi96ELi8ELi128ELNS_18Fp8KVCacheDataTypeE0ELb1EEEvPT_PKS2_PKT0_S8_ifPKiSA_iPKfiiiSC_SC_iiiii,(.L_x_23559 - _ZN4vllm25paged_attention_v1_kernelIttLi96ELi8ELi128ELNS_18Fp8KVCacheDataTypeE0ELb1EEEvPT_PKS2_PKT0_S8_ifPKiSA_iPKfiiiSC_SC_iiiii)
        .other          _ZN4vllm25paged_attention_v1_kernelIttLi96ELi8ELi128ELNS_18Fp8KVCacheDataTypeE0ELb1EEEvPT_PKS2_PKT0_S8_ifPKiSA_iPKfiiiSC_SC_iiiii,@"STO_CUDA_ENTRY STV_DEFAULT"
_ZN4vllm25paged_attention_v1_kernelIttLi96ELi8ELi128ELNS_18Fp8KVCacheDataTypeE0ELb1EEEvPT_PKS2_PKT0_S8_ifPKiSA_iPKfiiiSC_SC_iiiii:
.text._ZN4vllm25paged_attention_v1_kernelIttLi96ELi8ELi128ELNS_18Fp8KVCacheDataTypeE0ELb1EEEvPT_PKS2_PKT0_S8_ifPKiSA_iPKfiiiSC_SC_iiiii:
        /* <DEDUP_REMOVED lines=98> */
.L_x_19991:
        /* <DEDUP_REMOVED lines=11> */
.L_x_19990:
[----:B------:R-:W-:Y:S05]  /*06d0*/  BSYNC B1 ;  /* 0x0000000000017941 */ /* 0x000fea0003800000 */
.L_x_19989:
        /* <DEDUP_REMOVED lines=10> */
.L_x_19992:
        /* <DEDUP_REMOVED lines=17> */
.L_x_19988:
[----:B------:R-:W-:Y:S05]  /*0890*/  BSYNC B0 ;  /* 0x0000000000007941 */ /* 0x000fea0003800000 */
.L_x_19987:
        /* <DEDUP_REMOVED lines=62> */
[----:B------:R-:W-:-:S02]  /*0c80*/  IADD3 R18, R7, 0xc, RZ ;  /* 0x0000000c07127810 */ /* 0x000fc40007ffe0ff */
[----:B------:R-:W-:Y:S01]  /*0c90*/  SHF.R.S32.HI R25, RZ, 0x1f, R16 ;  /* 0x0000001fff197819 */ /* 0x000fe20000011410 */
[----:B------:R-:W-:Y:S01]  /*0ca0*/  IMAD.SHL.U32 R24, R24, 0x10, RZ ;  /* 0x0000001018187824 */ /* 0x000fe200078e00ff */
[----:B------:R-:W-:Y:S02]  /*0cb0*/  SHF.R.S32.HI R15, RZ, 0x1f, R14 ;  /* 0x0000001fff0f7819 */ /* 0x000fe4000001140e */
[----:B------:R-:W-:Y:S02]  /*0cc0*/  SHF.R.S32.HI R17, RZ, 0x1f, R10 ;  /* 0x0000001fff117819 */ /* 0x000fe4000001140a */
[----:B------:R-:W-:Y:S02]  /*0cd0*/  SHF.R.S32.HI R19, RZ, 0x1f, R18 ;  /* 0x0000001fff137819 */ /* 0x000fe40000011412 */
[----:B------:R-:W-:Y:S01]  /*0ce0*/  LEA.HI R25, R25, R16, RZ, 0x2 ;  /* 0x0000001019197211 */ /* 0x000fe200078f10ff */
[----:B------:R-:W-:Y:S01]  /*0cf0*/  IMAD.SHL.U32 R16, R16, 0x2, RZ ;  /* 0x0000000210107824 */ /* 0x000fe200078e00ff */
[----:B------:R-:W-:-:S02]  /*0d00*/  LEA.HI R15, R15, R14, RZ, 0x3 ;  /* 0x0000000e0f0f7211 */ /* 0x000fc400078f18ff */
[----:B------:R-:W-:Y:S01]  /*0d10*/  LEA.HI R17, R17, R10, RZ, 0x3 ;  /* 0x0000000a11117211 */ /* 0x000fe200078f18ff */
[----:B------:R-:W-:Y:S01]  /*0d20*/  IMAD.SHL.U32 R25, R25, 0x10, RZ ;  /* 0x0000001019197824 */ /* 0x000fe200078e00ff */
[----:B------:R-:W-:Y:S01]  /*0d30*/  LEA.HI R26, R19, R18, RZ, 0x2 ;  /* 0x00000012131a7211 */ /* 0x000fe200078f10ff */
        /* <DEDUP_REMOVED lines=8> */
[----:B------:R-:W-:-:S02]  /*0dc0*/  LEA.HI R19, R19, R16, RZ, 0x3 ;  /* 0x0000001013137211 */ /* 0x000fc400078f18ff */
[----:B------:R-:W-:Y:S02]  /*0dd0*/  IADD3 R10, R7, 0x10, RZ ;  /* 0x00000010070a7810 */ /* 0x000fe40007ffe0ff */
[----:B------:R-:W-:Y:S02]  /*0de0*/  LEA.HI R21, R21, R18, RZ, 0x3 ;  /* 0x0000001215157211 */ /* 0x000fe400078f18ff */
[----:B------:R-:W-:Y:S02]  /*0df0*/  LOP3.LUT R19, R19, 0xfffffff8, RZ, 0xc0, !PT ;  /* 0xfffffff813137812 */ /* 0x000fe400078ec0ff */
[----:B------:R-:W-:Y:S02]  /*0e00*/  SHF.R.S32.HI R27, RZ, 0x1f, R10 ;  /* 0x0000001fff1b7819 */ /* 0x000fe4000001140a */
[----:B------:R-:W-:Y:S01]  /*0e10*/  LOP3.LUT R17, R21, 0xfffffff8, RZ, 0xc0, !PT ;  /* 0xfffffff815117812 */ /* 0x000fe200078ec0ff */
[----:B------:R-:W-:Y:S01]  /*0e20*/  IMAD.IADD R16, R16, 0x1, -R19 ;  /* 0x0000000110107824 */ /* 0x000fe200078e0a13 */
[----:B------:R-:W-:-:S02]  /*0e30*/  IADD3 R20, R7, 0x14, RZ ;  /* 0x0000001407147810 */ /* 0x000fc40007ffe0ff */
        /* <DEDUP_REMOVED lines=12> */
[----:B------:R-:W-:-:S02]  /*0f00*/  LEA.HI R19, R19, R10, RZ, 0x3 ;  /* 0x0000000a13137211 */ /* 0x000fc400078f18ff */
[----:B------:R-:W-:Y:S02]  /*0f10*/  SHF.R.S32.HI R30, RZ, 0x1f, R31 ;  /* 0x0000001fff1e7819 */ /* 0x000fe4000001141f */
[----:B------:R-:W-:Y:S02]  /*0f20*/  SHF.R.S32.HI R21, RZ, 0x1f, R20 ;  /* 0x0000001fff157819 */ /* 0x000fe40000011414 */
[----:B------:R-:W-:Y:S02]  /*0f30*/  SHF.R.S32.HI R23, RZ, 0x1f, R22 ;  /* 0x0000001fff177819 */ /* 0x000fe40000011416 */
[----:B------:R-:W-:Y:S02]  /*0f40*/  SHF.R.S32.HI R29, RZ, 0x1f, R18 ;  /* 0x0000001fff1d7819 */ /* 0x000fe40000011412 */
[----:B------:R-:W-:Y:S02]  /*0f50*/  LOP3.LUT R19, R19, 0xfffffff8, RZ, 0xc0, !PT ;  /* 0xfffffff813137812 */ /* 0x000fe400078ec0ff */
[----:B------:R-:W-:Y:S01]  /*0f60*/  LEA.HI R30, R30, R31, RZ, 0x2 ;  /* 0x0000001f1e1e7211 */ /* 0x000fe200078f10ff */
[----:B------:R-:W-:Y:S01]  /*0f70*/  IMAD.SHL.U32 R31, R31, 0x2, RZ ;  /* 0x000000021f1f7824 */ /* 0x000fe200078e00ff */
[----:B------:R-:W-:-:S02]  /*0f80*/  LEA.HI R21, R21, R20, RZ, 0x3 ;  /* 0x0000001415157211 */ /* 0x000fc400078f18ff */
[----:B------:R-:W-:Y:S01]  /*0f90*/  LEA.HI R23, R23, R22, RZ, 0x3 ;  /* 0x0000001617177211 */ /* 0x000fe200078f18ff */
[----:B------:R-:W-:Y:S01]  /*0fa0*/  IMAD.SHL.U32 R30, R30, 0x10, RZ ;  /* 0x000000101e1e7824 */ /* 0x000fe200078e00ff */
[----:B------:R-:W-:Y:S01]  /*0fb0*/  LEA.HI R29, R29, R18, RZ, 0x2 ;  /* 0x000000121d1d7211 */ /* 0x000fe200078f10ff */
[----:B------:R-:W-:Y:S01]  /*0fc0*/  IMAD.IADD R18, R10, 0x1, -R19 ;  /* 0x000000010a127824 */ /* 0x000fe200078e0a13 */
[----:B------:R-:W-:Y:S02]  /*0fd0*/  LOP3.LUT R19, R21, 0xfffffff8, RZ, 0xc0, !PT ;  /* 0xfffffff815137812 */ /* 0x000fe400078ec0ff */
[----:B------:R-:W-:Y:S01]  /*0fe0*/  SHF.R.S32.HI R10, RZ, 0x1f, R31 ;  /* 0x0000001fff0a7819 */ /* 0x000fe2000001141f */
[----:B------:R-:W-:Y:S01]  /*0ff0*/  IMAD.SHL.U32 R29, R29, 0x10, RZ ;  /* 0x000000101d1d7824 */ /* 0x000fe200078e00ff */
        /* <DEDUP_REMOVED lines=9> */
[----:B------:R-:W-:Y:S02]  /*1090*/  SHF.R.S32.HI R23, RZ, 0x1f, R22 ;  /* 0x0000001fff177819 */ /* 0x000fe40000011416 */
[----:B------:R-:W-:Y:S01]  /*10a0*/  LEA.HI R39, R32, R21, RZ, 0x2 ;  /* 0x0000001520277211 */ /* 0x000fe200078f10ff */
[----:B------:R-:W-:Y:S01]  /*10b0*/  IMAD.IADD R21, R31, 0x1, -R10 ;  /* 0x000000011f157824 */ /* 0x000fe200078e0a0a */
[----:B------:R-:W-:-:S02]  /*10c0*/  SHF.R.S32.HI R10, RZ, 0x1f, R33 ;  /* 0x0000001fff0a7819 */ /* 0x000fc40000011421 */
[----:B------:R-:W-:Y:S01]  /*10d0*/  IADD3 R36, R7, 0x2c, RZ ;  /* 0x0000002c07247810 */ /* 0x000fe20007ffe0ff */
[----:B------:R-:W-:Y:S01]  /*10e0*/  IMAD.SHL.U32 R45, R39, 0x10, RZ ;  /* 0x00000010272d7824 */ /* 0x000fe200078e00ff */
[----:B------:R-:W-:Y:S02]  /*10f0*/  IADD3 R32, R7, 0x28, RZ ;  /* 0x0000002807207810 */ /* 0x000fe40007ffe0ff */
[----:B------:R-:W-:Y:S02]  /*1100*/  LEA.HI R23, R23, R22, RZ, 0x3 ;  /* 0x0000001617177211 */ /* 0x000fe400078f18ff */
[----:B------:R-:W-:Y:S01]  /*1110*/  LEA.HI R31, R10, R33, RZ, 0x2 ;  /* 0x000000210a1f7211 */ /* 0x000fe200078f10ff */
[----:B------:R-:W-:Y:S01]  /*1120*/  IMAD.SHL.U32 R33, R33, 0x2, RZ ;  /* 0x0000000221217824 */ /* 0x000fe200078e00ff */
[----:B------:R-:W-:Y:S01]  /*1130*/  SHF.R.S32.HI R37, RZ, 0x1f, R36 ;  /* 0x0000001fff257819 */ /* 0x000fe20000011424 */
[----:B------:R-:W-:Y:S01]  /*1140*/  IMAD.SHL.U32 R34, R32, 0x2, RZ ;  /* 0x0000000220227824 */ /* 0x000fe200078e00ff */
[----:B------:R-:W-:Y:S01]  /*1150*/  SHF.R.S32.HI R35, RZ, 0x1f, R32 ;  /* 0x0000001fff237819 */ /* 0x000fe20000011420 */
[----:B------:R-:W-:Y:S01]  /*1160*/  IMAD R10, R4, c[0x0][0x1b0], RZ ;  /* 0x00006c00040a7a24 */ /* 0x000fe200078e02ff */
        /* <DEDUP_REMOVED lines=21> */
[----:B------:R-:W-:Y:S01]  /*12c0*/  IMAD.SHL.U32 R34, R5, 0x8, RZ ;  /* 0x0000000805227824 */ /* 0x000fe200078e00ff */
[----:B------:R-:W-:Y:S01]  /*12d0*/  LOP3.LUT R40, R24, 0xffffffc0, RZ, 0xc0, !PT ;  /* 0xffffffc018287812 */ /* 0x000fe200078ec0ff */
[----:B------:R-:W-:Y:S01]  /*12e0*/  IMAD.IADD R33, R36, 0x1, -R37 ;  /* 0x0000000124217824 */ /* 0x000fe200078e0a25 */
[----:B------:R-:W-:Y:S01]  /*12f0*/  LEA.HI.X.SX32 R51, R10, R43, 0x1, P0 ;  /* 0x0000002b0a337211 */ /* 0x000fe200000f0eff */
[----:B------:R-:W-:Y:S01]  /*1300*/  IMAD.IADD R49, R49, 0x1, R34 ;  /* 0x0000000131317824 */ /* 0x000fe200078e0222 */
[----:B------:R-:W-:Y:S01]  /*1310*/  LOP3.LUT R39, R25, 0xffffffc0, RZ, 0xc0, !PT ;  /* 0xffffffc019277812 */ /* 0x000fe200078ec0ff */
[----:B------:R-:W-:Y:S01]  /*1320*/  IMAD R36, R7, 0x30, RZ ;  /* 0x0000003007247824 */ /* 0x000fe200078e02ff */
        /* <DEDUP_REMOVED lines=37> */
.L_x_20000:
        /* <DEDUP_REMOVED lines=78> */
[----:B0-----:R-:W0:Y:S04]  /*1a60*/  LDS.128 R28, [R36] ;  /* 0x00000000241c7984 */ /* 0x001e280000000c00 */
[----:B------:R4:W5:Y:S01]  /*1a70*/  LDG.E.CONSTANT R84, [R54.64] ;  /* 0x0000000a36547981 */ /* 0x000962000c1e9900 */
[----:B-1----:R-:W-:-:S04]  /*1a80*/  IADD3 R26, P0, P1, R18, R24, R41 ;  /* 0x00000018121a7210 */ /* 0x002fc8000791e029 */
[----:B------:R-:W-:Y:S02]  /*1a90*/  LEA R80, P2, R26, c[0x0][0x170], 0x1 ;  /* 0x00005c001a507a11 */ /* 0x000fe400078408ff */
[-C--:B------:R-:W-:Y:S02]  /*1aa0*/  IADD3.X R81, R70, R25.reuse, R59, P0, P1 ;  /* 0x0000001946517210 */ /* 0x080fe400007e243b */
[----:B------:R-:W-:Y:S02]  /*1ab0*/  IADD3 R27, P0, P1, R19, R24, R44 ;  /* 0x00000018131b7210 */ /* 0x000fe4000791e02c */
[----:B------:R-:W-:Y:S02]  /*1ac0*/  LEA.HI.X R81, R26, c[0x0][0x174], R81, 0x1, P2 ;  /* 0x00005d001a517a11 */ /* 0x000fe400010f0c51 */
[----:B------:R-:W-:Y:S02]  /*1ad0*/  LEA R26, P2, R27, c[0x0][0x170], 0x1 ;  /* 0x00005c001b1a7a11 */ /* 0x000fe400078408ff */
[----:B------:R-:W-:Y:S01]  /*1ae0*/  IADD3.X R78, R73, R25, R60, P0, P1 ;  /* 0x00000019494e7210 */ /* 0x000fe200007e243c */
[----:B------:R1:W5:Y:S03]  /*1af0*/  LDG.E.CONSTANT R85, [R80.64] ;  /* 0x0000000a50557981 */ /* 0x000366000c1e9900 */
[----:B------:R-:W-:-:S05]  /*1b00*/  LEA.HI.X R27, R27, c[0x0][0x174], R78, 0x1, P2 ;  /* 0x00005d001b1b7a11 */ /* 0x000fca00010f0c4e */
[----:B------:R3:W5:Y:S01]  /*1b10*/  LDG.E.CONSTANT R78, [R26.64] ;  /* 0x0000000a1a4e7981 */ /* 0x000762000c1e9900 */
[----:B----4-:R-:W-:-:S04]  /*1b20*/  IADD3 R54, P0, P1, R20, R24, R43 ;  /* 0x0000001814367210 */ /* 0x010fc8000791e02b */
[----:B------:R-:W-:Y:S02]  /*1b30*/  LEA R92, P2, R54, c[0x0][0x170], 0x1 ;  /* 0x00005c00365c7a11 */ /* 0x000fe400078408ff */
[----:B------:R-:W-:Y:S01]  /*1b40*/  IADD3.X R55, R72, R25, R61, P0, P1 ;  /* 0x0000001948377210 */ /* 0x000fe200007e243d */
[----:B0-----:R-:W-:-:S03]  /*1b50*/  HADD2.F32 R82, -RZ, R29.H0_H0 ;  /* 0x2000001dff527230 */ /* 0x001fc60000004100 */
[----:B------:R-:W-:Y:S01]  /*1b60*/  LEA.HI.X R93, R54, c[0x0][0x174], R55, 0x1, P2 ;  /* 0x00005d00365d7a11 */ /* 0x000fe200010f0c37 */
[----:B------:R-:W-:Y:S01]  /*1b70*/  HADD2.F32 R87, -RZ, R28.H0_H0 ;  /* 0x2000001cff577230 */ /* 0x000fe20000004100 */
[----:B------:R-:W-:-:S03]  /*1b80*/  IADD3 R55, P0, P1, R21, R24, R46 ;  /* 0x0000001815377210 */ /* 0x000fc6000791e02e */
[----:B-1----:R0:W4:Y:S01]  /*1b90*/  LDG.E.CONSTANT R80, [R92.64] ;  /* 0x0000000a5c507981 */ /* 0x002122000c1e9900 */
[----:B------:R-:W-:Y:S02]  /*1ba0*/  LEA R54, P2, R55, c[0x0][0x170], 0x1 ;  /* 0x00005c0037367a11 */ /* 0x000fe400078408ff */
[----:B------:R-:W-:-:S04]  /*1bb0*/  IADD3.X R90, R75, R25, R62, P0, P1 ;  /* 0x000000194b5a7210 */ /* 0x000fc800007e243e */
[----:B------:R-:W-:-:S05]  /*1bc0*/  LEA.HI.X R55, R55, c[0x0][0x174], R90, 0x1, P2 ;  /* 0x00005d0037377a11 */ /* 0x000fca00010f0c5a */
[----:B------:R1:W4:Y:S01]  /*1bd0*/  LDG.E.CONSTANT R81, [R54.64] ;  /* 0x0000000a36517981 */ /* 0x000322000c1e9900 */
[----:B--2---:R-:W-:-:S05]  /*1be0*/  HADD2.F32 R83, -RZ, R89.H0_H0 ;  /* 0x20000059ff537230 */ /* 0x004fca0000004100 */
[----:B------:R-:W-:Y:S01]  /*1bf0*/  FMUL.FTZ R82, R82, R83 ;  /* 0x0000005352527220 */ /* 0x000fe20000410000 */
[----:B---3--:R-:W-:-:S05]  /*1c00*/  HADD2.F32 R26, -RZ, R88.H0_H0 ;  /* 0x20000058ff1a7230 */ /* 0x008fca0000004100 */
[----:B------:R-:W-:Y:S01]  /*1c10*/  FFMA.FTZ R87, R87, R26, R82 ;  /* 0x0000001a57577223 */ /* 0x000fe20000010052 */
[----:B------:R-:W-:-:S04]  /*1c20*/  IADD3 R26, P0, P1, R22, R24, R45 ;  /* 0x00000018161a7210 */ /* 0x000fc8000791e02d */
[----:B------:R-:W-:Y:S02]  /*1c30*/  LEA R90, P2, R26, c[0x0][0x170], 0x1 ;  /* 0x00005c001a5a7a11 */ /* 0x000fe400078408ff */
[----:B------:R-:W-:-:S04]  /*1c40*/  IADD3.X R27, R74, R25, R63, P0, P1 ;  /* 0x000000194a1b7210 */ /* 0x000fc800007e243f */
[----:B------:R-:W-:Y:S02]  /*1c50*/  LEA.HI.X R91, R26, c[0x0][0x174], R27, 0x1, P2 ;  /* 0x00005d001a5b7a11 */ /* 0x000fe400010f0c1b */
[----:B------:R-:W-:-:S04]  /*1c60*/  IADD3 R27, P0, P1, R23, R24, R48 ;  /* 0x00000018171b7210 */ /* 0x000fc8000791e030 */
[----:B------:R-:W-:Y:S02]  /*1c70*/  LEA R26, P2, R27, c[0x0][0x170], 0x1 ;  /* 0x00005c001b1a7a11 */ /* 0x000fe400078408ff */
[-C--:B------:R-:W-:Y:S02]  /*1c80*/  IADD3.X R82, R77, R25.reuse, R64, P0, P1 ;  /* 0x000000194d527210 */ /* 0x080fe400007e2440 */
[----:B-1----:R-:W-:Y:S02]  /*1c90*/  IADD3 R55, P0, P1, R32, R24, R47 ;  /* 0x0000001820377210 */ /* 0x002fe4000791e02f */
[----:B------:R-:W-:Y:S02]  /*1ca0*/  LEA.HI.X R27, R27, c[0x0][0x174], R82, 0x1, P2 ;  /* 0x00005d001b1b7a11 */ /* 0x000fe400010f0c52 */
[----:B------:R-:W-:Y:S01]  /*1cb0*/  LEA R54, P2, R55, c[0x0][0x170], 0x1 ;  /* 0x00005c0037367a11 */ /* 0x000fe200078408ff */
[----:B------:R1:W2:Y:S01]  /*1cc0*/  LDG.E.CONSTANT R82, [R90.64] ;  /* 0x0000000a5a527981 */ /* 0x0002a2000c1e9900 */
[----:B0-----:R-:W-:-:S03]  /*1cd0*/  IADD3.X R92, R76, R25, R65, P0, P1 ;  /* 0x000000194c5c7210 */ /* 0x001fc600007e2441 */
[----:B------:R0:W3:Y:S01]  /*1ce0*/  LDG.E.CONSTANT R83, [R26.64] ;  /* 0x0000000a1a537981 */ /* 0x0000e2000c1e9900 */
[----:B------:R-:W-:Y:S02]  /*1cf0*/  LEA.HI.X R55, R55, c[0x0][0x174], R92, 0x1, P2 ;  /* 0x00005d0037377a11 */ /* 0x000fe400010f0c5c */
[----:B------:R-:W-:-:S03]  /*1d00*/  IADD3 R92, P0, P1, R33, R24, R52 ;  /* 0x00000018215c7210 */ /* 0x000fc6000791e034 */
[----:B------:R0:W3:Y:S01]  /*1d10*/  LDG.E.CONSTANT R54, [R54.64] ;  /* 0x0000000a36367981 */ /* 0x0000e2000c1e9900 */
[----:B------:R-:W-:Y:S02]  /*1d20*/  IADD3.X R25, R79, R25, R66, P0, P1 ;  /* 0x000000194f197210 */ /* 0x000fe400007e2442 */
[----:B------:R-:W-:-:S04]  /*1d30*/  LEA R24, P0, R92, c[0x0][0x170], 0x1 ;  /* 0x00005c005c187a11 */ /* 0x000fc800078008ff */
[----:B------:R-:W-:-:S05]  /*1d40*/  LEA.HI.X R25, R92, c[0x0][0x174], R25, 0x1, P0 ;  /* 0x00005d005c197a11 */ /* 0x000fca00000f0c19 */
[----:B-1----:R1:W3:Y:S01]  /*1d50*/  LDG.E.CONSTANT R90, [R24.64] ;  /* 0x0000000a185a7981 */ /* 0x0022e2000c1e9900 */
[----:B------:R-:W-:Y:S02]  /*1d60*/  HADD2.F32 R29, -RZ, R29.H1_H1 ;  /* 0x3000001dff1d7230 */ /* 0x000fe40000004100 */
[----:B0-----:R-:W-:Y:S02]  /*1d70*/  HADD2.F32 R26, -RZ, R89.H1_H1 ;  /* 0x30000059ff1a7230 */ /* 0x001fe40000004100 */
[----:B------:R-:W-:Y:S02]  /*1d80*/  HADD2.F32 R28, -RZ, R28.H1_H1 ;  /* 0x3000001cff1c7230 */ /* 0x000fe40000004100 */
[----:B------:R-:W-:Y:S01]  /*1d90*/  HADD2.F32 R27, -RZ, R88.H1_H1 ;  /* 0x30000058ff1b7230 */ /* 0x000fe20000004100 */
[----:B------:R-:W-:-:S04]  /*1da0*/  FMUL.FTZ R26, R29, R26 ;  /* 0x0000001a1d1a7220 */ /* 0x000fc80000410000 */
[----:B------:R-:W-:Y:S01]  /*1db0*/  FFMA.FTZ R26, R28, R27, R26 ;  /* 0x0000001b1c1a7223 */ /* 0x000fe2000001001a */
[----:B------:R-:W-:Y:S02]  /*1dc0*/  HADD2.F32 R28, -RZ, R30.H0_H0 ;  /* 0x2000001eff1c7230 */ /* 0x000fe40000004100 */
[--C-:B-----5:R-:W-:Y:S02]  /*1dd0*/  HADD2.F32 R27, -RZ, R86.reuse.H0_H0 ;  /* 0x20000056ff1b7230 */ /* 0x120fe40000004100 */
[----:B-1----:R-:W-:Y:S02]  /*1de0*/  HADD2.F32 R25, -RZ, R31.H0_H0 ;  /* 0x2000001fff197230 */ /* 0x002fe40000004100 */
[----:B------:R-:W-:Y:S01]  /*1df0*/  HADD2.F32 R86, -RZ, R86.H1_H1 ;  /* 0x30000056ff567230 */ /* 0x000fe20000004100 */
[----:B------:R-:W-:Y:S01]  /*1e00*/  FFMA.FTZ R28, R28, R27, R87 ;  /* 0x0000001b1c1c7223 */ /* 0x000fe20000010057 */
[----:B------:R-:W-:Y:S02]  /*1e10*/  HADD2.F32 R27, -RZ, R30.H1_H1 ;  /* 0x3000001eff1b7230 */ /* 0x000fe40000004100 */
[----:B------:R-:W-:-:S03]  /*1e20*/  HADD2.F32 R24, -RZ, R84.H0_H0 ;  /* 0x20000054ff187230 */ /* 0x000fc60000004100 */
[----:B------:R-:W-:Y:S02]  /*1e30*/  FFMA.FTZ R86, R27, R86, R26 ;  /* 0x000000561b567223 */ /* 0x000fe4000001001a */
[----:B------:R-:W-:Y:S02]  /*1e40*/  FFMA.FTZ R28, R25, R24, R28 ;  /* 0x00000018191c7223 */ /* 0x000fe4000001001c */
[----:B------:R-:W0:Y:S01]  /*1e50*/  LDS.128 R24, [R36+0x10] ;  /* 0x0000100024187984 */ /* 0x000e220000000c00 */
[----:B------:R-:W-:Y:S02]  /*1e60*/  HADD2.F32 R30, -RZ, R85.H0_H0 ;  /* 0x20000055ff1e7230 */ /* 0x000fe40000004100 */
[----:B------:R-:W-:Y:S02]  /*1e70*/  HADD2.F32 R31, -RZ, R31.H1_H1 ;  /* 0x3000001fff1f7230 */ /* 0x000fe40000004100 */
[----:B------:R-:W-:Y:S02]  /*1e80*/  HADD2.F32 R84, -RZ, R84.H1_H1 ;  /* 0x30000054ff547230 */ /* 0x000fe40000004100 */
[----:B------:R-:W-:-:S03]  /*1e90*/  HADD2.F32 R85, -RZ, R85.H1_H1 ;  /* 0x30000055ff557230 */ /* 0x000fc60000004100 */
[----:B------:R-:W-:Y:S01]  /*1ea0*/  FFMA.FTZ R31, R31, R84, R86 ;  /* 0x000000541f1f7223 */ /* 0x000fe20000010056 */
[--C-:B0-----:R-:W-:Y:S02]  /*1eb0*/  HADD2.F32 R29, -RZ, R24.reuse.H0_H0 ;  /* 0x20000018ff1d7230 */ /* 0x101fe40000004100 */
[----:B------:R-:W-:-:S03]  /*1ec0*/  HADD2.F32 R24, -RZ, R24.H1_H1 ;  /* 0x30000018ff187230 */ /* 0x000fc60000004100 */
[----:B------:R-:W-:Y:S01]  /*1ed0*/  FFMA.FTZ R28, R29, R30, R28 ;  /* 0x0000001e1d1c7223 */ /* 0x000fe2000001001c */
[----:B------:R-:W-:Y:S02]  /*1ee0*/  HADD2.F32 R29, -RZ, R25.H0_H0 ;  /* 0x20000019ff1d7230 */ /* 0x000fe40000004100 */
[----:B------:R-:W-:Y:S01]  /*1ef0*/  HADD2.F32 R30, -RZ, R78.H0_H0 ;  /* 0x2000004eff1e7230 */ /* 0x000fe20000004100 */
[----:B------:R-:W-:-:S04]  /*1f00*/  FFMA.FTZ R24, R24, R85, R31 ;  /* 0x0000005518187223 */ /* 0x000fc8000001001f */
[----:B------:R-:W-:Y:S02]  /*1f10*/  FFMA.FTZ R55, R29, R30, R28 ;  /* 0x0000001e1d377223 */ /* 0x000fe4000001001c */
[----:B------:R-:W0:Y:S01]  /*1f20*/  LDS.128 R28, [R36+0x20] ;  /* 0x00002000241c7984 */ /* 0x000e220000000c00 */
[----:B------:R-:W-:Y:S02]  /*1f30*/  HADD2.F32 R25, -RZ, R25.H1_H1 ;  /* 0x30000019ff197230 */ /* 0x000fe40000004100 */
[----:B------:R-:W-:Y:S02]  /*1f40*/  HADD2.F32 R78, -RZ, R78.H1_H1 ;  /* 0x3000004eff4e7230 */ /* 0x000fe40000004100 */
[--C-:B----4-:R-:W-:Y:S02]  /*1f50*/  HADD2.F32 R84, -RZ, R80.reuse.H0_H0 ;  /* 0x20000050ff547230 */ /* 0x110fe40000004100 */
[----:B------:R-:W-:Y:S01]  /*1f60*/  HADD2.F32 R80, -RZ, R80.H1_H1 ;  /* 0x30000050ff507230 */ /* 0x000fe20000004100 */
[----:B------:R-:W-:Y:S01]  /*1f70*/  FFMA.FTZ R24, R25, R78, R24 ;  /* 0x0000004e19187223 */ /* 0x000fe20000010018 */
[----:B------:R-:W-:-:S02]  /*1f80*/  HADD2.F32 R25, -RZ, R26.H1_H1 ;  /* 0x3000001aff197230 */ /* 0x000fc40000004100 */
[----:B------:R-:W-:Y:S02]  /*1f90*/  HADD2.F32 R78, -RZ, R26.H0_H0 ;  /* 0x2000001aff4e7230 */ /* 0x000fe40000004100 */
[----:B------:R-:W-:Y:S01]  /*1fa0*/  HADD2.F32 R26, -RZ, R27.H0_H0 ;  /* 0x2000001bff1a7230 */ /* 0x000fe20000004100 */
[----:B------:R-:W-:Y:S01]  /*1fb0*/  FFMA.FTZ R24, R25, R80, R24 ;  /* 0x0000005019187223 */ /* 0x000fe20000010018 */
[----:B------:R-:W-:Y:S01]  /*1fc0*/  HADD2.F32 R25, -RZ, R81.H0_H0 ;  /* 0x20000051ff197230 */ /* 0x000fe20000004100 */
[----:B------:R-:W-:Y:S01]  /*1fd0*/  FFMA.FTZ R55, R78, R84, R55 ;  /* 0x000000544e377223 */ /* 0x000fe20000010037 */
[----:B------:R-:W-:Y:S02]  /*1fe0*/  HADD2.F32 R27, -RZ, R27.H1_H1 ;  /* 0x3000001bff1b7230 */ /* 0x000fe40000004100 */
[----:B------:R-:W-:Y:S01]  /*1ff0*/  HADD2.F32 R81, -RZ, R81.H1_H1 ;  /* 0x30000051ff517230 */ /* 0x000fe20000004100 */
[----:B------:R-:W-:-:S04]  /*2000*/  FFMA.FTZ R25, R26, R25, R55 ;  /* 0x000000191a197223 */ /* 0x000fc80000010037 */
[----:B------:R-:W-:Y:S01]  /*2010*/  FFMA.FTZ R24, R27, R81, R24 ;  /* 0x000000511b187223 */ /* 0x000fe20000010018 */
[--C-:B0-----:R-:W-:Y:S02]  /*2020*/  HADD2.F32 R26, -RZ, R28.reuse.H0_H0 ;  /* 0x2000001cff1a7230 */ /* 0x101fe40000004100 */
[----:B------:R-:W-:Y:S02]  /*2030*/  HADD2.F32 R27, -RZ, R28.H1_H1 ;  /* 0x3000001cff1b7230 */ /* 0x000fe40000004100 */
[--C-:B------:R-:W-:Y:S02]  /*2040*/  HADD2.F32 R28, -RZ, R29.reuse.H0_H0 ;  /* 0x2000001dff1c7230 */ /* 0x100fe40000004100 */
[----:B------:R-:W-:Y:S01]  /*2050*/  HADD2.F32 R29, -RZ, R29.H1_H1 ;  /* 0x3000001dff1d7230 */ /* 0x000fe20000004100 */
[----:B------:R-:W-:Y:S01]  /*2060*/  FSETP.NEU.FTZ.AND P1, PT, R0, RZ, PT ;  /* 0x000000ff0000720b */ /* 0x000fe20003f3d000 */
[--C-:B--2---:R-:W-:Y:S02]  /*2070*/  HADD2.F32 R55, -RZ, R82.reuse.H0_H0 ;  /* 0x20000052ff377230 */ /* 0x104fe40000004100 */
[----:B------:R-:W-:-:S02]  /*2080*/  HADD2.F32 R82, -RZ, R82.H1_H1 ;  /* 0x30000052ff527230 */ /* 0x000fc40000004100 */
[--C-:B---3--:R-:W-:Y:S01]  /*2090*/  HADD2.F32 R78, -RZ, R83.reuse.H0_H0 ;  /* 0x20000053ff4e7230 */ /* 0x108fe20000004100 */
[----:B------:R-:W-:Y:S01]  /*20a0*/  FFMA.FTZ R25, R26, R55, R25 ;  /* 0x000000371a197223 */ /* 0x000fe20000010019 */
        /* <DEDUP_REMOVED lines=14> */
[----:B------:R-:W-:Y:S02]  /*2190*/  FFMA.FTZ R25, R30, R26, R25 ;  /* 0x0000001a1e197223 */ /* 0x000fe40000010019 */
[----:B------:R-:W-:-:S04]  /*21a0*/  FFMA.FTZ R24, R31, R90, R24 ;  /* 0x0000005a1f187223 */ /* 0x000fc80000010018 */
[----:B------:R-:W-:Y:S01]  /*21b0*/  FADD.FTZ R31, R25, R24 ;  /* 0x00000018191f7221 */ /* 0x000fe20000010000 */
[----:B------:R-:W-:Y:S05]  /*21c0*/  BRA.DIV ~URZ, `(.L_x_19997) ;  /* 0x00002f027f007947 */ /* 0x000fea000b800000 */
[----:B------:R0:W1:Y:S02]  /*21d0*/  SHFL.BFLY PT, R24, R31, 0x2, 0x1f ;  /* 0x0c401f001f187f89 */ /* 0x00006400000e0000 */
.L_x_20034:
[----:B01----:R-:W-:Y:S01]  /*21e0*/  FADD.FTZ R31, R31, R24 ;  /* 0x000000181f1f7221 */ /* 0x003fe20000010000 */
[----:B------:R-:W-:Y:S05]  /*21f0*/  BRA.DIV ~URZ, `(.L_x_19998) ;  /* 0x00002f527f007947 */ /* 0x000fea000b800000 */
[----:B------:R0:W1:Y:S02]  /*2200*/  SHFL.BFLY PT, R24, R31, 0x1, 0x1f ;  /* 0x0c201f001f187f89 */ /* 0x00006400000e0000 */
.L_x_20035:
        /* <DEDUP_REMOVED lines=13> */
.L_x_19996:
[----:B------:R-:W-:-:S13]  /*22e0*/  ISETP.NE.AND P0, PT, R7, RZ, PT ;  /* 0x000000ff0700720c */ /* 0x000fda0003f05270 */
[----:B------:R-:W-:-:S05]  /*22f0*/  @!P0 IMAD.MOV.U32 R24, RZ, RZ, -0x800001 ;  /* 0xff7fffffff188424 */ /* 0x000fca00078e00ff */
[----:B------:R0:W-:Y:S02]  /*2300*/  @!P0 STS [R53], R24 ;  /* 0x0000001835008388 */ /* 0x0001e40000000800 */
.L_x_19999:
[----:B------:R-:W-:Y:S05]  /*2310*/  BSYNC B1 ;  /* 0x0000000000017941 */ /* 0x000fea0003800000 */
.L_x_19995:
        /* <DEDUP_REMOVED lines=9> */
.L_x_19994:
[----:B------:R-:W-:Y:S05]  /*23b0*/  BSYNC B0 ;  /* 0x0000000000007941 */ /* 0x000fea0003800000 */
.L_x_19993:
[----:B------:R-:W-:Y:S05]  /*23c0*/  BRA.DIV ~URZ, `(.L_x_20001) ;  /* 0x00002e027f007947 */ /* 0x000fea000b800000 */
[----:B------:R0:W1:Y:S02]  /*23d0*/  SHFL.BFLY PT, R7, R10, 0x10, 0x1f ;  /* 0x0e001f000a077f89 */ /* 0x00006400000e0000 */
.L_x_20036:
[----:B-1----:R-:W-:Y:S01]  /*23e0*/  FMNMX.FTZ R13, R7, R10, !PT ;  /* 0x0000000a070d7209 */ /* 0x002fe20007810000 */
[----:B------:R-:W-:Y:S05]  /*23f0*/  BRA.DIV ~URZ, `(.L_x_20002) ;  /* 0x00002e527f007947 */ /* 0x000fea000b800000 */
[----:B------:R-:W1:Y:S02]  /*2400*/  SHFL.BFLY PT, R0, R13, 0x8, 0x1f ;  /* 0x0d001f000d007f89 */ /* 0x000e6400000e0000 */
[----:B-1----:R-:W-:-:S05]  /*2410*/  FMNMX.FTZ R0, R13, R0, !PT ;  /* 0x000000000d007209 */ /* 0x002fca0007810000 */
[----:B------:R1:W2:Y:S02]  /*2420*/  SHFL.BFLY PT, R7, R0, 0x4, 0x1f ;  /* 0x0c801f0000077f89 */ /* 0x0002a400000e0000 */
.L_x_20037:
        /* <DEDUP_REMOVED lines=34> */
.L_x_20007:
        /* <DEDUP_REMOVED lines=11> */
.L_x_20006:
[----:B------:R-:W-:Y:S05]  /*2700*/  BSYNC B1 ;  /* 0x0000000000017941 */ /* 0x000fea0003800000 */
.L_x_20005:
        /* <DEDUP_REMOVED lines=10> */
.L_x_20010:
        /* <DEDUP_REMOVED lines=100> */
.L_x_20009:
[----:B------:R-:W-:Y:S05]  /*2df0*/  BSYNC B1 ;  /* 0x0000000000017941 */ /* 0x000fea0003800000 */
.L_x_20008:
        /* <DEDUP_REMOVED lines=55> */
.L_x_20012:
[----:B------:R-:W-:Y:S05]  /*3170*/  BSYNC B1 ;  /* 0x0000000000017941 */ /* 0x000fea0003800000 */
.L_x_20011:
        /* <DEDUP_REMOVED lines=26> */
.L_x_20004:
[----:B------:R-:W-:Y:S05]  /*3320*/  BSYNC B0 ;  /* 0x0000000000007941 */ /* 0x000fea0003800000 */
.L_x_20003:
        /* <DEDUP_REMOVED lines=37> */
.L_x_20017:
        /* <DEDUP_REMOVED lines=8> */
.L_x_20016:
[----:B01----:R-:W-:Y:S05]  /*3600*/  BSYNC B1 ;  /* 0x0000000000017941 */ /* 0x003fea0003800000 */
.L_x_20015:
        /* <DEDUP_REMOVED lines=10> */
.L_x_20020:
        /* <DEDUP_REMOVED lines=52> */
.L_x_20019:
[----:B------:R-:W-:Y:S05]  /*39f0*/  BSYNC B1 ;  /* 0x0000000000017941 */ /* 0x000fea0003800000 */
.L_x_20018:
        /* <DEDUP_REMOVED lines=31> */
.L_x_20022:
[----:B------:R-:W-:Y:S05]  /*3bf0*/  BSYNC B1 ;  /* 0x0000000000017941 */ /* 0x000fea0003800000 */
.L_x_20021:
        /* <DEDUP_REMOVED lines=14> */
.L_x_20014:
[----:B------:R-:W-:Y:S05]  /*3ce0*/  BSYNC B0 ;  /* 0x0000000000007941 */ /* 0x000fea0003800000 */
.L_x_20013:
[----:B0-----:R-:W-:Y:S01]  /*3cf0*/  SHF.R.S32.HI R0, RZ, 0x1f, R3 ;  /* 0x0000001fff007819 */ /* 0x001fe20000011403 */
[----:B------:R-:W-:Y:S01]  /*3d00*/  BAR.SYNC.DEFER_BLOCKING 0x0 ;  /* 0x0000000000007b1d */ /* 0x000fe20000010000 */
[----:B------:R-:W-:Y:S01]  /*3d10*/  IMAD.MOV.U32 R34, RZ, RZ, RZ ;  /* 0x000000ffff227224 */ /* 0x000fe200078e00ff */
[----:B------:R-:W-:Y:S01]  /*3d20*/  CS2R R32, SRZ ;  /* 0x0000000000207805 */ /* 0x000fe2000001ff00 */
[----:B------:R-:W-:-:S03]  /*3d30*/  LEA.HI R0, R0, R3, RZ, 0x5 ;  /* 0x0000000300007211 */ /* 0x000fc600078f28ff */
[----:B------:R-:W-:Y:S01]  /*3d40*/  BSSY B1, `(.L_x_20023) ;  /* 0x00000f3000017945 */ /* 0x000fe20003800000 */
[----:B------:R-:W-:-:S04]  /*3d50*/  SHF.R.S32.HI R7, RZ, 0x5, R0 ;  /* 0x00000005ff077819 */ /* 0x000fc80000011400 */
        /* <DEDUP_REMOVED lines=11> */
[----:B------:R-:W-:Y:S01]  /*3e10*/  IMAD.MOV.U32 R34, RZ, RZ, RZ ;  /* 0x000000ffff227224 */ /* 0x000fe200078e00ff */
[----:B------:R-:W-:Y:S01]  /*3e20*/  SHF.R.S32.HI R40, RZ, 0x1f, R40 ;  /* 0x0000001fff287819 */ /* 0x000fe20000011428 */
[--C-:B------:R-:W-:Y:S01]  /*3e30*/  IMAD.MOV.U32 R41, RZ, RZ, R7.reuse ;  /* 0x000000ffff297224 */ /* 0x100fe200078e0007 */
        /* <DEDUP_REMOVED lines=10> */
[----:B0-----:R-:W-:Y:S02]  /*3ee0*/  IMAD.MOV.U32 R36, RZ, RZ, RZ ;  /* 0x000000ffff247224 */ /* 0x001fe400078e00ff */
[----:B-1----:R-:W-:-:S04]  /*3ef0*/  IMAD.MOV R15, RZ, RZ, -R37 ;  /* 0x000000ffff0f7224 */ /* 0x002fc800078e0a25 */
[----:B------:R-:W-:-:S04]  /*3f00*/  IMAD R5, R15, R0, RZ ;  /* 0x000000000f057224 */ /* 0x000fc800078e02ff */
[----:B------:R-:W-:Y:S01]  /*3f10*/  IMAD.HI.U32 R36, R37, R5, R36 ;  /* 0x0000000525247227 */ /* 0x000fe200078e0024 */
[----:B------:R-:W-:-:S03]  /*3f20*/  SHF.R.S32.HI R5, RZ, 0x1f, R4 ;  /* 0x0000001fff057819 */ /* 0x000fc60000011404 */
[----:B------:R-:W-:-:S05]  /*3f30*/  IMAD.SHL.U32 R37, R6, 0x8, RZ ;  /* 0x0000000806257824 */ /* 0x000fca00078e00ff */
[C---:B------:R-:W-:Y:S02]  /*3f40*/  IADD3 R43, R37.reuse, 0x100, RZ ;  /* 0x00000100252b7810 */ /* 0x040fe40007ffe0ff */
[----:B------:R-:W-:Y:S02]  /*3f50*/  IADD3 R44, R37, 0x200, RZ ;  /* 0x00000200252c7810 */ /* 0x000fe40007ffe0ff */
.L_x_20033:
        /* <DEDUP_REMOVED lines=57> */
[----:B------:R-:W-:Y:S02]  /*42f0*/  LEA R14, P2, R15, c[0x0][0x178], 0x1 ;  /* 0x00005e000f0e7a11 */ /* 0x000fe400078408ff */
[----:B------:R-:W-:Y:S01]  /*4300*/  LEA R16, P4, R17, c[0x0][0x178], 0x1 ;  /* 0x00005e0011107a11 */ /* 0x000fe200078808ff */
[----:B------:R-:W-:-:S05]  /*4310*/  IMAD.IADD R22, R21, 0x1, R19 ;  /* 0x0000000115167824 */ /* 0x000fca00078e0213 */
        /* <DEDUP_REMOVED lines=48> */
.L_x_20028:
[----:B-12---:R-:W-:Y:S05]  /*4620*/  BSYNC B2 ;  /* 0x0000000000027941 */ /* 0x006fea0003800000 */
.L_x_20027:
        /* <DEDUP_REMOVED lines=37> */
.L_x_20030:
[----:B------:R-:W-:Y:S05]  /*4880*/  BSYNC B2 ;  /* 0x0000000000027941 */ /* 0x000fea0003800000 */
.L_x_20029:
        /* <DEDUP_REMOVED lines=34> */
.L_x_20032:
[----:B------:R-:W-:Y:S05]  /*4ab0*/  BSYNC B2 ;  /* 0x0000000000027941 */ /* 0x000fea0003800000 */
.L_x_20031:
[----:B------:R-:W-:Y:S01]  /*4ac0*/  HFMA2.MMA R13, R47, R12, R13 ;  /* 0x0000000c2f0d7235 */ /* 0x000fe2000000000d */
[----:B------:R-:W-:Y:S01]  /*4ad0*/  HFMA2 R21, R30, R22, R21 ;  /* 0x000000161e157231 */ /* 0x000fe20000000015 */
[----:B------:R-:W-:-:S05]  /*4ae0*/  HFMA2.MMA R17, R28, R17, -RZ ;  /* 0x000000111c117235 */ /* 0x000fca00001000ff */
        /* <DEDUP_REMOVED lines=17> */
[----:B------:R-:W-:Y:S02]  /*4c00*/  FADD.FTZ R32, R32, R15 ;  /* 0x0000000f20207221 */ /* 0x000fe40000010000 */
.L_x_20026:
[----:B------:R-:W-:Y:S05]  /*4c10*/  BSYNC B0 ;  /* 0x0000000000007941 */ /* 0x000fea0003800000 */
.L_x_20025:
[----:B------:R-:W-:Y:S02]  /*4c20*/  IADD3 R10, P1, R10, 0x10, RZ ;  /* 0x000000100a0a7810 */ /* 0x000fe40007f3e0ff */
[----:B------:R-:W-:Y:S02]  /*4c30*/  IADD3 R39, R39, 0x20, RZ ;  /* 0x0000002027277810 */ /* 0x000fe40007ffe0ff */
[----:B------:R-:W-:Y:S01]  /*4c40*/  IADD3 R42, R42, 0x80, RZ ;  /* 0x000000802a2a7810 */ /* 0x000fe20007ffe0ff */
[----:B------:R-:W-:Y:S01]  /*4c50*/  IMAD.X R35, RZ, RZ, R35, P1 ;  /* 0x000000ffff237224 */ /* 0x000fe200008e0623 */
[----:B------:R-:W-:Y:S05]  /*4c60*/  @!P0 BRA `(.L_x_20033) ;  /* 0xfffff2f000008947 */ /* 0x000fea000383ffff */
.L_x_20024:
[----:B------:R-:W-:Y:S05]  /*4c70*/  BSYNC B1 ;  /* 0x0000000000017941 */ /* 0x000fea0003800000 */
.L_x_20023:
        /* <DEDUP_REMOVED lines=35> */
[----:B------:R-:W-:Y:S01]  /*4eb0*/  IADD3 R0, R6, 0x20, RZ ;  /* 0x0000002006007810 */ /* 0x000fe20007ffe0ff */
[----:B---3--:R-:W-:-:S02]  /*4ec0*/  @!P2 FADD.FTZ R32, R3, R32 ;  /* 0x000000200320a221 */ /* 0x008fc40000010000 */
        /* <DEDUP_REMOVED lines=17> */
[----:B------:R-:W-:Y:S02]  /*4fe0*/  LEA.HI.X R3, R4, c[0x0][0x164], R7, 0x1, P0 ;  /* 0x0000590004037a11 */ /* 0x000fe400000f0c07 */
[----:B------:R-:W-:Y:S02]  /*4ff0*/  IADD3 R7, P2, R6, UR4, RZ ;  /* 0x0000000406077c10 */ /* 0x000fe4000ff5e0ff */
[----:B------:R-:W-:Y:S02]  /*5000*/  LEA.HI.X.SX32 R8, R0, UR7, 0x1, P1 ;  /* 0x0000000700087c11 */ /* 0x000fe400088f0eff */
[----:B------:R-:W-:Y:S02]  /*5010*/  LEA R4, P0, R5, c[0x0][0x160], 0x1 ;  /* 0x0000580005047a11 */ /* 0x000fe400078008ff */
[----:B------:R-:W-:Y:S02]  /*5020*/  F2FP.PACK_AB R0, R33, R34 ;  /* 0x000000222100723e */ /* 0x000fe400000000ff */
[----:B------:R-:W-:-:S02]  /*5030*/  LEA.HI.X.SX32 R10, R6, UR7, 0x1, P2 ;  /* 0x00000007060a7c11 */ /* 0x000fc400090f0eff */
[----:B------:R-:W-:Y:S01]  /*5040*/  LEA R6, P1, R7, c[0x0][0x160], 0x1 ;  /* 0x0000580007067a11 */ /* 0x000fe200078208ff */
[----:B------:R-:W-:Y:S01]  /*5050*/  STG.E.U16 [R2.64], R0 ;  /* 0x0000000002007986 */ /* 0x000fe2000c10150a */
[----:B------:R-:W-:Y:S02]  /*5060*/  LEA.HI.X R5, R5, c[0x0][0x164], R8, 0x1, P0 ;  /* 0x0000590005057a11 */ /* 0x000fe400000f0c08 */
[----:B------:R-:W-:Y:S02]  /*5070*/  PRMT R9, R0, 0x7632, R9 ;  /* 0x0000763200097816 */ /* 0x000fe40000000009 */
[----:B------:R-:W-:Y:S02]  /*5080*/  F2FP.PACK_AB R8, RZ, R32 ;  /* 0x00000020ff08723e */ /* 0x000fe400000000ff */
[----:B------:R-:W-:Y:S01]  /*5090*/  LEA.HI.X R7, R7, c[0x0][0x164], R10, 0x1, P1 ;  /* 0x0000590007077a11 */ /* 0x000fe200008f0c0a */
[----:B------:R-:W-:Y:S04]  /*50a0*/  STG.E.U16 [R4.64], R9 ;  /* 0x0000000904007986 */ /* 0x000fe8000c10150a */
[----:B------:R-:W-:Y:S01]  /*50b0*/  STG.E.U16 [R6.64], R8 ;  /* 0x0000000806007986 */ /* 0x000fe2000c10150a */
[----:B------:R-:W-:Y:S05]  /*50c0*/  EXIT ;  /* 0x000000000000794d */ /* 0x000fea0003800000 */
.L_x_19997:
[----:B------:R-:W-:Y:S01]  /*50d0*/  IMAD.MOV.U32 R26, RZ, RZ, R31 ;  /* 0x000000ffff1a7224 */ /* 0x000fe200078e001f */
[----:B------:R-:W-:Y:S01]  /*50e0*/  MOV R24, 0x5130 ;  /* 0x0000513000187802 */ /* 0x000fe20000000f00 */
[----:B------:R-:W-:-:S02]  /*50f0*/  IMAD.MOV.U32 R27, RZ, RZ, 0x2 ;  /* 0x00000002ff1b7424 */ /* 0x000fc400078e00ff */
[----:B------:R-:W-:Y:S02]  /*5100*/  IMAD.MOV.U32 R28, RZ, RZ, 0x1f ;  /* 0x0000001fff1c7424 */ /* 0x000fe400078e00ff */
[----:B------:R-:W-:Y:S02]  /*5110*/  IMAD.MOV.U32 R29, RZ, RZ, -0x1 ;  /* 0xffffffffff1d7424 */ /* 0x000fe400078e00ff */
[----:B------:R-:W-:Y:S05]  /*5120*/  CALL.REL.NOINC `($__internal_392_$__cuda_sm70_shflsync_bfly_p) ;  /* 0x0000021000007944 */ /* 0x000fea0003c00000 */
[----:B-1----:R-:W-:Y:S01]  /*5130*/  IMAD.MOV.U32 R24, RZ, RZ, R26 ;  /* 0x000000ffff187224 */ /* 0x002fe200078e001a */
[----:B0-----:R-:W-:Y:S05]  /*5140*/  BRA `(.L_x_20034) ;  /* 0xffffd09000007947 */ /* 0x001fea000383ffff */
.L_x_19998:
[----:B------:R-:W-:Y:S01]  /*5150*/  IMAD.MOV.U32 R26, RZ, RZ, R31 ;  /* 0x000000ffff1a7224 */ /* 0x000fe200078e001f */
[----:B------:R-:W-:Y:S01]  /*5160*/  MOV R24, 0x51b0 ;  /* 0x000051b000187802 */ /* 0x000fe20000000f00 */
[----:B------:R-:W-:Y:S02]  /*5170*/  IMAD.MOV.U32 R27, RZ, RZ, 0x1 ;  /* 0x00000001ff1b7424 */ /* 0x000fe400078e00ff */
[----:B------:R-:W-:Y:S02]  /*5180*/  IMAD.MOV.U32 R28, RZ, RZ, 0x1f ;  /* 0x0000001fff1c7424 */ /* 0x000fe400078e00ff */
[----:B------:R-:W-:Y:S02]  /*5190*/  IMAD.MOV.U32 R29, RZ, RZ, -0x1 ;  /* 0xffffffffff1d7424 */ /* 0x000fe400078e00ff */
[----:B------:R-:W-:Y:S05]  /*51a0*/  CALL.REL.NOINC `($__internal_392_$__cuda_sm70_shflsync_bfly_p) ;  /* 0x0000019000007944 */ /* 0x000fea0003c00000 */
[----:B-1----:R-:W-:Y:S01]  /*51b0*/  IMAD.MOV.U32 R24, RZ, RZ, R26 ;  /* 0x000000ffff187224 */ /* 0x002fe200078e001a */
[----:B0-----:R-:W-:Y:S05]  /*51c0*/  BRA `(.L_x_20035) ;  /* 0xffffd04000007947 */ /* 0x001fea000383ffff */
.L_x_20001:
        /* <DEDUP_REMOVED lines=8> */
.L_x_20002:
[----:B------:R-:W-:Y:S01]  /*5250*/  IMAD.MOV.U32 R26, RZ, RZ, R13 ;  /* 0x000000ffff1a7224 */ /* 0x000fe200078e000d */
[----:B------:R-:W-:Y:S01]  /*5260*/  MOV R24, 0x52b0 ;  /* 0x000052b000187802 */ /* 0x000fe20000000f00 */
[----:B------:R-:W-:Y:S02]  /*5270*/  IMAD.MOV.U32 R27, RZ, RZ, 0x8 ;  /* 0x00000008ff1b7424 */ /* 0x000fe400078e00ff */
[----:B------:R-:W-:Y:S02]  /*5280*/  IMAD.MOV.U32 R28, RZ, RZ, 0x1f ;  /* 0x0000001fff1c7424 */ /* 0x000fe400078e00ff */
[----:B------:R-:W-:Y:S02]  /*5290*/  IMAD.MOV.U32 R29, RZ, RZ, -0x1 ;  /* 0xffffffffff1d7424 */ /* 0x000fe400078e00ff */
[----:B0-----:R-:W-:Y:S05]  /*52a0*/  CALL.REL.NOINC `($__internal_392_$__cuda_sm70_shflsync_bfly_p) ;  /* 0x0000009000007944 */ /* 0x001fea0003c00000 */
[----:B-1----:R-:W-:Y:S01]  /*52b0*/  FMNMX.FTZ R0, R13, R26, !PT ;  /* 0x0000001a0d007209 */ /* 0x002fe20007810000 */
[----:B0-----:R-:W-:Y:S01]  /*52c0*/  IMAD.MOV.U32 R27, RZ, RZ, 0x4 ;  /* 0x00000004ff1b7424 */ /* 0x001fe200078e00ff */
[----:B------:R-:W-:Y:S01]  /*52d0*/  MOV R24, 0x5320 ;  /* 0x0000532000187802 */ /* 0x000fe20000000f00 */
[----:B------:R-:W-:-:S02]  /*52e0*/  IMAD.MOV.U32 R28, RZ, RZ, 0x1f ;  /* 0x0000001fff1c7424 */ /* 0x000fc400078e00ff */
[----:B------:R-:W-:Y:S02]  /*52f0*/  IMAD.MOV.U32 R29, RZ, RZ, -0x1 ;  /* 0xffffffffff1d7424 */ /* 0x000fe400078e00ff */
[----:B------:R-:W-:Y:S02]  /*5300*/  IMAD.MOV.U32 R26, RZ, RZ, R0 ;  /* 0x000000ffff1a7224 */ /* 0x000fe400078e0000 */
[----:B------:R-:W-:Y:S05]  /*5310*/  CALL.REL.NOINC `($__internal_392_$__cuda_sm70_shflsync_bfly_p) ;  /* 0x0000002000007944 */ /* 0x000fea0003c00000 */
[----:B-1----:R-:W-:Y:S01]  /*5320*/  IMAD.MOV.U32 R7, RZ, RZ, R26 ;  /* 0x000000ffff077224 */ /* 0x002fe200078e001a */
[----:B0-----:R-:W-:Y:S05]  /*5330*/  BRA `(.L_x_20037) ;  /* 0xffffd0f000007947 */ /* 0x001fea000383ffff */
        .weak           $__internal_392_$__cuda_sm70_shflsync_bfly_p
        .type           $__internal_392_$__cuda_sm70_shflsync_bfly_p,@function
        .size           $__internal_392_$__cuda_sm70_shflsync_bfly_p,(.L_x_23559 - $__internal_392_$__cuda_sm70_shflsync_bfly_p)
$__internal_392_$__cuda_sm70_shflsync_bfly_p:
[----:B------:R-:W-:Y:S01]  /*5340*/  IMAD.MOV.U32 R25, RZ, RZ, 0x0 ;  /* 0x00000000ff197424 */ /* 0x000fe200078e00ff */
[----:B------:R-:W-:Y:S04]  /*5350*/  WARPSYNC R29 ;  /* 0x0000001d00007348 */ /* 0x000fe80003800000 */
[----:B------:R0:W1:Y:S01]  /*5360*/  SHFL.BFLY PT, R26, R26, R27, R28 ;  /* 0x0c00001b1a1a7389 */ /* 0x00006200000e001c */
[----:B------:R-:W-:Y:S05]  /*5370*/  RET.REL.NODEC R24 `(_ZN4vllm25paged_attention_v1_kernelIttLi96ELi8ELi128ELNS_18Fp8KVCacheDataTypeE0ELb1EEEvPT_PKS2_PKT0_S8_ifPKiSA_iPKfiiiSC_SC_iiiii) ;  /* 0xffffac8018007950 */ /* 0x000fea0003c3ffff */
.L_x_20038:
        /* <DEDUP_REMOVED lines=16> */
.L_x_23559:


//--------------------- .text._ZN4vllm25paged_attention_v1_kernelIttLi80ELi8ELi128ELNS_18Fp8KVCacheDataTypeE0ELb1EEEvPT_PKS2_PKT0_S8_ifPKiSA_iPKfiiiSC_SC_iiiii --------------------------
	.section	.text._ZN4vllm25paged_attention_v1_kernelIttLi80ELi8ELi128ELNS_18Fp8KVCacheDataTypeE0ELb1EEEvPT_PKS2_PKT0_S8_ifPKiSA_iPKfiiiSC_SC_iiiii,"ax",@progbits
	.sectioninfo	@"SHI_REGISTERS=80"
	.align	128
        .global         _ZN4vllm25paged_attention_v1_kernelIttLi80ELi8ELi128ELNS_18Fp8KVCacheDataTypeE0ELb1EEEvPT_PKS2_PKT0_S8_ifPKiSA_iPKfiiiSC_SC_iiiii
        .type           _ZN4vllm25paged_attention_v1_kernelIttLi80ELi8ELi128ELNS_18Fp8KVCacheDataTypeE0ELb1EEEvPT_PKS2_PKT0_S8_ifPKiSA_iPKfiiiSC_SC_iiiii,@function
        .size           _ZN4vllm25paged_attention_v1_kernelIttLi80ELi8ELi128ELNS_18Fp8KVCacheDataTypeE0ELb1EEEvPT_PKS2_PKT0_S8_ifPKiSA_iPKfiiiSC_SC_iiiii,(.L_x_23560 - _ZN4vllm25paged_attention_v1_kernelIttLi80ELi8ELi128ELNS_18Fp8KVCacheDataTypeE0ELb1EEEvPT_PKS2_PKT0_S8_ifPKiSA_iPKfiiiSC_SC_iiiii)
        .other          _ZN4vllm25paged_attention_v1_kernelIttLi80ELi8ELi128ELNS_18Fp8KVCacheDataTypeE0ELb1EEEvPT_PKS2_PKT0_S8_ifPKiSA_iPKfiiiSC_SC_iiiii,@"STO_CUDA_ENTRY STV_DEFAULT"
_ZN4vllm25paged_attention_v1_kernelIttLi80ELi8ELi128ELNS_18Fp8KVCacheDataTypeE0ELb1EEEvPT_PKS2_PKT0_S8_ifPKiSA_iPKfiiiSC_SC_iiiii:
.text._ZN4vllm25paged_attention_v1_kernelIttLi80ELi8ELi128ELNS_18Fp8KVCacheDataTypeE0ELb1EEEvPT_PKS2_PKT0_S8_ifPKiSA_iPKfiiiSC_SC_iiiii:
        /* <DEDUP_REMOVED lines=98> */
.L_x_20043:
        /* <DEDUP_REMOVED lines=11> */
.L_x_20042:
[----:B------:R-:W-:Y:S05]  /*06d0*/  BSYNC B1 ;  /* 0x0000000000017941 */ /* 0x000fea0003800000 */
.L_x_20041:
        /* <DEDUP_REMOVED lines=10> */
.L_x_20044:
        /* <DEDUP_REMOVED lines=17> */
.L_x_20040:
[----:B------:R-:W-:Y:S05]  /*0890*/  BSYNC B0 ;  /* 0x0000000000007941 */ /* 0x000fea0003800000 */
.L_x_20039:
        /* <DEDUP_REMOVED lines=44> */
[----:B------:R-:W-:Y:S01]  /*0b60*/  IMAD R12, R12, c[0x0][0x198], RZ ;  /* 0x000066000c0c7a24 */ /* 0x000fe200078e02ff */
[----:B------:R-:W-:Y:S01]  /*0b70*/  SHF.R.S32.HI R13, RZ, 0x1f, R14 ;  /* 0x0000001fff0d7819 */ /* 0x000fe2000001140e */
[----:B------:R-:W-:Y:S01]  /*0b80*/  IMAD.SHL.U32 R10, R7, 0x2, RZ ;  /* 0x00000002070a7824 */ /* 0x000fe200078e00ff */
[----:B------:R-:W-:Y:S01]  /*0b90*/  SHF.R.S32.HI R16, RZ, 0x1f, R15 ;  /* 0x0000001fff107819 */ /* 0x000fe2000001140f */
[----:B------:R-:W-:Y:S01]  /*0ba0*/  IMAD.MOV.U32 R28, RZ, RZ, c[0x0][0x1ac] ;  /* 0x00006b00ff1c7624 */ /* 0x000fe200078e00ff */
[----:B------:R-:W-:Y:S02]  /*0bb0*/  SHF.R.S32.HI R17, RZ, 0x1f, R5 ;  /* 0x0000001fff117819 */ /* 0x000fe40000011405 */
[----:B------:R-:W-:Y:S01]  /*0bc0*/  LEA.HI R29, R16, R15, RZ, 0x2 ;  /* 0x0000000f101d7211 */ /* 0x000fe200078f10ff */
[----:B------:R-:W-:Y:S01]  /*0bd0*/  IMAD.SHL.U32 R16, R15, 0x2, RZ ;  /* 0x000000020f107824 */ /* 0x000fe200078e00ff */
[----:B------:R-:W-:-:S02]  /*0be0*/  IADD3 R18, P0, R5, R12, RZ ;  /* 0x0000000c05127210 */ /* 0x000fc40007f1e0ff */
[----:B------:R-:W-:Y:S01]  /*0bf0*/  SHF.R.S32.HI R15, RZ, 0x1f, R10 ;  /* 0x0000001fff0f7819 */ /* 0x000fe2000001140a */
[----:B------:R-:W-:Y:S01]  /*0c00*/  IMAD.SHL.U32 R29, R29, 0x10, RZ ;  /* 0x000000101d1d7824 */ /* 0x000fe200078e00ff */
[----:B------:R-:W-:Y:S02]  /*0c10*/  LEA.HI R13, R13, R14, RZ, 0x3 ;  /* 0x0000000e0d0d7211 */ /* 0x000fe400078f18ff */
[----:B------:R-:W-:Y:S02]  /*0c20*/  LEA.HI.X.SX32 R19, R12, R17, 0x1, P0 ;  /* 0x000000110c137211 */ /* 0x000fe400000f0eff */
[----:B------:R-:W-:Y:S02]  /*0c30*/  SHF.R.S32.HI R17, RZ, 0x1f, R16 ;  /* 0x0000001fff117819 */ /* 0x000fe40000011410 */
[----:B------:R-:W-:Y:S02]  /*0c40*/  LEA.HI R15, R15, R10, RZ, 0x3 ;  /* 0x0000000a0f0f7211 */ /* 0x000fe400078f18ff */
[----:B------:R-:W-:-:S02]  /*0c50*/  LOP3.LUT R13, R13, 0xfffffff8, RZ, 0xc0, !PT ;  /* 0xfffffff80d0d7812 */ /* 0x000fc400078ec0ff */
[----:B------:R-:W-:Y:S02]  /*0c60*/  LEA R12, P0, R18, c[0x0][0x188], 0x2 ;  /* 0x00006200120c7a11 */ /* 0x000fe400078010ff */
[----:B------:R-:W-:Y:S01]  /*0c70*/  LEA.HI R17, R17, R16, RZ, 0x3 ;  /* 0x0000001011117211 */ /* 0x000fe200078f18ff */
[----:B------:R-:W-:Y:S01]  /*0c80*/  IMAD.IADD R49, R14, 0x1, -R13 ;  /* 0x000000010e317824 */ /* 0x000fe200078e0a0d */
[----:B------:R-:W-:Y:S02]  /*0c90*/  LOP3.LUT R15, R15, 0xfffffff8, RZ, 0xc0, !PT ;  /* 0xfffffff80f0f7812 */ /* 0x000fe400078ec0ff */
[----:B------:R-:W-:Y:S01]  /*0ca0*/  LEA.HI.X R13, R18, c[0x0][0x18c], R19, 0x2, P0 ;  /* 0x00006300120d7a11 */ /* 0x000fe200000f1413 */
[----:B------:R-:W-:Y:S01]  /*0cb0*/  IMAD.SHL.U32 R37, R49, 0x8, RZ ;  /* 0x0000000831257824 */ /* 0x000fe200078e00ff */
[----:B------:R-:W-:Y:S01]  /*0cc0*/  LOP3.LUT R17, R17, 0xfffffff8, RZ, 0xc0, !PT ;  /* 0xfffffff811117812 */ /* 0x000fe200078ec0ff */
[----:B------:R-:W-:Y:S01]  /*0cd0*/  IMAD.IADD R14, R10, 0x1, -R15 ;  /* 0x000000010a0e7824 */ /* 0x000fe200078e0a0f */
[----:B------:R-:W-:Y:S01]  /*0ce0*/  IADD3 R18, R7, 0x8, RZ ;  /* 0x0000000807127810 */ /* 0x000fe20007ffe0ff */
[----:B------:R-:W-:Y:S01]  /*0cf0*/  IMAD R48, R5, 0x8, R49 ;  /* 0x0000000805307824 */ /* 0x000fe200078e0231 */
[C---:B------:R-:W-:Y:S01]  /*0d00*/  IADD3 R10, R7.reuse, 0xc, RZ ;  /* 0x0000000c070a7810 */ /* 0x040fe20007ffe0ff */
[----:B------:R-:W-:Y:S01]  /*0d10*/  IMAD.IADD R15, R16, 0x1, -R17 ;  /* 0x00000001100f7824 */ /* 0x000fe200078e0a11 */
[----:B------:R-:W-:Y:S01]  /*0d20*/  SHF.R.S32.HI R19, RZ, 0x1f, R18 ;  /* 0x0000001fff137819 */ /* 0x000fe20000011412 */
[----:B------:R-:W-:Y:S01]  /*0d30*/  IMAD.SHL.U32 R16, R18, 0x2, RZ ;  /* 0x0000000212107824 */ /* 0x000fe200078e00ff */
[----:B------:R-:W-:-:S02]  /*0d40*/  IADD3 R20, R7, 0x10, RZ ;  /* 0x0000001007147810 */ /* 0x000fc40007ffe0ff */
[----:B------:R-:W-:Y:S02]  /*0d50*/  SHF.R.S32.HI R31, RZ, 0x1f, R10 ;  /* 0x0000001fff1f7819 */ /* 0x000fe4000001140a */
[----:B------:R-:W-:Y:S01]  /*0d60*/  LEA.HI R30, R19, R18, RZ, 0x2 ;  /* 0x00000012131e7211 */ /* 0x000fe200078f10ff */
[----:B------:R-:W-:Y:S01]  /*0d70*/  IMAD.SHL.U32 R18, R20, 0x2, RZ ;  /* 0x0000000214127824 */ /* 0x000fe200078e00ff */
[----:B------:R-:W-:Y:S02]  /*0d80*/  IADD3 R22, R7, 0x14, RZ ;  /* 0x0000001407167810 */ /* 0x000fe40007ffe0ff */
        /* <DEDUP_REMOVED lines=9> */
[----:B------:R-:W-:Y:S01]  /*0e20*/  SHF.R.S32.HI R21, RZ, 0x1f, R18 ;  /* 0x0000001fff157819 */ /* 0x000fe20000011412 */
[----:B------:R-:W-:Y:S01]  /*0e30*/  IMAD.SHL.U32 R35, R32, 0x10, RZ ;  /* 0x0000001020237824 */ /* 0x000fe200078e00ff */
[----:B------:R-:W-:Y:S02]  /*0e40*/  IADD3 R20, R7, 0x18, RZ ;  /* 0x0000001807147810 */ /* 0x000fe40007ffe0ff */
        /* <DEDUP_REMOVED lines=8> */
[----:B------:R-:W-:Y:S02]  /*0ed0*/  LEA.HI R19, R19, R10, RZ, 0x3 ;  /* 0x0000000a13137211 */ /* 0x000fe400078f18ff */
[----:B------:R-:W-:-:S02]  /*0ee0*/  LOP3.LUT R21, R21, 0xfffffff8, RZ, 0xc0, !PT ;  /* 0xfffffff815157812 */ /* 0x000fc400078ec0ff */
[----:B------:R-:W-:Y:S01]  /*0ef0*/  LEA.HI R38, R25, R20, RZ, 0x2 ;  /* 0x0000001419267211 */ /* 0x000fe200078f10ff */
[----:B------:R-:W-:Y:S01]  /*0f00*/  IMAD.SHL.U32 R20, R20, 0x2, RZ ;  /* 0x0000000214147824 */ /* 0x000fe200078e00ff */
[----:B------:R-:W-:Y:S01]  /*0f10*/  SHF.R.S32.HI R23, RZ, 0x1f, R22 ;  /* 0x0000001fff177819 */ /* 0x000fe20000011416 */
[----:B------:R-:W-:Y:S01]  /*0f20*/  IMAD.IADD R18, R18, 0x1, -R21 ;  /* 0x0000000112127824 */ /* 0x000fe200078e0a15 */
[----:B------:R-:W-:Y:S01]  /*0f30*/  LOP3.LUT R17, R19, 0xfffffff8, RZ, 0xc0, !PT ;  /* 0xfffffff813117812 */ /* 0x000fe200078ec0ff */
[----:B------:R-:W-:Y:S01]  /*0f40*/  IMAD.SHL.U32 R38, R38, 0x10, RZ ;  /* 0x0000001026267824 */ /* 0x000fe200078e00ff */
[----:B------:R-:W-:Y:S02]  /*0f50*/  LEA.HI R23, R23, R22, RZ, 0x3 ;  /* 0x0000001617177211 */ /* 0x000fe400078f18ff */
[----:B------:R-:W-:Y:S01]  /*0f60*/  SHF.R.S32.HI R21, RZ, 0x1f, R20 ;  /* 0x0000001fff157819 */ /* 0x000fe20000011414 */
[----:B------:R-:W-:Y:S01]  /*0f70*/  IMAD.IADD R17, R10, 0x1, -R17 ;  /* 0x000000010a117824 */ /* 0x000fe200078e0a11 */
[----:B------:R-:W-:-:S02]  /*0f80*/  IADD3 R10, R7, 0x1c, RZ ;  /* 0x0000001c070a7810 */ /* 0x000fc40007ffe0ff */
        /* <DEDUP_REMOVED lines=9> */
[----:B------:R-:W-:Y:S01]  /*1020*/  LEA.HI R39, R23, R10, RZ, 0x2 ;  /* 0x0000000a17277211 */ /* 0x000fe200078f10ff */
[----:B------:R-:W-:Y:S01]  /*1030*/  IMAD R10, R4, c[0x0][0x1b0], RZ ;  /* 0x00006c00040a7a24 */ /* 0x000fe200078e02ff */
[----:B------:R-:W-:Y:S01]  /*1040*/  LEA.HI R40, R25, R24, RZ, 0x2 ;  /* 0x0000001819287211 */ /* 0x000fe200078f10ff */
[----:B------:R-:W-:Y:S01]  /*1050*/  IMAD.SHL.U32 R24, R24, 0x2, RZ ;  /* 0x0000000218187824 */ /* 0x000fe200078e00ff */
[----:B------:R-:W-:Y:S01]  /*1060*/  SHF.R.S32.HI R23, RZ, 0x1f, R26 ;  /* 0x0000001fff177819 */ /* 0x000fe2000001141a */
        /* <DEDUP_REMOVED lines=57> */
.L_x_20052:
        /* <DEDUP_REMOVED lines=64> */
[----:B------:R0:W2:Y:S03]  /*1800*/  LDG.E.CONSTANT R72, [R40.64] ;  /* 0x0000000a28487981 */ /* 0x0000a6000c1e9900 */
[----:B------:R-:W-:-:S02]  /*1810*/  LEA.HI.X R45, R43, c[0x0][0x174], R42, 0x1, P1 ;  /* 0x00005d002b2d7a11 */ /* 0x000fc400008f0c2a */
[----:B------:R-:W-:-:S03]  /*1820*/  IADD3 R42, P0, P1, R16, R38, R29 ;  /* 0x00000026102a7210 */ /* 0x000fc6000791e01d */
[----:B------:R1:W3:Y:S01]  /*1830*/  LDG.E.CONSTANT R73, [R44.64] ;  /* 0x0000000a2c497981 */ /* 0x0002e2000c1e9900 */
[----:B------:R-:W-:Y:S02]  /*1840*/  LEA R70, P2, R42, c[0x0][0x170], 0x1 ;  /* 0x00005c002a467a11 */ /* 0x000fe400078408ff */
[----:B------:R-:W-:Y:S01]  /*1850*/  IADD3.X R43, R60, R39, R51, P0, P1 ;  /* 0x000000273c2b7210 */ /* 0x000fe200007e2433 */
[----:B0-----:R-:W-:Y:S03]  /*1860*/  LDS.64 R40, [R26+0x8] ;  /* 0x000008001a287984 */ /* 0x001fe60000000a00 */
[----:B------:R-:W-:Y:S02]  /*1870*/  LEA.HI.X R71, R42, c[0x0][0x174], R43, 0x1, P2 ;  /* 0x00005d002a477a11 */ /* 0x000fe400010f0c2b */
[----:B------:R-:W0:Y:S04]  /*1880*/  LDS.64 R42, [R26] ;  /* 0x000000001a2a7984 */ /* 0x000e280000000a00 */
[----:B------:R4:W5:Y:S01]  /*1890*/  LDG.E.CONSTANT R68, [R70.64] ;  /* 0x0000000a46447981 */ /* 0x000962000c1e9900 */
[----:B0-----:R-:W-:-:S02]  /*18a0*/  HADD2.F32 R74, -RZ, R43.H0_H0 ;  /* 0x2000002bff4a7230 */ /* 0x001fc40000004100 */
[----:B-1----:R-:W-:Y:S02]  /*18b0*/  HADD2.F32 R45, -RZ, R43.H1_H1 ;  /* 0x3000002bff2d7230 */ /* 0x002fe40000004100 */
[----:B------:R-:W-:Y:S02]  /*18c0*/  HADD2.F32 R43, -RZ, R42.H0_H0 ;  /* 0x2000002aff2b7230 */ /* 0x000fe40000004100 */
[--C-:B--2---:R-:W-:Y:S02]  /*18d0*/  HADD2.F32 R75, -RZ, R72.reuse.H0_H0 ;  /* 0x20000048ff4b7230 */ /* 0x104fe40000004100 */
[----:B------:R-:W-:-:S03]  /*18e0*/  HADD2.F32 R72, -RZ, R72.H1_H1 ;  /* 0x30000048ff487230 */ /* 0x000fc60000004100 */
[----:B------:R-:W-:Y:S02]  /*18f0*/  FMUL.FTZ R74, R74, R75 ;  /* 0x0000004b4a4a7220 */ /* 0x000fe40000410000 */
[----:B----4-:R-:W-:Y:S01]  /*1900*/  FMUL.FTZ R70, R45, R72 ;  /* 0x000000482d467220 */ /* 0x010fe20000410000 */
[----:B---3--:R-:W-:Y:S01]  /*1910*/  HADD2.F32 R44, -RZ, R73.H0_H0 ;  /* 0x20000049ff2c7230 */ /* 0x008fe20000004100 */
[----:B------:R-:W-:-:S04]  /*1920*/  IADD3 R45, P0, P1, R17, R38, R32 ;  /* 0x00000026112d7210 */ /* 0x000fc8000791e020 */
[----:B------:R-:W-:Y:S01]  /*1930*/  FFMA.FTZ R43, R43, R44, R74 ;  /* 0x0000002c2b2b7223 */ /* 0x000fe2000001004a */
[----:B------:R-:W-:Y:S02]  /*1940*/  LEA R44, P2, R45, c[0x0][0x170], 0x1 ;  /* 0x00005c002d2c7a11 */ /* 0x000fe400078408ff */
[----:B------:R-:W-:Y:S01]  /*1950*/  IADD3.X R72, R63, R39, R52, P0, P1 ;  /* 0x000000273f487210 */ /* 0x000fe200007e2434 */
[----:B------:R-:W-:Y:S02]  /*1960*/  HADD2.F32 R74, -RZ, R42.H1_H1 ;  /* 0x3000002aff4a7230 */ /* 0x000fe40000004100 */
[----:B------:R-:W-:Y:S01]  /*1970*/  HADD2.F32 R42, -RZ, R40.H0_H0 ;  /* 0x20000028ff2a7230 */ /* 0x000fe20000004100 */
[----:B------:R-:W-:Y:S01]  /*1980*/  LEA.HI.X R45, R45, c[0x0][0x174], R72, 0x1, P2 ;  /* 0x00005d002d2d7a11 */ /* 0x000fe200010f0c48 */
[----:B-----5:R-:W-:Y:S02]  /*1990*/  HADD2.F32 R75, -RZ, R68.H0_H0 ;  /* 0x20000044ff4b7230 */ /* 0x020fe40000004100 */
[----:B------:R-:W-:-:S02]  /*19a0*/  HADD2.F32 R73, -RZ, R73.H1_H1 ;  /* 0x30000049ff497230 */ /* 0x000fc40000004100 */
[----:B------:R0:W2:Y:S01]  /*19b0*/  LDG.E.CONSTANT R72, [R44.64] ;  /* 0x0000000a2c487981 */ /* 0x0000a2000c1e9900 */
        /* <DEDUP_REMOVED lines=21> */
[----:B-1----:R-:W-:Y:S02]  /*1b10*/  HADD2.F32 R40, -RZ, R42.H0_H0 ;  /* 0x2000002aff287230 */ /* 0x002fe40000004100 */
[----:B---3--:R-:W-:Y:S02]  /*1b20*/  HADD2.F32 R41, -RZ, R73.H0_H0 ;  /* 0x20000049ff297230 */ /* 0x008fe40000004100 */
[----:B------:R-:W2:Y:S03]  /*1b30*/  LDG.E.CONSTANT R44, [R44.64] ;  /* 0x0000000a2c2c7981 */ /* 0x000ea6000c1e9900 */
        /* <DEDUP_REMOVED lines=20> */
[----:B0-----:R-:W-:Y:S02]  /*1c80*/  HADD2.F32 R42, -RZ, R40.H0_H0 ;  /* 0x20000028ff2a7230 */ /* 0x001fe40000004100 */
[----:B---3--:R-:W-:Y:S02]  /*1c90*/  HADD2.F32 R43, -RZ, R68.H0_H0 ;  /* 0x20000044ff2b7230 */ /* 0x008fe40000004100 */
[----:B------:R0:W2:Y:S03]  /*1ca0*/  LDG.E.CONSTANT R44, [R44.64] ;  /* 0x0000000a2c2c7981 */ /* 0x0000a6000c1e9900 */
        /* <DEDUP_REMOVED lines=8> */
[----:B------:R-:W3:Y:S03]  /*1d30*/  LDG.E.CONSTANT R42, [R42.64] ;  /* 0x0000000a2a2a7981 */ /* 0x000ee6000c1e9900 */
[----:B------:R-:W-:-:S02]  /*1d40*/  LEA.HI.X R71, R38, c[0x0][0x174], R39, 0x1, P0 ;  /* 0x00005d0026477a11 */ /* 0x000fc400000f0c27 */
[----:B------:R-:W1:Y:S04]  /*1d50*/  LDS.64 R38, [R26+0x20] ;  /* 0x000020001a267984 */ /* 0x000e680000000a00 */
[----:B------:R-:W4:Y:S01]  /*1d60*/  LDG.E.CONSTANT R70, [R70.64] ;  /* 0x0000000a46467981 */ /* 0x000f22000c1e9900 */
[----:B0-----:R-:W-:Y:S02]  /*1d70*/  HADD2.F32 R45, -RZ, R40.H1_H1 ;  /* 0x30000028ff2d7230 */ /* 0x001fe40000004100 */
[----:B------:R-:W-:Y:S02]  /*1d80*/  HADD2.F32 R68, -RZ, R68.H1_H1 ;  /* 0x30000044ff447230 */ /* 0x000fe40000004100 */
[----:B------:R-:W-:-:S03]  /*1d90*/  HADD2.F32 R40, -RZ, R41.H0_H0 ;  /* 0x20000029ff287230 */ /* 0x000fc60000004100 */
[----:B------:R-:W-:Y:S01]  /*1da0*/  FFMA.FTZ R45, R45, R68, R72 ;  /* 0x000000442d2d7223 */ /* 0x000fe20000010048 */
[----:B------:R-:W-:Y:S01]  /*1db0*/  FSETP.NEU.FTZ.AND P1, PT, R0, RZ, PT ;  /* 0x000000ff0000720b */ /* 0x000fe20003f3d000 */
[----:B--2---:R-:W-:-:S05]  /*1dc0*/  HADD2.F32 R68, -RZ, R44.H0_H0 ;  /* 0x2000002cff447230 */ /* 0x004fca0000004100 */
[----:B------:R-:W-:Y:S01]  /*1dd0*/  FFMA.FTZ R68, R40, R68, R73 ;  /* 0x0000004428447223 */ /* 0x000fe20000010049 */
[----:B------:R-:W-:Y:S02]  /*1de0*/  HADD2.F32 R40, -RZ, R41.H1_H1 ;  /* 0x30000029ff287230 */ /* 0x000fe40000004100 */
[----:B-1----:R-:W-:Y:S02]  /*1df0*/  HADD2.F32 R41, -RZ, R38.H0_H0 ;  /* 0x20000026ff297230 */ /* 0x002fe40000004100 */
[----:B------:R-:W-:Y:S02]  /*1e00*/  HADD2.F32 R44, -RZ, R44.H1_H1 ;  /* 0x3000002cff2c7230 */ /* 0x000fe40000004100 */
[----:B---3--:R-:W-:-:S03]  /*1e10*/  HADD2.F32 R43, -RZ, R42.H0_H0 ;  /* 0x2000002aff2b7230 */ /* 0x008fc60000004100 */
[----:B------:R-:W-:Y:S01]  /*1e20*/  FFMA.FTZ R40, R40, R44, R45 ;  /* 0x0000002c28287223 */ /* 0x000fe2000001002d */
[----:B------:R-:W-:Y:S01]  /*1e30*/  HADD2.F32 R42, -RZ, R42.H1_H1 ;  /* 0x3000002aff2a7230 */ /* 0x000fe20000004100 */
[----:B------:R-:W-:Y:S01]  /*1e40*/  FFMA.FTZ R43, R41, R43, R68 ;  /* 0x0000002b292b7223 */ /* 0x000fe20000010044 */
[----:B------:R-:W-:Y:S02]  /*1e50*/  HADD2.F32 R41, -RZ, R38.H1_H1 ;  /* 0x30000026ff297230 */ /* 0x000fe40000004100 */
[--C-:B------:R-:W-:Y:S02]  /*1e60*/  HADD2.F32 R38, -RZ, R39.reuse.H0_H0 ;  /* 0x20000027ff267230 */ /* 0x100fe40000004100 */
[--C-:B----4-:R-:W-:Y:S01]  /*1e70*/  HADD2.F32 R44, -RZ, R70.reuse.H0_H0 ;  /* 0x20000046ff2c7230 */ /* 0x110fe20000004100 */
        /* <DEDUP_REMOVED lines=8> */
.L_x_20094:
[----:B01----:R-:W-:Y:S01]  /*1f00*/  FADD.FTZ R45, R45, R38 ;  /* 0x000000262d2d7221 */ /* 0x003fe20000010000 */
[----:B------:R-:W-:Y:S05]  /*1f10*/  BRA.DIV ~URZ, `(.L_x_20050) ;  /* 0x000030927f007947 */ /* 0x000fea000b800000 */
[----:B------:R0:W1:Y:S02]  /*1f20*/  SHFL.BFLY PT, R38, R45, 0x1, 0x1f ;  /* 0x0c201f002d267f89 */ /* 0x00006400000e0000 */
.L_x_20095:
        /* <DEDUP_REMOVED lines=13> */
.L_x_20048:
[----:B------:R-:W-:-:S13]  /*2000*/  ISETP.NE.AND P0, PT, R7, RZ, PT ;  /* 0x000000ff0700720c */ /* 0x000fda0003f05270 */
[----:B------:R-:W-:-:S05]  /*2010*/  @!P0 IMAD.MOV.U32 R39, RZ, RZ, -0x800001 ;  /* 0xff7fffffff278424 */ /* 0x000fca00078e00ff */
[----:B------:R0:W-:Y:S02]  /*2020*/  @!P0 STS [R48], R39 ;  /* 0x0000002730008388 */ /* 0x0001e40000000800 */
.L_x_20051:
[----:B------:R-:W-:Y:S05]  /*2030*/  BSYNC B1 ;  /* 0x0000000000017941 */ /* 0x000fea0003800000 */
.L_x_20047:
        /* <DEDUP_REMOVED lines=9> */
.L_x_20046:
[----:B------:R-:W-:Y:S05]  /*20d0*/  BSYNC B0 ;  /* 0x0000000000007941 */ /* 0x000fea0003800000 */
.L_x_20045:
[----:B------:R-:W-:Y:S05]  /*20e0*/  BRA.DIV ~URZ, `(.L_x_20053) ;  /* 0x00002f427f007947 */ /* 0x000fea000b800000 */
[----:B------:R0:W1:Y:S02]  /*20f0*/  SHFL.BFLY PT, R7, R10, 0x10, 0x1f ;  /* 0x0e001f000a077f89 */ /* 0x00006400000e0000 */
.L_x_20096:
[----:B-1----:R-:W-:Y:S01]  /*2100*/  FMNMX.FTZ R13, R7, R10, !PT ;  /* 0x0000000a070d7209 */ /* 0x002fe20007810000 */
[----:B------:R-:W-:Y:S05]  /*2110*/  BRA.DIV ~URZ, `(.L_x_20054) ;  /* 0x00002f927f007947 */ /* 0x000fea000b800000 */
[----:B------:R-:W1:Y:S02]  /*2120*/  SHFL.BFLY PT, R0, R13, 0x8, 0x1f ;  /* 0x0d001f000d007f89 */ /* 0x000e6400000e0000 */
[----:B-1----:R-:W-:-:S05]  /*2130*/  FMNMX.FTZ R0, R13, R0, !PT ;  /* 0x000000000d007209 */ /* 0x002fca0007810000 */
[----:B------:R1:W2:Y:S02]  /*2140*/  SHFL.BFLY PT, R7, R0, 0x4, 0x1f ;  /* 0x0c801f0000077f89 */ /* 0x0002a400000e0000 */
.L_x_20097:
        /* <DEDUP_REMOVED lines=34> */
.L_x_20059:
        /* <DEDUP_REMOVED lines=11> */
.L_x_20058:
[----:B------:R-:W-:Y:S05]  /*2420*/  BSYNC B1 ;  /* 0x0000000000017941 */ /* 0x000fea0003800000 */
.L_x_20057:
        /* <DEDUP_REMOVED lines=10> */
.L_x_20062:
        /* <DEDUP_REMOVED lines=100> */
.L_x_20061:
[----:B------:R-:W-:Y:S05]  /*2b10*/  BSYNC B1 ;  /* 0x0000000000017941 */ /* 0x000fea0003800000 */
.L_x_20060:
        /* <DEDUP_REMOVED lines=55> */
.L_x_20064:
[----:B------:R-:W-:Y:S05]  /*2e90*/  BSYNC B1 ;  /* 0x0000000000017941 */ /* 0x000fea0003800000 */
.L_x_20063:
        /* <DEDUP_REMOVED lines=26> */
.L_x_20056:
[----:B------:R-:W-:Y:S05]  /*3040*/  BSYNC B0 ;  /* 0x0000000000007941 */ /* 0x000fea0003800000 */
.L_x_20055:
        /* <DEDUP_REMOVED lines=37> */
.L_x_20069:
        /* <DEDUP_REMOVED lines=8> */
.L_x_20068:
[----:B01----:R-:W-:Y:S05]  /*3320*/  BSYNC B1 ;  /* 0x0000000000017941 */ /* 0x003fea0003800000 */
.L_x_20067:
        /* <DEDUP_REMOVED lines=10> */
.L_x_20072:
        /* <DEDUP_REMOVED lines=52> */
.L_x_20071:
[----:B------:R-:W-:Y:S05]  /*3710*/  BSYNC B1 ;  /* 0x0000000000017941 */ /* 0x000fea0003800000 */
.L_x_20070:
        /* <DEDUP_REMOVED lines=31> */
.L_x_20074:
[----:B------:R-:W-:Y:S05]  /*3910*/  BSYNC B1 ;  /* 0x0000000000017941 */ /* 0x000fea0003800000 */
.L_x_20073:
        /* <DEDUP_REMOVED lines=14> */
.L_x_20066:
[----:B------:R-:W-:Y:S05]  /*3a00*/  BSYNC B0 ;  /* 0x0000000000007941 */ /* 0x000fea0003800000 */
.L_x_20065:
        /* <DEDUP_REMOVED lines=40> */
.L_x_20085:
        /* <DEDUP_REMOVED lines=102> */
.L_x_20080:
[----:B------:R-:W-:Y:S05]  /*42f0*/  BSYNC B2 ;  /* 0x0000000000027941 */ /* 0x000fea0003800000 */
.L_x_20079:
        /* <DEDUP_REMOVED lines=13> */
[----:B------:R-:W-:-:S02]  /*43d0*/  SEL R22, R14, RZ, !P6 ;  /* 0x000000ff0e167207 */ /* 0x000fc40007000000 */
[C---:B------:R-:W-:Y:S02]  /*43e0*/  PRMT R14, R13.reuse, 0x7632, R14 ;  /* 0x000076320d0e7816 */ /* 0x040fe4000000000e */
[----:B------:R-:W-:Y:S02]  /*43f0*/  SEL R25, R13, RZ, !P5 ;  /* 0x000000ff0d197207 */ /* 0x000fe40006800000 */
[-C--:B------:R-:W-:Y:S02]  /*4400*/  ISETP.GE.AND P3, PT, R23, R2.reuse, PT ;  /* 0x000000021700720c */ /* 0x080fe40003f66270 */
[----:B------:R-:W-:Y:S02]  /*4410*/  ISETP.GE.AND P5, PT, R45, R2, PT ;  /* 0x000000022d00720c */ /* 0x000fe40003fa6270 */
        /* <DEDUP_REMOVED lines=16> */
.L_x_20082:
[----:B------:R-:W-:Y:S05]  /*4520*/  BSYNC B2 ;  /* 0x0000000000027941 */ /* 0x000fea0003800000 */
.L_x_20081:
[----:B------:R-:W-:Y:S01]  /*4530*/  HFMA2.MMA R17, R21, R16, R17 ;  /* 0x0000001015117235 */ /* 0x000fe20000000011 */
[----:B------:R-:W-:Y:S01]  /*4540*/  HMUL2 R13, R20, R13 ;  /* 0x0000000d140d7232 */ /* 0x000fe20000000000 */
[----:B------:R-:W-:Y:S02]  /*4550*/  F2FP.PACK_AB R26, R27, R26 ;  /* 0x0000001a1b1a723e */ /* 0x000fe400000000ff */
[----:B------:R-:W-:Y:S01]  /*4560*/  ISETP.GT.AND P2, PT, R6, 0xf, PT ;  /* 0x0000000f0600780c */ /* 0x000fe20003f44270 */
        /* <DEDUP_REMOVED lines=52> */
.L_x_20084:
[----:B------:R-:W-:Y:S05]  /*48b0*/  BSYNC B2 ;  /* 0x0000000000027941 */ /* 0x000fea0003800000 */
.L_x_20083:
        /* <DEDUP_REMOVED lines=8> */
.L_x_20078:
[----:B------:R-:W-:Y:S05]  /*4940*/  BSYNC B0 ;  /* 0x0000000000007941 */ /* 0x000fea0003800000 */
.L_x_20077:
[----:B------:R-:W-:Y:S02]  /*4950*/  IADD3 R32, P1, R32, 0x10, RZ ;  /* 0x0000001020207810 */ /* 0x000fe40007f3e0ff */
[----:B------:R-:W-:Y:S02]  /*4960*/  IADD3 R37, R37, 0x20, RZ ;  /* 0x0000002025257810 */ /* 0x000fe40007ffe0ff */
[----:B------:R-:W-:Y:S01]  /*4970*/  IADD3 R40, R40, 0x80, RZ ;  /* 0x0000008028287810 */ /* 0x000fe20007ffe0ff */
[----:B------:R-:W-:Y:S01]  /*4980*/  IMAD.X R33, RZ, RZ, R33, P1 ;  /* 0x000000ffff217224 */ /* 0x000fe200008e0621 */
[----:B------:R-:W-:Y:S05]  /*4990*/  @!P0 BRA `(.L_x_20085) ;  /* 0xfffff2f000008947 */ /* 0x000fea000383ffff */
.L_x_20076:
[----:B------:R-:W-:Y:S05]  /*49a0*/  BSYNC B1 ;  /* 0x0000000000017941 */ /* 0x000fea0003800000 */
.L_x_20075:
[C---:B------:R-:W-:Y:S01]  /*49b0*/  LOP3.LUT R2, R3.reuse, 0xffffffc0, RZ, 0xc0, !PT ;  /* 0xffffffc003027812 */ /* 0x040fe200078ec0ff */
[----:B------:R-:W-:Y:S01]  /*49c0*/  BAR.SYNC.DEFER_BLOCKING 0x0 ;  /* 0x0000000000007b1d */ /* 0x000fe20000010000 */
[----:B------:R-:W-:Y:S01]  /*49d0*/  LOP3.LUT R4, R3, 0xffffffe0, RZ, 0xc0, !PT ;  /* 0xffffffe003047812 */ /* 0x000fe200078ec0ff */
[----:B------:R-:W-:Y:S01]  /*49e0*/  IMAD R7, R7, 0x50, R6 ;  /* 0x0000005007077824 */ /* 0x000fe200078e0206 */
[----:B------:R-:W-:-:S02]  /*49f0*/  ISETP.NE.AND P2, PT, R2, 0x40, PT ;  /* 0x000000400200780c */ /* 0x000fc40003f45270 */
[C---:B------:R-:W-:Y:S01]  /*4a00*/  IADD3 R5, R3.reuse, 0x1f, RZ ;  /* 0x0000001f03057810 */ /* 0x040fe20007ffe0ff */
[----:B------:R-:W-:Y:S01]  /*4a10*/  BSSY B0, `(.L_x_20086) ;  /* 0x000000b000007945 */ /* 0x000fe20003800000 */
[----:B------:R-:W-:Y:S01]  /*4a20*/  ISETP.NE.AND P4, PT, R4, 0x20, PT ;  /* 0x000000200400780c */ /* 0x000fe20003f85270 */
[----:B------:R-:W-:Y:S01]  /*4a30*/  IMAD.MOV.U32 R4, RZ, RZ, R0 ;  /* 0x000000ffff047224 */ /* 0x000fe200078e0000 */
[C---:B------:R-:W-:Y:S02]  /*4a40*/  ISETP.GT.AND P3, PT, R3.reuse, 0x3f, PT ;  /* 0x0000003f0300780c */ /* 0x040fe40003f64270 */
[----:B------:R-:W-:Y:S02]  /*4a50*/  ISETP.GT.AND P0, PT, R3, 0x1f, PT ;  /* 0x0000001f0300780c */ /* 0x000fe40003f04270 */
[----:B------:R-:W-:-:S03]  /*4a60*/  ISETP.GT.U32.AND P1, PT, R5, 0x3e, PT ;  /* 0x0000003e0500780c */ /* 0x000fc60003f24070 */
[----:B------:R-:W-:Y:S05]  /*4a70*/  @P2 BRA `(.L_x_20087) ;  /* 0x0000004000002947 */ /* 0x000fea0003800000 */
[----:B------:R-:W-:Y:S01]  /*4a80*/  ISETP.GT.AND P2, PT, R6, 0xf, PT ;  /* 0x0000000f0600780c */ /* 0x000fe20003f44270 */
[----:B------:R0:W-:Y:S04]  /*4a90*/  STS [R7.X4+-0x1c0], R31 ;  /* 0xfffe401f07007388 */ /* 0x0001e80000004800 */
[----:B------:R0:W-:Y:S08]  /*4aa0*/  STS [R7.X4+-0x140], R4 ;  /* 0xfffec00407007388 */ /* 0x0001f00000004800 */
[----:B------:R0:W-:Y:S02]  /*4ab0*/  @!P2 STS [R7.X4+-0xc0], R10 ;  /* 0xffff400a0700a388 */ /* 0x0001e40000004800 */
.L_x_20087:
[----:B------:R-:W-:Y:S05]  /*4ac0*/  BSYNC B0 ;  /* 0x0000000000007941 */ /* 0x000fea0003800000 */
.L_x_20086:
        /* <DEDUP_REMOVED lines=10> */
.L_x_20089:
[----:B------:R-:W-:Y:S05]  /*4b70*/  BSYNC B0 ;  /* 0x0000000000007941 */ /* 0x000fea0003800000 */
.L_x_20088:
[----:B------:R-:W-:Y:S06]  /*4b80*/  BAR.SYNC.DEFER_BLOCKING 0x0 ;  /* 0x0000000000007b1d */ /* 0x000fec0000010000 */
[----:B------:R-:W-:Y:S01]  /*4b90*/  BSSY B0, `(.L_x_20090) ;  /* 0x0000006000007945 */ /* 0x000fe20003800000 */
[----:B------:R-:W-:Y:S05]  /*4ba0*/  @P4 BRA `(.L_x_20091) ;  /* 0x0000004000004947 */ /* 0x000fea0003800000 */
[----:B------:R-:W-:Y:S01]  /*4bb0*/  ISETP.GT.AND P2, PT, R6, 0xf, PT ;  /* 0x0000000f0600780c */ /* 0x000fe20003f44270 */
[----:B------:R1:W-:Y:S04]  /*4bc0*/  STS [R7.X4+-0x80], R31 ;  /* 0xffff801f07007388 */ /* 0x0003e80000004800 */
[----:B------:R1:W-:Y:S08]  /*4bd0*/  STS [R7.X4], R4 ;  /* 0x0000000407007388 */ /* 0x0003f00000004800 */
[----:B------:R1:W-:Y:S02]  /*4be0*/  @!P2 STS [R7.X4+0x80], R10 ;  /* 0x0000800a0700a388 */ /* 0x0003e40000004800 */
.L_x_20091:
[----:B------:R-:W-:Y:S05]  /*4bf0*/  BSYNC B0 ;  /* 0x0000000000007941 */ /* 0x000fea0003800000 */
.L_x_20090:
        /* <DEDUP_REMOVED lines=10> */
.L_x_20093:
[----:B------:R-:W-:Y:S05]  /*4ca0*/  BSYNC B0 ;  /* 0x0000000000007941 */ /* 0x000fea0003800000 */
.L_x_20092:
[----:B------:R-:W-:Y:S06]  /*4cb0*/  BAR.SYNC.DEFER_BLOCKING 0x0 ;  /* 0x0000000000007b1d */ /* 0x000fec0000010000 */
[----:B------:R-:W-:Y:S05]  /*4cc0*/  @P1 EXIT ;  /* 0x000000000000194d */ /* 0x000fea0003800000 */
[----:B------:R-:W2:Y:S01]  /*4cd0*/  S2UR UR4, SR_CTAID.Y ;  /* 0x00000000000479c3 */ /* 0x000ea20000002600 */
[----:B------:R-:W-:Y:S01]  /*4ce0*/  ULDC UR5, c[0x0][0xc] ;  /* 0x0000030000057ab9 */ /* 0x000fe20000000800 */
[----:B------:R-:W-:Y:S01]  /*4cf0*/  IADD3 R3, R6, 0x20, RZ ;  /* 0x0000002006037810 */ /* 0x000fe20007ffe0ff */
[----:B------:R-:W-:Y:S01]  /*4d00*/  ULDC UR8, c[0x0][0x14] ;  /* 0x0000050000087ab9 */ /* 0x000fe20000000800 */
[----:B------:R-:W-:-:S04]  /*4d10*/  F2FP.PACK_AB R0, R4, R31 ;  /* 0x0000001f0400723e */ /* 0x000fc800000000ff */
        /* <DEDUP_REMOVED lines=12> */
[C---:B01----:R-:W-:Y:S02]  /*4de0*/  IADD3 R7, P0, R6.reuse, UR4, RZ ;  /* 0x0000000406077c10 */ /* 0x043fe4000ff1e0ff */
[----:B------:R-:W-:Y:S02]  /*4df0*/  IADD3 R5, P1, R3, UR4, RZ ;  /* 0x0000000403057c10 */ /* 0x000fe4000ff3e0ff */
[----:B------:R-:W-:Y:S02]  /*4e00*/  LEA.HI.X.SX32 R12, R6, UR7, 0x1, P0 ;  /* 0x00000007060c7c11 */ /* 0x000fe400080f0eff */
[----:B------:R-:W-:Y:S02]  /*4e10*/  LEA R2, P0, R7, c[0x0][0x160], 0x1 ;  /* 0x0000580007027a11 */ /* 0x000fe400078008ff */
[----:B------:R-:W-:-:S02]  /*4e20*/  LEA.HI.X.SX32 R8, R3, UR7, 0x1, P1 ;  /* 0x0000000703087c11 */ /* 0x000fc400088f0eff */
[----:B------:R-:W-:Y:S02]  /*4e30*/  LEA.HI.X R3, R7, c[0x0][0x164], R12, 0x1, P0 ;  /* 0x0000590007037a11 */ /* 0x000fe400000f0c0c */
[----:B------:R-:W-:Y:S02]  /*4e40*/  ISETP.GT.AND P0, PT, R6, 0xf, PT ;  /* 0x0000000f0600780c */ /* 0x000fe40003f04270 */
[C---:B------:R-:W-:Y:S01]  /*4e50*/  LEA R4, P1, R5.reuse, c[0x0][0x160], 0x1 ;  /* 0x0000580005047a11 */ /* 0x040fe200078208ff */
[----:B------:R0:W-:Y:S01]  /*4e60*/  STG.E.U16 [R2.64], R0 ;  /* 0x0000000002007986 */ /* 0x0001e2000c10150a */
[----:B------:R-:W-:Y:S02]  /*4e70*/  PRMT R7, R0, 0x7632, R7 ;  /* 0x0000763200077816 */ /* 0x000fe40000000007 */
[----:B------:R-:W-:-:S05]  /*4e80*/  LEA.HI.X R5, R5, c[0x0][0x164], R8, 0x1, P1 ;  /* 0x0000590005057a11 */ /* 0x000fca00008f0c08 */
[----:B------:R0:W-:Y:S02]  /*4e90*/  STG.E.U16 [R4.64], R7 ;  /* 0x0000000704007986 */ /* 0x0001e4000c10150a */
        /* <DEDUP_REMOVED lines=9> */
.L_x_20049:
[----:B------:R-:W-:Y:S01]  /*4f30*/  IMAD.MOV.U32 R40, RZ, RZ, R45 ;  /* 0x000000ffff287224 */ /* 0x000fe200078e002d */
[----:B------:R-:W-:Y:S01]  /*4f40*/  MOV R38, 0x4f90 ;  /* 0x00004f9000267802 */ /* 0x000fe20000000f00 */
[----:B------:R-:W-:Y:S02]  /*4f50*/  IMAD.MOV.U32 R41, RZ, RZ, 0x2 ;  /* 0x00000002ff297424 */ /* 0x000fe400078e00ff */
[----:B------:R-:W-:Y:S02]  /*4f60*/  IMAD.MOV.U32 R42, RZ, RZ, 0x1f ;  /* 0x0000001fff2a7424 */ /* 0x000fe400078e00ff */
[----:B------:R-:W-:Y:S02]  /*4f70*/  IMAD.MOV.U32 R43, RZ, RZ, -0x1 ;  /* 0xffffffffff2b7424 */ /* 0x000fe400078e00ff */
[----:B------:R-:W-:Y:S05]  /*4f80*/  CALL.REL.NOINC `($__internal_393_$__cuda_sm70_shflsync_bfly_p) ;  /* 0x0000021000007944 */ /* 0x000fea0003c00000 */
[----:B-1----:R-:W-:Y:S01]  /*4f90*/  IMAD.MOV.U32 R38, RZ, RZ, R40 ;  /* 0x000000ffff267224 */ /* 0x002fe200078e0028 */
[----:B0-----:R-:W-:Y:S05]  /*4fa0*/  BRA `(.L_x_20094) ;  /* 0xffffcf5000007947 */ /* 0x001fea000383ffff */
.L_x_20050:
[----:B------:R-:W-:Y:S01]  /*4fb0*/  IMAD.MOV.U32 R40, RZ, RZ, R45 ;  /* 0x000000ffff287224 */ /* 0x000fe200078e002d */
[----:B------:R-:W-:Y:S01]  /*4fc0*/  MOV R38, 0x5010 ;  /* 0x0000501000267802 */ /* 0x000fe20000000f00 */
[----:B------:R-:W-:-:S02]  /*4fd0*/  IMAD.MOV.U32 R41, RZ, RZ, 0x1 ;  /* 0x00000001ff297424 */ /* 0x000fc400078e00ff */
[----:B------:R-:W-:Y:S02]  /*4fe0*/  IMAD.MOV.U32 R42, RZ, RZ, 0x1f ;  /* 0x0000001fff2a7424 */ /* 0x000fe400078e00ff */
[----:B------:R-:W-:Y:S02]  /*4ff0*/  IMAD.MOV.U32 R43, RZ, RZ, -0x1 ;  /* 0xffffffffff2b7424 */ /* 0x000fe400078e00ff */
[----:B------:R-:W-:Y:S05]  /*5000*/  CALL.REL.NOINC `($__internal_393_$__cuda_sm70_shflsync_bfly_p) ;  /* 0x0000019000007944 */ /* 0x000fea0003c00000 */
[----:B-1----:R-:W-:Y:S01]  /*5010*/  IMAD.MOV.U32 R38, RZ, RZ, R40 ;  /* 0x000000ffff267224 */ /* 0x002fe200078e0028 */
[----:B0-----:R-:W-:Y:S05]  /*5020*/  BRA `(.L_x_20095) ;  /* 0xffffcf0000007947 */ /* 0x001fea000383ffff */
.L_x_20053:
        /* <DEDUP_REMOVED lines=8> */
.L_x_20054:
[----:B------:R-:W-:Y:S01]  /*50b0*/  IMAD.MOV.U32 R40, RZ, RZ, R13 ;  /* 0x000000ffff287224 */ /* 0x000fe200078e000d */
[----:B------:R-:W-:Y:S01]  /*50c0*/  MOV R38, 0x5110 ;  /* 0x0000511000267802 */ /* 0x000fe20000000f00 */
[----:B------:R-:W-:-:S02]  /*50d0*/  IMAD.MOV.U32 R41, RZ, RZ, 0x8 ;  /* 0x00000008ff297424 */ /* 0x000fc400078e00ff */
[----:B------:R-:W-:Y:S02]  /*50e0*/  IMAD.MOV.U32 R42, RZ, RZ, 0x1f ;  /* 0x0000001fff2a7424 */ /* 0x000fe400078e00ff */
[----:B------:R-:W-:Y:S02]  /*50f0*/  IMAD.MOV.U32 R43, RZ, RZ, -0x1 ;  /* 0xffffffffff2b7424 */ /* 0x000fe400078e00ff */
[----:B0-----:R-:W-:Y:S05]  /*5100*/  CALL.REL.NOINC `($__internal_393_$__cuda_sm70_shflsync_bfly_p) ;  /* 0x0000009000007944 */ /* 0x001fea0003c00000 */
[----:B-1----:R-:W-:Y:S01]  /*5110*/  FMNMX.FTZ R0, R13, R40, !PT ;  /* 0x000000280d007209 */ /* 0x002fe20007810000 */
[----:B0-----:R-:W-:Y:S01]  /*5120*/  IMAD.MOV.U32 R41, RZ, RZ, 0x4 ;  /* 0x00000004ff297424 */ /* 0x001fe200078e00ff */
[----:B------:R-:W-:Y:S01]  /*5130*/  MOV R38, 0x5180 ;  /* 0x0000518000267802 */ /* 0x000fe20000000f00 */
[----:B------:R-:W-:Y:S02]  /*5140*/  IMAD.MOV.U32 R42, RZ, RZ, 0x1f ;  /* 0x0000001fff2a7424 */ /* 0x000fe400078e00ff */
[----:B------:R-:W-:Y:S02]  /*5150*/  IMAD.MOV.U32 R43, RZ, RZ, -0x1 ;  /* 0xffffffffff2b7424 */ /* 0x000fe400078e00ff */
[----:B------:R-:W-:Y:S02]  /*5160*/  IMAD.MOV.U32 R40, RZ, RZ, R0 ;  /* 0x000000ffff287224 */ /* 0x000fe400078e0000 */
[----:B------:R-:W-:Y:S05]  /*5170*/  CALL.REL.NOINC `($__internal_393_$__cuda_sm70_shflsync_bfly_p) ;  /* 0x0000002000007944 */ /* 0x000fea0003c00000 */
[----:B-1----:R-:W-:Y:S01]  /*5180*/  IMAD.MOV.U32 R7, RZ, RZ, R40 ;  /* 0x000000ffff077224 */ /* 0x002fe200078e0028 */
[----:B0-----:R-:W-:Y:S05]  /*5190*/  BRA `(.L_x_20097) ;  /* 0xffffcfb000007947 */ /* 0x001fea000383ffff */
        .weak           $__internal_393_$__cuda_sm70_shflsync_bfly_p
        .type           $__internal_393_$__cuda_sm70_shflsync_bfly_p,@function
        .size           $__internal_393_$__cuda_sm70_shflsync_bfly_p,(.L_x_23560 - $__internal_393_$__cuda_sm70_shflsync_bfly_p)
$__internal_393_$__cuda_sm70_shflsync_bfly_p:
[----:B------:R-:W-:Y:S01]  /*51a0*/  IMAD.MOV.U32 R39, RZ, RZ, 0x0 ;  /* 0x00000000ff277424 */ /* 0x000fe200078e00ff */
[----:B------:R-:W-:Y:S04]  /*51b0*/  WARPSYNC R43 ;  /* 0x0000002b00007348 */ /* 0x000fe80003800000 */
[----:B------:R0:W1:Y:S01]  /*51c0*/  SHFL.BFLY PT, R40, R40, R41, R42 ;  /* 0x0c00002928287389 */ /* 0x00006200000e002a */
[----:B------:R-:W-:Y:S05]  /*51d0*/  RET.REL.NODEC R38 `(_ZN4vllm25paged_attention_v1_kernelIttLi80ELi8ELi128ELNS_18Fp8KVCacheDataTypeE0ELb1EEEvPT_PKS2_PKT0_S8_ifPKiSA_iPKfiiiSC_SC_iiiii) ;  /* 0xffffae2026007950 */ /* 0x000fea0003c3ffff */
.L_x_20098:
        /* <DEDUP_REMOVED lines=10> */
.L_x_23560:


//--------------------- .text._ZN4vllm25paged_attention_v1_kernelIttLi64ELi8ELi128ELNS_18Fp8KVCacheDataTypeE0ELb1EEEvPT_PKS2_PKT0_S8_ifPKiSA_iPKfiiiSC_SC_iiiii --------------------------
	.section	.text._ZN4vllm25paged_attention_v1_kernelIttLi64ELi8ELi128ELNS_18Fp8KVCacheDataTypeE0ELb1EEEvPT_PKS2_PKT0_S8_ifPKiSA_iPKfiiiSC_SC_iiiii,"ax",@progbits
	.sectioninfo	@"SHI_REGISTERS=71"
	.align	128
        .global         _ZN4vllm25paged_attention_v1_kernelIttLi64ELi8ELi128ELNS_18Fp8KVCacheDataTypeE0ELb1EEEvPT_PKS2_PKT0_S8_ifPKiSA_iPKfiiiSC_SC_iiiii
        .type           _ZN4vllm25paged_attention_v1_kernelIttLi64ELi8ELi128ELNS_18Fp8KVCacheDataTypeE0ELb1EEEvPT_PKS2_PKT0_S8_ifPKiSA_iPKfiiiSC_SC_iiiii,@function
        .size           _ZN4vllm25paged_attention_v1_kernelIttLi64ELi8ELi128ELNS_18Fp8KVCacheDataTypeE0ELb1EEEvPT_PKS2_PKT0_S8_ifPKiSA_iPKfiiiSC_SC_iiiii,(.L_x_23561 - _ZN4vllm25paged_attention_v1_kernelIttLi64ELi8ELi128ELNS_18Fp8KVCacheDataTypeE0ELb1EEEvPT_PKS2_PKT0_S8_ifPKiSA_iPKfiiiSC_SC_iiiii)
        .other          _ZN4vllm25paged_attention_v1_kernelIttLi64ELi8ELi128ELNS_18Fp8KVCacheDataTypeE0ELb1EEEvPT_PKS2_PKT0_S8_ifPKiSA_iPKfiiiSC_SC_iiiii,@"STO_CUDA_ENTRY STV_DEFAULT"
_ZN4vllm25paged_attention_v1_kernelIttLi64ELi8ELi128ELNS_18Fp8KVCacheDataTypeE0ELb1EEEvPT_PKS2_PKT0_S8_ifPKiSA_iPKfiiiSC_SC_iiiii:
.text._ZN4vllm25paged_attention_v1_kernelIttLi64ELi8ELi128ELNS_18Fp8KVCacheDataTypeE0ELb1EEEvPT_PKS2_PKT0_S8_ifPKiSA_iPKfiiiSC_SC_iiiii:
        /* <DEDUP_REMOVED lines=98> */
.L_x_20103:
        /* <DEDUP_REMOVED lines=11> */
.L_x_20102:
[----:B------:R-:W-:Y:S05]  /*06d0*/  BSYNC B1 ;  /* 0x0000000000017941 */ /* 0x000fea0003800000 */
.L_x_20101:
        /* <DEDUP_REMOVED lines=10> */
.L_x_20104:
        /* <DEDUP_REMOVED lines=17> */
.L_x_20100:
[----:B------:R-:W-:Y:S05]  /*0890*/  BSYNC B0 ;  /* 0x0000000000007941 */ /* 0x000fea0003800000 */
.L_x_20099:
        /* <DEDUP_REMOVED lines=43> */
[----:B------:R-:W-:Y:S01]  /*0b50*/  SHF.R.S32.HI R13, RZ, 0x1f, R14 ;  /* 0x0000001fff0d7819 */ /* 0x000fe2000001140e */
[----:B------:R-:W-:Y:S01]  /*0b60*/  IMAD R12, R12, c[0x0][0x198], RZ ;  /* 0x000066000c0c7a24 */ /* 0x000fe200078e02ff */
[----:B------:R-:W-:Y:S01]  /*0b70*/  SHF.R.S32.HI R15, RZ, 0x1f, R5 ;  /* 0x0000001fff0f7819 */ /* 0x000fe20000011405 */
[----:B------:R-:W-:Y:S01]  /*0b80*/  IMAD.MOV.U32 R34, RZ, RZ, c[0x0][0x1ac] ;  /* 0x00006b00ff227624 */ /* 0x000fe200078e00ff */
[----:B------:R-:W-:Y:S01]  /*0b90*/  LEA.HI R13, R13, R14, RZ, 0x3 ;  /* 0x0000000e0d0d7211 */ /* 0x000fe200078f18ff */
[----:B------:R-:W-:Y:S01]  /*0ba0*/  IMAD.SHL.U32 R32, R7, 0x20, RZ ;  /* 0x0000002007207824 */ /* 0x000fe200078e00ff */
[----:B------:R-:W-:Y:S02]  /*0bb0*/  IADD3 R16, P0, R5, R12, RZ ;  /* 0x0000000c05107210 */ /* 0x000fe40007f1e0ff */
[----:B------:R-:W-:Y:S02]  /*0bc0*/  LOP3.LUT R13, R13, 0xfffffff8, RZ, 0xc0, !PT ;  /* 0xfffffff80d0d7812 */ /* 0x000fe400078ec0ff */
[----:B------:R-:W-:-:S02]  /*0bd0*/  IADD3 R10, R7, 0x4, RZ ;  /* 0x00000004070a7810 */ /* 0x000fc40007ffe0ff */
[----:B------:R-:W-:Y:S01]  /*0be0*/  LEA.HI.X.SX32 R15, R12, R15, 0x1, P0 ;  /* 0x0000000f0c0f7211 */ /* 0x000fe200000f0eff */
[----:B------:R-:W-:Y:S01]  /*0bf0*/  IMAD.IADD R47, R14, 0x1, -R13 ;  /* 0x000000010e2f7824 */ /* 0x000fe200078e0a0d */
[----:B------:R-:W-:Y:S01]  /*0c00*/  LEA R12, P0, R16, c[0x0][0x188], 0x2 ;  /* 0x00006200100c7a11 */ /* 0x000fe200078010ff */
[C---:B------:R-:W-:Y:S01]  /*0c10*/  IMAD.SHL.U32 R14, R7.reuse, 0x2, RZ ;  /* 0x00000002070e7824 */ /* 0x040fe200078e00ff */
[----:B------:R-:W-:Y:S01]  /*0c20*/  IADD3 R18, R7, 0x8, RZ ;  /* 0x0000000807127810 */ /* 0x000fe20007ffe0ff */
[----:B------:R-:W-:Y:S01]  /*0c30*/  IMAD.SHL.U32 R39, R47, 0x8, RZ ;  /* 0x000000082f277824 */ /* 0x000fe200078e00ff */
[----:B------:R-:W-:Y:S01]  /*0c40*/  SHF.R.S32.HI R17, RZ, 0x1f, R10 ;  /* 0x0000001fff117819 */ /* 0x000fe2000001140a */
[----:B------:R-:W-:Y:S01]  /*0c50*/  IMAD R46, R5, 0x8, R47 ;  /* 0x00000008052e7824 */ /* 0x000fe200078e022f */
[----:B------:R-:W-:Y:S01]  /*0c60*/  IADD3 R20, R7, 0xc, RZ ;  /* 0x0000000c07147810 */ /* 0x000fe20007ffe0ff */
[----:B------:R-:W-:Y:S01]  /*0c70*/  IMAD.SHL.U32 R24, R18, 0x2, RZ ;  /* 0x0000000212187824 */ /* 0x000fe200078e00ff */
[----:B------:R-:W-:-:S02]  /*0c80*/  LEA.HI.X R13, R16, c[0x0][0x18c], R15, 0x2, P0 ;  /* 0x00006300100d7a11 */ /* 0x000fc400000f140f */
[----:B------:R-:W-:Y:S02]  /*0c90*/  SHF.R.S32.HI R19, RZ, 0x1f, R18 ;  /* 0x0000001fff137819 */ /* 0x000fe40000011412 */
[----:B------:R-:W-:Y:S02]  /*0ca0*/  SHF.R.S32.HI R15, RZ, 0x1f, R14 ;  /* 0x0000001fff0f7819 */ /* 0x000fe4000001140e */
[----:B------:R-:W-:Y:S01]  /*0cb0*/  LEA.HI R16, R17, R10, RZ, 0x2 ;  /* 0x0000000a11107211 */ /* 0x000fe200078f10ff */
[----:B------:R-:W-:Y:S01]  /*0cc0*/  IMAD.SHL.U32 R10, R10, 0x2, RZ ;  /* 0x000000020a0a7824 */ /* 0x000fe200078e00ff */
[----:B------:R-:W-:Y:S02]  /*0cd0*/  SHF.R.S32.HI R21, RZ, 0x1f, R20 ;  /* 0x0000001fff157819 */ /* 0x000fe40000011414 */
[----:B------:R-:W-:Y:S01]  /*0ce0*/  LEA.HI R17, R19, R18, RZ, 0x2 ;  /* 0x0000001213117211 */ /* 0x000fe200078f10ff */
[----:B------:R-:W-:Y:S01]  /*0cf0*/  IMAD.SHL.U32 R16, R16, 0x10, RZ ;  /* 0x0000001010107824 */ /* 0x000fe200078e00ff */
[----:B------:R-:W-:-:S02]  /*0d00*/  LEA.HI R15, R15, R14, RZ, 0x3 ;  /* 0x0000000e0f0f7211 */ /* 0x000fc400078f18ff */
[----:B------:R-:W-:Y:S01]  /*0d10*/  LEA.HI R18, R21, R20, RZ, 0x2 ;  /* 0x0000001415127211 */ /* 0x000fe200078f10ff */
[----:B------:R-:W-:Y:S01]  /*0d20*/  IMAD.SHL.U32 R20, R20, 0x2, RZ ;  /* 0x0000000214147824 */ /* 0x000fe200078e00ff */
[----:B------:R-:W-:Y:S01]  /*0d30*/  SHF.R.S32.HI R19, RZ, 0x1f, R10 ;  /* 0x0000001fff137819 */ /* 0x000fe2000001140a */
[----:B------:R-:W-:Y:S01]  /*0d40*/  IMAD.SHL.U32 R17, R17, 0x10, RZ ;  /* 0x0000001011117824 */ /* 0x000fe200078e00ff */
[----:B------:R-:W-:Y:S01]  /*0d50*/  LOP3.LUT R15, R15, 0xfffffff8, RZ, 0xc0, !PT ;  /* 0xfffffff80f0f7812 */ /* 0x000fe200078ec0ff */
[----:B------:R-:W-:Y:S01]  /*0d60*/  IMAD.SHL.U32 R18, R18, 0x10, RZ ;  /* 0x0000001012127824 */ /* 0x000fe200078e00ff */
[----:B------:R-:W-:Y:S02]  /*0d70*/  SHF.R.S32.HI R21, RZ, 0x1f, R24 ;  /* 0x0000001fff157819 */ /* 0x000fe40000011418 */
[----:B------:R-:W-:Y:S01]  /*0d80*/  LEA.HI R19, R19, R10, RZ, 0x3 ;  /* 0x0000000a13137211 */ /* 0x000fe200078f18ff */
[----:B------:R-:W-:Y:S01]  /*0d90*/  IMAD.IADD R14, R14, 0x1, -R15 ;  /* 0x000000010e0e7824 */ /* 0x000fe200078e0a0f */
[----:B------:R-:W-:-:S02]  /*0da0*/  SHF.R.S32.HI R23, RZ, 0x1f, R20 ;  /* 0x0000001fff177819 */ /* 0x000fc40000011414 */
[----:B------:R-:W-:Y:S02]  /*0db0*/  LEA.HI R21, R21, R24, RZ, 0x3 ;  /* 0x0000001815157211 */ /* 0x000fe400078f18ff */
[----:B------:R-:W-:Y:S02]  /*0dc0*/  LOP3.LUT R15, R19, 0xfffffff8, RZ, 0xc0, !PT ;  /* 0xfffffff8130f7812 */ /* 0x000fe400078ec0ff */
[----:B------:R-:W-:Y:S02]  /*0dd0*/  LEA.HI R23, R23, R20, RZ, 0x3 ;  /* 0x0000001417177211 */ /* 0x000fe400078f18ff */
[----:B------:R-:W-:Y:S01]  /*0de0*/  IADD3 R19, R7, 0x10, RZ ;  /* 0x0000001007137810 */ /* 0x000fe20007ffe0ff */
[----:B------:R-:W-:Y:S01]  /*0df0*/  IMAD.IADD R15, R10, 0x1, -R15 ;  /* 0x000000010a0f7824 */ /* 0x000fe200078e0a0f */
[----:B------:R-:W-:Y:S02]  /*0e00*/  LOP3.LUT R21, R21, 0xfffffff8, RZ, 0xc0, !PT ;  /* 0xfffffff815157812 */ /* 0x000fe400078ec0ff */
[----:B------:R-:W-:-:S02]  /*0e10*/  LOP3.LUT R23, R23, 0xfffffff8, RZ, 0xc0, !PT ;  /* 0xfffffff817177812 */ /* 0x000fc400078ec0ff */
[----:B------:R-:W-:Y:S01]  /*0e20*/  SHF.R.S32.HI R10, RZ, 0x1f, R19 ;  /* 0x0000001fff0a7819 */ /* 0x000fe20000011413 */
[----:B------:R-:W-:Y:S01]  /*0e30*/  IMAD.IADD R24, R24, 0x1, -R21 ;  /* 0x0000000118187824 */ /* 0x000fe200078e0a15 */
[----:B------:R-:W-:Y:S01]  /*0e40*/  IADD3 R26, R7, 0x1c, RZ ;  /* 0x0000001c071a7810 */ /* 0x000fe20007ffe0ff */
[----:B------:R-:W-:Y:S01]  /*0e50*/  IMAD.IADD R25, R20, 0x1, -R23 ;  /* 0x0000000114197824 */ /* 0x000fe200078e0a17 */
[----:B------:R-:W-:Y:S01]  /*0e60*/  LEA.HI R21, R10, R19, RZ, 0x2 ;  /* 0x000000130a157211 */ /* 0x000fe200078f10ff */
[----:B------:R-:W-:Y:S01]  /*0e70*/  IMAD.SHL.U32 R19, R19, 0x2, RZ ;  /* 0x0000000213137824 */ /* 0x000fe200078e00ff */
[C---:B------:R-:W-:Y:S01]  /*0e80*/  IADD3 R20, R7.reuse, 0x18, RZ ;  /* 0x0000001807147810 */ /* 0x040fe20007ffe0ff */
[----:B------:R-:W-:Y:S01]  /*0e90*/  IMAD.SHL.U32 R30, R26, 0x2, RZ ;  /* 0x000000021a1e7824 */ /* 0x000fe200078e00ff */
        /* <DEDUP_REMOVED lines=21> */
[----:B------:R-:W-:Y:S02]  /*0ff0*/  LEA.HI R28, R29, R30, RZ, 0x3 ;  /* 0x0000001e1d1c7211 */ /* 0x000fe400078f18ff */
        /* <DEDUP_REMOVED lines=40> */
.L_x_20112:
        /* <DEDUP_REMOVED lines=64> */
[----:B------:R-:W2:Y:S03]  /*1680*/  LDG.E.CONSTANT R62, [R20.64] ;  /* 0x0000000a143e7981 */ /* 0x000ea6000c1e9900 */
[----:B------:R-:W-:-:S02]  /*1690*/  LEA.HI.X R23, R18, c[0x0][0x174], R17, 0x1, P1 ;  /* 0x00005d0012177a11 */ /* 0x000fc400008f0c11 */
[----:B------:R-:W0:Y:S04]  /*16a0*/  LDS.128 R16, [R32] ;  /* 0x0000000020107984 */ /* 0x000e280000000c00 */
[----:B------:R-:W3:Y:S01]  /*16b0*/  LDG.E.CONSTANT R66, [R22.64] ;  /* 0x0000000a16427981 */ /* 0x000ee2000c1e9900 */
[----:B0-----:R-:W-:Y:S02]  /*16c0*/  HADD2.F32 R64, -RZ, R17.H0_H0 ;  /* 0x20000011ff407230 */ /* 0x001fe40000004100 */
[----:B--2---:R-:W-:-:S05]  /*16d0*/  HADD2.F32 R65, -RZ, R62.H0_H0 ;  /* 0x2000003eff417230 */ /* 0x004fca0000004100 */
[----:B------:R-:W-:Y:S01]  /*16e0*/  FMUL.FTZ R67, R64, R65 ;  /* 0x0000004140437220 */ /* 0x000fe20000410000 */
[----:B------:R-:W-:Y:S02]  /*16f0*/  HADD2.F32 R65, -RZ, R16.H0_H0 ;  /* 0x20000010ff417230 */ /* 0x000fe40000004100 */
[----:B---3--:R-:W-:-:S05]  /*1700*/  HADD2.F32 R64, -RZ, R66.H0_H0 ;  /* 0x20000042ff407230 */ /* 0x008fca0000004100 */
[----:B------:R-:W-:Y:S01]  /*1710*/  FFMA.FTZ R65, R65, R64, R67 ;  /* 0x0000004041417223 */ /* 0x000fe20000010043 */
[----:B------:R-:W-:-:S04]  /*1720*/  IADD3 R64, P0, P1, R24, R40, R35 ;  /* 0x0000002818407210 */ /* 0x000fc8000791e023 */
[----:B------:R-:W-:Y:S02]  /*1730*/  LEA R20, P2, R64, c[0x0][0x170], 0x1 ;  /* 0x00005c0040147a11 */ /* 0x000fe400078408ff */
[----:B------:R-:W-:-:S04]  /*1740*/  IADD3.X R21, R56, R41, R49, P0, P1 ;  /* 0x0000002938157210 */ /* 0x000fc800007e2431 */
[----:B------:R-:W-:-:S05]  /*1750*/  LEA.HI.X R21, R64, c[0x0][0x174], R21, 0x1, P2 ;  /* 0x00005d0040157a11 */ /* 0x000fca00010f0c15 */
[----:B------:R-:W2:Y:S01]  /*1760*/  LDG.E.CONSTANT R64, [R20.64] ;  /* 0x0000000a14407981 */ /* 0x000ea2000c1e9900 */
[----:B------:R-:W-:Y:S01]  /*1770*/  HADD2.F32 R17, -RZ, R17.H1_H1 ;  /* 0x30000011ff117230 */ /* 0x000fe20000004100 */
[----:B------:R-:W-:Y:S01]  /*1780*/  IADD3 R23, P0, P1, R25, R40, R37 ;  /* 0x0000002819177210 */ /* 0x000fe2000791e025 */
[----:B------:R-:W-:-:S03]  /*1790*/  HADD2.F32 R62, -RZ, R62.H1_H1 ;  /* 0x3000003eff3e7230 */ /* 0x000fc60000004100 */
[----:B------:R-:W-:Y:S02]  /*17a0*/  LEA R22, P2, R23, c[0x0][0x170], 0x1 ;  /* 0x00005c0017167a11 */ /* 0x000fe400078408ff */
[----:B------:R-:W-:Y:S01]  /*17b0*/  FMUL.FTZ R17, R17, R62 ;  /* 0x0000003e11117220 */ /* 0x000fe20000410000 */
[----:B------:R-:W-:-:S04]  /*17c0*/  IADD3.X R62, R59, R41, R50, P0, P1 ;  /* 0x000000293b3e7210 */ /* 0x000fc800007e2432 */
[----:B------:R-:W-:-:S05]  /*17d0*/  LEA.HI.X R23, R23, c[0x0][0x174], R62, 0x1, P2 ;  /* 0x00005d0017177a11 */ /* 0x000fca00010f0c3e */
[----:B------:R0:W3:Y:S01]  /*17e0*/  LDG.E.CONSTANT R62, [R22.64] ;  /* 0x0000000a163e7981 */ /* 0x0000e2000c1e9900 */
[----:B------:R-:W-:Y:S02]  /*17f0*/  HADD2.F32 R67, -RZ, R16.H1_H1 ;  /* 0x30000010ff437230 */ /* 0x000fe40000004100 */
[----:B------:R-:W-:Y:S02]  /*1800*/  HADD2.F32 R68, -RZ, R18.H0_H0 ;  /* 0x20000012ff447230 */ /* 0x000fe40000004100 */
[----:B------:R-:W-:-:S05]  /*1810*/  HADD2.F32 R66, -RZ, R66.H1_H1 ;  /* 0x30000042ff427230 */ /* 0x000fca0000004100 */
[----:B------:R-:W-:Y:S01]  /*1820*/  FFMA.FTZ R67, R67, R66, R17 ;  /* 0x0000004243437223 */ /* 0x000fe20000010011 */
[----:B------:R-:W-:Y:S02]  /*1830*/  HADD2.F32 R18, -RZ, R18.H1_H1 ;  /* 0x30000012ff127230 */ /* 0x000fe40000004100 */
[----:B--2---:R-:W-:-:S05]  /*1840*/  HADD2.F32 R16, -RZ, R64.H0_H0 ;  /* 0x20000040ff107230 */ /* 0x004fca0000004100 */
        /* <DEDUP_REMOVED lines=9> */
[----:B------:R-:W-:-:S05]  /*18e0*/  LEA.HI.X R17, R17, c[0x0][0x174], R22, 0x1, P2 ;  /* 0x00005d0011117a11 */ /* 0x000fca00010f0c16 */
[----:B------:R0:W4:Y:S01]  /*18f0*/  LDG.E.CONSTANT R65, [R16.64] ;  /* 0x0000000a10417981 */ /* 0x000122000c1e9900 */
[----:B------:R-:W-:Y:S02]  /*1900*/  HADD2.F32 R64, -RZ, R64.H1_H1 ;  /* 0x30000040ff407230 */ /* 0x000fe40000004100 */
[----:B------:R-:W-:-:S03]  /*1910*/  HADD2.F32 R23, -RZ, R19.H0_H0 ;  /* 0x20000013ff177230 */ /* 0x000fc60000004100 */
[----:B------:R-:W-:Y:S01]  /*1920*/  FFMA.FTZ R67, R18, R64, R67 ;  /* 0x0000004012437223 */ /* 0x000fe20000010043 */
[--C-:B---3--:R-:W-:Y:S02]  /*1930*/  HADD2.F32 R18, -RZ, R62.reuse.H0_H0 ;  /* 0x2000003eff127230 */ /* 0x108fe40000004100 */
[----:B------:R-:W-:-:S03]  /*1940*/  HADD2.F32 R62, -RZ, R62.H1_H1 ;  /* 0x3000003eff3e7230 */ /* 0x000fc60000004100 */
[----:B------:R-:W-:Y:S01]  /*1950*/  FFMA.FTZ R68, R23, R18, R68 ;  /* 0x0000001217447223 */ /* 0x000fe20000010044 */
[----:B------:R-:W-:Y:S01]  /*1960*/  HADD2.F32 R18, -RZ, R19.H1_H1 ;  /* 0x30000013ff127230 */ /* 0x000fe20000004100 */
[----:B-1----:R-:W0:Y:S04]  /*1970*/  LDS.128 R20, [R32+0x10] ;  /* 0x0000100020147984 */ /* 0x002e280000000c00 */
[----:B------:R-:W-:Y:S01]  /*1980*/  FFMA.FTZ R18, R18, R62, R67 ;  /* 0x0000003e12127223 */ /* 0x000fe20000010043 */
[----:B0-----:R-:W-:Y:S02]  /*1990*/  HADD2.F32 R17, -RZ, R20.H0_H0 ;  /* 0x20000014ff117230 */ /* 0x001fe40000004100 */
[----:B--2---:R-:W-:-:S05]  /*19a0*/  HADD2.F32 R16, -RZ, R66.H0_H0 ;  /* 0x20000042ff107230 */ /* 0x004fca0000004100 */
[----:B------:R-:W-:Y:S01]  /*19b0*/  FFMA.FTZ R16, R17, R16, R68 ;  /* 0x0000001011107223 */ /* 0x000fe20000010044 */
[----:B------:R-:W-:Y:S02]  /*19c0*/  HADD2.F32 R17, -RZ, R20.H1_H1 ;  /* 0x30000014ff117230 */ /* 0x000fe40000004100 */
[----:B------:R-:W-:Y:S02]  /*19d0*/  HADD2.F32 R20, -RZ, R66.H1_H1 ;  /* 0x30000042ff147230 */ /* 0x000fe40000004100 */
[----:B----4-:R-:W-:-:S03]  /*19e0*/  HADD2.F32 R62, -RZ, R65.H0_H0 ;  /* 0x20000041ff3e7230 */ /* 0x010fc60000004100 */
[----:B------:R-:W-:Y:S01]  /*19f0*/  FFMA.FTZ R20, R17, R20, R18 ;  /* 0x0000001411147223 */ /* 0x000fe20000010012 */
[----:B------:R-:W-:-:S05]  /*1a00*/  HADD2.F32 R17, -RZ, R21.H0_H0 ;  /* 0x20000015ff117230 */ /* 0x000fca0000004100 */
[----:B------:R-:W-:Y:S01]  /*1a10*/  FFMA.FTZ R62, R17, R62, R16 ;  /* 0x0000003e113e7223 */ /* 0x000fe20000010010 */
[----:B------:R-:W-:-:S04]  /*1a20*/  IADD3 R17, P0, P1, R28, R40, R45 ;  /* 0x000000281c117210 */ /* 0x000fc8000791e02d */
[-C--:B------:R-:W-:Y:S02]  /*1a30*/  IADD3.X R18, R60, R41.reuse, R53, P0, P1 ;  /* 0x000000293c127210 */ /* 0x080fe400007e2435 */
[----:B------:R-:W-:Y:S02]  /*1a40*/  LEA R16, P2, R17, c[0x0][0x170], 0x1 ;  /* 0x00005c0011107a11 */ /* 0x000fe400078408ff */
[----:B------:R-:W-:Y:S02]  /*1a50*/  IADD3 R40, P0, P1, R29, R40, R44 ;  /* 0x000000281d287210 */ /* 0x000fe4000791e02c */
[----:B------:R-:W-:Y:S02]  /*1a60*/  LEA.HI.X R17, R17, c[0x0][0x174], R18, 0x1, P2 ;  /* 0x00005d0011117a11 */ /* 0x000fe400010f0c12 */
[----:B------:R-:W-:Y:S02]  /*1a70*/  IADD3.X R41, R63, R41, R54, P0, P1 ;  /* 0x000000293f297210 */ /* 0x000fe400007e2436 */
[C---:B------:R-:W-:Y:S01]  /*1a80*/  LEA R18, P0, R40.reuse, c[0x0][0x170], 0x1 ;  /* 0x00005c0028127a11 */ /* 0x040fe200078008ff */
[----:B------:R0:W2:Y:S03]  /*1a90*/  LDG.E.CONSTANT R16, [R16.64] ;  /* 0x0000000a10107981 */ /* 0x0000a6000c1e9900 */
[----:B------:R-:W-:-:S05]  /*1aa0*/  LEA.HI.X R19, R40, c[0x0][0x174], R41, 0x1, P0 ;  /* 0x00005d0028137a11 */ /* 0x000fca00000f0c29 */
[----:B------:R-:W3:Y:S01]  /*1ab0*/  LDG.E.CONSTANT R18, [R18.64] ;  /* 0x0000000a12127981 */ /* 0x000ee2000c1e9900 */
[----:B------:R-:W-:Y:S01]  /*1ac0*/  HADD2.F32 R21, -RZ, R21.H1_H1 ;  /* 0x30000015ff157230 */ /* 0x000fe20000004100 */
[----:B------:R-:W-:Y:S01]  /*1ad0*/  FSETP.NEU.FTZ.AND P1, PT, R0, RZ, PT ;  /* 0x000000ff0000720b */ /* 0x000fe20003f3d000 */
[----:B------:R-:W-:Y:S02]  /*1ae0*/  HADD2.F32 R65, -RZ, R65.H1_H1 ;  /* 0x30000041ff417230 */ /* 0x000fe40000004100 */
[--C-:B------:R-:W-:Y:S02]  /*1af0*/  HADD2.F32 R41, -RZ, R22.reuse.H0_H0 ;  /* 0x20000016ff297230 */ /* 0x100fe40000004100 */
[----:B0-----:R-:W-:Y:S01]  /*1b00*/  HADD2.F32 R17, -RZ, R22.H1_H1 ;  /* 0x30000016ff117230 */ /* 0x001fe20000004100 */
[----:B------:R-:W-:Y:S01]  /*1b10*/  FFMA.FTZ R20, R21, R65, R20 ;  /* 0x0000004115147223 */ /* 0x000fe20000010014 */
[--C-:B------:R-:W-:Y:S02]  /*1b20*/  HADD2.F32 R21, -RZ, R23.reuse.H0_H0 ;  /* 0x20000017ff157230 */ /* 0x100fe40000004100 */
[----:B------:R-:W-:-:S02]  /*1b30*/  HADD2.F32 R23, -RZ, R23.H1_H1 ;  /* 0x30000017ff177230 */ /* 0x000fc40000004100 */
        /* <DEDUP_REMOVED lines=11> */
.L_x_20144:
[----:B01----:R-:W-:Y:S01]  /*1bf0*/  FADD.FTZ R23, R23, R16 ;  /* 0x0000001017177221 */ /* 0x003fe20000010000 */
[----:B------:R-:W-:Y:S05]  /*1c00*/  BRA.DIV ~URZ, `(.L_x_20110) ;  /* 0x00002b627f007947 */ /* 0x000fea000b800000 */
[----:B------:R0:W1:Y:S02]  /*1c10*/  SHFL.BFLY PT, R16, R23, 0x1, 0x1f ;  /* 0x0c201f0017107f89 */ /* 0x00006400000e0000 */
.L_x_20145:
        /* <DEDUP_REMOVED lines=13> */
.L_x_20108:
[----:B------:R-:W-:-:S13]  /*1cf0*/  ISETP.NE.AND P0, PT, R7, RZ, PT ;  /* 0x000000ff0700720c */ /* 0x000fda0003f05270 */
[----:B------:R-:W-:-:S05]  /*1d00*/  @!P0 IMAD.MOV.U32 R17, RZ, RZ, -0x800001 ;  /* 0xff7fffffff118424 */ /* 0x000fca00078e00ff */
[----:B------:R0:W-:Y:S02]  /*1d10*/  @!P0 STS [R46], R17 ;  /* 0x000000112e008388 */ /* 0x0001e40000000800 */
.L_x_20111:
[----:B------:R-:W-:Y:S05]  /*1d20*/  BSYNC B1 ;  /* 0x0000000000017941 */ /* 0x000fea0003800000 */
.L_x_20107:
        /* <DEDUP_REMOVED lines=9> */
.L_x_20106:
[----:B------:R-:W-:Y:S05]  /*1dc0*/  BSYNC B0 ;  /* 0x0000000000007941 */ /* 0x000fea0003800000 */
.L_x_20105:
[----:B------:R-:W-:Y:S05]  /*1dd0*/  BRA.DIV ~URZ, `(.L_x_20113) ;  /* 0x00002a127f007947 */ /* 0x000fea000b800000 */
[----:B------:R0:W1:Y:S02]  /*1de0*/  SHFL.BFLY PT, R7, R10, 0x10, 0x1f ;  /* 0x0e001f000a077f89 */ /* 0x00006400000e0000 */
.L_x_20146:
[----:B-1----:R-:W-:Y:S01]  /*1df0*/  FMNMX.FTZ R13, R7, R10, !PT ;  /* 0x0000000a070d7209 */ /* 0x002fe20007810000 */
[----:B------:R-:W-:Y:S05]  /*1e00*/  BRA.DIV ~URZ, `(.L_x_20114) ;  /* 0x00002a627f007947 */ /* 0x000fea000b800000 */
[----:B------:R-:W1:Y:S02]  /*1e10*/  SHFL.BFLY PT, R0, R13, 0x8, 0x1f ;  /* 0x0d001f000d007f89 */ /* 0x000e6400000e0000 */
[----:B-1----:R-:W-:-:S05]  /*1e20*/  FMNMX.FTZ R0, R13, R0, !PT ;  /* 0x000000000d007209 */ /* 0x002fca0007810000 */
[----:B------:R1:W2:Y:S02]  /*1e30*/  SHFL.BFLY PT, R7, R0, 0x4, 0x1f ;  /* 0x0c801f0000077f89 */ /* 0x0002a400000e0000 */
.L_x_20147:
[----:B------:R-:W-:Y:S01]  /*1e40*/  ISETP.NE.AND P0, PT, R6, RZ, PT ;  /* 0x000000ff0600720c */ /* 0x000fe20003f05270 */
[----:B------:R-:W-:-:S12]  /*1e50*/  WARPSYNC 0xffffffff ;  /* 0xffffffff00007948 */ /* 0x000fd80003800000 */
[----:B-12---:R-:W-:-:S05]  /*1e60*/  @!P0 FMNMX.FTZ R0, R7, R0, !PT ;  /* 0x0000000007008209 */ /* 0x006fca0007810000 */
[----:B------:R1:W-:Y:S02]  /*1e70*/  @!P0 STS [R5.X4+0x80], R0 ;  /* 0x0000800005008388 */ /* 0x0003e40000004800 */
[----:B------:R-:W-:Y:S01]  /*1e80*/  BAR.SYNC.DEFER_BLOCKING 0x0 ;  /* 0x0000000000007b1d */ /* 0x000fe20000010000 */
[----:B------:R-:W-:Y:S01]  /*1e90*/  ISETP.GT.AND P0, PT, R6, 0x3, PT ;  /* 0x000000030600780c */ /* 0x000fe20003f04270 */
[----:B------:R-:W-:-:S04]  /*1ea0*/  IMAD.MOV.U32 R7, RZ, RZ, -0x800001 ;  /* 0xff7fffffff077424 */ /* 0x000fc800078e00ff */
[----:B------:R-:W-:Y:S08]  /*1eb0*/  BSSY B0, `(.L_x_20115) ;  /* 0x00000e8000007945 */ /* 0x000ff00003800000 */
[----:B------:R-:W2:Y:S04]  /*1ec0*/  @!P0 LDS R7, [R6.X4+0x80] ;  /* 0x0000800006078984 */ /* 0x000ea80000004800 */
[----:B-12---:R-:W1:Y:S02]  /*1ed0*/  SHFL.BFLY PT, R0, R7, 0x2, 0x1f ;  /* 0x0c401f0007007f89 */ /* 0x006e6400000e0000 */
        /* <DEDUP_REMOVED lines=24> */
.L_x_20119:
        /* <DEDUP_REMOVED lines=11> */
.L_x_20118:
[----:B------:R-:W-:Y:S05]  /*2110*/  BSYNC B1 ;  /* 0x0000000000017941 */ /* 0x000fea0003800000 */
.L_x_20117:
        /* <DEDUP_REMOVED lines=10> */
.L_x_20122:
[----:B------:R-:W1:Y:S01]  /*21c0*/  LDS R16, [R10+-0x200] ;  /* 0xfffe00000a107984 */ /* 0x000e620000000800 */
[----:B------:R-:W-:-:S03]  /*21d0*/  IADD3 R13, R13, 0x800, RZ ;  /* 0x000008000d0d7810 */ /* 0x000fc60007ffe0ff */
[----:B------:R-:W2:Y:S01]  /*21e0*/  LDS R14, [R10+-0x400] ;  /* 0xfffc00000a0e7984 */ /* 0x000ea20000000800 */
[----:B------:R-:W-:-:S03]  /*21f0*/  ISETP.GE.AND P2, PT, R13, R12, PT ;  /* 0x0000000c0d00720c */ /* 0x000fc60003f46270 */
[----:B------:R-:W3:Y:S04]  /*2200*/  LDS R20, [R10+0x200] ;  /* 0x000200000a147984 */ /* 0x000ee80000000800 */
        /* <DEDUP_REMOVED lines=10> */
[----:B------:R-:W-:Y:S01]  /*22b0*/  LDS R36, [R10+0x1600] ;  /* 0x001600000a247984 */ /* 0x000fe20000000800 */
[C---:B--2---:R-:W-:Y:S02]  /*22c0*/  FADD.FTZ R14, -R5.reuse, R14 ;  /* 0x0000000e050e7221 */ /* 0x044fe40000010100 */
[C---:B---3--:R-:W-:Y:S01]  /*22d0*/  FADD.FTZ R20, -R5.reuse, R20 ;  /* 0x0000001405147221 */ /* 0x048fe20000010100 */
[----:B------:R-:W1:Y:S01]  /*22e0*/  LDS R16, [R10+0xe00] ;  /* 0x000e00000a107984 */ /* 0x000e620000000800 */
[----:B------:R-:W-:Y:S01]  /*22f0*/  FMUL.FTZ R14, R14, 1.4426950216293334961 ;  /* 0x3fb8aa3b0e0e7820 */ /* 0x000fe20000410000 */
[----:B------:R-:W2:Y:S01]  /*2300*/  MUFU.EX2 R15, R15 ;  /* 0x0000000f000f7308 */ /* 0x000ea20000000800 */
[----:B------:R-:W-:Y:S01]  /*2310*/  FMUL.FTZ R19, R20, 1.4426950216293334961 ;  /* 0x3fb8aa3b14137820 */ /* 0x000fe20000410000 */
[----:B------:R-:W-:Y:S01]  /*2320*/  LDS R38, [R10+0x1800] ;  /* 0x001800000a267984 */ /* 0x000fe20000000800 */
[----:B----4-:R-:W-:-:S02]  /*2330*/  FADD.FTZ R18, -R5, R18 ;  /* 0x0000001205127221 */ /* 0x010fc40000010100 */
[C---:B-----5:R-:W-:Y:S01]  /*2340*/  FADD.FTZ R22, -R5.reuse, R22 ;  /* 0x0000001605167221 */ /* 0x060fe20000010100 */
[----:B------:R-:W3:Y:S01]  /*2350*/  LDS R20, [R10+0x1200] ;  /* 0x001200000a147984 */ /* 0x000ee20000000800 */
[----:B------:R-:W-:Y:S01]  /*2360*/  FMUL.FTZ R17, R18, 1.4426950216293334961 ;  /* 0x3fb8aa3b12117820 */ /* 0x000fe20000410000 */
[----:B------:R-:W4:Y:S01]  /*2370*/  MUFU.EX2 R14, R14 ;  /* 0x0000000e000e7308 */ /* 0x000f220000000800 */
[----:B------:R-:W-:Y:S02]  /*2380*/  FMUL.FTZ R22, R22, 1.4426950216293334961 ;  /* 0x3fb8aa3b16167820 */ /* 0x000fe40000410000 */
[C---:B------:R-:W-:Y:S02]  /*2390*/  FADD.FTZ R24, -R5.reuse, R24 ;  /* 0x0000001805187221 */ /* 0x040fe40000010100 */
[C---:B------:R-:W-:Y:S02]  /*23a0*/  FADD.FTZ R26, -R5.reuse, R26 ;  /* 0x0000001a051a7221 */ /* 0x040fe40000010100 */
[----:B------:R-:W-:Y:S01]  /*23b0*/  FMUL.FTZ R24, R24, 1.4426950216293334961 ;  /* 0x3fb8aa3b18187820 */ /* 0x000fe20000410000 */
[----:B------:R-:W5:Y:S01]  /*23c0*/  MUFU.EX2 R17, R17 ;  /* 0x0000001100117308 */ /* 0x000f620000000800 */
[----:B------:R-:W-:Y:S01]  /*23d0*/  FMUL.FTZ R26, R26, 1.4426950216293334961 ;  /* 0x3fb8aa3b1a1a7820 */ /* 0x000fe20000410000 */
[----:B--2---:R-:W-:Y:S01]  /*23e0*/  STS [R10+-0x200], R15 ;  /* 0xfffe000f0a007388 */ /* 0x004fe20000000800 */
[----:B------:R-:W-:-:S02]  /*23f0*/  FADD.FTZ R28, -R5, R28 ;  /* 0x0000001c051c7221 */ /* 0x000fc40000010100 */
[C---:B------:R-:W-:Y:S02]  /*2400*/  FADD.FTZ R30, -R5.reuse, R30 ;  /* 0x0000001e051e7221 */ /* 0x040fe40000010100 */
[----:B------:R-:W-:Y:S01]  /*2410*/  FMUL.FTZ R28, R28, 1.4426950216293334961 ;  /* 0x3fb8aa3b1c1c7820 */ /* 0x000fe20000410000 */
[----:B------:R2:W1:Y:S01]  /*2420*/  MUFU.EX2 R21, R22 ;  /* 0x0000001600157308 */ /* 0x0004620000000800 */
[----:B------:R-:W-:Y:S01]  /*2430*/  FMUL.FTZ R30, R30, 1.4426950216293334961 ;  /* 0x3fb8aa3b1e1e7820 */ /* 0x000fe20000410000 */
[----:B----4-:R-:W-:Y:S01]  /*2440*/  STS [R10+-0x400], R14 ;  /* 0xfffc000e0a007388 */ /* 0x010fe20000000800 */
[C---:B------:R-:W-:Y:S02]  /*2450*/  FADD.FTZ R32, -R5.reuse, R32 ;  /* 0x0000002005207221 */ /* 0x040fe40000010100 */
[----:B0-----:R-:W-:-:S03]  /*2460*/  FADD.FTZ R34, -R5, R34 ;  /* 0x0000002205227221 */ /* 0x001fc60000010100 */
[----:B------:R-:W0:Y:S01]  /*2470*/  MUFU.EX2 R19, R19 ;  /* 0x0000001300137308 */ /* 0x000e220000000800 */
[----:B--2---:R-:W2:Y:S01]  /*2480*/  LDS R22, [R10+0x1a00] ;  /* 0x001a00000a167984 */ /* 0x004ea20000000800 */
[----:B------:R-:W-:Y:S02]  /*2490*/  FMUL.FTZ R32, R32, 1.4426950216293334961 ;  /* 0x3fb8aa3b20207820 */ /* 0x000fe40000410000 */
[----:B------:R-:W-:Y:S01]  /*24a0*/  FMUL.FTZ R34, R34, 1.4426950216293334961 ;  /* 0x3fb8aa3b22227820 */ /* 0x000fe20000410000 */
[----:B-----5:R-:W-:Y:S01]  /*24b0*/  STS [R10], R17 ;  /* 0x000000110a007388 */ /* 0x020fe20000000800 */
[C---:B-1----:R-:W-:Y:S02]  /*24c0*/  FADD.FTZ R16, -R5.reuse, R16 ;  /* 0x0000001005107221 */ /* 0x042fe40000010100 */
[----:B------:R-:W1:Y:S01]  /*24d0*/  MUFU.EX2 R23, R24 ;  /* 0x0000001800177308 */ /* 0x000e620000000800 */
[----:B------:R-:W-:Y:S01]  /*24e0*/  FADD.FTZ R36, -R5, R36 ;  /* 0x0000002405247221 */ /* 0x000fe20000010100 */
[----:B------:R-:W-:Y:S01]  /*24f0*/  STS [R10+0x400], R21 ;  /* 0x000400150a007388 */ /* 0x000fe20000000800 */
[----:B------:R-:W-:-:S02]  /*2500*/  FMUL.FTZ R18, R16, 1.4426950216293334961 ;  /* 0x3fb8aa3b10127820 */ /* 0x000fc40000410000 */
[----:B------:R-:W-:Y:S02]  /*2510*/  FADD.FTZ R16, R14, R7 ;  /* 0x000000070e107221 */ /* 0x000fe40000010000 */
[C---:B---3--:R-:W-:Y:S01]  /*2520*/  FADD.FTZ R20, -R5.reuse, R20 ;  /* 0x0000001405147221 */ /* 0x048fe20000010100 */
[----:B------:R-:W3:Y:S01]  /*2530*/  MUFU.EX2 R25, R26 ;  /* 0x0000001a00197308 */ /* 0x000ee20000000800 */
[----:B------:R-:W-:Y:S01]  /*2540*/  FADD.FTZ R16, R16, R15 ;  /* 0x0000000f10107221 */ /* 0x000fe20000010000 */
[----:B0-----:R-:W-:Y:S01]  /*2550*/  STS [R10+0x200], R19 ;  /* 0x000200130a007388 */ /* 0x001fe20000000800 */
[----:B------:R-:W-:Y:S02]  /*2560*/  FMUL.FTZ R20, R20, 1.4426950216293334961 ;  /* 0x3fb8aa3b14147820 */ /* 0x000fe40000410000 */
[----:B------:R-:W-:Y:S02]  /*2570*/  FADD.FTZ R16, R16, R17 ;  /* 0x0000001110107221 */ /* 0x000fe40000010000 */
[----:B------:R-:W-:Y:S01]  /*2580*/  FMUL.FTZ R36, R36, 1.4426950216293334961 ;  /* 0x3fb8aa3b24247820 */ /* 0x000fe20000410000 */
[----:B------:R-:W0:Y:S01]  /*2590*/  MUFU.EX2 R27, R28 ;  /* 0x0000001c001b7308 */ /* 0x000e220000000800 */
[----:B------:R-:W-:Y:S01]  /*25a0*/  FADD.FTZ R16, R16, R19 ;  /* 0x0000001310107221 */ /* 0x000fe20000010000 */
[----:B-1----:R-:W-:Y:S01]  /*25b0*/  STS [R10+0x600], R23 ;  /* 0x000600170a007388 */ /* 0x002fe20000000800 */
[----:B------:R-:W-:-:S02]  /*25c0*/  FADD.FTZ R38, -R5, R38 ;  /* 0x0000002605267221 */ /* 0x000fc40000010100 */
[----:B------:R-:W-:Y:S02]  /*25d0*/  FADD.FTZ R16, R16, R21 ;  /* 0x0000001510107221 */ /* 0x000fe40000010000 */
[----:B------:R-:W-:Y:S01]  /*25e0*/  FMUL.FTZ R38, R38, 1.4426950216293334961 ;  /* 0x3fb8aa3b26267820 */ /* 0x000fe20000410000 */
[----:B------:R-:W1:Y:S01]  /*25f0*/  MUFU.EX2 R29, R30 ;  /* 0x0000001e001d7308 */ /* 0x000e620000000800 */
[----:B------:R-:W-:Y:S01]  /*2600*/  FADD.FTZ R16, R16, R23 ;  /* 0x0000001710107221 */ /* 0x000fe20000010000 */
[----:B---3--:R-:W-:Y:S03]  /*2610*/  STS [R10+0x800], R25 ;  /* 0x000800190a007388 */ /* 0x008fe60000000800 */
[----:B------:R-:W-:-:S03]  /*2620*/  FADD.FTZ R16, R16, R25 ;  /* 0x0000001910107221 */ /* 0x000fc60000010000 */
        /* <DEDUP_REMOVED lines=29> */
.L_x_20121:
[----:B------:R-:W-:Y:S05]  /*2800*/  BSYNC B1 ;  /* 0x0000000000017941 */ /* 0x000fea0003800000 */
.L_x_20120:
        /* <DEDUP_REMOVED lines=55> */
.L_x_20124:
[----:B------:R-:W-:Y:S05]  /*2b80*/  BSYNC B1 ;  /* 0x0000000000017941 */ /* 0x000fea0003800000 */
.L_x_20123:
        /* <DEDUP_REMOVED lines=26> */
.L_x_20116:
[----:B------:R-:W-:Y:S05]  /*2d30*/  BSYNC B0 ;  /* 0x0000000000007941 */ /* 0x000fea0003800000 */
.L_x_20115:
        /* <DEDUP_REMOVED lines=36> */
.L_x_20129:
        /* <DEDUP_REMOVED lines=8> */
.L_x_20128:
[----:B------:R-:W-:Y:S05]  /*3000*/  BSYNC B1 ;  /* 0x0000000000017941 */ /* 0x000fea0003800000 */
.L_x_20127:
        /* <DEDUP_REMOVED lines=10> */
.L_x_20132:
        /* <DEDUP_REMOVED lines=52> */
.L_x_20131:
[----:B------:R-:W-:Y:S05]  /*33f0*/  BSYNC B1 ;  /* 0x0000000000017941 */ /* 0x000fea0003800000 */
.L_x_20130:
        /* <DEDUP_REMOVED lines=31> */
.L_x_20134:
[----:B------:R-:W-:Y:S05]  /*35f0*/  BSYNC B1 ;  /* 0x0000000000017941 */ /* 0x000fea0003800000 */
.L_x_20133:
        /* <DEDUP_REMOVED lines=14> */
.L_x_20126:
[----:B------:R-:W-:Y:S05]  /*36e0*/  BSYNC B0 ;  /* 0x0000000000007941 */ /* 0x000fea0003800000 */
.L_x_20125:
        /* <DEDUP_REMOVED lines=38> */
.L_x_20143:
        /* <DEDUP_REMOVED lines=56> */
[-C--:B------:R-:W-:Y:S02]  /*3cd0*/  LEA.HI.X.SX32 R14, R38, R19.reuse, 0x1, P1 ;  /* 0x00000013260e7211 */ /* 0x080fe400008f0eff */
        /* <DEDUP_REMOVED lines=11> */
[----:B-1----:R-:W-:-:S07]  /*3d90*/  F2FP.PACK_AB R24, R25, R24 ;  /* 0x000000181918723e */ /* 0x002fce00000000ff */
        /* <DEDUP_REMOVED lines=32> */
.L_x_20140:
[----:B------:R-:W-:Y:S05]  /*3fa0*/  BSYNC B2 ;  /* 0x0000000000027941 */ /* 0x000fea0003800000 */
.L_x_20139:
        /* <DEDUP_REMOVED lines=34> */
.L_x_20142:
[----:B------:R-:W-:Y:S05]  /*41d0*/  BSYNC B2 ;  /* 0x0000000000027941 */ /* 0x000fea0003800000 */
.L_x_20141:
        /* <DEDUP_REMOVED lines=16> */
.L_x_20138:
[----:B------:R-:W-:Y:S05]  /*42e0*/  BSYNC B0 ;  /* 0x0000000000007941 */ /* 0x000fea0003800000 */
.L_x_20137:
[----:B------:R-:W-:Y:S02]  /*42f0*/  IADD3 R28, P1, R28, 0x10, RZ ;  /* 0x000000101c1c7810 */ /* 0x000fe40007f3e0ff */
[----:B------:R-:W-:Y:S02]  /*4300*/  IADD3 R33, R33, 0x20, RZ ;  /* 0x0000002021217810 */ /* 0x000fe40007ffe0ff */
[----:B------:R-:W-:Y:S01]  /*4310*/  IADD3 R37, R37, 0x80, RZ ;  /* 0x0000008025257810 */ /* 0x000fe20007ffe0ff */
[----:B------:R-:W-:Y:S01]  /*4320*/  IMAD.X R29, RZ, RZ, R29, P1 ;  /* 0x000000ffff1d7224 */ /* 0x000fe200008e061d */
[----:B------:R-:W-:Y:S05]  /*4330*/  @!P0 BRA `(.L_x_20143) ;  /* 0xfffff61000008947 */ /* 0x000fea000383ffff */
.L_x_20136:
[----:B------:R-:W-:Y:S05]  /*4340*/  BSYNC B1 ;  /* 0x0000000000017941 */ /* 0x000fea0003800000 */
.L_x_20135:
[----:B------:R-:W-:Y:S01]  /*4350*/  BAR.SYNC.DEFER_BLOCKING 0x0 ;  /* 0x0000000000007b1d */ /* 0x000fe20000010000 */
[----:B------:R-:W-:Y:S01]  /*4360*/  LOP3.LUT R2, R3, 0xffffffc0, RZ, 0xc0, !PT ;  /* 0xffffffc003027812 */ /* 0x000fe200078ec0ff */
[----:B------:R-:W-:Y:S01]  /*4370*/  IMAD R7, R7, 0x40, R6 ;  /* 0x0000004007077824 */ /* 0x000fe200078e0206 */
[----:B------:R-:W-:Y:S01]  /*4380*/  ISETP.GT.AND P1, PT, R3, 0x3f, PT ;  /* 0x0000003f0300780c */ /* 0x000fe20003f24270 */
[----:B------:R-:W-:Y:S01]  /*4390*/  IMAD.MOV.U32 R5, RZ, RZ, R0 ;  /* 0x000000ffff057224 */ /* 0x000fe200078e0000 */
[----:B------:R-:W-:-:S02]  /*43a0*/  ISETP.NE.AND P0, PT, R2, 0x40, PT ;  /* 0x000000400200780c */ /* 0x000fc40003f05270 */
[C---:B------:R-:W-:Y:S02]  /*43b0*/  LOP3.LUT R4, R3.reuse, 0xffffffe0, RZ, 0xc0, !PT ;  /* 0xffffffe003047812 */ /* 0x040fe400078ec0ff */
[C---:B------:R-:W-:Y:S02]  /*43c0*/  ISETP.GT.AND P2, PT, R3.reuse, 0x1f, PT ;  /* 0x0000001f0300780c */ /* 0x040fe40003f44270 */
        /* <DEDUP_REMOVED lines=50> */
.L_x_20109:
[----:B------:R-:W-:Y:S01]  /*46f0*/  IMAD.MOV.U32 R18, RZ, RZ, R23 ;  /* 0x000000ffff127224 */ /* 0x000fe200078e0017 */
[----:B------:R-:W-:Y:S01]  /*4700*/  MOV R16, 0x4750 ;  /* 0x0000475000107802 */ /* 0x000fe20000000f00 */
[----:B------:R-:W-:-:S02]  /*4710*/  IMAD.MOV.U32 R19, RZ, RZ, 0x2 ;  /* 0x00000002ff137424 */ /* 0x000fc400078e00ff */
[----:B------:R-:W-:Y:S02]  /*4720*/  IMAD.MOV.U32 R20, RZ, RZ, 0x1f ;  /* 0x0000001fff147424 */ /* 0x000fe400078e00ff */
[----:B------:R-:W-:Y:S02]  /*4730*/  IMAD.MOV.U32 R21, RZ, RZ, -0x1 ;  /* 0xffffffffff157424 */ /* 0x000fe400078e00ff */
[----:B------:R-:W-:Y:S05]  /*4740*/  CALL.REL.NOINC `($__internal_394_$__cuda_sm70_shflsync_bfly_p) ;  /* 0x0000021000007944 */ /* 0x000fea0003c00000 */
[----:B-1----:R-:W-:Y:S01]  /*4750*/  IMAD.MOV.U32 R16, RZ, RZ, R18 ;  /* 0x000000ffff107224 */ /* 0x002fe200078e0012 */
[----:B0-----:R-:W-:Y:S05]  /*4760*/  BRA `(.L_x_20144) ;  /* 0xffffd48000007947 */ /* 0x001fea000383ffff */
.L_x_20110:
[----:B------:R-:W-:Y:S01]  /*4770*/  IMAD.MOV.U32 R18, RZ, RZ, R23 ;  /* 0x000000ffff127224 */ /* 0x000fe200078e0017 */
[----:B------:R-:W-:Y:S01]  /*4780*/  MOV R16, 0x47d0 ;  /* 0x000047d000107802 */ /* 0x000fe20000000f00 */
[----:B------:R-:W-:Y:S02]  /*4790*/  IMAD.MOV.U32 R19, RZ, RZ, 0x1 ;  /* 0x00000001ff137424 */ /* 0x000fe400078e00ff */
[----:B------:R-:W-:Y:S02]  /*47a0*/  IMAD.MOV.U32 R20, RZ, RZ, 0x1f ;  /* 0x0000001fff147424 */ /* 0x000fe400078e00ff */
[----:B------:R-:W-:Y:S02]  /*47b0*/  IMAD.MOV.U32 R21, RZ, RZ, -0x1 ;  /* 0xffffffffff157424 */ /* 0x000fe400078e00ff */
[----:B------:R-:W-:Y:S05]  /*47c0*/  CALL.REL.NOINC `($__internal_394_$__cuda_sm70_shflsync_bfly_p) ;  /* 0x0000019000007944 */ /* 0x000fea0003c00000 */
[----:B-1----:R-:W-:Y:S01]  /*47d0*/  IMAD.MOV.U32 R16, RZ, RZ, R18 ;  /* 0x000000ffff107224 */ /* 0x002fe200078e0012 */
[----:B0-----:R-:W-:Y:S05]  /*47e0*/  BRA `(.L_x_20145) ;  /* 0xffffd43000007947 */ /* 0x001fea000383ffff */
.L_x_20113:
        /* <DEDUP_REMOVED lines=8> */
.L_x_20114:
[----:B------:R-:W-:Y:S01]  /*4870*/  IMAD.MOV.U32 R18, RZ, RZ, R13 ;  /* 0x000000ffff127224 */ /* 0x000fe200078e000d */
[----:B------:R-:W-:Y:S01]  /*4880*/  MOV R16, 0x48d0 ;  /* 0x000048d000107802 */ /* 0x000fe20000000f00 */
[----:B------:R-:W-:Y:S02]  /*4890*/  IMAD.MOV.U32 R19, RZ, RZ, 0x8 ;  /* 0x00000008ff137424 */ /* 0x000fe400078e00ff */
[----:B------:R-:W-:Y:S02]  /*48a0*/  IMAD.MOV.U32 R20, RZ, RZ, 0x1f ;  /* 0x0000001fff147424 */ /* 0x000fe400078e00ff */
[----:B------:R-:W-:Y:S02]  /*48b0*/  IMAD.MOV.U32 R21, RZ, RZ, -0x1 ;  /* 0xffffffffff157424 */ /* 0x000fe400078e00ff */
[----:B0-----:R-:W-:Y:S05]  /*48c0*/  CALL.REL.NOINC `($__internal_394_$__cuda_sm70_shflsync_bfly_p) ;  /* 0x0000009000007944 */ /* 0x001fea0003c00000 */
[----:B-1----:R-:W-:Y:S01]  /*48d0*/  FMNMX.FTZ R0, R13, R18, !PT ;  /* 0x000000120d007209 */ /* 0x002fe20007810000 */
[----:B0-----:R-:W-:Y:S01]  /*48e0*/  IMAD.MOV.U32 R19, RZ, RZ, 0x4 ;  /* 0x00000004ff137424 */ /* 0x001fe200078e00ff */
[----:B------:R-:W-:Y:S01]  /*48f0*/  MOV R16, 0x4940 ;  /* 0x0000494000107802 */ /* 0x000fe20000000f00 */
[----:B------:R-:W-:-:S02]  /*4900*/  IMAD.MOV.U32 R20, RZ, RZ, 0x1f ;  /* 0x0000001fff147424 */ /* 0x000fc400078e00ff */
[----:B------:R-:W-:Y:S02]  /*4910*/  IMAD.MOV.U32 R21, RZ, RZ, -0x1 ;  /* 0xffffffffff157424 */ /* 0x000fe400078e00ff */
[----:B------:R-:W-:Y:S02]  /*4920*/  IMAD.MOV.U32 R18, RZ, RZ, R0 ;  /* 0x000000ffff127224 */ /* 0x000fe400078e0000 */
[----:B------:R-:W-:Y:S05]  /*4930*/  CALL.REL.NOINC `($__internal_394_$__cuda_sm70_shflsync_bfly_p) ;  /* 0x0000002000007944 */ /* 0x000fea0003c00000 */
[----:B-1----:R-:W-:Y:S01]  /*4940*/  IMAD.MOV.U32 R7, RZ, RZ, R18 ;  /* 0x000000ffff077224 */ /* 0x002fe200078e0012 */
[----:B0-----:R-:W-:Y:S05]  /*4950*/  BRA `(.L_x_20147) ;  /* 0xffffd4e000007947 */ /* 0x001fea000383ffff */
        .weak           $__internal_394_$__cuda_sm70_shflsync_bfly_p
        .type           $__internal_394_$__cuda_sm70_shflsync_bfly_p,@function
        .size           $__internal_394_$__cuda_sm70_shflsync_bfly_p,(.L_x_23561 - $__internal_394_$__cuda_sm70_shflsync_bfly_p)
$__internal_394_$__cuda_sm70_shflsync_bfly_p:
[----:B------:R-:W-:Y:S01]  /*4960*/  IMAD.MOV.U32 R17, RZ, RZ, 0x0 ;  /* 0x00000000ff117424 */ /* 0x000fe200078e00ff */
[----:B------:R-:W-:Y:S04]  /*4970*/  WARPSYNC R21 ;  /* 0x0000001500007348 */ /* 0x000fe80003800000 */
[----:B------:R0:W1:Y:S01]  /*4980*/  SHFL.BFLY PT, R18, R18, R19, R20 ;  /* 0x0c00001312127389 */ /* 0x00006200000e0014 */
[----:B------:R-:W-:Y:S05]  /*4990*/  RET.REL.NODEC R16 `(_ZN4vllm25paged_attention_v1_kernelIttLi64ELi8ELi128ELNS_18Fp8KVCacheDataTypeE0ELb1EEEvPT_PKS2_PKT0_S8_ifPKiSA_iPKfiiiSC_SC_iiiii) ;  /* 0xffffb66010007950 */ /* 0x000fea0003c3ffff */
.L_x_20148:
        /* <DEDUP_REMOVED lines=14> */
.L_x_23561:


//--------------------- .text._ZN4vllm25paged_attention_v1_kernelIttLi32ELi8ELi128ELNS_18Fp8KVCacheDataTypeE0ELb1EEEvPT_PKS2_PKT0_S8_ifPKiSA_iPKfiiiSC_SC_iiiii --------------------------
	.section	.text._ZN4vllm25paged_attention_v1_kernelIttLi32ELi8ELi128ELNS_18Fp8KVCacheDataTypeE0ELb1EEEvPT_PKS2_PKT0_S8_ifPKiSA_iPKfiiiSC_SC_iiiii,"ax",@progbits
	.sectioninfo	@"SHI_REGISTERS=55"
	.align	128
        .global         _ZN4vllm25paged_attention_v1_kernelIttLi32ELi8ELi128ELNS_18Fp8KVCacheDataTypeE0ELb1EEEvPT_PKS2_PKT0_S8_ifPKiSA_iPKfiiiSC_SC_iiiii
        .type           _ZN4vllm25paged_attention_v1_kernelIttLi32ELi8ELi128ELNS_18Fp8KVCacheDataTypeE0ELb1EEEvPT_PKS2_PKT0_S8_ifPKiSA_iPKfiiiSC_SC_iiiii,@function
        .size           _ZN4vllm25paged_attention_v1_kernelIttLi32ELi8ELi128ELNS_18Fp8KVCacheDataTypeE0ELb1EEEvPT_PKS2_PKT0_S8_ifPKiSA_iPKfiiiSC_SC_iiiii,(.L_x_23562 - _ZN4vllm25paged_attention_v1_kernelIttLi32ELi8ELi128ELNS_18Fp8KVCacheDataTypeE0ELb1EEEvPT_PKS2_PKT0_S8_ifPKiSA_iPKfiiiSC_SC_iiiii)
        .other          _ZN4vllm25paged_attention_v1_kernelIttLi32ELi8ELi128ELNS_18Fp8KVCacheDataTypeE0ELb1EEEvPT_PKS2_PKT0_S8_ifPKiSA_iPKfiiiSC_SC_iiiii,@"STO_CUDA_ENTRY STV_DEFAULT"
_ZN4vllm25paged_attention_v1_kernelIttLi32ELi8ELi128ELNS_18Fp8KVCacheDataTypeE0ELb1EEEvPT_PKS2_PKT0_S8_ifPKiSA_iPKfiiiSC_SC_iiiii:
.text._ZN4vllm25paged_attention_v1_kernelIttLi32ELi8ELi128ELNS_18Fp8KVCacheDataTypeE0ELb1EEEvPT_PKS2_PKT0_S8_ifPKiSA_iPKfiiiSC_SC_iiiii:
        /* <DEDUP_REMOVED lines=97> */
.L_x_20153:
        /* <DEDUP_REMOVED lines=11> */
.L_x_20152:
[----:B------:R-:W-:Y:S05]  /*06c0*/  BSYNC B1 ;  /* 0x0000000000017941 */ /* 0x000fea0003800000 */
.L_x_20151:
        /* <DEDUP_REMOVED lines=10> */
.L_x_20154:
        /* <DEDUP_REMOVED lines=17> */
.L_x_20150:
[----:B------:R-:W-:Y:S05]  /*0880*/  BSYNC B0 ;  /* 0x0000000000007941 */ /* 0x000fea0003800000 */
.L_x_20149:
        /* <DEDUP_REMOVED lines=46> */
[----:B------:R-:W-:Y:S01]  /*0b70*/  IADD3 R19, P0, R5, R10, RZ ;  /* 0x0000000a05137210 */ /* 0x000fe20007f1e0ff */
[----:B------:R-:W-:Y:S01]  /*0b80*/  IMAD.SHL.U32 R20, R7, 0x2, RZ ;  /* 0x0000000207147824 */ /* 0x000fe200078e00ff */
[----:B------:R-:W-:Y:S01]  /*0b90*/  SHF.R.S32.HI R11, RZ, 0x1f, R12 ;  /* 0x0000001fff0b7819 */ /* 0x000fe2000001140c */
[----:B------:R-:W-:Y:S01]  /*0ba0*/  IMAD.MOV.U32 R27, RZ, RZ, R5 ;  /* 0x000000ffff1b7224 */ /* 0x000fe200078e0005 */
[----:B------:R-:W-:Y:S02]  /*0bb0*/  LEA.HI.X.SX32 R14, R5, R16, 0x1, P0 ;  /* 0x00000010050e7211 */ /* 0x000fe400000f0eff */
[----:B------:R-:W-:Y:S02]  /*0bc0*/  LEA R18, P0, R19, c[0x0][0x188], 0x2 ;  /* 0x0000620013127a11 */ /* 0x000fe400078010ff */
[C---:B------:R-:W-:Y:S02]  /*0bd0*/  IADD3 R13, R7.reuse, 0x4, RZ ;  /* 0x00000004070d7810 */ /* 0x040fe40007ffe0ff */
[----:B------:R-:W-:-:S02]  /*0be0*/  IADD3 R15, R7, 0x8, RZ ;  /* 0x00000008070f7810 */ /* 0x000fc40007ffe0ff */
[----:B------:R-:W-:Y:S02]  /*0bf0*/  LEA.HI.X R19, R19, c[0x0][0x18c], R14, 0x2, P0 ;  /* 0x0000630013137a11 */ /* 0x000fe400000f140e */
[----:B------:R-:W-:Y:S02]  /*0c00*/  LEA.HI R11, R11, R12, RZ, 0x3 ;  /* 0x0000000c0b0b7211 */ /* 0x000fe400078f18ff */
[----:B------:R-:W-:Y:S02]  /*0c10*/  SHF.R.S32.HI R14, RZ, 0x1f, R13 ;  /* 0x0000001fff0e7819 */ /* 0x000fe4000001140d */
[----:B------:R-:W-:Y:S02]  /*0c20*/  SHF.R.S32.HI R22, RZ, 0x1f, R15 ;  /* 0x0000001fff167819 */ /* 0x000fe4000001140f */
[----:B------:R-:W-:Y:S02]  /*0c30*/  IADD3 R21, R7, 0xc, RZ ;  /* 0x0000000c07157810 */ /* 0x000fe40007ffe0ff */
[----:B------:R-:W-:-:S02]  /*0c40*/  LOP3.LUT R11, R11, 0xfffffff8, RZ, 0xc0, !PT ;  /* 0xfffffff80b0b7812 */ /* 0x000fc400078ec0ff */
        /* <DEDUP_REMOVED lines=17> */
[----:B------:R-:W-:Y:S01]  /*0d60*/  IMAD R40, R5, 0x8, R12 ;  /* 0x0000000805287824 */ /* 0x000fe200078e020c */
        /* <DEDUP_REMOVED lines=9> */
[----:B------:R-:W-:Y:S01]  /*0e00*/  IMAD R11, R4, c[0x0][0x1b0], RZ ;  /* 0x00006c00040b7a24 */ /* 0x000fe200078e02ff */
[----:B------:R-:W-:Y:S01]  /*0e10*/  SHF.R.S32.HI R32, RZ, 0x1f, R28 ;  /* 0x0000001fff207819 */ /* 0x000fe2000001141c */
[----:B------:R-:W-:Y:S01]  /*0e20*/  IMAD.IADD R22, R15, 0x1, -R24 ;  /* 0x000000010f167824 */ /* 0x000fe200078e0a18 */
[----:B------:R-:W-:Y:S01]  /*0e30*/  LOP3.LUT R36, R14, 0xffffffc0, RZ, 0xc0, !PT ;  /* 0xffffffc00e247812 */ /* 0x000fe200078ec0ff */
[----:B------:R-:W-:Y:S01]  /*0e40*/  IMAD.SHL.U32 R24, R5, 0x8, RZ ;  /* 0x0000000805187824 */ /* 0x000fe200078e00ff */
[----:B------:R-:W-:Y:S01]  /*0e50*/  IADD3 R28, P0, R11, R28, RZ ;  /* 0x0000001c0b1c7210 */ /* 0x000fe20007f1e0ff */
[----:B------:R-:W-:Y:S01]  /*0e60*/  IMAD.IADD R23, R23, 0x1, -R26 ;  /* 0x0000000117177824 */ /* 0x000fe200078e0a1a */
[----:B------:R-:W-:Y:S01]  /*0e70*/  LOP3.LUT R37, R30, 0xffffffc0, RZ, 0xc0, !PT ;  /* 0xffffffc01e257812 */ /* 0x000fe200078ec0ff */
[----:B------:R-:W-:Y:S01]  /*0e80*/  IMAD.MOV.U32 R26, RZ, RZ, c[0x0][0x1ac] ;  /* 0x00006b00ff1a7624 */ /* 0x000fe200078e00ff */
[----:B------:R-:W-:Y:S01]  /*0e90*/  LOP3.LUT R38, R31, 0xffffffc0, RZ, 0xc0, !PT ;  /* 0xffffffc01f267812 */ /* 0x000fe200078ec0ff */
[----:B------:R-:W-:Y:S01]  /*0ea0*/  IMAD.IADD R39, R12, 0x1, R24 ;  /* 0x000000010c277824 */ /* 0x000fe200078e0218 */
[----:B------:R-:W-:Y:S01]  /*0eb0*/  LEA.HI.X.SX32 R29, R11, R32, 0x1, P0 ;  /* 0x000000200b1d7211 */ /* 0x000fe200000f0eff */
[----:B------:R-:W-:Y:S01]  /*0ec0*/  IMAD.MOV.U32 R11, RZ, RZ, -0x800001 ;  /* 0xff7fffffff0b7424 */ /* 0x000fe200078e00ff */
[----:B------:R-:W-:-:S02]  /*0ed0*/  IADD3 R25, R9, -c[0x0][0x1cc], RZ ;  /* 0x8000730009197a10 */ /* 0x000fc40007ffe0ff */
[----:B------:R-:W-:Y:S02]  /*0ee0*/  SHF.R.S32.HI R26, RZ, 0x1f, R26 ;  /* 0x0000001fff1a7819 */ /* 0x000fe4000001141a */
[----:B------:R-:W-:Y:S02]  /*0ef0*/  LEA R40, R40, 0x60, 0x2 ;  /* 0x0000006028287811 */ /* 0x000fe400078e10ff */
[----:B------:R-:W-:Y:S02]  /*0f00*/  SHF.R.S32.HI R41, RZ, 0x1f, R36 ;  /* 0x0000001fff297819 */ /* 0x000fe40000011424 */
[----:B------:R-:W-:Y:S02]  /*0f10*/  SHF.R.S32.HI R42, RZ, 0x1f, R37 ;  /* 0x0000001fff2a7819 */ /* 0x000fe40000011425 */
[----:B------:R-:W-:Y:S02]  /*0f20*/  SHF.R.S32.HI R43, RZ, 0x1f, R38 ;  /* 0x0000001fff2b7819 */ /* 0x000fe40000011426 */
[----:B------:R-:W-:-:S02]  /*0f30*/  IADD3 R44, -R2, 0x1, R39 ;  /* 0x00000001022c7810 */ /* 0x000fc40007ffe127 */
[----:B------:R-:W-:Y:S02]  /*0f40*/  SHF.R.S32.HI R46, RZ, 0x1f, R21 ;  /* 0x0000001fff2e7819 */ /* 0x000fe40000011415 */
[----:B------:R-:W-:Y:S02]  /*0f50*/  SHF.R.S32.HI R45, RZ, 0x1f, R22 ;  /* 0x0000001fff2d7819 */ /* 0x000fe40000011416 */
[----:B------:R-:W-:Y:S02]  /*0f60*/  SHF.R.S32.HI R48, RZ, 0x1f, R23 ;  /* 0x0000001fff307819 */ /* 0x000fe40000011417 */
.L_x_20162:
        /* <DEDUP_REMOVED lines=60> */
[CC--:B------:R-:W-:Y:S02]  /*1330*/  IADD3 R31, P0, R20.reuse, R12.reuse, RZ ;  /* 0x0000000c141f7210 */ /* 0x0c0fe40007f1e0ff */
        /* <DEDUP_REMOVED lines=8> */
[----:B------:R-:W3:Y:S01]  /*13c0*/  LDG.E.CONSTANT R30, [R30.64] ;  /* 0x000000061e1e7981 */ /* 0x000ee2000c1e9900 */
[----:B------:R-:W-:Y:S02]  /*13d0*/  IADD3 R12, P1, P2, R23, R12, R38 ;  /* 0x0000000c170c7210 */ /* 0x000fe40007a3e026 */
[----:B------:R-:W-:Y:S02]  /*13e0*/  LEA.HI.X R33, R33, c[0x0][0x174], R34, 0x1, P0 ;  /* 0x00005d0021217a11 */ /* 0x000fe400000f0c22 */
[----:B------:R-:W-:-:S02]  /*13f0*/  LEA R34, P0, R12, c[0x0][0x170], 0x1 ;  /* 0x00005c000c227a11 */ /* 0x000fc400078008ff */
[----:B------:R-:W-:Y:S01]  /*1400*/  IADD3.X R13, R48, R13, R43, P1, P2 ;  /* 0x0000000d300d7210 */ /* 0x000fe20000fe442b */
[----:B------:R-:W4:Y:S03]  /*1410*/  LDG.E.CONSTANT R32, [R32.64] ;  /* 0x0000000620207981 */ /* 0x000f26000c1e9900 */
[----:B------:R-:W-:Y:S02]  /*1420*/  LEA.HI.X R35, R12, c[0x0][0x174], R13, 0x1, P0 ;  /* 0x00005d000c237a11 */ /* 0x000fe400000f0c0d */
[----:B0-----:R-:W0:Y:S04]  /*1430*/  LDS.128 R12, [R7.X16] ;  /* 0x00000000070c7984 */ /* 0x001e28000000cc00 */
[----:B------:R-:W5:Y:S01]  /*1440*/  LDG.E.CONSTANT R34, [R34.64] ;  /* 0x0000000622227981 */ /* 0x000f62000c1e9900 */
[----:B------:R-:W-:Y:S01]  /*1450*/  FSETP.NEU.FTZ.AND P1, PT, R0, RZ, PT ;  /* 0x000000ff0000720b */ /* 0x000fe20003f3d000 */
[----:B0-----:R-:W-:-:S02]  /*1460*/  HADD2.F32 R49, -RZ, R13.H0_H0 ;  /* 0x2000000dff317230 */ /* 0x001fc40000004100 */
[----:B------:R-:W-:Y:S02]  /*1470*/  HADD2.F32 R13, -RZ, R13.H1_H1 ;  /* 0x3000000dff0d7230 */ /* 0x000fe40000004100 */
[--C-:B--2---:R-:W-:Y:S02]  /*1480*/  HADD2.F32 R50, -RZ, R47.reuse.H0_H0 ;  /* 0x2000002fff327230 */ /* 0x104fe40000004100 */
[----:B------:R-:W-:-:S03]  /*1490*/  HADD2.F32 R52, -RZ, R47.H1_H1 ;  /* 0x3000002fff347230 */ /* 0x000fc60000004100 */
[----:B------:R-:W-:Y:S02]  /*14a0*/  FMUL.FTZ R49, R49, R50 ;  /* 0x0000003231317220 */ /* 0x000fe40000410000 */
[----:B------:R-:W-:Y:S01]  /*14b0*/  FMUL.FTZ R52, R13, R52 ;  /* 0x000000340d347220 */ /* 0x000fe20000410000 */
[----:B------:R-:W-:Y:S02]  /*14c0*/  HADD2.F32 R13, -RZ, R12.H0_H0 ;  /* 0x2000000cff0d7230 */ /* 0x000fe40000004100 */
[----:B---3--:R-:W-:Y:S02]  /*14d0*/  HADD2.F32 R50, -RZ, R30.H0_H0 ;  /* 0x2000001eff327230 */ /* 0x008fe40000004100 */
[----:B------:R-:W-:Y:S02]  /*14e0*/  HADD2.F32 R12, -RZ, R12.H1_H1 ;  /* 0x3000000cff0c7230 */ /* 0x000fe40000004100 */
[----:B------:R-:W-:Y:S01]  /*14f0*/  HADD2.F32 R31, -RZ, R30.H1_H1 ;  /* 0x3000001eff1f7230 */ /* 0x000fe20000004100 */
[----:B------:R-:W-:Y:S01]  /*1500*/  FFMA.FTZ R13, R13, R50, R49 ;  /* 0x000000320d0d7223 */ /* 0x000fe20000010031 */
[----:B------:R-:W-:-:S02]  /*1510*/  HADD2.F32 R30, -RZ, R14.H0_H0 ;  /* 0x2000000eff1e7230 */ /* 0x000fc40000004100 */
[----:B----4-:R-:W-:Y:S01]  /*1520*/  HADD2.F32 R33, -RZ, R32.H0_H0 ;  /* 0x20000020ff217230 */ /* 0x010fe20000004100 */
[----:B------:R-:W-:Y:S01]  /*1530*/  FFMA.FTZ R12, R12, R31, R52 ;  /* 0x0000001f0c0c7223 */ /* 0x000fe20000010034 */
[----:B------:R-:W-:Y:S02]  /*1540*/  HADD2.F32 R31, -RZ, R14.H1_H1 ;  /* 0x3000000eff1f7230 */ /* 0x000fe40000004100 */
[----:B------:R-:W-:Y:S01]  /*1550*/  HADD2.F32 R32, -RZ, R32.H1_H1 ;  /* 0x30000020ff207230 */ /* 0x000fe20000004100 */
[----:B------:R-:W-:Y:S01]  /*1560*/  FFMA.FTZ R13, R30, R33, R13 ;  /* 0x000000211e0d7223 */ /* 0x000fe2000001000d */
[--C-:B------:R-:W-:Y:S02]  /*1570*/  HADD2.F32 R14, -RZ, R15.reuse.H0_H0 ;  /* 0x2000000fff0e7230 */ /* 0x100fe40000004100 */
[----:B-----5:R-:W-:Y:S01]  /*1580*/  HADD2.F32 R30, -RZ, R34.H0_H0 ;  /* 0x20000022ff1e7230 */ /* 0x020fe20000004100 */
[----:B------:R-:W-:Y:S01]  /*1590*/  FFMA.FTZ R12, R31, R32, R12 ;  /* 0x000000201f0c7223 */ /* 0x000fe2000001000c */
[----:B------:R-:W-:-:S02]  /*15a0*/  HADD2.F32 R15, -RZ, R15.H1_H1 ;  /* 0x3000000fff0f7230 */ /* 0x000fc40000004100 */
[----:B------:R-:W-:Y:S01]  /*15b0*/  HADD2.F32 R34, -RZ, R34.H1_H1 ;  /* 0x30000022ff227230 */ /* 0x000fe20000004100 */
[----:B------:R-:W-:-:S04]  /*15c0*/  FFMA.FTZ R13, R14, R30, R13 ;  /* 0x0000001e0e0d7223 */ /* 0x000fc8000001000d */
[----:B------:R-:W-:-:S04]  /*15d0*/  FFMA.FTZ R12, R15, R34, R12 ;  /* 0x000000220f0c7223 */ /* 0x000fc8000001000c */
[----:B------:R-:W-:Y:S01]  /*15e0*/  FADD.FTZ R33, R13, R12 ;  /* 0x0000000c0d217221 */ /* 0x000fe20000010000 */
[----:B------:R-:W-:Y:S05]  /*15f0*/  BRA.DIV ~URZ, `(.L_x_20159) ;  /* 0x000035827f007947 */ /* 0x000fea000b800000 */
[----:B------:R0:W1:Y:S02]  /*1600*/  SHFL.BFLY PT, R12, R33, 0x2, 0x1f ;  /* 0x0c401f00210c7f89 */ /* 0x00006400000e0000 */
.L_x_20202:
[----:B01----:R-:W-:Y:S01]  /*1610*/  FADD.FTZ R33, R33, R12 ;  /* 0x0000000c21217221 */ /* 0x003fe20000010000 */
[----:B------:R-:W-:Y:S05]  /*1620*/  BRA.DIV ~URZ, `(.L_x_20160) ;  /* 0x000035d27f007947 */ /* 0x000fea000b800000 */
[----:B------:R0:W1:Y:S02]  /*1630*/  SHFL.BFLY PT, R12, R33, 0x1, 0x1f ;  /* 0x0c201f00210c7f89 */ /* 0x00006400000e0000 */
.L_x_20203:
        /* <DEDUP_REMOVED lines=13> */
.L_x_20158:
[----:B------:R-:W-:-:S13]  /*1710*/  ISETP.NE.AND P0, PT, R7, RZ, PT ;  /* 0x000000ff0700720c */ /* 0x000fda0003f05270 */
[----:B------:R-:W-:-:S05]  /*1720*/  @!P0 IMAD.MOV.U32 R13, RZ, RZ, -0x800001 ;  /* 0xff7fffffff0d8424 */ /* 0x000fca00078e00ff */
[----:B------:R0:W-:Y:S02]  /*1730*/  @!P0 STS [R40], R13 ;  /* 0x0000000d28008388 */ /* 0x0001e40000000800 */
.L_x_20161:
[----:B------:R-:W-:Y:S05]  /*1740*/  BSYNC B1 ;  /* 0x0000000000017941 */ /* 0x000fea0003800000 */
.L_x_20157:
        /* <DEDUP_REMOVED lines=9> */
.L_x_20156:
[----:B------:R-:W-:Y:S05]  /*17e0*/  BSYNC B0 ;  /* 0x0000000000007941 */ /* 0x000fea0003800000 */
.L_x_20155:
[----:B------:R-:W-:Y:S05]  /*17f0*/  BRA.DIV ~URZ, `(.L_x_20163) ;  /* 0x000034827f007947 */ /* 0x000fea000b800000 */
[----:B------:R0:W1:Y:S02]  /*1800*/  SHFL.BFLY PT, R0, R11, 0x10, 0x1f ;  /* 0x0e001f000b007f89 */ /* 0x00006400000e0000 */
.L_x_20204:
[----:B01----:R-:W-:Y:S01]  /*1810*/  FMNMX.FTZ R11, R0, R11, !PT ;  /* 0x0000000b000b7209 */ /* 0x003fe20007810000 */
[----:B------:R-:W-:Y:S05]  /*1820*/  BRA.DIV ~URZ, `(.L_x_20164) ;  /* 0x000034d27f007947 */ /* 0x000fea000b800000 */
[----:B------:R-:W0:Y:S02]  /*1830*/  SHFL.BFLY PT, R0, R11, 0x8, 0x1f ;  /* 0x0d001f000b007f89 */ /* 0x000e2400000e0000 */
[----:B0-----:R-:W-:-:S05]  /*1840*/  FMNMX.FTZ R0, R11, R0, !PT ;  /* 0x000000000b007209 */ /* 0x001fca0007810000 */
[----:B------:R0:W1:Y:S02]  /*1850*/  SHFL.BFLY PT, R7, R0, 0x4, 0x1f ;  /* 0x0c801f0000077f89 */ /* 0x00006400000e0000 */
.L_x_20205:
        /* <DEDUP_REMOVED lines=34> */
.L_x_20169:
        /* <DEDUP_REMOVED lines=11> */
.L_x_20168:
[----:B------:R-:W-:Y:S05]  /*1b30*/  BSYNC B1 ;  /* 0x0000000000017941 */ /* 0x000fea0003800000 */
.L_x_20167:
        /* <DEDUP_REMOVED lines=10> */
.L_x_20172:
        /* <DEDUP_REMOVED lines=100> */
.L_x_20171:
[----:B------:R-:W-:Y:S05]  /*2220*/  BSYNC B1 ;  /* 0x0000000000017941 */ /* 0x000fea0003800000 */
.L_x_20170:
        /* <DEDUP_REMOVED lines=55> */
.L_x_20174:
[----:B------:R-:W-:Y:S05]  /*25a0*/  BSYNC B1 ;  /* 0x0000000000017941 */ /* 0x000fea0003800000 */
.L_x_20173:
        /* <DEDUP_REMOVED lines=26> */
.L_x_20166:
[----:B------:R-:W-:Y:S05]  /*2750*/  BSYNC B0 ;  /* 0x0000000000007941 */ /* 0x000fea0003800000 */
.L_x_20165:
        /* <DEDUP_REMOVED lines=36> */
.L_x_20179:
        /* <DEDUP_REMOVED lines=8> */
.L_x_20178:
[----:B------:R-:W-:Y:S05]  /*2a20*/  BSYNC B1 ;  /* 0x0000000000017941 */ /* 0x000fea0003800000 */
.L_x_20177:
        /* <DEDUP_REMOVED lines=10> */
.L_x_20182:
        /* <DEDUP_REMOVED lines=52> */
.L_x_20181:
[----:B------:R-:W-:Y:S05]  /*2e10*/  BSYNC B1 ;  /* 0x0000000000017941 */ /* 0x000fea0003800000 */
.L_x_20180:
        /* <DEDUP_REMOVED lines=31> */
.L_x_20184:
[----:B------:R-:W-:Y:S05]  /*3010*/  BSYNC B1 ;  /* 0x0000000000017941 */ /* 0x000fea0003800000 */
.L_x_20183:
        /* <DEDUP_REMOVED lines=14> */
.L_x_20176:
[----:B------:R-:W-:Y:S05]  /*3100*/  BSYNC B0 ;  /* 0x0000000000007941 */ /* 0x000fea0003800000 */
.L_x_20175:
        /* <DEDUP_REMOVED lines=9> */
[----:B------:R-:W-:Y:S01]  /*31a0*/  IMAD R5, R4, c[0x0][0x1b0], RZ ;  /* 0x00006c0004057a24 */ /* 0x000fe200078e02ff */
[----:B------:R-:W-:Y:S01]  /*31b0*/  BSSY B1, `(.L_x_20187) ;  /* 0x0000086000017945 */ /* 0x000fe20003800000 */
[----:B------:R-:W-:Y:S01]  /*31c0*/  IMAD.SHL.U32 R4, R6, 0x8, RZ ;  /* 0x0000000806047824 */ /* 0x000fe200078e00ff */
[----:B------:R-:W-:Y:S01]  /*31d0*/  IADD3 R9, R9, -c[0x0][0x1cc], RZ ;  /* 0x8000730009097a10 */ /* 0x000fe20007ffe0ff */
[----:B------:R-:W-:Y:S01]  /*31e0*/  IMAD.IADD R11, R11, 0x1, R8 ;  /* 0x000000010b0b7824 */ /* 0x000fe200078e0208 */
[----:B------:R-:W-:Y:S01]  /*31f0*/  IADD3 R28, R8, -0x1, RZ ;  /* 0xffffffff081c7810 */ /* 0x000fe20007ffe0ff */
[----:B------:R-:W-:Y:S01]  /*3200*/  IMAD.MOV.U32 R18, RZ, RZ, RZ ;  /* 0x000000ffff127224 */ /* 0x000fe200078e00ff */
[----:B------:R-:W-:Y:S01]  /*3210*/  SHF.R.S32.HI R0, RZ, 0x1f, R4 ;  /* 0x0000001fff007819 */ /* 0x000fe20000011404 */
[----:B------:R-:W-:Y:S01]  /*3220*/  IMAD.MOV.U32 R19, RZ, RZ, R7 ;  /* 0x000000ffff137224 */ /* 0x000fe200078e0007 */
[----:B------:R-:W-:-:S02]  /*3230*/  LOP3.LUT P0, RZ, R11, 0x4, RZ, 0xc0, !PT ;  /* 0x000000040bff7812 */ /* 0x000fc4000780c0ff */
[----:B------:R-:W-:-:S04]  /*3240*/  IADD3 R4, P1, R5, R4, RZ ;  /* 0x0000000405047210 */ /* 0x000fc80007f3e0ff */
[----:B------:R-:W-:Y:S01]  /*3250*/  LEA.HI.X.SX32 R5, R5, R0, 0x1, P1 ;  /* 0x0000000005057211 */ /* 0x000fe200008f0eff */
[----:B------:R-:W-:-:S05]  /*3260*/  IMAD.MOV.U32 R0, RZ, RZ, c[0x0][0x1ac] ;  /* 0x00006b00ff007624 */ /* 0x000fca00078e00ff */
[----:B------:R-:W-:Y:S01]  /*3270*/  SHF.R.S32.HI R0, RZ, 0x1f, R0 ;  /* 0x0000001fff007819 */ /* 0x000fe20000011400 */
[----:B------:R-:W-:Y:S05]  /*3280*/  @P0 BRA `(.L_x_20188) ;  /* 0x0000078000000947 */ /* 0x000fea0003800000 */
        /* <DEDUP_REMOVED lines=51> */
[----:B------:R-:W-:Y:S01]  /*35c0*/  ISETP.LE.AND P1, PT, R18, R9, PT ;  /* 0x000000091200720c */ /* 0x000fe20003f23270 */
[----:B------:R-:W-:Y:S01]  /*35d0*/  IMAD.MOV.U32 R18, RZ, RZ, RZ ;  /* 0x000000ffff127224 */ /* 0x000fe200078e00ff */
[----:B------:R-:W-:-:S13]  /*35e0*/  ISETP.NE.AND P0, PT, R12, RZ, PT ;  /* 0x000000ff0c00720c */ /* 0x000fda0003f05270 */
[----:B------:R-:W-:Y:S05]  /*35f0*/  @P0 BRA P1, `(.L_x_20190) ;  /* 0x000003f000000947 */ /* 0x000fea0000800000 */
[----:B------:R-:W-:-:S04]  /*3600*/  IADD3 R12, P0, R7, R10, RZ ;  /* 0x0000000a070c7210 */ /* 0x000fc80007f1e0ff */
[----:B------:R-:W-:Y:S02]  /*3610*/  LEA.HI.X.SX32 R13, R7, R16, 0x1, P0 ;  /* 0x00000010070d7211 */ /* 0x000fe400000f0eff */
[----:B------:R-:W-:-:S04]  /*3620*/  LEA R20, P0, R12, c[0x0][0x188], 0x2 ;  /* 0x000062000c147a11 */ /* 0x000fc800078010ff */
[----:B------:R-:W-:-:S06]  /*3630*/  LEA.HI.X R21, R12, c[0x0][0x18c], R13, 0x2, P0 ;  /* 0x000063000c157a11 */ /* 0x000fcc00000f140d */
[----:B------:R-:W2:Y:S01]  /*3640*/  LDG.E.CONSTANT R21, [R20.64] ;  /* 0x0000000614157981 */ /* 0x000ea2000c1e9900 */
[----:B------:R-:W-:-:S05]  /*3650*/  IMAD.SHL.U32 R18, R7, 0x20, RZ ;  /* 0x0000002007127824 */ /* 0x000fca00078e00ff */
[----:B------:R-:W0:Y:S01]  /*3660*/  LDS.128 R24, [R18+0x60] ;  /* 0x0000600012187984 */ /* 0x000e220000000c00 */
[----:B--2---:R-:W-:-:S05]  /*3670*/  SHF.R.S32.HI R12, RZ, 0x1f, R21 ;  /* 0x0000001fff0c7819 */ /* 0x004fca0000011415 */
[----:B------:R-:W-:Y:S02]  /*3680*/  IMAD R14, R12, c[0x0][0x1ac], RZ ;  /* 0x00006b000c0e7a24 */ /* 0x000fe400078e02ff */
[----:B------:R-:W-:-:S04]  /*3690*/  IMAD.WIDE.U32 R12, R21, c[0x0][0x1ac], R4 ;  /* 0x00006b00150c7a25 */ /* 0x000fc800078e0004 */
[----:B------:R-:W-:Y:S01]  /*36a0*/  IMAD R15, R21, R0, R14 ;  /* 0x00000000150f7224 */ /* 0x000fe200078e020e */
[----:B------:R-:W-:Y:S01]  /*36b0*/  LEA R14, P0, R12, c[0x0][0x178], 0x1 ;  /* 0x00005e000c0e7a11 */ /* 0x000fe200078008ff */
[----:B------:R1:W2:Y:S02]  /*36c0*/  LDS.128 R20, [R18+0x70] ;  /* 0x0000700012147984 */ /* 0x0002a40000000c00 */
[----:B------:R-:W-:-:S05]  /*36d0*/  IMAD.IADD R13, R13, 0x1, R15 ;  /* 0x000000010d0d7824 */ /* 0x000fca00078e020f */
[----:B------:R-:W-:-:S06]  /*36e0*/  LEA.HI.X R15, R12, c[0x0][0x17c], R13, 0x1, P0 ;  /* 0x00005f000c0f7a11 */ /* 0x000fcc00000f0c0d */
[----:B------:R-:W5:Y:S01]  /*36f0*/  LDG.E.128.CONSTANT R12, [R14.64] ;  /* 0x000000060e0c7981 */ /* 0x000f62000c1e9d00 */
[----:B------:R-:W-:Y:S01]  /*3700*/  ISETP.NE.AND P0, PT, R7, R28, PT ;  /* 0x0000001c0700720c */ /* 0x000fe20003f05270 */
[----:B------:R-:W-:Y:S01]  /*3710*/  BSSY B3, `(.L_x_20191) ;  /* 0x0000023000037945 */ /* 0x000fe20003800000 */
[----:B0-----:R-:W-:Y:S02]  /*3720*/  F2FP.PACK_AB R24, R25, R24 ;  /* 0x000000181918723e */ /* 0x001fe400000000ff */
[----:B------:R-:W-:-:S09]  /*3730*/  F2FP.PACK_AB R26, R27, R26 ;  /* 0x0000001a1b1a723e */ /* 0x000fd200000000ff */
[----:B------:R-:W-:Y:S05]  /*3740*/  @P0 BRA `(.L_x_20192) ;  /* 0x000001f000000947 */ /* 0x000fea0003800000 */
[C---:B-1----:R-:W-:Y:S02]  /*3750*/  IADD3 R25, R19.reuse, 0x1, RZ ;  /* 0x0000000113197810 */ /* 0x042fe40007ffe0ff */
        /* <DEDUP_REMOVED lines=9> */
[----:B-----5:R-:W-:Y:S02]  /*37f0*/  SEL R18, R12, RZ, !P6 ;  /* 0x000000ff0c127207 */ /* 0x020fe40007000000 */
[----:B------:R-:W-:-:S02]  /*3800*/  ISETP.GE.AND P0, PT, R25, R2, PT ;  /* 0x000000021900720c */ /* 0x000fc40003f06270 */
        /* <DEDUP_REMOVED lines=19> */
.L_x_20192:
[----:B-1----:R-:W-:Y:S05]  /*3940*/  BSYNC B3 ;  /* 0x0000000000037941 */ /* 0x002fea0003800000 */
.L_x_20191:
[----:B-----5:R-:W-:Y:S01]  /*3950*/  HFMA2.MMA R26, R26, R13, -RZ ;  /* 0x0000000d1a1a7235 */ /* 0x020fe200001000ff */
[----:B--2---:R-:W-:Y:S02]  /*3960*/  F2FP.PACK_AB R20, R21, R20 ;  /* 0x000000141514723e */ /* 0x004fe400000000ff */
[----:B------:R-:W-:-:S03]  /*3970*/  F2FP.PACK_AB R22, R23, R22 ;  /* 0x000000161716723e */ /* 0x000fc600000000ff */
[----:B------:R-:W-:-:S10]  /*3980*/  HFMA2.MMA R24, R24, R12, R26 ;  /* 0x0000000c18187235 */ /* 0x000fd4000000001a */
[----:B------:R-:W-:-:S06]  /*3990*/  HFMA2 R20, R20, R14, R24 ;  /* 0x0000000e14147231 */ /* 0x000fcc0000000018 */
[----:B------:R-:W-:-:S10]  /*39a0*/  HFMA2.MMA R20, R22, R15, R20 ;  /* 0x0000000f16147235 */ /* 0x000fd40000000014 */
[--C-:B------:R-:W-:Y:S02]  /*39b0*/  HADD2.F32 R12, -RZ, R20.reuse.H0_H0 ;  /* 0x20000014ff0c7230 */ /* 0x100fe40000004100 */
[----:B------:R-:W-:-:S05]  /*39c0*/  HADD2.F32 R13, -RZ, R20.H1_H1 ;  /* 0x30000014ff0d7230 */ /* 0x000fca0000004100 */
[----:B------:R-:W-:-:S04]  /*39d0*/  FADD.FTZ R12, R12, R13 ;  /* 0x0000000d0c0c7221 */ /* 0x000fc80000010000 */
[----:B------:R-:W-:Y:S02]  /*39e0*/  FADD.FTZ R18, RZ, R12 ;  /* 0x0000000cff127221 */ /* 0x000fe40000010000 */
.L_x_20190:
[----:B------:R-:W-:Y:S05]  /*39f0*/  BSYNC B2 ;  /* 0x0000000000027941 */ /* 0x000fea0003800000 */
.L_x_20189:
[----:B------:R-:W-:Y:S02]  /*3a00*/  IADD3 R19, R7, 0x4, RZ ;  /* 0x0000000407137810 */ /* 0x000fe40007ffe0ff */
.L_x_20188:
[----:B------:R-:W-:Y:S05]  /*3a10*/  BSYNC B1 ;  /* 0x0000000000017941 */ /* 0x000fea0003800000 */
.L_x_20187:
[----:B------:R-:W-:-:S13]  /*3a20*/  LOP3.LUT P0, RZ, R11, 0xfffffffc, RZ, 0xc0, !PT ;  /* 0xfffffffc0bff7812 */ /* 0x000fda000780c0ff */
[----:B------:R-:W-:Y:S05]  /*3a30*/  @!P0 BRA `(.L_x_20186) ;  /* 0x00000e8000008947 */ /* 0x000fea0003800000 */
[----:B------:R-:W-:Y:S01]  /*3a40*/  IABS R30, c[0x0][0x1d4] ;  /* 0x00007500001e7a13 */ /* 0x000fe20000000000 */
[----:B------:R-:W-:Y:S01]  /*3a50*/  IMAD.MOV.U32 R36, RZ, RZ, RZ ;  /* 0x000000ffff247224 */ /* 0x000fe200078e00ff */
[----:B------:R-:W-:Y:S01]  /*3a60*/  IADD3 R11, P0, R10, R19, RZ ;  /* 0x000000130a0b7210 */ /* 0x000fe20007f1e0ff */
[C---:B------:R-:W-:Y:S01]  /*3a70*/  IMAD.SHL.U32 R29, R19.reuse, 0x8, RZ ;  /* 0x00000008131d7824 */ /* 0x040fe200078e00ff */
[----:B------:R-:W0:Y:S01]  /*3a80*/  I2F.RP R13, R30 ;  /* 0x0000001e000d7306 */ /* 0x000e220000209400 */
[C---:B------:R-:W-:Y:S02]  /*3a90*/  LEA R12, R19.reuse, 0x60, 0x5 ;  /* 0x00000060130c7811 */ /* 0x040fe400078e28ff */
[----:B------:R-:W-:Y:S02]  /*3aa0*/  LEA.HI.X.SX32 R16, R19, R16, 0x1, P0 ;  /* 0x0000001013107211 */ /* 0x000fe400000f0eff */
[----:B------:R-:W-:-:S04]  /*3ab0*/  LEA R10, P0, R11, c[0x0][0x188], 0x2 ;  /* 0x000062000b0a7a11 */ /* 0x000fc800078010ff */
[----:B------:R-:W-:Y:S01]  /*3ac0*/  LEA.HI.X R11, R11, c[0x0][0x18c], R16, 0x2, P0 ;  /* 0x000063000b0b7a11 */ /* 0x000fe200000f1410 */
[----:B------:R-:W-:Y:S01]  /*3ad0*/  IMAD.IADD R16, R28, 0x1, -R19 ;  /* 0x000000011c107824 */ /* 0x000fe200078e0a13 */
[----:B------:R-:W-:Y:S01]  /*3ae0*/  IADD3 R28, R12, 0x80, RZ ;  /* 0x000000800c1c7810 */ /* 0x000fe20007ffe0ff */
[----:B0-----:R-:W0:Y:S02]  /*3af0*/  MUFU.RCP R13, R13 ;  /* 0x0000000d000d7308 */ /* 0x001e240000001000 */
[----:B0-----:R-:W-:-:S06]  /*3b00*/  IADD3 R37, R13, 0xffffffe, RZ ;  /* 0x0ffffffe0d257810 */ /* 0x001fcc0007ffe0ff */
[----:B------:R-:W0:Y:S02]  /*3b10*/  F2I.FTZ.U32.TRUNC.NTZ R37, R37 ;  /* 0x0000002500257305 */ /* 0x000e24000021f000 */
[----:B0-----:R-:W-:-:S04]  /*3b20*/  IMAD.MOV R15, RZ, RZ, -R37 ;  /* 0x000000ffff0f7224 */ /* 0x001fc800078e0a25 */
[----:B------:R-:W-:-:S04]  /*3b30*/  IMAD R15, R15, R30, RZ ;  /* 0x0000001e0f0f7224 */ /* 0x000fc800078e02ff */
[----:B------:R-:W-:-:S04]  /*3b40*/  IMAD.HI.U32 R36, R37, R15, R36 ;  /* 0x0000000f25247227 */ /* 0x000fc800078e0024 */
.L_x_20201:
[----:B------:R-:W-:Y:S01]  /*3b50*/  IABS R13, R29 ;  /* 0x0000001d000d7213 */ /* 0x000fe20000000000 */
[----:B------:R-:W-:Y:S01]  /*3b60*/  BSSY B1, `(.L_x_20193) ;  /* 0x0000068000017945 */ /* 0x000fe20003800000 */
[----:B------:R-:W-:Y:S02]  /*3b70*/  IABS R31, c[0x0][0x1d0] ;  /* 0x00007400001f7a13 */ /* 0x000fe40000000000 */
[----:B------:R-:W-:Y:S01]  /*3b80*/  IABS R32, c[0x0][0x1d4] ;  /* 0x0000750000207a13 */ /* 0x000fe20000000000 */
[----:B------:R-:W-:Y:S01]  /*3b90*/  IMAD.HI.U32 R36, R36, R13, RZ ;  /* 0x0000000d24247227 */ /* 0x000fe200078e00ff */
[----:B------:R-:W0:Y:S01]  /*3ba0*/  I2F.RP R14, R31 ;  /* 0x0000001f000e7306 */ /* 0x000e220000209400 */
[----:B------:R-:W-:Y:S02]  /*3bb0*/  LOP3.LUT R33, RZ, c[0x0][0x1d4], RZ, 0x33, !PT ;  /* 0x00007500ff217a12 */ /* 0x000fe400078e33ff */
[----:B------:R-:W-:-:S04]  /*3bc0*/  IMAD.MOV R12, RZ, RZ, -R36 ;  /* 0x000000ffff0c7224 */ /* 0x000fc800078e0a24 */
[----:B------:R-:W-:Y:S01]  /*3bd0*/  IMAD R13, R32, R12, R13 ;  /* 0x0000000c200d7224 */ /* 0x000fe200078e020d */
[----:B------:R-:W-:-:S04]  /*3be0*/  LOP3.LUT R12, R29, c[0x0][0x1d4], RZ, 0x3c, !PT ;  /* 0x000075001d0c7a12 */ /* 0x000fc800078e3cff */
[----:B------:R-:W-:Y:S02]  /*3bf0*/  ISETP.GT.U32.AND P1, PT, R30, R13, PT ;  /* 0x0000000d1e00720c */ /* 0x000fe40003f24070 */
[----:B------:R-:W-:Y:S01]  /*3c00*/  ISETP.GE.AND P2, PT, R12, RZ, PT ;  /* 0x000000ff0c00720c */ /* 0x000fe20003f46270 */
[----:B0-----:R-:W0:Y:S10]  /*3c10*/  MUFU.RCP R14, R14 ;  /* 0x0000000e000e7308 */ /* 0x001e340000001000 */
[----:B------:R-:W-:Y:S01]  /*3c20*/  @!P1 IMAD.IADD R13, R13, 0x1, -R32 ;  /* 0x000000010d0d9824 */ /* 0x000fe200078e0a20 */
[----:B------:R-:W-:-:S04]  /*3c30*/  @!P1 IADD3 R36, R36, 0x1, RZ ;  /* 0x0000000124249810 */ /* 0x000fc80007ffe0ff */
[----:B------:R-:W-:Y:S02]  /*3c40*/  ISETP.GE.U32.AND P0, PT, R13, R30, PT ;  /* 0x0000001e0d00720c */ /* 0x000fe40003f06070 */
[----:B0-----:R-:W-:-:S04]  /*3c50*/  IADD3 R34, R14, 0xffffffe, RZ ;  /* 0x0ffffffe0e227810 */ /* 0x001fc80007ffe0ff */
[----:B------:R0:W1:Y:S07]  /*3c60*/  F2I.FTZ.U32.TRUNC.NTZ R35, R34 ;  /* 0x0000002200237305 */ /* 0x00006e000021f000 */
[----:B------:R-:W-:Y:S02]  /*3c70*/  @P0 IADD3 R36, R36, 0x1, RZ ;  /* 0x0000000124240810 */ /* 0x000fe40007ffe0ff */
[----:B------:R-:W-:Y:S01]  /*3c80*/  ISETP.NE.AND P0, PT, RZ, c[0x0][0x1d4], PT ;  /* 0x00007500ff007a0c */ /* 0x000fe20003f05270 */
[----:B0-----:R-:W-:-:S02]  /*3c90*/  IMAD.MOV.U32 R34, RZ, RZ, RZ ;  /* 0x000000ffff227224 */ /* 0x001fc400078e00ff */
[----:B------:R-:W-:Y:S02]  /*3ca0*/  @!P2 IMAD.MOV R36, RZ, RZ, -R36 ;  /* 0x000000ffff24a224 */ /* 0x000fe400078e0a24 */
[----:B-1----:R-:W-:-:S03]  /*3cb0*/  IMAD.MOV R12, RZ, RZ, -R35 ;  /* 0x000000ffff0c7224 */ /* 0x002fc600078e0a23 */
[----:B------:R-:W-:Y:S01]  /*3cc0*/  SEL R36, R33, R36, !P0 ;  /* 0x0000002421247207 */ /* 0x000fe20004000000 */
[----:B------:R-:W-:-:S03]  /*3cd0*/  IMAD R13, R12, R31, RZ ;  /* 0x0000001f0c0d7224 */ /* 0x000fc600078e02ff */
[----:B------:R-:W-:Y:S01]  /*3ce0*/  ISETP.LE.AND P3, PT, R36, R9, PT ;  /* 0x000000092400720c */ /* 0x000fe20003f63270 */
[----:B------:R-:W-:Y:S02]  /*3cf0*/  IMAD.IADD R14, R17, 0x1, R36 ;  /* 0x00000001110e7824 */ /* 0x000fe400078e0224 */
[----:B------:R-:W-:Y:S01]  /*3d00*/  IMAD.HI.U32 R34, R35, R13, R34 ;  /* 0x0000000d23227227 */ /* 0x000fe200078e0022 */
[----:B------:R-:W-:Y:S02]  /*3d10*/  LOP3.LUT R35, RZ, c[0x0][0x1d0], RZ, 0x33, !PT ;  /* 0x00007400ff237a12 */ /* 0x000fe400078e33ff */
        /* <DEDUP_REMOVED lines=11> */
[----:B------:R-:W-:-:S05]  /*3dd0*/  @!P2 IMAD.MOV R12, RZ, RZ, -R12 ;  /* 0x000000ffff0ca224 */ /* 0x000fca00078e0a0c */
[----:B------:R-:W-:-:S04]  /*3de0*/  SEL R12, R35, R12, !P1 ;  /* 0x0000000c230c7207 */ /* 0x000fc80004800000 */
[----:B------:R-:W-:-:S13]  /*3df0*/  ISETP.NE.AND P2, PT, R12, RZ, PT ;  /* 0x000000ff0c00720c */ /* 0x000fda0003f45270 */
[----:B------:R-:W-:Y:S05]  /*3e00*/  @P2 BRA P3, `(.L_x_20194) ;  /* 0x000003d000002947 */ /* 0x000fea0001800000 */
[----:B------:R-:W2:Y:S01]  /*3e10*/  LDG.E.CONSTANT R15, [R10.64] ;  /* 0x000000060a0f7981 */ /* 0x000ea2000c1e9900 */
[----:B------:R-:W-:-:S03]  /*3e20*/  IMAD.MOV.U32 R13, RZ, RZ, R5 ;  /* 0x000000ffff0d7224 */ /* 0x000fc600078e0005 */
[----:B------:R-:W0:Y:S04]  /*3e30*/  LDS.128 R24, [R28+-0x80] ;  /* 0xffff80001c187984 */ /* 0x000e280000000c00 */
[----:B------:R1:W3:Y:S01]  /*3e40*/  LDS.128 R20, [R28+-0x70] ;  /* 0xffff90001c147984 */ /* 0x0002e20000000c00 */
[----:B--2---:R-:W-:-:S05]  /*3e50*/  SHF.R.S32.HI R12, RZ, 0x1f, R15 ;  /* 0x0000001fff0c7819 */ /* 0x004fca000001140f */
[----:B------:R-:W-:Y:S02]  /*3e60*/  IMAD R14, R12, c[0x0][0x1ac], RZ ;  /* 0x00006b000c0e7a24 */ /* 0x000fe400078e02ff */
[----:B------:R-:W-:-:S04]  /*3e70*/  IMAD.MOV.U32 R12, RZ, RZ, R4 ;  /* 0x000000ffff0c7224 */ /* 0x000fc800078e0004 */
[----:B------:R-:W-:-:S04]  /*3e80*/  IMAD.WIDE.U32 R12, R15, c[0x0][0x1ac], R12 ;  /* 0x00006b000f0c7a25 */ /* 0x000fc800078e000c */
[----:B------:R-:W-:Y:S01]  /*3e90*/  IMAD R15, R15, R0, R14 ;  /* 0x000000000f0f7224 */ /* 0x000fe200078e020e */
[----:B------:R-:W-:-:S03]  /*3ea0*/  LEA R14, P2, R12, c[0x0][0x178], 0x1 ;  /* 0x00005e000c0e7a11 */ /* 0x000fc600078408ff */
[----:B------:R-:W-:-:S05]  /*3eb0*/  IMAD.IADD R13, R13, 0x1, R15 ;  /* 0x000000010d0d7824 */ /* 0x000fca00078e020f */
        /* <DEDUP_REMOVED lines=39> */
.L_x_20196:
[----:B-1-3--:R-:W-:Y:S05]  /*4130*/  BSYNC B2 ;  /* 0x0000000000027941 */ /* 0x00afea0003800000 */
.L_x_20195:
[----:B-----5:R-:W-:Y:S01]  /*4140*/  HMUL2 R13, R36, R13 ;  /* 0x0000000d240d7232 */ /* 0x020fe20000000000 */
[----:B------:R-:W-:Y:S02]  /*4150*/  F2FP.PACK_AB R20, R21, R20 ;  /* 0x000000141514723e */ /* 0x000fe400000000ff */
[----:B------:R-:W-:Y:S01]  /*4160*/  F2FP.PACK_AB R22, R23, R22 ;  /* 0x000000161716723e */ /* 0x000fe200000000ff */
[----:B------:R-:W-:-:S06]  /*4170*/  HFMA2 R13, R24, R12, R13 ;  /* 0x0000000c180d7231 */ /* 0x000fcc000000000d */
[----:B------:R-:W-:-:S10]  /*4180*/  HFMA2.MMA R13, R20, R14, R13 ;  /* 0x0000000e140d7235 */ /* 0x000fd4000000000d */
[----:B------:R-:W-:-:S05]  /*4190*/  HFMA2 R13, R22, R15, R13 ;  /* 0x0000000f160d7231 */ /* 0x000fca000000000d */
[--C-:B------:R-:W-:Y:S02]  /*41a0*/  HADD2.F32 R12, -RZ, R13.reuse.H0_H0 ;  /* 0x2000000dff0c7230 */ /* 0x100fe40000004100 */
[----:B------:R-:W-:-:S05]  /*41b0*/  HADD2.F32 R13, -RZ, R13.H1_H1 ;  /* 0x3000000dff0d7230 */ /* 0x000fca0000004100 */
[----:B------:R-:W-:-:S04]  /*41c0*/  FADD.FTZ R13, R12, R13 ;  /* 0x0000000d0c0d7221 */ /* 0x000fc80000010000 */
[----:B------:R-:W-:Y:S02]  /*41d0*/  FADD.FTZ R18, R18, R13 ;  /* 0x0000000d12127221 */ /* 0x000fe40000010000 */
.L_x_20194:
[----:B------:R-:W-:Y:S05]  /*41e0*/  BSYNC B1 ;  /* 0x0000000000017941 */ /* 0x000fea0003800000 */
.L_x_20193:
[----:B------:R-:W0:Y:S01]  /*41f0*/  I2F.RP R14, R32 ;  /* 0x00000020000e7306 */ /* 0x000e220000209400 */
[----:B------:R-:W-:Y:S01]  /*4200*/  IADD3 R37, R29, 0x20, RZ ;  /* 0x000000201d257810 */ /* 0x000fe20007ffe0ff */
[----:B------:R-:W-:Y:S01]  /*4210*/  IMAD.MOV.U32 R12, RZ, RZ, RZ ;  /* 0x000000ffff0c7224 */ /* 0x000fe200078e00ff */
[----:B------:R-:W-:Y:S01]  /*4220*/  BSSY B1, `(.L_x_20197) ;  /* 0x0000061000017945 */ /* 0x000fe20003800000 */
[----:B------:R-:W-:Y:S01]  /*4230*/  IMAD.MOV.U32 R30, RZ, RZ, R32 ;  /* 0x000000ffff1e7224 */ /* 0x000fe200078e0020 */
[----:B------:R-:W-:-:S03]  /*4240*/  IABS R20, R37 ;  /* 0x0000002500147213 */ /* 0x000fc60000000000 */
[----:B0-----:R-:W0:Y:S02]  /*4250*/  MUFU.RCP R14, R14 ;  /* 0x0000000e000e7308 */ /* 0x001e240000001000 */
[----:B0-----:R-:W-:-:S06]  /*4260*/  IADD3 R15, R14, 0xffffffe, RZ ;  /* 0x0ffffffe0e0f7810 */ /* 0x001fcc0007ffe0ff */
[----:B------:R-:W0:Y:S02]  /*4270*/  F2I.FTZ.U32.TRUNC.NTZ R13, R15 ;  /* 0x0000000f000d7305 */ /* 0x000e24000021f000 */
[----:B0-----:R-:W-:-:S04]  /*4280*/  IMAD.MOV R21, RZ, RZ, -R13 ;  /* 0x000000ffff157224 */ /* 0x001fc800078e0a0d */
        /* <DEDUP_REMOVED lines=12> */
[----:B------:R-:W-:-:S06]  /*4350*/  @P2 IADD3 R12, R12, 0x1, RZ ;  /* 0x000000010c0c2810 */ /* 0x000fcc0007ffe0ff */
[----:B------:R-:W-:-:S05]  /*4360*/  @!P4 IMAD.MOV R12, RZ, RZ, -R12 ;  /* 0x000000ffff0cc224 */ /* 0x000fca00078e0a0c */
[----:B------:R-:W-:-:S05]  /*4370*/  SEL R14, R33, R12, !P0 ;  /* 0x0000000c210e7207 */ /* 0x000fca0004000000 */
        /* <DEDUP_REMOVED lines=10> */
[----:B------:R-:W-:-:S05]  /*4420*/  @!P2 IMAD.MOV R12, RZ, RZ, -R12 ;  /* 0x000000ffff0ca224 */ /* 0x000fca00078e0a0c */
[----:B------:R-:W-:Y:S02]  /*4430*/  SEL R12, R35, R12, !P1 ;  /* 0x0000000c230c7207 */ /* 0x000fe40004800000 */
[----:B------:R-:W-:Y:S02]  /*4440*/  ISETP.LE.AND P1, PT, R14, R9, PT ;  /* 0x000000090e00720c */ /* 0x000fe40003f23270 */
[----:B------:R-:W-:-:S13]  /*4450*/  ISETP.NE.AND P0, PT, R12, RZ, PT ;  /* 0x000000ff0c00720c */ /* 0x000fda0003f05270 */
[----:B------:R-:W-:Y:S05]  /*4460*/  @P0 BRA P1, `(.L_x_20198) ;  /* 0x000003c000000947 */ /* 0x000fea0000800000 */
[----:B------:R-:W2:Y:S01]  /*4470*/  LDG.E.CONSTANT R15, [R10.64+0x10] ;  /* 0x000010060a0f7981 */ /* 0x000ea2000c1e9900 */
[----:B------:R-:W-:-:S03]  /*4480*/  IMAD.MOV.U32 R13, RZ, RZ, R5 ;  /* 0x000000ffff0d7224 */ /* 0x000fc600078e0005 */
[----:B------:R-:W0:Y:S04]  /*4490*/  LDS.128 R24, [R28] ;  /* 0x000000001c187984 */ /* 0x000e280000000c00 */
[----:B------:R1:W3:Y:S01]  /*44a0*/  LDS.128 R20, [R28+0x10] ;  /* 0x000010001c147984 */ /* 0x0002e20000000c00 */
        /* <DEDUP_REMOVED lines=9> */
[----:B------:R-:W-:Y:S01]  /*4540*/  ISETP.NE.AND P0, PT, R16, 0x4, PT ;  /* 0x000000041000780c */ /* 0x000fe20003f05270 */
[----:B------:R-:W-:Y:S01]  /*4550*/  BSSY B2, `(.L_x_20199) ;  /* 0x0000023000027945 */ /* 0x000fe20003800000 */
[----:B0-----:R-:W-:Y:S02]  /*4560*/  F2FP.PACK_AB R24, R25, R24 ;  /* 0x000000181918723e */ /* 0x001fe400000000ff */
[----:B------:R-:W-:-:S09]  /*4570*/  F2FP.PACK_AB R34, R27, R26 ;  /* 0x0000001a1b22723e */ /* 0x000fd200000000ff */
[----:B------:R-:W-:Y:S05]  /*4580*/  @P0 BRA `(.L_x_20200) ;  /* 0x000001f000000947 */ /* 0x000fea0003800000 */
[C---:B-1-3--:R-:W-:Y:S02]  /*4590*/  IADD3 R25, R29.reuse, 0x21, RZ ;  /* 0x000000211d197810 */ /* 0x04afe40007ffe0ff */
[C---:B------:R-:W-:Y:S02]  /*45a0*/  IADD3 R27, R29.reuse, 0x22, RZ ;  /* 0x000000221d1b7810 */ /* 0x040fe40007ffe0ff */
[----:B------:R-:W-:Y:S02]  /*45b0*/  IADD3 R31, R29, 0x23, RZ ;  /* 0x000000231d1f7810 */ /* 0x000fe40007ffe0ff */
[-C--:B------:R-:W-:Y:S02]  /*45c0*/  ISETP.GE.AND P2, PT, R25, R2.reuse, PT ;  /* 0x000000021900720c */ /* 0x080fe40003f46270 */
        /* <DEDUP_REMOVED lines=9> */
[-C--:B------:R-:W-:Y:S02]  /*4660*/  ISETP.GE.AND P3, PT, R31, R2.reuse, PT ;  /* 0x000000021f00720c */ /* 0x080fe40003f66270 */
[C---:B-----5:R-:W-:Y:S02]  /*4670*/  SEL R25, R12.reuse, RZ, !P6 ;  /* 0x000000ff0c197207 */ /* 0x060fe40007000000 */
        /* <DEDUP_REMOVED lines=16> */
.L_x_20200:
[----:B-1-3--:R-:W-:Y:S05]  /*4780*/  BSYNC B2 ;  /* 0x0000000000027941 */ /* 0x00afea0003800000 */
.L_x_20199:
[----:B-----5:R-:W-:Y:S01]  /*4790*/  HMUL2 R13, R34, R13 ;  /* 0x0000000d220d7232 */ /* 0x020fe20000000000 */
[----:B------:R-:W-:Y:S02]  /*47a0*/  F2FP.PACK_AB R20, R21, R20 ;  /* 0x000000141514723e */ /* 0x000fe400000000ff */
[----:B------:R-:W-:-:S03]  /*47b0*/  F2FP.PACK_AB R22, R23, R22 ;  /* 0x000000161716723e */ /* 0x000fc600000000ff */
[----:B------:R-:W-:-:S10]  /*47c0*/  HFMA2.MMA R13, R24, R12, R13 ;  /* 0x0000000c180d7235 */ /* 0x000fd4000000000d */
[----:B------:R-:W-:-:S06]  /*47d0*/  HFMA2 R13, R20, R14, R13 ;  /* 0x0000000e140d7231 */ /* 0x000fcc000000000d */
[----:B------:R-:W-:-:S10]  /*47e0*/  HFMA2.MMA R13, R22, R15, R13 ;  /* 0x0000000f160d7235 */ /* 0x000fd4000000000d */
[--C-:B------:R-:W-:Y:S02]  /*47f0*/  HADD2.F32 R12, -RZ, R13.reuse.H0_H0 ;  /* 0x2000000dff0c7230 */ /* 0x100fe40000004100 */
[----:B------:R-:W-:-:S05]  /*4800*/  HADD2.F32 R13, -RZ, R13.H1_H1 ;  /* 0x3000000dff0d7230 */ /* 0x000fca0000004100 */
[----:B------:R-:W-:-:S04]  /*4810*/  FADD.FTZ R13, R12, R13 ;  /* 0x0000000d0c0d7221 */ /* 0x000fc80000010000 */
[----:B------:R-:W-:Y:S02]  /*4820*/  FADD.FTZ R18, R18, R13 ;  /* 0x0000000d12127221 */ /* 0x000fe40000010000 */
.L_x_20198:
[----:B------:R-:W-:Y:S05]  /*4830*/  BSYNC B1 ;  /* 0x0000000000017941 */ /* 0x000fea0003800000 */
.L_x_20197:
[----:B------:R-:W-:Y:S02]  /*4840*/  IADD3 R19, R19, 0x8, RZ ;  /* 0x0000000813137810 */ /* 0x000fe40007ffe0ff */
[----:B------:R-:W-:Y:S02]  /*4850*/  IADD3 R10, P1, R10, 0x20, RZ ;  /* 0x000000200a0a7810 */ /* 0x000fe40007f3e0ff */
[----:B------:R-:W-:Y:S02]  /*4860*/  ISETP.GE.AND P0, PT, R19, R8, PT ;  /* 0x000000081300720c */ /* 0x000fe40003f06270 */
[----:B------:R-:W-:Y:S01]  /*4870*/  IADD3 R16, R16, -0x8, RZ ;  /* 0xfffffff810107810 */ /* 0x000fe20007ffe0ff */
[----:B------:R-:W-:Y:S01]  /*4880*/  IMAD.X R11, RZ, RZ, R11, P1 ;  /* 0x000000ffff0b7224 */ /* 0x000fe200008e060b */
[----:B------:R-:W-:Y:S02]  /*4890*/  IADD3 R29, R29, 0x40, RZ ;  /* 0x000000401d1d7810 */ /* 0x000fe40007ffe0ff */
[----:B------:R-:W-:-:S07]  /*48a0*/  IADD3 R28, R28, 0x100, RZ ;  /* 0x000001001c1c7810 */ /* 0x000fce0007ffe0ff */
[----:B------:R-:W-:Y:S05]  /*48b0*/  @!P0 BRA `(.L_x_20201) ;  /* 0xfffff29000008947 */ /* 0x000fea000383ffff */
.L_x_20186:
[----:B------:R-:W-:Y:S05]  /*48c0*/  BSYNC B0 ;  /* 0x0000000000007941 */ /* 0x000fea0003800000 */
.L_x_20185:
[----:B------:R-:W-:Y:S01]  /*48d0*/  BAR.SYNC.DEFER_BLOCKING 0x0 ;  /* 0x0000000000007b1d */ /* 0x000fe20000010000 */
[----:B------:R-:W-:Y:S01]  /*48e0*/  LOP3.LUT R0, R3, 0xffffffc0, RZ, 0xc0, !PT ;  /* 0xffffffc003007812 */ /* 0x000fe200078ec0ff */
        /* <DEDUP_REMOVED lines=24> */
[----:B------:R-:W-:Y:S01]  /*4a70*/  F2FP.PACK_AB R18, RZ, R18 ;  /* 0x00000012ff12723e */ /* 0x000fe200000000ff */
        /* <DEDUP_REMOVED lines=16> */
.L_x_20159:
[----:B------:R-:W-:Y:S01]  /*4b80*/  IMAD.MOV.U32 R14, RZ, RZ, R33 ;  /* 0x000000ffff0e7224 */ /* 0x000fe200078e0021 */
[----:B------:R-:W-:Y:S01]  /*4b90*/  MOV R12, 0x4be0 ;  /* 0x00004be0000c7802 */ /* 0x000fe20000000f00 */
[----:B------:R-:W-:Y:S02]  /*4ba0*/  IMAD.MOV.U32 R15, RZ, RZ, 0x2 ;  /* 0x00000002ff0f7424 */ /* 0x000fe400078e00ff */
[----:B------:R-:W-:Y:S02]  /*4bb0*/  IMAD.MOV.U32 R30, RZ, RZ, 0x1f ;  /* 0x0000001fff1e7424 */ /* 0x000fe400078e00ff */
[----:B------:R-:W-:Y:S02]  /*4bc0*/  IMAD.MOV.U32 R31, RZ, RZ, -0x1 ;  /* 0xffffffffff1f7424 */ /* 0x000fe400078e00ff */
[----:B------:R-:W-:Y:S05]  /*4bd0*/  CALL.REL.NOINC `($__internal_395_$__cuda_sm70_shflsync_bfly_p) ;  /* 0x0000021000007944 */ /* 0x000fea0003c00000 */
[----:B-1----:R-:W-:Y:S01]  /*4be0*/  IMAD.MOV.U32 R12, RZ, RZ, R14 ;  /* 0x000000ffff0c7224 */ /* 0x002fe200078e000e */
[----:B0-----:R-:W-:Y:S05]  /*4bf0*/  BRA `(.L_x_20202) ;  /* 0xffffca1000007947 */ /* 0x001fea000383ffff */
.L_x_20160:
[----:B------:R-:W-:Y:S01]  /*4c00*/  IMAD.MOV.U32 R14, RZ, RZ, R33 ;  /* 0x000000ffff0e7224 */ /* 0x000fe200078e0021 */
[----:B------:R-:W-:Y:S01]  /*4c10*/  MOV R12, 0x4c60 ;  /* 0x00004c60000c7802 */ /* 0x000fe20000000f00 */
[----:B------:R-:W-:-:S02]  /*4c20*/  IMAD.MOV.U32 R15, RZ, RZ, 0x1 ;  /* 0x00000001ff0f7424 */ /* 0x000fc400078e00ff */
[----:B------:R-:W-:Y:S02]  /*4c30*/  IMAD.MOV.U32 R30, RZ, RZ, 0x1f ;  /* 0x0000001fff1e7424 */ /* 0x000fe400078e00ff */
[----:B------:R-:W-:Y:S02]  /*4c40*/  IMAD.MOV.U32 R31, RZ, RZ, -0x1 ;  /* 0xffffffffff1f7424 */ /* 0x000fe400078e00ff */
[----:B------:R-:W-:Y:S05]  /*4c50*/  CALL.REL.NOINC `($__internal_395_$__cuda_sm70_shflsync_bfly_p) ;  /* 0x0000019000007944 */ /* 0x000fea0003c00000 */
[----:B-1----:R-:W-:Y:S01]  /*4c60*/  IMAD.MOV.U32 R12, RZ, RZ, R14 ;  /* 0x000000ffff0c7224 */ /* 0x002fe200078e000e */
[----:B0-----:R-:W-:Y:S05]  /*4c70*/  BRA `(.L_x_20203) ;  /* 0xffffc9c000007947 */ /* 0x001fea000383ffff */
.L_x_20163:
        /* <DEDUP_REMOVED lines=8> */
.L_x_20164:
[----:B------:R-:W-:Y:S01]  /*4d00*/  IMAD.MOV.U32 R14, RZ, RZ, R11 ;  /* 0x000000ffff0e7224 */ /* 0x000fe200078e000b */
[----:B------:R-:W-:Y:S01]  /*4d10*/  MOV R12, 0x4d60 ;  /* 0x00004d60000c7802 */ /* 0x000fe20000000f00 */
[----:B------:R-:W-:-:S02]  /*4d20*/  IMAD.MOV.U32 R15, RZ, RZ, 0x8 ;  /* 0x00000008ff0f7424 */ /* 0x000fc400078e00ff */
[----:B------:R-:W-:Y:S02]  /*4d30*/  IMAD.MOV.U32 R30, RZ, RZ, 0x1f ;  /* 0x0000001fff1e7424 */ /* 0x000fe400078e00ff */
[----:B------:R-:W-:Y:S02]  /*4d40*/  IMAD.MOV.U32 R31, RZ, RZ, -0x1 ;  /* 0xffffffffff1f7424 */ /* 0x000fe400078e00ff */
[----:B------:R-:W-:Y:S05]  /*4d50*/  CALL.REL.NOINC `($__internal_395_$__cuda_sm70_shflsync_bfly_p) ;  /* 0x0000009000007944 */ /* 0x000fea0003c00000 */
[----:B-1----:R-:W-:Y:S01]  /*4d60*/  FMNMX.FTZ R0, R11, R14, !PT ;  /* 0x0000000e0b007209 */ /* 0x002fe20007810000 */
[----:B0-----:R-:W-:Y:S01]  /*4d70*/  IMAD.MOV.U32 R15, RZ, RZ, 0x4 ;  /* 0x00000004ff0f7424 */ /* 0x001fe200078e00ff */
[----:B------:R-:W-:Y:S01]  /*4d80*/  MOV R12, 0x4dd0 ;  /* 0x00004dd0000c7802 */ /* 0x000fe20000000f00 */
[----:B------:R-:W-:Y:S02]  /*4d90*/  IMAD.MOV.U32 R30, RZ, RZ, 0x1f ;  /* 0x0000001fff1e7424 */ /* 0x000fe400078e00ff */
[----:B------:R-:W-:Y:S02]  /*4da0*/  IMAD.MOV.U32 R31, RZ, RZ, -0x1 ;  /* 0xffffffffff1f7424 */ /* 0x000fe400078e00ff */
[----:B------:R-:W-:Y:S02]  /*4db0*/  IMAD.MOV.U32 R14, RZ, RZ, R0 ;  /* 0x000000ffff0e7224 */ /* 0x000fe400078e0000 */
[----:B------:R-:W-:Y:S05]  /*4dc0*/  CALL.REL.NOINC `($__internal_395_$__cuda_sm70_shflsync_bfly_p) ;  /* 0x0000002000007944 */ /* 0x000fea0003c00000 */
[----:B-1----:R-:W-:Y:S01]  /*4dd0*/  IMAD.MOV.U32 R7, RZ, RZ, R14 ;  /* 0x000000ffff077224 */ /* 0x002fe200078e000e */
[----:B0-----:R-:W-:Y:S05]  /*4de0*/  BRA `(.L_x_20205) ;  /* 0xffffca7000007947 */ /* 0x001fea000383ffff */
        .weak           $__internal_395_$__cuda_sm70_shflsync_bfly_p
        .type           $__internal_395_$__cuda_sm70_shflsync_bfly_p,@function
        .size           $__internal_395_$__cuda_sm70_shflsync_bfly_p,(.L_x_23562 - $__internal_395_$__cuda_sm70_shflsync_bfly_p)
$__internal_395_$__cuda_sm70_shflsync_bfly_p:
[----:B------:R-:W-:Y:S01]  /*4df0*/  IMAD.MOV.U32 R13, RZ, RZ, 0x0 ;  /* 0x00000000ff0d7424 */ /* 0x000fe200078e00ff */
[----:B------:R-:W-:Y:S04]  /*4e00*/  WARPSYNC R31 ;  /* 0x0000001f00007348 */ /* 0x000fe80003800000 */
[----:B------:R0:W1:Y:S01]  /*4e10*/  SHFL.BFLY PT, R14, R14, R15, R30 ;  /* 0x0c00000f0e0e7389 */ /* 0x00006200000e001e */
[----:B------:R-:W-:Y:S05]  /*4e20*/  RET.REL.NODEC R12 `(_ZN4vllm25paged_attention_v1_kernelIttLi32ELi8ELi128ELNS_18Fp8KVCacheDataTypeE0ELb1EEEvPT_PKS2_PKT0_S8_ifPKiSA_iPKfiiiSC_SC_iiiii) ;  /* 0xffffb1d00c007950 */ /* 0x000fea0003c3ffff */
.L_x_20206:
        /* <DEDUP_REMOVED lines=13> */
.L_x_23562:


//--------------------- .text._ZN4vllm25paged_attention_v1_kernelIffLi256ELi32ELi128ELNS_18Fp8KVCacheDataTypeE0ELb0EEEvPT_PKS2_PKT0_S8_ifPKiSA_iPKfiiiSC_SC_iiiii --------------------------
	.section	.text._ZN4vllm25paged_attention_v1_kernelIffLi256ELi32ELi128ELNS_18Fp8KVCacheDataTypeE0ELb0EEEvPT_PKS2_PKT0_S8_ifPKiSA_iPKfiiiSC_SC_iiiii,"ax",@progbits
	.sectioninfo	@"SHI_REGISTERS=255"
	.align	128
        .global         _ZN4vllm25paged_attention_v1_kernelIffLi256ELi32ELi128ELNS_18Fp8KVCacheDataTypeE0ELb0EEEvPT_PKS2_PKT0_S8_ifPKiSA_iPKfiiiSC_SC_iiiii
        .type           _ZN4vllm25paged_attention_v1_kernelIffLi256ELi32ELi128ELNS_18Fp8KVCacheDataTypeE0ELb0EEEvPT_PKS2_PKT0_S8_ifPKiSA_iPKfiiiSC_SC_iiiii,@function
        .size           _ZN4vllm25paged_attention_v1_kernelIffLi256ELi32ELi128ELNS_18Fp8KVCacheDataTypeE0ELb0EEEvPT_PKS2_PKT0_S8_ifPKiSA_iPKfiiiSC_SC_iiiii,(.L_x_24031 - _ZN4vllm25paged_attention_v1_kernelIffLi256ELi32ELi128ELNS_18Fp8KVCacheDataTypeE0ELb0EEEvPT_PKS2_PKT0_S8_ifPKiSA_iPKfiiiSC_SC_iiiii)
        .other          _ZN4vllm25paged_attention_v1_kernelIffLi256ELi32ELi128ELNS_18Fp8KVCacheDataTypeE0ELb0EEEvPT_PKS2_PKT0_S8_ifPKiSA_iPKfiiiSC_SC_iiiii,@"STO_CUDA_ENTRY STV_DEFAULT"
_ZN4vllm25paged_attention_v1_kernelIffLi256ELi32ELi128ELNS_18Fp8KVCacheDataTypeE0ELb0EEEvPT_PKS2_PKT0_S8_ifPKiSA_iPKfiiiSC_SC_iiiii:
.text._ZN4vllm25paged_attention_v1_kernelIffLi256ELi32ELi128ELNS_18Fp8KVCacheDataTypeE0ELb0EEEvPT_PKS2_PKT0_S8_ifPKiSA_iPKfiiiSC_SC_iiiii:
[----:B------:R-:W-:Y:S02]  /*0000*/  IMAD.MOV.U32 R1, RZ, RZ, c[0x0][0x28] ;  /* 0x00000a00ff017624 */ /* 0x000fe400078e00ff */
[----:B------:R-:W0:Y:S01]  /*0010*/  S2R R229, SR_CTAID.Y ;  /* 0x0000000000e57919 */ /* 0x000e220000002600 */
[----:B------:R-:W-:Y:S01]  /*0020*/  ISETP.NE.U32.AND P0, PT, RZ, c[0x0][0x1a0], PT ;  /* 0x00006800ff007a0c */ /* 0x000fe20003f05070 */
[----:B------:R-:W-:Y:S01]  /*0030*/  IMAD.MOV.U32 R4, RZ, RZ, 0x4 ;  /* 0x00000004ff047424 */ /* 0x000fe200078e00ff */
[----:B------:R-:W-:Y:S01]  /*0040*/  ULDC.64 UR10, c[0x0][0x118] ;  /* 0x00004600000a7ab9 */ /* 0x000fe20000000a00 */
[----:B------:R-:W1:Y:S01]  /*0050*/  S2R R9, SR_CTAID.X ;  /* 0x0000000000097919 */ /* 0x000e620000002500 */
[----:B------:R-:W-:Y:S01]  /*0060*/  ISETP.NE.AND.EX P0, PT, RZ, c[0x0][0x1a4], PT, P0 ;  /* 0x00006900ff007a0c */ /* 0x000fe20003f05300 */
[----:B------:R-:W-:Y:S01]  /*0070*/  IMAD.MOV.U32 R6, RZ, RZ, RZ ;  /* 0x000000ffff067224 */ /* 0x000fe200078e00ff */
[----:B------:R-:W-:Y:S01]  /*0080*/  IADD3 R1, R1, -0xb0, RZ ;  /* 0xffffff5001017810 */ /* 0x000fe20007ffe0ff */
[----:B0-----:R-:W-:-:S10]  /*0090*/  IMAD.WIDE R2, R229, R4, c[0x0][0x190] ;  /* 0x00006400e5027625 */ /* 0x001fd400078e0204 */
[----:B-1----:R-:W-:Y:S01]  /*00a0*/  @P0 IMAD.WIDE R4, R9, R4, c[0x0][0x1a0] ;  /* 0x0000680009040625 */ /* 0x002fe200078e0204 */
[----:B------:R0:W2:Y:S04]  /*00b0*/  LDG.E.CONSTANT R0, [R2.64] ;  /* 0x0000000a02007981 */ /* 0x0000a8000c1e9900 */
[----:B------:R-:W3:Y:S01]  /*00c0*/  @P0 LDG.E.CONSTANT R6, [R4.64] ;  /* 0x0000000a04060981 */ /* 0x000ee2000c1e9900 */
[----:B------:R-:W-:Y:S01]  /*00d0*/  IABS R11, c[0x0][0x180] ;  /* 0x00006000000b7a13 */ /* 0x000fe20000000000 */
[----:B------:R-:W-:Y:S01]  /*00e0*/  ULDC UR4, c[0x0][0xc] ;  /* 0x0000030000047ab9 */ /* 0x000fe20000000800 */
[----:B------:R-:W-:Y:S01]  /*00f0*/  BSSY B0, `(.L_x_20207) ;  /* 0x000007a000007945 */ /* 0x000fe20003800000 */
[----:B------:R-:W-:Y:S01]  /*0100*/  ULDC UR5, c[0x0][0x180] ;  /* 0x0000600000057ab9 */ /* 0x000fe20000000800 */
[----:B------:R-:W1:Y:S01]  /*0110*/  I2F.RP R8, R11 ;  /* 0x0000000b00087306 */ /* 0x000e620000209400 */
[----:B------:R-:W-:-:S06]  /*0120*/  ULOP3.LUT UR4, UR4, UR5, URZ, 0x3c, !UPT ;  /* 0x0000000504047292 */ /* 0x000fcc000f8e3c3f */
[----:B------:R-:W-:Y:S01]  /*0130*/  ISETP.LE.AND P2, PT, RZ, UR4, PT ;  /* 0x00000004ff007c0c */ /* 0x000fe2000bf43270 */
[----:B-1----:R-:W1:Y:S01]  /*0140*/  MUFU.RCP R8, R8 ;  /* 0x0000000800087308 */ /* 0x002e620000001000 */
[----:B---3--:R1:W-:Y:S02]  /*0150*/  STL [R1+0x74], R6 ;  /* 0x0000740601007387 */ /* 0x0083e40000100800 */
[----:B-1----:R-:W-:-:S05]  /*0160*/  IADD3 R6, R8, 0xffffffe, RZ ;  /* 0x0ffffffe08067810 */ /* 0x002fca0007ffe0ff */
        /* <DEDUP_REMOVED lines=39> */
[----:B--2---:R-:W-:Y:S02]  /*03e0*/  IADD3 R5, R0, 0x1f, RZ ;  /* 0x0000001f00057810 */ /* 0x004fe40007ffe0ff */
[----:B------:R-:W-:-:S02]  /*03f0*/  ISETP.GE.AND P2, PT, R2, RZ, PT ;  /* 0x000000ff0200720c */ /* 0x000fc40003f46270 */
[----:B0-----:R-:W-:Y:S02]  /*0400*/  SHF.R.S32.HI R2, RZ, 0x1f, R4 ;  /* 0x0000001fff027819 */ /* 0x001fe40000011404 */
[----:B------:R-:W-:Y:S02]  /*0410*/  SHF.R.S32.HI R6, RZ, 0x1f, R5 ;  /* 0x0000001fff067819 */ /* 0x000fe40000011405 */
[----:B------:R-:W-:Y:S02]  /*0420*/  LEA.HI R2, R2, R4, RZ, 0x5 ;  /* 0x0000000402027211 */ /* 0x000fe400078f28ff */
[----:B------:R-:W-:Y:S02]  /*0430*/  @P0 IADD3 R3, R3, 0x1, RZ ;  /* 0x0000000103030810 */ /* 0x000fe40007ffe0ff */
[----:B------:R-:W-:Y:S02]  /*0440*/  LEA.HI R6, R6, R5, RZ, 0x5 ;  /* 0x0000000506067211 */ /* 0x000fe400078f28ff */
[----:B------:R-:W-:Y:S01]  /*0450*/  SHF.R.S32.HI R5, RZ, 0x5, R2 ;  /* 0x00000005ff057819 */ /* 0x000fe20000011402 */
[----:B------:R-:W-:Y:S01]  /*0460*/  IMAD.MOV.U32 R12, RZ, RZ, R3 ;  /* 0x000000ffff0c7224 */ /* 0x000fe200078e0003 */
[----:B------:R-:W-:-:S02]  /*0470*/  LOP3.LUT R3, R2, 0xffffffe0, RZ, 0xc0, !PT ;  /* 0xffffffe002037812 */ /* 0x000fc400078ec0ff */
[C---:B------:R-:W-:Y:S01]  /*0480*/  ISETP.GT.AND P0, PT, R4.reuse, 0x3f, PT ;  /* 0x0000003f0400780c */ /* 0x040fe20003f04270 */
[----:B------:R-:W-:Y:S01]  /*0490*/  @!P2 IMAD.MOV R12, RZ, RZ, -R12 ;  /* 0x000000ffff0ca224 */ /* 0x000fe200078e0a0c */
[----:B------:R-:W-:Y:S01]  /*04a0*/  @!P1 LOP3.LUT R12, RZ, R8, RZ, 0x33, !PT ;  /* 0x00000008ff0c9212 */ /* 0x000fe200078e33ff */
[----:B------:R-:W-:Y:S01]  /*04b0*/  IMAD.IADD R3, R4, 0x1, -R3 ;  /* 0x0000000104037824 */ /* 0x000fe200078e0a03 */
[----:B------:R-:W-:-:S03]  /*04c0*/  SHF.R.S32.HI R2, RZ, 0x5, R6 ;  /* 0x00000005ff027819 */ /* 0x000fc60000011406 */
[----:B------:R0:W-:Y:S04]  /*04d0*/  STL [R1+0x78], R12 ;  /* 0x0000780c01007387 */ /* 0x0001e80000100800 */
[----:B------:R0:W-:Y:S04]  /*04e0*/  STL [R1+0x7c], R5 ;  /* 0x00007c0501007387 */ /* 0x0001e80000100800 */
[----:B------:R0:W-:Y:S01]  /*04f0*/  STL [R1+0x70], R3 ;  /* 0x0000700301007387 */ /* 0x0001e20000100800 */
[----:B------:R-:W-:Y:S05]  /*0500*/  @P0 BRA `(.L_x_20208) ;  /* 0x0000038000000947 */ /* 0x000fea0003800000 */
[C---:B0-----:R-:W-:Y:S01]  /*0510*/  IMNMX R3, R4.reuse, -0x40, !PT ;  /* 0xffffffc004037817 */ /* 0x041fe20007800200 */
[----:B------:R-:W-:Y:S01]  /*0520*/  IMAD R5, R229, c[0x0][0x1a8], RZ ;  /* 0x00006a00e5057a24 */ /* 0x000fe200078e02ff */
[----:B------:R-:W-:Y:S01]  /*0530*/  BSSY B1, `(.L_x_20209) ;  /* 0x000001c000017945 */ /* 0x000fe20003800000 */
[----:B------:R-:W-:Y:S01]  /*0540*/  IMAD.SHL.U32 R6, R9, 0x100, RZ ;  /* 0x0000010009067824 */ /* 0x000fe200078e00ff */
[----:B------:R-:W-:-:S02]  /*0550*/  IADD3 R3, -R4, 0x7f, R3 ;  /* 0x0000007f04037810 */ /* 0x000fc40007ffe103 */
[----:B------:R-:W-:Y:S02]  /*0560*/  SHF.R.S32.HI R9, RZ, 0x1f, R5 ;  /* 0x0000001fff097819 */ /* 0x000fe40000011405 */
[C---:B------:R-:W-:Y:S02]  /*0570*/  LEA.HI R2, R3.reuse, 0x1, RZ, 0x19 ;  /* 0x0000000103027811 */ /* 0x040fe400078fc8ff */
[----:B------:R-:W-:Y:S02]  /*0580*/  ISETP.GE.U32.AND P1, PT, R3, 0x180, PT ;  /* 0x000001800300780c */ /* 0x000fe40003f26070 */
[----:B------:R-:W-:Y:S02]  /*0590*/  LOP3.LUT P0, R2, R2, 0x3, RZ, 0xc0, !PT ;  /* 0x0000000302027812 */ /* 0x000fe4000780c0ff */
[----:B------:R-:W-:-:S11]  /*05a0*/  SHF.R.S32.HI R10, RZ, 0x1f, R6 ;  /* 0x0000001fff0a7819 */ /* 0x000fd60000011406 */
[----:B------:R-:W-:Y:S05]  /*05b0*/  @!P0 BRA `(.L_x_20210) ;  /* 0x0000013000008947 */ /* 0x000fea0003800000 */
[C---:B------:R-:W-:Y:S02]  /*05c0*/  IMAD.SHL.U32 R3, R4.reuse, 0x4, RZ ;  /* 0x0000000404037824 */ /* 0x040fe400078e00ff */
[----:B------:R-:W-:Y:S02]  /*05d0*/  IMAD.MOV.U32 R7, RZ, RZ, R2 ;  /* 0x000000ffff077224 */ /* 0x000fe400078e0002 */
[----:B------:R-:W-:Y:S01]  /*05e0*/  IMAD.SHL.U32 R8, R4, 0x10, RZ ;  /* 0x0000001004087824 */ /* 0x000fe200078e00ff */
[----:B------:R-:W-:Y:S02]  /*05f0*/  IADD3 R16, P0, P2, R3, R5, R6 ;  /* 0x0000000503107210 */ /* 0x000fe40007a1e006 */
[----:B------:R-:W-:Y:S02]  /*0600*/  SHF.R.S32.HI R3, RZ, 0x1f, R3 ;  /* 0x0000001fff037819 */ /* 0x000fe40000011403 */
[----:B------:R-:W-:Y:S02]  /*0610*/  LEA R11, P3, R16, c[0x0][0x168], 0x2 ;  /* 0x00005a00100b7a11 */ /* 0x000fe400078610ff */
[----:B------:R-:W-:-:S04]  /*0620*/  IADD3.X R3, R3, R9, R10, P0, P2 ;  /* 0x0000000903037210 */ /* 0x000fc800007e440a */
[----:B------:R-:W-:-:S03]  /*0630*/  LEA.HI.X R16, R16, c[0x0][0x16c], R3, 0x2, P3 ;  /* 0x00005b0010107a11 */ /* 0x000fc600018f1403 */
.L_x_20211:
        /* <DEDUP_REMOVED lines=11> */
.L_x_20210:
[----:B------:R-:W-:Y:S05]  /*06f0*/  BSYNC B1 ;  /* 0x0000000000017941 */ /* 0x000fea0003800000 */
.L_x_20209:
[----:B------:R-:W-:Y:S05]  /*0700*/  @!P1 BRA `(.L_x_20208) ;  /* 0x0000018000009947 */ /* 0x000fea0003800000 */
[----:B------:R-:W-:Y:S01]  /*0710*/  IADD3 R7, P0, R5, R6, RZ ;  /* 0x0000000605077210 */ /* 0x000fe20007f1e0ff */
[C---:B------:R-:W-:Y:S01]  /*0720*/  IMAD.SHL.U32 R25, R4.reuse, 0x4, RZ ;  /* 0x0000000404197824 */ /* 0x040fe200078e00ff */
[C---:B------:R-:W-:Y:S02]  /*0730*/  IADD3 R5, R4.reuse, -0x200, RZ ;  /* 0xfffffe0004057810 */ /* 0x040fe40007ffe0ff */
[----:B------:R-:W-:Y:S01]  /*0740*/  LEA R6, P1, R7, c[0x0][0x168], 0x2 ;  /* 0x00005a0007067a11 */ /* 0x000fe200078210ff */
[----:B------:R-:W-:Y:S01]  /*0750*/  IMAD.X R10, R9, 0x1, R10, P0 ;  /* 0x00000001090a7824 */ /* 0x000fe200000e060a */
[----:B------:R-:W-:-:S04]  /*0760*/  LEA R4, R4, 0x1000, 0x4 ;  /* 0x0000100004047811 */ /* 0x000fc800078e20ff */
[----:B------:R-:W-:-:S03]  /*0770*/  LEA.HI.X R7, R7, c[0x0][0x16c], R10, 0x2, P1 ;  /* 0x00005b0007077a11 */ /* 0x000fc600008f140a */
.L_x_20212:
[----:B------:R-:W-:Y:S02]  /*0780*/  IMAD.MOV.U32 R2, RZ, RZ, R6 ;  /* 0x000000ffff027224 */ /* 0x000fe400078e0006 */
[----:B------:R-:W-:-:S04]  /*0790*/  IMAD.MOV.U32 R3, RZ, RZ, R7 ;  /* 0x000000ffff037224 */ /* 0x000fc800078e0007 */
[----:B------:R-:W-:-:S05]  /*07a0*/  IMAD.WIDE R2, R25, 0x4, R2 ;  /* 0x0000000419027825 */ /* 0x000fca00078e0202 */
[----:B------:R-:W2:Y:S04]  /*07b0*/  LDG.E.128.CONSTANT R8, [R2.64] ;  /* 0x0000000a02087981 */ /* 0x000ea8000c1e9d00 */
[----:B------:R-:W3:Y:S04]  /*07c0*/  LDG.E.128.CONSTANT R12, [R2.64+0x800] ;  /* 0x0008000a020c7981 */ /* 0x000ee8000c1e9d00 */
[----:B------:R-:W4:Y:S04]  /*07d0*/  LDG.E.128.CONSTANT R16, [R2.64+0x1000] ;  /* 0x0010000a02107981 */ /* 0x000f28000c1e9d00 */
[----:B------:R-:W5:Y:S01]  /*07e0*/  LDG.E.128.CONSTANT R20, [R2.64+0x1800] ;  /* 0x0018000a02147981 */ /* 0x000f62000c1e9d00 */
        /* <DEDUP_REMOVED lines=10> */
.L_x_20208:
[----:B------:R-:W-:Y:S05]  /*0890*/  BSYNC B0 ;  /* 0x0000000000007941 */ /* 0x000fea0003800000 */
.L_x_20207:
[----:B------:R-:W2:Y:S01]  /*08a0*/  LDL R230, [R1+0x7c] ;  /* 0x00007c0001e67983 */ /* 0x000ea20000100800 */
[----:B------:R-:W-:-:S02]  /*08b0*/  IADD3 R2, R0, 0x1f, RZ ;  /* 0x0000001f00027810 */ /* 0x000fc40007ffe0ff */
[----:B0-----:R-:W-:Y:S02]  /*08c0*/  IADD3 R3, R0, 0x1f, RZ ;  /* 0x0000001f00037810 */ /* 0x001fe40007ffe0ff */
[----:B------:R-:W-:-:S04]  /*08d0*/  SHF.R.S32.HI R2, RZ, 0x1f, R2 ;  /* 0x0000001fff027819 */ /* 0x000fc80000011402 */
[----:B------:R-:W-:-:S04]  /*08e0*/  LEA.HI R2, R2, R3, RZ, 0x5 ;  /* 0x0000000302027211 */ /* 0x000fc800078f28ff */
[----:B------:R-:W-:Y:S01]  /*08f0*/  SHF.R.S32.HI R2, RZ, 0x5, R2 ;  /* 0x00000005ff027819 */ /* 0x000fe20000011402 */
[----:B------:R-:W-:Y:S01]  /*0900*/  BSSY B0, `(.L_x_20213) ;  /* 0x0000392000007945 */ /* 0x000fe20003800000 */
[----:B------:R-:W-:Y:S02]  /*0910*/  BAR.SYNC.DEFER_BLOCKING 0x0 ;  /* 0x0000000000007b1d */ /* 0x000fe40000010000 */
[----:B--2---:R-:W-:Y:S01]  /*0920*/  ISETP.GE.AND P0, PT, R230, R2, PT ;  /* 0x00000002e600720c */ /* 0x004fe20003f06270 */
[----:B------:R-:W-:-:S05]  /*0930*/  IMAD.MOV.U32 R2, RZ, RZ, -0x800001 ;  /* 0xff7fffffff027424 */ /* 0x000fca00078e00ff */
[----:B------:R0:W-:Y:S07]  /*0940*/  STL [R1+0x60], R2 ;  /* 0x0000600201007387 */ /* 0x0001ee0000100800 */
[----:B------:R-:W-:Y:S05]  /*0950*/  @P0 BRA `(.L_x_20214) ;  /* 0x000038c000000947 */ /* 0x000fea0003800000 */
[----:B------:R-:W1:Y:S04]  /*0960*/  LDS.128 R12, [RZ] ;  /* 0x00000000ff0c7984 */ /* 0x000e680000000c00 */
[----:B------:R-:W2:Y:S04]  /*0970*/  LDS.128 R8, [0x10] ;  /* 0x00001000ff087984 */ /* 0x000ea80000000c00 */
[----:B------:R-:W3:Y:S04]  /*0980*/  LDS.128 R4, [0x20] ;  /* 0x00002000ff047984 */ /* 0x000ee80000000c00 */
[----:B------:R-:W-:Y:S04]  /*0990*/  LDS.128 R248, [0x60] ;  /* 0x00006000fff87984 */ /* 0x000fe80000000c00 */
[----:B------:R-:W-:Y:S04]  /*09a0*/  LDS.128 R244, [0x70] ;  /* 0x00007000fff47984 */ /* 0x000fe80000000c00 */
[----:B------:R-:W-:Y:S04]  /*09b0*/  LDS.128 R16, [0xb0] ;  /* 0x0000b000ff107984 */ /* 0x000fe80000000c00 */
[----:B------:R-:W-:Y:S04]  /*09c0*/  LDS.128 R20, [0xc0] ;  /* 0x0000c000ff147984 */ /* 0x000fe80000000c00 */
[----:B------:R-:W-:Y:S04]  /*09d0*/  LDS.128 R24, [0xd0] ;  /* 0x0000d000ff187984 */ /* 0x000fe80000000c00 */
[----:B------:R-:W-:Y:S04]  /*09e0*/  LDS.128 R28, [0xe0] ;  /* 0x0000e000ff1c7984 */ /* 0x000fe80000000c00 */
[----:B------:R-:W-:Y:S04]  /*09f0*/  LDS.128 R32, [0xf0] ;  /* 0x0000f000ff207984 */ /* 0x000fe80000000c00 */
[----:B-1----:R-:W-:Y:S04]  /*0a00*/  STL.64 [R1+0x50], R12 ;  /* 0x0000500c01007387 */ /* 0x002fe80000100a00 */
[----:B------:R-:W-:Y:S04]  /*0a10*/  STL.64 [R1+0x58], R14 ;  /* 0x0000580e01007387 */ /* 0x000fe80000100a00 */
[----:B------:R-:W1:Y:S04]  /*0a20*/  LDS.128 R12, [0x30] ;  /* 0x00003000ff0c7984 */ /* 0x000e680000000c00 */
[----:B--2---:R-:W-:Y:S04]  /*0a30*/  STL.64 [R1+0x40], R8 ;  /* 0x0000400801007387 */ /* 0x004fe80000100a00 */
[----:B------:R-:W-:Y:S04]  /*0a40*/  STL.64 [R1+0x48], R10 ;  /* 0x0000480a01007387 */ /* 0x000fe80000100a00 */
[----:B---3--:R-:W-:Y:S04]  /*0a50*/  STL.64 [R1+0x30], R4 ;  /* 0x0000300401007387 */ /* 0x008fe80000100a00 */
[----:B------:R-:W-:Y:S04]  /*0a60*/  STL.64 [R1+0x38], R6 ;  /* 0x0000380601007387 */ /* 0x000fe80000100a00 */
[----:B------:R-:W2:Y:S04]  /*0a70*/  LDS.128 R8, [0x40] ;  /* 0x00004000ff087984 */ /* 0x000ea80000000c00 */
[----:B------:R-:W3:Y:S04]  /*0a80*/  LDS.128 R4, [0x50] ;  /* 0x00005000ff047984 */ /* 0x000ee80000000c00 */
[----:B------:R-:W4:Y:S04]  /*0a90*/  LDS.128 R36, [0x100] ;  /* 0x00010000ff247984 */ /* 0x000f280000000c00 */
[----:B------:R-:W0:Y:S04]  /*0aa0*/  LDS.128 R40, [0x110] ;  /* 0x00011000ff287984 */ /* 0x000e280000000c00 */
[----:B------:R-:W0:Y:S04]  /*0ab0*/  LDS.128 R44, [0x120] ;  /* 0x00012000ff2c7984 */ /* 0x000e280000000c00 */
[----:B-1----:R1:W-:Y:S04]  /*0ac0*/  STL.64 [R1+0x20], R12 ;  /* 0x0000200c01007387 */ /* 0x0023e80000100a00 */
[----:B------:R1:W-:Y:S04]  /*0ad0*/  STL.64 [R1+0x28], R14 ;  /* 0x0000280e01007387 */ /* 0x0003e80000100a00 */
[----:B0-----:R-:W5:Y:S04]  /*0ae0*/  LDL R2, [R1+0x74] ;  /* 0x0000740001027983 */ /* 0x001f680000100800 */
[----:B------:R-:W0:Y:S04]  /*0af0*/  LDS.128 R12, [0xa0] ;  /* 0x0000a000ff0c7984 */ /* 0x000e280000000c00 */
[----:B------:R-:W0:Y:S04]  /*0b00*/  LDS.128 R48, [0x130] ;  /* 0x00013000ff307984 */ /* 0x000e280000000c00 */
[----:B--2---:R1:W-:Y:S04]  /*0b10*/  STL.64 [R1+0x10], R8 ;  /* 0x0000100801007387 */ /* 0x0043e80000100a00 */
[----:B------:R1:W-:Y:S04]  /*0b20*/  STL.64 [R1+0x18], R10 ;  /* 0x0000180a01007387 */ /* 0x0003e80000100a00 */
[----:B---3--:R1:W-:Y:S04]  /*0b30*/  STL.64 [R1], R4 ;  /* 0x0000000401007387 */ /* 0x0083e80000100a00 */
[----:B------:R1:W-:Y:S04]  /*0b40*/  STL.64 [R1+0x8], R6 ;  /* 0x0000080601007387 */ /* 0x0003e80000100a00 */
[----:B------:R-:W2:Y:S04]  /*0b50*/  LDS.128 R4, [0x80] ;  /* 0x00008000ff047984 */ /* 0x000ea80000000c00 */
[----:B------:R-:W3:Y:S04]  /*0b60*/  LDS.128 R8, [0x90] ;  /* 0x00009000ff087984 */ /* 0x000ee80000000c00 */
[----:B------:R-:W0:Y:S04]  /*0b70*/  LDS.128 R52, [0x140] ;  /* 0x00014000ff347984 */ /* 0x000e280000000c00 */
        /* <DEDUP_REMOVED lines=42> */
[----:B------:R-:W0:Y:S01]  /*0e20*/  LDS.128 R224, [0x3f0] ;  /* 0x0003f000ffe07984 */ /* 0x000e220000000c00 */
[----:B-----5:R-:W-:Y:S01]  /*0e30*/  FSETP.NEU.FTZ.AND P0, PT, R2, RZ, PT ;  /* 0x000000ff0200720b */ /* 0x020fe20003f1d000 */
[----:B------:R-:W-:-:S05]  /*0e40*/  IMAD.MOV.U32 R2, RZ, RZ, -0x800001 ;  /* 0xff7fffffff027424 */ /* 0x000fca00078e00ff */
[----:B------:R1:W-:Y:S07]  /*0e50*/  STL [R1+0x60], R2 ;  /* 0x0000600201007387 */ /* 0x0003ee0000100800 */
[----:B------:R-:W-:Y:S05]  /*0e60*/  @P0 BRA `(.L_x_20215) ;  /* 0x000019c000000947 */ /* 0x000fea0003800000 */
[----:B0-234-:R-:W2:Y:S04]  /*0e70*/  LDL R3, [R1+0x78] ;  /* 0x0000780001037983 */ /* 0x01dea80000100800 */
[----:B-1----:R-:W3:Y:S01]  /*0e80*/  LDL R2, [R1+0x70] ;  /* 0x0000700001027983 */ /* 0x002ee20000100800 */
[----:B------:R-:W-:-:S02]  /*0e90*/  IMAD.MOV.U32 R252, RZ, RZ, R230 ;  /* 0x000000fffffc7224 */ /* 0x000fc400078e00e6 */
[----:B--2---:R-:W-:Y:S02]  /*0ea0*/  IMAD R3, R3, c[0x0][0x1b0], RZ ;  /* 0x00006c0003037a24 */ /* 0x004fe400078e02ff */
[----:B---3--:R-:W-:-:S05]  /*0eb0*/  IMAD.SHL.U32 R2, R2, 0x4, RZ ;  /* 0x0000000402027824 */ /* 0x008fca00078e00ff */
[----:B------:R-:W-:Y:S02]  /*0ec0*/  SHF.R.S32.HI R228, RZ, 0x1f, R2 ;  /* 0x0000001fffe47819 */ /* 0x000fe40000011402 */
[----:B------:R-:W-:-:S04]  /*0ed0*/  IADD3 R232, P0, R3, R2, RZ ;  /* 0x0000000203e87210 */ /* 0x000fc80007f1e0ff */
[----:B------:R-:W-:-:S05]  /*0ee0*/  LEA.HI.X.SX32 R233, R3, R228, 0x1, P0 ;  /* 0x000000e403e97211 */ /* 0x000fca00000f0eff */
[----:B------:R0:W-:Y:S04]  /*0ef0*/  STL.64 [R1+0x68], R232 ;  /* 0x000068e801007387 */ /* 0x0001e80000100a00 */
.L_x_20217:
[----:B------:R-:W1:Y:S01]  /*0f00*/  S2R R228, SR_CTAID.Y ;  /* 0x0000000000e47919 */ /* 0x000e620000002600 */
[----:B------:R-:W-:-:S03]  /*0f10*/  SHF.R.S32.HI R2, RZ, 0x1f, R252 ;  /* 0x0000001fff027819 */ /* 0x000fc600000114fc */
[----:B------:R-:W2:Y:S04]  /*0f20*/  LDL.64 R230, [R1+0x68] ;  /* 0x0000680001e67983 */ /* 0x000ea80000100a00 */
[----:B------:R-:W3:Y:S04]  /*0f30*/  LDL R243, [R1+0x58] ;  /* 0x0000580001f37983 */ /* 0x000ee80000100800 */
[----:B------:R-:W4:Y:S04]  /*0f40*/  LDL R242, [R1+0x5c] ;  /* 0x00005c0001f27983 */ /* 0x000f280000100800 */
[----:B------:R5:W-:Y:S01]  /*0f50*/  STL [R1+0xac], R215 ;  /* 0x0000acd701007387 */ /* 0x000be20000100800 */
[----:B-1----:R-:W-:-:S03]  /*0f60*/  IMAD R228, R228, c[0x0][0x198], RZ ;  /* 0x00006600e4e47a24 */ /* 0x002fc600078e02ff */
[----:B-----5:R-:W5:Y:S02]  /*0f70*/  LDL R215, [R1+0x4c] ;  /* 0x00004c0001d77983 */ /* 0x020f640000100800 */
[C---:B------:R-:W-:Y:S02]  /*0f80*/  IADD3 R3, P0, R228.reuse, R252, RZ ;  /* 0x000000fce4037210 */ /* 0x040fe40007f1e0ff */
[----:B------:R1:W-:Y:S02]  /*0f90*/  STL [R1+0xa8], R218 ;  /* 0x0000a8da01007387 */ /* 0x0003e40000100800 */
[----:B------:R-:W-:Y:S02]  /*0fa0*/  LEA.HI.X.SX32 R228, R228, R2, 0x1, P0 ;  /* 0x00000002e4e47211 */ /* 0x000fe400000f0eff */
[----:B------:R-:W-:-:S04]  /*0fb0*/  LEA R2, P0, R3, c[0x0][0x188], 0x2 ;  /* 0x0000620003027a11 */ /* 0x000fc800078010ff */
[----:B------:R-:W-:Y:S01]  /*0fc0*/  LEA.HI.X R3, R3, c[0x0][0x18c], R228, 0x2, P0 ;  /* 0x0000630003037a11 */ /* 0x000fe200000f14e4 */
[----:B-1----:R-:W2:Y:S04]  /*0fd0*/  LDL R218, [R1+0x48] ;  /* 0x0000480001da7983 */ /* 0x002ea80000100800 */
[----:B------:R-:W2:Y:S04]  /*0fe0*/  LDG.E.CONSTANT R2, [R2.64] ;  /* 0x0000000a02027981 */ /* 0x000ea8000c1e9900 */
[----:B------:R1:W-:Y:S04]  /*0ff0*/  STL [R1+0xa4], R220 ;  /* 0x0000a4dc01007387 */ /* 0x0003e80000100800 */
[----:B-1----:R-:W3:Y:S04]  /*1000*/  LDL R220, [R1+0x54] ;  /* 0x0000540001dc7983 */ /* 0x002ee80000100800 */
[----:B------:R1:W-:Y:S04]  /*1010*/  STL [R1+0xa0], R221 ;  /* 0x0000a0dd01007387 */ /* 0x0003e80000100800 */
[----:B-1----:R-:W3:Y:S04]  /*1020*/  LDL R221, [R1+0x50] ;  /* 0x0000500001dd7983 */ /* 0x002ee80000100800 */
[----:B------:R1:W-:Y:S04]  /*1030*/  STL [R1+0x9c], R219 ;  /* 0x00009cdb01007387 */ /* 0x0003e80000100800 */
[----:B-1----:R-:W3:Y:S04]  /*1040*/  LDL R219, [R1+0x44] ;  /* 0x0000440001db7983 */ /* 0x002ee80000100800 */
[----:B------:R1:W-:Y:S04]  /*1050*/  STL [R1+0x98], R222 ;  /* 0x000098de01007387 */ /* 0x0003e80000100800 */
[----:B-1----:R-:W3:Y:S04]  /*1060*/  LDL R222, [R1+0x40] ;  /* 0x0000400001de7983 */ /* 0x002ee80000100800 */
[----:B------:R1:W-:Y:S04]  /*1070*/  STL [R1+0x94], R224 ;  /* 0x000094e001007387 */ /* 0x0003e80000100800 */
[----:B------:R0:W-:Y:S04]  /*1080*/  STL [R1+0x90], R225 ;  /* 0x000090e101007387 */ /* 0x0001e80000100800 */
[----:B------:R-:W-:Y:S04]  /*1090*/  STL [R1+0x8c], R223 ;  /* 0x00008cdf01007387 */ /* 0x000fe80000100800 */
[----:B------:R-:W-:Y:S04]  /*10a0*/  STL [R1+0x88], R226 ;  /* 0x000088e201007387 */ /* 0x000fe80000100800 */
[----:B------:R0:W-:Y:S04]  /*10b0*/  STL [R1+0x84], R227 ;  /* 0x000084e301007387 */ /* 0x0001e80000100800 */
[----:B------:R0:W-:Y:S04]  /*10c0*/  STL [R1+0x80], R0 ;  /* 0x0000800001007387 */ /* 0x0001e80000100800 */
[----:B------:R-:W3:Y:S04]  /*10d0*/  LDL R241, [R1+0x30] ;  /* 0x0000300001f17983 */ /* 0x000ee80000100800 */
[----:B------:R-:W3:Y:S04]  /*10e0*/  LDL R240, [R1+0x34] ;  /* 0x0000340001f07983 */ /* 0x000ee80000100800 */
[----:B-1----:R-:W3:Y:S04]  /*10f0*/  LDL R224, [R1+0x28] ;  /* 0x0000280001e07983 */ /* 0x002ee80000100800 */
[----:B0-----:R-:W3:Y:S04]  /*1100*/  LDL R225, [R1+0x2c] ;  /* 0x00002c0001e17983 */ /* 0x001ee80000100800 */
[----:B------:R-:W3:Y:S04]  /*1110*/  LDL R227, [R1+0x18] ;  /* 0x0000180001e37983 */ /* 0x000ee80000100800 */
[----:B------:R-:W3:Y:S04]  /*1120*/  LDL R223, [R1+0x1c] ;  /* 0x00001c0001df7983 */ /* 0x000ee80000100800 */
[----:B------:R-:W3:Y:S04]  /*1130*/  LDL R226, [R1+0x8] ;  /* 0x0000080001e27983 */ /* 0x000ee80000100800 */
[----:B------:R-:W3:Y:S01]  /*1140*/  LDL R0, [R1+0xc] ;  /* 0x00000c0001007983 */ /* 0x000ee20000100800 */
[----:B--2---:R-:W-:-:S05]  /*1150*/  IMAD.WIDE R228, R2, c[0x0][0x1ac], R230 ;  /* 0x00006b0002e47a25 */ /* 0x004fca00078e02e6 */
[----:B------:R-:W-:-:S04]  /*1160*/  LEA R2, P0, R228, c[0x0][0x170], 0x2 ;  /* 0x00005c00e4027a11 */ /* 0x000fc800078010ff */
[----:B------:R-:W-:-:S05]  /*1170*/  LEA.HI.X R3, R228, c[0x0][0x174], R229, 0x2, P0 ;  /* 0x00005d00e4037a11 */ /* 0x000fca00000f14e5 */
[----:B------:R-:W3:Y:S04]  /*1180*/  LDG.E.128.CONSTANT R228, [R2.64+0x200] ;  /* 0x0002000a02e47981 */ /* 0x000ee8000c1e9d00 */
[----:B------:R-:W2:Y:S04]  /*1190*/  LDG.E.128.CONSTANT R236, [R2.64] ;  /* 0x0000000a02ec7981 */ /* 0x000ea8000c1e9d00 */
[----:B------:R-:W2:Y:S01]  /*11a0*/  LDG.E.128.CONSTANT R232, [R2.64+0x400] ;  /* 0x0004000a02e87981 */ /* 0x000ea2000c1e9d00 */
[----:B---3--:R-:W-:Y:S02]  /*11b0*/  FMUL.FTZ R228, R222, R228 ;  /* 0x000000e4dee47220 */ /* 0x008fe40000410000 */
[----:B------:R-:W-:Y:S01]  /*11c0*/  FMUL.FTZ R229, R219, R229 ;  /* 0x000000e5dbe57220 */ /* 0x000fe20000410000 */
[----:B------:R-:W3:Y:S01]  /*11d0*/  LDL R222, [R1+0x24] ;  /* 0x0000240001de7983 */ /* 0x000ee20000100800 */
[----:B------:R-:W-:-:S02]  /*11e0*/  FMUL.FTZ R230, R218, R230 ;  /* 0x000000e6dae67220 */ /* 0x000fc40000410000 */
[----:B-----5:R-:W-:Y:S01]  /*11f0*/  FMUL.FTZ R231, R215, R231 ;  /* 0x000000e7d7e77220 */ /* 0x020fe20000410000 */
[----:B------:R-:W5:Y:S01]  /*1200*/  LDL R218, [R1+0x38] ;  /* 0x0000380001da7983 */ /* 0x000f620000100800 */
[----:B--2---:R-:W-:Y:S02]  /*1210*/  FFMA.FTZ R228, R221, R236, R228 ;  /* 0x000000ecdde47223 */ /* 0x004fe400000100e4 */
[----:B------:R-:W-:Y:S01]  /*1220*/  FFMA.FTZ R229, R220, R237, R229 ;  /* 0x000000eddce57223 */ /* 0x000fe200000100e5 */
[----:B------:R-:W2:Y:S01]  /*1230*/  LDL R221, [R1+0x3c] ;  /* 0x00003c0001dd7983 */ /* 0x000ea20000100800 */
[----:B------:R-:W-:Y:S02]  /*1240*/  FFMA.FTZ R215, R243, R238, R230 ;  /* 0x000000eef3d77223 */ /* 0x000fe400000100e6 */
[----:B----4-:R-:W-:Y:S01]  /*1250*/  FFMA.FTZ R220, R242, R239, R231 ;  /* 0x000000eff2dc7223 */ /* 0x010fe200000100e7 */
[----:B------:R-:W4:Y:S04]  /*1260*/  LDL R219, [R1+0x20] ;  /* 0x0000200001db7983 */ /* 0x000f280000100800 */
[----:B------:R-:W4:Y:S01]  /*1270*/  LDG.E.128.CONSTANT R236, [R2.64+0x600] ;  /* 0x0006000a02ec7981 */ /* 0x000f22000c1e9d00 */
[----:B------:R-:W-:-:S02]  /*1280*/  FFMA.FTZ R232, R241, R232, R228 ;  /* 0x000000e8f1e87223 */ /* 0x000fc400000100e4 */
[----:B------:R-:W-:Y:S02]  /*1290*/  FFMA.FTZ R233, R240, R233, R229 ;  /* 0x000000e9f0e97223 */ /* 0x000fe400000100e5 */
[----:B------:R-:W3:Y:S04]  /*12a0*/  LDG.E.128.CONSTANT R240, [R2.64+0x800] ;  /* 0x0008000a02f07981 */ /* 0x000ee8000c1e9d00 */
[----:B------:R-:W3:Y:S01]  /*12b0*/  LDG.E.128.CONSTANT R228, [R2.64+0xa00] ;  /* 0x000a000a02e47981 */ /* 0x000ee2000c1e9d00 */
[----:B-----5:R-:W-:-:S03]  /*12c0*/  FFMA.FTZ R234, R218, R234, R215 ;  /* 0x000000eadaea7223 */ /* 0x020fc600000100d7 */
[----:B------:R-:W5:Y:S01]  /*12d0*/  LDL.LU R215, [R1+0xac] ;  /* 0x0000ac0001d77983 */ /* 0x000f620000300800 */
[----:B--2---:R-:W-:-:S03]  /*12e0*/  FFMA.FTZ R235, R221, R235, R220 ;  /* 0x000000ebddeb7223 */ /* 0x004fc600000100dc */
[----:B------:R-:W2:Y:S04]  /*12f0*/  LDL.LU R218, [R1+0xa8] ;  /* 0x0000a80001da7983 */ /* 0x000ea80000300800 */
[----:B------:R-:W2:Y:S01]  /*1300*/  LDL.LU R220, [R1+0xa4] ;  /* 0x0000a40001dc7983 */ /* 0x000ea20000300800 */
[----:B----4-:R-:W-:-:S03]  /*1310*/  FFMA.FTZ R232, R219, R236, R232 ;  /* 0x000000ecdbe87223 */ /* 0x010fc600000100e8 */
[----:B------:R-:W4:Y:S01]  /*1320*/  LDL.LU R221, [R1+0xa0] ;  /* 0x0000a00001dd7983 */ /* 0x000f220000300800 */
[----:B---3--:R-:W-:-:S03]  /*1330*/  FFMA.FTZ R233, R222, R237, R233 ;  /* 0x000000eddee97223 */ /* 0x008fc600000100e9 */
[----:B------:R-:W3:Y:S01]  /*1340*/  LDL.LU R219, [R1+0x9c] ;  /* 0x00009c0001db7983 */ /* 0x000ee20000300800 */
[----:B------:R-:W-:-:S03]  /*1350*/  FFMA.FTZ R234, R224, R238, R234 ;  /* 0x000000eee0ea7223 */ /* 0x000fc600000100ea */
[----:B------:R-:W2:Y:S01]  /*1360*/  LDL R236, [R1+0x4] ;  /* 0x0000040001ec7983 */ /* 0x000ea20000100800 */
[----:B------:R-:W-:-:S03]  /*1370*/  FFMA.FTZ R235, R225, R239, R235 ;  /* 0x000000efe1eb7223 */ /* 0x000fc600000100eb */
[----:B------:R-:W2:Y:S04]  /*1380*/  LDL.LU R222, [R1+0x98] ;  /* 0x0000980001de7983 */ /* 0x000ea80000300800 */
[----:B------:R-:W2:Y:S04]  /*1390*/  LDL R237, [R1] ;  /* 0x0000000001ed7983 */ /* 0x000ea80000100800 */
[----:B------:R-:W2:Y:S04]  /*13a0*/  LDL.LU R224, [R1+0x94] ;  /* 0x0000940001e07983 */ /* 0x000ea80000300800 */
[----:B------:R-:W2:Y:S04]  /*13b0*/  LDL R238, [R1+0x14] ;  /* 0x0000140001ee7983 */ /* 0x000ea80000100800 */
[----:B------:R-:W3:Y:S04]  /*13c0*/  LDL.LU R225, [R1+0x90] ;  /* 0x0000900001e17983 */ /* 0x000ee80000300800 */
[----:B------:R-:W3:Y:S01]  /*13d0*/  LDL R239, [R1+0x10] ;  /* 0x0000100001ef7983 */ /* 0x000ee20000100800 */
[----:B------:R-:W-:-:S02]  /*13e0*/  FFMA.FTZ R227, R227, R242, R234 ;  /* 0x000000f2e3e37223 */ /* 0x000fc400000100ea */
[----:B------:R-:W-:Y:S02]  /*13f0*/  FFMA.FTZ R223, R223, R243, R235 ;  /* 0x000000f3dfdf7223 */ /* 0x000fe400000100eb */
[----:B--2---:R-:W-:-:S04]  /*1400*/  FFMA.FTZ R233, R238, R241, R233 ;  /* 0x000000f1eee97223 */ /* 0x004fc800000100e9 */
[----:B------:R-:W-:Y:S02]  /*1410*/  FFMA.FTZ R229, R236, R229, R233 ;  /* 0x000000e5ece57223 */ /* 0x000fe400000100e9 */
[----:B---3--:R-:W-:Y:S02]  /*1420*/  FFMA.FTZ R232, R239, R240, R232 ;  /* 0x000000f0efe87223 */ /* 0x008fe400000100e8 */
[----:B------:R-:W2:Y:S02]  /*1430*/  LDG.E.128.CONSTANT R240, [R2.64+0xe00] ;  /* 0x000e000a02f07981 */ /* 0x000ea4000c1e9d00 */
[----:B------:R-:W-:Y:S02]  /*1440*/  FFMA.FTZ R228, R237, R228, R232 ;  /* 0x000000e4ede47223 */ /* 0x000fe400000100e8 */
[----:B------:R-:W3:Y:S04]  /*1450*/  LDG.E.128.CONSTANT R236, [R2.64+0xc00] ;  /* 0x000c000a02ec7981 */ /* 0x000ee8000c1e9d00 */
[----:B------:R-:W2:Y:S01]  /*1460*/  LDG.E.128.CONSTANT R232, [R2.64+0x1000] ;  /* 0x0010000a02e87981 */ /* 0x000ea2000c1e9d00 */
[----:B------:R-:W-:-:S02]  /*1470*/  FFMA.FTZ R230, R226, R230, R227 ;  /* 0x000000e6e2e67223 */ /* 0x000fc400000100e3 */
[----:B------:R-:W-:Y:S02]  /*1480*/  FFMA.FTZ R231, R0, R231, R223 ;  /* 0x000000e700e77223 */ /* 0x000fe400000100df */
[----:B---3--:R-:W-:Y:S02]  /*1490*/  FFMA.FTZ R228, R248, R236, R228 ;  /* 0x000000ecf8e47223 */ /* 0x008fe400000100e4 */
[----:B------:R-:W-:Y:S02]  /*14a0*/  FFMA.FTZ R229, R249, R237, R229 ;  /* 0x000000edf9e57223 */ /* 0x000fe400000100e5 */
[----:B------:R-:W-:Y:S02]  /*14b0*/  FFMA.FTZ R230, R250, R238, R230 ;  /* 0x000000eefae67223 */ /* 0x000fe400000100e6 */
[----:B------:R-:W-:Y:S02]  /*14c0*/  FFMA.FTZ R231, R251, R239, R231 ;  /* 0x000000effbe77223 */ /* 0x000fe400000100e7 */
[----:B------:R-:W3:Y:S01]  /*14d0*/  LDG.E.128.CONSTANT R236, [R2.64+0x1200] ;  /* 0x0012000a02ec7981 */ /* 0x000ee2000c1e9d00 */
[----:B--2---:R-:W-:-:S02]  /*14e0*/  FFMA.FTZ R228, R244, R240, R228 ;  /* 0x000000f0f4e47223 */ /* 0x004fc400000100e4 */
[----:B------:R-:W-:Y:S02]  /*14f0*/  FFMA.FTZ R229, R245, R241, R229 ;  /* 0x000000f1f5e57223 */ /* 0x000fe400000100e5 */
[----:B------:R-:W-:Y:S02]  /*1500*/  FFMA.FTZ R223, R246, R242, R230 ;  /* 0x000000f2f6df7223 */ /* 0x000fe400000100e6 */
[----:B------:R-:W-:Y:S02]  /*1510*/  FFMA.FTZ R0, R247, R243, R231 ;  /* 0x000000f3f7007223 */ /* 0x000fe400000100e7 */
[----:B------:R-:W2:Y:S01]  /*1520*/  LDG.E.128.CONSTANT R240, [R2.64+0x1400] ;  /* 0x0014000a02f07981 */ /* 0x000ea2000c1e9d00 */
[----:B------:R-:W-:Y:S02]  /*1530*/  FFMA.FTZ R232, R4, R232, R228 ;  /* 0x000000e804e87223 */ /* 0x000fe400000100e4 */
[----:B------:R-:W-:Y:S02]  /*1540*/  FFMA.FTZ R233, R5, R233, R229 ;  /* 0x000000e905e97223 */ /* 0x000fe400000100e5 */
[----:B------:R-:W4:Y:S01]  /*1550*/  LDG.E.128.CONSTANT R228, [R2.64+0x1600] ;  /* 0x0016000a02e47981 */ /* 0x000f22000c1e9d00 */
        /* <DEDUP_REMOVED lines=12> */
[----:B----4-:R-:W-:Y:S02]  /*1620*/  FFMA.FTZ R228, R16, R228, R232 ;  /* 0x000000e410e47223 */ /* 0x010fe400000100e8 */
        /* <DEDUP_REMOVED lines=223> */
[----:B----4-:R-:W-:Y:S01]  /*2420*/  FFMA.FTZ R232, R196, R232, R228 ;  /* 0x000000e8c4e87223 */ /* 0x010fe200000100e4 */
[----:B------:R-:W2:Y:S01]  /*2430*/  LDG.E.128.CONSTANT R240, [R2.64+0x7600] ;  /* 0x0076000a02f07981 */ /* 0x000ea2000c1e9d00 */
[----:B------:R-:W-:-:S03]  /*2440*/  FFMA.FTZ R233, R197, R233, R229 ;  /* 0x000000e9c5e97223 */ /* 0x000fc600000100e5 */
[----:B------:R-:W4:Y:S01]  /*2450*/  LDG.E.128.CONSTANT R228, [R2.64+0x7200] ;  /* 0x0072000a02e47981 */ /* 0x000f22000c1e9d00 */
[----:B------:R-:W-:Y:S02]  /*2460*/  FFMA.FTZ R234, R198, R234, R223 ;  /* 0x000000eac6ea7223 */ /* 0x000fe400000100df */
[----:B------:R-:W-:Y:S02]  /*2470*/  FFMA.FTZ R235, R199, R235, R0 ;  /* 0x000000ebc7eb7223 */ /* 0x000fe40000010000 */
[----:B----4-:R-:W-:Y:S02]  /*2480*/  FFMA.FTZ R228, R200, R228, R232 ;  /* 0x000000e4c8e47223 */ /* 0x010fe400000100e8 */
[----:B------:R-:W-:Y:S02]  /*2490*/  FFMA.FTZ R229, R201, R229, R233 ;  /* 0x000000e5c9e57223 */ /* 0x000fe400000100e9 */
[----:B------:R-:W-:Y:S02]  /*24a0*/  FFMA.FTZ R230, R202, R230, R234 ;  /* 0x000000e6cae67223 */ /* 0x000fe400000100ea */
[----:B------:R-:W-:-:S02]  /*24b0*/  FFMA.FTZ R231, R203, R231, R235 ;  /* 0x000000e7cbe77223 */ /* 0x000fc400000100eb */
[----:B---3--:R-:W-:Y:S01]  /*24c0*/  FFMA.FTZ R228, R204, R236, R228 ;  /* 0x000000eccce47223 */ /* 0x008fe200000100e4 */
[----:B------:R0:W3:Y:S01]  /*24d0*/  LDG.E.128.CONSTANT R232, [R2.64+0x7a00] ;  /* 0x007a000a02e87981 */ /* 0x0000e2000c1e9d00 */
[----:B------:R-:W-:Y:S02]  /*24e0*/  FFMA.FTZ R229, R205, R237, R229 ;  /* 0x000000edcde57223 */ /* 0x000fe400000100e5 */
[----:B------:R-:W-:Y:S02]  /*24f0*/  FFMA.FTZ R230, R206, R238, R230 ;  /* 0x000000eecee67223 */ /* 0x000fe400000100e6 */
[----:B------:R-:W-:Y:S02]  /*2500*/  FFMA.FTZ R231, R207, R239, R231 ;  /* 0x000000efcfe77223 */ /* 0x000fe400000100e7 */
[----:B------:R0:W4:Y:S01]  /*2510*/  LDG.E.128.CONSTANT R236, [R2.64+0x7800] ;  /* 0x0078000a02ec7981 */ /* 0x000122000c1e9d00 */
[----:B--2---:R-:W-:Y:S02]  /*2520*/  FFMA.FTZ R226, R208, R240, R228 ;  /* 0x000000f0d0e27223 */ /* 0x004fe400000100e4 */
[----:B------:R-:W-:-:S02]  /*2530*/  FFMA.FTZ R223, R209, R241, R229 ;  /* 0x000000f1d1df7223 */ /* 0x000fc400000100e5 */
[----:B------:R-:W-:Y:S02]  /*2540*/  FFMA.FTZ R227, R210, R242, R230 ;  /* 0x000000f2d2e37223 */ /* 0x000fe400000100e6 */
[----:B------:R-:W-:Y:S02]  /*2550*/  FFMA.FTZ R0, R211, R243, R231 ;  /* 0x000000f3d3007223 */ /* 0x000fe400000100e7 */
[----:B------:R0:W2:Y:S04]  /*2560*/  LDG.E.128.CONSTANT R228, [R2.64+0x7c00] ;  /* 0x007c000a02e47981 */ /* 0x0000a8000c1e9d00 */
[----:B------:R0:W2:Y:S02]  /*2570*/  LDG.E.128.CONSTANT R240, [R2.64+0x7e00] ;  /* 0x007e000a02f07981 */ /* 0x0000a4000c1e9d00 */
[----:B0-----:R-:W-:-:S02]  /*2580*/  IMAD.MOV.U32 R3, RZ, RZ, R223 ;  /* 0x000000ffff037224 */ /* 0x001fc400078e00df */
[----:B------:R-:W2:Y:S01]  /*2590*/  LDL.LU R223, [R1+0x8c] ;  /* 0x00008c0001df7983 */ /* 0x000ea20000300800 */
[----:B----4-:R-:W-:-:S03]  /*25a0*/  FFMA.FTZ R2, R212, R236, R226 ;  /* 0x000000ecd4027223 */ /* 0x010fc600000100e2 */
[----:B------:R-:W4:Y:S01]  /*25b0*/  LDL.LU R226, [R1+0x88] ;  /* 0x0000880001e27983 */ /* 0x000f220000300800 */
[----:B------:R-:W-:-:S03]  /*25c0*/  FFMA.FTZ R238, R214, R238, R227 ;  /* 0x000000eed6ee7223 */ /* 0x000fc600000100e3 */
[----:B------:R-:W4:Y:S01]  /*25d0*/  LDL.LU R227, [R1+0x84] ;  /* 0x0000840001e37983 */ /* 0x000f220000300800 */
[----:B---3--:R-:W-:-:S03]  /*25e0*/  FFMA.FTZ R2, R216, R232, R2 ;  /* 0x000000e8d8027223 */ /* 0x008fc60000010002 */
[----:B------:R-:W3:Y:S01]  /*25f0*/  LDL R236, [R1+0x70] ;  /* 0x0000700001ec7983 */ /* 0x000ee20000100800 */
[----:B-----5:R-:W-:-:S03]  /*2600*/  FFMA.FTZ R232, R215, R239, R0 ;  /* 0x000000efd7e87223 */ /* 0x020fc60000010000 */
[----:B------:R-:W5:Y:S01]  /*2610*/  LDL.LU R0, [R1+0x80] ;  /* 0x0000800001007983 */ /* 0x000f620000300800 */
[----:B------:R-:W-:-:S04]  /*2620*/  FFMA.FTZ R3, R213, R237, R3 ;  /* 0x000000edd5037223 */ /* 0x000fc80000010003 */
[----:B------:R-:W-:Y:S02]  /*2630*/  FFMA.FTZ R3, R217, R233, R3 ;  /* 0x000000e9d9037223 */ /* 0x000fe40000010003 */
[----:B------:R-:W5:Y:S01]  /*2640*/  LDL R233, [R1+0x60] ;  /* 0x0000600001e97983 */ /* 0x000f620000100800 */
[----:B------:R-:W-:Y:S02]  /*2650*/  FFMA.FTZ R234, R218, R234, R238 ;  /* 0x000000eadaea7223 */ /* 0x000fe400000100ee */
[----:B--2---:R-:W-:Y:S02]  /*2660*/  FFMA.FTZ R2, R220, R228, R2 ;  /* 0x000000e4dc027223 */ /* 0x004fe40000010002 */
[----:B------:R-:W-:Y:S02]  /*2670*/  FFMA.FTZ R3, R221, R229, R3 ;  /* 0x000000e5dd037223 */ /* 0x000fe40000010003 */
[----:B------:R-:W-:Y:S02]  /*2680*/  FFMA.FTZ R228, R219, R235, R232 ;  /* 0x000000ebdbe47223 */ /* 0x000fe400000100e8 */
[----:B------:R-:W-:-:S02]  /*2690*/  FFMA.FTZ R230, R222, R230, R234 ;  /* 0x000000e6dee67223 */ /* 0x000fc400000100ea */
[----:B------:R-:W-:Y:S02]  /*26a0*/  FFMA.FTZ R2, R224, R240, R2 ;  /* 0x000000f0e0027223 */ /* 0x000fe40000010002 */
[----:B------:R-:W-:Y:S02]  /*26b0*/  FFMA.FTZ R3, R225, R241, R3 ;  /* 0x000000f1e1037223 */ /* 0x000fe40000010003 */
[----:B------:R-:W-:Y:S02]  /*26c0*/  FFMA.FTZ R228, R223, R231, R228 ;  /* 0x000000e7dfe47223 */ /* 0x000fe400000100e4 */
[----:B------:R-:W-:Y:S02]  /*26d0*/  FADD.FTZ R3, R2, R3 ;  /* 0x0000000302037221 */ /* 0x000fe40000010000 */
[----:B----4-:R-:W-:Y:S02]  /*26e0*/  FFMA.FTZ R230, R226, R242, R230 ;  /* 0x000000f2e2e67223 */ /* 0x010fe400000100e6 */
[----:B------:R-:W-:-:S02]  /*26f0*/  FFMA.FTZ R2, R227, R243, R228 ;  /* 0x000000f3e3027223 */ /* 0x000fc400000100e4 */
[----:B------:R-:W-:-:S04]  /*2700*/  FADD.FTZ R3, R230, R3 ;  /* 0x00000003e6037221 */ /* 0x000fc80000010000 */
[----:B------:R-:W-:Y:S02]  /*2710*/  FADD.FTZ R3, R2, R3 ;  /* 0x0000000302037221 */ /* 0x000fe40000010000 */
[----:B---3--:R-:W-:-:S05]  /*2720*/  IMAD R2, R252, 0x20, R236 ;  /* 0x00000020fc027824 */ /* 0x008fca00078e02ec */
[----:B-----5:R-:W-:Y:S01]  /*2730*/  ISETP.GE.AND P0, PT, R2, R0, PT ;  /* 0x000000000200720c */ /* 0x020fe20003f06270 */
[----:B------:R-:W-:Y:S01]  /*2740*/  FFMA.FTZ R3, R3, c[0x0][0x184], RZ ;  /* 0x0000610003037a23 */ /* 0x000fe200000100ff */
[C---:B------:R-:W-:Y:S02]  /*2750*/  IADD3 R236, R0.reuse, 0x1f, RZ ;  /* 0x0000001f00ec7810 */ /* 0x040fe40007ffe0ff */
[----:B------:R-:W-:Y:S02]  /*2760*/  IADD3 R237, R0, 0x1f, RZ ;  /* 0x0000001f00ed7810 */ /* 0x000fe40007ffe0ff */
[----:B------:R-:W-:Y:S02]  /*2770*/  SHF.R.S32.HI R236, RZ, 0x1f, R236 ;  /* 0x0000001fffec7819 */ /* 0x000fe400000114ec */
[----:B------:R-:W-:Y:S02]  /*2780*/  FSEL R228, R3, RZ, !P0 ;  /* 0x000000ff03e47208 */ /* 0x000fe40004000000 */
[----:B------:R-:W-:-:S03]  /*2790*/  LEA.HI R236, R236, R237, RZ, 0x5 ;  /* 0x000000edecec7211 */ /* 0x000fc600078f28ff */
[----:B------:R-:W-:Y:S01]  /*27a0*/  @!P0 FMNMX.FTZ R233, R233, R3, !PT ;  /* 0x00000003e9e98209 */ /* 0x000fe20007810000 */
[----:B------:R0:W-:Y:S01]  /*27b0*/  STS [R2.X4+0x420], R228 ;  /* 0x000420e402007388 */ /* 0x0001e20000004800 */
[----:B------:R-:W-:Y:S02]  /*27c0*/  SHF.R.S32.HI R236, RZ, 0x5, R236 ;  /* 0x00000005ffec7819 */ /* 0x000fe400000114ec */
[----:B------:R-:W-:Y:S01]  /*27d0*/  IADD3 R252, R252, 0x4, RZ ;  /* 0x00000004fcfc7810 */ /* 0x000fe20007ffe0ff */
[----:B------:R0:W-:Y:S03]  /*27e0*/  @!P0 STL [R1+0x60], R233 ;  /* 0x000060e901008387 */ /* 0x0001e60000100800 */
[----:B------:R-:W-:-:S13]  /*27f0*/  ISETP.GE.AND P1, PT, R252, R236, PT ;  /* 0x000000ecfc00720c */ /* 0x000fda0003f26270 */
[----:B0-----:R-:W-:Y:S01]  /*2800*/  @P1 CALL.REL.NOINC `(.L_x_20216) ;  /* 0x0000001000001944 */ /* 0x001fe20003c00000 */
[----:B------:R-:W-:Y:S05]  /*2810*/  BRA `(.L_x_20217) ;  /* 0xffffe6e000007947 */ /* 0x000fea000383ffff */
.L_x_20216:
[----:B------:R-:W-:Y:S05]  /*2820*/  BRA `(.L_x_20214) ;  /* 0x000019f000007947 */ /* 0x000fea0003800000 */
.L_x_20215:
[----:B01234-:R-:W2:Y:S04]  /*2830*/  LDL R2, [R1+0x70] ;  /* 0x0000700001027983 */ /* 0x01fea80000100800 */
[----:B------:R-:W3:Y:S04]  /*2840*/  LDL R3, [R1+0x78] ;  /* 0x0000780001037983 */ /* 0x000ee80000100800 */
[----:B------:R0:W5:Y:S01]  /*2850*/  LDL R252, [R1+0x7c] ;  /* 0x00007c0001fc7983 */ /* 0x0001620000100800 */
[----:B--2---:R-:W-:Y:S02]  /*2860*/  IMAD.SHL.U32 R2, R2, 0x4, RZ ;  /* 0x0000000402027824 */ /* 0x004fe400078e00ff */
[----:B---3--:R-:W-:-:S03]  /*2870*/  IMAD R3, R3, c[0x0][0x1b0], RZ ;  /* 0x00006c0003037a24 */ /* 0x008fc600078e02ff */
[----:B------:R-:W-:Y:S02]  /*2880*/  SHF.R.S32.HI R228, RZ, 0x1f, R2 ;  /* 0x0000001fffe47819 */ /* 0x000fe40000011402 */
[----:B------:R-:W-:-:S04]  /*2890*/  IADD3 R230, P0, R3, R2, RZ ;  /* 0x0000000203e67210 */ /* 0x000fc80007f1e0ff */
[----:B------:R-:W-:-:S05]  /*28a0*/  LEA.HI.X.SX32 R231, R3, R228, 0x1, P0 ;  /* 0x000000e403e77211 */ /* 0x000fca00000f0eff */
[----:B------:R0:W-:Y:S04]  /*28b0*/  STL.64 [R1+0x68], R230 ;  /* 0x000068e601007387 */ /* 0x0001e80000100a00 */
.L_x_20218:
[----:B------:R-:W1:Y:S01]  /*28c0*/  S2R R228, SR_CTAID.Y ;  /* 0x0000000000e47919 */ /* 0x000e620000002600 */
[----:B-----5:R-:W-:-:S03]  /*28d0*/  SHF.R.S32.HI R2, RZ, 0x1f, R252 ;  /* 0x0000001fff027819 */ /* 0x020fc600000114fc */
[----:B0-----:R-:W2:Y:S04]  /*28e0*/  LDL.64 R230, [R1+0x68] ;  /* 0x0000680001e67983 */ /* 0x001ea80000100a00 */
[----:B------:R-:W3:Y:S04]  /*28f0*/  LDL R243, [R1+0x58] ;  /* 0x0000580001f37983 */ /* 0x000ee80000100800 */
[----:B------:R-:W4:Y:S04]  /*2900*/  LDL R242, [R1+0x5c] ;  /* 0x00005c0001f27983 */ /* 0x000f280000100800 */
[----:B------:R0:W-:Y:S01]  /*2910*/  STL [R1+0xac], R215 ;  /* 0x0000acd701007387 */ /* 0x0001e20000100800 */
[----:B-1----:R-:W-:-:S03]  /*2920*/  IMAD R228, R228, c[0x0][0x198], RZ ;  /* 0x00006600e4e47a24 */ /* 0x002fc600078e02ff */
[----:B0-----:R-:W2:Y:S02]  /*2930*/  LDL R215, [R1+0x4c] ;  /* 0x00004c0001d77983 */ /* 0x001ea40000100800 */
[C---:B------:R-:W-:Y:S02]  /*2940*/  IADD3 R3, P0, R228.reuse, R252, RZ ;  /* 0x000000fce4037210 */ /* 0x040fe40007f1e0ff */
[----:B------:R0:W-:Y:S02]  /*2950*/  STL [R1+0xa8], R218 ;  /* 0x0000a8da01007387 */ /* 0x0001e40000100800 */
[----:B------:R-:W-:Y:S02]  /*2960*/  LEA.HI.X.SX32 R228, R228, R2, 0x1, P0 ;  /* 0x00000002e4e47211 */ /* 0x000fe400000f0eff */
[----:B------:R-:W-:-:S04]  /*2970*/  LEA R2, P0, R3, c[0x0][0x188], 0x2 ;  /* 0x0000620003027a11 */ /* 0x000fc800078010ff */
[----:B------:R-:W-:Y:S01]  /*2980*/  LEA.HI.X R3, R3, c[0x0][0x18c], R228, 0x2, P0 ;  /* 0x0000630003037a11 */ /* 0x000fe200000f14e4 */
[----:B0-----:R-:W2:Y:S04]  /*2990*/  LDL R218, [R1+0x48] ;  /* 0x0000480001da7983 */ /* 0x001ea80000100800 */
[----:B------:R-:W2:Y:S04]  /*29a0*/  LDG.E.CONSTANT R2, [R2.64] ;  /* 0x0000000a02027981 */ /* 0x000ea8000c1e9900 */
[----:B------:R0:W-:Y:S04]  /*29b0*/  STL [R1+0xa4], R220 ;  /* 0x0000a4dc01007387 */ /* 0x0001e80000100800 */
[----:B0-----:R-:W3:Y:S04]  /*29c0*/  LDL R220, [R1+0x54] ;  /* 0x0000540001dc7983 */ /* 0x001ee80000100800 */
[----:B------:R0:W-:Y:S04]  /*29d0*/  STL [R1+0xa0], R221 ;  /* 0x0000a0dd01007387 */ /* 0x0001e80000100800 */
[----:B0-----:R-:W3:Y:S04]  /*29e0*/  LDL R221, [R1+0x50] ;  /* 0x0000500001dd7983 */ /* 0x001ee80000100800 */
[----:B------:R0:W-:Y:S04]  /*29f0*/  STL [R1+0x9c], R219 ;  /* 0x00009cdb01007387 */ /* 0x0001e80000100800 */
[----:B0-----:R-:W3:Y:S04]  /*2a00*/  LDL R219, [R1+0x44] ;  /* 0x0000440001db7983 */ /* 0x001ee80000100800 */
[----:B------:R0:W-:Y:S04]  /*2a10*/  STL [R1+0x98], R222 ;  /* 0x000098de01007387 */ /* 0x0001e80000100800 */
[----:B0-----:R-:W3:Y:S04]  /*2a20*/  LDL R222, [R1+0x40] ;  /* 0x0000400001de7983 */ /* 0x001ee80000100800 */
[----:B------:R0:W-:Y:S04]  /*2a30*/  STL [R1+0x94], R224 ;  /* 0x000094e001007387 */ /* 0x0001e80000100800 */
[----:B------:R1:W-:Y:S04]  /*2a40*/  STL [R1+0x90], R225 ;  /* 0x000090e101007387 */ /* 0x0003e80000100800 */
[----:B------:R-:W-:Y:S04]  /*2a50*/  STL [R1+0x8c], R223 ;  /* 0x00008cdf01007387 */ /* 0x000fe80000100800 */
[----:B------:R-:W-:Y:S04]  /*2a60*/  STL [R1+0x88], R226 ;  /* 0x000088e201007387 */ /* 0x000fe80000100800 */
[----:B------:R-:W-:Y:S04]  /*2a70*/  STL [R1+0x84], R0 ;  /* 0x0000840001007387 */ /* 0x000fe80000100800 */
[----:B------:R0:W-:Y:S04]  /*2a80*/  STL [R1+0x80], R227 ;  /* 0x000080e301007387 */ /* 0x0001e80000100800 */
[----:B------:R-:W3:Y:S04]  /*2a90*/  LDL R241, [R1+0x30] ;  /* 0x0000300001f17983 */ /* 0x000ee80000100800 */
[----:B------:R-:W3:Y:S04]  /*2aa0*/  LDL R240, [R1+0x34] ;  /* 0x0000340001f07983 */ /* 0x000ee80000100800 */
[----:B0-----:R-:W3:Y:S04]  /*2ab0*/  LDL R224, [R1+0x28] ;  /* 0x0000280001e07983 */ /* 0x001ee80000100800 */
[----:B-1----:R-:W3:Y:S04]  /*2ac0*/  LDL R225, [R1+0x2c] ;  /* 0x00002c0001e17983 */ /* 0x002ee80000100800 */
        /* <DEDUP_REMOVED lines=14> */
[----:B------:R-:W-:Y:S01]  /*2bb0*/  FMUL.FTZ R231, R215, R231 ;  /* 0x000000e7d7e77220 */ /* 0x000fe20000410000 */
[----:B------:R-:W3:Y:S01]  /*2bc0*/  LDL R218, [R1+0x38] ;  /* 0x0000380001da7983 */ /* 0x000ee20000100800 */
        /* <DEDUP_REMOVED lines=9> */
[----:B------:R-:W4:Y:S04]  /*2c60*/  LDG.E.128.CONSTANT R240, [R2.64+0x800] ;  /* 0x0008000a02f07981 */ /* 0x000f28000c1e9d00 */
[----:B------:R-:W4:Y:S01]  /*2c70*/  LDG.E.128.CONSTANT R228, [R2.64+0xa00] ;  /* 0x000a000a02e47981 */ /* 0x000f22000c1e9d00 */
[----:B---3--:R-:W-:-:S03]  /*2c80*/  FFMA.FTZ R234, R218, R234, R215 ;  /* 0x000000eadaea7223 */ /* 0x008fc600000100d7 */
[----:B------:R-:W3:Y:S01]  /*2c90*/  LDL.LU R215, [R1+0xac] ;  /* 0x0000ac0001d77983 */ /* 0x000ee20000300800 */
[----:B--2---:R-:W-:-:S03]  /*2ca0*/  FFMA.FTZ R235, R221, R235, R220 ;  /* 0x000000ebddeb7223 */ /* 0x004fc600000100dc */
[----:B------:R-:W2:Y:S04]  /*2cb0*/  LDL.LU R218, [R1+0xa8] ;  /* 0x0000a80001da7983 */ /* 0x000ea80000300800 */
[----:B------:R-:W2:Y:S01]  /*2cc0*/  LDL.LU R220, [R1+0xa4] ;  /* 0x0000a40001dc7983 */ /* 0x000ea20000300800 */
[----:B----4-:R-:W-:-:S03]  /*2cd0*/  FFMA.FTZ R232, R219, R236, R232 ;  /* 0x000000ecdbe87223 */ /* 0x010fc600000100e8 */
[----:B------:R-:W4:Y:S01]  /*2ce0*/  LDL.LU R221, [R1+0xa0] ;  /* 0x0000a00001dd7983 */ /* 0x000f220000300800 */
[----:B------:R-:W-:-:S03]  /*2cf0*/  FFMA.FTZ R233, R222, R237, R233 ;  /* 0x000000eddee97223 */ /* 0x000fc600000100e9 */
[----:B------:R-:W2:Y:S01]  /*2d00*/  LDL.LU R219, [R1+0x9c] ;  /* 0x00009c0001db7983 */ /* 0x000ea20000300800 */
        /* <DEDUP_REMOVED lines=296> */
[----:B------:R-:W4:Y:S01]  /*3f90*/  LDL R237, [R1+0x70] ;  /* 0x0000700001ed7983 */ /* 0x000f220000100800 */
[----:B------:R-:W-:-:S03]  /*3fa0*/  FFMA.FTZ R238, R214, R238, R0 ;  /* 0x000000eed6ee7223 */ /* 0x000fc60000010000 */
[----:B------:R-:W4:Y:S01]  /*3fb0*/  LDL.LU R0, [R1+0x84] ;  /* 0x0000840001007983 */ /* 0x000f220000300800 */
[----:B---3--:R-:W-:Y:S02]  /*3fc0*/  FFMA.FTZ R2, R216, R232, R2 ;  /* 0x000000e8d8027223 */ /* 0x008fe40000010002 */
[----:B------:R-:W-:Y:S02]  /*3fd0*/  FFMA.FTZ R232, R215, R239, R227 ;  /* 0x000000efd7e87223 */ /* 0x000fe400000100e3 */
[----:B------:R-:W3:Y:S04]  /*3fe0*/  LDL.LU R227, [R1+0x80] ;  /* 0x0000800001e37983 */ /* 0x000ee80000300800 */
[----:B------:R-:W3:Y:S01]  /*3ff0*/  LDL R236, [R1+0x74] ;  /* 0x0000740001ec7983 */ /* 0x000ee20000100800 */
[----:B------:R-:W-:-:S03]  /*4000*/  FFMA.FTZ R3, R217, R233, R3 ;  /* 0x000000e9d9037223 */ /* 0x000fc60000010003 */
[----:B------:R-:W3:Y:S01]  /*4010*/  LDL R233, [R1+0x60] ;  /* 0x0000600001e97983 */ /* 0x000ee20000100800 */
[----:B--2---:R-:W-:Y:S02]  /*4020*/  FFMA.FTZ R2, R220, R228, R2 ;  /* 0x000000e4dc027223 */ /* 0x004fe40000010002 */
[----:B------:R-:W-:Y:S02]  /*4030*/  FFMA.FTZ R3, R221, R229, R3 ;  /* 0x000000e5dd037223 */ /* 0x000fe40000010003 */
[----:B------:R-:W-:Y:S02]  /*4040*/  FFMA.FTZ R2, R224, R240, R2 ;  /* 0x000000f0e0027223 */ /* 0x000fe40000010002 */
[----:B------:R-:W-:-:S04]  /*4050*/  FFMA.FTZ R3, R225, R241, R3 ;  /* 0x000000f1e1037223 */ /* 0x000fc80000010003 */
[----:B------:R-:W-:Y:S02]  /*4060*/  FADD.FTZ R229, R2, R3 ;  /* 0x0000000302e57221 */ /* 0x000fe40000010000 */
[----:B------:R-:W-:Y:S02]  /*4070*/  FFMA.FTZ R234, R218, R234, R238 ;  /* 0x000000eadaea7223 */ /* 0x000fe400000100ee */
[----:B------:R-:W-:Y:S02]  /*4080*/  FFMA.FTZ R228, R219, R235, R232 ;  /* 0x000000ebdbe47223 */ /* 0x000fe400000100e8 */
[----:B------:R-:W-:Y:S02]  /*4090*/  FFMA.FTZ R230, R222, R230, R234 ;  /* 0x000000e6dee67223 */ /* 0x000fe400000100ea */
[----:B------:R-:W-:Y:S02]  /*40a0*/  FFMA.FTZ R228, R223, R231, R228 ;  /* 0x000000e7dfe47223 */ /* 0x000fe400000100e4 */
[----:B----4-:R-:W-:-:S05]  /*40b0*/  IMAD R2, R252, 0x20, R237 ;  /* 0x00000020fc027824 */ /* 0x010fca00078e02ed */
[----:B------:R-:W-:Y:S01]  /*40c0*/  IADD3 R3, R2, 0x1, -R0 ;  /* 0x0000000102037810 */ /* 0x000fe20007ffe800 */
[----:B------:R-:W-:-:S05]  /*40d0*/  FFMA.FTZ R230, R226, R242, R230 ;  /* 0x000000f2e2e67223 */ /* 0x000fca00000100e6 */
[----:B------:R-:W0:Y:S01]  /*40e0*/  I2F R3, R3 ;  /* 0x0000000300037306 */ /* 0x000e220000201400 */
[----:B---3--:R-:W-:Y:S02]  /*40f0*/  FFMA.FTZ R228, R227, R243, R228 ;  /* 0x000000f3e3e47223 */ /* 0x008fe400000100e4 */
[----:B------:R-:W-:Y:S01]  /*4100*/  FADD.FTZ R230, R230, R229 ;  /* 0x000000e5e6e67221 */ /* 0x000fe20000010000 */
[----:B------:R-:W-:-:S03]  /*4110*/  ISETP.GE.AND P0, PT, R2, R0, PT ;  /* 0x000000000200720c */ /* 0x000fc60003f06270 */
[----:B------:R-:W-:-:S04]  /*4120*/  FADD.FTZ R228, R228, R230 ;  /* 0x000000e6e4e47221 */ /* 0x000fc80000010000 */
[----:B------:R-:W-:-:S04]  /*4130*/  FMUL.FTZ R228, R228, c[0x0][0x184] ;  /* 0x00006100e4e47a20 */ /* 0x000fc80000410000 */
[----:B0-----:R-:W-:Y:S01]  /*4140*/  FFMA.FTZ R3, R3, R236, R228 ;  /* 0x000000ec03037223 */ /* 0x001fe200000100e4 */
[C---:B------:R-:W-:Y:S02]  /*4150*/  IADD3 R236, R0.reuse, 0x1f, RZ ;  /* 0x0000001f00ec7810 */ /* 0x040fe40007ffe0ff */
[----:B------:R-:W-:Y:S02]  /*4160*/  IADD3 R237, R0, 0x1f, RZ ;  /* 0x0000001f00ed7810 */ /* 0x000fe40007ffe0ff */
[----:B------:R-:W-:Y:S02]  /*4170*/  SHF.R.S32.HI R236, RZ, 0x1f, R236 ;  /* 0x0000001fffec7819 */ /* 0x000fe400000114ec */
[----:B------:R-:W-:Y:S02]  /*4180*/  FSEL R228, R3, RZ, !P0 ;  /* 0x000000ff03e47208 */ /* 0x000fe40004000000 */
[----:B------:R-:W-:Y:S02]  /*4190*/  @!P0 FMNMX.FTZ R233, R233, R3, !PT ;  /* 0x00000003e9e98209 */ /* 0x000fe40007810000 */
[----:B------:R-:W-:Y:S01]  /*41a0*/  LEA.HI R236, R236, R237, RZ, 0x5 ;  /* 0x000000edecec7211 */ /* 0x000fe200078f28ff */
[----:B------:R0:W-:Y:S01]  /*41b0*/  STS [R2.X4+0x420], R228 ;  /* 0x000420e402007388 */ /* 0x0001e20000004800 */
[----:B------:R-:W-:-:S02]  /*41c0*/  IADD3 R252, R252, 0x4, RZ ;  /* 0x00000004fcfc7810 */ /* 0x000fc40007ffe0ff */
[----:B------:R-:W-:Y:S01]  /*41d0*/  SHF.R.S32.HI R236, RZ, 0x5, R236 ;  /* 0x00000005ffec7819 */ /* 0x000fe200000114ec */
[----:B------:R0:W-:Y:S03]  /*41e0*/  @!P0 STL [R1+0x60], R233 ;  /* 0x000060e901008387 */ /* 0x0001e60000100800 */
[----:B------:R-:W-:-:S13]  /*41f0*/  ISETP.GE.AND P1, PT, R252, R236, PT ;  /* 0x000000ecfc00720c */ /* 0x000fda0003f26270 */
[----:B0-----:R-:W-:Y:S01]  /*4200*/  @P1 CALL.REL.NOINC `(.L_x_20214) ;  /* 0x0000001000001944 */ /* 0x001fe20003c00000 */
[----:B------:R-:W-:Y:S05]  /*4210*/  BRA `(.L_x_20218) ;  /* 0xffffe6a000007947 */ /* 0x000fea000383ffff */
.L_x_20214:
[----:B------:R-:W-:Y:S05]  /*4220*/  BSYNC B0 ;  /* 0x0000000000007941 */ /* 0x000fea0003800000 */
.L_x_20213:
[----:B0-----:R-:W2:Y:S04]  /*4230*/  LDL R2, [R1+0x70] ;  /* 0x0000700001027983 */ /* 0x001ea80000100800 */
[----:B------:R-:W3:Y:S04]  /*4240*/  LDL.LU R3, [R1+0x60] ;  /* 0x0000600001037983 */ /* 0x000ee80000300800 */
[----:B------:R-:W4:Y:S01]  /*4250*/  LDL.LU R229, [R1+0x7c] ;  /* 0x00007c0001e57983 */ /* 0x000f220000300800 */
[----:B------:R-:W-:Y:S03]  /*4260*/  BSSY B0, `(.L_x_20219) ;  /* 0x00000fb000007945 */ /* 0x000fe60003800000 */
[----:B------:R-:W0:Y:S01]  /*4270*/  S2R R250, SR_TID.X ;  /* 0x0000000000fa7919 */ /* 0x000e220000002100 */
[----:B--2---:R-:W-:-:S03]  /*4280*/  IMAD.MOV.U32 R228, RZ, RZ, R2 ;  /* 0x000000ffffe47224 */ /* 0x004fc600078e0002 */
[----:B---3--:R-:W1:Y:S02]  /*4290*/  SHFL.BFLY PT, R2, R3, 0x10, 0x1f ;  /* 0x0e001f0003027f89 */ /* 0x008e6400000e0000 */
[C---:B------:R-:W-:Y:S02]  /*42a0*/  ISETP.NE.AND P0, PT, R228.reuse, RZ, PT ;  /* 0x000000ffe400720c */ /* 0x040fe40003f05270 */
[----:B------:R-:W-:Y:S02]  /*42b0*/  ISETP.GT.AND P1, PT, R228, 0x3, PT ;  /* 0x00000003e400780c */ /* 0x000fe40003f24270 */
        /* <DEDUP_REMOVED lines=8> */
[----:B------:R-:W1:Y:S02]  /*4340*/  SHFL.BFLY PT, R6, R5, 0x1, 0x1f ;  /* 0x0c201f0005067f89 */ /* 0x000e6400000e0000 */
[----:B-1----:R-:W-:Y:S01]  /*4350*/  FMNMX.FTZ R7, R5, R6, !PT ;  /* 0x0000000605077209 */ /* 0x002fe20007810000 */
[----:B------:R-:W-:-:S04]  /*4360*/  IMAD.MOV.U32 R6, RZ, RZ, -0x800001 ;  /* 0xff7fffffff067424 */ /* 0x000fc800078e00ff */
[----:B----4-:R1:W-:Y:S04]  /*4370*/  @!P0 STS [R229.X4+0x400], R7 ;  /* 0x00040007e5008388 */ /* 0x0103e80000004800 */
[----:B------:R-:W-:Y:S01]  /*4380*/  BAR.SYNC.DEFER_BLOCKING 0x0 ;  /* 0x0000000000007b1d */ /* 0x000fe20000010000 */
[----:B-1----:R-:W-:-:S05]  /*4390*/  IADD3 R229, R0, 0x1f, RZ ;  /* 0x0000001f00e57810 */ /* 0x002fca0007ffe0ff */
[----:B------:R1:W2:Y:S02]  /*43a0*/  @!P1 LDS R6, [R228.X4+0x400] ;  /* 0x00040000e4069984 */ /* 0x0002a40000004800 */
[----:B-1----:R-:W-:-:S04]  /*43b0*/  IADD3 R228, R0, 0x1f, RZ ;  /* 0x0000001f00e47810 */ /* 0x002fc80007ffe0ff */
[----:B------:R-:W-:-:S04]  /*43c0*/  SHF.R.S32.HI R228, RZ, 0x1f, R228 ;  /* 0x0000001fffe47819 */ /* 0x000fc800000114e4 */
[----:B------:R-:W-:-:S04]  /*43d0*/  LEA.HI R228, R228, R229, RZ, 0x5 ;  /* 0x000000e5e4e47211 */ /* 0x000fc800078f28ff */
[----:B------:R-:W-:-:S05]  /*43e0*/  SHF.R.S32.HI R228, RZ, 0x5, R228 ;  /* 0x00000005ffe47819 */ /* 0x000fca00000114e4 */
[----:B------:R-:W-:-:S05]  /*43f0*/  IMAD.SHL.U32 R5, R228, 0x20, RZ ;  /* 0x00000020e4057824 */ /* 0x000fca00078e00ff */
[----:B------:R-:W-:-:S04]  /*4400*/  IMNMX R5, R0, R5, PT ;  /* 0x0000000500057217 */ /* 0x000fc80003800200 */
[----:B0-----:R-:W-:Y:S01]  /*4410*/  ISETP.GE.AND P1, PT, R250, R5, PT ;  /* 0x00000005fa00720c */ /* 0x001fe20003f26270 */
[----:B--2---:R-:W0:Y:S02]  /*4420*/  SHFL.BFLY PT, R3, R6, 0x2, 0x1f ;  /* 0x0c401f0006037f89 */ /* 0x004e2400000e0000 */
[----:B0-----:R-:W-:-:S05]  /*4430*/  FMNMX.FTZ R3, R3, R6, !PT ;  /* 0x0000000603037209 */ /* 0x001fca0007810000 */
[----:B------:R-:W0:Y:S02]  /*4440*/  SHFL.BFLY PT, R2, R3, 0x1, 0x1f ;  /* 0x0c201f0003027f89 */ /* 0x000e2400000e0000 */
[----:B0-----:R-:W-:-:S05]  /*4450*/  FMNMX.FTZ R2, R3, R2, !PT ;  /* 0x0000000203027209 */ /* 0x001fca0007810000 */
[----:B------:R0:W1:Y:S01]  /*4460*/  SHFL.IDX PT, R25, R2, RZ, 0x1f ;  /* 0x00001fff02197589 */ /* 0x00006200000e0000 */
        /* <DEDUP_REMOVED lines=11> */
[----:B------:R-:W-:Y:S02]  /*4520*/  IMAD.MOV.U32 R2, RZ, RZ, R250 ;  /* 0x000000ffff027224 */ /* 0x000fe400078e00fa */
[----:B------:R-:W-:Y:S02]  /*4530*/  IMAD.MOV.U32 R4, RZ, RZ, RZ ;  /* 0x000000ffff047224 */ /* 0x000fe400078e00ff */
.L_x_20223:
        /* <DEDUP_REMOVED lines=11> */
.L_x_20222:
[----:B------:R-:W-:Y:S05]  /*45f0*/  BSYNC B1 ;  /* 0x0000000000017941 */ /* 0x000fea0003800000 */
.L_x_20221:
        /* <DEDUP_REMOVED lines=10> */
.L_x_20226:
        /* <DEDUP_REMOVED lines=100> */
.L_x_20225:
[----:B------:R-:W-:Y:S05]  /*4ce0*/  BSYNC B1 ;  /* 0x0000000000017941 */ /* 0x000fea0003800000 */
.L_x_20224:
        /* <DEDUP_REMOVED lines=55> */
.L_x_20228:
[----:B------:R-:W-:Y:S05]  /*5060*/  BSYNC B1 ;  /* 0x0000000000017941 */ /* 0x000fea0003800000 */
.L_x_20227:
        /* <DEDUP_REMOVED lines=26> */
.L_x_20220:
[----:B------:R-:W-:Y:S05]  /*5210*/  BSYNC B0 ;  /* 0x0000000000007941 */ /* 0x000fea0003800000 */
.L_x_20219:
        /* <DEDUP_REMOVED lines=37> */
.L_x_20233:
        /* <DEDUP_REMOVED lines=8> */
.L_x_20232:
[----:B0-2---:R-:W-:Y:S05]  /*54f0*/  BSYNC B1 ;  /* 0x0000000000017941 */ /* 0x005fea0003800000 */
.L_x_20231:
        /* <DEDUP_REMOVED lines=10> */
.L_x_20236:
        /* <DEDUP_REMOVED lines=52> */
.L_x_20235:
[----:B------:R-:W-:Y:S05]  /*58e0*/  BSYNC B1 ;  /* 0x0000000000017941 */ /* 0x000fea0003800000 */
.L_x_20234:
        /* <DEDUP_REMOVED lines=31> */
.L_x_20238:
[----:B------:R-:W-:Y:S05]  /*5ae0*/  BSYNC B1 ;  /* 0x0000000000017941 */ /* 0x000fea0003800000 */
.L_x_20237:
        /* <DEDUP_REMOVED lines=14> */
.L_x_20230:
[----:B------:R-:W-:Y:S05]  /*5bd0*/  BSYNC B0 ;  /* 0x0000000000007941 */ /* 0x000fea0003800000 */
.L_x_20229:
[----:B------:R-:W2:Y:S01]  /*5be0*/  LDL R38, [R1+0x70] ;  /* 0x0000700001267983 */ /* 0x000ea20000100800 */
[C---:B------:R-:W-:Y:S01]  /*5bf0*/  IADD3 R36, R0.reuse, 0x1f, RZ ;  /* 0x0000001f00247810 */ /* 0x040fe20007ffe0ff */
[----:B------:R-:W-:Y:S01]  /*5c00*/  BSSY B0, `(.L_x_20239) ;  /* 0x00005c9000007945 */ /* 0x000fe20003800000 */
[----:B0-----:R-:W-:Y:S01]  /*5c10*/  SHF.R.S32.HI R3, RZ, 0x1f, R250 ;  /* 0x0000001fff037819 */ /* 0x001fe200000114fa */
[----:B------:R-:W-:Y:S01]  /*5c20*/  CS2R R12, SRZ ;  /* 0x00000000000c7805 */ /* 0x000fe2000001ff00 */
[----:B------:R-:W-:Y:S01]  /*5c30*/  IADD3 R37, R0, 0x1f, RZ ;  /* 0x0000001f00257810 */ /* 0x000fe20007ffe0ff */
[----:B------:R-:W-:Y:S01]  /*5c40*/  IMAD.MOV.U32 R180, RZ, RZ, RZ ;  /* 0x000000ffffb47224 */ /* 0x000fe200078e00ff */
[----:B------:R-:W-:Y:S01]  /*5c50*/  SHF.R.S32.HI R36, RZ, 0x1f, R36 ;  /* 0x0000001fff247819 */ /* 0x000fe20000011424 */
[----:B------:R-:W-:Y:S01]  /*5c60*/  CS2R R178, SRZ ;  /* 0x0000000000b27805 */ /* 0x000fe2000001ff00 */
[----:B------:R-:W-:Y:S01]  /*5c70*/  LEA.HI R3, R3, R250, RZ, 0x5 ;  /* 0x000000fa03037211 */ /* 0x000fe200078f28ff */
[----:B------:R-:W-:Y:S01]  /*5c80*/  CS2R R176, SRZ ;  /* 0x0000000000b07805 */ /* 0x000fe2000001ff00 */
[----:B------:R-:W-:Y:S01]  /*5c90*/  LEA.HI R36, R36, R37, RZ, 0x5 ;  /* 0x0000002524247211 */ /* 0x000fe200078f28ff */
[----:B------:R-:W-:Y:S01]  /*5ca0*/  CS2R R174, SRZ ;  /* 0x0000000000ae7805 */ /* 0x000fe2000001ff00 */
[----:B------:R-:W-:Y:S01]  /*5cb0*/  SHF.R.S32.HI R246, RZ, 0x5, R3 ;  /* 0x00000005fff67819 */ /* 0x000fe20000011403 */
[----:B------:R-:W-:Y:S01]  /*5cc0*/  CS2R R172, SRZ ;  /* 0x0000000000ac7805 */ /* 0x000fe2000001ff00 */
[----:B------:R-:W-:Y:S01]  /*5cd0*/  SHF.R.S32.HI R36, RZ, 0x5, R36 ;  /* 0x00000005ff247819 */ /* 0x000fe20000011424 */
[----:B------:R-:W-:Y:S01]  /*5ce0*/  CS2R R170, SRZ ;  /* 0x0000000000aa7805 */ /* 0x000fe2000001ff00 */
[----:B------:R-:W-:Y:S01]  /*5cf0*/  LOP3.LUT R2, R250, 0xffffffc0, RZ, 0xc0, !PT ;  /* 0xffffffc0fa027812 */ /* 0x000fe200078ec0ff */
[----:B------:R-:W-:Y:S01]  /*5d00*/  CS2R R168, SRZ ;  /* 0x0000000000a87805 */ /* 0x000fe2000001ff00 */
[----:B------:R-:W-:Y:S01]  /*5d10*/  ISETP.GE.AND P2, PT, R246, R36, PT ;  /* 0x00000024f600720c */ /* 0x000fe20003f46270 */
        /* <DEDUP_REMOVED lines=25> */
[----:B------:R-:W-:Y:S01]  /*5eb0*/  BAR.SYNC.DEFER_BLOCKING 0x0 ;  /* 0x0000000000007b1d */ /* 0x000fe20000010000 */
[----:B--2---:R-:W-:-:S04]  /*5ec0*/  LOP3.LUT P0, RZ, R38, 0x7, RZ, 0xc0, !PT ;  /* 0x0000000726ff7812 */ /* 0x004fc8000780c0ff */
[----:B------:R-:W-:Y:S02]  /*5ed0*/  ISETP.NE.OR P1, PT, R2, 0x40, P0 ;  /* 0x000000400200780c */ /* 0x000fe40000725670 */
[----:B------:R-:W-:Y:S01]  /*5ee0*/  CS2R R2, SRZ ;  /* 0x0000000000027805 */ /* 0x000fe2000001ff00 */
[----:B------:R-:W-:Y:S05]  /*5ef0*/  @P2 BRA `(.L_x_20240) ;  /* 0x0000599000002947 */ /* 0x000fea0003800000 */
[----:B------:R-:W2:Y:S01]  /*5f00*/  LDL.LU R28, [R1+0x78] ;  /* 0x00007800011c7983 */ /* 0x000ea20000300800 */
[----:B------:R-:W-:Y:S01]  /*5f10*/  SHF.R.S32.HI R12, RZ, 0x1f, R38 ;  /* 0x0000001fff0c7819 */ /* 0x000fe20000011426 */
[----:B------:R-:W-:Y:S01]  /*5f20*/  IMAD.MOV.U32 R249, RZ, RZ, c[0x0][0x1ac] ;  /* 0x00006b00fff97624 */ /* 0x000fe200078e00ff */
[----:B------:R-:W-:Y:S01]  /*5f30*/  IADD3 R248, R36, -0x1, RZ ;  /* 0xffffffff24f87810 */ /* 0x000fe20007ffe0ff */
[----:B------:R-:W0:Y:S01]  /*5f40*/  S2R R247, SR_CTAID.Y ;  /* 0x0000000000f77919 */ /* 0x000e220000002600 */
[----:B------:R-:W-:Y:S02]  /*5f50*/  LEA.HI R12, R12, R38, RZ, 0x3 ;  /* 0x000000260c0c7211 */ /* 0x000fe400078f18ff */
[----:B------:R-:W-:-:S02]  /*5f60*/  SHF.R.S32.HI R249, RZ, 0x1f, R249 ;  /* 0x0000001ffff97819 */ /* 0x000fc400000114f9 */
[C---:B------:R-:W-:Y:S01]  /*5f70*/  LOP3.LUT R27, R12.reuse, 0x3ffffff8, RZ, 0xc0, !PT ;  /* 0x3ffffff80c1b7812 */ /* 0x040fe200078ec0ff */
[----:B------:R-:W-:-:S04]  /*5f80*/  IMAD.SHL.U32 R12, R12, 0x4, RZ ;  /* 0x000000040c0c7824 */ /* 0x000fc800078e00ff */
[----:B------:R-:W-:-:S04]  /*5f90*/  IMAD.IADD R27, R38, 0x1, -R27 ;  /* 0x00000001261b7824 */ /* 0x000fc800078e0a1b */
[----:B------:R-:W-:Y:S02]  /*5fa0*/  IMAD.SHL.U32 R243, R27, 0x4, RZ ;  /* 0x000000041bf37824 */ /* 0x000fe400078e00ff */
[----:B------:R-:W-:Y:S02]  /*5fb0*/  IMAD.MOV.U32 R27, RZ, RZ, R246 ;  /* 0x000000ffff1b7224 */ /* 0x000fe400078e00f6 */
[----:B0-----:R-:W-:Y:S02]  /*5fc0*/  IMAD R247, R247, c[0x0][0x198], RZ ;  /* 0x00006600f7f77a24 */ /* 0x001fe400078e02ff */
[----:B--2---:R-:W-:Y:S01]  /*5fd0*/  IMAD R244, R28, c[0x0][0x1b0], RZ ;  /* 0x00006c001cf47a24 */ /* 0x004fe200078e02ff */
[----:B------:R-:W-:Y:S01]  /*5fe0*/  LOP3.LUT R28, R12, 0xffffffe0, RZ, 0xc0, !PT ;  /* 0xffffffe00c1c7812 */ /* 0x000fe200078ec0ff */
[----:B------:R-:W-:-:S03]  /*5ff0*/  IMAD.MOV.U32 R12, RZ, RZ, RZ ;  /* 0x000000ffff0c7224 */ /* 0x000fc600078e00ff */
[----:B------:R-:W-:Y:S01]  /*6000*/  SHF.R.S32.HI R245, RZ, 0x1f, R244 ;  /* 0x0000001ffff57819 */ /* 0x000fe200000114f4 */
[----:B------:R-:W-:-:S05]  /*6010*/  IMAD.IADD R28, R243, 0x1, R28 ;  /* 0x00000001f31c7824 */ /* 0x000fca00078e021c */
        /* <DEDUP_REMOVED lines=62> */
.L_x_20241:
[----:B------:R-:W-:Y:S02]  /*6400*/  SHF.R.S32.HI R36, RZ, 0x1f, R27 ;  /* 0x0000001fff247819 */ /* 0x000fe4000001141b */
[----:B------:R-:W-:-:S04]  /*6410*/  IADD3 R37, P2, R247, R27, RZ ;  /* 0x0000001bf7257210 */ /* 0x000fc80007f5e0ff */
[----:B------:R-:W-:Y:S02]  /*6420*/  LEA.HI.X.SX32 R38, R247, R36, 0x1, P2 ;  /* 0x00000024f7267211 */ /* 0x000fe400010f0eff */
[----:B------:R-:W-:-:S04]  /*6430*/  LEA R36, P2, R37, c[0x0][0x188], 0x2 ;  /* 0x0000620025247a11 */ /* 0x000fc800078410ff */
[----:B------:R-:W-:-:S05]  /*6440*/  LEA.HI.X R37, R37, c[0x0][0x18c], R38, 0x2, P2 ;  /* 0x0000630025257a11 */ /* 0x000fca00010f1426 */
[----:B------:R-:W2:Y:S02]  /*6450*/  LDG.E.CONSTANT R36, [R36.64] ;  /* 0x0000000a24247981 */ /* 0x000ea4000c1e9900 */
[----:B--2---:R-:W-:Y:S01]  /*6460*/  SHF.R.S32.HI R38, RZ, 0x1f, R36 ;  /* 0x0000001fff267819 */ /* 0x004fe20000011424 */
[----:B------:R-:W-:-:S04]  /*6470*/  IMAD.WIDE.U32 R132, R36, c[0x0][0x1ac], R244 ;  /* 0x00006b0024847a25 */ /* 0x000fc800078e00f4 */
[----:B------:R-:W-:-:S04]  /*6480*/  IMAD R38, R38, c[0x0][0x1ac], RZ ;  /* 0x00006b0026267a24 */ /* 0x000fc800078e02ff */
[----:B------:R-:W-:Y:S01]  /*6490*/  IMAD R39, R36, R249, R38 ;  /* 0x000000f924277224 */ /* 0x000fe200078e0226 */
[----:B------:R-:W-:-:S03]  /*64a0*/  IADD3 R38, P2, R28, R132, RZ ;  /* 0x000000841c267210 */ /* 0x000fc60007f5e0ff */
[----:B------:R-:W-:Y:S01]  /*64b0*/  IMAD.IADD R140, R133, 0x1, R39 ;  /* 0x00000001858c7824 */ /* 0x000fe200078e0227 */
[----:B------:R-:W-:-:S04]  /*64c0*/  LEA R72, P3, R38, c[0x0][0x178], 0x2 ;  /* 0x00005e0026487a11 */ /* 0x000fc800078610ff */
[----:B------:R-:W-:-:S04]  /*64d0*/  LEA.HI.X.SX32 R39, R28, R140, 0x1, P2 ;  /* 0x0000008c1c277211 */ /* 0x000fc800010f0eff */
[----:B------:R-:W-:Y:S02]  /*64e0*/  LEA.HI.X R73, R38, c[0x0][0x17c], R39, 0x2, P3 ;  /* 0x00005f0026497a11 */ /* 0x000fe400018f1427 */
[----:B------:R-:W-:-:S03]  /*64f0*/  IADD3 R37, P2, R242, R132, RZ ;  /* 0x00000084f2257210 */ /* 0x000fc60007f5e0ff */
[----:B------:R0:W2:Y:S01]  /*6500*/  LDG.E.128.CONSTANT R68, [R72.64] ;  /* 0x0000000a48447981 */ /* 0x0000a2000c1e9d00 */
[----:B------:R-:W-:Y:S02]  /*6510*/  LEA R80, P3, R37, c[0x0][0x178], 0x2 ;  /* 0x00005e0025507a11 */ /* 0x000fe400078610ff */
[----:B------:R-:W-:Y:S02]  /*6520*/  LEA.HI.X.SX32 R38, R242, R140, 0x1, P2 ;  /* 0x0000008cf2267211 */ /* 0x000fe400010f0eff */
[----:B------:R-:W-:Y:S02]  /*6530*/  IADD3 R36, P2, R241, R132, RZ ;  /* 0x00000084f1247210 */ /* 0x000fe40007f5e0ff */
[----:B------:R-:W-:Y:S01]  /*6540*/  LEA.HI.X R81, R37, c[0x0][0x17c], R38, 0x2, P3 ;  /* 0x00005f0025517a11 */ /* 0x000fe200018f1426 */
[----:B0-----:R-:W3:Y:S01]  /*6550*/  LDG.E.128.CONSTANT R72, [R72.64+0x200] ;  /* 0x0002000a48487981 */ /* 0x001ee2000c1e9d00 */
[----:B------:R-:W-:Y:S02]  /*6560*/  LEA R76, P3, R36, c[0x0][0x178], 0x2 ;  /* 0x00005e00244c7a11 */ /* 0x000fe400078610ff */
[----:B------:R-:W-:-:S02]  /*6570*/  LEA.HI.X.SX32 R37, R241, R140, 0x1, P2 ;  /* 0x0000008cf1257211 */ /* 0x000fc400010f0eff */
[----:B------:R-:W4:Y:S02]  /*6580*/  LDG.E.128.CONSTANT R80, [R80.64] ;  /* 0x0000000a50507981 */ /* 0x000f24000c1e9d00 */
[----:B------:R-:W-:Y:S02]  /*6590*/  LEA.HI.X R77, R36, c[0x0][0x17c], R37, 0x2, P3 ;  /* 0x00005f00244d7a11 */ /* 0x000fe400018f1425 */
[----:B------:R-:W-:-:S04]  /*65a0*/  IADD3 R36, P2, R240, R132, RZ ;  /* 0x00000084f0247210 */ /* 0x000fc80007f5e0ff */
[----:B------:R-:W5:Y:S01]  /*65b0*/  LDG.E.128.CONSTANT R76, [R76.64] ;  /* 0x0000000a4c4c7981 */ /* 0x000f62000c1e9d00 */
[----:B------:R-:W-:Y:S02]  /*65c0*/  LEA R84, P3, R36, c[0x0][0x178], 0x2 ;  /* 0x00005e0024547a11 */ /* 0x000fe400078610ff */
[----:B------:R-:W-:-:S04]  /*65d0*/  LEA.HI.X.SX32 R37, R240, R140, 0x1, P2 ;  /* 0x0000008cf0257211 */ /* 0x000fc800010f0eff */
[----:B------:R-:W-:Y:S02]  /*65e0*/  LEA.HI.X R85, R36, c[0x0][0x17c], R37, 0x2, P3 ;  /* 0x00005f0024557a11 */ /* 0x000fe400018f1425 */
[----:B------:R-:W-:-:S04]  /*65f0*/  IADD3 R36, P2, R239, R132, RZ ;  /* 0x00000084ef247210 */ /* 0x000fc80007f5e0ff */
[----:B------:R-:W4:Y:S01]  /*6600*/  LDG.E.128.CONSTANT R84, [R84.64] ;  /* 0x0000000a54547981 */ /* 0x000f22000c1e9d00 */
[----:B------:R-:W-:Y:S02]  /*6610*/  LEA R92, P3, R36, c[0x0][0x178], 0x2 ;  /* 0x00005e00245c7a11 */ /* 0x000fe400078610ff */
[----:B------:R-:W-:-:S04]  /*6620*/  LEA.HI.X.SX32 R37, R239, R140, 0x1, P2 ;  /* 0x0000008cef257211 */ /* 0x000fc800010f0eff */
[----:B------:R-:W-:Y:S02]  /*6630*/  LEA.HI.X R93, R36, c[0x0][0x17c], R37, 0x2, P3 ;  /* 0x00005f00245d7a11 */ /* 0x000fe400018f1425 */
[----:B------:R-:W-:-:S04]  /*6640*/  IADD3 R37, P2, R238, R132, RZ ;  /* 0x00000084ee257210 */ /* 0x000fc80007f5e0ff */
[----:B------:R-:W-:Y:S01]  /*6650*/  LEA R96, P3, R37, c[0x0][0x178], 0x2 ;  /* 0x00005e0025607a11 */ /* 0x000fe200078610ff */
[----:B------:R-:W5:Y:S01]  /*6660*/  LDG.E.128.CONSTANT R92, [R92.64] ;  /* 0x0000000a5c5c7981 */ /* 0x000f62000c1e9d00 */
[----:B------:R-:W-:Y:S02]  /*6670*/  LEA.HI.X.SX32 R38, R238, R140, 0x1, P2 ;  /* 0x0000008cee267211 */ /* 0x000fe400010f0eff */
[----:B------:R-:W-:Y:S02]  /*6680*/  IADD3 R36, P2, R237, R132, RZ ;  /* 0x00000084ed247210 */ /* 0x000fe40007f5e0ff */
[----:B------:R-:W-:Y:S02]  /*6690*/  LEA.HI.X R97, R37, c[0x0][0x17c], R38, 0x2, P3 ;  /* 0x00005f0025617a11 */ /* 0x000fe400018f1426 */
[----:B------:R-:W-:Y:S02]  /*66a0*/  LEA R88, P3, R36, c[0x0][0x178], 0x2 ;  /* 0x00005e0024587a11 */ /* 0x000fe400078610ff */
[----:B------:R-:W-:-:S02]  /*66b0*/  LEA.HI.X.SX32 R37, R237, R140, 0x1, P2 ;  /* 0x0000008ced257211 */ /* 0x000fc400010f0eff */
[----:B------:R-:W5:Y:S02]  /*66c0*/  LDG.E.128.CONSTANT R96, [R96.64] ;  /* 0x0000000a60607981 */ /* 0x000f64000c1e9d00 */
[----:B------:R-:W-:-:S06]  /*66d0*/  LEA.HI.X R89, R36, c[0x0][0x17c], R37, 0x2, P3 ;  /* 0x00005f0024597a11 */ /* 0x000fcc00018f1425 */
[----:B------:R-:W5:Y:S01]  /*66e0*/  LDG.E.128.CONSTANT R88, [R88.64] ;  /* 0x0000000a58587981 */ /* 0x000f62000c1e9d00 */
[----:B------:R-:W-:-:S04]  /*66f0*/  IADD3 R37, P2, R236, R132, RZ ;  /* 0x00000084ec257210 */ /* 0x000fc80007f5e0ff */
[----:B------:R-:W-:Y:S02]  /*6700*/  LEA R100, P3, R37, c[0x0][0x178], 0x2 ;  /* 0x00005e0025647a11 */ /* 0x000fe400078610ff */
[----:B------:R-:W-:Y:S02]  /*6710*/  LEA.HI.X.SX32 R38, R236, R140, 0x1, P2 ;  /* 0x0000008cec267211 */ /* 0x000fe400010f0eff */
[----:B------:R-:W-:Y:S02]  /*6720*/  IADD3 R36, P2, R235, R132, RZ ;  /* 0x00000084eb247210 */ /* 0x000fe40007f5e0ff */
[----:B------:R-:W-:Y:S02]  /*6730*/  LEA.HI.X R101, R37, c[0x0][0x17c], R38, 0x2, P3 ;  /* 0x00005f0025657a11 */ /* 0x000fe400018f1426 */
[----:B------:R-:W-:Y:S02]  /*6740*/  LEA R108, P3, R36, c[0x0][0x178], 0x2 ;  /* 0x00005e00246c7a11 */ /* 0x000fe400078610ff */
[----:B------:R-:W-:-:S02]  /*6750*/  LEA.HI.X.SX32 R37, R235, R140, 0x1, P2 ;  /* 0x0000008ceb257211 */ /* 0x000fc400010f0eff */
[----:B------:R-:W5:Y:S02]  /*6760*/  LDG.E.128.CONSTANT R100, [R100.64] ;  /* 0x0000000a64647981 */ /* 0x000f64000c1e9d00 */
[----:B------:R-:W-:Y:S02]  /*6770*/  LEA.HI.X R109, R36, c[0x0][0x17c], R37, 0x2, P3 ;  /* 0x00005f00246d7a11 */ /* 0x000fe400018f1425 */
[----:B------:R-:W-:-:S04]  /*6780*/  IADD3 R36, P2, R234, R132, RZ ;  /* 0x00000084ea247210 */ /* 0x000fc80007f5e0ff */
[----:B------:R-:W5:Y:S01]  /*6790*/  LDG.E.128.CONSTANT R108, [R108.64] ;  /* 0x0000000a6c6c7981 */ /* 0x000f62000c1e9d00 */
[----:B------:R-:W-:Y:S02]  /*67a0*/  LEA R112, P3, R36, c[0x0][0x178], 0x2 ;  /* 0x00005e0024707a11 */ /* 0x000fe400078610ff */
[----:B------:R-:W-:-:S04]  /*67b0*/  LEA.HI.X.SX32 R37, R234, R140, 0x1, P2 ;  /* 0x0000008cea257211 */ /* 0x000fc800010f0eff */
[----:B------:R-:W-:-:S06]  /*67c0*/  LEA.HI.X R113, R36, c[0x0][0x17c], R37, 0x2, P3 ;  /* 0x00005f0024717a11 */ /* 0x000fcc00018f1425 */
[----:B------:R-:W5:Y:S01]  /*67d0*/  LDG.E.128.CONSTANT R112, [R112.64] ;  /* 0x0000000a70707981 */ /* 0x000f62000c1e9d00 */
[----:B------:R-:W-:-:S04]  /*67e0*/  IADD3 R36, P2, R233, R132, RZ ;  /* 0x00000084e9247210 */ /* 0x000fc80007f5e0ff */
[----:B------:R-:W-:Y:S02]  /*67f0*/  LEA R104, P3, R36, c[0x0][0x178], 0x2 ;  /* 0x00005e0024687a11 */ /* 0x000fe400078610ff */
[----:B------:R-:W-:-:S04]  /*6800*/  LEA.HI.X.SX32 R37, R233, R140, 0x1, P2 ;  /* 0x0000008ce9257211 */ /* 0x000fc800010f0eff */
        /* <DEDUP_REMOVED lines=26> */
[----:B------:R-:W-:Y:S02]  /*69b0*/  IADD3 R36, P2, R227, R132, RZ ;  /* 0x00000084e3247210 */ /* 0x000fe40007f5e0ff */
[C---:B------:R-:W-:Y:S02]  /*69c0*/  ISETP.NE.AND P3, PT, R27.reuse, R248, PT ;  /* 0x000000f81b00720c */ /* 0x040fe40003f65270 */
[----:B------:R-:W5:Y:S01]  /*69d0*/  LDG.E.128.CONSTANT R44, [R44.64] ;  /* 0x0000000a2c2c7981 */ /* 0x000f62000c1e9d00 */
[----:B------:R-:W-:Y:S01]  /*69e0*/  LEA R52, P5, R36, c[0x0][0x178], 0x2 ;  /* 0x00005e0024347a11 */ /* 0x000fe200078a10ff */
[----:B------:R-:W-:Y:S01]  /*69f0*/  IMAD R149, R27, 0x20, R243 ;  /* 0x000000201b957824 */ /* 0x000fe200078e02f3 */
[----:B------:R-:W-:-:S04]  /*6a00*/  LEA.HI.X.SX32 R49, R227, R140, 0x1, P2 ;  /* 0x0000008ce3317211 */ /* 0x000fc800010f0eff */
[----:B------:R-:W-:-:S04]  /*6a10*/  LEA.HI.X R53, R36, c[0x0][0x17c], R49, 0x2, P5 ;  /* 0x00005f0024357a11 */ /* 0x000fc800028f1431 */
[C---:B------:R-:W-:Y:S02]  /*6a20*/  @!P3 IADD3 R37, R149.reuse, 0x1, RZ ;  /* 0x000000019525b810 */ /* 0x040fe40007ffe0ff */
[----:B------:R-:W5:Y:S01]  /*6a30*/  LDG.E.128.CONSTANT R52, [R52.64] ;  /* 0x0000000a34347981 */ /* 0x000f62000c1e9d00 */
[----:B------:R-:W-:Y:S02]  /*6a40*/  @!P3 IADD3 R39, R149, 0x2, RZ ;  /* 0x000000029527b810 */ /* 0x000fe40007ffe0ff */
[-C--:B------:R-:W-:Y:S02]  /*6a50*/  @!P3 ISETP.GE.AND P4, PT, R37, R0.reuse, PT ;  /* 0x000000002500b20c */ /* 0x080fe40003f86270 */
[----:B------:R-:W-:Y:S02]  /*6a60*/  @!P3 IADD3 R37, R149, 0x3, RZ ;  /* 0x000000039525b810 */ /* 0x000fe40007ffe0ff */
[-C--:B------:R-:W-:Y:S02]  /*6a70*/  @!P3 ISETP.GE.AND P2, PT, R39, R0.reuse, PT ;  /* 0x000000002700b20c */ /* 0x080fe40003f46270 */
[----:B------:R-:W-:-:S02]  /*6a80*/  @!P3 ISETP.GE.AND P6, PT, R37, R0, PT ;  /* 0x000000002500b20c */ /* 0x000fc40003fc6270 */
[C---:B------:R-:W-:Y:S02]  /*6a90*/  @!P3 IADD3 R39, R149.reuse, 0x1, RZ ;  /* 0x000000019527b810 */ /* 0x040fe40007ffe0ff */
[C---:B------:R-:W-:Y:S02]  /*6aa0*/  @!P3 ISETP.GE.AND P5, PT, R149.reuse, R0, PT ;  /* 0x000000009500b20c */ /* 0x040fe40003fa6270 */
[C---:B------:R-:W-:Y:S02]  /*6ab0*/  @!P3 IADD3 R49, R149.reuse, 0x2, RZ ;  /* 0x000000029531b810 */ /* 0x040fe40007ffe0ff */
[C---:B------:R-:W-:Y:S02]  /*6ac0*/  @!P3 IADD3 R51, R149.reuse, 0x1, RZ ;  /* 0x000000019533b810 */ /* 0x040fe40007ffe0ff */
[C---:B------:R-:W-:Y:S02]  /*6ad0*/  @!P3 IADD3 R59, R149.reuse, 0x1, RZ ;  /* 0x00000001953bb810 */ /* 0x040fe40007ffe0ff */
[----:B------:R-:W-:-:S02]  /*6ae0*/  @!P3 IADD3 R61, R149, 0x1, RZ ;  /* 0x00000001953db810 */ /* 0x000fc40007ffe0ff */
[----:B------:R-:W-:Y:S02]  /*6af0*/  @!P3 IADD3 R63, R149, 0x2, RZ ;  /* 0x00000002953fb810 */ /* 0x000fe40007ffe0ff */
[----:B--2---:R-:W-:Y:S02]  /*6b00*/  @!P3 FSEL R69, R69, RZ, !P4 ;  /* 0x000000ff4545b208 */ /* 0x004fe40006000000 */
[----:B------:R-:W-:Y:S02]  /*6b10*/  @!P3 FSEL R71, R71, RZ, !P6 ;  /* 0x000000ff4747b208 */ /* 0x000fe40007000000 */
[-C--:B------:R-:W-:Y:S02]  /*6b20*/  @!P3 ISETP.GE.AND P4, PT, R39, R0.reuse, PT ;  /* 0x000000002700b20c */ /* 0x080fe40003f86270 */
[----:B------:R-:W-:Y:S02]  /*6b30*/  @!P3 ISETP.GE.AND P6, PT, R37, R0, PT ;  /* 0x000000002500b20c */ /* 0x000fe40003fc6270 */
[----:B------:R-:W-:-:S02]  /*6b40*/  @!P3 IADD3 R37, R149, 0x2, RZ ;  /* 0x000000029525b810 */ /* 0x000fc40007ffe0ff */
[----:B---3--:R-:W-:Y:S02]  /*6b50*/  @!P3 FSEL R73, R73, RZ, !P4 ;  /* 0x000000ff4949b208 */ /* 0x008fe40006000000 */
[-C--:B------:R-:W-:Y:S02]  /*6b60*/  @!P3 ISETP.GE.AND P4, PT, R37, R0.reuse, PT ;  /* 0x000000002500b20c */ /* 0x080fe40003f86270 */
[----:B------:R-:W-:Y:S02]  /*6b70*/  @!P3 IADD3 R37, R149, 0x3, RZ ;  /* 0x000000039525b810 */ /* 0x000fe40007ffe0ff */
[----:B------:R-:W-:Y:S02]  /*6b80*/  @!P3 FSEL R68, R68, RZ, !P5 ;  /* 0x000000ff4444b208 */ /* 0x000fe40006800000 */
[----:B------:R-:W-:Y:S02]  /*6b90*/  @!P3 FSEL R70, R70, RZ, !P2 ;  /* 0x000000ff4646b208 */ /* 0x000fe40005000000 */
[----:B------:R-:W-:-:S02]  /*6ba0*/  @!P3 ISETP.GE.AND P5, PT, R49, R0, PT ;  /* 0x000000003100b20c */ /* 0x000fc40003fa6270 */
[-C--:B------:R-:W-:Y:S02]  /*6bb0*/  @!P3 ISETP.GE.AND P2, PT, R149, R0.reuse, PT ;  /* 0x000000009500b20c */ /* 0x080fe40003f46270 */
[----:B------:R-:W-:Y:S02]  /*6bc0*/  @!P3 FSEL R75, R75, RZ, !P6 ;  /* 0x000000ff4b4bb208 */ /* 0x000fe40007000000 */
[-C--:B------:R-:W-:Y:S02]  /*6bd0*/  @!P3 ISETP.GE.AND P6, PT, R37, R0.reuse, PT ;  /* 0x000000002500b20c */ /* 0x080fe40003fc6270 */
[----:B------:R-:W-:Y:S02]  /*6be0*/  @!P3 FSEL R72, R72, RZ, !P2 ;  /* 0x000000ff4848b208 */ /* 0x000fe40005000000 */
[----:B------:R-:W-:Y:S02]  /*6bf0*/  @!P3 FSEL R74, R74, RZ, !P5 ;  /* 0x000000ff4a4ab208 */ /* 0x000fe40006800000 */
[----:B------:R-:W-:-:S02]  /*6c00*/  @!P3 ISETP.GE.AND P2, PT, R39, R0, PT ;  /* 0x000000002700b20c */ /* 0x000fc40003f46270 */
[CC--:B------:R-:W-:Y:S02]  /*6c10*/  @!P3 ISETP.GE.AND P5, PT, R149.reuse, R0.reuse, PT ;  /* 0x000000009500b20c */ /* 0x0c0fe40003fa6270 */
[----:B----4-:R-:W-:Y:S02]  /*6c20*/  @!P3 FSEL R82, R82, RZ, !P4 ;  /* 0x000000ff5252b208 */ /* 0x010fe40006000000 */
[C---:B------:R-:W-:Y:S02]  /*6c30*/  @!P3 IADD3 R37, R149.reuse, 0x2, RZ ;  /* 0x000000029525b810 */ /* 0x040fe40007ffe0ff */
[----:B------:R-:W-:Y:S02]  /*6c40*/  @!P3 ISETP.GE.AND P4, PT, R149, R0, PT ;  /* 0x000000009500b20c */ /* 0x000fe40003f86270 */
[----:B------:R-:W-:Y:S02]  /*6c50*/  @!P3 FSEL R83, R83, RZ, !P6 ;  /* 0x000000ff5353b208 */ /* 0x000fe40007000000 */
[----:B------:R-:W-:-:S02]  /*6c60*/  IADD3 R36, P6, R226, R132, RZ ;  /* 0x00000084e2247210 */ /* 0x000fc40007fde0ff */
[----:B------:R-:W-:Y:S02]  /*6c70*/  @!P3 FSEL R80, R80, RZ, !P5 ;  /* 0x000000ff5050b208 */ /* 0x000fe40006800000 */
[----:B------:R-:W-:Y:S02]  /*6c80*/  @!P3 FSEL R81, R81, RZ, !P2 ;  /* 0x000000ff5151b208 */ /* 0x000fe40005000000 */
[-C--:B------:R-:W-:Y:S02]  /*6c90*/  @!P3 ISETP.GE.AND P5, PT, R39, R0.reuse, PT ;  /* 0x000000002700b20c */ /* 0x080fe40003fa6270 */
[----:B------:R-:W-:Y:S02]  /*6ca0*/  @!P3 ISETP.GE.AND P2, PT, R37, R0, PT ;  /* 0x000000002500b20c */ /* 0x000fe40003f46270 */
[----:B------:R-:W-:Y:S02]  /*6cb0*/  @!P3 IADD3 R49, R149, 0x1, RZ ;  /* 0x000000019531b810 */ /* 0x000fe40007ffe0ff */
[----:B-----5:R-:W-:-:S02]  /*6cc0*/  @!P3 FSEL R76, R76, RZ, !P4 ;  /* 0x000000ff4c4cb208 */ /* 0x020fc40006000000 */
[----:B------:R-:W-:Y:S02]  /*6cd0*/  @!P3 IADD3 R39, R149, 0x3, RZ ;  /* 0x000000039527b810 */ /* 0x000fe40007ffe0ff */
[----:B------:R-:W-:Y:S02]  /*6ce0*/  LEA R48, P4, R36, c[0x0][0x178], 0x2 ;  /* 0x00005e0024307a11 */ /* 0x000fe400078810ff */
[----:B------:R-:W-:Y:S02]  /*6cf0*/  LEA.HI.X.SX32 R37, R226, R140, 0x1, P6 ;  /* 0x0000008ce2257211 */ /* 0x000fe400030f0eff */
[----:B------:R-:W-:Y:S02]  /*6d00*/  @!P3 FSEL R77, R77, RZ, !P5 ;  /* 0x000000ff4d4db208 */ /* 0x000fe40006800000 */
[-C--:B------:R-:W-:Y:S02]  /*6d10*/  @!P3 ISETP.GE.AND P6, PT, R49, R0.reuse, PT ;  /* 0x000000003100b20c */ /* 0x080fe40003fc6270 */
[----:B------:R-:W-:-:S02]  /*6d20*/  @!P3 ISETP.GE.AND P5, PT, R39, R0, PT ;  /* 0x000000002700b20c */ /* 0x000fc40003fa6270 */
[----:B------:R-:W-:Y:S02]  /*6d30*/  LEA.HI.X R49, R36, c[0x0][0x17c], R37, 0x2, P4 ;  /* 0x00005f0024317a11 */ /* 0x000fe400020f1425 */
[----:B------:R-:W-:Y:S02]  /*6d40*/  @!P3 FSEL R78, R78, RZ, !P2 ;  /* 0x000000ff4e4eb208 */ /* 0x000fe40005000000 */
[CC--:B------:R-:W-:Y:S02]  /*6d50*/  @!P3 ISETP.GE.AND P2, PT, R149.reuse, R0.reuse, PT ;  /* 0x000000009500b20c */ /* 0x0c0fe40003f46270 */
[----:B------:R-:W-:Y:S02]  /*6d60*/  @!P3 IADD3 R37, R149, 0x2, RZ ;  /* 0x000000029525b810 */ /* 0x000fe40007ffe0ff */
[----:B------:R-:W-:Y:S02]  /*6d70*/  @!P3 FSEL R79, R79, RZ, !P5 ;  /* 0x000000ff4f4fb208 */ /* 0x000fe40006800000 */
[----:B------:R-:W-:-:S02]  /*6d80*/  @!P3 ISETP.GE.AND P5, PT, R37, R0, PT ;  /* 0x000000002500b20c */ /* 0x000fc40003fa6270 */
[----:B------:R-:W-:Y:S02]  /*6d90*/  @!P3 FSEL R84, R84, RZ, !P2 ;  /* 0x000000ff5454b208 */ /* 0x000fe40005000000 */
[----:B------:R-:W-:Y:S02]  /*6da0*/  @!P3 ISETP.GE.AND P2, PT, R39, R0, PT ;  /* 0x000000002700b20c */ /* 0x000fe40003f46270 */
[----:B------:R-:W-:Y:S02]  /*6db0*/  @!P3 FSEL R85, R85, RZ, !P6 ;  /* 0x000000ff5555b208 */ /* 0x000fe40007000000 */
[----:B------:R-:W-:Y:S02]  /*6dc0*/  IADD3 R36, P6, R225, R132, RZ ;  /* 0x00000084e1247210 */ /* 0x000fe40007fde0ff */
[----:B------:R-:W-:Y:S02]  /*6dd0*/  @!P3 FSEL R86, R86, RZ, !P5 ;  /* 0x000000ff5656b208 */ /* 0x000fe40006800000 */
[----:B------:R-:W-:-:S02]  /*6de0*/  @!P3 ISETP.GE.AND P5, PT, R37, R0, PT ;  /* 0x000000002500b20c */ /* 0x000fc40003fa6270 */
[----:B------:R-:W-:Y:S02]  /*6df0*/  @!P3 FSEL R87, R87, RZ, !P2 ;  /* 0x000000ff5757b208 */ /* 0x000fe40005000000 */
[C---:B------:R-:W-:Y:S02]  /*6e00*/  LEA R56, P2, R36.reuse, c[0x0][0x178], 0x2 ;  /* 0x00005e0024387a11 */ /* 0x040fe400078410ff */
[----:B------:R-:W-:Y:S02]  /*6e10*/  LEA.HI.X.SX32 R37, R225, R140, 0x1, P6 ;  /* 0x0000008ce1257211 */ /* 0x000fe400030f0eff */
[----:B------:R-:W-:Y:S02]  /*6e20*/  @!P3 ISETP.GE.AND P4, PT, R51, R0, PT ;  /* 0x000000003300b20c */ /* 0x000fe40003f86270 */
[----:B------:R-:W-:Y:S01]  /*6e30*/  LEA.HI.X R57, R36, c[0x0][0x17c], R37, 0x2, P2 ;  /* 0x00005f0024397a11 */ /* 0x000fe200010f1425 */
[----:B------:R-:W2:Y:S01]  /*6e40*/  LDG.E.128.CONSTANT R48, [R48.64] ;  /* 0x0000000a30307981 */ /* 0x000ea2000c1e9d00 */
[----:B------:R-:W-:-:S02]  /*6e50*/  @!P3 IADD3 R37, R149, 0x2, RZ ;  /* 0x000000029525b810 */ /* 0x000fc40007ffe0ff */
[-C--:B------:R-:W-:Y:S02]  /*6e60*/  @!P3 ISETP.GE.AND P6, PT, R149, R0.reuse, PT ;  /* 0x000000009500b20c */ /* 0x080fe40003fc6270 */
[----:B------:R-:W-:Y:S02]  /*6e70*/  @!P3 FSEL R93, R93, RZ, !P4 ;  /* 0x000000ff5d5db208 */ /* 0x000fe40006000000 */
[-C--:B------:R-:W-:Y:S02]  /*6e80*/  @!P3 ISETP.GE.AND P2, PT, R39, R0.reuse, PT ;  /* 0x000000002700b20c */ /* 0x080fe40003f46270 */
[----:B------:R-:W-:Y:S02]  /*6e90*/  @!P3 ISETP.GE.AND P4, PT, R37, R0, PT ;  /* 0x000000002500b20c */ /* 0x000fe40003f86270 */
[----:B------:R-:W-:Y:S02]  /*6ea0*/  @!P3 FSEL R92, R92, RZ, !P6 ;  /* 0x000000ff5c5cb208 */ /* 0x000fe40007000000 */
[----:B------:R-:W-:-:S02]  /*6eb0*/  @!P3 IADD3 R37, R149, 0x3, RZ ;  /* 0x000000039525b810 */ /* 0x000fc40007ffe0ff */
[----:B------:R-:W-:Y:S02]  /*6ec0*/  @!P3 FSEL R94, R94, RZ, !P5 ;  /* 0x000000ff5e5eb208 */ /* 0x000fe40006800000 */
[-C--:B------:R-:W-:Y:S02]  /*6ed0*/  @!P3 ISETP.GE.AND P6, PT, R59, R0.reuse, PT ;  /* 0x000000003b00b20c */ /* 0x080fe40003fc6270 */
[-C--:B------:R-:W-:Y:S01]  /*6ee0*/  @!P3 ISETP.GE.AND P5, PT, R149, R0.reuse, PT ;  /* 0x000000009500b20c */ /* 0x080fe20003fa6270 */
[----:B------:R-:W3:Y:S01]  /*6ef0*/  LDG.E.128.CONSTANT R56, [R56.64] ;  /* 0x0000000a38387981 */ /* 0x000ee2000c1e9d00 */
[----:B------:R-:W-:Y:S02]  /*6f00*/  @!P3 FSEL R95, R95, RZ, !P2 ;  /* 0x000000ff5f5fb208 */ /* 0x000fe40005000000 */
[----:B------:R-:W-:Y:S02]  /*6f10*/  @!P3 ISETP.GE.AND P2, PT, R37, R0, PT ;  /* 0x000000002500b20c */ /* 0x000fe40003f46270 */
[----:B------:R-:W-:Y:S01]  /*6f20*/  @!P3 FSEL R96, R96, RZ, !P5 ;  /* 0x000000ff6060b208 */ /* 0x000fe20006800000 */
[----:B------:R-:W0:Y:S01]  /*6f30*/  LDS.128 R36, [R149.X4+0x420] ;  /* 0x0004200095247984 */ /* 0x000e220000004c00 */
[----:B------:R-:W-:-:S02]  /*6f40*/  @!P3 FSEL R97, R97, RZ, !P6 ;  /* 0x000000ff6161b208 */ /* 0x000fc40007000000 */
[-C--:B------:R-:W-:Y:S02]  /*6f50*/  @!P3 ISETP.GE.AND P5, PT, R61, R0.reuse, PT ;  /* 0x000000003d00b20c */ /* 0x080fe40003fa6270 */
[----:B------:R-:W-:Y:S02]  /*6f60*/  @!P3 ISETP.GE.AND P6, PT, R149, R0, PT ;  /* 0x000000009500b20c */ /* 0x000fe40003fc6270 */
[----:B------:R-:W-:Y:S02]  /*6f70*/  @!P3 FSEL R98, R98, RZ, !P4 ;  /* 0x000000ff6262b208 */ /* 0x000fe40006000000 */
[----:B------:R-:W-:Y:S02]  /*6f80*/  IADD3 R61, P4, R224, R132, RZ ;  /* 0x00000084e03d7210 */ /* 0x000fe40007f9e0ff */
[----:B------:R-:W-:Y:S02]  /*6f90*/  @!P3 FSEL R99, R99, RZ, !P2 ;  /* 0x000000ff6363b208 */ /* 0x000fe40005000000 */
[----:B------:R-:W-:-:S02]  /*6fa0*/  @!P3 ISETP.GE.AND P2, PT, R63, R0, PT ;  /* 0x000000003f00b20c */ /* 0x000fc40003f46270 */
[----:B------:R-:W-:Y:S02]  /*6fb0*/  @!P3 IADD3 R63, R149, 0x3, RZ ;  /* 0x00000003953fb810 */ /* 0x000fe40007ffe0ff */
[----:B------:R-:W-:Y:S02]  /*6fc0*/  @!P3 FSEL R88, R88, RZ, !P6 ;  /* 0x000000ff5858b208 */ /* 0x000fe40007000000 */
[----:B------:R-:W-:Y:S02]  /*6fd0*/  LEA R60, P6, R61, c[0x0][0x178], 0x2 ;  /* 0x00005e003d3c7a11 */ /* 0x000fe400078c10ff */
[----:B------:R-:W-:Y:S02]  /*6fe0*/  LEA.HI.X.SX32 R62, R224, R140, 0x1, P4 ;  /* 0x0000008ce03e7211 */ /* 0x000fe400020f0eff */
[----:B------:R-:W-:Y:S02]  /*6ff0*/  @!P3 ISETP.GE.AND P4, PT, R63, R0, PT ;  /* 0x000000003f00b20c */ /* 0x000fe40003f86270 */
[----:B------:R-:W-:-:S02]  /*7000*/  @!P3 IADD3 R63, R149, 0x1, RZ ;  /* 0x00000001953fb810 */ /* 0x000fc40007ffe0ff */
[----:B------:R-:W-:Y:S02]  /*7010*/  LEA.HI.X R61, R61, c[0x0][0x17c], R62, 0x2, P6 ;  /* 0x00005f003d3d7a11 */ /* 0x000fe400030f143e */
[----:B------:R-:W-:-:S04]  /*7020*/  @!P3 ISETP.GE.AND P6, PT, R63, R0, PT ;  /* 0x000000003f00b20c */ /* 0x000fc80003fc6270 */
[----:B------:R-:W4:Y:S01]  /*7030*/  LDG.E.128.CONSTANT R60, [R60.64] ;  /* 0x0000000a3c3c7981 */ /* 0x000f22000c1e9d00 */
[----:B------:R-:W-:Y:S02]  /*7040*/  @!P3 IADD3 R65, R149, 0x2, RZ ;  /* 0x000000029541b810 */ /* 0x000fe40007ffe0ff */
[----:B------:R-:W-:Y:S02]  /*7050*/  @!P3 FSEL R89, R89, RZ, !P5 ;  /* 0x000000ff5959b208 */ /* 0x000fe40006800000 */
[----:B------:R-:W-:Y:S02]  /*7060*/  @!P3 ISETP.GE.AND P5, PT, R65, R0, PT ;  /* 0x000000004100b20c */ /* 0x000fe40003fa6270 */
[----:B------:R-:W-:Y:S02]  /*7070*/  @!P3 IADD3 R65, R149, 0x3, RZ ;  /* 0x000000039541b810 */ /* 0x000fe40007ffe0ff */
[----:B------:R-:W-:Y:S02]  /*7080*/  @!P3 FSEL R91, R91, RZ, !P4 ;  /* 0x000000ff5b5bb208 */ /* 0x000fe40006000000 */
[----:B------:R-:W-:-:S02]  /*7090*/  @!P3 FSEL R90, R90, RZ, !P2 ;  /* 0x000000ff5a5ab208 */ /* 0x000fc40005000000 */
[-C--:B------:R-:W-:Y:S02]  /*70a0*/  @!P3 ISETP.GE.AND P4, PT, R65, R0.reuse, PT ;  /* 0x000000004100b20c */ /* 0x080fe40003f86270 */
[C---:B------:R-:W-:Y:S02]  /*70b0*/  @!P3 ISETP.GE.AND P2, PT, R149.reuse, R0, PT ;  /* 0x000000009500b20c */ /* 0x040fe40003f46270 */
[C---:B------:R-:W-:Y:S02]  /*70c0*/  @!P3 IADD3 R65, R149.reuse, 0x2, RZ ;  /* 0x000000029541b810 */ /* 0x040fe40007ffe0ff */
[----:B------:R-:W-:Y:S02]  /*70d0*/  @!P3 IADD3 R67, R149, 0x1, RZ ;  /* 0x000000019543b810 */ /* 0x000fe40007ffe0ff */
[----:B------:R-:W-:Y:S02]  /*70e0*/  @!P3 FSEL R101, R101, RZ, !P6 ;  /* 0x000000ff6565b208 */ /* 0x000fe40007000000 */
[----:B------:R-:W-:-:S02]  /*70f0*/  @!P3 FSEL R100, R100, RZ, !P2 ;  /* 0x000000ff6464b208 */ /* 0x000fc40005000000 */
[-C--:B------:R-:W-:Y:S02]  /*7100*/  @!P3 ISETP.GE.AND P6, PT, R65, R0.reuse, PT ;  /* 0x000000004100b20c */ /* 0x080fe40003fc6270 */
[-C--:B------:R-:W-:Y:S02]  /*7110*/  @!P3 ISETP.GE.AND P2, PT, R67, R0.reuse, PT ;  /* 0x000000004300b20c */ /* 0x080fe40003f46270 */
[C---:B------:R-:W-:Y:S02]  /*7120*/  @!P3 IADD3 R65, R149.reuse, 0x3, RZ ;  /* 0x000000039541b810 */ /* 0x040fe40007ffe0ff */
[----:B------:R-:W-:Y:S02]  /*7130*/  @!P3 FSEL R102, R102, RZ, !P5 ;  /* 0x000000ff6666b208 */ /* 0x000fe40006800000 */
[----:B------:R-:W-:Y:S02]  /*7140*/  @!P3 ISETP.GE.AND P5, PT, R149, R0, PT ;  /* 0x000000009500b20c */ /* 0x000fe40003fa6270 */
[----:B------:R-:W-:-:S02]  /*7150*/  @!P3 FSEL R103, R103, RZ, !P4 ;  /* 0x000000ff6767b208 */ /* 0x000fc40006000000 */
[----:B------:R-:W-:Y:S02]  /*7160*/  @!P3 ISETP.GE.AND P4, PT, R65, R0, PT ;  /* 0x000000004100b20c */ /* 0x000fe40003f86270 */
[----:B------:R-:W-:Y:S01]  /*7170*/  @!P3 FSEL R109, R109, RZ, !P2 ;  /* 0x000000ff6d6db208 */ /* 0x000fe20005000000 */
[----:B0-----:R-:W-:Y:S01]  /*7180*/  FMUL.FTZ R69, R37, R69 ;  /* 0x0000004525457220 */ /* 0x001fe20000410000 */
[----:B------:R-:W-:Y:S02]  /*7190*/  IADD3 R65, P2, R223, R132, RZ ;  /* 0x00000084df417210 */ /* 0x000fe40007f5e0ff */
[----:B------:R-:W-:Y:S02]  /*71a0*/  @!P3 FSEL R108, R108, RZ, !P5 ;  /* 0x000000ff6c6cb208 */ /* 0x000fe40006800000 */
[----:B------:R-:W-:Y:S02]  /*71b0*/  @!P3 ISETP.GE.AND P5, PT, R67, R0, PT ;  /* 0x000000004300b20c */ /* 0x000fe40003fa6270 */
[----:B------:R-:W-:-:S02]  /*71c0*/  @!P3 IADD3 R67, R149, 0x2, RZ ;  /* 0x000000029543b810 */ /* 0x000fc40007ffe0ff */
[----:B------:R-:W-:Y:S01]  /*71d0*/  @!P3 FSEL R110, R110, RZ, !P6 ;  /* 0x000000ff6e6eb208 */ /* 0x000fe20007000000 */
[----:B------:R-:W-:Y:S01]  /*71e0*/  FFMA.FTZ R69, R36, R68, R69 ;  /* 0x0000004424457223 */ /* 0x000fe20000010045 */
[----:B------:R-:W-:Y:S02]  /*71f0*/  LEA R64, P6, R65, c[0x0][0x178], 0x2 ;  /* 0x00005e0041407a11 */ /* 0x000fe400078c10ff */
[----:B------:R-:W-:Y:S02]  /*7200*/  LEA.HI.X.SX32 R66, R223, R140, 0x1, P2 ;  /* 0x0000008cdf427211 */ /* 0x000fe400010f0eff */
[----:B------:R-:W-:Y:S01]  /*7210*/  @!P3 ISETP.GE.AND P2, PT, R67, R0, PT ;  /* 0x000000004300b20c */ /* 0x000fe20003f46270 */
[----:B------:R-:W-:Y:S01]  /*7220*/  FFMA.FTZ R70, R38, R70, R69 ;  /* 0x0000004626467223 */ /* 0x000fe20000010045 */
[----:B------:R-:W-:Y:S02]  /*7230*/  @!P3 IADD3 R67, R149, 0x3, RZ ;  /* 0x000000039543b810 */ /* 0x000fe40007ffe0ff */
[----:B------:R-:W-:-:S02]  /*7240*/  LEA.HI.X R65, R65, c[0x0][0x17c], R66, 0x2, P6 ;  /* 0x00005f0041417a11 */ /* 0x000fc400030f1442 */
[CC--:B------:R-:W-:Y:S02]  /*7250*/  @!P3 ISETP.GE.AND P6, PT, R149.reuse, R0.reuse, PT ;  /* 0x000000009500b20c */ /* 0x0c0fe40003fc6270 */
[----:B------:R-:W-:Y:S02]  /*7260*/  @!P3 IADD3 R69, R149, 0x1, RZ ;  /* 0x000000019545b810 */ /* 0x000fe40007ffe0ff */
[----:B------:R-:W-:Y:S02]  /*7270*/  @!P3 FSEL R111, R111, RZ, !P4 ;  /* 0x000000ff6f6fb208 */ /* 0x000fe40006000000 */
[-C--:B------:R-:W-:Y:S02]  /*7280*/  @!P3 ISETP.GE.AND P4, PT, R67, R0.reuse, PT ;  /* 0x000000004300b20c */ /* 0x080fe40003f86270 */
[----:B------:R-:W-:Y:S01]  /*7290*/  @!P3 FSEL R112, R112, RZ, !P6 ;  /* 0x000000ff7070b208 */ /* 0x000fe20007000000 */
[----:B------:R-:W5:Y:S01]  /*72a0*/  LDG.E.128.CONSTANT R64, [R64.64] ;  /* 0x0000000a40407981 */ /* 0x000f62000c1e9d00 */
[----:B------:R-:W-:-:S02]  /*72b0*/  @!P3 ISETP.GE.AND P6, PT, R69, R0, PT ;  /* 0x000000004500b20c */ /* 0x000fc40003fc6270 */
[----:B------:R-:W-:Y:S02]  /*72c0*/  @!P3 IADD3 R69, R149, 0x2, RZ ;  /* 0x000000029545b810 */ /* 0x000fe40007ffe0ff */
[----:B------:R-:W-:Y:S02]  /*72d0*/  @!P3 FSEL R113, R113, RZ, !P5 ;  /* 0x000000ff7171b208 */ /* 0x000fe40006800000 */
[----:B------:R-:W-:Y:S02]  /*72e0*/  @!P3 ISETP.GE.AND P5, PT, R69, R0, PT ;  /* 0x000000004500b20c */ /* 0x000fe40003fa6270 */
[----:B------:R-:W-:Y:S02]  /*72f0*/  @!P3 FSEL R114, R114, RZ, !P2 ;  /* 0x000000ff7272b208 */ /* 0x000fe40005000000 */
[----:B------:R-:W-:Y:S01]  /*7300*/  IADD3 R69, P2, R222, R132, RZ ;  /* 0x00000084de457210 */ /* 0x000fe20007f5e0ff */
[----:B------:R-:W-:Y:S01]  /*7310*/  FFMA.FTZ R71, R39, R71, R70 ;  /* 0x0000004727477223 */ /* 0x000fe20000010046 */
[----:B------:R-:W-:-:S02]  /*7320*/  @!P3 FSEL R115, R115, RZ, !P4 ;  /* 0x000000ff7373b208 */ /* 0x000fc40006000000 */
[----:B------:R-:W-:Y:S02]  /*7330*/  LEA R68, P4, R69, c[0x0][0x178], 0x2 ;  /* 0x00005e0045447a11 */ /* 0x000fe400078810ff */
[----:B------:R-:W-:-:S04]  /*7340*/  LEA.HI.X.SX32 R70, R222, R140, 0x1, P2 ;  /* 0x0000008cde467211 */ /* 0x000fc800010f0eff */
[----:B------:R-:W-:Y:S01]  /*7350*/  LEA.HI.X R69, R69, c[0x0][0x17c], R70, 0x2, P4 ;  /* 0x00005f0045457a11 */ /* 0x000fe200020f1446 */
[----:B------:R-:W-:-:S05]  /*7360*/  FADD.FTZ R26, R71, R26 ;  /* 0x0000001a471a7221 */ /* 0x000fca0000010000 */
[----:B------:R-:W4:Y:S01]  /*7370*/  LDG.E.128.CONSTANT R68, [R68.64] ;  /* 0x0000000a44447981 */ /* 0x000f22000c1e9d00 */
[----:B------:R-:W-:-:S04]  /*7380*/  FMUL.FTZ R73, R37, R73 ;  /* 0x0000004925497220 */ /* 0x000fc80000410000 */
[----:B------:R-:W-:Y:S01]  /*7390*/  FFMA.FTZ R73, R36, R72, R73 ;  /* 0x0000004824497223 */ /* 0x000fe20000010049 */
[----:B------:R-:W-:-:S03]  /*73a0*/  @!P3 ISETP.GE.AND P4, PT, R149, R0, PT ;  /* 0x000000009500b20c */ /* 0x000fc60003f86270 */
[----:B------:R-:W-:Y:S01]  /*73b0*/  FFMA.FTZ R74, R38, R74, R73 ;  /* 0x0000004a264a7223 */ /* 0x000fe20000010049 */
[----:B------:R-:W-:Y:S02]  /*73c0*/  @!P3 IADD3 R73, R149, 0x1, RZ ;  /* 0x000000019549b810 */ /* 0x000fe40007ffe0ff */
[----:B------:R-:W-:Y:S02]  /*73d0*/  @!P3 FSEL R104, R104, RZ, !P4 ;  /* 0x000000ff6868b208 */ /* 0x000fe40006000000 */
[----:B------:R-:W-:Y:S02]  /*73e0*/  @!P3 ISETP.GE.AND P4, PT, R73, R0, PT ;  /* 0x000000004900b20c */ /* 0x000fe40003f86270 */
[C---:B------:R-:W-:Y:S02]  /*73f0*/  @!P3 IADD3 R129, R149.reuse, 0x3, RZ ;  /* 0x000000039581b810 */ /* 0x040fe40007ffe0ff */
[----:B------:R-:W-:Y:S02]  /*7400*/  @!P3 IADD3 R73, R149, 0x2, RZ ;  /* 0x000000029549b810 */ /* 0x000fe40007ffe0ff */
[----:B------:R-:W-:-:S02]  /*7410*/  @!P3 FSEL R105, R105, RZ, !P6 ;  /* 0x000000ff6969b208 */ /* 0x000fc40007000000 */
[-C--:B------:R-:W-:Y:S02]  /*7420*/  @!P3 ISETP.GE.AND P2, PT, R129, R0.reuse, PT ;  /* 0x000000008100b20c */ /* 0x080fe40003f46270 */
[-C--:B------:R-:W-:Y:S02]  /*7430*/  @!P3 ISETP.GE.AND P6, PT, R73, R0.reuse, PT ;  /* 0x000000004900b20c */ /* 0x080fe40003fc6270 */
[----:B------:R-:W-:Y:S02]  /*7440*/  @!P3 IADD3 R73, R149, 0x3, RZ ;  /* 0x000000039549b810 */ /* 0x000fe40007ffe0ff */
[----:B------:R-:W-:Y:S02]  /*7450*/  @!P3 FSEL R106, R106, RZ, !P5 ;  /* 0x000000ff6a6ab208 */ /* 0x000fe40006800000 */
[----:B------:R-:W-:Y:S02]  /*7460*/  @!P3 FSEL R107, R107, RZ, !P2 ;  /* 0x000000ff6b6bb208 */ /* 0x000fe40005000000 */
[----:B------:R-:W-:-:S02]  /*7470*/  @!P3 ISETP.GE.AND P5, PT, R73, R0, PT ;  /* 0x000000004900b20c */ /* 0x000fc40003fa6270 */
[CC--:B------:R-:W-:Y:S02]  /*7480*/  @!P3 ISETP.GE.AND P2, PT, R149.reuse, R0.reuse, PT ;  /* 0x000000009500b20c */ /* 0x0c0fe40003f46270 */
[----:B------:R-:W-:Y:S01]  /*7490*/  @!P3 IADD3 R73, R149, 0x1, RZ ;  /* 0x000000019549b810 */ /* 0x000fe20007ffe0ff */
[----:B------:R-:W-:Y:S01]  /*74a0*/  FMUL.FTZ R81, R37, R81 ;  /* 0x0000005125517220 */ /* 0x000fe20000410000 */
[----:B------:R-:W-:Y:S02]  /*74b0*/  @!P3 FSEL R116, R116, RZ, !P2 ;  /* 0x000000ff7474b208 */ /* 0x000fe40005000000 */
[----:B------:R-:W-:Y:S02]  /*74c0*/  @!P3 ISETP.GE.AND P2, PT, R73, R0, PT ;  /* 0x000000004900b20c */ /* 0x000fe40003f46270 */
[----:B------:R-:W-:Y:S02]  /*74d0*/  @!P3 FSEL R117, R117, RZ, !P4 ;  /* 0x000000ff7575b208 */ /* 0x000fe40006000000 */
[----:B------:R-:W-:Y:S01]  /*74e0*/  IADD3 R73, P4, R221, R132, RZ ;  /* 0x00000084dd497210 */ /* 0x000fe20007f9e0ff */
[----:B------:R-:W-:Y:S01]  /*74f0*/  FFMA.FTZ R81, R36, R80, R81 ;  /* 0x0000005024517223 */ /* 0x000fe20000010051 */
[----:B------:R-:W-:-:S02]  /*7500*/  @!P3 FSEL R118, R118, RZ, !P6 ;  /* 0x000000ff7676b208 */ /* 0x000fc40007000000 */
[----:B------:R-:W-:Y:S02]  /*7510*/  LEA R72, P6, R73, c[0x0][0x178], 0x2 ;  /* 0x00005e0049487a11 */ /* 0x000fe400078c10ff */
[----:B------:R-:W-:Y:S01]  /*7520*/  LEA.HI.X.SX32 R80, R221, R140, 0x1, P4 ;  /* 0x0000008cdd507211 */ /* 0x000fe200020f0eff */
[----:B------:R-:W-:Y:S01]  /*7530*/  FFMA.FTZ R74, R39, R75, R74 ;  /* 0x0000004b274a7223 */ /* 0x000fe2000001004a */
[----:B------:R-:W-:Y:S02]  /*7540*/  @!P3 IADD3 R75, R149, 0x2, RZ ;  /* 0x00000002954bb810 */ /* 0x000fe40007ffe0ff */
[----:B------:R-:W-:Y:S01]  /*7550*/  LEA.HI.X R73, R73, c[0x0][0x17c], R80, 0x2, P6 ;  /* 0x00005f0049497a11 */ /* 0x000fe200030f1450 */
[----:B------:R-:W-:Y:S01]  /*7560*/  FADD.FTZ R11, R74, R11 ;  /* 0x0000000b4a0b7221 */ /* 0x000fe20000010000 */
[----:B------:R-:W-:-:S04]  /*7570*/  @!P3 ISETP.GE.AND P4, PT, R75, R0, PT ;  /* 0x000000004b00b20c */ /* 0x000fc80003f86270 */
[----:B------:R-:W5:Y:S01]  /*7580*/  LDG.E.128.CONSTANT R72, [R72.64] ;  /* 0x0000000a48487981 */ /* 0x000f62000c1e9d00 */
[----:B------:R-:W-:Y:S01]  /*7590*/  FFMA.FTZ R82, R38, R82, R81 ;  /* 0x0000005226527223 */ /* 0x000fe20000010051 */
[CC--:B------:R-:W-:Y:S02]  /*75a0*/  @!P3 ISETP.GE.AND P6, PT, R149.reuse, R0.reuse, PT ;  /* 0x000000009500b20c */ /* 0x0c0fe40003fc6270 */
[----:B------:R-:W-:Y:S01]  /*75b0*/  @!P3 IADD3 R81, R149, 0x3, RZ ;  /* 0x000000039551b810 */ /* 0x000fe20007ffe0ff */
[----:B------:R-:W-:Y:S01]  /*75c0*/  FMUL.FTZ R77, R37, R77 ;  /* 0x0000004d254d7220 */ /* 0x000fe20000410000 */
[----:B------:R-:W-:Y:S02]  /*75d0*/  @!P3 FSEL R119, R119, RZ, !P5 ;  /* 0x000000ff7777b208 */ /* 0x000fe40006800000 */
[----:B------:R-:W-:Y:S02]  /*75e0*/  @!P3 ISETP.GE.AND P5, PT, R81, R0, PT ;  /* 0x000000005100b20c */ /* 0x000fe40003fa6270 */
[----:B------:R-:W-:-:S02]  /*75f0*/  @!P3 FSEL R124, R124, RZ, !P6 ;  /* 0x000000ff7c7cb208 */ /* 0x000fc40007000000 */
[----:B------:R-:W-:Y:S01]  /*7600*/  IADD3 R81, P6, R220, R132, RZ ;  /* 0x00000084dc517210 */ /* 0x000fe20007fde0ff */
[----:B------:R-:W-:Y:S01]  /*7610*/  FFMA.FTZ R129, R39, R83, R82 ;  /* 0x0000005327817223 */ /* 0x000fe20000010052 */
[----:B------:R-:W-:Y:S01]  /*7620*/  @!P3 IADD3 R83, R149, 0x1, RZ ;  /* 0x000000019553b810 */ /* 0x000fe20007ffe0ff */
[----:B------:R-:W-:Y:S01]  /*7630*/  FFMA.FTZ R77, R36, R76, R77 ;  /* 0x0000004c244d7223 */ /* 0x000fe2000001004d */
[----:B------:R-:W-:Y:S02]  /*7640*/  @!P3 FSEL R125, R125, RZ, !P2 ;  /* 0x000000ff7d7db208 */ /* 0x000fe40005000000 */
[----:B------:R-:W-:Y:S02]  /*7650*/  LEA R80, P2, R81, c[0x0][0x178], 0x2 ;  /* 0x00005e0051507a11 */ /* 0x000fe400078410ff */
[----:B------:R-:W-:Y:S01]  /*7660*/  LEA.HI.X.SX32 R76, R220, R140, 0x1, P6 ;  /* 0x0000008cdc4c7211 */ /* 0x000fe200030f0eff */
[----:B------:R-:W-:Y:S01]  /*7670*/  FFMA.FTZ R78, R38, R78, R77 ;  /* 0x0000004e264e7223 */ /* 0x000fe2000001004d */
[----:B------:R-:W-:-:S02]  /*7680*/  @!P3 ISETP.GE.AND P6, PT, R83, R0, PT ;  /* 0x000000005300b20c */ /* 0x000fc40003fc6270 */
[----:B------:R-:W-:Y:S02]  /*7690*/  @!P3 IADD3 R77, R149, 0x3, RZ ;  /* 0x00000003954db810 */ /* 0x000fe40007ffe0ff */
[----:B------:R-:W-:Y:S02]  /*76a0*/  LEA.HI.X R81, R81, c[0x0][0x17c], R76, 0x2, P2 ;  /* 0x00005f0051517a11 */ /* 0x000fe400010f144c */
[----:B------:R-:W-:Y:S02]  /*76b0*/  @!P3 IADD3 R83, R149, 0x2, RZ ;  /* 0x000000029553b810 */ /* 0x000fe40007ffe0ff */
[----:B------:R-:W-:Y:S02]  /*76c0*/  @!P3 FSEL R126, R126, RZ, !P4 ;  /* 0x000000ff7e7eb208 */ /* 0x000fe40006000000 */
[----:B------:R-:W-:Y:S02]  /*76d0*/  @!P3 FSEL R127, R127, RZ, !P5 ;  /* 0x000000ff7f7fb208 */ /* 0x000fe40006800000 */
[----:B------:R-:W-:-:S02]  /*76e0*/  @!P3 ISETP.GE.AND P4, PT, R77, R0, PT ;  /* 0x000000004d00b20c */ /* 0x000fc40003f86270 */
[CC--:B------:R-:W-:Y:S02]  /*76f0*/  @!P3 ISETP.GE.AND P5, PT, R149.reuse, R0.reuse, PT ;  /* 0x000000009500b20c */ /* 0x0c0fe40003fa6270 */
[----:B------:R-:W-:Y:S02]  /*7700*/  @!P3 IADD3 R77, R149, 0x1, RZ ;  /* 0x00000001954db810 */ /* 0x000fe40007ffe0ff */
[-C--:B------:R-:W-:Y:S02]  /*7710*/  @!P3 ISETP.GE.AND P2, PT, R83, R0.reuse, PT ;  /* 0x000000005300b20c */ /* 0x080fe40003f46270 */
[----:B------:R-:W5:Y:S01]  /*7720*/  LDG.E.128.CONSTANT R80, [R80.64] ;  /* 0x0000000a50507981 */ /* 0x000f62000c1e9d00 */
[----:B------:R-:W-:Y:S02]  /*7730*/  @!P3 FSEL R120, R120, RZ, !P5 ;  /* 0x000000ff7878b208 */ /* 0x000fe40006800000 */
[----:B------:R-:W-:Y:S02]  /*7740*/  @!P3 ISETP.GE.AND P5, PT, R77, R0, PT ;  /* 0x000000004d00b20c */ /* 0x000fe40003fa6270 */
[----:B------:R-:W-:-:S02]  /*7750*/  @!P3 IADD3 R77, R149, 0x2, RZ ;  /* 0x00000002954db810 */ /* 0x000fc40007ffe0ff */
[----:B------:R-:W-:Y:S02]  /*7760*/  @!P3 FSEL R121, R121, RZ, !P6 ;  /* 0x000000ff7979b208 */ /* 0x000fe40007000000 */
        /* <DEDUP_REMOVED lines=19> */
[----:B------:R-:W-:Y:S01]  /*78a0*/  FFMA.FTZ R86, R38, R86, R85 ;  /* 0x0000005626567223 */ /* 0x000fe20000010055 */
[----:B------:R-:W-:Y:S01]  /*78b0*/  @!P3 ISETP.GE.AND P5, PT, R79, R0, PT ;  /* 0x000000004f00b20c */ /* 0x000fe20003fa6270 */
[----:B------:R-:W-:Y:S01]  /*78c0*/  FADD.FTZ R9, R78, R9 ;  /* 0x000000094e097221 */ /* 0x000fe20000010000 */
[----:B------:R-:W-:-:S02]  /*78d0*/  @!P3 FSEL R43, R43, RZ, !P2 ;  /* 0x000000ff2b2bb208 */ /* 0x000fc40005000000 */
[----:B------:R-:W-:Y:S01]  /*78e0*/  @!P3 ISETP.GE.AND P6, PT, R149, R0, PT ;  /* 0x000000009500b20c */ /* 0x000fe20003fc6270 */
[----:B------:R-:W5:Y:S01]  /*78f0*/  LDG.E.128.CONSTANT R76, [R76.64] ;  /* 0x0000000a4c4c7981 */ /* 0x000f62000c1e9d00 */
[----:B------:R-:W-:Y:S01]  /*7900*/  IADD3 R85, P2, R218, R132, RZ ;  /* 0x00000084da557210 */ /* 0x000fe20007f5e0ff */
[----:B------:R-:W-:Y:S02]  /*7910*/  FMUL.FTZ R93, R37, R93 ;  /* 0x0000005d255d7220 */ /* 0x000fe40000410000 */
[----:B------:R-:W-:Y:S01]  /*7920*/  FADD.FTZ R10, R129, R10 ;  /* 0x0000000a810a7221 */ /* 0x000fe20000010000 */
[----:B------:R-:W-:Y:S01]  /*7930*/  @!P3 FSEL R44, R44, RZ, !P6 ;  /* 0x000000ff2c2cb208 */ /* 0x000fe20007000000 */
[----:B------:R-:W-:Y:S01]  /*7940*/  FFMA.FTZ R129, R39, R87, R86 ;  /* 0x0000005727817223 */ /* 0x000fe20000010056 */
[----:B------:R-:W-:Y:S01]  /*7950*/  @!P3 IADD3 R87, R149, 0x3, RZ ;  /* 0x000000039557b810 */ /* 0x000fe20007ffe0ff */
[----:B------:R-:W-:Y:S01]  /*7960*/  FFMA.FTZ R93, R36, R92, R93 ;  /* 0x0000005c245d7223 */ /* 0x000fe2000001005d */
[----:B------:R-:W-:-:S02]  /*7970*/  LEA R84, P6, R85, c[0x0][0x178], 0x2 ;  /* 0x00005e0055547a11 */ /* 0x000fc400078c10ff */
[----:B------:R-:W-:Y:S02]  /*7980*/  LEA.HI.X.SX32 R86, R218, R140, 0x1, P2 ;  /* 0x0000008cda567211 */ /* 0x000fe400010f0eff */
[----:B------:R-:W-:Y:S01]  /*7990*/  @!P3 ISETP.GE.AND P2, PT, R87, R0, PT ;  /* 0x000000005700b20c */ /* 0x000fe20003f46270 */
[----:B------:R-:W-:Y:S01]  /*79a0*/  FFMA.FTZ R94, R38, R94, R93 ;  /* 0x0000005e265e7223 */ /* 0x000fe2000001005d */
[----:B------:R-:W-:Y:S02]  /*79b0*/  LEA.HI.X R85, R85, c[0x0][0x17c], R86, 0x2, P6 ;  /* 0x00005f0055557a11 */ /* 0x000fe400030f1456 */
[C---:B------:R-:W-:Y:S02]  /*79c0*/  @!P3 IADD3 R87, R149.reuse, 0x1, RZ ;  /* 0x000000019557b810 */ /* 0x040fe40007ffe0ff */
[----:B------:R-:W-:Y:S02]  /*79d0*/  @!P3 IADD3 R93, R149, 0x2, RZ ;  /* 0x00000002955db810 */ /* 0x000fe40007ffe0ff */
[----:B------:R-:W-:-:S02]  /*79e0*/  @!P3 ISETP.GE.AND P6, PT, R87, R0, PT ;  /* 0x000000005700b20c */ /* 0x000fc40003fc6270 */
[----:B------:R-:W-:Y:S01]  /*79f0*/  @!P3 FSEL R45, R45, RZ, !P4 ;  /* 0x000000ff2d2db208 */ /* 0x000fe20006000000 */
[----:B------:R-:W5:Y:S01]  /*7a00*/  LDG.E.128.CONSTANT R84, [R84.64] ;  /* 0x0000000a54547981 */ /* 0x000f62000c1e9d00 */
[-C--:B------:R-:W-:Y:S02]  /*7a10*/  @!P3 ISETP.GE.AND P4, PT, R93, R0.reuse, PT ;  /* 0x000000005d00b20c */ /* 0x080fe40003f86270 */
[----:B------:R-:W-:Y:S02]  /*7a20*/  @!P3 FSEL R46, R46, RZ, !P5 ;  /* 0x000000ff2e2eb208 */ /* 0x000fe40006800000 */
[C---:B------:R-:W-:Y:S02]  /*7a30*/  @!P3 IADD3 R93, R149.reuse, 0x3, RZ ;  /* 0x00000003955db810 */ /* 0x040fe40007ffe0ff */
[----:B------:R-:W-:Y:S01]  /*7a40*/  @!P3 ISETP.GE.AND P5, PT, R149, R0, PT ;  /* 0x000000009500b20c */ /* 0x000fe20003fa6270 */
[----:B------:R-:W-:Y:S01]  /*7a50*/  FMUL.FTZ R89, R37, R89 ;  /* 0x0000005925597220 */ /* 0x000fe20000410000 */
[----:B------:R-:W-:-:S02]  /*7a60*/  @!P3 FSEL R47, R47, RZ, !P2 ;  /* 0x000000ff2f2fb208 */ /* 0x000fc40005000000 */
[----:B------:R-:W-:Y:S02]  /*7a70*/  @!P3 ISETP.GE.AND P2, PT, R93, R0, PT ;  /* 0x000000005d00b20c */ /* 0x000fe40003f46270 */
[----:B------:R-:W-:Y:S02]  /*7a80*/  @!P3 FSEL R52, R52, RZ, !P5 ;  /* 0x000000ff3434b208 */ /* 0x000fe40006800000 */
[----:B------:R-:W-:Y:S01]  /*7a90*/  IADD3 R93, P5, R217, R132, RZ ;  /* 0x00000084d95d7210 */ /* 0x000fe20007fbe0ff */
[----:B------:R-:W-:Y:S01]  /*7aa0*/  FFMA.FTZ R89, R36, R88, R89 ;  /* 0x0000005824597223 */ /* 0x000fe20000010059 */
[----:B------:R-:W-:Y:S02]  /*7ab0*/  @!P3 FSEL R53, R53, RZ, !P6 ;  /* 0x000000ff3535b208 */ /* 0x000fe40007000000 */
[----:B------:R-:W-:Y:S02]  /*7ac0*/  LEA R92, P6, R93, c[0x0][0x178], 0x2 ;  /* 0x00005e005d5c7a11 */ /* 0x000fe400078c10ff */
[----:B------:R-:W-:Y:S01]  /*7ad0*/  LEA.HI.X.SX32 R88, R217, R140, 0x1, P5 ;  /* 0x0000008cd9587211 */ /* 0x000fe200028f0eff */
[----:B------:R-:W-:-:S03]  /*7ae0*/  FMUL.FTZ R97, R37, R97 ;  /* 0x0000006125617220 */ /* 0x000fc60000410000 */
[----:B------:R-:W-:Y:S01]  /*7af0*/  LEA.HI.X R93, R93, c[0x0][0x17c], R88, 0x2, P6 ;  /* 0x00005f005d5d7a11 */ /* 0x000fe200030f1458 */
[----:B------:R-:W-:Y:S02]  /*7b00*/  FFMA.FTZ R97, R36, R96, R97 ;  /* 0x0000006024617223 */ /* 0x000fe40000010061 */
[----:B------:R-:W-:Y:S02]  /*7b10*/  FFMA.FTZ R96, R39, R95, R94 ;  /* 0x0000005f27607223 */ /* 0x000fe4000001005e */
[C---:B------:R-:W-:Y:S01]  /*7b20*/  FFMA.FTZ R98, R38.reuse, R98, R97 ;  /* 0x0000006226627223 */ /* 0x040fe20000010061 */
[----:B------:R-:W5:Y:S01]  /*7b30*/  LDG.E.128.CONSTANT R92, [R92.64] ;  /* 0x0000000a5c5c7981 */ /* 0x000f62000c1e9d00 */
[----:B------:R-:W-:Y:S01]  /*7b40*/  FFMA.FTZ R90, R38, R90, R89 ;  /* 0x0000005a265a7223 */ /* 0x000fe20000010059 */
[----:B------:R-:W-:Y:S02]  /*7b50*/  IADD3 R89, P6, R216, R132, RZ ;  /* 0x00000084d8597210 */ /* 0x000fe40007fde0ff */
[----:B------:R-:W-:Y:S01]  /*7b60*/  @!P3 IADD3 R97, R149, 0x1, RZ ;  /* 0x000000019561b810 */ /* 0x000fe20007ffe0ff */
[----:B------:R-:W-:Y:S01]  /*7b70*/  FFMA.FTZ R99, R39, R99, R98 ;  /* 0x0000006327637223 */ /* 0x000fe20000010062 */
[----:B------:R-:W-:-:S02]  /*7b80*/  @!P3 FSEL R54, R54, RZ, !P4 ;  /* 0x000000ff3636b208 */ /* 0x000fc40006000000 */
[----:B------:R-:W-:Y:S02]  /*7b90*/  LEA R88, P4, R89, c[0x0][0x178], 0x2 ;  /* 0x00005e0059587a11 */ /* 0x000fe400078810ff */
[----:B------:R-:W-:Y:S02]  /*7ba0*/  LEA.HI.X.SX32 R98, R216, R140, 0x1, P6 ;  /* 0x0000008cd8627211 */ /* 0x000fe400030f0eff */
[-C--:B------:R-:W-:Y:S02]  /*7bb0*/  @!P3 ISETP.GE.AND P5, PT, R97, R0.reuse, PT ;  /* 0x000000006100b20c */ /* 0x080fe40003fa6270 */
[----:B------:R-:W-:Y:S02]  /*7bc0*/  @!P3 IADD3 R97, R149, 0x2, RZ ;  /* 0x000000029561b810 */ /* 0x000fe40007ffe0ff */
[----:B------:R-:W-:Y:S01]  /*7bd0*/  LEA.HI.X R89, R89, c[0x0][0x17c], R98, 0x2, P4 ;  /* 0x00005f0059597a11 */ /* 0x000fe200020f1462 */
[----:B------:R-:W-:Y:S01]  /*7be0*/  FMUL.FTZ R101, R37, R101 ;  /* 0x0000006525657220 */ /* 0x000fe20000410000 */
[----:B------:R-:W-:-:S02]  /*7bf0*/  @!P3 ISETP.GE.AND P6, PT, R97, R0, PT ;  /* 0x000000006100b20c */ /* 0x000fc40003fc6270 */
[----:B------:R-:W-:Y:S01]  /*7c00*/  IADD3 R97, P4, R215, R132, RZ ;  /* 0x00000084d7617210 */ /* 0x000fe20007f9e0ff */
[----:B------:R-:W-:Y:S01]  /*7c10*/  FFMA.FTZ R98, R39, R91, R90 ;  /* 0x0000005b27627223 */ /* 0x000fe2000001005a */
[----:B------:R-:W-:Y:S01]  /*7c20*/  @!P3 FSEL R55, R55, RZ, !P2 ;  /* 0x000000ff3737b208 */ /* 0x000fe20005000000 */
[----:B------:R-:W-:Y:S01]  /*7c30*/  FADD.FTZ R7, R96, R7 ;  /* 0x0000000760077221 */ /* 0x000fe20000010000 */
[----:B------:R-:W5:Y:S01]  /*7c40*/  LDG.E.128.CONSTANT R88, [R88.64] ;  /* 0x0000000a58587981 */ /* 0x000f62000c1e9d00 */
[----:B------:R-:W-:Y:S01]  /*7c50*/  FFMA.FTZ R101, R36, R100, R101 ;  /* 0x0000006424657223 */ /* 0x000fe20000010065 */
[----:B------:R-:W-:Y:S02]  /*7c60*/  LEA R96, P2, R97, c[0x0][0x178], 0x2 ;  /* 0x00005e0061607a11 */ /* 0x000fe400078410ff */
[----:B------:R-:W-:Y:S01]  /*7c70*/  LEA.HI.X.SX32 R100, R215, R140, 0x1, P4 ;  /* 0x0000008cd7647211 */ /* 0x000fe200020f0eff */
[----:B------:R-:W-:Y:S01]  /*7c80*/  FADD.FTZ R6, R99, R6 ;  /* 0x0000000663067221 */ /* 0x000fe20000010000 */
[----:B------:R-:W-:-:S02]  /*7c90*/  @!P3 IADD3 R99, R149, 0x3, RZ ;  /* 0x000000039563b810 */ /* 0x000fc40007ffe0ff */
[----:B------:R-:W-:Y:S01]  /*7ca0*/  LEA.HI.X R97, R97, c[0x0][0x17c], R100, 0x2, P2 ;  /* 0x00005f0061617a11 */ /* 0x000fe200010f1464 */
[----:B------:R-:W-:Y:S01]  /*7cb0*/  FADD.FTZ R5, R98, R5 ;  /* 0x0000000562057221 */ /* 0x000fe20000010000 */
[----:B------:R-:W-:-:S04]  /*7cc0*/  @!P3 ISETP.GE.AND P4, PT, R99, R0, PT ;  /* 0x000000006300b20c */ /* 0x000fc80003f86270 */
[----:B------:R-:W5:Y:S01]  /*7cd0*/  LDG.E.128.CONSTANT R96, [R96.64] ;  /* 0x0000000a60607981 */ /* 0x000f62000c1e9d00 */
[C---:B------:R-:W-:Y:S01]  /*7ce0*/  @!P3 ISETP.GE.AND P2, PT, R149.reuse, R0, PT ;  /* 0x000000009500b20c */ /* 0x040fe20003f46270 */
[----:B------:R-:W-:Y:S01]  /*7cf0*/  FFMA.FTZ R102, R38, R102, R101 ;  /* 0x0000006626667223 */ /* 0x000fe20000010065 */
[----:B------:R-:W-:Y:S02]  /*7d00*/  @!P3 IADD3 R101, R149, 0x1, RZ ;  /* 0x000000019565b810 */ /* 0x000fe40007ffe0ff */
[----:B--2---:R-:W-:Y:S02]  /*7d10*/  @!P3 FSEL R48, R48, RZ, !P2 ;  /* 0x000000ff3030b208 */ /* 0x004fe40005000000 */
[----:B------:R-:W-:Y:S02]  /*7d20*/  @!P3 ISETP.GE.AND P2, PT, R101, R0, PT ;  /* 0x000000006500b20c */ /* 0x000fe40003f46270 */
[----:B------:R-:W-:Y:S01]  /*7d30*/  @!P3 FSEL R50, R50, RZ, !P6 ;  /* 0x000000ff3232b208 */ /* 0x000fe20007000000 */
[----:B------:R-:W-:Y:S01]  /*7d40*/  FMUL.FTZ R113, R37, R113 ;  /* 0x0000007125717220 */ /* 0x000fe20000410000 */
[----:B------:R-:W-:Y:S01]  /*7d50*/  IADD3 R101, P6, R214, R132, RZ ;  /* 0x00000084d6657210 */ /* 0x000fe20007fde0ff */
[----:B------:R-:W-:Y:S01]  /*7d60*/  FFMA.FTZ R103, R39, R103, R102 ;  /* 0x0000006727677223 */ /* 0x000fe20000010066 */
[----:B------:R-:W-:Y:S01]  /*7d70*/  @!P3 FSEL R51, R51, RZ, !P4 ;  /* 0x000000ff3333b208 */ /* 0x000fe20006000000 */
[----:B------:R-:W-:Y:S01]  /*7d80*/  FMUL.FTZ R109, R37, R109 ;  /* 0x0000006d256d7220 */ /* 0x000fe20000410000 */
[----:B------:R-:W-:Y:S01]  /*7d90*/  LEA R100, P4, R101, c[0x0][0x178], 0x2 ;  /* 0x00005e0065647a11 */ /* 0x000fe200078810ff */
[----:B------:R-:W-:Y:S01]  /*7da0*/  FFMA.FTZ R113, R36, R112, R113 ;  /* 0x0000007024717223 */ /* 0x000fe20000010071 */
[----:B------:R-:W-:Y:S01]  /*7db0*/  LEA.HI.X.SX32 R102, R214, R140, 0x1, P6 ;  /* 0x0000008cd6667211 */ /* 0x000fe200030f0eff */
[----:B------:R-:W-:-:S02]  /*7dc0*/  FFMA.FTZ R109, R36, R108, R109 ;  /* 0x0000006c246d7223 */ /* 0x000fc4000001006d */
[C---:B------:R-:W-:Y:S01]  /*7dd0*/  FFMA.FTZ R114, R38.reuse, R114, R113 ;  /* 0x0000007226727223 */ /* 0x040fe20000010071 */
[----:B------:R-:W-:Y:S01]  /*7de0*/  LEA.HI.X R101, R101, c[0x0][0x17c], R102, 0x2, P4 ;  /* 0x00005f0065657a11 */ /* 0x000fe200020f1466 */
[----:B------:R-:W-:Y:S01]  /*7df0*/  FADD.FTZ R8, R129, R8 ;  /* 0x0000000881087221 */ /* 0x000fe20000010000 */
[----:B------:R-:W-:Y:S02]  /*7e00*/  IADD3 R112, P4, R213, R132, RZ ;  /* 0x00000084d5707210 */ /* 0x000fe40007f9e0ff */
[C---:B------:R-:W-:Y:S01]  /*7e10*/  @!P3 IADD3 R113, R149.reuse, 0x3, RZ ;  /* 0x000000039571b810 */ /* 0x040fe20007ffe0ff */
[----:B------:R-:W-:Y:S01]  /*7e20*/  FFMA.FTZ R110, R38, R110, R109 ;  /* 0x0000006e266e7223 */ /* 0x000fe2000001006d */
[----:B------:R-:W-:Y:S01]  /*7e30*/  @!P3 IADD3 R129, R149, 0x2, RZ ;  /* 0x000000029581b810 */ /* 0x000fe20007ffe0ff */
[----:B------:R-:W-:Y:S01]  /*7e40*/  FADD.FTZ R4, R103, R4 ;  /* 0x0000000467047221 */ /* 0x000fe20000010000 */
[----:B------:R-:W-:Y:S01]  /*7e50*/  LEA.HI.X.SX32 R109, R213, R140, 0x1, P4 ;  /* 0x0000008cd56d7211 */ /* 0x000fe200020f0eff */
[----:B------:R-:W2:Y:S01]  /*7e60*/  LDG.E.128.CONSTANT R100, [R100.64] ;  /* 0x0000000a64647981 */ /* 0x000ea2000c1e9d00 */
[----:B------:R-:W-:-:S02]  /*7e70*/  @!P3 FSEL R49, R49, RZ, !P5 ;  /* 0x000000ff3131b208 */ /* 0x000fc40006800000 */
[-C--:B------:R-:W-:Y:S02]  /*7e80*/  @!P3 ISETP.GE.AND P4, PT, R113, R0.reuse, PT ;  /* 0x000000007100b20c */ /* 0x080fe40003f86270 */
[-C--:B------:R-:W-:Y:S02]  /*7e90*/  @!P3 ISETP.GE.AND P5, PT, R129, R0.reuse, PT ;  /* 0x000000008100b20c */ /* 0x080fe40003fa6270 */
[C---:B------:R-:W-:Y:S02]  /*7ea0*/  @!P3 ISETP.GE.AND P6, PT, R149.reuse, R0, PT ;  /* 0x000000009500b20c */ /* 0x040fe40003fc6270 */
[----:B------:R-:W-:Y:S02]  /*7eb0*/  @!P3 IADD3 R113, R149, 0x1, RZ ;  /* 0x000000019571b810 */ /* 0x000fe40007ffe0ff */
[----:B---3--:R-:W-:Y:S02]  /*7ec0*/  @!P3 FSEL R57, R57, RZ, !P2 ;  /* 0x000000ff3939b208 */ /* 0x008fe40005000000 */
[----:B------:R-:W-:-:S02]  /*7ed0*/  @!P3 FSEL R56, R56, RZ, !P6 ;  /* 0x000000ff3838b208 */ /* 0x000fc40007000000 */
[-C--:B------:R-:W-:Y:S02]  /*7ee0*/  @!P3 ISETP.GE.AND P2, PT, R113, R0.reuse, PT ;  /* 0x000000007100b20c */ /* 0x080fe40003f46270 */
[----:B------:R-:W-:Y:S02]  /*7ef0*/  @!P3 FSEL R58, R58, RZ, !P5 ;  /* 0x000000ff3a3ab208 */ /* 0x000fe40006800000 */
[C---:B------:R-:W-:Y:S02]  /*7f00*/  LEA R108, P6, R112.reuse, c[0x0][0x178], 0x2 ;  /* 0x00005e00706c7a11 */ /* 0x040fe400078c10ff */
[C---:B------:R-:W-:Y:S02]  /*7f10*/  @!P3 IADD3 R113, R149.reuse, 0x3, RZ ;  /* 0x000000039571b810 */ /* 0x040fe40007ffe0ff */
[----:B------:R-:W-:Y:S02]  /*7f20*/  @!P3 ISETP.GE.AND P5, PT, R149, R0, PT ;  /* 0x000000009500b20c */ /* 0x000fe40003fa6270 */
[----:B------:R-:W-:Y:S01]  /*7f30*/  @!P3 FSEL R59, R59, RZ, !P4 ;  /* 0x000000ff3b3bb208 */ /* 0x000fe20006000000 */
[----:B------:R-:W-:Y:S01]  /*7f40*/  FMUL.FTZ R105, R37, R105 ;  /* 0x0000006925697220 */ /* 0x000fe20000410000 */
[----:B------:R-:W-:-:S02]  /*7f50*/  LEA.HI.X R109, R112, c[0x0][0x17c], R109, 0x2, P6 ;  /* 0x00005f00706d7a11 */ /* 0x000fc400030f146d */
[----:B------:R-:W-:Y:S02]  /*7f60*/  @!P3 ISETP.GE.AND P4, PT, R113, R0, PT ;  /* 0x000000007100b20c */ /* 0x000fe40003f86270 */
[----:B----4-:R-:W-:Y:S02]  /*7f70*/  @!P3 FSEL R60, R60, RZ, !P5 ;  /* 0x000000ff3c3cb208 */ /* 0x010fe40006800000 */
[----:B------:R-:W-:Y:S01]  /*7f80*/  IADD3 R113, P5, R212, R132, RZ ;  /* 0x00000084d4717210 */ /* 0x000fe20007fbe0ff */
[----:B------:R-:W-:Y:S01]  /*7f90*/  FFMA.FTZ R115, R39, R115, R114 ;  /* 0x0000007327737223 */ /* 0x000fe20000010072 */
[----:B------:R-:W-:Y:S01]  /*7fa0*/  @!P3 ISETP.GE.AND P6, PT, R129, R0, PT ;  /* 0x000000008100b20c */ /* 0x000fe20003fc6270 */
[----:B------:R-:W-:Y:S01]  /*7fb0*/  FFMA.FTZ R112, R39, R111, R110 ;  /* 0x0000006f27707223 */ /* 0x000fe2000001006e */
[----:B------:R-:W-:Y:S01]  /*7fc0*/  @!P3 IADD3 R129, R149, 0x1, RZ ;  /* 0x000000019581b810 */ /* 0x000fe20007ffe0ff */
[----:B------:R-:W-:Y:S01]  /*7fd0*/  FFMA.FTZ R105, R36, R104, R105 ;  /* 0x0000006824697223 */ /* 0x000fe20000010069 */
[----:B------:R-:W-:Y:S01]  /*7fe0*/  LEA.HI.X.SX32 R114, R212, R140, 0x1, P5 ;  /* 0x0000008cd4727211 */ /* 0x000fe200028f0eff */
[----:B------:R-:W3:Y:S01]  /*7ff0*/  LDG.E.128.CONSTANT R108, [R108.64] ;  /* 0x0000000a6c6c7981 */ /* 0x000ee2000c1e9d00 */
[----:B------:R-:W-:Y:S01]  /*8000*/  LEA R104, P5, R113, c[0x0][0x178], 0x2 ;  /* 0x00005e0071687a11 */ /* 0x000fe200078a10ff */
[----:B------:R-:W-:Y:S01]  /*8010*/  FFMA.FTZ R106, R38, R106, R105 ;  /* 0x0000006a266a7223 */ /* 0x000fe20000010069 */
[----:B------:R-:W-:-:S02]  /*8020*/  @!P3 FSEL R61, R61, RZ, !P2 ;  /* 0x000000ff3d3db208 */ /* 0x000fc40005000000 */
[-C--:B------:R-:W-:Y:S02]  /*8030*/  @!P3 ISETP.GE.AND P2, PT, R129, R0.reuse, PT ;  /* 0x000000008100b20c */ /* 0x080fe40003f46270 */
[----:B------:R-:W-:Y:S02]  /*8040*/  @!P3 IADD3 R129, R149, 0x2, RZ ;  /* 0x000000029581b810 */ /* 0x000fe40007ffe0ff */
[----:B------:R-:W-:Y:S02]  /*8050*/  LEA.HI.X R105, R113, c[0x0][0x17c], R114, 0x2, P5 ;  /* 0x00005f0071697a11 */ /* 0x000fe400028f1472 */
[----:B------:R-:W-:Y:S01]  /*8060*/  @!P3 ISETP.GE.AND P5, PT, R129, R0, PT ;  /* 0x000000008100b20c */ /* 0x000fe20003fa6270 */
[----:B------:R-:W-:Y:S01]  /*8070*/  FFMA.FTZ R129, R39, R107, R106 ;  /* 0x0000006b27817223 */ /* 0x000fe2000001006a */
[----:B------:R-:W-:Y:S02]  /*8080*/  @!P3 FSEL R62, R62, RZ, !P6 ;  /* 0x000000ff3e3eb208 */ /* 0x000fe40007000000 */
[----:B------:R-:W4:Y:S01]  /*8090*/  LDG.E.128.CONSTANT R104, [R104.64] ;  /* 0x0000000a68687981 */ /* 0x000f22000c1e9d00 */
[----:B------:R-:W-:Y:S01]  /*80a0*/  IADD3 R113, P6, R211, R132, RZ ;  /* 0x00000084d3717210 */ /* 0x000fe20007fde0ff */
[----:B------:R-:W-:-:S03]  /*80b0*/  FADD.FTZ R3, R112, R3 ;  /* 0x0000000370037221 */ /* 0x000fc60000010000 */
[----:B------:R-:W-:Y:S02]  /*80c0*/  LEA.HI.X.SX32 R114, R211, R140, 0x1, P6 ;  /* 0x0000008cd3727211 */ /* 0x000fe400030f0eff */
[----:B------:R-:W-:Y:S01]  /*80d0*/  LEA R112, P6, R113, c[0x0][0x178], 0x2 ;  /* 0x00005e0071707a11 */ /* 0x000fe200078c10ff */
[----:B------:R-:W-:Y:S01]  /*80e0*/  FADD.FTZ R2, R115, R2 ;  /* 0x0000000273027221 */ /* 0x000fe20000010000 */
[----:B------:R-:W-:Y:S02]  /*80f0*/  @!P3 IADD3 R115, R149, 0x3, RZ ;  /* 0x000000039573b810 */ /* 0x000fe40007ffe0ff */
[----:B------:R-:W-:Y:S02]  /*8100*/  LEA.HI.X R113, R113, c[0x0][0x17c], R114, 0x2, P6 ;  /* 0x00005f0071717a11 */ /* 0x000fe400030f1472 */
[----:B------:R-:W-:Y:S02]  /*8110*/  @!P3 FSEL R63, R63, RZ, !P4 ;  /* 0x000000ff3f3fb208 */ /* 0x000fe40006000000 */
[----:B------:R-:W-:Y:S01]  /*8120*/  @!P3 ISETP.GE.AND P4, PT, R115, R0, PT ;  /* 0x000000007300b20c */ /* 0x000fe20003f86270 */
[----:B------:R-:W-:Y:S01]  /*8130*/  FMUL.FTZ R117, R37, R117 ;  /* 0x0000007525757220 */ /* 0x000fe20000410000 */
[----:B------:R-:W2:Y:S03]  /*8140*/  LDG.E.128.CONSTANT R112, [R112.64] ;  /* 0x0000000a70707981 */ /* 0x000ea6000c1e9d00 */
[----:B------:R-:W-:Y:S01]  /*8150*/  FFMA.FTZ R117, R36, R116, R117 ;  /* 0x0000007424757223 */ /* 0x000fe20000010075 */
[----:B------:R-:W-:-:S03]  /*8160*/  @!P3 ISETP.GE.AND P6, PT, R149, R0, PT ;  /* 0x000000009500b20c */ /* 0x000fc60003fc6270 */
[----:B------:R-:W-:Y:S01]  /*8170*/  FFMA.FTZ R118, R38, R118, R117 ;  /* 0x0000007626767223 */ /* 0x000fe20000010075 */
[----:B------:R-:W-:Y:S01]  /*8180*/  @!P3 IADD3 R117, R149, 0x1, RZ ;  /* 0x000000019575b810 */ /* 0x000fe20007ffe0ff */
[----:B------:R-:W-:Y:S01]  /*8190*/  FMUL.FTZ R121, R37, R121 ;  /* 0x0000007925797220 */ /* 0x000fe20000410000 */
[----:B-----5:R-:W-:Y:S02]  /*81a0*/  @!P3 FSEL R64, R64, RZ, !P6 ;  /* 0x000000ff4040b208 */ /* 0x020fe40007000000 */
[----:B------:R-:W-:Y:S02]  /*81b0*/  @!P3 ISETP.GE.AND P6, PT, R117, R0, PT ;  /* 0x000000007500b20c */ /* 0x000fe40003fc6270 */
[----:B------:R-:W-:Y:S02]  /*81c0*/  @!P3 FSEL R65, R65, RZ, !P2 ;  /* 0x000000ff4141b208 */ /* 0x000fe40005000000 */
[----:B------:R-:W-:Y:S01]  /*81d0*/  IADD3 R117, P2, R210, R132, RZ ;  /* 0x00000084d2757210 */ /* 0x000fe20007f5e0ff */
[----:B------:R-:W-:Y:S01]  /*81e0*/  FFMA.FTZ R121, R36, R120, R121 ;  /* 0x0000007824797223 */ /* 0x000fe20000010079 */
[----:B------:R-:W-:Y:S01]  /*81f0*/  @!P3 FSEL R66, R66, RZ, !P5 ;  /* 0x000000ff4242b208 */ /* 0x000fe20006800000 */
[----:B------:R-:W-:Y:S01]  /*8200*/  FMUL.FTZ R125, R37, R125 ;  /* 0x0000007d257d7220 */ /* 0x000fe20000410000 */
[----:B------:R-:W-:-:S02]  /*8210*/  LEA R116, P5, R117, c[0x0][0x178], 0x2 ;  /* 0x00005e0075747a11 */ /* 0x000fc400078a10ff */
[----:B------:R-:W-:Y:S01]  /*8220*/  LEA.HI.X.SX32 R120, R210, R140, 0x1, P2 ;  /* 0x0000008cd2787211 */ /* 0x000fe200010f0eff */
[----:B------:R-:W-:-:S03]  /*8230*/  FFMA.FTZ R125, R36, R124, R125 ;  /* 0x0000007c247d7223 */ /* 0x000fc6000001007d */
[----:B------:R-:W-:Y:S01]  /*8240*/  LEA.HI.X R117, R117, c[0x0][0x17c], R120, 0x2, P5 ;  /* 0x00005f0075757a11 */ /* 0x000fe200028f1478 */
[C---:B------:R-:W-:Y:S01]  /*8250*/  FFMA.FTZ R126, R38.reuse, R126, R125 ;  /* 0x0000007e267e7223 */ /* 0x040fe2000001007d */
[----:B------:R-:W-:Y:S01]  /*8260*/  @!P3 IADD3 R125, R149, 0x2, RZ ;  /* 0x00000002957db810 */ /* 0x000fe20007ffe0ff */
[----:B------:R-:W-:Y:S01]  /*8270*/  FFMA.FTZ R120, R39, R119, R118 ;  /* 0x0000007727787223 */ /* 0x000fe20000010076 */
[----:B------:R-:W-:Y:S01]  /*8280*/  @!P3 FSEL R67, R67, RZ, !P4 ;  /* 0x000000ff4343b208 */ /* 0x000fe20006000000 */
[----:B------:R-:W-:Y:S01]  /*8290*/  FFMA.FTZ R122, R38, R122, R121 ;  /* 0x0000007a267a7223 */ /* 0x000fe20000010079 */
[----:B------:R-:W-:Y:S01]  /*82a0*/  @!P3 ISETP.GE.AND P5, PT, R149, R0, PT ;  /* 0x000000009500b20c */ /* 0x000fe20003fa6270 */
[----:B------:R-:W5:Y:S01]  /*82b0*/  LDG.E.128.CONSTANT R116, [R116.64] ;  /* 0x0000000a74747981 */ /* 0x000f62000c1e9d00 */
[----:B------:R-:W-:Y:S02]  /*82c0*/  IADD3 R121, P4, R209, R132, RZ ;  /* 0x00000084d1797210 */ /* 0x000fe40007f9e0ff */
[----:B------:R-:W-:-:S02]  /*82d0*/  @!P3 ISETP.GE.AND P2, PT, R125, R0, PT ;  /* 0x000000007d00b20c */ /* 0x000fc40003f46270 */
[----:B------:R-:W-:Y:S02]  /*82e0*/  @!P3 IADD3 R125, R149, 0x3, RZ ;  /* 0x00000003957db810 */ /* 0x000fe40007ffe0ff */
[----:B------:R-:W-:Y:S02]  /*82f0*/  @!P3 FSEL R68, R68, RZ, !P5 ;  /* 0x000000ff4444b208 */ /* 0x000fe40006800000 */
[----:B------:R-:W-:Y:S02]  /*8300*/  LEA R124, P5, R121, c[0x0][0x178], 0x2 ;  /* 0x00005e00797c7a11 */ /* 0x000fe400078a10ff */
[----:B------:R-:W-:Y:S01]  /*8310*/  LEA.HI.X.SX32 R128, R209, R140, 0x1, P4 ;  /* 0x0000008cd1807211 */ /* 0x000fe200020f0eff */
[----:B------:R-:W-:Y:S01]  /*8320*/  FMUL.FTZ R41, R37, R41 ;  /* 0x0000002925297220 */ /* 0x000fe20000410000 */
[----:B------:R-:W-:Y:S01]  /*8330*/  @!P3 ISETP.GE.AND P4, PT, R125, R0, PT ;  /* 0x000000007d00b20c */ /* 0x000fe20003f86270 */
[----:B------:R-:W-:Y:S01]  /*8340*/  FFMA.FTZ R126, R39, R127, R126 ;  /* 0x0000007f277e7223 */ /* 0x000fe2000001007e */
[----:B------:R-:W-:Y:S01]  /*8350*/  LEA.HI.X R125, R121, c[0x0][0x17c], R128, 0x2, P5 ;  /* 0x00005f00797d7a11 */ /* 0x000fe200028f1480 */
[----:B------:R-:W-:Y:S01]  /*8360*/  FFMA.FTZ R41, R36, R40, R41 ;  /* 0x0000002824297223 */ /* 0x000fe20000010029 */
[----:B------:R-:W-:Y:S01]  /*8370*/  IADD3 R40, P5, R208, R132, RZ ;  /* 0x00000084d0287210 */ /* 0x000fe20007fbe0ff */
[----:B------:R-:W-:Y:S01]  /*8380*/  FADD.FTZ R25, R126, R25 ;  /* 0x000000197e197221 */ /* 0x000fe20000010000 */
[----:B------:R-:W-:Y:S01]  /*8390*/  @!P3 FSEL R69, R69, RZ, !P6 ;  /* 0x000000ff4545b208 */ /* 0x000fe20007000000 */
[----:B------:R-:W-:Y:S01]  /*83a0*/  FFMA.FTZ R122, R39, R123, R122 ;  /* 0x0000007b277a7223 */ /* 0x000fe2000001007a */
[----:B------:R-:W-:Y:S01]  /*83b0*/  @!P3 IADD3 R123, R149, 0x1, RZ ;  /* 0x00000001957bb810 */ /* 0x000fe20007ffe0ff */
[----:B------:R-:W-:Y:S01]  /*83c0*/  FADD.FTZ R33, R120, R33 ;  /* 0x0000002178217221 */ /* 0x000fe20000010000 */
[----:B------:R-:W5:Y:S01]  /*83d0*/  LDG.E.128.CONSTANT R124, [R124.64] ;  /* 0x0000000a7c7c7981 */ /* 0x000f62000c1e9d00 */
[----:B------:R-:W-:-:S02]  /*83e0*/  LEA R120, P6, R40, c[0x0][0x178], 0x2 ;  /* 0x00005e0028787a11 */ /* 0x000fc400078c10ff */
[----:B------:R-:W-:Y:S02]  /*83f0*/  LEA.HI.X.SX32 R121, R208, R140, 0x1, P5 ;  /* 0x0000008cd0797211 */ /* 0x000fe400028f0eff */
[----:B------:R-:W-:Y:S02]  /*8400*/  @!P3 ISETP.GE.AND P5, PT, R123, R0, PT ;  /* 0x000000007b00b20c */ /* 0x000fe40003fa6270 */
[----:B------:R-:W-:Y:S02]  /*8410*/  LEA.HI.X R121, R40, c[0x0][0x17c], R121, 0x2, P6 ;  /* 0x00005f0028797a11 */ /* 0x000fe400030f1479 */
[----:B------:R-:W-:Y:S01]  /*8420*/  @!P3 IADD3 R123, R149, 0x2, RZ ;  /* 0x00000002957bb810 */ /* 0x000fe20007ffe0ff */
[----:B------:R-:W-:-:S03]  /*8430*/  FADD.FTZ R13, R122, R13 ;  /* 0x0000000d7a0d7221 */ /* 0x000fc60000010000 */
[----:B------:R-:W-:Y:S02]  /*8440*/  @!P3 ISETP.GE.AND P6, PT, R123, R0, PT ;  /* 0x000000007b00b20c */ /* 0x000fe40003fc6270 */
[----:B------:R-:W5:Y:S01]  /*8450*/  LDG.E.128.CONSTANT R120, [R120.64] ;  /* 0x0000000a78787981 */ /* 0x000f62000c1e9d00 */
[----:B------:R-:W-:Y:S01]  /*8460*/  @!P3 FSEL R71, R71, RZ, !P4 ;  /* 0x000000ff4747b208 */ /* 0x000fe20006000000 */
[----:B------:R-:W-:Y:S01]  /*8470*/  FFMA.FTZ R42, R38, R42, R41 ;  /* 0x0000002a262a7223 */ /* 0x000fe20000010029 */
[CC--:B------:R-:W-:Y:S02]  /*8480*/  @!P3 ISETP.GE.AND P4, PT, R149.reuse, R0.reuse, PT ;  /* 0x000000009500b20c */ /* 0x0c0fe40003f86270 */
[----:B------:R-:W-:Y:S02]  /*8490*/  @!P3 IADD3 R41, R149, 0x1, RZ ;  /* 0x000000019529b810 */ /* 0x000fe40007ffe0ff */
[----:B------:R-:W-:Y:S02]  /*84a0*/  @!P3 FSEL R72, R72, RZ, !P4 ;  /* 0x000000ff4848b208 */ /* 0x000fe40006000000 */
[----:B------:R-:W-:-:S02]  /*84b0*/  @!P3 ISETP.GE.AND P4, PT, R41, R0, PT ;  /* 0x000000002900b20c */ /* 0x000fc40003f86270 */
[----:B------:R-:W-:Y:S02]  /*84c0*/  @!P3 FSEL R73, R73, RZ, !P5 ;  /* 0x000000ff4949b208 */ /* 0x000fe40006800000 */
[----:B------:R-:W-:Y:S01]  /*84d0*/  IADD3 R41, P5, R207, R132, RZ ;  /* 0x00000084cf297210 */ /* 0x000fe20007fbe0ff */
[----:B------:R-:W-:Y:S02]  /*84e0*/  FFMA.FTZ R43, R39, R43, R42 ;  /* 0x0000002b272b7223 */ /* 0x000fe4000001002a */
[----:B------:R-:W-:Y:S01]  /*84f0*/  FADD.FTZ R32, R129, R32 ;  /* 0x0000002081207221 */ /* 0x000fe20000010000 */
[----:B------:R-:W-:Y:S01]  /*8500*/  LEA.HI.X.SX32 R42, R207, R140, 0x1, P5 ;  /* 0x0000008ccf2a7211 */ /* 0x000fe200028f0eff */
[----:B------:R-:W-:Y:S01]  /*8510*/  FMUL.FTZ R45, R37, R45 ;  /* 0x0000002d252d7220 */ /* 0x000fe20000410000 */
[----:B------:R-:W-:Y:S02]  /*8520*/  LEA R40, P5, R41, c[0x0][0x178], 0x2 ;  /* 0x00005e0029287a11 */ /* 0x000fe400078a10ff */
[----:B------:R-:W-:Y:S01]  /*8530*/  @!P3 IADD3 R129, R149, 0x3, RZ ;  /* 0x000000039581b810 */ /* 0x000fe20007ffe0ff */
[----:B------:R-:W-:Y:S01]  /*8540*/  FFMA.FTZ R45, R36, R44, R45 ;  /* 0x0000002c242d7223 */ /* 0x000fe2000001002d */
[----:B------:R-:W-:-:S02]  /*8550*/  @!P3 FSEL R70, R70, RZ, !P2 ;  /* 0x000000ff4646b208 */ /* 0x000fc40005000000 */
[----:B------:R-:W-:Y:S02]  /*8560*/  LEA.HI.X R41, R41, c[0x0][0x17c], R42, 0x2, P5 ;  /* 0x00005f0029297a11 */ /* 0x000fe400028f142a */
[----:B------:R-:W-:Y:S01]  /*8570*/  @!P3 ISETP.GE.AND P2, PT, R129, R0, PT ;  /* 0x000000008100b20c */ /* 0x000fe20003f46270 */
[----:B------:R-:W-:Y:S02]  /*8580*/  FMUL.FTZ R53, R37, R53 ;  /* 0x0000003525357220 */ /* 0x000fe40000410000 */
[----:B------:R-:W-:Y:S01]  /*8590*/  FADD.FTZ R24, R43, R24 ;  /* 0x000000182b187221 */ /* 0x000fe20000010000 */
[----:B------:R-:W-:Y:S01]  /*85a0*/  @!P3 FSEL R75, R75, RZ, !P2 ;  /* 0x000000ff4b4bb208 */ /* 0x000fe20005000000 */
[----:B------:R-:W-:Y:S01]  /*85b0*/  FFMA.FTZ R46, R38, R46, R45 ;  /* 0x0000002e262e7223 */ /* 0x000fe2000001002d */
[----:B------:R-:W5:Y:S01]  /*85c0*/  LDG.E.128.CONSTANT R40, [R40.64] ;  /* 0x0000000a28287981 */ /* 0x000f62000c1e9d00 */
[----:B------:R-:W-:Y:S01]  /*85d0*/  IADD3 R45, P2, R206, R132, RZ ;  /* 0x00000084ce2d7210 */ /* 0x000fe20007f5e0ff */
[----:B------:R-:W-:-:S03]  /*85e0*/  FFMA.FTZ R53, R36, R52, R53 ;  /* 0x0000003424357223 */ /* 0x000fc60000010035 */
[----:B------:R-:W-:Y:S02]  /*85f0*/  LEA.HI.X.SX32 R52, R206, R140, 0x1, P2 ;  /* 0x0000008cce347211 */ /* 0x000fe400010f0eff */
[----:B------:R-:W-:Y:S01]  /*8600*/  LEA R44, P2, R45, c[0x0][0x178], 0x2 ;  /* 0x00005e002d2c7a11 */ /* 0x000fe200078410ff */
[----:B------:R-:W-:-:S03]  /*8610*/  FMUL.FTZ R49, R37, R49 ;  /* 0x0000003125317220 */ /* 0x000fc60000410000 */
[----:B------:R-:W-:Y:S01]  /*8620*/  LEA.HI.X R45, R45, c[0x0][0x17c], R52, 0x2, P2 ;  /* 0x00005f002d2d7a11 */ /* 0x000fe200010f1434 */
[----:B------:R-:W-:Y:S02]  /*8630*/  FFMA.FTZ R52, R39, R47, R46 ;  /* 0x0000002f27347223 */ /* 0x000fe4000001002e */
[----:B------:R-:W-:Y:S02]  /*8640*/  FFMA.FTZ R49, R36, R48, R49 ;  /* 0x0000003024317223 */ /* 0x000fe40000010031 */
[C---:B------:R-:W-:Y:S01]  /*8650*/  FFMA.FTZ R54, R38.reuse, R54, R53 ;  /* 0x0000003626367223 */ /* 0x040fe20000010035 */
[----:B------:R-:W5:Y:S01]  /*8660*/  LDG.E.128.CONSTANT R44, [R44.64] ;  /* 0x0000000a2c2c7981 */ /* 0x000f62000c1e9d00 */
[----:B------:R-:W-:Y:S01]  /*8670*/  IADD3 R53, P2, R205, R132, RZ ;  /* 0x00000084cd357210 */ /* 0x000fe20007f5e0ff */
[----:B------:R-:W-:Y:S01]  /*8680*/  FFMA.FTZ R50, R38, R50, R49 ;  /* 0x0000003226327223 */ /* 0x000fe20000010031 */
[----:B------:R-:W-:Y:S02]  /*8690*/  @!P3 IADD3 R49, R149, 0x1, RZ ;  /* 0x000000019531b810 */ /* 0x000fe40007ffe0ff */
[----:B------:R-:W-:-:S02]  /*86a0*/  @!P3 FSEL R81, R81, RZ, !P4 ;  /* 0x000000ff5151b208 */ /* 0x000fc40006000000 */
[----:B------:R-:W-:Y:S02]  /*86b0*/  LEA R48, P4, R53, c[0x0][0x178], 0x2 ;  /* 0x00005e0035307a11 */ /* 0x000fe400078810ff */
[----:B------:R-:W-:Y:S02]  /*86c0*/  LEA.HI.X.SX32 R128, R205, R140, 0x1, P2 ;  /* 0x0000008ccd807211 */ /* 0x000fe400010f0eff */
[----:B------:R-:W-:Y:S02]  /*86d0*/  @!P3 ISETP.GE.AND P2, PT, R49, R0, PT ;  /* 0x000000003100b20c */ /* 0x000fe40003f46270 */
[----:B------:R-:W-:Y:S01]  /*86e0*/  LEA.HI.X R49, R53, c[0x0][0x17c], R128, 0x2, P4 ;  /* 0x00005f0035317a11 */ /* 0x000fe200020f1480 */
[C---:B------:R-:W-:Y:S02]  /*86f0*/  FFMA.FTZ R54, R39.reuse, R55, R54 ;  /* 0x0000003727367223 */ /* 0x040fe40000010036 */
[----:B------:R-:W-:-:S03]  /*8700*/  FFMA.FTZ R55, R39, R51, R50 ;  /* 0x0000003327377223 */ /* 0x000fc60000010032 */
[----:B------:R-:W5:Y:S01]  /*8710*/  LDG.E.128.CONSTANT R48, [R48.64] ;  /* 0x0000000a30307981 */ /* 0x000f62000c1e9d00 */
[----:B------:R-:W-:Y:S01]  /*8720*/  @!P3 IADD3 R129, R149, 0x2, RZ ;  /* 0x000000029581b810 */ /* 0x000fe20007ffe0ff */
[----:B------:R-:W-:Y:S01]  /*8730*/  FMUL.FTZ R57, R37, R57 ;  /* 0x0000003925397220 */ /* 0x000fe20000410000 */
[----:B------:R-:W-:Y:S02]  /*8740*/  @!P3 FSEL R74, R74, RZ, !P6 ;  /* 0x000000ff4a4ab208 */ /* 0x000fe40007000000 */
[----:B------:R-:W-:Y:S01]  /*8750*/  IADD3 R53, P4, R204, R132, RZ ;  /* 0x00000084cc357210 */ /* 0x000fe20007f9e0ff */
[----:B------:R-:W-:Y:S01]  /*8760*/  FFMA.FTZ R57, R36, R56, R57 ;  /* 0x0000003824397223 */ /* 0x000fe20000010039 */
[-C--:B------:R-:W-:Y:S02]  /*8770*/  @!P3 ISETP.GE.AND P6, PT, R129, R0.reuse, PT ;  /* 0x000000008100b20c */ /* 0x080fe40003fc6270 */
[C---:B------:R-:W-:Y:S01]  /*8780*/  @!P3 ISETP.GE.AND P5, PT, R149.reuse, R0, PT ;  /* 0x000000009500b20c */ /* 0x040fe20003fa6270 */
[----:B------:R-:W-:Y:S01]  /*8790*/  FADD.FTZ R29, R54, R29 ;  /* 0x0000001d361d7221 */ /* 0x000fe20000010000 */
[----:B------:R-:W-:Y:S01]  /*87a0*/  @!P3 IADD3 R129, R149, 0x3, RZ ;  /* 0x000000039581b810 */ /* 0x000fe20007ffe0ff */
[----:B------:R-:W-:Y:S01]  /*87b0*/  FADD.FTZ R23, R52, R23 ;  /* 0x0000001734177221 */ /* 0x000fe20000010000 */
[----:B------:R-:W-:Y:S01]  /*87c0*/  LEA.HI.X.SX32 R54, R204, R140, 0x1, P4 ;  /* 0x0000008ccc367211 */ /* 0x000fe200020f0eff */
[----:B------:R-:W-:Y:S01]  /*87d0*/  FFMA.FTZ R58, R38, R58, R57 ;  /* 0x0000003a263a7223 */ /* 0x000fe20000010039 */
[----:B------:R-:W-:-:S02]  /*87e0*/  @!P3 FSEL R80, R80, RZ, !P5 ;  /* 0x000000ff5050b208 */ /* 0x000fc40006800000 */
[----:B------:R-:W-:Y:S02]  /*87f0*/  LEA R52, P4, R53, c[0x0][0x178], 0x2 ;  /* 0x00005e0035347a11 */ /* 0x000fe400078810ff */
[----:B------:R-:W-:Y:S02]  /*8800*/  @!P3 ISETP.GE.AND P5, PT, R129, R0, PT ;  /* 0x000000008100b20c */ /* 0x000fe40003fa6270 */
[----:B------:R-:W-:Y:S02]  /*8810*/  @!P3 IADD3 R57, R149, 0x3, RZ ;  /* 0x000000039539b810 */ /* 0x000fe40007ffe0ff */
[----:B------:R-:W-:Y:S02]  /*8820*/  LEA.HI.X R53, R53, c[0x0][0x17c], R54, 0x2, P4 ;  /* 0x00005f0035357a11 */ /* 0x000fe400020f1436 */
[----:B------:R-:W-:Y:S02]  /*8830*/  @!P3 FSEL R82, R82, RZ, !P6 ;  /* 0x000000ff5252b208 */ /* 0x000fe40007000000 */
[----:B------:R-:W-:-:S02]  /*8840*/  @!P3 FSEL R83, R83, RZ, !P5 ;  /* 0x000000ff5353b208 */ /* 0x000fc40006800000 */
[-C--:B------:R-:W-:Y:S02]  /*8850*/  @!P3 ISETP.GE.AND P6, PT, R57, R0.reuse, PT ;  /* 0x000000003900b20c */ /* 0x080fe40003fc6270 */
[CC--:B------:R-:W-:Y:S02]  /*8860*/  @!P3 ISETP.GE.AND P5, PT, R149.reuse, R0.reuse, PT ;  /* 0x000000009500b20c */ /* 0x0c0fe40003fa6270 */
[----:B------:R-:W-:Y:S01]  /*8870*/  @!P3 IADD3 R57, R149, 0x1, RZ ;  /* 0x000000019539b810 */ /* 0x000fe20007ffe0ff */
[----:B------:R-:W-:Y:S01]  /*8880*/  FADD.FTZ R30, R55, R30 ;  /* 0x0000001e371e7221 */ /* 0x000fe20000010000 */
[----:B------:R-:W-:Y:S01]  /*8890*/  @!P3 FSEL R76, R76, RZ, !P5 ;  /* 0x000000ff4c4cb208 */ /* 0x000fe20006800000 */
[----:B------:R-:W5:Y:S01]  /*88a0*/  LDG.E.128.CONSTANT R52, [R52.64] ;  /* 0x0000000a34347981 */ /* 0x000f62000c1e9d00 */
[----:B------:R-:W-:Y:S02]  /*88b0*/  @!P3 ISETP.GE.AND P5, PT, R57, R0, PT ;  /* 0x000000003900b20c */ /* 0x000fe40003fa6270 */
[----:B------:R-:W-:-:S02]  /*88c0*/  @!P3 IADD3 R129, R149, 0x2, RZ ;  /* 0x000000029581b810 */ /* 0x000fc40007ffe0ff */
[----:B------:R-:W-:Y:S02]  /*88d0*/  @!P3 IADD3 R57, R149, 0x2, RZ ;  /* 0x000000029539b810 */ /* 0x000fe40007ffe0ff */
[----:B------:R-:W-:Y:S02]  /*88e0*/  @!P3 FSEL R77, R77, RZ, !P2 ;  /* 0x000000ff4d4db208 */ /* 0x000fe40005000000 */
[-C--:B------:R-:W-:Y:S02]  /*88f0*/  @!P3 ISETP.GE.AND P4, PT, R129, R0.reuse, PT ;  /* 0x000000008100b20c */ /* 0x080fe40003f86270 */
[----:B------:R-:W-:Y:S02]  /*8900*/  @!P3 ISETP.GE.AND P2, PT, R57, R0, PT ;  /* 0x000000003900b20c */ /* 0x000fe40003f46270 */
[----:B------:R-:W-:Y:S02]  /*8910*/  @!P3 IADD3 R57, R149, 0x3, RZ ;  /* 0x000000039539b810 */ /* 0x000fe40007ffe0ff */
[----:B------:R-:W-:-:S02]  /*8920*/  @!P3 FSEL R78, R78, RZ, !P4 ;  /* 0x000000ff4e4eb208 */ /* 0x000fc40006000000 */
[----:B------:R-:W-:Y:S02]  /*8930*/  @!P3 FSEL R79, R79, RZ, !P6 ;  /* 0x000000ff4f4fb208 */ /* 0x000fe40007000000 */
[-C--:B------:R-:W-:Y:S02]  /*8940*/  @!P3 ISETP.GE.AND P4, PT, R57, R0.reuse, PT ;  /* 0x000000003900b20c */ /* 0x080fe40003f86270 */
[CC--:B------:R-:W-:Y:S02]  /*8950*/  @!P3 ISETP.GE.AND P6, PT, R149.reuse, R0.reuse, PT ;  /* 0x000000009500b20c */ /* 0x0c0fe40003fc6270 */
[----:B------:R-:W-:Y:S02]  /*8960*/  @!P3 IADD3 R57, R149, 0x1, RZ ;  /* 0x000000019539b810 */ /* 0x000fe40007ffe0ff */
[----:B------:R-:W-:Y:S02]  /*8970*/  @!P3 FSEL R84, R84, RZ, !P6 ;  /* 0x000000ff5454b208 */ /* 0x000fe40007000000 */
[----:B------:R-:W-:-:S02]  /*8980*/  @!P3 ISETP.GE.AND P6, PT, R57, R0, PT ;  /* 0x000000003900b20c */ /* 0x000fc40003fc6270 */
[----:B------:R-:W-:Y:S02]  /*8990*/  @!P3 IADD3 R57, R149, 0x2, RZ ;  /* 0x000000029539b810 */ /* 0x000fe40007ffe0ff */
[----:B------:R-:W-:Y:S02]  /*89a0*/  @!P3 FSEL R85, R85, RZ, !P5 ;  /* 0x000000ff5555b208 */ /* 0x000fe40006800000 */
[----:B------:R-:W-:Y:S02]  /*89b0*/  @!P3 ISETP.GE.AND P5, PT, R57, R0, PT ;  /* 0x000000003900b20c */ /* 0x000fe40003fa6270 */
[----:B------:R-:W-:Y:S01]  /*89c0*/  @!P3 FSEL R86, R86, RZ, !P2 ;  /* 0x000000ff5656b208 */ /* 0x000fe20005000000 */
[----:B------:R-:W-:Y:S01]  /*89d0*/  FMUL.FTZ R61, R37, R61 ;  /* 0x0000003d253d7220 */ /* 0x000fe20000410000 */
[----:B------:R-:W-:Y:S01]  /*89e0*/  IADD3 R57, P2, R203, R132, RZ ;  /* 0x00000084cb397210 */ /* 0x000fe20007f5e0ff */
[----:B------:R-:W-:Y:S01]  /*89f0*/  FFMA.FTZ R59, R39, R59, R58 ;  /* 0x0000003b273b7223 */ /* 0x000fe2000001003a */
[----:B------:R-:W-:Y:S01]  /*8a00*/  @!P3 FSEL R87, R87, RZ, !P4 ;  /* 0x000000ff5757b208 */ /* 0x000fe20006000000 */
[----:B------:R-:W-:Y:S01]  /*8a10*/  FFMA.FTZ R61, R36, R60, R61 ;  /* 0x0000003c243d7223 */ /* 0x000fe2000001003d */
[----:B------:R-:W-:-:S02]  /*8a20*/  LEA R56, P4, R57, c[0x0][0x178], 0x2 ;  /* 0x00005e0039387a11 */ /* 0x000fc400078810ff */
[----:B------:R-:W-:Y:S01]  /*8a30*/  LEA.HI.X.SX32 R58, R203, R140, 0x1, P2 ;  /* 0x0000008ccb3a7211 */ /* 0x000fe200010f0eff */
[----:B------:R-:W-:Y:S01]  /*8a40*/  FFMA.FTZ R62, R38, R62, R61 ;  /* 0x0000003e263e7223 */ /* 0x000fe2000001003d */
[----:B------:R-:W-:Y:S02]  /*8a50*/  @!P3 IADD3 R61, R149, 0x1, RZ ;  /* 0x00000001953db810 */ /* 0x000fe40007ffe0ff */
[----:B------:R-:W-:Y:S02]  /*8a60*/  LEA.HI.X R57, R57, c[0x0][0x17c], R58, 0x2, P4 ;  /* 0x00005f0039397a11 */ /* 0x000fe400020f143a */
[C---:B------:R-:W-:Y:S02]  /*8a70*/  @!P3 ISETP.GE.AND P4, PT, R149.reuse, R0, PT ;  /* 0x000000009500b20c */ /* 0x040fe40003f86270 */
[----:B------:R-:W-:Y:S02]  /*8a80*/  @!P3 IADD3 R129, R149, 0x3, RZ ;  /* 0x000000039581b810 */ /* 0x000fe40007ffe0ff */
[----:B------:R-:W-:-:S02]  /*8a90*/  @!P3 FSEL R92, R92, RZ, !P4 ;  /* 0x000000ff5c5cb208 */ /* 0x000fc40006000000 */
[-C--:B------:R-:W-:Y:S02]  /*8aa0*/  @!P3 ISETP.GE.AND P4, PT, R61, R0.reuse, PT ;  /* 0x000000003d00b20c */ /* 0x080fe40003f86270 */
[----:B------:R-:W-:Y:S02]  /*8ab0*/  @!P3 IADD3 R61, R149, 0x2, RZ ;  /* 0x00000002953db810 */ /* 0x000fe40007ffe0ff */
[----:B------:R-:W-:Y:S02]  /*8ac0*/  @!P3 FSEL R93, R93, RZ, !P6 ;  /* 0x000000ff5d5db208 */ /* 0x000fe40007000000 */
[-C--:B------:R-:W-:Y:S02]  /*8ad0*/  @!P3 ISETP.GE.AND P2, PT, R129, R0.reuse, PT ;  /* 0x000000008100b20c */ /* 0x080fe40003f46270 */
[----:B------:R-:W-:Y:S02]  /*8ae0*/  @!P3 ISETP.GE.AND P6, PT, R61, R0, PT ;  /* 0x000000003d00b20c */ /* 0x000fe40003fc6270 */
[----:B------:R-:W-:Y:S01]  /*8af0*/  @!P3 IADD3 R61, R149, 0x3, RZ ;  /* 0x00000003953db810 */ /* 0x000fe20007ffe0ff */
[----:B------:R-:W-:Y:S01]  /*8b00*/  FADD.FTZ R22, R59, R22 ;  /* 0x000000163b167221 */ /* 0x000fe20000010000 */
[----:B------:R-:W-:Y:S01]  /*8b10*/  @!P3 FSEL R94, R94, RZ, !P5 ;  /* 0x000000ff5e5eb208 */ /* 0x000fe20006800000 */
[----:B------:R-:W5:Y:S01]  /*8b20*/  LDG.E.128.CONSTANT R56, [R56.64] ;  /* 0x0000000a38387981 */ /* 0x000f62000c1e9d00 */
[----:B------:R-:W-:-:S02]  /*8b30*/  @!P3 FSEL R95, R95, RZ, !P2 ;  /* 0x000000ff5f5fb208 */ /* 0x000fc40005000000 */
[-C--:B------:R-:W-:Y:S02]  /*8b40*/  @!P3 ISETP.GE.AND P5, PT, R61, R0.reuse, PT ;  /* 0x000000003d00b20c */ /* 0x080fe40003fa6270 */
[CC--:B------:R-:W-:Y:S02]  /*8b50*/  @!P3 ISETP.GE.AND P2, PT, R149.reuse, R0.reuse, PT ;  /* 0x000000009500b20c */ /* 0x0c0fe40003f46270 */
[----:B------:R-:W-:Y:S02]  /*8b60*/  @!P3 IADD3 R61, R149, 0x1, RZ ;  /* 0x00000001953db810 */ /* 0x000fe40007ffe0ff */
[----:B------:R-:W-:Y:S02]  /*8b70*/  @!P3 FSEL R88, R88, RZ, !P2 ;  /* 0x000000ff5858b208 */ /* 0x000fe40005000000 */
[----:B------:R-:W-:Y:S02]  /*8b80*/  @!P3 ISETP.GE.AND P2, PT, R61, R0, PT ;  /* 0x000000003d00b20c */ /* 0x000fe40003f46270 */
[----:B------:R-:W-:-:S02]  /*8b90*/  @!P3 IADD3 R61, R149, 0x2, RZ ;  /* 0x00000002953db810 */ /* 0x000fc40007ffe0ff */
[----:B------:R-:W-:Y:S02]  /*8ba0*/  @!P3 FSEL R89, R89, RZ, !P4 ;  /* 0x000000ff5959b208 */ /* 0x000fe40006000000 */
        /* <DEDUP_REMOVED lines=10> */
[----:B------:R-:W-:Y:S01]  /*8c50*/  @!P3 IADD3 R63, R149, 0x1, RZ ;  /* 0x00000001953fb810 */ /* 0x000fe20007ffe0ff */
[----:B------:R-:W-:Y:S01]  /*8c60*/  FFMA.FTZ R65, R36, R64, R65 ;  /* 0x0000004024417223 */ /* 0x000fe20000010041 */
[----:B------:R-:W-:Y:S02]  /*8c70*/  @!P3 FSEL R97, R97, RZ, !P2 ;  /* 0x000000ff6161b208 */ /* 0x000fe40005000000 */
        /* <DEDUP_REMOVED lines=10> */
[C---:B------:R-:W-:Y:S02]  /*8d20*/  @!P3 ISETP.GE.AND P5, PT, R149.reuse, R0, PT ;  /* 0x000000009500b20c */ /* 0x040fe40003fa6270 */
[----:B------:R-:W-:Y:S01]  /*8d30*/  @!P3 IADD3 R65, R149, 0x1, RZ ;  /* 0x000000019541b810 */ /* 0x000fe20007ffe0ff */
[----:B------:R-:W-:Y:S01]  /*8d40*/  FMUL.FTZ R69, R37, R69 ;  /* 0x0000004525457220 */ /* 0x000fe20000410000 */
[----:B--2---:R-:W-:Y:S02]  /*8d50*/  @!P3 FSEL R100, R100, RZ, !P5 ;  /* 0x000000ff6464b208 */ /* 0x004fe40006800000 */
[----:B------:R-:W-:-:S02]  /*8d60*/  @!P3 FSEL R98, R98, RZ, !P4 ;  /* 0x000000ff6262b208 */ /* 0x000fc40006000000 */
[----:B------:R-:W-:Y:S01]  /*8d70*/  @!P3 ISETP.GE.AND P5, PT, R65, R0, PT ;  /* 0x000000004100b20c */ /* 0x000fe20003fa6270 */
[----:B------:R-:W-:Y:S01]  /*8d80*/  FFMA.FTZ R69, R36, R68, R69 ;  /* 0x0000004424457223 */ /* 0x000fe20000010045 */
[----:B------:R-:W-:Y:S02]  /*8d90*/  @!P3 ISETP.GE.AND P4, PT, R129, R0, PT ;  /* 0x000000008100b20c */ /* 0x000fe40003f86270 */
[----:B------:R-:W-:Y:S02]  /*8da0*/  @!P3 IADD3 R65, R149, 0x2, RZ ;  /* 0x000000029541b810 */ /* 0x000fe40007ffe0ff */
[----:B------:R-:W-:Y:S01]  /*8db0*/  @!P3 FSEL R101, R101, RZ, !P6 ;  /* 0x000000ff6565b208 */ /* 0x000fe20007000000 */
[----:B------:R-:W-:Y:S01]  /*8dc0*/  FFMA.FTZ R70, R38, R70, R69 ;  /* 0x0000004626467223 */ /* 0x000fe20000010045 */
[----:B------:R-:W-:Y:S02]  /*8dd0*/  @!P3 ISETP.GE.AND P6, PT, R65, R0, PT ;  /* 0x000000004100b20c */ /* 0x000fe40003fc6270 */
[----:B------:R-:W-:-:S02]  /*8de0*/  @!P3 FSEL R103, R103, RZ, !P4 ;  /* 0x000000ff6767b208 */ /* 0x000fc40006000000 */
[----:B------:R-:W-:Y:S02]  /*8df0*/  IADD3 R65, P4, R201, R132, RZ ;  /* 0x00000084c9417210 */ /* 0x000fe40007f9e0ff */
[----:B------:R-:W-:Y:S02]  /*8e00*/  @!P3 IADD3 R69, R149, 0x3, RZ ;  /* 0x000000039545b810 */ /* 0x000fe40007ffe0ff */
[----:B------:R-:W-:Y:S02]  /*8e10*/  @!P3 FSEL R102, R102, RZ, !P2 ;  /* 0x000000ff6666b208 */ /* 0x000fe40005000000 */
[----:B------:R-:W-:Y:S02]  /*8e20*/  LEA.HI.X.SX32 R68, R201, R140, 0x1, P4 ;  /* 0x0000008cc9447211 */ /* 0x000fe400020f0eff */
[-C--:B------:R-:W-:Y:S02]  /*8e30*/  @!P3 ISETP.GE.AND P2, PT, R149, R0.reuse, PT ;  /* 0x000000009500b20c */ /* 0x080fe40003f46270 */
[----:B------:R-:W-:-:S02]  /*8e40*/  @!P3 ISETP.GE.AND P4, PT, R69, R0, PT ;  /* 0x000000004500b20c */ /* 0x000fc40003f86270 */
[----:B------:R-:W-:Y:S02]  /*8e50*/  @!P3 IADD3 R69, R149, 0x1, RZ ;  /* 0x000000019545b810 */ /* 0x000fe40007ffe0ff */
[----:B---3--:R-:W-:Y:S02]  /*8e60*/  @!P3 FSEL R108, R108, RZ, !P2 ;  /* 0x000000ff6c6cb208 */ /* 0x008fe40005000000 */
[----:B------:R-:W-:Y:S02]  /*8e70*/  @!P3 FSEL R109, R109, RZ, !P5 ;  /* 0x000000ff6d6db208 */ /* 0x000fe40006800000 */
[----:B------:R-:W-:Y:S02]  /*8e80*/  LEA R64, P2, R65, c[0x0][0x178], 0x2 ;  /* 0x00005e0041407a11 */ /* 0x000fe400078410ff */
[----:B------:R-:W-:Y:S02]  /*8e90*/  @!P3 ISETP.GE.AND P5, PT, R69, R0, PT ;  /* 0x000000004500b20c */ /* 0x000fe40003fa6270 */
[----:B------:R-:W-:-:S02]  /*8ea0*/  @!P3 IADD3 R69, R149, 0x3, RZ ;  /* 0x000000039545b810 */ /* 0x000fc40007ffe0ff */
[----:B------:R-:W-:Y:S02]  /*8eb0*/  LEA.HI.X R65, R65, c[0x0][0x17c], R68, 0x2, P2 ;  /* 0x00005f0041417a11 */ /* 0x000fe400010f1444 */
[----:B------:R-:W-:Y:S02]  /*8ec0*/  @!P3 FSEL R110, R110, RZ, !P6 ;  /* 0x000000ff6e6eb208 */ /* 0x000fe40007000000 */
[----:B------:R-:W-:Y:S02]  /*8ed0*/  @!P3 FSEL R111, R111, RZ, !P4 ;  /* 0x000000ff6f6fb208 */ /* 0x000fe40006000000 */
[-C--:B------:R-:W-:Y:S02]  /*8ee0*/  @!P3 ISETP.GE.AND P6, PT, R69, R0.reuse, PT ;  /* 0x000000004500b20c */ /* 0x080fe40003fc6270 */
[CC--:B------:R-:W-:Y:S02]  /*8ef0*/  @!P3 ISETP.GE.AND P4, PT, R149.reuse, R0.reuse, PT ;  /* 0x000000009500b20c */ /* 0x0c0fe40003f86270 */
[----:B------:R-:W-:Y:S01]  /*8f00*/  @!P3 IADD3 R69, R149, 0x1, RZ ;  /* 0x000000019545b810 */ /* 0x000fe20007ffe0ff */
[----:B------:R-:W-:Y:S01]  /*8f10*/  FFMA.FTZ R68, R39, R67, R66 ;  /* 0x0000004327447223 */ /* 0x000fe20000010042 */
[----:B----4-:R-:W-:Y:S01]  /*8f20*/  @!P3 FSEL R104, R104, RZ, !P4 ;  /* 0x000000ff6868b208 */ /* 0x010fe20006000000 */
[----:B------:R-:W2:Y:S01]  /*8f30*/  LDG.E.128.CONSTANT R64, [R64.64] ;  /* 0x0000000a40407981 */ /* 0x000ea2000c1e9d00 */
[----:B------:R-:W-:-:S02]  /*8f40*/  @!P3 ISETP.GE.AND P4, PT, R69, R0, PT ;  /* 0x000000004500b20c */ /* 0x000fc40003f86270 */
[C---:B------:R-:W-:Y:S02]  /*8f50*/  @!P3 IADD3 R129, R149.reuse, 0x2, RZ ;  /* 0x000000029581b810 */ /* 0x040fe40007ffe0ff */
[----:B------:R-:W-:Y:S02]  /*8f60*/  @!P3 IADD3 R69, R149, 0x2, RZ ;  /* 0x000000029545b810 */ /* 0x000fe40007ffe0ff */
[----:B------:R-:W-:Y:S02]  /*8f70*/  @!P3 FSEL R105, R105, RZ, !P5 ;  /* 0x000000ff6969b208 */ /* 0x000fe40006800000 */
[-C--:B------:R-:W-:Y:S02]  /*8f80*/  @!P3 ISETP.GE.AND P2, PT, R129, R0.reuse, PT ;  /* 0x000000008100b20c */ /* 0x080fe40003f46270 */
[----:B------:R-:W-:Y:S02]  /*8f90*/  @!P3 ISETP.GE.AND P5, PT, R69, R0, PT ;  /* 0x000000004500b20c */ /* 0x000fe40003fa6270 */
[----:B------:R-:W-:-:S02]  /*8fa0*/  @!P3 IADD3 R69, R149, 0x3, RZ ;  /* 0x000000039545b810 */ /* 0x000fc40007ffe0ff */
[----:B------:R-:W-:Y:S02]  /*8fb0*/  @!P3 FSEL R106, R106, RZ, !P2 ;  /* 0x000000ff6a6ab208 */ /* 0x000fe40005000000 */
[----:B------:R-:W-:Y:S02]  /*8fc0*/  @!P3 FSEL R107, R107, RZ, !P6 ;  /* 0x000000ff6b6bb208 */ /* 0x000fe40007000000 */
[-C--:B------:R-:W-:Y:S02]  /*8fd0*/  @!P3 ISETP.GE.AND P2, PT, R69, R0.reuse, PT ;  /* 0x000000004500b20c */ /* 0x080fe40003f46270 */
[C---:B------:R-:W-:Y:S02]  /*8fe0*/  @!P3 ISETP.GE.AND P6, PT, R149.reuse, R0, PT ;  /* 0x000000009500b20c */ /* 0x040fe40003fc6270 */
[----:B------:R-:W-:Y:S01]  /*8ff0*/  @!P3 IADD3 R69, R149, 0x1, RZ ;  /* 0x000000019545b810 */ /* 0x000fe20007ffe0ff */
[----:B------:R-:W-:Y:S01]  /*9000*/  FFMA.FTZ R71, R39, R71, R70 ;  /* 0x0000004727477223 */ /* 0x000fe20000010046 */
[----:B------:R-:W-:-:S02]  /*9010*/  @!P3 FSEL R112, R112, RZ, !P6 ;  /* 0x000000ff7070b208 */ /* 0x000fc40007000000 */
[----:B------:R-:W-:Y:S02]  /*9020*/  @!P3 ISETP.GE.AND P6, PT, R69, R0, PT ;  /* 0x000000004500b20c */ /* 0x000fe40003fc6270 */
[----:B------:R-:W-:Y:S02]  /*9030*/  @!P3 FSEL R113, R113, RZ, !P4 ;  /* 0x000000ff7171b208 */ /* 0x000fe40006000000 */
[----:B------:R-:W-:Y:S01]  /*9040*/  IADD3 R69, P4, R200, R132, RZ ;  /* 0x00000084c8457210 */ /* 0x000fe20007f9e0ff */
[----:B------:R-:W-:Y:S01]  /*9050*/  FADD.FTZ R148, R71, R148 ;  /* 0x0000009447947221 */ /* 0x000fe20000010000 */
[----:B------:R-:W-:Y:S01]  /*9060*/  @!P3 IADD3 R71, R149, 0x2, RZ ;  /* 0x000000029547b810 */ /* 0x000fe20007ffe0ff */
[----:B------:R-:W-:Y:S01]  /*9070*/  FADD.FTZ R31, R68, R31 ;  /* 0x0000001f441f7221 */ /* 0x000fe20000010000 */
[----:B------:R-:W-:Y:S02]  /*9080*/  @!P3 FSEL R114, R114, RZ, !P5 ;  /* 0x000000ff7272b208 */ /* 0x000fe40006800000 */
[----:B------:R-:W-:-:S02]  /*9090*/  LEA R68, P5, R69, c[0x0][0x178], 0x2 ;  /* 0x00005e0045447a11 */ /* 0x000fc400078a10ff */
[----:B------:R-:W-:Y:S02]  /*90a0*/  LEA.HI.X.SX32 R70, R200, R140, 0x1, P4 ;  /* 0x0000008cc8467211 */ /* 0x000fe400020f0eff */
[----:B------:R-:W-:Y:S02]  /*90b0*/  @!P3 ISETP.GE.AND P4, PT, R71, R0, PT ;  /* 0x000000004700b20c */ /* 0x000fe40003f86270 */
[----:B------:R-:W-:Y:S02]  /*90c0*/  LEA.HI.X R69, R69, c[0x0][0x17c], R70, 0x2, P5 ;  /* 0x00005f0045457a11 */ /* 0x000fe400028f1446 */
[----:B------:R-:W-:-:S04]  /*90d0*/  @!P3 IADD3 R71, R149, 0x3, RZ ;  /* 0x000000039547b810 */ /* 0x000fc80007ffe0ff */
[-C--:B------:R-:W-:Y:S02]  /*90e0*/  @!P3 ISETP.GE.AND P5, PT, R71, R0.reuse, PT ;  /* 0x000000004700b20c */ /* 0x080fe40003fa6270 */
[----:B------:R-:W3:Y:S01]  /*90f0*/  LDG.E.128.CONSTANT R68, [R68.64] ;  /* 0x0000000a44447981 */ /* 0x000ee2000c1e9d00 */
[----:B------:R-:W-:Y:S02]  /*9100*/  @!P3 FSEL R115, R115, RZ, !P2 ;  /* 0x000000ff7373b208 */ /* 0x000fe40005000000 */
[CC--:B------:R-:W-:Y:S02]  /*9110*/  @!P3 ISETP.GE.AND P2, PT, R149.reuse, R0.reuse, PT ;  /* 0x000000009500b20c */ /* 0x0c0fe40003f46270 */
[----:B------:R-:W-:Y:S02]  /*9120*/  @!P3 IADD3 R129, R149, 0x1, RZ ;  /* 0x000000019581b810 */ /* 0x000fe40007ffe0ff */
[----:B-----5:R-:W-:Y:S02]  /*9130*/  @!P3 FSEL R116, R116, RZ, !P2 ;  /* 0x000000ff7474b208 */ /* 0x020fe40005000000 */
[----:B------:R-:W-:-:S02]  /*9140*/  @!P3 ISETP.GE.AND P2, PT, R129, R0, PT ;  /* 0x000000008100b20c */ /* 0x000fc40003f46270 */
[----:B------:R-:W-:Y:S02]  /*9150*/  @!P3 IADD3 R129, R149, 0x2, RZ ;  /* 0x000000029581b810 */ /* 0x000fe40007ffe0ff */
[----:B------:R-:W-:Y:S02]  /*9160*/  @!P3 FSEL R117, R117, RZ, !P6 ;  /* 0x000000ff7575b208 */ /* 0x000fe40007000000 */
[----:B------:R-:W-:Y:S02]  /*9170*/  @!P3 ISETP.GE.AND P6, PT, R129, R0, PT ;  /* 0x000000008100b20c */ /* 0x000fe40003fc6270 */
[----:B------:R-:W-:Y:S02]  /*9180*/  @!P3 IADD3 R129, R149, 0x3, RZ ;  /* 0x000000039581b810 */ /* 0x000fe40007ffe0ff */
[----:B------:R-:W-:Y:S02]  /*9190*/  @!P3 FSEL R118, R118, RZ, !P4 ;  /* 0x000000ff7676b208 */ /* 0x000fe40006000000 */
[----:B------:R-:W-:-:S02]  /*91a0*/  @!P3 FSEL R119, R119, RZ, !P5 ;  /* 0x000000ff7777b208 */ /* 0x000fc40006800000 */
[-C--:B------:R-:W-:Y:S02]  /*91b0*/  @!P3 ISETP.GE.AND P4, PT, R129, R0.reuse, PT ;  /* 0x000000008100b20c */ /* 0x080fe40003f86270 */
[CC--:B------:R-:W-:Y:S02]  /*91c0*/  @!P3 ISETP.GE.AND P5, PT, R149.reuse, R0.reuse, PT ;  /* 0x000000009500b20c */ /* 0x0c0fe40003fa6270 */
[----:B------:R-:W-:Y:S02]  /*91d0*/  @!P3 IADD3 R129, R149, 0x1, RZ ;  /* 0x000000019581b810 */ /* 0x000fe40007ffe0ff */
[----:B------:R-:W-:Y:S02]  /*91e0*/  @!P3 FSEL R124, R124, RZ, !P5 ;  /* 0x000000ff7c7cb208 */ /* 0x000fe40006800000 */
[----:B------:R-:W-:Y:S01]  /*91f0*/  @!P3 ISETP.GE.AND P5, PT, R129, R0, PT ;  /* 0x000000008100b20c */ /* 0x000fe20003fa6270 */
[----:B------:R-:W-:Y:S01]  /*9200*/  FMUL.FTZ R73, R37, R73 ;  /* 0x0000004925497220 */ /* 0x000fe20000410000 */
[----:B------:R-:W-:Y:S01]  /*9210*/  @!P3 IADD3 R129, R149, 0x2, RZ ;  /* 0x000000029581b810 */ /* 0x000fe20007ffe0ff */
[----:B------:R-:W-:Y:S01]  /*9220*/  FMUL.FTZ R81, R37, R81 ;  /* 0x0000005125517220 */ /* 0x000fe20000410000 */
[----:B------:R-:W-:Y:S01]  /*9230*/  @!P3 FSEL R125, R125, RZ, !P2 ;  /* 0x000000ff7d7db208 */ /* 0x000fe20005000000 */
[----:B------:R-:W-:Y:S01]  /*9240*/  FFMA.FTZ R73, R36, R72, R73 ;  /* 0x0000004824497223 */ /* 0x000fe20000010049 */
[----:B------:R-:W-:-:S02]  /*9250*/  @!P3 ISETP.GE.AND P2, PT, R129, R0, PT ;  /* 0x000000008100b20c */ /* 0x000fc40003f46270 */
[----:B------:R-:W-:Y:S01]  /*9260*/  @!P3 IADD3 R129, R149, 0x3, RZ ;  /* 0x000000039581b810 */ /* 0x000fe20007ffe0ff */
[----:B------:R-:W-:Y:S01]  /*9270*/  FFMA.FTZ R81, R36, R80, R81 ;  /* 0x0000005024517223 */ /* 0x000fe20000010051 */
[----:B------:R-:W-:Y:S01]  /*9280*/  @!P3 FSEL R126, R126, RZ, !P6 ;  /* 0x000000ff7e7eb208 */ /* 0x000fe20007000000 */
[----:B------:R-:W-:Y:S01]  /*9290*/  FFMA.FTZ R80, R38, R74, R73 ;  /* 0x0000004a26507223 */ /* 0x000fe20000010049 */
[----:B------:R-:W-:Y:S02]  /*92a0*/  @!P3 ISETP.GE.AND P6, PT, R129, R0, PT ;  /* 0x000000008100b20c */ /* 0x000fe40003fc6270 */
[----:B------:R-:W-:Y:S02]  /*92b0*/  @!P3 FSEL R122, R122, RZ, !P2 ;  /* 0x000000ff7a7ab208 */ /* 0x000fe40005000000 */
[----:B------:R-:W-:Y:S02]  /*92c0*/  IADD3 R73, P2, R199, R132, RZ ;  /* 0x00000084c7497210 */ /* 0x000fe40007f5e0ff */
[----:B------:R-:W-:-:S02]  /*92d0*/  @!P3 FSEL R123, R123, RZ, !P6 ;  /* 0x000000ff7b7bb208 */ /* 0x000fc40007000000 */
[----:B------:R-:W-:Y:S02]  /*92e0*/  LEA R72, P6, R73, c[0x0][0x178], 0x2 ;  /* 0x00005e0049487a11 */ /* 0x000fe400078c10ff */
[----:B------:R-:W-:-:S04]  /*92f0*/  LEA.HI.X.SX32 R74, R199, R140, 0x1, P2 ;  /* 0x0000008cc74a7211 */ /* 0x000fc800010f0eff */
[----:B------:R-:W-:Y:S01]  /*9300*/  LEA.HI.X R73, R73, c[0x0][0x17c], R74, 0x2, P6 ;  /* 0x00005f0049497a11 */ /* 0x000fe200030f144a */
[----:B------:R-:W-:-:S05]  /*9310*/  FFMA.FTZ R80, R39, R75, R80 ;  /* 0x0000004b27507223 */ /* 0x000fca0000010050 */
[----:B------:R-:W4:Y:S01]  /*9320*/  LDG.E.128.CONSTANT R72, [R72.64] ;  /* 0x0000000a48487981 */ /* 0x000f22000c1e9d00 */
[----:B------:R-:W-:Y:S01]  /*9330*/  FFMA.FTZ R82, R38, R82, R81 ;  /* 0x0000005226527223 */ /* 0x000fe20000010051 */
[----:B------:R-:W-:Y:S02]  /*9340*/  @!P3 IADD3 R81, R149, 0x3, RZ ;  /* 0x000000039551b810 */ /* 0x000fe40007ffe0ff */
[----:B------:R-:W-:Y:S02]  /*9350*/  @!P3 FSEL R127, R127, RZ, !P4 ;  /* 0x000000ff7f7fb208 */ /* 0x000fe40006000000 */
[-C--:B------:R-:W-:Y:S02]  /*9360*/  @!P3 ISETP.GE.AND P4, PT, R149, R0.reuse, PT ;  /* 0x000000009500b20c */ /* 0x080fe40003f86270 */
[-C--:B------:R-:W-:Y:S02]  /*9370*/  @!P3 ISETP.GE.AND P2, PT, R81, R0.reuse, PT ;  /* 0x000000005100b20c */ /* 0x080fe40003f46270 */
[----:B------:R-:W-:-:S02]  /*9380*/  @!P3 ISETP.GE.AND P6, PT, R149, R0, PT ;  /* 0x000000009500b20c */ /* 0x000fc40003fc6270 */
[C---:B------:R-:W-:Y:S02]  /*9390*/  @!P3 IADD3 R129, R149.reuse, 0x1, RZ ;  /* 0x000000019581b810 */ /* 0x040fe40007ffe0ff */
[----:B------:R-:W-:Y:S02]  /*93a0*/  @!P3 IADD3 R81, R149, 0x1, RZ ;  /* 0x000000019551b810 */ /* 0x000fe40007ffe0ff */
[----:B------:R-:W-:Y:S02]  /*93b0*/  @!P3 FSEL R120, R120, RZ, !P4 ;  /* 0x000000ff7878b208 */ /* 0x000fe40006000000 */
[----:B------:R-:W-:Y:S02]  /*93c0*/  @!P3 FSEL R40, R40, RZ, !P6 ;  /* 0x000000ff2828b208 */ /* 0x000fe40007000000 */
        /* <DEDUP_REMOVED lines=8> */
[----:B------:R-:W-:Y:S02]  /*9450*/  @!P3 IADD3 R81, R149, 0x3, RZ ;  /* 0x000000039551b810 */ /* 0x000fe40007ffe0ff */
[----:B------:R-:W-:Y:S02]  /*9460*/  @!P3 FSEL R42, R42, RZ, !P5 ;  /* 0x000000ff2a2ab208 */ /* 0x000fe40006800000 */
[----:B------:R-:W-:Y:S02]  /*9470*/  @!P3 FSEL R43, R43, RZ, !P2 ;  /* 0x000000ff2b2bb208 */ /* 0x000fe40005000000 */
[-C--:B------:R-:W-:Y:S02]  /*9480*/  @!P3 ISETP.GE.AND P5, PT, R81, R0.reuse, PT ;  /* 0x000000005100b20c */ /* 0x080fe40003fa6270 */
[C---:B------:R-:W-:Y:S02]  /*9490*/  @!P3 ISETP.GE.AND P2, PT, R149.reuse, R0, PT ;  /* 0x000000009500b20c */ /* 0x040fe40003f46270 */
[----:B------:R-:W-:-:S02]  /*94a0*/  @!P3 IADD3 R81, R149, 0x1, RZ ;  /* 0x000000019551b810 */ /* 0x000fc40007ffe0ff */
[----:B------:R-:W-:Y:S02]  /*94b0*/  @!P3 FSEL R44, R44, RZ, !P2 ;  /* 0x000000ff2c2cb208 */ /* 0x000fe40005000000 */
[-C--:B------:R-:W-:Y:S02]  /*94c0*/  @!P3 ISETP.GE.AND P2, PT, R81, R0.reuse, PT ;  /* 0x000000005100b20c */ /* 0x080fe40003f46270 */
[----:B------:R-:W-:Y:S02]  /*94d0*/  @!P3 IADD3 R81, R149, 0x2, RZ ;  /* 0x000000029551b810 */ /* 0x000fe40007ffe0ff */
[----:B------:R-:W-:Y:S02]  /*94e0*/  @!P3 FSEL R45, R45, RZ, !P6 ;  /* 0x000000ff2d2db208 */ /* 0x000fe40007000000 */
[----:B------:R-:W-:Y:S02]  /*94f0*/  @!P3 ISETP.GE.AND P6, PT, R81, R0, PT ;  /* 0x000000005100b20c */ /* 0x000fe40003fc6270 */
[----:B------:R-:W-:-:S02]  /*9500*/  @!P3 IADD3 R81, R149, 0x3, RZ ;  /* 0x000000039551b810 */ /* 0x000fc40007ffe0ff */
[----:B------:R-:W-:Y:S02]  /*9510*/  @!P3 FSEL R46, R46, RZ, !P4 ;  /* 0x000000ff2e2eb208 */ /* 0x000fe40006000000 */
[----:B------:R-:W-:Y:S02]  /*9520*/  @!P3 FSEL R47, R47, RZ, !P5 ;  /* 0x000000ff2f2fb208 */ /* 0x000fe40006800000 */
[-C--:B------:R-:W-:Y:S02]  /*9530*/  @!P3 ISETP.GE.AND P4, PT, R81, R0.reuse, PT ;  /* 0x000000005100b20c */ /* 0x080fe40003f86270 */
[C---:B------:R-:W-:Y:S02]  /*9540*/  @!P3 ISETP.GE.AND P5, PT, R149.reuse, R0, PT ;  /* 0x000000009500b20c */ /* 0x040fe40003fa6270 */
[----:B------:R-:W-:Y:S02]  /*9550*/  @!P3 IADD3 R81, R149, 0x1, RZ ;  /* 0x000000019551b810 */ /* 0x000fe40007ffe0ff */
[----:B------:R-:W-:-:S02]  /*9560*/  @!P3 FSEL R48, R48, RZ, !P5 ;  /* 0x000000ff3030b208 */ /* 0x000fc40006800000 */
[-C--:B------:R-:W-:Y:S02]  /*9570*/  @!P3 ISETP.GE.AND P5, PT, R81, R0.reuse, PT ;  /* 0x000000005100b20c */ /* 0x080fe40003fa6270 */
[----:B------:R-:W-:Y:S02]  /*9580*/  @!P3 IADD3 R81, R149, 0x2, RZ ;  /* 0x000000029551b810 */ /* 0x000fe40007ffe0ff */
[----:B------:R-:W-:Y:S01]  /*9590*/  @!P3 FSEL R49, R49, RZ, !P2 ;  /* 0x000000ff3131b208 */ /* 0x000fe20005000000 */
[----:B------:R-:W-:Y:S01]  /*95a0*/  FMUL.FTZ R77, R37, R77 ;  /* 0x0000004d254d7220 */ /* 0x000fe20000410000 */
[----:B------:R-:W-:Y:S02]  /*95b0*/  @!P3 ISETP.GE.AND P2, PT, R81, R0, PT ;  /* 0x000000005100b20c */ /* 0x000fe40003f46270 */
[----:B------:R-:W-:Y:S02]  /*95c0*/  @!P3 FSEL R51, R51, RZ, !P4 ;  /* 0x000000ff3333b208 */ /* 0x000fe40006000000 */
[----:B------:R-:W-:Y:S01]  /*95d0*/  IADD3 R81, P4, R198, R132, RZ ;  /* 0x00000084c6517210 */ /* 0x000fe20007f9e0ff */
[----:B------:R-:W-:-:S02]  /*95e0*/  FFMA.FTZ R83, R39, R83, R82 ;  /* 0x0000005327537223 */ /* 0x000fc40000010052 */
[----:B------:R-:W-:Y:S01]  /*95f0*/  FFMA.FTZ R77, R36, R76, R77 ;  /* 0x0000004c244d7223 */ /* 0x000fe2000001004d */
[----:B------:R-:W-:Y:S02]  /*9600*/  LEA.HI.X.SX32 R82, R198, R140, 0x1, P4 ;  /* 0x0000008cc6527211 */ /* 0x000fe400020f0eff */
[----:B------:R-:W-:Y:S01]  /*9610*/  LEA R76, P4, R81, c[0x0][0x178], 0x2 ;  /* 0x00005e00514c7a11 */ /* 0x000fe200078810ff */
[----:B------:R-:W-:-:S03]  /*9620*/  FFMA.FTZ R78, R38, R78, R77 ;  /* 0x0000004e264e7223 */ /* 0x000fc6000001004d */
[----:B------:R-:W-:Y:S01]  /*9630*/  LEA.HI.X R77, R81, c[0x0][0x17c], R82, 0x2, P4 ;  /* 0x00005f00514d7a11 */ /* 0x000fe200020f1452 */
[----:B------:R-:W-:Y:S01]  /*9640*/  FADD.FTZ R20, R83, R20 ;  /* 0x0000001453147221 */ /* 0x000fe20000010000 */
[----:B------:R-:W-:Y:S01]  /*9650*/  @!P3 FSEL R53, R53, RZ, !P5 ;  /* 0x000000ff3535b208 */ /* 0x000fe20006800000 */
[----:B------:R-:W-:Y:S01]  /*9660*/  FFMA.FTZ R83, R39, R79, R78 ;  /* 0x0000004f27537223 */ /* 0x000fe2000001004e */
[C---:B------:R-:W-:Y:S02]  /*9670*/  IADD3 R81, P5, R197.reuse, R132, RZ ;  /* 0x00000084c5517210 */ /* 0x040fe40007fbe0ff */
[----:B------:R-:W5:Y:S01]  /*9680*/  LDG.E.128.CONSTANT R76, [R76.64] ;  /* 0x0000000a4c4c7981 */ /* 0x000f62000c1e9d00 */
[----:B------:R-:W-:Y:S01]  /*9690*/  FADD.FTZ R19, R80, R19 ;  /* 0x0000001350137221 */ /* 0x000fe20000010000 */
[----:B------:R-:W-:Y:S01]  /*96a0*/  LEA.HI.X.SX32 R82, R197, R140, 0x1, P5 ;  /* 0x0000008cc5527211 */ /* 0x000fe200028f0eff */
[----:B------:R-:W-:Y:S01]  /*96b0*/  FMUL.FTZ R85, R37, R85 ;  /* 0x0000005525557220 */ /* 0x000fe20000410000 */
[----:B------:R-:W-:-:S03]  /*96c0*/  LEA R80, P5, R81, c[0x0][0x178], 0x2 ;  /* 0x00005e0051507a11 */ /* 0x000fc600078a10ff */
[----:B------:R-:W-:Y:S01]  /*96d0*/  FFMA.FTZ R85, R36, R84, R85 ;  /* 0x0000005424557223 */ /* 0x000fe20000010055 */
[----:B------:R-:W-:Y:S01]  /*96e0*/  LEA.HI.X R81, R81, c[0x0][0x17c], R82, 0x2, P5 ;  /* 0x00005f0051517a11 */ /* 0x000fe200028f1452 */
[----:B------:R-:W-:Y:S02]  /*96f0*/  FMUL.FTZ R93, R37, R93 ;  /* 0x0000005d255d7220 */ /* 0x000fe40000410000 */
[----:B------:R-:W-:Y:S02]  /*9700*/  FADD.FTZ R18, R83, R18 ;  /* 0x0000001253127221 */ /* 0x000fe40000010000 */
[----:B------:R-:W-:Y:S01]  /*9710*/  FFMA.FTZ R86, R38, R86, R85 ;  /* 0x0000005626567223 */ /* 0x000fe20000010055 */
[----:B------:R-:W-:Y:S01]  /*9720*/  IADD3 R85, P5, R196, R132, RZ ;  /* 0x00000084c4557210 */ /* 0x000fe20007fbe0ff */
[----:B------:R-:W5:Y:S01]  /*9730*/  LDG.E.128.CONSTANT R80, [R80.64] ;  /* 0x0000000a50507981 */ /* 0x000f62000c1e9d00 */
[----:B------:R-:W-:Y:S02]  /*9740*/  FFMA.FTZ R93, R36, R92, R93 ;  /* 0x0000005c245d7223 */ /* 0x000fe4000001005d */
[----:B------:R-:W-:-:S02]  /*9750*/  LEA.HI.X.SX32 R92, R196, R140, 0x1, P5 ;  /* 0x0000008cc45c7211 */ /* 0x000fc400028f0eff */
[----:B------:R-:W-:Y:S01]  /*9760*/  LEA R84, P5, R85, c[0x0][0x178], 0x2 ;  /* 0x00005e0055547a11 */ /* 0x000fe200078a10ff */
[----:B------:R-:W-:-:S03]  /*9770*/  FMUL.FTZ R89, R37, R89 ;  /* 0x0000005925597220 */ /* 0x000fc60000410000 */
[----:B------:R-:W-:Y:S01]  /*9780*/  LEA.HI.X R85, R85, c[0x0][0x17c], R92, 0x2, P5 ;  /* 0x00005f0055557a11 */ /* 0x000fe200028f145c */
[----:B------:R-:W-:Y:S01]  /*9790*/  FFMA.FTZ R94, R38, R94, R93 ;  /* 0x0000005e265e7223 */ /* 0x000fe2000001005d */
[----:B------:R-:W-:Y:S01]  /*97a0*/  @!P3 FSEL R50, R50, RZ, !P6 ;  /* 0x000000ff3232b208 */ /* 0x000fe20007000000 */
[----:B------:R-:W-:Y:S01]  /*97b0*/  FFMA.FTZ R93, R39, R87, R86 ;  /* 0x00000057275d7223 */ /* 0x000fe20000010056 */
[----:B------:R-:W-:Y:S01]  /*97c0*/  @!P3 ISETP.GE.AND P6, PT, R149, R0, PT ;  /* 0x000000009500b20c */ /* 0x000fe20003fc6270 */
[----:B------:R-:W-:Y:S01]  /*97d0*/  FFMA.FTZ R89, R36, R88, R89 ;  /* 0x0000005824597223 */ /* 0x000fe20000010059 */
[----:B------:R-:W-:Y:S01]  /*97e0*/  IADD3 R92, P5, R195, R132, RZ ;  /* 0x00000084c35c7210 */ /* 0x000fe20007fbe0ff */
[----:B------:R-:W5:Y:S01]  /*97f0*/  LDG.E.128.CONSTANT R84, [R84.64] ;  /* 0x0000000a54547981 */ /* 0x000f62000c1e9d00 */
[----:B------:R-:W-:Y:S01]  /*9800*/  @!P3 IADD3 R129, R149, 0x3, RZ ;  /* 0x000000039581b810 */ /* 0x000fe20007ffe0ff */
[----:B------:R-:W-:Y:S01]  /*9810*/  FFMA.FTZ R90, R38, R90, R89 ;  /* 0x0000005a265a7223 */ /* 0x000fe20000010059 */
[----:B------:R-:W-:-:S02]  /*9820*/  @!P3 FSEL R52, R52, RZ, !P6 ;  /* 0x000000ff3434b208 */ /* 0x000fc40007000000 */
[----:B------:R-:W-:Y:S02]  /*9830*/  LEA.HI.X.SX32 R89, R195, R140, 0x1, P5 ;  /* 0x0000008cc3597211 */ /* 0x000fe400028f0eff */
[-C--:B------:R-:W-:Y:S02]  /*9840*/  @!P3 ISETP.GE.AND P6, PT, R129, R0.reuse, PT ;  /* 0x000000008100b20c */ /* 0x080fe40003fc6270 */
[C---:B------:R-:W-:Y:S02]  /*9850*/  LEA R88, P5, R92.reuse, c[0x0][0x178], 0x2 ;  /* 0x00005e005c587a11 */ /* 0x040fe400078a10ff */
[----:B------:R-:W-:Y:S01]  /*9860*/  @!P3 IADD3 R129, R149, 0x1, RZ ;  /* 0x000000019581b810 */ /* 0x000fe20007ffe0ff */
[----:B------:R-:W-:Y:S01]  /*9870*/  FFMA.FTZ R94, R39, R95, R94 ;  /* 0x0000005f275e7223 */ /* 0x000fe2000001005e */
[----:B------:R-:W-:Y:S02]  /*9880*/  LEA.HI.X R89, R92, c[0x0][0x17c], R89, 0x2, P5 ;  /* 0x00005f005c597a11 */ /* 0x000fe400028f1459 */
[-C--:B------:R-:W-:Y:S01]  /*9890*/  @!P3 ISETP.GE.AND P4, PT, R129, R0.reuse, PT ;  /* 0x000000008100b20c */ /* 0x080fe20003f86270 */
[----:B------:R-:W-:Y:S01]  /*98a0*/  FADD.FTZ R17, R94, R17 ;  /* 0x000000115e117221 */ /* 0x000fe20000010000 */
[----:B------:R-:W-:Y:S01]  /*98b0*/  @!P3 FSEL R55, R55, RZ, !P6 ;  /* 0x000000ff3737b208 */ /* 0x000fe20007000000 */
[----:B------:R-:W-:Y:S01]  /*98c0*/  FADD.FTZ R16, R93, R16 ;  /* 0x000000105d107221 */ /* 0x000fe20000010000 */
[----:B------:R-:W-:Y:S01]  /*98d0*/  @!P3 ISETP.GE.AND P6, PT, R149, R0, PT ;  /* 0x000000009500b20c */ /* 0x000fe20003fc6270 */
[----:B------:R-:W-:Y:S01]  /*98e0*/  FFMA.FTZ R94, R39, R91, R90 ;  /* 0x0000005b275e7223 */ /* 0x000fe2000001005a */
[----:B------:R-:W-:Y:S01]  /*98f0*/  @!P3 IADD3 R95, R149, 0x3, RZ ;  /* 0x00000003955fb810 */ /* 0x000fe20007ffe0ff */
[----:B------:R-:W-:Y:S01]  /*9900*/  FMUL.FTZ R97, R37, R97 ;  /* 0x0000006125617220 */ /* 0x000fe20000410000 */
[----:B------:R-:W-:Y:S01]  /*9910*/  @!P3 FSEL R57, R57, RZ, !P4 ;  /* 0x000000ff3939b208 */ /* 0x000fe20006000000 */
[----:B------:R-:W5:Y:S01]  /*9920*/  LDG.E.128.CONSTANT R88, [R88.64] ;  /* 0x0000000a58587981 */ /* 0x000f62000c1e9d00 */
[----:B------:R-:W-:Y:S01]  /*9930*/  IADD3 R93, P4, R194, R132, RZ ;  /* 0x00000084c25d7210 */ /* 0x000fe20007f9e0ff */
[----:B------:R-:W-:Y:S01]  /*9940*/  FFMA.FTZ R97, R36, R96, R97 ;  /* 0x0000006024617223 */ /* 0x000fe20000010061 */
[----:B------:R-:W-:-:S02]  /*9950*/  @!P3 FSEL R56, R56, RZ, !P6 ;  /* 0x000000ff3838b208 */ /* 0x000fc40007000000 */
[----:B------:R-:W-:Y:S02]  /*9960*/  @!P3 ISETP.GE.AND P6, PT, R95, R0, PT ;  /* 0x000000005f00b20c */ /* 0x000fe40003fc6270 */
[C---:B------:R-:W-:Y:S02]  /*9970*/  @!P3 IADD3 R95, R149.reuse, 0x1, RZ ;  /* 0x00000001955fb810 */ /* 0x040fe40007ffe0ff */
[----:B------:R-:W-:Y:S02]  /*9980*/  LEA.HI.X.SX32 R96, R194, R140, 0x1, P4 ;  /* 0x0000008cc2607211 */ /* 0x000fe400020f0eff */
[----:B------:R-:W-:Y:S02]  /*9990*/  @!P3 IADD3 R129, R149, 0x2, RZ ;  /* 0x000000029581b810 */ /* 0x000fe40007ffe0ff */
[----:B------:R-:W-:Y:S02]  /*99a0*/  LEA R92, P4, R93, c[0x0][0x178], 0x2 ;  /* 0x00005e005d5c7a11 */ /* 0x000fe400078810ff */
[----:B------:R-:W-:-:S02]  /*99b0*/  @!P3 FSEL R54, R54, RZ, !P2 ;  /* 0x000000ff3636b208 */ /* 0x000fc40005000000 */
[-C--:B------:R-:W-:Y:S02]  /*99c0*/  @!P3 ISETP.GE.AND P5, PT, R95, R0.reuse, PT ;  /* 0x000000005f00b20c */ /* 0x080fe40003fa6270 */
[-C--:B------:R-:W-:Y:S02]  /*99d0*/  @!P3 ISETP.GE.AND P2, PT, R129, R0.reuse, PT ;  /* 0x000000008100b20c */ /* 0x080fe40003f46270 */
[----:B------:R-:W-:Y:S02]  /*99e0*/  @!P3 IADD3 R95, R149, 0x2, RZ ;  /* 0x00000002955fb810 */ /* 0x000fe40007ffe0ff */
[----:B------:R-:W-:Y:S01]  /*99f0*/  LEA.HI.X R93, R93, c[0x0][0x17c], R96, 0x2, P4 ;  /* 0x00005f005d5d7a11 */ /* 0x000fe200020f1460 */
[----:B------:R-:W-:Y:S01]  /*9a00*/  FADD.FTZ R15, R94, R15 ;  /* 0x0000000f5e0f7221 */ /* 0x000fe20000010000 */
[----:B------:R-:W-:Y:S01]  /*9a10*/  @!P3 FSEL R58, R58, RZ, !P2 ;  /* 0x000000ff3a3ab208 */ /* 0x000fe20005000000 */
[----:B------:R-:W-:Y:S01]  /*9a20*/  FMUL.FTZ R101, R37, R101 ;  /* 0x0000006525657220 */ /* 0x000fe20000410000 */
[----:B------:R-:W-:Y:S01]  /*9a30*/  @!P3 ISETP.GE.AND P2, PT, R95, R0, PT ;  /* 0x000000005f00b20c */ /* 0x000fe20003f46270 */
[----:B------:R-:W-:Y:S01]  /*9a40*/  FFMA.FTZ R98, R38, R98, R97 ;  /* 0x0000006226627223 */ /* 0x000fe20000010061 */
[----:B------:R-:W5:Y:S01]  /*9a50*/  LDG.E.128.CONSTANT R92, [R92.64] ;  /* 0x0000000a5c5c7981 */ /* 0x000f62000c1e9d00 */
[----:B------:R-:W-:Y:S01]  /*9a60*/  IADD3 R97, P4, R193, R132, RZ ;  /* 0x00000084c1617210 */ /* 0x000fe20007f9e0ff */
[----:B------:R-:W-:Y:S01]  /*9a70*/  FFMA.FTZ R101, R36, R100, R101 ;  /* 0x0000006424657223 */ /* 0x000fe20000010065 */
[----:B------:R-:W-:Y:S01]  /*9a80*/  @!P3 FSEL R59, R59, RZ, !P6 ;  /* 0x000000ff3b3bb208 */ /* 0x000fe20007000000 */
[----:B------:R-:W-:Y:S01]  /*9a90*/  FMUL.FTZ R109, R37, R109 ;  /* 0x0000006d256d7220 */ /* 0x000fe20000410000 */
[----:B------:R-:W-:-:S02]  /*9aa0*/  LEA R96, P6, R97, c[0x0][0x178], 0x2 ;  /* 0x00005e0061607a11 */ /* 0x000fc400078c10ff */
[----:B------:R-:W-:Y:S01]  /*9ab0*/  LEA.HI.X.SX32 R100, R193, R140, 0x1, P4 ;  /* 0x0000008cc1647211 */ /* 0x000fe200020f0eff */
[----:B------:R-:W-:Y:S01]  /*9ac0*/  FFMA.FTZ R129, R36, R108, R109 ;  /* 0x0000006c24817223 */ /* 0x000fe2000001006d */
[----:B------:R-:W-:Y:S02]  /*9ad0*/  @!P3 IADD3 R109, R149, 0x3, RZ ;  /* 0x00000003956db810 */ /* 0x000fe40007ffe0ff */
[----:B------:R-:W-:Y:S02]  /*9ae0*/  LEA.HI.X R97, R97, c[0x0][0x17c], R100, 0x2, P6 ;  /* 0x00005f0061617a11 */ /* 0x000fe400030f1464 */
[-C--:B------:R-:W-:Y:S02]  /*9af0*/  @!P3 ISETP.GE.AND P6, PT, R149, R0.reuse, PT ;  /* 0x000000009500b20c */ /* 0x080fe40003fc6270 */
[----:B------:R-:W-:Y:S01]  /*9b00*/  @!P3 ISETP.GE.AND P4, PT, R109, R0, PT ;  /* 0x000000006d00b20c */ /* 0x000fe20003f86270 */
[----:B------:R-:W-:Y:S01]  /*9b10*/  FFMA.FTZ R109, R39, R99, R98 ;  /* 0x00000063276d7223 */ /* 0x000fe20000010062 */
[----:B------:R-:W-:Y:S01]  /*9b20*/  @!P3 FSEL R60, R60, RZ, !P6 ;  /* 0x000000ff3c3cb208 */ /* 0x000fe20007000000 */
[----:B------:R-:W-:Y:S01]  /*9b30*/  FFMA.FTZ R102, R38, R102, R101 ;  /* 0x0000006626667223 */ /* 0x000fe20000010065 */
[----:B------:R-:W5:Y:S01]  /*9b40*/  LDG.E.128.CONSTANT R96, [R96.64] ;  /* 0x0000000a60607981 */ /* 0x000f62000c1e9d00 */
[----:B------:R-:W-:Y:S01]  /*9b50*/  FMUL.FTZ R105, R37, R105 ;  /* 0x0000006925697220 */ /* 0x000fe20000410000 */
[----:B------:R-:W-:-:S02]  /*9b60*/  IADD3 R101, P6, R192, R132, RZ ;  /* 0x00000084c0657210 */ /* 0x000fc40007fde0ff */
[----:B------:R-:W-:Y:S01]  /*9b70*/  @!P3 FSEL R61, R61, RZ, !P5 ;  /* 0x000000ff3d3db208 */ /* 0x000fe20006800000 */
[----:B------:R-:W-:Y:S01]  /*9b80*/  FFMA.FTZ R105, R36, R104, R105 ;  /* 0x0000006824697223 */ /* 0x000fe20000010069 */
[----:B------:R-:W-:Y:S02]  /*9b90*/  LEA R100, P5, R101, c[0x0][0x178], 0x2 ;  /* 0x00005e0065647a11 */ /* 0x000fe400078a10ff */
[----:B------:R-:W-:-:S04]  /*9ba0*/  LEA.HI.X.SX32 R104, R192, R140, 0x1, P6 ;  /* 0x0000008cc0687211 */ /* 0x000fc800030f0eff */
[----:B------:R-:W-:Y:S01]  /*9bb0*/  LEA.HI.X R101, R101, c[0x0][0x17c], R104, 0x2, P5 ;  /* 0x00005f0065657a11 */ /* 0x000fe200028f1468 */
[----:B------:R-:W-:Y:S02]  /*9bc0*/  FFMA.FTZ R108, R39, R103, R102 ;  /* 0x00000067276c7223 */ /* 0x000fe40000010066 */
[C---:B------:R-:W-:Y:S02]  /*9bd0*/  FFMA.FTZ R110, R38.reuse, R110, R129 ;  /* 0x0000006e266e7223 */ /* 0x040fe40000010081 */
[----:B------:R-:W-:Y:S01]  /*9be0*/  FFMA.FTZ R106, R38, R106, R105 ;  /* 0x0000006a266a7223 */ /* 0x000fe20000010069 */
[----:B------:R-:W5:Y:S01]  /*9bf0*/  LDG.E.128.CONSTANT R100, [R100.64] ;  /* 0x0000000a64647981 */ /* 0x000f62000c1e9d00 */
[----:B------:R-:W-:Y:S01]  /*9c00*/  IADD3 R105, P5, R191, R132, RZ ;  /* 0x00000084bf697210 */ /* 0x000fe20007fbe0ff */
[----:B------:R-:W-:Y:S01]  /*9c10*/  FFMA.FTZ R111, R39, R111, R110 ;  /* 0x0000006f276f7223 */ /* 0x000fe2000001006e */
[----:B------:R-:W-:Y:S02]  /*9c20*/  @!P3 FSEL R62, R62, RZ, !P2 ;  /* 0x000000ff3e3eb208 */ /* 0x000fe40005000000 */
[----:B------:R-:W-:-:S02]  /*9c30*/  LEA R104, P2, R105, c[0x0][0x178], 0x2 ;  /* 0x00005e0069687a11 */ /* 0x000fc400078410ff */
[----:B------:R-:W-:Y:S01]  /*9c40*/  LEA.HI.X.SX32 R110, R191, R140, 0x1, P5 ;  /* 0x0000008cbf6e7211 */ /* 0x000fe200028f0eff */
[----:B------:R-:W-:Y:S01]  /*9c50*/  FADD.FTZ R34, R109, R34 ;  /* 0x000000226d227221 */ /* 0x000fe20000010000 */
[----:B------:R-:W-:Y:S02]  /*9c60*/  @!P3 IADD3 R109, R149, 0x2, RZ ;  /* 0x00000002956db810 */ /* 0x000fe40007ffe0ff */
[----:B------:R-:W-:Y:S01]  /*9c70*/  LEA.HI.X R105, R105, c[0x0][0x17c], R110, 0x2, P2 ;  /* 0x00005f0069697a11 */ /* 0x000fe200010f146e */
[----:B------:R-:W-:Y:S01]  /*9c80*/  FADD.FTZ R14, R111, R14 ;  /* 0x0000000e6f0e7221 */ /* 0x000fe20000010000 */
[----:B------:R-:W-:Y:S01]  /*9c90*/  @!P3 ISETP.GE.AND P5, PT, R109, R0, PT ;  /* 0x000000006d00b20c */ /* 0x000fe20003fa6270 */
[----:B------:R-:W-:Y:S01]  /*9ca0*/  FFMA.FTZ R111, R39, R107, R106 ;  /* 0x0000006b276f7223 */ /* 0x000fe2000001006a */
[----:B------:R-:W-:Y:S02]  /*9cb0*/  @!P3 FSEL R63, R63, RZ, !P4 ;  /* 0x000000ff3f3fb208 */ /* 0x000fe40006000000 */
[----:B------:R-:W5:Y:S01]  /*9cc0*/  LDG.E.128.CONSTANT R104, [R104.64] ;  /* 0x0000000a68687981 */ /* 0x000f62000c1e9d00 */
[----:B------:R-:W-:Y:S01]  /*9cd0*/  IADD3 R109, P4, R190, R132, RZ ;  /* 0x00000084be6d7210 */ /* 0x000fe20007f9e0ff */
[----:B------:R-:W-:-:S03]  /*9ce0*/  FADD.FTZ R35, R108, R35 ;  /* 0x000000236c237221 */ /* 0x000fc60000010000 */
[----:B------:R-:W-:Y:S02]  /*9cf0*/  LEA.HI.X.SX32 R110, R190, R140, 0x1, P4 ;  /* 0x0000008cbe6e7211 */ /* 0x000fe400020f0eff */
[----:B------:R-:W-:Y:S01]  /*9d00*/  LEA R108, P4, R109, c[0x0][0x178], 0x2 ;  /* 0x00005e006d6c7a11 */ /* 0x000fe200078810ff */
[----:B------:R-:W-:Y:S01]  /*9d10*/  FMUL.FTZ R113, R37, R113 ;  /* 0x0000007125717220 */ /* 0x000fe20000410000 */
[----:B------:R-:W-:Y:S02]  /*9d20*/  @!P3 IADD3 R129, R149, 0x1, RZ ;  /* 0x000000019581b810 */ /* 0x000fe40007ffe0ff */
[----:B------:R-:W-:Y:S01]  /*9d30*/  LEA.HI.X R109, R109, c[0x0][0x17c], R110, 0x2, P4 ;  /* 0x00005f006d6d7a11 */ /* 0x000fe200020f146e */
[----:B------:R-:W-:Y:S01]  /*9d40*/  FFMA.FTZ R113, R36, R112, R113 ;  /* 0x0000007024717223 */ /* 0x000fe20000010071 */
[----:B------:R-:W-:Y:S01]  /*9d50*/  @!P3 ISETP.GE.AND P6, PT, R129, R0, PT ;  /* 0x000000008100b20c */ /* 0x000fe20003fc6270 */
[----:B------:R-:W-:Y:S02]  /*9d60*/  FADD.FTZ R150, R111, R150 ;  /* 0x000000966f967221 */ /* 0x000fe40000010000 */
[----:B------:R-:W-:Y:S01]  /*9d70*/  FMUL.FTZ R117, R37, R117 ;  /* 0x0000007525757220 */ /* 0x000fe20000410000 */
[----:B------:R-:W5:Y:S01]  /*9d80*/  LDG.E.128.CONSTANT R108, [R108.64] ;  /* 0x0000000a6c6c7981 */ /* 0x000f62000c1e9d00 */
[----:B------:R-:W-:Y:S01]  /*9d90*/  FFMA.FTZ R114, R38, R114, R113 ;  /* 0x0000007226727223 */ /* 0x000fe20000010071 */
[----:B------:R-:W-:Y:S01]  /*9da0*/  IADD3 R113, P4, R189, R132, RZ ;  /* 0x00000084bd717210 */ /* 0x000fe20007f9e0ff */
[----:B------:R-:W-:Y:S01]  /*9db0*/  FFMA.FTZ R117, R36, R116, R117 ;  /* 0x0000007424757223 */ /* 0x000fe20000010075 */
[----:B--2---:R-:W-:-:S02]  /*9dc0*/  @!P3 FSEL R65, R65, RZ, !P6 ;  /* 0x000000ff4141b208 */ /* 0x004fc40007000000 */
[----:B------:R-:W-:Y:S02]  /*9dd0*/  LEA R112, P6, R113, c[0x0][0x178], 0x2 ;  /* 0x00005e0071707a11 */ /* 0x000fe400078c10ff */
[----:B------:R-:W-:Y:S01]  /*9de0*/  LEA.HI.X.SX32 R116, R189, R140, 0x1, P4 ;  /* 0x0000008cbd747211 */ /* 0x000fe200020f0eff */
[----:B------:R-:W-:-:S03]  /*9df0*/  FMUL.FTZ R125, R37, R125 ;  /* 0x0000007d257d7220 */ /* 0x000fc60000410000 */
[----:B------:R-:W-:Y:S01]  /*9e00*/  LEA.HI.X R113, R113, c[0x0][0x17c], R116, 0x2, P6 ;  /* 0x00005f0071717a11 */ /* 0x000fe200030f1474 */
[----:B------:R-:W-:Y:S02]  /*9e10*/  FFMA.FTZ R125, R36, R124, R125 ;  /* 0x0000007c247d7223 */ /* 0x000fe4000001007d */
[----:B------:R-:W-:Y:S02]  /*9e20*/  FFMA.FTZ R124, R39, R115, R114 ;  /* 0x00000073277c7223 */ /* 0x000fe40000010072 */
[----:B------:R-:W-:Y:S01]  /*9e30*/  FMUL.FTZ R121, R37, R121 ;  /* 0x0000007925797220 */ /* 0x000fe20000410000 */
[----:B------:R-:W2:Y:S01]  /*9e40*/  LDG.E.128.CONSTANT R112, [R112.64] ;  /* 0x0000000a70707981 */ /* 0x000ea2000c1e9d00 */
[----:B------:R-:W-:Y:S01]  /*9e50*/  FFMA.FTZ R118, R38, R118, R117 ;  /* 0x0000007626767223 */ /* 0x000fe20000010075 */
[----:B------:R-:W-:Y:S01]  /*9e60*/  IADD3 R117, P6, R188, R132, RZ ;  /* 0x00000084bc757210 */ /* 0x000fe20007fde0ff */
[----:B------:R-:W-:Y:S01]  /*9e70*/  FFMA.FTZ R121, R36, R120, R121 ;  /* 0x0000007824797223 */ /* 0x000fe20000010079 */
[----:B------:R-:W-:-:S02]  /*9e80*/  @!P3 FSEL R66, R66, RZ, !P5 ;  /* 0x000000ff4242b208 */ /* 0x000fc40006800000 */
[----:B------:R-:W-:Y:S02]  /*9e90*/  LEA R116, P5, R117, c[0x0][0x178], 0x2 ;  /* 0x00005e0075747a11 */ /* 0x000fe400078a10ff */
[----:B------:R-:W-:Y:S02]  /*9ea0*/  LEA.HI.X.SX32 R120, R188, R140, 0x1, P6 ;  /* 0x0000008cbc787211 */ /* 0x000fe400030f0eff */
[C---:B------:R-:W-:Y:S01]  /*9eb0*/  @!P3 ISETP.GE.AND P2, PT, R149.reuse, R0, PT ;  /* 0x000000009500b20c */ /* 0x040fe20003f46270 */
[----:B------:R-:W-:Y:S01]  /*9ec0*/  FFMA.FTZ R126, R38, R126, R125 ;  /* 0x0000007e267e7223 */ /* 0x000fe2000001007d */
[C---:B------:R-:W-:Y:S02]  /*9ed0*/  @!P3 IADD3 R129, R149.reuse, 0x3, RZ ;  /* 0x000000039581b810 */ /* 0x040fe40007ffe0ff */
[----:B------:R-:W-:Y:S02]  /*9ee0*/  @!P3 IADD3 R125, R149, 0x2, RZ ;  /* 0x00000002957db810 */ /* 0x000fe40007ffe0ff */
[----:B------:R-:W-:-:S02]  /*9ef0*/  LEA.HI.X R117, R117, c[0x0][0x17c], R120, 0x2, P5 ;  /* 0x00005f0075757a11 */ /* 0x000fc400028f1478 */
[----:B------:R-:W-:Y:S02]  /*9f00*/  @!P3 FSEL R64, R64, RZ, !P2 ;  /* 0x000000ff4040b208 */ /* 0x000fe40005000000 */
[-C--:B------:R-:W-:Y:S02]  /*9f10*/  @!P3 ISETP.GE.AND P2, PT, R129, R0.reuse, PT ;  /* 0x000000008100b20c */ /* 0x080fe40003f46270 */
[----:B------:R-:W-:Y:S01]  /*9f20*/  @!P3 ISETP.GE.AND P6, PT, R125, R0, PT ;  /* 0x000000007d00b20c */ /* 0x000fe20003fc6270 */
[----:B------:R-:W-:Y:S01]  /*9f30*/  FFMA.FTZ R125, R39, R119, R118 ;  /* 0x00000077277d7223 */ /* 0x000fe20000010076 */
[----:B------:R-:W-:Y:S01]  /*9f40*/  @!P3 FSEL R67, R67, RZ, !P2 ;  /* 0x000000ff4343b208 */ /* 0x000fe20005000000 */
[----:B------:R-:W-:Y:S01]  /*9f50*/  FFMA.FTZ R122, R38, R122, R121 ;  /* 0x0000007a267a7223 */ /* 0x000fe20000010079 */
[----:B------:R-:W-:Y:S01]  /*9f60*/  @!P3 ISETP.GE.AND P5, PT, R149, R0, PT ;  /* 0x000000009500b20c */ /* 0x000fe20003fa6270 */
[----:B------:R-:W2:Y:S01]  /*9f70*/  LDG.E.128.CONSTANT R116, [R116.64] ;  /* 0x0000000a74747981 */ /* 0x000ea2000c1e9d00 */
[----:B------:R-:W-:Y:S01]  /*9f80*/  IADD3 R121, P2, R187, R132, RZ ;  /* 0x00000084bb797210 */ /* 0x000fe20007f5e0ff */
[----:B------:R-:W-:Y:S01]  /*9f90*/  FADD.FTZ R151, R124, R151 ;  /* 0x000000977c977221 */ /* 0x000fe20000010000 */
[----:B---3--:R-:W-:Y:S01]  /*9fa0*/  @!P3 FSEL R68, R68, RZ, !P5 ;  /* 0x000000ff4444b208 */ /* 0x008fe20006800000 */
[----:B------:R-:W-:Y:S01]  /*9fb0*/  FFMA.FTZ R126, R39, R127, R126 ;  /* 0x0000007f277e7223 */ /* 0x000fe2000001007e */
[----:B------:R-:W-:-:S02]  /*9fc0*/  LEA R120, P5, R121, c[0x0][0x178], 0x2 ;  /* 0x00005e0079787a11 */ /* 0x000fc400078a10ff */
[----:B------:R-:W-:Y:S02]  /*9fd0*/  LEA.HI.X.SX32 R124, R187, R140, 0x1, P2 ;  /* 0x0000008cbb7c7211 */ /* 0x000fe400010f0eff */
[----:B------:R-:W-:Y:S02]  /*9fe0*/  @!P3 IADD3 R127, R149, 0x3, RZ ;  /* 0x00000003957fb810 */ /* 0x000fe40007ffe0ff */
[----:B------:R-:W-:Y:S02]  /*9ff0*/  LEA.HI.X R121, R121, c[0x0][0x17c], R124, 0x2, P5 ;  /* 0x00005f0079797a11 */ /* 0x000fe400028f147c */
[----:B------:R-:W-:Y:S01]  /*a000*/  @!P3 ISETP.GE.AND P2, PT, R127, R0, PT ;  /* 0x000000007f00b20c */ /* 0x000fe20003f46270 */
[----:B------:R-:W-:Y:S01]  /*a010*/  FMUL.FTZ R127, R37, R41 ;  /* 0x00000029257f7220 */ /* 0x000fe20000410000 */
[----:B------:R-:W-:Y:S01]  /*a020*/  @!P3 IADD3 R129, R149, 0x1, RZ ;  /* 0x000000019581b810 */ /* 0x000fe20007ffe0ff */
[----:B------:R-:W-:Y:S02]  /*a030*/  FFMA.FTZ R41, R39, R123, R122 ;  /* 0x0000007b27297223 */ /* 0x000fe4000001007a */
[----:B------:R-:W-:Y:S01]  /*a040*/  FFMA.FTZ R127, R36, R40, R127 ;  /* 0x00000028247f7223 */ /* 0x000fe2000001007f */
[----:B------:R-:W-:Y:S01]  /*a050*/  @!P3 ISETP.GE.AND P4, PT, R129, R0, PT ;  /* 0x000000008100b20c */ /* 0x000fe20003f86270 */
[----:B------:R-:W3:Y:S01]  /*a060*/  LDG.E.128.CONSTANT R120, [R120.64] ;  /* 0x0000000a78787981 */ /* 0x000ee2000c1e9d00 */
[----:B------:R-:W-:Y:S01]  /*a070*/  IADD3 R40, P5, R186, R132, RZ ;  /* 0x00000084ba287210 */ /* 0x000fe20007fbe0ff */
[----:B------:R-:W-:Y:S01]  /*a080*/  FADD.FTZ R152, R125, R152 ;  /* 0x000000987d987221 */ /* 0x000fe20000010000 */
[----:B------:R-:W-:-:S02]  /*a090*/  @!P3 FSEL R69, R69, RZ, !P4 ;  /* 0x000000ff4545b208 */ /* 0x000fc40006000000 */
[----:B------:R-:W-:Y:S02]  /*a0a0*/  LEA R124, P4, R40, c[0x0][0x178], 0x2 ;  /* 0x00005e00287c7a11 */ /* 0x000fe400078810ff */
[----:B------:R-:W-:-:S04]  /*a0b0*/  LEA.HI.X.SX32 R125, R186, R140, 0x1, P5 ;  /* 0x0000008cba7d7211 */ /* 0x000fc800028f0eff */
[----:B------:R-:W-:Y:S01]  /*a0c0*/  LEA.HI.X R125, R40, c[0x0][0x17c], R125, 0x2, P4 ;  /* 0x00005f00287d7a11 */ /* 0x000fe200020f147d */
[----:B------:R-:W-:Y:S01]  /*a0d0*/  FADD.FTZ R153, R126, R153 ;  /* 0x000000997e997221 */ /* 0x000fe20000010000 */
[----:B------:R-:W-:Y:S01]  /*a0e0*/  IADD3 R40, P4, R185, R132, RZ ;  /* 0x00000084b9287210 */ /* 0x000fe20007f9e0ff */
[----:B------:R-:W-:Y:S02]  /*a0f0*/  FFMA.FTZ R42, R38, R42, R127 ;  /* 0x0000002a262a7223 */ /* 0x000fe4000001007f */
[----:B------:R-:W-:Y:S01]  /*a100*/  FADD.FTZ R154, R41, R154 ;  /* 0x0000009a299a7221 */ /* 0x000fe20000010000 */
[----:B------:R-:W3:Y:S01]  /*a110*/  LDG.E.128.CONSTANT R124, [R124.64] ;  /* 0x0000000a7c7c7981 */ /* 0x000ee2000c1e9d00 */
[----:B------:R-:W-:Y:S02]  /*a120*/  LEA.HI.X.SX32 R41, R185, R140, 0x1, P4 ;  /* 0x0000008cb9297211 */ /* 0x000fe400020f0eff */
[----:B------:R-:W-:Y:S02]  /*a130*/  LEA R128, P4, R40, c[0x0][0x178], 0x2 ;  /* 0x00005e0028807a11 */ /* 0x000fe400078810ff */
[----:B------:R-:W-:-:S02]  /*a140*/  @!P3 ISETP.GE.AND P5, PT, R129, R0, PT ;  /* 0x000000008100b20c */ /* 0x000fc40003fa6270 */
[----:B------:R-:W-:Y:S02]  /*a150*/  LEA.HI.X R129, R40, c[0x0][0x17c], R41, 0x2, P4 ;  /* 0x00005f0028817a11 */ /* 0x000fe400020f1429 */
[----:B------:R-:W-:Y:S02]  /*a160*/  @!P3 FSEL R70, R70, RZ, !P6 ;  /* 0x000000ff4646b208 */ /* 0x000fe40007000000 */
[----:B------:R-:W-:Y:S02]  /*a170*/  @!P3 IADD3 R41, R149, 0x2, RZ ;  /* 0x000000029529b810 */ /* 0x000fe40007ffe0ff */
[C---:B------:R-:W-:Y:S01]  /*a180*/  IADD3 R40, P6, R184.reuse, R132, RZ ;  /* 0x00000084b8287210 */ /* 0x040fe20007fde0ff */
[----:B------:R-:W3:Y:S01]  /*a190*/  LDG.E.128.CONSTANT R128, [R128.64] ;  /* 0x0000000a80807981 */ /* 0x000ee2000c1e9d00 */
[----:B------:R-:W-:Y:S02]  /*a1a0*/  @!P3 ISETP.GE.AND P4, PT, R41, R0, PT ;  /* 0x000000002900b20c */ /* 0x000fe40003f86270 */
[----:B------:R-:W-:-:S02]  /*a1b0*/  LEA.HI.X.SX32 R41, R184, R140, 0x1, P6 ;  /* 0x0000008cb8297211 */ /* 0x000fc400030f0eff */
[----:B------:R-:W-:-:S04]  /*a1c0*/  LEA R134, P6, R40, c[0x0][0x178], 0x2 ;  /* 0x00005e0028867a11 */ /* 0x000fc800078c10ff */
[----:B------:R-:W-:Y:S02]  /*a1d0*/  LEA.HI.X R135, R40, c[0x0][0x17c], R41, 0x2, P6 ;  /* 0x00005f0028877a11 */ /* 0x000fe400030f1429 */
[----:B------:R-:W-:Y:S02]  /*a1e0*/  IADD3 R40, P6, R183, R132, RZ ;  /* 0x00000084b7287210 */ /* 0x000fe40007fde0ff */
[----:B------:R-:W-:Y:S02]  /*a1f0*/  @!P3 FSEL R71, R71, RZ, !P2 ;  /* 0x000000ff4747b208 */ /* 0x000fe40005000000 */
[----:B------:R-:W-:Y:S02]  /*a200*/  LEA.HI.X.SX32 R41, R183, R140, 0x1, P6 ;  /* 0x0000008cb7297211 */ /* 0x000fe400030f0eff */
[----:B------:R-:W-:Y:S02]  /*a210*/  @!P3 ISETP.GE.AND P2, PT, R149, R0, PT ;  /* 0x000000009500b20c */ /* 0x000fe40003f46270 */
[----:B------:R-:W-:-:S02]  /*a220*/  LEA R136, P6, R40, c[0x0][0x178], 0x2 ;  /* 0x00005e0028887a11 */ /* 0x000fc400078c10ff */
[----:B----4-:R-:W-:Y:S02]  /*a230*/  @!P3 FSEL R72, R72, RZ, !P2 ;  /* 0x000000ff4848b208 */ /* 0x010fe40005000000 */
[----:B------:R-:W-:Y:S02]  /*a240*/  LEA.HI.X R137, R40, c[0x0][0x17c], R41, 0x2, P6 ;  /* 0x00005f0028897a11 */ /* 0x000fe400030f1429 */
[-C--:B------:R-:W-:Y:S02]  /*a250*/  IADD3 R41, P6, R182, R132.reuse, RZ ;  /* 0x00000084b6297210 */ /* 0x080fe40007fde0ff */
[----:B------:R-:W-:Y:S02]  /*a260*/  IADD3 R40, P2, R181, R132, RZ ;  /* 0x00000084b5287210 */ /* 0x000fe40007f5e0ff */
[----:B------:R-:W4:Y:S01]  /*a270*/  LDG.E.128.CONSTANT R132, [R134.64] ;  /* 0x0000000a86847981 */ /* 0x000f22000c1e9d00 */
[----:B------:R-:W-:-:S03]  /*a280*/  FMUL.FTZ R45, R37, R45 ;  /* 0x0000002d252d7220 */ /* 0x000fc60000410000 */
[----:B------:R-:W4:Y:S01]  /*a290*/  LDG.E.128.CONSTANT R136, [R136.64] ;  /* 0x0000000a88887981 */ /* 0x000f22000c1e9d00 */
[----:B------:R-:W-:Y:S01]  /*a2a0*/  FFMA.FTZ R45, R36, R44, R45 ;  /* 0x0000002c242d7223 */ /* 0x000fe2000001002d */
[----:B------:R-:W-:Y:S02]  /*a2b0*/  LEA.HI.X.SX32 R44, R182, R140, 0x1, P6 ;  /* 0x0000008cb62c7211 */ /* 0x000fe400030f0eff */
[----:B------:R-:W-:-:S04]  /*a2c0*/  LEA R142, P6, R41, c[0x0][0x178], 0x2 ;  /* 0x00005e00298e7a11 */ /* 0x000fc800078c10ff */
[----:B------:R-:W-:Y:S02]  /*a2d0*/  LEA.HI.X R143, R41, c[0x0][0x17c], R44, 0x2, P6 ;  /* 0x00005f00298f7a11 */ /* 0x000fe400030f142c */
[----:B------:R-:W-:-:S04]  /*a2e0*/  @!P3 IADD3 R41, R149, 0x3, RZ ;  /* 0x000000039529b810 */ /* 0x000fc80007ffe0ff */
[----:B------:R-:W-:Y:S02]  /*a2f0*/  @!P3 ISETP.GE.AND P6, PT, R41, R0, PT ;  /* 0x000000002900b20c */ /* 0x000fe40003fc6270 */
[----:B------:R-:W-:Y:S02]  /*a300*/  LEA.HI.X.SX32 R41, R181, R140, 0x1, P2 ;  /* 0x0000008cb5297211 */ /* 0x000fe400010f0eff */
[C---:B------:R-:W-:Y:S01]  /*a310*/  LEA R144, P2, R40.reuse, c[0x0][0x178], 0x2 ;  /* 0x00005e0028907a11 */ /* 0x040fe200078410ff */
[----:B------:R-:W4:Y:S03]  /*a320*/  LDG.E.128.CONSTANT R140, [R142.64] ;  /* 0x0000000a8e8c7981 */ /* 0x000f26000c1e9d00 */
[----:B------:R-:W-:-:S06]  /*a330*/  LEA.HI.X R145, R40, c[0x0][0x17c], R41, 0x2, P2 ;  /* 0x00005f0028917a11 */ /* 0x000fcc00010f1429 */
[----:B------:R-:W4:Y:S01]  /*a340*/  LDG.E.128.CONSTANT R144, [R144.64] ;  /* 0x0000000a90907981 */ /* 0x000f22000c1e9d00 */
[----:B------:R-:W-:-:S04]  /*a350*/  @!P3 IADD3 R41, R149, 0x1, RZ ;  /* 0x000000019529b810 */ /* 0x000fc80007ffe0ff */
[-C--:B------:R-:W-:Y:S02]  /*a360*/  @!P3 ISETP.GE.AND P2, PT, R41, R0.reuse, PT ;  /* 0x000000002900b20c */ /* 0x080fe40003f46270 */
[----:B------:R-:W-:Y:S02]  /*a370*/  @!P3 IADD3 R41, R149, 0x2, RZ ;  /* 0x000000029529b810 */ /* 0x000fe40007ffe0ff */
[----:B------:R-:W-:Y:S02]  /*a380*/  @!P3 FSEL R73, R73, RZ, !P5 ;  /* 0x000000ff4949b208 */ /* 0x000fe40006800000 */
[----:B------:R-:W-:Y:S02]  /*a390*/  @!P3 ISETP.GE.AND P5, PT, R41, R0, PT ;  /* 0x000000002900b20c */ /* 0x000fe40003fa6270 */
[----:B------:R-:W-:Y:S02]  /*a3a0*/  @!P3 IADD3 R41, R149, 0x3, RZ ;  /* 0x000000039529b810 */ /* 0x000fe40007ffe0ff */
[----:B------:R-:W-:-:S02]  /*a3b0*/  @!P3 FSEL R74, R74, RZ, !P4 ;  /* 0x000000ff4a4ab208 */ /* 0x000fc40006000000 */
[----:B------:R-:W-:Y:S02]  /*a3c0*/  @!P3 FSEL R75, R75, RZ, !P6 ;  /* 0x000000ff4b4bb208 */ /* 0x000fe40007000000 */
[-C--:B------:R-:W-:Y:S02]  /*a3d0*/  @!P3 ISETP.GE.AND P4, PT, R41, R0.reuse, PT ;  /* 0x000000002900b20c */ /* 0x080fe40003f86270 */
        /* <DEDUP_REMOVED lines=23> */
[----:B------:R-:W-:Y:S02]  /*a550*/  @!P3 IADD3 R41, R149, 0x1, RZ ;  /* 0x000000019529b810 */ /* 0x000fe40007ffe0ff */
[----:B------:R-:W-:Y:S02]  /*a560*/  @!P3 FSEL R84, R84, RZ, !P5 ;  /* 0x000000ff5454b208 */ /* 0x000fe40006800000 */
[----:B------:R-:W-:Y:S02]  /*a570*/  @!P3 ISETP.GE.AND P5, PT, R41, R0, PT ;  /* 0x000000002900b20c */ /* 0x000fe40003fa6270 */
[----:B------:R-:W-:Y:S02]  /*a580*/  @!P3 IADD3 R41, R149, 0x2, RZ ;  /* 0x000000029529b810 */ /* 0x000fe40007ffe0ff */
[----:B------:R-:W-:-:S02]  /*a590*/  @!P3 FSEL R85, R85, RZ, !P4 ;  /* 0x000000ff5555b208 */ /* 0x000fc40006000000 */
[-C--:B------:R-:W-:Y:S02]  /*a5a0*/  @!P3 ISETP.GE.AND P4, PT, R41, R0.reuse, PT ;  /* 0x000000002900b20c */ /* 0x080fe40003f86270 */
[----:B------:R-:W-:Y:S02]  /*a5b0*/  @!P3 IADD3 R41, R149, 0x3, RZ ;  /* 0x000000039529b810 */ /* 0x000fe40007ffe0ff */
[----:B------:R-:W-:Y:S02]  /*a5c0*/  @!P3 FSEL R86, R86, RZ, !P6 ;  /* 0x000000ff5656b208 */ /* 0x000fe40007000000 */
[----:B------:R-:W-:Y:S02]  /*a5d0*/  @!P3 FSEL R87, R87, RZ, !P2 ;  /* 0x000000ff5757b208 */ /* 0x000fe40005000000 */
[-C--:B------:R-:W-:Y:S02]  /*a5e0*/  @!P3 ISETP.GE.AND P6, PT, R41, R0.reuse, PT ;  /* 0x000000002900b20c */ /* 0x080fe40003fc6270 */
[----:B------:R-:W-:-:S02]  /*a5f0*/  @!P3 ISETP.GE.AND P2, PT, R149, R0, PT ;  /* 0x000000009500b20c */ /* 0x000fc40003f46270 */
[----:B------:R-:W-:Y:S02]  /*a600*/  @!P3 IADD3 R41, R149, 0x1, RZ ;  /* 0x000000019529b810 */ /* 0x000fe40007ffe0ff */
[----:B------:R-:W-:Y:S02]  /*a610*/  @!P3 FSEL R88, R88, RZ, !P2 ;  /* 0x000000ff5858b208 */ /* 0x000fe40005000000 */
[-C--:B------:R-:W-:Y:S02]  /*a620*/  @!P3 ISETP.GE.AND P2, PT, R41, R0.reuse, PT ;  /* 0x000000002900b20c */ /* 0x080fe40003f46270 */
[----:B------:R-:W-:Y:S02]  /*a630*/  @!P3 IADD3 R41, R149, 0x2, RZ ;  /* 0x000000029529b810 */ /* 0x000fe40007ffe0ff */
[----:B------:R-:W-:Y:S02]  /*a640*/  @!P3 FSEL R89, R89, RZ, !P5 ;  /* 0x000000ff5959b208 */ /* 0x000fe40006800000 */
        /* <DEDUP_REMOVED lines=62> */
[----:B--2---:R-:W-:Y:S02]  /*aa30*/  @!P3 FSEL R112, R112, RZ, !P4 ;  /* 0x000000ff7070b208 */ /* 0x004fe40006000000 */
        /* <DEDUP_REMOVED lines=21> */
[----:B---3--:R-:W-:-:S02]  /*ab90*/  @!P3 FSEL R120, R120, RZ, !P2 ;  /* 0x000000ff7878b208 */ /* 0x008fc40005000000 */
        /* <DEDUP_REMOVED lines=32> */
[----:B----4-:R-:W-:Y:S02]  /*ada0*/  @!P3 FSEL R132, R132, RZ, !P5 ;  /* 0x000000ff8484b208 */ /* 0x010fe40006800000 */
        /* <DEDUP_REMOVED lines=22> */
[C---:B------:R-:W-:Y:S02]  /*af10*/  IADD3 R251, R0.reuse, 0x1f, RZ ;  /* 0x0000001f00fb7810 */ /* 0x040fe40007ffe0ff */
[----:B------:R-:W-:Y:S02]  /*af20*/  @!P3 ISETP.GE.AND P2, PT, R41, R0, PT ;  /* 0x000000002900b20c */ /* 0x000fe40003f46270 */
[----:B------:R-:W-:Y:S02]  /*af30*/  IADD3 R252, R0, 0x1f, RZ ;  /* 0x0000001f00fc7810 */ /* 0x000fe40007ffe0ff */
[----:B------:R-:W-:Y:S02]  /*af40*/  SHF.R.S32.HI R251, RZ, 0x1f, R251 ;  /* 0x0000001ffffb7819 */ /* 0x000fe400000114fb */
[----:B------:R-:W-:-:S02]  /*af50*/  @!P3 FSEL R145, R145, RZ, !P2 ;  /* 0x000000ff9191b208 */ /* 0x000fc40005000000 */
[C---:B------:R-:W-:Y:S02]  /*af60*/  @!P3 IADD3 R41, R149.reuse, 0x3, RZ ;  /* 0x000000039529b810 */ /* 0x040fe40007ffe0ff */
[C---:B------:R-:W-:Y:S02]  /*af70*/  @!P3 ISETP.GE.AND P2, PT, R149.reuse, R0, PT ;  /* 0x000000009500b20c */ /* 0x040fe40003f46270 */
[----:B------:R-:W-:Y:S02]  /*af80*/  @!P3 IADD3 R149, R149, 0x2, RZ ;  /* 0x000000029595b810 */ /* 0x000fe40007ffe0ff */
[----:B------:R-:W-:Y:S02]  /*af90*/  LEA.HI R251, R251, R252, RZ, 0x5 ;  /* 0x000000fcfbfb7211 */ /* 0x000fe400078f28ff */
[----:B------:R-:W-:Y:S02]  /*afa0*/  @!P3 FSEL R144, R144, RZ, !P2 ;  /* 0x000000ff9090b208 */ /* 0x000fe40005000000 */
[----:B------:R-:W-:-:S02]  /*afb0*/  @!P3 ISETP.GE.AND P2, PT, R149, R0, PT ;  /* 0x000000009500b20c */ /* 0x000fc40003f46270 */
[----:B------:R-:W-:Y:S02]  /*afc0*/  IADD3 R27, R27, 0x4, RZ ;  /* 0x000000041b1b7810 */ /* 0x000fe40007ffe0ff */
[----:B------:R-:W-:Y:S01]  /*afd0*/  SHF.R.S32.HI R251, RZ, 0x5, R251 ;  /* 0x00000005fffb7819 */ /* 0x000fe200000114fb */
[C---:B------:R-:W-:Y:S01]  /*afe0*/  FMUL.FTZ R49, R37.reuse, R49 ;  /* 0x0000003125317220 */ /* 0x040fe20000410000 */
[----:B------:R-:W-:Y:S01]  /*aff0*/  @!P3 FSEL R146, R146, RZ, !P2 ;  /* 0x000000ff9292b208 */ /* 0x000fe20005000000 */
[C---:B------:R-:W-:Y:S02]  /*b000*/  FMUL.FTZ R53, R37.reuse, R53 ;  /* 0x0000003525357220 */ /* 0x040fe40000410000 */
[C---:B------:R-:W-:Y:S02]  /*b010*/  FMUL.FTZ R57, R37.reuse, R57 ;  /* 0x0000003925397220 */ /* 0x040fe40000410000 */
[C---:B------:R-:W-:Y:S02]  /*b020*/  FMUL.FTZ R61, R37.reuse, R61 ;  /* 0x0000003d253d7220 */ /* 0x040fe40000410000 */
[----:B------:R-:W-:-:S02]  /*b030*/  FMUL.FTZ R65, R37, R65 ;  /* 0x0000004125417220 */ /* 0x000fc40000410000 */
[C---:B------:R-:W-:Y:S02]  /*b040*/  FMUL.FTZ R69, R37.reuse, R69 ;  /* 0x0000004525457220 */ /* 0x040fe40000410000 */
[C---:B------:R-:W-:Y:S02]  /*b050*/  FMUL.FTZ R73, R37.reuse, R73 ;  /* 0x0000004925497220 */ /* 0x040fe40000410000 */
        /* <DEDUP_REMOVED lines=16> */
[----:B------:R-:W-:Y:S01]  /*b160*/  FMUL.FTZ R141, R37, R141 ;  /* 0x0000008d258d7220 */ /* 0x000fe20000410000 */
[----:B------:R-:W-:Y:S01]  /*b170*/  ISETP.GE.AND P2, PT, R27, R251, PT ;  /* 0x000000fb1b00720c */ /* 0x000fe20003f46270 */
[----:B------:R-:W-:Y:S01]  /*b180*/  FMUL.FTZ R37, R37, R145 ;  /* 0x0000009125257220 */ /* 0x000fe20000410000 */
[----:B------:R-:W-:Y:S01]  /*b190*/  @!P3 FSEL R142, R142, RZ, !P5 ;  /* 0x000000ff8e8eb208 */ /* 0x000fe20006800000 */
[C---:B------:R-:W-:Y:S01]  /*b1a0*/  FFMA.FTZ R49, R36.reuse, R48, R49 ;  /* 0x0000003024317223 */ /* 0x040fe20000010031 */
[----:B------:R-:W-:Y:S01]  /*b1b0*/  @!P3 ISETP.GE.AND P5, PT, R41, R0, PT ;  /* 0x000000002900b20c */ /* 0x000fe20003fa6270 */
[C---:B------:R-:W-:Y:S02]  /*b1c0*/  FFMA.FTZ R53, R36.reuse, R52, R53 ;  /* 0x0000003424357223 */ /* 0x040fe40000010035 */
[C---:B------:R-:W-:Y:S02]  /*b1d0*/  FFMA.FTZ R57, R36.reuse, R56, R57 ;  /* 0x0000003824397223 */ /* 0x040fe40000010039 */
[----:B------:R-:W-:-:S02]  /*b1e0*/  FFMA.FTZ R61, R36, R60, R61 ;  /* 0x0000003c243d7223 */ /* 0x000fc4000001003d */
[C---:B------:R-:W-:Y:S02]  /*b1f0*/  FFMA.FTZ R65, R36.reuse, R64, R65 ;  /* 0x0000004024417223 */ /* 0x040fe40000010041 */
[C---:B------:R-:W-:Y:S02]  /*b200*/  FFMA.FTZ R69, R36.reuse, R68, R69 ;  /* 0x0000004424457223 */ /* 0x040fe40000010045 */
[C---:B------:R-:W-:Y:S02]  /*b210*/  FFMA.FTZ R73, R36.reuse, R72, R73 ;  /* 0x0000004824497223 */ /* 0x040fe40000010049 */
        /* <DEDUP_REMOVED lines=17> */
[----:B------:R-:W-:Y:S01]  /*b330*/  FFMA.FTZ R37, R36, R144, R37 ;  /* 0x0000009024257223 */ /* 0x000fe20000010025 */
[----:B------:R-:W-:Y:S01]  /*b340*/  @!P3 FSEL R139, R139, RZ, !P6 ;  /* 0x000000ff8b8bb208 */ /* 0x000fe20007000000 */
[C---:B------:R-:W-:Y:S01]  /*b350*/  FFMA.FTZ R46, R38.reuse, R46, R45 ;  /* 0x0000002e262e7223 */ /* 0x040fe2000001002d */
[----:B------:R-:W-:Y:S01]  /*b360*/  @!P3 FSEL R143, R143, RZ, !P4 ;  /* 0x000000ff8f8fb208 */ /* 0x000fe20006000000 */
[C---:B------:R-:W-:Y:S01]  /*b370*/  FFMA.FTZ R50, R38.reuse, R50, R49 ;  /* 0x0000003226327223 */ /* 0x040fe20000010031 */
[----:B------:R-:W-:Y:S01]  /*b380*/  @!P3 FSEL R147, R147, RZ, !P5 ;  /* 0x000000ff9393b208 */ /* 0x000fe20006800000 */
        /* <DEDUP_REMOVED lines=23> */
[----:B------:R-:W-:Y:S02]  /*b500*/  FFMA.FTZ R38, R38, R146, R37 ;  /* 0x0000009226267223 */ /* 0x000fe40000010025 */
        /* <DEDUP_REMOVED lines=26> */
[----:B------:R-:W-:Y:S02]  /*b6b0*/  FFMA.FTZ R39, R39, R147, R38 ;  /* 0x0000009327277223 */ /* 0x000fe40000010026 */
        /* <DEDUP_REMOVED lines=27> */
[----:B------:R-:W-:Y:S01]  /*b870*/  @P2 CALL.REL.NOINC `(.L_x_20240) ;  /* 0x0000001000002944 */ /* 0x000fe20003c00000 */
[----:B------:R-:W-:Y:S05]  /*b880*/  BRA `(.L_x_20241) ;  /* 0xffffab7000007947 */ /* 0x000fea000383ffff */
.L_x_20240:
[----:B------:R-:W-:Y:S05]  /*b890*/  BSYNC B0 ;  /* 0x0000000000007941 */ /* 0x000fea0003800000 */
.L_x_20239:
[----:B------:R0:W5:Y:S01]  /*b8a0*/  LDL R78, [R1+0x70] ;  /* 0x00007000014e7983 */ /* 0x0001620000100800 */
[----:B------:R-:W-:Y:S01]  /*b8b0*/  BSSY B0, `(.L_x_20242) ;  /* 0x00001c8000007945 */ /* 0x000fe20003800000 */
[----:B------:R-:W-:-:S02]  /*b8c0*/  IMAD.SHL.U32 R246, R246, 0x100, RZ ;  /* 0x00000100f6f67824 */ /* 0x000fc400078e00ff */
[----:B------:R-:W1:Y:S04]  /*b8d0*/  SHFL.BFLY PT, R37, R10, 0x4, 0x1f ;  /* 0x0c801f000a257f89 */ /* 0x000e6800000e0000 */
[----:B------:R-:W2:Y:S04]  /*b8e0*/  SHFL.BFLY PT, R39, R8, 0x4, 0x1f ;  /* 0x0c801f0008277f89 */ /* 0x000ea800000e0000 */
[----:B------:R-:W3:Y:S04]  /*b8f0*/  SHFL.BFLY PT, R36, R7, 0x4, 0x1f ;  /* 0x0c801f0007247f89 */ /* 0x000ee800000e0000 */
[----:B------:R-:W4:Y:S04]  /*b900*/  SHFL.BFLY PT, R41, R6, 0x4, 0x1f ;  /* 0x0c801f0006297f89 */ /* 0x000f2800000e0000 */
[----:B------:R-:W0:Y:S04]  /*b910*/  SHFL.BFLY PT, R38, R5, 0x4, 0x1f ;  /* 0x0c801f0005267f89 */ /* 0x000e2800000e0000 */
        /* <DEDUP_REMOVED lines=10> */
[----:B0-----:R-:W-:Y:S02]  /*b9c0*/  FADD.FTZ R38, R38, R5 ;  /* 0x0000000526267221 */ /* 0x001fe40000010000 */
[----:B------:R-:W-:Y:S01]  /*b9d0*/  FADD.FTZ R46, R46, R13 ;  /* 0x0000000d2e2e7221 */ /* 0x000fe20000010000 */
        /* <DEDUP_REMOVED lines=308> */
[----:B------:R-:W-:Y:S02]  /*cd20*/  FADD.FTZ R193, R59, R30 ;  /* 0x0000001e3bc17221 */ /* 0x000fe40000010000 */
[----:B-1----:R-:W-:Y:S01]  /*cd30*/  FADD.FTZ R195, R61, R32 ;  /* 0x000000203dc37221 */ /* 0x002fe20000010000 */
        /* <DEDUP_REMOVED lines=50> */
[----:B0-----:R-:W-:Y:S02]  /*d060*/  FADD.FTZ R245, R97, R34 ;  /* 0x0000002261f57221 */ /* 0x001fe40000010000 */
[----:B------:R-:W-:Y:S02]  /*d070*/  FADD.FTZ R247, R99, R36 ;  /* 0x0000002463f77221 */ /* 0x000fe40000010000 */
[----:B-1----:R-:W-:Y:S02]  /*d080*/  FADD.FTZ R249, R101, R38 ;  /* 0x0000002665f97221 */ /* 0x002fe40000010000 */
[----:B--2---:R-:W-:Y:S02]  /*d090*/  FADD.FTZ R251, R103, R40 ;  /* 0x0000002867fb7221 */ /* 0x004fe40000010000 */
[----:B---3--:R-:W-:Y:S02]  /*d0a0*/  FADD.FTZ R0, R105, R42 ;  /* 0x0000002a69007221 */ /* 0x008fe40000010000 */
[----:B----4-:R-:W-:-:S02]  /*d0b0*/  FADD.FTZ R130, R107, R130 ;  /* 0x000000826b827221 */ /* 0x010fc40000010000 */
[----:B------:R-:W-:Y:S01]  /*d0c0*/  FADD.FTZ R132, R109, R132 ;  /* 0x000000846d847221 */ /* 0x000fe20000010000 */
[----:B------:R-:W-:Y:S06]  /*d0d0*/  BAR.SYNC.DEFER_BLOCKING 0x0 ;  /* 0x0000000000007b1d */ /* 0x000fec0000010000 */
[----:B------:R-:W-:Y:S05]  /*d0e0*/  @P1 BRA `(.L_x_20243) ;  /* 0x0000044000001947 */ /* 0x000fea0003800000 */
[----:B-----5:R-:W-:Y:S02]  /*d0f0*/  SHF.R.S32.HI R2, RZ, 0x1f, R78 ;  /* 0x0000001fff027819 */ /* 0x020fe4000001144e */
        /* <DEDUP_REMOVED lines=67> */
.L_x_20243:
[----:B------:R-:W-:Y:S05]  /*d530*/  BSYNC B0 ;  /* 0x0000000000007941 */ /* 0x000fea0003800000 */
.L_x_20242:
[----:B------:R-:W-:Y:S01]  /*d540*/  BAR.SYNC.DEFER_BLOCKING 0x0 ;  /* 0x0000000000007b1d */ /* 0x000fe20000010000 */
[----:B------:R-:W-:-:S02]  /*d550*/  ISETP.GT.OR P1, PT, R250, 0x3f, P0 ;  /* 0x0000003ffa00780c */ /* 0x000fc40000724670 */
[----:B------:R-:W-:-:S03]  /*d560*/  LOP3.LUT R11, R250, 0xffffffe0, RZ, 0xc0, !PT ;  /* 0xffffffe0fa0b7812 */ /* 0x000fc600078ec0ff */
[----:B------:R-:W-:Y:S08]  /*d570*/  BSSY B0, `(.L_x_20244) ;  /* 0x0000085000007945 */ /* 0x000ff00003800000 */
[----:B------:R-:W-:Y:S05]  /*d580*/  @P1 BRA `(.L_x_20245) ;  /* 0x0000083000001947 */ /* 0x000fea0003800000 */
[----:B0----5:R-:W-:-:S04]  /*d590*/  SHF.R.S32.HI R2, RZ, 0x1f, R78 ;  /* 0x0000001fff027819 */ /* 0x021fc8000001144e */
[----:B------:R-:W-:-:S04]  /*d5a0*/  LEA.HI R3, R2, R78, RZ, 0x3 ;  /* 0x0000004e02037211 */ /* 0x000fc800078f18ff */
[----:B------:R-:W-:-:S05]  /*d5b0*/  LEA.HI.SX32 R9, R3, R246, 0x1d ;  /* 0x000000f603097211 */ /* 0x000fca00078feaff */
[----:B------:R-:W0:Y:S04]  /*d5c0*/  LDS R2, [R9.X4+0x420] ;  /* 0x0004200009027984 */ /* 0x000e280000004800 */
[----:B------:R-:W1:Y:S04]  /*d5d0*/  LDS R4, [R9.X4+0x430] ;  /* 0x0004300009047984 */ /* 0x000e680000004800 */
[----:B------:R-:W2:Y:S04]  /*d5e0*/  LDS R6, [R9.X4+0x440] ;  /* 0x0004400009067984 */ /* 0x000ea80000004800 */
[----:B------:R-:W3:Y:S04]  /*d5f0*/  LDS R8, [R9.X4+0x450] ;  /* 0x0004500009087984 */ /* 0x000ee80000004800 */
[----:B------:R-:W4:Y:S04]  /*d600*/  LDS R10, [R9.X4+0x460] ;  /* 0x00046000090a7984 */ /* 0x000f280000004800 */
[----:B------:R-:W4:Y:S04]  /*d610*/  LDS R12, [R9.X4+0x470] ;  /* 0x00047000090c7984 */ /* 0x000f280000004800 */
[----:B------:R-:W4:Y:S04]  /*d620*/  LDS R14, [R9.X4+0x480] ;  /* 0x00048000090e7984 */ /* 0x000f280000004800 */
[----:B------:R-:W4:Y:S04]  /*d630*/  LDS R16, [R9.X4+0x490] ;  /* 0x0004900009107984 */ /* 0x000f280000004800 */
[----:B------:R-:W4:Y:S04]  /*d640*/  LDS R18, [R9.X4+0x4a0] ;  /* 0x0004a00009127984 */ /* 0x000f280000004800 */
[----:B------:R-:W4:Y:S04]  /*d650*/  LDS R20, [R9.X4+0x4b0] ;  /* 0x0004b00009147984 */ /* 0x000f280000004800 */
        /* <DEDUP_REMOVED lines=28> */
[----:B---3--:R-:W-:Y:S01]  /*d820*/  FADD.FTZ R159, R159, R30 ;  /* 0x0000001e9f9f7221 */ /* 0x008fe20000010000 */
        /* <DEDUP_REMOVED lines=18> */
[----:B------:R-:W1:Y:S04]  /*d950*/  LDS R20, [R9.X4+0x630] ;  /* 0x0006300009147984 */ /* 0x000e680000004800 */
        /* <DEDUP_REMOVED lines=21> */
[----:B------:R-:W-:-:S03]  /*dab0*/  FADD.FTZ R199, R199, R22 ;  /* 0x00000016c7c77221 */ /* 0x000fc60000010000 */
        /* <DEDUP_REMOVED lines=37> */
[----:B------:R-:W-:Y:S02]  /*dd10*/  FADD.FTZ R237, R237, R60 ;  /* 0x0000003ceded7221 */ /* 0x000fe40000010000 */
[----:B0-----:R-:W-:Y:S02]  /*dd20*/  FADD.FTZ R239, R239, R62 ;  /* 0x0000003eefef7221 */ /* 0x001fe40000010000 */
[----:B-1----:R-:W-:Y:S02]  /*dd30*/  FADD.FTZ R241, R241, R64 ;  /* 0x00000040f1f17221 */ /* 0x002fe40000010000 */
[----:B------:R-:W-:Y:S02]  /*dd40*/  FADD.FTZ R243, R243, R66 ;  /* 0x00000042f3f37221 */ /* 0x000fe40000010000 */
[----:B--2---:R-:W-:Y:S02]  /*dd50*/  FADD.FTZ R245, R245, R68 ;  /* 0x00000044f5f57221 */ /* 0x004fe40000010000 */
[----:B---3--:R-:W-:-:S02]  /*dd60*/  FADD.FTZ R247, R247, R70 ;  /* 0x00000046f7f77221 */ /* 0x008fc40000010000 */
[----:B----4-:R-:W-:Y:S02]  /*dd70*/  FADD.FTZ R249, R249, R72 ;  /* 0x00000048f9f97221 */ /* 0x010fe40000010000 */
[----:B------:R-:W-:Y:S02]  /*dd80*/  FADD.FTZ R251, R251, R74 ;  /* 0x0000004afbfb7221 */ /* 0x000fe40000010000 */
[----:B------:R-:W-:Y:S02]  /*dd90*/  FADD.FTZ R0, R0, R3 ;  /* 0x0000000300007221 */ /* 0x000fe40000010000 */
[----:B------:R-:W-:Y:S02]  /*dda0*/  FADD.FTZ R130, R130, R5 ;  /* 0x0000000582827221 */ /* 0x000fe40000010000 */
[----:B------:R-:W-:Y:S02]  /*ddb0*/  FADD.FTZ R132, R132, R7 ;  /* 0x0000000784847221 */ /* 0x000fe40000010000 */
.L_x_20245:
[----:B------:R-:W-:Y:S05]  /*ddc0*/  BSYNC B0 ;  /* 0x0000000000007941 */ /* 0x000fea0003800000 */
.L_x_20244:
[----:B------:R-:W-:Y:S01]  /*ddd0*/  BAR.SYNC.DEFER_BLOCKING 0x0 ;  /* 0x0000000000007b1d */ /* 0x000fe20000010000 */
[----:B------:R-:W-:Y:S02]  /*dde0*/  ISETP.NE.OR P1, PT, R11, 0x20, P0 ;  /* 0x000000200b00780c */ /* 0x000fe40000725670 */
[----:B------:R-:W-:-:S03]  /*ddf0*/  IADD3 R4, R250, 0x1f, RZ ;  /* 0x0000001ffa047810 */ /* 0x000fc60007ffe0ff */
[----:B------:R-:W-:Y:S08]  /*de00*/  BSSY B0, `(.L_x_20246) ;  /* 0x0000045000007945 */ /* 0x000ff00003800000 */
[----:B------:R-:W-:Y:S05]  /*de10*/  @P1 BRA `(.L_x_20247) ;  /* 0x0000043000001947 */ /* 0x000fea0003800000 */
[----:B0----5:R-:W-:-:S04]  /*de20*/  SHF.R.S32.HI R2, RZ, 0x1f, R78 ;  /* 0x0000001fff027819 */ /* 0x021fc8000001144e */
[----:B------:R-:W-:-:S04]  /*de30*/  LEA.HI R3, R2, R78, RZ, 0x3 ;  /* 0x0000004e02037211 */ /* 0x000fc800078f18ff */
[----:B------:R-:W-:-:S05]  /*de40*/  LEA.HI.SX32 R2, R3, R246, 0x1d ;  /* 0x000000f603027211 */ /* 0x000fca00078feaff */
        /* <DEDUP_REMOVED lines=64> */
.L_x_20247:
[----:B------:R-:W-:Y:S05]  /*e250*/  BSYNC B0 ;  /* 0x0000000000007941 */ /* 0x000fea0003800000 */
.L_x_20246:
[----:B------:R-:W-:Y:S01]  /*e260*/  BAR.SYNC.DEFER_BLOCKING 0x0 ;  /* 0x0000000000007b1d */ /* 0x000fe20000010000 */
[----:B------:R-:W-:-:S02]  /*e270*/  ISETP.GT.OR P1, PT, R250, 0x1f, P0 ;  /* 0x0000001ffa00780c */ /* 0x000fc40000724670 */
[----:B------:R-:W-:-:S03]  /*e280*/  ISETP.GT.U32.AND P2, PT, R4, 0x3e, PT ;  /* 0x0000003e0400780c */ /* 0x000fc60003f44070 */
        /* <DEDUP_REMOVED lines=133> */
.L_x_20249:
[----:B------:R-:W-:Y:S05]  /*eae0*/  BSYNC B0 ;  /* 0x0000000000007941 */ /* 0x000fea0003800000 */
.L_x_20248:
[----:B------:R-:W-:Y:S06]  /*eaf0*/  BAR.SYNC.DEFER_BLOCKING 0x0 ;  /* 0x0000000000007b1d */ /* 0x000fec0000010000 */
[----:B------:R-:W-:Y:S05]  /*eb00*/  @P2 EXIT ;  /* 0x000000000000294d */ /* 0x000fea0003800000 */
[----:B------:R-:W-:Y:S05]  /*eb10*/  @P0 EXIT ;  /* 0x000000000000094d */ /* 0x000fea0003800000 */
[----:B------:R-:W1:Y:S01]  /*eb20*/  S2UR UR4, SR_CTAID.Y ;  /* 0x00000000000479c3 */ /* 0x000e620000002600 */
[----:B------:R-:W-:Y:S01]  /*eb30*/  ULDC UR6, c[0x0][0xc] ;  /* 0x0000030000067ab9 */ /* 0x000fe20000000800 */
[----:B0----5:R-:W-:-:S04]  /*eb40*/  SHF.R.S32.HI R2, RZ, 0x1f, R78 ;  /* 0x0000001fff027819 */ /* 0x021fc8000001144e */
[----:B------:R-:W-:Y:S02]  /*eb50*/  LEA.HI R2, R2, R78, RZ, 0x3 ;  /* 0x0000004e02027211 */ /* 0x000fe400078f18ff */
[----:B------:R-:W0:Y:S02]  /*eb60*/  S2UR UR5, SR_CTAID.X ;  /* 0x00000000000579c3 */ /* 0x000e240000002500 */
[----:B------:R-:W-:-:S04]  /*eb70*/  SHF.R.S32.HI R122, RZ, 0x3, R2 ;  /* 0x00000003ff7a7819 */ /* 0x000fc80000011402 */
[C---:B------:R-:W-:Y:S02]  /*eb80*/  IADD3 R2, R122.reuse, 0x4, RZ ;  /* 0x000000047a027810 */ /* 0x040fe40007ffe0ff */
[----:B------:R-:W2:Y:S01]  /*eb90*/  S2UR UR7, SR_CTAID.Z ;  /* 0x00000000000779c3 */ /* 0x000ea20000002700 */
[C---:B------:R-:W-:Y:S02]  /*eba0*/  IADD3 R3, R122.reuse, 0x8, RZ ;  /* 0x000000087a037810 */ /* 0x040fe40007ffe0ff */
[C---:B------:R-:W-:Y:S02]  /*ebb0*/  IADD3 R4, R122.reuse, 0xc, RZ ;  /* 0x0000000c7a047810 */ /* 0x040fe40007ffe0ff */
[----:B------:R-:W-:Y:S01]  /*ebc0*/  IADD3 R13, R122, 0x1c, RZ ;  /* 0x0000001c7a0d7810 */ /* 0x000fe20007ffe0ff */
[----:B-1----:R-:W-:-:S03]  /*ebd0*/  UIMAD UR4, UR4, UR6, URZ ;  /* 0x00000006040472a4 */ /* 0x002fc6000f8e023f */
[----:B------:R-:W-:Y:S02]  /*ebe0*/  ULDC UR6, c[0x0][0x14] ;  /* 0x0000050000067ab9 */ /* 0x000fe40000000800 */
[----:B0-----:R-:W-:Y:S02]  /*ebf0*/  UIMAD UR5, UR5, UR6, URZ ;  /* 0x00000006050572a4 */ /* 0x001fe4000f8e023f */
[----:B------:R-:W-:Y:S02]  /*ec00*/  UIMAD UR6, UR4, UR6, URZ ;  /* 0x00000006040672a4 */ /* 0x000fe4000f8e023f */
[----:B------:R-:W-:Y:S02]  /*ec10*/  USHF.L.U32 UR5, UR5, 0x8, URZ ;  /* 0x0000000805057899 */ /* 0x000fe4000800063f */
[----:B------:R-:W-:Y:S02]  /*ec20*/  USHF.L.U32 UR6, UR6, 0x8, URZ ;  /* 0x0000000806067899 */ /* 0x000fe4000800063f */
[----:B--2---:R-:W-:-:S02]  /*ec30*/  USHF.L.U32 UR4, UR7, 0x8, URZ ;  /* 0x0000000807047899 */ /* 0x004fc4000800063f */
[----:B------:R-:W-:Y:S02]  /*ec40*/  USHF.R.S32.HI UR8, URZ, 0x1f, UR5 ;  /* 0x0000001f3f087899 */ /* 0x000fe40008011405 */
[----:B------:R-:W-:Y:S02]  /*ec50*/  USHF.R.S32.HI UR7, URZ, 0x1f, UR4 ;  /* 0x0000001f3f077899 */ /* 0x000fe40008011404 */
[----:B------:R-:W-:Y:S02]  /*ec60*/  USHF.R.S32.HI UR9, URZ, 0x1f, UR6 ;  /* 0x0000001f3f097899 */ /* 0x000fe40008011406 */
[----:B------:R-:W-:-:S04]  /*ec70*/  UIADD3 UR4, UP0, UP1, UR6, UR5, UR4 ;  /* 0x0000000506047290 */ /* 0x000fc8000f91e004 */
[----:B------:R-:W-:Y:S02]  /*ec80*/  UIADD3.X UR7, UR9, UR8, UR7, UP0, UP1 ;  /* 0x0000000809077290 */ /* 0x000fe400087e2407 */
[----:B------:R-:W-:Y:S02]  /*ec90*/  IADD3 R5, P1, R2, UR4, RZ ;  /* 0x0000000402057c10 */ /* 0x000fe4000ff3e0ff */
[----:B------:R-:W-:Y:S02]  /*eca0*/  IADD3 R7, P2, R3, UR4, RZ ;  /* 0x0000000403077c10 */ /* 0x000fe4000ff5e0ff */
[----:B------:R-:W-:Y:S02]  /*ecb0*/  IADD3 R9, P3, R4, UR4, RZ ;  /* 0x0000000404097c10 */ /* 0x000fe4000ff7e0ff */
[----:B------:R-:W-:Y:S02]  /*ecc0*/  IADD3 R11, P0, R122, UR4, RZ ;  /* 0x000000047a0b7c10 */ /* 0x000fe4000ff1e0ff */
[----:B------:R-:W-:-:S02]  /*ecd0*/  LEA.HI.X.SX32 R14, R2, UR7, 0x1, P1 ;  /* 0x00000007020e7c11 */ /* 0x000fc400088f0eff */
[----:B------:R-:W-:Y:S02]  /*ece0*/  LEA.HI.X.SX32 R12, R3, UR7, 0x1, P2 ;  /* 0x00000007030c7c11 */ /* 0x000fe400090f0eff */
[----:B------:R-:W-:Y:S02]  /*ecf0*/  LEA.HI.X.SX32 R10, R4, UR7, 0x1, P3 ;  /* 0x00000007040a7c11 */ /* 0x000fe400098f0eff */
[----:B------:R-:W-:Y:S02]  /*ed00*/  LEA.HI.X.SX32 R16, R122, UR7, 0x1, P0 ;  /* 0x000000077a107c11 */ /* 0x000fe400080f0eff */
[----:B------:R-:W-:Y:S02]  /*ed10*/  LEA R2, P0, R11, c[0x0][0x160], 0x2 ;  /* 0x000058000b027a11 */ /* 0x000fe400078010ff */
[----:B------:R-:W-:Y:S02]  /*ed20*/  LEA R6, P2, R7, c[0x0][0x160], 0x2 ;  /* 0x0000580007067a11 */ /* 0x000fe400078410ff */
[----:B------:R-:W-:-:S02]  /*ed30*/  LEA R8, P3, R9, c[0x0][0x160], 0x2 ;  /* 0x0000580009087a11 */ /* 0x000fc400078610ff */
[----:B------:R-:W-:Y:S02]  /*ed40*/  LEA R4, P1, R5, c[0x0][0x160], 0x2 ;  /* 0x0000580005047a11 */ /* 0x000fe400078210ff */
[----:B------:R-:W-:Y:S02]  /*ed50*/  LEA.HI.X R3, R11, c[0x0][0x164], R16, 0x2, P0 ;  /* 0x000059000b037a11 */ /* 0x000fe400000f1410 */
[----:B------:R-:W-:Y:S02]  /*ed60*/  LEA.HI.X R7, R7, c[0x0][0x164], R12, 0x2, P2 ;  /* 0x0000590007077a11 */ /* 0x000fe400010f140c */
[----:B------:R-:W-:Y:S01]  /*ed70*/  LEA.HI.X R9, R9, c[0x0][0x164], R10, 0x2, P3 ;  /* 0x0000590009097a11 */ /* 0x000fe200018f140a */
[----:B------:R-:W-:Y:S01]  /*ed80*/  STG.E [R2.64], R131 ;  /* 0x0000008302007986 */ /* 0x000fe2000c10190a */
[C---:B------:R-:W-:Y:S02]  /*ed90*/  IADD3 R10, R122.reuse, 0x10, RZ ;  /* 0x000000107a0a7810 */ /* 0x040fe40007ffe0ff */
[----:B------:R-:W-:-:S02]  /*eda0*/  IADD3 R11, R122, 0x14, RZ ;  /* 0x000000147a0b7810 */ /* 0x000fc40007ffe0ff */
[----:B------:R-:W-:Y:S02]  /*edb0*/  IADD3 R12, R122, 0x18, RZ ;  /* 0x000000187a0c7810 */ /* 0x000fe40007ffe0ff */
[----:B------:R-:W-:Y:S02]  /*edc0*/  LEA.HI.X R5, R5, c[0x0][0x164], R14, 0x2, P1 ;  /* 0x0000590005057a11 */ /* 0x000fe400008f140e */
[----:B------:R-:W-:Y:S02]  /*edd0*/  IADD3 R21, P0, R10, UR4, RZ ;  /* 0x000000040a157c10 */ /* 0x000fe4000ff1e0ff */
[----:B------:R-:W-:Y:S01]  /*ede0*/  IADD3 R19, P1, R11, UR4, RZ ;  /* 0x000000040b137c10 */ /* 0x000fe2000ff3e0ff */
[----:B------:R-:W-:Y:S01]  /*edf0*/  STG.E [R4.64], R133 ;  /* 0x0000008504007986 */ /* 0x000fe2000c10190a */
[----:B------:R-:W-:Y:S02]  /*ee00*/  IADD3 R15, P2, R12, UR4, RZ ;  /* 0x000000040c0f7c10 */ /* 0x000fe4000ff5e0ff */
[----:B------:R-:W-:Y:S01]  /*ee10*/  IADD3 R17, P3, R13, UR4, RZ ;  /* 0x000000040d117c10 */ /* 0x000fe2000ff7e0ff */
[----:B------:R-:W-:Y:S01]  /*ee20*/  STG.E [R6.64], R135 ;  /* 0x0000008706007986 */ /* 0x000fe2000c10190a */
[----:B------:R-:W-:-:S02]  /*ee30*/  LEA.HI.X.SX32 R24, R10, UR7, 0x1, P0 ;  /* 0x000000070a187c11 */ /* 0x000fc400080f0eff */
[----:B------:R-:W-:Y:S01]  /*ee40*/  LEA.HI.X.SX32 R22, R11, UR7, 0x1, P1 ;  /* 0x000000070b167c11 */ /* 0x000fe200088f0eff */
[----:B------:R-:W-:Y:S01]  /*ee50*/  STG.E [R8.64], R137 ;  /* 0x0000008908007986 */ /* 0x000fe2000c10190a */
        /* <DEDUP_REMOVED lines=10> */
[----:B------:R-:W-:Y:S02]  /*ef00*/  LEA.HI.X R17, R17, c[0x0][0x164], R18, 0x2, P3 ;  /* 0x0000590011117a11 */ /* 0x000fe400018f1412 */
[C---:B------:R-:W-:Y:S01]  /*ef10*/  IADD3 R18, R122.reuse, 0x20, RZ ;  /* 0x000000207a127810 */ /* 0x040fe20007ffe0ff */
[----:B------:R-:W-:Y:S01]  /*ef20*/  STG.E [R12.64], R141 ;  /* 0x0000008d0c007986 */ /* 0x000fe2000c10190a */
[----:B------:R-:W-:-:S02]  /*ef30*/  IADD3 R19, R122, 0x24, RZ ;  /* 0x000000247a137810 */ /* 0x000fc40007ffe0ff */
[C---:B------:R-:W-:Y:S01]  /*ef40*/  IADD3 R20, R122.reuse, 0x28, RZ ;  /* 0x000000287a147810 */ /* 0x040fe20007ffe0ff */
[----:B------:R-:W-:Y:S01]  /*ef50*/  STG.E [R14.64], R143 ;  /* 0x0000008f0e007986 */ /* 0x000fe2000c10190a */
[----:B------:R-:W-:Y:S02]  /*ef60*/  IADD3 R21, R122, 0x2c, RZ ;  /* 0x0000002c7a157810 */ /* 0x000fe40007ffe0ff */
[----:B------:R-:W-:Y:S01]  /*ef70*/  IADD3 R29, P0, R18, UR4, RZ ;  /* 0x00000004121d7c10 */ /* 0x000fe2000ff1e0ff */
[----:B------:R-:W-:Y:S01]  /*ef80*/  STG.E [R16.64], R145 ;  /* 0x0000009110007986 */ /* 0x000fe2000c10190a */
[----:B------:R-:W-:Y:S02]  /*ef90*/  IADD3 R27, P1, R19, UR4, RZ ;  /* 0x00000004131b7c10 */ /* 0x000fe4000ff3e0ff */
[----:B------:R-:W-:Y:S02]  /*efa0*/  IADD3 R23, P2, R20, UR4, RZ ;  /* 0x0000000414177c10 */ /* 0x000fe4000ff5e0ff */
[----:B------:R-:W-:-:S02]  /*efb0*/  IADD3 R25, P3, R21, UR4, RZ ;  /* 0x0000000415197c10 */ /* 0x000fc4000ff7e0ff */
[----:B------:R-:W-:Y:S02]  /*efc0*/  LEA.HI.X.SX32 R32, R18, UR7, 0x1, P0 ;  /* 0x0000000712207c11 */ /* 0x000fe400080f0eff */
[----:B------:R-:W-:Y:S02]  /*efd0*/  LEA.HI.X.SX32 R30, R19, UR7, 0x1, P1 ;  /* 0x00000007131e7c11 */ /* 0x000fe400088f0eff */
[----:B------:R-:W-:Y:S02]  /*efe0*/  LEA.HI.X.SX32 R28, R20, UR7, 0x1, P2 ;  /* 0x00000007141c7c11 */ /* 0x000fe400090f0eff */
[----:B------:R-:W-:Y:S02]  /*eff0*/  LEA.HI.X.SX32 R26, R21, UR7, 0x1, P3 ;  /* 0x00000007151a7c11 */ /* 0x000fe400098f0eff */
[----:B------:R-:W-:Y:S02]  /*f000*/  LEA R18, P0, R29, c[0x0][0x160], 0x2 ;  /* 0x000058001d127a11 */ /* 0x000fe400078010ff */
[----:B------:R-:W-:-:S02]  /*f010*/  LEA R20, P1, R27, c[0x0][0x160], 0x2 ;  /* 0x000058001b147a11 */ /* 0x000fc400078210ff */
[----:B------:R-:W-:Y:S02]  /*f020*/  LEA R22, P2, R23, c[0x0][0x160], 0x2 ;  /* 0x0000580017167a11 */ /* 0x000fe400078410ff */
[----:B------:R-:W-:Y:S02]  /*f030*/  LEA R24, P3, R25, c[0x0][0x160], 0x2 ;  /* 0x0000580019187a11 */ /* 0x000fe400078610ff */
[----:B------:R-:W-:Y:S02]  /*f040*/  LEA.HI.X R19, R29, c[0x0][0x164], R32, 0x2, P0 ;  /* 0x000059001d137a11 */ /* 0x000fe400000f1420 */
[----:B------:R-:W-:Y:S02]  /*f050*/  LEA.HI.X R21, R27, c[0x0][0x164], R30, 0x2, P1 ;  /* 0x000059001b157a11 */ /* 0x000fe400008f141e */
[----:B------:R-:W-:Y:S01]  /*f060*/  LEA.HI.X R23, R23, c[0x0][0x164], R28, 0x2, P2 ;  /* 0x0000590017177a11 */ /* 0x000fe200010f141c */
[----:B------:R-:W-:Y:S01]  /*f070*/  STG.E [R18.64], R147 ;  /* 0x0000009312007986 */ /* 0x000fe2000c10190a */
[----:B------:R-:W-:-:S02]  /*f080*/  LEA.HI.X R25, R25, c[0x0][0x164], R26, 0x2, P3 ;  /* 0x0000590019197a11 */ /* 0x000fc400018f141a */
[C---:B------:R-:W-:Y:S01]  /*f090*/  IADD3 R26, R122.reuse, 0x30, RZ ;  /* 0x000000307a1a7810 */ /* 0x040fe20007ffe0ff */
[----:B------:R-:W-:Y:S01]  /*f0a0*/  STG.E [R20.64], R149 ;  /* 0x0000009514007986 */ /* 0x000fe2000c10190a */
[C---:B------:R-:W-:Y:S02]  /*f0b0*/  IADD3 R27, R122.reuse, 0x34, RZ ;  /* 0x000000347a1b7810 */ /* 0x040fe40007ffe0ff */
[C---:B------:R-:W-:Y:S01]  /*f0c0*/  IADD3 R28, R122.reuse, 0x38, RZ ;  /* 0x000000387a1c7810 */ /* 0x040fe20007ffe0ff */
[----:B------:R-:W-:Y:S01]  /*f0d0*/  STG.E [R22.64], R151 ;  /* 0x0000009716007986 */ /* 0x000fe2000c10190a */
[----:B------:R-:W-:Y:S02]  /*f0e0*/  IADD3 R29, R122, 0x3c, RZ ;  /* 0x0000003c7a1d7810 */ /* 0x000fe40007ffe0ff */
[----:B------:R-:W-:Y:S01]  /*f0f0*/  IADD3 R37, P0, R26, UR4, RZ ;  /* 0x000000041a257c10 */ /* 0x000fe2000ff1e0ff */
[----:B------:R-:W-:Y:S01]  /*f100*/  STG.E [R24.64], R153 ;  /* 0x0000009918007986 */ /* 0x000fe2000c10190a */
[----:B------:R-:W-:-:S02]  /*f110*/  IADD3 R35, P1, R27, UR4, RZ ;  /* 0x000000041b237c10 */ /* 0x000fc4000ff3e0ff */
[----:B------:R-:W-:Y:S02]  /*f120*/  IADD3 R31, P2, R28, UR4, RZ ;  /* 0x000000041c1f7c10 */ /* 0x000fe4000ff5e0ff */
[----:B------:R-:W-:Y:S02]  /*f130*/  IADD3 R33, P3, R29, UR4, RZ ;  /* 0x000000041d217c10 */ /* 0x000fe4000ff7e0ff */
[----:B------:R-:W-:Y:S02]  /*f140*/  LEA.HI.X.SX32 R40, R26, UR7, 0x1, P0 ;  /* 0x000000071a287c11 */ /* 0x000fe400080f0eff */
[----:B------:R-:W-:Y:S02]  /*f150*/  LEA.HI.X.SX32 R38, R27, UR7, 0x1, P1 ;  /* 0x000000071b267c11 */ /* 0x000fe400088f0eff */
[----:B------:R-:W-:Y:S02]  /*f160*/  LEA.HI.X.SX32 R36, R28, UR7, 0x1, P2 ;  /* 0x000000071c247c11 */ /* 0x000fe400090f0eff */
[----:B------:R-:W-:-:S02]  /*f170*/  LEA.HI.X.SX32 R34, R29, UR7, 0x1, P3 ;  /* 0x000000071d227c11 */ /* 0x000fc400098f0eff */
[----:B------:R-:W-:Y:S02]  /*f180*/  LEA R26, P0, R37, c[0x0][0x160], 0x2 ;  /* 0x00005800251a7a11 */ /* 0x000fe400078010ff */
[----:B------:R-:W-:Y:S02]  /*f190*/  LEA R28, P1, R35, c[0x0][0x160], 0x2 ;  /* 0x00005800231c7a11 */ /* 0x000fe400078210ff */
[----:B------:R-:W-:Y:S02]  /*f1a0*/  LEA R30, P2, R31, c[0x0][0x160], 0x2 ;  /* 0x000058001f1e7a11 */ /* 0x000fe400078410ff */
[----:B------:R-:W-:Y:S02]  /*f1b0*/  LEA R32, P3, R33, c[0x0][0x160], 0x2 ;  /* 0x0000580021207a11 */ /* 0x000fe400078610ff */
[----:B------:R-:W-:Y:S02]  /*f1c0*/  LEA.HI.X R27, R37, c[0x0][0x164], R40, 0x2, P0 ;  /* 0x00005900251b7a11 */ /* 0x000fe400000f1428 */
[----:B------:R-:W-:-:S02]  /*f1d0*/  LEA.HI.X R29, R35, c[0x0][0x164], R38, 0x2, P1 ;  /* 0x00005900231d7a11 */ /* 0x000fc400008f1426 */
[----:B------:R-:W-:Y:S01]  /*f1e0*/  LEA.HI.X R31, R31, c[0x0][0x164], R36, 0x2, P2 ;  /* 0x000059001f1f7a11 */ /* 0x000fe200010f1424 */
[----:B------:R-:W-:Y:S01]  /*f1f0*/  STG.E [R26.64], R155 ;  /* 0x0000009b1a007986 */ /* 0x000fe2000c10190a */
[----:B------:R-:W-:Y:S02]  /*f200*/  LEA.HI.X R33, R33, c[0x0][0x164], R34, 0x2, P3 ;  /* 0x0000590021217a11 */ /* 0x000fe400018f1422 */
[C---:B------:R-:W-:Y:S01]  /*f210*/  IADD3 R34, R122.reuse, 0x40, RZ ;  /* 0x000000407a227810 */ /* 0x040fe20007ffe0ff */
[----:B------:R-:W-:Y:S01]  /*f220*/  STG.E [R28.64], R157 ;  /* 0x0000009d1c007986 */ /* 0x000fe2000c10190a */
[C---:B------:R-:W-:Y:S02]  /*f230*/  IADD3 R35, R122.reuse, 0x44, RZ ;  /* 0x000000447a237810 */ /* 0x040fe40007ffe0ff */
[C---:B------:R-:W-:Y:S01]  /*f240*/  IADD3 R36, R122.reuse, 0x48, RZ ;  /* 0x000000487a247810 */ /* 0x040fe20007ffe0ff */
[----:B------:R-:W-:Y:S01]  /*f250*/  STG.E [R30.64], R159 ;  /* 0x0000009f1e007986 */ /* 0x000fe2000c10190a */
[----:B------:R-:W-:-:S02]  /*f260*/  IADD3 R37, R122, 0x4c, RZ ;  /* 0x0000004c7a257810 */ /* 0x000fc40007ffe0ff */
[----:B------:R-:W-:Y:S01]  /*f270*/  IADD3 R45, P0, R34, UR4, RZ ;  /* 0x00000004222d7c10 */ /* 0x000fe2000ff1e0ff */
[----:B------:R-:W-:Y:S01]  /*f280*/  STG.E [R32.64], R161 ;  /* 0x000000a120007986 */ /* 0x000fe2000c10190a */
[----:B------:R-:W-:Y:S02]  /*f290*/  IADD3 R43, P1, R35, UR4, RZ ;  /* 0x00000004232b7c10 */ /* 0x000fe4000ff3e0ff */
[----:B------:R-:W-:Y:S02]  /*f2a0*/  IADD3 R39, P2, R36, UR4, RZ ;  /* 0x0000000424277c10 */ /* 0x000fe4000ff5e0ff */
[----:B------:R-:W-:Y:S02]  /*f2b0*/  IADD3 R41, P3, R37, UR4, RZ ;  /* 0x0000000425297c10 */ /* 0x000fe4000ff7e0ff */
[----:B------:R-:W-:Y:S02]  /*f2c0*/  LEA.HI.X.SX32 R48, R34, UR7, 0x1, P0 ;  /* 0x0000000722307c11 */ /* 0x000fe400080f0eff */
[----:B------:R-:W-:-:S02]  /*f2d0*/  LEA.HI.X.SX32 R46, R35, UR7, 0x1, P1 ;  /* 0x00000007232e7c11 */ /* 0x000fc400088f0eff */
[----:B------:R-:W-:Y:S02]  /*f2e0*/  LEA.HI.X.SX32 R44, R36, UR7, 0x1, P2 ;  /* 0x00000007242c7c11 */ /* 0x000fe400090f0eff */
[----:B------:R-:W-:Y:S02]  /*f2f0*/  LEA.HI.X.SX32 R42, R37, UR7, 0x1, P3 ;  /* 0x00000007252a7c11 */ /* 0x000fe400098f0eff */
[----:B------:R-:W-:Y:S02]  /*f300*/  LEA R34, P0, R45, c[0x0][0x160], 0x2 ;  /* 0x000058002d227a11 */ /* 0x000fe400078010ff */
[----:B------:R-:W-:Y:S02]  /*f310*/  LEA R36, P1, R43, c[0x0][0x160], 0x2 ;  /* 0x000058002b247a11 */ /* 0x000fe400078210ff */
[----:B------:R-:W-:Y:S02]  /*f320*/  LEA R38, P2, R39, c[0x0][0x160], 0x2 ;  /* 0x0000580027267a11 */ /* 0x000fe400078410ff */
[----:B------:R-:W-:-:S02]  /*f330*/  LEA R40, P3, R41, c[0x0][0x160], 0x2 ;  /* 0x0000580029287a11 */ /* 0x000fc400078610ff */
        /* <DEDUP_REMOVED lines=244> */
[C---:B------:R-:W-:Y:S01]  /*10280*/  IADD3 R124, R122.reuse, 0xf4, RZ ;  /* 0x000000f47a7c7810 */ /* 0x040fe20007ffe0ff */
[----:B------:R-:W-:Y:S01]  /*10290*/  STG.E [R116.64], R245 ;  /* 0x000000f574007986 */ /* 0x000fe2000c10190a */
[----:B------:R-:W-:-:S02]  /*102a0*/  IADD3 R125, R122, 0xf8, RZ ;  /* 0x000000f87a7d7810 */ /* 0x000fc40007ffe0ff */
[----:B------:R-:W-:Y:S02]  /*102b0*/  IADD3 R122, R122, 0xfc, RZ ;  /* 0x000000fc7a7a7810 */ /* 0x000fe40007ffe0ff */
[----:B------:R-:W-:Y:S02]  /*102c0*/  LEA R118, P2, R119, c[0x0][0x160], 0x2 ;  /* 0x0000580077767a11 */ /* 0x000fe400078410ff */
[----:B------:R-:W-:Y:S02]  /*102d0*/  IADD3 R142, P0, R123, UR4, RZ ;  /* 0x000000047b8e7c10 */ /* 0x000fe4000ff1e0ff */
[----:B------:R-:W-:Y:S02]  /*102e0*/  IADD3 R129, P3, R122, UR4, RZ ;  /* 0x000000047a817c10 */ /* 0x000fe4000ff7e0ff */
[----:B------:R-:W-:Y:S02]  /*102f0*/  LEA.HI.X R119, R119, c[0x0][0x164], R126, 0x2, P2 ;  /* 0x0000590077777a11 */ /* 0x000fe400010f147e */
[----:B------:R-:W-:-:S02]  /*10300*/  IADD3 R138, P1, R124, UR4, RZ ;  /* 0x000000047c8a7c10 */ /* 0x000fc4000ff3e0ff */
[----:B------:R-:W-:Y:S01]  /*10310*/  IADD3 R127, P2, R125, UR4, RZ ;  /* 0x000000047d7f7c10 */ /* 0x000fe2000ff5e0ff */
[----:B------:R-:W-:Y:S01]  /*10320*/  STG.E [R118.64], R247 ;  /* 0x000000f776007986 */ /* 0x000fe2000c10190a */
[----:B------:R-:W-:Y:S02]  /*10330*/  LEA.HI.X.SX32 R123, R123, UR7, 0x1, P0 ;  /* 0x000000077b7b7c11 */ /* 0x000fe400080f0eff */
[----:B------:R-:W-:Y:S01]  /*10340*/  LEA.HI.X.SX32 R134, R122, UR7, 0x1, P3 ;  /* 0x000000077a867c11 */ /* 0x000fe200098f0eff */
[----:B------:R-:W-:Y:S01]  /*10350*/  STG.E [R120.64], R249 ;  /* 0x000000f978007986 */ /* 0x000fe2000c10190a */
[----:B------:R-:W-:Y:S02]  /*10360*/  LEA.HI.X.SX32 R140, R124, UR7, 0x1, P1 ;  /* 0x000000077c8c7c11 */ /* 0x000fe400088f0eff */
[----:B------:R-:W-:Y:S02]  /*10370*/  LEA R122, P0, R142, c[0x0][0x160], 0x2 ;  /* 0x000058008e7a7a11 */ /* 0x000fe400078010ff */
[----:B------:R-:W-:-:S02]  /*10380*/  LEA.HI.X.SX32 R136, R125, UR7, 0x1, P2 ;  /* 0x000000077d887c11 */ /* 0x000fc400090f0eff */
[----:B------:R-:W-:Y:S02]  /*10390*/  LEA R124, P1, R138, c[0x0][0x160], 0x2 ;  /* 0x000058008a7c7a11 */ /* 0x000fe400078210ff */
        /* <DEDUP_REMOVED lines=11> */
.L_x_20250:
        /* <DEDUP_REMOVED lines=11> */
.L_x_24031:


//--------------------- .text._ZN4vllm25paged_attention_v1_kernelIffLi192ELi32ELi128ELNS_18Fp8KVCacheDataTypeE0ELb0EEEvPT_PKS2_PKT0_S8_ifPKiSA_iPKfiiiSC_SC_iiiii --------------------------
	.section	.text._ZN4vllm25paged_attention_v1_kernelIffLi192ELi32ELi128ELNS_18Fp8KVCacheDataTypeE0ELb0EEEvPT_PKS2_PKT0_S8_ifPKiSA_iPKfiiiSC_SC_iiiii,"ax",@progbits
	.sectioninfo	@"SHI_REGISTERS=255"
	.align	128
        .global         _ZN4vllm25paged_attention_v1_kernelIffLi192ELi32ELi128ELNS_18Fp8KVCacheDataTypeE0ELb0EEEvPT_PKS2_PKT0_S8_ifPKiSA_iPKfiiiSC_SC_iiiii
        .type           _ZN4vllm25paged_attention_v1_kernelIffLi192ELi32ELi128ELNS_18Fp8KVCacheDataTypeE0ELb0EEEvPT_PKS2_PKT0_S8_ifPKiSA_iPKfiiiSC_SC_iiiii,@function
        .size           _ZN4vllm25paged_attention_v1_kernelIffLi192ELi32ELi128ELNS_18Fp8KVCacheDataTypeE0ELb0EEEvPT_PKS2_PKT0_S8_ifPKiSA_iPKfiiiSC_SC_iiiii,(.L_x_24032 - _ZN4vllm25paged_attention_v1_kernelIffLi192ELi32ELi128ELNS_18Fp8KVCacheDataTypeE0ELb0EEEvPT_PKS2_PKT0_S8_ifPKiSA_iPKfiiiSC_SC_iiiii)
        .other          _ZN4vllm25paged_attention_v1_kernelIffLi192ELi32ELi128ELNS_18Fp8KVCacheDataTypeE0ELb0EEEvPT_PKS2_PKT0_S8_ifPKiSA_iPKfiiiSC_SC_iiiii,@"STO_CUDA_ENTRY STV_DEFAULT"
_ZN4vllm25paged_attention_v1_kernelIffLi192ELi32ELi128ELNS_18Fp8KVCacheDataTypeE0ELb0EEEvPT_PKS2_PKT0_S8_ifPKiSA_iPKfiiiSC_SC_iiiii:
.text._ZN4vllm25paged_attention_v1_kernelIffLi192ELi32ELi128ELNS_18Fp8KVCacheDataTypeE0ELb0EEEvPT_PKS2_PKT0_S8_ifPKiSA_iPKfiiiSC_SC_iiiii:
        /* <DEDUP_REMOVED lines=24> */
[----:B0-----:R-:W-:Y:S01]  /*0180*/  IMAD R5, R2, R11, RZ ;  /* 0x0000000b02057224 */ /* 0x001fe200078e02ff */
        /* <DEDUP_REMOVED lines=37> */
[----:B------:R-:W-:Y:S02]  /*03e0*/  LEA.HI R0, R0, R2, RZ, 0x5 ;  /* 0x0000000200007211 */ /* 0x000fe400078f28ff */
[----:B------:R-:W-:Y:S02]  /*03f0*/  @P0 IADD3 R249, R249, 0x1, RZ ;  /* 0x00000001f9f90810 */ /* 0x000fe40007ffe0ff */
[----:B------:R-:W-:Y:S02]  /*0400*/  ISETP.GT.AND P0, PT, R2, 0x2f, PT ;  /* 0x0000002f0200780c */ /* 0x000fe40003f04270 */
        /* <DEDUP_REMOVED lines=10> */
[----:B------:R-:W-:Y:S01]  /*04b0*/  IMNMX R5, R2, -0x50, !PT ;  /* 0xffffffb002057817 */ /* 0x000fe20007800200 */
[----:B------:R-:W-:Y:S01]  /*04c0*/  IMAD R7, R10, 0xc0, RZ ;  /* 0x000000c00a077824 */ /* 0x000fe200078e02ff */
[----:B------:R-:W-:Y:S02]  /*04d0*/  BSSY B1, `(.L_x_20253) ;  /* 0x000001c000017945 */ /* 0x000fe40003800000 */
        /* <DEDUP_REMOVED lines=16> */
.L_x_20255:
        /* <DEDUP_REMOVED lines=11> */
.L_x_20254:
[----:B------:R-:W-:Y:S05]  /*0690*/  BSYNC B1 ;  /* 0x0000000000017941 */ /* 0x000fea0003800000 */
.L_x_20253:
        /* <DEDUP_REMOVED lines=8> */
.L_x_20256:
        /* <DEDUP_REMOVED lines=17> */
.L_x_20252:
[----:B------:R-:W-:Y:S05]  /*0830*/  BSYNC B0 ;  /* 0x0000000000007941 */ /* 0x000fea0003800000 */
.L_x_20251:
        /* <DEDUP_REMOVED lines=8> */
[----:B-----5:R-:W-:Y:S01]  /*08c0*/  FSETP.NEU.FTZ.AND P0, PT, R3, RZ, PT ;  /* 0x000000ff0300720b */ /* 0x020fe20003f1d000 */
[----:B------:R-:W-:Y:S02]  /*08d0*/  IMAD R0, R249, c[0x0][0x1b0], RZ ;  /* 0x00006c00f9007a24 */ /* 0x000fe400078e02ff */
[----:B------:R-:W1:Y:S01]  /*08e0*/  LDS.128 R8, [0x10] ;  /* 0x00001000ff087984 */ /* 0x000e620000000c00 */
[----:B------:R-:W-:-:S03]  /*08f0*/  IMAD.SHL.U32 R245, R247, 0x4, RZ ;  /* 0x00000004f7f57824 */ /* 0x000fc600078e00ff */
[----:B------:R-:W2:Y:S02]  /*0900*/  LDS.128 R12, [0x20] ;  /* 0x00002000ff0c7984 */ /* 0x000ea40000000c00 */
[----:B------:R-:W-:Y:S02]  /*0910*/  SHF.R.S32.HI R193, RZ, 0x1f, R245 ;  /* 0x0000001fffc17819 */ /* 0x000fe400000114f5 */
[----:B------:R-:W3:Y:S01]  /*0920*/  LDS.128 R16, [0x30] ;  /* 0x00003000ff107984 */ /* 0x000ee20000000c00 */
[----:B------:R-:W-:-:S03]  /*0930*/  IADD3 R244, P1, R0, R245, RZ ;  /* 0x000000f500f47210 */ /* 0x000fc60007f3e0ff */
[----:B------:R-:W4:Y:S01]  /*0940*/  LDS.128 R20, [0x40] ;  /* 0x00004000ff147984 */ /* 0x000f220000000c00 */
[----:B------:R-:W-:Y:S01]  /*0950*/  LEA.HI.X.SX32 R245, R0, R193, 0x1, P1 ;  /* 0x000000c100f57211 */ /* 0x000fe200008f0eff */
[----:B------:R-:W-:Y:S02]  /*0960*/  IMAD.MOV.U32 R0, RZ, RZ, -0x800001 ;  /* 0xff7fffffff007424 */ /* 0x000fe400078e00ff */
        /* <DEDUP_REMOVED lines=43> */
[----:B------:R-:W-:Y:S05]  /*0c20*/  @P0 BRA `(.L_x_20259) ;  /* 0x0000107000000947 */ /* 0x000fea0003800000 */
[----:B-1234-:R-:W-:-:S05]  /*0c30*/  IMAD.MOV.U32 R2, RZ, RZ, R194 ;  /* 0x000000ffff027224 */ /* 0x01efca00078e00c2 */
.L_x_20261:
[----:B0-----:R-:W-:-:S04]  /*0c40*/  IADD3 R3, P0, R251, R2, RZ ;  /* 0x00000002fb037210 */ /* 0x001fc80007f1e0ff */
[----:B------:R-:W-:Y:S02]  /*0c50*/  LEA.HI.X.SX32 R192, R2, R250, 0x1, P0 ;  /* 0x000000fa02c07211 */ /* 0x000fe400000f0eff */
[----:B------:R-:W-:-:S04]  /*0c60*/  LEA R202, P0, R3, c[0x0][0x188], 0x2 ;  /* 0x0000620003ca7a11 */ /* 0x000fc800078010ff */
[----:B------:R-:W-:-:S05]  /*0c70*/  LEA.HI.X R203, R3, c[0x0][0x18c], R192, 0x2, P0 ;  /* 0x0000630003cb7a11 */ /* 0x000fca00000f14c0 */
[----:B------:R-:W2:Y:S02]  /*0c80*/  LDG.E.CONSTANT R201, [R202.64] ;  /* 0x0000000acac97981 */ /* 0x000ea4000c1e9900 */
[----:B--2---:R-:W-:-:S05]  /*0c90*/  IMAD.WIDE R200, R201, c[0x0][0x1ac], R244 ;  /* 0x00006b00c9c87a25 */ /* 0x004fca00078e02f4 */
[----:B------:R-:W-:-:S04]  /*0ca0*/  LEA R192, P0, R200, c[0x0][0x170], 0x2 ;  /* 0x00005c00c8c07a11 */ /* 0x000fc800078010ff */
[----:B------:R-:W-:-:S05]  /*0cb0*/  LEA.HI.X R193, R200, c[0x0][0x174], R201, 0x2, P0 ;  /* 0x00005d00c8c17a11 */ /* 0x000fca00000f14c9 */
[----:B------:R-:W2:Y:S04]  /*0cc0*/  LDG.E.128.CONSTANT R208, [R192.64+0x200] ;  /* 0x0002000ac0d07981 */ /* 0x000ea8000c1e9d00 */
[----:B------:R-:W3:Y:S04]  /*0cd0*/  LDG.E.128.CONSTANT R220, [R192.64] ;  /* 0x0000000ac0dc7981 */ /* 0x000ee8000c1e9d00 */
[----:B------:R-:W4:Y:S04]  /*0ce0*/  LDG.E.128.CONSTANT R224, [R192.64+0x400] ;  /* 0x0004000ac0e07981 */ /* 0x000f28000c1e9d00 */
[----:B------:R-:W5:Y:S04]  /*0cf0*/  LDG.E.128.CONSTANT R228, [R192.64+0x600] ;  /* 0x0006000ac0e47981 */ /* 0x000f68000c1e9d00 */
[----:B------:R-:W4:Y:S04]  /*0d00*/  LDG.E.128.CONSTANT R216, [R192.64+0x800] ;  /* 0x0008000ac0d87981 */ /* 0x000f28000c1e9d00 */
[----:B------:R-:W5:Y:S04]  /*0d10*/  LDG.E.128.CONSTANT R212, [R192.64+0xa00] ;  /* 0x000a000ac0d47981 */ /* 0x000f68000c1e9d00 */
[----:B------:R-:W5:Y:S04]  /*0d20*/  LDG.E.128.CONSTANT R204, [R192.64+0xc00] ;  /* 0x000c000ac0cc7981 */ /* 0x000f68000c1e9d00 */
[----:B------:R-:W5:Y:S04]  /*0d30*/  LDG.E.128.CONSTANT R200, [R192.64+0xe00] ;  /* 0x000e000ac0c87981 */ /* 0x000f68000c1e9d00 */
[----:B------:R-:W5:Y:S04]  /*0d40*/  LDG.E.128.CONSTANT R232, [R192.64+0x1800] ;  /* 0x0018000ac0e87981 */ /* 0x000f68000c1e9d00 */
[----:B------:R-:W5:Y:S01]  /*0d50*/  LDG.E.128.CONSTANT R236, [R192.64+0x1a00] ;  /* 0x001a000ac0ec7981 */ /* 0x000f62000c1e9d00 */
[----:B--2---:R-:W-:-:S02]  /*0d60*/  FMUL.FTZ R3, R8, R208 ;  /* 0x000000d008037220 */ /* 0x004fc40000410000 */
[----:B------:R-:W-:Y:S02]  /*0d70*/  FMUL.FTZ R208, R9, R209 ;  /* 0x000000d109d07220 */ /* 0x000fe40000410000 */
[----:B------:R-:W-:Y:S02]  /*0d80*/  FMUL.FTZ R209, R10, R210 ;  /* 0x000000d20ad17220 */ /* 0x000fe40000410000 */
[----:B------:R-:W-:Y:S02]  /*0d90*/  FMUL.FTZ R210, R11, R211 ;  /* 0x000000d30bd27220 */ /* 0x000fe40000410000 */
[----:B0--3--:R-:W-:Y:S02]  /*0da0*/  FFMA.FTZ R3, R4, R220, R3 ;  /* 0x000000dc04037223 */ /* 0x009fe40000010003 */
[----:B------:R-:W-:Y:S02]  /*0db0*/  FFMA.FTZ R208, R5, R221, R208 ;  /* 0x000000dd05d07223 */ /* 0x000fe400000100d0 */
[----:B------:R-:W-:-:S02]  /*0dc0*/  FFMA.FTZ R209, R6, R222, R209 ;  /* 0x000000de06d17223 */ /* 0x000fc400000100d1 */
[----:B------:R-:W-:Y:S02]  /*0dd0*/  FFMA.FTZ R210, R7, R223, R210 ;  /* 0x000000df07d27223 */ /* 0x000fe400000100d2 */
[----:B----4-:R-:W-:Y:S02]  /*0de0*/  FFMA.FTZ R3, R12, R224, R3 ;  /* 0x000000e00c037223 */ /* 0x010fe40000010003 */
[----:B------:R-:W-:Y:S02]  /*0df0*/  FFMA.FTZ R208, R13, R225, R208 ;  /* 0x000000e10dd07223 */ /* 0x000fe400000100d0 */
[----:B------:R-:W-:Y:S02]  /*0e00*/  FFMA.FTZ R209, R14, R226, R209 ;  /* 0x000000e20ed17223 */ /* 0x000fe400000100d1 */
[----:B------:R-:W-:Y:S02]  /*0e10*/  FFMA.FTZ R210, R15, R227, R210 ;  /* 0x000000e30fd27223 */ /* 0x000fe400000100d2 */
[----:B-----5:R-:W-:-:S02]  /*0e20*/  FFMA.FTZ R3, R16, R228, R3 ;  /* 0x000000e410037223 */ /* 0x020fc40000010003 */
[----:B------:R-:W-:Y:S02]  /*0e30*/  FFMA.FTZ R220, R17, R229, R208 ;  /* 0x000000e511dc7223 */ /* 0x000fe400000100d0 */
[----:B------:R-:W-:Y:S02]  /*0e40*/  FFMA.FTZ R221, R18, R230, R209 ;  /* 0x000000e612dd7223 */ /* 0x000fe400000100d1 */
[----:B------:R-:W-:Y:S02]  /*0e50*/  FFMA.FTZ R224, R19, R231, R210 ;  /* 0x000000e713e07223 */ /* 0x000fe400000100d2 */
[----:B------:R-:W2:Y:S01]  /*0e60*/  LDG.E.128.CONSTANT R208, [R192.64+0x1000] ;  /* 0x0010000ac0d07981 */ /* 0x000ea2000c1e9d00 */
[----:B------:R-:W-:Y:S02]  /*0e70*/  FFMA.FTZ R3, R20, R216, R3 ;  /* 0x000000d814037223 */ /* 0x000fe40000010003 */
[----:B------:R-:W-:Y:S01]  /*0e80*/  FFMA.FTZ R216, R21, R217, R220 ;  /* 0x000000d915d87223 */ /* 0x000fe200000100dc */
[----:B------:R-:W3:Y:S01]  /*0e90*/  LDG.E.128.CONSTANT R228, [R192.64+0x1600] ;  /* 0x0016000ac0e47981 */ /* 0x000ee2000c1e9d00 */
[----:B------:R-:W-:-:S03]  /*0ea0*/  FFMA.FTZ R217, R22, R218, R221 ;  /* 0x000000da16d97223 */ /* 0x000fc600000100dd */
[----:B------:R-:W4:Y:S01]  /*0eb0*/  LDG.E.128.CONSTANT R220, [R192.64+0x1200] ;  /* 0x0012000ac0dc7981 */ /* 0x000f22000c1e9d00 */
[----:B------:R-:W-:Y:S02]  /*0ec0*/  FFMA.FTZ R218, R23, R219, R224 ;  /* 0x000000db17da7223 */ /* 0x000fe400000100e0 */
[----:B------:R-:W-:Y:S01]  /*0ed0*/  FFMA.FTZ R216, R25, R213, R216 ;  /* 0x000000d519d87223 */ /* 0x000fe200000100d8 */
[----:B------:R-:W5:Y:S01]  /*0ee0*/  LDG.E.128.CONSTANT R224, [R192.64+0x1400] ;  /* 0x0014000ac0e07981 */ /* 0x000f62000c1e9d00 */
[----:B------:R-:W-:Y:S02]  /*0ef0*/  FFMA.FTZ R217, R26, R214, R217 ;  /* 0x000000d61ad97223 */ /* 0x000fe400000100d9 */
[----:B------:R-:W-:Y:S02]  /*0f00*/  FFMA.FTZ R218, R27, R215, R218 ;  /* 0x000000d71bda7223 */ /* 0x000fe400000100da */
[----:B------:R-:W-:Y:S02]  /*0f10*/  FFMA.FTZ R216, R29, R205, R216 ;  /* 0x000000cd1dd87223 */ /* 0x000fe400000100d8 */
[----:B------:R-:W-:-:S02]  /*0f20*/  FFMA.FTZ R217, R30, R206, R217 ;  /* 0x000000ce1ed97223 */ /* 0x000fc400000100d9 */
[----:B------:R-:W-:Y:S02]  /*0f30*/  FFMA.FTZ R218, R31, R207, R218 ;  /* 0x000000cf1fda7223 */ /* 0x000fe400000100da */
[----:B------:R-:W-:Y:S02]  /*0f40*/  FFMA.FTZ R240, R33, R201, R216 ;  /* 0x000000c921f07223 */ /* 0x000fe400000100d8 */
[----:B------:R-:W-:Y:S02]  /*0f50*/  FFMA.FTZ R241, R34, R202, R217 ;  /* 0x000000ca22f17223 */ /* 0x000fe400000100d9 */
[----:B------:R-:W-:Y:S02]  /*0f60*/  FFMA.FTZ R242, R35, R203, R218 ;  /* 0x000000cb23f27223 */ /* 0x000fe400000100da */
[----:B------:R-:W3:Y:S01]  /*0f70*/  LDG.E.128.CONSTANT R216, [R192.64+0x1c00] ;  /* 0x001c000ac0d87981 */ /* 0x000ee2000c1e9d00 */
[----:B------:R-:W-:-:S03]  /*0f80*/  FFMA.FTZ R3, R24, R212, R3 ;  /* 0x000000d418037223 */ /* 0x000fc60000010003 */
[----:B------:R-:W3:Y:S01]  /*0f90*/  LDG.E.128.CONSTANT R212, [R192.64+0x1e00] ;  /* 0x001e000ac0d47981 */ /* 0x000ee2000c1e9d00 */
[----:B------:R-:W-:-:S03]  /*0fa0*/  FFMA.FTZ R3, R28, R204, R3 ;  /* 0x000000cc1c037223 */ /* 0x000fc60000010003 */
[----:B------:R-:W3:Y:S01]  /*0fb0*/  LDG.E.128.CONSTANT R204, [R192.64+0x2000] ;  /* 0x0020000ac0cc7981 */ /* 0x000ee2000c1e9d00 */
[----:B------:R-:W-:-:S03]  /*0fc0*/  FFMA.FTZ R3, R32, R200, R3 ;  /* 0x000000c820037223 */ /* 0x000fc60000010003 */
[----:B------:R-:W3:Y:S01]  /*0fd0*/  LDG.E.128.CONSTANT R200, [R192.64+0x2200] ;  /* 0x0022000ac0c87981 */ /* 0x000ee2000c1e9d00 */
[----:B--2---:R-:W-:Y:S02]  /*0fe0*/  FFMA.FTZ R3, R36, R208, R3 ;  /* 0x000000d024037223 */ /* 0x004fe40000010003 */
[----:B------:R-:W-:Y:S02]  /*0ff0*/  FFMA.FTZ R240, R37, R209, R240 ;  /* 0x000000d125f07223 */ /* 0x000fe400000100f0 */
[----:B------:R-:W-:Y:S02]  /*1000*/  FFMA.FTZ R241, R38, R210, R241 ;  /* 0x000000d226f17223 */ /* 0x000fe400000100f1 */
[----:B------:R-:W-:Y:S02]  /*1010*/  FFMA.FTZ R242, R39, R211, R242 ;  /* 0x000000d327f27223 */ /* 0x000fe400000100f2 */
[----:B----4-:R-:W-:Y:S01]  /*1020*/  FFMA.FTZ R3, R40, R220, R3 ;  /* 0x000000dc28037223 */ /* 0x010fe20000010003 */
[----:B------:R-:W2:Y:S01]  /*1030*/  LDG.E.128.CONSTANT R208, [R192.64+0x2400] ;  /* 0x0024000ac0d07981 */ /* 0x000ea2000c1e9d00 */
[----:B------:R-:W-:-:S02]  /*1040*/  FFMA.FTZ R240, R41, R221, R240 ;  /* 0x000000dd29f07223 */ /* 0x000fc400000100f0 */
[----:B------:R-:W-:Y:S02]  /*1050*/  FFMA.FTZ R241, R42, R222, R241 ;  /* 0x000000de2af17223 */ /* 0x000fe400000100f1 */
[----:B------:R-:W-:Y:S02]  /*1060*/  FFMA.FTZ R242, R43, R223, R242 ;  /* 0x000000df2bf27223 */ /* 0x000fe400000100f2 */
[----:B-----5:R-:W-:Y:S01]  /*1070*/  FFMA.FTZ R3, R44, R224, R3 ;  /* 0x000000e02c037223 */ /* 0x020fe20000010003 */
[----:B------:R-:W4:Y:S01]  /*1080*/  LDG.E.128.CONSTANT R220, [R192.64+0x2600] ;  /* 0x0026000ac0dc7981 */ /* 0x000f22000c1e9d00 */
[----:B------:R-:W-:Y:S02]  /*1090*/  FFMA.FTZ R240, R45, R225, R240 ;  /* 0x000000e12df07223 */ /* 0x000fe400000100f0 */
[----:B------:R-:W-:Y:S02]  /*10a0*/  FFMA.FTZ R241, R46, R226, R241 ;  /* 0x000000e22ef17223 */ /* 0x000fe400000100f1 */
[----:B------:R-:W-:-:S02]  /*10b0*/  FFMA.FTZ R242, R47, R227, R242 ;  /* 0x000000e32ff27223 */ /* 0x000fc400000100f2 */
[----:B---3--:R-:W-:Y:S01]  /*10c0*/  FFMA.FTZ R3, R48, R228, R3 ;  /* 0x000000e430037223 */ /* 0x008fe20000010003 */
[----:B------:R-:W3:Y:S01]  /*10d0*/  LDG.E.128.CONSTANT R224, [R192.64+0x3600] ;  /* 0x0036000ac0e07981 */ /* 0x000ee2000c1e9d00 */
[----:B------:R-:W-:Y:S02]  /*10e0*/  FFMA.FTZ R240, R49, R229, R240 ;  /* 0x000000e531f07223 */ /* 0x000fe400000100f0 */
[----:B------:R-:W-:Y:S02]  /*10f0*/  FFMA.FTZ R241, R50, R230, R241 ;  /* 0x000000e632f17223 */ /* 0x000fe400000100f1 */
[----:B------:R-:W-:Y:S02]  /*1100*/  FFMA.FTZ R242, R51, R231, R242 ;  /* 0x000000e733f27223 */ /* 0x000fe400000100f2 */
[----:B------:R-:W-:Y:S01]  /*1110*/  FFMA.FTZ R3, R52, R232, R3 ;  /* 0x000000e834037223 */ /* 0x000fe20000010003 */
[----:B------:R-:W5:Y:S01]  /*1120*/  LDG.E.128.CONSTANT R228, [R192.64+0x2800] ;  /* 0x0028000ac0e47981 */ /* 0x000f62000c1e9d00 */
[----:B------:R-:W-:-:S02]  /*1130*/  FFMA.FTZ R240, R53, R233, R240 ;  /* 0x000000e935f07223 */ /* 0x000fc400000100f0 */
[----:B------:R-:W-:Y:S02]  /*1140*/  FFMA.FTZ R241, R54, R234, R241 ;  /* 0x000000ea36f17223 */ /* 0x000fe400000100f1 */
[----:B------:R-:W-:Y:S02]  /*1150*/  FFMA.FTZ R242, R55, R235, R242 ;  /* 0x000000eb37f27223 */ /* 0x000fe400000100f2 */
[----:B------:R-:W-:Y:S01]  /*1160*/  FFMA.FTZ R3, R56, R236, R3 ;  /* 0x000000ec38037223 */ /* 0x000fe20000010003 */
[----:B------:R-:W3:Y:S01]  /*1170*/  LDG.E.128.CONSTANT R232, [R192.64+0x2a00] ;  /* 0x002a000ac0e87981 */ /* 0x000ee2000c1e9d00 */
[----:B------:R-:W-:Y:S02]  /*1180*/  FFMA.FTZ R240, R57, R237, R240 ;  /* 0x000000ed39f07223 */ /* 0x000fe400000100f0 */
[----:B------:R-:W-:Y:S02]  /*1190*/  FFMA.FTZ R241, R58, R238, R241 ;  /* 0x000000ee3af17223 */ /* 0x000fe400000100f1 */
[----:B------:R-:W-:-:S02]  /*11a0*/  FFMA.FTZ R242, R59, R239, R242 ;  /* 0x000000ef3bf27223 */ /* 0x000fc400000100f2 */
[----:B------:R-:W-:Y:S01]  /*11b0*/  FFMA.FTZ R3, R60, R216, R3 ;  /* 0x000000d83c037223 */ /* 0x000fe20000010003 */
[----:B------:R-:W3:Y:S01]  /*11c0*/  LDG.E.128.CONSTANT R236, [R192.64+0x2c00] ;  /* 0x002c000ac0ec7981 */ /* 0x000ee2000c1e9d00 */
[----:B------:R-:W-:Y:S02]  /*11d0*/  FFMA.FTZ R240, R61, R217, R240 ;  /* 0x000000d93df07223 */ /* 0x000fe400000100f0 */
[----:B------:R-:W-:Y:S02]  /*11e0*/  FFMA.FTZ R241, R62, R218, R241 ;  /* 0x000000da3ef17223 */ /* 0x000fe400000100f1 */
[----:B------:R-:W-:Y:S02]  /*11f0*/  FFMA.FTZ R242, R63, R219, R242 ;  /* 0x000000db3ff27223 */ /* 0x000fe400000100f2 */
[----:B------:R-:W-:Y:S01]  /*1200*/  FFMA.FTZ R3, R64, R212, R3 ;  /* 0x000000d440037223 */ /* 0x000fe20000010003 */
[----:B------:R-:W3:Y:S01]  /*1210*/  LDG.E.128.CONSTANT R216, [R192.64+0x3200] ;  /* 0x0032000ac0d87981 */ /* 0x000ee2000c1e9d00 */
        /* <DEDUP_REMOVED lines=8> */
[----:B------:R-:W3:Y:S01]  /*12a0*/  LDG.E.128.CONSTANT R204, [R192.64+0x2e00] ;  /* 0x002e000ac0cc7981 */ /* 0x000ee2000c1e9d00 */
[----:B------:R-:W-:Y:S02]  /*12b0*/  FFMA.FTZ R3, R72, R200, R3 ;  /* 0x000000c848037223 */ /* 0x000fe40000010003 */
        /* <DEDUP_REMOVED lines=10> */
[----:B------:R-:W-:Y:S02]  /*1360*/  FFMA.FTZ R240, R81, R221, R240 ;  /* 0x000000dd51f07223 */ /* 0x000fe400000100f0 */
[----:B------:R-:W-:-:S02]  /*1370*/  FFMA.FTZ R241, R82, R222, R241 ;  /* 0x000000de52f17223 */ /* 0x000fc400000100f1 */
[----:B------:R-:W-:Y:S02]  /*1380*/  FFMA.FTZ R242, R83, R223, R242 ;  /* 0x000000df53f27223 */ /* 0x000fe400000100f2 */
[----:B------:R-:W4:Y:S01]  /*1390*/  LDG.E.128.CONSTANT R220, [R192.64+0x4000] ;  /* 0x0040000ac0dc7981 */ /* 0x000f22000c1e9d00 */
[----:B-----5:R-:W-:Y:S02]  /*13a0*/  FFMA.FTZ R3, R84, R228, R3 ;  /* 0x000000e454037223 */ /* 0x020fe40000010003 */
[----:B------:R-:W-:Y:S02]  /*13b0*/  FFMA.FTZ R240, R85, R229, R240 ;  /* 0x000000e555f07223 */ /* 0x000fe400000100f0 */
[----:B------:R-:W-:Y:S02]  /*13c0*/  FFMA.FTZ R241, R86, R230, R241 ;  /* 0x000000e656f17223 */ /* 0x000fe400000100f1 */
[----:B------:R-:W-:Y:S02]  /*13d0*/  FFMA.FTZ R242, R87, R231, R242 ;  /* 0x000000e757f27223 */ /* 0x000fe400000100f2 */
[----:B---3--:R-:W-:Y:S01]  /*13e0*/  FFMA.FTZ R3, R88, R232, R3 ;  /* 0x000000e858037223 */ /* 0x008fe20000010003 */
[----:B------:R-:W3:Y:S01]  /*13f0*/  LDG.E.128.CONSTANT R228, [R192.64+0x4600] ;  /* 0x0046000ac0e47981 */ /* 0x000ee2000c1e9d00 */
[----:B------:R-:W-:-:S02]  /*1400*/  FFMA.FTZ R240, R89, R233, R240 ;  /* 0x000000e959f07223 */ /* 0x000fc400000100f0 */
[----:B------:R-:W-:Y:S02]  /*1410*/  FFMA.FTZ R241, R90, R234, R241 ;  /* 0x000000ea5af17223 */ /* 0x000fe400000100f1 */
[----:B------:R-:W-:Y:S02]  /*1420*/  FFMA.FTZ R242, R91, R235, R242 ;  /* 0x000000eb5bf27223 */ /* 0x000fe400000100f2 */
[----:B------:R-:W-:Y:S01]  /*1430*/  FFMA.FTZ R3, R92, R236, R3 ;  /* 0x000000ec5c037223 */ /* 0x000fe20000010003 */
[----:B------:R-:W5:Y:S01]  /*1440*/  LDG.E.128.CONSTANT R232, [R192.64+0x4800] ;  /* 0x0048000ac0e87981 */ /* 0x000f62000c1e9d00 */
[----:B------:R-:W-:Y:S02]  /*1450*/  FFMA.FTZ R240, R93, R237, R240 ;  /* 0x000000ed5df07223 */ /* 0x000fe400000100f0 */
[----:B------:R-:W-:Y:S02]  /*1460*/  FFMA.FTZ R241, R94, R238, R241 ;  /* 0x000000ee5ef17223 */ /* 0x000fe400000100f1 */
[----:B------:R-:W-:-:S02]  /*1470*/  FFMA.FTZ R242, R95, R239, R242 ;  /* 0x000000ef5ff27223 */ /* 0x000fc400000100f2 */
[----:B------:R-:W2:Y:S01]  /*1480*/  LDG.E.128.CONSTANT R236, [R192.64+0x4400] ;  /* 0x0044000ac0ec7981 */ /* 0x000ea2000c1e9d00 */
[----:B------:R-:W-:Y:S02]  /*1490*/  FFMA.FTZ R3, R96, R204, R3 ;  /* 0x000000cc60037223 */ /* 0x000fe40000010003 */
[----:B------:R-:W-:Y:S02]  /*14a0*/  FFMA.FTZ R240, R97, R205, R240 ;  /* 0x000000cd61f07223 */ /* 0x000fe400000100f0 */
[----:B------:R-:W-:Y:S02]  /*14b0*/  FFMA.FTZ R241, R98, R206, R241 ;  /* 0x000000ce62f17223 */ /* 0x000fe400000100f1 */
[----:B------:R-:W-:Y:S02]  /*14c0*/  FFMA.FTZ R242, R99, R207, R242 ;  /* 0x000000cf63f27223 */ /* 0x000fe400000100f2 */
[----:B------:R-:W2:Y:S01]  /*14d0*/  LDG.E.128.CONSTANT R204, [R192.64+0x3800] ;  /* 0x0038000ac0cc7981 */ /* 0x000ea2000c1e9d00 */
[----:B------:R-:W-:-:S02]  /*14e0*/  FFMA.FTZ R3, R100, R212, R3 ;  /* 0x000000d464037223 */ /* 0x000fc40000010003 */
[----:B------:R-:W-:Y:S02]  /*14f0*/  FFMA.FTZ R240, R101, R213, R240 ;  /* 0x000000d565f07223 */ /* 0x000fe400000100f0 */
[----:B------:R-:W-:Y:S02]  /*1500*/  FFMA.FTZ R241, R102, R214, R241 ;  /* 0x000000d666f17223 */ /* 0x000fe400000100f1 */
[----:B------:R-:W-:Y:S02]  /*1510*/  FFMA.FTZ R242, R103, R215, R242 ;  /* 0x000000d767f27223 */ /* 0x000fe400000100f2 */
[----:B------:R-:W3:Y:S01]  /*1520*/  LDG.E.128.CONSTANT R212, [R192.64+0x3c00] ;  /* 0x003c000ac0d47981 */ /* 0x000ee2000c1e9d00 */
[----:B------:R-:W-:Y:S02]  /*1530*/  FFMA.FTZ R3, R104, R216, R3 ;  /* 0x000000d868037223 */ /* 0x000fe40000010003 */
[----:B------:R-:W-:Y:S02]  /*1540*/  FFMA.FTZ R240, R105, R217, R240 ;  /* 0x000000d969f07223 */ /* 0x000fe400000100f0 */
[----:B------:R-:W-:-:S02]  /*1550*/  FFMA.FTZ R241, R106, R218, R241 ;  /* 0x000000da6af17223 */ /* 0x000fc400000100f1 */
[----:B------:R-:W-:Y:S02]  /*1560*/  FFMA.FTZ R242, R107, R219, R242 ;  /* 0x000000db6bf27223 */ /* 0x000fe400000100f2 */
[----:B------:R-:W4:Y:S01]  /*1570*/  LDG.E.128.CONSTANT R216, [R192.64+0x3e00] ;  /* 0x003e000ac0d87981 */ /* 0x000f22000c1e9d00 */
[----:B------:R-:W-:Y:S02]  /*1580*/  FFMA.FTZ R3, R108, R200, R3 ;  /* 0x000000c86c037223 */ /* 0x000fe40000010003 */
[----:B------:R-:W-:Y:S02]  /*1590*/  FFMA.FTZ R240, R109, R201, R240 ;  /* 0x000000c96df07223 */ /* 0x000fe400000100f0 */
[----:B------:R-:W-:Y:S02]  /*15a0*/  FFMA.FTZ R241, R110, R202, R241 ;  /* 0x000000ca6ef17223 */ /* 0x000fe400000100f1 */
[----:B------:R-:W-:Y:S02]  /*15b0*/  FFMA.FTZ R242, R111, R203, R242 ;  /* 0x000000cb6ff27223 */ /* 0x000fe400000100f2 */
[----:B------:R-:W5:Y:S01]  /*15c0*/  LDG.E.128.CONSTANT R200, [R192.64+0x4200] ;  /* 0x0042000ac0c87981 */ /* 0x000f62000c1e9d00 */
[----:B------:R-:W-:-:S02]  /*15d0*/  FFMA.FTZ R3, R112, R224, R3 ;  /* 0x000000e070037223 */ /* 0x000fc40000010003 */
[----:B------:R-:W-:Y:S02]  /*15e0*/  FFMA.FTZ R240, R113, R225, R240 ;  /* 0x000000e171f07223 */ /* 0x000fe400000100f0 */
[----:B------:R-:W-:Y:S02]  /*15f0*/  FFMA.FTZ R241, R114, R226, R241 ;  /* 0x000000e272f17223 */ /* 0x000fe400000100f1 */
[----:B------:R-:W-:Y:S02]  /*1600*/  FFMA.FTZ R242, R115, R227, R242 ;  /* 0x000000e373f27223 */ /* 0x000fe400000100f2 */
[----:B------:R-:W5:Y:S01]  /*1610*/  LDG.E.128.CONSTANT R224, [R192.64+0x4a00] ;  /* 0x004a000ac0e07981 */ /* 0x000f62000c1e9d00 */
[----:B--2---:R-:W-:Y:S02]  /*1620*/  FFMA.FTZ R3, R116, R204, R3 ;  /* 0x000000cc74037223 */ /* 0x004fe40000010003 */
[----:B------:R-:W-:Y:S02]  /*1630*/  FFMA.FTZ R240, R117, R205, R240 ;  /* 0x000000cd75f07223 */ /* 0x000fe400000100f0 */
[----:B------:R-:W-:-:S02]  /*1640*/  FFMA.FTZ R241, R118, R206, R241 ;  /* 0x000000ce76f17223 */ /* 0x000fc400000100f1 */
[----:B------:R-:W-:Y:S02]  /*1650*/  FFMA.FTZ R242, R119, R207, R242 ;  /* 0x000000cf77f27223 */ /* 0x000fe400000100f2 */
[----:B------:R-:W-:Y:S01]  /*1660*/  FFMA.FTZ R3, R120, R208, R3 ;  /* 0x000000d078037223 */ /* 0x000fe20000010003 */
[----:B------:R0:W2:Y:S01]  /*1670*/  LDG.E.128.CONSTANT R204, [R192.64+0x4e00] ;  /* 0x004e000ac0cc7981 */ /* 0x0000a2000c1e9d00 */
[----:B------:R-:W-:Y:S02]  /*1680*/  FFMA.FTZ R240, R121, R209, R240 ;  /* 0x000000d179f07223 */ /* 0x000fe400000100f0 */
[----:B------:R-:W-:Y:S02]  /*1690*/  FFMA.FTZ R241, R122, R210, R241 ;  /* 0x000000d27af17223 */ /* 0x000fe400000100f1 */
[----:B------:R-:W-:Y:S02]  /*16a0*/  FFMA.FTZ R242, R123, R211, R242 ;  /* 0x000000d37bf27223 */ /* 0x000fe400000100f2 */
[----:B---3--:R-:W-:Y:S01]  /*16b0*/  FFMA.FTZ R3, R124, R212, R3 ;  /* 0x000000d47c037223 */ /* 0x008fe20000010003 */
[----:B------:R0:W3:Y:S01]  /*16c0*/  LDG.E.128.CONSTANT R208, [R192.64+0x5000] ;  /* 0x0050000ac0d07981 */ /* 0x0000e2000c1e9d00 */
[----:B------:R-:W-:-:S02]  /*16d0*/  FFMA.FTZ R240, R125, R213, R240 ;  /* 0x000000d57df07223 */ /* 0x000fc400000100f0 */
[----:B------:R-:W-:Y:S02]  /*16e0*/  FFMA.FTZ R241, R126, R214, R241 ;  /* 0x000000d67ef17223 */ /* 0x000fe400000100f1 */
[----:B------:R-:W-:Y:S02]  /*16f0*/  FFMA.FTZ R242, R127, R215, R242 ;  /* 0x000000d77ff27223 */ /* 0x000fe400000100f2 */
[----:B----4-:R-:W-:Y:S01]  /*1700*/  FFMA.FTZ R3, R128, R216, R3 ;  /* 0x000000d880037223 */ /* 0x010fe20000010003 */
[----:B------:R0:W4:Y:S01]  /*1710*/  LDG.E.128.CONSTANT R212, [R192.64+0x5200] ;  /* 0x0052000ac0d47981 */ /* 0x000122000c1e9d00 */
[----:B------:R-:W-:Y:S02]  /*1720*/  FFMA.FTZ R240, R129, R217, R240 ;  /* 0x000000d981f07223 */ /* 0x000fe400000100f0 */
[----:B------:R-:W-:Y:S02]  /*1730*/  FFMA.FTZ R241, R130, R218, R241 ;  /* 0x000000da82f17223 */ /* 0x000fe400000100f1 */
[----:B------:R-:W-:-:S02]  /*1740*/  FFMA.FTZ R242, R131, R219, R242 ;  /* 0x000000db83f27223 */ /* 0x000fc400000100f2 */
[----:B------:R-:W-:Y:S02]  /*1750*/  FFMA.FTZ R3, R132, R220, R3 ;  /* 0x000000dc84037223 */ /* 0x000fe40000010003 */
[----:B------:R-:W-:Y:S02]  /*1760*/  FFMA.FTZ R240, R133, R221, R240 ;  /* 0x000000dd85f07223 */ /* 0x000fe400000100f0 */
[----:B------:R-:W-:Y:S02]  /*1770*/  FFMA.FTZ R241, R134, R222, R241 ;  /* 0x000000de86f17223 */ /* 0x000fe400000100f1 */
[----:B------:R-:W-:Y:S02]  /*1780*/  FFMA.FTZ R242, R135, R223, R242 ;  /* 0x000000df87f27223 */ /* 0x000fe400000100f2 */
[----:B-----5:R-:W-:Y:S01]  /*1790*/  FFMA.FTZ R3, R136, R200, R3 ;  /* 0x000000c888037223 */ /* 0x020fe20000010003 */
[----:B------:R0:W5:Y:S01]  /*17a0*/  LDG.E.128.CONSTANT R220, [R192.64+0x5a00] ;  /* 0x005a000ac0dc7981 */ /* 0x000162000c1e9d00 */
[----:B------:R-:W-:-:S02]  /*17b0*/  FFMA.FTZ R240, R137, R201, R240 ;  /* 0x000000c989f07223 */ /* 0x000fc400000100f0 */
[----:B------:R-:W-:Y:S02]  /*17c0*/  FFMA.FTZ R241, R138, R202, R241 ;  /* 0x000000ca8af17223 */ /* 0x000fe400000100f1 */
[----:B------:R-:W-:Y:S02]  /*17d0*/  FFMA.FTZ R242, R139, R203, R242 ;  /* 0x000000cb8bf27223 */ /* 0x000fe400000100f2 */
[----:B------:R0:W2:Y:S01]  /*17e0*/  LDG.E.128.CONSTANT R200, [R192.64+0x4c00] ;  /* 0x004c000ac0c87981 */ /* 0x0000a2000c1e9d00 */
[----:B------:R-:W-:Y:S02]  /*17f0*/  FFMA.FTZ R3, R140, R236, R3 ;  /* 0x000000ec8c037223 */ /* 0x000fe40000010003 */
[----:B------:R-:W-:Y:S02]  /*1800*/  FFMA.FTZ R240, R141, R237, R240 ;  /* 0x000000ed8df07223 */ /* 0x000fe400000100f0 */
[----:B------:R-:W-:Y:S02]  /*1810*/  FFMA.FTZ R241, R142, R238, R241 ;  /* 0x000000ee8ef17223 */ /* 0x000fe400000100f1 */
[----:B------:R-:W-:-:S02]  /*1820*/  FFMA.FTZ R242, R143, R239, R242 ;  /* 0x000000ef8ff27223 */ /* 0x000fc400000100f2 */
[----:B------:R-:W-:Y:S01]  /*1830*/  FFMA.FTZ R3, R144, R228, R3 ;  /* 0x000000e490037223 */ /* 0x000fe20000010003 */
[----:B------:R0:W3:Y:S01]  /*1840*/  LDG.E.128.CONSTANT R236, [R192.64+0x5400] ;  /* 0x0054000ac0ec7981 */ /* 0x0000e2000c1e9d00 */
[----:B------:R-:W-:Y:S02]  /*1850*/  FFMA.FTZ R240, R145, R229, R240 ;  /* 0x000000e591f07223 */ /* 0x000fe400000100f0 */
[----:B------:R-:W-:Y:S02]  /*1860*/  FFMA.FTZ R241, R146, R230, R241 ;  /* 0x000000e692f17223 */ /* 0x000fe400000100f1 */
[----:B------:R-:W-:Y:S02]  /*1870*/  FFMA.FTZ R242, R147, R231, R242 ;  /* 0x000000e793f27223 */ /* 0x000fe400000100f2 */
[----:B------:R-:W-:Y:S01]  /*1880*/  FFMA.FTZ R217, R148, R232, R3 ;  /* 0x000000e894d97223 */ /* 0x000fe20000010003 */
[----:B------:R0:W4:Y:S01]  /*1890*/  LDG.E.128.CONSTANT R228, [R192.64+0x5800] ;  /* 0x0058000ac0e47981 */ /* 0x000122000c1e9d00 */
[----:B------:R-:W-:-:S02]  /*18a0*/  FFMA.FTZ R240, R149, R233, R240 ;  /* 0x000000e995f07223 */ /* 0x000fc400000100f0 */
[----:B------:R-:W-:Y:S02]  /*18b0*/  FFMA.FTZ R3, R150, R234, R241 ;  /* 0x000000ea96037223 */ /* 0x000fe400000100f1 */
[----:B------:R-:W-:Y:S02]  /*18c0*/  FFMA.FTZ R248, R151, R235, R242 ;  /* 0x000000eb97f87223 */ /* 0x000fe400000100f2 */
[----:B------:R0:W5:Y:S01]  /*18d0*/  LDG.E.128.CONSTANT R232, [R192.64+0x5600] ;  /* 0x0056000ac0e87981 */ /* 0x000162000c1e9d00 */
[----:B------:R-:W-:-:S03]  /*18e0*/  FFMA.FTZ R224, R152, R224, R217 ;  /* 0x000000e098e07223 */ /* 0x000fc600000100d9 */
[----:B------:R0:W5:Y:S01]  /*18f0*/  LDG.E.128.CONSTANT R216, [R192.64+0x5c00] ;  /* 0x005c000ac0d87981 */ /* 0x000162000c1e9d00 */
[----:B------:R-:W-:-:S03]  /*1900*/  FFMA.FTZ R252, R153, R225, R240 ;  /* 0x000000e199fc7223 */ /* 0x000fc600000100f0 */
[----:B------:R0:W5:Y:S01]  /*1910*/  LDG.E.128.CONSTANT R240, [R192.64+0x5e00] ;  /* 0x005e000ac0f07981 */ /* 0x000162000c1e9d00 */
[----:B------:R-:W-:Y:S02]  /*1920*/  FFMA.FTZ R3, R154, R226, R3 ;  /* 0x000000e29a037223 */ /* 0x000fe40000010003 */
[----:B------:R-:W-:Y:S02]  /*1930*/  FFMA.FTZ R248, R155, R227, R248 ;  /* 0x000000e39bf87223 */ /* 0x000fe400000100f8 */
[----:B0-----:R-:W-:-:S05]  /*1940*/  IMAD R192, R2, 0x20, R247 ;  /* 0x0000002002c07824 */ /* 0x001fca00078e02f7 */
[----:B------:R-:W-:Y:S02]  /*1950*/  ISETP.GE.AND P0, PT, R192, R195, PT ;  /* 0x000000c3c000720c */ /* 0x000fe40003f06270 */
[----:B------:R-:W-:-:S04]  /*1960*/  IADD3 R2, R2, 0x4, RZ ;  /* 0x0000000402027810 */ /* 0x000fc80007ffe0ff */
[----:B------:R-:W-:Y:S01]  /*1970*/  ISETP.GE.AND P1, PT, R2, R246, PT ;  /* 0x000000f60200720c */ /* 0x000fe20003f26270 */
[----:B--2---:R-:W-:Y:S02]  /*1980*/  FFMA.FTZ R225, R156, R200, R224 ;  /* 0x000000c89ce17223 */ /* 0x004fe400000100e0 */
[----:B------:R-:W-:Y:S02]  /*1990*/  FFMA.FTZ R252, R157, R201, R252 ;  /* 0x000000c99dfc7223 */ /* 0x000fe400000100fc */
[----:B------:R-:W-:Y:S02]  /*19a0*/  FFMA.FTZ R3, R158, R202, R3 ;  /* 0x000000ca9e037223 */ /* 0x000fe40000010003 */
[----:B------:R-:W-:Y:S02]  /*19b0*/  FFMA.FTZ R225, R160, R204, R225 ;  /* 0x000000cca0e17223 */ /* 0x000fe400000100e1 */
[----:B------:R-:W-:Y:S02]  /*19c0*/  FFMA.FTZ R252, R161, R205, R252 ;  /* 0x000000cda1fc7223 */ /* 0x000fe400000100fc */
[----:B------:R-:W-:-:S02]  /*19d0*/  FFMA.FTZ R248, R159, R203, R248 ;  /* 0x000000cb9ff87223 */ /* 0x000fc400000100f8 */
[----:B------:R-:W-:Y:S02]  /*19e0*/  FFMA.FTZ R3, R162, R206, R3 ;  /* 0x000000cea2037223 */ /* 0x000fe40000010003 */
[----:B---3--:R-:W-:Y:S02]  /*19f0*/  FFMA.FTZ R225, R164, R208, R225 ;  /* 0x000000d0a4e17223 */ /* 0x008fe400000100e1 */
[----:B------:R-:W-:Y:S02]  /*1a00*/  FFMA.FTZ R252, R165, R209, R252 ;  /* 0x000000d1a5fc7223 */ /* 0x000fe400000100fc */
[----:B------:R-:W-:Y:S02]  /*1a10*/  FFMA.FTZ R248, R163, R207, R248 ;  /* 0x000000cfa3f87223 */ /* 0x000fe400000100f8 */
[----:B------:R-:W-:Y:S02]  /*1a20*/  FFMA.FTZ R3, R166, R210, R3 ;  /* 0x000000d2a6037223 */ /* 0x000fe40000010003 */
[----:B----4-:R-:W-:-:S02]  /*1a30*/  FFMA.FTZ R225, R168, R212, R225 ;  /* 0x000000d4a8e17223 */ /* 0x010fc400000100e1 */
[----:B------:R-:W-:Y:S02]  /*1a40*/  FFMA.FTZ R252, R169, R213, R252 ;  /* 0x000000d5a9fc7223 */ /* 0x000fe400000100fc */
[----:B------:R-:W-:Y:S02]  /*1a50*/  FFMA.FTZ R248, R167, R211, R248 ;  /* 0x000000d3a7f87223 */ /* 0x000fe400000100f8 */
[----:B------:R-:W-:Y:S02]  /*1a60*/  FFMA.FTZ R3, R170, R214, R3 ;  /* 0x000000d6aa037223 */ /* 0x000fe40000010003 */
[----:B------:R-:W-:Y:S02]  /*1a70*/  FFMA.FTZ R225, R172, R236, R225 ;  /* 0x000000ecace17223 */ /* 0x000fe400000100e1 */
[----:B------:R-:W-:Y:S02]  /*1a80*/  FFMA.FTZ R252, R173, R237, R252 ;  /* 0x000000edadfc7223 */ /* 0x000fe400000100fc */
[----:B------:R-:W-:-:S02]  /*1a90*/  FFMA.FTZ R248, R171, R215, R248 ;  /* 0x000000d7abf87223 */ /* 0x000fc400000100f8 */
[----:B------:R-:W-:Y:S02]  /*1aa0*/  FFMA.FTZ R3, R174, R238, R3 ;  /* 0x000000eeae037223 */ /* 0x000fe40000010003 */
[----:B-----5:R-:W-:Y:S02]  /*1ab0*/  FFMA.FTZ R225, R176, R232, R225 ;  /* 0x000000e8b0e17223 */ /* 0x020fe400000100e1 */
        /* <DEDUP_REMOVED lines=19> */
[----:B------:R-:W-:Y:S02]  /*1bf0*/  FADD.FTZ R252, R225, R252 ;  /* 0x000000fce1fc7221 */ /* 0x000fe40000010000 */
[----:B------:R-:W-:Y:S02]  /*1c00*/  FFMA.FTZ R243, R199, R243, R248 ;  /* 0x000000f3c7f37223 */ /* 0x000fe400000100f8 */
[----:B------:R-:W-:-:S04]  /*1c10*/  FADD.FTZ R252, R3, R252 ;  /* 0x000000fc03fc7221 */ /* 0x000fc80000010000 */
[----:B------:R-:W-:-:S04]  /*1c20*/  FADD.FTZ R243, R243, R252 ;  /* 0x000000fcf3f37221 */ /* 0x000fc80000010000 */
[----:B------:R-:W-:-:S05]  /*1c30*/  FFMA.FTZ R243, R243, c[0x0][0x184], RZ ;  /* 0x00006100f3f37a23 */ /* 0x000fca00000100ff */
[----:B------:R-:W-:-:S05]  /*1c40*/  FSEL R3, R243, RZ, !P0 ;  /* 0x000000fff3037208 */ /* 0x000fca0004000000 */
[----:B------:R0:W-:Y:S01]  /*1c50*/  STS [R192.X4+0x320], R3 ;  /* 0x00032003c0007388 */ /* 0x0001e20000004800 */
[----:B------:R-:W-:Y:S01]  /*1c60*/  @!P0 FMNMX.FTZ R0, R0, R243, !PT ;  /* 0x000000f300008209 */ /* 0x000fe20007810000 */
[----:B------:R-:W-:Y:S01]  /*1c70*/  @P1 CALL.REL.NOINC `(.L_x_20260) ;  /* 0x0000001000001944 */ /* 0x000fe20003c00000 */
[----:B------:R-:W-:Y:S05]  /*1c80*/  BRA `(.L_x_20261) ;  /* 0xffffefb000007947 */ /* 0x000fea000383ffff */
.L_x_20260:
[----:B------:R-:W-:Y:S05]  /*1c90*/  BRA `(.L_x_20258) ;  /* 0x0000109000007947 */ /* 0x000fea0003800000 */
.L_x_20259:
[----:B-1234-:R-:W-:-:S05]  /*1ca0*/  IMAD.MOV.U32 R2, RZ, RZ, R194 ;  /* 0x000000ffff027224 */ /* 0x01efca00078e00c2 */
.L_x_20262:
        /* <DEDUP_REMOVED lines=18> */
[----:B--2---:R-:W-:-:S04]  /*1dd0*/  FMUL.FTZ R229, R8, R200 ;  /* 0x000000c808e57220 */ /* 0x004fc80000410000 */
[----:B0--3--:R-:W-:Y:S02]  /*1de0*/  FFMA.FTZ R204, R4, R204, R229 ;  /* 0x000000cc04cc7223 */ /* 0x009fe400000100e5 */
[----:B------:R-:W2:Y:S01]  /*1df0*/  LDG.E.128.CONSTANT R228, [R192.64+0xe00] ;  /* 0x000e000ac0e47981 */ /* 0x000ea2000c1e9d00 */
[----:B------:R-:W-:Y:S02]  /*1e00*/  FMUL.FTZ R200, R9, R201 ;  /* 0x000000c909c87220 */ /* 0x000fe40000410000 */
[----:B------:R-:W-:Y:S02]  /*1e10*/  FMUL.FTZ R201, R10, R202 ;  /* 0x000000ca0ac97220 */ /* 0x000fe40000410000 */
[----:B------:R-:W-:Y:S02]  /*1e20*/  FFMA.FTZ R200, R5, R205, R200 ;  /* 0x000000cd05c87223 */ /* 0x000fe400000100c8 */
[----:B------:R-:W-:Y:S02]  /*1e30*/  FMUL.FTZ R202, R11, R203 ;  /* 0x000000cb0bca7220 */ /* 0x000fe40000410000 */
[----:B------:R-:W-:-:S02]  /*1e40*/  FFMA.FTZ R201, R6, R206, R201 ;  /* 0x000000ce06c97223 */ /* 0x000fc400000100c9 */
[----:B------:R-:W-:Y:S02]  /*1e50*/  FFMA.FTZ R202, R7, R207, R202 ;  /* 0x000000cf07ca7223 */ /* 0x000fe400000100ca */
[----:B----4-:R-:W-:Y:S02]  /*1e60*/  FFMA.FTZ R203, R12, R208, R204 ;  /* 0x000000d00ccb7223 */ /* 0x010fe400000100cc */
[----:B------:R-:W-:Y:S01]  /*1e70*/  FFMA.FTZ R200, R13, R209, R200 ;  /* 0x000000d10dc87223 */ /* 0x000fe200000100c8 */
[----:B------:R-:W3:Y:S01]  /*1e80*/  LDG.E.128.CONSTANT R204, [R192.64+0x1600] ;  /* 0x0016000ac0cc7981 */ /* 0x000ee2000c1e9d00 */
[----:B------:R-:W-:Y:S02]  /*1e90*/  FFMA.FTZ R201, R14, R210, R201 ;  /* 0x000000d20ec97223 */ /* 0x000fe400000100c9 */
[----:B------:R-:W-:Y:S02]  /*1ea0*/  FFMA.FTZ R202, R15, R211, R202 ;  /* 0x000000d30fca7223 */ /* 0x000fe400000100ca */
[----:B-----5:R-:W-:-:S02]  /*1eb0*/  FFMA.FTZ R203, R16, R212, R203 ;  /* 0x000000d410cb7223 */ /* 0x020fc400000100cb */
        /* <DEDUP_REMOVED lines=11> */
[----:B------:R-:W-:Y:S01]  /*1f70*/  FFMA.FTZ R203, R28, R224, R203 ;  /* 0x000000e01ccb7223 */ /* 0x000fe200000100cb */
[----:B------:R-:W4:Y:S01]  /*1f80*/  LDG.E.128.CONSTANT R220, [R192.64+0x2600] ;  /* 0x0026000ac0dc7981 */ /* 0x000f22000c1e9d00 */
[----:B------:R-:W-:-:S02]  /*1f90*/  FFMA.FTZ R200, R29, R225, R200 ;  /* 0x000000e11dc87223 */ /* 0x000fc400000100c8 */
[----:B------:R-:W-:Y:S02]  /*1fa0*/  FFMA.FTZ R201, R30, R226, R201 ;  /* 0x000000e21ec97223 */ /* 0x000fe400000100c9 */
[----:B------:R-:W-:Y:S02]  /*1fb0*/  FFMA.FTZ R208, R31, R227, R202 ;  /* 0x000000e31fd07223 */ /* 0x000fe400000100ca */
[----:B------:R-:W5:Y:S01]  /*1fc0*/  LDG.E.128.CONSTANT R224, [R192.64+0x2400] ;  /* 0x0024000ac0e07981 */ /* 0x000f62000c1e9d00 */
[----:B--2---:R-:W-:Y:S02]  /*1fd0*/  FFMA.FTZ R209, R32, R228, R203 ;  /* 0x000000e420d17223 */ /* 0x004fe400000100cb */
[----:B------:R-:W-:Y:S02]  /*1fe0*/  FFMA.FTZ R210, R33, R229, R200 ;  /* 0x000000e521d27223 */ /* 0x000fe400000100c8 */
[----:B------:R-:W-:Y:S02]  /*1ff0*/  FFMA.FTZ R213, R34, R230, R201 ;  /* 0x000000e622d57223 */ /* 0x000fe400000100c9 */
[----:B------:R-:W2:Y:S01]  /*2000*/  LDG.E.128.CONSTANT R200, [R192.64+0x1800] ;  /* 0x0018000ac0c87981 */ /* 0x000ea2000c1e9d00 */
[----:B------:R-:W-:-:S02]  /*2010*/  FFMA.FTZ R212, R35, R231, R208 ;  /* 0x000000e723d47223 */ /* 0x000fc400000100d0 */
[----:B------:R-:W-:Y:S01]  /*2020*/  FFMA.FTZ R215, R36, R232, R209 ;  /* 0x000000e824d77223 */ /* 0x000fe200000100d1 */
[----:B------:R-:W4:Y:S01]  /*2030*/  LDG.E.128.CONSTANT R228, [R192.64+0x2200] ;  /* 0x0022000ac0e47981 */ /* 0x000f22000c1e9d00 */
[----:B------:R-:W-:-:S03]  /*2040*/  FFMA.FTZ R216, R37, R233, R210 ;  /* 0x000000e925d87223 */ /* 0x000fc600000100d2 */
[----:B------:R-:W4:Y:S01]  /*2050*/  LDG.E.128.CONSTANT R208, [R192.64+0x1a00] ;  /* 0x001a000ac0d07981 */ /* 0x000f22000c1e9d00 */
[----:B------:R-:W-:Y:S02]  /*2060*/  FFMA.FTZ R217, R38, R234, R213 ;  /* 0x000000ea26d97223 */ /* 0x000fe400000100d5 */
[----:B------:R-:W-:Y:S02]  /*2070*/  FFMA.FTZ R218, R39, R235, R212 ;  /* 0x000000eb27da7223 */ /* 0x000fe400000100d4 */
[----:B------:R-:W-:Y:S01]  /*2080*/  FFMA.FTZ R219, R40, R236, R215 ;  /* 0x000000ec28db7223 */ /* 0x000fe200000100d7 */
[----:B------:R-:W5:Y:S04]  /*2090*/  LDG.E.128.CONSTANT R232, [R192.64+0x1e00] ;  /* 0x001e000ac0e87981 */ /* 0x000f68000c1e9d00 */
[----:B------:R-:W5:Y:S01]  /*20a0*/  LDG.E.128.CONSTANT R212, [R192.64+0x1c00] ;  /* 0x001c000ac0d47981 */ /* 0x000f62000c1e9d00 */
[----:B------:R-:W-:-:S02]  /*20b0*/  FFMA.FTZ R236, R41, R237, R216 ;  /* 0x000000ed29ec7223 */ /* 0x000fc400000100d8 */
[----:B------:R-:W-:Y:S02]  /*20c0*/  FFMA.FTZ R237, R42, R238, R217 ;  /* 0x000000ee2aed7223 */ /* 0x000fe400000100d9 */
[----:B------:R-:W-:Y:S02]  /*20d0*/  FFMA.FTZ R238, R43, R239, R218 ;  /* 0x000000ef2bee7223 */ /* 0x000fe400000100da */
[----:B------:R-:W-:Y:S02]  /*20e0*/  FFMA.FTZ R239, R44, R240, R219 ;  /* 0x000000f02cef7223 */ /* 0x000fe400000100db */
[----:B------:R-:W5:Y:S01]  /*20f0*/  LDG.E.128.CONSTANT R216, [R192.64+0x2000] ;  /* 0x0020000ac0d87981 */ /* 0x000f62000c1e9d00 */
[----:B------:R-:W-:Y:S02]  /*2100*/  FFMA.FTZ R236, R45, R241, R236 ;  /* 0x000000f12dec7223 */ /* 0x000fe400000100ec */
[----:B------:R-:W-:Y:S02]  /*2110*/  FFMA.FTZ R237, R46, R242, R237 ;  /* 0x000000f22eed7223 */ /* 0x000fe400000100ed */
[----:B------:R-:W-:-:S02]  /*2120*/  FFMA.FTZ R238, R47, R243, R238 ;  /* 0x000000f32fee7223 */ /* 0x000fc400000100ee */
[----:B---3--:R-:W-:Y:S02]  /*2130*/  FFMA.FTZ R239, R48, R204, R239 ;  /* 0x000000cc30ef7223 */ /* 0x008fe400000100ef */
[----:B------:R-:W-:Y:S02]  /*2140*/  FFMA.FTZ R236, R49, R205, R236 ;  /* 0x000000cd31ec7223 */ /* 0x000fe400000100ec */
[----:B------:R-:W-:Y:S02]  /*2150*/  FFMA.FTZ R237, R50, R206, R237 ;  /* 0x000000ce32ed7223 */ /* 0x000fe400000100ed */
[----:B------:R-:W-:Y:S02]  /*2160*/  FFMA.FTZ R238, R51, R207, R238 ;  /* 0x000000cf33ee7223 */ /* 0x000fe400000100ee */
[----:B------:R-:W3:Y:S01]  /*2170*/  LDG.E.128.CONSTANT R204, [R192.64+0x2a00] ;  /* 0x002a000ac0cc7981 */ /* 0x000ee2000c1e9d00 */
[----:B--2---:R-:W-:Y:S02]  /*2180*/  FFMA.FTZ R239, R52, R200, R239 ;  /* 0x000000c834ef7223 */ /* 0x004fe400000100ef */
[----:B------:R-:W-:-:S02]  /*2190*/  FFMA.FTZ R236, R53, R201, R236 ;  /* 0x000000c935ec7223 */ /* 0x000fc400000100ec */
[----:B------:R-:W-:Y:S02]  /*21a0*/  FFMA.FTZ R237, R54, R202, R237 ;  /* 0x000000ca36ed7223 */ /* 0x000fe400000100ed */
[----:B------:R-:W-:Y:S02]  /*21b0*/  FFMA.FTZ R238, R55, R203, R238 ;  /* 0x000000cb37ee7223 */ /* 0x000fe400000100ee */
[----:B----4-:R-:W-:Y:S01]  /*21c0*/  FFMA.FTZ R239, R56, R208, R239 ;  /* 0x000000d038ef7223 */ /* 0x010fe200000100ef */
[----:B------:R-:W2:Y:S01]  /*21d0*/  LDG.E.128.CONSTANT R200, [R192.64+0x2800] ;  /* 0x0028000ac0c87981 */ /* 0x000ea2000c1e9d00 */
[----:B------:R-:W-:Y:S02]  /*21e0*/  FFMA.FTZ R236, R57, R209, R236 ;  /* 0x000000d139ec7223 */ /* 0x000fe400000100ec */
[----:B------:R-:W-:Y:S02]  /*21f0*/  FFMA.FTZ R237, R58, R210, R237 ;  /* 0x000000d23aed7223 */ /* 0x000fe400000100ed */
[----:B------:R-:W-:-:S02]  /*2200*/  FFMA.FTZ R238, R59, R211, R238 ;  /* 0x000000d33bee7223 */ /* 0x000fc400000100ee */
[----:B------:R-:W4:Y:S01]  /*2210*/  LDG.E.128.CONSTANT R208, [R192.64+0x2c00] ;  /* 0x002c000ac0d07981 */ /* 0x000f22000c1e9d00 */
[----:B-----5:R-:W-:Y:S02]  /*2220*/  FFMA.FTZ R239, R60, R212, R239 ;  /* 0x000000d43cef7223 */ /* 0x020fe400000100ef */
        /* <DEDUP_REMOVED lines=13> */
[----:B------:R-:W-:Y:S02]  /*2300*/  FFMA.FTZ R239, R72, R228, R239 ;  /* 0x000000e448ef7223 */ /* 0x000fe400000100ef */
        /* <DEDUP_REMOVED lines=8> */
[----:B------:R-:W5:Y:S04]  /*2390*/  LDG.E.128.CONSTANT R236, [R192.64+0x3000] ;  /* 0x0030000ac0ec7981 */ /* 0x000f68000c1e9d00 */
[----:B------:R-:W5:Y:S01]  /*23a0*/  LDG.E.128.CONSTANT R224, [R192.64+0x3600] ;  /* 0x0036000ac0e07981 */ /* 0x000f62000c1e9d00 */
[----:B------:R-:W-:Y:S02]  /*23b0*/  FFMA.FTZ R243, R80, R220, R217 ;  /* 0x000000dc50f37223 */ /* 0x000fe400000100d9 */
[----:B------:R-:W-:Y:S01]  /*23c0*/  FFMA.FTZ R240, R81, R221, R240 ;  /* 0x000000dd51f07223 */ /* 0x000fe200000100f0 */
[----:B------:R-:W5:Y:S01]  /*23d0*/  LDG.E.128.CONSTANT R216, [R192.64+0x3800] ;  /* 0x0038000ac0d87981 */ /* 0x000f62000c1e9d00 */
[----:B------:R-:W-:-:S02]  /*23e0*/  FFMA.FTZ R241, R82, R222, R241 ;  /* 0x000000de52f17223 */ /* 0x000fc400000100f1 */
[----:B------:R-:W-:Y:S02]  /*23f0*/  FFMA.FTZ R242, R83, R223, R242 ;  /* 0x000000df53f27223 */ /* 0x000fe400000100f2 */
[----:B------:R-:W5:Y:S01]  /*2400*/  LDG.E.128.CONSTANT R220, [R192.64+0x4a00] ;  /* 0x004a000ac0dc7981 */ /* 0x000f62000c1e9d00 */
[----:B--2---:R-:W-:Y:S02]  /*2410*/  FFMA.FTZ R243, R84, R200, R243 ;  /* 0x000000c854f37223 */ /* 0x004fe400000100f3 */
[----:B------:R-:W-:Y:S02]  /*2420*/  FFMA.FTZ R240, R85, R201, R240 ;  /* 0x000000c955f07223 */ /* 0x000fe400000100f0 */
[----:B------:R-:W-:Y:S02]  /*2430*/  FFMA.FTZ R241, R86, R202, R241 ;  /* 0x000000ca56f17223 */ /* 0x000fe400000100f1 */
[----:B------:R-:W-:Y:S02]  /*2440*/  FFMA.FTZ R242, R87, R203, R242 ;  /* 0x000000cb57f27223 */ /* 0x000fe400000100f2 */
[----:B---3--:R-:W-:Y:S01]  /*2450*/  FFMA.FTZ R243, R88, R204, R243 ;  /* 0x000000cc58f37223 */ /* 0x008fe200000100f3 */
[----:B------:R-:W2:Y:S01]  /*2460*/  LDG.E.128.CONSTANT R200, [R192.64+0x3c00] ;  /* 0x003c000ac0c87981 */ /* 0x000ea2000c1e9d00 */
[----:B------:R-:W-:-:S02]  /*2470*/  FFMA.FTZ R240, R89, R205, R240 ;  /* 0x000000cd59f07223 */ /* 0x000fc400000100f0 */
[----:B------:R-:W-:Y:S02]  /*2480*/  FFMA.FTZ R241, R90, R206, R241 ;  /* 0x000000ce5af17223 */ /* 0x000fe400000100f1 */
[----:B------:R-:W-:Y:S02]  /*2490*/  FFMA.FTZ R242, R91, R207, R242 ;  /* 0x000000cf5bf27223 */ /* 0x000fe400000100f2 */
[----:B------:R-:W3:Y:S01]  /*24a0*/  LDG.E.128.CONSTANT R204, [R192.64+0x3a00] ;  /* 0x003a000ac0cc7981 */ /* 0x000ee2000c1e9d00 */
[----:B----4-:R-:W-:Y:S02]  /*24b0*/  FFMA.FTZ R243, R92, R208, R243 ;  /* 0x000000d05cf37223 */ /* 0x010fe400000100f3 */
[----:B------:R-:W-:Y:S02]  /*24c0*/  FFMA.FTZ R240, R93, R209, R240 ;  /* 0x000000d15df07223 */ /* 0x000fe400000100f0 */
[----:B------:R-:W-:Y:S02]  /*24d0*/  FFMA.FTZ R241, R94, R210, R241 ;  /* 0x000000d25ef17223 */ /* 0x000fe400000100f1 */
[----:B------:R-:W-:-:S02]  /*24e0*/  FFMA.FTZ R242, R95, R211, R242 ;  /* 0x000000d35ff27223 */ /* 0x000fc400000100f2 */
[----:B-----5:R-:W-:Y:S01]  /*24f0*/  FFMA.FTZ R243, R96, R212, R243 ;  /* 0x000000d460f37223 */ /* 0x020fe200000100f3 */
[----:B------:R-:W4:Y:S01]  /*2500*/  LDG.E.128.CONSTANT R208, [R192.64+0x3e00] ;  /* 0x003e000ac0d07981 */ /* 0x000f22000c1e9d00 */
[----:B------:R-:W-:Y:S02]  /*2510*/  FFMA.FTZ R240, R97, R213, R240 ;  /* 0x000000d561f07223 */ /* 0x000fe400000100f0 */
[----:B------:R-:W-:Y:S02]  /*2520*/  FFMA.FTZ R241, R98, R214, R241 ;  /* 0x000000d662f17223 */ /* 0x000fe400000100f1 */
[----:B------:R-:W-:Y:S02]  /*2530*/  FFMA.FTZ R242, R99, R215, R242 ;  /* 0x000000d763f27223 */ /* 0x000fe400000100f2 */
[----:B------:R-:W5:Y:S01]  /*2540*/  LDG.E.128.CONSTANT R212, [R192.64+0x4000] ;  /* 0x0040000ac0d47981 */ /* 0x000f62000c1e9d00 */
[----:B------:R-:W-:Y:S02]  /*2550*/  FFMA.FTZ R243, R100, R236, R243 ;  /* 0x000000ec64f37223 */ /* 0x000fe400000100f3 */
        /* <DEDUP_REMOVED lines=8> */
[----:B------:R-:W-:Y:S01]  /*25e0*/  FFMA.FTZ R243, R108, R228, R243 ;  /* 0x000000e46cf37223 */ /* 0x000fe200000100f3 */
[----:B------:R-:W5:Y:S01]  /*25f0*/  LDG.E.128.CONSTANT R232, [R192.64+0x4400] ;  /* 0x0044000ac0e87981 */ /* 0x000f62000c1e9d00 */
        /* <DEDUP_REMOVED lines=8> */
[----:B------:R-:W5:Y:S01]  /*2680*/  LDG.E.128.CONSTANT R224, [R192.64+0x4600] ;  /* 0x0046000ac0e07981 */ /* 0x000f62000c1e9d00 */
[----:B------:R-:W-:Y:S02]  /*2690*/  FFMA.FTZ R243, R116, R216, R243 ;  /* 0x000000d874f37223 */ /* 0x000fe400000100f3 */
[----:B------:R-:W-:Y:S02]  /*26a0*/  FFMA.FTZ R240, R117, R217, R240 ;  /* 0x000000d975f07223 */ /* 0x000fe400000100f0 */
[----:B------:R-:W-:Y:S02]  /*26b0*/  FFMA.FTZ R241, R118, R218, R241 ;  /* 0x000000da76f17223 */ /* 0x000fe400000100f1 */
[----:B------:R-:W-:-:S02]  /*26c0*/  FFMA.FTZ R242, R119, R219, R242 ;  /* 0x000000db77f27223 */ /* 0x000fc400000100f2 */
[----:B------:R0:W5:Y:S01]  /*26d0*/  LDG.E.128.CONSTANT R216, [R192.64+0x5c00] ;  /* 0x005c000ac0d87981 */ /* 0x000162000c1e9d00 */
[----:B---3--:R-:W-:Y:S02]  /*26e0*/  FFMA.FTZ R243, R120, R204, R243 ;  /* 0x000000cc78f37223 */ /* 0x008fe400000100f3 */
[----:B------:R-:W-:Y:S02]  /*26f0*/  FFMA.FTZ R240, R121, R205, R240 ;  /* 0x000000cd79f07223 */ /* 0x000fe400000100f0 */
[----:B------:R-:W-:Y:S02]  /*2700*/  FFMA.FTZ R241, R122, R206, R241 ;  /* 0x000000ce7af17223 */ /* 0x000fe400000100f1 */
[----:B------:R-:W-:Y:S02]  /*2710*/  FFMA.FTZ R242, R123, R207, R242 ;  /* 0x000000cf7bf27223 */ /* 0x000fe400000100f2 */
[----:B--2---:R-:W-:Y:S01]  /*2720*/  FFMA.FTZ R243, R124, R200, R243 ;  /* 0x000000c87cf37223 */ /* 0x004fe200000100f3 */
[----:B------:R0:W2:Y:S01]  /*2730*/  LDG.E.128.CONSTANT R204, [R192.64+0x4c00] ;  /* 0x004c000ac0cc7981 */ /* 0x0000a2000c1e9d00 */
[----:B------:R-:W-:-:S02]  /*2740*/  FFMA.FTZ R240, R125, R201, R240 ;  /* 0x000000c97df07223 */ /* 0x000fc400000100f0 */
[----:B------:R-:W-:Y:S02]  /*2750*/  FFMA.FTZ R241, R126, R202, R241 ;  /* 0x000000ca7ef17223 */ /* 0x000fe400000100f1 */
[----:B------:R-:W-:Y:S02]  /*2760*/  FFMA.FTZ R242, R127, R203, R242 ;  /* 0x000000cb7ff27223 */ /* 0x000fe400000100f2 */
[----:B----4-:R-:W-:Y:S01]  /*2770*/  FFMA.FTZ R243, R128, R208, R243 ;  /* 0x000000d080f37223 */ /* 0x010fe200000100f3 */
[----:B------:R0:W3:Y:S01]  /*2780*/  LDG.E.128.CONSTANT R200, [R192.64+0x4e00] ;  /* 0x004e000ac0c87981 */ /* 0x0000e2000c1e9d00 */
[----:B------:R-:W-:Y:S02]  /*2790*/  FFMA.FTZ R240, R129, R209, R240 ;  /* 0x000000d181f07223 */ /* 0x000fe400000100f0 */
[----:B------:R-:W-:Y:S02]  /*27a0*/  FFMA.FTZ R241, R130, R210, R241 ;  /* 0x000000d282f17223 */ /* 0x000fe400000100f1 */
[----:B------:R-:W-:-:S02]  /*27b0*/  FFMA.FTZ R242, R131, R211, R242 ;  /* 0x000000d383f27223 */ /* 0x000fc400000100f2 */
[----:B-----5:R-:W-:Y:S01]  /*27c0*/  FFMA.FTZ R243, R132, R212, R243 ;  /* 0x000000d484f37223 */ /* 0x020fe200000100f3 */
[----:B------:R0:W4:Y:S01]  /*27d0*/  LDG.E.128.CONSTANT R208, [R192.64+0x5000] ;  /* 0x0050000ac0d07981 */ /* 0x000122000c1e9d00 */
[----:B------:R-:W-:Y:S02]  /*27e0*/  FFMA.FTZ R240, R133, R213, R240 ;  /* 0x000000d585f07223 */ /* 0x000fe400000100f0 */
[----:B------:R-:W-:Y:S02]  /*27f0*/  FFMA.FTZ R241, R134, R214, R241 ;  /* 0x000000d686f17223 */ /* 0x000fe400000100f1 */
[----:B------:R-:W-:Y:S02]  /*2800*/  FFMA.FTZ R242, R135, R215, R242 ;  /* 0x000000d787f27223 */ /* 0x000fe400000100f2 */
[----:B------:R0:W5:Y:S01]  /*2810*/  LDG.E.128.CONSTANT R212, [R192.64+0x5200] ;  /* 0x0052000ac0d47981 */ /* 0x000162000c1e9d00 */
[----:B------:R-:W-:Y:S02]  /*2820*/  FFMA.FTZ R243, R136, R236, R243 ;  /* 0x000000ec88f37223 */ /* 0x000fe400000100f3 */
[----:B------:R-:W-:-:S02]  /*2830*/  FFMA.FTZ R240, R137, R237, R240 ;  /* 0x000000ed89f07223 */ /* 0x000fc400000100f0 */
[----:B------:R-:W-:Y:S02]  /*2840*/  FFMA.FTZ R241, R138, R238, R241 ;  /* 0x000000ee8af17223 */ /* 0x000fe400000100f1 */
[----:B------:R-:W-:Y:S02]  /*2850*/  FFMA.FTZ R242, R139, R239, R242 ;  /* 0x000000ef8bf27223 */ /* 0x000fe400000100f2 */
[----:B------:R-:W-:Y:S01]  /*2860*/  FFMA.FTZ R243, R140, R232, R243 ;  /* 0x000000e88cf37223 */ /* 0x000fe200000100f3 */
[----:B------:R0:W5:Y:S01]  /*2870*/  LDG.E.128.CONSTANT R236, [R192.64+0x5400] ;  /* 0x0054000ac0ec7981 */ /* 0x000162000c1e9d00 */
[----:B------:R-:W-:Y:S02]  /*2880*/  FFMA.FTZ R240, R141, R233, R240 ;  /* 0x000000e98df07223 */ /* 0x000fe400000100f0 */
[----:B------:R-:W-:Y:S02]  /*2890*/  FFMA.FTZ R241, R142, R234, R241 ;  /* 0x000000ea8ef17223 */ /* 0x000fe400000100f1 */
[----:B------:R-:W-:-:S02]  /*28a0*/  FFMA.FTZ R242, R143, R235, R242 ;  /* 0x000000eb8ff27223 */ /* 0x000fc400000100f2 */
[----:B------:R0:W5:Y:S01]  /*28b0*/  LDG.E.128.CONSTANT R232, [R192.64+0x5600] ;  /* 0x0056000ac0e87981 */ /* 0x000162000c1e9d00 */
[----:B------:R-:W-:Y:S02]  /*28c0*/  FFMA.FTZ R243, R144, R224, R243 ;  /* 0x000000e090f37223 */ /* 0x000fe400000100f3 */
[----:B------:R-:W-:Y:S02]  /*28d0*/  FFMA.FTZ R240, R145, R225, R240 ;  /* 0x000000e191f07223 */ /* 0x000fe400000100f0 */
[----:B------:R-:W-:Y:S02]  /*28e0*/  FFMA.FTZ R241, R146, R226, R241 ;  /* 0x000000e292f17223 */ /* 0x000fe400000100f1 */
[----:B------:R-:W-:Y:S02]  /*28f0*/  FFMA.FTZ R242, R147, R227, R242 ;  /* 0x000000e393f27223 */ /* 0x000fe400000100f2 */
[----:B------:R-:W-:Y:S01]  /*2900*/  FFMA.FTZ R243, R148, R228, R243 ;  /* 0x000000e494f37223 */ /* 0x000fe200000100f3 */
[----:B------:R0:W5:Y:S01]  /*2910*/  LDG.E.128.CONSTANT R224, [R192.64+0x5a00] ;  /* 0x005a000ac0e07981 */ /* 0x000162000c1e9d00 */
[----:B------:R-:W-:-:S02]  /*2920*/  FFMA.FTZ R240, R149, R229, R240 ;  /* 0x000000e595f07223 */ /* 0x000fc400000100f0 */
[----:B------:R-:W-:Y:S02]  /*2930*/  FFMA.FTZ R241, R150, R230, R241 ;  /* 0x000000e696f17223 */ /* 0x000fe400000100f1 */
[----:B------:R-:W-:Y:S02]  /*2940*/  FFMA.FTZ R248, R151, R231, R242 ;  /* 0x000000e797f87223 */ /* 0x000fe400000100f2 */
[----:B------:R0:W5:Y:S01]  /*2950*/  LDG.E.128.CONSTANT R228, [R192.64+0x5800] ;  /* 0x0058000ac0e47981 */ /* 0x000162000c1e9d00 */
[----:B------:R-:W-:Y:S02]  /*2960*/  FFMA.FTZ R252, R153, R221, R240 ;  /* 0x000000dd99fc7223 */ /* 0x000fe400000100f0 */
[----:B------:R-:W-:Y:S02]  /*2970*/  FFMA.FTZ R220, R152, R220, R243 ;  /* 0x000000dc98dc7223 */ /* 0x000fe400000100f3 */
[----:B------:R-:W-:Y:S02]  /*2980*/  FFMA.FTZ R221, R154, R222, R241 ;  /* 0x000000de9add7223 */ /* 0x000fe400000100f1 */
[----:B------:R0:W5:Y:S01]  /*2990*/  LDG.E.128.CONSTANT R240, [R192.64+0x5e00] ;  /* 0x005e000ac0f07981 */ /* 0x000162000c1e9d00 */
[----:B------:R-:W-:-:S02]  /*29a0*/  FFMA.FTZ R248, R155, R223, R248 ;  /* 0x000000df9bf87223 */ /* 0x000fc400000100f8 */
[----:B0-----:R-:W-:-:S05]  /*29b0*/  IMAD R192, R2, 0x20, R247 ;  /* 0x0000002002c07824 */ /* 0x001fca00078e02f7 */
[----:B------:R-:W-:-:S06]  /*29c0*/  IADD3 R193, R192, 0x1, -R195 ;  /* 0x00000001c0c17810 */ /* 0x000fcc0007ffe8c3 */
[----:B------:R-:W0:Y:S01]  /*29d0*/  I2F R193, R193 ;  /* 0x000000c100c17306 */ /* 0x000e220000201400 */
[----:B------:R-:W-:Y:S02]  /*29e0*/  ISETP.GE.AND P0, PT, R192, R195, PT ;  /* 0x000000c3c000720c */ /* 0x000fe40003f06270 */
[----:B------:R-:W-:-:S04]  /*29f0*/  IADD3 R2, R2, 0x4, RZ ;  /* 0x0000000402027810 */ /* 0x000fc80007ffe0ff */
[----:B------:R-:W-:Y:S01]  /*2a00*/  ISETP.GE.AND P1, PT, R2, R246, PT ;  /* 0x000000f60200720c */ /* 0x000fe20003f26270 */
[----:B--2---:R-:W-:Y:S02]  /*2a10*/  FFMA.FTZ R223, R156, R204, R220 ;  /* 0x000000cc9cdf7223 */ /* 0x004fe400000100dc */
[----:B------:R-:W-:Y:S02]  /*2a20*/  FFMA.FTZ R252, R157, R205, R252 ;  /* 0x000000cd9dfc7223 */ /* 0x000fe400000100fc */
[----:B------:R-:W-:Y:S02]  /*2a30*/  FFMA.FTZ R221, R158, R206, R221 ;  /* 0x000000ce9edd7223 */ /* 0x000fe400000100dd */
[----:B---3--:R-:W-:Y:S02]  /*2a40*/  FFMA.FTZ R223, R160, R200, R223 ;  /* 0x000000c8a0df7223 */ /* 0x008fe400000100df */
        /* <DEDUP_REMOVED lines=39> */
[----:B------:R-:W-:-:S04]  /*2cc0*/  FMUL.FTZ R200, R243, c[0x0][0x184] ;  /* 0x00006100f3c87a20 */ /* 0x000fc80000410000 */
[----:B0-----:R-:W-:-:S05]  /*2cd0*/  FFMA.FTZ R203, R193, R3, R200 ;  /* 0x00000003c1cb7223 */ /* 0x001fca00000100c8 */
[----:B------:R-:W-:-:S05]  /*2ce0*/  FSEL R201, R203, RZ, !P0 ;  /* 0x000000ffcbc97208 */ /* 0x000fca0004000000 */
[----:B------:R0:W-:Y:S01]  /*2cf0*/  STS [R192.X4+0x320], R201 ;  /* 0x000320c9c0007388 */ /* 0x0001e20000004800 */
[----:B------:R-:W-:Y:S01]  /*2d00*/  @!P0 FMNMX.FTZ R0, R0, R203, !PT ;  /* 0x000000cb00008209 */ /* 0x000fe20007810000 */
[----:B------:R-:W-:Y:S01]  /*2d10*/  @P1 CALL.REL.NOINC `(.L_x_20258) ;  /* 0x0000001000001944 */ /* 0x000fe20003c00000 */
[----:B------:R-:W-:Y:S05]  /*2d20*/  BRA `(.L_x_20262) ;  /* 0xffffef8000007947 */ /* 0x000fea000383ffff */
.L_x_20258:
[----:B------:R-:W-:Y:S05]  /*2d30*/  BSYNC B0 ;  /* 0x0000000000007941 */ /* 0x000fea0003800000 */
.L_x_20257:
[----:B0----5:R-:W0:Y:S01]  /*2d40*/  SHFL.BFLY PT, R3, R0, 0x10, 0x1f ;  /* 0x0e001f0000037f89 */ /* 0x021e2200000e0000 */
[C---:B------:R-:W-:Y:S01]  /*2d50*/  ISETP.NE.AND P0, PT, R247.reuse, RZ, PT ;  /* 0x000000fff700720c */ /* 0x040fe20003f05270 */
[----:B------:R-:W-:Y:S01]  /*2d60*/  BSSY B0, `(.L_x_20263) ;  /* 0x00000f6000007945 */ /* 0x000fe20003800000 */
[----:B------:R-:W-:Y:S01]  /*2d70*/  ISETP.GT.AND P1, PT, R247, 0x3, PT ;  /* 0x00000003f700780c */ /* 0x000fe20003f24270 */
[----:B------:R-:W1:Y:S01]  /*2d80*/  S2R R6, SR_TID.X ;  /* 0x0000000000067919 */ /* 0x000e620000002100 */
[----:B0-----:R-:W-:Y:S01]  /*2d90*/  FMNMX.FTZ R3, R3, R0, !PT ;  /* 0x0000000003037209 */ /* 0x001fe20007810000 */
[----:B------:R-:W-:-:S04]  /*2da0*/  IMAD.MOV.U32 R0, RZ, RZ, -0x800001 ;  /* 0xff7fffffff007424 */ /* 0x000fc800078e00ff */
[----:B------:R-:W0:Y:S02]  /*2db0*/  SHFL.BFLY PT, R2, R3, 0x8, 0x1f ;  /* 0x0d001f0003027f89 */ /* 0x000e2400000e0000 */
        /* <DEDUP_REMOVED lines=8> */
[----:B------:R-:W-:Y:S01]  /*2e40*/  @!P0 STS [R194.X4+0x300], R7 ;  /* 0x00030007c2008388 */ /* 0x000fe20000004800 */
[----:B------:R-:W-:-:S03]  /*2e50*/  SHF.R.S32.HI R5, RZ, 0x1f, R4 ;  /* 0x0000001fff057819 */ /* 0x000fc60000011404 */
[----:B------:R-:W-:Y:S01]  /*2e60*/  BAR.SYNC.DEFER_BLOCKING 0x0 ;  /* 0x0000000000007b1d */ /* 0x000fe20000010000 */
[----:B------:R-:W-:-:S04]  /*2e70*/  LEA.HI R4, R5, R4, RZ, 0x5 ;  /* 0x0000000405047211 */ /* 0x000fc800078f28ff */
[----:B------:R-:W-:-:S04]  /*2e80*/  LOP3.LUT R4, R4, 0xffffffe0, RZ, 0xc0, !PT ;  /* 0xffffffe004047812 */ /* 0x000fc800078ec0ff */
[----:B------:R-:W-:Y:S01]  /*2e90*/  IMNMX R37, R195, R4, PT ;  /* 0x00000004c3257217 */ /* 0x000fe20003800200 */
[----:B------:R-:W0:Y:S03]  /*2ea0*/  @!P1 LDS R0, [R247.X4+0x300] ;  /* 0x00030000f7009984 */ /* 0x000e260000004800 */
[----:B-1----:R-:W-:Y:S01]  /*2eb0*/  ISETP.GE.AND P1, PT, R6, R37, PT ;  /* 0x000000250600720c */ /* 0x002fe20003f26270 */
[----:B0-----:R-:W0:Y:S02]  /*2ec0*/  SHFL.BFLY PT, R3, R0, 0x2, 0x1f ;  /* 0x0c401f0000037f89 */ /* 0x001e2400000e0000 */
[----:B0-----:R-:W-:Y:S01]  /*2ed0*/  FMNMX.FTZ R3, R3, R0, !PT ;  /* 0x0000000003037209 */ /* 0x001fe20007810000 */
[----:B------:R-:W-:-:S04]  /*2ee0*/  IMAD.MOV.U32 R0, RZ, RZ, RZ ;  /* 0x000000ffff007224 */ /* 0x000fc800078e00ff */
[----:B------:R-:W0:Y:S02]  /*2ef0*/  SHFL.BFLY PT, R2, R3, 0x1, 0x1f ;  /* 0x0c201f0003027f89 */ /* 0x000e2400000e0000 */
[----:B0-----:R-:W-:-:S05]  /*2f00*/  FMNMX.FTZ R2, R3, R2, !PT ;  /* 0x0000000203027209 */ /* 0x001fca0007810000 */
[----:B------:R0:W1:Y:S01]  /*2f10*/  SHFL.IDX PT, R39, R2, RZ, 0x1f ;  /* 0x00001fff02277589 */ /* 0x00006200000e0000 */
[----:B------:R-:W-:Y:S05]  /*2f20*/  @P1 BRA `(.L_x_20264) ;  /* 0x00000d9000001947 */ /* 0x000fea0003800000 */
[----:B------:R-:W-:Y:S01]  /*2f30*/  LOP3.LUT R0, RZ, R6, RZ, 0x33, !PT ;  /* 0x00000006ff007212 */ /* 0x000fe200078e33ff */
[----:B------:R-:W-:Y:S01]  /*2f40*/  BSSY B1, `(.L_x_20265) ;  /* 0x0000016000017945 */ /* 0x000fe20003800000 */
[----:B------:R-:W-:-:S03]  /*2f50*/  IMAD.MOV.U32 R3, RZ, RZ, R6 ;  /* 0x000000ffff037224 */ /* 0x000fc600078e0006 */
[----:B------:R-:W-:-:S05]  /*2f60*/  IMAD.IADD R0, R0, 0x1, R37 ;  /* 0x0000000100007824 */ /* 0x000fca00078e0225 */
[C---:B0-----:R-:W-:Y:S02]  /*2f70*/  LEA.HI R2, R0.reuse, 0x1, RZ, 0x19 ;  /* 0x0000000100027811 */ /* 0x041fe400078fc8ff */
[----:B------:R-:W-:Y:S01]  /*2f80*/  ISETP.GE.U32.AND P2, PT, R0, 0x180, PT ;  /* 0x000001800000780c */ /* 0x000fe20003f46070 */
[----:B------:R-:W-:Y:S01]  /*2f90*/  IMAD.MOV.U32 R0, RZ, RZ, RZ ;  /* 0x000000ffff007224 */ /* 0x000fe200078e00ff */
[----:B------:R-:W-:-:S13]  /*2fa0*/  LOP3.LUT P0, R2, R2, 0x3, RZ, 0xc0, !PT ;  /* 0x0000000302027812 */ /* 0x000fda000780c0ff */
[----:B------:R-:W-:Y:S05]  /*2fb0*/  @!P0 BRA `(.L_x_20266) ;  /* 0x000000e000008947 */ /* 0x000fea0003800000 */
[----:B------:R-:W-:Y:S01]  /*2fc0*/  LEA R4, R6, 0x320, 0x2 ;  /* 0x0000032006047811 */ /* 0x000fe200078e10ff */
[----:B------:R-:W-:Y:S02]  /*2fd0*/  IMAD.MOV.U32 R3, RZ, RZ, R6 ;  /* 0x000000ffff037224 */ /* 0x000fe400078e0006 */
[----:B------:R-:W-:Y:S02]  /*2fe0*/  IMAD.MOV.U32 R0, RZ, RZ, RZ ;  /* 0x000000ffff007224 */ /* 0x000fe400078e00ff */
.L_x_20267:
        /* <DEDUP_REMOVED lines=11> */
.L_x_20266:
[----:B------:R-:W-:Y:S05]  /*30a0*/  BSYNC B1 ;  /* 0x0000000000017941 */ /* 0x000fea0003800000 */
.L_x_20265:
        /* <DEDUP_REMOVED lines=10> */
.L_x_20270:
[----:B------:R-:W0:Y:S01]  /*3150*/  LDS R5, [R2+-0x200] ;  /* 0xfffe000002057984 */ /* 0x000e220000000800 */
[----:B------:R-:W-:-:S03]  /*3160*/  IADD3 R3, R3, 0x800, RZ ;  /* 0x0000080003037810 */ /* 0x000fc60007ffe0ff */
[----:B------:R-:W2:Y:S01]  /*3170*/  LDS R4, [R2+-0x400] ;  /* 0xfffc000002047984 */ /* 0x000ea20000000800 */
[----:B------:R-:W-:-:S03]  /*3180*/  ISETP.GE.AND P2, PT, R3, R26, PT ;  /* 0x0000001a0300720c */ /* 0x000fc60003f46270 */
[----:B------:R-:W3:Y:S04]  /*3190*/  LDS R7, [R2] ;  /* 0x0000000002077984 */ /* 0x000ee80000000800 */
[----:B------:R-:W4:Y:S04]  /*31a0*/  LDS R9, [R2+0x200] ;  /* 0x0002000002097984 */ /* 0x000f280000000800 */
[----:B------:R-:W-:Y:S04]  /*31b0*/  LDS R11, [R2+0x400] ;  /* 0x00040000020b7984 */ /* 0x000fe80000000800 */
[----:B------:R-:W5:Y:S04]  /*31c0*/  LDS R12, [R2+0x600] ;  /* 0x00060000020c7984 */ /* 0x000f680000000800 */
        /* <DEDUP_REMOVED lines=17> */
[C---:B-----5:R-:W-:Y:S02]  /*32e0*/  FADD.FTZ R12, -R39.reuse, R12 ;  /* 0x0000000c270c7221 */ /* 0x060fe40000010100 */
        /* <DEDUP_REMOVED lines=9> */
[----:B-----5:R-:W5:Y:S01]  /*3380*/  LDS R8, [R2+0x1600] ;  /* 0x0016000002087984 */ /* 0x020f620000000800 */
[----:B0-----:R-:W-:Y:S02]  /*3390*/  FADD.FTZ R0, R5, R0 ;  /* 0x0000000005007221 */ /* 0x001fe40000010000 */
        /* <DEDUP_REMOVED lines=10> */
[----:B0-----:R-:W0:Y:S01]  /*3440*/  LDS R4, [R2+0x1a00] ;  /* 0x001a000002047984 */ /* 0x001e220000000800 */
[----:B------:R-:W-:Y:S02]  /*3450*/  FADD.FTZ R20, -R39, R20 ;  /* 0x0000001427147221 */ /* 0x000fe40000010100 */
[----:B----4-:R-:W-:Y:S01]  /*3460*/  FADD.FTZ R0, R0, R11 ;  /* 0x0000000b00007221 */ /* 0x010fe20000010000 */
[----:B------:R-:W-:Y:S01]  /*3470*/  STS [R2+0x200], R11 ;  /* 0x0002000b02007388 */ /* 0x000fe20000000800 */
[----:B------:R-:W-:-:S02]  /*3480*/  FMUL.FTZ R20, R20, 1.4426950216293334961 ;  /* 0x3fb8aa3b14147820 */ /* 0x000fc40000410000 */
[----:B------:R-:W4:Y:S01]  /*3490*/  MUFU.EX2 R17, R14 ;  /* 0x0000000e00117308 */ /* 0x000f220000000800 */
        /* <DEDUP_REMOVED lines=11> */
[----:B----4-:R-:W-:Y:S01]  /*3550*/  FADD.FTZ R0, R0, R17 ;  /* 0x0000001100007221 */ /* 0x010fe20000010000 */
[----:B------:R-:W-:Y:S01]  /*3560*/  STS [R2+0x800], R17 ;  /* 0x0008001102007388 */ /* 0x000fe20000000800 */
[----:B------:R-:W-:Y:S02]  /*3570*/  FMUL.FTZ R6, R6, 1.4426950216293334961 ;  /* 0x3fb8aa3b06067820 */ /* 0x000fe40000410000 */
[----:B-----5:R-:W-:-:S03]  /*3580*/  FADD.FTZ R8, -R39, R8 ;  /* 0x0000000827087221 */ /* 0x020fc60000010100 */
[----:B------:R-:W4:Y:S01]  /*3590*/  MUFU.EX2 R23, R20 ;  /* 0x0000001400177308 */ /* 0x000f220000000800 */
[----:B--2---:R-:W-:Y:S01]  /*35a0*/  FADD.FTZ R0, R0, R19 ;  /* 0x0000001300007221 */ /* 0x004fe20000010000 */
[----:B------:R-:W-:Y:S01]  /*35b0*/  STS [R2+0xa00], R19 ;  /* 0x000a001302007388 */ /* 0x000fe20000000800 */
[----:B------:R-:W-:Y:S02]  /*35c0*/  FMUL.FTZ R8, R8, 1.4426950216293334961 ;  /* 0x3fb8aa3b08087820 */ /* 0x000fe40000410000 */
[----:B---3--:R-:W-:-:S03]  /*35d0*/  FADD.FTZ R10, -R39, R10 ;  /* 0x0000000a270a7221 */ /* 0x008fc60000010100 */
[----:B------:R-:W2:Y:S01]  /*35e0*/  MUFU.EX2 R25, R22 ;  /* 0x0000001600197308 */ /* 0x000ea20000000800 */
[----:B-1----:R-:W-:Y:S01]  /*35f0*/  FADD.FTZ R0, R0, R21 ;  /* 0x0000001500007221 */ /* 0x002fe20000010000 */
[----:B------:R-:W-:Y:S01]  /*3600*/  STS [R2+0xc00], R21 ;  /* 0x000c001502007388 */ /* 0x000fe20000000800 */
[----:B0-----:R-:W-:Y:S02]  /*3610*/  FADD.FTZ R4, -R39, R4 ;  /* 0x0000000427047221 */ /* 0x001fe40000010100 */
[----:B------:R-:W-:Y:S02]  /*3620*/  FMUL.FTZ R10, R10, 1.4426950216293334961 ;  /* 0x3fb8aa3b0a0a7820 */ /* 0x000fe40000410000 */
[----:B------:R-:W-:Y:S01]  /*3630*/  FMUL.FTZ R4, R4, 1.4426950216293334961 ;  /* 0x3fb8aa3b04047820 */ /* 0x000fe20000410000 */
[----:B------:R-:W0:Y:S01]  /*3640*/  MUFU.EX2 R27, R24 ;  /* 0x00000018001b7308 */ /* 0x000e220000000800 */
[----:B----4-:R-:W-:Y:S01]  /*3650*/  FADD.FTZ R0, R0, R23 ;  /* 0x0000001700007221 */ /* 0x010fe20000010000 */
        /* <DEDUP_REMOVED lines=19> */
.L_x_20269:
[----:B------:R-:W-:Y:S05]  /*3790*/  BSYNC B1 ;  /* 0x0000000000017941 */ /* 0x000fea0003800000 */
.L_x_20268:
        /* <DEDUP_REMOVED lines=23> */
[----:B-----5:R-:W-:-:S02]  /*3910*/  FADD.FTZ R12, -R39, R11 ;  /* 0x0000000b270c7221 */ /* 0x020fc40000010100 */
        /* <DEDUP_REMOVED lines=31> */
.L_x_20272:
[----:B------:R-:W-:Y:S05]  /*3b10*/  BSYNC B1 ;  /* 0x0000000000017941 */ /* 0x000fea0003800000 */
.L_x_20271:
        /* <DEDUP_REMOVED lines=26> */
.L_x_20264:
[----:B------:R-:W-:Y:S05]  /*3cc0*/  BSYNC B0 ;  /* 0x0000000000007941 */ /* 0x000fea0003800000 */
.L_x_20263:
        /* <DEDUP_REMOVED lines=38> */
.L_x_20277:
        /* <DEDUP_REMOVED lines=8> */
.L_x_20276:
[----:B0-2---:R-:W-:Y:S05]  /*3fb0*/  BSYNC B1 ;  /* 0x0000000000017941 */ /* 0x005fea0003800000 */
.L_x_20275:
        /* <DEDUP_REMOVED lines=10> */
.L_x_20280:
        /* <DEDUP_REMOVED lines=52> */
.L_x_20279:
[----:B------:R-:W-:Y:S05]  /*43a0*/  BSYNC B1 ;  /* 0x0000000000017941 */ /* 0x000fea0003800000 */
.L_x_20278:
        /* <DEDUP_REMOVED lines=31> */
.L_x_20282:
[----:B------:R-:W-:Y:S05]  /*45a0*/  BSYNC B1 ;  /* 0x0000000000017941 */ /* 0x000fea0003800000 */
.L_x_20281:
        /* <DEDUP_REMOVED lines=14> */
.L_x_20274:
[----:B------:R-:W-:Y:S05]  /*4690*/  BSYNC B0 ;  /* 0x0000000000007941 */ /* 0x000fea0003800000 */
.L_x_20273:
[----:B0-----:R-:W0:Y:S01]  /*46a0*/  S2R R3, SR_TID.X ;  /* 0x0000000000037919 */ /* 0x001e220000002100 */
[----:B------:R-:W-:Y:S01]  /*46b0*/  LOP3.LUT P0, RZ, R247, 0x7, RZ, 0xc0, !PT ;  /* 0x00000007f7ff7812 */ /* 0x000fe2000780c0ff */
[----:B------:R-:W-:Y:S01]  /*46c0*/  BSSY B0, `(.L_x_20283) ;  /* 0x0000450000007945 */ /* 0x000fe20003800000 */
[----:B------:R-:W-:Y:S01]  /*46d0*/  IMAD.MOV.U32 R194, RZ, RZ, RZ ;  /* 0x000000ffffc27224 */ /* 0x000fe200078e00ff */
[----:B------:R-:W-:Y:S01]  /*46e0*/  BAR.SYNC.DEFER_BLOCKING 0x0 ;  /* 0x0000000000007b1d */ /* 0x000fe20000010000 */
        /* <DEDUP_REMOVED lines=19> */
[----:B0-----:R-:W-:Y:S01]  /*4820*/  SHF.R.S32.HI R0, RZ, 0x1f, R3 ;  /* 0x0000001fff007819 */ /* 0x001fe20000011403 */
[----:B------:R-:W-:Y:S01]  /*4830*/  CS2R R10, SRZ ;  /* 0x00000000000a7805 */ /* 0x000fe2000001ff00 */
[----:B------:R-:W-:Y:S01]  /*4840*/  LOP3.LUT R2, R3, 0xffffffc0, RZ, 0xc0, !PT ;  /* 0xffffffc003027812 */ /* 0x000fe200078ec0ff */
[----:B------:R-:W-:Y:S01]  /*4850*/  CS2R R8, SRZ ;  /* 0x0000000000087805 */ /* 0x000fe2000001ff00 */
[----:B------:R-:W-:Y:S01]  /*4860*/  LEA.HI R0, R0, R3, RZ, 0x5 ;  /* 0x0000000300007211 */ /* 0x000fe200078f28ff */
[----:B------:R-:W-:Y:S01]  /*4870*/  CS2R R6, SRZ ;  /* 0x0000000000067805 */ /* 0x000fe2000001ff00 */
[----:B------:R-:W-:Y:S01]  /*4880*/  ISETP.NE.OR P1, PT, R2, 0x40, P0 ;  /* 0x000000400200780c */ /* 0x000fe20000725670 */
[----:B------:R-:W-:Y:S01]  /*4890*/  CS2R R4, SRZ ;  /* 0x0000000000047805 */ /* 0x000fe2000001ff00 */
[----:B------:R-:W-:Y:S01]  /*48a0*/  SHF.R.S32.HI R248, RZ, 0x5, R0 ;  /* 0x00000005fff87819 */ /* 0x000fe20000011400 */
[----:B------:R-:W-:-:S03]  /*48b0*/  IMAD.MOV.U32 R3, RZ, RZ, RZ ;  /* 0x000000ffff037224 */ /* 0x000fc600078e00ff */
[----:B------:R-:W-:-:S13]  /*48c0*/  ISETP.GE.AND P2, PT, R248, R246, PT ;  /* 0x000000f6f800720c */ /* 0x000fda0003f46270 */
[----:B------:R-:W-:Y:S05]  /*48d0*/  @P2 BRA `(.L_x_20284) ;  /* 0x000042e000002947 */ /* 0x000fea0003800000 */
[----:B------:R-:W-:Y:S01]  /*48e0*/  SHF.R.S32.HI R0, RZ, 0x1f, R247 ;  /* 0x0000001fff007819 */ /* 0x000fe200000114f7 */
[----:B------:R-:W-:Y:S01]  /*48f0*/  IMAD R244, R249, c[0x0][0x1b0], RZ ;  /* 0x00006c00f9f47a24 */ /* 0x000fe200078e02ff */
[----:B------:R-:W-:Y:S01]  /*4900*/  IADD3 R249, R246, -0x1, RZ ;  /* 0xfffffffff6f97810 */ /* 0x000fe20007ffe0ff */
[----:B------:R-:W-:Y:S01]  /*4910*/  IMAD.MOV.U32 R252, RZ, RZ, c[0x0][0x1ac] ;  /* 0x00006b00fffc7624 */ /* 0x000fe200078e00ff */
[----:B------:R-:W-:Y:S01]  /*4920*/  LEA.HI R0, R0, R247, RZ, 0x3 ;  /* 0x000000f700007211 */ /* 0x000fe200078f18ff */
[----:B------:R-:W-:Y:S01]  /*4930*/  IMAD.MOV.U32 R194, RZ, RZ, RZ ;  /* 0x000000ffffc27224 */ /* 0x000fe200078e00ff */
[----:B------:R-:W-:Y:S02]  /*4940*/  SHF.R.S32.HI R245, RZ, 0x1f, R244 ;  /* 0x0000001ffff57819 */ /* 0x000fe400000114f4 */
[C---:B------:R-:W-:Y:S01]  /*4950*/  LOP3.LUT R2, R0.reuse, 0x3ffffff8, RZ, 0xc0, !PT ;  /* 0x3ffffff800027812 */ /* 0x040fe200078ec0ff */
[----:B------:R-:W-:Y:S01]  /*4960*/  IMAD.SHL.U32 R0, R0, 0x4, RZ ;  /* 0x0000000400007824 */ /* 0x000fe200078e00ff */
[----:B------:R-:W-:-:S03]  /*4970*/  SHF.R.S32.HI R252, RZ, 0x1f, R252 ;  /* 0x0000001ffffc7819 */ /* 0x000fc600000114fc */
[----:B------:R-:W-:Y:S01]  /*4980*/  IMAD.IADD R2, R247, 0x1, -R2 ;  /* 0x00000001f7027824 */ /* 0x000fe200078e0a02 */
[----:B------:R-:W-:-:S03]  /*4990*/  LOP3.LUT R0, R0, 0xffffffe0, RZ, 0xc0, !PT ;  /* 0xffffffe000007812 */ /* 0x000fc600078ec0ff */
[----:B------:R-:W-:-:S04]  /*49a0*/  IMAD.SHL.U32 R243, R2, 0x4, RZ ;  /* 0x0000000402f37824 */ /* 0x000fc800078e00ff */
[----:B------:R-:W-:Y:S02]  /*49b0*/  IMAD.IADD R2, R243, 0x1, R0 ;  /* 0x00000001f3027824 */ /* 0x000fe400078e0200 */
[----:B------:R-:W-:-:S03]  /*49c0*/  IMAD.MOV.U32 R0, RZ, RZ, R248 ;  /* 0x000000ffff007224 */ /* 0x000fc600078e00f8 */
        /* <DEDUP_REMOVED lines=46> */
.L_x_20285:
        /* <DEDUP_REMOVED lines=8> */
[----:B------:R-:W-:-:S03]  /*4d30*/  IADD3 R31, P2, R2, R156, RZ ;  /* 0x0000009c021f7210 */ /* 0x000fc60007f5e0ff */
[----:B------:R-:W-:Y:S01]  /*4d40*/  IMAD R33, R29, R252, R30 ;  /* 0x000000fc1d217224 */ /* 0x000fe200078e021e */
[----:B------:R-:W-:-:S03]  /*4d50*/  LEA R30, P3, R31, c[0x0][0x178], 0x2 ;  /* 0x00005e001f1e7a11 */ /* 0x000fc600078610ff */
[----:B------:R-:W-:-:S05]  /*4d60*/  IMAD.IADD R166, R157, 0x1, R33 ;  /* 0x000000019da67824 */ /* 0x000fca00078e0221 */
[----:B------:R-:W-:-:S04]  /*4d70*/  LEA.HI.X.SX32 R32, R2, R166, 0x1, P2 ;  /* 0x000000a602207211 */ /* 0x000fc800010f0eff */
[----:B------:R-:W-:-:S05]  /*4d80*/  LEA.HI.X R31, R31, c[0x0][0x17c], R32, 0x2, P3 ;  /* 0x00005f001f1f7a11 */ /* 0x000fca00018f1420 */
[----:B------:R0:W2:Y:S04]  /*4d90*/  LDG.E.128.CONSTANT R100, [R30.64] ;  /* 0x0000000a1e647981 */ /* 0x0000a8000c1e9d00 */
[----:B------:R0:W3:Y:S01]  /*4da0*/  LDG.E.128.CONSTANT R120, [R30.64+0x200] ;  /* 0x0002000a1e787981 */ /* 0x0000e2000c1e9d00 */
[----:B------:R-:W-:-:S04]  /*4db0*/  IADD3 R28, P2, R242, R156, RZ ;  /* 0x0000009cf21c7210 */ /* 0x000fc80007f5e0ff */
[----:B------:R-:W-:Y:S02]  /*4dc0*/  LEA R104, P3, R28, c[0x0][0x178], 0x2 ;  /* 0x00005e001c687a11 */ /* 0x000fe400078610ff */
[----:B------:R-:W-:Y:S02]  /*4dd0*/  LEA.HI.X.SX32 R33, R242, R166, 0x1, P2 ;  /* 0x000000a6f2217211 */ /* 0x000fe400010f0eff */
[----:B------:R-:W-:Y:S02]  /*4de0*/  IADD3 R29, P2, R241, R156, RZ ;  /* 0x0000009cf11d7210 */ /* 0x000fe40007f5e0ff */
[----:B------:R-:W-:Y:S02]  /*4df0*/  LEA.HI.X R105, R28, c[0x0][0x17c], R33, 0x2, P3 ;  /* 0x00005f001c697a11 */ /* 0x000fe400018f1421 */
[----:B------:R-:W-:Y:S02]  /*4e00*/  LEA R108, P3, R29, c[0x0][0x178], 0x2 ;  /* 0x00005e001d6c7a11 */ /* 0x000fe400078610ff */
[----:B------:R-:W-:-:S02]  /*4e10*/  LEA.HI.X.SX32 R32, R241, R166, 0x1, P2 ;  /* 0x000000a6f1207211 */ /* 0x000fc400010f0eff */
[----:B------:R-:W-:Y:S01]  /*4e20*/  IADD3 R28, P2, R240, R156, RZ ;  /* 0x0000009cf01c7210 */ /* 0x000fe20007f5e0ff */
[----:B------:R-:W4:Y:S01]  /*4e30*/  LDG.E.128.CONSTANT R104, [R104.64] ;  /* 0x0000000a68687981 */ /* 0x000f22000c1e9d00 */
[----:B------:R-:W-:Y:S02]  /*4e40*/  LEA.HI.X R109, R29, c[0x0][0x17c], R32, 0x2, P3 ;  /* 0x00005f001d6d7a11 */ /* 0x000fe400018f1420 */
[----:B------:R-:W-:Y:S02]  /*4e50*/  LEA R112, P3, R28, c[0x0][0x178], 0x2 ;  /* 0x00005e001c707a11 */ /* 0x000fe400078610ff */
[----:B------:R-:W-:Y:S02]  /*4e60*/  LEA.HI.X.SX32 R29, R240, R166, 0x1, P2 ;  /* 0x000000a6f01d7211 */ /* 0x000fe400010f0eff */
[----:B------:R-:W5:Y:S02]  /*4e70*/  LDG.E.128.CONSTANT R108, [R108.64] ;  /* 0x0000000a6c6c7981 */ /* 0x000f64000c1e9d00 */
[----:B------:R-:W-:-:S02]  /*4e80*/  LEA.HI.X R113, R28, c[0x0][0x17c], R29, 0x2, P3 ;  /* 0x00005f001c717a11 */ /* 0x000fc400018f141d */
[----:B------:R-:W-:-:S04]  /*4e90*/  IADD3 R28, P2, R239, R156, RZ ;  /* 0x0000009cef1c7210 */ /* 0x000fc80007f5e0ff */
[----:B------:R-:W4:Y:S01]  /*4ea0*/  LDG.E.128.CONSTANT R112, [R112.64] ;  /* 0x0000000a70707981 */ /* 0x000f22000c1e9d00 */
[----:B------:R-:W-:Y:S02]  /*4eb0*/  LEA R116, P3, R28, c[0x0][0x178], 0x2 ;  /* 0x00005e001c747a11 */ /* 0x000fe400078610ff */
[----:B------:R-:W-:-:S04]  /*4ec0*/  LEA.HI.X.SX32 R29, R239, R166, 0x1, P2 ;  /* 0x000000a6ef1d7211 */ /* 0x000fc800010f0eff */
[----:B------:R-:W-:Y:S02]  /*4ed0*/  LEA.HI.X R117, R28, c[0x0][0x17c], R29, 0x2, P3 ;  /* 0x00005f001c757a11 */ /* 0x000fe400018f141d */
[----:B------:R-:W-:-:S04]  /*4ee0*/  IADD3 R29, P2, R238, R156, RZ ;  /* 0x0000009cee1d7210 */ /* 0x000fc80007f5e0ff */
[----:B------:R-:W-:Y:S01]  /*4ef0*/  LEA R124, P3, R29, c[0x0][0x178], 0x2 ;  /* 0x00005e001d7c7a11 */ /* 0x000fe200078610ff */
[----:B------:R-:W4:Y:S01]  /*4f00*/  LDG.E.128.CONSTANT R116, [R116.64] ;  /* 0x0000000a74747981 */ /* 0x000f22000c1e9d00 */
[----:B0-----:R-:W-:Y:S02]  /*4f10*/  LEA.HI.X.SX32 R30, R238, R166, 0x1, P2 ;  /* 0x000000a6ee1e7211 */ /* 0x001fe400010f0eff */
[----:B------:R-:W-:Y:S02]  /*4f20*/  IADD3 R28, P2, R237, R156, RZ ;  /* 0x0000009ced1c7210 */ /* 0x000fe40007f5e0ff */
[----:B------:R-:W-:Y:S02]  /*4f30*/  LEA.HI.X R125, R29, c[0x0][0x17c], R30, 0x2, P3 ;  /* 0x00005f001d7d7a11 */ /* 0x000fe400018f141e */
[----:B------:R-:W-:Y:S02]  /*4f40*/  LEA R128, P3, R28, c[0x0][0x178], 0x2 ;  /* 0x00005e001c807a11 */ /* 0x000fe400078610ff */
[----:B------:R-:W-:-:S02]  /*4f50*/  LEA.HI.X.SX32 R29, R237, R166, 0x1, P2 ;  /* 0x000000a6ed1d7211 */ /* 0x000fc400010f0eff */
[----:B------:R-:W4:Y:S02]  /*4f60*/  LDG.E.128.CONSTANT R124, [R124.64] ;  /* 0x0000000a7c7c7981 */ /* 0x000f24000c1e9d00 */
        /* <DEDUP_REMOVED lines=20> */
[----:B------:R-:W5:Y:S01]  /*50b0*/  LDG.E.128.CONSTANT R140, [R140.64] ;  /* 0x0000000a8c8c7981 */ /* 0x000f62000c1e9d00 */
[----:B------:R-:W-:Y:S02]  /*50c0*/  LEA.HI.X R145, R29, c[0x0][0x17c], R30, 0x2, P3 ;  /* 0x00005f001d917a11 */ /* 0x000fe400018f141e */
[----:B------:R-:W-:Y:S02]  /*50d0*/  LEA R148, P3, R28, c[0x0][0x178], 0x2 ;  /* 0x00005e001c947a11 */ /* 0x000fe400078610ff */
[----:B------:R-:W-:Y:S02]  /*50e0*/  LEA.HI.X.SX32 R29, R232, R166, 0x1, P2 ;  /* 0x000000a6e81d7211 */ /* 0x000fe400010f0eff */
[----:B------:R-:W5:Y:S02]  /*50f0*/  LDG.E.128.CONSTANT R144, [R144.64] ;  /* 0x0000000a90907981 */ /* 0x000f64000c1e9d00 */
[----:B------:R-:W-:-:S06]  /*5100*/  LEA.HI.X R149, R28, c[0x0][0x17c], R29, 0x2, P3 ;  /* 0x00005f001c957a11 */ /* 0x000fcc00018f141d */
[----:B------:R-:W5:Y:S01]  /*5110*/  LDG.E.128.CONSTANT R148, [R148.64] ;  /* 0x0000000a94947981 */ /* 0x000f62000c1e9d00 */
[----:B------:R-:W-:-:S04]  /*5120*/  IADD3 R29, P2, R231, R156, RZ ;  /* 0x0000009ce71d7210 */ /* 0x000fc80007f5e0ff */
[----:B------:R-:W-:Y:S02]  /*5130*/  LEA R28, P3, R29, c[0x0][0x178], 0x2 ;  /* 0x00005e001d1c7a11 */ /* 0x000fe400078610ff */
[----:B------:R-:W-:Y:S02]  /*5140*/  LEA.HI.X.SX32 R30, R231, R166, 0x1, P2 ;  /* 0x000000a6e71e7211 */ /* 0x000fe400010f0eff */
[C---:B------:R-:W-:Y:S02]  /*5150*/  IADD3 R33, P2, R230.reuse, R156, RZ ;  /* 0x0000009ce6217210 */ /* 0x040fe40007f5e0ff */
[----:B------:R-:W-:Y:S02]  /*5160*/  LEA.HI.X R29, R29, c[0x0][0x17c], R30, 0x2, P3 ;  /* 0x00005f001d1d7a11 */ /* 0x000fe400018f141e */
[----:B------:R-:W-:Y:S02]  /*5170*/  LEA R32, P3, R33, c[0x0][0x178], 0x2 ;  /* 0x00005e0021207a11 */ /* 0x000fe400078610ff */
[----:B------:R-:W-:-:S02]  /*5180*/  LEA.HI.X.SX32 R34, R230, R166, 0x1, P2 ;  /* 0x000000a6e6227211 */ /* 0x000fc400010f0eff */
[----:B------:R-:W5:Y:S01]  /*5190*/  LDG.E.128.CONSTANT R28, [R28.64] ;  /* 0x0000000a1c1c7981 */ /* 0x000f62000c1e9d00 */
[----:B------:R-:W-:Y:S02]  /*51a0*/  IADD3 R37, P2, R229, R156, RZ ;  /* 0x0000009ce5257210 */ /* 0x000fe40007f5e0ff */
[----:B------:R-:W-:Y:S02]  /*51b0*/  LEA.HI.X R33, R33, c[0x0][0x17c], R34, 0x2, P3 ;  /* 0x00005f0021217a11 */ /* 0x000fe400018f1422 */
[----:B------:R-:W-:Y:S02]  /*51c0*/  LEA R36, P3, R37, c[0x0][0x178], 0x2 ;  /* 0x00005e0025247a11 */ /* 0x000fe400078610ff */
[----:B------:R-:W-:Y:S02]  /*51d0*/  LEA.HI.X.SX32 R38, R229, R166, 0x1, P2 ;  /* 0x000000a6e5267211 */ /* 0x000fe400010f0eff */
[----:B------:R-:W-:Y:S01]  /*51e0*/  IADD3 R41, P2, R228, R156, RZ ;  /* 0x0000009ce4297210 */ /* 0x000fe20007f5e0ff */
[----:B------:R-:W5:Y:S01]  /*51f0*/  LDG.E.128.CONSTANT R32, [R32.64] ;  /* 0x0000000a20207981 */ /* 0x000f62000c1e9d00 */
[----:B------:R-:W-:-:S02]  /*5200*/  LEA.HI.X R37, R37, c[0x0][0x17c], R38, 0x2, P3 ;  /* 0x00005f0025257a11 */ /* 0x000fc400018f1426 */
[C---:B------:R-:W-:Y:S02]  /*5210*/  LEA R40, P3, R41.reuse, c[0x0][0x178], 0x2 ;  /* 0x00005e0029287a11 */ /* 0x040fe400078610ff */
[----:B------:R-:W-:Y:S02]  /*5220*/  LEA.HI.X.SX32 R42, R228, R166, 0x1, P2 ;  /* 0x000000a6e42a7211 */ /* 0x000fe400010f0eff */
[----:B-1----:R-:W5:Y:S02]  /*5230*/  LDG.E.128.CONSTANT R36, [R36.64] ;  /* 0x0000000a24247981 */ /* 0x002f64000c1e9d00 */
[----:B------:R-:W-:Y:S02]  /*5240*/  LEA.HI.X R41, R41, c[0x0][0x17c], R42, 0x2, P3 ;  /* 0x00005f0029297a11 */ /* 0x000fe400018f142a */
[----:B------:R-:W-:-:S04]  /*5250*/  IADD3 R45, P2, R227, R156, RZ ;  /* 0x0000009ce32d7210 */ /* 0x000fc80007f5e0ff */
[----:B------:R-:W5:Y:S01]  /*5260*/  LDG.E.128.CONSTANT R40, [R40.64] ;  /* 0x0000000a28287981 */ /* 0x000f62000c1e9d00 */
        /* <DEDUP_REMOVED lines=11> */
[----:B------:R-:W5:Y:S01]  /*5320*/  LDG.E.128.CONSTANT R48, [R48.64] ;  /* 0x0000000a30307981 */ /* 0x000f62000c1e9d00 */
[----:B------:R-:W-:-:S02]  /*5330*/  IADD3 R57, P2, R224, R156, RZ ;  /* 0x0000009ce0397210 */ /* 0x000fc40007f5e0ff */
[----:B------:R-:W-:Y:S02]  /*5340*/  LEA.HI.X R53, R53, c[0x0][0x17c], R54, 0x2, P3 ;  /* 0x00005f0035357a11 */ /* 0x000fe400018f1436 */
[C---:B------:R-:W-:Y:S02]  /*5350*/  LEA R56, P3, R57.reuse, c[0x0][0x178], 0x2 ;  /* 0x00005e0039387a11 */ /* 0x040fe400078610ff */
[----:B------:R-:W-:Y:S02]  /*5360*/  LEA.HI.X.SX32 R58, R224, R166, 0x1, P2 ;  /* 0x000000a6e03a7211 */ /* 0x000fe400010f0eff */
[----:B------:R-:W5:Y:S02]  /*5370*/  LDG.E.128.CONSTANT R52, [R52.64] ;  /* 0x0000000a34347981 */ /* 0x000f64000c1e9d00 */
[----:B------:R-:W-:-:S06]  /*5380*/  LEA.HI.X R57, R57, c[0x0][0x17c], R58, 0x2, P3 ;  /* 0x00005f0039397a11 */ /* 0x000fcc00018f143a */
[----:B------:R-:W5:Y:S01]  /*5390*/  LDG.E.128.CONSTANT R56, [R56.64] ;  /* 0x0000000a38387981 */ /* 0x000f62000c1e9d00 */
[----:B------:R-:W-:-:S04]  /*53a0*/  IADD3 R61, P2, R223, R156, RZ ;  /* 0x0000009cdf3d7210 */ /* 0x000fc80007f5e0ff */
[----:B------:R-:W-:Y:S02]  /*53b0*/  LEA R60, P3, R61, c[0x0][0x178], 0x2 ;  /* 0x00005e003d3c7a11 */ /* 0x000fe400078610ff */
[----:B------:R-:W-:Y:S02]  /*53c0*/  LEA.HI.X.SX32 R62, R223, R166, 0x1, P2 ;  /* 0x000000a6df3e7211 */ /* 0x000fe400010f0eff */
[----:B------:R-:W-:Y:S02]  /*53d0*/  ISETP.NE.AND P2, PT, R0, R249, PT ;  /* 0x000000f90000720c */ /* 0x000fe40003f45270 */
[----:B------:R-:W-:Y:S02]  /*53e0*/  LEA.HI.X R61, R61, c[0x0][0x17c], R62, 0x2, P3 ;  /* 0x00005f003d3d7a11 */ /* 0x000fe400018f143e */
[----:B------:R-:W-:Y:S01]  /*53f0*/  IADD3 R65, P3, R222, R156, RZ ;  /* 0x0000009cde417210 */ /* 0x000fe20007f7e0ff */
[----:B------:R-:W-:-:S03]  /*5400*/  IMAD R198, R0, 0x20, R243 ;  /* 0x0000002000c67824 */ /* 0x000fc600078e02f3 */
[----:B------:R-:W5:Y:S01]  /*5410*/  LDG.E.128.CONSTANT R60, [R60.64] ;  /* 0x0000000a3c3c7981 */ /* 0x000f62000c1e9d00 */
[C---:B------:R-:W-:Y:S02]  /*5420*/  LEA R64, P4, R65.reuse, c[0x0][0x178], 0x2 ;  /* 0x00005e0041407a11 */ /* 0x040fe400078810ff */
[----:B------:R-:W-:Y:S02]  /*5430*/  LEA.HI.X.SX32 R70, R222, R166, 0x1, P3 ;  /* 0x000000a6de467211 */ /* 0x000fe400018f0eff */
[C---:B------:R-:W-:Y:S02]  /*5440*/  @!P2 IADD3 R66, R198.reuse, 0x1, RZ ;  /* 0x00000001c642a810 */ /* 0x040fe40007ffe0ff */
[C---:B------:R-:W-:Y:S02]  /*5450*/  @!P2 ISETP.GE.AND P5, PT, R198.reuse, R195, PT ;  /* 0x000000c3c600a20c */ /* 0x040fe40003fa6270 */
[----:B------:R-:W-:Y:S02]  /*5460*/  LEA.HI.X R65, R65, c[0x0][0x17c], R70, 0x2, P4 ;  /* 0x00005f0041417a11 */ /* 0x000fe400020f1446 */
[----:B------:R-:W-:-:S02]  /*5470*/  @!P2 IADD3 R68, R198, 0x2, RZ ;  /* 0x00000002c644a810 */ /* 0x000fc40007ffe0ff */
[----:B------:R-:W-:Y:S02]  /*5480*/  @!P2 IADD3 R70, R198, 0x3, RZ ;  /* 0x00000003c646a810 */ /* 0x000fe40007ffe0ff */
[-C--:B------:R-:W-:Y:S02]  /*5490*/  @!P2 ISETP.GE.AND P6, PT, R66, R195.reuse, PT ;  /* 0x000000c34200a20c */ /* 0x080fe40003fc6270 */
[----:B------:R-:W5:Y:S01]  /*54a0*/  LDG.E.128.CONSTANT R64, [R64.64] ;  /* 0x0000000a40407981 */ /* 0x000f62000c1e9d00 */
[-C--:B------:R-:W-:Y:S02]  /*54b0*/  @!P2 ISETP.GE.AND P3, PT, R68, R195.reuse, PT ;  /* 0x000000c34400a20c */ /* 0x080fe40003f66270 */
[----:B------:R-:W-:Y:S02]  /*54c0*/  @!P2 ISETP.GE.AND P4, PT, R70, R195, PT ;  /* 0x000000c34600a20c */ /* 0x000fe40003f86270 */
[C---:B------:R-:W-:Y:S02]  /*54d0*/  @!P2 IADD3 R72, R198.reuse, 0x1, RZ ;  /* 0x00000001c648a810 */ /* 0x040fe40007ffe0ff */
[----:B------:R-:W-:-:S02]  /*54e0*/  @!P2 IADD3 R74, R198, 0x2, RZ ;  /* 0x00000002c64aa810 */ /* 0x000fc40007ffe0ff */
[C---:B------:R-:W-:Y:S02]  /*54f0*/  @!P2 IADD3 R76, R198.reuse, 0x3, RZ ;  /* 0x00000003c64ca810 */ /* 0x040fe40007ffe0ff */
[----:B------:R-:W-:Y:S02]  /*5500*/  @!P2 IADD3 R78, R198, 0x1, RZ ;  /* 0x00000001c64ea810 */ /* 0x000fe40007ffe0ff */
[----:B--2---:R-:W-:Y:S02]  /*5510*/  @!P2 FSEL R100, R100, RZ, !P5 ;  /* 0x000000ff6464a208 */ /* 0x004fe40006800000 */
[----:B------:R-:W-:Y:S02]  /*5520*/  IADD3 R69, P5, R221, R156, RZ ;  /* 0x0000009cdd457210 */ /* 0x000fe40007fbe0ff */
[----:B------:R-:W-:Y:S02]  /*5530*/  @!P2 FSEL R101, R101, RZ, !P6 ;  /* 0x000000ff6565a208 */ /* 0x000fe40007000000 */
[----:B------:R-:W-:-:S02]  /*5540*/  LEA R68, P6, R69, c[0x0][0x178], 0x2 ;  /* 0x00005e0045447a11 */ /* 0x000fc400078c10ff */
[----:B------:R-:W-:Y:S02]  /*5550*/  LEA.HI.X.SX32 R70, R221, R166, 0x1, P5 ;  /* 0x000000a6dd467211 */ /* 0x000fe400028f0eff */
[----:B------:R-:W-:Y:S02]  /*5560*/  @!P2 FSEL R103, R103, RZ, !P4 ;  /* 0x000000ff6767a208 */ /* 0x000fe40006000000 */
[----:B------:R-:W-:Y:S02]  /*5570*/  LEA.HI.X R69, R69, c[0x0][0x17c], R70, 0x2, P6 ;  /* 0x00005f0045457a11 */ /* 0x000fe400030f1446 */
[-C--:B------:R-:W-:Y:S02]  /*5580*/  @!P2 ISETP.GE.AND P6, PT, R198, R195.reuse, PT ;  /* 0x000000c3c600a20c */ /* 0x080fe40003fc6270 */
[----:B------:R-:W-:Y:S02]  /*5590*/  IADD3 R73, P4, R220, R156, RZ ;  /* 0x0000009cdc497210 */ /* 0x000fe40007f9e0ff */
[----:B------:R-:W-:Y:S01]  /*55a0*/  @!P2 FSEL R102, R102, RZ, !P3 ;  /* 0x000000ff6666a208 */ /* 0x000fe20005800000 */
[----:B------:R-:W2:Y:S01]  /*55b0*/  LDG.E.128.CONSTANT R68, [R68.64] ;  /* 0x0000000a44447981 */ /* 0x000ea2000c1e9d00 */
[----:B------:R-:W-:-:S02]  /*55c0*/  @!P2 ISETP.GE.AND P3, PT, R72, R195, PT ;  /* 0x000000c34800a20c */ /* 0x000fc40003f66270 */
[----:B------:R-:W-:Y:S02]  /*55d0*/  @!P2 ISETP.GE.AND P5, PT, R74, R195, PT ;  /* 0x000000c34a00a20c */ /* 0x000fe40003fa6270 */
[----:B---3--:R-:W-:Y:S02]  /*55e0*/  @!P2 FSEL R120, R120, RZ, !P6 ;  /* 0x000000ff7878a208 */ /* 0x008fe40007000000 */
[----:B------:R-:W-:Y:S02]  /*55f0*/  LEA R72, P6, R73, c[0x0][0x178], 0x2 ;  /* 0x00005e0049487a11 */ /* 0x000fe400078c10ff */
[----:B------:R-:W-:-:S04]  /*5600*/  LEA.HI.X.SX32 R74, R220, R166, 0x1, P4 ;  /* 0x000000a6dc4a7211 */ /* 0x000fc800020f0eff */
[----:B------:R-:W-:-:S06]  /*5610*/  LEA.HI.X R73, R73, c[0x0][0x17c], R74, 0x2, P6 ;  /* 0x00005f0049497a11 */ /* 0x000fcc00030f144a */
[----:B------:R-:W3:Y:S01]  /*5620*/  LDG.E.128.CONSTANT R72, [R72.64] ;  /* 0x0000000a48487981 */ /* 0x000ee2000c1e9d00 */
[----:B------:R-:W-:Y:S02]  /*5630*/  @!P2 ISETP.GE.AND P4, PT, R76, R195, PT ;  /* 0x000000c34c00a20c */ /* 0x000fe40003f86270 */
[----:B------:R-:W-:-:S04]  /*5640*/  @!P2 IADD3 R76, R198, 0x2, RZ ;  /* 0x00000002c64ca810 */ /* 0x000fc80007ffe0ff */
[-C--:B------:R-:W-:Y:S02]  /*5650*/  @!P2 ISETP.GE.AND P6, PT, R76, R195.reuse, PT ;  /* 0x000000c34c00a20c */ /* 0x080fe40003fc6270 */
[----:B------:R-:W-:Y:S02]  /*5660*/  @!P2 IADD3 R76, R198, 0x3, RZ ;  /* 0x00000003c64ca810 */ /* 0x000fe40007ffe0ff */
[----:B------:R-:W-:Y:S02]  /*5670*/  @!P2 FSEL R121, R121, RZ, !P3 ;  /* 0x000000ff7979a208 */ /* 0x000fe40005800000 */
[----:B------:R-:W-:Y:S02]  /*5680*/  @!P2 FSEL R123, R123, RZ, !P4 ;  /* 0x000000ff7b7ba208 */ /* 0x000fe40006000000 */
[----:B------:R-:W-:Y:S02]  /*5690*/  @!P2 ISETP.GE.AND P3, PT, R78, R195, PT ;  /* 0x000000c34e00a20c */ /* 0x000fe40003f66270 */
[----:B------:R-:W-:-:S02]  /*56a0*/  @!P2 FSEL R122, R122, RZ, !P5 ;  /* 0x000000ff7a7aa208 */ /* 0x000fc40006800000 */
[-C--:B------:R-:W-:Y:S02]  /*56b0*/  @!P2 ISETP.GE.AND P4, PT, R76, R195.reuse, PT ;  /* 0x000000c34c00a20c */ /* 0x080fe40003f86270 */
[CC--:B------:R-:W-:Y:S02]  /*56c0*/  @!P2 ISETP.GE.AND P5, PT, R198.reuse, R195.reuse, PT ;  /* 0x000000c3c600a20c */ /* 0x0c0fe40003fa6270 */
[----:B------:R-:W-:Y:S02]  /*56d0*/  @!P2 IADD3 R76, R198, 0x2, RZ ;  /* 0x00000002c64ca810 */ /* 0x000fe40007ffe0ff */
[----:B----4-:R-:W-:Y:S02]  /*56e0*/  @!P2 FSEL R105, R105, RZ, !P3 ;  /* 0x000000ff6969a208 */ /* 0x010fe40005800000 */
[----:B------:R-:W-:Y:S02]  /*56f0*/  @!P2 FSEL R104, R104, RZ, !P5 ;  /* 0x000000ff6868a208 */ /* 0x000fe40006800000 */
[----:B------:R-:W-:-:S02]  /*5700*/  @!P2 ISETP.GE.AND P3, PT, R76, R195, PT ;  /* 0x000000c34c00a20c */ /* 0x000fc40003f66270 */
[-C--:B------:R-:W-:Y:S02]  /*5710*/  @!P2 ISETP.GE.AND P5, PT, R78, R195.reuse, PT ;  /* 0x000000c34e00a20c */ /* 0x080fe40003fa6270 */
[----:B------:R-:W-:Y:S02]  /*5720*/  @!P2 IADD3 R76, R198, 0x3, RZ ;  /* 0x00000003c64ca810 */ /* 0x000fe40007ffe0ff */
[----:B------:R-:W-:Y:S02]  /*5730*/  @!P2 FSEL R106, R106, RZ, !P6 ;  /* 0x000000ff6a6aa208 */ /* 0x000fe40007000000 */
[-C--:B------:R-:W-:Y:S02]  /*5740*/  @!P2 ISETP.GE.AND P6, PT, R198, R195.reuse, PT ;  /* 0x000000c3c600a20c */ /* 0x080fe40003fc6270 */
[----:B------:R-:W-:Y:S02]  /*5750*/  @!P2 FSEL R107, R107, RZ, !P4 ;  /* 0x000000ff6b6ba208 */ /* 0x000fe40006000000 */
[----:B------:R-:W-:-:S02]  /*5760*/  @!P2 ISETP.GE.AND P4, PT, R76, R195, PT ;  /* 0x000000c34c00a20c */ /* 0x000fc40003f86270 */
[----:B-----5:R-:W-:Y:S02]  /*5770*/  @!P2 FSEL R109, R109, RZ, !P5 ;  /* 0x000000ff6d6da208 */ /* 0x020fe40006800000 */
[C---:B------:R-:W-:Y:S02]  /*5780*/  @!P2 IADD3 R76, R198.reuse, 0x2, RZ ;  /* 0x00000002c64ca810 */ /* 0x040fe40007ffe0ff */
[-C--:B------:R-:W-:Y:S02]  /*5790*/  @!P2 ISETP.GE.AND P5, PT, R198, R195.reuse, PT ;  /* 0x000000c3c600a20c */ /* 0x080fe40003fa6270 */
[----:B------:R-:W-:Y:S02]  /*57a0*/  @!P2 FSEL R108, R108, RZ, !P6 ;  /* 0x000000ff6c6ca208 */ /* 0x000fe40007000000 */
[----:B------:R-:W-:Y:S02]  /*57b0*/  @!P2 ISETP.GE.AND P6, PT, R78, R195, PT ;  /* 0x000000c34e00a20c */ /* 0x000fe40003fc6270 */
[----:B------:R-:W-:-:S02]  /*57c0*/  @!P2 FSEL R110, R110, RZ, !P3 ;  /* 0x000000ff6e6ea208 */ /* 0x000fc40005800000 */
[----:B------:R-:W-:Y:S02]  /*57d0*/  @!P2 IADD3 R78, R198, 0x3, RZ ;  /* 0x00000003c64ea810 */ /* 0x000fe40007ffe0ff */
[----:B------:R-:W-:Y:S02]  /*57e0*/  @!P2 ISETP.GE.AND P3, PT, R76, R195, PT ;  /* 0x000000c34c00a20c */ /* 0x000fe40003f66270 */
[----:B------:R-:W-:Y:S02]  /*57f0*/  @!P2 FSEL R112, R112, RZ, !P5 ;  /* 0x000000ff7070a208 */ /* 0x000fe40006800000 */
[----:B------:R-:W-:Y:S02]  /*5800*/  IADD3 R77, P5, R219, R156, RZ ;  /* 0x0000009cdb4d7210 */ /* 0x000fe40007fbe0ff */
[----:B------:R-:W-:Y:S02]  /*5810*/  @!P2 IADD3 R80, R198, 0x1, RZ ;  /* 0x00000001c650a810 */ /* 0x000fe40007ffe0ff */
[----:B------:R-:W-:-:S02]  /*5820*/  @!P2 FSEL R111, R111, RZ, !P4 ;  /* 0x000000ff6f6fa208 */ /* 0x000fc40006000000 */
[-C--:B------:R-:W-:Y:S02]  /*5830*/  @!P2 ISETP.GE.AND P4, PT, R78, R195.reuse, PT ;  /* 0x000000c34e00a20c */ /* 0x080fe40003f86270 */
[----:B------:R-:W-:Y:S02]  /*5840*/  @!P2 FSEL R113, R113, RZ, !P6 ;  /* 0x000000ff7171a208 */ /* 0x000fe40007000000 */
[----:B------:R-:W-:Y:S02]  /*5850*/  @!P2 FSEL R114, R114, RZ, !P3 ;  /* 0x000000ff7272a208 */ /* 0x000fe40005800000 */
[----:B------:R-:W-:Y:S02]  /*5860*/  LEA R76, P6, R77, c[0x0][0x178], 0x2 ;  /* 0x00005e004d4c7a11 */ /* 0x000fe400078c10ff */
[----:B------:R-:W-:Y:S02]  /*5870*/  LEA.HI.X.SX32 R78, R219, R166, 0x1, P5 ;  /* 0x000000a6db4e7211 */ /* 0x000fe400028f0eff */
[----:B------:R-:W-:-:S02]  /*5880*/  @!P2 ISETP.GE.AND P3, PT, R80, R195, PT ;  /* 0x000000c35000a20c */ /* 0x000fc40003f66270 */
[----:B------:R-:W-:Y:S02]  /*5890*/  @!P2 IADD3 R80, R198, 0x3, RZ ;  /* 0x00000003c650a810 */ /* 0x000fe40007ffe0ff */
[----:B------:R-:W-:Y:S02]  /*58a0*/  LEA.HI.X R77, R77, c[0x0][0x17c], R78, 0x2, P6 ;  /* 0x00005f004d4d7a11 */ /* 0x000fe400030f144e */
[----:B------:R-:W-:Y:S02]  /*58b0*/  @!P2 FSEL R115, R115, RZ, !P4 ;  /* 0x000000ff7373a208 */ /* 0x000fe40006000000 */
[-C--:B------:R-:W-:Y:S02]  /*58c0*/  @!P2 ISETP.GE.AND P6, PT, R80, R195.reuse, PT ;  /* 0x000000c35000a20c */ /* 0x080fe40003fc6270 */
[C---:B------:R-:W-:Y:S01]  /*58d0*/  @!P2 ISETP.GE.AND P4, PT, R198.reuse, R195, PT ;  /* 0x000000c3c600a20c */ /* 0x040fe20003f86270 */
[----:B------:R-:W4:Y:S01]  /*58e0*/  LDG.E.128.CONSTANT R76, [R76.64] ;  /* 0x0000000a4c4c7981 */ /* 0x000f22000c1e9d00 */
[----:B------:R-:W-:-:S02]  /*58f0*/  @!P2 IADD3 R80, R198, 0x1, RZ ;  /* 0x00000001c650a810 */ /* 0x000fc40007ffe0ff */
[----:B------:R-:W-:Y:S02]  /*5900*/  @!P2 FSEL R116, R116, RZ, !P4 ;  /* 0x000000ff7474a208 */ /* 0x000fe40006000000 */
[-C--:B------:R-:W-:Y:S02]  /*5910*/  @!P2 ISETP.GE.AND P4, PT, R80, R195.reuse, PT ;  /* 0x000000c35000a20c */ /* 0x080fe40003f86270 */
[C---:B------:R-:W-:Y:S02]  /*5920*/  @!P2 IADD3 R82, R198.reuse, 0x2, RZ ;  /* 0x00000002c652a810 */ /* 0x040fe40007ffe0ff */
[----:B------:R-:W-:Y:S02]  /*5930*/  @!P2 IADD3 R80, R198, 0x3, RZ ;  /* 0x00000003c650a810 */ /* 0x000fe40007ffe0ff */
[----:B------:R-:W-:Y:S02]  /*5940*/  @!P2 FSEL R119, R119, RZ, !P6 ;  /* 0x000000ff7777a208 */ /* 0x000fe40007000000 */
[----:B------:R-:W-:-:S02]  /*5950*/  @!P2 ISETP.GE.AND P5, PT, R82, R195, PT ;  /* 0x000000c35200a20c */ /* 0x000fc40003fa6270 */
[-C--:B------:R-:W-:Y:S02]  /*5960*/  @!P2 ISETP.GE.AND P6, PT, R80, R195.reuse, PT ;  /* 0x000000c35000a20c */ /* 0x080fe40003fc6270 */
[----:B------:R-:W-:Y:S02]  /*5970*/  @!P2 IADD3 R80, R198, 0x2, RZ ;  /* 0x00000002c650a810 */ /* 0x000fe40007ffe0ff */
[----:B------:R-:W-:Y:S02]  /*5980*/  @!P2 FSEL R117, R117, RZ, !P3 ;  /* 0x000000ff7575a208 */ /* 0x000fe40005800000 */
[----:B------:R-:W-:Y:S02]  /*5990*/  @!P2 FSEL R118, R118, RZ, !P5 ;  /* 0x000000ff7676a208 */ /* 0x000fe40006800000 */
[----:B------:R-:W-:Y:S02]  /*59a0*/  @!P2 FSEL R125, R125, RZ, !P4 ;  /* 0x000000ff7d7da208 */ /* 0x000fe40006000000 */
[----:B------:R-:W-:-:S02]  /*59b0*/  @!P2 ISETP.GE.AND P3, PT, R82, R195, PT ;  /* 0x000000c35200a20c */ /* 0x000fc40003f66270 */
[-C--:B------:R-:W-:Y:S02]  /*59c0*/  @!P2 ISETP.GE.AND P5, PT, R198, R195.reuse, PT ;  /* 0x000000c3c600a20c */ /* 0x080fe40003fa6270 */
[----:B------:R-:W-:Y:S02]  /*59d0*/  @!P2 ISETP.GE.AND P4, PT, R80, R195, PT ;  /* 0x000000c35000a20c */ /* 0x000fe40003f86270 */
[C---:B------:R-:W-:Y:S02]  /*59e0*/  @!P2 IADD3 R82, R198.reuse, 0x1, RZ ;  /* 0x00000001c652a810 */ /* 0x040fe40007ffe0ff */
[----:B------:R-:W-:Y:S02]  /*59f0*/  @!P2 IADD3 R80, R198, 0x3, RZ ;  /* 0x00000003c650a810 */ /* 0x000fe40007ffe0ff */
[----:B------:R-:W-:Y:S02]  /*5a00*/  @!P2 FSEL R124, R124, RZ, !P5 ;  /* 0x000000ff7c7ca208 */ /* 0x000fe40006800000 */
[----:B------:R-:W-:-:S02]  /*5a10*/  @!P2 FSEL R127, R127, RZ, !P6 ;  /* 0x000000ff7f7fa208 */ /* 0x000fc40007000000 */
[-C--:B------:R-:W-:Y:S02]  /*5a20*/  @!P2 ISETP.GE.AND P5, PT, R82, R195.reuse, PT ;  /* 0x000000c35200a20c */ /* 0x080fe40003fa6270 */
[-C--:B------:R-:W-:Y:S02]  /*5a30*/  @!P2 ISETP.GE.AND P6, PT, R80, R195.reuse, PT ;  /* 0x000000c35000a20c */ /* 0x080fe40003fc6270 */
[----:B------:R-:W-:Y:S02]  /*5a40*/  @!P2 IADD3 R80, R198, 0x2, RZ ;  /* 0x00000002c650a810 */ /* 0x000fe40007ffe0ff */
[----:B------:R-:W-:Y:S02]  /*5a50*/  @!P2 FSEL R129, R129, RZ, !P5 ;  /* 0x000000ff8181a208 */ /* 0x000fe40006800000 */
[----:B------:R-:W-:Y:S02]  /*5a60*/  @!P2 ISETP.GE.AND P5, PT, R80, R195, PT ;  /* 0x000000c35000a20c */ /* 0x000fe40003fa6270 */
[----:B------:R-:W-:-:S02]  /*5a70*/  @!P2 IADD3 R80, R198, 0x3, RZ ;  /* 0x00000003c650a810 */ /* 0x000fc40007ffe0ff */
[----:B------:R-:W-:Y:S02]  /*5a80*/  @!P2 FSEL R126, R126, RZ, !P3 ;  /* 0x000000ff7e7ea208 */ /* 0x000fe40005800000 */
[-C--:B------:R-:W-:Y:S02]  /*5a90*/  @!P2 ISETP.GE.AND P3, PT, R198, R195.reuse, PT ;  /* 0x000000c3c600a20c */ /* 0x080fe40003f66270 */
[----:B------:R-:W-:Y:S02]  /*5aa0*/  @!P2 FSEL R131, R131, RZ, !P6 ;  /* 0x000000ff8383a208 */ /* 0x000fe40007000000 */
[----:B------:R-:W-:Y:S02]  /*5ab0*/  @!P2 ISETP.GE.AND P6, PT, R80, R195, PT ;  /* 0x000000c35000a20c */ /* 0x000fe40003fc6270 */
[----:B------:R-:W-:Y:S02]  /*5ac0*/  @!P2 FSEL R128, R128, RZ, !P3 ;  /* 0x000000ff8080a208 */ /* 0x000fe40005800000 */
[----:B------:R-:W-:-:S02]  /*5ad0*/  @!P2 FSEL R130, R130, RZ, !P4 ;  /* 0x000000ff8282a208 */ /* 0x000fc40006000000 */
[-C--:B------:R-:W-:Y:S02]  /*5ae0*/  @!P2 ISETP.GE.AND P3, PT, R82, R195.reuse, PT ;  /* 0x000000c35200a20c */ /* 0x080fe40003f66270 */
[-C--:B------:R-:W-:Y:S02]  /*5af0*/  @!P2 ISETP.GE.AND P4, PT, R198, R195.reuse, PT ;  /* 0x000000c3c600a20c */ /* 0x080fe40003f86270 */
[----:B------:R-:W-:Y:S02]  /*5b00*/  @!P2 FSEL R134, R134, RZ, !P5 ;  /* 0x000000ff8686a208 */ /* 0x000fe40006800000 */
[C---:B------:R-:W-:Y:S02]  /*5b10*/  @!P2 IADD3 R80, R198.reuse, 0x2, RZ ;  /* 0x00000002c650a810 */ /* 0x040fe40007ffe0ff */
[----:B------:R-:W-:Y:S02]  /*5b20*/  @!P2 ISETP.GE.AND P5, PT, R198, R195, PT ;  /* 0x000000c3c600a20c */ /* 0x000fe40003fa6270 */
[----:B------:R-:W-:-:S02]  /*5b30*/  @!P2 FSEL R135, R135, RZ, !P6 ;  /* 0x000000ff8787a208 */ /* 0x000fc40007000000 */
[----:B------:R-:W-:Y:S02]  /*5b40*/  IADD3 R81, P6, R218, R156, RZ ;  /* 0x0000009cda517210 */ /* 0x000fe40007fde0ff */
[----:B------:R-:W-:Y:S02]  /*5b50*/  @!P2 FSEL R132, R132, RZ, !P4 ;  /* 0x000000ff8484a208 */ /* 0x000fe40006000000 */
[----:B------:R-:W-:Y:S02]  /*5b60*/  @!P2 FSEL R133, R133, RZ, !P3 ;  /* 0x000000ff8585a208 */ /* 0x000fe40005800000 */
[-C--:B------:R-:W-:Y:S02]  /*5b70*/  @!P2 ISETP.GE.AND P4, PT, R82, R195.reuse, PT ;  /* 0x000000c35200a20c */ /* 0x080fe40003f86270 */
[----:B------:R-:W-:Y:S02]  /*5b80*/  @!P2 ISETP.GE.AND P3, PT, R80, R195, PT ;  /* 0x000000c35000a20c */ /* 0x000fe40003f66270 */
[----:B------:R-:W-:-:S02]  /*5b90*/  @!P2 FSEL R136, R136, RZ, !P5 ;  /* 0x000000ff8888a208 */ /* 0x000fc40006800000 */
[C---:B------:R-:W-:Y:S02]  /*5ba0*/  LEA R80, P5, R81.reuse, c[0x0][0x178], 0x2 ;  /* 0x00005e0051507a11 */ /* 0x040fe400078a10ff */
[----:B------:R-:W-:Y:S02]  /*5bb0*/  LEA.HI.X.SX32 R82, R218, R166, 0x1, P6 ;  /* 0x000000a6da527211 */ /* 0x000fe400030f0eff */
[----:B------:R-:W-:Y:S02]  /*5bc0*/  @!P2 IADD3 R84, R198, 0x3, RZ ;  /* 0x00000003c654a810 */ /* 0x000fe40007ffe0ff */
[----:B------:R-:W-:Y:S02]  /*5bd0*/  LEA.HI.X R81, R81, c[0x0][0x17c], R82, 0x2, P5 ;  /* 0x00005f0051517a11 */ /* 0x000fe400028f1452 */
[----:B------:R-:W-:Y:S02]  /*5be0*/  @!P2 ISETP.GE.AND P6, PT, R84, R195, PT ;  /* 0x000000c35400a20c */ /* 0x000fe40003fc6270 */
[----:B------:R-:W-:-:S02]  /*5bf0*/  @!P2 IADD3 R84, R198, 0x2, RZ ;  /* 0x00000002c654a810 */ /* 0x000fc40007ffe0ff */
[----:B------:R-:W4:Y:S01]  /*5c00*/  LDG.E.128.CONSTANT R80, [R80.64] ;  /* 0x0000000a50507981 */ /* 0x000f22000c1e9d00 */
[----:B------:R-:W-:Y:S02]  /*5c10*/  @!P2 FSEL R138, R138, RZ, !P3 ;  /* 0x000000ff8a8aa208 */ /* 0x000fe40005800000 */
[----:B------:R-:W-:Y:S02]  /*5c20*/  @!P2 ISETP.GE.AND P3, PT, R84, R195, PT ;  /* 0x000000c35400a20c */ /* 0x000fe40003f66270 */
[C---:B------:R-:W-:Y:S02]  /*5c30*/  @!P2 IADD3 R86, R198.reuse, 0x1, RZ ;  /* 0x00000001c656a810 */ /* 0x040fe40007ffe0ff */
[----:B------:R-:W-:Y:S02]  /*5c40*/  @!P2 IADD3 R84, R198, 0x3, RZ ;  /* 0x00000003c654a810 */ /* 0x000fe40007ffe0ff */
[----:B------:R-:W-:Y:S02]  /*5c50*/  @!P2 FSEL R137, R137, RZ, !P4 ;  /* 0x000000ff8989a208 */ /* 0x000fe40006000000 */
[----:B------:R-:W-:-:S02]  /*5c60*/  @!P2 FSEL R139, R139, RZ, !P6 ;  /* 0x000000ff8b8ba208 */ /* 0x000fc40007000000 */
[-C--:B------:R-:W-:Y:S02]  /*5c70*/  @!P2 ISETP.GE.AND P4, PT, R86, R195.reuse, PT ;  /* 0x000000c35600a20c */ /* 0x080fe40003f86270 */
[-C--:B------:R-:W-:Y:S02]  /*5c80*/  @!P2 ISETP.GE.AND P6, PT, R84, R195.reuse, PT ;  /* 0x000000c35400a20c */ /* 0x080fe40003fc6270 */
[C---:B------:R-:W-:Y:S02]  /*5c90*/  @!P2 ISETP.GE.AND P5, PT, R198.reuse, R195, PT ;  /* 0x000000c3c600a20c */ /* 0x040fe40003fa6270 */
[----:B------:R-:W-:Y:S02]  /*5ca0*/  @!P2 IADD3 R84, R198, 0x2, RZ ;  /* 0x00000002c654a810 */ /* 0x000fe40007ffe0ff */
[----:B------:R-:W-:Y:S02]  /*5cb0*/  @!P2 FSEL R141, R141, RZ, !P4 ;  /* 0x000000ff8d8da208 */ /* 0x000fe40006000000 */
[----:B------:R-:W-:-:S02]  /*5cc0*/  @!P2 FSEL R140, R140, RZ, !P5 ;  /* 0x000000ff8c8ca208 */ /* 0x000fc40006800000 */
[-C--:B------:R-:W-:Y:S02]  /*5cd0*/  @!P2 ISETP.GE.AND P4, PT, R84, R195.reuse, PT ;  /* 0x000000c35400a20c */ /* 0x080fe40003f86270 */
[-C--:B------:R-:W-:Y:S02]  /*5ce0*/  @!P2 ISETP.GE.AND P5, PT, R86, R195.reuse, PT ;  /* 0x000000c35600a20c */ /* 0x080fe40003fa6270 */
[----:B------:R-:W-:Y:S02]  /*5cf0*/  @!P2 IADD3 R84, R198, 0x3, RZ ;  /* 0x00000003c654a810 */ /* 0x000fe40007ffe0ff */
[----:B------:R-:W-:Y:S02]  /*5d00*/  @!P2 FSEL R142, R142, RZ, !P3 ;  /* 0x000000ff8e8ea208 */ /* 0x000fe40005800000 */
[----:B------:R-:W-:Y:S02]  /*5d10*/  @!P2 FSEL R143, R143, RZ, !P6 ;  /* 0x000000ff8f8fa208 */ /* 0x000fe40007000000 */
[----:B------:R-:W-:-:S02]  /*5d20*/  @!P2 ISETP.GE.AND P3, PT, R198, R195, PT ;  /* 0x000000c3c600a20c */ /* 0x000fc40003f66270 */
[-C--:B------:R-:W-:Y:S02]  /*5d30*/  @!P2 ISETP.GE.AND P6, PT, R84, R195.reuse, PT ;  /* 0x000000c35400a20c */ /* 0x080fe40003fc6270 */
[----:B------:R-:W-:Y:S02]  /*5d40*/  @!P2 FSEL R145, R145, RZ, !P5 ;  /* 0x000000ff9191a208 */ /* 0x000fe40006800000 */
[C---:B------:R-:W-:Y:S02]  /*5d50*/  @!P2 ISETP.GE.AND P5, PT, R198.reuse, R195, PT ;  /* 0x000000c3c600a20c */ /* 0x040fe40003fa6270 */
[----:B------:R-:W-:Y:S02]  /*5d60*/  @!P2 IADD3 R84, R198, 0x2, RZ ;  /* 0x00000002c654a810 */ /* 0x000fe40007ffe0ff */
[----:B------:R-:W-:Y:S02]  /*5d70*/  @!P2 FSEL R146, R146, RZ, !P4 ;  /* 0x000000ff9292a208 */ /* 0x000fe40006000000 */
[----:B------:R-:W-:-:S02]  /*5d80*/  IADD3 R85, P4, R217, R156, RZ ;  /* 0x0000009cd9557210 */ /* 0x000fc40007f9e0ff */
[----:B------:R-:W-:Y:S02]  /*5d90*/  @!P2 FSEL R144, R144, RZ, !P3 ;  /* 0x000000ff9090a208 */ /* 0x000fe40005800000 */
[----:B------:R-:W-:Y:S02]  /*5da0*/  @!P2 FSEL R147, R147, RZ, !P6 ;  /* 0x000000ff9393a208 */ /* 0x000fe40007000000 */
[-C--:B------:R-:W-:Y:S02]  /*5db0*/  @!P2 ISETP.GE.AND P3, PT, R86, R195.reuse, PT ;  /* 0x000000c35600a20c */ /* 0x080fe40003f66270 */
[----:B------:R-:W-:Y:S02]  /*5dc0*/  @!P2 ISETP.GE.AND P6, PT, R84, R195, PT ;  /* 0x000000c35400a20c */ /* 0x000fe40003fc6270 */
[----:B------:R-:W-:Y:S02]  /*5dd0*/  @!P2 FSEL R148, R148, RZ, !P5 ;  /* 0x000000ff9494a208 */ /* 0x000fe40006800000 */
[----:B------:R-:W-:-:S02]  /*5de0*/  LEA R84, P5, R85, c[0x0][0x178], 0x2 ;  /* 0x00005e0055547a11 */ /* 0x000fc400078a10ff */
[----:B------:R-:W-:Y:S02]  /*5df0*/  LEA.HI.X.SX32 R86, R217, R166, 0x1, P4 ;  /* 0x000000a6d9567211 */ /* 0x000fe400020f0eff */
[----:B------:R-:W-:Y:S02]  /*5e00*/  @!P2 IADD3 R88, R198, 0x3, RZ ;  /* 0x00000003c658a810 */ /* 0x000fe40007ffe0ff */
[----:B------:R-:W-:Y:S02]  /*5e10*/  LEA.HI.X R85, R85, c[0x0][0x17c], R86, 0x2, P5 ;  /* 0x00005f0055557a11 */ /* 0x000fe400028f1456 */
[----:B------:R-:W-:Y:S02]  /*5e20*/  @!P2 ISETP.GE.AND P4, PT, R88, R195, PT ;  /* 0x000000c35800a20c */ /* 0x000fe40003f86270 */
[----:B------:R-:W-:Y:S02]  /*5e30*/  @!P2 IADD3 R88, R198, 0x1, RZ ;  /* 0x00000001c658a810 */ /* 0x000fe40007ffe0ff */
[----:B------:R-:W4:Y:S01]  /*5e40*/  LDG.E.128.CONSTANT R84, [R84.64] ;  /* 0x0000000a54547981 */ /* 0x000f22000c1e9d00 */
[----:B------:R-:W-:-:S02]  /*5e50*/  @!P2 FSEL R149, R149, RZ, !P3 ;  /* 0x000000ff9595a208 */ /* 0x000fc40005800000 */
[-C--:B------:R-:W-:Y:S02]  /*5e60*/  @!P2 ISETP.GE.AND P3, PT, R88, R195.reuse, PT ;  /* 0x000000c35800a20c */ /* 0x080fe40003f66270 */
[----:B------:R-:W-:Y:S02]  /*5e70*/  @!P2 IADD3 R88, R198, 0x3, RZ ;  /* 0x00000003c658a810 */ /* 0x000fe40007ffe0ff */
[----:B------:R-:W-:Y:S02]  /*5e80*/  @!P2 FSEL R151, R151, RZ, !P4 ;  /* 0x000000ff9797a208 */ /* 0x000fe40006000000 */
[----:B------:R-:W-:Y:S02]  /*5e90*/  @!P2 ISETP.GE.AND P4, PT, R88, R195, PT ;  /* 0x000000c35800a20c */ /* 0x000fe40003f86270 */
[C---:B------:R-:W-:Y:S02]  /*5ea0*/  @!P2 IADD3 R90, R198.reuse, 0x2, RZ ;  /* 0x00000002c65aa810 */ /* 0x040fe40007ffe0ff */
[----:B------:R-:W-:-:S02]  /*5eb0*/  @!P2 IADD3 R88, R198, 0x2, RZ ;  /* 0x00000002c658a810 */ /* 0x000fc40007ffe0ff */
[----:B------:R-:W-:Y:S02]  /*5ec0*/  @!P2 FSEL R150, R150, RZ, !P6 ;  /* 0x000000ff9696a208 */ /* 0x000fe40007000000 */
[----:B------:R-:W-:Y:S02]  /*5ed0*/  @!P2 FSEL R29, R29, RZ, !P3 ;  /* 0x000000ff1d1da208 */ /* 0x000fe40005800000 */
[-C--:B------:R-:W-:Y:S02]  /*5ee0*/  @!P2 ISETP.GE.AND P5, PT, R90, R195.reuse, PT ;  /* 0x000000c35a00a20c */ /* 0x080fe40003fa6270 */
[-C--:B------:R-:W-:Y:S02]  /*5ef0*/  @!P2 ISETP.GE.AND P6, PT, R198, R195.reuse, PT ;  /* 0x000000c3c600a20c */ /* 0x080fe40003fc6270 */
[----:B------:R-:W-:Y:S02]  /*5f00*/  @!P2 ISETP.GE.AND P3, PT, R88, R195, PT ;  /* 0x000000c35800a20c */ /* 0x000fe40003f66270 */
[----:B------:R-:W-:-:S02]  /*5f10*/  @!P2 IADD3 R90, R198, 0x1, RZ ;  /* 0x00000001c65aa810 */ /* 0x000fc40007ffe0ff */
[----:B------:R-:W-:Y:S02]  /*5f20*/  @!P2 IADD3 R88, R198, 0x3, RZ ;  /* 0x00000003c658a810 */ /* 0x000fe40007ffe0ff */
[----:B------:R-:W-:Y:S02]  /*5f30*/  @!P2 FSEL R28, R28, RZ, !P6 ;  /* 0x000000ff1c1ca208 */ /* 0x000fe40007000000 */
[----:B------:R-:W-:Y:S02]  /*5f40*/  @!P2 FSEL R31, R31, RZ, !P4 ;  /* 0x000000ff1f1fa208 */ /* 0x000fe40006000000 */
[-C--:B------:R-:W-:Y:S02]  /*5f50*/  @!P2 ISETP.GE.AND P6, PT, R90, R195.reuse, PT ;  /* 0x000000c35a00a20c */ /* 0x080fe40003fc6270 */
[----:B------:R-:W-:Y:S02]  /*5f60*/  @!P2 FSEL R30, R30, RZ, !P5 ;  /* 0x000000ff1e1ea208 */ /* 0x000fe40006800000 */
[----:B------:R-:W-:-:S02]  /*5f70*/  @!P2 ISETP.GE.AND P4, PT, R88, R195, PT ;  /* 0x000000c35800a20c */ /* 0x000fc40003f86270 */
[CC--:B------:R-:W-:Y:S02]  /*5f80*/  @!P2 ISETP.GE.AND P5, PT, R198.reuse, R195.reuse, PT ;  /* 0x000000c3c600a20c */ /* 0x0c0fe40003fa6270 */
        /* <DEDUP_REMOVED lines=9> */
[----:B------:R-:W-:Y:S02]  /*6020*/  @!P2 ISETP.GE.AND P4, PT, R88, R195, PT ;  /* 0x000000c35800a20c */ /* 0x000fe40003f86270 */
[----:B------:R-:W-:-:S02]  /*6030*/  @!P2 FSEL R37, R37, RZ, !P5 ;  /* 0x000000ff2525a208 */ /* 0x000fc40006800000 */
[C---:B------:R-:W-:Y:S02]  /*6040*/  @!P2 ISETP.GE.AND P5, PT, R198.reuse, R195, PT ;  /* 0x000000c3c600a20c */ /* 0x040fe40003fa6270 */
[----:B------:R-:W-:Y:S02]  /*6050*/  @!P2 IADD3 R88, R198, 0x2, RZ ;  /* 0x00000002c658a810 */ /* 0x000fe40007ffe0ff */
[----:B------:R-:W-:Y:S02]  /*6060*/  @!P2 FSEL R38, R38, RZ, !P6 ;  /* 0x000000ff2626a208 */ /* 0x000fe40007000000 */
[----:B------:R-:W-:Y:S02]  /*6070*/  IADD3 R89, P6, R216, R156, RZ ;  /* 0x0000009cd8597210 */ /* 0x000fe40007fde0ff */
[----:B------:R-:W-:Y:S02]  /*6080*/  @!P2 FSEL R36, R36, RZ, !P3 ;  /* 0x000000ff2424a208 */ /* 0x000fe40005800000 */
[----:B------:R-:W-:-:S02]  /*6090*/  @!P2 FSEL R39, R39, RZ, !P4 ;  /* 0x000000ff2727a208 */ /* 0x000fc40006000000 */
[-C--:B------:R-:W-:Y:S02]  /*60a0*/  @!P2 ISETP.GE.AND P3, PT, R90, R195.reuse, PT ;  /* 0x000000c35a00a20c */ /* 0x080fe40003f66270 */
[----:B------:R-:W-:Y:S02]  /*60b0*/  @!P2 ISETP.GE.AND P4, PT, R88, R195, PT ;  /* 0x000000c35800a20c */ /* 0x000fe40003f86270 */
[----:B------:R-:W-:Y:S02]  /*60c0*/  @!P2 FSEL R40, R40, RZ, !P5 ;  /* 0x000000ff2828a208 */ /* 0x000fe40006800000 */
[----:B------:R-:W-:Y:S02]  /*60d0*/  LEA R88, P5, R89, c[0x0][0x178], 0x2 ;  /* 0x00005e0059587a11 */ /* 0x000fe400078a10ff */
[----:B------:R-:W-:Y:S02]  /*60e0*/  LEA.HI.X.SX32 R90, R216, R166, 0x1, P6 ;  /* 0x000000a6d85a7211 */ /* 0x000fe400030f0eff */
[----:B------:R-:W-:-:S02]  /*60f0*/  @!P2 IADD3 R92, R198, 0x3, RZ ;  /* 0x00000003c65ca810 */ /* 0x000fc40007ffe0ff */
[----:B------:R-:W-:Y:S02]  /*6100*/  LEA.HI.X R89, R89, c[0x0][0x17c], R90, 0x2, P5 ;  /* 0x00005f0059597a11 */ /* 0x000fe400028f145a */
[-C--:B------:R-:W-:Y:S02]  /*6110*/  @!P2 ISETP.GE.AND P6, PT, R92, R195.reuse, PT ;  /* 0x000000c35c00a20c */ /* 0x080fe40003fc6270 */
[----:B------:R-:W-:Y:S02]  /*6120*/  @!P2 IADD3 R92, R198, 0x1, RZ ;  /* 0x00000001c65ca810 */ /* 0x000fe40007ffe0ff */
[----:B------:R-:W4:Y:S01]  /*6130*/  LDG.E.128.CONSTANT R88, [R88.64] ;  /* 0x0000000a58587981 */ /* 0x000f22000c1e9d00 */
[----:B------:R-:W-:Y:S02]  /*6140*/  @!P2 FSEL R41, R41, RZ, !P3 ;  /* 0x000000ff2929a208 */ /* 0x000fe40005800000 */
[----:B------:R-:W-:Y:S02]  /*6150*/  @!P2 FSEL R43, R43, RZ, !P6 ;  /* 0x000000ff2b2ba208 */ /* 0x000fe40007000000 */
[----:B------:R-:W-:-:S02]  /*6160*/  @!P2 ISETP.GE.AND P3, PT, R92, R195, PT ;  /* 0x000000c35c00a20c */ /* 0x000fc40003f66270 */
[CC--:B------:R-:W-:Y:S02]  /*6170*/  @!P2 ISETP.GE.AND P6, PT, R198.reuse, R195.reuse, PT ;  /* 0x000000c3c600a20c */ /* 0x0c0fe40003fc6270 */
[C---:B------:R-:W-:Y:S02]  /*6180*/  @!P2 IADD3 R92, R198.reuse, 0x3, RZ ;  /* 0x00000003c65ca810 */ /* 0x040fe40007ffe0ff */
[----:B------:R-:W-:Y:S02]  /*6190*/  @!P2 IADD3 R96, R198, 0x1, RZ ;  /* 0x00000001c660a810 */ /* 0x000fe40007ffe0ff */
[----:B------:R-:W-:Y:S02]  /*61a0*/  @!P2 FSEL R42, R42, RZ, !P4 ;  /* 0x000000ff2a2aa208 */ /* 0x000fe40006000000 */
[----:B------:R-:W-:Y:S02]  /*61b0*/  @!P2 FSEL R44, R44, RZ, !P6 ;  /* 0x000000ff2c2ca208 */ /* 0x000fe40007000000 */
[----:B------:R-:W-:-:S02]  /*61c0*/  @!P2 ISETP.GE.AND P4, PT, R92, R195, PT ;  /* 0x000000c35c00a20c */ /* 0x000fc40003f86270 */
[-C--:B------:R-:W-:Y:S02]  /*61d0*/  @!P2 ISETP.GE.AND P6, PT, R96, R195.reuse, PT ;  /* 0x000000c36000a20c */ /* 0x080fe40003fc6270 */
[C---:B------:R-:W-:Y:S02]  /*61e0*/  @!P2 IADD3 R94, R198.reuse, 0x2, RZ ;  /* 0x00000002c65ea810 */ /* 0x040fe40007ffe0ff */
[----:B------:R-:W-:Y:S02]  /*61f0*/  @!P2 IADD3 R96, R198, 0x3, RZ ;  /* 0x00000003c660a810 */ /* 0x000fe40007ffe0ff */
[----:B------:R-:W-:Y:S02]  /*6200*/  @!P2 FSEL R47, R47, RZ, !P4 ;  /* 0x000000ff2f2fa208 */ /* 0x000fe40006000000 */
[-C--:B------:R-:W-:Y:S02]  /*6210*/  @!P2 ISETP.GE.AND P5, PT, R94, R195.reuse, PT ;  /* 0x000000c35e00a20c */ /* 0x080fe40003fa6270 */
[----:B------:R-:W-:Y:S01]  /*6220*/  @!P2 ISETP.GE.AND P4, PT, R96, R195, PT ;  /* 0x000000c36000a20c */ /* 0x000fe20003f86270 */
[----:B------:R-:W0:Y:S01]  /*6230*/  LDS.128 R92, [R198.X4+0x320] ;  /* 0x00032000c65c7984 */ /* 0x000e220000004c00 */
[----:B------:R-:W-:-:S02]  /*6240*/  @!P2 IADD3 R98, R198, 0x2, RZ ;  /* 0x00000002c662a810 */ /* 0x000fc40007ffe0ff */
[----:B------:R-:W-:Y:S02]  /*6250*/  @!P2 IADD3 R96, R198, 0x2, RZ ;  /* 0x00000002c660a810 */ /* 0x000fe40007ffe0ff */
[----:B------:R-:W-:Y:S02]  /*6260*/  @!P2 FSEL R45, R45, RZ, !P3 ;  /* 0x000000ff2d2da208 */ /* 0x000fe40005800000 */
[----:B------:R-:W-:Y:S02]  /*6270*/  @!P2 FSEL R46, R46, RZ, !P5 ;  /* 0x000000ff2e2ea208 */ /* 0x000fe40006800000 */
[----:B------:R-:W-:Y:S02]  /*6280*/  @!P2 FSEL R49, R49, RZ, !P6 ;  /* 0x000000ff3131a208 */ /* 0x000fe40007000000 */
[-C--:B------:R-:W-:Y:S02]  /*6290*/  @!P2 ISETP.GE.AND P3, PT, R98, R195.reuse, PT ;  /* 0x000000c36200a20c */ /* 0x080fe40003f66270 */
[----:B------:R-:W-:-:S02]  /*62a0*/  @!P2 ISETP.GE.AND P5, PT, R198, R195, PT ;  /* 0x000000c3c600a20c */ /* 0x000fc40003fa6270 */
[-C--:B------:R-:W-:Y:S02]  /*62b0*/  @!P2 ISETP.GE.AND P6, PT, R96, R195.reuse, PT ;  /* 0x000000c36000a20c */ /* 0x080fe40003fc6270 */
[C---:B------:R-:W-:Y:S02]  /*62c0*/  @!P2 IADD3 R98, R198.reuse, 0x1, RZ ;  /* 0x00000001c662a810 */ /* 0x040fe40007ffe0ff */
[----:B------:R-:W-:Y:S02]  /*62d0*/  @!P2 IADD3 R96, R198, 0x3, RZ ;  /* 0x00000003c660a810 */ /* 0x000fe40007ffe0ff */
[----:B------:R-:W-:Y:S02]  /*62e0*/  @!P2 FSEL R48, R48, RZ, !P5 ;  /* 0x000000ff3030a208 */ /* 0x000fe40006800000 */
[----:B------:R-:W-:Y:S02]  /*62f0*/  @!P2 FSEL R51, R51, RZ, !P4 ;  /* 0x000000ff3333a208 */ /* 0x000fe40006000000 */
[----:B------:R-:W-:-:S02]  /*6300*/  @!P2 ISETP.GE.AND P5, PT, R98, R195, PT ;  /* 0x000000c36200a20c */ /* 0x000fc40003fa6270 */
        /* <DEDUP_REMOVED lines=11> */
[----:B------:R-:W-:-:S02]  /*63c0*/  @!P2 IADD3 R96, R198, 0x2, RZ ;  /* 0x00000002c660a810 */ /* 0x000fc40007ffe0ff */
[----:B------:R-:W-:Y:S02]  /*63d0*/  @!P2 FSEL R54, R54, RZ, !P6 ;  /* 0x000000ff3636a208 */ /* 0x000fe40007000000 */
[-C--:B------:R-:W-:Y:S02]  /*63e0*/  @!P2 ISETP.GE.AND P6, PT, R198, R195.reuse, PT ;  /* 0x000000c3c600a20c */ /* 0x080fe40003fc6270 */
[----:B------:R-:W-:Y:S02]  /*63f0*/  @!P2 FSEL R57, R57, RZ, !P3 ;  /* 0x000000ff3939a208 */ /* 0x000fe40005800000 */
[----:B------:R-:W-:Y:S02]  /*6400*/  @!P2 ISETP.GE.AND P3, PT, R96, R195, PT ;  /* 0x000000c36000a20c */ /* 0x000fe40003f66270 */
[----:B------:R-:W-:Y:S02]  /*6410*/  @!P2 FSEL R58, R58, RZ, !P5 ;  /* 0x000000ff3a3aa208 */ /* 0x000fe40006800000 */
[----:B------:R-:W-:-:S02]  /*6420*/  @!P2 IADD3 R96, R198, 0x3, RZ ;  /* 0x00000003c660a810 */ /* 0x000fc40007ffe0ff */
[----:B------:R-:W-:Y:S02]  /*6430*/  IADD3 R97, P5, R215, R156, RZ ;  /* 0x0000009cd7617210 */ /* 0x000fe40007fbe0ff */
[----:B------:R-:W-:Y:S02]  /*6440*/  @!P2 FSEL R56, R56, RZ, !P6 ;  /* 0x000000ff3838a208 */ /* 0x000fe40007000000 */
[-C--:B------:R-:W-:Y:S02]  /*6450*/  @!P2 ISETP.GE.AND P6, PT, R98, R195.reuse, PT ;  /* 0x000000c36200a20c */ /* 0x080fe40003fc6270 */
[----:B------:R-:W-:Y:S02]  /*6460*/  @!P2 FSEL R59, R59, RZ, !P4 ;  /* 0x000000ff3b3ba208 */ /* 0x000fe40006000000 */
[----:B------:R-:W-:Y:S02]  /*6470*/  @!P2 ISETP.GE.AND P4, PT, R96, R195, PT ;  /* 0x000000c36000a20c */ /* 0x000fe40003f86270 */
[----:B------:R-:W-:-:S02]  /*6480*/  LEA.HI.X.SX32 R98, R215, R166, 0x1, P5 ;  /* 0x000000a6d7627211 */ /* 0x000fc400028f0eff */
[----:B------:R-:W-:-:S04]  /*6490*/  LEA R96, P5, R97, c[0x0][0x178], 0x2 ;  /* 0x00005e0061607a11 */ /* 0x000fc800078a10ff */
[----:B------:R-:W-:-:S06]  /*64a0*/  LEA.HI.X R97, R97, c[0x0][0x17c], R98, 0x2, P5 ;  /* 0x00005f0061617a11 */ /* 0x000fcc00028f1462 */
[----:B------:R-:W5:Y:S01]  /*64b0*/  LDG.E.128.CONSTANT R96, [R96.64] ;  /* 0x0000000a60607981 */ /* 0x000f62000c1e9d00 */
[----:B0-----:R-:W-:Y:S01]  /*64c0*/  FMUL.FTZ R101, R93, R101 ;  /* 0x000000655d657220 */ /* 0x001fe20000410000 */
[----:B------:R-:W-:-:S03]  /*64d0*/  @!P2 ISETP.GE.AND P5, PT, R198, R195, PT ;  /* 0x000000c3c600a20c */ /* 0x000fc60003fa6270 */
[----:B------:R-:W-:Y:S01]  /*64e0*/  FFMA.FTZ R101, R92, R100, R101 ;  /* 0x000000645c657223 */ /* 0x000fe20000010065 */
        /* <DEDUP_REMOVED lines=23> */
[----:B--2---:R-:W-:-:S02]  /*6660*/  @!P2 FSEL R68, R68, RZ, !P3 ;  /* 0x000000ff4444a208 */ /* 0x004fc40005800000 */
[-C--:B------:R-:W-:Y:S02]  /*6670*/  @!P2 ISETP.GE.AND P3, PT, R100, R195.reuse, PT ;  /* 0x000000c36400a20c */ /* 0x080fe40003f66270 */
[----:B------:R-:W-:Y:S02]  /*6680*/  @!P2 IADD3 R100, R198, 0x2, RZ ;  /* 0x00000002c664a810 */ /* 0x000fe40007ffe0ff */
[----:B------:R-:W-:Y:S02]  /*6690*/  @!P2 FSEL R70, R70, RZ, !P5 ;  /* 0x000000ff4646a208 */ /* 0x000fe40006800000 */
[-C--:B------:R-:W-:Y:S02]  /*66a0*/  @!P2 ISETP.GE.AND P5, PT, R198, R195.reuse, PT ;  /* 0x000000c3c600a20c */ /* 0x080fe40003fa6270 */
[----:B------:R-:W-:Y:S01]  /*66b0*/  @!P2 FSEL R69, R69, RZ, !P4 ;  /* 0x000000ff4545a208 */ /* 0x000fe20006000000 */
[----:B------:R-:W-:Y:S01]  /*66c0*/  FFMA.FTZ R102, R94, R102, R101 ;  /* 0x000000665e667223 */ /* 0x000fe20000010065 */
[----:B------:R-:W-:Y:S01]  /*66d0*/  @!P2 ISETP.GE.AND P4, PT, R100, R195, PT ;  /* 0x000000c36400a20c */ /* 0x000fe20003f86270 */
[----:B------:R-:W-:Y:S01]  /*66e0*/  FMUL.FTZ R105, R93, R105 ;  /* 0x000000695d697220 */ /* 0x000fe20000410000 */
[----:B------:R-:W-:-:S02]  /*66f0*/  @!P2 IADD3 R100, R198, 0x3, RZ ;  /* 0x00000003c664a810 */ /* 0x000fc40007ffe0ff */
[----:B---3--:R-:W-:Y:S02]  /*6700*/  @!P2 FSEL R72, R72, RZ, !P5 ;  /* 0x000000ff4848a208 */ /* 0x008fe40006800000 */
[----:B------:R-:W-:Y:S01]  /*6710*/  IADD3 R101, P5, R214, R156, RZ ;  /* 0x0000009cd6657210 */ /* 0x000fe20007fbe0ff */
[----:B------:R-:W-:Y:S01]  /*6720*/  FMUL.FTZ R121, R93, R121 ;  /* 0x000000795d797220 */ /* 0x000fe20000410000 */
[----:B------:R-:W-:Y:S01]  /*6730*/  @!P2 FSEL R71, R71, RZ, !P6 ;  /* 0x000000ff4747a208 */ /* 0x000fe20007000000 */
[----:B------:R-:W-:Y:S01]  /*6740*/  FFMA.FTZ R105, R92, R104, R105 ;  /* 0x000000685c697223 */ /* 0x000fe20000010069 */
[----:B------:R-:W-:Y:S02]  /*6750*/  @!P2 ISETP.GE.AND P6, PT, R100, R195, PT ;  /* 0x000000c36400a20c */ /* 0x000fe40003fc6270 */
[----:B------:R-:W-:Y:S02]  /*6760*/  @!P2 FSEL R73, R73, RZ, !P3 ;  /* 0x000000ff4949a208 */ /* 0x000fe40005800000 */
[----:B------:R-:W-:-:S02]  /*6770*/  LEA R100, P3, R101, c[0x0][0x178], 0x2 ;  /* 0x00005e0065647a11 */ /* 0x000fc400078610ff */
[----:B------:R-:W-:Y:S01]  /*6780*/  LEA.HI.X.SX32 R104, R214, R166, 0x1, P5 ;  /* 0x000000a6d6687211 */ /* 0x000fe200028f0eff */
[----:B------:R-:W-:Y:S01]  /*6790*/  FFMA.FTZ R121, R92, R120, R121 ;  /* 0x000000785c797223 */ /* 0x000fe20000010079 */
[----:B------:R-:W-:Y:S02]  /*67a0*/  @!P2 IADD3 R120, R198, 0x1, RZ ;  /* 0x00000001c678a810 */ /* 0x000fe40007ffe0ff */
[----:B------:R-:W-:Y:S02]  /*67b0*/  LEA.HI.X R101, R101, c[0x0][0x17c], R104, 0x2, P3 ;  /* 0x00005f0065657a11 */ /* 0x000fe400018f1468 */
[----:B------:R-:W-:Y:S01]  /*67c0*/  @!P2 ISETP.GE.AND P5, PT, R120, R195, PT ;  /* 0x000000c37800a20c */ /* 0x000fe20003fa6270 */
[----:B------:R-:W-:Y:S02]  /*67d0*/  FFMA.FTZ R120, R95, R103, R102 ;  /* 0x000000675f787223 */ /* 0x000fe40000010066 */
[C---:B------:R-:W-:Y:S01]  /*67e0*/  FFMA.FTZ R122, R94.reuse, R122, R121 ;  /* 0x0000007a5e7a7223 */ /* 0x040fe20000010079 */
[----:B------:R-:W2:Y:S01]  /*67f0*/  LDG.E.128.CONSTANT R100, [R100.64] ;  /* 0x0000000a64647981 */ /* 0x000ea2000c1e9d00 */
[----:B------:R-:W-:Y:S01]  /*6800*/  FFMA.FTZ R106, R94, R106, R105 ;  /* 0x0000006a5e6a7223 */ /* 0x000fe20000010069 */
[----:B------:R-:W-:Y:S01]  /*6810*/  IADD3 R105, P3, R213, R156, RZ ;  /* 0x0000009cd5697210 */ /* 0x000fe20007f7e0ff */
[----:B------:R-:W-:Y:S01]  /*6820*/  FFMA.FTZ R123, R95, R123, R122 ;  /* 0x0000007b5f7b7223 */ /* 0x000fe2000001007a */
[----:B------:R-:W-:-:S02]  /*6830*/  @!P2 FSEL R74, R74, RZ, !P4 ;  /* 0x000000ff4a4aa208 */ /* 0x000fc40006000000 */
[----:B------:R-:W-:Y:S02]  /*6840*/  LEA R104, P4, R105, c[0x0][0x178], 0x2 ;  /* 0x00005e0069687a11 */ /* 0x000fe400078810ff */
[----:B------:R-:W-:Y:S01]  /*6850*/  LEA.HI.X.SX32 R122, R213, R166, 0x1, P3 ;  /* 0x000000a6d57a7211 */ /* 0x000fe200018f0eff */
[----:B------:R-:W-:-:S03]  /*6860*/  FFMA.FTZ R106, R95, R107, R106 ;  /* 0x0000006b5f6a7223 */ /* 0x000fc6000001006a */
[----:B------:R-:W-:Y:S01]  /*6870*/  LEA.HI.X R105, R105, c[0x0][0x17c], R122, 0x2, P4 ;  /* 0x00005f0069697a11 */ /* 0x000fe200020f147a */
[----:B------:R-:W-:Y:S02]  /*6880*/  FMUL.FTZ R109, R93, R109 ;  /* 0x0000006d5d6d7220 */ /* 0x000fe40000410000 */
[----:B------:R-:W-:Y:S02]  /*6890*/  FADD.FTZ R5, R106, R5 ;  /* 0x000000056a057221 */ /* 0x000fe40000010000 */
[----:B------:R-:W-:Y:S01]  /*68a0*/  FFMA.FTZ R121, R92, R108, R109 ;  /* 0x0000006c5c797223 */ /* 0x000fe2000001006d */
[----:B------:R-:W3:Y:S01]  /*68b0*/  LDG.E.128.CONSTANT R104, [R104.64] ;  /* 0x0000000a68687981 */ /* 0x000ee2000c1e9d00 */
[----:B------:R-:W-:Y:S01]  /*68c0*/  IADD3 R109, P4, R212, R156, RZ ;  /* 0x0000009cd46d7210 */ /* 0x000fe20007f9e0ff */
[----:B------:R-:W-:Y:S01]  /*68d0*/  FADD.FTZ R3, R120, R3 ;  /* 0x0000000378037221 */ /* 0x000fe20000010000 */
[----:B------:R-:W-:Y:S02]  /*68e0*/  @!P2 FSEL R75, R75, RZ, !P6 ;  /* 0x000000ff4b4ba208 */ /* 0x000fe40007000000 */
[----:B------:R-:W-:-:S02]  /*68f0*/  LEA R108, P6, R109, c[0x0][0x178], 0x2 ;  /* 0x00005e006d6c7a11 */ /* 0x000fc400078c10ff */
[----:B------:R-:W-:Y:S01]  /*6900*/  LEA.HI.X.SX32 R120, R212, R166, 0x1, P4 ;  /* 0x000000a6d4787211 */ /* 0x000fe200020f0eff */
[----:B------:R-:W-:Y:S02]  /*6910*/  FFMA.FTZ R110, R94, R110, R121 ;  /* 0x0000006e5e6e7223 */ /* 0x000fe40000010079 */
[----:B------:R-:W-:Y:S01]  /*6920*/  FMUL.FTZ R113, R93, R113 ;  /* 0x000000715d717220 */ /* 0x000fe20000410000 */
[----:B------:R-:W-:Y:S01]  /*6930*/  LEA.HI.X R109, R109, c[0x0][0x17c], R120, 0x2, P6 ;  /* 0x00005f006d6d7a11 */ /* 0x000fe200030f1478 */
[----:B------:R-:W-:Y:S01]  /*6940*/  FFMA.FTZ R121, R95, R111, R110 ;  /* 0x0000006f5f797223 */ /* 0x000fe2000001006e */
[----:B------:R-:W-:Y:S01]  /*6950*/  @!P2 ISETP.GE.AND P4, PT, R198, R195, PT ;  /* 0x000000c3c600a20c */ /* 0x000fe20003f86270 */
[----:B------:R-:W-:Y:S01]  /*6960*/  FFMA.FTZ R113, R92, R112, R113 ;  /* 0x000000705c717223 */ /* 0x000fe20000010071 */
[----:B------:R-:W-:Y:S02]  /*6970*/  IADD3 R120, P6, R211, R156, RZ ;  /* 0x0000009cd3787210 */ /* 0x000fe40007fde0ff */
[----:B------:R-:W3:Y:S01]  /*6980*/  LDG.E.128.CONSTANT R108, [R108.64] ;  /* 0x0000000a6c6c7981 */ /* 0x000ee2000c1e9d00 */
[----:B----4-:R-:W-:Y:S01]  /*6990*/  @!P2 FSEL R76, R76, RZ, !P4 ;  /* 0x000000ff4c4ca208 */ /* 0x010fe20006000000 */
[----:B------:R-:W-:Y:S01]  /*69a0*/  FFMA.FTZ R114, R94, R114, R113 ;  /* 0x000000725e727223 */ /* 0x000fe20000010071 */
[----:B------:R-:W-:-:S02]  /*69b0*/  LEA R112, P4, R120, c[0x0][0x178], 0x2 ;  /* 0x00005e0078707a11 */ /* 0x000fc400078810ff */
[----:B------:R-:W-:Y:S01]  /*69c0*/  LEA.HI.X.SX32 R113, R211, R166, 0x1, P6 ;  /* 0x000000a6d3717211 */ /* 0x000fe200030f0eff */
[----:B------:R-:W-:Y:S01]  /*69d0*/  FMUL.FTZ R117, R93, R117 ;  /* 0x000000755d757220 */ /* 0x000fe20000410000 */
[----:B------:R-:W-:Y:S02]  /*69e0*/  @!P2 IADD3 R152, R198, 0x2, RZ ;  /* 0x00000002c698a810 */ /* 0x000fe40007ffe0ff */
[----:B------:R-:W-:Y:S02]  /*69f0*/  LEA.HI.X R113, R120, c[0x0][0x17c], R113, 0x2, P4 ;  /* 0x00005f0078717a11 */ /* 0x000fe400020f1471 */
[----:B------:R-:W-:Y:S01]  /*6a00*/  @!P2 IADD3 R120, R198, 0x1, RZ ;  /* 0x00000001c678a810 */ /* 0x000fe20007ffe0ff */
[----:B------:R-:W-:Y:S01]  /*6a10*/  FADD.FTZ R6, R121, R6 ;  /* 0x0000000679067221 */ /* 0x000fe20000010000 */
[-C--:B------:R-:W-:Y:S01]  /*6a20*/  @!P2 ISETP.GE.AND P3, PT, R152, R195.reuse, PT ;  /* 0x000000c39800a20c */ /* 0x080fe20003f66270 */
[----:B------:R-:W-:Y:S01]  /*6a30*/  FFMA.FTZ R117, R92, R116, R117 ;  /* 0x000000745c757223 */ /* 0x000fe20000010075 */
[----:B------:R-:W-:Y:S01]  /*6a40*/  @!P2 ISETP.GE.AND P4, PT, R120, R195, PT ;  /* 0x000000c37800a20c */ /* 0x000fe20003f86270 */
[----:B------:R-:W-:Y:S01]  /*6a50*/  FFMA.FTZ R120, R95, R115, R114 ;  /* 0x000000735f787223 */ /* 0x000fe20000010072 */
[----:B------:R-:W-:Y:S01]  /*6a60*/  @!P2 IADD3 R122, R198, 0x3, RZ ;  /* 0x00000003c67aa810 */ /* 0x000fe20007ffe0ff */
[----:B------:R-:W4:Y:S01]  /*6a70*/  LDG.E.128.CONSTANT R112, [R112.64] ;  /* 0x0000000a70707981 */ /* 0x000f22000c1e9d00 */
[----:B------:R-:W-:-:S02]  /*6a80*/  @!P2 FSEL R77, R77, RZ, !P5 ;  /* 0x000000ff4d4da208 */ /* 0x000fc40006800000 */
[----:B------:R-:W-:Y:S02]  /*6a90*/  @!P2 IADD3 R116, R198, 0x2, RZ ;  /* 0x00000002c674a810 */ /* 0x000fe40007ffe0ff */
[----:B------:R-:W-:Y:S02]  /*6aa0*/  IADD3 R121, P5, R210, R156, RZ ;  /* 0x0000009cd2797210 */ /* 0x000fe40007fbe0ff */
[-C--:B------:R-:W-:Y:S02]  /*6ab0*/  @!P2 ISETP.GE.AND P6, PT, R122, R195.reuse, PT ;  /* 0x000000c37a00a20c */ /* 0x080fe40003fc6270 */
[----:B------:R-:W-:Y:S02]  /*6ac0*/  @!P2 FSEL R78, R78, RZ, !P3 ;  /* 0x000000ff4e4ea208 */ /* 0x000fe40005800000 */
[----:B------:R-:W-:Y:S02]  /*6ad0*/  @!P2 ISETP.GE.AND P3, PT, R116, R195, PT ;  /* 0x000000c37400a20c */ /* 0x000fe40003f66270 */
[----:B------:R-:W-:-:S02]  /*6ae0*/  LEA.HI.X.SX32 R122, R210, R166, 0x1, P5 ;  /* 0x000000a6d27a7211 */ /* 0x000fc400028f0eff */
[----:B------:R-:W-:Y:S01]  /*6af0*/  LEA R116, P5, R121, c[0x0][0x178], 0x2 ;  /* 0x00005e0079747a11 */ /* 0x000fe200078a10ff */
[----:B------:R-:W-:-:S03]  /*6b00*/  FFMA.FTZ R118, R94, R118, R117 ;  /* 0x000000765e767223 */ /* 0x000fc60000010075 */
[----:B------:R-:W-:Y:S01]  /*6b10*/  LEA.HI.X R117, R121, c[0x0][0x17c], R122, 0x2, P5 ;  /* 0x00005f0079757a11 */ /* 0x000fe200028f147a */
[----:B------:R-:W-:Y:S01]  /*6b20*/  FFMA.FTZ R153, R95, R119, R118 ;  /* 0x000000775f997223 */ /* 0x000fe20000010076 */
[----:B------:R-:W-:-:S04]  /*6b30*/  IADD3 R121, P5, R209, R156, RZ ;  /* 0x0000009cd1797210 */ /* 0x000fc80007fbe0ff */
[----:B------:R-:W4:Y:S01]  /*6b40*/  LDG.E.128.CONSTANT R116, [R116.64] ;  /* 0x0000000a74747981 */ /* 0x000f22000c1e9d00 */
[----:B------:R-:W-:Y:S01]  /*6b50*/  FADD.FTZ R7, R120, R7 ;  /* 0x0000000778077221 */ /* 0x000fe20000010000 */
[----:B------:R-:W-:Y:S02]  /*6b60*/  @!P2 FSEL R79, R79, RZ, !P6 ;  /* 0x000000ff4f4fa208 */ /* 0x000fe40007000000 */
[----:B------:R-:W-:Y:S02]  /*6b70*/  LEA R120, P6, R121, c[0x0][0x178], 0x2 ;  /* 0x00005e0079787a11 */ /* 0x000fe400078c10ff */
[----:B------:R-:W-:Y:S01]  /*6b80*/  LEA.HI.X.SX32 R122, R209, R166, 0x1, P5 ;  /* 0x000000a6d17a7211 */ /* 0x000fe200028f0eff */
[----:B------:R-:W-:-:S03]  /*6b90*/  FMUL.FTZ R125, R93, R125 ;  /* 0x0000007d5d7d7220 */ /* 0x000fc60000410000 */
[----:B------:R-:W-:Y:S01]  /*6ba0*/  LEA.HI.X R121, R121, c[0x0][0x17c], R122, 0x2, P6 ;  /* 0x00005f0079797a11 */ /* 0x000fe200030f147a */
[----:B------:R-:W-:Y:S01]  /*6bb0*/  FFMA.FTZ R125, R92, R124, R125 ;  /* 0x0000007c5c7d7223 */ /* 0x000fe2000001007d */
[C---:B------:R-:W-:Y:S01]  /*6bc0*/  @!P2 ISETP.GE.AND P6, PT, R198.reuse, R195, PT ;  /* 0x000000c3c600a20c */ /* 0x040fe20003fc6270 */
[----:B------:R-:W-:Y:S01]  /*6bd0*/  FMUL.FTZ R129, R93, R129 ;  /* 0x000000815d817220 */ /* 0x000fe20000410000 */
[----:B------:R-:W-:Y:S01]  /*6be0*/  @!P2 IADD3 R124, R198, 0x3, RZ ;  /* 0x00000003c67ca810 */ /* 0x000fe20007ffe0ff */
[----:B------:R-:W-:Y:S01]  /*6bf0*/  FADD.FTZ R4, R123, R4 ;  /* 0x000000047b047221 */ /* 0x000fe20000010000 */
[----:B------:R-:W-:Y:S01]  /*6c00*/  @!P2 FSEL R80, R80, RZ, !P6 ;  /* 0x000000ff5050a208 */ /* 0x000fe20007000000 */
[----:B------:R-:W-:Y:S01]  /*6c10*/  FFMA.FTZ R129, R92, R128, R129 ;  /* 0x000000805c817223 */ /* 0x000fe20000010081 */
[----:B------:R-:W4:Y:S01]  /*6c20*/  LDG.E.128.CONSTANT R120, [R120.64] ;  /* 0x0000000a78787981 */ /* 0x000f22000c1e9d00 */
[----:B------:R-:W-:Y:S01]  /*6c30*/  FFMA.FTZ R126, R94, R126, R125 ;  /* 0x0000007e5e7e7223 */ /* 0x000fe2000001007d */
[----:B------:R-:W-:Y:S01]  /*6c40*/  IADD3 R125, P6, R208, R156, RZ ;  /* 0x0000009cd07d7210 */ /* 0x000fe20007fde0ff */
[----:B------:R-:W-:Y:S01]  /*6c50*/  FFMA.FTZ R128, R94, R130, R129 ;  /* 0x000000825e807223 */ /* 0x000fe20000010081 */
[----:B------:R-:W-:-:S02]  /*6c60*/  @!P2 ISETP.GE.AND P5, PT, R124, R195, PT ;  /* 0x000000c37c00a20c */ /* 0x000fc40003fa6270 */
[----:B------:R-:W-:Y:S02]  /*6c70*/  @!P2 FSEL R81, R81, RZ, !P4 ;  /* 0x000000ff5151a208 */ /* 0x000fe40006000000 */
[----:B------:R-:W-:Y:S02]  /*6c80*/  LEA R124, P4, R125, c[0x0][0x178], 0x2 ;  /* 0x00005e007d7c7a11 */ /* 0x000fe400078810ff */
[----:B------:R-:W-:Y:S01]  /*6c90*/  LEA.HI.X.SX32 R130, R208, R166, 0x1, P6 ;  /* 0x000000a6d0827211 */ /* 0x000fe200030f0eff */
[----:B------:R-:W-:-:S03]  /*6ca0*/  FMUL.FTZ R133, R93, R133 ;  /* 0x000000855d857220 */ /* 0x000fc60000410000 */
[----:B------:R-:W-:Y:S01]  /*6cb0*/  LEA.HI.X R125, R125, c[0x0][0x17c], R130, 0x2, P4 ;  /* 0x00005f007d7d7a11 */ /* 0x000fe200020f1482 */
[----:B------:R-:W-:Y:S01]  /*6cc0*/  FFMA.FTZ R133, R92, R132, R133 ;  /* 0x000000845c857223 */ /* 0x000fe20000010085 */
[----:B------:R-:W-:Y:S01]  /*6cd0*/  @!P2 IADD3 R132, R198, 0x1, RZ ;  /* 0x00000001c684a810 */ /* 0x000fe20007ffe0ff */
[----:B------:R-:W-:Y:S01]  /*6ce0*/  FFMA.FTZ R130, R95, R127, R126 ;  /* 0x0000007f5f827223 */ /* 0x000fe2000001007e */
[----:B------:R-:W-:Y:S02]  /*6cf0*/  IADD3 R129, P4, R207, R156, RZ ;  /* 0x0000009ccf817210 */ /* 0x000fe40007f9e0ff */
[----:B------:R-:W4:Y:S01]  /*6d00*/  LDG.E.128.CONSTANT R124, [R124.64] ;  /* 0x0000000a7c7c7981 */ /* 0x000f22000c1e9d00 */
[----:B------:R-:W-:Y:S01]  /*6d10*/  @!P2 ISETP.GE.AND P6, PT, R132, R195, PT ;  /* 0x000000c38400a20c */ /* 0x000fe20003fc6270 */
[----:B------:R-:W-:Y:S01]  /*6d20*/  FFMA.FTZ R131, R95, R131, R128 ;  /* 0x000000835f837223 */ /* 0x000fe20000010080 */
[----:B------:R-:W-:Y:S02]  /*6d30*/  @!P2 FSEL R82, R82, RZ, !P3 ;  /* 0x000000ff5252a208 */ /* 0x000fe40005800000 */
[----:B------:R-:W-:-:S02]  /*6d40*/  LEA R128, P3, R129, c[0x0][0x178], 0x2 ;  /* 0x00005e0081807a11 */ /* 0x000fc400078610ff */
[----:B------:R-:W-:Y:S01]  /*6d50*/  LEA.HI.X.SX32 R132, R207, R166, 0x1, P4 ;  /* 0x000000a6cf847211 */ /* 0x000fe200020f0eff */
[----:B------:R-:W-:-:S03]  /*6d60*/  FFMA.FTZ R134, R94, R134, R133 ;  /* 0x000000865e867223 */ /* 0x000fc60000010085 */
[----:B------:R-:W-:Y:S01]  /*6d70*/  LEA.HI.X R129, R129, c[0x0][0x17c], R132, 0x2, P3 ;  /* 0x00005f0081817a11 */ /* 0x000fe200018f1484 */
[----:B------:R-:W-:Y:S01]  /*6d80*/  FFMA.FTZ R134, R95, R135, R134 ;  /* 0x000000875f867223 */ /* 0x000fe20000010086 */
[----:B------:R-:W-:Y:S01]  /*6d90*/  @!P2 ISETP.GE.AND P3, PT, R198, R195, PT ;  /* 0x000000c3c600a20c */ /* 0x000fe20003f66270 */
[----:B------:R-:W-:Y:S01]  /*6da0*/  FADD.FTZ R9, R130, R9 ;  /* 0x0000000982097221 */ /* 0x000fe20000010000 */
[----:B------:R-:W-:Y:S01]  /*6db0*/  @!P2 FSEL R83, R83, RZ, !P5 ;  /* 0x000000ff5353a208 */ /* 0x000fe20006800000 */
[----:B------:R-:W-:Y:S01]  /*6dc0*/  FADD.FTZ R10, R131, R10 ;  /* 0x0000000a830a7221 */ /* 0x000fe20000010000 */
[----:B------:R-:W-:Y:S01]  /*6dd0*/  @!P2 IADD3 R132, R198, 0x3, RZ ;  /* 0x00000003c684a810 */ /* 0x000fe20007ffe0ff */
[----:B------:R-:W4:Y:S01]  /*6de0*/  LDG.E.128.CONSTANT R128, [R128.64] ;  /* 0x0000000a80807981 */ /* 0x000f22000c1e9d00 */
[----:B------:R-:W-:Y:S01]  /*6df0*/  IADD3 R133, P5, R206, R156, RZ ;  /* 0x0000009cce857210 */ /* 0x000fe20007fbe0ff */
[----:B------:R-:W-:Y:S01]  /*6e00*/  FADD.FTZ R11, R134, R11 ;  /* 0x0000000b860b7221 */ /* 0x000fe20000010000 */
[----:B------:R-:W-:-:S02]  /*6e10*/  @!P2 FSEL R84, R84, RZ, !P3 ;  /* 0x000000ff5454a208 */ /* 0x000fc40005800000 */
[----:B------:R-:W-:Y:S02]  /*6e20*/  @!P2 ISETP.GE.AND P3, PT, R132, R195, PT ;  /* 0x000000c38400a20c */ /* 0x000fe40003f66270 */
[----:B------:R-:W-:Y:S02]  /*6e30*/  LEA.HI.X.SX32 R134, R206, R166, 0x1, P5 ;  /* 0x000000a6ce867211 */ /* 0x000fe400028f0eff */
[----:B------:R-:W-:Y:S01]  /*6e40*/  LEA R132, P5, R133, c[0x0][0x178], 0x2 ;  /* 0x00005e0085847a11 */ /* 0x000fe200078a10ff */
[----:B------:R-:W-:-:S03]  /*6e50*/  FMUL.FTZ R137, R93, R137 ;  /* 0x000000895d897220 */ /* 0x000fc60000410000 */
[----:B------:R-:W-:Y:S01]  /*6e60*/  LEA.HI.X R133, R133, c[0x0][0x17c], R134, 0x2, P5 ;  /* 0x00005f0085857a11 */ /* 0x000fe200028f1486 */
[----:B------:R-:W-:Y:S02]  /*6e70*/  FFMA.FTZ R137, R92, R136, R137 ;  /* 0x000000885c897223 */ /* 0x000fe40000010089 */
[----:B------:R-:W-:Y:S02]  /*6e80*/  FMUL.FTZ R141, R93, R141 ;  /* 0x0000008d5d8d7220 */ /* 0x000fe40000410000 */
[----:B------:R-:W-:Y:S01]  /*6e90*/  FFMA.FTZ R138, R94, R138, R137 ;  /* 0x0000008a5e8a7223 */ /* 0x000fe20000010089 */
[----:B------:R-:W4:Y:S01]  /*6ea0*/  LDG.E.128.CONSTANT R132, [R132.64] ;  /* 0x0000000a84847981 */ /* 0x000f22000c1e9d00 */
[----:B------:R-:W-:Y:S01]  /*6eb0*/  IADD3 R137, P5, R205, R156, RZ ;  /* 0x0000009ccd897210 */ /* 0x000fe20007fbe0ff */
[----:B------:R-:W-:Y:S01]  /*6ec0*/  FFMA.FTZ R141, R92, R140, R141 ;  /* 0x0000008c5c8d7223 */ /* 0x000fe2000001008d */
[----:B------:R-:W-:Y:S02]  /*6ed0*/  @!P2 FSEL R85, R85, RZ, !P6 ;  /* 0x000000ff5555a208 */ /* 0x000fe40007000000 */
[----:B------:R-:W-:-:S02]  /*6ee0*/  LEA R136, P6, R137, c[0x0][0x178], 0x2 ;  /* 0x00005e0089887a11 */ /* 0x000fc400078c10ff */
[----:B------:R-:W-:Y:S01]  /*6ef0*/  LEA.HI.X.SX32 R140, R205, R166, 0x1, P5 ;  /* 0x000000a6cd8c7211 */ /* 0x000fe200028f0eff */
[----:B------:R-:W-:-:S03]  /*6f00*/  FMUL.FTZ R145, R93, R145 ;  /* 0x000000915d917220 */ /* 0x000fc60000410000 */
[----:B------:R-:W-:Y:S01]  /*6f10*/  LEA.HI.X R137, R137, c[0x0][0x17c], R140, 0x2, P6 ;  /* 0x00005f0089897a11 */ /* 0x000fe200030f148c */
[----:B------:R-:W-:Y:S02]  /*6f20*/  FADD.FTZ R8, R153, R8 ;  /* 0x0000000899087221 */ /* 0x000fe40000010000 */
[----:B------:R-:W-:Y:S01]  /*6f30*/  FFMA.FTZ R153, R92, R144, R145 ;  /* 0x000000905c997223 */ /* 0x000fe20000010091 */
[----:B------:R-:W-:Y:S01]  /*6f40*/  @!P2 IADD3 R144, R198, 0x1, RZ ;  /* 0x00000001c690a810 */ /* 0x000fe20007ffe0ff */
[----:B------:R-:W-:Y:S01]  /*6f50*/  FFMA.FTZ R145, R95, R139, R138 ;  /* 0x0000008b5f917223 */ /* 0x000fe2000001008a */
[-C--:B------:R-:W-:Y:S01]  /*6f60*/  @!P2 ISETP.GE.AND P4, PT, R152, R195.reuse, PT ;  /* 0x000000c39800a20c */ /* 0x080fe20003f86270 */
[----:B------:R-:W-:Y:S01]  /*6f70*/  FFMA.FTZ R142, R94, R142, R141 ;  /* 0x0000008e5e8e7223 */ /* 0x000fe2000001008d */
[----:B------:R-:W4:Y:S01]  /*6f80*/  LDG.E.128.CONSTANT R136, [R136.64] ;  /* 0x0000000a88887981 */ /* 0x000f22000c1e9d00 */
[----:B------:R-:W-:Y:S02]  /*6f90*/  IADD3 R141, P6, R204, R156, RZ ;  /* 0x0000009ccc8d7210 */ /* 0x000fe40007fde0ff */
[----:B------:R-:W-:Y:S01]  /*6fa0*/  @!P2 ISETP.GE.AND P5, PT, R144, R195, PT ;  /* 0x000000c39000a20c */ /* 0x000fe20003fa6270 */
[----:B------:R-:W-:Y:S01]  /*6fb0*/  FFMA.FTZ R144, R94, R146, R153 ;  /* 0x000000925e907223 */ /* 0x000fe20000010099 */
[----:B------:R-:W-:-:S02]  /*6fc0*/  @!P2 FSEL R86, R86, RZ, !P4 ;  /* 0x000000ff5656a208 */ /* 0x000fc40006000000 */
[----:B------:R-:W-:Y:S02]  /*6fd0*/  LEA R140, P4, R141, c[0x0][0x178], 0x2 ;  /* 0x00005e008d8c7a11 */ /* 0x000fe400078810ff */
[----:B------:R-:W-:Y:S01]  /*6fe0*/  LEA.HI.X.SX32 R146, R204, R166, 0x1, P6 ;  /* 0x000000a6cc927211 */ /* 0x000fe200030f0eff */
[----:B------:R-:W-:-:S03]  /*6ff0*/  FMUL.FTZ R149, R93, R149 ;  /* 0x000000955d957220 */ /* 0x000fc60000410000 */
[----:B------:R-:W-:Y:S01]  /*7000*/  LEA.HI.X R141, R141, c[0x0][0x17c], R146, 0x2, P4 ;  /* 0x00005f008d8d7a11 */ /* 0x000fe200020f1492 */
[----:B------:R-:W-:Y:S01]  /*7010*/  FFMA.FTZ R149, R92, R148, R149 ;  /* 0x000000945c957223 */ /* 0x000fe20000010095 */
[C---:B------:R-:W-:Y:S01]  /*7020*/  @!P2 IADD3 R148, R198.reuse, 0x2, RZ ;  /* 0x00000002c694a810 */ /* 0x040fe20007ffe0ff */
[----:B------:R-:W-:Y:S01]  /*7030*/  FFMA.FTZ R146, R95, R143, R142 ;  /* 0x0000008f5f927223 */ /* 0x000fe2000001008e */
[----:B------:R-:W-:Y:S01]  /*7040*/  @!P2 FSEL R87, R87, RZ, !P3 ;  /* 0x000000ff5757a208 */ /* 0x000fe20005800000 */
[----:B------:R-:W-:Y:S01]  /*7050*/  FADD.FTZ R12, R145, R12 ;  /* 0x0000000c910c7221 */ /* 0x000fe20000010000 */
[----:B------:R-:W-:Y:S01]  /*7060*/  @!P2 ISETP.GE.AND P4, PT, R198, R195, PT ;  /* 0x000000c3c600a20c */ /* 0x000fe20003f86270 */
[----:B------:R-:W4:Y:S01]  /*7070*/  LDG.E.128.CONSTANT R140, [R140.64] ;  /* 0x0000000a8c8c7981 */ /* 0x000f22000c1e9d00 */
        /* <DEDUP_REMOVED lines=8> */
[----:B------:R-:W-:Y:S02]  /*7100*/  FADD.FTZ R13, R146, R13 ;  /* 0x0000000d920d7221 */ /* 0x000fe40000010000 */
[----:B------:R-:W-:Y:S02]  /*7110*/  FADD.FTZ R14, R147, R14 ;  /* 0x0000000e930e7221 */ /* 0x000fe40000010000 */
[----:B------:R-:W-:Y:S01]  /*7120*/  FFMA.FTZ R150, R94, R150, R149 ;  /* 0x000000965e967223 */ /* 0x000fe20000010095 */
[----:B------:R-:W4:Y:S01]  /*7130*/  LDG.E.128.CONSTANT R144, [R144.64] ;  /* 0x0000000a90907981 */ /* 0x000f22000c1e9d00 */
[----:B------:R-:W-:Y:S01]  /*7140*/  FFMA.FTZ R29, R92, R28, R29 ;  /* 0x0000001c5c1d7223 */ /* 0x000fe2000001001d */
[----:B------:R-:W-:Y:S01]  /*7150*/  IADD3 R28, P4, R202, R156, RZ ;  /* 0x0000009cca1c7210 */ /* 0x000fe20007f9e0ff */
[----:B------:R-:W-:Y:S01]  /*7160*/  FFMA.FTZ R150, R95, R151, R150 ;  /* 0x000000975f967223 */ /* 0x000fe20000010096 */
[----:B------:R-:W-:-:S02]  /*7170*/  @!P2 FSEL R89, R89, RZ, !P5 ;  /* 0x000000ff5959a208 */ /* 0x000fc40006800000 */
[----:B------:R-:W-:Y:S02]  /*7180*/  LEA R148, P5, R28, c[0x0][0x178], 0x2 ;  /* 0x00005e001c947a11 */ /* 0x000fe400078a10ff */
[----:B------:R-:W-:Y:S01]  /*7190*/  LEA.HI.X.SX32 R149, R202, R166, 0x1, P4 ;  /* 0x000000a6ca957211 */ /* 0x000fe200020f0eff */
[----:B------:R-:W-:Y:S01]  /*71a0*/  FADD.FTZ R15, R150, R15 ;  /* 0x0000000f960f7221 */ /* 0x000fe20000010000 */
[----:B------:R-:W-:Y:S02]  /*71b0*/  @!P2 IADD3 R150, R198, 0x1, RZ ;  /* 0x00000001c696a810 */ /* 0x000fe40007ffe0ff */
[----:B------:R-:W-:Y:S02]  /*71c0*/  LEA.HI.X R149, R28, c[0x0][0x17c], R149, 0x2, P5 ;  /* 0x00005f001c957a11 */ /* 0x000fe400028f1495 */
[----:B------:R-:W-:Y:S02]  /*71d0*/  @!P2 IADD3 R152, R198, 0x3, RZ ;  /* 0x00000003c698a810 */ /* 0x000fe40007ffe0ff */
[----:B------:R-:W-:-:S02]  /*71e0*/  @!P2 ISETP.GE.AND P4, PT, R150, R195, PT ;  /* 0x000000c39600a20c */ /* 0x000fc40003f86270 */
[C---:B------:R-:W-:Y:S01]  /*71f0*/  IADD3 R28, P5, R201.reuse, R156, RZ ;  /* 0x0000009cc91c7210 */ /* 0x040fe20007fbe0ff */
[----:B------:R-:W4:Y:S01]  /*7200*/  LDG.E.128.CONSTANT R148, [R148.64] ;  /* 0x0000000a94947981 */ /* 0x000f22000c1e9d00 */
[----:B------:R-:W-:Y:S01]  /*7210*/  FFMA.FTZ R30, R94, R30, R29 ;  /* 0x0000001e5e1e7223 */ /* 0x000fe2000001001d */
[----:B------:R-:W-:Y:S02]  /*7220*/  @!P2 ISETP.GE.AND P3, PT, R152, R195, PT ;  /* 0x000000c39800a20c */ /* 0x000fe40003f66270 */
[----:B------:R-:W-:Y:S02]  /*7230*/  LEA.HI.X.SX32 R29, R201, R166, 0x1, P5 ;  /* 0x000000a6c91d7211 */ /* 0x000fe400028f0eff */
[----:B------:R-:W-:Y:S02]  /*7240*/  LEA R152, P5, R28, c[0x0][0x178], 0x2 ;  /* 0x00005e001c987a11 */ /* 0x000fe400078a10ff */
[----:B------:R-:W-:Y:S02]  /*7250*/  @!P2 FSEL R90, R90, RZ, !P6 ;  /* 0x000000ff5a5aa208 */ /* 0x000fe40007000000 */
[----:B------:R-:W-:-:S02]  /*7260*/  LEA.HI.X R153, R28, c[0x0][0x17c], R29, 0x2, P5 ;  /* 0x00005f001c997a11 */ /* 0x000fc400028f141d */
[----:B------:R-:W-:-:S04]  /*7270*/  IADD3 R28, P6, R200, R156, RZ ;  /* 0x0000009cc81c7210 */ /* 0x000fc80007fde0ff */
[----:B------:R-:W-:Y:S01]  /*7280*/  LEA.HI.X.SX32 R29, R200, R166, 0x1, P6 ;  /* 0x000000a6c81d7211 */ /* 0x000fe200030f0eff */
[----:B------:R-:W4:Y:S01]  /*7290*/  LDG.E.128.CONSTANT R152, [R152.64] ;  /* 0x0000000a98987981 */ /* 0x000f22000c1e9d00 */
[----:B------:R-:W-:-:S04]  /*72a0*/  LEA R158, P6, R28, c[0x0][0x178], 0x2 ;  /* 0x00005e001c9e7a11 */ /* 0x000fc800078c10ff */
[----:B------:R-:W-:Y:S02]  /*72b0*/  LEA.HI.X R159, R28, c[0x0][0x17c], R29, 0x2, P6 ;  /* 0x00005f001c9f7a11 */ /* 0x000fe400030f141d */
[----:B------:R-:W-:Y:S02]  /*72c0*/  IADD3 R28, P6, R199, R156, RZ ;  /* 0x0000009cc71c7210 */ /* 0x000fe40007fde0ff */
[----:B------:R-:W-:Y:S02]  /*72d0*/  @!P2 FSEL R91, R91, RZ, !P3 ;  /* 0x000000ff5b5ba208 */ /* 0x000fe40005800000 */
[----:B------:R-:W-:Y:S02]  /*72e0*/  LEA.HI.X.SX32 R29, R199, R166, 0x1, P6 ;  /* 0x000000a6c71d7211 */ /* 0x000fe400030f0eff */
[----:B------:R-:W-:Y:S02]  /*72f0*/  @!P2 ISETP.GE.AND P3, PT, R198, R195, PT ;  /* 0x000000c3c600a20c */ /* 0x000fe40003f66270 */
[----:B------:R-:W-:-:S02]  /*7300*/  LEA R160, P6, R28, c[0x0][0x178], 0x2 ;  /* 0x00005e001ca07a11 */ /* 0x000fc400078c10ff */
[----:B-----5:R-:W-:Y:S02]  /*7310*/  @!P2 FSEL R96, R96, RZ, !P3 ;  /* 0x000000ff6060a208 */ /* 0x020fe40005800000 */
[----:B------:R-:W-:Y:S02]  /*7320*/  LEA.HI.X R161, R28, c[0x0][0x17c], R29, 0x2, P6 ;  /* 0x00005f001ca17a11 */ /* 0x000fe400030f141d */
[-C--:B------:R-:W-:Y:S02]  /*7330*/  IADD3 R29, P6, R196, R156.reuse, RZ ;  /* 0x0000009cc41d7210 */ /* 0x080fe40007fde0ff */
[----:B------:R-:W-:Y:S02]  /*7340*/  IADD3 R28, P3, R197, R156, RZ ;  /* 0x0000009cc51c7210 */ /* 0x000fe40007f7e0ff */
[----:B------:R-:W5:Y:S01]  /*7350*/  LDG.E.128.CONSTANT R156, [R158.64] ;  /* 0x0000000a9e9c7981 */ /* 0x000f62000c1e9d00 */
[----:B------:R-:W-:-:S03]  /*7360*/  FMUL.FTZ R33, R93, R33 ;  /* 0x000000215d217220 */ /* 0x000fc60000410000 */
[----:B------:R-:W5:Y:S01]  /*7370*/  LDG.E.128.CONSTANT R160, [R160.64] ;  /* 0x0000000aa0a07981 */ /* 0x000f62000c1e9d00 */
[----:B------:R-:W-:Y:S01]  /*7380*/  FFMA.FTZ R33, R92, R32, R33 ;  /* 0x000000205c217223 */ /* 0x000fe20000010021 */
[----:B------:R-:W-:-:S04]  /*7390*/  @!P2 IADD3 R32, R198, 0x2, RZ ;  /* 0x00000002c620a810 */ /* 0x000fc80007ffe0ff */
[----:B------:R-:W-:Y:S02]  /*73a0*/  @!P2 ISETP.GE.AND P5, PT, R32, R195, PT ;  /* 0x000000c32000a20c */ /* 0x000fe40003fa6270 */
[----:B------:R-:W-:Y:S02]  /*73b0*/  LEA.HI.X.SX32 R32, R196, R166, 0x1, P6 ;  /* 0x000000a6c4207211 */ /* 0x000fe400030f0eff */
[----:B------:R-:W-:-:S04]  /*73c0*/  LEA R164, P6, R29, c[0x0][0x178], 0x2 ;  /* 0x00005e001da47a11 */ /* 0x000fc800078c10ff */
[----:B------:R-:W-:Y:S02]  /*73d0*/  LEA.HI.X R165, R29, c[0x0][0x17c], R32, 0x2, P6 ;  /* 0x00005f001da57a11 */ /* 0x000fe400030f1420 */
[----:B------:R-:W-:Y:S02]  /*73e0*/  LEA.HI.X.SX32 R29, R197, R166, 0x1, P3 ;  /* 0x000000a6c51d7211 */ /* 0x000fe400018f0eff */
[C---:B------:R-:W-:Y:S02]  /*73f0*/  LEA R168, P3, R28.reuse, c[0x0][0x178], 0x2 ;  /* 0x00005e001ca87a11 */ /* 0x040fe400078610ff */
[----:B------:R-:W5:Y:S02]  /*7400*/  LDG.E.128.CONSTANT R164, [R164.64] ;  /* 0x0000000aa4a47981 */ /* 0x000f64000c1e9d00 */
[----:B------:R-:W-:-:S06]  /*7410*/  LEA.HI.X R169, R28, c[0x0][0x17c], R29, 0x2, P3 ;  /* 0x00005f001ca97a11 */ /* 0x000fcc00018f141d */
[----:B------:R-:W5:Y:S01]  /*7420*/  LDG.E.128.CONSTANT R168, [R168.64] ;  /* 0x0000000aa8a87981 */ /* 0x000f62000c1e9d00 */
[C---:B------:R-:W-:Y:S02]  /*7430*/  @!P2 IADD3 R28, R198.reuse, 0x1, RZ ;  /* 0x00000001c61ca810 */ /* 0x040fe40007ffe0ff */
[----:B------:R-:W-:Y:S02]  /*7440*/  @!P2 IADD3 R32, R198, 0x3, RZ ;  /* 0x00000003c620a810 */ /* 0x000fe40007ffe0ff */
[-C--:B------:R-:W-:Y:S02]  /*7450*/  @!P2 ISETP.GE.AND P3, PT, R28, R195.reuse, PT ;  /* 0x000000c31c00a20c */ /* 0x080fe40003f66270 */
[----:B------:R-:W-:Y:S02]  /*7460*/  @!P2 IADD3 R28, R198, 0x2, RZ ;  /* 0x00000002c61ca810 */ /* 0x000fe40007ffe0ff */
        /* <DEDUP_REMOVED lines=20> */
[----:B---3--:R-:W-:Y:S02]  /*75b0*/  @!P2 FSEL R104, R104, RZ, !P5 ;  /* 0x000000ff6868a208 */ /* 0x008fe40006800000 */
        /* <DEDUP_REMOVED lines=21> */
[----:B----4-:R-:W-:Y:S02]  /*7710*/  @!P2 FSEL R112, R112, RZ, !P3 ;  /* 0x000000ff7070a208 */ /* 0x010fe40005800000 */
        /* <DEDUP_REMOVED lines=120> */
[----:B-----5:R-:W-:-:S02]  /*7ea0*/  @!P2 FSEL R156, R156, RZ, !P4 ;  /* 0x000000ff9c9ca208 */ /* 0x020fc40006000000 */
        /* <DEDUP_REMOVED lines=25> */
[CC--:B------:R-:W-:Y:S02]  /*8040*/  @!P2 ISETP.GE.AND P3, PT, R198.reuse, R195.reuse, PT ;  /* 0x000000c3c600a20c */ /* 0x0c0fe40003f66270 */
[----:B------:R-:W-:Y:S02]  /*8050*/  @!P2 IADD3 R198, R198, 0x2, RZ ;  /* 0x00000002c6c6a810 */ /* 0x000fe40007ffe0ff */
[----:B------:R-:W-:Y:S02]  /*8060*/  @!P2 FSEL R166, R166, RZ, !P4 ;  /* 0x000000ffa6a6a208 */ /* 0x000fe40006000000 */
[----:B------:R-:W-:Y:S02]  /*8070*/  @!P2 FSEL R168, R168, RZ, !P3 ;  /* 0x000000ffa8a8a208 */ /* 0x000fe40005800000 */
[----:B------:R-:W-:-:S02]  /*8080*/  @!P2 ISETP.GE.AND P4, PT, R28, R195, PT ;  /* 0x000000c31c00a20c */ /* 0x000fc40003f86270 */
[----:B------:R-:W-:Y:S02]  /*8090*/  @!P2 ISETP.GE.AND P3, PT, R198, R195, PT ;  /* 0x000000c3c600a20c */ /* 0x000fe40003f66270 */
[----:B------:R-:W-:Y:S01]  /*80a0*/  IADD3 R0, R0, 0x4, RZ ;  /* 0x0000000400007810 */ /* 0x000fe20007ffe0ff */
[C---:B------:R-:W-:Y:S01]  /*80b0*/  FMUL.FTZ R37, R93.reuse, R37 ;  /* 0x000000255d257220 */ /* 0x040fe20000410000 */
[----:B------:R-:W-:Y:S01]  /*80c0*/  @!P2 FSEL R170, R170, RZ, !P3 ;  /* 0x000000ffaaaaa208 */ /* 0x000fe20005800000 */
[----:B------:R-:W-:Y:S01]  /*80d0*/  FMUL.FTZ R41, R93, R41 ;  /* 0x000000295d297220 */ /* 0x000fe20000410000 */
[----:B------:R-:W-:Y:S01]  /*80e0*/  @!P2 FSEL R163, R163, RZ, !P6 ;  /* 0x000000ffa3a3a208 */ /* 0x000fe20007000000 */
[----:B------:R-:W-:Y:S01]  /*80f0*/  FMUL.FTZ R45, R93, R45 ;  /* 0x0000002d5d2d7220 */ /* 0x000fe20000410000 */
[----:B------:R-:W-:Y:S01]  /*8100*/  @!P2 FSEL R167, R167, RZ, !P5 ;  /* 0x000000ffa7a7a208 */ /* 0x000fe20006800000 */
[----:B------:R-:W-:Y:S01]  /*8110*/  FMUL.FTZ R49, R93, R49 ;  /* 0x000000315d317220 */ /* 0x000fe20000410000 */
[----:B------:R-:W-:Y:S01]  /*8120*/  @!P2 FSEL R171, R171, RZ, !P4 ;  /* 0x000000ffababa208 */ /* 0x000fe20006000000 */
        /* <DEDUP_REMOVED lines=27> */
[C---:B------:R-:W-:Y:S01]  /*82e0*/  FMUL.FTZ R165, R93.reuse, R165 ;  /* 0x000000a55da57220 */ /* 0x040fe20000410000 */
[----:B------:R-:W-:Y:S01]  /*82f0*/  ISETP.GE.AND P2, PT, R0, R246, PT ;  /* 0x000000f60000720c */ /* 0x000fe20003f46270 */
[----:B------:R-:W-:Y:S02]  /*8300*/  FMUL.FTZ R93, R93, R169 ;  /* 0x000000a95d5d7220 */ /* 0x000fe40000410000 */
        /* <DEDUP_REMOVED lines=32> */
[----:B------:R-:W-:Y:S02]  /*8510*/  FFMA.FTZ R93, R92, R168, R93 ;  /* 0x000000a85c5d7223 */ /* 0x000fe4000001005d */
        /* <DEDUP_REMOVED lines=68> */
[----:B------:R-:W-:Y:S02]  /*8960*/  FFMA.FTZ R95, R95, R171, R94 ;  /* 0x000000ab5f5f7223 */ /* 0x000fe4000001005e */
        /* <DEDUP_REMOVED lines=34> */
[----:B------:R-:W-:Y:S01]  /*8b90*/  FADD.FTZ R194, R95, R194 ;  /* 0x000000c25fc27221 */ /* 0x000fe20000010000 */
[----:B------:R-:W-:Y:S01]  /*8ba0*/  @P2 CALL.REL.NOINC `(.L_x_20284) ;  /* 0x0000001000002944 */ /* 0x000fe20003c00000 */
[----:B------:R-:W-:Y:S05]  /*8bb0*/  BRA `(.L_x_20285) ;  /* 0xffffc0f000007947 */ /* 0x000fea000383ffff */
.L_x_20284:
[----:B------:R-:W-:Y:S05]  /*8bc0*/  BSYNC B0 ;  /* 0x0000000000007941 */ /* 0x000fea0003800000 */
.L_x_20283:
[----:B------:R-:W0:Y:S01]  /*8bd0*/  SHFL.BFLY PT, R0, R3, 0x4, 0x1f ;  /* 0x0c801f0003007f89 */ /* 0x000e2200000e0000 */
[----:B------:R-:W-:Y:S01]  /*8be0*/  BSSY B0, `(.L_x_20286) ;  /* 0x0000157000007945 */ /* 0x000fe20003800000 */
[----:B------:R-:W-:Y:S02]  /*8bf0*/  IMAD R248, R248, 0xc0, RZ ;  /* 0x000000c0f8f87824 */ /* 0x000fe400078e02ff */
[----:B------:R-:W2:Y:S04]  /*8c00*/  SHFL.BFLY PT, R28, R7, 0x4, 0x1f ;  /* 0x0c801f00071c7f89 */ /* 0x000ea800000e0000 */
[----:B------:R-:W3:Y:S04]  /*8c10*/  SHFL.BFLY PT, R30, R9, 0x4, 0x1f ;  /* 0x0c801f00091e7f89 */ /* 0x000ee800000e0000 */
[----:B------:R-:W4:Y:S04]  /*8c20*/  SHFL.BFLY PT, R34, R13, 0x4, 0x1f ;  /* 0x0c801f000d227f89 */ /* 0x000f2800000e0000 */
        /* <DEDUP_REMOVED lines=13> */
[----:B-1----:R-:W-:-:S03]  /*8d00*/  FADD.FTZ R42, R42, R21 ;  /* 0x000000152a2a7221 */ /* 0x002fc60000010000 */
[----:B------:R-:W1:Y:S01]  /*8d10*/  SHFL.BFLY PT, R33, R8, 0x4, 0x1f ;  /* 0x0c801f0008217f89 */ /* 0x000e6200000e0000 */
[----:B------:R-:W-:-:S03]  /*8d20*/  FADD.FTZ R29, R29, R4 ;  /* 0x000000041d1d7221 */ /* 0x000fc60000010000 */
        /* <DEDUP_REMOVED lines=217> */
[----:B----4-:R-:W-:Y:S02]  /*9ac0*/  FADD.FTZ R19, R42, R39 ;  /* 0x000000272a137221 */ /* 0x010fe40000010000 */
[----:B-----5:R-:W-:Y:S01]  /*9ad0*/  FADD.FTZ R21, R44, R43 ;  /* 0x0000002b2c157221 */ /* 0x020fe20000010000 */
[----:B------:R-:W4:Y:S01]  /*9ae0*/  SHFL.BFLY PT, R31, R174, 0x1, 0x1f ;  /* 0x0c201f00ae1f7f89 */ /* 0x000f2200000e0000 */
[----:B-1----:R-:W-:-:S03]  /*9af0*/  FADD.FTZ R22, R24, R45 ;  /* 0x0000002d18167221 */ /* 0x002fc60000010000 */
[----:B------:R-:W1:Y:S01]  /*9b00*/  SHFL.BFLY PT, R33, R52, 0x1, 0x1f ;  /* 0x0c201f0034217f89 */ /* 0x000e6200000e0000 */
[----:B------:R-:W-:-:S03]  /*9b10*/  FADD.FTZ R23, R46, R47 ;  /* 0x0000002f2e177221 */ /* 0x000fc60000010000 */
[----:B------:R-:W5:Y:S01]  /*9b20*/  SHFL.BFLY PT, R35, R176, 0x1, 0x1f ;  /* 0x0c201f00b0237f89 */ /* 0x000f6200000e0000 */
[----:B0-----:R-:W-:-:S03]  /*9b30*/  FADD.FTZ R24, R26, R49 ;  /* 0x000000311a187221 */ /* 0x001fc60000010000 */
[----:B------:R-:W0:Y:S01]  /*9b40*/  SHFL.BFLY PT, R25, R48, 0x1, 0x1f ;  /* 0x0c201f0030197f89 */ /* 0x000e2200000e0000 */
[----:B--2---:R-:W-:-:S03]  /*9b50*/  FADD.FTZ R26, R172, R27 ;  /* 0x0000001bac1a7221 */ /* 0x004fc60000010000 */
[----:B------:R-:W2:Y:S01]  /*9b60*/  SHFL.BFLY PT, R37, R54, 0x1, 0x1f ;  /* 0x0c201f0036257f89 */ /* 0x000ea200000e0000 */
[----:B---3--:R-:W-:-:S03]  /*9b70*/  FADD.FTZ R27, R50, R29 ;  /* 0x0000001d321b7221 */ /* 0x008fc60000010000 */
[----:B------:R-:W3:Y:S04]  /*9b80*/  SHFL.BFLY PT, R39, R178, 0x1, 0x1f ;  /* 0x0c201f00b2277f89 */ /* 0x000ee800000e0000 */
[----:B------:R-:W3:Y:S01]  /*9b90*/  SHFL.BFLY PT, R41, R56, 0x1, 0x1f ;  /* 0x0c201f0038297f89 */ /* 0x000ee200000e0000 */
[----:B----4-:R-:W-:-:S03]  /*9ba0*/  FADD.FTZ R28, R174, R31 ;  /* 0x0000001fae1c7221 */ /* 0x010fc60000010000 */
[----:B------:R-:W4:Y:S01]  /*9bb0*/  SHFL.BFLY PT, R43, R180, 0x1, 0x1f ;  /* 0x0c201f00b42b7f89 */ /* 0x000f2200000e0000 */
[----:B-1----:R-:W-:-:S03]  /*9bc0*/  FADD.FTZ R29, R52, R33 ;  /* 0x00000021341d7221 */ /* 0x002fc60000010000 */
        /* <DEDUP_REMOVED lines=28> */
[----:B------:R-:W-:Y:S01]  /*9d90*/  BAR.SYNC.DEFER_BLOCKING 0x0 ;  /* 0x0000000000007b1d */ /* 0x000fe20000010000 */
[----:B-----5:R-:W-:Y:S02]  /*9da0*/  FADD.FTZ R43, R66, R61 ;  /* 0x0000003d422b7221 */ /* 0x020fe40000010000 */
[----:B0-----:R-:W-:Y:S02]  /*9db0*/  FADD.FTZ R44, R190, R63 ;  /* 0x0000003fbe2c7221 */ /* 0x001fe40000010000 */
[----:B--2---:R-:W-:Y:S02]  /*9dc0*/  FADD.FTZ R45, R68, R65 ;  /* 0x00000041442d7221 */ /* 0x004fe40000010000 */
[----:B---3--:R-:W-:Y:S02]  /*9dd0*/  FADD.FTZ R46, R192, R67 ;  /* 0x00000043c02e7221 */ /* 0x008fe40000010000 */
[----:B------:R-:W-:Y:S02]  /*9de0*/  FADD.FTZ R47, R70, R69 ;  /* 0x00000045462f7221 */ /* 0x000fe40000010000 */
[----:B----4-:R-:W-:Y:S01]  /*9df0*/  FADD.FTZ R48, R72, R71 ;  /* 0x0000004748307221 */ /* 0x010fe20000010000 */
        /* <DEDUP_REMOVED lines=53> */
.L_x_20287:
[----:B------:R-:W-:Y:S05]  /*a150*/  BSYNC B0 ;  /* 0x0000000000007941 */ /* 0x000fea0003800000 */
.L_x_20286:
[----:B------:R-:W1:Y:S01]  /*a160*/  S2R R91, SR_TID.X ;  /* 0x00000000005b7919 */ /* 0x000e620000002100 */
[----:B------:R-:W-:Y:S03]  /*a170*/  BSSY B0, `(.L_x_20288) ;  /* 0x0000068000007945 */ /* 0x000fe60003800000 */
[----:B------:R-:W-:Y:S01]  /*a180*/  BAR.SYNC.DEFER_BLOCKING 0x0 ;  /* 0x0000000000007b1d */ /* 0x000fe20000010000 */
[----:B-1----:R-:W-:-:S02]  /*a190*/  ISETP.GT.OR P1, PT, R91, 0x3f, P0 ;  /* 0x0000003f5b00780c */ /* 0x002fc40000724670 */
[----:B------:R-:W-:-:S11]  /*a1a0*/  LOP3.LUT R90, R91, 0xffffffe0, RZ, 0xc0, !PT ;  /* 0xffffffe05b5a7812 */ /* 0x000fd600078ec0ff */
        /* <DEDUP_REMOVED lines=100> */
.L_x_20289:
[----:B------:R-:W-:Y:S05]  /*a7f0*/  BSYNC B0 ;  /* 0x0000000000007941 */ /* 0x000fea0003800000 */
.L_x_20288:
[----:B------:R-:W-:Y:S01]  /*a800*/  BAR.SYNC.DEFER_BLOCKING 0x0 ;  /* 0x0000000000007b1d */ /* 0x000fe20000010000 */
[----:B------:R-:W-:Y:S02]  /*a810*/  ISETP.NE.OR P1, PT, R90, 0x20, P0 ;  /* 0x000000205a00780c */ /* 0x000fe40000725670 */
[----:B------:R-:W-:-:S03]  /*a820*/  IADD3 R51, R91, 0x1f, RZ ;  /* 0x0000001f5b337810 */ /* 0x000fc60007ffe0ff */
[----:B------:R-:W-:Y:S08]  /*a830*/  BSSY B0, `(.L_x_20290) ;  /* 0x0000035000007945 */ /* 0x000ff00003800000 */
[----:B------:R-:W-:Y:S05]  /*a840*/  @P1 BRA `(.L_x_20291) ;  /* 0x0000033000001947 */ /* 0x000fea0003800000 */
[----:B------:R-:W-:-:S04]  /*a850*/  SHF.R.S32.HI R50, RZ, 0x1f, R247 ;  /* 0x0000001fff327819 */ /* 0x000fc800000114f7 */
[----:B0-----:R-:W-:-:S04]  /*a860*/  LEA.HI R49, R50, R247, RZ, 0x3 ;  /* 0x000000f732317211 */ /* 0x001fc800078f18ff */
        /* <DEDUP_REMOVED lines=49> */
.L_x_20291:
[----:B------:R-:W-:Y:S05]  /*ab80*/  BSYNC B0 ;  /* 0x0000000000007941 */ /* 0x000fea0003800000 */
.L_x_20290:
        /* <DEDUP_REMOVED lines=104> */
.L_x_20293:
[----:B------:R-:W-:Y:S05]  /*b210*/  BSYNC B0 ;  /* 0x0000000000007941 */ /* 0x000fea0003800000 */
.L_x_20292:
        /* <DEDUP_REMOVED lines=8> */
[----:B0-----:R-:W-:Y:S02]  /*b2a0*/  LEA.HI R49, R50, R247, RZ, 0x3 ;  /* 0x000000f732317211 */ /* 0x001fe400078f18ff */
[----:B------:R-:W0:Y:S02]  /*b2b0*/  S2UR UR4, SR_CTAID.Z ;  /* 0x00000000000479c3 */ /* 0x000e240000002700 */
[----:B------:R-:W-:-:S04]  /*b2c0*/  SHF.R.S32.HI R49, RZ, 0x3, R49 ;  /* 0x00000003ff317819 */ /* 0x000fc80000011431 */
[C---:B------:R-:W-:Y:S02]  /*b2d0*/  IADD3 R51, R49.reuse, 0x8, RZ ;  /* 0x0000000831337810 */ /* 0x040fe40007ffe0ff */
[----:B------:R-:W2:Y:S01]  /*b2e0*/  S2UR UR5, SR_CTAID.X ;  /* 0x00000000000579c3 */ /* 0x000ea20000002500 */
[C---:B------:R-:W-:Y:S02]  /*b2f0*/  IADD3 R52, R49.reuse, 0xc, RZ ;  /* 0x0000000c31347810 */ /* 0x040fe40007ffe0ff */
[C---:B------:R-:W-:Y:S02]  /*b300*/  IADD3 R50, R49.reuse, 0x4, RZ ;  /* 0x0000000431327810 */ /* 0x040fe40007ffe0ff */
[C---:B------:R-:W-:Y:S02]  /*b310*/  IADD3 R61, R49.reuse, 0x1c, RZ ;  /* 0x0000001c313d7810 */ /* 0x040fe40007ffe0ff */
[C---:B------:R-:W-:Y:S01]  /*b320*/  IADD3 R69, R49.reuse, 0x2c, RZ ;  /* 0x0000002c31457810 */ /* 0x040fe20007ffe0ff */
[----:B-1----:R-:W-:Y:S01]  /*b330*/  UIMAD UR6, UR6, UR8, URZ ;  /* 0x00000008060672a4 */ /* 0x002fe2000f8e023f */
[----:B------:R-:W-:-:S02]  /*b340*/  IADD3 R77, R49, 0x3c, RZ ;  /* 0x0000003c314d7810 */ /* 0x000fc40007ffe0ff */
[C---:B------:R-:W-:Y:S01]  /*b350*/  IADD3 R85, R49.reuse, 0x4c, RZ ;  /* 0x0000004c31557810 */ /* 0x040fe20007ffe0ff */
[----:B------:R-:W-:Y:S01]  /*b360*/  UIMAD UR6, UR6, UR7, URZ ;  /* 0x00000007060672a4 */ /* 0x000fe2000f8e023f */
[C---:B------:R-:W-:Y:S02]  /*b370*/  IADD3 R93, R49.reuse, 0x5c, RZ ;  /* 0x0000005c315d7810 */ /* 0x040fe40007ffe0ff */
[C---:B------:R-:W-:Y:S01]  /*b380*/  IADD3 R101, R49.reuse, 0x6c, RZ ;  /* 0x0000006c31657810 */ /* 0x040fe20007ffe0ff */
[----:B0-----:R-:W-:Y:S01]  /*b390*/  UIMAD UR4, UR4, 0xc0, URZ ;  /* 0x000000c0040478a4 */ /* 0x001fe2000f8e023f */
[C---:B------:R-:W-:Y:S01]  /*b3a0*/  IADD3 R109, R49.reuse, 0x7c, RZ ;  /* 0x0000007c316d7810 */ /* 0x040fe20007ffe0ff */
[----:B------:R-:W-:Y:S01]  /*b3b0*/  USHF.R.S32.HI UR9, URZ, 0x1f, UR6 ;  /* 0x0000001f3f097899 */ /* 0x000fe20008011406 */
[C---:B------:R-:W-:Y:S02]  /*b3c0*/  IADD3 R117, R49.reuse, 0x8c, RZ ;  /* 0x0000008c31757810 */ /* 0x040fe40007ffe0ff */
[----:B------:R-:W-:Y:S01]  /*b3d0*/  IADD3 R125, R49, 0x9c, RZ ;  /* 0x0000009c317d7810 */ /* 0x000fe20007ffe0ff */
[----:B--2---:R-:W-:-:S02]  /*b3e0*/  UIMAD UR5, UR5, UR7, URZ ;  /* 0x00000007050572a4 */ /* 0x004fc4000f8e023f */
        /* <DEDUP_REMOVED lines=10> */
[----:B------:R-:W-:Y:S02]  /*b490*/  LEA R56, P2, R57, c[0x0][0x160], 0x2 ;  /* 0x0000580039387a11 */ /* 0x000fe400078410ff */
[----:B------:R-:W-:Y:S02]  /*b4a0*/  LEA R54, P3, R55, c[0x0][0x160], 0x2 ;  /* 0x0000580037367a11 */ /* 0x000fe400078610ff */
[----:B------:R-:W-:Y:S02]  /*b4b0*/  LEA.HI.X.SX32 R62, R50, UR7, 0x1, P1 ;  /* 0x00000007323e7c11 */ /* 0x000fe400088f0eff */
[----:B------:R-:W-:Y:S02]  /*b4c0*/  LEA.HI.X.SX32 R64, R49, UR7, 0x1, P0 ;  /* 0x0000000731407c11 */ /* 0x000fe400080f0eff */
[----:B------:R-:W-:-:S02]  /*b4d0*/  LEA R52, P0, R53, c[0x0][0x160], 0x2 ;  /* 0x0000580035347a11 */ /* 0x000fc400078010ff */
[----:B------:R-:W-:Y:S02]  /*b4e0*/  LEA R50, P1, R59, c[0x0][0x160], 0x2 ;  /* 0x000058003b327a11 */ /* 0x000fe400078210ff */
[----:B------:R-:W-:Y:S02]  /*b4f0*/  LEA.HI.X R57, R57, c[0x0][0x164], R60, 0x2, P2 ;  /* 0x0000590039397a11 */ /* 0x000fe400010f143c */
[----:B------:R-:W-:Y:S02]  /*b500*/  LEA.HI.X R55, R55, c[0x0][0x164], R58, 0x2, P3 ;  /* 0x0000590037377a11 */ /* 0x000fe400018f143a */
[C---:B------:R-:W-:Y:S02]  /*b510*/  IADD3 R58, R49.reuse, 0x10, RZ ;  /* 0x00000010313a7810 */ /* 0x040fe40007ffe0ff */
[----:B------:R-:W-:Y:S02]  /*b520*/  IADD3 R60, R49, 0x18, RZ ;  /* 0x00000018313c7810 */ /* 0x000fe40007ffe0ff */
[----:B------:R-:W-:-:S02]  /*b530*/  LEA.HI.X R53, R53, c[0x0][0x164], R64, 0x2, P0 ;  /* 0x0000590035357a11 */ /* 0x000fc400000f1440 */
[----:B------:R-:W-:Y:S02]  /*b540*/  LEA.HI.X R51, R59, c[0x0][0x164], R62, 0x2, P1 ;  /* 0x000059003b337a11 */ /* 0x000fe400008f143e */
[----:B------:R-:W-:Y:S01]  /*b550*/  IADD3 R59, R49, 0x14, RZ ;  /* 0x00000014313b7810 */ /* 0x000fe20007ffe0ff */
[----:B------:R-:W-:Y:S01]  /*b560*/  STG.E [R52.64], R0 ;  /* 0x0000000034007986 */ /* 0x000fe2000c10190a */
        /* <DEDUP_REMOVED lines=10> */
[----:B------:R-:W-:Y:S02]  /*b610*/  LEA R58, P0, R67, c[0x0][0x160], 0x2 ;  /* 0x00005800433a7a11 */ /* 0x000fe400078010ff */
[----:B------:R-:W-:Y:S02]  /*b620*/  LEA R62, P2, R63, c[0x0][0x160], 0x2 ;  /* 0x000058003f3e7a11 */ /* 0x000fe400078410ff */
[----:B------:R-:W-:Y:S02]  /*b630*/  LEA R60, P3, R66, c[0x0][0x160], 0x2 ;  /* 0x00005800423c7a11 */ /* 0x000fe400078610ff */
[----:B------:R-:W-:-:S02]  /*b640*/  LEA.HI.X.SX32 R70, R59, UR7, 0x1, P1 ;  /* 0x000000073b467c11 */ /* 0x000fc400088f0eff */
        /* <DEDUP_REMOVED lines=23> */
[----:B------:R-:W-:Y:S02]  /*b7c0*/  LEA.HI.X R69, R75, c[0x0][0x164], R76, 0x2, P2 ;  /* 0x000059004b457a11 */ /* 0x000fe400010f144c */
[----:B------:R-:W-:Y:S02]  /*b7d0*/  LEA R72, P0, R73, c[0x0][0x160], 0x2 ;  /* 0x0000580049487a11 */ /* 0x000fe400078010ff */
[----:B------:R-:W-:Y:S02]  /*b7e0*/  LEA.HI.X R67, R74, c[0x0][0x164], R67, 0x2, P3 ;  /* 0x000059004a437a11 */ /* 0x000fe400018f1443 */
[C---:B------:R-:W-:Y:S02]  /*b7f0*/  IADD3 R75, R49.reuse, 0x34, RZ ;  /* 0x00000034314b7810 */ /* 0x040fe40007ffe0ff */
[C---:B------:R-:W-:Y:S02]  /*b800*/  IADD3 R76, R49.reuse, 0x38, RZ ;  /* 0x00000038314c7810 */ /* 0x040fe40007ffe0ff */
[----:B------:R-:W-:-:S02]  /*b810*/  IADD3 R74, R49, 0x30, RZ ;  /* 0x00000030314a7810 */ /* 0x000fc40007ffe0ff */
[----:B------:R-:W-:Y:S02]  /*b820*/  LEA.HI.X R71, R71, c[0x0][0x164], R78, 0x2, P1 ;  /* 0x0000590047477a11 */ /* 0x000fe400008f144e */
        /* <DEDUP_REMOVED lines=11> */
[----:B------:R-:W-:Y:S01]  /*b8e0*/  LEA.HI.X.SX32 R75, R77, UR7, 0x1, P3 ;  /* 0x000000074d4b7c11 */ /* 0x000fe200098f0eff */
[----:B------:R-:W-:Y:S01]  /*b8f0*/  STG.E [R66.64], R12 ;  /* 0x0000000c42007986 */ /* 0x000fe2000c10190a */
        /* <DEDUP_REMOVED lines=126> */
[----:B------:R-:W-:Y:S01]  /*c0e0*/  IADD3 R133, P0, R122, UR4, RZ ;  /* 0x000000047a857c10 */ /* 0x000fe2000ff1e0ff */
[----:B------:R-:W-:Y:S01]  /*c0f0*/  STG.E [R120.64], R33 ;  /* 0x0000002178007986 */ /* 0x000fe2000c10190a */
[----:B------:R-:W-:Y:S02]  /*c100*/  IADD3 R131, P1, R123, UR4, RZ ;  /* 0x000000047b837c10 */ /* 0x000fe4000ff3e0ff */
[----:B------:R-:W-:Y:S01]  /*c110*/  IADD3 R127, P2, R124, UR4, RZ ;  /* 0x000000047c7f7c10 */ /* 0x000fe2000ff5e0ff */
[----:B------:R-:W-:Y:S01]  /*c120*/  STG.E [R118.64], R34 ;  /* 0x0000002276007986 */ /* 0x000fe2000c10190a */
[----:B------:R-:W-:-:S02]  /*c130*/  IADD3 R129, P3, R125, UR4, RZ ;  /* 0x000000047d817c10 */ /* 0x000fc4000ff7e0ff */
        /* <DEDUP_REMOVED lines=8> */
[----:B------:R-:W-:Y:S02]  /*c1c0*/  LEA.HI.X.SX32 R130, R125, UR7, 0x1, P3 ;  /* 0x000000077d827c11 */ /* 0x000fe400098f0eff */
[----:B------:R-:W-:Y:S02]  /*c1d0*/  LEA R128, P3, R129, c[0x0][0x160], 0x2 ;  /* 0x0000580081807a11 */ /* 0x000fe400078610ff */
[----:B------:R-:W-:Y:S02]  /*c1e0*/  LEA.HI.X R123, R133, c[0x0][0x164], R136, 0x2, P0 ;  /* 0x00005900857b7a11 */ /* 0x000fe400000f1488 */
[----:B------:R-:W-:Y:S02]  /*c1f0*/  LEA.HI.X R125, R131, c[0x0][0x164], R134, 0x2, P1 ;  /* 0x00005900837d7a11 */ /* 0x000fe400008f1486 */
[----:B------:R-:W-:Y:S01]  /*c200*/  LEA.HI.X R127, R127, c[0x0][0x164], R132, 0x2, P2 ;  /* 0x000059007f7f7a11 */ /* 0x000fe200010f1484 */
[----:B------:R-:W-:Y:S01]  /*c210*/  STG.E [R122.64], R37 ;  /* 0x000000257a007986 */ /* 0x000fe2000c10190a */
[----:B------:R-:W-:-:S02]  /*c220*/  IADD3 R133, R49, 0xac, RZ ;  /* 0x000000ac31857810 */ /* 0x000fc40007ffe0ff */
[C---:B------:R-:W-:Y:S01]  /*c230*/  IADD3 R131, R49.reuse, 0xa4, RZ ;  /* 0x000000a431837810 */ /* 0x040fe20007ffe0ff */
[----:B------:R-:W-:Y:S01]  /*c240*/  STG.E [R124.64], R38 ;  /* 0x000000267c007986 */ /* 0x000fe2000c10190a */
[----:B------:R-:W-:Y:S02]  /*c250*/  IADD3 R132, R49, 0xa8, RZ ;  /* 0x000000a831847810 */ /* 0x000fe40007ffe0ff */
[----:B------:R-:W-:Y:S01]  /*c260*/  LEA.HI.X R129, R129, c[0x0][0x164], R130, 0x2, P3 ;  /* 0x0000590081817a11 */ /* 0x000fe200018f1482 */
        /* <DEDUP_REMOVED lines=10> */
[----:B------:R-:W-:-:S02]  /*c310*/  LEA R136, P3, R137, c[0x0][0x160], 0x2 ;  /* 0x0000580089887a11 */ /* 0x000fc400078610ff */
[----:B------:R-:W-:Y:S02]  /*c320*/  LEA R132, P1, R139, c[0x0][0x160], 0x2 ;  /* 0x000058008b847a11 */ /* 0x000fe400078210ff */
[----:B------:R-:W-:Y:S02]  /*c330*/  LEA R134, P2, R135, c[0x0][0x160], 0x2 ;  /* 0x0000580087867a11 */ /* 0x000fe400078410ff */
[----:B------:R-:W-:Y:S02]  /*c340*/  LEA.HI.X.SX32 R144, R130, UR7, 0x1, P0 ;  /* 0x0000000782907c11 */ /* 0x000fe400080f0eff */
[----:B------:R-:W-:Y:S02]  /*c350*/  LEA R130, P0, R141, c[0x0][0x160], 0x2 ;  /* 0x000058008d827a11 */ /* 0x000fe400078010ff */
[----:B------:R-:W-:Y:S02]  /*c360*/  LEA.HI.X R137, R137, c[0x0][0x164], R138, 0x2, P3 ;  /* 0x0000590089897a11 */ /* 0x000fe400018f148a */
[----:B------:R-:W-:-:S02]  /*c370*/  LEA.HI.X R133, R139, c[0x0][0x164], R142, 0x2, P1 ;  /* 0x000059008b857a11 */ /* 0x000fc400008f148e */
[----:B------:R-:W-:Y:S02]  /*c380*/  LEA.HI.X R135, R135, c[0x0][0x164], R140, 0x2, P2 ;  /* 0x0000590087877a11 */ /* 0x000fe400010f148c */
[C---:B------:R-:W-:Y:S02]  /*c390*/  IADD3 R138, R49.reuse, 0xb0, RZ ;  /* 0x000000b0318a7810 */ /* 0x040fe40007ffe0ff */
[C---:B------:R-:W-:Y:S02]  /*c3a0*/  IADD3 R139, R49.reuse, 0xb4, RZ ;  /* 0x000000b4318b7810 */ /* 0x040fe40007ffe0ff */
[----:B------:R-:W-:Y:S02]  /*c3b0*/  IADD3 R140, R49, 0xb8, RZ ;  /* 0x000000b8318c7810 */ /* 0x000fe40007ffe0ff */
[----:B------:R-:W-:Y:S02]  /*c3c0*/  LEA.HI.X R131, R141, c[0x0][0x164], R144, 0x2, P0 ;  /* 0x000059008d837a11 */ /* 0x000fe400000f1490 */
[----:B------:R-:W-:-:S02]  /*c3d0*/  IADD3 R49, R49, 0xbc, RZ ;  /* 0x000000bc31317810 */ /* 0x000fc40007ffe0ff */
[----:B------:R-:W-:Y:S01]  /*c3e0*/  IADD3 R147, P0, R138, UR4, RZ ;  /* 0x000000048a937c10 */ /* 0x000fe2000ff1e0ff */
[----:B------:R-:W-:Y:S01]  /*c3f0*/  STG.E [R130.64], R41 ;  /* 0x0000002982007986 */ /* 0x000fe2000c10190a */
[----:B------:R-:W-:Y:S02]  /*c400*/  IADD3 R141, P1, R139, UR4, RZ ;  /* 0x000000048b8d7c10 */ /* 0x000fe4000ff3e0ff */
[----:B------:R-:W-:Y:S01]  /*c410*/  IADD3 R143, P2, R140, UR4, RZ ;  /* 0x000000048c8f7c10 */ /* 0x000fe2000ff5e0ff */
[----:B------:R-:W-:Y:S01]  /*c420*/  STG.E [R132.64], R42 ;  /* 0x0000002a84007986 */ /* 0x000fe2000c10190a */
[----:B------:R-:W-:Y:S02]  /*c430*/  IADD3 R145, P3, R49, UR4, RZ ;  /* 0x0000000431917c10 */ /* 0x000fe4000ff7e0ff */
[----:B------:R-:W-:Y:S01]  /*c440*/  LEA.HI.X.SX32 R152, R138, UR7, 0x1, P0 ;  /* 0x000000078a987c11 */ /* 0x000fe200080f0eff */
[----:B------:R-:W-:Y:S01]  /*c450*/  STG.E [R134.64], R43 ;  /* 0x0000002b86007986 */ /* 0x000fe2000c10190a */
[----:B------:R-:W-:-:S02]  /*c460*/  LEA.HI.X.SX32 R150, R139, UR7, 0x1, P1 ;  /* 0x000000078b967c11 */ /* 0x000fc400088f0eff */
[----:B------:R-:W-:Y:S01]  /*c470*/  LEA.HI.X.SX32 R148, R140, UR7, 0x1, P2 ;  /* 0x000000078c947c11 */ /* 0x000fe200090f0eff */
[----:B------:R-:W-:Y:S01]  /*c480*/  STG.E [R136.64], R44 ;  /* 0x0000002c88007986 */ /* 0x000fe2000c10190a */
[----:B------:R-:W-:Y:S02]  /*c490*/  LEA R138, P0, R147, c[0x0][0x160], 0x2 ;  /* 0x00005800938a7a11 */ /* 0x000fe400078010ff */
[----:B------:R-:W-:Y:S02]  /*c4a0*/  LEA R140, P1, R141, c[0x0][0x160], 0x2 ;  /* 0x000058008d8c7a11 */ /* 0x000fe400078210ff */
[----:B------:R-:W-:Y:S02]  /*c4b0*/  LEA.HI.X.SX32 R146, R49, UR7, 0x1, P3 ;  /* 0x0000000731927c11 */ /* 0x000fe400098f0eff */
[----:B------:R-:W-:Y:S02]  /*c4c0*/  LEA R142, P2, R143, c[0x0][0x160], 0x2 ;  /* 0x000058008f8e7a11 */ /* 0x000fe400078410ff */
        /* <DEDUP_REMOVED lines=10> */
.L_x_20294:
        /* <DEDUP_REMOVED lines=9> */
.L_x_24032:


//--------------------- .text._ZN4vllm25paged_attention_v1_kernelIffLi128ELi32ELi128ELNS_18Fp8KVCacheDataTypeE0ELb0EEEvPT_PKS2_PKT0_S8_ifPKiSA_iPKfiiiSC_SC_iiiii --------------------------
	.section	.text._ZN4vllm25paged_attention_v1_kernelIffLi128ELi32ELi128ELNS_18Fp8KVCacheDataTypeE0ELb0EEEvPT_PKS2_PKT0_S8_ifPKiSA_iPKfiiiSC_SC_iiiii,"ax",@progbits
	.sectioninfo	@"SHI_REGISTERS=168"
	.align	128
        .global         _ZN4vllm25paged_attention_v1_kernelIffLi128ELi32ELi128ELNS_18Fp8KVCacheDataTypeE0ELb0EEEvPT_PKS2_PKT0_S8_ifPKiSA_iPKfiiiSC_SC_iiiii
        .type           _ZN4vllm25paged_attention_v1_kernelIffLi128ELi32ELi128ELNS_18Fp8KVCacheDataTypeE0ELb0EEEvPT_PKS2_PKT0_S8_ifPKiSA_iPKfiiiSC_SC_iiiii,@function
        .size           _ZN4vllm25paged_attention_v1_kernelIffLi128ELi32ELi128ELNS_18Fp8KVCacheDataTypeE0ELb0EEEvPT_PKS2_PKT0_S8_ifPKiSA_iPKfiiiSC_SC_iiiii,(.L_x_24033 - _ZN4vllm25paged_attention_v1_kernelIffLi128ELi32ELi128ELNS_18Fp8KVCacheDataTypeE0ELb0EEEvPT_PKS2_PKT0_S8_ifPKiSA_iPKfiiiSC_SC_iiiii)
        .other          _ZN4vllm25paged_attention_v1_kernelIffLi128ELi32ELi128ELNS_18Fp8KVCacheDataTypeE0ELb0EEEvPT_PKS2_PKT0_S8_ifPKiSA_iPKfiiiSC_SC_iiiii,@"STO_CUDA_ENTRY STV_DEFAULT"
_ZN4vllm25paged_attention_v1_kernelIffLi128ELi32ELi128ELNS_18Fp8KVCacheDataTypeE0ELb0EEEvPT_PKS2_PKT0_S8_ifPKiSA_iPKfiiiSC_SC_iiiii:
.text._ZN4vllm25paged_attention_v1_kernelIffLi128ELi32ELi128ELNS_18Fp8KVCacheDataTypeE0ELb0EEEvPT_PKS2_PKT0_S8_ifPKiSA_iPKfiiiSC_SC_iiiii:
[----:B------:R-:W-:Y:S02]  /*0000*/  IMAD.MOV.U32 R1, RZ, RZ, c[0x0][0x28] ;  /* 0x00000a00ff017624 */ /* 0x000fe400078e00ff */
[----:B------:R-:W0:Y:S01]  /*0010*/  S2R R155, SR_CTAID.Y ;  /* 0x00000000009b7919 */ /* 0x000e220000002600 */
[----:B------:R-:W-:Y:S01]  /*0020*/  IMAD.MOV.U32 R2, RZ, RZ, 0x4 ;  /* 0x00000004ff027424 */ /* 0x000fe200078e00ff */
[----:B------:R-:W-:Y:S01]  /*0030*/  ULDC.64 UR10, c[0x0][0x118] ;  /* 0x00004600000a7ab9 */ /* 0x000fe20000000a00 */
[----:B------:R-:W-:Y:S01]  /*0040*/  ISETP.NE.U32.AND P0, PT, RZ, c[0x0][0x1a0], PT ;  /* 0x00006800ff007a0c */ /* 0x000fe20003f05070 */
[----:B------:R-:W1:Y:S01]  /*0050*/  S2R R6, SR_CTAID.X ;  /* 0x0000000000067919 */ /* 0x000e620000002500 */
[----:B0-----:R-:W-:-:S06]  /*0060*/  IMAD.WIDE R158, R155, R2, c[0x0][0x190] ;  /* 0x000064009b9e7625 */ /* 0x001fcc00078e0202 */
[----:B------:R-:W2:Y:S01]  /*0070*/  LDG.E.CONSTANT R158, [R158.64] ;  /* 0x0000000a9e9e7981 */ /* 0x000ea2000c1e9900 */
[----:B------:R-:W-:Y:S01]  /*0080*/  IABS R7, c[0x0][0x180] ;  /* 0x0000600000077a13 */ /* 0x000fe20000000000 */
[----:B------:R-:W-:Y:S01]  /*0090*/  IMAD.MOV.U32 R150, RZ, RZ, RZ ;  /* 0x000000ffff967224 */ /* 0x000fe200078e00ff */
[----:B------:R-:W-:Y:S02]  /*00a0*/  ISETP.NE.AND.EX P0, PT, RZ, c[0x0][0x1a4], PT, P0 ;  /* 0x00006900ff007a0c */ /* 0x000fe40003f05300 */
[----:B------:R-:W0:Y:S11]  /*00b0*/  I2F.RP R0, R7 ;  /* 0x0000000700007306 */ /* 0x000e360000209400 */
[----:B-1----:R-:W-:Y:S01]  /*00c0*/  @P0 IMAD.WIDE R2, R6, R2, c[0x0][0x1a0] ;  /* 0x0000680006020625 */ /* 0x002fe200078e0202 */
[----:B0-----:R-:W0:Y:S04]  /*00d0*/  MUFU.RCP R0, R0 ;  /* 0x0000000000007308 */ /* 0x001e280000001000 */
[----:B------:R1:W5:Y:S01]  /*00e0*/  @P0 LDG.E.CONSTANT R150, [R2.64] ;  /* 0x0000000a02960981 */ /* 0x000362000c1e9900 */
[----:B------:R-:W-:Y:S01]  /*00f0*/  ULDC UR4, c[0x0][0xc] ;  /* 0x0000030000047ab9 */ /* 0x000fe20000000800 */
[----:B------:R-:W-:Y:S01]  /*0100*/  BSSY B0, `(.L_x_20295) ;  /* 0x0000075000007945 */ /* 0x000fe20003800000 */
[----:B------:R-:W-:Y:S01]  /*0110*/  ULDC UR5, c[0x0][0x180] ;  /* 0x0000600000057ab9 */ /* 0x000fe20000000800 */
[----:B------:R-:W3:Y:S01]  /*0120*/  S2R R153, SR_TID.X ;  /* 0x0000000000997919 */ /* 0x000ee20000002100 */
[----:B------:R-:W-:Y:S01]  /*0130*/  ULOP3.LUT UR4, UR4, UR5, URZ, 0x3c, !UPT ;  /* 0x0000000504047292 */ /* 0x000fe2000f8e3c3f */
[----:B-1----:R-:W-:-:S05]  /*0140*/  IABS R2, c[0x0][0xc] ;  /* 0x0000030000027a13 */ /* 0x002fca0000000000 */
[----:B------:R-:W-:Y:S02]  /*0150*/  ISETP.LE.AND P2, PT, RZ, UR4, PT ;  /* 0x00000004ff007c0c */ /* 0x000fe4000bf43270 */
[----:B0-----:R-:W-:-:S04]  /*0160*/  IADD3 R4, R0, 0xffffffe, RZ ;  /* 0x0ffffffe00047810 */ /* 0x001fc80007ffe0ff */
        /* <DEDUP_REMOVED lines=39> */
[----:B------:R-:W-:Y:S02]  /*03e0*/  LEA.HI R2, R2, R153, RZ, 0x5 ;  /* 0x0000009902027211 */ /* 0x000fe400078f28ff */
[----:B------:R-:W-:Y:S02]  /*03f0*/  @P0 IADD3 R0, R0, 0x1, RZ ;  /* 0x0000000100000810 */ /* 0x000fe40007ffe0ff */
[C---:B------:R-:W-:Y:S02]  /*0400*/  ISETP.GT.AND P0, PT, R153.reuse, 0x1f, PT ;  /* 0x0000001f9900780c */ /* 0x040fe40003f04270 */
[----:B------:R-:W-:Y:S01]  /*0410*/  LOP3.LUT R156, R2, 0xffffffe0, RZ, 0xc0, !PT ;  /* 0xffffffe0029c7812 */ /* 0x000fe200078ec0ff */
[----:B------:R-:W-:Y:S01]  /*0420*/  @!P2 IMAD.MOV R0, RZ, RZ, -R0 ;  /* 0x000000ffff00a224 */ /* 0x000fe200078e0a00 */
[----:B------:R-:W-:Y:S02]  /*0430*/  SHF.R.S32.HI R157, RZ, 0x5, R2 ;  /* 0x00000005ff9d7819 */ /* 0x000fe40000011402 */
[----:B------:R-:W-:Y:S01]  /*0440*/  @!P1 LOP3.LUT R0, RZ, R9, RZ, 0x33, !PT ;  /* 0x00000009ff009212 */ /* 0x000fe200078e33ff */
        /* <DEDUP_REMOVED lines=27> */
.L_x_20299:
        /* <DEDUP_REMOVED lines=11> */
.L_x_20298:
[----:B------:R-:W-:Y:S05]  /*06b0*/  BSYNC B1 ;  /* 0x0000000000017941 */ /* 0x000fea0003800000 */
.L_x_20297:
        /* <DEDUP_REMOVED lines=8> */
.L_x_20300:
        /* <DEDUP_REMOVED lines=17> */
.L_x_20296:
[----:B------:R-:W-:Y:S05]  /*0850*/  BSYNC B0 ;  /* 0x0000000000007941 */ /* 0x000fea0003800000 */
.L_x_20295:
        /* <DEDUP_REMOVED lines=11> */
[----:B------:R-:W-:Y:S02]  /*0910*/  IMAD.SHL.U32 R133, R156, 0x4, RZ ;  /* 0x000000049c857824 */ /* 0x000fe400078e00ff */
[----:B------:R-:W-:Y:S01]  /*0920*/  IMAD.MOV.U32 R152, RZ, RZ, c[0x0][0x1ac] ;  /* 0x00006b00ff987624 */ /* 0x000fe200078e00ff */
[----:B------:R-:W2:Y:S02]  /*0930*/  LDS.128 R120, [0x20] ;  /* 0x00002000ff787984 */ /* 0x000ea40000000c00 */
[----:B------:R-:W-:-:S02]  /*0940*/  IADD3 R160, P1, R132, R133, RZ ;  /* 0x0000008584a07210 */ /* 0x000fc40007f3e0ff */
[----:B------:R-:W3:Y:S01]  /*0950*/  LDS.128 R116, [0x30] ;  /* 0x00003000ff747984 */ /* 0x000ee20000000c00 */
[----:B------:R-:W-:Y:S02]  /*0960*/  SHF.R.S32.HI R133, RZ, 0x1f, R133 ;  /* 0x0000001fff857819 */ /* 0x000fe40000011485 */
[----:B------:R-:W-:Y:S01]  /*0970*/  SHF.R.S32.HI R152, RZ, 0x1f, R152 ;  /* 0x0000001fff987819 */ /* 0x000fe20000011498 */
[----:B------:R-:W4:Y:S01]  /*0980*/  LDS.128 R112, [0x40] ;  /* 0x00004000ff707984 */ /* 0x000f220000000c00 */
[----:B------:R-:W-:-:S03]  /*0990*/  LEA.HI.X.SX32 R161, R132, R133, 0x1, P1 ;  /* 0x0000008584a17211 */ /* 0x000fc600008f0eff */
        /* <DEDUP_REMOVED lines=28> */
[----:B-1234-:R-:W-:Y:S02]  /*0b60*/  IMAD.MOV.U32 R154, RZ, RZ, -0x800001 ;  /* 0xff7fffffff9a7424 */ /* 0x01efe400078e00ff */
[----:B------:R-:W-:-:S05]  /*0b70*/  IMAD.MOV.U32 R159, RZ, RZ, R157 ;  /* 0x000000ffff9f7224 */ /* 0x000fca00078e009d */
.L_x_20304:
        /* <DEDUP_REMOVED lines=23> */
[----:B----4-:R-:W-:Y:S02]  /*0cf0*/  FFMA.FTZ R132, R121, R141, R132 ;  /* 0x0000008d79847223 */ /* 0x010fe40000010084 */
[----:B------:R-:W-:Y:S02]  /*0d00*/  FFMA.FTZ R133, R122, R142, R133 ;  /* 0x0000008e7a857223 */ /* 0x000fe40000010085 */
[----:B------:R-:W-:Y:S02]  /*0d10*/  FFMA.FTZ R134, R123, R143, R134 ;  /* 0x0000008f7b867223 */ /* 0x000fe40000010086 */
[----:B-----5:R-:W-:Y:S02]  /*0d20*/  FFMA.FTZ R148, R117, R145, R132 ;  /* 0x0000009175947223 */ /* 0x020fe40000010084 */
[----:B------:R-:W-:Y:S02]  /*0d30*/  FFMA.FTZ R151, R118, R146, R133 ;  /* 0x0000009276977223 */ /* 0x000fe40000010085 */
[----:B------:R-:W-:-:S02]  /*0d40*/  FFMA.FTZ R150, R119, R147, R134 ;  /* 0x0000009377967223 */ /* 0x000fc40000010086 */
[----:B------:R-:W2:Y:S01]  /*0d50*/  LDG.E.128.CONSTANT R132, [R162.64+0x800] ;  /* 0x0008000aa2847981 */ /* 0x000ea2000c1e9d00 */
[----:B------:R-:W-:-:S03]  /*0d60*/  FFMA.FTZ R149, R128, R136, R149 ;  /* 0x0000008880957223 */ /* 0x000fc60000010095 */
[----:B------:R-:W3:Y:S01]  /*0d70*/  LDG.E.128.CONSTANT R136, [R162.64+0xa00] ;  /* 0x000a000aa2887981 */ /* 0x000ee2000c1e9d00 */
[----:B------:R-:W-:-:S03]  /*0d80*/  FFMA.FTZ R149, R120, R140, R149 ;  /* 0x0000008c78957223 */ /* 0x000fc60000010095 */
[----:B------:R-:W4:Y:S01]  /*0d90*/  LDG.E.128.CONSTANT R140, [R162.64+0xc00] ;  /* 0x000c000aa28c7981 */ /* 0x000f22000c1e9d00 */
[----:B------:R-:W-:-:S03]  /*0da0*/  FFMA.FTZ R149, R116, R144, R149 ;  /* 0x0000009074957223 */ /* 0x000fc60000010095 */
[----:B------:R-:W5:Y:S01]  /*0db0*/  LDG.E.128.CONSTANT R144, [R162.64+0xe00] ;  /* 0x000e000aa2907981 */ /* 0x000f62000c1e9d00 */
[----:B--2---:R-:W-:Y:S02]  /*0dc0*/  FFMA.FTZ R149, R112, R132, R149 ;  /* 0x0000008470957223 */ /* 0x004fe40000010095 */
[----:B------:R-:W-:Y:S02]  /*0dd0*/  FFMA.FTZ R148, R113, R133, R148 ;  /* 0x0000008571947223 */ /* 0x000fe40000010094 */
[----:B------:R-:W-:Y:S02]  /*0de0*/  FFMA.FTZ R151, R114, R134, R151 ;  /* 0x0000008672977223 */ /* 0x000fe40000010097 */
[----:B------:R-:W-:Y:S02]  /*0df0*/  FFMA.FTZ R150, R115, R135, R150 ;  /* 0x0000008773967223 */ /* 0x000fe40000010096 */
[----:B------:R-:W2:Y:S01]  /*0e00*/  LDG.E.128.CONSTANT R132, [R162.64+0x1000] ;  /* 0x0010000aa2847981 */ /* 0x000ea2000c1e9d00 */
[----:B---3--:R-:W-:-:S02]  /*0e10*/  FFMA.FTZ R149, R108, R136, R149 ;  /* 0x000000886c957223 */ /* 0x008fc40000010095 */
[----:B------:R-:W-:Y:S02]  /*0e20*/  FFMA.FTZ R148, R109, R137, R148 ;  /* 0x000000896d947223 */ /* 0x000fe40000010094 */
[----:B------:R-:W-:Y:S02]  /*0e30*/  FFMA.FTZ R151, R110, R138, R151 ;  /* 0x0000008a6e977223 */ /* 0x000fe40000010097 */
[----:B------:R-:W-:Y:S02]  /*0e40*/  FFMA.FTZ R150, R111, R139, R150 ;  /* 0x0000008b6f967223 */ /* 0x000fe40000010096 */
[----:B------:R-:W3:Y:S01]  /*0e50*/  LDG.E.128.CONSTANT R136, [R162.64+0x1200] ;  /* 0x0012000aa2887981 */ /* 0x000ee2000c1e9d00 */
[----:B----4-:R-:W-:Y:S02]  /*0e60*/  FFMA.FTZ R149, R104, R140, R149 ;  /* 0x0000008c68957223 */ /* 0x010fe40000010095 */
        /* <DEDUP_REMOVED lines=8> */
[----:B------:R-:W5:Y:S01]  /*0ef0*/  LDG.E.128.CONSTANT R144, [R162.64+0x1600] ;  /* 0x0016000aa2907981 */ /* 0x000f62000c1e9d00 */
[----:B--2---:R-:W-:-:S02]  /*0f00*/  FFMA.FTZ R149, R96, R132, R149 ;  /* 0x0000008460957223 */ /* 0x004fc40000010095 */
[----:B------:R-:W-:Y:S02]  /*0f10*/  FFMA.FTZ R148, R97, R133, R148 ;  /* 0x0000008561947223 */ /* 0x000fe40000010094 */
[----:B------:R-:W-:Y:S02]  /*0f20*/  FFMA.FTZ R151, R98, R134, R151 ;  /* 0x0000008662977223 */ /* 0x000fe40000010097 */
[----:B------:R-:W-:Y:S02]  /*0f30*/  FFMA.FTZ R150, R99, R135, R150 ;  /* 0x0000008763967223 */ /* 0x000fe40000010096 */
[----:B------:R-:W2:Y:S01]  /*0f40*/  LDG.E.128.CONSTANT R132, [R162.64+0x1800] ;  /* 0x0018000aa2847981 */ /* 0x000ea2000c1e9d00 */
[----:B---3--:R-:W-:Y:S02]  /*0f50*/  FFMA.FTZ R149, R92, R136, R149 ;  /* 0x000000885c957223 */ /* 0x008fe40000010095 */
[----:B------:R-:W-:Y:S02]  /*0f60*/  FFMA.FTZ R148, R93, R137, R148 ;  /* 0x000000895d947223 */ /* 0x000fe40000010094 */
[----:B------:R-:W-:-:S02]  /*0f70*/  FFMA.FTZ R151, R94, R138, R151 ;  /* 0x0000008a5e977223 */ /* 0x000fc40000010097 */
[----:B------:R-:W-:Y:S02]  /*0f80*/  FFMA.FTZ R150, R95, R139, R150 ;  /* 0x0000008b5f967223 */ /* 0x000fe40000010096 */
[----:B------:R-:W3:Y:S01]  /*0f90*/  LDG.E.128.CONSTANT R136, [R162.64+0x1a00] ;  /* 0x001a000aa2887981 */ /* 0x000ee2000c1e9d00 */
[----:B----4-:R-:W-:Y:S02]  /*0fa0*/  FFMA.FTZ R149, R88, R140, R149 ;  /* 0x0000008c58957223 */ /* 0x010fe40000010095 */
[----:B------:R-:W-:Y:S02]  /*0fb0*/  FFMA.FTZ R148, R89, R141, R148 ;  /* 0x0000008d59947223 */ /* 0x000fe40000010094 */
[----:B------:R-:W-:Y:S02]  /*0fc0*/  FFMA.FTZ R151, R90, R142, R151 ;  /* 0x0000008e5a977223 */ /* 0x000fe40000010097 */
[----:B------:R-:W-:Y:S02]  /*0fd0*/  FFMA.FTZ R150, R91, R143, R150 ;  /* 0x0000008f5b967223 */ /* 0x000fe40000010096 */
[----:B------:R-:W4:Y:S01]  /*0fe0*/  LDG.E.128.CONSTANT R140, [R162.64+0x1c00] ;  /* 0x001c000aa28c7981 */ /* 0x000f22000c1e9d00 */
[----:B-----5:R-:W-:-:S02]  /*0ff0*/  FFMA.FTZ R149, R84, R144, R149 ;  /* 0x0000009054957223 */ /* 0x020fc40000010095 */
        /* <DEDUP_REMOVED lines=8> */
[----:B------:R-:W2:Y:S01]  /*1080*/  LDG.E.128.CONSTANT R132, [R162.64+0x2000] ;  /* 0x0020000aa2847981 */ /* 0x000ea2000c1e9d00 */
[----:B---3--:R-:W-:Y:S02]  /*1090*/  FFMA.FTZ R149, R76, R136, R149 ;  /* 0x000000884c957223 */ /* 0x008fe40000010095 */
[----:B------:R-:W-:Y:S02]  /*10a0*/  FFMA.FTZ R148, R77, R137, R148 ;  /* 0x000000894d947223 */ /* 0x000fe40000010094 */
[----:B------:R-:W-:Y:S02]  /*10b0*/  FFMA.FTZ R151, R78, R138, R151 ;  /* 0x0000008a4e977223 */ /* 0x000fe40000010097 */
[----:B------:R-:W-:Y:S02]  /*10c0*/  FFMA.FTZ R150, R79, R139, R150 ;  /* 0x0000008b4f967223 */ /* 0x000fe40000010096 */
[----:B------:R-:W3:Y:S01]  /*10d0*/  LDG.E.128.CONSTANT R136, [R162.64+0x2200] ;  /* 0x0022000aa2887981 */ /* 0x000ee2000c1e9d00 */
[----:B----4-:R-:W-:-:S02]  /*10e0*/  FFMA.FTZ R149, R72, R140, R149 ;  /* 0x0000008c48957223 */ /* 0x010fc40000010095 */
[----:B------:R-:W-:Y:S02]  /*10f0*/  FFMA.FTZ R148, R73, R141, R148 ;  /* 0x0000008d49947223 */ /* 0x000fe40000010094 */
[----:B------:R-:W-:Y:S02]  /*1100*/  FFMA.FTZ R151, R74, R142, R151 ;  /* 0x0000008e4a977223 */ /* 0x000fe40000010097 */
[----:B------:R-:W-:Y:S02]  /*1110*/  FFMA.FTZ R150, R75, R143, R150 ;  /* 0x0000008f4b967223 */ /* 0x000fe40000010096 */
[----:B------:R-:W4:Y:S01]  /*1120*/  LDG.E.128.CONSTANT R140, [R162.64+0x2400] ;  /* 0x0024000aa28c7981 */ /* 0x000f22000c1e9d00 */
[----:B-----5:R-:W-:Y:S02]  /*1130*/  FFMA.FTZ R149, R68, R144, R149 ;  /* 0x0000009044957223 */ /* 0x020fe40000010095 */
[----:B------:R-:W-:Y:S02]  /*1140*/  FFMA.FTZ R148, R69, R145, R148 ;  /* 0x0000009145947223 */ /* 0x000fe40000010094 */
[----:B------:R-:W-:-:S02]  /*1150*/  FFMA.FTZ R151, R70, R146, R151 ;  /* 0x0000009246977223 */ /* 0x000fc40000010097 */
[----:B------:R-:W-:Y:S02]  /*1160*/  FFMA.FTZ R150, R71, R147, R150 ;  /* 0x0000009347967223 */ /* 0x000fe40000010096 */
        /* <DEDUP_REMOVED lines=59> */
[----:B------:R-:W2:Y:S01]  /*1520*/  LDG.E.128.CONSTANT R148, [R162.64+0x3e00] ;  /* 0x003e000aa2947981 */ /* 0x000ea2000c1e9d00 */
[----:B------:R-:W-:Y:S02]  /*1530*/  FFMA.FTZ R164, R23, R135, R164 ;  /* 0x0000008717a47223 */ /* 0x000fe400000100a4 */
[----:B---3--:R-:W-:Y:S02]  /*1540*/  FFMA.FTZ R165, R16, R136, R165 ;  /* 0x0000008810a57223 */ /* 0x008fe400000100a5 */
[----:B------:R-:W-:Y:S02]  /*1550*/  FFMA.FTZ R132, R17, R137, R132 ;  /* 0x0000008911847223 */ /* 0x000fe40000010084 */
[----:B------:R-:W-:Y:S02]  /*1560*/  FFMA.FTZ R133, R18, R138, R133 ;  /* 0x0000008a12857223 */ /* 0x000fe40000010085 */
[----:B----4-:R-:W-:Y:S02]  /*1570*/  FFMA.FTZ R165, R12, R140, R165 ;  /* 0x0000008c0ca57223 */ /* 0x010fe400000100a5 */
[----:B------:R-:W-:-:S02]  /*1580*/  FFMA.FTZ R132, R13, R141, R132 ;  /* 0x0000008d0d847223 */ /* 0x000fc40000010084 */
[----:B------:R-:W-:Y:S02]  /*1590*/  FFMA.FTZ R164, R19, R139, R164 ;  /* 0x0000008b13a47223 */ /* 0x000fe400000100a4 */
[----:B------:R-:W-:Y:S02]  /*15a0*/  FFMA.FTZ R133, R14, R142, R133 ;  /* 0x0000008e0e857223 */ /* 0x000fe40000010085 */
[----:B-----5:R-:W-:Y:S02]  /*15b0*/  FFMA.FTZ R165, R8, R144, R165 ;  /* 0x0000009008a57223 */ /* 0x020fe400000100a5 */
[----:B------:R-:W-:Y:S02]  /*15c0*/  FFMA.FTZ R132, R9, R145, R132 ;  /* 0x0000009109847223 */ /* 0x000fe40000010084 */
[----:B------:R-:W-:Y:S02]  /*15d0*/  FFMA.FTZ R164, R15, R143, R164 ;  /* 0x0000008f0fa47223 */ /* 0x000fe400000100a4 */
[----:B------:R-:W-:-:S02]  /*15e0*/  FFMA.FTZ R133, R10, R146, R133 ;  /* 0x000000920a857223 */ /* 0x000fc40000010085 */
[----:B--2---:R-:W-:Y:S02]  /*15f0*/  FFMA.FTZ R148, R4, R148, R165 ;  /* 0x0000009404947223 */ /* 0x004fe400000100a5 */
[----:B------:R-:W-:Y:S02]  /*1600*/  FFMA.FTZ R149, R5, R149, R132 ;  /* 0x0000009505957223 */ /* 0x000fe40000010084 */
[----:B------:R-:W-:Y:S02]  /*1610*/  FFMA.FTZ R164, R11, R147, R164 ;  /* 0x000000930ba47223 */ /* 0x000fe400000100a4 */
[----:B------:R-:W-:Y:S02]  /*1620*/  FFMA.FTZ R133, R6, R150, R133 ;  /* 0x0000009606857223 */ /* 0x000fe40000010085 */
[----:B------:R-:W-:Y:S02]  /*1630*/  FADD.FTZ R148, R148, R149 ;  /* 0x0000009594947221 */ /* 0x000fe40000010000 */
[----:B------:R-:W-:-:S02]  /*1640*/  FFMA.FTZ R151, R7, R151, R164 ;  /* 0x0000009707977223 */ /* 0x000fc400000100a4 */
[----:B------:R-:W-:Y:S02]  /*1650*/  FADD.FTZ R148, R133, R148 ;  /* 0x0000009485947221 */ /* 0x000fe40000010000 */
[----:B------:R-:W-:Y:S02]  /*1660*/  IMAD R133, R159, 0x20, R156 ;  /* 0x000000209f857824 */ /* 0x000fe400078e029c */
[----:B------:R-:W-:-:S03]  /*1670*/  FADD.FTZ R148, R151, R148 ;  /* 0x0000009497947221 */ /* 0x000fc60000010000 */
[----:B------:R-:W-:Y:S01]  /*1680*/  ISETP.GE.AND P0, PT, R133, R158, PT ;  /* 0x0000009e8500720c */ /* 0x000fe20003f06270 */
[----:B------:R-:W-:-:S05]  /*1690*/  FFMA.FTZ R135, R148, c[0x0][0x184], RZ ;  /* 0x0000610094877a23 */ /* 0x000fca00000100ff */
[----:B------:R-:W-:Y:S02]  /*16a0*/  FSEL R132, R135, RZ, !P0 ;  /* 0x000000ff87847208 */ /* 0x000fe40004000000 */
[----:B------:R-:W-:-:S03]  /*16b0*/  IADD3 R159, R159, 0x4, RZ ;  /* 0x000000049f9f7810 */ /* 0x000fc60007ffe0ff */
[----:B------:R0:W-:Y:S01]  /*16c0*/  STS [R133.X4+0x220], R132 ;  /* 0x0002208485007388 */ /* 0x0001e20000004800 */
[----:B------:R-:W-:Y:S02]  /*16d0*/  ISETP.GE.AND P1, PT, R159, R2, PT ;  /* 0x000000029f00720c */ /* 0x000fe40003f26270 */
[----:B------:R-:W-:-:S11]  /*16e0*/  @!P0 FMNMX.FTZ R154, R154, R135, !PT ;  /* 0x000000879a9a8209 */ /* 0x000fd60007810000 */
[----:B0-----:R-:W-:Y:S05]  /*16f0*/  @!P1 BRA `(.L_x_20304) ;  /* 0xfffff48000009947 */ /* 0x001fea000383ffff */
[----:B------:R-:W-:Y:S05]  /*1700*/  BRA `(.L_x_20302) ;  /* 0x00000c0000007947 */ /* 0x000fea0003800000 */
.L_x_20303:
[----:B-1234-:R-:W-:Y:S01]  /*1710*/  IADD3 R149, -R158, 0x1, RZ ;  /* 0x000000019e957810 */ /* 0x01efe20007ffe1ff */
[----:B------:R-:W-:Y:S02]  /*1720*/  IMAD.MOV.U32 R154, RZ, RZ, -0x800001 ;  /* 0xff7fffffff9a7424 */ /* 0x000fe400078e00ff */
[----:B------:R-:W-:-:S05]  /*1730*/  IMAD.MOV.U32 R148, RZ, RZ, R157 ;  /* 0x000000ffff947224 */ /* 0x000fca00078e009d */
.L_x_20305:
        /* <DEDUP_REMOVED lines=26> */
[----:B------:R-:W2:Y:S01]  /*18e0*/  LDG.E.128.CONSTANT R140, [R162.64+0x800] ;  /* 0x0008000aa28c7981 */ /* 0x000ea2000c1e9d00 */
[----:B----4-:R-:W-:Y:S02]  /*18f0*/  FFMA.FTZ R159, R120, R144, R151 ;  /* 0x00000090789f7223 */ /* 0x010fe40000010097 */
[----:B------:R-:W-:Y:S02]  /*1900*/  FFMA.FTZ R136, R121, R145, R136 ;  /* 0x0000009179887223 */ /* 0x000fe40000010088 */
[----:B------:R-:W-:Y:S02]  /*1910*/  FFMA.FTZ R151, R122, R146, R137 ;  /* 0x000000927a977223 */ /* 0x000fe40000010089 */
[----:B------:R-:W-:Y:S02]  /*1920*/  FFMA.FTZ R164, R123, R147, R138 ;  /* 0x000000937ba47223 */ /* 0x000fe4000001008a */
[----:B------:R-:W3:Y:S01]  /*1930*/  LDG.E.128.CONSTANT R144, [R162.64+0xa00] ;  /* 0x000a000aa2907981 */ /* 0x000ee2000c1e9d00 */
[----:B-----5:R-:W-:-:S02]  /*1940*/  FFMA.FTZ R159, R116, R132, R159 ;  /* 0x00000084749f7223 */ /* 0x020fc4000001009f */
[----:B------:R-:W-:Y:S02]  /*1950*/  FFMA.FTZ R132, R117, R133, R136 ;  /* 0x0000008575847223 */ /* 0x000fe40000010088 */
[----:B------:R-:W4:Y:S01]  /*1960*/  LDG.E.128.CONSTANT R136, [R162.64+0xc00] ;  /* 0x000c000aa2887981 */ /* 0x000f22000c1e9d00 */
[----:B------:R-:W-:Y:S02]  /*1970*/  FFMA.FTZ R151, R118, R134, R151 ;  /* 0x0000008676977223 */ /* 0x000fe40000010097 */
[----:B------:R-:W-:Y:S02]  /*1980*/  FFMA.FTZ R164, R119, R135, R164 ;  /* 0x0000008777a47223 */ /* 0x000fe400000100a4 */
        /* <DEDUP_REMOVED lines=92> */
[----:B---3--:R-:W-:-:S02]  /*1f50*/  FFMA.FTZ R159, R36, R144, R159 ;  /* 0x00000090249f7223 */ /* 0x008fc4000001009f */
[----:B------:R-:W-:Y:S02]  /*1f60*/  FFMA.FTZ R132, R37, R145, R132 ;  /* 0x0000009125847223 */ /* 0x000fe40000010084 */
[----:B----4-:R-:W-:Y:S02]  /*1f70*/  FFMA.FTZ R159, R32, R136, R159 ;  /* 0x00000088209f7223 */ /* 0x010fe4000001009f */
[----:B------:R-:W-:Y:S02]  /*1f80*/  FFMA.FTZ R136, R33, R137, R132 ;  /* 0x0000008921887223 */ /* 0x000fe40000010084 */
[----:B------:R-:W2:Y:S01]  /*1f90*/  LDG.E.128.CONSTANT R132, [R162.64+0x3200] ;  /* 0x0032000aa2847981 */ /* 0x000ea2000c1e9d00 */
[----:B------:R-:W-:Y:S02]  /*1fa0*/  FFMA.FTZ R151, R42, R142, R151 ;  /* 0x0000008e2a977223 */ /* 0x000fe40000010097 */
[----:B------:R-:W-:Y:S02]  /*1fb0*/  FFMA.FTZ R164, R43, R143, R164 ;  /* 0x0000008f2ba47223 */ /* 0x000fe400000100a4 */
[----:B------:R-:W3:Y:S01]  /*1fc0*/  LDG.E.128.CONSTANT R140, [R162.64+0x3400] ;  /* 0x0034000aa28c7981 */ /* 0x000ee2000c1e9d00 */
[----:B------:R-:W-:-:S02]  /*1fd0*/  FFMA.FTZ R151, R38, R146, R151 ;  /* 0x0000009226977223 */ /* 0x000fc40000010097 */
        /* <DEDUP_REMOVED lines=8> */
[----:B---3--:R-:W-:Y:S02]  /*2060*/  FFMA.FTZ R159, R24, R140, R159 ;  /* 0x0000008c189f7223 */ /* 0x008fe4000001009f */
[----:B------:R-:W-:Y:S02]  /*2070*/  FFMA.FTZ R133, R26, R142, R151 ;  /* 0x0000008e1a857223 */ /* 0x000fe40000010097 */
[----:B------:R-:W-:Y:S02]  /*2080*/  FFMA.FTZ R132, R27, R143, R164 ;  /* 0x0000008f1b847223 */ /* 0x000fe400000100a4 */
[----:B------:R-:W-:Y:S02]  /*2090*/  FFMA.FTZ R136, R25, R141, R136 ;  /* 0x0000008d19887223 */ /* 0x000fe40000010088 */
[----:B----4-:R-:W-:Y:S01]  /*20a0*/  FFMA.FTZ R151, R20, R144, R159 ;  /* 0x0000009014977223 */ /* 0x010fe2000001009f */
[----:B------:R-:W2:Y:S01]  /*20b0*/  LDG.E.128.CONSTANT R140, [R162.64+0x3c00] ;  /* 0x003c000aa28c7981 */ /* 0x000ea2000c1e9d00 */
[----:B------:R-:W-:-:S02]  /*20c0*/  FFMA.FTZ R159, R22, R146, R133 ;  /* 0x00000092169f7223 */ /* 0x000fc40000010085 */
[----:B------:R-:W-:Y:S02]  /*20d0*/  FFMA.FTZ R165, R23, R147, R132 ;  /* 0x0000009317a57223 */ /* 0x000fe40000010084 */
[----:B------:R-:W3:Y:S01]  /*20e0*/  LDG.E.128.CONSTANT R132, [R162.64+0x3800] ;  /* 0x0038000aa2847981 */ /* 0x000ee2000c1e9d00 */
[----:B------:R-:W-:-:S03]  /*20f0*/  FFMA.FTZ R164, R21, R145, R136 ;  /* 0x0000009115a47223 */ /* 0x000fc60000010088 */
[----:B------:R-:W4:Y:S04]  /*2100*/  LDG.E.128.CONSTANT R136, [R162.64+0x3a00] ;  /* 0x003a000aa2887981 */ /* 0x000f28000c1e9d00 */
[----:B------:R-:W5:Y:S01]  /*2110*/  LDG.E.128.CONSTANT R144, [R162.64+0x3e00] ;  /* 0x003e000aa2907981 */ /* 0x000f62000c1e9d00 */
[----:B---3--:R-:W-:Y:S02]  /*2120*/  FFMA.FTZ R151, R16, R132, R151 ;  /* 0x0000008410977223 */ /* 0x008fe40000010097 */
[----:B------:R-:W-:Y:S02]  /*2130*/  FFMA.FTZ R164, R17, R133, R164 ;  /* 0x0000008511a47223 */ /* 0x000fe400000100a4 */
[----:B------:R-:W-:Y:S02]  /*2140*/  FFMA.FTZ R159, R18, R134, R159 ;  /* 0x00000086129f7223 */ /* 0x000fe4000001009f */
[----:B----4-:R-:W-:-:S02]  /*2150*/  FFMA.FTZ R151, R12, R136, R151 ;  /* 0x000000880c977223 */ /* 0x010fc40000010097 */
[----:B------:R-:W-:Y:S02]  /*2160*/  FFMA.FTZ R164, R13, R137, R164 ;  /* 0x000000890da47223 */ /* 0x000fe400000100a4 */
[----:B------:R-:W-:Y:S02]  /*2170*/  IMAD R133, R148, 0x20, R156 ;  /* 0x0000002094857824 */ /* 0x000fe400078e029c */
[----:B------:R-:W-:Y:S02]  /*2180*/  FFMA.FTZ R132, R19, R135, R165 ;  /* 0x0000008713847223 */ /* 0x000fe400000100a5 */
[----:B------:R-:W-:Y:S02]  /*2190*/  FFMA.FTZ R159, R14, R138, R159 ;  /* 0x0000008a0e9f7223 */ /* 0x000fe4000001009f */
[----:B--2---:R-:W-:Y:S02]  /*21a0*/  FFMA.FTZ R151, R8, R140, R151 ;  /* 0x0000008c08977223 */ /* 0x004fe40000010097 */
[----:B------:R-:W-:-:S02]  /*21b0*/  FFMA.FTZ R164, R9, R141, R164 ;  /* 0x0000008d09a47223 */ /* 0x000fc400000100a4 */
[----:B------:R-:W-:Y:S02]  /*21c0*/  IMAD.IADD R134, R149, 0x1, R133 ;  /* 0x0000000195867824 */ /* 0x000fe400078e0285 */
[----:B------:R-:W-:Y:S02]  /*21d0*/  FFMA.FTZ R132, R15, R139, R132 ;  /* 0x0000008b0f847223 */ /* 0x000fe40000010084 */
[----:B------:R-:W-:Y:S02]  /*21e0*/  FFMA.FTZ R159, R10, R142, R159 ;  /* 0x0000008e0a9f7223 */ /* 0x000fe4000001009f */
[----:B-----5:R-:W-:Y:S02]  /*21f0*/  FFMA.FTZ R144, R4, R144, R151 ;  /* 0x0000009004907223 */ /* 0x020fe40000010097 */
[----:B------:R-:W-:Y:S01]  /*2200*/  FFMA.FTZ R145, R5, R145, R164 ;  /* 0x0000009105917223 */ /* 0x000fe200000100a4 */
[----:B------:R-:W0:Y:S01]  /*2210*/  I2F R134, R134 ;  /* 0x0000008600867306 */ /* 0x000e220000201400 */
[----:B------:R-:W-:-:S02]  /*2220*/  FFMA.FTZ R132, R11, R143, R132 ;  /* 0x0000008f0b847223 */ /* 0x000fc40000010084 */
[----:B------:R-:W-:Y:S02]  /*2230*/  FFMA.FTZ R146, R6, R146, R159 ;  /* 0x0000009206927223 */ /* 0x000fe4000001009f */
[----:B------:R-:W-:Y:S02]  /*2240*/  FADD.FTZ R145, R144, R145 ;  /* 0x0000009190917221 */ /* 0x000fe40000010000 */
[----:B------:R-:W-:Y:S02]  /*2250*/  FFMA.FTZ R132, R7, R147, R132 ;  /* 0x0000009307847223 */ /* 0x000fe40000010084 */
[----:B------:R-:W-:-:S04]  /*2260*/  FADD.FTZ R145, R146, R145 ;  /* 0x0000009192917221 */ /* 0x000fc80000010000 */
[----:B------:R-:W-:-:S04]  /*2270*/  FADD.FTZ R132, R132, R145 ;  /* 0x0000009184847221 */ /* 0x000fc80000010000 */
[----:B------:R-:W-:Y:S01]  /*2280*/  FMUL.FTZ R135, R132, c[0x0][0x184] ;  /* 0x0000610084877a20 */ /* 0x000fe20000410000 */
[----:B------:R-:W-:-:S03]  /*2290*/  ISETP.GE.AND P0, PT, R133, R158, PT ;  /* 0x0000009e8500720c */ /* 0x000fc60003f06270 */
[----:B0-----:R-:W-:-:S05]  /*22a0*/  FFMA.FTZ R135, R134, R150, R135 ;  /* 0x0000009686877223 */ /* 0x001fca0000010087 */
[----:B------:R-:W-:Y:S02]  /*22b0*/  FSEL R132, R135, RZ, !P0 ;  /* 0x000000ff87847208 */ /* 0x000fe40004000000 */
[----:B------:R-:W-:-:S03]  /*22c0*/  IADD3 R148, R148, 0x4, RZ ;  /* 0x0000000494947810 */ /* 0x000fc60007ffe0ff */
[----:B------:R0:W-:Y:S01]  /*22d0*/  STS [R133.X4+0x220], R132 ;  /* 0x0002208485007388 */ /* 0x0001e20000004800 */
[----:B------:R-:W-:Y:S02]  /*22e0*/  ISETP.GE.AND P1, PT, R148, R2, PT ;  /* 0x000000029400720c */ /* 0x000fe40003f26270 */
[----:B------:R-:W-:-:S11]  /*22f0*/  @!P0 FMNMX.FTZ R154, R154, R135, !PT ;  /* 0x000000879a9a8209 */ /* 0x000fd60007810000 */
[----:B0-----:R-:W-:Y:S05]  /*2300*/  @!P1 BRA `(.L_x_20305) ;  /* 0xfffff43000009947 */ /* 0x001fea000383ffff */
.L_x_20302:
[----:B------:R-:W-:Y:S05]  /*2310*/  BSYNC B0 ;  /* 0x0000000000007941 */ /* 0x000fea0003800000 */
.L_x_20301:
        /* <DEDUP_REMOVED lines=26> */
[----:B------:R-:W-:-:S03]  /*24c0*/  IMNMX R4, R158, R9, PT ;  /* 0x000000099e047217 */ /* 0x000fc60003800200 */
[----:B------:R0:W1:Y:S01]  /*24d0*/  SHFL.IDX PT, R26, R7, RZ, 0x1f ;  /* 0x00001fff071a7589 */ /* 0x00006200000e0000 */
        /* <DEDUP_REMOVED lines=14> */
.L_x_20310:
        /* <DEDUP_REMOVED lines=11> */
.L_x_20309:
[----:B------:R-:W-:Y:S05]  /*2670*/  BSYNC B1 ;  /* 0x0000000000017941 */ /* 0x000fea0003800000 */
.L_x_20308:
        /* <DEDUP_REMOVED lines=10> */
.L_x_20313:
        /* <DEDUP_REMOVED lines=100> */
.L_x_20312:
[----:B------:R-:W-:Y:S05]  /*2d60*/  BSYNC B1 ;  /* 0x0000000000017941 */ /* 0x000fea0003800000 */
.L_x_20311:
        /* <DEDUP_REMOVED lines=55> */
.L_x_20315:
[----:B------:R-:W-:Y:S05]  /*30e0*/  BSYNC B1 ;  /* 0x0000000000017941 */ /* 0x000fea0003800000 */
.L_x_20314:
        /* <DEDUP_REMOVED lines=26> */
.L_x_20307:
[----:B0-----:R-:W-:Y:S05]  /*3290*/  BSYNC B0 ;  /* 0x0000000000007941 */ /* 0x001fea0003800000 */
.L_x_20306:
        /* <DEDUP_REMOVED lines=37> */
.L_x_20320:
        /* <DEDUP_REMOVED lines=8> */
.L_x_20319:
[----:B0-2---:R-:W-:Y:S05]  /*3570*/  BSYNC B1 ;  /* 0x0000000000017941 */ /* 0x005fea0003800000 */
.L_x_20318:
        /* <DEDUP_REMOVED lines=10> */
.L_x_20323:
        /* <DEDUP_REMOVED lines=52> */
.L_x_20322:
[----:B------:R-:W-:Y:S05]  /*3960*/  BSYNC B1 ;  /* 0x0000000000017941 */ /* 0x000fea0003800000 */
.L_x_20321:
        /* <DEDUP_REMOVED lines=31> */
.L_x_20325:
[----:B------:R-:W-:Y:S05]  /*3b60*/  BSYNC B1 ;  /* 0x0000000000017941 */ /* 0x000fea0003800000 */
.L_x_20324:
        /* <DEDUP_REMOVED lines=14> */
.L_x_20317:
[----:B------:R-:W-:Y:S05]  /*3c50*/  BSYNC B0 ;  /* 0x0000000000007941 */ /* 0x000fea0003800000 */
.L_x_20316:
        /* <DEDUP_REMOVED lines=22> */
[----:B------:R-:W-:Y:S05]  /*3dc0*/  BRA `(.L_x_20328) ;  /* 0x00002f1000007947 */ /* 0x000fea0003800000 */
.L_x_20327:
[----:B------:R-:W-:Y:S01]  /*3dd0*/  SHF.R.S32.HI R19, RZ, 0x1f, R156 ;  /* 0x0000001fff137819 */ /* 0x000fe2000001149c */
[----:B------:R-:W-:Y:S01]  /*3de0*/  IMAD R148, R0, c[0x0][0x1b0], RZ ;  /* 0x00006c0000947a24 */ /* 0x000fe200078e02ff */
[----:B------:R-:W-:Y:S01]  /*3df0*/  IADD3 R103, P0, R157, R155, RZ ;  /* 0x0000009b9d677210 */ /* 0x000fe20007f1e0ff */
[----:B------:R-:W-:Y:S01]  /*3e00*/  IMAD.MOV.U32 R104, RZ, RZ, c[0x0][0x1ac] ;  /* 0x00006b00ff687624 */ /* 0x000fe200078e00ff */
[----:B------:R-:W-:Y:S01]  /*3e10*/  LEA.HI R20, R19, R156, RZ, 0x3 ;  /* 0x0000009c13147211 */ /* 0x000fe200078f18ff */
[----:B------:R-:W-:Y:S01]  /*3e20*/  CS2R R112, SRZ ;  /* 0x0000000000707805 */ /* 0x000fe2000001ff00 */
[----:B0-----:R-:W-:Y:S01]  /*3e30*/  LEA.HI.X.SX32 R6, R157, R3, 0x1, P0 ;  /* 0x000000039d067211 */ /* 0x001fe200000f0eff */
[----:B------:R-:W-:Y:S01]  /*3e40*/  CS2R R110, SRZ ;  /* 0x00000000006e7805 */ /* 0x000fe2000001ff00 */
[C---:B------:R-:W-:Y:S01]  /*3e50*/  LOP3.LUT R21, R20.reuse, 0xfffffff8, RZ, 0xc0, !PT ;  /* 0xfffffff814157812 */ /* 0x040fe200078ec0ff */
[----:B------:R-:W-:Y:S01]  /*3e60*/  IMAD.SHL.U32 R22, R20, 0x4, RZ ;  /* 0x0000000414167824 */ /* 0x000fe200078e00ff */
[C---:B------:R-:W-:Y:S01]  /*3e70*/  LEA R4, P0, R103.reuse, c[0x0][0x188], 0x2 ;  /* 0x0000620067047a11 */ /* 0x040fe200078010ff */
[----:B------:R-:W-:Y:S01]  /*3e80*/  CS2R R108, SRZ ;  /* 0x00000000006c7805 */ /* 0x000fe2000001ff00 */
[----:B------:R-:W-:Y:S01]  /*3e90*/  LOP3.LUT R116, RZ, R2, RZ, 0x33, !PT ;  /* 0x00000002ff747212 */ /* 0x000fe200078e33ff */
        /* <DEDUP_REMOVED lines=10> */
[----:B------:R-:W-:Y:S01]  /*3f40*/  IMAD R22, R157, 0x20, R22 ;  /* 0x000000209d167824 */ /* 0x000fe200078e0216 */
[----:B------:R-:W-:Y:S01]  /*3f50*/  CS2R R12, SRZ ;  /* 0x00000000000c7805 */ /* 0x000fe2000001ff00 */
        /* <DEDUP_REMOVED lines=11> */
[----:B------:R-:W-:Y:S01]  /*4010*/  IMAD.MOV.U32 R105, RZ, RZ, R157 ;  /* 0x000000ffff697224 */ /* 0x000fe200078e009d */
[----:B------:R-:W-:-:S02]  /*4020*/  SHF.R.S32.HI R149, RZ, 0x1f, R148 ;  /* 0x0000001fff957819 */ /* 0x000fc40000011494 */
[----:B------:R-:W-:Y:S02]  /*4030*/  LEA R114, R20, 0x220, 0x4 ;  /* 0x0000022014727811 */ /* 0x000fe400078e20ff */
[----:B------:R-:W-:Y:S02]  /*4040*/  IADD3 R115, R22, 0x3, RZ ;  /* 0x0000000316737810 */ /* 0x000fe40007ffe0ff */
        /* <DEDUP_REMOVED lines=30> */
.L_x_20329:
        /* <DEDUP_REMOVED lines=11> */
[----:B------:R-:W-:-:S05]  /*42e0*/  LEA.HI.X R21, R21, c[0x0][0x17c], R24, 0x2, P1 ;  /* 0x00005f0015157a11 */ /* 0x000fca00008f1418 */
[----:B------:R0:W2:Y:S01]  /*42f0*/  LDG.E.128.CONSTANT R36, [R20.64] ;  /* 0x0000000a14247981 */ /* 0x0000a2000c1e9d00 */
[----:B------:R-:W-:-:S03]  /*4300*/  IADD3 R22, P0, R146, R94, RZ ;  /* 0x0000005e92167210 */ /* 0x000fc60007f1e0ff */
[----:B------:R0:W3:Y:S01]  /*4310*/  LDG.E.128.CONSTANT R52, [R20.64+0x200] ;  /* 0x0002000a14347981 */ /* 0x0000e2000c1e9d00 */
[----:B------:R-:W-:Y:S02]  /*4320*/  LEA R40, P1, R22, c[0x0][0x178], 0x2 ;  /* 0x00005e0016287a11 */ /* 0x000fe400078210ff */
[----:B------:R-:W-:-:S04]  /*4330*/  LEA.HI.X.SX32 R23, R146, R92, 0x1, P0 ;  /* 0x0000005c92177211 */ /* 0x000fc800000f0eff */
[----:B------:R-:W-:Y:S02]  /*4340*/  LEA.HI.X R41, R22, c[0x0][0x17c], R23, 0x2, P1 ;  /* 0x00005f0016297a11 */ /* 0x000fe400008f1417 */
[----:B------:R-:W-:-:S04]  /*4350*/  IADD3 R22, P0, R145, R94, RZ ;  /* 0x0000005e91167210 */ /* 0x000fc80007f1e0ff */
[----:B------:R-:W-:Y:S01]  /*4360*/  LEA R44, P1, R22, c[0x0][0x178], 0x2 ;  /* 0x00005e00162c7a11 */ /* 0x000fe200078210ff */
[----:B------:R-:W4:Y:S01]  /*4370*/  LDG.E.128.CONSTANT R40, [R40.64] ;  /* 0x0000000a28287981 */ /* 0x000f22000c1e9d00 */
[----:B------:R-:W-:-:S04]  /*4380*/  LEA.HI.X.SX32 R23, R145, R92, 0x1, P0 ;  /* 0x0000005c91177211 */ /* 0x000fc800000f0eff */
[----:B------:R-:W-:-:S06]  /*4390*/  LEA.HI.X R45, R22, c[0x0][0x17c], R23, 0x2, P1 ;  /* 0x00005f00162d7a11 */ /* 0x000fcc00008f1417 */
[----:B------:R-:W4:Y:S01]  /*43a0*/  LDG.E.128.CONSTANT R44, [R44.64] ;  /* 0x0000000a2c2c7981 */ /* 0x000f22000c1e9d00 */
[----:B0-----:R-:W-:-:S04]  /*43b0*/  IADD3 R20, P0, R144, R94, RZ ;  /* 0x0000005e90147210 */ /* 0x001fc80007f1e0ff */
        /* <DEDUP_REMOVED lines=19> */
[----:B------:R-:W-:-:S04]  /*44f0*/  IADD3 R20, P0, R140, R94, RZ ;  /* 0x0000005e8c147210 */ /* 0x000fc80007f1e0ff */
[----:B------:R-:W-:Y:S02]  /*4500*/  LEA R64, P1, R20, c[0x0][0x178], 0x2 ;  /* 0x00005e0014407a11 */ /* 0x000fe400078210ff */
[----:B------:R-:W-:-:S04]  /*4510*/  LEA.HI.X.SX32 R21, R140, R92, 0x1, P0 ;  /* 0x0000005c8c157211 */ /* 0x000fc800000f0eff */
[----:B------:R-:W-:Y:S02]  /*4520*/  LEA.HI.X R65, R20, c[0x0][0x17c], R21, 0x2, P1 ;  /* 0x00005f0014417a11 */ /* 0x000fe400008f1415 */
[----:B------:R-:W-:-:S04]  /*4530*/  IADD3 R20, P0, R139, R94, RZ ;  /* 0x0000005e8b147210 */ /* 0x000fc80007f1e0ff */
[----:B------:R-:W4:Y:S01]  /*4540*/  LDG.E.128.CONSTANT R64, [R64.64] ;  /* 0x0000000a40407981 */ /* 0x000f22000c1e9d00 */
[----:B------:R-:W-:Y:S02]  /*4550*/  LEA R72, P1, R20, c[0x0][0x178], 0x2 ;  /* 0x00005e0014487a11 */ /* 0x000fe400078210ff */
[----:B------:R-:W-:-:S04]  /*4560*/  LEA.HI.X.SX32 R21, R139, R92, 0x1, P0 ;  /* 0x0000005c8b157211 */ /* 0x000fc800000f0eff */
[----:B------:R-:W-:-:S06]  /*4570*/  LEA.HI.X R73, R20, c[0x0][0x17c], R21, 0x2, P1 ;  /* 0x00005f0014497a11 */ /* 0x000fcc00008f1415 */
[----:B------:R-:W4:Y:S01]  /*4580*/  LDG.E.128.CONSTANT R72, [R72.64] ;  /* 0x0000000a48487981 */ /* 0x000f22000c1e9d00 */
[----:B------:R-:W-:-:S04]  /*4590*/  IADD3 R20, P0, R138, R94, RZ ;  /* 0x0000005e8a147210 */ /* 0x000fc80007f1e0ff */
        /* <DEDUP_REMOVED lines=9> */
[----:B------:R-:W-:-:S05]  /*4630*/  IMAD.IADD R20, R116, 0x1, R105 ;  /* 0x0000000174147824 */ /* 0x000fca00078e0269 */
[----:B------:R-:W-:Y:S02]  /*4640*/  ISETP.NE.AND P0, PT, R20, -0x2, PT ;  /* 0xfffffffe1400780c */ /* 0x000fe40003f05270 */
[----:B------:R-:W-:-:S04]  /*4650*/  IADD3 R20, P1, R136, R94, RZ ;  /* 0x0000005e88147210 */ /* 0x000fc80007f3e0ff */
[----:B------:R-:W-:Y:S02]  /*4660*/  LEA R80, P2, R20, c[0x0][0x178], 0x2 ;  /* 0x00005e0014507a11 */ /* 0x000fe400078410ff */
[----:B------:R-:W-:-:S04]  /*4670*/  LEA.HI.X.SX32 R21, R136, R92, 0x1, P1 ;  /* 0x0000005c88157211 */ /* 0x000fc800008f0eff */
[----:B------:R-:W-:Y:S02]  /*4680*/  LEA.HI.X R81, R20, c[0x0][0x17c], R21, 0x2, P2 ;  /* 0x00005f0014517a11 */ /* 0x000fe400010f1415 */
[C---:B------:R-:W-:Y:S02]  /*4690*/  @!P0 IADD3 R21, R115.reuse, -0x3, RZ ;  /* 0xfffffffd73158810 */ /* 0x040fe40007ffe0ff */
[----:B------:R-:W-:Y:S02]  /*46a0*/  @!P0 IADD3 R23, R115, -0x2, RZ ;  /* 0xfffffffe73178810 */ /* 0x000fe40007ffe0ff */
[-C--:B------:R-:W-:Y:S01]  /*46b0*/  @!P0 ISETP.GE.AND P5, PT, R21, R158.reuse, PT ;  /* 0x0000009e1500820c */ /* 0x080fe20003fa6270 */
[----:B------:R-:W4:Y:S01]  /*46c0*/  LDG.E.128.CONSTANT R80, [R80.64] ;  /* 0x0000000a50507981 */ /* 0x000f22000c1e9d00 */
[----:B------:R-:W-:Y:S02]  /*46d0*/  @!P0 ISETP.GE.AND P2, PT, R23, R158, PT ;  /* 0x0000009e1700820c */ /* 0x000fe40003f46270 */
[----:B------:R-:W-:-:S02]  /*46e0*/  @!P0 IADD3 R21, R115, -0x1, RZ ;  /* 0xffffffff73158810 */ /* 0x000fc40007ffe0ff */
[----:B------:R-:W-:Y:S02]  /*46f0*/  @!P0 IADD3 R23, R115, -0x3, RZ ;  /* 0xfffffffd73178810 */ /* 0x000fe40007ffe0ff */
[-C--:B------:R-:W-:Y:S02]  /*4700*/  @!P0 ISETP.GE.AND P6, PT, R21, R158.reuse, PT ;  /* 0x0000009e1500820c */ /* 0x080fe40003fc6270 */
[----:B------:R-:W-:Y:S02]  /*4710*/  @!P0 ISETP.GE.AND P3, PT, R23, R158, PT ;  /* 0x0000009e1700820c */ /* 0x000fe40003f66270 */
[C---:B------:R-:W-:Y:S02]  /*4720*/  @!P0 IADD3 R21, R115.reuse, -0x3, RZ ;  /* 0xfffffffd73158810 */ /* 0x040fe40007ffe0ff */
[C---:B------:R-:W-:Y:S02]  /*4730*/  @!P0 IADD3 R25, R115.reuse, -0x2, RZ ;  /* 0xfffffffe73198810 */ /* 0x040fe40007ffe0ff */
[----:B------:R-:W-:-:S02]  /*4740*/  @!P0 IADD3 R23, R115, -0x2, RZ ;  /* 0xfffffffe73178810 */ /* 0x000fc40007ffe0ff */
[-C--:B------:R-:W-:Y:S02]  /*4750*/  @!P0 ISETP.GE.AND P4, PT, R25, R158.reuse, PT ;  /* 0x0000009e1900820c */ /* 0x080fe40003f86270 */
[C---:B------:R-:W-:Y:S02]  /*4760*/  @!P0 IADD3 R27, R115.reuse, -0x1, RZ ;  /* 0xffffffff731b8810 */ /* 0x040fe40007ffe0ff */
[----:B------:R-:W-:Y:S02]  /*4770*/  @!P0 IADD3 R25, R115, -0x3, RZ ;  /* 0xfffffffd73198810 */ /* 0x000fe40007ffe0ff */
[----:B------:R-:W-:Y:S02]  /*4780*/  @!P0 ISETP.GE.AND P1, PT, R27, R158, PT ;  /* 0x0000009e1b00820c */ /* 0x000fe40003f26270 */
[----:B------:R-:W-:Y:S02]  /*4790*/  @!P0 IADD3 R27, R115, -0x3, RZ ;  /* 0xfffffffd731b8810 */ /* 0x000fe40007ffe0ff */
[----:B--2---:R-:W-:-:S02]  /*47a0*/  @!P0 FSEL R36, R36, RZ, !P5 ;  /* 0x000000ff24248208 */ /* 0x004fc40006800000 */
[----:B------:R-:W-:Y:S02]  /*47b0*/  @!P0 ISETP.GE.AND P5, PT, R115, R158, PT ;  /* 0x0000009e7300820c */ /* 0x000fe40003fa6270 */
[----:B------:R-:W-:Y:S02]  /*47c0*/  @!P0 FSEL R37, R37, RZ, !P2 ;  /* 0x000000ff25258208 */ /* 0x000fe40005000000 */
[----:B------:R-:W-:Y:S02]  /*47d0*/  @!P0 FSEL R39, R39, RZ, !P5 ;  /* 0x000000ff27278208 */ /* 0x000fe40006800000 */
[----:B------:R-:W-:Y:S02]  /*47e0*/  IADD3 R20, P5, R135, R94, RZ ;  /* 0x0000005e87147210 */ /* 0x000fe40007fbe0ff */
[----:B------:R-:W-:Y:S02]  /*47f0*/  @!P0 ISETP.GE.AND P2, PT, R21, R158, PT ;  /* 0x0000009e1500820c */ /* 0x000fe40003f46270 */
[----:B---3--:R-:W-:-:S02]  /*4800*/  @!P0 FSEL R52, R52, RZ, !P3 ;  /* 0x000000ff34348208 */ /* 0x008fc40005800000 */
[----:B------:R-:W-:Y:S02]  /*4810*/  LEA R88, P3, R20, c[0x0][0x178], 0x2 ;  /* 0x00005e0014587a11 */ /* 0x000fe400078610ff */
[----:B------:R-:W-:Y:S02]  /*4820*/  LEA.HI.X.SX32 R21, R135, R92, 0x1, P5 ;  /* 0x0000005c87157211 */ /* 0x000fe400028f0eff */
[----:B------:R-:W-:Y:S02]  /*4830*/  @!P0 FSEL R38, R38, RZ, !P6 ;  /* 0x000000ff26268208 */ /* 0x000fe40007000000 */
[----:B------:R-:W-:Y:S02]  /*4840*/  LEA.HI.X R89, R20, c[0x0][0x17c], R21, 0x2, P3 ;  /* 0x00005f0014597a11 */ /* 0x000fe400018f1415 */
[C---:B------:R-:W-:Y:S02]  /*4850*/  @!P0 ISETP.GE.AND P3, PT, R115.reuse, R158, PT ;  /* 0x0000009e7300820c */ /* 0x040fe40003f66270 */
[----:B------:R-:W-:-:S02]  /*4860*/  @!P0 IADD3 R21, R115, -0x1, RZ ;  /* 0xffffffff73158810 */ /* 0x000fc40007ffe0ff */
[-C--:B------:R-:W-:Y:S01]  /*4870*/  @!P0 ISETP.GE.AND P6, PT, R23, R158.reuse, PT ;  /* 0x0000009e1700820c */ /* 0x080fe20003fc6270 */
[----:B------:R-:W2:Y:S01]  /*4880*/  LDG.E.128.CONSTANT R88, [R88.64] ;  /* 0x0000000a58587981 */ /* 0x000ea2000c1e9d00 */
[----:B------:R-:W-:Y:S02]  /*4890*/  @!P0 IADD3 R23, R115, -0x1, RZ ;  /* 0xffffffff73178810 */ /* 0x000fe40007ffe0ff */
[----:B------:R-:W-:Y:S02]  /*48a0*/  @!P0 FSEL R55, R55, RZ, !P3 ;  /* 0x000000ff37378208 */ /* 0x000fe40005800000 */
[----:B------:R-:W-:Y:S02]  /*48b0*/  @!P0 ISETP.GE.AND P3, PT, R21, R158, PT ;  /* 0x0000009e1500820c */ /* 0x000fe40003f66270 */
[----:B----4-:R-:W-:Y:S02]  /*48c0*/  @!P0 FSEL R40, R40, RZ, !P2 ;  /* 0x000000ff28288208 */ /* 0x010fe40005000000 */
[----:B------:R-:W-:-:S02]  /*48d0*/  @!P0 IADD3 R21, R115, -0x3, RZ ;  /* 0xfffffffd73158810 */ /* 0x000fc40007ffe0ff */
[-C--:B------:R-:W-:Y:S02]  /*48e0*/  @!P0 ISETP.GE.AND P2, PT, R115, R158.reuse, PT ;  /* 0x0000009e7300820c */ /* 0x080fe40003f46270 */
[----:B------:R-:W-:Y:S02]  /*48f0*/  @!P0 FSEL R53, R53, RZ, !P4 ;  /* 0x000000ff35358208 */ /* 0x000fe40006000000 */
[-C--:B------:R-:W-:Y:S02]  /*4900*/  @!P0 ISETP.GE.AND P4, PT, R23, R158.reuse, PT ;  /* 0x0000009e1700820c */ /* 0x080fe40003f86270 */
[----:B------:R-:W-:Y:S02]  /*4910*/  @!P0 IADD3 R23, R115, -0x2, RZ ;  /* 0xfffffffe73178810 */ /* 0x000fe40007ffe0ff */
[----:B------:R-:W-:Y:S02]  /*4920*/  @!P0 FSEL R41, R41, RZ, !P6 ;  /* 0x000000ff29298208 */ /* 0x000fe40007000000 */
[----:B------:R-:W-:-:S02]  /*4930*/  @!P0 ISETP.GE.AND P5, PT, R25, R158, PT ;  /* 0x0000009e1900820c */ /* 0x000fc40003fa6270 */
[----:B------:R-:W-:Y:S02]  /*4940*/  @!P0 ISETP.GE.AND P6, PT, R21, R158, PT ;  /* 0x0000009e1500820c */ /* 0x000fe40003fc6270 */
[----:B------:R-:W-:Y:S02]  /*4950*/  @!P0 FSEL R43, R43, RZ, !P2 ;  /* 0x000000ff2b2b8208 */ /* 0x000fe40005000000 */
[----:B------:R-:W-:Y:S02]  /*4960*/  IADD3 R21, P2, R134, R94, RZ ;  /* 0x0000005e86157210 */ /* 0x000fe40007f5e0ff */
[----:B------:R-:W-:Y:S02]  /*4970*/  @!P0 FSEL R54, R54, RZ, !P1 ;  /* 0x000000ff36368208 */ /* 0x000fe40004800000 */
[----:B------:R-:W-:Y:S02]  /*4980*/  @!P0 FSEL R42, R42, RZ, !P4 ;  /* 0x000000ff2a2a8208 */ /* 0x000fe40006000000 */
[----:B------:R-:W-:-:S02]  /*4990*/  @!P0 ISETP.GE.AND P1, PT, R23, R158, PT ;  /* 0x0000009e1700820c */ /* 0x000fc40003f26270 */
[----:B------:R-:W-:Y:S02]  /*49a0*/  @!P0 ISETP.GE.AND P4, PT, R23, R158, PT ;  /* 0x0000009e1700820c */ /* 0x000fe40003f86270 */
[----:B------:R-:W-:Y:S02]  /*49b0*/  @!P0 IADD3 R23, R115, -0x1, RZ ;  /* 0xffffffff73178810 */ /* 0x000fe40007ffe0ff */
[----:B------:R-:W-:Y:S02]  /*49c0*/  @!P0 FSEL R44, R44, RZ, !P5 ;  /* 0x000000ff2c2c8208 */ /* 0x000fe40006800000 */
[----:B------:R-:W-:Y:S02]  /*49d0*/  LEA R20, P5, R21, c[0x0][0x178], 0x2 ;  /* 0x00005e0015147a11 */ /* 0x000fe400078a10ff */
[----:B------:R-:W-:Y:S02]  /*49e0*/  LEA.HI.X.SX32 R22, R134, R92, 0x1, P2 ;  /* 0x0000005c86167211 */ /* 0x000fe400010f0eff */
[----:B------:R-:W-:-:S02]  /*49f0*/  @!P0 ISETP.GE.AND P2, PT, R23, R158, PT ;  /* 0x0000009e1700820c */ /* 0x000fc40003f46270 */
[----:B------:R-:W-:Y:S02]  /*4a00*/  @!P0 IADD3 R23, R115, -0x2, RZ ;  /* 0xfffffffe73178810 */ /* 0x000fe40007ffe0ff */
[----:B------:R-:W-:Y:S02]  /*4a10*/  LEA.HI.X R21, R21, c[0x0][0x17c], R22, 0x2, P5 ;  /* 0x00005f0015157a11 */ /* 0x000fe400028f1416 */
[----:B------:R-:W-:Y:S02]  /*4a20*/  @!P0 FSEL R46, R46, RZ, !P3 ;  /* 0x000000ff2e2e8208 */ /* 0x000fe40005800000 */
[-C--:B------:R-:W-:Y:S02]  /*4a30*/  @!P0 ISETP.GE.AND P3, PT, R23, R158.reuse, PT ;  /* 0x0000009e1700820c */ /* 0x080fe40003f66270 */
[----:B------:R-:W3:Y:S01]  /*4a40*/  LDG.E.128.CONSTANT R20, [R20.64] ;  /* 0x0000000a14147981 */ /* 0x000ee2000c1e9d00 */
[----:B------:R-:W-:Y:S02]  /*4a50*/  @!P0 FSEL R45, R45, RZ, !P1 ;  /* 0x000000ff2d2d8208 */ /* 0x000fe40004800000 */
[----:B------:R-:W-:-:S02]  /*4a60*/  @!P0 ISETP.GE.AND P1, PT, R25, R158, PT ;  /* 0x0000009e1900820c */ /* 0x000fc40003f26270 */
[CC--:B------:R-:W-:Y:S02]  /*4a70*/  @!P0 ISETP.GE.AND P5, PT, R115.reuse, R158.reuse, PT ;  /* 0x0000009e7300820c */ /* 0x0c0fe40003fa6270 */
[----:B------:R-:W-:Y:S02]  /*4a80*/  @!P0 IADD3 R25, R115, -0x1, RZ ;  /* 0xffffffff73198810 */ /* 0x000fe40007ffe0ff */
[----:B------:R-:W-:Y:S02]  /*4a90*/  @!P0 FSEL R47, R47, RZ, !P5 ;  /* 0x000000ff2f2f8208 */ /* 0x000fe40006800000 */
[----:B------:R-:W-:Y:S02]  /*4aa0*/  @!P0 FSEL R48, R48, RZ, !P6 ;  /* 0x000000ff30308208 */ /* 0x000fe40007000000 */
[-C--:B------:R-:W-:Y:S02]  /*4ab0*/  @!P0 ISETP.GE.AND P5, PT, R25, R158.reuse, PT ;  /* 0x0000009e1900820c */ /* 0x080fe40003fa6270 */
[----:B------:R-:W-:-:S02]  /*4ac0*/  @!P0 ISETP.GE.AND P6, PT, R27, R158, PT ;  /* 0x0000009e1b00820c */ /* 0x000fc40003fc6270 */
[----:B-1----:R-:W0:Y:S01]  /*4ad0*/  LDS.128 R24, [R114] ;  /* 0x0000000072187984 */ /* 0x002e220000000c00 */
[----:B------:R-:W-:Y:S02]  /*4ae0*/  @!P0 IADD3 R33, R115, -0x1, RZ ;  /* 0xffffffff73218810 */ /* 0x000fe40007ffe0ff */
[----:B------:R-:W-:Y:S02]  /*4af0*/  @!P0 FSEL R56, R56, RZ, !P1 ;  /* 0x000000ff38388208 */ /* 0x000fe40004800000 */
[----:B------:R-:W-:Y:S02]  /*4b00*/  @!P0 ISETP.GE.AND P1, PT, R33, R158, PT ;  /* 0x0000009e2100820c */ /* 0x000fe40003f26270 */
[----:B------:R-:W-:Y:S02]  /*4b10*/  @!P0 IADD3 R33, R115, -0x2, RZ ;  /* 0xfffffffe73218810 */ /* 0x000fe40007ffe0ff */
[----:B------:R-:W-:Y:S02]  /*4b20*/  @!P0 FSEL R50, R50, RZ, !P2 ;  /* 0x000000ff32328208 */ /* 0x000fe40005000000 */
[----:B------:R-:W-:-:S02]  /*4b30*/  @!P0 FSEL R58, R58, RZ, !P5 ;  /* 0x000000ff3a3a8208 */ /* 0x000fc40006800000 */
[----:B------:R-:W-:Y:S02]  /*4b40*/  IADD3 R29, P2, R133, R94, RZ ;  /* 0x0000005e851d7210 */ /* 0x000fe40007f5e0ff */
[----:B------:R-:W-:Y:S02]  /*4b50*/  @!P0 ISETP.GE.AND P5, PT, R33, R158, PT ;  /* 0x0000009e2100820c */ /* 0x000fe40003fa6270 */
[C---:B------:R-:W-:Y:S02]  /*4b60*/  @!P0 IADD3 R31, R115.reuse, -0x2, RZ ;  /* 0xfffffffe731f8810 */ /* 0x040fe40007ffe0ff */
[----:B------:R-:W-:Y:S02]  /*4b70*/  @!P0 IADD3 R33, R115, -0x3, RZ ;  /* 0xfffffffd73218810 */ /* 0x000fe40007ffe0ff */
[----:B------:R-:W-:Y:S02]  /*4b80*/  LEA.HI.X.SX32 R30, R133, R92, 0x1, P2 ;  /* 0x0000005c851e7211 */ /* 0x000fe400010f0eff */
[----:B------:R-:W-:-:S02]  /*4b90*/  @!P0 FSEL R68, R68, RZ, !P6 ;  /* 0x000000ff44448208 */ /* 0x000fc40007000000 */
[-C--:B------:R-:W-:Y:S02]  /*4ba0*/  @!P0 ISETP.GE.AND P2, PT, R31, R158.reuse, PT ;  /* 0x0000009e1f00820c */ /* 0x080fe40003f46270 */
[----:B------:R-:W-:Y:S02]  /*4bb0*/  @!P0 ISETP.GE.AND P6, PT, R33, R158, PT ;  /* 0x0000009e2100820c */ /* 0x000fe40003fc6270 */
[C---:B------:R-:W-:Y:S02]  /*4bc0*/  @!P0 IADD3 R31, R115.reuse, -0x3, RZ ;  /* 0xfffffffd731f8810 */ /* 0x040fe40007ffe0ff */
[----:B------:R-:W-:Y:S02]  /*4bd0*/  @!P0 IADD3 R33, R115, -0x2, RZ ;  /* 0xfffffffe73218810 */ /* 0x000fe40007ffe0ff */
[----:B------:R-:W-:Y:S02]  /*4be0*/  @!P0 FSEL R57, R57, RZ, !P3 ;  /* 0x000000ff39398208 */ /* 0x000fe40005800000 */
[----:B------:R-:W-:-:S02]  /*4bf0*/  @!P0 FSEL R70, R70, RZ, !P1 ;  /* 0x000000ff46468208 */ /* 0x000fc40004800000 */
[-C--:B------:R-:W-:Y:S02]  /*4c00*/  @!P0 ISETP.GE.AND P3, PT, R31, R158.reuse, PT ;  /* 0x0000009e1f00820c */ /* 0x080fe40003f66270 */
[-C--:B------:R-:W-:Y:S02]  /*4c10*/  @!P0 ISETP.GE.AND P1, PT, R33, R158.reuse, PT ;  /* 0x0000009e2100820c */ /* 0x080fe40003f26270 */
[----:B------:R-:W-:Y:S02]  /*4c20*/  @!P0 IADD3 R33, R115, -0x3, RZ ;  /* 0xfffffffd73218810 */ /* 0x000fe40007ffe0ff */
[----:B------:R-:W-:Y:S02]  /*4c30*/  @!P0 FSEL R49, R49, RZ, !P4 ;  /* 0x000000ff31318208 */ /* 0x000fe40006000000 */
[----:B------:R-:W-:Y:S02]  /*4c40*/  @!P0 ISETP.GE.AND P4, PT, R115, R158, PT ;  /* 0x0000009e7300820c */ /* 0x000fe40003f86270 */
[----:B------:R-:W-:-:S02]  /*4c50*/  @!P0 FSEL R60, R60, RZ, !P3 ;  /* 0x000000ff3c3c8208 */ /* 0x000fc40005800000 */
[----:B------:R-:W-:Y:S02]  /*4c60*/  @!P0 ISETP.GE.AND P3, PT, R33, R158, PT ;  /* 0x0000009e2100820c */ /* 0x000fe40003f66270 */
[----:B------:R-:W-:Y:S02]  /*4c70*/  @!P0 FSEL R61, R61, RZ, !P5 ;  /* 0x000000ff3d3d8208 */ /* 0x000fe40006800000 */
[C---:B------:R-:W-:Y:S01]  /*4c80*/  IADD3 R33, P5, R132.reuse, R94, RZ ;  /* 0x0000005e84217210 */ /* 0x040fe20007fbe0ff */
[----:B0-----:R-:W-:Y:S01]  /*4c90*/  FMUL.FTZ R37, R25, R37 ;  /* 0x0000002519257220 */ /* 0x001fe20000410000 */
[----:B------:R-:W-:Y:S02]  /*4ca0*/  @!P0 FSEL R51, R51, RZ, !P4 ;  /* 0x000000ff33338208 */ /* 0x000fe40006000000 */
[----:B------:R-:W-:Y:S02]  /*4cb0*/  LEA R28, P4, R29, c[0x0][0x178], 0x2 ;  /* 0x00005e001d1c7a11 */ /* 0x000fe400078810ff */
[----:B------:R-:W-:Y:S01]  /*4cc0*/  LEA.HI.X.SX32 R34, R132, R92, 0x1, P5 ;  /* 0x0000005c84227211 */ /* 0x000fe200028f0eff */
[----:B------:R-:W-:Y:S01]  /*4cd0*/  FFMA.FTZ R37, R24, R36, R37 ;  /* 0x0000002418257223 */ /* 0x000fe20000010025 */
[----:B------:R-:W-:-:S02]  /*4ce0*/  LEA R32, P5, R33, c[0x0][0x178], 0x2 ;  /* 0x00005e0021207a11 */ /* 0x000fc400078a10ff */
[----:B------:R-:W-:Y:S01]  /*4cf0*/  LEA.HI.X R29, R29, c[0x0][0x17c], R30, 0x2, P4 ;  /* 0x00005f001d1d7a11 */ /* 0x000fe200020f141e */
[----:B------:R-:W-:Y:S01]  /*4d00*/  FFMA.FTZ R38, R26, R38, R37 ;  /* 0x000000261a267223 */ /* 0x000fe20000010025 */
[----:B------:R-:W-:Y:S02]  /*4d10*/  LEA.HI.X R33, R33, c[0x0][0x17c], R34, 0x2, P5 ;  /* 0x00005f0021217a11 */ /* 0x000fe400028f1422 */
[C---:B------:R-:W-:Y:S02]  /*4d20*/  @!P0 ISETP.GE.AND P5, PT, R115.reuse, R158, PT ;  /* 0x0000009e7300820c */ /* 0x040fe40003fa6270 */
[----:B------:R-:W-:Y:S01]  /*4d30*/  @!P0 IADD3 R37, R115, -0x1, RZ ;  /* 0xffffffff73258810 */ /* 0x000fe20007ffe0ff */
[----:B------:R-:W4:Y:S01]  /*4d40*/  LDG.E.128.CONSTANT R28, [R28.64] ;  /* 0x0000000a1c1c7981 */ /* 0x000f22000c1e9d00 */
[----:B------:R-:W-:Y:S02]  /*4d50*/  @!P0 FSEL R69, R69, RZ, !P2 ;  /* 0x000000ff45458208 */ /* 0x000fe40005000000 */
[----:B------:R-:W-:-:S02]  /*4d60*/  @!P0 FSEL R63, R63, RZ, !P5 ;  /* 0x000000ff3f3f8208 */ /* 0x000fc40006800000 */
[-C--:B------:R-:W-:Y:S02]  /*4d70*/  @!P0 ISETP.GE.AND P2, PT, R115, R158.reuse, PT ;  /* 0x0000009e7300820c */ /* 0x080fe40003f46270 */
[-C--:B------:R-:W-:Y:S02]  /*4d80*/  @!P0 ISETP.GE.AND P5, PT, R37, R158.reuse, PT ;  /* 0x0000009e2500820c */ /* 0x080fe40003fa6270 */
[C---:B------:R-:W-:Y:S02]  /*4d90*/  @!P0 IADD3 R35, R115.reuse, -0x1, RZ ;  /* 0xffffffff73238810 */ /* 0x040fe40007ffe0ff */
[C---:B------:R-:W-:Y:S02]  /*4da0*/  @!P0 IADD3 R37, R115.reuse, -0x3, RZ ;  /* 0xfffffffd73258810 */ /* 0x040fe40007ffe0ff */
[----:B------:R-:W-:Y:S02]  /*4db0*/  @!P0 ISETP.GE.AND P4, PT, R115, R158, PT ;  /* 0x0000009e7300820c */ /* 0x000fe40003f86270 */
[----:B------:R-:W-:-:S02]  /*4dc0*/  @!P0 FSEL R71, R71, RZ, !P2 ;  /* 0x000000ff47478208 */ /* 0x000fc40005000000 */
[----:B------:R-:W-:Y:S02]  /*4dd0*/  @!P0 FSEL R64, R64, RZ, !P6 ;  /* 0x000000ff40408208 */ /* 0x000fe40007000000 */
[-C--:B------:R-:W-:Y:S02]  /*4de0*/  @!P0 ISETP.GE.AND P2, PT, R35, R158.reuse, PT ;  /* 0x0000009e2300820c */ /* 0x080fe40003f46270 */
[-C--:B------:R-:W-:Y:S02]  /*4df0*/  @!P0 ISETP.GE.AND P6, PT, R37, R158.reuse, PT ;  /* 0x0000009e2500820c */ /* 0x080fe40003fc6270 */
[----:B------:R-:W-:Y:S02]  /*4e00*/  @!P0 FSEL R65, R65, RZ, !P1 ;  /* 0x000000ff41418208 */ /* 0x000fe40004800000 */
[C---:B------:R-:W-:Y:S02]  /*4e10*/  @!P0 IADD3 R37, R115.reuse, -0x2, RZ ;  /* 0xfffffffe73258810 */ /* 0x040fe40007ffe0ff */
[----:B------:R-:W-:-:S02]  /*4e20*/  @!P0 ISETP.GE.AND P1, PT, R115, R158, PT ;  /* 0x0000009e7300820c */ /* 0x000fc40003f26270 */
[----:B------:R-:W-:Y:S02]  /*4e30*/  @!P0 FSEL R59, R59, RZ, !P4 ;  /* 0x000000ff3b3b8208 */ /* 0x000fe40006000000 */
[-C--:B------:R-:W-:Y:S01]  /*4e40*/  @!P0 ISETP.GE.AND P4, PT, R35, R158.reuse, PT ;  /* 0x0000009e2300820c */ /* 0x080fe20003f86270 */
[----:B------:R-:W-:Y:S01]  /*4e50*/  FMUL.FTZ R53, R25, R53 ;  /* 0x0000003519357220 */ /* 0x000fe20000410000 */
[----:B------:R-:W-:Y:S01]  /*4e60*/  @!P0 IADD3 R35, R115, -0x2, RZ ;  /* 0xfffffffe73238810 */ /* 0x000fe20007ffe0ff */
[----:B------:R-:W-:Y:S01]  /*4e70*/  FMUL.FTZ R41, R25, R41 ;  /* 0x0000002919297220 */ /* 0x000fe20000410000 */
[----:B------:R-:W-:Y:S02]  /*4e80*/  @!P0 FSEL R66, R66, RZ, !P2 ;  /* 0x000000ff42428208 */ /* 0x000fe40005000000 */
[----:B------:R-:W-:Y:S02]  /*4e90*/  @!P0 ISETP.GE.AND P2, PT, R37, R158, PT ;  /* 0x0000009e2500820c */ /* 0x000fe40003f46270 */
[----:B------:R-:W-:-:S02]  /*4ea0*/  @!P0 FSEL R67, R67, RZ, !P1 ;  /* 0x000000ff43438208 */ /* 0x000fc40004800000 */
[----:B------:R-:W-:Y:S01]  /*4eb0*/  IADD3 R37, P1, R131, R94, RZ ;  /* 0x0000005e83257210 */ /* 0x000fe20007f3e0ff */
[----:B------:R-:W-:Y:S01]  /*4ec0*/  FFMA.FTZ R53, R24, R52, R53 ;  /* 0x0000003418357223 */ /* 0x000fe20000010035 */
[----:B------:R-:W-:Y:S01]  /*4ed0*/  @!P0 FSEL R62, R62, RZ, !P4 ;  /* 0x000000ff3e3e8208 */ /* 0x000fe20006000000 */
[----:B------:R-:W-:Y:S01]  /*4ee0*/  FFMA.FTZ R41, R24, R40, R41 ;  /* 0x0000002818297223 */ /* 0x000fe20000010029 */
[----:B------:R-:W-:Y:S02]  /*4ef0*/  @!P0 ISETP.GE.AND P4, PT, R35, R158, PT ;  /* 0x0000009e2300820c */ /* 0x000fe40003f86270 */
[----:B------:R-:W-:Y:S01]  /*4f00*/  @!P0 FSEL R72, R72, RZ, !P3 ;  /* 0x000000ff48488208 */ /* 0x000fe20005800000 */
[----:B------:R-:W4:Y:S01]  /*4f10*/  LDG.E.128.CONSTANT R32, [R32.64] ;  /* 0x0000000a20207981 */ /* 0x000f22000c1e9d00 */
[----:B------:R-:W-:Y:S02]  /*4f20*/  LEA R36, P3, R37, c[0x0][0x178], 0x2 ;  /* 0x00005e0025247a11 */ /* 0x000fe400078610ff */
[----:B------:R-:W-:Y:S01]  /*4f30*/  LEA.HI.X.SX32 R40, R131, R92, 0x1, P1 ;  /* 0x0000005c83287211 */ /* 0x000fe200008f0eff */
[----:B------:R-:W-:Y:S01]  /*4f40*/  FFMA.FTZ R54, R26, R54, R53 ;  /* 0x000000361a367223 */ /* 0x000fe20000010035 */
[----:B------:R-:W-:-:S02]  /*4f50*/  @!P0 IADD3 R53, R115, -0x1, RZ ;  /* 0xffffffff73358810 */ /* 0x000fc40007ffe0ff */
[----:B------:R-:W-:Y:S02]  /*4f60*/  LEA.HI.X R37, R37, c[0x0][0x17c], R40, 0x2, P3 ;  /* 0x00005f0025257a11 */ /* 0x000fe400018f1428 */
[----:B------:R-:W-:Y:S01]  /*4f70*/  @!P0 ISETP.GE.AND P1, PT, R53, R158, PT ;  /* 0x0000009e3500820c */ /* 0x000fe20003f26270 */
[C---:B------:R-:W-:Y:S02]  /*4f80*/  FFMA.FTZ R53, R27.reuse, R39, R38 ;  /* 0x000000271b357223 */ /* 0x040fe40000010026 */
[----:B------:R-:W-:Y:S01]  /*4f90*/  FFMA.FTZ R42, R26, R42, R41 ;  /* 0x0000002a1a2a7223 */ /* 0x000fe20000010029 */
[----:B------:R-:W4:Y:S01]  /*4fa0*/  LDG.E.128.CONSTANT R36, [R36.64] ;  /* 0x0000000a24247981 */ /* 0x000f22000c1e9d00 */
[----:B------:R-:W-:Y:S02]  /*4fb0*/  IADD3 R41, P3, R130, R94, RZ ;  /* 0x0000005e82297210 */ /* 0x000fe40007f7e0ff */
[----:B------:R-:W-:Y:S01]  /*4fc0*/  FFMA.FTZ R43, R27, R43, R42 ;  /* 0x0000002b1b2b7223 */ /* 0x000fe2000001002a */
[----:B------:R-:W-:-:S02]  /*4fd0*/  @!P0 FSEL R73, R73, RZ, !P4 ;  /* 0x000000ff49498208 */ /* 0x000fc40006000000 */
        /* <DEDUP_REMOVED lines=8> */
[----:B------:R-:W-:Y:S02]  /*5060*/  IADD3 R45, P4, R129, R94, RZ ;  /* 0x0000005e812d7210 */ /* 0x000fe40007f9e0ff */
        /* <DEDUP_REMOVED lines=9> */
[----:B------:R-:W-:Y:S01]  /*5100*/  IADD3 R53, P5, R128, R94, RZ ;  /* 0x0000005e80357210 */ /* 0x000fe20007fbe0ff */
[----:B------:R-:W-:Y:S01]  /*5110*/  FFMA.FTZ R54, R27, R55, R54 ;  /* 0x000000371b367223 */ /* 0x000fe20000010036 */
[----:B------:R-:W4:Y:S01]  /*5120*/  LDG.E.128.CONSTANT R44, [R44.64] ;  /* 0x0000000a2c2c7981 */ /* 0x000f22000c1e9d00 */
[----:B------:R-:W-:Y:S01]  /*5130*/  FFMA.FTZ R50, R26, R50, R49 ;  /* 0x000000321a327223 */ /* 0x000fe20000010031 */
[----:B------:R-:W-:Y:S01]  /*5140*/  @!P0 FSEL R75, R75, RZ, !P4 ;  /* 0x000000ff4b4b8208 */ /* 0x000fe20006000000 */
[----:B------:R-:W-:Y:S01]  /*5150*/  FADD.FTZ R101, R54, R101 ;  /* 0x0000006536657221 */ /* 0x000fe20000010000 */
[----:B------:R-:W-:-:S02]  /*5160*/  @!P0 IADD3 R49, R115, -0x2, RZ ;  /* 0xfffffffe73318810 */ /* 0x000fc40007ffe0ff */
[----:B------:R-:W-:Y:S02]  /*5170*/  LEA R48, P4, R53, c[0x0][0x178], 0x2 ;  /* 0x00005e0035307a11 */ /* 0x000fe400078810ff */
[----:B------:R-:W-:Y:S02]  /*5180*/  LEA.HI.X.SX32 R54, R128, R92, 0x1, P5 ;  /* 0x0000005c80367211 */ /* 0x000fe400028f0eff */
[----:B------:R-:W-:Y:S02]  /*5190*/  @!P0 ISETP.GE.AND P5, PT, R49, R158, PT ;  /* 0x0000009e3100820c */ /* 0x000fe40003fa6270 */
[----:B------:R-:W-:Y:S02]  /*51a0*/  @!P0 IADD3 R55, R115, -0x3, RZ ;  /* 0xfffffffd73378810 */ /* 0x000fe40007ffe0ff */
[----:B------:R-:W-:Y:S02]  /*51b0*/  LEA.HI.X R49, R53, c[0x0][0x17c], R54, 0x2, P4 ;  /* 0x00005f0035317a11 */ /* 0x000fe400020f1436 */
[----:B------:R-:W-:-:S02]  /*51c0*/  @!P0 IADD3 R53, R115, -0x1, RZ ;  /* 0xffffffff73358810 */ /* 0x000fc40007ffe0ff */
[-C--:B------:R-:W-:Y:S01]  /*51d0*/  @!P0 ISETP.GE.AND P3, PT, R55, R158.reuse, PT ;  /* 0x0000009e3700820c */ /* 0x080fe20003f66270 */
[----:B------:R-:W-:Y:S01]  /*51e0*/  FFMA.FTZ R55, R27, R51, R50 ;  /* 0x000000331b377223 */ /* 0x000fe20000010032 */
[----:B------:R-:W-:Y:S01]  /*51f0*/  @!P0 ISETP.GE.AND P4, PT, R53, R158, PT ;  /* 0x0000009e3500820c */ /* 0x000fe20003f86270 */
[----:B------:R-:W4:Y:S01]  /*5200*/  LDG.E.128.CONSTANT R48, [R48.64] ;  /* 0x0000000a30307981 */ /* 0x000f22000c1e9d00 */
[----:B------:R-:W-:Y:S02]  /*5210*/  @!P0 FSEL R84, R84, RZ, !P6 ;  /* 0x000000ff54548208 */ /* 0x000fe40007000000 */
[----:B------:R-:W-:Y:S01]  /*5220*/  IADD3 R53, P6, R127, R94, RZ ;  /* 0x0000005e7f357210 */ /* 0x000fe20007fde0ff */
[----:B------:R-:W-:Y:S01]  /*5230*/  FADD.FTZ R99, R52, R99 ;  /* 0x0000006334637221 */ /* 0x000fe20000010000 */
[----:B------:R-:W-:Y:S02]  /*5240*/  @!P0 FSEL R85, R85, RZ, !P2 ;  /* 0x000000ff55558208 */ /* 0x000fe40005000000 */
[----:B------:R-:W-:-:S02]  /*5250*/  LEA R52, P2, R53, c[0x0][0x178], 0x2 ;  /* 0x00005e0035347a11 */ /* 0x000fc400078410ff */
[----:B------:R-:W-:Y:S01]  /*5260*/  LEA.HI.X.SX32 R54, R127, R92, 0x1, P6 ;  /* 0x0000005c7f367211 */ /* 0x000fe200030f0eff */
[----:B------:R-:W-:-:S03]  /*5270*/  FMUL.FTZ R57, R25, R57 ;  /* 0x0000003919397220 */ /* 0x000fc60000410000 */
[----:B------:R-:W-:Y:S01]  /*5280*/  LEA.HI.X R53, R53, c[0x0][0x17c], R54, 0x2, P2 ;  /* 0x00005f0035357a11 */ /* 0x000fe200010f1436 */
[----:B------:R-:W-:Y:S02]  /*5290*/  FFMA.FTZ R57, R24, R56, R57 ;  /* 0x0000003818397223 */ /* 0x000fe40000010039 */
[----:B------:R-:W-:Y:S02]  /*52a0*/  FADD.FTZ R98, R55, R98 ;  /* 0x0000006237627221 */ /* 0x000fe40000010000 */
[----:B------:R-:W-:Y:S01]  /*52b0*/  FFMA.FTZ R58, R26, R58, R57 ;  /* 0x0000003a1a3a7223 */ /* 0x000fe20000010039 */
[----:B------:R-:W4:Y:S01]  /*52c0*/  LDG.E.128.CONSTANT R52, [R52.64] ;  /* 0x0000000a34347981 */ /* 0x000f22000c1e9d00 */
[----:B------:R-:W-:Y:S01]  /*52d0*/  FMUL.FTZ R61, R25, R61 ;  /* 0x0000003d193d7220 */ /* 0x000fe20000410000 */
[----:B------:R-:W-:Y:S02]  /*52e0*/  IADD3 R57, P2, R126, R94, RZ ;  /* 0x0000005e7e397210 */ /* 0x000fe40007f5e0ff */
[----:B------:R-:W-:Y:S01]  /*52f0*/  @!P0 FSEL R86, R86, RZ, !P1 ;  /* 0x000000ff56568208 */ /* 0x000fe20004800000 */
[----:B------:R-:W-:Y:S01]  /*5300*/  FFMA.FTZ R61, R24, R60, R61 ;  /* 0x0000003c183d7223 */ /* 0x000fe2000001003d */
[----:B------:R-:W-:-:S02]  /*5310*/  LEA R56, P1, R57, c[0x0][0x178], 0x2 ;  /* 0x00005e0039387a11 */ /* 0x000fc400078210ff */
[----:B------:R-:W-:Y:S01]  /*5320*/  LEA.HI.X.SX32 R60, R126, R92, 0x1, P2 ;  /* 0x0000005c7e3c7211 */ /* 0x000fe200010f0eff */
[----:B------:R-:W-:-:S03]  /*5330*/  FMUL.FTZ R69, R25, R69 ;  /* 0x0000004519457220 */ /* 0x000fc60000410000 */
[----:B------:R-:W-:Y:S02]  /*5340*/  LEA.HI.X R57, R57, c[0x0][0x17c], R60, 0x2, P1 ;  /* 0x00005f0039397a11 */ /* 0x000fe400008f143c */
[----:B------:R-:W-:Y:S01]  /*5350*/  @!P0 ISETP.GE.AND P1, PT, R115, R158, PT ;  /* 0x0000009e7300820c */ /* 0x000fe20003f26270 */
[----:B------:R-:W-:Y:S02]  /*5360*/  FFMA.FTZ R69, R24, R68, R69 ;  /* 0x0000004418457223 */ /* 0x000fe40000010045 */
[----:B------:R-:W-:Y:S01]  /*5370*/  FFMA.FTZ R68, R27, R59, R58 ;  /* 0x0000003b1b447223 */ /* 0x000fe2000001003a */
[----:B------:R-:W-:Y:S01]  /*5380*/  @!P0 FSEL R87, R87, RZ, !P1 ;  /* 0x000000ff57578208 */ /* 0x000fe20004800000 */
[----:B------:R-:W-:Y:S01]  /*5390*/  FFMA.FTZ R62, R26, R62, R61 ;  /* 0x0000003e1a3e7223 */ /* 0x000fe2000001003d */
[----:B------:R-:W4:Y:S01]  /*53a0*/  LDG.E.128.CONSTANT R56, [R56.64] ;  /* 0x0000000a38387981 */ /* 0x000f22000c1e9d00 */
[----:B------:R-:W-:Y:S01]  /*53b0*/  FMUL.FTZ R65, R25, R65 ;  /* 0x0000004119417220 */ /* 0x000fe20000410000 */
[----:B------:R-:W-:-:S02]  /*53c0*/  IADD3 R61, P1, R125, R94, RZ ;  /* 0x0000005e7d3d7210 */ /* 0x000fc40007f3e0ff */
[----:B------:R-:W-:Y:S01]  /*53d0*/  @!P0 FSEL R76, R76, RZ, !P3 ;  /* 0x000000ff4c4c8208 */ /* 0x000fe20005800000 */
[----:B------:R-:W-:Y:S01]  /*53e0*/  FFMA.FTZ R65, R24, R64, R65 ;  /* 0x0000004018417223 */ /* 0x000fe20000010041 */
[----:B------:R-:W-:Y:S02]  /*53f0*/  LEA R60, P3, R61, c[0x0][0x178], 0x2 ;  /* 0x00005e003d3c7a11 */ /* 0x000fe400078610ff */
[----:B------:R-:W-:-:S04]  /*5400*/  LEA.HI.X.SX32 R64, R125, R92, 0x1, P1 ;  /* 0x0000005c7d407211 */ /* 0x000fc800008f0eff */
[----:B------:R-:W-:Y:S01]  /*5410*/  LEA.HI.X R61, R61, c[0x0][0x17c], R64, 0x2, P3 ;  /* 0x00005f003d3d7a11 */ /* 0x000fe200018f1440 */
[----:B------:R-:W-:Y:S02]  /*5420*/  FADD.FTZ R97, R68, R97 ;  /* 0x0000006144617221 */ /* 0x000fe40000010000 */
[----:B------:R-:W-:Y:S02]  /*5430*/  FFMA.FTZ R68, R27, R63, R62 ;  /* 0x0000003f1b447223 */ /* 0x000fe4000001003e */
[C---:B------:R-:W-:Y:S01]  /*5440*/  FFMA.FTZ R70, R26.reuse, R70, R69 ;  /* 0x000000461a467223 */ /* 0x040fe20000010045 */
[----:B------:R-:W4:Y:S01]  /*5450*/  LDG.E.128.CONSTANT R60, [R60.64] ;  /* 0x0000000a3c3c7981 */ /* 0x000f22000c1e9d00 */
[----:B------:R-:W-:Y:S01]  /*5460*/  FFMA.FTZ R66, R26, R66, R65 ;  /* 0x000000421a427223 */ /* 0x000fe20000010041 */
[----:B------:R-:W-:Y:S02]  /*5470*/  @!P0 IADD3 R69, R115, -0x2, RZ ;  /* 0xfffffffe73458810 */ /* 0x000fe40007ffe0ff */
[----:B------:R-:W-:Y:S01]  /*5480*/  IADD3 R65, P3, R124, R94, RZ ;  /* 0x0000005e7c417210 */ /* 0x000fe20007f7e0ff */
[----:B------:R-:W-:Y:S01]  /*5490*/  FFMA.FTZ R71, R27, R71, R70 ;  /* 0x000000471b477223 */ /* 0x000fe20000010046 */
[----:B------:R-:W-:-:S02]  /*54a0*/  @!P0 FSEL R77, R77, RZ, !P5 ;  /* 0x000000ff4d4d8208 */ /* 0x000fc40006800000 */
[----:B------:R-:W-:Y:S02]  /*54b0*/  @!P0 ISETP.GE.AND P2, PT, R69, R158, PT ;  /* 0x0000009e4500820c */ /* 0x000fe40003f46270 */
[----:B------:R-:W-:Y:S02]  /*54c0*/  LEA R64, P5, R65, c[0x0][0x178], 0x2 ;  /* 0x00005e0041407a11 */ /* 0x000fe400078a10ff */
[----:B------:R-:W-:Y:S02]  /*54d0*/  LEA.HI.X.SX32 R70, R124, R92, 0x1, P3 ;  /* 0x0000005c7c467211 */ /* 0x000fe400018f0eff */
[----:B------:R-:W-:Y:S02]  /*54e0*/  @!P0 IADD3 R69, R115, -0x1, RZ ;  /* 0xffffffff73458810 */ /* 0x000fe40007ffe0ff */
[----:B------:R-:W-:Y:S02]  /*54f0*/  LEA.HI.X R65, R65, c[0x0][0x17c], R70, 0x2, P5 ;  /* 0x00005f0041417a11 */ /* 0x000fe400028f1446 */
[----:B------:R-:W-:-:S02]  /*5500*/  @!P0 ISETP.GE.AND P1, PT, R69, R158, PT ;  /* 0x0000009e4500820c */ /* 0x000fc40003f26270 */
[----:B------:R-:W-:Y:S01]  /*5510*/  @!P0 IADD3 R69, R115, -0x3, RZ ;  /* 0xfffffffd73458810 */ /* 0x000fe20007ffe0ff */
[----:B------:R-:W-:Y:S02]  /*5520*/  FADD.FTZ R96, R71, R96 ;  /* 0x0000006047607221 */ /* 0x000fe40000010000 */
[----:B------:R-:W-:Y:S01]  /*5530*/  FFMA.FTZ R71, R27, R67, R66 ;  /* 0x000000431b477223 */ /* 0x000fe20000010042 */
[----:B------:R-:W-:Y:S01]  /*5540*/  @!P0 ISETP.GE.AND P3, PT, R69, R158, PT ;  /* 0x0000009e4500820c */ /* 0x000fe20003f66270 */
[----:B------:R-:W4:Y:S01]  /*5550*/  LDG.E.128.CONSTANT R64, [R64.64] ;  /* 0x0000000a40407981 */ /* 0x000f22000c1e9d00 */
        /* <DEDUP_REMOVED lines=9> */
[----:B------:R-:W-:Y:S01]  /*55f0*/  FMUL.FTZ R77, R25, R77 ;  /* 0x0000004d194d7220 */ /* 0x000fe20000410000 */
[----:B------:R-:W4:Y:S01]  /*5600*/  LDG.E.128.CONSTANT R68, [R68.64] ;  /* 0x0000000a44447981 */ /* 0x000f22000c1e9d00 */
[----:B------:R-:W-:Y:S01]  /*5610*/  FFMA.FTZ R74, R26, R74, R73 ;  /* 0x0000004a1a4a7223 */ /* 0x000fe20000010049 */
[----:B------:R-:W-:Y:S01]  /*5620*/  IADD3 R73, P4, R122, R94, RZ ;  /* 0x0000005e7a497210 */ /* 0x000fe20007f9e0ff */
[----:B------:R-:W-:Y:S01]  /*5630*/  FFMA.FTZ R77, R24, R76, R77 ;  /* 0x0000004c184d7223 */ /* 0x000fe2000001004d */
[----:B------:R-:W-:-:S02]  /*5640*/  @!P0 FSEL R81, R81, RZ, !P2 ;  /* 0x000000ff51518208 */ /* 0x000fc40005000000 */
[----:B------:R-:W-:Y:S02]  /*5650*/  LEA R72, P2, R73, c[0x0][0x178], 0x2 ;  /* 0x00005e0049487a11 */ /* 0x000fe400078410ff */
[----:B------:R-:W-:Y:S02]  /*5660*/  LEA.HI.X.SX32 R76, R122, R92, 0x1, P4 ;  /* 0x0000005c7a4c7211 */ /* 0x000fe400020f0eff */
[----:B------:R-:W-:Y:S01]  /*5670*/  @!P0 IADD3 R93, R115, -0x3, RZ ;  /* 0xfffffffd735d8810 */ /* 0x000fe20007ffe0ff */
[----:B------:R-:W-:Y:S01]  /*5680*/  FMUL.FTZ R85, R25, R85 ;  /* 0x0000005519557220 */ /* 0x000fe20000410000 */
[----:B------:R-:W-:Y:S02]  /*5690*/  LEA.HI.X R73, R73, c[0x0][0x17c], R76, 0x2, P2 ;  /* 0x00005f0049497a11 */ /* 0x000fe400010f144c */
[----:B------:R-:W-:Y:S01]  /*56a0*/  @!P0 ISETP.GE.AND P6, PT, R93, R158, PT ;  /* 0x0000009e5d00820c */ /* 0x000fe20003fc6270 */
[----:B------:R-:W-:Y:S01]  /*56b0*/  FFMA.FTZ R85, R24, R84, R85 ;  /* 0x0000005418557223 */ /* 0x000fe20000010055 */
[----:B------:R-:W-:Y:S01]  /*56c0*/  @!P0 ISETP.GE.AND P2, PT, R115, R158, PT ;  /* 0x0000009e7300820c */ /* 0x000fe20003f46270 */
[----:B------:R-:W-:Y:S01]  /*56d0*/  FFMA.FTZ R84, R27, R75, R74 ;  /* 0x0000004b1b547223 */ /* 0x000fe2000001004a */
[----:B------:R-:W-:Y:S01]  /*56e0*/  @!P0 FSEL R80, R80, RZ, !P6 ;  /* 0x000000ff50508208 */ /* 0x000fe20007000000 */
[----:B------:R-:W-:Y:S01]  /*56f0*/  FMUL.FTZ R81, R25, R81 ;  /* 0x0000005119517220 */ /* 0x000fe20000410000 */
[----:B------:R-:W4:Y:S01]  /*5700*/  LDG.E.128.CONSTANT R72, [R72.64] ;  /* 0x0000000a48487981 */ /* 0x000f22000c1e9d00 */
[C---:B------:R-:W-:Y:S01]  /*5710*/  FFMA.FTZ R78, R26.reuse, R78, R77 ;  /* 0x0000004e1a4e7223 */ /* 0x040fe2000001004d */
[----:B------:R-:W-:Y:S01]  /*5720*/  IADD3 R77, P6, R121, R94, RZ ;  /* 0x0000005e794d7210 */ /* 0x000fe20007fde0ff */
[----:B------:R-:W-:Y:S01]  /*5730*/  FFMA.FTZ R86, R26, R86, R85 ;  /* 0x000000561a567223 */ /* 0x000fe20000010055 */
[----:B------:R-:W-:Y:S01]  /*5740*/  @!P0 IADD3 R85, R115, -0x1, RZ ;  /* 0xffffffff73558810 */ /* 0x000fe20007ffe0ff */
[----:B------:R-:W-:Y:S01]  /*5750*/  FFMA.FTZ R81, R24, R80, R81 ;  /* 0x0000005018517223 */ /* 0x000fe20000010051 */
[----:B------:R-:W-:-:S02]  /*5760*/  @!P0 FSEL R79, R79, RZ, !P2 ;  /* 0x000000ff4f4f8208 */ /* 0x000fc40005000000 */
[----:B------:R-:W-:Y:S02]  /*5770*/  @!P0 IADD3 R93, R115, -0x2, RZ ;  /* 0xfffffffe735d8810 */ /* 0x000fe40007ffe0ff */
[----:B------:R-:W-:Y:S02]  /*5780*/  LEA R76, P2, R77, c[0x0][0x178], 0x2 ;  /* 0x00005e004d4c7a11 */ /* 0x000fe400078410ff */
[----:B------:R-:W-:Y:S02]  /*5790*/  LEA.HI.X.SX32 R80, R121, R92, 0x1, P6 ;  /* 0x0000005c79507211 */ /* 0x000fe400030f0eff */
[----:B------:R-:W-:Y:S02]  /*57a0*/  @!P0 FSEL R82, R82, RZ, !P1 ;  /* 0x000000ff52528208 */ /* 0x000fe40004800000 */
[-C--:B------:R-:W-:Y:S02]  /*57b0*/  @!P0 ISETP.GE.AND P4, PT, R85, R158.reuse, PT ;  /* 0x0000009e5500820c */ /* 0x080fe40003f86270 */
[----:B------:R-:W-:-:S02]  /*57c0*/  @!P0 ISETP.GE.AND P5, PT, R93, R158, PT ;  /* 0x0000009e5d00820c */ /* 0x000fc40003fa6270 */
[----:B------:R-:W-:Y:S02]  /*57d0*/  @!P0 IADD3 R85, R115, -0x3, RZ ;  /* 0xfffffffd73558810 */ /* 0x000fe40007ffe0ff */
[----:B------:R-:W-:Y:S01]  /*57e0*/  LEA.HI.X R77, R77, c[0x0][0x17c], R80, 0x2, P2 ;  /* 0x00005f004d4d7a11 */ /* 0x000fe200010f1450 */
[----:B------:R-:W-:Y:S01]  /*57f0*/  FFMA.FTZ R82, R26, R82, R81 ;  /* 0x000000521a527223 */ /* 0x000fe20000010051 */
[----:B------:R-:W-:Y:S01]  /*5800*/  @!P0 ISETP.GE.AND P1, PT, R85, R158, PT ;  /* 0x0000009e5500820c */ /* 0x000fe20003f26270 */
[----:B------:R-:W-:Y:S01]  /*5810*/  FADD.FTZ R17, R84, R17 ;  /* 0x0000001154117221 */ /* 0x000fe20000010000 */
[----:B------:R-:W-:Y:S01]  /*5820*/  IADD3 R81, P2, R120, R94, RZ ;  /* 0x0000005e78517210 */ /* 0x000fe20007f5e0ff */
[----:B------:R-:W-:Y:S01]  /*5830*/  FFMA.FTZ R84, R27, R79, R78 ;  /* 0x0000004f1b547223 */ /* 0x000fe2000001004e */
[----:B--2---:R-:W-:Y:S01]  /*5840*/  @!P0 FSEL R89, R89, RZ, !P5 ;  /* 0x000000ff59598208 */ /* 0x004fe20006800000 */
[----:B------:R-:W2:Y:S01]  /*5850*/  LDG.E.128.CONSTANT R76, [R76.64] ;  /* 0x0000000a4c4c7981 */ /* 0x000ea2000c1e9d00 */
[----:B------:R-:W-:-:S02]  /*5860*/  @!P0 ISETP.GE.AND P6, PT, R115, R158, PT ;  /* 0x0000009e7300820c */ /* 0x000fc40003fc6270 */
[----:B------:R-:W-:Y:S01]  /*5870*/  @!P0 IADD3 R85, R115, -0x2, RZ ;  /* 0xfffffffe73558810 */ /* 0x000fe20007ffe0ff */
[----:B------:R-:W-:Y:S01]  /*5880*/  FFMA.FTZ R87, R27, R87, R86 ;  /* 0x000000571b577223 */ /* 0x000fe20000010056 */
[----:B------:R-:W-:Y:S01]  /*5890*/  LEA.HI.X.SX32 R86, R120, R92, 0x1, P2 ;  /* 0x0000005c78567211 */ /* 0x000fe200010f0eff */
[----:B------:R-:W-:Y:S01]  /*58a0*/  FMUL.FTZ R89, R25, R89 ;  /* 0x0000005919597220 */ /* 0x000fe20000410000 */
[----:B------:R-:W-:Y:S02]  /*58b0*/  @!P0 FSEL R88, R88, RZ, !P3 ;  /* 0x000000ff58588208 */ /* 0x000fe40005800000 */
[----:B------:R-:W-:Y:S02]  /*58c0*/  @!P0 FSEL R83, R83, RZ, !P6 ;  /* 0x000000ff53538208 */ /* 0x000fe40007000000 */
[----:B------:R-:W-:Y:S02]  /*58d0*/  @!P0 ISETP.GE.AND P2, PT, R85, R158, PT ;  /* 0x0000009e5500820c */ /* 0x000fe40003f46270 */
[----:B------:R-:W-:-:S02]  /*58e0*/  LEA R80, P6, R81, c[0x0][0x178], 0x2 ;  /* 0x00005e0051507a11 */ /* 0x000fc400078c10ff */
[----:B------:R-:W-:Y:S01]  /*58f0*/  IADD3 R85, P5, R119, R94, RZ ;  /* 0x0000005e77557210 */ /* 0x000fe20007fbe0ff */
[----:B------:R-:W-:Y:S01]  /*5900*/  FADD.FTZ R15, R84, R15 ;  /* 0x0000000f540f7221 */ /* 0x000fe20000010000 */
[----:B------:R-:W-:Y:S01]  /*5910*/  LEA.HI.X R81, R81, c[0x0][0x17c], R86, 0x2, P6 ;  /* 0x00005f0051517a11 */ /* 0x000fe200030f1456 */
[----:B------:R-:W-:Y:S01]  /*5920*/  FFMA.FTZ R89, R24, R88, R89 ;  /* 0x0000005818597223 */ /* 0x000fe20000010059 */
[----:B------:R-:W-:Y:S01]  /*5930*/  LEA R84, P3, R85, c[0x0][0x178], 0x2 ;  /* 0x00005e0055547a11 */ /* 0x000fe200078610ff */
[----:B------:R-:W-:Y:S01]  /*5940*/  FFMA.FTZ R83, R27, R83, R82 ;  /* 0x000000531b537223 */ /* 0x000fe20000010052 */
[----:B------:R-:W-:Y:S02]  /*5950*/  @!P0 FSEL R90, R90, RZ, !P4 ;  /* 0x000000ff5a5a8208 */ /* 0x000fe40006000000 */
[----:B------:R-:W-:Y:S02]  /*5960*/  LEA.HI.X.SX32 R88, R119, R92, 0x1, P5 ;  /* 0x0000005c77587211 */ /* 0x000fe400028f0eff */
[----:B------:R-:W-:-:S02]  /*5970*/  IADD3 R86, P4, R118, R94, RZ ;  /* 0x0000005e76567210 */ /* 0x000fc40007f9e0ff */
[----:B------:R-:W-:Y:S01]  /*5980*/  @!P0 IADD3 R93, R115, -0x1, RZ ;  /* 0xffffffff735d8810 */ /* 0x000fe20007ffe0ff */
[----:B------:R-:W-:Y:S01]  /*5990*/  FADD.FTZ R16, R87, R16 ;  /* 0x0000001057107221 */ /* 0x000fe20000010000 */
[----:B------:R-:W-:Y:S02]  /*59a0*/  LEA.HI.X R85, R85, c[0x0][0x17c], R88, 0x2, P3 ;  /* 0x00005f0055557a11 */ /* 0x000fe400018f1458 */
[----:B---3--:R-:W-:Y:S01]  /*59b0*/  @!P0 FSEL R20, R20, RZ, !P1 ;  /* 0x000000ff14148208 */ /* 0x008fe20004800000 */
[----:B------:R-:W-:Y:S01]  /*59c0*/  FADD.FTZ R14, R83, R14 ;  /* 0x0000000e530e7221 */ /* 0x000fe20000010000 */
[----:B------:R-:W-:Y:S01]  /*59d0*/  LEA R88, P3, R86, c[0x0][0x178], 0x2 ;  /* 0x00005e0056587a11 */ /* 0x000fe200078610ff */
[----:B------:R-:W3:Y:S01]  /*59e0*/  LDG.E.128.CONSTANT R80, [R80.64] ;  /* 0x0000000a50507981 */ /* 0x000ee2000c1e9d00 */
[----:B------:R-:W-:Y:S02]  /*59f0*/  LEA.HI.X.SX32 R87, R118, R92, 0x1, P4 ;  /* 0x0000005c76577211 */ /* 0x000fe400020f0eff */
[----:B------:R-:W-:-:S02]  /*5a00*/  @!P0 ISETP.GE.AND P1, PT, R93, R158, PT ;  /* 0x0000009e5d00820c */ /* 0x000fc40003f26270 */
[C---:B------:R-:W-:Y:S01]  /*5a10*/  @!P0 IADD3 R93, R115.reuse, -0x2, RZ ;  /* 0xfffffffe735d8810 */ /* 0x040fe20007ffe0ff */
[----:B-----5:R-:W-:Y:S01]  /*5a20*/  FFMA.FTZ R150, R26, R90, R89 ;  /* 0x0000005a1a967223 */ /* 0x020fe20000010059 */
[----:B------:R-:W-:Y:S02]  /*5a30*/  LEA.HI.X R89, R86, c[0x0][0x17c], R87, 0x2, P3 ;  /* 0x00005f0056597a11 */ /* 0x000fe400018f1457 */
[-C--:B------:R-:W-:Y:S01]  /*5a40*/  @!P0 ISETP.GE.AND P4, PT, R115, R158.reuse, PT ;  /* 0x0000009e7300820c */ /* 0x080fe20003f86270 */
[----:B------:R-:W2:Y:S01]  /*5a50*/  LDG.E.128.CONSTANT R84, [R84.64] ;  /* 0x0000000a54547981 */ /* 0x000ea2000c1e9d00 */
[----:B------:R-:W-:Y:S02]  /*5a60*/  @!P0 ISETP.GE.AND P3, PT, R93, R158, PT ;  /* 0x0000009e5d00820c */ /* 0x000fe40003f66270 */
[----:B------:R-:W-:Y:S02]  /*5a70*/  @!P0 IADD3 R93, R115, -0x3, RZ ;  /* 0xfffffffd735d8810 */ /* 0x000fe40007ffe0ff */
[----:B------:R-:W-:-:S02]  /*5a80*/  @!P0 FSEL R91, R91, RZ, !P4 ;  /* 0x000000ff5b5b8208 */ /* 0x000fc40006000000 */
[----:B------:R-:W-:Y:S02]  /*5a90*/  @!P0 FSEL R21, R21, RZ, !P2 ;  /* 0x000000ff15158208 */ /* 0x000fe40005000000 */
[CC--:B------:R-:W-:Y:S02]  /*5aa0*/  @!P0 ISETP.GE.AND P2, PT, R93.reuse, R158.reuse, PT ;  /* 0x0000009e5d00820c */ /* 0x0c0fe40003f46270 */
[----:B------:R-:W-:Y:S02]  /*5ab0*/  @!P0 ISETP.GE.AND P4, PT, R93, R158, PT ;  /* 0x0000009e5d00820c */ /* 0x000fe40003f86270 */
[----:B------:R-:W-:Y:S02]  /*5ac0*/  @!P0 IADD3 R93, R115, -0x1, RZ ;  /* 0xffffffff735d8810 */ /* 0x000fe40007ffe0ff */
[----:B------:R-:W-:Y:S02]  /*5ad0*/  IADD3 R94, P6, R117, R94, RZ ;  /* 0x0000005e755e7210 */ /* 0x000fe40007fde0ff */
[----:B------:R-:W-:-:S02]  /*5ae0*/  @!P0 FSEL R22, R22, RZ, !P1 ;  /* 0x000000ff16168208 */ /* 0x000fc40004800000 */
[----:B------:R-:W-:Y:S02]  /*5af0*/  @!P0 ISETP.GE.AND P1, PT, R93, R158, PT ;  /* 0x0000009e5d00820c */ /* 0x000fe40003f26270 */
[----:B------:R-:W-:Y:S02]  /*5b00*/  LEA.HI.X.SX32 R93, R117, R92, 0x1, P6 ;  /* 0x0000005c755d7211 */ /* 0x000fe400030f0eff */
[----:B------:R-:W-:-:S04]  /*5b10*/  LEA R92, P6, R94, c[0x0][0x178], 0x2 ;  /* 0x00005e005e5c7a11 */ /* 0x000fc800078c10ff */
[----:B------:R-:W-:Y:S01]  /*5b20*/  LEA.HI.X R93, R94, c[0x0][0x17c], R93, 0x2, P6 ;  /* 0x00005f005e5d7a11 */ /* 0x000fe200030f145d */
[----:B------:R-:W-:Y:S02]  /*5b30*/  FFMA.FTZ R150, R27, R91, R150 ;  /* 0x0000005b1b967223 */ /* 0x000fe40000010096 */
[----:B------:R-:W3:Y:S04]  /*5b40*/  LDG.E.128.CONSTANT R88, [R88.64] ;  /* 0x0000000a58587981 */ /* 0x000ee8000c1e9d00 */
[----:B------:R-:W3:Y:S01]  /*5b50*/  LDG.E.128.CONSTANT R92, [R92.64] ;  /* 0x0000000a5c5c7981 */ /* 0x000ee2000c1e9d00 */
[----:B------:R-:W-:-:S04]  /*5b60*/  FMUL.FTZ R21, R25, R21 ;  /* 0x0000001519157220 */ /* 0x000fc80000410000 */
[----:B------:R-:W-:Y:S01]  /*5b70*/  FFMA.FTZ R21, R24, R20, R21 ;  /* 0x0000001418157223 */ /* 0x000fe20000010015 */
[----:B----4-:R-:W-:-:S03]  /*5b80*/  @!P0 FSEL R29, R29, RZ, !P3 ;  /* 0x000000ff1d1d8208 */ /* 0x010fc60005800000 */
[----:B------:R-:W-:Y:S01]  /*5b90*/  FFMA.FTZ R22, R26, R22, R21 ;  /* 0x000000161a167223 */ /* 0x000fe20000010015 */
[----:B------:R-:W-:Y:S01]  /*5ba0*/  @!P0 IADD3 R21, R115, -0x1, RZ ;  /* 0xffffffff73158810 */ /* 0x000fe20007ffe0ff */
[----:B------:R-:W-:Y:S01]  /*5bb0*/  FMUL.FTZ R29, R25, R29 ;  /* 0x0000001d191d7220 */ /* 0x000fe20000410000 */
[----:B------:R-:W-:Y:S02]  /*5bc0*/  @!P0 FSEL R28, R28, RZ, !P2 ;  /* 0x000000ff1c1c8208 */ /* 0x000fe40005000000 */
[----:B------:R-:W-:Y:S02]  /*5bd0*/  @!P0 ISETP.GE.AND P3, PT, R21, R158, PT ;  /* 0x0000009e1500820c */ /* 0x000fe40003f66270 */
[----:B------:R-:W-:Y:S01]  /*5be0*/  @!P0 IADD3 R21, R115, -0x2, RZ ;  /* 0xfffffffe73158810 */ /* 0x000fe20007ffe0ff */
[----:B------:R-:W-:Y:S01]  /*5bf0*/  FFMA.FTZ R29, R24, R28, R29 ;  /* 0x0000001c181d7223 */ /* 0x000fe2000001001d */
[----:B------:R-:W-:Y:S02]  /*5c00*/  @!P0 FSEL R30, R30, RZ, !P3 ;  /* 0x000000ff1e1e8208 */ /* 0x000fe40005800000 */
[----:B------:R-:W-:-:S02]  /*5c10*/  @!P0 ISETP.GE.AND P5, PT, R21, R158, PT ;  /* 0x0000009e1500820c */ /* 0x000fc40003fa6270 */
[C---:B------:R-:W-:Y:S01]  /*5c20*/  @!P0 ISETP.GE.AND P2, PT, R115.reuse, R158, PT ;  /* 0x0000009e7300820c */ /* 0x040fe20003f46270 */
[----:B------:R-:W-:Y:S01]  /*5c30*/  FFMA.FTZ R30, R26, R30, R29 ;  /* 0x0000001e1a1e7223 */ /* 0x000fe2000001001d */
[C---:B------:R-:W-:Y:S02]  /*5c40*/  @!P0 ISETP.GE.AND P6, PT, R115.reuse, R158, PT ;  /* 0x0000009e7300820c */ /* 0x040fe40003fc6270 */
[C---:B------:R-:W-:Y:S02]  /*5c50*/  @!P0 IADD3 R21, R115.reuse, -0x3, RZ ;  /* 0xfffffffd73158810 */ /* 0x040fe40007ffe0ff */
[----:B------:R-:W-:Y:S02]  /*5c60*/  @!P0 IADD3 R29, R115, -0x2, RZ ;  /* 0xfffffffe731d8810 */ /* 0x000fe40007ffe0ff */
[----:B------:R-:W-:Y:S02]  /*5c70*/  @!P0 FSEL R23, R23, RZ, !P2 ;  /* 0x000000ff17178208 */ /* 0x000fe40005000000 */
[----:B------:R-:W-:-:S02]  /*5c80*/  @!P0 FSEL R31, R31, RZ, !P6 ;  /* 0x000000ff1f1f8208 */ /* 0x000fc40007000000 */
[----:B------:R-:W-:Y:S02]  /*5c90*/  @!P0 FSEL R34, R34, RZ, !P1 ;  /* 0x000000ff22228208 */ /* 0x000fe40004800000 */
[-C--:B------:R-:W-:Y:S02]  /*5ca0*/  @!P0 ISETP.GE.AND P2, PT, R21, R158.reuse, PT ;  /* 0x0000009e1500820c */ /* 0x080fe40003f46270 */
[-C--:B------:R-:W-:Y:S02]  /*5cb0*/  @!P0 ISETP.GE.AND P6, PT, R29, R158.reuse, PT ;  /* 0x0000009e1d00820c */ /* 0x080fe40003fc6270 */
[C---:B------:R-:W-:Y:S02]  /*5cc0*/  @!P0 ISETP.GE.AND P1, PT, R115.reuse, R158, PT ;  /* 0x0000009e7300820c */ /* 0x040fe40003f26270 */
[C---:B------:R-:W-:Y:S02]  /*5cd0*/  @!P0 IADD3 R21, R115.reuse, -0x2, RZ ;  /* 0xfffffffe73158810 */ /* 0x040fe40007ffe0ff */
[----:B------:R-:W-:-:S02]  /*5ce0*/  @!P0 IADD3 R29, R115, -0x1, RZ ;  /* 0xffffffff731d8810 */ /* 0x000fc40007ffe0ff */
[----:B------:R-:W-:Y:S02]  /*5cf0*/  @!P0 FSEL R35, R35, RZ, !P1 ;  /* 0x000000ff23238208 */ /* 0x000fe40004800000 */
[-C--:B------:R-:W-:Y:S02]  /*5d00*/  @!P0 ISETP.GE.AND P3, PT, R21, R158.reuse, PT ;  /* 0x0000009e1500820c */ /* 0x080fe40003f66270 */
[----:B------:R-:W-:Y:S02]  /*5d10*/  @!P0 ISETP.GE.AND P1, PT, R29, R158, PT ;  /* 0x0000009e1d00820c */ /* 0x000fe40003f26270 */
[C---:B------:R-:W-:Y:S02]  /*5d20*/  @!P0 IADD3 R21, R115.reuse, -0x1, RZ ;  /* 0xffffffff73158810 */ /* 0x040fe40007ffe0ff */
[----:B------:R-:W-:Y:S02]  /*5d30*/  @!P0 IADD3 R29, R115, -0x3, RZ ;  /* 0xfffffffd731d8810 */ /* 0x000fe40007ffe0ff */
[----:B------:R-:W-:-:S02]  /*5d40*/  @!P0 FSEL R32, R32, RZ, !P4 ;  /* 0x000000ff20208208 */ /* 0x000fc40006000000 */
[----:B------:R-:W-:Y:S02]  /*5d50*/  @!P0 FSEL R36, R36, RZ, !P2 ;  /* 0x000000ff24248208 */ /* 0x000fe40005000000 */
[-C--:B------:R-:W-:Y:S02]  /*5d60*/  @!P0 ISETP.GE.AND P4, PT, R21, R158.reuse, PT ;  /* 0x0000009e1500820c */ /* 0x080fe40003f86270 */
[----:B------:R-:W-:Y:S02]  /*5d70*/  @!P0 ISETP.GE.AND P2, PT, R29, R158, PT ;  /* 0x0000009e1d00820c */ /* 0x000fe40003f46270 */
[----:B------:R-:W-:Y:S02]  /*5d80*/  @!P0 IADD3 R29, R115, -0x2, RZ ;  /* 0xfffffffe731d8810 */ /* 0x000fe40007ffe0ff */
[----:B------:R-:W-:Y:S02]  /*5d90*/  @!P0 FSEL R37, R37, RZ, !P3 ;  /* 0x000000ff25258208 */ /* 0x000fe40005800000 */
[----:B------:R-:W-:-:S02]  /*5da0*/  @!P0 FSEL R38, R38, RZ, !P4 ;  /* 0x000000ff26268208 */ /* 0x000fc40006000000 */
[-C--:B------:R-:W-:Y:S02]  /*5db0*/  @!P0 ISETP.GE.AND P3, PT, R29, R158.reuse, PT ;  /* 0x0000009e1d00820c */ /* 0x080fe40003f66270 */
[C---:B------:R-:W-:Y:S02]  /*5dc0*/  @!P0 ISETP.GE.AND P4, PT, R115.reuse, R158, PT ;  /* 0x0000009e7300820c */ /* 0x040fe40003f86270 */
        /* <DEDUP_REMOVED lines=9> */
[----:B------:R-:W-:-:S02]  /*5e60*/  @!P0 IADD3 R29, R115, -0x2, RZ ;  /* 0xfffffffe731d8810 */ /* 0x000fc40007ffe0ff */
[----:B------:R-:W-:Y:S02]  /*5e70*/  @!P0 FSEL R41, R41, RZ, !P6 ;  /* 0x000000ff29298208 */ /* 0x000fe40007000000 */
[----:B------:R-:W-:Y:S02]  /*5e80*/  @!P0 FSEL R42, R42, RZ, !P1 ;  /* 0x000000ff2a2a8208 */ /* 0x000fe40004800000 */
[-C--:B------:R-:W-:Y:S02]  /*5e90*/  @!P0 ISETP.GE.AND P6, PT, R29, R158.reuse, PT ;  /* 0x0000009e1d00820c */ /* 0x080fe40003fc6270 */
[C---:B------:R-:W-:Y:S02]  /*5ea0*/  @!P0 ISETP.GE.AND P1, PT, R115.reuse, R158, PT ;  /* 0x0000009e7300820c */ /* 0x040fe40003f26270 */
[----:B------:R-:W-:Y:S02]  /*5eb0*/  @!P0 IADD3 R29, R115, -0x1, RZ ;  /* 0xffffffff731d8810 */ /* 0x000fe40007ffe0ff */
[----:B------:R-:W-:-:S02]  /*5ec0*/  @!P0 FSEL R43, R43, RZ, !P1 ;  /* 0x000000ff2b2b8208 */ /* 0x000fc40004800000 */
[-C--:B------:R-:W-:Y:S02]  /*5ed0*/  @!P0 ISETP.GE.AND P1, PT, R29, R158.reuse, PT ;  /* 0x0000009e1d00820c */ /* 0x080fe40003f26270 */
[----:B------:R-:W-:Y:S02]  /*5ee0*/  @!P0 IADD3 R29, R115, -0x3, RZ ;  /* 0xfffffffd731d8810 */ /* 0x000fe40007ffe0ff */
[----:B------:R-:W-:Y:S02]  /*5ef0*/  @!P0 FSEL R44, R44, RZ, !P2 ;  /* 0x000000ff2c2c8208 */ /* 0x000fe40005000000 */
[----:B------:R-:W-:Y:S02]  /*5f00*/  @!P0 ISETP.GE.AND P2, PT, R29, R158, PT ;  /* 0x0000009e1d00820c */ /* 0x000fe40003f46270 */
[----:B------:R-:W-:Y:S02]  /*5f10*/  @!P0 IADD3 R29, R115, -0x2, RZ ;  /* 0xfffffffe731d8810 */ /* 0x000fe40007ffe0ff */
[----:B------:R-:W-:-:S02]  /*5f20*/  @!P0 FSEL R45, R45, RZ, !P3 ;  /* 0x000000ff2d2d8208 */ /* 0x000fc40005800000 */
[----:B------:R-:W-:Y:S02]  /*5f30*/  @!P0 FSEL R46, R46, RZ, !P4 ;  /* 0x000000ff2e2e8208 */ /* 0x000fe40006000000 */
[-C--:B------:R-:W-:Y:S02]  /*5f40*/  @!P0 ISETP.GE.AND P3, PT, R29, R158.reuse, PT ;  /* 0x0000009e1d00820c */ /* 0x080fe40003f66270 */
[CC--:B------:R-:W-:Y:S02]  /*5f50*/  @!P0 ISETP.GE.AND P4, PT, R115.reuse, R158.reuse, PT ;  /* 0x0000009e7300820c */ /* 0x0c0fe40003f86270 */
[----:B------:R-:W-:Y:S02]  /*5f60*/  @!P0 IADD3 R29, R115, -0x1, RZ ;  /* 0xffffffff731d8810 */ /* 0x000fe40007ffe0ff */
[----:B------:R-:W-:Y:S02]  /*5f70*/  @!P0 FSEL R47, R47, RZ, !P4 ;  /* 0x000000ff2f2f8208 */ /* 0x000fe40006000000 */
[----:B------:R-:W-:-:S02]  /*5f80*/  @!P0 ISETP.GE.AND P4, PT, R29, R158, PT ;  /* 0x0000009e1d00820c */ /* 0x000fc40003f86270 */
[----:B------:R-:W-:Y:S02]  /*5f90*/  @!P0 IADD3 R29, R115, -0x3, RZ ;  /* 0xfffffffd731d8810 */ /* 0x000fe40007ffe0ff */
[----:B------:R-:W-:Y:S02]  /*5fa0*/  @!P0 FSEL R48, R48, RZ, !P5 ;  /* 0x000000ff30308208 */ /* 0x000fe40006800000 */
[----:B------:R-:W-:Y:S02]  /*5fb0*/  @!P0 ISETP.GE.AND P5, PT, R29, R158, PT ;  /* 0x0000009e1d00820c */ /* 0x000fe40003fa6270 */
[----:B------:R-:W-:Y:S02]  /*5fc0*/  @!P0 IADD3 R29, R115, -0x2, RZ ;  /* 0xfffffffe731d8810 */ /* 0x000fe40007ffe0ff */
[----:B------:R-:W-:Y:S02]  /*5fd0*/  @!P0 FSEL R49, R49, RZ, !P6 ;  /* 0x000000ff31318208 */ /* 0x000fe40007000000 */
[----:B------:R-:W-:-:S02]  /*5fe0*/  @!P0 FSEL R50, R50, RZ, !P1 ;  /* 0x000000ff32328208 */ /* 0x000fc40004800000 */
[-C--:B------:R-:W-:Y:S02]  /*5ff0*/  @!P0 ISETP.GE.AND P6, PT, R29, R158.reuse, PT ;  /* 0x0000009e1d00820c */ /* 0x080fe40003fc6270 */
[CC--:B------:R-:W-:Y:S02]  /*6000*/  @!P0 ISETP.GE.AND P1, PT, R115.reuse, R158.reuse, PT ;  /* 0x0000009e7300820c */ /* 0x0c0fe40003f26270 */
[----:B------:R-:W-:Y:S02]  /*6010*/  @!P0 IADD3 R29, R115, -0x1, RZ ;  /* 0xffffffff731d8810 */ /* 0x000fe40007ffe0ff */
[----:B------:R-:W-:Y:S02]  /*6020*/  @!P0 FSEL R51, R51, RZ, !P1 ;  /* 0x000000ff33338208 */ /* 0x000fe40004800000 */
[----:B------:R-:W-:Y:S02]  /*6030*/  @!P0 ISETP.GE.AND P1, PT, R29, R158, PT ;  /* 0x0000009e1d00820c */ /* 0x000fe40003f26270 */
[----:B------:R-:W-:-:S02]  /*6040*/  @!P0 IADD3 R29, R115, -0x3, RZ ;  /* 0xfffffffd731d8810 */ /* 0x000fc40007ffe0ff */
[----:B------:R-:W-:Y:S02]  /*6050*/  @!P0 FSEL R52, R52, RZ, !P2 ;  /* 0x000000ff34348208 */ /* 0x000fe40005000000 */
[-C--:B------:R-:W-:Y:S02]  /*6060*/  @!P0 ISETP.GE.AND P2, PT, R29, R158.reuse, PT ;  /* 0x0000009e1d00820c */ /* 0x080fe40003f46270 */
[----:B------:R-:W-:Y:S02]  /*6070*/  @!P0 IADD3 R29, R115, -0x2, RZ ;  /* 0xfffffffe731d8810 */ /* 0x000fe40007ffe0ff */
[----:B------:R-:W-:Y:S02]  /*6080*/  @!P0 FSEL R53, R53, RZ, !P3 ;  /* 0x000000ff35358208 */ /* 0x000fe40005800000 */
[----:B------:R-:W-:Y:S02]  /*6090*/  @!P0 FSEL R54, R54, RZ, !P4 ;  /* 0x000000ff36368208 */ /* 0x000fe40006000000 */
[----:B------:R-:W-:-:S02]  /*60a0*/  @!P0 ISETP.GE.AND P3, PT, R29, R158, PT ;  /* 0x0000009e1d00820c */ /* 0x000fc40003f66270 */
[CC--:B------:R-:W-:Y:S02]  /*60b0*/  @!P0 ISETP.GE.AND P4, PT, R115.reuse, R158.reuse, PT ;  /* 0x0000009e7300820c */ /* 0x0c0fe40003f86270 */
[----:B------:R-:W-:Y:S02]  /*60c0*/  @!P0 IADD3 R29, R115, -0x1, RZ ;  /* 0xffffffff731d8810 */ /* 0x000fe40007ffe0ff */
[----:B------:R-:W-:Y:S02]  /*60d0*/  @!P0 FSEL R55, R55, RZ, !P4 ;  /* 0x000000ff37378208 */ /* 0x000fe40006000000 */
[----:B------:R-:W-:Y:S02]  /*60e0*/  @!P0 ISETP.GE.AND P4, PT, R29, R158, PT ;  /* 0x0000009e1d00820c */ /* 0x000fe40003f86270 */
[----:B------:R-:W-:Y:S02]  /*60f0*/  @!P0 IADD3 R29, R115, -0x3, RZ ;  /* 0xfffffffd731d8810 */ /* 0x000fe40007ffe0ff */
[----:B------:R-:W-:-:S02]  /*6100*/  @!P0 FSEL R56, R56, RZ, !P5 ;  /* 0x000000ff38388208 */ /* 0x000fc40006800000 */
[-C--:B------:R-:W-:Y:S02]  /*6110*/  @!P0 ISETP.GE.AND P5, PT, R29, R158.reuse, PT ;  /* 0x0000009e1d00820c */ /* 0x080fe40003fa6270 */
[----:B------:R-:W-:Y:S02]  /*6120*/  @!P0 IADD3 R29, R115, -0x2, RZ ;  /* 0xfffffffe731d8810 */ /* 0x000fe40007ffe0ff */
[----:B------:R-:W-:Y:S02]  /*6130*/  @!P0 FSEL R57, R57, RZ, !P6 ;  /* 0x000000ff39398208 */ /* 0x000fe40007000000 */
[----:B------:R-:W-:Y:S02]  /*6140*/  @!P0 FSEL R58, R58, RZ, !P1 ;  /* 0x000000ff3a3a8208 */ /* 0x000fe40004800000 */
[-C--:B------:R-:W-:Y:S02]  /*6150*/  @!P0 ISETP.GE.AND P6, PT, R29, R158.reuse, PT ;  /* 0x0000009e1d00820c */ /* 0x080fe40003fc6270 */
[----:B------:R-:W-:-:S02]  /*6160*/  @!P0 ISETP.GE.AND P1, PT, R115, R158, PT ;  /* 0x0000009e7300820c */ /* 0x000fc40003f26270 */
[----:B------:R-:W-:Y:S02]  /*6170*/  @!P0 IADD3 R29, R115, -0x1, RZ ;  /* 0xffffffff731d8810 */ /* 0x000fe40007ffe0ff */
[----:B------:R-:W-:Y:S02]  /*6180*/  @!P0 FSEL R59, R59, RZ, !P1 ;  /* 0x000000ff3b3b8208 */ /* 0x000fe40004800000 */
[-C--:B------:R-:W-:Y:S02]  /*6190*/  @!P0 ISETP.GE.AND P1, PT, R29, R158.reuse, PT ;  /* 0x0000009e1d00820c */ /* 0x080fe40003f26270 */
[----:B------:R-:W-:Y:S02]  /*61a0*/  @!P0 IADD3 R29, R115, -0x3, RZ ;  /* 0xfffffffd731d8810 */ /* 0x000fe40007ffe0ff */
[----:B------:R-:W-:Y:S02]  /*61b0*/  @!P0 FSEL R60, R60, RZ, !P2 ;  /* 0x000000ff3c3c8208 */ /* 0x000fe40005000000 */
[----:B------:R-:W-:-:S02]  /*61c0*/  @!P0 ISETP.GE.AND P2, PT, R29, R158, PT ;  /* 0x0000009e1d00820c */ /* 0x000fc40003f46270 */
[----:B------:R-:W-:Y:S02]  /*61d0*/  @!P0 IADD3 R29, R115, -0x2, RZ ;  /* 0xfffffffe731d8810 */ /* 0x000fe40007ffe0ff */
[----:B------:R-:W-:Y:S02]  /*61e0*/  @!P0 FSEL R61, R61, RZ, !P3 ;  /* 0x000000ff3d3d8208 */ /* 0x000fe40005800000 */
[----:B------:R-:W-:Y:S02]  /*61f0*/  @!P0 FSEL R62, R62, RZ, !P4 ;  /* 0x000000ff3e3e8208 */ /* 0x000fe40006000000 */
[-C--:B------:R-:W-:Y:S02]  /*6200*/  @!P0 ISETP.GE.AND P3, PT, R29, R158.reuse, PT ;  /* 0x0000009e1d00820c */ /* 0x080fe40003f66270 */
[C---:B------:R-:W-:Y:S02]  /*6210*/  @!P0 ISETP.GE.AND P4, PT, R115.reuse, R158, PT ;  /* 0x0000009e7300820c */ /* 0x040fe40003f86270 */
[----:B------:R-:W-:-:S02]  /*6220*/  @!P0 IADD3 R29, R115, -0x1, RZ ;  /* 0xffffffff731d8810 */ /* 0x000fc40007ffe0ff */
[----:B------:R-:W-:Y:S02]  /*6230*/  @!P0 FSEL R63, R63, RZ, !P4 ;  /* 0x000000ff3f3f8208 */ /* 0x000fe40006000000 */
        /* <DEDUP_REMOVED lines=35> */
[----:B--2---:R-:W-:Y:S02]  /*6470*/  @!P0 FSEL R76, R76, RZ, !P2 ;  /* 0x000000ff4c4c8208 */ /* 0x004fe40005000000 */
        /* <DEDUP_REMOVED lines=10> */
[----:B---3--:R-:W-:-:S02]  /*6520*/  @!P0 FSEL R80, R80, RZ, !P5 ;  /* 0x000000ff50508208 */ /* 0x008fc40006800000 */
        /* <DEDUP_REMOVED lines=18> */
[----:B------:R-:W-:Y:S02]  /*6650*/  @!P0 FSEL R92, R92, RZ, !P3 ;  /* 0x000000ff5c5c8208 */ /* 0x000fe40005800000 */
[----:B------:R-:W-:Y:S02]  /*6660*/  @!P0 FSEL R90, R90, RZ, !P1 ;  /* 0x000000ff5a5a8208 */ /* 0x000fe40004800000 */
[-C--:B------:R-:W-:Y:S02]  /*6670*/  @!P0 ISETP.GE.AND P6, PT, R29, R158.reuse, PT ;  /* 0x0000009e1d00820c */ /* 0x080fe40003fc6270 */
[CC--:B------:R-:W-:Y:S02]  /*6680*/  @!P0 ISETP.GE.AND P2, PT, R115.reuse, R158.reuse, PT ;  /* 0x0000009e7300820c */ /* 0x0c0fe40003f46270 */
[CC--:B------:R-:W-:Y:S02]  /*6690*/  @!P0 ISETP.GE.AND P1, PT, R115.reuse, R158.reuse, PT ;  /* 0x0000009e7300820c */ /* 0x0c0fe40003f26270 */
[----:B------:R-:W-:-:S02]  /*66a0*/  @!P0 ISETP.GE.AND P3, PT, R115, R158, PT ;  /* 0x0000009e7300820c */ /* 0x000fc40003f66270 */
[----:B------:R-:W-:Y:S01]  /*66b0*/  IADD3 R105, R105, 0x4, RZ ;  /* 0x0000000469697810 */ /* 0x000fe20007ffe0ff */
[C---:B------:R-:W-:Y:S01]  /*66c0*/  FMUL.FTZ R21, R25.reuse, R33 ;  /* 0x0000002119157220 */ /* 0x040fe20000410000 */
[----:B------:R-:W-:Y:S01]  /*66d0*/  @!P0 FSEL R88, R88, RZ, !P5 ;  /* 0x000000ff58588208 */ /* 0x000fe20006800000 */
[C---:B------:R-:W-:Y:S01]  /*66e0*/  FMUL.FTZ R37, R25.reuse, R37 ;  /* 0x0000002519257220 */ /* 0x040fe20000410000 */
[----:B------:R-:W-:Y:S01]  /*66f0*/  @!P0 FSEL R86, R86, RZ, !P4 ;  /* 0x000000ff56568208 */ /* 0x000fe20006000000 */
        /* <DEDUP_REMOVED lines=16> */
[----:B------:R-:W-:Y:S01]  /*6800*/  FMUL.FTZ R89, R25, R89 ;  /* 0x0000005919597220 */ /* 0x000fe20000410000 */
[----:B------:R-:W-:Y:S01]  /*6810*/  ISETP.GE.AND P0, PT, R105, R2, PT ;  /* 0x000000026900720c */ /* 0x000fe20003f06270 */
[----:B------:R-:W-:Y:S02]  /*6820*/  FMUL.FTZ R25, R25, R93 ;  /* 0x0000005d19197220 */ /* 0x000fe40000410000 */
        /* <DEDUP_REMOVED lines=31> */
[----:B------:R-:W-:Y:S01]  /*6a20*/  FFMA.FTZ R26, R26, R94, R25 ;  /* 0x0000005e1a1a7223 */ /* 0x000fe20000010019 */
[----:B------:R-:W-:Y:S01]  /*6a30*/  IADD3 R4, P1, R4, 0x10, RZ ;  /* 0x0000001004047810 */ /* 0x000fe20007f3e0ff */
        /* <DEDUP_REMOVED lines=18> */
[----:B------:R-:W-:Y:S01]  /*6b60*/  IADD3 R114, R114, 0x200, RZ ;  /* 0x0000020072727810 */ /* 0x000fe20007ffe0ff */
[----:B------:R-:W-:Y:S01]  /*6b70*/  FADD.FTZ R13, R150, R13 ;  /* 0x0000000d960d7221 */ /* 0x000fe20000010000 */
[----:B------:R-:W-:Y:S01]  /*6b80*/  IADD3 R115, R115, 0x80, RZ ;  /* 0x0000008073737810 */ /* 0x000fe20007ffe0ff */
        /* <DEDUP_REMOVED lines=18> */
[----:B------:R-:W-:Y:S01]  /*6cb0*/  IMAD.X R103, RZ, RZ, R103, P1 ;  /* 0x000000ffff677224 */ /* 0x000fe200008e0667 */
[----:B------:R-:W-:Y:S01]  /*6cc0*/  @P0 CALL.REL.NOINC `(.L_x_20328) ;  /* 0x0000001000000944 */ /* 0x000fe20003c00000 */
[----:B------:R-:W-:Y:S05]  /*6cd0*/  BRA `(.L_x_20329) ;  /* 0xffffd55000007947 */ /* 0x000fea000383ffff */
.L_x_20328:
[----:B------:R-:W-:Y:S05]  /*6ce0*/  BSYNC B0 ;  /* 0x0000000000007941 */ /* 0x000fea0003800000 */
.L_x_20326:
[----:B------:R-:W0:Y:S01]  /*6cf0*/  SHFL.BFLY PT, R4, R99, 0x4, 0x1f ;  /* 0x0c801f0063047f89 */ /* 0x000e2200000e0000 */
[----:B------:R-:W-:Y:S01]  /*6d00*/  LOP3.LUT P0, RZ, R156, 0x7, RZ, 0xc0, !PT ;  /* 0x000000079cff7812 */ /* 0x000fe2000780c0ff */
[----:B------:R-:W-:Y:S01]  /*6d10*/  BSSY B0, `(.L_x_20330) ;  /* 0x00000e9000007945 */ /* 0x000fe20003800000 */
[----:B------:R-:W-:Y:S01]  /*6d20*/  IMAD.SHL.U32 R157, R157, 0x80, RZ ;  /* 0x000000809d9d7824 */ /* 0x000fe200078e00ff */
[----:B------:R-:W2:Y:S04]  /*6d30*/  SHFL.BFLY PT, R21, R102, 0x4, 0x1f ;  /* 0x0c801f0066157f89 */ /* 0x000ea800000e0000 */
[----:B------:R-:W3:Y:S04]  /*6d40*/  SHFL.BFLY PT, R2, R101, 0x4, 0x1f ;  /* 0x0c801f0065027f89 */ /* 0x000ee800000e0000 */
[----:B------:R-:W4:Y:S04]  /*6d50*/  SHFL.BFLY PT, R23, R100, 0x4, 0x1f ;  /* 0x0c801f0064177f89 */ /* 0x000f2800000e0000 */
[----:B------:R-:W1:Y:S04]  /*6d60*/  SHFL.BFLY PT, R25, R98, 0x4, 0x1f ;  /* 0x0c801f0062197f89 */ /* 0x000e6800000e0000 */
        /* <DEDUP_REMOVED lines=64> */
[----:B----4-:R-:W-:Y:S01]  /*7170*/  FADD.FTZ R110, R17, R110 ;  /* 0x0000006e116e7221 */ /* 0x010fe20000010000 */
[----:B------:R-:W-:Y:S02]  /*7180*/  LOP3.LUT R17, R153, 0xffffffc0, RZ, 0xc0, !PT ;  /* 0xffffffc099117812 */ /* 0x000fe400078ec0ff */
[----:B------:R-:W4:Y:S01]  /*7190*/  SHFL.BFLY PT, R10, R27, 0x2, 0x1f ;  /* 0x0c401f001b0a7f89 */ /* 0x000f2200000e0000 */
[----:B-1----:R-:W-:Y:S01]  /*71a0*/  FADD.FTZ R111, R34, R111 ;  /* 0x0000006f226f7221 */ /* 0x002fe20000010000 */
[----:B------:R-:W-:Y:S02]  /*71b0*/  ISETP.NE.OR P1, PT, R17, 0x40, P0 ;  /* 0x000000401100780c */ /* 0x000fe40000725670 */
        /* <DEDUP_REMOVED lines=65> */
[----:B---3--:R-:W-:Y:S02]  /*75d0*/  FADD.FTZ R58, R51, R58 ;  /* 0x0000003a333a7221 */ /* 0x008fe40000010000 */
[----:B----4-:R-:W-:Y:S01]  /*75e0*/  FADD.FTZ R60, R113, R60 ;  /* 0x0000003c713c7221 */ /* 0x010fe20000010000 */
[----:B------:R-:W-:Y:S01]  /*75f0*/  SHFL.BFLY PT, R19, R28, 0x1, 0x1f ;  /* 0x0c201f001c137f89 */ /* 0x000fe200000e0000 */
[----:B-1----:R-:W-:-:S03]  /*7600*/  FADD.FTZ R4, R6, R9 ;  /* 0x0000000906047221 */ /* 0x002fc60000010000 */
[----:B------:R-:W-:Y:S01]  /*7610*/  SHFL.BFLY PT, R21, R18, 0x1, 0x1f ;  /* 0x0c201f0012157f89 */ /* 0x000fe200000e0000 */
[----:B------:R-:W-:-:S03]  /*7620*/  FADD.FTZ R5, R8, R11 ;  /* 0x0000000b08057221 */ /* 0x000fc60000010000 */
[----:B------:R-:W1:Y:S01]  /*7630*/  SHFL.BFLY PT, R9, R12, 0x1, 0x1f ;  /* 0x0c201f000c097f89 */ /* 0x000e6200000e0000 */
[----:B------:R-:W-:-:S03]  /*7640*/  FADD.FTZ R6, R20, R13 ;  /* 0x0000000d14067221 */ /* 0x000fc60000010000 */
[----:B------:R-:W3:Y:S01]  /*7650*/  SHFL.BFLY PT, R11, R24, 0x1, 0x1f ;  /* 0x0c201f00180b7f89 */ /* 0x000ee200000e0000 */
[----:B0-----:R-:W-:-:S03]  /*7660*/  FADD.FTZ R7, R10, R15 ;  /* 0x0000000f0a077221 */ /* 0x001fc60000010000 */
[----:B------:R-:W0:Y:S01]  /*7670*/  SHFL.BFLY PT, R13, R14, 0x1, 0x1f ;  /* 0x0c201f000e0d7f89 */ /* 0x000e2200000e0000 */
[----:B--2---:R-:W-:-:S03]  /*7680*/  FADD.FTZ R8, R22, R17 ;  /* 0x0000001116087221 */ /* 0x004fc60000010000 */
[----:B------:R-:W2:Y:S04]  /*7690*/  SHFL.BFLY PT, R15, R26, 0x1, 0x1f ;  /* 0x0c201f001a0f7f89 */ /* 0x000ea800000e0000 */
[----:B------:R-:W4:Y:S04]  /*76a0*/  SHFL.BFLY PT, R17, R16, 0x1, 0x1f ;  /* 0x0c201f0010117f89 */ /* 0x000f2800000e0000 */
[----:B------:R-:W4:Y:S04]  /*76b0*/  SHFL.BFLY PT, R23, R30, 0x1, 0x1f ;  /* 0x0c201f001e177f89 */ /* 0x000f2800000e0000 */
[----:B------:R-:W4:Y:S01]  /*76c0*/  SHFL.BFLY PT, R25, R32, 0x1, 0x1f ;  /* 0x0c201f0020197f89 */ /* 0x000f2200000e0000 */
[----:B-1----:R-:W-:-:S03]  /*76d0*/  FADD.FTZ R9, R12, R9 ;  /* 0x000000090c097221 */ /* 0x002fc60000010000 */
[----:B------:R-:W1:Y:S01]  /*76e0*/  SHFL.BFLY PT, R27, R34, 0x1, 0x1f ;  /* 0x0c201f00221b7f89 */ /* 0x000e6200000e0000 */
[----:B---3--:R-:W-:-:S03]  /*76f0*/  FADD.FTZ R10, R24, R11 ;  /* 0x0000000b180a7221 */ /* 0x008fc60000010000 */
[----:B------:R-:W3:Y:S01]  /*7700*/  SHFL.BFLY PT, R29, R36, 0x1, 0x1f ;  /* 0x0c201f00241d7f89 */ /* 0x000ee200000e0000 */
[----:B0-----:R-:W-:Y:S02]  /*7710*/  FADD.FTZ R11, R14, R13 ;  /* 0x0000000d0e0b7221 */ /* 0x001fe40000010000 */
[----:B------:R-:W-:Y:S01]  /*7720*/  FADD.FTZ R14, R28, R19 ;  /* 0x000000131c0e7221 */ /* 0x000fe20000010000 */
[----:B------:R-:W0:Y:S01]  /*7730*/  SHFL.BFLY PT, R31, R38, 0x1, 0x1f ;  /* 0x0c201f00261f7f89 */ /* 0x000e2200000e0000 */
[----:B--2---:R-:W-:Y:S02]  /*7740*/  FADD.FTZ R12, R26, R15 ;  /* 0x0000000f1a0c7221 */ /* 0x004fe40000010000 */
[----:B------:R-:W-:Y:S01]  /*7750*/  FADD.FTZ R15, R18, R21 ;  /* 0x00000015120f7221 */ /* 0x000fe20000010000 */
[----:B------:R-:W2:Y:S01]  /*7760*/  SHFL.BFLY PT, R33, R40, 0x1, 0x1f ;  /* 0x0c201f0028217f89 */ /* 0x000ea200000e0000 */
[----:B----4-:R-:W-:-:S03]  /*7770*/  FADD.FTZ R13, R16, R17 ;  /* 0x00000011100d7221 */ /* 0x010fc60000010000 */
[----:B------:R-:W4:Y:S01]  /*7780*/  SHFL.BFLY PT, R35, R42, 0x1, 0x1f ;  /* 0x0c201f002a237f89 */ /* 0x000f2200000e0000 */
[----:B------:R-:W-:-:S03]  /*7790*/  FADD.FTZ R16, R30, R23 ;  /* 0x000000171e107221 */ /* 0x000fc60000010000 */
[----:B------:R-:W4:Y:S01]  /*77a0*/  SHFL.BFLY PT, R37, R44, 0x1, 0x1f ;  /* 0x0c201f002c257f89 */ /* 0x000f2200000e0000 */
[----:B------:R-:W-:-:S03]  /*77b0*/  FADD.FTZ R17, R32, R25 ;  /* 0x0000001920117221 */ /* 0x000fc60000010000 */
[----:B------:R-:W4:Y:S01]  /*77c0*/  SHFL.BFLY PT, R39, R46, 0x1, 0x1f ;  /* 0x0c201f002e277f89 */ /* 0x000f2200000e0000 */
[----:B-1----:R-:W-:-:S03]  /*77d0*/  FADD.FTZ R18, R34, R27 ;  /* 0x0000001b22127221 */ /* 0x002fc60000010000 */
[----:B------:R-:W1:Y:S01]  /*77e0*/  SHFL.BFLY PT, R41, R48, 0x1, 0x1f ;  /* 0x0c201f0030297f89 */ /* 0x000e6200000e0000 */
[----:B---3--:R-:W-:-:S03]  /*77f0*/  FADD.FTZ R19, R36, R29 ;  /* 0x0000001d24137221 */ /* 0x008fc60000010000 */
[----:B------:R-:W3:Y:S01]  /*7800*/  SHFL.BFLY PT, R43, R50, 0x1, 0x1f ;  /* 0x0c201f00322b7f89 */ /* 0x000ee200000e0000 */
[----:B0-----:R-:W-:-:S03]  /*7810*/  FADD.FTZ R20, R38, R31 ;  /* 0x0000001f26147221 */ /* 0x001fc60000010000 */
[----:B------:R-:W0:Y:S01]  /*7820*/  SHFL.BFLY PT, R45, R52, 0x1, 0x1f ;  /* 0x0c201f00342d7f89 */ /* 0x000e2200000e0000 */
[----:B--2---:R-:W-:-:S03]  /*7830*/  FADD.FTZ R21, R40, R33 ;  /* 0x0000002128157221 */ /* 0x004fc60000010000 */
        /* <DEDUP_REMOVED lines=10> */
[----:B------:R-:W-:Y:S01]  /*78e0*/  BAR.SYNC.DEFER_BLOCKING 0x0 ;  /* 0x0000000000007b1d */ /* 0x000fe20000010000 */
[----:B0-----:R-:W-:Y:S02]  /*78f0*/  FADD.FTZ R27, R52, R45 ;  /* 0x0000002d341b7221 */ /* 0x001fe40000010000 */
[----:B--2---:R-:W-:Y:S02]  /*7900*/  FADD.FTZ R28, R54, R47 ;  /* 0x0000002f361c7221 */ /* 0x004fe40000010000 */
[----:B----4-:R-:W-:Y:S02]  /*7910*/  FADD.FTZ R29, R110, R49 ;  /* 0x000000316e1d7221 */ /* 0x010fe40000010000 */
[----:B------:R-:W-:Y:S02]  /*7920*/  FADD.FTZ R30, R56, R51 ;  /* 0x00000033381e7221 */ /* 0x000fe40000010000 */
[----:B------:R-:W-:Y:S02]  /*7930*/  FADD.FTZ R31, R58, R53 ;  /* 0x000000353a1f7221 */ /* 0x000fe40000010000 */
[----:B-1----:R-:W-:Y:S01]  /*7940*/  FADD.FTZ R32, R60, R55 ;  /* 0x000000373c207221 */ /* 0x002fe20000010000 */
        /* <DEDUP_REMOVED lines=37> */
.L_x_20331:
[----:B------:R-:W-:Y:S05]  /*7ba0*/  BSYNC B0 ;  /* 0x0000000000007941 */ /* 0x000fea0003800000 */
.L_x_20330:
        /* <DEDUP_REMOVED lines=64> */
[----:B--2---:R-:W-:Y:S02]  /*7fb0*/  FADD.FTZ R25, R25, R56 ;  /* 0x0000003819197221 */ /* 0x004fe40000010000 */
[----:B---3--:R-:W-:Y:S02]  /*7fc0*/  FADD.FTZ R26, R26, R59 ;  /* 0x0000003b1a1a7221 */ /* 0x008fe40000010000 */
[----:B----4-:R-:W-:-:S02]  /*7fd0*/  FADD.FTZ R27, R27, R58 ;  /* 0x0000003a1b1b7221 */ /* 0x010fc40000010000 */
[----:B------:R-:W-:Y:S02]  /*7fe0*/  FADD.FTZ R28, R28, R61 ;  /* 0x0000003d1c1c7221 */ /* 0x000fe40000010000 */
[----:B------:R-:W-:Y:S02]  /*7ff0*/  FADD.FTZ R29, R29, R60 ;  /* 0x0000003c1d1d7221 */ /* 0x000fe40000010000 */
[----:B------:R-:W-:Y:S02]  /*8000*/  FADD.FTZ R30, R30, R63 ;  /* 0x0000003f1e1e7221 */ /* 0x000fe40000010000 */
[----:B------:R-:W-:Y:S02]  /*8010*/  FADD.FTZ R31, R31, R62 ;  /* 0x0000003e1f1f7221 */ /* 0x000fe40000010000 */
[----:B------:R-:W-:Y:S02]  /*8020*/  FADD.FTZ R32, R32, R65 ;  /* 0x0000004120207221 */ /* 0x000fe40000010000 */
.L_x_20333:
[----:B------:R-:W-:Y:S05]  /*8030*/  BSYNC B0 ;  /* 0x0000000000007941 */ /* 0x000fea0003800000 */
.L_x_20332:
        /* <DEDUP_REMOVED lines=40> */
.L_x_20335:
[----:B------:R-:W-:Y:S05]  /*82c0*/  BSYNC B0 ;  /* 0x0000000000007941 */ /* 0x000fea0003800000 */
.L_x_20334:
[----:B------:R-:W-:Y:S01]  /*82d0*/  BAR.SYNC.DEFER_BLOCKING 0x0 ;  /* 0x0000000000007b1d */ /* 0x000fe20000010000 */
[----:B------:R-:W-:-:S02]  /*82e0*/  ISETP.GT.OR P1, PT, R153, 0x1f, P0 ;  /* 0x0000001f9900780c */ /* 0x000fc40000724670 */
[----:B------:R-:W-:-:S03]  /*82f0*/  ISETP.GT.U32.AND P2, PT, R35, 0x3e, PT ;  /* 0x0000003e2300780c */ /* 0x000fc60003f44070 */
        /* <DEDUP_REMOVED lines=69> */
.L_x_20337:
[----:B------:R-:W-:Y:S05]  /*8750*/  BSYNC B0 ;  /* 0x0000000000007941 */ /* 0x000fea0003800000 */
.L_x_20336:
[----:B------:R-:W-:Y:S06]  /*8760*/  BAR.SYNC.DEFER_BLOCKING 0x0 ;  /* 0x0000000000007b1d */ /* 0x000fec0000010000 */
[----:B------:R-:W-:Y:S05]  /*8770*/  @P2 EXIT ;  /* 0x000000000000294d */ /* 0x000fea0003800000 */
[----:B------:R-:W-:Y:S05]  /*8780*/  @P0 EXIT ;  /* 0x000000000000094d */ /* 0x000fea0003800000 */
[----:B------:R-:W1:Y:S01]  /*8790*/  S2UR UR4, SR_CTAID.Y ;  /* 0x00000000000479c3 */ /* 0x000e620000002600 */
[----:B------:R-:W-:Y:S01]  /*87a0*/  ULDC UR7, c[0x0][0xc] ;  /* 0x0000030000077ab9 */ /* 0x000fe20000000800 */
[----:B0-----:R-:W-:-:S04]  /*87b0*/  SHF.R.S32.HI R33, RZ, 0x1f, R156 ;  /* 0x0000001fff217819 */ /* 0x001fc8000001149c */
[----:B------:R-:W-:Y:S02]  /*87c0*/  LEA.HI R33, R33, R156, RZ, 0x3 ;  /* 0x0000009c21217211 */ /* 0x000fe400078f18ff */
[----:B------:R-:W0:Y:S02]  /*87d0*/  S2UR UR5, SR_CTAID.X ;  /* 0x00000000000579c3 */ /* 0x000e240000002500 */
[----:B------:R-:W-:-:S04]  /*87e0*/  SHF.R.S32.HI R33, RZ, 0x3, R33 ;  /* 0x00000003ff217819 */ /* 0x000fc80000011421 */
[C---:B------:R-:W-:Y:S02]  /*87f0*/  IADD3 R35, R33.reuse, 0x8, RZ ;  /* 0x0000000821237810 */ /* 0x040fe40007ffe0ff */
[----:B------:R-:W2:Y:S01]  /*8800*/  S2UR UR6, SR_CTAID.Z ;  /* 0x00000000000679c3 */ /* 0x000ea20000002700 */
[C---:B------:R-:W-:Y:S02]  /*8810*/  IADD3 R34, R33.reuse, 0x4, RZ ;  /* 0x0000000421227810 */ /* 0x040fe40007ffe0ff */
[C---:B------:R-:W-:Y:S02]  /*8820*/  IADD3 R36, R33.reuse, 0xc, RZ ;  /* 0x0000000c21247810 */ /* 0x040fe40007ffe0ff */
[C---:B------:R-:W-:Y:S02]  /*8830*/  IADD3 R45, R33.reuse, 0x1c, RZ ;  /* 0x0000001c212d7810 */ /* 0x040fe40007ffe0ff */
[C---:B------:R-:W-:Y:S01]  /*8840*/  IADD3 R53, R33.reuse, 0x2c, RZ ;  /* 0x0000002c21357810 */ /* 0x040fe20007ffe0ff */
[----:B-1----:R-:W-:Y:S01]  /*8850*/  UIMAD UR4, UR4, UR7, URZ ;  /* 0x00000007040472a4 */ /* 0x002fe2000f8e023f */
[----:B------:R-:W-:-:S02]  /*8860*/  IADD3 R61, R33, 0x3c, RZ ;  /* 0x0000003c213d7810 */ /* 0x000fc40007ffe0ff */
[----:B------:R-:W-:Y:S01]  /*8870*/  ULDC UR7, c[0x0][0x14] ;  /* 0x0000050000077ab9 */ /* 0x000fe20000000800 */
[C---:B------:R-:W-:Y:S01]  /*8880*/  IADD3 R69, R33.reuse, 0x4c, RZ ;  /* 0x0000004c21457810 */ /* 0x040fe20007ffe0ff */
[----:B------:R-:W-:Y:S01]  /*8890*/  UIMAD UR4, UR4, UR7, URZ ;  /* 0x00000007040472a4 */ /* 0x000fe2000f8e023f */
[C---:B------:R-:W-:Y:S01]  /*88a0*/  IADD3 R77, R33.reuse, 0x5c, RZ ;  /* 0x0000005c214d7810 */ /* 0x040fe20007ffe0ff */
[----:B0-----:R-:W-:Y:S01]  /*88b0*/  UIMAD UR5, UR5, UR7, URZ ;  /* 0x00000007050572a4 */ /* 0x001fe2000f8e023f */
[----:B------:R-:W-:Y:S01]  /*88c0*/  IADD3 R85, R33, 0x6c, RZ ;  /* 0x0000006c21557810 */ /* 0x000fe20007ffe0ff */
        /* <DEDUP_REMOVED lines=12> */
[----:B------:R-:W-:-:S02]  /*8990*/  LEA R40, P2, R41, c[0x0][0x160], 0x2 ;  /* 0x0000580029287a11 */ /* 0x000fc400078410ff */
[----:B------:R-:W-:Y:S02]  /*89a0*/  LEA.HI.X.SX32 R46, R34, UR7, 0x1, P1 ;  /* 0x00000007222e7c11 */ /* 0x000fe400088f0eff */
[----:B------:R-:W-:Y:S02]  /*89b0*/  IADD3 R37, P0, R33, UR4, RZ ;  /* 0x0000000421257c10 */ /* 0x000fe4000ff1e0ff */
[----:B------:R-:W-:Y:S02]  /*89c0*/  LEA.HI.X.SX32 R42, R36, UR7, 0x1, P3 ;  /* 0x00000007242a7c11 */ /* 0x000fe400098f0eff */
[----:B------:R-:W-:Y:S02]  /*89d0*/  LEA R34, P1, R43, c[0x0][0x160], 0x2 ;  /* 0x000058002b227a11 */ /* 0x000fe400078210ff */
[----:B------:R-:W-:Y:S02]  /*89e0*/  LEA R38, P3, R39, c[0x0][0x160], 0x2 ;  /* 0x0000580027267a11 */ /* 0x000fe400078610ff */
[----:B------:R-:W-:-:S02]  /*89f0*/  LEA.HI.X R41, R41, c[0x0][0x164], R44, 0x2, P2 ;  /* 0x0000590029297a11 */ /* 0x000fc400010f142c */
[C---:B------:R-:W-:Y:S02]  /*8a00*/  IADD3 R44, R33.reuse, 0x18, RZ ;  /* 0x00000018212c7810 */ /* 0x040fe40007ffe0ff */
[----:B------:R-:W-:Y:S02]  /*8a10*/  LEA.HI.X.SX32 R48, R33, UR7, 0x1, P0 ;  /* 0x0000000721307c11 */ /* 0x000fe400080f0eff */
[----:B------:R-:W-:Y:S02]  /*8a20*/  LEA.HI.X R35, R43, c[0x0][0x164], R46, 0x2, P1 ;  /* 0x000059002b237a11 */ /* 0x000fe400008f142e */
[----:B------:R-:W-:Y:S02]  /*8a30*/  LEA R36, P0, R37, c[0x0][0x160], 0x2 ;  /* 0x0000580025247a11 */ /* 0x000fe400078010ff */
[----:B------:R-:W-:Y:S02]  /*8a40*/  LEA.HI.X R39, R39, c[0x0][0x164], R42, 0x2, P3 ;  /* 0x0000590027277a11 */ /* 0x000fe400018f142a */
[----:B------:R-:W-:-:S02]  /*8a50*/  IADD3 R43, R33, 0x14, RZ ;  /* 0x00000014212b7810 */ /* 0x000fc40007ffe0ff */
[----:B------:R-:W-:Y:S02]  /*8a60*/  IADD3 R42, R33, 0x10, RZ ;  /* 0x00000010212a7810 */ /* 0x000fe40007ffe0ff */
[----:B------:R-:W-:Y:S02]  /*8a70*/  IADD3 R51, P2, R44, UR4, RZ ;  /* 0x000000042c337c10 */ /* 0x000fe4000ff5e0ff */
[----:B------:R-:W-:Y:S02]  /*8a80*/  LEA.HI.X R37, R37, c[0x0][0x164], R48, 0x2, P0 ;  /* 0x0000590025257a11 */ /* 0x000fe400000f1430 */
[----:B------:R-:W-:Y:S02]  /*8a90*/  IADD3 R47, P1, R43, UR4, RZ ;  /* 0x000000042b2f7c10 */ /* 0x000fe4000ff3e0ff */
[----:B------:R-:W-:Y:S01]  /*8aa0*/  IADD3 R49, P0, R42, UR4, RZ ;  /* 0x000000042a317c10 */ /* 0x000fe2000ff1e0ff */
[----:B------:R-:W-:Y:S01]  /*8ab0*/  STG.E [R36.64], R0 ;  /* 0x0000000024007986 */ /* 0x000fe2000c10190a */
[----:B------:R-:W-:-:S02]  /*8ac0*/  IADD3 R50, P3, R45, UR4, RZ ;  /* 0x000000042d327c10 */ /* 0x000fc4000ff7e0ff */
[----:B------:R-:W-:Y:S01]  /*8ad0*/  LEA.HI.X.SX32 R52, R44, UR7, 0x1, P2 ;  /* 0x000000072c347c11 */ /* 0x000fe200090f0eff */
[----:B------:R-:W-:Y:S01]  /*8ae0*/  STG.E [R34.64], R2 ;  /* 0x0000000222007986 */ /* 0x000fe2000c10190a */
[----:B------:R-:W-:Y:S02]  /*8af0*/  LEA R44, P2, R51, c[0x0][0x160], 0x2 ;  /* 0x00005800332c7a11 */ /* 0x000fe400078410ff */
[----:B------:R-:W-:Y:S01]  /*8b00*/  LEA.HI.X.SX32 R54, R43, UR7, 0x1, P1 ;  /* 0x000000072b367c11 */ /* 0x000fe200088f0eff */
[----:B------:R-:W-:Y:S01]  /*8b10*/  STG.E [R40.64], R3 ;  /* 0x0000000328007986 */ /* 0x000fe2000c10190a */
[----:B------:R-:W-:Y:S02]  /*8b20*/  LEA.HI.X.SX32 R56, R42, UR7, 0x1, P0 ;  /* 0x000000072a387c11 */ /* 0x000fe400080f0eff */
[----:B------:R-:W-:Y:S01]  /*8b30*/  LEA.HI.X.SX32 R43, R45, UR7, 0x1, P3 ;  /* 0x000000072d2b7c11 */ /* 0x000fe200098f0eff */
[----:B------:R-:W-:Y:S01]  /*8b40*/  STG.E [R38.64], R4 ;  /* 0x0000000426007986 */ /* 0x000fe2000c10190a */
[----:B------:R-:W-:-:S02]  /*8b50*/  LEA R42, P3, R50, c[0x0][0x160], 0x2 ;  /* 0x00005800322a7a11 */ /* 0x000fc400078610ff */
[----:B------:R-:W-:Y:S02]  /*8b60*/  LEA.HI.X R45, R51, c[0x0][0x164], R52, 0x2, P2 ;  /* 0x00005900332d7a11 */ /* 0x000fe400010f1434 */
[----:B------:R-:W-:Y:S02]  /*8b70*/  IADD3 R52, R33, 0x28, RZ ;  /* 0x0000002821347810 */ /* 0x000fe40007ffe0ff */
[----:B------:R-:W-:Y:S02]  /*8b80*/  LEA R46, P1, R47, c[0x0][0x160], 0x2 ;  /* 0x000058002f2e7a11 */ /* 0x000fe400078210ff */
[----:B------:R-:W-:Y:S02]  /*8b90*/  LEA R48, P0, R49, c[0x0][0x160], 0x2 ;  /* 0x0000580031307a11 */ /* 0x000fe400078010ff */
[----:B------:R-:W-:Y:S02]  /*8ba0*/  LEA.HI.X R43, R50, c[0x0][0x164], R43, 0x2, P3 ;  /* 0x00005900322b7a11 */ /* 0x000fe400018f142b */
[----:B------:R-:W-:-:S02]  /*8bb0*/  IADD3 R51, R33, 0x24, RZ ;  /* 0x0000002421337810 */ /* 0x000fc40007ffe0ff */
[----:B------:R-:W-:Y:S02]  /*8bc0*/  IADD3 R50, R33, 0x20, RZ ;  /* 0x0000002021327810 */ /* 0x000fe40007ffe0ff */
[----:B------:R-:W-:Y:S02]  /*8bd0*/  IADD3 R59, P2, R52, UR4, RZ ;  /* 0x00000004343b7c10 */ /* 0x000fe4000ff5e0ff */
[----:B------:R-:W-:Y:S02]  /*8be0*/  LEA.HI.X R47, R47, c[0x0][0x164], R54, 0x2, P1 ;  /* 0x000059002f2f7a11 */ /* 0x000fe400008f1436 */
        /* <DEDUP_REMOVED lines=83> */
[----:B------:R-:W-:Y:S02]  /*9120*/  LEA R78, P1, R79, c[0x0][0x160], 0x2 ;  /* 0x000058004f4e7a11 */ /* 0x000fe400078210ff */
[----:B------:R-:W-:Y:S02]  /*9130*/  LEA.HI.X R77, R83, c[0x0][0x164], R84, 0x2, P2 ;  /* 0x00005900534d7a11 */ /* 0x000fe400010f1454 */
[C---:B------:R-:W-:Y:S02]  /*9140*/  IADD3 R83, R33.reuse, 0x64, RZ ;  /* 0x0000006421537810 */ /* 0x040fe40007ffe0ff */
[----:B------:R-:W-:Y:S02]  /*9150*/  IADD3 R84, R33, 0x68, RZ ;  /* 0x0000006821547810 */ /* 0x000fe40007ffe0ff */
[----:B------:R-:W-:Y:S02]  /*9160*/  LEA R80, P0, R81, c[0x0][0x160], 0x2 ;  /* 0x0000580051507a11 */ /* 0x000fe400078010ff */
[----:B------:R-:W-:-:S02]  /*9170*/  LEA.HI.X R75, R82, c[0x0][0x164], R75, 0x2, P3 ;  /* 0x00005900524b7a11 */ /* 0x000fc400018f144b */
[----:B------:R-:W-:Y:S02]  /*9180*/  LEA.HI.X R79, R79, c[0x0][0x164], R86, 0x2, P1 ;  /* 0x000059004f4f7a11 */ /* 0x000fe400008f1456 */
[----:B------:R-:W-:Y:S02]  /*9190*/  IADD3 R82, R33, 0x60, RZ ;  /* 0x0000006021527810 */ /* 0x000fe40007ffe0ff */
[----:B------:R-:W-:Y:S02]  /*91a0*/  IADD3 R89, P3, R85, UR4, RZ ;  /* 0x0000000455597c10 */ /* 0x000fe4000ff7e0ff */
[----:B------:R-:W-:Y:S02]  /*91b0*/  IADD3 R91, P1, R83, UR4, RZ ;  /* 0x00000004535b7c10 */ /* 0x000fe4000ff3e0ff */
[----:B------:R-:W-:Y:S02]  /*91c0*/  IADD3 R87, P2, R84, UR4, RZ ;  /* 0x0000000454577c10 */ /* 0x000fe4000ff5e0ff */
[----:B------:R-:W-:-:S02]  /*91d0*/  LEA.HI.X R81, R81, c[0x0][0x164], R88, 0x2, P0 ;  /* 0x0000590051517a11 */ /* 0x000fc400000f1458 */
[----:B------:R-:W-:Y:S02]  /*91e0*/  IADD3 R93, P0, R82, UR4, RZ ;  /* 0x00000004525d7c10 */ /* 0x000fe4000ff1e0ff */
[----:B------:R-:W-:Y:S01]  /*91f0*/  LEA.HI.X.SX32 R90, R85, UR7, 0x1, P3 ;  /* 0x00000007555a7c11 */ /* 0x000fe200098f0eff */
[----:B------:R-:W-:Y:S01]  /*9200*/  STG.E [R80.64], R21 ;  /* 0x0000001550007986 */ /* 0x000fe2000c10190a */
[----:B------:R-:W-:Y:S02]  /*9210*/  LEA.HI.X.SX32 R94, R83, UR7, 0x1, P1 ;  /* 0x00000007535e7c11 */ /* 0x000fe400088f0eff */
[----:B------:R-:W-:Y:S01]  /*9220*/  LEA.HI.X.SX32 R92, R84, UR7, 0x1, P2 ;  /* 0x00000007545c7c11 */ /* 0x000fe200090f0eff */
[----:B------:R-:W-:Y:S01]  /*9230*/  STG.E [R78.64], R22 ;  /* 0x000000164e007986 */ /* 0x000fe2000c10190a */
[----:B------:R-:W-:Y:S02]  /*9240*/  LEA R88, P3, R89, c[0x0][0x160], 0x2 ;  /* 0x0000580059587a11 */ /* 0x000fe400078610ff */
[----:B------:R-:W-:Y:S01]  /*9250*/  LEA R84, P1, R91, c[0x0][0x160], 0x2 ;  /* 0x000058005b547a11 */ /* 0x000fe200078210ff */
[----:B------:R-:W-:Y:S01]  /*9260*/  STG.E [R76.64], R23 ;  /* 0x000000174c007986 */ /* 0x000fe2000c10190a */
[----:B------:R-:W-:-:S02]  /*9270*/  LEA R86, P2, R87, c[0x0][0x160], 0x2 ;  /* 0x0000580057567a11 */ /* 0x000fc400078410ff */
[----:B------:R-:W-:Y:S01]  /*9280*/  LEA.HI.X.SX32 R96, R82, UR7, 0x1, P0 ;  /* 0x0000000752607c11 */ /* 0x000fe200080f0eff */
[----:B------:R-:W-:Y:S01]  /*9290*/  STG.E [R74.64], R24 ;  /* 0x000000184a007986 */ /* 0x000fe2000c10190a */
[----:B------:R-:W-:Y:S02]  /*92a0*/  LEA R82, P0, R93, c[0x0][0x160], 0x2 ;  /* 0x000058005d527a11 */ /* 0x000fe400078010ff */
[----:B------:R-:W-:Y:S02]  /*92b0*/  LEA.HI.X R89, R89, c[0x0][0x164], R90, 0x2, P3 ;  /* 0x0000590059597a11 */ /* 0x000fe400018f145a */
[----:B------:R-:W-:Y:S02]  /*92c0*/  LEA.HI.X R85, R91, c[0x0][0x164], R94, 0x2, P1 ;  /* 0x000059005b557a11 */ /* 0x000fe400008f145e */
[----:B------:R-:W-:Y:S02]  /*92d0*/  LEA.HI.X R87, R87, c[0x0][0x164], R92, 0x2, P2 ;  /* 0x0000590057577a11 */ /* 0x000fe400010f145c */
[----:B------:R-:W-:-:S02]  /*92e0*/  IADD3 R90, R33, 0x70, RZ ;  /* 0x00000070215a7810 */ /* 0x000fc40007ffe0ff */
[C---:B------:R-:W-:Y:S02]  /*92f0*/  IADD3 R91, R33.reuse, 0x74, RZ ;  /* 0x00000074215b7810 */ /* 0x040fe40007ffe0ff */
[----:B------:R-:W-:Y:S02]  /*9300*/  IADD3 R92, R33, 0x78, RZ ;  /* 0x00000078215c7810 */ /* 0x000fe40007ffe0ff */
[----:B------:R-:W-:Y:S02]  /*9310*/  LEA.HI.X R83, R93, c[0x0][0x164], R96, 0x2, P0 ;  /* 0x000059005d537a11 */ /* 0x000fe400000f1460 */
[----:B------:R-:W-:Y:S02]  /*9320*/  IADD3 R33, R33, 0x7c, RZ ;  /* 0x0000007c21217810 */ /* 0x000fe40007ffe0ff */
[----:B------:R-:W-:Y:S01]  /*9330*/  IADD3 R99, P0, R90, UR4, RZ ;  /* 0x000000045a637c10 */ /* 0x000fe2000ff1e0ff */
[----:B------:R-:W-:Y:S01]  /*9340*/  STG.E [R82.64], R25 ;  /* 0x0000001952007986 */ /* 0x000fe2000c10190a */
[----:B------:R-:W-:-:S02]  /*9350*/  IADD3 R93, P1, R91, UR4, RZ ;  /* 0x000000045b5d7c10 */ /* 0x000fc4000ff3e0ff */
[----:B------:R-:W-:Y:S01]  /*9360*/  IADD3 R95, P2, R92, UR4, RZ ;  /* 0x000000045c5f7c10 */ /* 0x000fe2000ff5e0ff */
[----:B------:R-:W-:Y:S01]  /*9370*/  STG.E [R84.64], R26 ;  /* 0x0000001a54007986 */ /* 0x000fe2000c10190a */
[----:B------:R-:W-:Y:S02]  /*9380*/  IADD3 R97, P3, R33, UR4, RZ ;  /* 0x0000000421617c10 */ /* 0x000fe4000ff7e0ff */
[----:B------:R-:W-:Y:S01]  /*9390*/  LEA.HI.X.SX32 R104, R90, UR7, 0x1, P0 ;  /* 0x000000075a687c11 */ /* 0x000fe200080f0eff */
[----:B------:R-:W-:Y:S01]  /*93a0*/  STG.E [R86.64], R27 ;  /* 0x0000001b56007986 */ /* 0x000fe2000c10190a */
[----:B------:R-:W-:Y:S02]  /*93b0*/  LEA.HI.X.SX32 R102, R91, UR7, 0x1, P1 ;  /* 0x000000075b667c11 */ /* 0x000fe400088f0eff */
[----:B------:R-:W-:Y:S01]  /*93c0*/  LEA.HI.X.SX32 R100, R92, UR7, 0x1, P2 ;  /* 0x000000075c647c11 */ /* 0x000fe200090f0eff */
[----:B------:R-:W-:Y:S01]  /*93d0*/  STG.E [R88.64], R28 ;  /* 0x0000001c58007986 */ /* 0x000fe2000c10190a */
[----:B------:R-:W-:-:S02]  /*93e0*/  LEA R90, P0, R99, c[0x0][0x160], 0x2 ;  /* 0x00005800635a7a11 */ /* 0x000fc400078010ff */
[----:B------:R-:W-:Y:S02]  /*93f0*/  LEA R92, P1, R93, c[0x0][0x160], 0x2 ;  /* 0x000058005d5c7a11 */ /* 0x000fe400078210ff */
[----:B------:R-:W-:Y:S02]  /*9400*/  LEA.HI.X.SX32 R98, R33, UR7, 0x1, P3 ;  /* 0x0000000721627c11 */ /* 0x000fe400098f0eff */
[----:B------:R-:W-:Y:S02]  /*9410*/  LEA R94, P2, R95, c[0x0][0x160], 0x2 ;  /* 0x000058005f5e7a11 */ /* 0x000fe400078410ff */
[----:B------:R-:W-:Y:S02]  /*9420*/  LEA R96, P3, R97, c[0x0][0x160], 0x2 ;  /* 0x0000580061607a11 */ /* 0x000fe400078610ff */
[----:B------:R-:W-:Y:S02]  /*9430*/  LEA.HI.X R91, R99, c[0x0][0x164], R104, 0x2, P0 ;  /* 0x00005900635b7a11 */ /* 0x000fe400000f1468 */
[----:B------:R-:W-:-:S02]  /*9440*/  LEA.HI.X R93, R93, c[0x0][0x164], R102, 0x2, P1 ;  /* 0x000059005d5d7a11 */ /* 0x000fc400008f1466 */
[----:B------:R-:W-:Y:S01]  /*9450*/  LEA.HI.X R95, R95, c[0x0][0x164], R100, 0x2, P2 ;  /* 0x000059005f5f7a11 */ /* 0x000fe200010f1464 */
[----:B------:R-:W-:Y:S01]  /*9460*/  STG.E [R90.64], R29 ;  /* 0x0000001d5a007986 */ /* 0x000fe2000c10190a */
[----:B------:R-:W-:-:S03]  /*9470*/  LEA.HI.X R97, R97, c[0x0][0x164], R98, 0x2, P3 ;  /* 0x0000590061617a11 */ /* 0x000fc600018f1462 */
[----:B------:R-:W-:Y:S04]  /*9480*/  STG.E [R92.64], R30 ;  /* 0x0000001e5c007986 */ /* 0x000fe8000c10190a */
[----:B------:R-:W-:Y:S04]  /*9490*/  STG.E [R94.64], R31 ;  /* 0x0000001f5e007986 */ /* 0x000fe8000c10190a */
[----:B------:R-:W-:Y:S01]  /*94a0*/  STG.E [R96.64], R32 ;  /* 0x0000002060007986 */ /* 0x000fe2000c10190a */
[----:B------:R-:W-:Y:S05]  /*94b0*/  EXIT ;  /* 0x000000000000794d */ /* 0x000fea0003800000 */
.L_x_20338:
        /* <DEDUP_REMOVED lines=12> */
.L_x_24033:


//--------------------- .text._ZN4vllm25paged_attention_v1_kernelIffLi120ELi32ELi128ELNS_18Fp8KVCacheDataTypeE0ELb0EEEvPT_PKS2_PKT0_S8_ifPKiSA_iPKfiiiSC_SC_iiiii --------------------------
	.section	.text._ZN4vllm25paged_attention_v1_kernelIffLi120ELi32ELi128ELNS_18Fp8KVCacheDataTypeE0ELb0EEEvPT_PKS2_PKT0_S8_ifPKiSA_iPKfiiiSC_SC_iiiii,"ax",@progbits
	.sectioninfo	@"SHI_REGISTERS=168"
	.align	128
        .global         _ZN4vllm25paged_attention_v1_kernelIffLi120ELi32ELi128ELNS_18Fp8KVCacheDataTypeE0ELb0EEEvPT_PKS2_PKT0_S8_ifPKiSA_iPKfiiiSC_SC_iiiii
        .type           _ZN4vllm25paged_attention_v1_kernelIffLi120ELi32ELi128ELNS_18Fp8KVCacheDataTypeE0ELb0EEEvPT_PKS2_PKT0_S8_ifPKiSA_iPKfiiiSC_SC_iiiii,@function
        .size           _ZN4vllm25paged_attention_v1_kernelIffLi120ELi32ELi128ELNS_18Fp8KVCacheDataTypeE0ELb0EEEvPT_PKS2_PKT0_S8_ifPKiSA_iPKfiiiSC_SC_iiiii,(.L_x_24034 - _ZN4vllm25paged_attention_v1_kernelIffLi120ELi32ELi128ELNS_18Fp8KVCacheDataTypeE0ELb0EEEvPT_PKS2_PKT0_S8_ifPKiSA_iPKfiiiSC_SC_iiiii)
        .other          _ZN4vllm25paged_attention_v1_kernelIffLi120ELi32ELi128ELNS_18Fp8KVCacheDataTypeE0ELb0EEEvPT_PKS2_PKT0_S8_ifPKiSA_iPKfiiiSC_SC_iiiii,@"STO_CUDA_ENTRY STV_DEFAULT"
_ZN4vllm25paged_attention_v1_kernelIffLi120ELi32ELi128ELNS_18Fp8KVCacheDataTypeE0ELb0EEEvPT_PKS2_PKT0_S8_ifPKiSA_iPKfiiiSC_SC_iiiii:
.text._ZN4vllm25paged_attention_v1_kernelIffLi120ELi32ELi128ELNS_18Fp8KVCacheDataTypeE0ELb0EEEvPT_PKS2_PKT0_S8_ifPKiSA_iPKfiiiSC_SC_iiiii:
        /* <DEDUP_REMOVED lines=96> */
.L_x_20343:
        /* <DEDUP_REMOVED lines=11> */
.L_x_20342:
[----:B------:R-:W-:Y:S05]  /*06b0*/  BSYNC B1 ;  /* 0x0000000000017941 */ /* 0x000fea0003800000 */
.L_x_20341:
        /* <DEDUP_REMOVED lines=8> */
.L_x_20344:
        /* <DEDUP_REMOVED lines=17> */
.L_x_20340:
[----:B------:R-:W-:Y:S05]  /*0850*/  BSYNC B0 ;  /* 0x0000000000007941 */ /* 0x000fea0003800000 */
.L_x_20339:
        /* <DEDUP_REMOVED lines=48> */
.L_x_20348:
        /* <DEDUP_REMOVED lines=16> */
[----:B------:R-:W5:Y:S01]  /*0c60*/  LDG.E.128.CONSTANT R132, [R162.64+0x800] ;  /* 0x0008000aa2847981 */ /* 0x000f62000c1e9d00 */
[----:B--2---:R-:W-:-:S02]  /*0c70*/  FMUL.FTZ R145, R116, R128 ;  /* 0x0000008074917220 */ /* 0x004fc40000410000 */
[----:B------:R-:W-:Y:S02]  /*0c80*/  FMUL.FTZ R128, R117, R129 ;  /* 0x0000008175807220 */ /* 0x000fe40000410000 */
[----:B0--3--:R-:W-:Y:S02]  /*0c90*/  FFMA.FTZ R145, R120, R136, R145 ;  /* 0x0000008878917223 */ /* 0x009fe40000010091 */
[----:B------:R-:W-:Y:S02]  /*0ca0*/  FMUL.FTZ R129, R118, R130 ;  /* 0x0000008276817220 */ /* 0x000fe40000410000 */
[----:B------:R-:W-:Y:S02]  /*0cb0*/  FMUL.FTZ R130, R119, R131 ;  /* 0x0000008377827220 */ /* 0x000fe40000410000 */
[----:B----4-:R-:W-:Y:S02]  /*0cc0*/  FFMA.FTZ R145, R112, R140, R145 ;  /* 0x0000008c70917223 */ /* 0x010fe40000010091 */
[----:B------:R-:W-:-:S02]  /*0cd0*/  FFMA.FTZ R128, R121, R137, R128 ;  /* 0x0000008979807223 */ /* 0x000fc40000010080 */
[----:B------:R-:W-:Y:S02]  /*0ce0*/  FFMA.FTZ R129, R122, R138, R129 ;  /* 0x0000008a7a817223 */ /* 0x000fe40000010081 */
[----:B------:R-:W-:Y:S02]  /*0cf0*/  FFMA.FTZ R130, R123, R139, R130 ;  /* 0x0000008b7b827223 */ /* 0x000fe40000010082 */
[----:B------:R-:W2:Y:S01]  /*0d00*/  LDG.E.128.CONSTANT R136, [R162.64+0xa00] ;  /* 0x000a000aa2887981 */ /* 0x000ea2000c1e9d00 */
[----:B-----5:R-:W-:Y:S02]  /*0d10*/  FFMA.FTZ R145, R108, R124, R145 ;  /* 0x0000007c6c917223 */ /* 0x020fe40000010091 */
[----:B------:R-:W-:Y:S02]  /*0d20*/  FFMA.FTZ R128, R113, R141, R128 ;  /* 0x0000008d71807223 */ /* 0x000fe40000010080 */
[----:B------:R-:W-:Y:S02]  /*0d30*/  FFMA.FTZ R129, R114, R142, R129 ;  /* 0x0000008e72817223 */ /* 0x000fe40000010081 */
[----:B------:R-:W-:-:S02]  /*0d40*/  FFMA.FTZ R130, R115, R143, R130 ;  /* 0x0000008f73827223 */ /* 0x000fc40000010082 */
[----:B------:R-:W3:Y:S01]  /*0d50*/  LDG.E.128.CONSTANT R140, [R162.64+0xc00] ;  /* 0x000c000aa28c7981 */ /* 0x000ee2000c1e9d00 */
[----:B------:R-:W-:Y:S02]  /*0d60*/  FFMA.FTZ R149, R104, R132, R145 ;  /* 0x0000008468957223 */ /* 0x000fe40000010091 */
[----:B------:R-:W-:Y:S01]  /*0d70*/  FFMA.FTZ R128, R109, R125, R128 ;  /* 0x0000007d6d807223 */ /* 0x000fe20000010080 */
[----:B------:R-:W4:Y:S01]  /*0d80*/  LDG.E.128.CONSTANT R144, [R162.64+0xe00] ;  /* 0x000e000aa2907981 */ /* 0x000f22000c1e9d00 */
[----:B------:R-:W-:Y:S02]  /*0d90*/  FFMA.FTZ R129, R110, R126, R129 ;  /* 0x0000007e6e817223 */ /* 0x000fe40000010081 */
[----:B------:R-:W-:Y:S02]  /*0da0*/  FFMA.FTZ R148, R111, R127, R130 ;  /* 0x0000007f6f947223 */ /* 0x000fe40000010082 */
[----:B------:R-:W5:Y:S01]  /*0db0*/  LDG.E.128.CONSTANT R124, [R162.64+0x1000] ;  /* 0x0010000aa27c7981 */ /* 0x000f62000c1e9d00 */
[----:B------:R-:W-:-:S02]  /*0dc0*/  FFMA.FTZ R132, R105, R133, R128 ;  /* 0x0000008569847223 */ /* 0x000fc40000010080 */
[----:B------:R-:W-:Y:S02]  /*0dd0*/  FFMA.FTZ R133, R106, R134, R129 ;  /* 0x000000866a857223 */ /* 0x000fe40000010081 */
[----:B------:R-:W5:Y:S01]  /*0de0*/  LDG.E.128.CONSTANT R128, [R162.64+0x1200] ;  /* 0x0012000aa2807981 */ /* 0x000f62000c1e9d00 */
[----:B------:R-:W-:Y:S02]  /*0df0*/  FFMA.FTZ R148, R107, R135, R148 ;  /* 0x000000876b947223 */ /* 0x000fe40000010094 */
[----:B--2---:R-:W-:Y:S02]  /*0e00*/  FFMA.FTZ R149, R100, R136, R149 ;  /* 0x0000008864957223 */ /* 0x004fe40000010095 */
[----:B------:R-:W-:Y:S02]  /*0e10*/  FFMA.FTZ R132, R101, R137, R132 ;  /* 0x0000008965847223 */ /* 0x000fe40000010084 */
[----:B------:R-:W-:Y:S02]  /*0e20*/  FFMA.FTZ R133, R102, R138, R133 ;  /* 0x0000008a66857223 */ /* 0x000fe40000010085 */
[----:B---3--:R-:W-:-:S02]  /*0e30*/  FFMA.FTZ R149, R96, R140, R149 ;  /* 0x0000008c60957223 */ /* 0x008fc40000010095 */
[----:B------:R-:W-:Y:S02]  /*0e40*/  FFMA.FTZ R132, R97, R141, R132 ;  /* 0x0000008d61847223 */ /* 0x000fe40000010084 */
[----:B------:R-:W-:Y:S02]  /*0e50*/  FFMA.FTZ R133, R98, R142, R133 ;  /* 0x0000008e62857223 */ /* 0x000fe40000010085 */
[----:B----4-:R-:W-:Y:S02]  /*0e60*/  FFMA.FTZ R149, R92, R144, R149 ;  /* 0x000000905c957223 */ /* 0x010fe40000010095 */
[----:B------:R-:W-:Y:S02]  /*0e70*/  FFMA.FTZ R132, R93, R145, R132 ;  /* 0x000000915d847223 */ /* 0x000fe40000010084 */
[----:B-----5:R-:W-:Y:S02]  /*0e80*/  FFMA.FTZ R149, R88, R124, R149 ;  /* 0x0000007c58957223 */ /* 0x020fe40000010095 */
[----:B------:R-:W-:-:S02]  /*0e90*/  FFMA.FTZ R148, R103, R139, R148 ;  /* 0x0000008b67947223 */ /* 0x000fc40000010094 */
[----:B------:R-:W-:Y:S02]  /*0ea0*/  FFMA.FTZ R137, R94, R146, R133 ;  /* 0x000000925e897223 */ /* 0x000fe40000010085 */
[----:B------:R-:W-:Y:S02]  /*0eb0*/  FFMA.FTZ R124, R89, R125, R132 ;  /* 0x0000007d597c7223 */ /* 0x000fe40000010084 */
[----:B------:R-:W2:Y:S01]  /*0ec0*/  LDG.E.128.CONSTANT R132, [R162.64+0x1400] ;  /* 0x0014000aa2847981 */ /* 0x000ea2000c1e9d00 */
[----:B------:R-:W-:-:S03]  /*0ed0*/  FFMA.FTZ R148, R99, R143, R148 ;  /* 0x0000008f63947223 */ /* 0x000fc60000010094 */
[----:B------:R-:W3:Y:S01]  /*0ee0*/  LDG.E.128.CONSTANT R140, [R162.64+0x1600] ;  /* 0x0016000aa28c7981 */ /* 0x000ee2000c1e9d00 */
[----:B------:R-:W-:Y:S02]  /*0ef0*/  FFMA.FTZ R148, R95, R147, R148 ;  /* 0x000000935f947223 */ /* 0x000fe40000010094 */
[----:B------:R-:W-:Y:S01]  /*0f00*/  FFMA.FTZ R137, R90, R126, R137 ;  /* 0x0000007e5a897223 */ /* 0x000fe20000010089 */
[----:B------:R-:W4:Y:S01]  /*0f10*/  LDG.E.128.CONSTANT R144, [R162.64+0x1800] ;  /* 0x0018000aa2907981 */ /* 0x000f22000c1e9d00 */
[----:B------:R-:W-:Y:S02]  /*0f20*/  FFMA.FTZ R149, R84, R128, R149 ;  /* 0x0000008054957223 */ /* 0x000fe40000010095 */
[----:B------:R-:W-:Y:S02]  /*0f30*/  FFMA.FTZ R128, R85, R129, R124 ;  /* 0x0000008155807223 */ /* 0x000fe4000001007c */
[----:B------:R-:W-:Y:S02]  /*0f40*/  FFMA.FTZ R129, R86, R130, R137 ;  /* 0x0000008256817223 */ /* 0x000fe40000010089 */
[----:B------:R-:W5:Y:S01]  /*0f50*/  LDG.E.128.CONSTANT R136, [R162.64+0x1a00] ;  /* 0x001a000aa2887981 */ /* 0x000f62000c1e9d00 */
[----:B------:R-:W-:-:S03]  /*0f60*/  FFMA.FTZ R148, R91, R127, R148 ;  /* 0x0000007f5b947223 */ /* 0x000fc60000010094 */
[----:B------:R-:W5:Y:S01]  /*0f70*/  LDG.E.128.CONSTANT R124, [R162.64+0x1c00] ;  /* 0x001c000aa27c7981 */ /* 0x000f62000c1e9d00 */
[----:B------:R-:W-:Y:S02]  /*0f80*/  FFMA.FTZ R148, R87, R131, R148 ;  /* 0x0000008357947223 */ /* 0x000fe40000010094 */
[----:B--2---:R-:W-:Y:S02]  /*0f90*/  FFMA.FTZ R128, R81, R133, R128 ;  /* 0x0000008551807223 */ /* 0x004fe40000010080 */
[----:B------:R-:W-:Y:S02]  /*0fa0*/  FFMA.FTZ R129, R82, R134, R129 ;  /* 0x0000008652817223 */ /* 0x000fe40000010081 */
[----:B---3--:R-:W-:Y:S02]  /*0fb0*/  FFMA.FTZ R128, R77, R141, R128 ;  /* 0x0000008d4d807223 */ /* 0x008fe40000010080 */
[----:B------:R-:W-:Y:S02]  /*0fc0*/  FFMA.FTZ R129, R78, R142, R129 ;  /* 0x0000008e4e817223 */ /* 0x000fe40000010081 */
[----:B----4-:R-:W-:-:S02]  /*0fd0*/  FFMA.FTZ R128, R73, R145, R128 ;  /* 0x0000009149807223 */ /* 0x010fc40000010080 */
[----:B------:R-:W-:Y:S02]  /*0fe0*/  FFMA.FTZ R149, R80, R132, R149 ;  /* 0x0000008450957223 */ /* 0x000fe40000010095 */
[----:B------:R-:W-:Y:S02]  /*0ff0*/  FFMA.FTZ R148, R83, R135, R148 ;  /* 0x0000008753947223 */ /* 0x000fe40000010094 */
[----:B------:R-:W-:Y:S02]  /*1000*/  FFMA.FTZ R133, R74, R146, R129 ;  /* 0x000000924a857223 */ /* 0x000fe40000010081 */
[----:B-----5:R-:W-:Y:S02]  /*1010*/  FFMA.FTZ R132, R69, R137, R128 ;  /* 0x0000008945847223 */ /* 0x020fe40000010080 */
[----:B------:R-:W2:Y:S01]  /*1020*/  LDG.E.128.CONSTANT R128, [R162.64+0x1e00] ;  /* 0x001e000aa2807981 */ /* 0x000ea2000c1e9d00 */
[----:B------:R-:W-:Y:S02]  /*1030*/  FFMA.FTZ R149, R76, R140, R149 ;  /* 0x0000008c4c957223 */ /* 0x000fe40000010095 */
[----:B------:R-:W-:-:S02]  /*1040*/  FFMA.FTZ R148, R79, R143, R148 ;  /* 0x0000008f4f947223 */ /* 0x000fc40000010094 */
[----:B------:R-:W3:Y:S01]  /*1050*/  LDG.E.128.CONSTANT R140, [R162.64+0x2000] ;  /* 0x0020000aa28c7981 */ /* 0x000ee2000c1e9d00 */
[----:B------:R-:W-:Y:S02]  /*1060*/  FFMA.FTZ R149, R72, R144, R149 ;  /* 0x0000009048957223 */ /* 0x000fe40000010095 */
[----:B------:R-:W-:Y:S02]  /*1070*/  FFMA.FTZ R148, R75, R147, R148 ;  /* 0x000000934b947223 */ /* 0x000fe40000010094 */
[----:B------:R-:W4:Y:S01]  /*1080*/  LDG.E.128.CONSTANT R144, [R162.64+0x2200] ;  /* 0x0022000aa2907981 */ /* 0x000f22000c1e9d00 */
[----:B------:R-:W-:Y:S02]  /*1090*/  FFMA.FTZ R149, R68, R136, R149 ;  /* 0x0000008844957223 */ /* 0x000fe40000010095 */
[----:B------:R-:W-:Y:S02]  /*10a0*/  FFMA.FTZ R133, R70, R138, R133 ;  /* 0x0000008a46857223 */ /* 0x000fe40000010085 */
[----:B------:R-:W-:-:S02]  /*10b0*/  FFMA.FTZ R148, R71, R139, R148 ;  /* 0x0000008b47947223 */ /* 0x000fc40000010094 */
[----:B------:R-:W5:Y:S01]  /*10c0*/  LDG.E.128.CONSTANT R136, [R162.64+0x2400] ;  /* 0x0024000aa2887981 */ /* 0x000f62000c1e9d00 */
[----:B------:R-:W-:Y:S02]  /*10d0*/  FFMA.FTZ R149, R64, R124, R149 ;  /* 0x0000007c40957223 */ /* 0x000fe40000010095 */
[----:B------:R-:W-:Y:S02]  /*10e0*/  FFMA.FTZ R124, R65, R125, R132 ;  /* 0x0000007d417c7223 */ /* 0x000fe40000010084 */
[----:B------:R-:W-:Y:S02]  /*10f0*/  FFMA.FTZ R125, R66, R126, R133 ;  /* 0x0000007e427d7223 */ /* 0x000fe40000010085 */
[----:B------:R-:W5:Y:S01]  /*1100*/  LDG.E.128.CONSTANT R132, [R162.64+0x2600] ;  /* 0x0026000aa2847981 */ /* 0x000f62000c1e9d00 */
[----:B------:R-:W-:Y:S02]  /*1110*/  FFMA.FTZ R148, R67, R127, R148 ;  /* 0x0000007f43947223 */ /* 0x000fe40000010094 */
[----:B--2---:R-:W-:-:S02]  /*1120*/  FFMA.FTZ R149, R60, R128, R149 ;  /* 0x000000803c957223 */ /* 0x004fc40000010095 */
[----:B------:R-:W-:Y:S02]  /*1130*/  FFMA.FTZ R124, R61, R129, R124 ;  /* 0x000000813d7c7223 */ /* 0x000fe4000001007c */
[----:B------:R-:W-:Y:S02]  /*1140*/  FFMA.FTZ R125, R62, R130, R125 ;  /* 0x000000823e7d7223 */ /* 0x000fe4000001007d */
[----:B------:R-:W-:Y:S02]  /*1150*/  FFMA.FTZ R148, R63, R131, R148 ;  /* 0x000000833f947223 */ /* 0x000fe40000010094 */
[----:B---3--:R-:W-:Y:S01]  /*1160*/  FFMA.FTZ R149, R56, R140, R149 ;  /* 0x0000008c38957223 */ /* 0x008fe20000010095 */
[----:B------:R-:W2:Y:S01]  /*1170*/  LDG.E.128.CONSTANT R128, [R162.64+0x3000] ;  /* 0x0030000aa2807981 */ /* 0x000ea2000c1e9d00 */
[----:B------:R-:W-:Y:S02]  /*1180*/  FFMA.FTZ R124, R57, R141, R124 ;  /* 0x0000008d397c7223 */ /* 0x000fe4000001007c */
[----:B------:R-:W-:-:S02]  /*1190*/  FFMA.FTZ R125, R58, R142, R125 ;  /* 0x0000008e3a7d7223 */ /* 0x000fc4000001007d */
[----:B------:R-:W-:Y:S02]  /*11a0*/  FFMA.FTZ R148, R59, R143, R148 ;  /* 0x0000008f3b947223 */ /* 0x000fe40000010094 */
[----:B----4-:R-:W-:Y:S01]  /*11b0*/  FFMA.FTZ R149, R52, R144, R149 ;  /* 0x0000009034957223 */ /* 0x010fe20000010095 */
[----:B------:R-:W3:Y:S01]  /*11c0*/  LDG.E.128.CONSTANT R140, [R162.64+0x2800] ;  /* 0x0028000aa28c7981 */ /* 0x000ee2000c1e9d00 */
[----:B------:R-:W-:Y:S02]  /*11d0*/  FFMA.FTZ R124, R53, R145, R124 ;  /* 0x00000091357c7223 */ /* 0x000fe4000001007c */
[----:B------:R-:W-:Y:S02]  /*11e0*/  FFMA.FTZ R125, R54, R146, R125 ;  /* 0x00000092367d7223 */ /* 0x000fe4000001007d */
[----:B------:R-:W-:Y:S02]  /*11f0*/  FFMA.FTZ R148, R55, R147, R148 ;  /* 0x0000009337947223 */ /* 0x000fe40000010094 */
[----:B-----5:R-:W-:Y:S01]  /*1200*/  FFMA.FTZ R149, R48, R136, R149 ;  /* 0x0000008830957223 */ /* 0x020fe20000010095 */
[----:B------:R-:W4:Y:S01]  /*1210*/  LDG.E.128.CONSTANT R144, [R162.64+0x2c00] ;  /* 0x002c000aa2907981 */ /* 0x000f22000c1e9d00 */
[----:B------:R-:W-:-:S02]  /*1220*/  FFMA.FTZ R124, R49, R137, R124 ;  /* 0x00000089317c7223 */ /* 0x000fc4000001007c */
[----:B------:R-:W-:Y:S02]  /*1230*/  FFMA.FTZ R125, R50, R138, R125 ;  /* 0x0000008a327d7223 */ /* 0x000fe4000001007d */
[----:B------:R-:W-:Y:S02]  /*1240*/  FFMA.FTZ R148, R51, R139, R148 ;  /* 0x0000008b33947223 */ /* 0x000fe40000010094 */
[----:B------:R-:W5:Y:S01]  /*1250*/  LDG.E.128.CONSTANT R136, [R162.64+0x2a00] ;  /* 0x002a000aa2887981 */ /* 0x000f62000c1e9d00 */
[----:B------:R-:W-:Y:S02]  /*1260*/  FFMA.FTZ R149, R44, R132, R149 ;  /* 0x000000842c957223 */ /* 0x000fe40000010095 */
[----:B------:R-:W-:Y:S02]  /*1270*/  FFMA.FTZ R132, R45, R133, R124 ;  /* 0x000000852d847223 */ /* 0x000fe4000001007c */
[----:B------:R-:W-:Y:S02]  /*1280*/  FFMA.FTZ R133, R46, R134, R125 ;  /* 0x000000862e857223 */ /* 0x000fe4000001007d */
[----:B------:R-:W2:Y:S01]  /*1290*/  LDG.E.128.CONSTANT R124, [R162.64+0x2e00] ;  /* 0x002e000aa27c7981 */ /* 0x000ea2000c1e9d00 */
[----:B------:R-:W-:-:S02]  /*12a0*/  FFMA.FTZ R148, R47, R135, R148 ;  /* 0x000000872f947223 */ /* 0x000fc40000010094 */
[----:B---3--:R-:W-:Y:S02]  /*12b0*/  FFMA.FTZ R149, R40, R140, R149 ;  /* 0x0000008c28957223 */ /* 0x008fe40000010095 */
[----:B------:R-:W-:Y:S02]  /*12c0*/  FFMA.FTZ R132, R41, R141, R132 ;  /* 0x0000008d29847223 */ /* 0x000fe40000010084 */
[----:B------:R-:W-:Y:S02]  /*12d0*/  FFMA.FTZ R133, R42, R142, R133 ;  /* 0x0000008e2a857223 */ /* 0x000fe40000010085 */
[----:B------:R-:W-:Y:S02]  /*12e0*/  FFMA.FTZ R148, R43, R143, R148 ;  /* 0x0000008f2b947223 */ /* 0x000fe40000010094 */
[----:B------:R-:W3:Y:S01]  /*12f0*/  LDG.E.128.CONSTANT R140, [R162.64+0x3600] ;  /* 0x0036000aa28c7981 */ /* 0x000ee2000c1e9d00 */
[----:B-----5:R-:W-:Y:S02]  /*1300*/  FFMA.FTZ R149, R36, R136, R149 ;  /* 0x0000008824957223 */ /* 0x020fe40000010095 */
[----:B------:R-:W-:-:S02]  /*1310*/  FFMA.FTZ R132, R37, R137, R132 ;  /* 0x0000008925847223 */ /* 0x000fc40000010084 */
[----:B------:R-:W-:Y:S02]  /*1320*/  FFMA.FTZ R133, R38, R138, R133 ;  /* 0x0000008a26857223 */ /* 0x000fe40000010085 */
[----:B----4-:R-:W-:Y:S02]  /*1330*/  FFMA.FTZ R149, R32, R144, R149 ;  /* 0x0000009020957223 */ /* 0x010fe40000010095 */
[----:B------:R-:W-:Y:S02]  /*1340*/  FFMA.FTZ R132, R33, R145, R132 ;  /* 0x0000009121847223 */ /* 0x000fe40000010084 */
[----:B------:R-:W-:Y:S02]  /*1350*/  FFMA.FTZ R137, R34, R146, R133 ;  /* 0x0000009222897223 */ /* 0x000fe40000010085 */
[----:B--2---:R-:W-:Y:S02]  /*1360*/  FFMA.FTZ R149, R28, R124, R149 ;  /* 0x0000007c1c957223 */ /* 0x004fe40000010095 */
[----:B------:R-:W-:-:S02]  /*1370*/  FFMA.FTZ R124, R29, R125, R132 ;  /* 0x0000007d1d7c7223 */ /* 0x000fc40000010084 */
[----:B------:R-:W2:Y:S01]  /*1380*/  LDG.E.128.CONSTANT R132, [R162.64+0x3200] ;  /* 0x0032000aa2847981 */ /* 0x000ea2000c1e9d00 */
[----:B------:R-:W-:Y:S02]  /*1390*/  FFMA.FTZ R148, R39, R139, R148 ;  /* 0x0000008b27947223 */ /* 0x000fe40000010094 */
[----:B------:R-:W-:Y:S02]  /*13a0*/  FFMA.FTZ R125, R30, R126, R137 ;  /* 0x0000007e1e7d7223 */ /* 0x000fe40000010089 */
[----:B------:R-:W4:Y:S01]  /*13b0*/  LDG.E.128.CONSTANT R136, [R162.64+0x3400] ;  /* 0x0034000aa2887981 */ /* 0x000f22000c1e9d00 */
[----:B------:R-:W-:-:S03]  /*13c0*/  FFMA.FTZ R164, R35, R147, R148 ;  /* 0x0000009323a47223 */ /* 0x000fc60000010094 */
[----:B------:R-:W5:Y:S01]  /*13d0*/  LDG.E.128.CONSTANT R144, [R162.64+0x3800] ;  /* 0x0038000aa2907981 */ /* 0x000f62000c1e9d00 */
[----:B------:R-:W-:-:S03]  /*13e0*/  FFMA.FTZ R165, R24, R128, R149 ;  /* 0x0000008018a57223 */ /* 0x000fc60000010095 */
[----:B------:R-:W3:Y:S01]  /*13f0*/  LDG.E.128.CONSTANT R148, [R162.64+0x3a00] ;  /* 0x003a000aa2947981 */ /* 0x000ee2000c1e9d00 */
[----:B------:R-:W-:Y:S02]  /*1400*/  FFMA.FTZ R124, R25, R129, R124 ;  /* 0x00000081197c7223 */ /* 0x000fe4000001007c */
[----:B------:R-:W-:Y:S02]  /*1410*/  FFMA.FTZ R164, R31, R127, R164 ;  /* 0x0000007f1fa47223 */ /* 0x000fe400000100a4 */
[----:B------:R-:W-:Y:S02]  /*1420*/  FFMA.FTZ R125, R26, R130, R125 ;  /* 0x000000821a7d7223 */ /* 0x000fe4000001007d */
[----:B------:R-:W-:Y:S02]  /*1430*/  FFMA.FTZ R164, R27, R131, R164 ;  /* 0x000000831ba47223 */ /* 0x000fe400000100a4 */
[----:B--2---:R-:W-:Y:S02]  /*1440*/  FFMA.FTZ R165, R20, R132, R165 ;  /* 0x0000008414a57223 */ /* 0x004fe400000100a5 */
[----:B------:R-:W-:-:S02]  /*1450*/  FFMA.FTZ R124, R21, R133, R124 ;  /* 0x00000085157c7223 */ /* 0x000fc4000001007c */
[----:B------:R-:W-:Y:S02]  /*1460*/  FFMA.FTZ R125, R22, R134, R125 ;  /* 0x00000086167d7223 */ /* 0x000fe4000001007d */
[----:B----4-:R-:W-:Y:S02]  /*1470*/  FFMA.FTZ R165, R16, R136, R165 ;  /* 0x0000008810a57223 */ /* 0x010fe400000100a5 */
[----:B------:R-:W-:Y:S02]  /*1480*/  FFMA.FTZ R124, R17, R137, R124 ;  /* 0x00000089117c7223 */ /* 0x000fe4000001007c */
[----:B------:R-:W-:Y:S02]  /*1490*/  FFMA.FTZ R164, R23, R135, R164 ;  /* 0x0000008717a47223 */ /* 0x000fe400000100a4 */
[----:B------:R-:W-:Y:S02]  /*14a0*/  FFMA.FTZ R125, R18, R138, R125 ;  /* 0x0000008a127d7223 */ /* 0x000fe4000001007d */
[----:B---3--:R-:W-:-:S02]  /*14b0*/  FFMA.FTZ R165, R12, R140, R165 ;  /* 0x0000008c0ca57223 */ /* 0x008fc400000100a5 */
[----:B------:R-:W-:Y:S02]  /*14c0*/  FFMA.FTZ R124, R13, R141, R124 ;  /* 0x0000008d0d7c7223 */ /* 0x000fe4000001007c */
[----:B------:R-:W-:Y:S02]  /*14d0*/  FFMA.FTZ R164, R19, R139, R164 ;  /* 0x0000008b13a47223 */ /* 0x000fe400000100a4 */
[----:B------:R-:W-:Y:S02]  /*14e0*/  FFMA.FTZ R125, R14, R142, R125 ;  /* 0x0000008e0e7d7223 */ /* 0x000fe4000001007d */
[----:B-----5:R-:W-:Y:S02]  /*14f0*/  FFMA.FTZ R165, R8, R144, R165 ;  /* 0x0000009008a57223 */ /* 0x020fe400000100a5 */
[----:B------:R-:W-:Y:S02]  /*1500*/  FFMA.FTZ R124, R9, R145, R124 ;  /* 0x00000091097c7223 */ /* 0x000fe4000001007c */
[----:B------:R-:W-:-:S02]  /*1510*/  FFMA.FTZ R164, R15, R143, R164 ;  /* 0x0000008f0fa47223 */ /* 0x000fc400000100a4 */
[----:B------:R-:W-:Y:S02]  /*1520*/  FFMA.FTZ R125, R10, R146, R125 ;  /* 0x000000920a7d7223 */ /* 0x000fe4000001007d */
[----:B------:R-:W-:Y:S02]  /*1530*/  FFMA.FTZ R148, R4, R148, R165 ;  /* 0x0000009404947223 */ /* 0x000fe400000100a5 */
[----:B------:R-:W-:Y:S02]  /*1540*/  FFMA.FTZ R149, R5, R149, R124 ;  /* 0x0000009505957223 */ /* 0x000fe4000001007c */
[----:B------:R-:W-:Y:S02]  /*1550*/  FFMA.FTZ R164, R11, R147, R164 ;  /* 0x000000930ba47223 */ /* 0x000fe400000100a4 */
[----:B------:R-:W-:Y:S02]  /*1560*/  FFMA.FTZ R125, R6, R150, R125 ;  /* 0x00000096067d7223 */ /* 0x000fe4000001007d */
[----:B------:R-:W-:-:S02]  /*1570*/  FADD.FTZ R148, R148, R149 ;  /* 0x0000009594947221 */ /* 0x000fc40000010000 */
[----:B------:R-:W-:Y:S02]  /*1580*/  FFMA.FTZ R151, R7, R151, R164 ;  /* 0x0000009707977223 */ /* 0x000fe400000100a4 */
        /* <DEDUP_REMOVED lines=12> */
.L_x_20347:
[----:B-1234-:R-:W-:Y:S01]  /*1650*/  IADD3 R149, -R158, 0x1, RZ ;  /* 0x000000019e957810 */ /* 0x01efe20007ffe1ff */
[----:B------:R-:W-:Y:S02]  /*1660*/  IMAD.MOV.U32 R154, RZ, RZ, -0x800001 ;  /* 0xff7fffffff9a7424 */ /* 0x000fe400078e00ff */
[----:B------:R-:W-:-:S05]  /*1670*/  IMAD.MOV.U32 R148, RZ, RZ, R157 ;  /* 0x000000ffff947224 */ /* 0x000fca00078e009d */
.L_x_20349:
[----:B0-----:R-:W-:-:S04]  /*1680*/  IADD3 R125, P0, R155, R148, RZ ;  /* 0x000000949b7d7210 */ /* 0x001fc80007f1e0ff */
        /* <DEDUP_REMOVED lines=20> */
[----:B------:R-:W-:Y:S02]  /*17d0*/  FMUL.FTZ R133, R118, R134 ;  /* 0x0000008676857220 */ /* 0x000fe40000410000 */
[----:B0--3--:R-:W-:Y:S02]  /*17e0*/  FFMA.FTZ R132, R121, R137, R132 ;  /* 0x0000008979847223 */ /* 0x009fe40000010084 */
[----:B------:R-:W-:Y:S02]  /*17f0*/  FMUL.FTZ R134, R119, R135 ;  /* 0x0000008777867220 */ /* 0x000fe40000410000 */
[----:B------:R-:W-:Y:S02]  /*1800*/  FFMA.FTZ R133, R122, R138, R133 ;  /* 0x0000008a7a857223 */ /* 0x000fe40000010085 */
[----:B------:R-:W-:-:S02]  /*1810*/  FFMA.FTZ R134, R123, R139, R134 ;  /* 0x0000008b7b867223 */ /* 0x000fc40000010086 */
[----:B----4-:R-:W-:Y:S02]  /*1820*/  FFMA.FTZ R132, R113, R141, R132 ;  /* 0x0000008d71847223 */ /* 0x010fe40000010084 */
[----:B------:R-:W-:Y:S02]  /*1830*/  FFMA.FTZ R133, R114, R142, R133 ;  /* 0x0000008e72857223 */ /* 0x000fe40000010085 */
[----:B------:R-:W-:Y:S02]  /*1840*/  FFMA.FTZ R145, R120, R136, R145 ;  /* 0x0000008878917223 */ /* 0x000fe40000010091 */
[----:B------:R-:W-:Y:S02]  /*1850*/  FFMA.FTZ R136, R115, R143, R134 ;  /* 0x0000008f73887223 */ /* 0x000fe40000010086 */
[----:B-----5:R-:W-:Y:S02]  /*1860*/  FFMA.FTZ R144, R109, R125, R132 ;  /* 0x0000007d6d907223 */ /* 0x020fe40000010084 */
[----:B------:R-:W-:-:S02]  /*1870*/  FFMA.FTZ R147, R110, R126, R133 ;  /* 0x0000007e6e937223 */ /* 0x000fc40000010085 */
[----:B------:R-:W2:Y:S01]  /*1880*/  LDG.E.128.CONSTANT R132, [R162.64+0xa00] ;  /* 0x000a000aa2847981 */ /* 0x000ea2000c1e9d00 */
[----:B------:R-:W-:-:S03]  /*1890*/  FFMA.FTZ R145, R112, R140, R145 ;  /* 0x0000008c70917223 */ /* 0x000fc60000010091 */
[----:B------:R-:W3:Y:S01]  /*18a0*/  LDG.E.128.CONSTANT R140, [R162.64+0xc00] ;  /* 0x000c000aa28c7981 */ /* 0x000ee2000c1e9d00 */
[----:B------:R-:W-:Y:S02]  /*18b0*/  FFMA.FTZ R145, R108, R124, R145 ;  /* 0x0000007c6c917223 */ /* 0x000fe40000010091 */
[----:B------:R-:W-:Y:S02]  /*18c0*/  FFMA.FTZ R146, R111, R127, R136 ;  /* 0x0000007f6f927223 */ /* 0x000fe40000010088 */
[----:B------:R-:W4:Y:S01]  /*18d0*/  LDG.E.128.CONSTANT R124, [R162.64+0xe00] ;  /* 0x000e000aa27c7981 */ /* 0x000f22000c1e9d00 */
[----:B------:R-:W-:-:S03]  /*18e0*/  FFMA.FTZ R145, R104, R128, R145 ;  /* 0x0000008068917223 */ /* 0x000fc60000010091 */
[----:B------:R-:W5:Y:S01]  /*18f0*/  LDG.E.128.CONSTANT R136, [R162.64+0x1000] ;  /* 0x0010000aa2887981 */ /* 0x000f62000c1e9d00 */
[----:B------:R-:W-:Y:S02]  /*1900*/  FFMA.FTZ R144, R105, R129, R144 ;  /* 0x0000008169907223 */ /* 0x000fe40000010090 */
[----:B------:R-:W-:Y:S02]  /*1910*/  FFMA.FTZ R147, R106, R130, R147 ;  /* 0x000000826a937223 */ /* 0x000fe40000010093 */
[----:B------:R-:W-:Y:S02]  /*1920*/  FFMA.FTZ R146, R107, R131, R146 ;  /* 0x000000836b927223 */ /* 0x000fe40000010092 */
[----:B------:R-:W5:Y:S01]  /*1930*/  LDG.E.128.CONSTANT R128, [R162.64+0x1200] ;  /* 0x0012000aa2807981 */ /* 0x000f62000c1e9d00 */
[----:B--2---:R-:W-:Y:S02]  /*1940*/  FFMA.FTZ R145, R100, R132, R145 ;  /* 0x0000008464917223 */ /* 0x004fe40000010091 */
[----:B------:R-:W-:-:S02]  /*1950*/  FFMA.FTZ R144, R101, R133, R144 ;  /* 0x0000008565907223 */ /* 0x000fc40000010090 */
[----:B------:R-:W-:Y:S02]  /*1960*/  FFMA.FTZ R147, R102, R134, R147 ;  /* 0x0000008666937223 */ /* 0x000fe40000010093 */
[----:B------:R-:W-:Y:S02]  /*1970*/  FFMA.FTZ R146, R103, R135, R146 ;  /* 0x0000008767927223 */ /* 0x000fe40000010092 */
[----:B---3--:R-:W-:Y:S01]  /*1980*/  FFMA.FTZ R145, R96, R140, R145 ;  /* 0x0000008c60917223 */ /* 0x008fe20000010091 */
[----:B------:R-:W2:Y:S01]  /*1990*/  LDG.E.128.CONSTANT R132, [R162.64+0x1800] ;  /* 0x0018000aa2847981 */ /* 0x000ea2000c1e9d00 */
[----:B------:R-:W-:Y:S02]  /*19a0*/  FFMA.FTZ R144, R97, R141, R144 ;  /* 0x0000008d61907223 */ /* 0x000fe40000010090 */
[----:B------:R-:W-:Y:S02]  /*19b0*/  FFMA.FTZ R147, R98, R142, R147 ;  /* 0x0000008e62937223 */ /* 0x000fe40000010093 */
[----:B------:R-:W-:-:S02]  /*19c0*/  FFMA.FTZ R146, R99, R143, R146 ;  /* 0x0000008f63927223 */ /* 0x000fc40000010092 */
        /* <DEDUP_REMOVED lines=10> */
[----:B------:R-:W-:Y:S01]  /*1a70*/  FFMA.FTZ R145, R84, R128, R145 ;  /* 0x0000008054917223 */ /* 0x000fe20000010091 */
[----:B------:R-:W5:Y:S01]  /*1a80*/  LDG.E.128.CONSTANT R136, [R162.64+0x2000] ;  /* 0x0020000aa2887981 */ /* 0x000f62000c1e9d00 */
[----:B------:R-:W-:Y:S02]  /*1a90*/  FFMA.FTZ R144, R85, R129, R144 ;  /* 0x0000008155907223 */ /* 0x000fe40000010090 */
[----:B------:R-:W-:-:S02]  /*1aa0*/  FFMA.FTZ R147, R86, R130, R147 ;  /* 0x0000008256937223 */ /* 0x000fc40000010093 */
[----:B------:R-:W-:Y:S02]  /*1ab0*/  FFMA.FTZ R146, R87, R131, R146 ;  /* 0x0000008357927223 */ /* 0x000fe40000010092 */
[----:B------:R-:W5:Y:S01]  /*1ac0*/  LDG.E.128.CONSTANT R128, [R162.64+0x1a00] ;  /* 0x001a000aa2807981 */ /* 0x000f62000c1e9d00 */
        /* <DEDUP_REMOVED lines=10> */
[----:B--2---:R-:W-:Y:S02]  /*1b70*/  FFMA.FTZ R145, R72, R132, R145 ;  /* 0x0000008448917223 */ /* 0x004fe40000010091 */
[----:B------:R-:W-:Y:S02]  /*1b80*/  FFMA.FTZ R144, R73, R133, R144 ;  /* 0x0000008549907223 */ /* 0x000fe40000010090 */
[----:B------:R-:W-:-:S02]  /*1b90*/  FFMA.FTZ R147, R74, R134, R147 ;  /* 0x000000864a937223 */ /* 0x000fc40000010093 */
[----:B------:R-:W-:Y:S02]  /*1ba0*/  FFMA.FTZ R146, R75, R135, R146 ;  /* 0x000000874b927223 */ /* 0x000fe40000010092 */
[----:B-----5:R-:W-:Y:S01]  /*1bb0*/  FFMA.FTZ R145, R68, R128, R145 ;  /* 0x0000008044917223 */ /* 0x020fe20000010091 */
[----:B------:R-:W2:Y:S01]  /*1bc0*/  LDG.E.128.CONSTANT R132, [R162.64+0x2800] ;  /* 0x0028000aa2847981 */ /* 0x000ea2000c1e9d00 */
[----:B------:R-:W-:Y:S02]  /*1bd0*/  FFMA.FTZ R144, R69, R129, R144 ;  /* 0x0000008145907223 */ /* 0x000fe40000010090 */
[----:B------:R-:W-:Y:S02]  /*1be0*/  FFMA.FTZ R147, R70, R130, R147 ;  /* 0x0000008246937223 */ /* 0x000fe40000010093 */
[----:B------:R-:W-:Y:S02]  /*1bf0*/  FFMA.FTZ R146, R71, R131, R146 ;  /* 0x0000008347927223 */ /* 0x000fe40000010092 */
[----:B------:R-:W5:Y:S01]  /*1c00*/  LDG.E.128.CONSTANT R128, [R162.64+0x2200] ;  /* 0x0022000aa2807981 */ /* 0x000f62000c1e9d00 */
        /* <DEDUP_REMOVED lines=14> */
[----:B-----5:R-:W-:Y:S01]  /*1cf0*/  FFMA.FTZ R145, R52, R128, R145 ;  /* 0x0000008034917223 */ /* 0x020fe20000010091 */
[----:B------:R-:W5:Y:S01]  /*1d00*/  LDG.E.128.CONSTANT R136, [R162.64+0x2c00] ;  /* 0x002c000aa2887981 */ /* 0x000f62000c1e9d00 */
[----:B------:R-:W-:-:S02]  /*1d10*/  FFMA.FTZ R144, R53, R129, R144 ;  /* 0x0000008135907223 */ /* 0x000fc40000010090 */
[----:B------:R-:W-:Y:S02]  /*1d20*/  FFMA.FTZ R147, R54, R130, R147 ;  /* 0x0000008236937223 */ /* 0x000fe40000010093 */
[----:B------:R-:W-:Y:S02]  /*1d30*/  FFMA.FTZ R146, R55, R131, R146 ;  /* 0x0000008337927223 */ /* 0x000fe40000010092 */
[----:B------:R-:W5:Y:S01]  /*1d40*/  LDG.E.128.CONSTANT R128, [R162.64+0x2a00] ;  /* 0x002a000aa2807981 */ /* 0x000f62000c1e9d00 */
[----:B---3--:R-:W-:Y:S02]  /*1d50*/  FFMA.FTZ R145, R48, R140, R145 ;  /* 0x0000008c30917223 */ /* 0x008fe40000010091 */
        /* <DEDUP_REMOVED lines=9> */
[----:B--2---:R-:W-:-:S02]  /*1df0*/  FFMA.FTZ R145, R40, R132, R145 ;  /* 0x0000008428917223 */ /* 0x004fc40000010091 */
[----:B------:R-:W-:Y:S02]  /*1e00*/  FFMA.FTZ R144, R41, R133, R144 ;  /* 0x0000008529907223 */ /* 0x000fe40000010090 */
[----:B------:R-:W-:Y:S02]  /*1e10*/  FFMA.FTZ R147, R42, R134, R147 ;  /* 0x000000862a937223 */ /* 0x000fe40000010093 */
[----:B------:R-:W-:Y:S02]  /*1e20*/  FFMA.FTZ R146, R43, R135, R146 ;  /* 0x000000872b927223 */ /* 0x000fe40000010092 */
[----:B-----5:R-:W-:Y:S01]  /*1e30*/  FFMA.FTZ R145, R36, R128, R145 ;  /* 0x0000008024917223 */ /* 0x020fe20000010091 */
[----:B------:R-:W2:Y:S01]  /*1e40*/  LDG.E.128.CONSTANT R132, [R162.64+0x3400] ;  /* 0x0034000aa2847981 */ /* 0x000ea2000c1e9d00 */
[----:B------:R-:W-:Y:S02]  /*1e50*/  FFMA.FTZ R144, R37, R129, R144 ;  /* 0x0000008125907223 */ /* 0x000fe40000010090 */
[----:B------:R-:W-:-:S02]  /*1e60*/  FFMA.FTZ R147, R38, R130, R147 ;  /* 0x0000008226937223 */ /* 0x000fc40000010093 */
[----:B------:R-:W-:Y:S02]  /*1e70*/  FFMA.FTZ R146, R39, R131, R146 ;  /* 0x0000008327927223 */ /* 0x000fe40000010092 */
[----:B------:R-:W5:Y:S01]  /*1e80*/  LDG.E.128.CONSTANT R128, [R162.64+0x3200] ;  /* 0x0032000aa2807981 */ /* 0x000f62000c1e9d00 */
[----:B------:R-:W-:Y:S02]  /*1e90*/  FFMA.FTZ R145, R32, R136, R145 ;  /* 0x0000008820917223 */ /* 0x000fe40000010091 */
        /* <DEDUP_REMOVED lines=12> */
[----:B------:R-:W4:Y:S01]  /*1f60*/  LDG.E.128.CONSTANT R144, [R162.64+0x3a00] ;  /* 0x003a000aa2907981 */ /* 0x000f22000c1e9d00 */
[----:B------:R-:W-:Y:S02]  /*1f70*/  FFMA.FTZ R164, R27, R127, R164 ;  /* 0x0000007f1ba47223 */ /* 0x000fe400000100a4 */
[----:B-----5:R-:W-:Y:S02]  /*1f80*/  FFMA.FTZ R124, R21, R129, R124 ;  /* 0x00000081157c7223 */ /* 0x020fe4000001007c */
[----:B------:R-:W-:Y:S02]  /*1f90*/  FFMA.FTZ R151, R20, R128, R151 ;  /* 0x0000008014977223 */ /* 0x000fe40000010097 */
[----:B--2---:R-:W-:Y:S02]  /*1fa0*/  FFMA.FTZ R124, R17, R133, R124 ;  /* 0x00000085117c7223 */ /* 0x004fe4000001007c */
[----:B------:R-:W-:Y:S02]  /*1fb0*/  FFMA.FTZ R125, R22, R130, R125 ;  /* 0x00000082167d7223 */ /* 0x000fe4000001007d */
[----:B------:R-:W-:-:S02]  /*1fc0*/  FFMA.FTZ R151, R16, R132, R151 ;  /* 0x0000008410977223 */ /* 0x000fc40000010097 */
[----:B------:R-:W-:Y:S02]  /*1fd0*/  FFMA.FTZ R124, R13, R137, R124 ;  /* 0x000000890d7c7223 */ /* 0x000fe4000001007c */
[----:B------:R-:W-:Y:S02]  /*1fe0*/  FFMA.FTZ R164, R23, R131, R164 ;  /* 0x0000008317a47223 */ /* 0x000fe400000100a4 */
[----:B------:R-:W-:Y:S02]  /*1ff0*/  FFMA.FTZ R125, R18, R134, R125 ;  /* 0x00000086127d7223 */ /* 0x000fe4000001007d */
[----:B------:R-:W-:Y:S02]  /*2000*/  FFMA.FTZ R151, R12, R136, R151 ;  /* 0x000000880c977223 */ /* 0x000fe40000010097 */
[----:B------:R-:W-:Y:S02]  /*2010*/  IMAD R126, R148, 0x20, R156 ;  /* 0x00000020947e7824 */ /* 0x000fe400078e029c */
[----:B------:R-:W-:-:S02]  /*2020*/  FFMA.FTZ R164, R19, R135, R164 ;  /* 0x0000008713a47223 */ /* 0x000fc400000100a4 */
[----:B------:R-:W-:Y:S02]  /*2030*/  FFMA.FTZ R125, R14, R138, R125 ;  /* 0x0000008a0e7d7223 */ /* 0x000fe4000001007d */
[----:B------:R-:W-:Y:S01]  /*2040*/  FFMA.FTZ R164, R15, R139, R164 ;  /* 0x0000008b0fa47223 */ /* 0x000fe200000100a4 */
[----:B------:R-:W-:Y:S02]  /*2050*/  ISETP.GE.AND P0, PT, R126, R158, PT ;  /* 0x0000009e7e00720c */ /* 0x000fe40003f06270 */
[----:B------:R-:W-:-:S04]  /*2060*/  IADD3 R148, R148, 0x4, RZ ;  /* 0x0000000494947810 */ /* 0x000fc80007ffe0ff */
[----:B------:R-:W-:Y:S01]  /*2070*/  ISETP.GE.AND P1, PT, R148, R2, PT ;  /* 0x000000029400720c */ /* 0x000fe20003f26270 */
[----:B---3--:R-:W-:Y:S02]  /*2080*/  FFMA.FTZ R124, R9, R141, R124 ;  /* 0x0000008d097c7223 */ /* 0x008fe4000001007c */
[----:B------:R-:W-:Y:S02]  /*2090*/  FFMA.FTZ R151, R8, R140, R151 ;  /* 0x0000008c08977223 */ /* 0x000fe40000010097 */
[----:B------:R-:W-:Y:S02]  /*20a0*/  FFMA.FTZ R125, R10, R142, R125 ;  /* 0x0000008e0a7d7223 */ /* 0x000fe4000001007d */
[----:B----4-:R-:W-:Y:S02]  /*20b0*/  FFMA.FTZ R145, R5, R145, R124 ;  /* 0x0000009105917223 */ /* 0x010fe4000001007c */
[----:B------:R-:W-:Y:S02]  /*20c0*/  IMAD.IADD R124, R149, 0x1, R126 ;  /* 0x00000001957c7824 */ /* 0x000fe400078e027e */
[----:B------:R-:W-:-:S02]  /*20d0*/  FFMA.FTZ R144, R4, R144, R151 ;  /* 0x0000009004907223 */ /* 0x000fc40000010097 */
[----:B------:R-:W-:Y:S02]  /*20e0*/  FFMA.FTZ R164, R11, R143, R164 ;  /* 0x0000008f0ba47223 */ /* 0x000fe400000100a4 */
[----:B------:R-:W-:Y:S01]  /*20f0*/  FFMA.FTZ R125, R6, R146, R125 ;  /* 0x00000092067d7223 */ /* 0x000fe2000001007d */
[----:B------:R-:W0:Y:S01]  /*2100*/  I2F R124, R124 ;  /* 0x0000007c007c7306 */ /* 0x000e220000201400 */
        /* <DEDUP_REMOVED lines=9> */
[----:B------:R-:W-:Y:S05]  /*21a0*/  @!P1 BRA `(.L_x_20349) ;  /* 0xfffff4d000009947 */ /* 0x000fea000383ffff */
.L_x_20346:
[----:B------:R-:W-:Y:S05]  /*21b0*/  BSYNC B0 ;  /* 0x0000000000007941 */ /* 0x000fea0003800000 */
.L_x_20345:
[----:B------:R-:W1:Y:S01]  /*21c0*/  SHFL.BFLY PT, R5, R154, 0x10, 0x1f ;  /* 0x0e001f009a057f89 */ /* 0x000e6200000e0000 */
[C---:B------:R-:W-:Y:S01]  /*21d0*/  ISETP.NE.AND P0, PT, R156.reuse, RZ, PT ;  /* 0x000000ff9c00720c */ /* 0x040fe20003f05270 */
[----:B------:R-:W-:Y:S01]  /*21e0*/  IMAD.MOV.U32 R8, RZ, RZ, -0x800001 ;  /* 0xff7fffffff087424 */ /* 0x000fe200078e00ff */
[----:B------:R-:W-:Y:S01]  /*21f0*/  ISETP.GT.AND P1, PT, R156, 0x3, PT ;  /* 0x000000039c00780c */ /* 0x000fe20003f24270 */
[----:B------:R-:W-:Y:S01]  /*2200*/  BSSY B0, `(.L_x_20350) ;  /* 0x00000f3000007945 */ /* 0x000fe20003800000 */
[----:B-1----:R-:W-:-:S05]  /*2210*/  FMNMX.FTZ R5, R5, R154, !PT ;  /* 0x0000009a05057209 */ /* 0x002fca0007810000 */
[----:B------:R-:W1:Y:S02]  /*2220*/  SHFL.BFLY PT, R4, R5, 0x8, 0x1f ;  /* 0x0d001f0005047f89 */ /* 0x000e6400000e0000 */
[----:B-1----:R-:W-:-:S05]  /*2230*/  FMNMX.FTZ R4, R5, R4, !PT ;  /* 0x0000000405047209 */ /* 0x002fca0007810000 */
[----:B------:R-:W1:Y:S02]  /*2240*/  SHFL.BFLY PT, R7, R4, 0x4, 0x1f ;  /* 0x0c801f0004077f89 */ /* 0x000e6400000e0000 */
[----:B-1----:R-:W-:-:S05]  /*2250*/  FMNMX.FTZ R7, R4, R7, !PT ;  /* 0x0000000704077209 */ /* 0x002fca0007810000 */
[----:B------:R-:W1:Y:S02]  /*2260*/  SHFL.BFLY PT, R6, R7, 0x2, 0x1f ;  /* 0x0c401f0007067f89 */ /* 0x000e6400000e0000 */
[----:B-1----:R-:W-:-:S05]  /*2270*/  FMNMX.FTZ R9, R7, R6, !PT ;  /* 0x0000000607097209 */ /* 0x002fca0007810000 */
[----:B------:R-:W1:Y:S02]  /*2280*/  SHFL.BFLY PT, R6, R9, 0x1, 0x1f ;  /* 0x0c201f0009067f89 */ /* 0x000e6400000e0000 */
[----:B-1----:R-:W-:Y:S02]  /*2290*/  @!P0 FMNMX.FTZ R6, R9, R6, !PT ;  /* 0x0000000609068209 */ /* 0x002fe40007810000 */
[----:B------:R-:W-:-:S03]  /*22a0*/  IADD3 R9, R158, 0x1f, RZ ;  /* 0x0000001f9e097810 */ /* 0x000fc60007ffe0ff */
[----:B------:R1:W-:Y:S01]  /*22b0*/  @!P0 STS [R157.X4+0x1e0], R6 ;  /* 0x0001e0069d008388 */ /* 0x0003e20000004800 */
[----:B------:R-:W-:-:S03]  /*22c0*/  SHF.R.S32.HI R10, RZ, 0x1f, R9 ;  /* 0x0000001fff0a7819 */ /* 0x000fc60000011409 */
[----:B------:R-:W-:Y:S01]  /*22d0*/  BAR.SYNC.DEFER_BLOCKING 0x0 ;  /* 0x0000000000007b1d */ /* 0x000fe20000010000 */
[----:B------:R-:W-:-:S04]  /*22e0*/  LEA.HI R9, R10, R9, RZ, 0x5 ;  /* 0x000000090a097211 */ /* 0x000fc800078f28ff */
[----:B------:R-:W-:Y:S01]  /*22f0*/  LOP3.LUT R9, R9, 0xffffffe0, RZ, 0xc0, !PT ;  /* 0xffffffe009097812 */ /* 0x000fe200078ec0ff */
[----:B-1----:R-:W-:Y:S01]  /*2300*/  IMAD.MOV.U32 R6, RZ, RZ, RZ ;  /* 0x000000ffff067224 */ /* 0x002fe200078e00ff */
[----:B------:R-:W1:Y:S04]  /*2310*/  @!P1 LDS R8, [R156.X4+0x1e0] ;  /* 0x0001e0009c089984 */ /* 0x000e680000004800 */
[----:B-1----:R-:W1:Y:S02]  /*2320*/  SHFL.BFLY PT, R5, R8, 0x2, 0x1f ;  /* 0x0c401f0008057f89 */ /* 0x002e6400000e0000 */
[----:B-1----:R-:W-:-:S05]  /*2330*/  FMNMX.FTZ R5, R5, R8, !PT ;  /* 0x0000000805057209 */ /* 0x002fca0007810000 */
[----:B------:R-:W1:Y:S02]  /*2340*/  SHFL.BFLY PT, R4, R5, 0x1, 0x1f ;  /* 0x0c201f0005047f89 */ /* 0x000e6400000e0000 */
[----:B-1----:R-:W-:Y:S02]  /*2350*/  FMNMX.FTZ R7, R5, R4, !PT ;  /* 0x0000000405077209 */ /* 0x002fe40007810000 */
[----:B------:R-:W-:-:S03]  /*2360*/  IMNMX R4, R158, R9, PT ;  /* 0x000000099e047217 */ /* 0x000fc60003800200 */
[----:B------:R1:W2:Y:S01]  /*2370*/  SHFL.IDX PT, R26, R7, RZ, 0x1f ;  /* 0x00001fff071a7589 */ /* 0x0002a200000e0000 */
[----:B------:R-:W-:-:S13]  /*2380*/  ISETP.GE.AND P1, PT, R153, R4, PT ;  /* 0x000000049900720c */ /* 0x000fda0003f26270 */
[----:B------:R-:W-:Y:S05]  /*2390*/  @P1 BRA `(.L_x_20351) ;  /* 0x00000d9000001947 */ /* 0x000fea0003800000 */
[----:B-1----:R-:W-:Y:S01]  /*23a0*/  LOP3.LUT R5, RZ, R153, RZ, 0x33, !PT ;  /* 0x00000099ff057212 */ /* 0x002fe200078e33ff */
        /* <DEDUP_REMOVED lines=11> */
.L_x_20354:
        /* <DEDUP_REMOVED lines=11> */
.L_x_20353:
[----:B------:R-:W-:Y:S05]  /*2510*/  BSYNC B1 ;  /* 0x0000000000017941 */ /* 0x000fea0003800000 */
.L_x_20352:
        /* <DEDUP_REMOVED lines=10> */
.L_x_20357:
        /* <DEDUP_REMOVED lines=100> */
.L_x_20356:
[----:B------:R-:W-:Y:S05]  /*2c00*/  BSYNC B1 ;  /* 0x0000000000017941 */ /* 0x000fea0003800000 */
.L_x_20355:
        /* <DEDUP_REMOVED lines=55> */
.L_x_20359:
[----:B------:R-:W-:Y:S05]  /*2f80*/  BSYNC B1 ;  /* 0x0000000000017941 */ /* 0x000fea0003800000 */
.L_x_20358:
        /* <DEDUP_REMOVED lines=26> */
.L_x_20351:
[----:B-1----:R-:W-:Y:S05]  /*3130*/  BSYNC B0 ;  /* 0x0000000000007941 */ /* 0x002fea0003800000 */
.L_x_20350:
        /* <DEDUP_REMOVED lines=37> */
.L_x_20364:
        /* <DEDUP_REMOVED lines=8> */
.L_x_20363:
[----:B01----:R-:W-:Y:S05]  /*3410*/  BSYNC B1 ;  /* 0x0000000000017941 */ /* 0x003fea0003800000 */
.L_x_20362:
        /* <DEDUP_REMOVED lines=10> */
.L_x_20367:
        /* <DEDUP_REMOVED lines=52> */
.L_x_20366:
[----:B------:R-:W-:Y:S05]  /*3800*/  BSYNC B1 ;  /* 0x0000000000017941 */ /* 0x000fea0003800000 */
.L_x_20365:
        /* <DEDUP_REMOVED lines=31> */
.L_x_20369:
[----:B------:R-:W-:Y:S05]  /*3a00*/  BSYNC B1 ;  /* 0x0000000000017941 */ /* 0x000fea0003800000 */
.L_x_20368:
        /* <DEDUP_REMOVED lines=14> */
.L_x_20361:
[----:B------:R-:W-:Y:S05]  /*3af0*/  BSYNC B0 ;  /* 0x0000000000007941 */ /* 0x000fea0003800000 */
.L_x_20360:
        /* <DEDUP_REMOVED lines=9> */
[----:B------:R-:W-:Y:S01]  /*3b90*/  CS2R R106, SRZ ;  /* 0x00000000006a7805 */ /* 0x000fe2000001ff00 */
[----:B------:R-:W-:Y:S01]  /*3ba0*/  CS2R R104, SRZ ;  /* 0x0000000000687805 */ /* 0x000fe2000001ff00 */
[----:B------:R-:W-:Y:S01]  /*3bb0*/  CS2R R102, SRZ ;  /* 0x0000000000667805 */ /* 0x000fe2000001ff00 */
[----:B------:R-:W-:Y:S01]  /*3bc0*/  ISETP.GE.AND P0, PT, R16, R2, PT ;  /* 0x000000021000720c */ /* 0x000fe20003f06270 */
        /* <DEDUP_REMOVED lines=8> */
[----:B------:R-:W-:-:S04]  /*3c50*/  CS2R R4, SRZ ;  /* 0x0000000000047805 */ /* 0x000fc8000001ff00 */
[----:B------:R-:W-:Y:S05]  /*3c60*/  @P0 BRA `(.L_x_20371) ;  /* 0x00002b2000000947 */ /* 0x000fea0003800000 */
[----:B------:R-:W-:Y:S01]  /*3c70*/  SHF.R.S32.HI R21, RZ, 0x1f, R156 ;  /* 0x0000001fff157819 */ /* 0x000fe2000001149c */
[----:B-----5:R-:W-:Y:S01]  /*3c80*/  IMAD R150, R0, c[0x0][0x1b0], RZ ;  /* 0x00006c0000967a24 */ /* 0x020fe200078e02ff */
[C---:B------:R-:W-:Y:S01]  /*3c90*/  IADD3 R117, P0, R16.reuse, R155, RZ ;  /* 0x0000009b10757210 */ /* 0x040fe20007f1e0ff */
[----:B------:R-:W-:Y:S01]  /*3ca0*/  IMAD.MOV.U32 R114, RZ, RZ, RZ ;  /* 0x000000ffff727224 */ /* 0x000fe200078e00ff */
[----:B------:R-:W-:Y:S02]  /*3cb0*/  LEA.HI R21, R21, R156, RZ, 0x3 ;  /* 0x0000009c15157211 */ /* 0x000fe400078f18ff */
[----:B------:R-:W-:Y:S02]  /*3cc0*/  LEA.HI.X.SX32 R20, R16, R3, 0x1, P0 ;  /* 0x0000000310147211 */ /* 0x000fe400000f0eff */
[C---:B------:R-:W-:Y:S01]  /*3cd0*/  LOP3.LUT R3, R21.reuse, 0xfffffff8, RZ, 0xc0, !PT ;  /* 0xfffffff815037812 */ /* 0x040fe200078ec0ff */
[----:B------:R-:W-:Y:S01]  /*3ce0*/  IMAD.SHL.U32 R0, R21, 0x4, RZ ;  /* 0x0000000415007824 */ /* 0x000fe200078e00ff */
[----:B------:R-:W-:-:S02]  /*3cf0*/  LEA R116, P0, R117, c[0x0][0x188], 0x2 ;  /* 0x0000620075747a11 */ /* 0x000fc400078010ff */
[----:B------:R-:W-:Y:S01]  /*3d00*/  LOP3.LUT R118, RZ, R2, RZ, 0x33, !PT ;  /* 0x00000002ff767212 */ /* 0x000fe200078e33ff */
[----:B------:R-:W-:Y:S01]  /*3d10*/  IMAD.IADD R21, R156, 0x1, -R3 ;  /* 0x000000019c157824 */ /* 0x000fe200078e0a03 */
[----:B------:R-:W-:Y:S01]  /*3d20*/  LOP3.LUT R0, R0, 0xffffffe0, RZ, 0xc0, !PT ;  /* 0xffffffe000007812 */ /* 0x000fe200078ec0ff */
[----:B------:R-:W-:Y:S01]  /*3d30*/  IMAD.MOV.U32 R3, RZ, RZ, R16 ;  /* 0x000000ffff037224 */ /* 0x000fe200078e0010 */
[----:B------:R-:W-:Y:S01]  /*3d40*/  LEA.HI.X R117, R117, c[0x0][0x18c], R20, 0x2, P0 ;  /* 0x0000630075757a11 */ /* 0x000fe200000f1414 */
[----:B------:R-:W-:Y:S01]  /*3d50*/  IMAD.SHL.U32 R23, R21, 0x4, RZ ;  /* 0x0000000415177824 */ /* 0x000fe200078e00ff */
[----:B------:R-:W-:Y:S01]  /*3d60*/  SHF.R.S32.HI R151, RZ, 0x1f, R150 ;  /* 0x0000001fff977819 */ /* 0x000fe20000011496 */
[----:B------:R-:W-:Y:S02]  /*3d70*/  IMAD.MOV.U32 R20, RZ, RZ, c[0x0][0x1ac] ;  /* 0x00006b00ff147624 */ /* 0x000fe400078e00ff */
[----:B------:R-:W-:Y:S02]  /*3d80*/  IMAD.IADD R148, R23, 0x1, R0 ;  /* 0x0000000117947824 */ /* 0x000fe400078e0200 */
[C---:B------:R-:W-:Y:S01]  /*3d90*/  IMAD R21, R16.reuse, 0x8, R21 ;  /* 0x0000000810157824 */ /* 0x040fe200078e0215 */
[----:B------:R-:W-:Y:S01]  /*3da0*/  SHF.R.S32.HI R0, RZ, 0x1f, R20 ;  /* 0x0000001fff007819 */ /* 0x000fe20000011414 */
[----:B------:R-:W-:Y:S01]  /*3db0*/  IMAD R23, R16, 0x20, R23 ;  /* 0x0000002010177824 */ /* 0x000fe200078e0217 */
[----:B------:R-:W-:-:S02]  /*3dc0*/  IADD3 R147, R148, 0x100, RZ ;  /* 0x0000010094937810 */ /* 0x000fc40007ffe0ff */
        /* <DEDUP_REMOVED lines=29> */
.L_x_20372:
[----:B------:R-:W3:Y:S02]  /*3fa0*/  LDG.E.CONSTANT R21, [R116.64] ;  /* 0x0000000a74157981 */ /* 0x000ee4000c1e9900 */
[----:B---3--:R-:W-:Y:S01]  /*3fb0*/  SHF.R.S32.HI R20, RZ, 0x1f, R21 ;  /* 0x0000001fff147819 */ /* 0x008fe20000011415 */
        /* <DEDUP_REMOVED lines=8> */
[----:B------:R0:W3:Y:S01]  /*4040*/  LDG.E.128.CONSTANT R48, [R20.64] ;  /* 0x0000000a14307981 */ /* 0x0000e2000c1e9d00 */
[----:B------:R-:W-:-:S03]  /*4050*/  IADD3 R22, P0, R147, R96, RZ ;  /* 0x0000006093167210 */ /* 0x000fc60007f1e0ff */
[----:B------:R0:W4:Y:S01]  /*4060*/  LDG.E.128.CONSTANT R52, [R20.64+0x200] ;  /* 0x0002000a14347981 */ /* 0x000122000c1e9d00 */
[----:B------:R-:W-:Y:S02]  /*4070*/  LEA R56, P1, R22, c[0x0][0x178], 0x2 ;  /* 0x00005e0016387a11 */ /* 0x000fe400078210ff */
[----:B------:R-:W-:-:S04]  /*4080*/  LEA.HI.X.SX32 R23, R147, R97, 0x1, P0 ;  /* 0x0000006193177211 */ /* 0x000fc800000f0eff */
[----:B------:R-:W-:Y:S02]  /*4090*/  LEA.HI.X R57, R22, c[0x0][0x17c], R23, 0x2, P1 ;  /* 0x00005f0016397a11 */ /* 0x000fe400008f1417 */
[----:B------:R-:W-:-:S04]  /*40a0*/  IADD3 R22, P0, R146, R96, RZ ;  /* 0x0000006092167210 */ /* 0x000fc80007f1e0ff */
[----:B------:R-:W-:Y:S01]  /*40b0*/  LEA R60, P1, R22, c[0x0][0x178], 0x2 ;  /* 0x00005e00163c7a11 */ /* 0x000fe200078210ff */
[----:B------:R-:W5:Y:S01]  /*40c0*/  LDG.E.128.CONSTANT R56, [R56.64] ;  /* 0x0000000a38387981 */ /* 0x000f62000c1e9d00 */
[----:B------:R-:W-:-:S04]  /*40d0*/  LEA.HI.X.SX32 R23, R146, R97, 0x1, P0 ;  /* 0x0000006192177211 */ /* 0x000fc800000f0eff */
[----:B------:R-:W-:Y:S02]  /*40e0*/  LEA.HI.X R61, R22, c[0x0][0x17c], R23, 0x2, P1 ;  /* 0x00005f00163d7a11 */ /* 0x000fe400008f1417 */
[----:B0-----:R-:W-:-:S04]  /*40f0*/  IADD3 R20, P0, R145, R96, RZ ;  /* 0x0000006091147210 */ /* 0x001fc80007f1e0ff */
[----:B--2---:R-:W2:Y:S01]  /*4100*/  LDG.E.128.CONSTANT R60, [R60.64] ;  /* 0x0000000a3c3c7981 */ /* 0x004ea2000c1e9d00 */
[----:B------:R-:W-:Y:S02]  /*4110*/  LEA R68, P1, R20, c[0x0][0x178], 0x2 ;  /* 0x00005e0014447a11 */ /* 0x000fe400078210ff */
[----:B------:R-:W-:-:S04]  /*4120*/  LEA.HI.X.SX32 R21, R145, R97, 0x1, P0 ;  /* 0x0000006191157211 */ /* 0x000fc800000f0eff */
[----:B------:R-:W-:Y:S02]  /*4130*/  LEA.HI.X R69, R20, c[0x0][0x17c], R21, 0x2, P1 ;  /* 0x00005f0014457a11 */ /* 0x000fe400008f1415 */
[----:B------:R-:W-:-:S04]  /*4140*/  IADD3 R20, P0, R144, R96, RZ ;  /* 0x0000006090147210 */ /* 0x000fc80007f1e0ff */
[----:B------:R-:W-:Y:S01]  /*4150*/  LEA R92, P1, R20, c[0x0][0x178], 0x2 ;  /* 0x00005e00145c7a11 */ /* 0x000fe200078210ff */
[----:B------:R-:W2:Y:S01]  /*4160*/  LDG.E.128.CONSTANT R68, [R68.64] ;  /* 0x0000000a44447981 */ /* 0x000ea2000c1e9d00 */
[----:B------:R-:W-:-:S04]  /*4170*/  LEA.HI.X.SX32 R21, R144, R97, 0x1, P0 ;  /* 0x0000006190157211 */ /* 0x000fc800000f0eff */
[----:B------:R-:W-:Y:S02]  /*4180*/  LEA.HI.X R93, R20, c[0x0][0x17c], R21, 0x2, P1 ;  /* 0x00005f00145d7a11 */ /* 0x000fe400008f1415 */
[----:B------:R-:W-:-:S04]  /*4190*/  IADD3 R20, P0, R143, R96, RZ ;  /* 0x000000608f147210 */ /* 0x000fc80007f1e0ff */
[----:B------:R-:W2:Y:S01]  /*41a0*/  LDG.E.128.CONSTANT R92, [R92.64] ;  /* 0x0000000a5c5c7981 */ /* 0x000ea2000c1e9d00 */
[----:B------:R-:W-:Y:S02]  /*41b0*/  LEA R72, P1, R20, c[0x0][0x178], 0x2 ;  /* 0x00005e0014487a11 */ /* 0x000fe400078210ff */
[----:B------:R-:W-:-:S04]  /*41c0*/  LEA.HI.X.SX32 R21, R143, R97, 0x1, P0 ;  /* 0x000000618f157211 */ /* 0x000fc800000f0eff */
[----:B------:R-:W-:-:S06]  /*41d0*/  LEA.HI.X R73, R20, c[0x0][0x17c], R21, 0x2, P1 ;  /* 0x00005f0014497a11 */ /* 0x000fcc00008f1415 */
[----:B------:R-:W2:Y:S01]  /*41e0*/  LDG.E.128.CONSTANT R72, [R72.64] ;  /* 0x0000000a48487981 */ /* 0x000ea2000c1e9d00 */
[----:B------:R-:W-:-:S04]  /*41f0*/  IADD3 R20, P0, R142, R96, RZ ;  /* 0x000000608e147210 */ /* 0x000fc80007f1e0ff */
        /* <DEDUP_REMOVED lines=19> */
[----:B------:R-:W-:Y:S01]  /*4330*/  IADD3 R22, P0, R138, R96, RZ ;  /* 0x000000608a167210 */ /* 0x000fe20007f1e0ff */
[----:B------:R-:W-:-:S03]  /*4340*/  IMAD.IADD R21, R118, 0x1, R3 ;  /* 0x0000000176157824 */ /* 0x000fc600078e0203 */
[----:B------:R-:W-:Y:S02]  /*4350*/  LEA R20, P1, R22, c[0x0][0x178], 0x2 ;  /* 0x00005e0016147a11 */ /* 0x000fe400078210ff */
[----:B------:R-:W-:Y:S02]  /*4360*/  LEA.HI.X.SX32 R23, R138, R97, 0x1, P0 ;  /* 0x000000618a177211 */ /* 0x000fe400000f0eff */
[----:B------:R-:W-:Y:S02]  /*4370*/  ISETP.NE.AND P0, PT, R21, -0x2, PT ;  /* 0xfffffffe1500780c */ /* 0x000fe40003f05270 */
[----:B------:R-:W-:-:S06]  /*4380*/  LEA.HI.X R21, R22, c[0x0][0x17c], R23, 0x2, P1 ;  /* 0x00005f0016157a11 */ /* 0x000fcc00008f1417 */
[----:B------:R-:W2:Y:S05]  /*4390*/  LDG.E.128.CONSTANT R20, [R20.64] ;  /* 0x0000000a14147981 */ /* 0x000eaa000c1e9d00 */
[C---:B------:R-:W-:Y:S02]  /*43a0*/  @!P0 IADD3 R25, R119.reuse, -0x3, RZ ;  /* 0xfffffffd77198810 */ /* 0x040fe40007ffe0ff */
[----:B------:R-:W-:Y:S02]  /*43b0*/  @!P0 IADD3 R29, R119, -0x1, RZ ;  /* 0xffffffff771d8810 */ /* 0x000fe40007ffe0ff */
[----:B------:R-:W-:Y:S02]  /*43c0*/  @!P0 ISETP.GE.AND P2, PT, R25, R158, PT ;  /* 0x0000009e1900820c */ /* 0x000fe40003f46270 */
[----:B------:R-:W-:-:S02]  /*43d0*/  @!P0 IADD3 R27, R119, -0x2, RZ ;  /* 0xfffffffe771b8810 */ /* 0x000fc40007ffe0ff */
[-C--:B------:R-:W-:Y:S02]  /*43e0*/  @!P0 ISETP.GE.AND P1, PT, R29, R158.reuse, PT ;  /* 0x0000009e1d00820c */ /* 0x080fe40003f26270 */
[-C--:B------:R-:W-:Y:S02]  /*43f0*/  @!P0 ISETP.GE.AND P4, PT, R25, R158.reuse, PT ;  /* 0x0000009e1900820c */ /* 0x080fe40003f86270 */
[-C--:B------:R-:W-:Y:S02]  /*4400*/  @!P0 ISETP.GE.AND P3, PT, R27, R158.reuse, PT ;  /* 0x0000009e1b00820c */ /* 0x080fe40003f66270 */
[-C--:B------:R-:W-:Y:S02]  /*4410*/  @!P0 ISETP.GE.AND P5, PT, R29, R158.reuse, PT ;  /* 0x0000009e1d00820c */ /* 0x080fe40003fa6270 */
[----:B------:R-:W-:Y:S02]  /*4420*/  @!P0 ISETP.GE.AND P6, PT, R27, R158, PT ;  /* 0x0000009e1b00820c */ /* 0x000fe40003fc6270 */
[----:B------:R-:W-:-:S02]  /*4430*/  @!P0 IADD3 R27, R119, -0x1, RZ ;  /* 0xffffffff771b8810 */ /* 0x000fc40007ffe0ff */
[C---:B------:R-:W-:Y:S02]  /*4440*/  @!P0 IADD3 R33, R119.reuse, -0x1, RZ ;  /* 0xffffffff77218810 */ /* 0x040fe40007ffe0ff */
[C---:B------:R-:W-:Y:S02]  /*4450*/  @!P0 IADD3 R31, R119.reuse, -0x2, RZ ;  /* 0xfffffffe771f8810 */ /* 0x040fe40007ffe0ff */
[C---:B------:R-:W-:Y:S02]  /*4460*/  @!P0 IADD3 R35, R119.reuse, -0x1, RZ ;  /* 0xffffffff77238810 */ /* 0x040fe40007ffe0ff */
[C---:B------:R-:W-:Y:S02]  /*4470*/  @!P0 IADD3 R37, R119.reuse, -0x2, RZ ;  /* 0xfffffffe77258810 */ /* 0x040fe40007ffe0ff */
[C---:B------:R-:W-:Y:S02]  /*4480*/  @!P0 IADD3 R41, R119.reuse, -0x1, RZ ;  /* 0xffffffff77298810 */ /* 0x040fe40007ffe0ff */
[----:B------:R-:W-:-:S02]  /*4490*/  @!P0 IADD3 R43, R119, -0x3, RZ ;  /* 0xfffffffd772b8810 */ /* 0x000fc40007ffe0ff */
[C---:B------:R-:W-:Y:S02]  /*44a0*/  @!P0 IADD3 R45, R119.reuse, -0x1, RZ ;  /* 0xffffffff772d8810 */ /* 0x040fe40007ffe0ff */
[C---:B------:R-:W-:Y:S02]  /*44b0*/  @!P0 IADD3 R47, R119.reuse, -0x3, RZ ;  /* 0xfffffffd772f8810 */ /* 0x040fe40007ffe0ff */
[----:B------:R-:W-:Y:S02]  /*44c0*/  @!P0 IADD3 R65, R119, -0x1, RZ ;  /* 0xffffffff77418810 */ /* 0x000fe40007ffe0ff */
[----:B---3--:R-:W-:Y:S02]  /*44d0*/  @!P0 FSEL R48, R48, RZ, !P2 ;  /* 0x000000ff30308208 */ /* 0x008fe40005000000 */
[----:B------:R-:W-:Y:S02]  /*44e0*/  @!P0 ISETP.GE.AND P2, PT, R25, R158, PT ;  /* 0x0000009e1900820c */ /* 0x000fe40003f46270 */
[----:B------:R-:W-:-:S02]  /*44f0*/  @!P0 IADD3 R25, R119, -0x2, RZ ;  /* 0xfffffffe77198810 */ /* 0x000fc40007ffe0ff */
[----:B------:R-:W-:Y:S02]  /*4500*/  @!P0 FSEL R50, R50, RZ, !P1 ;  /* 0x000000ff32328208 */ /* 0x000fe40004800000 */
[----:B------:R-:W-:Y:S02]  /*4510*/  @!P0 ISETP.GE.AND P1, PT, R25, R158, PT ;  /* 0x0000009e1900820c */ /* 0x000fe40003f26270 */
[----:B----4-:R-:W-:Y:S02]  /*4520*/  @!P0 FSEL R52, R52, RZ, !P4 ;  /* 0x000000ff34348208 */ /* 0x010fe40006000000 */
[----:B------:R-:W-:Y:S02]  /*4530*/  IADD3 R25, P4, R137, R96, RZ ;  /* 0x0000006089197210 */ /* 0x000fe40007f9e0ff */
[----:B------:R-:W-:Y:S02]  /*4540*/  @!P0 FSEL R49, R49, RZ, !P3 ;  /* 0x000000ff31318208 */ /* 0x000fe40005800000 */
[----:B------:R-:W-:-:S02]  /*4550*/  @!P0 ISETP.GE.AND P3, PT, R119, R158, PT ;  /* 0x0000009e7700820c */ /* 0x000fc40003f66270 */
[----:B------:R-:W-:Y:S02]  /*4560*/  @!P0 FSEL R54, R54, RZ, !P5 ;  /* 0x000000ff36368208 */ /* 0x000fe40006800000 */
[----:B------:R-:W-:Y:S02]  /*4570*/  LEA R24, P5, R25, c[0x0][0x178], 0x2 ;  /* 0x00005e0019187a11 */ /* 0x000fe400078a10ff */
[----:B------:R-:W-:Y:S02]  /*4580*/  LEA.HI.X.SX32 R26, R137, R97, 0x1, P4 ;  /* 0x00000061891a7211 */ /* 0x000fe400020f0eff */
[----:B------:R-:W-:Y:S02]  /*4590*/  @!P0 FSEL R51, R51, RZ, !P3 ;  /* 0x000000ff33338208 */ /* 0x000fe40005800000 */
[----:B------:R-:W-:Y:S02]  /*45a0*/  @!P0 ISETP.GE.AND P3, PT, R27, R158, PT ;  /* 0x0000009e1b00820c */ /* 0x000fe40003f66270 */
[----:B------:R-:W-:-:S02]  /*45b0*/  @!P0 FSEL R53, R53, RZ, !P6 ;  /* 0x000000ff35358208 */ /* 0x000fc40007000000 */
[CC--:B------:R-:W-:Y:S02]  /*45c0*/  @!P0 ISETP.GE.AND P6, PT, R119.reuse, R158.reuse, PT ;  /* 0x0000009e7700820c */ /* 0x0c0fe40003fc6270 */
[----:B------:R-:W-:Y:S02]  /*45d0*/  @!P0 IADD3 R27, R119, -0x3, RZ ;  /* 0xfffffffd771b8810 */ /* 0x000fe40007ffe0ff */
[----:B------:R-:W-:Y:S02]  /*45e0*/  LEA.HI.X R25, R25, c[0x0][0x17c], R26, 0x2, P5 ;  /* 0x00005f0019197a11 */ /* 0x000fe400028f141a */
[----:B------:R-:W-:Y:S02]  /*45f0*/  @!P0 FSEL R55, R55, RZ, !P6 ;  /* 0x000000ff37378208 */ /* 0x000fe40007000000 */
[----:B------:R-:W-:Y:S02]  /*4600*/  @!P0 ISETP.GE.AND P6, PT, R27, R158, PT ;  /* 0x0000009e1b00820c */ /* 0x000fe40003fc6270 */
[----:B------:R-:W3:Y:S01]  /*4610*/  LDG.E.128.CONSTANT R24, [R24.64] ;  /* 0x0000000a18187981 */ /* 0x000ee2000c1e9d00 */
[----:B------:R-:W-:-:S02]  /*4620*/  IADD3 R29, P4, R136, R96, RZ ;  /* 0x00000060881d7210 */ /* 0x000fc40007f9e0ff */
[----:B-----5:R-:W-:Y:S02]  /*4630*/  @!P0 FSEL R57, R57, RZ, !P1 ;  /* 0x000000ff39398208 */ /* 0x020fe40004800000 */
[----:B------:R-:W-:Y:S02]  /*4640*/  LEA R28, P5, R29, c[0x0][0x178], 0x2 ;  /* 0x00005e001d1c7a11 */ /* 0x000fe400078a10ff */
[----:B------:R-:W-:Y:S02]  /*4650*/  LEA.HI.X.SX32 R30, R136, R97, 0x1, P4 ;  /* 0x00000061881e7211 */ /* 0x000fe400020f0eff */
[-C--:B------:R-:W-:Y:S02]  /*4660*/  @!P0 ISETP.GE.AND P4, PT, R33, R158.reuse, PT ;  /* 0x0000009e2100820c */ /* 0x080fe40003f86270 */
[----:B------:R-:W-:Y:S02]  /*4670*/  @!P0 ISETP.GE.AND P1, PT, R119, R158, PT ;  /* 0x0000009e7700820c */ /* 0x000fe40003f26270 */
[----:B------:R-:W-:-:S02]  /*4680*/  @!P0 FSEL R56, R56, RZ, !P2 ;  /* 0x000000ff38388208 */ /* 0x000fc40005000000 */
[----:B------:R-:W-:Y:S02]  /*4690*/  @!P0 IADD3 R33, R119, -0x2, RZ ;  /* 0xfffffffe77218810 */ /* 0x000fe40007ffe0ff */
[----:B--2---:R-:W-:Y:S02]  /*46a0*/  @!P0 FSEL R60, R60, RZ, !P6 ;  /* 0x000000ff3c3c8208 */ /* 0x004fe40007000000 */
[----:B------:R-:W-:Y:S02]  /*46b0*/  @!P0 ISETP.GE.AND P2, PT, R31, R158, PT ;  /* 0x0000009e1f00820c */ /* 0x000fe40003f46270 */
[----:B------:R-:W-:Y:S02]  /*46c0*/  IADD3 R32, P6, R135, R96, RZ ;  /* 0x0000006087207210 */ /* 0x000fe40007fde0ff */
[----:B------:R-:W-:Y:S02]  /*46d0*/  LEA.HI.X R29, R29, c[0x0][0x17c], R30, 0x2, P5 ;  /* 0x00005f001d1d7a11 */ /* 0x000fe400028f141e */
[----:B------:R-:W-:-:S02]  /*46e0*/  @!P0 IADD3 R31, R119, -0x3, RZ ;  /* 0xfffffffd771f8810 */ /* 0x000fc40007ffe0ff */
[----:B------:R-:W-:Y:S02]  /*46f0*/  @!P0 FSEL R58, R58, RZ, !P3 ;  /* 0x000000ff3a3a8208 */ /* 0x000fe40005800000 */
[----:B------:R-:W-:Y:S02]  /*4700*/  @!P0 FSEL R59, R59, RZ, !P1 ;  /* 0x000000ff3b3b8208 */ /* 0x000fe40004800000 */
[-C--:B------:R-:W-:Y:S02]  /*4710*/  @!P0 ISETP.GE.AND P3, PT, R33, R158.reuse, PT ;  /* 0x0000009e2100820c */ /* 0x080fe40003f66270 */
[----:B------:R-:W-:Y:S02]  /*4720*/  @!P0 ISETP.GE.AND P1, PT, R35, R158, PT ;  /* 0x0000009e2300820c */ /* 0x000fe40003f26270 */
[----:B------:R-:W-:Y:S02]  /*4730*/  @!P0 IADD3 R35, R119, -0x3, RZ ;  /* 0xfffffffd77238810 */ /* 0x000fe40007ffe0ff */
[----:B------:R-:W-:-:S02]  /*4740*/  @!P0 FSEL R61, R61, RZ, !P2 ;  /* 0x000000ff3d3d8208 */ /* 0x000fc40005000000 */
[----:B------:R-:W-:Y:S02]  /*4750*/  LEA.HI.X.SX32 R33, R135, R97, 0x1, P6 ;  /* 0x0000006187217211 */ /* 0x000fe400030f0eff */
[----:B------:R-:W-:Y:S02]  /*4760*/  LEA R36, P2, R32, c[0x0][0x178], 0x2 ;  /* 0x00005e0020247a11 */ /* 0x000fe400078410ff */
[-C--:B------:R-:W-:Y:S02]  /*4770*/  @!P0 ISETP.GE.AND P5, PT, R31, R158.reuse, PT ;  /* 0x0000009e1f00820c */ /* 0x080fe40003fa6270 */
[----:B------:R-:W2:Y:S01]  /*4780*/  LDG.E.128.CONSTANT R28, [R28.64] ;  /* 0x0000000a1c1c7981 */ /* 0x000ea2000c1e9d00 */
[----:B------:R-:W-:Y:S02]  /*4790*/  @!P0 FSEL R62, R62, RZ, !P4 ;  /* 0x000000ff3e3e8208 */ /* 0x000fe40006000000 */
[-C--:B------:R-:W-:Y:S02]  /*47a0*/  @!P0 ISETP.GE.AND P6, PT, R37, R158.reuse, PT ;  /* 0x0000009e2500820c */ /* 0x080fe40003fc6270 */
[----:B------:R-:W-:-:S02]  /*47b0*/  @!P0 ISETP.GE.AND P4, PT, R35, R158, PT ;  /* 0x0000009e2300820c */ /* 0x000fc40003f86270 */
[----:B------:R-:W-:Y:S02]  /*47c0*/  LEA.HI.X R37, R32, c[0x0][0x17c], R33, 0x2, P2 ;  /* 0x00005f0020257a11 */ /* 0x000fe400010f1421 */
[----:B------:R-:W0:Y:S01]  /*47d0*/  LDS.128 R32, [R115] ;  /* 0x0000000073207984 */ /* 0x000e220000000c00 */
[-C--:B------:R-:W-:Y:S02]  /*47e0*/  @!P0 ISETP.GE.AND P2, PT, R119, R158.reuse, PT ;  /* 0x0000009e7700820c */ /* 0x080fe40003f46270 */
[----:B------:R-:W-:Y:S01]  /*47f0*/  @!P0 FSEL R68, R68, RZ, !P5 ;  /* 0x000000ff44448208 */ /* 0x000fe20006800000 */
[----:B------:R-:W4:Y:S01]  /*4800*/  LDG.E.128.CONSTANT R36, [R36.64] ;  /* 0x0000000a24247981 */ /* 0x000f22000c1e9d00 */
[----:B------:R-:W-:Y:S02]  /*4810*/  @!P0 FSEL R63, R63, RZ, !P2 ;  /* 0x000000ff3f3f8208 */ /* 0x000fe40005000000 */
[----:B------:R-:W-:Y:S02]  /*4820*/  @!P0 ISETP.GE.AND P2, PT, R41, R158, PT ;  /* 0x0000009e2900820c */ /* 0x000fe40003f46270 */
[----:B------:R-:W-:-:S02]  /*4830*/  @!P0 IADD3 R41, R119, -0x2, RZ ;  /* 0xfffffffe77298810 */ /* 0x000fc40007ffe0ff */
[----:B------:R-:W-:Y:S02]  /*4840*/  @!P0 FSEL R69, R69, RZ, !P3 ;  /* 0x000000ff45458208 */ /* 0x000fe40005800000 */
[-C--:B------:R-:W-:Y:S02]  /*4850*/  @!P0 ISETP.GE.AND P5, PT, R43, R158.reuse, PT ;  /* 0x0000009e2b00820c */ /* 0x080fe40003fa6270 */
[CC--:B------:R-:W-:Y:S02]  /*4860*/  @!P0 ISETP.GE.AND P3, PT, R119.reuse, R158.reuse, PT ;  /* 0x0000009e7700820c */ /* 0x0c0fe40003f66270 */
[----:B------:R-:W-:Y:S02]  /*4870*/  @!P0 IADD3 R43, R119, -0x1, RZ ;  /* 0xffffffff772b8810 */ /* 0x000fe40007ffe0ff */
[----:B------:R-:W-:Y:S02]  /*4880*/  @!P0 FSEL R70, R70, RZ, !P1 ;  /* 0x000000ff46468208 */ /* 0x000fe40004800000 */
[----:B------:R-:W-:-:S02]  /*4890*/  @!P0 ISETP.GE.AND P1, PT, R41, R158, PT ;  /* 0x0000009e2900820c */ /* 0x000fc40003f26270 */
[----:B------:R-:W-:Y:S02]  /*48a0*/  @!P0 FSEL R92, R92, RZ, !P4 ;  /* 0x000000ff5c5c8208 */ /* 0x000fe40006000000 */
[----:B------:R-:W-:Y:S02]  /*48b0*/  IADD3 R41, P4, R134, R96, RZ ;  /* 0x0000006086297210 */ /* 0x000fe40007f9e0ff */
[----:B------:R-:W-:Y:S02]  /*48c0*/  @!P0 FSEL R71, R71, RZ, !P3 ;  /* 0x000000ff47478208 */ /* 0x000fe40005800000 */
[----:B------:R-:W-:Y:S02]  /*48d0*/  @!P0 ISETP.GE.AND P3, PT, R43, R158, PT ;  /* 0x0000009e2b00820c */ /* 0x000fe40003f66270 */
[----:B------:R-:W-:Y:S02]  /*48e0*/  @!P0 IADD3 R43, R119, -0x3, RZ ;  /* 0xfffffffd772b8810 */ /* 0x000fe40007ffe0ff */
[----:B------:R-:W-:-:S02]  /*48f0*/  @!P0 FSEL R94, R94, RZ, !P2 ;  /* 0x000000ff5e5e8208 */ /* 0x000fc40005000000 */
[----:B------:R-:W-:Y:S02]  /*4900*/  LEA R40, P2, R41, c[0x0][0x178], 0x2 ;  /* 0x00005e0029287a11 */ /* 0x000fe400078410ff */
[----:B------:R-:W-:Y:S02]  /*4910*/  LEA.HI.X.SX32 R42, R134, R97, 0x1, P4 ;  /* 0x00000061862a7211 */ /* 0x000fe400020f0eff */
[----:B------:R-:W-:Y:S02]  /*4920*/  @!P0 FSEL R93, R93, RZ, !P6 ;  /* 0x000000ff5d5d8208 */ /* 0x000fe40007000000 */
[-C--:B------:R-:W-:Y:S02]  /*4930*/  @!P0 ISETP.GE.AND P6, PT, R43, R158.reuse, PT ;  /* 0x0000009e2b00820c */ /* 0x080fe40003fc6270 */
[C---:B------:R-:W-:Y:S02]  /*4940*/  @!P0 ISETP.GE.AND P4, PT, R119.reuse, R158, PT ;  /* 0x0000009e7700820c */ /* 0x040fe40003f86270 */
[----:B------:R-:W-:-:S02]  /*4950*/  @!P0 IADD3 R43, R119, -0x2, RZ ;  /* 0xfffffffe772b8810 */ /* 0x000fc40007ffe0ff */
[----:B------:R-:W-:Y:S02]  /*4960*/  LEA.HI.X R41, R41, c[0x0][0x17c], R42, 0x2, P2 ;  /* 0x00005f0029297a11 */ /* 0x000fe400010f142a */
[----:B------:R-:W-:Y:S02]  /*4970*/  @!P0 FSEL R95, R95, RZ, !P4 ;  /* 0x000000ff5f5f8208 */ /* 0x000fe40006000000 */
[-C--:B------:R-:W-:Y:S02]  /*4980*/  @!P0 ISETP.GE.AND P4, PT, R43, R158.reuse, PT ;  /* 0x0000009e2b00820c */ /* 0x080fe40003f86270 */
[----:B------:R-:W-:Y:S01]  /*4990*/  @!P0 ISETP.GE.AND P2, PT, R45, R158, PT ;  /* 0x0000009e2d00820c */ /* 0x000fe20003f46270 */
[----:B------:R-:W5:Y:S01]  /*49a0*/  LDG.E.128.CONSTANT R40, [R40.64] ;  /* 0x0000000a28287981 */ /* 0x000f62000c1e9d00 */
[----:B------:R-:W-:Y:S02]  /*49b0*/  @!P0 FSEL R72, R72, RZ, !P5 ;  /* 0x000000ff48488208 */ /* 0x000fe40006800000 */
[----:B------:R-:W-:-:S02]  /*49c0*/  IADD3 R45, P5, R133, R96, RZ ;  /* 0x00000060852d7210 */ /* 0x000fc40007fbe0ff */
[----:B------:R-:W-:Y:S02]  /*49d0*/  @!P0 FSEL R74, R74, RZ, !P3 ;  /* 0x000000ff4a4a8208 */ /* 0x000fe40005800000 */
[----:B------:R-:W-:Y:S02]  /*49e0*/  LEA R44, P3, R45, c[0x0][0x178], 0x2 ;  /* 0x00005e002d2c7a11 */ /* 0x000fe400078610ff */
[----:B------:R-:W-:Y:S02]  /*49f0*/  LEA.HI.X.SX32 R46, R133, R97, 0x1, P5 ;  /* 0x00000061852e7211 */ /* 0x000fe400028f0eff */
[----:B------:R-:W-:Y:S02]  /*4a00*/  @!P0 FSEL R73, R73, RZ, !P1 ;  /* 0x000000ff49498208 */ /* 0x000fe40004800000 */
[----:B------:R-:W-:Y:S02]  /*4a10*/  @!P0 ISETP.GE.AND P1, PT, R47, R158, PT ;  /* 0x0000009e2f00820c */ /* 0x000fe40003f26270 */
[----:B------:R-:W-:-:S02]  /*4a20*/  @!P0 IADD3 R47, R119, -0x2, RZ ;  /* 0xfffffffe772f8810 */ /* 0x000fc40007ffe0ff */
[----:B------:R-:W-:Y:S01]  /*4a30*/  LEA.HI.X R45, R45, c[0x0][0x17c], R46, 0x2, P3 ;  /* 0x00005f002d2d7a11 */ /* 0x000fe200018f142e */
[----:B0-----:R-:W-:Y:S01]  /*4a40*/  FMUL.FTZ R49, R33, R49 ;  /* 0x0000003121317220 */ /* 0x001fe20000410000 */
[-C--:B------:R-:W-:Y:S02]  /*4a50*/  @!P0 ISETP.GE.AND P5, PT, R119, R158.reuse, PT ;  /* 0x0000009e7700820c */ /* 0x080fe40003fa6270 */
[----:B------:R-:W-:Y:S01]  /*4a60*/  @!P0 ISETP.GE.AND P3, PT, R47, R158, PT ;  /* 0x0000009e2f00820c */ /* 0x000fe20003f66270 */
[----:B------:R-:W-:Y:S01]  /*4a70*/  FFMA.FTZ R49, R32, R48, R49 ;  /* 0x0000003020317223 */ /* 0x000fe20000010031 */
[----:B------:R-:W-:Y:S01]  /*4a80*/  @!P0 FSEL R75, R75, RZ, !P5 ;  /* 0x000000ff4b4b8208 */ /* 0x000fe20006800000 */
[----:B------:R-:W4:Y:S01]  /*4a90*/  LDG.E.128.CONSTANT R44, [R44.64] ;  /* 0x0000000a2c2c7981 */ /* 0x000f22000c1e9d00 */
[----:B------:R-:W-:Y:S01]  /*4aa0*/  IADD3 R64, P5, R132, R96, RZ ;  /* 0x0000006084407210 */ /* 0x000fe20007fbe0ff */
[----:B------:R-:W-:Y:S01]  /*4ab0*/  FFMA.FTZ R50, R34, R50, R49 ;  /* 0x0000003222327223 */ /* 0x000fe20000010031 */
[----:B------:R-:W-:-:S02]  /*4ac0*/  @!P0 FSEL R76, R76, RZ, !P6 ;  /* 0x000000ff4c4c8208 */ /* 0x000fc40007000000 */
[----:B------:R-:W-:Y:S02]  /*4ad0*/  LEA R48, P6, R64, c[0x0][0x178], 0x2 ;  /* 0x00005e0040307a11 */ /* 0x000fe400078c10ff */
[----:B------:R-:W-:Y:S01]  /*4ae0*/  LEA.HI.X.SX32 R49, R132, R97, 0x1, P5 ;  /* 0x0000006184317211 */ /* 0x000fe200028f0eff */
[----:B------:R-:W-:Y:S01]  /*4af0*/  FMUL.FTZ R53, R33, R53 ;  /* 0x0000003521357220 */ /* 0x000fe20000410000 */
[----:B------:R-:W-:Y:S02]  /*4b00*/  @!P0 ISETP.GE.AND P5, PT, R65, R158, PT ;  /* 0x0000009e4100820c */ /* 0x000fe40003fa6270 */
[----:B------:R-:W-:Y:S02]  /*4b10*/  @!P0 IADD3 R65, R119, -0x3, RZ ;  /* 0xfffffffd77418810 */ /* 0x000fe40007ffe0ff */
[----:B------:R-:W-:Y:S01]  /*4b20*/  LEA.HI.X R49, R64, c[0x0][0x17c], R49, 0x2, P6 ;  /* 0x00005f0040317a11 */ /* 0x000fe200030f1431 */
[----:B------:R-:W-:Y:S01]  /*4b30*/  FFMA.FTZ R53, R32, R52, R53 ;  /* 0x0000003420357223 */ /* 0x000fe20000010035 */
[----:B------:R-:W-:-:S02]  /*4b40*/  @!P0 FSEL R77, R77, RZ, !P4 ;  /* 0x000000ff4d4d8208 */ /* 0x000fc40006000000 */
[-C--:B------:R-:W-:Y:S01]  /*4b50*/  @!P0 ISETP.GE.AND P4, PT, R65, R158.reuse, PT ;  /* 0x0000009e4100820c */ /* 0x080fe20003f86270 */
[----:B------:R-:W-:Y:S01]  /*4b60*/  FFMA.FTZ R65, R35, R51, R50 ;  /* 0x0000003323417223 */ /* 0x000fe20000010032 */
[----:B------:R-:W-:Y:S01]  /*4b70*/  @!P0 ISETP.GE.AND P6, PT, R119, R158, PT ;  /* 0x0000009e7700820c */ /* 0x000fe20003fc6270 */
[----:B------:R-:W-:Y:S01]  /*4b80*/  FFMA.FTZ R54, R34, R54, R53 ;  /* 0x0000003622367223 */ /* 0x000fe20000010035 */
[----:B------:R-:W5:Y:S01]  /*4b90*/  LDG.E.128.CONSTANT R48, [R48.64] ;  /* 0x0000000a30307981 */ /* 0x000f62000c1e9d00 */
[----:B------:R-:W-:Y:S02]  /*4ba0*/  @!P0 FSEL R78, R78, RZ, !P2 ;  /* 0x000000ff4e4e8208 */ /* 0x000fe40005000000 */
[----:B------:R-:W-:Y:S02]  /*4bb0*/  IADD3 R53, P2, R131, R96, RZ ;  /* 0x0000006083357210 */ /* 0x000fe40007f5e0ff */
[----:B------:R-:W-:Y:S02]  /*4bc0*/  @!P0 FSEL R79, R79, RZ, !P6 ;  /* 0x000000ff4f4f8208 */ /* 0x000fe40007000000 */
[----:B------:R-:W-:-:S02]  /*4bd0*/  LEA R52, P6, R53, c[0x0][0x178], 0x2 ;  /* 0x00005e0035347a11 */ /* 0x000fc400078c10ff */
[----:B------:R-:W-:Y:S01]  /*4be0*/  LEA.HI.X.SX32 R64, R131, R97, 0x1, P2 ;  /* 0x0000006183407211 */ /* 0x000fe200010f0eff */
[----:B------:R-:W-:Y:S01]  /*4bf0*/  FFMA.FTZ R54, R35, R55, R54 ;  /* 0x0000003723367223 */ /* 0x000fe20000010036 */
[----:B------:R-:W-:Y:S02]  /*4c00*/  @!P0 IADD3 R55, R119, -0x2, RZ ;  /* 0xfffffffe77378810 */ /* 0x000fe40007ffe0ff */
[----:B------:R-:W-:Y:S01]  /*4c10*/  LEA.HI.X R53, R53, c[0x0][0x17c], R64, 0x2, P6 ;  /* 0x00005f0035357a11 */ /* 0x000fe200030f1440 */
[----:B------:R-:W-:Y:S01]  /*4c20*/  FADD.FTZ R5, R54, R5 ;  /* 0x0000000536057221 */ /* 0x000fe20000010000 */
[----:B------:R-:W-:Y:S01]  /*4c30*/  @!P0 ISETP.GE.AND P2, PT, R55, R158, PT ;  /* 0x0000009e3700820c */ /* 0x000fe20003f46270 */
[----:B------:R-:W-:Y:S01]  /*4c40*/  FMUL.FTZ R57, R33, R57 ;  /* 0x0000003921397220 */ /* 0x000fe20000410000 */
[----:B------:R-:W-:Y:S02]  /*4c50*/  IADD3 R64, P6, R130, R96, RZ ;  /* 0x0000006082407210 */ /* 0x000fe40007fde0ff */
[----:B------:R-:W5:Y:S01]  /*4c60*/  LDG.E.128.CONSTANT R52, [R52.64] ;  /* 0x0000000a34347981 */ /* 0x000f62000c1e9d00 */
[----:B------:R-:W-:-:S02]  /*4c70*/  FADD.FTZ R4, R65, R4 ;  /* 0x0000000441047221 */ /* 0x000fc40000010000 */
[----:B------:R-:W-:Y:S01]  /*4c80*/  FFMA.FTZ R65, R32, R56, R57 ;  /* 0x0000003820417223 */ /* 0x000fe20000010039 */
[----:B------:R-:W-:Y:S02]  /*4c90*/  LEA.HI.X.SX32 R57, R130, R97, 0x1, P6 ;  /* 0x0000006182397211 */ /* 0x000fe400030f0eff */
[----:B------:R-:W-:Y:S01]  /*4ca0*/  LEA R56, P6, R64, c[0x0][0x178], 0x2 ;  /* 0x00005e0040387a11 */ /* 0x000fe200078c10ff */
[----:B------:R-:W-:-:S03]  /*4cb0*/  FFMA.FTZ R58, R34, R58, R65 ;  /* 0x0000003a223a7223 */ /* 0x000fc60000010041 */
[----:B------:R-:W-:Y:S01]  /*4cc0*/  LEA.HI.X R57, R64, c[0x0][0x17c], R57, 0x2, P6 ;  /* 0x00005f0040397a11 */ /* 0x000fe200030f1439 */
[----:B------:R-:W-:Y:S01]  /*4cd0*/  FMUL.FTZ R61, R33, R61 ;  /* 0x0000003d213d7220 */ /* 0x000fe20000410000 */
[----:B------:R-:W-:Y:S01]  /*4ce0*/  @!P0 FSEL R80, R80, RZ, !P1 ;  /* 0x000000ff50508208 */ /* 0x000fe20004800000 */
[----:B------:R-:W-:Y:S01]  /*4cf0*/  FFMA.FTZ R65, R35, R59, R58 ;  /* 0x0000003b23417223 */ /* 0x000fe2000001003a */
[C---:B------:R-:W-:Y:S01]  /*4d00*/  IADD3 R64, P1, R129.reuse, R96, RZ ;  /* 0x0000006081407210 */ /* 0x040fe20007f3e0ff */
[----:B------:R-:W-:Y:S01]  /*4d10*/  FFMA.FTZ R61, R32, R60, R61 ;  /* 0x0000003c203d7223 */ /* 0x000fe2000001003d */
[----:B------:R-:W5:Y:S02]  /*4d20*/  LDG.E.128.CONSTANT R56, [R56.64] ;  /* 0x0000000a38387981 */ /* 0x000f64000c1e9d00 */
[----:B------:R-:W-:Y:S01]  /*4d30*/  LEA R60, P6, R64, c[0x0][0x178], 0x2 ;  /* 0x00005e00403c7a11 */ /* 0x000fe200078c10ff */
[----:B------:R-:W-:Y:S01]  /*4d40*/  FFMA.FTZ R62, R34, R62, R61 ;  /* 0x0000003e223e7223 */ /* 0x000fe2000001003d */
[----:B------:R-:W-:-:S04]  /*4d50*/  LEA.HI.X.SX32 R61, R129, R97, 0x1, P1 ;  /* 0x00000061813d7211 */ /* 0x000fc800008f0eff */
[----:B------:R-:W-:Y:S01]  /*4d60*/  LEA.HI.X R61, R64, c[0x0][0x17c], R61, 0x2, P6 ;  /* 0x00005f00403d7a11 */ /* 0x000fe200030f143d */
[----:B------:R-:W-:Y:S01]  /*4d70*/  FFMA.FTZ R66, R35, R63, R62 ;  /* 0x0000003f23427223 */ /* 0x000fe2000001003e */
[----:B------:R-:W-:Y:S01]  /*4d80*/  @!P0 IADD3 R67, R119, -0x1, RZ ;  /* 0xffffffff77438810 */ /* 0x000fe20007ffe0ff */
[----:B------:R-:W-:Y:S01]  /*4d90*/  FMUL.FTZ R69, R33, R69 ;  /* 0x0000004521457220 */ /* 0x000fe20000410000 */
[----:B------:R-:W-:Y:S01]  /*4da0*/  @!P0 FSEL R81, R81, RZ, !P3 ;  /* 0x000000ff51518208 */ /* 0x000fe20005800000 */
[----:B------:R-:W-:Y:S01]  /*4db0*/  FADD.FTZ R6, R65, R6 ;  /* 0x0000000641067221 */ /* 0x000fe20000010000 */
[----:B------:R-:W5:Y:S01]  /*4dc0*/  LDG.E.128.CONSTANT R60, [R60.64] ;  /* 0x0000000a3c3c7981 */ /* 0x000f62000c1e9d00 */
[----:B------:R-:W-:Y:S01]  /*4dd0*/  IADD3 R65, P3, R128, R96, RZ ;  /* 0x0000006080417210 */ /* 0x000fe20007f7e0ff */
[----:B------:R-:W-:Y:S01]  /*4de0*/  FFMA.FTZ R69, R32, R68, R69 ;  /* 0x0000004420457223 */ /* 0x000fe20000010045 */
[----:B------:R-:W-:Y:S02]  /*4df0*/  @!P0 ISETP.GE.AND P1, PT, R67, R158, PT ;  /* 0x0000009e4300820c */ /* 0x000fe40003f26270 */
[----:B------:R-:W-:-:S02]  /*4e00*/  @!P0 IADD3 R67, R119, -0x3, RZ ;  /* 0xfffffffd77438810 */ /* 0x000fc40007ffe0ff */
[----:B------:R-:W-:Y:S02]  /*4e10*/  @!P0 FSEL R82, R82, RZ, !P5 ;  /* 0x000000ff52528208 */ /* 0x000fe40006800000 */
[----:B------:R-:W-:Y:S02]  /*4e20*/  LEA R64, P5, R65, c[0x0][0x178], 0x2 ;  /* 0x00005e0041407a11 */ /* 0x000fe400078a10ff */
[----:B------:R-:W-:Y:S02]  /*4e30*/  LEA.HI.X.SX32 R68, R128, R97, 0x1, P3 ;  /* 0x0000006180447211 */ /* 0x000fe400018f0eff */
[----:B------:R-:W-:Y:S02]  /*4e40*/  @!P0 ISETP.GE.AND P6, PT, R67, R158, PT ;  /* 0x0000009e4300820c */ /* 0x000fe40003fc6270 */
[----:B------:R-:W-:Y:S02]  /*4e50*/  @!P0 IADD3 R67, R119, -0x2, RZ ;  /* 0xfffffffe77438810 */ /* 0x000fe40007ffe0ff */
[----:B------:R-:W-:-:S02]  /*4e60*/  LEA.HI.X R65, R65, c[0x0][0x17c], R68, 0x2, P5 ;  /* 0x00005f0041417a11 */ /* 0x000fc400028f1444 */
[-C--:B------:R-:W-:Y:S01]  /*4e70*/  @!P0 ISETP.GE.AND P5, PT, R119, R158.reuse, PT ;  /* 0x0000009e7700820c */ /* 0x080fe20003fa6270 */
[----:B------:R-:W-:Y:S01]  /*4e80*/  FADD.FTZ R7, R66, R7 ;  /* 0x0000000742077221 */ /* 0x000fe20000010000 */
[----:B------:R-:W-:Y:S01]  /*4e90*/  @!P0 ISETP.GE.AND P3, PT, R67, R158, PT ;  /* 0x0000009e4300820c */ /* 0x000fe20003f66270 */
[----:B------:R-:W-:Y:S01]  /*4ea0*/  FMUL.FTZ R93, R33, R93 ;  /* 0x0000005d215d7220 */ /* 0x000fe20000410000 */
[----:B------:R-:W5:Y:S01]  /*4eb0*/  LDG.E.128.CONSTANT R64, [R64.64] ;  /* 0x0000000a40407981 */ /* 0x000f62000c1e9d00 */
[----:B------:R-:W-:Y:S01]  /*4ec0*/  FFMA.FTZ R70, R34, R70, R69 ;  /* 0x0000004622467223 */ /* 0x000fe20000010045 */
        /* <DEDUP_REMOVED lines=8> */
[C---:B------:R-:W-:Y:S01]  /*4f50*/  FFMA.FTZ R94, R34.reuse, R94, R93 ;  /* 0x0000005e225e7223 */ /* 0x040fe2000001005d */
[----:B------:R-:W-:Y:S02]  /*4f60*/  @!P0 IADD3 R93, R119, -0x1, RZ ;  /* 0xffffffff775d8810 */ /* 0x000fe40007ffe0ff */
[----:B------:R-:W-:Y:S02]  /*4f70*/  LEA.HI.X R69, R69, c[0x0][0x17c], R72, 0x2, P4 ;  /* 0x00005f0045457a11 */ /* 0x000fe400020f1448 */
[----:B------:R-:W-:Y:S01]  /*4f80*/  @!P0 ISETP.GE.AND P5, PT, R93, R158, PT ;  /* 0x0000009e5d00820c */ /* 0x000fe20003fa6270 */
[----:B------:R-:W-:Y:S02]  /*4f90*/  FFMA.FTZ R93, R35, R71, R70 ;  /* 0x00000047235d7223 */ /* 0x000fe40000010046 */
[----:B------:R-:W-:Y:S01]  /*4fa0*/  FFMA.FTZ R74, R34, R74, R73 ;  /* 0x0000004a224a7223 */ /* 0x000fe20000010049 */
[----:B------:R-:W5:Y:S01]  /*4fb0*/  LDG.E.128.CONSTANT R68, [R68.64] ;  /* 0x0000000a44447981 */ /* 0x000f62000c1e9d00 */
[----:B------:R-:W-:-:S02]  /*4fc0*/  IADD3 R73, P4, R126, R96, RZ ;  /* 0x000000607e497210 */ /* 0x000fc40007f9e0ff */
[----:B------:R-:W-:Y:S01]  /*4fd0*/  FFMA.FTZ R75, R35, R75, R74 ;  /* 0x0000004b234b7223 */ /* 0x000fe2000001004a */
[----:B------:R-:W-:Y:S02]  /*4fe0*/  @!P0 FSEL R85, R85, RZ, !P2 ;  /* 0x000000ff55558208 */ /* 0x000fe40005000000 */
[----:B------:R-:W-:Y:S02]  /*4ff0*/  LEA R72, P2, R73, c[0x0][0x178], 0x2 ;  /* 0x00005e0049487a11 */ /* 0x000fe400078410ff */
[----:B------:R-:W-:-:S04]  /*5000*/  LEA.HI.X.SX32 R74, R126, R97, 0x1, P4 ;  /* 0x000000617e4a7211 */ /* 0x000fc800020f0eff */
[----:B------:R-:W-:Y:S01]  /*5010*/  LEA.HI.X R73, R73, c[0x0][0x17c], R74, 0x2, P2 ;  /* 0x00005f0049497a11 */ /* 0x000fe200010f144a */
[----:B------:R-:W-:Y:S01]  /*5020*/  FMUL.FTZ R77, R33, R77 ;  /* 0x0000004d214d7220 */ /* 0x000fe20000410000 */
[----:B------:R-:W-:Y:S01]  /*5030*/  IADD3 R92, P2, R125, R96, RZ ;  /* 0x000000607d5c7210 */ /* 0x000fe20007f5e0ff */
[----:B------:R-:W-:-:S03]  /*5040*/  FADD.FTZ R10, R75, R10 ;  /* 0x0000000a4b0a7221 */ /* 0x000fc60000010000 */
[----:B------:R-:W5:Y:S01]  /*5050*/  LDG.E.128.CONSTANT R72, [R72.64] ;  /* 0x0000000a48487981 */ /* 0x000f62000c1e9d00 */
[----:B------:R-:W-:Y:S02]  /*5060*/  FADD.FTZ R8, R93, R8 ;  /* 0x000000085d087221 */ /* 0x000fe40000010000 */
[----:B------:R-:W-:Y:S01]  /*5070*/  FFMA.FTZ R93, R32, R76, R77 ;  /* 0x0000004c205d7223 */ /* 0x000fe2000001004d */
[----:B------:R-:W-:Y:S02]  /*5080*/  LEA.HI.X.SX32 R77, R125, R97, 0x1, P2 ;  /* 0x000000617d4d7211 */ /* 0x000fe400010f0eff */
[----:B------:R-:W-:Y:S01]  /*5090*/  LEA R76, P2, R92, c[0x0][0x178], 0x2 ;  /* 0x00005e005c4c7a11 */ /* 0x000fe200078410ff */
[----:B------:R-:W-:Y:S02]  /*50a0*/  FFMA.FTZ R78, R34, R78, R93 ;  /* 0x0000004e224e7223 */ /* 0x000fe4000001005d */
[----:B------:R-:W-:Y:S01]  /*50b0*/  FMUL.FTZ R81, R33, R81 ;  /* 0x0000005121517220 */ /* 0x000fe20000410000 */
[----:B------:R-:W-:Y:S01]  /*50c0*/  LEA.HI.X R77, R92, c[0x0][0x17c], R77, 0x2, P2 ;  /* 0x00005f005c4d7a11 */ /* 0x000fe200010f144d */
[----:B------:R-:W-:Y:S01]  /*50d0*/  FFMA.FTZ R92, R35, R79, R78 ;  /* 0x0000004f235c7223 */ /* 0x000fe2000001004e */
[----:B------:R-:W-:Y:S01]  /*50e0*/  @!P0 FSEL R89, R89, RZ, !P3 ;  /* 0x000000ff59598208 */ /* 0x000fe20005800000 */
[----:B------:R-:W-:Y:S01]  /*50f0*/  FFMA.FTZ R81, R32, R80, R81 ;  /* 0x0000005020517223 */ /* 0x000fe20000010051 */
[----:B------:R-:W-:Y:S01]  /*5100*/  IADD3 R93, P3, R124, R96, RZ ;  /* 0x000000607c5d7210 */ /* 0x000fe20007f7e0ff */
[----:B------:R-:W-:Y:S01]  /*5110*/  FFMA.FTZ R94, R35, R95, R94 ;  /* 0x0000005f235e7223 */ /* 0x000fe2000001005e */
[----:B------:R-:W5:Y:S01]  /*5120*/  LDG.E.128.CONSTANT R76, [R76.64] ;  /* 0x0000000a4c4c7981 */ /* 0x000f62000c1e9d00 */
[----:B------:R-:W-:Y:S01]  /*5130*/  FFMA.FTZ R82, R34, R82, R81 ;  /* 0x0000005222527223 */ /* 0x000fe20000010051 */
[----:B------:R-:W-:Y:S01]  /*5140*/  @!P0 IADD3 R81, R119, -0x2, RZ ;  /* 0xfffffffe77518810 */ /* 0x000fe20007ffe0ff */
[----:B------:R-:W-:Y:S01]  /*5150*/  FADD.FTZ R9, R94, R9 ;  /* 0x000000095e097221 */ /* 0x000fe20000010000 */
[----:B------:R-:W-:-:S02]  /*5160*/  LEA R80, P2, R93, c[0x0][0x178], 0x2 ;  /* 0x00005e005d507a11 */ /* 0x000fc400078410ff */
[----:B------:R-:W-:Y:S01]  /*5170*/  LEA.HI.X.SX32 R94, R124, R97, 0x1, P3 ;  /* 0x000000617c5e7211 */ /* 0x000fe200018f0eff */
[----:B------:R-:W-:Y:S01]  /*5180*/  FMUL.FTZ R85, R33, R85 ;  /* 0x0000005521557220 */ /* 0x000fe20000410000 */
[----:B------:R-:W-:Y:S02]  /*5190*/  @!P0 ISETP.GE.AND P3, PT, R81, R158, PT ;  /* 0x0000009e5100820c */ /* 0x000fe40003f66270 */
[----:B------:R-:W-:Y:S01]  /*51a0*/  LEA.HI.X R81, R93, c[0x0][0x17c], R94, 0x2, P2 ;  /* 0x00005f005d517a11 */ /* 0x000fe200010f145e */
[----:B------:R-:W-:Y:S01]  /*51b0*/  FFMA.FTZ R85, R32, R84, R85 ;  /* 0x0000005420557223 */ /* 0x000fe20000010055 */
[----:B------:R-:W-:Y:S01]  /*51c0*/  @!P0 FSEL R86, R86, RZ, !P1 ;  /* 0x000000ff56568208 */ /* 0x000fe20004800000 */
[----:B------:R-:W-:Y:S01]  /*51d0*/  FMUL.FTZ R93, R33, R89 ;  /* 0x00000059215d7220 */ /* 0x000fe20000410000 */
[----:B------:R-:W-:Y:S01]  /*51e0*/  @!P0 ISETP.GE.AND P1, PT, R119, R158, PT ;  /* 0x0000009e7700820c */ /* 0x000fe20003f26270 */
[----:B------:R-:W-:Y:S02]  /*51f0*/  FFMA.FTZ R89, R35, R83, R82 ;  /* 0x0000005323597223 */ /* 0x000fe40000010052 */
[----:B------:R-:W-:Y:S01]  /*5200*/  FFMA.FTZ R94, R34, R86, R85 ;  /* 0x00000056225e7223 */ /* 0x000fe20000010055 */
[----:B------:R-:W5:Y:S01]  /*5210*/  LDG.E.128.CONSTANT R80, [R80.64] ;  /* 0x0000000a50507981 */ /* 0x000f62000c1e9d00 */
[----:B------:R-:W-:-:S02]  /*5220*/  IADD3 R85, P2, R123, R96, RZ ;  /* 0x000000607b557210 */ /* 0x000fc40007f5e0ff */
[----:B------:R-:W-:Y:S02]  /*5230*/  @!P0 FSEL R87, R87, RZ, !P1 ;  /* 0x000000ff57578208 */ /* 0x000fe40004800000 */
[----:B------:R-:W-:Y:S02]  /*5240*/  LEA R84, P1, R85, c[0x0][0x178], 0x2 ;  /* 0x00005e0055547a11 */ /* 0x000fe400078210ff */
[----:B------:R-:W-:Y:S02]  /*5250*/  LEA.HI.X.SX32 R86, R123, R97, 0x1, P2 ;  /* 0x000000617b567211 */ /* 0x000fe400010f0eff */
[----:B------:R-:W-:Y:S02]  /*5260*/  @!P0 IADD3 R95, R119, -0x3, RZ ;  /* 0xfffffffd775f8810 */ /* 0x000fe40007ffe0ff */
[----:B------:R-:W-:Y:S02]  /*5270*/  LEA.HI.X R85, R85, c[0x0][0x17c], R86, 0x2, P1 ;  /* 0x00005f0055557a11 */ /* 0x000fe400008f1456 */
[----:B------:R-:W-:-:S02]  /*5280*/  @!P0 FSEL R88, R88, RZ, !P6 ;  /* 0x000000ff58588208 */ /* 0x000fc40007000000 */
[-C--:B------:R-:W-:Y:S01]  /*5290*/  @!P0 ISETP.GE.AND P6, PT, R119, R158.reuse, PT ;  /* 0x0000009e7700820c */ /* 0x080fe20003fc6270 */
[----:B------:R-:W-:Y:S01]  /*52a0*/  FFMA.FTZ R94, R35, R87, R94 ;  /* 0x00000057235e7223 */ /* 0x000fe2000001005e */
[----:B------:R-:W-:Y:S01]  /*52b0*/  @!P0 ISETP.GE.AND P4, PT, R95, R158, PT ;  /* 0x0000009e5f00820c */ /* 0x000fe20003f86270 */
[----:B------:R-:W-:Y:S01]  /*52c0*/  FADD.FTZ R11, R92, R11 ;  /* 0x0000000b5c0b7221 */ /* 0x000fe20000010000 */
[----:B------:R-:W-:Y:S01]  /*52d0*/  @!P0 FSEL R90, R90, RZ, !P5 ;  /* 0x000000ff5a5a8208 */ /* 0x000fe20006800000 */
[----:B------:R-:W-:Y:S01]  /*52e0*/  FFMA.FTZ R95, R32, R88, R93 ;  /* 0x00000058205f7223 */ /* 0x000fe2000001005d */
[----:B------:R-:W-:Y:S01]  /*52f0*/  @!P0 FSEL R91, R91, RZ, !P6 ;  /* 0x000000ff5b5b8208 */ /* 0x000fe20007000000 */
[----:B------:R-:W5:Y:S01]  /*5300*/  LDG.E.128.CONSTANT R84, [R84.64] ;  /* 0x0000000a54547981 */ /* 0x000f62000c1e9d00 */
[-C--:B------:R-:W-:Y:S01]  /*5310*/  IADD3 R92, P6, R122, R96.reuse, RZ ;  /* 0x000000607a5c7210 */ /* 0x080fe20007fde0ff */
[----:B------:R-:W-:Y:S01]  /*5320*/  FADD.FTZ R12, R89, R12 ;  /* 0x0000000c590c7221 */ /* 0x000fe20000010000 */
[----:B------:R-:W-:Y:S01]  /*5330*/  IADD3 R93, P5, R121, R96, RZ ;  /* 0x00000060795d7210 */ /* 0x000fe20007fbe0ff */
[----:B------:R-:W-:Y:S01]  /*5340*/  FFMA.FTZ R90, R34, R90, R95 ;  /* 0x0000005a225a7223 */ /* 0x000fe2000001005f */
[----:B------:R-:W-:-:S02]  /*5350*/  LEA R88, P1, R92, c[0x0][0x178], 0x2 ;  /* 0x00005e005c587a11 */ /* 0x000fc400078210ff */
[----:B------:R-:W-:Y:S01]  /*5360*/  LEA.HI.X.SX32 R89, R122, R97, 0x1, P6 ;  /* 0x000000617a597211 */ /* 0x000fe200030f0eff */
[----:B------:R-:W-:Y:S01]  /*5370*/  FFMA.FTZ R95, R35, R91, R90 ;  /* 0x0000005b235f7223 */ /* 0x000fe2000001005a */
[----:B------:R-:W-:Y:S02]  /*5380*/  @!P0 IADD3 R91, R119, -0x1, RZ ;  /* 0xffffffff775b8810 */ /* 0x000fe40007ffe0ff */
[----:B------:R-:W-:Y:S02]  /*5390*/  LEA.HI.X R89, R92, c[0x0][0x17c], R89, 0x2, P1 ;  /* 0x00005f005c597a11 */ /* 0x000fe400008f1459 */
[----:B------:R-:W-:Y:S02]  /*53a0*/  LEA.HI.X.SX32 R90, R121, R97, 0x1, P5 ;  /* 0x00000061795a7211 */ /* 0x000fe400028f0eff */
[----:B------:R-:W-:Y:S02]  /*53b0*/  @!P0 IADD3 R99, R119, -0x2, RZ ;  /* 0xfffffffe77638810 */ /* 0x000fe40007ffe0ff */
[----:B------:R-:W-:-:S02]  /*53c0*/  IADD3 R98, P2, R120, R96, RZ ;  /* 0x0000006078627210 */ /* 0x000fc40007f5e0ff */
[----:B------:R-:W-:Y:S02]  /*53d0*/  LEA R92, P1, R93, c[0x0][0x178], 0x2 ;  /* 0x00005e005d5c7a11 */ /* 0x000fe400078210ff */
[----:B------:R-:W-:Y:S02]  /*53e0*/  @!P0 FSEL R21, R21, RZ, !P3 ;  /* 0x000000ff15158208 */ /* 0x000fe40005800000 */
[-C--:B------:R-:W-:Y:S02]  /*53f0*/  @!P0 ISETP.GE.AND P6, PT, R99, R158.reuse, PT ;  /* 0x0000009e6300820c */ /* 0x080fe40003fc6270 */
[----:B------:R-:W-:Y:S02]  /*5400*/  @!P0 ISETP.GE.AND P3, PT, R91, R158, PT ;  /* 0x0000009e5b00820c */ /* 0x000fe40003f66270 */
[----:B------:R-:W-:Y:S02]  /*5410*/  LEA.HI.X R93, R93, c[0x0][0x17c], R90, 0x2, P1 ;  /* 0x00005f005d5d7a11 */ /* 0x000fe400008f145a */
[----:B------:R-:W-:Y:S01]  /*5420*/  @!P0 IADD3 R99, R119, -0x3, RZ ;  /* 0xfffffffd77638810 */ /* 0x000fe20007ffe0ff */
[----:B------:R-:W5:Y:S01]  /*5430*/  LDG.E.128.CONSTANT R88, [R88.64] ;  /* 0x0000000a58587981 */ /* 0x000f62000c1e9d00 */
[----:B------:R-:W-:-:S02]  /*5440*/  LEA.HI.X.SX32 R97, R120, R97, 0x1, P2 ;  /* 0x0000006178617211 */ /* 0x000fc400010f0eff */
[C---:B------:R-:W-:Y:S02]  /*5450*/  LEA R96, P2, R98.reuse, c[0x0][0x178], 0x2 ;  /* 0x00005e0062607a11 */ /* 0x040fe400078410ff */
[-C--:B------:R-:W-:Y:S02]  /*5460*/  @!P0 ISETP.GE.AND P1, PT, R99, R158.reuse, PT ;  /* 0x0000009e6300820c */ /* 0x080fe40003f26270 */
[----:B------:R-:W-:Y:S02]  /*5470*/  LEA.HI.X R97, R98, c[0x0][0x17c], R97, 0x2, P2 ;  /* 0x00005f0062617a11 */ /* 0x000fe400010f1461 */
[----:B------:R-:W-:Y:S01]  /*5480*/  @!P0 IADD3 R99, R119, -0x2, RZ ;  /* 0xfffffffe77638810 */ /* 0x000fe20007ffe0ff */
[----:B------:R-:W-:Y:S02]  /*5490*/  FADD.FTZ R13, R94, R13 ;  /* 0x0000000d5e0d7221 */ /* 0x000fe40000010000 */
[----:B------:R-:W-:Y:S01]  /*54a0*/  FADD.FTZ R14, R95, R14 ;  /* 0x0000000e5f0e7221 */ /* 0x000fe20000010000 */
[----:B------:R-:W-:Y:S01]  /*54b0*/  @!P0 ISETP.GE.AND P2, PT, R99, R158, PT ;  /* 0x0000009e6300820c */ /* 0x000fe20003f46270 */
[----:B------:R-:W5:Y:S04]  /*54c0*/  LDG.E.128.CONSTANT R92, [R92.64] ;  /* 0x0000000a5c5c7981 */ /* 0x000f68000c1e9d00 */
[----:B------:R-:W5:Y:S01]  /*54d0*/  LDG.E.128.CONSTANT R96, [R96.64] ;  /* 0x0000000a60607981 */ /* 0x000f62000c1e9d00 */
[----:B------:R-:W-:Y:S01]  /*54e0*/  @!P0 FSEL R20, R20, RZ, !P4 ;  /* 0x000000ff14148208 */ /* 0x000fe20006000000 */
[----:B------:R-:W-:Y:S01]  /*54f0*/  FMUL.FTZ R21, R33, R21 ;  /* 0x0000001521157220 */ /* 0x000fe20000410000 */
[----:B------:R-:W-:-:S03]  /*5500*/  @!P0 FSEL R22, R22, RZ, !P3 ;  /* 0x000000ff16168208 */ /* 0x000fc60005800000 */
[----:B------:R-:W-:-:S04]  /*5510*/  FFMA.FTZ R21, R32, R20, R21 ;  /* 0x0000001420157223 */ /* 0x000fc80000010015 */
[----:B------:R-:W-:Y:S01]  /*5520*/  FFMA.FTZ R22, R34, R22, R21 ;  /* 0x0000001622167223 */ /* 0x000fe20000010015 */
[----:B------:R-:W-:-:S04]  /*5530*/  @!P0 IADD3 R21, R119, -0x3, RZ ;  /* 0xfffffffd77158810 */ /* 0x000fc80007ffe0ff */
[-C--:B------:R-:W-:Y:S02]  /*5540*/  @!P0 ISETP.GE.AND P3, PT, R21, R158.reuse, PT ;  /* 0x0000009e1500820c */ /* 0x080fe40003f66270 */
[C---:B------:R-:W-:Y:S02]  /*5550*/  @!P0 IADD3 R21, R119.reuse, -0x1, RZ ;  /* 0xffffffff77158810 */ /* 0x040fe40007ffe0ff */
[-C--:B------:R-:W-:Y:S02]  /*5560*/  @!P0 ISETP.GE.AND P4, PT, R119, R158.reuse, PT ;  /* 0x0000009e7700820c */ /* 0x080fe40003f86270 */
[----:B------:R-:W-:Y:S02]  /*5570*/  @!P0 ISETP.GE.AND P5, PT, R21, R158, PT ;  /* 0x0000009e1500820c */ /* 0x000fe40003fa6270 */
[----:B------:R-:W-:Y:S02]  /*5580*/  @!P0 IADD3 R21, R119, -0x2, RZ ;  /* 0xfffffffe77158810 */ /* 0x000fe40007ffe0ff */
[----:B------:R-:W-:-:S02]  /*5590*/  @!P0 FSEL R23, R23, RZ, !P4 ;  /* 0x000000ff17178208 */ /* 0x000fc40006000000 */
[-C--:B------:R-:W-:Y:S02]  /*55a0*/  @!P0 ISETP.GE.AND P4, PT, R21, R158.reuse, PT ;  /* 0x0000009e1500820c */ /* 0x080fe40003f86270 */
[----:B------:R-:W-:Y:S02]  /*55b0*/  @!P0 IADD3 R21, R119, -0x1, RZ ;  /* 0xffffffff77158810 */ /* 0x000fe40007ffe0ff */
[----:B---3--:R-:W-:Y:S02]  /*55c0*/  @!P0 FSEL R24, R24, RZ, !P3 ;  /* 0x000000ff18188208 */ /* 0x008fe40005800000 */
        /* <DEDUP_REMOVED lines=10> */
[----:B--2---:R-:W-:Y:S02]  /*5670*/  @!P0 FSEL R28, R28, RZ, !P1 ;  /* 0x000000ff1c1c8208 */ /* 0x004fe40004800000 */
        /* <DEDUP_REMOVED lines=10> */
[----:B----4-:R-:W-:Y:S02]  /*5720*/  @!P0 FSEL R36, R36, RZ, !P6 ;  /* 0x000000ff24248208 */ /* 0x010fe40007000000 */
[-C--:B------:R-:W-:Y:S02]  /*5730*/  @!P0 ISETP.GE.AND P6, PT, R21, R158.reuse, PT ;  /* 0x0000009e1500820c */ /* 0x080fe40003fc6270 */
[----:B------:R-:W-:Y:S02]  /*5740*/  @!P0 IADD3 R21, R119, -0x3, RZ ;  /* 0xfffffffd77158810 */ /* 0x000fe40007ffe0ff */
[----:B------:R-:W-:Y:S02]  /*5750*/  @!P0 FSEL R37, R37, RZ, !P5 ;  /* 0x000000ff25258208 */ /* 0x000fe40006800000 */
[-C--:B------:R-:W-:Y:S01]  /*5760*/  @!P0 ISETP.GE.AND P5, PT, R21, R158.reuse, PT ;  /* 0x0000009e1500820c */ /* 0x080fe20003fa6270 */
[C---:B------:R-:W-:Y:S01]  /*5770*/  FMUL.FTZ R21, R33.reuse, R25 ;  /* 0x0000001921157220 */ /* 0x040fe20000410000 */
[----:B------:R-:W-:Y:S01]  /*5780*/  @!P0 FSEL R38, R38, RZ, !P1 ;  /* 0x000000ff26268208 */ /* 0x000fe20004800000 */
[----:B------:R-:W-:Y:S01]  /*5790*/  FMUL.FTZ R25, R33, R29 ;  /* 0x0000001d21197220 */ /* 0x000fe20000410000 */
[----:B------:R-:W-:-:S02]  /*57a0*/  @!P0 ISETP.GE.AND P1, PT, R119, R158, PT ;  /* 0x0000009e7700820c */ /* 0x000fc40003f26270 */
[----:B------:R-:W-:Y:S02]  /*57b0*/  @!P0 IADD3 R29, R119, -0x1, RZ ;  /* 0xffffffff771d8810 */ /* 0x000fe40007ffe0ff */
[----:B------:R-:W-:Y:S02]  /*57c0*/  @!P0 FSEL R39, R39, RZ, !P1 ;  /* 0x000000ff27278208 */ /* 0x000fe40004800000 */
[-C--:B------:R-:W-:Y:S02]  /*57d0*/  @!P0 ISETP.GE.AND P1, PT, R29, R158.reuse, PT ;  /* 0x0000009e1d00820c */ /* 0x080fe40003f26270 */
[----:B------:R-:W-:Y:S02]  /*57e0*/  @!P0 IADD3 R29, R119, -0x3, RZ ;  /* 0xfffffffd771d8810 */ /* 0x000fe40007ffe0ff */
[----:B-----5:R-:W-:Y:S02]  /*57f0*/  @!P0 FSEL R40, R40, RZ, !P4 ;  /* 0x000000ff28288208 */ /* 0x020fe40006000000 */
        /* <DEDUP_REMOVED lines=186> */
[----:B------:R-:W-:Y:S02]  /*63a0*/  FFMA.FTZ R33, R32, R96, R33 ;  /* 0x0000006020217223 */ /* 0x000fe40000010021 */
        /* <DEDUP_REMOVED lines=18> */
[----:B------:R-:W-:Y:S01]  /*64d0*/  IADD3 R116, P1, R116, 0x10, RZ ;  /* 0x0000001074747810 */ /* 0x000fe20007f3e0ff */
        /* <DEDUP_REMOVED lines=43> */
.L_x_20371:
[----:B------:R-:W-:Y:S05]  /*6790*/  BSYNC B0 ;  /* 0x0000000000007941 */ /* 0x000fea0003800000 */
.L_x_20370:
[----:B------:R-:W0:Y:S01]  /*67a0*/  SHFL.BFLY PT, R3, R4, 0x4, 0x1f ;  /* 0x0c801f0004037f89 */ /* 0x000e2200000e0000 */
[----:B------:R-:W-:Y:S01]  /*67b0*/  LOP3.LUT R34, R153, 0xffffffc0, RZ, 0xc0, !PT ;  /* 0xffffffc099227812 */ /* 0x000fe200078ec0ff */
[----:B------:R-:W-:Y:S01]  /*67c0*/  BSSY B0, `(.L_x_20373) ;  /* 0x00000db000007945 */ /* 0x000fe20003800000 */
[----:B------:R-:W-:Y:S01]  /*67d0*/  LOP3.LUT P0, RZ, R156, 0x7, RZ, 0xc0, !PT ;  /* 0x000000079cff7812 */ /* 0x000fe2000780c0ff */
[----:B------:R-:W1:Y:S01]  /*67e0*/  SHFL.BFLY PT, R21, R6, 0x4, 0x1f ;  /* 0x0c801f0006157f89 */ /* 0x000e6200000e0000 */
[----:B------:R-:W-:-:S02]  /*67f0*/  IMAD R16, R16, 0x78, RZ ;  /* 0x0000007810107824 */ /* 0x000fc400078e02ff */
[----:B------:R-:W-:Y:S01]  /*6800*/  ISETP.NE.OR P1, PT, R34, 0x40, P0 ;  /* 0x000000402200780c */ /* 0x000fe20000725670 */
[----:B------:R-:W3:Y:S04]  /*6810*/  SHFL.BFLY PT, R0, R5, 0x4, 0x1f ;  /* 0x0c801f0005007f89 */ /* 0x000ee800000e0000 */
[----:B------:R-:W4:Y:S04]  /*6820*/  SHFL.BFLY PT, R2, R7, 0x4, 0x1f ;  /* 0x0c801f0007027f89 */ /* 0x000f2800000e0000 */
[----:B------:R-:W2:Y:S04]  /*6830*/  SHFL.BFLY PT, R23, R8, 0x4, 0x1f ;  /* 0x0c801f0008177f89 */ /* 0x000ea800000e0000 */
[----:B------:R-:W2:Y:S04]  /*6840*/  SHFL.BFLY PT, R20, R9, 0x4, 0x1f ;  /* 0x0c801f0009147f89 */ /* 0x000ea800000e0000 */
[----:B--2---:R-:W2:Y:S01]  /*6850*/  SHFL.BFLY PT, R26, R15, 0x4, 0x1f ;  /* 0x0c801f000f1a7f89 */ /* 0x004ea200000e0000 */
[----:B0-----:R-:W-:-:S03]  /*6860*/  FADD.FTZ R3, R3, R4 ;  /* 0x0000000403037221 */ /* 0x001fc60000010000 */
[----:B------:R-:W0:Y:S01]  /*6870*/  SHFL.BFLY PT, R31, R18, 0x4, 0x1f ;  /* 0x0c801f00121f7f89 */ /* 0x000e2200000e0000 */
[----:B-1----:R-:W-:-:S03]  /*6880*/  FADD.FTZ R21, R21, R6 ;  /* 0x0000000615157221 */ /* 0x002fc60000010000 */
[----:B------:R-:W1:Y:S01]  /*6890*/  SHFL.BFLY PT, R22, R11, 0x4, 0x1f ;  /* 0x0c801f000b167f89 */ /* 0x000e6200000e0000 */
        /* <DEDUP_REMOVED lines=8> */
[----:B--2---:R-:W-:-:S03]  /*6920*/  FADD.FTZ R26, R26, R15 ;  /* 0x0000000f1a1a7221 */ /* 0x004fc60000010000 */
[----:B------:R-:W2:Y:S01]  /*6930*/  SHFL.BFLY PT, R25, R10, 0x4, 0x1f ;  /* 0x0c801f000a197f89 */ /* 0x000ea200000e0000 */
        /* <DEDUP_REMOVED lines=50> */
[----:B------:R-:W-:Y:S02]  /*6c60*/  FADD.FTZ R113, R40, R113 ;  /* 0x0000007128717221 */ /* 0x000fe40000010000 */
[----:B------:R-:W-:Y:S01]  /*6c70*/  FADD.FTZ R43, R43, R114 ;  /* 0x000000722b2b7221 */ /* 0x000fe20000010000 */
        /* <DEDUP_REMOVED lines=10> */
[----:B------:R-:W4:Y:S04]  /*6d20*/  SHFL.BFLY PT, R18, R31, 0x2, 0x1f ;  /* 0x0c401f001f127f89 */ /* 0x000f2800000e0000 */
        /* <DEDUP_REMOVED lines=47> */
[----:B------:R-:W-:Y:S01]  /*7020*/  SHFL.BFLY PT, R15, R14, 0x1, 0x1f ;  /* 0x0c201f000e0f7f89 */ /* 0x000fe200000e0000 */
[----:B-1----:R-:W-:-:S03]  /*7030*/  FADD.FTZ R56, R43, R56 ;  /* 0x000000382b387221 */ /* 0x002fc60000010000 */
[----:B------:R-:W-:Y:S01]  /*7040*/  SHFL.BFLY PT, R17, R26, 0x1, 0x1f ;  /* 0x0c201f001a117f89 */ /* 0x000fe200000e0000 */
[----:B---3--:R-:W-:-:S03]  /*7050*/  FADD.FTZ R5, R8, R11 ;  /* 0x0000000b08057221 */ /* 0x008fc60000010000 */
[----:B------:R-:W-:Y:S01]  /*7060*/  SHFL.BFLY PT, R19, R28, 0x1, 0x1f ;  /* 0x0c201f001c137f89 */ /* 0x000fe200000e0000 */
[----:B----4-:R-:W-:-:S03]  /*7070*/  FADD.FTZ R6, R20, R13 ;  /* 0x0000000d14067221 */ /* 0x010fc60000010000 */
[----:B------:R-:W0:Y:S04]  /*7080*/  SHFL.BFLY PT, R11, R12, 0x1, 0x1f ;  /* 0x0c201f000c0b7f89 */ /* 0x000e2800000e0000 */
[----:B------:R-:W1:Y:S01]  /*7090*/  SHFL.BFLY PT, R13, R24, 0x1, 0x1f ;  /* 0x0c201f00180d7f89 */ /* 0x000e6200000e0000 */
[----:B------:R-:W-:-:S03]  /*70a0*/  FADD.FTZ R8, R22, R9 ;  /* 0x0000000916087221 */ /* 0x000fc60000010000 */
[----:B------:R-:W3:Y:S01]  /*70b0*/  SHFL.BFLY PT, R21, R18, 0x1, 0x1f ;  /* 0x0c201f0012157f89 */ /* 0x000ee200000e0000 */
[----:B--2---:R-:W-:-:S03]  /*70c0*/  FADD.FTZ R7, R10, R7 ;  /* 0x000000070a077221 */ /* 0x004fc60000010000 */
[----:B------:R-:W2:Y:S04]  /*70d0*/  SHFL.BFLY PT, R23, R30, 0x1, 0x1f ;  /* 0x0c201f001e177f89 */ /* 0x000ea800000e0000 */
[----:B------:R-:W4:Y:S04]  /*70e0*/  SHFL.BFLY PT, R25, R32, 0x1, 0x1f ;  /* 0x0c201f0020197f89 */ /* 0x000f2800000e0000 */
[----:B------:R-:W4:Y:S04]  /*70f0*/  SHFL.BFLY PT, R27, R34, 0x1, 0x1f ;  /* 0x0c201f00221b7f89 */ /* 0x000f2800000e0000 */
[----:B------:R-:W4:Y:S01]  /*7100*/  SHFL.BFLY PT, R29, R36, 0x1, 0x1f ;  /* 0x0c201f00241d7f89 */ /* 0x000f2200000e0000 */
[----:B0-----:R-:W-:-:S02]  /*7110*/  FADD.FTZ R9, R12, R11 ;  /* 0x0000000b0c097221 */ /* 0x001fc40000010000 */
[----:B------:R-:W-:Y:S01]  /*7120*/  FADD.FTZ R11, R14, R15 ;  /* 0x0000000f0e0b7221 */ /* 0x000fe20000010000 */
[----:B------:R-:W0:Y:S01]  /*7130*/  SHFL.BFLY PT, R31, R38, 0x1, 0x1f ;  /* 0x0c201f00261f7f89 */ /* 0x000e2200000e0000 */
[----:B-1----:R-:W-:Y:S02]  /*7140*/  FADD.FTZ R10, R24, R13 ;  /* 0x0000000d180a7221 */ /* 0x002fe40000010000 */
[----:B------:R-:W-:Y:S01]  /*7150*/  FADD.FTZ R12, R26, R17 ;  /* 0x000000111a0c7221 */ /* 0x000fe20000010000 */
[----:B------:R-:W1:Y:S01]  /*7160*/  SHFL.BFLY PT, R33, R104, 0x1, 0x1f ;  /* 0x0c201f0068217f89 */ /* 0x000e6200000e0000 */
[----:B------:R-:W-:Y:S02]  /*7170*/  FADD.FTZ R13, R28, R19 ;  /* 0x000000131c0d7221 */ /* 0x000fe40000010000 */
[----:B---3--:R-:W-:Y:S01]  /*7180*/  FADD.FTZ R14, R18, R21 ;  /* 0x00000015120e7221 */ /* 0x008fe20000010000 */
[----:B------:R-:W3:Y:S01]  /*7190*/  SHFL.BFLY PT, R35, R40, 0x1, 0x1f ;  /* 0x0c201f0028237f89 */ /* 0x000ee200000e0000 */
        /* <DEDUP_REMOVED lines=12> */
[----:B---3--:R-:W-:-:S03]  /*7260*/  FADD.FTZ R22, R40, R35 ;  /* 0x0000002328167221 */ /* 0x008fc60000010000 */
[----:B------:R-:W3:Y:S01]  /*7270*/  SHFL.BFLY PT, R49, R52, 0x1, 0x1f ;  /* 0x0c201f0034317f89 */ /* 0x000ee200000e0000 */
[----:B--2---:R-:W-:-:S03]  /*7280*/  FADD.FTZ R23, R106, R37 ;  /* 0x000000256a177221 */ /* 0x004fc60000010000 */
[----:B------:R-:W2:Y:S01]  /*7290*/  SHFL.BFLY PT, R51, R54, 0x1, 0x1f ;  /* 0x0c201f0036337f89 */ /* 0x000ea200000e0000 */
[----:B----4-:R-:W-:-:S03]  /*72a0*/  FADD.FTZ R24, R42, R39 ;  /* 0x000000272a187221 */ /* 0x010fc60000010000 */
[----:B------:R-:W4:Y:S01]  /*72b0*/  SHFL.BFLY PT, R53, R56, 0x1, 0x1f ;  /* 0x0c201f0038357f89 */ /* 0x000f2200000e0000 */
[----:B------:R-:W-:-:S03]  /*72c0*/  FADD.FTZ R25, R44, R41 ;  /* 0x000000292c197221 */ /* 0x000fc60000010000 */
[----:B------:R-:W-:Y:S01]  /*72d0*/  BAR.SYNC.DEFER_BLOCKING 0x0 ;  /* 0x0000000000007b1d */ /* 0x000fe20000010000 */
[----:B------:R-:W-:Y:S02]  /*72e0*/  FADD.FTZ R26, R46, R43 ;  /* 0x0000002b2e1a7221 */ /* 0x000fe40000010000 */
[----:B0-----:R-:W-:Y:S02]  /*72f0*/  FADD.FTZ R27, R48, R45 ;  /* 0x0000002d301b7221 */ /* 0x001fe40000010000 */
[----:B-1----:R-:W-:Y:S02]  /*7300*/  FADD.FTZ R28, R50, R47 ;  /* 0x0000002f321c7221 */ /* 0x002fe40000010000 */
[----:B---3--:R-:W-:Y:S02]  /*7310*/  FADD.FTZ R29, R52, R49 ;  /* 0x00000031341d7221 */ /* 0x008fe40000010000 */
[----:B--2---:R-:W-:Y:S02]  /*7320*/  FADD.FTZ R30, R54, R51 ;  /* 0x00000033361e7221 */ /* 0x004fe40000010000 */
        /* <DEDUP_REMOVED lines=36> */
.L_x_20374:
[----:B------:R-:W-:Y:S05]  /*7570*/  BSYNC B0 ;  /* 0x0000000000007941 */ /* 0x000fea0003800000 */
.L_x_20373:
[----:B------:R-:W-:Y:S01]  /*7580*/  BAR.SYNC.DEFER_BLOCKING 0x0 ;  /* 0x0000000000007b1d */ /* 0x000fe20000010000 */
[----:B------:R-:W-:-:S02]  /*7590*/  ISETP.GT.OR P1, PT, R153, 0x3f, P0 ;  /* 0x0000003f9900780c */ /* 0x000fc40000724670 */
[----:B------:R-:W-:-:S03]  /*75a0*/  LOP3.LUT R63, R153, 0xffffffe0, RZ, 0xc0, !PT ;  /* 0xffffffe0993f7812 */ /* 0x000fc600078ec0ff */
        /* <DEDUP_REMOVED lines=55> */
[----:B------:R-:W-:Y:S02]  /*7920*/  FADD.FTZ R22, R22, R53 ;  /* 0x0000003516167221 */ /* 0x000fe40000010000 */
[----:B------:R-:W-:Y:S02]  /*7930*/  FADD.FTZ R23, R23, R52 ;  /* 0x0000003417177221 */ /* 0x000fe40000010000 */
[----:B-1----:R-:W-:Y:S02]  /*7940*/  FADD.FTZ R24, R24, R55 ;  /* 0x0000003718187221 */ /* 0x002fe40000010000 */
[----:B--2---:R-:W-:Y:S02]  /*7950*/  FADD.FTZ R25, R25, R54 ;  /* 0x0000003619197221 */ /* 0x004fe40000010000 */
[----:B0-----:R-:W-:-:S02]  /*7960*/  FADD.FTZ R26, R26, R57 ;  /* 0x000000391a1a7221 */ /* 0x001fc40000010000 */
[----:B---3--:R-:W-:Y:S02]  /*7970*/  FADD.FTZ R27, R27, R56 ;  /* 0x000000381b1b7221 */ /* 0x008fe40000010000 */
[----:B----4-:R-:W-:Y:S02]  /*7980*/  FADD.FTZ R28, R28, R59 ;  /* 0x0000003b1c1c7221 */ /* 0x010fe40000010000 */
[----:B------:R-:W-:Y:S02]  /*7990*/  FADD.FTZ R29, R29, R58 ;  /* 0x0000003a1d1d7221 */ /* 0x000fe40000010000 */
[----:B------:R-:W-:Y:S02]  /*79a0*/  FADD.FTZ R30, R30, R61 ;  /* 0x0000003d1e1e7221 */ /* 0x000fe40000010000 */
[----:B------:R-:W-:Y:S02]  /*79b0*/  FADD.FTZ R31, R31, R60 ;  /* 0x0000003c1f1f7221 */ /* 0x000fe40000010000 */
.L_x_20376:
[----:B------:R-:W-:Y:S05]  /*79c0*/  BSYNC B0 ;  /* 0x0000000000007941 */ /* 0x000fea0003800000 */
.L_x_20375:
[----:B------:R-:W-:Y:S01]  /*79d0*/  BAR.SYNC.DEFER_BLOCKING 0x0 ;  /* 0x0000000000007b1d */ /* 0x000fe20000010000 */
[----:B------:R-:W-:Y:S02]  /*79e0*/  ISETP.NE.OR P1, PT, R63, 0x20, P0 ;  /* 0x000000203f00780c */ /* 0x000fe40000725670 */
[----:B0-----:R-:W-:-:S03]  /*79f0*/  IADD3 R32, R153, 0x1f, RZ ;  /* 0x0000001f99207810 */ /* 0x001fc60007ffe0ff */
[----:B------:R-:W-:Y:S08]  /*7a00*/  BSSY B0, `(.L_x_20377) ;  /* 0x0000023000007945 */ /* 0x000ff00003800000 */
[----:B------:R-:W-:Y:S05]  /*7a10*/  @P1 BRA `(.L_x_20378) ;  /* 0x0000021000001947 */ /* 0x000fea0003800000 */
[----:B------:R-:W-:-:S04]  /*7a20*/  SHF.R.S32.HI R33, RZ, 0x1f, R156 ;  /* 0x0000001fff217819 */ /* 0x000fc8000001149c */
        /* <DEDUP_REMOVED lines=32> */
.L_x_20378:
[----:B------:R-:W-:Y:S05]  /*7c30*/  BSYNC B0 ;  /* 0x0000000000007941 */ /* 0x000fea0003800000 */
.L_x_20377:
        /* <DEDUP_REMOVED lines=65> */
[----:B------:R-:W-:Y:S02]  /*8050*/  FADD.FTZ R29, R29, R56 ;  /* 0x000000381d1d7221 */ /* 0x000fe40000010000 */
[----:B------:R-:W-:Y:S02]  /*8060*/  FADD.FTZ R30, R30, R61 ;  /* 0x0000003d1e1e7221 */ /* 0x000fe40000010000 */
[----:B------:R-:W-:Y:S02]  /*8070*/  FADD.FTZ R31, R31, R58 ;  /* 0x0000003a1f1f7221 */ /* 0x000fe40000010000 */
.L_x_20380:
[----:B------:R-:W-:Y:S05]  /*8080*/  BSYNC B0 ;  /* 0x0000000000007941 */ /* 0x000fea0003800000 */
.L_x_20379:
[----:B------:R-:W-:Y:S06]  /*8090*/  BAR.SYNC.DEFER_BLOCKING 0x0 ;  /* 0x0000000000007b1d */ /* 0x000fec0000010000 */
[----:B------:R-:W-:Y:S05]  /*80a0*/  @P2 EXIT ;  /* 0x000000000000294d */ /* 0x000fea0003800000 */
[----:B------:R-:W1:Y:S01]  /*80b0*/  S2UR UR4, SR_CTAID.Y ;  /* 0x00000000000479c3 */ /* 0x000e620000002600 */
[----:B------:R-:W-:-:S02]  /*80c0*/  ULDC UR6, c[0x0][0xc] ;  /* 0x0000030000067ab9 */ /* 0x000fc40000000800 */
        /* <DEDUP_REMOVED lines=8> */
[----:B0-----:R-:W-:Y:S01]  /*8150*/  SHF.R.S32.HI R33, RZ, 0x1f, R156 ;  /* 0x0000001fff217819 */ /* 0x001fe2000001149c */
[----:B------:R-:W-:Y:S02]  /*8160*/  USHF.R.S32.HI UR8, URZ, 0x1f, UR5 ;  /* 0x0000001f3f087899 */ /* 0x000fe40008011405 */
[----:B------:R-:W-:Y:S01]  /*8170*/  USHF.R.S32.HI UR9, URZ, 0x1f, UR4 ;  /* 0x0000001f3f097899 */ /* 0x000fe20008011404 */
[----:B------:R-:W-:-:S04]  /*8180*/  LEA.HI R16, R33, R156, RZ, 0x3 ;  /* 0x0000009c21107211 */ /* 0x000fc800078f18ff */
[----:B------:R-:W-:-:S04]  /*8190*/  SHF.R.S32.HI R16, RZ, 0x3, R16 ;  /* 0x00000003ff107819 */ /* 0x000fc80000011410 */
[C---:B------:R-:W-:Y:S02]  /*81a0*/  IADD3 R33, R16.reuse, 0x4, RZ ;  /* 0x0000000410217810 */ /* 0x040fe40007ffe0ff */
[C---:B------:R-:W-:Y:S02]  /*81b0*/  IADD3 R39, R16.reuse, 0x14, RZ ;  /* 0x0000001410277810 */ /* 0x040fe40007ffe0ff */
[C---:B------:R-:W-:Y:S02]  /*81c0*/  IADD3 R47, R16.reuse, 0x24, RZ ;  /* 0x00000024102f7810 */ /* 0x040fe40007ffe0ff */
[C---:B------:R-:W-:Y:S02]  /*81d0*/  IADD3 R55, R16.reuse, 0x34, RZ ;  /* 0x0000003410377810 */ /* 0x040fe40007ffe0ff */
[C---:B------:R-:W-:Y:S02]  /*81e0*/  IADD3 R63, R16.reuse, 0x44, RZ ;  /* 0x00000044103f7810 */ /* 0x040fe40007ffe0ff */
[C---:B------:R-:W-:Y:S01]  /*81f0*/  IADD3 R71, R16.reuse, 0x54, RZ ;  /* 0x0000005410477810 */ /* 0x040fe20007ffe0ff */
[----:B-1----:R-:W-:Y:S01]  /*8200*/  UIMAD UR6, UR6, 0x78, URZ ;  /* 0x00000078060678a4 */ /* 0x002fe2000f8e023f */
[----:B------:R-:W-:-:S03]  /*8210*/  IADD3 R79, R16, 0x64, RZ ;  /* 0x00000064104f7810 */ /* 0x000fc60007ffe0ff */
        /* <DEDUP_REMOVED lines=9> */
[----:B------:R-:W-:Y:S02]  /*82b0*/  LEA.HI.X R35, R35, c[0x0][0x164], R38, 0x2, P1 ;  /* 0x0000590023237a11 */ /* 0x000fe400008f1426 */
[----:B------:R-:W-:Y:S02]  /*82c0*/  IADD3 R38, R16, 0x10, RZ ;  /* 0x0000001010267810 */ /* 0x000fe40007ffe0ff */
[----:B------:R-:W-:Y:S02]  /*82d0*/  LEA.HI.X R33, R36, c[0x0][0x164], R37, 0x2, P0 ;  /* 0x0000590024217a11 */ /* 0x000fe400000f1425 */
[C---:B------:R-:W-:Y:S02]  /*82e0*/  IADD3 R37, R16.reuse, 0xc, RZ ;  /* 0x0000000c10257810 */ /* 0x040fe40007ffe0ff */
[----:B------:R-:W-:Y:S01]  /*82f0*/  IADD3 R36, R16, 0x8, RZ ;  /* 0x0000000810247810 */ /* 0x000fe20007ffe0ff */
[----:B------:R-:W-:Y:S01]  /*8300*/  STG.E [R32.64], R0 ;  /* 0x0000000020007986 */ /* 0x000fe2000c10190a */
[----:B------:R-:W-:-:S02]  /*8310*/  IADD3 R45, P2, R38, UR6, RZ ;  /* 0x00000006262d7c10 */ /* 0x000fc4000ff5e0ff */
[----:B------:R-:W-:Y:S01]  /*8320*/  IADD3 R41, P1, R37, UR6, RZ ;  /* 0x0000000625297c10 */ /* 0x000fe2000ff3e0ff */
[----:B------:R-:W-:Y:S01]  /*8330*/  STG.E [R34.64], R2 ;  /* 0x0000000222007986 */ /* 0x000fe2000c10190a */
[----:B------:R-:W-:Y:S02]  /*8340*/  IADD3 R43, P0, R36, UR6, RZ ;  /* 0x00000006242b7c10 */ /* 0x000fe4000ff1e0ff */
[----:B------:R-:W-:Y:S02]  /*8350*/  IADD3 R44, P3, R39, UR6, RZ ;  /* 0x00000006272c7c10 */ /* 0x000fe4000ff7e0ff */
[----:B------:R-:W-:Y:S02]  /*8360*/  LEA.HI.X.SX32 R46, R38, UR7, 0x1, P2 ;  /* 0x00000007262e7c11 */ /* 0x000fe400090f0eff */
[----:B------:R-:W-:Y:S02]  /*8370*/  LEA R38, P2, R45, c[0x0][0x160], 0x2 ;  /* 0x000058002d267a11 */ /* 0x000fe400078410ff */
[----:B------:R-:W-:-:S02]  /*8380*/  LEA.HI.X.SX32 R48, R37, UR7, 0x1, P1 ;  /* 0x0000000725307c11 */ /* 0x000fc400088f0eff */
[----:B------:R-:W-:Y:S02]  /*8390*/  LEA.HI.X.SX32 R50, R36, UR7, 0x1, P0 ;  /* 0x0000000724327c11 */ /* 0x000fe400080f0eff */
[----:B------:R-:W-:Y:S02]  /*83a0*/  LEA.HI.X.SX32 R37, R39, UR7, 0x1, P3 ;  /* 0x0000000727257c11 */ /* 0x000fe400098f0eff */
[----:B------:R-:W-:Y:S02]  /*83b0*/  LEA R36, P3, R44, c[0x0][0x160], 0x2 ;  /* 0x000058002c247a11 */ /* 0x000fe400078610ff */
[----:B------:R-:W-:Y:S02]  /*83c0*/  LEA.HI.X R39, R45, c[0x0][0x164], R46, 0x2, P2 ;  /* 0x000059002d277a11 */ /* 0x000fe400010f142e */
[----:B------:R-:W-:Y:S02]  /*83d0*/  IADD3 R46, R16, 0x20, RZ ;  /* 0x00000020102e7810 */ /* 0x000fe40007ffe0ff */
[----:B------:R-:W-:-:S02]  /*83e0*/  LEA R40, P1, R41, c[0x0][0x160], 0x2 ;  /* 0x0000580029287a11 */ /* 0x000fc400078210ff */
[----:B------:R-:W-:Y:S02]  /*83f0*/  LEA R42, P0, R43, c[0x0][0x160], 0x2 ;  /* 0x000058002b2a7a11 */ /* 0x000fe400078010ff */
[----:B------:R-:W-:Y:S02]  /*8400*/  LEA.HI.X R37, R44, c[0x0][0x164], R37, 0x2, P3 ;  /* 0x000059002c257a11 */ /* 0x000fe400018f1425 */
[C---:B------:R-:W-:Y:S02]  /*8410*/  IADD3 R45, R16.reuse, 0x1c, RZ ;  /* 0x0000001c102d7810 */ /* 0x040fe40007ffe0ff */
[----:B------:R-:W-:Y:S02]  /*8420*/  IADD3 R44, R16, 0x18, RZ ;  /* 0x00000018102c7810 */ /* 0x000fe40007ffe0ff */
[----:B------:R-:W-:Y:S02]  /*8430*/  IADD3 R53, P2, R46, UR6, RZ ;  /* 0x000000062e357c10 */ /* 0x000fe4000ff5e0ff */
[----:B------:R-:W-:-:S02]  /*8440*/  LEA.HI.X R41, R41, c[0x0][0x164], R48, 0x2, P1 ;  /* 0x0000590029297a11 */ /* 0x000fc400008f1430 */
[----:B------:R-:W-:Y:S02]  /*8450*/  LEA.HI.X R43, R43, c[0x0][0x164], R50, 0x2, P0 ;  /* 0x000059002b2b7a11 */ /* 0x000fe400000f1432 */
[----:B------:R-:W-:Y:S02]  /*8460*/  IADD3 R49, P1, R45, UR6, RZ ;  /* 0x000000062d317c10 */ /* 0x000fe4000ff3e0ff */
[----:B------:R-:W-:Y:S01]  /*8470*/  IADD3 R51, P0, R44, UR6, RZ ;  /* 0x000000062c337c10 */ /* 0x000fe2000ff1e0ff */
[----:B------:R-:W-:Y:S01]  /*8480*/  STG.E [R42.64], R3 ;  /* 0x000000032a007986 */ /* 0x000fe2000c10190a */
[----:B------:R-:W-:Y:S02]  /*8490*/  IADD3 R52, P3, R47, UR6, RZ ;  /* 0x000000062f347c10 */ /* 0x000fe4000ff7e0ff */
[----:B------:R-:W-:Y:S01]  /*84a0*/  LEA.HI.X.SX32 R54, R46, UR7, 0x1, P2 ;  /* 0x000000072e367c11 */ /* 0x000fe200090f0eff */
[----:B------:R-:W-:Y:S01]  /*84b0*/  STG.E [R40.64], R4 ;  /* 0x0000000428007986 */ /* 0x000fe2000c10190a */
[----:B------:R-:W-:-:S02]  /*84c0*/  LEA R46, P2, R53, c[0x0][0x160], 0x2 ;  /* 0x00005800352e7a11 */ /* 0x000fc400078410ff */
[----:B------:R-:W-:Y:S01]  /*84d0*/  LEA.HI.X.SX32 R56, R45, UR7, 0x1, P1 ;  /* 0x000000072d387c11 */ /* 0x000fe200088f0eff */
[----:B------:R-:W-:Y:S01]  /*84e0*/  STG.E [R38.64], R5 ;  /* 0x0000000526007986 */ /* 0x000fe2000c10190a */
[----:B------:R-:W-:Y:S02]  /*84f0*/  LEA.HI.X.SX32 R58, R44, UR7, 0x1, P0 ;  /* 0x000000072c3a7c11 */ /* 0x000fe400080f0eff */
[----:B------:R-:W-:Y:S01]  /*8500*/  LEA.HI.X.SX32 R45, R47, UR7, 0x1, P3 ;  /* 0x000000072f2d7c11 */ /* 0x000fe200098f0eff */
[----:B------:R-:W-:Y:S01]  /*8510*/  STG.E [R36.64], R6 ;  /* 0x0000000624007986 */ /* 0x000fe2000c10190a */
[----:B------:R-:W-:Y:S02]  /*8520*/  LEA R44, P3, R52, c[0x0][0x160], 0x2 ;  /* 0x00005800342c7a11 */ /* 0x000fe400078610ff */
[----:B------:R-:W-:Y:S02]  /*8530*/  LEA.HI.X R47, R53, c[0x0][0x164], R54, 0x2, P2 ;  /* 0x00005900352f7a11 */ /* 0x000fe400010f1436 */
[----:B------:R-:W-:-:S02]  /*8540*/  IADD3 R54, R16, 0x30, RZ ;  /* 0x0000003010367810 */ /* 0x000fc40007ffe0ff */
[----:B------:R-:W-:Y:S02]  /*8550*/  LEA R48, P1, R49, c[0x0][0x160], 0x2 ;  /* 0x0000580031307a11 */ /* 0x000fe400078210ff */
[----:B------:R-:W-:Y:S02]  /*8560*/  LEA R50, P0, R51, c[0x0][0x160], 0x2 ;  /* 0x0000580033327a11 */ /* 0x000fe400078010ff */
[----:B------:R-:W-:Y:S02]  /*8570*/  LEA.HI.X R45, R52, c[0x0][0x164], R45, 0x2, P3 ;  /* 0x00005900342d7a11 */ /* 0x000fe400018f142d */
[C---:B------:R-:W-:Y:S02]  /*8580*/  IADD3 R53, R16.reuse, 0x2c, RZ ;  /* 0x0000002c10357810 */ /* 0x040fe40007ffe0ff */
[----:B------:R-:W-:Y:S02]  /*8590*/  IADD3 R52, R16, 0x28, RZ ;  /* 0x0000002810347810 */ /* 0x000fe40007ffe0ff */
[----:B------:R-:W-:-:S02]  /*85a0*/  IADD3 R61, P2, R54, UR6, RZ ;  /* 0x00000006363d7c10 */ /* 0x000fc4000ff5e0ff */
[----:B------:R-:W-:Y:S02]  /*85b0*/  LEA.HI.X R49, R49, c[0x0][0x164], R56, 0x2, P1 ;  /* 0x0000590031317a11 */ /* 0x000fe400008f1438 */
        /* <DEDUP_REMOVED lines=60> */
[----:B------:R-:W-:Y:S02]  /*8980*/  LEA R72, P1, R73, c[0x0][0x160], 0x2 ;  /* 0x0000580049487a11 */ /* 0x000fe400078210ff */
[----:B------:R-:W-:-:S02]  /*8990*/  LEA.HI.X R71, R77, c[0x0][0x164], R78, 0x2, P2 ;  /* 0x000059004d477a11 */ /* 0x000fc400010f144e */
[C---:B------:R-:W-:Y:S02]  /*89a0*/  IADD3 R77, R16.reuse, 0x5c, RZ ;  /* 0x0000005c104d7810 */ /* 0x040fe40007ffe0ff */
[----:B------:R-:W-:Y:S02]  /*89b0*/  IADD3 R78, R16, 0x60, RZ ;  /* 0x00000060104e7810 */ /* 0x000fe40007ffe0ff */
[----:B------:R-:W-:Y:S02]  /*89c0*/  LEA R74, P0, R75, c[0x0][0x160], 0x2 ;  /* 0x000058004b4a7a11 */ /* 0x000fe400078010ff */
[----:B------:R-:W-:Y:S02]  /*89d0*/  LEA.HI.X R69, R76, c[0x0][0x164], R69, 0x2, P3 ;  /* 0x000059004c457a11 */ /* 0x000fe400018f1445 */
[----:B------:R-:W-:Y:S02]  /*89e0*/  LEA.HI.X R73, R73, c[0x0][0x164], R80, 0x2, P1 ;  /* 0x0000590049497a11 */ /* 0x000fe400008f1450 */
[----:B------:R-:W-:-:S02]  /*89f0*/  IADD3 R76, R16, 0x58, RZ ;  /* 0x00000058104c7810 */ /* 0x000fc40007ffe0ff */
[----:B------:R-:W-:Y:S02]  /*8a00*/  IADD3 R83, P3, R79, UR6, RZ ;  /* 0x000000064f537c10 */ /* 0x000fe4000ff7e0ff */
[----:B------:R-:W-:Y:S02]  /*8a10*/  IADD3 R85, P1, R77, UR6, RZ ;  /* 0x000000064d557c10 */ /* 0x000fe4000ff3e0ff */
[----:B------:R-:W-:Y:S02]  /*8a20*/  IADD3 R81, P2, R78, UR6, RZ ;  /* 0x000000064e517c10 */ /* 0x000fe4000ff5e0ff */
[----:B------:R-:W-:Y:S02]  /*8a30*/  LEA.HI.X R75, R75, c[0x0][0x164], R82, 0x2, P0 ;  /* 0x000059004b4b7a11 */ /* 0x000fe400000f1452 */
[----:B------:R-:W-:Y:S02]  /*8a40*/  IADD3 R87, P0, R76, UR6, RZ ;  /* 0x000000064c577c10 */ /* 0x000fe4000ff1e0ff */
[----:B------:R-:W-:Y:S01]  /*8a50*/  LEA.HI.X.SX32 R84, R79, UR7, 0x1, P3 ;  /* 0x000000074f547c11 */ /* 0x000fe200098f0eff */
[----:B------:R-:W-:Y:S01]  /*8a60*/  STG.E [R74.64], R20 ;  /* 0x000000144a007986 */ /* 0x000fe2000c10190a */
[----:B------:R-:W-:-:S02]  /*8a70*/  LEA.HI.X.SX32 R88, R77, UR7, 0x1, P1 ;  /* 0x000000074d587c11 */ /* 0x000fc400088f0eff */
[----:B------:R-:W-:Y:S01]  /*8a80*/  LEA.HI.X.SX32 R86, R78, UR7, 0x1, P2 ;  /* 0x000000074e567c11 */ /* 0x000fe200090f0eff */
[----:B------:R-:W-:Y:S01]  /*8a90*/  STG.E [R72.64], R21 ;  /* 0x0000001548007986 */ /* 0x000fe2000c10190a */
[----:B------:R-:W-:Y:S02]  /*8aa0*/  LEA R82, P3, R83, c[0x0][0x160], 0x2 ;  /* 0x0000580053527a11 */ /* 0x000fe400078610ff */
[----:B------:R-:W-:Y:S01]  /*8ab0*/  LEA R78, P1, R85, c[0x0][0x160], 0x2 ;  /* 0x00005800554e7a11 */ /* 0x000fe200078210ff */
[----:B------:R-:W-:Y:S01]  /*8ac0*/  STG.E [R70.64], R22 ;  /* 0x0000001646007986 */ /* 0x000fe2000c10190a */
[----:B------:R-:W-:Y:S02]  /*8ad0*/  LEA R80, P2, R81, c[0x0][0x160], 0x2 ;  /* 0x0000580051507a11 */ /* 0x000fe400078410ff */
[----:B------:R-:W-:Y:S01]  /*8ae0*/  LEA.HI.X.SX32 R90, R76, UR7, 0x1, P0 ;  /* 0x000000074c5a7c11 */ /* 0x000fe200080f0eff */
[----:B------:R-:W-:Y:S01]  /*8af0*/  STG.E [R68.64], R23 ;  /* 0x0000001744007986 */ /* 0x000fe2000c10190a */
[----:B------:R-:W-:-:S02]  /*8b00*/  LEA R76, P0, R87, c[0x0][0x160], 0x2 ;  /* 0x00005800574c7a11 */ /* 0x000fc400078010ff */
[----:B------:R-:W-:Y:S02]  /*8b10*/  LEA.HI.X R83, R83, c[0x0][0x164], R84, 0x2, P3 ;  /* 0x0000590053537a11 */ /* 0x000fe400018f1454 */
[----:B------:R-:W-:Y:S02]  /*8b20*/  LEA.HI.X R79, R85, c[0x0][0x164], R88, 0x2, P1 ;  /* 0x00005900554f7a11 */ /* 0x000fe400008f1458 */
[----:B------:R-:W-:Y:S02]  /*8b30*/  LEA.HI.X R81, R81, c[0x0][0x164], R86, 0x2, P2 ;  /* 0x0000590051517a11 */ /* 0x000fe400010f1456 */
[C---:B------:R-:W-:Y:S02]  /*8b40*/  IADD3 R84, R16.reuse, 0x68, RZ ;  /* 0x0000006810547810 */ /* 0x040fe40007ffe0ff */
[C---:B------:R-:W-:Y:S02]  /*8b50*/  IADD3 R85, R16.reuse, 0x6c, RZ ;  /* 0x0000006c10557810 */ /* 0x040fe40007ffe0ff */
[----:B------:R-:W-:-:S02]  /*8b60*/  IADD3 R86, R16, 0x70, RZ ;  /* 0x0000007010567810 */ /* 0x000fc40007ffe0ff */
[----:B------:R-:W-:Y:S02]  /*8b70*/  LEA.HI.X R77, R87, c[0x0][0x164], R90, 0x2, P0 ;  /* 0x00005900574d7a11 */ /* 0x000fe400000f145a */
[----:B------:R-:W-:Y:S02]  /*8b80*/  IADD3 R16, R16, 0x74, RZ ;  /* 0x0000007410107810 */ /* 0x000fe40007ffe0ff */
        /* <DEDUP_REMOVED lines=13> */
[----:B------:R-:W-:-:S02]  /*8c60*/  LEA.HI.X.SX32 R16, R16, UR7, 0x1, P3 ;  /* 0x0000000710107c11 */ /* 0x000fc400098f0eff */
        /* <DEDUP_REMOVED lines=11> */
.L_x_20381:
        /* <DEDUP_REMOVED lines=14> */
.L_x_24034:


//--------------------- .text._ZN4vllm25paged_attention_v1_kernelIffLi112ELi32ELi128ELNS_18Fp8KVCacheDataTypeE0ELb0EEEvPT_PKS2_PKT0_S8_ifPKiSA_iPKfiiiSC_SC_iiiii --------------------------
	.section	.text._ZN4vllm25paged_attention_v1_kernelIffLi112ELi32ELi128ELNS_18Fp8KVCacheDataTypeE0ELb0EEEvPT_PKS2_PKT0_S8_ifPKiSA_iPKfiiiSC_SC_iiiii,"ax",@progbits
	.sectioninfo	@"SHI_REGISTERS=168"
	.align	128
        .global         _ZN4vllm25paged_attention_v1_kernelIffLi112ELi32ELi128ELNS_18Fp8KVCacheDataTypeE0ELb0EEEvPT_PKS2_PKT0_S8_ifPKiSA_iPKfiiiSC_SC_iiiii
        .type           _ZN4vllm25paged_attention_v1_kernelIffLi112ELi32ELi128ELNS_18Fp8KVCacheDataTypeE0ELb0EEEvPT_PKS2_PKT0_S8_ifPKiSA_iPKfiiiSC_SC_iiiii,@function
        .size           _ZN4vllm25paged_attention_v1_kernelIffLi112ELi32ELi128ELNS_18Fp8KVCacheDataTypeE0ELb0EEEvPT_PKS2_PKT0_S8_ifPKiSA_iPKfiiiSC_SC_iiiii,(.L_x_24035 - _ZN4vllm25paged_attention_v1_kernelIffLi112ELi32ELi128ELNS_18Fp8KVCacheDataTypeE0ELb0EEEvPT_PKS2_PKT0_S8_ifPKiSA_iPKfiiiSC_SC_iiiii)
        .other          _ZN4vllm25paged_attention_v1_kernelIffLi112ELi32ELi128ELNS_18Fp8KVCacheDataTypeE0ELb0EEEvPT_PKS2_PKT0_S8_ifPKiSA_iPKfiiiSC_SC_iiiii,@"STO_CUDA_ENTRY STV_DEFAULT"
_ZN4vllm25paged_attention_v1_kernelIffLi112ELi32ELi128ELNS_18Fp8KVCacheDataTypeE0ELb0EEEvPT_PKS2_PKT0_S8_ifPKiSA_iPKfiiiSC_SC_iiiii:
.text._ZN4vllm25paged_attention_v1_kernelIffLi112ELi32ELi128ELNS_18Fp8KVCacheDataTypeE0ELb0EEEvPT_PKS2_PKT0_S8_ifPKiSA_iPKfiiiSC_SC_iiiii:
        /* <DEDUP_REMOVED lines=96> */
.L_x_20386:
        /* <DEDUP_REMOVED lines=11> */
.L_x_20385:
[----:B------:R-:W-:Y:S05]  /*06b0*/  BSYNC B1 ;  /* 0x0000000000017941 */ /* 0x000fea0003800000 */
.L_x_20384:
        /* <DEDUP_REMOVED lines=8> */
.L_x_20387:
        /* <DEDUP_REMOVED lines=17> */
.L_x_20383:
[----:B------:R-:W-:Y:S05]  /*0850*/  BSYNC B0 ;  /* 0x0000000000007941 */ /* 0x000fea0003800000 */
.L_x_20382:
        /* <DEDUP_REMOVED lines=46> */
.L_x_20391:
        /* <DEDUP_REMOVED lines=16> */
[----:B------:R-:W5:Y:S04]  /*0c40*/  LDG.E.128.CONSTANT R120, [R162.64+0x800] ;  /* 0x0008000aa2787981 */ /* 0x000f68000c1e9d00 */
[----:B------:R-:W5:Y:S04]  /*0c50*/  LDG.E.128.CONSTANT R116, [R162.64+0xa00] ;  /* 0x000a000aa2747981 */ /* 0x000f68000c1e9d00 */
[----:B------:R-:W5:Y:S01]  /*0c60*/  LDG.E.128.CONSTANT R124, [R162.64+0xc00] ;  /* 0x000c000aa27c7981 */ /* 0x000f62000c1e9d00 */
[----:B--2---:R-:W-:-:S02]  /*0c70*/  FMUL.FTZ R145, R108, R128 ;  /* 0x000000806c917220 */ /* 0x004fc40000410000 */
[----:B------:R-:W-:Y:S02]  /*0c80*/  FMUL.FTZ R128, R109, R129 ;  /* 0x000000816d807220 */ /* 0x000fe40000410000 */
[----:B0--3--:R-:W-:Y:S02]  /*0c90*/  FFMA.FTZ R145, R112, R132, R145 ;  /* 0x0000008470917223 */ /* 0x009fe40000010091 */
[----:B------:R-:W-:Y:S02]  /*0ca0*/  FMUL.FTZ R129, R110, R130 ;  /* 0x000000826e817220 */ /* 0x000fe40000410000 */
[----:B----4-:R-:W-:Y:S02]  /*0cb0*/  FFMA.FTZ R145, R104, R136, R145 ;  /* 0x0000008868917223 */ /* 0x010fe40000010091 */
[----:B------:R-:W-:Y:S02]  /*0cc0*/  FMUL.FTZ R130, R111, R131 ;  /* 0x000000836f827220 */ /* 0x000fe40000410000 */
[----:B-----5:R-:W-:-:S02]  /*0cd0*/  FFMA.FTZ R145, R100, R140, R145 ;  /* 0x0000008c64917223 */ /* 0x020fc40000010091 */
[----:B------:R-:W-:Y:S02]  /*0ce0*/  FFMA.FTZ R128, R113, R133, R128 ;  /* 0x0000008571807223 */ /* 0x000fe40000010080 */
[----:B------:R-:W-:Y:S02]  /*0cf0*/  FFMA.FTZ R129, R114, R134, R129 ;  /* 0x0000008672817223 */ /* 0x000fe40000010081 */
[----:B------:R-:W-:Y:S02]  /*0d00*/  FFMA.FTZ R130, R115, R135, R130 ;  /* 0x0000008773827223 */ /* 0x000fe40000010082 */
[----:B------:R-:W2:Y:S01]  /*0d10*/  LDG.E.128.CONSTANT R132, [R162.64+0xe00] ;  /* 0x000e000aa2847981 */ /* 0x000ea2000c1e9d00 */
[----:B------:R-:W-:Y:S02]  /*0d20*/  FFMA.FTZ R145, R96, R120, R145 ;  /* 0x0000007860917223 */ /* 0x000fe40000010091 */
[----:B------:R-:W-:Y:S02]  /*0d30*/  FFMA.FTZ R128, R105, R137, R128 ;  /* 0x0000008969807223 */ /* 0x000fe40000010080 */
[----:B------:R-:W-:-:S02]  /*0d40*/  FFMA.FTZ R129, R106, R138, R129 ;  /* 0x0000008a6a817223 */ /* 0x000fc40000010081 */
[----:B------:R-:W-:Y:S02]  /*0d50*/  FFMA.FTZ R130, R107, R139, R130 ;  /* 0x0000008b6b827223 */ /* 0x000fe40000010082 */
[----:B------:R-:W3:Y:S01]  /*0d60*/  LDG.E.128.CONSTANT R136, [R162.64+0x1000] ;  /* 0x0010000aa2887981 */ /* 0x000ee2000c1e9d00 */
[----:B------:R-:W-:Y:S02]  /*0d70*/  FFMA.FTZ R145, R92, R116, R145 ;  /* 0x000000745c917223 */ /* 0x000fe40000010091 */
[----:B------:R-:W-:Y:S02]  /*0d80*/  FFMA.FTZ R128, R101, R141, R128 ;  /* 0x0000008d65807223 */ /* 0x000fe40000010080 */
        /* <DEDUP_REMOVED lines=9> */
[----:B------:R-:W-:Y:S02]  /*0e20*/  FFMA.FTZ R128, R93, R117, R128 ;  /* 0x000000755d807223 */ /* 0x000fe40000010080 */
[----:B------:R-:W-:-:S02]  /*0e30*/  FFMA.FTZ R129, R94, R118, R129 ;  /* 0x000000765e817223 */ /* 0x000fc40000010081 */
[----:B------:R-:W-:Y:S02]  /*0e40*/  FFMA.FTZ R148, R95, R119, R130 ;  /* 0x000000775f947223 */ /* 0x000fe40000010082 */
[----:B------:R-:W5:Y:S01]  /*0e50*/  LDG.E.128.CONSTANT R116, [R162.64+0x1800] ;  /* 0x0018000aa2747981 */ /* 0x000f62000c1e9d00 */
[----:B------:R-:W-:Y:S02]  /*0e60*/  FFMA.FTZ R124, R89, R125, R128 ;  /* 0x0000007d597c7223 */ /* 0x000fe40000010080 */
[----:B------:R-:W-:Y:S02]  /*0e70*/  FFMA.FTZ R125, R90, R126, R129 ;  /* 0x0000007e5a7d7223 */ /* 0x000fe40000010081 */
[----:B------:R-:W5:Y:S01]  /*0e80*/  LDG.E.128.CONSTANT R128, [R162.64+0x1a00] ;  /* 0x001a000aa2807981 */ /* 0x000f62000c1e9d00 */
[----:B------:R-:W-:Y:S02]  /*0e90*/  FFMA.FTZ R148, R91, R127, R148 ;  /* 0x0000007f5b947223 */ /* 0x000fe40000010094 */
[----:B--2---:R-:W-:-:S02]  /*0ea0*/  FFMA.FTZ R149, R84, R132, R149 ;  /* 0x0000008454957223 */ /* 0x004fc40000010095 */
[----:B------:R-:W-:Y:S02]  /*0eb0*/  FFMA.FTZ R124, R85, R133, R124 ;  /* 0x00000085557c7223 */ /* 0x000fe4000001007c */
[----:B------:R-:W-:Y:S02]  /*0ec0*/  FFMA.FTZ R125, R86, R134, R125 ;  /* 0x00000086567d7223 */ /* 0x000fe4000001007d */
[----:B---3--:R-:W-:Y:S02]  /*0ed0*/  FFMA.FTZ R149, R80, R136, R149 ;  /* 0x0000008850957223 */ /* 0x008fe40000010095 */
[----:B------:R-:W-:Y:S02]  /*0ee0*/  FFMA.FTZ R124, R81, R137, R124 ;  /* 0x00000089517c7223 */ /* 0x000fe4000001007c */
[----:B------:R-:W-:Y:S02]  /*0ef0*/  FFMA.FTZ R125, R82, R138, R125 ;  /* 0x0000008a527d7223 */ /* 0x000fe4000001007d */
[----:B------:R-:W-:-:S02]  /*0f00*/  FFMA.FTZ R148, R87, R135, R148 ;  /* 0x0000008757947223 */ /* 0x000fc40000010094 */
[----:B------:R-:W2:Y:S01]  /*0f10*/  LDG.E.128.CONSTANT R132, [R162.64+0x2400] ;  /* 0x0024000aa2847981 */ /* 0x000ea2000c1e9d00 */
[----:B----4-:R-:W-:Y:S02]  /*0f20*/  FFMA.FTZ R149, R76, R140, R149 ;  /* 0x0000008c4c957223 */ /* 0x010fe40000010095 */
[----:B------:R-:W-:Y:S02]  /*0f30*/  FFMA.FTZ R124, R77, R141, R124 ;  /* 0x0000008d4d7c7223 */ /* 0x000fe4000001007c */
[----:B------:R-:W-:Y:S02]  /*0f40*/  FFMA.FTZ R125, R78, R142, R125 ;  /* 0x0000008e4e7d7223 */ /* 0x000fe4000001007d */
[----:B-----5:R-:W-:Y:S02]  /*0f50*/  FFMA.FTZ R149, R72, R144, R149 ;  /* 0x0000009048957223 */ /* 0x020fe40000010095 */
[----:B------:R-:W-:Y:S02]  /*0f60*/  FFMA.FTZ R124, R73, R145, R124 ;  /* 0x00000091497c7223 */ /* 0x000fe4000001007c */
[----:B------:R-:W-:-:S02]  /*0f70*/  FFMA.FTZ R125, R74, R146, R125 ;  /* 0x000000924a7d7223 */ /* 0x000fc4000001007d */
[----:B------:R-:W-:Y:S02]  /*0f80*/  FFMA.FTZ R148, R83, R139, R148 ;  /* 0x0000008b53947223 */ /* 0x000fe40000010094 */
[----:B------:R-:W3:Y:S01]  /*0f90*/  LDG.E.128.CONSTANT R136, [R162.64+0x1c00] ;  /* 0x001c000aa2887981 */ /* 0x000ee2000c1e9d00 */
[----:B------:R-:W-:Y:S02]  /*0fa0*/  FFMA.FTZ R149, R68, R120, R149 ;  /* 0x0000007844957223 */ /* 0x000fe40000010095 */
[----:B------:R-:W-:Y:S02]  /*0fb0*/  FFMA.FTZ R120, R69, R121, R124 ;  /* 0x0000007945787223 */ /* 0x000fe4000001007c */
[----:B------:R-:W-:Y:S02]  /*0fc0*/  FFMA.FTZ R121, R70, R122, R125 ;  /* 0x0000007a46797223 */ /* 0x000fe4000001007d */
[----:B------:R-:W4:Y:S01]  /*0fd0*/  LDG.E.128.CONSTANT R124, [R162.64+0x1e00] ;  /* 0x001e000aa27c7981 */ /* 0x000f22000c1e9d00 */
[----:B------:R-:W-:-:S03]  /*0fe0*/  FFMA.FTZ R148, R79, R143, R148 ;  /* 0x0000008f4f947223 */ /* 0x000fc60000010094 */
[----:B------:R-:W5:Y:S01]  /*0ff0*/  LDG.E.128.CONSTANT R140, [R162.64+0x2000] ;  /* 0x0020000aa28c7981 */ /* 0x000f62000c1e9d00 */
[----:B------:R-:W-:-:S03]  /*1000*/  FFMA.FTZ R148, R75, R147, R148 ;  /* 0x000000934b947223 */ /* 0x000fc60000010094 */
[----:B------:R-:W2:Y:S01]  /*1010*/  LDG.E.128.CONSTANT R144, [R162.64+0x2200] ;  /* 0x0022000aa2907981 */ /* 0x000ea2000c1e9d00 */
[----:B------:R-:W-:Y:S02]  /*1020*/  FFMA.FTZ R148, R71, R123, R148 ;  /* 0x0000007b47947223 */ /* 0x000fe40000010094 */
        /* <DEDUP_REMOVED lines=8> */
[----:B------:R-:W2:Y:S01]  /*10b0*/  LDG.E.128.CONSTANT R120, [R162.64+0x2800] ;  /* 0x0028000aa2787981 */ /* 0x000ea2000c1e9d00 */
[----:B------:R-:W-:Y:S02]  /*10c0*/  FFMA.FTZ R148, R63, R131, R148 ;  /* 0x000000833f947223 */ /* 0x000fe40000010094 */
[----:B---3--:R-:W-:Y:S02]  /*10d0*/  FFMA.FTZ R149, R56, R136, R149 ;  /* 0x0000008838957223 */ /* 0x008fe40000010095 */
        /* <DEDUP_REMOVED lines=8> */
[----:B------:R-:W-:Y:S02]  /*1160*/  FFMA.FTZ R129, R50, R142, R129 ;  /* 0x0000008e32817223 */ /* 0x000fe40000010081 */
[----:B------:R-:W-:Y:S02]  /*1170*/  FFMA.FTZ R148, R55, R127, R148 ;  /* 0x0000007f37947223 */ /* 0x000fe40000010094 */
[----:B--2---:R-:W-:Y:S01]  /*1180*/  FFMA.FTZ R149, R44, R144, R149 ;  /* 0x000000902c957223 */ /* 0x004fe20000010095 */
[----:B------:R-:W2:Y:S01]  /*1190*/  LDG.E.128.CONSTANT R124, [R162.64+0x2a00] ;  /* 0x002a000aa27c7981 */ /* 0x000ea2000c1e9d00 */
[----:B------:R-:W-:Y:S02]  /*11a0*/  FFMA.FTZ R128, R45, R145, R128 ;  /* 0x000000912d807223 */ /* 0x000fe40000010080 */
[----:B------:R-:W-:Y:S02]  /*11b0*/  FFMA.FTZ R129, R46, R146, R129 ;  /* 0x000000922e817223 */ /* 0x000fe40000010081 */
[----:B------:R-:W-:-:S02]  /*11c0*/  FFMA.FTZ R148, R51, R143, R148 ;  /* 0x0000008f33947223 */ /* 0x000fc40000010094 */
[----:B------:R-:W-:Y:S01]  /*11d0*/  FFMA.FTZ R149, R40, R132, R149 ;  /* 0x0000008428957223 */ /* 0x000fe20000010095 */
[----:B------:R-:W3:Y:S01]  /*11e0*/  LDG.E.128.CONSTANT R140, [R162.64+0x3200] ;  /* 0x0032000aa28c7981 */ /* 0x000ee2000c1e9d00 */
[----:B------:R-:W-:Y:S02]  /*11f0*/  FFMA.FTZ R132, R41, R133, R128 ;  /* 0x0000008529847223 */ /* 0x000fe40000010080 */
[----:B------:R-:W-:Y:S02]  /*1200*/  FFMA.FTZ R148, R47, R147, R148 ;  /* 0x000000932f947223 */ /* 0x000fe40000010094 */
[----:B------:R-:W-:Y:S01]  /*1210*/  FFMA.FTZ R137, R42, R134, R129 ;  /* 0x000000862a897223 */ /* 0x000fe20000010081 */
[----:B------:R-:W4:Y:S01]  /*1220*/  LDG.E.128.CONSTANT R144, [R162.64+0x3400] ;  /* 0x0034000aa2907981 */ /* 0x000f22000c1e9d00 */
[----:B------:R-:W-:-:S03]  /*1230*/  FFMA.FTZ R149, R36, R116, R149 ;  /* 0x0000007424957223 */ /* 0x000fc60000010095 */
[----:B------:R-:W5:Y:S01]  /*1240*/  LDG.E.128.CONSTANT R128, [R162.64+0x2c00] ;  /* 0x002c000aa2807981 */ /* 0x000f62000c1e9d00 */
[----:B------:R-:W-:Y:S02]  /*1250*/  FFMA.FTZ R164, R43, R135, R148 ;  /* 0x000000872ba47223 */ /* 0x000fe40000010094 */
[----:B------:R-:W-:Y:S02]  /*1260*/  FFMA.FTZ R116, R37, R117, R132 ;  /* 0x0000007525747223 */ /* 0x000fe40000010084 */
[----:B------:R-:W3:Y:S01]  /*1270*/  LDG.E.128.CONSTANT R132, [R162.64+0x2e00] ;  /* 0x002e000aa2847981 */ /* 0x000ee2000c1e9d00 */
[----:B------:R-:W-:-:S03]  /*1280*/  FFMA.FTZ R117, R38, R118, R137 ;  /* 0x0000007626757223 */ /* 0x000fc60000010089 */
[----:B------:R-:W4:Y:S01]  /*1290*/  LDG.E.128.CONSTANT R136, [R162.64+0x3000] ;  /* 0x0030000aa2887981 */ /* 0x000f22000c1e9d00 */
[----:B------:R-:W-:-:S03]  /*12a0*/  FFMA.FTZ R165, R32, R120, R149 ;  /* 0x0000007820a57223 */ /* 0x000fc60000010095 */
[----:B------:R-:W4:Y:S01]  /*12b0*/  LDG.E.128.CONSTANT R148, [R162.64+0x3600] ;  /* 0x0036000aa2947981 */ /* 0x000f22000c1e9d00 */
[----:B------:R-:W-:Y:S02]  /*12c0*/  FFMA.FTZ R116, R33, R121, R116 ;  /* 0x0000007921747223 */ /* 0x000fe40000010074 */
[----:B------:R-:W-:Y:S02]  /*12d0*/  FFMA.FTZ R164, R39, R119, R164 ;  /* 0x0000007727a47223 */ /* 0x000fe400000100a4 */
[----:B------:R-:W-:Y:S02]  /*12e0*/  FFMA.FTZ R117, R34, R122, R117 ;  /* 0x0000007a22757223 */ /* 0x000fe40000010075 */
[----:B------:R-:W-:Y:S02]  /*12f0*/  FFMA.FTZ R164, R35, R123, R164 ;  /* 0x0000007b23a47223 */ /* 0x000fe400000100a4 */
[----:B--2---:R-:W-:Y:S02]  /*1300*/  FFMA.FTZ R165, R28, R124, R165 ;  /* 0x0000007c1ca57223 */ /* 0x004fe400000100a5 */
[----:B------:R-:W-:-:S02]  /*1310*/  FFMA.FTZ R116, R29, R125, R116 ;  /* 0x0000007d1d747223 */ /* 0x000fc40000010074 */
[----:B------:R-:W-:Y:S02]  /*1320*/  FFMA.FTZ R117, R30, R126, R117 ;  /* 0x0000007e1e757223 */ /* 0x000fe40000010075 */
[----:B------:R-:W-:Y:S02]  /*1330*/  FFMA.FTZ R164, R31, R127, R164 ;  /* 0x0000007f1fa47223 */ /* 0x000fe400000100a4 */
[----:B-----5:R-:W-:Y:S02]  /*1340*/  FFMA.FTZ R165, R24, R128, R165 ;  /* 0x0000008018a57223 */ /* 0x020fe400000100a5 */
[----:B------:R-:W-:Y:S02]  /*1350*/  FFMA.FTZ R116, R25, R129, R116 ;  /* 0x0000008119747223 */ /* 0x000fe40000010074 */
[----:B------:R-:W-:Y:S02]  /*1360*/  FFMA.FTZ R117, R26, R130, R117 ;  /* 0x000000821a757223 */ /* 0x000fe40000010075 */
[----:B---3--:R-:W-:-:S02]  /*1370*/  FFMA.FTZ R165, R20, R132, R165 ;  /* 0x0000008414a57223 */ /* 0x008fc400000100a5 */
[----:B------:R-:W-:Y:S02]  /*1380*/  FFMA.FTZ R116, R21, R133, R116 ;  /* 0x0000008515747223 */ /* 0x000fe40000010074 */
[----:B------:R-:W-:Y:S02]  /*1390*/  FFMA.FTZ R164, R27, R131, R164 ;  /* 0x000000831ba47223 */ /* 0x000fe400000100a4 */
[----:B------:R-:W-:Y:S02]  /*13a0*/  FFMA.FTZ R117, R22, R134, R117 ;  /* 0x0000008616757223 */ /* 0x000fe40000010075 */
[----:B----4-:R-:W-:Y:S02]  /*13b0*/  FFMA.FTZ R165, R16, R136, R165 ;  /* 0x0000008810a57223 */ /* 0x010fe400000100a5 */
        /* <DEDUP_REMOVED lines=15> */
[----:B------:R-:W-:Y:S02]  /*14b0*/  FADD.FTZ R148, R148, R149 ;  /* 0x0000009594947221 */ /* 0x000fe40000010000 */
        /* <DEDUP_REMOVED lines=13> */
.L_x_20390:
[----:B-1234-:R-:W-:Y:S01]  /*1590*/  IADD3 R149, -R158, 0x1, RZ ;  /* 0x000000019e957810 */ /* 0x01efe20007ffe1ff */
[----:B------:R-:W-:Y:S02]  /*15a0*/  IMAD.MOV.U32 R154, RZ, RZ, -0x800001 ;  /* 0xff7fffffff9a7424 */ /* 0x000fe400078e00ff */
[----:B------:R-:W-:-:S05]  /*15b0*/  IMAD.MOV.U32 R148, RZ, RZ, R157 ;  /* 0x000000ffff947224 */ /* 0x000fca00078e009d */
.L_x_20392:
[----:B------:R-:W-:-:S04]  /*15c0*/  IADD3 R116, P0, R155, R148, RZ ;  /* 0x000000949b747210 */ /* 0x000fc80007f1e0ff */
[----:B0-----:R-:W-:Y:S02]  /*15d0*/  LEA.HI.X.SX32 R117, R148, R3, 0x1, P0 ;  /* 0x0000000394757211 */ /* 0x001fe400000f0eff */
        /* <DEDUP_REMOVED lines=24> */
[----:B------:R-:W2:Y:S01]  /*1760*/  LDG.E.128.CONSTANT R120, [R162.64+0xc00] ;  /* 0x000c000aa2787981 */ /* 0x000ea2000c1e9d00 */
[----:B------:R-:W-:-:S02]  /*1770*/  FFMA.FTZ R129, R112, R116, R129 ;  /* 0x0000007470817223 */ /* 0x000fc40000010081 */
[----:B------:R-:W-:Y:S02]  /*1780*/  FFMA.FTZ R144, R113, R117, R144 ;  /* 0x0000007571907223 */ /* 0x000fe40000010090 */
[----:B------:R-:W3:Y:S01]  /*1790*/  LDG.E.128.CONSTANT R116, [R162.64+0xe00] ;  /* 0x000e000aa2747981 */ /* 0x000ee2000c1e9d00 */
[----:B----4-:R-:W-:Y:S02]  /*17a0*/  FFMA.FTZ R147, R104, R124, R129 ;  /* 0x0000007c68937223 */ /* 0x010fe40000010081 */
[----:B------:R-:W-:Y:S01]  /*17b0*/  FFMA.FTZ R144, R105, R125, R144 ;  /* 0x0000007d69907223 */ /* 0x000fe20000010090 */
[----:B------:R-:W4:Y:S01]  /*17c0*/  LDG.E.128.CONSTANT R128, [R162.64+0x1000] ;  /* 0x0010000aa2807981 */ /* 0x000f22000c1e9d00 */
[----:B------:R-:W-:Y:S02]  /*17d0*/  FFMA.FTZ R145, R106, R126, R145 ;  /* 0x0000007e6a917223 */ /* 0x000fe40000010091 */
[----:B------:R-:W-:Y:S02]  /*17e0*/  FFMA.FTZ R146, R107, R127, R146 ;  /* 0x0000007f6b927223 */ /* 0x000fe40000010092 */
[----:B-----5:R-:W-:Y:S01]  /*17f0*/  FFMA.FTZ R147, R100, R132, R147 ;  /* 0x0000008464937223 */ /* 0x020fe20000010093 */
        /* <DEDUP_REMOVED lines=9> */
[----:B------:R-:W5:Y:S01]  /*1890*/  LDG.E.128.CONSTANT R136, [R162.64+0x1200] ;  /* 0x0012000aa2887981 */ /* 0x000f62000c1e9d00 */
[----:B------:R-:W-:Y:S02]  /*18a0*/  FFMA.FTZ R147, R92, R140, R147 ;  /* 0x0000008c5c937223 */ /* 0x000fe40000010093 */
        /* <DEDUP_REMOVED lines=24> */
[----:B------:R-:W-:Y:S02]  /*1a30*/  FFMA.FTZ R147, R72, R140, R147 ;  /* 0x0000008c48937223 */ /* 0x000fe40000010093 */
[----:B------:R-:W-:Y:S02]  /*1a40*/  FFMA.FTZ R144, R73, R141, R144 ;  /* 0x0000008d49907223 */ /* 0x000fe40000010090 */
[----:B------:R-:W-:-:S02]  /*1a50*/  FFMA.FTZ R145, R74, R142, R145 ;  /* 0x0000008e4a917223 */ /* 0x000fc40000010091 */
[----:B------:R-:W-:Y:S02]  /*1a60*/  FFMA.FTZ R146, R75, R143, R146 ;  /* 0x0000008f4b927223 */ /* 0x000fe40000010092 */
[----:B------:R-:W-:Y:S01]  /*1a70*/  FFMA.FTZ R147, R68, R124, R147 ;  /* 0x0000007c44937223 */ /* 0x000fe20000010093 */
[----:B------:R-:W4:Y:S01]  /*1a80*/  LDG.E.128.CONSTANT R140, [R162.64+0x2000] ;  /* 0x0020000aa28c7981 */ /* 0x000f22000c1e9d00 */
        /* <DEDUP_REMOVED lines=18> */
[----:B------:R-:W3:Y:S01]  /*1bb0*/  LDG.E.128.CONSTANT R132, [R162.64+0x3000] ;  /* 0x0030000aa2847981 */ /* 0x000ee2000c1e9d00 */
[----:B-----5:R-:W-:-:S02]  /*1bc0*/  FFMA.FTZ R147, R52, R136, R147 ;  /* 0x0000008834937223 */ /* 0x020fc40000010093 */
[----:B------:R-:W-:Y:S02]  /*1bd0*/  FFMA.FTZ R144, R53, R137, R144 ;  /* 0x0000008935907223 */ /* 0x000fe40000010090 */
[----:B------:R-:W-:Y:S02]  /*1be0*/  FFMA.FTZ R145, R54, R138, R145 ;  /* 0x0000008a36917223 */ /* 0x000fe40000010091 */
[----:B------:R-:W-:Y:S02]  /*1bf0*/  FFMA.FTZ R146, R55, R139, R146 ;  /* 0x0000008b37927223 */ /* 0x000fe40000010092 */
[----:B------:R-:W5:Y:S01]  /*1c00*/  LDG.E.128.CONSTANT R136, [R162.64+0x3200] ;  /* 0x0032000aa2887981 */ /* 0x000f62000c1e9d00 */
[----:B----4-:R-:W-:Y:S02]  /*1c10*/  FFMA.FTZ R147, R48, R140, R147 ;  /* 0x0000008c30937223 */ /* 0x010fe40000010093 */
[----:B------:R-:W-:Y:S02]  /*1c20*/  FFMA.FTZ R144, R49, R141, R144 ;  /* 0x0000008d31907223 */ /* 0x000fe40000010090 */
[----:B------:R-:W-:-:S02]  /*1c30*/  FFMA.FTZ R145, R50, R142, R145 ;  /* 0x0000008e32917223 */ /* 0x000fc40000010091 */
[----:B------:R-:W-:Y:S02]  /*1c40*/  FFMA.FTZ R146, R51, R143, R146 ;  /* 0x0000008f33927223 */ /* 0x000fe40000010092 */
[----:B------:R-:W4:Y:S01]  /*1c50*/  LDG.E.128.CONSTANT R140, [R162.64+0x3400] ;  /* 0x0034000aa28c7981 */ /* 0x000f22000c1e9d00 */
[----:B--2---:R-:W-:Y:S02]  /*1c60*/  FFMA.FTZ R147, R44, R120, R147 ;  /* 0x000000782c937223 */ /* 0x004fe40000010093 */
        /* <DEDUP_REMOVED lines=8> */
[----:B------:R-:W4:Y:S01]  /*1cf0*/  LDG.E.128.CONSTANT R124, [R162.64+0x2c00] ;  /* 0x002c000aa27c7981 */ /* 0x000f22000c1e9d00 */
[----:B------:R-:W-:Y:S02]  /*1d00*/  FFMA.FTZ R147, R36, R128, R147 ;  /* 0x0000008024937223 */ /* 0x000fe40000010093 */
[----:B------:R-:W-:Y:S02]  /*1d10*/  FFMA.FTZ R144, R37, R129, R144 ;  /* 0x0000008125907223 */ /* 0x000fe40000010090 */
[----:B------:R-:W-:-:S02]  /*1d20*/  FFMA.FTZ R145, R38, R130, R145 ;  /* 0x0000008226917223 */ /* 0x000fc40000010091 */
[----:B------:R-:W-:Y:S02]  /*1d30*/  FFMA.FTZ R164, R39, R131, R146 ;  /* 0x0000008327a47223 */ /* 0x000fe40000010092 */
[----:B------:R-:W5:Y:S01]  /*1d40*/  LDG.E.128.CONSTANT R128, [R162.64+0x2e00] ;  /* 0x002e000aa2807981 */ /* 0x000f62000c1e9d00 */
[----:B---3--:R-:W-:Y:S02]  /*1d50*/  FFMA.FTZ R151, R32, R116, R147 ;  /* 0x0000007420977223 */ /* 0x008fe40000010093 */
[----:B------:R-:W-:Y:S02]  /*1d60*/  FFMA.FTZ R116, R33, R117, R144 ;  /* 0x0000007521747223 */ /* 0x000fe40000010090 */
[----:B------:R-:W-:Y:S02]  /*1d70*/  FFMA.FTZ R117, R34, R118, R145 ;  /* 0x0000007622757223 */ /* 0x000fe40000010091 */
[----:B------:R-:W3:Y:S01]  /*1d80*/  LDG.E.128.CONSTANT R144, [R162.64+0x3600] ;  /* 0x0036000aa2907981 */ /* 0x000ee2000c1e9d00 */
[----:B------:R-:W-:-:S02]  /*1d90*/  FFMA.FTZ R164, R35, R119, R164 ;  /* 0x0000007723a47223 */ /* 0x000fc400000100a4 */
[----:B------:R-:W-:-:S05]  /*1da0*/  IMAD R118, R148, 0x20, R156 ;  /* 0x0000002094767824 */ /* 0x000fca00078e029c */
[----:B------:R-:W-:Y:S02]  /*1db0*/  ISETP.GE.AND P0, PT, R118, R158, PT ;  /* 0x0000009e7600720c */ /* 0x000fe40003f06270 */
[----:B------:R-:W-:-:S04]  /*1dc0*/  IADD3 R148, R148, 0x4, RZ ;  /* 0x0000000494947810 */ /* 0x000fc80007ffe0ff */
[----:B------:R-:W-:Y:S01]  /*1dd0*/  ISETP.GE.AND P1, PT, R148, R2, PT ;  /* 0x000000029400720c */ /* 0x000fe20003f26270 */
[----:B--2---:R-:W-:Y:S02]  /*1de0*/  FFMA.FTZ R116, R29, R121, R116 ;  /* 0x000000791d747223 */ /* 0x004fe40000010074 */
[----:B------:R-:W-:Y:S02]  /*1df0*/  FFMA.FTZ R151, R28, R120, R151 ;  /* 0x000000781c977223 */ /* 0x000fe40000010097 */
[----:B------:R-:W-:Y:S02]  /*1e00*/  FFMA.FTZ R117, R30, R122, R117 ;  /* 0x0000007a1e757223 */ /* 0x000fe40000010075 */
[----:B----4-:R-:W-:Y:S02]  /*1e10*/  FFMA.FTZ R116, R25, R125, R116 ;  /* 0x0000007d19747223 */ /* 0x010fe40000010074 */
        /* <DEDUP_REMOVED lines=17> */
[----:B---3--:R-:W-:Y:S02]  /*1f30*/  FFMA.FTZ R145, R5, R145, R116 ;  /* 0x0000009105917223 */ /* 0x008fe40000010074 */
[----:B------:R-:W-:Y:S02]  /*1f40*/  IMAD.IADD R116, R149, 0x1, R118 ;  /* 0x0000000195747824 */ /* 0x000fe400078e0276 */
[----:B------:R-:W-:-:S02]  /*1f50*/  FFMA.FTZ R164, R15, R139, R164 ;  /* 0x0000008b0fa47223 */ /* 0x000fc400000100a4 */
[----:B------:R-:W-:Y:S02]  /*1f60*/  FFMA.FTZ R117, R10, R142, R117 ;  /* 0x0000008e0a757223 */ /* 0x000fe40000010075 */
[----:B------:R-:W-:Y:S01]  /*1f70*/  FFMA.FTZ R144, R4, R144, R151 ;  /* 0x0000009004907223 */ /* 0x000fe20000010097 */
[----:B------:R-:W0:Y:S01]  /*1f80*/  I2F R116, R116 ;  /* 0x0000007400747306 */ /* 0x000e220000201400 */
[----:B------:R-:W-:Y:S02]  /*1f90*/  FFMA.FTZ R164, R11, R143, R164 ;  /* 0x0000008f0ba47223 */ /* 0x000fe400000100a4 */
[----:B------:R-:W-:Y:S02]  /*1fa0*/  FFMA.FTZ R117, R6, R146, R117 ;  /* 0x0000009206757223 */ /* 0x000fe40000010075 */
[----:B------:R-:W-:Y:S02]  /*1fb0*/  FADD.FTZ R144, R144, R145 ;  /* 0x0000009190907221 */ /* 0x000fe40000010000 */
[----:B------:R-:W-:-:S02]  /*1fc0*/  FFMA.FTZ R147, R7, R147, R164 ;  /* 0x0000009307937223 */ /* 0x000fc400000100a4 */
        /* <DEDUP_REMOVED lines=8> */
.L_x_20389:
[----:B------:R-:W-:Y:S05]  /*2050*/  BSYNC B0 ;  /* 0x0000000000007941 */ /* 0x000fea0003800000 */
.L_x_20388:
        /* <DEDUP_REMOVED lines=42> */
.L_x_20397:
        /* <DEDUP_REMOVED lines=11> */
.L_x_20396:
[----:B------:R-:W-:Y:S05]  /*23b0*/  BSYNC B1 ;  /* 0x0000000000017941 */ /* 0x000fea0003800000 */
.L_x_20395:
        /* <DEDUP_REMOVED lines=10> */
.L_x_20400:
        /* <DEDUP_REMOVED lines=100> */
.L_x_20399:
[----:B------:R-:W-:Y:S05]  /*2aa0*/  BSYNC B1 ;  /* 0x0000000000017941 */ /* 0x000fea0003800000 */
.L_x_20398:
        /* <DEDUP_REMOVED lines=55> */
.L_x_20402:
[----:B------:R-:W-:Y:S05]  /*2e20*/  BSYNC B1 ;  /* 0x0000000000017941 */ /* 0x000fea0003800000 */
.L_x_20401:
        /* <DEDUP_REMOVED lines=26> */
.L_x_20394:
[----:B-1----:R-:W-:Y:S05]  /*2fd0*/  BSYNC B0 ;  /* 0x0000000000007941 */ /* 0x002fea0003800000 */
.L_x_20393:
        /* <DEDUP_REMOVED lines=37> */
.L_x_20407:
        /* <DEDUP_REMOVED lines=8> */
.L_x_20406:
[----:B01----:R-:W-:Y:S05]  /*32b0*/  BSYNC B1 ;  /* 0x0000000000017941 */ /* 0x003fea0003800000 */
.L_x_20405:
        /* <DEDUP_REMOVED lines=10> */
.L_x_20410:
        /* <DEDUP_REMOVED lines=52> */
.L_x_20409:
[----:B------:R-:W-:Y:S05]  /*36a0*/  BSYNC B1 ;  /* 0x0000000000017941 */ /* 0x000fea0003800000 */
.L_x_20408:
        /* <DEDUP_REMOVED lines=31> */
.L_x_20412:
[----:B------:R-:W-:Y:S05]  /*38a0*/  BSYNC B1 ;  /* 0x0000000000017941 */ /* 0x000fea0003800000 */
.L_x_20411:
        /* <DEDUP_REMOVED lines=14> */
.L_x_20404:
[----:B------:R-:W-:Y:S05]  /*3990*/  BSYNC B0 ;  /* 0x0000000000007941 */ /* 0x000fea0003800000 */
.L_x_20403:
        /* <DEDUP_REMOVED lines=14> */
[----:B------:R-:W-:Y:S01]  /*3a80*/  IMAD.MOV.U32 R17, RZ, RZ, RZ ;  /* 0x000000ffff117224 */ /* 0x000fe200078e00ff */
[----:B------:R-:W-:Y:S01]  /*3a90*/  CS2R R14, SRZ ;  /* 0x00000000000e7805 */ /* 0x000fe2000001ff00 */
[----:B------:R-:W-:Y:S01]  /*3aa0*/  CS2R R12, SRZ ;  /* 0x00000000000c7805 */ /* 0x000fe2000001ff00 */
[----:B------:R-:W-:Y:S01]  /*3ab0*/  CS2R R10, SRZ ;  /* 0x00000000000a7805 */ /* 0x000fe2000001ff00 */
[----:B------:R-:W-:Y:S01]  /*3ac0*/  CS2R R8, SRZ ;  /* 0x0000000000087805 */ /* 0x000fe2000001ff00 */
[----:B------:R-:W-:Y:S01]  /*3ad0*/  CS2R R6, SRZ ;  /* 0x0000000000067805 */ /* 0x000fe2000001ff00 */
[----:B------:R-:W-:-:S05]  /*3ae0*/  CS2R R4, SRZ ;  /* 0x0000000000047805 */ /* 0x000fca000001ff00 */
[----:B------:R-:W-:Y:S05]  /*3af0*/  @P0 BRA `(.L_x_20414) ;  /* 0x0000288000000947 */ /* 0x000fea0003800000 */
[----:B------:R-:W-:Y:S01]  /*3b00*/  SHF.R.S32.HI R21, RZ, 0x1f, R156 ;  /* 0x0000001fff157819 */ /* 0x000fe2000001149c */
[----:B------:R-:W-:Y:S01]  /*3b10*/  IMAD R146, R0, c[0x0][0x1b0], RZ ;  /* 0x00006c0000927a24 */ /* 0x000fe200078e02ff */
[C---:B------:R-:W-:Y:S01]  /*3b20*/  IADD3 R117, P0, R16.reuse, R155, RZ ;  /* 0x0000009b10757210 */ /* 0x040fe20007f1e0ff */
[----:B------:R-:W-:Y:S01]  /*3b30*/  IMAD.MOV.U32 R113, RZ, RZ, c[0x0][0x1ac] ;  /* 0x00006b00ff717624 */ /* 0x000fe200078e00ff */
[----:B------:R-:W-:Y:S01]  /*3b40*/  LEA.HI R21, R21, R156, RZ, 0x3 ;  /* 0x0000009c15157211 */ /* 0x000fe200078f18ff */
[----:B------:R-:W-:Y:S01]  /*3b50*/  IMAD.MOV.U32 R112, RZ, RZ, RZ ;  /* 0x000000ffff707224 */ /* 0x000fe200078e00ff */
[----:B------:R-:W-:Y:S01]  /*3b60*/  LEA.HI.X.SX32 R20, R16, R3, 0x1, P0 ;  /* 0x0000000310147211 */ /* 0x000fe200000f0eff */
[----:B------:R-:W-:Y:S01]  /*3b70*/  IMAD.MOV.U32 R115, RZ, RZ, R16 ;  /* 0x000000ffff737224 */ /* 0x000fe200078e0010 */
[C---:B------:R-:W-:Y:S01]  /*3b80*/  LOP3.LUT R3, R21.reuse, 0xfffffff8, RZ, 0xc0, !PT ;  /* 0xfffffff815037812 */ /* 0x040fe200078ec0ff */
[----:B------:R-:W-:Y:S01]  /*3b90*/  IMAD.SHL.U32 R21, R21, 0x4, RZ ;  /* 0x0000000415157824 */ /* 0x000fe200078e00ff */
[----:B------:R-:W-:-:S02]  /*3ba0*/  LEA R114, P0, R117, c[0x0][0x188], 0x2 ;  /* 0x0000620075727a11 */ /* 0x000fc400078010ff */
[----:B------:R-:W-:Y:S01]  /*3bb0*/  LOP3.LUT R116, RZ, R2, RZ, 0x33, !PT ;  /* 0x00000002ff747212 */ /* 0x000fe200078e33ff */
[----:B------:R-:W-:Y:S01]  /*3bc0*/  IMAD.IADD R3, R156, 0x1, -R3 ;  /* 0x000000019c037824 */ /* 0x000fe200078e0a03 */
[----:B------:R-:W-:Y:S02]  /*3bd0*/  LOP3.LUT R144, R21, 0xffffffe0, RZ, 0xc0, !PT ;  /* 0xffffffe015907812 */ /* 0x000fe400078ec0ff */
[----:B------:R-:W-:Y:S01]  /*3be0*/  LEA.HI.X R117, R117, c[0x0][0x18c], R20, 0x2, P0 ;  /* 0x0000630075757a11 */ /* 0x000fe200000f1414 */
[----:B------:R-:W-:Y:S01]  /*3bf0*/  IMAD.SHL.U32 R21, R3, 0x4, RZ ;  /* 0x0000000403157824 */ /* 0x000fe200078e00ff */
[----:B------:R-:W-:Y:S01]  /*3c00*/  SHF.R.S32.HI R113, RZ, 0x1f, R113 ;  /* 0x0000001fff717819 */ /* 0x000fe20000011471 */
[C---:B------:R-:W-:Y:S01]  /*3c10*/  IMAD R0, R16.reuse, 0x8, R3 ;  /* 0x0000000810007824 */ /* 0x040fe200078e0203 */
[----:B------:R-:W-:Y:S01]  /*3c20*/  SHF.R.S32.HI R147, RZ, 0x1f, R146 ;  /* 0x0000001fff937819 */ /* 0x000fe20000011492 */
[----:B------:R-:W-:Y:S02]  /*3c30*/  IMAD.IADD R144, R21, 0x1, R144 ;  /* 0x0000000115907824 */ /* 0x000fe400078e0290 */
[----:B------:R-:W-:Y:S01]  /*3c40*/  IMAD R3, R16, 0x20, R21 ;  /* 0x0000002010037824 */ /* 0x000fe200078e0215 */
[----:B------:R-:W-:-:S02]  /*3c50*/  LEA R0, R0, 0x1e0, 0x4 ;  /* 0x000001e000007811 */ /* 0x000fc400078e20ff */
[C---:B------:R-:W-:Y:S02]  /*3c60*/  IADD3 R143, R144.reuse, 0x100, RZ ;  /* 0x00000100908f7810 */ /* 0x040fe40007ffe0ff */
        /* <DEDUP_REMOVED lines=26> */
.L_x_20415:
[----:B------:R-:W-:Y:S02]  /*3e10*/  IMAD.MOV.U32 R20, RZ, RZ, R114 ;  /* 0x000000ffff147224 */ /* 0x000fe400078e0072 */
[----:B------:R-:W-:-:S05]  /*3e20*/  IMAD.MOV.U32 R21, RZ, RZ, R117 ;  /* 0x000000ffff157224 */ /* 0x000fca00078e0075 */
[----:B------:R-:W3:Y:S02]  /*3e30*/  LDG.E.CONSTANT R20, [R20.64] ;  /* 0x0000000a14147981 */ /* 0x000ee4000c1e9900 */
[----:B---3--:R-:W-:Y:S01]  /*3e40*/  SHF.R.S32.HI R22, RZ, 0x1f, R20 ;  /* 0x0000001fff167819 */ /* 0x008fe20000011414 */
        /* <DEDUP_REMOVED lines=8> */
[----:B------:R0:W3:Y:S01]  /*3ed0*/  LDG.E.128.CONSTANT R56, [R22.64] ;  /* 0x0000000a16387981 */ /* 0x0000e2000c1e9d00 */
[----:B------:R-:W-:-:S03]  /*3ee0*/  IADD3 R20, P0, R143, R148, RZ ;  /* 0x000000948f147210 */ /* 0x000fc60007f1e0ff */
[----:B------:R0:W4:Y:S01]  /*3ef0*/  LDG.E.128.CONSTANT R52, [R22.64+0x200] ;  /* 0x0002000a16347981 */ /* 0x000122000c1e9d00 */
[----:B------:R-:W-:Y:S02]  /*3f00*/  LEA R48, P1, R20, c[0x0][0x178], 0x2 ;  /* 0x00005e0014307a11 */ /* 0x000fe400078210ff */
[----:B------:R-:W-:-:S04]  /*3f10*/  LEA.HI.X.SX32 R21, R143, R145, 0x1, P0 ;  /* 0x000000918f157211 */ /* 0x000fc800000f0eff */
[----:B------:R-:W-:-:S06]  /*3f20*/  LEA.HI.X R49, R20, c[0x0][0x17c], R21, 0x2, P1 ;  /* 0x00005f0014317a11 */ /* 0x000fcc00008f1415 */
[----:B--2---:R-:W2:Y:S01]  /*3f30*/  LDG.E.128.CONSTANT R48, [R48.64] ;  /* 0x0000000a30307981 */ /* 0x004ea2000c1e9d00 */
[----:B------:R-:W-:-:S04]  /*3f40*/  IADD3 R20, P0, R142, R148, RZ ;  /* 0x000000948e147210 */ /* 0x000fc80007f1e0ff */
        /* <DEDUP_REMOVED lines=31> */
[----:B0-----:R-:W-:-:S04]  /*4140*/  LEA.HI.X.SX32 R22, R136, R145, 0x1, P0 ;  /* 0x0000009188167211 */ /* 0x001fc800000f0eff */
[----:B------:R-:W-:Y:S02]  /*4150*/  LEA.HI.X R21, R21, c[0x0][0x17c], R22, 0x2, P1 ;  /* 0x00005f0015157a11 */ /* 0x000fe400008f1416 */
[----:B------:R-:W-:-:S04]  /*4160*/  IADD3 R24, P0, R135, R148, RZ ;  /* 0x0000009487187210 */ /* 0x000fc80007f1e0ff */
[----:B------:R-:W2:Y:S01]  /*4170*/  LDG.E.128.CONSTANT R20, [R20.64] ;  /* 0x0000000a14147981 */ /* 0x000ea2000c1e9d00 */
[----:B------:R-:W-:Y:S02]  /*4180*/  LEA R92, P1, R24, c[0x0][0x178], 0x2 ;  /* 0x00005e00185c7a11 */ /* 0x000fe400078210ff */
[----:B------:R-:W-:-:S04]  /*4190*/  LEA.HI.X.SX32 R25, R135, R145, 0x1, P0 ;  /* 0x0000009187197211 */ /* 0x000fc800000f0eff */
[----:B------:R-:W-:Y:S01]  /*41a0*/  LEA.HI.X R93, R24, c[0x0][0x17c], R25, 0x2, P1 ;  /* 0x00005f00185d7a11 */ /* 0x000fe200008f1419 */
[----:B------:R-:W-:-:S05]  /*41b0*/  IMAD.IADD R24, R116, 0x1, R115 ;  /* 0x0000000174187824 */ /* 0x000fca00078e0273 */
[----:B------:R-:W2:Y:S01]  /*41c0*/  LDG.E.128.CONSTANT R92, [R92.64] ;  /* 0x0000000a5c5c7981 */ /* 0x000ea2000c1e9d00 */
[----:B------:R-:W-:Y:S02]  /*41d0*/  ISETP.NE.AND P1, PT, R24, -0x2, PT ;  /* 0xfffffffe1800780c */ /* 0x000fe40003f25270 */
[----:B------:R-:W-:-:S04]  /*41e0*/  IADD3 R24, P0, R134, R148, RZ ;  /* 0x0000009486187210 */ /* 0x000fc80007f1e0ff */
[----:B------:R-:W-:Y:S02]  /*41f0*/  LEA R88, P2, R24, c[0x0][0x178], 0x2 ;  /* 0x00005e0018587a11 */ /* 0x000fe400078410ff */
[----:B------:R-:W-:-:S04]  /*4200*/  LEA.HI.X.SX32 R25, R134, R145, 0x1, P0 ;  /* 0x0000009186197211 */ /* 0x000fc800000f0eff */
[----:B------:R-:W-:Y:S02]  /*4210*/  LEA.HI.X R89, R24, c[0x0][0x17c], R25, 0x2, P2 ;  /* 0x00005f0018597a11 */ /* 0x000fe400010f1419 */
[----:B------:R-:W-:Y:S02]  /*4220*/  @!P1 IADD3 R27, R3, -0x2, RZ ;  /* 0xfffffffe031b9810 */ /* 0x000fe40007ffe0ff */
[----:B------:R-:W-:Y:S02]  /*4230*/  IADD3 R24, P0, R133, R148, RZ ;  /* 0x0000009485187210 */ /* 0x000fe40007f1e0ff */
[----:B------:R-:W2:Y:S01]  /*4240*/  LDG.E.128.CONSTANT R88, [R88.64] ;  /* 0x0000000a58587981 */ /* 0x000ea2000c1e9d00 */
[----:B------:R-:W-:Y:S02]  /*4250*/  @!P1 ISETP.GE.AND P5, PT, R27, R158, PT ;  /* 0x0000009e1b00920c */ /* 0x000fe40003fa6270 */
[----:B------:R-:W-:Y:S02]  /*4260*/  LEA R84, P2, R24, c[0x0][0x178], 0x2 ;  /* 0x00005e0018547a11 */ /* 0x000fe400078410ff */
[----:B------:R-:W-:-:S02]  /*4270*/  LEA.HI.X.SX32 R27, R133, R145, 0x1, P0 ;  /* 0x00000091851b7211 */ /* 0x000fc400000f0eff */
[----:B------:R-:W-:Y:S02]  /*4280*/  @!P1 IADD3 R25, R3, -0x3, RZ ;  /* 0xfffffffd03199810 */ /* 0x000fe40007ffe0ff */
[----:B------:R-:W-:-:S06]  /*4290*/  LEA.HI.X R85, R24, c[0x0][0x17c], R27, 0x2, P2 ;  /* 0x00005f0018557a11 */ /* 0x000fcc00010f141b */
[----:B------:R-:W2:Y:S01]  /*42a0*/  LDG.E.128.CONSTANT R84, [R84.64] ;  /* 0x0000000a54547981 */ /* 0x000ea2000c1e9d00 */
[----:B------:R-:W-:Y:S02]  /*42b0*/  @!P1 ISETP.GE.AND P6, PT, R25, R158, PT ;  /* 0x0000009e1900920c */ /* 0x000fe40003fc6270 */
[----:B------:R-:W-:-:S04]  /*42c0*/  @!P1 IADD3 R25, R3, -0x1, RZ ;  /* 0xffffffff03199810 */ /* 0x000fc80007ffe0ff */
[CC--:B------:R-:W-:Y:S02]  /*42d0*/  @!P1 ISETP.GE.AND P3, PT, R25.reuse, R158.reuse, PT ;  /* 0x0000009e1900920c */ /* 0x0c0fe40003f66270 */
[-C--:B------:R-:W-:Y:S02]  /*42e0*/  @!P1 ISETP.GE.AND P4, PT, R25, R158.reuse, PT ;  /* 0x0000009e1900920c */ /* 0x080fe40003f86270 */
[C---:B------:R-:W-:Y:S02]  /*42f0*/  @!P1 IADD3 R61, R3.reuse, -0x3, RZ ;  /* 0xfffffffd033d9810 */ /* 0x040fe40007ffe0ff */
[C---:B------:R-:W-:Y:S02]  /*4300*/  @!P1 IADD3 R63, R3.reuse, -0x2, RZ ;  /* 0xfffffffe033f9810 */ /* 0x040fe40007ffe0ff */
[----:B------:R-:W-:Y:S02]  /*4310*/  @!P1 IADD3 R27, R3, -0x3, RZ ;  /* 0xfffffffd031b9810 */ /* 0x000fe40007ffe0ff */
[----:B------:R-:W-:-:S02]  /*4320*/  @!P1 ISETP.GE.AND P0, PT, R61, R158, PT ;  /* 0x0000009e3d00920c */ /* 0x000fc40003f06270 */
[-C--:B------:R-:W-:Y:S02]  /*4330*/  @!P1 ISETP.GE.AND P2, PT, R63, R158.reuse, PT ;  /* 0x0000009e3f00920c */ /* 0x080fe40003f46270 */
[C---:B------:R-:W-:Y:S02]  /*4340*/  @!P1 IADD3 R61, R3.reuse, -0x1, RZ ;  /* 0xffffffff033d9810 */ /* 0x040fe40007ffe0ff */
[----:B------:R-:W-:Y:S02]  /*4350*/  @!P1 IADD3 R65, R3, -0x1, RZ ;  /* 0xffffffff03419810 */ /* 0x000fe40007ffe0ff */
[----:B---3--:R-:W-:Y:S02]  /*4360*/  @!P1 FSEL R57, R57, RZ, !P5 ;  /* 0x000000ff39399208 */ /* 0x008fe40006800000 */
[----:B------:R-:W-:Y:S02]  /*4370*/  @!P1 ISETP.GE.AND P5, PT, R3, R158, PT ;  /* 0x0000009e0300920c */ /* 0x000fe40003fa6270 */
[----:B------:R-:W-:-:S02]  /*4380*/  @!P1 FSEL R58, R58, RZ, !P3 ;  /* 0x000000ff3a3a9208 */ /* 0x000fc40005800000 */
[----:B------:R-:W-:Y:S02]  /*4390*/  IADD3 R24, P3, R132, R148, RZ ;  /* 0x0000009484187210 */ /* 0x000fe40007f7e0ff */
[----:B------:R-:W-:Y:S02]  /*43a0*/  @!P1 FSEL R59, R59, RZ, !P5 ;  /* 0x000000ff3b3b9208 */ /* 0x000fe40006800000 */
[----:B------:R-:W-:Y:S02]  /*43b0*/  LEA R80, P5, R24, c[0x0][0x178], 0x2 ;  /* 0x00005e0018507a11 */ /* 0x000fe400078a10ff */
[----:B------:R-:W-:-:S04]  /*43c0*/  LEA.HI.X.SX32 R25, R132, R145, 0x1, P3 ;  /* 0x0000009184197211 */ /* 0x000fc800018f0eff */
[----:B------:R-:W-:Y:S02]  /*43d0*/  LEA.HI.X R81, R24, c[0x0][0x17c], R25, 0x2, P5 ;  /* 0x00005f0018517a11 */ /* 0x000fe400028f1419 */
[-C--:B------:R-:W-:Y:S02]  /*43e0*/  @!P1 ISETP.GE.AND P5, PT, R3, R158.reuse, PT ;  /* 0x0000009e0300920c */ /* 0x080fe40003fa6270 */
[----:B------:R-:W-:Y:S02]  /*43f0*/  @!P1 FSEL R56, R56, RZ, !P6 ;  /* 0x000000ff38389208 */ /* 0x000fe40007000000 */
[----:B------:R-:W-:Y:S01]  /*4400*/  @!P1 ISETP.GE.AND P6, PT, R27, R158, PT ;  /* 0x0000009e1b00920c */ /* 0x000fe20003fc6270 */
[----:B------:R-:W3:Y:S01]  /*4410*/  LDG.E.128.CONSTANT R80, [R80.64] ;  /* 0x0000000a50507981 */ /* 0x000ee2000c1e9d00 */
[C---:B------:R-:W-:Y:S02]  /*4420*/  @!P1 IADD3 R27, R3.reuse, -0x2, RZ ;  /* 0xfffffffe031b9810 */ /* 0x040fe40007ffe0ff */
[----:B------:R-:W-:-:S02]  /*4430*/  @!P1 IADD3 R25, R3, -0x3, RZ ;  /* 0xfffffffd03199810 */ /* 0x000fc40007ffe0ff */
[----:B----4-:R-:W-:Y:S02]  /*4440*/  @!P1 FSEL R55, R55, RZ, !P5 ;  /* 0x000000ff37379208 */ /* 0x010fe40006800000 */
[----:B------:R-:W-:Y:S02]  /*4450*/  IADD3 R24, P5, R131, R148, RZ ;  /* 0x0000009483187210 */ /* 0x000fe40007fbe0ff */
[----:B------:R-:W-:Y:S02]  /*4460*/  @!P1 FSEL R52, R52, RZ, !P0 ;  /* 0x000000ff34349208 */ /* 0x000fe40004000000 */
[----:B------:R-:W-:Y:S02]  /*4470*/  @!P1 FSEL R53, R53, RZ, !P2 ;  /* 0x000000ff35359208 */ /* 0x000fe40005000000 */
[----:B------:R-:W-:Y:S02]  /*4480*/  @!P1 FSEL R54, R54, RZ, !P4 ;  /* 0x000000ff36369208 */ /* 0x000fe40006000000 */
[----:B------:R-:W-:-:S02]  /*4490*/  @!P1 ISETP.GE.AND P0, PT, R27, R158, PT ;  /* 0x0000009e1b00920c */ /* 0x000fc40003f06270 */
[-C--:B------:R-:W-:Y:S02]  /*44a0*/  @!P1 ISETP.GE.AND P2, PT, R25, R158.reuse, PT ;  /* 0x0000009e1900920c */ /* 0x080fe40003f46270 */
[----:B------:R-:W-:Y:S02]  /*44b0*/  @!P1 ISETP.GE.AND P4, PT, R27, R158, PT ;  /* 0x0000009e1b00920c */ /* 0x000fe40003f86270 */
[----:B------:R-:W-:Y:S02]  /*44c0*/  @!P1 IADD3 R27, R3, -0x1, RZ ;  /* 0xffffffff031b9810 */ /* 0x000fe40007ffe0ff */
[----:B--2---:R-:W-:Y:S02]  /*44d0*/  @!P1 FSEL R48, R48, RZ, !P6 ;  /* 0x000000ff30309208 */ /* 0x004fe40007000000 */
[----:B------:R-:W-:Y:S02]  /*44e0*/  LEA.HI.X.SX32 R25, R131, R145, 0x1, P5 ;  /* 0x0000009183197211 */ /* 0x000fe400028f0eff */
[----:B------:R-:W-:-:S02]  /*44f0*/  LEA R76, P6, R24, c[0x0][0x178], 0x2 ;  /* 0x00005e00184c7a11 */ /* 0x000fc400078c10ff */
[----:B------:R-:W-:Y:S02]  /*4500*/  @!P1 FSEL R49, R49, RZ, !P0 ;  /* 0x000000ff31319208 */ /* 0x000fe40004000000 */
[-C--:B------:R-:W-:Y:S02]  /*4510*/  @!P1 ISETP.GE.AND P0, PT, R27, R158.reuse, PT ;  /* 0x0000009e1b00920c */ /* 0x080fe40003f06270 */
[----:B------:R-:W-:Y:S02]  /*4520*/  LEA.HI.X R77, R24, c[0x0][0x17c], R25, 0x2, P6 ;  /* 0x00005f00184d7a11 */ /* 0x000fe400030f1419 */
[----:B------:R-:W0:Y:S01]  /*4530*/  LDS.128 R24, [R0] ;  /* 0x0000000000187984 */ /* 0x000e220000000c00 */
[----:B------:R-:W-:Y:S02]  /*4540*/  @!P1 ISETP.GE.AND P3, PT, R61, R158, PT ;  /* 0x0000009e3d00920c */ /* 0x000fe40003f66270 */
[----:B------:R-:W-:Y:S01]  /*4550*/  @!P1 IADD3 R61, R3, -0x3, RZ ;  /* 0xfffffffd033d9810 */ /* 0x000fe20007ffe0ff */
[----:B------:R-:W2:Y:S01]  /*4560*/  LDG.E.128.CONSTANT R76, [R76.64] ;  /* 0x0000000a4c4c7981 */ /* 0x000ea2000c1e9d00 */
[----:B------:R-:W-:-:S02]  /*4570*/  @!P1 FSEL R50, R50, RZ, !P3 ;  /* 0x000000ff32329208 */ /* 0x000fc40005800000 */
[----:B------:R-:W-:Y:S02]  /*4580*/  @!P1 ISETP.GE.AND P6, PT, R3, R158, PT ;  /* 0x0000009e0300920c */ /* 0x000fe40003fc6270 */
[----:B------:R-:W-:Y:S02]  /*4590*/  IADD3 R60, P3, R130, R148, RZ ;  /* 0x00000094823c7210 */ /* 0x000fe40007f7e0ff */
[----:B------:R-:W-:Y:S02]  /*45a0*/  @!P1 ISETP.GE.AND P5, PT, R61, R158, PT ;  /* 0x0000009e3d00920c */ /* 0x000fe40003fa6270 */
[----:B------:R-:W-:Y:S02]  /*45b0*/  @!P1 FSEL R51, R51, RZ, !P6 ;  /* 0x000000ff33339208 */ /* 0x000fe40007000000 */
[----:B------:R-:W-:Y:S02]  /*45c0*/  LEA R72, P6, R60, c[0x0][0x178], 0x2 ;  /* 0x00005e003c487a11 */ /* 0x000fe400078c10ff */
[----:B------:R-:W-:-:S04]  /*45d0*/  LEA.HI.X.SX32 R61, R130, R145, 0x1, P3 ;  /* 0x00000091823d7211 */ /* 0x000fc800018f0eff */
[----:B------:R-:W-:Y:S02]  /*45e0*/  LEA.HI.X R73, R60, c[0x0][0x17c], R61, 0x2, P6 ;  /* 0x00005f003c497a11 */ /* 0x000fe400030f143d */
[C---:B------:R-:W-:Y:S02]  /*45f0*/  @!P1 ISETP.GE.AND P6, PT, R3.reuse, R158, PT ;  /* 0x0000009e0300920c */ /* 0x040fe40003fc6270 */
[----:B------:R-:W-:Y:S02]  /*4600*/  @!P1 IADD3 R61, R3, -0x2, RZ ;  /* 0xfffffffe033d9810 */ /* 0x000fe40007ffe0ff */
[----:B------:R-:W-:Y:S01]  /*4610*/  @!P1 FSEL R47, R47, RZ, !P6 ;  /* 0x000000ff2f2f9208 */ /* 0x000fe20007000000 */
[----:B------:R-:W4:Y:S01]  /*4620*/  LDG.E.128.CONSTANT R72, [R72.64] ;  /* 0x0000000a48487981 */ /* 0x000f22000c1e9d00 */
[----:B------:R-:W-:Y:S02]  /*4630*/  @!P1 FSEL R44, R44, RZ, !P2 ;  /* 0x000000ff2c2c9208 */ /* 0x000fe40005000000 */
[----:B------:R-:W-:-:S02]  /*4640*/  IADD3 R60, P6, R129, R148, RZ ;  /* 0x00000094813c7210 */ /* 0x000fc40007fde0ff */
[-C--:B------:R-:W-:Y:S02]  /*4650*/  @!P1 ISETP.GE.AND P2, PT, R63, R158.reuse, PT ;  /* 0x0000009e3f00920c */ /* 0x080fe40003f46270 */
[----:B------:R-:W-:Y:S02]  /*4660*/  @!P1 IADD3 R63, R3, -0x3, RZ ;  /* 0xfffffffd033f9810 */ /* 0x000fe40007ffe0ff */
[----:B------:R-:W-:Y:S02]  /*4670*/  @!P1 FSEL R46, R46, RZ, !P0 ;  /* 0x000000ff2e2e9208 */ /* 0x000fe40004000000 */
[----:B------:R-:W-:Y:S02]  /*4680*/  @!P1 ISETP.GE.AND P0, PT, R61, R158, PT ;  /* 0x0000009e3d00920c */ /* 0x000fe40003f06270 */
[----:B------:R-:W-:Y:S02]  /*4690*/  @!P1 FSEL R40, R40, RZ, !P5 ;  /* 0x000000ff28289208 */ /* 0x000fe40006800000 */
[----:B------:R-:W-:-:S02]  /*46a0*/  LEA R68, P5, R60, c[0x0][0x178], 0x2 ;  /* 0x00005e003c447a11 */ /* 0x000fc400078a10ff */
[----:B------:R-:W-:Y:S02]  /*46b0*/  LEA.HI.X.SX32 R61, R129, R145, 0x1, P6 ;  /* 0x00000091813d7211 */ /* 0x000fe400030f0eff */
[----:B------:R-:W-:Y:S02]  /*46c0*/  @!P1 FSEL R45, R45, RZ, !P4 ;  /* 0x000000ff2d2d9208 */ /* 0x000fe40006000000 */
[-C--:B------:R-:W-:Y:S02]  /*46d0*/  @!P1 ISETP.GE.AND P3, PT, R65, R158.reuse, PT ;  /* 0x0000009e4100920c */ /* 0x080fe40003f66270 */
[----:B------:R-:W-:Y:S02]  /*46e0*/  @!P1 ISETP.GE.AND P4, PT, R63, R158, PT ;  /* 0x0000009e3f00920c */ /* 0x000fe40003f86270 */
[----:B------:R-:W-:Y:S02]  /*46f0*/  @!P1 IADD3 R63, R3, -0x1, RZ ;  /* 0xffffffff033f9810 */ /* 0x000fe40007ffe0ff */
[----:B------:R-:W-:-:S02]  /*4700*/  LEA.HI.X R69, R60, c[0x0][0x17c], R61, 0x2, P5 ;  /* 0x00005f003c457a11 */ /* 0x000fc400028f143d */
[-C--:B------:R-:W-:Y:S01]  /*4710*/  @!P1 ISETP.GE.AND P5, PT, R3, R158.reuse, PT ;  /* 0x0000009e0300920c */ /* 0x080fe20003fa6270 */
[----:B0-----:R-:W-:Y:S01]  /*4720*/  FMUL.FTZ R57, R25, R57 ;  /* 0x0000003919397220 */ /* 0x001fe20000410000 */
[----:B------:R-:W-:Y:S02]  /*4730*/  @!P1 FSEL R41, R41, RZ, !P2 ;  /* 0x000000ff29299208 */ /* 0x000fe40005000000 */
[----:B------:R-:W-:Y:S01]  /*4740*/  @!P1 FSEL R42, R42, RZ, !P3 ;  /* 0x000000ff2a2a9208 */ /* 0x000fe20005800000 */
[----:B------:R-:W-:Y:S01]  /*4750*/  FMUL.FTZ R53, R25, R53 ;  /* 0x0000003519357220 */ /* 0x000fe20000410000 */
[----:B------:R-:W-:Y:S01]  /*4760*/  @!P1 IADD3 R61, R3, -0x2, RZ ;  /* 0xfffffffe033d9810 */ /* 0x000fe20007ffe0ff */
[----:B------:R-:W-:Y:S01]  /*4770*/  FMUL.FTZ R49, R25, R49 ;  /* 0x0000003119317220 */ /* 0x000fe20000410000 */
[----:B------:R-:W-:Y:S01]  /*4780*/  @!P1 ISETP.GE.AND P2, PT, R63, R158, PT ;  /* 0x0000009e3f00920c */ /* 0x000fe20003f46270 */
[----:B------:R-:W2:Y:S01]  /*4790*/  LDG.E.128.CONSTANT R68, [R68.64] ;  /* 0x0000000a44447981 */ /* 0x000ea2000c1e9d00 */
[----:B------:R-:W-:-:S02]  /*47a0*/  IADD3 R60, P3, R128, R148, RZ ;  /* 0x00000094803c7210 */ /* 0x000fc40007f7e0ff */
[----:B------:R-:W-:Y:S02]  /*47b0*/  @!P1 IADD3 R65, R3, -0x3, RZ ;  /* 0xfffffffd03419810 */ /* 0x000fe40007ffe0ff */
[----:B------:R-:W-:Y:S01]  /*47c0*/  @!P1 FSEL R43, R43, RZ, !P5 ;  /* 0x000000ff2b2b9208 */ /* 0x000fe20006800000 */
[----:B------:R-:W-:Y:S01]  /*47d0*/  FFMA.FTZ R57, R24, R56, R57 ;  /* 0x0000003818397223 */ /* 0x000fe20000010039 */
[----:B------:R-:W-:Y:S02]  /*47e0*/  @!P1 ISETP.GE.AND P5, PT, R61, R158, PT ;  /* 0x0000009e3d00920c */ /* 0x000fe40003fa6270 */
[----:B------:R-:W-:Y:S02]  /*47f0*/  @!P1 FSEL R36, R36, RZ, !P4 ;  /* 0x000000ff24249208 */ /* 0x000fe40006000000 */
[----:B------:R-:W-:Y:S02]  /*4800*/  LEA R64, P4, R60, c[0x0][0x178], 0x2 ;  /* 0x00005e003c407a11 */ /* 0x000fe400078810ff */
[----:B------:R-:W-:-:S02]  /*4810*/  LEA.HI.X.SX32 R61, R128, R145, 0x1, P3 ;  /* 0x00000091803d7211 */ /* 0x000fc400018f0eff */
[----:B------:R-:W-:Y:S02]  /*4820*/  @!P1 FSEL R38, R38, RZ, !P2 ;  /* 0x000000ff26269208 */ /* 0x000fe40005000000 */
[----:B------:R-:W-:Y:S02]  /*4830*/  IADD3 R56, P2, R127, R148, RZ ;  /* 0x000000947f387210 */ /* 0x000fe40007f5e0ff */
[----:B------:R-:W-:Y:S01]  /*4840*/  @!P1 ISETP.GE.AND P6, PT, R65, R158, PT ;  /* 0x0000009e4100920c */ /* 0x000fe20003fc6270 */
[----:B------:R-:W-:Y:S01]  /*4850*/  FFMA.FTZ R58, R26, R58, R57 ;  /* 0x0000003a1a3a7223 */ /* 0x000fe20000010039 */
[----:B------:R-:W-:Y:S02]  /*4860*/  @!P1 FSEL R37, R37, RZ, !P0 ;  /* 0x000000ff25259208 */ /* 0x000fe40004000000 */
[----:B------:R-:W-:Y:S02]  /*4870*/  LEA.HI.X R65, R60, c[0x0][0x17c], R61, 0x2, P4 ;  /* 0x00005f003c417a11 */ /* 0x000fe400020f143d */
[C---:B------:R-:W-:Y:S01]  /*4880*/  @!P1 ISETP.GE.AND P0, PT, R3.reuse, R158, PT ;  /* 0x0000009e0300920c */ /* 0x040fe20003f06270 */
[----:B------:R-:W-:Y:S01]  /*4890*/  FFMA.FTZ R53, R24, R52, R53 ;  /* 0x0000003418357223 */ /* 0x000fe20000010035 */
[----:B------:R-:W-:-:S02]  /*48a0*/  @!P1 IADD3 R61, R3, -0x2, RZ ;  /* 0xfffffffe033d9810 */ /* 0x000fc40007ffe0ff */
[----:B------:R-:W-:Y:S01]  /*48b0*/  LEA.HI.X.SX32 R57, R127, R145, 0x1, P2 ;  /* 0x000000917f397211 */ /* 0x000fe200010f0eff */
[----:B------:R-:W-:Y:S01]  /*48c0*/  FFMA.FTZ R49, R24, R48, R49 ;  /* 0x0000003018317223 */ /* 0x000fe20000010031 */
[----:B------:R-:W-:Y:S01]  /*48d0*/  LEA R60, P2, R56, c[0x0][0x178], 0x2 ;  /* 0x00005e00383c7a11 */ /* 0x000fe200078410ff */
[----:B------:R-:W-:Y:S01]  /*48e0*/  FMUL.FTZ R45, R25, R45 ;  /* 0x0000002d192d7220 */ /* 0x000fe20000410000 */
[----:B------:R-:W-:Y:S01]  /*48f0*/  @!P1 FSEL R32, R32, RZ, !P6 ;  /* 0x000000ff20209208 */ /* 0x000fe20007000000 */
[----:B------:R-:W4:Y:S01]  /*4900*/  LDG.E.128.CONSTANT R64, [R64.64] ;  /* 0x0000000a40407981 */ /* 0x000f22000c1e9d00 */
[----:B------:R-:W-:Y:S02]  /*4910*/  IADD3 R52, P6, R118, R148, RZ ;  /* 0x0000009476347210 */ /* 0x000fe40007fde0ff */
[----:B------:R-:W-:Y:S01]  /*4920*/  @!P1 FSEL R39, R39, RZ, !P0 ;  /* 0x000000ff27279208 */ /* 0x000fe20004000000 */
[----:B------:R-:W-:Y:S01]  /*4930*/  FFMA.FTZ R54, R26, R54, R53 ;  /* 0x000000361a367223 */ /* 0x000fe20000010035 */
[----:B------:R-:W-:-:S02]  /*4940*/  @!P1 ISETP.GE.AND P0, PT, R61, R158, PT ;  /* 0x0000009e3d00920c */ /* 0x000fc40003f06270 */
[----:B------:R-:W-:Y:S02]  /*4950*/  LEA.HI.X R61, R56, c[0x0][0x17c], R57, 0x2, P2 ;  /* 0x00005f00383d7a11 */ /* 0x000fe400010f1439 */
[----:B------:R-:W-:Y:S02]  /*4960*/  @!P1 IADD3 R57, R3, -0x3, RZ ;  /* 0xfffffffd03399810 */ /* 0x000fe40007ffe0ff */
[----:B------:R-:W-:Y:S02]  /*4970*/  LEA.HI.X.SX32 R53, R118, R145, 0x1, P6 ;  /* 0x0000009176357211 */ /* 0x000fe400030f0eff */
[----:B------:R-:W-:Y:S02]  /*4980*/  LEA R56, P6, R52, c[0x0][0x178], 0x2 ;  /* 0x00005e0034387a11 */ /* 0x000fe400078c10ff */
[----:B------:R-:W-:Y:S02]  /*4990*/  @!P1 FSEL R33, R33, RZ, !P5 ;  /* 0x000000ff21219208 */ /* 0x000fe40006800000 */
[----:B------:R-:W-:-:S02]  /*49a0*/  @!P1 ISETP.GE.AND P5, PT, R57, R158, PT ;  /* 0x0000009e3900920c */ /* 0x000fc40003fa6270 */
[----:B------:R-:W-:Y:S02]  /*49b0*/  LEA.HI.X R57, R52, c[0x0][0x17c], R53, 0x2, P6 ;  /* 0x00005f0034397a11 */ /* 0x000fe400030f1435 */
[----:B------:R-:W-:Y:S01]  /*49c0*/  IADD3 R48, P6, R119, R148, RZ ;  /* 0x0000009477307210 */ /* 0x000fe20007fde0ff */
[----:B------:R-:W-:Y:S01]  /*49d0*/  FFMA.FTZ R50, R26, R50, R49 ;  /* 0x000000321a327223 */ /* 0x000fe20000010031 */
[----:B------:R-:W-:Y:S02]  /*49e0*/  @!P1 ISETP.GE.AND P3, PT, R63, R158, PT ;  /* 0x0000009e3f00920c */ /* 0x000fe40003f66270 */
[----:B------:R-:W-:Y:S02]  /*49f0*/  @!P1 IADD3 R53, R3, -0x2, RZ ;  /* 0xfffffffe03359810 */ /* 0x000fe40007ffe0ff */
[----:B------:R-:W-:Y:S02]  /*4a00*/  LEA.HI.X.SX32 R49, R119, R145, 0x1, P6 ;  /* 0x0000009177317211 */ /* 0x000fe400030f0eff */
[----:B------:R-:W-:-:S02]  /*4a10*/  LEA R52, P6, R48, c[0x0][0x178], 0x2 ;  /* 0x00005e0030347a11 */ /* 0x000fc400078c10ff */
[----:B------:R-:W-:Y:S02]  /*4a20*/  @!P1 FSEL R34, R34, RZ, !P3 ;  /* 0x000000ff22229208 */ /* 0x000fe40005800000 */
[-C--:B------:R-:W-:Y:S02]  /*4a30*/  @!P1 ISETP.GE.AND P3, PT, R53, R158.reuse, PT ;  /* 0x0000009e3500920c */ /* 0x080fe40003f66270 */
[----:B------:R-:W-:Y:S02]  /*4a40*/  LEA.HI.X R53, R48, c[0x0][0x17c], R49, 0x2, P6 ;  /* 0x00005f0030357a11 */ /* 0x000fe400030f1431 */
[C---:B------:R-:W-:Y:S01]  /*4a50*/  @!P1 ISETP.GE.AND P6, PT, R3.reuse, R158, PT ;  /* 0x0000009e0300920c */ /* 0x040fe20003fc6270 */
[----:B------:R-:W-:Y:S01]  /*4a60*/  FFMA.FTZ R45, R24, R44, R45 ;  /* 0x0000002c182d7223 */ /* 0x000fe2000001002d */
[----:B------:R-:W-:Y:S02]  /*4a70*/  @!P1 IADD3 R63, R3, -0x3, RZ ;  /* 0xfffffffd033f9810 */ /* 0x000fe40007ffe0ff */
[----:B------:R-:W-:-:S02]  /*4a80*/  @!P1 FSEL R35, R35, RZ, !P6 ;  /* 0x000000ff23239208 */ /* 0x000fc40007000000 */
[----:B------:R-:W-:Y:S01]  /*4a90*/  IADD3 R44, P6, R120, R148, RZ ;  /* 0x00000094782c7210 */ /* 0x000fe20007fde0ff */
[----:B------:R-:W-:Y:S01]  /*4aa0*/  FFMA.FTZ R46, R26, R46, R45 ;  /* 0x0000002e1a2e7223 */ /* 0x000fe2000001002d */
[----:B------:R-:W-:Y:S01]  /*4ab0*/  @!P1 ISETP.GE.AND P4, PT, R63, R158, PT ;  /* 0x0000009e3f00920c */ /* 0x000fe20003f86270 */
[----:B------:R-:W-:Y:S01]  /*4ac0*/  FMUL.FTZ R41, R25, R41 ;  /* 0x0000002919297220 */ /* 0x000fe20000410000 */
[C---:B------:R-:W-:Y:S02]  /*4ad0*/  @!P1 IADD3 R49, R3.reuse, -0x1, RZ ;  /* 0xffffffff03319810 */ /* 0x040fe40007ffe0ff */
[----:B------:R-:W-:Y:S02]  /*4ae0*/  LEA.HI.X.SX32 R45, R120, R145, 0x1, P6 ;  /* 0x00000091782d7211 */ /* 0x000fe400030f0eff */
[----:B------:R-:W-:Y:S02]  /*4af0*/  LEA R48, P6, R44, c[0x0][0x178], 0x2 ;  /* 0x00005e002c307a11 */ /* 0x000fe400078c10ff */
[----:B------:R-:W-:-:S02]  /*4b00*/  @!P1 IADD3 R63, R3, -0x1, RZ ;  /* 0xffffffff033f9810 */ /* 0x000fc40007ffe0ff */
[----:B------:R-:W-:Y:S01]  /*4b10*/  @!P1 FSEL R28, R28, RZ, !P4 ;  /* 0x000000ff1c1c9208 */ /* 0x000fe20006000000 */
[----:B------:R-:W-:Y:S01]  /*4b20*/  FFMA.FTZ R41, R24, R40, R41 ;  /* 0x0000002818297223 */ /* 0x000fe20000010029 */
[----:B------:R-:W-:Y:S02]  /*4b30*/  @!P1 ISETP.GE.AND P4, PT, R49, R158, PT ;  /* 0x0000009e3100920c */ /* 0x000fe40003f86270 */
[----:B------:R-:W-:Y:S02]  /*4b40*/  LEA.HI.X R49, R44, c[0x0][0x17c], R45, 0x2, P6 ;  /* 0x00005f002c317a11 */ /* 0x000fe400030f142d */
[----:B------:R-:W-:Y:S01]  /*4b50*/  IADD3 R40, P6, R121, R148, RZ ;  /* 0x0000009479287210 */ /* 0x000fe20007fde0ff */
[----:B------:R-:W-:Y:S01]  /*4b60*/  FMUL.FTZ R37, R25, R37 ;  /* 0x0000002519257220 */ /* 0x000fe20000410000 */
[----:B------:R-:W-:Y:S01]  /*4b70*/  @!P1 ISETP.GE.AND P2, PT, R63, R158, PT ;  /* 0x0000009e3f00920c */ /* 0x000fe20003f46270 */
[----:B------:R-:W-:Y:S01]  /*4b80*/  FFMA.FTZ R42, R26, R42, R41 ;  /* 0x0000002a1a2a7223 */ /* 0x000fe20000010029 */
[----:B------:R-:W4:Y:S01]  /*4b90*/  LDG.E.128.CONSTANT R60, [R60.64] ;  /* 0x0000000a3c3c7981 */ /* 0x000f22000c1e9d00 */
[----:B------:R-:W-:-:S02]  /*4ba0*/  @!P1 IADD3 R45, R3, -0x3, RZ ;  /* 0xfffffffd032d9810 */ /* 0x000fc40007ffe0ff */
[----:B------:R-:W-:Y:S01]  /*4bb0*/  LEA.HI.X.SX32 R41, R121, R145, 0x1, P6 ;  /* 0x0000009179297211 */ /* 0x000fe200030f0eff */
[----:B------:R-:W-:Y:S01]  /*4bc0*/  FFMA.FTZ R37, R24, R36, R37 ;  /* 0x0000002418257223 */ /* 0x000fe20000010025 */
[----:B------:R-:W-:Y:S02]  /*4bd0*/  LEA R44, P6, R40, c[0x0][0x178], 0x2 ;  /* 0x00005e00282c7a11 */ /* 0x000fe400078c10ff */
[----:B------:R-:W-:Y:S02]  /*4be0*/  @!P1 FSEL R30, R30, RZ, !P2 ;  /* 0x000000ff1e1e9208 */ /* 0x000fe40005000000 */
[----:B------:R-:W-:Y:S02]  /*4bf0*/  @!P1 FSEL R29, R29, RZ, !P0 ;  /* 0x000000ff1d1d9208 */ /* 0x000fe40004000000 */
[----:B------:R-:W-:Y:S02]  /*4c00*/  IADD3 R36, P2, R122, R148, RZ ;  /* 0x000000947a247210 */ /* 0x000fe40007f5e0ff */
[----:B------:R-:W-:Y:S01]  /*4c10*/  @!P1 ISETP.GE.AND P0, PT, R45, R158, PT ;  /* 0x0000009e2d00920c */ /* 0x000fe20003f06270 */
[----:B------:R-:W-:Y:S01]  /*4c20*/  FFMA.FTZ R38, R26, R38, R37 ;  /* 0x000000261a267223 */ /* 0x000fe20000010025 */
[----:B------:R-:W-:-:S02]  /*4c30*/  LEA.HI.X R45, R40, c[0x0][0x17c], R41, 0x2, P6 ;  /* 0x00005f00282d7a11 */ /* 0x000fc400030f1429 */
[----:B------:R-:W-:Y:S01]  /*4c40*/  @!P1 ISETP.GE.AND P6, PT, R3, R158, PT ;  /* 0x0000009e0300920c */ /* 0x000fe20003fc6270 */
[----:B------:R-:W-:Y:S01]  /*4c50*/  FFMA.FTZ R59, R27, R59, R58 ;  /* 0x0000003b1b3b7223 */ /* 0x000fe2000001003a */
[----:B------:R-:W-:Y:S01]  /*4c60*/  @!P1 IADD3 R41, R3, -0x2, RZ ;  /* 0xfffffffe03299810 */ /* 0x000fe20007ffe0ff */
[----:B------:R-:W-:Y:S01]  /*4c70*/  FMUL.FTZ R33, R25, R33 ;  /* 0x0000002119217220 */ /* 0x000fe20000410000 */
[----:B------:R-:W-:Y:S02]  /*4c80*/  LEA.HI.X.SX32 R37, R122, R145, 0x1, P2 ;  /* 0x000000917a257211 */ /* 0x000fe400010f0eff */
[----:B------:R-:W-:Y:S02]  /*4c90*/  LEA R40, P2, R36, c[0x0][0x178], 0x2 ;  /* 0x00005e0024287a11 */ /* 0x000fe400078410ff */
[----:B------:R-:W-:Y:S01]  /*4ca0*/  @!P1 FSEL R31, R31, RZ, !P6 ;  /* 0x000000ff1f1f9208 */ /* 0x000fe20007000000 */
[----:B------:R-:W-:Y:S01]  /*4cb0*/  FFMA.FTZ R33, R24, R32, R33 ;  /* 0x0000002018217223 */ /* 0x000fe20000010021 */
[----:B------:R-:W-:Y:S01]  /*4cc0*/  @!P1 ISETP.GE.AND P6, PT, R41, R158, PT ;  /* 0x0000009e2900920c */ /* 0x000fe20003fc6270 */
[----:B------:R-:W-:Y:S01]  /*4cd0*/  FADD.FTZ R4, R59, R4 ;  /* 0x000000043b047221 */ /* 0x000fe20000010000 */
[----:B------:R-:W-:Y:S01]  /*4ce0*/  LEA.HI.X R41, R36, c[0x0][0x17c], R37, 0x2, P2 ;  /* 0x00005f0024297a11 */ /* 0x000fe200010f1425 */
[----:B------:R-:W4:Y:S01]  /*4cf0*/  LDG.E.128.CONSTANT R56, [R56.64] ;  /* 0x0000000a38387981 */ /* 0x000f22000c1e9d00 */
[----:B------:R-:W-:Y:S01]  /*4d00*/  IADD3 R32, P2, R123, R148, RZ ;  /* 0x000000947b207210 */ /* 0x000fe20007f5e0ff */
[----:B------:R-:W-:Y:S01]  /*4d10*/  FFMA.FTZ R34, R26, R34, R33 ;  /* 0x000000221a227223 */ /* 0x000fe20000010021 */
[----:B------:R-:W-:-:S02]  /*4d20*/  @!P1 IADD3 R37, R3, -0x1, RZ ;  /* 0xffffffff03259810 */ /* 0x000fc40007ffe0ff */
[----:B------:R-:W-:Y:S01]  /*4d30*/  LEA.HI.X.SX32 R33, R123, R145, 0x1, P2 ;  /* 0x000000917b217211 */ /* 0x000fe200010f0eff */
[----:B------:R-:W-:Y:S01]  /*4d40*/  FMUL.FTZ R29, R25, R29 ;  /* 0x0000001d191d7220 */ /* 0x000fe20000410000 */
[----:B------:R-:W-:Y:S02]  /*4d50*/  LEA R36, P2, R32, c[0x0][0x178], 0x2 ;  /* 0x00005e0020247a11 */ /* 0x000fe400078410ff */
[----:B------:R-:W-:Y:S02]  /*4d60*/  @!P1 FSEL R96, R96, RZ, !P5 ;  /* 0x000000ff60609208 */ /* 0x000fe40006800000 */
[----:B------:R-:W-:Y:S01]  /*4d70*/  @!P1 ISETP.GE.AND P5, PT, R37, R158, PT ;  /* 0x0000009e2500920c */ /* 0x000fe20003fa6270 */
[----:B------:R-:W-:Y:S01]  /*4d80*/  FFMA.FTZ R54, R27, R55, R54 ;  /* 0x000000371b367223 */ /* 0x000fe20000010036 */
[----:B------:R-:W-:Y:S01]  /*4d90*/  LEA.HI.X R37, R32, c[0x0][0x17c], R33, 0x2, P2 ;  /* 0x00005f0020257a11 */ /* 0x000fe200010f1421 */
[----:B------:R-:W-:Y:S01]  /*4da0*/  FFMA.FTZ R33, R24, R28, R29 ;  /* 0x0000001c18217223 */ /* 0x000fe2000001001d */
[----:B------:R-:W-:-:S02]  /*4db0*/  IADD3 R28, P2, R124, R148, RZ ;  /* 0x000000947c1c7210 */ /* 0x000fc40007f5e0ff */
[----:B------:R-:W-:Y:S01]  /*4dc0*/  @!P1 FSEL R97, R97, RZ, !P3 ;  /* 0x000000ff61619208 */ /* 0x000fe20005800000 */
[----:B------:R-:W-:Y:S01]  /*4dd0*/  FFMA.FTZ R30, R26, R30, R33 ;  /* 0x0000001e1a1e7223 */ /* 0x000fe20000010021 */
[----:B------:R-:W-:Y:S01]  /*4de0*/  LEA.HI.X.SX32 R33, R124, R145, 0x1, P2 ;  /* 0x000000917c217211 */ /* 0x000fe200010f0eff */
[----:B------:R-:W-:Y:S01]  /*4df0*/  FADD.FTZ R5, R54, R5 ;  /* 0x0000000536057221 */ /* 0x000fe20000010000 */
[C---:B------:R-:W-:Y:S01]  /*4e00*/  LEA R32, P2, R28.reuse, c[0x0][0x178], 0x2 ;  /* 0x00005e001c207a11 */ /* 0x040fe200078410ff */
[----:B------:R-:W4:Y:S01]  /*4e10*/  LDG.E.128.CONSTANT R52, [R52.64] ;  /* 0x0000000a34347981 */ /* 0x000f22000c1e9d00 */
[----:B------:R-:W-:Y:S01]  /*4e20*/  FMUL.FTZ R97, R25, R97 ;  /* 0x0000006119617220 */ /* 0x000fe20000410000 */
[----:B------:R-:W-:Y:S02]  /*4e30*/  IADD3 R29, P3, R125, R148, RZ ;  /* 0x000000947d1d7210 */ /* 0x000fe40007f7e0ff */
[----:B------:R-:W-:Y:S01]  /*4e40*/  LEA.HI.X R33, R28, c[0x0][0x17c], R33, 0x2, P2 ;  /* 0x00005f001c217a11 */ /* 0x000fe200010f1421 */
[----:B------:R-:W-:Y:S01]  /*4e50*/  FFMA.FTZ R97, R24, R96, R97 ;  /* 0x0000006018617223 */ /* 0x000fe20000010061 */
[----:B------:R-:W-:-:S02]  /*4e60*/  @!P1 FSEL R98, R98, RZ, !P4 ;  /* 0x000000ff62629208 */ /* 0x000fc40006000000 */
[----:B------:R-:W-:Y:S02]  /*4e70*/  LEA R28, P2, R29, c[0x0][0x178], 0x2 ;  /* 0x00005e001d1c7a11 */ /* 0x000fe400078410ff */
[----:B------:R-:W-:Y:S01]  /*4e80*/  LEA.HI.X.SX32 R96, R125, R145, 0x1, P3 ;  /* 0x000000917d607211 */ /* 0x000fe200018f0eff */
[----:B------:R-:W-:Y:S02]  /*4e90*/  FFMA.FTZ R51, R27, R51, R50 ;  /* 0x000000331b337223 */ /* 0x000fe40000010032 */
[----:B------:R-:W-:Y:S01]  /*4ea0*/  FFMA.FTZ R98, R26, R98, R97 ;  /* 0x000000621a627223 */ /* 0x000fe20000010061 */
[----:B------:R-:W-:Y:S02]  /*4eb0*/  LEA.HI.X R29, R29, c[0x0][0x17c], R96, 0x2, P2 ;  /* 0x00005f001d1d7a11 */ /* 0x000fe400010f1460 */
[CC--:B------:R-:W-:Y:S02]  /*4ec0*/  @!P1 ISETP.GE.AND P2, PT, R3.reuse, R158.reuse, PT ;  /* 0x0000009e0300920c */ /* 0x0c0fe40003f46270 */
[----:B------:R-:W-:Y:S01]  /*4ed0*/  @!P1 IADD3 R97, R3, -0x2, RZ ;  /* 0xfffffffe03619810 */ /* 0x000fe20007ffe0ff */
[----:B------:R-:W-:Y:S01]  /*4ee0*/  FADD.FTZ R6, R51, R6 ;  /* 0x0000000633067221 */ /* 0x000fe20000010000 */
[----:B------:R-:W-:Y:S01]  /*4ef0*/  @!P1 FSEL R99, R99, RZ, !P2 ;  /* 0x000000ff63639208 */ /* 0x000fe20005000000 */
[----:B------:R-:W4:Y:S01]  /*4f00*/  LDG.E.128.CONSTANT R48, [R48.64] ;  /* 0x0000000a30307981 */ /* 0x000f22000c1e9d00 */
[----:B------:R-:W-:-:S02]  /*4f10*/  @!P1 ISETP.GE.AND P2, PT, R97, R158, PT ;  /* 0x0000009e6100920c */ /* 0x000fc40003f46270 */
[----:B------:R-:W-:Y:S02]  /*4f20*/  @!P1 IADD3 R97, R3, -0x1, RZ ;  /* 0xffffffff03619810 */ /* 0x000fe40007ffe0ff */
[----:B------:R-:W-:Y:S02]  /*4f30*/  @!P1 FSEL R20, R20, RZ, !P0 ;  /* 0x000000ff14149208 */ /* 0x000fe40004000000 */
[----:B------:R-:W-:Y:S02]  /*4f40*/  @!P1 ISETP.GE.AND P0, PT, R97, R158, PT ;  /* 0x0000009e6100920c */ /* 0x000fe40003f06270 */
[----:B------:R-:W-:Y:S01]  /*4f50*/  @!P1 IADD3 R97, R3, -0x3, RZ ;  /* 0xfffffffd03619810 */ /* 0x000fe20007ffe0ff */
[----:B------:R-:W-:Y:S01]  /*4f60*/  FFMA.FTZ R46, R27, R47, R46 ;  /* 0x0000002f1b2e7223 */ /* 0x000fe2000001002e */
[----:B------:R-:W-:Y:S01]  /*4f70*/  @!P1 FSEL R21, R21, RZ, !P6 ;  /* 0x000000ff15159208 */ /* 0x000fe20007000000 */
[----:B------:R-:W-:Y:S01]  /*4f80*/  FFMA.FTZ R30, R27, R31, R30 ;  /* 0x0000001f1b1e7223 */ /* 0x000fe2000001001e */
[----:B------:R-:W-:-:S02]  /*4f90*/  @!P1 FSEL R22, R22, RZ, !P5 ;  /* 0x000000ff16169208 */ /* 0x000fc40006800000 */
[-C--:B------:R-:W-:Y:S02]  /*4fa0*/  @!P1 ISETP.GE.AND P6, PT, R97, R158.reuse, PT ;  /* 0x0000009e6100920c */ /* 0x080fe40003fc6270 */
[CC--:B------:R-:W-:Y:S02]  /*4fb0*/  @!P1 ISETP.GE.AND P5, PT, R3.reuse, R158.reuse, PT ;  /* 0x0000009e0300920c */ /* 0x0c0fe40003fa6270 */
[C---:B------:R-:W-:Y:S02]  /*4fc0*/  @!P1 IADD3 R31, R3.reuse, -0x3, RZ ;  /* 0xfffffffd031f9810 */ /* 0x040fe40007ffe0ff */
[----:B------:R-:W-:Y:S01]  /*4fd0*/  @!P1 IADD3 R97, R3, -0x2, RZ ;  /* 0xfffffffe03619810 */ /* 0x000fe20007ffe0ff */
[----:B------:R-:W-:Y:S01]  /*4fe0*/  FADD.FTZ R7, R46, R7 ;  /* 0x000000072e077221 */ /* 0x000fe20000010000 */
[----:B------:R-:W-:Y:S01]  /*4ff0*/  @!P1 FSEL R23, R23, RZ, !P5 ;  /* 0x000000ff17179208 */ /* 0x000fe20006800000 */
[----:B------:R-:W4:Y:S01]  /*5000*/  LDG.E.128.CONSTANT R44, [R44.64] ;  /* 0x0000000a2c2c7981 */ /* 0x000f22000c1e9d00 */
[----:B------:R-:W-:-:S02]  /*5010*/  @!P1 ISETP.GE.AND P3, PT, R31, R158, PT ;  /* 0x0000009e1f00920c */ /* 0x000fc40003f66270 */
[-C--:B------:R-:W-:Y:S02]  /*5020*/  @!P1 ISETP.GE.AND P5, PT, R97, R158.reuse, PT ;  /* 0x0000009e6100920c */ /* 0x080fe40003fa6270 */
[----:B------:R-:W-:Y:S02]  /*5030*/  @!P1 IADD3 R97, R3, -0x1, RZ ;  /* 0xffffffff03619810 */ /* 0x000fe40007ffe0ff */
[----:B------:R-:W-:Y:S02]  /*5040*/  @!P1 FSEL R92, R92, RZ, !P3 ;  /* 0x000000ff5c5c9208 */ /* 0x000fe40005800000 */
[----:B------:R-:W-:Y:S02]  /*5050*/  @!P1 ISETP.GE.AND P3, PT, R97, R158, PT ;  /* 0x0000009e6100920c */ /* 0x000fe40003f66270 */
[----:B------:R-:W-:Y:S01]  /*5060*/  @!P1 IADD3 R97, R3, -0x3, RZ ;  /* 0xfffffffd03619810 */ /* 0x000fe20007ffe0ff */
[----:B------:R-:W-:Y:S01]  /*5070*/  FFMA.FTZ R43, R27, R43, R42 ;  /* 0x0000002b1b2b7223 */ /* 0x000fe2000001002a */
[----:B------:R-:W-:-:S02]  /*5080*/  @!P1 FSEL R93, R93, RZ, !P2 ;  /* 0x000000ff5d5d9208 */ /* 0x000fc40005000000 */
[----:B------:R-:W-:Y:S02]  /*5090*/  @!P1 FSEL R94, R94, RZ, !P0 ;  /* 0x000000ff5e5e9208 */ /* 0x000fe40004000000 */
[-C--:B------:R-:W-:Y:S02]  /*50a0*/  @!P1 ISETP.GE.AND P2, PT, R97, R158.reuse, PT ;  /* 0x0000009e6100920c */ /* 0x080fe40003f46270 */
        /* <DEDUP_REMOVED lines=11> */
[----:B------:R-:W-:Y:S02]  /*5160*/  @!P1 FSEL R89, R89, RZ, !P5 ;  /* 0x000000ff59599208 */ /* 0x000fe40006800000 */
[----:B------:R-:W-:-:S02]  /*5170*/  @!P1 FSEL R90, R90, RZ, !P3 ;  /* 0x000000ff5a5a9208 */ /* 0x000fc40005800000 */
[-C--:B------:R-:W-:Y:S02]  /*5180*/  @!P1 ISETP.GE.AND P5, PT, R97, R158.reuse, PT ;  /* 0x0000009e6100920c */ /* 0x080fe40003fa6270 */
[CC--:B------:R-:W-:Y:S02]  /*5190*/  @!P1 ISETP.GE.AND P3, PT, R3.reuse, R158.reuse, PT ;  /* 0x0000009e0300920c */ /* 0x0c0fe40003f66270 */
[----:B------:R-:W-:Y:S01]  /*51a0*/  @!P1 IADD3 R97, R3, -0x2, RZ ;  /* 0xfffffffe03619810 */ /* 0x000fe20007ffe0ff */
[----:B------:R-:W-:Y:S01]  /*51b0*/  FADD.FTZ R9, R38, R9 ;  /* 0x0000000926097221 */ /* 0x000fe20000010000 */
[----:B------:R-:W-:Y:S01]  /*51c0*/  @!P1 FSEL R91, R91, RZ, !P3 ;  /* 0x000000ff5b5b9208 */ /* 0x000fe20005800000 */
[----:B------:R-:W4:Y:S01]  /*51d0*/  LDG.E.128.CONSTANT R36, [R36.64] ;  /* 0x0000000a24247981 */ /* 0x000f22000c1e9d00 */
[----:B------:R-:W-:Y:S02]  /*51e0*/  @!P1 ISETP.GE.AND P3, PT, R97, R158, PT ;  /* 0x0000009e6100920c */ /* 0x000fe40003f66270 */
[----:B------:R-:W-:-:S02]  /*51f0*/  @!P1 IADD3 R97, R3, -0x1, RZ ;  /* 0xffffffff03619810 */ /* 0x000fc40007ffe0ff */
[----:B------:R-:W-:Y:S02]  /*5200*/  @!P1 FSEL R84, R84, RZ, !P2 ;  /* 0x000000ff54549208 */ /* 0x000fe40005000000 */
[-C--:B------:R-:W-:Y:S02]  /*5210*/  @!P1 ISETP.GE.AND P2, PT, R97, R158.reuse, PT ;  /* 0x0000009e6100920c */ /* 0x080fe40003f46270 */
[----:B------:R-:W-:Y:S02]  /*5220*/  @!P1 IADD3 R97, R3, -0x3, RZ ;  /* 0xfffffffd03619810 */ /* 0x000fe40007ffe0ff */
[----:B------:R-:W-:Y:S02]  /*5230*/  @!P1 FSEL R85, R85, RZ, !P0 ;  /* 0x000000ff55559208 */ /* 0x000fe40004000000 */
[----:B------:R-:W-:Y:S01]  /*5240*/  @!P1 ISETP.GE.AND P0, PT, R3, R158, PT ;  /* 0x0000009e0300920c */ /* 0x000fe20003f06270 */
[----:B------:R-:W-:Y:S01]  /*5250*/  FFMA.FTZ R35, R27, R35, R34 ;  /* 0x000000231b237223 */ /* 0x000fe20000010022 */
[----:B------:R-:W-:-:S02]  /*5260*/  IADD3 R148, P4, R126, R148, RZ ;  /* 0x000000947e947210 */ /* 0x000fc40007f9e0ff */
[----:B------:R-:W-:Y:S02]  /*5270*/  @!P1 FSEL R86, R86, RZ, !P6 ;  /* 0x000000ff56569208 */ /* 0x000fe40007000000 */
[-C--:B------:R-:W-:Y:S02]  /*5280*/  @!P1 ISETP.GE.AND P6, PT, R97, R158.reuse, PT ;  /* 0x0000009e6100920c */ /* 0x080fe40003fc6270 */
[----:B------:R-:W-:Y:S02]  /*5290*/  @!P1 FSEL R87, R87, RZ, !P0 ;  /* 0x000000ff57579208 */ /* 0x000fe40004000000 */
[----:B------:R-:W-:Y:S02]  /*52a0*/  @!P1 IADD3 R97, R3, -0x2, RZ ;  /* 0xfffffffe03619810 */ /* 0x000fe40007ffe0ff */
[----:B------:R-:W-:Y:S02]  /*52b0*/  LEA.HI.X.SX32 R145, R126, R145, 0x1, P4 ;  /* 0x000000917e917211 */ /* 0x000fe400020f0eff */
[C---:B------:R-:W-:Y:S01]  /*52c0*/  LEA R96, P0, R148.reuse, c[0x0][0x178], 0x2 ;  /* 0x00005e0094607a11 */ /* 0x040fe200078010ff */
[----:B------:R-:W-:Y:S01]  /*52d0*/  FADD.FTZ R10, R35, R10 ;  /* 0x0000000a230a7221 */ /* 0x000fe20000010000 */
[----:B------:R-:W-:Y:S01]  /*52e0*/  @!P1 ISETP.GE.AND P4, PT, R97, R158, PT ;  /* 0x0000009e6100920c */ /* 0x000fe20003f86270 */
[----:B------:R-:W4:Y:S01]  /*52f0*/  LDG.E.128.CONSTANT R32, [R32.64] ;  /* 0x0000000a20207981 */ /* 0x000f22000c1e9d00 */
[----:B------:R-:W-:Y:S01]  /*5300*/  LEA.HI.X R97, R148, c[0x0][0x17c], R145, 0x2, P0 ;  /* 0x00005f0094617a11 */ /* 0x000fe200000f1491 */
[----:B------:R-:W-:-:S02]  /*5310*/  FADD.FTZ R11, R30, R11 ;  /* 0x0000000b1e0b7221 */ /* 0x000fc40000010000 */
[----:B------:R-:W-:Y:S01]  /*5320*/  FMUL.FTZ R145, R25, R21 ;  /* 0x0000001519917220 */ /* 0x000fe20000410000 */
[----:B------:R-:W4:Y:S01]  /*5330*/  LDG.E.128.CONSTANT R28, [R28.64] ;  /* 0x0000000a1c1c7981 */ /* 0x000f22000c1e9d00 */
[----:B------:R-:W-:-:S03]  /*5340*/  FFMA.FTZ R21, R27, R99, R98 ;  /* 0x000000631b157223 */ /* 0x000fc60000010062 */
[----:B------:R-:W4:Y:S01]  /*5350*/  LDG.E.128.CONSTANT R96, [R96.64] ;  /* 0x0000000a60607981 */ /* 0x000f22000c1e9d00 */
[----:B------:R-:W-:-:S04]  /*5360*/  @!P1 IADD3 R149, R3, -0x1, RZ ;  /* 0xffffffff03959810 */ /* 0x000fc80007ffe0ff */
        /* <DEDUP_REMOVED lines=138> */
[-C--:B------:R-:W-:Y:S02]  /*5c10*/  @!P1 ISETP.GE.AND P3, PT, R149, R158.reuse, PT ;  /* 0x0000009e9500920c */ /* 0x080fe40003f66270 */
[----:B------:R-:W-:Y:S02]  /*5c20*/  @!P1 FSEL R29, R29, RZ, !P4 ;  /* 0x000000ff1d1d9208 */ /* 0x000fe40006000000 */
[----:B------:R-:W-:Y:S02]  /*5c30*/  @!P1 IADD3 R149, R3, -0x1, RZ ;  /* 0xffffffff03959810 */ /* 0x000fe40007ffe0ff */
[----:B------:R-:W-:Y:S02]  /*5c40*/  @!P1 FSEL R97, R97, RZ, !P5 ;  /* 0x000000ff61619208 */ /* 0x000fe40006800000 */
[----:B------:R-:W-:Y:S02]  /*5c50*/  @!P1 FSEL R30, R30, RZ, !P0 ;  /* 0x000000ff1e1e9208 */ /* 0x000fe40004000000 */
[----:B------:R-:W-:-:S02]  /*5c60*/  @!P1 ISETP.GE.AND P0, PT, R3, R158, PT ;  /* 0x0000009e0300920c */ /* 0x000fc40003f06270 */
[----:B------:R-:W-:Y:S01]  /*5c70*/  IADD3 R115, R115, 0x4, RZ ;  /* 0x0000000473737810 */ /* 0x000fe20007ffe0ff */
[C---:B------:R-:W-:Y:S01]  /*5c80*/  FMUL.FTZ R93, R25.reuse, R93 ;  /* 0x0000005d195d7220 */ /* 0x040fe20000410000 */
[----:B------:R-:W-:Y:S01]  /*5c90*/  @!P1 FSEL R28, R28, RZ, !P6 ;  /* 0x000000ff1c1c9208 */ /* 0x000fe20007000000 */
[----:B------:R-:W-:Y:S01]  /*5ca0*/  FMUL.FTZ R89, R25, R89 ;  /* 0x0000005919597220 */ /* 0x000fe20000410000 */
[----:B------:R-:W-:Y:S01]  /*5cb0*/  @!P1 ISETP.GE.AND P4, PT, R149, R158, PT ;  /* 0x0000009e9500920c */ /* 0x000fe20003f86270 */
[C---:B------:R-:W-:Y:S01]  /*5cc0*/  FMUL.FTZ R85, R25.reuse, R85 ;  /* 0x0000005519557220 */ /* 0x040fe20000410000 */
[----:B------:R-:W-:Y:S01]  /*5cd0*/  @!P1 FSEL R96, R96, RZ, !P3 ;  /* 0x000000ff60609208 */ /* 0x000fe20005800000 */
[----:B------:R-:W-:Y:S01]  /*5ce0*/  FMUL.FTZ R81, R25, R81 ;  /* 0x0000005119517220 */ /* 0x000fe20000410000 */
[----:B------:R-:W-:Y:S01]  /*5cf0*/  @!P1 FSEL R31, R31, RZ, !P0 ;  /* 0x000000ff1f1f9208 */ /* 0x000fe20004000000 */
        /* <DEDUP_REMOVED lines=12> */
[C---:B------:R-:W-:Y:S01]  /*5dc0*/  FMUL.FTZ R29, R25.reuse, R29 ;  /* 0x0000001d191d7220 */ /* 0x040fe20000410000 */
[----:B------:R-:W-:Y:S01]  /*5dd0*/  @!P1 FSEL R34, R34, RZ, !P2 ;  /* 0x000000ff22229208 */ /* 0x000fe20005000000 */
[----:B------:R-:W-:Y:S01]  /*5de0*/  FMUL.FTZ R25, R25, R97 ;  /* 0x0000006119197220 */ /* 0x000fe20000410000 */
[----:B------:R-:W-:Y:S01]  /*5df0*/  ISETP.GE.AND P0, PT, R115, R2, PT ;  /* 0x000000027300720c */ /* 0x000fe20003f06270 */
[C---:B------:R-:W-:Y:S01]  /*5e00*/  FFMA.FTZ R145, R24.reuse, R20, R145 ;  /* 0x0000001418917223 */ /* 0x040fe20000010091 */
[C---:B------:R-:W-:Y:S01]  /*5e10*/  @!P1 ISETP.GE.AND P2, PT, R3.reuse, R158, PT ;  /* 0x0000009e0300920c */ /* 0x040fe20003f46270 */
[C---:B------:R-:W-:Y:S01]  /*5e20*/  FFMA.FTZ R93, R24.reuse, R92, R93 ;  /* 0x0000005c185d7223 */ /* 0x040fe2000001005d */
[----:B------:R-:W-:Y:S01]  /*5e30*/  @!P1 ISETP.GE.AND P3, PT, R3, R158, PT ;  /* 0x0000009e0300920c */ /* 0x000fe20003f66270 */
[----:B------:R-:W-:Y:S01]  /*5e40*/  FFMA.FTZ R89, R24, R88, R89 ;  /* 0x0000005818597223 */ /* 0x000fe20000010059 */
        /* <DEDUP_REMOVED lines=38> */
[----:B------:R-:W-:Y:S01]  /*60b0*/  IADD3 R114, P1, R114, 0x10, RZ ;  /* 0x0000001072727810 */ /* 0x000fe20007f3e0ff */
        /* <DEDUP_REMOVED lines=41> */
[----:B------:R-:W-:Y:S01]  /*6350*/  IMAD.X R117, RZ, RZ, R117, P1 ;  /* 0x000000ffff757224 */ /* 0x000fe200008e0675 */
[----:B------:R-:W-:Y:S01]  /*6360*/  @P0 CALL.REL.NOINC `(.L_x_20414) ;  /* 0x0000001000000944 */ /* 0x000fe20003c00000 */
[----:B------:R-:W-:Y:S05]  /*6370*/  BRA `(.L_x_20415) ;  /* 0xffffda9000007947 */ /* 0x000fea000383ffff */
.L_x_20414:
[----:B------:R-:W-:Y:S05]  /*6380*/  BSYNC B0 ;  /* 0x0000000000007941 */ /* 0x000fea0003800000 */
.L_x_20413:
[----:B------:R-:W0:Y:S01]  /*6390*/  SHFL.BFLY PT, R3, R4, 0x4, 0x1f ;  /* 0x0c801f0004037f89 */ /* 0x000e2200000e0000 */
[----:B------:R-:W-:Y:S01]  /*63a0*/  LOP3.LUT P0, RZ, R156, 0x7, RZ, 0xc0, !PT ;  /* 0x000000079cff7812 */ /* 0x000fe2000780c0ff */
[----:B------:R-:W-:Y:S01]  /*63b0*/  BSSY B0, `(.L_x_20416) ;  /* 0x00000cd000007945 */ /* 0x000fe20003800000 */
[----:B------:R-:W-:Y:S01]  /*63c0*/  LOP3.LUT R28, R153, 0xffffffc0, RZ, 0xc0, !PT ;  /* 0xffffffc0991c7812 */ /* 0x000fe200078ec0ff */
[----:B------:R-:W1:Y:S01]  /*63d0*/  SHFL.BFLY PT, R21, R6, 0x4, 0x1f ;  /* 0x0c801f0006157f89 */ /* 0x000e6200000e0000 */
[----:B------:R-:W-:Y:S02]  /*63e0*/  IMAD R16, R16, 0x70, RZ ;  /* 0x0000007010107824 */ /* 0x000fe400078e02ff */
[----:B------:R-:W-:Y:S01]  /*63f0*/  ISETP.NE.OR P1, PT, R28, 0x40, P0 ;  /* 0x000000401c00780c */ /* 0x000fe20000725670 */
[----:B------:R-:W3:Y:S04]  /*6400*/  SHFL.BFLY PT, R0, R5, 0x4, 0x1f ;  /* 0x0c801f0005007f89 */ /* 0x000ee800000e0000 */
[----:B------:R-:W4:Y:S04]  /*6410*/  SHFL.BFLY PT, R2, R7, 0x4, 0x1f ;  /* 0x0c801f0007027f89 */ /* 0x000f2800000e0000 */
[----:B------:R-:W2:Y:S04]  /*6420*/  SHFL.BFLY PT, R27, R12, 0x4, 0x1f ;  /* 0x0c801f000c1b7f89 */ /* 0x000ea800000e0000 */
[----:B------:R-:W2:Y:S04]  /*6430*/  SHFL.BFLY PT, R23, R8, 0x4, 0x1f ;  /* 0x0c801f0008177f89 */ /* 0x000ea800000e0000 */
[----:B------:R-:W2:Y:S01]  /*6440*/  SHFL.BFLY PT, R25, R10, 0x4, 0x1f ;  /* 0x0c801f000a197f89 */ /* 0x000ea200000e0000 */
[----:B0-----:R-:W-:-:S03]  /*6450*/  FADD.FTZ R3, R3, R4 ;  /* 0x0000000403037221 */ /* 0x001fc60000010000 */
[----:B------:R-:W0:Y:S01]  /*6460*/  SHFL.BFLY PT, R24, R13, 0x4, 0x1f ;  /* 0x0c801f000d187f89 */ /* 0x000e2200000e0000 */
[----:B-1----:R-:W-:-:S03]  /*6470*/  FADD.FTZ R21, R21, R6 ;  /* 0x0000000615157221 */ /* 0x002fc60000010000 */
[----:B------:R-:W1:Y:S01]  /*6480*/  SHFL.BFLY PT, R29, R14, 0x4, 0x1f ;  /* 0x0c801f000e1d7f89 */ /* 0x000e6200000e0000 */
[----:B---3--:R-:W-:-:S03]  /*6490*/  FADD.FTZ R5, R0, R5 ;  /* 0x0000000500057221 */ /* 0x008fc60000010000 */
[----:B--2---:R-:W2:Y:S01]  /*64a0*/  SHFL.BFLY PT, R26, R15, 0x4, 0x1f ;  /* 0x0c801f000f1a7f89 */ /* 0x004ea200000e0000 */
[----:B----4-:R-:W-:-:S03]  /*64b0*/  FADD.FTZ R7, R2, R7 ;  /* 0x0000000702077221 */ /* 0x010fc60000010000 */
[----:B------:R-:W3:Y:S01]  /*64c0*/  SHFL.BFLY PT, R20, R9, 0x4, 0x1f ;  /* 0x0c801f0009147f89 */ /* 0x000ee200000e0000 */
[----:B------:R-:W-:-:S03]  /*64d0*/  FADD.FTZ R27, R27, R12 ;  /* 0x0000000c1b1b7221 */ /* 0x000fc60000010000 */
[----:B------:R-:W4:Y:S01]  /*64e0*/  SHFL.BFLY PT, R22, R11, 0x4, 0x1f ;  /* 0x0c801f000b167f89 */ /* 0x000f2200000e0000 */
[----:B------:R-:W-:Y:S02]  /*64f0*/  FADD.FTZ R23, R23, R8 ;  /* 0x0000000817177221 */ /* 0x000fe40000010000 */
[----:B------:R-:W-:Y:S01]  /*6500*/  FADD.FTZ R25, R25, R10 ;  /* 0x0000000a19197221 */ /* 0x000fe20000010000 */
        /* <DEDUP_REMOVED lines=57> */
[----:B-1----:R-:W-:-:S03]  /*68a0*/  FADD.FTZ R11, R22, R11 ;  /* 0x0000000b160b7221 */ /* 0x002fc60000010000 */
[----:B------:R-:W1:Y:S04]  /*68b0*/  SHFL.BFLY PT, R14, R29, 0x2, 0x1f ;  /* 0x0c401f001d0e7f89 */ /* 0x000e6800000e0000 */
        /* <DEDUP_REMOVED lines=11> */
[----:B-1----:R-:W-:-:S03]  /*6970*/  FADD.FTZ R29, R29, R14 ;  /* 0x0000000e1d1d7221 */ /* 0x002fc60000010000 */
[----:B------:R-:W1:Y:S01]  /*6980*/  SHFL.BFLY PT, R33, R34, 0x2, 0x1f ;  /* 0x0c401f0022217f89 */ /* 0x000e6200000e0000 */
[----:B------:R-:W-:-:S03]  /*6990*/  FADD.FTZ R19, R28, R19 ;  /* 0x000000131c137221 */ /* 0x000fc60000010000 */
        /* <DEDUP_REMOVED lines=22> */
[----:B0-----:R-:W-:Y:S01]  /*6b00*/  FADD.FTZ R45, R40, R45 ;  /* 0x0000002d282d7221 */ /* 0x001fe20000010000 */
[----:B------:R-:W0:Y:S01]  /*6b10*/  SHFL.BFLY PT, R7, R20, 0x1, 0x1f ;  /* 0x0c201f0014077f89 */ /* 0x000e2200000e0000 */
[----:B-1----:R-:W-:-:S03]  /*6b20*/  FADD.FTZ R47, R110, R47 ;  /* 0x0000002f6e2f7221 */ /* 0x002fc60000010000 */
[----:B------:R-:W-:Y:S01]  /*6b30*/  SHFL.BFLY PT, R12, R11, 0x1, 0x1f ;  /* 0x0c201f000b0c7f89 */ /* 0x000fe200000e0000 */
[----:B------:R-:W-:-:S03]  /*6b40*/  FADD.FTZ R49, R42, R49 ;  /* 0x000000312a317221 */ /* 0x000fc60000010000 */
[----:B------:R-:W-:Y:S01]  /*6b50*/  SHFL.BFLY PT, R18, R13, 0x1, 0x1f ;  /* 0x0c201f000d127f89 */ /* 0x000fe200000e0000 */
[----:B--2---:R-:W-:-:S03]  /*6b60*/  FADD.FTZ R51, R112, R51 ;  /* 0x0000003370337221 */ /* 0x004fc60000010000 */
[----:B------:R-:W-:Y:S01]  /*6b70*/  SHFL.BFLY PT, R14, R27, 0x1, 0x1f ;  /* 0x0c201f001b0e7f89 */ /* 0x000fe200000e0000 */
[----:B---3--:R-:W-:-:S03]  /*6b80*/  FADD.FTZ R2, R2, R5 ;  /* 0x0000000502027221 */ /* 0x008fc60000010000 */
[----:B------:R-:W-:Y:S01]  /*6b90*/  SHFL.BFLY PT, R24, R15, 0x1, 0x1f ;  /* 0x0c201f000f187f89 */ /* 0x000fe200000e0000 */
[----:B----4-:R-:W-:-:S03]  /*6ba0*/  FADD.FTZ R4, R6, R9 ;  /* 0x0000000906047221 */ /* 0x010fc60000010000 */
[----:B------:R-:W1:Y:S04]  /*6bb0*/  SHFL.BFLY PT, R5, R8, 0x1, 0x1f ;  /* 0x0c201f0008057f89 */ /* 0x000e6800000e0000 */
[----:B------:R-:W2:Y:S01]  /*6bc0*/  SHFL.BFLY PT, R9, R10, 0x1, 0x1f ;  /* 0x0c201f000a097f89 */ /* 0x000ea200000e0000 */
[----:B0-----:R-:W-:-:S03]  /*6bd0*/  FADD.FTZ R6, R20, R7 ;  /* 0x0000000714067221 */ /* 0x001fc60000010000 */
[----:B------:R-:W0:Y:S04]  /*6be0*/  SHFL.BFLY PT, R26, R17, 0x1, 0x1f ;  /* 0x0c201f00111a7f89 */ /* 0x000e2800000e0000 */
[----:B------:R-:W3:Y:S04]  /*6bf0*/  SHFL.BFLY PT, R22, R29, 0x1, 0x1f ;  /* 0x0c201f001d167f89 */ /* 0x000ee800000e0000 */
[----:B------:R-:W4:Y:S04]  /*6c00*/  SHFL.BFLY PT, R28, R19, 0x1, 0x1f ;  /* 0x0c201f00131c7f89 */ /* 0x000f2800000e0000 */
[----:B------:R-:W4:Y:S04]  /*6c10*/  SHFL.BFLY PT, R30, R21, 0x1, 0x1f ;  /* 0x0c201f00151e7f89 */ /* 0x000f2800000e0000 */
[----:B------:R-:W4:Y:S01]  /*6c20*/  SHFL.BFLY PT, R32, R23, 0x1, 0x1f ;  /* 0x0c201f0017207f89 */ /* 0x000f2200000e0000 */
[----:B-1----:R-:W-:-:S02]  /*6c30*/  FADD.FTZ R5, R8, R5 ;  /* 0x0000000508057221 */ /* 0x002fc40000010000 */
[----:B------:R-:W-:Y:S01]  /*6c40*/  FADD.FTZ R8, R11, R12 ;  /* 0x0000000c0b087221 */ /* 0x000fe20000010000 */
[----:B------:R-:W1:Y:S01]  /*6c50*/  SHFL.BFLY PT, R34, R25, 0x1, 0x1f ;  /* 0x0c201f0019227f89 */ /* 0x000e6200000e0000 */
[----:B--2---:R-:W-:Y:S02]  /*6c60*/  FADD.FTZ R7, R10, R9 ;  /* 0x000000090a077221 */ /* 0x004fe40000010000 */
[----:B------:R-:W-:Y:S01]  /*6c70*/  FADD.FTZ R10, R13, R18 ;  /* 0x000000120d0a7221 */ /* 0x000fe20000010000 */
[----:B------:R-:W2:Y:S01]  /*6c80*/  SHFL.BFLY PT, R36, R31, 0x1, 0x1f ;  /* 0x0c201f001f247f89 */ /* 0x000ea200000e0000 */
[----:B------:R-:W-:Y:S02]  /*6c90*/  FADD.FTZ R9, R27, R14 ;  /* 0x0000000e1b097221 */ /* 0x000fe40000010000 */
[----:B------:R-:W-:Y:S01]  /*6ca0*/  FADD.FTZ R12, R15, R24 ;  /* 0x000000180f0c7221 */ /* 0x000fe20000010000 */
[----:B------:R-:W2:Y:S01]  /*6cb0*/  SHFL.BFLY PT, R38, R33, 0x1, 0x1f ;  /* 0x0c201f0021267f89 */ /* 0x000ea200000e0000 */
[----:B0-----:R-:W-:-:S02]  /*6cc0*/  FADD.FTZ R13, R17, R26 ;  /* 0x0000001a110d7221 */ /* 0x001fc40000010000 */
[----:B---3--:R-:W-:Y:S01]  /*6cd0*/  FADD.FTZ R11, R29, R22 ;  /* 0x000000161d0b7221 */ /* 0x008fe20000010000 */
[----:B------:R-:W0:Y:S01]  /*6ce0*/  SHFL.BFLY PT, R40, R35, 0x1, 0x1f ;  /* 0x0c201f0023287f89 */ /* 0x000e2200000e0000 */
[----:B----4-:R-:W-:-:S03]  /*6cf0*/  FADD.FTZ R14, R19, R28 ;  /* 0x0000001c130e7221 */ /* 0x010fc60000010000 */
[----:B------:R-:W3:Y:S01]  /*6d00*/  SHFL.BFLY PT, R42, R37, 0x1, 0x1f ;  /* 0x0c201f00252a7f89 */ /* 0x000ee200000e0000 */
[----:B------:R-:W-:-:S03]  /*6d10*/  FADD.FTZ R15, R21, R30 ;  /* 0x0000001e150f7221 */ /* 0x000fc60000010000 */
        /* <DEDUP_REMOVED lines=14> */
[----:B------:R-:W-:Y:S01]  /*6e00*/  BAR.SYNC.DEFER_BLOCKING 0x0 ;  /* 0x0000000000007b1d */ /* 0x000fe20000010000 */
[----:B------:R-:W-:Y:S02]  /*6e10*/  FADD.FTZ R24, R41, R46 ;  /* 0x0000002e29187221 */ /* 0x000fe40000010000 */
[----:B-1----:R-:W-:Y:S02]  /*6e20*/  FADD.FTZ R25, R43, R48 ;  /* 0x000000302b197221 */ /* 0x002fe40000010000 */
[----:B--2---:R-:W-:Y:S02]  /*6e30*/  FADD.FTZ R26, R45, R50 ;  /* 0x000000322d1a7221 */ /* 0x004fe40000010000 */
[----:B------:R-:W-:Y:S02]  /*6e40*/  FADD.FTZ R27, R47, R52 ;  /* 0x000000342f1b7221 */ /* 0x000fe40000010000 */
[----:B0-----:R-:W-:Y:S02]  /*6e50*/  FADD.FTZ R28, R49, R54 ;  /* 0x00000036311c7221 */ /* 0x001fe40000010000 */
[----:B---3--:R-:W-:Y:S01]  /*6e60*/  FADD.FTZ R29, R51, R56 ;  /* 0x00000038331d7221 */ /* 0x008fe20000010000 */
        /* <DEDUP_REMOVED lines=33> */
.L_x_20417:
[----:B------:R-:W-:Y:S05]  /*7080*/  BSYNC B0 ;  /* 0x0000000000007941 */ /* 0x000fea0003800000 */
.L_x_20416:
        /* <DEDUP_REMOVED lines=53> */
[----:B------:R-:W-:Y:S02]  /*73e0*/  FADD.FTZ R19, R19, R46 ;  /* 0x0000002e13137221 */ /* 0x000fe40000010000 */
[----:B------:R-:W-:Y:S02]  /*73f0*/  FADD.FTZ R20, R20, R49 ;  /* 0x0000003114147221 */ /* 0x000fe40000010000 */
[----:B------:R-:W-:Y:S02]  /*7400*/  FADD.FTZ R21, R21, R48 ;  /* 0x0000003015157221 */ /* 0x000fe40000010000 */
[----:B------:R-:W-:Y:S02]  /*7410*/  FADD.FTZ R22, R22, R51 ;  /* 0x0000003316167221 */ /* 0x000fe40000010000 */
[----:B------:R-:W-:Y:S02]  /*7420*/  FADD.FTZ R23, R23, R50 ;  /* 0x0000003217177221 */ /* 0x000fe40000010000 */
[----:B-1----:R-:W-:-:S02]  /*7430*/  FADD.FTZ R24, R24, R53 ;  /* 0x0000003518187221 */ /* 0x002fc40000010000 */
[----:B--2---:R-:W-:Y:S02]  /*7440*/  FADD.FTZ R25, R25, R52 ;  /* 0x0000003419197221 */ /* 0x004fe40000010000 */
[----:B0-----:R-:W-:Y:S02]  /*7450*/  FADD.FTZ R26, R26, R55 ;  /* 0x000000371a1a7221 */ /* 0x001fe40000010000 */
[----:B---3--:R-:W-:Y:S02]  /*7460*/  FADD.FTZ R27, R27, R54 ;  /* 0x000000361b1b7221 */ /* 0x008fe40000010000 */
[----:B----4-:R-:W-:Y:S02]  /*7470*/  FADD.FTZ R28, R28, R57 ;  /* 0x000000391c1c7221 */ /* 0x010fe40000010000 */
[----:B------:R-:W-:Y:S02]  /*7480*/  FADD.FTZ R29, R29, R56 ;  /* 0x000000381d1d7221 */ /* 0x000fe40000010000 */
.L_x_20419:
[----:B------:R-:W-:Y:S05]  /*7490*/  BSYNC B0 ;  /* 0x0000000000007941 */ /* 0x000fea0003800000 */
.L_x_20418:
        /* <DEDUP_REMOVED lines=36> */
.L_x_20421:
[----:B------:R-:W-:Y:S05]  /*76e0*/  BSYNC B0 ;  /* 0x0000000000007941 */ /* 0x000fea0003800000 */
.L_x_20420:
        /* <DEDUP_REMOVED lines=58> */
[----:B0-----:R-:W-:-:S02]  /*7a90*/  FADD.FTZ R24, R24, R53 ;  /* 0x0000003518187221 */ /* 0x001fc40000010000 */
[----:B-1----:R-:W-:Y:S02]  /*7aa0*/  FADD.FTZ R25, R25, R50 ;  /* 0x0000003219197221 */ /* 0x002fe40000010000 */
[----:B--2---:R-:W-:Y:S02]  /*7ab0*/  FADD.FTZ R26, R26, R55 ;  /* 0x000000371a1a7221 */ /* 0x004fe40000010000 */
[----:B---3--:R-:W-:Y:S02]  /*7ac0*/  FADD.FTZ R27, R27, R52 ;  /* 0x000000341b1b7221 */ /* 0x008fe40000010000 */
[----:B----4-:R-:W-:Y:S02]  /*7ad0*/  FADD.FTZ R28, R28, R57 ;  /* 0x000000391c1c7221 */ /* 0x010fe40000010000 */
[----:B------:R-:W-:Y:S02]  /*7ae0*/  FADD.FTZ R29, R29, R54 ;  /* 0x000000361d1d7221 */ /* 0x000fe40000010000 */
.L_x_20423:
[----:B------:R-:W-:Y:S05]  /*7af0*/  BSYNC B0 ;  /* 0x0000000000007941 */ /* 0x000fea0003800000 */
.L_x_20422:
        /* <DEDUP_REMOVED lines=28> */
[----:B------:R-:W-:Y:S02]  /*7cc0*/  IADD3 R39, P0, R16, UR6, RZ ;  /* 0x0000000610277c10 */ /* 0x000fe4000ff1e0ff */
[----:B------:R-:W-:Y:S02]  /*7cd0*/  IADD3 R35, P2, R32, UR6, RZ ;  /* 0x0000000620237c10 */ /* 0x000fe4000ff5e0ff */
[----:B------:R-:W-:Y:S02]  /*7ce0*/  IADD3 R38, P3, R33, UR6, RZ ;  /* 0x0000000621267c10 */ /* 0x000fe4000ff7e0ff */
[----:B------:R-:W-:Y:S02]  /*7cf0*/  LEA.HI.X.SX32 R44, R16, UR7, 0x1, P0 ;  /* 0x00000007102c7c11 */ /* 0x000fe400080f0eff */
[----:B------:R-:W-:-:S02]  /*7d00*/  IADD3 R37, P1, R31, UR6, RZ ;  /* 0x000000061f257c10 */ /* 0x000fc4000ff3e0ff */
[----:B------:R-:W-:Y:S02]  /*7d10*/  LEA.HI.X.SX32 R40, R32, UR7, 0x1, P2 ;  /* 0x0000000720287c11 */ /* 0x000fe400090f0eff */
[----:B------:R-:W-:Y:S02]  /*7d20*/  LEA R30, P0, R39, c[0x0][0x160], 0x2 ;  /* 0x00005800271e7a11 */ /* 0x000fe400078010ff */
[----:B------:R-:W-:Y:S02]  /*7d30*/  LEA.HI.X.SX32 R33, R33, UR7, 0x1, P3 ;  /* 0x0000000721217c11 */ /* 0x000fe400098f0eff */
        /* <DEDUP_REMOVED lines=103> */
[C---:B------:R-:W-:Y:S02]  /*83b0*/  IADD3 R72, R16.reuse, 0x58, RZ ;  /* 0x0000005810487810 */ /* 0x040fe40007ffe0ff */
        /* <DEDUP_REMOVED lines=49> */
.L_x_20424:
        /* <DEDUP_REMOVED lines=11> */
.L_x_24035:


//--------------------- .text._ZN4vllm25paged_attention_v1_kernelIffLi96ELi32ELi128ELNS_18Fp8KVCacheDataTypeE0ELb0EEEvPT_PKS2_PKT0_S8_ifPKiSA_iPKfiiiSC_SC_iiiii --------------------------
	.section	.text._ZN4vllm25paged_attention_v1_kernelIffLi96ELi32ELi128ELNS_18Fp8KVCacheDataTypeE0ELb0EEEvPT_PKS2_PKT0_S8_ifPKiSA_iPKfiiiSC_SC_iiiii,"ax",@progbits
	.sectioninfo	@"SHI_REGISTERS=130"
	.align	128
        .global         _ZN4vllm25paged_attention_v1_kernelIffLi96ELi32ELi128ELNS_18Fp8KVCacheDataTypeE0ELb0EEEvPT_PKS2_PKT0_S8_ifPKiSA_iPKfiiiSC_SC_iiiii
        .type           _ZN4vllm25paged_attention_v1_kernelIffLi96ELi32ELi128ELNS_18Fp8KVCacheDataTypeE0ELb0EEEvPT_PKS2_PKT0_S8_ifPKiSA_iPKfiiiSC_SC_iiiii,@function
        .size           _ZN4vllm25paged_attention_v1_kernelIffLi96ELi32ELi128ELNS_18Fp8KVCacheDataTypeE0ELb0EEEvPT_PKS2_PKT0_S8_ifPKiSA_iPKfiiiSC_SC_iiiii,(.L_x_24036 - _ZN4vllm25paged_attention_v1_kernelIffLi96ELi32ELi128ELNS_18Fp8KVCacheDataTypeE0ELb0EEEvPT_PKS2_PKT0_S8_ifPKiSA_iPKfiiiSC_SC_iiiii)
        .other          _ZN4vllm25paged_attention_v1_kernelIffLi96ELi32ELi128ELNS_18Fp8KVCacheDataTypeE0ELb0EEEvPT_PKS2_PKT0_S8_ifPKiSA_iPKfiiiSC_SC_iiiii,@"STO_CUDA_ENTRY STV_DEFAULT"
_ZN4vllm25paged_attention_v1_kernelIffLi96ELi32ELi128ELNS_18Fp8KVCacheDataTypeE0ELb0EEEvPT_PKS2_PKT0_S8_ifPKiSA_iPKfiiiSC_SC_iiiii:
.text._ZN4vllm25paged_attention_v1_kernelIffLi96ELi32ELi128ELNS_18Fp8KVCacheDataTypeE0ELb0EEEvPT_PKS2_PKT0_S8_ifPKiSA_iPKfiiiSC_SC_iiiii:
        /* <DEDUP_REMOVED lines=94> */
[----:B------:R-:W-:Y:S01]  /*05e0*/  LEA.HI.X R16, R16, c[0x0][0x16c], R7, 0x2, P3 ;  /* 0x00005b0010107a11 */ /* 0x000fe200018f1407 */
[----:B------:R-:W-:Y:S02]  /*05f0*/  IMAD.MOV.U32 R7, RZ, RZ, R117 ;  /* 0x000000ffff077224 */ /* 0x000fe400078e0075 */
.L_x_20429:
        /* <DEDUP_REMOVED lines=11> */
.L_x_20428:
[----:B------:R-:W-:Y:S05]  /*06b0*/  BSYNC B1 ;  /* 0x0000000000017941 */ /* 0x000fea0003800000 */
.L_x_20427:
        /* <DEDUP_REMOVED lines=8> */
.L_x_20430:
        /* <DEDUP_REMOVED lines=17> */
.L_x_20426:
[----:B------:R-:W-:Y:S05]  /*0850*/  BSYNC B0 ;  /* 0x0000000000007941 */ /* 0x000fea0003800000 */
.L_x_20425:
        /* <DEDUP_REMOVED lines=16> */
[----:B------:R-:W-:-:S03]  /*0960*/  SHF.R.S32.HI R100, RZ, 0x1f, R100 ;  /* 0x0000001fff647819 */ /* 0x000fc60000011464 */
[----:B------:R-:W4:Y:S01]  /*0970*/  LDS.128 R80, [0x40] ;  /* 0x00004000ff507984 */ /* 0x000f220000000c00 */
[----:B------:R-:W-:Y:S02]  /*0980*/  LEA.HI.X.SX32 R125, R3, R100, 0x1, P1 ;  /* 0x00000064037d7211 */ /* 0x000fe400008f0eff */
[----:B------:R-:W-:Y:S01]  /*0990*/  SHF.R.S32.HI R3, RZ, 0x1f, R101 ;  /* 0x0000001fff037819 */ /* 0x000fe20000011465 */
        /* <DEDUP_REMOVED lines=22> */
.L_x_20434:
[----:B0-----:R-:W-:-:S04]  /*0b00*/  IADD3 R100, P0, R119, R123, RZ ;  /* 0x0000007b77647210 */ /* 0x001fc80007f1e0ff */
        /* <DEDUP_REMOVED lines=14> */
[----:B--2---:R-:W-:Y:S02]  /*0bf0*/  FMUL.FTZ R111, R92, R100 ;  /* 0x000000645c6f7220 */ /* 0x004fe40000410000 */
[----:B------:R-:W-:-:S02]  /*0c00*/  FMUL.FTZ R100, R93, R101 ;  /* 0x000000655d647220 */ /* 0x000fc40000410000 */
[----:B------:R-:W-:Y:S02]  /*0c10*/  FMUL.FTZ R109, R94, R102 ;  /* 0x000000665e6d7220 */ /* 0x000fe40000410000 */
[----:B0--3--:R-:W-:Y:S02]  /*0c20*/  FFMA.FTZ R100, R97, R105, R100 ;  /* 0x0000006961647223 */ /* 0x009fe40000010064 */
[----:B------:R-:W-:Y:S02]  /*0c30*/  FFMA.FTZ R101, R96, R104, R111 ;  /* 0x0000006860657223 */ /* 0x000fe4000001006f */
[----:B------:R-:W-:Y:S02]  /*0c40*/  FFMA.FTZ R105, R98, R106, R109 ;  /* 0x0000006a62697223 */ /* 0x000fe4000001006d */
[----:B------:R-:W2:Y:S01]  /*0c50*/  LDG.E.128.CONSTANT R108, [R126.64+0x400] ;  /* 0x0004000a7e6c7981 */ /* 0x000ea2000c1e9d00 */
[----:B------:R-:W-:-:S04]  /*0c60*/  FMUL.FTZ R102, R95, R103 ;  /* 0x000000675f667220 */ /* 0x000fc80000410000 */
[----:B------:R-:W-:Y:S02]  /*0c70*/  FFMA.FTZ R102, R99, R107, R102 ;  /* 0x0000006b63667223 */ /* 0x000fe40000010066 */
[----:B--2---:R-:W-:Y:S02]  /*0c80*/  FFMA.FTZ R105, R90, R110, R105 ;  /* 0x0000006e5a697223 */ /* 0x004fe40000010069 */
[----:B------:R-:W-:Y:S02]  /*0c90*/  FFMA.FTZ R101, R88, R108, R101 ;  /* 0x0000006c58657223 */ /* 0x000fe40000010065 */
[----:B------:R-:W-:Y:S02]  /*0ca0*/  FFMA.FTZ R100, R89, R109, R100 ;  /* 0x0000006d59647223 */ /* 0x000fe40000010064 */
[----:B------:R-:W-:Y:S02]  /*0cb0*/  FFMA.FTZ R108, R91, R111, R102 ;  /* 0x0000006f5b6c7223 */ /* 0x000fe40000010066 */
[----:B----4-:R-:W-:-:S02]  /*0cc0*/  FFMA.FTZ R111, R86, R114, R105 ;  /* 0x00000072566f7223 */ /* 0x010fc40000010069 */
[----:B------:R-:W2:Y:S01]  /*0cd0*/  LDG.E.128.CONSTANT R104, [R126.64+0x800] ;  /* 0x0008000a7e687981 */ /* 0x000ea2000c1e9d00 */
[----:B------:R-:W-:Y:S02]  /*0ce0*/  FFMA.FTZ R109, R84, R112, R101 ;  /* 0x00000070546d7223 */ /* 0x000fe40000010065 */
[----:B------:R-:W-:Y:S02]  /*0cf0*/  FFMA.FTZ R110, R85, R113, R100 ;  /* 0x00000071556e7223 */ /* 0x000fe40000010064 */
[----:B------:R-:W3:Y:S01]  /*0d00*/  LDG.E.128.CONSTANT R100, [R126.64+0xa00] ;  /* 0x000a000a7e647981 */ /* 0x000ee2000c1e9d00 */
[----:B------:R-:W-:Y:S02]  /*0d10*/  FFMA.FTZ R108, R87, R115, R108 ;  /* 0x00000073576c7223 */ /* 0x000fe4000001006c */
[----:B--2---:R-:W-:Y:S02]  /*0d20*/  FFMA.FTZ R109, R80, R104, R109 ;  /* 0x00000068506d7223 */ /* 0x004fe4000001006d */
[----:B------:R-:W-:-:S02]  /*0d30*/  FFMA.FTZ R110, R81, R105, R110 ;  /* 0x00000069516e7223 */ /* 0x000fc4000001006e */
[----:B------:R-:W-:Y:S02]  /*0d40*/  FFMA.FTZ R111, R82, R106, R111 ;  /* 0x0000006a526f7223 */ /* 0x000fe4000001006f */
[----:B---3--:R-:W-:Y:S02]  /*0d50*/  FFMA.FTZ R113, R76, R100, R109 ;  /* 0x000000644c717223 */ /* 0x008fe4000001006d */
[----:B------:R-:W-:Y:S02]  /*0d60*/  FFMA.FTZ R100, R77, R101, R110 ;  /* 0x000000654d647223 */ /* 0x000fe4000001006e */
[----:B------:R-:W-:Y:S02]  /*0d70*/  FFMA.FTZ R112, R83, R107, R108 ;  /* 0x0000006b53707223 */ /* 0x000fe4000001006c */
[----:B------:R-:W-:Y:S01]  /*0d80*/  FFMA.FTZ R101, R78, R102, R111 ;  /* 0x000000664e657223 */ /* 0x000fe2000001006f */
[----:B------:R-:W2:Y:S04]  /*0d90*/  LDG.E.128.CONSTANT R104, [R126.64+0xe00] ;  /* 0x000e000a7e687981 */ /* 0x000ea8000c1e9d00 */
[----:B------:R-:W3:Y:S01]  /*0da0*/  LDG.E.128.CONSTANT R108, [R126.64+0xc00] ;  /* 0x000c000a7e6c7981 */ /* 0x000ee2000c1e9d00 */
        /* <DEDUP_REMOVED lines=9> */
[----:B------:R-:W2:Y:S01]  /*0e40*/  LDG.E.128.CONSTANT R100, [R126.64+0x1200] ;  /* 0x0012000a7e647981 */ /* 0x000ea2000c1e9d00 */
[----:B------:R-:W-:Y:S02]  /*0e50*/  FFMA.FTZ R112, R71, R107, R112 ;  /* 0x0000006b47707223 */ /* 0x000fe40000010070 */
[----:B---3--:R-:W-:Y:S02]  /*0e60*/  FFMA.FTZ R113, R64, R108, R113 ;  /* 0x0000006c40717223 */ /* 0x008fe40000010071 */
[----:B------:R-:W-:Y:S02]  /*0e70*/  FFMA.FTZ R104, R65, R109, R104 ;  /* 0x0000006d41687223 */ /* 0x000fe40000010068 */
[----:B------:R-:W-:Y:S02]  /*0e80*/  FFMA.FTZ R105, R66, R110, R105 ;  /* 0x0000006e42697223 */ /* 0x000fe40000010069 */
[----:B------:R-:W-:-:S02]  /*0e90*/  FFMA.FTZ R112, R67, R111, R112 ;  /* 0x0000006f43707223 */ /* 0x000fc40000010070 */
[----:B------:R-:W3:Y:S01]  /*0ea0*/  LDG.E.128.CONSTANT R108, [R126.64+0x1400] ;  /* 0x0014000a7e6c7981 */ /* 0x000ee2000c1e9d00 */
[----:B--2---:R-:W-:Y:S02]  /*0eb0*/  FFMA.FTZ R113, R60, R100, R113 ;  /* 0x000000643c717223 */ /* 0x004fe40000010071 */
[----:B------:R-:W-:Y:S02]  /*0ec0*/  FFMA.FTZ R100, R61, R101, R104 ;  /* 0x000000653d647223 */ /* 0x000fe40000010068 */
[----:B------:R-:W-:Y:S02]  /*0ed0*/  FFMA.FTZ R101, R62, R102, R105 ;  /* 0x000000663e657223 */ /* 0x000fe40000010069 */
[----:B------:R-:W2:Y:S01]  /*0ee0*/  LDG.E.128.CONSTANT R104, [R126.64+0x1600] ;  /* 0x0016000a7e687981 */ /* 0x000ea2000c1e9d00 */
[----:B------:R-:W-:Y:S02]  /*0ef0*/  FFMA.FTZ R112, R63, R103, R112 ;  /* 0x000000673f707223 */ /* 0x000fe40000010070 */
[----:B---3--:R-:W-:-:S02]  /*0f00*/  FFMA.FTZ R113, R56, R108, R113 ;  /* 0x0000006c38717223 */ /* 0x008fc40000010071 */
[----:B------:R-:W-:Y:S02]  /*0f10*/  FFMA.FTZ R100, R57, R109, R100 ;  /* 0x0000006d39647223 */ /* 0x000fe40000010064 */
[----:B------:R-:W-:Y:S02]  /*0f20*/  FFMA.FTZ R101, R58, R110, R101 ;  /* 0x0000006e3a657223 */ /* 0x000fe40000010065 */
[----:B------:R-:W-:Y:S02]  /*0f30*/  FFMA.FTZ R112, R59, R111, R112 ;  /* 0x0000006f3b707223 */ /* 0x000fe40000010070 */
[----:B------:R-:W3:Y:S01]  /*0f40*/  LDG.E.128.CONSTANT R108, [R126.64+0x1800] ;  /* 0x0018000a7e6c7981 */ /* 0x000ee2000c1e9d00 */
        /* <DEDUP_REMOVED lines=13> */
[----:B------:R-:W2:Y:S01]  /*1020*/  LDG.E.128.CONSTANT R104, [R126.64+0x1e00] ;  /* 0x001e000a7e687981 */ /* 0x000ea2000c1e9d00 */
[----:B------:R-:W-:Y:S02]  /*1030*/  FFMA.FTZ R112, R47, R103, R112 ;  /* 0x000000672f707223 */ /* 0x000fe40000010070 */
[----:B---3--:R-:W-:Y:S02]  /*1040*/  FFMA.FTZ R113, R40, R108, R113 ;  /* 0x0000006c28717223 */ /* 0x008fe40000010071 */
[----:B------:R-:W-:Y:S02]  /*1050*/  FFMA.FTZ R100, R41, R109, R100 ;  /* 0x0000006d29647223 */ /* 0x000fe40000010064 */
[----:B------:R-:W-:-:S02]  /*1060*/  FFMA.FTZ R101, R42, R110, R101 ;  /* 0x0000006e2a657223 */ /* 0x000fc40000010065 */
[----:B------:R-:W-:Y:S02]  /*1070*/  FFMA.FTZ R112, R43, R111, R112 ;  /* 0x0000006f2b707223 */ /* 0x000fe40000010070 */
[----:B------:R-:W3:Y:S01]  /*1080*/  LDG.E.128.CONSTANT R108, [R126.64+0x2000] ;  /* 0x0020000a7e6c7981 */ /* 0x000ee2000c1e9d00 */
[----:B--2---:R-:W-:Y:S02]  /*1090*/  FFMA.FTZ R113, R36, R104, R113 ;  /* 0x0000006824717223 */ /* 0x004fe40000010071 */
        /* <DEDUP_REMOVED lines=27> */
[----:B------:R-:W3:Y:S01]  /*1250*/  LDG.E.128.CONSTANT R104, [R126.64+0x2c00] ;  /* 0x002c000a7e687981 */ /* 0x000ee2000c1e9d00 */
[----:B------:R-:W-:-:S03]  /*1260*/  FFMA.FTZ R114, R19, R111, R114 ;  /* 0x0000006f13727223 */ /* 0x000fc60000010072 */
[----:B------:R-:W4:Y:S01]  /*1270*/  LDG.E.128.CONSTANT R108, [R126.64+0x2e00] ;  /* 0x002e000a7e6c7981 */ /* 0x000f22000c1e9d00 */
[----:B--2---:R-:W-:Y:S02]  /*1280*/  FFMA.FTZ R115, R12, R100, R115 ;  /* 0x000000640c737223 */ /* 0x004fe40000010073 */
[----:B------:R-:W-:Y:S02]  /*1290*/  FFMA.FTZ R112, R13, R101, R112 ;  /* 0x000000650d707223 */ /* 0x000fe40000010070 */
[----:B------:R-:W-:Y:S02]  /*12a0*/  FFMA.FTZ R113, R14, R102, R113 ;  /* 0x000000660e717223 */ /* 0x000fe40000010071 */
[----:B------:R-:W-:Y:S02]  /*12b0*/  FFMA.FTZ R114, R15, R103, R114 ;  /* 0x000000670f727223 */ /* 0x000fe40000010072 */
[----:B------:R-:W-:-:S05]  /*12c0*/  IMAD R101, R123, 0x20, R120 ;  /* 0x000000207b657824 */ /* 0x000fca00078e0278 */
[----:B------:R-:W-:Y:S02]  /*12d0*/  ISETP.GE.AND P0, PT, R101, R122, PT ;  /* 0x0000007a6500720c */ /* 0x000fe40003f06270 */
[----:B------:R-:W-:-:S04]  /*12e0*/  IADD3 R123, R123, 0x4, RZ ;  /* 0x000000047b7b7810 */ /* 0x000fc80007ffe0ff */
[----:B------:R-:W-:Y:S01]  /*12f0*/  ISETP.GE.AND P1, PT, R123, R116, PT ;  /* 0x000000747b00720c */ /* 0x000fe20003f26270 */
[----:B---3--:R-:W-:Y:S02]  /*1300*/  FFMA.FTZ R115, R8, R104, R115 ;  /* 0x0000006808737223 */ /* 0x008fe40000010073 */
[----:B------:R-:W-:Y:S02]  /*1310*/  FFMA.FTZ R112, R9, R105, R112 ;  /* 0x0000006909707223 */ /* 0x000fe40000010070 */
[----:B------:R-:W-:Y:S02]  /*1320*/  FFMA.FTZ R113, R10, R106, R113 ;  /* 0x0000006a0a717223 */ /* 0x000fe40000010071 */
[----:B----4-:R-:W-:Y:S02]  /*1330*/  FFMA.FTZ R108, R4, R108, R115 ;  /* 0x0000006c046c7223 */ /* 0x010fe40000010073 */
[----:B------:R-:W-:Y:S02]  /*1340*/  FFMA.FTZ R109, R5, R109, R112 ;  /* 0x0000006d056d7223 */ /* 0x000fe40000010070 */
[----:B------:R-:W-:-:S02]  /*1350*/  FFMA.FTZ R114, R11, R107, R114 ;  /* 0x0000006b0b727223 */ /* 0x000fc40000010072 */
        /* <DEDUP_REMOVED lines=9> */
[----:B------:R-:W-:Y:S05]  /*13f0*/  @!P1 BRA `(.L_x_20434) ;  /* 0xfffff70000009947 */ /* 0x000fea000383ffff */
[----:B------:R-:W-:Y:S05]  /*1400*/  BRA `(.L_x_20432) ;  /* 0x0000098000007947 */ /* 0x000fea0003800000 */
.L_x_20433:
[----:B-1234-:R-:W-:Y:S01]  /*1410*/  IADD3 R112, -R122, 0x1, RZ ;  /* 0x000000017a707810 */ /* 0x01efe20007ffe1ff */
[----:B------:R-:W-:Y:S02]  /*1420*/  IMAD.MOV.U32 R118, RZ, RZ, -0x800001 ;  /* 0xff7fffffff767424 */ /* 0x000fe400078e00ff */
[----:B------:R-:W-:-:S05]  /*1430*/  IMAD.MOV.U32 R113, RZ, RZ, R121 ;  /* 0x000000ffff717224 */ /* 0x000fca00078e0079 */
.L_x_20435:
[----:B------:R-:W-:-:S04]  /*1440*/  IADD3 R100, P0, R119, R113, RZ ;  /* 0x0000007177647210 */ /* 0x000fc80007f1e0ff */
[----:B0-----:R-:W-:Y:S02]  /*1450*/  LEA.HI.X.SX32 R101, R113, R2, 0x1, P0 ;  /* 0x0000000271657211 */ /* 0x001fe400000f0eff */
[----:B------:R-:W-:-:S04]  /*1460*/  LEA R102, P0, R100, c[0x0][0x188], 0x2 ;  /* 0x0000620064667a11 */ /* 0x000fc800078010ff */
[----:B------:R-:W-:-:S05]  /*1470*/  LEA.HI.X R103, R100, c[0x0][0x18c], R101, 0x2, P0 ;  /* 0x0000630064677a11 */ /* 0x000fca00000f1465 */
        /* <DEDUP_REMOVED lines=10> */
[----:B------:R-:W2:Y:S04]  /*1520*/  LDG.E.128.CONSTANT R104, [R126.64+0x200] ;  /* 0x0002000a7e687981 */ /* 0x000ea8000c1e9d00 */
[----:B------:R-:W3:Y:S04]  /*1530*/  LDG.E.128.CONSTANT R108, [R126.64] ;  /* 0x0000000a7e6c7981 */ /* 0x000ee8000c1e9d00 */
[----:B------:R-:W4:Y:S01]  /*1540*/  LDG.E.128.CONSTANT R100, [R126.64+0x400] ;  /* 0x0004000a7e647981 */ /* 0x000f22000c1e9d00 */
[----:B--2---:R-:W-:-:S04]  /*1550*/  FMUL.FTZ R115, R92, R104 ;  /* 0x000000685c737220 */ /* 0x004fc80000410000 */
[----:B0--3--:R-:W-:Y:S02]  /*1560*/  FFMA.FTZ R115, R96, R108, R115 ;  /* 0x0000006c60737223 */ /* 0x009fe40000010073 */
[----:B------:R-:W-:-:S04]  /*1570*/  FMUL.FTZ R108, R93, R105 ;  /* 0x000000695d6c7220 */ /* 0x000fc80000410000 */
[----:B------:R-:W-:Y:S02]  /*1580*/  FFMA.FTZ R108, R97, R109, R108 ;  /* 0x0000006d616c7223 */ /* 0x000fe4000001006c */
[----:B------:R-:W-:-:S04]  /*1590*/  FMUL.FTZ R109, R94, R106 ;  /* 0x0000006a5e6d7220 */ /* 0x000fc80000410000 */
[----:B------:R-:W-:Y:S02]  /*15a0*/  FFMA.FTZ R109, R98, R110, R109 ;  /* 0x0000006e626d7223 */ /* 0x000fe4000001006d */
[----:B------:R-:W-:Y:S02]  /*15b0*/  FMUL.FTZ R110, R95, R107 ;  /* 0x0000006b5f6e7220 */ /* 0x000fe40000410000 */
[----:B------:R-:W2:Y:S02]  /*15c0*/  LDG.E.128.CONSTANT R104, [R126.64+0x600] ;  /* 0x0006000a7e687981 */ /* 0x000ea4000c1e9d00 */
[----:B------:R-:W-:Y:S02]  /*15d0*/  FFMA.FTZ R110, R99, R111, R110 ;  /* 0x0000006f636e7223 */ /* 0x000fe4000001006e */
[----:B----4-:R-:W-:Y:S02]  /*15e0*/  FFMA.FTZ R115, R88, R100, R115 ;  /* 0x0000006458737223 */ /* 0x010fe40000010073 */
[----:B------:R-:W-:-:S02]  /*15f0*/  FFMA.FTZ R108, R89, R101, R108 ;  /* 0x00000065596c7223 */ /* 0x000fc4000001006c */
[----:B------:R-:W-:Y:S02]  /*1600*/  FFMA.FTZ R109, R90, R102, R109 ;  /* 0x000000665a6d7223 */ /* 0x000fe4000001006d */
[----:B------:R-:W-:Y:S02]  /*1610*/  FFMA.FTZ R110, R91, R103, R110 ;  /* 0x000000675b6e7223 */ /* 0x000fe4000001006e */
[----:B------:R-:W3:Y:S01]  /*1620*/  LDG.E.128.CONSTANT R100, [R126.64+0x800] ;  /* 0x0008000a7e647981 */ /* 0x000ee2000c1e9d00 */
[----:B--2---:R-:W-:Y:S02]  /*1630*/  FFMA.FTZ R115, R84, R104, R115 ;  /* 0x0000006854737223 */ /* 0x004fe40000010073 */
[----:B------:R-:W-:Y:S02]  /*1640*/  FFMA.FTZ R108, R85, R105, R108 ;  /* 0x00000069556c7223 */ /* 0x000fe4000001006c */
[----:B------:R-:W-:Y:S02]  /*1650*/  FFMA.FTZ R109, R86, R106, R109 ;  /* 0x0000006a566d7223 */ /* 0x000fe4000001006d */
[----:B------:R-:W-:-:S02]  /*1660*/  FFMA.FTZ R110, R87, R107, R110 ;  /* 0x0000006b576e7223 */ /* 0x000fc4000001006e */
[----:B------:R-:W2:Y:S01]  /*1670*/  LDG.E.128.CONSTANT R104, [R126.64+0xa00] ;  /* 0x000a000a7e687981 */ /* 0x000ea2000c1e9d00 */
        /* <DEDUP_REMOVED lines=89> */
[----:B---3--:R-:W-:Y:S02]  /*1c10*/  FFMA.FTZ R104, R9, R101, R104 ;  /* 0x0000006509687223 */ /* 0x008fe40000010068 */
[----:B------:R-:W-:Y:S02]  /*1c20*/  IMAD R101, R113, 0x20, R120 ;  /* 0x0000002071657824 */ /* 0x000fe400078e0278 */
[----:B------:R-:W-:Y:S02]  /*1c30*/  FFMA.FTZ R123, R8, R100, R123 ;  /* 0x00000064087b7223 */ /* 0x000fe4000001007b */
[----:B------:R-:W-:Y:S02]  /*1c40*/  IMAD.IADD R100, R112, 0x1, R101 ;  /* 0x0000000170647824 */ /* 0x000fe400078e0265 */
[----:B------:R-:W-:Y:S02]  /*1c50*/  FFMA.FTZ R106, R15, R107, R115 ;  /* 0x0000006b0f6a7223 */ /* 0x000fe40000010073 */
[----:B------:R-:W-:-:S02]  /*1c60*/  FFMA.FTZ R105, R10, R102, R105 ;  /* 0x000000660a697223 */ /* 0x000fc40000010069 */
[----:B------:R-:W-:Y:S01]  /*1c70*/  FFMA.FTZ R106, R11, R103, R106 ;  /* 0x000000670b6a7223 */ /* 0x000fe2000001006a */
[----:B------:R-:W0:Y:S01]  /*1c80*/  I2F R100, R100 ;  /* 0x0000006400647306 */ /* 0x000e220000201400 */
[----:B------:R-:W-:Y:S02]  /*1c90*/  ISETP.GE.AND P0, PT, R101, R122, PT ;  /* 0x0000007a6500720c */ /* 0x000fe40003f06270 */
[----:B------:R-:W-:-:S04]  /*1ca0*/  IADD3 R113, R113, 0x4, RZ ;  /* 0x0000000471717810 */ /* 0x000fc80007ffe0ff */
[----:B------:R-:W-:Y:S01]  /*1cb0*/  ISETP.GE.AND P1, PT, R113, R116, PT ;  /* 0x000000747100720c */ /* 0x000fe20003f26270 */
[----:B--2---:R-:W-:Y:S02]  /*1cc0*/  FFMA.FTZ R108, R4, R108, R123 ;  /* 0x0000006c046c7223 */ /* 0x004fe4000001007b */
        /* <DEDUP_REMOVED lines=12> */
.L_x_20432:
[----:B------:R-:W-:Y:S05]  /*1d90*/  BSYNC B0 ;  /* 0x0000000000007941 */ /* 0x000fea0003800000 */
.L_x_20431:
        /* <DEDUP_REMOVED lines=12> */
[----:B-1----:R-:W-:Y:S01]  /*1e60*/  @!P0 FMNMX.FTZ R6, R8, R7, !PT ;  /* 0x0000000708068209 */ /* 0x002fe20007810000 */
[----:B------:R-:W-:Y:S01]  /*1e70*/  IMAD.MOV.U32 R7, RZ, RZ, -0x800001 ;  /* 0xff7fffffff077424 */ /* 0x000fe200078e00ff */
        /* <DEDUP_REMOVED lines=28> */
.L_x_20440:
        /* <DEDUP_REMOVED lines=11> */
.L_x_20439:
[----:B------:R-:W-:Y:S05]  /*20f0*/  BSYNC B1 ;  /* 0x0000000000017941 */ /* 0x000fea0003800000 */
.L_x_20438:
        /* <DEDUP_REMOVED lines=10> */
.L_x_20443:
        /* <DEDUP_REMOVED lines=100> */
.L_x_20442:
[----:B------:R-:W-:Y:S05]  /*27e0*/  BSYNC B1 ;  /* 0x0000000000017941 */ /* 0x000fea0003800000 */
.L_x_20441:
        /* <DEDUP_REMOVED lines=55> */
.L_x_20445:
[----:B------:R-:W-:Y:S05]  /*2b60*/  BSYNC B1 ;  /* 0x0000000000017941 */ /* 0x000fea0003800000 */
.L_x_20444:
        /* <DEDUP_REMOVED lines=26> */
.L_x_20437:
[----:B------:R-:W-:Y:S05]  /*2d10*/  BSYNC B0 ;  /* 0x0000000000007941 */ /* 0x000fea0003800000 */
.L_x_20436:
        /* <DEDUP_REMOVED lines=37> */
.L_x_20450:
        /* <DEDUP_REMOVED lines=8> */
.L_x_20449:
[----:B01----:R-:W-:Y:S05]  /*2ff0*/  BSYNC B1 ;  /* 0x0000000000017941 */ /* 0x003fea0003800000 */
.L_x_20448:
        /* <DEDUP_REMOVED lines=10> */
.L_x_20453:
        /* <DEDUP_REMOVED lines=52> */
.L_x_20452:
[----:B------:R-:W-:Y:S05]  /*33e0*/  BSYNC B1 ;  /* 0x0000000000017941 */ /* 0x000fea0003800000 */
.L_x_20451:
        /* <DEDUP_REMOVED lines=31> */
.L_x_20455:
[----:B------:R-:W-:Y:S05]  /*35e0*/  BSYNC B1 ;  /* 0x0000000000017941 */ /* 0x000fea0003800000 */
.L_x_20454:
        /* <DEDUP_REMOVED lines=14> */
.L_x_20447:
[----:B------:R-:W-:Y:S05]  /*36d0*/  BSYNC B0 ;  /* 0x0000000000007941 */ /* 0x000fea0003800000 */
.L_x_20446:
        /* <DEDUP_REMOVED lines=18> */
[----:B------:R-:W-:Y:S05]  /*3800*/  BRA `(.L_x_20458) ;  /* 0x000023b000007947 */ /* 0x000fea0003800000 */
.L_x_20457:
[----:B------:R-:W-:Y:S01]  /*3810*/  SHF.R.S32.HI R11, RZ, 0x1f, R120 ;  /* 0x0000001fff0b7819 */ /* 0x000fe20000011478 */
[----:B------:R-:W-:Y:S01]  /*3820*/  IMAD R118, R0, c[0x0][0x1b0], RZ ;  /* 0x00006c0000767a24 */ /* 0x000fe200078e02ff */
[----:B------:R-:W-:Y:S01]  /*3830*/  IADD3 R79, P0, R121, R119, RZ ;  /* 0x00000077794f7210 */ /* 0x000fe20007f1e0ff */
[----:B------:R-:W-:Y:S01]  /*3840*/  IMAD.MOV.U32 R78, RZ, RZ, c[0x0][0x1ac] ;  /* 0x00006b00ff4e7624 */ /* 0x000fe200078e00ff */
[----:B------:R-:W-:Y:S01]  /*3850*/  LEA.HI R12, R11, R120, RZ, 0x3 ;  /* 0x000000780b0c7211 */ /* 0x000fe200078f18ff */
[----:B------:R-:W-:Y:S01]  /*3860*/  IMAD.MOV.U32 R88, RZ, RZ, RZ ;  /* 0x000000ffff587224 */ /* 0x000fe200078e00ff */
        /* <DEDUP_REMOVED lines=15> */
[----:B-----5:R-:W-:Y:S01]  /*3960*/  IMAD.IADD R114, R14, 0x1, R13 ;  /* 0x000000010e727824 */ /* 0x020fe200078e020d */
        /* <DEDUP_REMOVED lines=9> */
[----:B------:R-:W-:Y:S01]  /*3a00*/  IMAD.MOV.U32 R81, RZ, RZ, R121 ;  /* 0x000000ffff517224 */ /* 0x000fe200078e0079 */
[----:B------:R-:W-:-:S02]  /*3a10*/  SHF.R.S32.HI R78, RZ, 0x1f, R78 ;  /* 0x0000001fff4e7819 */ /* 0x000fc4000001144e */
[----:B------:R-:W-:Y:S02]  /*3a20*/  SHF.R.S32.HI R119, RZ, 0x1f, R118 ;  /* 0x0000001fff777819 */ /* 0x000fe40000011476 */
[----:B------:R-:W-:Y:S02]  /*3a30*/  LEA R89, R12, 0x1a0, 0x4 ;  /* 0x000001a00c597811 */ /* 0x000fe400078e20ff */
[----:B------:R-:W-:Y:S02]  /*3a40*/  IADD3 R91, R14, 0x3, RZ ;  /* 0x000000030e5b7810 */ /* 0x000fe40007ffe0ff */
        /* <DEDUP_REMOVED lines=22> */
.L_x_20459:
        /* <DEDUP_REMOVED lines=14> */
[C---:B------:R-:W-:Y:S02]  /*3c90*/  LEA R56, P1, R14.reuse, c[0x0][0x178], 0x2 ;  /* 0x00005e000e387a11 */ /* 0x040fe400078210ff */
[----:B------:R-:W-:Y:S01]  /*3ca0*/  LEA.HI.X.SX32 R15, R113, R69, 0x1, P0 ;  /* 0x00000045710f7211 */ /* 0x000fe200000f0eff */
[----:B------:R0:W3:Y:S03]  /*3cb0*/  LDG.E.128.CONSTANT R28, [R12.64+0x200] ;  /* 0x0002000a0c1c7981 */ /* 0x0000e6000c1e9d00 */
[----:B------:R-:W-:Y:S02]  /*3cc0*/  LEA.HI.X R57, R14, c[0x0][0x17c], R15, 0x2, P1 ;  /* 0x00005f000e397a11 */ /* 0x000fe400008f140f */
[----:B------:R-:W-:-:S04]  /*3cd0*/  IADD3 R14, P0, R112, R68, RZ ;  /* 0x00000044700e7210 */ /* 0x000fc80007f1e0ff */
[----:B------:R-:W4:Y:S01]  /*3ce0*/  LDG.E.128.CONSTANT R56, [R56.64] ;  /* 0x0000000a38387981 */ /* 0x000f22000c1e9d00 */
[----:B------:R-:W-:Y:S02]  /*3cf0*/  LEA R32, P1, R14, c[0x0][0x178], 0x2 ;  /* 0x00005e000e207a11 */ /* 0x000fe400078210ff */
[-C--:B------:R-:W-:Y:S02]  /*3d00*/  LEA.HI.X.SX32 R15, R112, R69.reuse, 0x1, P0 ;  /* 0x00000045700f7211 */ /* 0x080fe400000f0eff */
[C---:B0-----:R-:W-:Y:S02]  /*3d10*/  IADD3 R12, P0, R111.reuse, R68, RZ ;  /* 0x000000446f0c7210 */ /* 0x041fe40007f1e0ff */
[----:B------:R-:W-:Y:S02]  /*3d20*/  LEA.HI.X R33, R14, c[0x0][0x17c], R15, 0x2, P1 ;  /* 0x00005f000e217a11 */ /* 0x000fe400008f140f */
[----:B------:R-:W-:Y:S02]  /*3d30*/  LEA R36, P1, R12, c[0x0][0x178], 0x2 ;  /* 0x00005e000c247a11 */ /* 0x000fe400078210ff */
[----:B------:R-:W-:-:S02]  /*3d40*/  LEA.HI.X.SX32 R13, R111, R69, 0x1, P0 ;  /* 0x000000456f0d7211 */ /* 0x000fc400000f0eff */
[----:B------:R-:W5:Y:S02]  /*3d50*/  LDG.E.128.CONSTANT R32, [R32.64] ;  /* 0x0000000a20207981 */ /* 0x000f64000c1e9d00 */
[----:B------:R-:W-:Y:S02]  /*3d60*/  LEA.HI.X R37, R12, c[0x0][0x17c], R13, 0x2, P1 ;  /* 0x00005f000c257a11 */ /* 0x000fe400008f140d */
[----:B------:R-:W-:-:S04]  /*3d70*/  IADD3 R12, P0, R110, R68, RZ ;  /* 0x000000446e0c7210 */ /* 0x000fc80007f1e0ff */
[----:B------:R-:W4:Y:S01]  /*3d80*/  LDG.E.128.CONSTANT R36, [R36.64] ;  /* 0x0000000a24247981 */ /* 0x000f22000c1e9d00 */
        /* <DEDUP_REMOVED lines=24> */
[----:B------:R-:W-:-:S05]  /*3f10*/  IMAD.IADD R12, R90, 0x1, R81 ;  /* 0x000000015a0c7824 */ /* 0x000fca00078e0251 */
[----:B------:R-:W-:Y:S02]  /*3f20*/  ISETP.NE.AND P0, PT, R12, -0x2, PT ;  /* 0xfffffffe0c00780c */ /* 0x000fe40003f05270 */
[----:B------:R-:W0:Y:S11]  /*3f30*/  LDS.128 R12, [R89] ;  /* 0x00000000590c7984 */ /* 0x000e360000000c00 */
[----:B------:R-:W-:-:S02]  /*3f40*/  @!P0 IADD3 R17, R91, -0x3, RZ ;  /* 0xfffffffd5b118810 */ /* 0x000fc40007ffe0ff */
[C---:B------:R-:W-:Y:S02]  /*3f50*/  @!P0 IADD3 R19, R91.reuse, -0x2, RZ ;  /* 0xfffffffe5b138810 */ /* 0x040fe40007ffe0ff */
[----:B------:R-:W-:Y:S02]  /*3f60*/  @!P0 IADD3 R25, R91, -0x1, RZ ;  /* 0xffffffff5b198810 */ /* 0x000fe40007ffe0ff */
[-C--:B------:R-:W-:Y:S02]  /*3f70*/  @!P0 ISETP.GE.AND P5, PT, R17, R122.reuse, PT ;  /* 0x0000007a1100820c */ /* 0x080fe40003fa6270 */
[-C--:B------:R-:W-:Y:S02]  /*3f80*/  @!P0 ISETP.GE.AND P4, PT, R19, R122.reuse, PT ;  /* 0x0000007a1300820c */ /* 0x080fe40003f86270 */
[-C--:B------:R-:W-:Y:S02]  /*3f90*/  @!P0 ISETP.GE.AND P6, PT, R25, R122.reuse, PT ;  /* 0x0000007a1900820c */ /* 0x080fe40003fc6270 */
[----:B------:R-:W-:-:S02]  /*3fa0*/  @!P0 ISETP.GE.AND P1, PT, R17, R122, PT ;  /* 0x0000007a1100820c */ /* 0x000fc40003f26270 */
[-C--:B------:R-:W-:Y:S02]  /*3fb0*/  @!P0 ISETP.GE.AND P2, PT, R19, R122.reuse, PT ;  /* 0x0000007a1300820c */ /* 0x080fe40003f46270 */
[-C--:B------:R-:W-:Y:S02]  /*3fc0*/  @!P0 ISETP.GE.AND P3, PT, R25, R122.reuse, PT ;  /* 0x0000007a1900820c */ /* 0x080fe40003f66270 */
[----:B------:R-:W-:Y:S02]  /*3fd0*/  @!P0 IADD3 R27, R91, -0x1, RZ ;  /* 0xffffffff5b1b8810 */ /* 0x000fe40007ffe0ff */
[----:B--2---:R-:W-:Y:S02]  /*3fe0*/  @!P0 FSEL R20, R20, RZ, !P5 ;  /* 0x000000ff14148208 */ /* 0x004fe40006800000 */
[----:B------:R-:W-:Y:S02]  /*3ff0*/  @!P0 FSEL R21, R21, RZ, !P4 ;  /* 0x000000ff15158208 */ /* 0x000fe40006000000 */
[----:B------:R-:W-:-:S02]  /*4000*/  @!P0 ISETP.GE.AND P5, PT, R17, R122, PT ;  /* 0x0000007a1100820c */ /* 0x000fc40003fa6270 */
[----:B------:R-:W-:Y:S01]  /*4010*/  @!P0 ISETP.GE.AND P4, PT, R91, R122, PT ;  /* 0x0000007a5b00820c */ /* 0x000fe20003f86270 */
[----:B0-----:R-:W-:Y:S01]  /*4020*/  FMUL.FTZ R21, R13, R21 ;  /* 0x000000150d157220 */ /* 0x001fe20000410000 */
[----:B------:R-:W-:Y:S02]  /*4030*/  @!P0 FSEL R22, R22, RZ, !P6 ;  /* 0x000000ff16168208 */ /* 0x000fe40007000000 */
[----:B------:R-:W-:Y:S02]  /*4040*/  IADD3 R17, P6, R105, R68, RZ ;  /* 0x0000004469117210 */ /* 0x000fe40007fde0ff */
[----:B------:R-:W-:Y:S02]  /*4050*/  @!P0 FSEL R23, R23, RZ, !P4 ;  /* 0x000000ff17178208 */ /* 0x000fe40006000000 */
[----:B------:R-:W-:Y:S02]  /*4060*/  LEA R16, P4, R17, c[0x0][0x178], 0x2 ;  /* 0x00005e0011107a11 */ /* 0x000fe400078810ff */
[----:B------:R-:W-:-:S02]  /*4070*/  LEA.HI.X.SX32 R18, R105, R69, 0x1, P6 ;  /* 0x0000004569127211 */ /* 0x000fc400030f0eff */
[-C--:B------:R-:W-:Y:S02]  /*4080*/  @!P0 ISETP.GE.AND P6, PT, R19, R122.reuse, PT ;  /* 0x0000007a1300820c */ /* 0x080fe40003fc6270 */
[----:B------:R-:W-:Y:S02]  /*4090*/  LEA.HI.X R17, R17, c[0x0][0x17c], R18, 0x2, P4 ;  /* 0x00005f0011117a11 */ /* 0x000fe400020f1412 */
[----:B------:R-:W-:Y:S02]  /*40a0*/  @!P0 IADD3 R19, R91, -0x3, RZ ;  /* 0xfffffffd5b138810 */ /* 0x000fe40007ffe0ff */
[----:B---3--:R-:W-:Y:S02]  /*40b0*/  @!P0 FSEL R28, R28, RZ, !P1 ;  /* 0x000000ff1c1c8208 */ /* 0x008fe40004800000 */
[----:B------:R-:W-:Y:S02]  /*40c0*/  @!P0 ISETP.GE.AND P1, PT, R25, R122, PT ;  /* 0x0000007a1900820c */ /* 0x000fe40003f26270 */
[----:B------:R-:W-:-:S02]  /*40d0*/  @!P0 IADD3 R25, R91, -0x2, RZ ;  /* 0xfffffffe5b198810 */ /* 0x000fc40007ffe0ff */
[----:B------:R-:W-:Y:S02]  /*40e0*/  @!P0 FSEL R29, R29, RZ, !P2 ;  /* 0x000000ff1d1d8208 */ /* 0x000fe40005000000 */
[-C--:B------:R-:W-:Y:S02]  /*40f0*/  @!P0 ISETP.GE.AND P2, PT, R19, R122.reuse, PT ;  /* 0x0000007a1300820c */ /* 0x080fe40003f46270 */
[----:B------:R-:W-:Y:S01]  /*4100*/  @!P0 FSEL R30, R30, RZ, !P3 ;  /* 0x000000ff1e1e8208 */ /* 0x000fe20005800000 */
[----:B------:R-:W2:Y:S01]  /*4110*/  LDG.E.128.CONSTANT R16, [R16.64] ;  /* 0x0000000a10107981 */ /* 0x000ea2000c1e9d00 */
[----:B------:R-:W-:Y:S01]  /*4120*/  @!P0 ISETP.GE.AND P3, PT, R25, R122, PT ;  /* 0x0000007a1900820c */ /* 0x000fe20003f66270 */
[----:B------:R-:W-:Y:S01]  /*4130*/  FFMA.FTZ R25, R12, R20, R21 ;  /* 0x000000140c197223 */ /* 0x000fe20000010015 */
[----:B----4-:R-:W-:Y:S02]  /*4140*/  @!P0 FSEL R56, R56, RZ, !P5 ;  /* 0x000000ff38388208 */ /* 0x010fe40006800000 */
[----:B------:R-:W-:-:S02]  /*4150*/  @!P0 ISETP.GE.AND P4, PT, R91, R122, PT ;  /* 0x0000007a5b00820c */ /* 0x000fc40003f86270 */
[----:B------:R-:W-:Y:S01]  /*4160*/  IADD3 R24, P5, R104, R68, RZ ;  /* 0x0000004468187210 */ /* 0x000fe20007fbe0ff */
[----:B------:R-:W-:Y:S01]  /*4170*/  FMUL.FTZ R29, R13, R29 ;  /* 0x0000001d0d1d7220 */ /* 0x000fe20000410000 */
[----:B------:R-:W-:Y:S01]  /*4180*/  @!P0 FSEL R57, R57, RZ, !P6 ;  /* 0x000000ff39398208 */ /* 0x000fe20007000000 */
[----:B------:R-:W-:Y:S01]  /*4190*/  FFMA.FTZ R60, R14, R22, R25 ;  /* 0x000000160e3c7223 */ /* 0x000fe20000010019 */
[----:B------:R-:W-:Y:S02]  /*41a0*/  @!P0 FSEL R31, R31, RZ, !P4 ;  /* 0x000000ff1f1f8208 */ /* 0x000fe40006000000 */
[----:B------:R-:W-:Y:S02]  /*41b0*/  LEA R20, P6, R24, c[0x0][0x178], 0x2 ;  /* 0x00005e0018147a11 */ /* 0x000fe400078c10ff */
[----:B------:R-:W-:Y:S01]  /*41c0*/  LEA.HI.X.SX32 R21, R104, R69, 0x1, P5 ;  /* 0x0000004568157211 */ /* 0x000fe200028f0eff */
[----:B------:R-:W-:Y:S01]  /*41d0*/  FFMA.FTZ R29, R12, R28, R29 ;  /* 0x0000001c0c1d7223 */ /* 0x000fe2000001001d */
[----:B------:R-:W-:-:S02]  /*41e0*/  @!P0 ISETP.GE.AND P4, PT, R27, R122, PT ;  /* 0x0000007a1b00820c */ /* 0x000fc40003f86270 */
[C---:B------:R-:W-:Y:S02]  /*41f0*/  @!P0 IADD3 R25, R91.reuse, -0x2, RZ ;  /* 0xfffffffe5b198810 */ /* 0x040fe40007ffe0ff */
[----:B------:R-:W-:Y:S02]  /*4200*/  @!P0 IADD3 R27, R91, -0x3, RZ ;  /* 0xfffffffd5b1b8810 */ /* 0x000fe40007ffe0ff */
[----:B------:R-:W-:Y:S01]  /*4210*/  LEA.HI.X R21, R24, c[0x0][0x17c], R21, 0x2, P6 ;  /* 0x00005f0018157a11 */ /* 0x000fe200030f1415 */
[----:B------:R-:W-:Y:S01]  /*4220*/  FFMA.FTZ R30, R14, R30, R29 ;  /* 0x0000001e0e1e7223 */ /* 0x000fe2000001001d */
[----:B------:R-:W-:Y:S02]  /*4230*/  @!P0 FSEL R58, R58, RZ, !P1 ;  /* 0x000000ff3a3a8208 */ /* 0x000fe40004800000 */
[-C--:B------:R-:W-:Y:S02]  /*4240*/  @!P0 ISETP.GE.AND P6, PT, R25, R122.reuse, PT ;  /* 0x0000007a1900820c */ /* 0x080fe40003fc6270 */
[----:B------:R-:W-:-:S02]  /*4250*/  @!P0 ISETP.GE.AND P5, PT, R27, R122, PT ;  /* 0x0000007a1b00820c */ /* 0x000fc40003fa6270 */
[C---:B------:R-:W-:Y:S02]  /*4260*/  @!P0 ISETP.GE.AND P1, PT, R91.reuse, R122, PT ;  /* 0x0000007a5b00820c */ /* 0x040fe40003f26270 */
[C---:B------:R-:W-:Y:S02]  /*4270*/  @!P0 IADD3 R25, R91.reuse, -0x3, RZ ;  /* 0xfffffffd5b198810 */ /* 0x040fe40007ffe0ff */
[C---:B------:R-:W-:Y:S02]  /*4280*/  @!P0 IADD3 R27, R91.reuse, -0x1, RZ ;  /* 0xffffffff5b1b8810 */ /* 0x040fe40007ffe0ff */
[----:B------:R-:W-:Y:S02]  /*4290*/  @!P0 IADD3 R29, R91, -0x3, RZ ;  /* 0xfffffffd5b1d8810 */ /* 0x000fe40007ffe0ff */
[----:B-----5:R-:W-:Y:S02]  /*42a0*/  @!P0 FSEL R32, R32, RZ, !P2 ;  /* 0x000000ff20208208 */ /* 0x020fe40005000000 */
[----:B------:R-:W-:-:S02]  /*42b0*/  @!P0 FSEL R59, R59, RZ, !P1 ;  /* 0x000000ff3b3b8208 */ /* 0x000fc40004800000 */
[-C--:B------:R-:W-:Y:S02]  /*42c0*/  @!P0 ISETP.GE.AND P2, PT, R25, R122.reuse, PT ;  /* 0x0000007a1900820c */ /* 0x080fe40003f46270 */
[----:B------:R-:W-:Y:S02]  /*42d0*/  @!P0 FSEL R34, R34, RZ, !P4 ;  /* 0x000000ff22228208 */ /* 0x000fe40006000000 */
[----:B------:R-:W-:Y:S02]  /*42e0*/  @!P0 FSEL R36, R36, RZ, !P5 ;  /* 0x000000ff24248208 */ /* 0x000fe40006800000 */
[----:B------:R-:W-:Y:S02]  /*42f0*/  @!P0 ISETP.GE.AND P1, PT, R27, R122, PT ;  /* 0x0000007a1b00820c */ /* 0x000fe40003f26270 */
[----:B------:R-:W-:Y:S02]  /*4300*/  IADD3 R25, P4, R103, R68, RZ ;  /* 0x0000004467197210 */ /* 0x000fe40007f9e0ff */
[----:B------:R-:W-:-:S02]  /*4310*/  @!P0 ISETP.GE.AND P5, PT, R29, R122, PT ;  /* 0x0000007a1d00820c */ /* 0x000fc40003fa6270 */
[----:B------:R-:W-:Y:S02]  /*4320*/  @!P0 IADD3 R29, R91, -0x2, RZ ;  /* 0xfffffffe5b1d8810 */ /* 0x000fe40007ffe0ff */
[----:B------:R-:W-:Y:S01]  /*4330*/  @!P0 FSEL R33, R33, RZ, !P3 ;  /* 0x000000ff21218208 */ /* 0x000fe20005800000 */
[----:B------:R-:W-:Y:S01]  /*4340*/  FFMA.FTZ R60, R15, R23, R60 ;  /* 0x000000170f3c7223 */ /* 0x000fe2000001003c */
[C---:B------:R-:W-:Y:S01]  /*4350*/  @!P0 ISETP.GE.AND P3, PT, R91.reuse, R122, PT ;  /* 0x0000007a5b00820c */ /* 0x040fe20003f66270 */
[----:B------:R-:W3:Y:S01]  /*4360*/  LDG.E.128.CONSTANT R20, [R20.64] ;  /* 0x0000000a14147981 */ /* 0x000ee2000c1e9d00 */
[----:B------:R-:W-:Y:S02]  /*4370*/  @!P0 IADD3 R27, R91, -0x2, RZ ;  /* 0xfffffffe5b1b8810 */ /* 0x000fe40007ffe0ff */
[----:B------:R-:W-:Y:S02]  /*4380*/  LEA.HI.X.SX32 R26, R103, R69, 0x1, P4 ;  /* 0x00000045671a7211 */ /* 0x000fe400020f0eff */
[----:B------:R-:W-:-:S02]  /*4390*/  @!P0 FSEL R37, R37, RZ, !P6 ;  /* 0x000000ff25258208 */ /* 0x000fc40007000000 */
[----:B------:R-:W-:Y:S02]  /*43a0*/  @!P0 FSEL R38, R38, RZ, !P1 ;  /* 0x000000ff26268208 */ /* 0x000fe40004800000 */
[----:B------:R-:W-:Y:S02]  /*43b0*/  LEA R24, P4, R25, c[0x0][0x178], 0x2 ;  /* 0x00005e0019187a11 */ /* 0x000fe400078810ff */
[-C--:B------:R-:W-:Y:S02]  /*43c0*/  @!P0 ISETP.GE.AND P6, PT, R29, R122.reuse, PT ;  /* 0x0000007a1d00820c */ /* 0x080fe40003fc6270 */
[C---:B------:R-:W-:Y:S02]  /*43d0*/  @!P0 ISETP.GE.AND P1, PT, R91.reuse, R122, PT ;  /* 0x0000007a5b00820c */ /* 0x040fe40003f26270 */
[----:B------:R-:W-:Y:S02]  /*43e0*/  @!P0 IADD3 R29, R91, -0x1, RZ ;  /* 0xffffffff5b1d8810 */ /* 0x000fe40007ffe0ff */
[----:B------:R-:W-:-:S02]  /*43f0*/  @!P0 FSEL R35, R35, RZ, !P3 ;  /* 0x000000ff23238208 */ /* 0x000fc40005800000 */
[-C--:B------:R-:W-:Y:S02]  /*4400*/  @!P0 ISETP.GE.AND P3, PT, R27, R122.reuse, PT ;  /* 0x0000007a1b00820c */ /* 0x080fe40003f66270 */
[----:B------:R-:W-:Y:S02]  /*4410*/  @!P0 IADD3 R27, R91, -0x1, RZ ;  /* 0xffffffff5b1b8810 */ /* 0x000fe40007ffe0ff */
[----:B------:R-:W-:Y:S02]  /*4420*/  LEA.HI.X R25, R25, c[0x0][0x17c], R26, 0x2, P4 ;  /* 0x00005f0019197a11 */ /* 0x000fe400020f141a */
[----:B------:R-:W-:Y:S02]  /*4430*/  @!P0 FSEL R39, R39, RZ, !P1 ;  /* 0x000000ff27278208 */ /* 0x000fe40004800000 */
[----:B------:R-:W-:Y:S02]  /*4440*/  @!P0 ISETP.GE.AND P1, PT, R29, R122, PT ;  /* 0x0000007a1d00820c */ /* 0x000fe40003f26270 */
[----:B------:R-:W-:-:S02]  /*4450*/  @!P0 IADD3 R29, R91, -0x3, RZ ;  /* 0xfffffffd5b1d8810 */ /* 0x000fc40007ffe0ff */
[-C--:B------:R-:W-:Y:S02]  /*4460*/  @!P0 ISETP.GE.AND P4, PT, R27, R122.reuse, PT ;  /* 0x0000007a1b00820c */ /* 0x080fe40003f86270 */
[----:B------:R-:W-:Y:S01]  /*4470*/  @!P0 FSEL R40, R40, RZ, !P2 ;  /* 0x000000ff28288208 */ /* 0x000fe20005000000 */
[----:B------:R-:W4:Y:S01]  /*4480*/  LDG.E.128.CONSTANT R24, [R24.64] ;  /* 0x0000000a18187981 */ /* 0x000f22000c1e9d00 */
[----:B------:R-:W-:Y:S02]  /*4490*/  @!P0 ISETP.GE.AND P2, PT, R29, R122, PT ;  /* 0x0000007a1d00820c */ /* 0x000fe40003f46270 */
[----:B------:R-:W-:Y:S02]  /*44a0*/  @!P0 IADD3 R29, R91, -0x2, RZ ;  /* 0xfffffffe5b1d8810 */ /* 0x000fe40007ffe0ff */
[----:B------:R-:W-:Y:S02]  /*44b0*/  @!P0 FSEL R41, R41, RZ, !P3 ;  /* 0x000000ff29298208 */ /* 0x000fe40005800000 */
[----:B------:R-:W-:-:S02]  /*44c0*/  @!P0 FSEL R42, R42, RZ, !P4 ;  /* 0x000000ff2a2a8208 */ /* 0x000fc40006000000 */
[-C--:B------:R-:W-:Y:S02]  /*44d0*/  @!P0 ISETP.GE.AND P3, PT, R29, R122.reuse, PT ;  /* 0x0000007a1d00820c */ /* 0x080fe40003f66270 */
[CC--:B------:R-:W-:Y:S02]  /*44e0*/  @!P0 ISETP.GE.AND P4, PT, R91.reuse, R122.reuse, PT ;  /* 0x0000007a5b00820c */ /* 0x0c0fe40003f86270 */
[----:B------:R-:W-:Y:S02]  /*44f0*/  @!P0 IADD3 R29, R91, -0x1, RZ ;  /* 0xffffffff5b1d8810 */ /* 0x000fe40007ffe0ff */
[----:B------:R-:W-:Y:S01]  /*4500*/  @!P0 FSEL R43, R43, RZ, !P4 ;  /* 0x000000ff2b2b8208 */ /* 0x000fe20006000000 */
[----:B------:R-:W-:Y:S01]  /*4510*/  FMUL.FTZ R57, R13, R57 ;  /* 0x000000390d397220 */ /* 0x000fe20000410000 */
[----:B------:R-:W-:Y:S02]  /*4520*/  @!P0 ISETP.GE.AND P4, PT, R29, R122, PT ;  /* 0x0000007a1d00820c */ /* 0x000fe40003f86270 */
[----:B------:R-:W-:-:S02]  /*4530*/  @!P0 FSEL R44, R44, RZ, !P5 ;  /* 0x000000ff2c2c8208 */ /* 0x000fc40006800000 */
[----:B------:R-:W-:Y:S01]  /*4540*/  IADD3 R29, P5, R102, R68, RZ ;  /* 0x00000044661d7210 */ /* 0x000fe20007fbe0ff */
[----:B------:R-:W-:Y:S01]  /*4550*/  FFMA.FTZ R31, R15, R31, R30 ;  /* 0x0000001f0f1f7223 */ /* 0x000fe2000001001e */
[----:B------:R-:W-:Y:S01]  /*4560*/  @!P0 FSEL R45, R45, RZ, !P6 ;  /* 0x000000ff2d2d8208 */ /* 0x000fe20007000000 */
[----:B------:R-:W-:Y:S01]  /*4570*/  FFMA.FTZ R57, R12, R56, R57 ;  /* 0x000000380c397223 */ /* 0x000fe20000010039 */
[----:B------:R-:W-:Y:S02]  /*4580*/  LEA R28, P6, R29, c[0x0][0x178], 0x2 ;  /* 0x00005e001d1c7a11 */ /* 0x000fe400078c10ff */
[----:B------:R-:W-:Y:S01]  /*4590*/  LEA.HI.X.SX32 R30, R102, R69, 0x1, P5 ;  /* 0x00000045661e7211 */ /* 0x000fe200028f0eff */
[----:B------:R-:W-:Y:S01]  /*45a0*/  FFMA.FTZ R58, R14, R58, R57 ;  /* 0x0000003a0e3a7223 */ /* 0x000fe20000010039 */
[----:B------:R-:W-:Y:S02]  /*45b0*/  @!P0 IADD3 R57, R91, -0x3, RZ ;  /* 0xfffffffd5b398810 */ /* 0x000fe40007ffe0ff */
[----:B------:R-:W-:Y:S01]  /*45c0*/  LEA.HI.X R29, R29, c[0x0][0x17c], R30, 0x2, P6 ;  /* 0x00005f001d1d7a11 */ /* 0x000fe200030f141e */
[----:B------:R-:W-:Y:S01]  /*45d0*/  FMUL.FTZ R33, R13, R33 ;  /* 0x000000210d217220 */ /* 0x000fe20000410000 */
[----:B------:R-:W-:Y:S01]  /*45e0*/  @!P0 ISETP.GE.AND P5, PT, R57, R122, PT ;  /* 0x0000007a3900820c */ /* 0x000fe20003fa6270 */
[----:B------:R-:W-:-:S02]  /*45f0*/  FADD.FTZ R76, R31, R76 ;  /* 0x0000004c1f4c7221 */ /* 0x000fc40000010000 */
[----:B------:R-:W-:Y:S01]  /*4600*/  FFMA.FTZ R57, R12, R32, R33 ;  /* 0x000000200c397223 */ /* 0x000fe20000010021 */
[----:B------:R-:W5:Y:S01]  /*4610*/  LDG.E.128.CONSTANT R28, [R28.64] ;  /* 0x0000000a1c1c7981 */ /* 0x000f62000c1e9d00 */
[----:B------:R-:W-:Y:S02]  /*4620*/  IADD3 R33, P6, R101, R68, RZ ;  /* 0x0000004465217210 */ /* 0x000fe40007fde0ff */
[----:B------:R-:W-:Y:S02]  /*4630*/  @!P0 FSEL R46, R46, RZ, !P1 ;  /* 0x000000ff2e2e8208 */ /* 0x000fe40004800000 */
[----:B------:R-:W-:Y:S02]  /*4640*/  LEA R32, P1, R33, c[0x0][0x178], 0x2 ;  /* 0x00005e0021207a11 */ /* 0x000fe400078210ff */
[----:B------:R-:W-:Y:S01]  /*4650*/  LEA.HI.X.SX32 R56, R101, R69, 0x1, P6 ;  /* 0x0000004565387211 */ /* 0x000fe200030f0eff */
[----:B------:R-:W-:-:S03]  /*4660*/  FFMA.FTZ R34, R14, R34, R57 ;  /* 0x000000220e227223 */ /* 0x000fc60000010039 */
[----:B------:R-:W-:Y:S01]  /*4670*/  LEA.HI.X R33, R33, c[0x0][0x17c], R56, 0x2, P1 ;  /* 0x00005f0021217a11 */ /* 0x000fe200008f1438 */
[----:B------:R-:W-:Y:S01]  /*4680*/  FMUL.FTZ R37, R13, R37 ;  /* 0x000000250d257220 */ /* 0x000fe20000410000 */
[----:B------:R-:W-:Y:S01]  /*4690*/  @!P0 ISETP.GE.AND P6, PT, R91, R122, PT ;  /* 0x0000007a5b00820c */ /* 0x000fe20003fc6270 */
[----:B------:R-:W-:Y:S01]  /*46a0*/  FFMA.FTZ R57, R15, R35, R34 ;  /* 0x000000230f397223 */ /* 0x000fe20000010022 */
[----:B------:R-:W-:Y:S01]  /*46b0*/  IADD3 R56, P1, R100, R68, RZ ;  /* 0x0000004464387210 */ /* 0x000fe20007f3e0ff */
[----:B------:R-:W-:Y:S01]  /*46c0*/  FFMA.FTZ R37, R12, R36, R37 ;  /* 0x000000240c257223 */ /* 0x000fe20000010025 */
[----:B------:R-:W5:Y:S01]  /*46d0*/  LDG.E.128.CONSTANT R32, [R32.64] ;  /* 0x0000000a20207981 */ /* 0x000f62000c1e9d00 */
[----:B------:R-:W-:Y:S02]  /*46e0*/  @!P0 FSEL R47, R47, RZ, !P6 ;  /* 0x000000ff2f2f8208 */ /* 0x000fe40007000000 */
[----:B------:R-:W-:Y:S01]  /*46f0*/  FFMA.FTZ R38, R14, R38, R37 ;  /* 0x000000260e267223 */ /* 0x000fe20000010025 */
[----:B------:R-:W-:-:S02]  /*4700*/  LEA R36, P6, R56, c[0x0][0x178], 0x2 ;  /* 0x00005e0038247a11 */ /* 0x000fc400078c10ff */
[----:B------:R-:W-:-:S04]  /*4710*/  LEA.HI.X.SX32 R37, R100, R69, 0x1, P1 ;  /* 0x0000004564257211 */ /* 0x000fc800008f0eff */
[----:B------:R-:W-:Y:S01]  /*4720*/  LEA.HI.X R37, R56, c[0x0][0x17c], R37, 0x2, P6 ;  /* 0x00005f0038257a11 */ /* 0x000fe200030f1425 */
[----:B------:R-:W-:Y:S01]  /*4730*/  FFMA.FTZ R58, R15, R59, R58 ;  /* 0x0000003b0f3a7223 */ /* 0x000fe2000001003a */
[----:B------:R-:W-:Y:S01]  /*4740*/  @!P0 FSEL R48, R48, RZ, !P2 ;  /* 0x000000ff30308208 */ /* 0x000fe20005000000 */
[----:B------:R-:W-:Y:S01]  /*4750*/  FADD.FTZ R74, R57, R74 ;  /* 0x0000004a394a7221 */ /* 0x000fe20000010000 */
[----:B------:R-:W-:Y:S01]  /*4760*/  IADD3 R57, P2, R99, R68, RZ ;  /* 0x0000004463397210 */ /* 0x000fe20007f5e0ff */
[----:B------:R-:W-:Y:S02]  /*4770*/  FFMA.FTZ R56, R15, R39, R38 ;  /* 0x000000270f387223 */ /* 0x000fe40000010026 */
[----:B------:R-:W-:Y:S01]  /*4780*/  FMUL.FTZ R41, R13, R41 ;  /* 0x000000290d297220 */ /* 0x000fe20000410000 */
[----:B------:R-:W5:Y:S01]  /*4790*/  LDG.E.128.CONSTANT R36, [R36.64] ;  /* 0x0000000a24247981 */ /* 0x000f62000c1e9d00 */
[----:B------:R-:W-:Y:S01]  /*47a0*/  FADD.FTZ R75, R58, R75 ;  /* 0x0000004b3a4b7221 */ /* 0x000fe20000010000 */
[----:B------:R-:W-:Y:S01]  /*47b0*/  LEA.HI.X.SX32 R58, R99, R69, 0x1, P2 ;  /* 0x00000045633a7211 */ /* 0x000fe200010f0eff */
[----:B------:R-:W-:Y:S01]  /*47c0*/  FFMA.FTZ R41, R12, R40, R41 ;  /* 0x000000280c297223 */ /* 0x000fe20000010029 */
[----:B------:R-:W-:Y:S01]  /*47d0*/  LEA R40, P2, R57, c[0x0][0x178], 0x2 ;  /* 0x00005e0039287a11 */ /* 0x000fe200078410ff */
[----:B------:R-:W-:-:S02]  /*47e0*/  FMUL.FTZ R45, R13, R45 ;  /* 0x0000002d0d2d7220 */ /* 0x000fc40000410000 */
[----:B------:R-:W-:Y:S01]  /*47f0*/  FFMA.FTZ R42, R14, R42, R41 ;  /* 0x0000002a0e2a7223 */ /* 0x000fe20000010029 */
[----:B------:R-:W-:Y:S01]  /*4800*/  LEA.HI.X R41, R57, c[0x0][0x17c], R58, 0x2, P2 ;  /* 0x00005f0039297a11 */ /* 0x000fe200010f143a */
[----:B------:R-:W-:Y:S01]  /*4810*/  FADD.FTZ R73, R56, R73 ;  /* 0x0000004938497221 */ /* 0x000fe20000010000 */
[----:B------:R-:W-:Y:S01]  /*4820*/  @!P0 FSEL R50, R50, RZ, !P4 ;  /* 0x000000ff32328208 */ /* 0x000fe20006000000 */
[----:B------:R-:W-:Y:S01]  /*4830*/  FFMA.FTZ R57, R15, R43, R42 ;  /* 0x0000002b0f397223 */ /* 0x000fe2000001002a */
[----:B------:R-:W-:Y:S01]  /*4840*/  IADD3 R56, P4, R98, R68, RZ ;  /* 0x0000004462387210 */ /* 0x000fe20007f9e0ff */
[----:B------:R-:W-:Y:S01]  /*4850*/  FFMA.FTZ R45, R12, R44, R45 ;  /* 0x0000002c0c2d7223 */ /* 0x000fe2000001002d */
[----:B------:R-:W5:Y:S01]  /*4860*/  LDG.E.128.CONSTANT R40, [R40.64] ;  /* 0x0000000a28287981 */ /* 0x000f62000c1e9d00 */
[----:B------:R-:W-:Y:S02]  /*4870*/  @!P0 FSEL R49, R49, RZ, !P3 ;  /* 0x000000ff31318208 */ /* 0x000fe40005800000 */
[----:B------:R-:W-:Y:S01]  /*4880*/  FFMA.FTZ R46, R14, R46, R45 ;  /* 0x0000002e0e2e7223 */ /* 0x000fe2000001002d */
[----:B------:R-:W-:-:S02]  /*4890*/  LEA.HI.X.SX32 R45, R98, R69, 0x1, P4 ;  /* 0x00000045622d7211 */ /* 0x000fc400020f0eff */
[C---:B------:R-:W-:Y:S01]  /*48a0*/  LEA R44, P4, R56.reuse, c[0x0][0x178], 0x2 ;  /* 0x00005e00382c7a11 */ /* 0x040fe200078810ff */
[----:B------:R-:W-:Y:S01]  /*48b0*/  FMUL.FTZ R49, R13, R49 ;  /* 0x000000310d317220 */ /* 0x000fe20000410000 */
[----:B------:R-:W-:Y:S02]  /*48c0*/  @!P0 IADD3 R59, R91, -0x2, RZ ;  /* 0xfffffffe5b3b8810 */ /* 0x000fe40007ffe0ff */
[----:B------:R-:W-:Y:S01]  /*48d0*/  LEA.HI.X R45, R56, c[0x0][0x17c], R45, 0x2, P4 ;  /* 0x00005f00382d7a11 */ /* 0x000fe200020f142d */
[----:B------:R-:W-:Y:S01]  /*48e0*/  FFMA.FTZ R56, R15, R47, R46 ;  /* 0x0000002f0f387223 */ /* 0x000fe2000001002e */
[----:B------:R-:W-:Y:S01]  /*48f0*/  @!P0 ISETP.GE.AND P1, PT, R59, R122, PT ;  /* 0x0000007a3b00820c */ /* 0x000fe20003f26270 */
[----:B------:R-:W-:Y:S01]  /*4900*/  FFMA.FTZ R49, R12, R48, R49 ;  /* 0x000000300c317223 */ /* 0x000fe20000010031 */
[----:B------:R-:W-:Y:S01]  /*4910*/  @!P0 IADD3 R59, R91, -0x1, RZ ;  /* 0xffffffff5b3b8810 */ /* 0x000fe20007ffe0ff */
[----:B------:R-:W-:Y:S01]  /*4920*/  FADD.FTZ R72, R57, R72 ;  /* 0x0000004839487221 */ /* 0x000fe20000010000 */
[----:B------:R-:W5:Y:S01]  /*4930*/  LDG.E.128.CONSTANT R44, [R44.64] ;  /* 0x0000000a2c2c7981 */ /* 0x000f62000c1e9d00 */
[----:B------:R-:W-:Y:S01]  /*4940*/  IADD3 R57, P4, R97, R68, RZ ;  /* 0x0000004461397210 */ /* 0x000fe20007f9e0ff */
[----:B------:R-:W-:Y:S01]  /*4950*/  FFMA.FTZ R50, R14, R50, R49 ;  /* 0x000000320e327223 */ /* 0x000fe20000010031 */
[----:B------:R-:W-:-:S02]  /*4960*/  @!P0 IADD3 R49, R91, -0x1, RZ ;  /* 0xffffffff5b318810 */ /* 0x000fc40007ffe0ff */
[----:B------:R-:W-:Y:S02]  /*4970*/  @!P0 FSEL R53, R53, RZ, !P1 ;  /* 0x000000ff35358208 */ /* 0x000fe40004800000 */
[-C--:B------:R-:W-:Y:S02]  /*4980*/  @!P0 ISETP.GE.AND P6, PT, R59, R122.reuse, PT ;  /* 0x0000007a3b00820c */ /* 0x080fe40003fc6270 */
[----:B------:R-:W-:Y:S02]  /*4990*/  @!P0 ISETP.GE.AND P2, PT, R91, R122, PT ;  /* 0x0000007a5b00820c */ /* 0x000fe40003f46270 */
[----:B------:R-:W-:Y:S02]  /*49a0*/  LEA R48, P1, R57, c[0x0][0x178], 0x2 ;  /* 0x00005e0039307a11 */ /* 0x000fe400078210ff */
[----:B------:R-:W-:Y:S02]  /*49b0*/  LEA.HI.X.SX32 R58, R97, R69, 0x1, P4 ;  /* 0x00000045613a7211 */ /* 0x000fe400020f0eff */
[----:B------:R-:W-:-:S02]  /*49c0*/  @!P0 IADD3 R59, R91, -0x3, RZ ;  /* 0xfffffffd5b3b8810 */ /* 0x000fc40007ffe0ff */
[-C--:B------:R-:W-:Y:S02]  /*49d0*/  @!P0 ISETP.GE.AND P4, PT, R49, R122.reuse, PT ;  /* 0x0000007a3100820c */ /* 0x080fe40003f86270 */
[----:B------:R-:W-:Y:S02]  /*49e0*/  @!P0 FSEL R51, R51, RZ, !P2 ;  /* 0x000000ff33338208 */ /* 0x000fe40005000000 */
[----:B------:R-:W-:Y:S01]  /*49f0*/  LEA.HI.X R49, R57, c[0x0][0x17c], R58, 0x2, P1 ;  /* 0x00005f0039317a11 */ /* 0x000fe200008f143a */
[----:B------:R-:W-:Y:S01]  /*4a00*/  FMUL.FTZ R53, R13, R53 ;  /* 0x000000350d357220 */ /* 0x000fe20000410000 */
[-C--:B------:R-:W-:Y:S02]  /*4a10*/  @!P0 ISETP.GE.AND P3, PT, R59, R122.reuse, PT ;  /* 0x0000007a3b00820c */ /* 0x080fe40003f66270 */
[----:B------:R-:W-:Y:S02]  /*4a20*/  @!P0 FSEL R52, R52, RZ, !P5 ;  /* 0x000000ff34348208 */ /* 0x000fe40006800000 */
[----:B------:R-:W-:Y:S01]  /*4a30*/  @!P0 IADD3 R59, R91, -0x2, RZ ;  /* 0xfffffffe5b3b8810 */ /* 0x000fe20007ffe0ff */
[----:B------:R-:W-:Y:S01]  /*4a40*/  FFMA.FTZ R57, R15, R51, R50 ;  /* 0x000000330f397223 */ /* 0x000fe20000010032 */
[----:B------:R-:W-:Y:S01]  /*4a50*/  @!P0 FSEL R54, R54, RZ, !P6 ;  /* 0x000000ff36368208 */ /* 0x000fe20007000000 */
[----:B------:R-:W-:Y:S01]  /*4a60*/  FADD.FTZ R11, R56, R11 ;  /* 0x0000000b380b7221 */ /* 0x000fe20000010000 */
[----:B------:R-:W-:Y:S01]  /*4a70*/  @!P0 ISETP.GE.AND P2, PT, R59, R122, PT ;  /* 0x0000007a3b00820c */ /* 0x000fe20003f46270 */
[----:B------:R-:W-:Y:S01]  /*4a80*/  FFMA.FTZ R53, R12, R52, R53 ;  /* 0x000000340c357223 */ /* 0x000fe20000010035 */
[----:B------:R-:W5:Y:S01]  /*4a90*/  LDG.E.128.CONSTANT R48, [R48.64] ;  /* 0x0000000a30307981 */ /* 0x000f62000c1e9d00 */
[----:B------:R-:W-:-:S02]  /*4aa0*/  IADD3 R56, P1, R96, R68, RZ ;  /* 0x0000004460387210 */ /* 0x000fc40007f3e0ff */
[----:B------:R-:W-:Y:S01]  /*4ab0*/  FFMA.FTZ R54, R14, R54, R53 ;  /* 0x000000360e367223 */ /* 0x000fe20000010035 */
[----:B------:R-:W-:Y:S02]  /*4ac0*/  @!P0 FSEL R65, R65, RZ, !P2 ;  /* 0x000000ff41418208 */ /* 0x000fe40005000000 */
[----:B------:R-:W-:Y:S02]  /*4ad0*/  @!P0 ISETP.GE.AND P5, PT, R91, R122, PT ;  /* 0x0000007a5b00820c */ /* 0x000fe40003fa6270 */
[----:B------:R-:W-:Y:S02]  /*4ae0*/  LEA R52, P2, R56, c[0x0][0x178], 0x2 ;  /* 0x00005e0038347a11 */ /* 0x000fe400078410ff */
[----:B------:R-:W-:Y:S02]  /*4af0*/  LEA.HI.X.SX32 R53, R96, R69, 0x1, P1 ;  /* 0x0000004560357211 */ /* 0x000fe400008f0eff */
[----:B------:R-:W-:Y:S02]  /*4b00*/  @!P0 FSEL R55, R55, RZ, !P5 ;  /* 0x000000ff37378208 */ /* 0x000fe40006800000 */
[----:B------:R-:W-:Y:S01]  /*4b10*/  LEA.HI.X R53, R56, c[0x0][0x17c], R53, 0x2, P2 ;  /* 0x00005f0038357a11 */ /* 0x000fe200010f1435 */
[----:B------:R-:W-:Y:S01]  /*4b20*/  FADD.FTZ R10, R57, R10 ;  /* 0x0000000a390a7221 */ /* 0x000fe20000010000 */
[----:B------:R-:W-:Y:S01]  /*4b30*/  IADD3 R57, P1, R95, R68, RZ ;  /* 0x000000445f397210 */ /* 0x000fe20007f3e0ff */
[----:B------:R-:W-:-:S03]  /*4b40*/  FFMA.FTZ R56, R15, R55, R54 ;  /* 0x000000370f387223 */ /* 0x000fc60000010036 */
[----:B------:R-:W5:Y:S01]  /*4b50*/  LDG.E.128.CONSTANT R52, [R52.64] ;  /* 0x0000000a34347981 */ /* 0x000f62000c1e9d00 */
[----:B------:R-:W-:Y:S01]  /*4b60*/  FADD.FTZ R77, R60, R77 ;  /* 0x0000004d3c4d7221 */ /* 0x000fe20000010000 */
[-C--:B------:R-:W-:Y:S01]  /*4b70*/  LEA.HI.X.SX32 R60, R95, R69.reuse, 0x1, P1 ;  /* 0x000000455f3c7211 */ /* 0x080fe200008f0eff */
[----:B------:R-:W-:Y:S01]  /*4b80*/  FADD.FTZ R9, R56, R9 ;  /* 0x0000000938097221 */ /* 0x000fe20000010000 */
[C---:B------:R-:W-:Y:S02]  /*4b90*/  LEA R56, P2, R57.reuse, c[0x0][0x178], 0x2 ;  /* 0x00005e0039387a11 */ /* 0x040fe400078410ff */
[C---:B------:R-:W-:Y:S02]  /*4ba0*/  IADD3 R58, P1, R94.reuse, R68, RZ ;  /* 0x000000445e3a7210 */ /* 0x040fe40007f3e0ff */
[----:B------:R-:W-:Y:S02]  /*4bb0*/  LEA.HI.X R57, R57, c[0x0][0x17c], R60, 0x2, P2 ;  /* 0x00005f0039397a11 */ /* 0x000fe400010f143c */
[----:B------:R-:W-:-:S02]  /*4bc0*/  LEA.HI.X.SX32 R59, R94, R69, 0x1, P1 ;  /* 0x000000455e3b7211 */ /* 0x000fc400008f0eff */
[----:B------:R-:W-:Y:S02]  /*4bd0*/  LEA R60, P2, R58, c[0x0][0x178], 0x2 ;  /* 0x00005e003a3c7a11 */ /* 0x000fe400078410ff */
[----:B------:R-:W-:Y:S01]  /*4be0*/  IADD3 R62, P1, R93, R68, RZ ;  /* 0x000000445d3e7210 */ /* 0x000fe20007f3e0ff */
[----:B------:R-:W-:Y:S01]  /*4bf0*/  FMUL.FTZ R65, R13, R65 ;  /* 0x000000410d417220 */ /* 0x000fe20000410000 */
[----:B------:R-:W-:Y:S02]  /*4c00*/  @!P0 FSEL R64, R64, RZ, !P3 ;  /* 0x000000ff40408208 */ /* 0x000fe40005800000 */
[----:B------:R-:W-:Y:S02]  /*4c10*/  LEA.HI.X R61, R58, c[0x0][0x17c], R59, 0x2, P2 ;  /* 0x00005f003a3d7a11 */ /* 0x000fe400010f143b */
[----:B------:R-:W-:Y:S01]  /*4c20*/  LEA.HI.X.SX32 R63, R93, R69, 0x1, P1 ;  /* 0x000000455d3f7211 */ /* 0x000fe200008f0eff */
[----:B------:R-:W5:Y:S01]  /*4c30*/  LDG.E.128.CONSTANT R56, [R56.64] ;  /* 0x0000000a38387981 */ /* 0x000f62000c1e9d00 */
[----:B------:R-:W-:Y:S01]  /*4c40*/  @!P0 FSEL R66, R66, RZ, !P4 ;  /* 0x000000ff42428208 */ /* 0x000fe20006000000 */
[----:B------:R-:W-:Y:S01]  /*4c50*/  FFMA.FTZ R65, R12, R64, R65 ;  /* 0x000000400c417223 */ /* 0x000fe20000010041 */
[----:B------:R-:W-:-:S03]  /*4c60*/  @!P0 ISETP.GE.AND P1, PT, R91, R122, PT ;  /* 0x0000007a5b00820c */ /* 0x000fc60003f26270 */
[----:B------:R-:W-:Y:S01]  /*4c70*/  FFMA.FTZ R66, R14, R66, R65 ;  /* 0x000000420e427223 */ /* 0x000fe20000010041 */
[----:B------:R-:W-:Y:S02]  /*4c80*/  @!P0 FSEL R67, R67, RZ, !P1 ;  /* 0x000000ff43438208 */ /* 0x000fe40004800000 */
[----:B------:R-:W-:Y:S02]  /*4c90*/  LEA R64, P2, R62, c[0x0][0x178], 0x2 ;  /* 0x00005e003e407a11 */ /* 0x000fe400078410ff */
[----:B------:R-:W-:Y:S01]  /*4ca0*/  IADD3 R70, P1, R92, R68, RZ ;  /* 0x000000445c467210 */ /* 0x000fe20007f3e0ff */
[----:B------:R-:W-:Y:S01]  /*4cb0*/  FFMA.FTZ R71, R15, R67, R66 ;  /* 0x000000430f477223 */ /* 0x000fe20000010042 */
[----:B------:R-:W-:Y:S02]  /*4cc0*/  LEA.HI.X R65, R62, c[0x0][0x17c], R63, 0x2, P2 ;  /* 0x00005f003e417a11 */ /* 0x000fe400010f143f */
[----:B------:R-:W-:Y:S01]  /*4cd0*/  LEA.HI.X.SX32 R69, R92, R69, 0x1, P1 ;  /* 0x000000455c457211 */ /* 0x000fe200008f0eff */
[----:B------:R-:W-:Y:S01]  /*4ce0*/  FADD.FTZ R8, R71, R8 ;  /* 0x0000000847087221 */ /* 0x000fe20000010000 */
[----:B------:R-:W-:Y:S01]  /*4cf0*/  @!P0 IADD3 R71, R91, -0x3, RZ ;  /* 0xfffffffd5b478810 */ /* 0x000fe20007ffe0ff */
[----:B------:R-:W5:Y:S01]  /*4d00*/  LDG.E.128.CONSTANT R60, [R60.64] ;  /* 0x0000000a3c3c7981 */ /* 0x000f62000c1e9d00 */
[----:B------:R-:W-:-:S02]  /*4d10*/  LEA R68, P1, R70, c[0x0][0x178], 0x2 ;  /* 0x00005e0046447a11 */ /* 0x000fc400078210ff */
[----:B------:R-:W-:Y:S01]  /*4d20*/  @!P0 ISETP.GE.AND P2, PT, R71, R122, PT ;  /* 0x0000007a4700820c */ /* 0x000fe20003f46270 */
[----:B------:R-:W5:Y:S01]  /*4d30*/  LDG.E.128.CONSTANT R64, [R64.64] ;  /* 0x0000000a40407981 */ /* 0x000f62000c1e9d00 */
[----:B------:R-:W-:Y:S02]  /*4d40*/  LEA.HI.X R69, R70, c[0x0][0x17c], R69, 0x2, P1 ;  /* 0x00005f0046457a11 */ /* 0x000fe400008f1445 */
[----:B------:R-:W-:-:S04]  /*4d50*/  @!P0 IADD3 R71, R91, -0x2, RZ ;  /* 0xfffffffe5b478810 */ /* 0x000fc80007ffe0ff */
[-C--:B------:R-:W-:Y:S02]  /*4d60*/  @!P0 ISETP.GE.AND P1, PT, R71, R122.reuse, PT ;  /* 0x0000007a4700820c */ /* 0x080fe40003f26270 */
[----:B------:R-:W5:Y:S01]  /*4d70*/  LDG.E.128.CONSTANT R68, [R68.64] ;  /* 0x0000000a44447981 */ /* 0x000f62000c1e9d00 */
[----:B------:R-:W-:Y:S02]  /*4d80*/  @!P0 IADD3 R115, R91, -0x1, RZ ;  /* 0xffffffff5b738810 */ /* 0x000fe40007ffe0ff */
[----:B--2---:R-:W-:Y:S02]  /*4d90*/  @!P0 FSEL R17, R17, RZ, !P1 ;  /* 0x000000ff11118208 */ /* 0x004fe40004800000 */
[----:B------:R-:W-:Y:S02]  /*4da0*/  @!P0 FSEL R16, R16, RZ, !P2 ;  /* 0x000000ff10108208 */ /* 0x000fe40005000000 */
[----:B------:R-:W-:Y:S01]  /*4db0*/  @!P0 ISETP.GE.AND P1, PT, R115, R122, PT ;  /* 0x0000007a7300820c */ /* 0x000fe20003f26270 */
[----:B------:R-:W-:-:S03]  /*4dc0*/  FMUL.FTZ R17, R13, R17 ;  /* 0x000000110d117220 */ /* 0x000fc60000410000 */
[----:B------:R-:W-:Y:S01]  /*4dd0*/  @!P0 FSEL R18, R18, RZ, !P1 ;  /* 0x000000ff12128208 */ /* 0x000fe20004800000 */
[----:B------:R-:W-:Y:S01]  /*4de0*/  FFMA.FTZ R17, R12, R16, R17 ;  /* 0x000000100c117223 */ /* 0x000fe20000010011 */
[----:B------:R-:W-:-:S03]  /*4df0*/  @!P0 IADD3 R115, R91, -0x2, RZ ;  /* 0xfffffffe5b738810 */ /* 0x000fc60007ffe0ff */
[----:B------:R-:W-:Y:S01]  /*4e00*/  FFMA.FTZ R18, R14, R18, R17 ;  /* 0x000000120e127223 */ /* 0x000fe20000010011 */
[----:B------:R-:W-:Y:S02]  /*4e10*/  @!P0 IADD3 R17, R91, -0x1, RZ ;  /* 0xffffffff5b118810 */ /* 0x000fe40007ffe0ff */
[-C--:B------:R-:W-:Y:S02]  /*4e20*/  @!P0 ISETP.GE.AND P3, PT, R115, R122.reuse, PT ;  /* 0x0000007a7300820c */ /* 0x080fe40003f66270 */
[-C--:B------:R-:W-:Y:S02]  /*4e30*/  @!P0 ISETP.GE.AND P1, PT, R17, R122.reuse, PT ;  /* 0x0000007a1100820c */ /* 0x080fe40003f26270 */
[C---:B------:R-:W-:Y:S02]  /*4e40*/  @!P0 IADD3 R115, R91.reuse, -0x3, RZ ;  /* 0xfffffffd5b738810 */ /* 0x040fe40007ffe0ff */
[----:B------:R-:W-:Y:S02]  /*4e50*/  @!P0 IADD3 R17, R91, -0x2, RZ ;  /* 0xfffffffe5b118810 */ /* 0x000fe40007ffe0ff */
[----:B------:R-:W-:-:S02]  /*4e60*/  @!P0 ISETP.GE.AND P2, PT, R115, R122, PT ;  /* 0x0000007a7300820c */ /* 0x000fc40003f46270 */
[----:B---3--:R-:W-:Y:S02]  /*4e70*/  @!P0 FSEL R21, R21, RZ, !P3 ;  /* 0x000000ff15158208 */ /* 0x008fe40005800000 */
[-C--:B------:R-:W-:Y:S02]  /*4e80*/  @!P0 ISETP.GE.AND P3, PT, R17, R122.reuse, PT ;  /* 0x0000007a1100820c */ /* 0x080fe40003f66270 */
[----:B------:R-:W-:Y:S02]  /*4e90*/  @!P0 IADD3 R17, R91, -0x3, RZ ;  /* 0xfffffffd5b118810 */ /* 0x000fe40007ffe0ff */
[----:B------:R-:W-:Y:S02]  /*4ea0*/  @!P0 FSEL R20, R20, RZ, !P2 ;  /* 0x000000ff14148208 */ /* 0x000fe40005000000 */
[----:B------:R-:W-:Y:S02]  /*4eb0*/  @!P0 ISETP.GE.AND P2, PT, R17, R122, PT ;  /* 0x0000007a1100820c */ /* 0x000fe40003f46270 */
[----:B------:R-:W-:-:S02]  /*4ec0*/  @!P0 IADD3 R17, R91, -0x1, RZ ;  /* 0xffffffff5b118810 */ /* 0x000fc40007ffe0ff */
[----:B------:R-:W-:Y:S02]  /*4ed0*/  @!P0 FSEL R22, R22, RZ, !P1 ;  /* 0x000000ff16168208 */ /* 0x000fe40004800000 */
[----:B------:R-:W-:-:S04]  /*4ee0*/  @!P0 ISETP.GE.AND P1, PT, R91, R122, PT ;  /* 0x0000007a5b00820c */ /* 0x000fc80003f26270 */
[----:B------:R-:W-:Y:S02]  /*4ef0*/  @!P0 FSEL R19, R19, RZ, !P1 ;  /* 0x000000ff13138208 */ /* 0x000fe40004800000 */
[----:B----4-:R-:W-:Y:S02]  /*4f00*/  @!P0 FSEL R25, R25, RZ, !P3 ;  /* 0x000000ff19198208 */ /* 0x010fe40005800000 */
[----:B------:R-:W-:Y:S02]  /*4f10*/  @!P0 FSEL R24, R24, RZ, !P2 ;  /* 0x000000ff18188208 */ /* 0x000fe40005000000 */
[-C--:B------:R-:W-:Y:S02]  /*4f20*/  @!P0 ISETP.GE.AND P3, PT, R17, R122.reuse, PT ;  /* 0x0000007a1100820c */ /* 0x080fe40003f66270 */
[C---:B------:R-:W-:Y:S02]  /*4f30*/  @!P0 ISETP.GE.AND P2, PT, R91.reuse, R122, PT ;  /* 0x0000007a5b00820c */ /* 0x040fe40003f46270 */
[----:B------:R-:W-:-:S02]  /*4f40*/  @!P0 IADD3 R17, R91, -0x3, RZ ;  /* 0xfffffffd5b118810 */ /* 0x000fc40007ffe0ff */
[----:B------:R-:W-:Y:S02]  /*4f50*/  @!P0 FSEL R23, R23, RZ, !P2 ;  /* 0x000000ff17178208 */ /* 0x000fe40005000000 */
[----:B------:R-:W-:Y:S02]  /*4f60*/  @!P0 ISETP.GE.AND P2, PT, R17, R122, PT ;  /* 0x0000007a1100820c */ /* 0x000fe40003f46270 */
[----:B------:R-:W-:-:S04]  /*4f70*/  @!P0 IADD3 R17, R91, -0x2, RZ ;  /* 0xfffffffe5b118810 */ /* 0x000fc80007ffe0ff */
[-C--:B------:R-:W-:Y:S02]  /*4f80*/  @!P0 ISETP.GE.AND P6, PT, R17, R122.reuse, PT ;  /* 0x0000007a1100820c */ /* 0x080fe40003fc6270 */
[----:B------:R-:W-:Y:S02]  /*4f90*/  @!P0 IADD3 R17, R91, -0x3, RZ ;  /* 0xfffffffd5b118810 */ /* 0x000fe40007ffe0ff */
[----:B------:R-:W-:Y:S02]  /*4fa0*/  @!P0 FSEL R26, R26, RZ, !P3 ;  /* 0x000000ff1a1a8208 */ /* 0x000fe40005800000 */
[-C--:B------:R-:W-:Y:S02]  /*4fb0*/  @!P0 ISETP.GE.AND P1, PT, R17, R122.reuse, PT ;  /* 0x0000007a1100820c */ /* 0x080fe40003f26270 */
[C---:B------:R-:W-:Y:S02]  /*4fc0*/  @!P0 ISETP.GE.AND P3, PT, R91.reuse, R122, PT ;  /* 0x0000007a5b00820c */ /* 0x040fe40003f66270 */
[----:B------:R-:W-:Y:S01]  /*4fd0*/  @!P0 IADD3 R17, R91, -0x1, RZ ;  /* 0xffffffff5b118810 */ /* 0x000fe20007ffe0ff */
[----:B------:R-:W-:Y:S01]  /*4fe0*/  FFMA.FTZ R18, R15, R19, R18 ;  /* 0x000000130f127223 */ /* 0x000fe20000010012 */
[----:B------:R-:W-:-:S02]  /*4ff0*/  @!P0 FSEL R27, R27, RZ, !P3 ;  /* 0x000000ff1b1b8208 */ /* 0x000fc40005800000 */
[-C--:B------:R-:W-:Y:S02]  /*5000*/  @!P0 ISETP.GE.AND P3, PT, R17, R122.reuse, PT ;  /* 0x0000007a1100820c */ /* 0x080fe40003f66270 */
[C---:B------:R-:W-:Y:S02]  /*5010*/  @!P0 IADD3 R19, R91.reuse, -0x1, RZ ;  /* 0xffffffff5b138810 */ /* 0x040fe40007ffe0ff */
[----:B------:R-:W-:Y:S02]  /*5020*/  @!P0 IADD3 R17, R91, -0x3, RZ ;  /* 0xfffffffd5b118810 */ /* 0x000fe40007ffe0ff */
[----:B-----5:R-:W-:Y:S02]  /*5030*/  @!P0 FSEL R28, R28, RZ, !P2 ;  /* 0x000000ff1c1c8208 */ /* 0x020fe40005000000 */
[-C--:B------:R-:W-:Y:S02]  /*5040*/  @!P0 ISETP.GE.AND P5, PT, R19, R122.reuse, PT ;  /* 0x0000007a1300820c */ /* 0x080fe40003fa6270 */
        /* <DEDUP_REMOVED lines=9> */
[C---:B------:R-:W-:Y:S02]  /*50e0*/  @!P0 IADD3 R19, R91.reuse, -0x2, RZ ;  /* 0xfffffffe5b138810 */ /* 0x040fe40007ffe0ff */
[----:B------:R-:W-:Y:S02]  /*50f0*/  @!P0 IADD3 R17, R91, -0x3, RZ ;  /* 0xfffffffd5b118810 */ /* 0x000fe40007ffe0ff */
[----:B------:R-:W-:Y:S02]  /*5100*/  @!P0 FSEL R32, R32, RZ, !P1 ;  /* 0x000000ff20208208 */ /* 0x000fe40004800000 */
[----:B------:R-:W-:-:S02]  /*5110*/  @!P0 ISETP.GE.AND P4, PT, R19, R122, PT ;  /* 0x0000007a1300820c */ /* 0x000fc40003f86270 */
        /* <DEDUP_REMOVED lines=108> */
[----:B------:R-:W-:Y:S01]  /*57e0*/  FMUL.FTZ R65, R13, R65 ;  /* 0x000000410d417220 */ /* 0x000fe20000410000 */
[----:B------:R-:W-:Y:S01]  /*57f0*/  ISETP.GE.AND P0, PT, R81, R116, PT ;  /* 0x000000745100720c */ /* 0x000fe20003f06270 */
[----:B------:R-:W-:-:S02]  /*5800*/  FMUL.FTZ R13, R13, R69 ;  /* 0x000000450d0d7220 */ /* 0x000fc40000410000 */
        /* <DEDUP_REMOVED lines=25> */
[----:B------:R-:W-:Y:S01]  /*59a0*/  FFMA.FTZ R14, R14, R70, R13 ;  /* 0x000000460e0e7223 */ /* 0x000fe2000001000d */
[----:B------:R-:W-:Y:S01]  /*59b0*/  IADD3 R2, P1, R2, 0x10, RZ ;  /* 0x0000001002027810 */ /* 0x000fe20007f3e0ff */
        /* <DEDUP_REMOVED lines=13> */
[----:B------:R-:W-:Y:S01]  /*5a90*/  IADD3 R89, R89, 0x200, RZ ;  /* 0x0000020059597810 */ /* 0x000fe20007ffe0ff */
[----:B------:R-:W-:Y:S01]  /*5aa0*/  FADD.FTZ R7, R18, R7 ;  /* 0x0000000712077221 */ /* 0x000fe20000010000 */
[----:B------:R-:W-:Y:S01]  /*5ab0*/  IADD3 R91, R91, 0x80, RZ ;  /* 0x000000805b5b7810 */ /* 0x000fe20007ffe0ff */
        /* <DEDUP_REMOVED lines=16> */
.L_x_20458:
[----:B------:R-:W-:Y:S05]  /*5bc0*/  BSYNC B0 ;  /* 0x0000000000007941 */ /* 0x000fea0003800000 */
.L_x_20456:
        /* <DEDUP_REMOVED lines=8> */
[----:B0-----:R-:W-:Y:S01]  /*5c50*/  FADD.FTZ R30, R27, R0 ;  /* 0x000000001b1e7221 */ /* 0x001fe20000010000 */
[----:B------:R-:W-:-:S02]  /*5c60*/  LOP3.LUT R0, R120, 0x7, RZ, 0xc0, !PT ;  /* 0x0000000778007812 */ /* 0x000fc400078ec0ff */
[----:B------:R-:W0:Y:S01]  /*5c70*/  SHFL.BFLY PT, R12, R75, 0x4, 0x1f ;  /* 0x0c801f004b0c7f89 */ /* 0x000e2200000e0000 */
[----:B-1----:R-:W-:Y:S01]  /*5c80*/  FADD.FTZ R28, R28, R3 ;  /* 0x000000031c1c7221 */ /* 0x002fe20000010000 */
[----:B------:R-:W-:Y:S02]  /*5c90*/  SHF.R.S32.HI R3, RZ, 0x1f, R120 ;  /* 0x0000001fff037819 */ /* 0x000fe40000011478 */
[----:B------:R-:W1:Y:S01]  /*5ca0*/  SHFL.BFLY PT, R18, R9, 0x4, 0x1f ;  /* 0x0c801f0009127f89 */ /* 0x000e6200000e0000 */
[----:B------:R-:W-:Y:S01]  /*5cb0*/  ISETP.NE.AND P2, PT, R0, RZ, PT ;  /* 0x000000ff0000720c */ /* 0x000fe20003f45270 */
[----:B--2---:R-:W-:Y:S01]  /*5cc0*/  FADD.FTZ R2, R2, R77 ;  /* 0x0000004d02027221 */ /* 0x004fe20000010000 */
[----:B------:R-:W-:Y:S01]  /*5cd0*/  LOP3.LUT R0, R117, 0xffffffc0, RZ, 0xc0, !PT ;  /* 0xffffffc075007812 */ /* 0x000fe200078ec0ff */
[----:B------:R-:W2:Y:S01]  /*5ce0*/  SHFL.BFLY PT, R20, R7, 0x4, 0x1f ;  /* 0x0c801f0007147f89 */ /* 0x000ea200000e0000 */
[----:B---3--:R-:W-:Y:S01]  /*5cf0*/  FADD.FTZ R13, R13, R76 ;  /* 0x0000004c0d0d7221 */ /* 0x008fe20000010000 */
[----:B------:R-:W-:-:S02]  /*5d00*/  LEA.HI R120, R3, R120, RZ, 0x3 ;  /* 0x0000007803787211 */ /* 0x000fc400078f18ff */
[----:B------:R-:W3:Y:S01]  /*5d10*/  SHFL.BFLY PT, R15, R74, 0x4, 0x1f ;  /* 0x0c801f004a0f7f89 */ /* 0x000ee200000e0000 */
[----:B----4-:R-:W-:Y:S01]  /*5d20*/  FADD.FTZ R14, R14, R73 ;  /* 0x000000490e0e7221 */ /* 0x010fe20000010000 */
[----:B------:R-:W-:Y:S02]  /*5d30*/  ISETP.NE.OR P5, PT, R0, 0x40, P2 ;  /* 0x000000400000780c */ /* 0x000fe400017a5670 */
[----:B------:R-:W4:Y:S01]  /*5d40*/  SHFL.BFLY PT, R17, R72, 0x4, 0x1f ;  /* 0x0c801f0048117f89 */ /* 0x000f2200000e0000 */
[----:B------:R-:W-:Y:S01]  /*5d50*/  FADD.FTZ R24, R24, R5 ;  /* 0x0000000518187221 */ /* 0x000fe20000010000 */
[----:B------:R-:W-:Y:S02]  /*5d60*/  IADD3 R5, R117, 0x1f, RZ ;  /* 0x0000001f75057810 */ /* 0x000fe40007ffe0ff */
[----:B------:R-:W4:Y:S01]  /*5d70*/  SHFL.BFLY PT, R29, R80, 0x4, 0x1f ;  /* 0x0c801f00501d7f89 */ /* 0x000f2200000e0000 */
[----:B------:R-:W-:Y:S01]  /*5d80*/  FADD.FTZ R26, R25, R4 ;  /* 0x00000004191a7221 */ /* 0x000fe20000010000 */
[----:B------:R-:W-:-:S02]  /*5d90*/  LOP3.LUT R4, R117, 0xffffffe0, RZ, 0xc0, !PT ;  /* 0xffffffe075047812 */ /* 0x000fc400078ec0ff */
[----:B------:R-:W4:Y:S01]  /*5da0*/  SHFL.BFLY PT, R16, R11, 0x4, 0x1f ;  /* 0x0c801f000b107f89 */ /* 0x000f2200000e0000 */
[----:B0-----:R-:W-:Y:S01]  /*5db0*/  FADD.FTZ R12, R12, R75 ;  /* 0x0000004b0c0c7221 */ /* 0x001fe20000010000 */
[----:B------:R-:W-:Y:S02]  /*5dc0*/  ISETP.GT.U32.AND P3, PT, R5, 0x3e, PT ;  /* 0x0000003e0500780c */ /* 0x000fe40003f64070 */
[----:B------:R-:W0:Y:S01]  /*5dd0*/  SHFL.BFLY PT, R19, R10, 0x4, 0x1f ;  /* 0x0c801f000a137f89 */ /* 0x000e2200000e0000 */
[----:B-1----:R-:W-:Y:S01]  /*5de0*/  FADD.FTZ R18, R18, R9 ;  /* 0x0000000912127221 */ /* 0x002fe20000010000 */
[----:B------:R-:W-:Y:S02]  /*5df0*/  ISETP.NE.OR P4, PT, R4, 0x20, P2 ;  /* 0x000000200400780c */ /* 0x000fe40001785670 */
[----:B------:R-:W1:Y:S01]  /*5e00*/  SHFL.BFLY PT, R21, R8, 0x4, 0x1f ;  /* 0x0c801f0008157f89 */ /* 0x000e6200000e0000 */
[----:B--2---:R-:W-:Y:S01]  /*5e10*/  FADD.FTZ R20, R20, R7 ;  /* 0x0000000714147221 */ /* 0x004fe20000010000 */
[----:B------:R-:W-:-:S02]  /*5e20*/  ISETP.GT.OR P0, PT, R117, 0x3f, P2 ;  /* 0x0000003f7500780c */ /* 0x000fc40001704670 */
[----:B------:R-:W2:Y:S01]  /*5e30*/  SHFL.BFLY PT, R23, R6, 0x4, 0x1f ;  /* 0x0c801f0006177f89 */ /* 0x000ea200000e0000 */
[----:B---3--:R-:W-:Y:S01]  /*5e40*/  FADD.FTZ R15, R15, R74 ;  /* 0x0000004a0f0f7221 */ /* 0x008fe20000010000 */
[----:B------:R-:W-:Y:S02]  /*5e50*/  ISETP.GT.OR P1, PT, R117, 0x1f, P2 ;  /* 0x0000001f7500780c */ /* 0x000fe40001724670 */
        /* <DEDUP_REMOVED lines=21> */
[----:B0-----:R-:W-:Y:S02]  /*5fb0*/  FADD.FTZ R86, R35, R86 ;  /* 0x0000005623567221 */ /* 0x001fe40000010000 */
[----:B-1----:R-:W-:Y:S01]  /*5fc0*/  FADD.FTZ R36, R36, R87 ;  /* 0x0000005724247221 */ /* 0x002fe20000010000 */
[----:B------:R-:W0:Y:S01]  /*5fd0*/  SHFL.BFLY PT, R5, R12, 0x2, 0x1f ;  /* 0x0c401f000c057f89 */ /* 0x000e2200000e0000 */
[----:B--2---:R-:W-:-:S03]  /*5fe0*/  FADD.FTZ R88, R37, R88 ;  /* 0x0000005825587221 */ /* 0x004fc60000010000 */
        /* <DEDUP_REMOVED lines=55> */
[----:B------:R-:W-:-:S03]  /*6360*/  SHF.R.S32.HI R26, RZ, 0x3, R120 ;  /* 0x00000003ff1a7819 */ /* 0x000fc60000011478 */
[----:B------:R-:W1:Y:S01]  /*6370*/  SHFL.BFLY PT, R19, R18, 0x1, 0x1f ;  /* 0x0c201f0012137f89 */ /* 0x000e6200000e0000 */
[----:B--2---:R-:W-:Y:S02]  /*6380*/  FADD.FTZ R0, R3, R0 ;  /* 0x0000000003007221 */ /* 0x004fe40000010000 */
[----:B------:R-:W-:Y:S01]  /*6390*/  IMAD R121, R121, 0x60, R26 ;  /* 0x0000006079797824 */ /* 0x000fe200078e021a */
        /* <DEDUP_REMOVED lines=28> */
[----:B------:R-:W-:Y:S01]  /*6560*/  BAR.SYNC.DEFER_BLOCKING 0x0 ;  /* 0x0000000000007b1d */ /* 0x000fe20000010000 */
[----:B---3--:R-:W-:Y:S02]  /*6570*/  FADD.FTZ R19, R39, R36 ;  /* 0x0000002427137221 */ /* 0x008fe40000010000 */
[----:B----4-:R-:W-:Y:S02]  /*6580*/  FADD.FTZ R20, R41, R38 ;  /* 0x0000002629147221 */ /* 0x010fe40000010000 */
[----:B------:R-:W-:Y:S02]  /*6590*/  FADD.FTZ R21, R43, R40 ;  /* 0x000000282b157221 */ /* 0x000fe40000010000 */
[----:B0-----:R-:W-:Y:S02]  /*65a0*/  FADD.FTZ R22, R45, R42 ;  /* 0x0000002a2d167221 */ /* 0x001fe40000010000 */
[----:B-1----:R-:W-:Y:S02]  /*65b0*/  FADD.FTZ R23, R47, R44 ;  /* 0x0000002c2f177221 */ /* 0x002fe40000010000 */
        /* <DEDUP_REMOVED lines=26> */
.L_x_20461:
[----:B------:R-:W-:Y:S05]  /*6760*/  BSYNC B0 ;  /* 0x0000000000007941 */ /* 0x000fea0003800000 */
.L_x_20460:
        /* <DEDUP_REMOVED lines=51> */
.L_x_20463:
[----:B------:R-:W-:Y:S05]  /*6aa0*/  BSYNC B0 ;  /* 0x0000000000007941 */ /* 0x000fea0003800000 */
.L_x_20462:
[----:B------:R-:W-:Y:S06]  /*6ab0*/  BAR.SYNC.DEFER_BLOCKING 0x0 ;  /* 0x0000000000007b1d */ /* 0x000fec0000010000 */
[----:B------:R-:W-:Y:S01]  /*6ac0*/  BSSY B0, `(.L_x_20464) ;  /* 0x000001a000007945 */ /* 0x000fe20003800000 */
[----:B------:R-:W-:Y:S05]  /*6ad0*/  @P4 BRA `(.L_x_20465) ;  /* 0x0000018000004947 */ /* 0x000fea0003800000 */
        /* <DEDUP_REMOVED lines=24> */
.L_x_20465:
[----:B------:R-:W-:Y:S05]  /*6c60*/  BSYNC B0 ;  /* 0x0000000000007941 */ /* 0x000fea0003800000 */
.L_x_20464:
        /* <DEDUP_REMOVED lines=51> */
.L_x_20467:
[----:B------:R-:W-:Y:S05]  /*6fa0*/  BSYNC B0 ;  /* 0x0000000000007941 */ /* 0x000fea0003800000 */
.L_x_20466:
        /* <DEDUP_REMOVED lines=19> */
[C---:B------:R-:W-:Y:S02]  /*70e0*/  IADD3 R53, R26.reuse, 0x3c, RZ ;  /* 0x0000003c1a357810 */ /* 0x040fe40007ffe0ff */
[----:B------:R-:W-:Y:S01]  /*70f0*/  IADD3 R61, R26, 0x4c, RZ ;  /* 0x0000004c1a3d7810 */ /* 0x000fe20007ffe0ff */
[----:B--2---:R-:W-:-:S04]  /*7100*/  UIMAD UR6, UR6, 0x60, URZ ;  /* 0x00000060060678a4 */ /* 0x004fc8000f8e023f */
        /* <DEDUP_REMOVED lines=12> */
[----:B------:R-:W-:Y:S02]  /*71d0*/  IADD3 R39, P2, R36, UR6, RZ ;  /* 0x0000000624277c10 */ /* 0x000fe4000ff5e0ff */
[----:B------:R-:W-:-:S02]  /*71e0*/  IADD3 R44, P3, R37, UR6, RZ ;  /* 0x00000006252c7c10 */ /* 0x000fc4000ff7e0ff */
[----:B------:R-:W-:Y:S02]  /*71f0*/  IADD3 R29, P1, R25, UR6, RZ ;  /* 0x00000006191d7c10 */ /* 0x000fe4000ff3e0ff */
[----:B------:R-:W-:Y:S02]  /*7200*/  IADD3 R31, P0, R26, UR6, RZ ;  /* 0x000000061a1f7c10 */ /* 0x000fe4000ff1e0ff */
[----:B------:R-:W-:Y:S02]  /*7210*/  LEA.HI.X.SX32 R46, R36, UR7, 0x1, P2 ;  /* 0x00000007242e7c11 */ /* 0x000fe400090f0eff */
[----:B------:R-:W-:Y:S02]  /*7220*/  LEA.HI.X.SX32 R37, R37, UR7, 0x1, P3 ;  /* 0x0000000725257c11 */ /* 0x000fe400098f0eff */
[----:B------:R-:W-:Y:S02]  /*7230*/  LEA R36, P3, R44, c[0x0][0x160], 0x2 ;  /* 0x000058002c247a11 */ /* 0x000fe400078610ff */
[----:B------:R-:W-:-:S02]  /*7240*/  LEA.HI.X.SX32 R40, R25, UR7, 0x1, P1 ;  /* 0x0000000719287c11 */ /* 0x000fc400088f0eff */
[C---:B------:R-:W-:Y:S02]  /*7250*/  LEA.HI.X.SX32 R42, R26.reuse, UR7, 0x1, P0 ;  /* 0x000000071a2a7c11 */ /* 0x040fe400080f0eff */
[----:B------:R-:W-:Y:S02]  /*7260*/  LEA R30, P0, R31, c[0x0][0x160], 0x2 ;  /* 0x000058001f1e7a11 */ /* 0x000fe400078010ff */
[----:B------:R-:W-:Y:S02]  /*7270*/  LEA R28, P1, R29, c[0x0][0x160], 0x2 ;  /* 0x000058001d1c7a11 */ /* 0x000fe400078210ff */
[C---:B------:R-:W-:Y:S02]  /*7280*/  IADD3 R25, R26.reuse, 0x10, RZ ;  /* 0x000000101a197810 */ /* 0x040fe40007ffe0ff */
[----:B------:R-:W-:Y:S02]  /*7290*/  IADD3 R27, R26, 0x14, RZ ;  /* 0x000000141a1b7810 */ /* 0x000fe40007ffe0ff */
[----:B------:R-:W-:-:S02]  /*72a0*/  LEA R38, P2, R39, c[0x0][0x160], 0x2 ;  /* 0x0000580027267a11 */ /* 0x000fc400078410ff */
[----:B------:R-:W-:Y:S02]  /*72b0*/  LEA.HI.X R37, R44, c[0x0][0x164], R37, 0x2, P3 ;  /* 0x000059002c257a11 */ /* 0x000fe400018f1425 */
[----:B------:R-:W-:Y:S02]  /*72c0*/  IADD3 R44, R26, 0x28, RZ ;  /* 0x000000281a2c7810 */ /* 0x000fe40007ffe0ff */
[----:B------:R-:W-:Y:S02]  /*72d0*/  LEA.HI.X R31, R31, c[0x0][0x164], R42, 0x2, P0 ;  /* 0x000059001f1f7a11 */ /* 0x000fe400000f142a */
[----:B------:R-:W-:Y:S02]  /*72e0*/  LEA.HI.X R29, R29, c[0x0][0x164], R40, 0x2, P1 ;  /* 0x000059001d1d7a11 */ /* 0x000fe400008f1428 */
[----:B------:R-:W-:Y:S01]  /*72f0*/  IADD3 R43, P0, R25, UR6, RZ ;  /* 0x00000006192b7c10 */ /* 0x000fe2000ff1e0ff */
[----:B------:R-:W-:Y:S01]  /*7300*/  STG.E [R30.64], R0 ;  /* 0x000000001e007986 */ /* 0x000fe2000c10190a */
[----:B------:R-:W-:-:S02]  /*7310*/  IADD3 R41, P1, R27, UR6, RZ ;  /* 0x000000061b297c10 */ /* 0x000fc4000ff3e0ff */
[----:B------:R-:W-:Y:S01]  /*7320*/  LEA.HI.X R39, R39, c[0x0][0x164], R46, 0x2, P2 ;  /* 0x0000590027277a11 */ /* 0x000fe200010f142e */
[----:B------:R-:W-:Y:S01]  /*7330*/  STG.E [R28.64], R2 ;  /* 0x000000021c007986 */ /* 0x000fe2000c10190a */
[----:B------:R-:W-:Y:S02]  /*7340*/  IADD3 R47, P2, R44, UR6, RZ ;  /* 0x000000062c2f7c10 */ /* 0x000fe4000ff5e0ff */
[----:B------:R-:W-:Y:S01]  /*7350*/  IADD3 R52, P3, R45, UR6, RZ ;  /* 0x000000062d347c10 */ /* 0x000fe2000ff7e0ff */
[----:B------:R-:W-:Y:S01]  /*7360*/  STG.E [R32.64], R3 ;  /* 0x0000000320007986 */ /* 0x000fe2000c10190a */
[----:B------:R-:W-:Y:S02]  /*7370*/  LEA.HI.X.SX32 R50, R25, UR7, 0x1, P0 ;  /* 0x0000000719327c11 */ /* 0x000fe400080f0eff */
[----:B------:R-:W-:Y:S01]  /*7380*/  LEA.HI.X.SX32 R48, R27, UR7, 0x1, P1 ;  /* 0x000000071b307c11 */ /* 0x000fe200088f0eff */
[----:B------:R-:W-:Y:S01]  /*7390*/  STG.E [R34.64], R4 ;  /* 0x0000000422007986 */ /* 0x000fe2000c10190a */
[----:B------:R-:W-:-:S02]  /*73a0*/  LEA R42, P0, R43, c[0x0][0x160], 0x2 ;  /* 0x000058002b2a7a11 */ /* 0x000fc400078010ff */
[----:B------:R-:W-:Y:S02]  /*73b0*/  LEA R40, P1, R41, c[0x0][0x160], 0x2 ;  /* 0x0000580029287a11 */ /* 0x000fe400078210ff */
[----:B------:R-:W-:Y:S02]  /*73c0*/  LEA.HI.X.SX32 R54, R44, UR7, 0x1, P2 ;  /* 0x000000072c367c11 */ /* 0x000fe400090f0eff */
[----:B------:R-:W-:Y:S02]  /*73d0*/  LEA.HI.X.SX32 R45, R45, UR7, 0x1, P3 ;  /* 0x000000072d2d7c11 */ /* 0x000fe400098f0eff */
[C---:B------:R-:W-:Y:S02]  /*73e0*/  IADD3 R25, R26.reuse, 0x20, RZ ;  /* 0x000000201a197810 */ /* 0x040fe40007ffe0ff */
[----:B------:R-:W-:Y:S02]  /*73f0*/  IADD3 R27, R26, 0x24, RZ ;  /* 0x000000241a1b7810 */ /* 0x000fe40007ffe0ff */
[----:B------:R-:W-:-:S02]  /*7400*/  LEA R44, P3, R52, c[0x0][0x160], 0x2 ;  /* 0x00005800342c7a11 */ /* 0x000fc400078610ff */
[----:B------:R-:W-:Y:S02]  /*7410*/  LEA.HI.X R43, R43, c[0x0][0x164], R50, 0x2, P0 ;  /* 0x000059002b2b7a11 */ /* 0x000fe400000f1432 */
[----:B------:R-:W-:Y:S02]  /*7420*/  LEA.HI.X R41, R41, c[0x0][0x164], R48, 0x2, P1 ;  /* 0x0000590029297a11 */ /* 0x000fe400008f1430 */
[----:B------:R-:W-:Y:S01]  /*7430*/  IADD3 R51, P0, R25, UR6, RZ ;  /* 0x0000000619337c10 */ /* 0x000fe2000ff1e0ff */
[----:B------:R-:W-:Y:S01]  /*7440*/  STG.E [R42.64], R5 ;  /* 0x000000052a007986 */ /* 0x000fe2000c10190a */
[----:B------:R-:W-:Y:S02]  /*7450*/  IADD3 R49, P1, R27, UR6, RZ ;  /* 0x000000061b317c10 */ /* 0x000fe4000ff3e0ff */
[----:B------:R-:W-:Y:S01]  /*7460*/  LEA R46, P2, R47, c[0x0][0x160], 0x2 ;  /* 0x000058002f2e7a11 */ /* 0x000fe200078410ff */
[----:B------:R-:W-:Y:S01]  /*7470*/  STG.E [R40.64], R6 ;  /* 0x0000000628007986 */ /* 0x000fe2000c10190a */
[----:B------:R-:W-:-:S02]  /*7480*/  LEA.HI.X R45, R52, c[0x0][0x164], R45, 0x2, P3 ;  /* 0x00005900342d7a11 */ /* 0x000fc400018f142d */
[----:B------:R-:W-:Y:S01]  /*7490*/  IADD3 R52, R26, 0x38, RZ ;  /* 0x000000381a347810 */ /* 0x000fe20007ffe0ff */
[----:B------:R-:W-:Y:S01]  /*74a0*/  STG.E [R38.64], R7 ;  /* 0x0000000726007986 */ /* 0x000fe2000c10190a */
[----:B------:R-:W-:Y:S02]  /*74b0*/  LEA.HI.X.SX32 R58, R25, UR7, 0x1, P0 ;  /* 0x00000007193a7c11 */ /* 0x000fe400080f0eff */
[----:B------:R-:W-:Y:S01]  /*74c0*/  LEA.HI.X.SX32 R56, R27, UR7, 0x1, P1 ;  /* 0x000000071b387c11 */ /* 0x000fe200088f0eff */
[----:B------:R-:W-:Y:S01]  /*74d0*/  STG.E [R36.64], R8 ;  /* 0x0000000824007986 */ /* 0x000fe2000c10190a */
[----:B------:R-:W-:Y:S02]  /*74e0*/  LEA.HI.X R47, R47, c[0x0][0x164], R54, 0x2, P2 ;  /* 0x000059002f2f7a11 */ /* 0x000fe400010f1436 */
[----:B------:R-:W-:Y:S02]  /*74f0*/  LEA R50, P0, R51, c[0x0][0x160], 0x2 ;  /* 0x0000580033327a11 */ /* 0x000fe400078010ff */
[----:B------:R-:W-:-:S02]  /*7500*/  LEA R48, P1, R49, c[0x0][0x160], 0x2 ;  /* 0x0000580031307a11 */ /* 0x000fc400078210ff */
[----:B------:R-:W-:Y:S02]  /*7510*/  IADD3 R55, P2, R52, UR6, RZ ;  /* 0x0000000634377c10 */ /* 0x000fe4000ff5e0ff */
[----:B------:R-:W-:Y:S02]  /*7520*/  IADD3 R60, P3, R53, UR6, RZ ;  /* 0x00000006353c7c10 */ /* 0x000fe4000ff7e0ff */
[C---:B------:R-:W-:Y:S02]  /*7530*/  IADD3 R25, R26.reuse, 0x30, RZ ;  /* 0x000000301a197810 */ /* 0x040fe40007ffe0ff */
[----:B------:R-:W-:Y:S02]  /*7540*/  IADD3 R27, R26, 0x34, RZ ;  /* 0x000000341a1b7810 */ /* 0x000fe40007ffe0ff */
[----:B------:R-:W-:Y:S02]  /*7550*/  LEA.HI.X R51, R51, c[0x0][0x164], R58, 0x2, P0 ;  /* 0x0000590033337a11 */ /* 0x000fe400000f143a */
[----:B------:R-:W-:-:S02]  /*7560*/  LEA.HI.X R49, R49, c[0x0][0x164], R56, 0x2, P1 ;  /* 0x0000590031317a11 */ /* 0x000fc400008f1438 */
[----:B------:R-:W-:Y:S01]  /*7570*/  LEA.HI.X.SX32 R62, R52, UR7, 0x1, P2 ;  /* 0x00000007343e7c11 */ /* 0x000fe200090f0eff */
[----:B------:R-:W-:Y:S01]  /*7580*/  STG.E [R50.64], R9 ;  /* 0x0000000932007986 */ /* 0x000fe2000c10190a */
[----:B------:R-:W-:Y:S02]  /*7590*/  LEA.HI.X.SX32 R53, R53, UR7, 0x1, P3 ;  /* 0x0000000735357c11 */ /* 0x000fe400098f0eff */
[----:B------:R-:W-:Y:S01]  /*75a0*/  IADD3 R59, P0, R25, UR6, RZ ;  /* 0x00000006193b7c10 */ /* 0x000fe2000ff1e0ff */
[----:B------:R-:W-:Y:S01]  /*75b0*/  STG.E [R48.64], R10 ;  /* 0x0000000a30007986 */ /* 0x000fe2000c10190a */
[----:B------:R-:W-:Y:S02]  /*75c0*/  IADD3 R57, P1, R27, UR6, RZ ;  /* 0x000000061b397c10 */ /* 0x000fe4000ff3e0ff */
[----:B------:R-:W-:Y:S01]  /*75d0*/  LEA R52, P3, R60, c[0x0][0x160], 0x2 ;  /* 0x000058003c347a11 */ /* 0x000fe200078610ff */
[----:B------:R-:W-:Y:S01]  /*75e0*/  STG.E [R46.64], R11 ;  /* 0x0000000b2e007986 */ /* 0x000fe2000c10190a */
[----:B------:R-:W-:-:S02]  /*75f0*/  LEA.HI.X.SX32 R66, R25, UR7, 0x1, P0 ;  /* 0x0000000719427c11 */ /* 0x000fc400080f0eff */
[----:B------:R-:W-:Y:S01]  /*7600*/  LEA.HI.X.SX32 R64, R27, UR7, 0x1, P1 ;  /* 0x000000071b407c11 */ /* 0x000fe200088f0eff */
[----:B------:R-:W-:Y:S01]  /*7610*/  STG.E [R44.64], R12 ;  /* 0x0000000c2c007986 */ /* 0x000fe2000c10190a */
[----:B------:R-:W-:Y:S02]  /*7620*/  LEA.HI.X R53, R60, c[0x0][0x164], R53, 0x2, P3 ;  /* 0x000059003c357a11 */ /* 0x000fe400018f1435 */
[----:B------:R-:W-:Y:S02]  /*7630*/  LEA R58, P0, R59, c[0x0][0x160], 0x2 ;  /* 0x000058003b3a7a11 */ /* 0x000fe400078010ff */
[----:B------:R-:W-:Y:S02]  /*7640*/  LEA R56, P1, R57, c[0x0][0x160], 0x2 ;  /* 0x0000580039387a11 */ /* 0x000fe400078210ff */
[----:B------:R-:W-:Y:S02]  /*7650*/  LEA R54, P2, R55, c[0x0][0x160], 0x2 ;  /* 0x0000580037367a11 */ /* 0x000fe400078410ff */
[----:B------:R-:W-:-:S02]  /*7660*/  IADD3 R67, P3, R61, UR6, RZ ;  /* 0x000000063d437c10 */ /* 0x000fc4000ff7e0ff */
[C---:B------:R-:W-:Y:S02]  /*7670*/  IADD3 R25, R26.reuse, 0x40, RZ ;  /* 0x000000401a197810 */ /* 0x040fe40007ffe0ff */
[C---:B------:R-:W-:Y:S02]  /*7680*/  IADD3 R27, R26.reuse, 0x44, RZ ;  /* 0x000000441a1b7810 */ /* 0x040fe40007ffe0ff */
[----:B------:R-:W-:Y:S02]  /*7690*/  IADD3 R60, R26, 0x48, RZ ;  /* 0x000000481a3c7810 */ /* 0x000fe40007ffe0ff */
[----:B------:R-:W-:Y:S02]  /*76a0*/  LEA.HI.X R59, R59, c[0x0][0x164], R66, 0x2, P0 ;  /* 0x000059003b3b7a11 */ /* 0x000fe400000f1442 */
[----:B------:R-:W-:Y:S02]  /*76b0*/  LEA.HI.X R57, R57, c[0x0][0x164], R64, 0x2, P1 ;  /* 0x0000590039397a11 */ /* 0x000fe400008f1440 */
[----:B------:R-:W-:Y:S01]  /*76c0*/  LEA.HI.X R55, R55, c[0x0][0x164], R62, 0x2, P2 ;  /* 0x0000590037377a11 */ /* 0x000fe200010f143e */
[----:B------:R-:W-:Y:S01]  /*76d0*/  STG.E [R58.64], R13 ;  /* 0x0000000d3a007986 */ /* 0x000fe2000c10190a */
[----:B------:R-:W-:-:S02]  /*76e0*/  LEA.HI.X.SX32 R68, R61, UR7, 0x1, P3 ;  /* 0x000000073d447c11 */ /* 0x000fc400098f0eff */
[----:B------:R-:W-:Y:S01]  /*76f0*/  IADD3 R69, P0, R25, UR6, RZ ;  /* 0x0000000619457c10 */ /* 0x000fe2000ff1e0ff */
[----:B------:R-:W-:Y:S01]  /*7700*/  STG.E [R56.64], R14 ;  /* 0x0000000e38007986 */ /* 0x000fe2000c10190a */
[----:B------:R-:W-:Y:S02]  /*7710*/  IADD3 R63, P1, R27, UR6, RZ ;  /* 0x000000061b3f7c10 */ /* 0x000fe4000ff3e0ff */
[----:B------:R-:W-:Y:S01]  /*7720*/  IADD3 R65, P2, R60, UR6, RZ ;  /* 0x000000063c417c10 */ /* 0x000fe2000ff5e0ff */
[----:B------:R-:W-:Y:S01]  /*7730*/  STG.E [R54.64], R15 ;  /* 0x0000000f36007986 */ /* 0x000fe2000c10190a */
[----:B------:R-:W-:Y:S02]  /*7740*/  LEA R66, P3, R67, c[0x0][0x160], 0x2 ;  /* 0x0000580043427a11 */ /* 0x000fe400078610ff */
[----:B------:R-:W-:Y:S01]  /*7750*/  LEA.HI.X.SX32 R74, R25, UR7, 0x1, P0 ;  /* 0x00000007194a7c11 */ /* 0x000fe200080f0eff */
[----:B------:R-:W-:Y:S01]  /*7760*/  STG.E [R52.64], R16 ;  /* 0x0000001034007986 */ /* 0x000fe2000c10190a */
[----:B------:R-:W-:-:S02]  /*7770*/  LEA.HI.X.SX32 R72, R27, UR7, 0x1, P1 ;  /* 0x000000071b487c11 */ /* 0x000fc400088f0eff */
[----:B------:R-:W-:Y:S02]  /*7780*/  LEA.HI.X.SX32 R70, R60, UR7, 0x1, P2 ;  /* 0x000000073c467c11 */ /* 0x000fe400090f0eff */
[----:B------:R-:W-:Y:S02]  /*7790*/  LEA.HI.X R67, R67, c[0x0][0x164], R68, 0x2, P3 ;  /* 0x0000590043437a11 */ /* 0x000fe400018f1444 */
[----:B------:R-:W-:Y:S02]  /*77a0*/  LEA R60, P0, R69, c[0x0][0x160], 0x2 ;  /* 0x00005800453c7a11 */ /* 0x000fe400078010ff */
[C---:B------:R-:W-:Y:S02]  /*77b0*/  IADD3 R25, R26.reuse, 0x50, RZ ;  /* 0x000000501a197810 */ /* 0x040fe40007ffe0ff */
[C---:B------:R-:W-:Y:S02]  /*77c0*/  IADD3 R27, R26.reuse, 0x54, RZ ;  /* 0x000000541a1b7810 */ /* 0x040fe40007ffe0ff */
[----:B------:R-:W-:-:S02]  /*77d0*/  IADD3 R68, R26, 0x58, RZ ;  /* 0x000000581a447810 */ /* 0x000fc40007ffe0ff */
[----:B------:R-:W-:Y:S02]  /*77e0*/  LEA R62, P1, R63, c[0x0][0x160], 0x2 ;  /* 0x000058003f3e7a11 */ /* 0x000fe400078210ff */
[----:B------:R-:W-:Y:S02]  /*77f0*/  LEA R64, P2, R65, c[0x0][0x160], 0x2 ;  /* 0x0000580041407a11 */ /* 0x000fe400078410ff */
[----:B------:R-:W-:Y:S02]  /*7800*/  IADD3 R26, R26, 0x5c, RZ ;  /* 0x0000005c1a1a7810 */ /* 0x000fe40007ffe0ff */
[----:B------:R-:W-:Y:S02]  /*7810*/  LEA.HI.X R61, R69, c[0x0][0x164], R74, 0x2, P0 ;  /* 0x00005900453d7a11 */ /* 0x000fe400000f144a */
[----:B------:R-:W-:Y:S02]  /*7820*/  LEA.HI.X R63, R63, c[0x0][0x164], R72, 0x2, P1 ;  /* 0x000059003f3f7a11 */ /* 0x000fe400008f1448 */
[----:B------:R-:W-:Y:S01]  /*7830*/  LEA.HI.X R65, R65, c[0x0][0x164], R70, 0x2, P2 ;  /* 0x0000590041417a11 */ /* 0x000fe200010f1446 */
[----:B------:R-:W-:Y:S01]  /*7840*/  STG.E [R60.64], R17 ;  /* 0x000000113c007986 */ /* 0x000fe2000c10190a */
[----:B------:R-:W-:-:S02]  /*7850*/  IADD3 R75, P0, R25, UR6, RZ ;  /* 0x00000006194b7c10 */ /* 0x000fc4000ff1e0ff */
[----:B------:R-:W-:Y:S01]  /*7860*/  IADD3 R73, P3, R26, UR6, RZ ;  /* 0x000000061a497c10 */ /* 0x000fe2000ff7e0ff */
[----:B------:R-:W-:Y:S01]  /*7870*/  STG.E [R62.64], R18 ;  /* 0x000000123e007986 */ /* 0x000fe2000c10190a */
[----:B------:R-:W-:Y:S02]  /*7880*/  IADD3 R69, P1, R27, UR6, RZ ;  /* 0x000000061b457c10 */ /* 0x000fe4000ff3e0ff */
[----:B------:R-:W-:Y:S01]  /*7890*/  IADD3 R71, P2, R68, UR6, RZ ;  /* 0x0000000644477c10 */ /* 0x000fe2000ff5e0ff */
[----:B------:R-:W-:Y:S01]  /*78a0*/  STG.E [R64.64], R19 ;  /* 0x0000001340007986 */ /* 0x000fe2000c10190a */
[----:B------:R-:W-:Y:S02]  /*78b0*/  LEA.HI.X.SX32 R80, R25, UR7, 0x1, P0 ;  /* 0x0000000719507c11 */ /* 0x000fe400080f0eff */
[----:B------:R-:W-:Y:S01]  /*78c0*/  LEA.HI.X.SX32 R74, R26, UR7, 0x1, P3 ;  /* 0x000000071a4a7c11 */ /* 0x000fe200098f0eff */
[----:B------:R-:W-:Y:S01]  /*78d0*/  STG.E [R66.64], R20 ;  /* 0x0000001442007986 */ /* 0x000fe2000c10190a */
[----:B------:R-:W-:-:S02]  /*78e0*/  LEA.HI.X.SX32 R78, R27, UR7, 0x1, P1 ;  /* 0x000000071b4e7c11 */ /* 0x000fc400088f0eff */
[----:B------:R-:W-:Y:S02]  /*78f0*/  LEA.HI.X.SX32 R76, R68, UR7, 0x1, P2 ;  /* 0x00000007444c7c11 */ /* 0x000fe400090f0eff */
[----:B------:R-:W-:Y:S02]  /*7900*/  LEA R26, P0, R75, c[0x0][0x160], 0x2 ;  /* 0x000058004b1a7a11 */ /* 0x000fe400078010ff */
[----:B------:R-:W-:Y:S02]  /*7910*/  LEA R68, P1, R69, c[0x0][0x160], 0x2 ;  /* 0x0000580045447a11 */ /* 0x000fe400078210ff */
[----:B------:R-:W-:Y:S02]  /*7920*/  LEA R70, P2, R71, c[0x0][0x160], 0x2 ;  /* 0x0000580047467a11 */ /* 0x000fe400078410ff */
[----:B------:R-:W-:Y:S02]  /*7930*/  LEA R72, P3, R73, c[0x0][0x160], 0x2 ;  /* 0x0000580049487a11 */ /* 0x000fe400078610ff */
[----:B------:R-:W-:-:S02]  /*7940*/  LEA.HI.X R27, R75, c[0x0][0x164], R80, 0x2, P0 ;  /* 0x000059004b1b7a11 */ /* 0x000fc400000f1450 */
        /* <DEDUP_REMOVED lines=8> */
.L_x_20468:
        /* <DEDUP_REMOVED lines=11> */
.L_x_24036:


//--------------------- .text._ZN4vllm25paged_attention_v1_kernelIffLi80ELi32ELi128ELNS_18Fp8KVCacheDataTypeE0ELb0EEEvPT_PKS2_PKT0_S8_ifPKiSA_iPKfiiiSC_SC_iiiii --------------------------
	.section	.text._ZN4vllm25paged_attention_v1_kernelIffLi80ELi32ELi128ELNS_18Fp8KVCacheDataTypeE0ELb0EEEvPT_PKS2_PKT0_S8_ifPKiSA_iPKfiiiSC_SC_iiiii,"ax",@progbits
	.sectioninfo	@"SHI_REGISTERS=128"
	.align	128
        .global         _ZN4vllm25paged_attention_v1_kernelIffLi80ELi32ELi128ELNS_18Fp8KVCacheDataTypeE0ELb0EEEvPT_PKS2_PKT0_S8_ifPKiSA_iPKfiiiSC_SC_iiiii
        .type           _ZN4vllm25paged_attention_v1_kernelIffLi80ELi32ELi128ELNS_18Fp8KVCacheDataTypeE0ELb0EEEvPT_PKS2_PKT0_S8_ifPKiSA_iPKfiiiSC_SC_iiiii,@function
        .size           _ZN4vllm25paged_attention_v1_kernelIffLi80ELi32ELi128ELNS_18Fp8KVCacheDataTypeE0ELb0EEEvPT_PKS2_PKT0_S8_ifPKiSA_iPKfiiiSC_SC_iiiii,(.L_x_24037 - _ZN4vllm25paged_attention_v1_kernelIffLi80ELi32ELi128ELNS_18Fp8KVCacheDataTypeE0ELb0EEEvPT_PKS2_PKT0_S8_ifPKiSA_iPKfiiiSC_SC_iiiii)
        .other          _ZN4vllm25paged_attention_v1_kernelIffLi80ELi32ELi128ELNS_18Fp8KVCacheDataTypeE0ELb0EEEvPT_PKS2_PKT0_S8_ifPKiSA_iPKfiiiSC_SC_iiiii,@"STO_CUDA_ENTRY STV_DEFAULT"
_ZN4vllm25paged_attention_v1_kernelIffLi80ELi32ELi128ELNS_18Fp8KVCacheDataTypeE0ELb0EEEvPT_PKS2_PKT0_S8_ifPKiSA_iPKfiiiSC_SC_iiiii:
.text._ZN4vllm25paged_attention_v1_kernelIffLi80ELi32ELi128ELNS_18Fp8KVCacheDataTypeE0ELb0EEEvPT_PKS2_PKT0_S8_ifPKiSA_iPKfiiiSC_SC_iiiii:
        /* <DEDUP_REMOVED lines=17> */
[----:B------:R-:W-:-:S02]  /*0110*/  ULDC UR5, c[0x0][0x180] ;  /* 0x0000600000057ab9 */ /* 0x000fc40000000800 */
        /* <DEDUP_REMOVED lines=18> */
[----:B------:R-:W-:Y:S01]  /*0240*/  IMAD.MOV.U32 R9, RZ, RZ, R7 ;  /* 0x000000ffff097224 */ /* 0x000fe200078e0007 */
[----:B------:R-:W-:-:S03]  /*0250*/  IABS R7, R10 ;  /* 0x0000000a00077213 */ /* 0x000fc60000000000 */
        /* <DEDUP_REMOVED lines=31> */
[----:B--2---:R-:W-:-:S04]  /*0450*/  IADD3 R6, R112, 0x1f, RZ ;  /* 0x0000001f70067810 */ /* 0x004fc80007ffe0ff */
[----:B------:R-:W-:-:S04]  /*0460*/  SHF.R.S32.HI R7, RZ, 0x1f, R6 ;  /* 0x0000001fff077819 */ /* 0x000fc80000011406 */
[----:B------:R-:W-:Y:S01]  /*0470*/  LEA.HI R8, R7, R6, RZ, 0x5 ;  /* 0x0000000607087211 */ /* 0x000fe200078f28ff */
[----:B------:R-:W-:Y:S01]  /*0480*/  IMAD.IADD R6, R0, 0x1, -R5 ;  /* 0x0000000100067824 */ /* 0x000fe200078e0a05 */
[----:B------:R-:W-:Y:S02]  /*0490*/  SHF.R.S32.HI R7, RZ, 0x5, R3 ;  /* 0x00000005ff077819 */ /* 0x000fe40000011403 */
[----:B------:R-:W-:Y:S01]  /*04a0*/  SHF.R.S32.HI R3, RZ, 0x5, R8 ;  /* 0x00000005ff037819 */ /* 0x000fe20000011408 */
[----:B------:R-:W-:Y:S05]  /*04b0*/  @P0 BRA `(.L_x_20470) ;  /* 0x000003a000000947 */ /* 0x000fea0003800000 */
[----:B------:R-:W-:Y:S01]  /*04c0*/  IMNMX R5, R0, -0x6c, !PT ;  /* 0xffffff9400057817 */ /* 0x000fe20007800200 */
[----:B------:R-:W-:Y:S01]  /*04d0*/  IMAD R10, R10, 0x50, RZ ;  /* 0x000000500a0a7824 */ /* 0x000fe200078e02ff */
        /* <DEDUP_REMOVED lines=19> */
.L_x_20473:
        /* <DEDUP_REMOVED lines=11> */
.L_x_20472:
[----:B------:R-:W-:Y:S05]  /*06c0*/  BSYNC B1 ;  /* 0x0000000000017941 */ /* 0x000fea0003800000 */
.L_x_20471:
        /* <DEDUP_REMOVED lines=8> */
.L_x_20474:
        /* <DEDUP_REMOVED lines=17> */
.L_x_20470:
[----:B------:R-:W-:Y:S05]  /*0860*/  BSYNC B0 ;  /* 0x0000000000007941 */ /* 0x000fea0003800000 */
.L_x_20469:
[----:B------:R-:W-:Y:S01]  /*0870*/  BAR.SYNC.DEFER_BLOCKING 0x0 ;  /* 0x0000000000007b1d */ /* 0x000fe20000010000 */
[----:B------:R-:W-:Y:S01]  /*0880*/  ISETP.GE.AND P0, PT, R7, R3, PT ;  /* 0x000000030700720c */ /* 0x000fe20003f06270 */
[----:B------:R-:W-:-:S04]  /*0890*/  IMAD.MOV.U32 R5, RZ, RZ, -0x800001 ;  /* 0xff7fffffff057424 */ /* 0x000fc800078e00ff */
[----:B------:R-:W-:Y:S08]  /*08a0*/  BSSY B0, `(.L_x_20475) ;  /* 0x0000134000007945 */ /* 0x000ff00003800000 */
[----:B------:R-:W-:Y:S05]  /*08b0*/  @P0 BRA `(.L_x_20476) ;  /* 0x0000132000000947 */ /* 0x000fea0003800000 */
[----:B------:R-:W0:Y:S01]  /*08c0*/  LDS.128 R8, [RZ] ;  /* 0x00000000ff087984 */ /* 0x000e220000000c00 */
[----:B-----5:R-:W-:Y:S01]  /*08d0*/  FSETP.NEU.FTZ.AND P0, PT, R119, RZ, PT ;  /* 0x000000ff7700720b */ /* 0x020fe20003f1d000 */
[----:B------:R-:W-:-:S02]  /*08e0*/  IMAD R5, R2, c[0x0][0x1b0], RZ ;  /* 0x00006c0002057a24 */ /* 0x000fc400078e02ff */
[----:B------:R-:W1:Y:S01]  /*08f0*/  LDS.128 R12, [0x10] ;  /* 0x00001000ff0c7984 */ /* 0x000e620000000c00 */
[----:B------:R-:W-:Y:S02]  /*0900*/  IMAD.SHL.U32 R90, R6, 0x4, RZ ;  /* 0x00000004065a7824 */ /* 0x000fe400078e00ff */
[----:B------:R-:W-:Y:S01]  /*0910*/  IMAD R88, R4, c[0x0][0x198], RZ ;  /* 0x0000660004587a24 */ /* 0x000fe200078e02ff */
[----:B------:R-:W2:Y:S01]  /*0920*/  LDS.128 R16, [0x20] ;  /* 0x00002000ff107984 */ /* 0x000ea20000000c00 */
[----:B------:R-:W-:Y:S01]  /*0930*/  IMAD.MOV.U32 R89, RZ, RZ, c[0x0][0x1ac] ;  /* 0x00006b00ff597624 */ /* 0x000fe200078e00ff */
[----:B------:R-:W-:Y:S02]  /*0940*/  SHF.R.S32.HI R4, RZ, 0x1f, R90 ;  /* 0x0000001fff047819 */ /* 0x000fe4000001145a */
[----:B------:R-:W3:Y:S01]  /*0950*/  LDS.128 R20, [0x30] ;  /* 0x00003000ff147984 */ /* 0x000ee20000000c00 */
[C---:B------:R-:W-:Y:S02]  /*0960*/  IADD3 R120, P1, R5.reuse, R90, RZ ;  /* 0x0000005a05787210 */ /* 0x040fe40007f3e0ff */
[----:B------:R-:W-:Y:S01]  /*0970*/  SHF.R.S32.HI R92, RZ, 0x1f, R88 ;  /* 0x0000001fff5c7819 */ /* 0x000fe20000011458 */
[----:B------:R-:W4:Y:S01]  /*0980*/  LDS.128 R24, [0x40] ;  /* 0x00004000ff187984 */ /* 0x000f220000000c00 */
[----:B------:R-:W-:-:S02]  /*0990*/  LEA.HI.X.SX32 R121, R5, R4, 0x1, P1 ;  /* 0x0000000405797211 */ /* 0x000fc400008f0eff */
        /* <DEDUP_REMOVED lines=17> */
[C---:B-1234-:R-:W-:Y:S01]  /*0ab0*/  IADD3 R88, P0, R7.reuse, R88, RZ ;  /* 0x0000005807587210 */ /* 0x05efe20007f1e0ff */
[----:B------:R-:W-:-:S02]  /*0ac0*/  IMAD R90, R7, 0x80, R90 ;  /* 0x00000080075a7824 */ /* 0x000fc400078e025a */
[C---:B------:R-:W-:Y:S01]  /*0ad0*/  IMAD R115, R7.reuse, 0x20, R6 ;  /* 0x0000002007737824 */ /* 0x040fe200078e0206 */
[----:B------:R-:W-:Y:S01]  /*0ae0*/  LEA.HI.X.SX32 R113, R7, R92, 0x1, P0 ;  /* 0x0000005c07717211 */ /* 0x000fe200000f0eff */
[----:B------:R-:W-:Y:S01]  /*0af0*/  IMAD.MOV.U32 R5, RZ, RZ, -0x800001 ;  /* 0xff7fffffff057424 */ /* 0x000fe200078e00ff */
[----:B------:R-:W-:Y:S01]  /*0b00*/  LEA R114, P0, R88, c[0x0][0x188], 0x2 ;  /* 0x0000620058727a11 */ /* 0x000fe200078010ff */
[----:B------:R-:W-:Y:S01]  /*0b10*/  IMAD.MOV.U32 R116, RZ, RZ, R7 ;  /* 0x000000ffff747224 */ /* 0x000fe200078e0007 */
[----:B------:R-:W-:Y:S02]  /*0b20*/  IADD3 R117, R90, 0x160, RZ ;  /* 0x000001605a757810 */ /* 0x000fe40007ffe0ff */
[----:B------:R-:W-:-:S05]  /*0b30*/  LEA.HI.X R113, R88, c[0x0][0x18c], R113, 0x2, P0 ;  /* 0x0000630058717a11 */ /* 0x000fca00000f1471 */
.L_x_20478:
        /* <DEDUP_REMOVED lines=14> */
[----:B------:R-:W4:Y:S01]  /*0c20*/  LDG.E.128.CONSTANT R88, [R118.64+0x800] ;  /* 0x0008000a76587981 */ /* 0x000f22000c1e9d00 */
[----:B--2---:R-:W-:-:S02]  /*0c30*/  FMUL.FTZ R109, R12, R96 ;  /* 0x000000600c6d7220 */ /* 0x004fc40000410000 */
[----:B------:R-:W-:Y:S02]  /*0c40*/  FMUL.FTZ R96, R13, R97 ;  /* 0x000000610d607220 */ /* 0x000fe40000410000 */
[----:B------:R-:W-:Y:S02]  /*0c50*/  FMUL.FTZ R97, R14, R98 ;  /* 0x000000620e617220 */ /* 0x000fe40000410000 */
[----:B0--3--:R-:W-:Y:S02]  /*0c60*/  FFMA.FTZ R96, R9, R101, R96 ;  /* 0x0000006509607223 */ /* 0x009fe40000010060 */
[----:B------:R-:W-:Y:S02]  /*0c70*/  FMUL.FTZ R98, R15, R99 ;  /* 0x000000630f627220 */ /* 0x000fe40000410000 */
[----:B------:R-:W-:Y:S02]  /*0c80*/  FFMA.FTZ R97, R10, R102, R97 ;  /* 0x000000660a617223 */ /* 0x000fe40000010061 */
[----:B------:R-:W-:-:S02]  /*0c90*/  FFMA.FTZ R109, R8, R100, R109 ;  /* 0x00000064086d7223 */ /* 0x000fc4000001006d */
[----:B------:R-:W-:Y:S02]  /*0ca0*/  FFMA.FTZ R98, R11, R103, R98 ;  /* 0x000000670b627223 */ /* 0x000fe40000010062 */
[----:B----4-:R-:W-:Y:S01]  /*0cb0*/  FFMA.FTZ R96, R17, R105, R96 ;  /* 0x0000006911607223 */ /* 0x010fe20000010060 */
[----:B------:R-:W2:Y:S01]  /*0cc0*/  LDG.E.128.CONSTANT R100, [R118.64+0xa00] ;  /* 0x000a000a76647981 */ /* 0x000ea2000c1e9d00 */
[----:B------:R-:W-:Y:S02]  /*0cd0*/  FFMA.FTZ R97, R18, R106, R97 ;  /* 0x0000006a12617223 */ /* 0x000fe40000010061 */
[----:B------:R-:W-:Y:S02]  /*0ce0*/  FFMA.FTZ R109, R16, R104, R109 ;  /* 0x00000068106d7223 */ /* 0x000fe4000001006d */
[----:B------:R-:W-:Y:S02]  /*0cf0*/  FFMA.FTZ R98, R19, R107, R98 ;  /* 0x0000006b13627223 */ /* 0x000fe40000010062 */
[----:B-----5:R-:W-:Y:S01]  /*0d00*/  FFMA.FTZ R96, R21, R93, R96 ;  /* 0x0000005d15607223 */ /* 0x020fe20000010060 */
[----:B------:R-:W3:Y:S01]  /*0d10*/  LDG.E.128.CONSTANT R104, [R118.64+0xc00] ;  /* 0x000c000a76687981 */ /* 0x000ee2000c1e9d00 */
[----:B------:R-:W-:-:S02]  /*0d20*/  FFMA.FTZ R97, R22, R94, R97 ;  /* 0x0000005e16617223 */ /* 0x000fc40000010061 */
[----:B------:R-:W-:Y:S02]  /*0d30*/  FFMA.FTZ R109, R20, R92, R109 ;  /* 0x0000005c146d7223 */ /* 0x000fe4000001006d */
[----:B------:R-:W-:Y:S02]  /*0d40*/  FFMA.FTZ R92, R23, R95, R98 ;  /* 0x0000005f175c7223 */ /* 0x000fe40000010062 */
[----:B------:R-:W-:Y:S02]  /*0d50*/  FFMA.FTZ R108, R25, R89, R96 ;  /* 0x00000059196c7223 */ /* 0x000fe40000010060 */
[----:B------:R-:W-:Y:S02]  /*0d60*/  FFMA.FTZ R111, R26, R90, R97 ;  /* 0x0000005a1a6f7223 */ /* 0x000fe40000010061 */
[----:B------:R-:W4:Y:S01]  /*0d70*/  LDG.E.128.CONSTANT R96, [R118.64+0xe00] ;  /* 0x000e000a76607981 */ /* 0x000f22000c1e9d00 */
[----:B------:R-:W-:-:S03]  /*0d80*/  FFMA.FTZ R110, R27, R91, R92 ;  /* 0x0000005b1b6e7223 */ /* 0x000fc6000001005c */
[----:B------:R-:W5:Y:S01]  /*0d90*/  LDG.E.128.CONSTANT R92, [R118.64+0x1000] ;  /* 0x0010000a765c7981 */ /* 0x000f62000c1e9d00 */
[----:B------:R-:W-:-:S03]  /*0da0*/  FFMA.FTZ R109, R24, R88, R109 ;  /* 0x00000058186d7223 */ /* 0x000fc6000001006d */
        /* <DEDUP_REMOVED lines=25> */
[----:B------:R-:W4:Y:S01]  /*0f40*/  LDG.E.128.CONSTANT R88, [R118.64+0x1c00] ;  /* 0x001c000a76587981 */ /* 0x000f22000c1e9d00 */
[----:B--2---:R-:W-:Y:S02]  /*0f50*/  FFMA.FTZ R109, R48, R100, R109 ;  /* 0x00000064306d7223 */ /* 0x004fe4000001006d */
[----:B------:R-:W-:Y:S02]  /*0f60*/  FFMA.FTZ R108, R49, R101, R108 ;  /* 0x00000065316c7223 */ /* 0x000fe4000001006c */
[----:B------:R-:W-:Y:S02]  /*0f70*/  FFMA.FTZ R111, R50, R102, R111 ;  /* 0x00000066326f7223 */ /* 0x000fe4000001006f */
[----:B------:R-:W-:-:S02]  /*0f80*/  FFMA.FTZ R110, R51, R103, R110 ;  /* 0x00000067336e7223 */ /* 0x000fc4000001006e */
[----:B---3--:R-:W-:Y:S01]  /*0f90*/  FFMA.FTZ R109, R52, R104, R109 ;  /* 0x00000068346d7223 */ /* 0x008fe2000001006d */
[----:B------:R-:W2:Y:S01]  /*0fa0*/  LDG.E.128.CONSTANT R100, [R118.64+0x2200] ;  /* 0x0022000a76647981 */ /* 0x000ea2000c1e9d00 */
[----:B------:R-:W-:Y:S02]  /*0fb0*/  FFMA.FTZ R108, R53, R105, R108 ;  /* 0x00000069356c7223 */ /* 0x000fe4000001006c */
[----:B------:R-:W-:Y:S02]  /*0fc0*/  FFMA.FTZ R111, R54, R106, R111 ;  /* 0x0000006a366f7223 */ /* 0x000fe4000001006f */
[----:B------:R-:W-:Y:S02]  /*0fd0*/  FFMA.FTZ R110, R55, R107, R110 ;  /* 0x0000006b376e7223 */ /* 0x000fe4000001006e */
[----:B------:R-:W3:Y:S01]  /*0fe0*/  LDG.E.128.CONSTANT R104, [R118.64+0x2400] ;  /* 0x0024000a76687981 */ /* 0x000ee2000c1e9d00 */
[----:B-----5:R-:W-:Y:S02]  /*0ff0*/  FFMA.FTZ R109, R56, R92, R109 ;  /* 0x0000005c386d7223 */ /* 0x020fe4000001006d */
[----:B------:R-:W-:-:S02]  /*1000*/  FFMA.FTZ R108, R57, R93, R108 ;  /* 0x0000005d396c7223 */ /* 0x000fc4000001006c */
[----:B------:R-:W-:Y:S02]  /*1010*/  FFMA.FTZ R111, R58, R94, R111 ;  /* 0x0000005e3a6f7223 */ /* 0x000fe4000001006f */
[----:B------:R-:W-:Y:S02]  /*1020*/  FFMA.FTZ R110, R59, R95, R110 ;  /* 0x0000005f3b6e7223 */ /* 0x000fe4000001006e */
[----:B------:R-:W5:Y:S01]  /*1030*/  LDG.E.128.CONSTANT R92, [R118.64+0x1e00] ;  /* 0x001e000a765c7981 */ /* 0x000f62000c1e9d00 */
[----:B----4-:R-:W-:Y:S02]  /*1040*/  FFMA.FTZ R109, R60, R96, R109 ;  /* 0x000000603c6d7223 */ /* 0x010fe4000001006d */
[----:B------:R-:W-:Y:S02]  /*1050*/  FFMA.FTZ R108, R61, R97, R108 ;  /* 0x000000613d6c7223 */ /* 0x000fe4000001006c */
[----:B------:R-:W-:Y:S02]  /*1060*/  FFMA.FTZ R123, R62, R98, R111 ;  /* 0x000000623e7b7223 */ /* 0x000fe4000001006f */
[----:B------:R-:W-:-:S02]  /*1070*/  FFMA.FTZ R122, R63, R99, R110 ;  /* 0x000000633f7a7223 */ /* 0x000fc4000001006e */
[----:B------:R-:W4:Y:S01]  /*1080*/  LDG.E.128.CONSTANT R96, [R118.64+0x2000] ;  /* 0x0020000a76607981 */ /* 0x000f22000c1e9d00 */
[----:B------:R-:W-:Y:S02]  /*1090*/  FFMA.FTZ R125, R64, R88, R109 ;  /* 0x00000058407d7223 */ /* 0x000fe4000001006d */
[----:B------:R-:W-:Y:S02]  /*10a0*/  FFMA.FTZ R88, R65, R89, R108 ;  /* 0x0000005941587223 */ /* 0x000fe4000001006c */
[----:B------:R-:W2:Y:S01]  /*10b0*/  LDG.E.128.CONSTANT R108, [R118.64+0x2600] ;  /* 0x0026000a766c7981 */ /* 0x000ea2000c1e9d00 */
[----:B------:R-:W-:Y:S02]  /*10c0*/  FFMA.FTZ R123, R66, R90, R123 ;  /* 0x0000005a427b7223 */ /* 0x000fe4000001007b */
[----:B------:R-:W-:Y:S01]  /*10d0*/  FFMA.FTZ R122, R67, R91, R122 ;  /* 0x0000005b437a7223 */ /* 0x000fe2000001007a */
[----:B------:R-:W-:Y:S02]  /*10e0*/  IADD3 R116, R116, 0x4, RZ ;  /* 0x0000000474747810 */ /* 0x000fe40007ffe0ff */
[----:B------:R-:W-:-:S02]  /*10f0*/  ISETP.GE.AND P0, PT, R115, R112, PT ;  /* 0x000000707300720c */ /* 0x000fc40003f06270 */
[----:B------:R-:W-:Y:S02]  /*1100*/  ISETP.GE.AND P2, PT, R116, R3, PT ;  /* 0x000000037400720c */ /* 0x000fe40003f46270 */
[----:B------:R-:W-:Y:S02]  /*1110*/  IADD3 R114, P1, R114, 0x10, RZ ;  /* 0x0000001072727810 */ /* 0x000fe40007f3e0ff */
[----:B------:R-:W-:-:S03]  /*1120*/  IADD3 R115, R115, 0x80, RZ ;  /* 0x0000008073737810 */ /* 0x000fc60007ffe0ff */
[----:B------:R-:W-:Y:S02]  /*1130*/  IMAD.X R113, RZ, RZ, R113, P1 ;  /* 0x000000ffff717224 */ /* 0x000fe400008e0671 */
[----:B-----5:R-:W-:Y:S02]  /*1140*/  FFMA.FTZ R125, R68, R92, R125 ;  /* 0x0000005c447d7223 */ /* 0x020fe4000001007d */
[----:B------:R-:W-:Y:S02]  /*1150*/  FFMA.FTZ R88, R69, R93, R88 ;  /* 0x0000005d45587223 */ /* 0x000fe40000010058 */
[----:B------:R-:W-:Y:S02]  /*1160*/  FFMA.FTZ R123, R70, R94, R123 ;  /* 0x0000005e467b7223 */ /* 0x000fe4000001007b */
[----:B----4-:R-:W-:Y:S02]  /*1170*/  FFMA.FTZ R125, R72, R96, R125 ;  /* 0x00000060487d7223 */ /* 0x010fe4000001007d */
[----:B------:R-:W-:-:S02]  /*1180*/  FFMA.FTZ R88, R73, R97, R88 ;  /* 0x0000006149587223 */ /* 0x000fc40000010058 */
[----:B------:R-:W-:Y:S02]  /*1190*/  FFMA.FTZ R122, R71, R95, R122 ;  /* 0x0000005f477a7223 */ /* 0x000fe4000001007a */
[----:B------:R-:W-:Y:S02]  /*11a0*/  FFMA.FTZ R123, R74, R98, R123 ;  /* 0x000000624a7b7223 */ /* 0x000fe4000001007b */
[----:B--2---:R-:W-:Y:S02]  /*11b0*/  FFMA.FTZ R125, R76, R100, R125 ;  /* 0x000000644c7d7223 */ /* 0x004fe4000001007d */
[----:B------:R-:W-:Y:S02]  /*11c0*/  FFMA.FTZ R88, R77, R101, R88 ;  /* 0x000000654d587223 */ /* 0x000fe40000010058 */
[----:B------:R-:W-:Y:S02]  /*11d0*/  FFMA.FTZ R122, R75, R99, R122 ;  /* 0x000000634b7a7223 */ /* 0x000fe4000001007a */
[----:B------:R-:W-:-:S02]  /*11e0*/  FFMA.FTZ R123, R78, R102, R123 ;  /* 0x000000664e7b7223 */ /* 0x000fc4000001007b */
[----:B---3--:R-:W-:Y:S02]  /*11f0*/  FFMA.FTZ R125, R80, R104, R125 ;  /* 0x00000068507d7223 */ /* 0x008fe4000001007d */
[----:B------:R-:W-:Y:S02]  /*1200*/  FFMA.FTZ R88, R81, R105, R88 ;  /* 0x0000006951587223 */ /* 0x000fe40000010058 */
[----:B------:R-:W-:Y:S02]  /*1210*/  FFMA.FTZ R122, R79, R103, R122 ;  /* 0x000000674f7a7223 */ /* 0x000fe4000001007a */
[----:B------:R-:W-:Y:S02]  /*1220*/  FFMA.FTZ R123, R82, R106, R123 ;  /* 0x0000006a527b7223 */ /* 0x000fe4000001007b */
[----:B------:R-:W-:Y:S02]  /*1230*/  FFMA.FTZ R108, R84, R108, R125 ;  /* 0x0000006c546c7223 */ /* 0x000fe4000001007d */
[----:B------:R-:W-:-:S02]  /*1240*/  FFMA.FTZ R109, R85, R109, R88 ;  /* 0x0000006d556d7223 */ /* 0x000fc40000010058 */
[----:B------:R-:W-:Y:S02]  /*1250*/  FFMA.FTZ R122, R83, R107, R122 ;  /* 0x0000006b537a7223 */ /* 0x000fe4000001007a */
[----:B------:R-:W-:Y:S02]  /*1260*/  FFMA.FTZ R110, R86, R110, R123 ;  /* 0x0000006e566e7223 */ /* 0x000fe4000001007b */
[----:B------:R-:W-:Y:S02]  /*1270*/  FADD.FTZ R109, R108, R109 ;  /* 0x0000006d6c6d7221 */ /* 0x000fe40000010000 */
        /* <DEDUP_REMOVED lines=10> */
.L_x_20477:
[C---:B-1234-:R-:W-:Y:S01]  /*1320*/  IADD3 R88, P0, R7.reuse, R88, RZ ;  /* 0x0000005807587210 */ /* 0x05efe20007f1e0ff */
[C---:B------:R-:W-:Y:S02]  /*1330*/  IMAD R90, R7.reuse, 0x80, R90 ;  /* 0x00000080075a7824 */ /* 0x040fe400078e025a */
[C---:B------:R-:W-:Y:S01]  /*1340*/  IMAD R117, R7.reuse, 0x20, R6 ;  /* 0x0000002007757824 */ /* 0x040fe200078e0206 */
[----:B------:R-:W-:Y:S01]  /*1350*/  LEA.HI.X.SX32 R113, R7, R92, 0x1, P0 ;  /* 0x0000005c07717211 */ /* 0x000fe200000f0eff */
[----:B------:R-:W-:Y:S01]  /*1360*/  IMAD.MOV.U32 R5, RZ, RZ, -0x800001 ;  /* 0xff7fffffff057424 */ /* 0x000fe200078e00ff */
[----:B------:R-:W-:Y:S01]  /*1370*/  LEA R114, P0, R88, c[0x0][0x188], 0x2 ;  /* 0x0000620058727a11 */ /* 0x000fe200078010ff */
[----:B------:R-:W-:Y:S01]  /*1380*/  IMAD.MOV.U32 R116, RZ, RZ, R7 ;  /* 0x000000ffff747224 */ /* 0x000fe200078e0007 */
[----:B------:R-:W-:-:S02]  /*1390*/  IADD3 R118, R90, 0x160, RZ ;  /* 0x000001605a767810 */ /* 0x000fc40007ffe0ff */
[----:B------:R-:W-:Y:S02]  /*13a0*/  LEA.HI.X R113, R88, c[0x0][0x18c], R113, 0x2, P0 ;  /* 0x0000630058717a11 */ /* 0x000fe400000f1471 */
[----:B------:R-:W-:-:S03]  /*13b0*/  IADD3 R115, -R112, 0x1, R117 ;  /* 0x0000000170737810 */ /* 0x000fc60007ffe175 */
.L_x_20479:
        /* <DEDUP_REMOVED lines=27> */
[----:B------:R-:W-:Y:S01]  /*1570*/  FFMA.FTZ R92, R17, R89, R92 ;  /* 0x00000059115c7223 */ /* 0x000fe2000001005c */
[----:B------:R-:W3:Y:S01]  /*1580*/  LDG.E.128.CONSTANT R104, [R122.64+0xa00] ;  /* 0x000a000a7a687981 */ /* 0x000ee2000c1e9d00 */
[----:B------:R-:W-:Y:S02]  /*1590*/  FFMA.FTZ R109, R18, R90, R93 ;  /* 0x0000005a126d7223 */ /* 0x000fe4000001005d */
[----:B------:R-:W-:-:S02]  /*15a0*/  FFMA.FTZ R108, R19, R91, R94 ;  /* 0x0000005b136c7223 */ /* 0x000fc4000001005e */
[----:B------:R-:W4:Y:S01]  /*15b0*/  LDG.E.128.CONSTANT R88, [R122.64+0xc00] ;  /* 0x000c000a7a587981 */ /* 0x000f22000c1e9d00 */
[----:B------:R-:W-:-:S03]  /*15c0*/  FFMA.FTZ R96, R21, R97, R92 ;  /* 0x0000006115607223 */ /* 0x000fc6000001005c */
[----:B------:R-:W5:Y:S01]  /*15d0*/  LDG.E.128.CONSTANT R92, [R122.64+0xe00] ;  /* 0x000e000a7a5c7981 */ /* 0x000f62000c1e9d00 */
[----:B------:R-:W-:Y:S02]  /*15e0*/  FFMA.FTZ R109, R22, R98, R109 ;  /* 0x00000062166d7223 */ /* 0x000fe4000001006d */
[----:B------:R-:W-:Y:S02]  /*15f0*/  FFMA.FTZ R108, R23, R99, R108 ;  /* 0x00000063176c7223 */ /* 0x000fe4000001006c */
        /* <DEDUP_REMOVED lines=17> */
[----:B------:R-:W5:Y:S01]  /*1710*/  LDG.E.128.CONSTANT R96, [R122.64+0x1600] ;  /* 0x0016000a7a607981 */ /* 0x000f62000c1e9d00 */
[----:B------:R-:W-:-:S02]  /*1720*/  FFMA.FTZ R109, R38, R94, R109 ;  /* 0x0000005e266d7223 */ /* 0x000fc4000001006d */
[----:B------:R-:W-:Y:S02]  /*1730*/  FFMA.FTZ R108, R39, R95, R108 ;  /* 0x0000005f276c7223 */ /* 0x000fe4000001006c */
        /* <DEDUP_REMOVED lines=17> */
[----:B------:R-:W5:Y:S01]  /*1850*/  LDG.E.128.CONSTANT R92, [R122.64+0x1e00] ;  /* 0x001e000a7a5c7981 */ /* 0x000f62000c1e9d00 */
[----:B------:R-:W-:Y:S02]  /*1860*/  FFMA.FTZ R109, R54, R98, R109 ;  /* 0x00000062366d7223 */ /* 0x000fe4000001006d */
[----:B------:R-:W-:-:S02]  /*1870*/  FFMA.FTZ R108, R55, R99, R108 ;  /* 0x00000063376c7223 */ /* 0x000fc4000001006c */
[----:B--2---:R-:W-:Y:S02]  /*1880*/  FFMA.FTZ R111, R56, R100, R111 ;  /* 0x00000064386f7223 */ /* 0x004fe4000001006f */
[----:B------:R-:W-:Y:S02]  /*1890*/  FFMA.FTZ R96, R57, R101, R96 ;  /* 0x0000006539607223 */ /* 0x000fe40000010060 */
[----:B---3--:R-:W-:Y:S02]  /*18a0*/  FFMA.FTZ R111, R60, R104, R111 ;  /* 0x000000683c6f7223 */ /* 0x008fe4000001006f */
[----:B------:R-:W-:Y:S02]  /*18b0*/  FFMA.FTZ R96, R61, R105, R96 ;  /* 0x000000693d607223 */ /* 0x000fe40000010060 */
[----:B------:R-:W-:Y:S02]  /*18c0*/  FFMA.FTZ R109, R58, R102, R109 ;  /* 0x000000663a6d7223 */ /* 0x000fe4000001006d */
[----:B----4-:R-:W-:-:S02]  /*18d0*/  FFMA.FTZ R111, R64, R88, R111 ;  /* 0x00000058406f7223 */ /* 0x010fc4000001006f */
[----:B------:R-:W-:Y:S02]  /*18e0*/  FFMA.FTZ R88, R65, R89, R96 ;  /* 0x0000005941587223 */ /* 0x000fe40000010060 */
[----:B------:R-:W2:Y:S01]  /*18f0*/  LDG.E.128.CONSTANT R96, [R122.64+0x2000] ;  /* 0x0020000a7a607981 */ /* 0x000ea2000c1e9d00 */
[----:B------:R-:W-:-:S03]  /*1900*/  FFMA.FTZ R108, R59, R103, R108 ;  /* 0x000000673b6c7223 */ /* 0x000fc6000001006c */
[----:B------:R-:W3:Y:S01]  /*1910*/  LDG.E.128.CONSTANT R100, [R122.64+0x2200] ;  /* 0x0022000a7a647981 */ /* 0x000ee2000c1e9d00 */
[----:B------:R-:W-:Y:S02]  /*1920*/  FFMA.FTZ R109, R62, R106, R109 ;  /* 0x0000006a3e6d7223 */ /* 0x000fe4000001006d */
[----:B------:R-:W-:Y:S02]  /*1930*/  FFMA.FTZ R124, R63, R107, R108 ;  /* 0x0000006b3f7c7223 */ /* 0x000fe4000001006c */
[----:B------:R-:W4:Y:S01]  /*1940*/  LDG.E.128.CONSTANT R104, [R122.64+0x2400] ;  /* 0x0024000a7a687981 */ /* 0x000f22000c1e9d00 */
[----:B------:R-:W-:Y:S02]  /*1950*/  FFMA.FTZ R89, R66, R90, R109 ;  /* 0x0000005a42597223 */ /* 0x000fe4000001006d */
[----:B-----5:R-:W-:Y:S02]  /*1960*/  FFMA.FTZ R125, R68, R92, R111 ;  /* 0x0000005c447d7223 */ /* 0x020fe4000001006f */
[----:B------:R-:W5:Y:S01]  /*1970*/  LDG.E.128.CONSTANT R108, [R122.64+0x2600] ;  /* 0x0026000a7a6c7981 */ /* 0x000f62000c1e9d00 */
[----:B------:R-:W-:-:S02]  /*1980*/  FFMA.FTZ R88, R69, R93, R88 ;  /* 0x0000005d45587223 */ /* 0x000fc40000010058 */
[----:B------:R-:W-:Y:S02]  /*1990*/  FFMA.FTZ R124, R67, R91, R124 ;  /* 0x0000005b437c7223 */ /* 0x000fe4000001007c */
[----:B------:R-:W-:Y:S02]  /*19a0*/  FFMA.FTZ R89, R70, R94, R89 ;  /* 0x0000005e46597223 */ /* 0x000fe40000010059 */
[----:B------:R-:W-:Y:S01]  /*19b0*/  FFMA.FTZ R124, R71, R95, R124 ;  /* 0x0000005f477c7223 */ /* 0x000fe2000001007c */
[----:B------:R-:W-:Y:S02]  /*19c0*/  IADD3 R116, R116, 0x4, RZ ;  /* 0x0000000474747810 */ /* 0x000fe40007ffe0ff */
[----:B------:R-:W-:Y:S02]  /*19d0*/  ISETP.GE.AND P0, PT, R117, R112, PT ;  /* 0x000000707500720c */ /* 0x000fe40003f06270 */
[----:B------:R-:W-:Y:S02]  /*19e0*/  ISETP.GE.AND P2, PT, R116, R3, PT ;  /* 0x000000037400720c */ /* 0x000fe40003f46270 */
[----:B------:R-:W-:-:S02]  /*19f0*/  IADD3 R114, P1, R114, 0x10, RZ ;  /* 0x0000001072727810 */ /* 0x000fc40007f3e0ff */
[----:B------:R-:W-:-:S03]  /*1a00*/  IADD3 R117, R117, 0x80, RZ ;  /* 0x0000008075757810 */ /* 0x000fc60007ffe0ff */
[----:B------:R-:W-:Y:S02]  /*1a10*/  IMAD.X R113, RZ, RZ, R113, P1 ;  /* 0x000000ffff717224 */ /* 0x000fe400008e0671 */
[----:B--2---:R-:W-:Y:S02]  /*1a20*/  FFMA.FTZ R125, R72, R96, R125 ;  /* 0x00000060487d7223 */ /* 0x004fe4000001007d */
[----:B------:R-:W-:Y:S02]  /*1a30*/  FFMA.FTZ R88, R73, R97, R88 ;  /* 0x0000006149587223 */ /* 0x000fe40000010058 */
[----:B------:R-:W-:Y:S02]  /*1a40*/  FFMA.FTZ R89, R74, R98, R89 ;  /* 0x000000624a597223 */ /* 0x000fe40000010059 */
[----:B---3--:R-:W-:Y:S02]  /*1a50*/  FFMA.FTZ R125, R76, R100, R125 ;  /* 0x000000644c7d7223 */ /* 0x008fe4000001007d */
[----:B------:R-:W-:-:S02]  /*1a60*/  FFMA.FTZ R88, R77, R101, R88 ;  /* 0x000000654d587223 */ /* 0x000fc40000010058 */
[----:B------:R-:W-:Y:S02]  /*1a70*/  FFMA.FTZ R124, R75, R99, R124 ;  /* 0x000000634b7c7223 */ /* 0x000fe4000001007c */
[----:B------:R-:W-:Y:S02]  /*1a80*/  FFMA.FTZ R89, R78, R102, R89 ;  /* 0x000000664e597223 */ /* 0x000fe40000010059 */
[----:B----4-:R-:W-:Y:S02]  /*1a90*/  FFMA.FTZ R125, R80, R104, R125 ;  /* 0x00000068507d7223 */ /* 0x010fe4000001007d */
[----:B------:R-:W-:Y:S02]  /*1aa0*/  FFMA.FTZ R88, R81, R105, R88 ;  /* 0x0000006951587223 */ /* 0x000fe40000010058 */
[----:B------:R-:W-:Y:S02]  /*1ab0*/  FFMA.FTZ R124, R79, R103, R124 ;  /* 0x000000674f7c7223 */ /* 0x000fe4000001007c */
[----:B------:R-:W-:-:S02]  /*1ac0*/  FFMA.FTZ R89, R82, R106, R89 ;  /* 0x0000006a52597223 */ /* 0x000fc40000010059 */
[----:B-----5:R-:W-:Y:S02]  /*1ad0*/  FFMA.FTZ R108, R84, R108, R125 ;  /* 0x0000006c546c7223 */ /* 0x020fe4000001007d */
[----:B------:R-:W-:Y:S02]  /*1ae0*/  FFMA.FTZ R109, R85, R109, R88 ;  /* 0x0000006d556d7223 */ /* 0x000fe40000010058 */
[----:B------:R-:W-:Y:S01]  /*1af0*/  FFMA.FTZ R124, R83, R107, R124 ;  /* 0x0000006b537c7223 */ /* 0x000fe2000001007c */
[----:B------:R-:W0:Y:S01]  /*1b00*/  I2F R88, R115 ;  /* 0x0000007300587306 */ /* 0x000e220000201400 */
[----:B------:R-:W-:Y:S02]  /*1b10*/  FFMA.FTZ R89, R86, R110, R89 ;  /* 0x0000006e56597223 */ /* 0x000fe40000010059 */
[----:B------:R-:W-:Y:S02]  /*1b20*/  FADD.FTZ R108, R108, R109 ;  /* 0x0000006d6c6c7221 */ /* 0x000fe40000010000 */
[----:B------:R-:W-:-:S02]  /*1b30*/  FFMA.FTZ R111, R87, R111, R124 ;  /* 0x0000006f576f7223 */ /* 0x000fc4000001007c */
        /* <DEDUP_REMOVED lines=10> */
.L_x_20476:
[----:B------:R-:W-:Y:S05]  /*1be0*/  BSYNC B0 ;  /* 0x0000000000007941 */ /* 0x000fea0003800000 */
.L_x_20475:
[----:B------:R-:W0:Y:S01]  /*1bf0*/  SHFL.BFLY PT, R4, R5, 0x10, 0x1f ;  /* 0x0e001f0005047f89 */ /* 0x000e2200000e0000 */
[C---:B------:R-:W-:Y:S01]  /*1c00*/  ISETP.NE.AND P0, PT, R6.reuse, RZ, PT ;  /* 0x000000ff0600720c */ /* 0x040fe20003f05270 */
[----:B------:R-:W-:Y:S01]  /*1c10*/  BSSY B0, `(.L_x_20480) ;  /* 0x00000f5000007945 */ /* 0x000fe20003800000 */
[----:B------:R-:W-:-:S02]  /*1c20*/  ISETP.GT.AND P1, PT, R6, 0x3, PT ;  /* 0x000000030600780c */ /* 0x000fc40003f24270 */
[----:B0-----:R-:W-:-:S05]  /*1c30*/  FMNMX.FTZ R4, R4, R5, !PT ;  /* 0x0000000504047209 */ /* 0x001fca0007810000 */
[----:B------:R-:W0:Y:S02]  /*1c40*/  SHFL.BFLY PT, R9, R4, 0x8, 0x1f ;  /* 0x0d001f0004097f89 */ /* 0x000e2400000e0000 */
[----:B0-----:R-:W-:-:S05]  /*1c50*/  FMNMX.FTZ R9, R4, R9, !PT ;  /* 0x0000000904097209 */ /* 0x001fca0007810000 */
[----:B------:R-:W0:Y:S02]  /*1c60*/  SHFL.BFLY PT, R8, R9, 0x4, 0x1f ;  /* 0x0c801f0009087f89 */ /* 0x000e2400000e0000 */
[----:B0-----:R-:W-:Y:S02]  /*1c70*/  FMNMX.FTZ R8, R9, R8, !PT ;  /* 0x0000000809087209 */ /* 0x001fe40007810000 */
[----:B------:R-:W-:-:S03]  /*1c80*/  IADD3 R9, R112, 0x1f, RZ ;  /* 0x0000001f70097810 */ /* 0x000fc60007ffe0ff */
[----:B------:R-:W0:Y:S02]  /*1c90*/  SHFL.BFLY PT, R11, R8, 0x2, 0x1f ;  /* 0x0c401f00080b7f89 */ /* 0x000e2400000e0000 */
[----:B0-----:R-:W-:-:S05]  /*1ca0*/  FMNMX.FTZ R12, R8, R11, !PT ;  /* 0x0000000b080c7209 */ /* 0x001fca0007810000 */
[----:B------:R-:W0:Y:S02]  /*1cb0*/  SHFL.BFLY PT, R11, R12, 0x1, 0x1f ;  /* 0x0c201f000c0b7f89 */ /* 0x000e2400000e0000 */
[----:B0-----:R-:W-:Y:S01]  /*1cc0*/  @!P0 FMNMX.FTZ R10, R12, R11, !PT ;  /* 0x0000000b0c0a8209 */ /* 0x001fe20007810000 */
[----:B------:R-:W-:Y:S01]  /*1cd0*/  IMAD.MOV.U32 R11, RZ, RZ, -0x800001 ;  /* 0xff7fffffff0b7424 */ /* 0x000fe200078e00ff */
[----:B------:R-:W-:-:S03]  /*1ce0*/  SHF.R.S32.HI R12, RZ, 0x1f, R9 ;  /* 0x0000001fff0c7819 */ /* 0x000fc60000011409 */
[----:B------:R-:W-:Y:S04]  /*1cf0*/  @!P0 STS [R7.X4+0x140], R10 ;  /* 0x0001400a07008388 */ /* 0x000fe80000004800 */
        /* <DEDUP_REMOVED lines=25> */
.L_x_20484:
        /* <DEDUP_REMOVED lines=11> */
.L_x_20483:
[----:B------:R-:W-:Y:S05]  /*1f40*/  BSYNC B1 ;  /* 0x0000000000017941 */ /* 0x000fea0003800000 */
.L_x_20482:
        /* <DEDUP_REMOVED lines=10> */
.L_x_20487:
        /* <DEDUP_REMOVED lines=38> */
[C---:B------:R-:W-:Y:S01]  /*2250*/  FADD.FTZ R27, -R4.reuse, R27 ;  /* 0x0000001b041b7221 */ /* 0x040fe20000010100 */
        /* <DEDUP_REMOVED lines=11> */
[C---:B------:R-:W-:Y:S01]  /*2310*/  FADD.FTZ R33, -R4.reuse, R33 ;  /* 0x0000002104217221 */ /* 0x040fe20000010100 */
        /* <DEDUP_REMOVED lines=49> */
.L_x_20486:
[----:B------:R-:W-:Y:S05]  /*2630*/  BSYNC B1 ;  /* 0x0000000000017941 */ /* 0x000fea0003800000 */
.L_x_20485:
        /* <DEDUP_REMOVED lines=55> */
.L_x_20489:
[----:B------:R-:W-:Y:S05]  /*29b0*/  BSYNC B1 ;  /* 0x0000000000017941 */ /* 0x000fea0003800000 */
.L_x_20488:
        /* <DEDUP_REMOVED lines=26> */
.L_x_20481:
[----:B------:R-:W-:Y:S05]  /*2b60*/  BSYNC B0 ;  /* 0x0000000000007941 */ /* 0x000fea0003800000 */
.L_x_20480:
        /* <DEDUP_REMOVED lines=37> */
.L_x_20494:
        /* <DEDUP_REMOVED lines=8> */
.L_x_20493:
[----:B01----:R-:W-:Y:S05]  /*2e40*/  BSYNC B1 ;  /* 0x0000000000017941 */ /* 0x003fea0003800000 */
.L_x_20492:
        /* <DEDUP_REMOVED lines=10> */
.L_x_20497:
        /* <DEDUP_REMOVED lines=52> */
.L_x_20496:
[----:B------:R-:W-:Y:S05]  /*3230*/  BSYNC B1 ;  /* 0x0000000000017941 */ /* 0x000fea0003800000 */
.L_x_20495:
        /* <DEDUP_REMOVED lines=31> */
.L_x_20499:
[----:B------:R-:W-:Y:S05]  /*3430*/  BSYNC B1 ;  /* 0x0000000000017941 */ /* 0x000fea0003800000 */
.L_x_20498:
        /* <DEDUP_REMOVED lines=14> */
.L_x_20491:
[----:B------:R-:W-:Y:S05]  /*3520*/  BSYNC B0 ;  /* 0x0000000000007941 */ /* 0x000fea0003800000 */
.L_x_20490:
        /* <DEDUP_REMOVED lines=14> */
[----:B------:R-:W-:Y:S05]  /*3610*/  BRA `(.L_x_20502) ;  /* 0x00001e6000007947 */ /* 0x000fea0003800000 */
.L_x_20501:
[----:B0-----:R-:W0:Y:S01]  /*3620*/  S2R R4, SR_CTAID.Y ;  /* 0x0000000000047919 */ /* 0x001e220000002600 */
[--C-:B------:R-:W-:Y:S01]  /*3630*/  SHF.R.S32.HI R5, RZ, 0x1f, R7.reuse ;  /* 0x0000001fff057819 */ /* 0x100fe20000011407 */
[----:B------:R-:W-:Y:S01]  /*3640*/  IMAD R122, R2, c[0x0][0x1b0], RZ ;  /* 0x00006c00027a7a24 */ /* 0x000fe200078e02ff */
[----:B------:R-:W-:Y:S01]  /*3650*/  LOP3.LUT R9, RZ, R3, RZ, 0x33, !PT ;  /* 0x00000003ff097212 */ /* 0x000fe200078e33ff */
[----:B------:R-:W-:Y:S01]  /*3660*/  IMAD.MOV.U32 R16, RZ, RZ, c[0x0][0x1ac] ;  /* 0x00006b00ff107624 */ /* 0x000fe200078e00ff */
        /* <DEDUP_REMOVED lines=9> */
[----:B------:R-:W-:Y:S01]  /*3700*/  IMAD.MOV.U32 R10, RZ, RZ, R7 ;  /* 0x000000ffff0a7224 */ /* 0x000fe200078e0007 */
[----:B------:R-:W-:Y:S01]  /*3710*/  SHF.R.S32.HI R123, RZ, 0x1f, R122 ;  /* 0x0000001fff7b7819 */ /* 0x000fe2000001147a */
[----:B0-----:R-:W-:-:S05]  /*3720*/  IMAD R4, R4, c[0x0][0x198], RZ ;  /* 0x0000660004047a24 */ /* 0x001fca00078e02ff */
[----:B------:R-:W-:-:S04]  /*3730*/  IADD3 R11, P0, R7, R4, RZ ;  /* 0x00000004070b7210 */ /* 0x000fc80007f1e0ff */
[----:B------:R-:W-:Y:S02]  /*3740*/  LEA.HI.X.SX32 R8, R4, R5, 0x1, P0 ;  /* 0x0000000504087211 */ /* 0x000fe400000f0eff */
[----:B------:R-:W-:Y:S02]  /*3750*/  SHF.R.S32.HI R5, RZ, 0x1f, R6 ;  /* 0x0000001fff057819 */ /* 0x000fe40000011406 */
[----:B------:R-:W-:Y:S02]  /*3760*/  LEA R4, P0, R11, c[0x0][0x188], 0x2 ;  /* 0x000062000b047a11 */ /* 0x000fe400078010ff */
[----:B------:R-:W-:Y:S02]  /*3770*/  LEA.HI R5, R5, R6, RZ, 0x3 ;  /* 0x0000000605057211 */ /* 0x000fe400078f18ff */
[----:B------:R-:W-:Y:S02]  /*3780*/  LEA.HI.X R11, R11, c[0x0][0x18c], R8, 0x2, P0 ;  /* 0x000063000b0b7a11 */ /* 0x000fe400000f1408 */
[C---:B------:R-:W-:Y:S01]  /*3790*/  LOP3.LUT R13, R5.reuse, 0xfffffff8, RZ, 0xc0, !PT ;  /* 0xfffffff8050d7812 */ /* 0x040fe200078ec0ff */
[----:B------:R-:W-:-:S04]  /*37a0*/  IMAD.SHL.U32 R5, R5, 0x4, RZ ;  /* 0x0000000405057824 */ /* 0x000fc800078e00ff */
[----:B------:R-:W-:Y:S01]  /*37b0*/  IMAD.IADD R2, R6, 0x1, -R13 ;  /* 0x0000000106027824 */ /* 0x000fe200078e0a0d */
[----:B------:R-:W-:Y:S01]  /*37c0*/  LOP3.LUT R5, R5, 0xffffffe0, RZ, 0xc0, !PT ;  /* 0xffffffe005057812 */ /* 0x000fe200078ec0ff */
[----:B------:R-:W-:Y:S02]  /*37d0*/  CS2R R12, SRZ ;  /* 0x00000000000c7805 */ /* 0x000fe4000001ff00 */
[----:B------:R-:W-:Y:S02]  /*37e0*/  IMAD.SHL.U32 R8, R2, 0x4, RZ ;  /* 0x0000000402087824 */ /* 0x000fe400078e00ff */
[C---:B------:R-:W-:Y:S02]  /*37f0*/  IMAD R2, R7.reuse, 0x8, R2 ;  /* 0x0000000807027824 */ /* 0x040fe400078e0202 */
[----:B-----5:R-:W-:Y:S02]  /*3800*/  IMAD.IADD R119, R8, 0x1, R5 ;  /* 0x0000000108777824 */ /* 0x020fe400078e0205 */
[----:B------:R-:W-:Y:S01]  /*3810*/  IMAD R5, R7, 0x20, R8 ;  /* 0x0000002007057824 */ /* 0x000fe200078e0208 */
        /* <DEDUP_REMOVED lines=21> */
.L_x_20503:
[----:B------:R-:W-:Y:S02]  /*3970*/  IMAD.MOV.U32 R17, RZ, RZ, R11 ;  /* 0x000000ffff117224 */ /* 0x000fe400078e000b */
[----:B------:R-:W-:-:S05]  /*3980*/  IMAD.MOV.U32 R16, RZ, RZ, R4 ;  /* 0x000000ffff107224 */ /* 0x000fca00078e0004 */
[----:B------:R-:W2:Y:S01]  /*3990*/  LDG.E.CONSTANT R17, [R16.64] ;  /* 0x0000000a10117981 */ /* 0x000ea2000c1e9900 */
[----:B------:R-:W-:Y:S01]  /*39a0*/  IMAD.IADD R40, R9, 0x1, R10 ;  /* 0x0000000109287824 */ /* 0x000fe200078e020a */
        /* <DEDUP_REMOVED lines=9> */
[----:B------:R0:W2:Y:S01]  /*3a40*/  LDG.E.128.CONSTANT R60, [R18.64] ;  /* 0x0000000a123c7981 */ /* 0x0000a2000c1e9d00 */
[----:B------:R-:W-:-:S03]  /*3a50*/  IADD3 R16, P0, R118, R124, RZ ;  /* 0x0000007c76107210 */ /* 0x000fc60007f1e0ff */
[----:B------:R0:W3:Y:S01]  /*3a60*/  LDG.E.128.CONSTANT R64, [R18.64+0x200] ;  /* 0x0002000a12407981 */ /* 0x0000e2000c1e9d00 */
[----:B------:R-:W-:Y:S02]  /*3a70*/  LEA R68, P1, R16, c[0x0][0x178], 0x2 ;  /* 0x00005e0010447a11 */ /* 0x000fe400078210ff */
[----:B------:R-:W-:-:S04]  /*3a80*/  LEA.HI.X.SX32 R17, R118, R120, 0x1, P0 ;  /* 0x0000007876117211 */ /* 0x000fc800000f0eff */
[----:B------:R-:W-:-:S06]  /*3a90*/  LEA.HI.X R69, R16, c[0x0][0x17c], R17, 0x2, P1 ;  /* 0x00005f0010457a11 */ /* 0x000fcc00008f1411 */
[----:B------:R-:W4:Y:S01]  /*3aa0*/  LDG.E.128.CONSTANT R68, [R68.64] ;  /* 0x0000000a44447981 */ /* 0x000f22000c1e9d00 */
[----:B------:R-:W-:-:S04]  /*3ab0*/  IADD3 R17, P0, R117, R124, RZ ;  /* 0x0000007c75117210 */ /* 0x000fc80007f1e0ff */
[----:B------:R-:W-:Y:S02]  /*3ac0*/  LEA R16, P1, R17, c[0x0][0x178], 0x2 ;  /* 0x00005e0011107a11 */ /* 0x000fe400078210ff */
[----:B------:R-:W-:Y:S02]  /*3ad0*/  LEA.HI.X.SX32 R20, R117, R120, 0x1, P0 ;  /* 0x0000007875147211 */ /* 0x000fe400000f0eff */
[C---:B------:R-:W-:Y:S02]  /*3ae0*/  IADD3 R21, P0, R116.reuse, R124, RZ ;  /* 0x0000007c74157210 */ /* 0x040fe40007f1e0ff */
[----:B------:R-:W-:Y:S02]  /*3af0*/  LEA.HI.X R17, R17, c[0x0][0x17c], R20, 0x2, P1 ;  /* 0x00005f0011117a11 */ /* 0x000fe400008f1414 */
[----:B------:R-:W-:Y:S02]  /*3b00*/  LEA R20, P1, R21, c[0x0][0x178], 0x2 ;  /* 0x00005e0015147a11 */ /* 0x000fe400078210ff */
[----:B------:R-:W-:-:S02]  /*3b10*/  LEA.HI.X.SX32 R22, R116, R120, 0x1, P0 ;  /* 0x0000007874167211 */ /* 0x000fc400000f0eff */
[----:B0-----:R-:W5:Y:S02]  /*3b20*/  LDG.E.128.CONSTANT R16, [R16.64] ;  /* 0x0000000a10107981 */ /* 0x001f64000c1e9d00 */
        /* <DEDUP_REMOVED lines=8> */
[----:B------:R-:W-:Y:S02]  /*3bb0*/  IADD3 R29, P0, R114, R124, RZ ;  /* 0x0000007c721d7210 */ /* 0x000fe40007f1e0ff */
[----:B------:R-:W-:Y:S02]  /*3bc0*/  LEA R32, P3, R30, c[0x0][0x178], 0x2 ;  /* 0x00005e001e207a11 */ /* 0x000fe400078610ff */
[-C--:B------:R-:W-:Y:S02]  /*3bd0*/  LEA.HI.X.SX32 R31, R113, R120.reuse, 0x1, P2 ;  /* 0x00000078711f7211 */ /* 0x080fe400010f0eff */
[----:B------:R-:W-:Y:S02]  /*3be0*/  LEA.HI.X.SX32 R34, R114, R120, 0x1, P0 ;  /* 0x0000007872227211 */ /* 0x000fe400000f0eff */
[----:B------:R-:W-:Y:S02]  /*3bf0*/  LEA.HI.X R33, R30, c[0x0][0x17c], R31, 0x2, P3 ;  /* 0x00005f001e217a11 */ /* 0x000fe400018f141f */
[----:B------:R-:W-:-:S04]  /*3c00*/  LEA R28, P1, R29, c[0x0][0x178], 0x2 ;  /* 0x00005e001d1c7a11 */ /* 0x000fc800078210ff */
[----:B------:R-:W-:Y:S02]  /*3c10*/  LEA.HI.X R29, R29, c[0x0][0x17c], R34, 0x2, P1 ;  /* 0x00005f001d1d7a11 */ /* 0x000fe400008f1422 */
[----:B------:R-:W5:Y:S04]  /*3c20*/  LDG.E.128.CONSTANT R32, [R32.64] ;  /* 0x0000000a20207981 */ /* 0x000f68000c1e9d00 */
[----:B------:R-:W5:Y:S01]  /*3c30*/  LDG.E.128.CONSTANT R28, [R28.64] ;  /* 0x0000000a1c1c7981 */ /* 0x000f62000c1e9d00 */
[----:B------:R-:W-:-:S04]  /*3c40*/  IADD3 R37, P0, R111, R124, RZ ;  /* 0x0000007c6f257210 */ /* 0x000fc80007f1e0ff */
[----:B------:R-:W-:Y:S02]  /*3c50*/  LEA R36, P1, R37, c[0x0][0x178], 0x2 ;  /* 0x00005e0025247a11 */ /* 0x000fe400078210ff */
[----:B------:R-:W-:Y:S02]  /*3c60*/  LEA.HI.X.SX32 R38, R111, R120, 0x1, P0 ;  /* 0x000000786f267211 */ /* 0x000fe400000f0eff */
[----:B------:R-:W-:Y:S02]  /*3c70*/  ISETP.NE.AND P0, PT, R40, -0x2, PT ;  /* 0xfffffffe2800780c */ /* 0x000fe40003f05270 */
[----:B------:R-:W-:Y:S02]  /*3c80*/  LEA.HI.X R37, R37, c[0x0][0x17c], R38, 0x2, P1 ;  /* 0x00005f0025257a11 */ /* 0x000fe400008f1426 */
[----:B------:R-:W-:-:S04]  /*3c90*/  IADD3 R40, P1, R110, R124, RZ ;  /* 0x0000007c6e287210 */ /* 0x000fc80007f3e0ff */
[----:B------:R-:W-:Y:S01]  /*3ca0*/  LEA.HI.X.SX32 R41, R110, R120, 0x1, P1 ;  /* 0x000000786e297211 */ /* 0x000fe200008f0eff */
[----:B------:R-:W5:Y:S01]  /*3cb0*/  LDG.E.128.CONSTANT R36, [R36.64] ;  /* 0x0000000a24247981 */ /* 0x000f62000c1e9d00 */
[----:B------:R-:W-:-:S04]  /*3cc0*/  LEA R44, P2, R40, c[0x0][0x178], 0x2 ;  /* 0x00005e00282c7a11 */ /* 0x000fc800078410ff */
[----:B------:R-:W-:Y:S02]  /*3cd0*/  LEA.HI.X R45, R40, c[0x0][0x17c], R41, 0x2, P2 ;  /* 0x00005f00282d7a11 */ /* 0x000fe400010f1429 */
[----:B------:R-:W0:Y:S01]  /*3ce0*/  LDS.128 R40, [R2] ;  /* 0x0000000002287984 */ /* 0x000e220000000c00 */
[----:B------:R-:W-:Y:S02]  /*3cf0*/  @!P0 IADD3 R49, R5, -0x3, RZ ;  /* 0xfffffffd05318810 */ /* 0x000fe40007ffe0ff */
[----:B------:R-:W-:Y:S01]  /*3d00*/  IADD3 R50, P2, R109, R124, RZ ;  /* 0x0000007c6d327210 */ /* 0x000fe20007f5e0ff */
[----:B------:R-:W5:Y:S01]  /*3d10*/  LDG.E.128.CONSTANT R44, [R44.64] ;  /* 0x0000000a2c2c7981 */ /* 0x000f62000c1e9d00 */
[----:B------:R-:W-:Y:S02]  /*3d20*/  @!P0 ISETP.GE.AND P1, PT, R49, R112, PT ;  /* 0x000000703100820c */ /* 0x000fe40003f26270 */
[----:B------:R-:W-:Y:S02]  /*3d30*/  @!P0 IADD3 R49, R5, -0x2, RZ ;  /* 0xfffffffe05318810 */ /* 0x000fe40007ffe0ff */
[----:B------:R-:W-:-:S02]  /*3d40*/  LEA R48, P3, R50, c[0x0][0x178], 0x2 ;  /* 0x00005e0032307a11 */ /* 0x000fc400078610ff */
[----:B------:R-:W-:Y:S02]  /*3d50*/  LEA.HI.X.SX32 R53, R109, R120, 0x1, P2 ;  /* 0x000000786d357211 */ /* 0x000fe400010f0eff */
[-C--:B------:R-:W-:Y:S02]  /*3d60*/  @!P0 ISETP.GE.AND P4, PT, R49, R112.reuse, PT ;  /* 0x000000703100820c */ /* 0x080fe40003f86270 */
[C---:B------:R-:W-:Y:S02]  /*3d70*/  @!P0 IADD3 R51, R5.reuse, -0x1, RZ ;  /* 0xffffffff05338810 */ /* 0x040fe40007ffe0ff */
[----:B------:R-:W-:Y:S02]  /*3d80*/  LEA.HI.X R49, R50, c[0x0][0x17c], R53, 0x2, P3 ;  /* 0x00005f0032317a11 */ /* 0x000fe400018f1435 */
[----:B------:R-:W-:Y:S02]  /*3d90*/  @!P0 IADD3 R55, R5, -0x3, RZ ;  /* 0xfffffffd05378810 */ /* 0x000fe40007ffe0ff */
[----:B------:R-:W-:-:S02]  /*3da0*/  @!P0 ISETP.GE.AND P3, PT, R51, R112, PT ;  /* 0x000000703300820c */ /* 0x000fc40003f66270 */
[----:B------:R-:W5:Y:S01]  /*3db0*/  LDG.E.128.CONSTANT R48, [R48.64] ;  /* 0x0000000a30307981 */ /* 0x000f62000c1e9d00 */
[C---:B------:R-:W-:Y:S02]  /*3dc0*/  IADD3 R53, P2, R100.reuse, R124, RZ ;  /* 0x0000007c64357210 */ /* 0x040fe40007f5e0ff */
[----:B------:R-:W-:Y:S02]  /*3dd0*/  @!P0 ISETP.GE.AND P5, PT, R55, R112, PT ;  /* 0x000000703700820c */ /* 0x000fe40003fa6270 */
[C---:B------:R-:W-:Y:S02]  /*3de0*/  @!P0 IADD3 R55, R5.reuse, -0x2, RZ ;  /* 0xfffffffe05378810 */ /* 0x040fe40007ffe0ff */
[----:B------:R-:W-:Y:S02]  /*3df0*/  @!P0 IADD3 R57, R5, -0x1, RZ ;  /* 0xffffffff05398810 */ /* 0x000fe40007ffe0ff */
[----:B------:R-:W-:Y:S02]  /*3e00*/  LEA R52, P6, R53, c[0x0][0x178], 0x2 ;  /* 0x00005e0035347a11 */ /* 0x000fe400078c10ff */
[----:B------:R-:W-:-:S02]  /*3e10*/  LEA.HI.X.SX32 R54, R100, R120, 0x1, P2 ;  /* 0x0000007864367211 */ /* 0x000fc400010f0eff */
[----:B------:R-:W-:Y:S02]  /*3e20*/  @!P0 ISETP.GE.AND P2, PT, R57, R112, PT ;  /* 0x000000703900820c */ /* 0x000fe40003f46270 */
[----:B------:R-:W-:Y:S02]  /*3e30*/  LEA.HI.X R53, R53, c[0x0][0x17c], R54, 0x2, P6 ;  /* 0x00005f0035357a11 */ /* 0x000fe400030f1436 */
[C---:B------:R-:W-:Y:S02]  /*3e40*/  @!P0 IADD3 R59, R5.reuse, -0x2, RZ ;  /* 0xfffffffe053b8810 */ /* 0x040fe40007ffe0ff */
[C---:B------:R-:W-:Y:S02]  /*3e50*/  @!P0 IADD3 R73, R5.reuse, -0x1, RZ ;  /* 0xffffffff05498810 */ /* 0x040fe40007ffe0ff */
[----:B------:R-:W-:Y:S02]  /*3e60*/  @!P0 IADD3 R75, R5, -0x1, RZ ;  /* 0xffffffff054b8810 */ /* 0x000fe40007ffe0ff */
[----:B--2---:R-:W-:-:S02]  /*3e70*/  @!P0 FSEL R60, R60, RZ, !P1 ;  /* 0x000000ff3c3c8208 */ /* 0x004fc40004800000 */
[----:B------:R-:W-:Y:S02]  /*3e80*/  @!P0 ISETP.GE.AND P1, PT, R55, R112, PT ;  /* 0x000000703700820c */ /* 0x000fe40003f26270 */
[----:B------:R-:W-:Y:S02]  /*3e90*/  @!P0 IADD3 R55, R5, -0x3, RZ ;  /* 0xfffffffd05378810 */ /* 0x000fe40007ffe0ff */
[----:B------:R-:W-:Y:S02]  /*3ea0*/  @!P0 FSEL R61, R61, RZ, !P4 ;  /* 0x000000ff3d3d8208 */ /* 0x000fe40006000000 */
[----:B------:R-:W-:Y:S02]  /*3eb0*/  IADD3 R57, P4, R101, R124, RZ ;  /* 0x0000007c65397210 */ /* 0x000fe40007f9e0ff */
[----:B------:R-:W-:Y:S01]  /*3ec0*/  @!P0 FSEL R62, R62, RZ, !P3 ;  /* 0x000000ff3e3e8208 */ /* 0x000fe20005800000 */
[----:B0-----:R-:W-:Y:S01]  /*3ed0*/  FMUL.FTZ R61, R41, R61 ;  /* 0x0000003d293d7220 */ /* 0x001fe20000410000 */
[----:B------:R-:W-:-:S02]  /*3ee0*/  @!P0 ISETP.GE.AND P3, PT, R55, R112, PT ;  /* 0x000000703700820c */ /* 0x000fc40003f66270 */
[----:B------:R-:W-:Y:S01]  /*3ef0*/  LEA R56, P6, R57, c[0x0][0x178], 0x2 ;  /* 0x00005e0039387a11 */ /* 0x000fe200078c10ff */
[----:B------:R-:W2:Y:S01]  /*3f00*/  LDG.E.128.CONSTANT R52, [R52.64] ;  /* 0x0000000a34347981 */ /* 0x000ea2000c1e9d00 */
[----:B------:R-:W-:Y:S01]  /*3f10*/  LEA.HI.X.SX32 R58, R101, R120, 0x1, P4 ;  /* 0x00000078653a7211 */ /* 0x000fe200020f0eff */
[----:B------:R-:W-:Y:S01]  /*3f20*/  FFMA.FTZ R61, R40, R60, R61 ;  /* 0x0000003c283d7223 */ /* 0x000fe2000001003d */
[----:B---3--:R-:W-:Y:S02]  /*3f30*/  @!P0 FSEL R65, R65, RZ, !P1 ;  /* 0x000000ff41418208 */ /* 0x008fe40004800000 */
[----:B------:R-:W-:Y:S02]  /*3f40*/  LEA.HI.X R57, R57, c[0x0][0x17c], R58, 0x2, P6 ;  /* 0x00005f0039397a11 */ /* 0x000fe400030f143a */
[----:B------:R-:W-:Y:S01]  /*3f50*/  @!P0 ISETP.GE.AND P6, PT, R5, R112, PT ;  /* 0x000000700500820c */ /* 0x000fe20003fc6270 */
[----:B------:R-:W-:Y:S01]  /*3f60*/  FMUL.FTZ R65, R41, R65 ;  /* 0x0000004129417220 */ /* 0x000fe20000410000 */
[----:B------:R-:W-:Y:S01]  /*3f70*/  @!P0 FSEL R64, R64, RZ, !P5 ;  /* 0x000000ff40408208 */ /* 0x000fe20006800000 */
[----:B------:R-:W-:Y:S01]  /*3f80*/  FFMA.FTZ R62, R42, R62, R61 ;  /* 0x0000003e2a3e7223 */ /* 0x000fe2000001003d */
[----:B------:R-:W-:-:S02]  /*3f90*/  @!P0 ISETP.GE.AND P4, PT, R59, R112, PT ;  /* 0x000000703b00820c */ /* 0x000fc40003f86270 */
[----:B------:R-:W-:Y:S02]  /*3fa0*/  @!P0 FSEL R63, R63, RZ, !P6 ;  /* 0x000000ff3f3f8208 */ /* 0x000fe40007000000 */
[----:B------:R-:W-:Y:S02]  /*3fb0*/  @!P0 IADD3 R59, R5, -0x3, RZ ;  /* 0xfffffffd053b8810 */ /* 0x000fe40007ffe0ff */
[----:B------:R-:W-:Y:S01]  /*3fc0*/  IADD3 R61, P6, R102, R124, RZ ;  /* 0x0000007c663d7210 */ /* 0x000fe20007fde0ff */
[----:B------:R-:W-:Y:S01]  /*3fd0*/  FFMA.FTZ R65, R40, R64, R65 ;  /* 0x0000004028417223 */ /* 0x000fe20000010041 */
[----:B------:R-:W-:Y:S02]  /*3fe0*/  @!P0 FSEL R66, R66, RZ, !P2 ;  /* 0x000000ff42428208 */ /* 0x000fe40005000000 */
[----:B------:R-:W-:Y:S02]  /*3ff0*/  LEA R60, P2, R61, c[0x0][0x178], 0x2 ;  /* 0x00005e003d3c7a11 */ /* 0x000fe400078410ff */
[----:B------:R-:W-:-:S02]  /*4000*/  LEA.HI.X.SX32 R64, R102, R120, 0x1, P6 ;  /* 0x0000007866407211 */ /* 0x000fc400030f0eff */
[----:B----4-:R-:W-:Y:S02]  /*4010*/  @!P0 FSEL R69, R69, RZ, !P4 ;  /* 0x000000ff45458208 */ /* 0x010fe40006000000 */
[----:B------:R-:W-:Y:S02]  /*4020*/  @!P0 ISETP.GE.AND P5, PT, R59, R112, PT ;  /* 0x000000703b00820c */ /* 0x000fe40003fa6270 */
[----:B------:R-:W3:Y:S01]  /*4030*/  LDG.E.128.CONSTANT R56, [R56.64] ;  /* 0x0000000a38387981 */ /* 0x000ee2000c1e9d00 */
[----:B------:R-:W-:Y:S01]  /*4040*/  LEA.HI.X R61, R61, c[0x0][0x17c], R64, 0x2, P2 ;  /* 0x00005f003d3d7a11 */ /* 0x000fe200010f1440 */
[----:B------:R-:W-:Y:S01]  /*4050*/  FFMA.FTZ R66, R42, R66, R65 ;  /* 0x000000422a427223 */ /* 0x000fe20000010041 */
[----:B------:R-:W-:Y:S01]  /*4060*/  @!P0 FSEL R68, R68, RZ, !P3 ;  /* 0x000000ff44448208 */ /* 0x000fe20005800000 */
[----:B------:R-:W-:Y:S01]  /*4070*/  FMUL.FTZ R69, R41, R69 ;  /* 0x0000004529457220 */ /* 0x000fe20000410000 */
[-C--:B------:R-:W-:Y:S02]  /*4080*/  @!P0 ISETP.GE.AND P2, PT, R5, R112.reuse, PT ;  /* 0x000000700500820c */ /* 0x080fe40003f46270 */
[----:B------:R-:W-:-:S02]  /*4090*/  @!P0 ISETP.GE.AND P1, PT, R73, R112, PT ;  /* 0x000000704900820c */ /* 0x000fc40003f26270 */
[----:B------:R-:W-:Y:S01]  /*40a0*/  IADD3 R65, P3, R103, R124, RZ ;  /* 0x0000007c67417210 */ /* 0x000fe20007f7e0ff */
[----:B------:R-:W-:Y:S01]  /*40b0*/  FFMA.FTZ R69, R40, R68, R69 ;  /* 0x0000004428457223 */ /* 0x000fe20000010045 */
[----:B------:R-:W-:Y:S02]  /*40c0*/  @!P0 FSEL R67, R67, RZ, !P2 ;  /* 0x000000ff43438208 */ /* 0x000fe40005000000 */
[----:B------:R-:W-:Y:S02]  /*40d0*/  @!P0 IADD3 R73, R5, -0x2, RZ ;  /* 0xfffffffe05498810 */ /* 0x000fe40007ffe0ff */
[----:B------:R-:W-:Y:S02]  /*40e0*/  LEA R64, P2, R65, c[0x0][0x178], 0x2 ;  /* 0x00005e0041407a11 */ /* 0x000fe400078410ff */
[----:B------:R-:W-:Y:S02]  /*40f0*/  LEA.HI.X.SX32 R68, R103, R120, 0x1, P3 ;  /* 0x0000007867447211 */ /* 0x000fe400018f0eff */
[----:B------:R-:W-:-:S02]  /*4100*/  @!P0 FSEL R70, R70, RZ, !P1 ;  /* 0x000000ff46468208 */ /* 0x000fc40004800000 */
[----:B------:R-:W-:Y:S01]  /*4110*/  @!P0 ISETP.GE.AND P6, PT, R73, R112, PT ;  /* 0x000000704900820c */ /* 0x000fe20003fc6270 */
[----:B------:R-:W-:Y:S01]  /*4120*/  FFMA.FTZ R73, R43, R63, R62 ;  /* 0x0000003f2b497223 */ /* 0x000fe2000001003e */
[----:B------:R-:W-:Y:S01]  /*4130*/  LEA.HI.X R65, R65, c[0x0][0x17c], R68, 0x2, P2 ;  /* 0x00005f0041417a11 */ /* 0x000fe200010f1444 */
[----:B------:R-:W-:Y:S01]  /*4140*/  FFMA.FTZ R70, R42, R70, R69 ;  /* 0x000000462a467223 */ /* 0x000fe20000010045 */
[----:B------:R-:W-:Y:S01]  /*4150*/  @!P0 ISETP.GE.AND P2, PT, R5, R112, PT ;  /* 0x000000700500820c */ /* 0x000fe20003f46270 */
[----:B------:R-:W4:Y:S01]  /*4160*/  LDG.E.128.CONSTANT R60, [R60.64] ;  /* 0x0000000a3c3c7981 */ /* 0x000f22000c1e9d00 */
[----:B------:R-:W-:Y:S01]  /*4170*/  IADD3 R69, P3, R104, R124, RZ ;  /* 0x0000007c68457210 */ /* 0x000fe20007f7e0ff */
[----:B------:R-:W-:Y:S01]  /*4180*/  FADD.FTZ R12, R73, R12 ;  /* 0x0000000c490c7221 */ /* 0x000fe20000010000 */
[----:B------:R-:W-:Y:S02]  /*4190*/  @!P0 FSEL R71, R71, RZ, !P2 ;  /* 0x000000ff47478208 */ /* 0x000fe40005000000 */
[----:B-----5:R-:W-:-:S02]  /*41a0*/  @!P0 FSEL R17, R17, RZ, !P6 ;  /* 0x000000ff11118208 */ /* 0x020fc40007000000 */
[----:B------:R-:W-:Y:S02]  /*41b0*/  @!P0 IADD3 R73, R5, -0x2, RZ ;  /* 0xfffffffe05498810 */ /* 0x000fe40007ffe0ff */
[----:B------:R-:W-:Y:S02]  /*41c0*/  LEA R68, P2, R69, c[0x0][0x178], 0x2 ;  /* 0x00005e0045447a11 */ /* 0x000fe400078410ff */
[----:B------:R-:W-:Y:S01]  /*41d0*/  LEA.HI.X.SX32 R74, R104, R120, 0x1, P3 ;  /* 0x00000078684a7211 */ /* 0x000fe200018f0eff */
[----:B------:R-:W-:Y:S01]  /*41e0*/  FFMA.FTZ R72, R43, R67, R66 ;  /* 0x000000432b487223 */ /* 0x000fe20000010042 */
[----:B------:R-:W-:Y:S01]  /*41f0*/  @!P0 ISETP.GE.AND P4, PT, R75, R112, PT ;  /* 0x000000704b00820c */ /* 0x000fe20003f86270 */
[----:B------:R-:W-:Y:S01]  /*4200*/  FMUL.FTZ R17, R41, R17 ;  /* 0x0000001129117220 */ /* 0x000fe20000410000 */
[----:B------:R-:W-:Y:S01]  /*4210*/  @!P0 FSEL R16, R16, RZ, !P5 ;  /* 0x000000ff10108208 */ /* 0x000fe20006800000 */
[----:B------:R-:W5:Y:S01]  /*4220*/  LDG.E.128.CONSTANT R64, [R64.64] ;  /* 0x0000000a40407981 */ /* 0x000f62000c1e9d00 */
[----:B------:R-:W-:-:S02]  /*4230*/  @!P0 IADD3 R75, R5, -0x3, RZ ;  /* 0xfffffffd054b8810 */ /* 0x000fc40007ffe0ff */
[----:B------:R-:W-:Y:S02]  /*4240*/  @!P0 ISETP.GE.AND P3, PT, R73, R112, PT ;  /* 0x000000704900820c */ /* 0x000fe40003f66270 */
[----:B------:R-:W-:Y:S02]  /*4250*/  LEA.HI.X R69, R69, c[0x0][0x17c], R74, 0x2, P2 ;  /* 0x00005f0045457a11 */ /* 0x000fe400010f144a */
[----:B------:R-:W-:Y:S01]  /*4260*/  IADD3 R73, P2, R105, R124, RZ ;  /* 0x0000007c69497210 */ /* 0x000fe20007f5e0ff */
[----:B------:R-:W-:Y:S01]  /*4270*/  FADD.FTZ R13, R72, R13 ;  /* 0x0000000d480d7221 */ /* 0x000fe20000010000 */
[----:B------:R-:W-:Y:S01]  /*4280*/  @!P0 ISETP.GE.AND P1, PT, R75, R112, PT ;  /* 0x000000704b00820c */ /* 0x000fe20003f26270 */
[----:B------:R-:W-:Y:S01]  /*4290*/  FFMA.FTZ R17, R40, R16, R17 ;  /* 0x0000001028117223 */ /* 0x000fe20000010011 */
[----:B------:R-:W-:Y:S02]  /*42a0*/  @!P0 FSEL R21, R21, RZ, !P3 ;  /* 0x000000ff15158208 */ /* 0x000fe40005800000 */
[----:B------:R-:W-:-:S02]  /*42b0*/  LEA R72, P5, R73, c[0x0][0x178], 0x2 ;  /* 0x00005e0049487a11 */ /* 0x000fc400078a10ff */
[----:B------:R-:W-:Y:S02]  /*42c0*/  LEA.HI.X.SX32 R16, R105, R120, 0x1, P2 ;  /* 0x0000007869107211 */ /* 0x000fe400010f0eff */
[----:B------:R-:W-:Y:S01]  /*42d0*/  @!P0 FSEL R18, R18, RZ, !P4 ;  /* 0x000000ff12128208 */ /* 0x000fe20006000000 */
[----:B------:R-:W-:Y:S01]  /*42e0*/  FMUL.FTZ R21, R41, R21 ;  /* 0x0000001529157220 */ /* 0x000fe20000410000 */
[----:B------:R-:W-:Y:S02]  /*42f0*/  @!P0 FSEL R20, R20, RZ, !P1 ;  /* 0x000000ff14148208 */ /* 0x000fe40004800000 */
[----:B------:R-:W-:Y:S02]  /*4300*/  LEA.HI.X R73, R73, c[0x0][0x17c], R16, 0x2, P5 ;  /* 0x00005f0049497a11 */ /* 0x000fe400028f1410 */
[----:B------:R-:W-:Y:S01]  /*4310*/  IADD3 R16, P1, R106, R124, RZ ;  /* 0x0000007c6a107210 */ /* 0x000fe20007f3e0ff */
[----:B------:R-:W-:Y:S02]  /*4320*/  FFMA.FTZ R18, R42, R18, R17 ;  /* 0x000000122a127223 */ /* 0x000fe40000010011 */
[----:B------:R-:W-:Y:S01]  /*4330*/  FFMA.FTZ R17, R40, R20, R21 ;  /* 0x0000001428117223 */ /* 0x000fe20000010015 */
[----:B------:R-:W-:Y:S01]  /*4340*/  LEA R76, P2, R16, c[0x0][0x178], 0x2 ;  /* 0x00005e00104c7a11 */ /* 0x000fe200078410ff */
[----:B------:R-:W-:Y:S01]  /*4350*/  FFMA.FTZ R71, R43, R71, R70 ;  /* 0x000000472b477223 */ /* 0x000fe20000010046 */
[----:B------:R-:W-:Y:S01]  /*4360*/  LEA.HI.X.SX32 R21, R106, R120, 0x1, P1 ;  /* 0x000000786a157211 */ /* 0x000fe200008f0eff */
[----:B------:R-:W5:Y:S03]  /*4370*/  LDG.E.128.CONSTANT R72, [R72.64] ;  /* 0x0000000a48487981 */ /* 0x000f66000c1e9d00 */
[----:B------:R-:W-:-:S02]  /*4380*/  LEA.HI.X R77, R16, c[0x0][0x17c], R21, 0x2, P2 ;  /* 0x00005f00104d7a11 */ /* 0x000fc400010f1415 */
[----:B------:R-:W-:Y:S01]  /*4390*/  IADD3 R16, P1, R107, R124, RZ ;  /* 0x0000007c6b107210 */ /* 0x000fe20007f3e0ff */
[----:B------:R-:W-:Y:S02]  /*43a0*/  FADD.FTZ R14, R71, R14 ;  /* 0x0000000e470e7221 */ /* 0x000fe40000010000 */
[----:B------:R-:W5:Y:S01]  /*43b0*/  LDG.E.128.CONSTANT R68, [R68.64] ;  /* 0x0000000a44447981 */ /* 0x000f62000c1e9d00 */
[C---:B------:R-:W-:Y:S02]  /*43c0*/  LEA R80, P2, R16.reuse, c[0x0][0x178], 0x2 ;  /* 0x00005e0010507a11 */ /* 0x040fe400078410ff */
[----:B------:R-:W-:Y:S01]  /*43d0*/  LEA.HI.X.SX32 R21, R107, R120, 0x1, P1 ;  /* 0x000000786b157211 */ /* 0x000fe200008f0eff */
[----:B------:R-:W5:Y:S03]  /*43e0*/  LDG.E.128.CONSTANT R76, [R76.64] ;  /* 0x0000000a4c4c7981 */ /* 0x000f66000c1e9d00 */
[----:B------:R-:W-:-:S02]  /*43f0*/  LEA.HI.X R81, R16, c[0x0][0x17c], R21, 0x2, P2 ;  /* 0x00005f0010517a11 */ /* 0x000fc400010f1415 */
[----:B------:R-:W-:-:S04]  /*4400*/  @!P0 IADD3 R21, R5, -0x1, RZ ;  /* 0xffffffff05158810 */ /* 0x000fc80007ffe0ff */
[-C--:B------:R-:W-:Y:S01]  /*4410*/  @!P0 ISETP.GE.AND P2, PT, R21, R112.reuse, PT ;  /* 0x000000701500820c */ /* 0x080fe20003f46270 */
[----:B------:R-:W5:Y:S03]  /*4420*/  LDG.E.128.CONSTANT R80, [R80.64] ;  /* 0x0000000a50507981 */ /* 0x000f66000c1e9d00 */
[----:B------:R-:W-:Y:S02]  /*4430*/  @!P0 FSEL R22, R22, RZ, !P2 ;  /* 0x000000ff16168208 */ /* 0x000fe40005000000 */
[----:B------:R-:W-:-:S03]  /*4440*/  @!P0 ISETP.GE.AND P1, PT, R5, R112, PT ;  /* 0x000000700500820c */ /* 0x000fc60003f26270 */
[----:B------:R-:W-:Y:S01]  /*4450*/  FFMA.FTZ R22, R42, R22, R17 ;  /* 0x000000162a167223 */ /* 0x000fe20000010011 */
[----:B------:R-:W-:Y:S02]  /*4460*/  @!P0 IADD3 R17, R5, -0x2, RZ ;  /* 0xfffffffe05118810 */ /* 0x000fe40007ffe0ff */
[----:B------:R-:W-:Y:S02]  /*4470*/  @!P0 FSEL R19, R19, RZ, !P1 ;  /* 0x000000ff13138208 */ /* 0x000fe40004800000 */
[----:B------:R-:W-:Y:S02]  /*4480*/  @!P0 ISETP.GE.AND P4, PT, R17, R112, PT ;  /* 0x000000701100820c */ /* 0x000fe40003f86270 */
[----:B------:R-:W-:Y:S02]  /*4490*/  @!P0 IADD3 R17, R5, -0x3, RZ ;  /* 0xfffffffd05118810 */ /* 0x000fe40007ffe0ff */
[----:B------:R-:W-:Y:S02]  /*44a0*/  IADD3 R124, P1, R108, R124, RZ ;  /* 0x0000007c6c7c7210 */ /* 0x000fe40007f3e0ff */
[----:B------:R-:W-:-:S02]  /*44b0*/  @!P0 ISETP.GE.AND P3, PT, R17, R112, PT ;  /* 0x000000701100820c */ /* 0x000fc40003f66270 */
[----:B------:R-:W-:Y:S02]  /*44c0*/  LEA.HI.X.SX32 R17, R108, R120, 0x1, P1 ;  /* 0x000000786c117211 */ /* 0x000fe400008f0eff */
[C---:B------:R-:W-:Y:S01]  /*44d0*/  LEA R16, P1, R124.reuse, c[0x0][0x178], 0x2 ;  /* 0x00005e007c107a11 */ /* 0x040fe200078210ff */
[----:B------:R-:W-:Y:S01]  /*44e0*/  FFMA.FTZ R20, R43, R19, R18 ;  /* 0x000000132b147223 */ /* 0x000fe20000010012 */
[----:B------:R-:W-:Y:S02]  /*44f0*/  @!P0 IADD3 R19, R5, -0x1, RZ ;  /* 0xffffffff05138810 */ /* 0x000fe40007ffe0ff */
[----:B------:R-:W-:Y:S02]  /*4500*/  LEA.HI.X R17, R124, c[0x0][0x17c], R17, 0x2, P1 ;  /* 0x00005f007c117a11 */ /* 0x000fe400008f1411 */
[----:B------:R-:W-:-:S04]  /*4510*/  @!P0 ISETP.GE.AND P1, PT, R19, R112, PT ;  /* 0x000000701300820c */ /* 0x000fc80003f26270 */
[----:B------:R-:W5:Y:S01]  /*4520*/  LDG.E.128.CONSTANT R16, [R16.64] ;  /* 0x0000000a10107981 */ /* 0x000f62000c1e9d00 */
[----:B------:R-:W-:Y:S02]  /*4530*/  @!P0 IADD3 R21, R5, -0x3, RZ ;  /* 0xfffffffd05158810 */ /* 0x000fe40007ffe0ff */
[----:B------:R-:W-:Y:S02]  /*4540*/  @!P0 FSEL R25, R25, RZ, !P4 ;  /* 0x000000ff19198208 */ /* 0x000fe40006000000 */
[----:B------:R-:W-:Y:S02]  /*4550*/  @!P0 FSEL R26, R26, RZ, !P1 ;  /* 0x000000ff1a1a8208 */ /* 0x000fe40004800000 */
[-C--:B------:R-:W-:Y:S02]  /*4560*/  @!P0 ISETP.GE.AND P2, PT, R5, R112.reuse, PT ;  /* 0x000000700500820c */ /* 0x080fe40003f46270 */
[----:B------:R-:W-:Y:S01]  /*4570*/  @!P0 ISETP.GE.AND P1, PT, R21, R112, PT ;  /* 0x000000701500820c */ /* 0x000fe20003f26270 */
[----:B------:R-:W-:Y:S01]  /*4580*/  FMUL.FTZ R25, R41, R25 ;  /* 0x0000001929197220 */ /* 0x000fe20000410000 */
[----:B------:R-:W-:-:S02]  /*4590*/  @!P0 FSEL R24, R24, RZ, !P3 ;  /* 0x000000ff18188208 */ /* 0x000fc40005800000 */
[----:B------:R-:W-:Y:S02]  /*45a0*/  @!P0 IADD3 R21, R5, -0x2, RZ ;  /* 0xfffffffe05158810 */ /* 0x000fe40007ffe0ff */
[----:B------:R-:W-:Y:S01]  /*45b0*/  @!P0 FSEL R23, R23, RZ, !P2 ;  /* 0x000000ff17178208 */ /* 0x000fe20005000000 */
[----:B------:R-:W-:Y:S01]  /*45c0*/  FFMA.FTZ R25, R40, R24, R25 ;  /* 0x0000001828197223 */ /* 0x000fe20000010019 */
[CC--:B------:R-:W-:Y:S02]  /*45d0*/  @!P0 ISETP.GE.AND P2, PT, R21.reuse, R112.reuse, PT ;  /* 0x000000701500820c */ /* 0x0c0fe40003f46270 */
[----:B------:R-:W-:Y:S02]  /*45e0*/  @!P0 ISETP.GE.AND P4, PT, R21, R112, PT ;  /* 0x000000701500820c */ /* 0x000fe40003f86270 */
[C---:B------:R-:W-:Y:S01]  /*45f0*/  @!P0 IADD3 R21, R5.reuse, -0x3, RZ ;  /* 0xfffffffd05158810 */ /* 0x040fe20007ffe0ff */
[----:B------:R-:W-:Y:S01]  /*4600*/  FFMA.FTZ R26, R42, R26, R25 ;  /* 0x0000001a2a1a7223 */ /* 0x000fe20000010019 */
[----:B------:R-:W-:-:S02]  /*4610*/  @!P0 IADD3 R25, R5, -0x1, RZ ;  /* 0xffffffff05198810 */ /* 0x000fc40007ffe0ff */
[-C--:B------:R-:W-:Y:S02]  /*4620*/  @!P0 ISETP.GE.AND P3, PT, R21, R112.reuse, PT ;  /* 0x000000701500820c */ /* 0x080fe40003f66270 */
[----:B------:R-:W-:Y:S02]  /*4630*/  @!P0 FSEL R33, R33, RZ, !P4 ;  /* 0x000000ff21218208 */ /* 0x000fe40006000000 */
[----:B------:R-:W-:Y:S02]  /*4640*/  @!P0 FSEL R32, R32, RZ, !P3 ;  /* 0x000000ff20208208 */ /* 0x000fe40005800000 */
[CC--:B------:R-:W-:Y:S02]  /*4650*/  @!P0 ISETP.GE.AND P3, PT, R25.reuse, R112.reuse, PT ;  /* 0x000000701900820c */ /* 0x0c0fe40003f66270 */
[----:B------:R-:W-:Y:S02]  /*4660*/  @!P0 ISETP.GE.AND P4, PT, R25, R112, PT ;  /* 0x000000701900820c */ /* 0x000fe40003f86270 */
[----:B------:R-:W-:-:S02]  /*4670*/  @!P0 IADD3 R25, R5, -0x2, RZ ;  /* 0xfffffffe05198810 */ /* 0x000fc40007ffe0ff */
[----:B------:R-:W-:Y:S02]  /*4680*/  @!P0 FSEL R29, R29, RZ, !P2 ;  /* 0x000000ff1d1d8208 */ /* 0x000fe40005000000 */
[-C--:B------:R-:W-:Y:S02]  /*4690*/  @!P0 ISETP.GE.AND P6, PT, R25, R112.reuse, PT ;  /* 0x000000701900820c */ /* 0x080fe40003fc6270 */
[C---:B------:R-:W-:Y:S02]  /*46a0*/  @!P0 ISETP.GE.AND P2, PT, R5.reuse, R112, PT ;  /* 0x000000700500820c */ /* 0x040fe40003f46270 */
[----:B------:R-:W-:Y:S02]  /*46b0*/  @!P0 IADD3 R25, R5, -0x3, RZ ;  /* 0xfffffffd05198810 */ /* 0x000fe40007ffe0ff */
[----:B------:R-:W-:Y:S02]  /*46c0*/  @!P0 FSEL R27, R27, RZ, !P2 ;  /* 0x000000ff1b1b8208 */ /* 0x000fe40005000000 */
[----:B------:R-:W-:-:S02]  /*46d0*/  @!P0 FSEL R30, R30, RZ, !P3 ;  /* 0x000000ff1e1e8208 */ /* 0x000fc40005800000 */
[-C--:B------:R-:W-:Y:S02]  /*46e0*/  @!P0 ISETP.GE.AND P2, PT, R25, R112.reuse, PT ;  /* 0x000000701900820c */ /* 0x080fe40003f46270 */
[CC--:B------:R-:W-:Y:S02]  /*46f0*/  @!P0 ISETP.GE.AND P3, PT, R5.reuse, R112.reuse, PT ;  /* 0x000000700500820c */ /* 0x0c0fe40003f66270 */
[----:B------:R-:W-:Y:S01]  /*4700*/  @!P0 IADD3 R25, R5, -0x2, RZ ;  /* 0xfffffffe05198810 */ /* 0x000fe20007ffe0ff */
[----:B------:R-:W-:Y:S01]  /*4710*/  FMUL.FTZ R21, R41, R29 ;  /* 0x0000001d29157220 */ /* 0x000fe20000410000 */
[----:B------:R-:W-:Y:S02]  /*4720*/  @!P0 FSEL R31, R31, RZ, !P3 ;  /* 0x000000ff1f1f8208 */ /* 0x000fe40005800000 */
[----:B------:R-:W-:Y:S02]  /*4730*/  @!P0 FSEL R34, R34, RZ, !P4 ;  /* 0x000000ff22228208 */ /* 0x000fe40006000000 */
[----:B------:R-:W-:-:S02]  /*4740*/  @!P0 ISETP.GE.AND P3, PT, R25, R112, PT ;  /* 0x000000701900820c */ /* 0x000fc40003f66270 */
[CC--:B------:R-:W-:Y:S02]  /*4750*/  @!P0 ISETP.GE.AND P4, PT, R5.reuse, R112.reuse, PT ;  /* 0x000000700500820c */ /* 0x0c0fe40003f86270 */
[C---:B------:R-:W-:Y:S02]  /*4760*/  @!P0 IADD3 R29, R5.reuse, -0x3, RZ ;  /* 0xfffffffd051d8810 */ /* 0x040fe40007ffe0ff */
[----:B------:R-:W-:Y:S02]  /*4770*/  @!P0 IADD3 R25, R5, -0x1, RZ ;  /* 0xffffffff05198810 */ /* 0x000fe40007ffe0ff */
[----:B------:R-:W-:Y:S02]  /*4780*/  @!P0 FSEL R35, R35, RZ, !P4 ;  /* 0x000000ff23238208 */ /* 0x000fe40006000000 */
[-C--:B------:R-:W-:Y:S02]  /*4790*/  @!P0 ISETP.GE.AND P5, PT, R29, R112.reuse, PT ;  /* 0x000000701d00820c */ /* 0x080fe40003fa6270 */
[----:B------:R-:W-:-:S02]  /*47a0*/  @!P0 ISETP.GE.AND P4, PT, R25, R112, PT ;  /* 0x000000701900820c */ /* 0x000fc40003f86270 */
[C---:B------:R-:W-:Y:S02]  /*47b0*/  @!P0 IADD3 R29, R5.reuse, -0x1, RZ ;  /* 0xffffffff051d8810 */ /* 0x040fe40007ffe0ff */
[----:B------:R-:W-:Y:S02]  /*47c0*/  @!P0 IADD3 R25, R5, -0x3, RZ ;  /* 0xfffffffd05198810 */ /* 0x000fe40007ffe0ff */
[----:B------:R-:W-:Y:S02]  /*47d0*/  @!P0 FSEL R28, R28, RZ, !P1 ;  /* 0x000000ff1c1c8208 */ /* 0x000fe40004800000 */
[----:B------:R-:W-:Y:S02]  /*47e0*/  @!P0 FSEL R36, R36, RZ, !P5 ;  /* 0x000000ff24248208 */ /* 0x000fe40006800000 */
        /* <DEDUP_REMOVED lines=44> */
[----:B---3--:R-:W-:Y:S02]  /*4ab0*/  @!P0 FSEL R56, R56, RZ, !P5 ;  /* 0x000000ff38388208 */ /* 0x008fe40006800000 */
        /* <DEDUP_REMOVED lines=10> */
[----:B----4-:R-:W-:-:S02]  /*4b60*/  @!P0 FSEL R60, R60, RZ, !P2 ;  /* 0x000000ff3c3c8208 */ /* 0x010fc40005000000 */
        /* <DEDUP_REMOVED lines=44> */
[-C--:B------:R-:W-:Y:S02]  /*4e30*/  @!P0 ISETP.GE.AND P2, PT, R25, R112.reuse, PT ;  /* 0x000000701900820c */ /* 0x080fe40003f46270 */
[----:B------:R-:W-:Y:S02]  /*4e40*/  @!P0 IADD3 R25, R5, -0x3, RZ ;  /* 0xfffffffd05198810 */ /* 0x000fe40007ffe0ff */
[----:B------:R-:W-:Y:S02]  /*4e50*/  @!P0 FSEL R77, R77, RZ, !P3 ;  /* 0x000000ff4d4d8208 */ /* 0x000fe40005800000 */
[----:B------:R-:W-:-:S02]  /*4e60*/  @!P0 ISETP.GE.AND P3, PT, R25, R112, PT ;  /* 0x000000701900820c */ /* 0x000fc40003f66270 */
[----:B------:R-:W-:Y:S01]  /*4e70*/  @!P0 IADD3 R25, R5, -0x1, RZ ;  /* 0xffffffff05198810 */ /* 0x000fe20007ffe0ff */
[----:B------:R-:W-:Y:S01]  /*4e80*/  FFMA.FTZ R23, R43, R23, R22 ;  /* 0x000000172b177223 */ /* 0x000fe20000010016 */
[----:B------:R-:W-:Y:S02]  /*4e90*/  @!P0 FSEL R81, R81, RZ, !P6 ;  /* 0x000000ff51518208 */ /* 0x000fe40007000000 */
[----:B------:R-:W-:Y:S02]  /*4ea0*/  @!P0 FSEL R17, R17, RZ, !P2 ;  /* 0x000000ff11118208 */ /* 0x000fe40005000000 */
[----:B------:R-:W-:Y:S02]  /*4eb0*/  @!P0 FSEL R16, R16, RZ, !P3 ;  /* 0x000000ff10108208 */ /* 0x000fe40005800000 */
[----:B------:R-:W-:Y:S02]  /*4ec0*/  @!P0 FSEL R82, R82, RZ, !P1 ;  /* 0x000000ff52528208 */ /* 0x000fe40004800000 */
[----:B------:R-:W-:-:S02]  /*4ed0*/  @!P0 ISETP.GE.AND P6, PT, R25, R112, PT ;  /* 0x000000701900820c */ /* 0x000fc40003fc6270 */
[CC--:B------:R-:W-:Y:S02]  /*4ee0*/  @!P0 ISETP.GE.AND P2, PT, R5.reuse, R112.reuse, PT ;  /* 0x000000700500820c */ /* 0x0c0fe40003f46270 */
[CC--:B------:R-:W-:Y:S02]  /*4ef0*/  @!P0 ISETP.GE.AND P1, PT, R5.reuse, R112.reuse, PT ;  /* 0x000000700500820c */ /* 0x0c0fe40003f26270 */
[----:B------:R-:W-:Y:S02]  /*4f00*/  @!P0 ISETP.GE.AND P3, PT, R5, R112, PT ;  /* 0x000000700500820c */ /* 0x000fe40003f66270 */
[----:B------:R-:W-:Y:S01]  /*4f10*/  IADD3 R10, R10, 0x4, RZ ;  /* 0x000000040a0a7810 */ /* 0x000fe20007ffe0ff */
[----:B------:R-:W-:Y:S01]  /*4f20*/  FADD.FTZ R84, R23, R84 ;  /* 0x0000005417547221 */ /* 0x000fe20000010000 */
        /* <DEDUP_REMOVED lines=11> */
[C---:B------:R-:W-:Y:S01]  /*4fe0*/  FMUL.FTZ R57, R41.reuse, R57 ;  /* 0x0000003929397220 */ /* 0x040fe20000410000 */
[----:B------:R-:W-:Y:S01]  /*4ff0*/  ISETP.GE.AND P0, PT, R10, R3, PT ;  /* 0x000000030a00720c */ /* 0x000fe20003f06270 */
[----:B------:R-:W-:-:S02]  /*5000*/  FMUL.FTZ R61, R41, R61 ;  /* 0x0000003d293d7220 */ /* 0x000fc40000410000 */
[C---:B------:R-:W-:Y:S02]  /*5010*/  FMUL.FTZ R65, R41.reuse, R65 ;  /* 0x0000004129417220 */ /* 0x040fe40000410000 */
[C---:B------:R-:W-:Y:S02]  /*5020*/  FMUL.FTZ R69, R41.reuse, R69 ;  /* 0x0000004529457220 */ /* 0x040fe40000410000 */
[C---:B------:R-:W-:Y:S02]  /*5030*/  FMUL.FTZ R73, R41.reuse, R73 ;  /* 0x0000004929497220 */ /* 0x040fe40000410000 */
[C---:B------:R-:W-:Y:S02]  /*5040*/  FMUL.FTZ R77, R41.reuse, R77 ;  /* 0x0000004d294d7220 */ /* 0x040fe40000410000 */
[C---:B------:R-:W-:Y:S02]  /*5050*/  FMUL.FTZ R81, R41.reuse, R81 ;  /* 0x0000005129517220 */ /* 0x040fe40000410000 */
        /* <DEDUP_REMOVED lines=44> */
[----:B------:R-:W-:Y:S01]  /*5320*/  FFMA.FTZ R18, R43, R19, R18 ;  /* 0x000000132b127223 */ /* 0x000fe20000010012 */
[----:B------:R-:W-:Y:S01]  /*5330*/  IADD3 R2, R2, 0x200, RZ ;  /* 0x0000020002027810 */ /* 0x000fe20007ffe0ff */
[----:B------:R-:W-:Y:S01]  /*5340*/  FADD.FTZ R15, R20, R15 ;  /* 0x0000000f140f7221 */ /* 0x000fe20000010000 */
[----:B------:R-:W-:Y:S01]  /*5350*/  IADD3 R5, R5, 0x80, RZ ;  /* 0x0000008005057810 */ /* 0x000fe20007ffe0ff */
        /* <DEDUP_REMOVED lines=18> */
.L_x_20502:
[----:B------:R-:W-:Y:S05]  /*5480*/  BSYNC B0 ;  /* 0x0000000000007941 */ /* 0x000fea0003800000 */
.L_x_20500:
[----:B------:R-:W0:Y:S01]  /*5490*/  SHFL.BFLY PT, R2, R13, 0x4, 0x1f ;  /* 0x0c801f000d027f89 */ /* 0x000e2200000e0000 */
[C---:B------:R-:W-:Y:S01]  /*54a0*/  LOP3.LUT R31, R0.reuse, 0xffffffc0, RZ, 0xc0, !PT ;  /* 0xffffffc0001f7812 */ /* 0x040fe200078ec0ff */
[----:B------:R-:W-:Y:S01]  /*54b0*/  BSSY B0, `(.L_x_20504) ;  /* 0x000009b000007945 */ /* 0x000fe20003800000 */
[----:B------:R-:W-:Y:S01]  /*54c0*/  SHF.R.S32.HI R29, RZ, 0x1f, R6 ;  /* 0x0000001fff1d7819 */ /* 0x000fe20000011406 */
[----:B------:R-:W1:Y:S01]  /*54d0*/  SHFL.BFLY PT, R3, R12, 0x4, 0x1f ;  /* 0x0c801f000c037f89 */ /* 0x000e6200000e0000 */
[----:B------:R-:W-:-:S02]  /*54e0*/  IADD3 R33, R0, 0x1f, RZ ;  /* 0x0000001f00217810 */ /* 0x000fc40007ffe0ff */
[----:B------:R-:W-:Y:S01]  /*54f0*/  LEA.HI R46, R29, R6, RZ, 0x3 ;  /* 0x000000061d2e7211 */ /* 0x000fe200078f18ff */
[----:B------:R-:W2:Y:S01]  /*5500*/  SHFL.BFLY PT, R5, R14, 0x4, 0x1f ;  /* 0x0c801f000e057f89 */ /* 0x000ea200000e0000 */
[----:B------:R-:W-:Y:S02]  /*5510*/  ISETP.GT.U32.AND P3, PT, R33, 0x3e, PT ;  /* 0x0000003e2100780c */ /* 0x000fe40003f64070 */
[----:B------:R-:W-:Y:S01]  /*5520*/  SHF.R.S32.HI R46, RZ, 0x3, R46 ;  /* 0x00000003ff2e7819 */ /* 0x000fe2000001142e */
[----:B------:R-:W3:Y:S04]  /*5530*/  SHFL.BFLY PT, R4, R15, 0x4, 0x1f ;  /* 0x0c801f000f047f89 */ /* 0x000ee800000e0000 */
[----:B------:R-:W4:Y:S01]  /*5540*/  SHFL.BFLY PT, R9, R84, 0x4, 0x1f ;  /* 0x0c801f0054097f89 */ /* 0x000f2200000e0000 */
[----:B------:R-:W-:-:S03]  /*5550*/  IMAD R7, R7, 0x50, R46 ;  /* 0x0000005007077824 */ /* 0x000fc600078e022e */
[----:B------:R-:W4:Y:S04]  /*5560*/  SHFL.BFLY PT, R8, R85, 0x4, 0x1f ;  /* 0x0c801f0055087f89 */ /* 0x000f2800000e0000 */
[----:B------:R-:W4:Y:S01]  /*5570*/  SHFL.BFLY PT, R11, R86, 0x4, 0x1f ;  /* 0x0c801f00560b7f89 */ /* 0x000f2200000e0000 */
[----:B0-----:R-:W-:Y:S01]  /*5580*/  FADD.FTZ R13, R2, R13 ;  /* 0x0000000d020d7221 */ /* 0x001fe20000010000 */
[----:B------:R-:W-:Y:S02]  /*5590*/  LOP3.LUT R2, R6, 0x7, RZ, 0xc0, !PT ;  /* 0x0000000706027812 */ /* 0x000fe400078ec0ff */
[----:B------:R-:W0:Y:S01]  /*55a0*/  SHFL.BFLY PT, R10, R87, 0x4, 0x1f ;  /* 0x0c801f00570a7f89 */ /* 0x000e2200000e0000 */
[----:B-1----:R-:W-:Y:S01]  /*55b0*/  FADD.FTZ R3, R3, R12 ;  /* 0x0000000c03037221 */ /* 0x002fe20000010000 */
[----:B------:R-:W-:-:S02]  /*55c0*/  ISETP.NE.AND P2, PT, R2, RZ, PT ;  /* 0x000000ff0200720c */ /* 0x000fc40003f45270 */
[----:B------:R-:W1:Y:S01]  /*55d0*/  SHFL.BFLY PT, R17, R88, 0x4, 0x1f ;  /* 0x0c801f0058117f89 */ /* 0x000e6200000e0000 */
[----:B--2---:R-:W-:Y:S01]  /*55e0*/  FADD.FTZ R5, R5, R14 ;  /* 0x0000000e05057221 */ /* 0x004fe20000010000 */
[----:B------:R-:W-:Y:S02]  /*55f0*/  ISETP.NE.OR P5, PT, R31, 0x40, P2 ;  /* 0x000000401f00780c */ /* 0x000fe400017a5670 */
[----:B------:R-:W2:Y:S01]  /*5600*/  SHFL.BFLY PT, R16, R89, 0x4, 0x1f ;  /* 0x0c801f0059107f89 */ /* 0x000ea200000e0000 */
[----:B---3--:R-:W-:Y:S01]  /*5610*/  FADD.FTZ R15, R4, R15 ;  /* 0x0000000f040f7221 */ /* 0x008fe20000010000 */
[C---:B------:R-:W-:Y:S02]  /*5620*/  LOP3.LUT R6, R0.reuse, 0xffffffe0, RZ, 0xc0, !PT ;  /* 0xffffffe000067812 */ /* 0x040fe400078ec0ff */
[----:B------:R-:W3:Y:S01]  /*5630*/  SHFL.BFLY PT, R19, R90, 0x4, 0x1f ;  /* 0x0c801f005a137f89 */ /* 0x000ee200000e0000 */
[----:B----4-:R-:W-:Y:S01]  /*5640*/  FADD.FTZ R9, R9, R84 ;  /* 0x0000005409097221 */ /* 0x010fe20000010000 */
[----:B------:R-:W-:-:S02]  /*5650*/  ISETP.GT.OR P0, PT, R0, 0x3f, P2 ;  /* 0x0000003f0000780c */ /* 0x000fc40001704670 */
[----:B------:R-:W4:Y:S01]  /*5660*/  SHFL.BFLY PT, R18, R91, 0x4, 0x1f ;  /* 0x0c801f005b127f89 */ /* 0x000f2200000e0000 */
[----:B------:R-:W-:Y:S01]  /*5670*/  FADD.FTZ R85, R8, R85 ;  /* 0x0000005508557221 */ /* 0x000fe20000010000 */
[----:B------:R-:W-:Y:S02]  /*5680*/  ISETP.GT.OR P1, PT, R0, 0x1f, P2 ;  /* 0x0000001f0000780c */ /* 0x000fe40001724670 */
[----:B------:R-:W4:Y:S01]  /*5690*/  SHFL.BFLY PT, R21, R92, 0x4, 0x1f ;  /* 0x0c801f005c157f89 */ /* 0x000f2200000e0000 */
[----:B------:R-:W-:Y:S01]  /*56a0*/  FADD.FTZ R11, R11, R86 ;  /* 0x000000560b0b7221 */ /* 0x000fe20000010000 */
[----:B------:R-:W-:Y:S02]  /*56b0*/  ISETP.NE.OR P4, PT, R6, 0x20, P2 ;  /* 0x000000200600780c */ /* 0x000fe40001785670 */
        /* <DEDUP_REMOVED lines=13> */
[----:B------:R-:W-:Y:S02]  /*5790*/  FADD.FTZ R93, R20, R93 ;  /* 0x0000005d145d7221 */ /* 0x000fe40000010000 */
[----:B0-----:R-:W-:Y:S01]  /*57a0*/  FADD.FTZ R23, R23, R94 ;  /* 0x0000005e17177221 */ /* 0x001fe20000010000 */
        /* <DEDUP_REMOVED lines=79> */
[----:B------:R-:W-:Y:S01]  /*5ca0*/  BAR.SYNC.DEFER_BLOCKING 0x0 ;  /* 0x0000000000007b1d */ /* 0x000fe20000010000 */
[----:B0-----:R-:W-:Y:S02]  /*5cb0*/  FADD.FTZ R16, R32, R33 ;  /* 0x0000002120107221 */ /* 0x001fe40000010000 */
[----:B-1----:R-:W-:Y:S02]  /*5cc0*/  FADD.FTZ R17, R34, R35 ;  /* 0x0000002322117221 */ /* 0x002fe40000010000 */
[----:B--2---:R-:W-:Y:S02]  /*5cd0*/  FADD.FTZ R18, R36, R37 ;  /* 0x0000002524127221 */ /* 0x004fe40000010000 */
        /* <DEDUP_REMOVED lines=24> */
.L_x_20505:
[----:B------:R-:W-:Y:S05]  /*5e60*/  BSYNC B0 ;  /* 0x0000000000007941 */ /* 0x000fea0003800000 */
.L_x_20504:
        /* <DEDUP_REMOVED lines=34> */
[----:B0-----:R-:W-:Y:S02]  /*6090*/  FADD.FTZ R13, R13, R30 ;  /* 0x0000001e0d0d7221 */ /* 0x001fe40000010000 */
[----:B-1----:R-:W-:Y:S02]  /*60a0*/  FADD.FTZ R14, R14, R37 ;  /* 0x000000250e0e7221 */ /* 0x002fe40000010000 */
[----:B--2---:R-:W-:Y:S02]  /*60b0*/  FADD.FTZ R15, R15, R32 ;  /* 0x000000200f0f7221 */ /* 0x004fe40000010000 */
[----:B---3--:R-:W-:-:S02]  /*60c0*/  FADD.FTZ R16, R16, R39 ;  /* 0x0000002710107221 */ /* 0x008fc40000010000 */
[----:B----4-:R-:W-:Y:S02]  /*60d0*/  FADD.FTZ R17, R17, R34 ;  /* 0x0000002211117221 */ /* 0x010fe40000010000 */
[----:B------:R-:W-:Y:S02]  /*60e0*/  FADD.FTZ R18, R18, R41 ;  /* 0x0000002912127221 */ /* 0x000fe40000010000 */
[----:B------:R-:W-:Y:S02]  /*60f0*/  FADD.FTZ R19, R19, R36 ;  /* 0x0000002413137221 */ /* 0x000fe40000010000 */
[----:B------:R-:W-:Y:S02]  /*6100*/  FADD.FTZ R20, R20, R43 ;  /* 0x0000002b14147221 */ /* 0x000fe40000010000 */
[----:B------:R-:W-:Y:S02]  /*6110*/  FADD.FTZ R21, R21, R38 ;  /* 0x0000002615157221 */ /* 0x000fe40000010000 */
.L_x_20507:
[----:B------:R-:W-:Y:S05]  /*6120*/  BSYNC B0 ;  /* 0x0000000000007941 */ /* 0x000fea0003800000 */
.L_x_20506:
        /* <DEDUP_REMOVED lines=23> */
.L_x_20509:
[----:B------:R-:W-:Y:S05]  /*62a0*/  BSYNC B0 ;  /* 0x0000000000007941 */ /* 0x000fea0003800000 */
.L_x_20508:
[----:B------:R-:W-:Y:S06]  /*62b0*/  BAR.SYNC.DEFER_BLOCKING 0x0 ;  /* 0x0000000000007b1d */ /* 0x000fec0000010000 */
[----:B------:R-:W-:Y:S01]  /*62c0*/  BSSY B0, `(.L_x_20510) ;  /* 0x000002a000007945 */ /* 0x000fe20003800000 */
[----:B------:R-:W-:Y:S05]  /*62d0*/  @P1 BRA `(.L_x_20511) ;  /* 0x0000028000001947 */ /* 0x000fea0003800000 */
[----:B------:R-:W2:Y:S04]  /*62e0*/  @!P2 LDS R38, [R7.X4+0x290] ;  /* 0x000290000726a984 */ /* 0x000ea80000004800 */
        /* <DEDUP_REMOVED lines=10> */
[----:B012---:R-:W-:-:S02]  /*6390*/  @!P2 FADD.FTZ R21, R21, R38 ;  /* 0x000000261515a221 */ /* 0x007fc40000010000 */
        /* <DEDUP_REMOVED lines=12> */
[----:B------:R-:W4:Y:S01]  /*6460*/  @!P2 LDS R41, [R7.X4+0x260] ;  /* 0x000260000729a984 */ /* 0x000f220000004800 */
[----:B------:R-:W-:-:S03]  /*6470*/  FADD.FTZ R8, R8, R31 ;  /* 0x0000001f08087221 */ /* 0x000fc60000010000 */
[----:B------:R-:W4:Y:S01]  /*6480*/  @!P2 LDS R36, [R7.X4+0x270] ;  /* 0x000270000724a984 */ /* 0x000f220000004800 */
[----:B------:R-:W-:-:S03]  /*6490*/  FADD.FTZ R9, R9, R26 ;  /* 0x0000001a09097221 */ /* 0x000fc60000010000 */
[----:B------:R-:W4:Y:S01]  /*64a0*/  @!P2 LDS R43, [R7.X4+0x280] ;  /* 0x00028000072ba984 */ /* 0x000f220000004800 */
        /* <DEDUP_REMOVED lines=8> */
[----:B------:R-:W-:Y:S02]  /*6530*/  @!P2 FADD.FTZ R18, R18, R41 ;  /* 0x000000291212a221 */ /* 0x000fe40000010000 */
[----:B------:R-:W-:Y:S02]  /*6540*/  @!P2 FADD.FTZ R19, R19, R36 ;  /* 0x000000241313a221 */ /* 0x000fe40000010000 */
[----:B------:R-:W-:Y:S02]  /*6550*/  @!P2 FADD.FTZ R20, R20, R43 ;  /* 0x0000002b1414a221 */ /* 0x000fe40000010000 */
.L_x_20511:
[----:B------:R-:W-:Y:S05]  /*6560*/  BSYNC B0 ;  /* 0x0000000000007941 */ /* 0x000fea0003800000 */
.L_x_20510:
        /* <DEDUP_REMOVED lines=19> */
[C---:B------:R-:W-:Y:S02]  /*66a0*/  IADD3 R24, R46.reuse, 0xc, RZ ;  /* 0x0000000c2e187810 */ /* 0x040fe40007ffe0ff */
[C---:B------:R-:W-:Y:S02]  /*66b0*/  IADD3 R31, P0, R46.reuse, UR4, RZ ;  /* 0x000000042e1f7c10 */ /* 0x040fe4000ff1e0ff */
[----:B01----:R-:W-:Y:S02]  /*66c0*/  IADD3 R7, R46, 0x4, RZ ;  /* 0x000000042e077810 */ /* 0x003fe40007ffe0ff */
[----:B------:R-:W-:Y:S02]  /*66d0*/  IADD3 R27, P2, R23, UR4, RZ ;  /* 0x00000004171b7c10 */ /* 0x000fe4000ff5e0ff */
[----:B------:R-:W-:-:S02]  /*66e0*/  IADD3 R25, P3, R24, UR4, RZ ;  /* 0x0000000418197c10 */ /* 0x000fc4000ff7e0ff */
[----:B------:R-:W-:Y:S02]  /*66f0*/  LEA.HI.X.SX32 R36, R46, UR7, 0x1, P0 ;  /* 0x000000072e247c11 */ /* 0x000fe400080f0eff */
[----:B------:R-:W-:Y:S02]  /*6700*/  IADD3 R29, P1, R7, UR4, RZ ;  /* 0x00000004071d7c10 */ /* 0x000fe4000ff3e0ff */
[----:B------:R-:W-:Y:S02]  /*6710*/  LEA.HI.X.SX32 R32, R23, UR7, 0x1, P2 ;  /* 0x0000000717207c11 */ /* 0x000fe400090f0eff */
[----:B------:R-:W-:Y:S02]  /*6720*/  LEA.HI.X.SX32 R30, R24, UR7, 0x1, P3 ;  /* 0x00000007181e7c11 */ /* 0x000fe400098f0eff */
[----:B------:R-:W-:Y:S02]  /*6730*/  LEA R22, P0, R31, c[0x0][0x160], 0x2 ;  /* 0x000058001f167a11 */ /* 0x000fe400078010ff */
[----:B------:R-:W-:-:S02]  /*6740*/  LEA R26, P2, R27, c[0x0][0x160], 0x2 ;  /* 0x000058001b1a7a11 */ /* 0x000fc400078410ff */
[----:B------:R-:W-:Y:S02]  /*6750*/  LEA R24, P3, R25, c[0x0][0x160], 0x2 ;  /* 0x0000580019187a11 */ /* 0x000fe400078610ff */
[----:B------:R-:W-:Y:S02]  /*6760*/  LEA.HI.X.SX32 R34, R7, UR7, 0x1, P1 ;  /* 0x0000000707227c11 */ /* 0x000fe400088f0eff */
[----:B------:R-:W-:Y:S02]  /*6770*/  LEA R28, P1, R29, c[0x0][0x160], 0x2 ;  /* 0x000058001d1c7a11 */ /* 0x000fe400078210ff */
[----:B------:R-:W-:Y:S02]  /*6780*/  LEA.HI.X R23, R31, c[0x0][0x164], R36, 0x2, P0 ;  /* 0x000059001f177a11 */ /* 0x000fe400000f1424 */
[----:B------:R-:W-:Y:S02]  /*6790*/  LEA.HI.X R27, R27, c[0x0][0x164], R32, 0x2, P2 ;  /* 0x000059001b1b7a11 */ /* 0x000fe400010f1420 */
[----:B------:R-:W-:Y:S01]  /*67a0*/  LEA.HI.X R25, R25, c[0x0][0x164], R30, 0x2, P3 ;  /* 0x0000590019197a11 */ /* 0x000fe200018f141e */
[----:B------:R-:W-:Y:S01]  /*67b0*/  STG.E [R22.64], R0 ;  /* 0x0000000016007986 */ /* 0x000fe2000c10190a */
[----:B------:R-:W-:-:S02]  /*67c0*/  IADD3 R7, R46, 0x10, RZ ;  /* 0x000000102e077810 */ /* 0x000fc40007ffe0ff */
[C---:B------:R-:W-:Y:S02]  /*67d0*/  IADD3 R30, R46.reuse, 0x14, RZ ;  /* 0x000000142e1e7810 */ /* 0x040fe40007ffe0ff */
[C---:B------:R-:W-:Y:S02]  /*67e0*/  IADD3 R31, R46.reuse, 0x18, RZ ;  /* 0x000000182e1f7810 */ /* 0x040fe40007ffe0ff */
[----:B------:R-:W-:Y:S02]  /*67f0*/  IADD3 R32, R46, 0x1c, RZ ;  /* 0x0000001c2e207810 */ /* 0x000fe40007ffe0ff */
[----:B------:R-:W-:Y:S02]  /*6800*/  LEA.HI.X R29, R29, c[0x0][0x164], R34, 0x2, P1 ;  /* 0x000059001d1d7a11 */ /* 0x000fe400008f1422 */
[----:B------:R-:W-:Y:S02]  /*6810*/  IADD3 R37, P0, R7, UR4, RZ ;  /* 0x0000000407257c10 */ /* 0x000fe4000ff1e0ff */
[----:B------:R-:W-:Y:S01]  /*6820*/  IADD3 R35, P1, R30, UR4, RZ ;  /* 0x000000041e237c10 */ /* 0x000fe2000ff3e0ff */
[----:B------:R-:W-:Y:S01]  /*6830*/  STG.E [R28.64], R2 ;  /* 0x000000021c007986 */ /* 0x000fe2000c10190a */
[----:B------:R-:W-:-:S02]  /*6840*/  IADD3 R33, P2, R31, UR4, RZ ;  /* 0x000000041f217c10 */ /* 0x000fc4000ff5e0ff */
[----:B------:R-:W-:Y:S01]  /*6850*/  IADD3 R38, P3, R32, UR4, RZ ;  /* 0x0000000420267c10 */ /* 0x000fe2000ff7e0ff */
[----:B------:R-:W-:Y:S01]  /*6860*/  STG.E [R26.64], R3 ;  /* 0x000000031a007986 */ /* 0x000fe2000c10190a */
[----:B------:R-:W-:Y:S02]  /*6870*/  LEA.HI.X.SX32 R44, R7, UR7, 0x1, P0 ;  /* 0x00000007072c7c11 */ /* 0x000fe400080f0eff */
[----:B------:R-:W-:Y:S01]  /*6880*/  LEA.HI.X.SX32 R42, R30, UR7, 0x1, P1 ;  /* 0x000000071e2a7c11 */ /* 0x000fe200088f0eff */
[----:B------:R-:W-:Y:S01]  /*6890*/  STG.E [R24.64], R4 ;  /* 0x0000000418007986 */ /* 0x000fe2000c10190a */
[----:B------:R-:W-:Y:S02]  /*68a0*/  LEA.HI.X.SX32 R40, R31, UR7, 0x1, P2 ;  /* 0x000000071f287c11 */ /* 0x000fe400090f0eff */
[----:B------:R-:W-:Y:S02]  /*68b0*/  LEA.HI.X.SX32 R7, R32, UR7, 0x1, P3 ;  /* 0x0000000720077c11 */ /* 0x000fe400098f0eff */
[----:B------:R-:W-:-:S02]  /*68c0*/  LEA R32, P2, R33, c[0x0][0x160], 0x2 ;  /* 0x0000580021207a11 */ /* 0x000fc400078410ff */
[C---:B------:R-:W-:Y:S02]  /*68d0*/  LEA R30, P3, R38.reuse, c[0x0][0x160], 0x2 ;  /* 0x00005800261e7a11 */ /* 0x040fe400078610ff */
[----:B------:R-:W-:Y:S02]  /*68e0*/  LEA R34, P1, R35, c[0x0][0x160], 0x2 ;  /* 0x0000580023227a11 */ /* 0x000fe400078210ff */
[----:B------:R-:W-:Y:S02]  /*68f0*/  LEA.HI.X R33, R33, c[0x0][0x164], R40, 0x2, P2 ;  /* 0x0000590021217a11 */ /* 0x000fe400010f1428 */
[----:B------:R-:W-:Y:S02]  /*6900*/  LEA.HI.X R31, R38, c[0x0][0x164], R7, 0x2, P3 ;  /* 0x00005900261f7a11 */ /* 0x000fe400018f1407 */
[C---:B------:R-:W-:Y:S02]  /*6910*/  IADD3 R38, R46.reuse, 0x24, RZ ;  /* 0x000000242e267810 */ /* 0x040fe40007ffe0ff */
[----:B------:R-:W-:-:S02]  /*6920*/  IADD3 R40, R46, 0x2c, RZ ;  /* 0x0000002c2e287810 */ /* 0x000fc40007ffe0ff */
[----:B------:R-:W-:Y:S02]  /*6930*/  LEA.HI.X R35, R35, c[0x0][0x164], R42, 0x2, P1 ;  /* 0x0000590023237a11 */ /* 0x000fe400008f142a */
[----:B------:R-:W-:Y:S02]  /*6940*/  LEA R36, P0, R37, c[0x0][0x160], 0x2 ;  /* 0x0000580025247a11 */ /* 0x000fe400078010ff */
[----:B------:R-:W-:Y:S02]  /*6950*/  IADD3 R39, R46, 0x28, RZ ;  /* 0x000000282e277810 */ /* 0x000fe40007ffe0ff */
[----:B------:R-:W-:Y:S02]  /*6960*/  IADD3 R43, P1, R38, UR4, RZ ;  /* 0x00000004262b7c10 */ /* 0x000fe4000ff3e0ff */
[----:B------:R-:W-:Y:S02]  /*6970*/  IADD3 R47, P3, R40, UR4, RZ ;  /* 0x00000004282f7c10 */ /* 0x000fe4000ff7e0ff */
[----:B------:R-:W-:-:S02]  /*6980*/  IADD3 R7, R46, 0x20, RZ ;  /* 0x000000202e077810 */ /* 0x000fc40007ffe0ff */
[----:B------:R-:W-:Y:S02]  /*6990*/  LEA.HI.X R37, R37, c[0x0][0x164], R44, 0x2, P0 ;  /* 0x0000590025257a11 */ /* 0x000fe400000f142c */
[----:B------:R-:W-:Y:S02]  /*69a0*/  IADD3 R41, P2, R39, UR4, RZ ;  /* 0x0000000427297c10 */ /* 0x000fe4000ff5e0ff */
[----:B------:R-:W-:Y:S01]  /*69b0*/  LEA.HI.X.SX32 R52, R38, UR7, 0x1, P1 ;  /* 0x0000000726347c11 */ /* 0x000fe200088f0eff */
[----:B------:R-:W-:Y:S01]  /*69c0*/  STG.E [R36.64], R5 ;  /* 0x0000000524007986 */ /* 0x000fe2000c10190a */
[----:B------:R-:W-:Y:S02]  /*69d0*/  LEA.HI.X.SX32 R48, R40, UR7, 0x1, P3 ;  /* 0x0000000728307c11 */ /* 0x000fe400098f0eff */
[----:B------:R-:W-:Y:S01]  /*69e0*/  IADD3 R45, P0, R7, UR4, RZ ;  /* 0x00000004072d7c10 */ /* 0x000fe2000ff1e0ff */
[----:B------:R-:W-:Y:S01]  /*69f0*/  STG.E [R34.64], R6 ;  /* 0x0000000622007986 */ /* 0x000fe2000c10190a */
[----:B------:R-:W-:-:S02]  /*6a00*/  LEA R38, P3, R47, c[0x0][0x160], 0x2 ;  /* 0x000058002f267a11 */ /* 0x000fc400078610ff */
        /* <DEDUP_REMOVED lines=8> */
[----:B------:R-:W-:Y:S02]  /*6a90*/  LEA R40, P2, R41, c[0x0][0x160], 0x2 ;  /* 0x0000580029287a11 */ /* 0x000fe400078410ff */
[----:B------:R-:W-:Y:S02]  /*6aa0*/  IADD3 R55, P3, R49, UR4, RZ ;  /* 0x0000000431377c10 */ /* 0x000fe4000ff7e0ff */
[C---:B------:R-:W-:Y:S02]  /*6ab0*/  IADD3 R7, R46.reuse, 0x30, RZ ;  /* 0x000000302e077810 */ /* 0x040fe40007ffe0ff */
[C---:B------:R-:W-:Y:S02]  /*6ac0*/  IADD3 R47, R46.reuse, 0x34, RZ ;  /* 0x000000342e2f7810 */ /* 0x040fe40007ffe0ff */
[----:B------:R-:W-:Y:S02]  /*6ad0*/  IADD3 R48, R46, 0x38, RZ ;  /* 0x000000382e307810 */ /* 0x000fe40007ffe0ff */
[----:B------:R-:W-:-:S02]  /*6ae0*/  LEA.HI.X R45, R45, c[0x0][0x164], R54, 0x2, P0 ;  /* 0x000059002d2d7a11 */ /* 0x000fc400000f1436 */
[----:B------:R-:W-:Y:S02]  /*6af0*/  LEA.HI.X R43, R43, c[0x0][0x164], R52, 0x2, P1 ;  /* 0x000059002b2b7a11 */ /* 0x000fe400008f1434 */
[----:B------:R-:W-:Y:S01]  /*6b00*/  LEA.HI.X R41, R41, c[0x0][0x164], R50, 0x2, P2 ;  /* 0x0000590029297a11 */ /* 0x000fe200010f1432 */
[----:B------:R-:W-:Y:S01]  /*6b10*/  STG.E [R44.64], R10 ;  /* 0x0000000a2c007986 */ /* 0x000fe2000c10190a */
[----:B------:R-:W-:Y:S02]  /*6b20*/  LEA.HI.X.SX32 R56, R49, UR7, 0x1, P3 ;  /* 0x0000000731387c11 */ /* 0x000fe400098f0eff */
[----:B------:R-:W-:Y:S01]  /*6b30*/  IADD3 R57, P0, R7, UR4, RZ ;  /* 0x0000000407397c10 */ /* 0x000fe2000ff1e0ff */
[----:B------:R-:W-:Y:S01]  /*6b40*/  STG.E [R42.64], R11 ;  /* 0x0000000b2a007986 */ /* 0x000fe2000c10190a */
[----:B------:R-:W-:Y:S02]  /*6b50*/  IADD3 R51, P1, R47, UR4, RZ ;  /* 0x000000042f337c10 */ /* 0x000fe4000ff3e0ff */
[----:B------:R-:W-:Y:S01]  /*6b60*/  IADD3 R53, P2, R48, UR4, RZ ;  /* 0x0000000430357c10 */ /* 0x000fe2000ff5e0ff */
[----:B------:R-:W-:Y:S01]  /*6b70*/  STG.E [R40.64], R12 ;  /* 0x0000000c28007986 */ /* 0x000fe2000c10190a */
[----:B------:R-:W-:-:S02]  /*6b80*/  LEA R54, P3, R55, c[0x0][0x160], 0x2 ;  /* 0x0000580037367a11 */ /* 0x000fc400078610ff */
[----:B------:R-:W-:Y:S01]  /*6b90*/  LEA.HI.X.SX32 R62, R7, UR7, 0x1, P0 ;  /* 0x00000007073e7c11 */ /* 0x000fe200080f0eff */
[----:B------:R-:W-:Y:S01]  /*6ba0*/  STG.E [R38.64], R13 ;  /* 0x0000000d26007986 */ /* 0x000fe2000c10190a */
[----:B------:R-:W-:Y:S02]  /*6bb0*/  LEA.HI.X.SX32 R60, R47, UR7, 0x1, P1 ;  /* 0x000000072f3c7c11 */ /* 0x000fe400088f0eff */
[----:B------:R-:W-:Y:S02]  /*6bc0*/  LEA.HI.X.SX32 R58, R48, UR7, 0x1, P2 ;  /* 0x00000007303a7c11 */ /* 0x000fe400090f0eff */
[----:B------:R-:W-:Y:S02]  /*6bd0*/  LEA.HI.X R55, R55, c[0x0][0x164], R56, 0x2, P3 ;  /* 0x0000590037377a11 */ /* 0x000fe400018f1438 */
[----:B------:R-:W-:Y:S02]  /*6be0*/  LEA R48, P0, R57, c[0x0][0x160], 0x2 ;  /* 0x0000580039307a11 */ /* 0x000fe400078010ff */
[----:B------:R-:W-:-:S02]  /*6bf0*/  IADD3 R7, R46, 0x40, RZ ;  /* 0x000000402e077810 */ /* 0x000fc40007ffe0ff */
[C---:B------:R-:W-:Y:S02]  /*6c00*/  IADD3 R47, R46.reuse, 0x44, RZ ;  /* 0x000000442e2f7810 */ /* 0x040fe40007ffe0ff */
[C---:B------:R-:W-:Y:S02]  /*6c10*/  IADD3 R56, R46.reuse, 0x48, RZ ;  /* 0x000000482e387810 */ /* 0x040fe40007ffe0ff */
[----:B------:R-:W-:Y:S02]  /*6c20*/  LEA R50, P1, R51, c[0x0][0x160], 0x2 ;  /* 0x0000580033327a11 */ /* 0x000fe400078210ff */
[----:B------:R-:W-:Y:S02]  /*6c30*/  LEA R52, P2, R53, c[0x0][0x160], 0x2 ;  /* 0x0000580035347a11 */ /* 0x000fe400078410ff */
[----:B------:R-:W-:Y:S02]  /*6c40*/  IADD3 R46, R46, 0x4c, RZ ;  /* 0x0000004c2e2e7810 */ /* 0x000fe40007ffe0ff */
[----:B------:R-:W-:-:S02]  /*6c50*/  LEA.HI.X R49, R57, c[0x0][0x164], R62, 0x2, P0 ;  /* 0x0000590039317a11 */ /* 0x000fc400000f143e */
[----:B------:R-:W-:Y:S02]  /*6c60*/  LEA.HI.X R51, R51, c[0x0][0x164], R60, 0x2, P1 ;  /* 0x0000590033337a11 */ /* 0x000fe400008f143c */
[----:B------:R-:W-:Y:S01]  /*6c70*/  LEA.HI.X R53, R53, c[0x0][0x164], R58, 0x2, P2 ;  /* 0x0000590035357a11 */ /* 0x000fe200010f143a */
        /* <DEDUP_REMOVED lines=25> */
.L_x_20512:
        /* <DEDUP_REMOVED lines=15> */
.L_x_24037:


//--------------------- .text._ZN4vllm25paged_attention_v1_kernelIffLi64ELi32ELi128ELNS_18Fp8KVCacheDataTypeE0ELb0EEEvPT_PKS2_PKT0_S8_ifPKiSA_iPKfiiiSC_SC_iiiii --------------------------
	.section	.text._ZN4vllm25paged_attention_v1_kernelIffLi64ELi32ELi128ELNS_18Fp8KVCacheDataTypeE0ELb0EEEvPT_PKS2_PKT0_S8_ifPKiSA_iPKfiiiSC_SC_iiiii,"ax",@progbits
	.sectioninfo	@"SHI_REGISTERS=128"
	.align	128
        .global         _ZN4vllm25paged_attention_v1_kernelIffLi64ELi32ELi128ELNS_18Fp8KVCacheDataTypeE0ELb0EEEvPT_PKS2_PKT0_S8_ifPKiSA_iPKfiiiSC_SC_iiiii
        .type           _ZN4vllm25paged_attention_v1_kernelIffLi64ELi32ELi128ELNS_18Fp8KVCacheDataTypeE0ELb0EEEvPT_PKS2_PKT0_S8_ifPKiSA_iPKfiiiSC_SC_iiiii,@function
        .size           _ZN4vllm25paged_attention_v1_kernelIffLi64ELi32ELi128ELNS_18Fp8KVCacheDataTypeE0ELb0EEEvPT_PKS2_PKT0_S8_ifPKiSA_iPKfiiiSC_SC_iiiii,(.L_x_24038 - _ZN4vllm25paged_attention_v1_kernelIffLi64ELi32ELi128ELNS_18Fp8KVCacheDataTypeE0ELb0EEEvPT_PKS2_PKT0_S8_ifPKiSA_iPKfiiiSC_SC_iiiii)
        .other          _ZN4vllm25paged_attention_v1_kernelIffLi64ELi32ELi128ELNS_18Fp8KVCacheDataTypeE0ELb0EEEvPT_PKS2_PKT0_S8_ifPKiSA_iPKfiiiSC_SC_iiiii,@"STO_CUDA_ENTRY STV_DEFAULT"
_ZN4vllm25paged_attention_v1_kernelIffLi64ELi32ELi128ELNS_18Fp8KVCacheDataTypeE0ELb0EEEvPT_PKS2_PKT0_S8_ifPKiSA_iPKfiiiSC_SC_iiiii:
.text._ZN4vllm25paged_attention_v1_kernelIffLi64ELi32ELi128ELNS_18Fp8KVCacheDataTypeE0ELb0EEEvPT_PKS2_PKT0_S8_ifPKiSA_iPKfiiiSC_SC_iiiii:
        /* <DEDUP_REMOVED lines=36> */
[----:B------:R-:W-:Y:S02]  /*0240*/  MOV R9, R7 ;  /* 0x0000000700097202 */ /* 0x000fe40000000f00 */
        /* <DEDUP_REMOVED lines=34> */
[----:B------:R-:W-:Y:S02]  /*0470*/  LEA.HI R8, R7, R6, RZ, 0x5 ;  /* 0x0000000607087211 */ /* 0x000fe400078f28ff */
[----:B------:R-:W-:Y:S02]  /*0480*/  SHF.R.S32.HI R7, RZ, 0x5, R3 ;  /* 0x00000005ff077819 */ /* 0x000fe40000011403 */
[----:B------:R-:W-:Y:S02]  /*0490*/  IADD3 R6, -R5, R0, RZ ;  /* 0x0000000005067210 */ /* 0x000fe40007ffe1ff */
        /* <DEDUP_REMOVED lines=23> */
.L_x_20517:
[----:B------:R-:W-:Y:S01]  /*0610*/  IMAD.MOV.U32 R8, RZ, RZ, R20 ;  /* 0x000000ffff087224 */ /* 0x000fe200078e0014 */
[----:B------:R-:W-:-:S05]  /*0620*/  MOV R9, R21 ;  /* 0x0000001500097202 */ /* 0x000fca0000000f00 */
        /* <DEDUP_REMOVED lines=9> */
.L_x_20516:
[----:B------:R-:W-:Y:S05]  /*06c0*/  BSYNC B1 ;  /* 0x0000000000017941 */ /* 0x000fea0003800000 */
.L_x_20515:
        /* <DEDUP_REMOVED lines=8> */
.L_x_20518:
        /* <DEDUP_REMOVED lines=17> */
.L_x_20514:
[----:B------:R-:W-:Y:S05]  /*0860*/  BSYNC B0 ;  /* 0x0000000000007941 */ /* 0x000fea0003800000 */
.L_x_20513:
[----:B------:R-:W-:Y:S01]  /*0870*/  BAR.SYNC.DEFER_BLOCKING 0x0 ;  /* 0x0000000000007b1d */ /* 0x000fe20000010000 */
[----:B------:R-:W-:-:S02]  /*0880*/  ISETP.GE.AND P0, PT, R7, R3, PT ;  /* 0x000000030700720c */ /* 0x000fc40003f06270 */
[----:B------:R-:W-:-:S03]  /*0890*/  MOV R5, 0xff7fffff ;  /* 0xff7fffff00057802 */ /* 0x000fc60000000f00 */
        /* <DEDUP_REMOVED lines=38> */
.L_x_20522:
[----:B------:R-:W-:Y:S01]  /*0b00*/  IMAD.MOV.U32 R73, RZ, RZ, R113 ;  /* 0x000000ffff497224 */ /* 0x000fe200078e0071 */
[----:B------:R-:W-:-:S05]  /*0b10*/  MOV R72, R114 ;  /* 0x0000007200487202 */ /* 0x000fca0000000f00 */
        /* <DEDUP_REMOVED lines=33> */
[----:B------:R-:W-:Y:S02]  /*0d30*/  FFMA.FTZ R103, R22, R90, R85 ;  /* 0x0000005a16677223 */ /* 0x000fe40000010055 */
[----:B------:R-:W4:Y:S01]  /*0d40*/  LDG.E.128.CONSTANT R84, [R118.64+0x1200] ;  /* 0x0012000a76547981 */ /* 0x000f22000c1e9d00 */
[----:B------:R-:W-:Y:S02]  /*0d50*/  FFMA.FTZ R100, R23, R91, R100 ;  /* 0x0000005b17647223 */ /* 0x000fe40000010064 */
[----:B------:R-:W-:Y:S02]  /*0d60*/  FFMA.FTZ R102, R25, R93, R88 ;  /* 0x0000005d19667223 */ /* 0x000fe40000010058 */
        /* <DEDUP_REMOVED lines=9> */
[----:B------:R-:W5:Y:S01]  /*0e00*/  LDG.E.128.CONSTANT R96, [R118.64+0x1800] ;  /* 0x0018000a76607981 */ /* 0x000f62000c1e9d00 */
[----:B------:R-:W-:Y:S02]  /*0e10*/  FFMA.FTZ R125, R32, R72, R101 ;  /* 0x00000048207d7223 */ /* 0x000fe40000010065 */
[----:B------:R-:W-:Y:S02]  /*0e20*/  FFMA.FTZ R72, R33, R73, R102 ;  /* 0x0000004921487223 */ /* 0x000fe40000010066 */
[----:B------:R-:W5:Y:S01]  /*0e30*/  LDG.E.128.CONSTANT R100, [R118.64+0x1a00] ;  /* 0x001a000a76647981 */ /* 0x000f62000c1e9d00 */
        /* <DEDUP_REMOVED lines=54> */
.L_x_20521:
[C---:B-1234-:R-:W-:Y:S01]  /*11a0*/  IADD3 R72, P0, R7.reuse, R72, RZ ;  /* 0x0000004807487210 */ /* 0x05efe20007f1e0ff */
[C---:B------:R-:W-:Y:S01]  /*11b0*/  IMAD R74, R7.reuse, 0x80, R74 ;  /* 0x00000080074a7824 */ /* 0x040fe200078e024a */
[----:B------:R-:W-:Y:S01]  /*11c0*/  MOV R116, R7 ;  /* 0x0000000700747202 */ /* 0x000fe20000000f00 */
[C---:B------:R-:W-:Y:S01]  /*11d0*/  IMAD R117, R7.reuse, 0x20, R6 ;  /* 0x0000002007757824 */ /* 0x040fe200078e0206 */
[----:B------:R-:W-:Y:S01]  /*11e0*/  LEA.HI.X.SX32 R113, R7, R76, 0x1, P0 ;  /* 0x0000004c07717211 */ /* 0x000fe200000f0eff */
[----:B------:R-:W-:Y:S01]  /*11f0*/  IMAD.MOV.U32 R5, RZ, RZ, -0x800001 ;  /* 0xff7fffffff057424 */ /* 0x000fe200078e00ff */
[----:B------:R-:W-:Y:S02]  /*1200*/  LEA R114, P0, R72, c[0x0][0x188], 0x2 ;  /* 0x0000620048727a11 */ /* 0x000fe400078010ff */
[----:B------:R-:W-:-:S02]  /*1210*/  IADD3 R118, R74, 0x120, RZ ;  /* 0x000001204a767810 */ /* 0x000fc40007ffe0ff */
[----:B------:R-:W-:Y:S02]  /*1220*/  LEA.HI.X R113, R72, c[0x0][0x18c], R113, 0x2, P0 ;  /* 0x0000630048717a11 */ /* 0x000fe400000f1471 */
[----:B------:R-:W-:-:S03]  /*1230*/  IADD3 R115, -R112, 0x1, R117 ;  /* 0x0000000170737810 */ /* 0x000fc60007ffe175 */
.L_x_20523:
        /* <DEDUP_REMOVED lines=34> */
[----:B------:R-:W2:Y:S01]  /*1460*/  LDG.E.128.CONSTANT R80, [R122.64+0x1000] ;  /* 0x0010000a7a507981 */ /* 0x000ea2000c1e9d00 */
[----:B------:R-:W-:Y:S02]  /*1470*/  FFMA.FTZ R105, R20, R84, R105 ;  /* 0x0000005414697223 */ /* 0x000fe40000010069 */
[----:B------:R-:W-:Y:S02]  /*1480*/  FFMA.FTZ R93, R22, R86, R93 ;  /* 0x00000056165d7223 */ /* 0x000fe4000001005d */
[----:B------:R-:W-:Y:S02]  /*1490*/  FFMA.FTZ R92, R23, R87, R92 ;  /* 0x00000057175c7223 */ /* 0x000fe4000001005c */
[----:B------:R-:W3:Y:S01]  /*14a0*/  LDG.E.128.CONSTANT R84, [R122.64+0x1200] ;  /* 0x0012000a7a547981 */ /* 0x000ee2000c1e9d00 */
[----:B------:R-:W-:Y:S02]  /*14b0*/  FFMA.FTZ R105, R24, R88, R105 ;  /* 0x0000005818697223 */ /* 0x000fe40000010069 */
[----:B------:R-:W-:-:S02]  /*14c0*/  FFMA.FTZ R94, R25, R89, R94 ;  /* 0x00000059195e7223 */ /* 0x000fc4000001005e */
[----:B------:R-:W-:Y:S02]  /*14d0*/  FFMA.FTZ R93, R26, R90, R93 ;  /* 0x0000005a1a5d7223 */ /* 0x000fe4000001005d */
[----:B------:R-:W-:Y:S02]  /*14e0*/  FFMA.FTZ R124, R27, R91, R92 ;  /* 0x0000005b1b7c7223 */ /* 0x000fe4000001005c */
[----:B------:R-:W4:Y:S01]  /*14f0*/  LDG.E.128.CONSTANT R88, [R122.64+0x1400] ;  /* 0x0014000a7a587981 */ /* 0x000f22000c1e9d00 */
[----:B------:R-:W-:Y:S02]  /*1500*/  FFMA.FTZ R105, R28, R96, R105 ;  /* 0x000000601c697223 */ /* 0x000fe40000010069 */
[----:B------:R-:W-:Y:S02]  /*1510*/  FFMA.FTZ R96, R29, R97, R94 ;  /* 0x000000611d607223 */ /* 0x000fe4000001005e */
[----:B------:R-:W-:Y:S02]  /*1520*/  FFMA.FTZ R101, R30, R98, R93 ;  /* 0x000000621e657223 */ /* 0x000fe4000001005d */
[----:B------:R-:W5:Y:S01]  /*1530*/  LDG.E.128.CONSTANT R92, [R122.64+0x1600] ;  /* 0x0016000a7a5c7981 */ /* 0x000f62000c1e9d00 */
[----:B------:R-:W-:-:S02]  /*1540*/  FFMA.FTZ R105, R32, R72, R105 ;  /* 0x0000004820697223 */ /* 0x000fc40000010069 */
[----:B------:R-:W-:Y:S02]  /*1550*/  FFMA.FTZ R124, R31, R99, R124 ;  /* 0x000000631f7c7223 */ /* 0x000fe4000001007c */
[----:B------:R-:W-:Y:S02]  /*1560*/  FFMA.FTZ R72, R33, R73, R96 ;  /* 0x0000004921487223 */ /* 0x000fe40000010060 */
[----:B------:R-:W5:Y:S01]  /*1570*/  LDG.E.128.CONSTANT R96, [R122.64+0x1800] ;  /* 0x0018000a7a607981 */ /* 0x000f62000c1e9d00 */
[----:B------:R-:W-:-:S03]  /*1580*/  FFMA.FTZ R73, R34, R74, R101 ;  /* 0x0000004a22497223 */ /* 0x000fc60000010065 */
[----:B------:R-:W5:Y:S01]  /*1590*/  LDG.E.128.CONSTANT R100, [R122.64+0x1a00] ;  /* 0x001a000a7a647981 */ /* 0x000f62000c1e9d00 */
[----:B------:R-:W-:-:S03]  /*15a0*/  FFMA.FTZ R125, R36, R76, R105 ;  /* 0x0000004c247d7223 */ /* 0x000fc60000010069 */
[----:B------:R-:W5:Y:S01]  /*15b0*/  LDG.E.128.CONSTANT R104, [R122.64+0x1c00] ;  /* 0x001c000a7a687981 */ /* 0x000f62000c1e9d00 */
[----:B------:R-:W-:Y:S02]  /*15c0*/  FFMA.FTZ R72, R37, R77, R72 ;  /* 0x0000004d25487223 */ /* 0x000fe40000010048 */
[----:B------:R-:W-:Y:S02]  /*15d0*/  FFMA.FTZ R124, R35, R75, R124 ;  /* 0x0000004b237c7223 */ /* 0x000fe4000001007c */
        /* <DEDUP_REMOVED lines=37> */
[----:B------:R-:W-:Y:S01]  /*1830*/  FFMA.FTZ R124, R67, R107, R124 ;  /* 0x0000006b437c7223 */ /* 0x000fe2000001007c */
[----:B------:R-:W0:Y:S01]  /*1840*/  I2F R72, R115 ;  /* 0x0000007300487306 */ /* 0x000e220000201400 */
[----:B------:R-:W-:Y:S02]  /*1850*/  FFMA.FTZ R73, R70, R110, R73 ;  /* 0x0000006e46497223 */ /* 0x000fe40000010049 */
[----:B------:R-:W-:Y:S02]  /*1860*/  FADD.FTZ R108, R108, R109 ;  /* 0x0000006d6c6c7221 */ /* 0x000fe40000010000 */
        /* <DEDUP_REMOVED lines=11> */
.L_x_20520:
[----:B------:R-:W-:Y:S05]  /*1920*/  BSYNC B0 ;  /* 0x0000000000007941 */ /* 0x000fea0003800000 */
.L_x_20519:
        /* <DEDUP_REMOVED lines=13> */
[----:B0-----:R-:W-:Y:S02]  /*1a00*/  @!P0 FMNMX.FTZ R10, R12, R11, !PT ;  /* 0x0000000b0c0a8209 */ /* 0x001fe40007810000 */
[----:B------:R-:W-:Y:S02]  /*1a10*/  MOV R11, 0xff7fffff ;  /* 0xff7fffff000b7802 */ /* 0x000fe40000000f00 */
[----:B------:R-:W-:Y:S01]  /*1a20*/  SHF.R.S32.HI R12, RZ, 0x1f, R9 ;  /* 0x0000001fff0c7819 */ /* 0x000fe20000011409 */
        /* <DEDUP_REMOVED lines=26> */
.L_x_20528:
        /* <DEDUP_REMOVED lines=11> */
.L_x_20527:
[----:B------:R-:W-:Y:S05]  /*1c80*/  BSYNC B1 ;  /* 0x0000000000017941 */ /* 0x000fea0003800000 */
.L_x_20526:
        /* <DEDUP_REMOVED lines=10> */
.L_x_20531:
        /* <DEDUP_REMOVED lines=100> */
.L_x_20530:
[----:B------:R-:W-:Y:S05]  /*2370*/  BSYNC B1 ;  /* 0x0000000000017941 */ /* 0x000fea0003800000 */
.L_x_20529:
        /* <DEDUP_REMOVED lines=55> */
.L_x_20533:
[----:B------:R-:W-:Y:S05]  /*26f0*/  BSYNC B1 ;  /* 0x0000000000017941 */ /* 0x000fea0003800000 */
.L_x_20532:
        /* <DEDUP_REMOVED lines=26> */
.L_x_20525:
[----:B------:R-:W-:Y:S05]  /*28a0*/  BSYNC B0 ;  /* 0x0000000000007941 */ /* 0x000fea0003800000 */
.L_x_20524:
        /* <DEDUP_REMOVED lines=37> */
.L_x_20538:
        /* <DEDUP_REMOVED lines=8> */
.L_x_20537:
[----:B01----:R-:W-:Y:S05]  /*2b80*/  BSYNC B1 ;  /* 0x0000000000017941 */ /* 0x003fea0003800000 */
.L_x_20536:
        /* <DEDUP_REMOVED lines=10> */
.L_x_20541:
        /* <DEDUP_REMOVED lines=52> */
.L_x_20540:
[----:B------:R-:W-:Y:S05]  /*2f70*/  BSYNC B1 ;  /* 0x0000000000017941 */ /* 0x000fea0003800000 */
.L_x_20539:
        /* <DEDUP_REMOVED lines=31> */
.L_x_20543:
[----:B------:R-:W-:Y:S05]  /*3170*/  BSYNC B1 ;  /* 0x0000000000017941 */ /* 0x000fea0003800000 */
.L_x_20542:
        /* <DEDUP_REMOVED lines=14> */
.L_x_20535:
[----:B------:R-:W-:Y:S05]  /*3260*/  BSYNC B0 ;  /* 0x0000000000007941 */ /* 0x000fea0003800000 */
.L_x_20534:
[----:B------:R-:W-:Y:S01]  /*3270*/  BAR.SYNC.DEFER_BLOCKING 0x0 ;  /* 0x0000000000007b1d */ /* 0x000fe20000010000 */
[----:B------:R-:W-:-:S05]  /*3280*/  ISETP.GE.AND P0, PT, R7, R3, PT ;  /* 0x000000030700720c */ /* 0x000fca0003f06270 */
[----:B------:R-:W-:Y:S08]  /*3290*/  BSSY B0, `(.L_x_20544) ;  /* 0x0000192000007945 */ /* 0x000ff00003800000 */
[----:B------:R-:W-:Y:S05]  /*32a0*/  @!P0 BRA `(.L_x_20545) ;  /* 0x000000c000008947 */ /* 0x000fea0003800000 */
[----:B0-----:R-:W-:Y:S01]  /*32b0*/  IMAD.MOV.U32 R5, RZ, RZ, RZ ;  /* 0x000000ffff057224 */ /* 0x001fe200078e00ff */
        /* <DEDUP_REMOVED lines=10> */
[----:B------:R-:W-:Y:S05]  /*3360*/  BRA `(.L_x_20546) ;  /* 0x0000184000007947 */ /* 0x000fea0003800000 */
.L_x_20545:
[----:B0-----:R-:W0:Y:S01]  /*3370*/  S2R R4, SR_CTAID.Y ;  /* 0x0000000000047919 */ /* 0x001e220000002600 */
[----:B------:R-:W-:Y:S01]  /*3380*/  SHF.R.S32.HI R11, RZ, 0x1f, R6 ;  /* 0x0000001fff0b7819 */ /* 0x000fe20000011406 */
[----:B------:R-:W-:Y:S01]  /*3390*/  IMAD R96, R2, c[0x0][0x1b0], RZ ;  /* 0x00006c0002607a24 */ /* 0x000fe200078e02ff */
[----:B------:R-:W-:Y:S01]  /*33a0*/  SHF.R.S32.HI R5, RZ, 0x1f, R7 ;  /* 0x0000001fff057819 */ /* 0x000fe20000011407 */
[----:B------:R-:W-:Y:S01]  /*33b0*/  IMAD.MOV.U32 R12, RZ, RZ, RZ ;  /* 0x000000ffff0c7224 */ /* 0x000fe200078e00ff */
[----:B------:R-:W-:Y:S01]  /*33c0*/  LEA.HI R2, R11, R6, RZ, 0x3 ;  /* 0x000000060b027211 */ /* 0x000fe200078f18ff */
[----:B------:R-:W-:Y:S01]  /*33d0*/  IMAD.MOV.U32 R15, RZ, RZ, RZ ;  /* 0x000000ffff0f7224 */ /* 0x000fe200078e00ff */
[----:B------:R-:W-:Y:S01]  /*33e0*/  MOV R85, c[0x0][0x1ac] ;  /* 0x00006b0000557a02 */ /* 0x000fe20000000f00 */
[----:B------:R-:W-:Y:S01]  /*33f0*/  IMAD.MOV.U32 R102, RZ, RZ, RZ ;  /* 0x000000ffff667224 */ /* 0x000fe200078e00ff */
[C---:B------:R-:W-:Y:S01]  /*3400*/  LOP3.LUT R13, R2.reuse, 0xfffffff8, RZ, 0xc0, !PT ;  /* 0xfffffff8020d7812 */ /* 0x040fe200078ec0ff */
[----:B------:R-:W-:Y:S01]  /*3410*/  IMAD.MOV.U32 R104, RZ, RZ, RZ ;  /* 0x000000ffff687224 */ /* 0x000fe200078e00ff */
[----:B------:R-:W-:Y:S01]  /*3420*/  SHF.L.U32 R16, R2, 0x2, RZ ;  /* 0x0000000202107819 */ /* 0x000fe200000006ff */
[----:B------:R-:W-:Y:S01]  /*3430*/  CS2R R106, SRZ ;  /* 0x00000000006a7805 */ /* 0x000fe2000001ff00 */
[----:B------:R-:W-:Y:S01]  /*3440*/  LOP3.LUT R14, RZ, R3, RZ, 0x33, !PT ;  /* 0x00000003ff0e7212 */ /* 0x000fe200078e33ff */
[----:B------:R-:W-:Y:S01]  /*3450*/  IMAD.IADD R2, R6, 0x1, -R13 ;  /* 0x0000000106027824 */ /* 0x000fe200078e0a0d */
[----:B------:R-:W-:Y:S01]  /*3460*/  LOP3.LUT R13, R16, 0xffffffe0, RZ, 0xc0, !PT ;  /* 0xffffffe0100d7812 */ /* 0x000fe200078ec0ff */
[----:B------:R-:W-:Y:S01]  /*3470*/  CS2R R10, SRZ ;  /* 0x00000000000a7805 */ /* 0x000fe2000001ff00 */
[----:B------:R-:W-:Y:S01]  /*3480*/  CS2R R110, SRZ ;  /* 0x00000000006e7805 */ /* 0x000fe2000001ff00 */
[----:B------:R-:W-:Y:S01]  /*3490*/  IMAD.SHL.U32 R16, R2, 0x4, RZ ;  /* 0x0000000402107824 */ /* 0x000fe200078e00ff */
[----:B------:R-:W-:Y:S01]  /*34a0*/  CS2R R108, SRZ ;  /* 0x00000000006c7805 */ /* 0x000fe2000001ff00 */
[C---:B------:R-:W-:Y:S01]  /*34b0*/  IMAD R2, R7.reuse, 0x8, R2 ;  /* 0x0000000807027824 */ /* 0x040fe200078e0202 */
[----:B------:R-:W-:Y:S01]  /*34c0*/  SHF.R.S32.HI R85, RZ, 0x1f, R85 ;  /* 0x0000001fff557819 */ /* 0x000fe20000011455 */
[----:B------:R-:W-:Y:S01]  /*34d0*/  IMAD.IADD R84, R16, 0x1, R13 ;  /* 0x0000000110547824 */ /* 0x000fe200078e020d */
[----:B------:R-:W-:Y:S01]  /*34e0*/  SHF.R.S32.HI R97, RZ, 0x1f, R96 ;  /* 0x0000001fff617819 */ /* 0x000fe20000011460 */
[----:B0-----:R-:W-:Y:S01]  /*34f0*/  IMAD R4, R4, c[0x0][0x198], RZ ;  /* 0x0000660004047a24 */ /* 0x001fe200078e02ff */
[----:B------:R-:W-:Y:S01]  /*3500*/  LEA R2, R2, 0x120, 0x4 ;  /* 0x0000012002027811 */ /* 0x000fe200078e20ff */
[C---:B------:R-:W-:Y:S01]  /*3510*/  IMAD R13, R7.reuse, 0x20, R16 ;  /* 0x00000020070d7824 */ /* 0x040fe200078e0210 */
[----:B------:R-:W-:Y:S01]  /*3520*/  IADD3 R88, R84, 0x100, RZ ;  /* 0x0000010054587810 */ /* 0x000fe20007ffe0ff */
[----:B------:R-:W-:Y:S01]  /*3530*/  IMAD.MOV.U32 R113, RZ, RZ, RZ ;  /* 0x000000ffff717224 */ /* 0x000fe200078e00ff */
[----:B------:R-:W-:Y:S01]  /*3540*/  IADD3 R87, P0, R7, R4, RZ ;  /* 0x0000000407577210 */ /* 0x000fe20007f1e0ff */
[----:B------:R-:W-:Y:S01]  /*3550*/  IMAD.MOV.U32 R100, RZ, RZ, R7 ;  /* 0x000000ffff647224 */ /* 0x000fe200078e0007 */
[----:B------:R-:W-:-:S02]  /*3560*/  IADD3 R13, R13, 0x3, RZ ;  /* 0x000000030d0d7810 */ /* 0x000fc40007ffe0ff */
[----:B------:R-:W-:Y:S01]  /*3570*/  LEA.HI.X.SX32 R8, R4, R5, 0x1, P0 ;  /* 0x0000000504087211 */ /* 0x000fe200000f0eff */
[----:B------:R-:W-:Y:S01]  /*3580*/  IMAD.MOV.U32 R5, RZ, RZ, RZ ;  /* 0x000000ffff057224 */ /* 0x000fe200078e00ff */
[C---:B------:R-:W-:Y:S02]  /*3590*/  LEA R4, P0, R87.reuse, c[0x0][0x188], 0x2 ;  /* 0x0000620057047a11 */ /* 0x040fe400078010ff */
[C---:B------:R-:W-:Y:S02]  /*35a0*/  IADD3 R89, R84.reuse, 0x180, RZ ;  /* 0x0000018054597810 */ /* 0x040fe40007ffe0ff */
[----:B------:R-:W-:Y:S02]  /*35b0*/  LEA.HI.X R87, R87, c[0x0][0x18c], R8, 0x2, P0 ;  /* 0x0000630057577a11 */ /* 0x000fe400000f1408 */
[----:B------:R-:W-:Y:S01]  /*35c0*/  CS2R R8, SRZ ;  /* 0x0000000000087805 */ /* 0x000fe2000001ff00 */
        /* <DEDUP_REMOVED lines=12> */
.L_x_20547:
[----:B------:R-:W-:Y:S01]  /*3690*/  MOV R20, R4 ;  /* 0x0000000400147202 */ /* 0x000fe20000000f00 */
        /* <DEDUP_REMOVED lines=15> */
[----:B------:R-:W-:Y:S02]  /*3790*/  LEA.HI.X.SX32 R26, R88, R78, 0x1, P0 ;  /* 0x0000004e581a7211 */ /* 0x000fe400000f0eff */
        /* <DEDUP_REMOVED lines=19> */
[----:B------:R-:W-:Y:S02]  /*38d0*/  LEA.HI.X.SX32 R42, R92, R78, 0x1, P0 ;  /* 0x0000004e5c2a7211 */ /* 0x000fe400000f0eff */
[----:B------:R-:W-:Y:S02]  /*38e0*/  IADD3 R45, P0, R93, R76, RZ ;  /* 0x0000004c5d2d7210 */ /* 0x000fe40007f1e0ff */
[----:B------:R-:W-:Y:S02]  /*38f0*/  LEA.HI.X R41, R41, c[0x0][0x17c], R42, 0x2, P1 ;  /* 0x00005f0029297a11 */ /* 0x000fe400008f142a */
[----:B------:R-:W-:Y:S02]  /*3900*/  LEA R44, P1, R45, c[0x0][0x178], 0x2 ;  /* 0x00005e002d2c7a11 */ /* 0x000fe400078210ff */
[----:B------:R-:W-:-:S02]  /*3910*/  LEA.HI.X.SX32 R46, R93, R78, 0x1, P0 ;  /* 0x0000004e5d2e7211 */ /* 0x000fc400000f0eff */
[C---:B------:R-:W-:Y:S01]  /*3920*/  IADD3 R49, P0, R94.reuse, R76, RZ ;  /* 0x0000004c5e317210 */ /* 0x040fe20007f1e0ff */
[----:B------:R-:W4:Y:S01]  /*3930*/  LDG.E.128.CONSTANT R40, [R40.64] ;  /* 0x0000000a28287981 */ /* 0x000f22000c1e9d00 */
[----:B------:R-:W-:Y:S02]  /*3940*/  LEA.HI.X R45, R45, c[0x0][0x17c], R46, 0x2, P1 ;  /* 0x00005f002d2d7a11 */ /* 0x000fe400008f142e */
[----:B------:R-:W-:Y:S02]  /*3950*/  LEA R48, P1, R49, c[0x0][0x178], 0x2 ;  /* 0x00005e0031307a11 */ /* 0x000fe400078210ff */
[----:B------:R-:W-:Y:S02]  /*3960*/  LEA.HI.X.SX32 R50, R94, R78, 0x1, P0 ;  /* 0x0000004e5e327211 */ /* 0x000fe400000f0eff */
[----:B------:R-:W-:Y:S01]  /*3970*/  IADD3 R53, P0, R95, R76, RZ ;  /* 0x0000004c5f357210 */ /* 0x000fe20007f1e0ff */
[----:B------:R-:W4:Y:S01]  /*3980*/  LDG.E.128.CONSTANT R44, [R44.64] ;  /* 0x0000000a2c2c7981 */ /* 0x000f22000c1e9d00 */
[----:B------:R-:W-:-:S02]  /*3990*/  LEA.HI.X R49, R49, c[0x0][0x17c], R50, 0x2, P1 ;  /* 0x00005f0031317a11 */ /* 0x000fc400008f1432 */
[----:B------:R-:W-:Y:S02]  /*39a0*/  LEA R52, P1, R53, c[0x0][0x178], 0x2 ;  /* 0x00005e0035347a11 */ /* 0x000fe400078210ff */
[----:B------:R-:W-:Y:S02]  /*39b0*/  LEA.HI.X.SX32 R54, R95, R78, 0x1, P0 ;  /* 0x0000004e5f367211 */ /* 0x000fe400000f0eff */
[C---:B------:R-:W-:Y:S01]  /*39c0*/  IADD3 R57, P0, R98.reuse, R76, RZ ;  /* 0x0000004c62397210 */ /* 0x040fe20007f1e0ff */
[----:B------:R-:W4:Y:S01]  /*39d0*/  LDG.E.128.CONSTANT R48, [R48.64] ;  /* 0x0000000a30307981 */ /* 0x000f22000c1e9d00 */
[----:B------:R-:W-:Y:S02]  /*39e0*/  LEA.HI.X R53, R53, c[0x0][0x17c], R54, 0x2, P1 ;  /* 0x00005f0035357a11 */ /* 0x000fe400008f1436 */
[----:B------:R-:W-:Y:S02]  /*39f0*/  LEA R56, P1, R57, c[0x0][0x178], 0x2 ;  /* 0x00005e0039387a11 */ /* 0x000fe400078210ff */
[----:B------:R-:W-:-:S02]  /*3a00*/  LEA.HI.X.SX32 R58, R98, R78, 0x1, P0 ;  /* 0x0000004e623a7211 */ /* 0x000fc400000f0eff */
[----:B------:R-:W4:Y:S02]  /*3a10*/  LDG.E.128.CONSTANT R52, [R52.64] ;  /* 0x0000000a34347981 */ /* 0x000f24000c1e9d00 */
        /* <DEDUP_REMOVED lines=19> */
[----:B------:R-:W-:Y:S01]  /*3b50*/  IADD3 R77, P0, R86, R76, RZ ;  /* 0x0000004c564d7210 */ /* 0x000fe20007f1e0ff */
[----:B------:R-:W4:Y:S01]  /*3b60*/  LDG.E.128.CONSTANT R68, [R68.64] ;  /* 0x0000000a44447981 */ /* 0x000f22000c1e9d00 */
[----:B------:R-:W-:-:S02]  /*3b70*/  LEA.HI.X R73, R73, c[0x0][0x17c], R74, 0x2, P1 ;  /* 0x00005f0049497a11 */ /* 0x000fc400008f144a */
[C---:B------:R-:W-:Y:S02]  /*3b80*/  LEA R76, P1, R77.reuse, c[0x0][0x178], 0x2 ;  /* 0x00005e004d4c7a11 */ /* 0x040fe400078210ff */
[----:B------:R-:W-:Y:S02]  /*3b90*/  LEA.HI.X.SX32 R78, R86, R78, 0x1, P0 ;  /* 0x0000004e564e7211 */ /* 0x000fe400000f0eff */
[----:B------:R-:W4:Y:S02]  /*3ba0*/  LDG.E.128.CONSTANT R72, [R72.64] ;  /* 0x0000000a48487981 */ /* 0x000f24000c1e9d00 */
[----:B------:R-:W-:-:S06]  /*3bb0*/  LEA.HI.X R77, R77, c[0x0][0x17c], R78, 0x2, P1 ;  /* 0x00005f004d4d7a11 */ /* 0x000fcc00008f144e */
[----:B------:R-:W4:Y:S01]  /*3bc0*/  LDG.E.128.CONSTANT R76, [R76.64] ;  /* 0x0000000a4c4c7981 */ /* 0x000f22000c1e9d00 */
[----:B------:R-:W-:-:S05]  /*3bd0*/  IMAD.IADD R80, R14, 0x1, R100 ;  /* 0x000000010e507824 */ /* 0x000fca00078e0264 */
[----:B------:R-:W-:-:S13]  /*3be0*/  ISETP.NE.AND P0, PT, R80, -0x2, PT ;  /* 0xfffffffe5000780c */ /* 0x000fda0003f05270 */
[C---:B------:R-:W-:Y:S02]  /*3bf0*/  @!P0 IADD3 R81, R13.reuse, -0x3, RZ ;  /* 0xfffffffd0d518810 */ /* 0x040fe40007ffe0ff */
[----:B------:R-:W-:Y:S02]  /*3c00*/  @!P0 IADD3 R115, R13, -0x1, RZ ;  /* 0xffffffff0d738810 */ /* 0x000fe40007ffe0ff */
[-C--:B------:R-:W-:Y:S02]  /*3c10*/  @!P0 ISETP.GE.AND P1, PT, R81, R112.reuse, PT ;  /* 0x000000705100820c */ /* 0x080fe40003f26270 */
[-C--:B------:R-:W-:Y:S02]  /*3c20*/  @!P0 ISETP.GE.AND P5, PT, R115, R112.reuse, PT ;  /* 0x000000707300820c */ /* 0x080fe40003fa6270 */
[----:B------:R-:W-:Y:S02]  /*3c30*/  @!P0 ISETP.GE.AND P4, PT, R81, R112, PT ;  /* 0x000000705100820c */ /* 0x000fe40003f86270 */
[----:B------:R-:W-:-:S02]  /*3c40*/  @!P0 IADD3 R83, R13, -0x2, RZ ;  /* 0xfffffffe0d538810 */ /* 0x000fc40007ffe0ff */
[-C--:B------:R-:W-:Y:S02]  /*3c50*/  @!P0 ISETP.GE.AND P3, PT, R115, R112.reuse, PT ;  /* 0x000000707300820c */ /* 0x080fe40003f66270 */
[CC--:B------:R-:W-:Y:S02]  /*3c60*/  @!P0 ISETP.GE.AND P6, PT, R83.reuse, R112.reuse, PT ;  /* 0x000000705300820c */ /* 0x0c0fe40003fc6270 */
[----:B------:R-:W-:Y:S02]  /*3c70*/  @!P0 ISETP.GE.AND P2, PT, R83, R112, PT ;  /* 0x000000705300820c */ /* 0x000fe40003f46270 */
[C---:B------:R-:W-:Y:S02]  /*3c80*/  @!P0 IADD3 R83, R13.reuse, -0x1, RZ ;  /* 0xffffffff0d538810 */ /* 0x040fe40007ffe0ff */
[----:B-----5:R-:W-:Y:S02]  /*3c90*/  @!P0 IADD3 R119, R13, -0x2, RZ ;  /* 0xfffffffe0d778810 */ /* 0x020fe40007ffe0ff */
[----:B--2---:R-:W-:-:S02]  /*3ca0*/  @!P0 FSEL R16, R16, RZ, !P1 ;  /* 0x000000ff10108208 */ /* 0x004fc40004800000 */
[-C--:B------:R-:W-:Y:S02]  /*3cb0*/  @!P0 ISETP.GE.AND P1, PT, R81, R112.reuse, PT ;  /* 0x000000705100820c */ /* 0x080fe40003f26270 */
        /* <DEDUP_REMOVED lines=13> */
[----:B----4-:R-:W-:Y:S02]  /*3d90*/  @!P0 FSEL R24, R24, RZ, !P1 ;  /* 0x000000ff18188208 */ /* 0x010fe40004800000 */
[-C--:B------:R-:W-:Y:S02]  /*3da0*/  @!P0 ISETP.GE.AND P6, PT, R83, R112.reuse, PT ;  /* 0x000000705300820c */ /* 0x080fe40003fc6270 */
[----:B------:R-:W-:Y:S02]  /*3db0*/  @!P0 ISETP.GE.AND P1, PT, R81, R112, PT ;  /* 0x000000705100820c */ /* 0x000fe40003f26270 */
[----:B------:R-:W-:-:S02]  /*3dc0*/  @!P0 IADD3 R81, R13, -0x2, RZ ;  /* 0xfffffffe0d518810 */ /* 0x000fc40007ffe0ff */
[----:B------:R-:W-:Y:S02]  /*3dd0*/  @!P0 FSEL R21, R21, RZ, !P2 ;  /* 0x000000ff15158208 */ /* 0x000fe40005000000 */
[----:B------:R-:W-:Y:S02]  /*3de0*/  @!P0 FSEL R26, R26, RZ, !P6 ;  /* 0x000000ff1a1a8208 */ /* 0x000fe40007000000 */
[-C--:B------:R-:W-:Y:S02]  /*3df0*/  @!P0 ISETP.GE.AND P2, PT, R13, R112.reuse, PT ;  /* 0x000000700d00820c */ /* 0x080fe40003f46270 */
[----:B------:R-:W-:Y:S02]  /*3e00*/  @!P0 ISETP.GE.AND P6, PT, R81, R112, PT ;  /* 0x000000705100820c */ /* 0x000fe40003fc6270 */
        /* <DEDUP_REMOVED lines=9> */
[-C--:B------:R-:W-:Y:S02]  /*3ea0*/  @!P0 ISETP.GE.AND P2, PT, R81, R112.reuse, PT ;  /* 0x000000705100820c */ /* 0x080fe40003f46270 */
[----:B------:R-:W-:Y:S02]  /*3eb0*/  @!P0 IADD3 R81, R13, -0x3, RZ ;  /* 0xfffffffd0d518810 */ /* 0x000fe40007ffe0ff */
[----:B------:R-:W-:Y:S02]  /*3ec0*/  @!P0 FSEL R27, R27, RZ, !P5 ;  /* 0x000000ff1b1b8208 */ /* 0x000fe40006800000 */
        /* <DEDUP_REMOVED lines=26> */
[----:B------:R-:W-:Y:S02]  /*4070*/  @!P0 FSEL R45, R45, RZ, !P3 ;  /* 0x000000ff2d2d8208 */ /* 0x000fe40005800000 */
[-C--:B------:R-:W-:Y:S02]  /*4080*/  @!P0 ISETP.GE.AND P2, PT, R13, R112.reuse, PT ;  /* 0x000000700d00820c */ /* 0x080fe40003f46270 */
[-C--:B------:R-:W-:Y:S02]  /*4090*/  @!P0 ISETP.GE.AND P6, PT, R81, R112.reuse, PT ;  /* 0x000000705100820c */ /* 0x080fe40003fc6270 */
[C---:B------:R-:W-:Y:S02]  /*40a0*/  @!P0 ISETP.GE.AND P3, PT, R13.reuse, R112, PT ;  /* 0x000000700d00820c */ /* 0x040fe40003f66270 */
[----:B------:R-:W-:Y:S02]  /*40b0*/  @!P0 IADD3 R81, R13, -0x3, RZ ;  /* 0xfffffffd0d518810 */ /* 0x000fe40007ffe0ff */
[----:B------:R-:W-:-:S02]  /*40c0*/  @!P0 FSEL R39, R39, RZ, !P2 ;  /* 0x000000ff27278208 */ /* 0x000fc40005000000 */
[----:B------:R-:W-:Y:S02]  /*40d0*/  @!P0 FSEL R44, R44, RZ, !P4 ;  /* 0x000000ff2c2c8208 */ /* 0x000fe40006000000 */
[----:B------:R-:W-:Y:S02]  /*40e0*/  @!P0 FSEL R47, R47, RZ, !P3 ;  /* 0x000000ff2f2f8208 */ /* 0x000fe40005800000 */
[-C--:B------:R-:W-:Y:S02]  /*40f0*/  @!P0 ISETP.GE.AND P2, PT, R83, R112.reuse, PT ;  /* 0x000000705300820c */ /* 0x080fe40003f46270 */
[-C--:B------:R-:W-:Y:S02]  /*4100*/  @!P0 ISETP.GE.AND P4, PT, R81, R112.reuse, PT ;  /* 0x000000705100820c */ /* 0x080fe40003f86270 */
[----:B------:R-:W-:Y:S02]  /*4110*/  @!P0 ISETP.GE.AND P3, PT, R83, R112, PT ;  /* 0x000000705300820c */ /* 0x000fe40003f66270 */
[----:B------:R-:W-:-:S02]  /*4120*/  @!P0 IADD3 R81, R13, -0x2, RZ ;  /* 0xfffffffe0d518810 */ /* 0x000fc40007ffe0ff */
[----:B------:R-:W-:Y:S02]  /*4130*/  @!P0 FSEL R41, R41, RZ, !P5 ;  /* 0x000000ff29298208 */ /* 0x000fe40006800000 */
[----:B------:R-:W-:Y:S02]  /*4140*/  @!P0 FSEL R46, R46, RZ, !P2 ;  /* 0x000000ff2e2e8208 */ /* 0x000fe40005000000 */
[----:B------:R-:W-:Y:S02]  /*4150*/  @!P0 FSEL R54, R54, RZ, !P3 ;  /* 0x000000ff36368208 */ /* 0x000fe40005800000 */
[-C--:B------:R-:W-:Y:S02]  /*4160*/  @!P0 ISETP.GE.AND P5, PT, R13, R112.reuse, PT ;  /* 0x000000700d00820c */ /* 0x080fe40003fa6270 */
[-C--:B------:R-:W-:Y:S02]  /*4170*/  @!P0 ISETP.GE.AND P2, PT, R81, R112.reuse, PT ;  /* 0x000000705100820c */ /* 0x080fe40003f46270 */
[----:B------:R-:W-:-:S02]  /*4180*/  @!P0 ISETP.GE.AND P3, PT, R13, R112, PT ;  /* 0x000000700d00820c */ /* 0x000fc40003f66270 */
[----:B------:R-:W-:Y:S02]  /*4190*/  @!P0 IADD3 R81, R13, -0x3, RZ ;  /* 0xfffffffd0d518810 */ /* 0x000fe40007ffe0ff */
[----:B------:R-:W-:Y:S02]  /*41a0*/  @!P0 FSEL R43, R43, RZ, !P5 ;  /* 0x000000ff2b2b8208 */ /* 0x000fe40006800000 */
[----:B------:R-:W-:Y:S02]  /*41b0*/  @!P0 FSEL R48, R48, RZ, !P1 ;  /* 0x000000ff30308208 */ /* 0x000fe40004800000 */
[----:B------:R-:W-:Y:S02]  /*41c0*/  @!P0 FSEL R49, R49, RZ, !P6 ;  /* 0x000000ff31318208 */ /* 0x000fe40007000000 */
[----:B------:R-:W-:Y:S02]  /*41d0*/  @!P0 FSEL R55, R55, RZ, !P3 ;  /* 0x000000ff37378208 */ /* 0x000fe40005800000 */
[----:B------:R-:W-:-:S02]  /*41e0*/  @!P0 ISETP.GE.AND P5, PT, R83, R112, PT ;  /* 0x000000705300820c */ /* 0x000fc40003fa6270 */
[-C--:B------:R-:W-:Y:S02]  /*41f0*/  @!P0 ISETP.GE.AND P1, PT, R81, R112.reuse, PT ;  /* 0x000000705100820c */ /* 0x080fe40003f26270 */
[-C--:B------:R-:W-:Y:S02]  /*4200*/  @!P0 ISETP.GE.AND P6, PT, R13, R112.reuse, PT ;  /* 0x000000700d00820c */ /* 0x080fe40003fc6270 */
[----:B------:R-:W-:Y:S02]  /*4210*/  @!P0 ISETP.GE.AND P3, PT, R115, R112, PT ;  /* 0x000000707300820c */ /* 0x000fe40003f66270 */
[C---:B------:R-:W-:Y:S02]  /*4220*/  @!P0 IADD3 R81, R13.reuse, -0x2, RZ ;  /* 0xfffffffe0d518810 */ /* 0x040fe40007ffe0ff */
        /* <DEDUP_REMOVED lines=19> */
[----:B------:R-:W0:Y:S01]  /*4360*/  LDS.128 R80, [R2] ;  /* 0x0000000002507984 */ /* 0x000e220000000c00 */
        /* <DEDUP_REMOVED lines=22> */
[----:B------:R-:W-:Y:S02]  /*44d0*/  @!P0 FSEL R69, R69, RZ, !P2 ;  /* 0x000000ff45458208 */ /* 0x000fe40005000000 */
[-C--:B------:R-:W-:Y:S02]  /*44e0*/  @!P0 ISETP.GE.AND P5, PT, R13, R112.reuse, PT ;  /* 0x000000700d00820c */ /* 0x080fe40003fa6270 */
[----:B------:R-:W-:-:S02]  /*44f0*/  @!P0 ISETP.GE.AND P4, PT, R119, R112, PT ;  /* 0x000000707700820c */ /* 0x000fc40003f86270 */
[----:B------:R-:W-:Y:S02]  /*4500*/  @!P0 ISETP.GE.AND P2, PT, R115, R112, PT ;  /* 0x000000707300820c */ /* 0x000fe40003f46270 */
[C---:B------:R-:W-:Y:S02]  /*4510*/  @!P0 IADD3 R117, R13.reuse, -0x1, RZ ;  /* 0xffffffff0d758810 */ /* 0x040fe40007ffe0ff */
[----:B------:R-:W-:Y:S02]  /*4520*/  @!P0 IADD3 R115, R13, -0x1, RZ ;  /* 0xffffffff0d738810 */ /* 0x000fe40007ffe0ff */
[----:B------:R-:W-:Y:S02]  /*4530*/  @!P0 FSEL R67, R67, RZ, !P5 ;  /* 0x000000ff43438208 */ /* 0x000fe40006800000 */
[----:B------:R-:W-:Y:S02]  /*4540*/  @!P0 FSEL R73, R73, RZ, !P6 ;  /* 0x000000ff49498208 */ /* 0x000fe40007000000 */
[----:B------:R-:W-:-:S02]  /*4550*/  @!P0 FSEL R77, R77, RZ, !P4 ;  /* 0x000000ff4d4d8208 */ /* 0x000fc40006000000 */
[----:B------:R-:W-:Y:S02]  /*4560*/  @!P0 FSEL R70, R70, RZ, !P3 ;  /* 0x000000ff46468208 */ /* 0x000fe40005800000 */
[----:B------:R-:W-:Y:S02]  /*4570*/  @!P0 FSEL R72, R72, RZ, !P1 ;  /* 0x000000ff48488208 */ /* 0x000fe40004800000 */
[----:B------:R-:W-:Y:S02]  /*4580*/  @!P0 FSEL R76, R76, RZ, !P2 ;  /* 0x000000ff4c4c8208 */ /* 0x000fe40005000000 */
[-C--:B------:R-:W-:Y:S02]  /*4590*/  @!P0 ISETP.GE.AND P5, PT, R117, R112.reuse, PT ;  /* 0x000000707500820c */ /* 0x080fe40003fa6270 */
[-C--:B------:R-:W-:Y:S02]  /*45a0*/  @!P0 ISETP.GE.AND P6, PT, R115, R112.reuse, PT ;  /* 0x000000707300820c */ /* 0x080fe40003fc6270 */
[----:B------:R-:W-:-:S02]  /*45b0*/  @!P0 ISETP.GE.AND P1, PT, R13, R112, PT ;  /* 0x000000700d00820c */ /* 0x000fc40003f26270 */
[CC--:B------:R-:W-:Y:S02]  /*45c0*/  @!P0 ISETP.GE.AND P2, PT, R13.reuse, R112.reuse, PT ;  /* 0x000000700d00820c */ /* 0x0c0fe40003f46270 */
[----:B------:R-:W-:Y:S02]  /*45d0*/  @!P0 ISETP.GE.AND P3, PT, R13, R112, PT ;  /* 0x000000700d00820c */ /* 0x000fe40003f66270 */
[----:B------:R-:W-:Y:S01]  /*45e0*/  IADD3 R100, R100, 0x4, RZ ;  /* 0x0000000464647810 */ /* 0x000fe20007ffe0ff */
[C---:B0-----:R-:W-:Y:S01]  /*45f0*/  FMUL.FTZ R17, R81.reuse, R17 ;  /* 0x0000001151117220 */ /* 0x041fe20000410000 */
        /* <DEDUP_REMOVED lines=88> */
[----:B------:R-:W-:Y:S01]  /*4b80*/  IMAD.X R87, RZ, RZ, R87, P1 ;  /* 0x000000ffff577224 */ /* 0x000fe200008e0657 */
[----:B------:R-:W-:Y:S01]  /*4b90*/  @P0 CALL.REL.NOINC `(.L_x_20546) ;  /* 0x0000001000000944 */ /* 0x000fe20003c00000 */
[----:B------:R-:W-:Y:S05]  /*4ba0*/  BRA `(.L_x_20547) ;  /* 0xffffeae000007947 */ /* 0x000fea000383ffff */
.L_x_20546:
[----:B------:R-:W-:Y:S05]  /*4bb0*/  BSYNC B0 ;  /* 0x0000000000007941 */ /* 0x000fea0003800000 */
.L_x_20544:
[----:B------:R-:W0:Y:S01]  /*4bc0*/  SHFL.BFLY PT, R3, R108, 0x4, 0x1f ;  /* 0x0c801f006c037f89 */ /* 0x000e2200000e0000 */
[----:B------:R-:W-:Y:S01]  /*4bd0*/  LOP3.LUT R33, R6, 0x7, RZ, 0xc0, !PT ;  /* 0x0000000706217812 */ /* 0x000fe200078ec0ff */
[----:B------:R-:W-:Y:S01]  /*4be0*/  BSSY B0, `(.L_x_20548) ;  /* 0x000007f000007945 */ /* 0x000fe20003800000 */
[----:B------:R-:W-:Y:S01]  /*4bf0*/  LOP3.LUT R38, R0, 0xffffffc0, RZ, 0xc0, !PT ;  /* 0xffffffc000267812 */ /* 0x000fe200078ec0ff */
[----:B------:R-:W1:Y:S01]  /*4c00*/  SHFL.BFLY PT, R2, R109, 0x4, 0x1f ;  /* 0x0c801f006d027f89 */ /* 0x000e6200000e0000 */
[----:B------:R-:W-:Y:S02]  /*4c10*/  ISETP.NE.AND P2, PT, R33, RZ, PT ;  /* 0x000000ff2100720c */ /* 0x000fe40003f45270 */
[----:B------:R-:W-:Y:S01]  /*4c20*/  SHF.R.S32.HI R39, RZ, 0x1f, R6 ;  /* 0x0000001fff277819 */ /* 0x000fe20000011406 */
[----:B------:R-:W2:Y:S01]  /*4c30*/  SHFL.BFLY PT, R13, R106, 0x4, 0x1f ;  /* 0x0c801f006a0d7f89 */ /* 0x000ea200000e0000 */
[----:B------:R-:W-:-:S02]  /*4c40*/  ISETP.NE.OR P5, PT, R38, 0x40, P2 ;  /* 0x000000402600780c */ /* 0x000fc400017a5670 */
[----:B------:R-:W-:Y:S01]  /*4c50*/  LEA.HI R39, R39, R6, RZ, 0x3 ;  /* 0x0000000627277211 */ /* 0x000fe200078f18ff */
[----:B------:R-:W3:Y:S01]  /*4c60*/  SHFL.BFLY PT, R4, R11, 0x4, 0x1f ;  /* 0x0c801f000b047f89 */ /* 0x000ee200000e0000 */
[C---:B------:R-:W-:Y:S02]  /*4c70*/  IADD3 R37, R0.reuse, 0x1f, RZ ;  /* 0x0000001f00257810 */ /* 0x040fe40007ffe0ff */
[C---:B------:R-:W-:Y:S01]  /*4c80*/  LOP3.LUT R36, R0.reuse, 0xffffffe0, RZ, 0xc0, !PT ;  /* 0xffffffe000247812 */ /* 0x040fe200078ec0ff */
[----:B------:R-:W4:Y:S01]  /*4c90*/  SHFL.BFLY PT, R16, R111, 0x4, 0x1f ;  /* 0x0c801f006f107f89 */ /* 0x000f2200000e0000 */
[C---:B------:R-:W-:Y:S02]  /*4ca0*/  ISETP.GT.OR P0, PT, R0.reuse, 0x3f, P2 ;  /* 0x0000003f0000780c */ /* 0x040fe40001704670 */
[----:B------:R-:W-:Y:S01]  /*4cb0*/  ISETP.GT.OR P1, PT, R0, 0x1f, P2 ;  /* 0x0000001f0000780c */ /* 0x000fe20001724670 */
[----:B------:R-:W4:Y:S01]  /*4cc0*/  SHFL.BFLY PT, R17, R110, 0x4, 0x1f ;  /* 0x0c801f006e117f89 */ /* 0x000f2200000e0000 */
[----:B------:R-:W-:-:S02]  /*4cd0*/  SHF.R.S32.HI R42, RZ, 0x3, R39 ;  /* 0x00000003ff2a7819 */ /* 0x000fc40000011427 */
[----:B------:R-:W-:Y:S01]  /*4ce0*/  ISETP.GT.U32.AND P3, PT, R37, 0x3e, PT ;  /* 0x0000003e2500780c */ /* 0x000fe20003f64070 */
[----:B------:R-:W4:Y:S01]  /*4cf0*/  SHFL.BFLY PT, R21, R104, 0x4, 0x1f ;  /* 0x0c801f0068157f89 */ /* 0x000f2200000e0000 */
[----:B0-----:R-:W-:Y:S01]  /*4d00*/  FADD.FTZ R3, R3, R108 ;  /* 0x0000006c03037221 */ /* 0x001fe20000010000 */
[----:B------:R-:W-:Y:S01]  /*4d10*/  ISETP.NE.OR P4, PT, R36, 0x20, P2 ;  /* 0x000000202400780c */ /* 0x000fe20001785670 */
[----:B------:R-:W-:Y:S01]  /*4d20*/  IMAD R7, R7, 0x40, R42 ;  /* 0x0000004007077824 */ /* 0x000fe200078e022a */
        /* <DEDUP_REMOVED lines=49> */
[----:B----4-:R-:W-:Y:S02]  /*5040*/  FADD.FTZ R18, R19, R18 ;  /* 0x0000001213127221 */ /* 0x010fe40000010000 */
[----:B------:R-:W-:Y:S01]  /*5050*/  FADD.FTZ R20, R107, R20 ;  /* 0x000000146b147221 */ /* 0x000fe20000010000 */
        /* <DEDUP_REMOVED lines=10> */
[----:B------:R-:W3:Y:S04]  /*5100*/  SHFL.BFLY PT, R17, R12, 0x1, 0x1f ;  /* 0x0c201f000c117f89 */ /* 0x000ee800000e0000 */
[----:B------:R-:W3:Y:S01]  /*5110*/  SHFL.BFLY PT, R23, R22, 0x1, 0x1f ;  /* 0x0c201f0016177f89 */ /* 0x000ee200000e0000 */
[----:B----4-:R-:W-:-:S03]  /*5120*/  FADD.FTZ R0, R2, R3 ;  /* 0x0000000302007221 */ /* 0x010fc60000010000 */
        /* <DEDUP_REMOVED lines=17> */
[----:B-1----:R-:W-:-:S03]  /*5240*/  FADD.FTZ R9, R18, R19 ;  /* 0x0000001312097221 */ /* 0x002fc60000010000 */
[----:B------:R-:W-:Y:S01]  /*5250*/  BAR.SYNC.DEFER_BLOCKING 0x0 ;  /* 0x0000000000007b1d */ /* 0x000fe20000010000 */
[----:B------:R-:W-:Y:S02]  /*5260*/  FADD.FTZ R10, R20, R21 ;  /* 0x00000015140a7221 */ /* 0x000fe40000010000 */
[----:B--2---:R-:W-:Y:S02]  /*5270*/  FADD.FTZ R16, R24, R25 ;  /* 0x0000001918107221 */ /* 0x004fe40000010000 */
[----:B---3--:R-:W-:Y:S02]  /*5280*/  FADD.FTZ R17, R26, R27 ;  /* 0x0000001b1a117221 */ /* 0x008fe40000010000 */
[----:B------:R-:W-:Y:S02]  /*5290*/  FADD.FTZ R22, R28, R29 ;  /* 0x0000001d1c167221 */ /* 0x000fe40000010000 */
        /* <DEDUP_REMOVED lines=19> */
.L_x_20549:
[----:B------:R-:W-:Y:S05]  /*53d0*/  BSYNC B0 ;  /* 0x0000000000007941 */ /* 0x000fea0003800000 */
.L_x_20548:
        /* <DEDUP_REMOVED lines=35> */
.L_x_20551:
[----:B------:R-:W-:Y:S05]  /*5610*/  BSYNC B0 ;  /* 0x0000000000007941 */ /* 0x000fea0003800000 */
.L_x_20550:
        /* <DEDUP_REMOVED lines=19> */
.L_x_20553:
[----:B------:R-:W-:Y:S05]  /*5750*/  BSYNC B0 ;  /* 0x0000000000007941 */ /* 0x000fea0003800000 */
.L_x_20552:
        /* <DEDUP_REMOVED lines=36> */
.L_x_20555:
[----:B------:R-:W-:Y:S05]  /*59a0*/  BSYNC B0 ;  /* 0x0000000000007941 */ /* 0x000fea0003800000 */
.L_x_20554:
        /* <DEDUP_REMOVED lines=23> */
[C---:B01----:R-:W-:Y:S02]  /*5b20*/  IADD3 R7, R42.reuse, 0x4, RZ ;  /* 0x000000042a077810 */ /* 0x043fe40007ffe0ff */
[----:B------:R-:W-:-:S02]  /*5b30*/  LEA.HI.X.SX32 R30, R42, UR7, 0x1, P0 ;  /* 0x000000072a1e7c11 */ /* 0x000fc400080f0eff */
[C---:B------:R-:W-:Y:S02]  /*5b40*/  IADD3 R19, P3, R14.reuse, UR4, RZ ;  /* 0x000000040e137c10 */ /* 0x040fe4000ff7e0ff */
[----:B------:R-:W-:Y:S02]  /*5b50*/  LEA.HI.X.SX32 R26, R13, UR7, 0x1, P2 ;  /* 0x000000070d1a7c11 */ /* 0x000fe400090f0eff */
[----:B------:R-:W-:Y:S02]  /*5b60*/  LEA R12, P0, R25, c[0x0][0x160], 0x2 ;  /* 0x00005800190c7a11 */ /* 0x000fe400078010ff */
[----:B------:R-:W-:Y:S02]  /*5b70*/  LEA R20, P2, R21, c[0x0][0x160], 0x2 ;  /* 0x0000580015147a11 */ /* 0x000fe400078410ff */
[----:B------:R-:W-:Y:S02]  /*5b80*/  IADD3 R15, P1, R7, UR4, RZ ;  /* 0x00000004070f7c10 */ /* 0x000fe4000ff3e0ff */
[----:B------:R-:W-:-:S02]  /*5b90*/  LEA.HI.X.SX32 R24, R14, UR7, 0x1, P3 ;  /* 0x000000070e187c11 */ /* 0x000fc400098f0eff */
[----:B------:R-:W-:Y:S02]  /*5ba0*/  LEA R18, P3, R19, c[0x0][0x160], 0x2 ;  /* 0x0000580013127a11 */ /* 0x000fe400078610ff */
[----:B------:R-:W-:Y:S02]  /*5bb0*/  LEA.HI.X R13, R25, c[0x0][0x164], R30, 0x2, P0 ;  /* 0x00005900190d7a11 */ /* 0x000fe400000f141e */
[----:B------:R-:W-:Y:S02]  /*5bc0*/  LEA.HI.X R21, R21, c[0x0][0x164], R26, 0x2, P2 ;  /* 0x0000590015157a11 */ /* 0x000fe400010f141a */
[C---:B------:R-:W-:Y:S01]  /*5bd0*/  IADD3 R25, R42.reuse, 0x18, RZ ;  /* 0x000000182a197810 */ /* 0x040fe20007ffe0ff */
[----:B------:R-:W-:Y:S01]  /*5be0*/  STG.E [R12.64], R0 ;  /* 0x000000000c007986 */ /* 0x000fe2000c10190a */
[----:B------:R-:W-:Y:S02]  /*5bf0*/  IADD3 R26, R42, 0x1c, RZ ;  /* 0x0000001c2a1a7810 */ /* 0x000fe40007ffe0ff */
[----:B------:R-:W-:-:S02]  /*5c00*/  LEA.HI.X.SX32 R28, R7, UR7, 0x1, P1 ;  /* 0x00000007071c7c11 */ /* 0x000fc400088f0eff */
[----:B------:R-:W-:Y:S02]  /*5c10*/  LEA R14, P1, R15, c[0x0][0x160], 0x2 ;  /* 0x000058000f0e7a11 */ /* 0x000fe400078210ff */
[----:B------:R-:W-:Y:S02]  /*5c20*/  LEA.HI.X R19, R19, c[0x0][0x164], R24, 0x2, P3 ;  /* 0x0000590013137a11 */ /* 0x000fe400018f1418 */
[C---:B------:R-:W-:Y:S02]  /*5c30*/  IADD3 R7, R42.reuse, 0x10, RZ ;  /* 0x000000102a077810 */ /* 0x040fe40007ffe0ff */
[----:B------:R-:W-:Y:S02]  /*5c40*/  IADD3 R24, R42, 0x14, RZ ;  /* 0x000000142a187810 */ /* 0x000fe40007ffe0ff */
[----:B------:R-:W-:Y:S02]  /*5c50*/  IADD3 R29, P2, R25, UR4, RZ ;  /* 0x00000004191d7c10 */ /* 0x000fe4000ff5e0ff */
[----:B------:R-:W-:-:S02]  /*5c60*/  IADD3 R31, P3, R26, UR4, RZ ;  /* 0x000000041a1f7c10 */ /* 0x000fc4000ff7e0ff */
[----:B------:R-:W-:Y:S02]  /*5c70*/  LEA.HI.X R15, R15, c[0x0][0x164], R28, 0x2, P1 ;  /* 0x000059000f0f7a11 */ /* 0x000fe400008f141c */
[----:B------:R-:W-:Y:S02]  /*5c80*/  IADD3 R35, P0, R7, UR4, RZ ;  /* 0x0000000407237c10 */ /* 0x000fe4000ff1e0ff */
[----:B------:R-:W-:Y:S01]  /*5c90*/  IADD3 R27, P1, R24, UR4, RZ ;  /* 0x00000004181b7c10 */ /* 0x000fe2000ff3e0ff */
[----:B------:R-:W-:Y:S01]  /*5ca0*/  STG.E [R14.64], R2 ;  /* 0x000000020e007986 */ /* 0x000fe2000c10190a */
[----:B------:R-:W-:Y:S02]  /*5cb0*/  LEA.HI.X.SX32 R36, R25, UR7, 0x1, P2 ;  /* 0x0000000719247c11 */ /* 0x000fe400090f0eff */
[----:B------:R-:W-:Y:S01]  /*5cc0*/  LEA.HI.X.SX32 R34, R26, UR7, 0x1, P3 ;  /* 0x000000071a227c11 */ /* 0x000fe200098f0eff */
[----:B------:R-:W-:Y:S01]  /*5cd0*/  STG.E [R20.64], R3 ;  /* 0x0000000314007986 */ /* 0x000fe2000c10190a */
[----:B------:R-:W-:-:S02]  /*5ce0*/  LEA R28, P2, R29, c[0x0][0x160], 0x2 ;  /* 0x000058001d1c7a11 */ /* 0x000fc400078410ff */
[----:B------:R-:W-:Y:S01]  /*5cf0*/  LEA R30, P3, R31, c[0x0][0x160], 0x2 ;  /* 0x000058001f1e7a11 */ /* 0x000fe200078610ff */
[----:B------:R-:W-:Y:S01]  /*5d00*/  STG.E [R18.64], R4 ;  /* 0x0000000412007986 */ /* 0x000fe2000c10190a */
[----:B------:R-:W-:Y:S02]  /*5d10*/  LEA.HI.X.SX32 R40, R7, UR7, 0x1, P0 ;  /* 0x0000000707287c11 */ /* 0x000fe400080f0eff */
[----:B------:R-:W-:Y:S02]  /*5d20*/  LEA.HI.X.SX32 R38, R24, UR7, 0x1, P1 ;  /* 0x0000000718267c11 */ /* 0x000fe400088f0eff */
[----:B------:R-:W-:Y:S02]  /*5d30*/  LEA R24, P0, R35, c[0x0][0x160], 0x2 ;  /* 0x0000580023187a11 */ /* 0x000fe400078010ff */
[----:B------:R-:W-:Y:S02]  /*5d40*/  LEA R26, P1, R27, c[0x0][0x160], 0x2 ;  /* 0x000058001b1a7a11 */ /* 0x000fe400078210ff */
[----:B------:R-:W-:-:S02]  /*5d50*/  LEA.HI.X R29, R29, c[0x0][0x164], R36, 0x2, P2 ;  /* 0x000059001d1d7a11 */ /* 0x000fc400010f1424 */
[----:B------:R-:W-:Y:S02]  /*5d60*/  LEA.HI.X R31, R31, c[0x0][0x164], R34, 0x2, P3 ;  /* 0x000059001f1f7a11 */ /* 0x000fe400018f1422 */
[C---:B------:R-:W-:Y:S02]  /*5d70*/  IADD3 R7, R42.reuse, 0x20, RZ ;  /* 0x000000202a077810 */ /* 0x040fe40007ffe0ff */
[C---:B------:R-:W-:Y:S02]  /*5d80*/  IADD3 R34, R42.reuse, 0x24, RZ ;  /* 0x000000242a227810 */ /* 0x040fe40007ffe0ff */
[----:B------:R-:W-:Y:S02]  /*5d90*/  IADD3 R36, R42, 0x2c, RZ ;  /* 0x0000002c2a247810 */ /* 0x000fe40007ffe0ff */
[----:B------:R-:W-:Y:S02]  /*5da0*/  LEA.HI.X R25, R35, c[0x0][0x164], R40, 0x2, P0 ;  /* 0x0000590023197a11 */ /* 0x000fe400000f1428 */
[----:B------:R-:W-:-:S02]  /*5db0*/  LEA.HI.X R27, R27, c[0x0][0x164], R38, 0x2, P1 ;  /* 0x000059001b1b7a11 */ /* 0x000fc400008f1426 */
        /* <DEDUP_REMOVED lines=14> */
[----:B------:R-:W-:Y:S02]  /*5ea0*/  LEA.HI.X.SX32 R46, R35, UR7, 0x1, P2 ;  /* 0x00000007232e7c11 */ /* 0x000fe400090f0eff */
[----:B------:R-:W-:-:S02]  /*5eb0*/  LEA.HI.X R35, R43, c[0x0][0x164], R50, 0x2, P0 ;  /* 0x000059002b237a11 */ /* 0x000fc400000f1432 */
[----:B------:R-:W-:Y:S02]  /*5ec0*/  LEA.HI.X R41, R41, c[0x0][0x164], R44, 0x2, P3 ;  /* 0x0000590029297a11 */ /* 0x000fe400018f142c */
[C---:B------:R-:W-:Y:S01]  /*5ed0*/  IADD3 R7, R42.reuse, 0x30, RZ ;  /* 0x000000302a077810 */ /* 0x040fe20007ffe0ff */
[----:B------:R-:W-:Y:S01]  /*5ee0*/  STG.E [R34.64], R10 ;  /* 0x0000000a22007986 */ /* 0x000fe2000c10190a */
[C---:B------:R-:W-:Y:S02]  /*5ef0*/  IADD3 R43, R42.reuse, 0x34, RZ ;  /* 0x000000342a2b7810 */ /* 0x040fe40007ffe0ff */
[----:B------:R-:W-:Y:S02]  /*5f00*/  IADD3 R44, R42, 0x38, RZ ;  /* 0x000000382a2c7810 */ /* 0x000fe40007ffe0ff */
[----:B------:R-:W-:Y:S02]  /*5f10*/  LEA R36, P1, R37, c[0x0][0x160], 0x2 ;  /* 0x0000580025247a11 */ /* 0x000fe400078210ff */
[----:B------:R-:W-:-:S02]  /*5f20*/  LEA R38, P2, R39, c[0x0][0x160], 0x2 ;  /* 0x0000580027267a11 */ /* 0x000fc400078410ff */
[----:B------:R-:W-:Y:S02]  /*5f30*/  IADD3 R42, R42, 0x3c, RZ ;  /* 0x0000003c2a2a7810 */ /* 0x000fe40007ffe0ff */
        /* <DEDUP_REMOVED lines=26> */
.L_x_20556:
        /* <DEDUP_REMOVED lines=10> */
.L_x_24038:


//--------------------- .text._ZN4vllm25paged_attention_v1_kernelIffLi32ELi32ELi128ELNS_18Fp8KVCacheDataTypeE0ELb0EEEvPT_PKS2_PKT0_S8_ifPKiSA_iPKfiiiSC_SC_iiiii --------------------------
	.section	.text._ZN4vllm25paged_attention_v1_kernelIffLi32ELi32ELi128ELNS_18Fp8KVCacheDataTypeE0ELb0EEEvPT_PKS2_PKT0_S8_ifPKiSA_iPKfiiiSC_SC_iiiii,"ax",@progbits
	.sectioninfo	@"SHI_REGISTERS=74"
	.align	128
        .global         _ZN4vllm25paged_attention_v1_kernelIffLi32ELi32ELi128ELNS_18Fp8KVCacheDataTypeE0ELb0EEEvPT_PKS2_PKT0_S8_ifPKiSA_iPKfiiiSC_SC_iiiii
        .type           _ZN4vllm25paged_attention_v1_kernelIffLi32ELi32ELi128ELNS_18Fp8KVCacheDataTypeE0ELb0EEEvPT_PKS2_PKT0_S8_ifPKiSA_iPKfiiiSC_SC_iiiii,@function
        .size           _ZN4vllm25paged_attention_v1_kernelIffLi32ELi32ELi128ELNS_18Fp8KVCacheDataTypeE0ELb0EEEvPT_PKS2_PKT0_S8_ifPKiSA_iPKfiiiSC_SC_iiiii,(.L_x_24039 - _ZN4vllm25paged_attention_v1_kernelIffLi32ELi32ELi128ELNS_18Fp8KVCacheDataTypeE0ELb0EEEvPT_PKS2_PKT0_S8_ifPKiSA_iPKfiiiSC_SC_iiiii)
        .other          _ZN4vllm25paged_attention_v1_kernelIffLi32ELi32ELi128ELNS_18Fp8KVCacheDataTypeE0ELb0EEEvPT_PKS2_PKT0_S8_ifPKiSA_iPKfiiiSC_SC_iiiii,@"STO_CUDA_ENTRY STV_DEFAULT"
_ZN4vllm25paged_attention_v1_kernelIffLi32ELi32ELi128ELNS_18Fp8KVCacheDataTypeE0ELb0EEEvPT_PKS2_PKT0_S8_ifPKiSA_iPKfiiiSC_SC_iiiii:
.text._ZN4vllm25paged_attention_v1_kernelIffLi32ELi32ELi128ELNS_18Fp8KVCacheDataTypeE0ELb0EEEvPT_PKS2_PKT0_S8_ifPKiSA_iPKfiiiSC_SC_iiiii:
        /* <DEDUP_REMOVED lines=34> */
[----:B------:R-:W-:Y:S02]  /*0220*/  ISETP.NE.AND P1, PT, RZ, c[0x0][0x180], PT ;  /* 0x00006000ff007a0c */ /* 0x000fe40003f25270 */
[----:B------:R-:W-:-:S09]  /*0230*/  IABS R7, R9 ;  /* 0x0000000900077213 */ /* 0x000fd20000000000 */
        /* <DEDUP_REMOVED lines=52> */
[C---:B------:R-:W-:Y:S01]  /*0580*/  SHF.L.U32 R5, R0.reuse, 0x2, RZ ;  /* 0x0000000200057819 */ /* 0x040fe200000006ff */
        /* <DEDUP_REMOVED lines=8> */
.L_x_20561:
[----:B------:R-:W-:Y:S02]  /*0610*/  IMAD.MOV.U32 R4, RZ, RZ, R15 ;  /* 0x000000ffff047224 */ /* 0x000fe400078e000f */
[----:B------:R-:W-:-:S06]  /*0620*/  IMAD.MOV.U32 R5, RZ, RZ, R16 ;  /* 0x000000ffff057224 */ /* 0x000fcc00078e0010 */
[----:B------:R-:W2:Y:S01]  /*0630*/  LDG.E.128.CONSTANT R4, [R4.64] ;  /* 0x0000000a04047981 */ /* 0x000ea2000c1e9d00 */
[----:B------:R-:W-:Y:S02]  /*0640*/  IADD3 R10, R10, -0x1, RZ ;  /* 0xffffffff0a0a7810 */ /* 0x000fe40007ffe0ff */
[----:B------:R-:W-:Y:S02]  /*0650*/  IADD3 R15, P2, R15, 0x800, RZ ;  /* 0x000008000f0f7810 */ /* 0x000fe40007f5e0ff */
[----:B------:R-:W-:Y:S02]  /*0660*/  ISETP.NE.AND P0, PT, R10, RZ, PT ;  /* 0x000000ff0a00720c */ /* 0x000fe40003f05270 */
[----:B------:R-:W-:Y:S02]  /*0670*/  IADD3 R11, R11, 0x80, RZ ;  /* 0x000000800b0b7810 */ /* 0x000fe40007ffe0ff */
[----:B------:R-:W-:Y:S01]  /*0680*/  IADD3.X R16, RZ, R16, RZ, P2, !PT ;  /* 0x00000010ff107210 */ /* 0x000fe200017fe4ff */
[----:B--2---:R0:W-:Y:S02]  /*0690*/  STS.128 [R12], R4 ;  /* 0x000000040c007388 */ /* 0x0041e40000000c00 */
[----:B0-----:R-:W-:-:S06]  /*06a0*/  IADD3 R12, R12, 0x800, RZ ;  /* 0x000008000c0c7810 */ /* 0x001fcc0007ffe0ff */
[----:B------:R-:W-:Y:S05]  /*06b0*/  @P0 BRA `(.L_x_20561) ;  /* 0xffffff5000000947 */ /* 0x000fea000383ffff */
.L_x_20560:
[----:B------:R-:W-:Y:S05]  /*06c0*/  BSYNC B1 ;  /* 0x0000000000017941 */ /* 0x000fea0003800000 */
.L_x_20559:
        /* <DEDUP_REMOVED lines=8> */
.L_x_20562:
        /* <DEDUP_REMOVED lines=17> */
.L_x_20558:
[----:B------:R-:W-:Y:S05]  /*0860*/  BSYNC B0 ;  /* 0x0000000000007941 */ /* 0x000fea0003800000 */
.L_x_20557:
        /* <DEDUP_REMOVED lines=22> */
[----:B------:R-:W0:Y:S01]  /*09d0*/  LDS.128 R4, [0x70] ;  /* 0x00007000ff047984 */ /* 0x000e220000000c00 */
[----:B------:R-:W-:Y:S05]  /*09e0*/  @P0 BRA `(.L_x_20565) ;  /* 0x0000049000000947 */ /* 0x000fea0003800000 */
[C---:B------:R-:W-:Y:S01]  /*09f0*/  IADD3 R36, P0, R59.reuse, R36, RZ ;  /* 0x000000243b247210 */ /* 0x040fe20007f1e0ff */
[C---:B------:R-:W-:Y:S01]  /*0a00*/  IMAD R38, R59.reuse, 0x80, R38 ;  /* 0x000000803b267824 */ /* 0x040fe200078e0226 */
[----:B------:R-:W-:Y:S01]  /*0a10*/  MOV R54, R59 ;  /* 0x0000003b00367202 */ /* 0x000fe20000000f00 */
[C---:B------:R-:W-:Y:S01]  /*0a20*/  IMAD R55, R59.reuse, 0x20, R58 ;  /* 0x000000203b377824 */ /* 0x040fe200078e023a */
[----:B------:R-:W-:Y:S01]  /*0a30*/  LEA.HI.X.SX32 R53, R59, R40, 0x1, P0 ;  /* 0x000000283b357211 */ /* 0x000fe200000f0eff */
[----:B------:R-:W-:Y:S01]  /*0a40*/  IMAD.MOV.U32 R57, RZ, RZ, -0x800001 ;  /* 0xff7fffffff397424 */ /* 0x000fe200078e00ff */
[----:B------:R-:W-:-:S02]  /*0a50*/  LEA R52, P0, R36, c[0x0][0x188], 0x2 ;  /* 0x0000620024347a11 */ /* 0x000fc400078010ff */
[----:B------:R-:W-:Y:S02]  /*0a60*/  IADD3 R61, R38, 0xa0, RZ ;  /* 0x000000a0263d7810 */ /* 0x000fe40007ffe0ff */
[----:B------:R-:W-:-:S05]  /*0a70*/  LEA.HI.X R53, R36, c[0x0][0x18c], R53, 0x2, P0 ;  /* 0x0000630024357a11 */ /* 0x000fca00000f1435 */
.L_x_20566:
[----:B------:R-:W5:Y:S02]  /*0a80*/  LDG.E.CONSTANT R39, [R52.64] ;  /* 0x0000000a34277981 */ /* 0x000f64000c1e9900 */
[----:B-----5:R-:W-:-:S05]  /*0a90*/  SHF.R.S32.HI R36, RZ, 0x1f, R39 ;  /* 0x0000001fff247819 */ /* 0x020fca0000011427 */
[----:B------:R-:W-:Y:S02]  /*0aa0*/  IMAD R38, R36, c[0x0][0x1ac], RZ ;  /* 0x00006b0024267a24 */ /* 0x000fe400078e02ff */
[----:B------:R-:W-:-:S04]  /*0ab0*/  IMAD.WIDE.U32 R36, R39, c[0x0][0x1ac], R68 ;  /* 0x00006b0027247a25 */ /* 0x000fc800078e0044 */
[----:B------:R-:W-:Y:S01]  /*0ac0*/  IMAD R39, R39, R56, R38 ;  /* 0x0000003827277224 */ /* 0x000fe200078e0226 */
[----:B------:R-:W-:-:S03]  /*0ad0*/  LEA R62, P0, R36, c[0x0][0x170], 0x2 ;  /* 0x00005c00243e7a11 */ /* 0x000fc600078010ff */
[----:B------:R-:W-:-:S05]  /*0ae0*/  IMAD.IADD R37, R37, 0x1, R39 ;  /* 0x0000000125257824 */ /* 0x000fca00078e0227 */
[----:B------:R-:W-:-:S05]  /*0af0*/  LEA.HI.X R63, R36, c[0x0][0x174], R37, 0x2, P0 ;  /* 0x00005d00243f7a11 */ /* 0x000fca00000f1425 */
[----:B------:R-:W5:Y:S04]  /*0b00*/  LDG.E.128.CONSTANT R40, [R62.64+0x200] ;  /* 0x0002000a3e287981 */ /* 0x000f68000c1e9d00 */
[----:B----4-:R-:W4:Y:S04]  /*0b10*/  LDG.E.128.CONSTANT R44, [R62.64] ;  /* 0x0000000a3e2c7981 */ /* 0x010f28000c1e9d00 */
[----:B---3--:R-:W3:Y:S04]  /*0b20*/  LDG.E.128.CONSTANT R48, [R62.64+0x400] ;  /* 0x0004000a3e307981 */ /* 0x008ee8000c1e9d00 */
[----:B--2---:R-:W2:Y:S01]  /*0b30*/  LDG.E.128.CONSTANT R36, [R62.64+0x600] ;  /* 0x0006000a3e247981 */ /* 0x004ea2000c1e9d00 */
[----:B-1---5:R-:W-:-:S02]  /*0b40*/  FMUL.FTZ R65, R28, R40 ;  /* 0x000000281c417220 */ /* 0x022fc40000410000 */
[----:B------:R-:W-:Y:S02]  /*0b50*/  FMUL.FTZ R40, R29, R41 ;  /* 0x000000291d287220 */ /* 0x000fe40000410000 */
[----:B------:R-:W-:Y:S02]  /*0b60*/  FMUL.FTZ R41, R30, R42 ;  /* 0x0000002a1e297220 */ /* 0x000fe40000410000 */
[----:B------:R-:W-:Y:S02]  /*0b70*/  FMUL.FTZ R42, R31, R43 ;  /* 0x0000002b1f2a7220 */ /* 0x000fe40000410000 */
[----:B0---4-:R-:W-:Y:S02]  /*0b80*/  FFMA.FTZ R40, R33, R45, R40 ;  /* 0x0000002d21287223 */ /* 0x011fe40000010028 */
[----:B------:R-:W-:Y:S02]  /*0b90*/  FFMA.FTZ R41, R34, R46, R41 ;  /* 0x0000002e22297223 */ /* 0x000fe40000010029 */
[----:B------:R-:W-:-:S02]  /*0ba0*/  FFMA.FTZ R42, R35, R47, R42 ;  /* 0x0000002f232a7223 */ /* 0x000fc4000001002a */
[----:B------:R-:W-:Y:S02]  /*0bb0*/  FFMA.FTZ R65, R32, R44, R65 ;  /* 0x0000002c20417223 */ /* 0x000fe40000010041 */
[----:B---3--:R-:W-:Y:S01]  /*0bc0*/  FFMA.FTZ R64, R25, R49, R40 ;  /* 0x0000003119407223 */ /* 0x008fe20000010028 */
[----:B------:R-:W3:Y:S01]  /*0bd0*/  LDG.E.128.CONSTANT R44, [R62.64+0xc00] ;  /* 0x000c000a3e2c7981 */ /* 0x000ee2000c1e9d00 */
[----:B------:R-:W-:Y:S02]  /*0be0*/  FFMA.FTZ R65, R24, R48, R65 ;  /* 0x0000003018417223 */ /* 0x000fe40000010041 */
[----:B------:R-:W-:Y:S02]  /*0bf0*/  FFMA.FTZ R67, R26, R50, R41 ;  /* 0x000000321a437223 */ /* 0x000fe40000010029 */
[----:B------:R-:W-:Y:S02]  /*0c00*/  FFMA.FTZ R66, R27, R51, R42 ;  /* 0x000000331b427223 */ /* 0x000fe4000001002a */
[----:B------:R-:W4:Y:S01]  /*0c10*/  LDG.E.128.CONSTANT R40, [R62.64+0x800] ;  /* 0x0008000a3e287981 */ /* 0x000f22000c1e9d00 */
[----:B--2---:R-:W-:-:S02]  /*0c20*/  FFMA.FTZ R65, R20, R36, R65 ;  /* 0x0000002414417223 */ /* 0x004fc40000010041 */
[----:B------:R-:W-:Y:S01]  /*0c30*/  FFMA.FTZ R64, R21, R37, R64 ;  /* 0x0000002515407223 */ /* 0x000fe20000010040 */
[----:B------:R-:W2:Y:S01]  /*0c40*/  LDG.E.128.CONSTANT R48, [R62.64+0xe00] ;  /* 0x000e000a3e307981 */ /* 0x000ea2000c1e9d00 */
[----:B------:R-:W-:Y:S02]  /*0c50*/  FFMA.FTZ R67, R22, R38, R67 ;  /* 0x0000002616437223 */ /* 0x000fe40000010043 */
[----:B------:R-:W-:Y:S02]  /*0c60*/  FFMA.FTZ R66, R23, R39, R66 ;  /* 0x0000002717427223 */ /* 0x000fe40000010042 */
[----:B------:R-:W5:Y:S01]  /*0c70*/  LDG.E.128.CONSTANT R36, [R62.64+0xa00] ;  /* 0x000a000a3e247981 */ /* 0x000f62000c1e9d00 */
[----:B------:R-:W-:Y:S02]  /*0c80*/  IADD3 R54, R54, 0x4, RZ ;  /* 0x0000000436367810 */ /* 0x000fe40007ffe0ff */
[----:B------:R-:W-:Y:S02]  /*0c90*/  ISETP.GE.AND P0, PT, R55, R60, PT ;  /* 0x0000003c3700720c */ /* 0x000fe40003f06270 */
[----:B------:R-:W-:-:S02]  /*0ca0*/  ISETP.GE.AND P2, PT, R54, R3, PT ;  /* 0x000000033600720c */ /* 0x000fc40003f46270 */
[----:B------:R-:W-:Y:S02]  /*0cb0*/  IADD3 R52, P1, R52, 0x10, RZ ;  /* 0x0000001034347810 */ /* 0x000fe40007f3e0ff */
[----:B------:R-:W-:-:S03]  /*0cc0*/  IADD3 R55, R55, 0x80, RZ ;  /* 0x0000008037377810 */ /* 0x000fc60007ffe0ff */
[----:B------:R-:W-:Y:S02]  /*0cd0*/  IMAD.X R53, RZ, RZ, R53, P1 ;  /* 0x000000ffff357224 */ /* 0x000fe400008e0635 */
[----:B----4-:R-:W-:Y:S02]  /*0ce0*/  FFMA.FTZ R65, R16, R40, R65 ;  /* 0x0000002810417223 */ /* 0x010fe40000010041 */
[----:B------:R-:W-:Y:S02]  /*0cf0*/  FFMA.FTZ R64, R17, R41, R64 ;  /* 0x0000002911407223 */ /* 0x000fe40000010040 */
[----:B------:R-:W-:Y:S02]  /*0d00*/  FFMA.FTZ R67, R18, R42, R67 ;  /* 0x0000002a12437223 */ /* 0x000fe40000010043 */
[----:B-----5:R-:W-:Y:S02]  /*0d10*/  FFMA.FTZ R65, R12, R36, R65 ;  /* 0x000000240c417223 */ /* 0x020fe40000010041 */
[----:B------:R-:W-:-:S02]  /*0d20*/  FFMA.FTZ R64, R13, R37, R64 ;  /* 0x000000250d407223 */ /* 0x000fc40000010040 */
[----:B------:R-:W-:Y:S02]  /*0d30*/  FFMA.FTZ R66, R19, R43, R66 ;  /* 0x0000002b13427223 */ /* 0x000fe40000010042 */
[----:B------:R-:W-:Y:S02]  /*0d40*/  FFMA.FTZ R67, R14, R38, R67 ;  /* 0x000000260e437223 */ /* 0x000fe40000010043 */
[----:B---3--:R-:W-:Y:S02]  /*0d50*/  FFMA.FTZ R65, R8, R44, R65 ;  /* 0x0000002c08417223 */ /* 0x008fe40000010041 */
        /* <DEDUP_REMOVED lines=18> */
.L_x_20565:
[C---:B------:R-:W-:Y:S01]  /*0e80*/  IADD3 R36, P0, R59.reuse, R36, RZ ;  /* 0x000000243b247210 */ /* 0x040fe20007f1e0ff */
        /* <DEDUP_REMOVED lines=8> */
[----:B------:R-:W-:Y:S02]  /*0f10*/  IADD3 R63, -R60, 0x1, R65 ;  /* 0x000000013c3f7810 */ /* 0x000fe40007ffe141 */
.L_x_20567:
[----:B------:R-:W-:Y:S02]  /*0f20*/  IMAD.MOV.U32 R44, RZ, RZ, R62 ;  /* 0x000000ffff2c7224 */ /* 0x000fe400078e003e */
[----:B------:R-:W-:-:S05]  /*0f30*/  IMAD.MOV.U32 R45, RZ, RZ, R61 ;  /* 0x000000ffff2d7224 */ /* 0x000fca00078e003d */
[----:B------:R-:W5:Y:S01]  /*0f40*/  LDG.E.CONSTANT R39, [R44.64] ;  /* 0x0000000a2c277981 */ /* 0x000f62000c1e9900 */
[----:B------:R-:W-:Y:S01]  /*0f50*/  IMAD.MOV.U32 R37, RZ, RZ, R69 ;  /* 0x000000ffff257224 */ /* 0x000fe200078e0045 */
[----:B-----5:R-:W-:-:S05]  /*0f60*/  SHF.R.S32.HI R36, RZ, 0x1f, R39 ;  /* 0x0000001fff247819 */ /* 0x020fca0000011427 */
[----:B------:R-:W-:Y:S02]  /*0f70*/  IMAD R38, R36, c[0x0][0x1ac], RZ ;  /* 0x00006b0024267a24 */ /* 0x000fe400078e02ff */
[----:B------:R-:W-:-:S04]  /*0f80*/  IMAD.MOV.U32 R36, RZ, RZ, R68 ;  /* 0x000000ffff247224 */ /* 0x000fc800078e0044 */
[----:B------:R-:W-:-:S04]  /*0f90*/  IMAD.WIDE.U32 R36, R39, c[0x0][0x1ac], R36 ;  /* 0x00006b0027247a25 */ /* 0x000fc800078e0024 */
[----:B------:R-:W-:Y:S01]  /*0fa0*/  IMAD R39, R39, R56, R38 ;  /* 0x0000003827277224 */ /* 0x000fe200078e0226 */
[----:B------:R-:W-:-:S03]  /*0fb0*/  LEA R70, P0, R36, c[0x0][0x170], 0x2 ;  /* 0x00005c0024467a11 */ /* 0x000fc600078010ff */
[----:B------:R-:W-:-:S05]  /*0fc0*/  IMAD.IADD R37, R37, 0x1, R39 ;  /* 0x0000000125257824 */ /* 0x000fca00078e0227 */
[----:B------:R-:W-:-:S05]  /*0fd0*/  LEA.HI.X R71, R36, c[0x0][0x174], R37, 0x2, P0 ;  /* 0x00005d0024477a11 */ /* 0x000fca00000f1425 */
[----:B------:R-:W5:Y:S04]  /*0fe0*/  LDG.E.128.CONSTANT R36, [R70.64+0x200] ;  /* 0x0002000a46247981 */ /* 0x000f68000c1e9d00 */
[----:B----4-:R-:W4:Y:S04]  /*0ff0*/  LDG.E.128.CONSTANT R40, [R70.64] ;  /* 0x0000000a46287981 */ /* 0x010f28000c1e9d00 */
[----:B---3--:R-:W3:Y:S01]  /*1000*/  LDG.E.128.CONSTANT R52, [R70.64+0x800] ;  /* 0x0008000a46347981 */ /* 0x008ee2000c1e9d00 */
[----:B-1---5:R-:W-:Y:S02]  /*1010*/  FMUL.FTZ R45, R28, R36 ;  /* 0x000000241c2d7220 */ /* 0x022fe40000410000 */
[----:B------:R-:W-:-:S02]  /*1020*/  FMUL.FTZ R36, R29, R37 ;  /* 0x000000251d247220 */ /* 0x000fc40000410000 */
[----:B------:R-:W-:Y:S02]  /*1030*/  FMUL.FTZ R49, R30, R38 ;  /* 0x000000261e317220 */ /* 0x000fe40000410000 */
[----:B0---4-:R-:W-:Y:S02]  /*1040*/  FFMA.FTZ R37, R32, R40, R45 ;  /* 0x0000002820257223 */ /* 0x011fe4000001002d */
[----:B------:R-:W4:Y:S01]  /*1050*/  LDG.E.128.CONSTANT R44, [R70.64+0x400] ;  /* 0x0004000a462c7981 */ /* 0x000f22000c1e9d00 */
[----:B------:R-:W-:Y:S02]  /*1060*/  FFMA.FTZ R36, R33, R41, R36 ;  /* 0x0000002921247223 */ /* 0x000fe40000010024 */
[----:B------:R-:W-:Y:S02]  /*1070*/  FFMA.FTZ R41, R34, R42, R49 ;  /* 0x0000002a22297223 */ /* 0x000fe40000010031 */
[----:B------:R-:W5:Y:S01]  /*1080*/  LDG.E.128.CONSTANT R48, [R70.64+0x600] ;  /* 0x0006000a46307981 */ /* 0x000f62000c1e9d00 */
[----:B------:R-:W-:-:S04]  /*1090*/  FMUL.FTZ R38, R31, R39 ;  /* 0x000000271f267220 */ /* 0x000fc80000410000 */
[----:B------:R-:W-:Y:S02]  /*10a0*/  FFMA.FTZ R38, R35, R43, R38 ;  /* 0x0000002b23267223 */ /* 0x000fe40000010026 */
[----:B--2-4-:R-:W-:Y:S02]  /*10b0*/  FFMA.FTZ R37, R24, R44, R37 ;  /* 0x0000002c18257223 */ /* 0x014fe40000010025 */
[----:B------:R-:W-:Y:S02]  /*10c0*/  FFMA.FTZ R36, R25, R45, R36 ;  /* 0x0000002d19247223 */ /* 0x000fe40000010024 */
[----:B------:R-:W-:Y:S02]  /*10d0*/  FFMA.FTZ R41, R26, R46, R41 ;  /* 0x0000002e1a297223 */ /* 0x000fe40000010029 */
[----:B------:R-:W-:Y:S02]  /*10e0*/  FFMA.FTZ R38, R27, R47, R38 ;  /* 0x0000002f1b267223 */ /* 0x000fe40000010026 */
[----:B-----5:R-:W-:Y:S01]  /*10f0*/  FFMA.FTZ R37, R20, R48, R37 ;  /* 0x0000003014257223 */ /* 0x020fe20000010025 */
[----:B------:R-:W2:Y:S01]  /*1100*/  LDG.E.128.CONSTANT R44, [R70.64+0xe00] ;  /* 0x000e000a462c7981 */ /* 0x000ea2000c1e9d00 */
[----:B------:R-:W-:-:S02]  /*1110*/  FFMA.FTZ R48, R21, R49, R36 ;  /* 0x0000003115307223 */ /* 0x000fc40000010024 */
[----:B------:R-:W-:Y:S02]  /*1120*/  FFMA.FTZ R49, R22, R50, R41 ;  /* 0x0000003216317223 */ /* 0x000fe40000010029 */
[----:B------:R-:W-:Y:S01]  /*1130*/  FFMA.FTZ R50, R23, R51, R38 ;  /* 0x0000003317327223 */ /* 0x000fe20000010026 */
[----:B------:R-:W4:Y:S01]  /*1140*/  LDG.E.128.CONSTANT R40, [R70.64+0xc00] ;  /* 0x000c000a46287981 */ /* 0x000f22000c1e9d00 */
[----:B---3--:R-:W-:-:S03]  /*1150*/  FFMA.FTZ R51, R16, R52, R37 ;  /* 0x0000003410337223 */ /* 0x008fc60000010025 */
[----:B------:R-:W3:Y:S01]  /*1160*/  LDG.E.128.CONSTANT R36, [R70.64+0xa00] ;  /* 0x000a000a46247981 */ /* 0x000ee2000c1e9d00 */
[----:B------:R-:W-:Y:S02]  /*1170*/  FFMA.FTZ R48, R17, R53, R48 ;  /* 0x0000003511307223 */ /* 0x000fe40000010030 */
[----:B------:R-:W-:Y:S02]  /*1180*/  FFMA.FTZ R49, R18, R54, R49 ;  /* 0x0000003612317223 */ /* 0x000fe40000010031 */
[----:B------:R-:W-:Y:S01]  /*1190*/  FFMA.FTZ R50, R19, R55, R50 ;  /* 0x0000003713327223 */ /* 0x000fe20000010032 */
[----:B------:R-:W-:Y:S02]  /*11a0*/  IADD3 R64, R64, 0x4, RZ ;  /* 0x0000000440407810 */ /* 0x000fe40007ffe0ff */
[----:B------:R-:W-:Y:S02]  /*11b0*/  ISETP.GE.AND P0, PT, R65, R60, PT ;  /* 0x0000003c4100720c */ /* 0x000fe40003f06270 */
[----:B------:R-:W-:-:S02]  /*11c0*/  ISETP.GE.AND P2, PT, R64, R3, PT ;  /* 0x000000034000720c */ /* 0x000fc40003f46270 */
[----:B------:R-:W-:Y:S02]  /*11d0*/  IADD3 R62, P1, R62, 0x10, RZ ;  /* 0x000000103e3e7810 */ /* 0x000fe40007f3e0ff */
[----:B------:R-:W-:Y:S02]  /*11e0*/  IADD3 R65, R65, 0x80, RZ ;  /* 0x0000008041417810 */ /* 0x000fe40007ffe0ff */
[----:B------:R-:W-:Y:S01]  /*11f0*/  IADD3.X R61, RZ, R61, RZ, P1, !PT ;  /* 0x0000003dff3d7210 */ /* 0x000fe20000ffe4ff */
[----:B---3--:R-:W-:Y:S02]  /*1200*/  FFMA.FTZ R51, R12, R36, R51 ;  /* 0x000000240c337223 */ /* 0x008fe40000010033 */
[----:B------:R-:W-:Y:S02]  /*1210*/  FFMA.FTZ R48, R13, R37, R48 ;  /* 0x000000250d307223 */ /* 0x000fe40000010030 */
[----:B------:R-:W-:Y:S02]  /*1220*/  FFMA.FTZ R49, R14, R38, R49 ;  /* 0x000000260e317223 */ /* 0x000fe40000010031 */
[----:B----4-:R-:W-:-:S02]  /*1230*/  FFMA.FTZ R51, R8, R40, R51 ;  /* 0x0000002808337223 */ /* 0x010fc40000010033 */
[----:B------:R-:W-:Y:S02]  /*1240*/  FFMA.FTZ R48, R9, R41, R48 ;  /* 0x0000002909307223 */ /* 0x000fe40000010030 */
[----:B------:R-:W-:Y:S02]  /*1250*/  FFMA.FTZ R50, R15, R39, R50 ;  /* 0x000000270f327223 */ /* 0x000fe40000010032 */
[----:B------:R-:W-:Y:S02]  /*1260*/  FFMA.FTZ R49, R10, R42, R49 ;  /* 0x0000002a0a317223 */ /* 0x000fe40000010031 */
[----:B--2---:R-:W-:Y:S02]  /*1270*/  FFMA.FTZ R44, R4, R44, R51 ;  /* 0x0000002c042c7223 */ /* 0x004fe40000010033 */
        /* <DEDUP_REMOVED lines=16> */
.L_x_20564:
[----:B------:R-:W-:Y:S05]  /*1380*/  BSYNC B0 ;  /* 0x0000000000007941 */ /* 0x000fea0003800000 */
.L_x_20563:
        /* <DEDUP_REMOVED lines=11> */
[----:B0-----:R-:W-:Y:S02]  /*1440*/  FMNMX.FTZ R10, R6, R7, !PT ;  /* 0x00000007060a7209 */ /* 0x001fe40007810000 */
[----:B------:R-:W-:-:S03]  /*1450*/  SHF.R.S32.HI R6, RZ, 0x1f, R5 ;  /* 0x0000001fff067819 */ /* 0x000fc60000011405 */
[----:B------:R-:W0:Y:S01]  /*1460*/  SHFL.BFLY PT, R7, R10, 0x1, 0x1f ;  /* 0x0c201f000a077f89 */ /* 0x000e2200000e0000 */
[----:B------:R-:W-:Y:S01]  /*1470*/  LEA.HI R5, R6, R5, RZ, 0x5 ;  /* 0x0000000506057211 */ /* 0x000fe200078f28ff */
[----:B------:R-:W-:-:S03]  /*1480*/  IMAD.MOV.U32 R6, RZ, RZ, RZ ;  /* 0x000000ffff067224 */ /* 0x000fc600078e00ff */
[----:B------:R-:W-:-:S04]  /*1490*/  LOP3.LUT R5, R5, 0xffffffe0, RZ, 0xc0, !PT ;  /* 0xffffffe005057812 */ /* 0x000fc800078ec0ff */
[----:B------:R-:W-:Y:S02]  /*14a0*/  IMNMX R5, R60, R5, PT ;  /* 0x000000053c057217 */ /* 0x000fe40003800200 */
[----:B0-----:R-:W-:Y:S01]  /*14b0*/  @!P0 FMNMX.FTZ R8, R10, R7, !PT ;  /* 0x000000070a088209 */ /* 0x001fe20007810000 */
[----:B------:R-:W-:-:S04]  /*14c0*/  IMAD.MOV.U32 R7, RZ, RZ, -0x800001 ;  /* 0xff7fffffff077424 */ /* 0x000fc800078e00ff */
[----:B------:R-:W-:Y:S04]  /*14d0*/  @!P0 STS [R59.X4+0x80], R8 ;  /* 0x000080083b008388 */ /* 0x000fe80000004800 */
[----:B------:R-:W-:Y:S06]  /*14e0*/  BAR.SYNC.DEFER_BLOCKING 0x0 ;  /* 0x0000000000007b1d */ /* 0x000fec0000010000 */
[----:B------:R-:W0:Y:S01]  /*14f0*/  @!P1 LDS R7, [R58.X4+0x80] ;  /* 0x000080003a079984 */ /* 0x000e220000004800 */
[----:B------:R-:W-:-:S03]  /*1500*/  ISETP.GE.AND P1, PT, R0, R5, PT ;  /* 0x000000050000720c */ /* 0x000fc60003f26270 */
        /* <DEDUP_REMOVED lines=18> */
.L_x_20572:
        /* <DEDUP_REMOVED lines=11> */
.L_x_20571:
[----:B------:R-:W-:Y:S05]  /*16e0*/  BSYNC B1 ;  /* 0x0000000000017941 */ /* 0x000fea0003800000 */
.L_x_20570:
        /* <DEDUP_REMOVED lines=10> */
.L_x_20575:
        /* <DEDUP_REMOVED lines=13> */
[----:B------:R-:W-:Y:S02]  /*1860*/  LDS R31, [R7+0x1800] ;  /* 0x00180000071f7984 */ /* 0x000fe40000000800 */
        /* <DEDUP_REMOVED lines=10> */
[----:B------:R-:W-:Y:S01]  /*1910*/  FMUL.FTZ R16, R17, 1.4426950216293334961 ;  /* 0x3fb8aa3b11107820 */ /* 0x000fe20000410000 */
[----:B------:R-:W4:Y:S01]  /*1920*/  MUFU.EX2 R12, R12 ;  /* 0x0000000c000c7308 */ /* 0x000f220000000800 */
[C---:B------:R-:W-:Y:S01]  /*1930*/  FADD.FTZ R19, -R4.reuse, R19 ;  /* 0x0000001304137221 */ /* 0x040fe20000010100 */
[----:B------:R-:W3:Y:S01]  /*1940*/  LDS R17, [R7+0x1200] ;  /* 0x0012000007117984 */ /* 0x000ee20000000800 */
[C---:B------:R-:W-:Y:S02]  /*1950*/  FADD.FTZ R21, -R4.reuse, R21 ;  /* 0x0000001504157221 */ /* 0x040fe40000010100 */
[----:B------:R-:W-:Y:S01]  /*1960*/  FMUL.FTZ R19, R19, 1.4426950216293334961 ;  /* 0x3fb8aa3b13137820 */ /* 0x000fe20000410000 */
[----:B-1----:R-:W-:Y:S01]  /*1970*/  STS [R7+-0x400], R10 ;  /* 0xfffc000a07007388 */ /* 0x002fe20000000800 */
[----:B------:R-:W-:Y:S01]  /*1980*/  FMUL.FTZ R21, R21, 1.4426950216293334961 ;  /* 0x3fb8aa3b15157820 */ /* 0x000fe20000410000 */
[----:B------:R-:W1:Y:S01]  /*1990*/  MUFU.EX2 R14, R14 ;  /* 0x0000000e000e7308 */ /* 0x000e620000000800 */
[----:B------:R-:W-:-:S02]  /*19a0*/  FADD.FTZ R23, -R4, R23 ;  /* 0x0000001704177221 */ /* 0x000fc40000010100 */
[C---:B------:R-:W-:Y:S02]  /*19b0*/  FADD.FTZ R25, -R4.reuse, R25 ;  /* 0x0000001904197221 */ /* 0x040fe40000010100 */
[----:B------:R-:W-:Y:S02]  /*19c0*/  FMUL.FTZ R23, R23, 1.4426950216293334961 ;  /* 0x3fb8aa3b17177820 */ /* 0x000fe40000410000 */
[----:B------:R-:W-:Y:S01]  /*19d0*/  FMUL.FTZ R25, R25, 1.4426950216293334961 ;  /* 0x3fb8aa3b19197820 */ /* 0x000fe20000410000 */
[----:B------:R1:W2:Y:S01]  /*19e0*/  MUFU.EX2 R18, R19 ;  /* 0x0000001300127308 */ /* 0x0002a20000000800 */
[C---:B------:R-:W-:Y:S01]  /*19f0*/  FADD.FTZ R27, -R4.reuse, R27 ;  /* 0x0000001b041b7221 */ /* 0x040fe20000010100 */
[----:B----4-:R-:W-:Y:S01]  /*1a00*/  STS [R7+-0x200], R12 ;  /* 0xfffe000c07007388 */ /* 0x010fe20000000800 */
[----:B------:R-:W-:Y:S02]  /*1a10*/  FADD.FTZ R29, -R4, R29 ;  /* 0x0000001d041d7221 */ /* 0x000fe40000010100 */
[----:B------:R-:W-:-:S02]  /*1a20*/  FMUL.FTZ R27, R27, 1.4426950216293334961 ;  /* 0x3fb8aa3b1b1b7820 */ /* 0x000fc40000410000 */
[----:B------:R-:W-:Y:S01]  /*1a30*/  FMUL.FTZ R29, R29, 1.4426950216293334961 ;  /* 0x3fb8aa3b1d1d7820 */ /* 0x000fe20000410000 */
[----:B------:R-:W4:Y:S01]  /*1a40*/  MUFU.EX2 R16, R16 ;  /* 0x0000001000107308 */ /* 0x000f220000000800 */
[----:B-1----:R-:W1:Y:S01]  /*1a50*/  LDS R19, [R7+0x1a00] ;  /* 0x001a000007137984 */ /* 0x002e620000000800 */
[C---:B0-----:R-:W-:Y:S02]  /*1a60*/  FADD.FTZ R11, -R4.reuse, R11 ;  /* 0x0000000b040b7221 */ /* 0x041fe40000010100 */
[C---:B------:R-:W-:Y:S01]  /*1a70*/  FADD.FTZ R31, -R4.reuse, R31 ;  /* 0x0000001f041f7221 */ /* 0x040fe20000010100 */
[----:B------:R-:W-:Y:S01]  /*1a80*/  STS [R7], R14 ;  /* 0x0000000e07007388 */ /* 0x000fe20000000800 */
[----:B------:R-:W-:Y:S02]  /*1a90*/  FMUL.FTZ R11, R11, 1.4426950216293334961 ;  /* 0x3fb8aa3b0b0b7820 */ /* 0x000fe40000410000 */
[----:B------:R-:W0:Y:S01]  /*1aa0*/  MUFU.EX2 R20, R21 ;  /* 0x0000001500147308 */ /* 0x000e220000000800 */
[----:B--2---:R-:W-:Y:S01]  /*1ab0*/  FADD.FTZ R13, -R4, R13 ;  /* 0x0000000d040d7221 */ /* 0x004fe20000010100 */
[----:B------:R-:W-:Y:S01]  /*1ac0*/  STS [R7+0x400], R18 ;  /* 0x0004001207007388 */ /* 0x000fe20000000800 */
[----:B------:R-:W-:-:S02]  /*1ad0*/  FMUL.FTZ R31, R31, 1.4426950216293334961 ;  /* 0x3fb8aa3b1f1f7820 */ /* 0x000fc40000410000 */
[----:B------:R-:W-:Y:S02]  /*1ae0*/  FMUL.FTZ R13, R13, 1.4426950216293334961 ;  /* 0x3fb8aa3b0d0d7820 */ /* 0x000fe40000410000 */
[C---:B---3--:R-:W-:Y:S01]  /*1af0*/  FADD.FTZ R15, -R4.reuse, R15 ;  /* 0x0000000f040f7221 */ /* 0x048fe20000010100 */
[----:B------:R2:W3:Y:S01]  /*1b00*/  MUFU.EX2 R24, R11 ;  /* 0x0000000b00187308 */ /* 0x0004e20000000800 */
[----:B----4-:R-:W-:Y:S01]  /*1b10*/  STS [R7+0x200], R16 ;  /* 0x0002001007007388 */ /* 0x010fe20000000800 */
[----:B------:R-:W-:Y:S02]  /*1b20*/  FADD.FTZ R17, -R4, R17 ;  /* 0x0000001104117221 */ /* 0x000fe40000010100 */
[----:B------:R-:W-:Y:S02]  /*1b30*/  FMUL.FTZ R15, R15, 1.4426950216293334961 ;  /* 0x3fb8aa3b0f0f7820 */ /* 0x000fe40000410000 */
[----:B------:R-:W-:Y:S02]  /*1b40*/  FMUL.FTZ R17, R17, 1.4426950216293334961 ;  /* 0x3fb8aa3b11117820 */ /* 0x000fe40000410000 */
[----:B------:R-:W4:Y:S01]  /*1b50*/  MUFU.EX2 R22, R23 ;  /* 0x0000001700167308 */ /* 0x000f220000000800 */
[----:B--2---:R-:W-:Y:S01]  /*1b60*/  FADD.FTZ R11, R10, R6 ;  /* 0x000000060a0b7221 */ /* 0x004fe20000010000 */
[----:B0-----:R-:W-:Y:S03]  /*1b70*/  STS [R7+0x600], R20 ;  /* 0x0006001407007388 */ /* 0x001fe60000000800 */
[----:B------:R-:W-:-:S03]  /*1b80*/  FADD.FTZ R11, R11, R12 ;  /* 0x0000000c0b0b7221 */ /* 0x000fc60000010000 */
[----:B------:R-:W0:Y:S01]  /*1b90*/  MUFU.EX2 R26, R25 ;  /* 0x00000019001a7308 */ /* 0x000e220000000800 */
[----:B------:R-:W-:Y:S01]  /*1ba0*/  FADD.FTZ R11, R11, R14 ;  /* 0x0000000e0b0b7221 */ /* 0x000fe20000010000 */
[----:B---3--:R-:W-:Y:S03]  /*1bb0*/  STS [R7+0xa00], R24 ;  /* 0x000a001807007388 */ /* 0x008fe60000000800 */
[----:B------:R-:W-:-:S03]  /*1bc0*/  FADD.FTZ R11, R11, R16 ;  /* 0x000000100b0b7221 */ /* 0x000fc60000010000 */
[----:B------:R-:W2:Y:S01]  /*1bd0*/  MUFU.EX2 R28, R13 ;  /* 0x0000000d001c7308 */ /* 0x000ea20000000800 */
[----:B------:R-:W-:Y:S01]  /*1be0*/  FADD.FTZ R11, R11, R18 ;  /* 0x000000120b0b7221 */ /* 0x000fe20000010000 */
[----:B----4-:R-:W-:Y:S01]  /*1bf0*/  STS [R7+0x800], R22 ;  /* 0x0008001607007388 */ /* 0x010fe20000000800 */
[----:B-1----:R-:W-:Y:S02]  /*1c00*/  FADD.FTZ R19, -R4, R19 ;  /* 0x0000001304137221 */ /* 0x002fe40000010100 */
[----:B------:R-:W-:Y:S02]  /*1c10*/  FADD.FTZ R11, R11, R20 ;  /* 0x000000140b0b7221 */ /* 0x000fe40000010000 */
[----:B------:R-:W-:Y:S01]  /*1c20*/  FMUL.FTZ R19, R19, 1.4426950216293334961 ;  /* 0x3fb8aa3b13137820 */ /* 0x000fe20000410000 */
[----:B------:R-:W1:Y:S01]  /*1c30*/  MUFU.EX2 R30, R15 ;  /* 0x0000000f001e7308 */ /* 0x000e620000000800 */
[----:B------:R-:W-:Y:S01]  /*1c40*/  FADD.FTZ R11, R11, R22 ;  /* 0x000000160b0b7221 */ /* 0x000fe20000010000 */
[----:B0-----:R-:W-:Y:S03]  /*1c50*/  STS [R7+0xc00], R26 ;  /* 0x000c001a07007388 */ /* 0x001fe60000000800 */
[----:B------:R-:W-:-:S03]  /*1c60*/  FADD.FTZ R11, R11, R24 ;  /* 0x000000180b0b7221 */ /* 0x000fc60000010000 */
[----:B------:R-:W0:Y:S01]  /*1c70*/  MUFU.EX2 R32, R17 ;  /* 0x0000001100207308 */ /* 0x000e220000000800 */
[----:B------:R-:W-:Y:S01]  /*1c80*/  FADD.FTZ R11, R11, R26 ;  /* 0x0000001a0b0b7221 */ /* 0x000fe20000010000 */
[----:B--2---:R-:W-:Y:S03]  /*1c90*/  STS [R7+0xe00], R28 ;  /* 0x000e001c07007388 */ /* 0x004fe60000000800 */
[----:B------:R-:W-:-:S03]  /*1ca0*/  FADD.FTZ R11, R11, R28 ;  /* 0x0000001c0b0b7221 */ /* 0x000fc60000010000 */
        /* <DEDUP_REMOVED lines=8> */
[----:B------:R2:W-:Y:S06]  /*1d30*/  STS [R7+0x1400], R6 ;  /* 0x0014000607007388 */ /* 0x0005ec0000000800 */
[----:B------:R-:W3:Y:S01]  /*1d40*/  MUFU.EX2 R38, R19 ;  /* 0x0000001300267308 */ /* 0x000ee20000000800 */
[----:B-1----:R-:W-:Y:S01]  /*1d50*/  FADD.FTZ R11, R11, R34 ;  /* 0x000000220b0b7221 */ /* 0x002fe20000010000 */
[----:B------:R-:W-:Y:S03]  /*1d60*/  STS [R7+0x1600], R34 ;  /* 0x0016002207007388 */ /* 0x000fe60000000800 */
[----:B0-----:R-:W-:Y:S01]  /*1d70*/  FADD.FTZ R11, R11, R36 ;  /* 0x000000240b0b7221 */ /* 0x001fe20000010000 */
[----:B------:R-:W-:Y:S04]  /*1d80*/  STS [R7+0x1800], R36 ;  /* 0x0018002407007388 */ /* 0x000fe80000000800 */
[----:B---3--:R0:W-:Y:S01]  /*1d90*/  STS [R7+0x1a00], R38 ;  /* 0x001a002607007388 */ /* 0x0081e20000000800 */
[----:B--2---:R-:W-:Y:S01]  /*1da0*/  FADD.FTZ R6, R11, R38 ;  /* 0x000000260b067221 */ /* 0x004fe20000010000 */
[----:B0-----:R-:W-:Y:S01]  /*1db0*/  IADD3 R7, R7, 0x2000, RZ ;  /* 0x0000200007077810 */ /* 0x001fe20007ffe0ff */
[----:B------:R-:W-:Y:S05]  /*1dc0*/  @!P2 BRA `(.L_x_20575) ;  /* 0xfffff9c00000a947 */ /* 0x000fea000383ffff */
.L_x_20574:
[----:B------:R-:W-:Y:S05]  /*1dd0*/  BSYNC B1 ;  /* 0x0000000000017941 */ /* 0x000fea0003800000 */
.L_x_20573:
        /* <DEDUP_REMOVED lines=55> */
.L_x_20577:
[----:B------:R-:W-:Y:S05]  /*2150*/  BSYNC B1 ;  /* 0x0000000000017941 */ /* 0x000fea0003800000 */
.L_x_20576:
        /* <DEDUP_REMOVED lines=26> */
.L_x_20569:
[----:B------:R-:W-:Y:S05]  /*2300*/  BSYNC B0 ;  /* 0x0000000000007941 */ /* 0x000fea0003800000 */
.L_x_20568:
        /* <DEDUP_REMOVED lines=36> */
.L_x_20582:
        /* <DEDUP_REMOVED lines=8> */
.L_x_20581:
[----:B------:R-:W-:Y:S05]  /*25d0*/  BSYNC B1 ;  /* 0x0000000000017941 */ /* 0x000fea0003800000 */
.L_x_20580:
        /* <DEDUP_REMOVED lines=10> */
.L_x_20585:
        /* <DEDUP_REMOVED lines=52> */
.L_x_20584:
[----:B------:R-:W-:Y:S05]  /*29c0*/  BSYNC B1 ;  /* 0x0000000000017941 */ /* 0x000fea0003800000 */
.L_x_20583:
        /* <DEDUP_REMOVED lines=31> */
.L_x_20587:
[----:B------:R-:W-:Y:S05]  /*2bc0*/  BSYNC B1 ;  /* 0x0000000000017941 */ /* 0x000fea0003800000 */
.L_x_20586:
        /* <DEDUP_REMOVED lines=14> */
.L_x_20579:
[----:B------:R-:W-:Y:S05]  /*2cb0*/  BSYNC B0 ;  /* 0x0000000000007941 */ /* 0x000fea0003800000 */
.L_x_20578:
[----:B------:R-:W-:Y:S01]  /*2cc0*/  BAR.SYNC.DEFER_BLOCKING 0x0 ;  /* 0x0000000000007b1d */ /* 0x000fe20000010000 */
[----:B------:R-:W-:-:S05]  /*2cd0*/  ISETP.GE.AND P0, PT, R59, R3, PT ;  /* 0x000000033b00720c */ /* 0x000fca0003f06270 */
[----:B------:R-:W-:Y:S08]  /*2ce0*/  BSSY B0, `(.L_x_20588) ;  /* 0x00000e4000007945 */ /* 0x000ff00003800000 */
[----:B------:R-:W-:Y:S05]  /*2cf0*/  @!P0 BRA `(.L_x_20589) ;  /* 0x0000007000008947 */ /* 0x000fea0003800000 */
[----:B------:R-:W-:Y:S01]  /*2d00*/  HFMA2.MMA R62, -RZ, RZ, 0, 0 ;  /* 0x00000000ff3e7435 */ /* 0x000fe200000001ff */
[----:B0-----:R-:W-:Y:S01]  /*2d10*/  IMAD.MOV.U32 R5, RZ, RZ, RZ ;  /* 0x000000ffff057224 */ /* 0x001fe200078e00ff */
[----:B------:R-:W-:Y:S01]  /*2d20*/  CS2R R6, SRZ ;  /* 0x0000000000067805 */ /* 0x000fe2000001ff00 */
[----:B------:R-:W-:Y:S01]  /*2d30*/  CS2R R44, SRZ ;  /* 0x00000000002c7805 */ /* 0x000fe2000001ff00 */
[----:B------:R-:W-:-:S02]  /*2d40*/  IMAD.MOV.U32 R48, RZ, RZ, RZ ;  /* 0x000000ffff307224 */ /* 0x000fc400078e00ff */
[----:B------:R-:W-:Y:S01]  /*2d50*/  IMAD.MOV.U32 R56, RZ, RZ, RZ ;  /* 0x000000ffff387224 */ /* 0x000fe200078e00ff */
[----:B------:R-:W-:Y:S05]  /*2d60*/  BRA `(.L_x_20590) ;  /* 0x00000db000007947 */ /* 0x000fea0003800000 */
.L_x_20589:
[----:B0-----:R-:W0:Y:S01]  /*2d70*/  S2R R4, SR_CTAID.Y ;  /* 0x0000000000047919 */ /* 0x001e220000002600 */
[----:B------:R-:W-:Y:S01]  /*2d80*/  SHF.R.S32.HI R5, RZ, 0x1f, R59 ;  /* 0x0000001fff057819 */ /* 0x000fe2000001143b */
[----:B------:R-:W-:Y:S01]  /*2d90*/  IMAD R50, R2, c[0x0][0x1b0], RZ ;  /* 0x00006c0002327a24 */ /* 0x000fe200078e02ff */
[----:B------:R-:W-:Y:S01]  /*2da0*/  LOP3.LUT R46, RZ, R3, RZ, 0x33, !PT ;  /* 0x00000003ff2e7212 */ /* 0x000fe200078e33ff */
[----:B------:R-:W-:Y:S01]  /*2db0*/  IMAD.MOV.U32 R52, RZ, RZ, c[0x0][0x1ac] ;  /* 0x00006b00ff347624 */ /* 0x000fe200078e00ff */
[----:B------:R-:W-:Y:S01]  /*2dc0*/  CS2R R44, SRZ ;  /* 0x00000000002c7805 */ /* 0x000fe2000001ff00 */
[----:B------:R-:W-:Y:S01]  /*2dd0*/  IMAD.MOV.U32 R48, RZ, RZ, RZ ;  /* 0x000000ffff307224 */ /* 0x000fe200078e00ff */
[----:B------:R-:W-:Y:S01]  /*2de0*/  SHF.R.S32.HI R51, RZ, 0x1f, R50 ;  /* 0x0000001fff337819 */ /* 0x000fe20000011432 */
[----:B------:R-:W-:Y:S01]  /*2df0*/  IMAD.MOV.U32 R56, RZ, RZ, RZ ;  /* 0x000000ffff387224 */ /* 0x000fe200078e00ff */
[----:B------:R-:W-:Y:S01]  /*2e00*/  SHF.R.S32.HI R52, RZ, 0x1f, R52 ;  /* 0x0000001fff347819 */ /* 0x000fe20000011434 */
[----:B------:R-:W-:-:S02]  /*2e10*/  IMAD.MOV.U32 R62, RZ, RZ, RZ ;  /* 0x000000ffff3e7224 */ /* 0x000fc400078e00ff */
[----:B------:R-:W-:Y:S02]  /*2e20*/  IMAD.MOV.U32 R54, RZ, RZ, R59 ;  /* 0x000000ffff367224 */ /* 0x000fe400078e003b */
[----:B0-----:R-:W-:-:S05]  /*2e30*/  IMAD R4, R4, c[0x0][0x198], RZ ;  /* 0x0000660004047a24 */ /* 0x001fca00078e02ff */
[----:B------:R-:W-:-:S04]  /*2e40*/  IADD3 R53, P0, R59, R4, RZ ;  /* 0x000000043b357210 */ /* 0x000fc80007f1e0ff */
[----:B------:R-:W-:Y:S02]  /*2e50*/  LEA.HI.X.SX32 R6, R4, R5, 0x1, P0 ;  /* 0x0000000504067211 */ /* 0x000fe400000f0eff */
[----:B------:R-:W-:Y:S02]  /*2e60*/  SHF.R.S32.HI R5, RZ, 0x1f, R58 ;  /* 0x0000001fff057819 */ /* 0x000fe4000001143a */
[----:B------:R-:W-:Y:S02]  /*2e70*/  LEA R4, P0, R53, c[0x0][0x188], 0x2 ;  /* 0x0000620035047a11 */ /* 0x000fe400078010ff */
[----:B------:R-:W-:Y:S01]  /*2e80*/  LEA.HI R2, R5, R58, RZ, 0x3 ;  /* 0x0000003a05027211 */ /* 0x000fe200078f18ff */
[----:B------:R-:W-:Y:S01]  /*2e90*/  IMAD.MOV.U32 R5, RZ, RZ, RZ ;  /* 0x000000ffff057224 */ /* 0x000fe200078e00ff */
[----:B------:R-:W-:Y:S02]  /*2ea0*/  LEA.HI.X R53, R53, c[0x0][0x18c], R6, 0x2, P0 ;  /* 0x0000630035357a11 */ /* 0x000fe400000f1406 */
[C---:B------:R-:W-:Y:S01]  /*2eb0*/  LOP3.LUT R9, R2.reuse, 0xfffffff8, RZ, 0xc0, !PT ;  /* 0xfffffff802097812 */ /* 0x040fe200078ec0ff */
[----:B------:R-:W-:Y:S01]  /*2ec0*/  IMAD.SHL.U32 R8, R2, 0x4, RZ ;  /* 0x0000000402087824 */ /* 0x000fe200078e00ff */
[----:B------:R-:W-:-:S02]  /*2ed0*/  CS2R R6, SRZ ;  /* 0x0000000000067805 */ /* 0x000fc4000001ff00 */
[----:B------:R-:W-:Y:S02]  /*2ee0*/  IADD3 R2, R58, -R9, RZ ;  /* 0x800000093a027210 */ /* 0x000fe40007ffe0ff */
[----:B------:R-:W-:-:S03]  /*2ef0*/  LOP3.LUT R49, R8, 0xffffffe0, RZ, 0xc0, !PT ;  /* 0xffffffe008317812 */ /* 0x000fc600078ec0ff */
[----:B------:R-:W-:Y:S01]  /*2f00*/  IMAD.SHL.U32 R8, R2, 0x4, RZ ;  /* 0x0000000402087824 */ /* 0x000fe200078e00ff */
[----:B------:R-:W-:-:S03]  /*2f10*/  LEA R2, R59, R2, 0x3 ;  /* 0x000000023b027211 */ /* 0x000fc600078e18ff */
[----:B------:R-:W-:Y:S01]  /*2f20*/  IMAD.IADD R49, R8, 0x1, R49 ;  /* 0x0000000108317824 */ /* 0x000fe200078e0231 */
[----:B------:R-:W-:Y:S01]  /*2f30*/  LEA R2, R2, 0xa0, 0x4 ;  /* 0x000000a002027811 */ /* 0x000fe200078e20ff */
[----:B------:R-:W-:-:S03]  /*2f40*/  IMAD R8, R59, 0x20, R8 ;  /* 0x000000203b087824 */ /* 0x000fc600078e0208 */
[C---:B------:R-:W-:Y:S02]  /*2f50*/  IADD3 R57, R49.reuse, 0x100, RZ ;  /* 0x0000010031397810 */ /* 0x040fe40007ffe0ff */
[----:B------:R-:W-:Y:S02]  /*2f60*/  IADD3 R47, R8, 0x3, RZ ;  /* 0x00000003082f7810 */ /* 0x000fe40007ffe0ff */
[C---:B------:R-:W-:Y:S02]  /*2f70*/  IADD3 R61, R49.reuse, 0x180, RZ ;  /* 0x00000180313d7810 */ /* 0x040fe40007ffe0ff */
[C---:B------:R-:W-:Y:S02]  /*2f80*/  IADD3 R63, R49.reuse, 0x200, RZ ;  /* 0x00000200313f7810 */ /* 0x040fe40007ffe0ff */
[C---:B------:R-:W-:Y:S02]  /*2f90*/  IADD3 R65, R49.reuse, 0x280, RZ ;  /* 0x0000028031417810 */ /* 0x040fe40007ffe0ff */
[----:B-----5:R-:W-:-:S02]  /*2fa0*/  IADD3 R67, R49, 0x300, RZ ;  /* 0x0000030031437810 */ /* 0x020fc40007ffe0ff */
[----:B------:R-:W-:Y:S02]  /*2fb0*/  IADD3 R55, R49, 0x380, RZ ;  /* 0x0000038031377810 */ /* 0x000fe40007ffe0ff */
.L_x_20591:
[----:B------:R-:W-:Y:S02]  /*2fc0*/  IMAD.MOV.U32 R12, RZ, RZ, R4 ;  /* 0x000000ffff0c7224 */ /* 0x000fe400078e0004 */
[----:B------:R-:W-:-:S05]  /*2fd0*/  IMAD.MOV.U32 R13, RZ, RZ, R53 ;  /* 0x000000ffff0d7224 */ /* 0x000fca00078e0035 */
[----:B------:R-:W2:Y:S01]  /*2fe0*/  LDG.E.CONSTANT R9, [R12.64] ;  /* 0x0000000a0c097981 */ /* 0x000ea2000c1e9900 */
[----:B------:R-:W-:Y:S01]  /*2ff0*/  IMAD.IADD R40, R46, 0x1, R54 ;  /* 0x000000012e287824 */ /* 0x000fe200078e0236 */
[----:B--2---:R-:W-:Y:S01]  /*3000*/  SHF.R.S32.HI R8, RZ, 0x1f, R9 ;  /* 0x0000001fff087819 */ /* 0x004fe20000011409 */
[----:B------:R-:W-:-:S04]  /*3010*/  IMAD.WIDE.U32 R36, R9, c[0x0][0x1ac], R50 ;  /* 0x00006b0009247a25 */ /* 0x000fc800078e0032 */
[----:B------:R-:W-:-:S04]  /*3020*/  IMAD R8, R8, c[0x0][0x1ac], RZ ;  /* 0x00006b0008087a24 */ /* 0x000fc800078e02ff */
[----:B------:R-:W-:Y:S01]  /*3030*/  IMAD R9, R9, R52, R8 ;  /* 0x0000003409097224 */ /* 0x000fe200078e0208 */
[----:B------:R-:W-:-:S04]  /*3040*/  IADD3 R8, P0, R49, R36, RZ ;  /* 0x0000002431087210 */ /* 0x000fc80007f1e0ff */
[----:B------:R-:W-:Y:S02]  /*3050*/  IADD3 R38, R37, R9, RZ ;  /* 0x0000000925267210 */ /* 0x000fe40007ffe0ff */
[----:B------:R-:W-:Y:S02]  /*3060*/  LEA R24, P1, R8, c[0x0][0x178], 0x2 ;  /* 0x00005e0008187a11 */ /* 0x000fe400078210ff */
        /* <DEDUP_REMOVED lines=13> */
[----:B0-----:R-:W-:-:S04]  /*3140*/  IADD3 R25, P0, R63, R36, RZ ;  /* 0x000000243f197210 */ /* 0x001fc80007f1e0ff */
[----:B------:R-:W5:Y:S01]  /*3150*/  LDG.E.128.CONSTANT R20, [R20.64] ;  /* 0x0000000a14147981 */ /* 0x000f62000c1e9d00 */
        /* <DEDUP_REMOVED lines=17> */
[----:B------:R-:W-:-:S06]  /*3270*/  LEA.HI.X R37, R37, c[0x0][0x17c], R38, 0x2, P1 ;  /* 0x00005f0025257a11 */ /* 0x000fcc00008f1426 */
[----:B------:R-:W5:Y:S01]  /*3280*/  LDG.E.128.CONSTANT R36, [R36.64] ;  /* 0x0000000a24247981 */ /* 0x000f62000c1e9d00 */
[----:B------:R-:W-:Y:S02]  /*3290*/  ISETP.NE.AND P0, PT, R40, -0x2, PT ;  /* 0xfffffffe2800780c */ /* 0x000fe40003f05270 */
[----:B------:R-:W-:-:S11]  /*32a0*/  IADD3 R54, R54, 0x4, RZ ;  /* 0x0000000436367810 */ /* 0x000fd60007ffe0ff */
[----:B------:R-:W-:-:S04]  /*32b0*/  @!P0 IADD3 R41, R47, -0x3, RZ ;  /* 0xfffffffd2f298810 */ /* 0x000fc80007ffe0ff */
[----:B------:R-:W-:Y:S02]  /*32c0*/  @!P0 ISETP.GE.AND P1, PT, R41, R60, PT ;  /* 0x0000003c2900820c */ /* 0x000fe40003f26270 */
[----:B------:R-:W-:-:S04]  /*32d0*/  @!P0 IADD3 R41, R47, -0x2, RZ ;  /* 0xfffffffe2f298810 */ /* 0x000fc80007ffe0ff */
[----:B------:R-:W-:Y:S02]  /*32e0*/  @!P0 ISETP.GE.AND P2, PT, R41, R60, PT ;  /* 0x0000003c2900820c */ /* 0x000fe40003f46270 */
[----:B------:R-:W-:-:S04]  /*32f0*/  @!P0 IADD3 R41, R47, -0x1, RZ ;  /* 0xffffffff2f298810 */ /* 0x000fc80007ffe0ff */
[-C--:B------:R-:W-:Y:S02]  /*3300*/  @!P0 ISETP.GE.AND P3, PT, R41, R60.reuse, PT ;  /* 0x0000003c2900820c */ /* 0x080fe40003f66270 */
[----:B------:R0:W1:Y:S02]  /*3310*/  LDS.128 R40, [R2] ;  /* 0x0000000002287984 */ /* 0x0000640000000c00 */
[----:B0-----:R-:W-:Y:S02]  /*3320*/  IADD3 R2, R2, 0x200, RZ ;  /* 0x0000020002027810 */ /* 0x001fe40007ffe0ff */
[----:B--2---:R-:W-:Y:S02]  /*3330*/  @!P0 FSEL R9, R9, RZ, !P2 ;  /* 0x000000ff09098208 */ /* 0x004fe40005000000 */
[----:B------:R-:W-:Y:S02]  /*3340*/  @!P0 FSEL R8, R8, RZ, !P1 ;  /* 0x000000ff08088208 */ /* 0x000fe40004800000 */
[----:B------:R-:W-:Y:S01]  /*3350*/  @!P0 FSEL R10, R10, RZ, !P3 ;  /* 0x000000ff0a0a8208 */ /* 0x000fe20005800000 */
[----:B-1----:R-:W-:Y:S01]  /*3360*/  FMUL.FTZ R9, R41, R9 ;  /* 0x0000000929097220 */ /* 0x002fe20000410000 */
[----:B------:R-:W-:-:S03]  /*3370*/  @!P0 ISETP.GE.AND P1, PT, R47, R60, PT ;  /* 0x0000003c2f00820c */ /* 0x000fc60003f26270 */
[----:B------:R-:W-:Y:S01]  /*3380*/  FFMA.FTZ R9, R40, R8, R9 ;  /* 0x0000000828097223 */ /* 0x000fe20000010009 */
[----:B------:R-:W-:-:S03]  /*3390*/  @!P0 FSEL R11, R11, RZ, !P1 ;  /* 0x000000ff0b0b8208 */ /* 0x000fc60004800000 */
[----:B------:R-:W-:Y:S01]  /*33a0*/  FFMA.FTZ R10, R42, R10, R9 ;  /* 0x0000000a2a0a7223 */ /* 0x000fe20000010009 */
[----:B------:R-:W-:-:S03]  /*33b0*/  @!P0 IADD3 R9, R47, -0x2, RZ ;  /* 0xfffffffe2f098810 */ /* 0x000fc60007ffe0ff */
[----:B------:R-:W-:Y:S01]  /*33c0*/  FFMA.FTZ R11, R43, R11, R10 ;  /* 0x0000000b2b0b7223 */ /* 0x000fe2000001000a */
[-C--:B------:R-:W-:Y:S02]  /*33d0*/  @!P0 ISETP.GE.AND P3, PT, R9, R60.reuse, PT ;  /* 0x0000003c0900820c */ /* 0x080fe40003f66270 */
[----:B------:R-:W-:Y:S01]  /*33e0*/  @!P0 IADD3 R9, R47, -0x3, RZ ;  /* 0xfffffffd2f098810 */ /* 0x000fe20007ffe0ff */
[----:B------:R-:W-:Y:S01]  /*33f0*/  FADD.FTZ R44, R11, R44 ;  /* 0x0000002c0b2c7221 */ /* 0x000fe20000010000 */
[----:B------:R-:W-:Y:S02]  /*3400*/  @!P0 IADD3 R11, R47, -0x1, RZ ;  /* 0xffffffff2f0b8810 */ /* 0x000fe40007ffe0ff */
[-C--:B------:R-:W-:Y:S02]  /*3410*/  @!P0 ISETP.GE.AND P2, PT, R9, R60.reuse, PT ;  /* 0x0000003c0900820c */ /* 0x080fe40003f46270 */
[----:B------:R-:W-:Y:S02]  /*3420*/  @!P0 ISETP.GE.AND P6, PT, R11, R60, PT ;  /* 0x0000003c0b00820c */ /* 0x000fe40003fc6270 */
[----:B------:R-:W-:-:S02]  /*3430*/  @!P0 IADD3 R11, R47, -0x2, RZ ;  /* 0xfffffffe2f0b8810 */ /* 0x000fc40007ffe0ff */
[----:B---3--:R-:W-:Y:S02]  /*3440*/  @!P0 FSEL R12, R12, RZ, !P2 ;  /* 0x000000ff0c0c8208 */ /* 0x008fe40005000000 */
[----:B------:R-:W-:Y:S02]  /*3450*/  @!P0 FSEL R13, R13, RZ, !P3 ;  /* 0x000000ff0d0d8208 */ /* 0x000fe40005800000 */
[-C--:B------:R-:W-:Y:S02]  /*3460*/  @!P0 ISETP.GE.AND P2, PT, R11, R60.reuse, PT ;  /* 0x0000003c0b00820c */ /* 0x080fe40003f46270 */
[----:B------:R-:W-:Y:S01]  /*3470*/  @!P0 IADD3 R11, R47, -0x3, RZ ;  /* 0xfffffffd2f0b8810 */ /* 0x000fe20007ffe0ff */
[----:B------:R-:W-:Y:S01]  /*3480*/  FMUL.FTZ R9, R41, R13 ;  /* 0x0000000d29097220 */ /* 0x000fe20000410000 */
[----:B------:R-:W-:Y:S02]  /*3490*/  @!P0 FSEL R14, R14, RZ, !P6 ;  /* 0x000000ff0e0e8208 */ /* 0x000fe40007000000 */
[----:B------:R-:W-:Y:S01]  /*34a0*/  @!P0 ISETP.GE.AND P4, PT, R11, R60, PT ;  /* 0x0000003c0b00820c */ /* 0x000fe20003f86270 */
[----:B------:R-:W-:Y:S01]  /*34b0*/  FFMA.FTZ R9, R40, R12, R9 ;  /* 0x0000000c28097223 */ /* 0x000fe20000010009 */
[----:B------:R-:W-:-:S02]  /*34c0*/  @!P0 ISETP.GE.AND P6, PT, R47, R60, PT ;  /* 0x0000003c2f00820c */ /* 0x000fc40003fc6270 */
[C---:B------:R-:W-:Y:S01]  /*34d0*/  @!P0 IADD3 R13, R47.reuse, -0x3, RZ ;  /* 0xfffffffd2f0d8810 */ /* 0x040fe20007ffe0ff */
[----:B------:R-:W-:Y:S01]  /*34e0*/  FFMA.FTZ R14, R42, R14, R9 ;  /* 0x0000000e2a0e7223 */ /* 0x000fe20000010009 */
[----:B------:R-:W-:Y:S02]  /*34f0*/  @!P0 IADD3 R11, R47, -0x1, RZ ;  /* 0xffffffff2f0b8810 */ /* 0x000fe40007ffe0ff */
[----:B------:R-:W-:Y:S02]  /*3500*/  @!P0 FSEL R15, R15, RZ, !P6 ;  /* 0x000000ff0f0f8208 */ /* 0x000fe40007000000 */
[-C--:B------:R-:W-:Y:S02]  /*3510*/  @!P0 ISETP.GE.AND P1, PT, R13, R60.reuse, PT ;  /* 0x0000003c0d00820c */ /* 0x080fe40003f26270 */
[----:B------:R-:W-:Y:S01]  /*3520*/  @!P0 ISETP.GE.AND P6, PT, R11, R60, PT ;  /* 0x0000003c0b00820c */ /* 0x000fe20003fc6270 */
[----:B------:R-:W-:Y:S01]  /*3530*/  FFMA.FTZ R15, R43, R15, R14 ;  /* 0x0000000f2b0f7223 */ /* 0x000fe2000001000e */
[----:B------:R-:W-:-:S02]  /*3540*/  @!P0 IADD3 R13, R47, -0x1, RZ ;  /* 0xffffffff2f0d8810 */ /* 0x000fc40007ffe0ff */
[----:B------:R-:W-:Y:S01]  /*3550*/  @!P0 IADD3 R11, R47, -0x3, RZ ;  /* 0xfffffffd2f0b8810 */ /* 0x000fe20007ffe0ff */
[----:B------:R-:W-:Y:S01]  /*3560*/  FADD.FTZ R62, R15, R62 ;  /* 0x0000003e0f3e7221 */ /* 0x000fe20000010000 */
[----:B----4-:R-:W-:Y:S02]  /*3570*/  @!P0 FSEL R16, R16, RZ, !P1 ;  /* 0x000000ff10108208 */ /* 0x010fe40004800000 */
[-C--:B------:R-:W-:Y:S02]  /*3580*/  @!P0 ISETP.GE.AND P3, PT, R13, R60.reuse, PT ;  /* 0x0000003c0d00820c */ /* 0x080fe40003f66270 */
[----:B------:R-:W-:Y:S02]  /*3590*/  @!P0 ISETP.GE.AND P1, PT, R11, R60, PT ;  /* 0x0000003c0b00820c */ /* 0x000fe40003f26270 */
[----:B------:R-:W-:Y:S02]  /*35a0*/  @!P0 IADD3 R11, R47, -0x2, RZ ;  /* 0xfffffffe2f0b8810 */ /* 0x000fe40007ffe0ff */
[----:B------:R-:W-:-:S02]  /*35b0*/  @!P0 FSEL R17, R17, RZ, !P2 ;  /* 0x000000ff11118208 */ /* 0x000fc40005000000 */
[----:B------:R-:W-:Y:S02]  /*35c0*/  @!P0 FSEL R18, R18, RZ, !P3 ;  /* 0x000000ff12128208 */ /* 0x000fe40005800000 */
[-C--:B------:R-:W-:Y:S01]  /*35d0*/  @!P0 ISETP.GE.AND P2, PT, R11, R60.reuse, PT ;  /* 0x0000003c0b00820c */ /* 0x080fe20003f46270 */
[----:B------:R-:W-:Y:S01]  /*35e0*/  FMUL.FTZ R17, R41, R17 ;  /* 0x0000001129117220 */ /* 0x000fe20000410000 */
[C---:B------:R-:W-:Y:S02]  /*35f0*/  @!P0 ISETP.GE.AND P3, PT, R47.reuse, R60, PT ;  /* 0x0000003c2f00820c */ /* 0x040fe40003f66270 */
[----:B------:R-:W-:Y:S01]  /*3600*/  @!P0 IADD3 R11, R47, -0x1, RZ ;  /* 0xffffffff2f0b8810 */ /* 0x000fe20007ffe0ff */
[----:B------:R-:W-:Y:S01]  /*3610*/  FFMA.FTZ R17, R40, R16, R17 ;  /* 0x0000001028117223 */ /* 0x000fe20000010011 */
[----:B------:R-:W-:Y:S02]  /*3620*/  @!P0 FSEL R19, R19, RZ, !P3 ;  /* 0x000000ff13138208 */ /* 0x000fe40005800000 */
[----:B------:R-:W-:Y:S01]  /*3630*/  @!P0 ISETP.GE.AND P3, PT, R11, R60, PT ;  /* 0x0000003c0b00820c */ /* 0x000fe20003f66270 */
[----:B------:R-:W-:Y:S01]  /*3640*/  FFMA.FTZ R18, R42, R18, R17 ;  /* 0x000000122a127223 */ /* 0x000fe20000010011 */
[----:B------:R-:W-:-:S02]  /*3650*/  @!P0 IADD3 R13, R47, -0x2, RZ ;  /* 0xfffffffe2f0d8810 */ /* 0x000fc40007ffe0ff */
[----:B------:R-:W-:Y:S01]  /*3660*/  @!P0 IADD3 R11, R47, -0x3, RZ ;  /* 0xfffffffd2f0b8810 */ /* 0x000fe20007ffe0ff */
[----:B------:R-:W-:Y:S01]  /*3670*/  FFMA.FTZ R19, R43, R19, R18 ;  /* 0x000000132b137223 */ /* 0x000fe20000010012 */
[----:B-----5:R-:W-:Y:S02]  /*3680*/  @!P0 FSEL R20, R20, RZ, !P4 ;  /* 0x000000ff14148208 */ /* 0x020fe40006000000 */
[-C--:B------:R-:W-:Y:S01]  /*3690*/  @!P0 ISETP.GE.AND P5, PT, R13, R60.reuse, PT ;  /* 0x0000003c0d00820c */ /* 0x080fe20003fa6270 */
[----:B------:R-:W-:Y:S01]  /*36a0*/  FADD.FTZ R56, R19, R56 ;  /* 0x0000003813387221 */ /* 0x000fe20000010000 */
        /* <DEDUP_REMOVED lines=13> */
[----:B------:R-:W-:Y:S01]  /*3780*/  @!P0 FSEL R24, R24, RZ, !P1 ;  /* 0x000000ff18188208 */ /* 0x000fe20004800000 */
[----:B------:R-:W-:Y:S01]  /*3790*/  FFMA.FTZ R22, R43, R23, R22 ;  /* 0x000000172b167223 */ /* 0x000fe20000010016 */
[-C--:B------:R-:W-:Y:S02]  /*37a0*/  @!P0 ISETP.GE.AND P1, PT, R11, R60.reuse, PT ;  /* 0x0000003c0b00820c */ /* 0x080fe40003f26270 */
[----:B------:R-:W-:Y:S01]  /*37b0*/  @!P0 IADD3 R11, R47, -0x2, RZ ;  /* 0xfffffffe2f0b8810 */ /* 0x000fe20007ffe0ff */
[----:B------:R-:W-:Y:S01]  /*37c0*/  FADD.FTZ R7, R22, R7 ;  /* 0x0000000716077221 */ /* 0x000fe20000010000 */
[----:B------:R-:W-:Y:S02]  /*37d0*/  @!P0 FSEL R25, R25, RZ, !P2 ;  /* 0x000000ff19198208 */ /* 0x000fe40005000000 */
[----:B------:R-:W-:Y:S02]  /*37e0*/  @!P0 FSEL R26, R26, RZ, !P3 ;  /* 0x000000ff1a1a8208 */ /* 0x000fe40005800000 */
[-C--:B------:R-:W-:Y:S01]  /*37f0*/  @!P0 ISETP.GE.AND P2, PT, R11, R60.reuse, PT ;  /* 0x0000003c0b00820c */ /* 0x080fe20003f46270 */
[----:B------:R-:W-:Y:S01]  /*3800*/  FMUL.FTZ R25, R41, R25 ;  /* 0x0000001929197220 */ /* 0x000fe20000410000 */
[----:B------:R-:W-:-:S02]  /*3810*/  @!P0 ISETP.GE.AND P3, PT, R47, R60, PT ;  /* 0x0000003c2f00820c */ /* 0x000fc40003f66270 */
[----:B------:R-:W-:Y:S01]  /*3820*/  @!P0 IADD3 R11, R47, -0x1, RZ ;  /* 0xffffffff2f0b8810 */ /* 0x000fe20007ffe0ff */
[----:B------:R-:W-:Y:S01]  /*3830*/  FFMA.FTZ R25, R40, R24, R25 ;  /* 0x0000001828197223 */ /* 0x000fe20000010019 */
[----:B------:R-:W-:Y:S02]  /*3840*/  @!P0 FSEL R27, R27, RZ, !P3 ;  /* 0x000000ff1b1b8208 */ /* 0x000fe40005800000 */
[----:B------:R-:W-:Y:S01]  /*3850*/  @!P0 ISETP.GE.AND P3, PT, R11, R60, PT ;  /* 0x0000003c0b00820c */ /* 0x000fe20003f66270 */
[----:B------:R-:W-:Y:S01]  /*3860*/  FFMA.FTZ R26, R42, R26, R25 ;  /* 0x0000001a2a1a7223 */ /* 0x000fe20000010019 */
[----:B------:R-:W-:Y:S02]  /*3870*/  @!P0 IADD3 R11, R47, -0x2, RZ ;  /* 0xfffffffe2f0b8810 */ /* 0x000fe40007ffe0ff */
[----:B------:R-:W-:Y:S01]  /*3880*/  @!P0 FSEL R28, R28, RZ, !P4 ;  /* 0x000000ff1c1c8208 */ /* 0x000fe20006000000 */
[----:B------:R-:W-:Y:S01]  /*3890*/  FFMA.FTZ R27, R43, R27, R26 ;  /* 0x0000001b2b1b7223 */ /* 0x000fe2000001001a */
[----:B------:R-:W-:-:S02]  /*38a0*/  @!P0 ISETP.GE.AND P4, PT, R11, R60, PT ;  /* 0x0000003c0b00820c */ /* 0x000fc40003f86270 */
[----:B------:R-:W-:Y:S01]  /*38b0*/  @!P0 IADD3 R11, R47, -0x3, RZ ;  /* 0xfffffffd2f0b8810 */ /* 0x000fe20007ffe0ff */
[----:B------:R-:W-:Y:S01]  /*38c0*/  FADD.FTZ R48, R27, R48 ;  /* 0x000000301b307221 */ /* 0x000fe20000010000 */
[----:B------:R-:W-:Y:S02]  /*38d0*/  @!P0 FSEL R29, R29, RZ, !P5 ;  /* 0x000000ff1d1d8208 */ /* 0x000fe40006800000 */
[----:B------:R-:W-:Y:S02]  /*38e0*/  @!P0 ISETP.GE.AND P5, PT, R11, R60, PT ;  /* 0x0000003c0b00820c */ /* 0x000fe40003fa6270 */
[----:B------:R-:W-:Y:S01]  /*38f0*/  @!P0 IADD3 R11, R47, -0x1, RZ ;  /* 0xffffffff2f0b8810 */ /* 0x000fe20007ffe0ff */
[----:B------:R-:W-:Y:S01]  /*3900*/  FMUL.FTZ R29, R41, R29 ;  /* 0x0000001d291d7220 */ /* 0x000fe20000410000 */
[----:B------:R-:W-:Y:S02]  /*3910*/  @!P0 FSEL R33, R33, RZ, !P2 ;  /* 0x000000ff21218208 */ /* 0x000fe40005000000 */
[----:B------:R-:W-:Y:S01]  /*3920*/  @!P0 FSEL R37, R37, RZ, !P4 ;  /* 0x000000ff25258208 */ /* 0x000fe20006000000 */
[----:B------:R-:W-:Y:S01]  /*3930*/  FFMA.FTZ R29, R40, R28, R29 ;  /* 0x0000001c281d7223 */ /* 0x000fe2000001001d */
[----:B------:R-:W-:Y:S01]  /*3940*/  @!P0 FSEL R32, R32, RZ, !P1 ;  /* 0x000000ff20208208 */ /* 0x000fe20004800000 */
[C---:B------:R-:W-:Y:S01]  /*3950*/  FMUL.FTZ R33, R41.reuse, R33 ;  /* 0x0000002129217220 */ /* 0x040fe20000410000 */
[----:B------:R-:W-:Y:S01]  /*3960*/  @!P0 FSEL R34, R34, RZ, !P3 ;  /* 0x000000ff22228208 */ /* 0x000fe20005800000 */
[----:B------:R-:W-:Y:S01]  /*3970*/  FMUL.FTZ R37, R41, R37 ;  /* 0x0000002529257220 */ /* 0x000fe20000410000 */
[----:B------:R-:W-:Y:S01]  /*3980*/  @!P0 ISETP.GE.AND P2, PT, R11, R60, PT ;  /* 0x0000003c0b00820c */ /* 0x000fe20003f46270 */
[----:B------:R-:W-:Y:S01]  /*3990*/  FFMA.FTZ R33, R40, R32, R33 ;  /* 0x0000002028217223 */ /* 0x000fe20000010021 */
[----:B------:R-:W-:-:S02]  /*39a0*/  @!P0 ISETP.GE.AND P1, PT, R47, R60, PT ;  /* 0x0000003c2f00820c */ /* 0x000fc40003f26270 */
[C---:B------:R-:W-:Y:S01]  /*39b0*/  @!P0 ISETP.GE.AND P3, PT, R47.reuse, R60, PT ;  /* 0x0000003c2f00820c */ /* 0x040fe20003f66270 */
[----:B------:R-:W-:Y:S01]  /*39c0*/  FFMA.FTZ R34, R42, R34, R33 ;  /* 0x000000222a227223 */ /* 0x000fe20000010021 */
[----:B------:R-:W-:Y:S02]  /*39d0*/  @!P0 ISETP.GE.AND P4, PT, R47, R60, PT ;  /* 0x0000003c2f00820c */ /* 0x000fe40003f86270 */
[----:B------:R-:W-:Y:S02]  /*39e0*/  @!P0 FSEL R36, R36, RZ, !P5 ;  /* 0x000000ff24248208 */ /* 0x000fe40006800000 */
[----:B------:R-:W-:Y:S02]  /*39f0*/  @!P0 FSEL R30, R30, RZ, !P6 ;  /* 0x000000ff1e1e8208 */ /* 0x000fe40007000000 */
[----:B------:R-:W-:Y:S01]  /*3a00*/  @!P0 FSEL R38, R38, RZ, !P2 ;  /* 0x000000ff26268208 */ /* 0x000fe20005000000 */
[----:B------:R-:W-:Y:S01]  /*3a10*/  FFMA.FTZ R37, R40, R36, R37 ;  /* 0x0000002428257223 */ /* 0x000fe20000010025 */
[----:B------:R-:W-:Y:S01]  /*3a20*/  @!P0 FSEL R31, R31, RZ, !P1 ;  /* 0x000000ff1f1f8208 */ /* 0x000fe20004800000 */
[C---:B------:R-:W-:Y:S01]  /*3a30*/  FFMA.FTZ R30, R42.reuse, R30, R29 ;  /* 0x0000001e2a1e7223 */ /* 0x040fe2000001001d */
[----:B------:R-:W-:Y:S01]  /*3a40*/  @!P0 FSEL R35, R35, RZ, !P3 ;  /* 0x000000ff23238208 */ /* 0x000fe20005800000 */
[----:B------:R-:W-:Y:S01]  /*3a50*/  FFMA.FTZ R38, R42, R38, R37 ;  /* 0x000000262a267223 */ /* 0x000fe20000010025 */
[----:B------:R-:W-:Y:S01]  /*3a60*/  @!P0 FSEL R39, R39, RZ, !P4 ;  /* 0x000000ff27278208 */ /* 0x000fe20006000000 */
[C---:B------:R-:W-:Y:S01]  /*3a70*/  FFMA.FTZ R30, R43.reuse, R31, R30 ;  /* 0x0000001f2b1e7223 */ /* 0x040fe2000001001e */
[----:B------:R-:W-:Y:S01]  /*3a80*/  ISETP.GE.AND P0, PT, R54, R3, PT ;  /* 0x000000033600720c */ /* 0x000fe20003f06270 */
[C---:B------:R-:W-:Y:S01]  /*3a90*/  FFMA.FTZ R35, R43.reuse, R35, R34 ;  /* 0x000000232b237223 */ /* 0x040fe20000010022 */
[----:B------:R-:W-:Y:S01]  /*3aa0*/  IADD3 R4, P1, R4, 0x10, RZ ;  /* 0x0000001004047810 */ /* 0x000fe20007f3e0ff */
[----:B------:R-:W-:Y:S01]  /*3ab0*/  FFMA.FTZ R38, R43, R39, R38 ;  /* 0x000000272b267223 */ /* 0x000fe20000010026 */
[----:B------:R-:W-:Y:S01]  /*3ac0*/  IADD3 R47, R47, 0x80, RZ ;  /* 0x000000802f2f7810 */ /* 0x000fe20007ffe0ff */
[----:B------:R-:W-:-:S02]  /*3ad0*/  FADD.FTZ R45, R30, R45 ;  /* 0x0000002d1e2d7221 */ /* 0x000fc40000010000 */
[----:B------:R-:W-:Y:S02]  /*3ae0*/  FADD.FTZ R6, R35, R6 ;  /* 0x0000000623067221 */ /* 0x000fe40000010000 */
[----:B------:R-:W-:Y:S02]  /*3af0*/  FADD.FTZ R5, R38, R5 ;  /* 0x0000000526057221 */ /* 0x000fe40000010000 */
[----:B------:R-:W-:Y:S02]  /*3b00*/  IMAD.X R53, RZ, RZ, R53, P1 ;  /* 0x000000ffff357224 */ /* 0x000fe400008e0635 */
[----:B------:R-:W-:Y:S05]  /*3b10*/  @!P0 BRA `(.L_x_20591) ;  /* 0xfffff4a000008947 */ /* 0x000fea000383ffff */
.L_x_20590:
[----:B------:R-:W-:Y:S05]  /*3b20*/  BSYNC B0 ;  /* 0x0000000000007941 */ /* 0x000fea0003800000 */
.L_x_20588:
[----:B------:R-:W0:Y:S01]  /*3b30*/  SHFL.BFLY PT, R3, R44, 0x4, 0x1f ;  /* 0x0c801f002c037f89 */ /* 0x000e2200000e0000 */
[----:B------:R-:W-:Y:S01]  /*3b40*/  SHF.R.S32.HI R21, RZ, 0x1f, R58 ;  /* 0x0000001fff157819 */ /* 0x000fe2000001143a */
[----:B------:R-:W-:Y:S02]  /*3b50*/  BSSY B0, `(.L_x_20592) ;  /* 0x0000058000007945 */ /* 0x000fe40003800000 */
[----:B------:R-:W1:Y:S01]  /*3b60*/  SHFL.BFLY PT, R9, R62, 0x4, 0x1f ;  /* 0x0c801f003e097f89 */ /* 0x000e6200000e0000 */
[----:B------:R-:W-:-:S03]  /*3b70*/  LEA.HI R21, R21, R58, RZ, 0x3 ;  /* 0x0000003a15157211 */ /* 0x000fc600078f18ff */
[----:B------:R-:W2:Y:S04]  /*3b80*/  SHFL.BFLY PT, R11, R56, 0x4, 0x1f ;  /* 0x0c801f00380b7f89 */ /* 0x000ea800000e0000 */
[----:B------:R-:W3:Y:S04]  /*3b90*/  SHFL.BFLY PT, R2, R7, 0x4, 0x1f ;  /* 0x0c801f0007027f89 */ /* 0x000ee800000e0000 */
[----:B------:R-:W4:Y:S04]  /*3ba0*/  SHFL.BFLY PT, R13, R48, 0x4, 0x1f ;  /* 0x0c801f00300d7f89 */ /* 0x000f2800000e0000 */
[----:B------:R-:W4:Y:S04]  /*3bb0*/  SHFL.BFLY PT, R4, R45, 0x4, 0x1f ;  /* 0x0c801f002d047f89 */ /* 0x000f2800000e0000 */
[----:B------:R-:W4:Y:S01]  /*3bc0*/  SHFL.BFLY PT, R15, R6, 0x4, 0x1f ;  /* 0x0c801f00060f7f89 */ /* 0x000f2200000e0000 */
[----:B0-----:R-:W-:-:S03]  /*3bd0*/  FADD.FTZ R3, R3, R44 ;  /* 0x0000002c03037221 */ /* 0x001fc60000010000 */
[----:B------:R-:W0:Y:S01]  /*3be0*/  SHFL.BFLY PT, R10, R5, 0x4, 0x1f ;  /* 0x0c801f00050a7f89 */ /* 0x000e2200000e0000 */
[----:B-1----:R-:W-:Y:S02]  /*3bf0*/  FADD.FTZ R9, R9, R62 ;  /* 0x0000003e09097221 */ /* 0x002fe40000010000 */
[----:B--2---:R-:W-:Y:S01]  /*3c00*/  FADD.FTZ R11, R11, R56 ;  /* 0x000000380b0b7221 */ /* 0x004fe20000010000 */
[----:B------:R-:W-:Y:S01]  /*3c10*/  BAR.SYNC.DEFER_BLOCKING 0x0 ;  /* 0x0000000000007b1d */ /* 0x000fe20000010000 */
[----:B---3--:R-:W-:-:S05]  /*3c20*/  FADD.FTZ R8, R2, R7 ;  /* 0x0000000702087221 */ /* 0x008fca0000010000 */
[----:B------:R-:W1:Y:S01]  /*3c30*/  SHFL.BFLY PT, R2, R3, 0x2, 0x1f ;  /* 0x0c401f0003027f89 */ /* 0x000e6200000e0000 */
[----:B----4-:R-:W-:Y:S02]  /*3c40*/  FADD.FTZ R13, R13, R48 ;  /* 0x000000300d0d7221 */ /* 0x010fe40000010000 */
[----:B------:R-:W-:-:S03]  /*3c50*/  FADD.FTZ R14, R4, R45 ;  /* 0x0000002d040e7221 */ /* 0x000fc60000010000 */
[----:B------:R-:W2:Y:S01]  /*3c60*/  SHFL.BFLY PT, R12, R13, 0x2, 0x1f ;  /* 0x0c401f000d0c7f89 */ /* 0x000ea200000e0000 */
[----:B------:R-:W-:-:S03]  /*3c70*/  FADD.FTZ R16, R15, R6 ;  /* 0x000000060f107221 */ /* 0x000fc60000010000 */
[----:B------:R-:W3:Y:S01]  /*3c80*/  SHFL.BFLY PT, R4, R9, 0x2, 0x1f ;  /* 0x0c401f0009047f89 */ /* 0x000ee200000e0000 */
[----:B0-----:R-:W-:-:S03]  /*3c90*/  FADD.FTZ R18, R10, R5 ;  /* 0x000000050a127221 */ /* 0x001fc60000010000 */
[----:B------:R-:W0:Y:S04]  /*3ca0*/  SHFL.BFLY PT, R6, R11, 0x2, 0x1f ;  /* 0x0c401f000b067f89 */ /* 0x000e2800000e0000 */
[----:B------:R-:W4:Y:S04]  /*3cb0*/  SHFL.BFLY PT, R5, R8, 0x2, 0x1f ;  /* 0x0c401f0008057f89 */ /* 0x000f2800000e0000 */
[----:B------:R-:W4:Y:S01]  /*3cc0*/  SHFL.BFLY PT, R7, R14, 0x2, 0x1f ;  /* 0x0c401f000e077f89 */ /* 0x000f2200000e0000 */
[----:B-1----:R-:W-:-:S03]  /*3cd0*/  FADD.FTZ R2, R3, R2 ;  /* 0x0000000203027221 */ /* 0x002fc60000010000 */
[----:B------:R-:W1:Y:S04]  /*3ce0*/  SHFL.BFLY PT, R17, R16, 0x2, 0x1f ;  /* 0x0c401f0010117f89 */ /* 0x000e6800000e0000 */
[----:B------:R-:W1:Y:S01]  /*3cf0*/  SHFL.BFLY PT, R19, R18, 0x2, 0x1f ;  /* 0x0c401f0012137f89 */ /* 0x000e6200000e0000 */
[----:B--2---:R-:W-:Y:S01]  /*3d00*/  FADD.FTZ R12, R13, R12 ;  /* 0x0000000c0d0c7221 */ /* 0x004fe20000010000 */
[----:B------:R-:W-:Y:S01]  /*3d10*/  LOP3.LUT R13, R58, 0x7, RZ, 0xc0, !PT ;  /* 0x000000073a0d7812 */ /* 0x000fe200078ec0ff */
[----:B---3--:R-:W-:Y:S01]  /*3d20*/  FADD.FTZ R4, R9, R4 ;  /* 0x0000000409047221 */ /* 0x008fe20000010000 */
[----:B------:R-:W2:Y:S02]  /*3d30*/  SHFL.BFLY PT, R3, R2, 0x1, 0x1f ;  /* 0x0c201f0002037f89 */ /* 0x000ea400000e0000 */
[----:B------:R-:W-:Y:S01]  /*3d40*/  ISETP.NE.AND P2, PT, R13, RZ, PT ;  /* 0x000000ff0d00720c */ /* 0x000fe20003f45270 */
[----:B0-----:R-:W-:Y:S01]  /*3d50*/  FADD.FTZ R6, R11, R6 ;  /* 0x000000060b067221 */ /* 0x001fe20000010000 */
[C---:B------:R-:W-:Y:S01]  /*3d60*/  LOP3.LUT R13, R0.reuse, 0xffffffc0, RZ, 0xc0, !PT ;  /* 0xffffffc0000d7812 */ /* 0x040fe200078ec0ff */
[----:B------:R-:W-:Y:S01]  /*3d70*/  SHFL.BFLY PT, R11, R12, 0x1, 0x1f ;  /* 0x0c201f000c0b7f89 */ /* 0x000fe200000e0000 */
[----:B------:R-:W-:Y:S01]  /*3d80*/  ISETP.GT.OR P0, PT, R0, 0x3f, P2 ;  /* 0x0000003f0000780c */ /* 0x000fe20001704670 */
[----:B----4-:R-:W-:Y:S01]  /*3d90*/  FADD.FTZ R10, R8, R5 ;  /* 0x00000005080a7221 */ /* 0x010fe20000010000 */
[----:B------:R-:W-:Y:S01]  /*3da0*/  ISETP.NE.OR P5, PT, R13, 0x40, P2 ;  /* 0x000000400d00780c */ /* 0x000fe200017a5670 */
[----:B------:R-:W0:Y:S01]  /*3db0*/  SHFL.BFLY PT, R5, R4, 0x1, 0x1f ;  /* 0x0c201f0004057f89 */ /* 0x000e2200000e0000 */
[----:B------:R-:W-:Y:S01]  /*3dc0*/  ISETP.GT.OR P1, PT, R0, 0x1f, P2 ;  /* 0x0000001f0000780c */ /* 0x000fe20001724670 */
[----:B------:R-:W-:-:S02]  /*3dd0*/  FADD.FTZ R15, R14, R7 ;  /* 0x000000070e0f7221 */ /* 0x000fc40000010000 */
[----:B------:R-:W3:Y:S01]  /*3de0*/  SHFL.BFLY PT, R7, R6, 0x1, 0x1f ;  /* 0x0c201f0006077f89 */ /* 0x000ee200000e0000 */
[----:B-1----:R-:W-:-:S03]  /*3df0*/  FADD.FTZ R17, R16, R17 ;  /* 0x0000001110117221 */ /* 0x002fc60000010000 */
[----:B------:R-:W1:Y:S01]  /*3e00*/  SHFL.BFLY PT, R9, R10, 0x1, 0x1f ;  /* 0x0c201f000a097f89 */ /* 0x000e6200000e0000 */
[----:B------:R-:W-:Y:S01]  /*3e10*/  FADD.FTZ R19, R18, R19 ;  /* 0x0000001312137221 */ /* 0x000fe20000010000 */
[----:B------:R-:W-:Y:S02]  /*3e20*/  IADD3 R18, R0, 0x1f, RZ ;  /* 0x0000001f00127810 */ /* 0x000fe40007ffe0ff */
[----:B------:R-:W4:Y:S02]  /*3e30*/  SHFL.BFLY PT, R8, R15, 0x1, 0x1f ;  /* 0x0c201f000f087f89 */ /* 0x000f2400000e0000 */
[----:B------:R-:W-:Y:S02]  /*3e40*/  ISETP.GT.U32.AND P3, PT, R18, 0x3e, PT ;  /* 0x0000003e1200780c */ /* 0x000fe40003f64070 */
[----:B------:R-:W4:Y:S01]  /*3e50*/  SHFL.BFLY PT, R14, R17, 0x1, 0x1f ;  /* 0x0c201f00110e7f89 */ /* 0x000f2200000e0000 */
[----:B------:R-:W-:Y:S01]  /*3e60*/  LOP3.LUT R18, R0, 0xffffffe0, RZ, 0xc0, !PT ;  /* 0xffffffe000127812 */ /* 0x000fe200078ec0ff */
[----:B--2---:R-:W-:-:S02]  /*3e70*/  FADD.FTZ R0, R2, R3 ;  /* 0x0000000302007221 */ /* 0x004fc40000010000 */
[----:B------:R-:W2:Y:S01]  /*3e80*/  SHFL.BFLY PT, R16, R19, 0x1, 0x1f ;  /* 0x0c201f0013107f89 */ /* 0x000ea200000e0000 */
[----:B------:R-:W-:Y:S02]  /*3e90*/  ISETP.NE.OR P4, PT, R18, 0x20, P2 ;  /* 0x000000201200780c */ /* 0x000fe40001785670 */
[----:B------:R-:W-:Y:S01]  /*3ea0*/  SHF.R.S32.HI R18, RZ, 0x3, R21 ;  /* 0x00000003ff127819 */ /* 0x000fe20000011415 */
[----:B0-----:R-:W-:Y:S02]  /*3eb0*/  FADD.FTZ R2, R4, R5 ;  /* 0x0000000504027221 */ /* 0x001fe40000010000 */
[----:B---3--:R-:W-:Y:S02]  /*3ec0*/  FADD.FTZ R3, R6, R7 ;  /* 0x0000000706037221 */ /* 0x008fe40000010000 */
[----:B------:R-:W-:Y:S02]  /*3ed0*/  FADD.FTZ R7, R12, R11 ;  /* 0x0000000b0c077221 */ /* 0x000fe40000010000 */
[----:B-1----:R-:W-:-:S02]  /*3ee0*/  FADD.FTZ R6, R10, R9 ;  /* 0x000000090a067221 */ /* 0x002fc40000010000 */
[----:B------:R-:W-:Y:S02]  /*3ef0*/  IMAD R4, R59, 0x20, R18 ;  /* 0x000000203b047824 */ /* 0x000fe400078e0212 */
[----:B----4-:R-:W-:-:S03]  /*3f00*/  FADD.FTZ R23, R15, R8 ;  /* 0x000000080f177221 */ /* 0x010fc60000010000 */
[----:B------:R0:W-:Y:S01]  /*3f10*/  @!P5 STS [R4.X4+-0x60], R0 ;  /* 0xffffa0000400d388 */ /* 0x0001e20000004800 */
[----:B------:R-:W-:-:S03]  /*3f20*/  FADD.FTZ R25, R17, R14 ;  /* 0x0000000e11197221 */ /* 0x000fc60000010000 */
[----:B------:R0:W-:Y:S01]  /*3f30*/  @!P5 STS [R4.X4+-0x50], R2 ;  /* 0xffffb0020400d388 */ /* 0x0001e20000004800 */
[----:B--2---:R-:W-:-:S03]  /*3f40*/  FADD.FTZ R27, R19, R16 ;  /* 0x00000010131b7221 */ /* 0x004fc60000010000 */
        /* <DEDUP_REMOVED lines=24> */
.L_x_20593:
[----:B0-----:R-:W-:Y:S05]  /*40d0*/  BSYNC B0 ;  /* 0x0000000000007941 */ /* 0x001fea0003800000 */
.L_x_20592:
[----:B------:R-:W-:Y:S06]  /*40e0*/  BAR.SYNC.DEFER_BLOCKING 0x0 ;  /* 0x0000000000007b1d */ /* 0x000fec0000010000 */
[----:B------:R-:W-:Y:S01]  /*40f0*/  BSSY B0, `(.L_x_20594) ;  /* 0x000001b000007945 */ /* 0x000fe20003800000 */
[----:B------:R0:W-:Y:S04]  /*4100*/  @!P4 STS [R4.X4+0x20], R0 ;  /* 0x000020000400c388 */ /* 0x0001e80000004800 */
[----:B------:R0:W-:Y:S04]  /*4110*/  @!P4 STS [R4.X4+0x30], R2 ;  /* 0x000030020400c388 */ /* 0x0001e80000004800 */
[----:B------:R0:W-:Y:S04]  /*4120*/  @!P4 STS [R4.X4+0x40], R3 ;  /* 0x000040030400c388 */ /* 0x0001e80000004800 */
[----:B------:R0:W-:Y:S04]  /*4130*/  @!P4 STS [R4.X4+0x50], R6 ;  /* 0x000050060400c388 */ /* 0x0001e80000004800 */
        /* <DEDUP_REMOVED lines=22> */
.L_x_20595:
[----:B0-----:R-:W-:Y:S05]  /*42a0*/  BSYNC B0 ;  /* 0x0000000000007941 */ /* 0x001fea0003800000 */
.L_x_20594:
        /* <DEDUP_REMOVED lines=20> */
[C---:B------:R-:W-:Y:S02]  /*43f0*/  IADD3 R5, R18.reuse, 0x4, RZ ;  /* 0x0000000412057810 */ /* 0x040fe40007ffe0ff */
[----:B------:R-:W-:Y:S02]  /*4400*/  IADD3 R8, R18, 0x8, RZ ;  /* 0x0000000812087810 */ /* 0x000fe40007ffe0ff */
[----:B------:R-:W-:Y:S02]  /*4410*/  IADD3 R13, P3, R9, UR4, RZ ;  /* 0x00000004090d7c10 */ /* 0x000fe4000ff7e0ff */
[----:B------:R-:W-:Y:S02]  /*4420*/  IADD3 R15, P1, R5, UR4, RZ ;  /* 0x00000004050f7c10 */ /* 0x000fe4000ff3e0ff */
[----:B------:R-:W-:-:S02]  /*4430*/  IADD3 R11, P2, R8, UR4, RZ ;  /* 0x00000004080b7c10 */ /* 0x000fc4000ff5e0ff */
[----:B------:R-:W-:Y:S02]  /*4440*/  IADD3 R17, P0, R18, UR4, RZ ;  /* 0x0000000412117c10 */ /* 0x000fe4000ff1e0ff */
[----:B------:R-:W-:Y:S02]  /*4450*/  LEA.HI.X.SX32 R14, R9, UR7, 0x1, P3 ;  /* 0x00000007090e7c11 */ /* 0x000fe400098f0eff */
        /* <DEDUP_REMOVED lines=9> */
[----:B------:R-:W-:-:S02]  /*44f0*/  LEA.HI.X R11, R11, c[0x0][0x164], R16, 0x2, P2 ;  /* 0x000059000b0b7a11 */ /* 0x000fc400010f1410 */
[C---:B------:R-:W-:Y:S02]  /*4500*/  IADD3 R14, R18.reuse, 0x10, RZ ;  /* 0x00000010120e7810 */ /* 0x040fe40007ffe0ff */
[C---:B------:R-:W-:Y:S02]  /*4510*/  IADD3 R15, R18.reuse, 0x14, RZ ;  /* 0x00000014120f7810 */ /* 0x040fe40007ffe0ff */
[C---:B------:R-:W-:Y:S02]  /*4520*/  IADD3 R16, R18.reuse, 0x18, RZ ;  /* 0x0000001812107810 */ /* 0x040fe40007ffe0ff */
[----:B------:R-:W-:Y:S02]  /*4530*/  IADD3 R18, R18, 0x1c, RZ ;  /* 0x0000001c12127810 */ /* 0x000fe40007ffe0ff */
[----:B------:R-:W-:Y:S02]  /*4540*/  LEA.HI.X R5, R17, c[0x0][0x164], R22, 0x2, P0 ;  /* 0x0000590011057a11 */ /* 0x000fe400000f1416 */
[----:B------:R-:W-:-:S02]  /*4550*/  IADD3 R28, P0, R14, UR4, RZ ;  /* 0x000000040e1c7c10 */ /* 0x000fc4000ff1e0ff */
[C---:B------:R-:W-:Y:S01]  /*4560*/  IADD3 R17, P1, R15.reuse, UR4, RZ ;  /* 0x000000040f117c10 */ /* 0x040fe2000ff3e0ff */
        /* <DEDUP_REMOVED lines=8> */
[----:B------:R-:W-:Y:S01]  /*45f0*/  LEA R14, P0, R28, c[0x0][0x160], 0x2 ;  /* 0x000058001c0e7a11 */ /* 0x000fe200078010ff */
[----:B------:R-:W-:Y:S01]  /*4600*/  STG.E [R12.64], R6 ;  /* 0x000000060c007986 */ /* 0x000fe2000c10190a */
[----:B------:R-:W-:Y:S02]  /*4610*/  LEA.HI.X.SX32 R22, R18, UR7, 0x1, P3 ;  /* 0x0000000712167c11 */ /* 0x000fe400098f0eff */
        /* <DEDUP_REMOVED lines=12> */
.L_x_20596:
        /* <DEDUP_REMOVED lines=10> */
.L_x_24039:


//--------------------- .text._ZN4vllm25paged_attention_v1_kernelIffLi256ELi32ELi128ELNS_18Fp8KVCacheDataTypeE0ELb1EEEvPT_PKS2_PKT0_S8_ifPKiSA_iPKfiiiSC_SC_iiiii --------------------------
	.section	.text._ZN4vllm25paged_attention_v1_kernelIffLi256ELi32ELi128ELNS_18Fp8KVCacheDataTypeE0ELb1EEEvPT_PKS2_PKT0_S8_ifPKiSA_iPKfiiiSC_SC_iiiii,"ax",@progbits
	.sectioninfo	@"SHI_REGISTERS=255"
	.align	128
        .global         _ZN4vllm25paged_attention_v1_kernelIffLi256ELi32ELi128ELNS_18Fp8KVCacheDataTypeE0ELb1EEEvPT_PKS2_PKT0_S8_ifPKiSA_iPKfiiiSC_SC_iiiii
        .type           _ZN4vllm25paged_attention_v1_kernelIffLi256ELi32ELi128ELNS_18Fp8KVCacheDataTypeE0ELb1EEEvPT_PKS2_PKT0_S8_ifPKiSA_iPKfiiiSC_SC_iiiii,@function
        .size           _ZN4vllm25paged_attention_v1_kernelIffLi256ELi32ELi128ELNS_18Fp8KVCacheDataTypeE0ELb1EEEvPT_PKS2_PKT0_S8_ifPKiSA_iPKfiiiSC_SC_iiiii,(.L_x_24040 - _ZN4vllm25paged_attention_v1_kernelIffLi256ELi32ELi128ELNS_18Fp8KVCacheDataTypeE0ELb1EEEvPT_PKS2_PKT0_S8_ifPKiSA_iPKfiiiSC_SC_iiiii)
        .other          _ZN4vllm25paged_attention_v1_kernelIffLi256ELi32ELi128ELNS_18Fp8KVCacheDataTypeE0ELb1EEEvPT_PKS2_PKT0_S8_ifPKiSA_iPKfiiiSC_SC_iiiii,@"STO_CUDA_ENTRY STV_DEFAULT"
_ZN4vllm25paged_attention_v1_kernelIffLi256ELi32ELi128ELNS_18Fp8KVCacheDataTypeE0ELb1EEEvPT_PKS2_PKT0_S8_ifPKiSA_iPKfiiiSC_SC_iiiii:
.text._ZN4vllm25paged_attention_v1_kernelIffLi256ELi32ELi128ELNS_18Fp8KVCacheDataTypeE0ELb1EEEvPT_PKS2_PKT0_S8_ifPKiSA_iPKfiiiSC_SC_iiiii:
[----:B------:R-:W-:Y:S02]  /*0000*/  IMAD.MOV.U32 R1, RZ, RZ, c[0x0][0x28] ;  /* 0x00000a00ff017624 */ /* 0x000fe400078e00ff */
[----:B------:R-:W0:Y:S01]  /*0010*/  S2UR UR7, SR_CTAID.Y ;  /* 0x00000000000779c3 */ /* 0x000e220000002600 */
[----:B------:R-:W-:Y:S01]  /*0020*/  UMOV UR8, 0x4 ;  /* 0x0000000400087882 */ /* 0x000fe20000000000 */
[----:B------:R-:W-:Y:S01]  /*0030*/  IABS R4, c[0x0][0x180] ;  /* 0x0000600000047a13 */ /* 0x000fe20000000000 */
[----:B------:R-:W-:Y:S01]  /*0040*/  ULDC.64 UR4, c[0x0][0x190] ;  /* 0x0000640000047ab9 */ /* 0x000fe20000000a00 */
[----:B------:R-:W-:Y:S01]  /*0050*/  IADD3 R1, R1, -0xb0, RZ ;  /* 0xffffff5001017810 */ /* 0x000fe20007ffe0ff */
[----:B------:R-:W-:-:S03]  /*0060*/  ULDC.64 UR12, c[0x0][0x118] ;  /* 0x00004600000c7ab9 */ /* 0x000fc60000000a00 */
[----:B------:R-:W1:Y:S08]  /*0070*/  S2UR UR6, SR_CTAID.X ;  /* 0x00000000000679c3 */ /* 0x000e700000002500 */
[----:B------:R-:W2:Y:S01]  /*0080*/  R2UR UR10, R4 ;  /* 0x00000000040a73c2 */ /* 0x000ea200000e0000 */
[----:B0-----:R-:W-:-:S06]  /*0090*/  UIMAD.WIDE UR4, UR7, UR8, UR4 ;  /* 0x00000008070472a5 */ /* 0x001fcc000f8e0204 */
[----:B------:R-:W-:Y:S02]  /*00a0*/  IMAD.U32 R2, RZ, RZ, UR4 ;  /* 0x00000004ff027e24 */ /* 0x000fe4000f8e00ff */
[----:B------:R-:W-:Y:S01]  /*00b0*/  IMAD.U32 R3, RZ, RZ, UR5 ;  /* 0x00000005ff037e24 */ /* 0x000fe2000f8e00ff */
[----:B------:R-:W-:Y:S02]  /*00c0*/  ULDC.64 UR4, c[0x0][0x1a0] ;  /* 0x0000680000047ab9 */ /* 0x000fe40000000a00 */
[----:B------:R-:W-:Y:S01]  /*00d0*/  UISETP.NE.U32.AND UP0, UPT, URZ, UR4, UPT ;  /* 0x000000043f00728c */ /* 0x000fe2000bf05070 */
[----:B------:R-:W-:Y:S01]  /*00e0*/  IMAD.MOV.U32 R8, RZ, RZ, RZ ;  /* 0x000000ffff087224 */ /* 0x000fe200078e00ff */
[----:B------:R0:W3:Y:S02]  /*00f0*/  LDG.E.CONSTANT R7, [R2.64] ;  /* 0x0000000c02077981 */ /* 0x0000e4000c1e9900 */
[----:B------:R-:W-:Y:S01]  /*0100*/  UISETP.NE.AND.EX UP0, UPT, URZ, UR5, UPT, UP0 ;  /* 0x000000053f00728c */ /* 0x000fe2000bf05300 */
[----:B--2---:R-:W2:Y:S02]  /*0110*/  I2F.RP R0, UR10 ;  /* 0x0000000a00007d06 */ /* 0x004ea40008209400 */
[----:B------:R-:W-:-:S03]  /*0120*/  ULDC.64 UR4, c[0x0][0x1a0] ;  /* 0x0000680000047ab9 */ /* 0x000fc60000000a00 */
[----:B------:R-:W-:-:S05]  /*0130*/  PLOP3.LUT P0, PT, PT, PT, UP0, 0x80, 0x0 ;  /* 0x000000000000781c */ /* 0x000fca0003f0f008 */
[----:B-1----:R-:W-:-:S06]  /*0140*/  @UP0 UIMAD.WIDE UR4, UR6, UR8, UR4 ;  /* 0x00000008060402a5 */ /* 0x002fcc000f8e0204 */
[----:B------:R-:W-:Y:S01]  /*0150*/  IMAD.U32 R4, RZ, RZ, UR4 ;  /* 0x00000004ff047e24 */ /* 0x000fe2000f8e00ff */
[----:B--2---:R-:W1:Y:S01]  /*0160*/  MUFU.RCP R0, R0 ;  /* 0x0000000000007308 */ /* 0x004e620000001000 */
[----:B------:R-:W-:-:S05]  /*0170*/  IMAD.U32 R5, RZ, RZ, UR5 ;  /* 0x00000005ff057e24 */ /* 0x000fca000f8e00ff */
[----:B------:R2:W4:Y:S01]  /*0180*/  @P0 LDG.E.CONSTANT R8, [R4.64] ;  /* 0x0000000c04080981 */ /* 0x000522000c1e9900 */
[----:B-1----:R-:W-:-:S06]  /*0190*/  IADD3 R6, R0, 0xffffffe, RZ ;  /* 0x0ffffffe00067810 */ /* 0x002fcc0007ffe0ff */
[----:B------:R-:W1:Y:S01]  /*01a0*/  F2I.FTZ.U32.TRUNC.NTZ R6, R6 ;  /* 0x0000000600067305 */ /* 0x000e62000021f000 */
[----:B------:R-:W-:Y:S01]  /*01b0*/  IABS R0, c[0x0][0xc] ;  /* 0x0000030000007a13 */ /* 0x000fe20000000000 */
[----:B-1----:R-:W1:Y:S08]  /*01c0*/  R2UR UR5, R6 ;  /* 0x00000000060573c2 */ /* 0x002e7000000e0000 */
[----:B------:R-:W5:Y:S01]  /*01d0*/  R2UR UR9, R0 ;  /* 0x00000000000973c2 */ /* 0x000f6200000e0000 */
[----:B------:R-:W-:-:S02]  /*01e0*/  UMOV UR4, URZ ;  /* 0x0000003f00047c82 */ /* 0x000fc40008000000 */
[----:B-1----:R-:W-:-:S04]  /*01f0*/  UIADD3 UR8, URZ, -UR5, URZ ;  /* 0x800000053f087290 */ /* 0x002fc8000fffe03f */
[----:B------:R-:W-:-:S04]  /*0200*/  UIMAD UR8, UR8, UR10, URZ ;  /* 0x0000000a080872a4 */ /* 0x000fc8000f8e023f */
[----:B------:R-:W-:-:S04]  /*0210*/  UIMAD.WIDE.U32 UR4, UR5, UR8, UR4 ;  /* 0x00000008050472a5 */ /* 0x000fc8000f8e0004 */
[----:B-----5:R-:W-:-:S04]  /*0220*/  UIMAD.WIDE.U32 UR4, UR5, UR9, URZ ;  /* 0x00000009050472a5 */ /* 0x020fc8000f8e003f */
[----:B------:R-:W-:-:S04]  /*0230*/  UIADD3 UR4, -UR5, URZ, URZ ;  /* 0x0000003f05047290 */ /* 0x000fc8000fffe13f */
[----:B------:R-:W-:-:S04]  /*0240*/  UIMAD UR4, UR10, UR4, UR9 ;  /* 0x000000040a0472a4 */ /* 0x000fc8000f8e0209 */
[----:B------:R-:W-:Y:S02]  /*0250*/  UISETP.GT.U32.AND UP1, UPT, UR10, UR4, UPT ;  /* 0x000000040a00728c */ /* 0x000fe4000bf24070 */
        /* <DEDUP_REMOVED lines=10> */
[----:B------:R-:W-:-:S04]  /*0300*/  @!UP1 UIADD3 UR14, -UR14, URZ, URZ ;  /* 0x0000003f0e0e9290 */ /* 0x000fc8000fffe13f */
[----:B------:R-:W-:-:S06]  /*0310*/  @!UP0 ULOP3.LUT UR14, URZ, UR9, URZ, 0x33, !UPT ;  /* 0x000000093f0e8292 */ /* 0x000fcc000f8e333f */
[----:B0-----:R-:W-:-:S05]  /*0320*/  IMAD.U32 R3, RZ, RZ, UR14 ;  /* 0x0000000eff037e24 */ /* 0x001fca000f8e00ff */
[----:B--2---:R-:W-:-:S04]  /*0330*/  IABS R5, R3 ;  /* 0x0000000300057213 */ /* 0x004fc80000000000 */
        /* <DEDUP_REMOVED lines=11> */
[----:B------:R-:W1:Y:S01]  /*03f0*/  R2UR UR10, R3 ;  /* 0x00000000030a73c2 */ /* 0x000e6200000e0000 */
[----:B------:R-:W2:Y:S07]  /*0400*/  S2R R5, SR_TID.X ;  /* 0x0000000000057919 */ /* 0x000eae0000002100 */
[----:B------:R-:W5:Y:S01]  /*0410*/  R2UR UR11, R4 ;  /* 0x00000000040b73c2 */ /* 0x000f6200000e0000 */
[----:B------:R-:W-:Y:S02]  /*0420*/  UMOV UR4, URZ ;  /* 0x0000003f00047c82 */ /* 0x000fe40008000000 */
[----:B0-----:R-:W-:-:S04]  /*0430*/  UIADD3 UR9, URZ, -UR5, URZ ;  /* 0x800000053f097290 */ /* 0x001fc8000fffe03f */
[----:B------:R-:W-:-:S04]  /*0440*/  UIMAD UR9, UR9, UR15, URZ ;  /* 0x0000000f090972a4 */ /* 0x000fc8000f8e023f */
[----:B------:R-:W-:-:S04]  /*0450*/  UIMAD.WIDE.U32 UR4, UR5, UR9, UR4 ;  /* 0x00000009050472a5 */ /* 0x000fc8000f8e0004 */
[----:B-1----:R-:W-:-:S04]  /*0460*/  UIMAD.WIDE.U32 UR4, UR5, UR10, URZ ;  /* 0x0000000a050472a5 */ /* 0x002fc8000f8e003f */
[----:B-----5:R-:W-:Y:S01]  /*0470*/  UIMAD UR4, UR5, UR11, UR10 ;  /* 0x0000000b050472a4 */ /* 0x020fe2000f8e020a */
[----:B--2---:R-:W-:-:S03]  /*0480*/  SHF.R.S32.HI R0, RZ, 0x1f, R5 ;  /* 0x0000001fff007819 */ /* 0x004fc60000011405 */
[----:B------:R-:W-:Y:S01]  /*0490*/  UISETP.GT.U32.AND UP1, UPT, UR15, UR4, UPT ;  /* 0x000000040f00728c */ /* 0x000fe2000bf24070 */
[----:B------:R-:W-:-:S04]  /*04a0*/  LEA.HI R0, R0, R5, RZ, 0x5 ;  /* 0x0000000500007211 */ /* 0x000fc800078f28ff */
[----:B------:R-:W-:Y:S02]  /*04b0*/  LOP3.LUT R2, R0, 0xffffffe0, RZ, 0xc0, !PT ;  /* 0xffffffe000027812 */ /* 0x000fe400078ec0ff */
[----:B------:R-:W-:-:S04]  /*04c0*/  SHF.R.S32.HI R3, RZ, 0x5, R0 ;  /* 0x00000005ff037819 */ /* 0x000fc80000011400 */
[----:B------:R-:W-:Y:S01]  /*04d0*/  @!UP1 UIADD3 UR4, UR4, -UR15, URZ ;  /* 0x8000000f04049290 */ /* 0x000fe2000fffe03f */
[----:B------:R-:W-:-:S03]  /*04e0*/  IMAD.IADD R0, R5, 0x1, -R2 ;  /* 0x0000000105007824 */ /* 0x000fc600078e0a02 */
[----:B------:R-:W-:Y:S02]  /*04f0*/  UISETP.GE.U32.AND UP0, UPT, UR4, UR15, UPT ;  /* 0x0000000f0400728c */ /* 0x000fe4000bf06070 */
[----:B------:R-:W-:Y:S02]  /*0500*/  ULOP3.LUT UR10, UR6, UR14, URZ, 0x3c, !UPT ;  /* 0x0000000e060a7292 */ /* 0x000fe4000f8e3c3f */
[----:B------:R-:W-:Y:S01]  /*0510*/  @!UP1 UIADD3 UR5, UR5, 0x1, URZ ;  /* 0x0000000105059890 */ /* 0x000fe2000fffe03f */
[----:B------:R-:W-:Y:S01]  /*0520*/  ISETP.GT.AND P0, PT, R5, 0x3f, PT ;  /* 0x0000003f0500780c */ /* 0x000fe20003f04270 */
[----:B------:R-:W-:Y:S02]  /*0530*/  UISETP.GE.AND UP1, UPT, UR10, URZ, UPT ;  /* 0x0000003f0a00728c */ /* 0x000fe4000bf26270 */
[----:B------:R-:W-:-:S03]  /*0540*/  ULDC UR4, c[0x0][0x1a8] ;  /* 0x00006a0000047ab9 */ /* 0x000fc60000000800 */
[----:B------:R-:W-:Y:S02]  /*0550*/  @UP0 UIADD3 UR5, UR5, 0x1, URZ ;  /* 0x0000000105050890 */ /* 0x000fe4000fffe03f */
[----:B------:R-:W-:Y:S02]  /*0560*/  UISETP.NE.AND UP0, UPT, UR14, URZ, UPT ;  /* 0x0000003f0e00728c */ /* 0x000fe4000bf05270 */
[----:B------:R-:W-:Y:S02]  /*0570*/  USHF.L.U32 UR9, UR6, 0x8, URZ ;  /* 0x0000000806097899 */ /* 0x000fe4000800063f */
[----:B------:R-:W-:Y:S01]  /*0580*/  UIMAD UR4, UR7, UR4, URZ ;  /* 0x00000004070472a4 */ /* 0x000fe2000f8e023f */
[----:B----4-:R0:W-:Y:S04]  /*0590*/  STL [R1+0x7c], R8 ;  /* 0x00007c0801007387 */ /* 0x0101e80000100800 */
[----:B------:R0:W-:Y:S04]  /*05a0*/  STL [R1+0x78], R0 ;  /* 0x0000780001007387 */ /* 0x0001e80000100800 */
[----:B------:R0:W-:Y:S01]  /*05b0*/  STL [R1+0x84], R3 ;  /* 0x0000840301007387 */ /* 0x0001e20000100800 */
[----:B------:R-:W-:-:S02]  /*05c0*/  USHF.R.S32.HI UR10, URZ, 0x1f, UR9 ;  /* 0x0000001f3f0a7899 */ /* 0x000fc40008011409 */
[----:B------:R-:W-:Y:S02]  /*05d0*/  UIADD3 UR9, UP2, UR4, UR9, URZ ;  /* 0x0000000904097290 */ /* 0x000fe4000ff5e03f */
[----:B------:R-:W-:Y:S01]  /*05e0*/  UMOV UR16, UR5 ;  /* 0x0000000500107c82 */ /* 0x000fe20008000000 */
[----:B---3--:R0:W1:Y:S01]  /*05f0*/  R2UR UR18, R7 ;  /* 0x00000000071273c2 */ /* 0x00806200000e0000 */
[----:B------:R-:W-:Y:S01]  /*0600*/  @!UP1 UIADD3 UR16, -UR16, URZ, URZ ;  /* 0x0000003f10109290 */ /* 0x000fe2000fffe13f */
[----:B------:R-:W-:Y:S01]  /*0610*/  BSSY B0, `(.L_x_20597) ;  /* 0x0000029000007945 */ /* 0x000fe20003800000 */
[----:B------:R-:W-:Y:S02]  /*0620*/  ULEA.HI.X.SX32 UR10, UR4, UR10, 0x1, UP2 ;  /* 0x0000000a040a7291 */ /* 0x000fe400090f0e3f */
[----:B------:R-:W-:Y:S01]  /*0630*/  @!UP0 ULOP3.LUT UR16, URZ, UR14, URZ, 0x33, !UPT ;  /* 0x0000000e3f108292 */ /* 0x000fe2000f8e333f */
[----:B------:R-:W-:Y:S06]  /*0640*/  @P0 BRA `(.L_x_20598) ;  /* 0x0000025000000947 */ /* 0x000fec0003800000 */
[C---:B0-----:R-:W-:Y:S01]  /*0650*/  IMNMX R0, R5.reuse, -0x40, !PT ;  /* 0xffffffc005007817 */ /* 0x041fe20007800200 */
[----:B------:R-:W-:Y:S03]  /*0660*/  BSSY B1, `(.L_x_20599) ;  /* 0x0000011000017945 */ /* 0x000fe60003800000 */
[----:B------:R-:W-:-:S04]  /*0670*/  IADD3 R2, -R5, 0x7f, R0 ;  /* 0x0000007f05027810 */ /* 0x000fc80007ffe100 */
[C---:B------:R-:W-:Y:S02]  /*0680*/  LEA.HI R0, R2.reuse, 0x1, RZ, 0x19 ;  /* 0x0000000102007811 */ /* 0x040fe400078fc8ff */
[----:B------:R-:W-:Y:S02]  /*0690*/  ISETP.GE.U32.AND P1, PT, R2, 0x180, PT ;  /* 0x000001800200780c */ /* 0x000fe40003f26070 */
[----:B------:R-:W-:-:S13]  /*06a0*/  LOP3.LUT P0, R0, R0, 0x3, RZ, 0xc0, !PT ;  /* 0x0000000300007812 */ /* 0x000fda000780c0ff */
[----:B------:R-:W-:Y:S05]  /*06b0*/  @!P0 BRA `(.L_x_20600) ;  /* 0x000000b000008947 */ /* 0x000fea0003800000 */
.L_x_20601:
[----:B------:R-:W-:-:S05]  /*06c0*/  IMAD.SHL.U32 R2, R5, 0x4, RZ ;  /* 0x0000000405027824 */ /* 0x000fca00078e00ff */
[----:B------:R-:W-:-:S04]  /*06d0*/  IADD3 R3, P0, R2, UR9, RZ ;  /* 0x0000000902037c10 */ /* 0x000fc8000ff1e0ff */
[----:B------:R-:W-:Y:S02]  /*06e0*/  LEA.HI.X.SX32 R4, R2, UR10, 0x1, P0 ;  /* 0x0000000a02047c11 */ /* 0x000fe400080f0eff */
[----:B------:R-:W-:-:S04]  /*06f0*/  LEA R2, P0, R3, c[0x0][0x168], 0x2 ;  /* 0x00005a0003027a11 */ /* 0x000fc800078010ff */
[----:B------:R-:W-:-:S05]  /*0700*/  LEA.HI.X R3, R3, c[0x0][0x16c], R4, 0x2, P0 ;  /* 0x00005b0003037a11 */ /* 0x000fca00000f1404 */
[----:B------:R-:W2:Y:S01]  /*0710*/  LDG.E.128.CONSTANT R8, [R2.64] ;  /* 0x0000000c02087981 */ /* 0x000ea2000c1e9d00 */
[----:B------:R-:W-:-:S04]  /*0720*/  IADD3 R0, R0, -0x1, RZ ;  /* 0xffffffff00007810 */ /* 0x000fc80007ffe0ff */
[----:B------:R-:W-:Y:S01]  /*0730*/  ISETP.NE.AND P0, PT, R0, RZ, PT ;  /* 0x000000ff0000720c */ /* 0x000fe20003f05270 */
[----:B--2---:R0:W-:Y:S02]  /*0740*/  STS.128 [R5.X16], R8 ;  /* 0x0000000805007388 */ /* 0x0041e4000000cc00 */
[----:B0-----:R-:W-:-:S10]  /*0750*/  IADD3 R5, R5, 0x80, RZ ;  /* 0x0000008005057810 */ /* 0x001fd40007ffe0ff */
[----:B------:R-:W-:Y:S05]  /*0760*/  @P0 BRA `(.L_x_20601) ;  /* 0xffffff5000000947 */ /* 0x000fea000383ffff */
.L_x_20600:
[----:B------:R-:W-:Y:S05]  /*0770*/  BSYNC B1 ;  /* 0x0000000000017941 */ /* 0x000fea0003800000 */
.L_x_20599:
[----:B------:R-:W-:Y:S05]  /*0780*/  @!P1 BRA `(.L_x_20598) ;  /* 0x0000011000009947 */ /* 0x000fea0003800000 */
.L_x_20602:
[----:B------:R-:W-:-:S05]  /*0790*/  IMAD.SHL.U32 R0, R5, 0x4, RZ ;  /* 0x0000000405007824 */ /* 0x000fca00078e00ff */
[----:B------:R-:W-:-:S04]  /*07a0*/  IADD3 R3, P0, R0, UR9, RZ ;  /* 0x0000000900037c10 */ /* 0x000fc8000ff1e0ff */
[----:B------:R-:W-:Y:S02]  /*07b0*/  LEA.HI.X.SX32 R0, R0, UR10, 0x1, P0 ;  /* 0x0000000a00007c11 */ /* 0x000fe400080f0eff */
[----:B------:R-:W-:-:S04]  /*07c0*/  LEA R2, P0, R3, c[0x0][0x168], 0x2 ;  /* 0x00005a0003027a11 */ /* 0x000fc800078010ff */
[----:B------:R-:W-:-:S05]  /*07d0*/  LEA.HI.X R3, R3, c[0x0][0x16c], R0, 0x2, P0 ;  /* 0x00005b0003037a11 */ /* 0x000fca00000f1400 */
[----:B------:R-:W2:Y:S04]  /*07e0*/  LDG.E.128.CONSTANT R20, [R2.64] ;  /* 0x0000000c02147981 */ /* 0x000ea8000c1e9d00 */
[----:B------:R-:W3:Y:S04]  /*07f0*/  LDG.E.128.CONSTANT R8, [R2.64+0x800] ;  /* 0x0008000c02087981 */ /* 0x000ee8000c1e9d00 */
[----:B------:R-:W4:Y:S04]  /*0800*/  LDG.E.128.CONSTANT R12, [R2.64+0x1000] ;  /* 0x0010000c020c7981 */ /* 0x000f28000c1e9d00 */
[----:B------:R-:W5:Y:S01]  /*0810*/  LDG.E.128.CONSTANT R16, [R2.64+0x1800] ;  /* 0x0018000c02107981 */ /* 0x000f62000c1e9d00 */
[----:B------:R-:W-:-:S02]  /*0820*/  ISETP.GE.AND P0, PT, R5, -0x1c0, PT ;  /* 0xfffffe400500780c */ /* 0x000fc40003f06270 */
[----:B------:R-:W-:Y:S01]  /*0830*/  IADD3 R0, R5, 0x200, RZ ;  /* 0x0000020005007810 */ /* 0x000fe20007ffe0ff */
[----:B--2---:R-:W-:Y:S04]  /*0840*/  STS.128 [R5.X16], R20 ;  /* 0x0000001405007388 */ /* 0x004fe8000000cc00 */
[----:B---3--:R-:W-:Y:S04]  /*0850*/  STS.128 [R5.X16+0x800], R8 ;  /* 0x0008000805007388 */ /* 0x008fe8000000cc00 */
[----:B----4-:R-:W-:Y:S04]  /*0860*/  STS.128 [R5.X16+0x1000], R12 ;  /* 0x0010000c05007388 */ /* 0x010fe8000000cc00 */
[----:B-----5:R0:W-:Y:S02]  /*0870*/  STS.128 [R5.X16+0x1800], R16 ;  /* 0x0018001005007388 */ /* 0x0201e4000000cc00 */
[----:B0-----:R-:W-:Y:S01]  /*0880*/  IMAD.MOV.U32 R5, RZ, RZ, R0 ;  /* 0x000000ffff057224 */ /* 0x001fe200078e0000 */
[----:B------:R-:W-:Y:S05]  /*0890*/  @!P0 BRA `(.L_x_20602) ;  /* 0xfffffef000008947 */ /* 0x000fea000383ffff */
.L_x_20598:
[----:B------:R-:W-:Y:S05]  /*08a0*/  BSYNC B0 ;  /* 0x0000000000007941 */ /* 0x000fea0003800000 */
.L_x_20597:
[----:B------:R-:W2:Y:S01]  /*08b0*/  LDL R232, [R1+0x84] ;  /* 0x0000840001e87983 */ /* 0x000ea20000100800 */
[----:B0-----:R-:W-:Y:S01]  /*08c0*/  IABS R0, c[0x0][0x1d4] ;  /* 0x0000750000007a13 */ /* 0x001fe20000000000 */
[----:B-1----:R-:W-:Y:S01]  /*08d0*/  UIADD3 UR9, UR18, -0x1, URZ ;  /* 0xffffffff12097890 */ /* 0x002fe2000fffe03f */
[----:B------:R-:W-:Y:S01]  /*08e0*/  BSSY B0, `(.L_x_20603) ;  /* 0x0000429000007945 */ /* 0x000fe20003800000 */
[----:B------:R-:W-:-:S02]  /*08f0*/  ULDC UR14, c[0x0][0x198] ;  /* 0x00006600000e7ab9 */ /* 0x000fc40000000800 */
[----:B------:R-:W-:Y:S01]  /*0900*/  IMAD.MOV.U32 R4, RZ, RZ, R0 ;  /* 0x000000ffff047224 */ /* 0x000fe200078e0000 */
[----:B------:R-:W-:Y:S01]  /*0910*/  UIMAD UR7, UR7, UR14, URZ ;  /* 0x0000000e070772a4 */ /* 0x000fe2000f8e023f */
[----:B------:R-:W-:Y:S01]  /*0920*/  IMAD.U32 R3, RZ, RZ, UR9 ;  /* 0x00000009ff037e24 */ /* 0x000fe2000f8e00ff */
[----:B------:R-:W-:Y:S01]  /*0930*/  ULDC UR19, c[0x0][0x1d8] ;  /* 0x0000760000137ab9 */ /* 0x000fe20000000800 */
[----:B------:R-:W0:Y:S01]  /*0940*/  I2F.RP R0, R4 ;  /* 0x0000000400007306 */ /* 0x000e220000209400 */
[----:B------:R-:W1:Y:S01]  /*0950*/  R2UR UR20, R4 ;  /* 0x00000000041473c2 */ /* 0x000e6200000e0000 */
[----:B------:R-:W-:Y:S01]  /*0960*/  UISETP.GT.AND UP1, UPT, UR19, -0x1, UPT ;  /* 0xffffffff1300788c */ /* 0x000fe2000bf24270 */
[----:B------:R-:W-:Y:S01]  /*0970*/  IABS R3, R3 ;  /* 0x0000000300037213 */ /* 0x000fe20000000000 */
[----:B------:R3:W-:Y:S01]  /*0980*/  STL [R1+0x68], R4 ;  /* 0x0000680401007387 */ /* 0x0007e20000100800 */
[----:B------:R-:W-:Y:S02]  /*0990*/  ULDC UR22, c[0x0][0x1d4] ;  /* 0x0000750000167ab9 */ /* 0x000fe40000000800 */
[----:B------:R-:W-:-:S02]  /*09a0*/  ULOP3.LUT UR9, UR9, UR22, URZ, 0x3c, !UPT ;  /* 0x0000001609097292 */ /* 0x000fc4000f8e3c3f */
[----:B------:R-:W4:Y:S01]  /*09b0*/  R2UR UR11, R3 ;  /* 0x00000000030b73c2 */ /* 0x000f2200000e0000 */
[----:B------:R-:W-:Y:S02]  /*09c0*/  ULDC UR15, c[0x0][0x1c8] ;  /* 0x00007200000f7ab9 */ /* 0x000fe40000000800 */
[----:B------:R-:W-:Y:S02]  /*09d0*/  ULDC UR17, c[0x0][0x180] ;  /* 0x0000600000117ab9 */ /* 0x000fe40000000800 */
[----:B------:R-:W-:Y:S01]  /*09e0*/  UISETP.NE.AND UP0, UPT, URZ, UR22, UPT ;  /* 0x000000163f00728c */ /* 0x000fe2000bf05270 */
[----:B0-----:R-:W0:Y:S02]  /*09f0*/  MUFU.RCP R0, R0 ;  /* 0x0000000000007308 */ /* 0x001e240000001000 */
[----:B------:R-:W5:Y:S01]  /*0a00*/  R2UR UR21, R4 ;  /* 0x00000000041573c2 */ /* 0x000f6200000e0000 */
[----:B------:R-:W-:Y:S02]  /*0a10*/  @UP1 UIMAD UR6, UR8, UR15, UR6 ;  /* 0x0000000f080612a4 */ /* 0x000fe4000f8e0206 */
[----:B------:R-:W-:Y:S01]  /*0a20*/  USHF.R.S32.HI UR8, URZ, 0x1f, UR7 ;  /* 0x0000001f3f087899 */ /* 0x000fe20008011407 */
[----:B0-----:R-:W-:Y:S01]  /*0a30*/  IADD3 R2, R0, 0xffffffe, RZ ;  /* 0x0ffffffe00027810 */ /* 0x001fe20007ffe0ff */
[----:B------:R-:W-:-:S05]  /*0a40*/  IMAD.MOV.U32 R0, RZ, RZ, R4 ;  /* 0x000000ffff007224 */ /* 0x000fca00078e0004 */
[----:B------:R-:W0:Y:S01]  /*0a50*/  F2I.FTZ.U32.TRUNC.NTZ R2, R2 ;  /* 0x0000000200027305 */ /* 0x000e22000021f000 */
[----:B------:R3:W-:Y:S01]  /*0a60*/  STL [R1+0x74], R0 ;  /* 0x0000740001007387 */ /* 0x0007e20000100800 */
[----:B0-----:R0:W1:Y:S02]  /*0a70*/  R2UR UR5, R2 ;  /* 0x00000000020573c2 */ /* 0x00106400000e0000 */
[----:B0-----:R-:W-:-:S05]  /*0a80*/  IMAD.MOV.U32 R2, RZ, RZ, -0x800001 ;  /* 0xff7fffffff027424 */ /* 0x001fca00078e00ff */
[----:B------:R3:W-:Y:S01]  /*0a90*/  STL [R1+0x70], R2 ;  /* 0x0000700201007387 */ /* 0x0007e20000100800 */
[----:B-1----:R-:W-:-:S04]  /*0aa0*/  UIMAD UR4, UR5, UR20, URZ ;  /* 0x00000014050472a4 */ /* 0x002fc8000f8e023f */
[----:B------:R-:W-:-:S03]  /*0ab0*/  UIADD3 UR10, -UR4, URZ, URZ ;  /* 0x0000003f040a7290 */ /* 0x000fc6000fffe13f */
[----:B------:R-:W-:Y:S02]  /*0ac0*/  UMOV UR4, URZ ;  /* 0x0000003f00047c82 */ /* 0x000fe40008000000 */
[----:B------:R-:W-:-:S07]  /*0ad0*/  UIMAD.WIDE.U32 UR4, UR5, UR10, UR4 ;  /* 0x0000000a050472a5 */ /* 0x000fce000f8e0004 */
[----:B------:R-:W-:Y:S02]  /*0ae0*/  UMOV UR10, UR5 ;  /* 0x00000005000a7c82 */ /* 0x000fe40008000000 */
[----:B----4-:R-:W-:-:S04]  /*0af0*/  UIMAD.WIDE.U32 UR4, UR10, UR11, URZ ;  /* 0x0000000b0a0472a5 */ /* 0x010fc8000f8e003f */
[----:B------:R-:W-:-:S04]  /*0b00*/  UIADD3 UR4, -UR5, URZ, URZ ;  /* 0x0000003f05047290 */ /* 0x000fc8000fffe13f */
[----:B------:R-:W-:Y:S02]  /*0b10*/  UIMAD UR4, UR20, UR4, UR11 ;  /* 0x00000004140472a4 */ /* 0x000fe4000f8e020b */
[----:B------:R-:W-:Y:S02]  /*0b20*/  UIADD3 UR11, UR18, 0x1f, URZ ;  /* 0x0000001f120b7890 */ /* 0x000fe4000fffe03f */
[----:B-----5:R-:W-:Y:S02]  /*0b30*/  UISETP.GT.U32.AND UP3, UPT, UR21, UR4, UPT ;  /* 0x000000041500728c */ /* 0x020fe4000bf64070 */
[----:B------:R-:W-:-:S04]  /*0b40*/  USHF.R.S32.HI UR14, URZ, 0x1f, UR11 ;  /* 0x0000001f3f0e7899 */ /* 0x000fc8000801140b */
[----:B------:R-:W-:Y:S02]  /*0b50*/  ULEA.HI UR14, UR14, UR11, URZ, 0x5 ;  /* 0x0000000b0e0e7291 */ /* 0x000fe4000f8f283f */
[----:B------:R-:W-:Y:S02]  /*0b60*/  @!UP1 UIADD3 UR11, URZ, -UR19, URZ ;  /* 0x800000133f0b9290 */ /* 0x000fe4000fffe03f */
[----:B------:R-:W-:Y:S02]  /*0b70*/  USHF.R.S32.HI UR14, URZ, 0x5, UR14 ;  /* 0x000000053f0e7899 */ /* 0x000fe4000801140e */
[----:B------:R-:W-:Y:S02]  /*0b80*/  @!UP3 UIADD3 UR4, UR4, -UR20, URZ ;  /* 0x800000140404b290 */ /* 0x000fe4000fffe03f */
[----:B------:R-:W-:Y:S02]  /*0b90*/  @!UP3 UIADD3 UR5, UR5, 0x1, URZ ;  /* 0x000000010505b890 */ /* 0x000fe4000fffe03f */
[----:B------:R-:W-:-:S02]  /*0ba0*/  UISETP.GE.U32.AND UP2, UPT, UR4, UR21, UPT ;  /* 0x000000150400728c */ /* 0x000fc4000bf46070 */
[----:B------:R-:W-:Y:S02]  /*0bb0*/  UISETP.GE.AND UP3, UPT, UR9, URZ, UPT ;  /* 0x0000003f0900728c */ /* 0x000fe4000bf66270 */
[----:B------:R-:W-:-:S04]  /*0bc0*/  @!UP1 UIMAD UR4, UR15, UR17, UR16 ;  /* 0x000000110f0492a4 */ /* 0x000fc8000f8e0210 */
[----:B------:R-:W-:Y:S02]  /*0bd0*/  @!UP1 UIMAD UR4, UR4, UR11, URZ ;  /* 0x0000000b040492a4 */ /* 0x000fe4000f8e023f */
[----:B------:R-:W-:Y:S02]  /*0be0*/  @UP1 UIMAD UR4, UR6, UR19, URZ ;  /* 0x00000013060412a4 */ /* 0x000fe4000f8e023f */
[----:B------:R-:W-:Y:S02]  /*0bf0*/  @UP2 UIADD3 UR5, UR5, 0x1, URZ ;  /* 0x0000000105052890 */ /* 0x000fe4000fffe03f */
[----:B------:R-:W-:Y:S02]  /*0c00*/  UIADD3 UR6, UR4, 0x1, URZ ;  /* 0x0000000104067890 */ /* 0x000fe4000fffe03f */
[----:B------:R-:W-:Y:S02]  /*0c10*/  @!UP3 UIADD3 UR5, -UR5, URZ, URZ ;  /* 0x0000003f0505b290 */ /* 0x000fe4000fffe13f */
[----:B------:R-:W-:Y:S01]  /*0c20*/  @!UP0 ULOP3.LUT UR5, URZ, UR22, URZ, 0x33, !UPT ;  /* 0x000000163f058292 */ /* 0x000fe2000f8e333f */
[----:B------:R-:W-:Y:S01]  /*0c30*/  BAR.SYNC.DEFER_BLOCKING 0x0 ;  /* 0x0000000000007b1d */ /* 0x000fe20000010000 */
[----:B--2---:R-:W-:-:S13]  /*0c40*/  ISETP.GE.AND P0, PT, R232, UR14, PT ;  /* 0x0000000ee8007c0c */ /* 0x004fda000bf06270 */
[----:B------:R-:W-:Y:S05]  /*0c50*/  @P0 BRA `(.L_x_20604) ;  /* 0x00003f1000000947 */ /* 0x000fea0003800000 */
[----:B---3--:R-:W0:Y:S04]  /*0c60*/  LDS.128 R12, [RZ] ;  /* 0x00000000ff0c7984 */ /* 0x008e280000000c00 */
[----:B------:R-:W1:Y:S04]  /*0c70*/  LDS.128 R8, [0x10] ;  /* 0x00001000ff087984 */ /* 0x000e680000000c00 */
[----:B------:R-:W2:Y:S04]  /*0c80*/  LDS.128 R4, [0x20] ;  /* 0x00002000ff047984 */ /* 0x000ea80000000c00 */
[----:B------:R-:W-:Y:S04]  /*0c90*/  LDS.128 R248, [0x60] ;  /* 0x00006000fff87984 */ /* 0x000fe80000000c00 */
[----:B------:R-:W-:Y:S04]  /*0ca0*/  LDS.128 R16, [0xa0] ;  /* 0x0000a000ff107984 */ /* 0x000fe80000000c00 */
[----:B------:R-:W-:Y:S04]  /*0cb0*/  LDS.128 R20, [0xb0] ;  /* 0x0000b000ff147984 */ /* 0x000fe80000000c00 */
[----:B------:R-:W-:Y:S04]  /*0cc0*/  LDS.128 R24, [0xc0] ;  /* 0x0000c000ff187984 */ /* 0x000fe80000000c00 */
[----:B------:R-:W-:Y:S04]  /*0cd0*/  LDS.128 R28, [0xd0] ;  /* 0x0000d000ff1c7984 */ /* 0x000fe80000000c00 */
[----:B------:R-:W-:Y:S04]  /*0ce0*/  LDS.128 R32, [0xe0] ;  /* 0x0000e000ff207984 */ /* 0x000fe80000000c00 */
[----:B------:R-:W-:Y:S04]  /*0cf0*/  LDS.128 R36, [0xf0] ;  /* 0x0000f000ff247984 */ /* 0x000fe80000000c00 */
[----:B0-----:R-:W-:Y:S04]  /*0d00*/  STL.64 [R1+0x58], R12 ;  /* 0x0000580c01007387 */ /* 0x001fe80000100a00 */
[----:B------:R-:W-:Y:S04]  /*0d10*/  STL.64 [R1+0x60], R14 ;  /* 0x0000600e01007387 */ /* 0x000fe80000100a00 */
[----:B------:R-:W0:Y:S04]  /*0d20*/  LDS.128 R12, [0x30] ;  /* 0x00003000ff0c7984 */ /* 0x000e280000000c00 */
[----:B-1----:R-:W-:Y:S04]  /*0d30*/  STL.64 [R1+0x48], R8 ;  /* 0x0000480801007387 */ /* 0x002fe80000100a00 */
[----:B------:R-:W-:Y:S04]  /*0d40*/  STL.64 [R1+0x50], R10 ;  /* 0x0000500a01007387 */ /* 0x000fe80000100a00 */
[----:B--2---:R-:W-:Y:S04]  /*0d50*/  STL.64 [R1+0x38], R4 ;  /* 0x0000380401007387 */ /* 0x004fe80000100a00 */
[----:B------:R-:W-:Y:S04]  /*0d60*/  STL.64 [R1+0x40], R6 ;  /* 0x0000400601007387 */ /* 0x000fe80000100a00 */
[----:B------:R-:W1:Y:S04]  /*0d70*/  LDS.128 R8, [0x40] ;  /* 0x00004000ff087984 */ /* 0x000e680000000c00 */
[----:B------:R-:W2:Y:S04]  /*0d80*/  LDS.128 R4, [0x50] ;  /* 0x00005000ff047984 */ /* 0x000ea80000000c00 */
[----:B------:R-:W3:Y:S04]  /*0d90*/  LDS.128 R40, [0x100] ;  /* 0x00010000ff287984 */ /* 0x000ee80000000c00 */
[----:B------:R-:W4:Y:S04]  /*0da0*/  LDS.128 R44, [0x110] ;  /* 0x00011000ff2c7984 */ /* 0x000f280000000c00 */
[----:B------:R-:W3:Y:S04]  /*0db0*/  LDS.128 R48, [0x120] ;  /* 0x00012000ff307984 */ /* 0x000ee80000000c00 */
[----:B0-----:R0:W-:Y:S04]  /*0dc0*/  STL.64 [R1+0x28], R12 ;  /* 0x0000280c01007387 */ /* 0x0011e80000100a00 */
[----:B------:R0:W-:Y:S04]  /*0dd0*/  STL.64 [R1+0x30], R14 ;  /* 0x0000300e01007387 */ /* 0x0001e80000100a00 */
[----:B------:R-:W5:Y:S04]  /*0de0*/  LDL R0, [R1+0x7c] ;  /* 0x00007c0001007983 */ /* 0x000f680000100800 */
[----:B------:R-:W0:Y:S04]  /*0df0*/  LDS.128 R12, [0x90] ;  /* 0x00009000ff0c7984 */ /* 0x000e280000000c00 */
[----:B------:R-:W0:Y:S04]  /*0e00*/  LDS.128 R52, [0x130] ;  /* 0x00013000ff347984 */ /* 0x000e280000000c00 */
[----:B-1----:R1:W-:Y:S04]  /*0e10*/  STL.64 [R1+0x18], R8 ;  /* 0x0000180801007387 */ /* 0x0023e80000100a00 */
[----:B------:R1:W-:Y:S04]  /*0e20*/  STL.64 [R1+0x20], R10 ;  /* 0x0000200a01007387 */ /* 0x0003e80000100a00 */
[----:B--2---:R1:W-:Y:S04]  /*0e30*/  STL.64 [R1], R4 ;  /* 0x0000000401007387 */ /* 0x0043e80000100a00 */
[----:B------:R1:W-:Y:S04]  /*0e40*/  STL.64 [R1+0x8], R6 ;  /* 0x0000080601007387 */ /* 0x0003e80000100a00 */
[----:B------:R-:W2:Y:S04]  /*0e50*/  LDS.128 R4, [0x70] ;  /* 0x00007000ff047984 */ /* 0x000ea80000000c00 */
        /* <DEDUP_REMOVED lines=45> */
[----:B-----5:R-:W-:-:S13]  /*1130*/  FSETP.NEU.FTZ.AND P0, PT, R0, RZ, PT ;  /* 0x000000ff0000720b */ /* 0x020fda0003f1d000 */
[----:B------:R-:W-:Y:S05]  /*1140*/  @P0 BRA `(.L_x_20605) ;  /* 0x00001cf000000947 */ /* 0x000fea0003800000 */
[----:B01234-:R-:W-:Y:S01]  /*1150*/  IMAD.U32 R0, RZ, RZ, UR5 ;  /* 0x00000005ff007e24 */ /* 0x01ffe2000f8e00ff */
[----:B------:R-:W-:Y:S01]  /*1160*/  BSSY B1, `(.L_x_20606) ;  /* 0x00001cc000017945 */ /* 0x000fe20003800000 */
[----:B------:R-:W-:-:S03]  /*1170*/  IMAD.MOV.U32 R2, RZ, RZ, -0x800001 ;  /* 0xff7fffffff027424 */ /* 0x000fc600078e00ff */
[----:B------:R-:W-:Y:S01]  /*1180*/  IADD3 R3, R0, -c[0x0][0x1cc], RZ ;  /* 0x8000730000037a10 */ /* 0x000fe20007ffe0ff */
[----:B------:R-:W-:-:S04]  /*1190*/  IMAD.MOV.U32 R0, RZ, RZ, R232 ;  /* 0x000000ffff007224 */ /* 0x000fc800078e00e8 */
[----:B------:R0:W-:Y:S04]  /*11a0*/  STL [R1+0x6c], R3 ;  /* 0x00006c0301007387 */ /* 0x0001e80000100800 */
[----:B------:R0:W-:Y:S02]  /*11b0*/  STL [R1+0x70], R2 ;  /* 0x0000700201007387 */ /* 0x0001e40000100800 */
.L_x_20611:
[----:B------:R-:W2:Y:S04]  /*11c0*/  LDL R234, [R1+0x74] ;  /* 0x0000740001ea7983 */ /* 0x000ea80000100800 */
[----:B------:R-:W3:Y:S01]  /*11d0*/  LDL R237, [R1+0x6c] ;  /* 0x00006c0001ed7983 */ /* 0x000ee20000100800 */
[----:B0-----:R-:W-:Y:S01]  /*11e0*/  IMAD.SHL.U32 R2, R0, 0x20, RZ ;  /* 0x0000002000027824 */ /* 0x001fe200078e00ff */
[----:B------:R-:W-:-:S02]  /*11f0*/  IABS R233, c[0x0][0x1d4] ;  /* 0x0000750000e97a13 */ /* 0x000fc40000000000 */
[----:B------:R-:W-:Y:S02]  /*1200*/  IABS R235, c[0x0][0x1d0] ;  /* 0x0000740000eb7a13 */ /* 0x000fe40000000000 */
[----:B------:R-:W-:Y:S01]  /*1210*/  IABS R3, R2 ;  /* 0x0000000200037213 */ /* 0x000fe20000000000 */
[----:B------:R-:W-:-:S04]  /*1220*/  IMAD.MOV.U32 R236, RZ, RZ, R233 ;  /* 0x000000ffffec7224 */ /* 0x000fc800078e00e9 */
[----:B------:R-:W-:Y:S01]  /*1230*/  IMAD.MOV.U32 R232, RZ, RZ, R3 ;  /* 0x000000ffffe87224 */ /* 0x000fe200078e0003 */
[----:B------:R0:W-:Y:S03]  /*1240*/  STL [R1+0x68], R236 ;  /* 0x000068ec01007387 */ /* 0x0001e60000100800 */
[----:B------:R-:W-:-:S04]  /*1250*/  IMAD.HI.U32 R3, R232, UR10, RZ ;  /* 0x0000000ae8037c27 */ /* 0x000fc8000f8e00ff */
[----:B------:R-:W-:-:S04]  /*1260*/  IMAD.MOV R233, RZ, RZ, -R3 ;  /* 0x000000ffffe97224 */ /* 0x000fc800078e0a03 */
[----:B------:R-:W-:-:S05]  /*1270*/  IMAD R232, R236, R233, R232 ;  /* 0x000000e9ece87224 */ /* 0x000fca00078e02e8 */
[----:B--2---:R-:W-:-:S13]  /*1280*/  ISETP.GT.U32.AND P1, PT, R234, R232, PT ;  /* 0x000000e8ea00720c */ /* 0x004fda0003f24070 */
[----:B------:R-:W-:Y:S02]  /*1290*/  @!P1 IMAD.IADD R232, R232, 0x1, -R236 ;  /* 0x00000001e8e89824 */ /* 0x000fe400078e0aec */
[----:B0-----:R-:W2:Y:S03]  /*12a0*/  LDL R236, [R1+0x78] ;  /* 0x0000780001ec7983 */ /* 0x001ea60000100800 */
[----:B------:R-:W-:Y:S02]  /*12b0*/  ISETP.GE.U32.AND P0, PT, R232, R234, PT ;  /* 0x000000eae800720c */ /* 0x000fe40003f06070 */
[----:B------:R-:W0:Y:S08]  /*12c0*/  I2F.RP R232, R235 ;  /* 0x000000eb00e87306 */ /* 0x000e300000209400 */
[----:B0-----:R-:W0:Y:S02]  /*12d0*/  MUFU.RCP R232, R232 ;  /* 0x000000e800e87308 */ /* 0x001e240000001000 */
[----:B0-----:R-:W-:-:S06]  /*12e0*/  IADD3 R232, R232, 0xffffffe, RZ ;  /* 0x0ffffffee8e87810 */ /* 0x001fcc0007ffe0ff */
[----:B------:R-:W0:Y:S01]  /*12f0*/  F2I.FTZ.U32.TRUNC.NTZ R233, R232 ;  /* 0x000000e800e97305 */ /* 0x000e22000021f000 */
[----:B------:R-:W-:Y:S01]  /*1300*/  @!P1 IADD3 R3, R3, 0x1, RZ ;  /* 0x0000000103039810 */ /* 0x000fe20007ffe0ff */
[----:B0-----:R-:W-:-:S04]  /*1310*/  IMAD.MOV R232, RZ, RZ, -R233 ;  /* 0x000000ffffe87224 */ /* 0x001fc800078e0ae9 */
[----:B------:R-:W-:Y:S02]  /*1320*/  IMAD R234, R232, R235, RZ ;  /* 0x000000ebe8ea7224 */ /* 0x000fe400078e02ff */
[----:B------:R-:W-:-:S04]  /*1330*/  IMAD.MOV.U32 R232, RZ, RZ, RZ ;  /* 0x000000ffffe87224 */ /* 0x000fc800078e00ff */
[----:B------:R-:W-:Y:S01]  /*1340*/  IMAD.HI.U32 R234, R233, R234, R232 ;  /* 0x000000eae9ea7227 */ /* 0x000fe200078e00e8 */
[----:B------:R-:W-:Y:S02]  /*1350*/  LOP3.LUT R232, R2, c[0x0][0x1d4], RZ, 0x3c, !PT ;  /* 0x0000750002e87a12 */ /* 0x000fe400078e3cff */
[----:B------:R-:W-:Y:S02]  /*1360*/  ISETP.NE.AND P1, PT, RZ, c[0x0][0x1d4], PT ;  /* 0x00007500ff007a0c */ /* 0x000fe40003f25270 */
[----:B------:R-:W-:Y:S02]  /*1370*/  ISETP.GE.AND P2, PT, R232, RZ, PT ;  /* 0x000000ffe800720c */ /* 0x000fe40003f46270 */
[----:B------:R-:W-:-:S05]  /*1380*/  @P0 IADD3 R3, R3, 0x1, RZ ;  /* 0x0000000103030810 */ /* 0x000fca0007ffe0ff */
[----:B------:R-:W-:-:S06]  /*1390*/  IMAD.MOV.U32 R232, RZ, RZ, R3 ;  /* 0x000000ffffe87224 */ /* 0x000fcc00078e0003 */
[----:B------:R-:W-:Y:S01]  /*13a0*/  @!P2 IMAD.MOV R232, RZ, RZ, -R232 ;  /* 0x000000ffffe8a224 */ /* 0x000fe200078e0ae8 */
[----:B------:R-:W-:-:S04]  /*13b0*/  @!P1 LOP3.LUT R232, RZ, c[0x0][0x1d4], RZ, 0x33, !PT ;  /* 0x00007500ffe89a12 */ /* 0x000fc800078e33ff */
[C---:B------:R-:W-:Y:S02]  /*13c0*/  IADD3 R3, R232.reuse, UR6, RZ ;  /* 0x00000006e8037c10 */ /* 0x040fe4000fffe0ff */
[----:B---3--:R-:W-:Y:S02]  /*13d0*/  ISETP.LE.AND P2, PT, R232, R237, PT ;  /* 0x000000ede800720c */ /* 0x008fe40003f43270 */
[----:B------:R-:W-:-:S05]  /*13e0*/  IABS R232, R3 ;  /* 0x0000000300e87213 */ /* 0x000fca0000000000 */
[----:B------:R-:W-:-:S04]  /*13f0*/  IMAD.HI.U32 R234, R234, R232, RZ ;  /* 0x000000e8eaea7227 */ /* 0x000fc800078e00ff */
[----:B------:R-:W-:-:S04]  /*1400*/  IMAD.MOV R234, RZ, RZ, -R234 ;  /* 0x000000ffffea7224 */ /* 0x000fc800078e0aea */
[----:B------:R-:W-:-:S05]  /*1410*/  IMAD R232, R235, R234, R232 ;  /* 0x000000eaebe87224 */ /* 0x000fca00078e02e8 */
[----:B------:R-:W-:-:S13]  /*1420*/  ISETP.GT.U32.AND P0, PT, R235, R232, PT ;  /* 0x000000e8eb00720c */ /* 0x000fda0003f04070 */
[----:B------:R-:W-:-:S05]  /*1430*/  @!P0 IMAD.IADD R232, R232, 0x1, -R235 ;  /* 0x00000001e8e88824 */ /* 0x000fca00078e0aeb */
[----:B------:R-:W-:Y:S02]  /*1440*/  ISETP.GT.U32.AND P0, PT, R235, R232, PT ;  /* 0x000000e8eb00720c */ /* 0x000fe40003f04070 */
[----:B------:R-:W-:-:S11]  /*1450*/  ISETP.GE.AND P1, PT, R3, RZ, PT ;  /* 0x000000ff0300720c */ /* 0x000fd60003f26270 */
[----:B------:R-:W-:Y:S01]  /*1460*/  @!P0 IMAD.IADD R232, R232, 0x1, -R235 ;  /* 0x00000001e8e88824 */ /* 0x000fe200078e0aeb */
[----:B------:R-:W-:-:S03]  /*1470*/  ISETP.NE.AND P0, PT, RZ, c[0x0][0x1d0], PT ;  /* 0x00007400ff007a0c */ /* 0x000fc60003f05270 */
[----:B------:R-:W-:-:S04]  /*1480*/  IMAD.MOV.U32 R3, RZ, RZ, R232 ;  /* 0x000000ffff037224 */ /* 0x000fc800078e00e8 */
[----:B------:R-:W-:-:S06]  /*1490*/  @!P1 IMAD.MOV R3, RZ, RZ, -R3 ;  /* 0x000000ffff039224 */ /* 0x000fcc00078e0a03 */
[----:B------:R-:W-:-:S04]  /*14a0*/  @!P0 LOP3.LUT R3, RZ, c[0x0][0x1d0], RZ, 0x33, !PT ;  /* 0x00007400ff038a12 */ /* 0x000fc800078e33ff */
[----:B------:R-:W-:Y:S01]  /*14b0*/  ISETP.NE.AND P0, PT, R3, RZ, PT ;  /* 0x000000ff0300720c */ /* 0x000fe20003f05270 */
[----:B------:R-:W-:Y:S01]  /*14c0*/  BSSY B2, `(.L_x_20607) ;  /* 0x0000191000027945 */ /* 0x000fe20003800000 */
[----:B--2---:R-:W-:-:S05]  /*14d0*/  IMAD.IADD R2, R236, 0x1, R2 ;  /* 0x00000001ec027824 */ /* 0x004fca00078e0202 */
[----:B------:R0:W-:Y:S02]  /*14e0*/  STL [R1+0x10], R2 ;  /* 0x0000100201007387 */ /* 0x0001e40000100800 */
[----:B0-----:R-:W-:-:S05]  /*14f0*/  LEA R2, R2, 0x420, 0x2 ;  /* 0x0000042002027811 */ /* 0x001fca00078e10ff */
[----:B------:R0:W-:Y:S01]  /*1500*/  STL [R1+0x14], R2 ;  /* 0x0000140201007387 */ /* 0x0001e20000100800 */
[----:B------:R-:W-:Y:S05]  /*1510*/  @P0 BRA P2, `(.L_x_20608) ;  /* 0x0000188000000947 */ /* 0x000fea0001000000 */
[C---:B0-----:R-:W-:Y:S01]  /*1520*/  IADD3 R2, P0, R0.reuse, UR7, RZ ;  /* 0x0000000700027c10 */ /* 0x041fe2000ff1e0ff */
[----:B------:R-:W-:Y:S03]  /*1530*/  STL [R1+0xa8], R224 ;  /* 0x0000a8e001007387 */ /* 0x000fe60000100800 */
[----:B------:R-:W-:Y:S01]  /*1540*/  LEA.HI.X.SX32 R3, R0, UR8, 0x1, P0 ;  /* 0x0000000800037c11 */ /* 0x000fe200080f0eff */
[----:B------:R-:W-:Y:S01]  /*1550*/  ULDC UR4, c[0x0][0x1b0] ;  /* 0x00006c0000047ab9 */ /* 0x000fe20000000800 */
[C---:B------:R-:W-:Y:S01]  /*1560*/  LEA R232, P0, R2.reuse, c[0x0][0x188], 0x2 ;  /* 0x0000620002e87a11 */ /* 0x040fe200078010ff */
[----:B------:R-:W-:Y:S03]  /*1570*/  STL [R1+0xa4], R225 ;  /* 0x0000a4e101007387 */ /* 0x000fe60000100800 */
[----:B------:R-:W-:Y:S01]  /*1580*/  LEA.HI.X R233, R2, c[0x0][0x18c], R3, 0x2, P0 ;  /* 0x0000630002e97a11 */ /* 0x000fe200000f1403 */
[----:B------:R-:W-:Y:S01]  /*1590*/  UIMAD UR4, UR16, UR4, URZ ;  /* 0x00000004100472a4 */ /* 0x000fe2000f8e023f */
[----:B------:R-:W-:Y:S04]  /*15a0*/  STL [R1+0xa0], R223 ;  /* 0x0000a0df01007387 */ /* 0x000fe80000100800 */
[----:B------:R0:W2:Y:S04]  /*15b0*/  LDG.E.CONSTANT R2, [R232.64] ;  /* 0x0000000ce8027981 */ /* 0x0000a8000c1e9900 */
[----:B------:R1:W-:Y:S01]  /*15c0*/  STL [R1+0x9c], R226 ;  /* 0x00009ce201007387 */ /* 0x0003e20000100800 */
[----:B0-----:R-:W-:-:S02]  /*15d0*/  IMAD.SHL.U32 R232, R236, 0x4, RZ ;  /* 0x00000004ece87824 */ /* 0x001fc400078e00ff */
[----:B------:R-:W-:Y:S01]  /*15e0*/  IMAD.U32 R233, RZ, RZ, UR4 ;  /* 0x00000004ffe97e24 */ /* 0x000fe2000f8e00ff */
[----:B-1----:R-:W3:Y:S02]  /*15f0*/  LDL R226, [R1+0x54] ;  /* 0x0000540001e27983 */ /* 0x002ee40000100800 */
[----:B------:R-:W-:Y:S02]  /*1600*/  SHF.R.S32.HI R3, RZ, 0x1f, R232 ;  /* 0x0000001fff037819 */ /* 0x000fe400000114e8 */
[----:B------:R-:W-:Y:S01]  /*1610*/  IADD3 R232, P0, R232, UR4, RZ ;  /* 0x00000004e8e87c10 */ /* 0x000fe2000ff1e0ff */
[----:B------:R0:W-:Y:S03]  /*1620*/  STL [R1+0x98], R228 ;  /* 0x000098e401007387 */ /* 0x0001e60000100800 */
[----:B------:R-:W-:Y:S01]  /*1630*/  LEA.HI.X.SX32 R233, R233, R3, 0x1, P0 ;  /* 0x00000003e9e97211 */ /* 0x000fe200000f0eff */
[----:B0-----:R-:W4:Y:S04]  /*1640*/  LDL R228, [R1+0x64] ;  /* 0x0000640001e47983 */ /* 0x001f280000100800 */
[----:B------:R0:W-:Y:S04]  /*1650*/  STL [R1+0x94], R229 ;  /* 0x000094e501007387 */ /* 0x0001e80000100800 */
[----:B0-----:R-:W5:Y:S04]  /*1660*/  LDL R229, [R1+0x60] ;  /* 0x0000600001e57983 */ /* 0x001f680000100800 */
[----:B------:R0:W-:Y:S04]  /*1670*/  STL [R1+0x90], R227 ;  /* 0x000090e301007387 */ /* 0x0001e80000100800 */
[----:B------:R-:W-:Y:S04]  /*1680*/  STL [R1+0x8c], R230 ;  /* 0x00008ce601007387 */ /* 0x000fe80000100800 */
[----:B------:R1:W-:Y:S04]  /*1690*/  STL [R1+0x88], R231 ;  /* 0x000088e701007387 */ /* 0x0003e80000100800 */
        /* <DEDUP_REMOVED lines=12> */
[----:B------:R-:W2:Y:S04]  /*1760*/  LDG.E.128.CONSTANT R244, [R2.64+0x400] ;  /* 0x0004000c02f47981 */ /* 0x000ea8000c1e9d00 */
[----:B------:R-:W4:Y:S01]  /*1770*/  LDG.E.128.CONSTANT R232, [R2.64+0x600] ;  /* 0x0006000c02e87981 */ /* 0x000f22000c1e9d00 */
[----:B---3--:R-:W-:-:S02]  /*1780*/  FMUL.FTZ R236, R224, R236 ;  /* 0x000000ece0ec7220 */ /* 0x008fc40000410000 */
[----:B------:R-:W-:Y:S01]  /*1790*/  FMUL.FTZ R237, R231, R237 ;  /* 0x000000ede7ed7220 */ /* 0x000fe20000410000 */
[----:B------:R-:W3:Y:S01]  /*17a0*/  LDL.LU R224, [R1+0xa8] ;  /* 0x0000a80001e07983 */ /* 0x000ee20000300800 */
[----:B------:R-:W-:Y:S02]  /*17b0*/  FMUL.FTZ R238, R227, R238 ;  /* 0x000000eee3ee7220 */ /* 0x000fe40000410000 */
[----:B------:R-:W-:Y:S02]  /*17c0*/  FMUL.FTZ R239, R226, R239 ;  /* 0x000000efe2ef7220 */ /* 0x000fe40000410000 */
[----:B--2---:R-:W-:Y:S02]  /*17d0*/  FFMA.FTZ R236, R225, R240, R236 ;  /* 0x000000f0e1ec7223 */ /* 0x004fe400000100ec */
[----:B------:R-:W2:Y:S01]  /*17e0*/  LDL.LU R225, [R1+0xa4] ;  /* 0x0000a40001e17983 */ /* 0x000ea20000300800 */
[----:B------:R-:W-:Y:S02]  /*17f0*/  FFMA.FTZ R237, R230, R241, R237 ;  /* 0x000000f1e6ed7223 */ /* 0x000fe400000100ed */
[----:B-----5:R-:W-:Y:S01]  /*1800*/  FFMA.FTZ R238, R229, R242, R238 ;  /* 0x000000f2e5ee7223 */ /* 0x020fe200000100ee */
[----:B------:R-:W5:Y:S01]  /*1810*/  LDL R240, [R1+0x30] ;  /* 0x0000300001f07983 */ /* 0x000f620000100800 */
[----:B----4-:R-:W-:-:S02]  /*1820*/  FFMA.FTZ R239, R228, R243, R239 ;  /* 0x000000f3e4ef7223 */ /* 0x010fc400000100ef */
[----:B------:R-:W-:Y:S01]  /*1830*/  FFMA.FTZ R236, R223, R244, R236 ;  /* 0x000000f4dfec7223 */ /* 0x000fe200000100ec */
[----:B------:R-:W4:Y:S04]  /*1840*/  LDL R241, [R1+0x2c] ;  /* 0x00002c0001f17983 */ /* 0x000f280000100800 */
[----:B------:R-:W2:Y:S04]  /*1850*/  LDL R226, [R1+0x34] ;  /* 0x0000340001e27983 */ /* 0x000ea80000100800 */
[----:B------:R-:W2:Y:S04]  /*1860*/  LDL R242, [R1+0x28] ;  /* 0x0000280001f27983 */ /* 0x000ea80000100800 */
[----:B------:R-:W3:Y:S04]  /*1870*/  LDL R243, [R1+0x40] ;  /* 0x0000400001f37983 */ /* 0x000ee80000100800 */
[----:B------:R-:W4:Y:S04]  /*1880*/  LDL R228, [R1+0x18] ;  /* 0x0000180001e47983 */ /* 0x000f280000100800 */
[----:B------:R-:W4:Y:S04]  /*1890*/  LDL R229, [R1+0x1c] ;  /* 0x00001c0001e57983 */ /* 0x000f280000100800 */
[----:B------:R-:W4:Y:S04]  /*18a0*/  LDL R227, [R1+0x20] ;  /* 0x0000200001e37983 */ /* 0x000f280000100800 */
[----:B------:R-:W4:Y:S04]  /*18b0*/  LDL R231, [R1+0x8] ;  /* 0x0000080001e77983 */ /* 0x000f280000100800 */
[----:B------:R-:W4:Y:S04]  /*18c0*/  LDL R230, [R1+0xc] ;  /* 0x00000c0001e67983 */ /* 0x000f280000100800 */
[----:B------:R-:W4:Y:S04]  /*18d0*/  LDL.LU R223, [R1+0xa0] ;  /* 0x0000a00001df7983 */ /* 0x000f280000300800 */
[----:B------:R-:W4:Y:S01]  /*18e0*/  LDL R244, [R1+0x3c] ;  /* 0x00003c0001f47983 */ /* 0x000f220000100800 */
[----:B--2---:R-:W-:-:S02]  /*18f0*/  FFMA.FTZ R232, R242, R232, R236 ;  /* 0x000000e8f2e87223 */ /* 0x004fc400000100ec */
[----:B---3--:R-:W-:-:S04]  /*1900*/  FFMA.FTZ R238, R243, R246, R238 ;  /* 0x000000f6f3ee7223 */ /* 0x008fc800000100ee */
[----:B-----5:R-:W-:Y:S02]  /*1910*/  FFMA.FTZ R234, R240, R234, R238 ;  /* 0x000000eaf0ea7223 */ /* 0x020fe400000100ee */
[----:B----4-:R-:W-:-:S04]  /*1920*/  FFMA.FTZ R237, R244, R245, R237 ;  /* 0x000000f5f4ed7223 */ /* 0x010fc800000100ed */
[----:B------:R-:W-:Y:S02]  /*1930*/  FFMA.FTZ R233, R241, R233, R237 ;  /* 0x000000e9f1e97223 */ /* 0x000fe400000100ed */
[----:B------:R-:W2:Y:S01]  /*1940*/  LDG.E.128.CONSTANT R240, [R2.64+0x800] ;  /* 0x0008000c02f07981 */ /* 0x000ea2000c1e9d00 */
[----:B------:R-:W-:-:S03]  /*1950*/  FFMA.FTZ R252, R252, R247, R239 ;  /* 0x000000f7fcfc7223 */ /* 0x000fc600000100ef */
[----:B------:R-:W3:Y:S01]  /*1960*/  LDG.E.128.CONSTANT R244, [R2.64+0xa00] ;  /* 0x000a000c02f47981 */ /* 0x000ee2000c1e9d00 */
[----:B------:R-:W-:-:S03]  /*1970*/  FFMA.FTZ R235, R226, R235, R252 ;  /* 0x000000ebe2eb7223 */ /* 0x000fc600000100fc */
[----:B------:R-:W4:Y:S04]  /*1980*/  LDL.LU R226, [R1+0x9c] ;  /* 0x00009c0001e27983 */ /* 0x000f280000300800 */
[----:B------:R-:W3:Y:S04]  /*1990*/  LDL R252, [R1+0x4] ;  /* 0x0000040001fc7983 */ /* 0x000ee80000100800 */
[----:B------:R-:W5:Y:S01]  /*19a0*/  LDG.E.128.CONSTANT R236, [R2.64+0xc00] ;  /* 0x000c000c02ec7981 */ /* 0x000f62000c1e9d00 */
[----:B--2---:R-:W-:-:S03]  /*19b0*/  FFMA.FTZ R232, R228, R240, R232 ;  /* 0x000000f0e4e87223 */ /* 0x004fc600000100e8 */
[----:B------:R-:W2:Y:S01]  /*19c0*/  LDL.LU R228, [R1+0x98] ;  /* 0x0000980001e47983 */ /* 0x000ea20000300800 */
[----:B------:R-:W-:-:S03]  /*19d0*/  FFMA.FTZ R233, R229, R241, R233 ;  /* 0x000000f1e5e97223 */ /* 0x000fc600000100e9 */
[----:B------:R-:W2:Y:S04]  /*19e0*/  LDL R240, [R1] ;  /* 0x0000000001f07983 */ /* 0x000ea80000100800 */
[----:B------:R-:W4:Y:S04]  /*19f0*/  LDL.LU R229, [R1+0x94] ;  /* 0x0000940001e57983 */ /* 0x000f280000300800 */
[----:B------:R-:W4:Y:S01]  /*1a00*/  LDL R241, [R1+0x24] ;  /* 0x0000240001f17983 */ /* 0x000f220000100800 */
[----:B------:R-:W-:Y:S02]  /*1a10*/  FFMA.FTZ R234, R227, R242, R234 ;  /* 0x000000f2e3ea7223 */ /* 0x000fe400000100ea */
[----:B---3--:R-:W-:Y:S01]  /*1a20*/  FFMA.FTZ R233, R252, R245, R233 ;  /* 0x000000f5fce97223 */ /* 0x008fe200000100e9 */
[----:B------:R-:W3:Y:S01]  /*1a30*/  LDL.LU R227, [R1+0x90] ;  /* 0x0000900001e37983 */ /* 0x000ee20000300800 */
[----:B------:R-:W-:-:S02]  /*1a40*/  FFMA.FTZ R234, R231, R246, R234 ;  /* 0x000000f6e7ea7223 */ /* 0x000fc400000100ea */
[----:B-----5:R-:W-:Y:S02]  /*1a50*/  FFMA.FTZ R237, R249, R237, R233 ;  /* 0x000000edf9ed7223 */ /* 0x020fe400000100e9 */
[----:B------:R-:W-:Y:S02]  /*1a60*/  FFMA.FTZ R238, R250, R238, R234 ;  /* 0x000000eefaee7223 */ /* 0x000fe400000100ea */
[----:B--2---:R-:W-:Y:S02]  /*1a70*/  FFMA.FTZ R232, R240, R244, R232 ;  /* 0x000000f4f0e87223 */ /* 0x004fe400000100e8 */
[----:B----4-:R-:W-:Y:S02]  /*1a80*/  FFMA.FTZ R235, R241, R243, R235 ;  /* 0x000000f3f1eb7223 */ /* 0x010fe400000100eb */
[----:B------:R-:W2:Y:S02]  /*1a90*/  LDG.E.128.CONSTANT R240, [R2.64+0xe00] ;  /* 0x000e000c02f07981 */ /* 0x000ea4000c1e9d00 */
[----:B------:R-:W-:-:S02]  /*1aa0*/  FFMA.FTZ R252, R230, R247, R235 ;  /* 0x000000f7e6fc7223 */ /* 0x000fc400000100eb */
[----:B------:R-:W4:Y:S01]  /*1ab0*/  LDG.E.128.CONSTANT R244, [R2.64+0x1000] ;  /* 0x0010000c02f47981 */ /* 0x000f22000c1e9d00 */
[----:B------:R-:W-:-:S03]  /*1ac0*/  FFMA.FTZ R236, R248, R236, R232 ;  /* 0x000000ecf8ec7223 */ /* 0x000fc600000100e8 */
[----:B------:R-:W5:Y:S01]  /*1ad0*/  LDG.E.128.CONSTANT R232, [R2.64+0x1200] ;  /* 0x0012000c02e87981 */ /* 0x000f62000c1e9d00 */
[----:B------:R-:W-:Y:S02]  /*1ae0*/  FFMA.FTZ R239, R251, R239, R252 ;  /* 0x000000effbef7223 */ /* 0x000fe400000100fc */
[----:B--2---:R-:W-:Y:S02]  /*1af0*/  FFMA.FTZ R236, R4, R240, R236 ;  /* 0x000000f004ec7223 */ /* 0x004fe400000100ec */
[----:B------:R-:W-:Y:S02]  /*1b00*/  FFMA.FTZ R237, R5, R241, R237 ;  /* 0x000000f105ed7223 */ /* 0x000fe400000100ed */
[----:B------:R-:W-:Y:S02]  /*1b10*/  FFMA.FTZ R238, R6, R242, R238 ;  /* 0x000000f206ee7223 */ /* 0x000fe400000100ee */
[----:B------:R-:W-:Y:S02]  /*1b20*/  FFMA.FTZ R239, R7, R243, R239 ;  /* 0x000000f307ef7223 */ /* 0x000fe400000100ef */
[----:B------:R-:W2:Y:S01]  /*1b30*/  LDG.E.128.CONSTANT R240, [R2.64+0x1400] ;  /* 0x0014000c02f07981 */ /* 0x000ea2000c1e9d00 */
        /* <DEDUP_REMOVED lines=244> */
[----:B-----5:R-:W-:Y:S01]  /*2a80*/  FFMA.FTZ R232, R204, R232, R236 ;  /* 0x000000e8cce87223 */ /* 0x020fe200000100ec */
[----:B------:R-:W4:Y:S01]  /*2a90*/  LDG.E.128.CONSTANT R244, [R2.64+0x7800] ;  /* 0x0078000c02f47981 */ /* 0x000f22000c1e9d00 */
[----:B------:R-:W-:Y:S02]  /*2aa0*/  FFMA.FTZ R233, R205, R233, R237 ;  /* 0x000000e9cde97223 */ /* 0x000fe400000100ed */
[----:B------:R-:W-:-:S02]  /*2ab0*/  FFMA.FTZ R234, R206, R234, R238 ;  /* 0x000000eaceea7223 */ /* 0x000fc400000100ee */
[----:B------:R-:W5:Y:S01]  /*2ac0*/  LDG.E.128.CONSTANT R236, [R2.64+0x7400] ;  /* 0x0074000c02ec7981 */ /* 0x000f62000c1e9d00 */
[----:B------:R-:W-:Y:S02]  /*2ad0*/  FFMA.FTZ R235, R207, R235, R252 ;  /* 0x000000ebcfeb7223 */ /* 0x000fe400000100fc */
[----:B-----5:R-:W-:Y:S02]  /*2ae0*/  FFMA.FTZ R232, R208, R236, R232 ;  /* 0x000000ecd0e87223 */ /* 0x020fe400000100e8 */
        /* <DEDUP_REMOVED lines=9> */
[----:B------:R0:W4:Y:S04]  /*2b80*/  LDG.E.128.CONSTANT R240, [R2.64+0x7e00] ;  /* 0x007e000c02f07981 */ /* 0x000128000c1e9d00 */
[----:B------:R0:W5:Y:S02]  /*2b90*/  LDG.E.128.CONSTANT R232, [R2.64+0x7c00] ;  /* 0x007c000c02e87981 */ /* 0x000164000c1e9d00 */
[----:B0-----:R-:W-:-:S02]  /*2ba0*/  FFMA.FTZ R2, R217, R245, R230 ;  /* 0x000000f5d9027223 */ /* 0x001fc400000100e6 */
[----:B------:R-:W3:Y:S01]  /*2bb0*/  LDL.LU R230, [R1+0x8c] ;  /* 0x00008c0001e67983 */ /* 0x000ee20000300800 */
[----:B------:R-:W-:Y:S02]  /*2bc0*/  FFMA.FTZ R3, R218, R246, R252 ;  /* 0x000000f6da037223 */ /* 0x000fe400000100fc */
[----:B------:R-:W-:Y:S01]  /*2bd0*/  IMAD.MOV.U32 R246, RZ, RZ, R231 ;  /* 0x000000fffff67224 */ /* 0x000fe200078e00e7 */
[----:B------:R-:W3:Y:S04]  /*2be0*/  LDL.LU R245, [R1+0x14] ;  /* 0x0000140001f57983 */ /* 0x000ee80000300800 */
[----:B------:R-:W3:Y:S04]  /*2bf0*/  LDL.LU R231, [R1+0x88] ;  /* 0x0000880001e77983 */ /* 0x000ee80000300800 */
[----:B------:R-:W3:Y:S01]  /*2c00*/  LDL.LU R252, [R1+0x10] ;  /* 0x0000100001fc7983 */ /* 0x000ee20000300800 */
[----:B--2---:R-:W-:-:S02]  /*2c10*/  FFMA.FTZ R236, R220, R236, R244 ;  /* 0x000000ecdcec7223 */ /* 0x004fc400000100f4 */
[----:B------:R-:W-:Y:S02]  /*2c20*/  FFMA.FTZ R2, R221, R237, R2 ;  /* 0x000000eddd027223 */ /* 0x000fe40000010002 */
[----:B------:R-:W-:Y:S02]  /*2c30*/  FFMA.FTZ R237, R219, R247, R246 ;  /* 0x000000f7dbed7223 */ /* 0x000fe400000100f6 */
[----:B------:R-:W-:Y:S02]  /*2c40*/  FFMA.FTZ R3, R222, R238, R3 ;  /* 0x000000eede037223 */ /* 0x000fe40000010003 */
[----:B-----5:R-:W-:Y:S02]  /*2c50*/  FFMA.FTZ R232, R224, R232, R236 ;  /* 0x000000e8e0e87223 */ /* 0x020fe400000100ec */
[----:B------:R-:W-:Y:S02]  /*2c60*/  FFMA.FTZ R2, R225, R233, R2 ;  /* 0x000000e9e1027223 */ /* 0x000fe40000010002 */
[----:B------:R-:W-:-:S02]  /*2c70*/  FFMA.FTZ R233, R223, R239, R237 ;  /* 0x000000efdfe97223 */ /* 0x000fc400000100ed */
[----:B------:R-:W-:Y:S02]  /*2c80*/  FFMA.FTZ R3, R226, R234, R3 ;  /* 0x000000eae2037223 */ /* 0x000fe40000010003 */
[----:B----4-:R-:W-:Y:S02]  /*2c90*/  FFMA.FTZ R232, R228, R240, R232 ;  /* 0x000000f0e4e87223 */ /* 0x010fe400000100e8 */
[----:B------:R-:W-:Y:S02]  /*2ca0*/  FFMA.FTZ R2, R229, R241, R2 ;  /* 0x000000f1e5027223 */ /* 0x000fe40000010002 */
[----:B---3--:R-:W-:Y:S02]  /*2cb0*/  FFMA.FTZ R233, R227, R235, R233 ;  /* 0x000000ebe3e97223 */ /* 0x008fe400000100e9 */
[----:B------:R-:W-:Y:S02]  /*2cc0*/  FFMA.FTZ R3, R230, R242, R3 ;  /* 0x000000f2e6037223 */ /* 0x000fe40000010003 */
[----:B------:R-:W-:-:S02]  /*2cd0*/  FADD.FTZ R232, R232, R2 ;  /* 0x00000002e8e87221 */ /* 0x000fc40000010000 */
[----:B------:R-:W-:Y:S02]  /*2ce0*/  FFMA.FTZ R2, R231, R243, R233 ;  /* 0x000000f3e7027223 */ /* 0x000fe400000100e9 */
[----:B------:R-:W-:-:S04]  /*2cf0*/  FADD.FTZ R3, R3, R232 ;  /* 0x000000e803037221 */ /* 0x000fc80000010000 */
[----:B------:R-:W-:Y:S01]  /*2d00*/  FADD.FTZ R2, R2, R3 ;  /* 0x0000000302027221 */ /* 0x000fe20000010000 */
[----:B------:R-:W-:-:S03]  /*2d10*/  ISETP.GE.AND P0, PT, R252, UR18, PT ;  /* 0x00000012fc007c0c */ /* 0x000fc6000bf06270 */
[----:B------:R-:W-:-:S05]  /*2d20*/  FFMA.FTZ R2, R2, c[0x0][0x184], RZ ;  /* 0x0000610002027a23 */ /* 0x000fca00000100ff */
[----:B------:R-:W-:-:S05]  /*2d30*/  FSEL R3, R2, RZ, !P0 ;  /* 0x000000ff02037208 */ /* 0x000fca0004000000 */
[----:B------:R0:W-:Y:S01]  /*2d40*/  STS [R245], R3 ;  /* 0x00000003f5007388 */ /* 0x0001e20000000800 */
[----:B------:R-:W-:Y:S05]  /*2d50*/  @P0 BRA `(.L_x_20609) ;  /* 0x0000007000000947 */ /* 0x000fea0003800000 */
[----:B0-----:R-:W2:Y:S02]  /*2d60*/  LDL.LU R245, [R1+0x70] ;  /* 0x0000700001f57983 */ /* 0x001ea40000300800 */
[----:B--2---:R-:W-:-:S05]  /*2d70*/  FMNMX.FTZ R245, R245, R2, !PT ;  /* 0x00000002f5f57209 */ /* 0x004fca0007810000 */
[----:B------:R0:W-:Y:S01]  /*2d80*/  STL [R1+0x70], R245 ;  /* 0x000070f501007387 */ /* 0x0001e20000100800 */
[----:B------:R-:W-:Y:S05]  /*2d90*/  BRA `(.L_x_20609) ;  /* 0x0000003000007947 */ /* 0x000fea0003800000 */
.L_x_20608:
[----:B------:R-:W2:Y:S01]  /*2da0*/  LDL.LU R3, [R1+0x14] ;  /* 0x0000140001037983 */ /* 0x000ea20000300800 */
[----:B0-----:R-:W-:-:S05]  /*2db0*/  IMAD.MOV.U32 R2, RZ, RZ, -0x800001 ;  /* 0xff7fffffff027424 */ /* 0x001fca00078e00ff */
[----:B--2---:R0:W-:Y:S02]  /*2dc0*/  STS [R3], R2 ;  /* 0x0000000203007388 */ /* 0x0041e40000000800 */
.L_x_20609:
[----:B------:R-:W-:Y:S05]  /*2dd0*/  BSYNC B2 ;  /* 0x0000000000027941 */ /* 0x000fea0003800000 */
.L_x_20607:
[----:B------:R-:W-:-:S04]  /*2de0*/  IADD3 R0, R0, 0x4, RZ ;  /* 0x0000000400007810 */ /* 0x000fc80007ffe0ff */
[----:B------:R-:W-:-:S13]  /*2df0*/  ISETP.GE.AND P0, PT, R0, UR14, PT ;  /* 0x0000000e00007c0c */ /* 0x000fda000bf06270 */
[----:B------:R-:W-:Y:S01]  /*2e00*/  @P0 CALL.REL.NOINC `(.L_x_20610) ;  /* 0x0000001000000944 */ /* 0x000fe20003c00000 */
[----:B------:R-:W-:Y:S05]  /*2e10*/  BRA `(.L_x_20611) ;  /* 0xffffe3a000007947 */ /* 0x000fea000383ffff */
.L_x_20610:
[----:B------:R-:W-:Y:S05]  /*2e20*/  BSYNC B1 ;  /* 0x0000000000017941 */ /* 0x000fea0003800000 */
.L_x_20606:
[----:B------:R-:W-:Y:S05]  /*2e30*/  BRA `(.L_x_20604) ;  /* 0x00001d3000007947 */ /* 0x000fea0003800000 */
.L_x_20605:
[----:B01234-:R-:W-:Y:S02]  /*2e40*/  IMAD.U32 R0, RZ, RZ, UR5 ;  /* 0x00000005ff007e24 */ /* 0x01ffe4000f8e00ff */
[----:B------:R-:W-:-:S03]  /*2e50*/  IMAD.MOV.U32 R2, RZ, RZ, -0x800001 ;  /* 0xff7fffffff027424 */ /* 0x000fc600078e00ff */
[----:B------:R-:W-:Y:S02]  /*2e60*/  IADD3 R3, R0, -c[0x0][0x1cc], RZ ;  /* 0x8000730000037a10 */ /* 0x000fe40007ffe0ff */
[----:B------:R0:W5:Y:S04]  /*2e70*/  LDL R0, [R1+0x84] ;  /* 0x0000840001007983 */ /* 0x0001680000100800 */
[----:B------:R0:W-:Y:S04]  /*2e80*/  STL [R1+0x80], R3 ;  /* 0x0000800301007387 */ /* 0x0001e80000100800 */
[----:B------:R0:W-:Y:S02]  /*2e90*/  STL [R1+0x70], R2 ;  /* 0x0000700201007387 */ /* 0x0001e40000100800 */
.L_x_20615:
[----:B------:R-:W2:Y:S04]  /*2ea0*/  LDL R234, [R1+0x74] ;  /* 0x0000740001ea7983 */ /* 0x000ea80000100800 */
[----:B------:R-:W3:Y:S01]  /*2eb0*/  LDL R237, [R1+0x80] ;  /* 0x0000800001ed7983 */ /* 0x000ee20000100800 */
[----:B0----5:R-:W-:Y:S01]  /*2ec0*/  IMAD.SHL.U32 R2, R0, 0x20, RZ ;  /* 0x0000002000027824 */ /* 0x021fe200078e00ff */
        /* <DEDUP_REMOVED lines=52> */
[----:B------:R-:W2:Y:S03]  /*3210*/  LDL R252, [R1+0x54] ;  /* 0x0000540001fc7983 */ /* 0x000ea60000100800 */
[----:B------:R-:W-:Y:S01]  /*3220*/  LEA.HI.X.SX32 R3, R0, UR8, 0x1, P0 ;  /* 0x0000000800037c11 */ /* 0x000fe200080f0eff */
[----:B------:R-:W3:Y:S01]  /*3230*/  LDL R247, [R1+0x60] ;  /* 0x0000600001f77983 */ /* 0x000ee20000100800 */
[----:B------:R-:W-:-:S03]  /*3240*/  LEA R232, P0, R2, c[0x0][0x188], 0x2 ;  /* 0x0000620002e87a11 */ /* 0x000fc600078010ff */
[----:B------:R-:W4:Y:S01]  /*3250*/  LDL R246, [R1+0x64] ;  /* 0x0000640001f67983 */ /* 0x000f220000100800 */
[----:B------:R-:W-:Y:S01]  /*3260*/  LEA.HI.X R233, R2, c[0x0][0x18c], R3, 0x2, P0 ;  /* 0x0000630002e97a11 */ /* 0x000fe200000f1403 */
[----:B------:R-:W-:Y:S02]  /*3270*/  ULDC UR4, c[0x0][0x1b0] ;  /* 0x00006c0000047ab9 */ /* 0x000fe40000000800 */
[----:B------:R0:W-:Y:S04]  /*3280*/  STL [R1+0xac], R222 ;  /* 0x0000acde01007387 */ /* 0x0001e80000100800 */
[----:B------:R1:W5:Y:S01]  /*3290*/  LDG.E.CONSTANT R2, [R232.64] ;  /* 0x0000000ce8027981 */ /* 0x000362000c1e9900 */
[----:B------:R-:W-:-:S03]  /*32a0*/  UIMAD UR4, UR16, UR4, URZ ;  /* 0x00000004100472a4 */ /* 0x000fc6000f8e023f */
[----:B0-----:R-:W2:Y:S01]  /*32b0*/  LDL R222, [R1+0x50] ;  /* 0x0000500001de7983 */ /* 0x001ea20000100800 */
[----:B-1----:R-:W-:-:S03]  /*32c0*/  IMAD.SHL.U32 R232, R236, 0x4, RZ ;  /* 0x00000004ece87824 */ /* 0x002fc600078e00ff */
[----:B------:R-:W-:Y:S01]  /*32d0*/  STL [R1+0xa8], R223 ;  /* 0x0000a8df01007387 */ /* 0x000fe20000100800 */
[----:B------:R-:W-:Y:S01]  /*32e0*/  IMAD.U32 R233, RZ, RZ, UR4 ;  /* 0x00000004ffe97e24 */ /* 0x000fe2000f8e00ff */
[----:B------:R-:W-:Y:S02]  /*32f0*/  SHF.R.S32.HI R3, RZ, 0x1f, R232 ;  /* 0x0000001fff037819 */ /* 0x000fe400000114e8 */
[----:B------:R-:W-:Y:S01]  /*3300*/  STL [R1+0xa4], R224 ;  /* 0x0000a4e001007387 */ /* 0x000fe20000100800 */
[----:B------:R-:W-:-:S03]  /*3310*/  IADD3 R232, P0, R232, UR4, RZ ;  /* 0x00000004e8e87c10 */ /* 0x000fc6000ff1e0ff */
[----:B------:R0:W-:Y:S01]  /*3320*/  STL [R1+0xa0], R225 ;  /* 0x0000a0e101007387 */ /* 0x0001e20000100800 */
[----:B------:R-:W-:-:S03]  /*3330*/  LEA.HI.X.SX32 R233, R233, R3, 0x1, P0 ;  /* 0x00000003e9e97211 */ /* 0x000fc600000f0eff */
[----:B0-----:R-:W2:Y:S04]  /*3340*/  LDL R225, [R1+0x5c] ;  /* 0x00005c0001e17983 */ /* 0x001ea80000100800 */
[----:B------:R0:W-:Y:S04]  /*3350*/  STL [R1+0x9c], R226 ;  /* 0x00009ce201007387 */ /* 0x0001e80000100800 */
[----:B0-----:R-:W2:Y:S04]  /*3360*/  LDL R226, [R1+0x58] ;  /* 0x0000580001e27983 */ /* 0x001ea80000100800 */
[----:B------:R0:W-:Y:S04]  /*3370*/  STL [R1+0x98], R227 ;  /* 0x000098e301007387 */ /* 0x0001e80000100800 */
[----:B0-----:R-:W2:Y:S04]  /*3380*/  LDL R227, [R1+0x4c] ;  /* 0x00004c0001e37983 */ /* 0x001ea80000100800 */
[----:B------:R0:W-:Y:S04]  /*3390*/  STL [R1+0x94], R228 ;  /* 0x000094e401007387 */ /* 0x0001e80000100800 */
[----:B0-----:R-:W2:Y:S04]  /*33a0*/  LDL R228, [R1+0x48] ;  /* 0x0000480001e47983 */ /* 0x001ea80000100800 */
[----:B------:R-:W-:Y:S04]  /*33b0*/  STL [R1+0x90], R229 ;  /* 0x000090e501007387 */ /* 0x000fe80000100800 */
[----:B------:R-:W-:Y:S04]  /*33c0*/  STL [R1+0x8c], R230 ;  /* 0x00008ce601007387 */ /* 0x000fe80000100800 */
[----:B------:R0:W-:Y:S04]  /*33d0*/  STL [R1+0x88], R231 ;  /* 0x000088e701007387 */ /* 0x0001e80000100800 */
[----:B------:R-:W2:Y:S04]  /*33e0*/  LDL R245, [R1+0x38] ;  /* 0x0000380001f57983 */ /* 0x000ea80000100800 */
[----:B------:R-:W2:Y:S04]  /*33f0*/  LDL R223, [R1+0x40] ;  /* 0x0000400001df7983 */ /* 0x000ea80000100800 */
[----:B------:R-:W2:Y:S04]  /*3400*/  LDL R244, [R1+0x3c] ;  /* 0x00003c0001f47983 */ /* 0x000ea80000100800 */
[----:B------:R-:W2:Y:S04]  /*3410*/  LDL R224, [R1+0x44] ;  /* 0x0000440001e07983 */ /* 0x000ea80000100800 */
[----:B0-----:R-:W2:Y:S04]  /*3420*/  LDL R231, [R1+0x20] ;  /* 0x0000200001e77983 */ /* 0x001ea80000100800 */
[----:B------:R-:W2:Y:S04]  /*3430*/  LDL R230, [R1+0x8] ;  /* 0x0000080001e67983 */ /* 0x000ea80000100800 */
[----:B------:R-:W2:Y:S01]  /*3440*/  LDL R229, [R1+0xc] ;  /* 0x00000c0001e57983 */ /* 0x000ea20000100800 */
[----:B-----5:R-:W-:-:S05]  /*3450*/  IMAD.WIDE R232, R2, c[0x0][0x1ac], R232 ;  /* 0x00006b0002e87a25 */ /* 0x020fca00078e02e8 */
[----:B------:R-:W-:-:S04]  /*3460*/  LEA R2, P0, R232, c[0x0][0x170], 0x2 ;  /* 0x00005c00e8027a11 */ /* 0x000fc800078010ff */
[----:B------:R-:W-:-:S05]  /*3470*/  LEA.HI.X R3, R232, c[0x0][0x174], R233, 0x2, P0 ;  /* 0x00005d00e8037a11 */ /* 0x000fca00000f14e9 */
[----:B------:R-:W2:Y:S04]  /*3480*/  LDG.E.128.CONSTANT R232, [R2.64+0x200] ;  /* 0x0002000c02e87981 */ /* 0x000ea8000c1e9d00 */
[----:B------:R-:W5:Y:S04]  /*3490*/  LDG.E.128.CONSTANT R240, [R2.64] ;  /* 0x0000000c02f07981 */ /* 0x000f68000c1e9d00 */
[----:B------:R-:W3:Y:S01]  /*34a0*/  LDG.E.128.CONSTANT R236, [R2.64+0x400] ;  /* 0x0004000c02ec7981 */ /* 0x000ee2000c1e9d00 */
[----:B--2---:R-:W-:Y:S02]  /*34b0*/  FMUL.FTZ R232, R228, R232 ;  /* 0x000000e8e4e87220 */ /* 0x004fe40000410000 */
[----:B------:R-:W-:Y:S01]  /*34c0*/  FMUL.FTZ R233, R227, R233 ;  /* 0x000000e9e3e97220 */ /* 0x000fe20000410000 */
[----:B------:R-:W2:Y:S01]  /*34d0*/  LDL R228, [R1+0x34] ;  /* 0x0000340001e47983 */ /* 0x000ea20000100800 */
[----:B------:R-:W-:-:S02]  /*34e0*/  FMUL.FTZ R234, R222, R234 ;  /* 0x000000eadeea7220 */ /* 0x000fc40000410000 */
[----:B------:R-:W-:Y:S01]  /*34f0*/  FMUL.FTZ R235, R252, R235 ;  /* 0x000000ebfceb7220 */ /* 0x000fe20000410000 */
[----:B------:R-:W2:Y:S01]  /*3500*/  LDL R227, [R1+0x30] ;  /* 0x0000300001e37983 */ /* 0x000ea20000100800 */
[----:B-----5:R-:W-:Y:S02]  /*3510*/  FFMA.FTZ R232, R226, R240, R232 ;  /* 0x000000f0e2e87223 */ /* 0x020fe400000100e8 */
[----:B------:R-:W-:Y:S01]  /*3520*/  FFMA.FTZ R233, R225, R241, R233 ;  /* 0x000000f1e1e97223 */ /* 0x000fe200000100e9 */
[----:B------:R-:W5:Y:S01]  /*3530*/  LDL R226, [R1+0x2c] ;  /* 0x00002c0001e27983 */ /* 0x000f620000100800 */
[----:B---3--:R-:W-:Y:S02]  /*3540*/  FFMA.FTZ R222, R247, R242, R234 ;  /* 0x000000f2f7de7223 */ /* 0x008fe400000100ea */
[----:B----4-:R-:W-:Y:S01]  /*3550*/  FFMA.FTZ R252, R246, R243, R235 ;  /* 0x000000f3f6fc7223 */ /* 0x010fe200000100eb */
[----:B------:R-:W3:Y:S04]  /*3560*/  LDL R225, [R1+0x28] ;  /* 0x0000280001e17983 */ /* 0x000ee80000100800 */
[----:B------:R-:W3:Y:S01]  /*3570*/  LDG.E.128.CONSTANT R240, [R2.64+0x600] ;  /* 0x0006000c02f07981 */ /* 0x000ee2000c1e9d00 */
[----:B------:R-:W-:-:S02]  /*3580*/  FFMA.FTZ R236, R245, R236, R232 ;  /* 0x000000ecf5ec7223 */ /* 0x000fc400000100e8 */
[----:B------:R-:W-:Y:S02]  /*3590*/  FFMA.FTZ R238, R223, R238, R222 ;  /* 0x000000eedfee7223 */ /* 0x000fe400000100de */
[----:B------:R-:W4:Y:S01]  /*35a0*/  LDL.LU R222, [R1+0xac] ;  /* 0x0000ac0001de7983 */ /* 0x000f220000300800 */
[----:B------:R-:W-:Y:S02]  /*35b0*/  FFMA.FTZ R237, R244, R237, R233 ;  /* 0x000000edf4ed7223 */ /* 0x000fe400000100e9 */
[----:B------:R-:W-:Y:S01]  /*35c0*/  FFMA.FTZ R239, R224, R239, R252 ;  /* 0x000000efe0ef7223 */ /* 0x000fe200000100fc */
[----:B------:R-:W4:Y:S04]  /*35d0*/  LDL.LU R223, [R1+0xa8] ;  /* 0x0000a80001df7983 */ /* 0x000f280000300800 */
[----:B------:R-:W4:Y:S04]  /*35e0*/  LDL.LU R224, [R1+0xa4] ;  /* 0x0000a40001e07983 */ /* 0x000f280000300800 */
[----:B------:R-:W4:Y:S04]  /*35f0*/  LDL R252, [R1+0x24] ;  /* 0x0000240001fc7983 */ /* 0x000f280000100800 */
[----:B------:R-:W4:Y:S04]  /*3600*/  LDG.E.128.CONSTANT R244, [R2.64+0x800] ;  /* 0x0008000c02f47981 */ /* 0x000f28000c1e9d00 */
[----:B------:R-:W4:Y:S01]  /*3610*/  LDG.E.128.CONSTANT R232, [R2.64+0xa00] ;  /* 0x000a000c02e87981 */ /* 0x000f22000c1e9d00 */
[----:B---3--:R-:W-:-:S03]  /*3620*/  FFMA.FTZ R236, R225, R240, R236 ;  /* 0x000000f0e1ec7223 */ /* 0x008fc600000100ec */
[----:B------:R-:W3:Y:S01]  /*3630*/  LDL.LU R225, [R1+0xa0] ;  /* 0x0000a00001e17983 */ /* 0x000ee20000300800 */
[----:B-----5:R-:W-:-:S03]  /*3640*/  FFMA.FTZ R237, R226, R241, R237 ;  /* 0x000000f1e2ed7223 */ /* 0x020fc600000100ed */
[----:B------:R-:W5:Y:S01]  /*3650*/  LDL R240, [R1+0x4] ;  /* 0x0000040001f07983 */ /* 0x000f620000100800 */
[----:B--2---:R-:W-:-:S03]  /*3660*/  FFMA.FTZ R238, R227, R242, R238 ;  /* 0x000000f2e3ee7223 */ /* 0x004fc600000100ee */
[----:B------:R-:W2:Y:S01]  /*3670*/  LDL.LU R226, [R1+0x9c] ;  /* 0x00009c0001e27983 */ /* 0x000ea20000300800 */
[----:B------:R-:W-:-:S03]  /*3680*/  FFMA.FTZ R239, R228, R243, R239 ;  /* 0x000000f3e4ef7223 */ /* 0x000fc600000100ef */
[----:B------:R-:W2:Y:S04]  /*3690*/  LDL R241, [R1] ;  /* 0x0000000001f17983 */ /* 0x000ea80000100800 */
[----:B------:R-:W2:Y:S04]  /*36a0*/  LDL.LU R227, [R1+0x98] ;  /* 0x0000980001e37983 */ /* 0x000ea80000300800 */
[----:B------:R-:W2:Y:S04]  /*36b0*/  LDL R242, [R1+0x1c] ;  /* 0x00001c0001f27983 */ /* 0x000ea80000100800 */
[----:B------:R-:W3:Y:S04]  /*36c0*/  LDL.LU R228, [R1+0x94] ;  /* 0x0000940001e47983 */ /* 0x000ee80000300800 */
[----:B------:R-:W3:Y:S01]  /*36d0*/  LDL R243, [R1+0x18] ;  /* 0x0000180001f37983 */ /* 0x000ee20000100800 */
[----:B----4-:R-:W-:-:S02]  /*36e0*/  FFMA.FTZ R231, R231, R246, R238 ;  /* 0x000000f6e7e77223 */ /* 0x010fc400000100ee */
[----:B------:R-:W-:Y:S02]  /*36f0*/  FFMA.FTZ R252, R252, R247, R239 ;  /* 0x000000f7fcfc7223 */ /* 0x000fe400000100ef */
[----:B--2---:R-:W-:-:S04]  /*3700*/  FFMA.FTZ R237, R242, R245, R237 ;  /* 0x000000f5f2ed7223 */ /* 0x004fc800000100ed */
[----:B-----5:R-:W-:Y:S02]  /*3710*/  FFMA.FTZ R233, R240, R233, R237 ;  /* 0x000000e9f0e97223 */ /* 0x020fe400000100ed */
[----:B---3--:R-:W-:Y:S02]  /*3720*/  FFMA.FTZ R236, R243, R244, R236 ;  /* 0x000000f4f3ec7223 */ /* 0x008fe400000100ec */
[----:B------:R-:W2:Y:S02]  /*3730*/  LDG.E.128.CONSTANT R244, [R2.64+0xe00] ;  /* 0x000e000c02f47981 */ /* 0x000ea4000c1e9d00 */
[----:B------:R-:W-:Y:S02]  /*3740*/  FFMA.FTZ R232, R241, R232, R236 ;  /* 0x000000e8f1e87223 */ /* 0x000fe400000100ec */
[----:B------:R-:W3:Y:S04]  /*3750*/  LDG.E.128.CONSTANT R240, [R2.64+0xc00] ;  /* 0x000c000c02f07981 */ /* 0x000ee8000c1e9d00 */
        /* <DEDUP_REMOVED lines=273> */
[----:B------:R0:W5:Y:S02]  /*4870*/  LDG.E.128.CONSTANT R244, [R2.64+0x7e00] ;  /* 0x007e000c02f47981 */ /* 0x000164000c1e9d00 */
[----:B0-----:R-:W-:-:S02]  /*4880*/  IMAD.MOV.U32 R3, RZ, RZ, R229 ;  /* 0x000000ffff037224 */ /* 0x001fc400078e00e5 */
[----:B------:R-:W5:Y:S01]  /*4890*/  LDL.LU R229, [R1+0x90] ;  /* 0x0000900001e57983 */ /* 0x000f620000300800 */
[----:B----4-:R-:W-:-:S03]  /*48a0*/  FFMA.FTZ R240, R216, R240, R230 ;  /* 0x000000f0d8f07223 */ /* 0x010fc600000100e6 */
[----:B------:R-:W4:Y:S01]  /*48b0*/  LDL.LU R230, [R1+0x8c] ;  /* 0x00008c0001e67983 */ /* 0x000f220000300800 */
[----:B------:R-:W-:Y:S02]  /*48c0*/  FFMA.FTZ R2, R217, R241, R3 ;  /* 0x000000f1d9027223 */ /* 0x000fe40000010003 */
[----:B------:R-:W-:Y:S01]  /*48d0*/  FFMA.FTZ R3, R218, R242, R231 ;  /* 0x000000f2da037223 */ /* 0x000fe200000100e7 */
[----:B------:R-:W4:Y:S04]  /*48e0*/  LDL.LU R241, [R1+0x6c] ;  /* 0x00006c0001f17983 */ /* 0x000f280000300800 */
[----:B------:R-:W4:Y:S04]  /*48f0*/  LDL.LU R231, [R1+0x88] ;  /* 0x0000880001e77983 */ /* 0x000f280000300800 */
[----:B------:R-:W4:Y:S01]  /*4900*/  LDL.LU R242, [R1+0x14] ;  /* 0x0000140001f27983 */ /* 0x000f220000300800 */
[----:B------:R-:W-:-:S03]  /*4910*/  FFMA.FTZ R243, R219, R243, R252 ;  /* 0x000000f3dbf37223 */ /* 0x000fc600000100fc */
[----:B------:R-:W4:Y:S01]  /*4920*/  LDL R252, [R1+0x7c] ;  /* 0x00007c0001fc7983 */ /* 0x000f220000100800 */
[----:B---3--:R-:W-:Y:S02]  /*4930*/  FFMA.FTZ R2, R221, R237, R2 ;  /* 0x000000eddd027223 */ /* 0x008fe40000010002 */
[----:B------:R-:W-:Y:S02]  /*4940*/  FFMA.FTZ R236, R220, R236, R240 ;  /* 0x000000ecdcec7223 */ /* 0x000fe400000100f0 */
[----:B--2---:R-:W-:Y:S02]  /*4950*/  FFMA.FTZ R2, R225, R233, R2 ;  /* 0x000000e9e1027223 */ /* 0x004fe40000010002 */
[----:B------:R-:W-:Y:S02]  /*4960*/  FFMA.FTZ R232, R224, R232, R236 ;  /* 0x000000e8e0e87223 */ /* 0x000fe400000100ec */
[----:B------:R-:W-:Y:S02]  /*4970*/  IMAD.U32 R233, RZ, RZ, UR18 ;  /* 0x00000012ffe97e24 */ /* 0x000fe4000f8e00ff */
[----:B------:R-:W-:-:S02]  /*4980*/  FFMA.FTZ R3, R222, R238, R3 ;  /* 0x000000eede037223 */ /* 0x000fc40000010003 */
[----:B-----5:R-:W-:Y:S02]  /*4990*/  FFMA.FTZ R2, R229, R245, R2 ;  /* 0x000000f5e5027223 */ /* 0x020fe40000010002 */
[----:B------:R-:W-:Y:S02]  /*49a0*/  FFMA.FTZ R232, R228, R244, R232 ;  /* 0x000000f4e4e87223 */ /* 0x000fe400000100e8 */
[----:B------:R-:W-:Y:S02]  /*49b0*/  FFMA.FTZ R239, R223, R239, R243 ;  /* 0x000000efdfef7223 */ /* 0x000fe400000100f3 */
[----:B------:R-:W-:Y:S02]  /*49c0*/  FFMA.FTZ R3, R226, R234, R3 ;  /* 0x000000eae2037223 */ /* 0x000fe40000010003 */
[----:B------:R-:W-:Y:S02]  /*49d0*/  FADD.FTZ R232, R232, R2 ;  /* 0x00000002e8e87221 */ /* 0x000fe40000010000 */
[----:B------:R-:W-:-:S02]  /*49e0*/  FFMA.FTZ R235, R227, R235, R239 ;  /* 0x000000ebe3eb7223 */ /* 0x000fc400000100ef */
[----:B----4-:R-:W-:-:S04]  /*49f0*/  FFMA.FTZ R3, R230, R246, R3 ;  /* 0x000000f6e6037223 */ /* 0x010fc80000010003 */
[----:B------:R-:W-:Y:S01]  /*4a00*/  FADD.FTZ R3, R3, R232 ;  /* 0x000000e803037221 */ /* 0x000fe20000010000 */
[----:B------:R-:W-:-:S04]  /*4a10*/  IADD3 R233, R242, 0x1, -R233 ;  /* 0x00000001f2e97810 */ /* 0x000fc80007ffe8e9 */
[----:B------:R-:W0:Y:S01]  /*4a20*/  I2F R2, R233 ;  /* 0x000000e900027306 */ /* 0x000e220000201400 */
[----:B------:R-:W-:-:S04]  /*4a30*/  FFMA.FTZ R235, R231, R247, R235 ;  /* 0x000000f7e7eb7223 */ /* 0x000fc800000100eb */
[----:B------:R-:W-:-:S04]  /*4a40*/  FADD.FTZ R3, R235, R3 ;  /* 0x00000003eb037221 */ /* 0x000fc80000010000 */
[----:B------:R-:W-:Y:S01]  /*4a50*/  FMUL.FTZ R3, R3, c[0x0][0x184] ;  /* 0x0000610003037a20 */ /* 0x000fe20000410000 */
[----:B------:R-:W-:-:S03]  /*4a60*/  ISETP.GE.AND P0, PT, R242, UR18, PT ;  /* 0x00000012f2007c0c */ /* 0x000fc6000bf06270 */
[----:B0-----:R-:W-:-:S05]  /*4a70*/  FFMA.FTZ R2, R2, R252, R3 ;  /* 0x000000fc02027223 */ /* 0x001fca0000010003 */
[----:B------:R-:W-:-:S05]  /*4a80*/  FSEL R3, R2, RZ, !P0 ;  /* 0x000000ff02037208 */ /* 0x000fca0004000000 */
[----:B------:R0:W-:Y:S01]  /*4a90*/  STS [R241], R3 ;  /* 0x00000003f1007388 */ /* 0x0001e20000000800 */
[----:B------:R-:W-:Y:S05]  /*4aa0*/  @P0 BRA `(.L_x_20614) ;  /* 0x0000007000000947 */ /* 0x000fea0003800000 */
[----:B0-----:R-:W2:Y:S02]  /*4ab0*/  LDL.LU R241, [R1+0x70] ;  /* 0x0000700001f17983 */ /* 0x001ea40000300800 */
[----:B--2---:R-:W-:-:S05]  /*4ac0*/  FMNMX.FTZ R241, R241, R2, !PT ;  /* 0x00000002f1f17209 */ /* 0x004fca0007810000 */
[----:B------:R0:W-:Y:S01]  /*4ad0*/  STL [R1+0x70], R241 ;  /* 0x000070f101007387 */ /* 0x0001e20000100800 */
[----:B------:R-:W-:Y:S05]  /*4ae0*/  BRA `(.L_x_20614) ;  /* 0x0000003000007947 */ /* 0x000fea0003800000 */
.L_x_20613:
[----:B------:R-:W2:Y:S01]  /*4af0*/  LDL.LU R3, [R1+0x6c] ;  /* 0x00006c0001037983 */ /* 0x000ea20000300800 */
[----:B0-----:R-:W-:-:S05]  /*4b00*/  IMAD.MOV.U32 R2, RZ, RZ, -0x800001 ;  /* 0xff7fffffff027424 */ /* 0x001fca00078e00ff */
[----:B--2---:R0:W-:Y:S02]  /*4b10*/  STS [R3], R2 ;  /* 0x0000000203007388 */ /* 0x0041e40000000800 */
.L_x_20614:
[----:B------:R-:W-:Y:S05]  /*4b20*/  BSYNC B1 ;  /* 0x0000000000017941 */ /* 0x000fea0003800000 */
.L_x_20612:
[----:B------:R-:W-:-:S04]  /*4b30*/  IADD3 R0, R0, 0x4, RZ ;  /* 0x0000000400007810 */ /* 0x000fc80007ffe0ff */
[----:B------:R-:W-:-:S13]  /*4b40*/  ISETP.GE.AND P0, PT, R0, UR14, PT ;  /* 0x0000000e00007c0c */ /* 0x000fda000bf06270 */
[----:B------:R-:W-:Y:S01]  /*4b50*/  @P0 CALL.REL.NOINC `(.L_x_20604) ;  /* 0x0000001000000944 */ /* 0x000fe20003c00000 */
[----:B------:R-:W-:Y:S05]  /*4b60*/  BRA `(.L_x_20615) ;  /* 0xffffe33000007947 */ /* 0x000fea000383ffff */
.L_x_20604:
[----:B---3--:R-:W-:Y:S05]  /*4b70*/  BSYNC B0 ;  /* 0x0000000000007941 */ /* 0x008fea0003800000 */
.L_x_20603:
[----:B0-----:R-:W2:Y:S04]  /*4b80*/  LDL.LU R2, [R1+0x70] ;  /* 0x0000700001027983 */ /* 0x001ea80000300800 */
[----:B------:R-:W3:Y:S04]  /*4b90*/  LDL.LU R233, [R1+0x84] ;  /* 0x0000840001e97983 */ /* 0x000ee80000300800 */
[----:B------:R-:W4:Y:S01]  /*4ba0*/  LDL R232, [R1+0x78] ;  /* 0x0000780001e87983 */ /* 0x000f220000100800 */
[----:B------:R-:W-:Y:S01]  /*4bb0*/  USHF.L.U32 UR4, UR14, 0x5, URZ ;  /* 0x000000050e047899 */ /* 0x000fe2000800063f */
[----:B------:R-:W-:Y:S03]  /*4bc0*/  BSSY B0, `(.L_x_20616) ;  /* 0x000004e000007945 */ /* 0x000fe60003800000 */
[----:B------:R-:W-:-:S04]  /*4bd0*/  UISETP.LT.AND UP0, UPT, UR18, UR4, UPT ;  /* 0x000000041200728c */ /* 0x000fc8000bf01270 */
[----:B------:R-:W-:Y:S01]  /*4be0*/  USEL UR4, UR18, UR4, UP0 ;  /* 0x0000000412047287 */ /* 0x000fe20008000000 */
[----:B--2---:R-:W0:Y:S01]  /*4bf0*/  SHFL.BFLY PT, R0, R2, 0x10, 0x1f ;  /* 0x0e001f0002007f89 */ /* 0x004e2200000e0000 */
[C---:B----4-:R-:W-:Y:S02]  /*4c00*/  ISETP.NE.AND P0, PT, R232.reuse, RZ, PT ;  /* 0x000000ffe800720c */ /* 0x050fe40003f05270 */
        /* <DEDUP_REMOVED lines=11> */
[----:B------:R-:W-:Y:S01]  /*4cc0*/  IMAD.MOV.U32 R4, RZ, RZ, -0x800001 ;  /* 0xff7fffffff047424 */ /* 0x000fe200078e00ff */
[----:B------:R-:W0:Y:S04]  /*4cd0*/  S2R R5, SR_TID.X ;  /* 0x0000000000057919 */ /* 0x000e280000002100 */
[----:B---3--:R-:W-:Y:S04]  /*4ce0*/  @!P0 STS [R233.X4+0x400], R6 ;  /* 0x00040006e9008388 */ /* 0x008fe80000004800 */
[----:B------:R-:W-:Y:S01]  /*4cf0*/  BAR.SYNC.DEFER_BLOCKING 0x0 ;  /* 0x0000000000007b1d */ /* 0x000fe20000010000 */
[----:B0-----:R-:W-:-:S05]  /*4d00*/  ISETP.GE.AND P2, PT, R5, UR4, PT ;  /* 0x0000000405007c0c */ /* 0x001fca000bf46270 */
[----:B------:R-:W0:Y:S04]  /*4d10*/  @!P1 LDS R4, [R232.X4+0x400] ;  /* 0x00040000e8049984 */ /* 0x000e280000004800 */
        /* <DEDUP_REMOVED lines=15> */
[----:B------:R-:W-:Y:S02]  /*4e10*/  IMAD.MOV.U32 R2, RZ, RZ, RZ ;  /* 0x000000ffff027224 */ /* 0x000fe400078e00ff */
[----:B------:R-:W-:-:S05]  /*4e20*/  IMAD.MOV.U32 R0, RZ, RZ, R5 ;  /* 0x000000ffff007224 */ /* 0x000fca00078e0005 */
.L_x_20620:
[----:B------:R-:W0:Y:S01]  /*4e30*/  LDS R4, [R0.X4+0x420] ;  /* 0x0004200000047984 */ /* 0x000e220000004800 */
[----:B------:R-:W-:-:S04]  /*4e40*/  IADD3 R3, R3, -0x1, RZ ;  /* 0xffffffff03037810 */ /* 0x000fc80007ffe0ff */
[----:B------:R-:W-:Y:S01]  /*4e50*/  ISETP.NE.AND P0, PT, R3, RZ, PT ;  /* 0x000000ff0300720c */ /* 0x000fe20003f05270 */
[----:B01----:R-:W-:-:S04]  /*4e60*/  FADD.FTZ R4, -R10, R4 ;  /* 0x000000040a047221 */ /* 0x003fc80000010100 */
[----:B------:R-:W-:-:S04]  /*4e70*/  FMUL.FTZ R4, R4, 1.4426950216293334961 ;  /* 0x3fb8aa3b04047820 */ /* 0x000fc80000410000 */
[----:B------:R-:W0:Y:S02]  /*4e80*/  MUFU.EX2 R5, R4 ;  /* 0x0000000400057308 */ /* 0x000e240000000800 */
[----:B0-----:R0:W-:Y:S01]  /*4e90*/  STS [R0.X4+0x420], R5 ;  /* 0x0004200500007388 */ /* 0x0011e20000004800 */
[----:B------:R-:W-:Y:S01]  /*4ea0*/  FADD.FTZ R2, R5, R2 ;  /* 0x0000000205027221 */ /* 0x000fe20000010000 */
[----:B0-----:R-:W-:Y:S01]  /*4eb0*/  IADD3 R0, R0, 0x80, RZ ;  /* 0x0000008000007810 */ /* 0x001fe20007ffe0ff */
[----:B------:R-:W-:Y:S05]  /*4ec0*/  @P0 BRA `(.L_x_20620) ;  /* 0xffffff6000000947 */ /* 0x000fea000383ffff */
.L_x_20619:
[----:B------:R-:W-:Y:S05]  /*4ed0*/  BSYNC B1 ;  /* 0x0000000000017941 */ /* 0x000fea0003800000 */
.L_x_20618:
[----:B------:R-:W-:Y:S05]  /*4ee0*/  @!P1 BRA `(.L_x_20617) ;  /* 0x000001b000009947 */ /* 0x000fea0003800000 */
.L_x_20621:
[----:B------:R-:W0:Y:S04]  /*4ef0*/  LDS R3, [R0.X4+0x420] ;  /* 0x0004200000037984 */ /* 0x000e280000004800 */
[----:B------:R-:W2:Y:S04]  /*4f00*/  LDS R4, [R0.X4+0x620] ;  /* 0x0006200000047984 */ /* 0x000ea80000004800 */
[----:B------:R-:W3:Y:S04]  /*4f10*/  LDS R5, [R0.X4+0x820] ;  /* 0x0008200000057984 */ /* 0x000ee80000004800 */
[----:B------:R-:W4:Y:S01]  /*4f20*/  LDS R7, [R0.X4+0xa20] ;  /* 0x000a200000077984 */ /* 0x000f220000004800 */
        /* <DEDUP_REMOVED lines=11> */
[----:B0-----:R-:W-:Y:S01]  /*4fe0*/  STS [R0.X4+0x420], R3 ;  /* 0x0004200300007388 */ /* 0x001fe20000004800 */
[----:B------:R-:W-:-:S06]  /*4ff0*/  FADD.FTZ R2, R3, R2 ;  /* 0x0000000203027221 */ /* 0x000fcc0000010000 */
[----:B------:R-:W0:Y:S01]  /*5000*/  MUFU.EX2 R9, R8 ;  /* 0x0000000800097308 */ /* 0x000e220000000800 */
[----:B-1----:R-:W-:Y:S01]  /*5010*/  STS [R0.X4+0x620], R5 ;  /* 0x0006200500007388 */ /* 0x002fe20000004800 */
[----:B------:R-:W-:-:S03]  /*5020*/  FADD.FTZ R2, R2, R5 ;  /* 0x0000000502027221 */ /* 0x000fc60000010000 */
[----:B--2---:R-:W-:Y:S01]  /*5030*/  STS [R0.X4+0x820], R7 ;  /* 0x0008200700007388 */ /* 0x004fe20000004800 */
[----:B------:R-:W-:-:S03]  /*5040*/  FADD.FTZ R2, R2, R7 ;  /* 0x0000000702027221 */ /* 0x000fc60000010000 */
[----:B0-----:R0:W-:Y:S01]  /*5050*/  STS [R0.X4+0xa20], R9 ;  /* 0x000a200900007388 */ /* 0x0011e20000004800 */
[----:B------:R-:W-:Y:S01]  /*5060*/  FADD.FTZ R2, R2, R9 ;  /* 0x0000000902027221 */ /* 0x000fe20000010000 */
[----:B0-----:R-:W-:-:S04]  /*5070*/  IADD3 R0, R0, 0x200, RZ ;  /* 0x0000020000007810 */ /* 0x001fc80007ffe0ff */
[----:B------:R-:W-:-:S13]  /*5080*/  ISETP.GE.AND P0, PT, R0, UR4, PT ;  /* 0x0000000400007c0c */ /* 0x000fda000bf06270 */
[----:B------:R-:W-:Y:S05]  /*5090*/  @!P0 BRA `(.L_x_20621) ;  /* 0xfffffe5000008947 */ /* 0x000fea000383ffff */
.L_x_20617:
[----:B------:R-:W-:Y:S05]  /*50a0*/  BSYNC B0 ;  /* 0x0000000000007941 */ /* 0x000fea0003800000 */
.L_x_20616:
[----:B------:R-:W2:Y:S01]  /*50b0*/  SHFL.BFLY PT, R3, R2, 0x10, 0x1f ;  /* 0x0e001f0002037f89 */ /* 0x000ea200000e0000 */
[----:B------:R-:W-:Y:S03]  /*50c0*/  BSSY B0, `(.L_x_20622) ;  /* 0x000003c000007945 */ /* 0x000fe60003800000 */
[----:B------:R-:W3:Y:S01]  /*50d0*/  S2R R8, SR_TID.X ;  /* 0x0000000000087919 */ /* 0x000ee20000002100 */
[----:B--2---:R-:W-:Y:S01]  /*50e0*/  FADD.FTZ R3, R3, R2 ;  /* 0x0000000203037221 */ /* 0x004fe20000010000 */
[----:B---3--:R-:W-:-:S04]  /*50f0*/  LOP3.LUT P0, R6, R8, 0x1f, RZ, 0xc0, !PT ;  /* 0x0000001f08067812 */ /* 0x008fc8000780c0ff */
[----:B0-----:R-:W0:Y:S01]  /*5100*/  SHFL.BFLY PT, R0, R3, 0x8, 0x1f ;  /* 0x0d001f0003007f89 */ /* 0x001e2200000e0000 */
        /* <DEDUP_REMOVED lines=29> */
[----:B0-2---:R-:W-:Y:S02]  /*52e0*/  IMAD.MOV.U32 R0, RZ, RZ, R4 ;  /* 0x000000ffff007224 */ /* 0x005fe400078e0004 */
[----:B------:R-:W-:-:S05]  /*52f0*/  IMAD.MOV.U32 R2, RZ, RZ, R8 ;  /* 0x000000ffff027224 */ /* 0x000fca00078e0008 */
.L_x_20626:
[----:B------:R-:W0:Y:S01]  /*5300*/  LDS R3, [R2.X4+0x420] ;  /* 0x0004200002037984 */ /* 0x000e220000004800 */
[----:B------:R-:W-:-:S04]  /*5310*/  IADD3 R0, R0, -0x1, RZ ;  /* 0xffffffff00007810 */ /* 0x000fc80007ffe0ff */
[----:B------:R-:W-:Y:S01]  /*5320*/  ISETP.NE.AND P0, PT, R0, RZ, PT ;  /* 0x000000ff0000720c */ /* 0x000fe20003f05270 */
[----:B0-----:R-:W-:-:S05]  /*5330*/  FMUL.FTZ R3, R3, R11 ;  /* 0x0000000b03037220 */ /* 0x001fca0000410000 */
[----:B------:R0:W-:Y:S02]  /*5340*/  STS [R2.X4+0x420], R3 ;  /* 0x0004200302007388 */ /* 0x0001e40000004800 */
[----:B0-----:R-:W-:-:S05]  /*5350*/  IADD3 R2, R2, 0x80, RZ ;  /* 0x0000008002027810 */ /* 0x001fca0007ffe0ff */
[----:B------:R-:W-:Y:S05]  /*5360*/  @P0 BRA `(.L_x_20626) ;  /* 0xffffff9000000947 */ /* 0x000fea000383ffff */
.L_x_20625:
[----:B0-2---:R-:W-:Y:S05]  /*5370*/  BSYNC B1 ;  /* 0x0000000000017941 */ /* 0x005fea0003800000 */
.L_x_20624:
[----:B------:R-:W-:Y:S05]  /*5380*/  @!P1 BRA `(.L_x_20623) ;  /* 0x000000f000009947 */ /* 0x000fea0003800000 */
.L_x_20627:
[----:B------:R-:W0:Y:S04]  /*5390*/  LDS R0, [R2.X4+0x420] ;  /* 0x0004200002007984 */ /* 0x000e280000004800 */
[----:B------:R-:W2:Y:S04]  /*53a0*/  LDS R4, [R2.X4+0x620] ;  /* 0x0006200002047984 */ /* 0x000ea80000004800 */
[----:B------:R-:W3:Y:S04]  /*53b0*/  LDS R6, [R2.X4+0x820] ;  /* 0x0008200002067984 */ /* 0x000ee80000004800 */
[----:B------:R-:W4:Y:S01]  /*53c0*/  LDS R8, [R2.X4+0xa20] ;  /* 0x000a200002087984 */ /* 0x000f220000004800 */
[----:B0-----:R-:W-:-:S02]  /*53d0*/  FMUL.FTZ R3, R0, R11 ;  /* 0x0000000b00037220 */ /* 0x001fc40000410000 */
[----:B--2---:R-:W-:-:S03]  /*53e0*/  FMUL.FTZ R5, R4, R11 ;  /* 0x0000000b04057220 */ /* 0x004fc60000410000 */
[----:B------:R-:W-:Y:S01]  /*53f0*/  STS [R2.X4+0x420], R3 ;  /* 0x0004200302007388 */ /* 0x000fe20000004800 */
[----:B---3--:R-:W-:-:S03]  /*5400*/  FMUL.FTZ R7, R6, R11 ;  /* 0x0000000b06077220 */ /* 0x008fc60000410000 */
[----:B------:R-:W-:Y:S01]  /*5410*/  STS [R2.X4+0x620], R5 ;  /* 0x0006200502007388 */ /* 0x000fe20000004800 */
[----:B----4-:R-:W-:-:S03]  /*5420*/  FMUL.FTZ R9, R8, R11 ;  /* 0x0000000b08097220 */ /* 0x010fc60000410000 */
[----:B------:R-:W-:Y:S04]  /*5430*/  STS [R2.X4+0x820], R7 ;  /* 0x0008200702007388 */ /* 0x000fe80000004800 */
[----:B------:R0:W-:Y:S02]  /*5440*/  STS [R2.X4+0xa20], R9 ;  /* 0x000a200902007388 */ /* 0x0001e40000004800 */
[----:B0-----:R-:W-:-:S04]  /*5450*/  IADD3 R2, R2, 0x200, RZ ;  /* 0x0000020002027810 */ /* 0x001fc80007ffe0ff */
[----:B------:R-:W-:-:S13]  /*5460*/  ISETP.GE.AND P0, PT, R2, UR4, PT ;  /* 0x0000000402007c0c */ /* 0x000fda000bf06270 */
[----:B------:R-:W-:Y:S05]  /*5470*/  @!P0 BRA `(.L_x_20627) ;  /* 0xffffff1000008947 */ /* 0x000fea000383ffff */
.L_x_20623:
[----:B------:R-:W-:Y:S05]  /*5480*/  BSYNC B0 ;  /* 0x0000000000007941 */ /* 0x000fea0003800000 */
.L_x_20622:
[----:B------:R-:W2:Y:S01]  /*5490*/  S2R R14, SR_TID.X ;  /* 0x00000000000e7919 */ /* 0x000ea20000002100 */
[----:B------:R-:W-:Y:S01]  /*54a0*/  BSSY B0, `(.L_x_20628) ;  /* 0x00005ea000007945 */ /* 0x000fe20003800000 */
[----:B------:R-:W-:Y:S01]  /*54b0*/  CS2R R16, SRZ ;  /* 0x0000000000107805 */ /* 0x000fe2000001ff00 */
        /* <DEDUP_REMOVED lines=21> */
[----:B--2---:R-:W-:Y:S01]  /*5610*/  SHF.R.S32.HI R0, RZ, 0x1f, R14 ;  /* 0x0000001fff007819 */ /* 0x004fe2000001140e */
[----:B------:R-:W-:Y:S01]  /*5620*/  CS2R R4, SRZ ;  /* 0x0000000000047805 */ /* 0x000fe2000001ff00 */
[----:B-1----:R-:W-:Y:S01]  /*5630*/  CS2R R10, SRZ ;  /* 0x00000000000a7805 */ /* 0x002fe2000001ff00 */
[----:B------:R-:W-:Y:S01]  /*5640*/  CS2R R26, SRZ ;  /* 0x00000000001a7805 */ /* 0x000fe2000001ff00 */
[----:B------:R-:W-:Y:S01]  /*5650*/  LEA.HI R2, R0, R14, RZ, 0x5 ;  /* 0x0000000e00027211 */ /* 0x000fe200078f28ff */
[----:B------:R-:W-:Y:S01]  /*5660*/  CS2R R6, SRZ ;  /* 0x0000000000067805 */ /* 0x000fe2000001ff00 */
[----:B------:R-:W-:Y:S01]  /*5670*/  CS2R R34, SRZ ;  /* 0x0000000000227805 */ /* 0x000fe2000001ff00 */
[----:B------:R-:W-:Y:S01]  /*5680*/  CS2R R28, SRZ ;  /* 0x00000000001c7805 */ /* 0x000fe2000001ff00 */
[----:B------:R-:W-:Y:S01]  /*5690*/  SHF.R.S32.HI R40, RZ, 0x5, R2 ;  /* 0x00000005ff287819 */ /* 0x000fe20000011402 */
[----:B------:R-:W-:Y:S01]  /*56a0*/  CS2R R30, SRZ ;  /* 0x00000000001e7805 */ /* 0x000fe2000001ff00 */
[----:B------:R-:W-:Y:S01]  /*56b0*/  IMAD.MOV.U32 R0, RZ, RZ, RZ ;  /* 0x000000ffff007224 */ /* 0x000fe200078e00ff */
[----:B------:R-:W-:Y:S01]  /*56c0*/  CS2R R20, SRZ ;  /* 0x0000000000147805 */ /* 0x000fe2000001ff00 */
[----:B------:R-:W-:Y:S01]  /*56d0*/  ISETP.GE.AND P0, PT, R40, UR14, PT ;  /* 0x0000000e28007c0c */ /* 0x000fe2000bf06270 */
[----:B------:R-:W-:Y:S01]  /*56e0*/  CS2R R24, SRZ ;  /* 0x0000000000187805 */ /* 0x000fe2000001ff00 */
[----:B------:R-:W-:Y:S01]  /*56f0*/  CS2R R18, SRZ ;  /* 0x0000000000127805 */ /* 0x000fe2000001ff00 */
[----:B0-----:R-:W-:-:S10]  /*5700*/  CS2R R2, SRZ ;  /* 0x0000000000027805 */ /* 0x001fd4000001ff00 */
[----:B------:R-:W-:Y:S05]  /*5710*/  @P0 BRA `(.L_x_20629) ;  /* 0x00005c2000000947 */ /* 0x000fea0003800000 */
[----:B------:R-:W2:Y:S04]  /*5720*/  LDL R41, [R1+0x68] ;  /* 0x0000680001297983 */ /* 0x000ea80000100800 */
[----:B------:R-:W3:Y:S01]  /*5730*/  LDL R38, [R1+0x78] ;  /* 0x0000780001267983 */ /* 0x000ee20000100800 */
[----:B------:R-:W-:Y:S01]  /*5740*/  ULDC UR4, c[0x0][0x1b0] ;  /* 0x00006c0000047ab9 */ /* 0x000fe20000000800 */
[----:B------:R-:W-:Y:S01]  /*5750*/  IMAD.MOV.U32 R250, RZ, RZ, RZ ;  /* 0x000000fffffa7224 */ /* 0x000fe200078e00ff */
[----:B------:R-:W-:Y:S01]  /*5760*/  UIMAD UR4, UR16, UR4, URZ ;  /* 0x00000004100472a4 */ /* 0x000fe2000f8e023f */
[----:B------:R-:W-:Y:S02]  /*5770*/  IMAD.U32 R252, RZ, RZ, UR14 ;  /* 0x0000000efffc7e24 */ /* 0x000fe4000f8e00ff */
[----:B------:R-:W-:Y:S01]  /*5780*/  IMAD.MOV.U32 R16, RZ, RZ, RZ ;  /* 0x000000ffff107224 */ /* 0x000fe200078e00ff */
[----:B------:R-:W-:-:S02]  /*5790*/  USHF.R.S32.HI UR9, URZ, 0x1f, UR4 ;  /* 0x0000001f3f097899 */ /* 0x000fc40008011404 */
[----:B------:R-:W-:Y:S01]  /*57a0*/  IADD3 R252, R252, -0x1, RZ ;  /* 0xfffffffffcfc7810 */ /* 0x000fe20007ffe0ff */
[----:B------:R-:W-:-:S03]  /*57b0*/  IMAD.U32 R248, RZ, RZ, UR4 ;  /* 0x00000004fff87e24 */ /* 0x000fc6000f8e00ff */
[----:B------:R-:W-:Y:S01]  /*57c0*/  IMAD.U32 R249, RZ, RZ, UR9 ;  /* 0x00000009fff97e24 */ /* 0x000fe2000f8e00ff */
[----:B--2---:R-:W0:Y:S01]  /*57d0*/  I2F.RP R15, R41 ;  /* 0x00000029000f7306 */ /* 0x004e220000209400 */
[----:B---3--:R-:W-:-:S04]  /*57e0*/  SHF.R.S32.HI R14, RZ, 0x1f, R38 ;  /* 0x0000001fff0e7819 */ /* 0x008fc80000011426 */
[----:B------:R-:W-:-:S04]  /*57f0*/  LEA.HI R14, R14, R38, RZ, 0x3 ;  /* 0x000000260e0e7211 */ /* 0x000fc800078f18ff */
[C---:B------:R-:W-:Y:S01]  /*5800*/  LOP3.LUT R247, R14.reuse, 0x3ffffff8, RZ, 0xc0, !PT ;  /* 0x3ffffff80ef77812 */ /* 0x040fe200078ec0ff */
[----:B------:R-:W-:Y:S01]  /*5810*/  IMAD.SHL.U32 R14, R14, 0x4, RZ ;  /* 0x000000040e0e7824 */ /* 0x000fe200078e00ff */
[----:B0-----:R-:W0:Y:S03]  /*5820*/  MUFU.RCP R15, R15 ;  /* 0x0000000f000f7308 */ /* 0x001e260000001000 */
[----:B------:R-:W-:Y:S01]  /*5830*/  IMAD.IADD R247, R38, 0x1, -R247 ;  /* 0x0000000126f77824 */ /* 0x000fe200078e0af7 */
[----:B------:R-:W-:Y:S01]  /*5840*/  LOP3.LUT R38, R14, 0xffffffe0, RZ, 0xc0, !PT ;  /* 0xffffffe00e267812 */ /* 0x000fe200078ec0ff */
[----:B------:R-:W-:Y:S01]  /*5850*/  IMAD.MOV.U32 R14, RZ, RZ, R40 ;  /* 0x000000ffff0e7224 */ /* 0x000fe200078e0028 */
[----:B0-----:R-:W-:Y:S01]  /*5860*/  IADD3 R251, R15, 0xffffffe, RZ ;  /* 0x0ffffffe0ffb7810 */ /* 0x001fe20007ffe0ff */
[----:B------:R-:W-:-:S05]  /*5870*/  IMAD.U32 R15, RZ, RZ, UR5 ;  /* 0x00000005ff0f7e24 */ /* 0x000fca000f8e00ff */
[----:B------:R-:W0:Y:S02]  /*5880*/  F2I.FTZ.U32.TRUNC.NTZ R251, R251 ;  /* 0x000000fb00fb7305 */ /* 0x000e24000021f000 */
[----:B0-----:R-:W-:-:S04]  /*5890*/  IMAD.MOV R39, RZ, RZ, -R251 ;  /* 0x000000ffff277224 */ /* 0x001fc800078e0afb */
[----:B------:R-:W-:-:S04]  /*58a0*/  IMAD R39, R39, R41, RZ ;  /* 0x0000002927277224 */ /* 0x000fc800078e02ff */
[----:B------:R-:W-:Y:S01]  /*58b0*/  IMAD.HI.U32 R250, R251, R39, R250 ;  /* 0x00000027fbfa7227 */ /* 0x000fe200078e00fa */
[----:B------:R-:W-:-:S03]  /*58c0*/  IADD3 R251, R15, -c[0x0][0x1cc], RZ ;  /* 0x800073000ffb7a10 */ /* 0x000fc60007ffe0ff */
[----:B------:R-:W-:-:S05]  /*58d0*/  IMAD R15, R247, 0x4, R38 ;  /* 0x00000004f70f7824 */ /* 0x000fca00078e0226 */
        /* <DEDUP_REMOVED lines=62> */
.L_x_20632:
[----:B------:R-:W2:Y:S01]  /*5cc0*/  LDL R44, [R1+0x68] ;  /* 0x00006800012c7983 */ /* 0x000ea20000100800 */
[----:B------:R-:W-:Y:S01]  /*5cd0*/  IMAD.SHL.U32 R72, R14, 0x20, RZ ;  /* 0x000000200e487824 */ /* 0x000fe200078e00ff */
[----:B------:R-:W-:Y:S01]  /*5ce0*/  IABS R41, c[0x0][0x1d0] ;  /* 0x0000740000297a13 */ /* 0x000fe20000000000 */
[----:B------:R-:W-:Y:S01]  /*5cf0*/  BSSY B1, `(.L_x_20630) ;  /* 0x0000560000017945 */ /* 0x000fe20003800000 */
[----:B------:R-:W-:Y:S02]  /*5d00*/  IABS R42, c[0x0][0x1d4] ;  /* 0x00007500002a7a13 */ /* 0x000fe40000000000 */
[----:B------:R-:W-:Y:S01]  /*5d10*/  IABS R39, R72 ;  /* 0x0000004800277213 */ /* 0x000fe20000000000 */
[----:B------:R-:W0:Y:S04]  /*5d20*/  I2F.RP R43, R41 ;  /* 0x00000029002b7306 */ /* 0x000e280000209400 */
[----:B------:R-:W-:-:S04]  /*5d30*/  IMAD.HI.U32 R38, R250, R39, RZ ;  /* 0x00000027fa267227 */ /* 0x000fc800078e00ff */
[----:B------:R-:W-:-:S04]  /*5d40*/  IMAD.MOV R40, RZ, RZ, -R38 ;  /* 0x000000ffff287224 */ /* 0x000fc800078e0a26 */
[----:B------:R-:W-:Y:S01]  /*5d50*/  IMAD R39, R42, R40, R39 ;  /* 0x000000282a277224 */ /* 0x000fe200078e0227 */
[----:B------:R-:W-:Y:S01]  /*5d60*/  LOP3.LUT R40, R72, c[0x0][0x1d4], RZ, 0x3c, !PT ;  /* 0x0000750048287a12 */ /* 0x000fe200078e3cff */
[----:B0-----:R-:W0:Y:S03]  /*5d70*/  MUFU.RCP R43, R43 ;  /* 0x0000002b002b7308 */ /* 0x001e260000001000 */
[----:B------:R-:W-:Y:S02]  /*5d80*/  ISETP.GE.AND P2, PT, R40, RZ, PT ;  /* 0x000000ff2800720c */ /* 0x000fe40003f46270 */
[----:B--2---:R-:W-:-:S13]  /*5d90*/  ISETP.GT.U32.AND P1, PT, R44, R39, PT ;  /* 0x000000272c00720c */ /* 0x004fda0003f24070 */
        /* <DEDUP_REMOVED lines=31> */
[----:B------:R-:W-:-:S04]  /*5f90*/  IADD3 R39, P0, R14, UR7, RZ ;  /* 0x000000070e277c10 */ /* 0x000fc8000ff1e0ff */
[----:B------:R-:W-:Y:S02]  /*5fa0*/  LEA.HI.X.SX32 R40, R14, UR8, 0x1, P0 ;  /* 0x000000080e287c11 */ /* 0x000fe400080f0eff */
[----:B------:R-:W-:-:S04]  /*5fb0*/  LEA R38, P0, R39, c[0x0][0x188], 0x2 ;  /* 0x0000620027267a11 */ /* 0x000fc800078010ff */
[----:B------:R-:W-:-:S06]  /*5fc0*/  LEA.HI.X R39, R39, c[0x0][0x18c], R40, 0x2, P0 ;  /* 0x0000630027277a11 */ /* 0x000fcc00000f1428 */
[----:B------:R-:W2:Y:S02]  /*5fd0*/  LDG.E.CONSTANT R39, [R38.64] ;  /* 0x0000000c26277981 */ /* 0x000ea4000c1e9900 */
[----:B--2---:R-:W-:-:S05]  /*5fe0*/  IMAD.WIDE R132, R39, c[0x0][0x1ac], R248 ;  /* 0x00006b0027847a25 */ /* 0x004fca00078e02f8 */
[----:B------:R-:W-:-:S04]  /*5ff0*/  IADD3 R40, P0, R15, R132, RZ ;  /* 0x000000840f287210 */ /* 0x000fc80007f1e0ff */
[----:B------:R-:W-:Y:S02]  /*6000*/  LEA.HI.X.SX32 R41, R15, R133, 0x1, P0 ;  /* 0x000000850f297211 */ /* 0x000fe400000f0eff */
[----:B------:R-:W-:-:S04]  /*6010*/  LEA R60, P0, R40, c[0x0][0x178], 0x2 ;  /* 0x00005e00283c7a11 */ /* 0x000fc800078010ff */
[----:B------:R-:W-:-:S05]  /*6020*/  LEA.HI.X R61, R40, c[0x0][0x17c], R41, 0x2, P0 ;  /* 0x00005f00283d7a11 */ /* 0x000fca00000f1429 */
[----:B------:R0:W2:Y:S01]  /*6030*/  LDG.E.128.CONSTANT R68, [R60.64] ;  /* 0x0000000c3c447981 */ /* 0x0000a2000c1e9d00 */
[----:B------:R-:W-:-:S04]  /*6040*/  IADD3 R40, P0, R246, R132, RZ ;  /* 0x00000084f6287210 */ /* 0x000fc80007f1e0ff */
[-C--:B------:R-:W-:Y:S02]  /*6050*/  LEA.HI.X.SX32 R41, R246, R133.reuse, 0x1, P0 ;  /* 0x00000085f6297211 */ /* 0x080fe400000f0eff */
[C---:B------:R-:W-:Y:S01]  /*6060*/  LEA R64, P0, R40.reuse, c[0x0][0x178], 0x2 ;  /* 0x00005e0028407a11 */ /* 0x040fe200078010ff */
[----:B0-----:R-:W3:Y:S01]  /*6070*/  LDG.E.128.CONSTANT R60, [R60.64+0x200] ;  /* 0x0002000c3c3c7981 */ /* 0x001ee2000c1e9d00 */
[C---:B------:R-:W-:Y:S02]  /*6080*/  IADD3 R38, P1, R245.reuse, R132, RZ ;  /* 0x00000084f5267210 */ /* 0x040fe40007f3e0ff */
[----:B------:R-:W-:Y:S02]  /*6090*/  LEA.HI.X R65, R40, c[0x0][0x17c], R41, 0x2, P0 ;  /* 0x00005f0028417a11 */ /* 0x000fe400000f1429 */
[----:B------:R-:W-:Y:S02]  /*60a0*/  LEA.HI.X.SX32 R39, R245, R133, 0x1, P1 ;  /* 0x00000085f5277211 */ /* 0x000fe400008f0eff */
[----:B------:R-:W-:-:S02]  /*60b0*/  LEA R52, P0, R38, c[0x0][0x178], 0x2 ;  /* 0x00005e0026347a11 */ /* 0x000fc400078010ff */
[----:B------:R-:W4:Y:S02]  /*60c0*/  LDG.E.128.CONSTANT R64, [R64.64] ;  /* 0x0000000c40407981 */ /* 0x000f24000c1e9d00 */
[----:B------:R-:W-:Y:S02]  /*60d0*/  LEA.HI.X R53, R38, c[0x0][0x17c], R39, 0x2, P0 ;  /* 0x00005f0026357a11 */ /* 0x000fe400000f1427 */
[----:B------:R-:W-:-:S04]  /*60e0*/  IADD3 R38, P0, R244, R132, RZ ;  /* 0x00000084f4267210 */ /* 0x000fc80007f1e0ff */
[----:B------:R-:W-:Y:S01]  /*60f0*/  LEA.HI.X.SX32 R39, R244, R133, 0x1, P0 ;  /* 0x00000085f4277211 */ /* 0x000fe200000f0eff */
[----:B------:R-:W5:Y:S01]  /*6100*/  LDG.E.128.CONSTANT R52, [R52.64] ;  /* 0x0000000c34347981 */ /* 0x000f62000c1e9d00 */
[----:B------:R-:W-:-:S04]  /*6110*/  LEA R56, P0, R38, c[0x0][0x178], 0x2 ;  /* 0x00005e0026387a11 */ /* 0x000fc800078010ff */
[----:B------:R-:W-:Y:S02]  /*6120*/  LEA.HI.X R57, R38, c[0x0][0x17c], R39, 0x2, P0 ;  /* 0x00005f0026397a11 */ /* 0x000fe400000f1427 */
[----:B------:R-:W-:-:S04]  /*6130*/  IADD3 R39, P0, R243, R132, RZ ;  /* 0x00000084f3277210 */ /* 0x000fc80007f1e0ff */
[----:B------:R-:W5:Y:S01]  /*6140*/  LDG.E.128.CONSTANT R56, [R56.64] ;  /* 0x0000000c38387981 */ /* 0x000f62000c1e9d00 */
[-C--:B------:R-:W-:Y:S02]  /*6150*/  LEA.HI.X.SX32 R40, R243, R133.reuse, 0x1, P0 ;  /* 0x00000085f3287211 */ /* 0x080fe400000f0eff */
[C---:B------:R-:W-:Y:S02]  /*6160*/  LEA R48, P0, R39.reuse, c[0x0][0x178], 0x2 ;  /* 0x00005e0027307a11 */ /* 0x040fe400078010ff */
[C---:B------:R-:W-:Y:S02]  /*6170*/  IADD3 R38, P1, R242.reuse, R132, RZ ;  /* 0x00000084f2267210 */ /* 0x040fe40007f3e0ff */
[----:B------:R-:W-:Y:S02]  /*6180*/  LEA.HI.X R49, R39, c[0x0][0x17c], R40, 0x2, P0 ;  /* 0x00005f0027317a11 */ /* 0x000fe400000f1428 */
[----:B------:R-:W-:Y:S02]  /*6190*/  LEA.HI.X.SX32 R39, R242, R133, 0x1, P1 ;  /* 0x00000085f2277211 */ /* 0x000fe400008f0eff */
[----:B------:R-:W-:-:S02]  /*61a0*/  LEA R44, P0, R38, c[0x0][0x178], 0x2 ;  /* 0x00005e00262c7a11 */ /* 0x000fc400078010ff */
[----:B------:R-:W5:Y:S02]  /*61b0*/  LDG.E.128.CONSTANT R48, [R48.64] ;  /* 0x0000000c30307981 */ /* 0x000f64000c1e9d00 */
[----:B------:R-:W-:Y:S02]  /*61c0*/  LEA.HI.X R45, R38, c[0x0][0x17c], R39, 0x2, P0 ;  /* 0x00005f00262d7a11 */ /* 0x000fe400000f1427 */
[----:B------:R-:W-:-:S04]  /*61d0*/  IADD3 R38, P0, R241, R132, RZ ;  /* 0x00000084f1267210 */ /* 0x000fc80007f1e0ff */
[----:B------:R-:W-:Y:S01]  /*61e0*/  LEA.HI.X.SX32 R39, R241, R133, 0x1, P0 ;  /* 0x00000085f1277211 */ /* 0x000fe200000f0eff */
[----:B------:R-:W5:Y:S01]  /*61f0*/  LDG.E.128.CONSTANT R44, [R44.64] ;  /* 0x0000000c2c2c7981 */ /* 0x000f62000c1e9d00 */
[----:B------:R-:W-:-:S04]  /*6200*/  LEA R40, P0, R38, c[0x0][0x178], 0x2 ;  /* 0x00005e0026287a11 */ /* 0x000fc800078010ff */
[----:B------:R-:W-:-:S06]  /*6210*/  LEA.HI.X R41, R38, c[0x0][0x17c], R39, 0x2, P0 ;  /* 0x00005f0026297a11 */ /* 0x000fcc00000f1427 */
[----:B------:R-:W5:Y:S01]  /*6220*/  LDG.E.128.CONSTANT R40, [R40.64] ;  /* 0x0000000c28287981 */ /* 0x000f62000c1e9d00 */
[CC--:B------:R-:W-:Y:S02]  /*6230*/  IADD3 R39, P0, R240.reuse, R132.reuse, RZ ;  /* 0x00000084f0277210 */ /* 0x0c0fe40007f1e0ff */
[----:B------:R-:W-:Y:S02]  /*6240*/  IADD3 R38, P1, R239, R132, RZ ;  /* 0x00000084ef267210 */ /* 0x000fe40007f3e0ff */
[----:B------:R-:W-:Y:S02]  /*6250*/  LEA.HI.X.SX32 R74, R240, R133, 0x1, P0 ;  /* 0x00000085f04a7211 */ /* 0x000fe400000f0eff */
[----:B------:R-:W-:-:S04]  /*6260*/  LEA R128, P0, R39, c[0x0][0x178], 0x2 ;  /* 0x00005e0027807a11 */ /* 0x000fc800078010ff */
[----:B------:R-:W-:Y:S02]  /*6270*/  LEA.HI.X R129, R39, c[0x0][0x17c], R74, 0x2, P0 ;  /* 0x00005f0027817a11 */ /* 0x000fe400000f144a */
[----:B------:R-:W-:Y:S02]  /*6280*/  LEA.HI.X.SX32 R39, R239, R133, 0x1, P1 ;  /* 0x00000085ef277211 */ /* 0x000fe400008f0eff */
[C---:B------:R-:W-:Y:S02]  /*6290*/  LEA R124, P0, R38.reuse, c[0x0][0x178], 0x2 ;  /* 0x00005e00267c7a11 */ /* 0x040fe400078010ff */
[----:B------:R-:W5:Y:S02]  /*62a0*/  LDG.E.128.CONSTANT R128, [R128.64] ;  /* 0x0000000c80807981 */ /* 0x000f64000c1e9d00 */
        /* <DEDUP_REMOVED lines=8> */
[----:B------:R-:W-:Y:S02]  /*6330*/  LEA.HI.X.SX32 R39, R236, R133, 0x1, P0 ;  /* 0x00000085ec277211 */ /* 0x000fe400000f0eff */
[----:B------:R-:W-:-:S04]  /*6340*/  LEA R100, P0, R38, c[0x0][0x178], 0x2 ;  /* 0x00005e0026647a11 */ /* 0x000fc800078010ff */
[----:B------:R-:W-:-:S06]  /*6350*/  LEA.HI.X R101, R38, c[0x0][0x17c], R39, 0x2, P0 ;  /* 0x00005f0026657a11 */ /* 0x000fcc00000f1427 */
[----:B------:R-:W5:Y:S01]  /*6360*/  LDG.E.128.CONSTANT R100, [R100.64] ;  /* 0x0000000c64647981 */ /* 0x000f62000c1e9d00 */
[----:B------:R-:W-:-:S04]  /*6370*/  IADD3 R38, P0, R235, R132, RZ ;  /* 0x00000084eb267210 */ /* 0x000fc80007f1e0ff */
[----:B------:R-:W-:Y:S02]  /*6380*/  LEA.HI.X.SX32 R39, R235, R133, 0x1, P0 ;  /* 0x00000085eb277211 */ /* 0x000fe400000f0eff */
[----:B------:R-:W-:-:S04]  /*6390*/  LEA R108, P0, R38, c[0x0][0x178], 0x2 ;  /* 0x00005e00266c7a11 */ /* 0x000fc800078010ff */
[----:B------:R-:W-:Y:S02]  /*63a0*/  LEA.HI.X R109, R38, c[0x0][0x17c], R39, 0x2, P0 ;  /* 0x00005f00266d7a11 */ /* 0x000fe400000f1427 */
[----:B------:R-:W-:-:S04]  /*63b0*/  IADD3 R38, P0, R234, R132, RZ ;  /* 0x00000084ea267210 */ /* 0x000fc80007f1e0ff */
[----:B------:R-:W5:Y:S01]  /*63c0*/  LDG.E.128.CONSTANT R108, [R108.64] ;  /* 0x0000000c6c6c7981 */ /* 0x000f62000c1e9d00 */
[----:B------:R-:W-:Y:S02]  /*63d0*/  LEA.HI.X.SX32 R39, R234, R133, 0x1, P0 ;  /* 0x00000085ea277211 */ /* 0x000fe400000f0eff */
        /* <DEDUP_REMOVED lines=8> */
[----:B------:R-:W-:Y:S01]  /*6460*/  ISETP.NE.AND P0, PT, R14, R252, PT ;  /* 0x000000fc0e00720c */ /* 0x000fe20003f05270 */
[----:B------:R-:W-:Y:S01]  /*6470*/  IMAD R38, R247, 0x4, R72 ;  /* 0x00000004f7267824 */ /* 0x000fe200078e0248 */
[----:B------:R-:W-:-:S04]  /*6480*/  IADD3 R73, P1, R232, R132, RZ ;  /* 0x00000084e8497210 */ /* 0x000fc80007f3e0ff */
[----:B------:R-:W-:Y:S01]  /*6490*/  LEA.HI.X.SX32 R74, R232, R133, 0x1, P1 ;  /* 0x00000085e84a7211 */ /* 0x000fe200008f0eff */
[----:B------:R-:W0:Y:S01]  /*64a0*/  LDS.128 R96, [R38.X4+0x420] ;  /* 0x0004200026607984 */ /* 0x000e220000004c00 */
[----:B------:R-:W-:-:S04]  /*64b0*/  LEA R116, P1, R73, c[0x0][0x178], 0x2 ;  /* 0x00005e0049747a11 */ /* 0x000fc800078210ff */
[----:B------:R-:W-:Y:S02]  /*64c0*/  LEA.HI.X R117, R73, c[0x0][0x17c], R74, 0x2, P1 ;  /* 0x00005f0049757a11 */ /* 0x000fe400008f144a */
[C---:B------:R-:W-:Y:S02]  /*64d0*/  @!P0 IADD3 R72, R38.reuse, 0x2, RZ ;  /* 0x0000000226488810 */ /* 0x040fe40007ffe0ff */
[----:B------:R-:W-:Y:S02]  /*64e0*/  @!P0 IADD3 R39, R38, 0x1, RZ ;  /* 0x0000000126278810 */ /* 0x000fe40007ffe0ff */
[----:B------:R-:W-:Y:S01]  /*64f0*/  @!P0 ISETP.GE.AND P5, PT, R72, UR18, PT ;  /* 0x0000001248008c0c */ /* 0x000fe2000bfa6270 */
[----:B------:R-:W5:Y:S01]  /*6500*/  LDG.E.128.CONSTANT R116, [R116.64] ;  /* 0x0000000c74747981 */ /* 0x000f62000c1e9d00 */
[----:B------:R-:W-:Y:S02]  /*6510*/  @!P0 ISETP.GE.AND P2, PT, R39, UR18, PT ;  /* 0x0000001227008c0c */ /* 0x000fe4000bf46270 */
[----:B------:R-:W-:-:S02]  /*6520*/  @!P0 IADD3 R72, R38, 0x3, RZ ;  /* 0x0000000326488810 */ /* 0x000fc40007ffe0ff */
[C---:B------:R-:W-:Y:S02]  /*6530*/  IADD3 R39, P3, R229.reuse, R132, RZ ;  /* 0x00000084e5277210 */ /* 0x040fe40007f7e0ff */
[----:B------:R-:W-:Y:S02]  /*6540*/  @!P0 ISETP.GE.AND P6, PT, R72, UR18, PT ;  /* 0x0000001248008c0c */ /* 0x000fe4000bfc6270 */
[----:B------:R-:W-:Y:S02]  /*6550*/  LEA.HI.X.SX32 R72, R229, R133, 0x1, P3 ;  /* 0x00000085e5487211 */ /* 0x000fe400018f0eff */
[C---:B------:R-:W-:Y:S02]  /*6560*/  LEA R92, P4, R39.reuse, c[0x0][0x178], 0x2 ;  /* 0x00005e00275c7a11 */ /* 0x040fe400078810ff */
[----:B------:R-:W-:Y:S02]  /*6570*/  @!P0 IADD3 R73, R38, 0x1, RZ ;  /* 0x0000000126498810 */ /* 0x000fe40007ffe0ff */
[----:B------:R-:W-:-:S02]  /*6580*/  LEA.HI.X R93, R39, c[0x0][0x17c], R72, 0x2, P4 ;  /* 0x00005f00275d7a11 */ /* 0x000fc400020f1448 */
[----:B------:R-:W-:-:S04]  /*6590*/  @!P0 IADD3 R39, R38, 0x1, RZ ;  /* 0x0000000126278810 */ /* 0x000fc80007ffe0ff */
[----:B------:R-:W5:Y:S01]  /*65a0*/  LDG.E.128.CONSTANT R92, [R92.64] ;  /* 0x0000000c5c5c7981 */ /* 0x000f62000c1e9d00 */
[----:B------:R-:W-:Y:S02]  /*65b0*/  @!P0 ISETP.GE.AND P1, PT, R73, UR18, PT ;  /* 0x0000001249008c0c */ /* 0x000fe4000bf26270 */
[C---:B------:R-:W-:Y:S02]  /*65c0*/  @!P0 ISETP.GE.AND P3, PT, R38.reuse, UR18, PT ;  /* 0x0000001226008c0c */ /* 0x040fe4000bf66270 */
[C---:B------:R-:W-:Y:S02]  /*65d0*/  @!P0 IADD3 R74, R38.reuse, 0x3, RZ ;  /* 0x00000003264a8810 */ /* 0x040fe40007ffe0ff */
[C---:B------:R-:W-:Y:S02]  /*65e0*/  @!P0 IADD3 R73, R38.reuse, 0x2, RZ ;  /* 0x0000000226498810 */ /* 0x040fe40007ffe0ff */
[----:B------:R-:W-:Y:S02]  /*65f0*/  @!P0 IADD3 R72, R38, 0x3, RZ ;  /* 0x0000000326488810 */ /* 0x000fe40007ffe0ff */
[----:B------:R-:W-:-:S02]  /*6600*/  @!P0 ISETP.GE.AND P4, PT, R73, UR18, PT ;  /* 0x0000001249008c0c */ /* 0x000fc4000bf86270 */
[C---:B------:R-:W-:Y:S02]  /*6610*/  @!P0 IADD3 R73, R38.reuse, 0x1, RZ ;  /* 0x0000000126498810 */ /* 0x040fe40007ffe0ff */
[----:B--2---:R-:W-:Y:S02]  /*6620*/  @!P0 FSEL R69, R69, RZ, !P2 ;  /* 0x000000ff45458208 */ /* 0x004fe40005000000 */
[----:B------:R-:W-:Y:S02]  /*6630*/  @!P0 ISETP.GE.AND P2, PT, R39, UR18, PT ;  /* 0x0000001227008c0c */ /* 0x000fe4000bf46270 */
[----:B------:R-:W-:Y:S02]  /*6640*/  @!P0 IADD3 R39, R38, 0x2, RZ ;  /* 0x0000000226278810 */ /* 0x000fe40007ffe0ff */
[----:B------:R-:W-:Y:S02]  /*6650*/  @!P0 FSEL R71, R71, RZ, !P6 ;  /* 0x000000ff47478208 */ /* 0x000fe40007000000 */
[----:B------:R-:W-:-:S02]  /*6660*/  @!P0 ISETP.GE.AND P6, PT, R39, UR18, PT ;  /* 0x0000001227008c0c */ /* 0x000fc4000bfc6270 */
[----:B------:R-:W-:Y:S02]  /*6670*/  @!P0 IADD3 R39, R38, 0x1, RZ ;  /* 0x0000000126278810 */ /* 0x000fe40007ffe0ff */
[----:B------:R-:W-:Y:S02]  /*6680*/  @!P0 FSEL R68, R68, RZ, !P3 ;  /* 0x000000ff44448208 */ /* 0x000fe40005800000 */
[----:B---3--:R-:W-:Y:S02]  /*6690*/  @!P0 FSEL R61, R61, RZ, !P1 ;  /* 0x000000ff3d3d8208 */ /* 0x008fe40004800000 */
[----:B------:R-:W-:Y:S02]  /*66a0*/  @!P0 ISETP.GE.AND P3, PT, R74, UR18, PT ;  /* 0x000000124a008c0c */ /* 0x000fe4000bf66270 */
[----:B------:R-:W-:Y:S02]  /*66b0*/  @!P0 ISETP.GE.AND P1, PT, R39, UR18, PT ;  /* 0x0000001227008c0c */ /* 0x000fe4000bf26270 */
[----:B------:R-:W-:-:S02]  /*66c0*/  @!P0 IADD3 R39, R38, 0x2, RZ ;  /* 0x0000000226278810 */ /* 0x000fc40007ffe0ff */
[----:B------:R-:W-:Y:S02]  /*66d0*/  @!P0 FSEL R70, R70, RZ, !P5 ;  /* 0x000000ff46468208 */ /* 0x000fe40006800000 */
[----:B------:R-:W-:Y:S02]  /*66e0*/  @!P0 FSEL R63, R63, RZ, !P3 ;  /* 0x000000ff3f3f8208 */ /* 0x000fe40005800000 */
[C---:B------:R-:W-:Y:S02]  /*66f0*/  @!P0 ISETP.GE.AND P5, PT, R38.reuse, UR18, PT ;  /* 0x0000001226008c0c */ /* 0x040fe4000bfa6270 */
[----:B------:R-:W-:Y:S02]  /*6700*/  @!P0 ISETP.GE.AND P3, PT, R39, UR18, PT ;  /* 0x0000001227008c0c */ /* 0x000fe4000bf66270 */
[----:B------:R-:W-:Y:S02]  /*6710*/  @!P0 IADD3 R39, R38, 0x1, RZ ;  /* 0x0000000126278810 */ /* 0x000fe40007ffe0ff */
[----:B------:R-:W-:-:S02]  /*6720*/  @!P0 FSEL R60, R60, RZ, !P5 ;  /* 0x000000ff3c3c8208 */ /* 0x000fc40006800000 */
[----:B----4-:R-:W-:Y:S02]  /*6730*/  @!P0 FSEL R65, R65, RZ, !P2 ;  /* 0x000000ff41418208 */ /* 0x010fe40005000000 */
[----:B------:R-:W-:Y:S02]  /*6740*/  @!P0 ISETP.GE.AND P5, PT, R72, UR18, PT ;  /* 0x0000001248008c0c */ /* 0x000fe4000bfa6270 */
[----:B------:R-:W-:Y:S02]  /*6750*/  @!P0 ISETP.GE.AND P2, PT, R39, UR18, PT ;  /* 0x0000001227008c0c */ /* 0x000fe4000bf46270 */
[----:B------:R-:W-:Y:S02]  /*6760*/  @!P0 FSEL R66, R66, RZ, !P6 ;  /* 0x000000ff42428208 */ /* 0x000fe40007000000 */
[C---:B------:R-:W-:Y:S02]  /*6770*/  @!P0 IADD3 R39, R38.reuse, 0x2, RZ ;  /* 0x0000000226278810 */ /* 0x040fe40007ffe0ff */
[----:B------:R-:W-:-:S02]  /*6780*/  @!P0 ISETP.GE.AND P6, PT, R38, UR18, PT ;  /* 0x0000001226008c0c */ /* 0x000fc4000bfc6270 */
[----:B------:R-:W-:Y:S02]  /*6790*/  @!P0 FSEL R62, R62, RZ, !P4 ;  /* 0x000000ff3e3e8208 */ /* 0x000fe40006000000 */
[----:B------:R-:W-:Y:S02]  /*67a0*/  @!P0 ISETP.GE.AND P4, PT, R38, UR18, PT ;  /* 0x0000001226008c0c */ /* 0x000fe4000bf86270 */
[----:B------:R-:W-:Y:S02]  /*67b0*/  @!P0 FSEL R67, R67, RZ, !P5 ;  /* 0x000000ff43438208 */ /* 0x000fe40006800000 */
[----:B------:R-:W-:Y:S02]  /*67c0*/  @!P0 ISETP.GE.AND P5, PT, R39, UR18, PT ;  /* 0x0000001227008c0c */ /* 0x000fe4000bfa6270 */
[----:B-----5:R-:W-:Y:S02]  /*67d0*/  @!P0 FSEL R52, R52, RZ, !P6 ;  /* 0x000000ff34348208 */ /* 0x020fe40007000000 */
[----:B------:R-:W-:-:S02]  /*67e0*/  IADD3 R39, P6, R228, R132, RZ ;  /* 0x00000084e4277210 */ /* 0x000fc40007fde0ff */
[----:B------:R-:W-:Y:S02]  /*67f0*/  @!P0 FSEL R64, R64, RZ, !P4 ;  /* 0x000000ff40408208 */ /* 0x000fe40006000000 */
[----:B------:R-:W-:Y:S02]  /*6800*/  @!P0 FSEL R53, R53, RZ, !P1 ;  /* 0x000000ff35358208 */ /* 0x000fe40004800000 */
[C---:B------:R-:W-:Y:S02]  /*6810*/  @!P0 ISETP.GE.AND P4, PT, R72.reuse, UR18, PT ;  /* 0x0000001248008c0c */ /* 0x040fe4000bf86270 */
[----:B------:R-:W-:Y:S02]  /*6820*/  @!P0 ISETP.GE.AND P1, PT, R72, UR18, PT ;  /* 0x0000001248008c0c */ /* 0x000fe4000bf26270 */
[----:B------:R-:W-:Y:S02]  /*6830*/  LEA.HI.X.SX32 R72, R228, R133, 0x1, P6 ;  /* 0x00000085e4487211 */ /* 0x000fe400030f0eff */
[----:B------:R-:W-:-:S02]  /*6840*/  @!P0 FSEL R54, R54, RZ, !P3 ;  /* 0x000000ff36368208 */ /* 0x000fc40005800000 */
[C---:B------:R-:W-:Y:S02]  /*6850*/  LEA R88, P3, R39.reuse, c[0x0][0x178], 0x2 ;  /* 0x00005e0027587a11 */ /* 0x040fe400078610ff */
[----:B------:R-:W-:Y:S02]  /*6860*/  @!P0 ISETP.GE.AND P6, PT, R38, UR18, PT ;  /* 0x0000001226008c0c */ /* 0x000fe4000bfc6270 */
[----:B------:R-:W-:Y:S02]  /*6870*/  LEA.HI.X R89, R39, c[0x0][0x17c], R72, 0x2, P3 ;  /* 0x00005f0027597a11 */ /* 0x000fe400018f1448 */
[----:B------:R-:W-:Y:S02]  /*6880*/  @!P0 FSEL R56, R56, RZ, !P6 ;  /* 0x000000ff38388208 */ /* 0x000fe40007000000 */
[----:B------:R-:W-:Y:S02]  /*6890*/  IADD3 R39, P6, R227, R132, RZ ;  /* 0x00000084e3277210 */ /* 0x000fe40007fde0ff */
[----:B------:R-:W-:Y:S01]  /*68a0*/  @!P0 FSEL R57, R57, RZ, !P2 ;  /* 0x000000ff39398208 */ /* 0x000fe20005000000 */
[----:B------:R-:W2:Y:S01]  /*68b0*/  LDG.E.128.CONSTANT R88, [R88.64] ;  /* 0x0000000c58587981 */ /* 0x000ea2000c1e9d00 */
[----:B------:R-:W-:-:S02]  /*68c0*/  LEA.HI.X.SX32 R72, R227, R133, 0x1, P6 ;  /* 0x00000085e3487211 */ /* 0x000fc400030f0eff */
[----:B------:R-:W-:Y:S02]  /*68d0*/  LEA R84, P2, R39, c[0x0][0x178], 0x2 ;  /* 0x00005e0027547a11 */ /* 0x000fe400078410ff */
[----:B------:R-:W-:Y:S02]  /*68e0*/  @!P0 FSEL R55, R55, RZ, !P4 ;  /* 0x000000ff37378208 */ /* 0x000fe40006000000 */
[----:B------:R-:W-:Y:S02]  /*68f0*/  LEA.HI.X R85, R39, c[0x0][0x17c], R72, 0x2, P2 ;  /* 0x00005f0027557a11 */ /* 0x000fe400010f1448 */
[C---:B------:R-:W-:Y:S02]  /*6900*/  @!P0 IADD3 R74, R38.reuse, 0x2, RZ ;  /* 0x00000002264a8810 */ /* 0x040fe40007ffe0ff */
[----:B------:R-:W-:Y:S02]  /*6910*/  @!P0 ISETP.GE.AND P4, PT, R73, UR18, PT ;  /* 0x0000001249008c0c */ /* 0x000fe4000bf86270 */
[----:B------:R-:W-:Y:S01]  /*6920*/  @!P0 IADD3 R73, R38, 0x3, RZ ;  /* 0x0000000326498810 */ /* 0x000fe20007ffe0ff */
[----:B------:R-:W3:Y:S01]  /*6930*/  LDG.E.128.CONSTANT R84, [R84.64] ;  /* 0x0000000c54547981 */ /* 0x000ee2000c1e9d00 */
[----:B------:R-:W-:-:S02]  /*6940*/  @!P0 FSEL R59, R59, RZ, !P1 ;  /* 0x000000ff3b3b8208 */ /* 0x000fc40004800000 */
[----:B------:R-:W-:Y:S02]  /*6950*/  @!P0 ISETP.GE.AND P3, PT, R74, UR18, PT ;  /* 0x000000124a008c0c */ /* 0x000fe4000bf66270 */
[C---:B------:R-:W-:Y:S02]  /*6960*/  @!P0 ISETP.GE.AND P1, PT, R38.reuse, UR18, PT ;  /* 0x0000001226008c0c */ /* 0x040fe4000bf26270 */
[C---:B------:R-:W-:Y:S02]  /*6970*/  @!P0 IADD3 R72, R38.reuse, 0x3, RZ ;  /* 0x0000000326488810 */ /* 0x040fe40007ffe0ff */
[C---:B------:R-:W-:Y:S02]  /*6980*/  @!P0 IADD3 R74, R38.reuse, 0x1, RZ ;  /* 0x00000001264a8810 */ /* 0x040fe40007ffe0ff */
[----:B------:R-:W-:Y:S02]  /*6990*/  @!P0 ISETP.GE.AND P6, PT, R73, UR18, PT ;  /* 0x0000001249008c0c */ /* 0x000fe4000bfc6270 */
[----:B------:R-:W-:-:S02]  /*69a0*/  @!P0 IADD3 R39, R38, 0x1, RZ ;  /* 0x0000000126278810 */ /* 0x000fc40007ffe0ff */
[----:B------:R-:W-:Y:S02]  /*69b0*/  @!P0 FSEL R48, R48, RZ, !P1 ;  /* 0x000000ff30308208 */ /* 0x000fe40004800000 */
[----:B------:R-:W-:Y:S02]  /*69c0*/  @!P0 FSEL R50, R50, RZ, !P3 ;  /* 0x000000ff32328208 */ /* 0x000fe40005800000 */
[----:B------:R-:W-:Y:S02]  /*69d0*/  @!P0 FSEL R58, R58, RZ, !P5 ;  /* 0x000000ff3a3a8208 */ /* 0x000fe40006800000 */
[----:B------:R-:W-:Y:S02]  /*69e0*/  @!P0 ISETP.GE.AND P1, PT, R72, UR18, PT ;  /* 0x0000001248008c0c */ /* 0x000fe4000bf26270 */
[----:B------:R-:W-:Y:S02]  /*69f0*/  @!P0 FSEL R49, R49, RZ, !P4 ;  /* 0x000000ff31318208 */ /* 0x000fe40006000000 */
[----:B------:R-:W-:-:S02]  /*6a00*/  @!P0 ISETP.GE.AND P3, PT, R38, UR18, PT ;  /* 0x0000001226008c0c */ /* 0x000fc4000bf66270 */
[----:B------:R-:W-:Y:S02]  /*6a10*/  @!P0 ISETP.GE.AND P5, PT, R74, UR18, PT ;  /* 0x000000124a008c0c */ /* 0x000fe4000bfa6270 */
[----:B------:R-:W-:Y:S02]  /*6a20*/  @!P0 ISETP.GE.AND P4, PT, R39, UR18, PT ;  /* 0x0000001227008c0c */ /* 0x000fe4000bf86270 */
[----:B------:R-:W-:Y:S02]  /*6a30*/  @!P0 IADD3 R72, R38, 0x2, RZ ;  /* 0x0000000226488810 */ /* 0x000fe40007ffe0ff */
[----:B------:R-:W-:Y:S02]  /*6a40*/  @!P0 FSEL R51, R51, RZ, !P6 ;  /* 0x000000ff33338208 */ /* 0x000fe40007000000 */
[----:B------:R-:W-:Y:S02]  /*6a50*/  IADD3 R39, P6, R226, R132, RZ ;  /* 0x00000084e2277210 */ /* 0x000fe40007fde0ff */
[----:B------:R-:W-:-:S02]  /*6a60*/  @!P0 FSEL R44, R44, RZ, !P3 ;  /* 0x000000ff2c2c8208 */ /* 0x000fc40005800000 */
[----:B------:R-:W-:Y:S02]  /*6a70*/  @!P0 ISETP.GE.AND P3, PT, R72, UR18, PT ;  /* 0x0000001248008c0c */ /* 0x000fe4000bf66270 */
[----:B------:R-:W-:Y:S02]  /*6a80*/  @!P0 FSEL R45, R45, RZ, !P5 ;  /* 0x000000ff2d2d8208 */ /* 0x000fe40006800000 */
[----:B------:R-:W-:Y:S02]  /*6a90*/  LEA.HI.X.SX32 R72, R226, R133, 0x1, P6 ;  /* 0x00000085e2487211 */ /* 0x000fe400030f0eff */
[----:B------:R-:W-:Y:S02]  /*6aa0*/  LEA R80, P5, R39, c[0x0][0x178], 0x2 ;  /* 0x00005e0027507a11 */ /* 0x000fe400078a10ff */
[----:B------:R-:W-:Y:S02]  /*6ab0*/  @!P0 FSEL R47, R47, RZ, !P1 ;  /* 0x000000ff2f2f8208 */ /* 0x000fe40004800000 */
[----:B------:R-:W-:-:S02]  /*6ac0*/  LEA.HI.X R81, R39, c[0x0][0x17c], R72, 0x2, P5 ;  /* 0x00005f0027517a11 */ /* 0x000fc400028f1448 */
[C---:B------:R-:W-:Y:S02]  /*6ad0*/  @!P0 ISETP.GE.AND P1, PT, R38.reuse, UR18, PT ;  /* 0x0000001226008c0c */ /* 0x040fe4000bf26270 */
[----:B------:R-:W-:Y:S02]  /*6ae0*/  @!P0 IADD3 R72, R38, 0x2, RZ ;  /* 0x0000000226488810 */ /* 0x000fe40007ffe0ff */
[C---:B------:R-:W-:Y:S01]  /*6af0*/  IADD3 R39, P5, R225.reuse, R132, RZ ;  /* 0x00000084e1277210 */ /* 0x040fe20007fbe0ff */
[----:B------:R-:W4:Y:S01]  /*6b00*/  LDG.E.128.CONSTANT R80, [R80.64] ;  /* 0x0000000c50507981 */ /* 0x000f22000c1e9d00 */
[----:B------:R-:W-:Y:S02]  /*6b10*/  @!P0 FSEL R40, R40, RZ, !P1 ;  /* 0x000000ff28288208 */ /* 0x000fe40004800000 */
[----:B------:R-:W-:Y:S02]  /*6b20*/  @!P0 ISETP.GE.AND P1, PT, R72, UR18, PT ;  /* 0x0000001248008c0c */ /* 0x000fe4000bf26270 */
[----:B------:R-:W-:-:S02]  /*6b30*/  LEA.HI.X.SX32 R72, R225, R133, 0x1, P5 ;  /* 0x00000085e1487211 */ /* 0x000fc400028f0eff */
[----:B------:R-:W-:-:S04]  /*6b40*/  LEA R76, P5, R39, c[0x0][0x178], 0x2 ;  /* 0x00005e00274c7a11 */ /* 0x000fc800078a10ff */
[----:B------:R-:W-:-:S06]  /*6b50*/  LEA.HI.X R77, R39, c[0x0][0x17c], R72, 0x2, P5 ;  /* 0x00005f00274d7a11 */ /* 0x000fcc00028f1448 */
[----:B------:R-:W5:Y:S01]  /*6b60*/  LDG.E.128.CONSTANT R76, [R76.64] ;  /* 0x0000000c4c4c7981 */ /* 0x000f62000c1e9d00 */
[----:B------:R-:W-:-:S04]  /*6b70*/  @!P0 IADD3 R73, R38, 0x2, RZ ;  /* 0x0000000226498810 */ /* 0x000fc80007ffe0ff */
[----:B------:R-:W-:Y:S02]  /*6b80*/  @!P0 ISETP.GE.AND P2, PT, R73, UR18, PT ;  /* 0x0000001249008c0c */ /* 0x000fe4000bf46270 */
[----:B------:R-:W-:Y:S02]  /*6b90*/  @!P0 IADD3 R73, R38, 0x3, RZ ;  /* 0x0000000326498810 */ /* 0x000fe40007ffe0ff */
[----:B------:R-:W-:Y:S02]  /*6ba0*/  @!P0 FSEL R46, R46, RZ, !P2 ;  /* 0x000000ff2e2e8208 */ /* 0x000fe40005000000 */
[----:B------:R-:W-:Y:S02]  /*6bb0*/  @!P0 ISETP.GE.AND P2, PT, R73, UR18, PT ;  /* 0x0000001249008c0c */ /* 0x000fe4000bf46270 */
[----:B------:R-:W-:Y:S02]  /*6bc0*/  @!P0 IADD3 R39, R38, 0x2, RZ ;  /* 0x0000000226278810 */ /* 0x000fe40007ffe0ff */
[----:B------:R-:W-:-:S02]  /*6bd0*/  @!P0 FSEL R42, R42, RZ, !P3 ;  /* 0x000000ff2a2a8208 */ /* 0x000fc40005800000 */
[----:B------:R-:W-:Y:S02]  /*6be0*/  @!P0 FSEL R43, R43, RZ, !P2 ;  /* 0x000000ff2b2b8208 */ /* 0x000fe40005000000 */
[----:B------:R-:W-:Y:S02]  /*6bf0*/  @!P0 ISETP.GE.AND P6, PT, R74, UR18, PT ;  /* 0x000000124a008c0c */ /* 0x000fe4000bfc6270 */
[C---:B------:R-:W-:Y:S02]  /*6c00*/  @!P0 ISETP.GE.AND P3, PT, R38.reuse, UR18, PT ;  /* 0x0000001226008c0c */ /* 0x040fe4000bf66270 */
[----:B------:R-:W-:Y:S02]  /*6c10*/  @!P0 ISETP.GE.AND P2, PT, R39, UR18, PT ;  /* 0x0000001227008c0c */ /* 0x000fe4000bf46270 */
[----:B------:R-:W-:Y:S02]  /*6c20*/  @!P0 ISETP.GE.AND P5, PT, R73, UR18, PT ;  /* 0x0000001249008c0c */ /* 0x000fe4000bfa6270 */
[----:B------:R-:W-:-:S02]  /*6c30*/  @!P0 IADD3 R72, R38, 0x3, RZ ;  /* 0x0000000326488810 */ /* 0x000fc40007ffe0ff */
[----:B------:R-:W-:Y:S02]  /*6c40*/  @!P0 IADD3 R39, R38, 0x1, RZ ;  /* 0x0000000126278810 */ /* 0x000fe40007ffe0ff */
[----:B------:R-:W-:Y:S02]  /*6c50*/  @!P0 FSEL R128, R128, RZ, !P3 ;  /* 0x000000ff80808208 */ /* 0x000fe40005800000 */
[----:B------:R-:W-:Y:S02]  /*6c60*/  @!P0 FSEL R129, R129, RZ, !P6 ;  /* 0x000000ff81818208 */ /* 0x000fe40007000000 */
[----:B------:R-:W-:Y:S02]  /*6c70*/  @!P0 FSEL R130, R130, RZ, !P1 ;  /* 0x000000ff82828208 */ /* 0x000fe40004800000 */
[----:B------:R-:W-:Y:S02]  /*6c80*/  @!P0 ISETP.GE.AND P3, PT, R72, UR18, PT ;  /* 0x0000001248008c0c */ /* 0x000fe4000bf66270 */
[----:B------:R-:W-:-:S02]  /*6c90*/  @!P0 ISETP.GE.AND P6, PT, R39, UR18, PT ;  /* 0x0000001227008c0c */ /* 0x000fc4000bfc6270 */
[C---:B------:R-:W-:Y:S02]  /*6ca0*/  @!P0 ISETP.GE.AND P1, PT, R38.reuse, UR18, PT ;  /* 0x0000001226008c0c */ /* 0x040fe4000bf26270 */
[----:B------:R-:W-:Y:S02]  /*6cb0*/  @!P0 FSEL R131, R131, RZ, !P5 ;  /* 0x000000ff83838208 */ /* 0x000fe40006800000 */
[----:B------:R-:W-:Y:S02]  /*6cc0*/  @!P0 IADD3 R72, R38, 0x2, RZ ;  /* 0x0000000226488810 */ /* 0x000fe40007ffe0ff */
[----:B------:R-:W-:Y:S02]  /*6cd0*/  IADD3 R39, P5, R224, R132, RZ ;  /* 0x00000084e0277210 */ /* 0x000fe40007fbe0ff */
[----:B------:R-:W-:Y:S02]  /*6ce0*/  @!P0 FSEL R41, R41, RZ, !P4 ;  /* 0x000000ff29298208 */ /* 0x000fe40006000000 */
[----:B------:R-:W-:-:S02]  /*6cf0*/  @!P0 ISETP.GE.AND P4, PT, R74, UR18, PT ;  /* 0x000000124a008c0c */ /* 0x000fc4000bf86270 */
[----:B------:R-:W-:Y:S02]  /*6d00*/  @!P0 FSEL R124, R124, RZ, !P1 ;  /* 0x000000ff7c7c8208 */ /* 0x000fe40004800000 */
[----:B------:R-:W-:Y:S02]  /*6d10*/  @!P0 ISETP.GE.AND P1, PT, R72, UR18, PT ;  /* 0x0000001248008c0c */ /* 0x000fe4000bf26270 */
[----:B------:R-:W-:Y:S02]  /*6d20*/  LEA.HI.X.SX32 R74, R224, R133, 0x1, P5 ;  /* 0x00000085e04a7211 */ /* 0x000fe400028f0eff */
[----:B------:R-:W-:Y:S02]  /*6d30*/  LEA R72, P5, R39, c[0x0][0x178], 0x2 ;  /* 0x00005e0027487a11 */ /* 0x000fe400078a10ff */
[----:B------:R-:W-:Y:S02]  /*6d40*/  @!P0 FSEL R126, R126, RZ, !P2 ;  /* 0x000000ff7e7e8208 */ /* 0x000fe40005000000 */
[----:B------:R-:W-:-:S02]  /*6d50*/  @!P0 ISETP.GE.AND P2, PT, R73, UR18, PT ;  /* 0x0000001249008c0c */ /* 0x000fc4000bf46270 */
[----:B------:R-:W-:Y:S01]  /*6d60*/  @!P0 FSEL R127, R127, RZ, !P3 ;  /* 0x000000ff7f7f8208 */ /* 0x000fe20005800000 */
[----:B0-----:R-:W-:Y:S01]  /*6d70*/  FMUL.FTZ R69, R97, R69 ;  /* 0x0000004561457220 */ /* 0x001fe20000410000 */
[----:B------:R-:W-:Y:S02]  /*6d80*/  LEA.HI.X R73, R39, c[0x0][0x17c], R74, 0x2, P5 ;  /* 0x00005f0027497a11 */ /* 0x000fe400028f144a */
[C---:B------:R-:W-:Y:S02]  /*6d90*/  @!P0 ISETP.GE.AND P3, PT, R38.reuse, UR18, PT ;  /* 0x0000001226008c0c */ /* 0x040fe4000bf66270 */
[----:B------:R-:W-:Y:S01]  /*6da0*/  @!P0 IADD3 R39, R38, 0x2, RZ ;  /* 0x0000000226278810 */ /* 0x000fe20007ffe0ff */
[----:B------:R-:W-:Y:S01]  /*6db0*/  FFMA.FTZ R69, R96, R68, R69 ;  /* 0x0000004460457223 */ /* 0x000fe20000010045 */
[C---:B------:R-:W-:Y:S02]  /*6dc0*/  @!P0 IADD3 R75, R38.reuse, 0x1, RZ ;  /* 0x00000001264b8810 */ /* 0x040fe40007ffe0ff */
[----:B------:R-:W-:-:S02]  /*6dd0*/  @!P0 IADD3 R74, R38, 0x3, RZ ;  /* 0x00000003264a8810 */ /* 0x000fc40007ffe0ff */
[----:B------:R-:W-:Y:S02]  /*6de0*/  @!P0 FSEL R120, R120, RZ, !P3 ;  /* 0x000000ff78788208 */ /* 0x000fe40005800000 */
[----:B------:R-:W-:Y:S02]  /*6df0*/  @!P0 ISETP.GE.AND P3, PT, R39, UR18, PT ;  /* 0x0000001227008c0c */ /* 0x000fe4000bf66270 */
[----:B------:R-:W-:Y:S02]  /*6e00*/  @!P0 FSEL R121, R121, RZ, !P6 ;  /* 0x000000ff79798208 */ /* 0x000fe40007000000 */
[----:B------:R-:W-:Y:S02]  /*6e10*/  @!P0 IADD3 R68, R38, 0x1, RZ ;  /* 0x0000000126448810 */ /* 0x000fe40007ffe0ff */
[----:B------:R-:W-:Y:S01]  /*6e20*/  IADD3 R39, P6, R223, R132, RZ ;  /* 0x00000084df277210 */ /* 0x000fe20007fde0ff */
[----:B------:R-:W-:Y:S01]  /*6e30*/  FFMA.FTZ R200, R98, R70, R69 ;  /* 0x0000004662c87223 */ /* 0x000fe20000010045 */
[----:B------:R-:W-:-:S02]  /*6e40*/  @!P0 FSEL R125, R125, RZ, !P4 ;  /* 0x000000ff7d7d8208 */ /* 0x000fc40006000000 */
[----:B------:R-:W-:Y:S02]  /*6e50*/  @!P0 ISETP.GE.AND P4, PT, R75, UR18, PT ;  /* 0x000000124b008c0c */ /* 0x000fe4000bf86270 */
[----:B------:R-:W-:Y:S02]  /*6e60*/  @!P0 ISETP.GE.AND P5, PT, R74, UR18, PT ;  /* 0x000000124a008c0c */ /* 0x000fe4000bfa6270 */
[----:B------:R-:W-:Y:S01]  /*6e70*/  @!P0 FSEL R122, R122, RZ, !P1 ;  /* 0x000000ff7a7a8208 */ /* 0x000fe20004800000 */
[----:B------:R-:W5:Y:S01]  /*6e80*/  LDG.E.128.CONSTANT R72, [R72.64] ;  /* 0x0000000c48487981 */ /* 0x000f62000c1e9d00 */
[----:B------:R-:W-:Y:S02]  /*6e90*/  @!P0 ISETP.GE.AND P1, PT, R68, UR18, PT ;  /* 0x0000001244008c0c */ /* 0x000fe4000bf26270 */
[----:B------:R-:W-:Y:S02]  /*6ea0*/  LEA.HI.X.SX32 R70, R223, R133, 0x1, P6 ;  /* 0x00000085df467211 */ /* 0x000fe400030f0eff */
[----:B------:R-:W-:Y:S01]  /*6eb0*/  LEA R68, P6, R39, c[0x0][0x178], 0x2 ;  /* 0x00005e0027447a11 */ /* 0x000fe200078c10ff */
[----:B------:R-:W-:-:S03]  /*6ec0*/  FMUL.FTZ R61, R97, R61 ;  /* 0x0000003d613d7220 */ /* 0x000fc60000410000 */
[----:B------:R-:W-:Y:S02]  /*6ed0*/  LEA.HI.X R69, R39, c[0x0][0x17c], R70, 0x2, P6 ;  /* 0x00005f0027457a11 */ /* 0x000fe400030f1446 */
[----:B------:R-:W-:Y:S01]  /*6ee0*/  @!P0 ISETP.GE.AND P6, PT, R38, UR18, PT ;  /* 0x0000001226008c0c */ /* 0x000fe2000bfc6270 */
[----:B------:R-:W-:Y:S01]  /*6ef0*/  FFMA.FTZ R61, R96, R60, R61 ;  /* 0x0000003c603d7223 */ /* 0x000fe2000001003d */
[----:B------:R-:W-:Y:S01]  /*6f00*/  @!P0 IADD3 R39, R38, 0x2, RZ ;  /* 0x0000000226278810 */ /* 0x000fe20007ffe0ff */
[----:B------:R-:W-:Y:S01]  /*6f10*/  FFMA.FTZ R200, R99, R71, R200 ;  /* 0x0000004763c87223 */ /* 0x000fe200000100c8 */
[----:B------:R-:W-:Y:S01]  /*6f20*/  @!P0 FSEL R100, R100, RZ, !P6 ;  /* 0x000000ff64648208 */ /* 0x000fe20007000000 */
[----:B------:R-:W-:Y:S01]  /*6f30*/  FMUL.FTZ R65, R97, R65 ;  /* 0x0000004161417220 */ /* 0x000fe20000410000 */
[----:B------:R-:W-:Y:S01]  /*6f40*/  IADD3 R60, P6, R222, R132, RZ ;  /* 0x00000084de3c7210 */ /* 0x000fe20007fde0ff */
[----:B------:R-:W5:Y:S01]  /*6f50*/  LDG.E.128.CONSTANT R68, [R68.64] ;  /* 0x0000000c44447981 */ /* 0x000f62000c1e9d00 */
[----:B------:R-:W-:Y:S01]  /*6f60*/  @!P0 FSEL R123, R123, RZ, !P2 ;  /* 0x000000ff7b7b8208 */ /* 0x000fe20005000000 */
[----:B------:R-:W-:Y:S01]  /*6f70*/  FFMA.FTZ R182, R98, R62, R61 ;  /* 0x0000003e62b67223 */ /* 0x000fe2000001003d */
[----:B------:R-:W-:Y:S01]  /*6f80*/  @!P0 ISETP.GE.AND P2, PT, R39, UR18, PT ;  /* 0x0000001227008c0c */ /* 0x000fe2000bf46270 */
[----:B------:R-:W-:Y:S01]  /*6f90*/  FFMA.FTZ R39, R96, R64, R65 ;  /* 0x0000004060277223 */ /* 0x000fe20000010041 */
[----:B------:R-:W-:-:S02]  /*6fa0*/  LEA.HI.X.SX32 R61, R222, R133, 0x1, P6 ;  /* 0x00000085de3d7211 */ /* 0x000fc400030f0eff */
[----:B------:R-:W-:Y:S01]  /*6fb0*/  LEA R64, P6, R60, c[0x0][0x178], 0x2 ;  /* 0x00005e003c407a11 */ /* 0x000fe200078c10ff */
[----:B------:R-:W-:Y:S02]  /*6fc0*/  FFMA.FTZ R66, R98, R66, R39 ;  /* 0x0000004262427223 */ /* 0x000fe40000010027 */
[----:B------:R-:W-:Y:S01]  /*6fd0*/  FMUL.FTZ R53, R97, R53 ;  /* 0x0000003561357220 */ /* 0x000fe20000410000 */
[----:B------:R-:W-:Y:S02]  /*6fe0*/  LEA.HI.X R65, R60, c[0x0][0x17c], R61, 0x2, P6 ;  /* 0x00005f003c417a11 */ /* 0x000fe400030f143d */
[----:B------:R-:W-:Y:S01]  /*6ff0*/  IADD3 R39, P6, R221, R132, RZ ;  /* 0x00000084dd277210 */ /* 0x000fe20007fde0ff */
[----:B------:R-:W-:Y:S01]  /*7000*/  FFMA.FTZ R181, R99, R67, R66 ;  /* 0x0000004363b57223 */ /* 0x000fe20000010042 */
[----:B------:R-:W-:Y:S01]  /*7010*/  @!P0 IADD3 R61, R38, 0x1, RZ ;  /* 0x00000001263d8810 */ /* 0x000fe20007ffe0ff */
[----:B------:R-:W-:Y:S01]  /*7020*/  FFMA.FTZ R53, R96, R52, R53 ;  /* 0x0000003460357223 */ /* 0x000fe20000010035 */
[----:B------:R-:W-:Y:S01]  /*7030*/  LEA.HI.X.SX32 R52, R221, R133, 0x1, P6 ;  /* 0x00000085dd347211 */ /* 0x000fe200030f0eff */
[----:B------:R-:W5:Y:S01]  /*7040*/  LDG.E.128.CONSTANT R64, [R64.64] ;  /* 0x0000000c40407981 */ /* 0x000f62000c1e9d00 */
[----:B------:R-:W-:-:S02]  /*7050*/  LEA R60, P6, R39, c[0x0][0x178], 0x2 ;  /* 0x00005e00273c7a11 */ /* 0x000fc400078c10ff */
[----:B------:R-:W-:Y:S02]  /*7060*/  @!P0 FSEL R102, R102, RZ, !P3 ;  /* 0x000000ff66668208 */ /* 0x000fe40005800000 */
[----:B------:R-:W-:Y:S02]  /*7070*/  @!P0 ISETP.GE.AND P3, PT, R61, UR18, PT ;  /* 0x000000123d008c0c */ /* 0x000fe4000bf66270 */
[----:B------:R-:W-:Y:S02]  /*7080*/  @!P0 IADD3 R62, R38, 0x3, RZ ;  /* 0x00000003263e8810 */ /* 0x000fe40007ffe0ff */
[----:B------:R-:W-:Y:S01]  /*7090*/  LEA.HI.X R61, R39, c[0x0][0x17c], R52, 0x2, P6 ;  /* 0x00005f00273d7a11 */ /* 0x000fe200030f1434 */
[----:B------:R-:W-:Y:S01]  /*70a0*/  FFMA.FTZ R182, R99, R63, R182 ;  /* 0x0000003f63b67223 */ /* 0x000fe200000100b6 */
[----:B------:R-:W-:Y:S02]  /*70b0*/  @!P0 FSEL R101, R101, RZ, !P4 ;  /* 0x000000ff65658208 */ /* 0x000fe40006000000 */
[----:B------:R-:W-:-:S02]  /*70c0*/  @!P0 ISETP.GE.AND P4, PT, R62, UR18, PT ;  /* 0x000000123e008c0c */ /* 0x000fc4000bf86270 */
[----:B------:R-:W5:Y:S01]  /*70d0*/  LDG.E.128.CONSTANT R60, [R60.64] ;  /* 0x0000000c3c3c7981 */ /* 0x000f62000c1e9d00 */
[C---:B------:R-:W-:Y:S02]  /*70e0*/  @!P0 IADD3 R39, R38.reuse, 0x2, RZ ;  /* 0x0000000226278810 */ /* 0x040fe40007ffe0ff */
[----:B------:R-:W-:Y:S02]  /*70f0*/  @!P0 FSEL R103, R103, RZ, !P5 ;  /* 0x000000ff67678208 */ /* 0x000fe40006800000 */
[----:B------:R-:W-:Y:S02]  /*7100*/  @!P0 ISETP.GE.AND P6, PT, R39, UR18, PT ;  /* 0x0000001227008c0c */ /* 0x000fe4000bfc6270 */
[C---:B------:R-:W-:Y:S02]  /*7110*/  @!P0 ISETP.GE.AND P5, PT, R38.reuse, UR18, PT ;  /* 0x0000001226008c0c */ /* 0x040fe4000bfa6270 */
[----:B------:R-:W-:Y:S02]  /*7120*/  @!P0 IADD3 R39, R38, 0x3, RZ ;  /* 0x0000000326278810 */ /* 0x000fe40007ffe0ff */
[----:B------:R-:W-:-:S02]  /*7130*/  @!P0 FSEL R108, R108, RZ, !P5 ;  /* 0x000000ff6c6c8208 */ /* 0x000fc40006800000 */
[----:B------:R-:W-:Y:S02]  /*7140*/  @!P0 ISETP.GE.AND P5, PT, R39, UR18, PT ;  /* 0x0000001227008c0c */ /* 0x000fe4000bfa6270 */
[C---:B------:R-:W-:Y:S02]  /*7150*/  @!P0 IADD3 R39, R38.reuse, 0x1, RZ ;  /* 0x0000000126278810 */ /* 0x040fe40007ffe0ff */
[----:B------:R-:W-:Y:S02]  /*7160*/  @!P0 FSEL R109, R109, RZ, !P1 ;  /* 0x000000ff6d6d8208 */ /* 0x000fe40004800000 */
[----:B------:R-:W-:Y:S02]  /*7170*/  @!P0 ISETP.GE.AND P1, PT, R39, UR18, PT ;  /* 0x0000001227008c0c */ /* 0x000fe4000bf26270 */
[----:B------:R-:W-:Y:S02]  /*7180*/  @!P0 IADD3 R39, R38, 0x2, RZ ;  /* 0x0000000226278810 */ /* 0x000fe40007ffe0ff */
[----:B------:R-:W-:-:S02]  /*7190*/  @!P0 FSEL R110, R110, RZ, !P2 ;  /* 0x000000ff6e6e8208 */ /* 0x000fc40005000000 */
[----:B------:R-:W-:Y:S02]  /*71a0*/  @!P0 FSEL R111, R111, RZ, !P4 ;  /* 0x000000ff6f6f8208 */ /* 0x000fe40006000000 */
[----:B------:R-:W-:Y:S02]  /*71b0*/  @!P0 ISETP.GE.AND P2, PT, R39, UR18, PT ;  /* 0x0000001227008c0c */ /* 0x000fe4000bf46270 */
[C---:B------:R-:W-:Y:S02]  /*71c0*/  @!P0 ISETP.GE.AND P4, PT, R38.reuse, UR18, PT ;  /* 0x0000001226008c0c */ /* 0x040fe4000bf86270 */
[----:B------:R-:W-:Y:S01]  /*71d0*/  @!P0 IADD3 R39, R38, 0x3, RZ ;  /* 0x0000000326278810 */ /* 0x000fe20007ffe0ff */
[----:B------:R-:W-:Y:S01]  /*71e0*/  FMUL.FTZ R57, R97, R57 ;  /* 0x0000003961397220 */ /* 0x000fe20000410000 */
[----:B------:R-:W-:Y:S02]  /*71f0*/  @!P0 FSEL R104, R104, RZ, !P4 ;  /* 0x000000ff68688208 */ /* 0x000fe40006000000 */
[----:B------:R-:W-:-:S02]  /*7200*/  @!P0 ISETP.GE.AND P4, PT, R39, UR18, PT ;  /* 0x0000001227008c0c */ /* 0x000fc4000bf86270 */
[----:B------:R-:W-:Y:S02]  /*7210*/  @!P0 FSEL R105, R105, RZ, !P3 ;  /* 0x000000ff69698208 */ /* 0x000fe40005800000 */
[----:B------:R-:W-:Y:S01]  /*7220*/  IADD3 R39, P3, R220, R132, RZ ;  /* 0x00000084dc277210 */ /* 0x000fe20007f7e0ff */
[----:B------:R-:W-:Y:S01]  /*7230*/  FFMA.FTZ R57, R96, R56, R57 ;  /* 0x0000003860397223 */ /* 0x000fe20000010039 */
[----:B------:R-:W-:Y:S02]  /*7240*/  @!P0 FSEL R106, R106, RZ, !P6 ;  /* 0x000000ff6a6a8208 */ /* 0x000fe40007000000 */
[----:B------:R-:W-:Y:S02]  /*7250*/  LEA.HI.X.SX32 R52, R220, R133, 0x1, P3 ;  /* 0x00000085dc347211 */ /* 0x000fe400018f0eff */
[----:B------:R-:W-:Y:S01]  /*7260*/  LEA R56, P6, R39, c[0x0][0x178], 0x2 ;  /* 0x00005e0027387a11 */ /* 0x000fe200078c10ff */
[----:B------:R-:W-:-:S03]  /*7270*/  FFMA.FTZ R58, R98, R58, R57 ;  /* 0x0000003a623a7223 */ /* 0x000fc60000010039 */
[----:B------:R-:W-:Y:S02]  /*7280*/  LEA.HI.X R57, R39, c[0x0][0x17c], R52, 0x2, P6 ;  /* 0x00005f0027397a11 */ /* 0x000fe400030f1434 */
[C---:B------:R-:W-:Y:S02]  /*7290*/  @!P0 IADD3 R39, R38.reuse, 0x2, RZ ;  /* 0x0000000226278810 */ /* 0x040fe40007ffe0ff */
[----:B------:R-:W-:Y:S01]  /*72a0*/  @!P0 ISETP.GE.AND P6, PT, R38, UR18, PT ;  /* 0x0000001226008c0c */ /* 0x000fe2000bfc6270 */
[----:B------:R-:W-:Y:S01]  /*72b0*/  FMUL.FTZ R45, R97, R45 ;  /* 0x0000002d612d7220 */ /* 0x000fe20000410000 */
[----:B------:R-:W-:Y:S01]  /*72c0*/  @!P0 FSEL R107, R107, RZ, !P5 ;  /* 0x000000ff6b6b8208 */ /* 0x000fe20006800000 */
[----:B------:R-:W-:Y:S01]  /*72d0*/  FFMA.FTZ R165, R99, R59, R58 ;  /* 0x0000003b63a57223 */ /* 0x000fe2000001003a */
[----:B------:R-:W-:Y:S01]  /*72e0*/  @!P0 ISETP.GE.AND P5, PT, R39, UR18, PT ;  /* 0x0000001227008c0c */ /* 0x000fe2000bfa6270 */
[----:B------:R-:W5:Y:S01]  /*72f0*/  LDG.E.128.CONSTANT R56, [R56.64] ;  /* 0x0000000c38387981 */ /* 0x000f62000c1e9d00 */
[----:B------:R-:W-:-:S02]  /*7300*/  @!P0 FSEL R112, R112, RZ, !P6 ;  /* 0x000000ff70708208 */ /* 0x000fc40007000000 */
[----:B------:R-:W-:Y:S01]  /*7310*/  IADD3 R39, P6, R219, R132, RZ ;  /* 0x00000084db277210 */ /* 0x000fe20007fde0ff */
[----:B------:R-:W-:Y:S01]  /*7320*/  FFMA.FTZ R166, R98, R54, R53 ;  /* 0x0000003662a67223 */ /* 0x000fe20000010035 */
[----:B------:R-:W-:Y:S01]  /*7330*/  @!P0 IADD3 R53, R38, 0x1, RZ ;  /* 0x0000000126358810 */ /* 0x000fe20007ffe0ff */
[----:B------:R-:W-:Y:S01]  /*7340*/  FFMA.FTZ R45, R96, R44, R45 ;  /* 0x0000002c602d7223 */ /* 0x000fe2000001002d */
[----:B------:R-:W-:Y:S02]  /*7350*/  @!P0 FSEL R113, R113, RZ, !P1 ;  /* 0x000000ff71718208 */ /* 0x000fe40004800000 */
[----:B------:R-:W-:Y:S02]  /*7360*/  LEA.HI.X.SX32 R44, R219, R133, 0x1, P6 ;  /* 0x00000085db2c7211 */ /* 0x000fe400030f0eff */
[----:B------:R-:W-:Y:S02]  /*7370*/  LEA R52, P1, R39, c[0x0][0x178], 0x2 ;  /* 0x00005e0027347a11 */ /* 0x000fe400078210ff */
[----:B------:R-:W-:Y:S01]  /*7380*/  @!P0 ISETP.GE.AND P3, PT, R53, UR18, PT ;  /* 0x0000001235008c0c */ /* 0x000fe2000bf66270 */
[----:B------:R-:W-:Y:S01]  /*7390*/  FMUL.FTZ R49, R97, R49 ;  /* 0x0000003161317220 */ /* 0x000fe20000410000 */
[----:B------:R-:W-:Y:S01]  /*73a0*/  LEA.HI.X R53, R39, c[0x0][0x17c], R44, 0x2, P1 ;  /* 0x00005f0027357a11 */ /* 0x000fe200008f142c */
[----:B------:R-:W-:Y:S01]  /*73b0*/  FMUL.FTZ R41, R97, R41 ;  /* 0x0000002961297220 */ /* 0x000fe20000410000 */
[----:B------:R-:W-:Y:S01]  /*73c0*/  @!P0 IADD3 R39, R38, 0x1, RZ ;  /* 0x0000000126278810 */ /* 0x000fe20007ffe0ff */
[----:B------:R-:W-:Y:S01]  /*73d0*/  FFMA.FTZ R49, R96, R48, R49 ;  /* 0x0000003060317223 */ /* 0x000fe20000010031 */
[----:B------:R-:W-:Y:S01]  /*73e0*/  @!P0 FSEL R114, R114, RZ, !P2 ;  /* 0x000000ff72728208 */ /* 0x000fe20005000000 */
[----:B------:R-:W-:Y:S01]  /*73f0*/  FFMA.FTZ R41, R96, R40, R41 ;  /* 0x0000002860297223 */ /* 0x000fe20000010029 */
[----:B------:R-:W-:Y:S01]  /*7400*/  @!P0 ISETP.GE.AND P1, PT, R39, UR18, PT ;  /* 0x0000001227008c0c */ /* 0x000fe2000bf26270 */
[----:B------:R-:W-:Y:S01]  /*7410*/  FFMA.FTZ R166, R99, R55, R166 ;  /* 0x0000003763a67223 */ /* 0x000fe200000100a6 */
[----:B------:R-:W-:Y:S01]  /*7420*/  @!P0 IADD3 R48, R38, 0x3, RZ ;  /* 0x0000000326308810 */ /* 0x000fe20007ffe0ff */
[----:B------:R-:W5:Y:S01]  /*7430*/  LDG.E.128.CONSTANT R52, [R52.64] ;  /* 0x0000000c34347981 */ /* 0x000f62000c1e9d00 */
[----:B------:R-:W-:Y:S01]  /*7440*/  IADD3 R39, P2, R218, R132, RZ ;  /* 0x00000084da277210 */ /* 0x000fe20007f5e0ff */
[----:B------:R-:W-:Y:S01]  /*7450*/  FFMA.FTZ R40, R98, R42, R41 ;  /* 0x0000002a62287223 */ /* 0x000fe20000010029 */
[----:B------:R-:W-:-:S02]  /*7460*/  @!P0 ISETP.GE.AND P6, PT, R48, UR18, PT ;  /* 0x0000001230008c0c */ /* 0x000fc4000bfc6270 */
[----:B------:R-:W-:Y:S02]  /*7470*/  LEA.HI.X.SX32 R42, R218, R133, 0x1, P2 ;  /* 0x00000085da2a7211 */ /* 0x000fe400010f0eff */
[----:B------:R-:W-:Y:S02]  /*7480*/  LEA R48, P2, R39, c[0x0][0x178], 0x2 ;  /* 0x00005e0027307a11 */ /* 0x000fe400078410ff */
[----:B------:R-:W-:Y:S01]  /*7490*/  @!P0 IADD3 R41, R38, 0x2, RZ ;  /* 0x0000000226298810 */ /* 0x000fe20007ffe0ff */
[----:B------:R-:W-:Y:S01]  /*74a0*/  FFMA.FTZ R50, R98, R50, R49 ;  /* 0x0000003262327223 */ /* 0x000fe20000010031 */
[----:B------:R-:W-:Y:S02]  /*74b0*/  @!P0 FSEL R115, R115, RZ, !P4 ;  /* 0x000000ff73738208 */ /* 0x000fe40006000000 */
[----:B------:R-:W-:Y:S02]  /*74c0*/  LEA.HI.X R49, R39, c[0x0][0x17c], R42, 0x2, P2 ;  /* 0x00005f0027317a11 */ /* 0x000fe400010f142a */
[----:B------:R-:W-:-:S02]  /*74d0*/  @!P0 ISETP.GE.AND P4, PT, R41, UR18, PT ;  /* 0x0000001229008c0c */ /* 0x000fc4000bf86270 */
[C---:B------:R-:W-:Y:S02]  /*74e0*/  @!P0 ISETP.GE.AND P2, PT, R38.reuse, UR18, PT ;  /* 0x0000001226008c0c */ /* 0x040fe4000bf46270 */
[----:B------:R-:W-:Y:S02]  /*74f0*/  @!P0 IADD3 R41, R38, 0x3, RZ ;  /* 0x0000000326298810 */ /* 0x000fe40007ffe0ff */
[----:B------:R-:W-:Y:S01]  /*7500*/  @!P0 FSEL R116, R116, RZ, !P2 ;  /* 0x000000ff74748208 */ /* 0x000fe20005000000 */
[----:B------:R-:W-:Y:S01]  /*7510*/  FFMA.FTZ R163, R99, R51, R50 ;  /* 0x0000003363a37223 */ /* 0x000fe20000010032 */
[----:B------:R-:W-:Y:S01]  /*7520*/  @!P0 ISETP.GE.AND P2, PT, R41, UR18, PT ;  /* 0x0000001229008c0c */ /* 0x000fe2000bf46270 */
[----:B------:R-:W5:Y:S01]  /*7530*/  LDG.E.128.CONSTANT R48, [R48.64] ;  /* 0x0000000c30307981 */ /* 0x000f62000c1e9d00 */
[----:B------:R-:W-:Y:S02]  /*7540*/  @!P0 IADD3 R41, R38, 0x1, RZ ;  /* 0x0000000126298810 */ /* 0x000fe40007ffe0ff */
[----:B------:R-:W-:-:S02]  /*7550*/  @!P0 FSEL R117, R117, RZ, !P3 ;  /* 0x000000ff75758208 */ /* 0x000fc40005800000 */
[----:B------:R-:W-:Y:S02]  /*7560*/  @!P0 ISETP.GE.AND P3, PT, R41, UR18, PT ;  /* 0x0000001229008c0c */ /* 0x000fe4000bf66270 */
[----:B------:R-:W-:Y:S02]  /*7570*/  @!P0 FSEL R118, R118, RZ, !P5 ;  /* 0x000000ff76768208 */ /* 0x000fe40006800000 */
[C---:B------:R-:W-:Y:S02]  /*7580*/  @!P0 IADD3 R41, R38.reuse, 0x2, RZ ;  /* 0x0000000226298810 */ /* 0x040fe40007ffe0ff */
[----:B------:R-:W-:Y:S02]  /*7590*/  @!P0 ISETP.GE.AND P5, PT, R38, UR18, PT ;  /* 0x0000001226008c0c */ /* 0x000fe4000bfa6270 */
[----:B------:R-:W-:Y:S02]  /*75a0*/  @!P0 FSEL R119, R119, RZ, !P6 ;  /* 0x000000ff77778208 */ /* 0x000fe40007000000 */
[----:B------:R-:W-:-:S02]  /*75b0*/  @!P0 ISETP.GE.AND P6, PT, R41, UR18, PT ;  /* 0x0000001229008c0c */ /* 0x000fc4000bfc6270 */
[----:B------:R-:W-:Y:S02]  /*75c0*/  @!P0 IADD3 R42, R38, 0x3, RZ ;  /* 0x00000003262a8810 */ /* 0x000fe40007ffe0ff */
[----:B------:R-:W-:Y:S02]  /*75d0*/  @!P0 FSEL R92, R92, RZ, !P5 ;  /* 0x000000ff5c5c8208 */ /* 0x000fe40006800000 */
[----:B------:R-:W-:Y:S02]  /*75e0*/  IADD3 R41, P5, R215, R132, RZ ;  /* 0x00000084d7297210 */ /* 0x000fe40007fbe0ff */
[----:B------:R-:W-:Y:S02]  /*75f0*/  @!P0 FSEL R93, R93, RZ, !P1 ;  /* 0x000000ff5d5d8208 */ /* 0x000fe40004800000 */
[----:B------:R-:W-:Y:S02]  /*7600*/  @!P0 ISETP.GE.AND P1, PT, R42, UR18, PT ;  /* 0x000000122a008c0c */ /* 0x000fe4000bf26270 */
[----:B------:R-:W-:-:S02]  /*7610*/  LEA.HI.X.SX32 R42, R215, R133, 0x1, P5 ;  /* 0x00000085d72a7211 */ /* 0x000fc400028f0eff */
[----:B------:R-:W-:Y:S01]  /*7620*/  LEA R44, P5, R41, c[0x0][0x178], 0x2 ;  /* 0x00005e00292c7a11 */ /* 0x000fe200078a10ff */
[----:B------:R-:W-:-:S03]  /*7630*/  FFMA.FTZ R46, R98, R46, R45 ;  /* 0x0000002e622e7223 */ /* 0x000fc6000001002d */
[----:B------:R-:W-:Y:S01]  /*7640*/  LEA.HI.X R45, R41, c[0x0][0x17c], R42, 0x2, P5 ;  /* 0x00005f00292d7a11 */ /* 0x000fe200028f142a */
[----:B------:R-:W-:Y:S01]  /*7650*/  FFMA.FTZ R39, R99, R47, R46 ;  /* 0x0000002f63277223 */ /* 0x000fe2000001002e */
[----:B------:R-:W-:Y:S01]  /*7660*/  IADD3 R41, P5, R214, R132, RZ ;  /* 0x00000084d6297210 */ /* 0x000fe20007fbe0ff */
[C---:B------:R-:W-:Y:S02]  /*7670*/  FMUL.FTZ R125, R97.reuse, R125 ;  /* 0x0000007d617d7220 */ /* 0x040fe40000410000 */
[----:B------:R-:W-:Y:S01]  /*7680*/  FMUL.FTZ R121, R97, R121 ;  /* 0x0000007961797220 */ /* 0x000fe20000410000 */
[----:B------:R-:W5:Y:S01]  /*7690*/  LDG.E.128.CONSTANT R44, [R44.64] ;  /* 0x0000000c2c2c7981 */ /* 0x000f62000c1e9d00 */
[----:B------:R-:W-:Y:S01]  /*76a0*/  FFMA.FTZ R125, R96, R124, R125 ;  /* 0x0000007c607d7223 */ /* 0x000fe2000001007d */
[----:B------:R-:W-:Y:S01]  /*76b0*/  LEA.HI.X.SX32 R124, R214, R133, 0x1, P5 ;  /* 0x00000085d67c7211 */ /* 0x000fe200028f0eff */
[----:B------:R-:W-:Y:S01]  /*76c0*/  FFMA.FTZ R121, R96, R120, R121 ;  /* 0x0000007860797223 */ /* 0x000fe20000010079 */
[----:B------:R-:W-:Y:S01]  /*76d0*/  LEA R120, P5, R41, c[0x0][0x178], 0x2 ;  /* 0x00005e0029787a11 */ /* 0x000fe200078a10ff */
[----:B------:R-:W-:Y:S01]  /*76e0*/  FFMA.FTZ R40, R99, R43, R40 ;  /* 0x0000002b63287223 */ /* 0x000fe20000010028 */
[----:B------:R-:W-:Y:S01]  /*76f0*/  @!P0 IADD3 R43, R38, 0x1, RZ ;  /* 0x00000001262b8810 */ /* 0x000fe20007ffe0ff */
[----:B------:R-:W-:Y:S01]  /*7700*/  FFMA.FTZ R122, R98, R122, R121 ;  /* 0x0000007a627a7223 */ /* 0x000fe20000010079 */
[----:B------:R-:W-:-:S02]  /*7710*/  LEA.HI.X R121, R41, c[0x0][0x17c], R124, 0x2, P5 ;  /* 0x00005f0029797a11 */ /* 0x000fc400028f147c */
[----:B------:R-:W-:Y:S02]  /*7720*/  @!P0 FSEL R94, R94, RZ, !P4 ;  /* 0x000000ff5e5e8208 */ /* 0x000fe40006000000 */
[----:B------:R-:W-:Y:S01]  /*7730*/  @!P0 ISETP.GE.AND P4, PT, R43, UR18, PT ;  /* 0x000000122b008c0c */ /* 0x000fe2000bf86270 */
[----:B------:R-:W-:Y:S02]  /*7740*/  FFMA.FTZ R43, R99, R123, R122 ;  /* 0x0000007b632b7223 */ /* 0x000fe4000001007a */
[----:B------:R-:W5:Y:S01]  /*7750*/  LDG.E.128.CONSTANT R120, [R120.64] ;  /* 0x0000000c78787981 */ /* 0x000f62000c1e9d00 */
[----:B------:R-:W-:Y:S01]  /*7760*/  FFMA.FTZ R42, R98, R126, R125 ;  /* 0x0000007e622a7223 */ /* 0x000fe2000001007d */
[----:B------:R-:W-:Y:S01]  /*7770*/  @!P0 IADD3 R124, R38, 0x2, RZ ;  /* 0x00000002267c8810 */ /* 0x000fe20007ffe0ff */
[----:B------:R-:W-:Y:S01]  /*7780*/  FMUL.FTZ R101, R97, R101 ;  /* 0x0000006561657220 */ /* 0x000fe20000410000 */
[----:B------:R-:W-:Y:S02]  /*7790*/  IADD3 R125, P5, R213, R132, RZ ;  /* 0x00000084d57d7210 */ /* 0x000fe40007fbe0ff */
[----:B------:R-:W-:Y:S01]  /*77a0*/  @!P0 FSEL R95, R95, RZ, !P2 ;  /* 0x000000ff5f5f8208 */ /* 0x000fe20005000000 */
[----:B------:R-:W-:Y:S01]  /*77b0*/  FFMA.FTZ R101, R96, R100, R101 ;  /* 0x0000006460657223 */ /* 0x000fe20000010065 */
[----:B------:R-:W-:-:S02]  /*77c0*/  @!P0 ISETP.GE.AND P2, PT, R124, UR18, PT ;  /* 0x000000127c008c0c */ /* 0x000fc4000bf46270 */
[----:B------:R-:W-:Y:S02]  /*77d0*/  LEA.HI.X.SX32 R100, R213, R133, 0x1, P5 ;  /* 0x00000085d5647211 */ /* 0x000fe400028f0eff */
[----:B------:R-:W-:-:S04]  /*77e0*/  LEA R124, P5, R125, c[0x0][0x178], 0x2 ;  /* 0x00005e007d7c7a11 */ /* 0x000fc800078a10ff */
[----:B------:R-:W-:Y:S02]  /*77f0*/  LEA.HI.X R125, R125, c[0x0][0x17c], R100, 0x2, P5 ;  /* 0x00005f007d7d7a11 */ /* 0x000fe400028f1464 */
[C---:B------:R-:W-:Y:S02]  /*7800*/  @!P0 ISETP.GE.AND P5, PT, R38.reuse, UR18, PT ;  /* 0x0000001226008c0c */ /* 0x040fe4000bfa6270 */
[----:B------:R-:W-:Y:S01]  /*7810*/  @!P0 IADD3 R100, R38, 0x3, RZ ;  /* 0x0000000326648810 */ /* 0x000fe20007ffe0ff */
[----:B------:R-:W-:Y:S01]  /*7820*/  FFMA.FTZ R42, R99, R127, R42 ;  /* 0x0000007f632a7223 */ /* 0x000fe2000001002a */
[----:B--2---:R-:W-:Y:S01]  /*7830*/  @!P0 FSEL R88, R88, RZ, !P5 ;  /* 0x000000ff58588208 */ /* 0x004fe20006800000 */
[----:B------:R-:W-:Y:S01]  /*7840*/  FMUL.FTZ R129, R97, R129 ;  /* 0x0000008161817220 */ /* 0x000fe20000410000 */
[----:B------:R-:W-:Y:S01]  /*7850*/  @!P0 ISETP.GE.AND P5, PT, R100, UR18, PT ;  /* 0x0000001264008c0c */ /* 0x000fe2000bfa6270 */
[----:B------:R-:W2:Y:S01]  /*7860*/  LDG.E.128.CONSTANT R124, [R124.64] ;  /* 0x0000000c7c7c7981 */ /* 0x000ea2000c1e9d00 */
[----:B------:R-:W-:-:S02]  /*7870*/  @!P0 IADD3 R100, R38, 0x1, RZ ;  /* 0x0000000126648810 */ /* 0x000fc40007ffe0ff */
[----:B------:R-:W-:Y:S02]  /*7880*/  @!P0 FSEL R90, R90, RZ, !P6 ;  /* 0x000000ff5a5a8208 */ /* 0x000fe40007000000 */
[----:B------:R-:W-:Y:S01]  /*7890*/  @!P0 ISETP.GE.AND P6, PT, R38, UR18, PT ;  /* 0x0000001226008c0c */ /* 0x000fe2000bfc6270 */
[----:B------:R-:W-:Y:S01]  /*78a0*/  FFMA.FTZ R129, R96, R128, R129 ;  /* 0x0000008060817223 */ /* 0x000fe20000010081 */
[----:B------:R-:W-:Y:S01]  /*78b0*/  @!P0 FSEL R89, R89, RZ, !P3 ;  /* 0x000000ff59598208 */ /* 0x000fe20005800000 */
[----:B------:R-:W-:Y:S01]  /*78c0*/  FFMA.FTZ R128, R98, R102, R101 ;  /* 0x0000006662807223 */ /* 0x000fe20000010065 */
[----:B------:R-:W-:Y:S02]  /*78d0*/  @!P0 ISETP.GE.AND P3, PT, R100, UR18, PT ;  /* 0x0000001264008c0c */ /* 0x000fe4000bf66270 */
[----:B------:R-:W-:Y:S02]  /*78e0*/  @!P0 IADD3 R100, R38, 0x2, RZ ;  /* 0x0000000226648810 */ /* 0x000fe40007ffe0ff */
[----:B---3--:R-:W-:-:S02]  /*78f0*/  @!P0 FSEL R84, R84, RZ, !P6 ;  /* 0x000000ff54548208 */ /* 0x008fc40007000000 */
[----:B------:R-:W-:Y:S02]  /*7900*/  IADD3 R101, P6, R212, R132, RZ ;  /* 0x00000084d4657210 */ /* 0x000fe40007fde0ff */
[----:B------:R-:W-:Y:S02]  /*7910*/  @!P0 FSEL R91, R91, RZ, !P1 ;  /* 0x000000ff5b5b8208 */ /* 0x000fe40004800000 */
[----:B------:R-:W-:Y:S02]  /*7920*/  @!P0 ISETP.GE.AND P1, PT, R100, UR18, PT ;  /* 0x0000001264008c0c */ /* 0x000fe4000bf26270 */
[----:B------:R-:W-:Y:S02]  /*7930*/  @!P0 FSEL R85, R85, RZ, !P4 ;  /* 0x000000ff55558208 */ /* 0x000fe40006000000 */
[----:B------:R-:W-:Y:S02]  /*7940*/  LEA.HI.X.SX32 R102, R212, R133, 0x1, P6 ;  /* 0x00000085d4667211 */ /* 0x000fe400030f0eff */
[----:B------:R-:W-:Y:S01]  /*7950*/  LEA R100, P4, R101, c[0x0][0x178], 0x2 ;  /* 0x00005e0065647a11 */ /* 0x000fe200078810ff */
[----:B------:R-:W-:Y:S01]  /*7960*/  FFMA.FTZ R128, R99, R103, R128 ;  /* 0x0000006763807223 */ /* 0x000fe20000010080 */
[----:B------:R-:W-:Y:S01]  /*7970*/  @!P0 IADD3 R103, R38, 0x3, RZ ;  /* 0x0000000326678810 */ /* 0x000fe20007ffe0ff */
[----:B------:R-:W-:Y:S01]  /*7980*/  FMUL.FTZ R105, R97, R105 ;  /* 0x0000006961697220 */ /* 0x000fe20000410000 */
[----:B------:R-:W-:-:S02]  /*7990*/  LEA.HI.X R101, R101, c[0x0][0x17c], R102, 0x2, P4 ;  /* 0x00005f0065657a11 */ /* 0x000fc400020f1466 */
[----:B------:R-:W-:Y:S01]  /*79a0*/  @!P0 IADD3 R102, R38, 0x1, RZ ;  /* 0x0000000126668810 */ /* 0x000fe20007ffe0ff */
[----:B------:R-:W-:Y:S01]  /*79b0*/  FFMA.FTZ R105, R96, R104, R105 ;  /* 0x0000006860697223 */ /* 0x000fe20000010069 */
[----:B------:R-:W-:Y:S02]  /*79c0*/  @!P0 IADD3 R104, R38, 0x2, RZ ;  /* 0x0000000226688810 */ /* 0x000fe40007ffe0ff */
[----:B------:R-:W-:Y:S02]  /*79d0*/  @!P0 ISETP.GE.AND P6, PT, R103, UR18, PT ;  /* 0x0000001267008c0c */ /* 0x000fe4000bfc6270 */
[----:B------:R-:W-:Y:S02]  /*79e0*/  @!P0 ISETP.GE.AND P4, PT, R102, UR18, PT ;  /* 0x0000001266008c0c */ /* 0x000fe4000bf86270 */
[----:B------:R-:W3:Y:S01]  /*79f0*/  LDG.E.128.CONSTANT R100, [R100.64] ;  /* 0x0000000c64647981 */ /* 0x000ee2000c1e9d00 */
[----:B------:R-:W-:Y:S02]  /*7a00*/  @!P0 FSEL R86, R86, RZ, !P2 ;  /* 0x000000ff56568208 */ /* 0x000fe40005000000 */
[----:B------:R-:W-:-:S02]  /*7a10*/  @!P0 FSEL R87, R87, RZ, !P5 ;  /* 0x000000ff57578208 */ /* 0x000fc40006800000 */
[----:B------:R-:W-:Y:S02]  /*7a20*/  @!P0 ISETP.GE.AND P2, PT, R104, UR18, PT ;  /* 0x0000001268008c0c */ /* 0x000fe4000bf46270 */
[C---:B------:R-:W-:Y:S02]  /*7a30*/  @!P0 ISETP.GE.AND P5, PT, R38.reuse, UR18, PT ;  /* 0x0000001226008c0c */ /* 0x040fe4000bfa6270 */
[----:B------:R-:W-:Y:S02]  /*7a40*/  @!P0 IADD3 R104, R38, 0x3, RZ ;  /* 0x0000000326688810 */ /* 0x000fe40007ffe0ff */
[----:B----4-:R-:W-:Y:S02]  /*7a50*/  @!P0 FSEL R80, R80, RZ, !P5 ;  /* 0x000000ff50508208 */ /* 0x010fe40006800000 */
[----:B------:R-:W-:Y:S02]  /*7a60*/  @!P0 ISETP.GE.AND P5, PT, R104, UR18, PT ;  /* 0x0000001268008c0c */ /* 0x000fe4000bfa6270 */
[----:B------:R-:W-:Y:S01]  /*7a70*/  @!P0 IADD3 R104, R38, 0x1, RZ ;  /* 0x0000000126688810 */ /* 0x000fe20007ffe0ff */
[----:B------:R-:W-:Y:S01]  /*7a80*/  FMUL.FTZ R109, R97, R109 ;  /* 0x0000006d616d7220 */ /* 0x000fe20000410000 */
[----:B------:R-:W-:Y:S01]  /*7a90*/  @!P0 FSEL R81, R81, RZ, !P3 ;  /* 0x000000ff51518208 */ /* 0x000fe20005800000 */
[----:B------:R-:W-:Y:S01]  /*7aa0*/  FFMA.FTZ R106, R98, R106, R105 ;  /* 0x0000006a626a7223 */ /* 0x000fe20000010069 */
[----:B------:R-:W-:-:S02]  /*7ab0*/  @!P0 FSEL R82, R82, RZ, !P1 ;  /* 0x000000ff52528208 */ /* 0x000fc40004800000 */
[----:B------:R-:W-:Y:S02]  /*7ac0*/  @!P0 ISETP.GE.AND P3, PT, R104, UR18, PT ;  /* 0x0000001268008c0c */ /* 0x000fe4000bf66270 */
[C---:B------:R-:W-:Y:S02]  /*7ad0*/  @!P0 ISETP.GE.AND P1, PT, R38.reuse, UR18, PT ;  /* 0x0000001226008c0c */ /* 0x040fe4000bf26270 */
[----:B------:R-:W-:Y:S02]  /*7ae0*/  @!P0 FSEL R83, R83, RZ, !P6 ;  /* 0x000000ff53538208 */ /* 0x000fe40007000000 */
[----:B------:R-:W-:Y:S02]  /*7af0*/  @!P0 IADD3 R104, R38, 0x2, RZ ;  /* 0x0000000226688810 */ /* 0x000fe40007ffe0ff */
[----:B------:R-:W-:Y:S01]  /*7b00*/  IADD3 R105, P6, R211, R132, RZ ;  /* 0x00000084d3697210 */ /* 0x000fe20007fde0ff */
[----:B------:R-:W-:Y:S01]  /*7b10*/  FFMA.FTZ R109, R96, R108, R109 ;  /* 0x0000006c606d7223 */ /* 0x000fe2000001006d */
[----:B-----5:R-:W-:-:S02]  /*7b20*/  @!P0 FSEL R76, R76, RZ, !P1 ;  /* 0x000000ff4c4c8208 */ /* 0x020fc40004800000 */
[----:B------:R-:W-:Y:S02]  /*7b30*/  @!P0 ISETP.GE.AND P1, PT, R104, UR18, PT ;  /* 0x0000001268008c0c */ /* 0x000fe4000bf26270 */
[----:B------:R-:W-:Y:S02]  /*7b40*/  LEA.HI.X.SX32 R108, R211, R133, 0x1, P6 ;  /* 0x00000085d36c7211 */ /* 0x000fe400030f0eff */
[----:B------:R-:W-:Y:S01]  /*7b50*/  LEA R104, P6, R105, c[0x0][0x178], 0x2 ;  /* 0x00005e0069687a11 */ /* 0x000fe200078c10ff */
[----:B------:R-:W-:-:S03]  /*7b60*/  FMUL.FTZ R113, R97, R113 ;  /* 0x0000007161717220 */ /* 0x000fc60000410000 */
[----:B------:R-:W-:Y:S01]  /*7b70*/  LEA.HI.X R105, R105, c[0x0][0x17c], R108, 0x2, P6 ;  /* 0x00005f0069697a11 */ /* 0x000fe200030f146c */
[----:B------:R-:W-:Y:S01]  /*7b80*/  FFMA.FTZ R113, R96, R112, R113 ;  /* 0x0000007060717223 */ /* 0x000fe20000010071 */
[----:B------:R-:W-:Y:S01]  /*7b90*/  @!P0 IADD3 R108, R38, 0x1, RZ ;  /* 0x00000001266c8810 */ /* 0x000fe20007ffe0ff */
[----:B------:R-:W-:Y:S01]  /*7ba0*/  FFMA.FTZ R110, R98, R110, R109 ;  /* 0x0000006e626e7223 */ /* 0x000fe2000001006d */
[----:B------:R-:W-:Y:S01]  /*7bb0*/  @!P0 IADD3 R109, R38, 0x3, RZ ;  /* 0x00000003266d8810 */ /* 0x000fe20007ffe0ff */
[----:B------:R-:W-:Y:S02]  /*7bc0*/  FFMA.FTZ R112, R99, R107, R106 ;  /* 0x0000006b63707223 */ /* 0x000fe4000001006a */
[----:B------:R-:W4:Y:S01]  /*7bd0*/  LDG.E.128.CONSTANT R104, [R104.64] ;  /* 0x0000000c68687981 */ /* 0x000f22000c1e9d00 */
[----:B------:R-:W-:Y:S02]  /*7be0*/  @!P0 FSEL R77, R77, RZ, !P4 ;  /* 0x000000ff4d4d8208 */ /* 0x000fe40006000000 */
[----:B------:R-:W-:-:S02]  /*7bf0*/  @!P0 ISETP.GE.AND P6, PT, R109, UR18, PT ;  /* 0x000000126d008c0c */ /* 0x000fc4000bfc6270 */
[----:B------:R-:W-:Y:S02]  /*7c00*/  @!P0 ISETP.GE.AND P4, PT, R108, UR18, PT ;  /* 0x000000126c008c0c */ /* 0x000fe4000bf86270 */
[----:B------:R-:W-:Y:S02]  /*7c10*/  @!P0 FSEL R78, R78, RZ, !P2 ;  /* 0x000000ff4e4e8208 */ /* 0x000fe40005000000 */
[----:B------:R-:W-:Y:S02]  /*7c20*/  @!P0 IADD3 R108, R38, 0x2, RZ ;  /* 0x00000002266c8810 */ /* 0x000fe40007ffe0ff */
[----:B------:R-:W-:Y:S01]  /*7c30*/  IADD3 R109, P2, R210, R132, RZ ;  /* 0x00000084d26d7210 */ /* 0x000fe20007f5e0ff */
[----:B------:R-:W-:Y:S01]  /*7c40*/  FFMA.FTZ R130, R98, R130, R129 ;  /* 0x0000008262827223 */ /* 0x000fe20000010081 */
[----:B------:R-:W-:Y:S01]  /*7c50*/  @!P0 FSEL R79, R79, RZ, !P5 ;  /* 0x000000ff4f4f8208 */ /* 0x000fe20006800000 */
[----:B------:R-:W-:Y:S01]  /*7c60*/  FFMA.FTZ R129, R99, R111, R110 ;  /* 0x0000006f63817223 */ /* 0x000fe2000001006e */
[----:B------:R-:W-:-:S02]  /*7c70*/  @!P0 ISETP.GE.AND P5, PT, R108, UR18, PT ;  /* 0x000000126c008c0c */ /* 0x000fc4000bfa6270 */
[----:B------:R-:W-:Y:S02]  /*7c80*/  LEA.HI.X.SX32 R110, R210, R133, 0x1, P2 ;  /* 0x00000085d26e7211 */ /* 0x000fe400010f0eff */
[----:B------:R-:W-:-:S04]  /*7c90*/  LEA R108, P2, R109, c[0x0][0x178], 0x2 ;  /* 0x00005e006d6c7a11 */ /* 0x000fc800078410ff */
[----:B------:R-:W-:-:S06]  /*7ca0*/  LEA.HI.X R109, R109, c[0x0][0x17c], R110, 0x2, P2 ;  /* 0x00005f006d6d7a11 */ /* 0x000fcc00010f146e */
[----:B------:R-:W5:Y:S01]  /*7cb0*/  LDG.E.128.CONSTANT R108, [R108.64] ;  /* 0x0000000c6c6c7981 */ /* 0x000f62000c1e9d00 */
[----:B------:R-:W-:Y:S01]  /*7cc0*/  FMUL.FTZ R93, R97, R93 ;  /* 0x0000005d615d7220 */ /* 0x000fe20000410000 */
[----:B------:R-:W-:-:S03]  /*7cd0*/  @!P0 ISETP.GE.AND P2, PT, R38, UR18, PT ;  /* 0x0000001226008c0c */ /* 0x000fc6000bf46270 */
[----:B------:R-:W-:Y:S01]  /*7ce0*/  FFMA.FTZ R93, R96, R92, R93 ;  /* 0x0000005c605d7223 */ /* 0x000fe2000001005d */
[----:B------:R-:W-:Y:S02]  /*7cf0*/  @!P0 IADD3 R92, R38, 0x3, RZ ;  /* 0x00000003265c8810 */ /* 0x000fe40007ffe0ff */
[----:B------:R-:W-:Y:S02]  /*7d00*/  @!P0 FSEL R72, R72, RZ, !P2 ;  /* 0x000000ff48488208 */ /* 0x000fe40005000000 */
[----:B------:R-:W-:Y:S02]  /*7d10*/  @!P0 ISETP.GE.AND P2, PT, R92, UR18, PT ;  /* 0x000000125c008c0c */ /* 0x000fe4000bf46270 */
[----:B------:R-:W-:Y:S02]  /*7d20*/  @!P0 IADD3 R92, R38, 0x1, RZ ;  /* 0x00000001265c8810 */ /* 0x000fe40007ffe0ff */
[----:B------:R-:W-:Y:S02]  /*7d30*/  @!P0 FSEL R73, R73, RZ, !P3 ;  /* 0x000000ff49498208 */ /* 0x000fe40005800000 */
[----:B------:R-:W-:-:S02]  /*7d40*/  @!P0 ISETP.GE.AND P3, PT, R92, UR18, PT ;  /* 0x000000125c008c0c */ /* 0x000fc4000bf66270 */
[----:B------:R-:W-:Y:S02]  /*7d50*/  @!P0 IADD3 R92, R38, 0x2, RZ ;  /* 0x00000002265c8810 */ /* 0x000fe40007ffe0ff */
[----:B------:R-:W-:Y:S02]  /*7d60*/  @!P0 FSEL R74, R74, RZ, !P1 ;  /* 0x000000ff4a4a8208 */ /* 0x000fe40004800000 */
[----:B------:R-:W-:Y:S01]  /*7d70*/  @!P0 FSEL R75, R75, RZ, !P6 ;  /* 0x000000ff4b4b8208 */ /* 0x000fe20007000000 */
[----:B------:R-:W-:Y:S01]  /*7d80*/  FFMA.FTZ R114, R98, R114, R113 ;  /* 0x0000007262727223 */ /* 0x000fe20000010071 */
[----:B------:R-:W-:Y:S02]  /*7d90*/  @!P0 ISETP.GE.AND P1, PT, R92, UR18, PT ;  /* 0x000000125c008c0c */ /* 0x000fe4000bf26270 */
[C---:B------:R-:W-:Y:S02]  /*7da0*/  @!P0 ISETP.GE.AND P6, PT, R38.reuse, UR18, PT ;  /* 0x0000001226008c0c */ /* 0x040fe4000bfc6270 */
[----:B------:R-:W-:-:S02]  /*7db0*/  @!P0 IADD3 R92, R38, 0x3, RZ ;  /* 0x00000003265c8810 */ /* 0x000fc40007ffe0ff */
[----:B------:R-:W-:Y:S02]  /*7dc0*/  @!P0 FSEL R69, R69, RZ, !P4 ;  /* 0x000000ff45458208 */ /* 0x000fe40006000000 */
[----:B------:R-:W-:Y:S01]  /*7dd0*/  IADD3 R113, P4, R207, R132, RZ ;  /* 0x00000084cf717210 */ /* 0x000fe20007f9e0ff */
[----:B------:R-:W-:Y:S01]  /*7de0*/  FFMA.FTZ R94, R98, R94, R93 ;  /* 0x0000005e625e7223 */ /* 0x000fe2000001005d */
[----:B------:R-:W-:Y:S01]  /*7df0*/  @!P0 FSEL R68, R68, RZ, !P6 ;  /* 0x000000ff44448208 */ /* 0x000fe20007000000 */
[----:B------:R-:W-:Y:S01]  /*7e00*/  FFMA.FTZ R115, R99, R115, R114 ;  /* 0x0000007363737223 */ /* 0x000fe20000010072 */
[----:B------:R-:W-:Y:S02]  /*7e10*/  @!P0 ISETP.GE.AND P6, PT, R92, UR18, PT ;  /* 0x000000125c008c0c */ /* 0x000fe4000bfc6270 */
[----:B------:R-:W-:Y:S02]  /*7e20*/  @!P0 IADD3 R93, R38, 0x1, RZ ;  /* 0x00000001265d8810 */ /* 0x000fe40007ffe0ff */
[----:B------:R-:W-:Y:S01]  /*7e30*/  @!P0 FSEL R70, R70, RZ, !P5 ;  /* 0x000000ff46468208 */ /* 0x000fe20006800000 */
[----:B------:R-:W-:Y:S01]  /*7e40*/  FMUL.FTZ R89, R97, R89 ;  /* 0x0000005961597220 */ /* 0x000fe20000410000 */
[----:B------:R-:W-:-:S02]  /*7e50*/  LEA.HI.X.SX32 R114, R207, R133, 0x1, P4 ;  /* 0x00000085cf727211 */ /* 0x000fc400020f0eff */
[----:B------:R-:W-:Y:S02]  /*7e60*/  LEA R92, P5, R113, c[0x0][0x178], 0x2 ;  /* 0x00005e00715c7a11 */ /* 0x000fe400078a10ff */
[----:B------:R-:W-:Y:S01]  /*7e70*/  @!P0 ISETP.GE.AND P4, PT, R93, UR18, PT ;  /* 0x000000125d008c0c */ /* 0x000fe2000bf86270 */
[----:B------:R-:W-:Y:S01]  /*7e80*/  FFMA.FTZ R89, R96, R88, R89 ;  /* 0x0000005860597223 */ /* 0x000fe20000010059 */
[----:B------:R-:W-:Y:S02]  /*7e90*/  LEA.HI.X R93, R113, c[0x0][0x17c], R114, 0x2, P5 ;  /* 0x00005f00715d7a11 */ /* 0x000fe400028f1472 */
[C---:B------:R-:W-:Y:S02]  /*7ea0*/  @!P0 ISETP.GE.AND P5, PT, R38.reuse, UR18, PT ;  /* 0x0000001226008c0c */ /* 0x040fe4000bfa6270 */
[C---:B------:R-:W-:Y:S02]  /*7eb0*/  @!P0 IADD3 R113, R38.reuse, 0x2, RZ ;  /* 0x0000000226718810 */ /* 0x040fe40007ffe0ff */
[----:B------:R-:W-:-:S02]  /*7ec0*/  @!P0 IADD3 R88, R38, 0x3, RZ ;  /* 0x0000000326588810 */ /* 0x000fc40007ffe0ff */
[----:B------:R-:W-:Y:S02]  /*7ed0*/  @!P0 FSEL R71, R71, RZ, !P2 ;  /* 0x000000ff47478208 */ /* 0x000fe40005000000 */
[----:B------:R-:W-:Y:S02]  /*7ee0*/  @!P0 FSEL R64, R64, RZ, !P5 ;  /* 0x000000ff40408208 */ /* 0x000fe40006800000 */
[----:B------:R-:W-:Y:S01]  /*7ef0*/  @!P0 ISETP.GE.AND P2, PT, R113, UR18, PT ;  /* 0x0000001271008c0c */ /* 0x000fe2000bf46270 */
        /* <DEDUP_REMOVED lines=8> */
[----:B------:R-:W-:Y:S01]  /*7f80*/  @!P0 ISETP.GE.AND P1, PT, R38, UR18, PT ;  /* 0x0000001226008c0c */ /* 0x000fe2000bf26270 */
[----:B------:R-:W-:Y:S01]  /*7f90*/  FMUL.FTZ R85, R97, R85 ;  /* 0x0000005561557220 */ /* 0x000fe20000410000 */
[----:B------:R-:W-:Y:S02]  /*7fa0*/  @!P0 FSEL R67, R67, RZ, !P6 ;  /* 0x000000ff43438208 */ /* 0x000fe40007000000 */
[----:B------:R-:W-:-:S02]  /*7fb0*/  @!P0 ISETP.GE.AND P6, PT, R88, UR18, PT ;  /* 0x0000001258008c0c */ /* 0x000fc4000bfc6270 */
[----:B------:R-:W-:Y:S02]  /*7fc0*/  @!P0 FSEL R60, R60, RZ, !P1 ;  /* 0x000000ff3c3c8208 */ /* 0x000fe40004800000 */
[----:B------:R-:W-:Y:S01]  /*7fd0*/  IADD3 R88, P1, R206, R132, RZ ;  /* 0x00000084ce587210 */ /* 0x000fe20007f3e0ff */
[----:B------:R-:W-:Y:S01]  /*7fe0*/  FMUL.FTZ R117, R97, R117 ;  /* 0x0000007561757220 */ /* 0x000fe20000410000 */
[----:B------:R-:W-:Y:S01]  /*7ff0*/  @!P0 FSEL R61, R61, RZ, !P4 ;  /* 0x000000ff3d3d8208 */ /* 0x000fe20006000000 */
[----:B------:R-:W-:Y:S01]  /*8000*/  FFMA.FTZ R114, R98, R90, R89 ;  /* 0x0000005a62727223 */ /* 0x000fe20000010059 */
[----:B------:R-:W-:Y:S01]  /*8010*/  @!P0 IADD3 R90, R38, 0x3, RZ ;  /* 0x00000003265a8810 */ /* 0x000fe20007ffe0ff */
[----:B------:R-:W-:Y:S01]  /*8020*/  FFMA.FTZ R89, R96, R84, R85 ;  /* 0x0000005460597223 */ /* 0x000fe20000010055 */
[----:B------:R-:W-:Y:S02]  /*8030*/  LEA.HI.X.SX32 R85, R206, R133, 0x1, P1 ;  /* 0x00000085ce557211 */ /* 0x000fe400008f0eff */
[----:B------:R-:W-:Y:S01]  /*8040*/  LEA R84, P4, R88, c[0x0][0x178], 0x2 ;  /* 0x00005e0058547a11 */ /* 0x000fe200078810ff */
[----:B------:R-:W-:Y:S01]  /*8050*/  FFMA.FTZ R117, R96, R116, R117 ;  /* 0x0000007460757223 */ /* 0x000fe20000010075 */
[----:B------:R-:W-:Y:S01]  /*8060*/  @!P0 ISETP.GE.AND P1, PT, R90, UR18, PT ;  /* 0x000000125a008c0c */ /* 0x000fe2000bf26270 */
[----:B------:R-:W-:Y:S01]  /*8070*/  FFMA.FTZ R116, R98, R86, R89 ;  /* 0x0000005662747223 */ /* 0x000fe20000010059 */
[----:B------:R-:W-:-:S02]  /*8080*/  @!P0 FSEL R62, R62, RZ, !P2 ;  /* 0x000000ff3e3e8208 */ /* 0x000fc40005000000 */
[----:B------:R-:W-:Y:S02]  /*8090*/  LEA.HI.X R85, R88, c[0x0][0x17c], R85, 0x2, P4 ;  /* 0x00005f0058557a11 */ /* 0x000fe400020f1455 */
[----:B------:R-:W-:Y:S02]  /*80a0*/  IADD3 R90, P2, R205, R132, RZ ;  /* 0x00000084cd5a7210 */ /* 0x000fe40007f5e0ff */
[----:B------:R-:W-:Y:S01]  /*80b0*/  @!P0 IADD3 R86, R38, 0x1, RZ ;  /* 0x0000000126568810 */ /* 0x000fe20007ffe0ff */
[----:B------:R-:W-:Y:S01]  /*80c0*/  FMUL.FTZ R81, R97, R81 ;  /* 0x0000005161517220 */ /* 0x000fe20000410000 */
[----:B------:R-:W-:Y:S01]  /*80d0*/  LEA.HI.X.SX32 R89, R205, R133, 0x1, P2 ;  /* 0x00000085cd597211 */ /* 0x000fe200010f0eff */
[----:B------:R-:W-:Y:S01]  /*80e0*/  FFMA.FTZ R116, R99, R87, R116 ;  /* 0x0000005763747223 */ /* 0x000fe20000010074 */
[----:B------:R-:W-:Y:S01]  /*80f0*/  @!P0 ISETP.GE.AND P2, PT, R86, UR18, PT ;  /* 0x0000001256008c0c */ /* 0x000fe2000bf46270 */
[----:B------:R-:W-:Y:S01]  /*8100*/  FFMA.FTZ R81, R96, R80, R81 ;  /* 0x0000005060517223 */ /* 0x000fe20000010051 */
[----:B------:R-:W5:Y:S01]  /*8110*/  LDG.E.128.CONSTANT R84, [R84.64] ;  /* 0x0000000c54547981 */ /* 0x000f62000c1e9d00 */
[----:B------:R-:W-:-:S02]  /*8120*/  LEA R88, P4, R90, c[0x0][0x178], 0x2 ;  /* 0x00005e005a587a11 */ /* 0x000fc400078810ff */
[----:B------:R-:W-:Y:S02]  /*8130*/  FFMA.FTZ R82, R98, R82, R81 ;  /* 0x0000005262527223 */ /* 0x000fe40000010051 */
[----:B------:R-:W-:Y:S01]  /*8140*/  LEA.HI.X R89, R90, c[0x0][0x17c], R89, 0x2, P4 ;  /* 0x00005f005a597a11 */ /* 0x000fe200020f1459 */
[----:B------:R-:W-:Y:S02]  /*8150*/  FFMA.FTZ R118, R98, R118, R117 ;  /* 0x0000007662767223 */ /* 0x000fe40000010075 */
[----:B------:R-:W-:Y:S01]  /*8160*/  FFMA.FTZ R114, R99, R91, R114 ;  /* 0x0000005b63727223 */ /* 0x000fe20000010072 */
[----:B------:R-:W-:Y:S01]  /*8170*/  IADD3 R91, P4, R204, R132, RZ ;  /* 0x00000084cc5b7210 */ /* 0x000fe20007f9e0ff */
[----:B------:R-:W-:Y:S02]  /*8180*/  FMUL.FTZ R73, R97, R73 ;  /* 0x0000004961497220 */ /* 0x000fe40000410000 */
[----:B------:R-:W-:Y:S02]  /*8190*/  FFMA.FTZ R117, R99, R83, R82 ;  /* 0x0000005363757223 */ /* 0x000fe40000010052 */
[----:B------:R0:W5:Y:S01]  /*81a0*/  LDG.E.128.CONSTANT R80, [R88.64] ;  /* 0x0000000c58507981 */ /* 0x000162000c1e9d00 */
[----:B------:R-:W-:Y:S01]  /*81b0*/  FFMA.FTZ R73, R96, R72, R73 ;  /* 0x0000004860497223 */ /* 0x000fe20000010049 */
[----:B------:R-:W-:-:S02]  /*81c0*/  LEA.HI.X.SX32 R72, R204, R133, 0x1, P4 ;  /* 0x00000085cc487211 */ /* 0x000fc400020f0eff */
[----:B------:R-:W-:-:S04]  /*81d0*/  LEA R90, P4, R91, c[0x0][0x178], 0x2 ;  /* 0x00005e005b5a7a11 */ /* 0x000fc800078810ff */
[----:B------:R-:W-:-:S06]  /*81e0*/  LEA.HI.X R91, R91, c[0x0][0x17c], R72, 0x2, P4 ;  /* 0x00005f005b5b7a11 */ /* 0x000fcc00020f1448 */
[----:B0-----:R-:W5:Y:S01]  /*81f0*/  LDG.E.128.CONSTANT R88, [R90.64] ;  /* 0x0000000c5a587981 */ /* 0x001f62000c1e9d00 */
[C---:B------:R-:W-:Y:S02]  /*8200*/  @!P0 ISETP.GE.AND P4, PT, R38.reuse, UR18, PT ;  /* 0x0000001226008c0c */ /* 0x040fe4000bf86270 */
[----:B------:R-:W-:Y:S02]  /*8210*/  @!P0 IADD3 R72, R38, 0x2, RZ ;  /* 0x0000000226488810 */ /* 0x000fe40007ffe0ff */
[----:B------:R-:W-:Y:S02]  /*8220*/  @!P0 FSEL R56, R56, RZ, !P4 ;  /* 0x000000ff38388208 */ /* 0x000fe40006000000 */
[----:B------:R-:W-:Y:S02]  /*8230*/  @!P0 ISETP.GE.AND P4, PT, R72, UR18, PT ;  /* 0x0000001248008c0c */ /* 0x000fe4000bf86270 */
[----:B------:R-:W-:Y:S02]  /*8240*/  @!P0 IADD3 R72, R38, 0x1, RZ ;  /* 0x0000000126488810 */ /* 0x000fe40007ffe0ff */
[----:B------:R-:W-:-:S02]  /*8250*/  @!P0 FSEL R57, R57, RZ, !P3 ;  /* 0x000000ff39398208 */ /* 0x000fc40005800000 */
[----:B------:R-:W-:Y:S02]  /*8260*/  @!P0 ISETP.GE.AND P3, PT, R72, UR18, PT ;  /* 0x0000001248008c0c */ /* 0x000fe4000bf66270 */
[----:B------:R-:W-:Y:S02]  /*8270*/  @!P0 IADD3 R72, R38, 0x2, RZ ;  /* 0x0000000226488810 */ /* 0x000fe40007ffe0ff */
[----:B------:R-:W-:Y:S02]  /*8280*/  @!P0 FSEL R58, R58, RZ, !P6 ;  /* 0x000000ff3a3a8208 */ /* 0x000fe40007000000 */
[----:B------:R-:W-:Y:S01]  /*8290*/  @!P0 FSEL R59, R59, RZ, !P1 ;  /* 0x000000ff3b3b8208 */ /* 0x000fe20004800000 */
[----:B------:R-:W-:Y:S01]  /*82a0*/  FMUL.FTZ R77, R97, R77 ;  /* 0x0000004d614d7220 */ /* 0x000fe20000410000 */
[----:B------:R-:W-:Y:S02]  /*82b0*/  @!P0 ISETP.GE.AND P6, PT, R72, UR18, PT ;  /* 0x0000001248008c0c */ /* 0x000fe4000bfc6270 */
[----:B------:R-:W-:-:S02]  /*82c0*/  @!P0 ISETP.GE.AND P1, PT, R38, UR18, PT ;  /* 0x0000001226008c0c */ /* 0x000fc4000bf26270 */
[----:B------:R-:W-:Y:S01]  /*82d0*/  @!P0 IADD3 R72, R38, 0x3, RZ ;  /* 0x0000000326488810 */ /* 0x000fe20007ffe0ff */
[----:B------:R-:W-:Y:S01]  /*82e0*/  FFMA.FTZ R77, R96, R76, R77 ;  /* 0x0000004c604d7223 */ /* 0x000fe2000001004d */
[----:B------:R-:W-:Y:S02]  /*82f0*/  @!P0 FSEL R52, R52, RZ, !P1 ;  /* 0x000000ff34348208 */ /* 0x000fe40004800000 */
[----:B------:R-:W-:Y:S02]  /*8300*/  @!P0 ISETP.GE.AND P1, PT, R72, UR18, PT ;  /* 0x0000001248008c0c */ /* 0x000fe4000bf26270 */
[C---:B------:R-:W-:Y:S02]  /*8310*/  @!P0 IADD3 R76, R38.reuse, 0x3, RZ ;  /* 0x00000003264c8810 */ /* 0x040fe40007ffe0ff */
[----:B------:R-:W-:Y:S02]  /*8320*/  @!P0 IADD3 R72, R38, 0x1, RZ ;  /* 0x0000000126488810 */ /* 0x000fe40007ffe0ff */
[----:B------:R-:W-:-:S02]  /*8330*/  @!P0 FSEL R63, R63, RZ, !P5 ;  /* 0x000000ff3f3f8208 */ /* 0x000fc40006800000 */
[----:B------:R-:W-:Y:S02]  /*8340*/  @!P0 FSEL R53, R53, RZ, !P2 ;  /* 0x000000ff35358208 */ /* 0x000fe40005000000 */
[----:B------:R-:W-:Y:S02]  /*8350*/  @!P0 ISETP.GE.AND P5, PT, R76, UR18, PT ;  /* 0x000000124c008c0c */ /* 0x000fe4000bfa6270 */
[----:B------:R-:W-:Y:S02]  /*8360*/  @!P0 ISETP.GE.AND P2, PT, R72, UR18, PT ;  /* 0x0000001248008c0c */ /* 0x000fe4000bf46270 */
[----:B------:R-:W-:Y:S01]  /*8370*/  @!P0 IADD3 R72, R38, 0x2, RZ ;  /* 0x0000000226488810 */ /* 0x000fe20007ffe0ff */
[----:B------:R-:W-:Y:S01]  /*8380*/  FMUL.FTZ R69, R97, R69 ;  /* 0x0000004561457220 */ /* 0x000fe20000410000 */
[----:B------:R-:W-:Y:S02]  /*8390*/  @!P0 FSEL R54, R54, RZ, !P4 ;  /* 0x000000ff36368208 */ /* 0x000fe40006000000 */
[----:B------:R-:W-:-:S02]  /*83a0*/  @!P0 FSEL R55, R55, RZ, !P5 ;  /* 0x000000ff37378208 */ /* 0x000fc40006800000 */
[----:B------:R-:W-:Y:S02]  /*83b0*/  @!P0 ISETP.GE.AND P4, PT, R72, UR18, PT ;  /* 0x0000001248008c0c */ /* 0x000fe4000bf86270 */
[C---:B------:R-:W-:Y:S02]  /*83c0*/  @!P0 ISETP.GE.AND P5, PT, R38.reuse, UR18, PT ;  /* 0x0000001226008c0c */ /* 0x040fe4000bfa6270 */
[----:B------:R-:W-:Y:S01]  /*83d0*/  @!P0 IADD3 R72, R38, 0x3, RZ ;  /* 0x0000000326488810 */ /* 0x000fe20007ffe0ff */
[----:B------:R-:W-:Y:S01]  /*83e0*/  FFMA.FTZ R69, R96, R68, R69 ;  /* 0x0000004460457223 */ /* 0x000fe20000010045 */
[----:B------:R-:W-:Y:S01]  /*83f0*/  @!P0 FSEL R48, R48, RZ, !P5 ;  /* 0x000000ff30308208 */ /* 0x000fe20006800000 */
[----:B------:R-:W-:Y:S01]  /*8400*/  FMUL.FTZ R65, R97, R65 ;  /* 0x0000004161417220 */ /* 0x000fe20000410000 */
[----:B------:R-:W-:Y:S02]  /*8410*/  @!P0 FSEL R49, R49, RZ, !P3 ;  /* 0x000000ff31318208 */ /* 0x000fe40005800000 */
[----:B------:R-:W-:-:S02]  /*8420*/  @!P0 ISETP.GE.AND P5, PT, R72, UR18, PT ;  /* 0x0000001248008c0c */ /* 0x000fc4000bfa6270 */
[C---:B------:R-:W-:Y:S01]  /*8430*/  IADD3 R68, P3, R203.reuse, R132, RZ ;  /* 0x00000084cb447210 */ /* 0x040fe20007f7e0ff */
[----:B------:R-:W-:Y:S01]  /*8440*/  FFMA.FTZ R70, R98, R70, R69 ;  /* 0x0000004662467223 */ /* 0x000fe20000010045 */
[----:B------:R-:W-:Y:S01]  /*8450*/  @!P0 IADD3 R72, R38, 0x1, RZ ;  /* 0x0000000126488810 */ /* 0x000fe20007ffe0ff */
[----:B------:R-:W-:Y:S01]  /*8460*/  FFMA.FTZ R69, R96, R64, R65 ;  /* 0x0000004060457223 */ /* 0x000fe20000010041 */
[----:B------:R-:W-:Y:S02]  /*8470*/  LEA.HI.X.SX32 R65, R203, R133, 0x1, P3 ;  /* 0x00000085cb417211 */ /* 0x000fe400018f0eff */
[----:B------:R-:W-:Y:S02]  /*8480*/  @!P0 FSEL R50, R50, RZ, !P6 ;  /* 0x000000ff32328208 */ /* 0x000fe40007000000 */
[----:B------:R-:W-:Y:S02]  /*8490*/  LEA R64, P6, R68, c[0x0][0x178], 0x2 ;  /* 0x00005e0044407a11 */ /* 0x000fe400078c10ff */
[----:B------:R-:W-:-:S02]  /*84a0*/  @!P0 FSEL R51, R51, RZ, !P1 ;  /* 0x000000ff33338208 */ /* 0x000fc40004800000 */
[----:B------:R-:W-:Y:S02]  /*84b0*/  @!P0 ISETP.GE.AND P3, PT, R72, UR18, PT ;  /* 0x0000001248008c0c */ /* 0x000fe4000bf66270 */
[----:B------:R-:W-:Y:S01]  /*84c0*/  IADD3 R72, P1, R202, R132, RZ ;  /* 0x00000084ca487210 */ /* 0x000fe20007f3e0ff */
[----:B------:R-:W-:Y:S01]  /*84d0*/  FFMA.FTZ R164, R98, R66, R69 ;  /* 0x0000004262a47223 */ /* 0x000fe20000010045 */
[----:B------:R-:W-:Y:S02]  /*84e0*/  LEA.HI.X R65, R68, c[0x0][0x17c], R65, 0x2, P6 ;  /* 0x00005f0044417a11 */ /* 0x000fe400030f1441 */
[----:B------:R-:W-:Y:S02]  /*84f0*/  LEA.HI.X.SX32 R69, R202, R133, 0x1, P1 ;  /* 0x00000085ca457211 */ /* 0x000fe400008f0eff */
[----:B------:R-:W-:Y:S02]  /*8500*/  LEA R68, P6, R72, c[0x0][0x178], 0x2 ;  /* 0x00005e0048447a11 */ /* 0x000fe400078c10ff */
[----:B------:R-:W-:-:S02]  /*8510*/  @!P0 IADD3 R66, R38, 0x2, RZ ;  /* 0x0000000226428810 */ /* 0x000fc40007ffe0ff */
[----:B------:R-:W-:Y:S01]  /*8520*/  LEA.HI.X R69, R72, c[0x0][0x17c], R69, 0x2, P6 ;  /* 0x00005f0048457a11 */ /* 0x000fe200030f1445 */
[C---:B------:R-:W-:Y:S01]  /*8530*/  FFMA.FTZ R164, R99.reuse, R67, R164 ;  /* 0x0000004363a47223 */ /* 0x040fe200000100a4 */
[----:B------:R-:W-:Y:S01]  /*8540*/  @!P0 ISETP.GE.AND P1, PT, R66, UR18, PT ;  /* 0x0000001242008c0c */ /* 0x000fe2000bf26270 */
[C---:B------:R-:W-:Y:S01]  /*8550*/  FFMA.FTZ R41, R99.reuse, R131, R130 ;  /* 0x0000008363297223 */ /* 0x040fe20000010082 */
[----:B------:R-:W5:Y:S01]  /*8560*/  LDG.E.128.CONSTANT R64, [R64.64] ;  /* 0x0000000c40407981 */ /* 0x000f62000c1e9d00 */
[----:B------:R-:W-:Y:S01]  /*8570*/  FFMA.FTZ R131, R99, R71, R70 ;  /* 0x0000004763837223 */ /* 0x000fe20000010046 */
[C---:B------:R-:W-:Y:S02]  /*8580*/  @!P0 ISETP.GE.AND P6, PT, R38.reuse, UR18, PT ;  /* 0x0000001226008c0c */ /* 0x040fe4000bfc6270 */
[----:B------:R-:W-:Y:S01]  /*8590*/  @!P0 IADD3 R72, R38, 0x3, RZ ;  /* 0x0000000326488810 */ /* 0x000fe20007ffe0ff */
[----:B------:R-:W5:Y:S01]  /*85a0*/  LDG.E.128.CONSTANT R68, [R68.64] ;  /* 0x0000000c44447981 */ /* 0x000f62000c1e9d00 */
[----:B------:R-:W-:-:S02]  /*85b0*/  @!P0 FSEL R44, R44, RZ, !P6 ;  /* 0x000000ff2c2c8208 */ /* 0x000fc40007000000 */
[----:B------:R-:W-:Y:S02]  /*85c0*/  @!P0 ISETP.GE.AND P6, PT, R72, UR18, PT ;  /* 0x0000001248008c0c */ /* 0x000fe4000bfc6270 */
[----:B------:R-:W-:Y:S02]  /*85d0*/  @!P0 IADD3 R72, R38, 0x1, RZ ;  /* 0x0000000126488810 */ /* 0x000fe40007ffe0ff */
[----:B------:R-:W-:Y:S02]  /*85e0*/  @!P0 FSEL R45, R45, RZ, !P2 ;  /* 0x000000ff2d2d8208 */ /* 0x000fe40005000000 */
[----:B------:R-:W-:Y:S02]  /*85f0*/  @!P0 ISETP.GE.AND P2, PT, R72, UR18, PT ;  /* 0x0000001248008c0c */ /* 0x000fe4000bf46270 */
[----:B------:R-:W-:Y:S02]  /*8600*/  @!P0 IADD3 R72, R38, 0x2, RZ ;  /* 0x0000000226488810 */ /* 0x000fe40007ffe0ff */
[----:B------:R-:W-:-:S02]  /*8610*/  @!P0 FSEL R46, R46, RZ, !P4 ;  /* 0x000000ff2e2e8208 */ /* 0x000fc40006000000 */
[----:B------:R-:W-:Y:S01]  /*8620*/  @!P0 FSEL R47, R47, RZ, !P5 ;  /* 0x000000ff2f2f8208 */ /* 0x000fe20006800000 */
[----:B------:R-:W-:Y:S01]  /*8630*/  FMUL.FTZ R61, R97, R61 ;  /* 0x0000003d613d7220 */ /* 0x000fe20000410000 */
[----:B------:R-:W-:Y:S02]  /*8640*/  @!P0 ISETP.GE.AND P4, PT, R72, UR18, PT ;  /* 0x0000001248008c0c */ /* 0x000fe4000bf86270 */
[C---:B------:R-:W-:Y:S02]  /*8650*/  @!P0 ISETP.GE.AND P5, PT, R38.reuse, UR18, PT ;  /* 0x0000001226008c0c */ /* 0x040fe4000bfa6270 */
[----:B------:R-:W-:Y:S01]  /*8660*/  @!P0 IADD3 R72, R38, 0x3, RZ ;  /* 0x0000000326488810 */ /* 0x000fe20007ffe0ff */
[----:B------:R-:W-:Y:S01]  /*8670*/  FFMA.FTZ R61, R96, R60, R61 ;  /* 0x0000003c603d7223 */ /* 0x000fe2000001003d */
[----:B------:R-:W-:Y:S02]  /*8680*/  @!P0 FSEL R120, R120, RZ, !P5 ;  /* 0x000000ff78788208 */ /* 0x000fe40006800000 */
[----:B------:R-:W-:-:S02]  /*8690*/  @!P0 ISETP.GE.AND P5, PT, R72, UR18, PT ;  /* 0x0000001248008c0c */ /* 0x000fc4000bfa6270 */
[----:B------:R-:W-:Y:S02]  /*86a0*/  @!P0 FSEL R123, R123, RZ, !P6 ;  /* 0x000000ff7b7b8208 */ /* 0x000fe40007000000 */
[----:B------:R-:W-:Y:S02]  /*86b0*/  @!P0 IADD3 R72, R38, 0x1, RZ ;  /* 0x0000000126488810 */ /* 0x000fe40007ffe0ff */
[----:B------:R-:W-:Y:S01]  /*86c0*/  IADD3 R60, P6, R201, R132, RZ ;  /* 0x00000084c93c7210 */ /* 0x000fe20007fde0ff */
[----:B------:R-:W-:Y:S01]  /*86d0*/  FFMA.FTZ R130, R98, R74, R73 ;  /* 0x0000004a62827223 */ /* 0x000fe20000010049 */
[----:B------:R-:W-:Y:S02]  /*86e0*/  @!P0 FSEL R121, R121, RZ, !P3 ;  /* 0x000000ff79798208 */ /* 0x000fe40005800000 */
[----:B------:R-:W-:Y:S02]  /*86f0*/  @!P0 ISETP.GE.AND P3, PT, R72, UR18, PT ;  /* 0x0000001248008c0c */ /* 0x000fe4000bf66270 */
[----:B------:R-:W-:-:S02]  /*8700*/  LEA.HI.X.SX32 R73, R201, R133, 0x1, P6 ;  /* 0x00000085c9497211 */ /* 0x000fc400030f0eff */
[C---:B------:R-:W-:Y:S01]  /*8710*/  LEA R72, P6, R60.reuse, c[0x0][0x178], 0x2 ;  /* 0x00005e003c487a11 */ /* 0x040fe200078c10ff */
[C---:B------:R-:W-:Y:S02]  /*8720*/  FMUL.FTZ R57, R97.reuse, R57 ;  /* 0x0000003961397220 */ /* 0x040fe40000410000 */
[----:B------:R-:W-:Y:S01]  /*8730*/  FMUL.FTZ R49, R97, R49 ;  /* 0x0000003161317220 */ /* 0x000fe20000410000 */
[----:B------:R-:W-:Y:S01]  /*8740*/  LEA.HI.X R73, R60, c[0x0][0x17c], R73, 0x2, P6 ;  /* 0x00005f003c497a11 */ /* 0x000fe200030f1449 */
        /* <DEDUP_REMOVED lines=9> */
[----:B--2---:R-:W-:-:S02]  /*87e0*/  @!P0 FSEL R124, R124, RZ, !P1 ;  /* 0x000000ff7c7c8208 */ /* 0x004fc40004800000 */
[----:B------:R-:W-:Y:S02]  /*87f0*/  @!P0 ISETP.GE.AND P1, PT, R56, UR18, PT ;  /* 0x0000001238008c0c */ /* 0x000fe4000bf26270 */
[----:B------:R-:W-:Y:S02]  /*8800*/  LEA.HI.X.SX32 R57, R199, R133, 0x1, P6 ;  /* 0x00000085c7397211 */ /* 0x000fe400030f0eff */
[----:B------:R-:W-:Y:S01]  /*8810*/  LEA R56, P6, R48, c[0x0][0x178], 0x2 ;  /* 0x00005e0030387a11 */ /* 0x000fe200078c10ff */
[----:B------:R-:W-:-:S03]  /*8820*/  FMUL.FTZ R53, R97, R53 ;  /* 0x0000003561357220 */ /* 0x000fc60000410000 */
[----:B------:R-:W-:Y:S01]  /*8830*/  LEA.HI.X R57, R48, c[0x0][0x17c], R57, 0x2, P6 ;  /* 0x00005f0030397a11 */ /* 0x000fe200030f1439 */
[----:B------:R-:W-:Y:S01]  /*8840*/  FFMA.FTZ R170, R99, R59, R170 ;  /* 0x0000003b63aa7223 */ /* 0x000fe200000100aa */
[----:B------:R-:W-:Y:S01]  /*8850*/  @!P0 FSEL R126, R126, RZ, !P4 ;  /* 0x000000ff7e7e8208 */ /* 0x000fe20006000000 */
[----:B------:R-:W-:Y:S01]  /*8860*/  FFMA.FTZ R172, R98, R50, R49 ;  /* 0x0000003262ac7223 */ /* 0x000fe20000010031 */
[----:B------:R-:W-:Y:S01]  /*8870*/  IADD3 R49, P4, R198, R132, RZ ;  /* 0x00000084c6317210 */ /* 0x000fe20007f9e0ff */
[----:B------:R-:W-:Y:S01]  /*8880*/  FFMA.FTZ R53, R96, R52, R53 ;  /* 0x0000003460357223 */ /* 0x000fe20000010035 */
[----:B------:R-:W2:Y:S01]  /*8890*/  LDG.E.128.CONSTANT R56, [R56.64] ;  /* 0x0000000c38387981 */ /* 0x000ea2000c1e9d00 */
[----:B------:R-:W-:Y:S02]  /*88a0*/  @!P0 IADD3 R52, R38, 0x3, RZ ;  /* 0x0000000326348810 */ /* 0x000fe40007ffe0ff */
[----:B------:R-:W-:Y:S02]  /*88b0*/  @!P0 FSEL R125, R125, RZ, !P2 ;  /* 0x000000ff7d7d8208 */ /* 0x000fe40005000000 */
[----:B------:R-:W-:Y:S01]  /*88c0*/  LEA.HI.X.SX32 R50, R198, R133, 0x1, P4 ;  /* 0x00000085c6327211 */ /* 0x000fe200020f0eff */
[----:B------:R-:W-:Y:S01]  /*88d0*/  FMUL.FTZ R45, R97, R45 ;  /* 0x0000002d612d7220 */ /* 0x000fe20000410000 */
[----:B------:R-:W-:-:S02]  /*88e0*/  @!P0 ISETP.GE.AND P2, PT, R52, UR18, PT ;  /* 0x0000001234008c0c */ /* 0x000fc4000bf46270 */
[C---:B------:R-:W-:Y:S02]  /*88f0*/  @!P0 ISETP.GE.AND P6, PT, R38.reuse, UR18, PT ;  /* 0x0000001226008c0c */ /* 0x040fe4000bfc6270 */
[C---:B------:R-:W-:Y:S02]  /*8900*/  LEA R48, P4, R49.reuse, c[0x0][0x178], 0x2 ;  /* 0x00005e0031307a11 */ /* 0x040fe400078810ff */
[----:B------:R-:W-:Y:S01]  /*8910*/  @!P0 IADD3 R52, R38, 0x1, RZ ;  /* 0x0000000126348810 */ /* 0x000fe20007ffe0ff */
[----:B------:R-:W-:Y:S01]  /*8920*/  FFMA.FTZ R45, R96, R44, R45 ;  /* 0x0000002c602d7223 */ /* 0x000fe2000001002d */
[----:B---3--:R-:W-:Y:S02]  /*8930*/  @!P0 FSEL R100, R100, RZ, !P6 ;  /* 0x000000ff64648208 */ /* 0x008fe40007000000 */
[----:B------:R-:W-:Y:S02]  /*8940*/  LEA.HI.X R49, R49, c[0x0][0x17c], R50, 0x2, P4 ;  /* 0x00005f0031317a11 */ /* 0x000fe400020f1432 */
[----:B------:R-:W-:-:S02]  /*8950*/  @!P0 ISETP.GE.AND P6, PT, R52, UR18, PT ;  /* 0x0000001234008c0c */ /* 0x000fc4000bfc6270 */
[----:B------:R-:W-:Y:S01]  /*8960*/  IADD3 R52, P4, R197, R132, RZ ;  /* 0x00000084c5347210 */ /* 0x000fe20007f9e0ff */
[----:B------:R-:W-:Y:S02]  /*8970*/  FFMA.FTZ R172, R99, R51, R172 ;  /* 0x0000003363ac7223 */ /* 0x000fe400000100ac */
[----:B------:R-:W-:Y:S01]  /*8980*/  FFMA.FTZ R46, R98, R46, R45 ;  /* 0x0000002e622e7223 */ /* 0x000fe2000001002d */
[----:B------:R-:W-:Y:S01]  /*8990*/  LEA.HI.X.SX32 R45, R197, R133, 0x1, P4 ;  /* 0x00000085c52d7211 */ /* 0x000fe200020f0eff */
[----:B------:R-:W3:Y:S01]  /*89a0*/  LDG.E.128.CONSTANT R48, [R48.64] ;  /* 0x0000000c30307981 */ /* 0x000ee2000c1e9d00 */
[----:B------:R-:W-:Y:S01]  /*89b0*/  LEA R44, P4, R52, c[0x0][0x178], 0x2 ;  /* 0x00005e00342c7a11 */ /* 0x000fe200078810ff */
[----:B------:R-:W-:-:S03]  /*89c0*/  FFMA.FTZ R54, R98, R54, R53 ;  /* 0x0000003662367223 */ /* 0x000fc60000010035 */
[----:B------:R-:W-:Y:S01]  /*89d0*/  LEA.HI.X R45, R52, c[0x0][0x17c], R45, 0x2, P4 ;  /* 0x00005f00342d7a11 */ /* 0x000fe200020f142d */
[----:B------:R-:W-:Y:S02]  /*89e0*/  FMUL.FTZ R53, R97, R121 ;  /* 0x0000007961357220 */ /* 0x000fe40000410000 */
[----:B------:R-:W-:Y:S01]  /*89f0*/  FFMA.FTZ R121, R99, R47, R46 ;  /* 0x0000002f63797223 */ /* 0x000fe2000001002e */
[----:B------:R-:W-:Y:S02]  /*8a00*/  @!P0 IADD3 R52, R38, 0x2, RZ ;  /* 0x0000000226348810 */ /* 0x000fe40007ffe0ff */
[----:B------:R-:W2:Y:S01]  /*8a10*/  LDG.E.128.CONSTANT R44, [R44.64] ;  /* 0x0000000c2c2c7981 */ /* 0x000ea2000c1e9d00 */
[----:B------:R-:W-:Y:S02]  /*8a20*/  @!P0 FSEL R101, R101, RZ, !P3 ;  /* 0x000000ff65658208 */ /* 0x000fe40005800000 */
[----:B------:R-:W-:Y:S02]  /*8a30*/  @!P0 ISETP.GE.AND P4, PT, R52, UR18, PT ;  /* 0x0000001234008c0c */ /* 0x000fe4000bf86270 */
[----:B------:R-:W-:-:S02]  /*8a40*/  @!P0 IADD3 R52, R38, 0x3, RZ ;  /* 0x0000000326348810 */ /* 0x000fc40007ffe0ff */
[----:B------:R-:W-:Y:S01]  /*8a50*/  @!P0 ISETP.GE.AND P3, PT, R38, UR18, PT ;  /* 0x0000001226008c0c */ /* 0x000fe2000bf66270 */
[----:B------:R-:W-:Y:S01]  /*8a60*/  FFMA.FTZ R53, R96, R120, R53 ;  /* 0x0000007860357223 */ /* 0x000fe20000010035 */
[----:B------:R-:W-:Y:S02]  /*8a70*/  @!P0 FSEL R102, R102, RZ, !P1 ;  /* 0x000000ff66668208 */ /* 0x000fe40004800000 */
[----:B------:R-:W-:Y:S02]  /*8a80*/  @!P0 ISETP.GE.AND P1, PT, R52, UR18, PT ;  /* 0x0000001234008c0c */ /* 0x000fe4000bf26270 */
[----:B----4-:R-:W-:Y:S02]  /*8a90*/  @!P0 FSEL R104, R104, RZ, !P3 ;  /* 0x000000ff68688208 */ /* 0x010fe40005800000 */
[----:B------:R-:W-:Y:S01]  /*8aa0*/  IADD3 R52, P3, R196, R132, RZ ;  /* 0x00000084c4347210 */ /* 0x000fe20007f7e0ff */
[----:B------:R-:W-:-:S03]  /*8ab0*/  FFMA.FTZ R122, R98, R122, R53 ;  /* 0x0000007a627a7223 */ /* 0x000fc60000010035 */
[----:B------:R-:W-:Y:S02]  /*8ac0*/  LEA.HI.X.SX32 R53, R196, R133, 0x1, P3 ;  /* 0x00000085c4357211 */ /* 0x000fe400018f0eff */
[----:B------:R-:W-:Y:S01]  /*8ad0*/  LEA R60, P3, R52, c[0x0][0x178], 0x2 ;  /* 0x00005e00343c7a11 */ /* 0x000fe200078610ff */
[----:B------:R-:W-:Y:S02]  /*8ae0*/  FFMA.FTZ R62, R98, R62, R61 ;  /* 0x0000003e623e7223 */ /* 0x000fe4000001003d */
[C---:B------:R-:W-:Y:S01]  /*8af0*/  FFMA.FTZ R171, R99.reuse, R55, R54 ;  /* 0x0000003763ab7223 */ /* 0x040fe20000010036 */
[----:B------:R-:W-:Y:S02]  /*8b00*/  LEA.HI.X R61, R52, c[0x0][0x17c], R53, 0x2, P3 ;  /* 0x00005f00343d7a11 */ /* 0x000fe400018f1435 */
[----:B------:R-:W-:Y:S01]  /*8b10*/  @!P0 IADD3 R54, R38, 0x1, RZ ;  /* 0x0000000126368810 */ /* 0x000fe20007ffe0ff */
[----:B------:R-:W-:Y:S01]  /*8b20*/  FFMA.FTZ R169, R99, R63, R62 ;  /* 0x0000003f63a97223 */ /* 0x000fe2000001003e */
[----:B------:R-:W-:-:S02]  /*8b30*/  @!P0 FSEL R105, R105, RZ, !P6 ;  /* 0x000000ff69698208 */ /* 0x000fc40007000000 */
[----:B------:R-:W-:Y:S01]  /*8b40*/  @!P0 ISETP.GE.AND P6, PT, R54, UR18, PT ;  /* 0x0000001236008c0c */ /* 0x000fe2000bfc6270 */
[----:B------:R-:W4:Y:S01]  /*8b50*/  LDG.E.128.CONSTANT R60, [R60.64] ;  /* 0x0000000c3c3c7981 */ /* 0x000f22000c1e9d00 */
[----:B------:R-:W-:Y:S02]  /*8b60*/  IADD3 R53, P3, R195, R132, RZ ;  /* 0x00000084c3357210 */ /* 0x000fe40007f7e0ff */
[----:B-----5:R-:W-:Y:S02]  /*8b70*/  @!P0 FSEL R109, R109, RZ, !P6 ;  /* 0x000000ff6d6d8208 */ /* 0x020fe40007000000 */
[----:B------:R-:W-:Y:S02]  /*8b80*/  LEA.HI.X.SX32 R54, R195, R133, 0x1, P3 ;  /* 0x00000085c3367211 */ /* 0x000fe400018f0eff */
[----:B------:R-:W-:Y:S02]  /*8b90*/  LEA R52, P6, R53, c[0x0][0x178], 0x2 ;  /* 0x00005e0035347a11 */ /* 0x000fe400078c10ff */
[----:B------:R-:W-:-:S02]  /*8ba0*/  @!P0 FSEL R106, R106, RZ, !P4 ;  /* 0x000000ff6a6a8208 */ /* 0x000fc40006000000 */
[C---:B------:R-:W-:Y:S02]  /*8bb0*/  @!P0 ISETP.GE.AND P4, PT, R38.reuse, UR18, PT ;  /* 0x0000001226008c0c */ /* 0x040fe4000bf86270 */
[----:B------:R-:W-:Y:S02]  /*8bc0*/  @!P0 IADD3 R55, R38, 0x2, RZ ;  /* 0x0000000226378810 */ /* 0x000fe40007ffe0ff */
[----:B------:R-:W-:Y:S01]  /*8bd0*/  LEA.HI.X R53, R53, c[0x0][0x17c], R54, 0x2, P6 ;  /* 0x00005f0035357a11 */ /* 0x000fe200030f1436 */
[----:B------:R-:W-:Y:S01]  /*8be0*/  FMUL.FTZ R101, R97, R101 ;  /* 0x0000006561657220 */ /* 0x000fe20000410000 */
[----:B------:R-:W-:Y:S02]  /*8bf0*/  @!P0 FSEL R108, R108, RZ, !P4 ;  /* 0x000000ff6c6c8208 */ /* 0x000fe40006000000 */
[----:B------:R-:W-:Y:S01]  /*8c00*/  IADD3 R76, P4, R194, R132, RZ ;  /* 0x00000084c24c7210 */ /* 0x000fe20007f9e0ff */
[----:B------:R-:W-:Y:S01]  /*8c10*/  FFMA.FTZ R119, R99, R119, R118 ;  /* 0x0000007763777223 */ /* 0x000fe20000010076 */
[----:B------:R-:W-:Y:S01]  /*8c20*/  @!P0 ISETP.GE.AND P3, PT, R55, UR18, PT ;  /* 0x0000001237008c0c */ /* 0x000fe2000bf66270 */
[----:B------:R-:W-:Y:S01]  /*8c30*/  FFMA.FTZ R118, R98, R78, R77 ;  /* 0x0000004e62767223 */ /* 0x000fe2000001004d */
[----:B------:R-:W5:Y:S01]  /*8c40*/  LDG.E.128.CONSTANT R52, [R52.64] ;  /* 0x0000000c34347981 */ /* 0x000f62000c1e9d00 */
[----:B------:R-:W-:Y:S01]  /*8c50*/  FFMA.FTZ R101, R96, R100, R101 ;  /* 0x0000006460657223 */ /* 0x000fe20000010065 */
[----:B------:R-:W-:-:S02]  /*8c60*/  LEA.HI.X.SX32 R77, R194, R133, 0x1, P4 ;  /* 0x00000085c24d7211 */ /* 0x000fc400020f0eff */
[----:B------:R-:W-:Y:S01]  /*8c70*/  LEA R100, P4, R76, c[0x0][0x178], 0x2 ;  /* 0x00005e004c647a11 */ /* 0x000fe200078810ff */
[----:B------:R-:W-:Y:S01]  /*8c80*/  FFMA.FTZ R120, R98, R102, R101 ;  /* 0x0000006662787223 */ /* 0x000fe20000010065 */
[----:B------:R-:W-:Y:S02]  /*8c90*/  @!P0 FSEL R103, R103, RZ, !P2 ;  /* 0x000000ff67678208 */ /* 0x000fe40005000000 */
[----:B------:R-:W-:Y:S02]  /*8ca0*/  LEA.HI.X R101, R76, c[0x0][0x17c], R77, 0x2, P4 ;  /* 0x00005f004c657a11 */ /* 0x000fe400020f144d */
[----:B------:R-:W-:Y:S01]  /*8cb0*/  @!P0 IADD3 R77, R38, 0x1, RZ ;  /* 0x00000001264d8810 */ /* 0x000fe20007ffe0ff */
[----:B------:R-:W-:Y:S01]  /*8cc0*/  FFMA.FTZ R120, R99, R103, R120 ;  /* 0x0000006763787223 */ /* 0x000fe20000010078 */
[----:B------:R-:W-:Y:S02]  /*8cd0*/  @!P0 FSEL R107, R107, RZ, !P1 ;  /* 0x000000ff6b6b8208 */ /* 0x000fe40004800000 */
[----:B------:R-:W4:Y:S01]  /*8ce0*/  LDG.E.128.CONSTANT R100, [R100.64] ;  /* 0x0000000c64647981 */ /* 0x000f22000c1e9d00 */
[----:B------:R-:W-:-:S02]  /*8cf0*/  @!P0 ISETP.GE.AND P4, PT, R77, UR18, PT ;  /* 0x000000124d008c0c */ /* 0x000fc4000bf86270 */
[----:B------:R-:W-:Y:S02]  /*8d00*/  @!P0 IADD3 R76, R38, 0x3, RZ ;  /* 0x00000003264c8810 */ /* 0x000fe40007ffe0ff */
[C---:B------:R-:W-:Y:S02]  /*8d10*/  IADD3 R77, P1, R191.reuse, R132, RZ ;  /* 0x00000084bf4d7210 */ /* 0x040fe40007f3e0ff */
[----:B------:R-:W-:Y:S02]  /*8d20*/  @!P0 ISETP.GE.AND P2, PT, R76, UR18, PT ;  /* 0x000000124c008c0c */ /* 0x000fe4000bf46270 */
[----:B------:R-:W-:Y:S02]  /*8d30*/  LEA.HI.X.SX32 R78, R191, R133, 0x1, P1 ;  /* 0x00000085bf4e7211 */ /* 0x000fe400008f0eff */
[----:B------:R-:W-:-:S04]  /*8d40*/  LEA R76, P1, R77, c[0x0][0x178], 0x2 ;  /* 0x00005e004d4c7a11 */ /* 0x000fc800078210ff */
[----:B------:R-:W-:Y:S02]  /*8d50*/  LEA.HI.X R77, R77, c[0x0][0x17c], R78, 0x2, P1 ;  /* 0x00005f004d4d7a11 */ /* 0x000fe400008f144e */
[----:B------:R-:W-:Y:S01]  /*8d60*/  @!P0 IADD3 R78, R38, 0x2, RZ ;  /* 0x00000002264e8810 */ /* 0x000fe20007ffe0ff */
[----:B------:R-:W-:Y:S01]  /*8d70*/  FFMA.FTZ R118, R99, R79, R118 ;  /* 0x0000004f63767223 */ /* 0x000fe20000010076 */
[----:B------:R-:W-:Y:S02]  /*8d80*/  @!P0 FSEL R110, R110, RZ, !P3 ;  /* 0x000000ff6e6e8208 */ /* 0x000fe40005800000 */
[----:B------:R-:W-:Y:S02]  /*8d90*/  @!P0 ISETP.GE.AND P1, PT, R78, UR18, PT ;  /* 0x000000124e008c0c */ /* 0x000fe4000bf26270 */
[----:B------:R-:W5:Y:S01]  /*8da0*/  LDG.E.128.CONSTANT R76, [R76.64] ;  /* 0x0000000c4c4c7981 */ /* 0x000f62000c1e9d00 */
[----:B------:R-:W-:Y:S02]  /*8db0*/  @!P0 ISETP.GE.AND P3, PT, R38, UR18, PT ;  /* 0x0000001226008c0c */ /* 0x000fe4000bf66270 */
[----:B------:R-:W-:-:S02]  /*8dc0*/  @!P0 FSEL R93, R93, RZ, !P4 ;  /* 0x000000ff5d5d8208 */ /* 0x000fc40006000000 */
[----:B------:R-:W-:-:S03]  /*8dd0*/  @!P0 FSEL R92, R92, RZ, !P3 ;  /* 0x000000ff5c5c8208 */ /* 0x000fc60005800000 */
[----:B------:R-:W-:-:S04]  /*8de0*/  FMUL.FTZ R93, R97, R93 ;  /* 0x0000005d615d7220 */ /* 0x000fc80000410000 */
[----:B------:R-:W-:Y:S01]  /*8df0*/  FFMA.FTZ R93, R96, R92, R93 ;  /* 0x0000005c605d7223 */ /* 0x000fe2000001005d */
[----:B------:R-:W-:Y:S02]  /*8e00*/  @!P0 IADD3 R92, R38, 0x3, RZ ;  /* 0x00000003265c8810 */ /* 0x000fe40007ffe0ff */
[----:B------:R-:W-:Y:S02]  /*8e10*/  @!P0 FSEL R111, R111, RZ, !P2 ;  /* 0x000000ff6f6f8208 */ /* 0x000fe40005000000 */
[----:B------:R-:W-:Y:S02]  /*8e20*/  @!P0 ISETP.GE.AND P2, PT, R92, UR18, PT ;  /* 0x000000125c008c0c */ /* 0x000fe4000bf46270 */
[----:B------:R-:W-:Y:S02]  /*8e30*/  @!P0 IADD3 R92, R38, 0x1, RZ ;  /* 0x00000001265c8810 */ /* 0x000fe40007ffe0ff */
[----:B------:R-:W-:Y:S02]  /*8e40*/  @!P0 FSEL R94, R94, RZ, !P1 ;  /* 0x000000ff5e5e8208 */ /* 0x000fe40004800000 */
[----:B------:R-:W-:-:S02]  /*8e50*/  @!P0 ISETP.GE.AND P6, PT, R92, UR18, PT ;  /* 0x000000125c008c0c */ /* 0x000fc4000bfc6270 */
[----:B------:R-:W-:Y:S01]  /*8e60*/  @!P0 ISETP.GE.AND P3, PT, R38, UR18, PT ;  /* 0x0000001226008c0c */ /* 0x000fe2000bf66270 */
[----:B------:R-:W-:Y:S01]  /*8e70*/  FFMA.FTZ R94, R98, R94, R93 ;  /* 0x0000005e625e7223 */ /* 0x000fe2000001005d */
[----:B------:R-:W-:Y:S02]  /*8e80*/  @!P0 FSEL R85, R85, RZ, !P6 ;  /* 0x000000ff55558208 */ /* 0x000fe40007000000 */
[----:B------:R-:W-:Y:S02]  /*8e90*/  @!P0 IADD3 R93, R38, 0x2, RZ ;  /* 0x00000002265d8810 */ /* 0x000fe40007ffe0ff */
[----:B------:R-:W-:Y:S01]  /*8ea0*/  @!P0 FSEL R84, R84, RZ, !P3 ;  /* 0x000000ff54548208 */ /* 0x000fe20005800000 */
[----:B------:R-:W-:Y:S01]  /*8eb0*/  FMUL.FTZ R85, R97, R85 ;  /* 0x0000005561557220 */ /* 0x000fe20000410000 */
[----:B------:R-:W-:Y:S02]  /*8ec0*/  @!P0 FSEL R127, R127, RZ, !P5 ;  /* 0x000000ff7f7f8208 */ /* 0x000fe40006800000 */
[----:B------:R-:W-:-:S02]  /*8ed0*/  @!P0 ISETP.GE.AND P4, PT, R93, UR18, PT ;  /* 0x000000125d008c0c */ /* 0x000fc4000bf86270 */
[----:B------:R-:W-:Y:S02]  /*8ee0*/  @!P0 ISETP.GE.AND P1, PT, R93, UR18, PT ;  /* 0x000000125d008c0c */ /* 0x000fe4000bf26270 */
[----:B------:R-:W-:Y:S02]  /*8ef0*/  @!P0 ISETP.GE.AND P5, PT, R92, UR18, PT ;  /* 0x000000125c008c0c */ /* 0x000fe4000bfa6270 */
[----:B------:R-:W-:Y:S01]  /*8f00*/  IADD3 R93, P6, R190, R132, RZ ;  /* 0x00000084be5d7210 */ /* 0x000fe20007fde0ff */
[----:B------:R-:W-:Y:S01]  /*8f10*/  FFMA.FTZ R85, R96, R84, R85 ;  /* 0x0000005460557223 */ /* 0x000fe20000010055 */
[----:B------:R-:W-:Y:S01]  /*8f20*/  @!P0 FSEL R95, R95, RZ, !P2 ;  /* 0x000000ff5f5f8208 */ /* 0x000fe20005000000 */
[----:B------:R-:W-:Y:S01]  /*8f30*/  FMUL.FTZ R125, R97, R125 ;  /* 0x0000007d617d7220 */ /* 0x000fe20000410000 */
[----:B------:R-:W-:Y:S02]  /*8f40*/  @!P0 ISETP.GE.AND P2, PT, R92, UR18, PT ;  /* 0x000000125c008c0c */ /* 0x000fe4000bf46270 */
[----:B------:R-:W-:-:S02]  /*8f50*/  @!P0 FSEL R86, R86, RZ, !P4 ;  /* 0x000000ff56568208 */ /* 0x000fc40006000000 */
[----:B------:R-:W-:Y:S02]  /*8f60*/  @!P0 ISETP.GE.AND P3, PT, R38, UR18, PT ;  /* 0x0000001226008c0c */ /* 0x000fe4000bf66270 */
[----:B------:R-:W-:Y:S02]  /*8f70*/  @!P0 FSEL R81, R81, RZ, !P5 ;  /* 0x000000ff51518208 */ /* 0x000fe40006800000 */
[----:B------:R-:W-:Y:S02]  /*8f80*/  LEA.HI.X.SX32 R84, R190, R133, 0x1, P6 ;  /* 0x00000085be547211 */ /* 0x000fe400030f0eff */
[----:B------:R-:W-:Y:S01]  /*8f90*/  LEA R92, P4, R93, c[0x0][0x178], 0x2 ;  /* 0x00005e005d5c7a11 */ /* 0x000fe200078810ff */
[----:B------:R-:W-:Y:S01]  /*8fa0*/  FFMA.FTZ R125, R96, R124, R125 ;  /* 0x0000007c607d7223 */ /* 0x000fe2000001007d */
[----:B------:R-:W-:Y:S01]  /*8fb0*/  @!P0 FSEL R80, R80, RZ, !P3 ;  /* 0x000000ff50508208 */ /* 0x000fe20005800000 */
[----:B------:R-:W-:Y:S01]  /*8fc0*/  FMUL.FTZ R81, R97, R81 ;  /* 0x0000005161517220 */ /* 0x000fe20000410000 */
[----:B------:R-:W-:Y:S01]  /*8fd0*/  LEA.HI.X R93, R93, c[0x0][0x17c], R84, 0x2, P4 ;  /* 0x00005f005d5d7a11 */ /* 0x000fe200020f1454 */
[----:B------:R-:W-:Y:S01]  /*8fe0*/  FFMA.FTZ R126, R98, R126, R125 ;  /* 0x0000007e627e7223 */ /* 0x000fe2000001007d */
[----:B------:R-:W-:Y:S01]  /*8ff0*/  @!P0 FSEL R82, R82, RZ, !P1 ;  /* 0x000000ff52528208 */ /* 0x000fe20004800000 */
[----:B------:R-:W-:-:S02]  /*9000*/  FFMA.FTZ R125, R99, R95, R94 ;  /* 0x0000005f637d7223 */ /* 0x000fc4000001005e */
[----:B------:R-:W-:Y:S01]  /*9010*/  FFMA.FTZ R81, R96, R80, R81 ;  /* 0x0000005060517223 */ /* 0x000fe20000010051 */
[----:B------:R-:W5:Y:S01]  /*9020*/  LDG.E.128.CONSTANT R92, [R92.64] ;  /* 0x0000000c5c5c7981 */ /* 0x000f62000c1e9d00 */
[----:B------:R-:W-:Y:S02]  /*9030*/  @!P0 FSEL R89, R89, RZ, !P2 ;  /* 0x000000ff59598208 */ /* 0x000fe40005000000 */
[----:B------:R-:W-:Y:S01]  /*9040*/  FFMA.FTZ R184, R98, R82, R81 ;  /* 0x0000005262b87223 */ /* 0x000fe20000010051 */
[----:B------:R-:W-:Y:S01]  /*9050*/  @!P0 IADD3 R81, R38, 0x3, RZ ;  /* 0x0000000326518810 */ /* 0x000fe20007ffe0ff */
[----:B------:R-:W-:Y:S01]  /*9060*/  FMUL.FTZ R105, R97, R105 ;  /* 0x0000006961697220 */ /* 0x000fe20000410000 */
[----:B------:R-:W-:Y:S02]  /*9070*/  IADD3 R80, P2, R189, R132, RZ ;  /* 0x00000084bd507210 */ /* 0x000fe40007f5e0ff */
[----:B------:R-:W-:Y:S01]  /*9080*/  @!P0 ISETP.GE.AND P1, PT, R81, UR18, PT ;  /* 0x0000001251008c0c */ /* 0x000fe2000bf26270 */
[----:B------:R-:W-:Y:S01]  /*9090*/  FFMA.FTZ R105, R96, R104, R105 ;  /* 0x0000006860697223 */ /* 0x000fe20000010069 */
[----:B------:R-:W-:-:S02]  /*90a0*/  LEA.HI.X.SX32 R81, R189, R133, 0x1, P2 ;  /* 0x00000085bd517211 */ /* 0x000fc400010f0eff */
[----:B------:R-:W-:Y:S01]  /*90b0*/  LEA R104, P2, R80, c[0x0][0x178], 0x2 ;  /* 0x00005e0050687a11 */ /* 0x000fe200078410ff */
[----:B------:R-:W-:Y:S02]  /*90c0*/  FFMA.FTZ R123, R99, R123, R122 ;  /* 0x0000007b637b7223 */ /* 0x000fe4000001007a */
[----:B------:R-:W-:Y:S01]  /*90d0*/  FFMA.FTZ R122, R98, R106, R105 ;  /* 0x0000006a627a7223 */ /* 0x000fe20000010069 */
[----:B------:R-:W-:Y:S01]  /*90e0*/  LEA.HI.X R105, R80, c[0x0][0x17c], R81, 0x2, P2 ;  /* 0x00005f0050697a11 */ /* 0x000fe200010f1451 */
[----:B------:R-:W-:Y:S01]  /*90f0*/  FMUL.FTZ R109, R97, R109 ;  /* 0x0000006d616d7220 */ /* 0x000fe20000410000 */
[----:B------:R-:W-:Y:S01]  /*9100*/  IADD3 R80, P2, R188, R132, RZ ;  /* 0x00000084bc507210 */ /* 0x000fe20007f5e0ff */
[----:B------:R-:W-:Y:S02]  /*9110*/  FFMA.FTZ R122, R99, R107, R122 ;  /* 0x0000006b637a7223 */ /* 0x000fe4000001007a */
[----:B------:R-:W-:Y:S01]  /*9120*/  FFMA.FTZ R109, R96, R108, R109 ;  /* 0x0000006c606d7223 */ /* 0x000fe2000001006d */
[----:B------:R-:W-:Y:S01]  /*9130*/  LEA.HI.X.SX32 R81, R188, R133, 0x1, P2 ;  /* 0x00000085bc517211 */ /* 0x000fe200010f0eff */
[----:B------:R-:W5:Y:S01]  /*9140*/  LDG.E.128.CONSTANT R104, [R104.64] ;  /* 0x0000000c68687981 */ /* 0x000f62000c1e9d00 */
[----:B------:R-:W-:Y:S01]  /*9150*/  LEA R108, P2, R80, c[0x0][0x178], 0x2 ;  /* 0x00005e00506c7a11 */ /* 0x000fe200078410ff */
[----:B------:R-:W-:-:S03]  /*9160*/  FFMA.FTZ R124, R98, R110, R109 ;  /* 0x0000006e627c7223 */ /* 0x000fc6000001006d */
[----:B------:R-:W-:Y:S01]  /*9170*/  LEA.HI.X R109, R80, c[0x0][0x17c], R81, 0x2, P2 ;  /* 0x00005f00506d7a11 */ /* 0x000fe200010f1451 */
[----:B------:R-:W-:-:S05]  /*9180*/  FFMA.FTZ R124, R99, R111, R124 ;  /* 0x0000006f637c7223 */ /* 0x000fca000001007c */
        /* <DEDUP_REMOVED lines=8> */
[----:B------:R-:W-:Y:S02]  /*9210*/  @!P0 ISETP.GE.AND P2, PT, R80, UR18, PT ;  /* 0x0000001250008c0c */ /* 0x000fe4000bf46270 */
[----:B------:R-:W-:Y:S02]  /*9220*/  @!P0 ISETP.GE.AND P3, PT, R38, UR18, PT ;  /* 0x0000001226008c0c */ /* 0x000fe4000bf66270 */
[----:B------:R-:W-:Y:S02]  /*9230*/  @!P0 FSEL R87, R87, RZ, !P1 ;  /* 0x000000ff57578208 */ /* 0x000fe40004800000 */
[----:B------:R-:W-:Y:S02]  /*9240*/  @!P0 ISETP.GE.AND P4, PT, R80, UR18, PT ;  /* 0x0000001250008c0c */ /* 0x000fe4000bf86270 */
[C---:B------:R-:W-:Y:S02]  /*9250*/  @!P0 IADD3 R82, R38.reuse, 0x3, RZ ;  /* 0x0000000326528810 */ /* 0x040fe40007ffe0ff */
[----:B------:R-:W-:-:S02]  /*9260*/  @!P0 ISETP.GE.AND P1, PT, R38, UR18, PT ;  /* 0x0000001226008c0c */ /* 0x000fc4000bf26270 */
[----:B------:R-:W-:Y:S02]  /*9270*/  @!P0 FSEL R65, R65, RZ, !P2 ;  /* 0x000000ff41418208 */ /* 0x000fe40005000000 */
[----:B------:R-:W-:Y:S02]  /*9280*/  @!P0 FSEL R88, R88, RZ, !P3 ;  /* 0x000000ff58588208 */ /* 0x000fe40005800000 */
[----:B------:R-:W-:Y:S01]  /*9290*/  @!P0 FSEL R69, R69, RZ, !P4 ;  /* 0x000000ff45458208 */ /* 0x000fe20006000000 */
[C---:B------:R-:W-:Y:S01]  /*92a0*/  FMUL.FTZ R65, R97.reuse, R65 ;  /* 0x0000004161417220 */ /* 0x040fe20000410000 */
[----:B------:R-:W-:Y:S02]  /*92b0*/  @!P0 ISETP.GE.AND P3, PT, R82, UR18, PT ;  /* 0x0000001252008c0c */ /* 0x000fe4000bf66270 */
[----:B------:R-:W-:Y:S01]  /*92c0*/  @!P0 FSEL R64, R64, RZ, !P1 ;  /* 0x000000ff40408208 */ /* 0x000fe20004800000 */
[----:B------:R-:W-:Y:S01]  /*92d0*/  FMUL.FTZ R81, R97, R69 ;  /* 0x0000004561517220 */ /* 0x000fe20000410000 */
[----:B------:R-:W-:-:S02]  /*92e0*/  @!P0 FSEL R83, R83, RZ, !P3 ;  /* 0x000000ff53538208 */ /* 0x000fc40005800000 */
[----:B------:R-:W-:Y:S01]  /*92f0*/  @!P0 ISETP.GE.AND P3, PT, R38, UR18, PT ;  /* 0x0000001226008c0c */ /* 0x000fe2000bf66270 */
[----:B------:R-:W-:Y:S01]  /*9300*/  FFMA.FTZ R69, R96, R64, R65 ;  /* 0x0000004060457223 */ /* 0x000fe20000010041 */
[----:B------:R-:W-:Y:S02]  /*9310*/  @!P0 IADD3 R64, R38, 0x2, RZ ;  /* 0x0000000226408810 */ /* 0x000fe40007ffe0ff */
[----:B------:R-:W-:Y:S02]  /*9320*/  @!P0 FSEL R68, R68, RZ, !P3 ;  /* 0x000000ff44448208 */ /* 0x000fe40005800000 */
[C---:B------:R-:W-:Y:S02]  /*9330*/  @!P0 ISETP.GE.AND P3, PT, R64.reuse, UR18, PT ;  /* 0x0000001240008c0c */ /* 0x040fe4000bf66270 */
[----:B------:R-:W-:Y:S02]  /*9340*/  @!P0 ISETP.GE.AND P4, PT, R64, UR18, PT ;  /* 0x0000001240008c0c */ /* 0x000fe4000bf86270 */
[----:B------:R-:W-:Y:S01]  /*9350*/  @!P0 IADD3 R64, R38, 0x1, RZ ;  /* 0x0000000126408810 */ /* 0x000fe20007ffe0ff */
[----:B------:R-:W-:Y:S01]  /*9360*/  FFMA.FTZ R65, R96, R68, R81 ;  /* 0x0000004460417223 */ /* 0x000fe20000010051 */
[----:B------:R-:W-:-:S02]  /*9370*/  @!P0 IADD3 R68, R38, 0x3, RZ ;  /* 0x0000000326448810 */ /* 0x000fc40007ffe0ff */
[----:B------:R-:W-:Y:S02]  /*9380*/  @!P0 ISETP.GE.AND P1, PT, R64, UR18, PT ;  /* 0x0000001240008c0c */ /* 0x000fe4000bf26270 */
[----:B------:R-:W-:Y:S02]  /*9390*/  @!P0 IADD3 R64, R38, 0x3, RZ ;  /* 0x0000000326408810 */ /* 0x000fe40007ffe0ff */
[----:B------:R-:W-:Y:S02]  /*93a0*/  @!P0 FSEL R66, R66, RZ, !P3 ;  /* 0x000000ff42428208 */ /* 0x000fe40005800000 */
[----:B------:R-:W-:Y:S02]  /*93b0*/  @!P0 ISETP.GE.AND P5, PT, R68, UR18, PT ;  /* 0x0000001244008c0c */ /* 0x000fe4000bfa6270 */
[----:B------:R-:W-:Y:S02]  /*93c0*/  @!P0 ISETP.GE.AND P3, PT, R64, UR18, PT ;  /* 0x0000001240008c0c */ /* 0x000fe4000bf66270 */
[----:B------:R-:W-:-:S02]  /*93d0*/  @!P0 IADD3 R64, R38, 0x1, RZ ;  /* 0x0000000126408810 */ /* 0x000fc40007ffe0ff */
[----:B------:R-:W-:Y:S02]  /*93e0*/  @!P0 FSEL R67, R67, RZ, !P5 ;  /* 0x000000ff43438208 */ /* 0x000fe40006800000 */
[----:B------:R-:W-:Y:S02]  /*93f0*/  @!P0 ISETP.GE.AND P2, PT, R68, UR18, PT ;  /* 0x0000001244008c0c */ /* 0x000fe4000bf46270 */
[----:B------:R-:W-:Y:S02]  /*9400*/  @!P0 ISETP.GE.AND P5, PT, R64, UR18, PT ;  /* 0x0000001240008c0c */ /* 0x000fe4000bfa6270 */
[----:B------:R-:W-:Y:S02]  /*9410*/  @!P0 IADD3 R64, R38, 0x2, RZ ;  /* 0x0000000226408810 */ /* 0x000fe40007ffe0ff */
[----:B------:R-:W-:Y:S02]  /*9420*/  @!P0 FSEL R70, R70, RZ, !P4 ;  /* 0x000000ff46468208 */ /* 0x000fe40006000000 */
[----:B------:R-:W-:-:S02]  /*9430*/  @!P0 FSEL R71, R71, RZ, !P2 ;  /* 0x000000ff47478208 */ /* 0x000fc40005000000 */
[----:B------:R-:W-:Y:S02]  /*9440*/  @!P0 ISETP.GE.AND P4, PT, R64, UR18, PT ;  /* 0x0000001240008c0c */ /* 0x000fe4000bf86270 */
[C---:B------:R-:W-:Y:S02]  /*9450*/  @!P0 ISETP.GE.AND P2, PT, R38.reuse, UR18, PT ;  /* 0x0000001226008c0c */ /* 0x040fe4000bf46270 */
[----:B------:R-:W-:Y:S02]  /*9460*/  @!P0 IADD3 R64, R38, 0x3, RZ ;  /* 0x0000000326408810 */ /* 0x000fe40007ffe0ff */
[----:B------:R-:W-:Y:S02]  /*9470*/  @!P0 FSEL R72, R72, RZ, !P2 ;  /* 0x000000ff48488208 */ /* 0x000fe40005000000 */
[----:B------:R-:W-:Y:S02]  /*9480*/  @!P0 ISETP.GE.AND P2, PT, R64, UR18, PT ;  /* 0x0000001240008c0c */ /* 0x000fe4000bf46270 */
[----:B------:R-:W-:-:S02]  /*9490*/  @!P0 IADD3 R68, R38, 0x2, RZ ;  /* 0x0000000226448810 */ /* 0x000fc40007ffe0ff */
[----:B------:R-:W-:Y:S02]  /*94a0*/  @!P0 IADD3 R64, R38, 0x1, RZ ;  /* 0x0000000126408810 */ /* 0x000fe40007ffe0ff */
[----:B------:R-:W-:Y:S02]  /*94b0*/  @!P0 FSEL R73, R73, RZ, !P1 ;  /* 0x000000ff49498208 */ /* 0x000fe40004800000 */
[----:B------:R-:W-:Y:S02]  /*94c0*/  @!P0 ISETP.GE.AND P6, PT, R68, UR18, PT ;  /* 0x0000001244008c0c */ /* 0x000fe4000bfc6270 */
[----:B------:R-:W-:Y:S02]  /*94d0*/  @!P0 ISETP.GE.AND P1, PT, R64, UR18, PT ;  /* 0x0000001240008c0c */ /* 0x000fe4000bf26270 */
[----:B------:R-:W-:Y:S02]  /*94e0*/  @!P0 IADD3 R64, R38, 0x2, RZ ;  /* 0x0000000226408810 */ /* 0x000fe40007ffe0ff */
[----:B------:R-:W-:-:S02]  /*94f0*/  @!P0 FSEL R74, R74, RZ, !P6 ;  /* 0x000000ff4a4a8208 */ /* 0x000fc40007000000 */
[----:B------:R-:W-:Y:S02]  /*9500*/  @!P0 FSEL R75, R75, RZ, !P3 ;  /* 0x000000ff4b4b8208 */ /* 0x000fe40005800000 */
[----:B------:R-:W-:Y:S02]  /*9510*/  @!P0 ISETP.GE.AND P6, PT, R64, UR18, PT ;  /* 0x0000001240008c0c */ /* 0x000fe4000bfc6270 */
[C---:B------:R-:W-:Y:S02]  /*9520*/  @!P0 ISETP.GE.AND P3, PT, R38.reuse, UR18, PT ;  /* 0x0000001226008c0c */ /* 0x040fe4000bf66270 */
[----:B------:R-:W-:Y:S02]  /*9530*/  @!P0 IADD3 R64, R38, 0x3, RZ ;  /* 0x0000000326408810 */ /* 0x000fe40007ffe0ff */
[----:B--2---:R-:W-:Y:S02]  /*9540*/  @!P0 FSEL R56, R56, RZ, !P3 ;  /* 0x000000ff38388208 */ /* 0x004fe40005800000 */
[----:B------:R-:W-:-:S02]  /*9550*/  @!P0 ISETP.GE.AND P3, PT, R64, UR18, PT ;  /* 0x0000001240008c0c */ /* 0x000fc4000bf66270 */
[----:B------:R-:W-:Y:S02]  /*9560*/  @!P0 IADD3 R64, R38, 0x1, RZ ;  /* 0x0000000126408810 */ /* 0x000fe40007ffe0ff */
[----:B------:R-:W-:Y:S02]  /*9570*/  @!P0 FSEL R57, R57, RZ, !P5 ;  /* 0x000000ff39398208 */ /* 0x000fe40006800000 */
[----:B------:R-:W-:Y:S02]  /*9580*/  @!P0 ISETP.GE.AND P5, PT, R64, UR18, PT ;  /* 0x0000001240008c0c */ /* 0x000fe4000bfa6270 */
[----:B------:R-:W-:Y:S02]  /*9590*/  @!P0 IADD3 R64, R38, 0x2, RZ ;  /* 0x0000000226408810 */ /* 0x000fe40007ffe0ff */
[----:B------:R-:W-:Y:S02]  /*95a0*/  @!P0 FSEL R58, R58, RZ, !P4 ;  /* 0x000000ff3a3a8208 */ /* 0x000fe40006000000 */
[----:B------:R-:W-:-:S02]  /*95b0*/  @!P0 FSEL R59, R59, RZ, !P2 ;  /* 0x000000ff3b3b8208 */ /* 0x000fc40005000000 */
[----:B------:R-:W-:Y:S02]  /*95c0*/  @!P0 ISETP.GE.AND P4, PT, R64, UR18, PT ;  /* 0x0000001240008c0c */ /* 0x000fe4000bf86270 */
[C---:B------:R-:W-:Y:S02]  /*95d0*/  @!P0 ISETP.GE.AND P2, PT, R38.reuse, UR18, PT ;  /* 0x0000001226008c0c */ /* 0x040fe4000bf46270 */
[----:B------:R-:W-:Y:S02]  /*95e0*/  @!P0 IADD3 R64, R38, 0x3, RZ ;  /* 0x0000000326408810 */ /* 0x000fe40007ffe0ff */
[----:B---3--:R-:W-:Y:S02]  /*95f0*/  @!P0 FSEL R48, R48, RZ, !P2 ;  /* 0x000000ff30308208 */ /* 0x008fe40005000000 */
[----:B------:R-:W-:Y:S02]  /*9600*/  @!P0 ISETP.GE.AND P2, PT, R64, UR18, PT ;  /* 0x0000001240008c0c */ /* 0x000fe4000bf46270 */
[----:B------:R-:W-:-:S02]  /*9610*/  @!P0 IADD3 R64, R38, 0x1, RZ ;  /* 0x0000000126408810 */ /* 0x000fc40007ffe0ff */
[----:B------:R-:W-:Y:S02]  /*9620*/  @!P0 FSEL R49, R49, RZ, !P1 ;  /* 0x000000ff31318208 */ /* 0x000fe40004800000 */
[----:B------:R-:W-:Y:S02]  /*9630*/  @!P0 ISETP.GE.AND P1, PT, R64, UR18, PT ;  /* 0x0000001240008c0c */ /* 0x000fe4000bf26270 */
[----:B------:R-:W-:Y:S02]  /*9640*/  @!P0 FSEL R50, R50, RZ, !P6 ;  /* 0x000000ff32328208 */ /* 0x000fe40007000000 */
[C---:B------:R-:W-:Y:S02]  /*9650*/  @!P0 IADD3 R64, R38.reuse, 0x2, RZ ;  /* 0x0000000226408810 */ /* 0x040fe40007ffe0ff */
[----:B------:R-:W-:Y:S02]  /*9660*/  @!P0 ISETP.GE.AND P6, PT, R38, UR18, PT ;  /* 0x0000001226008c0c */ /* 0x000fe4000bfc6270 */
[----:B------:R-:W-:-:S02]  /*9670*/  @!P0 FSEL R51, R51, RZ, !P3 ;  /* 0x000000ff33338208 */ /* 0x000fc40005800000 */
[----:B------:R-:W-:Y:S02]  /*9680*/  @!P0 ISETP.GE.AND P3, PT, R64, UR18, PT ;  /* 0x0000001240008c0c */ /* 0x000fe4000bf66270 */
[----:B------:R-:W-:Y:S02]  /*9690*/  @!P0 FSEL R44, R44, RZ, !P6 ;  /* 0x000000ff2c2c8208 */ /* 0x000fe40007000000 */
[----:B------:R-:W-:Y:S01]  /*96a0*/  IADD3 R64, P6, R187, R132, RZ ;  /* 0x00000084bb407210 */ /* 0x000fe20007fde0ff */
[----:B------:R-:W-:-:S03]  /*96b0*/  FFMA.FTZ R70, R98, R70, R65 ;  /* 0x0000004662467223 */ /* 0x000fc60000010041 */
[----:B------:R-:W-:Y:S02]  /*96c0*/  LEA.HI.X.SX32 R65, R187, R133, 0x1, P6 ;  /* 0x00000085bb417211 */ /* 0x000fe400030f0eff */
[----:B------:R-:W-:Y:S01]  /*96d0*/  LEA R68, P6, R64, c[0x0][0x178], 0x2 ;  /* 0x00005e0040447a11 */ /* 0x000fe200078c10ff */
[----:B------:R-:W-:-:S03]  /*96e0*/  FFMA.FTZ R192, R98, R66, R69 ;  /* 0x0000004262c07223 */ /* 0x000fc60000010045 */
[----:B------:R-:W-:Y:S01]  /*96f0*/  LEA.HI.X R69, R64, c[0x0][0x17c], R65, 0x2, P6 ;  /* 0x00005f0040457a11 */ /* 0x000fe200030f1441 */
[----:B------:R-:W-:Y:S01]  /*9700*/  FFMA.FTZ R193, R99, R71, R70 ;  /* 0x0000004763c17223 */ /* 0x000fe20000010046 */
[----:B------:R-:W-:-:S04]  /*9710*/  @!P0 IADD3 R64, R38, 0x1, RZ ;  /* 0x0000000126408810 */ /* 0x000fc80007ffe0ff */
[----:B------:R-:W2:Y:S01]  /*9720*/  LDG.E.128.CONSTANT R68, [R68.64] ;  /* 0x0000000c44447981 */ /* 0x000ea2000c1e9d00 */
[----:B------:R-:W-:Y:S02]  /*9730*/  @!P0 FSEL R47, R47, RZ, !P2 ;  /* 0x000000ff2f2f8208 */ /* 0x000fe40005000000 */
[----:B------:R-:W-:Y:S02]  /*9740*/  @!P0 ISETP.GE.AND P6, PT, R64, UR18, PT ;  /* 0x0000001240008c0c */ /* 0x000fe4000bfc6270 */
[C---:B------:R-:W-:Y:S02]  /*9750*/  @!P0 ISETP.GE.AND P2, PT, R38.reuse, UR18, PT ;  /* 0x0000001226008c0c */ /* 0x040fe4000bf46270 */
[----:B------:R-:W-:Y:S02]  /*9760*/  @!P0 IADD3 R64, R38, 0x3, RZ ;  /* 0x0000000326408810 */ /* 0x000fe40007ffe0ff */
[----:B----4-:R-:W-:Y:S02]  /*9770*/  @!P0 FSEL R60, R60, RZ, !P2 ;  /* 0x000000ff3c3c8208 */ /* 0x010fe40005000000 */
[----:B------:R-:W-:-:S02]  /*9780*/  @!P0 ISETP.GE.AND P2, PT, R64, UR18, PT ;  /* 0x0000001240008c0c */ /* 0x000fc4000bf46270 */
[C---:B------:R-:W-:Y:S02]  /*9790*/  @!P0 IADD3 R66, R38.reuse, 0x3, RZ ;  /* 0x0000000326428810 */ /* 0x040fe40007ffe0ff */
[----:B------:R-:W-:Y:S02]  /*97a0*/  @!P0 IADD3 R64, R38, 0x1, RZ ;  /* 0x0000000126408810 */ /* 0x000fe40007ffe0ff */
[----:B------:R-:W-:Y:S02]  /*97b0*/  @!P0 FSEL R45, R45, RZ, !P5 ;  /* 0x000000ff2d2d8208 */ /* 0x000fe40006800000 */
[----:B------:R-:W-:Y:S02]  /*97c0*/  @!P0 FSEL R61, R61, RZ, !P1 ;  /* 0x000000ff3d3d8208 */ /* 0x000fe40004800000 */
[----:B------:R-:W-:Y:S02]  /*97d0*/  @!P0 ISETP.GE.AND P5, PT, R66, UR18, PT ;  /* 0x0000001242008c0c */ /* 0x000fe4000bfa6270 */
[----:B------:R-:W-:-:S02]  /*97e0*/  @!P0 ISETP.GE.AND P1, PT, R64, UR18, PT ;  /* 0x0000001240008c0c */ /* 0x000fc4000bf26270 */
[----:B------:R-:W-:Y:S02]  /*97f0*/  @!P0 IADD3 R64, R38, 0x2, RZ ;  /* 0x0000000226408810 */ /* 0x000fe40007ffe0ff */
[----:B------:R-:W-:Y:S02]  /*9800*/  @!P0 FSEL R62, R62, RZ, !P3 ;  /* 0x000000ff3e3e8208 */ /* 0x000fe40005800000 */
[----:B------:R-:W-:Y:S02]  /*9810*/  @!P0 FSEL R63, R63, RZ, !P5 ;  /* 0x000000ff3f3f8208 */ /* 0x000fe40006800000 */
[----:B------:R-:W-:Y:S02]  /*9820*/  @!P0 ISETP.GE.AND P3, PT, R64, UR18, PT ;  /* 0x0000001240008c0c */ /* 0x000fe4000bf66270 */
[C---:B------:R-:W-:Y:S02]  /*9830*/  @!P0 ISETP.GE.AND P5, PT, R38.reuse, UR18, PT ;  /* 0x0000001226008c0c */ /* 0x040fe4000bfa6270 */
[----:B------:R-:W-:-:S02]  /*9840*/  @!P0 IADD3 R64, R38, 0x3, RZ ;  /* 0x0000000326408810 */ /* 0x000fc40007ffe0ff */
[----:B-----5:R-:W-:Y:S02]  /*9850*/  @!P0 FSEL R52, R52, RZ, !P5 ;  /* 0x000000ff34348208 */ /* 0x020fe40006800000 */
[----:B------:R-:W-:Y:S02]  /*9860*/  @!P0 ISETP.GE.AND P5, PT, R64, UR18, PT ;  /* 0x0000001240008c0c */ /* 0x000fe4000bfa6270 */
[C---:B------:R-:W-:Y:S02]  /*9870*/  @!P0 IADD3 R65, R38.reuse, 0x2, RZ ;  /* 0x0000000226418810 */ /* 0x040fe40007ffe0ff */
[----:B------:R-:W-:Y:S02]  /*9880*/  @!P0 IADD3 R64, R38, 0x1, RZ ;  /* 0x0000000126408810 */ /* 0x000fe40007ffe0ff */
[----:B------:R-:W-:Y:S02]  /*9890*/  @!P0 FSEL R46, R46, RZ, !P4 ;  /* 0x000000ff2e2e8208 */ /* 0x000fe40006000000 */
[----:B------:R-:W-:-:S02]  /*98a0*/  @!P0 FSEL R53, R53, RZ, !P6 ;  /* 0x000000ff35358208 */ /* 0x000fc40007000000 */
[----:B------:R-:W-:Y:S02]  /*98b0*/  @!P0 ISETP.GE.AND P4, PT, R65, UR18, PT ;  /* 0x0000001241008c0c */ /* 0x000fe4000bf86270 */
[----:B------:R-:W-:Y:S02]  /*98c0*/  @!P0 ISETP.GE.AND P6, PT, R64, UR18, PT ;  /* 0x0000001240008c0c */ /* 0x000fe4000bfc6270 */
[----:B------:R-:W-:Y:S02]  /*98d0*/  @!P0 IADD3 R64, R38, 0x2, RZ ;  /* 0x0000000226408810 */ /* 0x000fe40007ffe0ff */
[----:B------:R-:W-:Y:S02]  /*98e0*/  @!P0 FSEL R54, R54, RZ, !P4 ;  /* 0x000000ff36368208 */ /* 0x000fe40006000000 */
[----:B------:R-:W-:Y:S01]  /*98f0*/  @!P0 FSEL R55, R55, RZ, !P2 ;  /* 0x000000ff37378208 */ /* 0x000fe20005000000 */
[----:B------:R-:W-:Y:S01]  /*9900*/  FMUL.FTZ R57, R97, R57 ;  /* 0x0000003961397220 */ /* 0x000fe20000410000 */
[----:B------:R-:W-:-:S02]  /*9910*/  @!P0 ISETP.GE.AND P4, PT, R64, UR18, PT ;  /* 0x0000001240008c0c */ /* 0x000fc4000bf86270 */
[C---:B------:R-:W-:Y:S02]  /*9920*/  @!P0 ISETP.GE.AND P2, PT, R38.reuse, UR18, PT ;  /* 0x0000001226008c0c */ /* 0x040fe4000bf46270 */
[----:B------:R-:W-:Y:S02]  /*9930*/  @!P0 IADD3 R64, R38, 0x3, RZ ;  /* 0x0000000326408810 */ /* 0x000fe40007ffe0ff */
[----:B------:R-:W-:Y:S02]  /*9940*/  @!P0 FSEL R101, R101, RZ, !P1 ;  /* 0x000000ff65658208 */ /* 0x000fe40004800000 */
[----:B------:R-:W-:Y:S01]  /*9950*/  IADD3 R65, P1, R186, R132, RZ ;  /* 0x00000084ba417210 */ /* 0x000fe20007f3e0ff */
[----:B------:R-:W-:Y:S01]  /*9960*/  FFMA.FTZ R57, R96, R56, R57 ;  /* 0x0000003860397223 */ /* 0x000fe20000010039 */
[----:B------:R-:W-:Y:S02]  /*9970*/  @!P0 FSEL R100, R100, RZ, !P2 ;  /* 0x000000ff64648208 */ /* 0x000fe40005000000 */
[----:B------:R-:W-:-:S02]  /*9980*/  @!P0 ISETP.GE.AND P2, PT, R64, UR18, PT ;  /* 0x0000001240008c0c */ /* 0x000fc4000bf46270 */
[----:B------:R-:W-:Y:S02]  /*9990*/  @!P0 FSEL R102, R102, RZ, !P3 ;  /* 0x000000ff66668208 */ /* 0x000fe40005800000 */
[----:B------:R-:W-:Y:S02]  /*99a0*/  LEA.HI.X.SX32 R56, R186, R133, 0x1, P1 ;  /* 0x00000085ba387211 */ /* 0x000fe400008f0eff */
[C---:B------:R-:W-:Y:S02]  /*99b0*/  LEA R64, P3, R65.reuse, c[0x0][0x178], 0x2 ;  /* 0x00005e0041407a11 */ /* 0x040fe400078610ff */
[----:B------:R-:W-:Y:S02]  /*99c0*/  @!P0 IADD3 R66, R38, 0x1, RZ ;  /* 0x0000000126428810 */ /* 0x000fe40007ffe0ff */
[----:B------:R-:W-:Y:S01]  /*99d0*/  LEA.HI.X R65, R65, c[0x0][0x17c], R56, 0x2, P3 ;  /* 0x00005f0041417a11 */ /* 0x000fe200018f1438 */
[----:B------:R-:W-:Y:S01]  /*99e0*/  FMUL.FTZ R45, R97, R45 ;  /* 0x0000002d612d7220 */ /* 0x000fe20000410000 */
[----:B------:R-:W-:Y:S01]  /*99f0*/  @!P0 ISETP.GE.AND P1, PT, R66, UR18, PT ;  /* 0x0000001242008c0c */ /* 0x000fe2000bf26270 */
[----:B------:R-:W-:Y:S01]  /*9a00*/  FFMA.FTZ R192, R99, R67, R192 ;  /* 0x0000004363c07223 */ /* 0x000fe200000100c0 */
[----:B------:R-:W-:Y:S01]  /*9a10*/  @!P0 FSEL R103, R103, RZ, !P5 ;  /* 0x000000ff67678208 */ /* 0x000fe20006800000 */
[----:B------:R-:W-:Y:S01]  /*9a20*/  FFMA.FTZ R45, R96, R44, R45 ;  /* 0x0000002c602d7223 */ /* 0x000fe2000001002d */
[----:B------:R-:W-:Y:S01]  /*9a30*/  @!P0 ISETP.GE.AND P5, PT, R38, UR18, PT ;  /* 0x0000001226008c0c */ /* 0x000fe2000bfa6270 */
[----:B------:R-:W3:Y:S01]  /*9a40*/  LDG.E.128.CONSTANT R64, [R64.64] ;  /* 0x0000000c40407981 */ /* 0x000ee2000c1e9d00 */
[----:B------:R-:W-:Y:S01]  /*9a50*/  IADD3 R44, P3, R183, R132, RZ ;  /* 0x00000084b72c7210 */ /* 0x000fe20007f7e0ff */
[----:B------:R-:W-:Y:S01]  /*9a60*/  FFMA.FTZ R58, R98, R58, R57 ;  /* 0x0000003a623a7223 */ /* 0x000fe20000010039 */
[----:B------:R-:W-:-:S02]  /*9a70*/  @!P0 FSEL R76, R76, RZ, !P5 ;  /* 0x000000ff4c4c8208 */ /* 0x000fc40006800000 */
[----:B------:R-:W-:Y:S02]  /*9a80*/  LEA.HI.X.SX32 R57, R183, R133, 0x1, P3 ;  /* 0x00000085b7397211 */ /* 0x000fe400018f0eff */
[----:B------:R-:W-:Y:S01]  /*9a90*/  LEA R56, P5, R44, c[0x0][0x178], 0x2 ;  /* 0x00005e002c387a11 */ /* 0x000fe200078a10ff */
[----:B------:R-:W-:-:S03]  /*9aa0*/  FMUL.FTZ R49, R97, R49 ;  /* 0x0000003161317220 */ /* 0x000fc60000410000 */
[----:B------:R-:W-:Y:S01]  /*9ab0*/  LEA.HI.X R57, R44, c[0x0][0x17c], R57, 0x2, P5 ;  /* 0x00005f002c397a11 */ /* 0x000fe200028f1439 */
[----:B------:R-:W-:Y:S01]  /*9ac0*/  FFMA.FTZ R49, R96, R48, R49 ;  /* 0x0000003060317223 */ /* 0x000fe20000010031 */
[----:B------:R-:W-:Y:S01]  /*9ad0*/  @!P0 IADD3 R48, R38, 0x2, RZ ;  /* 0x0000000226308810 */ /* 0x000fe20007ffe0ff */
[----:B------:R-:W-:Y:S01]  /*9ae0*/  FFMA.FTZ R209, R99, R59, R58 ;  /* 0x0000003b63d17223 */ /* 0x000fe2000001003a */
[----:B------:R-:W-:Y:S02]  /*9af0*/  IADD3 R44, P5, R180, R132, RZ ;  /* 0x00000084b42c7210 */ /* 0x000fe40007fbe0ff */
[----:B------:R-:W4:Y:S01]  /*9b00*/  LDG.E.128.CONSTANT R56, [R56.64] ;  /* 0x0000000c38387981 */ /* 0x000f22000c1e9d00 */
[----:B------:R-:W-:Y:S01]  /*9b10*/  FFMA.FTZ R216, R98, R50, R49 ;  /* 0x0000003262d87223 */ /* 0x000fe20000010031 */
[----:B------:R-:W-:Y:S01]  /*9b20*/  @!P0 ISETP.GE.AND P3, PT, R48, UR18, PT ;  /* 0x0000001230008c0c */ /* 0x000fe2000bf66270 */
[----:B------:R-:W-:Y:S01]  /*9b30*/  FFMA.FTZ R46, R98, R46, R45 ;  /* 0x0000002e622e7223 */ /* 0x000fe2000001002d */
[----:B------:R-:W-:-:S02]  /*9b40*/  @!P0 IADD3 R49, R38, 0x1, RZ ;  /* 0x0000000126318810 */ /* 0x000fc40007ffe0ff */
[----:B------:R-:W-:Y:S02]  /*9b50*/  @!P0 FSEL R77, R77, RZ, !P6 ;  /* 0x000000ff4d4d8208 */ /* 0x000fe40007000000 */
[----:B------:R-:W-:Y:S02]  /*9b60*/  LEA.HI.X.SX32 R45, R180, R133, 0x1, P5 ;  /* 0x00000085b42d7211 */ /* 0x000fe400028f0eff */
[C---:B------:R-:W-:Y:S02]  /*9b70*/  LEA R48, P6, R44.reuse, c[0x0][0x178], 0x2 ;  /* 0x00005e002c307a11 */ /* 0x040fe400078c10ff */
[----:B------:R-:W-:Y:S02]  /*9b80*/  @!P0 ISETP.GE.AND P5, PT, R49, UR18, PT ;  /* 0x0000001231008c0c */ /* 0x000fe4000bfa6270 */
[----:B------:R-:W-:Y:S01]  /*9b90*/  LEA.HI.X R49, R44, c[0x0][0x17c], R45, 0x2, P6 ;  /* 0x00005f002c317a11 */ /* 0x000fe200030f142d */
[----:B------:R-:W-:Y:S01]  /*9ba0*/  FFMA.FTZ R216, R99, R51, R216 ;  /* 0x0000003363d87223 */ /* 0x000fe200000100d8 */
[----:B------:R-:W-:Y:S01]  /*9bb0*/  IADD3 R45, P6, R179, R132, RZ ;  /* 0x00000084b32d7210 */ /* 0x000fe20007fde0ff */
[----:B------:R-:W-:-:S03]  /*9bc0*/  FFMA.FTZ R217, R99, R47, R46 ;  /* 0x0000002f63d97223 */ /* 0x000fc6000001002e */
[----:B------:R-:W5:Y:S01]  /*9bd0*/  LDG.E.128.CONSTANT R48, [R48.64] ;  /* 0x0000000c30307981 */ /* 0x000f62000c1e9d00 */
[----:B------:R-:W-:Y:S02]  /*9be0*/  LEA.HI.X.SX32 R46, R179, R133, 0x1, P6 ;  /* 0x00000085b32e7211 */ /* 0x000fe400030f0eff */
[----:B------:R-:W-:Y:S01]  /*9bf0*/  LEA R44, P6, R45, c[0x0][0x178], 0x2 ;  /* 0x00005e002d2c7a11 */ /* 0x000fe200078c10ff */
[----:B------:R-:W-:Y:S01]  /*9c00*/  FMUL.FTZ R53, R97, R53 ;  /* 0x0000003561357220 */ /* 0x000fe20000410000 */
[----:B------:R-:W-:Y:S02]  /*9c10*/  @!P0 IADD3 R47, R38, 0x2, RZ ;  /* 0x00000002262f8810 */ /* 0x000fe40007ffe0ff */
[----:B------:R-:W-:Y:S01]  /*9c20*/  LEA.HI.X R45, R45, c[0x0][0x17c], R46, 0x2, P6 ;  /* 0x00005f002d2d7a11 */ /* 0x000fe200030f142e */
[----:B------:R-:W-:Y:S01]  /*9c30*/  FFMA.FTZ R53, R96, R52, R53 ;  /* 0x0000003460357223 */ /* 0x000fe20000010035 */
[----:B------:R-:W-:Y:S01]  /*9c40*/  @!P0 FSEL R78, R78, RZ, !P4 ;  /* 0x000000ff4e4e8208 */ /* 0x000fe20006000000 */
[----:B------:R-:W-:Y:S01]  /*9c50*/  FMUL.FTZ R61, R97, R61 ;  /* 0x0000003d613d7220 */ /* 0x000fe20000410000 */
[----:B------:R-:W-:Y:S01]  /*9c60*/  @!P0 ISETP.GE.AND P4, PT, R47, UR18, PT ;  /* 0x000000122f008c0c */ /* 0x000fe2000bf86270 */
[----:B------:R-:W-:Y:S01]  /*9c70*/  FFMA.FTZ R54, R98, R54, R53 ;  /* 0x0000003662367223 */ /* 0x000fe20000010035 */
[----:B------:R-:W-:Y:S01]  /*9c80*/  @!P0 FSEL R79, R79, RZ, !P2 ;  /* 0x000000ff4f4f8208 */ /* 0x000fe20005000000 */
[----:B------:R-:W5:Y:S01]  /*9c90*/  LDG.E.128.CONSTANT R44, [R44.64] ;  /* 0x0000000c2c2c7981 */ /* 0x000f62000c1e9d00 */
[----:B------:R-:W-:-:S02]  /*9ca0*/  @!P0 ISETP.GE.AND P6, PT, R38, UR18, PT ;  /* 0x0000001226008c0c */ /* 0x000fc4000bfc6270 */
[----:B------:R-:W-:Y:S01]  /*9cb0*/  IADD3 R53, P2, R178, R132, RZ ;  /* 0x00000084b2357210 */ /* 0x000fe20007f5e0ff */
[----:B------:R-:W-:Y:S01]  /*9cc0*/  FFMA.FTZ R61, R96, R60, R61 ;  /* 0x0000003c603d7223 */ /* 0x000fe2000001003d */
[----:B------:R-:W-:Y:S02]  /*9cd0*/  @!P0 FSEL R92, R92, RZ, !P6 ;  /* 0x000000ff5c5c8208 */ /* 0x000fe40007000000 */
[----:B------:R-:W-:Y:S02]  /*9ce0*/  LEA.HI.X.SX32 R60, R178, R133, 0x1, P2 ;  /* 0x00000085b23c7211 */ /* 0x000fe400010f0eff */
[----:B------:R-:W-:-:S04]  /*9cf0*/  LEA R52, P6, R53, c[0x0][0x178], 0x2 ;  /* 0x00005e0035347a11 */ /* 0x000fc800078c10ff */
[----:B------:R-:W-:Y:S01]  /*9d00*/  LEA.HI.X R53, R53, c[0x0][0x17c], R60, 0x2, P6 ;  /* 0x00005f0035357a11 */ /* 0x000fe200030f143c */
[----:B------:R-:W-:Y:S01]  /*9d10*/  FFMA.FTZ R230, R98, R62, R61 ;  /* 0x0000003e62e67223 */ /* 0x000fe2000001003d */
[----:B------:R-:W-:Y:S01]  /*9d20*/  @!P0 IADD3 R61, R38, 0x1, RZ ;  /* 0x00000001263d8810 */ /* 0x000fe20007ffe0ff */
[----:B------:R-:W-:Y:S01]  /*9d30*/  FFMA.FTZ R231, R99, R55, R54 ;  /* 0x0000003763e77223 */ /* 0x000fe20000010036 */
[----:B------:R-:W-:Y:S01]  /*9d40*/  IADD3 R60, P6, R177, R132, RZ ;  /* 0x00000084b13c7210 */ /* 0x000fe20007fde0ff */
[----:B------:R-:W-:Y:S01]  /*9d50*/  FMUL.FTZ R73, R97, R73 ;  /* 0x0000004961497220 */ /* 0x000fe20000410000 */
[----:B------:R-:W5:Y:S01]  /*9d60*/  LDG.E.128.CONSTANT R52, [R52.64] ;  /* 0x0000000c34347981 */ /* 0x000f62000c1e9d00 */
[----:B------:R-:W-:Y:S02]  /*9d70*/  @!P0 ISETP.GE.AND P2, PT, R61, UR18, PT ;  /* 0x000000123d008c0c */ /* 0x000fe4000bf46270 */
[----:B------:R-:W-:Y:S01]  /*9d80*/  FFMA.FTZ R73, R96, R72, R73 ;  /* 0x0000004860497223 */ /* 0x000fe20000010049 */
[----:B------:R-:W-:-:S02]  /*9d90*/  LEA.HI.X.SX32 R61, R177, R133, 0x1, P6 ;  /* 0x00000085b13d7211 */ /* 0x000fc400030f0eff */
[----:B------:R-:W-:Y:S02]  /*9da0*/  LEA R72, P6, R60, c[0x0][0x178], 0x2 ;  /* 0x00005e003c487a11 */ /* 0x000fe400078c10ff */
[----:B------:R-:W-:Y:S01]  /*9db0*/  @!P0 FSEL R93, R93, RZ, !P1 ;  /* 0x000000ff5d5d8208 */ /* 0x000fe20004800000 */
[----:B------:R-:W-:Y:S01]  /*9dc0*/  FFMA.FTZ R208, R98, R74, R73 ;  /* 0x0000004a62d07223 */ /* 0x000fe20000010049 */
[----:B------:R-:W-:Y:S02]  /*9dd0*/  LEA.HI.X R73, R60, c[0x0][0x17c], R61, 0x2, P6 ;  /* 0x00005f003c497a11 */ /* 0x000fe400030f143d */
[----:B------:R-:W-:Y:S01]  /*9de0*/  @!P0 FSEL R105, R105, RZ, !P5 ;  /* 0x000000ff69698208 */ /* 0x000fe20006800000 */
[----:B------:R-:W-:Y:S01]  /*9df0*/  FMUL.FTZ R61, R97, R93 ;  /* 0x0000005d613d7220 */ /* 0x000fe20000410000 */
[C---:B------:R-:W-:Y:S01]  /*9e00*/  @!P0 ISETP.GE.AND P5, PT, R38.reuse, UR18, PT ;  /* 0x0000001226008c0c */ /* 0x040fe2000bfa6270 */
[C---:B------:R-:W-:Y:S01]  /*9e10*/  FFMA.FTZ R208, R99.reuse, R75, R208 ;  /* 0x0000004b63d07223 */ /* 0x040fe200000100d0 */
[----:B------:R-:W-:Y:S01]  /*9e20*/  @!P0 IADD3 R62, R38, 0x2, RZ ;  /* 0x00000002263e8810 */ /* 0x000fe20007ffe0ff */
[----:B------:R-:W-:Y:S01]  /*9e30*/  FFMA.FTZ R230, R99, R63, R230 ;  /* 0x0000003f63e67223 */ /* 0x000fe200000100e6 */
[----:B------:R-:W-:Y:S01]  /*9e40*/  @!P0 FSEL R104, R104, RZ, !P5 ;  /* 0x000000ff68688208 */ /* 0x000fe20006800000 */
[----:B------:R-:W-:Y:S01]  /*9e50*/  FFMA.FTZ R63, R96, R92, R61 ;  /* 0x0000005c603f7223 */ /* 0x000fe2000001003d */
[----:B------:R-:W5:Y:S01]  /*9e60*/  LDG.E.128.CONSTANT R72, [R72.64] ;  /* 0x0000000c48487981 */ /* 0x000f62000c1e9d00 */
[----:B------:R-:W-:-:S02]  /*9e70*/  IADD3 R61, P5, R176, R132, RZ ;  /* 0x00000084b03d7210 */ /* 0x000fc40007fbe0ff */
[----:B------:R-:W-:Y:S02]  /*9e80*/  @!P0 ISETP.GE.AND P1, PT, R62, UR18, PT ;  /* 0x000000123e008c0c */ /* 0x000fe4000bf26270 */
[----:B------:R-:W-:Y:S01]  /*9e90*/  @!P0 FSEL R109, R109, RZ, !P2 ;  /* 0x000000ff6d6d8208 */ /* 0x000fe20005000000 */
[----:B------:R-:W-:Y:S01]  /*9ea0*/  FMUL.FTZ R77, R97, R77 ;  /* 0x0000004d614d7220 */ /* 0x000fe20000410000 */
[----:B------:R-:W-:Y:S02]  /*9eb0*/  LEA.HI.X.SX32 R62, R176, R133, 0x1, P5 ;  /* 0x00000085b03e7211 */ /* 0x000fe400028f0eff */
[C---:B------:R-:W-:Y:S01]  /*9ec0*/  LEA R60, P2, R61.reuse, c[0x0][0x178], 0x2 ;  /* 0x00005e003d3c7a11 */ /* 0x040fe200078410ff */
[----:B------:R-:W-:Y:S01]  /*9ed0*/  FFMA.FTZ R77, R96, R76, R77 ;  /* 0x0000004c604d7223 */ /* 0x000fe2000001004d */
[----:B------:R-:W-:Y:S02]  /*9ee0*/  @!P0 FSEL R94, R94, RZ, !P3 ;  /* 0x000000ff5e5e8208 */ /* 0x000fe40005800000 */
[----:B------:R-:W-:Y:S01]  /*9ef0*/  LEA.HI.X R61, R61, c[0x0][0x17c], R62, 0x2, P2 ;  /* 0x00005f003d3d7a11 */ /* 0x000fe200010f143e */
[----:B------:R-:W-:Y:S01]  /*9f00*/  FFMA.FTZ R78, R98, R78, R77 ;  /* 0x0000004e624e7223 */ /* 0x000fe2000001004d */
[----:B------:R-:W-:Y:S01]  /*9f10*/  @!P0 FSEL R110, R110, RZ, !P1 ;  /* 0x000000ff6e6e8208 */ /* 0x000fe20004800000 */
[----:B------:R-:W-:Y:S01]  /*9f20*/  FFMA.FTZ R94, R98, R94, R63 ;  /* 0x0000005e625e7223 */ /* 0x000fe2000001003f */
[----:B------:R-:W-:-:S02]  /*9f30*/  IADD3 R77, P1, R175, R132, RZ ;  /* 0x00000084af4d7210 */ /* 0x000fc40007f3e0ff */
[----:B------:R-:W5:Y:S01]  /*9f40*/  LDG.E.128.CONSTANT R60, [R60.64] ;  /* 0x0000000c3c3c7981 */ /* 0x000f62000c1e9d00 */
[----:B------:R-:W-:Y:S01]  /*9f50*/  FFMA.FTZ R237, R99, R79, R78 ;  /* 0x0000004f63ed7223 */ /* 0x000fe2000001004e */
[----:B------:R-:W-:Y:S02]  /*9f60*/  LEA.HI.X.SX32 R78, R175, R133, 0x1, P1 ;  /* 0x00000085af4e7211 */ /* 0x000fe400008f0eff */
[----:B------:R-:W-:-:S04]  /*9f70*/  LEA R76, P1, R77, c[0x0][0x178], 0x2 ;  /* 0x00005e004d4c7a11 */ /* 0x000fc800078210ff */
[----:B------:R-:W-:Y:S02]  /*9f80*/  LEA.HI.X R77, R77, c[0x0][0x17c], R78, 0x2, P1 ;  /* 0x00005f004d4d7a11 */ /* 0x000fe400008f144e */
[----:B------:R-:W-:-:S04]  /*9f90*/  IADD3 R81, P1, R174, R132, RZ ;  /* 0x00000084ae517210 */ /* 0x000fc80007f3e0ff */
[----:B------:R-:W5:Y:S01]  /*9fa0*/  LDG.E.128.CONSTANT R76, [R76.64] ;  /* 0x0000000c4c4c7981 */ /* 0x000f62000c1e9d00 */
[----:B------:R-:W-:Y:S02]  /*9fb0*/  LEA.HI.X.SX32 R84, R174, R133, 0x1, P1 ;  /* 0x00000085ae547211 */ /* 0x000fe400008f0eff */
[----:B------:R-:W-:Y:S02]  /*9fc0*/  IADD3 R82, P2, R173, R132, RZ ;  /* 0x00000084ad527210 */ /* 0x000fe40007f5e0ff */
[----:B------:R-:W-:Y:S01]  /*9fd0*/  LEA R80, P1, R81, c[0x0][0x178], 0x2 ;  /* 0x00005e0051507a11 */ /* 0x000fe200078210ff */
[----:B------:R-:W-:Y:S02]  /*9fe0*/  FMUL.FTZ R89, R97, R89 ;  /* 0x0000005961597220 */ /* 0x000fe40000410000 */
[----:B------:R-:W-:Y:S01]  /*9ff0*/  FFMA.FTZ R184, R99, R83, R184 ;  /* 0x0000005363b87223 */ /* 0x000fe200000100b8 */
[----:B------:R-:W-:Y:S02]  /*a000*/  LEA.HI.X.SX32 R83, R173, R133, 0x1, P2 ;  /* 0x00000085ad537211 */ /* 0x000fe400010f0eff */
[----:B------:R-:W-:-:S02]  /*a010*/  LEA.HI.X R81, R81, c[0x0][0x17c], R84, 0x2, P1 ;  /* 0x00005f0051517a11 */ /* 0x000fc400008f1454 */
[----:B------:R-:W-:Y:S01]  /*a020*/  LEA R84, P1, R82, c[0x0][0x178], 0x2 ;  /* 0x00005e0052547a11 */ /* 0x000fe200078210ff */
[C---:B------:R-:W-:Y:S02]  /*a030*/  FFMA.FTZ R127, R99.reuse, R127, R126 ;  /* 0x0000007f637f7223 */ /* 0x040fe4000001007e */
[----:B------:R-:W-:Y:S02]  /*a040*/  FFMA.FTZ R89, R96, R88, R89 ;  /* 0x0000005860597223 */ /* 0x000fe40000010059 */
[----:B------:R-:W-:Y:S01]  /*a050*/  FFMA.FTZ R126, R98, R86, R85 ;  /* 0x00000056627e7223 */ /* 0x000fe20000010055 */
[----:B------:R-:W-:Y:S01]  /*a060*/  LEA.HI.X R85, R82, c[0x0][0x17c], R83, 0x2, P1 ;  /* 0x00005f0052557a11 */ /* 0x000fe200008f1453 */
[----:B------:R-:W-:Y:S01]  /*a070*/  FFMA.FTZ R90, R98, R90, R89 ;  /* 0x0000005a625a7223 */ /* 0x000fe20000010059 */
[----:B------:R-:W-:Y:S01]  /*a080*/  IADD3 R86, P3, R168, R132, RZ ;  /* 0x00000084a8567210 */ /* 0x000fe20007f7e0ff */
[----:B------:R-:W5:Y:S01]  /*a090*/  LDG.E.128.CONSTANT R80, [R80.64] ;  /* 0x0000000c50507981 */ /* 0x000f62000c1e9d00 */
[C---:B------:R-:W-:Y:S01]  /*a0a0*/  FFMA.FTZ R126, R99.reuse, R87, R126 ;  /* 0x00000057637e7223 */ /* 0x040fe2000001007e */
[----:B------:R-:W-:Y:S01]  /*a0b0*/  @!P0 FSEL R106, R106, RZ, !P4 ;  /* 0x000000ff6a6a8208 */ /* 0x000fe20006000000 */
[----:B------:R-:W-:Y:S01]  /*a0c0*/  FFMA.FTZ R185, R99, R91, R90 ;  /* 0x0000005b63b97223 */ /* 0x000fe2000001005a */
[----:B------:R-:W-:Y:S01]  /*a0d0*/  LEA.HI.X.SX32 R87, R168, R133, 0x1, P3 ;  /* 0x00000085a8577211 */ /* 0x000fe200018f0eff */
[----:B------:R-:W-:Y:S01]  /*a0e0*/  FMUL.FTZ R101, R97, R101 ;  /* 0x0000006561657220 */ /* 0x000fe20000410000 */
[----:B------:R-:W-:-:S02]  /*a0f0*/  LEA R88, P1, R86, c[0x0][0x178], 0x2 ;  /* 0x00005e0056587a11 */ /* 0x000fc400078210ff */
[C---:B------:R-:W-:Y:S01]  /*a100*/  IADD3 R90, P4, R167.reuse, R132, RZ ;  /* 0x00000084a75a7210 */ /* 0x040fe20007f9e0ff */
[----:B------:R-:W-:Y:S01]  /*a110*/  FFMA.FTZ R101, R96, R100, R101 ;  /* 0x0000006460657223 */ /* 0x000fe20000010065 */
[----:B------:R-:W-:Y:S02]  /*a120*/  LEA.HI.X R89, R86, c[0x0][0x17c], R87, 0x2, P1 ;  /* 0x00005f0056597a11 */ /* 0x000fe400008f1457 */
[----:B------:R-:W-:Y:S01]  /*a130*/  LEA.HI.X.SX32 R132, R167, R133, 0x1, P4 ;  /* 0x00000085a7847211 */ /* 0x000fe200020f0eff */
[----:B------:R-:W5:Y:S01]  /*a140*/  LDG.E.128.CONSTANT R84, [R84.64] ;  /* 0x0000000c54547981 */ /* 0x000f62000c1e9d00 */
[----:B------:R-:W-:Y:S01]  /*a150*/  LEA R100, P1, R90, c[0x0][0x178], 0x2 ;  /* 0x00005e005a647a11 */ /* 0x000fe200078210ff */
[----:B------:R-:W-:-:S03]  /*a160*/  FFMA.FTZ R102, R98, R102, R101 ;  /* 0x0000006662667223 */ /* 0x000fc60000010065 */
[----:B------:R-:W-:Y:S02]  /*a170*/  LEA.HI.X R101, R90, c[0x0][0x17c], R132, 0x2, P1 ;  /* 0x00005f005a657a11 */ /* 0x000fe400008f1484 */
[----:B------:R-:W5:Y:S01]  /*a180*/  LDG.E.128.CONSTANT R88, [R88.64] ;  /* 0x0000000c58587981 */ /* 0x000f62000c1e9d00 */
[----:B------:R-:W-:-:S03]  /*a190*/  FFMA.FTZ R93, R99, R103, R102 ;  /* 0x00000067635d7223 */ /* 0x000fc60000010066 */
[----:B------:R-:W5:Y:S01]  /*a1a0*/  LDG.E.128.CONSTANT R100, [R100.64] ;  /* 0x0000000c64647981 */ /* 0x000f62000c1e9d00 */
[----:B------:R-:W-:-:S04]  /*a1b0*/  @!P0 IADD3 R92, R38, 0x1, RZ ;  /* 0x00000001265c8810 */ /* 0x000fc80007ffe0ff */
[----:B------:R-:W-:Y:S02]  /*a1c0*/  @!P0 ISETP.GE.AND P2, PT, R92, UR18, PT ;  /* 0x000000125c008c0c */ /* 0x000fe4000bf46270 */
[C---:B------:R-:W-:Y:S02]  /*a1d0*/  @!P0 ISETP.GE.AND P1, PT, R38.reuse, UR18, PT ;  /* 0x0000001226008c0c */ /* 0x040fe4000bf26270 */
[----:B------:R-:W-:-:S04]  /*a1e0*/  @!P0 ISETP.GE.AND P5, PT, R38, UR18, PT ;  /* 0x0000001226008c0c */ /* 0x000fc8000bfa6270 */
[----:B------:R-:W-:Y:S02]  /*a1f0*/  @!P0 FSEL R108, R108, RZ, !P5 ;  /* 0x000000ff6c6c8208 */ /* 0x000fe40006800000 */
[----:B--2---:R-:W-:Y:S02]  /*a200*/  @!P0 FSEL R69, R69, RZ, !P2 ;  /* 0x000000ff45458208 */ /* 0x004fe40005000000 */
[----:B------:R-:W-:-:S03]  /*a210*/  @!P0 FSEL R68, R68, RZ, !P1 ;  /* 0x000000ff44448208 */ /* 0x000fc60004800000 */
[----:B------:R-:W-:-:S04]  /*a220*/  FMUL.FTZ R69, R97, R69 ;  /* 0x0000004561457220 */ /* 0x000fc80000410000 */
[----:B------:R-:W-:Y:S01]  /*a230*/  FFMA.FTZ R69, R96, R68, R69 ;  /* 0x0000004460457223 */ /* 0x000fe20000010045 */
[----:B------:R-:W-:-:S04]  /*a240*/  @!P0 IADD3 R68, R38, 0x3, RZ ;  /* 0x0000000326448810 */ /* 0x000fc80007ffe0ff */
[C---:B------:R-:W-:Y:S02]  /*a250*/  @!P0 ISETP.GE.AND P1, PT, R68.reuse, UR18, PT ;  /* 0x0000001244008c0c */ /* 0x040fe4000bf26270 */
[C---:B------:R-:W-:Y:S02]  /*a260*/  @!P0 ISETP.GE.AND P2, PT, R68.reuse, UR18, PT ;  /* 0x0000001244008c0c */ /* 0x040fe4000bf46270 */
[----:B------:R-:W-:Y:S02]  /*a270*/  @!P0 ISETP.GE.AND P3, PT, R68, UR18, PT ;  /* 0x0000001244008c0c */ /* 0x000fe4000bf66270 */
[----:B------:R-:W-:-:S04]  /*a280*/  @!P0 IADD3 R68, R38, 0x2, RZ ;  /* 0x0000000226448810 */ /* 0x000fc80007ffe0ff */
[----:B------:R-:W-:Y:S02]  /*a290*/  @!P0 ISETP.GE.AND P4, PT, R68, UR18, PT ;  /* 0x0000001244008c0c */ /* 0x000fe4000bf86270 */
[----:B------:R-:W-:-:S04]  /*a2a0*/  @!P0 IADD3 R68, R38, 0x3, RZ ;  /* 0x0000000326448810 */ /* 0x000fc80007ffe0ff */
[----:B------:R-:W-:Y:S02]  /*a2b0*/  @!P0 ISETP.GE.AND P5, PT, R68, UR18, PT ;  /* 0x0000001244008c0c */ /* 0x000fe4000bfa6270 */
        /* <DEDUP_REMOVED lines=16> */
[----:B------:R-:W-:Y:S02]  /*a3c0*/  @!P0 IADD3 R68, R38, 0x3, RZ ;  /* 0x0000000326448810 */ /* 0x000fe40007ffe0ff */
[----:B---3--:R-:W-:Y:S02]  /*a3d0*/  @!P0 FSEL R64, R64, RZ, !P5 ;  /* 0x000000ff40408208 */ /* 0x008fe40006800000 */
        /* <DEDUP_REMOVED lines=10> */
[----:B----4-:R-:W-:Y:S02]  /*a480*/  @!P0 FSEL R56, R56, RZ, !P2 ;  /* 0x000000ff38388208 */ /* 0x010fe40005000000 */
[----:B------:R-:W-:Y:S02]  /*a490*/  @!P0 ISETP.GE.AND P2, PT, R68, UR18, PT ;  /* 0x0000001244008c0c */ /* 0x000fe4000bf46270 */
[----:B------:R-:W-:-:S02]  /*a4a0*/  @!P0 IADD3 R68, R38, 0x1, RZ ;  /* 0x0000000126448810 */ /* 0x000fc40007ffe0ff */
[----:B------:R-:W-:Y:S02]  /*a4b0*/  @!P0 FSEL R57, R57, RZ, !P3 ;  /* 0x000000ff39398208 */ /* 0x000fe40005800000 */
[----:B------:R-:W-:Y:S02]  /*a4c0*/  @!P0 ISETP.GE.AND P3, PT, R68, UR18, PT ;  /* 0x0000001244008c0c */ /* 0x000fe4000bf66270 */
[----:B------:R-:W-:Y:S02]  /*a4d0*/  @!P0 IADD3 R68, R38, 0x2, RZ ;  /* 0x0000000226448810 */ /* 0x000fe40007ffe0ff */
[----:B------:R-:W-:Y:S02]  /*a4e0*/  @!P0 FSEL R58, R58, RZ, !P4 ;  /* 0x000000ff3a3a8208 */ /* 0x000fe40006000000 */
[----:B------:R-:W-:Y:S02]  /*a4f0*/  @!P0 FSEL R59, R59, RZ, !P5 ;  /* 0x000000ff3b3b8208 */ /* 0x000fe40006800000 */
[----:B------:R-:W-:-:S02]  /*a500*/  @!P0 ISETP.GE.AND P4, PT, R68, UR18, PT ;  /* 0x0000001244008c0c */ /* 0x000fc4000bf86270 */
[C---:B------:R-:W-:Y:S02]  /*a510*/  @!P0 ISETP.GE.AND P5, PT, R38.reuse, UR18, PT ;  /* 0x0000001226008c0c */ /* 0x040fe4000bfa6270 */
[----:B------:R-:W-:Y:S02]  /*a520*/  @!P0 IADD3 R68, R38, 0x3, RZ ;  /* 0x0000000326448810 */ /* 0x000fe40007ffe0ff */
[----:B-----5:R-:W-:Y:S02]  /*a530*/  @!P0 FSEL R48, R48, RZ, !P5 ;  /* 0x000000ff30308208 */ /* 0x020fe40006800000 */
[----:B------:R-:W-:Y:S02]  /*a540*/  @!P0 ISETP.GE.AND P5, PT, R68, UR18, PT ;  /* 0x0000001244008c0c */ /* 0x000fe4000bfa6270 */
[----:B------:R-:W-:Y:S02]  /*a550*/  @!P0 IADD3 R68, R38, 0x1, RZ ;  /* 0x0000000126448810 */ /* 0x000fe40007ffe0ff */
[----:B------:R-:W-:-:S02]  /*a560*/  @!P0 FSEL R49, R49, RZ, !P6 ;  /* 0x000000ff31318208 */ /* 0x000fc40007000000 */
[----:B------:R-:W-:Y:S02]  /*a570*/  @!P0 ISETP.GE.AND P6, PT, R68, UR18, PT ;  /* 0x0000001244008c0c */ /* 0x000fe4000bfc6270 */
[----:B------:R-:W-:Y:S02]  /*a580*/  @!P0 IADD3 R68, R38, 0x2, RZ ;  /* 0x0000000226448810 */ /* 0x000fe40007ffe0ff */
[----:B------:R-:W-:Y:S02]  /*a590*/  @!P0 FSEL R50, R50, RZ, !P1 ;  /* 0x000000ff32328208 */ /* 0x000fe40004800000 */
[----:B------:R-:W-:Y:S02]  /*a5a0*/  @!P0 FSEL R51, R51, RZ, !P2 ;  /* 0x000000ff33338208 */ /* 0x000fe40005000000 */
[----:B------:R-:W-:Y:S02]  /*a5b0*/  @!P0 ISETP.GE.AND P1, PT, R68, UR18, PT ;  /* 0x0000001244008c0c */ /* 0x000fe4000bf26270 */
[----:B------:R-:W-:-:S02]  /*a5c0*/  @!P0 ISETP.GE.AND P2, PT, R38, UR18, PT ;  /* 0x0000001226008c0c */ /* 0x000fc4000bf46270 */
        /* <DEDUP_REMOVED lines=8> */
[----:B------:R-:W-:Y:S02]  /*a650*/  @!P0 FSEL R47, R47, RZ, !P5 ;  /* 0x000000ff2f2f8208 */ /* 0x000fe40006800000 */
[----:B------:R-:W-:Y:S02]  /*a660*/  @!P0 ISETP.GE.AND P4, PT, R68, UR18, PT ;  /* 0x0000001244008c0c */ /* 0x000fe4000bf86270 */
[C---:B------:R-:W-:Y:S02]  /*a670*/  @!P0 ISETP.GE.AND P5, PT, R38.reuse, UR18, PT ;  /* 0x0000001226008c0c */ /* 0x040fe4000bfa6270 */
[----:B------:R-:W-:-:S02]  /*a680*/  @!P0 IADD3 R68, R38, 0x3, RZ ;  /* 0x0000000326448810 */ /* 0x000fc40007ffe0ff */
[----:B------:R-:W-:Y:S02]  /*a690*/  @!P0 FSEL R52, R52, RZ, !P5 ;  /* 0x000000ff34348208 */ /* 0x000fe40006800000 */
[----:B------:R-:W-:Y:S02]  /*a6a0*/  @!P0 ISETP.GE.AND P5, PT, R68, UR18, PT ;  /* 0x0000001244008c0c */ /* 0x000fe4000bfa6270 */
[----:B------:R-:W-:Y:S02]  /*a6b0*/  @!P0 IADD3 R68, R38, 0x1, RZ ;  /* 0x0000000126448810 */ /* 0x000fe40007ffe0ff */
[----:B------:R-:W-:Y:S02]  /*a6c0*/  @!P0 FSEL R53, R53, RZ, !P6 ;  /* 0x000000ff35358208 */ /* 0x000fe40007000000 */
[----:B------:R-:W-:Y:S02]  /*a6d0*/  @!P0 ISETP.GE.AND P6, PT, R68, UR18, PT ;  /* 0x0000001244008c0c */ /* 0x000fe4000bfc6270 */
[----:B------:R-:W-:-:S02]  /*a6e0*/  @!P0 IADD3 R68, R38, 0x2, RZ ;  /* 0x0000000226448810 */ /* 0x000fc40007ffe0ff */
[----:B------:R-:W-:Y:S02]  /*a6f0*/  @!P0 FSEL R54, R54, RZ, !P1 ;  /* 0x000000ff36368208 */ /* 0x000fe40004800000 */
[----:B------:R-:W-:Y:S02]  /*a700*/  @!P0 FSEL R55, R55, RZ, !P2 ;  /* 0x000000ff37378208 */ /* 0x000fe40005000000 */
[----:B------:R-:W-:Y:S02]  /*a710*/  @!P0 ISETP.GE.AND P1, PT, R68, UR18, PT ;  /* 0x0000001244008c0c */ /* 0x000fe4000bf26270 */
[C---:B------:R-:W-:Y:S02]  /*a720*/  @!P0 ISETP.GE.AND P2, PT, R38.reuse, UR18, PT ;  /* 0x0000001226008c0c */ /* 0x040fe4000bf46270 */
        /* <DEDUP_REMOVED lines=12> */
[----:B------:R-:W-:Y:S02]  /*a7f0*/  @!P0 FSEL R60, R60, RZ, !P5 ;  /* 0x000000ff3c3c8208 */ /* 0x000fe40006800000 */
        /* <DEDUP_REMOVED lines=30> */
[----:B------:R-:W-:-:S02]  /*a9e0*/  @!P0 FSEL R86, R86, RZ, !P4 ;  /* 0x000000ff56568208 */ /* 0x000fc40006000000 */
[----:B------:R-:W-:Y:S02]  /*a9f0*/  @!P0 ISETP.GE.AND P1, PT, R68, UR18, PT ;  /* 0x0000001244008c0c */ /* 0x000fe4000bf26270 */
[C---:B------:R-:W-:Y:S02]  /*aa00*/  @!P0 ISETP.GE.AND P4, PT, R38.reuse, UR18, PT ;  /* 0x0000001226008c0c */ /* 0x040fe4000bf86270 */
[----:B------:R-:W-:Y:S02]  /*aa10*/  @!P0 IADD3 R68, R38, 0x3, RZ ;  /* 0x0000000326448810 */ /* 0x000fe40007ffe0ff */
[----:B------:R-:W-:Y:S02]  /*aa20*/  @!P0 FSEL R85, R85, RZ, !P3 ;  /* 0x000000ff55558208 */ /* 0x000fe40005800000 */
[----:B------:R-:W-:Y:S02]  /*aa30*/  @!P0 FSEL R88, R88, RZ, !P4 ;  /* 0x000000ff58588208 */ /* 0x000fe40006000000 */
[----:B------:R-:W-:-:S02]  /*aa40*/  @!P0 ISETP.GE.AND P3, PT, R68, UR18, PT ;  /* 0x0000001244008c0c */ /* 0x000fc4000bf66270 */
[----:B------:R-:W-:Y:S02]  /*aa50*/  @!P0 ISETP.GE.AND P4, PT, R68, UR18, PT ;  /* 0x0000001244008c0c */ /* 0x000fe4000bf86270 */
[----:B------:R-:W-:Y:S02]  /*aa60*/  @!P0 IADD3 R68, R38, 0x1, RZ ;  /* 0x0000000126448810 */ /* 0x000fe40007ffe0ff */
[----:B------:R-:W-:Y:S02]  /*aa70*/  @!P0 FSEL R89, R89, RZ, !P6 ;  /* 0x000000ff59598208 */ /* 0x000fe40007000000 */
[----:B------:R-:W-:Y:S02]  /*aa80*/  @!P0 ISETP.GE.AND P6, PT, R68, UR18, PT ;  /* 0x0000001244008c0c */ /* 0x000fe4000bfc6270 */
[----:B------:R-:W-:Y:S02]  /*aa90*/  @!P0 FSEL R90, R90, RZ, !P1 ;  /* 0x000000ff5a5a8208 */ /* 0x000fe40004800000 */
[----:B------:R-:W-:-:S02]  /*aaa0*/  @!P0 IADD3 R68, R38, 0x2, RZ ;  /* 0x0000000226448810 */ /* 0x000fc40007ffe0ff */
[----:B------:R-:W-:Y:S02]  /*aab0*/  @!P0 ISETP.GE.AND P1, PT, R38, UR18, PT ;  /* 0x0000001226008c0c */ /* 0x000fe4000bf26270 */
[----:B------:R-:W-:Y:S01]  /*aac0*/  @!P0 FSEL R101, R101, RZ, !P6 ;  /* 0x000000ff65658208 */ /* 0x000fe20007000000 */
[C---:B------:R-:W-:Y:S01]  /*aad0*/  FMUL.FTZ R105, R97.reuse, R105 ;  /* 0x0000006961697220 */ /* 0x040fe20000410000 */
[----:B------:R-:W-:Y:S01]  /*aae0*/  @!P0 ISETP.GE.AND P6, PT, R68, UR18, PT ;  /* 0x0000001244008c0c */ /* 0x000fe2000bfc6270 */
[C---:B------:R-:W-:Y:S01]  /*aaf0*/  FMUL.FTZ R109, R97.reuse, R109 ;  /* 0x0000006d616d7220 */ /* 0x040fe20000410000 */
[----:B------:R-:W-:Y:S01]  /*ab00*/  @!P0 FSEL R100, R100, RZ, !P1 ;  /* 0x000000ff64648208 */ /* 0x000fe20004800000 */
        /* <DEDUP_REMOVED lines=11> */
[----:B------:R-:W-:Y:S01]  /*abc0*/  FMUL.FTZ R97, R97, R101 ;  /* 0x0000006561617220 */ /* 0x000fe20000410000 */
[----:B------:R-:W-:Y:S01]  /*abd0*/  @!P0 FSEL R102, R102, RZ, !P6 ;  /* 0x000000ff66668208 */ /* 0x000fe20007000000 */
        /* <DEDUP_REMOVED lines=113> */
.L_x_20631:
[----:B------:R-:W-:Y:S05]  /*b2f0*/  BSYNC B1 ;  /* 0x0000000000017941 */ /* 0x000fea0003800000 */
.L_x_20630:
[----:B------:R-:W-:-:S04]  /*b300*/  IADD3 R14, R14, 0x4, RZ ;  /* 0x000000040e0e7810 */ /* 0x000fc80007ffe0ff */
[----:B------:R-:W-:-:S13]  /*b310*/  ISETP.GE.AND P0, PT, R14, UR14, PT ;  /* 0x0000000e0e007c0c */ /* 0x000fda000bf06270 */
[----:B------:R-:W-:Y:S01]  /*b320*/  @P0 CALL.REL.NOINC `(.L_x_20629) ;  /* 0x0000001000000944 */ /* 0x000fe20003c00000 */
[----:B------:R-:W-:Y:S05]  /*b330*/  BRA `(.L_x_20632) ;  /* 0xffffa98000007947 */ /* 0x000fea000383ffff */
.L_x_20629:
[----:B------:R-:W-:Y:S05]  /*b340*/  BSYNC B0 ;  /* 0x0000000000007941 */ /* 0x000fea0003800000 */
.L_x_20628:
[----:B------:R-:W2:Y:S01]  /*b350*/  LDL R78, [R1+0x78] ;  /* 0x00007800014e7983 */ /* 0x000ea20000100800 */
[----:B------:R-:W-:Y:S03]  /*b360*/  BSSY B0, `(.L_x_20633) ;  /* 0x00001d0000007945 */ /* 0x000fe60003800000 */
[----:B------:R-:W0:Y:S04]  /*b370*/  SHFL.BFLY PT, R39, R2, 0x4, 0x1f ;  /* 0x0c801f0002277f89 */ /* 0x000e2800000e0000 */
[----:B------:R-:W1:Y:S04]  /*b380*/  SHFL.BFLY PT, R15, R18, 0x4, 0x1f ;  /* 0x0c801f00120f7f89 */ /* 0x000e6800000e0000 */
        /* <DEDUP_REMOVED lines=12> */
[----:B-----5:R-:W-:-:S03]  /*b450*/  FADD.FTZ R50, R50, R5 ;  /* 0x0000000532327221 */ /* 0x020fc60000010000 */
[----:B------:R-:W5:Y:S01]  /*b460*/  SHFL.BFLY PT, R51, R28, 0x4, 0x1f ;  /* 0x0c801f001c337f89 */ /* 0x000f6200000e0000 */
[----:B------:R-:W-:-:S03]  /*b470*/  FADD.FTZ R41, R41, R24 ;  /* 0x0000001829297221 */ /* 0x000fc60000010000 */
[----:B------:R-:W5:Y:S04]  /*b480*/  SHFL.BFLY PT, R55, R6, 0x4, 0x1f ;  /* 0x0c801f0006377f89 */ /* 0x000f6800000e0000 */
[----:B------:R-:W5:Y:S01]  /*b490*/  SHFL.BFLY PT, R46, R7, 0x4, 0x1f ;  /* 0x0c801f00072e7f89 */ /* 0x000f6200000e0000 */
[----:B0-----:R-:W-:Y:S02]  /*b4a0*/  FADD.FTZ R38, R38, R25 ;  /* 0x0000001926267221 */ /* 0x001fe40000010000 */
[----:B-1----:R-:W-:Y:S01]  /*b4b0*/  FADD.FTZ R18, R2, R3 ;  /* 0x0000000302127221 */ /* 0x002fe20000010000 */
[----:B------:R-:W0:Y:S01]  /*b4c0*/  SHFL.BFLY PT, R61, R10, 0x4, 0x1f ;  /* 0x0c801f000a3d7f89 */ /* 0x000e2200000e0000 */
[----:B---3--:R-:W-:-:S03]  /*b4d0*/  FADD.FTZ R44, R44, R29 ;  /* 0x0000001d2c2c7221 */ /* 0x008fc60000010000 */
[----:B------:R-:W1:Y:S01]  /*b4e0*/  SHFL.BFLY PT, R63, R22, 0x4, 0x1f ;  /* 0x0c801f00163f7f89 */ /* 0x000e6200000e0000 */
[----:B----4-:R-:W-:-:S03]  /*b4f0*/  FADD.FTZ R45, R45, R26 ;  /* 0x0000001a2d2d7221 */ /* 0x010fc60000010000 */
[----:B------:R-:W3:Y:S01]  /*b500*/  SHFL.BFLY PT, R0, R27, 0x4, 0x1f ;  /* 0x0c801f001b007f89 */ /* 0x000ee200000e0000 */
[----:B-----5:R-:W-:-:S03]  /*b510*/  FADD.FTZ R51, R51, R28 ;  /* 0x0000001c33337221 */ /* 0x020fc60000010000 */
[----:B------:R-:W4:Y:S01]  /*b520*/  SHFL.BFLY PT, R20, R11, 0x4, 0x1f ;  /* 0x0c801f000b147f89 */ /* 0x000f2200000e0000 */
[----:B------:R-:W-:-:S03]  /*b530*/  FADD.FTZ R55, R55, R6 ;  /* 0x0000000637377221 */ /* 0x000fc60000010000 */
[----:B------:R-:W5:Y:S01]  /*b540*/  SHFL.BFLY PT, R3, R8, 0x4, 0x1f ;  /* 0x0c801f0008037f89 */ /* 0x000f6200000e0000 */
[----:B------:R-:W-:-:S03]  /*b550*/  FADD.FTZ R46, R46, R7 ;  /* 0x000000072e2e7221 */ /* 0x000fc60000010000 */
        /* <DEDUP_REMOVED lines=8> */
[----:B----4-:R-:W-:Y:S02]  /*b5e0*/  FADD.FTZ R25, R20, R11 ;  /* 0x0000000b14197221 */ /* 0x010fe40000010000 */
[----:B-----5:R-:W-:Y:S01]  /*b5f0*/  FADD.FTZ R29, R3, R8 ;  /* 0x00000008031d7221 */ /* 0x020fe20000010000 */
[----:B------:R-:W4:Y:S01]  /*b600*/  SHFL.BFLY PT, R47, R30, 0x4, 0x1f ;  /* 0x0c801f001e2f7f89 */ /* 0x000f2200000e0000 */
[----:B------:R-:W-:-:S03]  /*b610*/  FADD.FTZ R42, R42, R31 ;  /* 0x0000001f2a2a7221 */ /* 0x000fc60000010000 */
[----:B------:R-:W5:Y:S01]  /*b620*/  SHFL.BFLY PT, R6, R23, 0x4, 0x1f ;  /* 0x0c801f0017067f89 */ /* 0x000f6200000e0000 */
[----:B------:R-:W-:-:S03]  /*b630*/  FADD.FTZ R14, R14, R19 ;  /* 0x000000130e0e7221 */ /* 0x000fc60000010000 */
[----:B------:R-:W5:Y:S01]  /*b640*/  SHFL.BFLY PT, R10, R37, 0x4, 0x1f ;  /* 0x0c801f00250a7f89 */ /* 0x000f6200000e0000 */
[----:B0-----:R-:W-:-:S03]  /*b650*/  FADD.FTZ R31, R5, R4 ;  /* 0x00000004051f7221 */ /* 0x001fc60000010000 */
[----:B------:R-:W0:Y:S01]  /*b660*/  SHFL.BFLY PT, R7, R12, 0x4, 0x1f ;  /* 0x0c801f000c077f89 */ /* 0x000e2200000e0000 */
[----:B-1----:R-:W-:-:S03]  /*b670*/  FADD.FTZ R24, R24, R35 ;  /* 0x0000002318187221 */ /* 0x002fc60000010000 */
[----:B------:R-:W1:Y:S01]  /*b680*/  SHFL.BFLY PT, R22, R13, 0x4, 0x1f ;  /* 0x0c801f000d167f89 */ /* 0x000e6200000e0000 */
[----:B---3--:R-:W-:-:S03]  /*b690*/  FADD.FTZ R48, R48, R17 ;  /* 0x0000001130307221 */ /* 0x008fc60000010000 */
[----:B------:R-:W3:Y:S04]  /*b6a0*/  SHFL.BFLY PT, R26, R9, 0x4, 0x1f ;  /* 0x0c801f00091a7f89 */ /* 0x000ee800000e0000 */
        /* <DEDUP_REMOVED lines=12> */
[----:B------:R-:W3:Y:S01]  /*b770*/  SHFL.BFLY PT, R40, R21, 0x4, 0x1f ;  /* 0x0c801f0015287f89 */ /* 0x000ee200000e0000 */
[----:B------:R-:W-:-:S03]  /*b780*/  FADD.FTZ R135, R28, R135 ;  /* 0x000000871c877221 */ /* 0x000fc60000010000 */
        /* <DEDUP_REMOVED lines=40> */
[----:B------:R-:W3:Y:S01]  /*ba10*/  S2R R80, SR_TID.X ;  /* 0x0000000000507919 */ /* 0x000ee20000002100 */
        /* <DEDUP_REMOVED lines=12> */
[----:B---3--:R-:W-:-:S03]  /*bae0*/  LOP3.LUT R9, R80, 0xffffffc0, RZ, 0xc0, !PT ;  /* 0xffffffc050097812 */ /* 0x008fc600078ec0ff */
        /* <DEDUP_REMOVED lines=8> */
[----:B------:R-:W2:Y:S01]  /*bb70*/  SHFL.BFLY PT, R17, R158, 0x4, 0x1f ;  /* 0x0c801f009e117f89 */ /* 0x000ea200000e0000 */
        /* <DEDUP_REMOVED lines=12> */
[----:B--2---:R-:W-:Y:S01]  /*bc40*/  LOP3.LUT P0, RZ, R78, 0x7, RZ, 0xc0, !PT ;  /* 0x000000074eff7812 */ /* 0x004fe2000780c0ff */
[----:B------:R-:W-:Y:S02]  /*bc50*/  FADD.FTZ R158, R17, R158 ;  /* 0x0000009e119e7221 */ /* 0x000fe40000010000 */
[----:B------:R-:W2:Y:S01]  /*bc60*/  SHFL.BFLY PT, R15, R24, 0x2, 0x1f ;  /* 0x0c401f00180f7f89 */ /* 0x000ea200000e0000 */
[----:B------:R-:W-:Y:S01]  /*bc70*/  ISETP.NE.OR P1, PT, R9, 0x40, P0 ;  /* 0x000000400900780c */ /* 0x000fe20000725670 */
[----:B0-----:R-:W-:Y:S02]  /*bc80*/  FADD.FTZ R47, R47, R6 ;  /* 0x000000062f2f7221 */ /* 0x001fe40000010000 */
        /* <DEDUP_REMOVED lines=182> */
[----:B------:R-:W0:Y:S01]  /*c7f0*/  S2R R62, SR_TID.X ;  /* 0x00000000003e7919 */ /* 0x000e220000002100 */
[----:B-1----:R-:W-:Y:S02]  /*c800*/  FADD.FTZ R195, R23, R20 ;  /* 0x0000001417c37221 */ /* 0x002fe40000010000 */
[----:B---3--:R-:W-:Y:S01]  /*c810*/  FADD.FTZ R197, R29, R22 ;  /* 0x000000161dc57221 */ /* 0x008fe20000010000 */
[----:B------:R-:W1:Y:S01]  /*c820*/  SHFL.BFLY PT, R0, R37, 0x1, 0x1f ;  /* 0x0c201f0025007f89 */ /* 0x000e6200000e0000 */
        /* <DEDUP_REMOVED lines=8> */
[----:B0-----:R-:W-:-:S03]  /*c8b0*/  SHF.R.S32.HI R60, RZ, 0x1f, R62 ;  /* 0x0000001fff3c7819 */ /* 0x001fc6000001143e */
[----:B------:R-:W0:Y:S01]  /*c8c0*/  SHFL.BFLY PT, R4, R39, 0x1, 0x1f ;  /* 0x0c201f0027047f89 */ /* 0x000e2200000e0000 */
[----:B------:R-:W-:-:S03]  /*c8d0*/  LEA.HI R60, R60, R62, RZ, 0x5 ;  /* 0x0000003e3c3c7211 */ /* 0x000fc600078f28ff */
[----:B------:R-:W0:Y:S01]  /*c8e0*/  SHFL.BFLY PT, R6, R217, 0x1, 0x1f ;  /* 0x0c201f00d9067f89 */ /* 0x000e2200000e0000 */
[----:B-1----:R-:W-:Y:S01]  /*c8f0*/  FADD.FTZ R211, R37, R0 ;  /* 0x0000000025d37221 */ /* 0x002fe20000010000 */
[----:B------:R-:W-:Y:S02]  /*c900*/  SHF.R.S32.HI R60, RZ, 0x5, R60 ;  /* 0x00000005ff3c7819 */ /* 0x000fe4000001143c */
[----:B------:R-:W1:Y:S01]  /*c910*/  SHFL.BFLY PT, R8, R65, 0x1, 0x1f ;  /* 0x0c201f0041087f89 */ /* 0x000e6200000e0000 */
[----:B---3--:R-:W-:-:S03]  /*c920*/  FADD.FTZ R213, R213, R2 ;  /* 0x00000002d5d57221 */ /* 0x008fc60000010000 */
[----:B------:R-:W3:Y:S01]  /*c930*/  SHFL.BFLY PT, R10, R221, 0x1, 0x1f ;  /* 0x0c201f00dd0a7f89 */ /* 0x000ee200000e0000 */
[----:B----4-:R-:W-:Y:S02]  /*c940*/  FADD.FTZ R193, R52, R193 ;  /* 0x000000c134c17221 */ /* 0x010fe40000010000 */
[----:B------:R-:W-:Y:S01]  /*c950*/  IMAD.SHL.U32 R2, R60, 0x100, RZ ;  /* 0x000001003c027824 */ /* 0x000fe200078e00ff */
[----:B------:R-:W4:Y:S01]  /*c960*/  SHFL.BFLY PT, R12, R67, 0x1, 0x1f ;  /* 0x0c201f00430c7f89 */ /* 0x000f2200000e0000 */
[----:B-----5:R-:W-:-:S03]  /*c970*/  FADD.FTZ R207, R35, R42 ;  /* 0x0000002a23cf7221 */ /* 0x020fc60000010000 */
[----:B------:R-:W5:Y:S01]  /*c980*/  SHFL.BFLY PT, R14, R225, 0x1, 0x1f ;  /* 0x0c201f00e10e7f89 */ /* 0x000f6200000e0000 */
[----:B--2---:R-:W-:-:S03]  /*c990*/  FADD.FTZ R209, R209, R44 ;  /* 0x0000002cd1d17221 */ /* 0x004fc60000010000 */
[----:B------:R-:W2:Y:S01]  /*c9a0*/  SHFL.BFLY PT, R16, R41, 0x1, 0x1f ;  /* 0x0c201f0029107f89 */ /* 0x000ea200000e0000 */
[----:B0-----:R-:W-:-:S03]  /*c9b0*/  FADD.FTZ R215, R39, R4 ;  /* 0x0000000427d77221 */ /* 0x001fc60000010000 */
[----:B------:R-:W0:Y:S01]  /*c9c0*/  SHFL.BFLY PT, R18, R229, 0x1, 0x1f ;  /* 0x0c201f00e5127f89 */ /* 0x000e2200000e0000 */
[----:B------:R-:W-:-:S03]  /*c9d0*/  FADD.FTZ R217, R217, R6 ;  /* 0x00000006d9d97221 */ /* 0x000fc60000010000 */
        /* <DEDUP_REMOVED lines=27> */
[----:B------:R-:W-:Y:S02]  /*cb90*/  FADD.FTZ R245, R245, R34 ;  /* 0x00000022f5f57221 */ /* 0x000fe40000010000 */
[----:B-1----:R-:W-:Y:S02]  /*cba0*/  FADD.FTZ R247, R77, R36 ;  /* 0x000000244df77221 */ /* 0x002fe40000010000 */
[----:B---3--:R-:W-:Y:S02]  /*cbb0*/  FADD.FTZ R249, R249, R38 ;  /* 0x00000026f9f97221 */ /* 0x008fe40000010000 */
[----:B----4-:R-:W-:Y:S02]  /*cbc0*/  FADD.FTZ R251, R79, R40 ;  /* 0x000000284ffb7221 */ /* 0x010fe40000010000 */
[----:B-----5:R-:W-:Y:S02]  /*cbd0*/  FADD.FTZ R0, R46, R3 ;  /* 0x000000032e007221 */ /* 0x020fe40000010000 */
[----:B--2---:R-:W-:-:S02]  /*cbe0*/  FADD.FTZ R130, R81, R130 ;  /* 0x0000008251827221 */ /* 0x004fc40000010000 */
[----:B0-----:R-:W-:Y:S01]  /*cbf0*/  FADD.FTZ R132, R83, R132 ;  /* 0x0000008453847221 */ /* 0x001fe20000010000 */
        /* <DEDUP_REMOVED lines=70> */
.L_x_20634:
[----:B------:R-:W-:Y:S05]  /*d060*/  BSYNC B0 ;  /* 0x0000000000007941 */ /* 0x000fea0003800000 */
.L_x_20633:
        /* <DEDUP_REMOVED lines=128> */
[----:B------:R-:W-:Y:S02]  /*d870*/  FADD.FTZ R243, R243, R68 ;  /* 0x00000044f3f37221 */ /* 0x000fe40000010000 */
[----:B--2---:R-:W-:Y:S02]  /*d880*/  FADD.FTZ R245, R245, R70 ;  /* 0x00000046f5f57221 */ /* 0x004fe40000010000 */
[----:B---3--:R-:W-:-:S02]  /*d890*/  FADD.FTZ R247, R247, R72 ;  /* 0x00000048f7f77221 */ /* 0x008fc40000010000 */
[----:B----4-:R-:W-:Y:S02]  /*d8a0*/  FADD.FTZ R249, R249, R74 ;  /* 0x0000004af9f97221 */ /* 0x010fe40000010000 */
[----:B-----5:R-:W-:Y:S02]  /*d8b0*/  FADD.FTZ R251, R251, R76 ;  /* 0x0000004cfbfb7221 */ /* 0x020fe40000010000 */
[----:B------:R-:W-:Y:S02]  /*d8c0*/  FADD.FTZ R0, R0, R3 ;  /* 0x0000000300007221 */ /* 0x000fe40000010000 */
[----:B------:R-:W-:Y:S02]  /*d8d0*/  FADD.FTZ R130, R130, R5 ;  /* 0x0000000582827221 */ /* 0x000fe40000010000 */
[----:B------:R-:W-:Y:S02]  /*d8e0*/  FADD.FTZ R132, R132, R7 ;  /* 0x0000000784847221 */ /* 0x000fe40000010000 */
.L_x_20636:
[----:B------:R-:W-:Y:S05]  /*d8f0*/  BSYNC B0 ;  /* 0x0000000000007941 */ /* 0x000fea0003800000 */
.L_x_20635:
[----:B------:R-:W-:Y:S01]  /*d900*/  BAR.SYNC.DEFER_BLOCKING 0x0 ;  /* 0x0000000000007b1d */ /* 0x000fe20000010000 */
[----:B------:R-:W-:Y:S02]  /*d910*/  ISETP.NE.OR P1, PT, R11, 0x20, P0 ;  /* 0x000000200b00780c */ /* 0x000fe40000725670 */
[----:B------:R-:W-:-:S03]  /*d920*/  IADD3 R5, R80, 0x1f, RZ ;  /* 0x0000001f50057810 */ /* 0x000fc60007ffe0ff */
[----:B------:R-:W-:Y:S08]  /*d930*/  BSSY B0, `(.L_x_20637) ;  /* 0x0000045000007945 */ /* 0x000ff00003800000 */
[----:B------:R-:W-:Y:S05]  /*d940*/  @P1 BRA `(.L_x_20638) ;  /* 0x0000043000001947 */ /* 0x000fea0003800000 */
[----:B------:R-:W-:-:S04]  /*d950*/  SHF.R.S32.HI R3, RZ, 0x1f, R78 ;  /* 0x0000001fff037819 */ /* 0x000fc8000001144e */
[----:B------:R-:W-:-:S04]  /*d960*/  LEA.HI R3, R3, R78, RZ, 0x3 ;  /* 0x0000004e03037211 */ /* 0x000fc800078f18ff */
[----:B0-----:R-:W-:-:S05]  /*d970*/  LEA.HI.SX32 R4, R3, R2, 0x1d ;  /* 0x0000000203047211 */ /* 0x001fca00078feaff */
        /* <DEDUP_REMOVED lines=64> */
.L_x_20638:
[----:B------:R-:W-:Y:S05]  /*dd80*/  BSYNC B0 ;  /* 0x0000000000007941 */ /* 0x000fea0003800000 */
.L_x_20637:
        /* <DEDUP_REMOVED lines=65> */
[----:B------:R-:W0:Y:S04]  /*e1a0*/  LDS R20, [R9.X4+0x630] ;  /* 0x0006300009147984 */ /* 0x000e280000004800 */
        /* <DEDUP_REMOVED lines=21> */
[----:B------:R-:W-:-:S03]  /*e300*/  FADD.FTZ R199, R199, R22 ;  /* 0x00000016c7c77221 */ /* 0x000fc60000010000 */
        /* <DEDUP_REMOVED lines=48> */
.L_x_20640:
[----:B------:R-:W-:Y:S05]  /*e610*/  BSYNC B0 ;  /* 0x0000000000007941 */ /* 0x000fea0003800000 */
.L_x_20639:
[----:B------:R-:W-:Y:S06]  /*e620*/  BAR.SYNC.DEFER_BLOCKING 0x0 ;  /* 0x0000000000007b1d */ /* 0x000fec0000010000 */
[----:B------:R-:W-:Y:S05]  /*e630*/  @P2 EXIT ;  /* 0x000000000000294d */ /* 0x000fea0003800000 */
[----:B------:R-:W-:Y:S05]  /*e640*/  @P0 EXIT ;  /* 0x000000000000094d */ /* 0x000fea0003800000 */
[----:B------:R-:W1:Y:S01]  /*e650*/  S2UR UR4, SR_CTAID.Y ;  /* 0x00000000000479c3 */ /* 0x000e620000002600 */
[----:B------:R-:W-:Y:S01]  /*e660*/  ULDC UR6, c[0x0][0xc] ;  /* 0x0000030000067ab9 */ /* 0x000fe20000000800 */
[----:B------:R-:W-:-:S04]  /*e670*/  SHF.R.S32.HI R2, RZ, 0x1f, R78 ;  /* 0x0000001fff027819 */ /* 0x000fc8000001144e */
[----:B------:R-:W-:Y:S02]  /*e680*/  LEA.HI R2, R2, R78, RZ, 0x3 ;  /* 0x0000004e02027211 */ /* 0x000fe400078f18ff */
[----:B------:R-:W2:Y:S02]  /*e690*/  S2UR UR5, SR_CTAID.X ;  /* 0x00000000000579c3 */ /* 0x000ea40000002500 */
[----:B------:R-:W-:-:S04]  /*e6a0*/  SHF.R.S32.HI R122, RZ, 0x3, R2 ;  /* 0x00000003ff7a7819 */ /* 0x000fc80000011402 */
[C---:B------:R-:W-:Y:S02]  /*e6b0*/  IADD3 R2, R122.reuse, 0x4, RZ ;  /* 0x000000047a027810 */ /* 0x040fe40007ffe0ff */
[----:B------:R-:W3:Y:S01]  /*e6c0*/  S2UR UR7, SR_CTAID.Z ;  /* 0x00000000000779c3 */ /* 0x000ee20000002700 */
[C---:B------:R-:W-:Y:S02]  /*e6d0*/  IADD3 R3, R122.reuse, 0x8, RZ ;  /* 0x000000087a037810 */ /* 0x040fe40007ffe0ff */
[C---:B0-----:R-:W-:Y:S02]  /*e6e0*/  IADD3 R4, R122.reuse, 0xc, RZ ;  /* 0x0000000c7a047810 */ /* 0x041fe40007ffe0ff */
[----:B------:R-:W-:Y:S01]  /*e6f0*/  IADD3 R13, R122, 0x1c, RZ ;  /* 0x0000001c7a0d7810 */ /* 0x000fe20007ffe0ff */
[----:B-1----:R-:W-:-:S03]  /*e700*/  UIMAD UR4, UR4, UR6, URZ ;  /* 0x00000006040472a4 */ /* 0x002fc6000f8e023f */
[----:B------:R-:W-:Y:S02]  /*e710*/  ULDC UR6, c[0x0][0x14] ;  /* 0x0000050000067ab9 */ /* 0x000fe40000000800 */
[----:B--2---:R-:W-:Y:S02]  /*e720*/  UIMAD UR5, UR5, UR6, URZ ;  /* 0x00000006050572a4 */ /* 0x004fe4000f8e023f */
[----:B------:R-:W-:Y:S02]  /*e730*/  UIMAD UR6, UR4, UR6, URZ ;  /* 0x00000006040672a4 */ /* 0x000fe4000f8e023f */
[----:B------:R-:W-:Y:S02]  /*e740*/  USHF.L.U32 UR5, UR5, 0x8, URZ ;  /* 0x0000000805057899 */ /* 0x000fe4000800063f */
[----:B------:R-:W-:Y:S02]  /*e750*/  USHF.L.U32 UR6, UR6, 0x8, URZ ;  /* 0x0000000806067899 */ /* 0x000fe4000800063f */
[----:B---3--:R-:W-:-:S02]  /*e760*/  USHF.L.U32 UR4, UR7, 0x8, URZ ;  /* 0x0000000807047899 */ /* 0x008fc4000800063f */
        /* <DEDUP_REMOVED lines=385> */
.L_x_20641:
        /* <DEDUP_REMOVED lines=16> */
.L_x_24040:


//--------------------- .text._ZN4vllm25paged_attention_v1_kernelIffLi192ELi32ELi128ELNS_18Fp8KVCacheDataTypeE0ELb1EEEvPT_PKS2_PKT0_S8_ifPKiSA_iPKfiiiSC_SC_iiiii --------------------------
	.section	.text._ZN4vllm25paged_attention_v1_kernelIffLi192ELi32ELi128ELNS_18Fp8KVCacheDataTypeE0ELb1EEEvPT_PKS2_PKT0_S8_ifPKiSA_iPKfiiiSC_SC_iiiii,"ax",@progbits
	.sectioninfo	@"SHI_REGISTERS=255"
	.align	128
        .global         _ZN4vllm25paged_attention_v1_kernelIffLi192ELi32ELi128ELNS_18Fp8KVCacheDataTypeE0ELb1EEEvPT_PKS2_PKT0_S8_ifPKiSA_iPKfiiiSC_SC_iiiii
        .type           _ZN4vllm25paged_attention_v1_kernelIffLi192ELi32ELi128ELNS_18Fp8KVCacheDataTypeE0ELb1EEEvPT_PKS2_PKT0_S8_ifPKiSA_iPKfiiiSC_SC_iiiii,@function
        .size           _ZN4vllm25paged_attention_v1_kernelIffLi192ELi32ELi128ELNS_18Fp8KVCacheDataTypeE0ELb1EEEvPT_PKS2_PKT0_S8_ifPKiSA_iPKfiiiSC_SC_iiiii,(.L_x_24041 - _ZN4vllm25paged_attention_v1_kernelIffLi192ELi32ELi128ELNS_18Fp8KVCacheDataTypeE0ELb1EEEvPT_PKS2_PKT0_S8_ifPKiSA_iPKfiiiSC_SC_iiiii)
        .other          _ZN4vllm25paged_attention_v1_kernelIffLi192ELi32ELi128ELNS_18Fp8KVCacheDataTypeE0ELb1EEEvPT_PKS2_PKT0_S8_ifPKiSA_iPKfiiiSC_SC_iiiii,@"STO_CUDA_ENTRY STV_DEFAULT"
_ZN4vllm25paged_attention_v1_kernelIffLi192ELi32ELi128ELNS_18Fp8KVCacheDataTypeE0ELb1EEEvPT_PKS2_PKT0_S8_ifPKiSA_iPKfiiiSC_SC_iiiii:
.text._ZN4vllm25paged_attention_v1_kernelIffLi192ELi32ELi128ELNS_18Fp8KVCacheDataTypeE0ELb1EEEvPT_PKS2_PKT0_S8_ifPKiSA_iPKfiiiSC_SC_iiiii:
        /* <DEDUP_REMOVED lines=31> */
[----:B------:R-:W-:-:S04]  /*01f0*/  UIADD3 UR4, -UR5, URZ, URZ ;  /* 0x0000003f05047290 */ /* 0x000fc8000fffe13f */
        /* <DEDUP_REMOVED lines=53> */
[----:B------:R-:W-:Y:S01]  /*0550*/  @!UP1 UIADD3 UR16, -UR16, URZ, URZ ;  /* 0x0000003f10109290 */ /* 0x000fe2000fffe13f */
[----:B------:R-:W-:Y:S03]  /*0560*/  BSSY B0, `(.L_x_20642) ;  /* 0x000003e000007945 */ /* 0x000fe60003800000 */
[----:B------:R-:W-:Y:S01]  /*0570*/  @!UP0 ULOP3.LUT UR16, URZ, UR13, URZ, 0x33, !UPT ;  /* 0x0000000d3f108292 */ /* 0x000fe2000f8e333f */
[----:B------:R-:W-:Y:S01]  /*0580*/  SHF.R.S32.HI R251, RZ, 0x5, R0 ;  /* 0x00000005fffb7819 */ /* 0x000fe20000011400 */
[----:B------:R-:W-:Y:S01]  /*0590*/  IMAD.IADD R249, R4, 0x1, -R249 ;  /* 0x0000000104f97824 */ /* 0x000fe200078e0af9 */
[----:B------:R-:W-:Y:S05]  /*05a0*/  @P0 BRA `(.L_x_20643) ;  /* 0x0000039000000947 */ /* 0x000fea0003800000 */
[----:B0-----:R-:W0:Y:S01]  /*05b0*/  S2R R6, SR_CTAID.Y ;  /* 0x0000000000067919 */ /* 0x001e220000002600 */
[C---:B------:R-:W-:Y:S01]  /*05c0*/  IMNMX R3, R4.reuse, -0x50, !PT ;  /* 0xffffffb004037817 */ /* 0x040fe20007800200 */
[----:B------:R-:W-:Y:S01]  /*05d0*/  IMAD R5, R5, 0xc0, RZ ;  /* 0x000000c005057824 */ /* 0x000fe200078e02ff */
[----:B------:R-:W-:Y:S02]  /*05e0*/  BSSY B1, `(.L_x_20644) ;  /* 0x000001c000017945 */ /* 0x000fe40003800000 */
        /* <DEDUP_REMOVED lines=16> */
.L_x_20646:
        /* <DEDUP_REMOVED lines=11> */
.L_x_20645:
[----:B------:R-:W-:Y:S05]  /*07a0*/  BSYNC B1 ;  /* 0x0000000000017941 */ /* 0x000fea0003800000 */
.L_x_20644:
        /* <DEDUP_REMOVED lines=8> */
.L_x_20647:
        /* <DEDUP_REMOVED lines=17> */
.L_x_20643:
[----:B0-----:R-:W-:Y:S05]  /*0940*/  BSYNC B0 ;  /* 0x0000000000007941 */ /* 0x001fea0003800000 */
.L_x_20642:
        /* <DEDUP_REMOVED lines=11> */
[----:B------:R-:W-:Y:S02]  /*0a00*/  UIMAD UR7, UR7, UR13, URZ ;  /* 0x0000000d070772a4 */ /* 0x000fe4000f8e023f */
[----:B------:R-:W-:-:S02]  /*0a10*/  ULDC UR19, c[0x0][0x1d8] ;  /* 0x0000760000137ab9 */ /* 0x000fc40000000800 */
[----:B------:R-:W2:Y:S01]  /*0a20*/  R2UR UR12, R4 ;  /* 0x00000000040c73c2 */ /* 0x000ea200000e0000 */
[----:B------:R-:W-:Y:S02]  /*0a30*/  UISETP.GT.AND UP1, UPT, UR19, -0x1, UPT ;  /* 0xffffffff1300788c */ /* 0x000fe4000bf24270 */
[----:B------:R-:W-:Y:S02]  /*0a40*/  ULDC UR22, c[0x0][0x1d4] ;  /* 0x0000750000167ab9 */ /* 0x000fe40000000800 */
[----:B------:R-:W-:Y:S01]  /*0a50*/  ULOP3.LUT UR8, UR8, UR22, URZ, 0x3c, !UPT ;  /* 0x0000001608087292 */ /* 0x000fe2000f8e3c3f */
[----:B0-----:R-:W0:Y:S02]  /*0a60*/  MUFU.RCP R2, R2 ;  /* 0x0000000200027308 */ /* 0x001e240000001000 */
[----:B------:R-:W3:Y:S01]  /*0a70*/  R2UR UR21, R0 ;  /* 0x00000000001573c2 */ /* 0x000ee200000e0000 */
[----:B------:R-:W-:Y:S02]  /*0a80*/  ULDC UR15, c[0x0][0x1c8] ;  /* 0x00007200000f7ab9 */ /* 0x000fe40000000800 */
[----:B------:R-:W-:-:S02]  /*0a90*/  ULDC UR17, c[0x0][0x180] ;  /* 0x0000600000117ab9 */ /* 0x000fc40000000800 */
[----:B------:R-:W-:Y:S02]  /*0aa0*/  UISETP.NE.AND UP0, UPT, URZ, UR22, UPT ;  /* 0x000000163f00728c */ /* 0x000fe4000bf05270 */
[----:B------:R-:W-:Y:S01]  /*0ab0*/  @UP1 UIMAD UR6, UR14, UR15, UR6 ;  /* 0x0000000f0e0612a4 */ /* 0x000fe2000f8e0206 */
[----:B0-----:R-:W-:-:S06]  /*0ac0*/  IADD3 R3, R2, 0xffffffe, RZ ;  /* 0x0ffffffe02037810 */ /* 0x001fcc0007ffe0ff */
[----:B------:R-:W0:Y:S02]  /*0ad0*/  F2I.FTZ.U32.TRUNC.NTZ R3, R3 ;  /* 0x0000000300037305 */ /* 0x000e24000021f000 */
[----:B0-----:R-:W1:Y:S02]  /*0ae0*/  R2UR UR5, R3 ;  /* 0x00000000030573c2 */ /* 0x001e6400000e0000 */
[----:B-1----:R-:W-:-:S04]  /*0af0*/  UIMAD UR4, UR5, UR20, URZ ;  /* 0x00000014050472a4 */ /* 0x002fc8000f8e023f */
[----:B------:R-:W-:-:S03]  /*0b00*/  UIADD3 UR9, -UR4, URZ, URZ ;  /* 0x0000003f04097290 */ /* 0x000fc6000fffe13f */
[----:B------:R-:W-:Y:S02]  /*0b10*/  UMOV UR4, URZ ;  /* 0x0000003f00047c82 */ /* 0x000fe40008000000 */
[----:B------:R-:W-:-:S07]  /*0b20*/  UIMAD.WIDE.U32 UR4, UR5, UR9, UR4 ;  /* 0x00000009050472a5 */ /* 0x000fce000f8e0004 */
[----:B------:R-:W-:Y:S02]  /*0b30*/  UMOV UR9, UR5 ;  /* 0x0000000500097c82 */ /* 0x000fe40008000000 */
[----:B--2---:R-:W-:-:S04]  /*0b40*/  UIMAD.WIDE.U32 UR4, UR9, UR12, URZ ;  /* 0x0000000c090472a5 */ /* 0x004fc8000f8e003f */
[----:B------:R-:W-:-:S04]  /*0b50*/  UIADD3 UR4, -UR5, URZ, URZ ;  /* 0x0000003f05047290 */ /* 0x000fc8000fffe13f */
[----:B------:R-:W-:Y:S02]  /*0b60*/  UIMAD UR4, UR20, UR4, UR12 ;  /* 0x00000004140472a4 */ /* 0x000fe4000f8e020c */
[----:B------:R-:W-:Y:S02]  /*0b70*/  UIADD3 UR12, UR18, 0x1f, URZ ;  /* 0x0000001f120c7890 */ /* 0x000fe4000fffe03f */
[----:B---3--:R-:W-:Y:S02]  /*0b80*/  UISETP.GT.U32.AND UP3, UPT, UR21, UR4, UPT ;  /* 0x000000041500728c */ /* 0x008fe4000bf64070 */
[----:B------:R-:W-:-:S04]  /*0b90*/  USHF.R.S32.HI UR13, URZ, 0x1f, UR12 ;  /* 0x0000001f3f0d7899 */ /* 0x000fc8000801140c */
[----:B------:R-:W-:Y:S02]  /*0ba0*/  ULEA.HI UR13, UR13, UR12, URZ, 0x5 ;  /* 0x0000000c0d0d7291 */ /* 0x000fe4000f8f283f */
[----:B------:R-:W-:Y:S02]  /*0bb0*/  @!UP1 UIADD3 UR12, URZ, -UR19, URZ ;  /* 0x800000133f0c9290 */ /* 0x000fe4000fffe03f */
[----:B------:R-:W-:Y:S02]  /*0bc0*/  USHF.R.S32.HI UR13, URZ, 0x5, UR13 ;  /* 0x000000053f0d7899 */ /* 0x000fe4000801140d */
[----:B------:R-:W-:Y:S02]  /*0bd0*/  @!UP3 UIADD3 UR4, UR4, -UR20, URZ ;  /* 0x800000140404b290 */ /* 0x000fe4000fffe03f */
[----:B------:R-:W-:Y:S02]  /*0be0*/  @!UP3 UIADD3 UR5, UR5, 0x1, URZ ;  /* 0x000000010505b890 */ /* 0x000fe4000fffe03f */
[----:B------:R-:W-:Y:S01]  /*0bf0*/  UISETP.GE.U32.AND UP2, UPT, UR4, UR21, UPT ;  /* 0x000000150400728c */ /* 0x000fe2000bf46070 */
[----:B------:R-:W-:Y:S01]  /*0c00*/  ISETP.GE.AND P0, PT, R251, UR13, PT ;  /* 0x0000000dfb007c0c */ /* 0x000fe2000bf06270 */
[----:B------:R-:W-:-:S02]  /*0c10*/  UISETP.GE.AND UP3, UPT, UR8, URZ, UPT ;  /* 0x0000003f0800728c */ /* 0x000fc4000bf66270 */
[----:B------:R-:W-:Y:S02]  /*0c20*/  @!UP1 UIMAD UR4, UR15, UR17, UR16 ;  /* 0x000000110f0492a4 */ /* 0x000fe4000f8e0210 */
[----:B------:R-:W-:Y:S02]  /*0c30*/  USHF.R.S32.HI UR8, URZ, 0x1f, UR7 ;  /* 0x0000001f3f087899 */ /* 0x000fe40008011407 */
[----:B------:R-:W-:Y:S02]  /*0c40*/  @!UP1 UIMAD UR4, UR4, UR12, URZ ;  /* 0x0000000c040492a4 */ /* 0x000fe4000f8e023f */
[----:B------:R-:W-:Y:S02]  /*0c50*/  @UP1 UIMAD UR4, UR6, UR19, URZ ;  /* 0x00000013060412a4 */ /* 0x000fe4000f8e023f */
[----:B------:R-:W-:Y:S02]  /*0c60*/  @UP2 UIADD3 UR5, UR5, 0x1, URZ ;  /* 0x0000000105052890 */ /* 0x000fe4000fffe03f */
[----:B------:R-:W-:-:S02]  /*0c70*/  UIADD3 UR6, UR4, 0x1, URZ ;  /* 0x0000000104067890 */ /* 0x000fc4000fffe03f */
[----:B------:R-:W-:Y:S02]  /*0c80*/  @!UP3 UIADD3 UR5, -UR5, URZ, URZ ;  /* 0x0000003f0505b290 */ /* 0x000fe4000fffe13f */
[----:B------:R-:W-:Y:S01]  /*0c90*/  @!UP0 ULOP3.LUT UR5, URZ, UR22, URZ, 0x33, !UPT ;  /* 0x000000163f058292 */ /* 0x000fe2000f8e333f */
[----:B------:R-:W-:Y:S06]  /*0ca0*/  @P0 BRA `(.L_x_20649) ;  /* 0x00002bd000000947 */ /* 0x000fec0003800000 */
[----:B------:R-:W0:Y:S01]  /*0cb0*/  LDS.128 R12, [RZ] ;  /* 0x00000000ff0c7984 */ /* 0x000e220000000c00 */
[----:B-----5:R-:W-:-:S03]  /*0cc0*/  FSETP.NEU.FTZ.AND P0, PT, R244, RZ, PT ;  /* 0x000000fff400720b */ /* 0x020fc60003f1d000 */
[----:B------:R-:W1:Y:S04]  /*0cd0*/  LDS.128 R16, [0x10] ;  /* 0x00001000ff107984 */ /* 0x000e680000000c00 */
[----:B------:R-:W2:Y:S04]  /*0ce0*/  LDS.128 R20, [0x20] ;  /* 0x00002000ff147984 */ /* 0x000ea80000000c00 */
[----:B------:R-:W3:Y:S04]  /*0cf0*/  LDS.128 R24, [0x30] ;  /* 0x00003000ff187984 */ /* 0x000ee80000000c00 */
[----:B------:R-:W4:Y:S04]  /*0d00*/  LDS.128 R28, [0x40] ;  /* 0x00004000ff1c7984 */ /* 0x000f280000000c00 */
        /* <DEDUP_REMOVED lines=44> */
[----:B-1234-:R-:W-:Y:S01]  /*0fd0*/  IMAD.U32 R250, RZ, RZ, UR5 ;  /* 0x00000005fffa7e24 */ /* 0x01efe2000f8e00ff */
[----:B------:R-:W-:Y:S01]  /*0fe0*/  BSSY B1, `(.L_x_20651) ;  /* 0x0000142000017945 */ /* 0x000fe20003800000 */
[----:B------:R-:W-:-:S02]  /*0ff0*/  IMAD.MOV.U32 R7, RZ, RZ, -0x800001 ;  /* 0xff7fffffff077424 */ /* 0x000fc400078e00ff */
[----:B------:R-:W-:Y:S01]  /*1000*/  IMAD.MOV.U32 R2, RZ, RZ, R251 ;  /* 0x000000ffff027224 */ /* 0x000fe200078e00fb */
[----:B------:R-:W-:-:S03]  /*1010*/  IADD3 R250, R250, -c[0x0][0x1cc], RZ ;  /* 0x80007300fafa7a10 */ /* 0x000fc60007ffe0ff */
.L_x_20656:
[----:B------:R-:W-:Y:S01]  /*1020*/  IMAD.SHL.U32 R8, R2, 0x20, RZ ;  /* 0x0000002002087824 */ /* 0x000fe200078e00ff */
[----:B------:R-:W-:Y:S01]  /*1030*/  IABS R9, c[0x0][0x1d0] ;  /* 0x0000740000097a13 */ /* 0x000fe20000000000 */
[----:B------:R-:W-:Y:S01]  /*1040*/  BSSY B2, `(.L_x_20652) ;  /* 0x0000137000027945 */ /* 0x000fe20003800000 */
[----:B------:R-:W-:Y:S02]  /*1050*/  IABS R0, c[0x0][0x1d4] ;  /* 0x0000750000007a13 */ /* 0x000fe40000000000 */
[----:B------:R-:W-:Y:S01]  /*1060*/  IABS R5, R8 ;  /* 0x0000000800057213 */ /* 0x000fe20000000000 */
[----:B-1----:R-:W1:Y:S04]  /*1070*/  I2F.RP R6, R9 ;  /* 0x0000000900067306 */ /* 0x002e680000209400 */
[----:B0-----:R-:W-:-:S04]  /*1080*/  IMAD.HI.U32 R3, R5, UR9, RZ ;  /* 0x0000000905037c27 */ /* 0x001fc8000f8e00ff */
[----:B------:R-:W-:-:S04]  /*1090*/  IMAD.MOV R4, RZ, RZ, -R3 ;  /* 0x000000ffff047224 */ /* 0x000fc800078e0a03 */
[----:B------:R-:W-:Y:S01]  /*10a0*/  IMAD R5, R0, R4, R5 ;  /* 0x0000000400057224 */ /* 0x000fe200078e0205 */
[----:B------:R-:W-:Y:S01]  /*10b0*/  LOP3.LUT R4, R8, c[0x0][0x1d4], RZ, 0x3c, !PT ;  /* 0x0000750008047a12 */ /* 0x000fe200078e3cff */
[----:B-1----:R-:W1:Y:S03]  /*10c0*/  MUFU.RCP R6, R6 ;  /* 0x0000000600067308 */ /* 0x002e660000001000 */
[----:B------:R-:W-:Y:S02]  /*10d0*/  ISETP.GT.U32.AND P1, PT, R248, R5, PT ;  /* 0x00000005f800720c */ /* 0x000fe40003f24070 */
[----:B------:R-:W-:-:S11]  /*10e0*/  ISETP.GE.AND P2, PT, R4, RZ, PT ;  /* 0x000000ff0400720c */ /* 0x000fd60003f46270 */
[----:B------:R-:W-:Y:S01]  /*10f0*/  @!P1 IMAD.IADD R5, R5, 0x1, -R0 ;  /* 0x0000000105059824 */ /* 0x000fe200078e0a00 */
[----:B------:R-:W-:Y:S02]  /*1100*/  @!P1 IADD3 R3, R3, 0x1, RZ ;  /* 0x0000000103039810 */ /* 0x000fe40007ffe0ff */
        /* <DEDUP_REMOVED lines=8> */
[----:B-1----:R-:W-:-:S03]  /*1190*/  IMAD.MOV R4, RZ, RZ, -R5 ;  /* 0x000000ffff047224 */ /* 0x002fc600078e0a05 */
[----:B------:R-:W-:Y:S01]  /*11a0*/  IADD3 R3, R205, UR6, RZ ;  /* 0x00000006cd037c10 */ /* 0x000fe2000fffe0ff */
[----:B------:R-:W-:Y:S02]  /*11b0*/  IMAD R11, R4, R9, RZ ;  /* 0x00000009040b7224 */ /* 0x000fe400078e02ff */
[----:B------:R-:W-:Y:S01]  /*11c0*/  IMAD.MOV.U32 R4, RZ, RZ, RZ ;  /* 0x000000ffff047224 */ /* 0x000fe200078e00ff */
[----:B------:R-:W-:Y:S02]  /*11d0*/  IABS R6, R3 ;  /* 0x0000000300067213 */ /* 0x000fe40000000000 */
[----:B------:R-:W-:Y:S01]  /*11e0*/  ISETP.GE.AND P2, PT, R3, RZ, PT ;  /* 0x000000ff0300720c */ /* 0x000fe20003f46270 */
[----:B------:R-:W-:-:S04]  /*11f0*/  IMAD.HI.U32 R4, R5, R11, R4 ;  /* 0x0000000b05047227 */ /* 0x000fc800078e0004 */
[----:B------:R-:W-:Y:S02]  /*1200*/  IMAD.MOV.U32 R5, RZ, RZ, R6 ;  /* 0x000000ffff057224 */ /* 0x000fe400078e0006 */
[----:B------:R-:W-:Y:S02]  /*1210*/  IMAD.IADD R6, R249, 0x1, R8 ;  /* 0x00000001f9067824 */ /* 0x000fe400078e0208 */
[----:B------:R-:W-:-:S03]  /*1220*/  IMAD.HI.U32 R4, R4, R5, RZ ;  /* 0x0000000504047227 */ /* 0x000fc600078e00ff */
[----:B------:R-:W-:Y:S01]  /*1230*/  LEA R3, R6, 0x320, 0x2 ;  /* 0x0000032006037811 */ /* 0x000fe200078e10ff */
        /* <DEDUP_REMOVED lines=12> */
[----:B------:R-:W-:-:S04]  /*1300*/  IADD3 R4, P0, R2, UR7, RZ ;  /* 0x0000000702047c10 */ /* 0x000fc8000ff1e0ff */
[----:B------:R-:W-:Y:S02]  /*1310*/  LEA.HI.X.SX32 R5, R2, UR8, 0x1, P0 ;  /* 0x0000000802057c11 */ /* 0x000fe400080f0eff */
[----:B------:R-:W-:-:S04]  /*1320*/  LEA R10, P0, R4, c[0x0][0x188], 0x2 ;  /* 0x00006200040a7a11 */ /* 0x000fc800078010ff */
[----:B------:R-:W-:-:S06]  /*1330*/  LEA.HI.X R11, R4, c[0x0][0x18c], R5, 0x2, P0 ;  /* 0x00006300040b7a11 */ /* 0x000fcc00000f1405 */
[----:B------:R-:W2:Y:S01]  /*1340*/  LDG.E.CONSTANT R11, [R10.64] ;  /* 0x0000000a0a0b7981 */ /* 0x000ea2000c1e9900 */
[----:B------:R-:W-:Y:S01]  /*1350*/  ULDC UR4, c[0x0][0x1b0] ;  /* 0x00006c0000047ab9 */ /* 0x000fe20000000800 */
[----:B------:R-:W-:Y:S01]  /*1360*/  IMAD.SHL.U32 R8, R249, 0x4, RZ ;  /* 0x00000004f9087824 */ /* 0x000fe200078e00ff */
[----:B------:R-:W-:-:S04]  /*1370*/  UIMAD UR4, UR16, UR4, URZ ;  /* 0x00000004100472a4 */ /* 0x000fc8000f8e023f */
[----:B------:R-:W-:Y:S02]  /*1380*/  SHF.R.S32.HI R4, RZ, 0x1f, R8 ;  /* 0x0000001fff047819 */ /* 0x000fe40000011408 */
[----:B------:R-:W-:Y:S01]  /*1390*/  IMAD.U32 R5, RZ, RZ, UR4 ;  /* 0x00000004ff057e24 */ /* 0x000fe2000f8e00ff */
[----:B------:R-:W-:-:S04]  /*13a0*/  IADD3 R8, P0, R8, UR4, RZ ;  /* 0x0000000408087c10 */ /* 0x000fc8000ff1e0ff */
[----:B------:R-:W-:-:S05]  /*13b0*/  LEA.HI.X.SX32 R9, R5, R4, 0x1, P0 ;  /* 0x0000000405097211 */ /* 0x000fca00000f0eff */
[----:B--2---:R-:W-:-:S05]  /*13c0*/  IMAD.WIDE R8, R11, c[0x0][0x1ac], R8 ;  /* 0x00006b000b087a25 */ /* 0x004fca00078e0208 */
[----:B------:R-:W-:-:S04]  /*13d0*/  LEA R4, P0, R8, c[0x0][0x170], 0x2 ;  /* 0x00005c0008047a11 */ /* 0x000fc800078010ff */
[----:B------:R-:W-:-:S05]  /*13e0*/  LEA.HI.X R5, R8, c[0x0][0x174], R9, 0x2, P0 ;  /* 0x00005d0008057a11 */ /* 0x000fca00000f1409 */
[----:B------:R-:W2:Y:S04]  /*13f0*/  LDG.E.128.CONSTANT R220, [R4.64+0x200] ;  /* 0x0002000a04dc7981 */ /* 0x000ea8000c1e9d00 */
[----:B------:R-:W3:Y:S04]  /*1400*/  LDG.E.128.CONSTANT R224, [R4.64] ;  /* 0x0000000a04e07981 */ /* 0x000ee8000c1e9d00 */
[----:B------:R-:W4:Y:S04]  /*1410*/  LDG.E.128.CONSTANT R228, [R4.64+0x400] ;  /* 0x0004000a04e47981 */ /* 0x000f28000c1e9d00 */
[----:B------:R-:W5:Y:S04]  /*1420*/  LDG.E.128.CONSTANT R212, [R4.64+0x600] ;  /* 0x0006000a04d47981 */ /* 0x000f68000c1e9d00 */
[----:B------:R-:W5:Y:S04]  /*1430*/  LDG.E.128.CONSTANT R208, [R4.64+0x800] ;  /* 0x0008000a04d07981 */ /* 0x000f68000c1e9d00 */
[----:B------:R-:W5:Y:S04]  /*1440*/  LDG.E.128.CONSTANT R204, [R4.64+0xa00] ;  /* 0x000a000a04cc7981 */ /* 0x000f68000c1e9d00 */
        /* <DEDUP_REMOVED lines=8> */
[----:B------:R-:W-:Y:S02]  /*14d0*/  FMUL.FTZ R222, R19, R223 ;  /* 0x000000df13de7220 */ /* 0x000fe40000410000 */
[----:B------:R-:W-:Y:S02]  /*14e0*/  FFMA.FTZ R220, R13, R225, R220 ;  /* 0x000000e10ddc7223 */ /* 0x000fe400000100dc */
[----:B----4-:R-:W-:-:S02]  /*14f0*/  FFMA.FTZ R233, R20, R228, R233 ;  /* 0x000000e414e97223 */ /* 0x010fc400000100e9 */
[----:B------:R-:W-:Y:S02]  /*1500*/  FFMA.FTZ R221, R14, R226, R221 ;  /* 0x000000e20edd7223 */ /* 0x000fe400000100dd */
[----:B------:R-:W-:Y:S02]  /*1510*/  FFMA.FTZ R222, R15, R227, R222 ;  /* 0x000000e30fde7223 */ /* 0x000fe400000100de */
[----:B------:R-:W2:Y:S01]  /*1520*/  LDG.E.128.CONSTANT R224, [R4.64+0x1000] ;  /* 0x0010000a04e07981 */ /* 0x000ea2000c1e9d00 */
[----:B------:R-:W-:Y:S02]  /*1530*/  FFMA.FTZ R220, R21, R229, R220 ;  /* 0x000000e515dc7223 */ /* 0x000fe400000100dc */
[----:B-----5:R-:W-:Y:S02]  /*1540*/  FFMA.FTZ R233, R24, R212, R233 ;  /* 0x000000d418e97223 */ /* 0x020fe400000100e9 */
[----:B------:R-:W-:Y:S02]  /*1550*/  FFMA.FTZ R221, R22, R230, R221 ;  /* 0x000000e616dd7223 */ /* 0x000fe400000100dd */
[----:B------:R-:W-:-:S02]  /*1560*/  FFMA.FTZ R222, R23, R231, R222 ;  /* 0x000000e717de7223 */ /* 0x000fc400000100de */
[----:B------:R-:W3:Y:S01]  /*1570*/  LDG.E.128.CONSTANT R228, [R4.64+0x1200] ;  /* 0x0012000a04e47981 */ /* 0x000ee2000c1e9d00 */
[----:B------:R-:W-:Y:S02]  /*1580*/  FFMA.FTZ R220, R25, R213, R220 ;  /* 0x000000d519dc7223 */ /* 0x000fe400000100dc */
[----:B------:R-:W-:Y:S02]  /*1590*/  FFMA.FTZ R213, R28, R208, R233 ;  /* 0x000000d01cd57223 */ /* 0x000fe400000100e9 */
[----:B------:R-:W4:Y:S02]  /*15a0*/  LDG.E.128.CONSTANT R232, [R4.64+0x1400] ;  /* 0x0014000a04e87981 */ /* 0x000f24000c1e9d00 */
[----:B------:R-:W-:Y:S02]  /*15b0*/  FFMA.FTZ R213, R32, R204, R213 ;  /* 0x000000cc20d57223 */ /* 0x000fe400000100d5 */
[----:B------:R-:W-:Y:S02]  /*15c0*/  FFMA.FTZ R221, R26, R214, R221 ;  /* 0x000000d61add7223 */ /* 0x000fe400000100dd */
[----:B------:R-:W-:-:S02]  /*15d0*/  FFMA.FTZ R222, R27, R215, R222 ;  /* 0x000000d71bde7223 */ /* 0x000fc400000100de */
[----:B------:R-:W-:Y:S02]  /*15e0*/  FFMA.FTZ R247, R36, R8, R213 ;  /* 0x0000000824f77223 */ /* 0x000fe400000100d5 */
[----:B------:R-:W5:Y:S01]  /*15f0*/  LDG.E.128.CONSTANT R212, [R4.64+0x1a00] ;  /* 0x001a000a04d47981 */ /* 0x000f62000c1e9d00 */
        /* <DEDUP_REMOVED lines=14> */
[----:B------:R-:W5:Y:S01]  /*16e0*/  LDG.E.128.CONSTANT R220, [R4.64+0x2200] ;  /* 0x0022000a04dc7981 */ /* 0x000f62000c1e9d00 */
        /* <DEDUP_REMOVED lines=10> */
[----:B----4-:R-:W-:Y:S02]  /*1790*/  FFMA.FTZ R247, R52, R232, R247 ;  /* 0x000000e834f77223 */ /* 0x010fe400000100f7 */
[----:B------:R-:W-:-:S02]  /*17a0*/  FFMA.FTZ R216, R53, R233, R216 ;  /* 0x000000e935d87223 */ /* 0x000fc400000100d8 */
[----:B------:R-:W-:Y:S02]  /*17b0*/  FFMA.FTZ R244, R51, R231, R244 ;  /* 0x000000e733f47223 */ /* 0x000fe400000100f4 */
[----:B------:R-:W-:Y:S01]  /*17c0*/  FFMA.FTZ R247, R56, R236, R247 ;  /* 0x000000ec38f77223 */ /* 0x000fe200000100f7 */
[----:B------:R-:W3:Y:S01]  /*17d0*/  LDG.E.128.CONSTANT R228, [R4.64+0x2400] ;  /* 0x0024000a04e47981 */ /* 0x000ee2000c1e9d00 */
        /* <DEDUP_REMOVED lines=8> */
[----:B-----5:R-:W-:Y:S01]  /*1860*/  FFMA.FTZ R247, R64, R212, R247 ;  /* 0x000000d440f77223 */ /* 0x020fe200000100f7 */
[----:B------:R-:W5:Y:S01]  /*1870*/  LDG.E.128.CONSTANT R236, [R4.64+0x2800] ;  /* 0x0028000a04ec7981 */ /* 0x000f62000c1e9d00 */
[----:B------:R-:W-:Y:S02]  /*1880*/  FFMA.FTZ R216, R65, R213, R216 ;  /* 0x000000d541d87223 */ /* 0x000fe400000100d8 */
[----:B------:R-:W-:Y:S02]  /*1890*/  FFMA.FTZ R245, R62, R242, R245 ;  /* 0x000000f23ef57223 */ /* 0x000fe400000100f5 */
[----:B------:R-:W-:-:S02]  /*18a0*/  FFMA.FTZ R244, R63, R243, R244 ;  /* 0x000000f33ff47223 */ /* 0x000fc400000100f4 */
[----:B------:R-:W-:Y:S01]  /*18b0*/  FFMA.FTZ R247, R68, R208, R247 ;  /* 0x000000d044f77223 */ /* 0x000fe200000100f7 */
[----:B------:R-:W2:Y:S01]  /*18c0*/  LDG.E.128.CONSTANT R240, [R4.64+0x2a00] ;  /* 0x002a000a04f07981 */ /* 0x000ea2000c1e9d00 */
[----:B------:R-:W-:Y:S02]  /*18d0*/  FFMA.FTZ R216, R69, R209, R216 ;  /* 0x000000d145d87223 */ /* 0x000fe400000100d8 */
[----:B------:R-:W-:Y:S02]  /*18e0*/  FFMA.FTZ R245, R66, R214, R245 ;  /* 0x000000d642f57223 */ /* 0x000fe400000100f5 */
[----:B------:R-:W-:Y:S02]  /*18f0*/  FFMA.FTZ R244, R67, R215, R244 ;  /* 0x000000d743f47223 */ /* 0x000fe400000100f4 */
[----:B------:R-:W-:Y:S01]  /*1900*/  FFMA.FTZ R247, R72, R204, R247 ;  /* 0x000000cc48f77223 */ /* 0x000fe200000100f7 */
[----:B------:R-:W2:Y:S01]  /*1910*/  LDG.E.128.CONSTANT R212, [R4.64+0x2e00] ;  /* 0x002e000a04d47981 */ /* 0x000ea2000c1e9d00 */
[----:B------:R-:W-:-:S02]  /*1920*/  FFMA.FTZ R216, R73, R205, R216 ;  /* 0x000000cd49d87223 */ /* 0x000fc400000100d8 */
[----:B------:R-:W-:Y:S02]  /*1930*/  FFMA.FTZ R245, R70, R210, R245 ;  /* 0x000000d246f57223 */ /* 0x000fe400000100f5 */
[----:B------:R-:W-:Y:S02]  /*1940*/  FFMA.FTZ R244, R71, R211, R244 ;  /* 0x000000d347f47223 */ /* 0x000fe400000100f4 */
[----:B------:R-:W2:Y:S01]  /*1950*/  LDG.E.128.CONSTANT R208, [R4.64+0x2c00] ;  /* 0x002c000a04d07981 */ /* 0x000ea2000c1e9d00 */
[----:B------:R-:W-:Y:S02]  /*1960*/  FFMA.FTZ R247, R76, R8, R247 ;  /* 0x000000084cf77223 */ /* 0x000fe400000100f7 */
[----:B------:R-:W-:Y:S02]  /*1970*/  FFMA.FTZ R216, R77, R9, R216 ;  /* 0x000000094dd87223 */ /* 0x000fe400000100d8 */
[----:B------:R-:W-:Y:S02]  /*1980*/  FFMA.FTZ R247, R80, R220, R247 ;  /* 0x000000dc50f77223 */ /* 0x000fe400000100f7 */
[----:B------:R-:W-:-:S02]  /*1990*/  FFMA.FTZ R245, R74, R206, R245 ;  /* 0x000000ce4af57223 */ /* 0x000fc400000100f5 */
[----:B------:R-:W-:Y:S02]  /*19a0*/  FFMA.FTZ R244, R75, R207, R244 ;  /* 0x000000cf4bf47223 */ /* 0x000fe400000100f4 */
[----:B------:R-:W-:Y:S01]  /*19b0*/  FFMA.FTZ R220, R81, R221, R216 ;  /* 0x000000dd51dc7223 */ /* 0x000fe200000100d8 */
[----:B------:R-:W2:Y:S01]  /*19c0*/  LDG.E.128.CONSTANT R204, [R4.64+0x3600] ;  /* 0x0036000a04cc7981 */ /* 0x000ea2000c1e9d00 */
[----:B------:R-:W-:-:S03]  /*19d0*/  FFMA.FTZ R245, R78, R10, R245 ;  /* 0x0000000a4ef57223 */ /* 0x000fc600000100f5 */
[----:B------:R-:W2:Y:S01]  /*19e0*/  LDG.E.128.CONSTANT R216, [R4.64+0x3000] ;  /* 0x0030000a04d87981 */ /* 0x000ea2000c1e9d00 */
[----:B------:R-:W-:-:S03]  /*19f0*/  FFMA.FTZ R244, R79, R11, R244 ;  /* 0x0000000b4ff47223 */ /* 0x000fc600000100f4 */
[----:B------:R-:W2:Y:S01]  /*1a00*/  LDG.E.128.CONSTANT R8, [R4.64+0x3200] ;  /* 0x0032000a04087981 */ /* 0x000ea2000c1e9d00 */
[----:B------:R-:W-:Y:S02]  /*1a10*/  FFMA.FTZ R245, R82, R222, R245 ;  /* 0x000000de52f57223 */ /* 0x000fe400000100f5 */
[----:B------:R-:W-:Y:S02]  /*1a20*/  FFMA.FTZ R244, R83, R223, R244 ;  /* 0x000000df53f47223 */ /* 0x000fe400000100f4 */
[----:B---3--:R-:W-:Y:S02]  /*1a30*/  FFMA.FTZ R247, R84, R228, R247 ;  /* 0x000000e454f77223 */ /* 0x008fe400000100f7 */
[----:B------:R-:W-:Y:S02]  /*1a40*/  FFMA.FTZ R220, R85, R229, R220 ;  /* 0x000000e555dc7223 */ /* 0x000fe400000100dc */
[----:B------:R-:W-:Y:S02]  /*1a50*/  FFMA.FTZ R245, R86, R230, R245 ;  /* 0x000000e656f57223 */ /* 0x000fe400000100f5 */
[----:B------:R-:W-:-:S02]  /*1a60*/  FFMA.FTZ R244, R87, R231, R244 ;  /* 0x000000e757f47223 */ /* 0x000fc400000100f4 */
[----:B----4-:R-:W-:Y:S02]  /*1a70*/  FFMA.FTZ R247, R88, R232, R247 ;  /* 0x000000e858f77223 */ /* 0x010fe400000100f7 */
        /* <DEDUP_REMOVED lines=31> */
[----:B------:R-:W4:Y:S01]  /*1c70*/  LDG.E.128.CONSTANT R220, [R4.64+0x3e00] ;  /* 0x003e000a04dc7981 */ /* 0x000f22000c1e9d00 */
[----:B------:R-:W-:Y:S02]  /*1c80*/  FFMA.FTZ R245, R114, R10, R245 ;  /* 0x0000000a72f57223 */ /* 0x000fe400000100f5 */
[----:B------:R-:W-:-:S02]  /*1c90*/  FFMA.FTZ R244, R115, R11, R244 ;  /* 0x0000000b73f47223 */ /* 0x000fc400000100f4 */
[----:B------:R-:W-:Y:S02]  /*1ca0*/  FFMA.FTZ R228, R117, R225, R8 ;  /* 0x000000e175e47223 */ /* 0x000fe40000010008 */
[----:B------:R-:W4:Y:S01]  /*1cb0*/  LDG.E.128.CONSTANT R8, [R4.64+0x4000] ;  /* 0x0040000a04087981 */ /* 0x000f22000c1e9d00 */
[----:B------:R-:W-:Y:S02]  /*1cc0*/  FFMA.FTZ R247, R116, R224, R247 ;  /* 0x000000e074f77223 */ /* 0x000fe400000100f7 */
[----:B------:R-:W-:Y:S02]  /*1cd0*/  FFMA.FTZ R245, R118, R226, R245 ;  /* 0x000000e276f57223 */ /* 0x000fe400000100f5 */
[----:B------:R-:W-:Y:S02]  /*1ce0*/  FFMA.FTZ R244, R119, R227, R244 ;  /* 0x000000e377f47223 */ /* 0x000fe400000100f4 */
[----:B------:R-:W4:Y:S01]  /*1cf0*/  LDG.E.128.CONSTANT R224, [R4.64+0x4200] ;  /* 0x0042000a04e07981 */ /* 0x000f22000c1e9d00 */
[----:B------:R-:W-:-:S02]  /*1d00*/  FFMA.FTZ R247, R120, R204, R247 ;  /* 0x000000cc78f77223 */ /* 0x000fc400000100f7 */
[----:B------:R-:W-:Y:S02]  /*1d10*/  FFMA.FTZ R204, R121, R205, R228 ;  /* 0x000000cd79cc7223 */ /* 0x000fe400000100e4 */
[----:B------:R-:W4:Y:S01]  /*1d20*/  LDG.E.128.CONSTANT R228, [R4.64+0x4800] ;  /* 0x0048000a04e47981 */ /* 0x000f22000c1e9d00 */
[----:B------:R-:W-:Y:S02]  /*1d30*/  FFMA.FTZ R245, R122, R206, R245 ;  /* 0x000000ce7af57223 */ /* 0x000fe400000100f5 */
[----:B------:R-:W-:Y:S02]  /*1d40*/  FFMA.FTZ R244, R123, R207, R244 ;  /* 0x000000cf7bf47223 */ /* 0x000fe400000100f4 */
[----:B-----5:R-:W-:Y:S02]  /*1d50*/  FFMA.FTZ R204, R125, R209, R204 ;  /* 0x000000d17dcc7223 */ /* 0x020fe400000100cc */
[----:B------:R-:W-:Y:S02]  /*1d60*/  FFMA.FTZ R247, R124, R208, R247 ;  /* 0x000000d07cf77223 */ /* 0x000fe400000100f7 */
[----:B------:R-:W-:-:S02]  /*1d70*/  FFMA.FTZ R245, R126, R210, R245 ;  /* 0x000000d27ef57223 */ /* 0x000fc400000100f5 */
[----:B------:R-:W-:Y:S02]  /*1d80*/  FFMA.FTZ R244, R127, R211, R244 ;  /* 0x000000d37ff47223 */ /* 0x000fe400000100f4 */
[----:B--2---:R-:W-:Y:S02]  /*1d90*/  FFMA.FTZ R204, R129, R213, R204 ;  /* 0x000000d581cc7223 */ /* 0x004fe400000100cc */
[----:B------:R-:W-:Y:S02]  /*1da0*/  FFMA.FTZ R247, R128, R212, R247 ;  /* 0x000000d480f77223 */ /* 0x000fe400000100f7 */
        /* <DEDUP_REMOVED lines=10> */
[----:B------:R-:W-:Y:S01]  /*1e50*/  FFMA.FTZ R204, R141, R9, R204 ;  /* 0x000000098dcc7223 */ /* 0x000fe200000100cc */
[----:B------:R-:W2:Y:S01]  /*1e60*/  LDG.E.128.CONSTANT R220, [R4.64+0x5a00] ;  /* 0x005a000a04dc7981 */ /* 0x000ea2000c1e9d00 */
[----:B------:R-:W-:Y:S02]  /*1e70*/  FFMA.FTZ R247, R140, R8, R247 ;  /* 0x000000088cf77223 */ /* 0x000fe400000100f7 */
[----:B------:R-:W-:Y:S02]  /*1e80*/  FFMA.FTZ R245, R142, R10, R245 ;  /* 0x0000000a8ef57223 */ /* 0x000fe400000100f5 */
[----:B------:R-:W-:Y:S02]  /*1e90*/  FFMA.FTZ R244, R143, R11, R244 ;  /* 0x0000000b8ff47223 */ /* 0x000fe400000100f4 */
[----:B------:R-:W3:Y:S01]  /*1ea0*/  LDG.E.128.CONSTANT R8, [R4.64+0x4c00] ;  /* 0x004c000a04087981 */ /* 0x000ee2000c1e9d00 */
[----:B------:R-:W-:-:S03]  /*1eb0*/  FFMA.FTZ R208, R145, R225, R204 ;  /* 0x000000e191d07223 */ /* 0x000fc600000100cc */
[----:B------:R-:W4:Y:S01]  /*1ec0*/  LDG.E.128.CONSTANT R204, [R4.64+0x4e00] ;  /* 0x004e000a04cc7981 */ /* 0x000f22000c1e9d00 */
[----:B------:R-:W-:-:S03]  /*1ed0*/  FFMA.FTZ R212, R149, R241, R208 ;  /* 0x000000f195d47223 */ /* 0x000fc600000100d0 */
[----:B------:R-:W5:Y:S01]  /*1ee0*/  LDG.E.128.CONSTANT R208, [R4.64+0x5000] ;  /* 0x0050000a04d07981 */ /* 0x000f62000c1e9d00 */
[----:B------:R-:W-:Y:S02]  /*1ef0*/  FFMA.FTZ R247, R144, R224, R247 ;  /* 0x000000e090f77223 */ /* 0x000fe400000100f7 */
[----:B------:R-:W-:Y:S02]  /*1f00*/  FFMA.FTZ R245, R146, R226, R245 ;  /* 0x000000e292f57223 */ /* 0x000fe400000100f5 */
[----:B------:R-:W-:Y:S02]  /*1f10*/  FFMA.FTZ R244, R147, R227, R244 ;  /* 0x000000e393f47223 */ /* 0x000fe400000100f4 */
[----:B------:R-:W-:Y:S01]  /*1f20*/  FFMA.FTZ R216, R153, R233, R212 ;  /* 0x000000e999d87223 */ /* 0x000fe200000100d4 */
[----:B------:R-:W2:Y:S01]  /*1f30*/  LDG.E.128.CONSTANT R224, [R4.64+0x5800] ;  /* 0x0058000a04e07981 */ /* 0x000ea2000c1e9d00 */
[----:B------:R-:W-:-:S03]  /*1f40*/  FFMA.FTZ R247, R148, R240, R247 ;  /* 0x000000f094f77223 */ /* 0x000fc600000100f7 */
[----:B------:R-:W2:Y:S01]  /*1f50*/  LDG.E.128.CONSTANT R212, [R4.64+0x5200] ;  /* 0x0052000a04d47981 */ /* 0x000ea2000c1e9d00 */
[----:B------:R-:W-:Y:S02]  /*1f60*/  FFMA.FTZ R245, R150, R242, R245 ;  /* 0x000000f296f57223 */ /* 0x000fe400000100f5 */
[----:B------:R-:W-:Y:S02]  /*1f70*/  FFMA.FTZ R244, R151, R243, R244 ;  /* 0x000000f397f47223 */ /* 0x000fe400000100f4 */
[----:B------:R-:W2:Y:S01]  /*1f80*/  LDG.E.128.CONSTANT R240, [R4.64+0x5400] ;  /* 0x0054000a04f07981 */ /* 0x000ea2000c1e9d00 */
[----:B------:R-:W-:Y:S02]  /*1f90*/  FFMA.FTZ R247, R152, R232, R247 ;  /* 0x000000e898f77223 */ /* 0x000fe400000100f7 */
[----:B------:R-:W-:Y:S02]  /*1fa0*/  FFMA.FTZ R245, R154, R234, R245 ;  /* 0x000000ea9af57223 */ /* 0x000fe400000100f5 */
[----:B------:R-:W-:-:S02]  /*1fb0*/  FFMA.FTZ R252, R155, R235, R244 ;  /* 0x000000eb9bfc7223 */ /* 0x000fc400000100f4 */
[----:B------:R-:W2:Y:S01]  /*1fc0*/  LDG.E.128.CONSTANT R232, [R4.64+0x5600] ;  /* 0x0056000a04e87981 */ /* 0x000ea2000c1e9d00 */
[----:B------:R-:W-:Y:S02]  /*1fd0*/  FFMA.FTZ R247, R156, R228, R247 ;  /* 0x000000e49cf77223 */ /* 0x000fe400000100f7 */
[----:B------:R-:W-:Y:S02]  /*1fe0*/  FFMA.FTZ R228, R157, R229, R216 ;  /* 0x000000e59de47223 */ /* 0x000fe400000100d8 */
[----:B------:R-:W2:Y:S01]  /*1ff0*/  LDG.E.128.CONSTANT R216, [R4.64+0x5c00] ;  /* 0x005c000a04d87981 */ /* 0x000ea2000c1e9d00 */
[----:B------:R-:W-:Y:S02]  /*2000*/  FFMA.FTZ R229, R158, R230, R245 ;  /* 0x000000e69ee57223 */ /* 0x000fe400000100f5 */
[----:B------:R-:W-:Y:S02]  /*2010*/  FFMA.FTZ R236, R160, R236, R247 ;  /* 0x000000eca0ec7223 */ /* 0x000fe400000100f7 */
[----:B------:R-:W2:Y:S01]  /*2020*/  LDG.E.128.CONSTANT R244, [R4.64+0x5e00] ;  /* 0x005e000a04f47981 */ /* 0x000ea2000c1e9d00 */
[----:B------:R-:W-:-:S02]  /*2030*/  FFMA.FTZ R228, R161, R237, R228 ;  /* 0x000000eda1e47223 */ /* 0x000fc400000100e4 */
[----:B------:R-:W-:Y:S02]  /*2040*/  FFMA.FTZ R252, R159, R231, R252 ;  /* 0x000000e79ffc7223 */ /* 0x000fe400000100fc */
[----:B------:R-:W-:Y:S02]  /*2050*/  FFMA.FTZ R229, R162, R238, R229 ;  /* 0x000000eea2e57223 */ /* 0x000fe400000100e5 */
[----:B------:R-:W-:Y:S01]  /*2060*/  FFMA.FTZ R252, R163, R239, R252 ;  /* 0x000000efa3fc7223 */ /* 0x000fe200000100fc */
[----:B------:R-:W-:Y:S01]  /*2070*/  ISETP.GE.AND P0, PT, R6, UR18, PT ;  /* 0x0000001206007c0c */ /* 0x000fe2000bf06270 */
        /* <DEDUP_REMOVED lines=44> */
[----:B------:R-:W-:-:S05]  /*2340*/  FSEL R4, R228, RZ, !P0 ;  /* 0x000000ffe4047208 */ /* 0x000fca0004000000 */
[----:B------:R0:W-:Y:S01]  /*2350*/  STS [R3], R4 ;  /* 0x0000000403007388 */ /* 0x0001e20000000800 */
[----:B------:R-:W-:Y:S05]  /*2360*/  @P0 BRA `(.L_x_20654) ;  /* 0x0000004000000947 */ /* 0x000fea0003800000 */
[----:B------:R-:W-:Y:S01]  /*2370*/  FMNMX.FTZ R7, R7, R228, !PT ;  /* 0x000000e407077209 */ /* 0x000fe20007810000 */
[----:B------:R-:W-:Y:S05]  /*2380*/  BRA `(.L_x_20654) ;  /* 0x0000002000007947 */ /* 0x000fea0003800000 */
.L_x_20653:
[----:B------:R-:W-:-:S05]  /*2390*/  IMAD.MOV.U32 R4, RZ, RZ, -0x800001 ;  /* 0xff7fffffff047424 */ /* 0x000fca00078e00ff */
[----:B------:R1:W-:Y:S02]  /*23a0*/  STS [R3], R4 ;  /* 0x0000000403007388 */ /* 0x0003e40000000800 */
.L_x_20654:
[----:B------:R-:W-:Y:S05]  /*23b0*/  BSYNC B2 ;  /* 0x0000000000027941 */ /* 0x000fea0003800000 */
.L_x_20652:
[----:B------:R-:W-:-:S04]  /*23c0*/  IADD3 R2, R2, 0x4, RZ ;  /* 0x0000000402027810 */ /* 0x000fc80007ffe0ff */
[----:B------:R-:W-:-:S13]  /*23d0*/  ISETP.GE.AND P0, PT, R2, UR13, PT ;  /* 0x0000000d02007c0c */ /* 0x000fda000bf06270 */
[----:B------:R-:W-:Y:S01]  /*23e0*/  @P0 CALL.REL.NOINC `(.L_x_20655) ;  /* 0x0000001000000944 */ /* 0x000fe20003c00000 */
[----:B------:R-:W-:Y:S05]  /*23f0*/  BRA `(.L_x_20656) ;  /* 0xffffec2000007947 */ /* 0x000fea000383ffff */
.L_x_20655:
[----:B------:R-:W-:Y:S05]  /*2400*/  BSYNC B1 ;  /* 0x0000000000017941 */ /* 0x000fea0003800000 */
.L_x_20651:
[----:B------:R-:W-:Y:S05]  /*2410*/  BRA `(.L_x_20649) ;  /* 0x0000146000007947 */ /* 0x000fea0003800000 */
.L_x_20650:
[----:B-1234-:R-:W-:Y:S02]  /*2420*/  IMAD.U32 R245, RZ, RZ, UR5 ;  /* 0x00000005fff57e24 */ /* 0x01efe4000f8e00ff */
[----:B------:R-:W-:Y:S02]  /*2430*/  IMAD.MOV.U32 R7, RZ, RZ, -0x800001 ;  /* 0xff7fffffff077424 */ /* 0x000fe400078e00ff */
[----:B------:R-:W-:Y:S01]  /*2440*/  IMAD.MOV.U32 R2, RZ, RZ, R251 ;  /* 0x000000ffff027224 */ /* 0x000fe200078e00fb */
[----:B------:R-:W-:-:S03]  /*2450*/  IADD3 R245, R245, -c[0x0][0x1cc], RZ ;  /* 0x80007300f5f57a10 */ /* 0x000fc60007ffe0ff */
.L_x_20660:
[----:B01----:R-:W-:Y:S01]  /*2460*/  IMAD.SHL.U32 R6, R2, 0x20, RZ ;  /* 0x0000002002067824 */ /* 0x003fe200078e00ff */
[----:B------:R-:W-:Y:S01]  /*2470*/  IABS R9, c[0x0][0x1d0] ;  /* 0x0000740000097a13 */ /* 0x000fe20000000000 */
[----:B------:R-:W-:Y:S01]  /*2480*/  BSSY B1, `(.L_x_20657) ;  /* 0x000013b000017945 */ /* 0x000fe20003800000 */
[----:B------:R-:W-:Y:S02]  /*2490*/  IABS R0, c[0x0][0x1d4] ;  /* 0x0000750000007a13 */ /* 0x000fe40000000000 */
[----:B------:R-:W-:Y:S01]  /*24a0*/  IABS R5, R6 ;  /* 0x0000000600057213 */ /* 0x000fe20000000000 */
[----:B------:R-:W1:Y:S04]  /*24b0*/  I2F.RP R10, R9 ;  /* 0x00000009000a7306 */ /* 0x000e680000209400 */
[----:B------:R-:W-:-:S04]  /*24c0*/  IMAD.HI.U32 R3, R5, UR9, RZ ;  /* 0x0000000905037c27 */ /* 0x000fc8000f8e00ff */
        /* <DEDUP_REMOVED lines=16> */
[--C-:B-1----:R-:W-:Y:S01]  /*25d0*/  IMAD.MOV R4, RZ, RZ, -R5.reuse ;  /* 0x000000ffff047224 */ /* 0x102fe200078e0a05 */
[----:B------:R-:W-:Y:S02]  /*25e0*/  ISETP.NE.AND P2, PT, RZ, c[0x0][0x1d0], PT ;  /* 0x00007400ff007a0c */ /* 0x000fe40003f45270 */
        /* <DEDUP_REMOVED lines=49> */
[----:B0--3--:R-:W-:Y:S02]  /*2900*/  FFMA.FTZ R233, R12, R224, R233 ;  /* 0x000000e00ce97223 */ /* 0x009fe400000100e9 */
[----:B------:R-:W-:Y:S02]  /*2910*/  FFMA.FTZ R220, R13, R225, R220 ;  /* 0x000000e10ddc7223 */ /* 0x000fe400000100dc */
[----:B------:R-:W-:Y:S02]  /*2920*/  FMUL.FTZ R222, R19, R223 ;  /* 0x000000df13de7220 */ /* 0x000fe40000410000 */
        /* <DEDUP_REMOVED lines=8> */
[----:B------:R-:W-:Y:S01]  /*29b0*/  FFMA.FTZ R217, R26, R218, R221 ;  /* 0x000000da1ad97223 */ /* 0x000fe200000100dd */
[----:B------:R-:W2:Y:S01]  /*29c0*/  LDG.E.128.CONSTANT R228, [R4.64+0x1200] ;  /* 0x0012000a04e47981 */ /* 0x000ea2000c1e9d00 */
[----:B------:R-:W-:-:S03]  /*29d0*/  FFMA.FTZ R233, R28, R212, R233 ;  /* 0x000000d41ce97223 */ /* 0x000fc600000100e9 */
[----:B------:R-:W3:Y:S01]  /*29e0*/  LDG.E.128.CONSTANT R220, [R4.64+0x1000] ;  /* 0x0010000a04dc7981 */ /* 0x000ee2000c1e9d00 */
[----:B------:R-:W-:Y:S02]  /*29f0*/  FFMA.FTZ R216, R29, R213, R216 ;  /* 0x000000d51dd87223 */ /* 0x000fe400000100d8 */
[----:B------:R-:W-:Y:S02]  /*2a00*/  FFMA.FTZ R213, R32, R204, R233 ;  /* 0x000000cc20d57223 */ /* 0x000fe400000100e9 */
[----:B------:R-:W4:Y:S01]  /*2a10*/  LDG.E.128.CONSTANT R232, [R4.64+0x1400] ;  /* 0x0014000a04e87981 */ /* 0x000f22000c1e9d00 */
        /* <DEDUP_REMOVED lines=13> */
[----:B------:R-:W5:Y:S03]  /*2af0*/  LDG.E.128.CONSTANT R216, [R4.64+0x1c00] ;  /* 0x001c000a04d87981 */ /* 0x000f66000c1e9d00 */
[----:B------:R-:W-:Y:S01]  /*2b00*/  FFMA.FTZ R246, R39, R11, R224 ;  /* 0x0000000b27f67223 */ /* 0x000fe200000100e0 */
[----:B------:R-:W5:Y:S04]  /*2b10*/  LDG.E.128.CONSTANT R204, [R4.64+0x2200] ;  /* 0x0022000a04cc7981 */ /* 0x000f68000c1e9d00 */
[----:B------:R-:W5:Y:S04]  /*2b20*/  LDG.E.128.CONSTANT R8, [R4.64+0x1e00] ;  /* 0x001e000a04087981 */ /* 0x000f68000c1e9d00 */
[----:B------:R-:W5:Y:S01]  /*2b30*/  LDG.E.128.CONSTANT R224, [R4.64+0x2000] ;  /* 0x0020000a04e07981 */ /* 0x000f62000c1e9d00 */
[----:B------:R-:W-:-:S02]  /*2b40*/  FFMA.FTZ R246, R43, R211, R246 ;  /* 0x000000d32bf67223 */ /* 0x000fc400000100f6 */
[----:B---3--:R-:W-:Y:S02]  /*2b50*/  FFMA.FTZ R247, R44, R220, R247 ;  /* 0x000000dc2cf77223 */ /* 0x008fe400000100f7 */
[----:B------:R-:W-:Y:S02]  /*2b60*/  FFMA.FTZ R208, R45, R221, R208 ;  /* 0x000000dd2dd07223 */ /* 0x000fe400000100d0 */
[----:B------:R-:W-:Y:S02]  /*2b70*/  FFMA.FTZ R209, R46, R222, R209 ;  /* 0x000000de2ed17223 */ /* 0x000fe400000100d1 */
[----:B--2---:R-:W-:Y:S02]  /*2b80*/  FFMA.FTZ R247, R48, R228, R247 ;  /* 0x000000e430f77223 */ /* 0x004fe400000100f7 */
[----:B------:R-:W-:Y:S02]  /*2b90*/  FFMA.FTZ R208, R49, R229, R208 ;  /* 0x000000e531d07223 */ /* 0x000fe400000100d0 */
[----:B------:R-:W-:-:S02]  /*2ba0*/  FFMA.FTZ R209, R50, R230, R209 ;  /* 0x000000e632d17223 */ /* 0x000fc400000100d1 */
[----:B------:R-:W-:Y:S02]  /*2bb0*/  FFMA.FTZ R246, R47, R223, R246 ;  /* 0x000000df2ff67223 */ /* 0x000fe400000100f6 */
[----:B----4-:R-:W-:Y:S02]  /*2bc0*/  FFMA.FTZ R247, R52, R232, R247 ;  /* 0x000000e834f77223 */ /* 0x010fe400000100f7 */
[----:B------:R-:W-:Y:S02]  /*2bd0*/  FFMA.FTZ R208, R53, R233, R208 ;  /* 0x000000e935d07223 */ /* 0x000fe400000100d0 */
[----:B------:R-:W-:Y:S02]  /*2be0*/  FFMA.FTZ R209, R54, R234, R209 ;  /* 0x000000ea36d17223 */ /* 0x000fe400000100d1 */
[----:B------:R-:W-:Y:S02]  /*2bf0*/  FFMA.FTZ R246, R51, R231, R246 ;  /* 0x000000e733f67223 */ /* 0x000fe400000100f6 */
[----:B------:R-:W-:-:S02]  /*2c00*/  FFMA.FTZ R247, R56, R236, R247 ;  /* 0x000000ec38f77223 */ /* 0x000fc400000100f7 */
[----:B------:R-:W-:Y:S02]  /*2c10*/  FFMA.FTZ R208, R57, R237, R208 ;  /* 0x000000ed39d07223 */ /* 0x000fe400000100d0 */
[----:B------:R-:W-:Y:S02]  /*2c20*/  FFMA.FTZ R209, R58, R238, R209 ;  /* 0x000000ee3ad17223 */ /* 0x000fe400000100d1 */
[----:B------:R-:W-:Y:S02]  /*2c30*/  FFMA.FTZ R246, R55, R235, R246 ;  /* 0x000000eb37f67223 */ /* 0x000fe400000100f6 */
[----:B------:R-:W-:Y:S01]  /*2c40*/  FFMA.FTZ R247, R60, R240, R247 ;  /* 0x000000f03cf77223 */ /* 0x000fe200000100f7 */
[----:B------:R-:W2:Y:S01]  /*2c50*/  LDG.E.128.CONSTANT R232, [R4.64+0x3600] ;  /* 0x0036000a04e87981 */ /* 0x000ea2000c1e9d00 */
[----:B------:R-:W-:Y:S02]  /*2c60*/  FFMA.FTZ R208, R61, R241, R208 ;  /* 0x000000f13dd07223 */ /* 0x000fe400000100d0 */
[----:B------:R-:W-:-:S02]  /*2c70*/  FFMA.FTZ R209, R62, R242, R209 ;  /* 0x000000f23ed17223 */ /* 0x000fc400000100d1 */
[----:B------:R-:W-:Y:S02]  /*2c80*/  FFMA.FTZ R246, R59, R239, R246 ;  /* 0x000000ef3bf67223 */ /* 0x000fe400000100f6 */
[----:B-----5:R-:W-:Y:S01]  /*2c90*/  FFMA.FTZ R247, R64, R212, R247 ;  /* 0x000000d440f77223 */ /* 0x020fe200000100f7 */
        /* <DEDUP_REMOVED lines=8> */
[----:B------:R-:W-:Y:S01]  /*2d20*/  FFMA.FTZ R247, R68, R216, R247 ;  /* 0x000000d844f77223 */ /* 0x000fe200000100f7 */
[----:B------:R-:W2:Y:S01]  /*2d30*/  LDG.E.128.CONSTANT R212, [R4.64+0x2600] ;  /* 0x0026000a04d47981 */ /* 0x000ea2000c1e9d00 */
[----:B------:R-:W-:Y:S02]  /*2d40*/  FFMA.FTZ R221, R70, R218, R221 ;  /* 0x000000da46dd7223 */ /* 0x000fe400000100dd */
[----:B------:R-:W-:Y:S02]  /*2d50*/  FFMA.FTZ R246, R71, R219, R246 ;  /* 0x000000db47f67223 */ /* 0x000fe400000100f6 */
[----:B------:R-:W-:Y:S01]  /*2d60*/  FFMA.FTZ R247, R72, R8, R247 ;  /* 0x0000000848f77223 */ /* 0x000fe200000100f7 */
[----:B------:R-:W3:Y:S01]  /*2d70*/  LDG.E.128.CONSTANT R216, [R4.64+0x2800] ;  /* 0x0028000a04d87981 */ /* 0x000ee2000c1e9d00 */
[----:B------:R-:W-:-:S02]  /*2d80*/  FFMA.FTZ R8, R73, R9, R220 ;  /* 0x0000000949087223 */ /* 0x000fc400000100dc */
[----:B------:R-:W-:Y:S02]  /*2d90*/  FFMA.FTZ R9, R74, R10, R221 ;  /* 0x0000000a4a097223 */ /* 0x000fe400000100dd */
[----:B------:R-:W4:Y:S01]  /*2da0*/  LDG.E.128.CONSTANT R220, [R4.64+0x2a00] ;  /* 0x002a000a04dc7981 */ /* 0x000f22000c1e9d00 */
[----:B------:R-:W-:Y:S02]  /*2db0*/  FFMA.FTZ R247, R76, R224, R247 ;  /* 0x000000e04cf77223 */ /* 0x000fe400000100f7 */
[----:B------:R-:W-:Y:S02]  /*2dc0*/  FFMA.FTZ R224, R77, R225, R8 ;  /* 0x000000e14de07223 */ /* 0x000fe40000010008 */
[----:B------:R-:W-:Y:S02]  /*2dd0*/  FFMA.FTZ R246, R75, R11, R246 ;  /* 0x0000000b4bf67223 */ /* 0x000fe400000100f6 */
[----:B------:R-:W-:Y:S02]  /*2de0*/  FFMA.FTZ R229, R78, R226, R9 ;  /* 0x000000e24ee57223 */ /* 0x000fe40000010009 */
[----:B------:R-:W4:Y:S01]  /*2df0*/  LDG.E.128.CONSTANT R8, [R4.64+0x2c00] ;  /* 0x002c000a04087981 */ /* 0x000f22000c1e9d00 */
[----:B------:R-:W-:-:S02]  /*2e00*/  FFMA.FTZ R247, R80, R204, R247 ;  /* 0x000000cc50f77223 */ /* 0x000fc400000100f7 */
[----:B------:R-:W-:Y:S02]  /*2e10*/  FFMA.FTZ R246, R79, R227, R246 ;  /* 0x000000e34ff67223 */ /* 0x000fe400000100f6 */
[----:B------:R-:W-:Y:S02]  /*2e20*/  FFMA.FTZ R204, R81, R205, R224 ;  /* 0x000000cd51cc7223 */ /* 0x000fe400000100e0 */
[----:B------:R-:W4:Y:S01]  /*2e30*/  LDG.E.128.CONSTANT R224, [R4.64+0x2e00] ;  /* 0x002e000a04e07981 */ /* 0x000f22000c1e9d00 */
[----:B------:R-:W-:-:S03]  /*2e40*/  FFMA.FTZ R205, R82, R206, R229 ;  /* 0x000000ce52cd7223 */ /* 0x000fc600000100e5 */
[----:B------:R-:W4:Y:S01]  /*2e50*/  LDG.E.128.CONSTANT R228, [R4.64+0x3400] ;  /* 0x0034000a04e47981 */ /* 0x000f22000c1e9d00 */
[----:B------:R-:W-:Y:S02]  /*2e60*/  FFMA.FTZ R246, R83, R207, R246 ;  /* 0x000000cf53f67223 */ /* 0x000fe400000100f6 */
[----:B-----5:R-:W-:Y:S02]  /*2e70*/  FFMA.FTZ R204, R85, R209, R204 ;  /* 0x000000d155cc7223 */ /* 0x020fe400000100cc */
[----:B------:R-:W-:Y:S02]  /*2e80*/  FFMA.FTZ R247, R84, R208, R247 ;  /* 0x000000d054f77223 */ /* 0x000fe400000100f7 */
[----:B------:R-:W-:Y:S02]  /*2e90*/  FFMA.FTZ R205, R86, R210, R205 ;  /* 0x000000d256cd7223 */ /* 0x000fe400000100cd */
[----:B--2---:R-:W-:Y:S02]  /*2ea0*/  FFMA.FTZ R204, R89, R213, R204 ;  /* 0x000000d559cc7223 */ /* 0x004fe400000100cc */
[----:B------:R-:W-:-:S02]  /*2eb0*/  FFMA.FTZ R246, R87, R211, R246 ;  /* 0x000000d357f67223 */ /* 0x000fc400000100f6 */
        /* <DEDUP_REMOVED lines=8> */
[----:B------:R-:W-:Y:S01]  /*2f40*/  FFMA.FTZ R247, R96, R220, R247 ;  /* 0x000000dc60f77223 */ /* 0x000fe200000100f7 */
[----:B------:R-:W2:Y:S01]  /*2f50*/  LDG.E.128.CONSTANT R216, [R4.64+0x3e00] ;  /* 0x003e000a04d87981 */ /* 0x000ea2000c1e9d00 */
        /* <DEDUP_REMOVED lines=8> */
[----:B------:R-:W-:Y:S02]  /*2fe0*/  FFMA.FTZ R247, R104, R224, R247 ;  /* 0x000000e068f77223 */ /* 0x000fe400000100f7 */
[----:B------:R-:W-:-:S02]  /*2ff0*/  FFMA.FTZ R209, R106, R226, R205 ;  /* 0x000000e26ad17223 */ /* 0x000fc400000100cd */
[----:B------:R-:W-:Y:S02]  /*3000*/  FFMA.FTZ R212, R109, R241, R204 ;  /* 0x000000f16dd47223 */ /* 0x000fe400000100cc */
[----:B------:R-:W4:Y:S01]  /*3010*/  LDG.E.128.CONSTANT R204, [R4.64+0x3a00] ;  /* 0x003a000a04cc7981 */ /* 0x000f22000c1e9d00 */
[----:B------:R-:W-:Y:S02]  /*3020*/  FFMA.FTZ R247, R108, R240, R247 ;  /* 0x000000f06cf77223 */ /* 0x000fe400000100f7 */
[----:B------:R-:W-:Y:S02]  /*3030*/  FFMA.FTZ R213, R110, R242, R209 ;  /* 0x000000f26ed57223 */ /* 0x000fe400000100d1 */
[----:B------:R-:W5:Y:S01]  /*3040*/  LDG.E.128.CONSTANT R208, [R4.64+0x3c00] ;  /* 0x003c000a04d07981 */ /* 0x000f62000c1e9d00 */
[----:B------:R-:W-:Y:S02]  /*3050*/  FFMA.FTZ R247, R112, R236, R247 ;  /* 0x000000ec70f77223 */ /* 0x000fe400000100f7 */
[----:B------:R-:W-:-:S02]  /*3060*/  FFMA.FTZ R212, R113, R237, R212 ;  /* 0x000000ed71d47223 */ /* 0x000fc400000100d4 */
        /* <DEDUP_REMOVED lines=14> */
[----:B------:R-:W-:-:S03]  /*3150*/  FFMA.FTZ R246, R119, R231, R246 ;  /* 0x000000e777f67223 */ /* 0x000fc600000100f6 */
[----:B------:R-:W2:Y:S04]  /*3160*/  LDG.E.128.CONSTANT R228, [R4.64+0x4600] ;  /* 0x0046000a04e47981 */ /* 0x000ea8000c1e9d00 */
[----:B------:R-:W2:Y:S01]  /*3170*/  LDG.E.128.CONSTANT R236, [R4.64+0x4800] ;  /* 0x0048000a04ec7981 */ /* 0x000ea2000c1e9d00 */
[----:B------:R-:W-:Y:S02]  /*3180*/  FFMA.FTZ R246, R123, R235, R246 ;  /* 0x000000eb7bf67223 */ /* 0x000fe400000100f6 */
[----:B---3--:R-:W-:Y:S02]  /*3190*/  FFMA.FTZ R247, R124, R8, R247 ;  /* 0x000000087cf77223 */ /* 0x008fe400000100f7 */
[----:B------:R-:W-:Y:S02]  /*31a0*/  FFMA.FTZ R232, R125, R9, R232 ;  /* 0x000000097de87223 */ /* 0x000fe400000100e8 */
[----:B------:R-:W-:-:S02]  /*31b0*/  FFMA.FTZ R233, R126, R10, R233 ;  /* 0x0000000a7ee97223 */ /* 0x000fc400000100e9 */
[----:B------:R-:W-:Y:S02]  /*31c0*/  FFMA.FTZ R246, R127, R11, R246 ;  /* 0x0000000b7ff67223 */ /* 0x000fe400000100f6 */
[----:B----4-:R-:W-:Y:S01]  /*31d0*/  FFMA.FTZ R247, R128, R204, R247 ;  /* 0x000000cc80f77223 */ /* 0x010fe200000100f7 */
[----:B------:R0:W3:Y:S01]  /*31e0*/  LDG.E.128.CONSTANT R8, [R4.64+0x4c00] ;  /* 0x004c000a04087981 */ /* 0x0000e2000c1e9d00 */
[----:B------:R-:W-:Y:S02]  /*31f0*/  FFMA.FTZ R232, R129, R205, R232 ;  /* 0x000000cd81e87223 */ /* 0x000fe400000100e8 */
[----:B------:R-:W-:Y:S02]  /*3200*/  FFMA.FTZ R233, R130, R206, R233 ;  /* 0x000000ce82e97223 */ /* 0x000fe400000100e9 */
[----:B------:R-:W-:Y:S02]  /*3210*/  FFMA.FTZ R246, R131, R207, R246 ;  /* 0x000000cf83f67223 */ /* 0x000fe400000100f6 */
[----:B-----5:R-:W-:Y:S01]  /*3220*/  FFMA.FTZ R247, R132, R208, R247 ;  /* 0x000000d084f77223 */ /* 0x020fe200000100f7 */
[----:B------:R0:W4:Y:S01]  /*3230*/  LDG.E.128.CONSTANT R204, [R4.64+0x4e00] ;  /* 0x004e000a04cc7981 */ /* 0x000122000c1e9d00 */
[----:B------:R-:W-:-:S02]  /*3240*/  FFMA.FTZ R232, R133, R209, R232 ;  /* 0x000000d185e87223 */ /* 0x000fc400000100e8 */
[----:B------:R-:W-:Y:S02]  /*3250*/  FFMA.FTZ R233, R134, R210, R233 ;  /* 0x000000d286e97223 */ /* 0x000fe400000100e9 */
[----:B------:R-:W-:Y:S02]  /*3260*/  FFMA.FTZ R246, R135, R211, R246 ;  /* 0x000000d387f67223 */ /* 0x000fe400000100f6 */
[----:B--2---:R-:W-:Y:S01]  /*3270*/  FFMA.FTZ R247, R136, R216, R247 ;  /* 0x000000d888f77223 */ /* 0x004fe200000100f7 */
[----:B------:R0:W2:Y:S01]  /*3280*/  LDG.E.128.CONSTANT R208, [R4.64+0x5000] ;  /* 0x0050000a04d07981 */ /* 0x0000a2000c1e9d00 */
[----:B------:R-:W-:Y:S02]  /*3290*/  FFMA.FTZ R232, R137, R217, R232 ;  /* 0x000000d989e87223 */ /* 0x000fe400000100e8 */
[----:B------:R-:W-:Y:S02]  /*32a0*/  FFMA.FTZ R233, R138, R218, R233 ;  /* 0x000000da8ae97223 */ /* 0x000fe400000100e9 */
[----:B------:R-:W-:-:S02]  /*32b0*/  FFMA.FTZ R246, R139, R219, R246 ;  /* 0x000000db8bf67223 */ /* 0x000fc400000100f6 */
[----:B------:R-:W-:Y:S01]  /*32c0*/  FFMA.FTZ R247, R140, R212, R247 ;  /* 0x000000d48cf77223 */ /* 0x000fe200000100f7 */
[----:B------:R0:W5:Y:S01]  /*32d0*/  LDG.E.128.CONSTANT R216, [R4.64+0x5200] ;  /* 0x0052000a04d87981 */ /* 0x000162000c1e9d00 */
        /* <DEDUP_REMOVED lines=28> */
[----:B------:R-:W-:Y:S02]  /*34a0*/  FFMA.FTZ R250, R163, R243, R250 ;  /* 0x000000f3a3fa7223 */ /* 0x000fe400000100fa */
[----:B0-----:R-:W-:-:S05]  /*34b0*/  IMAD.U32 R4, RZ, RZ, UR18 ;  /* 0x00000012ff047e24 */ /* 0x001fca000f8e00ff */
[----:B------:R-:W-:-:S06]  /*34c0*/  IADD3 R4, R3, 0x1, -R4 ;  /* 0x0000000103047810 */ /* 0x000fcc0007ffe804 */
[----:B------:R-:W0:Y:S01]  /*34d0*/  I2F R4, R4 ;  /* 0x0000000400047306 */ /* 0x000e220000201400 */
[----:B------:R-:W-:Y:S01]  /*34e0*/  ISETP.GE.AND P0, PT, R3, UR18, PT ;  /* 0x0000001203007c0c */ /* 0x000fe2000bf06270 */
[----:B---3--:R-:W-:Y:S02]  /*34f0*/  FFMA.FTZ R241, R164, R8, R240 ;  /* 0x00000008a4f17223 */ /* 0x008fe400000100f0 */
        /* <DEDUP_REMOVED lines=45> */
[----:B------:R0:W-:Y:S01]  /*37d0*/  STS [R6], R3 ;  /* 0x0000000306007388 */ /* 0x0001e20000000800 */
[----:B------:R-:W-:Y:S05]  /*37e0*/  @P0 BRA `(.L_x_20659) ;  /* 0x0000004000000947 */ /* 0x000fea0003800000 */
[----:B------:R-:W-:Y:S01]  /*37f0*/  FMNMX.FTZ R7, R7, R8, !PT ;  /* 0x0000000807077209 */ /* 0x000fe20007810000 */
[----:B------:R-:W-:Y:S05]  /*3800*/  BRA `(.L_x_20659) ;  /* 0x0000002000007947 */ /* 0x000fea0003800000 */
.L_x_20658:
[----:B------:R-:W-:-:S05]  /*3810*/  IMAD.MOV.U32 R3, RZ, RZ, -0x800001 ;  /* 0xff7fffffff037424 */ /* 0x000fca00078e00ff */
[----:B------:R1:W-:Y:S02]  /*3820*/  STS [R6], R3 ;  /* 0x0000000306007388 */ /* 0x0003e40000000800 */
.L_x_20659:
[----:B------:R-:W-:Y:S05]  /*3830*/  BSYNC B1 ;  /* 0x0000000000017941 */ /* 0x000fea0003800000 */
.L_x_20657:
[----:B------:R-:W-:-:S04]  /*3840*/  IADD3 R2, R2, 0x4, RZ ;  /* 0x0000000402027810 */ /* 0x000fc80007ffe0ff */
[----:B------:R-:W-:-:S13]  /*3850*/  ISETP.GE.AND P0, PT, R2, UR13, PT ;  /* 0x0000000d02007c0c */ /* 0x000fda000bf06270 */
[----:B------:R-:W-:Y:S01]  /*3860*/  @P0 CALL.REL.NOINC `(.L_x_20649) ;  /* 0x0000001000000944 */ /* 0x000fe20003c00000 */
[----:B------:R-:W-:Y:S05]  /*3870*/  BRA `(.L_x_20660) ;  /* 0xffffebe000007947 */ /* 0x000fea000383ffff */
.L_x_20649:
[----:B------:R-:W-:Y:S05]  /*3880*/  BSYNC B0 ;  /* 0x0000000000007941 */ /* 0x000fea0003800000 */
.L_x_20648:
[----:B------:R-:W2:Y:S01]  /*3890*/  SHFL.BFLY PT, R2, R7, 0x10, 0x1f ;  /* 0x0e001f0007027f89 */ /* 0x000ea200000e0000 */
[C---:B------:R-:W-:Y:S01]  /*38a0*/  ISETP.NE.AND P0, PT, R249.reuse, RZ, PT ;  /* 0x000000fff900720c */ /* 0x040fe20003f05270 */
[----:B------:R-:W-:Y:S01]  /*38b0*/  USHF.L.U32 UR4, UR13, 0x5, URZ ;  /* 0x000000050d047899 */ /* 0x000fe2000800063f */
[----:B------:R-:W-:Y:S01]  /*38c0*/  ISETP.GT.AND P1, PT, R249, 0x3, PT ;  /* 0x00000003f900780c */ /* 0x000fe20003f24270 */
[----:B------:R-:W3:Y:S01]  /*38d0*/  S2R R9, SR_TID.X ;  /* 0x0000000000097919 */ /* 0x000ee20000002100 */
[----:B------:R-:W-:Y:S01]  /*38e0*/  BSSY B0, `(.L_x_20661) ;  /* 0x00000f2000007945 */ /* 0x000fe20003800000 */
[----:B------:R-:W-:-:S04]  /*38f0*/  UISETP.LT.AND UP0, UPT, UR18, UR4, UPT ;  /* 0x000000041200728c */ /* 0x000fc8000bf01270 */
[----:B------:R-:W-:Y:S01]  /*3900*/  USEL UR4, UR18, UR4, UP0 ;  /* 0x0000000412047287 */ /* 0x000fe20008000000 */
[----:B--2---:R-:W-:-:S05]  /*3910*/  FMNMX.FTZ R2, R2, R7, !PT ;  /* 0x0000000702027209 */ /* 0x004fca0007810000 */
[----:B01----:R-:W0:Y:S02]  /*3920*/  SHFL.BFLY PT, R3, R2, 0x8, 0x1f ;  /* 0x0d001f0002037f89 */ /* 0x003e2400000e0000 */
        /* <DEDUP_REMOVED lines=12> */
[----:B---3--:R-:W-:-:S03]  /*39f0*/  ISETP.GE.AND P1, PT, R9, UR4, PT ;  /* 0x0000000409007c0c */ /* 0x008fc6000bf26270 */
[----:B0-----:R-:W0:Y:S02]  /*3a00*/  SHFL.BFLY PT, R3, R6, 0x2, 0x1f ;  /* 0x0c401f0006037f89 */ /* 0x001e2400000e0000 */
[----:B0-----:R-:W-:-:S05]  /*3a10*/  FMNMX.FTZ R3, R3, R6, !PT ;  /* 0x0000000603037209 */ /* 0x001fca0007810000 */
[----:B------:R-:W0:Y:S02]  /*3a20*/  SHFL.BFLY PT, R2, R3, 0x1, 0x1f ;  /* 0x0c201f0003027f89 */ /* 0x000e2400000e0000 */
[----:B0-----:R-:W-:-:S05]  /*3a30*/  FMNMX.FTZ R2, R3, R2, !PT ;  /* 0x0000000203027209 */ /* 0x001fca0007810000 */
[----:B------:R0:W1:Y:S01]  /*3a40*/  SHFL.IDX PT, R23, R2, RZ, 0x1f ;  /* 0x00001fff02177589 */ /* 0x00006200000e0000 */
[----:B------:R-:W-:Y:S05]  /*3a50*/  @P1 BRA `(.L_x_20662) ;  /* 0x00000da000001947 */ /* 0x000fea0003800000 */
[----:B0-----:R-:W-:Y:S01]  /*3a60*/  LOP3.LUT R2, RZ, R9, RZ, 0x33, !PT ;  /* 0x00000009ff027212 */ /* 0x001fe200078e33ff */
        /* <DEDUP_REMOVED lines=11> */
.L_x_20665:
        /* <DEDUP_REMOVED lines=11> */
.L_x_20664:
[----:B------:R-:W-:Y:S05]  /*3bd0*/  BSYNC B1 ;  /* 0x0000000000017941 */ /* 0x000fea0003800000 */
.L_x_20663:
        /* <DEDUP_REMOVED lines=11> */
.L_x_20668:
        /* <DEDUP_REMOVED lines=100> */
.L_x_20667:
[----:B------:R-:W-:Y:S05]  /*42d0*/  BSYNC B1 ;  /* 0x0000000000017941 */ /* 0x000fea0003800000 */
.L_x_20666:
        /* <DEDUP_REMOVED lines=55> */
.L_x_20670:
[----:B------:R-:W-:Y:S05]  /*4650*/  BSYNC B1 ;  /* 0x0000000000017941 */ /* 0x000fea0003800000 */
.L_x_20669:
        /* <DEDUP_REMOVED lines=26> */
.L_x_20662:
[----:B------:R-:W-:Y:S05]  /*4800*/  BSYNC B0 ;  /* 0x0000000000007941 */ /* 0x000fea0003800000 */
.L_x_20661:
        /* <DEDUP_REMOVED lines=38> */
.L_x_20675:
        /* <DEDUP_REMOVED lines=8> */
.L_x_20674:
[----:B0-2---:R-:W-:Y:S05]  /*4af0*/  BSYNC B1 ;  /* 0x0000000000017941 */ /* 0x005fea0003800000 */
.L_x_20673:
        /* <DEDUP_REMOVED lines=11> */
.L_x_20678:
        /* <DEDUP_REMOVED lines=52> */
.L_x_20677:
[----:B------:R-:W-:Y:S05]  /*4ef0*/  BSYNC B1 ;  /* 0x0000000000017941 */ /* 0x000fea0003800000 */
.L_x_20676:
        /* <DEDUP_REMOVED lines=31> */
.L_x_20680:
[----:B------:R-:W-:Y:S05]  /*50f0*/  BSYNC B1 ;  /* 0x0000000000017941 */ /* 0x000fea0003800000 */
.L_x_20679:
        /* <DEDUP_REMOVED lines=14> */
.L_x_20672:
[----:B------:R-:W-:Y:S05]  /*51e0*/  BSYNC B0 ;  /* 0x0000000000007941 */ /* 0x000fea0003800000 */
.L_x_20671:
[----:B0-----:R-:W0:Y:S01]  /*51f0*/  S2R R3, SR_TID.X ;  /* 0x0000000000037919 */ /* 0x001e220000002100 */
[----:B------:R-:W-:Y:S01]  /*5200*/  BSSY B0, `(.L_x_20681) ;  /* 0x0000484000007945 */ /* 0x000fe20003800000 */
[----:B------:R-:W-:Y:S01]  /*5210*/  CS2R R182, SRZ ;  /* 0x0000000000b67805 */ /* 0x000fe2000001ff00 */
[----:B------:R-:W-:Y:S01]  /*5220*/  CS2R R180, SRZ ;  /* 0x0000000000b47805 */ /* 0x000fe2000001ff00 */
        /* <DEDUP_REMOVED lines=22> */
[----:B------:R-:W-:Y:S01]  /*5390*/  CS2R R6, SRZ ;  /* 0x0000000000067805 */ /* 0x000fe2000001ff00 */
[----:B------:R-:W-:Y:S01]  /*53a0*/  CS2R R4, SRZ ;  /* 0x0000000000047805 */ /* 0x000fe2000001ff00 */
[----:B------:R-:W-:-:S04]  /*53b0*/  LEA.HI R2, R2, R3, RZ, 0x5 ;  /* 0x0000000302027211 */ /* 0x000fc800078f28ff */
[----:B------:R-:W-:-:S04]  /*53c0*/  SHF.R.S32.HI R252, RZ, 0x5, R2 ;  /* 0x00000005fffc7819 */ /* 0x000fc80000011402 */
[----:B------:R-:W-:-:S13]  /*53d0*/  ISETP.GE.AND P0, PT, R252, UR13, PT ;  /* 0x0000000dfc007c0c */ /* 0x000fda000bf06270 */
[----:B------:R-:W-:Y:S05]  /*53e0*/  @P0 BRA `(.L_x_20682) ;  /* 0x0000465000000947 */ /* 0x000fea0003800000 */
[----:B------:R-:W0:Y:S01]  /*53f0*/  I2F.RP R33, R0 ;  /* 0x0000000000217306 */ /* 0x000e220000209400 */
[----:B------:R-:W-:Y:S01]  /*5400*/  SHF.R.S32.HI R2, RZ, 0x1f, R249 ;  /* 0x0000001fff027819 */ /* 0x000fe200000114f9 */
[----:B------:R-:W-:Y:S01]  /*5410*/  ULDC UR4, c[0x0][0x1b0] ;  /* 0x00006c0000047ab9 */ /* 0x000fe20000000800 */
[----:B------:R-:W-:Y:S01]  /*5420*/  IMAD.U32 R250, RZ, RZ, UR5 ;  /* 0x00000005fffa7e24 */ /* 0x000fe2000f8e00ff */
[----:B------:R-:W-:Y:S01]  /*5430*/  UIMAD UR4, UR16, UR4, URZ ;  /* 0x00000004100472a4 */ /* 0x000fe2000f8e023f */
[----:B------:R-:W-:Y:S01]  /*5440*/  LEA.HI R32, R2, R249, RZ, 0x3 ;  /* 0x000000f902207211 */ /* 0x000fe200078f18ff */
[----:B------:R-:W-:Y:S02]  /*5450*/  IMAD.MOV.U32 R2, RZ, RZ, RZ ;  /* 0x000000ffff027224 */ /* 0x000fe400078e00ff */
[----:B------:R-:W-:Y:S01]  /*5460*/  USHF.R.S32.HI UR9, URZ, 0x1f, UR4 ;  /* 0x0000001f3f097899 */ /* 0x000fe20008011404 */
[----:B------:R-:W-:Y:S01]  /*5470*/  IMAD.U32 R251, RZ, RZ, UR13 ;  /* 0x0000000dfffb7e24 */ /* 0x000fe2000f8e00ff */
[----:B------:R-:W-:Y:S01]  /*5480*/  IADD3 R250, R250, -c[0x0][0x1cc], RZ ;  /* 0x80007300fafa7a10 */ /* 0x000fe20007ffe0ff */
[----:B------:R-:W-:-:S02]  /*5490*/  IMAD.MOV.U32 R183, RZ, RZ, RZ ;  /* 0x000000ffffb77224 */ /* 0x000fc400078e00ff */
[----:B------:R-:W-:Y:S01]  /*54a0*/  IMAD.U32 R246, RZ, RZ, UR4 ;  /* 0x00000004fff67e24 */ /* 0x000fe2000f8e00ff */
[----:B------:R-:W-:Y:S01]  /*54b0*/  IADD3 R251, R251, -0x1, RZ ;  /* 0xfffffffffbfb7810 */ /* 0x000fe20007ffe0ff */
[----:B------:R-:W-:Y:S01]  /*54c0*/  IMAD.U32 R247, RZ, RZ, UR9 ;  /* 0x00000009fff77e24 */ /* 0x000fe2000f8e00ff */
[----:B0-----:R-:W0:Y:S02]  /*54d0*/  MUFU.RCP R33, R33 ;  /* 0x0000002100217308 */ /* 0x001e240000001000 */
[----:B0-----:R-:W-:-:S06]  /*54e0*/  IADD3 R3, R33, 0xffffffe, RZ ;  /* 0x0ffffffe21037810 */ /* 0x001fcc0007ffe0ff */
[----:B------:R-:W0:Y:S02]  /*54f0*/  F2I.FTZ.U32.TRUNC.NTZ R3, R3 ;  /* 0x0000000300037305 */ /* 0x000e24000021f000 */
[----:B0-----:R-:W-:-:S04]  /*5500*/  IMAD.MOV R35, RZ, RZ, -R3 ;  /* 0x000000ffff237224 */ /* 0x001fc800078e0a03 */
[----:B------:R-:W-:-:S04]  /*5510*/  IMAD R35, R35, R0, RZ ;  /* 0x0000000023237224 */ /* 0x000fc800078e02ff */
[----:B------:R-:W-:Y:S01]  /*5520*/  IMAD.HI.U32 R248, R3, R35, R2 ;  /* 0x0000002303f87227 */ /* 0x000fe200078e0002 */
[----:B------:R-:W-:-:S03]  /*5530*/  LOP3.LUT R2, R32, 0x3ffffff8, RZ, 0xc0, !PT ;  /* 0x3ffffff820027812 */ /* 0x000fc600078ec0ff */
[----:B------:R-:W-:Y:S02]  /*5540*/  IMAD.SHL.U32 R32, R32, 0x4, RZ ;  /* 0x0000000420207824 */ /* 0x000fe400078e00ff */
[----:B------:R-:W-:Y:S02]  /*5550*/  IMAD.IADD R245, R249, 0x1, -R2 ;  /* 0x00000001f9f57824 */ /* 0x000fe400078e0a02 */
[----:B------:R-:W-:Y:S01]  /*5560*/  IMAD.MOV.U32 R3, RZ, RZ, R252 ;  /* 0x000000ffff037224 */ /* 0x000fe200078e00fc */
[----:B------:R-:W-:-:S05]  /*5570*/  LOP3.LUT R2, R32, 0xffffffe0, RZ, 0xc0, !PT ;  /* 0xffffffe020027812 */ /* 0x000fca00078ec0ff */
[----:B------:R-:W-:-:S05]  /*5580*/  IMAD R2, R245, 0x4, R2 ;  /* 0x00000004f5027824 */ /* 0x000fca00078e0202 */
        /* <DEDUP_REMOVED lines=46> */
.L_x_20685:
        /* <DEDUP_REMOVED lines=49> */
[----:B------:R-:W-:Y:S02]  /*5b80*/  IMAD R186, R245, 0x4, R186 ;  /* 0x00000004f5ba7824 */ /* 0x000fe400078e02ba */
[----:B--2---:R-:W-:-:S05]  /*5b90*/  IMAD.WIDE R156, R33, c[0x0][0x1ac], R246 ;  /* 0x00006b00219c7a25 */ /* 0x004fca00078e02f6 */
[----:B------:R-:W-:-:S04]  /*5ba0*/  IADD3 R35, P0, R2, R156, RZ ;  /* 0x0000009c02237210 */ /* 0x000fc80007f1e0ff */
[----:B------:R-:W-:Y:S02]  /*5bb0*/  LEA.HI.X.SX32 R36, R2, R157, 0x1, P0 ;  /* 0x0000009d02247211 */ /* 0x000fe400000f0eff */
[----:B------:R-:W-:-:S04]  /*5bc0*/  LEA R34, P0, R35, c[0x0][0x178], 0x2 ;  /* 0x00005e0023227a11 */ /* 0x000fc800078010ff */
[----:B------:R-:W-:Y:S02]  /*5bd0*/  LEA.HI.X R35, R35, c[0x0][0x17c], R36, 0x2, P0 ;  /* 0x00005f0023237a11 */ /* 0x000fe400000f1424 */
[----:B------:R-:W-:-:S03]  /*5be0*/  IADD3 R36, P0, R244, R156, RZ ;  /* 0x0000009cf4247210 */ /* 0x000fc60007f1e0ff */
[----:B------:R0:W2:Y:S01]  /*5bf0*/  LDG.E.128.CONSTANT R92, [R34.64] ;  /* 0x0000000a225c7981 */ /* 0x0000a2000c1e9d00 */
[----:B------:R-:W-:Y:S02]  /*5c00*/  LEA.HI.X.SX32 R37, R244, R157, 0x1, P0 ;  /* 0x0000009df4257211 */ /* 0x000fe400000f0eff */
[C---:B------:R-:W-:Y:S01]  /*5c10*/  LEA R100, P0, R36.reuse, c[0x0][0x178], 0x2 ;  /* 0x00005e0024647a11 */ /* 0x040fe200078010ff */
[----:B------:R0:W3:Y:S03]  /*5c20*/  LDG.E.128.CONSTANT R96, [R34.64+0x200] ;  /* 0x0002000a22607981 */ /* 0x0000e6000c1e9d00 */
[----:B------:R-:W-:-:S06]  /*5c30*/  LEA.HI.X R101, R36, c[0x0][0x17c], R37, 0x2, P0 ;  /* 0x00005f0024657a11 */ /* 0x000fcc00000f1425 */
[----:B------:R-:W4:Y:S01]  /*5c40*/  LDG.E.128.CONSTANT R100, [R100.64] ;  /* 0x0000000a64647981 */ /* 0x000f22000c1e9d00 */
        /* <DEDUP_REMOVED lines=9> */
[----:B------:R-:W-:-:S02]  /*5ce0*/  IADD3 R33, P0, R241, R156, RZ ;  /* 0x0000009cf1217210 */ /* 0x000fc40007f1e0ff */
[----:B------:R-:W-:Y:S02]  /*5cf0*/  IADD3 R32, P1, R240, R156, RZ ;  /* 0x0000009cf0207210 */ /* 0x000fe40007f3e0ff */
[----:B0-----:R-:W-:Y:S01]  /*5d00*/  LEA.HI.X.SX32 R34, R241, R157, 0x1, P0 ;  /* 0x0000009df1227211 */ /* 0x001fe200000f0eff */
[----:B------:R-:W4:Y:S01]  /*5d10*/  LDG.E.128.CONSTANT R104, [R104.64] ;  /* 0x0000000a68687981 */ /* 0x000f22000c1e9d00 */
[----:B------:R-:W-:-:S04]  /*5d20*/  LEA R108, P0, R33, c[0x0][0x178], 0x2 ;  /* 0x00005e00216c7a11 */ /* 0x000fc800078010ff */
[----:B------:R-:W-:Y:S02]  /*5d30*/  LEA.HI.X R109, R33, c[0x0][0x17c], R34, 0x2, P0 ;  /* 0x00005f00216d7a11 */ /* 0x000fe400000f1422 */
[----:B------:R-:W-:Y:S02]  /*5d40*/  LEA.HI.X.SX32 R33, R240, R157, 0x1, P1 ;  /* 0x0000009df0217211 */ /* 0x000fe400008f0eff */
[C---:B------:R-:W-:Y:S02]  /*5d50*/  LEA R112, P0, R32.reuse, c[0x0][0x178], 0x2 ;  /* 0x00005e0020707a11 */ /* 0x040fe400078010ff */
[----:B------:R-:W5:Y:S02]  /*5d60*/  LDG.E.128.CONSTANT R108, [R108.64] ;  /* 0x0000000a6c6c7981 */ /* 0x000f64000c1e9d00 */
[----:B------:R-:W-:Y:S02]  /*5d70*/  LEA.HI.X R113, R32, c[0x0][0x17c], R33, 0x2, P0 ;  /* 0x00005f0020717a11 */ /* 0x000fe400000f1421 */
[----:B------:R-:W-:-:S04]  /*5d80*/  IADD3 R32, P0, R239, R156, RZ ;  /* 0x0000009cef207210 */ /* 0x000fc80007f1e0ff */
[----:B------:R-:W5:Y:S01]  /*5d90*/  LDG.E.128.CONSTANT R112, [R112.64] ;  /* 0x0000000a70707981 */ /* 0x000f62000c1e9d00 */
[----:B------:R-:W-:Y:S02]  /*5da0*/  LEA.HI.X.SX32 R33, R239, R157, 0x1, P0 ;  /* 0x0000009def217211 */ /* 0x000fe400000f0eff */
[----:B------:R-:W-:-:S04]  /*5db0*/  LEA R148, P0, R32, c[0x0][0x178], 0x2 ;  /* 0x00005e0020947a11 */ /* 0x000fc800078010ff */
[----:B------:R-:W-:Y:S02]  /*5dc0*/  LEA.HI.X R149, R32, c[0x0][0x17c], R33, 0x2, P0 ;  /* 0x00005f0020957a11 */ /* 0x000fe400000f1421 */
[CC--:B------:R-:W-:Y:S02]  /*5dd0*/  IADD3 R33, P0, R238.reuse, R156.reuse, RZ ;  /* 0x0000009cee217210 */ /* 0x0c0fe40007f1e0ff */
[----:B------:R-:W-:Y:S02]  /*5de0*/  IADD3 R32, P1, R237, R156, RZ ;  /* 0x0000009ced207210 */ /* 0x000fe40007f3e0ff */
[----:B------:R-:W-:Y:S01]  /*5df0*/  LEA.HI.X.SX32 R34, R238, R157, 0x1, P0 ;  /* 0x0000009dee227211 */ /* 0x000fe200000f0eff */
[----:B------:R-:W5:Y:S01]  /*5e00*/  LDG.E.128.CONSTANT R148, [R148.64] ;  /* 0x0000000a94947981 */ /* 0x000f62000c1e9d00 */
        /* <DEDUP_REMOVED lines=19> */
[----:B------:R-:W-:Y:S02]  /*5f40*/  LEA R128, P0, R33, c[0x0][0x178], 0x2 ;  /* 0x00005e0021807a11 */ /* 0x000fe400078010ff */
[----:B------:R-:W-:Y:S02]  /*5f50*/  IADD3 R32, P1, R233, R156, RZ ;  /* 0x0000009ce9207210 */ /* 0x000fe40007f3e0ff */
        /* <DEDUP_REMOVED lines=21> */
[-C--:B------:R-:W-:Y:S01]  /*60b0*/  LEA.HI.X.SX32 R38, R229, R157.reuse, 0x1, P0 ;  /* 0x0000009de5267211 */ /* 0x080fe200000f0eff */
[----:B------:R-:W5:Y:S01]  /*60c0*/  LDG.E.128.CONSTANT R32, [R32.64] ;  /* 0x0000000a20207981 */ /* 0x000f62000c1e9d00 */
        /* <DEDUP_REMOVED lines=22> */
[CC--:B------:R-:W-:Y:S02]  /*6230*/  IADD3 R57, P0, R222.reuse, R156.reuse, RZ ;  /* 0x0000009cde397210 */ /* 0x0c0fe40007f1e0ff */
[----:B------:R-:W-:Y:S02]  /*6240*/  IADD3 R61, P2, R221, R156, RZ ;  /* 0x0000009cdd3d7210 */ /* 0x000fe40007f5e0ff */
[----:B------:R-:W-:Y:S01]  /*6250*/  LEA.HI.X.SX32 R58, R222, R157, 0x1, P0 ;  /* 0x0000009dde3a7211 */ /* 0x000fe200000f0eff */
[----:B------:R-:W5:Y:S01]  /*6260*/  LDG.E.128.CONSTANT R52, [R52.64] ;  /* 0x0000000a34347981 */ /* 0x000f62000c1e9d00 */
[----:B------:R-:W-:-:S02]  /*6270*/  LEA R56, P0, R57, c[0x0][0x178], 0x2 ;  /* 0x00005e0039387a11 */ /* 0x000fc400078010ff */
[----:B------:R-:W-:Y:S02]  /*6280*/  LEA.HI.X.SX32 R62, R221, R157, 0x1, P2 ;  /* 0x0000009ddd3e7211 */ /* 0x000fe400010f0eff */
[----:B------:R-:W-:Y:S02]  /*6290*/  LEA.HI.X R57, R57, c[0x0][0x17c], R58, 0x2, P0 ;  /* 0x00005f0039397a11 */ /* 0x000fe400000f143a */
[----:B------:R-:W-:Y:S02]  /*62a0*/  LEA R60, P0, R61, c[0x0][0x178], 0x2 ;  /* 0x00005e003d3c7a11 */ /* 0x000fe400078010ff */
[----:B------:R-:W-:Y:S02]  /*62b0*/  ISETP.NE.AND P1, PT, R3, R251, PT ;  /* 0x000000fb0300720c */ /* 0x000fe40003f25270 */
[----:B------:R-:W-:Y:S01]  /*62c0*/  LEA.HI.X R61, R61, c[0x0][0x17c], R62, 0x2, P0 ;  /* 0x00005f003d3d7a11 */ /* 0x000fe200000f143e */
[----:B------:R-:W5:Y:S05]  /*62d0*/  LDG.E.128.CONSTANT R56, [R56.64] ;  /* 0x0000000a38387981 */ /* 0x000f6a000c1e9d00 */
[----:B------:R-:W5:Y:S01]  /*62e0*/  LDG.E.128.CONSTANT R60, [R60.64] ;  /* 0x0000000a3c3c7981 */ /* 0x000f62000c1e9d00 */
[----:B------:R-:W-:-:S04]  /*62f0*/  IADD3 R67, P0, R220, R156, RZ ;  /* 0x0000009cdc437210 */ /* 0x000fc80007f1e0ff */
[C---:B------:R-:W-:Y:S02]  /*6300*/  @!P1 IADD3 R64, R186.reuse, 0x1, RZ ;  /* 0x00000001ba409810 */ /* 0x040fe40007ffe0ff */
[----:B------:R-:W-:Y:S02]  /*6310*/  @!P1 IADD3 R65, R186, 0x2, RZ ;  /* 0x00000002ba419810 */ /* 0x000fe40007ffe0ff */
[----:B------:R-:W-:Y:S02]  /*6320*/  @!P1 ISETP.GE.AND P2, PT, R64, UR18, PT ;  /* 0x0000001240009c0c */ /* 0x000fe4000bf46270 */
[----:B------:R-:W-:Y:S02]  /*6330*/  LEA.HI.X.SX32 R68, R220, R157, 0x1, P0 ;  /* 0x0000009ddc447211 */ /* 0x000fe400000f0eff */
[----:B------:R-:W-:Y:S02]  /*6340*/  LEA R64, P3, R67, c[0x0][0x178], 0x2 ;  /* 0x00005e0043407a11 */ /* 0x000fe400078610ff */
[----:B------:R-:W-:-:S02]  /*6350*/  @!P1 ISETP.GE.AND P0, PT, R65, UR18, PT ;  /* 0x0000001241009c0c */ /* 0x000fc4000bf06270 */
[C---:B------:R-:W-:Y:S02]  /*6360*/  @!P1 IADD3 R66, R186.reuse, 0x3, RZ ;  /* 0x00000003ba429810 */ /* 0x040fe40007ffe0ff */
[----:B------:R-:W-:Y:S02]  /*6370*/  LEA.HI.X R65, R67, c[0x0][0x17c], R68, 0x2, P3 ;  /* 0x00005f0043417a11 */ /* 0x000fe400018f1444 */
[----:B------:R-:W-:Y:S02]  /*6380*/  @!P1 IADD3 R69, R186, 0x1, RZ ;  /* 0x00000001ba459810 */ /* 0x000fe40007ffe0ff */
[----:B------:R-:W-:Y:S02]  /*6390*/  @!P1 ISETP.GE.AND P3, PT, R66, UR18, PT ;  /* 0x0000001242009c0c */ /* 0x000fe4000bf66270 */
[----:B------:R-:W-:Y:S01]  /*63a0*/  @!P1 ISETP.GE.AND P5, PT, R186, UR18, PT ;  /* 0x00000012ba009c0c */ /* 0x000fe2000bfa6270 */
[----:B------:R-:W5:Y:S01]  /*63b0*/  LDG.E.128.CONSTANT R64, [R64.64] ;  /* 0x0000000a40407981 */ /* 0x000f62000c1e9d00 */
[----:B------:R-:W-:-:S02]  /*63c0*/  @!P1 ISETP.GE.AND P4, PT, R69, UR18, PT ;  /* 0x0000001245009c0c */ /* 0x000fc4000bf86270 */
[C---:B------:R-:W-:Y:S02]  /*63d0*/  @!P1 IADD3 R68, R186.reuse, 0x3, RZ ;  /* 0x00000003ba449810 */ /* 0x040fe40007ffe0ff */
[----:B------:R-:W-:-:S04]  /*63e0*/  @!P1 IADD3 R69, R186, 0x2, RZ ;  /* 0x00000002ba459810 */ /* 0x000fc80007ffe0ff */
[----:B------:R-:W-:Y:S02]  /*63f0*/  @!P1 ISETP.GE.AND P6, PT, R69, UR18, PT ;  /* 0x0000001245009c0c */ /* 0x000fe4000bfc6270 */
[C---:B------:R-:W-:Y:S02]  /*6400*/  @!P1 IADD3 R69, R186.reuse, 0x1, RZ ;  /* 0x00000001ba459810 */ /* 0x040fe40007ffe0ff */
[----:B------:R-:W-:Y:S02]  /*6410*/  @!P1 IADD3 R71, R186, 0x3, RZ ;  /* 0x00000003ba479810 */ /* 0x000fe40007ffe0ff */
[----:B--2---:R-:W-:Y:S02]  /*6420*/  @!P1 FSEL R92, R92, RZ, !P5 ;  /* 0x000000ff5c5c9208 */ /* 0x004fe40006800000 */
[----:B------:R-:W-:Y:S02]  /*6430*/  @!P1 ISETP.GE.AND P5, PT, R68, UR18, PT ;  /* 0x0000001244009c0c */ /* 0x000fe4000bfa6270 */
[----:B------:R-:W-:-:S02]  /*6440*/  @!P1 IADD3 R68, R186, 0x2, RZ ;  /* 0x00000002ba449810 */ /* 0x000fc40007ffe0ff */
[----:B------:R-:W-:Y:S02]  /*6450*/  @!P1 FSEL R95, R95, RZ, !P3 ;  /* 0x000000ff5f5f9208 */ /* 0x000fe40005800000 */
[----:B------:R-:W-:Y:S02]  /*6460*/  @!P1 FSEL R93, R93, RZ, !P2 ;  /* 0x000000ff5d5d9208 */ /* 0x000fe40005000000 */
[----:B------:R-:W-:Y:S02]  /*6470*/  @!P1 FSEL R94, R94, RZ, !P0 ;  /* 0x000000ff5e5e9208 */ /* 0x000fe40004000000 */
[----:B------:R-:W-:Y:S02]  /*6480*/  @!P1 ISETP.GE.AND P3, PT, R68, UR18, PT ;  /* 0x0000001244009c0c */ /* 0x000fe4000bf66270 */
[----:B------:R-:W-:Y:S02]  /*6490*/  @!P1 ISETP.GE.AND P2, PT, R69, UR18, PT ;  /* 0x0000001245009c0c */ /* 0x000fe4000bf46270 */
[----:B------:R-:W-:-:S02]  /*64a0*/  @!P1 ISETP.GE.AND P0, PT, R186, UR18, PT ;  /* 0x00000012ba009c0c */ /* 0x000fc4000bf06270 */
[C---:B------:R-:W-:Y:S02]  /*64b0*/  @!P1 IADD3 R68, R186.reuse, 0x1, RZ ;  /* 0x00000001ba449810 */ /* 0x040fe40007ffe0ff */
[----:B------:R-:W-:Y:S02]  /*64c0*/  @!P1 IADD3 R69, R186, 0x3, RZ ;  /* 0x00000003ba459810 */ /* 0x000fe40007ffe0ff */
[----:B---3--:R-:W-:Y:S02]  /*64d0*/  @!P1 FSEL R97, R97, RZ, !P4 ;  /* 0x000000ff61619208 */ /* 0x008fe40006000000 */
[----:B------:R-:W-:Y:S02]  /*64e0*/  @!P1 FSEL R98, R98, RZ, !P6 ;  /* 0x000000ff62629208 */ /* 0x000fe40007000000 */
[----:B------:R-:W-:Y:S02]  /*64f0*/  @!P1 FSEL R96, R96, RZ, !P0 ;  /* 0x000000ff60609208 */ /* 0x000fe40004000000 */
[----:B------:R-:W-:-:S02]  /*6500*/  @!P1 ISETP.GE.AND P4, PT, R68, UR18, PT ;  /* 0x0000001244009c0c */ /* 0x000fc4000bf86270 */
[C---:B------:R-:W-:Y:S02]  /*6510*/  @!P1 ISETP.GE.AND P6, PT, R186.reuse, UR18, PT ;  /* 0x00000012ba009c0c */ /* 0x040fe4000bfc6270 */
[----:B------:R-:W-:Y:S02]  /*6520*/  @!P1 ISETP.GE.AND P0, PT, R69, UR18, PT ;  /* 0x0000001245009c0c */ /* 0x000fe4000bf06270 */
[----:B------:R-:W-:Y:S02]  /*6530*/  @!P1 IADD3 R68, R186, 0x2, RZ ;  /* 0x00000002ba449810 */ /* 0x000fe40007ffe0ff */
[----:B------:R-:W-:Y:S02]  /*6540*/  @!P1 FSEL R99, R99, RZ, !P5 ;  /* 0x000000ff63639208 */ /* 0x000fe40006800000 */
[----:B------:R-:W-:Y:S02]  /*6550*/  IADD3 R69, P5, R219, R156, RZ ;  /* 0x0000009cdb457210 */ /* 0x000fe40007fbe0ff */
[----:B----4-:R-:W-:-:S02]  /*6560*/  @!P1 FSEL R100, R100, RZ, !P6 ;  /* 0x000000ff64649208 */ /* 0x010fc40007000000 */
[----:B------:R-:W-:Y:S02]  /*6570*/  @!P1 ISETP.GE.AND P6, PT, R68, UR18, PT ;  /* 0x0000001244009c0c */ /* 0x000fe4000bfc6270 */
[----:B------:R-:W-:Y:S02]  /*6580*/  @!P1 FSEL R101, R101, RZ, !P2 ;  /* 0x000000ff65659208 */ /* 0x000fe40005000000 */
[----:B------:R-:W-:Y:S02]  /*6590*/  LEA.HI.X.SX32 R70, R219, R157, 0x1, P5 ;  /* 0x0000009ddb467211 */ /* 0x000fe400028f0eff */
[----:B------:R-:W-:Y:S02]  /*65a0*/  LEA R68, P2, R69, c[0x0][0x178], 0x2 ;  /* 0x00005e0045447a11 */ /* 0x000fe400078410ff */
[----:B------:R-:W-:Y:S02]  /*65b0*/  @!P1 ISETP.GE.AND P5, PT, R71, UR18, PT ;  /* 0x0000001247009c0c */ /* 0x000fe4000bfa6270 */
[----:B------:R-:W-:-:S02]  /*65c0*/  @!P1 IADD3 R71, R186, 0x2, RZ ;  /* 0x00000002ba479810 */ /* 0x000fc40007ffe0ff */
[----:B------:R-:W-:Y:S02]  /*65d0*/  LEA.HI.X R69, R69, c[0x0][0x17c], R70, 0x2, P2 ;  /* 0x00005f0045457a11 */ /* 0x000fe400010f1446 */
[----:B------:R-:W-:Y:S02]  /*65e0*/  @!P1 FSEL R103, R103, RZ, !P0 ;  /* 0x000000ff67679208 */ /* 0x000fe40004000000 */
[----:B------:R-:W-:Y:S02]  /*65f0*/  @!P1 ISETP.GE.AND P0, PT, R71, UR18, PT ;  /* 0x0000001247009c0c */ /* 0x000fe4000bf06270 */
[----:B------:R-:W-:Y:S01]  /*6600*/  @!P1 IADD3 R72, R186, 0x1, RZ ;  /* 0x00000001ba489810 */ /* 0x000fe20007ffe0ff */
[----:B------:R-:W2:Y:S01]  /*6610*/  LDG.E.128.CONSTANT R68, [R68.64] ;  /* 0x0000000a44447981 */ /* 0x000ea2000c1e9d00 */
        /* <DEDUP_REMOVED lines=9> */
[C---:B------:R-:W-:Y:S02]  /*66b0*/  @!P1 IADD3 R72, R186.reuse, 0x1, RZ ;  /* 0x00000001ba489810 */ /* 0x040fe40007ffe0ff */
[----:B------:R-:W-:Y:S02]  /*66c0*/  @!P1 IADD3 R73, R186, 0x1, RZ ;  /* 0x00000001ba499810 */ /* 0x000fe40007ffe0ff */
[----:B------:R-:W-:Y:S02]  /*66d0*/  @!P1 FSEL R105, R105, RZ, !P3 ;  /* 0x000000ff69699208 */ /* 0x000fe40005800000 */
[----:B------:R-:W-:Y:S02]  /*66e0*/  @!P1 FSEL R153, R153, RZ, !P4 ;  /* 0x000000ff99999208 */ /* 0x000fe40006000000 */
[----:B------:R-:W-:-:S02]  /*66f0*/  @!P1 FSEL R154, R154, RZ, !P6 ;  /* 0x000000ff9a9a9208 */ /* 0x000fc40007000000 */
[----:B------:R-:W-:Y:S02]  /*6700*/  @!P1 ISETP.GE.AND P3, PT, R72, UR18, PT ;  /* 0x0000001248009c0c */ /* 0x000fe4000bf66270 */
[----:B------:R-:W-:Y:S02]  /*6710*/  @!P1 ISETP.GE.AND P4, PT, R73, UR18, PT ;  /* 0x0000001249009c0c */ /* 0x000fe4000bf86270 */
[C---:B------:R-:W-:Y:S02]  /*6720*/  @!P1 ISETP.GE.AND P6, PT, R186.reuse, UR18, PT ;  /* 0x00000012ba009c0c */ /* 0x040fe4000bfc6270 */
[C---:B------:R-:W-:Y:S02]  /*6730*/  @!P1 IADD3 R72, R186.reuse, 0x2, RZ ;  /* 0x00000002ba489810 */ /* 0x040fe40007ffe0ff */
[----:B------:R-:W-:Y:S02]  /*6740*/  @!P1 IADD3 R73, R186, 0x3, RZ ;  /* 0x00000003ba499810 */ /* 0x000fe40007ffe0ff */
[----:B------:R-:W-:-:S02]  /*6750*/  @!P1 FSEL R106, R106, RZ, !P0 ;  /* 0x000000ff6a6a9208 */ /* 0x000fc40004000000 */
[----:B------:R-:W-:Y:S02]  /*6760*/  @!P1 FSEL R107, R107, RZ, !P2 ;  /* 0x000000ff6b6b9208 */ /* 0x000fe40005000000 */
[----:B------:R-:W-:Y:S02]  /*6770*/  @!P1 FSEL R104, R104, RZ, !P6 ;  /* 0x000000ff68689208 */ /* 0x000fe40007000000 */
[----:B------:R-:W-:Y:S02]  /*6780*/  @!P1 ISETP.GE.AND P0, PT, R186, UR18, PT ;  /* 0x00000012ba009c0c */ /* 0x000fe4000bf06270 */
[----:B------:R-:W-:Y:S02]  /*6790*/  @!P1 ISETP.GE.AND P2, PT, R72, UR18, PT ;  /* 0x0000001248009c0c */ /* 0x000fe4000bf46270 */
        /* <DEDUP_REMOVED lines=8> */
[----:B------:R-:W-:Y:S02]  /*6820*/  @!P1 FSEL R111, R111, RZ, !P6 ;  /* 0x000000ff6f6f9208 */ /* 0x000fe40007000000 */
[----:B------:R-:W-:Y:S02]  /*6830*/  @!P1 IADD3 R72, R186, 0x2, RZ ;  /* 0x00000002ba489810 */ /* 0x000fe40007ffe0ff */
[----:B------:R-:W-:Y:S02]  /*6840*/  IADD3 R73, P6, R216, R156, RZ ;  /* 0x0000009cd8497210 */ /* 0x000fe40007fde0ff */
[----:B------:R-:W-:Y:S02]  /*6850*/  @!P1 FSEL R112, R112, RZ, !P5 ;  /* 0x000000ff70709208 */ /* 0x000fe40006800000 */
[----:B------:R-:W-:Y:S02]  /*6860*/  @!P1 ISETP.GE.AND P5, PT, R72, UR18, PT ;  /* 0x0000001248009c0c */ /* 0x000fe4000bfa6270 */
[----:B------:R-:W-:-:S02]  /*6870*/  @!P1 IADD3 R75, R186, 0x3, RZ ;  /* 0x00000003ba4b9810 */ /* 0x000fc40007ffe0ff */
[----:B------:R-:W-:Y:S02]  /*6880*/  LEA.HI.X.SX32 R74, R216, R157, 0x1, P6 ;  /* 0x0000009dd84a7211 */ /* 0x000fe400030f0eff */
[----:B------:R-:W-:Y:S02]  /*6890*/  LEA R72, P6, R73, c[0x0][0x178], 0x2 ;  /* 0x00005e0049487a11 */ /* 0x000fe400078c10ff */
[----:B------:R-:W-:Y:S02]  /*68a0*/  @!P1 FSEL R114, R114, RZ, !P2 ;  /* 0x000000ff72729208 */ /* 0x000fe40005000000 */
[----:B------:R-:W-:Y:S02]  /*68b0*/  @!P1 ISETP.GE.AND P2, PT, R75, UR18, PT ;  /* 0x000000124b009c0c */ /* 0x000fe4000bf46270 */
[----:B------:R-:W-:Y:S02]  /*68c0*/  @!P1 IADD3 R75, R186, 0x2, RZ ;  /* 0x00000002ba4b9810 */ /* 0x000fe40007ffe0ff */
[----:B------:R-:W-:-:S02]  /*68d0*/  LEA.HI.X R73, R73, c[0x0][0x17c], R74, 0x2, P6 ;  /* 0x00005f0049497a11 */ /* 0x000fc400030f144a */
[----:B------:R-:W-:Y:S02]  /*68e0*/  @!P1 FSEL R115, R115, RZ, !P0 ;  /* 0x000000ff73739208 */ /* 0x000fe40004000000 */
[----:B------:R-:W-:Y:S02]  /*68f0*/  @!P1 ISETP.GE.AND P0, PT, R75, UR18, PT ;  /* 0x000000124b009c0c */ /* 0x000fe4000bf06270 */
[----:B------:R-:W3:Y:S01]  /*6900*/  LDG.E.128.CONSTANT R72, [R72.64] ;  /* 0x0000000a48487981 */ /* 0x000ee2000c1e9d00 */
[----:B------:R-:W-:Y:S02]  /*6910*/  @!P1 IADD3 R76, R186, 0x1, RZ ;  /* 0x00000001ba4c9810 */ /* 0x000fe40007ffe0ff */
        /* <DEDUP_REMOVED lines=9> */
[C---:B------:R-:W-:Y:S02]  /*69b0*/  @!P1 IADD3 R76, R186.reuse, 0x1, RZ ;  /* 0x00000001ba4c9810 */ /* 0x040fe40007ffe0ff */
[----:B------:R-:W-:Y:S02]  /*69c0*/  @!P1 FSEL R117, R117, RZ, !P3 ;  /* 0x000000ff75759208 */ /* 0x000fe40005800000 */
[----:B------:R-:W-:Y:S02]  /*69d0*/  @!P1 IADD3 R77, R186, 0x1, RZ ;  /* 0x00000001ba4d9810 */ /* 0x000fe40007ffe0ff */
[----:B------:R-:W-:Y:S02]  /*69e0*/  @!P1 ISETP.GE.AND P3, PT, R76, UR18, PT ;  /* 0x000000124c009c0c */ /* 0x000fe4000bf66270 */
[----:B------:R-:W-:Y:S02]  /*69f0*/  @!P1 IADD3 R76, R186, 0x2, RZ ;  /* 0x00000002ba4c9810 */ /* 0x000fe40007ffe0ff */
[----:B------:R-:W-:-:S02]  /*6a00*/  @!P1 FSEL R149, R149, RZ, !P4 ;  /* 0x000000ff95959208 */ /* 0x000fc40006000000 */
[----:B------:R-:W-:Y:S02]  /*6a10*/  @!P1 FSEL R150, R150, RZ, !P5 ;  /* 0x000000ff96969208 */ /* 0x000fe40006800000 */
[----:B------:R-:W-:Y:S02]  /*6a20*/  @!P1 FSEL R118, R118, RZ, !P0 ;  /* 0x000000ff76769208 */ /* 0x000fe40004000000 */
[----:B------:R-:W-:Y:S02]  /*6a30*/  @!P1 ISETP.GE.AND P4, PT, R77, UR18, PT ;  /* 0x000000124d009c0c */ /* 0x000fe4000bf86270 */
[C---:B------:R-:W-:Y:S02]  /*6a40*/  @!P1 ISETP.GE.AND P5, PT, R186.reuse, UR18, PT ;  /* 0x00000012ba009c0c */ /* 0x040fe4000bfa6270 */
[----:B------:R-:W-:Y:S02]  /*6a50*/  @!P1 ISETP.GE.AND P0, PT, R186, UR18, PT ;  /* 0x00000012ba009c0c */ /* 0x000fe4000bf06270 */
[----:B------:R-:W-:-:S02]  /*6a60*/  @!P1 FSEL R119, R119, RZ, !P6 ;  /* 0x000000ff77779208 */ /* 0x000fc40007000000 */
[----:B------:R-:W-:Y:S02]  /*6a70*/  @!P1 FSEL R122, R122, RZ, !P2 ;  /* 0x000000ff7a7a9208 */ /* 0x000fe40005000000 */
[----:B------:R-:W-:Y:S02]  /*6a80*/  @!P1 IADD3 R77, R186, 0x3, RZ ;  /* 0x00000003ba4d9810 */ /* 0x000fe40007ffe0ff */
[----:B------:R-:W-:Y:S02]  /*6a90*/  @!P1 ISETP.GE.AND P6, PT, R76, UR18, PT ;  /* 0x000000124c009c0c */ /* 0x000fe4000bfc6270 */
[C---:B------:R-:W-:Y:S02]  /*6aa0*/  @!P1 ISETP.GE.AND P2, PT, R186.reuse, UR18, PT ;  /* 0x00000012ba009c0c */ /* 0x040fe4000bf46270 */
[----:B------:R-:W-:Y:S02]  /*6ab0*/  @!P1 IADD3 R76, R186, 0x1, RZ ;  /* 0x00000001ba4c9810 */ /* 0x000fe40007ffe0ff */
[----:B------:R-:W-:-:S02]  /*6ac0*/  @!P1 FSEL R116, R116, RZ, !P5 ;  /* 0x000000ff74749208 */ /* 0x000fc40006800000 */
[----:B------:R-:W-:Y:S02]  /*6ad0*/  @!P1 FSEL R120, R120, RZ, !P0 ;  /* 0x000000ff78789208 */ /* 0x000fe40004000000 */
[C---:B------:R-:W-:Y:S02]  /*6ae0*/  @!P1 ISETP.GE.AND P5, PT, R77.reuse, UR18, PT ;  /* 0x000000124d009c0c */ /* 0x040fe4000bfa6270 */
[----:B------:R-:W-:Y:S02]  /*6af0*/  @!P1 ISETP.GE.AND P0, PT, R77, UR18, PT ;  /* 0x000000124d009c0c */ /* 0x000fe4000bf06270 */
[----:B------:R-:W-:Y:S02]  /*6b00*/  @!P1 FSEL R121, R121, RZ, !P4 ;  /* 0x000000ff79799208 */ /* 0x000fe40006000000 */
[----:B------:R-:W-:Y:S02]  /*6b10*/  @!P1 IADD3 R78, R186, 0x1, RZ ;  /* 0x00000001ba4e9810 */ /* 0x000fe40007ffe0ff */
[----:B------:R-:W-:-:S02]  /*6b20*/  @!P1 FSEL R124, R124, RZ, !P2 ;  /* 0x000000ff7c7c9208 */ /* 0x000fc40005000000 */
[----:B------:R-:W-:Y:S02]  /*6b30*/  @!P1 ISETP.GE.AND P4, PT, R76, UR18, PT ;  /* 0x000000124c009c0c */ /* 0x000fe4000bf86270 */
[----:B------:R-:W-:Y:S02]  /*6b40*/  IADD3 R77, P2, R215, R156, RZ ;  /* 0x0000009cd74d7210 */ /* 0x000fe40007f5e0ff */
[----:B------:R-:W-:Y:S02]  /*6b50*/  @!P1 IADD3 R76, R186, 0x2, RZ ;  /* 0x00000002ba4c9810 */ /* 0x000fe40007ffe0ff */
[----:B------:R-:W-:Y:S02]  /*6b60*/  @!P1 FSEL R126, R126, RZ, !P6 ;  /* 0x000000ff7e7e9208 */ /* 0x000fe40007000000 */
[----:B------:R-:W-:Y:S02]  /*6b70*/  @!P1 ISETP.GE.AND P6, PT, R78, UR18, PT ;  /* 0x000000124e009c0c */ /* 0x000fe4000bfc6270 */
[----:B------:R-:W-:-:S02]  /*6b80*/  @!P1 FSEL R123, R123, RZ, !P5 ;  /* 0x000000ff7b7b9208 */ /* 0x000fc40006800000 */
[----:B------:R-:W-:Y:S02]  /*6b90*/  LEA.HI.X.SX32 R78, R215, R157, 0x1, P2 ;  /* 0x0000009dd74e7211 */ /* 0x000fe400010f0eff */
[----:B------:R-:W-:Y:S02]  /*6ba0*/  @!P1 ISETP.GE.AND P5, PT, R76, UR18, PT ;  /* 0x000000124c009c0c */ /* 0x000fe4000bfa6270 */
[C---:B------:R-:W-:Y:S02]  /*6bb0*/  @!P1 ISETP.GE.AND P2, PT, R186.reuse, UR18, PT ;  /* 0x00000012ba009c0c */ /* 0x040fe4000bf46270 */
[C---:B------:R-:W-:Y:S02]  /*6bc0*/  @!P1 IADD3 R76, R186.reuse, 0x3, RZ ;  /* 0x00000003ba4c9810 */ /* 0x040fe40007ffe0ff */
[----:B------:R-:W-:Y:S02]  /*6bd0*/  @!P1 IADD3 R80, R186, 0x3, RZ ;  /* 0x00000003ba509810 */ /* 0x000fe40007ffe0ff */
[----:B------:R-:W-:-:S02]  /*6be0*/  @!P1 FSEL R125, R125, RZ, !P3 ;  /* 0x000000ff7d7d9208 */ /* 0x000fc40005800000 */
[----:B------:R-:W-:Y:S02]  /*6bf0*/  @!P1 FSEL R144, R144, RZ, !P2 ;  /* 0x000000ff90909208 */ /* 0x000fe40005000000 */
[----:B------:R-:W-:Y:S02]  /*6c00*/  @!P1 ISETP.GE.AND P3, PT, R76, UR18, PT ;  /* 0x000000124c009c0c */ /* 0x000fe4000bf66270 */
[----:B------:R-:W-:Y:S02]  /*6c10*/  @!P1 FSEL R127, R127, RZ, !P0 ;  /* 0x000000ff7f7f9208 */ /* 0x000fe40004000000 */
[----:B------:R-:W-:Y:S02]  /*6c20*/  @!P1 ISETP.GE.AND P2, PT, R80, UR18, PT ;  /* 0x0000001250009c0c */ /* 0x000fe4000bf46270 */
[----:B------:R-:W-:Y:S02]  /*6c30*/  LEA R76, P0, R77, c[0x0][0x178], 0x2 ;  /* 0x00005e004d4c7a11 */ /* 0x000fe400078010ff */
[----:B------:R-:W-:-:S02]  /*6c40*/  @!P1 IADD3 R80, R186, 0x1, RZ ;  /* 0x00000001ba509810 */ /* 0x000fc40007ffe0ff */
[----:B------:R-:W-:Y:S02]  /*6c50*/  @!P1 FSEL R145, R145, RZ, !P4 ;  /* 0x000000ff91919208 */ /* 0x000fe40006000000 */
[----:B------:R-:W-:Y:S02]  /*6c60*/  @!P1 IADD3 R79, R186, 0x2, RZ ;  /* 0x00000002ba4f9810 */ /* 0x000fe40007ffe0ff */
[----:B------:R-:W-:Y:S02]  /*6c70*/  LEA.HI.X R77, R77, c[0x0][0x17c], R78, 0x2, P0 ;  /* 0x00005f004d4d7a11 */ /* 0x000fe400000f144e */
[----:B------:R-:W-:Y:S02]  /*6c80*/  @!P1 ISETP.GE.AND P4, PT, R80, UR18, PT ;  /* 0x0000001250009c0c */ /* 0x000fe4000bf86270 */
[----:B------:R-:W-:Y:S02]  /*6c90*/  @!P1 IADD3 R80, R186, 0x2, RZ ;  /* 0x00000002ba509810 */ /* 0x000fe40007ffe0ff */
[----:B------:R-:W-:-:S02]  /*6ca0*/  @!P1 FSEL R147, R147, RZ, !P3 ;  /* 0x000000ff93939208 */ /* 0x000fc40005800000 */
[----:B------:R-:W-:Y:S02]  /*6cb0*/  @!P1 ISETP.GE.AND P0, PT, R79, UR18, PT ;  /* 0x000000124f009c0c */ /* 0x000fe4000bf06270 */
[----:B------:R-:W-:Y:S01]  /*6cc0*/  @!P1 ISETP.GE.AND P3, PT, R80, UR18, PT ;  /* 0x0000001250009c0c */ /* 0x000fe2000bf66270 */
[----:B------:R-:W4:Y:S01]  /*6cd0*/  LDG.E.128.CONSTANT R76, [R76.64] ;  /* 0x0000000a4c4c7981 */ /* 0x000f22000c1e9d00 */
[----:B------:R-:W-:Y:S02]  /*6ce0*/  @!P1 IADD3 R80, R186, 0x1, RZ ;  /* 0x00000001ba509810 */ /* 0x000fe40007ffe0ff */
[----:B------:R-:W-:Y:S02]  /*6cf0*/  @!P1 FSEL R129, R129, RZ, !P6 ;  /* 0x000000ff81819208 */ /* 0x000fe40007000000 */
[----:B------:R-:W-:Y:S02]  /*6d00*/  @!P1 ISETP.GE.AND P6, PT, R80, UR18, PT ;  /* 0x0000001250009c0c */ /* 0x000fe4000bfc6270 */
[----:B------:R-:W-:-:S02]  /*6d10*/  @!P1 IADD3 R80, R186, 0x2, RZ ;  /* 0x00000002ba509810 */ /* 0x000fc40007ffe0ff */
[----:B------:R-:W-:Y:S02]  /*6d20*/  @!P1 FSEL R146, R146, RZ, !P5 ;  /* 0x000000ff92929208 */ /* 0x000fe40006800000 */
[----:B------:R-:W-:Y:S02]  /*6d30*/  @!P1 FSEL R131, R131, RZ, !P2 ;  /* 0x000000ff83839208 */ /* 0x000fe40005000000 */
[----:B------:R-:W-:Y:S02]  /*6d40*/  @!P1 ISETP.GE.AND P5, PT, R186, UR18, PT ;  /* 0x00000012ba009c0c */ /* 0x000fe4000bfa6270 */
[----:B------:R-:W-:Y:S02]  /*6d50*/  @!P1 ISETP.GE.AND P2, PT, R80, UR18, PT ;  /* 0x0000001250009c0c */ /* 0x000fe4000bf46270 */
[C---:B------:R-:W-:Y:S02]  /*6d60*/  @!P1 IADD3 R81, R186.reuse, 0x3, RZ ;  /* 0x00000003ba519810 */ /* 0x040fe40007ffe0ff */
[----:B------:R-:W-:-:S02]  /*6d70*/  @!P1 IADD3 R80, R186, 0x1, RZ ;  /* 0x00000001ba509810 */ /* 0x000fc40007ffe0ff */
[----:B------:R-:W-:Y:S02]  /*6d80*/  @!P1 FSEL R128, R128, RZ, !P5 ;  /* 0x000000ff80809208 */ /* 0x000fe40006800000 */
[----:B------:R-:W-:Y:S02]  /*6d90*/  @!P1 FSEL R133, R133, RZ, !P4 ;  /* 0x000000ff85859208 */ /* 0x000fe40006000000 */
[----:B------:R-:W-:Y:S02]  /*6da0*/  @!P1 ISETP.GE.AND P5, PT, R81, UR18, PT ;  /* 0x0000001251009c0c */ /* 0x000fe4000bfa6270 */
[----:B------:R-:W-:Y:S02]  /*6db0*/  @!P1 FSEL R130, R130, RZ, !P0 ;  /* 0x000000ff82829208 */ /* 0x000fe40004000000 */
[----:B------:R-:W-:Y:S02]  /*6dc0*/  @!P1 ISETP.GE.AND P4, PT, R80, UR18, PT ;  /* 0x0000001250009c0c */ /* 0x000fe4000bf86270 */
[----:B------:R-:W-:-:S02]  /*6dd0*/  @!P1 ISETP.GE.AND P0, PT, R186, UR18, PT ;  /* 0x00000012ba009c0c */ /* 0x000fc4000bf06270 */
[----:B------:R-:W-:Y:S02]  /*6de0*/  @!P1 IADD3 R80, R186, 0x2, RZ ;  /* 0x00000002ba509810 */ /* 0x000fe40007ffe0ff */
[----:B------:R-:W-:Y:S02]  /*6df0*/  @!P1 FSEL R134, R134, RZ, !P3 ;  /* 0x000000ff86869208 */ /* 0x000fe40005800000 */
[----:B------:R-:W-:Y:S02]  /*6e00*/  @!P1 ISETP.GE.AND P3, PT, R186, UR18, PT ;  /* 0x00000012ba009c0c */ /* 0x000fe4000bf66270 */
[----:B------:R-:W-:Y:S02]  /*6e10*/  @!P1 FSEL R135, R135, RZ, !P5 ;  /* 0x000000ff87879208 */ /* 0x000fe40006800000 */
[----:B------:R-:W-:Y:S02]  /*6e20*/  @!P1 FSEL R132, R132, RZ, !P0 ;  /* 0x000000ff84849208 */ /* 0x000fe40004000000 */
[----:B------:R-:W-:-:S02]  /*6e30*/  @!P1 ISETP.GE.AND P5, PT, R80, UR18, PT ;  /* 0x0000001250009c0c */ /* 0x000fc4000bfa6270 */
[----:B------:R-:W-:Y:S02]  /*6e40*/  @!P1 ISETP.GE.AND P0, PT, R81, UR18, PT ;  /* 0x0000001251009c0c */ /* 0x000fe4000bf06270 */
[C---:B------:R-:W-:Y:S02]  /*6e50*/  @!P1 IADD3 R80, R186.reuse, 0x3, RZ ;  /* 0x00000003ba509810 */ /* 0x040fe40007ffe0ff */
[----:B------:R-:W-:Y:S02]  /*6e60*/  @!P1 IADD3 R82, R186, 0x1, RZ ;  /* 0x00000001ba529810 */ /* 0x000fe40007ffe0ff */
[----:B------:R-:W-:Y:S02]  /*6e70*/  @!P1 FSEL R136, R136, RZ, !P3 ;  /* 0x000000ff88889208 */ /* 0x000fe40005800000 */
[----:B------:R-:W-:Y:S02]  /*6e80*/  IADD3 R81, P3, R214, R156, RZ ;  /* 0x0000009cd6517210 */ /* 0x000fe40007f7e0ff */
[----:B------:R-:W-:-:S02]  /*6e90*/  @!P1 FSEL R137, R137, RZ, !P6 ;  /* 0x000000ff89899208 */ /* 0x000fc40007000000 */
[----:B------:R-:W-:Y:S02]  /*6ea0*/  @!P1 FSEL R138, R138, RZ, !P2 ;  /* 0x000000ff8a8a9208 */ /* 0x000fe40005000000 */
[----:B------:R-:W-:Y:S02]  /*6eb0*/  @!P1 ISETP.GE.AND P6, PT, R80, UR18, PT ;  /* 0x0000001250009c0c */ /* 0x000fe4000bfc6270 */
[----:B------:R-:W-:Y:S02]  /*6ec0*/  @!P1 ISETP.GE.AND P2, PT, R82, UR18, PT ;  /* 0x0000001252009c0c */ /* 0x000fe4000bf46270 */
[----:B------:R-:W-:Y:S02]  /*6ed0*/  @!P1 FSEL R139, R139, RZ, !P0 ;  /* 0x000000ff8b8b9208 */ /* 0x000fe40004000000 */
[----:B------:R-:W-:Y:S02]  /*6ee0*/  LEA.HI.X.SX32 R82, R214, R157, 0x1, P3 ;  /* 0x0000009dd6527211 */ /* 0x000fe400018f0eff */
[----:B------:R-:W-:-:S02]  /*6ef0*/  LEA R80, P0, R81, c[0x0][0x178], 0x2 ;  /* 0x00005e0051507a11 */ /* 0x000fc400078010ff */
[----:B------:R-:W-:Y:S02]  /*6f00*/  @!P1 IADD3 R83, R186, 0x2, RZ ;  /* 0x00000002ba539810 */ /* 0x000fe40007ffe0ff */
[----:B------:R-:W-:Y:S02]  /*6f10*/  LEA.HI.X R81, R81, c[0x0][0x17c], R82, 0x2, P0 ;  /* 0x00005f0051517a11 */ /* 0x000fe400000f1452 */
[----:B------:R-:W-:-:S04]  /*6f20*/  @!P1 ISETP.GE.AND P0, PT, R83, UR18, PT ;  /* 0x0000001253009c0c */ /* 0x000fc8000bf06270 */
[----:B------:R-:W5:Y:S01]  /*6f30*/  LDG.E.128.CONSTANT R80, [R80.64] ;  /* 0x0000000a50507981 */ /* 0x000f62000c1e9d00 */
        /* <DEDUP_REMOVED lines=28> */
[----:B------:R-:W-:Y:S02]  /*7100*/  @!P1 ISETP.GE.AND P5, PT, R84, UR18, PT ;  /* 0x0000001254009c0c */ /* 0x000fe4000bfa6270 */
[----:B------:R-:W-:-:S02]  /*7110*/  @!P1 IADD3 R84, R186, 0x1, RZ ;  /* 0x00000001ba549810 */ /* 0x000fc40007ffe0ff */
[----:B------:R-:W-:Y:S02]  /*7120*/  @!P1 FSEL R36, R36, RZ, !P0 ;  /* 0x000000ff24249208 */ /* 0x000fe40004000000 */
[----:B------:R-:W-:Y:S02]  /*7130*/  @!P1 FSEL R41, R41, RZ, !P2 ;  /* 0x000000ff29299208 */ /* 0x000fe40005000000 */
[----:B------:R-:W-:Y:S02]  /*7140*/  @!P1 ISETP.GE.AND P0, PT, R85, UR18, PT ;  /* 0x0000001255009c0c */ /* 0x000fe4000bf06270 */
[----:B------:R-:W-:Y:S02]  /*7150*/  @!P1 ISETP.GE.AND P2, PT, R84, UR18, PT ;  /* 0x0000001254009c0c */ /* 0x000fe4000bf46270 */
[----:B------:R-:W-:Y:S02]  /*7160*/  @!P1 IADD3 R84, R186, 0x2, RZ ;  /* 0x00000002ba549810 */ /* 0x000fe40007ffe0ff */
[----:B------:R-:W-:-:S02]  /*7170*/  @!P1 FSEL R43, R43, RZ, !P0 ;  /* 0x000000ff2b2b9208 */ /* 0x000fc40004000000 */
[----:B------:R-:W-:Y:S02]  /*7180*/  @!P1 FSEL R38, R38, RZ, !P6 ;  /* 0x000000ff26269208 */ /* 0x000fe40007000000 */
[----:B------:R-:W-:Y:S02]  /*7190*/  @!P1 FSEL R42, R42, RZ, !P3 ;  /* 0x000000ff2a2a9208 */ /* 0x000fe40005800000 */
[----:B------:R-:W-:Y:S02]  /*71a0*/  @!P1 ISETP.GE.AND P0, PT, R84, UR18, PT ;  /* 0x0000001254009c0c */ /* 0x000fe4000bf06270 */
[C---:B------:R-:W-:Y:S02]  /*71b0*/  @!P1 ISETP.GE.AND P6, PT, R186.reuse, UR18, PT ;  /* 0x00000012ba009c0c */ /* 0x040fe4000bfc6270 */
[C---:B------:R-:W-:Y:S02]  /*71c0*/  @!P1 ISETP.GE.AND P3, PT, R186.reuse, UR18, PT ;  /* 0x00000012ba009c0c */ /* 0x040fe4000bf66270 */
[----:B------:R-:W-:-:S02]  /*71d0*/  @!P1 IADD3 R84, R186, 0x1, RZ ;  /* 0x00000001ba549810 */ /* 0x000fc40007ffe0ff */
[----:B------:R-:W-:Y:S02]  /*71e0*/  @!P1 FSEL R40, R40, RZ, !P6 ;  /* 0x000000ff28289208 */ /* 0x000fe40007000000 */
[----:B------:R-:W-:Y:S02]  /*71f0*/  @!P1 FSEL R44, R44, RZ, !P3 ;  /* 0x000000ff2c2c9208 */ /* 0x000fe40005800000 */
[----:B------:R-:W-:Y:S02]  /*7200*/  @!P1 FSEL R45, R45, RZ, !P4 ;  /* 0x000000ff2d2d9208 */ /* 0x000fe40006000000 */
[C---:B------:R-:W-:Y:S02]  /*7210*/  @!P1 ISETP.GE.AND P6, PT, R85.reuse, UR18, PT ;  /* 0x0000001255009c0c */ /* 0x040fe4000bfc6270 */
[----:B------:R-:W-:Y:S02]  /*7220*/  @!P1 ISETP.GE.AND P3, PT, R85, UR18, PT ;  /* 0x0000001255009c0c */ /* 0x000fe4000bf66270 */
[----:B------:R-:W-:-:S02]  /*7230*/  @!P1 ISETP.GE.AND P4, PT, R84, UR18, PT ;  /* 0x0000001254009c0c */ /* 0x000fc4000bf86270 */
[----:B------:R-:W0:Y:S01]  /*7240*/  LDS.128 R84, [R186.X4+0x320] ;  /* 0x00032000ba547984 */ /* 0x000e220000004c00 */
        /* <DEDUP_REMOVED lines=10> */
[----:B------:R-:W-:Y:S02]  /*72f0*/  @!P1 ISETP.GE.AND P3, PT, R88, UR18, PT ;  /* 0x0000001258009c0c */ /* 0x000fe4000bf66270 */
[----:B------:R-:W-:-:S02]  /*7300*/  @!P1 IADD3 R89, R186, 0x3, RZ ;  /* 0x00000003ba599810 */ /* 0x000fc40007ffe0ff */
[----:B------:R-:W-:Y:S02]  /*7310*/  @!P1 IADD3 R88, R186, 0x1, RZ ;  /* 0x00000001ba589810 */ /* 0x000fe40007ffe0ff */
[----:B------:R-:W-:Y:S02]  /*7320*/  @!P1 FSEL R48, R48, RZ, !P5 ;  /* 0x000000ff30309208 */ /* 0x000fe40006800000 */
[----:B------:R-:W-:Y:S02]  /*7330*/  @!P1 FSEL R53, R53, RZ, !P4 ;  /* 0x000000ff35359208 */ /* 0x000fe40006000000 */
[----:B------:R-:W-:Y:S02]  /*7340*/  @!P1 ISETP.GE.AND P5, PT, R89, UR18, PT ;  /* 0x0000001259009c0c */ /* 0x000fe4000bfa6270 */
[----:B------:R-:W-:Y:S02]  /*7350*/  @!P1 ISETP.GE.AND P4, PT, R88, UR18, PT ;  /* 0x0000001258009c0c */ /* 0x000fe4000bf86270 */
[----:B------:R-:W-:-:S02]  /*7360*/  @!P1 FSEL R50, R50, RZ, !P0 ;  /* 0x000000ff32329208 */ /* 0x000fc40004000000 */
[C---:B------:R-:W-:Y:S02]  /*7370*/  @!P1 IADD3 R88, R186.reuse, 0x2, RZ ;  /* 0x00000002ba589810 */ /* 0x040fe40007ffe0ff */
[----:B------:R-:W-:Y:S02]  /*7380*/  @!P1 ISETP.GE.AND P0, PT, R186, UR18, PT ;  /* 0x00000012ba009c0c */ /* 0x000fe4000bf06270 */
[----:B------:R-:W-:Y:S02]  /*7390*/  @!P1 FSEL R55, R55, RZ, !P5 ;  /* 0x000000ff37379208 */ /* 0x000fe40006800000 */
[----:B------:R-:W-:Y:S02]  /*73a0*/  @!P1 FSEL R54, R54, RZ, !P6 ;  /* 0x000000ff36369208 */ /* 0x000fe40007000000 */
[----:B------:R-:W-:Y:S02]  /*73b0*/  @!P1 ISETP.GE.AND P5, PT, R88, UR18, PT ;  /* 0x0000001258009c0c */ /* 0x000fe4000bfa6270 */
[----:B------:R-:W-:-:S02]  /*73c0*/  @!P1 FSEL R52, R52, RZ, !P0 ;  /* 0x000000ff34349208 */ /* 0x000fc40004000000 */
[C---:B------:R-:W-:Y:S02]  /*73d0*/  @!P1 ISETP.GE.AND P6, PT, R186.reuse, UR18, PT ;  /* 0x00000012ba009c0c */ /* 0x040fe4000bfc6270 */
[----:B------:R-:W-:Y:S02]  /*73e0*/  @!P1 IADD3 R88, R186, 0x1, RZ ;  /* 0x00000001ba589810 */ /* 0x000fe40007ffe0ff */
[----:B------:R-:W-:Y:S02]  /*73f0*/  @!P1 ISETP.GE.AND P0, PT, R89, UR18, PT ;  /* 0x0000001259009c0c */ /* 0x000fe4000bf06270 */
[----:B------:R-:W-:Y:S02]  /*7400*/  @!P1 FSEL R57, R57, RZ, !P2 ;  /* 0x000000ff39399208 */ /* 0x000fe40005000000 */
[----:B------:R-:W-:Y:S02]  /*7410*/  @!P1 FSEL R58, R58, RZ, !P3 ;  /* 0x000000ff3a3a9208 */ /* 0x000fe40005800000 */
[----:B------:R-:W-:-:S02]  /*7420*/  @!P1 FSEL R56, R56, RZ, !P6 ;  /* 0x000000ff38389208 */ /* 0x000fc40007000000 */
[----:B------:R-:W-:Y:S02]  /*7430*/  @!P1 ISETP.GE.AND P2, PT, R88, UR18, PT ;  /* 0x0000001258009c0c */ /* 0x000fe4000bf46270 */
[C---:B------:R-:W-:Y:S02]  /*7440*/  @!P1 ISETP.GE.AND P3, PT, R186.reuse, UR18, PT ;  /* 0x00000012ba009c0c */ /* 0x040fe4000bf66270 */
[----:B------:R-:W-:Y:S02]  /*7450*/  @!P1 ISETP.GE.AND P6, PT, R89, UR18, PT ;  /* 0x0000001259009c0c */ /* 0x000fe4000bfc6270 */
[----:B------:R-:W-:Y:S02]  /*7460*/  @!P1 IADD3 R88, R186, 0x2, RZ ;  /* 0x00000002ba589810 */ /* 0x000fe40007ffe0ff */
[----:B------:R-:W-:Y:S02]  /*7470*/  @!P1 FSEL R59, R59, RZ, !P0 ;  /* 0x000000ff3b3b9208 */ /* 0x000fe40004000000 */
[----:B------:R-:W-:-:S02]  /*7480*/  IADD3 R89, P0, R213, R156, RZ ;  /* 0x0000009cd5597210 */ /* 0x000fc40007f1e0ff */
[----:B------:R-:W-:Y:S02]  /*7490*/  @!P1 FSEL R60, R60, RZ, !P3 ;  /* 0x000000ff3c3c9208 */ /* 0x000fe40005800000 */
[----:B------:R-:W-:Y:S02]  /*74a0*/  @!P1 ISETP.GE.AND P3, PT, R88, UR18, PT ;  /* 0x0000001258009c0c */ /* 0x000fe4000bf66270 */
[----:B------:R-:W-:Y:S02]  /*74b0*/  @!P1 FSEL R61, R61, RZ, !P4 ;  /* 0x000000ff3d3d9208 */ /* 0x000fe40006000000 */
[----:B------:R-:W-:Y:S02]  /*74c0*/  LEA.HI.X.SX32 R90, R213, R157, 0x1, P0 ;  /* 0x0000009dd55a7211 */ /* 0x000fe400000f0eff */
[----:B------:R-:W-:Y:S01]  /*74d0*/  LEA R88, P4, R89, c[0x0][0x178], 0x2 ;  /* 0x00005e0059587a11 */ /* 0x000fe200078810ff */
[----:B0-----:R-:W-:Y:S01]  /*74e0*/  FMUL.FTZ R93, R85, R93 ;  /* 0x0000005d555d7220 */ /* 0x001fe20000410000 */
[----:B------:R-:W-:-:S02]  /*74f0*/  @!P1 IADD3 R91, R186, 0x3, RZ ;  /* 0x00000003ba5b9810 */ /* 0x000fc40007ffe0ff */
[----:B------:R-:W-:Y:S02]  /*7500*/  LEA.HI.X R89, R89, c[0x0][0x17c], R90, 0x2, P4 ;  /* 0x00005f0059597a11 */ /* 0x000fe400020f145a */
[----:B------:R-:W-:Y:S02]  /*7510*/  @!P1 FSEL R62, R62, RZ, !P5 ;  /* 0x000000ff3e3e9208 */ /* 0x000fe40006800000 */
[----:B------:R-:W-:Y:S02]  /*7520*/  IADD3 R90, P5, R212, R156, RZ ;  /* 0x0000009cd45a7210 */ /* 0x000fe40007fbe0ff */
[----:B------:R-:W-:Y:S01]  /*7530*/  @!P1 ISETP.GE.AND P0, PT, R91, UR18, PT ;  /* 0x000000125b009c0c */ /* 0x000fe2000bf06270 */
[----:B------:R-:W-:Y:S01]  /*7540*/  FFMA.FTZ R91, R84, R92, R93 ;  /* 0x0000005c545b7223 */ /* 0x000fe2000001005d */
[----:B------:R-:W-:Y:S01]  /*7550*/  @!P1 FSEL R63, R63, RZ, !P6 ;  /* 0x000000ff3f3f9208 */ /* 0x000fe20007000000 */
[----:B------:R-:W-:Y:S01]  /*7560*/  FMUL.FTZ R97, R85, R97 ;  /* 0x0000006155617220 */ /* 0x000fe20000410000 */
[----:B------:R-:W-:-:S02]  /*7570*/  LEA.HI.X.SX32 R93, R212, R157, 0x1, P5 ;  /* 0x0000009dd45d7211 */ /* 0x000fc400028f0eff */
[----:B------:R-:W-:Y:S01]  /*7580*/  LEA R92, P6, R90, c[0x0][0x178], 0x2 ;  /* 0x00005e005a5c7a11 */ /* 0x000fe200078c10ff */
[----:B------:R-:W-:Y:S02]  /*7590*/  FFMA.FTZ R94, R86, R94, R91 ;  /* 0x0000005e565e7223 */ /* 0x000fe4000001005b */
[----:B------:R-:W-:Y:S01]  /*75a0*/  FFMA.FTZ R97, R84, R96, R97 ;  /* 0x0000006054617223 */ /* 0x000fe20000010061 */
[----:B------:R-:W-:Y:S02]  /*75b0*/  LEA.HI.X R93, R90, c[0x0][0x17c], R93, 0x2, P6 ;  /* 0x00005f005a5d7a11 */ /* 0x000fe400030f145d */
[----:B------:R-:W5:Y:S01]  /*75c0*/  LDG.E.128.CONSTANT R88, [R88.64] ;  /* 0x0000000a58587981 */ /* 0x000f62000c1e9d00 */
[----:B------:R-:W-:Y:S01]  /*75d0*/  @!P1 ISETP.GE.AND P4, PT, R186, UR18, PT ;  /* 0x00000012ba009c0c */ /* 0x000fe2000bf86270 */
[----:B------:R-:W-:Y:S01]  /*75e0*/  FFMA.FTZ R98, R86, R98, R97 ;  /* 0x0000006256627223 */ /* 0x000fe20000010061 */
[C---:B------:R-:W-:Y:S02]  /*75f0*/  @!P1 IADD3 R96, R186.reuse, 0x1, RZ ;  /* 0x00000001ba609810 */ /* 0x040fe40007ffe0ff */
[----:B------:R-:W-:-:S02]  /*7600*/  @!P1 IADD3 R158, R186, 0x2, RZ ;  /* 0x00000002ba9e9810 */ /* 0x000fc40007ffe0ff */
[----:B------:R-:W-:Y:S02]  /*7610*/  @!P1 FSEL R65, R65, RZ, !P2 ;  /* 0x000000ff41419208 */ /* 0x000fe40005000000 */
[C---:B------:R-:W-:Y:S02]  /*7620*/  IADD3 R97, P2, R211.reuse, R156, RZ ;  /* 0x0000009cd3617210 */ /* 0x040fe40007f5e0ff */
[----:B------:R-:W-:Y:S02]  /*7630*/  @!P1 FSEL R64, R64, RZ, !P4 ;  /* 0x000000ff40409208 */ /* 0x000fe40006000000 */
[----:B------:R-:W-:Y:S02]  /*7640*/  @!P1 ISETP.GE.AND P5, PT, R96, UR18, PT ;  /* 0x0000001260009c0c */ /* 0x000fe4000bfa6270 */
[----:B------:R-:W-:Y:S02]  /*7650*/  @!P1 ISETP.GE.AND P4, PT, R158, UR18, PT ;  /* 0x000000129e009c0c */ /* 0x000fe4000bf86270 */
[----:B------:R-:W-:-:S02]  /*7660*/  LEA.HI.X.SX32 R158, R211, R157, 0x1, P2 ;  /* 0x0000009dd39e7211 */ /* 0x000fc400010f0eff */
[----:B------:R-:W-:Y:S01]  /*7670*/  LEA R96, P6, R97, c[0x0][0x178], 0x2 ;  /* 0x00005e0061607a11 */ /* 0x000fe200078c10ff */
[----:B------:R-:W-:Y:S02]  /*7680*/  FMUL.FTZ R101, R85, R101 ;  /* 0x0000006555657220 */ /* 0x000fe40000410000 */
[----:B------:R-:W-:Y:S01]  /*7690*/  FFMA.FTZ R201, R87, R95, R94 ;  /* 0x0000005f57c97223 */ /* 0x000fe2000001005e */
[----:B------:R-:W-:Y:S01]  /*76a0*/  LEA.HI.X R97, R97, c[0x0][0x17c], R158, 0x2, P6 ;  /* 0x00005f0061617a11 */ /* 0x000fe200030f149e */
[----:B------:R-:W5:Y:S01]  /*76b0*/  LDG.E.128.CONSTANT R92, [R92.64] ;  /* 0x0000000a5c5c7981 */ /* 0x000f62000c1e9d00 */
[----:B------:R-:W-:Y:S01]  /*76c0*/  IADD3 R158, P6, R210, R156, RZ ;  /* 0x0000009cd29e7210 */ /* 0x000fe20007fde0ff */
[----:B------:R-:W-:Y:S02]  /*76d0*/  FFMA.FTZ R193, R87, R99, R98 ;  /* 0x0000006357c17223 */ /* 0x000fe40000010062 */
[----:B------:R-:W-:Y:S01]  /*76e0*/  FFMA.FTZ R101, R84, R100, R101 ;  /* 0x0000006454657223 */ /* 0x000fe20000010065 */
[----:B------:R-:W-:Y:S01]  /*76f0*/  LEA.HI.X.SX32 R99, R210, R157, 0x1, P6 ;  /* 0x0000009dd2637211 */ /* 0x000fe200030f0eff */
[C---:B------:R-:W-:Y:S01]  /*7700*/  FMUL.FTZ R153, R85.reuse, R153 ;  /* 0x0000009955997220 */ /* 0x040fe20000410000 */
[----:B------:R-:W-:Y:S01]  /*7710*/  LEA R100, P6, R158, c[0x0][0x178], 0x2 ;  /* 0x00005e009e647a11 */ /* 0x000fe200078c10ff */
[----:B------:R-:W-:Y:S01]  /*7720*/  FFMA.FTZ R194, R86, R102, R101 ;  /* 0x0000006656c27223 */ /* 0x000fe20000010065 */
[----:B------:R-:W-:Y:S01]  /*7730*/  @!P1 IADD3 R98, R186, 0x1, RZ ;  /* 0x00000001ba629810 */ /* 0x000fe20007ffe0ff */
[----:B------:R-:W-:Y:S01]  /*7740*/  FFMA.FTZ R153, R84, R152, R153 ;  /* 0x0000009854997223 */ /* 0x000fe20000010099 */
[----:B------:R-:W-:Y:S01]  /*7750*/  LEA.HI.X R101, R158, c[0x0][0x17c], R99, 0x2, P6 ;  /* 0x00005f009e657a11 */ /* 0x000fe200030f1463 */
[----:B------:R-:W-:Y:S01]  /*7760*/  FMUL.FTZ R99, R85, R109 ;  /* 0x0000006d55637220 */ /* 0x000fe20000410000 */
[----:B------:R-:W-:Y:S01]  /*7770*/  @!P1 FSEL R66, R66, RZ, !P3 ;  /* 0x000000ff42429208 */ /* 0x000fe20005800000 */
[----:B------:R-:W-:Y:S01]  /*7780*/  FFMA.FTZ R154, R86, R154, R153 ;  /* 0x0000009a569a7223 */ /* 0x000fe20000010099 */
[----:B------:R-:W-:Y:S01]  /*7790*/  @!P1 ISETP.GE.AND P3, PT, R98, UR18, PT ;  /* 0x0000001262009c0c */ /* 0x000fe2000bf66270 */
[----:B------:R-:W-:Y:S01]  /*77a0*/  FFMA.FTZ R153, R84, R108, R99 ;  /* 0x0000006c54997223 */ /* 0x000fe20000010063 */
[----:B------:R-:W-:Y:S01]  /*77b0*/  @!P1 FSEL R67, R67, RZ, !P0 ;  /* 0x000000ff43439208 */ /* 0x000fe20004000000 */
[----:B------:R-:W5:Y:S01]  /*77c0*/  LDG.E.128.CONSTANT R96, [R96.64] ;  /* 0x0000000a60607981 */ /* 0x000f62000c1e9d00 */
[----:B------:R-:W-:Y:S01]  /*77d0*/  @!P1 ISETP.GE.AND P0, PT, R186, UR18, PT ;  /* 0x00000012ba009c0c */ /* 0x000fe2000bf06270 */
[----:B------:R-:W-:-:S03]  /*77e0*/  FMUL.FTZ R105, R85, R105 ;  /* 0x0000006955697220 */ /* 0x000fc60000410000 */
[----:B--2---:R-:W-:Y:S02]  /*77f0*/  @!P1 FSEL R68, R68, RZ, !P0 ;  /* 0x000000ff44449208 */ /* 0x004fe40004000000 */
[----:B------:R-:W-:Y:S01]  /*7800*/  IADD3 R102, P0, R209, R156, RZ ;  /* 0x0000009cd1667210 */ /* 0x000fe20007f1e0ff */
[----:B------:R-:W-:-:S03]  /*7810*/  FFMA.FTZ R109, R84, R104, R105 ;  /* 0x00000068546d7223 */ /* 0x000fc60000010069 */
[----:B------:R-:W-:Y:S02]  /*7820*/  LEA.HI.X.SX32 R105, R209, R157, 0x1, P0 ;  /* 0x0000009dd1697211 */ /* 0x000fe400000f0eff */
[----:B------:R-:W-:Y:S01]  /*7830*/  LEA R104, P6, R102, c[0x0][0x178], 0x2 ;  /* 0x00005e0066687a11 */ /* 0x000fe200078c10ff */
[----:B------:R-:W-:-:S03]  /*7840*/  FFMA.FTZ R194, R87, R103, R194 ;  /* 0x0000006757c27223 */ /* 0x000fc600000100c2 */
[----:B------:R-:W-:Y:S02]  /*7850*/  LEA.HI.X R105, R102, c[0x0][0x17c], R105, 0x2, P6 ;  /* 0x00005f0066697a11 */ /* 0x000fe400030f1469 */
[----:B------:R-:W2:Y:S01]  /*7860*/  LDG.E.128.CONSTANT R100, [R100.64] ;  /* 0x0000000a64647981 */ /* 0x000ea2000c1e9d00 */
[----:B------:R-:W-:Y:S01]  /*7870*/  @!P1 IADD3 R108, R186, 0x2, RZ ;  /* 0x00000002ba6c9810 */ /* 0x000fe20007ffe0ff */
[----:B------:R-:W-:Y:S01]  /*7880*/  FFMA.FTZ R196, R86, R106, R109 ;  /* 0x0000006a56c47223 */ /* 0x000fe2000001006d */
[----:B------:R-:W-:Y:S02]  /*7890*/  @!P1 FSEL R69, R69, RZ, !P5 ;  /* 0x000000ff45459208 */ /* 0x000fe40006800000 */
[----:B------:R-:W-:Y:S02]  /*78a0*/  IADD3 R106, P5, R208, R156, RZ ;  /* 0x0000009cd06a7210 */ /* 0x000fe40007fbe0ff */
[----:B------:R-:W-:Y:S02]  /*78b0*/  @!P1 ISETP.GE.AND P0, PT, R108, UR18, PT ;  /* 0x000000126c009c0c */ /* 0x000fe4000bf06270 */
[----:B------:R-:W-:-:S02]  /*78c0*/  @!P1 IADD3 R152, R186, 0x3, RZ ;  /* 0x00000003ba989810 */ /* 0x000fc40007ffe0ff */
[----:B------:R-:W-:Y:S02]  /*78d0*/  LEA.HI.X.SX32 R109, R208, R157, 0x1, P5 ;  /* 0x0000009dd06d7211 */ /* 0x000fe400028f0eff */
[----:B------:R-:W-:Y:S01]  /*78e0*/  LEA R108, P6, R106, c[0x0][0x178], 0x2 ;  /* 0x00005e006a6c7a11 */ /* 0x000fe200078c10ff */
[----:B------:R-:W-:Y:S01]  /*78f0*/  FFMA.FTZ R110, R86, R110, R153 ;  /* 0x0000006e566e7223 */ /* 0x000fe20000010099 */
[----:B------:R-:W-:Y:S01]  /*7900*/  @!P1 ISETP.GE.AND P5, PT, R152, UR18, PT ;  /* 0x0000001298009c0c */ /* 0x000fe2000bfa6270 */
[----:B------:R-:W-:Y:S01]  /*7910*/  FMUL.FTZ R113, R85, R113 ;  /* 0x0000007155717220 */ /* 0x000fe20000410000 */
[----:B------:R-:W-:Y:S01]  /*7920*/  LEA.HI.X R109, R106, c[0x0][0x17c], R109, 0x2, P6 ;  /* 0x00005f006a6d7a11 */ /* 0x000fe200030f146d */
[----:B------:R-:W-:Y:S01]  /*7930*/  FFMA.FTZ R196, R87, R107, R196 ;  /* 0x0000006b57c47223 */ /* 0x000fe200000100c4 */
[----:B------:R-:W-:Y:S01]  /*7940*/  IADD3 R152, P6, R207, R156, RZ ;  /* 0x0000009ccf987210 */ /* 0x000fe20007fde0ff */
[----:B------:R-:W2:Y:S01]  /*7950*/  LDG.E.128.CONSTANT R104, [R104.64] ;  /* 0x0000000a68687981 */ /* 0x000ea2000c1e9d00 */
[----:B------:R-:W-:-:S02]  /*7960*/  FFMA.FTZ R197, R87, R111, R110 ;  /* 0x0000006f57c57223 */ /* 0x000fc4000001006e */
        /* <DEDUP_REMOVED lines=9> */
[----:B------:R-:W-:Y:S02]  /*7a00*/  @!P1 IADD3 R110, R186, 0x1, RZ ;  /* 0x00000001ba6e9810 */ /* 0x000fe40007ffe0ff */
[----:B------:R-:W-:Y:S01]  /*7a10*/  @!P1 ISETP.GE.AND P2, PT, R159, UR18, PT ;  /* 0x000000129f009c0c */ /* 0x000fe2000bf46270 */
[----:B------:R-:W-:Y:S01]  /*7a20*/  FFMA.FTZ R150, R86, R150, R149 ;  /* 0x0000009656967223 */ /* 0x000fe20000010095 */
[----:B------:R-:W-:Y:S01]  /*7a30*/  @!P1 FSEL R70, R70, RZ, !P4 ;  /* 0x000000ff46469208 */ /* 0x000fe20006000000 */
[----:B------:R-:W-:Y:S01]  /*7a40*/  FFMA.FTZ R149, R84, R120, R111 ;  /* 0x0000007854957223 */ /* 0x000fe2000001006f */
[----:B------:R-:W-:-:S02]  /*7a50*/  @!P1 ISETP.GE.AND P4, PT, R110, UR18, PT ;  /* 0x000000126e009c0c */ /* 0x000fc4000bf86270 */
[----:B------:R-:W-:Y:S01]  /*7a60*/  @!P1 FSEL R71, R71, RZ, !P2 ;  /* 0x000000ff47479208 */ /* 0x000fe20005000000 */
[----:B------:R-:W2:Y:S01]  /*7a70*/  LDG.E.128.CONSTANT R108, [R108.64] ;  /* 0x0000000a6c6c7981 */ /* 0x000ea2000c1e9d00 */
[----:B------:R-:W-:Y:S01]  /*7a80*/  @!P1 ISETP.GE.AND P2, PT, R186, UR18, PT ;  /* 0x00000012ba009c0c */ /* 0x000fe2000bf46270 */
[----:B------:R-:W-:-:S03]  /*7a90*/  FMUL.FTZ R117, R85, R117 ;  /* 0x0000007555757220 */ /* 0x000fc60000410000 */
[----:B---3--:R-:W-:Y:S02]  /*7aa0*/  @!P1 FSEL R72, R72, RZ, !P2 ;  /* 0x000000ff48489208 */ /* 0x008fe40005000000 */
[----:B------:R-:W-:Y:S01]  /*7ab0*/  IADD3 R114, P2, R206, R156, RZ ;  /* 0x0000009cce727210 */ /* 0x000fe20007f5e0ff */
[----:B------:R-:W-:-:S03]  /*7ac0*/  FFMA.FTZ R121, R84, R116, R117 ;  /* 0x0000007454797223 */ /* 0x000fc60000010075 */
[----:B------:R-:W-:Y:S02]  /*7ad0*/  LEA.HI.X.SX32 R117, R206, R157, 0x1, P2 ;  /* 0x0000009dce757211 */ /* 0x000fe400010f0eff */
[----:B------:R-:W-:Y:S01]  /*7ae0*/  LEA R116, P6, R114, c[0x0][0x178], 0x2 ;  /* 0x00005e0072747a11 */ /* 0x000fe200078c10ff */
[----:B------:R-:W-:-:S03]  /*7af0*/  FFMA.FTZ R198, R87, R115, R198 ;  /* 0x0000007357c67223 */ /* 0x000fc600000100c6 */
[----:B------:R-:W-:Y:S02]  /*7b00*/  LEA.HI.X R117, R114, c[0x0][0x17c], R117, 0x2, P6 ;  /* 0x00005f0072757a11 */ /* 0x000fe400030f1475 */
[----:B------:R-:W3:Y:S01]  /*7b10*/  LDG.E.128.CONSTANT R112, [R112.64] ;  /* 0x0000000a70707981 */ /* 0x000ee2000c1e9d00 */
[----:B------:R-:W-:Y:S01]  /*7b20*/  @!P1 IADD3 R120, R186, 0x2, RZ ;  /* 0x00000002ba789810 */ /* 0x000fe20007ffe0ff */
[C---:B------:R-:W-:Y:S01]  /*7b30*/  FFMA.FTZ R118, R86.reuse, R118, R121 ;  /* 0x0000007656767223 */ /* 0x040fe20000010079 */
[----:B------:R-:W-:Y:S02]  /*7b40*/  @!P1 FSEL R73, R73, RZ, !P3 ;  /* 0x000000ff49499208 */ /* 0x000fe40005800000 */
[----:B------:R-:W-:Y:S01]  /*7b50*/  IADD3 R121, P3, R205, R156, RZ ;  /* 0x0000009ccd797210 */ /* 0x000fe20007f7e0ff */
[----:B------:R-:W-:Y:S01]  /*7b60*/  FFMA.FTZ R204, R86, R122, R149 ;  /* 0x0000007a56cc7223 */ /* 0x000fe20000010095 */
[----:B------:R-:W-:Y:S01]  /*7b70*/  @!P1 ISETP.GE.AND P2, PT, R120, UR18, PT ;  /* 0x0000001278009c0c */ /* 0x000fe2000bf46270 */
[----:B------:R-:W-:Y:S01]  /*7b80*/  FMUL.FTZ R125, R85, R125 ;  /* 0x0000007d557d7220 */ /* 0x000fe20000410000 */
[----:B------:R-:W-:-:S02]  /*7b90*/  LEA.HI.X.SX32 R122, R205, R157, 0x1, P3 ;  /* 0x0000009dcd7a7211 */ /* 0x000fc400018f0eff */
[----:B------:R-:W-:Y:S01]  /*7ba0*/  LEA R120, P6, R121, c[0x0][0x178], 0x2 ;  /* 0x00005e0079787a11 */ /* 0x000fe200078c10ff */
[----:B------:R-:W-:Y:S02]  /*7bb0*/  FFMA.FTZ R125, R84, R124, R125 ;  /* 0x0000007c547d7223 */ /* 0x000fe4000001007d */
[----:B------:R-:W-:Y:S01]  /*7bc0*/  FFMA.FTZ R203, R87, R119, R118 ;  /* 0x0000007757cb7223 */ /* 0x000fe20000010076 */
[----:B------:R-:W-:Y:S01]  /*7bd0*/  LEA.HI.X R121, R121, c[0x0][0x17c], R122, 0x2, P6 ;  /* 0x00005f0079797a11 */ /* 0x000fe200030f147a */
[----:B------:R-:W3:Y:S01]  /*7be0*/  LDG.E.128.CONSTANT R116, [R116.64] ;  /* 0x0000000a74747981 */ /* 0x000ee2000c1e9d00 */
[----:B------:R-:W-:Y:S01]  /*7bf0*/  IADD3 R122, P6, R202, R156, RZ ;  /* 0x0000009cca7a7210 */ /* 0x000fe20007fde0ff */
[----:B------:R-:W-:Y:S02]  /*7c00*/  FFMA.FTZ R204, R87, R123, R204 ;  /* 0x0000007b57cc7223 */ /* 0x000fe400000100cc */
[----:B------:R-:W-:Y:S01]  /*7c10*/  FFMA.FTZ R126, R86, R126, R125 ;  /* 0x0000007e567e7223 */ /* 0x000fe2000001007d */
[----:B------:R-:W-:-:S02]  /*7c20*/  @!P1 IADD3 R125, R186, 0x1, RZ ;  /* 0x00000001ba7d9810 */ /* 0x000fc40007ffe0ff */
[----:B------:R-:W-:Y:S01]  /*7c30*/  LEA.HI.X.SX32 R123, R202, R157, 0x1, P6 ;  /* 0x0000009dca7b7211 */ /* 0x000fe200030f0eff */
[----:B------:R-:W-:Y:S01]  /*7c40*/  FMUL.FTZ R145, R85, R145 ;  /* 0x0000009155917220 */ /* 0x000fe20000410000 */
[----:B------:R-:W-:Y:S02]  /*7c50*/  LEA R124, P6, R122, c[0x0][0x178], 0x2 ;  /* 0x00005e007a7c7a11 */ /* 0x000fe400078c10ff */
[----:B------:R-:W-:Y:S02]  /*7c60*/  @!P1 FSEL R74, R74, RZ, !P0 ;  /* 0x000000ff4a4a9208 */ /* 0x000fe40004000000 */
[----:B------:R-:W-:Y:S01]  /*7c70*/  @!P1 ISETP.GE.AND P0, PT, R125, UR18, PT ;  /* 0x000000127d009c0c */ /* 0x000fe2000bf06270 */
[----:B------:R-:W-:Y:S01]  /*7c80*/  FFMA.FTZ R145, R84, R144, R145 ;  /* 0x0000009054917223 */ /* 0x000fe20000010091 */
[----:B------:R-:W-:Y:S01]  /*7c90*/  LEA.HI.X R125, R122, c[0x0][0x17c], R123, 0x2, P6 ;  /* 0x00005f007a7d7a11 */ /* 0x000fe200030f147b */
[----:B------:R-:W-:Y:S02]  /*7ca0*/  FMUL.FTZ R123, R85, R133 ;  /* 0x00000085557b7220 */ /* 0x000fe40000410000 */
[----:B------:R-:W-:-:S02]  /*7cb0*/  FFMA.FTZ R218, R86, R146, R145 ;  /* 0x0000009256da7223 */ /* 0x000fc40000010091 */
[----:B------:R-:W-:Y:S02]  /*7cc0*/  FFMA.FTZ R145, R84, R132, R123 ;  /* 0x0000008454917223 */ /* 0x000fe4000001007b */
[----:B------:R-:W3:Y:S01]  /*7cd0*/  LDG.E.128.CONSTANT R120, [R120.64] ;  /* 0x0000000a78787981 */ /* 0x000ee2000c1e9d00 */
[----:B------:R-:W-:Y:S01]  /*7ce0*/  @!P1 FSEL R75, R75, RZ, !P5 ;  /* 0x000000ff4b4b9208 */ /* 0x000fe20006800000 */
[----:B------:R-:W-:Y:S01]  /*7cf0*/  FMUL.FTZ R129, R85, R129 ;  /* 0x0000008155817220 */ /* 0x000fe20000410000 */
[----:B------:R-:W-:Y:S01]  /*7d00*/  @!P1 ISETP.GE.AND P5, PT, R186, UR18, PT ;  /* 0x00000012ba009c0c */ /* 0x000fe2000bfa6270 */
[----:B------:R-:W-:Y:S02]  /*7d10*/  FFMA.FTZ R217, R87, R127, R126 ;  /* 0x0000007f57d97223 */ /* 0x000fe4000001007e */
[----:B------:R-:W-:Y:S01]  /*7d20*/  FFMA.FTZ R133, R84, R128, R129 ;  /* 0x0000008054857223 */ /* 0x000fe20000010081 */
[----:B----4-:R-:W-:Y:S01]  /*7d30*/  @!P1 FSEL R76, R76, RZ, !P5 ;  /* 0x000000ff4c4c9208 */ /* 0x010fe20006800000 */
[----:B------:R-:W4:Y:S01]  /*7d40*/  LDG.E.128.CONSTANT R124, [R124.64] ;  /* 0x0000000a7c7c7981 */ /* 0x000f22000c1e9d00 */
[----:B------:R-:W-:Y:S01]  /*7d50*/  IADD3 R129, P5, R200, R156, RZ ;  /* 0x0000009cc8817210 */ /* 0x000fe20007fbe0ff */
[----:B------:R-:W-:Y:S01]  /*7d60*/  FFMA.FTZ R130, R86, R130, R133 ;  /* 0x0000008256827223 */ /* 0x000fe20000010085 */
[----:B------:R-:W-:-:S02]  /*7d70*/  @!P1 FSEL R77, R77, RZ, !P4 ;  /* 0x000000ff4d4d9208 */ /* 0x000fc40006000000 */
[----:B------:R-:W-:Y:S02]  /*7d80*/  LEA.HI.X.SX32 R132, R200, R157, 0x1, P5 ;  /* 0x0000009dc8847211 */ /* 0x000fe400028f0eff */
[C---:B------:R-:W-:Y:S02]  /*7d90*/  LEA R128, P6, R129.reuse, c[0x0][0x178], 0x2 ;  /* 0x00005e0081807a11 */ /* 0x040fe400078c10ff */
[----:B------:R-:W-:Y:S01]  /*7da0*/  IADD3 R133, P4, R192, R156, RZ ;  /* 0x0000009cc0857210 */ /* 0x000fe20007f9e0ff */
[----:B------:R-:W-:Y:S01]  /*7db0*/  FFMA.FTZ R226, R86, R134, R145 ;  /* 0x0000008656e27223 */ /* 0x000fe20000010091 */
[----:B------:R-:W-:Y:S01]  /*7dc0*/  LEA.HI.X R129, R129, c[0x0][0x17c], R132, 0x2, P6 ;  /* 0x00005f0081817a11 */ /* 0x000fe200030f1484 */
[----:B------:R-:W-:Y:S01]  /*7dd0*/  FMUL.FTZ R137, R85, R137 ;  /* 0x0000008955897220 */ /* 0x000fe20000410000 */
[----:B------:R-:W-:Y:S02]  /*7de0*/  LEA.HI.X.SX32 R134, R192, R157, 0x1, P4 ;  /* 0x0000009dc0867211 */ /* 0x000fe400020f0eff */
[----:B------:R-:W-:Y:S01]  /*7df0*/  LEA R132, P6, R133, c[0x0][0x178], 0x2 ;  /* 0x00005e0085847a11 */ /* 0x000fe200078c10ff */
[----:B------:R-:W-:-:S02]  /*7e00*/  FFMA.FTZ R137, R84, R136, R137 ;  /* 0x0000008854897223 */ /* 0x000fc40000010089 */
[----:B------:R-:W-:Y:S01]  /*7e10*/  FFMA.FTZ R225, R87, R131, R130 ;  /* 0x0000008357e17223 */ /* 0x000fe20000010082 */
[----:B------:R-:W-:Y:S01]  /*7e20*/  LEA.HI.X R133, R133, c[0x0][0x17c], R134, 0x2, P6 ;  /* 0x00005f0085857a11 */ /* 0x000fe200030f1486 */
[----:B------:R-:W4:Y:S01]  /*7e30*/  LDG.E.128.CONSTANT R128, [R128.64] ;  /* 0x0000000a80807981 */ /* 0x000f22000c1e9d00 */
[----:B------:R-:W-:Y:S01]  /*7e40*/  IADD3 R134, P6, R191, R156, RZ ;  /* 0x0000009cbf867210 */ /* 0x000fe20007fde0ff */
[----:B------:R-:W-:Y:S02]  /*7e50*/  FFMA.FTZ R226, R87, R135, R226 ;  /* 0x0000008757e27223 */ /* 0x000fe400000100e2 */
[----:B------:R-:W-:Y:S01]  /*7e60*/  FFMA.FTZ R138, R86, R138, R137 ;  /* 0x0000008a568a7223 */ /* 0x000fe20000010089 */
[----:B------:R-:W-:Y:S02]  /*7e70*/  @!P1 IADD3 R137, R186, 0x1, RZ ;  /* 0x00000001ba899810 */ /* 0x000fe40007ffe0ff */
[----:B------:R-:W-:Y:S02]  /*7e80*/  LEA.HI.X.SX32 R135, R191, R157, 0x1, P6 ;  /* 0x0000009dbf877211 */ /* 0x000fe400030f0eff */
[----:B------:R-:W-:-:S02]  /*7e90*/  LEA R136, P6, R134, c[0x0][0x178], 0x2 ;  /* 0x00005e0086887a11 */ /* 0x000fc400078c10ff */
[----:B------:R-:W-:Y:S02]  /*7ea0*/  @!P1 IADD3 R148, R186, 0x3, RZ ;  /* 0x00000003ba949810 */ /* 0x000fe40007ffe0ff */
[----:B------:R-:W-:Y:S02]  /*7eb0*/  @!P1 FSEL R78, R78, RZ, !P2 ;  /* 0x000000ff4e4e9208 */ /* 0x000fe40005000000 */
[----:B------:R-:W-:Y:S02]  /*7ec0*/  @!P1 ISETP.GE.AND P2, PT, R137, UR18, PT ;  /* 0x0000001289009c0c */ /* 0x000fe4000bf46270 */
[----:B------:R-:W-:Y:S01]  /*7ed0*/  LEA.HI.X R137, R134, c[0x0][0x17c], R135, 0x2, P6 ;  /* 0x00005f0086897a11 */ /* 0x000fe200030f1487 */
[C---:B------:R-:W-:Y:S01]  /*7ee0*/  FMUL.FTZ R135, R85.reuse, R37 ;  /* 0x0000002555877220 */ /* 0x040fe20000410000 */
[----:B------:R-:W-:Y:S01]  /*7ef0*/  @!P1 ISETP.GE.AND P3, PT, R148, UR18, PT ;  /* 0x0000001294009c0c */ /* 0x000fe2000bf66270 */
[----:B------:R-:W-:Y:S02]  /*7f00*/  FMUL.FTZ R33, R85, R33 ;  /* 0x0000002155217220 */ /* 0x000fe40000410000 */
[----:B------:R-:W-:Y:S01]  /*7f10*/  FFMA.FTZ R145, R84, R36, R135 ;  /* 0x0000002454917223 */ /* 0x000fe20000010087 */
[----:B------:R-:W-:Y:S01]  /*7f20*/  @!P1 FSEL R79, R79, RZ, !P3 ;  /* 0x000000ff4f4f9208 */ /* 0x000fe20005800000 */
[----:B------:R-:W4:Y:S01]  /*7f30*/  LDG.E.128.CONSTANT R132, [R132.64] ;  /* 0x0000000a84847981 */ /* 0x000f22000c1e9d00 */
[----:B------:R-:W-:Y:S01]  /*7f40*/  @!P1 ISETP.GE.AND P3, PT, R186, UR18, PT ;  /* 0x00000012ba009c0c */ /* 0x000fe2000bf66270 */
[----:B------:R-:W-:-:S02]  /*7f50*/  FMUL.FTZ R141, R85, R141 ;  /* 0x0000008d558d7220 */ /* 0x000fc40000410000 */
[----:B------:R-:W-:Y:S01]  /*7f60*/  FFMA.FTZ R37, R84, R32, R33 ;  /* 0x0000002054257223 */ /* 0x000fe20000010021 */
[----:B-----5:R-:W-:Y:S02]  /*7f70*/  @!P1 FSEL R80, R80, RZ, !P3 ;  /* 0x000000ff50509208 */ /* 0x020fe40005800000 */
[----:B------:R-:W-:Y:S01]  /*7f80*/  IADD3 R32, P3, R190, R156, RZ ;  /* 0x0000009cbe207210 */ /* 0x000fe20007f7e0ff */
[----:B------:R-:W-:-:S03]  /*7f90*/  FFMA.FTZ R141, R84, R140, R141 ;  /* 0x0000008c548d7223 */ /* 0x000fc6000001008d */
[----:B------:R-:W-:Y:S02]  /*7fa0*/  LEA.HI.X.SX32 R33, R190, R157, 0x1, P3 ;  /* 0x0000009dbe217211 */ /* 0x000fe400018f0eff */
[----:B------:R-:W-:Y:S01]  /*7fb0*/  LEA R140, P6, R32, c[0x0][0x178], 0x2 ;  /* 0x00005e00208c7a11 */ /* 0x000fe200078c10ff */
[----:B------:R-:W-:-:S03]  /*7fc0*/  FFMA.FTZ R142, R86, R142, R141 ;  /* 0x0000008e568e7223 */ /* 0x000fc6000001008d */
[----:B------:R-:W-:Y:S01]  /*7fd0*/  LEA.HI.X R141, R32, c[0x0][0x17c], R33, 0x2, P6 ;  /* 0x00005f00208d7a11 */ /* 0x000fe200030f1421 */
[C---:B------:R-:W-:Y:S02]  /*7fe0*/  FFMA.FTZ R32, R87.reuse, R139, R138 ;  /* 0x0000008b57207223 */ /* 0x040fe4000001008a */
[----:B------:R-:W5:Y:S01]  /*7ff0*/  LDG.E.128.CONSTANT R136, [R136.64] ;  /* 0x0000000a88887981 */ /* 0x000f62000c1e9d00 */
[C---:B------:R-:W-:Y:S02]  /*8000*/  @!P1 IADD3 R144, R186.reuse, 0x2, RZ ;  /* 0x00000002ba909810 */ /* 0x040fe40007ffe0ff */
[----:B------:R-:W-:Y:S01]  /*8010*/  @!P1 IADD3 R36, R186, 0x2, RZ ;  /* 0x00000002ba249810 */ /* 0x000fe20007ffe0ff */
[----:B------:R-:W-:Y:S01]  /*8020*/  FFMA.FTZ R33, R87, R143, R142 ;  /* 0x0000008f57217223 */ /* 0x000fe2000001008e */
[----:B------:R-:W-:Y:S02]  /*8030*/  @!P1 ISETP.GE.AND P5, PT, R144, UR18, PT ;  /* 0x0000001290009c0c */ /* 0x000fe4000bfa6270 */
[----:B------:R-:W-:-:S02]  /*8040*/  @!P1 ISETP.GE.AND P3, PT, R36, UR18, PT ;  /* 0x0000001224009c0c */ /* 0x000fc4000bf66270 */
[----:B------:R-:W-:Y:S02]  /*8050*/  @!P1 FSEL R81, R81, RZ, !P0 ;  /* 0x000000ff51519208 */ /* 0x000fe40004000000 */
[C---:B------:R-:W-:Y:S02]  /*8060*/  @!P1 IADD3 R144, R186.reuse, 0x3, RZ ;  /* 0x00000003ba909810 */ /* 0x040fe40007ffe0ff */
[----:B------:R-:W-:Y:S02]  /*8070*/  @!P1 IADD3 R142, R186, 0x3, RZ ;  /* 0x00000003ba8e9810 */ /* 0x000fe40007ffe0ff */
[C---:B------:R-:W-:Y:S01]  /*8080*/  IADD3 R36, P0, R189.reuse, R156, RZ ;  /* 0x0000009cbd247210 */ /* 0x040fe20007f1e0ff */
[----:B------:R-:W-:Y:S01]  /*8090*/  FFMA.FTZ R34, R86, R34, R37 ;  /* 0x0000002256227223 */ /* 0x000fe20000010025 */
[----:B------:R-:W-:Y:S02]  /*80a0*/  @!P1 ISETP.GE.AND P4, PT, R144, UR18, PT ;  /* 0x0000001290009c0c */ /* 0x000fe4000bf86270 */
[----:B------:R-:W-:-:S02]  /*80b0*/  LEA.HI.X.SX32 R37, R189, R157, 0x1, P0 ;  /* 0x0000009dbd257211 */ /* 0x000fc400000f0eff */
[----:B------:R-:W-:Y:S02]  /*80c0*/  LEA R144, P6, R36, c[0x0][0x178], 0x2 ;  /* 0x00005e0024907a11 */ /* 0x000fe400078c10ff */
[----:B------:R-:W-:Y:S02]  /*80d0*/  @!P1 ISETP.GE.AND P0, PT, R142, UR18, PT ;  /* 0x000000128e009c0c */ /* 0x000fe4000bf06270 */
[----:B------:R-:W5:Y:S01]  /*80e0*/  LDG.E.128.CONSTANT R140, [R140.64] ;  /* 0x0000000a8c8c7981 */ /* 0x000f62000c1e9d00 */
[----:B------:R-:W-:Y:S01]  /*80f0*/  FFMA.FTZ R38, R86, R38, R145 ;  /* 0x0000002656267223 */ /* 0x000fe20000010091 */
[----:B------:R-:W-:Y:S02]  /*8100*/  LEA.HI.X R145, R36, c[0x0][0x17c], R37, 0x2, P6 ;  /* 0x00005f0024917a11 */ /* 0x000fe400030f1425 */
[----:B------:R-:W-:Y:S02]  /*8110*/  @!P1 IADD3 R37, R186, 0x1, RZ ;  /* 0x00000001ba259810 */ /* 0x000fe40007ffe0ff */
[----:B------:R-:W-:-:S02]  /*8120*/  @!P1 FSEL R82, R82, RZ, !P5 ;  /* 0x000000ff52529208 */ /* 0x000fc40006800000 */
[C---:B------:R-:W-:Y:S02]  /*8130*/  IADD3 R36, P5, R188.reuse, R156, RZ ;  /* 0x0000009cbc247210 */ /* 0x040fe40007fbe0ff */
[----:B------:R-:W-:Y:S02]  /*8140*/  @!P1 ISETP.GE.AND P6, PT, R37, UR18, PT ;  /* 0x0000001225009c0c */ /* 0x000fe4000bfc6270 */
[----:B------:R-:W-:Y:S02]  /*8150*/  LEA.HI.X.SX32 R37, R188, R157, 0x1, P5 ;  /* 0x0000009dbc257211 */ /* 0x000fe400028f0eff */
[C---:B------:R-:W-:Y:S01]  /*8160*/  LEA R148, P5, R36.reuse, c[0x0][0x178], 0x2 ;  /* 0x00005e0024947a11 */ /* 0x040fe200078a10ff */
[----:B------:R-:W-:Y:S02]  /*8170*/  FFMA.FTZ R218, R87, R147, R218 ;  /* 0x0000009357da7223 */ /* 0x000fe400000100da */
[----:B------:R-:W5:Y:S01]  /*8180*/  LDG.E.128.CONSTANT R144, [R144.64] ;  /* 0x0000000a90907981 */ /* 0x000f62000c1e9d00 */
[----:B------:R-:W-:-:S02]  /*8190*/  LEA.HI.X R149, R36, c[0x0][0x17c], R37, 0x2, P5 ;  /* 0x00005f0024957a11 */ /* 0x000fc400028f1425 */
[----:B------:R-:W-:-:S04]  /*81a0*/  IADD3 R36, P5, R187, R156, RZ ;  /* 0x0000009cbb247210 */ /* 0x000fc80007fbe0ff */
[----:B------:R-:W-:Y:S02]  /*81b0*/  LEA.HI.X.SX32 R37, R187, R157, 0x1, P5 ;  /* 0x0000009dbb257211 */ /* 0x000fe400028f0eff */
[----:B------:R-:W-:-:S04]  /*81c0*/  LEA R152, P5, R36, c[0x0][0x178], 0x2 ;  /* 0x00005e0024987a11 */ /* 0x000fc800078a10ff */
[----:B------:R-:W-:Y:S02]  /*81d0*/  LEA.HI.X R153, R36, c[0x0][0x17c], R37, 0x2, P5 ;  /* 0x00005f0024997a11 */ /* 0x000fe400028f1425 */
[C---:B------:R-:W-:Y:S01]  /*81e0*/  IADD3 R36, P5, R184.reuse, R156, RZ ;  /* 0x0000009cb8247210 */ /* 0x040fe20007fbe0ff */
[----:B------:R-:W-:Y:S02]  /*81f0*/  FFMA.FTZ R199, R87, R151, R150 ;  /* 0x0000009757c77223 */ /* 0x000fe40000010096 */
[----:B------:R-:W5:Y:S01]  /*8200*/  LDG.E.128.CONSTANT R148, [R148.64] ;  /* 0x0000000a94947981 */ /* 0x000f62000c1e9d00 */
[----:B------:R-:W-:Y:S02]  /*8210*/  LEA.HI.X.SX32 R37, R184, R157, 0x1, P5 ;  /* 0x0000009db8257211 */ /* 0x000fe400028f0eff */
[----:B------:R-:W-:-:S04]  /*8220*/  LEA R158, P5, R36, c[0x0][0x178], 0x2 ;  /* 0x00005e00249e7a11 */ /* 0x000fc800078a10ff */
[----:B------:R-:W-:Y:S02]  /*8230*/  LEA.HI.X R159, R36, c[0x0][0x17c], R37, 0x2, P5 ;  /* 0x00005f00249f7a11 */ /* 0x000fe400028f1425 */
[----:B------:R-:W-:Y:S01]  /*8240*/  IADD3 R36, P5, R185, R156, RZ ;  /* 0x0000009cb9247210 */ /* 0x000fe20007fbe0ff */
[----:B------:R-:W-:Y:S02]  /*8250*/  FFMA.FTZ R195, R87, R155, R154 ;  /* 0x0000009b57c37223 */ /* 0x000fe4000001009a */
[----:B------:R-:W5:Y:S01]  /*8260*/  LDG.E.128.CONSTANT R152, [R152.64] ;  /* 0x0000000a98987981 */ /* 0x000f62000c1e9d00 */
[----:B------:R-:W-:Y:S02]  /*8270*/  LEA.HI.X.SX32 R157, R185, R157, 0x1, P5 ;  /* 0x0000009db99d7211 */ /* 0x000fe400028f0eff */
[----:B------:R-:W-:-:S04]  /*8280*/  LEA R160, P5, R36, c[0x0][0x178], 0x2 ;  /* 0x00005e0024a07a11 */ /* 0x000fc800078a10ff */
[----:B------:R-:W-:Y:S02]  /*8290*/  LEA.HI.X R161, R36, c[0x0][0x17c], R157, 0x2, P5 ;  /* 0x00005f0024a17a11 */ /* 0x000fe400028f149d */
[----:B------:R-:W5:Y:S04]  /*82a0*/  LDG.E.128.CONSTANT R156, [R158.64] ;  /* 0x0000000a9e9c7981 */ /* 0x000f68000c1e9d00 */
[----:B------:R-:W5:Y:S01]  /*82b0*/  LDG.E.128.CONSTANT R160, [R160.64] ;  /* 0x0000000aa0a07981 */ /* 0x000f62000c1e9d00 */
[----:B------:R-:W-:Y:S02]  /*82c0*/  @!P1 IADD3 R36, R186, 0x2, RZ ;  /* 0x00000002ba249810 */ /* 0x000fe40007ffe0ff */
        /* <DEDUP_REMOVED lines=37> */
[----:B--2---:R-:W-:-:S02]  /*8520*/  @!P1 FSEL R100, R100, RZ, !P0 ;  /* 0x000000ff64649208 */ /* 0x004fc40004000000 */
        /* <DEDUP_REMOVED lines=32> */
[----:B---3--:R-:W-:Y:S02]  /*8730*/  @!P1 FSEL R112, R112, RZ, !P4 ;  /* 0x000000ff70709208 */ /* 0x008fe40006000000 */
        /* <DEDUP_REMOVED lines=32> */
[----:B----4-:R-:W-:-:S02]  /*8940*/  @!P1 FSEL R124, R124, RZ, !P0 ;  /* 0x000000ff7c7c9208 */ /* 0x010fc40004000000 */
        /* <DEDUP_REMOVED lines=79> */
[----:B------:R-:W-:Y:S02]  /*8e40*/  @!P1 FSEL R156, R156, RZ, !P3 ;  /* 0x000000ff9c9c9208 */ /* 0x000fe40005800000 */
[C---:B------:R-:W-:Y:S02]  /*8e50*/  @!P1 ISETP.GE.AND P2, PT, R36.reuse, UR18, PT ;  /* 0x0000001224009c0c */ /* 0x040fe4000bf46270 */
[----:B------:R-:W-:Y:S02]  /*8e60*/  @!P1 ISETP.GE.AND P3, PT, R36, UR18, PT ;  /* 0x0000001224009c0c */ /* 0x000fe4000bf66270 */
[----:B------:R-:W-:Y:S02]  /*8e70*/  @!P1 IADD3 R36, R186, 0x1, RZ ;  /* 0x00000001ba249810 */ /* 0x000fe40007ffe0ff */
[----:B------:R-:W-:-:S02]  /*8e80*/  @!P1 FSEL R157, R157, RZ, !P6 ;  /* 0x000000ff9d9d9208 */ /* 0x000fc40007000000 */
[----:B------:R-:W-:Y:S02]  /*8e90*/  @!P1 ISETP.GE.AND P6, PT, R36, UR18, PT ;  /* 0x0000001224009c0c */ /* 0x000fe4000bfc6270 */
[----:B------:R-:W-:Y:S02]  /*8ea0*/  @!P1 FSEL R158, R158, RZ, !P5 ;  /* 0x000000ff9e9e9208 */ /* 0x000fe40006800000 */
[C---:B------:R-:W-:Y:S02]  /*8eb0*/  @!P1 IADD3 R36, R186.reuse, 0x2, RZ ;  /* 0x00000002ba249810 */ /* 0x040fe40007ffe0ff */
[----:B------:R-:W-:Y:S02]  /*8ec0*/  @!P1 ISETP.GE.AND P5, PT, R186, UR18, PT ;  /* 0x00000012ba009c0c */ /* 0x000fe4000bfa6270 */
[----:B------:R-:W-:Y:S01]  /*8ed0*/  @!P1 FSEL R161, R161, RZ, !P6 ;  /* 0x000000ffa1a19208 */ /* 0x000fe20007000000 */
[C---:B------:R-:W-:Y:S01]  /*8ee0*/  FMUL.FTZ R41, R85.reuse, R41 ;  /* 0x0000002955297220 */ /* 0x040fe20000410000 */
[----:B------:R-:W-:Y:S01]  /*8ef0*/  @!P1 ISETP.GE.AND P6, PT, R36, UR18, PT ;  /* 0x0000001224009c0c */ /* 0x000fe2000bfc6270 */
[C---:B------:R-:W-:Y:S01]  /*8f00*/  FMUL.FTZ R45, R85.reuse, R45 ;  /* 0x0000002d552d7220 */ /* 0x040fe20000410000 */
        /* <DEDUP_REMOVED lines=174> */
.L_x_20684:
[----:B------:R-:W-:Y:S05]  /*99f0*/  BSYNC B1 ;  /* 0x0000000000017941 */ /* 0x000fea0003800000 */
.L_x_20683:
[----:B------:R-:W-:-:S04]  /*9a00*/  IADD3 R3, R3, 0x4, RZ ;  /* 0x0000000403037810 */ /* 0x000fc80007ffe0ff */
[----:B------:R-:W-:-:S13]  /*9a10*/  ISETP.GE.AND P0, PT, R3, UR13, PT ;  /* 0x0000000d03007c0c */ /* 0x000fda000bf06270 */
[----:B------:R-:W-:Y:S01]  /*9a20*/  @P0 CALL.REL.NOINC `(.L_x_20682) ;  /* 0x0000001000000944 */ /* 0x000fe20003c00000 */
[----:B------:R-:W-:Y:S05]  /*9a30*/  BRA `(.L_x_20685) ;  /* 0xffffbe3000007947 */ /* 0x000fea000383ffff */
.L_x_20682:
[----:B------:R-:W-:Y:S05]  /*9a40*/  BSYNC B0 ;  /* 0x0000000000007941 */ /* 0x000fea0003800000 */
.L_x_20681:
[----:B------:R-:W0:Y:S01]  /*9a50*/  SHFL.BFLY PT, R0, R5, 0x4, 0x1f ;  /* 0x0c801f0005007f89 */ /* 0x000e2200000e0000 */
[----:B------:R-:W-:Y:S01]  /*9a60*/  LOP3.LUT P0, RZ, R249, 0x7, RZ, 0xc0, !PT ;  /* 0x00000007f9ff7812 */ /* 0x000fe2000780c0ff */
[----:B------:R-:W-:Y:S01]  /*9a70*/  BSSY B0, `(.L_x_20686) ;  /* 0x000015a000007945 */ /* 0x000fe20003800000 */
[----:B------:R-:W-:Y:S01]  /*9a80*/  IMAD R252, R252, 0xc0, RZ ;  /* 0x000000c0fcfc7824 */ /* 0x000fe200078e02ff */
        /* <DEDUP_REMOVED lines=18> */
[----:B0-----:R-:W-:Y:S02]  /*9bb0*/  FADD.FTZ R36, R36, R13 ;  /* 0x0000000d24247221 */ /* 0x001fe40000010000 */
[----:B-1----:R-:W-:Y:S01]  /*9bc0*/  FADD.FTZ R25, R0, R25 ;  /* 0x0000001900197221 */ /* 0x002fe20000010000 */
[----:B------:R-:W0:Y:S01]  /*9bd0*/  S2R R91, SR_TID.X ;  /* 0x00000000005b7919 */ /* 0x000e220000002100 */
        /* <DEDUP_REMOVED lines=10> */
[----:B------:R-:W4:Y:S04]  /*9c80*/  SHFL.BFLY PT, R37, R10, 0x4, 0x1f ;  /* 0x0c801f000a257f89 */ /* 0x000f2800000e0000 */
[----:B------:R-:W4:Y:S01]  /*9c90*/  SHFL.BFLY PT, R39, R12, 0x4, 0x1f ;  /* 0x0c801f000c277f89 */ /* 0x000f2200000e0000 */
[----:B-1----:R-:W-:Y:S01]  /*9ca0*/  FADD.FTZ R31, R0, R31 ;  /* 0x0000001f001f7221 */ /* 0x002fe20000010000 */
[----:B0-----:R-:W-:-:S02]  /*9cb0*/  LOP3.LUT R0, R91, 0xffffffc0, RZ, 0xc0, !PT ;  /* 0xffffffc05b007812 */ /* 0x001fc400078ec0ff */
[----:B------:R-:W0:Y:S01]  /*9cc0*/  SHFL.BFLY PT, R44, R21, 0x4, 0x1f ;  /* 0x0c801f00152c7f89 */ /* 0x000e2200000e0000 */
[----:B--2---:R-:W-:Y:S01]  /*9cd0*/  FADD.FTZ R27, R4, R27 ;  /* 0x0000001b041b7221 */ /* 0x004fe20000010000 */
[----:B------:R-:W-:Y:S02]  /*9ce0*/  ISETP.NE.OR P1, PT, R0, 0x40, P0 ;  /* 0x000000400000780c */ /* 0x000fe40000725670 */
        /* <DEDUP_REMOVED lines=246> */
[----:B------:R-:W-:Y:S01]  /*ac50*/  BAR.SYNC.DEFER_BLOCKING 0x0 ;  /* 0x0000000000007b1d */ /* 0x000fe20000010000 */
[----:B0-----:R-:W-:Y:S02]  /*ac60*/  FADD.FTZ R43, R72, R61 ;  /* 0x0000003d482b7221 */ /* 0x001fe40000010000 */
[----:B-1----:R-:W-:Y:S02]  /*ac70*/  FADD.FTZ R44, R74, R63 ;  /* 0x0000003f4a2c7221 */ /* 0x002fe40000010000 */
        /* <DEDUP_REMOVED lines=57> */
.L_x_20687:
[----:B------:R-:W-:Y:S05]  /*b010*/  BSYNC B0 ;  /* 0x0000000000007941 */ /* 0x000fea0003800000 */
.L_x_20686:
        /* <DEDUP_REMOVED lines=104> */
.L_x_20689:
[----:B------:R-:W-:Y:S05]  /*b6a0*/  BSYNC B0 ;  /* 0x0000000000007941 */ /* 0x000fea0003800000 */
.L_x_20688:
        /* <DEDUP_REMOVED lines=56> */
.L_x_20691:
[----:B------:R-:W-:Y:S05]  /*ba30*/  BSYNC B0 ;  /* 0x0000000000007941 */ /* 0x000fea0003800000 */
.L_x_20690:
        /* <DEDUP_REMOVED lines=104> */
.L_x_20693:
[----:B------:R-:W-:Y:S05]  /*c0c0*/  BSYNC B0 ;  /* 0x0000000000007941 */ /* 0x000fea0003800000 */
.L_x_20692:
        /* <DEDUP_REMOVED lines=309> */
.L_x_20694:
        /* <DEDUP_REMOVED lines=14> */
.L_x_24041:


//--------------------- .text._ZN4vllm25paged_attention_v1_kernelIffLi128ELi32ELi128ELNS_18Fp8KVCacheDataTypeE0ELb1EEEvPT_PKS2_PKT0_S8_ifPKiSA_iPKfiiiSC_SC_iiiii --------------------------
	.section	.text._ZN4vllm25paged_attention_v1_kernelIffLi128ELi32ELi128ELNS_18Fp8KVCacheDataTypeE0ELb1EEEvPT_PKS2_PKT0_S8_ifPKiSA_iPKfiiiSC_SC_iiiii,"ax",@progbits
	.sectioninfo	@"SHI_REGISTERS=167"
	.align	128
        .global         _ZN4vllm25paged_attention_v1_kernelIffLi128ELi32ELi128ELNS_18Fp8KVCacheDataTypeE0ELb1EEEvPT_PKS2_PKT0_S8_ifPKiSA_iPKfiiiSC_SC_iiiii
        .type           _ZN4vllm25paged_attention_v1_kernelIffLi128ELi32ELi128ELNS_18Fp8KVCacheDataTypeE0ELb1EEEvPT_PKS2_PKT0_S8_ifPKiSA_iPKfiiiSC_SC_iiiii,@function
        .size           _ZN4vllm25paged_attention_v1_kernelIffLi128ELi32ELi128ELNS_18Fp8KVCacheDataTypeE0ELb1EEEvPT_PKS2_PKT0_S8_ifPKiSA_iPKfiiiSC_SC_iiiii,(.L_x_24042 - _ZN4vllm25paged_attention_v1_kernelIffLi128ELi32ELi128ELNS_18Fp8KVCacheDataTypeE0ELb1EEEvPT_PKS2_PKT0_S8_ifPKiSA_iPKfiiiSC_SC_iiiii)
        .other          _ZN4vllm25paged_attention_v1_kernelIffLi128ELi32ELi128ELNS_18Fp8KVCacheDataTypeE0ELb1EEEvPT_PKS2_PKT0_S8_ifPKiSA_iPKfiiiSC_SC_iiiii,@"STO_CUDA_ENTRY STV_DEFAULT"
_ZN4vllm25paged_attention_v1_kernelIffLi128ELi32ELi128ELNS_18Fp8KVCacheDataTypeE0ELb1EEEvPT_PKS2_PKT0_S8_ifPKiSA_iPKfiiiSC_SC_iiiii:
.text._ZN4vllm25paged_attention_v1_kernelIffLi128ELi32ELi128ELNS_18Fp8KVCacheDataTypeE0ELb1EEEvPT_PKS2_PKT0_S8_ifPKiSA_iPKfiiiSC_SC_iiiii:
        /* <DEDUP_REMOVED lines=93> */
[----:B------:R-:W-:Y:S01]  /*05d0*/  BSSY B1, `(.L_x_20697) ;  /* 0x0000020000017945 */ /* 0x000fe20003800000 */
[----:B------:R-:W-:Y:S01]  /*05e0*/  IMAD.MOV.U32 R7, RZ, RZ, R0 ;  /* 0x000000ffff077224 */ /* 0x000fe200078e0000 */
[----:B------:R-:W2:Y:S01]  /*05f0*/  S2R R5, SR_CTAID.X ;  /* 0x0000000000057919 */ /* 0x000ea20000002500 */
[----:B------:R-:W-:-:S04]  /*0600*/  IADD3 R3, -R0, 0x7f, R3 ;  /* 0x0000007f00037810 */ /* 0x000fc80007ffe103 */
[C---:B------:R-:W-:Y:S02]  /*0610*/  LEA.HI R2, R3.reuse, 0x1, RZ, 0x19 ;  /* 0x0000000103027811 */ /* 0x040fe400078fc8ff */
[----:B------:R-:W-:Y:S02]  /*0620*/  ISETP.GE.U32.AND P1, PT, R3, 0x180, PT ;  /* 0x000001800300780c */ /* 0x000fe40003f26070 */
[----:B------:R-:W-:Y:S01]  /*0630*/  LOP3.LUT P0, R2, R2, 0x3, RZ, 0xc0, !PT ;  /* 0x0000000302027812 */ /* 0x000fe2000780c0ff */
[----:B0-----:R-:W-:Y:S02]  /*0640*/  IMAD R4, R4, c[0x0][0x1a8], RZ ;  /* 0x00006a0004047a24 */ /* 0x001fe400078e02ff */
[----:B--2---:R-:W-:-:S03]  /*0650*/  IMAD.SHL.U32 R5, R5, 0x80, RZ ;  /* 0x0000008005057824 */ /* 0x004fc600078e00ff */
        /* <DEDUP_REMOVED lines=12> */
.L_x_20699:
        /* <DEDUP_REMOVED lines=11> */
.L_x_20698:
[----:B------:R-:W-:Y:S05]  /*07d0*/  BSYNC B1 ;  /* 0x0000000000017941 */ /* 0x000fea0003800000 */
.L_x_20697:
        /* <DEDUP_REMOVED lines=8> */
.L_x_20700:
        /* <DEDUP_REMOVED lines=17> */
.L_x_20696:
[----:B0-----:R-:W-:Y:S05]  /*0970*/  BSYNC B0 ;  /* 0x0000000000007941 */ /* 0x001fea0003800000 */
.L_x_20695:
[----:B------:R-:W-:Y:S01]  /*0980*/  IABS R2, c[0x0][0x1d4] ;  /* 0x0000750000027a13 */ /* 0x000fe20000000000 */
[----:B-1----:R-:W-:Y:S01]  /*0990*/  UIADD3 UR8, UR18, -0x1, URZ ;  /* 0xffffffff12087890 */ /* 0x002fe2000fffe03f */
[----:B------:R-:W-:Y:S03]  /*09a0*/  BAR.SYNC.DEFER_BLOCKING 0x0 ;  /* 0x0000000000007b1d */ /* 0x000fe60000010000 */
[----:B------:R-:W-:-:S02]  /*09b0*/  IMAD.MOV.U32 R153, RZ, RZ, R2 ;  /* 0x000000ffff997224 */ /* 0x000fc400078e0002 */
[----:B------:R-:W-:Y:S01]  /*09c0*/  IMAD.U32 R5, RZ, RZ, UR8 ;  /* 0x00000008ff057e24 */ /* 0x000fe2000f8e00ff */
[----:B------:R-:W0:Y:S01]  /*09d0*/  I2F.RP R3, R2 ;  /* 0x0000000200037306 */ /* 0x000e220000209400 */
[----:B------:R-:W1:Y:S01]  /*09e0*/  R2UR UR20, R2 ;  /* 0x00000000021473c2 */ /* 0x000e6200000e0000 */
[----:B------:R-:W-:Y:S01]  /*09f0*/  ULDC UR13, c[0x0][0x198] ;  /* 0x00006600000d7ab9 */ /* 0x000fe20000000800 */
[----:B------:R-:W-:Y:S01]  /*0a00*/  BSSY B0, `(.L_x_20701) ;  /* 0x000022f000007945 */ /* 0x000fe20003800000 */
[----:B------:R-:W-:Y:S01]  /*0a10*/  IABS R5, R5 ;  /* 0x0000000500057213 */ /* 0x000fe20000000000 */
[----:B------:R-:W-:Y:S02]  /*0a20*/  UIMAD UR7, UR7, UR13, URZ ;  /* 0x0000000d070772a4 */ /* 0x000fe4000f8e023f */
[----:B------:R-:W-:Y:S02]  /*0a30*/  ULDC UR19, c[0x0][0x1d8] ;  /* 0x0000760000137ab9 */ /* 0x000fe40000000800 */
[----:B------:R-:W2:Y:S01]  /*0a40*/  R2UR UR12, R5 ;  /* 0x00000000050c73c2 */ /* 0x000ea200000e0000 */
[----:B------:R-:W-:-:S02]  /*0a50*/  UISETP.GT.AND UP1, UPT, UR19, -0x1, UPT ;  /* 0xffffffff1300788c */ /* 0x000fc4000bf24270 */
[----:B------:R-:W-:Y:S02]  /*0a60*/  ULDC UR22, c[0x0][0x1d4] ;  /* 0x0000750000167ab9 */ /* 0x000fe40000000800 */
[----:B------:R-:W-:Y:S01]  /*0a70*/  ULOP3.LUT UR8, UR8, UR22, URZ, 0x3c, !UPT ;  /* 0x0000001608087292 */ /* 0x000fe2000f8e3c3f */
[----:B0-----:R-:W0:Y:S02]  /*0a80*/  MUFU.RCP R3, R3 ;  /* 0x0000000300037308 */ /* 0x001e240000001000 */
[----:B------:R-:W3:Y:S01]  /*0a90*/  R2UR UR21, R2 ;  /* 0x00000000021573c2 */ /* 0x000ee200000e0000 */
[----:B------:R-:W-:Y:S02]  /*0aa0*/  ULDC UR15, c[0x0][0x1c8] ;  /* 0x00007200000f7ab9 */ /* 0x000fe40000000800 */
[----:B------:R-:W-:Y:S02]  /*0ab0*/  ULDC UR17, c[0x0][0x180] ;  /* 0x0000600000117ab9 */ /* 0x000fe40000000800 */
[----:B------:R-:W-:-:S02]  /*0ac0*/  UISETP.NE.AND UP0, UPT, URZ, UR22, UPT ;  /* 0x000000163f00728c */ /* 0x000fc4000bf05270 */
[----:B------:R-:W-:Y:S01]  /*0ad0*/  @UP1 UIMAD UR6, UR14, UR15, UR6 ;  /* 0x0000000f0e0612a4 */ /* 0x000fe2000f8e0206 */
[----:B0-----:R-:W-:Y:S01]  /*0ae0*/  IADD3 R4, R3, 0xffffffe, RZ ;  /* 0x0ffffffe03047810 */ /* 0x001fe20007ffe0ff */
[----:B------:R-:W-:-:S05]  /*0af0*/  IMAD.MOV.U32 R3, RZ, RZ, -0x800001 ;  /* 0xff7fffffff037424 */ /* 0x000fca00078e00ff */
        /* <DEDUP_REMOVED lines=21> */
[----:B------:R-:W-:-:S04]  /*0c50*/  @!UP1 UIMAD UR4, UR15, UR17, UR16 ;  /* 0x000000110f0492a4 */ /* 0x000fc8000f8e0210 */
[----:B------:R-:W-:Y:S02]  /*0c60*/  @!UP1 UIMAD UR4, UR4, UR12, URZ ;  /* 0x0000000c040492a4 */ /* 0x000fe4000f8e023f */
[----:B------:R-:W-:Y:S02]  /*0c70*/  @UP1 UIMAD UR4, UR6, UR19, URZ ;  /* 0x00000013060412a4 */ /* 0x000fe4000f8e023f */
[----:B------:R-:W-:Y:S02]  /*0c80*/  @UP2 UIADD3 UR5, UR5, 0x1, URZ ;  /* 0x0000000105052890 */ /* 0x000fe4000fffe03f */
[----:B------:R-:W-:Y:S02]  /*0c90*/  USHF.R.S32.HI UR12, URZ, 0x1f, UR7 ;  /* 0x0000001f3f0c7899 */ /* 0x000fe40008011407 */
[----:B------:R-:W-:Y:S02]  /*0ca0*/  @!UP3 UIADD3 UR5, -UR5, URZ, URZ ;  /* 0x0000003f0505b290 */ /* 0x000fe4000fffe13f */
[----:B------:R-:W-:-:S02]  /*0cb0*/  UIADD3 UR6, UR4, 0x1, URZ ;  /* 0x0000000104067890 */ /* 0x000fc4000fffe03f */
[----:B------:R-:W-:Y:S01]  /*0cc0*/  @!UP0 ULOP3.LUT UR5, URZ, UR22, URZ, 0x33, !UPT ;  /* 0x000000163f058292 */ /* 0x000fe2000f8e333f */
[----:B------:R-:W-:Y:S06]  /*0cd0*/  @P0 BRA `(.L_x_20702) ;  /* 0x0000201000000947 */ /* 0x000fec0003800000 */
[----:B------:R-:W0:Y:S01]  /*0ce0*/  LDS.128 R128, [RZ] ;  /* 0x00000000ff807984 */ /* 0x000e220000000c00 */
[----:B-----5:R-:W-:Y:S01]  /*0cf0*/  FSETP.NEU.FTZ.AND P0, PT, R151, RZ, PT ;  /* 0x000000ff9700720b */ /* 0x020fe20003f1d000 */
[----:B------:R-:W-:Y:S01]  /*0d00*/  ULDC UR4, c[0x0][0x1b0] ;  /* 0x00006c0000047ab9 */ /* 0x000fe20000000800 */
[----:B------:R-:W-:Y:S01]  /*0d10*/  IMAD.SHL.U32 R160, R154, 0x4, RZ ;  /* 0x000000049aa07824 */ /* 0x000fe200078e00ff */
[----:B------:R-:W1:Y:S01]  /*0d20*/  LDS.128 R124, [0x10] ;  /* 0x00001000ff7c7984 */ /* 0x000e620000000c00 */
[----:B------:R-:W-:Y:S01]  /*0d30*/  UIMAD UR4, UR16, UR4, URZ ;  /* 0x00000004100472a4 */ /* 0x000fe2000f8e023f */
[----:B------:R-:W-:Y:S02]  /*0d40*/  IMAD.U32 R152, RZ, RZ, UR5 ;  /* 0x00000005ff987e24 */ /* 0x000fe4000f8e00ff */
[----:B------:R-:W2:Y:S01]  /*0d50*/  LDS.128 R120, [0x20] ;  /* 0x00002000ff787984 */ /* 0x000ea20000000c00 */
[----:B------:R-:W-:-:S02]  /*0d60*/  SHF.R.S32.HI R2, RZ, 0x1f, R160 ;  /* 0x0000001fff027819 */ /* 0x000fc400000114a0 */
[----:B------:R-:W-:Y:S01]  /*0d70*/  IMAD.U32 R3, RZ, RZ, UR4 ;  /* 0x00000004ff037e24 */ /* 0x000fe2000f8e00ff */
[----:B------:R-:W3:Y:S01]  /*0d80*/  LDS.128 R116, [0x30] ;  /* 0x00003000ff747984 */ /* 0x000ee20000000c00 */
[----:B------:R-:W-:Y:S02]  /*0d90*/  IADD3 R160, P1, R160, UR4, RZ ;  /* 0x00000004a0a07c10 */ /* 0x000fe4000ff3e0ff */
[----:B------:R-:W-:Y:S01]  /*0da0*/  IADD3 R152, R152, -c[0x0][0x1cc], RZ ;  /* 0x8000730098987a10 */ /* 0x000fe20007ffe0ff */
        /* <DEDUP_REMOVED lines=31> */
[----:B-1234-:R-:W-:Y:S01]  /*0fa0*/  BSSY B1, `(.L_x_20704) ;  /* 0x00000e8000017945 */ /* 0x01efe20003800000 */
[----:B------:R-:W-:-:S04]  /*0fb0*/  IMAD.MOV.U32 R158, RZ, RZ, R155 ;  /* 0x000000ffff9e7224 */ /* 0x000fc800078e009b */
.L_x_20708:
[----:B------:R-:W-:Y:S01]  /*0fc0*/  IMAD.SHL.U32 R157, R158, 0x20, RZ ;  /* 0x000000209e9d7824 */ /* 0x000fe200078e00ff */
[----:B------:R-:W-:Y:S01]  /*0fd0*/  IABS R137, c[0x0][0x1d0] ;  /* 0x0000740000897a13 */ /* 0x000fe20000000000 */
[----:B------:R-:W-:Y:S01]  /*0fe0*/  BSSY B2, `(.L_x_20705) ;  /* 0x00000e0000027945 */ /* 0x000fe20003800000 */
[----:B------:R-:W-:-:S02]  /*0ff0*/  IABS R2, c[0x0][0x1d4] ;  /* 0x0000750000027a13 */ /* 0x000fc40000000000 */
[----:B01----:R-:W-:Y:S01]  /*1000*/  IABS R133, R157 ;  /* 0x0000009d00857213 */ /* 0x003fe20000000000 */
[----:B------:R-:W1:Y:S04]  /*1010*/  I2F.RP R135, R137 ;  /* 0x0000008900877306 */ /* 0x000e680000209400 */
[----:B------:R-:W-:-:S04]  /*1020*/  IMAD.HI.U32 R132, R133, UR9, RZ ;  /* 0x0000000985847c27 */ /* 0x000fc8000f8e00ff */
[----:B------:R-:W-:-:S04]  /*1030*/  IMAD.MOV R134, RZ, RZ, -R132 ;  /* 0x000000ffff867224 */ /* 0x000fc800078e0a84 */
[----:B------:R-:W-:Y:S01]  /*1040*/  IMAD R134, R2, R134, R133 ;  /* 0x0000008602867224 */ /* 0x000fe200078e0285 */
[----:B-1----:R-:W1:Y:S04]  /*1050*/  MUFU.RCP R135, R135 ;  /* 0x0000008700877308 */ /* 0x002e680000001000 */
[----:B------:R-:W-:-:S13]  /*1060*/  ISETP.GT.U32.AND P1, PT, R153, R134, PT ;  /* 0x000000869900720c */ /* 0x000fda0003f24070 */
[----:B------:R-:W-:Y:S01]  /*1070*/  @!P1 IMAD.IADD R134, R134, 0x1, -R2 ;  /* 0x0000000186869824 */ /* 0x000fe200078e0a02 */
[----:B------:R-:W-:Y:S02]  /*1080*/  @!P1 IADD3 R132, R132, 0x1, RZ ;  /* 0x0000000184849810 */ /* 0x000fe40007ffe0ff */
[----:B-1----:R-:W-:Y:S02]  /*1090*/  IADD3 R133, R135, 0xffffffe, RZ ;  /* 0x0ffffffe87857810 */ /* 0x002fe40007ffe0ff */
[----:B------:R-:W-:Y:S02]  /*10a0*/  ISETP.GE.U32.AND P0, PT, R134, R153, PT ;  /* 0x000000998600720c */ /* 0x000fe40003f06070 */
[----:B------:R-:W-:Y:S01]  /*10b0*/  LOP3.LUT R134, R157, c[0x0][0x1d4], RZ, 0x3c, !PT ;  /* 0x000075009d867a12 */ /* 0x000fe200078e3cff */
[----:B------:R-:W-:Y:S01]  /*10c0*/  IMAD.IADD R157, R154, 0x1, R157 ;  /* 0x000000019a9d7824 */ /* 0x000fe200078e029d */
[----:B------:R-:W1:Y:S01]  /*10d0*/  F2I.FTZ.U32.TRUNC.NTZ R133, R133 ;  /* 0x0000008500857305 */ /* 0x000e62000021f000 */
[----:B------:R-:W-:-:S02]  /*10e0*/  ISETP.NE.AND P1, PT, RZ, c[0x0][0x1d4], PT ;  /* 0x00007500ff007a0c */ /* 0x000fc40003f25270 */
[----:B------:R-:W-:Y:S02]  /*10f0*/  ISETP.GE.AND P2, PT, R134, RZ, PT ;  /* 0x000000ff8600720c */ /* 0x000fe40003f46270 */
[----:B------:R-:W-:-:S04]  /*1100*/  LEA R156, R157, 0x220, 0x2 ;  /* 0x000002209d9c7811 */ /* 0x000fc800078e10ff */
[----:B------:R-:W-:-:S05]  /*1110*/  @P0 IADD3 R132, R132, 0x1, RZ ;  /* 0x0000000184840810 */ /* 0x000fca0007ffe0ff */
[----:B------:R-:W-:Y:S02]  /*1120*/  IMAD.MOV.U32 R139, RZ, RZ, R132 ;  /* 0x000000ffff8b7224 */ /* 0x000fe400078e0084 */
[----:B-1----:R-:W-:Y:S02]  /*1130*/  IMAD.MOV R132, RZ, RZ, -R133 ;  /* 0x000000ffff847224 */ /* 0x002fe400078e0a85 */
[----:B------:R-:W-:Y:S01]  /*1140*/  @!P2 IMAD.MOV R139, RZ, RZ, -R139 ;  /* 0x000000ffff8ba224 */ /* 0x000fe200078e0a8b */
[----:B------:R-:W-:Y:S01]  /*1150*/  @!P1 LOP3.LUT R139, RZ, c[0x0][0x1d4], RZ, 0x33, !PT ;  /* 0x00007500ff8b9a12 */ /* 0x000fe200078e33ff */
[----:B------:R-:W-:Y:S02]  /*1160*/  IMAD R135, R132, R137, RZ ;  /* 0x0000008984877224 */ /* 0x000fe400078e02ff */
        /* <DEDUP_REMOVED lines=48> */
[----:B------:R-:W4:Y:S01]  /*1470*/  LDG.E.128.CONSTANT R132, [R162.64+0x800] ;  /* 0x0008000aa2847981 */ /* 0x000f22000c1e9d00 */
[----:B------:R-:W-:-:S03]  /*1480*/  FFMA.FTZ R149, R116, R144, R149 ;  /* 0x0000009074957223 */ /* 0x000fc60000010095 */
[----:B------:R-:W5:Y:S01]  /*1490*/  LDG.E.128.CONSTANT R144, [R162.64+0xe00] ;  /* 0x000e000aa2907981 */ /* 0x000f62000c1e9d00 */
        /* <DEDUP_REMOVED lines=15> */
[----:B-----5:R-:W-:Y:S02]  /*1590*/  FFMA.FTZ R149, R100, R144, R149 ;  /* 0x0000009064957223 */ /* 0x020fe40000010095 */
[----:B------:R-:W-:Y:S02]  /*15a0*/  FFMA.FTZ R148, R101, R145, R148 ;  /* 0x0000009165947223 */ /* 0x000fe40000010094 */
[----:B------:R-:W-:Y:S02]  /*15b0*/  FFMA.FTZ R151, R102, R146, R151 ;  /* 0x0000009266977223 */ /* 0x000fe40000010097 */
[----:B------:R-:W-:Y:S02]  /*15c0*/  FFMA.FTZ R150, R103, R147, R150 ;  /* 0x0000009367967223 */ /* 0x000fe40000010096 */
[----:B------:R-:W5:Y:S01]  /*15d0*/  LDG.E.128.CONSTANT R144, [R162.64+0x1600] ;  /* 0x0016000aa2907981 */ /* 0x000f62000c1e9d00 */
        /* <DEDUP_REMOVED lines=35> */
[----:B-----5:R-:W-:Y:S02]  /*1810*/  FFMA.FTZ R149, R68, R144, R149 ;  /* 0x0000009044957223 */ /* 0x020fe40000010095 */
[----:B------:R-:W-:Y:S02]  /*1820*/  FFMA.FTZ R148, R69, R145, R148 ;  /* 0x0000009145947223 */ /* 0x000fe40000010094 */
[----:B------:R-:W-:-:S02]  /*1830*/  FFMA.FTZ R151, R70, R146, R151 ;  /* 0x0000009246977223 */ /* 0x000fc40000010097 */
[----:B------:R-:W-:Y:S02]  /*1840*/  FFMA.FTZ R150, R71, R147, R150 ;  /* 0x0000009347967223 */ /* 0x000fe40000010096 */
        /* <DEDUP_REMOVED lines=59> */
[----:B------:R-:W4:Y:S01]  /*1c00*/  LDG.E.128.CONSTANT R148, [R162.64+0x3e00] ;  /* 0x003e000aa2947981 */ /* 0x000f22000c1e9d00 */
[----:B------:R-:W-:Y:S01]  /*1c10*/  FFMA.FTZ R164, R23, R135, R164 ;  /* 0x0000008717a47223 */ /* 0x000fe200000100a4 */
[----:B------:R-:W-:Y:S01]  /*1c20*/  ISETP.GE.AND P0, PT, R157, UR18, PT ;  /* 0x000000129d007c0c */ /* 0x000fe2000bf06270 */
[----:B--2---:R-:W-:Y:S02]  /*1c30*/  FFMA.FTZ R159, R16, R136, R159 ;  /* 0x00000088109f7223 */ /* 0x004fe4000001009f */
[----:B------:R-:W-:Y:S02]  /*1c40*/  FFMA.FTZ R132, R17, R137, R132 ;  /* 0x0000008911847223 */ /* 0x000fe40000010084 */
[----:B------:R-:W-:Y:S02]  /*1c50*/  FFMA.FTZ R133, R18, R138, R133 ;  /* 0x0000008a12857223 */ /* 0x000fe40000010085 */
[----:B---3--:R-:W-:Y:S02]  /*1c60*/  FFMA.FTZ R159, R12, R140, R159 ;  /* 0x0000008c0c9f7223 */ /* 0x008fe4000001009f */
[----:B------:R-:W-:-:S02]  /*1c70*/  FFMA.FTZ R132, R13, R141, R132 ;  /* 0x0000008d0d847223 */ /* 0x000fc40000010084 */
[----:B------:R-:W-:Y:S02]  /*1c80*/  FFMA.FTZ R164, R19, R139, R164 ;  /* 0x0000008b13a47223 */ /* 0x000fe400000100a4 */
[----:B------:R-:W-:Y:S02]  /*1c90*/  FFMA.FTZ R133, R14, R142, R133 ;  /* 0x0000008e0e857223 */ /* 0x000fe40000010085 */
[----:B-----5:R-:W-:Y:S02]  /*1ca0*/  FFMA.FTZ R159, R8, R144, R159 ;  /* 0x00000090089f7223 */ /* 0x020fe4000001009f */
[----:B------:R-:W-:Y:S02]  /*1cb0*/  FFMA.FTZ R132, R9, R145, R132 ;  /* 0x0000009109847223 */ /* 0x000fe40000010084 */
[----:B------:R-:W-:Y:S02]  /*1cc0*/  FFMA.FTZ R164, R15, R143, R164 ;  /* 0x0000008f0fa47223 */ /* 0x000fe400000100a4 */
[----:B------:R-:W-:-:S02]  /*1cd0*/  FFMA.FTZ R133, R10, R146, R133 ;  /* 0x000000920a857223 */ /* 0x000fc40000010085 */
[----:B----4-:R-:W-:Y:S02]  /*1ce0*/  FFMA.FTZ R148, R4, R148, R159 ;  /* 0x0000009404947223 */ /* 0x010fe4000001009f */
        /* <DEDUP_REMOVED lines=13> */
.L_x_20706:
[----:B------:R-:W-:-:S05]  /*1dc0*/  IMAD.MOV.U32 R133, RZ, RZ, -0x800001 ;  /* 0xff7fffffff857424 */ /* 0x000fca00078e00ff */
[----:B------:R1:W-:Y:S02]  /*1dd0*/  STS [R156], R133 ;  /* 0x000000859c007388 */ /* 0x0003e40000000800 */
.L_x_20707:
[----:B------:R-:W-:Y:S05]  /*1de0*/  BSYNC B2 ;  /* 0x0000000000027941 */ /* 0x000fea0003800000 */
.L_x_20705:
[----:B------:R-:W-:-:S04]  /*1df0*/  IADD3 R158, R158, 0x4, RZ ;  /* 0x000000049e9e7810 */ /* 0x000fc80007ffe0ff */
[----:B------:R-:W-:-:S13]  /*1e00*/  ISETP.GE.AND P0, PT, R158, UR13, PT ;  /* 0x0000000d9e007c0c */ /* 0x000fda000bf06270 */
[----:B------:R-:W-:Y:S05]  /*1e10*/  @!P0 BRA `(.L_x_20708) ;  /* 0xfffff1a000008947 */ /* 0x000fea000383ffff */
[----:B------:R-:W-:Y:S05]  /*1e20*/  BSYNC B1 ;  /* 0x0000000000017941 */ /* 0x000fea0003800000 */
.L_x_20704:
[----:B------:R-:W-:Y:S05]  /*1e30*/  BRA `(.L_x_20702) ;  /* 0x00000eb000007947 */ /* 0x000fea0003800000 */
.L_x_20703:
[----:B-1234-:R-:W-:-:S04]  /*1e40*/  IMAD.MOV.U32 R150, RZ, RZ, R155 ;  /* 0x000000ffff967224 */ /* 0x01efc800078e009b */
.L_x_20712:
[----:B------:R-:W-:Y:S01]  /*1e50*/  IMAD.SHL.U32 R149, R150, 0x20, RZ ;  /* 0x0000002096957824 */ /* 0x000fe200078e00ff */
[----:B------:R-:W-:Y:S01]  /*1e60*/  IABS R137, c[0x0][0x1d0] ;  /* 0x0000740000897a13 */ /* 0x000fe20000000000 */
[----:B------:R-:W-:Y:S01]  /*1e70*/  BSSY B1, `(.L_x_20709) ;  /* 0x00000e4000017945 */ /* 0x000fe20003800000 */
[----:B------:R-:W-:Y:S02]  /*1e80*/  IABS R2, c[0x0][0x1d4] ;  /* 0x0000750000027a13 */ /* 0x000fe40000000000 */
        /* <DEDUP_REMOVED lines=194> */
[----:B------:R-:W-:Y:S01]  /*2ab0*/  ISETP.GE.AND P0, PT, R149, UR18, PT ;  /* 0x0000001295007c0c */ /* 0x000fe2000bf06270 */
[----:B----4-:R-:W-:Y:S02]  /*2ac0*/  FFMA.FTZ R159, R16, R132, R159 ;  /* 0x00000084109f7223 */ /* 0x010fe4000001009f */
[----:B------:R-:W-:Y:S02]  /*2ad0*/  FFMA.FTZ R158, R17, R133, R158 ;  /* 0x00000085119e7223 */ /* 0x000fe4000001009e */
[----:B------:R-:W-:Y:S02]  /*2ae0*/  FFMA.FTZ R163, R18, R134, R163 ;  /* 0x0000008612a37223 */ /* 0x000fe400000100a3 */
[----:B------:R-:W-:-:S02]  /*2af0*/  IMAD.U32 R132, RZ, RZ, UR18 ;  /* 0x00000012ff847e24 */ /* 0x000fc4000f8e00ff */
[----:B--2---:R-:W-:Y:S02]  /*2b00*/  FFMA.FTZ R159, R12, R136, R159 ;  /* 0x000000880c9f7223 */ /* 0x004fe4000001009f */
[----:B------:R-:W-:Y:S02]  /*2b10*/  FFMA.FTZ R158, R13, R137, R158 ;  /* 0x000000890d9e7223 */ /* 0x000fe4000001009e */
[----:B------:R-:W-:Y:S02]  /*2b20*/  FFMA.FTZ R162, R19, R135, R162 ;  /* 0x0000008713a27223 */ /* 0x000fe400000100a2 */
[----:B------:R-:W-:Y:S01]  /*2b30*/  FFMA.FTZ R163, R14, R138, R163 ;  /* 0x0000008a0ea37223 */ /* 0x000fe200000100a3 */
[----:B------:R-:W-:Y:S01]  /*2b40*/  IADD3 R132, R149, 0x1, -R132 ;  /* 0x0000000195847810 */ /* 0x000fe20007ffe884 */
[----:B---3--:R-:W-:Y:S02]  /*2b50*/  FFMA.FTZ R159, R8, R140, R159 ;  /* 0x0000008c089f7223 */ /* 0x008fe4000001009f */
[----:B------:R-:W-:-:S02]  /*2b60*/  FFMA.FTZ R158, R9, R141, R158 ;  /* 0x0000008d099e7223 */ /* 0x000fc4000001009e */
[----:B------:R-:W-:Y:S02]  /*2b70*/  FFMA.FTZ R162, R15, R139, R162 ;  /* 0x0000008b0fa27223 */ /* 0x000fe400000100a2 */
[----:B------:R-:W-:Y:S02]  /*2b80*/  FFMA.FTZ R163, R10, R142, R163 ;  /* 0x0000008e0aa37223 */ /* 0x000fe400000100a3 */
[----:B-----5:R-:W-:Y:S02]  /*2b90*/  FFMA.FTZ R144, R4, R144, R159 ;  /* 0x0000009004907223 */ /* 0x020fe4000001009f */
[----:B------:R-:W-:Y:S01]  /*2ba0*/  FFMA.FTZ R145, R5, R145, R158 ;  /* 0x0000009105917223 */ /* 0x000fe2000001009e */
[----:B------:R-:W0:Y:S01]  /*2bb0*/  I2F R132, R132 ;  /* 0x0000008400847306 */ /* 0x000e220000201400 */
[----:B------:R-:W-:Y:S02]  /*2bc0*/  FFMA.FTZ R162, R11, R143, R162 ;  /* 0x0000008f0ba27223 */ /* 0x000fe400000100a2 */
[----:B------:R-:W-:-:S02]  /*2bd0*/  FFMA.FTZ R146, R6, R146, R163 ;  /* 0x0000009206927223 */ /* 0x000fc400000100a3 */
[----:B------:R-:W-:Y:S02]  /*2be0*/  FADD.FTZ R145, R144, R145 ;  /* 0x0000009190917221 */ /* 0x000fe40000010000 */
[----:B------:R-:W-:Y:S02]  /*2bf0*/  FFMA.FTZ R147, R7, R147, R162 ;  /* 0x0000009307937223 */ /* 0x000fe400000100a2 */
        /* <DEDUP_REMOVED lines=9> */
.L_x_20710:
[----:B------:R-:W-:-:S05]  /*2c90*/  IMAD.MOV.U32 R133, RZ, RZ, -0x800001 ;  /* 0xff7fffffff857424 */ /* 0x000fca00078e00ff */
[----:B------:R1:W-:Y:S02]  /*2ca0*/  STS [R148], R133 ;  /* 0x0000008594007388 */ /* 0x0003e40000000800 */
.L_x_20711:
[----:B------:R-:W-:Y:S05]  /*2cb0*/  BSYNC B1 ;  /* 0x0000000000017941 */ /* 0x000fea0003800000 */
.L_x_20709:
[----:B------:R-:W-:-:S04]  /*2cc0*/  IADD3 R150, R150, 0x4, RZ ;  /* 0x0000000496967810 */ /* 0x000fc80007ffe0ff */
[----:B------:R-:W-:-:S13]  /*2cd0*/  ISETP.GE.AND P0, PT, R150, UR13, PT ;  /* 0x0000000d96007c0c */ /* 0x000fda000bf06270 */
[----:B------:R-:W-:Y:S05]  /*2ce0*/  @!P0 BRA `(.L_x_20712) ;  /* 0xfffff16000008947 */ /* 0x000fea000383ffff */
.L_x_20702:
[----:B------:R-:W-:Y:S05]  /*2cf0*/  BSYNC B0 ;  /* 0x0000000000007941 */ /* 0x000fea0003800000 */
.L_x_20701:
[----:B0-----:R-:W0:Y:S01]  /*2d00*/  SHFL.BFLY PT, R4, R3, 0x10, 0x1f ;  /* 0x0e001f0003047f89 */ /* 0x001e2200000e0000 */
        /* <DEDUP_REMOVED lines=18> */
[----:B0-----:R-:W-:-:S05]  /*2e30*/  FMNMX.FTZ R8, R7, R8, !PT ;  /* 0x0000000807087209 */ /* 0x001fca0007810000 */
        /* <DEDUP_REMOVED lines=8> */
[----:B0-----:R-:W-:-:S05]  /*2ec0*/  FMNMX.FTZ R5, R4, R5, !PT ;  /* 0x0000000504057209 */ /* 0x001fca0007810000 */
[----:B------:R0:W2:Y:S01]  /*2ed0*/  SHFL.IDX PT, R24, R5, RZ, 0x1f ;  /* 0x00001fff05187589 */ /* 0x0000a200000e0000 */
[----:B------:R-:W-:Y:S05]  /*2ee0*/  @P1 BRA `(.L_x_20714) ;  /* 0x00000da000001947 */ /* 0x000fea0003800000 */
[----:B------:R-:W-:Y:S01]  /*2ef0*/  LOP3.LUT R3, RZ, R0, RZ, 0x33, !PT ;  /* 0x00000000ff037212 */ /* 0x000fe200078e33ff */
[----:B------:R-:W-:Y:S01]  /*2f00*/  BSSY B1, `(.L_x_20715) ;  /* 0x0000016000017945 */ /* 0x000fe20003800000 */
[----:B0-----:R-:W-:Y:S02]  /*2f10*/  IMAD.MOV.U32 R5, RZ, RZ, R0 ;  /* 0x000000ffff057224 */ /* 0x001fe400078e0000 */
        /* <DEDUP_REMOVED lines=9> */
.L_x_20717:
        /* <DEDUP_REMOVED lines=11> */
.L_x_20716:
[----:B------:R-:W-:Y:S05]  /*3060*/  BSYNC B1 ;  /* 0x0000000000017941 */ /* 0x000fea0003800000 */
.L_x_20715:
        /* <DEDUP_REMOVED lines=11> */
.L_x_20720:
[----:B------:R-:W0:Y:S01]  /*3120*/  LDS R6, [R4+-0x400] ;  /* 0xfffc000004067984 */ /* 0x000e220000000800 */
[----:B------:R-:W-:-:S03]  /*3130*/  IADD3 R5, R5, 0x800, RZ ;  /* 0x0000080005057810 */ /* 0x000fc60007ffe0ff */
[----:B------:R-:W3:Y:S01]  /*3140*/  LDS R7, [R4+-0x200] ;  /* 0xfffe000004077984 */ /* 0x000ee20000000800 */
[----:B------:R-:W-:-:S03]  /*3150*/  ISETP.GE.AND P2, PT, R5, R22, PT ;  /* 0x000000160500720c */ /* 0x000fc60003f46270 */
[----:B------:R-:W4:Y:S04]  /*3160*/  LDS R8, [R4] ;  /* 0x0000000004087984 */ /* 0x000f280000000800 */
[----:B------:R-:W1:Y:S04]  /*3170*/  LDS R9, [R4+0x200] ;  /* 0x0002000004097984 */ /* 0x000e680000000800 */
[----:B------:R-:W2:Y:S04]  /*3180*/  LDS R10, [R4+0x400] ;  /* 0x00040000040a7984 */ /* 0x000ea80000000800 */
        /* <DEDUP_REMOVED lines=16> */
[----:B-1----:R-:W-:-:S02]  /*3290*/  FADD.FTZ R9, -R24, R9 ;  /* 0x0000000918097221 */ /* 0x002fc40000010100 */
[----:B------:R-:W-:Y:S01]  /*32a0*/  FADD.FTZ R10, -R24, R10 ;  /* 0x0000000a180a7221 */ /* 0x000fe20000010100 */
[----:B------:R-:W1:Y:S01]  /*32b0*/  LDS R20, [R4+0x1800] ;  /* 0x0018000004147984 */ /* 0x000e620000000800 */
[----:B------:R-:W-:Y:S01]  /*32c0*/  FMUL.FTZ R9, R9, 1.4426950216293334961 ;  /* 0x3fb8aa3b09097820 */ /* 0x000fe20000410000 */
[----:B------:R-:W0:Y:S01]  /*32d0*/  MUFU.EX2 R7, R7 ;  /* 0x0000000700077308 */ /* 0x000e220000000800 */
[----:B------:R-:W-:Y:S01]  /*32e0*/  FMUL.FTZ R10, R10, 1.4426950216293334961 ;  /* 0x3fb8aa3b0a0a7820 */ /* 0x000fe20000410000 */
[----:B------:R-:W1:Y:S01]  /*32f0*/  LDS R21, [R4+0x1a00] ;  /* 0x001a000004157984 */ /* 0x000e620000000800 */
        /* <DEDUP_REMOVED lines=10> */
[----:B0-----:R-:W-:Y:S01]  /*33a0*/  FADD.FTZ R3, R3, R7 ;  /* 0x0000000703037221 */ /* 0x001fe20000010000 */
[----:B------:R-:W-:Y:S01]  /*33b0*/  STS [R4+-0x200], R7 ;  /* 0xfffe000704007388 */ /* 0x000fe20000000800 */
[----:B------:R-:W-:Y:S02]  /*33c0*/  FMUL.FTZ R13, R13, 1.4426950216293334961 ;  /* 0x3fb8aa3b0d0d7820 */ /* 0x000fe40000410000 */
[----:B------:R-:W-:Y:S02]  /*33d0*/  FMUL.FTZ R14, R14, 1.4426950216293334961 ;  /* 0x3fb8aa3b0e0e7820 */ /* 0x000fe40000410000 */
[----:B------:R-:W-:Y:S01]  /*33e0*/  FADD.FTZ R15, -R24, R15 ;  /* 0x0000000f180f7221 */ /* 0x000fe20000010100 */
[----:B------:R-:W0:Y:S01]  /*33f0*/  MUFU.EX2 R10, R10 ;  /* 0x0000000a000a7308 */ /* 0x000e220000000800 */
        /* <DEDUP_REMOVED lines=12> */
[----:B0-----:R-:W-:Y:S01]  /*34c0*/  FADD.FTZ R3, R3, R10 ;  /* 0x0000000a03037221 */ /* 0x001fe20000010000 */
[----:B------:R-:W-:Y:S01]  /*34d0*/  STS [R4+0x400], R10 ;  /* 0x0004000a04007388 */ /* 0x000fe20000000800 */
[----:B------:R-:W-:-:S02]  /*34e0*/  FMUL.FTZ R18, R18, 1.4426950216293334961 ;  /* 0x3fb8aa3b12127820 */ /* 0x000fc40000410000 */
[C---:B------:R-:W-:Y:S02]  /*34f0*/  FADD.FTZ R19, -R24.reuse, R19 ;  /* 0x0000001318137221 */ /* 0x040fe40000010100 */
[C---:B-1----:R-:W-:Y:S01]  /*3500*/  FADD.FTZ R20, -R24.reuse, R20 ;  /* 0x0000001418147221 */ /* 0x042fe20000010100 */
        /* <DEDUP_REMOVED lines=37> */
.L_x_20719:
[----:B------:R-:W-:Y:S05]  /*3760*/  BSYNC B1 ;  /* 0x0000000000017941 */ /* 0x000fea0003800000 */
.L_x_20718:
[----:B------:R-:W-:Y:S01]  /*3770*/  IADD3 R6, -R5, UR4, RZ ;  /* 0x0000000405067c10 */ /* 0x000fe2000fffe1ff */
        /* <DEDUP_REMOVED lines=8> */
[----:B------:R-:W1:Y:S04]  /*3800*/  LDS R9, [R4+0x200] ;  /* 0x0002000004097984 */ /* 0x000e680000000800 */
[----:B------:R-:W2:Y:S04]  /*3810*/  LDS R10, [R4+0x400] ;  /* 0x00040000040a7984 */ /* 0x000ea80000000800 */
[----:B------:R-:W2:Y:S04]  /*3820*/  LDS R11, [R4+0x600] ;  /* 0x00060000040b7984 */ /* 0x000ea80000000800 */
[----:B------:R-:W2:Y:S04]  /*3830*/  LDS R12, [R4+0x800] ;  /* 0x00080000040c7984 */ /* 0x000ea80000000800 */
[----:B------:R-:W2:Y:S02]  /*3840*/  LDS R13, [R4+0xa00] ;  /* 0x000a0000040d7984 */ /* 0x000ea40000000800 */
[----:B0-2---:R-:W-:-:S04]  /*3850*/  FADD.FTZ R6, -R24, R6 ;  /* 0x0000000618067221 */ /* 0x005fc80000010100 */
[----:B------:R-:W-:Y:S02]  /*3860*/  FMUL.FTZ R6, R6, 1.4426950216293334961 ;  /* 0x3fb8aa3b06067820 */ /* 0x000fe40000410000 */
[C---:B---3--:R-:W-:Y:S02]  /*3870*/  FADD.FTZ R7, -R24.reuse, R7 ;  /* 0x0000000718077221 */ /* 0x048fe40000010100 */
[----:B----4-:R-:W-:Y:S02]  /*3880*/  FADD.FTZ R8, -R24, R8 ;  /* 0x0000000818087221 */ /* 0x010fe40000010100 */
[----:B------:R-:W-:Y:S01]  /*3890*/  FMUL.FTZ R7, R7, 1.4426950216293334961 ;  /* 0x3fb8aa3b07077820 */ /* 0x000fe20000410000 */
[----:B------:R-:W0:Y:S01]  /*38a0*/  MUFU.EX2 R6, R6 ;  /* 0x0000000600067308 */ /* 0x000e220000000800 */
[----:B------:R-:W-:Y:S02]  /*38b0*/  FMUL.FTZ R8, R8, 1.4426950216293334961 ;  /* 0x3fb8aa3b08087820 */ /* 0x000fe40000410000 */
[----:B-1----:R-:W-:-:S02]  /*38c0*/  FADD.FTZ R9, -R24, R9 ;  /* 0x0000000918097221 */ /* 0x002fc40000010100 */
        /* <DEDUP_REMOVED lines=33> */
.L_x_20722:
[----:B------:R-:W-:Y:S05]  /*3ae0*/  BSYNC B1 ;  /* 0x0000000000017941 */ /* 0x000fea0003800000 */
.L_x_20721:
[----:B------:R-:W-:-:S13]  /*3af0*/  ISETP.LT.OR P0, PT, R5, UR4, P0 ;  /* 0x0000000405007c0c */ /* 0x000fda0008701670 */
[----:B------:R-:W-:Y:S05]  /*3b00*/  @!P0 BRA `(.L_x_20714) ;  /* 0x0000018000008947 */ /* 0x000fea0003800000 */
[----:B------:R-:W0:Y:S04]  /*3b10*/  LDS R5, [R4+-0x400] ;  /* 0xfffc000004057984 */ /* 0x000e280000000800 */
[----:B------:R-:W3:Y:S04]  /*3b20*/  LDS R6, [R4+-0x200] ;  /* 0xfffe000004067984 */ /* 0x000ee80000000800 */
[----:B------:R-:W4:Y:S04]  /*3b30*/  LDS R7, [R4] ;  /* 0x0000000004077984 */ /* 0x000f280000000800 */
[----:B------:R-:W1:Y:S01]  /*3b40*/  LDS R8, [R4+0x200] ;  /* 0x0002000004087984 */ /* 0x000e620000000800 */
[----:B0-2---:R-:W-:-:S02]  /*3b50*/  FADD.FTZ R5, -R24, R5 ;  /* 0x0000000518057221 */ /* 0x005fc40000010100 */
[C---:B---3--:R-:W-:Y:S02]  /*3b60*/  FADD.FTZ R6, -R24.reuse, R6 ;  /* 0x0000000618067221 */ /* 0x048fe40000010100 */
[----:B------:R-:W-:Y:S02]  /*3b70*/  FMUL.FTZ R5, R5, 1.4426950216293334961 ;  /* 0x3fb8aa3b05057820 */ /* 0x000fe40000410000 */
[----:B----4-:R-:W-:Y:S02]  /*3b80*/  FADD.FTZ R7, -R24, R7 ;  /* 0x0000000718077221 */ /* 0x010fe40000010100 */
[----:B------:R-:W-:Y:S02]  /*3b90*/  FMUL.FTZ R6, R6, 1.4426950216293334961 ;  /* 0x3fb8aa3b06067820 */ /* 0x000fe40000410000 */
[----:B-1----:R-:W-:Y:S01]  /*3ba0*/  FADD.FTZ R8, -R24, R8 ;  /* 0x0000000818087221 */ /* 0x002fe20000010100 */
        /* <DEDUP_REMOVED lines=14> */
.L_x_20714:
[----:B------:R-:W-:Y:S05]  /*3c90*/  BSYNC B0 ;  /* 0x0000000000007941 */ /* 0x000fea0003800000 */
.L_x_20713:
        /* <DEDUP_REMOVED lines=28> */
[----:B------:R0:W3:Y:S03]  /*3e60*/  MUFU.RCP R28, R4 ;  /* 0x00000004001c7308 */ /* 0x0000e60000001000 */
[C---:B------:R-:W-:Y:S02]  /*3e70*/  LEA.HI R5, R3.reuse, 0x1, RZ, 0x19 ;  /* 0x0000000103057811 */ /* 0x040fe400078fc8ff */
[----:B------:R-:W-:-:S02]  /*3e80*/  ISETP.GE.U32.AND P1, PT, R3, 0x180, PT ;  /* 0x000001800300780c */ /* 0x000fc40003f26070 */
[----:B------:R-:W-:Y:S01]  /*3e90*/  LOP3.LUT P0, R6, R5, 0x3, RZ, 0xc0, !PT ;  /* 0x0000000305067812 */ /* 0x000fe2000780c0ff */
[----:B------:R-:W-:-:S12]  /*3ea0*/  IMAD.MOV.U32 R5, RZ, RZ, R0 ;  /* 0x000000ffff057224 */ /* 0x000fd800078e0000 */
[----:B------:R-:W-:Y:S05]  /*3eb0*/  @!P0 BRA `(.L_x_20726) ;  /* 0x000000b000008947 */ /* 0x000fea0003800000 */
[----:B0--3--:R-:W-:Y:S01]  /*3ec0*/  IMAD.MOV.U32 R3, RZ, RZ, R6 ;  /* 0x000000ffff037224 */ /* 0x009fe200078e0006 */
[----:B------:R-:W-:Y:S01]  /*3ed0*/  LEA R4, R0, 0x220, 0x2 ;  /* 0x0000022000047811 */ /* 0x000fe200078e10ff */
[----:B------:R-:W-:-:S04]  /*3ee0*/  IMAD.MOV.U32 R5, RZ, RZ, R0 ;  /* 0x000000ffff057224 */ /* 0x000fc800078e0000 */
.L_x_20727:
        /* <DEDUP_REMOVED lines=8> */
.L_x_20726:
[----:B0--3--:R-:W-:Y:S05]  /*3f70*/  BSYNC B1 ;  /* 0x0000000000017941 */ /* 0x009fea0003800000 */
.L_x_20725:
        /* <DEDUP_REMOVED lines=11> */
.L_x_20730:
        /* <DEDUP_REMOVED lines=15> */
[----:B---3--:R-:W-:-:S03]  /*4120*/  FMUL.FTZ R6, R28, R6 ;  /* 0x000000061c067220 */ /* 0x008fc60000410000 */
[----:B--2---:R-:W2:Y:S01]  /*4130*/  LDS R24, [R3+0x1400] ;  /* 0x0014000003187984 */ /* 0x004ea20000000800 */
[----:B----4-:R-:W-:-:S03]  /*4140*/  FMUL.FTZ R8, R28, R7 ;  /* 0x000000071c087220 */ /* 0x010fc60000410000 */
[----:B------:R-:W3:Y:S01]  /*4150*/  LDS R25, [R3+0x1600] ;  /* 0x0016000003197984 */ /* 0x000ee20000000800 */
[----:B-1----:R-:W-:-:S03]  /*4160*/  FMUL.FTZ R10, R28, R9 ;  /* 0x000000091c0a7220 */ /* 0x002fc60000410000 */
[----:B------:R-:W1:Y:S01]  /*4170*/  LDS R26, [R3+0x1800] ;  /* 0x00180000031a7984 */ /* 0x000e620000000800 */
        /* <DEDUP_REMOVED lines=19> */
[----:B-1----:R-:W-:-:S03]  /*42b0*/  FMUL.FTZ R26, R28, R26 ;  /* 0x0000001a1c1a7220 */ /* 0x002fc60000410000 */
        /* <DEDUP_REMOVED lines=11> */
.L_x_20729:
[----:B------:R-:W-:Y:S05]  /*4370*/  BSYNC B1 ;  /* 0x0000000000017941 */ /* 0x000fea0003800000 */
.L_x_20728:
        /* <DEDUP_REMOVED lines=13> */
[----:B------:R-:W2:Y:S01]  /*4450*/  LDS R17, [R3+0xa00] ;  /* 0x000a000003117984 */ /* 0x000ea20000000800 */
[----:B0-----:R-:W-:-:S02]  /*4460*/  FMUL.FTZ R4, R28, R4 ;  /* 0x000000041c047220 */ /* 0x001fc40000410000 */
[----:B---3--:R-:W-:-:S03]  /*4470*/  FMUL.FTZ R6, R28, R6 ;  /* 0x000000061c067220 */ /* 0x008fc60000410000 */
[----:B------:R-:W-:Y:S01]  /*4480*/  STS [R3+-0x400], R4 ;  /* 0xfffc000403007388 */ /* 0x000fe20000000800 */
[----:B----4-:R-:W-:-:S03]  /*4490*/  FMUL.FTZ R8, R28, R7 ;  /* 0x000000071c087220 */ /* 0x010fc60000410000 */
[----:B------:R-:W-:Y:S01]  /*44a0*/  STS [R3+-0x200], R6 ;  /* 0xfffe000603007388 */ /* 0x000fe20000000800 */
[----:B-1----:R-:W-:-:S03]  /*44b0*/  FMUL.FTZ R10, R28, R9 ;  /* 0x000000091c0a7220 */ /* 0x002fc60000410000 */
        /* <DEDUP_REMOVED lines=11> */
.L_x_20732:
[----:B------:R-:W-:Y:S05]  /*4570*/  BSYNC B1 ;  /* 0x0000000000017941 */ /* 0x000fea0003800000 */
.L_x_20731:
[----:B------:R-:W-:-:S13]  /*4580*/  ISETP.LT.OR P0, PT, R5, UR4, P0 ;  /* 0x0000000405007c0c */ /* 0x000fda0008701670 */
[----:B------:R-:W-:Y:S05]  /*4590*/  @!P0 BRA `(.L_x_20724) ;  /* 0x000000c000008947 */ /* 0x000fea0003800000 */
[----:B------:R-:W0:Y:S04]  /*45a0*/  LDS R4, [R3+-0x400] ;  /* 0xfffc000003047984 */ /* 0x000e280000000800 */
[----:B------:R-:W3:Y:S04]  /*45b0*/  LDS R5, [R3+-0x200] ;  /* 0xfffe000003057984 */ /* 0x000ee80000000800 */
[----:B------:R-:W4:Y:S04]  /*45c0*/  LDS R7, [R3] ;  /* 0x0000000003077984 */ /* 0x000f280000000800 */
[----:B------:R-:W1:Y:S01]  /*45d0*/  LDS R9, [R3+0x200] ;  /* 0x0002000003097984 */ /* 0x000e620000000800 */
[----:B0-----:R-:W-:-:S02]  /*45e0*/  FMUL.FTZ R4, R4, R28 ;  /* 0x0000001c04047220 */ /* 0x001fc40000410000 */
[----:B---3--:R-:W-:-:S03]  /*45f0*/  FMUL.FTZ R6, R5, R28 ;  /* 0x0000001c05067220 */ /* 0x008fc60000410000 */
[----:B------:R0:W-:Y:S01]  /*4600*/  STS [R3+-0x400], R4 ;  /* 0xfffc000403007388 */ /* 0x0001e20000000800 */
[----:B----4-:R-:W-:-:S03]  /*4610*/  FMUL.FTZ R8, R7, R28 ;  /* 0x0000001c07087220 */ /* 0x010fc60000410000 */
[----:B------:R0:W-:Y:S01]  /*4620*/  STS [R3+-0x200], R6 ;  /* 0xfffe000603007388 */ /* 0x0001e20000000800 */
[----:B-1----:R-:W-:-:S03]  /*4630*/  FMUL.FTZ R10, R9, R28 ;  /* 0x0000001c090a7220 */ /* 0x002fc60000410000 */
[----:B------:R0:W-:Y:S04]  /*4640*/  STS [R3], R8 ;  /* 0x0000000803007388 */ /* 0x0001e80000000800 */
[----:B------:R0:W-:Y:S02]  /*4650*/  STS [R3+0x200], R10 ;  /* 0x0002000a03007388 */ /* 0x0001e40000000800 */
.L_x_20724:
[----:B------:R-:W-:Y:S05]  /*4660*/  BSYNC B0 ;  /* 0x0000000000007941 */ /* 0x000fea0003800000 */
.L_x_20723:
[----:B0-----:R-:W-:Y:S01]  /*4670*/  SHF.R.S32.HI R3, RZ, 0x1f, R0 ;  /* 0x0000001fff037819 */ /* 0x001fe20000011400 */
[----:B------:R-:W-:Y:S01]  /*4680*/  BAR.SYNC.DEFER_BLOCKING 0x0 ;  /* 0x0000000000007b1d */ /* 0x000fe20000010000 */
[----:B------:R-:W-:Y:S01]  /*4690*/  CS2R R144, SRZ ;  /* 0x0000000000907805 */ /* 0x000fe2000001ff00 */
        /* <DEDUP_REMOVED lines=8> */
[----:B-1----:R-:W-:Y:S01]  /*4720*/  CS2R R132, SRZ ;  /* 0x0000000000847805 */ /* 0x002fe2000001ff00 */
[----:B------:R-:W-:Y:S01]  /*4730*/  ISETP.GE.AND P0, PT, R7, UR13, PT ;  /* 0x0000000d07007c0c */ /* 0x000fe2000bf06270 */
        /* <DEDUP_REMOVED lines=8> */
[----:B------:R-:W-:-:S04]  /*47c0*/  CS2R R114, SRZ ;  /* 0x0000000000727805 */ /* 0x000fc8000001ff00 */
[----:B------:R-:W-:Y:S05]  /*47d0*/  @P0 BRA `(.L_x_20734) ;  /* 0x000030d000000947 */ /* 0x000fea0003800000 */
[----:B------:R-:W0:Y:S01]  /*47e0*/  I2F.RP R8, R2 ;  /* 0x0000000200087306 */ /* 0x000e220000209400 */
[----:B------:R-:W-:Y:S01]  /*47f0*/  SHF.R.S32.HI R3, RZ, 0x1f, R154 ;  /* 0x0000001fff037819 */ /* 0x000fe2000001149a */
[----:B------:R-:W-:Y:S02]  /*4800*/  IMAD.U32 R158, RZ, RZ, UR16 ;  /* 0x00000010ff9e7e24 */ /* 0x000fe4000f8e00ff */
[----:B------:R-:W-:Y:S01]  /*4810*/  IMAD.U32 R10, RZ, RZ, UR5 ;  /* 0x00000005ff0a7e24 */ /* 0x000fe2000f8e00ff */
[----:B------:R-:W-:Y:S01]  /*4820*/  LEA.HI R3, R3, R154, RZ, 0x3 ;  /* 0x0000009a03037211 */ /* 0x000fe200078f18ff */
[----:B------:R-:W-:Y:S02]  /*4830*/  IMAD.U32 R112, RZ, RZ, UR13 ;  /* 0x0000000dff707e24 */ /* 0x000fe4000f8e00ff */
[----:B------:R-:W-:Y:S01]  /*4840*/  IMAD R158, R158, c[0x0][0x1b0], RZ ;  /* 0x00006c009e9e7a24 */ /* 0x000fe200078e02ff */
[C---:B------:R-:W-:Y:S01]  /*4850*/  LOP3.LUT R113, R3.reuse, 0x3ffffff8, RZ, 0xc0, !PT ;  /* 0x3ffffff803717812 */ /* 0x040fe200078ec0ff */
[----:B------:R-:W-:Y:S01]  /*4860*/  IMAD.SHL.U32 R3, R3, 0x4, RZ ;  /* 0x0000000403037824 */ /* 0x000fe200078e00ff */
[----:B------:R-:W-:Y:S01]  /*4870*/  IADD3 R112, R112, -0x1, RZ ;  /* 0xffffffff70707810 */ /* 0x000fe20007ffe0ff */
[----:B------:R-:W-:Y:S01]  /*4880*/  IMAD.MOV.U32 R145, RZ, RZ, RZ ;  /* 0x000000ffff917224 */ /* 0x000fe200078e00ff */
[----:B------:R-:W-:Y:S01]  /*4890*/  SHF.R.S32.HI R159, RZ, 0x1f, R158 ;  /* 0x0000001fff9f7819 */ /* 0x000fe2000001149e */
[----:B------:R-:W-:Y:S01]  /*48a0*/  IMAD.IADD R113, R154, 0x1, -R113 ;  /* 0x000000019a717824 */ /* 0x000fe200078e0a71 */
[----:B0-----:R-:W0:Y:S02]  /*48b0*/  MUFU.RCP R8, R8 ;  /* 0x0000000800087308 */ /* 0x001e240000001000 */
[----:B0-----:R-:W-:-:S02]  /*48c0*/  IADD3 R4, R8, 0xffffffe, RZ ;  /* 0x0ffffffe08047810 */ /* 0x001fc40007ffe0ff */
[----:B------:R-:W-:-:S04]  /*48d0*/  LOP3.LUT R8, R3, 0xffffffe0, RZ, 0xc0, !PT ;  /* 0xffffffe003087812 */ /* 0x000fc800078ec0ff */
[----:B------:R0:W1:Y:S01]  /*48e0*/  F2I.FTZ.U32.TRUNC.NTZ R5, R4 ;  /* 0x0000000400057305 */ /* 0x000062000021f000 */
[----:B------:R-:W-:-:S05]  /*48f0*/  IMAD R111, R113, 0x4, R8 ;  /* 0x00000004716f7824 */ /* 0x000fca00078e0208 */
[C---:B------:R-:W-:Y:S01]  /*4900*/  IADD3 R110, R111.reuse, 0x100, RZ ;  /* 0x000001006f6e7810 */ /* 0x040fe20007ffe0ff */
[----:B0-----:R-:W-:Y:S01]  /*4910*/  IMAD.MOV.U32 R4, RZ, RZ, RZ ;  /* 0x000000ffff047224 */ /* 0x001fe200078e00ff */
[C---:B------:R-:W-:Y:S02]  /*4920*/  IADD3 R109, R111.reuse, 0x180, RZ ;  /* 0x000001806f6d7810 */ /* 0x040fe40007ffe0ff */
[C---:B------:R-:W-:Y:S02]  /*4930*/  IADD3 R108, R111.reuse, 0x200, RZ ;  /* 0x000002006f6c7810 */ /* 0x040fe40007ffe0ff */
[C---:B------:R-:W-:Y:S01]  /*4940*/  IADD3 R107, R111.reuse, 0x280, RZ ;  /* 0x000002806f6b7810 */ /* 0x040fe20007ffe0ff */
[----:B-1----:R-:W-:Y:S01]  /*4950*/  IMAD.MOV R9, RZ, RZ, -R5 ;  /* 0x000000ffff097224 */ /* 0x002fe200078e0a05 */
[C---:B------:R-:W-:Y:S02]  /*4960*/  IADD3 R106, R111.reuse, 0x300, RZ ;  /* 0x000003006f6a7810 */ /* 0x040fe40007ffe0ff */
[----:B------:R-:W-:Y:S01]  /*4970*/  IADD3 R105, R111, 0x380, RZ ;  /* 0x000003806f697810 */ /* 0x000fe20007ffe0ff */
[----:B------:R-:W-:Y:S01]  /*4980*/  IMAD R9, R9, R2, RZ ;  /* 0x0000000209097224 */ /* 0x000fe200078e02ff */
[----:B------:R-:W-:-:S02]  /*4990*/  IADD3 R8, R111, 0x400, RZ ;  /* 0x000004006f087810 */ /* 0x000fc40007ffe0ff */
[----:B------:R-:W-:Y:S01]  /*49a0*/  IADD3 R11, R111, 0x580, RZ ;  /* 0x000005806f0b7810 */ /* 0x000fe20007ffe0ff */
[----:B------:R-:W-:Y:S01]  /*49b0*/  IMAD.HI.U32 R6, R5, R9, R4 ;  /* 0x0000000905067227 */ /* 0x000fe200078e0004 */
[----:B------:R-:W-:Y:S02]  /*49c0*/  IADD3 R4, R10, -c[0x0][0x1cc], RZ ;  /* 0x800073000a047a10 */ /* 0x000fe40007ffe0ff */
[C---:B------:R-:W-:Y:S01]  /*49d0*/  IADD3 R10, R111.reuse, 0x500, RZ ;  /* 0x000005006f0a7810 */ /* 0x040fe20007ffe0ff */
[----:B------:R-:W-:Y:S01]  /*49e0*/  IMAD.MOV.U32 R9, RZ, RZ, c[0x0][0x1ac] ;  /* 0x00006b00ff097624 */ /* 0x000fe200078e00ff */
[C---:B------:R-:W-:Y:S01]  /*49f0*/  IADD3 R12, R111.reuse, 0x600, RZ ;  /* 0x000006006f0c7810 */ /* 0x040fe20007ffe0ff */
[----:B------:R-:W-:Y:S01]  /*4a00*/  IMAD.MOV.U32 R5, RZ, RZ, R7 ;  /* 0x000000ffff057224 */ /* 0x000fe200078e0007 */
[----:B------:R-:W-:Y:S02]  /*4a10*/  IADD3 R13, R111, 0x680, RZ ;  /* 0x000006806f0d7810 */ /* 0x000fe40007ffe0ff */
[----:B------:R-:W-:-:S02]  /*4a20*/  SHF.R.S32.HI R3, RZ, 0x1f, R9 ;  /* 0x0000001fff037819 */ /* 0x000fc40000011409 */
        /* <DEDUP_REMOVED lines=19> */
.L_x_20737:
[----:B------:R-:W-:Y:S01]  /*4b60*/  IMAD.SHL.U32 R104, R5, 0x20, RZ ;  /* 0x0000002005687824 */ /* 0x000fe200078e00ff */
[----:B------:R-:W-:Y:S01]  /*4b70*/  IABS R29, c[0x0][0x1d0] ;  /* 0x00007400001d7a13 */ /* 0x000fe20000000000 */
[----:B------:R-:W-:Y:S01]  /*4b80*/  BSSY B1, `(.L_x_20735) ;  /* 0x00002ce000017945 */ /* 0x000fe20003800000 */
[----:B------:R-:W-:Y:S02]  /*4b90*/  IABS R28, c[0x0][0x1d4] ;  /* 0x00007500001c7a13 */ /* 0x000fe40000000000 */
[----:B------:R-:W-:Y:S01]  /*4ba0*/  IABS R25, R104 ;  /* 0x0000006800197213 */ /* 0x000fe20000000000 */
[----:B------:R-:W0:Y:S04]  /*4bb0*/  I2F.RP R30, R29 ;  /* 0x0000001d001e7306 */ /* 0x000e280000209400 */
[----:B--2---:R-:W-:-:S04]  /*4bc0*/  IMAD.HI.U32 R24, R6, R25, RZ ;  /* 0x0000001906187227 */ /* 0x004fc800078e00ff */
        /* <DEDUP_REMOVED lines=65> */
[----:B0-----:R-:W-:-:S04]  /*4fe0*/  LEA.HI.X.SX32 R37, R108, R146, 0x1, P0 ;  /* 0x000000926c257211 */ /* 0x001fc800000f0eff */
        /* <DEDUP_REMOVED lines=19> */
[----:B------:R-:W4:Y:S02]  /*5120*/  LDG.E.128.CONSTANT R64, [R64.64] ;  /* 0x0000000a40407981 */ /* 0x000f24000c1e9d00 */
        /* <DEDUP_REMOVED lines=37> */
[----:B------:R-:W-:Y:S01]  /*5380*/  ISETP.NE.AND P0, PT, R5, R112, PT ;  /* 0x000000700500720c */ /* 0x000fe20003f05270 */
[----:B------:R-:W-:-:S12]  /*5390*/  IMAD R104, R113, 0x4, R104 ;  /* 0x0000000471687824 */ /* 0x000fd800078e0268 */
[----:B------:R-:W-:-:S04]  /*53a0*/  @!P0 IADD3 R36, R104, 0x1, RZ ;  /* 0x0000000168248810 */ /* 0x000fc80007ffe0ff */
[----:B------:R-:W-:Y:S02]  /*53b0*/  @!P0 ISETP.GE.AND P1, PT, R36, UR18, PT ;  /* 0x0000001224008c0c */ /* 0x000fe4000bf26270 */
[C---:B------:R-:W-:Y:S02]  /*53c0*/  @!P0 IADD3 R36, R104.reuse, 0x2, RZ ;  /* 0x0000000268248810 */ /* 0x040fe40007ffe0ff */
[----:B------:R-:W-:Y:S02]  /*53d0*/  @!P0 ISETP.GE.AND P5, PT, R104, UR18, PT ;  /* 0x0000001268008c0c */ /* 0x000fe4000bfa6270 */
[----:B------:R-:W-:Y:S02]  /*53e0*/  @!P0 ISETP.GE.AND P4, PT, R36, UR18, PT ;  /* 0x0000001224008c0c */ /* 0x000fe4000bf86270 */
[C---:B------:R-:W-:Y:S02]  /*53f0*/  @!P0 IADD3 R37, R104.reuse, 0x3, RZ ;  /* 0x0000000368258810 */ /* 0x040fe40007ffe0ff */
[----:B------:R-:W-:-:S02]  /*5400*/  @!P0 IADD3 R36, R104, 0x3, RZ ;  /* 0x0000000368248810 */ /* 0x000fc40007ffe0ff */
[----:B------:R-:W-:Y:S02]  /*5410*/  @!P0 ISETP.GE.AND P3, PT, R37, UR18, PT ;  /* 0x0000001225008c0c */ /* 0x000fe4000bf66270 */
[C---:B------:R-:W-:Y:S02]  /*5420*/  @!P0 IADD3 R40, R104.reuse, 0x1, RZ ;  /* 0x0000000168288810 */ /* 0x040fe40007ffe0ff */
[----:B------:R-:W-:Y:S02]  /*5430*/  @!P0 IADD3 R37, R104, 0x2, RZ ;  /* 0x0000000268258810 */ /* 0x000fe40007ffe0ff */
[----:B------:R-:W-:Y:S02]  /*5440*/  @!P0 ISETP.GE.AND P2, PT, R40, UR18, PT ;  /* 0x0000001228008c0c */ /* 0x000fe4000bf46270 */
[----:B------:R-:W-:Y:S02]  /*5450*/  @!P0 ISETP.GE.AND P6, PT, R37, UR18, PT ;  /* 0x0000001225008c0c */ /* 0x000fe4000bfc6270 */
[----:B------:R-:W-:-:S02]  /*5460*/  @!P0 IADD3 R37, R104, 0x1, RZ ;  /* 0x0000000168258810 */ /* 0x000fc40007ffe0ff */
[----:B------:R-:W-:Y:S02]  /*5470*/  @!P0 IADD3 R40, R104, 0x3, RZ ;  /* 0x0000000368288810 */ /* 0x000fe40007ffe0ff */
[----:B--2---:R-:W-:Y:S02]  /*5480*/  @!P0 FSEL R92, R92, RZ, !P5 ;  /* 0x000000ff5c5c8208 */ /* 0x004fe40006800000 */
[----:B------:R-:W-:Y:S02]  /*5490*/  @!P0 ISETP.GE.AND P5, PT, R36, UR18, PT ;  /* 0x0000001224008c0c */ /* 0x000fe4000bfa6270 */
[----:B------:R-:W-:Y:S02]  /*54a0*/  @!P0 IADD3 R36, R104, 0x2, RZ ;  /* 0x0000000268248810 */ /* 0x000fe40007ffe0ff */
[----:B------:R-:W-:Y:S02]  /*54b0*/  @!P0 FSEL R95, R95, RZ, !P3 ;  /* 0x000000ff5f5f8208 */ /* 0x000fe40005800000 */
[----:B------:R-:W-:-:S02]  /*54c0*/  @!P0 ISETP.GE.AND P3, PT, R36, UR18, PT ;  /* 0x0000001224008c0c */ /* 0x000fc4000bf66270 */
[----:B------:R-:W-:Y:S02]  /*54d0*/  @!P0 IADD3 R36, R104, 0x1, RZ ;  /* 0x0000000168248810 */ /* 0x000fe40007ffe0ff */
[----:B---3--:R-:W-:Y:S02]  /*54e0*/  @!P0 FSEL R25, R25, RZ, !P2 ;  /* 0x000000ff19198208 */ /* 0x008fe40005000000 */
[----:B------:R-:W-:Y:S02]  /*54f0*/  @!P0 ISETP.GE.AND P2, PT, R36, UR18, PT ;  /* 0x0000001224008c0c */ /* 0x000fe4000bf46270 */
[----:B------:R-:W-:Y:S02]  /*5500*/  @!P0 IADD3 R36, R104, 0x2, RZ ;  /* 0x0000000268248810 */ /* 0x000fe40007ffe0ff */
[----:B------:R-:W-:Y:S02]  /*5510*/  @!P0 FSEL R93, R93, RZ, !P1 ;  /* 0x000000ff5d5d8208 */ /* 0x000fe40004800000 */
[----:B------:R-:W-:-:S02]  /*5520*/  @!P0 FSEL R94, R94, RZ, !P4 ;  /* 0x000000ff5e5e8208 */ /* 0x000fc40006000000 */
[----:B------:R-:W-:Y:S02]  /*5530*/  @!P0 FSEL R27, R27, RZ, !P5 ;  /* 0x000000ff1b1b8208 */ /* 0x000fe40006800000 */
[----:B------:R-:W-:Y:S02]  /*5540*/  @!P0 ISETP.GE.AND P1, PT, R37, UR18, PT ;  /* 0x0000001225008c0c */ /* 0x000fe4000bf26270 */
[----:B------:R-:W-:Y:S02]  /*5550*/  @!P0 ISETP.GE.AND P4, PT, R104, UR18, PT ;  /* 0x0000001268008c0c */ /* 0x000fe4000bf86270 */
[----:B------:R-:W-:Y:S02]  /*5560*/  @!P0 ISETP.GE.AND P5, PT, R36, UR18, PT ;  /* 0x0000001224008c0c */ /* 0x000fe4000bfa6270 */
[C---:B------:R-:W-:Y:S02]  /*5570*/  @!P0 IADD3 R37, R104.reuse, 0x3, RZ ;  /* 0x0000000368258810 */ /* 0x040fe40007ffe0ff */
[----:B------:R-:W-:-:S02]  /*5580*/  @!P0 IADD3 R36, R104, 0x1, RZ ;  /* 0x0000000168248810 */ /* 0x000fc40007ffe0ff */
[----:B------:R-:W-:Y:S02]  /*5590*/  @!P0 FSEL R24, R24, RZ, !P4 ;  /* 0x000000ff18188208 */ /* 0x000fe40006000000 */
[----:B----4-:R-:W-:Y:S02]  /*55a0*/  @!P0 FSEL R29, R29, RZ, !P1 ;  /* 0x000000ff1d1d8208 */ /* 0x010fe40004800000 */
[----:B------:R-:W-:Y:S02]  /*55b0*/  @!P0 ISETP.GE.AND P4, PT, R37, UR18, PT ;  /* 0x0000001225008c0c */ /* 0x000fe4000bf86270 */
[----:B------:R-:W-:Y:S02]  /*55c0*/  @!P0 ISETP.GE.AND P1, PT, R36, UR18, PT ;  /* 0x0000001224008c0c */ /* 0x000fe4000bf26270 */
[----:B------:R-:W-:Y:S02]  /*55d0*/  @!P0 IADD3 R36, R104, 0x2, RZ ;  /* 0x0000000268248810 */ /* 0x000fe40007ffe0ff */
[----:B------:R-:W-:-:S02]  /*55e0*/  @!P0 FSEL R26, R26, RZ, !P6 ;  /* 0x000000ff1a1a8208 */ /* 0x000fc40007000000 */
[----:B------:R-:W-:Y:S02]  /*55f0*/  @!P0 FSEL R31, R31, RZ, !P4 ;  /* 0x000000ff1f1f8208 */ /* 0x000fe40006000000 */
[----:B------:R-:W-:Y:S02]  /*5600*/  @!P0 ISETP.GE.AND P6, PT, R104, UR18, PT ;  /* 0x0000001268008c0c */ /* 0x000fe4000bfc6270 */
[----:B------:R-:W-:Y:S02]  /*5610*/  @!P0 ISETP.GE.AND P4, PT, R36, UR18, PT ;  /* 0x0000001224008c0c */ /* 0x000fe4000bf86270 */
[----:B------:R-:W-:Y:S02]  /*5620*/  @!P0 IADD3 R36, R104, 0x1, RZ ;  /* 0x0000000168248810 */ /* 0x000fe40007ffe0ff */
[----:B------:R-:W-:Y:S02]  /*5630*/  @!P0 FSEL R28, R28, RZ, !P6 ;  /* 0x000000ff1c1c8208 */ /* 0x000fe40007000000 */
[----:B------:R-:W-:-:S02]  /*5640*/  @!P0 FSEL R33, R33, RZ, !P2 ;  /* 0x000000ff21218208 */ /* 0x000fc40005000000 */
[----:B------:R-:W-:Y:S02]  /*5650*/  @!P0 ISETP.GE.AND P6, PT, R37, UR18, PT ;  /* 0x0000001225008c0c */ /* 0x000fe4000bfc6270 */
[----:B------:R-:W-:Y:S02]  /*5660*/  @!P0 ISETP.GE.AND P2, PT, R36, UR18, PT ;  /* 0x0000001224008c0c */ /* 0x000fe4000bf46270 */
[----:B------:R-:W-:Y:S02]  /*5670*/  @!P0 IADD3 R36, R104, 0x2, RZ ;  /* 0x0000000268248810 */ /* 0x000fe40007ffe0ff */
[----:B------:R-:W-:Y:S02]  /*5680*/  @!P0 FSEL R30, R30, RZ, !P3 ;  /* 0x000000ff1e1e8208 */ /* 0x000fe40005800000 */
[----:B------:R-:W-:Y:S02]  /*5690*/  @!P0 FSEL R35, R35, RZ, !P6 ;  /* 0x000000ff23238208 */ /* 0x000fe40007000000 */
[----:B------:R-:W-:-:S02]  /*56a0*/  @!P0 ISETP.GE.AND P3, PT, R104, UR18, PT ;  /* 0x0000001268008c0c */ /* 0x000fc4000bf66270 */
        /* <DEDUP_REMOVED lines=9> */
[----:B------:R-:W-:Y:S02]  /*5740*/  @!P0 FSEL R90, R90, RZ, !P4 ;  /* 0x000000ff5a5a8208 */ /* 0x000fe40006000000 */
[----:B------:R-:W-:Y:S02]  /*5750*/  @!P0 ISETP.GE.AND P3, PT, R36, UR18, PT ;  /* 0x0000001224008c0c */ /* 0x000fe4000bf66270 */
[----:B------:R-:W-:-:S02]  /*5760*/  @!P0 ISETP.GE.AND P5, PT, R104, UR18, PT ;  /* 0x0000001268008c0c */ /* 0x000fc4000bfa6270 */
[C---:B------:R-:W-:Y:S02]  /*5770*/  @!P0 ISETP.GE.AND P4, PT, R104.reuse, UR18, PT ;  /* 0x0000001268008c0c */ /* 0x040fe4000bf86270 */
[----:B------:R-:W-:Y:S02]  /*5780*/  @!P0 IADD3 R36, R104, 0x1, RZ ;  /* 0x0000000168248810 */ /* 0x000fe40007ffe0ff */
[----:B------:R-:W-:Y:S02]  /*5790*/  @!P0 FSEL R88, R88, RZ, !P5 ;  /* 0x000000ff58588208 */ /* 0x000fe40006800000 */
[----:B------:R-:W-:Y:S02]  /*57a0*/  @!P0 FSEL R84, R84, RZ, !P4 ;  /* 0x000000ff54548208 */ /* 0x000fe40006000000 */
[----:B------:R-:W-:Y:S02]  /*57b0*/  @!P0 FSEL R85, R85, RZ, !P2 ;  /* 0x000000ff55558208 */ /* 0x000fe40005000000 */
[----:B------:R-:W-:-:S02]  /*57c0*/  @!P0 ISETP.GE.AND P5, PT, R37, UR18, PT ;  /* 0x0000001225008c0c */ /* 0x000fc4000bfa6270 */
[----:B------:R-:W-:Y:S02]  /*57d0*/  @!P0 ISETP.GE.AND P4, PT, R37, UR18, PT ;  /* 0x0000001225008c0c */ /* 0x000fe4000bf86270 */
[----:B------:R-:W-:Y:S02]  /*57e0*/  @!P0 ISETP.GE.AND P2, PT, R36, UR18, PT ;  /* 0x0000001224008c0c */ /* 0x000fe4000bf46270 */
[----:B------:R-:W0:Y:S01]  /*57f0*/  LDS.128 R36, [R104.X4+0x220] ;  /* 0x0002200068247984 */ /* 0x000e220000004c00 */
[----:B------:R-:W-:Y:S02]  /*5800*/  @!P0 FSEL R86, R86, RZ, !P6 ;  /* 0x000000ff56568208 */ /* 0x000fe40007000000 */
[C---:B------:R-:W-:Y:S02]  /*5810*/  @!P0 ISETP.GE.AND P6, PT, R104.reuse, UR18, PT ;  /* 0x0000001268008c0c */ /* 0x040fe4000bfc6270 */
[----:B------:R-:W-:Y:S02]  /*5820*/  @!P0 IADD3 R41, R104, 0x2, RZ ;  /* 0x0000000268298810 */ /* 0x000fe40007ffe0ff */
[----:B------:R-:W-:-:S02]  /*5830*/  @!P0 FSEL R72, R72, RZ, !P6 ;  /* 0x000000ff48488208 */ /* 0x000fc40007000000 */
[----:B------:R-:W-:Y:S02]  /*5840*/  @!P0 ISETP.GE.AND P6, PT, R40, UR18, PT ;  /* 0x0000001228008c0c */ /* 0x000fe4000bfc6270 */
[C---:B------:R-:W-:Y:S02]  /*5850*/  @!P0 IADD3 R40, R104.reuse, 0x2, RZ ;  /* 0x0000000268288810 */ /* 0x040fe40007ffe0ff */
[----:B------:R-:W-:Y:S02]  /*5860*/  @!P0 FSEL R87, R87, RZ, !P5 ;  /* 0x000000ff57578208 */ /* 0x000fe40006800000 */
[----:B------:R-:W-:Y:S02]  /*5870*/  @!P0 ISETP.GE.AND P5, PT, R41, UR18, PT ;  /* 0x0000001229008c0c */ /* 0x000fe4000bfa6270 */
[----:B------:R-:W-:Y:S02]  /*5880*/  @!P0 FSEL R75, R75, RZ, !P4 ;  /* 0x000000ff4b4b8208 */ /* 0x000fe40006000000 */
[----:B------:R-:W-:-:S02]  /*5890*/  @!P0 IADD3 R41, R104, 0x1, RZ ;  /* 0x0000000168298810 */ /* 0x000fc40007ffe0ff */
[----:B------:R-:W-:Y:S02]  /*58a0*/  @!P0 ISETP.GE.AND P4, PT, R40, UR18, PT ;  /* 0x0000001228008c0c */ /* 0x000fe4000bf86270 */
[----:B------:R-:W-:Y:S02]  /*58b0*/  @!P0 IADD3 R40, R104, 0x1, RZ ;  /* 0x0000000168288810 */ /* 0x000fe40007ffe0ff */
[----:B------:R-:W-:Y:S02]  /*58c0*/  @!P0 FSEL R73, R73, RZ, !P1 ;  /* 0x000000ff49498208 */ /* 0x000fe40004800000 */
[----:B------:R-:W-:Y:S02]  /*58d0*/  @!P0 FSEL R74, R74, RZ, !P3 ;  /* 0x000000ff4a4a8208 */ /* 0x000fe40005800000 */
[----:B------:R-:W-:Y:S02]  /*58e0*/  @!P0 ISETP.GE.AND P1, PT, R41, UR18, PT ;  /* 0x0000001229008c0c */ /* 0x000fe4000bf26270 */
[----:B------:R-:W-:-:S02]  /*58f0*/  @!P0 ISETP.GE.AND P3, PT, R104, UR18, PT ;  /* 0x0000001268008c0c */ /* 0x000fc4000bf66270 */
[----:B------:R-:W-:Y:S02]  /*5900*/  @!P0 FSEL R65, R65, RZ, !P2 ;  /* 0x000000ff41418208 */ /* 0x000fe40005000000 */
[----:B------:R-:W-:Y:S02]  /*5910*/  @!P0 FSEL R66, R66, RZ, !P5 ;  /* 0x000000ff42428208 */ /* 0x000fe40006800000 */
[----:B------:R-:W-:Y:S02]  /*5920*/  @!P0 IADD3 R41, R104, 0x3, RZ ;  /* 0x0000000368298810 */ /* 0x000fe40007ffe0ff */
[----:B------:R-:W-:Y:S02]  /*5930*/  @!P0 ISETP.GE.AND P2, PT, R40, UR18, PT ;  /* 0x0000001228008c0c */ /* 0x000fe4000bf46270 */
[C---:B------:R-:W-:Y:S02]  /*5940*/  @!P0 ISETP.GE.AND P5, PT, R104.reuse, UR18, PT ;  /* 0x0000001268008c0c */ /* 0x040fe4000bfa6270 */
[----:B------:R-:W-:-:S02]  /*5950*/  @!P0 IADD3 R40, R104, 0x2, RZ ;  /* 0x0000000268288810 */ /* 0x000fc40007ffe0ff */
[----:B------:R-:W-:Y:S02]  /*5960*/  @!P0 FSEL R64, R64, RZ, !P3 ;  /* 0x000000ff40408208 */ /* 0x000fe40005800000 */
[----:B------:R-:W-:Y:S02]  /*5970*/  @!P0 ISETP.GE.AND P3, PT, R41, UR18, PT ;  /* 0x0000001229008c0c */ /* 0x000fe4000bf66270 */
[----:B------:R-:W-:Y:S02]  /*5980*/  @!P0 FSEL R67, R67, RZ, !P6 ;  /* 0x000000ff43438208 */ /* 0x000fe40007000000 */
[----:B------:R-:W-:Y:S02]  /*5990*/  @!P0 FSEL R76, R76, RZ, !P5 ;  /* 0x000000ff4c4c8208 */ /* 0x000fe40006800000 */
[----:B------:R-:W-:Y:S02]  /*59a0*/  @!P0 ISETP.GE.AND P6, PT, R40, UR18, PT ;  /* 0x0000001228008c0c */ /* 0x000fe4000bfc6270 */
[----:B------:R-:W-:-:S02]  /*59b0*/  @!P0 ISETP.GE.AND P5, PT, R41, UR18, PT ;  /* 0x0000001229008c0c */ /* 0x000fc4000bfa6270 */
[----:B------:R-:W-:Y:S02]  /*59c0*/  @!P0 IADD3 R42, R104, 0x2, RZ ;  /* 0x00000002682a8810 */ /* 0x000fe40007ffe0ff */
[----:B------:R-:W-:Y:S02]  /*59d0*/  @!P0 FSEL R78, R78, RZ, !P4 ;  /* 0x000000ff4e4e8208 */ /* 0x000fe40006000000 */
[----:B------:R-:W-:Y:S02]  /*59e0*/  @!P0 IADD3 R40, R104, 0x1, RZ ;  /* 0x0000000168288810 */ /* 0x000fe40007ffe0ff */
[----:B------:R-:W-:Y:S02]  /*59f0*/  IADD3 R41, P4, R16, R160, RZ ;  /* 0x000000a010297210 */ /* 0x000fe40007f9e0ff */
[----:B------:R-:W-:Y:S02]  /*5a00*/  @!P0 FSEL R79, R79, RZ, !P3 ;  /* 0x000000ff4f4f8208 */ /* 0x000fe40005800000 */
[----:B------:R-:W-:-:S02]  /*5a10*/  @!P0 FSEL R77, R77, RZ, !P1 ;  /* 0x000000ff4d4d8208 */ /* 0x000fc40004800000 */
[----:B------:R-:W-:Y:S02]  /*5a20*/  @!P0 ISETP.GE.AND P3, PT, R42, UR18, PT ;  /* 0x000000122a008c0c */ /* 0x000fe4000bf66270 */
[----:B------:R-:W-:Y:S02]  /*5a30*/  @!P0 ISETP.GE.AND P1, PT, R40, UR18, PT ;  /* 0x0000001228008c0c */ /* 0x000fe4000bf26270 */
[----:B------:R-:W-:Y:S02]  /*5a40*/  LEA.HI.X.SX32 R42, R16, R146, 0x1, P4 ;  /* 0x00000092102a7211 */ /* 0x000fe400020f0eff */
[----:B------:R-:W-:-:S04]  /*5a50*/  LEA R40, P4, R41, c[0x0][0x178], 0x2 ;  /* 0x00005e0029287a11 */ /* 0x000fc800078810ff */
[----:B------:R-:W-:Y:S01]  /*5a60*/  LEA.HI.X R41, R41, c[0x0][0x17c], R42, 0x2, P4 ;  /* 0x00005f0029297a11 */ /* 0x000fe200020f142a */
[----:B0-----:R-:W-:Y:S01]  /*5a70*/  FMUL.FTZ R25, R37, R25 ;  /* 0x0000001925197220 */ /* 0x001fe20000410000 */
[----:B------:R-:W-:-:S04]  /*5a80*/  @!P0 ISETP.GE.AND P4, PT, R104, UR18, PT ;  /* 0x0000001268008c0c */ /* 0x000fc8000bf86270 */
[----:B------:R-:W2:Y:S01]  /*5a90*/  LDG.E.128.CONSTANT R40, [R40.64] ;  /* 0x0000000a28287981 */ /* 0x000ea2000c1e9d00 */
[----:B------:R-:W-:Y:S01]  /*5aa0*/  FFMA.FTZ R25, R36, R24, R25 ;  /* 0x0000001824197223 */ /* 0x000fe20000010019 */
        /* <DEDUP_REMOVED lines=15> */
[----:B------:R-:W-:Y:S01]  /*5ba0*/  @!P0 FSEL R81, R81, RZ, !P1 ;  /* 0x000000ff51518208 */ /* 0x000fe20004800000 */
[----:B------:R-:W-:Y:S01]  /*5bb0*/  FMUL.FTZ R93, R37, R93 ;  /* 0x0000005d255d7220 */ /* 0x000fe20000410000 */
[----:B------:R-:W-:-:S02]  /*5bc0*/  @!P0 ISETP.GE.AND P1, PT, R24, UR18, PT ;  /* 0x0000001218008c0c */ /* 0x000fc4000bf26270 */
[----:B------:R-:W-:Y:S02]  /*5bd0*/  @!P0 FSEL R82, R82, RZ, !P3 ;  /* 0x000000ff52528208 */ /* 0x000fe40005800000 */
[C---:B------:R-:W-:Y:S02]  /*5be0*/  @!P0 IADD3 R24, R104.reuse, 0x2, RZ ;  /* 0x0000000268188810 */ /* 0x040fe40007ffe0ff */
[----:B------:R-:W-:Y:S01]  /*5bf0*/  @!P0 ISETP.GE.AND P3, PT, R104, UR18, PT ;  /* 0x0000001268008c0c */ /* 0x000fe2000bf66270 */
[----:B------:R-:W-:Y:S01]  /*5c00*/  FFMA.FTZ R93, R36, R92, R93 ;  /* 0x0000005c245d7223 */ /* 0x000fe2000001005d */
[----:B------:R-:W-:Y:S02]  /*5c10*/  @!P0 FSEL R83, R83, RZ, !P4 ;  /* 0x000000ff53538208 */ /* 0x000fe40006000000 */
[----:B------:R-:W-:Y:S02]  /*5c20*/  @!P0 ISETP.GE.AND P4, PT, R24, UR18, PT ;  /* 0x0000001218008c0c */ /* 0x000fe4000bf86270 */
[----:B------:R-:W-:-:S02]  /*5c30*/  @!P0 FSEL R60, R60, RZ, !P3 ;  /* 0x000000ff3c3c8208 */ /* 0x000fc40005800000 */
[----:B------:R-:W-:Y:S01]  /*5c40*/  IADD3 R24, P3, R17, R160, RZ ;  /* 0x000000a011187210 */ /* 0x000fe20007f7e0ff */
[----:B------:R-:W-:Y:S01]  /*5c50*/  FFMA.FTZ R94, R38, R94, R93 ;  /* 0x0000005e265e7223 */ /* 0x000fe2000001005d */
[----:B------:R-:W-:Y:S02]  /*5c60*/  @!P0 FSEL R61, R61, RZ, !P2 ;  /* 0x000000ff3d3d8208 */ /* 0x000fe40005000000 */
[----:B------:R-:W-:Y:S02]  /*5c70*/  LEA R92, P2, R24, c[0x0][0x178], 0x2 ;  /* 0x00005e00185c7a11 */ /* 0x000fe400078410ff */
[----:B------:R-:W-:-:S04]  /*5c80*/  LEA.HI.X.SX32 R93, R17, R146, 0x1, P3 ;  /* 0x00000092115d7211 */ /* 0x000fc800018f0eff */
[----:B------:R-:W-:Y:S01]  /*5c90*/  LEA.HI.X R93, R24, c[0x0][0x17c], R93, 0x2, P2 ;  /* 0x00005f00185d7a11 */ /* 0x000fe200010f145d */
[----:B------:R-:W-:Y:S02]  /*5ca0*/  FFMA.FTZ R147, R39, R95, R94 ;  /* 0x0000005f27937223 */ /* 0x000fe4000001005e */
[----:B------:R-:W-:Y:S01]  /*5cb0*/  FFMA.FTZ R148, R38, R26, R25 ;  /* 0x0000001a26947223 */ /* 0x000fe20000010019 */
[----:B------:R-:W-:Y:S02]  /*5cc0*/  IADD3 R25, P2, R18, R160, RZ ;  /* 0x000000a012197210 */ /* 0x000fe40007f5e0ff */
[----:B------:R-:W3:Y:S01]  /*5cd0*/  LDG.E.128.CONSTANT R92, [R92.64] ;  /* 0x0000000a5c5c7981 */ /* 0x000ee2000c1e9d00 */
[----:B------:R-:W-:Y:S01]  /*5ce0*/  FMUL.FTZ R29, R37, R29 ;  /* 0x0000001d251d7220 */ /* 0x000fe20000410000 */
[----:B------:R-:W-:Y:S02]  /*5cf0*/  @!P0 FSEL R62, R62, RZ, !P6 ;  /* 0x000000ff3e3e8208 */ /* 0x000fe40007000000 */
[----:B------:R-:W-:Y:S01]  /*5d00*/  LEA R24, P6, R25, c[0x0][0x178], 0x2 ;  /* 0x00005e0019187a11 */ /* 0x000fe200078c10ff */
[----:B------:R-:W-:Y:S01]  /*5d10*/  FFMA.FTZ R29, R36, R28, R29 ;  /* 0x0000001c241d7223 */ /* 0x000fe2000001001d */
[----:B------:R-:W-:-:S02]  /*5d20*/  LEA.HI.X.SX32 R26, R18, R146, 0x1, P2 ;  /* 0x00000092121a7211 */ /* 0x000fc400010f0eff */
[----:B------:R-:W-:Y:S01]  /*5d30*/  @!P0 IADD3 R28, R104, 0x3, RZ ;  /* 0x00000003681c8810 */ /* 0x000fe20007ffe0ff */
[----:B------:R-:W-:Y:S01]  /*5d40*/  FFMA.FTZ R30, R38, R30, R29 ;  /* 0x0000001e261e7223 */ /* 0x000fe2000001001d */
[----:B------:R-:W-:Y:S01]  /*5d50*/  LEA.HI.X R25, R25, c[0x0][0x17c], R26, 0x2, P6 ;  /* 0x00005f0019197a11 */ /* 0x000fe200030f141a */
[----:B------:R-:W-:Y:S01]  /*5d60*/  FMUL.FTZ R29, R37, R89 ;  /* 0x00000059251d7220 */ /* 0x000fe20000410000 */
[----:B------:R-:W-:Y:S01]  /*5d70*/  @!P0 ISETP.GE.AND P3, PT, R28, UR18, PT ;  /* 0x000000121c008c0c */ /* 0x000fe2000bf66270 */
[C---:B------:R-:W-:Y:S01]  /*5d80*/  FFMA.FTZ R148, R39.reuse, R27, R148 ;  /* 0x0000001b27947223 */ /* 0x040fe20000010094 */
[----:B------:R-:W-:Y:S01]  /*5d90*/  @!P0 IADD3 R28, R104, 0x1, RZ ;  /* 0x00000001681c8810 */ /* 0x000fe20007ffe0ff */
[----:B------:R-:W-:Y:S01]  /*5da0*/  FFMA.FTZ R89, R39, R31, R30 ;  /* 0x0000001f27597223 */ /* 0x000fe2000001001e */
[----:B------:R-:W-:Y:S01]  /*5db0*/  @!P0 FSEL R63, R63, RZ, !P5 ;  /* 0x000000ff3f3f8208 */ /* 0x000fe20006800000 */
[----:B------:R-:W-:Y:S01]  /*5dc0*/  FFMA.FTZ R31, R36, R88, R29 ;  /* 0x00000058241f7223 */ /* 0x000fe2000001001d */
[----:B------:R-:W-:Y:S01]  /*5dd0*/  @!P0 ISETP.GE.AND P6, PT, R104, UR18, PT ;  /* 0x0000001268008c0c */ /* 0x000fe2000bfc6270 */
[----:B------:R-:W4:Y:S01]  /*5de0*/  LDG.E.128.CONSTANT R24, [R24.64] ;  /* 0x0000000a18187981 */ /* 0x000f22000c1e9d00 */
[----:B------:R-:W-:-:S02]  /*5df0*/  IADD3 R29, P5, R19, R160, RZ ;  /* 0x000000a0131d7210 */ /* 0x000fc40007fbe0ff */
[----:B------:R-:W-:Y:S02]  /*5e00*/  @!P0 ISETP.GE.AND P2, PT, R28, UR18, PT ;  /* 0x000000121c008c0c */ /* 0x000fe4000bf46270 */
[----:B------:R-:W-:Y:S02]  /*5e10*/  @!P0 FSEL R56, R56, RZ, !P6 ;  /* 0x000000ff38388208 */ /* 0x000fe40007000000 */
[----:B------:R-:W-:Y:S02]  /*5e20*/  LEA R28, P6, R29, c[0x0][0x178], 0x2 ;  /* 0x00005e001d1c7a11 */ /* 0x000fe400078c10ff */
[----:B------:R-:W-:Y:S01]  /*5e30*/  LEA.HI.X.SX32 R30, R19, R146, 0x1, P5 ;  /* 0x00000092131e7211 */ /* 0x000fe200028f0eff */
[----:B------:R-:W-:-:S03]  /*5e40*/  FMUL.FTZ R33, R37, R33 ;  /* 0x0000002125217220 */ /* 0x000fc60000410000 */
[----:B------:R-:W-:Y:S01]  /*5e50*/  LEA.HI.X R29, R29, c[0x0][0x17c], R30, 0x2, P6 ;  /* 0x00005f001d1d7a11 */ /* 0x000fe200030f141e */
[----:B------:R-:W-:Y:S01]  /*5e60*/  FFMA.FTZ R33, R36, R32, R33 ;  /* 0x0000002024217223 */ /* 0x000fe20000010021 */
[----:B------:R-:W-:Y:S01]  /*5e70*/  @!P0 IADD3 R32, R104, 0x2, RZ ;  /* 0x0000000268208810 */ /* 0x000fe20007ffe0ff */
[C---:B------:R-:W-:Y:S02]  /*5e80*/  FFMA.FTZ R90, R38.reuse, R90, R31 ;  /* 0x0000005a265a7223 */ /* 0x040fe4000001001f */
[----:B------:R-:W-:Y:S01]  /*5e90*/  FFMA.FTZ R34, R38, R34, R33 ;  /* 0x0000002226227223 */ /* 0x000fe20000010021 */
[----:B------:R-:W4:Y:S01]  /*5ea0*/  LDG.E.128.CONSTANT R28, [R28.64] ;  /* 0x0000000a1c1c7981 */ /* 0x000f22000c1e9d00 */
[----:B------:R-:W-:Y:S02]  /*5eb0*/  IADD3 R33, P6, R20, R160, RZ ;  /* 0x000000a014217210 */ /* 0x000fe40007fde0ff */
[----:B------:R-:W-:Y:S01]  /*5ec0*/  @!P0 ISETP.GE.AND P5, PT, R32, UR18, PT ;  /* 0x0000001220008c0c */ /* 0x000fe2000bfa6270 */
[----:B------:R-:W-:Y:S01]  /*5ed0*/  FFMA.FTZ R88, R39, R35, R34 ;  /* 0x0000002327587223 */ /* 0x000fe20000010022 */
[----:B------:R-:W-:-:S02]  /*5ee0*/  @!P0 FSEL R57, R57, RZ, !P1 ;  /* 0x000000ff39398208 */ /* 0x000fc40004800000 */
[----:B------:R-:W-:Y:S02]  /*5ef0*/  LEA R32, P1, R33, c[0x0][0x178], 0x2 ;  /* 0x00005e0021207a11 */ /* 0x000fe400078210ff */
[----:B------:R-:W-:Y:S01]  /*5f00*/  LEA.HI.X.SX32 R34, R20, R146, 0x1, P6 ;  /* 0x0000009214227211 */ /* 0x000fe200030f0eff */
[----:B------:R-:W-:Y:S01]  /*5f10*/  FMUL.FTZ R73, R37, R73 ;  /* 0x0000004925497220 */ /* 0x000fe20000410000 */
[----:B------:R-:W-:Y:S02]  /*5f20*/  @!P0 IADD3 R35, R104, 0x3, RZ ;  /* 0x0000000368238810 */ /* 0x000fe40007ffe0ff */
[----:B------:R-:W-:Y:S01]  /*5f30*/  LEA.HI.X R33, R33, c[0x0][0x17c], R34, 0x2, P1 ;  /* 0x00005f0021217a11 */ /* 0x000fe200008f1422 */
[----:B------:R-:W-:Y:S01]  /*5f40*/  FFMA.FTZ R73, R36, R72, R73 ;  /* 0x0000004824497223 */ /* 0x000fe20000010049 */
[----:B------:R-:W-:Y:S01]  /*5f50*/  @!P0 ISETP.GE.AND P6, PT, R35, UR18, PT ;  /* 0x0000001223008c0c */ /* 0x000fe2000bfc6270 */
[----:B------:R-:W-:Y:S01]  /*5f60*/  FMUL.FTZ R65, R37, R65 ;  /* 0x0000004125417220 */ /* 0x000fe20000410000 */
[----:B------:R-:W-:Y:S01]  /*5f70*/  @!P0 FSEL R58, R58, RZ, !P4 ;  /* 0x000000ff3a3a8208 */ /* 0x000fe20006000000 */
[----:B------:R-:W-:Y:S01]  /*5f80*/  FFMA.FTZ R74, R38, R74, R73 ;  /* 0x0000004a264a7223 */ /* 0x000fe20000010049 */
[----:B------:R-:W-:Y:S01]  /*5f90*/  @!P0 ISETP.GE.AND P4, PT, R104, UR18, PT ;  /* 0x0000001268008c0c */ /* 0x000fe2000bf86270 */
[----:B------:R-:W4:Y:S01]  /*5fa0*/  LDG.E.128.CONSTANT R32, [R32.64] ;  /* 0x0000000a20207981 */ /* 0x000f22000c1e9d00 */
[----:B------:R-:W-:Y:S01]  /*5fb0*/  IADD3 R73, P1, R21, R160, RZ ;  /* 0x000000a015497210 */ /* 0x000fe20007f3e0ff */
[----:B------:R-:W-:Y:S01]  /*5fc0*/  FFMA.FTZ R65, R36, R64, R65 ;  /* 0x0000004024417223 */ /* 0x000fe20000010041 */
[----:B------:R-:W-:-:S02]  /*5fd0*/  @!P0 FSEL R52, R52, RZ, !P4 ;  /* 0x000000ff34348208 */ /* 0x000fc40006000000 */
[----:B------:R-:W-:Y:S02]  /*5fe0*/  LEA R72, P4, R73, c[0x0][0x178], 0x2 ;  /* 0x00005e0049487a11 */ /* 0x000fe400078810ff */
[----:B------:R-:W-:-:S04]  /*5ff0*/  LEA.HI.X.SX32 R64, R21, R146, 0x1, P1 ;  /* 0x0000009215407211 */ /* 0x000fc800008f0eff */
[----:B------:R-:W-:Y:S01]  /*6000*/  LEA.HI.X R73, R73, c[0x0][0x17c], R64, 0x2, P4 ;  /* 0x00005f0049497a11 */ /* 0x000fe200020f1440 */
[----:B------:R-:W-:Y:S01]  /*6010*/  FFMA.FTZ R149, R39, R75, R74 ;  /* 0x0000004b27957223 */ /* 0x000fe2000001004a */
[----:B------:R-:W-:Y:S01]  /*6020*/  @!P0 IADD3 R64, R104, 0x2, RZ ;  /* 0x0000000268408810 */ /* 0x000fe20007ffe0ff */
[----:B------:R-:W-:Y:S01]  /*6030*/  FFMA.FTZ R150, R38, R66, R65 ;  /* 0x0000004226967223 */ /* 0x000fe20000010041 */
[----:B------:R-:W-:Y:S02]  /*6040*/  IADD3 R65, P4, R22, R160, RZ ;  /* 0x000000a016417210 */ /* 0x000fe40007f9e0ff */
[----:B------:R-:W4:Y:S01]  /*6050*/  LDG.E.128.CONSTANT R72, [R72.64] ;  /* 0x0000000a48487981 */ /* 0x000f22000c1e9d00 */
[----:B------:R-:W-:Y:S02]  /*6060*/  @!P0 FSEL R53, R53, RZ, !P2 ;  /* 0x000000ff35358208 */ /* 0x000fe40005000000 */
[----:B------:R-:W-:Y:S02]  /*6070*/  @!P0 ISETP.GE.AND P2, PT, R64, UR18, PT ;  /* 0x0000001240008c0c */ /* 0x000fe4000bf46270 */
[----:B------:R-:W-:-:S02]  /*6080*/  LEA.HI.X.SX32 R66, R22, R146, 0x1, P4 ;  /* 0x0000009216427211 */ /* 0x000fc400020f0eff */
[----:B------:R-:W-:Y:S01]  /*6090*/  LEA R64, P4, R65, c[0x0][0x178], 0x2 ;  /* 0x00005e0041407a11 */ /* 0x000fe200078810ff */
[----:B------:R-:W-:-:S03]  /*60a0*/  FMUL.FTZ R77, R37, R77 ;  /* 0x0000004d254d7220 */ /* 0x000fc60000410000 */
[----:B------:R-:W-:Y:S01]  /*60b0*/  LEA.HI.X R65, R65, c[0x0][0x17c], R66, 0x2, P4 ;  /* 0x00005f0041417a11 */ /* 0x000fe200020f1442 */
[----:B------:R-:W-:Y:S01]  /*60c0*/  FMUL.FTZ R69, R37, R69 ;  /* 0x0000004525457220 */ /* 0x000fe20000410000 */
[----:B------:R-:W-:Y:S01]  /*60d0*/  @!P0 ISETP.GE.AND P4, PT, R104, UR18, PT ;  /* 0x0000001268008c0c */ /* 0x000fe2000bf86270 */
[----:B------:R-:W-:Y:S01]  /*60e0*/  FFMA.FTZ R150, R39, R67, R150 ;  /* 0x0000004327967223 */ /* 0x000fe20000010096 */
[----:B------:R-:W-:Y:S01]  /*60f0*/  @!P0 FSEL R54, R54, RZ, !P5 ;  /* 0x000000ff36368208 */ /* 0x000fe20006800000 */
[C---:B------:R-:W-:Y:S01]  /*6100*/  FFMA.FTZ R77, R36.reuse, R76, R77 ;  /* 0x0000004c244d7223 */ /* 0x040fe2000001004d */
[----:B------:R-:W4:Y:S01]  /*6110*/  LDG.E.128.CONSTANT R64, [R64.64] ;  /* 0x0000000a40407981 */ /* 0x000f22000c1e9d00 */
[----:B------:R-:W-:Y:S01]  /*6120*/  FFMA.FTZ R69, R36, R68, R69 ;  /* 0x0000004424457223 */ /* 0x000fe20000010045 */
        /* <DEDUP_REMOVED lines=8> */
[----:B------:R-:W-:Y:S01]  /*61b0*/  LEA.HI.X R77, R68, c[0x0][0x17c], R77, 0x2, P4 ;  /* 0x00005f00444d7a11 */ /* 0x000fe200020f144d */
[----:B-----5:R-:W-:Y:S01]  /*61c0*/  FFMA.FTZ R151, R39, R79, R78 ;  /* 0x0000004f27977223 */ /* 0x020fe2000001004e */
[----:B------:R-:W-:Y:S01]  /*61d0*/  @!P0 ISETP.GE.AND P1, PT, R84, UR18, PT ;  /* 0x0000001254008c0c */ /* 0x000fe2000bf26270 */
[----:B------:R-:W-:Y:S01]  /*61e0*/  FFMA.FTZ R152, R38, R70, R69 ;  /* 0x0000004626987223 */ /* 0x000fe20000010045 */
[----:B------:R-:W-:Y:S01]  /*61f0*/  IADD3 R69, P4, R96, R160, RZ ;  /* 0x000000a060457210 */ /* 0x000fe20007f9e0ff */
[----:B------:R-:W-:Y:S01]  /*6200*/  FMUL.FTZ R61, R37, R61 ;  /* 0x0000003d253d7220 */ /* 0x000fe20000410000 */
[----:B------:R-:W4:Y:S01]  /*6210*/  LDG.E.128.CONSTANT R76, [R76.64] ;  /* 0x0000000a4c4c7981 */ /* 0x000f22000c1e9d00 */
[----:B------:R-:W-:-:S02]  /*6220*/  @!P0 FSEL R49, R49, RZ, !P1 ;  /* 0x000000ff31318208 */ /* 0x000fc40004800000 */
[----:B------:R-:W-:Y:S01]  /*6230*/  FFMA.FTZ R61, R36, R60, R61 ;  /* 0x0000003c243d7223 */ /* 0x000fe2000001003d */
[----:B------:R-:W-:Y:S02]  /*6240*/  LEA R68, P1, R69, c[0x0][0x178], 0x2 ;  /* 0x00005e0045447a11 */ /* 0x000fe400078210ff */
[----:B------:R-:W-:Y:S01]  /*6250*/  LEA.HI.X.SX32 R60, R96, R146, 0x1, P4 ;  /* 0x00000092603c7211 */ /* 0x000fe200020f0eff */
[----:B------:R-:W-:Y:S01]  /*6260*/  FMUL.FTZ R81, R37, R81 ;  /* 0x0000005125517220 */ /* 0x000fe20000410000 */
[----:B------:R-:W-:Y:S02]  /*6270*/  @!P0 IADD3 R70, R104, 0x1, RZ ;  /* 0x0000000168468810 */ /* 0x000fe40007ffe0ff */
[----:B------:R-:W-:Y:S01]  /*6280*/  LEA.HI.X R69, R69, c[0x0][0x17c], R60, 0x2, P1 ;  /* 0x00005f0045457a11 */ /* 0x000fe200008f143c */
[----:B------:R-:W-:Y:S01]  /*6290*/  FFMA.FTZ R81, R36, R80, R81 ;  /* 0x0000005024517223 */ /* 0x000fe20000010051 */
[----:B------:R-:W-:Y:S01]  /*62a0*/  @!P0 ISETP.GE.AND P4, PT, R70, UR18, PT ;  /* 0x0000001246008c0c */ /* 0x000fe2000bf86270 */
[----:B------:R-:W-:Y:S01]  /*62b0*/  FFMA.FTZ R152, R39, R71, R152 ;  /* 0x0000004727987223 */ /* 0x000fe20000010098 */
[----:B------:R-:W-:-:S02]  /*62c0*/  @!P0 IADD3 R80, R104, 0x3, RZ ;  /* 0x0000000368508810 */ /* 0x000fc40007ffe0ff */
[C---:B------:R-:W-:Y:S01]  /*62d0*/  IADD3 R60, P1, R97.reuse, R160, RZ ;  /* 0x000000a0613c7210 */ /* 0x040fe20007f3e0ff */
[----:B------:R-:W4:Y:S01]  /*62e0*/  LDG.E.128.CONSTANT R68, [R68.64] ;  /* 0x0000000a44447981 */ /* 0x000f22000c1e9d00 */
[----:B------:R-:W-:Y:S01]  /*62f0*/  FFMA.FTZ R156, R38, R62, R61 ;  /* 0x0000003e269c7223 */ /* 0x000fe2000001003d */
[----:B------:R-:W-:Y:S02]  /*6300*/  @!P0 ISETP.GE.AND P5, PT, R80, UR18, PT ;  /* 0x0000001250008c0c */ /* 0x000fe4000bfa6270 */
[----:B------:R-:W-:Y:S02]  /*6310*/  LEA.HI.X.SX32 R61, R97, R146, 0x1, P1 ;  /* 0x00000092613d7211 */ /* 0x000fe400008f0eff */
[----:B------:R-:W-:Y:S01]  /*6320*/  LEA R80, P1, R60, c[0x0][0x178], 0x2 ;  /* 0x00005e003c507a11 */ /* 0x000fe200078210ff */
[----:B------:R-:W-:-:S03]  /*6330*/  FFMA.FTZ R82, R38, R82, R81 ;  /* 0x0000005226527223 */ /* 0x000fc60000010051 */
[----:B------:R-:W-:Y:S01]  /*6340*/  LEA.HI.X R81, R60, c[0x0][0x17c], R61, 0x2, P1 ;  /* 0x00005f003c517a11 */ /* 0x000fe200008f143d */
[C---:B------:R-:W-:Y:S02]  /*6350*/  FMUL.FTZ R57, R37.reuse, R57 ;  /* 0x0000003925397220 */ /* 0x040fe40000410000 */
[----:B------:R-:W-:Y:S01]  /*6360*/  FMUL.FTZ R53, R37, R53 ;  /* 0x0000003525357220 */ /* 0x000fe20000410000 */
[----:B------:R-:W-:Y:S01]  /*6370*/  @!P0 FSEL R50, R50, RZ, !P2 ;  /* 0x000000ff32328208 */ /* 0x000fe20005000000 */
[----:B------:R-:W-:Y:S02]  /*6380*/  FFMA.FTZ R153, R39, R83, R82 ;  /* 0x0000005327997223 */ /* 0x000fe40000010052 */
[C---:B------:R-:W-:Y:S01]  /*6390*/  FFMA.FTZ R57, R36.reuse, R56, R57 ;  /* 0x0000003824397223 */ /* 0x040fe20000010039 */
[----:B------:R-:W4:Y:S01]  /*63a0*/  LDG.E.128.CONSTANT R80, [R80.64] ;  /* 0x0000000a50507981 */ /* 0x000f22000c1e9d00 */
[----:B------:R-:W-:Y:S01]  /*63b0*/  FFMA.FTZ R53, R36, R52, R53 ;  /* 0x0000003424357223 */ /* 0x000fe20000010035 */
[----:B------:R-:W-:Y:S01]  /*63c0*/  IADD3 R52, P2, R98, R160, RZ ;  /* 0x000000a062347210 */ /* 0x000fe20007f5e0ff */
[----:B------:R-:W-:Y:S01]  /*63d0*/  FFMA.FTZ R58, R38, R58, R57 ;  /* 0x0000003a263a7223 */ /* 0x000fe20000010039 */
[----:B------:R-:W-:-:S02]  /*63e0*/  @!P0 FSEL R45, R45, RZ, !P4 ;  /* 0x000000ff2d2d8208 */ /* 0x000fc40006000000 */
[----:B------:R-:W-:Y:S02]  /*63f0*/  @!P0 ISETP.GE.AND P1, PT, R104, UR18, PT ;  /* 0x0000001268008c0c */ /* 0x000fe4000bf26270 */
[----:B------:R-:W-:Y:S02]  /*6400*/  LEA R60, P4, R52, c[0x0][0x178], 0x2 ;  /* 0x00005e00343c7a11 */ /* 0x000fe400078810ff */
[----:B------:R-:W-:Y:S02]  /*6410*/  LEA.HI.X.SX32 R57, R98, R146, 0x1, P2 ;  /* 0x0000009262397211 */ /* 0x000fe400010f0eff */
[----:B------:R-:W-:Y:S01]  /*6420*/  @!P0 IADD3 R56, R104, 0x2, RZ ;  /* 0x0000000268388810 */ /* 0x000fe20007ffe0ff */
[C---:B------:R-:W-:Y:S01]  /*6430*/  FMUL.FTZ R45, R37.reuse, R45 ;  /* 0x0000002d252d7220 */ /* 0x040fe20000410000 */
[----:B------:R-:W-:Y:S02]  /*6440*/  @!P0 FSEL R44, R44, RZ, !P1 ;  /* 0x000000ff2c2c8208 */ /* 0x000fe40004800000 */
[----:B------:R-:W-:Y:S01]  /*6450*/  LEA.HI.X R61, R52, c[0x0][0x17c], R57, 0x2, P4 ;  /* 0x00005f00343d7a11 */ /* 0x000fe200020f1439 */
[----:B------:R-:W-:Y:S01]  /*6460*/  FMUL.FTZ R49, R37, R49 ;  /* 0x0000003125317220 */ /* 0x000fe20000410000 */
[----:B------:R-:W-:Y:S01]  /*6470*/  @!P0 ISETP.GE.AND P1, PT, R56, UR18, PT ;  /* 0x0000001238008c0c */ /* 0x000fe2000bf26270 */
[----:B------:R-:W-:-:S02]  /*6480*/  FFMA.FTZ R156, R39, R63, R156 ;  /* 0x0000003f279c7223 */ /* 0x000fc4000001009c */
[----:B------:R-:W-:Y:S01]  /*6490*/  FFMA.FTZ R45, R36, R44, R45 ;  /* 0x0000002c242d7223 */ /* 0x000fe2000001002d */
[----:B------:R-:W-:Y:S01]  /*64a0*/  @!P0 FSEL R46, R46, RZ, !P1 ;  /* 0x000000ff2e2e8208 */ /* 0x000fe20004800000 */
[----:B------:R-:W-:Y:S01]  /*64b0*/  FFMA.FTZ R49, R36, R48, R49 ;  /* 0x0000003024317223 */ /* 0x000fe20000010031 */
[----:B------:R-:W-:Y:S01]  /*64c0*/  @!P0 IADD3 R44, R104, 0x3, RZ ;  /* 0x00000003682c8810 */ /* 0x000fe20007ffe0ff */
[----:B------:R-:W4:Y:S01]  /*64d0*/  LDG.E.128.CONSTANT R60, [R60.64] ;  /* 0x0000000a3c3c7981 */ /* 0x000f22000c1e9d00 */
[C---:B------:R-:W-:Y:S01]  /*64e0*/  IADD3 R48, P2, R99.reuse, R160, RZ ;  /* 0x000000a063307210 */ /* 0x040fe20007f5e0ff */
[----:B------:R-:W-:Y:S01]  /*64f0*/  FFMA.FTZ R164, R38, R46, R45 ;  /* 0x0000002e26a47223 */ /* 0x000fe2000001002d */
[----:B------:R-:W-:Y:S02]  /*6500*/  @!P0 ISETP.GE.AND P4, PT, R44, UR18, PT ;  /* 0x000000122c008c0c */ /* 0x000fe4000bf86270 */
[----:B------:R-:W-:Y:S02]  /*6510*/  LEA R44, P1, R48, c[0x0][0x178], 0x2 ;  /* 0x00005e00302c7a11 */ /* 0x000fe400078210ff */
[----:B------:R-:W-:-:S02]  /*6520*/  LEA.HI.X.SX32 R45, R99, R146, 0x1, P2 ;  /* 0x00000092632d7211 */ /* 0x000fc400010f0eff */
[----:B------:R-:W-:Y:S02]  /*6530*/  @!P0 FSEL R47, R47, RZ, !P4 ;  /* 0x000000ff2f2f8208 */ /* 0x000fe40006000000 */
[----:B------:R-:W-:Y:S01]  /*6540*/  LEA.HI.X R45, R48, c[0x0][0x17c], R45, 0x2, P1 ;  /* 0x00005f00302d7a11 */ /* 0x000fe200008f142d */
[----:B------:R-:W-:Y:S01]  /*6550*/  FFMA.FTZ R50, R38, R50, R49 ;  /* 0x0000003226327223 */ /* 0x000fe20000010031 */
[----:B------:R-:W-:Y:S01]  /*6560*/  @!P0 FSEL R51, R51, RZ, !P5 ;  /* 0x000000ff33338208 */ /* 0x000fe20006800000 */
[----:B------:R-:W-:Y:S01]  /*6570*/  FFMA.FTZ R164, R39, R47, R164 ;  /* 0x0000002f27a47223 */ /* 0x000fe200000100a4 */
[----:B------:R-:W-:Y:S02]  /*6580*/  @!P0 FSEL R59, R59, RZ, !P3 ;  /* 0x000000ff3b3b8208 */ /* 0x000fe40005800000 */
[----:B------:R-:W4:Y:S01]  /*6590*/  LDG.E.128.CONSTANT R44, [R44.64] ;  /* 0x0000000a2c2c7981 */ /* 0x000f22000c1e9d00 */
[-C--:B------:R-:W-:Y:S01]  /*65a0*/  IADD3 R49, P3, R100, R160.reuse, RZ ;  /* 0x000000a064317210 */ /* 0x080fe20007f7e0ff */
[----:B------:R-:W-:Y:S01]  /*65b0*/  FFMA.FTZ R157, R39, R51, R50 ;  /* 0x00000033279d7223 */ /* 0x000fe20000010032 */
[----:B------:R-:W-:-:S02]  /*65c0*/  IADD3 R50, P5, R101, R160, RZ ;  /* 0x000000a065327210 */ /* 0x000fc40007fbe0ff */
[----:B------:R-:W-:Y:S02]  /*65d0*/  LEA R48, P4, R49, c[0x0][0x178], 0x2 ;  /* 0x00005e0031307a11 */ /* 0x000fe400078810ff */
[-C--:B------:R-:W-:Y:S02]  /*65e0*/  LEA.HI.X.SX32 R52, R100, R146.reuse, 0x1, P3 ;  /* 0x0000009264347211 */ /* 0x080fe400018f0eff */
[----:B------:R-:W-:Y:S02]  /*65f0*/  LEA.HI.X.SX32 R51, R101, R146, 0x1, P5 ;  /* 0x0000009265337211 */ /* 0x000fe400028f0eff */
[----:B------:R-:W-:Y:S02]  /*6600*/  LEA.HI.X R49, R49, c[0x0][0x17c], R52, 0x2, P4 ;  /* 0x00005f0031317a11 */ /* 0x000fe400020f1434 */
[----:B------:R-:W-:Y:S01]  /*6610*/  LEA R52, P3, R50, c[0x0][0x178], 0x2 ;  /* 0x00005e0032347a11 */ /* 0x000fe200078610ff */
[----:B------:R-:W-:Y:S01]  /*6620*/  FFMA.FTZ R162, R38, R54, R53 ;  /* 0x0000003626a27223 */ /* 0x000fe20000010035 */
[----:B------:R-:W-:-:S02]  /*6630*/  @!P0 FSEL R55, R55, RZ, !P6 ;  /* 0x000000ff37378208 */ /* 0x000fc40007000000 */
[----:B------:R-:W-:Y:S02]  /*6640*/  LEA.HI.X R53, R50, c[0x0][0x17c], R51, 0x2, P3 ;  /* 0x00005f0032357a11 */ /* 0x000fe400018f1433 */
[C---:B------:R-:W-:Y:S01]  /*6650*/  IADD3 R54, P2, R102.reuse, R160, RZ ;  /* 0x000000a066367210 */ /* 0x040fe20007f5e0ff */
[----:B------:R-:W4:Y:S01]  /*6660*/  LDG.E.128.CONSTANT R48, [R48.64] ;  /* 0x0000000a30307981 */ /* 0x000f22000c1e9d00 */
[----:B------:R-:W-:Y:S02]  /*6670*/  FFMA.FTZ R162, R39, R55, R162 ;  /* 0x0000003727a27223 */ /* 0x000fe400000100a2 */
[----:B------:R-:W-:Y:S02]  /*6680*/  LEA.HI.X.SX32 R55, R102, R146, 0x1, P2 ;  /* 0x0000009266377211 */ /* 0x000fe400010f0eff */
[----:B------:R-:W-:Y:S02]  /*6690*/  LEA R56, P3, R54, c[0x0][0x178], 0x2 ;  /* 0x00005e0036387a11 */ /* 0x000fe400078610ff */
[----:B------:R-:W-:-:S02]  /*66a0*/  IADD3 R160, P1, R103, R160, RZ ;  /* 0x000000a067a07210 */ /* 0x000fc40007f3e0ff */
[----:B------:R-:W-:Y:S02]  /*66b0*/  LEA.HI.X R57, R54, c[0x0][0x17c], R55, 0x2, P3 ;  /* 0x00005f0036397a11 */ /* 0x000fe400018f1437 */
[----:B------:R-:W4:Y:S01]  /*66c0*/  LDG.E.128.CONSTANT R52, [R52.64] ;  /* 0x0000000a34347981 */ /* 0x000f22000c1e9d00 */
[----:B------:R-:W-:Y:S01]  /*66d0*/  FFMA.FTZ R155, R39, R59, R58 ;  /* 0x0000003b279b7223 */ /* 0x000fe2000001003a */
[----:B------:R-:W-:Y:S02]  /*66e0*/  LEA.HI.X.SX32 R59, R103, R146, 0x1, P1 ;  /* 0x00000092673b7211 */ /* 0x000fe400008f0eff */
[----:B------:R-:W-:Y:S01]  /*66f0*/  LEA R84, P1, R160, c[0x0][0x178], 0x2 ;  /* 0x00005e00a0547a11 */ /* 0x000fe200078210ff */
[----:B------:R-:W-:Y:S02]  /*6700*/  FFMA.FTZ R91, R39, R91, R90 ;  /* 0x0000005b275b7223 */ /* 0x000fe4000001005a */
[----:B------:R-:W-:Y:S01]  /*6710*/  FFMA.FTZ R90, R38, R86, R85 ;  /* 0x00000056265a7223 */ /* 0x000fe20000010055 */
[----:B------:R-:W-:-:S02]  /*6720*/  LEA.HI.X R85, R160, c[0x0][0x17c], R59, 0x2, P1 ;  /* 0x00005f00a0557a11 */ /* 0x000fc400008f143b */
[----:B------:R-:W4:Y:S01]  /*6730*/  LDG.E.128.CONSTANT R56, [R56.64] ;  /* 0x0000000a38387981 */ /* 0x000f22000c1e9d00 */
[----:B------:R-:W-:Y:S01]  /*6740*/  @!P0 IADD3 R86, R104, 0x1, RZ ;  /* 0x0000000168568810 */ /* 0x000fe20007ffe0ff */
[----:B------:R-:W-:-:S03]  /*6750*/  FFMA.FTZ R90, R39, R87, R90 ;  /* 0x00000057275a7223 */ /* 0x000fc6000001005a */
[----:B------:R-:W-:Y:S02]  /*6760*/  @!P0 ISETP.GE.AND P2, PT, R86, UR18, PT ;  /* 0x0000001256008c0c */ /* 0x000fe4000bf46270 */
[----:B------:R-:W4:Y:S01]  /*6770*/  LDG.E.128.CONSTANT R84, [R84.64] ;  /* 0x0000000a54547981 */ /* 0x000f22000c1e9d00 */
[----:B------:R-:W-:Y:S02]  /*6780*/  @!P0 ISETP.GE.AND P1, PT, R104, UR18, PT ;  /* 0x0000001268008c0c */ /* 0x000fe4000bf26270 */
[----:B--2---:R-:W-:Y:S02]  /*6790*/  @!P0 FSEL R41, R41, RZ, !P2 ;  /* 0x000000ff29298208 */ /* 0x004fe40005000000 */
[----:B------:R-:W-:-:S03]  /*67a0*/  @!P0 FSEL R40, R40, RZ, !P1 ;  /* 0x000000ff28288208 */ /* 0x000fc60004800000 */
[----:B------:R-:W-:-:S04]  /*67b0*/  FMUL.FTZ R41, R37, R41 ;  /* 0x0000002925297220 */ /* 0x000fc80000410000 */
[----:B------:R-:W-:Y:S01]  /*67c0*/  FFMA.FTZ R41, R36, R40, R41 ;  /* 0x0000002824297223 */ /* 0x000fe20000010029 */
[----:B------:R-:W-:-:S04]  /*67d0*/  @!P0 IADD3 R40, R104, 0x2, RZ ;  /* 0x0000000268288810 */ /* 0x000fc80007ffe0ff */
[----:B------:R-:W-:Y:S02]  /*67e0*/  @!P0 ISETP.GE.AND P4, PT, R40, UR18, PT ;  /* 0x0000001228008c0c */ /* 0x000fe4000bf86270 */
        /* <DEDUP_REMOVED lines=12> */
[----:B------:R-:W-:Y:S02]  /*68b0*/  @!P0 FSEL R43, R43, RZ, !P5 ;  /* 0x000000ff2b2b8208 */ /* 0x000fe40006800000 */
[----:B------:R-:W-:Y:S02]  /*68c0*/  @!P0 ISETP.GE.AND P4, PT, R40, UR18, PT ;  /* 0x0000001228008c0c */ /* 0x000fe4000bf86270 */
[----:B------:R-:W-:-:S02]  /*68d0*/  @!P0 ISETP.GE.AND P5, PT, R104, UR18, PT ;  /* 0x0000001268008c0c */ /* 0x000fc4000bfa6270 */
[----:B------:R-:W-:Y:S02]  /*68e0*/  @!P0 IADD3 R40, R104, 0x3, RZ ;  /* 0x0000000368288810 */ /* 0x000fe40007ffe0ff */
[----:B---3--:R-:W-:Y:S02]  /*68f0*/  @!P0 FSEL R92, R92, RZ, !P5 ;  /* 0x000000ff5c5c8208 */ /* 0x008fe40006800000 */
        /* <DEDUP_REMOVED lines=10> */
[----:B----4-:R-:W-:Y:S02]  /*69a0*/  @!P0 FSEL R24, R24, RZ, !P2 ;  /* 0x000000ff18188208 */ /* 0x010fe40005000000 */
        /* <DEDUP_REMOVED lines=130> */
[----:B------:R-:W-:-:S02]  /*71d0*/  @!P0 FSEL R58, R58, RZ, !P4 ;  /* 0x000000ff3a3a8208 */ /* 0x000fc40006000000 */
[C---:B------:R-:W-:Y:S02]  /*71e0*/  @!P0 IADD3 R40, R104.reuse, 0x2, RZ ;  /* 0x0000000268288810 */ /* 0x040fe40007ffe0ff */
[----:B------:R-:W-:Y:S02]  /*71f0*/  @!P0 ISETP.GE.AND P4, PT, R104, UR18, PT ;  /* 0x0000001268008c0c */ /* 0x000fe4000bf86270 */
[----:B------:R-:W-:Y:S01]  /*7200*/  @!P0 FSEL R85, R85, RZ, !P1 ;  /* 0x000000ff55558208 */ /* 0x000fe20004800000 */
[C---:B------:R-:W-:Y:S01]  /*7210*/  FMUL.FTZ R93, R37.reuse, R93 ;  /* 0x0000005d255d7220 */ /* 0x040fe20000410000 */
[----:B------:R-:W-:Y:S01]  /*7220*/  @!P0 ISETP.GE.AND P1, PT, R40, UR18, PT ;  /* 0x0000001228008c0c */ /* 0x000fe2000bf26270 */
[C---:B------:R-:W-:Y:S01]  /*7230*/  FMUL.FTZ R25, R37.reuse, R25 ;  /* 0x0000001925197220 */ /* 0x040fe20000410000 */
        /* <DEDUP_REMOVED lines=13> */
[----:B------:R-:W-:Y:S01]  /*7310*/  FMUL.FTZ R37, R37, R85 ;  /* 0x0000005525257220 */ /* 0x000fe20000410000 */
        /* <DEDUP_REMOVED lines=84> */
.L_x_20736:
[----:B------:R-:W-:Y:S05]  /*7860*/  BSYNC B1 ;  /* 0x0000000000017941 */ /* 0x000fea0003800000 */
.L_x_20735:
[----:B------:R-:W-:-:S04]  /*7870*/  IADD3 R5, R5, 0x4, RZ ;  /* 0x0000000405057810 */ /* 0x000fc80007ffe0ff */
[----:B------:R-:W-:-:S13]  /*7880*/  ISETP.GE.AND P0, PT, R5, UR13, PT ;  /* 0x0000000d05007c0c */ /* 0x000fda000bf06270 */
[----:B------:R-:W-:Y:S01]  /*7890*/  @P0 CALL.REL.NOINC `(.L_x_20734) ;  /* 0x0000001000000944 */ /* 0x000fe20003c00000 */
[----:B------:R-:W-:Y:S05]  /*78a0*/  BRA `(.L_x_20737) ;  /* 0xffffd2b000007947 */ /* 0x000fea000383ffff */
.L_x_20734:
[----:B------:R-:W-:Y:S05]  /*78b0*/  BSYNC B0 ;  /* 0x0000000000007941 */ /* 0x000fea0003800000 */
.L_x_20733:
[----:B------:R-:W0:Y:S01]  /*78c0*/  SHFL.BFLY PT, R2, R115, 0x4, 0x1f ;  /* 0x0c801f0073027f89 */ /* 0x000e2200000e0000 */
[----:B------:R-:W-:Y:S01]  /*78d0*/  LOP3.LUT P0, RZ, R154, 0x7, RZ, 0xc0, !PT ;  /* 0x000000079aff7812 */ /* 0x000fe2000780c0ff */
[----:B------:R-:W-:Y:S01]  /*78e0*/  BSSY B0, `(.L_x_20738) ;  /* 0x00000e9000007945 */ /* 0x000fe20003800000 */
[----:B------:R-:W-:Y:S01]  /*78f0*/  IMAD.SHL.U32 R7, R7, 0x80, RZ ;  /* 0x0000008007077824 */ /* 0x000fe200078e00ff */
[----:B------:R-:W1:Y:S04]  /*7900*/  SHFL.BFLY PT, R5, R116, 0x4, 0x1f ;  /* 0x0c801f0074057f89 */ /* 0x000e6800000e0000 */
[----:B------:R-:W3:Y:S04]  /*7910*/  SHFL.BFLY PT, R9, R118, 0x4, 0x1f ;  /* 0x0c801f0076097f89 */ /* 0x000ee800000e0000 */
[----:B------:R-:W4:Y:S04]  /*7920*/  SHFL.BFLY PT, R11, R120, 0x4, 0x1f ;  /* 0x0c801f00780b7f89 */ /* 0x000f2800000e0000 */
[----:B------:R-:W2:Y:S04]  /*7930*/  SHFL.BFLY PT, R3, R114, 0x4, 0x1f ;  /* 0x0c801f0072037f89 */ /* 0x000ea800000e0000 */
        /* <DEDUP_REMOVED lines=9> */
[----:B--2---:R-:W-:-:S03]  /*79d0*/  FADD.FTZ R3, R3, R114 ;  /* 0x0000007203037221 */ /* 0x004fc60000010000 */
[----:B------:R-:W2:Y:S01]  /*79e0*/  SHFL.BFLY PT, R16, R127, 0x4, 0x1f ;  /* 0x0c801f007f107f89 */ /* 0x000ea200000e0000 */
[----:B------:R-:W-:-:S03]  /*79f0*/  FADD.FTZ R8, R8, R117 ;  /* 0x0000007508087221 */ /* 0x000fc60000010000 */
        /* <DEDUP_REMOVED lines=13> */
[----:B------:R-:W2:Y:S01]  /*7ad0*/  SHFL.BFLY PT, R25, R142, 0x4, 0x1f ;  /* 0x0c801f008e197f89 */ /* 0x000ea200000e0000 */
        /* <DEDUP_REMOVED lines=12> */
[----:B------:R-:W-:Y:S01]  /*7ba0*/  FADD.FTZ R142, R25, R142 ;  /* 0x0000008e198e7221 */ /* 0x000fe20000010000 */
[----:B------:R-:W-:Y:S02]  /*7bb0*/  LOP3.LUT R25, R0, 0xffffffc0, RZ, 0xc0, !PT ;  /* 0xffffffc000197812 */ /* 0x000fe400078ec0ff */
[----:B------:R-:W2:Y:S01]  /*7bc0*/  SHFL.BFLY PT, R22, R133, 0x4, 0x1f ;  /* 0x0c801f0085167f89 */ /* 0x000ea200000e0000 */
[----:B------:R-:W-:Y:S01]  /*7bd0*/  FADD.FTZ R2, R3, R2 ;  /* 0x0000000203027221 */ /* 0x000fe20000010000 */
[----:B------:R-:W-:Y:S02]  /*7be0*/  ISETP.NE.OR P1, PT, R25, 0x40, P0 ;  /* 0x000000401900780c */ /* 0x000fe40000725670 */
        /* <DEDUP_REMOVED lines=33> */
[----:B---3--:R-:W-:Y:S02]  /*7e00*/  FADD.FTZ R13, R118, R13 ;  /* 0x0000000d760d7221 */ /* 0x008fe40000010000 */
[----:B----4-:R-:W-:Y:S01]  /*7e10*/  FADD.FTZ R119, R119, R10 ;  /* 0x0000000a77777221 */ /* 0x010fe20000010000 */
[----:B------:R-:W3:Y:S01]  /*7e20*/  SHFL.BFLY PT, R17, R122, 0x2, 0x1f ;  /* 0x0c401f007a117f89 */ /* 0x000ee200000e0000 */
[----:B--2---:R-:W-:-:S03]  /*7e30*/  FADD.FTZ R15, R120, R15 ;  /* 0x0000000f780f7221 */ /* 0x004fc60000010000 */
[----:B------:R-:W2:Y:S01]  /*7e40*/  SHFL.BFLY PT, R19, R124, 0x2, 0x1f ;  /* 0x0c401f007c137f89 */ /* 0x000ea200000e0000 */
        /* <DEDUP_REMOVED lines=53> */
[----:B--2---:R-:W-:Y:S02]  /*81a0*/  FADD.FTZ R49, R32, R49 ;  /* 0x0000003120317221 */ /* 0x004fe40000010000 */
[----:B----4-:R-:W-:Y:S01]  /*81b0*/  FADD.FTZ R51, R144, R51 ;  /* 0x0000003390337221 */ /* 0x010fe20000010000 */
[----:B------:R-:W-:Y:S01]  /*81c0*/  SHFL.BFLY PT, R18, R125, 0x1, 0x1f ;  /* 0x0c201f007d127f89 */ /* 0x000fe200000e0000 */
[----:B------:R-:W-:-:S03]  /*81d0*/  FADD.FTZ R53, R34, R53 ;  /* 0x0000003522357221 */ /* 0x000fc60000010000 */
[----:B------:R-:W2:Y:S01]  /*81e0*/  SHFL.BFLY PT, R20, R21, 0x1, 0x1f ;  /* 0x0c201f0015147f89 */ /* 0x000ea200000e0000 */
[----:B0-----:R-:W-:-:S03]  /*81f0*/  FADD.FTZ R6, R13, R10 ;  /* 0x0000000a0d067221 */ /* 0x001fc60000010000 */
[----:B------:R-:W-:Y:S01]  /*8200*/  SHFL.BFLY PT, R22, R127, 0x1, 0x1f ;  /* 0x0c201f007f167f89 */ /* 0x000fe200000e0000 */
[----:B-1----:R-:W-:-:S03]  /*8210*/  FADD.FTZ R8, R119, R12 ;  /* 0x0000000c77087221 */ /* 0x002fc60000010000 */
[----:B------:R-:W-:Y:S01]  /*8220*/  SHFL.BFLY PT, R24, R23, 0x1, 0x1f ;  /* 0x0c201f0017187f89 */ /* 0x000fe200000e0000 */
[----:B------:R-:W-:-:S03]  /*8230*/  FADD.FTZ R9, R15, R14 ;  /* 0x0000000e0f097221 */ /* 0x000fc60000010000 */
[----:B------:R-:W0:Y:S01]  /*8240*/  SHFL.BFLY PT, R12, R17, 0x1, 0x1f ;  /* 0x0c201f00110c7f89 */ /* 0x000e2200000e0000 */
[----:B---3--:R-:W-:-:S03]  /*8250*/  FADD.FTZ R10, R121, R16 ;  /* 0x00000010790a7221 */ /* 0x008fc60000010000 */
[----:B------:R-:W1:Y:S04]  /*8260*/  SHFL.BFLY PT, R14, R123, 0x1, 0x1f ;  /* 0x0c201f007b0e7f89 */ /* 0x000e6800000e0000 */
[----:B------:R-:W3:Y:S04]  /*8270*/  SHFL.BFLY PT, R16, R19, 0x1, 0x1f ;  /* 0x0c201f0013107f89 */ /* 0x000ee800000e0000 */
[----:B------:R-:W4:Y:S01]  /*8280*/  SHFL.BFLY PT, R26, R129, 0x1, 0x1f ;  /* 0x0c201f00811a7f89 */ /* 0x000f2200000e0000 */
[----:B--2---:R-:W-:-:S03]  /*8290*/  FADD.FTZ R15, R21, R20 ;  /* 0x00000014150f7221 */ /* 0x004fc60000010000 */
[----:B------:R-:W2:Y:S04]  /*82a0*/  SHFL.BFLY PT, R28, R25, 0x1, 0x1f ;  /* 0x0c201f00191c7f89 */ /* 0x000ea800000e0000 */
[----:B------:R-:W2:Y:S04]  /*82b0*/  SHFL.BFLY PT, R30, R131, 0x1, 0x1f ;  /* 0x0c201f00831e7f89 */ /* 0x000ea800000e0000 */
[----:B------:R-:W2:Y:S01]  /*82c0*/  SHFL.BFLY PT, R32, R27, 0x1, 0x1f ;  /* 0x0c201f001b207f89 */ /* 0x000ea200000e0000 */
[----:B0-----:R-:W-:Y:S02]  /*82d0*/  FADD.FTZ R11, R17, R12 ;  /* 0x0000000c110b7221 */ /* 0x001fe40000010000 */
[----:B------:R-:W-:Y:S01]  /*82e0*/  FADD.FTZ R17, R23, R24 ;  /* 0x0000001817117221 */ /* 0x000fe20000010000 */
[----:B------:R-:W0:Y:S01]  /*82f0*/  SHFL.BFLY PT, R34, R29, 0x1, 0x1f ;  /* 0x0c201f001d227f89 */ /* 0x000e2200000e0000 */
[----:B-1----:R-:W-:-:S02]  /*8300*/  FADD.FTZ R12, R123, R14 ;  /* 0x0000000e7b0c7221 */ /* 0x002fc40000010000 */
[----:B------:R-:W-:Y:S01]  /*8310*/  FADD.FTZ R14, R125, R18 ;  /* 0x000000127d0e7221 */ /* 0x000fe20000010000 */
[----:B------:R-:W1:Y:S01]  /*8320*/  SHFL.BFLY PT, R36, R31, 0x1, 0x1f ;  /* 0x0c201f001f247f89 */ /* 0x000e6200000e0000 */
[----:B---3--:R-:W-:Y:S02]  /*8330*/  FADD.FTZ R13, R19, R16 ;  /* 0x00000010130d7221 */ /* 0x008fe40000010000 */
[----:B------:R-:W-:Y:S01]  /*8340*/  FADD.FTZ R16, R127, R22 ;  /* 0x000000167f107221 */ /* 0x000fe20000010000 */
        /* <DEDUP_REMOVED lines=22> */
[----:B------:R-:W-:Y:S01]  /*84b0*/  BAR.SYNC.DEFER_BLOCKING 0x0 ;  /* 0x0000000000007b1d */ /* 0x000fe20000010000 */
[----:B0-----:R-:W-:Y:S02]  /*84c0*/  FADD.FTZ R29, R43, R48 ;  /* 0x000000302b1d7221 */ /* 0x001fe40000010000 */
[----:B-1----:R-:W-:Y:S02]  /*84d0*/  FADD.FTZ R30, R45, R50 ;  /* 0x000000322d1e7221 */ /* 0x002fe40000010000 */
[----:B---3--:R-:W-:Y:S02]  /*84e0*/  FADD.FTZ R31, R47, R52 ;  /* 0x000000342f1f7221 */ /* 0x008fe40000010000 */
[----:B----4-:R-:W-:Y:S02]  /*84f0*/  FADD.FTZ R32, R49, R54 ;  /* 0x0000003631207221 */ /* 0x010fe40000010000 */
[----:B--2---:R-:W-:Y:S02]  /*8500*/  FADD.FTZ R33, R51, R56 ;  /* 0x0000003833217221 */ /* 0x004fe40000010000 */
[----:B------:R-:W-:Y:S01]  /*8510*/  FADD.FTZ R34, R53, R58 ;  /* 0x0000003a35227221 */ /* 0x000fe20000010000 */
        /* <DEDUP_REMOVED lines=37> */
.L_x_20739:
[----:B------:R-:W-:Y:S05]  /*8770*/  BSYNC B0 ;  /* 0x0000000000007941 */ /* 0x000fea0003800000 */
.L_x_20738:
        /* <DEDUP_REMOVED lines=72> */
.L_x_20741:
[----:B------:R-:W-:Y:S05]  /*8c00*/  BSYNC B0 ;  /* 0x0000000000007941 */ /* 0x000fea0003800000 */
.L_x_20740:
        /* <DEDUP_REMOVED lines=40> */
.L_x_20743:
[----:B------:R-:W-:Y:S05]  /*8e90*/  BSYNC B0 ;  /* 0x0000000000007941 */ /* 0x000fea0003800000 */
.L_x_20742:
        /* <DEDUP_REMOVED lines=72> */
.L_x_20745:
[----:B------:R-:W-:Y:S05]  /*9320*/  BSYNC B0 ;  /* 0x0000000000007941 */ /* 0x000fea0003800000 */
.L_x_20744:
        /* <DEDUP_REMOVED lines=11> */
[C---:B0-----:R-:W-:Y:S02]  /*93e0*/  IADD3 R35, R0.reuse, 0x8, RZ ;  /* 0x0000000800237810 */ /* 0x041fe40007ffe0ff */
[C---:B------:R-:W-:Y:S02]  /*93f0*/  IADD3 R45, R0.reuse, 0x1c, RZ ;  /* 0x0000001c002d7810 */ /* 0x040fe40007ffe0ff */
[C---:B------:R-:W-:Y:S02]  /*9400*/  IADD3 R7, R0.reuse, 0x4, RZ ;  /* 0x0000000400077810 */ /* 0x040fe40007ffe0ff */
[C---:B------:R-:W-:Y:S01]  /*9410*/  IADD3 R53, R0.reuse, 0x2c, RZ ;  /* 0x0000002c00357810 */ /* 0x040fe20007ffe0ff */
[----:B-1----:R-:W-:Y:S01]  /*9420*/  UIMAD UR4, UR4, UR6, URZ ;  /* 0x00000006040472a4 */ /* 0x002fe2000f8e023f */
[----:B------:R-:W-:-:S02]  /*9430*/  IADD3 R61, R0, 0x3c, RZ ;  /* 0x0000003c003d7810 */ /* 0x000fc40007ffe0ff */
[----:B------:R-:W-:Y:S01]  /*9440*/  ULDC UR6, c[0x0][0x14] ;  /* 0x0000050000067ab9 */ /* 0x000fe20000000800 */
[C---:B------:R-:W-:Y:S02]  /*9450*/  IADD3 R69, R0.reuse, 0x4c, RZ ;  /* 0x0000004c00457810 */ /* 0x040fe40007ffe0ff */
[C---:B------:R-:W-:Y:S01]  /*9460*/  IADD3 R77, R0.reuse, 0x5c, RZ ;  /* 0x0000005c004d7810 */ /* 0x040fe20007ffe0ff */
[----:B--2---:R-:W-:Y:S01]  /*9470*/  UIMAD UR5, UR5, UR6, URZ ;  /* 0x00000006050572a4 */ /* 0x004fe2000f8e023f */
[----:B------:R-:W-:Y:S01]  /*9480*/  IADD3 R85, R0, 0x6c, RZ ;  /* 0x0000006c00557810 */ /* 0x000fe20007ffe0ff */
[----:B------:R-:W-:Y:S02]  /*9490*/  UIMAD UR6, UR4, UR6, URZ ;  /* 0x00000006040672a4 */ /* 0x000fe4000f8e023f */
[----:B------:R-:W-:Y:S02]  /*94a0*/  USHF.L.U32 UR5, UR5, 0x7, URZ ;  /* 0x0000000705057899 */ /* 0x000fe4000800063f */
[----:B------:R-:W-:-:S02]  /*94b0*/  USHF.L.U32 UR6, UR6, 0x7, URZ ;  /* 0x0000000706067899 */ /* 0x000fc4000800063f */
[----:B---3--:R-:W-:Y:S02]  /*94c0*/  USHF.L.U32 UR4, UR7, 0x7, URZ ;  /* 0x0000000707047899 */ /* 0x008fe4000800063f */
[----:B------:R-:W-:Y:S02]  /*94d0*/  USHF.R.S32.HI UR8, URZ, 0x1f, UR5 ;  /* 0x0000001f3f087899 */ /* 0x000fe40008011405 */
        /* <DEDUP_REMOVED lines=15> */
[----:B------:R-:W-:Y:S02]  /*95d0*/  LEA.HI.X.SX32 R54, R44, UR7, 0x1, P2 ;  /* 0x000000072c367c11 */ /* 0x000fe400090f0eff */
[----:B------:R-:W-:Y:S02]  /*95e0*/  LEA.HI.X.SX32 R45, R45, UR7, 0x1, P3 ;  /* 0x000000072d2d7c11 */ /* 0x000fe400098f0eff */
[C---:B------:R-:W-:Y:S02]  /*95f0*/  LEA R44, P3, R52.reuse, c[0x0][0x160], 0x2 ;  /* 0x00005800342c7a11 */ /* 0x040fe400078610ff */
[----:B------:R-:W-:Y:S02]  /*9600*/  LEA R46, P2, R47, c[0x0][0x160], 0x2 ;  /* 0x000058002f2e7a11 */ /* 0x000fe400078410ff */
[----:B------:R-:W-:Y:S02]  /*9610*/  LEA.HI.X R45, R52, c[0x0][0x164], R45, 0x2, P3 ;  /* 0x00005900342d7a11 */ /* 0x000fe400018f142d */
[----:B------:R-:W-:-:S02]  /*9620*/  IADD3 R39, P0, R0, UR4, RZ ;  /* 0x0000000400277c10 */ /* 0x000fc4000ff1e0ff */
[C---:B------:R-:W-:Y:S02]  /*9630*/  IADD3 R52, R0.reuse, 0x28, RZ ;  /* 0x0000002800347810 */ /* 0x040fe40007ffe0ff */
[----:B------:R-:W-:Y:S02]  /*9640*/  IADD3 R37, P1, R7, UR4, RZ ;  /* 0x0000000407257c10 */ /* 0x000fe4000ff3e0ff */
[----:B------:R-:W-:Y:S02]  /*9650*/  LEA.HI.X R47, R47, c[0x0][0x164], R54, 0x2, P2 ;  /* 0x000059002f2f7a11 */ /* 0x000fe400010f1436 */
[----:B------:R-:W-:Y:S02]  /*9660*/  LEA.HI.X.SX32 R50, R0, UR7, 0x1, P0 ;  /* 0x0000000700327c11 */ /* 0x000fe400080f0eff */
[----:B------:R-:W-:Y:S02]  /*9670*/  IADD3 R55, P2, R52, UR4, RZ ;  /* 0x0000000434377c10 */ /* 0x000fe4000ff5e0ff */
[----:B------:R-:W-:-:S02]  /*9680*/  IADD3 R60, P3, R53, UR4, RZ ;  /* 0x00000004353c7c10 */ /* 0x000fc4000ff7e0ff */
[----:B------:R-:W-:Y:S02]  /*9690*/  LEA.HI.X.SX32 R48, R7, UR7, 0x1, P1 ;  /* 0x0000000707307c11 */ /* 0x000fe400088f0eff */
[----:B------:R-:W-:Y:S02]  /*96a0*/  LEA R38, P0, R39, c[0x0][0x160], 0x2 ;  /* 0x0000580027267a11 */ /* 0x000fe400078010ff */
[----:B------:R-:W-:Y:S02]  /*96b0*/  LEA R36, P1, R37, c[0x0][0x160], 0x2 ;  /* 0x0000580025247a11 */ /* 0x000fe400078210ff */
[C---:B------:R-:W-:Y:S02]  /*96c0*/  IADD3 R7, R0.reuse, 0x10, RZ ;  /* 0x0000001000077810 */ /* 0x040fe40007ffe0ff */
[----:B------:R-:W-:Y:S02]  /*96d0*/  IADD3 R35, R0, 0x14, RZ ;  /* 0x0000001400237810 */ /* 0x000fe40007ffe0ff */
[----:B------:R-:W-:-:S02]  /*96e0*/  LEA.HI.X.SX32 R62, R52, UR7, 0x1, P2 ;  /* 0x00000007343e7c11 */ /* 0x000fc400090f0eff */
[----:B------:R-:W-:Y:S02]  /*96f0*/  LEA.HI.X.SX32 R53, R53, UR7, 0x1, P3 ;  /* 0x0000000735357c11 */ /* 0x000fe400098f0eff */
[----:B------:R-:W-:Y:S02]  /*9700*/  LEA.HI.X R39, R39, c[0x0][0x164], R50, 0x2, P0 ;  /* 0x0000590027277a11 */ /* 0x000fe400000f1432 */
[----:B------:R-:W-:Y:S02]  /*9710*/  LEA R52, P3, R60, c[0x0][0x160], 0x2 ;  /* 0x000058003c347a11 */ /* 0x000fe400078610ff */
[----:B------:R-:W-:Y:S01]  /*9720*/  LEA.HI.X R37, R37, c[0x0][0x164], R48, 0x2, P1 ;  /* 0x0000590025257a11 */ /* 0x000fe200008f1430 */
[----:B------:R-:W-:Y:S01]  /*9730*/  STG.E [R38.64], R2 ;  /* 0x0000000226007986 */ /* 0x000fe2000c10190a */
[----:B------:R-:W-:Y:S02]  /*9740*/  IADD3 R51, P0, R7, UR4, RZ ;  /* 0x0000000407337c10 */ /* 0x000fe4000ff1e0ff */
[----:B------:R-:W-:Y:S01]  /*9750*/  IADD3 R49, P1, R35, UR4, RZ ;  /* 0x0000000423317c10 */ /* 0x000fe2000ff3e0ff */
[----:B------:R-:W-:Y:S01]  /*9760*/  STG.E [R36.64], R3 ;  /* 0x0000000324007986 */ /* 0x000fe2000c10190a */
[----:B------:R-:W-:-:S02]  /*9770*/  LEA R54, P2, R55, c[0x0][0x160], 0x2 ;  /* 0x0000580037367a11 */ /* 0x000fc400078410ff */
[----:B------:R-:W-:Y:S01]  /*9780*/  LEA.HI.X R53, R60, c[0x0][0x164], R53, 0x2, P3 ;  /* 0x000059003c357a11 */ /* 0x000fe200018f1435 */
[----:B------:R-:W-:Y:S01]  /*9790*/  STG.E [R42.64], R4 ;  /* 0x000000042a007986 */ /* 0x000fe2000c10190a */
[----:B------:R-:W-:Y:S02]  /*97a0*/  LEA.HI.X.SX32 R58, R7, UR7, 0x1, P0 ;  /* 0x00000007073a7c11 */ /* 0x000fe400080f0eff */
[----:B------:R-:W-:Y:S01]  /*97b0*/  IADD3 R60, R0, 0x38, RZ ;  /* 0x00000038003c7810 */ /* 0x000fe20007ffe0ff */
[----:B------:R-:W-:Y:S01]  /*97c0*/  STG.E [R40.64], R5 ;  /* 0x0000000528007986 */ /* 0x000fe2000c10190a */
[----:B------:R-:W-:Y:S02]  /*97d0*/  LEA.HI.X.SX32 R56, R35, UR7, 0x1, P1 ;  /* 0x0000000723387c11 */ /* 0x000fe400088f0eff */
[----:B------:R-:W-:Y:S02]  /*97e0*/  LEA R50, P0, R51, c[0x0][0x160], 0x2 ;  /* 0x0000580033327a11 */ /* 0x000fe400078010ff */
[----:B------:R-:W-:-:S02]  /*97f0*/  LEA R48, P1, R49, c[0x0][0x160], 0x2 ;  /* 0x0000580031307a11 */ /* 0x000fc400078210ff */
[C---:B------:R-:W-:Y:S02]  /*9800*/  IADD3 R7, R0.reuse, 0x20, RZ ;  /* 0x0000002000077810 */ /* 0x040fe40007ffe0ff */
[----:B------:R-:W-:Y:S02]  /*9810*/  IADD3 R35, R0, 0x24, RZ ;  /* 0x0000002400237810 */ /* 0x000fe40007ffe0ff */
[----:B------:R-:W-:Y:S02]  /*9820*/  LEA.HI.X R55, R55, c[0x0][0x164], R62, 0x2, P2 ;  /* 0x0000590037377a11 */ /* 0x000fe400010f143e */
[----:B------:R-:W-:Y:S02]  /*9830*/  IADD3 R63, P2, R60, UR4, RZ ;  /* 0x000000043c3f7c10 */ /* 0x000fe4000ff5e0ff */
[----:B------:R-:W-:Y:S02]  /*9840*/  IADD3 R68, P3, R61, UR4, RZ ;  /* 0x000000043d447c10 */ /* 0x000fe4000ff7e0ff */
[----:B------:R-:W-:-:S02]  /*9850*/  LEA.HI.X R51, R51, c[0x0][0x164], R58, 0x2, P0 ;  /* 0x0000590033337a11 */ /* 0x000fc400000f143a */
[----:B------:R-:W-:Y:S02]  /*9860*/  LEA.HI.X R49, R49, c[0x0][0x164], R56, 0x2, P1 ;  /* 0x0000590031317a11 */ /* 0x000fe400008f1438 */
[----:B------:R-:W-:Y:S01]  /*9870*/  IADD3 R59, P0, R7, UR4, RZ ;  /* 0x00000004073b7c10 */ /* 0x000fe2000ff1e0ff */
[----:B------:R-:W-:Y:S01]  /*9880*/  STG.E [R50.64], R6 ;  /* 0x0000000632007986 */ /* 0x000fe2000c10190a */
[----:B------:R-:W-:Y:S02]  /*9890*/  IADD3 R57, P1, R35, UR4, RZ ;  /* 0x0000000423397c10 */ /* 0x000fe4000ff3e0ff */
[----:B------:R-:W-:Y:S01]  /*98a0*/  LEA.HI.X.SX32 R70, R60, UR7, 0x1, P2 ;  /* 0x000000073c467c11 */ /* 0x000fe200090f0eff */
[----:B------:R-:W-:Y:S01]  /*98b0*/  STG.E [R48.64], R8 ;  /* 0x0000000830007986 */ /* 0x000fe2000c10190a */
[----:B------:R-:W-:Y:S02]  /*98c0*/  LEA.HI.X.SX32 R61, R61, UR7, 0x1, P3 ;  /* 0x000000073d3d7c11 */ /* 0x000fe400098f0eff */
[----:B------:R-:W-:Y:S01]  /*98d0*/  LEA R60, P3, R68, c[0x0][0x160], 0x2 ;  /* 0x00005800443c7a11 */ /* 0x000fe200078610ff */
[----:B------:R-:W-:Y:S01]  /*98e0*/  STG.E [R46.64], R9 ;  /* 0x000000092e007986 */ /* 0x000fe2000c10190a */
[----:B------:R-:W-:-:S02]  /*98f0*/  LEA.HI.X.SX32 R66, R7, UR7, 0x1, P0 ;  /* 0x0000000707427c11 */ /* 0x000fc400080f0eff */
[----:B------:R-:W-:Y:S01]  /*9900*/  LEA.HI.X.SX32 R64, R35, UR7, 0x1, P1 ;  /* 0x0000000723407c11 */ /* 0x000fe200088f0eff */
[----:B------:R-:W-:Y:S01]  /*9910*/  STG.E [R44.64], R10 ;  /* 0x0000000a2c007986 */ /* 0x000fe2000c10190a */
        /* <DEDUP_REMOVED lines=22> */
[----:B------:R-:W-:Y:S02]  /*9a80*/  IADD3 R7, R0, 0x40, RZ ;  /* 0x0000004000077810 */ /* 0x000fe40007ffe0ff */
[----:B------:R-:W-:Y:S02]  /*9a90*/  LEA.HI.X.SX32 R78, R68, UR7, 0x1, P2 ;  /* 0x00000007444e7c11 */ /* 0x000fe400090f0eff */
[----:B------:R-:W-:Y:S02]  /*9aa0*/  LEA.HI.X.SX32 R69, R69, UR7, 0x1, P3 ;  /* 0x0000000745457c11 */ /* 0x000fe400098f0eff */
        /* <DEDUP_REMOVED lines=15> */
[----:B------:R-:W-:Y:S02]  /*9ba0*/  LEA R74, P0, R75, c[0x0][0x160], 0x2 ;  /* 0x000058004b4a7a11 */ /* 0x000fe400078010ff */
[----:B------:R-:W-:Y:S02]  /*9bb0*/  LEA.HI.X R71, R71, c[0x0][0x164], R78, 0x2, P2 ;  /* 0x0000590047477a11 */ /* 0x000fe400010f144e */
[----:B------:R-:W-:-:S02]  /*9bc0*/  LEA R72, P1, R73, c[0x0][0x160], 0x2 ;  /* 0x0000580049487a11 */ /* 0x000fc400078210ff */
[----:B------:R-:W-:Y:S02]  /*9bd0*/  IADD3 R7, R0, 0x50, RZ ;  /* 0x0000005000077810 */ /* 0x000fe40007ffe0ff */
[----:B------:R-:W-:Y:S02]  /*9be0*/  IADD3 R79, P2, R76, UR4, RZ ;  /* 0x000000044c4f7c10 */ /* 0x000fe4000ff5e0ff */
[----:B------:R-:W-:Y:S02]  /*9bf0*/  IADD3 R84, P3, R77, UR4, RZ ;  /* 0x000000044d547c10 */ /* 0x000fe4000ff7e0ff */
[----:B------:R-:W-:Y:S02]  /*9c00*/  IADD3 R35, R0, 0x54, RZ ;  /* 0x0000005400237810 */ /* 0x000fe40007ffe0ff */
[----:B------:R-:W-:Y:S02]  /*9c10*/  LEA.HI.X R75, R75, c[0x0][0x164], R82, 0x2, P0 ;  /* 0x000059004b4b7a11 */ /* 0x000fe400000f1452 */
[----:B------:R-:W-:-:S02]  /*9c20*/  LEA.HI.X R73, R73, c[0x0][0x164], R80, 0x2, P1 ;  /* 0x0000590049497a11 */ /* 0x000fc400008f1450 */
[----:B------:R-:W-:Y:S01]  /*9c30*/  IADD3 R83, P0, R7, UR4, RZ ;  /* 0x0000000407537c10 */ /* 0x000fe2000ff1e0ff */
[----:B------:R-:W-:Y:S01]  /*9c40*/  STG.E [R74.64], R19 ;  /* 0x000000134a007986 */ /* 0x000fe2000c10190a */
[----:B------:R-:W-:Y:S02]  /*9c50*/  LEA.HI.X.SX32 R86, R76, UR7, 0x1, P2 ;  /* 0x000000074c567c11 */ /* 0x000fe400090f0eff */
[----:B------:R-:W-:Y:S01]  /*9c60*/  LEA.HI.X.SX32 R77, R77, UR7, 0x1, P3 ;  /* 0x000000074d4d7c11 */ /* 0x000fe200098f0eff */
[----:B------:R-:W-:Y:S01]  /*9c70*/  STG.E [R72.64], R20 ;  /* 0x0000001448007986 */ /* 0x000fe2000c10190a */
[----:B------:R-:W-:Y:S02]  /*9c80*/  IADD3 R81, P1, R35, UR4, RZ ;  /* 0x0000000423517c10 */ /* 0x000fe4000ff3e0ff */
[----:B------:R-:W-:Y:S01]  /*9c90*/  LEA R76, P3, R84, c[0x0][0x160], 0x2 ;  /* 0x00005800544c7a11 */ /* 0x000fe200078610ff */
[----:B------:R-:W-:Y:S01]  /*9ca0*/  STG.E [R70.64], R21 ;  /* 0x0000001546007986 */ /* 0x000fe2000c10190a */
[----:B------:R-:W-:-:S02]  /*9cb0*/  LEA.HI.X.SX32 R90, R7, UR7, 0x1, P0 ;  /* 0x00000007075a7c11 */ /* 0x000fc400080f0eff */
[----:B------:R-:W-:Y:S01]  /*9cc0*/  LEA.HI.X.SX32 R88, R35, UR7, 0x1, P1 ;  /* 0x0000000723587c11 */ /* 0x000fe200088f0eff */
[----:B------:R-:W-:Y:S01]  /*9cd0*/  STG.E [R68.64], R22 ;  /* 0x0000001644007986 */ /* 0x000fe2000c10190a */
[----:B------:R-:W-:Y:S02]  /*9ce0*/  LEA R82, P0, R83, c[0x0][0x160], 0x2 ;  /* 0x0000580053527a11 */ /* 0x000fe400078010ff */
[----:B------:R-:W-:Y:S02]  /*9cf0*/  LEA R78, P2, R79, c[0x0][0x160], 0x2 ;  /* 0x000058004f4e7a11 */ /* 0x000fe400078410ff */
[----:B------:R-:W-:Y:S02]  /*9d00*/  LEA.HI.X R77, R84, c[0x0][0x164], R77, 0x2, P3 ;  /* 0x00005900544d7a11 */ /* 0x000fe400018f144d */
[----:B------:R-:W-:Y:S02]  /*9d10*/  LEA R80, P1, R81, c[0x0][0x160], 0x2 ;  /* 0x0000580051507a11 */ /* 0x000fe400078210ff */
[----:B------:R-:W-:-:S02]  /*9d20*/  IADD3 R7, R0, 0x60, RZ ;  /* 0x0000006000077810 */ /* 0x000fc40007ffe0ff */
[C---:B------:R-:W-:Y:S02]  /*9d30*/  IADD3 R84, R0.reuse, 0x68, RZ ;  /* 0x0000006800547810 */ /* 0x040fe40007ffe0ff */
[----:B------:R-:W-:Y:S02]  /*9d40*/  IADD3 R91, P3, R85, UR4, RZ ;  /* 0x00000004555b7c10 */ /* 0x000fe4000ff7e0ff */
[----:B------:R-:W-:Y:S02]  /*9d50*/  IADD3 R35, R0, 0x64, RZ ;  /* 0x0000006400237810 */ /* 0x000fe40007ffe0ff */
[----:B------:R-:W-:Y:S02]  /*9d60*/  LEA.HI.X R83, R83, c[0x0][0x164], R90, 0x2, P0 ;  /* 0x0000590053537a11 */ /* 0x000fe400000f145a */
[----:B------:R-:W-:Y:S02]  /*9d70*/  LEA.HI.X R79, R79, c[0x0][0x164], R86, 0x2, P2 ;  /* 0x000059004f4f7a11 */ /* 0x000fe400010f1456 */
[----:B------:R-:W-:Y:S01]  /*9d80*/  LEA.HI.X R81, R81, c[0x0][0x164], R88, 0x2, P1 ;  /* 0x0000590051517a11 */ /* 0x000fe200008f1458 */
[----:B------:R-:W-:Y:S01]  /*9d90*/  STG.E [R82.64], R23 ;  /* 0x0000001752007986 */ /* 0x000fe2000c10190a */
[----:B------:R-:W-:-:S02]  /*9da0*/  IADD3 R93, P0, R7, UR4, RZ ;  /* 0x00000004075d7c10 */ /* 0x000fc4000ff1e0ff */
[C---:B------:R-:W-:Y:S01]  /*9db0*/  IADD3 R89, P2, R84.reuse, UR4, RZ ;  /* 0x0000000454597c10 */ /* 0x040fe2000ff5e0ff */
[----:B------:R-:W-:Y:S01]  /*9dc0*/  STG.E [R80.64], R24 ;  /* 0x0000001850007986 */ /* 0x000fe2000c10190a */
[----:B------:R-:W-:Y:S02]  /*9dd0*/  LEA.HI.X.SX32 R92, R85, UR7, 0x1, P3 ;  /* 0x00000007555c7c11 */ /* 0x000fe400098f0eff */
[----:B------:R-:W-:Y:S01]  /*9de0*/  IADD3 R87, P1, R35, UR4, RZ ;  /* 0x0000000423577c10 */ /* 0x000fe2000ff3e0ff */
[----:B------:R-:W-:Y:S01]  /*9df0*/  STG.E [R78.64], R25 ;  /* 0x000000194e007986 */ /* 0x000fe2000c10190a */
[----:B------:R-:W-:Y:S02]  /*9e00*/  LEA R90, P3, R91, c[0x0][0x160], 0x2 ;  /* 0x000058005b5a7a11 */ /* 0x000fe400078610ff */
[----:B------:R-:W-:Y:S01]  /*9e10*/  LEA.HI.X.SX32 R98, R7, UR7, 0x1, P0 ;  /* 0x0000000707627c11 */ /* 0x000fe200080f0eff */
[----:B------:R-:W-:Y:S01]  /*9e20*/  STG.E [R76.64], R26 ;  /* 0x0000001a4c007986 */ /* 0x000fe2000c10190a */
[----:B------:R-:W-:-:S02]  /*9e30*/  LEA.HI.X.SX32 R94, R84, UR7, 0x1, P2 ;  /* 0x00000007545e7c11 */ /* 0x000fc400090f0eff */
[----:B------:R-:W-:Y:S02]  /*9e40*/  LEA.HI.X.SX32 R96, R35, UR7, 0x1, P1 ;  /* 0x0000000723607c11 */ /* 0x000fe400088f0eff */
[----:B------:R-:W-:Y:S02]  /*9e50*/  LEA R84, P0, R93, c[0x0][0x160], 0x2 ;  /* 0x000058005d547a11 */ /* 0x000fe400078010ff */
[----:B------:R-:W-:Y:S02]  /*9e60*/  LEA R88, P2, R89, c[0x0][0x160], 0x2 ;  /* 0x0000580059587a11 */ /* 0x000fe400078410ff */
[----:B------:R-:W-:Y:S02]  /*9e70*/  LEA.HI.X R91, R91, c[0x0][0x164], R92, 0x2, P3 ;  /* 0x000059005b5b7a11 */ /* 0x000fe400018f145c */
[----:B------:R-:W-:Y:S02]  /*9e80*/  LEA R86, P1, R87, c[0x0][0x160], 0x2 ;  /* 0x0000580057567a11 */ /* 0x000fe400078210ff */
[----:B------:R-:W-:-:S02]  /*9e90*/  IADD3 R7, R0, 0x70, RZ ;  /* 0x0000007000077810 */ /* 0x000fc40007ffe0ff */
[C---:B------:R-:W-:Y:S02]  /*9ea0*/  IADD3 R92, R0.reuse, 0x78, RZ ;  /* 0x00000078005c7810 */ /* 0x040fe40007ffe0ff */
[C---:B------:R-:W-:Y:S02]  /*9eb0*/  IADD3 R35, R0.reuse, 0x74, RZ ;  /* 0x0000007400237810 */ /* 0x040fe40007ffe0ff */
[----:B------:R-:W-:Y:S02]  /*9ec0*/  LEA.HI.X R85, R93, c[0x0][0x164], R98, 0x2, P0 ;  /* 0x000059005d557a11 */ /* 0x000fe400000f1462 */
[----:B------:R-:W-:Y:S02]  /*9ed0*/  LEA.HI.X R89, R89, c[0x0][0x164], R94, 0x2, P2 ;  /* 0x0000590059597a11 */ /* 0x000fe400010f145e */
[----:B------:R-:W-:Y:S01]  /*9ee0*/  IADD3 R0, R0, 0x7c, RZ ;  /* 0x0000007c00007810 */ /* 0x000fe20007ffe0ff */
[----:B------:R-:W-:Y:S01]  /*9ef0*/  STG.E [R84.64], R27 ;  /* 0x0000001b54007986 */ /* 0x000fe2000c10190a */
[----:B------:R-:W-:-:S02]  /*9f00*/  LEA.HI.X R87, R87, c[0x0][0x164], R96, 0x2, P1 ;  /* 0x0000590057577a11 */ /* 0x000fc400008f1460 */
[----:B------:R-:W-:Y:S02]  /*9f10*/  IADD3 R93, P0, R7, UR4, RZ ;  /* 0x00000004075d7c10 */ /* 0x000fe4000ff1e0ff */
        /* <DEDUP_REMOVED lines=9> */
[----:B------:R-:W-:Y:S02]  /*9fb0*/  LEA R92, P0, R93, c[0x0][0x160], 0x2 ;  /* 0x000058005d5c7a11 */ /* 0x000fe400078010ff */
[----:B------:R-:W-:Y:S02]  /*9fc0*/  LEA R94, P1, R95, c[0x0][0x160], 0x2 ;  /* 0x000058005f5e7a11 */ /* 0x000fe400078210ff */
[----:B------:R-:W-:Y:S02]  /*9fd0*/  LEA.HI.X.SX32 R0, R0, UR7, 0x1, P3 ;  /* 0x0000000700007c11 */ /* 0x000fe400098f0eff */
        /* <DEDUP_REMOVED lines=11> */
.L_x_20746:
        /* <DEDUP_REMOVED lines=15> */
.L_x_24042:


//--------------------- .text._ZN4vllm25paged_attention_v1_kernelIffLi120ELi32ELi128ELNS_18Fp8KVCacheDataTypeE0ELb1EEEvPT_PKS2_PKT0_S8_ifPKiSA_iPKfiiiSC_SC_iiiii --------------------------
	.section	.text._ZN4vllm25paged_attention_v1_kernelIffLi120ELi32ELi128ELNS_18Fp8KVCacheDataTypeE0ELb1EEEvPT_PKS2_PKT0_S8_ifPKiSA_iPKfiiiSC_SC_iiiii,"ax",@progbits
	.sectioninfo	@"SHI_REGISTERS=168"
	.align	128
        .global         _ZN4vllm25paged_attention_v1_kernelIffLi120ELi32ELi128ELNS_18Fp8KVCacheDataTypeE0ELb1EEEvPT_PKS2_PKT0_S8_ifPKiSA_iPKfiiiSC_SC_iiiii
        .type           _ZN4vllm25paged_attention_v1_kernelIffLi120ELi32ELi128ELNS_18Fp8KVCacheDataTypeE0ELb1EEEvPT_PKS2_PKT0_S8_ifPKiSA_iPKfiiiSC_SC_iiiii,@function
        .size           _ZN4vllm25paged_attention_v1_kernelIffLi120ELi32ELi128ELNS_18Fp8KVCacheDataTypeE0ELb1EEEvPT_PKS2_PKT0_S8_ifPKiSA_iPKfiiiSC_SC_iiiii,(.L_x_24043 - _ZN4vllm25paged_attention_v1_kernelIffLi120ELi32ELi128ELNS_18Fp8KVCacheDataTypeE0ELb1EEEvPT_PKS2_PKT0_S8_ifPKiSA_iPKfiiiSC_SC_iiiii)
        .other          _ZN4vllm25paged_attention_v1_kernelIffLi120ELi32ELi128ELNS_18Fp8KVCacheDataTypeE0ELb1EEEvPT_PKS2_PKT0_S8_ifPKiSA_iPKfiiiSC_SC_iiiii,@"STO_CUDA_ENTRY STV_DEFAULT"
_ZN4vllm25paged_attention_v1_kernelIffLi120ELi32ELi128ELNS_18Fp8KVCacheDataTypeE0ELb1EEEvPT_PKS2_PKT0_S8_ifPKiSA_iPKfiiiSC_SC_iiiii:
.text._ZN4vllm25paged_attention_v1_kernelIffLi120ELi32ELi128ELNS_18Fp8KVCacheDataTypeE0ELb1EEEvPT_PKS2_PKT0_S8_ifPKiSA_iPKfiiiSC_SC_iiiii:
        /* <DEDUP_REMOVED lines=31> */
[----:B------:R-:W-:Y:S01]  /*01f0*/  UIADD3 UR4, -UR5, URZ, URZ ;  /* 0x0000003f05047290 */ /* 0x000fe2000fffe13f */
[----:B------:R-:W-:-:S03]  /*0200*/  PLOP3.LUT P0, PT, PT, PT, UP0, 0x80, 0x0 ;  /* 0x000000000000781c */ /* 0x000fc60003f0f008 */
        /* <DEDUP_REMOVED lines=80> */
.L_x_20751:
        /* <DEDUP_REMOVED lines=11> */
.L_x_20750:
[----:B------:R-:W-:Y:S05]  /*07c0*/  BSYNC B1 ;  /* 0x0000000000017941 */ /* 0x000fea0003800000 */
.L_x_20749:
        /* <DEDUP_REMOVED lines=8> */
.L_x_20752:
        /* <DEDUP_REMOVED lines=17> */
.L_x_20748:
[----:B0-----:R-:W-:Y:S05]  /*0960*/  BSYNC B0 ;  /* 0x0000000000007941 */ /* 0x001fea0003800000 */
.L_x_20747:
[----:B------:R-:W-:Y:S01]  /*0970*/  IABS R2, c[0x0][0x1d4] ;  /* 0x0000750000027a13 */ /* 0x000fe20000000000 */
[----:B-1----:R-:W-:Y:S01]  /*0980*/  UIADD3 UR4, UR17, -0x1, URZ ;  /* 0xffffffff11047890 */ /* 0x002fe2000fffe03f */
[----:B------:R-:W-:Y:S01]  /*0990*/  BAR.SYNC.DEFER_BLOCKING 0x0 ;  /* 0x0000000000007b1d */ /* 0x000fe20000010000 */
[----:B------:R-:W-:-:S04]  /*09a0*/  UIADD3 UR5, UR17, 0x1f, URZ ;  /* 0x0000001f11057890 */ /* 0x000fc8000fffe03f */
[----:B------:R-:W-:Y:S01]  /*09b0*/  IMAD.U32 R6, RZ, RZ, UR4 ;  /* 0x00000004ff067e24 */ /* 0x000fe2000f8e00ff */
[----:B------:R-:W0:Y:S01]  /*09c0*/  I2F.RP R3, R2 ;  /* 0x0000000200037306 */ /* 0x000e220000209400 */
[----:B------:R-:W-:Y:S01]  /*09d0*/  USHF.R.S32.HI UR10, URZ, 0x1f, UR5 ;  /* 0x0000001f3f0a7899 */ /* 0x000fe20008011405 */
[----:B------:R-:W-:Y:S01]  /*09e0*/  BSSY B0, `(.L_x_20753) ;  /* 0x0000213000007945 */ /* 0x000fe20003800000 */
[----:B------:R-:W-:Y:S02]  /*09f0*/  ULDC UR18, c[0x0][0x1d8] ;  /* 0x0000760000127ab9 */ /* 0x000fe40000000800 */
[----:B------:R-:W-:Y:S02]  /*0a00*/  ULEA.HI UR10, UR10, UR5, URZ, 0x5 ;  /* 0x000000050a0a7291 */ /* 0x000fe4000f8f283f */
[----:B------:R-:W-:Y:S02]  /*0a10*/  UISETP.GT.AND UP0, UPT, UR18, -0x1, UPT ;  /* 0xffffffff1200788c */ /* 0x000fe4000bf04270 */
[----:B------:R-:W-:-:S02]  /*0a20*/  ULDC UR13, c[0x0][0x1d4] ;  /* 0x00007500000d7ab9 */ /* 0x000fc40000000800 */
[----:B------:R-:W-:Y:S02]  /*0a30*/  USHF.R.S32.HI UR10, URZ, 0x5, UR10 ;  /* 0x000000053f0a7899 */ /* 0x000fe4000801140a */
[----:B------:R-:W-:Y:S02]  /*0a40*/  ULOP3.LUT UR4, UR4, UR13, URZ, 0x3c, !UPT ;  /* 0x0000000d04047292 */ /* 0x000fe4000f8e3c3f */
[----:B------:R-:W-:Y:S01]  /*0a50*/  ULDC UR12, c[0x0][0x1c8] ;  /* 0x00007200000c7ab9 */ /* 0x000fe20000000800 */
[----:B0-----:R-:W0:Y:S01]  /*0a60*/  MUFU.RCP R3, R3 ;  /* 0x0000000300037308 */ /* 0x001e220000001000 */
[----:B------:R-:W-:Y:S02]  /*0a70*/  ULDC UR16, c[0x0][0x180] ;  /* 0x0000600000107ab9 */ /* 0x000fe40000000800 */
[----:B------:R-:W-:Y:S01]  /*0a80*/  ISETP.LE.AND P2, PT, RZ, UR4, PT ;  /* 0x00000004ff007c0c */ /* 0x000fe2000bf43270 */
[----:B------:R-:W-:Y:S02]  /*0a90*/  @!UP0 UIMAD UR5, UR12, UR16, UR15 ;  /* 0x000000100c0582a4 */ /* 0x000fe4000f8e020f */
[----:B------:R-:W-:-:S02]  /*0aa0*/  @!UP0 UIADD3 UR13, URZ, -UR18, URZ ;  /* 0x800000123f0d8290 */ /* 0x000fc4000fffe03f */
[----:B------:R-:W-:Y:S02]  /*0ab0*/  @UP0 UIMAD UR7, UR11, UR12, UR7 ;  /* 0x0000000c0b0702a4 */ /* 0x000fe4000f8e0207 */
[----:B------:R-:W-:Y:S02]  /*0ac0*/  ULDC UR14, c[0x0][0x198] ;  /* 0x00006600000e7ab9 */ /* 0x000fe40000000800 */
[----:B------:R-:W-:Y:S02]  /*0ad0*/  @!UP0 UIMAD UR4, UR5, UR13, URZ ;  /* 0x0000000d050482a4 */ /* 0x000fe4000f8e023f */
[----:B------:R-:W-:Y:S01]  /*0ae0*/  UIMAD UR6, UR6, UR14, URZ ;  /* 0x0000000e060672a4 */ /* 0x000fe2000f8e023f */
[----:B0-----:R-:W-:Y:S01]  /*0af0*/  IADD3 R7, R3, 0xffffffe, RZ ;  /* 0x0ffffffe03077810 */ /* 0x001fe20007ffe0ff */
[----:B------:R-:W-:Y:S02]  /*0b00*/  @UP0 UIMAD UR4, UR7, UR18, URZ ;  /* 0x00000012070402a4 */ /* 0x000fe4000f8e023f */
[----:B------:R-:W-:-:S02]  /*0b10*/  USHF.R.S32.HI UR11, URZ, 0x1f, UR6 ;  /* 0x0000001f3f0b7899 */ /* 0x000fc40008011406 */
[----:B------:R-:W-:Y:S01]  /*0b20*/  UIADD3 UR5, UR4, 0x1, URZ ;  /* 0x0000000104057890 */ /* 0x000fe2000fffe03f */
[----:B------:R-:W0:Y:S02]  /*0b30*/  F2I.FTZ.U32.TRUNC.NTZ R7, R7 ;  /* 0x0000000700077305 */ /* 0x000e24000021f000 */
[----:B0-----:R-:W-:-:S04]  /*0b40*/  IMAD R4, R7, R2, RZ ;  /* 0x0000000207047224 */ /* 0x001fc800078e02ff */
[----:B------:R-:W-:Y:S01]  /*0b50*/  IMAD.MOV R5, RZ, RZ, -R4 ;  /* 0x000000ffff057224 */ /* 0x000fe200078e0a04 */
[----:B------:R-:W-:Y:S01]  /*0b60*/  IABS R4, R6 ;  /* 0x0000000600047213 */ /* 0x000fe20000000000 */
[----:B------:R-:W-:-:S04]  /*0b70*/  IMAD.MOV.U32 R6, RZ, RZ, RZ ;  /* 0x000000ffff067224 */ /* 0x000fc800078e00ff */
[----:B------:R-:W-:-:S04]  /*0b80*/  IMAD.HI.U32 R6, R7, R5, R6 ;  /* 0x0000000507067227 */ /* 0x000fc800078e0006 */
[----:B------:R-:W-:Y:S02]  /*0b90*/  IMAD.MOV.U32 R5, RZ, RZ, R4 ;  /* 0x000000ffff057224 */ /* 0x000fe400078e0004 */
[----:B------:R-:W-:Y:S02]  /*0ba0*/  IMAD.MOV.U32 R7, RZ, RZ, R2 ;  /* 0x000000ffff077224 */ /* 0x000fe400078e0002 */
        /* <DEDUP_REMOVED lines=8> */
[----:B------:R-:W-:-:S12]  /*0c30*/  IMAD.MOV.U32 R5, RZ, RZ, -0x800001 ;  /* 0xff7fffffff057424 */ /* 0x000fd800078e00ff */
[----:B------:R-:W-:Y:S02]  /*0c40*/  @P0 IADD3 R3, R3, 0x1, RZ ;  /* 0x0000000103030810 */ /* 0x000fe40007ffe0ff */
[----:B------:R-:W-:-:S03]  /*0c50*/  ISETP.GE.AND P0, PT, R153, UR10, PT ;  /* 0x0000000a99007c0c */ /* 0x000fc6000bf06270 */
[----:B------:R-:W-:Y:S01]  /*0c60*/  @!P2 IMAD.MOV R3, RZ, RZ, -R3 ;  /* 0x000000ffff03a224 */ /* 0x000fe200078e0a03 */
[----:B------:R-:W-:-:S09]  /*0c70*/  @!P1 LOP3.LUT R3, RZ, c[0x0][0x1d4], RZ, 0x33, !PT ;  /* 0x00007500ff039a12 */ /* 0x000fd200078e33ff */
[----:B------:R-:W-:Y:S05]  /*0c80*/  @P0 BRA `(.L_x_20754) ;  /* 0x00001e8000000947 */ /* 0x000fea0003800000 */
[----:B------:R-:W0:Y:S01]  /*0c90*/  LDS.128 R8, [RZ] ;  /* 0x00000000ff087984 */ /* 0x000e220000000c00 */
[----:B-----5:R-:W-:Y:S01]  /*0ca0*/  FSETP.NEU.FTZ.AND P0, PT, R157, RZ, PT ;  /* 0x000000ff9d00720b */ /* 0x020fe20003f1d000 */
[----:B------:R-:W-:Y:S01]  /*0cb0*/  ULDC UR4, c[0x0][0x1b0] ;  /* 0x00006c0000047ab9 */ /* 0x000fe20000000800 */
[----:B------:R-:W-:Y:S01]  /*0cc0*/  IMAD.SHL.U32 R158, R152, 0x4, RZ ;  /* 0x00000004989e7824 */ /* 0x000fe200078e00ff */
[----:B------:R-:W1:Y:S01]  /*0cd0*/  LDS.128 R12, [0x10] ;  /* 0x00001000ff0c7984 */ /* 0x000e620000000c00 */
[----:B------:R-:W-:Y:S01]  /*0ce0*/  UIMAD UR4, UR15, UR4, URZ ;  /* 0x000000040f0472a4 */ /* 0x000fe2000f8e023f */
[----:B------:R-:W-:Y:S02]  /*0cf0*/  IADD3 R4, R3, -c[0x0][0x1cc], RZ ;  /* 0x8000730003047a10 */ /* 0x000fe40007ffe0ff */
[----:B------:R-:W2:Y:S01]  /*0d00*/  LDS.128 R16, [0x20] ;  /* 0x00002000ff107984 */ /* 0x000ea20000000c00 */
[----:B------:R-:W-:Y:S02]  /*0d10*/  SHF.R.S32.HI R2, RZ, 0x1f, R158 ;  /* 0x0000001fff027819 */ /* 0x000fe4000001149e */
[----:B------:R-:W-:Y:S01]  /*0d20*/  IMAD.U32 R5, RZ, RZ, UR4 ;  /* 0x00000004ff057e24 */ /* 0x000fe2000f8e00ff */
[----:B------:R-:W3:Y:S01]  /*0d30*/  LDS.128 R20, [0x30] ;  /* 0x00003000ff147984 */ /* 0x000ee20000000c00 */
[----:B------:R-:W-:-:S03]  /*0d40*/  IADD3 R158, P1, R158, UR4, RZ ;  /* 0x000000049e9e7c10 */ /* 0x000fc6000ff3e0ff */
        /* <DEDUP_REMOVED lines=29> */
[----:B-1234-:R-:W-:-:S04]  /*0f20*/  IMAD.MOV.U32 R156, RZ, RZ, R153 ;  /* 0x000000ffff9c7224 */ /* 0x01efc800078e0099 */
.L_x_20759:
[----:B------:R-:W-:Y:S01]  /*0f30*/  IMAD.SHL.U32 R155, R156, 0x20, RZ ;  /* 0x000000209c9b7824 */ /* 0x000fe200078e00ff */
[----:B------:R-:W-:Y:S01]  /*0f40*/  IABS R133, c[0x0][0x1d0] ;  /* 0x0000740000857a13 */ /* 0x000fe20000000000 */
[----:B------:R-:W-:Y:S01]  /*0f50*/  BSSY B1, `(.L_x_20756) ;  /* 0x00000d6000017945 */ /* 0x000fe20003800000 */
[----:B------:R-:W-:-:S02]  /*0f60*/  IABS R2, c[0x0][0x1d4] ;  /* 0x0000750000027a13 */ /* 0x000fc40000000000 */
[----:B01----:R-:W-:Y:S01]  /*0f70*/  IABS R129, R155 ;  /* 0x0000009b00817213 */ /* 0x003fe20000000000 */
[----:B------:R-:W1:Y:S04]  /*0f80*/  I2F.RP R131, R133 ;  /* 0x0000008500837306 */ /* 0x000e680000209400 */
[----:B------:R-:W-:-:S04]  /*0f90*/  IMAD.HI.U32 R128, R6, R129, RZ ;  /* 0x0000008106807227 */ /* 0x000fc800078e00ff */
        /* <DEDUP_REMOVED lines=65> */
[----:B------:R-:W-:Y:S01]  /*13b0*/  FFMA.FTZ R136, R21, R137, R132 ;  /* 0x0000008915887223 */ /* 0x000fe20000010084 */
        /* <DEDUP_REMOVED lines=8> */
[----:B------:R-:W5:Y:S01]  /*1440*/  LDG.E.128.CONSTANT R136, [R148.64+0x1000] ;  /* 0x0010000894887981 */ /* 0x000f62000c1e9d00 */
[----:B------:R-:W-:-:S03]  /*1450*/  FFMA.FTZ R151, R24, R128, R151 ;  /* 0x0000008018977223 */ /* 0x000fc60000010097 */
        /* <DEDUP_REMOVED lines=16> */
[----:B-----5:R-:W-:Y:S02]  /*1560*/  FFMA.FTZ R151, R40, R136, R151 ;  /* 0x0000008828977223 */ /* 0x020fe40000010097 */
        /* <DEDUP_REMOVED lines=24> */
[----:B-----5:R-:W-:Y:S02]  /*16f0*/  FFMA.FTZ R151, R60, R136, R151 ;  /* 0x000000883c977223 */ /* 0x020fe40000010097 */
        /* <DEDUP_REMOVED lines=38> */
[----:B------:R0:W3:Y:S01]  /*1960*/  LDG.E.128.CONSTANT R132, [R148.64+0x3200] ;  /* 0x0032000894847981 */ /* 0x0000e2000c1e9d00 */
[----:B----4-:R-:W-:-:S02]  /*1970*/  FFMA.FTZ R151, R92, R140, R151 ;  /* 0x0000008c5c977223 */ /* 0x010fc40000010097 */
[----:B------:R-:W-:Y:S02]  /*1980*/  FFMA.FTZ R150, R93, R141, R150 ;  /* 0x0000008d5d967223 */ /* 0x000fe40000010096 */
[----:B------:R-:W-:Y:S02]  /*1990*/  FFMA.FTZ R157, R94, R142, R157 ;  /* 0x0000008e5e9d7223 */ /* 0x000fe4000001009d */
[----:B------:R-:W-:Y:S02]  /*19a0*/  FFMA.FTZ R160, R95, R143, R160 ;  /* 0x0000008f5fa07223 */ /* 0x000fe400000100a0 */
[----:B------:R0:W4:Y:S01]  /*19b0*/  LDG.E.128.CONSTANT R140, [R148.64+0x3600] ;  /* 0x00360008948c7981 */ /* 0x000122000c1e9d00 */
[----:B--2---:R-:W-:Y:S02]  /*19c0*/  FFMA.FTZ R151, R96, R144, R151 ;  /* 0x0000009060977223 */ /* 0x004fe40000010097 */
[----:B------:R-:W-:Y:S02]  /*19d0*/  FFMA.FTZ R150, R97, R145, R150 ;  /* 0x0000009161967223 */ /* 0x000fe40000010096 */
[----:B------:R-:W-:-:S02]  /*19e0*/  FFMA.FTZ R157, R98, R146, R157 ;  /* 0x00000092629d7223 */ /* 0x000fc4000001009d */
[----:B------:R-:W-:Y:S02]  /*19f0*/  FFMA.FTZ R160, R99, R147, R160 ;  /* 0x0000009363a07223 */ /* 0x000fe400000100a0 */
[----:B------:R0:W2:Y:S01]  /*1a00*/  LDG.E.128.CONSTANT R144, [R148.64+0x3800] ;  /* 0x0038000894907981 */ /* 0x0000a2000c1e9d00 */
[----:B-----5:R-:W-:Y:S02]  /*1a10*/  FFMA.FTZ R151, R100, R136, R151 ;  /* 0x0000008864977223 */ /* 0x020fe40000010097 */
[----:B------:R-:W-:Y:S02]  /*1a20*/  FFMA.FTZ R150, R101, R137, R150 ;  /* 0x0000008965967223 */ /* 0x000fe40000010096 */
[----:B------:R-:W-:Y:S02]  /*1a30*/  FFMA.FTZ R157, R102, R138, R157 ;  /* 0x0000008a669d7223 */ /* 0x000fe4000001009d */
[----:B------:R-:W-:Y:S02]  /*1a40*/  FFMA.FTZ R160, R103, R139, R160 ;  /* 0x0000008b67a07223 */ /* 0x000fe400000100a0 */
[----:B------:R0:W5:Y:S01]  /*1a50*/  LDG.E.128.CONSTANT R136, [R148.64+0x3400] ;  /* 0x0034000894887981 */ /* 0x000162000c1e9d00 */
[----:B------:R-:W-:-:S02]  /*1a60*/  FFMA.FTZ R161, R104, R128, R151 ;  /* 0x0000008068a17223 */ /* 0x000fc40000010097 */
[----:B------:R-:W-:Y:S02]  /*1a70*/  FFMA.FTZ R128, R105, R129, R150 ;  /* 0x0000008169807223 */ /* 0x000fe40000010096 */
[----:B0-----:R-:W2:Y:S01]  /*1a80*/  LDG.E.128.CONSTANT R148, [R148.64+0x3a00] ;  /* 0x003a000894947981 */ /* 0x001ea2000c1e9d00 */
[----:B------:R-:W-:Y:S02]  /*1a90*/  FFMA.FTZ R157, R106, R130, R157 ;  /* 0x000000826a9d7223 */ /* 0x000fe4000001009d */
[----:B------:R-:W-:Y:S01]  /*1aa0*/  FFMA.FTZ R160, R107, R131, R160 ;  /* 0x000000836ba07223 */ /* 0x000fe200000100a0 */
[----:B------:R-:W-:Y:S01]  /*1ab0*/  ISETP.GE.AND P0, PT, R155, UR17, PT ;  /* 0x000000119b007c0c */ /* 0x000fe2000bf06270 */
[----:B---3--:R-:W-:Y:S02]  /*1ac0*/  FFMA.FTZ R161, R108, R132, R161 ;  /* 0x000000846ca17223 */ /* 0x008fe400000100a1 */
[----:B------:R-:W-:Y:S02]  /*1ad0*/  FFMA.FTZ R128, R109, R133, R128 ;  /* 0x000000856d807223 */ /* 0x000fe40000010080 */
[----:B------:R-:W-:-:S02]  /*1ae0*/  FFMA.FTZ R157, R110, R134, R157 ;  /* 0x000000866e9d7223 */ /* 0x000fc4000001009d */
[----:B------:R-:W-:Y:S02]  /*1af0*/  FFMA.FTZ R160, R111, R135, R160 ;  /* 0x000000876fa07223 */ /* 0x000fe400000100a0 */
        /* <DEDUP_REMOVED lines=25> */
.L_x_20757:
[----:B------:R-:W-:-:S05]  /*1c90*/  IMAD.MOV.U32 R129, RZ, RZ, -0x800001 ;  /* 0xff7fffffff817424 */ /* 0x000fca00078e00ff */
[----:B------:R1:W-:Y:S02]  /*1ca0*/  STS [R154], R129 ;  /* 0x000000819a007388 */ /* 0x0003e40000000800 */
.L_x_20758:
[----:B------:R-:W-:Y:S05]  /*1cb0*/  BSYNC B1 ;  /* 0x0000000000017941 */ /* 0x000fea0003800000 */
.L_x_20756:
[----:B------:R-:W-:-:S04]  /*1cc0*/  IADD3 R156, R156, 0x4, RZ ;  /* 0x000000049c9c7810 */ /* 0x000fc80007ffe0ff */
[----:B------:R-:W-:-:S13]  /*1cd0*/  ISETP.GE.AND P0, PT, R156, UR10, PT ;  /* 0x0000000a9c007c0c */ /* 0x000fda000bf06270 */
[----:B------:R-:W-:Y:S05]  /*1ce0*/  @!P0 BRA `(.L_x_20759) ;  /* 0xfffff24000008947 */ /* 0x000fea000383ffff */
[----:B------:R-:W-:Y:S05]  /*1cf0*/  BRA `(.L_x_20754) ;  /* 0x00000e1000007947 */ /* 0x000fea0003800000 */
.L_x_20755:
[----:B-1234-:R-:W-:-:S04]  /*1d00*/  IMAD.MOV.U32 R156, RZ, RZ, R153 ;  /* 0x000000ffff9c7224 */ /* 0x01efc800078e0099 */
.L_x_20763:
[----:B------:R-:W-:Y:S01]  /*1d10*/  IMAD.SHL.U32 R155, R156, 0x20, RZ ;  /* 0x000000209c9b7824 */ /* 0x000fe200078e00ff */
[----:B------:R-:W-:Y:S01]  /*1d20*/  IABS R133, c[0x0][0x1d0] ;  /* 0x0000740000857a13 */ /* 0x000fe20000000000 */
[----:B------:R-:W-:Y:S01]  /*1d30*/  BSSY B1, `(.L_x_20760) ;  /* 0x00000da000017945 */ /* 0x000fe20003800000 */
[----:B------:R-:W-:Y:S02]  /*1d40*/  IABS R2, c[0x0][0x1d4] ;  /* 0x0000750000027a13 */ /* 0x000fe40000000000 */
        /* <DEDUP_REMOVED lines=160> */
[----:B------:R0:W2:Y:S01]  /*2750*/  LDG.E.128.CONSTANT R136, [R148.64+0x3400] ;  /* 0x0034000894887981 */ /* 0x0000a2000c1e9d00 */
[----:B------:R-:W-:Y:S02]  /*2760*/  FFMA.FTZ R150, R93, R133, R150 ;  /* 0x000000855d967223 */ /* 0x000fe40000010096 */
[----:B------:R-:W-:-:S02]  /*2770*/  FFMA.FTZ R151, R94, R134, R151 ;  /* 0x000000865e977223 */ /* 0x000fc40000010097 */
[----:B------:R-:W-:Y:S02]  /*2780*/  FFMA.FTZ R160, R95, R135, R160 ;  /* 0x000000875fa07223 */ /* 0x000fe400000100a0 */
[----:B------:R0:W5:Y:S01]  /*2790*/  LDG.E.128.CONSTANT R132, [R148.64+0x3200] ;  /* 0x0032000894847981 */ /* 0x000162000c1e9d00 */
[----:B------:R-:W-:Y:S02]  /*27a0*/  FFMA.FTZ R161, R96, R140, R161 ;  /* 0x0000008c60a17223 */ /* 0x000fe400000100a1 */
[----:B------:R-:W-:Y:S02]  /*27b0*/  FFMA.FTZ R150, R97, R141, R150 ;  /* 0x0000008d61967223 */ /* 0x000fe40000010096 */
[----:B------:R-:W-:Y:S02]  /*27c0*/  FFMA.FTZ R151, R98, R142, R151 ;  /* 0x0000008e62977223 */ /* 0x000fe40000010097 */
[----:B------:R-:W-:Y:S02]  /*27d0*/  FFMA.FTZ R160, R99, R143, R160 ;  /* 0x0000008f63a07223 */ /* 0x000fe400000100a0 */
[----:B------:R0:W2:Y:S01]  /*27e0*/  LDG.E.128.CONSTANT R140, [R148.64+0x3600] ;  /* 0x00360008948c7981 */ /* 0x0000a2000c1e9d00 */
[----:B---3--:R-:W-:-:S02]  /*27f0*/  FFMA.FTZ R161, R100, R144, R161 ;  /* 0x0000009064a17223 */ /* 0x008fc400000100a1 */
[----:B------:R-:W-:Y:S02]  /*2800*/  FFMA.FTZ R150, R101, R145, R150 ;  /* 0x0000009165967223 */ /* 0x000fe40000010096 */
[----:B------:R-:W-:Y:S02]  /*2810*/  FFMA.FTZ R151, R102, R146, R151 ;  /* 0x0000009266977223 */ /* 0x000fe40000010097 */
[----:B------:R-:W-:Y:S02]  /*2820*/  FFMA.FTZ R160, R103, R147, R160 ;  /* 0x0000009367a07223 */ /* 0x000fe400000100a0 */
[----:B------:R0:W3:Y:S01]  /*2830*/  LDG.E.128.CONSTANT R144, [R148.64+0x3800] ;  /* 0x0038000894907981 */ /* 0x0000e2000c1e9d00 */
[----:B----4-:R-:W-:Y:S02]  /*2840*/  FFMA.FTZ R161, R104, R128, R161 ;  /* 0x0000008068a17223 */ /* 0x010fe400000100a1 */
[----:B------:R-:W-:Y:S02]  /*2850*/  FFMA.FTZ R128, R105, R129, R150 ;  /* 0x0000008169807223 */ /* 0x000fe40000010096 */
[----:B------:R-:W-:-:S02]  /*2860*/  FFMA.FTZ R129, R106, R130, R151 ;  /* 0x000000826a817223 */ /* 0x000fc40000010097 */
[----:B0-----:R-:W4:Y:S01]  /*2870*/  LDG.E.128.CONSTANT R148, [R148.64+0x3a00] ;  /* 0x003a000894947981 */ /* 0x001f22000c1e9d00 */
        /* <DEDUP_REMOVED lines=10> */
[----:B------:R-:W-:Y:S02]  /*2920*/  IMAD.U32 R130, RZ, RZ, UR17 ;  /* 0x00000011ff827e24 */ /* 0x000fe4000f8e00ff */
[----:B------:R-:W-:-:S02]  /*2930*/  FFMA.FTZ R160, R115, R139, R160 ;  /* 0x0000008b73a07223 */ /* 0x000fc400000100a0 */
[----:B------:R-:W-:Y:S02]  /*2940*/  FFMA.FTZ R129, R118, R142, R129 ;  /* 0x0000008e76817223 */ /* 0x000fe40000010081 */
[----:B------:R-:W-:Y:S01]  /*2950*/  FFMA.FTZ R160, R119, R143, R160 ;  /* 0x0000008f77a07223 */ /* 0x000fe200000100a0 */
[----:B------:R-:W-:Y:S01]  /*2960*/  ISETP.GE.AND P0, PT, R155, UR17, PT ;  /* 0x000000119b007c0c */ /* 0x000fe2000bf06270 */
[----:B---3--:R-:W-:Y:S02]  /*2970*/  FFMA.FTZ R128, R121, R145, R128 ;  /* 0x0000009179807223 */ /* 0x008fe40000010080 */
[----:B------:R-:W-:Y:S02]  /*2980*/  FFMA.FTZ R161, R120, R144, R161 ;  /* 0x0000009078a17223 */ /* 0x000fe400000100a1 */
[----:B------:R-:W-:Y:S02]  /*2990*/  FFMA.FTZ R129, R122, R146, R129 ;  /* 0x000000927a817223 */ /* 0x000fe40000010081 */
[----:B----4-:R-:W-:Y:S01]  /*29a0*/  FFMA.FTZ R149, R125, R149, R128 ;  /* 0x000000957d957223 */ /* 0x010fe20000010080 */
[----:B------:R-:W-:Y:S01]  /*29b0*/  IADD3 R128, R155, 0x1, -R130 ;  /* 0x000000019b807810 */ /* 0x000fe20007ffe882 */
        /* <DEDUP_REMOVED lines=15> */
.L_x_20761:
[----:B------:R-:W-:-:S05]  /*2ab0*/  IMAD.MOV.U32 R129, RZ, RZ, -0x800001 ;  /* 0xff7fffffff817424 */ /* 0x000fca00078e00ff */
[----:B------:R1:W-:Y:S02]  /*2ac0*/  STS [R154], R129 ;  /* 0x000000819a007388 */ /* 0x0003e40000000800 */
.L_x_20762:
[----:B------:R-:W-:Y:S05]  /*2ad0*/  BSYNC B1 ;  /* 0x0000000000017941 */ /* 0x000fea0003800000 */
.L_x_20760:
[----:B------:R-:W-:-:S04]  /*2ae0*/  IADD3 R156, R156, 0x4, RZ ;  /* 0x000000049c9c7810 */ /* 0x000fc80007ffe0ff */
[----:B------:R-:W-:-:S13]  /*2af0*/  ISETP.GE.AND P0, PT, R156, UR10, PT ;  /* 0x0000000a9c007c0c */ /* 0x000fda000bf06270 */
[----:B------:R-:W-:Y:S05]  /*2b00*/  @!P0 BRA `(.L_x_20763) ;  /* 0xfffff20000008947 */ /* 0x000fea000383ffff */
.L_x_20754:
[----:B------:R-:W-:Y:S05]  /*2b10*/  BSYNC B0 ;  /* 0x0000000000007941 */ /* 0x000fea0003800000 */
.L_x_20753:
[----:B------:R-:W2:Y:S01]  /*2b20*/  SHFL.BFLY PT, R4, R5, 0x10, 0x1f ;  /* 0x0e001f0005047f89 */ /* 0x000ea200000e0000 */
        /* <DEDUP_REMOVED lines=9> */
[----:B--2---:R-:W-:Y:S01]  /*2bc0*/  FMNMX.FTZ R4, R4, R5, !PT ;  /* 0x0000000504047209 */ /* 0x004fe20007810000 */
[----:B------:R-:W-:-:S04]  /*2bd0*/  IMAD.MOV.U32 R5, RZ, RZ, -0x800001 ;  /* 0xff7fffffff057424 */ /* 0x000fc800078e00ff */
[----:B------:R-:W2:Y:S02]  /*2be0*/  SHFL.BFLY PT, R7, R4, 0x8, 0x1f ;  /* 0x0d001f0004077f89 */ /* 0x000ea400000e0000 */
[----:B--2---:R-:W-:-:S05]  /*2bf0*/  FMNMX.FTZ R7, R4, R7, !PT ;  /* 0x0000000704077209 */ /* 0x004fca0007810000 */
[----:B------:R-:W2:Y:S02]  /*2c00*/  SHFL.BFLY PT, R6, R7, 0x4, 0x1f ;  /* 0x0c801f0007067f89 */ /* 0x000ea400000e0000 */
[----:B--2---:R-:W-:-:S05]  /*2c10*/  FMNMX.FTZ R6, R7, R6, !PT ;  /* 0x0000000607067209 */ /* 0x004fca0007810000 */
[----:B0-----:R-:W0:Y:S02]  /*2c20*/  SHFL.BFLY PT, R9, R6, 0x2, 0x1f ;  /* 0x0c401f0006097f89 */ /* 0x001e2400000e0000 */
        /* <DEDUP_REMOVED lines=26> */
.L_x_20768:
        /* <DEDUP_REMOVED lines=11> */
.L_x_20767:
[----:B------:R-:W-:Y:S05]  /*2e80*/  BSYNC B1 ;  /* 0x0000000000017941 */ /* 0x000fea0003800000 */
.L_x_20766:
        /* <DEDUP_REMOVED lines=11> */
.L_x_20771:
[----:B0-----:R-:W0:Y:S01]  /*2f40*/  LDS R7, [R6+-0x400] ;  /* 0xfffc000006077984 */ /* 0x001e220000000800 */
        /* <DEDUP_REMOVED lines=61> */
[----:B-1----:R-:W-:Y:S01]  /*3320*/  FADD.FTZ R21, -R25, R21 ;  /* 0x0000001519157221 */ /* 0x002fe20000010100 */
        /* <DEDUP_REMOVED lines=37> */
.L_x_20770:
[----:B------:R-:W-:Y:S05]  /*3580*/  BSYNC B1 ;  /* 0x0000000000017941 */ /* 0x000fea0003800000 */
.L_x_20769:
[----:B0-----:R-:W-:Y:S01]  /*3590*/  IADD3 R7, -R4, UR4, RZ ;  /* 0x0000000404077c10 */ /* 0x001fe2000fffe1ff */
        /* <DEDUP_REMOVED lines=54> */
.L_x_20773:
[----:B------:R-:W-:Y:S05]  /*3900*/  BSYNC B1 ;  /* 0x0000000000017941 */ /* 0x000fea0003800000 */
.L_x_20772:
        /* <DEDUP_REMOVED lines=26> */
.L_x_20765:
[----:B------:R-:W-:Y:S05]  /*3ab0*/  BSYNC B0 ;  /* 0x0000000000007941 */ /* 0x000fea0003800000 */
.L_x_20764:
        /* <DEDUP_REMOVED lines=30> */
[----:B------:R-:W-:Y:S01]  /*3ca0*/  ISETP.GE.U32.AND P1, PT, R5, 0x180, PT ;  /* 0x000001800500780c */ /* 0x000fe20003f26070 */
[----:B------:R-:W-:Y:S01]  /*3cb0*/  IMAD.MOV.U32 R5, RZ, RZ, R0 ;  /* 0x000000ffff057224 */ /* 0x000fe200078e0000 */
[----:B------:R-:W-:-:S13]  /*3cc0*/  LOP3.LUT P0, R6, R6, 0x3, RZ, 0xc0, !PT ;  /* 0x0000000306067812 */ /* 0x000fda000780c0ff */
[----:B------:R-:W-:Y:S05]  /*3cd0*/  @!P0 BRA `(.L_x_20777) ;  /* 0x000000b000008947 */ /* 0x000fea0003800000 */
[----:B0--3--:R-:W-:Y:S01]  /*3ce0*/  IMAD.MOV.U32 R4, RZ, RZ, R6 ;  /* 0x000000ffff047224 */ /* 0x009fe200078e0006 */
[----:B------:R-:W-:Y:S01]  /*3cf0*/  LEA R6, R0, 0x200, 0x2 ;  /* 0x0000020000067811 */ /* 0x000fe200078e10ff */
[----:B------:R-:W-:-:S04]  /*3d00*/  IMAD.MOV.U32 R5, RZ, RZ, R0 ;  /* 0x000000ffff057224 */ /* 0x000fc800078e0000 */
.L_x_20778:
        /* <DEDUP_REMOVED lines=8> */
.L_x_20777:
[----:B0--3--:R-:W-:Y:S05]  /*3d90*/  BSYNC B1 ;  /* 0x0000000000017941 */ /* 0x009fea0003800000 */
.L_x_20776:
        /* <DEDUP_REMOVED lines=11> */
.L_x_20781:
        /* <DEDUP_REMOVED lines=16> */
[----:B------:R-:W3:Y:S01]  /*3f50*/  LDS R27, [R4+0x1400] ;  /* 0x00140000041b7984 */ /* 0x000ee20000000800 */
[----:B----4-:R-:W-:-:S03]  /*3f60*/  FMUL.FTZ R11, R31, R10 ;  /* 0x0000000a1f0b7220 */ /* 0x010fc60000410000 */
[----:B------:R-:W4:Y:S01]  /*3f70*/  LDS R28, [R4+0x1600] ;  /* 0x00160000041c7984 */ /* 0x000f220000000800 */
[----:B-1----:R-:W-:-:S03]  /*3f80*/  FMUL.FTZ R13, R31, R12 ;  /* 0x0000000c1f0d7220 */ /* 0x002fc60000410000 */
[----:B------:R-:W1:Y:S01]  /*3f90*/  LDS R29, [R4+0x1800] ;  /* 0x00180000041d7984 */ /* 0x000e620000000800 */
        /* <DEDUP_REMOVED lines=15> */
[----:B---3--:R-:W-:-:S03]  /*4090*/  FMUL.FTZ R27, R31, R27 ;  /* 0x0000001b1f1b7220 */ /* 0x008fc60000410000 */
[----:B------:R-:W-:Y:S01]  /*40a0*/  STS [R4+0x800], R7 ;  /* 0x0008000704007388 */ /* 0x000fe20000000800 */
[----:B----4-:R-:W-:-:S03]  /*40b0*/  FMUL.FTZ R11, R31, R28 ;  /* 0x0000001c1f0b7220 */ /* 0x010fc60000410000 */
[----:B------:R-:W-:Y:S01]  /*40c0*/  STS [R4+0xa00], R19 ;  /* 0x000a001304007388 */ /* 0x000fe20000000800 */
[----:B-1----:R-:W-:-:S03]  /*40d0*/  FMUL.FTZ R29, R31, R29 ;  /* 0x0000001d1f1d7220 */ /* 0x002fc60000410000 */
        /* <DEDUP_REMOVED lines=11> */
.L_x_20780:
[----:B------:R-:W-:Y:S05]  /*4190*/  BSYNC B1 ;  /* 0x0000000000017941 */ /* 0x000fea0003800000 */
.L_x_20779:
        /* <DEDUP_REMOVED lines=31> */
.L_x_20783:
[----:B------:R-:W-:Y:S05]  /*4390*/  BSYNC B1 ;  /* 0x0000000000017941 */ /* 0x000fea0003800000 */
.L_x_20782:
        /* <DEDUP_REMOVED lines=14> */
.L_x_20775:
[----:B------:R-:W-:Y:S05]  /*4480*/  BSYNC B0 ;  /* 0x0000000000007941 */ /* 0x000fea0003800000 */
.L_x_20774:
        /* <DEDUP_REMOVED lines=12> */
[----:B------:R-:W-:Y:S01]  /*4550*/  ISETP.GE.AND P0, PT, R8, UR10, PT ;  /* 0x0000000a08007c0c */ /* 0x000fe2000bf06270 */
[----:B------:R-:W-:Y:S01]  /*4560*/  CS2R R116, SRZ ;  /* 0x0000000000747805 */ /* 0x000fe2000001ff00 */
[----:B------:R-:W-:Y:S01]  /*4570*/  IMAD.MOV.U32 R118, RZ, RZ, RZ ;  /* 0x000000ffff767224 */ /* 0x000fe200078e00ff */
[----:B------:R-:W-:Y:S01]  /*4580*/  CS2R R18, SRZ ;  /* 0x0000000000127805 */ /* 0x000fe2000001ff00 */
[----:B------:R-:W-:Y:S01]  /*4590*/  CS2R R6, SRZ ;  /* 0x0000000000067805 */ /* 0x000fe2000001ff00 */
[----:B------:R-:W-:Y:S01]  /*45a0*/  IMAD.MOV.U32 R9, RZ, RZ, RZ ;  /* 0x000000ffff097224 */ /* 0x000fe200078e00ff */
[----:B------:R-:W-:Y:S01]  /*45b0*/  CS2R R16, SRZ ;  /* 0x0000000000107805 */ /* 0x000fe2000001ff00 */
[----:B------:R-:W-:Y:S01]  /*45c0*/  CS2R R104, SRZ ;  /* 0x0000000000687805 */ /* 0x000fe2000001ff00 */
[----:B------:R-:W-:Y:S01]  /*45d0*/  CS2R R4, SRZ ;  /* 0x0000000000047805 */ /* 0x000fe2000001ff00 */
[----:B------:R-:W-:-:S04]  /*45e0*/  CS2R R14, SRZ ;  /* 0x00000000000e7805 */ /* 0x000fc8000001ff00 */
[----:B------:R-:W-:Y:S05]  /*45f0*/  @P0 BRA `(.L_x_20785) ;  /* 0x00002de000000947 */ /* 0x000fea0003800000 */
[----:B------:R-:W0:Y:S01]  /*4600*/  I2F.RP R10, R2 ;  /* 0x00000002000a7306 */ /* 0x000e220000209400 */
[----:B------:R-:W-:Y:S01]  /*4610*/  SHF.R.S32.HI R23, RZ, 0x1f, R152 ;  /* 0x0000001fff177819 */ /* 0x000fe20000011498 */
[----:B------:R-:W-:Y:S01]  /*4620*/  IMAD.MOV.U32 R20, RZ, RZ, RZ ;  /* 0x000000ffff147224 */ /* 0x000fe200078e00ff */
[----:B------:R-:W-:Y:S01]  /*4630*/  IADD3 R121, R3, -c[0x0][0x1cc], RZ ;  /* 0x8000730003797a10 */ /* 0x000fe20007ffe0ff */
[----:B------:R-:W-:Y:S01]  /*4640*/  IMAD.U32 R164, RZ, RZ, UR15 ;  /* 0x0000000fffa47e24 */ /* 0x000fe2000f8e00ff */
[----:B------:R-:W-:Y:S01]  /*4650*/  LEA.HI R23, R23, R152, RZ, 0x3 ;  /* 0x0000009817177211 */ /* 0x000fe200078f18ff */
[----:B------:R-:W-:Y:S02]  /*4660*/  IMAD.U32 R153, RZ, RZ, UR10 ;  /* 0x0000000aff997e24 */ /* 0x000fe4000f8e00ff */
[----:B------:R-:W-:Y:S01]  /*4670*/  IMAD R164, R164, c[0x0][0x1b0], RZ ;  /* 0x00006c00a4a47a24 */ /* 0x000fe200078e02ff */
[C---:B------:R-:W-:Y:S01]  /*4680*/  LOP3.LUT R3, R23.reuse, 0x3ffffff8, RZ, 0xc0, !PT ;  /* 0x3ffffff817037812 */ /* 0x040fe200078ec0ff */
[----:B------:R-:W-:Y:S01]  /*4690*/  IMAD.SHL.U32 R23, R23, 0x4, RZ ;  /* 0x0000000417177824 */ /* 0x000fe200078e00ff */
[----:B------:R-:W-:Y:S01]  /*46a0*/  IADD3 R153, R153, -0x1, RZ ;  /* 0xffffffff99997810 */ /* 0x000fe20007ffe0ff */
[----:B------:R-:W-:Y:S01]  /*46b0*/  IMAD.MOV.U32 R119, RZ, RZ, R8 ;  /* 0x000000ffff777224 */ /* 0x000fe200078e0008 */
[----:B------:R-:W-:Y:S01]  /*46c0*/  SHF.R.S32.HI R165, RZ, 0x1f, R164 ;  /* 0x0000001fffa57819 */ /* 0x000fe200000114a4 */
[----:B-1----:R-:W-:Y:S01]  /*46d0*/  IMAD.IADD R154, R152, 0x1, -R3 ;  /* 0x00000001989a7824 */ /* 0x002fe200078e0a03 */
[----:B------:R-:W-:Y:S01]  /*46e0*/  LOP3.LUT R23, R23, 0xffffffe0, RZ, 0xc0, !PT ;  /* 0xffffffe017177812 */ /* 0x000fe200078ec0ff */
[----:B0-----:R-:W0:Y:S04]  /*46f0*/  MUFU.RCP R10, R10 ;  /* 0x0000000a000a7308 */ /* 0x001e280000001000 */
[----:B------:R-:W-:-:S05]  /*4700*/  IMAD R151, R154, 0x4, R23 ;  /* 0x000000049a977824 */ /* 0x000fca00078e0217 */
[C---:B------:R-:W-:Y:S02]  /*4710*/  IADD3 R150, R151.reuse, 0x100, RZ ;  /* 0x0000010097967810 */ /* 0x040fe40007ffe0ff */
[C---:B------:R-:W-:Y:S02]  /*4720*/  IADD3 R149, R151.reuse, 0x180, RZ ;  /* 0x0000018097957810 */ /* 0x040fe40007ffe0ff */
[C---:B------:R-:W-:Y:S02]  /*4730*/  IADD3 R148, R151.reuse, 0x200, RZ ;  /* 0x0000020097947810 */ /* 0x040fe40007ffe0ff */
[C---:B------:R-:W-:Y:S02]  /*4740*/  IADD3 R147, R151.reuse, 0x280, RZ ;  /* 0x0000028097937810 */ /* 0x040fe40007ffe0ff */
[----:B0-----:R-:W-:Y:S01]  /*4750*/  IADD3 R21, R10, 0xffffffe, RZ ;  /* 0x0ffffffe0a157810 */ /* 0x001fe20007ffe0ff */
[----:B------:R-:W-:Y:S01]  /*4760*/  IMAD.MOV.U32 R10, RZ, RZ, RZ ;  /* 0x000000ffff0a7224 */ /* 0x000fe200078e00ff */
        /* <DEDUP_REMOVED lines=11> */
[----:B0-2---:R-:W-:Y:S01]  /*4820*/  IMAD.MOV R25, RZ, RZ, -R21 ;  /* 0x000000ffff197224 */ /* 0x005fe200078e0a15 */
[C---:B------:R-:W-:Y:S02]  /*4830*/  IADD3 R136, R151.reuse, 0x800, RZ ;  /* 0x0000080097887810 */ /* 0x040fe40007ffe0ff */
[----:B------:R-:W-:Y:S01]  /*4840*/  IADD3 R135, R151, 0x880, RZ ;  /* 0x0000088097877810 */ /* 0x000fe20007ffe0ff */
[----:B------:R-:W-:Y:S01]  /*4850*/  IMAD R25, R25, R2, RZ ;  /* 0x0000000219197224 */ /* 0x000fe200078e02ff */
[----:B------:R-:W-:-:S02]  /*4860*/  IADD3 R134, R151, 0x900, RZ ;  /* 0x0000090097867810 */ /* 0x000fc40007ffe0ff */
[----:B------:R-:W-:Y:S01]  /*4870*/  IADD3 R133, R151, 0x980, RZ ;  /* 0x0000098097857810 */ /* 0x000fe20007ffe0ff */
[----:B------:R-:W-:Y:S01]  /*4880*/  IMAD.HI.U32 R120, R21, R25, R20 ;  /* 0x0000001915787227 */ /* 0x000fe200078e0014 */
[C---:B------:R-:W-:Y:S02]  /*4890*/  IADD3 R132, R151.reuse, 0xa00, RZ ;  /* 0x00000a0097847810 */ /* 0x040fe40007ffe0ff */
[C---:B------:R-:W-:Y:S01]  /*48a0*/  IADD3 R131, R151.reuse, 0xa80, RZ ;  /* 0x00000a8097837810 */ /* 0x040fe20007ffe0ff */
[----:B------:R-:W-:Y:S01]  /*48b0*/  IMAD.MOV.U32 R20, RZ, RZ, c[0x0][0x1ac] ;  /* 0x00006b00ff147624 */ /* 0x000fe200078e00ff */
[C---:B------:R-:W-:Y:S02]  /*48c0*/  IADD3 R130, R151.reuse, 0xb00, RZ ;  /* 0x00000b0097827810 */ /* 0x040fe40007ffe0ff */
        /* <DEDUP_REMOVED lines=8> */
.L_x_20788:
        /* <DEDUP_REMOVED lines=116> */
[----:B------:R-:W-:Y:S01]  /*5090*/  IMAD R124, R154, 0x4, R33 ;  /* 0x000000049a7c7824 */ /* 0x000fe200078e0221 */
[----:B------:R-:W-:-:S04]  /*50a0*/  IADD3 R34, P1, R139, R98, RZ ;  /* 0x000000628b227210 */ /* 0x000fc80007f3e0ff */
[----:B------:R-:W-:-:S07]  /*50b0*/  LEA.HI.X.SX32 R35, R139, R96, 0x1, P1 ;  /* 0x000000608b237211 */ /* 0x000fce00008f0eff */
[C---:B------:R-:W-:Y:S02]  /*50c0*/  @!P0 IADD3 R33, R124.reuse, 0x2, RZ ;  /* 0x000000027c218810 */ /* 0x040fe40007ffe0ff */
[----:B------:R-:W-:Y:S02]  /*50d0*/  @!P0 IADD3 R32, R124, 0x1, RZ ;  /* 0x000000017c208810 */ /* 0x000fe40007ffe0ff */
[----:B------:R-:W-:Y:S02]  /*50e0*/  @!P0 ISETP.GE.AND P5, PT, R33, UR17, PT ;  /* 0x0000001121008c0c */ /* 0x000fe4000bfa6270 */
[----:B------:R-:W-:Y:S02]  /*50f0*/  @!P0 ISETP.GE.AND P6, PT, R32, UR17, PT ;  /* 0x0000001120008c0c */ /* 0x000fe4000bfc6270 */
[----:B------:R-:W-:Y:S02]  /*5100*/  @!P0 IADD3 R33, R124, 0x3, RZ ;  /* 0x000000037c218810 */ /* 0x000fe40007ffe0ff */
[----:B------:R-:W-:-:S02]  /*5110*/  LEA R32, P2, R34, c[0x0][0x178], 0x2 ;  /* 0x00005e0022207a11 */ /* 0x000fc400078410ff */
[----:B------:R-:W-:Y:S02]  /*5120*/  @!P0 IADD3 R36, R124, 0x1, RZ ;  /* 0x000000017c248810 */ /* 0x000fe40007ffe0ff */
[----:B------:R-:W-:Y:S02]  /*5130*/  @!P0 ISETP.GE.AND P4, PT, R33, UR17, PT ;  /* 0x0000001121008c0c */ /* 0x000fe4000bf86270 */
[----:B------:R-:W-:Y:S02]  /*5140*/  LEA.HI.X R33, R34, c[0x0][0x17c], R35, 0x2, P2 ;  /* 0x00005f0022217a11 */ /* 0x000fe400010f1423 */
[----:B------:R-:W-:Y:S02]  /*5150*/  @!P0 ISETP.GE.AND P2, PT, R36, UR17, PT ;  /* 0x0000001124008c0c */ /* 0x000fe4000bf46270 */
[C---:B------:R-:W-:Y:S02]  /*5160*/  @!P0 IADD3 R37, R124.reuse, 0x2, RZ ;  /* 0x000000027c258810 */ /* 0x040fe40007ffe0ff */
[----:B------:R-:W-:Y:S01]  /*5170*/  @!P0 ISETP.GE.AND P1, PT, R124, UR17, PT ;  /* 0x000000117c008c0c */ /* 0x000fe2000bf26270 */
[----:B------:R-:W4:Y:S01]  /*5180*/  LDG.E.128.CONSTANT R32, [R32.64] ;  /* 0x0000000820207981 */ /* 0x000f22000c1e9d00 */
[----:B------:R-:W-:-:S02]  /*5190*/  @!P0 ISETP.GE.AND P3, PT, R37, UR17, PT ;  /* 0x0000001125008c0c */ /* 0x000fc4000bf66270 */
[C---:B------:R-:W-:Y:S02]  /*51a0*/  @!P0 IADD3 R37, R124.reuse, 0x3, RZ ;  /* 0x000000037c258810 */ /* 0x040fe40007ffe0ff */
[C---:B------:R-:W-:Y:S02]  /*51b0*/  @!P0 IADD3 R38, R124.reuse, 0x2, RZ ;  /* 0x000000027c268810 */ /* 0x040fe40007ffe0ff */
[C---:B------:R-:W-:Y:S02]  /*51c0*/  @!P0 IADD3 R39, R124.reuse, 0x3, RZ ;  /* 0x000000037c278810 */ /* 0x040fe40007ffe0ff */
[C---:B------:R-:W-:Y:S02]  /*51d0*/  @!P0 IADD3 R42, R124.reuse, 0x1, RZ ;  /* 0x000000017c2a8810 */ /* 0x040fe40007ffe0ff */
[C---:B------:R-:W-:Y:S02]  /*51e0*/  @!P0 IADD3 R43, R124.reuse, 0x2, RZ ;  /* 0x000000027c2b8810 */ /* 0x040fe40007ffe0ff */
[----:B------:R-:W-:-:S02]  /*51f0*/  @!P0 IADD3 R47, R124, 0x3, RZ ;  /* 0x000000037c2f8810 */ /* 0x000fc40007ffe0ff */
[C---:B------:R-:W-:Y:S02]  /*5200*/  @!P0 IADD3 R48, R124.reuse, 0x1, RZ ;  /* 0x000000017c308810 */ /* 0x040fe40007ffe0ff */
[C---:B------:R-:W-:Y:S02]  /*5210*/  @!P0 IADD3 R51, R124.reuse, 0x2, RZ ;  /* 0x000000027c338810 */ /* 0x040fe40007ffe0ff */
[----:B------:R-:W-:Y:S02]  /*5220*/  @!P0 IADD3 R52, R124, 0x3, RZ ;  /* 0x000000037c348810 */ /* 0x000fe40007ffe0ff */
[----:B--2---:R-:W-:Y:S02]  /*5230*/  @!P0 FSEL R57, R57, RZ, !P6 ;  /* 0x000000ff39398208 */ /* 0x004fe40007000000 */
[----:B------:R-:W-:Y:S02]  /*5240*/  @!P0 ISETP.GE.AND P6, PT, R36, UR17, PT ;  /* 0x0000001124008c0c */ /* 0x000fe4000bfc6270 */
[----:B------:R-:W-:-:S02]  /*5250*/  @!P0 IADD3 R36, R124, 0x2, RZ ;  /* 0x000000027c248810 */ /* 0x000fc40007ffe0ff */
[----:B------:R-:W-:Y:S02]  /*5260*/  @!P0 FSEL R59, R59, RZ, !P4 ;  /* 0x000000ff3b3b8208 */ /* 0x000fe40006000000 */
[----:B------:R-:W-:Y:S02]  /*5270*/  @!P0 ISETP.GE.AND P4, PT, R36, UR17, PT ;  /* 0x0000001124008c0c */ /* 0x000fe4000bf86270 */
[----:B------:R-:W-:Y:S02]  /*5280*/  @!P0 IADD3 R36, R124, 0x1, RZ ;  /* 0x000000017c248810 */ /* 0x000fe40007ffe0ff */
[----:B------:R-:W-:Y:S02]  /*5290*/  @!P0 FSEL R56, R56, RZ, !P1 ;  /* 0x000000ff38388208 */ /* 0x000fe40004800000 */
[----:B---3--:R-:W-:Y:S02]  /*52a0*/  @!P0 FSEL R61, R61, RZ, !P2 ;  /* 0x000000ff3d3d8208 */ /* 0x008fe40005000000 */
        /* <DEDUP_REMOVED lines=9> */
[----:B----4-:R-:W-:Y:S02]  /*5340*/  @!P0 FSEL R93, R93, RZ, !P6 ;  /* 0x000000ff5d5d8208 */ /* 0x010fe40007000000 */
        /* <DEDUP_REMOVED lines=10> */
[----:B------:R-:W-:Y:S02]  /*53f0*/  @!P0 ISETP.GE.AND P3, PT, R37, UR17, PT ;  /* 0x0000001125008c0c */ /* 0x000fe4000bf66270 */
[----:B------:R-:W-:Y:S02]  /*5400*/  @!P0 FSEL R94, R94, RZ, !P4 ;  /* 0x000000ff5e5e8208 */ /* 0x000fe40006000000 */
[----:B------:R-:W-:Y:S02]  /*5410*/  @!P0 ISETP.GE.AND P2, PT, R36, UR17, PT ;  /* 0x0000001124008c0c */ /* 0x000fe4000bf46270 */
[C---:B------:R-:W-:Y:S02]  /*5420*/  @!P0 ISETP.GE.AND P4, PT, R124.reuse, UR17, PT ;  /* 0x000000117c008c0c */ /* 0x040fe4000bf86270 */
[----:B------:R-:W-:-:S02]  /*5430*/  @!P0 IADD3 R36, R124, 0x2, RZ ;  /* 0x000000027c248810 */ /* 0x000fc40007ffe0ff */
[----:B------:R-:W-:Y:S02]  /*5440*/  @!P0 FSEL R67, R67, RZ, !P3 ;  /* 0x000000ff43438208 */ /* 0x000fe40005800000 */
[----:B------:R-:W-:Y:S02]  /*5450*/  @!P0 FSEL R64, R64, RZ, !P4 ;  /* 0x000000ff40408208 */ /* 0x000fe40006000000 */
[----:B------:R-:W-:Y:S02]  /*5460*/  @!P0 ISETP.GE.AND P3, PT, R36, UR17, PT ;  /* 0x0000001124008c0c */ /* 0x000fe4000bf66270 */
[----:B------:R-:W-:Y:S02]  /*5470*/  @!P0 ISETP.GE.AND P4, PT, R37, UR17, PT ;  /* 0x0000001125008c0c */ /* 0x000fe4000bf86270 */
[----:B------:R-:W-:Y:S02]  /*5480*/  @!P0 IADD3 R36, R124, 0x1, RZ ;  /* 0x000000017c248810 */ /* 0x000fe40007ffe0ff */
[----:B------:R-:W-:-:S02]  /*5490*/  @!P0 FSEL R66, R66, RZ, !P1 ;  /* 0x000000ff42428208 */ /* 0x000fc40004800000 */
[----:B------:R-:W-:Y:S02]  /*54a0*/  @!P0 ISETP.GE.AND P1, PT, R124, UR17, PT ;  /* 0x000000117c008c0c */ /* 0x000fe4000bf26270 */
[----:B------:R-:W-:Y:S02]  /*54b0*/  @!P0 FSEL R69, R69, RZ, !P6 ;  /* 0x000000ff45458208 */ /* 0x000fe40007000000 */
[----:B------:R-:W-:Y:S02]  /*54c0*/  @!P0 FSEL R70, R70, RZ, !P5 ;  /* 0x000000ff46468208 */ /* 0x000fe40006800000 */
[----:B------:R-:W-:Y:S02]  /*54d0*/  @!P0 ISETP.GE.AND P6, PT, R36, UR17, PT ;  /* 0x0000001124008c0c */ /* 0x000fe4000bfc6270 */
[----:B------:R-:W-:Y:S02]  /*54e0*/  @!P0 ISETP.GE.AND P5, PT, R124, UR17, PT ;  /* 0x000000117c008c0c */ /* 0x000fe4000bfa6270 */
[----:B------:R-:W-:-:S02]  /*54f0*/  @!P0 FSEL R71, R71, RZ, !P4 ;  /* 0x000000ff47478208 */ /* 0x000fc40006000000 */
[----:B------:R-:W-:Y:S02]  /*5500*/  IADD3 R36, P4, R138, R98, RZ ;  /* 0x000000628a247210 */ /* 0x000fe40007f9e0ff */
[----:B------:R-:W-:Y:S02]  /*5510*/  @!P0 FSEL R68, R68, RZ, !P1 ;  /* 0x000000ff44448208 */ /* 0x000fe40004800000 */
[----:B------:R-:W-:Y:S02]  /*5520*/  @!P0 ISETP.GE.AND P1, PT, R37, UR17, PT ;  /* 0x0000001125008c0c */ /* 0x000fe4000bf26270 */
[----:B------:R-:W-:Y:S02]  /*5530*/  @!P0 FSEL R72, R72, RZ, !P5 ;  /* 0x000000ff48488208 */ /* 0x000fe40006800000 */
[----:B------:R-:W-:Y:S02]  /*5540*/  LEA R40, P5, R36, c[0x0][0x178], 0x2 ;  /* 0x00005e0024287a11 */ /* 0x000fe400078a10ff */
[----:B------:R-:W-:-:S02]  /*5550*/  LEA.HI.X.SX32 R37, R138, R96, 0x1, P4 ;  /* 0x000000608a257211 */ /* 0x000fc400020f0eff */
[----:B------:R-:W-:Y:S02]  /*5560*/  @!P0 FSEL R73, R73, RZ, !P2 ;  /* 0x000000ff49498208 */ /* 0x000fe40005000000 */
[----:B------:R-:W-:Y:S02]  /*5570*/  LEA.HI.X R41, R36, c[0x0][0x17c], R37, 0x2, P5 ;  /* 0x00005f0024297a11 */ /* 0x000fe400028f1425 */
[----:B------:R-:W-:Y:S02]  /*5580*/  @!P0 FSEL R74, R74, RZ, !P3 ;  /* 0x000000ff4a4a8208 */ /* 0x000fe40005800000 */
[----:B------:R-:W-:Y:S02]  /*5590*/  @!P0 ISETP.GE.AND P2, PT, R38, UR17, PT ;  /* 0x0000001126008c0c */ /* 0x000fe4000bf46270 */
[----:B------:R-:W-:Y:S02]  /*55a0*/  @!P0 ISETP.GE.AND P4, PT, R39, UR17, PT ;  /* 0x0000001127008c0c */ /* 0x000fe4000bf86270 */
[----:B------:R-:W-:Y:S01]  /*55b0*/  @!P0 ISETP.GE.AND P3, PT, R124, UR17, PT ;  /* 0x000000117c008c0c */ /* 0x000fe2000bf66270 */
[----:B------:R-:W0:Y:S01]  /*55c0*/  LDS.128 R36, [R124.X4+0x200] ;  /* 0x000200007c247984 */ /* 0x000e220000004c00 */
[----:B------:R-:W-:-:S02]  /*55d0*/  @!P0 FSEL R75, R75, RZ, !P1 ;  /* 0x000000ff4b4b8208 */ /* 0x000fc40004800000 */
[----:B------:R-:W-:Y:S02]  /*55e0*/  @!P0 ISETP.GE.AND P5, PT, R42, UR17, PT ;  /* 0x000000112a008c0c */ /* 0x000fe4000bfa6270 */
[----:B------:R-:W-:Y:S02]  /*55f0*/  @!P0 ISETP.GE.AND P1, PT, R43, UR17, PT ;  /* 0x000000112b008c0c */ /* 0x000fe4000bf26270 */
[----:B------:R-:W2:Y:S01]  /*5600*/  LDG.E.128.CONSTANT R40, [R40.64] ;  /* 0x0000000828287981 */ /* 0x000ea2000c1e9d00 */
[----:B------:R-:W-:Y:S02]  /*5610*/  @!P0 FSEL R88, R88, RZ, !P3 ;  /* 0x000000ff58588208 */ /* 0x000fe40005800000 */
[----:B------:R-:W-:Y:S02]  /*5620*/  IADD3 R45, P3, R137, R98, RZ ;  /* 0x00000062892d7210 */ /* 0x000fe40007f7e0ff */
[----:B------:R-:W-:Y:S02]  /*5630*/  @!P0 FSEL R89, R89, RZ, !P6 ;  /* 0x000000ff59598208 */ /* 0x000fe40007000000 */
[----:B------:R-:W-:-:S02]  /*5640*/  LEA R44, P6, R45, c[0x0][0x178], 0x2 ;  /* 0x00005e002d2c7a11 */ /* 0x000fc400078c10ff */
[----:B------:R-:W-:-:S04]  /*5650*/  LEA.HI.X.SX32 R46, R137, R96, 0x1, P3 ;  /* 0x00000060892e7211 */ /* 0x000fc800018f0eff */
[----:B------:R-:W-:Y:S02]  /*5660*/  LEA.HI.X R45, R45, c[0x0][0x17c], R46, 0x2, P6 ;  /* 0x00005f002d2d7a11 */ /* 0x000fe400030f142e */
[----:B------:R-:W-:Y:S02]  /*5670*/  @!P0 FSEL R90, R90, RZ, !P2 ;  /* 0x000000ff5a5a8208 */ /* 0x000fe40005000000 */
[----:B------:R-:W-:Y:S02]  /*5680*/  @!P0 FSEL R91, R91, RZ, !P4 ;  /* 0x000000ff5b5b8208 */ /* 0x000fe40006000000 */
[----:B------:R-:W-:Y:S02]  /*5690*/  @!P0 ISETP.GE.AND P2, PT, R47, UR17, PT ;  /* 0x000000112f008c0c */ /* 0x000fe4000bf46270 */
[----:B------:R-:W-:Y:S01]  /*56a0*/  @!P0 ISETP.GE.AND P4, PT, R124, UR17, PT ;  /* 0x000000117c008c0c */ /* 0x000fe2000bf86270 */
[----:B------:R-:W3:Y:S01]  /*56b0*/  LDG.E.128.CONSTANT R44, [R44.64] ;  /* 0x000000082c2c7981 */ /* 0x000ee2000c1e9d00 */
[----:B------:R-:W-:-:S02]  /*56c0*/  IADD3 R49, P6, R136, R98, RZ ;  /* 0x0000006288317210 */ /* 0x000fc40007fde0ff */
[----:B------:R-:W-:Y:S02]  /*56d0*/  @!P0 ISETP.GE.AND P3, PT, R48, UR17, PT ;  /* 0x0000001130008c0c */ /* 0x000fe4000bf66270 */
[----:B------:R-:W-:Y:S02]  /*56e0*/  @!P0 FSEL R76, R76, RZ, !P4 ;  /* 0x000000ff4c4c8208 */ /* 0x000fe40006000000 */
[----:B------:R-:W-:Y:S02]  /*56f0*/  LEA R48, P4, R49, c[0x0][0x178], 0x2 ;  /* 0x00005e0031307a11 */ /* 0x000fe400078810ff */
[----:B------:R-:W-:Y:S02]  /*5700*/  LEA.HI.X.SX32 R50, R136, R96, 0x1, P6 ;  /* 0x0000006088327211 */ /* 0x000fe400030f0eff */
[----:B------:R-:W-:Y:S02]  /*5710*/  @!P0 FSEL R77, R77, RZ, !P5 ;  /* 0x000000ff4d4d8208 */ /* 0x000fe40006800000 */
[----:B------:R-:W-:-:S02]  /*5720*/  @!P0 ISETP.GE.AND P5, PT, R51, UR17, PT ;  /* 0x0000001133008c0c */ /* 0x000fc4000bfa6270 */
[----:B------:R-:W-:Y:S02]  /*5730*/  LEA.HI.X R49, R49, c[0x0][0x17c], R50, 0x2, P4 ;  /* 0x00005f0031317a11 */ /* 0x000fe400020f1432 */
[C---:B------:R-:W-:Y:S02]  /*5740*/  @!P0 IADD3 R51, R124.reuse, 0x1, RZ ;  /* 0x000000017c338810 */ /* 0x040fe40007ffe0ff */
[C---:B------:R-:W-:Y:S02]  /*5750*/  @!P0 IADD3 R50, R124.reuse, 0x2, RZ ;  /* 0x000000027c328810 */ /* 0x040fe40007ffe0ff */
[----:B------:R-:W-:Y:S02]  /*5760*/  @!P0 ISETP.GE.AND P4, PT, R124, UR17, PT ;  /* 0x000000117c008c0c */ /* 0x000fe4000bf86270 */
[----:B------:R-:W-:Y:S02]  /*5770*/  @!P0 FSEL R78, R78, RZ, !P1 ;  /* 0x000000ff4e4e8208 */ /* 0x000fe40004800000 */
[----:B------:R-:W-:-:S02]  /*5780*/  @!P0 FSEL R79, R79, RZ, !P2 ;  /* 0x000000ff4f4f8208 */ /* 0x000fc40005000000 */
[----:B------:R-:W-:Y:S02]  /*5790*/  @!P0 ISETP.GE.AND P1, PT, R51, UR17, PT ;  /* 0x0000001133008c0c */ /* 0x000fe4000bf26270 */
[----:B------:R-:W-:Y:S02]  /*57a0*/  @!P0 ISETP.GE.AND P2, PT, R50, UR17, PT ;  /* 0x0000001132008c0c */ /* 0x000fe4000bf46270 */
[----:B------:R-:W4:Y:S01]  /*57b0*/  LDG.E.128.CONSTANT R48, [R48.64] ;  /* 0x0000000830307981 */ /* 0x000f22000c1e9d00 */
[----:B------:R-:W-:Y:S02]  /*57c0*/  @!P0 FSEL R80, R80, RZ, !P4 ;  /* 0x000000ff50508208 */ /* 0x000fe40006000000 */
[----:B------:R-:W-:Y:S02]  /*57d0*/  IADD3 R53, P4, R135, R98, RZ ;  /* 0x0000006287357210 */ /* 0x000fe40007f9e0ff */
[----:B------:R-:W-:Y:S02]  /*57e0*/  @!P0 ISETP.GE.AND P6, PT, R52, UR17, PT ;  /* 0x0000001134008c0c */ /* 0x000fe4000bfc6270 */
[----:B------:R-:W-:-:S02]  /*57f0*/  @!P0 FSEL R81, R81, RZ, !P3 ;  /* 0x000000ff51518208 */ /* 0x000fc40005800000 */
[----:B------:R-:W-:Y:S02]  /*5800*/  LEA R52, P3, R53, c[0x0][0x178], 0x2 ;  /* 0x00005e0035347a11 */ /* 0x000fe400078610ff */
[----:B------:R-:W-:Y:S01]  /*5810*/  LEA.HI.X.SX32 R54, R135, R96, 0x1, P4 ;  /* 0x0000006087367211 */ /* 0x000fe200020f0eff */
[----:B0-----:R-:W-:Y:S01]  /*5820*/  FMUL.FTZ R57, R37, R57 ;  /* 0x0000003925397220 */ /* 0x001fe20000410000 */
[----:B------:R-:W-:Y:S02]  /*5830*/  @!P0 IADD3 R55, R124, 0x3, RZ ;  /* 0x000000037c378810 */ /* 0x000fe40007ffe0ff */
[----:B------:R-:W-:Y:S01]  /*5840*/  LEA.HI.X R53, R53, c[0x0][0x17c], R54, 0x2, P3 ;  /* 0x00005f0035357a11 */ /* 0x000fe200018f1436 */
[----:B------:R-:W-:Y:S01]  /*5850*/  FFMA.FTZ R57, R36, R56, R57 ;  /* 0x0000003824397223 */ /* 0x000fe20000010039 */
[----:B------:R-:W-:Y:S01]  /*5860*/  @!P0 ISETP.GE.AND P4, PT, R55, UR17, PT ;  /* 0x0000001137008c0c */ /* 0x000fe2000bf86270 */
[----:B------:R-:W-:Y:S02]  /*5870*/  FMUL.FTZ R61, R37, R61 ;  /* 0x0000003d253d7220 */ /* 0x000fe40000410000 */
[----:B------:R-:W-:Y:S01]  /*5880*/  FFMA.FTZ R58, R38, R58, R57 ;  /* 0x0000003a263a7223 */ /* 0x000fe20000010039 */
[----:B------:R-:W4:Y:S01]  /*5890*/  LDG.E.128.CONSTANT R52, [R52.64] ;  /* 0x0000000834347981 */ /* 0x000f22000c1e9d00 */
[----:B------:R-:W-:Y:S01]  /*58a0*/  IADD3 R57, P3, R134, R98, RZ ;  /* 0x0000006286397210 */ /* 0x000fe20007f7e0ff */
[----:B------:R-:W-:Y:S01]  /*58b0*/  FFMA.FTZ R61, R36, R60, R61 ;  /* 0x0000003c243d7223 */ /* 0x000fe2000001003d */
[----:B------:R-:W-:-:S02]  /*58c0*/  @!P0 FSEL R82, R82, RZ, !P5 ;  /* 0x000000ff52528208 */ /* 0x000fc40006800000 */
[----:B------:R-:W-:Y:S02]  /*58d0*/  LEA R56, P5, R57, c[0x0][0x178], 0x2 ;  /* 0x00005e0039387a11 */ /* 0x000fe400078a10ff */
[----:B------:R-:W-:-:S04]  /*58e0*/  LEA.HI.X.SX32 R60, R134, R96, 0x1, P3 ;  /* 0x00000060863c7211 */ /* 0x000fc800018f0eff */
[----:B------:R-:W-:Y:S01]  /*58f0*/  LEA.HI.X R57, R57, c[0x0][0x17c], R60, 0x2, P5 ;  /* 0x00005f0039397a11 */ /* 0x000fe200028f143c */
[----:B------:R-:W-:Y:S02]  /*5900*/  FFMA.FTZ R155, R39, R59, R58 ;  /* 0x0000003b279b7223 */ /* 0x000fe4000001003a */
[----:B------:R-:W-:Y:S01]  /*5910*/  FFMA.FTZ R156, R38, R62, R61 ;  /* 0x0000003e269c7223 */ /* 0x000fe2000001003d */
[----:B------:R-:W-:Y:S02]  /*5920*/  IADD3 R61, P5, R133, R98, RZ ;  /* 0x00000062853d7210 */ /* 0x000fe40007fbe0ff */
[----:B------:R-:W4:Y:S01]  /*5930*/  LDG.E.128.CONSTANT R56, [R56.64] ;  /* 0x0000000838387981 */ /* 0x000f22000c1e9d00 */
[----:B------:R-:W-:Y:S01]  /*5940*/  @!P0 FSEL R83, R83, RZ, !P6 ;  /* 0x000000ff53538208 */ /* 0x000fe20007000000 */
[----:B------:R-:W-:Y:S01]  /*5950*/  FMUL.FTZ R65, R37, R65 ;  /* 0x0000004125417220 */ /* 0x000fe20000410000 */
[----:B------:R-:W-:Y:S02]  /*5960*/  LEA R60, P6, R61, c[0x0][0x178], 0x2 ;  /* 0x00005e003d3c7a11 */ /* 0x000fe400078c10ff */
[----:B------:R-:W-:Y:S01]  /*5970*/  LEA.HI.X.SX32 R62, R133, R96, 0x1, P5 ;  /* 0x00000060853e7211 */ /* 0x000fe200028f0eff */
[----:B------:R-:W-:Y:S01]  /*5980*/  FFMA.FTZ R65, R36, R64, R65 ;  /* 0x0000004024417223 */ /* 0x000fe20000010041 */
[----:B------:R-:W-:-:S02]  /*5990*/  @!P0 IADD3 R64, R124, 0x2, RZ ;  /* 0x000000027c408810 */ /* 0x000fc40007ffe0ff */
[----:B------:R-:W-:Y:S02]  /*59a0*/  LEA.HI.X R61, R61, c[0x0][0x17c], R62, 0x2, P6 ;  /* 0x00005f003d3d7a11 */ /* 0x000fe400030f143e */
[----:B------:R-:W-:Y:S01]  /*59b0*/  @!P0 ISETP.GE.AND P6, PT, R124, UR17, PT ;  /* 0x000000117c008c0c */ /* 0x000fe2000bfc6270 */
[----:B------:R-:W-:Y:S01]  /*59c0*/  FFMA.FTZ R156, R39, R63, R156 ;  /* 0x0000003f279c7223 */ /* 0x000fe2000001009c */
[----:B------:R-:W-:Y:S01]  /*59d0*/  @!P0 ISETP.GE.AND P5, PT, R64, UR17, PT ;  /* 0x0000001140008c0c */ /* 0x000fe2000bfa6270 */
[----:B------:R-:W-:Y:S01]  /*59e0*/  FFMA.FTZ R158, R38, R66, R65 ;  /* 0x00000042269e7223 */ /* 0x000fe20000010041 */
[----:B------:R-:W-:Y:S01]  /*59f0*/  @!P0 FSEL R84, R84, RZ, !P6 ;  /* 0x000000ff54548208 */ /* 0x000fe20007000000 */
[----:B------:R-:W4:Y:S01]  /*5a00*/  LDG.E.128.CONSTANT R60, [R60.64] ;  /* 0x000000083c3c7981 */ /* 0x000f22000c1e9d00 */
[----:B------:R-:W-:Y:S02]  /*5a10*/  @!P0 IADD3 R64, R124, 0x1, RZ ;  /* 0x000000017c408810 */ /* 0x000fe40007ffe0ff */
[----:B------:R-:W-:-:S02]  /*5a20*/  IADD3 R65, P6, R132, R98, RZ ;  /* 0x0000006284417210 */ /* 0x000fc40007fde0ff */
[----:B------:R-:W-:Y:S02]  /*5a30*/  @!P0 FSEL R85, R85, RZ, !P1 ;  /* 0x000000ff55558208 */ /* 0x000fe40004800000 */
[----:B------:R-:W-:Y:S02]  /*5a40*/  @!P0 ISETP.GE.AND P1, PT, R64, UR17, PT ;  /* 0x0000001140008c0c */ /* 0x000fe4000bf26270 */
[----:B------:R-:W-:Y:S02]  /*5a50*/  LEA.HI.X.SX32 R66, R132, R96, 0x1, P6 ;  /* 0x0000006084427211 */ /* 0x000fe400030f0eff */
[----:B------:R-:W-:Y:S01]  /*5a60*/  LEA R64, P6, R65, c[0x0][0x178], 0x2 ;  /* 0x00005e0041407a11 */ /* 0x000fe200078c10ff */
[----:B------:R-:W-:-:S03]  /*5a70*/  FMUL.FTZ R69, R37, R69 ;  /* 0x0000004525457220 */ /* 0x000fc60000410000 */
[----:B------:R-:W-:Y:S01]  /*5a80*/  LEA.HI.X R65, R65, c[0x0][0x17c], R66, 0x2, P6 ;  /* 0x00005f0041417a11 */ /* 0x000fe200030f1442 */
[----:B------:R-:W-:Y:S02]  /*5a90*/  FFMA.FTZ R69, R36, R68, R69 ;  /* 0x0000004424457223 */ /* 0x000fe40000010045 */
[----:B------:R-:W-:Y:S02]  /*5aa0*/  FFMA.FTZ R158, R39, R67, R158 ;  /* 0x00000043279e7223 */ /* 0x000fe4000001009e */
[----:B------:R-:W-:Y:S01]  /*5ab0*/  FMUL.FTZ R73, R37, R73 ;  /* 0x0000004925497220 */ /* 0x000fe20000410000 */
[----:B------:R-:W4:Y:S01]  /*5ac0*/  LDG.E.128.CONSTANT R64, [R64.64] ;  /* 0x0000000840407981 */ /* 0x000f22000c1e9d00 */
[----:B------:R-:W-:Y:S01]  /*5ad0*/  FFMA.FTZ R70, R38, R70, R69 ;  /* 0x0000004626467223 */ /* 0x000fe20000010045 */
[----:B------:R-:W-:Y:S01]  /*5ae0*/  IADD3 R69, P6, R131, R98, RZ ;  /* 0x0000006283457210 */ /* 0x000fe20007fde0ff */
[----:B------:R-:W-:Y:S01]  /*5af0*/  FFMA.FTZ R73, R36, R72, R73 ;  /* 0x0000004824497223 */ /* 0x000fe20000010049 */
[----:B------:R-:W-:-:S02]  /*5b00*/  @!P0 FSEL R86, R86, RZ, !P2 ;  /* 0x000000ff56568208 */ /* 0x000fc40005000000 */
[----:B------:R-:W-:Y:S02]  /*5b10*/  LEA R68, P2, R69, c[0x0][0x178], 0x2 ;  /* 0x00005e0045447a11 */ /* 0x000fe400078410ff */
[----:B------:R-:W-:-:S04]  /*5b20*/  LEA.HI.X.SX32 R72, R131, R96, 0x1, P6 ;  /* 0x0000006083487211 */ /* 0x000fc800030f0eff */
[----:B------:R-:W-:Y:S01]  /*5b30*/  LEA.HI.X R69, R69, c[0x0][0x17c], R72, 0x2, P2 ;  /* 0x00005f0045457a11 */ /* 0x000fe200010f1448 */
[----:B------:R-:W-:Y:S01]  /*5b40*/  FFMA.FTZ R159, R39, R71, R70 ;  /* 0x00000047279f7223 */ /* 0x000fe20000010046 */
[----:B------:R-:W-:Y:S01]  /*5b50*/  @!P0 ISETP.GE.AND P2, PT, R124, UR17, PT ;  /* 0x000000117c008c0c */ /* 0x000fe2000bf46270 */
[----:B------:R-:W-:Y:S01]  /*5b60*/  FFMA.FTZ R160, R38, R74, R73 ;  /* 0x0000004a26a07223 */ /* 0x000fe20000010049 */
[----:B------:R-:W-:Y:S02]  /*5b70*/  @!P0 FSEL R87, R87, RZ, !P4 ;  /* 0x000000ff57578208 */ /* 0x000fe40006000000 */
[----:B------:R-:W4:Y:S01]  /*5b80*/  LDG.E.128.CONSTANT R68, [R68.64] ;  /* 0x0000000844447981 */ /* 0x000f22000c1e9d00 */
[----:B------:R-:W-:Y:S02]  /*5b90*/  IADD3 R73, P4, R130, R98, RZ ;  /* 0x0000006282497210 */ /* 0x000fe40007f9e0ff */
[----:B------:R-:W-:Y:S01]  /*5ba0*/  @!P0 FSEL R20, R20, RZ, !P2 ;  /* 0x000000ff14148208 */ /* 0x000fe20005000000 */
[----:B------:R-:W-:Y:S01]  /*5bb0*/  FMUL.FTZ R93, R37, R93 ;  /* 0x0000005d255d7220 */ /* 0x000fe20000410000 */
[----:B------:R-:W-:-:S02]  /*5bc0*/  LEA R72, P2, R73, c[0x0][0x178], 0x2 ;  /* 0x00005e0049487a11 */ /* 0x000fc400078410ff */
[----:B------:R-:W-:Y:S01]  /*5bd0*/  LEA.HI.X.SX32 R74, R130, R96, 0x1, P4 ;  /* 0x00000060824a7211 */ /* 0x000fe200020f0eff */
[----:B------:R-:W-:Y:S02]  /*5be0*/  FMUL.FTZ R77, R37, R77 ;  /* 0x0000004d254d7220 */ /* 0x000fe40000410000 */
[C---:B------:R-:W-:Y:S01]  /*5bf0*/  FFMA.FTZ R93, R36.reuse, R92, R93 ;  /* 0x0000005c245d7223 */ /* 0x040fe2000001005d */
[----:B------:R-:W-:Y:S01]  /*5c00*/  LEA.HI.X R73, R73, c[0x0][0x17c], R74, 0x2, P2 ;  /* 0x00005f0049497a11 */ /* 0x000fe200010f144a */
[----:B------:R-:W-:Y:S01]  /*5c10*/  FFMA.FTZ R77, R36, R76, R77 ;  /* 0x0000004c244d7223 */ /* 0x000fe2000001004d */
[C---:B------:R-:W-:Y:S01]  /*5c20*/  @!P0 IADD3 R92, R124.reuse, 0x1, RZ ;  /* 0x000000017c5c8810 */ /* 0x040fe20007ffe0ff */
[----:B------:R-:W-:Y:S01]  /*5c30*/  FFMA.FTZ R160, R39, R75, R160 ;  /* 0x0000004b27a07223 */ /* 0x000fe200000100a0 */
[----:B------:R-:W-:Y:S01]  /*5c40*/  @!P0 IADD3 R76, R124, 0x1, RZ ;  /* 0x000000017c4c8810 */ /* 0x000fe20007ffe0ff */
        /* <DEDUP_REMOVED lines=11> */
[C---:B------:R-:W-:Y:S01]  /*5d00*/  @!P0 ISETP.GE.AND P3, PT, R124.reuse, UR17, PT ;  /* 0x000000117c008c0c */ /* 0x040fe2000bf66270 */
[----:B------:R-:W-:Y:S01]  /*5d10*/  FMUL.FTZ R85, R37, R85 ;  /* 0x0000005525557220 */ /* 0x000fe20000410000 */
[----:B------:R-:W-:Y:S01]  /*5d20*/  @!P0 IADD3 R80, R124, 0x2, RZ ;  /* 0x000000027c508810 */ /* 0x000fe20007ffe0ff */
[----:B------:R-:W-:Y:S01]  /*5d30*/  FFMA.FTZ R162, R39, R79, R162 ;  /* 0x0000004f27a27223 */ /* 0x000fe200000100a2 */
[----:B------:R-:W-:Y:S01]  /*5d40*/  @!P0 FSEL R24, R24, RZ, !P3 ;  /* 0x000000ff18188208 */ /* 0x000fe20005800000 */
[----:B------:R-:W-:Y:S01]  /*5d50*/  FFMA.FTZ R82, R38, R82, R81 ;  /* 0x0000005226527223 */ /* 0x000fe20000010051 */
[----:B------:R-:W4:Y:S01]  /*5d60*/  LDG.E.128.CONSTANT R76, [R76.64] ;  /* 0x000000084c4c7981 */ /* 0x000f22000c1e9d00 */
[----:B------:R-:W-:Y:S01]  /*5d70*/  FFMA.FTZ R85, R36, R84, R85 ;  /* 0x0000005424557223 */ /* 0x000fe20000010055 */
[----:B------:R-:W-:-:S02]  /*5d80*/  IADD3 R81, P3, R128, R98, RZ ;  /* 0x0000006280517210 */ /* 0x000fc40007f7e0ff */
[----:B------:R-:W-:Y:S01]  /*5d90*/  @!P0 ISETP.GE.AND P2, PT, R80, UR17, PT ;  /* 0x0000001150008c0c */ /* 0x000fe2000bf46270 */
[----:B------:R-:W-:Y:S01]  /*5da0*/  FFMA.FTZ R86, R38, R86, R85 ;  /* 0x0000005626567223 */ /* 0x000fe20000010055 */
[----:B------:R-:W-:Y:S02]  /*5db0*/  @!P0 FSEL R25, R25, RZ, !P1 ;  /* 0x000000ff19198208 */ /* 0x000fe40004800000 */
[C---:B------:R-:W-:Y:S02]  /*5dc0*/  LEA R80, P1, R81.reuse, c[0x0][0x178], 0x2 ;  /* 0x00005e0051507a11 */ /* 0x040fe400078210ff */
[----:B------:R-:W-:Y:S02]  /*5dd0*/  LEA.HI.X.SX32 R84, R128, R96, 0x1, P3 ;  /* 0x0000006080547211 */ /* 0x000fe400018f0eff */
[----:B------:R-:W-:Y:S02]  /*5de0*/  @!P0 IADD3 R85, R124, 0x1, RZ ;  /* 0x000000017c558810 */ /* 0x000fe40007ffe0ff */
[----:B------:R-:W-:Y:S01]  /*5df0*/  LEA.HI.X R81, R81, c[0x0][0x17c], R84, 0x2, P1 ;  /* 0x00005f0051517a11 */ /* 0x000fe200008f1454 */
[----:B------:R-:W-:Y:S01]  /*5e00*/  FMUL.FTZ R89, R37, R89 ;  /* 0x0000005925597220 */ /* 0x000fe20000410000 */
[----:B------:R-:W-:Y:S01]  /*5e10*/  @!P0 ISETP.GE.AND P3, PT, R85, UR17, PT ;  /* 0x0000001155008c0c */ /* 0x000fe2000bf66270 */
[----:B------:R-:W-:-:S02]  /*5e20*/  FMUL.FTZ R85, R37, R21 ;  /* 0x0000001525557220 */ /* 0x000fc40000410000 */
[C---:B------:R-:W-:Y:S02]  /*5e30*/  FFMA.FTZ R163, R39.reuse, R87, R86 ;  /* 0x0000005727a37223 */ /* 0x040fe40000010056 */
[----:B------:R-:W-:Y:S02]  /*5e40*/  FFMA.FTZ R21, R39, R83, R82 ;  /* 0x0000005327157223 */ /* 0x000fe40000010052 */
[----:B------:R-:W-:Y:S01]  /*5e50*/  FMUL.FTZ R87, R37, R25 ;  /* 0x0000001925577220 */ /* 0x000fe20000410000 */
[----:B------:R-:W4:Y:S01]  /*5e60*/  LDG.E.128.CONSTANT R80, [R80.64] ;  /* 0x0000000850507981 */ /* 0x000f22000c1e9d00 */
[----:B------:R-:W-:Y:S01]  /*5e70*/  FFMA.FTZ R89, R36, R88, R89 ;  /* 0x0000005824597223 */ /* 0x000fe20000010059 */
[----:B------:R-:W-:Y:S01]  /*5e80*/  @!P0 IADD3 R88, R124, 0x2, RZ ;  /* 0x000000027c588810 */ /* 0x000fe20007ffe0ff */
[----:B------:R-:W-:Y:S01]  /*5e90*/  FFMA.FTZ R25, R36, R20, R85 ;  /* 0x0000001424197223 */ /* 0x000fe20000010055 */
[----:B------:R-:W-:Y:S02]  /*5ea0*/  IADD3 R20, P1, R127, R98, RZ ;  /* 0x000000627f147210 */ /* 0x000fe40007f3e0ff */
[----:B------:R-:W-:-:S02]  /*5eb0*/  @!P0 FSEL R22, R22, RZ, !P5 ;  /* 0x000000ff16168208 */ /* 0x000fc40006800000 */
[----:B------:R-:W-:Y:S02]  /*5ec0*/  @!P0 ISETP.GE.AND P5, PT, R124, UR17, PT ;  /* 0x000000117c008c0c */ /* 0x000fe4000bfa6270 */
[----:B------:R-:W-:Y:S02]  /*5ed0*/  @!P0 FSEL R29, R29, RZ, !P4 ;  /* 0x000000ff1d1d8208 */ /* 0x000fe40006000000 */
[----:B------:R-:W-:Y:S02]  /*5ee0*/  @!P0 ISETP.GE.AND P6, PT, R88, UR17, PT ;  /* 0x0000001158008c0c */ /* 0x000fe4000bfc6270 */
[----:B------:R-:W-:Y:S02]  /*5ef0*/  LEA R84, P4, R20, c[0x0][0x178], 0x2 ;  /* 0x00005e0014547a11 */ /* 0x000fe400078810ff */
[----:B------:R-:W-:Y:S01]  /*5f00*/  LEA.HI.X.SX32 R85, R127, R96, 0x1, P1 ;  /* 0x000000607f557211 */ /* 0x000fe200008f0eff */
[----:B------:R-:W-:Y:S01]  /*5f10*/  FFMA.FTZ R87, R36, R24, R87 ;  /* 0x0000001824577223 */ /* 0x000fe20000010057 */
[----:B------:R-:W-:Y:S01]  /*5f20*/  @!P0 FSEL R28, R28, RZ, !P5 ;  /* 0x000000ff1c1c8208 */ /* 0x000fe20006800000 */
[----:B------:R-:W-:Y:S01]  /*5f30*/  FMUL.FTZ R29, R37, R29 ;  /* 0x0000001d251d7220 */ /* 0x000fe20000410000 */
[----:B------:R-:W-:-:S02]  /*5f40*/  @!P0 FSEL R26, R26, RZ, !P6 ;  /* 0x000000ff1a1a8208 */ /* 0x000fc40007000000 */
[----:B------:R-:W-:Y:S01]  /*5f50*/  LEA.HI.X R85, R20, c[0x0][0x17c], R85, 0x2, P4 ;  /* 0x00005f0014557a11 */ /* 0x000fe200020f1455 */
[----:B------:R-:W-:Y:S02]  /*5f60*/  FFMA.FTZ R90, R38, R90, R89 ;  /* 0x0000005a265a7223 */ /* 0x000fe40000010059 */
[----:B------:R-:W-:Y:S01]  /*5f70*/  FFMA.FTZ R28, R36, R28, R29 ;  /* 0x0000001c241c7223 */ /* 0x000fe2000001001d */
[----:B------:R-:W-:Y:S01]  /*5f80*/  IADD3 R29, P6, R126, R98, RZ ;  /* 0x000000627e1d7210 */ /* 0x000fe20007fde0ff */
[----:B------:R-:W-:Y:S02]  /*5f90*/  FFMA.FTZ R26, R38, R26, R87 ;  /* 0x0000001a261a7223 */ /* 0x000fe40000010057 */
[----:B------:R-:W4:Y:S01]  /*5fa0*/  LDG.E.128.CONSTANT R84, [R84.64] ;  /* 0x0000000854547981 */ /* 0x000f22000c1e9d00 */
[----:B------:R-:W-:Y:S01]  /*5fb0*/  FFMA.FTZ R161, R39, R91, R90 ;  /* 0x0000005b27a17223 */ /* 0x000fe2000001005a */
[----:B------:R-:W-:Y:S01]  /*5fc0*/  LEA.HI.X.SX32 R90, R126, R96, 0x1, P6 ;  /* 0x000000607e5a7211 */ /* 0x000fe200030f0eff */
[----:B------:R-:W-:Y:S01]  /*5fd0*/  FFMA.FTZ R22, R38, R22, R25 ;  /* 0x0000001626167223 */ /* 0x000fe20000010019 */
[----:B------:R-:W-:-:S02]  /*5fe0*/  LEA R88, P6, R29, c[0x0][0x178], 0x2 ;  /* 0x00005e001d587a11 */ /* 0x000fc400078c10ff */
[----:B------:R-:W-:Y:S02]  /*5ff0*/  IADD3 R25, P5, R125, R98, RZ ;  /* 0x000000627d197210 */ /* 0x000fe40007fbe0ff */
[----:B------:R-:W-:Y:S02]  /*6000*/  LEA.HI.X R89, R29, c[0x0][0x17c], R90, 0x2, P6 ;  /* 0x00005f001d597a11 */ /* 0x000fe400030f145a */
[----:B------:R-:W-:Y:S02]  /*6010*/  LEA.HI.X.SX32 R90, R125, R96, 0x1, P5 ;  /* 0x000000607d5a7211 */ /* 0x000fe400028f0eff */
[----:B------:R-:W-:Y:S01]  /*6020*/  LEA R92, P6, R25, c[0x0][0x178], 0x2 ;  /* 0x00005e00195c7a11 */ /* 0x000fe200078c10ff */
[----:B------:R-:W-:-:S03]  /*6030*/  FFMA.FTZ R94, R38, R94, R93 ;  /* 0x0000005e265e7223 */ /* 0x000fc6000001005d */
[----:B------:R-:W-:Y:S02]  /*6040*/  LEA.HI.X R93, R25, c[0x0][0x17c], R90, 0x2, P6 ;  /* 0x00005f00195d7a11 */ /* 0x000fe400030f145a */
[----:B------:R-:W4:Y:S01]  /*6050*/  LDG.E.128.CONSTANT R88, [R88.64] ;  /* 0x0000000858587981 */ /* 0x000f22000c1e9d00 */
[-C--:B------:R-:W-:Y:S01]  /*6060*/  IADD3 R24, P4, R122, R98.reuse, RZ ;  /* 0x000000627a187210 */ /* 0x080fe20007f9e0ff */
[----:B-----5:R-:W-:Y:S01]  /*6070*/  FFMA.FTZ R157, R39, R95, R94 ;  /* 0x0000005f279d7223 */ /* 0x020fe2000001005e */
[----:B------:R-:W-:Y:S01]  /*6080*/  IADD3 R20, P1, R123, R98, RZ ;  /* 0x000000627b147210 */ /* 0x000fe20007f3e0ff */
[----:B------:R-:W4:Y:S01]  /*6090*/  LDG.E.128.CONSTANT R92, [R92.64] ;  /* 0x000000085c5c7981 */ /* 0x000f22000c1e9d00 */
[----:B------:R-:W-:Y:S02]  /*60a0*/  LEA R98, P5, R24, c[0x0][0x178], 0x2 ;  /* 0x00005e0018627a11 */ /* 0x000fe400078a10ff */
[----:B------:R-:W-:-:S04]  /*60b0*/  LEA.HI.X.SX32 R25, R122, R96, 0x1, P4 ;  /* 0x000000607a197211 */ /* 0x000fc800020f0eff */
[----:B------:R-:W-:Y:S02]  /*60c0*/  LEA.HI.X R99, R24, c[0x0][0x17c], R25, 0x2, P5 ;  /* 0x00005f0018637a11 */ /* 0x000fe400028f1419 */
[----:B------:R-:W-:Y:S02]  /*60d0*/  LEA.HI.X.SX32 R25, R123, R96, 0x1, P1 ;  /* 0x000000607b197211 */ /* 0x000fe400008f0eff */
[C---:B------:R-:W-:Y:S02]  /*60e0*/  LEA R100, P1, R20.reuse, c[0x0][0x178], 0x2 ;  /* 0x00005e0014647a11 */ /* 0x040fe400078210ff */
[----:B------:R-:W4:Y:S02]  /*60f0*/  LDG.E.128.CONSTANT R96, [R98.64] ;  /* 0x0000000862607981 */ /* 0x000f24000c1e9d00 */
[----:B------:R-:W-:-:S06]  /*6100*/  LEA.HI.X R101, R20, c[0x0][0x17c], R25, 0x2, P1 ;  /* 0x00005f0014657a11 */ /* 0x000fcc00008f1419 */
[----:B------:R-:W4:Y:S01]  /*6110*/  LDG.E.128.CONSTANT R100, [R100.64] ;  /* 0x0000000864647981 */ /* 0x000f22000c1e9d00 */
[C---:B------:R-:W-:Y:S02]  /*6120*/  @!P0 ISETP.GE.AND P1, PT, R124.reuse, UR17, PT ;  /* 0x000000117c008c0c */ /* 0x040fe4000bf26270 */
[----:B------:R-:W-:Y:S02]  /*6130*/  @!P0 IADD3 R20, R124, 0x3, RZ ;  /* 0x000000037c148810 */ /* 0x000fe40007ffe0ff */
[----:B------:R-:W-:Y:S02]  /*6140*/  @!P0 FSEL R30, R30, RZ, !P2 ;  /* 0x000000ff1e1e8208 */ /* 0x000fe40005000000 */
[----:B------:R-:W-:Y:S02]  /*6150*/  @!P0 FSEL R33, R33, RZ, !P3 ;  /* 0x000000ff21218208 */ /* 0x000fe40005800000 */
[----:B------:R-:W-:Y:S02]  /*6160*/  @!P0 FSEL R32, R32, RZ, !P1 ;  /* 0x000000ff20208208 */ /* 0x000fe40004800000 */
[----:B------:R-:W-:-:S02]  /*6170*/  @!P0 ISETP.GE.AND P1, PT, R20, UR17, PT ;  /* 0x0000001114008c0c */ /* 0x000fc4000bf26270 */
        /* <DEDUP_REMOVED lines=45> */
[----:B----4-:R-:W-:Y:S02]  /*6450*/  @!P0 FSEL R48, R48, RZ, !P5 ;  /* 0x000000ff30308208 */ /* 0x010fe40006800000 */
        /* <DEDUP_REMOVED lines=153> */
[----:B------:R-:W-:Y:S01]  /*6df0*/  @!P0 FSEL R102, R102, RZ, !P4 ;  /* 0x000000ff66668208 */ /* 0x000fe20006000000 */
        /* <DEDUP_REMOVED lines=89> */
.L_x_20787:
[----:B------:R-:W-:Y:S05]  /*7390*/  BSYNC B1 ;  /* 0x0000000000017941 */ /* 0x000fea0003800000 */
.L_x_20786:
[----:B------:R-:W-:-:S04]  /*73a0*/  IADD3 R119, R119, 0x4, RZ ;  /* 0x0000000477777810 */ /* 0x000fc80007ffe0ff */
[----:B------:R-:W-:-:S13]  /*73b0*/  ISETP.GE.AND P0, PT, R119, UR10, PT ;  /* 0x0000000a77007c0c */ /* 0x000fda000bf06270 */
[----:B------:R-:W-:Y:S01]  /*73c0*/  @P0 CALL.REL.NOINC `(.L_x_20785) ;  /* 0x0000001000000944 */ /* 0x000fe20003c00000 */
[----:B------:R-:W-:Y:S05]  /*73d0*/  BRA `(.L_x_20788) ;  /* 0xffffd57000007947 */ /* 0x000fea000383ffff */
.L_x_20785:
[----:B------:R-:W-:Y:S05]  /*73e0*/  BSYNC B0 ;  /* 0x0000000000007941 */ /* 0x000fea0003800000 */
.L_x_20784:
[----:B------:R-:W0:Y:S01]  /*73f0*/  SHFL.BFLY PT, R2, R15, 0x4, 0x1f ;  /* 0x0c801f000f027f89 */ /* 0x000e2200000e0000 */
[----:B------:R-:W-:Y:S01]  /*7400*/  LOP3.LUT P0, RZ, R152, 0x7, RZ, 0xc0, !PT ;  /* 0x0000000798ff7812 */ /* 0x000fe2000780c0ff */
[----:B------:R-:W-:Y:S01]  /*7410*/  BSSY B0, `(.L_x_20789) ;  /* 0x00000db000007945 */ /* 0x000fe20003800000 */
[----:B------:R-:W-:Y:S01]  /*7420*/  IMAD R8, R8, 0x78, RZ ;  /* 0x0000007808087824 */ /* 0x000fe200078e02ff */
[----:B------:R-:W3:Y:S04]  /*7430*/  SHFL.BFLY PT, R3, R14, 0x4, 0x1f ;  /* 0x0c801f000e037f89 */ /* 0x000ee800000e0000 */
[----:B------:R-:W4:Y:S04]  /*7440*/  SHFL.BFLY PT, R21, R18, 0x4, 0x1f ;  /* 0x0c801f0012157f89 */ /* 0x000f2800000e0000 */
[----:B--2---:R-:W2:Y:S04]  /*7450*/  SHFL.BFLY PT, R25, R16, 0x4, 0x1f ;  /* 0x0c801f0010197f89 */ /* 0x004ea800000e0000 */
[----:B------:R-:W1:Y:S04]  /*7460*/  SHFL.BFLY PT, R23, R104, 0x4, 0x1f ;  /* 0x0c801f0068177f89 */ /* 0x000e6800000e0000 */
[----:B------:R-:W1:Y:S01]  /*7470*/  SHFL.BFLY PT, R20, R5, 0x4, 0x1f ;  /* 0x0c801f0005147f89 */ /* 0x000e6200000e0000 */
[----:B0-----:R-:W-:-:S03]  /*7480*/  FADD.FTZ R15, R2, R15 ;  /* 0x0000000f020f7221 */ /* 0x001fc60000010000 */
[----:B------:R-:W0:Y:S01]  /*7490*/  SHFL.BFLY PT, R29, R4, 0x4, 0x1f ;  /* 0x0c801f00041d7f89 */ /* 0x000e2200000e0000 */
[----:B---3--:R-:W-:-:S03]  /*74a0*/  FADD.FTZ R3, R3, R14 ;  /* 0x0000000e03037221 */ /* 0x008fc60000010000 */
[----:B------:R-:W3:Y:S01]  /*74b0*/  SHFL.BFLY PT, R2, R115, 0x4, 0x1f ;  /* 0x0c801f0073027f89 */ /* 0x000ee200000e0000 */
[----:B----4-:R-:W-:-:S03]  /*74c0*/  FADD.FTZ R21, R21, R18 ;  /* 0x0000001215157221 */ /* 0x010fc60000010000 */
[----:B------:R-:W4:Y:S01]  /*74d0*/  SHFL.BFLY PT, R22, R105, 0x4, 0x1f ;  /* 0x0c801f0069167f89 */ /* 0x000f2200000e0000 */
[----:B--2---:R-:W-:-:S03]  /*74e0*/  FADD.FTZ R25, R25, R16 ;  /* 0x0000001019197221 */ /* 0x004fc60000010000 */
[----:B------:R-:W2:Y:S01]  /*74f0*/  SHFL.BFLY PT, R31, R6, 0x4, 0x1f ;  /* 0x0c801f00061f7f89 */ /* 0x000ea200000e0000 */
[----:B-1----:R-:W-:-:S03]  /*7500*/  FADD.FTZ R23, R23, R104 ;  /* 0x0000006817177221 */ /* 0x002fc60000010000 */
[----:B------:R-:W1:Y:S01]  /*7510*/  SHFL.BFLY PT, R24, R17, 0x4, 0x1f ;  /* 0x0c801f0011187f89 */ /* 0x000e6200000e0000 */
[----:B------:R-:W-:-:S03]  /*7520*/  FADD.FTZ R20, R20, R5 ;  /* 0x0000000514147221 */ /* 0x000fc60000010000 */
        /* <DEDUP_REMOVED lines=50> */
[----:B--2---:R-:W-:Y:S01]  /*7850*/  FADD.FTZ R45, R40, R13 ;  /* 0x0000000d282d7221 */ /* 0x004fe20000010000 */
[----:B------:R-:W-:Y:S02]  /*7860*/  LOP3.LUT R13, R0, 0xffffffc0, RZ, 0xc0, !PT ;  /* 0xffffffc0000d7812 */ /* 0x000fe400078ec0ff */
[----:B------:R-:W2:Y:S01]  /*7870*/  SHFL.BFLY PT, R9, R24, 0x2, 0x1f ;  /* 0x0c401f0018097f89 */ /* 0x000ea200000e0000 */
[----:B-1----:R-:W-:Y:S01]  /*7880*/  FADD.FTZ R47, R47, R12 ;  /* 0x0000000c2f2f7221 */ /* 0x002fe20000010000 */
[----:B------:R-:W-:Y:S02]  /*7890*/  ISETP.NE.OR P1, PT, R13, 0x40, P0 ;  /* 0x000000400d00780c */ /* 0x000fe40000725670 */
[----:B------:R-:W1:Y:S01]  /*78a0*/  SHFL.BFLY PT, R17, R26, 0x2, 0x1f ;  /* 0x0c401f001a117f89 */ /* 0x000e6200000e0000 */
[----:B------:R-:W-:-:S03]  /*78b0*/  FADD.FTZ R49, R42, R11 ;  /* 0x0000000b2a317221 */ /* 0x000fc60000010000 */
[----:B------:R-:W1:Y:S01]  /*78c0*/  SHFL.BFLY PT, R19, R28, 0x2, 0x1f ;  /* 0x0c401f001c137f89 */ /* 0x000e6200000e0000 */
[----:B------:R-:W-:-:S03]  /*78d0*/  FADD.FTZ R51, R51, R10 ;  /* 0x0000000a33337221 */ /* 0x000fc60000010000 */
[----:B------:R-:W1:Y:S01]  /*78e0*/  SHFL.BFLY PT, R27, R30, 0x2, 0x1f ;  /* 0x0c401f001e1b7f89 */ /* 0x000e6200000e0000 */
[----:B0-----:R-:W-:Y:S02]  /*78f0*/  FADD.FTZ R14, R23, R14 ;  /* 0x0000000e170e7221 */ /* 0x001fe40000010000 */
[----:B---3--:R-:W-:Y:S01]  /*7900*/  FADD.FTZ R20, R20, R5 ;  /* 0x0000000514147221 */ /* 0x008fe20000010000 */
[----:B------:R-:W0:Y:S01]  /*7910*/  SHFL.BFLY PT, R3, R2, 0x1, 0x1f ;  /* 0x0c201f0002037f89 */ /* 0x000e2200000e0000 */
[----:B----4-:R-:W-:-:S03]  /*7920*/  FADD.FTZ R22, R22, R7 ;  /* 0x0000000716167221 */ /* 0x010fc60000010000 */
[----:B------:R-:W3:Y:S01]  /*7930*/  SHFL.BFLY PT, R5, R4, 0x1, 0x1f ;  /* 0x0c201f0004057f89 */ /* 0x000ee200000e0000 */
[----:B--2---:R-:W-:-:S03]  /*7940*/  FADD.FTZ R10, R24, R9 ;  /* 0x00000009180a7221 */ /* 0x004fc60000010000 */
[----:B------:R-:W2:Y:S01]  /*7950*/  SHFL.BFLY PT, R29, R106, 0x2, 0x1f ;  /* 0x0c401f006a1d7f89 */ /* 0x000ea200000e0000 */
[----:B-1----:R-:W-:-:S03]  /*7960*/  FADD.FTZ R17, R26, R17 ;  /* 0x000000111a117221 */ /* 0x002fc60000010000 */
[----:B------:R-:W1:Y:S01]  /*7970*/  SHFL.BFLY PT, R15, R18, 0x2, 0x1f ;  /* 0x0c401f00120f7f89 */ /* 0x000e6200000e0000 */
[----:B------:R-:W-:-:S03]  /*7980*/  FADD.FTZ R19, R28, R19 ;  /* 0x000000131c137221 */ /* 0x000fc60000010000 */
[----:B------:R-:W4:Y:S01]  /*7990*/  SHFL.BFLY PT, R7, R6, 0x1, 0x1f ;  /* 0x0c201f0006077f89 */ /* 0x000f2200000e0000 */
[----:B------:R-:W-:-:S03]  /*79a0*/  FADD.FTZ R27, R30, R27 ;  /* 0x0000001b1e1b7221 */ /* 0x000fc60000010000 */
[----:B------:R-:W4:Y:S04]  /*79b0*/  SHFL.BFLY PT, R12, R31, 0x2, 0x1f ;  /* 0x0c401f001f0c7f89 */ /* 0x000f2800000e0000 */
[----:B------:R-:W4:Y:S01]  /*79c0*/  SHFL.BFLY PT, R21, R32, 0x2, 0x1f ;  /* 0x0c401f0020157f89 */ /* 0x000f2200000e0000 */
[----:B0-----:R-:W-:-:S03]  /*79d0*/  FADD.FTZ R2, R2, R3 ;  /* 0x0000000302027221 */ /* 0x001fc60000010000 */
[----:B------:R-:W0:Y:S01]  /*79e0*/  SHFL.BFLY PT, R24, R33, 0x2, 0x1f ;  /* 0x0c401f0021187f89 */ /* 0x000e2200000e0000 */
[----:B---3--:R-:W-:-:S03]  /*79f0*/  FADD.FTZ R3, R4, R5 ;  /* 0x0000000504037221 */ /* 0x008fc60000010000 */
[----:B------:R-:W3:Y:S01]  /*7a00*/  SHFL.BFLY PT, R23, R34, 0x2, 0x1f ;  /* 0x0c401f0022177f89 */ /* 0x000ee200000e0000 */
        /* <DEDUP_REMOVED lines=32> */
[----:B----4-:R-:W-:Y:S02]  /*7c10*/  FADD.FTZ R107, R107, R46 ;  /* 0x0000002e6b6b7221 */ /* 0x010fe40000010000 */
[----:B------:R-:W-:Y:S01]  /*7c20*/  FADD.FTZ R45, R45, R48 ;  /* 0x000000302d2d7221 */ /* 0x000fe20000010000 */
[----:B------:R-:W4:Y:S01]  /*7c30*/  SHFL.BFLY PT, R11, R10, 0x1, 0x1f ;  /* 0x0c201f000a0b7f89 */ /* 0x000f2200000e0000 */
[----:B------:R-:W-:-:S03]  /*7c40*/  FADD.FTZ R47, R47, R50 ;  /* 0x000000322f2f7221 */ /* 0x000fc60000010000 */
[----:B------:R-:W4:Y:S01]  /*7c50*/  SHFL.BFLY PT, R12, R17, 0x1, 0x1f ;  /* 0x0c201f00110c7f89 */ /* 0x000f2200000e0000 */
[----:B0-----:R-:W-:-:S03]  /*7c60*/  FADD.FTZ R49, R49, R52 ;  /* 0x0000003431317221 */ /* 0x001fc60000010000 */
[----:B------:R-:W0:Y:S01]  /*7c70*/  SHFL.BFLY PT, R16, R27, 0x1, 0x1f ;  /* 0x0c201f001b107f89 */ /* 0x000e2200000e0000 */
[----:B---3--:R-:W-:-:S03]  /*7c80*/  FADD.FTZ R51, R51, R54 ;  /* 0x0000003633337221 */ /* 0x008fc60000010000 */
[----:B------:R-:W-:Y:S01]  /*7c90*/  SHFL.BFLY PT, R18, R29, 0x1, 0x1f ;  /* 0x0c201f001d127f89 */ /* 0x000fe200000e0000 */
[----:B--2---:R-:W-:-:S03]  /*7ca0*/  FADD.FTZ R5, R14, R9 ;  /* 0x000000090e057221 */ /* 0x004fc60000010000 */
[----:B------:R-:W2:Y:S01]  /*7cb0*/  SHFL.BFLY PT, R24, R31, 0x1, 0x1f ;  /* 0x0c201f001f187f89 */ /* 0x000ea200000e0000 */
[----:B-1----:R-:W-:-:S03]  /*7cc0*/  FADD.FTZ R7, R20, R13 ;  /* 0x0000000d14077221 */ /* 0x002fc60000010000 */
[----:B------:R-:W1:Y:S04]  /*7cd0*/  SHFL.BFLY PT, R14, R19, 0x1, 0x1f ;  /* 0x0c201f00130e7f89 */ /* 0x000e6800000e0000 */
        /* <DEDUP_REMOVED lines=8> */
[----:B--2---:R-:W-:-:S03]  /*7d60*/  FADD.FTZ R16, R31, R24 ;  /* 0x000000181f107221 */ /* 0x004fc60000010000 */
[----:B------:R-:W2:Y:S01]  /*7d70*/  SHFL.BFLY PT, R32, R35, 0x1, 0x1f ;  /* 0x0c201f0023207f89 */ /* 0x000ea200000e0000 */
[----:B-1----:R-:W-:Y:S02]  /*7d80*/  FADD.FTZ R12, R19, R14 ;  /* 0x0000000e130c7221 */ /* 0x002fe40000010000 */
[----:B------:R-:W-:Y:S01]  /*7d90*/  FADD.FTZ R14, R29, R18 ;  /* 0x000000121d0e7221 */ /* 0x000fe20000010000 */
[----:B------:R-:W1:Y:S01]  /*7da0*/  SHFL.BFLY PT, R34, R115, 0x1, 0x1f ;  /* 0x0c201f0073227f89 */ /* 0x000e6200000e0000 */
        /* <DEDUP_REMOVED lines=10> */
[----:B--2---:R-:W-:-:S03]  /*7e50*/  FADD.FTZ R20, R35, R32 ;  /* 0x0000002023147221 */ /* 0x004fc60000010000 */
[----:B------:R-:W2:Y:S01]  /*7e60*/  SHFL.BFLY PT, R46, R43, 0x1, 0x1f ;  /* 0x0c201f002b2e7f89 */ /* 0x000ea200000e0000 */
        /* <DEDUP_REMOVED lines=12> */
[----:B--2---:R-:W-:Y:S02]  /*7f30*/  FADD.FTZ R27, R43, R46 ;  /* 0x0000002e2b1b7221 */ /* 0x004fe40000010000 */
[----:B-1----:R-:W-:Y:S02]  /*7f40*/  FADD.FTZ R28, R107, R48 ;  /* 0x000000306b1c7221 */ /* 0x002fe40000010000 */
[----:B---3--:R-:W-:Y:S02]  /*7f50*/  FADD.FTZ R29, R45, R50 ;  /* 0x000000322d1d7221 */ /* 0x008fe40000010000 */
[----:B----4-:R-:W-:Y:S02]  /*7f60*/  FADD.FTZ R30, R47, R52 ;  /* 0x000000342f1e7221 */ /* 0x010fe40000010000 */
[----:B------:R-:W-:Y:S02]  /*7f70*/  FADD.FTZ R31, R49, R54 ;  /* 0x00000036311f7221 */ /* 0x000fe40000010000 */
[----:B0-----:R-:W-:Y:S01]  /*7f80*/  FADD.FTZ R32, R51, R56 ;  /* 0x0000003833207221 */ /* 0x001fe20000010000 */
        /* <DEDUP_REMOVED lines=35> */
.L_x_20790:
[----:B------:R-:W-:Y:S05]  /*81c0*/  BSYNC B0 ;  /* 0x0000000000007941 */ /* 0x000fea0003800000 */
.L_x_20789:
        /* <DEDUP_REMOVED lines=68> */
.L_x_20792:
[----:B------:R-:W-:Y:S05]  /*8610*/  BSYNC B0 ;  /* 0x0000000000007941 */ /* 0x000fea0003800000 */
.L_x_20791:
        /* <DEDUP_REMOVED lines=38> */
.L_x_20794:
[----:B------:R-:W-:Y:S05]  /*8880*/  BSYNC B0 ;  /* 0x0000000000007941 */ /* 0x000fea0003800000 */
.L_x_20793:
        /* <DEDUP_REMOVED lines=68> */
.L_x_20796:
[----:B------:R-:W-:Y:S05]  /*8cd0*/  BSYNC B0 ;  /* 0x0000000000007941 */ /* 0x000fea0003800000 */
.L_x_20795:
[----:B------:R-:W-:Y:S06]  /*8ce0*/  BAR.SYNC.DEFER_BLOCKING 0x0 ;  /* 0x0000000000007b1d */ /* 0x000fec0000010000 */
[----:B------:R-:W-:Y:S05]  /*8cf0*/  @P2 EXIT ;  /* 0x000000000000294d */ /* 0x000fea0003800000 */
[----:B------:R-:W-:Y:S05]  /*8d00*/  @P0 EXIT ;  /* 0x000000000000094d */ /* 0x000fea0003800000 */
[----:B------:R-:W1:Y:S01]  /*8d10*/  S2UR UR6, SR_CTAID.Y ;  /* 0x00000000000679c3 */ /* 0x000e620000002600 */
[----:B------:R-:W-:Y:S01]  /*8d20*/  ULDC UR7, c[0x0][0x14] ;  /* 0x0000050000077ab9 */ /* 0x000fe20000000800 */
[----:B0-----:R-:W-:Y:S01]  /*8d30*/  SHF.R.S32.HI R33, RZ, 0x1f, R152 ;  /* 0x0000001fff217819 */ /* 0x001fe20000011498 */
[----:B------:R-:W-:-:S02]  /*8d40*/  ULDC UR10, c[0x0][0xc] ;  /* 0x00000300000a7ab9 */ /* 0x000fc40000000800 */
[----:B------:R-:W-:Y:S01]  /*8d50*/  UIMAD UR7, UR7, 0x78, URZ ;  /* 0x00000078070778a4 */ /* 0x000fe2000f8e023f */
[----:B------:R-:W-:Y:S02]  /*8d60*/  LEA.HI R0, R33, R152, RZ, 0x3 ;  /* 0x0000009821007211 */ /* 0x000fe400078f18ff */
        /* <DEDUP_REMOVED lines=10> */
[----:B------:R-:W-:Y:S01]  /*8e10*/  IADD3 R79, R0, 0x64, RZ ;  /* 0x00000064004f7810 */ /* 0x000fe20007ffe0ff */
[----:B------:R-:W-:Y:S02]  /*8e20*/  UIMAD UR6, UR6, UR7, URZ ;  /* 0x00000007060672a4 */ /* 0x000fe4000f8e023f */
[----:B0-----:R-:W-:Y:S02]  /*8e30*/  UIMAD UR4, UR4, 0x78, URZ ;  /* 0x00000078040478a4 */ /* 0x001fe4000f8e023f */
[----:B------:R-:W-:Y:S02]  /*8e40*/  USHF.R.S32.HI UR11, URZ, 0x1f, UR6 ;  /* 0x0000001f3f0b7899 */ /* 0x000fe40008011406 */
[----:B--2---:R-:W-:Y:S02]  /*8e50*/  UIMAD UR5, UR5, UR7, URZ ;  /* 0x00000007050572a4 */ /* 0x004fe4000f8e023f */
[----:B------:R-:W-:Y:S02]  /*8e60*/  USHF.R.S32.HI UR7, URZ, 0x1f, UR4 ;  /* 0x0000001f3f077899 */ /* 0x000fe40008011404 */
[----:B------:R-:W-:-:S02]  /*8e70*/  USHF.R.S32.HI UR10, URZ, 0x1f, UR5 ;  /* 0x0000001f3f0a7899 */ /* 0x000fc40008011405 */
        /* <DEDUP_REMOVED lines=8> */
[C---:B------:R-:W-:Y:S02]  /*8f00*/  IADD3 R8, R0.reuse, 0x8, RZ ;  /* 0x0000000800087810 */ /* 0x040fe40007ffe0ff */
[----:B------:R-:W-:Y:S02]  /*8f10*/  LEA.HI.X R37, R33, c[0x0][0x164], R38, 0x2, P1 ;  /* 0x0000590021257a11 */ /* 0x000fe400008f1426 */
[----:B------:R-:W-:Y:S02]  /*8f20*/  IADD3 R38, R0, 0x10, RZ ;  /* 0x0000001000267810 */ /* 0x000fe40007ffe0ff */
[----:B------:R-:W-:Y:S02]  /*8f30*/  LEA.HI.X R35, R35, c[0x0][0x164], R40, 0x2, P0 ;  /* 0x0000590023237a11 */ /* 0x000fe400000f1428 */
[----:B------:R-:W-:-:S02]  /*8f40*/  IADD3 R45, P0, R8, UR4, RZ ;  /* 0x00000004082d7c10 */ /* 0x000fc4000ff1e0ff */
[----:B------:R-:W-:Y:S01]  /*8f50*/  IADD3 R41, P2, R38, UR4, RZ ;  /* 0x0000000426297c10 */ /* 0x000fe2000ff5e0ff */
[----:B------:R-:W-:Y:S01]  /*8f60*/  STG.E [R34.64], R2 ;  /* 0x0000000222007986 */ /* 0x000fe2000c101908 */
[C---:B------:R-:W-:Y:S02]  /*8f70*/  IADD3 R46, P3, R39.reuse, UR4, RZ ;  /* 0x00000004272e7c10 */ /* 0x040fe4000ff7e0ff */
[----:B------:R-:W-:Y:S01]  /*8f80*/  LEA.HI.X.SX32 R50, R8, UR7, 0x1, P0 ;  /* 0x0000000708327c11 */ /* 0x000fe200080f0eff */
[----:B------:R-:W-:Y:S01]  /*8f90*/  STG.E [R36.64], R3 ;  /* 0x0000000324007986 */ /* 0x000fe2000c101908 */
[----:B------:R-:W-:Y:S02]  /*8fa0*/  LEA.HI.X.SX32 R8, R38, UR7, 0x1, P2 ;  /* 0x0000000726087c11 */ /* 0x000fe400090f0eff */
[----:B------:R-:W-:Y:S02]  /*8fb0*/  LEA.HI.X.SX32 R39, R39, UR7, 0x1, P3 ;  /* 0x0000000727277c11 */ /* 0x000fe400098f0eff */
[----:B------:R-:W-:-:S02]  /*8fc0*/  LEA R40, P2, R41, c[0x0][0x160], 0x2 ;  /* 0x0000580029287a11 */ /* 0x000fc400078410ff */
[----:B------:R-:W-:Y:S02]  /*8fd0*/  IADD3 R33, R0, 0xc, RZ ;  /* 0x0000000c00217810 */ /* 0x000fe40007ffe0ff */
[C---:B------:R-:W-:Y:S02]  /*8fe0*/  LEA R38, P3, R46.reuse, c[0x0][0x160], 0x2 ;  /* 0x000058002e267a11 */ /* 0x040fe400078610ff */
[----:B------:R-:W-:Y:S02]  /*8ff0*/  LEA R44, P0, R45, c[0x0][0x160], 0x2 ;  /* 0x000058002d2c7a11 */ /* 0x000fe400078010ff */
[----:B------:R-:W-:Y:S02]  /*9000*/  LEA.HI.X R41, R41, c[0x0][0x164], R8, 0x2, P2 ;  /* 0x0000590029297a11 */ /* 0x000fe400010f1408 */
[----:B------:R-:W-:Y:S02]  /*9010*/  IADD3 R43, P1, R33, UR4, RZ ;  /* 0x00000004212b7c10 */ /* 0x000fe4000ff3e0ff */
[----:B------:R-:W-:-:S02]  /*9020*/  LEA.HI.X R39, R46, c[0x0][0x164], R39, 0x2, P3 ;  /* 0x000059002e277a11 */ /* 0x000fc400018f1427 */
[C---:B------:R-:W-:Y:S02]  /*9030*/  IADD3 R8, R0.reuse, 0x18, RZ ;  /* 0x0000001800087810 */ /* 0x040fe40007ffe0ff */
[----:B------:R-:W-:Y:S02]  /*9040*/  IADD3 R46, R0, 0x20, RZ ;  /* 0x00000020002e7810 */ /* 0x000fe40007ffe0ff */
[----:B------:R-:W-:Y:S02]  /*9050*/  LEA.HI.X R45, R45, c[0x0][0x164], R50, 0x2, P0 ;  /* 0x000059002d2d7a11 */ /* 0x000fe400000f1432 */
[----:B------:R-:W-:Y:S02]  /*9060*/  LEA.HI.X.SX32 R48, R33, UR7, 0x1, P1 ;  /* 0x0000000721307c11 */ /* 0x000fe400088f0eff */
[----:B------:R-:W-:Y:S01]  /*9070*/  IADD3 R53, P0, R8, UR4, RZ ;  /* 0x0000000408357c10 */ /* 0x000fe2000ff1e0ff */
[----:B------:R-:W-:Y:S01]  /*9080*/  STG.E [R44.64], R4 ;  /* 0x000000042c007986 */ /* 0x000fe2000c101908 */
[----:B------:R-:W-:-:S02]  /*9090*/  LEA R42, P1, R43, c[0x0][0x160], 0x2 ;  /* 0x000058002b2a7a11 */ /* 0x000fc400078210ff */
[----:B------:R-:W-:Y:S02]  /*90a0*/  IADD3 R49, P2, R46, UR4, RZ ;  /* 0x000000042e317c10 */ /* 0x000fe4000ff5e0ff */
[----:B------:R-:W-:Y:S02]  /*90b0*/  IADD3 R54, P3, R47, UR4, RZ ;  /* 0x000000042f367c10 */ /* 0x000fe4000ff7e0ff */
[----:B------:R-:W-:Y:S02]  /*90c0*/  LEA.HI.X.SX32 R58, R8, UR7, 0x1, P0 ;  /* 0x00000007083a7c11 */ /* 0x000fe400080f0eff */
[----:B------:R-:W-:Y:S02]  /*90d0*/  LEA.HI.X R43, R43, c[0x0][0x164], R48, 0x2, P1 ;  /* 0x000059002b2b7a11 */ /* 0x000fe400008f1430 */
[----:B------:R-:W-:Y:S02]  /*90e0*/  LEA.HI.X.SX32 R8, R46, UR7, 0x1, P2 ;  /* 0x000000072e087c11 */ /* 0x000fe400090f0eff */
[----:B------:R-:W-:Y:S01]  /*90f0*/  LEA.HI.X.SX32 R47, R47, UR7, 0x1, P3 ;  /* 0x000000072f2f7c11 */ /* 0x000fe200098f0eff */
[----:B------:R-:W-:Y:S01]  /*9100*/  STG.E [R42.64], R5 ;  /* 0x000000052a007986 */ /* 0x000fe2000c101908 */
[----:B------:R-:W-:-:S02]  /*9110*/  LEA R48, P2, R49, c[0x0][0x160], 0x2 ;  /* 0x0000580031307a11 */ /* 0x000fc400078410ff */
[----:B------:R-:W-:Y:S01]  /*9120*/  IADD3 R33, R0, 0x1c, RZ ;  /* 0x0000001c00217810 */ /* 0x000fe20007ffe0ff */
[----:B------:R-:W-:Y:S01]  /*9130*/  STG.E [R40.64], R6 ;  /* 0x0000000628007986 */ /* 0x000fe2000c101908 */
[C---:B------:R-:W-:Y:S02]  /*9140*/  LEA R46, P3, R54.reuse, c[0x0][0x160], 0x2 ;  /* 0x00005800362e7a11 */ /* 0x040fe400078610ff */
[----:B------:R-:W-:Y:S01]  /*9150*/  LEA R52, P0, R53, c[0x0][0x160], 0x2 ;  /* 0x0000580035347a11 */ /* 0x000fe200078010ff */
[----:B------:R-:W-:Y:S01]  /*9160*/  STG.E [R38.64], R7 ;  /* 0x0000000726007986 */ /* 0x000fe2000c101908 */
        /* <DEDUP_REMOVED lines=61> */
[----:B------:R-:W-:Y:S01]  /*9540*/  LEA R72, P2, R73, c[0x0][0x160], 0x2 ;  /* 0x0000580049487a11 */ /* 0x000fe200078410ff */
[----:B------:R-:W-:Y:S01]  /*9550*/  STG.E [R66.64], R18 ;  /* 0x0000001242007986 */ /* 0x000fe2000c101908 */
[----:B------:R-:W-:-:S02]  /*9560*/  LEA.HI.X.SX32 R71, R71, UR7, 0x1, P3 ;  /* 0x0000000747477c11 */ /* 0x000fc400098f0eff */
[----:B------:R-:W-:Y:S01]  /*9570*/  IADD3 R33, R0, 0x4c, RZ ;  /* 0x0000004c00217810 */ /* 0x000fe20007ffe0ff */
[----:B------:R-:W-:Y:S01]  /*9580*/  STG.E [R64.64], R19 ;  /* 0x0000001340007986 */ /* 0x000fe2000c101908 */
[----:B------:R-:W-:Y:S02]  /*9590*/  LEA R70, P3, R78, c[0x0][0x160], 0x2 ;  /* 0x000058004e467a11 */ /* 0x000fe400078610ff */
[----:B------:R-:W-:Y:S01]  /*95a0*/  LEA R76, P0, R77, c[0x0][0x160], 0x2 ;  /* 0x000058004d4c7a11 */ /* 0x000fe200078010ff */
[----:B------:R-:W-:Y:S01]  /*95b0*/  STG.E [R62.64], R20 ;  /* 0x000000143e007986 */ /* 0x000fe2000c101908 */
[----:B------:R-:W-:Y:S02]  /*95c0*/  LEA.HI.X R73, R73, c[0x0][0x164], R8, 0x2, P2 ;  /* 0x0000590049497a11 */ /* 0x000fe400010f1408 */
[----:B------:R-:W-:Y:S02]  /*95d0*/  IADD3 R8, R0, 0x58, RZ ;  /* 0x0000005800087810 */ /* 0x000fe40007ffe0ff */
[----:B------:R-:W-:-:S02]  /*95e0*/  IADD3 R75, P1, R33, UR4, RZ ;  /* 0x00000004214b7c10 */ /* 0x000fc4000ff3e0ff */
[----:B------:R-:W-:Y:S02]  /*95f0*/  LEA.HI.X R71, R78, c[0x0][0x164], R71, 0x2, P3 ;  /* 0x000059004e477a11 */ /* 0x000fe400018f1447 */
[----:B------:R-:W-:Y:S02]  /*9600*/  IADD3 R78, R0, 0x60, RZ ;  /* 0x00000060004e7810 */ /* 0x000fe40007ffe0ff */
[----:B------:R-:W-:Y:S02]  /*9610*/  LEA.HI.X R77, R77, c[0x0][0x164], R82, 0x2, P0 ;  /* 0x000059004d4d7a11 */ /* 0x000fe400000f1452 */
[----:B------:R-:W-:Y:S02]  /*9620*/  IADD3 R87, P0, R8, UR4, RZ ;  /* 0x0000000408577c10 */ /* 0x000fe4000ff1e0ff */
[----:B------:R-:W-:Y:S01]  /*9630*/  LEA.HI.X.SX32 R80, R33, UR7, 0x1, P1 ;  /* 0x0000000721507c11 */ /* 0x000fe200088f0eff */
[----:B------:R-:W-:Y:S01]  /*9640*/  STG.E [R76.64], R21 ;  /* 0x000000154c007986 */ /* 0x000fe2000c101908 */
[----:B------:R-:W-:-:S02]  /*9650*/  IADD3 R85, P3, R79, UR4, RZ ;  /* 0x000000044f557c10 */ /* 0x000fc4000ff7e0ff */
[----:B------:R-:W-:Y:S02]  /*9660*/  LEA R74, P1, R75, c[0x0][0x160], 0x2 ;  /* 0x000058004b4a7a11 */ /* 0x000fe400078210ff */
[----:B------:R-:W-:Y:S02]  /*9670*/  IADD3 R83, P2, R78, UR4, RZ ;  /* 0x000000044e537c10 */ /* 0x000fe4000ff5e0ff */
[----:B------:R-:W-:Y:S02]  /*9680*/  IADD3 R33, R0, 0x5c, RZ ;  /* 0x0000005c00217810 */ /* 0x000fe40007ffe0ff */
[----:B------:R-:W-:Y:S02]  /*9690*/  LEA.HI.X.SX32 R90, R8, UR7, 0x1, P0 ;  /* 0x00000007085a7c11 */ /* 0x000fe400080f0eff */
[----:B------:R-:W-:Y:S02]  /*96a0*/  LEA.HI.X.SX32 R8, R79, UR7, 0x1, P3 ;  /* 0x000000074f087c11 */ /* 0x000fe400098f0eff */
[----:B------:R-:W-:-:S02]  /*96b0*/  LEA.HI.X R75, R75, c[0x0][0x164], R80, 0x2, P1 ;  /* 0x000059004b4b7a11 */ /* 0x000fc400008f1450 */
[----:B------:R-:W-:Y:S02]  /*96c0*/  LEA.HI.X.SX32 R86, R78, UR7, 0x1, P2 ;  /* 0x000000074e567c11 */ /* 0x000fe400090f0eff */
[----:B------:R-:W-:Y:S01]  /*96d0*/  LEA R84, P3, R85, c[0x0][0x160], 0x2 ;  /* 0x0000580055547a11 */ /* 0x000fe200078610ff */
[----:B------:R-:W-:Y:S01]  /*96e0*/  STG.E [R74.64], R22 ;  /* 0x000000164a007986 */ /* 0x000fe2000c101908 */
[----:B------:R-:W-:Y:S02]  /*96f0*/  IADD3 R81, P1, R33, UR4, RZ ;  /* 0x0000000421517c10 */ /* 0x000fe4000ff3e0ff */
[----:B------:R-:W-:Y:S01]  /*9700*/  LEA R82, P2, R83, c[0x0][0x160], 0x2 ;  /* 0x0000580053527a11 */ /* 0x000fe200078410ff */
[----:B------:R-:W-:Y:S01]  /*9710*/  STG.E [R72.64], R23 ;  /* 0x0000001748007986 */ /* 0x000fe2000c101908 */
[----:B------:R-:W-:Y:S02]  /*9720*/  LEA R78, P0, R87, c[0x0][0x160], 0x2 ;  /* 0x00005800574e7a11 */ /* 0x000fe400078010ff */
[----:B------:R-:W-:Y:S01]  /*9730*/  LEA.HI.X R85, R85, c[0x0][0x164], R8, 0x2, P3 ;  /* 0x0000590055557a11 */ /* 0x000fe200018f1408 */
[----:B------:R-:W-:Y:S01]  /*9740*/  STG.E [R70.64], R24 ;  /* 0x0000001846007986 */ /* 0x000fe2000c101908 */
[----:B------:R-:W-:-:S02]  /*9750*/  LEA.HI.X.SX32 R88, R33, UR7, 0x1, P1 ;  /* 0x0000000721587c11 */ /* 0x000fc400088f0eff */
[----:B------:R-:W-:Y:S02]  /*9760*/  LEA.HI.X R83, R83, c[0x0][0x164], R86, 0x2, P2 ;  /* 0x0000590053537a11 */ /* 0x000fe400010f1456 */
[C---:B------:R-:W-:Y:S02]  /*9770*/  IADD3 R8, R0.reuse, 0x68, RZ ;  /* 0x0000006800087810 */ /* 0x040fe40007ffe0ff */
[----:B------:R-:W-:Y:S02]  /*9780*/  LEA R80, P1, R81, c[0x0][0x160], 0x2 ;  /* 0x0000580051507a11 */ /* 0x000fe400078210ff */
[C---:B------:R-:W-:Y:S02]  /*9790*/  IADD3 R86, R0.reuse, 0x70, RZ ;  /* 0x0000007000567810 */ /* 0x040fe40007ffe0ff */
[----:B------:R-:W-:Y:S02]  /*97a0*/  IADD3 R33, R0, 0x6c, RZ ;  /* 0x0000006c00217810 */ /* 0x000fe40007ffe0ff */
[----:B------:R-:W-:-:S02]  /*97b0*/  LEA.HI.X R79, R87, c[0x0][0x164], R90, 0x2, P0 ;  /* 0x00005900574f7a11 */ /* 0x000fc400000f145a */
[----:B------:R-:W-:Y:S02]  /*97c0*/  IADD3 R0, R0, 0x74, RZ ;  /* 0x0000007400007810 */ /* 0x000fe40007ffe0ff */
[----:B------:R-:W-:Y:S01]  /*97d0*/  IADD3 R87, P0, R8, UR4, RZ ;  /* 0x0000000408577c10 */ /* 0x000fe2000ff1e0ff */
[----:B------:R-:W-:Y:S01]  /*97e0*/  STG.E [R78.64], R25 ;  /* 0x000000194e007986 */ /* 0x000fe2000c101908 */
[----:B------:R-:W-:Y:S02]  /*97f0*/  LEA.HI.X R81, R81, c[0x0][0x164], R88, 0x2, P1 ;  /* 0x0000590051517a11 */ /* 0x000fe400008f1458 */
        /* <DEDUP_REMOVED lines=23> */
.L_x_20797:
        /* <DEDUP_REMOVED lines=9> */
.L_x_24043:


//--------------------- .text._ZN4vllm25paged_attention_v1_kernelIffLi112ELi32ELi128ELNS_18Fp8KVCacheDataTypeE0ELb1EEEvPT_PKS2_PKT0_S8_ifPKiSA_iPKfiiiSC_SC_iiiii --------------------------
	.section	.text._ZN4vllm25paged_attention_v1_kernelIffLi112ELi32ELi128ELNS_18Fp8KVCacheDataTypeE0ELb1EEEvPT_PKS2_PKT0_S8_ifPKiSA_iPKfiiiSC_SC_iiiii,"ax",@progbits
	.sectioninfo	@"SHI_REGISTERS=168"
	.align	128
        .global         _ZN4vllm25paged_attention_v1_kernelIffLi112ELi32ELi128ELNS_18Fp8KVCacheDataTypeE0ELb1EEEvPT_PKS2_PKT0_S8_ifPKiSA_iPKfiiiSC_SC_iiiii
        .type           _ZN4vllm25paged_attention_v1_kernelIffLi112ELi32ELi128ELNS_18Fp8KVCacheDataTypeE0ELb1EEEvPT_PKS2_PKT0_S8_ifPKiSA_iPKfiiiSC_SC_iiiii,@function
        .size           _ZN4vllm25paged_attention_v1_kernelIffLi112ELi32ELi128ELNS_18Fp8KVCacheDataTypeE0ELb1EEEvPT_PKS2_PKT0_S8_ifPKiSA_iPKfiiiSC_SC_iiiii,(.L_x_24044 - _ZN4vllm25paged_attention_v1_kernelIffLi112ELi32ELi128ELNS_18Fp8KVCacheDataTypeE0ELb1EEEvPT_PKS2_PKT0_S8_ifPKiSA_iPKfiiiSC_SC_iiiii)
        .other          _ZN4vllm25paged_attention_v1_kernelIffLi112ELi32ELi128ELNS_18Fp8KVCacheDataTypeE0ELb1EEEvPT_PKS2_PKT0_S8_ifPKiSA_iPKfiiiSC_SC_iiiii,@"STO_CUDA_ENTRY STV_DEFAULT"
_ZN4vllm25paged_attention_v1_kernelIffLi112ELi32ELi128ELNS_18Fp8KVCacheDataTypeE0ELb1EEEvPT_PKS2_PKT0_S8_ifPKiSA_iPKfiiiSC_SC_iiiii:
.text._ZN4vllm25paged_attention_v1_kernelIffLi112ELi32ELi128ELNS_18Fp8KVCacheDataTypeE0ELb1EEEvPT_PKS2_PKT0_S8_ifPKiSA_iPKfiiiSC_SC_iiiii:
        /* <DEDUP_REMOVED lines=91> */
.L_x_20802:
        /* <DEDUP_REMOVED lines=11> */
.L_x_20801:
[----:B------:R-:W-:Y:S05]  /*0660*/  BSYNC B1 ;  /* 0x0000000000017941 */ /* 0x000fea0003800000 */
.L_x_20800:
        /* <DEDUP_REMOVED lines=8> */
.L_x_20803:
        /* <DEDUP_REMOVED lines=17> */
.L_x_20799:
[----:B------:R-:W-:Y:S05]  /*0800*/  BSYNC B0 ;  /* 0x0000000000007941 */ /* 0x000fea0003800000 */
.L_x_20798:
[----:B------:R-:W-:Y:S01]  /*0810*/  IABS R2, c[0x0][0x1d4] ;  /* 0x0000750000027a13 */ /* 0x000fe20000000000 */
[----:B------:R-:W-:Y:S01]  /*0820*/  IMAD.MOV.U32 R150, RZ, RZ, RZ ;  /* 0x000000ffff967224 */ /* 0x000fe200078e00ff */
[C---:B-----5:R-:W-:Y:S01]  /*0830*/  IADD3 R3, R155.reuse, -0x1, RZ ;  /* 0xffffffff9b037810 */ /* 0x060fe20007ffe0ff */
[----:B------:R-:W-:Y:S01]  /*0840*/  IMAD R152, R152, c[0x0][0x198], RZ ;  /* 0x0000660098987a24 */ /* 0x000fe200078e02ff */
[----:B------:R-:W0:Y:S01]  /*0850*/  I2F.RP R4, R2 ;  /* 0x0000000200047306 */ /* 0x000e220000209400 */
[----:B------:R-:W-:Y:S01]  /*0860*/  IADD3 R6, R155, 0x1f, RZ ;  /* 0x0000001f9b067810 */ /* 0x000fe20007ffe0ff */
[----:B------:R-:W-:Y:S01]  /*0870*/  BAR.SYNC.DEFER_BLOCKING 0x0 ;  /* 0x0000000000007b1d */ /* 0x000fe20000010000 */
[----:B------:R-:W-:Y:S01]  /*0880*/  IABS R7, R3 ;  /* 0x0000000300077213 */ /* 0x000fe20000000000 */
[----:B------:R-:W-:Y:S01]  /*0890*/  IMAD.MOV.U32 R149, RZ, RZ, -0x800001 ;  /* 0xff7fffffff957424 */ /* 0x000fe200078e00ff */
[----:B------:R-:W-:-:S03]  /*08a0*/  LOP3.LUT R3, R3, c[0x0][0x1d4], RZ, 0x3c, !PT ;  /* 0x0000750003037a12 */ /* 0x000fc600078e3cff */
[----:B------:R-:W-:Y:S01]  /*08b0*/  BSSY B0, `(.L_x_20804) ;  /* 0x00001f3000007945 */ /* 0x000fe20003800000 */
[----:B------:R-:W-:Y:S02]  /*08c0*/  ISETP.GE.AND P2, PT, R3, RZ, PT ;  /* 0x000000ff0300720c */ /* 0x000fe40003f46270 */
[----:B------:R-:W-:-:S04]  /*08d0*/  SHF.R.S32.HI R3, RZ, 0x1f, R6 ;  /* 0x0000001fff037819 */ /* 0x000fc80000011406 */
[----:B------:R-:W-:Y:S01]  /*08e0*/  LEA.HI R3, R3, R6, RZ, 0x5 ;  /* 0x0000000603037211 */ /* 0x000fe200078f28ff */
[----:B0-----:R-:W0:Y:S01]  /*08f0*/  MUFU.RCP R4, R4 ;  /* 0x0000000400047308 */ /* 0x001e220000001000 */
[----:B------:R-:W-:Y:S02]  /*0900*/  SHF.R.S32.HI R6, RZ, 0x1f, R152 ;  /* 0x0000001fff067819 */ /* 0x000fe40000011498 */
[----:B0-----:R-:W-:-:S06]  /*0910*/  IADD3 R151, R4, 0xffffffe, RZ ;  /* 0x0ffffffe04977810 */ /* 0x001fcc0007ffe0ff */
[----:B------:R-:W0:Y:S02]  /*0920*/  F2I.FTZ.U32.TRUNC.NTZ R151, R151 ;  /* 0x0000009700977305 */ /* 0x000e24000021f000 */
[----:B0-----:R-:W-:-:S04]  /*0930*/  IMAD R5, R151, R2, RZ ;  /* 0x0000000297057224 */ /* 0x001fc800078e02ff */
[----:B------:R-:W-:-:S04]  /*0940*/  IMAD.MOV R5, RZ, RZ, -R5 ;  /* 0x000000ffff057224 */ /* 0x000fc800078e0a05 */
[----:B------:R-:W-:-:S04]  /*0950*/  IMAD.HI.U32 R150, R151, R5, R150 ;  /* 0x0000000597967227 */ /* 0x000fc800078e0096 */
[----:B------:R-:W-:Y:S02]  /*0960*/  IMAD.MOV.U32 R151, RZ, RZ, R2 ;  /* 0x000000ffff977224 */ /* 0x000fe400078e0002 */
        /* <DEDUP_REMOVED lines=13> */
[----:B------:R-:W-:Y:S01]  /*0a40*/  @!P3 IMAD R8, R7, c[0x0][0x180], R0 ;  /* 0x000060000708ba24 */ /* 0x000fe200078e0200 */
[----:B------:R-:W-:-:S03]  /*0a50*/  SHF.R.S32.HI R7, RZ, 0x5, R3 ;  /* 0x00000005ff077819 */ /* 0x000fc60000011403 */
        /* <DEDUP_REMOVED lines=9> */
[----:B------:R-:W0:Y:S01]  /*0af0*/  LDS.128 R8, [RZ] ;  /* 0x00000000ff087984 */ /* 0x000e220000000c00 */
[----:B------:R-:W-:Y:S01]  /*0b00*/  FSETP.NEU.FTZ.AND P0, PT, R159, RZ, PT ;  /* 0x000000ff9f00720b */ /* 0x000fe20003f1d000 */
[----:B------:R-:W-:Y:S02]  /*0b10*/  IMAD R2, R0, c[0x0][0x1b0], RZ ;  /* 0x00006c0000027a24 */ /* 0x000fe400078e02ff */
[----:B------:R-:W1:Y:S01]  /*0b20*/  LDS.128 R12, [0x10] ;  /* 0x00001000ff0c7984 */ /* 0x000e620000000c00 */
[----:B------:R-:W-:Y:S02]  /*0b30*/  IMAD.SHL.U32 R161, R153, 0x4, RZ ;  /* 0x0000000499a17824 */ /* 0x000fe400078e00ff */
[----:B------:R-:W-:Y:S01]  /*0b40*/  IMAD.MOV.U32 R149, RZ, RZ, -0x800001 ;  /* 0xff7fffffff957424 */ /* 0x000fe200078e00ff */
[----:B------:R-:W2:Y:S02]  /*0b50*/  LDS.128 R16, [0x20] ;  /* 0x00002000ff107984 */ /* 0x000ea40000000c00 */
[----:B------:R-:W-:-:S02]  /*0b60*/  SHF.R.S32.HI R5, RZ, 0x1f, R161 ;  /* 0x0000001fff057819 */ /* 0x000fc400000114a1 */
[----:B------:R-:W3:Y:S01]  /*0b70*/  LDS.128 R20, [0x30] ;  /* 0x00003000ff147984 */ /* 0x000ee20000000c00 */
[----:B------:R-:W-:-:S03]  /*0b80*/  IADD3 R160, P1, R2, R161, RZ ;  /* 0x000000a102a07210 */ /* 0x000fc60007f3e0ff */
[----:B------:R-:W4:Y:S01]  /*0b90*/  LDS.128 R24, [0x40] ;  /* 0x00004000ff187984 */ /* 0x000f220000000c00 */
[----:B------:R-:W-:Y:S02]  /*0ba0*/  LEA.HI.X.SX32 R161, R2, R5, 0x1, P1 ;  /* 0x0000000502a17211 */ /* 0x000fe400008f0eff */
[----:B------:R-:W-:Y:S01]  /*0bb0*/  IADD3 R5, R3, -c[0x0][0x1cc], RZ ;  /* 0x8000730003057a10 */ /* 0x000fe20007ffe0ff */
        /* <DEDUP_REMOVED lines=25> */
.L_x_20810:
        /* <DEDUP_REMOVED lines=17> */
[----:B------:R-:W-:Y:S01]  /*0e60*/  ISETP.NE.AND P1, PT, RZ, c[0x0][0x1d4], PT ;  /* 0x00007500ff007a0c */ /* 0x000fe20003f25270 */
[----:B------:R-:W1:Y:S01]  /*0e70*/  F2I.FTZ.U32.TRUNC.NTZ R121, R121 ;  /* 0x0000007900797305 */ /* 0x000e62000021f000 */
[----:B------:R-:W-:-:S02]  /*0e80*/  ISETP.GE.AND P2, PT, R122, RZ, PT ;  /* 0x000000ff7a00720c */ /* 0x000fc40003f46270 */
[----:B------:R-:W-:-:S05]  /*0e90*/  LEA R156, R158, 0x1e0, 0x2 ;  /* 0x000001e09e9c7811 */ /* 0x000fca00078e10ff */
[----:B------:R-:W-:-:S05]  /*0ea0*/  @P0 IADD3 R120, R120, 0x1, RZ ;  /* 0x0000000178780810 */ /* 0x000fca0007ffe0ff */
[----:B------:R-:W-:Y:S02]  /*0eb0*/  IMAD.MOV.U32 R124, RZ, RZ, R120 ;  /* 0x000000ffff7c7224 */ /* 0x000fe400078e0078 */
[----:B-1----:R-:W-:Y:S02]  /*0ec0*/  IMAD.MOV R120, RZ, RZ, -R121 ;  /* 0x000000ffff787224 */ /* 0x002fe400078e0a79 */
        /* <DEDUP_REMOVED lines=37> */
[----:B0--3--:R-:W-:Y:S02]  /*1120*/  FFMA.FTZ R125, R8, R120, R135 ;  /* 0x00000078087d7223 */ /* 0x009fe40000010087 */
[----:B------:R-:W2:Y:S01]  /*1130*/  LDG.E.128.CONSTANT R132, [R162.64+0x600] ;  /* 0x0006000aa2847981 */ /* 0x000ea2000c1e9d00 */
[----:B------:R-:W-:Y:S02]  /*1140*/  FMUL.FTZ R145, R14, R126 ;  /* 0x0000007e0e917220 */ /* 0x000fe40000410000 */
[----:B------:R-:W-:Y:S02]  /*1150*/  FMUL.FTZ R126, R15, R127 ;  /* 0x0000007f0f7e7220 */ /* 0x000fe40000410000 */
[----:B------:R-:W-:Y:S02]  /*1160*/  FFMA.FTZ R124, R9, R121, R124 ;  /* 0x00000079097c7223 */ /* 0x000fe4000001007c */
[----:B------:R-:W-:-:S02]  /*1170*/  FFMA.FTZ R145, R10, R122, R145 ;  /* 0x0000007a0a917223 */ /* 0x000fc40000010091 */
[----:B------:R-:W-:Y:S02]  /*1180*/  FFMA.FTZ R144, R11, R123, R126 ;  /* 0x0000007b0b907223 */ /* 0x000fe4000001007e */
[----:B------:R-:W3:Y:S01]  /*1190*/  LDG.E.128.CONSTANT R120, [R162.64+0xc00] ;  /* 0x000c000aa2787981 */ /* 0x000ee2000c1e9d00 */
[----:B----4-:R-:W-:Y:S02]  /*11a0*/  FFMA.FTZ R147, R16, R128, R125 ;  /* 0x0000008010937223 */ /* 0x010fe4000001007d */
[----:B------:R-:W-:Y:S02]  /*11b0*/  FFMA.FTZ R128, R17, R129, R124 ;  /* 0x0000008111807223 */ /* 0x000fe4000001007c */
[----:B------:R-:W4:Y:S01]  /*11c0*/  LDG.E.128.CONSTANT R124, [R162.64+0xe00] ;  /* 0x000e000aa27c7981 */ /* 0x000f22000c1e9d00 */
[----:B------:R-:W-:Y:S02]  /*11d0*/  FFMA.FTZ R145, R18, R130, R145 ;  /* 0x0000008212917223 */ /* 0x000fe40000010091 */
[----:B------:R-:W-:-:S02]  /*11e0*/  FFMA.FTZ R144, R19, R131, R144 ;  /* 0x0000008313907223 */ /* 0x000fc40000010090 */
[----:B--2---:R-:W-:-:S04]  /*11f0*/  FFMA.FTZ R128, R21, R133, R128 ;  /* 0x0000008515807223 */ /* 0x004fc80000010080 */
[----:B-----5:R-:W-:Y:S02]  /*1200*/  FFMA.FTZ R128, R25, R137, R128 ;  /* 0x0000008919807223 */ /* 0x020fe40000010080 */
        /* <DEDUP_REMOVED lines=13> */
[----:B---3--:R-:W-:-:S02]  /*12e0*/  FFMA.FTZ R147, R32, R120, R147 ;  /* 0x0000007820937223 */ /* 0x008fc40000010093 */
[----:B------:R-:W-:Y:S02]  /*12f0*/  FFMA.FTZ R132, R33, R121, R132 ;  /* 0x0000007921847223 */ /* 0x000fe40000010084 */
[----:B----4-:R-:W-:Y:S02]  /*1300*/  FFMA.FTZ R147, R36, R124, R147 ;  /* 0x0000007c24937223 */ /* 0x010fe40000010093 */
[----:B------:R-:W-:Y:S02]  /*1310*/  FFMA.FTZ R124, R37, R125, R132 ;  /* 0x0000007d257c7223 */ /* 0x000fe40000010084 */
[----:B------:R-:W3:Y:S01]  /*1320*/  LDG.E.128.CONSTANT R132, [R162.64+0x1600] ;  /* 0x0016000aa2847981 */ /* 0x000ee2000c1e9d00 */
[----:B------:R-:W-:Y:S02]  /*1330*/  FFMA.FTZ R145, R34, R122, R145 ;  /* 0x0000007a22917223 */ /* 0x000fe40000010091 */
[----:B------:R-:W-:Y:S02]  /*1340*/  FFMA.FTZ R144, R35, R123, R144 ;  /* 0x0000007b23907223 */ /* 0x000fe40000010090 */
[----:B------:R-:W4:Y:S01]  /*1350*/  LDG.E.128.CONSTANT R120, [R162.64+0x1800] ;  /* 0x0018000aa2787981 */ /* 0x000f22000c1e9d00 */
[----:B------:R-:W-:-:S02]  /*1360*/  FFMA.FTZ R145, R38, R126, R145 ;  /* 0x0000007e26917223 */ /* 0x000fc40000010091 */
[----:B------:R-:W-:Y:S02]  /*1370*/  FFMA.FTZ R144, R39, R127, R144 ;  /* 0x0000007f27907223 */ /* 0x000fe40000010090 */
[----:B--2---:R-:W-:Y:S02]  /*1380*/  FFMA.FTZ R124, R41, R129, R124 ;  /* 0x00000081297c7223 */ /* 0x004fe4000001007c */
[----:B------:R-:W-:Y:S02]  /*1390*/  FFMA.FTZ R147, R40, R128, R147 ;  /* 0x0000008028937223 */ /* 0x000fe40000010093 */
[----:B-----5:R-:W-:Y:S02]  /*13a0*/  FFMA.FTZ R124, R45, R137, R124 ;  /* 0x000000892d7c7223 */ /* 0x020fe4000001007c */
[----:B------:R-:W-:Y:S02]  /*13b0*/  FFMA.FTZ R145, R42, R130, R145 ;  /* 0x000000822a917223 */ /* 0x000fe40000010091 */
[----:B------:R-:W-:-:S02]  /*13c0*/  FFMA.FTZ R144, R43, R131, R144 ;  /* 0x000000832b907223 */ /* 0x000fc40000010090 */
[----:B------:R-:W-:Y:S02]  /*13d0*/  FFMA.FTZ R128, R49, R141, R124 ;  /* 0x0000008d31807223 */ /* 0x000fe4000001007c */
[----:B------:R-:W2:Y:S01]  /*13e0*/  LDG.E.128.CONSTANT R124, [R162.64+0x1a00] ;  /* 0x001a000aa27c7981 */ /* 0x000ea2000c1e9d00 */
        /* <DEDUP_REMOVED lines=15> */
[----:B------:R-:W4:Y:S01]  /*14e0*/  LDG.E.128.CONSTANT R128, [R162.64+0x2200] ;  /* 0x0022000aa2807981 */ /* 0x000f22000c1e9d00 */
[----:B------:R-:W-:Y:S02]  /*14f0*/  FFMA.FTZ R145, R58, R122, R145 ;  /* 0x0000007a3a917223 */ /* 0x000fe40000010091 */
[----:B------:R-:W-:Y:S02]  /*1500*/  FFMA.FTZ R144, R59, R123, R144 ;  /* 0x0000007b3b907223 */ /* 0x000fe40000010090 */
        /* <DEDUP_REMOVED lines=9> */
[----:B------:R-:W-:Y:S01]  /*15a0*/  FFMA.FTZ R147, R68, R140, R147 ;  /* 0x0000008c44937223 */ /* 0x000fe20000010093 */
[----:B------:R-:W5:Y:S01]  /*15b0*/  LDG.E.128.CONSTANT R136, [R162.64+0x2400] ;  /* 0x0024000aa2887981 */ /* 0x000f62000c1e9d00 */
        /* <DEDUP_REMOVED lines=14> */
[----:B-----5:R-:W-:Y:S02]  /*16a0*/  FFMA.FTZ R147, R80, R136, R147 ;  /* 0x0000008850937223 */ /* 0x020fe40000010093 */
[----:B------:R-:W-:Y:S02]  /*16b0*/  FFMA.FTZ R128, R81, R137, R128 ;  /* 0x0000008951807223 */ /* 0x000fe40000010080 */
[----:B------:R-:W-:Y:S02]  /*16c0*/  FFMA.FTZ R145, R82, R138, R145 ;  /* 0x0000008a52917223 */ /* 0x000fe40000010091 */
[----:B------:R-:W-:Y:S02]  /*16d0*/  FFMA.FTZ R144, R83, R139, R144 ;  /* 0x0000008b53907223 */ /* 0x000fe40000010090 */
[----:B------:R-:W5:Y:S01]  /*16e0*/  LDG.E.128.CONSTANT R136, [R162.64+0x3200] ;  /* 0x0032000aa2887981 */ /* 0x000f62000c1e9d00 */
[----:B--2---:R-:W-:-:S02]  /*16f0*/  FFMA.FTZ R147, R84, R132, R147 ;  /* 0x0000008454937223 */ /* 0x004fc40000010093 */
[----:B------:R-:W-:Y:S02]  /*1700*/  FFMA.FTZ R128, R85, R133, R128 ;  /* 0x0000008555807223 */ /* 0x000fe40000010080 */
[----:B---3--:R-:W-:Y:S02]  /*1710*/  FFMA.FTZ R147, R88, R140, R147 ;  /* 0x0000008c58937223 */ /* 0x008fe40000010093 */
[----:B------:R-:W-:Y:S02]  /*1720*/  FFMA.FTZ R132, R89, R141, R128 ;  /* 0x0000008d59847223 */ /* 0x000fe40000010080 */
[----:B------:R-:W2:Y:S01]  /*1730*/  LDG.E.128.CONSTANT R128, [R162.64+0x2e00] ;  /* 0x002e000aa2807981 */ /* 0x000ea2000c1e9d00 */
[----:B----4-:R-:W-:Y:S02]  /*1740*/  FFMA.FTZ R147, R92, R120, R147 ;  /* 0x000000785c937223 */ /* 0x010fe40000010093 */
        /* <DEDUP_REMOVED lines=9> */
[----:B------:R-:W4:Y:S01]  /*17e0*/  LDG.E.128.CONSTANT R144, [R162.64+0x3600] ;  /* 0x0036000aa2907981 */ /* 0x000f22000c1e9d00 */
[----:B------:R-:W-:Y:S02]  /*17f0*/  FFMA.FTZ R120, R97, R125, R120 ;  /* 0x0000007d61787223 */ /* 0x000fe40000010078 */
[----:B------:R-:W-:Y:S02]  /*1800*/  FFMA.FTZ R164, R95, R123, R164 ;  /* 0x0000007b5fa47223 */ /* 0x000fe400000100a4 */
[----:B------:R-:W-:Y:S02]  /*1810*/  FFMA.FTZ R121, R98, R126, R121 ;  /* 0x0000007e62797223 */ /* 0x000fe40000010079 */
[----:B------:R-:W-:Y:S01]  /*1820*/  FFMA.FTZ R164, R99, R127, R164 ;  /* 0x0000007f63a47223 */ /* 0x000fe200000100a4 */
[----:B------:R-:W-:Y:S01]  /*1830*/  ISETP.GE.AND P0, PT, R158, R155, PT ;  /* 0x0000009b9e00720c */ /* 0x000fe20003f06270 */
[----:B--2---:R-:W-:Y:S02]  /*1840*/  FFMA.FTZ R159, R100, R128, R159 ;  /* 0x00000080649f7223 */ /* 0x004fe4000001009f */
[----:B------:R-:W-:-:S02]  /*1850*/  FFMA.FTZ R120, R101, R129, R120 ;  /* 0x0000008165787223 */ /* 0x000fc40000010078 */
[----:B------:R-:W-:Y:S02]  /*1860*/  FFMA.FTZ R121, R102, R130, R121 ;  /* 0x0000008266797223 */ /* 0x000fe40000010079 */
[----:B---3--:R-:W-:Y:S02]  /*1870*/  FFMA.FTZ R159, R104, R132, R159 ;  /* 0x00000084689f7223 */ /* 0x008fe4000001009f */
[----:B------:R-:W-:Y:S02]  /*1880*/  FFMA.FTZ R120, R105, R133, R120 ;  /* 0x0000008569787223 */ /* 0x000fe40000010078 */
[----:B------:R-:W-:Y:S02]  /*1890*/  FFMA.FTZ R164, R103, R131, R164 ;  /* 0x0000008367a47223 */ /* 0x000fe400000100a4 */
[----:B------:R-:W-:Y:S02]  /*18a0*/  FFMA.FTZ R121, R106, R134, R121 ;  /* 0x000000866a797223 */ /* 0x000fe40000010079 */
[----:B-----5:R-:W-:-:S02]  /*18b0*/  FFMA.FTZ R159, R108, R136, R159 ;  /* 0x000000886c9f7223 */ /* 0x020fc4000001009f */
        /* <DEDUP_REMOVED lines=21> */
.L_x_20808:
[----:B------:R-:W-:-:S05]  /*1a10*/  IMAD.MOV.U32 R121, RZ, RZ, -0x800001 ;  /* 0xff7fffffff797424 */ /* 0x000fca00078e00ff */
[----:B------:R1:W-:Y:S02]  /*1a20*/  STS [R156], R121 ;  /* 0x000000799c007388 */ /* 0x0003e40000000800 */
.L_x_20809:
[----:B------:R-:W-:Y:S05]  /*1a30*/  BSYNC B1 ;  /* 0x0000000000017941 */ /* 0x000fea0003800000 */
.L_x_20807:
[----:B------:R-:W-:-:S04]  /*1a40*/  IADD3 R157, R157, 0x4, RZ ;  /* 0x000000049d9d7810 */ /* 0x000fc80007ffe0ff */
[----:B------:R-:W-:-:S13]  /*1a50*/  ISETP.GE.AND P0, PT, R157, R7, PT ;  /* 0x000000079d00720c */ /* 0x000fda0003f06270 */
[----:B------:R-:W-:Y:S05]  /*1a60*/  @!P0 BRA `(.L_x_20810) ;  /* 0xfffff2e000008947 */ /* 0x000fea000383ffff */
[----:B------:R-:W-:Y:S05]  /*1a70*/  BRA `(.L_x_20805) ;  /* 0x00000d6000007947 */ /* 0x000fea0003800000 */
.L_x_20806:
[----:B-1234-:R-:W-:-:S04]  /*1a80*/  IMAD.MOV.U32 R157, RZ, RZ, R154 ;  /* 0x000000ffff9d7224 */ /* 0x01efc800078e009a */
.L_x_20814:
        /* <DEDUP_REMOVED lines=61> */
[----:B0--3--:R-:W-:Y:S02]  /*1e60*/  FFMA.FTZ R125, R8, R120, R135 ;  /* 0x00000078087d7223 */ /* 0x009fe40000010087 */
[----:B------:R-:W2:Y:S01]  /*1e70*/  LDG.E.128.CONSTANT R132, [R162.64+0x600] ;  /* 0x0006000aa2847981 */ /* 0x000ea2000c1e9d00 */
[----:B------:R-:W-:Y:S02]  /*1e80*/  FFMA.FTZ R124, R9, R121, R124 ;  /* 0x00000079097c7223 */ /* 0x000fe4000001007c */
[----:B------:R-:W-:Y:S02]  /*1e90*/  FFMA.FTZ R121, R10, R122, R137 ;  /* 0x0000007a0a797223 */ /* 0x000fe40000010089 */
[----:B------:R-:W3:Y:S01]  /*1ea0*/  LDG.E.128.CONSTANT R136, [R162.64+0x800] ;  /* 0x0008000aa2887981 */ /* 0x000ee2000c1e9d00 */
[----:B------:R-:W-:-:S02]  /*1eb0*/  FMUL.FTZ R144, R15, R127 ;  /* 0x0000007f0f907220 */ /* 0x000fc40000410000 */
[----:B----4-:R-:W-:Y:S02]  /*1ec0*/  FFMA.FTZ R145, R16, R128, R125 ;  /* 0x0000008010917223 */ /* 0x010fe4000001007d */
[----:B------:R-:W-:Y:S02]  /*1ed0*/  FFMA.FTZ R128, R17, R129, R124 ;  /* 0x0000008111807223 */ /* 0x000fe4000001007c */
[----:B------:R-:W-:Y:S01]  /*1ee0*/  FFMA.FTZ R144, R11, R123, R144 ;  /* 0x0000007b0b907223 */ /* 0x000fe20000010090 */
[----:B------:R-:W4:Y:S01]  /*1ef0*/  LDG.E.128.CONSTANT R124, [R162.64+0xe00] ;  /* 0x000e000aa27c7981 */ /* 0x000f22000c1e9d00 */
[----:B------:R-:W-:-:S03]  /*1f00*/  FFMA.FTZ R129, R18, R130, R121 ;  /* 0x0000008212817223 */ /* 0x000fc60000010079 */
[----:B------:R-:W4:Y:S01]  /*1f10*/  LDG.E.128.CONSTANT R120, [R162.64+0xc00] ;  /* 0x000c000aa2787981 */ /* 0x000f22000c1e9d00 */
[----:B------:R-:W-:Y:S02]  /*1f20*/  FFMA.FTZ R144, R19, R131, R144 ;  /* 0x0000008313907223 */ /* 0x000fe40000010090 */
[----:B--2---:R-:W-:Y:S02]  /*1f30*/  FFMA.FTZ R145, R20, R132, R145 ;  /* 0x0000008414917223 */ /* 0x004fe40000010091 */
[----:B------:R-:W-:Y:S02]  /*1f40*/  FFMA.FTZ R128, R21, R133, R128 ;  /* 0x0000008515807223 */ /* 0x000fe40000010080 */
[----:B------:R-:W-:Y:S02]  /*1f50*/  FFMA.FTZ R129, R22, R134, R129 ;  /* 0x0000008616817223 */ /* 0x000fe40000010081 */
[----:B---3--:R-:W-:Y:S02]  /*1f60*/  FFMA.FTZ R145, R24, R136, R145 ;  /* 0x0000008818917223 */ /* 0x008fe40000010091 */
        /* <DEDUP_REMOVED lines=96> */
[----:B------:R-:W-:Y:S01]  /*2570*/  ISETP.GE.AND P0, PT, R158, R155, PT ;  /* 0x0000009b9e00720c */ /* 0x000fe20003f06270 */
[----:B--2---:R-:W-:Y:S02]  /*2580*/  FFMA.FTZ R120, R101, R129, R120 ;  /* 0x0000008165787223 */ /* 0x004fe40000010078 */
[----:B------:R-:W-:-:S02]  /*2590*/  FFMA.FTZ R165, R100, R128, R165 ;  /* 0x0000008064a57223 */ /* 0x000fc400000100a5 */
[----:B----4-:R-:W-:Y:S02]  /*25a0*/  FFMA.FTZ R120, R105, R133, R120 ;  /* 0x0000008569787223 */ /* 0x010fe40000010078 */
[----:B------:R-:W-:Y:S02]  /*25b0*/  FFMA.FTZ R121, R102, R130, R121 ;  /* 0x0000008266797223 */ /* 0x000fe40000010079 */
[----:B------:R-:W-:Y:S02]  /*25c0*/  FFMA.FTZ R165, R104, R132, R165 ;  /* 0x0000008468a57223 */ /* 0x000fe400000100a5 */
[----:B---3--:R-:W-:Y:S02]  /*25d0*/  FFMA.FTZ R120, R109, R137, R120 ;  /* 0x000000896d787223 */ /* 0x008fe40000010078 */
[----:B------:R-:W-:Y:S02]  /*25e0*/  FFMA.FTZ R164, R103, R131, R164 ;  /* 0x0000008367a47223 */ /* 0x000fe400000100a4 */
[----:B------:R-:W-:-:S02]  /*25f0*/  FFMA.FTZ R121, R106, R134, R121 ;  /* 0x000000866a797223 */ /* 0x000fc40000010079 */
[----:B------:R-:W-:Y:S02]  /*2600*/  FFMA.FTZ R165, R108, R136, R165 ;  /* 0x000000886ca57223 */ /* 0x000fe400000100a5 */
[----:B-----5:R-:W-:Y:S02]  /*2610*/  FFMA.FTZ R120, R113, R141, R120 ;  /* 0x0000008d71787223 */ /* 0x020fe40000010078 */
[----:B------:R-:W-:Y:S02]  /*2620*/  FFMA.FTZ R164, R107, R135, R164 ;  /* 0x000000876ba47223 */ /* 0x000fe400000100a4 */
[----:B------:R-:W-:Y:S02]  /*2630*/  FFMA.FTZ R121, R110, R138, R121 ;  /* 0x0000008a6e797223 */ /* 0x000fe40000010079 */
[----:B------:R-:W-:Y:S02]  /*2640*/  FFMA.FTZ R165, R112, R140, R165 ;  /* 0x0000008c70a57223 */ /* 0x000fe400000100a5 */
[----:B------:R-:W-:Y:S01]  /*2650*/  FFMA.FTZ R145, R117, R145, R120 ;  /* 0x0000009175917223 */ /* 0x000fe20000010078 */
[----:B------:R-:W-:Y:S01]  /*2660*/  IADD3 R120, R158, 0x1, -R155 ;  /* 0x000000019e787810 */ /* 0x000fe20007ffe89b */
        /* <DEDUP_REMOVED lines=17> */
.L_x_20812:
[----:B------:R-:W-:-:S05]  /*2780*/  IMAD.MOV.U32 R121, RZ, RZ, -0x800001 ;  /* 0xff7fffffff797424 */ /* 0x000fca00078e00ff */
[----:B------:R1:W-:Y:S02]  /*2790*/  STS [R156], R121 ;  /* 0x000000799c007388 */ /* 0x0003e40000000800 */
.L_x_20813:
[----:B------:R-:W-:Y:S05]  /*27a0*/  BSYNC B1 ;  /* 0x0000000000017941 */ /* 0x000fea0003800000 */
.L_x_20811:
[----:B------:R-:W-:-:S04]  /*27b0*/  IADD3 R157, R157, 0x4, RZ ;  /* 0x000000049d9d7810 */ /* 0x000fc80007ffe0ff */
[----:B------:R-:W-:-:S13]  /*27c0*/  ISETP.GE.AND P0, PT, R157, R7, PT ;  /* 0x000000079d00720c */ /* 0x000fda0003f06270 */
[----:B------:R-:W-:Y:S05]  /*27d0*/  @!P0 BRA `(.L_x_20814) ;  /* 0xfffff2b000008947 */ /* 0x000fea000383ffff */
.L_x_20805:
[----:B------:R-:W-:Y:S05]  /*27e0*/  BSYNC B0 ;  /* 0x0000000000007941 */ /* 0x000fea0003800000 */
.L_x_20804:
[----:B0-----:R-:W0:Y:S01]  /*27f0*/  SHFL.BFLY PT, R8, R149, 0x10, 0x1f ;  /* 0x0e001f0095087f89 */ /* 0x001e2200000e0000 */
        /* <DEDUP_REMOVED lines=14> */
[----:B------:R-:W-:-:S04]  /*28e0*/  LEA.HI R10, R15, R10, RZ, 0x5 ;  /* 0x0000000a0f0a7211 */ /* 0x000fc800078f28ff */
[----:B------:R-:W-:Y:S02]  /*28f0*/  LOP3.LUT R10, R10, 0xffffffe0, RZ, 0xc0, !PT ;  /* 0xffffffe00a0a7812 */ /* 0x000fe400078ec0ff */
[----:B0-----:R-:W-:-:S05]  /*2900*/  FMNMX.FTZ R13, R9, R12, !PT ;  /* 0x0000000c090d7209 */ /* 0x001fca0007810000 */
[----:B------:R-:W-:Y:S04]  /*2910*/  @!P0 STS [R154.X4+0x1c0], R13 ;  /* 0x0001c00d9a008388 */ /* 0x000fe80000004800 */
[----:B------:R-:W-:Y:S06]  /*2920*/  BAR.SYNC.DEFER_BLOCKING 0x0 ;  /* 0x0000000000007b1d */ /* 0x000fec0000010000 */
[----:B------:R-:W0:Y:S04]  /*2930*/  @!P1 LDS R11, [R153.X4+0x1c0] ;  /* 0x0001c000990b9984 */ /* 0x000e280000004800 */
[----:B0-----:R-:W0:Y:S02]  /*2940*/  SHFL.BFLY PT, R8, R11, 0x2, 0x1f ;  /* 0x0c401f000b087f89 */ /* 0x001e2400000e0000 */
[----:B0-----:R-:W-:-:S05]  /*2950*/  FMNMX.FTZ R8, R8, R11, !PT ;  /* 0x0000000b08087209 */ /* 0x001fca0007810000 */
[----:B------:R-:W0:Y:S02]  /*2960*/  SHFL.BFLY PT, R5, R8, 0x1, 0x1f ;  /* 0x0c201f0008057f89 */ /* 0x000e2400000e0000 */
[----:B0-----:R-:W-:Y:S02]  /*2970*/  FMNMX.FTZ R9, R8, R5, !PT ;  /* 0x0000000508097209 */ /* 0x001fe40007810000 */
[----:B------:R-:W-:Y:S01]  /*2980*/  IMNMX R5, R155, R10, PT ;  /* 0x0000000a9b057217 */ /* 0x000fe20003800200 */
[----:B------:R-:W-:Y:S02]  /*2990*/  IMAD.MOV.U32 R10, RZ, RZ, RZ ;  /* 0x000000ffff0a7224 */ /* 0x000fe400078e00ff */
[----:B------:R0:W2:Y:S01]  /*29a0*/  SHFL.IDX PT, R29, R9, RZ, 0x1f ;  /* 0x00001fff091d7589 */ /* 0x0000a200000e0000 */
        /* <DEDUP_REMOVED lines=14> */
.L_x_20819:
        /* <DEDUP_REMOVED lines=11> */
.L_x_20818:
[----:B------:R-:W-:Y:S05]  /*2b40*/  BSYNC B1 ;  /* 0x0000000000017941 */ /* 0x000fea0003800000 */
.L_x_20817:
        /* <DEDUP_REMOVED lines=10> */
.L_x_20822:
[----:B------:R-:W0:Y:S01]  /*2bf0*/  LDS R11, [R9+-0x400] ;  /* 0xfffc0000090b7984 */ /* 0x000e220000000800 */
[----:B------:R-:W-:-:S03]  /*2c00*/  IADD3 R8, R8, 0x800, RZ ;  /* 0x0000080008087810 */ /* 0x000fc60007ffe0ff */
[----:B------:R-:W3:Y:S01]  /*2c10*/  LDS R12, [R9+-0x200] ;  /* 0xfffe0000090c7984 */ /* 0x000ee20000000800 */
[----:B------:R-:W-:-:S03]  /*2c20*/  ISETP.GE.AND P2, PT, R8, R27, PT ;  /* 0x0000001b0800720c */ /* 0x000fc60003f46270 */
[----:B------:R-:W4:Y:S04]  /*2c30*/  LDS R13, [R9] ;  /* 0x00000000090d7984 */ /* 0x000f280000000800 */
[----:B------:R-:W5:Y:S04]  /*2c40*/  LDS R14, [R9+0x200] ;  /* 0x00020000090e7984 */ /* 0x000f680000000800 */
[----:B------:R-:W1:Y:S04]  /*2c50*/  LDS R15, [R9+0x400] ;  /* 0x00040000090f7984 */ /* 0x000e680000000800 */
        /* <DEDUP_REMOVED lines=17> */
[----:B-1----:R-:W-:Y:S01]  /*2d70*/  FADD.FTZ R15, -R29, R15 ;  /* 0x0000000f1d0f7221 */ /* 0x002fe20000010100 */
[----:B------:R-:W1:Y:S01]  /*2d80*/  LDS R25, [R9+0x1800] ;  /* 0x0018000009197984 */ /* 0x000e620000000800 */
[----:B------:R-:W-:Y:S01]  /*2d90*/  FMUL.FTZ R14, R14, 1.4426950216293334961 ;  /* 0x3fb8aa3b0e0e7820 */ /* 0x000fe20000410000 */
[----:B------:R-:W5:Y:S01]  /*2da0*/  MUFU.EX2 R12, R12 ;  /* 0x0000000c000c7308 */ /* 0x000f620000000800 */
[----:B------:R-:W-:Y:S01]  /*2db0*/  FMUL.FTZ R15, R15, 1.4426950216293334961 ;  /* 0x3fb8aa3b0f0f7820 */ /* 0x000fe20000410000 */
[----:B------:R-:W1:Y:S01]  /*2dc0*/  LDS R26, [R9+0x1a00] ;  /* 0x001a0000091a7984 */ /* 0x000e620000000800 */
[C---:B------:R-:W-:Y:S02]  /*2dd0*/  FADD.FTZ R16, -R29.reuse, R16 ;  /* 0x000000101d107221 */ /* 0x040fe40000010100 */
[----:B------:R-:W-:Y:S02]  /*2de0*/  FADD.FTZ R17, -R29, R17 ;  /* 0x000000111d117221 */ /* 0x000fe40000010100 */
[----:B------:R-:W-:Y:S01]  /*2df0*/  FMUL.FTZ R16, R16, 1.4426950216293334961 ;  /* 0x3fb8aa3b10107820 */ /* 0x000fe20000410000 */
[----:B------:R-:W0:Y:S01]  /*2e00*/  MUFU.EX2 R13, R13 ;  /* 0x0000000d000d7308 */ /* 0x000e220000000800 */
        /* <DEDUP_REMOVED lines=28> */
[C---:B-1----:R-:W-:Y:S01]  /*2fd0*/  FADD.FTZ R25, -R29.reuse, R25 ;  /* 0x000000191d197221 */ /* 0x042fe20000010100 */
[----:B------:R-:W1:Y:S01]  /*2fe0*/  MUFU.EX2 R18, R18 ;  /* 0x0000001200127308 */ /* 0x000e620000000800 */
[----:B0-----:R-:W-:Y:S01]  /*2ff0*/  FADD.FTZ R10, R10, R16 ;  /* 0x000000100a0a7221 */ /* 0x001fe20000010000 */
[----:B------:R-:W-:Y:S01]  /*3000*/  STS [R9+0x600], R16 ;  /* 0x0006001009007388 */ /* 0x000fe20000000800 */
[----:B------:R-:W-:Y:S02]  /*3010*/  FMUL.FTZ R24, R24, 1.4426950216293334961 ;  /* 0x3fb8aa3b18187820 */ /* 0x000fe40000410000 */
[----:B------:R-:W-:Y:S02]  /*3020*/  FADD.FTZ R26, -R29, R26 ;  /* 0x0000001a1d1a7221 */ /* 0x000fe40000010100 */
[----:B------:R-:W-:Y:S01]  /*3030*/  FMUL.FTZ R25, R25, 1.4426950216293334961 ;  /* 0x3fb8aa3b19197820 */ /* 0x000fe20000410000 */
[----:B------:R-:W0:Y:S01]  /*3040*/  MUFU.EX2 R19, R19 ;  /* 0x0000001300137308 */ /* 0x000e220000000800 */
[----:B--2---:R-:W-:Y:S01]  /*3050*/  FADD.FTZ R10, R10, R17 ;  /* 0x000000110a0a7221 */ /* 0x004fe20000010000 */
[----:B------:R-:W-:Y:S01]  /*3060*/  STS [R9+0x800], R17 ;  /* 0x0008001109007388 */ /* 0x000fe20000000800 */
[----:B------:R-:W-:-:S05]  /*3070*/  FMUL.FTZ R26, R26, 1.4426950216293334961 ;  /* 0x3fb8aa3b1a1a7820 */ /* 0x000fca0000410000 */
        /* <DEDUP_REMOVED lines=27> */
.L_x_20821:
[----:B------:R-:W-:Y:S05]  /*3230*/  BSYNC B1 ;  /* 0x0000000000017941 */ /* 0x000fea0003800000 */
.L_x_20820:
        /* <DEDUP_REMOVED lines=21> */
[----:B-----5:R-:W-:-:S02]  /*3390*/  FADD.FTZ R14, -R29, R14 ;  /* 0x0000000e1d0e7221 */ /* 0x020fc40000010100 */
[----:B-1----:R-:W-:Y:S02]  /*33a0*/  FADD.FTZ R15, -R29, R15 ;  /* 0x0000000f1d0f7221 */ /* 0x002fe40000010100 */
        /* <DEDUP_REMOVED lines=32> */
.L_x_20824:
[----:B------:R-:W-:Y:S05]  /*35b0*/  BSYNC B1 ;  /* 0x0000000000017941 */ /* 0x000fea0003800000 */
.L_x_20823:
        /* <DEDUP_REMOVED lines=9> */
[----:B----4-:R-:W-:Y:S02]  /*3650*/  FADD.FTZ R12, -R29, R12 ;  /* 0x0000000c1d0c7221 */ /* 0x010fe40000010100 */
[----:B------:R-:W-:Y:S02]  /*3660*/  FMUL.FTZ R11, R11, 1.4426950216293334961 ;  /* 0x3fb8aa3b0b0b7820 */ /* 0x000fe40000410000 */
[----:B-----5:R-:W-:Y:S01]  /*3670*/  FADD.FTZ R13, -R29, R13 ;  /* 0x0000000d1d0d7221 */ /* 0x020fe20000010100 */
[----:B------:R-:W0:Y:S01]  /*3680*/  MUFU.EX2 R8, R8 ;  /* 0x0000000800087308 */ /* 0x000e220000000800 */
[----:B------:R-:W-:-:S02]  /*3690*/  FMUL.FTZ R12, R12, 1.4426950216293334961 ;  /* 0x3fb8aa3b0c0c7820 */ /* 0x000fc40000410000 */
[----:B------:R-:W-:-:S05]  /*36a0*/  FMUL.FTZ R13, R13, 1.4426950216293334961 ;  /* 0x3fb8aa3b0d0d7820 */ /* 0x000fca0000410000 */
[----:B------:R-:W2:Y:S08]  /*36b0*/  MUFU.EX2 R11, R11 ;  /* 0x0000000b000b7308 */ /* 0x000eb00000000800 */
[----:B------:R-:W3:Y:S01]  /*36c0*/  MUFU.EX2 R12, R12 ;  /* 0x0000000c000c7308 */ /* 0x000ee20000000800 */
[----:B0-----:R0:W-:Y:S01]  /*36d0*/  STS [R9+-0x400], R8 ;  /* 0xfffc000809007388 */ /* 0x0011e20000000800 */
        /* <DEDUP_REMOVED lines=8> */
.L_x_20816:
[----:B0-----:R-:W-:Y:S05]  /*3760*/  BSYNC B0 ;  /* 0x0000000000007941 */ /* 0x001fea0003800000 */
.L_x_20815:
        /* <DEDUP_REMOVED lines=34> */
[----:B0--3--:R-:W-:Y:S01]  /*3990*/  IMAD.MOV.U32 R8, RZ, RZ, R11 ;  /* 0x000000ffff087224 */ /* 0x009fe200078e000b */
[----:B------:R-:W-:Y:S01]  /*39a0*/  LEA R9, R148, 0x1e0, 0x2 ;  /* 0x000001e094097811 */ /* 0x000fe200078e10ff */
[----:B------:R-:W-:-:S04]  /*39b0*/  IMAD.MOV.U32 R10, RZ, RZ, R148 ;  /* 0x000000ffff0a7224 */ /* 0x000fc800078e0094 */
.L_x_20829:
        /* <DEDUP_REMOVED lines=8> */
.L_x_20828:
[----:B0--3--:R-:W-:Y:S05]  /*3a40*/  BSYNC B1 ;  /* 0x0000000000017941 */ /* 0x009fea0003800000 */
.L_x_20827:
        /* <DEDUP_REMOVED lines=10> */
.L_x_20832:
        /* <DEDUP_REMOVED lines=19> */
[----:B-----5:R-:W-:-:S03]  /*3c20*/  FMUL.FTZ R15, R33, R14 ;  /* 0x0000000e210f7220 */ /* 0x020fc60000410000 */
        /* <DEDUP_REMOVED lines=32> */
.L_x_20831:
[----:B------:R-:W-:Y:S05]  /*3e30*/  BSYNC B1 ;  /* 0x0000000000017941 */ /* 0x000fea0003800000 */
.L_x_20830:
        /* <DEDUP_REMOVED lines=19> */
[----:B-----5:R-:W-:-:S03]  /*3f70*/  FMUL.FTZ R15, R33, R14 ;  /* 0x0000000e210f7220 */ /* 0x020fc60000410000 */
[----:B------:R-:W-:Y:S01]  /*3f80*/  STS [R8], R13 ;  /* 0x0000000d08007388 */ /* 0x000fe20000000800 */
[----:B-1----:R-:W-:-:S03]  /*3f90*/  FMUL.FTZ R17, R33, R16 ;  /* 0x0000001021117220 */ /* 0x002fc60000410000 */
        /* <DEDUP_REMOVED lines=9> */
.L_x_20834:
[----:B------:R-:W-:Y:S05]  /*4030*/  BSYNC B1 ;  /* 0x0000000000017941 */ /* 0x000fea0003800000 */
.L_x_20833:
[----:B------:R-:W-:-:S13]  /*4040*/  ISETP.LT.OR P0, PT, R10, R5, P0 ;  /* 0x000000050a00720c */ /* 0x000fda0000701670 */
[----:B------:R-:W-:Y:S05]  /*4050*/  @!P0 BRA `(.L_x_20826) ;  /* 0x000000c000008947 */ /* 0x000fea0003800000 */
[----:B------:R-:W0:Y:S04]  /*4060*/  LDS R5, [R8+-0x400] ;  /* 0xfffc000008057984 */ /* 0x000e280000000800 */
[----:B------:R-:W3:Y:S04]  /*4070*/  LDS R9, [R8+-0x200] ;  /* 0xfffe000008097984 */ /* 0x000ee80000000800 */
[----:B------:R-:W4:Y:S04]  /*4080*/  LDS R10, [R8] ;  /* 0x00000000080a7984 */ /* 0x000f280000000800 */
[----:B------:R-:W5:Y:S01]  /*4090*/  LDS R12, [R8+0x200] ;  /* 0x00020000080c7984 */ /* 0x000f620000000800 */
[----:B0-----:R-:W-:-:S02]  /*40a0*/  FMUL.FTZ R5, R5, R33 ;  /* 0x0000002105057220 */ /* 0x001fc40000410000 */
[----:B---3--:R-:W-:-:S03]  /*40b0*/  FMUL.FTZ R9, R9, R33 ;  /* 0x0000002109097220 */ /* 0x008fc60000410000 */
[----:B------:R0:W-:Y:S01]  /*40c0*/  STS [R8+-0x400], R5 ;  /* 0xfffc000508007388 */ /* 0x0001e20000000800 */
[----:B----4-:R-:W-:-:S03]  /*40d0*/  FMUL.FTZ R11, R10, R33 ;  /* 0x000000210a0b7220 */ /* 0x010fc60000410000 */
[----:B------:R0:W-:Y:S01]  /*40e0*/  STS [R8+-0x200], R9 ;  /* 0xfffe000908007388 */ /* 0x0001e20000000800 */
[----:B-----5:R-:W-:-:S03]  /*40f0*/  FMUL.FTZ R13, R12, R33 ;  /* 0x000000210c0d7220 */ /* 0x020fc60000410000 */
[----:B------:R0:W-:Y:S04]  /*4100*/  STS [R8], R11 ;  /* 0x0000000b08007388 */ /* 0x0001e80000000800 */
[----:B------:R0:W-:Y:S02]  /*4110*/  STS [R8+0x200], R13 ;  /* 0x0002000d08007388 */ /* 0x0001e40000000800 */
.L_x_20826:
[----:B------:R-:W-:Y:S05]  /*4120*/  BSYNC B0 ;  /* 0x0000000000007941 */ /* 0x000fea0003800000 */
.L_x_20825:
        /* <DEDUP_REMOVED lines=20> */
[----:B------:R-:W-:-:S05]  /*4270*/  CS2R R8, SRZ ;  /* 0x0000000000087805 */ /* 0x000fca000001ff00 */
        /* <DEDUP_REMOVED lines=8> */
[----:B------:R-:W-:Y:S01]  /*4300*/  IADD3 R154, R7, -0x1, RZ ;  /* 0xffffffff079a7810 */ /* 0x000fe20007ffe0ff */
[----:B-1----:R-:W-:Y:S01]  /*4310*/  IMAD.MOV.U32 R121, RZ, RZ, R18 ;  /* 0x000000ffff797224 */ /* 0x002fe200078e0012 */
        /* <DEDUP_REMOVED lines=27> */
[C---:B------:R-:W-:Y:S01]  /*44d0*/  IADD3 R133, R150.reuse, 0x880, RZ ;  /* 0x0000088096857810 */ /* 0x040fe20007ffe0ff */
[----:B------:R-:W-:Y:S01]  /*44e0*/  IMAD R25, R25, R2, RZ ;  /* 0x0000000219197224 */ /* 0x000fe200078e02ff */
[----:B------:R-:W-:-:S02]  /*44f0*/  IADD3 R132, R150, 0x900, RZ ;  /* 0x0000090096847810 */ /* 0x000fc40007ffe0ff */
[C---:B------:R-:W-:Y:S01]  /*4500*/  IADD3 R131, R150.reuse, 0x980, RZ ;  /* 0x0000098096837810 */ /* 0x040fe20007ffe0ff */
        /* <DEDUP_REMOVED lines=9> */
.L_x_20839:
        /* <DEDUP_REMOVED lines=43> */
[----:B--2---:R-:W-:Y:S05]  /*4850*/  @P0 BRA P1, `(.L_x_20838) ;  /* 0x0000251000000947 */ /* 0x004fea0000800000 */
[----:B------:R-:W-:-:S04]  /*4860*/  IADD3 R21, P0, R152, R121, RZ ;  /* 0x0000007998157210 */ /* 0x000fc80007f1e0ff */
[----:B------:R-:W-:Y:S02]  /*4870*/  LEA.HI.X.SX32 R22, R121, R6, 0x1, P0 ;  /* 0x0000000679167211 */ /* 0x000fe400000f0eff */
[----:B------:R-:W-:-:S04]  /*4880*/  LEA R20, P0, R21, c[0x0][0x188], 0x2 ;  /* 0x0000620015147a11 */ /* 0x000fc800078010ff */
[----:B------:R-:W-:-:S06]  /*4890*/  LEA.HI.X R21, R21, c[0x0][0x18c], R22, 0x2, P0 ;  /* 0x0000630015157a11 */ /* 0x000fcc00000f1416 */
        /* <DEDUP_REMOVED lines=45> */
[----:B------:R-:W-:-:S06]  /*4b70*/  LEA.HI.X R21, R21, c[0x0][0x17c], R22, 0x2, P1 ;  /* 0x00005f0015157a11 */ /* 0x000fcc00008f1416 */
[----:B------:R-:W2:Y:S01]  /*4b80*/  LDG.E.128.CONSTANT R20, [R20.64] ;  /* 0x0000000a14147981 */ /* 0x000ea2000c1e9d00 */
[CC--:B------:R-:W-:Y:S02]  /*4b90*/  IADD3 R25, P0, R141.reuse, R98.reuse, RZ ;  /* 0x000000628d197210 */ /* 0x0c0fe40007f1e0ff */
[----:B------:R-:W-:Y:S02]  /*4ba0*/  IADD3 R26, P2, R140, R98, RZ ;  /* 0x000000628c1a7210 */ /* 0x000fe40007f5e0ff */
[-C--:B------:R-:W-:Y:S02]  /*4bb0*/  LEA.HI.X.SX32 R30, R141, R96.reuse, 0x1, P0 ;  /* 0x000000608d1e7211 */ /* 0x080fe400000f0eff */
[----:B------:R-:W-:Y:S02]  /*4bc0*/  LEA R28, P0, R26, c[0x0][0x178], 0x2 ;  /* 0x00005e001a1c7a11 */ /* 0x000fe400078010ff */
[----:B------:R-:W-:Y:S02]  /*4bd0*/  LEA.HI.X.SX32 R27, R140, R96, 0x1, P2 ;  /* 0x000000608c1b7211 */ /* 0x000fe400010f0eff */
[----:B------:R-:W-:-:S02]  /*4be0*/  LEA R24, P1, R25, c[0x0][0x178], 0x2 ;  /* 0x00005e0019187a11 */ /* 0x000fc400078210ff */
[----:B------:R-:W-:Y:S02]  /*4bf0*/  LEA.HI.X R29, R26, c[0x0][0x17c], R27, 0x2, P0 ;  /* 0x00005f001a1d7a11 */ /* 0x000fe400000f141b */
[----:B------:R-:W-:-:S04]  /*4c00*/  LEA.HI.X R25, R25, c[0x0][0x17c], R30, 0x2, P1 ;  /* 0x00005f0019197a11 */ /* 0x000fc800008f141e */
[----:B------:R-:W2:Y:S04]  /*4c10*/  LDG.E.128.CONSTANT R28, [R28.64] ;  /* 0x0000000a1c1c7981 */ /* 0x000ea8000c1e9d00 */
[----:B------:R-:W2:Y:S01]  /*4c20*/  LDG.E.128.CONSTANT R24, [R24.64] ;  /* 0x0000000a18187981 */ /* 0x000ea2000c1e9d00 */
[----:B------:R-:W-:Y:S01]  /*4c30*/  ISETP.NE.AND P0, PT, R121, R154, PT ;  /* 0x0000009a7900720c */ /* 0x000fe20003f05270 */
[----:B------:R-:W-:-:S12]  /*4c40*/  IMAD R130, R151, 0x4, R130 ;  /* 0x0000000497827824 */ /* 0x000fd800078e0282 */
[C---:B------:R-:W-:Y:S02]  /*4c50*/  @!P0 IADD3 R34, R130.reuse, 0x2, RZ ;  /* 0x0000000282228810 */ /* 0x040fe40007ffe0ff */
[C---:B------:R-:W-:Y:S02]  /*4c60*/  @!P0 IADD3 R36, R130.reuse, 0x3, RZ ;  /* 0x0000000382248810 */ /* 0x040fe40007ffe0ff */
[----:B------:R-:W-:Y:S02]  /*4c70*/  @!P0 IADD3 R32, R130, 0x1, RZ ;  /* 0x0000000182208810 */ /* 0x000fe40007ffe0ff */
[-C--:B------:R-:W-:Y:S02]  /*4c80*/  @!P0 ISETP.GE.AND P6, PT, R34, R155.reuse, PT ;  /* 0x0000009b2200820c */ /* 0x080fe40003fc6270 */
[-C--:B------:R-:W-:Y:S02]  /*4c90*/  @!P0 ISETP.GE.AND P4, PT, R36, R155.reuse, PT ;  /* 0x0000009b2400820c */ /* 0x080fe40003f86270 */
[----:B------:R-:W-:-:S02]  /*4ca0*/  @!P0 ISETP.GE.AND P1, PT, R32, R155, PT ;  /* 0x0000009b2000820c */ /* 0x000fc40003f26270 */
[-C--:B------:R-:W-:Y:S02]  /*4cb0*/  @!P0 ISETP.GE.AND P2, PT, R32, R155.reuse, PT ;  /* 0x0000009b2000820c */ /* 0x080fe40003f46270 */
[-C--:B------:R-:W-:Y:S02]  /*4cc0*/  @!P0 ISETP.GE.AND P5, PT, R130, R155.reuse, PT ;  /* 0x0000009b8200820c */ /* 0x080fe40003fa6270 */
[----:B------:R-:W-:Y:S02]  /*4cd0*/  @!P0 ISETP.GE.AND P3, PT, R34, R155, PT ;  /* 0x0000009b2200820c */ /* 0x000fe40003f66270 */
[C---:B------:R-:W-:Y:S02]  /*4ce0*/  @!P0 IADD3 R32, R130.reuse, 0x3, RZ ;  /* 0x0000000382208810 */ /* 0x040fe40007ffe0ff */
[C---:B------:R-:W-:Y:S02]  /*4cf0*/  @!P0 IADD3 R34, R130.reuse, 0x1, RZ ;  /* 0x0000000182228810 */ /* 0x040fe40007ffe0ff */
[----:B------:R-:W-:-:S02]  /*4d00*/  @!P0 IADD3 R36, R130, 0x2, RZ ;  /* 0x0000000282248810 */ /* 0x000fc40007ffe0ff */
        /* <DEDUP_REMOVED lines=8> */
[C---:B------:R-:W-:Y:S02]  /*4d90*/  @!P0 IADD3 R60, R130.reuse, 0x1, RZ ;  /* 0x00000001823c8810 */ /* 0x040fe40007ffe0ff */
[----:B------:R-:W-:Y:S02]  /*4da0*/  @!P0 IADD3 R62, R130, 0x2, RZ ;  /* 0x00000002823e8810 */ /* 0x000fe40007ffe0ff */
[----:B---3--:R-:W-:Y:S02]  /*4db0*/  @!P0 FSEL R66, R66, RZ, !P6 ;  /* 0x000000ff42428208 */ /* 0x008fe40007000000 */
[----:B------:R-:W-:-:S02]  /*4dc0*/  @!P0 ISETP.GE.AND P6, PT, R130, R155, PT ;  /* 0x0000009b8200820c */ /* 0x000fc40003fc6270 */
[----:B------:R-:W-:Y:S02]  /*4dd0*/  @!P0 FSEL R67, R67, RZ, !P4 ;  /* 0x000000ff43438208 */ /* 0x000fe40006000000 */
[----:B------:R-:W-:Y:S02]  /*4de0*/  IADD3 R33, P4, R139, R98, RZ ;  /* 0x000000628b217210 */ /* 0x000fe40007f9e0ff */
[----:B------:R-:W-:Y:S02]  /*4df0*/  @!P0 FSEL R64, R64, RZ, !P5 ;  /* 0x000000ff40408208 */ /* 0x000fe40006800000 */
[----:B------:R-:W-:Y:S02]  /*4e00*/  @!P0 FSEL R65, R65, RZ, !P1 ;  /* 0x000000ff41418208 */ /* 0x000fe40004800000 */
[-C--:B------:R-:W-:Y:S02]  /*4e10*/  @!P0 ISETP.GE.AND P5, PT, R32, R155.reuse, PT ;  /* 0x0000009b2000820c */ /* 0x080fe40003fa6270 */
[----:B------:R-:W-:-:S02]  /*4e20*/  @!P0 ISETP.GE.AND P1, PT, R34, R155, PT ;  /* 0x0000009b2200820c */ /* 0x000fc40003f26270 */
[----:B----4-:R-:W-:Y:S02]  /*4e30*/  @!P0 FSEL R92, R92, RZ, !P6 ;  /* 0x000000ff5c5c8208 */ /* 0x010fe40007000000 */
[----:B------:R-:W-:Y:S02]  /*4e40*/  LEA R32, P6, R33, c[0x0][0x178], 0x2 ;  /* 0x00005e0021207a11 */ /* 0x000fe400078c10ff */
[----:B------:R-:W-:-:S04]  /*4e50*/  LEA.HI.X.SX32 R34, R139, R96, 0x1, P4 ;  /* 0x000000608b227211 */ /* 0x000fc800020f0eff */
[----:B------:R-:W-:Y:S02]  /*4e60*/  LEA.HI.X R33, R33, c[0x0][0x17c], R34, 0x2, P6 ;  /* 0x00005f0021217a11 */ /* 0x000fe400030f1422 */
[----:B------:R-:W-:Y:S02]  /*4e70*/  @!P0 FSEL R93, R93, RZ, !P2 ;  /* 0x000000ff5d5d8208 */ /* 0x000fe40005000000 */
[-C--:B------:R-:W-:Y:S02]  /*4e80*/  @!P0 ISETP.GE.AND P2, PT, R36, R155.reuse, PT ;  /* 0x0000009b2400820c */ /* 0x080fe40003f46270 */
[----:B------:R-:W-:Y:S01]  /*4e90*/  @!P0 FSEL R95, R95, RZ, !P5 ;  /* 0x000000ff5f5f8208 */ /* 0x000fe20006800000 */
[----:B------:R-:W3:Y:S01]  /*4ea0*/  LDG.E.128.CONSTANT R32, [R32.64] ;  /* 0x0000000a20207981 */ /* 0x000ee2000c1e9d00 */
[C---:B------:R-:W-:Y:S02]  /*4eb0*/  @!P0 IADD3 R36, R130.reuse, 0x1, RZ ;  /* 0x0000000182248810 */ /* 0x040fe40007ffe0ff */
[----:B------:R-:W-:-:S02]  /*4ec0*/  @!P0 ISETP.GE.AND P5, PT, R130, R155, PT ;  /* 0x0000009b8200820c */ /* 0x000fc40003fa6270 */
[----:B------:R-:W-:Y:S02]  /*4ed0*/  IADD3 R37, P6, R138, R98, RZ ;  /* 0x000000628a257210 */ /* 0x000fe40007fde0ff */
[----:B------:R-:W-:Y:S02]  /*4ee0*/  @!P0 FSEL R94, R94, RZ, !P3 ;  /* 0x000000ff5e5e8208 */ /* 0x000fe40005800000 */
[-C--:B------:R-:W-:Y:S02]  /*4ef0*/  @!P0 ISETP.GE.AND P4, PT, R38, R155.reuse, PT ;  /* 0x0000009b2600820c */ /* 0x080fe40003f86270 */
[----:B------:R-:W-:Y:S02]  /*4f00*/  @!P0 ISETP.GE.AND P3, PT, R36, R155, PT ;  /* 0x0000009b2400820c */ /* 0x000fe40003f66270 */
[----:B-----5:R-:W-:Y:S02]  /*4f10*/  @!P0 FSEL R68, R68, RZ, !P5 ;  /* 0x000000ff44448208 */ /* 0x020fe40006800000 */
[----:B------:R-:W-:-:S02]  /*4f20*/  LEA R36, P5, R37, c[0x0][0x178], 0x2 ;  /* 0x00005e0025247a11 */ /* 0x000fc400078a10ff */
[----:B------:R-:W-:Y:S02]  /*4f30*/  LEA.HI.X.SX32 R38, R138, R96, 0x1, P6 ;  /* 0x000000608a267211 */ /* 0x000fe400030f0eff */
[----:B------:R-:W-:Y:S02]  /*4f40*/  @!P0 FSEL R69, R69, RZ, !P1 ;  /* 0x000000ff45458208 */ /* 0x000fe40004800000 */
[----:B------:R-:W-:Y:S02]  /*4f50*/  LEA.HI.X R37, R37, c[0x0][0x17c], R38, 0x2, P5 ;  /* 0x00005f0025257a11 */ /* 0x000fe400028f1426 */
[----:B------:R-:W-:Y:S02]  /*4f60*/  @!P0 ISETP.GE.AND P1, PT, R40, R155, PT ;  /* 0x0000009b2800820c */ /* 0x000fe40003f26270 */
[----:B------:R-:W-:Y:S02]  /*4f70*/  @!P0 IADD3 R40, R130, 0x1, RZ ;  /* 0x0000000182288810 */ /* 0x000fe40007ffe0ff */
[----:B------:R-:W-:Y:S01]  /*4f80*/  @!P0 FSEL R70, R70, RZ, !P2 ;  /* 0x000000ff46468208 */ /* 0x000fe20005000000 */
[----:B------:R-:W4:Y:S01]  /*4f90*/  LDG.E.128.CONSTANT R36, [R36.64] ;  /* 0x0000000a24247981 */ /* 0x000f22000c1e9d00 */
[----:B------:R-:W-:-:S02]  /*4fa0*/  @!P0 FSEL R71, R71, RZ, !P4 ;  /* 0x000000ff47478208 */ /* 0x000fc40006000000 */
[-C--:B------:R-:W-:Y:S02]  /*4fb0*/  @!P0 ISETP.GE.AND P2, PT, R40, R155.reuse, PT ;  /* 0x0000009b2800820c */ /* 0x080fe40003f46270 */
[----:B------:R-:W-:Y:S02]  /*4fc0*/  @!P0 ISETP.GE.AND P4, PT, R130, R155, PT ;  /* 0x0000009b8200820c */ /* 0x000fe40003f86270 */
[C---:B------:R-:W-:Y:S02]  /*4fd0*/  IADD3 R40, P5, R137.reuse, R98, RZ ;  /* 0x0000006289287210 */ /* 0x040fe40007fbe0ff */
[----:B--2---:R-:W-:Y:S02]  /*4fe0*/  @!P0 FSEL R72, R72, RZ, !P4 ;  /* 0x000000ff48488208 */ /* 0x004fe40006000000 */
[----:B------:R-:W-:Y:S02]  /*4ff0*/  LEA R44, P4, R40, c[0x0][0x178], 0x2 ;  /* 0x00005e00282c7a11 */ /* 0x000fe400078810ff */
[----:B------:R-:W-:-:S04]  /*5000*/  LEA.HI.X.SX32 R41, R137, R96, 0x1, P5 ;  /* 0x0000006089297211 */ /* 0x000fc800028f0eff */
[----:B------:R-:W-:Y:S02]  /*5010*/  LEA.HI.X R45, R40, c[0x0][0x17c], R41, 0x2, P4 ;  /* 0x00005f00282d7a11 */ /* 0x000fe400020f1429 */
[-C--:B------:R-:W-:Y:S02]  /*5020*/  @!P0 ISETP.GE.AND P6, PT, R42, R155.reuse, PT ;  /* 0x0000009b2a00820c */ /* 0x080fe40003fc6270 */
[----:B------:R-:W-:Y:S02]  /*5030*/  @!P0 ISETP.GE.AND P5, PT, R46, R155, PT ;  /* 0x0000009b2e00820c */ /* 0x000fe40003fa6270 */
[----:B------:R-:W-:Y:S01]  /*5040*/  IADD3 R49, P4, R136, R98, RZ ;  /* 0x0000006288317210 */ /* 0x000fe20007f9e0ff */
[----:B------:R-:W2:Y:S01]  /*5050*/  LDG.E.128.CONSTANT R44, [R44.64] ;  /* 0x0000000a2c2c7981 */ /* 0x000ea2000c1e9d00 */
[----:B------:R-:W-:Y:S02]  /*5060*/  @!P0 FSEL R75, R75, RZ, !P6 ;  /* 0x000000ff4b4b8208 */ /* 0x000fe40007000000 */
[----:B------:R-:W-:-:S02]  /*5070*/  LEA R48, P6, R49, c[0x0][0x178], 0x2 ;  /* 0x00005e0031307a11 */ /* 0x000fc400078c10ff */
[----:B------:R-:W-:Y:S02]  /*5080*/  LEA.HI.X.SX32 R50, R136, R96, 0x1, P4 ;  /* 0x0000006088327211 */ /* 0x000fe400020f0eff */
[----:B------:R-:W-:Y:S02]  /*5090*/  @!P0 IADD3 R42, R130, 0x2, RZ ;  /* 0x00000002822a8810 */ /* 0x000fe40007ffe0ff */
[----:B------:R-:W-:Y:S02]  /*50a0*/  @!P0 FSEL R73, R73, RZ, !P3 ;  /* 0x000000ff49498208 */ /* 0x000fe40005800000 */
[----:B------:R-:W-:Y:S02]  /*50b0*/  LEA.HI.X R49, R49, c[0x0][0x17c], R50, 0x2, P6 ;  /* 0x00005f0031317a11 */ /* 0x000fe400030f1432 */
[----:B------:R-:W-:Y:S02]  /*50c0*/  @!P0 ISETP.GE.AND P3, PT, R42, R155, PT ;  /* 0x0000009b2a00820c */ /* 0x000fe40003f66270 */
[----:B------:R-:W-:Y:S01]  /*50d0*/  @!P0 IADD3 R50, R130, 0x1, RZ ;  /* 0x0000000182328810 */ /* 0x000fe20007ffe0ff */
[----:B------:R-:W0:Y:S01]  /*50e0*/  LDS.128 R40, [R130.X4+0x1e0] ;  /* 0x0001e00082287984 */ /* 0x000e220000004c00 */
[----:B------:R-:W-:-:S02]  /*50f0*/  @!P0 FSEL R74, R74, RZ, !P1 ;  /* 0x000000ff4a4a8208 */ /* 0x000fc40004800000 */
[----:B------:R-:W-:Y:S02]  /*5100*/  @!P0 FSEL R78, R78, RZ, !P3 ;  /* 0x000000ff4e4e8208 */ /* 0x000fe40005800000 */
[-C--:B------:R-:W-:Y:S02]  /*5110*/  @!P0 ISETP.GE.AND P1, PT, R130, R155.reuse, PT ;  /* 0x0000009b8200820c */ /* 0x080fe40003f26270 */
[-C--:B------:R-:W-:Y:S02]  /*5120*/  @!P0 ISETP.GE.AND P4, PT, R52, R155.reuse, PT ;  /* 0x0000009b3400820c */ /* 0x080fe40003f86270 */
[-C--:B------:R-:W-:Y:S02]  /*5130*/  @!P0 ISETP.GE.AND P3, PT, R50, R155.reuse, PT ;  /* 0x0000009b3200820c */ /* 0x080fe40003f66270 */
[C---:B------:R-:W-:Y:S01]  /*5140*/  @!P0 IADD3 R52, R130.reuse, 0x3, RZ ;  /* 0x0000000382348810 */ /* 0x040fe20007ffe0ff */
[----:B------:R-:W5:Y:S01]  /*5150*/  LDG.E.128.CONSTANT R48, [R48.64] ;  /* 0x0000000a30307981 */ /* 0x000f62000c1e9d00 */
[----:B------:R-:W-:-:S02]  /*5160*/  @!P0 ISETP.GE.AND P6, PT, R130, R155, PT ;  /* 0x0000009b8200820c */ /* 0x000fc40003fc6270 */
[----:B------:R-:W-:Y:S02]  /*5170*/  @!P0 FSEL R79, R79, RZ, !P5 ;  /* 0x000000ff4f4f8208 */ /* 0x000fe40006800000 */
[----:B------:R-:W-:Y:S02]  /*5180*/  IADD3 R53, P5, R135, R98, RZ ;  /* 0x0000006287357210 */ /* 0x000fe40007fbe0ff */
[----:B------:R-:W-:Y:S02]  /*5190*/  @!P0 FSEL R76, R76, RZ, !P1 ;  /* 0x000000ff4c4c8208 */ /* 0x000fe40004800000 */
[----:B------:R-:W-:Y:S02]  /*51a0*/  @!P0 FSEL R77, R77, RZ, !P2 ;  /* 0x000000ff4d4d8208 */ /* 0x000fe40005000000 */
[-C--:B------:R-:W-:Y:S02]  /*51b0*/  @!P0 ISETP.GE.AND P1, PT, R54, R155.reuse, PT ;  /* 0x0000009b3600820c */ /* 0x080fe40003f26270 */
[----:B------:R-:W-:-:S02]  /*51c0*/  @!P0 ISETP.GE.AND P2, PT, R52, R155, PT ;  /* 0x0000009b3400820c */ /* 0x000fc40003f46270 */
[----:B------:R-:W-:Y:S02]  /*51d0*/  @!P0 FSEL R80, R80, RZ, !P6 ;  /* 0x000000ff50508208 */ /* 0x000fe40007000000 */
[----:B------:R-:W-:Y:S02]  /*51e0*/  LEA R52, P6, R53, c[0x0][0x178], 0x2 ;  /* 0x00005e0035347a11 */ /* 0x000fe400078c10ff */
[----:B------:R-:W-:-:S04]  /*51f0*/  LEA.HI.X.SX32 R54, R135, R96, 0x1, P5 ;  /* 0x0000006087367211 */ /* 0x000fc800028f0eff */
[----:B------:R-:W-:Y:S02]  /*5200*/  LEA.HI.X R53, R53, c[0x0][0x17c], R54, 0x2, P6 ;  /* 0x00005f0035357a11 */ /* 0x000fe400030f1436 */
[----:B------:R-:W-:Y:S02]  /*5210*/  IADD3 R57, P6, R134, R98, RZ ;  /* 0x0000006286397210 */ /* 0x000fe40007fde0ff */
[----:B------:R-:W-:Y:S02]  /*5220*/  @!P0 FSEL R81, R81, RZ, !P4 ;  /* 0x000000ff51518208 */ /* 0x000fe40006000000 */
[----:B------:R-:W2:Y:S01]  /*5230*/  LDG.E.128.CONSTANT R52, [R52.64] ;  /* 0x0000000a34347981 */ /* 0x000ea2000c1e9d00 */
[-C--:B------:R-:W-:Y:S02]  /*5240*/  @!P0 ISETP.GE.AND P5, PT, R56, R155.reuse, PT ;  /* 0x0000009b3800820c */ /* 0x080fe40003fa6270 */
[----:B------:R-:W-:Y:S02]  /*5250*/  @!P0 ISETP.GE.AND P4, PT, R58, R155, PT ;  /* 0x0000009b3a00820c */ /* 0x000fe40003f86270 */
[----:B------:R-:W-:-:S02]  /*5260*/  @!P0 FSEL R83, R83, RZ, !P2 ;  /* 0x000000ff53538208 */ /* 0x000fc40005000000 */
[----:B------:R-:W-:Y:S02]  /*5270*/  LEA R56, P2, R57, c[0x0][0x178], 0x2 ;  /* 0x00005e0039387a11 */ /* 0x000fe400078410ff */
[----:B------:R-:W-:-:S04]  /*5280*/  LEA.HI.X.SX32 R58, R134, R96, 0x1, P6 ;  /* 0x00000060863a7211 */ /* 0x000fc800030f0eff */
[----:B------:R-:W-:Y:S02]  /*5290*/  LEA.HI.X R57, R57, c[0x0][0x17c], R58, 0x2, P2 ;  /* 0x00005f0039397a11 */ /* 0x000fe400010f143a */
[----:B------:R-:W-:Y:S02]  /*52a0*/  @!P0 IADD3 R58, R130, 0x3, RZ ;  /* 0x00000003823a8810 */ /* 0x000fe40007ffe0ff */
[----:B------:R-:W-:Y:S02]  /*52b0*/  @!P0 FSEL R82, R82, RZ, !P1 ;  /* 0x000000ff52528208 */ /* 0x000fe40004800000 */
[-C--:B------:R-:W-:Y:S02]  /*52c0*/  @!P0 ISETP.GE.AND P1, PT, R130, R155.reuse, PT ;  /* 0x0000009b8200820c */ /* 0x080fe40003f26270 */
[----:B------:R-:W-:Y:S02]  /*52d0*/  @!P0 ISETP.GE.AND P2, PT, R58, R155, PT ;  /* 0x0000009b3a00820c */ /* 0x000fe40003f46270 */
[----:B------:R-:W-:Y:S01]  /*52e0*/  @!P0 FSEL R85, R85, RZ, !P3 ;  /* 0x000000ff55558208 */ /* 0x000fe20005800000 */
[----:B------:R-:W5:Y:S01]  /*52f0*/  LDG.E.128.CONSTANT R56, [R56.64] ;  /* 0x0000000a38387981 */ /* 0x000f62000c1e9d00 */
[----:B------:R-:W-:-:S02]  /*5300*/  IADD3 R61, P3, R133, R98, RZ ;  /* 0x00000062853d7210 */ /* 0x000fc40007f7e0ff */
[----:B------:R-:W-:Y:S02]  /*5310*/  @!P0 FSEL R84, R84, RZ, !P1 ;  /* 0x000000ff54548208 */ /* 0x000fe40004800000 */
[-C--:B------:R-:W-:Y:S02]  /*5320*/  @!P0 ISETP.GE.AND P6, PT, R60, R155.reuse, PT ;  /* 0x0000009b3c00820c */ /* 0x080fe40003fc6270 */
[----:B------:R-:W-:Y:S02]  /*5330*/  @!P0 ISETP.GE.AND P1, PT, R62, R155, PT ;  /* 0x0000009b3e00820c */ /* 0x000fe40003f26270 */
[----:B------:R-:W-:Y:S02]  /*5340*/  @!P0 FSEL R86, R86, RZ, !P5 ;  /* 0x000000ff56568208 */ /* 0x000fe40006800000 */
[----:B------:R-:W-:Y:S02]  /*5350*/  LEA R60, P5, R61, c[0x0][0x178], 0x2 ;  /* 0x00005e003d3c7a11 */ /* 0x000fe400078a10ff */
[----:B------:R-:W-:Y:S01]  /*5360*/  LEA.HI.X.SX32 R62, R133, R96, 0x1, P3 ;  /* 0x00000060853e7211 */ /* 0x000fe200018f0eff */
[----:B0-----:R-:W-:-:S03]  /*5370*/  FMUL.FTZ R65, R41, R65 ;  /* 0x0000004129417220 */ /* 0x001fc60000410000 */
[----:B------:R-:W-:Y:S01]  /*5380*/  LEA.HI.X R61, R61, c[0x0][0x17c], R62, 0x2, P5 ;  /* 0x00005f003d3d7a11 */ /* 0x000fe200028f143e */
[----:B------:R-:W-:Y:S01]  /*5390*/  FFMA.FTZ R65, R40, R64, R65 ;  /* 0x0000004028417223 */ /* 0x000fe20000010041 */
[----:B------:R-:W-:Y:S01]  /*53a0*/  @!P0 IADD3 R64, R130, 0x1, RZ ;  /* 0x0000000182408810 */ /* 0x000fe20007ffe0ff */
[----:B------:R-:W-:Y:S01]  /*53b0*/  FMUL.FTZ R69, R41, R69 ;  /* 0x0000004529457220 */ /* 0x000fe20000410000 */
[----:B------:R-:W-:Y:S01]  /*53c0*/  @!P0 FSEL R87, R87, RZ, !P4 ;  /* 0x000000ff57578208 */ /* 0x000fe20006000000 */
[----:B------:R-:W-:Y:S01]  /*53d0*/  FFMA.FTZ R66, R42, R66, R65 ;  /* 0x000000422a427223 */ /* 0x000fe20000010041 */
[-C--:B------:R-:W-:Y:S01]  /*53e0*/  @!P0 ISETP.GE.AND P5, PT, R130, R155.reuse, PT ;  /* 0x0000009b8200820c */ /* 0x080fe20003fa6270 */
[----:B------:R-:W5:Y:S01]  /*53f0*/  LDG.E.128.CONSTANT R60, [R60.64] ;  /* 0x0000000a3c3c7981 */ /* 0x000f62000c1e9d00 */
[----:B------:R-:W-:Y:S01]  /*5400*/  IADD3 R65, P4, R132, R98, RZ ;  /* 0x0000006284417210 */ /* 0x000fe20007f9e0ff */
[----:B------:R-:W-:Y:S01]  /*5410*/  FFMA.FTZ R69, R40, R68, R69 ;  /* 0x0000004428457223 */ /* 0x000fe20000010045 */
[----:B------:R-:W-:-:S02]  /*5420*/  @!P0 ISETP.GE.AND P3, PT, R64, R155, PT ;  /* 0x0000009b4000820c */ /* 0x000fc40003f66270 */
[----:B------:R-:W-:Y:S02]  /*5430*/  @!P0 FSEL R88, R88, RZ, !P5 ;  /* 0x000000ff58588208 */ /* 0x000fe40006800000 */
[----:B------:R-:W-:Y:S02]  /*5440*/  LEA R64, P5, R65, c[0x0][0x178], 0x2 ;  /* 0x00005e0041407a11 */ /* 0x000fe400078a10ff */
[----:B------:R-:W-:-:S04]  /*5450*/  LEA.HI.X.SX32 R68, R132, R96, 0x1, P4 ;  /* 0x0000006084447211 */ /* 0x000fc800020f0eff */
[----:B------:R-:W-:Y:S01]  /*5460*/  LEA.HI.X R65, R65, c[0x0][0x17c], R68, 0x2, P5 ;  /* 0x00005f0041417a11 */ /* 0x000fe200028f1444 */
[----:B------:R-:W-:Y:S02]  /*5470*/  FFMA.FTZ R157, R43, R67, R66 ;  /* 0x000000432b9d7223 */ /* 0x000fe40000010042 */
[----:B------:R-:W-:Y:S02]  /*5480*/  FMUL.FTZ R73, R41, R73 ;  /* 0x0000004929497220 */ /* 0x000fe40000410000 */
[----:B------:R-:W-:Y:S01]  /*5490*/  FFMA.FTZ R70, R42, R70, R69 ;  /* 0x000000462a467223 */ /* 0x000fe20000010045 */
[----:B------:R-:W5:Y:S01]  /*54a0*/  LDG.E.128.CONSTANT R64, [R64.64] ;  /* 0x0000000a40407981 */ /* 0x000f62000c1e9d00 */
[----:B------:R-:W-:Y:S01]  /*54b0*/  IADD3 R69, P5, R131, R98, RZ ;  /* 0x0000006283457210 */ /* 0x000fe20007fbe0ff */
[----:B------:R-:W-:Y:S01]  /*54c0*/  FFMA.FTZ R73, R40, R72, R73 ;  /* 0x0000004828497223 */ /* 0x000fe20000010049 */
[----:B------:R-:W-:Y:S02]  /*54d0*/  @!P0 FSEL R89, R89, RZ, !P6 ;  /* 0x000000ff59598208 */ /* 0x000fe40007000000 */
[----:B------:R-:W-:-:S02]  /*54e0*/  LEA R68, P6, R69, c[0x0][0x178], 0x2 ;  /* 0x00005e0045447a11 */ /* 0x000fc400078c10ff */
[----:B------:R-:W-:-:S04]  /*54f0*/  LEA.HI.X.SX32 R72, R131, R96, 0x1, P5 ;  /* 0x0000006083487211 */ /* 0x000fc800028f0eff */
[----:B------:R-:W-:Y:S01]  /*5500*/  LEA.HI.X R69, R69, c[0x0][0x17c], R72, 0x2, P6 ;  /* 0x00005f0045457a11 */ /* 0x000fe200030f1448 */
[----:B------:R-:W-:Y:S01]  /*5510*/  FFMA.FTZ R159, R43, R71, R70 ;  /* 0x000000472b9f7223 */ /* 0x000fe20000010046 */
[----:B------:R-:W-:Y:S01]  /*5520*/  @!P0 FSEL R90, R90, RZ, !P1 ;  /* 0x000000ff5a5a8208 */ /* 0x000fe20004800000 */
[----:B------:R-:W-:Y:S01]  /*5530*/  FFMA.FTZ R158, R42, R74, R73 ;  /* 0x0000004a2a9e7223 */ /* 0x000fe20000010049 */
[----:B------:R-:W-:Y:S02]  /*5540*/  IADD3 R73, P1, R129, R98, RZ ;  /* 0x0000006281497210 */ /* 0x000fe40007f3e0ff */
[----:B------:R-:W5:Y:S02]  /*5550*/  LDG.E.128.CONSTANT R68, [R68.64] ;  /* 0x0000000a44447981 */ /* 0x000f64000c1e9d00 */
        /* <DEDUP_REMOVED lines=8> */
[----:B------:R-:W-:Y:S01]  /*55e0*/  FMUL.FTZ R81, R41, R81 ;  /* 0x0000005129517220 */ /* 0x000fe20000410000 */
[-C--:B------:R-:W-:Y:S01]  /*55f0*/  @!P0 ISETP.GE.AND P6, PT, R130, R155.reuse, PT ;  /* 0x0000009b8200820c */ /* 0x080fe20003fc6270 */
[----:B------:R-:W-:Y:S01]  /*5600*/  FFMA.FTZ R78, R42, R78, R77 ;  /* 0x0000004e2a4e7223 */ /* 0x000fe2000001004d */
        /* <DEDUP_REMOVED lines=9> */
[----:B------:R-:W-:Y:S01]  /*56a0*/  FFMA.FTZ R160, R42, R82, R81 ;  /* 0x000000522aa07223 */ /* 0x000fe20000010051 */
[----:B------:R-:W-:Y:S02]  /*56b0*/  IADD3 R81, P6, R123, R98, RZ ;  /* 0x000000627b517210 */ /* 0x000fe40007fde0ff */
[----:B------:R-:W5:Y:S01]  /*56c0*/  LDG.E.128.CONSTANT R76, [R76.64] ;  /* 0x0000000a4c4c7981 */ /* 0x000f62000c1e9d00 */
[C---:B------:R-:W-:Y:S02]  /*56d0*/  FMUL.FTZ R93, R41.reuse, R93 ;  /* 0x0000005d295d7220 */ /* 0x040fe40000410000 */
[----:B------:R-:W-:Y:S01]  /*56e0*/  FMUL.FTZ R85, R41, R85 ;  /* 0x0000005529557220 */ /* 0x000fe20000410000 */
[----:B------:R-:W-:Y:S01]  /*56f0*/  @!P0 FSEL R21, R21, RZ, !P3 ;  /* 0x000000ff15158208 */ /* 0x000fe20005800000 */
[C---:B------:R-:W-:Y:S01]  /*5700*/  FFMA.FTZ R93, R40.reuse, R92, R93 ;  /* 0x0000005c285d7223 */ /* 0x040fe2000001005d */
[----:B------:R-:W-:Y:S01]  /*5710*/  LEA R80, P3, R81, c[0x0][0x178], 0x2 ;  /* 0x00005e0051507a11 */ /* 0x000fe200078610ff */
[----:B------:R-:W-:Y:S01]  /*5720*/  FFMA.FTZ R85, R40, R84, R85 ;  /* 0x0000005428557223 */ /* 0x000fe20000010055 */
[----:B------:R-:W-:-:S02]  /*5730*/  LEA.HI.X.SX32 R82, R123, R96, 0x1, P6 ;  /* 0x000000607b527211 */ /* 0x000fc400030f0eff */
[----:B------:R-:W-:Y:S01]  /*5740*/  @!P0 IADD3 R92, R130, 0x2, RZ ;  /* 0x00000002825c8810 */ /* 0x000fe20007ffe0ff */
[----:B------:R-:W-:Y:S01]  /*5750*/  FFMA.FTZ R86, R42, R86, R85 ;  /* 0x000000562a567223 */ /* 0x000fe20000010055 */
[----:B------:R-:W-:Y:S01]  /*5760*/  LEA.HI.X R81, R81, c[0x0][0x17c], R82, 0x2, P3 ;  /* 0x00005f0051517a11 */ /* 0x000fe200018f1452 */
[----:B------:R-:W-:Y:S01]  /*5770*/  FMUL.FTZ R85, R41, R21 ;  /* 0x0000001529557220 */ /* 0x000fe20000410000 */
[----:B------:R-:W-:Y:S02]  /*5780*/  @!P0 IADD3 R84, R130, 0x1, RZ ;  /* 0x0000000182548810 */ /* 0x000fe40007ffe0ff */
[----:B------:R-:W-:Y:S01]  /*5790*/  @!P0 ISETP.GE.AND P4, PT, R92, R155, PT ;  /* 0x0000009b5c00820c */ /* 0x000fe20003f86270 */
[C---:B------:R-:W-:Y:S01]  /*57a0*/  FFMA.FTZ R160, R43.reuse, R83, R160 ;  /* 0x000000532ba07223 */ /* 0x040fe200000100a0 */
[----:B------:R-:W-:Y:S01]  /*57b0*/  @!P0 ISETP.GE.AND P2, PT, R84, R155, PT ;  /* 0x0000009b5400820c */ /* 0x000fe20003f46270 */
[----:B------:R-:W-:Y:S01]  /*57c0*/  FFMA.FTZ R21, R43, R87, R86 ;  /* 0x000000572b157223 */ /* 0x000fe20000010056 */
[----:B------:R-:W-:Y:S01]  /*57d0*/  @!P0 IADD3 R84, R130, 0x2, RZ ;  /* 0x0000000282548810 */ /* 0x000fe20007ffe0ff */
[----:B------:R-:W-:Y:S01]  /*57e0*/  FFMA.FTZ R87, R40, R20, R85 ;  /* 0x0000001428577223 */ /* 0x000fe20000010055 */
[----:B------:R-:W-:Y:S01]  /*57f0*/  @!P0 FSEL R22, R22, RZ, !P4 ;  /* 0x000000ff16168208 */ /* 0x000fe20006000000 */
[----:B------:R-:W5:Y:S01]  /*5800*/  LDG.E.128.CONSTANT R80, [R80.64] ;  /* 0x0000000a50507981 */ /* 0x000f62000c1e9d00 */
[----:B------:R-:W-:-:S02]  /*5810*/  @!P0 ISETP.GE.AND P3, PT, R130, R155, PT ;  /* 0x0000009b8200820c */ /* 0x000fc40003f66270 */
[----:B------:R-:W-:Y:S02]  /*5820*/  IADD3 R20, P4, R124, R98, RZ ;  /* 0x000000627c147210 */ /* 0x000fe40007f9e0ff */
[----:B------:R-:W-:Y:S02]  /*5830*/  @!P0 IADD3 R92, R130, 0x1, RZ ;  /* 0x00000001825c8810 */ /* 0x000fe40007ffe0ff */
[----:B------:R-:W-:Y:S02]  /*5840*/  @!P0 ISETP.GE.AND P6, PT, R84, R155, PT ;  /* 0x0000009b5400820c */ /* 0x000fe40003fc6270 */
[----:B------:R-:W-:Y:S02]  /*5850*/  @!P0 FSEL R29, R29, RZ, !P2 ;  /* 0x000000ff1d1d8208 */ /* 0x000fe40005000000 */
[----:B------:R-:W-:Y:S02]  /*5860*/  @!P0 FSEL R24, R24, RZ, !P3 ;  /* 0x000000ff18188208 */ /* 0x000fe40005800000 */
[----:B------:R-:W-:-:S02]  /*5870*/  LEA R84, P2, R20, c[0x0][0x178], 0x2 ;  /* 0x00005e0014547a11 */ /* 0x000fc400078410ff */
[----:B------:R-:W-:Y:S02]  /*5880*/  LEA.HI.X.SX32 R85, R124, R96, 0x1, P4 ;  /* 0x000000607c557211 */ /* 0x000fe400020f0eff */
[-C--:B------:R-:W-:Y:S02]  /*5890*/  @!P0 ISETP.GE.AND P3, PT, R130, R155.reuse, PT ;  /* 0x0000009b8200820c */ /* 0x080fe40003f66270 */
[----:B------:R-:W-:Y:S02]  /*58a0*/  @!P0 ISETP.GE.AND P5, PT, R92, R155, PT ;  /* 0x0000009b5c00820c */ /* 0x000fe40003fa6270 */
[----:B------:R-:W-:Y:S01]  /*58b0*/  LEA.HI.X R85, R20, c[0x0][0x17c], R85, 0x2, P2 ;  /* 0x00005f0014557a11 */ /* 0x000fe200010f1455 */
[----:B------:R-:W-:Y:S01]  /*58c0*/  FMUL.FTZ R29, R41, R29 ;  /* 0x0000001d291d7220 */ /* 0x000fe20000410000 */
[----:B------:R-:W-:Y:S02]  /*58d0*/  @!P0 FSEL R28, R28, RZ, !P3 ;  /* 0x000000ff1c1c8208 */ /* 0x000fe40005800000 */
[----:B------:R-:W-:Y:S01]  /*58e0*/  @!P0 FSEL R25, R25, RZ, !P5 ;  /* 0x000000ff19198208 */ /* 0x000fe20006800000 */
[----:B------:R-:W-:Y:S01]  /*58f0*/  FFMA.FTZ R22, R42, R22, R87 ;  /* 0x000000162a167223 */ /* 0x000fe20000010057 */
[----:B------:R-:W-:Y:S01]  /*5900*/  @!P0 FSEL R30, R30, RZ, !P6 ;  /* 0x000000ff1e1e8208 */ /* 0x000fe20007000000 */
[----:B------:R-:W-:Y:S01]  /*5910*/  FMUL.FTZ R89, R41, R89 ;  /* 0x0000005929597220 */ /* 0x000fe20000410000 */
[----:B------:R-:W5:Y:S01]  /*5920*/  LDG.E.128.CONSTANT R84, [R84.64] ;  /* 0x0000000a54547981 */ /* 0x000f62000c1e9d00 */
[----:B------:R-:W-:Y:S01]  /*5930*/  FFMA.FTZ R29, R40, R28, R29 ;  /* 0x0000001c281d7223 */ /* 0x000fe2000001001d */
[----:B------:R-:W-:Y:S01]  /*5940*/  IADD3 R28, P2, R125, R98, RZ ;  /* 0x000000627d1c7210 */ /* 0x000fe20007f5e0ff */
[----:B------:R-:W-:Y:S01]  /*5950*/  FMUL.FTZ R25, R41, R25 ;  /* 0x0000001929197220 */ /* 0x000fe20000410000 */
[----:B------:R-:W-:Y:S01]  /*5960*/  @!P0 FSEL R26, R26, RZ, !P1 ;  /* 0x000000ff1a1a8208 */ /* 0x000fe20004800000 */
[----:B------:R-:W-:Y:S01]  /*5970*/  FFMA.FTZ R89, R40, R88, R89 ;  /* 0x0000005828597223 */ /* 0x000fe20000010059 */
[----:B------:R-:W-:Y:S01]  /*5980*/  LEA R88, P1, R28, c[0x0][0x178], 0x2 ;  /* 0x00005e001c587a11 */ /* 0x000fe200078210ff */
[----:B------:R-:W-:Y:S01]  /*5990*/  FFMA.FTZ R30, R42, R30, R29 ;  /* 0x0000001e2a1e7223 */ /* 0x000fe2000001001d */
[----:B------:R-:W-:Y:S01]  /*59a0*/  LEA.HI.X.SX32 R29, R125, R96, 0x1, P2 ;  /* 0x000000607d1d7211 */ /* 0x000fe200010f0eff */
[----:B------:R-:W-:-:S02]  /*59b0*/  FFMA.FTZ R25, R40, R24, R25 ;  /* 0x0000001828197223 */ /* 0x000fc40000010019 */
[----:B------:R-:W-:Y:S01]  /*59c0*/  FFMA.FTZ R164, R42, R90, R89 ;  /* 0x0000005a2aa47223 */ /* 0x000fe20000010059 */
[----:B------:R-:W-:Y:S01]  /*59d0*/  LEA.HI.X R89, R28, c[0x0][0x17c], R29, 0x2, P1 ;  /* 0x00005f001c597a11 */ /* 0x000fe200008f141d */
[----:B------:R-:W-:Y:S01]  /*59e0*/  FFMA.FTZ R26, R42, R26, R25 ;  /* 0x0000001a2a1a7223 */ /* 0x000fe20000010019 */
[----:B------:R-:W-:Y:S01]  /*59f0*/  IADD3 R25, P2, R126, R98, RZ ;  /* 0x000000627e197210 */ /* 0x000fe20007f5e0ff */
[----:B------:R-:W-:-:S03]  /*5a00*/  FFMA.FTZ R164, R43, R91, R164 ;  /* 0x0000005b2ba47223 */ /* 0x000fc600000100a4 */
[----:B------:R-:W-:Y:S01]  /*5a10*/  LEA R92, P1, R25, c[0x0][0x178], 0x2 ;  /* 0x00005e00195c7a11 */ /* 0x000fe200078210ff */
[----:B------:R-:W5:Y:S01]  /*5a20*/  LDG.E.128.CONSTANT R88, [R88.64] ;  /* 0x0000000a58587981 */ /* 0x000f62000c1e9d00 */
[----:B------:R-:W-:Y:S01]  /*5a30*/  LEA.HI.X.SX32 R28, R126, R96, 0x1, P2 ;  /* 0x000000607e1c7211 */ /* 0x000fe200010f0eff */
[----:B------:R-:W-:Y:S01]  /*5a40*/  FFMA.FTZ R156, R42, R94, R93 ;  /* 0x0000005e2a9c7223 */ /* 0x000fe2000001005d */
[-C--:B------:R-:W-:Y:S02]  /*5a50*/  IADD3 R24, P3, R127, R98.reuse, RZ ;  /* 0x000000627f187210 */ /* 0x080fe40007f7e0ff */
[----:B------:R-:W-:Y:S01]  /*5a60*/  LEA.HI.X R93, R25, c[0x0][0x17c], R28, 0x2, P1 ;  /* 0x00005f00195d7a11 */ /* 0x000fe200008f141c */
[----:B------:R-:W-:Y:S01]  /*5a70*/  FFMA.FTZ R156, R43, R95, R156 ;  /* 0x0000005f2b9c7223 */ /* 0x000fe2000001009c */
[----:B------:R-:W-:Y:S02]  /*5a80*/  IADD3 R20, P4, R128, R98, RZ ;  /* 0x0000006280147210 */ /* 0x000fe40007f9e0ff */
[----:B------:R-:W-:-:S02]  /*5a90*/  LEA R98, P1, R24, c[0x0][0x178], 0x2 ;  /* 0x00005e0018627a11 */ /* 0x000fc400078210ff */
[-C--:B------:R-:W-:Y:S01]  /*5aa0*/  LEA.HI.X.SX32 R25, R127, R96.reuse, 0x1, P3 ;  /* 0x000000607f197211 */ /* 0x080fe200018f0eff */
[----:B------:R-:W5:Y:S03]  /*5ab0*/  LDG.E.128.CONSTANT R92, [R92.64] ;  /* 0x0000000a5c5c7981 */ /* 0x000f66000c1e9d00 */
[----:B------:R-:W-:Y:S02]  /*5ac0*/  LEA.HI.X R99, R24, c[0x0][0x17c], R25, 0x2, P1 ;  /* 0x00005f0018637a11 */ /* 0x000fe400008f1419 */
[----:B------:R-:W-:Y:S02]  /*5ad0*/  LEA.HI.X.SX32 R25, R128, R96, 0x1, P4 ;  /* 0x0000006080197211 */ /* 0x000fe400020f0eff */
[C---:B------:R-:W-:Y:S02]  /*5ae0*/  LEA R100, P1, R20.reuse, c[0x0][0x178], 0x2 ;  /* 0x00005e0014647a11 */ /* 0x040fe400078210ff */
[----:B------:R-:W5:Y:S02]  /*5af0*/  LDG.E.128.CONSTANT R96, [R98.64] ;  /* 0x0000000a62607981 */ /* 0x000f64000c1e9d00 */
[----:B------:R-:W-:-:S06]  /*5b00*/  LEA.HI.X R101, R20, c[0x0][0x17c], R25, 0x2, P1 ;  /* 0x00005f0014657a11 */ /* 0x000fcc00008f1419 */
[----:B------:R-:W5:Y:S01]  /*5b10*/  LDG.E.128.CONSTANT R100, [R100.64] ;  /* 0x0000000a64647981 */ /* 0x000f62000c1e9d00 */
[----:B------:R-:W-:-:S04]  /*5b20*/  @!P0 IADD3 R20, R130, 0x3, RZ ;  /* 0x0000000382148810 */ /* 0x000fc80007ffe0ff */
[CC--:B------:R-:W-:Y:S02]  /*5b30*/  @!P0 ISETP.GE.AND P6, PT, R20.reuse, R155.reuse, PT ;  /* 0x0000009b1400820c */ /* 0x0c0fe40003fc6270 */
[CC--:B------:R-:W-:Y:S02]  /*5b40*/  @!P0 ISETP.GE.AND P5, PT, R20.reuse, R155.reuse, PT ;  /* 0x0000009b1400820c */ /* 0x0c0fe40003fa6270 */
[----:B------:R-:W-:Y:S02]  /*5b50*/  @!P0 ISETP.GE.AND P1, PT, R20, R155, PT ;  /* 0x0000009b1400820c */ /* 0x000fe40003f26270 */
[----:B------:R-:W-:-:S04]  /*5b60*/  @!P0 IADD3 R20, R130, 0x1, RZ ;  /* 0x0000000182148810 */ /* 0x000fc80007ffe0ff */
[----:B------:R-:W-:Y:S02]  /*5b70*/  @!P0 ISETP.GE.AND P2, PT, R20, R155, PT ;  /* 0x0000009b1400820c */ /* 0x000fe40003f46270 */
[----:B------:R-:W-:-:S04]  /*5b80*/  @!P0 IADD3 R20, R130, 0x2, RZ ;  /* 0x0000000282148810 */ /* 0x000fc80007ffe0ff */
[----:B------:R-:W-:Y:S02]  /*5b90*/  @!P0 ISETP.GE.AND P4, PT, R20, R155, PT ;  /* 0x0000009b1400820c */ /* 0x000fe40003f86270 */
        /* <DEDUP_REMOVED lines=11> */
[----:B---3--:R-:W-:Y:S02]  /*5c50*/  @!P0 FSEL R32, R32, RZ, !P1 ;  /* 0x000000ff20208208 */ /* 0x008fe40004800000 */
        /* <DEDUP_REMOVED lines=10> */
[----:B----4-:R-:W-:Y:S02]  /*5d00*/  @!P0 FSEL R36, R36, RZ, !P3 ;  /* 0x000000ff24248208 */ /* 0x010fe40005800000 */
        /* <DEDUP_REMOVED lines=10> */
[----:B--2---:R-:W-:Y:S02]  /*5db0*/  @!P0 FSEL R44, R44, RZ, !P1 ;  /* 0x000000ff2c2c8208 */ /* 0x004fe40004800000 */
        /* <DEDUP_REMOVED lines=10> */
[----:B-----5:R-:W-:Y:S02]  /*5e60*/  @!P0 FSEL R48, R48, RZ, !P3 ;  /* 0x000000ff30308208 */ /* 0x020fe40005800000 */
        /* <DEDUP_REMOVED lines=130> */
[----:B------:R-:W-:Y:S02]  /*6690*/  @!P0 FSEL R98, R98, RZ, !P5 ;  /* 0x000000ff62628208 */ /* 0x000fe40006800000 */
[C---:B------:R-:W-:Y:S02]  /*66a0*/  @!P0 IADD3 R20, R130.reuse, 0x2, RZ ;  /* 0x0000000282148810 */ /* 0x040fe40007ffe0ff */
[----:B------:R-:W-:Y:S02]  /*66b0*/  @!P0 ISETP.GE.AND P5, PT, R130, R155, PT ;  /* 0x0000009b8200820c */ /* 0x000fe40003fa6270 */
[----:B------:R-:W-:Y:S01]  /*66c0*/  @!P0 FSEL R101, R101, RZ, !P4 ;  /* 0x000000ff65658208 */ /* 0x000fe20006000000 */
[C---:B------:R-:W-:Y:S01]  /*66d0*/  FMUL.FTZ R33, R41.reuse, R33 ;  /* 0x0000002129217220 */ /* 0x040fe20000410000 */
[----:B------:R-:W-:Y:S01]  /*66e0*/  @!P0 ISETP.GE.AND P4, PT, R20, R155, PT ;  /* 0x0000009b1400820c */ /* 0x000fe20003f86270 */
        /* <DEDUP_REMOVED lines=104> */
.L_x_20838:
[----:B------:R-:W-:Y:S05]  /*6d70*/  BSYNC B1 ;  /* 0x0000000000017941 */ /* 0x000fea0003800000 */
.L_x_20837:
[----:B------:R-:W-:-:S04]  /*6d80*/  IADD3 R121, R121, 0x4, RZ ;  /* 0x0000000479797810 */ /* 0x000fc80007ffe0ff */
[----:B------:R-:W-:-:S13]  /*6d90*/  ISETP.GE.AND P0, PT, R121, R7, PT ;  /* 0x000000077900720c */ /* 0x000fda0003f06270 */
[----:B------:R-:W-:Y:S01]  /*6da0*/  @P0 CALL.REL.NOINC `(.L_x_20836) ;  /* 0x0000001000000944 */ /* 0x000fe20003c00000 */
[----:B------:R-:W-:Y:S05]  /*6db0*/  BRA `(.L_x_20839) ;  /* 0xffffd7e000007947 */ /* 0x000fea000383ffff */
.L_x_20836:
[----:B------:R-:W-:Y:S05]  /*6dc0*/  BSYNC B0 ;  /* 0x0000000000007941 */ /* 0x000fea0003800000 */
.L_x_20835:
[----:B------:R-:W0:Y:S01]  /*6dd0*/  SHFL.BFLY PT, R0, R9, 0x4, 0x1f ;  /* 0x0c801f0009007f89 */ /* 0x000e2200000e0000 */
[----:B------:R-:W-:Y:S01]  /*6de0*/  LOP3.LUT P0, RZ, R153, 0x7, RZ, 0xc0, !PT ;  /* 0x0000000799ff7812 */ /* 0x000fe2000780c0ff */
[----:B------:R-:W-:Y:S01]  /*6df0*/  BSSY B0, `(.L_x_20840) ;  /* 0x00000cd000007945 */ /* 0x000fe20003800000 */
[----:B------:R-:W-:Y:S01]  /*6e00*/  IMAD R18, R18, 0x70, RZ ;  /* 0x0000007012127824 */ /* 0x000fe200078e02ff */
[----:B------:R-:W3:Y:S04]  /*6e10*/  SHFL.BFLY PT, R3, R8, 0x4, 0x1f ;  /* 0x0c801f0008037f89 */ /* 0x000ee800000e0000 */
[----:B------:R-:W4:Y:S04]  /*6e20*/  SHFL.BFLY PT, R5, R10, 0x4, 0x1f ;  /* 0x0c801f000a057f89 */ /* 0x000f2800000e0000 */
[----:B------:R-:W5:Y:S04]  /*6e30*/  SHFL.BFLY PT, R23, R16, 0x4, 0x1f ;  /* 0x0c801f0010177f89 */ /* 0x000f6800000e0000 */
[----:B------:R-:W1:Y:S04]  /*6e40*/  SHFL.BFLY PT, R2, R11, 0x4, 0x1f ;  /* 0x0c801f000b027f89 */ /* 0x000e6800000e0000 */
        /* <DEDUP_REMOVED lines=11> */
[----:B--2---:R-:W-:-:S03]  /*6f00*/  FADD.FTZ R13, R4, R13 ;  /* 0x0000000d040d7221 */ /* 0x004fc60000010000 */
        /* <DEDUP_REMOVED lines=13> */
[----:B------:R-:W2:Y:S01]  /*6fe0*/  SHFL.BFLY PT, R19, R110, 0x4, 0x1f ;  /* 0x0c801f006e137f89 */ /* 0x000ea200000e0000 */
[----:B------:R-:W-:Y:S01]  /*6ff0*/  FADD.FTZ R109, R16, R109 ;  /* 0x0000006d106d7221 */ /* 0x000fe20000010000 */
[----:B------:R-:W-:Y:S02]  /*7000*/  LOP3.LUT R16, R148, 0xffffffc0, RZ, 0xc0, !PT ;  /* 0xffffffc094107812 */ /* 0x000fe400078ec0ff */
[----:B------:R-:W2:Y:S01]  /*7010*/  SHFL.BFLY PT, R24, R111, 0x4, 0x1f ;  /* 0x0c801f006f187f89 */ /* 0x000ea200000e0000 */
[----:B0-----:R-:W-:Y:S01]  /*7020*/  FADD.FTZ R21, R21, R14 ;  /* 0x0000000e15157221 */ /* 0x001fe20000010000 */
[----:B------:R-:W-:Y:S02]  /*7030*/  ISETP.NE.OR P1, PT, R16, 0x40, P0 ;  /* 0x000000401000780c */ /* 0x000fe40000725670 */
        /* <DEDUP_REMOVED lines=27> */
[----:B0-----:R-:W-:Y:S02]  /*71f0*/  FADD.FTZ R119, R32, R119 ;  /* 0x0000007720777221 */ /* 0x001fe40000010000 */
[----:B---3--:R-:W-:Y:S01]  /*7200*/  FADD.FTZ R37, R37, R120 ;  /* 0x0000007825257221 */ /* 0x008fe20000010000 */
[----:B------:R-:W0:Y:S01]  /*7210*/  SHFL.BFLY PT, R12, R21, 0x2, 0x1f ;  /* 0x0c401f00150c7f89 */ /* 0x000e2200000e0000 */
[----:B----4-:R-:W-:-:S03]  /*7220*/  FADD.FTZ R2, R9, R2 ;  /* 0x0000000209027221 */ /* 0x010fc60000010000 */
[----:B------:R-:W3:Y:S01]  /*7230*/  SHFL.BFLY PT, R14, R15, 0x2, 0x1f ;  /* 0x0c401f000f0e7f89 */ /* 0x000ee200000e0000 */
[----:B-----5:R-:W-:-:S03]  /*7240*/  FADD.FTZ R4, R5, R4 ;  /* 0x0000000405047221 */ /* 0x020fc60000010000 */
[----:B------:R-:W4:Y:S01]  /*7250*/  SHFL.BFLY PT, R16, R23, 0x2, 0x1f ;  /* 0x0c401f0017107f89 */ /* 0x000f2200000e0000 */
[----:B-1----:R-:W-:-:S03]  /*7260*/  FADD.FTZ R6, R11, R6 ;  /* 0x000000060b067221 */ /* 0x002fc60000010000 */
[----:B------:R-:W1:Y:S01]  /*7270*/  SHFL.BFLY PT, R24, R25, 0x2, 0x1f ;  /* 0x0c401f0019187f89 */ /* 0x000e6200000e0000 */
[----:B--2---:R-:W-:-:S03]  /*7280*/  FADD.FTZ R10, R13, R10 ;  /* 0x0000000a0d0a7221 */ /* 0x004fc60000010000 */
[----:B------:R-:W2:Y:S01]  /*7290*/  SHFL.BFLY PT, R11, R20, 0x2, 0x1f ;  /* 0x0c401f00140b7f89 */ /* 0x000ea200000e0000 */
[----:B------:R-:W-:-:S03]  /*72a0*/  FADD.FTZ R8, R7, R8 ;  /* 0x0000000807087221 */ /* 0x000fc60000010000 */
[----:B------:R-:W5:Y:S04]  /*72b0*/  SHFL.BFLY PT, R13, R22, 0x2, 0x1f ;  /* 0x0c401f00160d7f89 */ /* 0x000f6800000e0000 */
[----:B------:R-:W5:Y:S01]  /*72c0*/  SHFL.BFLY PT, R26, R105, 0x2, 0x1f ;  /* 0x0c401f00691a7f89 */ /* 0x000f6200000e0000 */
[----:B0-----:R-:W-:-:S03]  /*72d0*/  FADD.FTZ R12, R21, R12 ;  /* 0x0000000c150c7221 */ /* 0x001fc60000010000 */
[----:B------:R-:W0:Y:S01]  /*72e0*/  SHFL.BFLY PT, R28, R27, 0x2, 0x1f ;  /* 0x0c401f001b1c7f89 */ /* 0x000e2200000e0000 */
[----:B---3--:R-:W-:-:S03]  /*72f0*/  FADD.FTZ R14, R15, R14 ;  /* 0x0000000e0f0e7221 */ /* 0x008fc60000010000 */
[----:B------:R-:W3:Y:S01]  /*7300*/  SHFL.BFLY PT, R30, R107, 0x2, 0x1f ;  /* 0x0c401f006b1e7f89 */ /* 0x000ee200000e0000 */
[----:B----4-:R-:W-:-:S03]  /*7310*/  FADD.FTZ R16, R23, R16 ;  /* 0x0000001017107221 */ /* 0x010fc60000010000 */
[----:B------:R-:W4:Y:S01]  /*7320*/  SHFL.BFLY PT, R32, R17, 0x2, 0x1f ;  /* 0x0c401f0011207f89 */ /* 0x000f2200000e0000 */
[----:B-1----:R-:W-:-:S03]  /*7330*/  FADD.FTZ R24, R25, R24 ;  /* 0x0000001819187221 */ /* 0x002fc60000010000 */
[----:B------:R-:W1:Y:S01]  /*7340*/  SHFL.BFLY PT, R34, R109, 0x2, 0x1f ;  /* 0x0c401f006d227f89 */ /* 0x000e6200000e0000 */
[----:B--2---:R-:W-:-:S03]  /*7350*/  FADD.FTZ R20, R20, R11 ;  /* 0x0000000b14147221 */ /* 0x004fc60000010000 */
[----:B------:R-:W2:Y:S01]  /*7360*/  SHFL.BFLY PT, R3, R0, 0x1, 0x1f ;  /* 0x0c201f0000037f89 */ /* 0x000ea200000e0000 */
[----:B-----5:R-:W-:-:S03]  /*7370*/  FADD.FTZ R22, R22, R13 ;  /* 0x0000000d16167221 */ /* 0x020fc60000010000 */
[----:B------:R-:W5:Y:S01]  /*7380*/  SHFL.BFLY PT, R36, R19, 0x2, 0x1f ;  /* 0x0c401f0013247f89 */ /* 0x000f6200000e0000 */
[----:B------:R-:W-:-:S03]  /*7390*/  FADD.FTZ R26, R105, R26 ;  /* 0x0000001a691a7221 */ /* 0x000fc60000010000 */
        /* <DEDUP_REMOVED lines=25> */
[----:B-----5:R-:W-:Y:S02]  /*7530*/  FADD.FTZ R50, R117, R50 ;  /* 0x0000003275327221 */ /* 0x020fe40000010000 */
[----:B------:R-:W-:Y:S01]  /*7540*/  FADD.FTZ R52, R35, R52 ;  /* 0x0000003423347221 */ /* 0x000fe20000010000 */
[----:B------:R-:W-:Y:S01]  /*7550*/  SHFL.BFLY PT, R11, R14, 0x1, 0x1f ;  /* 0x0c201f000e0b7f89 */ /* 0x000fe200000e0000 */
[----:B0-----:R-:W-:-:S03]  /*7560*/  FADD.FTZ R54, R119, R54 ;  /* 0x0000003677367221 */ /* 0x001fc60000010000 */
[----:B------:R-:W-:Y:S01]  /*7570*/  SHFL.BFLY PT, R13, R16, 0x1, 0x1f ;  /* 0x0c201f00100d7f89 */ /* 0x000fe200000e0000 */
[----:B---3--:R-:W-:-:S03]  /*7580*/  FADD.FTZ R56, R37, R56 ;  /* 0x0000003825387221 */ /* 0x008fc60000010000 */
[----:B------:R-:W-:Y:S01]  /*7590*/  SHFL.BFLY PT, R15, R20, 0x1, 0x1f ;  /* 0x0c201f00140f7f89 */ /* 0x000fe200000e0000 */
[----:B----4-:R-:W-:-:S03]  /*75a0*/  FADD.FTZ R2, R2, R5 ;  /* 0x0000000502027221 */ /* 0x010fc60000010000 */
[----:B------:R-:W-:Y:S01]  /*75b0*/  SHFL.BFLY PT, R17, R22, 0x1, 0x1f ;  /* 0x0c201f0016117f89 */ /* 0x000fe200000e0000 */
[----:B-1----:R-:W-:-:S03]  /*75c0*/  FADD.FTZ R3, R4, R7 ;  /* 0x0000000704037221 */ /* 0x002fc60000010000 */
[----:B------:R-:W0:Y:S01]  /*75d0*/  SHFL.BFLY PT, R5, R8, 0x1, 0x1f ;  /* 0x0c201f0008057f89 */ /* 0x000e2200000e0000 */
[----:B--2---:R-:W-:-:S03]  /*75e0*/  FADD.FTZ R4, R6, R9 ;  /* 0x0000000906047221 */ /* 0x004fc60000010000 */
[----:B------:R-:W1:Y:S04]  /*75f0*/  SHFL.BFLY PT, R7, R10, 0x1, 0x1f ;  /* 0x0c201f000a077f89 */ /* 0x000e6800000e0000 */
[----:B------:R-:W2:Y:S04]  /*7600*/  SHFL.BFLY PT, R9, R12, 0x1, 0x1f ;  /* 0x0c201f000c097f89 */ /* 0x000ea800000e0000 */
[----:B------:R-:W3:Y:S04]  /*7610*/  SHFL.BFLY PT, R19, R24, 0x1, 0x1f ;  /* 0x0c201f0018137f89 */ /* 0x000ee800000e0000 */
[----:B------:R-:W4:Y:S04]  /*7620*/  SHFL.BFLY PT, R21, R26, 0x1, 0x1f ;  /* 0x0c201f001a157f89 */ /* 0x000f2800000e0000 */
[----:B------:R-:W5:Y:S04]  /*7630*/  SHFL.BFLY PT, R23, R28, 0x1, 0x1f ;  /* 0x0c201f001c177f89 */ /* 0x000f6800000e0000 */
[----:B------:R-:W5:Y:S01]  /*7640*/  SHFL.BFLY PT, R25, R30, 0x1, 0x1f ;  /* 0x0c201f001e197f89 */ /* 0x000f6200000e0000 */
[----:B0-----:R-:W-:-:S02]  /*7650*/  FADD.FTZ R5, R8, R5 ;  /* 0x0000000508057221 */ /* 0x001fc40000010000 */
[----:B------:R-:W-:Y:S01]  /*7660*/  FADD.FTZ R8, R14, R11 ;  /* 0x0000000b0e087221 */ /* 0x000fe20000010000 */
[----:B------:R-:W0:Y:S01]  /*7670*/  SHFL.BFLY PT, R27, R32, 0x1, 0x1f ;  /* 0x0c201f00201b7f89 */ /* 0x000e2200000e0000 */
[----:B-1----:R-:W-:Y:S02]  /*7680*/  FADD.FTZ R6, R10, R7 ;  /* 0x000000070a067221 */ /* 0x002fe40000010000 */
[----:B------:R-:W-:Y:S01]  /*7690*/  FADD.FTZ R10, R20, R15 ;  /* 0x0000000f140a7221 */ /* 0x000fe20000010000 */
[----:B------:R-:W1:Y:S01]  /*76a0*/  SHFL.BFLY PT, R29, R34, 0x1, 0x1f ;  /* 0x0c201f00221d7f89 */ /* 0x000e6200000e0000 */
[----:B--2---:R-:W-:Y:S02]  /*76b0*/  FADD.FTZ R7, R12, R9 ;  /* 0x000000090c077221 */ /* 0x004fe40000010000 */
[----:B------:R-:W-:Y:S01]  /*76c0*/  FADD.FTZ R9, R16, R13 ;  /* 0x0000000d10097221 */ /* 0x000fe20000010000 */
[----:B------:R-:W2:Y:S01]  /*76d0*/  SHFL.BFLY PT, R31, R36, 0x1, 0x1f ;  /* 0x0c201f00241f7f89 */ /* 0x000ea200000e0000 */
[----:B------:R-:W-:-:S02]  /*76e0*/  FADD.FTZ R11, R22, R17 ;  /* 0x00000011160b7221 */ /* 0x000fc40000010000 */
[----:B---3--:R-:W-:Y:S01]  /*76f0*/  FADD.FTZ R12, R24, R19 ;  /* 0x00000013180c7221 */ /* 0x008fe20000010000 */
        /* <DEDUP_REMOVED lines=20> */
[----:B------:R-:W-:Y:S01]  /*7840*/  BAR.SYNC.DEFER_BLOCKING 0x0 ;  /* 0x0000000000007b1d */ /* 0x000fe20000010000 */
[----:B0-----:R-:W-:Y:S02]  /*7850*/  FADD.FTZ R24, R46, R41 ;  /* 0x000000292e187221 */ /* 0x001fe40000010000 */
[----:B-1----:R-:W-:Y:S02]  /*7860*/  FADD.FTZ R25, R48, R43 ;  /* 0x0000002b30197221 */ /* 0x002fe40000010000 */
[----:B--2---:R-:W-:Y:S02]  /*7870*/  FADD.FTZ R26, R50, R45 ;  /* 0x0000002d321a7221 */ /* 0x004fe40000010000 */
[----:B---3--:R-:W-:Y:S02]  /*7880*/  FADD.FTZ R27, R52, R47 ;  /* 0x0000002f341b7221 */ /* 0x008fe40000010000 */
[----:B----4-:R-:W-:Y:S02]  /*7890*/  FADD.FTZ R28, R54, R49 ;  /* 0x00000031361c7221 */ /* 0x010fe40000010000 */
[----:B-----5:R-:W-:Y:S01]  /*78a0*/  FADD.FTZ R29, R56, R51 ;  /* 0x00000033381d7221 */ /* 0x020fe20000010000 */
        /* <DEDUP_REMOVED lines=33> */
.L_x_20841:
[----:B------:R-:W-:Y:S05]  /*7ac0*/  BSYNC B0 ;  /* 0x0000000000007941 */ /* 0x000fea0003800000 */
.L_x_20840:
        /* <DEDUP_REMOVED lines=63> */
[----:B-----5:R-:W-:Y:S02]  /*7ec0*/  FADD.FTZ R29, R29, R56 ;  /* 0x000000381d1d7221 */ /* 0x020fe40000010000 */
.L_x_20843:
[----:B------:R-:W-:Y:S05]  /*7ed0*/  BSYNC B0 ;  /* 0x0000000000007941 */ /* 0x000fea0003800000 */
.L_x_20842:
        /* <DEDUP_REMOVED lines=36> */
.L_x_20845:
[----:B------:R-:W-:Y:S05]  /*8120*/  BSYNC B0 ;  /* 0x0000000000007941 */ /* 0x000fea0003800000 */
.L_x_20844:
        /* <DEDUP_REMOVED lines=64> */
.L_x_20847:
[----:B------:R-:W-:Y:S05]  /*8530*/  BSYNC B0 ;  /* 0x0000000000007941 */ /* 0x000fea0003800000 */
.L_x_20846:
        /* <DEDUP_REMOVED lines=11> */
[C---:B0-----:R-:W-:Y:S02]  /*85f0*/  IADD3 R31, R18.reuse, 0x8, RZ ;  /* 0x00000008121f7810 */ /* 0x041fe40007ffe0ff */
[----:B------:R-:W0:Y:S01]  /*8600*/  S2UR UR5, SR_CTAID.X ;  /* 0x00000000000579c3 */ /* 0x000e220000002500 */
        /* <DEDUP_REMOVED lines=8> */
[----:B------:R-:W-:Y:S01]  /*8690*/  IADD3 R65, R18, 0x4c, RZ ;  /* 0x0000004c12417810 */ /* 0x000fe20007ffe0ff */
[----:B--2---:R-:W-:Y:S02]  /*86a0*/  UIMAD UR4, UR4, 0x70, URZ ;  /* 0x00000070040478a4 */ /* 0x004fe4000f8e023f */
[----:B------:R-:W-:Y:S02]  /*86b0*/  USHF.R.S32.HI UR9, URZ, 0x1f, UR6 ;  /* 0x0000001f3f097899 */ /* 0x000fe40008011406 */
[----:B0-----:R-:W-:Y:S02]  /*86c0*/  UIMAD UR5, UR5, UR7, URZ ;  /* 0x00000007050572a4 */ /* 0x001fe4000f8e023f */
[----:B------:R-:W-:Y:S02]  /*86d0*/  USHF.R.S32.HI UR7, URZ, 0x1f, UR4 ;  /* 0x0000001f3f077899 */ /* 0x000fe40008011404 */
[----:B------:R-:W-:-:S02]  /*86e0*/  USHF.R.S32.HI UR8, URZ, 0x1f, UR5 ;  /* 0x0000001f3f087899 */ /* 0x000fc40008011405 */
[----:B------:R-:W-:-:S04]  /*86f0*/  UIADD3 UR4, UP0, UP1, UR6, UR5, UR4 ;  /* 0x0000000506047290 */ /* 0x000fc8000f91e004 */
[----:B------:R-:W-:Y:S02]  /*8700*/  UIADD3.X UR7, UR9, UR8, UR7, UP0, UP1 ;  /* 0x0000000809077290 */ /* 0x000fe400087e2407 */
[C---:B------:R-:W-:Y:S02]  /*8710*/  IADD3 R33, P2, R31.reuse, UR4, RZ ;  /* 0x000000041f217c10 */ /* 0x040fe4000ff5e0ff */
[----:B------:R-:W-:Y:S02]  /*8720*/  IADD3 R38, P3, R32, UR4, RZ ;  /* 0x0000000420267c10 */ /* 0x000fe4000ff7e0ff */
[----:B------:R-:W-:Y:S02]  /*8730*/  IADD3 R35, P1, R30, UR4, RZ ;  /* 0x000000041e237c10 */ /* 0x000fe4000ff3e0ff */
[----:B------:R-:W-:Y:S02]  /*8740*/  LEA.HI.X.SX32 R40, R31, UR7, 0x1, P2 ;  /* 0x000000071f287c11 */ /* 0x000fe400090f0eff */
[----:B------:R-:W-:-:S02]  /*8750*/  LEA.HI.X.SX32 R31, R32, UR7, 0x1, P3 ;  /* 0x00000007201f7c11 */ /* 0x000fc400098f0eff */
[----:B------:R-:W-:Y:S02]  /*8760*/  IADD3 R37, P0, R18, UR4, RZ ;  /* 0x0000000412257c10 */ /* 0x000fe4000ff1e0ff */
[----:B------:R-:W-:Y:S02]  /*8770*/  LEA.HI.X.SX32 R42, R30, UR7, 0x1, P1 ;  /* 0x000000071e2a7c11 */ /* 0x000fe400088f0eff */
[----:B------:R-:W-:Y:S02]  /*8780*/  LEA R32, P2, R33, c[0x0][0x160], 0x2 ;  /* 0x0000580021207a11 */ /* 0x000fe400078410ff */
[----:B------:R-:W-:Y:S02]  /*8790*/  LEA R30, P3, R38, c[0x0][0x160], 0x2 ;  /* 0x00005800261e7a11 */ /* 0x000fe400078610ff */
[----:B------:R-:W-:Y:S02]  /*87a0*/  LEA.HI.X.SX32 R44, R18, UR7, 0x1, P0 ;  /* 0x00000007122c7c11 */ /* 0x000fe400080f0eff */
[----:B------:R-:W-:-:S02]  /*87b0*/  LEA R34, P1, R35, c[0x0][0x160], 0x2 ;  /* 0x0000580023227a11 */ /* 0x000fc400078210ff */
[----:B------:R-:W-:Y:S02]  /*87c0*/  LEA.HI.X R33, R33, c[0x0][0x164], R40, 0x2, P2 ;  /* 0x0000590021217a11 */ /* 0x000fe400010f1428 */
[----:B------:R-:W-:Y:S02]  /*87d0*/  LEA R36, P0, R37, c[0x0][0x160], 0x2 ;  /* 0x0000580025247a11 */ /* 0x000fe400078010ff */
[----:B------:R-:W-:Y:S02]  /*87e0*/  LEA.HI.X R31, R38, c[0x0][0x164], R31, 0x2, P3 ;  /* 0x00005900261f7a11 */ /* 0x000fe400018f141f */
[C---:B------:R-:W-:Y:S02]  /*87f0*/  IADD3 R40, R18.reuse, 0x18, RZ ;  /* 0x0000001812287810 */ /* 0x040fe40007ffe0ff */
[----:B------:R-:W-:Y:S02]  /*8800*/  IADD3 R38, R18, 0x10, RZ ;  /* 0x0000001012267810 */ /* 0x000fe40007ffe0ff */
[----:B------:R-:W-:-:S02]  /*8810*/  LEA.HI.X R35, R35, c[0x0][0x164], R42, 0x2, P1 ;  /* 0x0000590023237a11 */ /* 0x000fc400008f142a */
        /* <DEDUP_REMOVED lines=143> */
.L_x_20848:
        /* <DEDUP_REMOVED lines=15> */
.L_x_24044:


//--------------------- .text._ZN4vllm25paged_attention_v1_kernelIffLi96ELi32ELi128ELNS_18Fp8KVCacheDataTypeE0ELb1EEEvPT_PKS2_PKT0_S8_ifPKiSA_iPKfiiiSC_SC_iiiii --------------------------
	.section	.text._ZN4vllm25paged_attention_v1_kernelIffLi96ELi32ELi128ELNS_18Fp8KVCacheDataTypeE0ELb1EEEvPT_PKS2_PKT0_S8_ifPKiSA_iPKfiiiSC_SC_iiiii,"ax",@progbits
	.sectioninfo	@"SHI_REGISTERS=168"
	.align	128
        .global         _ZN4vllm25paged_attention_v1_kernelIffLi96ELi32ELi128ELNS_18Fp8KVCacheDataTypeE0ELb1EEEvPT_PKS2_PKT0_S8_ifPKiSA_iPKfiiiSC_SC_iiiii
        .type           _ZN4vllm25paged_attention_v1_kernelIffLi96ELi32ELi128ELNS_18Fp8KVCacheDataTypeE0ELb1EEEvPT_PKS2_PKT0_S8_ifPKiSA_iPKfiiiSC_SC_iiiii,@function
        .size           _ZN4vllm25paged_attention_v1_kernelIffLi96ELi32ELi128ELNS_18Fp8KVCacheDataTypeE0ELb1EEEvPT_PKS2_PKT0_S8_ifPKiSA_iPKfiiiSC_SC_iiiii,(.L_x_24045 - _ZN4vllm25paged_attention_v1_kernelIffLi96ELi32ELi128ELNS_18Fp8KVCacheDataTypeE0ELb1EEEvPT_PKS2_PKT0_S8_ifPKiSA_iPKfiiiSC_SC_iiiii)
        .other          _ZN4vllm25paged_attention_v1_kernelIffLi96ELi32ELi128ELNS_18Fp8KVCacheDataTypeE0ELb1EEEvPT_PKS2_PKT0_S8_ifPKiSA_iPKfiiiSC_SC_iiiii,@"STO_CUDA_ENTRY STV_DEFAULT"
_ZN4vllm25paged_attention_v1_kernelIffLi96ELi32ELi128ELNS_18Fp8KVCacheDataTypeE0ELb1EEEvPT_PKS2_PKT0_S8_ifPKiSA_iPKfiiiSC_SC_iiiii:
.text._ZN4vllm25paged_attention_v1_kernelIffLi96ELi32ELi128ELNS_18Fp8KVCacheDataTypeE0ELb1EEEvPT_PKS2_PKT0_S8_ifPKiSA_iPKfiiiSC_SC_iiiii:
        /* <DEDUP_REMOVED lines=91> */
.L_x_20853:
        /* <DEDUP_REMOVED lines=11> */
.L_x_20852:
[----:B------:R-:W-:Y:S05]  /*0660*/  BSYNC B1 ;  /* 0x0000000000017941 */ /* 0x000fea0003800000 */
.L_x_20851:
        /* <DEDUP_REMOVED lines=8> */
.L_x_20854:
        /* <DEDUP_REMOVED lines=17> */
.L_x_20850:
[----:B------:R-:W-:Y:S05]  /*0800*/  BSYNC B0 ;  /* 0x0000000000007941 */ /* 0x000fea0003800000 */
.L_x_20849:
        /* <DEDUP_REMOVED lines=80> */
.L_x_20861:
        /* <DEDUP_REMOVED lines=61> */
[----:B------:R-:W5:Y:S01]  /*10e0*/  LDG.E.128.CONSTANT R140, [R162.64+0x1200] ;  /* 0x0012000aa28c7981 */ /* 0x000f62000c1e9d00 */
[----:B--2---:R-:W-:-:S02]  /*10f0*/  FMUL.FTZ R133, R12, R128 ;  /* 0x000000800c857220 */ /* 0x004fc40000410000 */
[----:B------:R-:W-:Y:S02]  /*1100*/  FMUL.FTZ R128, R13, R129 ;  /* 0x000000810d807220 */ /* 0x000fe40000410000 */
[----:B------:R-:W-:Y:S02]  /*1110*/  FMUL.FTZ R137, R14, R130 ;  /* 0x000000820e897220 */ /* 0x000fe40000410000 */
[----:B0--3--:R-:W-:Y:S02]  /*1120*/  FFMA.FTZ R129, R8, R124, R133 ;  /* 0x0000007c08817223 */ /* 0x009fe40000010085 */
[----:B------:R-:W2:Y:S01]  /*1130*/  LDG.E.128.CONSTANT R132, [R162.64+0xe00] ;  /* 0x000e000aa2847981 */ /* 0x000ea2000c1e9d00 */
[----:B------:R-:W-:Y:S02]  /*1140*/  FFMA.FTZ R128, R9, R125, R128 ;  /* 0x0000007d09807223 */ /* 0x000fe40000010080 */
[----:B------:R-:W-:Y:S02]  /*1150*/  FMUL.FTZ R130, R15, R131 ;  /* 0x000000830f827220 */ /* 0x000fe40000410000 */
[----:B------:R-:W-:-:S02]  /*1160*/  FFMA.FTZ R125, R10, R126, R137 ;  /* 0x0000007e0a7d7223 */ /* 0x000fc40000010089 */
[----:B------:R-:W3:Y:S01]  /*1170*/  LDG.E.128.CONSTANT R136, [R162.64+0x1000] ;  /* 0x0010000aa2887981 */ /* 0x000ee2000c1e9d00 */
[----:B------:R-:W-:Y:S02]  /*1180*/  FFMA.FTZ R130, R11, R127, R130 ;  /* 0x0000007f0b827223 */ /* 0x000fe40000010082 */
[----:B----4-:R-:W-:Y:S02]  /*1190*/  FFMA.FTZ R125, R18, R122, R125 ;  /* 0x0000007a127d7223 */ /* 0x010fe4000001007d */
        /* <DEDUP_REMOVED lines=10> */
[----:B------:R-:W-:Y:S01]  /*1240*/  FFMA.FTZ R129, R24, R104, R129 ;  /* 0x0000006818817223 */ /* 0x000fe20000010081 */
[----:B------:R-:W5:Y:S01]  /*1250*/  LDG.E.128.CONSTANT R108, [R162.64+0x1c00] ;  /* 0x001c000aa26c7981 */ /* 0x000f62000c1e9d00 */
[----:B------:R-:W-:Y:S02]  /*1260*/  FFMA.FTZ R128, R25, R105, R128 ;  /* 0x0000006919807223 */ /* 0x000fe40000010080 */
[----:B------:R-:W-:-:S02]  /*1270*/  FFMA.FTZ R147, R28, R112, R129 ;  /* 0x000000701c937223 */ /* 0x000fc40000010081 */
[----:B------:R-:W-:Y:S02]  /*1280*/  FFMA.FTZ R144, R27, R107, R130 ;  /* 0x0000006b1b907223 */ /* 0x000fe40000010082 */
[----:B------:R-:W-:Y:S01]  /*1290*/  FFMA.FTZ R112, R29, R113, R128 ;  /* 0x000000711d707223 */ /* 0x000fe20000010080 */
[----:B------:R-:W5:Y:S04]  /*12a0*/  LDG.E.128.CONSTANT R104, [R162.64+0x1a00] ;  /* 0x001a000aa2687981 */ /* 0x000f68000c1e9d00 */
[----:B------:R-:W5:Y:S01]  /*12b0*/  LDG.E.128.CONSTANT R128, [R162.64+0x1800] ;  /* 0x0018000aa2807981 */ /* 0x000f62000c1e9d00 */
[----:B------:R-:W-:Y:S02]  /*12c0*/  FFMA.FTZ R147, R32, R116, R147 ;  /* 0x0000007420937223 */ /* 0x000fe40000010093 */
[----:B------:R-:W-:-:S02]  /*12d0*/  FFMA.FTZ R112, R33, R117, R112 ;  /* 0x0000007521707223 */ /* 0x000fc40000010070 */
[----:B------:R-:W-:Y:S02]  /*12e0*/  FFMA.FTZ R145, R30, R114, R145 ;  /* 0x000000721e917223 */ /* 0x000fe40000010091 */
[----:B------:R-:W-:Y:S02]  /*12f0*/  FFMA.FTZ R144, R31, R115, R144 ;  /* 0x000000731f907223 */ /* 0x000fe40000010090 */
[----:B------:R-:W-:Y:S02]  /*1300*/  FFMA.FTZ R145, R34, R118, R145 ;  /* 0x0000007622917223 */ /* 0x000fe40000010091 */
[----:B------:R-:W-:Y:S02]  /*1310*/  FFMA.FTZ R144, R35, R119, R144 ;  /* 0x0000007723907223 */ /* 0x000fe40000010090 */
[----:B--2---:R-:W-:Y:S02]  /*1320*/  FFMA.FTZ R147, R36, R132, R147 ;  /* 0x0000008424937223 */ /* 0x004fe40000010093 */
[----:B------:R-:W-:-:S02]  /*1330*/  FFMA.FTZ R112, R37, R133, R112 ;  /* 0x0000008525707223 */ /* 0x000fc40000010070 */
[----:B------:R-:W-:Y:S02]  /*1340*/  FFMA.FTZ R145, R38, R134, R145 ;  /* 0x0000008626917223 */ /* 0x000fe40000010091 */
[----:B---3--:R-:W-:Y:S02]  /*1350*/  FFMA.FTZ R147, R40, R136, R147 ;  /* 0x0000008828937223 */ /* 0x008fe40000010093 */
[----:B------:R-:W-:Y:S02]  /*1360*/  FFMA.FTZ R112, R41, R137, R112 ;  /* 0x0000008929707223 */ /* 0x000fe40000010070 */
[----:B------:R-:W-:Y:S02]  /*1370*/  FFMA.FTZ R144, R39, R135, R144 ;  /* 0x0000008727907223 */ /* 0x000fe40000010090 */
[----:B------:R-:W-:Y:S02]  /*1380*/  FFMA.FTZ R147, R44, R140, R147 ;  /* 0x0000008c2c937223 */ /* 0x000fe40000010093 */
[----:B------:R-:W-:-:S02]  /*1390*/  FFMA.FTZ R116, R45, R141, R112 ;  /* 0x0000008d2d747223 */ /* 0x000fc40000010070 */
[----:B------:R-:W-:Y:S01]  /*13a0*/  FFMA.FTZ R145, R42, R138, R145 ;  /* 0x0000008a2a917223 */ /* 0x000fe20000010091 */
[----:B------:R-:W2:Y:S01]  /*13b0*/  LDG.E.128.CONSTANT R112, [R162.64+0x1e00] ;  /* 0x001e000aa2707981 */ /* 0x000ea2000c1e9d00 */
[----:B------:R-:W-:Y:S02]  /*13c0*/  FFMA.FTZ R144, R43, R139, R144 ;  /* 0x0000008b2b907223 */ /* 0x000fe40000010090 */
[----:B----4-:R-:W-:Y:S01]  /*13d0*/  FFMA.FTZ R147, R48, R120, R147 ;  /* 0x0000007830937223 */ /* 0x010fe20000010093 */
[----:B------:R-:W3:Y:S01]  /*13e0*/  LDG.E.128.CONSTANT R136, [R162.64+0x2a00] ;  /* 0x002a000aa2887981 */ /* 0x000ee2000c1e9d00 */
[----:B------:R-:W-:Y:S02]  /*13f0*/  FFMA.FTZ R120, R49, R121, R116 ;  /* 0x0000007931787223 */ /* 0x000fe40000010074 */
[----:B------:R-:W-:Y:S01]  /*1400*/  FFMA.FTZ R145, R46, R142, R145 ;  /* 0x0000008e2e917223 */ /* 0x000fe20000010091 */
[----:B------:R-:W4:Y:S01]  /*1410*/  LDG.E.128.CONSTANT R116, [R162.64+0x2000] ;  /* 0x0020000aa2747981 */ /* 0x000f22000c1e9d00 */
[----:B------:R-:W-:-:S02]  /*1420*/  FFMA.FTZ R144, R47, R143, R144 ;  /* 0x0000008f2f907223 */ /* 0x000fc40000010090 */
[----:B------:R-:W-:Y:S01]  /*1430*/  FFMA.FTZ R145, R50, R122, R145 ;  /* 0x0000007a32917223 */ /* 0x000fe20000010091 */
[----:B------:R-:W3:Y:S01]  /*1440*/  LDG.E.128.CONSTANT R140, [R162.64+0x2c00] ;  /* 0x002c000aa28c7981 */ /* 0x000ee2000c1e9d00 */
[----:B------:R-:W-:Y:S02]  /*1450*/  FFMA.FTZ R144, R51, R123, R144 ;  /* 0x0000007b33907223 */ /* 0x000fe40000010090 */
[----:B-----5:R-:W-:Y:S02]  /*1460*/  FFMA.FTZ R132, R53, R125, R120 ;  /* 0x0000007d35847223 */ /* 0x020fe40000010078 */
[----:B------:R-:W5:Y:S01]  /*1470*/  LDG.E.128.CONSTANT R120, [R162.64+0x2200] ;  /* 0x0022000aa2787981 */ /* 0x000f62000c1e9d00 */
        /* <DEDUP_REMOVED lines=9> */
[----:B------:R-:W-:-:S02]  /*1510*/  FFMA.FTZ R147, R60, R104, R147 ;  /* 0x000000683c937223 */ /* 0x000fc40000010093 */
[----:B------:R-:W-:Y:S02]  /*1520*/  FFMA.FTZ R104, R61, R105, R132 ;  /* 0x000000693d687223 */ /* 0x000fe40000010084 */
[----:B------:R-:W3:Y:S01]  /*1530*/  LDG.E.128.CONSTANT R132, [R162.64+0x2800] ;  /* 0x0028000aa2847981 */ /* 0x000ee2000c1e9d00 */
[----:B------:R-:W-:Y:S02]  /*1540*/  FFMA.FTZ R105, R62, R106, R145 ;  /* 0x0000006a3e697223 */ /* 0x000fe40000010091 */
[----:B------:R-:W-:Y:S02]  /*1550*/  FFMA.FTZ R159, R64, R108, R147 ;  /* 0x0000006c409f7223 */ /* 0x000fe40000010093 */
[----:B------:R-:W3:Y:S01]  /*1560*/  LDG.E.128.CONSTANT R144, [R162.64+0x2e00] ;  /* 0x002e000aa2907981 */ /* 0x000ee2000c1e9d00 */
[----:B------:R-:W-:Y:S02]  /*1570*/  FFMA.FTZ R104, R65, R109, R104 ;  /* 0x0000006d41687223 */ /* 0x000fe40000010068 */
[----:B------:R-:W-:-:S02]  /*1580*/  FFMA.FTZ R164, R63, R107, R164 ;  /* 0x0000006b3fa47223 */ /* 0x000fc400000100a4 */
[----:B------:R-:W-:Y:S02]  /*1590*/  FFMA.FTZ R105, R66, R110, R105 ;  /* 0x0000006e42697223 */ /* 0x000fe40000010069 */
[----:B------:R-:W-:Y:S01]  /*15a0*/  FFMA.FTZ R164, R67, R111, R164 ;  /* 0x0000006f43a47223 */ /* 0x000fe200000100a4 */
[----:B------:R-:W-:Y:S01]  /*15b0*/  ISETP.GE.AND P0, PT, R158, R155, PT ;  /* 0x0000009b9e00720c */ /* 0x000fe20003f06270 */
[----:B--2---:R-:W-:Y:S02]  /*15c0*/  FFMA.FTZ R159, R68, R112, R159 ;  /* 0x00000070449f7223 */ /* 0x004fe4000001009f */
[----:B------:R-:W-:Y:S02]  /*15d0*/  FFMA.FTZ R104, R69, R113, R104 ;  /* 0x0000007145687223 */ /* 0x000fe40000010068 */
[----:B------:R-:W-:Y:S02]  /*15e0*/  FFMA.FTZ R105, R70, R114, R105 ;  /* 0x0000007246697223 */ /* 0x000fe40000010069 */
[----:B----4-:R-:W-:-:S02]  /*15f0*/  FFMA.FTZ R159, R72, R116, R159 ;  /* 0x00000074489f7223 */ /* 0x010fc4000001009f */
[----:B------:R-:W-:Y:S02]  /*1600*/  FFMA.FTZ R104, R73, R117, R104 ;  /* 0x0000007549687223 */ /* 0x000fe40000010068 */
[----:B------:R-:W-:Y:S02]  /*1610*/  FFMA.FTZ R164, R71, R115, R164 ;  /* 0x0000007347a47223 */ /* 0x000fe400000100a4 */
[----:B------:R-:W-:Y:S02]  /*1620*/  FFMA.FTZ R105, R74, R118, R105 ;  /* 0x000000764a697223 */ /* 0x000fe40000010069 */
[----:B-----5:R-:W-:Y:S02]  /*1630*/  FFMA.FTZ R159, R76, R120, R159 ;  /* 0x000000784c9f7223 */ /* 0x020fe4000001009f */
[----:B------:R-:W-:Y:S02]  /*1640*/  FFMA.FTZ R104, R77, R121, R104 ;  /* 0x000000794d687223 */ /* 0x000fe40000010068 */
[----:B------:R-:W-:-:S02]  /*1650*/  FFMA.FTZ R164, R75, R119, R164 ;  /* 0x000000774ba47223 */ /* 0x000fc400000100a4 */
[----:B------:R-:W-:Y:S02]  /*1660*/  FFMA.FTZ R105, R78, R122, R105 ;  /* 0x0000007a4e697223 */ /* 0x000fe40000010069 */
[----:B---3--:R-:W-:Y:S02]  /*1670*/  FFMA.FTZ R159, R80, R124, R159 ;  /* 0x0000007c509f7223 */ /* 0x008fe4000001009f */
        /* <DEDUP_REMOVED lines=33> */
.L_x_20859:
[----:B------:R-:W-:-:S05]  /*1890*/  IMAD.MOV.U32 R105, RZ, RZ, -0x800001 ;  /* 0xff7fffffff697424 */ /* 0x000fca00078e00ff */
[----:B------:R1:W-:Y:S02]  /*18a0*/  STS [R156], R105 ;  /* 0x000000699c007388 */ /* 0x0003e40000000800 */
.L_x_20860:
[----:B------:R-:W-:Y:S05]  /*18b0*/  BSYNC B1 ;  /* 0x0000000000017941 */ /* 0x000fea0003800000 */
.L_x_20858:
[----:B------:R-:W-:-:S04]  /*18c0*/  IADD3 R157, R157, 0x4, RZ ;  /* 0x000000049d9d7810 */ /* 0x000fc80007ffe0ff */
[----:B------:R-:W-:-:S13]  /*18d0*/  ISETP.GE.AND P0, PT, R157, R7, PT ;  /* 0x000000079d00720c */ /* 0x000fda0003f06270 */
[----:B------:R-:W-:Y:S05]  /*18e0*/  @!P0 BRA `(.L_x_20861) ;  /* 0xfffff42000008947 */ /* 0x000fea000383ffff */
[----:B------:R-:W-:Y:S05]  /*18f0*/  BRA `(.L_x_20856) ;  /* 0x00000c2000007947 */ /* 0x000fea0003800000 */
.L_x_20857:
[----:B-1234-:R-:W-:-:S04]  /*1900*/  IMAD.MOV.U32 R157, RZ, RZ, R154 ;  /* 0x000000ffff9d7224 */ /* 0x01efc800078e009a */
.L_x_20865:
        /* <DEDUP_REMOVED lines=67> */
[----:B------:R-:W2:Y:S01]  /*1d40*/  LDG.E.128.CONSTANT R124, [R162.64+0xc00] ;  /* 0x000c000aa27c7981 */ /* 0x000ea2000c1e9d00 */
[----:B0--3--:R-:W-:Y:S02]  /*1d50*/  FFMA.FTZ R131, R8, R120, R131 ;  /* 0x0000007808837223 */ /* 0x009fe40000010083 */
        /* <DEDUP_REMOVED lines=19> */
[----:B------:R-:W-:Y:S02]  /*1e90*/  FFMA.FTZ R144, R27, R107, R130 ;  /* 0x0000006b1b907223 */ /* 0x000fe40000010082 */
[----:B------:R-:W-:Y:S01]  /*1ea0*/  FFMA.FTZ R113, R30, R114, R129 ;  /* 0x000000721e717223 */ /* 0x000fe20000010081 */
[----:B------:R-:W3:Y:S04]  /*1eb0*/  LDG.E.128.CONSTANT R104, [R162.64+0x1a00] ;  /* 0x001a000aa2687981 */ /* 0x000ee8000c1e9d00 */
[----:B------:R-:W3:Y:S01]  /*1ec0*/  LDG.E.128.CONSTANT R128, [R162.64+0x1800] ;  /* 0x0018000aa2807981 */ /* 0x000ee2000c1e9d00 */
[----:B------:R-:W-:-:S02]  /*1ed0*/  FFMA.FTZ R144, R31, R115, R144 ;  /* 0x000000731f907223 */ /* 0x000fc40000010090 */
[----:B--2---:R-:W-:Y:S02]  /*1ee0*/  FFMA.FTZ R112, R33, R125, R112 ;  /* 0x0000007d21707223 */ /* 0x004fe40000010070 */
        /* <DEDUP_REMOVED lines=12> */
[----:B------:R-:W-:Y:S01]  /*1fb0*/  FFMA.FTZ R145, R44, R140, R145 ;  /* 0x0000008c2c917223 */ /* 0x000fe20000010091 */
[----:B------:R-:W2:Y:S01]  /*1fc0*/  LDG.E.128.CONSTANT R136, [R162.64+0x2a00] ;  /* 0x002a000aa2887981 */ /* 0x000ea2000c1e9d00 */
[----:B------:R-:W-:Y:S02]  /*1fd0*/  FFMA.FTZ R125, R46, R142, R113 ;  /* 0x0000008e2e7d7223 */ /* 0x000fe40000010071 */
[----:B------:R-:W-:Y:S02]  /*1fe0*/  FFMA.FTZ R144, R47, R143, R144 ;  /* 0x0000008f2f907223 */ /* 0x000fe40000010090 */
[----:B----4-:R-:W-:Y:S01]  /*1ff0*/  FFMA.FTZ R124, R49, R117, R112 ;  /* 0x00000075317c7223 */ /* 0x010fe20000010070 */
[----:B------:R-:W4:Y:S01]  /*2000*/  LDG.E.128.CONSTANT R140, [R162.64+0x2c00] ;  /* 0x002c000aa28c7981 */ /* 0x000f22000c1e9d00 */
[----:B------:R-:W-:-:S03]  /*2010*/  FFMA.FTZ R145, R48, R116, R145 ;  /* 0x0000007430917223 */ /* 0x000fc60000010091 */
[----:B------:R-:W2:Y:S01]  /*2020*/  LDG.E.128.CONSTANT R112, [R162.64+0x1e00] ;  /* 0x001e000aa2707981 */ /* 0x000ea2000c1e9d00 */
[----:B------:R-:W-:Y:S02]  /*2030*/  FFMA.FTZ R125, R50, R118, R125 ;  /* 0x00000076327d7223 */ /* 0x000fe4000001007d */
[----:B------:R-:W-:Y:S02]  /*2040*/  FFMA.FTZ R144, R51, R119, R144 ;  /* 0x0000007733907223 */ /* 0x000fe40000010090 */
[----:B------:R-:W4:Y:S01]  /*2050*/  LDG.E.128.CONSTANT R116, [R162.64+0x2000] ;  /* 0x0020000aa2747981 */ /* 0x000f22000c1e9d00 */
        /* <DEDUP_REMOVED lines=8> */
[----:B------:R-:W3:Y:S01]  /*20e0*/  LDG.E.128.CONSTANT R124, [R162.64+0x2400] ;  /* 0x0024000aa27c7981 */ /* 0x000ee2000c1e9d00 */
[----:B------:R-:W-:-:S02]  /*20f0*/  FFMA.FTZ R145, R60, R104, R145 ;  /* 0x000000683c917223 */ /* 0x000fc40000010091 */
[----:B------:R-:W-:Y:S02]  /*2100*/  FFMA.FTZ R164, R59, R131, R144 ;  /* 0x000000833ba47223 */ /* 0x000fe40000010090 */
[----:B------:R-:W-:Y:S02]  /*2110*/  FFMA.FTZ R104, R61, R105, R128 ;  /* 0x000000693d687223 */ /* 0x000fe40000010080 */
[----:B------:R-:W3:Y:S01]  /*2120*/  LDG.E.128.CONSTANT R128, [R162.64+0x2600] ;  /* 0x0026000aa2807981 */ /* 0x000ee2000c1e9d00 */
[----:B------:R-:W-:-:S03]  /*2130*/  FFMA.FTZ R105, R62, R106, R133 ;  /* 0x0000006a3e697223 */ /* 0x000fc60000010085 */
[----:B------:R-:W3:Y:S01]  /*2140*/  LDG.E.128.CONSTANT R132, [R162.64+0x2800] ;  /* 0x0028000aa2847981 */ /* 0x000ee2000c1e9d00 */
[----:B-----5:R-:W-:-:S03]  /*2150*/  FFMA.FTZ R165, R64, R108, R145 ;  /* 0x0000006c40a57223 */ /* 0x020fc60000010091 */
        /* <DEDUP_REMOVED lines=11> */
[----:B------:R-:W-:Y:S02]  /*2210*/  FFMA.FTZ R164, R71, R115, R164 ;  /* 0x0000007347a47223 */ /* 0x000fe400000100a4 */
[----:B---3--:R-:W-:Y:S02]  /*2220*/  FFMA.FTZ R104, R77, R121, R104 ;  /* 0x000000794d687223 */ /* 0x008fe40000010068 */
        /* <DEDUP_REMOVED lines=22> */
[----:B-----5:R-:W-:Y:S01]  /*2390*/  FFMA.FTZ R145, R101, R145, R104 ;  /* 0x0000009165917223 */ /* 0x020fe20000010068 */
[----:B------:R-:W-:Y:S01]  /*23a0*/  IADD3 R104, R158, 0x1, -R155 ;  /* 0x000000019e687810 */ /* 0x000fe20007ffe89b */
[----:B------:R-:W-:Y:S02]  /*23b0*/  FFMA.FTZ R164, R95, R139, R164 ;  /* 0x0000008b5fa47223 */ /* 0x000fe400000100a4 */
[----:B------:R-:W-:-:S02]  /*23c0*/  FFMA.FTZ R105, R98, R142, R105 ;  /* 0x0000008e62697223 */ /* 0x000fc40000010069 */
[----:B------:R-:W-:Y:S01]  /*23d0*/  FFMA.FTZ R144, R100, R144, R165 ;  /* 0x0000009064907223 */ /* 0x000fe200000100a5 */
[----:B------:R-:W0:Y:S01]  /*23e0*/  I2F R104, R104 ;  /* 0x0000006800687306 */ /* 0x000e220000201400 */
        /* <DEDUP_REMOVED lines=13> */
.L_x_20863:
[----:B------:R-:W-:-:S05]  /*24c0*/  IMAD.MOV.U32 R105, RZ, RZ, -0x800001 ;  /* 0xff7fffffff697424 */ /* 0x000fca00078e00ff */
[----:B------:R1:W-:Y:S02]  /*24d0*/  STS [R156], R105 ;  /* 0x000000699c007388 */ /* 0x0003e40000000800 */
.L_x_20864:
[----:B------:R-:W-:Y:S05]  /*24e0*/  BSYNC B1 ;  /* 0x0000000000017941 */ /* 0x000fea0003800000 */
.L_x_20862:
[----:B------:R-:W-:-:S04]  /*24f0*/  IADD3 R157, R157, 0x4, RZ ;  /* 0x000000049d9d7810 */ /* 0x000fc80007ffe0ff */
[----:B------:R-:W-:-:S13]  /*2500*/  ISETP.GE.AND P0, PT, R157, R7, PT ;  /* 0x000000079d00720c */ /* 0x000fda0003f06270 */
[----:B------:R-:W-:Y:S05]  /*2510*/  @!P0 BRA `(.L_x_20865) ;  /* 0xfffff3f000008947 */ /* 0x000fea000383ffff */
.L_x_20856:
[----:B------:R-:W-:Y:S05]  /*2520*/  BSYNC B0 ;  /* 0x0000000000007941 */ /* 0x000fea0003800000 */
.L_x_20855:
        /* <DEDUP_REMOVED lines=42> */
.L_x_20870:
        /* <DEDUP_REMOVED lines=11> */
.L_x_20869:
[----:B------:R-:W-:Y:S05]  /*2880*/  BSYNC B1 ;  /* 0x0000000000017941 */ /* 0x000fea0003800000 */
.L_x_20868:
        /* <DEDUP_REMOVED lines=10> */
.L_x_20873:
        /* <DEDUP_REMOVED lines=100> */
.L_x_20872:
[----:B------:R-:W-:Y:S05]  /*2f70*/  BSYNC B1 ;  /* 0x0000000000017941 */ /* 0x000fea0003800000 */
.L_x_20871:
        /* <DEDUP_REMOVED lines=55> */
.L_x_20875:
[----:B------:R-:W-:Y:S05]  /*32f0*/  BSYNC B1 ;  /* 0x0000000000017941 */ /* 0x000fea0003800000 */
.L_x_20874:
        /* <DEDUP_REMOVED lines=26> */
.L_x_20867:
[----:B0-----:R-:W-:Y:S05]  /*34a0*/  BSYNC B0 ;  /* 0x0000000000007941 */ /* 0x001fea0003800000 */
.L_x_20866:
        /* <DEDUP_REMOVED lines=37> */
.L_x_20880:
        /* <DEDUP_REMOVED lines=8> */
.L_x_20879:
[----:B0--3--:R-:W-:Y:S05]  /*3780*/  BSYNC B1 ;  /* 0x0000000000017941 */ /* 0x009fea0003800000 */
.L_x_20878:
        /* <DEDUP_REMOVED lines=10> */
.L_x_20883:
        /* <DEDUP_REMOVED lines=52> */
.L_x_20882:
[----:B------:R-:W-:Y:S05]  /*3b70*/  BSYNC B1 ;  /* 0x0000000000017941 */ /* 0x000fea0003800000 */
.L_x_20881:
        /* <DEDUP_REMOVED lines=31> */
.L_x_20885:
[----:B------:R-:W-:Y:S05]  /*3d70*/  BSYNC B1 ;  /* 0x0000000000017941 */ /* 0x000fea0003800000 */
.L_x_20884:
        /* <DEDUP_REMOVED lines=14> */
.L_x_20877:
[----:B------:R-:W-:Y:S05]  /*3e60*/  BSYNC B0 ;  /* 0x0000000000007941 */ /* 0x000fea0003800000 */
.L_x_20876:
        /* <DEDUP_REMOVED lines=8> */
[----:B------:R-:W-:Y:S01]  /*3ef0*/  CS2R R144, SRZ ;  /* 0x0000000000907805 */ /* 0x000fe2000001ff00 */
[----:B------:R-:W-:Y:S01]  /*3f00*/  CS2R R146, SRZ ;  /* 0x0000000000927805 */ /* 0x000fe2000001ff00 */
[----:B------:R-:W-:Y:S01]  /*3f10*/  IMAD.MOV.U32 R149, RZ, RZ, RZ ;  /* 0x000000ffff957224 */ /* 0x000fe200078e00ff */
[----:B------:R-:W-:Y:S01]  /*3f20*/  CS2R R150, SRZ ;  /* 0x0000000000967805 */ /* 0x000fe2000001ff00 */
[----:B-1----:R-:W-:Y:S01]  /*3f30*/  CS2R R156, SRZ ;  /* 0x00000000009c7805 */ /* 0x002fe2000001ff00 */
[----:B------:R-:W-:Y:S01]  /*3f40*/  CS2R R158, SRZ ;  /* 0x00000000009e7805 */ /* 0x000fe2000001ff00 */
[----:B------:R-:W-:Y:S01]  /*3f50*/  CS2R R160, SRZ ;  /* 0x0000000000a07805 */ /* 0x000fe2000001ff00 */
[----:B------:R-:W-:Y:S01]  /*3f60*/  CS2R R162, SRZ ;  /* 0x0000000000a27805 */ /* 0x000fe2000001ff00 */
[----:B------:R-:W-:Y:S01]  /*3f70*/  CS2R R164, SRZ ;  /* 0x0000000000a47805 */ /* 0x000fe2000001ff00 */
[----:B------:R-:W-:Y:S05]  /*3f80*/  BRA `(.L_x_20888) ;  /* 0x000026a000007947 */ /* 0x000fea0003800000 */
.L_x_20887:
[----:B------:R-:W3:Y:S01]  /*3f90*/  I2F.RP R10, R2 ;  /* 0x00000002000a7306 */ /* 0x000ee20000209400 */
[----:B------:R-:W-:Y:S01]  /*3fa0*/  IMAD R128, R0, c[0x0][0x1b0], RZ ;  /* 0x00006c0000807a24 */ /* 0x000fe200078e02ff */
[----:B------:R-:W-:Y:S01]  /*3fb0*/  SHF.R.S32.HI R0, RZ, 0x1f, R153 ;  /* 0x0000001fff007819 */ /* 0x000fe20000011499 */
[----:B0-----:R-:W-:Y:S01]  /*3fc0*/  IMAD.MOV.U32 R8, RZ, RZ, RZ ;  /* 0x000000ffff087224 */ /* 0x001fe200078e00ff */
[----:B------:R-:W-:Y:S01]  /*3fd0*/  IADD3 R3, R3, -c[0x0][0x1cc], RZ ;  /* 0x8000730003037a10 */ /* 0x000fe20007ffe0ff */
[----:B------:R-:W-:Y:S01]  /*3fe0*/  IMAD.MOV.U32 R112, RZ, RZ, c[0x0][0x1ac] ;  /* 0x00006b00ff707624 */ /* 0x000fe200078e00ff */
[----:B------:R-:W-:Y:S01]  /*3ff0*/  LEA.HI R0, R0, R153, RZ, 0x3 ;  /* 0x0000009900007211 */ /* 0x000fe200078f18ff */
        /* <DEDUP_REMOVED lines=9> */
[----:B---3--:R-:W0:Y:S01]  /*4090*/  MUFU.RCP R10, R10 ;  /* 0x0000000a000a7308 */ /* 0x008e220000001000 */
[----:B------:R-:W-:Y:S01]  /*40a0*/  CS2R R158, SRZ ;  /* 0x00000000009e7805 */ /* 0x000fe2000001ff00 */
[----:B------:R-:W-:Y:S01]  /*40b0*/  CS2R R160, SRZ ;  /* 0x0000000000a07805 */ /* 0x000fe2000001ff00 */
[----:B------:R-:W-:Y:S01]  /*40c0*/  CS2R R162, SRZ ;  /* 0x0000000000a27805 */ /* 0x000fe2000001ff00 */
[----:B------:R-:W-:Y:S01]  /*40d0*/  CS2R R164, SRZ ;  /* 0x0000000000a47805 */ /* 0x000fe2000001ff00 */
[----:B------:R-:W-:Y:S01]  /*40e0*/  IMAD.MOV.U32 R11, RZ, RZ, R154 ;  /* 0x000000ffff0b7224 */ /* 0x000fe200078e009a */
[----:B------:R-:W-:-:S02]  /*40f0*/  SHF.R.S32.HI R112, RZ, 0x1f, R112 ;  /* 0x0000001fff707819 */ /* 0x000fc40000011470 */
[----:B------:R-:W-:Y:S02]  /*4100*/  SHF.R.S32.HI R129, RZ, 0x1f, R128 ;  /* 0x0000001fff817819 */ /* 0x000fe40000011480 */
[----:B0-----:R-:W-:Y:S02]  /*4110*/  IADD3 R9, R10, 0xffffffe, RZ ;  /* 0x0ffffffe0a097810 */ /* 0x001fe40007ffe0ff */
[C---:B------:R-:W-:Y:S01]  /*4120*/  LOP3.LUT R10, R0.reuse, 0x3ffffff8, RZ, 0xc0, !PT ;  /* 0x3ffffff8000a7812 */ /* 0x040fe200078ec0ff */
[----:B------:R-:W-:-:S03]  /*4130*/  IMAD.SHL.U32 R0, R0, 0x4, RZ ;  /* 0x0000000400007824 */ /* 0x000fc600078e00ff */
[----:B------:R-:W0:Y:S02]  /*4140*/  F2I.FTZ.U32.TRUNC.NTZ R9, R9 ;  /* 0x0000000900097305 */ /* 0x000e24000021f000 */
[----:B------:R-:W-:Y:S01]  /*4150*/  LOP3.LUT R0, R0, 0xffffffe0, RZ, 0xc0, !PT ;  /* 0xffffffe000007812 */ /* 0x000fe200078ec0ff */
[----:B0-----:R-:W-:-:S04]  /*4160*/  IMAD.MOV R5, RZ, RZ, -R9 ;  /* 0x000000ffff057224 */ /* 0x001fc800078e0a09 */
[----:B------:R-:W-:-:S04]  /*4170*/  IMAD R5, R5, R2, RZ ;  /* 0x0000000205057224 */ /* 0x000fc800078e02ff */
[----:B------:R-:W-:Y:S01]  /*4180*/  IMAD.HI.U32 R5, R9, R5, R8 ;  /* 0x0000000509057227 */ /* 0x000fe200078e0008 */
[----:B------:R-:W-:-:S03]  /*4190*/  IADD3 R8, R7, -0x1, RZ ;  /* 0xffffffff07087810 */ /* 0x000fc60007ffe0ff */
[----:B------:R-:W-:-:S04]  /*41a0*/  IMAD.IADD R9, R153, 0x1, -R10 ;  /* 0x0000000199097824 */ /* 0x000fc800078e0a0a */
        /* <DEDUP_REMOVED lines=23> */
.L_x_20891:
        /* <DEDUP_REMOVED lines=57> */
[----:B--2---:R-:W-:-:S05]  /*46b0*/  LEA.HI.X R29, R12, c[0x0][0x17c], R13, 0x2, P1 ;  /* 0x00005f000c1d7a11 */ /* 0x004fca00008f140d */
[----:B------:R0:W2:Y:S04]  /*46c0*/  LDG.E.128.CONSTANT R12, [R28.64] ;  /* 0x0000000a1c0c7981 */ /* 0x0000a8000c1e9d00 */
[----:B------:R0:W3:Y:S01]  /*46d0*/  LDG.E.128.CONSTANT R16, [R28.64+0x200] ;  /* 0x0002000a1c107981 */ /* 0x0000e2000c1e9d00 */
        /* <DEDUP_REMOVED lines=9> */
[----:B------:R-:W5:Y:S01]  /*4770*/  LDG.E.128.CONSTANT R24, [R24.64] ;  /* 0x0000000a18187981 */ /* 0x000f62000c1e9d00 */
[----:B0-----:R-:W-:-:S04]  /*4780*/  IADD3 R29, P0, R115, R96, RZ ;  /* 0x00000060731d7210 */ /* 0x001fc80007f1e0ff */
        /* <DEDUP_REMOVED lines=38> */
[----:B------:R-:W-:Y:S02]  /*49f0*/  IADD3 R61, P1, R123, R96, RZ ;  /* 0x000000607b3d7210 */ /* 0x000fe40007f3e0ff */
[----:B------:R-:W-:Y:S02]  /*4a00*/  ISETP.NE.AND P0, PT, R11, R8, PT ;  /* 0x000000080b00720c */ /* 0x000fe40003f05270 */
[----:B------:R-:W5:Y:S01]  /*4a10*/  LDG.E.128.CONSTANT R56, [R56.64] ;  /* 0x0000000a38387981 */ /* 0x000f62000c1e9d00 */
[----:B------:R-:W-:Y:S01]  /*4a20*/  LEA R60, P2, R61, c[0x0][0x178], 0x2 ;  /* 0x00005e003d3c7a11 */ /* 0x000fe200078410ff */
[----:B------:R-:W-:Y:S01]  /*4a30*/  IMAD R140, R9, 0x4, R140 ;  /* 0x00000004098c7824 */ /* 0x000fe200078e028c */
[----:B------:R-:W-:-:S04]  /*4a40*/  LEA.HI.X.SX32 R62, R123, R107, 0x1, P1 ;  /* 0x0000006b7b3e7211 */ /* 0x000fc800008f0eff */
[----:B------:R-:W-:Y:S02]  /*4a50*/  LEA.HI.X R61, R61, c[0x0][0x17c], R62, 0x2, P2 ;  /* 0x00005f003d3d7a11 */ /* 0x000fe400010f143e */
[----:B------:R-:W-:Y:S02]  /*4a60*/  IADD3 R65, P1, R124, R96, RZ ;  /* 0x000000607c417210 */ /* 0x000fe40007f3e0ff */
[----:B------:R-:W-:Y:S02]  /*4a70*/  @!P0 IADD3 R64, R140, 0x1, RZ ;  /* 0x000000018c408810 */ /* 0x000fe40007ffe0ff */
[----:B------:R-:W5:Y:S01]  /*4a80*/  LDG.E.128.CONSTANT R60, [R60.64] ;  /* 0x0000000a3c3c7981 */ /* 0x000f62000c1e9d00 */
[----:B------:R-:W-:Y:S02]  /*4a90*/  LEA.HI.X.SX32 R70, R124, R107, 0x1, P1 ;  /* 0x0000006b7c467211 */ /* 0x000fe400008f0eff */
[----:B------:R-:W-:Y:S02]  /*4aa0*/  @!P0 ISETP.GE.AND P3, PT, R64, R155, PT ;  /* 0x0000009b4000820c */ /* 0x000fe40003f66270 */
[----:B------:R-:W-:-:S02]  /*4ab0*/  LEA R64, P4, R65, c[0x0][0x178], 0x2 ;  /* 0x00005e0041407a11 */ /* 0x000fc400078810ff */
[C---:B------:R-:W-:Y:S02]  /*4ac0*/  @!P0 IADD3 R66, R140.reuse, 0x2, RZ ;  /* 0x000000028c428810 */ /* 0x040fe40007ffe0ff */
[----:B------:R-:W-:Y:S02]  /*4ad0*/  LEA.HI.X R65, R65, c[0x0][0x17c], R70, 0x2, P4 ;  /* 0x00005f0041417a11 */ /* 0x000fe400020f1446 */
[----:B------:R-:W-:Y:S02]  /*4ae0*/  @!P0 IADD3 R68, R140, 0x3, RZ ;  /* 0x000000038c448810 */ /* 0x000fe40007ffe0ff */
[-C--:B------:R-:W-:Y:S02]  /*4af0*/  @!P0 ISETP.GE.AND P1, PT, R66, R155.reuse, PT ;  /* 0x0000009b4200820c */ /* 0x080fe40003f26270 */
[----:B------:R-:W-:Y:S01]  /*4b00*/  @!P0 ISETP.GE.AND P6, PT, R140, R155, PT ;  /* 0x0000009b8c00820c */ /* 0x000fe20003fc6270 */
[----:B------:R-:W5:Y:S01]  /*4b10*/  LDG.E.128.CONSTANT R64, [R64.64] ;  /* 0x0000000a40407981 */ /* 0x000f62000c1e9d00 */
[----:B------:R-:W-:-:S02]  /*4b20*/  IADD3 R69, P5, R125, R96, RZ ;  /* 0x000000607d457210 */ /* 0x000fc40007fbe0ff */
[----:B------:R-:W-:Y:S02]  /*4b30*/  @!P0 IADD3 R72, R140, 0x1, RZ ;  /* 0x000000018c488810 */ /* 0x000fe40007ffe0ff */
[----:B------:R-:W-:Y:S02]  /*4b40*/  @!P0 ISETP.GE.AND P2, PT, R68, R155, PT ;  /* 0x0000009b4400820c */ /* 0x000fe40003f46270 */
[----:B------:R-:W-:Y:S02]  /*4b50*/  LEA.HI.X.SX32 R70, R125, R107, 0x1, P5 ;  /* 0x0000006b7d467211 */ /* 0x000fe400028f0eff */
[----:B------:R-:W-:Y:S02]  /*4b60*/  @!P0 ISETP.GE.AND P4, PT, R72, R155, PT ;  /* 0x0000009b4800820c */ /* 0x000fe40003f86270 */
[----:B------:R-:W-:-:S04]  /*4b70*/  @!P0 IADD3 R72, R140, 0x2, RZ ;  /* 0x000000028c488810 */ /* 0x000fc80007ffe0ff */
[----:B------:R-:W-:Y:S02]  /*4b80*/  @!P0 ISETP.GE.AND P5, PT, R72, R155, PT ;  /* 0x0000009b4800820c */ /* 0x000fe40003fa6270 */
        /* <DEDUP_REMOVED lines=9> */
[----:B------:R-:W-:-:S04]  /*4c20*/  LEA R68, P6, R69, c[0x0][0x178], 0x2 ;  /* 0x00005e0045447a11 */ /* 0x000fc800078c10ff */
[----:B------:R-:W-:Y:S02]  /*4c30*/  LEA.HI.X R69, R69, c[0x0][0x17c], R70, 0x2, P6 ;  /* 0x00005f0045457a11 */ /* 0x000fe400030f1446 */
[C---:B------:R-:W-:Y:S02]  /*4c40*/  @!P0 IADD3 R70, R140.reuse, 0x2, RZ ;  /* 0x000000028c468810 */ /* 0x040fe40007ffe0ff */
[-C--:B------:R-:W-:Y:S02]  /*4c50*/  @!P0 ISETP.GE.AND P6, PT, R140, R155.reuse, PT ;  /* 0x0000009b8c00820c */ /* 0x080fe40003fc6270 */
[----:B------:R-:W-:Y:S02]  /*4c60*/  @!P0 FSEL R15, R15, RZ, !P2 ;  /* 0x000000ff0f0f8208 */ /* 0x000fe40005000000 */
[----:B------:R-:W-:Y:S02]  /*4c70*/  @!P0 FSEL R14, R14, RZ, !P1 ;  /* 0x000000ff0e0e8208 */ /* 0x000fe40004800000 */
[----:B------:R-:W-:-:S02]  /*4c80*/  @!P0 ISETP.GE.AND P2, PT, R70, R155, PT ;  /* 0x0000009b4600820c */ /* 0x000fc40003f46270 */
[----:B------:R-:W-:Y:S01]  /*4c90*/  @!P0 ISETP.GE.AND P1, PT, R72, R155, PT ;  /* 0x0000009b4800820c */ /* 0x000fe20003f26270 */
[----:B------:R-:W2:Y:S01]  /*4ca0*/  LDG.E.128.CONSTANT R68, [R68.64] ;  /* 0x0000000a44447981 */ /* 0x000ea2000c1e9d00 */
[----:B---3--:R-:W-:Y:S02]  /*4cb0*/  @!P0 FSEL R16, R16, RZ, !P6 ;  /* 0x000000ff10108208 */ /* 0x008fe40007000000 */
[----:B------:R-:W-:Y:S02]  /*4cc0*/  IADD3 R72, P6, R126, R96, RZ ;  /* 0x000000607e487210 */ /* 0x000fe40007fde0ff */
[----:B------:R-:W-:Y:S02]  /*4cd0*/  @!P0 FSEL R17, R17, RZ, !P4 ;  /* 0x000000ff11118208 */ /* 0x000fe40006000000 */
[----:B------:R-:W-:Y:S02]  /*4ce0*/  LEA R76, P4, R72, c[0x0][0x178], 0x2 ;  /* 0x00005e00484c7a11 */ /* 0x000fe400078810ff */
[----:B------:R-:W-:-:S02]  /*4cf0*/  LEA.HI.X.SX32 R73, R126, R107, 0x1, P6 ;  /* 0x0000006b7e497211 */ /* 0x000fc400030f0eff */
[----:B------:R-:W-:Y:S02]  /*4d00*/  @!P0 FSEL R13, R13, RZ, !P3 ;  /* 0x000000ff0d0d8208 */ /* 0x000fe40005800000 */
[----:B------:R-:W-:Y:S02]  /*4d10*/  LEA.HI.X R77, R72, c[0x0][0x17c], R73, 0x2, P4 ;  /* 0x00005f00484d7a11 */ /* 0x000fe400020f1449 */
[-C--:B------:R-:W-:Y:S02]  /*4d20*/  @!P0 ISETP.GE.AND P3, PT, R74, R155.reuse, PT ;  /* 0x0000009b4a00820c */ /* 0x080fe40003f66270 */
[----:B------:R-:W-:Y:S02]  /*4d30*/  @!P0 FSEL R18, R18, RZ, !P5 ;  /* 0x000000ff12128208 */ /* 0x000fe40006800000 */
[-C--:B------:R-:W-:Y:S02]  /*4d40*/  @!P0 ISETP.GE.AND P5, PT, R78, R155.reuse, PT ;  /* 0x0000009b4e00820c */ /* 0x080fe40003fa6270 */
[----:B------:R-:W-:Y:S01]  /*4d50*/  @!P0 FSEL R19, R19, RZ, !P3 ;  /* 0x000000ff13138208 */ /* 0x000fe20005800000 */
[----:B------:R-:W3:Y:S01]  /*4d60*/  LDG.E.128.CONSTANT R76, [R76.64] ;  /* 0x0000000a4c4c7981 */ /* 0x000ee2000c1e9d00 */
[----:B------:R-:W-:-:S02]  /*4d70*/  @!P0 ISETP.GE.AND P3, PT, R140, R155, PT ;  /* 0x0000009b8c00820c */ /* 0x000fc40003f66270 */
[-C--:B------:R-:W-:Y:S02]  /*4d80*/  IADD3 R81, P4, R127, R96.reuse, RZ ;  /* 0x000000607f517210 */ /* 0x080fe40007f9e0ff */
[----:B----4-:R-:W-:Y:S02]  /*4d90*/  @!P0 FSEL R20, R20, RZ, !P3 ;  /* 0x000000ff14148208 */ /* 0x010fe40005800000 */
[----:B------:R-:W-:Y:S02]  /*4da0*/  LEA R80, P3, R81, c[0x0][0x178], 0x2 ;  /* 0x00005e0051507a11 */ /* 0x000fe400078610ff */
[----:B------:R-:W-:Y:S02]  /*4db0*/  LEA.HI.X.SX32 R82, R127, R107, 0x1, P4 ;  /* 0x0000006b7f527211 */ /* 0x000fe400020f0eff */
[----:B------:R-:W-:Y:S02]  /*4dc0*/  @!P0 ISETP.GE.AND P6, PT, R74, R155, PT ;  /* 0x0000009b4a00820c */ /* 0x000fe40003fc6270 */
[----:B------:R-:W-:Y:S01]  /*4dd0*/  LEA.HI.X R81, R81, c[0x0][0x17c], R82, 0x2, P3 ;  /* 0x00005f0051517a11 */ /* 0x000fe200018f1452 */
[----:B------:R-:W0:Y:S01]  /*4de0*/  LDS.128 R72, [R140.X4+0x1a0] ;  /* 0x0001a0008c487984 */ /* 0x000e220000004c00 */
[----:B------:R-:W-:-:S02]  /*4df0*/  IADD3 R85, P3, R130, R96, RZ ;  /* 0x0000006082557210 */ /* 0x000fc40007f7e0ff */
[----:B------:R-:W-:Y:S02]  /*4e00*/  @!P0 FSEL R21, R21, RZ, !P1 ;  /* 0x000000ff15158208 */ /* 0x000fe40004800000 */
[----:B------:R-:W4:Y:S01]  /*4e10*/  LDG.E.128.CONSTANT R80, [R80.64] ;  /* 0x0000000a50507981 */ /* 0x000f22000c1e9d00 */
[-C--:B------:R-:W-:Y:S02]  /*4e20*/  @!P0 ISETP.GE.AND P1, PT, R84, R155.reuse, PT ;  /* 0x0000009b5400820c */ /* 0x080fe40003f26270 */
[----:B------:R-:W-:Y:S02]  /*4e30*/  @!P0 ISETP.GE.AND P4, PT, R86, R155, PT ;  /* 0x0000009b5600820c */ /* 0x000fe40003f86270 */
[----:B------:R-:W-:Y:S02]  /*4e40*/  @!P0 FSEL R23, R23, RZ, !P6 ;  /* 0x000000ff17178208 */ /* 0x000fe40007000000 */
[----:B------:R-:W-:Y:S02]  /*4e50*/  LEA R84, P6, R85, c[0x0][0x178], 0x2 ;  /* 0x00005e0055547a11 */ /* 0x000fe400078c10ff */
[----:B------:R-:W-:-:S04]  /*4e60*/  LEA.HI.X.SX32 R86, R130, R107, 0x1, P3 ;  /* 0x0000006b82567211 */ /* 0x000fc800018f0eff */
[----:B------:R-:W-:Y:S02]  /*4e70*/  LEA.HI.X R85, R85, c[0x0][0x17c], R86, 0x2, P6 ;  /* 0x00005f0055557a11 */ /* 0x000fe400030f1456 */
[----:B------:R-:W-:Y:S02]  /*4e80*/  @!P0 IADD3 R86, R140, 0x3, RZ ;  /* 0x000000038c568810 */ /* 0x000fe40007ffe0ff */
[----:B------:R-:W-:Y:S02]  /*4e90*/  @!P0 FSEL R22, R22, RZ, !P2 ;  /* 0x000000ff16168208 */ /* 0x000fe40005000000 */
[-C--:B------:R-:W-:Y:S02]  /*4ea0*/  @!P0 ISETP.GE.AND P2, PT, R140, R155.reuse, PT ;  /* 0x0000009b8c00820c */ /* 0x080fe40003f46270 */
[----:B------:R-:W-:Y:S02]  /*4eb0*/  @!P0 ISETP.GE.AND P6, PT, R86, R155, PT ;  /* 0x0000009b5600820c */ /* 0x000fe40003fc6270 */
[----:B-----5:R-:W-:Y:S01]  /*4ec0*/  @!P0 FSEL R25, R25, RZ, !P5 ;  /* 0x000000ff19198208 */ /* 0x020fe20006800000 */
[----:B------:R-:W5:Y:S01]  /*4ed0*/  LDG.E.128.CONSTANT R84, [R84.64] ;  /* 0x0000000a54547981 */ /* 0x000f62000c1e9d00 */
[----:B------:R-:W-:-:S02]  /*4ee0*/  IADD3 R89, P5, R131, R96, RZ ;  /* 0x0000006083597210 */ /* 0x000fc40007fbe0ff */
[----:B------:R-:W-:Y:S02]  /*4ef0*/  @!P0 FSEL R24, R24, RZ, !P2 ;  /* 0x000000ff18188208 */ /* 0x000fe40005000000 */
[-C--:B------:R-:W-:Y:S02]  /*4f00*/  @!P0 ISETP.GE.AND P2, PT, R88, R155.reuse, PT ;  /* 0x0000009b5800820c */ /* 0x080fe40003f46270 */
[----:B------:R-:W-:Y:S02]  /*4f10*/  @!P0 ISETP.GE.AND P3, PT, R90, R155, PT ;  /* 0x0000009b5a00820c */ /* 0x000fe40003f66270 */
[----:B------:R-:W-:Y:S02]  /*4f20*/  @!P0 FSEL R26, R26, RZ, !P1 ;  /* 0x000000ff1a1a8208 */ /* 0x000fe40004800000 */
[----:B------:R-:W-:Y:S02]  /*4f30*/  @!P0 FSEL R27, R27, RZ, !P4 ;  /* 0x000000ff1b1b8208 */ /* 0x000fe40006000000 */
[----:B------:R-:W-:-:S02]  /*4f40*/  LEA R88, P1, R89, c[0x0][0x178], 0x2 ;  /* 0x00005e0059587a11 */ /* 0x000fc400078210ff */
[-C--:B------:R-:W-:Y:S02]  /*4f50*/  LEA.HI.X.SX32 R92, R131, R107.reuse, 0x1, P5 ;  /* 0x0000006b835c7211 */ /* 0x080fe400028f0eff */
[C---:B------:R-:W-:Y:S02]  /*4f60*/  IADD3 R90, P4, R132.reuse, R96, RZ ;  /* 0x00000060845a7210 */ /* 0x040fe40007f9e0ff */
[----:B------:R-:W-:Y:S02]  /*4f70*/  LEA.HI.X R89, R89, c[0x0][0x17c], R92, 0x2, P1 ;  /* 0x00005f0059597a11 */ /* 0x000fe400008f145c */
[----:B------:R-:W-:Y:S02]  /*4f80*/  LEA.HI.X.SX32 R91, R132, R107, 0x1, P4 ;  /* 0x0000006b845b7211 */ /* 0x000fe400020f0eff */
[----:B------:R-:W-:-:S04]  /*4f90*/  LEA R92, P1, R90, c[0x0][0x178], 0x2 ;  /* 0x00005e005a5c7a11 */ /* 0x000fc800078210ff */
[----:B------:R-:W-:Y:S02]  /*4fa0*/  LEA.HI.X R93, R90, c[0x0][0x17c], R91, 0x2, P1 ;  /* 0x00005f005a5d7a11 */ /* 0x000fe400008f145b */
[----:B------:R-:W3:Y:S01]  /*4fb0*/  LDG.E.128.CONSTANT R88, [R88.64] ;  /* 0x0000000a58587981 */ /* 0x000ee2000c1e9d00 */
[----:B0-----:R-:W-:Y:S01]  /*4fc0*/  FMUL.FTZ R13, R73, R13 ;  /* 0x0000000d490d7220 */ /* 0x001fe20000410000 */
[----:B------:R-:W-:-:S03]  /*4fd0*/  @!P0 ISETP.GE.AND P4, PT, R140, R155, PT ;  /* 0x0000009b8c00820c */ /* 0x000fc60003f86270 */
[----:B------:R-:W-:Y:S01]  /*4fe0*/  FFMA.FTZ R13, R72, R12, R13 ;  /* 0x0000000c480d7223 */ /* 0x000fe2000001000d */
[C---:B------:R-:W-:Y:S02]  /*4ff0*/  IADD3 R12, P1, R133.reuse, R96, RZ ;  /* 0x00000060850c7210 */ /* 0x040fe40007f3e0ff */
[----:B------:R-:W-:Y:S01]  /*5000*/  @!P0 FSEL R28, R28, RZ, !P4 ;  /* 0x000000ff1c1c8208 */ /* 0x000fe20006000000 */
[----:B------:R-:W-:Y:S01]  /*5010*/  FFMA.FTZ R14, R74, R14, R13 ;  /* 0x0000000e4a0e7223 */ /* 0x000fe2000001000d */
[----:B------:R-:W-:Y:S02]  /*5020*/  @!P0 ISETP.GE.AND P5, PT, R94, R155, PT ;  /* 0x0000009b5e00820c */ /* 0x000fe40003fa6270 */
[----:B------:R-:W-:Y:S01]  /*5030*/  LEA R98, P4, R12, c[0x0][0x178], 0x2 ;  /* 0x00005e000c627a11 */ /* 0x000fe200078810ff */
[----:B------:R-:W4:Y:S01]  /*5040*/  LDG.E.128.CONSTANT R92, [R92.64] ;  /* 0x0000000a5c5c7981 */ /* 0x000f22000c1e9d00 */
[----:B------:R-:W-:-:S04]  /*5050*/  LEA.HI.X.SX32 R13, R133, R107, 0x1, P1 ;  /* 0x0000006b850d7211 */ /* 0x000fc800008f0eff */
[----:B------:R-:W-:Y:S02]  /*5060*/  LEA.HI.X R99, R12, c[0x0][0x17c], R13, 0x2, P4 ;  /* 0x00005f000c637a11 */ /* 0x000fe400020f140d */
[----:B------:R-:W-:Y:S01]  /*5070*/  IADD3 R12, P4, R134, R96, RZ ;  /* 0x00000060860c7210 */ /* 0x000fe20007f9e0ff */
[----:B------:R-:W-:-:S03]  /*5080*/  FMUL.FTZ R17, R73, R17 ;  /* 0x0000001149117220 */ /* 0x000fc60000410000 */
[----:B------:R-:W-:Y:S02]  /*5090*/  LEA.HI.X.SX32 R13, R134, R107, 0x1, P4 ;  /* 0x0000006b860d7211 */ /* 0x000fe400020f0eff */
[----:B------:R-:W-:Y:S01]  /*50a0*/  LEA R100, P4, R12, c[0x0][0x178], 0x2 ;  /* 0x00005e000c647a11 */ /* 0x000fe200078810ff */
[----:B------:R-:W-:Y:S01]  /*50b0*/  FFMA.FTZ R17, R72, R16, R17 ;  /* 0x0000001048117223 */ /* 0x000fe20000010011 */
[----:B------:R-:W-:Y:S02]  /*50c0*/  @!P0 FSEL R30, R30, RZ, !P3 ;  /* 0x000000ff1e1e8208 */ /* 0x000fe40005800000 */
[----:B------:R-:W-:Y:S02]  /*50d0*/  LEA.HI.X R101, R12, c[0x0][0x17c], R13, 0x2, P4 ;  /* 0x00005f000c657a11 */ /* 0x000fe400020f140d */
[----:B------:R-:W-:Y:S02]  /*50e0*/  @!P0 IADD3 R16, R140, 0x2, RZ ;  /* 0x000000028c108810 */ /* 0x000fe40007ffe0ff */
[----:B------:R-:W-:-:S02]  /*50f0*/  IADD3 R13, P4, R135, R96, RZ ;  /* 0x00000060870d7210 */ /* 0x000fc40007f9e0ff */
[----:B------:R-:W-:Y:S01]  /*5100*/  IADD3 R12, P3, R0, R96, RZ ;  /* 0x00000060000c7210 */ /* 0x000fe20007f7e0ff */
[----:B------:R-:W5:Y:S01]  /*5110*/  LDG.E.128.CONSTANT R100, [R100.64] ;  /* 0x0000000a64647981 */ /* 0x000f62000c1e9d00 */
[----:B------:R-:W-:-:S03]  /*5120*/  @!P0 ISETP.GE.AND P1, PT, R16, R155, PT ;  /* 0x0000009b1000820c */ /* 0x000fc60003f26270 */
[----:B------:R-:W5:Y:S01]  /*5130*/  LDG.E.128.CONSTANT R96, [R98.64] ;  /* 0x0000000a62607981 */ /* 0x000f62000c1e9d00 */
[----:B------:R-:W-:Y:S02]  /*5140*/  @!P0 IADD3 R16, R140, 0x3, RZ ;  /* 0x000000038c108810 */ /* 0x000fe40007ffe0ff */
[----:B------:R-:W-:Y:S02]  /*5150*/  @!P0 FSEL R29, R29, RZ, !P2 ;  /* 0x000000ff1d1d8208 */ /* 0x000fe40005000000 */
[----:B------:R-:W-:Y:S02]  /*5160*/  @!P0 ISETP.GE.AND P2, PT, R16, R155, PT ;  /* 0x0000009b1000820c */ /* 0x000fe40003f46270 */
[-C--:B------:R-:W-:Y:S02]  /*5170*/  LEA.HI.X.SX32 R16, R135, R107.reuse, 0x1, P4 ;  /* 0x0000006b87107211 */ /* 0x080fe400020f0eff */
[----:B------:R-:W-:Y:S02]  /*5180*/  LEA R104, P4, R13, c[0x0][0x178], 0x2 ;  /* 0x00005e000d687a11 */ /* 0x000fe400078810ff */
[----:B------:R-:W-:-:S02]  /*5190*/  LEA.HI.X.SX32 R107, R0, R107, 0x1, P3 ;  /* 0x0000006b006b7211 */ /* 0x000fc400018f0eff */
[----:B------:R-:W-:Y:S02]  /*51a0*/  LEA.HI.X R105, R13, c[0x0][0x17c], R16, 0x2, P4 ;  /* 0x00005f000d697a11 */ /* 0x000fe400020f1410 */
[----:B------:R-:W-:-:S04]  /*51b0*/  LEA R108, P3, R12, c[0x0][0x178], 0x2 ;  /* 0x00005e000c6c7a11 */ /* 0x000fc800078610ff */
[----:B------:R-:W-:Y:S02]  /*51c0*/  LEA.HI.X R109, R12, c[0x0][0x17c], R107, 0x2, P3 ;  /* 0x00005f000c6d7a11 */ /* 0x000fe400018f146b */
[----:B------:R-:W5:Y:S04]  /*51d0*/  LDG.E.128.CONSTANT R104, [R104.64] ;  /* 0x0000000a68687981 */ /* 0x000f68000c1e9d00 */
[----:B------:R-:W5:Y:S01]  /*51e0*/  LDG.E.128.CONSTANT R108, [R108.64] ;  /* 0x0000000a6c6c7981 */ /* 0x000f62000c1e9d00 */
[----:B------:R-:W-:Y:S02]  /*51f0*/  @!P0 IADD3 R12, R140, 0x2, RZ ;  /* 0x000000028c0c8810 */ /* 0x000fe40007ffe0ff */
        /* <DEDUP_REMOVED lines=127> */
[----:B----4-:R-:W-:-:S02]  /*59f0*/  @!P0 FSEL R80, R80, RZ, !P2 ;  /* 0x000000ff50508208 */ /* 0x010fc40005000000 */
        /* <DEDUP_REMOVED lines=61> */
[----:B------:R-:W-:Y:S02]  /*5dd0*/  @!P0 FSEL R106, R106, RZ, !P3 ;  /* 0x000000ff6a6a8208 */ /* 0x000fe40005800000 */
[C---:B------:R-:W-:Y:S02]  /*5de0*/  @!P0 IADD3 R12, R140.reuse, 0x3, RZ ;  /* 0x000000038c0c8810 */ /* 0x040fe40007ffe0ff */
[----:B------:R-:W-:Y:S02]  /*5df0*/  @!P0 FSEL R105, R105, RZ, !P4 ;  /* 0x000000ff69698208 */ /* 0x000fe40006000000 */
[C---:B------:R-:W-:Y:S02]  /*5e00*/  @!P0 ISETP.GE.AND P3, PT, R140.reuse, R155, PT ;  /* 0x0000009b8c00820c */ /* 0x040fe40003f66270 */
[----:B------:R-:W-:-:S02]  /*5e10*/  @!P0 IADD3 R140, R140, 0x2, RZ ;  /* 0x000000028c8c8810 */ /* 0x000fc40007ffe0ff */
[----:B------:R-:W-:Y:S01]  /*5e20*/  @!P0 FSEL R109, R109, RZ, !P1 ;  /* 0x000000ff6d6d8208 */ /* 0x000fe20004800000 */
[C---:B------:R-:W-:Y:S01]  /*5e30*/  FMUL.FTZ R21, R73.reuse, R21 ;  /* 0x0000001549157220 */ /* 0x040fe20000410000 */
[----:B------:R-:W-:Y:S01]  /*5e40*/  @!P0 ISETP.GE.AND P1, PT, R140, R155, PT ;  /* 0x0000009b8c00820c */ /* 0x000fe20003f26270 */
        /* <DEDUP_REMOVED lines=21> */
[----:B------:R-:W-:Y:S01]  /*5fa0*/  FMUL.FTZ R73, R73, R109 ;  /* 0x0000006d49497220 */ /* 0x000fe20000410000 */
        /* <DEDUP_REMOVED lines=99> */
.L_x_20890:
[----:B------:R-:W-:Y:S05]  /*65e0*/  BSYNC B1 ;  /* 0x0000000000017941 */ /* 0x000fea0003800000 */
.L_x_20889:
[----:B------:R-:W-:-:S04]  /*65f0*/  IADD3 R11, R11, 0x4, RZ ;  /* 0x000000040b0b7810 */ /* 0x000fc80007ffe0ff */
[----:B------:R-:W-:-:S13]  /*6600*/  ISETP.GE.AND P0, PT, R11, R7, PT ;  /* 0x000000070b00720c */ /* 0x000fda0003f06270 */
[----:B------:R-:W-:Y:S01]  /*6610*/  @P0 CALL.REL.NOINC `(.L_x_20888) ;  /* 0x0000001000000944 */ /* 0x000fe20003c00000 */
[----:B------:R-:W-:Y:S05]  /*6620*/  BRA `(.L_x_20891) ;  /* 0xffffdcf000007947 */ /* 0x000fea000383ffff */
.L_x_20888:
[----:B------:R-:W-:Y:S05]  /*6630*/  BSYNC B0 ;  /* 0x0000000000007941 */ /* 0x000fea0003800000 */
.L_x_20886:
[----:B------:R-:W1:Y:S01]  /*6640*/  SHFL.BFLY PT, R2, R163, 0x4, 0x1f ;  /* 0x0c801f00a3027f89 */ /* 0x000e6200000e0000 */
[----:B------:R-:W-:Y:S03]  /*6650*/  BSSY B0, `(.L_x_20892) ;  /* 0x00000b8000007945 */ /* 0x000fe60003800000 */
[----:B------:R-:W3:Y:S04]  /*6660*/  SHFL.BFLY PT, R0, R165, 0x4, 0x1f ;  /* 0x0c801f00a5007f89 */ /* 0x000ee800000e0000 */
[----:B------:R-:W4:Y:S04]  /*6670*/  SHFL.BFLY PT, R4, R161, 0x4, 0x1f ;  /* 0x0c801f00a1047f89 */ /* 0x000f2800000e0000 */
[----:B------:R-:W5:Y:S04]  /*6680*/  SHFL.BFLY PT, R6, R159, 0x4, 0x1f ;  /* 0x0c801f009f067f89 */ /* 0x000f6800000e0000 */
[----:B------:R-:W2:Y:S04]  /*6690*/  SHFL.BFLY PT, R10, R151, 0x4, 0x1f ;  /* 0x0c801f00970a7f89 */ /* 0x000ea800000e0000 */
[----:B------:R-:W0:Y:S04]  /*66a0*/  SHFL.BFLY PT, R3, R164, 0x4, 0x1f ;  /* 0x0c801f00a4037f89 */ /* 0x000e2800000e0000 */
[----:B------:R-:W0:Y:S01]  /*66b0*/  SHFL.BFLY PT, R20, R141, 0x4, 0x1f ;  /* 0x0c801f008d147f89 */ /* 0x000e2200000e0000 */
[----:B-1----:R-:W-:Y:S01]  /*66c0*/  FADD.FTZ R163, R2, R163 ;  /* 0x000000a302a37221 */ /* 0x002fe20000010000 */
[----:B------:R-:W-:-:S02]  /*66d0*/  LOP3.LUT R2, R153, 0x7, RZ, 0xc0, !PT ;  /* 0x0000000799027812 */ /* 0x000fc400078ec0ff */
[----:B0-----:R-:W0:Y:S01]  /*66e0*/  SHFL.BFLY PT, R5, R162, 0x4, 0x1f ;  /* 0x0c801f00a2057f89 */ /* 0x001e2200000e0000 */
[----:B---3--:R-:W-:Y:S01]  /*66f0*/  FADD.FTZ R165, R0, R165 ;  /* 0x000000a500a57221 */ /* 0x008fe20000010000 */
[----:B------:R-:W-:Y:S02]  /*6700*/  ISETP.NE.AND P2, PT, R2, RZ, PT ;  /* 0x000000ff0200720c */ /* 0x000fe40003f45270 */
[----:B------:R-:W1:Y:S01]  /*6710*/  SHFL.BFLY PT, R8, R157, 0x4, 0x1f ;  /* 0x0c801f009d087f89 */ /* 0x000e6200000e0000 */
[----:B------:R-:W-:Y:S01]  /*6720*/  LOP3.LUT R2, R148, 0xffffffc0, RZ, 0xc0, !PT ;  /* 0xffffffc094027812 */ /* 0x000fe200078ec0ff */
[----:B----4-:R-:W-:Y:S01]  /*6730*/  FADD.FTZ R161, R4, R161 ;  /* 0x000000a104a17221 */ /* 0x010fe20000010000 */
[----:B------:R-:W-:Y:S01]  /*6740*/  SHF.R.S32.HI R0, RZ, 0x1f, R153 ;  /* 0x0000001fff007819 */ /* 0x000fe20000011499 */
[----:B------:R-:W3:Y:S01]  /*6750*/  SHFL.BFLY PT, R11, R156, 0x4, 0x1f ;  /* 0x0c801f009c0b7f89 */ /* 0x000ee200000e0000 */
[----:B-----5:R-:W-:Y:S01]  /*6760*/  FADD.FTZ R159, R6, R159 ;  /* 0x0000009f069f7221 */ /* 0x020fe20000010000 */
[----:B------:R-:W-:-:S02]  /*6770*/  IADD3 R6, R148, 0x1f, RZ ;  /* 0x0000001f94067810 */ /* 0x000fc40007ffe0ff */
[----:B------:R-:W4:Y:S01]  /*6780*/  SHFL.BFLY PT, R7, R160, 0x4, 0x1f ;  /* 0x0c801f00a0077f89 */ /* 0x000f2200000e0000 */
[----:B--2---:R-:W-:Y:S01]  /*6790*/  FADD.FTZ R151, R10, R151 ;  /* 0x000000970a977221 */ /* 0x004fe20000010000 */
[----:B------:R-:W-:Y:S02]  /*67a0*/  LOP3.LUT R4, R148, 0xffffffe0, RZ, 0xc0, !PT ;  /* 0xffffffe094047812 */ /* 0x000fe400078ec0ff */
[----:B------:R-:W2:Y:S01]  /*67b0*/  SHFL.BFLY PT, R23, R136, 0x4, 0x1f ;  /* 0x0c801f0088177f89 */ /* 0x000ea200000e0000 */
[----:B------:R-:W-:Y:S01]  /*67c0*/  FADD.FTZ R3, R3, R164 ;  /* 0x000000a403037221 */ /* 0x000fe20000010000 */
[----:B------:R-:W-:Y:S02]  /*67d0*/  ISETP.NE.OR P5, PT, R2, 0x40, P2 ;  /* 0x000000400200780c */ /* 0x000fe400017a5670 */
[----:B------:R-:W5:Y:S01]  /*67e0*/  SHFL.BFLY PT, R9, R158, 0x4, 0x1f ;  /* 0x0c801f009e097f89 */ /* 0x000f6200000e0000 */
[----:B------:R-:W-:Y:S01]  /*67f0*/  FADD.FTZ R141, R20, R141 ;  /* 0x0000008d148d7221 */ /* 0x000fe20000010000 */
[----:B------:R-:W-:-:S02]  /*6800*/  LEA.HI R153, R0, R153, RZ, 0x3 ;  /* 0x0000009900997211 */ /* 0x000fc400078f18ff */
[----:B------:R-:W5:Y:S01]  /*6810*/  SHFL.BFLY PT, R15, R146, 0x4, 0x1f ;  /* 0x0c801f00920f7f89 */ /* 0x000f6200000e0000 */
[----:B0-----:R-:W-:Y:S01]  /*6820*/  FADD.FTZ R5, R5, R162 ;  /* 0x000000a205057221 */ /* 0x001fe20000010000 */
[----:B------:R-:W-:Y:S02]  /*6830*/  ISETP.GT.U32.AND P3, PT, R6, 0x3e, PT ;  /* 0x0000003e0600780c */ /* 0x000fe40003f64070 */
[----:B------:R-:W0:Y:S01]  /*6840*/  SHFL.BFLY PT, R16, R145, 0x4, 0x1f ;  /* 0x0c801f0091107f89 */ /* 0x000e2200000e0000 */
[----:B-1----:R-:W-:Y:S01]  /*6850*/  FADD.FTZ R157, R8, R157 ;  /* 0x0000009d089d7221 */ /* 0x002fe20000010000 */
[----:B------:R-:W-:Y:S02]  /*6860*/  ISETP.NE.OR P4, PT, R4, 0x20, P2 ;  /* 0x000000200400780c */ /* 0x000fe40001785670 */
[----:B------:R-:W1:Y:S01]  /*6870*/  SHFL.BFLY PT, R22, R139, 0x4, 0x1f ;  /* 0x0c801f008b167f89 */ /* 0x000e6200000e0000 */
[----:B---3--:R-:W-:Y:S01]  /*6880*/  FADD.FTZ R11, R11, R156 ;  /* 0x0000009c0b0b7221 */ /* 0x008fe20000010000 */
[----:B------:R-:W-:-:S02]  /*6890*/  ISETP.GT.OR P0, PT, R148, 0x3f, P2 ;  /* 0x0000003f9400780c */ /* 0x000fc40001704670 */
[----:B------:R-:W3:Y:S01]  /*68a0*/  SHFL.BFLY PT, R13, R150, 0x4, 0x1f ;  /* 0x0c801f00960d7f89 */ /* 0x000ee200000e0000 */
[----:B----4-:R-:W-:Y:S01]  /*68b0*/  FADD.FTZ R7, R7, R160 ;  /* 0x000000a007077221 */ /* 0x010fe20000010000 */
[----:B------:R-:W-:Y:S02]  /*68c0*/  ISETP.GT.OR P1, PT, R148, 0x1f, P2 ;  /* 0x0000001f9400780c */ /* 0x000fe40001724670 */
[----:B------:R-:W4:Y:S01]  /*68d0*/  SHFL.BFLY PT, R12, R149, 0x4, 0x1f ;  /* 0x0c801f00950c7f89 */ /* 0x000f2200000e0000 */
        /* <DEDUP_REMOVED lines=22> */
[----:B-1----:R-:W-:Y:S02]  /*6a40*/  FADD.FTZ R21, R21, R138 ;  /* 0x0000008a15157221 */ /* 0x002fe40000010000 */
[----:B---3--:R-:W-:Y:S01]  /*6a50*/  FADD.FTZ R137, R24, R137 ;  /* 0x0000008918897221 */ /* 0x008fe20000010000 */
[----:B------:R-:W1:Y:S01]  /*6a60*/  SHFL.BFLY PT, R4, R163, 0x2, 0x1f ;  /* 0x0c401f00a3047f89 */ /* 0x000e6200000e0000 */
[----:B----4-:R-:W-:-:S03]  /*6a70*/  FADD.FTZ R2, R165, R2 ;  /* 0x00000002a5027221 */ /* 0x010fc60000010000 */
[----:B------:R-:W3:Y:S01]  /*6a80*/  SHFL.BFLY PT, R6, R5, 0x2, 0x1f ;  /* 0x0c401f0005067f89 */ /* 0x000ee200000e0000 */
[----:B--2---:R-:W-:-:S03]  /*6a90*/  FADD.FTZ R8, R161, R8 ;  /* 0x00000008a1087221 */ /* 0x004fc60000010000 */
[----:B------:R-:W2:Y:S01]  /*6aa0*/  SHFL.BFLY PT, R18, R11, 0x2, 0x1f ;  /* 0x0c401f000b127f89 */ /* 0x000ea200000e0000 */
[----:B-----5:R-:W-:-:S03]  /*6ab0*/  FADD.FTZ R20, R151, R20 ;  /* 0x0000001497147221 */ /* 0x020fc60000010000 */
[----:B------:R-:W4:Y:S01]  /*6ac0*/  SHFL.BFLY PT, R10, R7, 0x2, 0x1f ;  /* 0x0c401f00070a7f89 */ /* 0x000f2200000e0000 */
[----:B------:R-:W-:-:S03]  /*6ad0*/  FADD.FTZ R0, R3, R0 ;  /* 0x0000000003007221 */ /* 0x000fc60000010000 */
[----:B------:R-:W5:Y:S01]  /*6ae0*/  SHFL.BFLY PT, R46, R23, 0x2, 0x1f ;  /* 0x0c401f00172e7f89 */ /* 0x000f6200000e0000 */
[----:B0-----:R-:W-:-:S03]  /*6af0*/  FADD.FTZ R38, R141, R38 ;  /* 0x000000268d267221 */ /* 0x001fc60000010000 */
[----:B------:R-:W0:Y:S04]  /*6b00*/  SHFL.BFLY PT, R12, R159, 0x2, 0x1f ;  /* 0x0c401f009f0c7f89 */ /* 0x000e2800000e0000 */
        /* <DEDUP_REMOVED lines=9> */
[----:B-----5:R-:W-:-:S03]  /*6ba0*/  FADD.FTZ R46, R23, R46 ;  /* 0x0000002e172e7221 */ /* 0x020fc60000010000 */
[----:B------:R-:W5:Y:S01]  /*6bb0*/  SHFL.BFLY PT, R22, R13, 0x2, 0x1f ;  /* 0x0c401f000d167f89 */ /* 0x000f6200000e0000 */
        /* <DEDUP_REMOVED lines=24> */
[----:B----4-:R-:W-:Y:S02]  /*6d40*/  FADD.FTZ R42, R21, R42 ;  /* 0x0000002a152a7221 */ /* 0x010fe40000010000 */
[----:B-----5:R-:W-:Y:S01]  /*6d50*/  FADD.FTZ R44, R137, R44 ;  /* 0x0000002c892c7221 */ /* 0x020fe20000010000 */
[----:B------:R-:W4:Y:S01]  /*6d60*/  SHFL.BFLY PT, R7, R4, 0x1, 0x1f ;  /* 0x0c201f0004077f89 */ /* 0x000f2200000e0000 */
[----:B0-----:R-:W-:-:S03]  /*6d70*/  FADD.FTZ R2, R2, R5 ;  /* 0x0000000502027221 */ /* 0x001fc60000010000 */
[----:B------:R-:W0:Y:S01]  /*6d80*/  SHFL.BFLY PT, R9, R6, 0x1, 0x1f ;  /* 0x0c201f0006097f89 */ /* 0x000e2200000e0000 */
[----:B------:R-:W-:-:S03]  /*6d90*/  FADD.FTZ R5, R8, R11 ;  /* 0x0000000b08057221 */ /* 0x000fc60000010000 */
[----:B------:R-:W5:Y:S01]  /*6da0*/  SHFL.BFLY PT, R13, R10, 0x1, 0x1f ;  /* 0x0c201f000a0d7f89 */ /* 0x000f6200000e0000 */
[----:B-1----:R-:W-:-:S03]  /*6db0*/  FADD.FTZ R11, R20, R23 ;  /* 0x00000017140b7221 */ /* 0x002fc60000010000 */
[----:B------:R-:W1:Y:S01]  /*6dc0*/  SHFL.BFLY PT, R15, R12, 0x1, 0x1f ;  /* 0x0c201f000c0f7f89 */ /* 0x000e6200000e0000 */
[----:B---3--:R-:W-:-:S03]  /*6dd0*/  FADD.FTZ R0, R0, R3 ;  /* 0x0000000300007221 */ /* 0x008fc60000010000 */
[----:B------:R-:W3:Y:S01]  /*6de0*/  SHFL.BFLY PT, R19, R16, 0x1, 0x1f ;  /* 0x0c201f0010137f89 */ /* 0x000ee200000e0000 */
[----:B--2---:R-:W-:-:S03]  /*6df0*/  FADD.FTZ R20, R38, R41 ;  /* 0x0000002926147221 */ /* 0x004fc60000010000 */
[----:B------:R-:W2:Y:S01]  /*6e00*/  SHFL.BFLY PT, R21, R18, 0x1, 0x1f ;  /* 0x0c201f0012157f89 */ /* 0x000ea200000e0000 */
[----:B------:R-:W-:-:S03]  /*6e10*/  SHF.R.S32.HI R41, RZ, 0x3, R153 ;  /* 0x00000003ff297819 */ /* 0x000fc60000011499 */
[----:B------:R-:W2:Y:S01]  /*6e20*/  SHFL.BFLY PT, R17, R14, 0x1, 0x1f ;  /* 0x0c201f000e117f89 */ /* 0x000ea200000e0000 */
[----:B----4-:R-:W-:Y:S02]  /*6e30*/  FADD.FTZ R3, R4, R7 ;  /* 0x0000000704037221 */ /* 0x010fe40000010000 */
[----:B------:R-:W-:Y:S01]  /*6e40*/  IMAD R23, R154, 0x60, R41 ;  /* 0x000000609a177824 */ /* 0x000fe200078e0229 */
[----:B------:R-:W4:Y:S01]  /*6e50*/  SHFL.BFLY PT, R31, R28, 0x1, 0x1f ;  /* 0x0c201f001c1f7f89 */ /* 0x000f2200000e0000 */
[----:B0-----:R-:W-:-:S03]  /*6e60*/  FADD.FTZ R4, R6, R9 ;  /* 0x0000000906047221 */ /* 0x001fc60000010000 */
[----:B------:R-:W0:Y:S01]  /*6e70*/  SHFL.BFLY PT, R33, R30, 0x1, 0x1f ;  /* 0x0c201f001e217f89 */ /* 0x000e2200000e0000 */
[----:B-----5:R-:W-:-:S03]  /*6e80*/  FADD.FTZ R6, R10, R13 ;  /* 0x0000000d0a067221 */ /* 0x020fc60000010000 */
[----:B------:R-:W5:Y:S01]  /*6e90*/  SHFL.BFLY PT, R43, R40, 0x1, 0x1f ;  /* 0x0c201f00282b7f89 */ /* 0x000f6200000e0000 */
[----:B-1----:R-:W-:-:S03]  /*6ea0*/  FADD.FTZ R7, R12, R15 ;  /* 0x0000000f0c077221 */ /* 0x002fc60000010000 */
[----:B------:R-:W1:Y:S01]  /*6eb0*/  SHFL.BFLY PT, R25, R22, 0x1, 0x1f ;  /* 0x0c201f0016197f89 */ /* 0x000e6200000e0000 */
[----:B---3--:R-:W-:-:S03]  /*6ec0*/  FADD.FTZ R9, R16, R19 ;  /* 0x0000001310097221 */ /* 0x008fc60000010000 */
[----:B------:R-:W3:Y:S01]  /*6ed0*/  SHFL.BFLY PT, R27, R24, 0x1, 0x1f ;  /* 0x0c201f00181b7f89 */ /* 0x000ee200000e0000 */
[----:B--2---:R-:W-:-:S03]  /*6ee0*/  FADD.FTZ R10, R18, R21 ;  /* 0x00000015120a7221 */ /* 0x004fc60000010000 */
[----:B------:R-:W2:Y:S01]  /*6ef0*/  SHFL.BFLY PT, R29, R26, 0x1, 0x1f ;  /* 0x0c201f001a1d7f89 */ /* 0x000ea200000e0000 */
[----:B------:R-:W-:-:S03]  /*6f00*/  FADD.FTZ R8, R14, R17 ;  /* 0x000000110e087221 */ /* 0x000fc60000010000 */
[----:B------:R-:W2:Y:S01]  /*6f10*/  SHFL.BFLY PT, R35, R32, 0x1, 0x1f ;  /* 0x0c201f0020237f89 */ /* 0x000ea200000e0000 */
        /* <DEDUP_REMOVED lines=11> */
[----:B------:R-:W-:Y:S01]  /*6fd0*/  BAR.SYNC.DEFER_BLOCKING 0x0 ;  /* 0x0000000000007b1d */ /* 0x000fe20000010000 */
[----:B------:R-:W-:Y:S02]  /*6fe0*/  FADD.FTZ R17, R32, R35 ;  /* 0x0000002320117221 */ /* 0x000fe40000010000 */
[----:B----4-:R-:W-:Y:S02]  /*6ff0*/  FADD.FTZ R18, R34, R37 ;  /* 0x0000002522127221 */ /* 0x010fe40000010000 */
[----:B0-----:R-:W-:Y:S02]  /*7000*/  FADD.FTZ R19, R36, R39 ;  /* 0x0000002724137221 */ /* 0x001fe40000010000 */
[----:B-----5:R-:W-:Y:S02]  /*7010*/  FADD.FTZ R30, R42, R45 ;  /* 0x0000002d2a1e7221 */ /* 0x020fe40000010000 */
        /* <DEDUP_REMOVED lines=27> */
.L_x_20893:
[----:B------:R-:W-:Y:S05]  /*71d0*/  BSYNC B0 ;  /* 0x0000000000007941 */ /* 0x000fea0003800000 */
.L_x_20892:
        /* <DEDUP_REMOVED lines=51> */
.L_x_20895:
[----:B------:R-:W-:Y:S05]  /*7510*/  BSYNC B0 ;  /* 0x0000000000007941 */ /* 0x000fea0003800000 */
.L_x_20894:
        /* <DEDUP_REMOVED lines=27> */
.L_x_20897:
[----:B------:R-:W-:Y:S05]  /*76d0*/  BSYNC B0 ;  /* 0x0000000000007941 */ /* 0x000fea0003800000 */
.L_x_20896:
        /* <DEDUP_REMOVED lines=51> */
.L_x_20899:
[----:B------:R-:W-:Y:S05]  /*7a10*/  BSYNC B0 ;  /* 0x0000000000007941 */ /* 0x000fea0003800000 */
.L_x_20898:
[----:B------:R-:W-:Y:S06]  /*7a20*/  BAR.SYNC.DEFER_BLOCKING 0x0 ;  /* 0x0000000000007b1d */ /* 0x000fec0000010000 */
[----:B------:R-:W-:Y:S05]  /*7a30*/  @P3 EXIT ;  /* 0x000000000000394d */ /* 0x000fea0003800000 */
[----:B------:R-:W-:Y:S05]  /*7a40*/  @P2 EXIT ;  /* 0x000000000000294d */ /* 0x000fea0003800000 */
[----:B------:R-:W2:Y:S01]  /*7a50*/  S2UR UR6, SR_CTAID.Y ;  /* 0x00000000000679c3 */ /* 0x000ea20000002600 */
[----:B------:R-:W-:Y:S01]  /*7a60*/  ULDC UR7, c[0x0][0x14] ;  /* 0x0000050000077ab9 */ /* 0x000fe20000000800 */
[C---:B------:R-:W-:Y:S01]  /*7a70*/  IADD3 R22, R41.reuse, 0x4, RZ ;  /* 0x0000000429167810 */ /* 0x040fe20007ffe0ff */
[----:B------:R-:W-:Y:S01]  /*7a80*/  ULDC UR8, c[0x0][0xc] ;  /* 0x0000030000087ab9 */ /* 0x000fe20000000800 */
[C---:B01----:R-:W-:Y:S01]  /*7a90*/  IADD3 R23, R41.reuse, 0x8, RZ ;  /* 0x0000000829177810 */ /* 0x043fe20007ffe0ff */
[----:B------:R-:W-:Y:S01]  /*7aa0*/  UIMAD UR7, UR7, 0x60, URZ ;  /* 0x00000060070778a4 */ /* 0x000fe2000f8e023f */
[----:B------:R-:W-:-:S02]  /*7ab0*/  IADD3 R24, R41, 0xc, RZ ;  /* 0x0000000c29187810 */ /* 0x000fc40007ffe0ff */
[----:B------:R-:W0:Y:S01]  /*7ac0*/  S2UR UR4, SR_CTAID.Z ;  /* 0x00000000000479c3 */ /* 0x000e220000002700 */
[C---:B------:R-:W-:Y:S02]  /*7ad0*/  IADD3 R35, R41.reuse, 0x1c, RZ ;  /* 0x0000001c29237810 */ /* 0x040fe40007ffe0ff */
[C---:B------:R-:W-:Y:S02]  /*7ae0*/  IADD3 R45, R41.reuse, 0x2c, RZ ;  /* 0x0000002c292d7810 */ /* 0x040fe40007ffe0ff */
[----:B------:R-:W-:-:S03]  /*7af0*/  IADD3 R53, R41, 0x3c, RZ ;  /* 0x0000003c29357810 */ /* 0x000fc60007ffe0ff */
[----:B------:R-:W1:Y:S01]  /*7b00*/  S2UR UR5, SR_CTAID.X ;  /* 0x00000000000579c3 */ /* 0x000e620000002500 */
[----:B--2---:R-:W-:-:S04]  /*7b10*/  UIMAD UR6, UR6, UR8, URZ ;  /* 0x00000008060672a4 */ /* 0x004fc8000f8e023f */
[----:B------:R-:W-:Y:S02]  /*7b20*/  UIMAD UR6, UR6, UR7, URZ ;  /* 0x00000007060672a4 */ /* 0x000fe4000f8e023f */
[----:B0-----:R-:W-:Y:S02]  /*7b30*/  UIMAD UR4, UR4, 0x60, URZ ;  /* 0x00000060040478a4 */ /* 0x001fe4000f8e023f */
[----:B------:R-:W-:Y:S02]  /*7b40*/  USHF.R.S32.HI UR9, URZ, 0x1f, UR6 ;  /* 0x0000001f3f097899 */ /* 0x000fe40008011406 */
[----:B-1----:R-:W-:Y:S02]  /*7b50*/  UIMAD UR5, UR5, UR7, URZ ;  /* 0x00000007050572a4 */ /* 0x002fe4000f8e023f */
[----:B------:R-:W-:Y:S02]  /*7b60*/  USHF.R.S32.HI UR7, URZ, 0x1f, UR4 ;  /* 0x0000001f3f077899 */ /* 0x000fe40008011404 */
[----:B------:R-:W-:-:S02]  /*7b70*/  USHF.R.S32.HI UR8, URZ, 0x1f, UR5 ;  /* 0x0000001f3f087899 */ /* 0x000fc40008011405 */
[----:B------:R-:W-:-:S04]  /*7b80*/  UIADD3 UR4, UP0, UP1, UR6, UR5, UR4 ;  /* 0x0000000506047290 */ /* 0x000fc8000f91e004 */
[----:B------:R-:W-:Y:S02]  /*7b90*/  UIADD3.X UR7, UR9, UR8, UR7, UP0, UP1 ;  /* 0x0000000809077290 */ /* 0x000fe400087e2407 */
[----:B------:R-:W-:Y:S02]  /*7ba0*/  IADD3 R33, P1, R22, UR4, RZ ;  /* 0x0000000416217c10 */ /* 0x000fe4000ff3e0ff */
[C---:B------:R-:W-:Y:S02]  /*7bb0*/  IADD3 R29, P2, R23.reuse, UR4, RZ ;  /* 0x00000004171d7c10 */ /* 0x040fe4000ff5e0ff */
[----:B------:R-:W-:Y:S02]  /*7bc0*/  IADD3 R27, P3, R24, UR4, RZ ;  /* 0x00000004181b7c10 */ /* 0x000fe4000ff7e0ff */
[----:B------:R-:W-:Y:S02]  /*7bd0*/  LEA.HI.X.SX32 R36, R22, UR7, 0x1, P1 ;  /* 0x0000000716247c11 */ /* 0x000fe400088f0eff */
[----:B------:R-:W-:-:S02]  /*7be0*/  LEA.HI.X.SX32 R34, R23, UR7, 0x1, P2 ;  /* 0x0000000717227c11 */ /* 0x000fc400090f0eff */
[----:B------:R-:W-:Y:S02]  /*7bf0*/  IADD3 R25, P0, R41, UR4, RZ ;  /* 0x0000000429197c10 */ /* 0x000fe4000ff1e0ff */
[----:B------:R-:W-:Y:S02]  /*7c00*/  LEA.HI.X.SX32 R32, R24, UR7, 0x1, P3 ;  /* 0x0000000718207c11 */ /* 0x000fe400098f0eff */
[----:B------:R-:W-:Y:S02]  /*7c10*/  LEA R22, P1, R33, c[0x0][0x160], 0x2 ;  /* 0x0000580021167a11 */ /* 0x000fe400078210ff */
[----:B------:R-:W-:Y:S02]  /*7c20*/  LEA R28, P2, R29, c[0x0][0x160], 0x2 ;  /* 0x000058001d1c7a11 */ /* 0x000fe400078410ff */
[----:B------:R-:W-:Y:S02]  /*7c30*/  LEA R26, P3, R27, c[0x0][0x160], 0x2 ;  /* 0x000058001b1a7a11 */ /* 0x000fe400078610ff */
[----:B------:R-:W-:-:S02]  /*7c40*/  LEA.HI.X.SX32 R38, R41, UR7, 0x1, P0 ;  /* 0x0000000729267c11 */ /* 0x000fc400080f0eff */
[----:B------:R-:W-:Y:S02]  /*7c50*/  LEA.HI.X R23, R33, c[0x0][0x164], R36, 0x2, P1 ;  /* 0x0000590021177a11 */ /* 0x000fe400008f1424 */
[----:B------:R-:W-:Y:S02]  /*7c60*/  LEA.HI.X R29, R29, c[0x0][0x164], R34, 0x2, P2 ;  /* 0x000059001d1d7a11 */ /* 0x000fe400010f1422 */
[----:B------:R-:W-:Y:S02]  /*7c70*/  LEA R24, P0, R25, c[0x0][0x160], 0x2 ;  /* 0x0000580019187a11 */ /* 0x000fe400078010ff */
[----:B------:R-:W-:Y:S02]  /*7c80*/  LEA.HI.X R27, R27, c[0x0][0x164], R32, 0x2, P3 ;  /* 0x000059001b1b7a11 */ /* 0x000fe400018f1420 */
        /* <DEDUP_REMOVED lines=123> */
.L_x_20900:
        /* <DEDUP_REMOVED lines=12> */
.L_x_24045:


//--------------------- .text._ZN4vllm25paged_attention_v1_kernelIffLi80ELi32ELi128ELNS_18Fp8KVCacheDataTypeE0ELb1EEEvPT_PKS2_PKT0_S8_ifPKiSA_iPKfiiiSC_SC_iiiii --------------------------
	.section	.text._ZN4vllm25paged_attention_v1_kernelIffLi80ELi32ELi128ELNS_18Fp8KVCacheDataTypeE0ELb1EEEvPT_PKS2_PKT0_S8_ifPKiSA_iPKfiiiSC_SC_iiiii,"ax",@progbits
	.sectioninfo	@"SHI_REGISTERS=128"
	.align	128
        .global         _ZN4vllm25paged_attention_v1_kernelIffLi80ELi32ELi128ELNS_18Fp8KVCacheDataTypeE0ELb1EEEvPT_PKS2_PKT0_S8_ifPKiSA_iPKfiiiSC_SC_iiiii
        .type           _ZN4vllm25paged_attention_v1_kernelIffLi80ELi32ELi128ELNS_18Fp8KVCacheDataTypeE0ELb1EEEvPT_PKS2_PKT0_S8_ifPKiSA_iPKfiiiSC_SC_iiiii,@function
        .size           _ZN4vllm25paged_attention_v1_kernelIffLi80ELi32ELi128ELNS_18Fp8KVCacheDataTypeE0ELb1EEEvPT_PKS2_PKT0_S8_ifPKiSA_iPKfiiiSC_SC_iiiii,(.L_x_24046 - _ZN4vllm25paged_attention_v1_kernelIffLi80ELi32ELi128ELNS_18Fp8KVCacheDataTypeE0ELb1EEEvPT_PKS2_PKT0_S8_ifPKiSA_iPKfiiiSC_SC_iiiii)
        .other          _ZN4vllm25paged_attention_v1_kernelIffLi80ELi32ELi128ELNS_18Fp8KVCacheDataTypeE0ELb1EEEvPT_PKS2_PKT0_S8_ifPKiSA_iPKfiiiSC_SC_iiiii,@"STO_CUDA_ENTRY STV_DEFAULT"
_ZN4vllm25paged_attention_v1_kernelIffLi80ELi32ELi128ELNS_18Fp8KVCacheDataTypeE0ELb1EEEvPT_PKS2_PKT0_S8_ifPKiSA_iPKfiiiSC_SC_iiiii:
.text._ZN4vllm25paged_attention_v1_kernelIffLi80ELi32ELi128ELNS_18Fp8KVCacheDataTypeE0ELb1EEEvPT_PKS2_PKT0_S8_ifPKiSA_iPKfiiiSC_SC_iiiii:
        /* <DEDUP_REMOVED lines=91> */
.L_x_20905:
        /* <DEDUP_REMOVED lines=11> */
.L_x_20904:
[----:B------:R-:W-:Y:S05]  /*0660*/  BSYNC B1 ;  /* 0x0000000000017941 */ /* 0x000fea0003800000 */
.L_x_20903:
        /* <DEDUP_REMOVED lines=8> */
.L_x_20906:
        /* <DEDUP_REMOVED lines=17> */
.L_x_20902:
[----:B-1----:R-:W-:Y:S05]  /*0800*/  BSYNC B0 ;  /* 0x0000000000007941 */ /* 0x002fea0003800000 */
.L_x_20901:
        /* <DEDUP_REMOVED lines=10> */
[----:B------:R-:W-:-:S05]  /*08b0*/  ISETP.GE.AND P2, PT, R3, RZ, PT ;  /* 0x000000ff0300720c */ /* 0x000fca0003f46270 */
        /* <DEDUP_REMOVED lines=27> */
[----:B------:R-:W-:Y:S02]  /*0a70*/  LEA.HI R8, R8, R7, RZ, 0x5 ;  /* 0x0000000708087211 */ /* 0x000fe400078f28ff */
[----:B------:R-:W-:Y:S02]  /*0a80*/  SHF.R.S32.HI R7, RZ, 0x1f, R113 ;  /* 0x0000001fff077819 */ /* 0x000fe40000011471 */
[----:B------:R-:W-:Y:S02]  /*0a90*/  SHF.R.S32.HI R108, RZ, 0x5, R8 ;  /* 0x00000005ff6c7819 */ /* 0x000fe40000011408 */
[----:B------:R-:W-:Y:S02]  /*0aa0*/  @P0 IADD3 R5, R5, 0x1, RZ ;  /* 0x0000000105050810 */ /* 0x000fe40007ffe0ff */
[----:B------:R-:W-:-:S03]  /*0ab0*/  ISETP.GE.AND P0, PT, R115, R108, PT ;  /* 0x0000006c7300720c */ /* 0x000fc60003f06270 */
        /* <DEDUP_REMOVED lines=9> */
[----:B------:R-:W-:Y:S01]  /*0b50*/  IMAD.MOV.U32 R6, RZ, RZ, c[0x0][0x1ac] ;  /* 0x00006b00ff067624 */ /* 0x000fe200078e00ff */
[----:B------:R-:W2:Y:S02]  /*0b60*/  LDS.128 R76, [0x20] ;  /* 0x00002000ff4c7984 */ /* 0x000ea40000000c00 */
[----:B------:R-:W-:-:S02]  /*0b70*/  SHF.R.S32.HI R5, RZ, 0x1f, R121 ;  /* 0x0000001fff057819 */ /* 0x000fc40000011479 */
[----:B------:R-:W3:Y:S01]  /*0b80*/  LDS.128 R72, [0x30] ;  /* 0x00003000ff487984 */ /* 0x000ee20000000c00 */
[C---:B------:R-:W-:Y:S02]  /*0b90*/  IADD3 R120, P1, R2.reuse, R121, RZ ;  /* 0x0000007902787210 */ /* 0x040fe40007f3e0ff */
[----:B------:R-:W-:Y:S01]  /*0ba0*/  SHF.R.S32.HI R6, RZ, 0x1f, R6 ;  /* 0x0000001fff067819 */ /* 0x000fe20000011406 */
        /* <DEDUP_REMOVED lines=20> */
[----:B------:R-:W-:-:S04]  /*0cf0*/  IMAD.MOV.U32 R118, RZ, RZ, R115 ;  /* 0x000000ffff767224 */ /* 0x000fc800078e0073 */
.L_x_20913:
[----:B------:R-:W-:Y:S01]  /*0d00*/  IMAD.SHL.U32 R119, R118, 0x20, RZ ;  /* 0x0000002076777824 */ /* 0x000fe200078e00ff */
[----:B------:R-:W-:Y:S01]  /*0d10*/  IABS R93, c[0x0][0x1d0] ;  /* 0x00007400005d7a13 */ /* 0x000fe20000000000 */
[----:B------:R-:W-:Y:S01]  /*0d20*/  BSSY B1, `(.L_x_20910) ;  /* 0x00000a8000017945 */ /* 0x000fe20003800000 */
[----:B------:R-:W-:-:S02]  /*0d30*/  IABS R2, c[0x0][0x1d4] ;  /* 0x0000750000027a13 */ /* 0x000fc40000000000 */
[----:B------:R-:W-:Y:S01]  /*0d40*/  IABS R89, R119 ;  /* 0x0000007700597213 */ /* 0x000fe20000000000 */
[----:B-1----:R-:W1:Y:S04]  /*0d50*/  I2F.RP R91, R93 ;  /* 0x0000005d005b7306 */ /* 0x002e680000209400 */
[----:B0-----:R-:W-:-:S04]  /*0d60*/  IMAD.HI.U32 R88, R111, R89, RZ ;  /* 0x000000596f587227 */ /* 0x001fc800078e00ff */
[----:B------:R-:W-:-:S04]  /*0d70*/  IMAD.MOV R90, RZ, RZ, -R88 ;  /* 0x000000ffff5a7224 */ /* 0x000fc800078e0a58 */
[----:B------:R-:W-:Y:S01]  /*0d80*/  IMAD R89, R2, R90, R89 ;  /* 0x0000005a02597224 */ /* 0x000fe200078e0259 */
[----:B------:R-:W-:Y:S01]  /*0d90*/  LOP3.LUT R90, R119, c[0x0][0x1d4], RZ, 0x3c, !PT ;  /* 0x00007500775a7a12 */ /* 0x000fe200078e3cff */
[----:B------:R-:W-:Y:S01]  /*0da0*/  IMAD.IADD R119, R114, 0x1, R119 ;  /* 0x0000000172777824 */ /* 0x000fe200078e0277 */
[----:B-1----:R-:W1:Y:S02]  /*0db0*/  MUFU.RCP R91, R91 ;  /* 0x0000005b005b7308 */ /* 0x002e640000001000 */
[----:B------:R-:W-:Y:S02]  /*0dc0*/  ISETP.GT.U32.AND P1, PT, R112, R89, PT ;  /* 0x000000597000720c */ /* 0x000fe40003f24070 */
[----:B------:R-:W-:Y:S02]  /*0dd0*/  ISETP.GE.AND P2, PT, R90, RZ, PT ;  /* 0x000000ff5a00720c */ /* 0x000fe40003f46270 */
[----:B------:R-:W-:-:S09]  /*0de0*/  LEA R117, R119, 0x160, 0x2 ;  /* 0x0000016077757811 */ /* 0x000fd200078e10ff */
        /* <DEDUP_REMOVED lines=10> */
[----:B-1----:R-:W-:-:S04]  /*0e90*/  IMAD.MOV R88, RZ, RZ, -R89 ;  /* 0x000000ffff587224 */ /* 0x002fc800078e0a59 */
        /* <DEDUP_REMOVED lines=46> */
[----:B-----5:R-:W-:Y:S02]  /*1180*/  FFMA.FTZ R104, R73, R89, R92 ;  /* 0x0000005949687223 */ /* 0x020fe4000001005c */
[----:B------:R-:W2:Y:S01]  /*1190*/  LDG.E.128.CONSTANT R92, [R122.64+0x800] ;  /* 0x0008000a7a5c7981 */ /* 0x000ea2000c1e9d00 */
[----:B------:R-:W-:-:S03]  /*11a0*/  FFMA.FTZ R105, R84, R96, R105 ;  /* 0x0000006054697223 */ /* 0x000fc60000010069 */
[----:B------:R-:W3:Y:S01]  /*11b0*/  LDG.E.128.CONSTANT R96, [R122.64+0xa00] ;  /* 0x000a000a7a607981 */ /* 0x000ee2000c1e9d00 */
[----:B------:R-:W-:-:S03]  /*11c0*/  FFMA.FTZ R105, R76, R100, R105 ;  /* 0x000000644c697223 */ /* 0x000fc60000010069 */
[----:B------:R-:W4:Y:S01]  /*11d0*/  LDG.E.128.CONSTANT R100, [R122.64+0xc00] ;  /* 0x000c000a7a647981 */ /* 0x000f22000c1e9d00 */
        /* <DEDUP_REMOVED lines=8> */
[----:B------:R-:W2:Y:S01]  /*1260*/  LDG.E.128.CONSTANT R92, [R122.64+0x1000] ;  /* 0x0010000a7a5c7981 */ /* 0x000ea2000c1e9d00 */
        /* <DEDUP_REMOVED lines=53> */
[----:B------:R-:W5:Y:S01]  /*15c0*/  LDG.E.128.CONSTANT R104, [R122.64+0x2600] ;  /* 0x0026000a7a687981 */ /* 0x000f62000c1e9d00 */
[----:B------:R-:W-:Y:S01]  /*15d0*/  FFMA.FTZ R124, R27, R91, R124 ;  /* 0x0000005b1b7c7223 */ /* 0x000fe2000001007c */
[----:B------:R-:W-:Y:S01]  /*15e0*/  ISETP.GE.AND P0, PT, R119, R116, PT ;  /* 0x000000747700720c */ /* 0x000fe20003f06270 */
[----:B--2---:R-:W-:-:S02]  /*15f0*/  FFMA.FTZ R125, R20, R92, R125 ;  /* 0x0000005c147d7223 */ /* 0x004fc4000001007d */
        /* <DEDUP_REMOVED lines=24> */
.L_x_20911:
[----:B------:R-:W-:-:S05]  /*1780*/  IMAD.MOV.U32 R88, RZ, RZ, -0x800001 ;  /* 0xff7fffffff587424 */ /* 0x000fca00078e00ff */
[----:B------:R1:W-:Y:S02]  /*1790*/  STS [R117], R88 ;  /* 0x0000005875007388 */ /* 0x0003e40000000800 */
.L_x_20912:
[----:B------:R-:W-:Y:S05]  /*17a0*/  BSYNC B1 ;  /* 0x0000000000017941 */ /* 0x000fea0003800000 */
.L_x_20910:
[----:B------:R-:W-:-:S04]  /*17b0*/  IADD3 R118, R118, 0x4, RZ ;  /* 0x0000000476767810 */ /* 0x000fc80007ffe0ff */
[----:B------:R-:W-:-:S13]  /*17c0*/  ISETP.GE.AND P0, PT, R118, R108, PT ;  /* 0x0000006c7600720c */ /* 0x000fda0003f06270 */
[----:B------:R-:W-:Y:S05]  /*17d0*/  @!P0 BRA `(.L_x_20913) ;  /* 0xfffff52000008947 */ /* 0x000fea000383ffff */
[----:B------:R-:W-:Y:S05]  /*17e0*/  BRA `(.L_x_20908) ;  /* 0x00000b6000007947 */ /* 0x000fea0003800000 */
.L_x_20909:
[----:B-1234-:R-:W-:Y:S01]  /*17f0*/  IADD3 R118, -R116, 0x1, RZ ;  /* 0x0000000174767810 */ /* 0x01efe20007ffe1ff */
[----:B------:R-:W-:Y:S02]  /*1800*/  IMAD.MOV.U32 R110, RZ, RZ, -0x800001 ;  /* 0xff7fffffff6e7424 */ /* 0x000fe400078e00ff */
[----:B------:R-:W-:-:S04]  /*1810*/  IMAD.MOV.U32 R106, RZ, RZ, R115 ;  /* 0x000000ffff6a7224 */ /* 0x000fc800078e0073 */
.L_x_20917:
[----:B------:R-:W-:Y:S01]  /*1820*/  IMAD.SHL.U32 R105, R106, 0x20, RZ ;  /* 0x000000206a697824 */ /* 0x000fe200078e00ff */
[----:B------:R-:W-:Y:S01]  /*1830*/  IABS R93, c[0x0][0x1d0] ;  /* 0x00007400005d7a13 */ /* 0x000fe20000000000 */
[----:B------:R-:W-:Y:S01]  /*1840*/  BSSY B1, `(.L_x_20914) ;  /* 0x00000ad000017945 */ /* 0x000fe20003800000 */
[----:B------:R-:W-:Y:S02]  /*1850*/  IABS R2, c[0x0][0x1d4] ;  /* 0x0000750000027a13 */ /* 0x000fe40000000000 */
[----:B-1----:R-:W-:Y:S01]  /*1860*/  IABS R89, R105 ;  /* 0x0000006900597213 */ /* 0x002fe20000000000 */
[----:B------:R-:W1:Y:S04]  /*1870*/  I2F.RP R92, R93 ;  /* 0x0000005d005c7306 */ /* 0x000e680000209400 */
[----:B------:R-:W-:-:S04]  /*1880*/  IMAD.HI.U32 R88, R111, R89, RZ ;  /* 0x000000596f587227 */ /* 0x000fc800078e00ff */
[----:B------:R-:W-:-:S04]  /*1890*/  IMAD.MOV R90, RZ, RZ, -R88 ;  /* 0x000000ffff5a7224 */ /* 0x000fc800078e0a58 */
[----:B------:R-:W-:Y:S01]  /*18a0*/  IMAD R89, R2, R90, R89 ;  /* 0x0000005a02597224 */ /* 0x000fe200078e0259 */
[----:B------:R-:W-:Y:S01]  /*18b0*/  LOP3.LUT R90, R105, c[0x0][0x1d4], RZ, 0x3c, !PT ;  /* 0x00007500695a7a12 */ /* 0x000fe200078e3cff */
[----:B------:R-:W-:Y:S01]  /*18c0*/  IMAD.IADD R105, R114, 0x1, R105 ;  /* 0x0000000172697824 */ /* 0x000fe200078e0269 */
[----:B-1----:R-:W1:Y:S02]  /*18d0*/  MUFU.RCP R92, R92 ;  /* 0x0000005c005c7308 */ /* 0x002e640000001000 */
[----:B------:R-:W-:Y:S02]  /*18e0*/  ISETP.GT.U32.AND P1, PT, R112, R89, PT ;  /* 0x000000597000720c */ /* 0x000fe40003f24070 */
[----:B------:R-:W-:Y:S02]  /*18f0*/  ISETP.GE.AND P2, PT, R90, RZ, PT ;  /* 0x000000ff5a00720c */ /* 0x000fe40003f46270 */
[----:B0-----:R-:W-:-:S09]  /*1900*/  LEA R104, R105, 0x160, 0x2 ;  /* 0x0000016069687811 */ /* 0x001fd200078e10ff */
        /* <DEDUP_REMOVED lines=64> */
[----:B------:R-:W-:Y:S01]  /*1d10*/  FFMA.FTZ R124, R73, R89, R124 ;  /* 0x00000059497c7223 */ /* 0x000fe2000001007c */
        /* <DEDUP_REMOVED lines=42> */
[----:B------:R-:W3:Y:S04]  /*1fc0*/  LDG.E.128.CONSTANT R100, [R122.64+0x1c00] ;  /* 0x001c000a7a647981 */ /* 0x000ee8000c1e9d00 */
[----:B------:R-:W5:Y:S01]  /*1fd0*/  LDG.E.128.CONSTANT R88, [R122.64+0x1e00] ;  /* 0x001e000a7a587981 */ /* 0x000f62000c1e9d00 */
[----:B----4-:R-:W-:-:S02]  /*1fe0*/  FFMA.FTZ R125, R36, R92, R125 ;  /* 0x0000005c247d7223 */ /* 0x010fc4000001007d */
[----:B------:R-:W-:Y:S02]  /*1ff0*/  FFMA.FTZ R92, R39, R95, R119 ;  /* 0x0000005f275c7223 */ /* 0x000fe40000010077 */
        /* <DEDUP_REMOVED lines=10> */
[----:B------:R-:W2:Y:S01]  /*20a0*/  LDG.E.128.CONSTANT R92, [R122.64+0x2000] ;  /* 0x0020000a7a5c7981 */ /* 0x000ea2000c1e9d00 */
[----:B-----5:R-:W-:-:S02]  /*20b0*/  FFMA.FTZ R117, R24, R88, R125 ;  /* 0x0000005818757223 */ /* 0x020fc4000001007d */
[----:B------:R-:W-:Y:S01]  /*20c0*/  FFMA.FTZ R124, R25, R89, R124 ;  /* 0x00000059197c7223 */ /* 0x000fe2000001007c */
[----:B------:R-:W3:Y:S01]  /*20d0*/  LDG.E.128.CONSTANT R100, [R122.64+0x2600] ;  /* 0x0026000a7a647981 */ /* 0x000ee2000c1e9d00 */
[----:B------:R-:W-:Y:S02]  /*20e0*/  FFMA.FTZ R119, R26, R90, R119 ;  /* 0x0000005a1a777223 */ /* 0x000fe40000010077 */
[----:B------:R-:W-:Y:S02]  /*20f0*/  FFMA.FTZ R125, R27, R91, R96 ;  /* 0x0000005b1b7d7223 */ /* 0x000fe40000010060 */
[----:B------:R-:W4:Y:S04]  /*2100*/  LDG.E.128.CONSTANT R88, [R122.64+0x2200] ;  /* 0x0022000a7a587981 */ /* 0x000f28000c1e9d00 */
[----:B------:R-:W5:Y:S01]  /*2110*/  LDG.E.128.CONSTANT R96, [R122.64+0x2400] ;  /* 0x0024000a7a607981 */ /* 0x000f62000c1e9d00 */
[----:B------:R-:W-:Y:S01]  /*2120*/  ISETP.GE.AND P0, PT, R105, R116, PT ;  /* 0x000000746900720c */ /* 0x000fe20003f06270 */
[----:B--2---:R-:W-:-:S02]  /*2130*/  FFMA.FTZ R117, R20, R92, R117 ;  /* 0x0000005c14757223 */ /* 0x004fc40000010075 */
        /* <DEDUP_REMOVED lines=8> */
[----:B------:R-:W-:Y:S02]  /*21c0*/  IMAD.IADD R89, R118, 0x1, R105 ;  /* 0x0000000176597824 */ /* 0x000fe400078e0269 */
[----:B------:R-:W-:Y:S02]  /*21d0*/  FFMA.FTZ R88, R19, R91, R88 ;  /* 0x0000005b13587223 */ /* 0x000fe40000010058 */
[----:B------:R-:W-:Y:S02]  /*21e0*/  FFMA.FTZ R119, R14, R98, R119 ;  /* 0x000000620e777223 */ /* 0x000fe40000010077 */
[----:B---3--:R-:W-:-:S02]  /*21f0*/  FFMA.FTZ R100, R8, R100, R117 ;  /* 0x0000006408647223 */ /* 0x008fc40000010075 */
        /* <DEDUP_REMOVED lines=15> */
.L_x_20915:
[----:B------:R-:W-:-:S05]  /*22f0*/  IMAD.MOV.U32 R89, RZ, RZ, -0x800001 ;  /* 0xff7fffffff597424 */ /* 0x000fca00078e00ff */
[----:B------:R1:W-:Y:S02]  /*2300*/  STS [R104], R89 ;  /* 0x0000005968007388 */ /* 0x0003e40000000800 */
.L_x_20916:
[----:B------:R-:W-:Y:S05]  /*2310*/  BSYNC B1 ;  /* 0x0000000000017941 */ /* 0x000fea0003800000 */
.L_x_20914:
[----:B------:R-:W-:-:S04]  /*2320*/  IADD3 R106, R106, 0x4, RZ ;  /* 0x000000046a6a7810 */ /* 0x000fc80007ffe0ff */
[----:B------:R-:W-:-:S13]  /*2330*/  ISETP.GE.AND P0, PT, R106, R108, PT ;  /* 0x0000006c6a00720c */ /* 0x000fda0003f06270 */
[----:B------:R-:W-:Y:S05]  /*2340*/  @!P0 BRA `(.L_x_20917) ;  /* 0xfffff4d000008947 */ /* 0x000fea000383ffff */
.L_x_20908:
[----:B------:R-:W-:Y:S05]  /*2350*/  BSYNC B0 ;  /* 0x0000000000007941 */ /* 0x000fea0003800000 */
.L_x_20907:
[----:B------:R-:W2:Y:S01]  /*2360*/  SHFL.BFLY PT, R5, R110, 0x10, 0x1f ;  /* 0x0e001f006e057f89 */ /* 0x000ea200000e0000 */
[C---:B------:R-:W-:Y:S01]  /*2370*/  ISETP.NE.AND P0, PT, R114.reuse, RZ, PT ;  /* 0x000000ff7200720c */ /* 0x040fe20003f05270 */
[----:B0-----:R-:W-:Y:S01]  /*2380*/  IMAD.MOV.U32 R10, RZ, RZ, -0x800001 ;  /* 0xff7fffffff0a7424 */ /* 0x001fe200078e00ff */
[----:B------:R-:W-:Y:S01]  /*2390*/  ISETP.GT.AND P1, PT, R114, 0x3, PT ;  /* 0x000000037200780c */ /* 0x000fe20003f24270 */
[----:B------:R-:W-:Y:S01]  /*23a0*/  BSSY B0, `(.L_x_20918) ;  /* 0x00000f3000007945 */ /* 0x000fe20003800000 */
[----:B--2---:R-:W-:-:S05]  /*23b0*/  FMNMX.FTZ R5, R5, R110, !PT ;  /* 0x0000006e05057209 */ /* 0x004fca0007810000 */
        /* <DEDUP_REMOVED lines=36> */
.L_x_20922:
[----:B------:R-:W2:Y:S01]  /*2600*/  LDS R12, [R11] ;  /* 0x000000000b0c7984 */ /* 0x000ea20000000800 */
        /* <DEDUP_REMOVED lines=10> */
.L_x_20921:
[----:B------:R-:W-:Y:S05]  /*26b0*/  BSYNC B1 ;  /* 0x0000000000017941 */ /* 0x000fea0003800000 */
.L_x_20920:
        /* <DEDUP_REMOVED lines=10> */
.L_x_20925:
        /* <DEDUP_REMOVED lines=8> */
[----:B------:R-:W0:Y:S04]  /*27e0*/  LDS R24, [R8+0x800] ;  /* 0x0008000008187984 */ /* 0x000e280000000800 */
[----:B------:R-:W0:Y:S04]  /*27f0*/  LDS R26, [R8+0xa00] ;  /* 0x000a0000081a7984 */ /* 0x000e280000000800 */
[----:B------:R-:W0:Y:S04]  /*2800*/  LDS R28, [R8+0xc00] ;  /* 0x000c0000081c7984 */ /* 0x000e280000000800 */
[----:B------:R-:W0:Y:S02]  /*2810*/  LDS R30, [R8+0xe00] ;  /* 0x000e0000081e7984 */ /* 0x000e240000000800 */
[----:B0-2---:R-:W-:-:S02]  /*2820*/  FADD.FTZ R12, -R5, R12 ;  /* 0x0000000c050c7221 */ /* 0x005fc40000010100 */
[----:B------:R-:W0:Y:S02]  /*2830*/  LDS R32, [R8+0x1000] ;  /* 0x0010000008207984 */ /* 0x000e240000000800 */
[----:B------:R-:W-:Y:S02]  /*2840*/  FMUL.FTZ R12, R12, 1.4426950216293334961 ;  /* 0x3fb8aa3b0c0c7820 */ /* 0x000fe40000410000 */
[C---:B---3--:R-:W-:Y:S02]  /*2850*/  FADD.FTZ R14, -R5.reuse, R14 ;  /* 0x0000000e050e7221 */ /* 0x048fe40000010100 */
[----:B----4-:R-:W-:Y:S01]  /*2860*/  FADD.FTZ R16, -R5, R16 ;  /* 0x0000001005107221 */ /* 0x010fe20000010100 */
[----:B------:R2:W3:Y:S01]  /*2870*/  MUFU.EX2 R11, R12 ;  /* 0x0000000c000b7308 */ /* 0x0004e20000000800 */
[----:B------:R-:W-:Y:S02]  /*2880*/  FMUL.FTZ R14, R14, 1.4426950216293334961 ;  /* 0x3fb8aa3b0e0e7820 */ /* 0x000fe40000410000 */
[----:B------:R-:W-:-:S02]  /*2890*/  FMUL.FTZ R16, R16, 1.4426950216293334961 ;  /* 0x3fb8aa3b10107820 */ /* 0x000fc40000410000 */
[C---:B-----5:R-:W-:Y:S02]  /*28a0*/  FADD.FTZ R18, -R5.reuse, R18 ;  /* 0x0000001205127221 */ /* 0x060fe40000010100 */
[C---:B-1----:R-:W-:Y:S01]  /*28b0*/  FADD.FTZ R20, -R5.reuse, R20 ;  /* 0x0000001405147221 */ /* 0x042fe20000010100 */
[----:B------:R1:W4:Y:S01]  /*28c0*/  MUFU.EX2 R13, R14 ;  /* 0x0000000e000d7308 */ /* 0x0003220000000800 */
[----:B--2---:R-:W2:Y:S01]  /*28d0*/  LDS R12, [R8+0x1200] ;  /* 0x00120000080c7984 */ /* 0x004ea20000000800 */
[----:B------:R-:W-:Y:S02]  /*28e0*/  FMUL.FTZ R18, R18, 1.4426950216293334961 ;  /* 0x3fb8aa3b12127820 */ /* 0x000fe40000410000 */
[----:B------:R-:W-:Y:S02]  /*28f0*/  FMUL.FTZ R20, R20, 1.4426950216293334961 ;  /* 0x3fb8aa3b14147820 */ /* 0x000fe40000410000 */
[----:B------:R-:W-:Y:S02]  /*2900*/  FADD.FTZ R22, -R5, R22 ;  /* 0x0000001605167221 */ /* 0x000fe40000010100 */
[----:B------:R5:W0:Y:S01]  /*2910*/  MUFU.EX2 R15, R16 ;  /* 0x00000010000f7308 */ /* 0x000a220000000800 */
[----:B-1----:R-:W1:Y:S01]  /*2920*/  LDS R14, [R8+0x1400] ;  /* 0x00140000080e7984 */ /* 0x002e620000000800 */
[----:B------:R-:W-:-:S02]  /*2930*/  FMUL.FTZ R22, R22, 1.4426950216293334961 ;  /* 0x3fb8aa3b16167820 */ /* 0x000fc40000410000 */
[----:B------:R-:W-:Y:S01]  /*2940*/  FADD.FTZ R24, -R5, R24 ;  /* 0x0000001805187221 */ /* 0x000fe20000010100 */
[----:B---3--:R-:W-:Y:S01]  /*2950*/  STS [R8+-0x400], R11 ;  /* 0xfffc000b08007388 */ /* 0x008fe20000000800 */
[----:B------:R-:W-:Y:S02]  /*2960*/  FADD.FTZ R10, R11, R10 ;  /* 0x0000000a0b0a7221 */ /* 0x000fe40000010000 */
[----:B------:R3:W0:Y:S01]  /*2970*/  MUFU.EX2 R17, R18 ;  /* 0x0000001200117308 */ /* 0x0006220000000800 */
        /* <DEDUP_REMOVED lines=25> */
[----:B0-----:R-:W-:Y:S01]  /*2b10*/  STS [R8+0x600], R21 ;  /* 0x0006001508007388 */ /* 0x001fe20000000800 */
[----:B------:R-:W-:-:S02]  /*2b20*/  FADD.FTZ R10, R10, R21 ;  /* 0x000000150a0a7221 */ /* 0x000fc40000010000 */
[----:B------:R-:W-:Y:S02]  /*2b30*/  FMUL.FTZ R12, R12, 1.4426950216293334961 ;  /* 0x3fb8aa3b0c0c7820 */ /* 0x000fe40000410000 */
[C---:B-1----:R-:W-:Y:S01]  /*2b40*/  FADD.FTZ R14, -R5.reuse, R14 ;  /* 0x0000000e050e7221 */ /* 0x042fe20000010100 */
        /* <DEDUP_REMOVED lines=37> */
.L_x_20924:
[----:B------:R-:W-:Y:S05]  /*2da0*/  BSYNC B1 ;  /* 0x0000000000017941 */ /* 0x000fea0003800000 */
.L_x_20923:
        /* <DEDUP_REMOVED lines=11> */
[----:B------:R-:W0:Y:S04]  /*2e60*/  LDS R22, [R8+0x600] ;  /* 0x0006000008167984 */ /* 0x000e280000000800 */
[----:B------:R-:W0:Y:S04]  /*2e70*/  LDS R24, [R8+0x800] ;  /* 0x0008000008187984 */ /* 0x000e280000000800 */
[----:B------:R-:W0:Y:S02]  /*2e80*/  LDS R26, [R8+0xa00] ;  /* 0x000a0000081a7984 */ /* 0x000e240000000800 */
[----:B0-2---:R-:W-:-:S04]  /*2e90*/  FADD.FTZ R12, -R5, R12 ;  /* 0x0000000c050c7221 */ /* 0x005fc80000010100 */
[----:B------:R-:W-:Y:S02]  /*2ea0*/  FMUL.FTZ R12, R12, 1.4426950216293334961 ;  /* 0x3fb8aa3b0c0c7820 */ /* 0x000fe40000410000 */
[C---:B---3--:R-:W-:Y:S02]  /*2eb0*/  FADD.FTZ R14, -R5.reuse, R14 ;  /* 0x0000000e050e7221 */ /* 0x048fe40000010100 */
[----:B------:R-:W0:Y:S01]  /*2ec0*/  MUFU.EX2 R11, R12 ;  /* 0x0000000c000b7308 */ /* 0x000e220000000800 */
[C---:B----4-:R-:W-:Y:S02]  /*2ed0*/  FADD.FTZ R16, -R5.reuse, R16 ;  /* 0x0000001005107221 */ /* 0x050fe40000010100 */
[----:B------:R-:W-:Y:S02]  /*2ee0*/  FMUL.FTZ R14, R14, 1.4426950216293334961 ;  /* 0x3fb8aa3b0e0e7820 */ /* 0x000fe40000410000 */
[----:B------:R-:W-:Y:S02]  /*2ef0*/  FMUL.FTZ R16, R16, 1.4426950216293334961 ;  /* 0x3fb8aa3b10107820 */ /* 0x000fe40000410000 */
[C---:B-----5:R-:W-:Y:S01]  /*2f00*/  FADD.FTZ R18, -R5.reuse, R18 ;  /* 0x0000001205127221 */ /* 0x060fe20000010100 */
[----:B------:R-:W2:Y:S01]  /*2f10*/  MUFU.EX2 R13, R14 ;  /* 0x0000000e000d7308 */ /* 0x000ea20000000800 */
[----:B-1----:R-:W-:-:S02]  /*2f20*/  FADD.FTZ R20, -R5, R20 ;  /* 0x0000001405147221 */ /* 0x002fc40000010100 */
[----:B------:R-:W-:Y:S02]  /*2f30*/  FMUL.FTZ R18, R18, 1.4426950216293334961 ;  /* 0x3fb8aa3b12127820 */ /* 0x000fe40000410000 */
[----:B------:R-:W-:Y:S02]  /*2f40*/  FMUL.FTZ R20, R20, 1.4426950216293334961 ;  /* 0x3fb8aa3b14147820 */ /* 0x000fe40000410000 */
[C---:B------:R-:W-:Y:S01]  /*2f50*/  FADD.FTZ R22, -R5.reuse, R22 ;  /* 0x0000001605167221 */ /* 0x040fe20000010100 */
[----:B------:R-:W1:Y:S01]  /*2f60*/  MUFU.EX2 R15, R16 ;  /* 0x00000010000f7308 */ /* 0x000e620000000800 */
[----:B------:R-:W-:Y:S01]  /*2f70*/  FADD.FTZ R24, -R5, R24 ;  /* 0x0000001805187221 */ /* 0x000fe20000010100 */
[----:B0-----:R-:W-:Y:S01]  /*2f80*/  STS [R8+-0x400], R11 ;  /* 0xfffc000b08007388 */ /* 0x001fe20000000800 */
[----:B------:R-:W-:Y:S02]  /*2f90*/  FMUL.FTZ R22, R22, 1.4426950216293334961 ;  /* 0x3fb8aa3b16167820 */ /* 0x000fe40000410000 */
[----:B------:R-:W-:-:S02]  /*2fa0*/  FADD.FTZ R10, R10, R11 ;  /* 0x0000000b0a0a7221 */ /* 0x000fc40000010000 */
[----:B------:R-:W-:Y:S01]  /*2fb0*/  FADD.FTZ R26, -R5, R26 ;  /* 0x0000001a051a7221 */ /* 0x000fe20000010100 */
[----:B------:R-:W0:Y:S01]  /*2fc0*/  MUFU.EX2 R17, R18 ;  /* 0x0000001200117308 */ /* 0x000e220000000800 */
[----:B------:R-:W-:Y:S01]  /*2fd0*/  FMUL.FTZ R24, R24, 1.4426950216293334961 ;  /* 0x3fb8aa3b18187820 */ /* 0x000fe20000410000 */
[----:B--2---:R-:W-:Y:S01]  /*2fe0*/  STS [R8+-0x200], R13 ;  /* 0xfffe000d08007388 */ /* 0x004fe20000000800 */
[----:B------:R-:W-:Y:S02]  /*2ff0*/  FADD.FTZ R10, R10, R13 ;  /* 0x0000000d0a0a7221 */ /* 0x000fe40000010000 */
[----:B------:R-:W-:-:S03]  /*3000*/  FMUL.FTZ R26, R26, 1.4426950216293334961 ;  /* 0x3fb8aa3b1a1a7820 */ /* 0x000fc60000410000 */
        /* <DEDUP_REMOVED lines=17> */
.L_x_20927:
[----:B------:R-:W-:Y:S05]  /*3120*/  BSYNC B1 ;  /* 0x0000000000017941 */ /* 0x000fea0003800000 */
.L_x_20926:
[----:B------:R-:W-:-:S13]  /*3130*/  ISETP.LT.OR P0, PT, R9, R6, P0 ;  /* 0x000000060900720c */ /* 0x000fda0000701670 */
[----:B------:R-:W-:Y:S05]  /*3140*/  @!P0 BRA `(.L_x_20919) ;  /* 0x0000018000008947 */ /* 0x000fea0003800000 */
[----:B------:R-:W2:Y:S04]  /*3150*/  LDS R12, [R8+-0x400] ;  /* 0xfffc0000080c7984 */ /* 0x000ea80000000800 */
        /* <DEDUP_REMOVED lines=23> */
.L_x_20919:
[----:B------:R-:W-:Y:S05]  /*32d0*/  BSYNC B0 ;  /* 0x0000000000007941 */ /* 0x000fea0003800000 */
.L_x_20918:
        /* <DEDUP_REMOVED lines=37> */
.L_x_20932:
        /* <DEDUP_REMOVED lines=8> */
.L_x_20931:
[----:B0-2---:R-:W-:Y:S05]  /*35b0*/  BSYNC B1 ;  /* 0x0000000000017941 */ /* 0x005fea0003800000 */
.L_x_20930:
        /* <DEDUP_REMOVED lines=10> */
.L_x_20935:
        /* <DEDUP_REMOVED lines=52> */
.L_x_20934:
[----:B------:R-:W-:Y:S05]  /*39a0*/  BSYNC B1 ;  /* 0x0000000000017941 */ /* 0x000fea0003800000 */
.L_x_20933:
        /* <DEDUP_REMOVED lines=31> */
.L_x_20937:
[----:B------:R-:W-:Y:S05]  /*3ba0*/  BSYNC B1 ;  /* 0x0000000000017941 */ /* 0x000fea0003800000 */
.L_x_20936:
        /* <DEDUP_REMOVED lines=14> */
.L_x_20929:
[----:B------:R-:W-:Y:S05]  /*3c90*/  BSYNC B0 ;  /* 0x0000000000007941 */ /* 0x000fea0003800000 */
.L_x_20928:
[----:B------:R-:W-:Y:S01]  /*3ca0*/  BAR.SYNC.DEFER_BLOCKING 0x0 ;  /* 0x0000000000007b1d */ /* 0x000fe20000010000 */
[----:B------:R-:W-:-:S05]  /*3cb0*/  ISETP.GE.AND P0, PT, R115, R108, PT ;  /* 0x0000006c7300720c */ /* 0x000fca0003f06270 */
[----:B------:R-:W-:Y:S08]  /*3cc0*/  BSSY B0, `(.L_x_20938) ;  /* 0x0000224000007945 */ /* 0x000ff00003800000 */
[----:B------:R-:W-:Y:S05]  /*3cd0*/  @!P0 BRA `(.L_x_20939) ;  /* 0x000000c000008947 */ /* 0x000fea0003800000 */
[----:B------:R-:W-:Y:S01]  /*3ce0*/  IMAD.MOV.U32 R92, RZ, RZ, RZ ;  /* 0x000000ffff5c7224 */ /* 0x000fe200078e00ff */
        /* <DEDUP_REMOVED lines=11> */
.L_x_20939:
[----:B0-----:R-:W0:Y:S01]  /*3da0*/  I2F.RP R10, R2 ;  /* 0x00000002000a7306 */ /* 0x001e220000209400 */
[----:B------:R-:W-:Y:S01]  /*3db0*/  IADD3 R113, P0, R115, R113, RZ ;  /* 0x0000007173717210 */ /* 0x000fe20007f1e0ff */
[----:B------:R-:W-:Y:S01]  /*3dc0*/  IMAD R120, R0, c[0x0][0x1b0], RZ ;  /* 0x00006c0000787a24 */ /* 0x000fe200078e02ff */
[----:B------:R-:W-:Y:S01]  /*3dd0*/  IADD3 R5, R3, -c[0x0][0x1cc], RZ ;  /* 0x8000730003057a10 */ /* 0x000fe20007ffe0ff */
[C---:B------:R-:W-:Y:S01]  /*3de0*/  IMAD.SHL.U32 R72, R115.reuse, 0x20, RZ ;  /* 0x0000002073487824 */ /* 0x040fe200078e00ff */
[----:B------:R-:W-:Y:S01]  /*3df0*/  LEA.HI.X.SX32 R8, R115, R7, 0x1, P0 ;  /* 0x0000000773087211 */ /* 0x000fe200000f0eff */
[----:B------:R-:W-:Y:S01]  /*3e00*/  IMAD.MOV.U32 R92, RZ, RZ, RZ ;  /* 0x000000ffff5c7224 */ /* 0x000fe200078e00ff */
[C---:B------:R-:W-:Y:S01]  /*3e10*/  LEA R6, P0, R113.reuse, c[0x0][0x188], 0x2 ;  /* 0x0000620071067a11 */ /* 0x040fe200078010ff */
[----:B------:R-:W-:Y:S01]  /*3e20*/  CS2R R90, SRZ ;  /* 0x00000000005a7805 */ /* 0x000fe2000001ff00 */
[----:B-1----:R-:W-:Y:S01]  /*3e30*/  CS2R R88, SRZ ;  /* 0x0000000000587805 */ /* 0x002fe2000001ff00 */
[----:B------:R-:W-:Y:S01]  /*3e40*/  CS2R R86, SRZ ;  /* 0x0000000000567805 */ /* 0x000fe2000001ff00 */
[----:B------:R-:W-:Y:S01]  /*3e50*/  LEA.HI.X R7, R113, c[0x0][0x18c], R8, 0x2, P0 ;  /* 0x0000630071077a11 */ /* 0x000fe200000f1408 */
[----:B------:R-:W-:Y:S01]  /*3e60*/  IMAD.MOV.U32 R8, RZ, RZ, RZ ;  /* 0x000000ffff087224 */ /* 0x000fe200078e00ff */
[----:B------:R-:W-:Y:S01]  /*3e70*/  CS2R R84, SRZ ;  /* 0x0000000000547805 */ /* 0x000fe2000001ff00 */
[----:B------:R-:W-:Y:S01]  /*3e80*/  CS2R R82, SRZ ;  /* 0x0000000000527805 */ /* 0x000fe2000001ff00 */
[----:B------:R-:W-:Y:S01]  /*3e90*/  CS2R R80, SRZ ;  /* 0x0000000000507805 */ /* 0x000fe2000001ff00 */
[----:B0-----:R-:W0:Y:S01]  /*3ea0*/  MUFU.RCP R10, R10 ;  /* 0x0000000a000a7308 */ /* 0x001e220000001000 */
[----:B------:R-:W-:Y:S01]  /*3eb0*/  CS2R R78, SRZ ;  /* 0x00000000004e7805 */ /* 0x000fe2000001ff00 */
[----:B------:R-:W-:Y:S01]  /*3ec0*/  CS2R R76, SRZ ;  /* 0x00000000004c7805 */ /* 0x000fe2000001ff00 */
[----:B------:R-:W-:Y:S01]  /*3ed0*/  CS2R R74, SRZ ;  /* 0x00000000004a7805 */ /* 0x000fe2000001ff00 */
[----:B------:R-:W-:Y:S01]  /*3ee0*/  IMAD.MOV.U32 R73, RZ, RZ, RZ ;  /* 0x000000ffff497224 */ /* 0x000fe200078e00ff */
[----:B------:R-:W-:-:S02]  /*3ef0*/  SHF.R.S32.HI R121, RZ, 0x1f, R120 ;  /* 0x0000001fff797819 */ /* 0x000fc40000011478 */
[----:B0-----:R-:W-:Y:S02]  /*3f00*/  IADD3 R9, R10, 0xffffffe, RZ ;  /* 0x0ffffffe0a097810 */ /* 0x001fe40007ffe0ff */
[----:B------:R-:W-:-:S04]  /*3f10*/  LOP3.LUT R10, RZ, R108, RZ, 0x33, !PT ;  /* 0x0000006cff0a7212 */ /* 0x000fc800078e33ff */
[----:B------:R-:W0:Y:S02]  /*3f20*/  F2I.FTZ.U32.TRUNC.NTZ R9, R9 ;  /* 0x0000000900097305 */ /* 0x000e24000021f000 */
[----:B0-----:R-:W-:-:S04]  /*3f30*/  IMAD.MOV R11, RZ, RZ, -R9 ;  /* 0x000000ffff0b7224 */ /* 0x001fc800078e0a09 */
[----:B------:R-:W-:-:S04]  /*3f40*/  IMAD R11, R11, R2, RZ ;  /* 0x000000020b0b7224 */ /* 0x000fc800078e02ff */
[----:B------:R-:W-:Y:S01]  /*3f50*/  IMAD.HI.U32 R3, R9, R11, R8 ;  /* 0x0000000b09037227 */ /* 0x000fe200078e0008 */
[----:B------:R-:W-:-:S03]  /*3f60*/  SHF.R.S32.HI R9, RZ, 0x1f, R114 ;  /* 0x0000001fff097819 */ /* 0x000fc60000011472 */
[----:B------:R-:W-:Y:S01]  /*3f70*/  IMAD.MOV.U32 R8, RZ, RZ, c[0x0][0x1ac] ;  /* 0x00006b00ff087624 */ /* 0x000fe200078e00ff */
[----:B------:R-:W-:-:S04]  /*3f80*/  LEA.HI R9, R9, R114, RZ, 0x3 ;  /* 0x0000007209097211 */ /* 0x000fc800078f18ff */
[C---:B------:R-:W-:Y:S01]  /*3f90*/  LOP3.LUT R11, R9.reuse, 0xfffffff8, RZ, 0xc0, !PT ;  /* 0xfffffff8090b7812 */ /* 0x040fe200078ec0ff */
[----:B------:R-:W-:Y:S01]  /*3fa0*/  IMAD.SHL.U32 R0, R9, 0x4, RZ ;  /* 0x0000000409007824 */ /* 0x000fe200078e00ff */
[----:B------:R-:W-:-:S03]  /*3fb0*/  SHF.R.S32.HI R8, RZ, 0x1f, R8 ;  /* 0x0000001fff087819 */ /* 0x000fc60000011408 */
[----:B------:R-:W-:Y:S01]  /*3fc0*/  IMAD.IADD R9, R114, 0x1, -R11 ;  /* 0x0000000172097824 */ /* 0x000fe200078e0a0b */
[----:B------:R-:W-:Y:S01]  /*3fd0*/  LOP3.LUT R0, R0, 0xffffffe0, RZ, 0xc0, !PT ;  /* 0xffffffe000007812 */ /* 0x000fe200078ec0ff */
[----:B------:R-:W-:Y:S02]  /*3fe0*/  IMAD.MOV.U32 R11, RZ, RZ, R115 ;  /* 0x000000ffff0b7224 */ /* 0x000fe400078e0073 */
[----:B------:R-:W-:Y:S02]  /*3ff0*/  IMAD R12, R115, 0x8, R9 ;  /* 0x00000008730c7824 */ /* 0x000fe400078e0209 */
[C---:B------:R-:W-:Y:S02]  /*4000*/  IMAD R113, R9.reuse, 0x4, R0 ;  /* 0x0000000409717824 */ /* 0x040fe400078e0200 */
[----:B------:R-:W-:Y:S01]  /*4010*/  IMAD R9, R9, 0x4, R72 ;  /* 0x0000000409097824 */ /* 0x000fe200078e0248 */
        /* <DEDUP_REMOVED lines=19> */
.L_x_20943:
[----:B------:R-:W-:Y:S01]  /*4150*/  IABS R14, R72 ;  /* 0x00000048000e7213 */ /* 0x000fe20000000000 */
[----:B------:R-:W-:Y:S01]  /*4160*/  IMAD.IADD R20, R10, 0x1, R11 ;  /* 0x000000010a147824 */ /* 0x000fe200078e020b */
[----:B------:R-:W-:Y:S01]  /*4170*/  IABS R17, c[0x0][0x1d0] ;  /* 0x0000740000117a13 */ /* 0x000fe20000000000 */
[----:B------:R-:W-:Y:S01]  /*4180*/  BSSY B1, `(.L_x_20941) ;  /* 0x00001d0000017945 */ /* 0x000fe20003800000 */
[----:B------:R-:W-:Y:S01]  /*4190*/  IABS R16, c[0x0][0x1d4] ;  /* 0x0000750000107a13 */ /* 0x000fe20000000000 */
[----:B------:R-:W-:Y:S01]  /*41a0*/  IMAD.HI.U32 R12, R3, R14, RZ ;  /* 0x0000000e030c7227 */ /* 0x000fe200078e00ff */
[----:B------:R-:W0:Y:S01]  /*41b0*/  I2F.RP R18, R17 ;  /* 0x0000001100127306 */ /* 0x000e220000209400 */
[----:B------:R-:W-:-:S02]  /*41c0*/  IADD3 R11, R11, 0x4, RZ ;  /* 0x000000040b0b7810 */ /* 0x000fc40007ffe0ff */
        /* <DEDUP_REMOVED lines=51> */
[----:B------:R-:W-:Y:S01]  /*4500*/  LEA.HI.X.SX32 R15, R112, R68, 0x1, P1 ;  /* 0x00000044700f7211 */ /* 0x000fe200008f0eff */
[----:B------:R0:W3:Y:S03]  /*4510*/  LDG.E.128.CONSTANT R48, [R12.64+0x200] ;  /* 0x0002000a0c307981 */ /* 0x0000e6000c1e9d00 */
[----:B------:R-:W-:-:S06]  /*4520*/  LEA.HI.X R53, R14, c[0x0][0x17c], R15, 0x2, P2 ;  /* 0x00005f000e357a11 */ /* 0x000fcc00010f140f */
[----:B------:R-:W4:Y:S01]  /*4530*/  LDG.E.128.CONSTANT R52, [R52.64] ;  /* 0x0000000a34347981 */ /* 0x000f22000c1e9d00 */
[----:B------:R-:W-:-:S04]  /*4540*/  IADD3 R14, P1, R111, R70, RZ ;  /* 0x000000466f0e7210 */ /* 0x000fc80007f3e0ff */
[----:B------:R-:W-:Y:S02]  /*4550*/  LEA R56, P2, R14, c[0x0][0x178], 0x2 ;  /* 0x00005e000e387a11 */ /* 0x000fe400078410ff */
[----:B------:R-:W-:-:S04]  /*4560*/  LEA.HI.X.SX32 R15, R111, R68, 0x1, P1 ;  /* 0x000000446f0f7211 */ /* 0x000fc800008f0eff */
[----:B------:R-:W-:Y:S02]  /*4570*/  LEA.HI.X R57, R14, c[0x0][0x17c], R15, 0x2, P2 ;  /* 0x00005f000e397a11 */ /* 0x000fe400010f140f */
[----:B------:R-:W-:-:S04]  /*4580*/  IADD3 R14, P1, R110, R70, RZ ;  /* 0x000000466e0e7210 */ /* 0x000fc80007f3e0ff */
[----:B------:R-:W5:Y:S01]  /*4590*/  LDG.E.128.CONSTANT R56, [R56.64] ;  /* 0x0000000a38387981 */ /* 0x000f62000c1e9d00 */
[----:B------:R-:W-:Y:S02]  /*45a0*/  LEA R60, P2, R14, c[0x0][0x178], 0x2 ;  /* 0x00005e000e3c7a11 */ /* 0x000fe400078410ff */
[----:B0-----:R-:W-:-:S04]  /*45b0*/  LEA.HI.X.SX32 R13, R110, R68, 0x1, P1 ;  /* 0x000000446e0d7211 */ /* 0x001fc800008f0eff */
        /* <DEDUP_REMOVED lines=17> */
[----:B------:R-:W-:-:S13]  /*46d0*/  ISETP.NE.AND P1, PT, R20, -0x2, PT ;  /* 0xfffffffe1400780c */ /* 0x000fda0003f25270 */
[C---:B------:R-:W-:Y:S02]  /*46e0*/  @!P1 IADD3 R23, R9.reuse, 0x1, RZ ;  /* 0x0000000109179810 */ /* 0x040fe40007ffe0ff */
[CC--:B------:R-:W-:Y:S02]  /*46f0*/  @!P1 ISETP.GE.AND P4, PT, R9.reuse, R116.reuse, PT ;  /* 0x000000740900920c */ /* 0x0c0fe40003f86270 */
[----:B------:R-:W-:Y:S02]  /*4700*/  @!P1 IADD3 R25, R9, 0x2, RZ ;  /* 0x0000000209199810 */ /* 0x000fe40007ffe0ff */
[-C--:B------:R-:W-:Y:S02]  /*4710*/  @!P1 ISETP.GE.AND P6, PT, R23, R116.reuse, PT ;  /* 0x000000741700920c */ /* 0x080fe40003fc6270 */
[----:B------:R-:W-:Y:S02]  /*4720*/  @!P1 IADD3 R21, R9, 0x3, RZ ;  /* 0x0000000309159810 */ /* 0x000fe40007ffe0ff */
[----:B------:R-:W-:-:S02]  /*4730*/  @!P1 ISETP.GE.AND P3, PT, R23, R116, PT ;  /* 0x000000741700920c */ /* 0x000fc40003f66270 */
[-C--:B------:R-:W-:Y:S02]  /*4740*/  @!P1 ISETP.GE.AND P5, PT, R21, R116.reuse, PT ;  /* 0x000000741500920c */ /* 0x080fe40003fa6270 */
[----:B------:R-:W-:Y:S02]  /*4750*/  @!P1 ISETP.GE.AND P2, PT, R25, R116, PT ;  /* 0x000000741900920c */ /* 0x000fe40003f46270 */
        /* <DEDUP_REMOVED lines=8> */
[----:B------:R-:W-:Y:S02]  /*47e0*/  @!P1 ISETP.GE.AND P4, PT, R25, R116, PT ;  /* 0x000000741900920c */ /* 0x000fe40003f86270 */
[----:B------:R-:W-:-:S02]  /*47f0*/  @!P1 FSEL R45, R45, RZ, !P6 ;  /* 0x000000ff2d2d9208 */ /* 0x000fc40007000000 */
[----:B------:R-:W-:Y:S02]  /*4800*/  @!P1 ISETP.GE.AND P6, PT, R21, R116, PT ;  /* 0x000000741500920c */ /* 0x000fe40003fc6270 */
[----:B------:R-:W-:Y:S02]  /*4810*/  @!P1 IADD3 R21, R9, 0x1, RZ ;  /* 0x0000000109159810 */ /* 0x000fe40007ffe0ff */
[----:B---3--:R-:W-:Y:S02]  /*4820*/  @!P1 FSEL R50, R50, RZ, !P4 ;  /* 0x000000ff32329208 */ /* 0x008fe40006000000 */
[----:B------:R-:W-:Y:S02]  /*4830*/  IADD3 R20, P4, R104, R70, RZ ;  /* 0x0000004668147210 */ /* 0x000fe40007f9e0ff */
[----:B------:R-:W-:Y:S02]  /*4840*/  @!P1 FSEL R49, R49, RZ, !P3 ;  /* 0x000000ff31319208 */ /* 0x000fe40005800000 */
[----:B------:R-:W-:-:S02]  /*4850*/  @!P1 FSEL R47, R47, RZ, !P5 ;  /* 0x000000ff2f2f9208 */ /* 0x000fc40006800000 */
[-C--:B------:R-:W-:Y:S02]  /*4860*/  @!P1 ISETP.GE.AND P3, PT, R9, R116.reuse, PT ;  /* 0x000000740900920c */ /* 0x080fe40003f66270 */
[----:B------:R-:W-:Y:S02]  /*4870*/  @!P1 ISETP.GE.AND P5, PT, R21, R116, PT ;  /* 0x000000741500920c */ /* 0x000fe40003fa6270 */
[----:B------:R-:W-:Y:S02]  /*4880*/  @!P1 IADD3 R25, R9, 0x1, RZ ;  /* 0x0000000109199810 */ /* 0x000fe40007ffe0ff */
[----:B------:R-:W-:Y:S02]  /*4890*/  @!P1 FSEL R51, R51, RZ, !P6 ;  /* 0x000000ff33339208 */ /* 0x000fe40007000000 */
[----:B------:R-:W-:Y:S02]  /*48a0*/  LEA R24, P6, R20, c[0x0][0x178], 0x2 ;  /* 0x00005e0014187a11 */ /* 0x000fe400078c10ff */
[----:B------:R-:W-:-:S02]  /*48b0*/  LEA.HI.X.SX32 R21, R104, R68, 0x1, P4 ;  /* 0x0000004468157211 */ /* 0x000fc400020f0eff */
[----:B----4-:R-:W-:Y:S02]  /*48c0*/  @!P1 FSEL R52, R52, RZ, !P3 ;  /* 0x000000ff34349208 */ /* 0x010fe40005800000 */
[-C--:B------:R-:W-:Y:S02]  /*48d0*/  @!P1 ISETP.GE.AND P3, PT, R25, R116.reuse, PT ;  /* 0x000000741900920c */ /* 0x080fe40003f66270 */
[----:B------:R-:W-:Y:S02]  /*48e0*/  @!P1 FSEL R46, R46, RZ, !P2 ;  /* 0x000000ff2e2e9208 */ /* 0x000fe40005000000 */
[----:B------:R-:W-:Y:S02]  /*48f0*/  LEA.HI.X R25, R20, c[0x0][0x17c], R21, 0x2, P6 ;  /* 0x00005f0014197a11 */ /* 0x000fe400030f1415 */
[----:B------:R-:W-:Y:S02]  /*4900*/  @!P1 ISETP.GE.AND P2, PT, R9, R116, PT ;  /* 0x000000740900920c */ /* 0x000fe40003f46270 */
[----:B------:R-:W-:-:S02]  /*4910*/  @!P1 FSEL R53, R53, RZ, !P5 ;  /* 0x000000ff35359208 */ /* 0x000fc40006800000 */
[----:B------:R-:W-:Y:S01]  /*4920*/  @!P1 FSEL R48, R48, RZ, !P2 ;  /* 0x000000ff30309208 */ /* 0x000fe20005000000 */
[----:B------:R-:W2:Y:S01]  /*4930*/  LDG.E.128.CONSTANT R24, [R24.64] ;  /* 0x0000000a18187981 */ /* 0x000ea2000c1e9d00 */
[----:B------:R-:W-:Y:S02]  /*4940*/  @!P1 ISETP.GE.AND P2, PT, R23, R116, PT ;  /* 0x000000741700920c */ /* 0x000fe40003f46270 */
[----:B------:R-:W-:Y:S02]  /*4950*/  @!P1 IADD3 R23, R9, 0x3, RZ ;  /* 0x0000000309179810 */ /* 0x000fe40007ffe0ff */
[----:B------:R-:W-:Y:S02]  /*4960*/  IADD3 R29, P5, R103, R70, RZ ;  /* 0x00000046671d7210 */ /* 0x000fe40007fbe0ff */
[----:B------:R-:W-:Y:S02]  /*4970*/  @!P1 FSEL R54, R54, RZ, !P2 ;  /* 0x000000ff36369208 */ /* 0x000fe40005000000 */
[----:B------:R-:W-:-:S02]  /*4980*/  @!P1 ISETP.GE.AND P4, PT, R23, R116, PT ;  /* 0x000000741700920c */ /* 0x000fc40003f86270 */
[----:B------:R-:W-:Y:S02]  /*4990*/  LEA R28, P2, R29, c[0x0][0x178], 0x2 ;  /* 0x00005e001d1c7a11 */ /* 0x000fe400078410ff */
[----:B------:R-:W-:Y:S02]  /*49a0*/  LEA.HI.X.SX32 R30, R103, R68, 0x1, P5 ;  /* 0x00000044671e7211 */ /* 0x000fe400028f0eff */
[----:B------:R-:W-:Y:S02]  /*49b0*/  @!P1 IADD3 R23, R9, 0x2, RZ ;  /* 0x0000000209179810 */ /* 0x000fe40007ffe0ff */
[----:B------:R-:W-:Y:S02]  /*49c0*/  @!P1 ISETP.GE.AND P5, PT, R31, R116, PT ;  /* 0x000000741f00920c */ /* 0x000fe40003fa6270 */
[----:B------:R-:W-:Y:S02]  /*49d0*/  @!P1 IADD3 R31, R9, 0x1, RZ ;  /* 0x00000001091f9810 */ /* 0x000fe40007ffe0ff */
[----:B------:R-:W-:-:S02]  /*49e0*/  LEA.HI.X R29, R29, c[0x0][0x17c], R30, 0x2, P2 ;  /* 0x00005f001d1d7a11 */ /* 0x000fc400010f141e */
[-C--:B------:R-:W-:Y:S02]  /*49f0*/  @!P1 ISETP.GE.AND P6, PT, R23, R116.reuse, PT ;  /* 0x000000741700920c */ /* 0x080fe40003fc6270 */
[----:B------:R-:W0:Y:S01]  /*4a00*/  LDS.128 R20, [R0] ;  /* 0x0000000000147984 */ /* 0x000e220000000c00 */
[-C--:B------:R-:W-:Y:S02]  /*4a10*/  @!P1 ISETP.GE.AND P2, PT, R31, R116.reuse, PT ;  /* 0x000000741f00920c */ /* 0x080fe40003f46270 */
[----:B-----5:R-:W-:Y:S01]  /*4a20*/  @!P1 FSEL R57, R57, RZ, !P3 ;  /* 0x000000ff39399208 */ /* 0x020fe20005800000 */
[----:B------:R-:W3:Y:S01]  /*4a30*/  LDG.E.128.CONSTANT R28, [R28.64] ;  /* 0x0000000a1c1c7981 */ /* 0x000ee2000c1e9d00 */
[----:B------:R-:W-:Y:S02]  /*4a40*/  @!P1 ISETP.GE.AND P3, PT, R33, R116, PT ;  /* 0x000000742100920c */ /* 0x000fe40003f66270 */
[----:B------:R-:W-:Y:S02]  /*4a50*/  @!P1 FSEL R58, R58, RZ, !P6 ;  /* 0x000000ff3a3a9208 */ /* 0x000fe40007000000 */
[----:B------:R-:W-:-:S02]  /*4a60*/  IADD3 R33, P6, R102, R70, RZ ;  /* 0x0000004666217210 */ /* 0x000fc40007fde0ff */
[----:B------:R-:W-:Y:S02]  /*4a70*/  @!P1 FSEL R55, R55, RZ, !P4 ;  /* 0x000000ff37379208 */ /* 0x000fe40006000000 */
[----:B------:R-:W-:Y:S02]  /*4a80*/  @!P1 FSEL R59, R59, RZ, !P5 ;  /* 0x000000ff3b3b9208 */ /* 0x000fe40006800000 */
[----:B------:R-:W-:Y:S02]  /*4a90*/  @!P1 ISETP.GE.AND P4, PT, R9, R116, PT ;  /* 0x000000740900920c */ /* 0x000fe40003f86270 */
[----:B------:R-:W-:Y:S02]  /*4aa0*/  LEA R32, P5, R33, c[0x0][0x178], 0x2 ;  /* 0x00005e0021207a11 */ /* 0x000fe400078a10ff */
[----:B------:R-:W-:Y:S02]  /*4ab0*/  LEA.HI.X.SX32 R34, R102, R68, 0x1, P6 ;  /* 0x0000004466227211 */ /* 0x000fe400030f0eff */
[----:B------:R-:W-:-:S02]  /*4ac0*/  @!P1 ISETP.GE.AND P6, PT, R35, R116, PT ;  /* 0x000000742300920c */ /* 0x000fc40003fc6270 */
[----:B------:R-:W-:Y:S02]  /*4ad0*/  @!P1 FSEL R56, R56, RZ, !P4 ;  /* 0x000000ff38389208 */ /* 0x000fe40006000000 */
[----:B------:R-:W-:Y:S02]  /*4ae0*/  @!P1 IADD3 R35, R9, 0x2, RZ ;  /* 0x0000000209239810 */ /* 0x000fe40007ffe0ff */
[----:B------:R-:W-:Y:S02]  /*4af0*/  LEA.HI.X R33, R33, c[0x0][0x17c], R34, 0x2, P5 ;  /* 0x00005f0021217a11 */ /* 0x000fe400028f1422 */
[----:B------:R-:W-:Y:S02]  /*4b00*/  @!P1 ISETP.GE.AND P4, PT, R9, R116, PT ;  /* 0x000000740900920c */ /* 0x000fe40003f86270 */
[----:B------:R-:W-:Y:S02]  /*4b10*/  @!P1 FSEL R61, R61, RZ, !P2 ;  /* 0x000000ff3d3d9208 */ /* 0x000fe40005000000 */
[----:B------:R-:W-:-:S02]  /*4b20*/  @!P1 FSEL R60, R60, RZ, !P4 ;  /* 0x000000ff3c3c9208 */ /* 0x000fc40006000000 */
[-C--:B------:R-:W-:Y:S02]  /*4b30*/  @!P1 ISETP.GE.AND P2, PT, R35, R116.reuse, PT ;  /* 0x000000742300920c */ /* 0x080fe40003f46270 */
[----:B------:R-:W-:Y:S01]  /*4b40*/  @!P1 ISETP.GE.AND P4, PT, R37, R116, PT ;  /* 0x000000742500920c */ /* 0x000fe20003f86270 */
[----:B------:R-:W4:Y:S01]  /*4b50*/  LDG.E.128.CONSTANT R32, [R32.64] ;  /* 0x0000000a20207981 */ /* 0x000f22000c1e9d00 */
[----:B------:R-:W-:Y:S02]  /*4b60*/  IADD3 R37, P5, R101, R70, RZ ;  /* 0x0000004665257210 */ /* 0x000fe40007fbe0ff */
[----:B------:R-:W-:Y:S02]  /*4b70*/  @!P1 FSEL R62, R62, RZ, !P3 ;  /* 0x000000ff3e3e9208 */ /* 0x000fe40005800000 */
[----:B------:R-:W-:Y:S02]  /*4b80*/  LEA R36, P3, R37, c[0x0][0x178], 0x2 ;  /* 0x00005e0025247a11 */ /* 0x000fe400078610ff */
[----:B------:R-:W-:-:S04]  /*4b90*/  LEA.HI.X.SX32 R38, R101, R68, 0x1, P5 ;  /* 0x0000004465267211 */ /* 0x000fc800028f0eff */
[----:B------:R-:W-:Y:S02]  /*4ba0*/  LEA.HI.X R37, R37, c[0x0][0x17c], R38, 0x2, P3 ;  /* 0x00005f0025257a11 */ /* 0x000fe400018f1426 */
[----:B------:R-:W-:Y:S02]  /*4bb0*/  @!P1 FSEL R63, R63, RZ, !P6 ;  /* 0x000000ff3f3f9208 */ /* 0x000fe40007000000 */
[-C--:B------:R-:W-:Y:S02]  /*4bc0*/  @!P1 ISETP.GE.AND P5, PT, R39, R116.reuse, PT ;  /* 0x000000742700920c */ /* 0x080fe40003fa6270 */
[----:B------:R-:W-:Y:S01]  /*4bd0*/  @!P1 ISETP.GE.AND P6, PT, R9, R116, PT ;  /* 0x000000740900920c */ /* 0x000fe20003fc6270 */
[----:B------:R-:W5:Y:S01]  /*4be0*/  LDG.E.128.CONSTANT R36, [R36.64] ;  /* 0x0000000a24247981 */ /* 0x000f62000c1e9d00 */
[----:B------:R-:W-:Y:S02]  /*4bf0*/  IADD3 R41, P3, R100, R70, RZ ;  /* 0x0000004664297210 */ /* 0x000fe40007f7e0ff */
[----:B------:R-:W-:-:S02]  /*4c00*/  @!P1 FSEL R64, R64, RZ, !P6 ;  /* 0x000000ff40409208 */ /* 0x000fc40007000000 */
[----:B------:R-:W-:Y:S02]  /*4c10*/  LEA R40, P6, R41, c[0x0][0x178], 0x2 ;  /* 0x00005e0029287a11 */ /* 0x000fe400078c10ff */
[----:B------:R-:W-:Y:S01]  /*4c20*/  LEA.HI.X.SX32 R42, R100, R68, 0x1, P3 ;  /* 0x00000044642a7211 */ /* 0x000fe200018f0eff */
[----:B0-----:R-:W-:Y:S01]  /*4c30*/  FMUL.FTZ R45, R21, R45 ;  /* 0x0000002d152d7220 */ /* 0x001fe20000410000 */
[----:B------:R-:W-:Y:S02]  /*4c40*/  @!P1 ISETP.GE.AND P3, PT, R43, R116, PT ;  /* 0x000000742b00920c */ /* 0x000fe40003f66270 */
[----:B------:R-:W-:Y:S02]  /*4c50*/  LEA.HI.X R41, R41, c[0x0][0x17c], R42, 0x2, P6 ;  /* 0x00005f0029297a11 */ /* 0x000fe400030f142a */
[----:B------:R-:W-:Y:S01]  /*4c60*/  @!P1 IADD3 R43, R9, 0x2, RZ ;  /* 0x00000002092b9810 */ /* 0x000fe20007ffe0ff */
[----:B------:R-:W-:Y:S01]  /*4c70*/  FFMA.FTZ R45, R20, R44, R45 ;  /* 0x0000002c142d7223 */ /* 0x000fe2000001002d */
[----:B------:R-:W-:-:S02]  /*4c80*/  @!P1 FSEL R65, R65, RZ, !P4 ;  /* 0x000000ff41419208 */ /* 0x000fc40006000000 */
[----:B------:R-:W-:Y:S01]  /*4c90*/  @!P1 ISETP.GE.AND P6, PT, R43, R116, PT ;  /* 0x000000742b00920c */ /* 0x000fe20003fc6270 */
[----:B------:R-:W-:Y:S01]  /*4ca0*/  FFMA.FTZ R118, R22, R46, R45 ;  /* 0x0000002e16767223 */ /* 0x000fe2000001002d */
[----:B------:R-:W5:Y:S01]  /*4cb0*/  LDG.E.128.CONSTANT R40, [R40.64] ;  /* 0x0000000a28287981 */ /* 0x000f62000c1e9d00 */
[----:B------:R-:W-:Y:S01]  /*4cc0*/  IADD3 R45, P4, R99, R70, RZ ;  /* 0x00000046632d7210 */ /* 0x000fe20007f9e0ff */
[----:B------:R-:W-:Y:S01]  /*4cd0*/  FMUL.FTZ R49, R21, R49 ;  /* 0x0000003115317220 */ /* 0x000fe20000410000 */
[----:B------:R-:W-:Y:S02]  /*4ce0*/  @!P1 FSEL R66, R66, RZ, !P2 ;  /* 0x000000ff42429208 */ /* 0x000fe40005000000 */
[----:B------:R-:W-:Y:S01]  /*4cf0*/  LEA R44, P2, R45, c[0x0][0x178], 0x2 ;  /* 0x00005e002d2c7a11 */ /* 0x000fe200078410ff */
[----:B------:R-:W-:Y:S01]  /*4d00*/  FFMA.FTZ R49, R20, R48, R49 ;  /* 0x0000003014317223 */ /* 0x000fe20000010031 */
[----:B------:R-:W-:-:S03]  /*4d10*/  LEA.HI.X.SX32 R46, R99, R68, 0x1, P4 ;  /* 0x00000044632e7211 */ /* 0x000fc600020f0eff */
[----:B------:R-:W-:Y:S01]  /*4d20*/  FFMA.FTZ R50, R22, R50, R49 ;  /* 0x0000003216327223 */ /* 0x000fe20000010031 */
[----:B------:R-:W-:Y:S02]  /*4d30*/  LEA.HI.X R45, R45, c[0x0][0x17c], R46, 0x2, P2 ;  /* 0x00005f002d2d7a11 */ /* 0x000fe400010f142e */
[----:B------:R-:W-:Y:S01]  /*4d40*/  @!P1 IADD3 R49, R9, 0x3, RZ ;  /* 0x0000000309319810 */ /* 0x000fe20007ffe0ff */
[----:B------:R-:W-:-:S03]  /*4d50*/  FFMA.FTZ R118, R23, R47, R118 ;  /* 0x0000002f17767223 */ /* 0x000fc60000010076 */
[----:B------:R-:W-:Y:S01]  /*4d60*/  @!P1 ISETP.GE.AND P4, PT, R49, R116, PT ;  /* 0x000000743100920c */ /* 0x000fe20003f86270 */
[----:B------:R-:W5:Y:S01]  /*4d70*/  LDG.E.128.CONSTANT R44, [R44.64] ;  /* 0x0000000a2c2c7981 */ /* 0x000f62000c1e9d00 */
[C---:B------:R-:W-:Y:S01]  /*4d80*/  IADD3 R49, P2, R98.reuse, R70, RZ ;  /* 0x0000004662317210 */ /* 0x040fe20007f5e0ff */
[----:B------:R-:W-:Y:S01]  /*4d90*/  FFMA.FTZ R117, R23, R51, R50 ;  /* 0x0000003317757223 */ /* 0x000fe20000010032 */
[----:B------:R-:W-:Y:S02]  /*4da0*/  @!P1 FSEL R67, R67, RZ, !P5 ;  /* 0x000000ff43439208 */ /* 0x000fe40006800000 */
[----:B------:R-:W-:Y:S02]  /*4db0*/  LEA R48, P5, R49, c[0x0][0x178], 0x2 ;  /* 0x00005e0031307a11 */ /* 0x000fe400078a10ff */
[----:B------:R-:W-:Y:S01]  /*4dc0*/  LEA.HI.X.SX32 R50, R98, R68, 0x1, P2 ;  /* 0x0000004462327211 */ /* 0x000fe200010f0eff */
[----:B------:R-:W-:Y:S01]  /*4dd0*/  FMUL.FTZ R53, R21, R53 ;  /* 0x0000003515357220 */ /* 0x000fe20000410000 */
[----:B------:R-:W-:-:S02]  /*4de0*/  @!P1 ISETP.GE.AND P2, PT, R9, R116, PT ;  /* 0x000000740900920c */ /* 0x000fc40003f46270 */
[----:B------:R-:W-:Y:S01]  /*4df0*/  LEA.HI.X R49, R49, c[0x0][0x17c], R50, 0x2, P5 ;  /* 0x00005f0031317a11 */ /* 0x000fe200028f1432 */
[----:B------:R-:W-:Y:S01]  /*4e00*/  FFMA.FTZ R53, R20, R52, R53 ;  /* 0x0000003414357223 */ /* 0x000fe20000010035 */
[----:B------:R-:W-:Y:S01]  /*4e10*/  @!P1 FSEL R12, R12, RZ, !P2 ;  /* 0x000000ff0c0c9208 */ /* 0x000fe20005000000 */
[----:B------:R-:W-:Y:S02]  /*4e20*/  FMUL.FTZ R57, R21, R57 ;  /* 0x0000003915397220 */ /* 0x000fe40000410000 */
[----:B------:R-:W-:Y:S01]  /*4e30*/  FFMA.FTZ R122, R22, R54, R53 ;  /* 0x00000036167a7223 */ /* 0x000fe20000010035 */
[----:B------:R-:W5:Y:S01]  /*4e40*/  LDG.E.128.CONSTANT R48, [R48.64] ;  /* 0x0000000a30307981 */ /* 0x000f62000c1e9d00 */
[----:B------:R-:W-:Y:S01]  /*4e50*/  IADD3 R53, P2, R97, R70, RZ ;  /* 0x0000004661357210 */ /* 0x000fe20007f5e0ff */
[----:B------:R-:W-:-:S03]  /*4e60*/  FFMA.FTZ R57, R20, R56, R57 ;  /* 0x0000003814397223 */ /* 0x000fc60000010039 */
[----:B------:R-:W-:Y:S02]  /*4e70*/  LEA R52, P5, R53, c[0x0][0x178], 0x2 ;  /* 0x00005e0035347a11 */ /* 0x000fe400078a10ff */
[----:B------:R-:W-:Y:S01]  /*4e80*/  LEA.HI.X.SX32 R54, R97, R68, 0x1, P2 ;  /* 0x0000004461367211 */ /* 0x000fe200010f0eff */
[----:B------:R-:W-:Y:S01]  /*4e90*/  FFMA.FTZ R58, R22, R58, R57 ;  /* 0x0000003a163a7223 */ /* 0x000fe20000010039 */
[----:B------:R-:W-:Y:S02]  /*4ea0*/  @!P1 FSEL R13, R13, RZ, !P3 ;  /* 0x000000ff0d0d9208 */ /* 0x000fe40005800000 */
[----:B------:R-:W-:Y:S02]  /*4eb0*/  LEA.HI.X R53, R53, c[0x0][0x17c], R54, 0x2, P5 ;  /* 0x00005f0035357a11 */ /* 0x000fe400028f1436 */
[----:B------:R-:W-:Y:S01]  /*4ec0*/  @!P1 IADD3 R57, R9, 0x1, RZ ;  /* 0x0000000109399810 */ /* 0x000fe20007ffe0ff */
[----:B------:R-:W-:Y:S01]  /*4ed0*/  FFMA.FTZ R122, R23, R55, R122 ;  /* 0x00000037177a7223 */ /* 0x000fe2000001007a */
[----:B------:R-:W-:Y:S01]  /*4ee0*/  @!P1 FSEL R14, R14, RZ, !P6 ;  /* 0x000000ff0e0e9208 */ /* 0x000fe20007000000 */
[----:B------:R-:W-:Y:S01]  /*4ef0*/  FMUL.FTZ R13, R21, R13 ;  /* 0x0000000d150d7220 */ /* 0x000fe20000410000 */
[----:B------:R-:W-:Y:S01]  /*4f00*/  @!P1 ISETP.GE.AND P2, PT, R57, R116, PT ;  /* 0x000000743900920c */ /* 0x000fe20003f46270 */
[----:B------:R-:W5:Y:S01]  /*4f10*/  LDG.E.128.CONSTANT R52, [R52.64] ;  /* 0x0000000a34347981 */ /* 0x000f62000c1e9d00 */
[----:B------:R-:W-:Y:S01]  /*4f20*/  IADD3 R57, P6, R93, R70, RZ ;  /* 0x000000465d397210 */ /* 0x000fe20007fde0ff */
[----:B------:R-:W-:-:S02]  /*4f30*/  FMUL.FTZ R61, R21, R61 ;  /* 0x0000003d153d7220 */ /* 0x000fc40000410000 */
[C---:B------:R-:W-:Y:S01]  /*4f40*/  FFMA.FTZ R13, R20.reuse, R12, R13 ;  /* 0x0000000c140d7223 */ /* 0x040fe2000001000d */
[----:B------:R-:W-:Y:S01]  /*4f50*/  LEA.HI.X.SX32 R12, R93, R68, 0x1, P6 ;  /* 0x000000445d0c7211 */ /* 0x000fe200030f0eff */
[----:B------:R-:W-:Y:S01]  /*4f60*/  FFMA.FTZ R61, R20, R60, R61 ;  /* 0x0000003c143d7223 */ /* 0x000fe2000001003d */
[----:B------:R-:W-:Y:S02]  /*4f70*/  LEA R56, P6, R57, c[0x0][0x178], 0x2 ;  /* 0x00005e0039387a11 */ /* 0x000fe400078c10ff */
[----:B------:R-:W-:Y:S01]  /*4f80*/  @!P1 ISETP.GE.AND P3, PT, R9, R116, PT ;  /* 0x000000740900920c */ /* 0x000fe20003f66270 */
[----:B------:R-:W-:Y:S01]  /*4f90*/  FFMA.FTZ R124, R22, R62, R61 ;  /* 0x0000003e167c7223 */ /* 0x000fe2000001003d */
[----:B------:R-:W-:Y:S02]  /*4fa0*/  LEA.HI.X R57, R57, c[0x0][0x17c], R12, 0x2, P6 ;  /* 0x00005f0039397a11 */ /* 0x000fe400030f140c */
[----:B------:R-:W-:Y:S02]  /*4fb0*/  @!P1 FSEL R17, R17, RZ, !P2 ;  /* 0x000000ff11119208 */ /* 0x000fe40005000000 */
[----:B------:R-:W-:Y:S01]  /*4fc0*/  IADD3 R61, P5, R94, R70, RZ ;  /* 0x000000465e3d7210 */ /* 0x000fe20007fbe0ff */
[----:B------:R-:W-:Y:S01]  /*4fd0*/  FFMA.FTZ R119, R23, R59, R58 ;  /* 0x0000003b17777223 */ /* 0x000fe2000001003a */
[----:B------:R-:W-:Y:S01]  /*4fe0*/  @!P1 FSEL R16, R16, RZ, !P3 ;  /* 0x000000ff10109208 */ /* 0x000fe20005800000 */
[----:B------:R-:W-:Y:S01]  /*4ff0*/  FMUL.FTZ R65, R21, R65 ;  /* 0x0000004115417220 */ /* 0x000fe20000410000 */
[----:B------:R-:W-:Y:S01]  /*5000*/  LEA R60, P6, R61, c[0x0][0x178], 0x2 ;  /* 0x00005e003d3c7a11 */ /* 0x000fe200078c10ff */
[----:B------:R-:W-:Y:S01]  /*5010*/  FMUL.FTZ R17, R21, R17 ;  /* 0x0000001115117220 */ /* 0x000fe20000410000 */
[----:B------:R-:W-:Y:S01]  /*5020*/  LEA.HI.X.SX32 R12, R94, R68, 0x1, P5 ;  /* 0x000000445e0c7211 */ /* 0x000fe200028f0eff */
[----:B------:R-:W5:Y:S01]  /*5030*/  LDG.E.128.CONSTANT R56, [R56.64] ;  /* 0x0000000a38387981 */ /* 0x000f62000c1e9d00 */
[----:B------:R-:W-:Y:S01]  /*5040*/  IADD3 R62, P3, R95, R70, RZ ;  /* 0x000000465f3e7210 */ /* 0x000fe20007f7e0ff */
[----:B------:R-:W-:Y:S01]  /*5050*/  FFMA.FTZ R14, R22, R14, R13 ;  /* 0x0000000e160e7223 */ /* 0x000fe2000001000d */
[----:B------:R-:W-:Y:S01]  /*5060*/  LEA.HI.X R61, R61, c[0x0][0x17c], R12, 0x2, P6 ;  /* 0x00005f003d3d7a11 */ /* 0x000fe200030f140c */
[----:B------:R-:W-:Y:S01]  /*5070*/  FFMA.FTZ R65, R20, R64, R65 ;  /* 0x0000004014417223 */ /* 0x000fe20000010041 */
[----:B------:R-:W-:Y:S01]  /*5080*/  LEA R64, P5, R62, c[0x0][0x178], 0x2 ;  /* 0x00005e003e407a11 */ /* 0x000fe200078a10ff */
[----:B------:R-:W-:Y:S01]  /*5090*/  FFMA.FTZ R13, R20, R16, R17 ;  /* 0x00000010140d7223 */ /* 0x000fe20000010011 */
[----:B------:R-:W-:Y:S01]  /*50a0*/  LEA.HI.X.SX32 R17, R95, R68, 0x1, P3 ;  /* 0x000000445f117211 */ /* 0x000fe200018f0eff */
[----:B------:R-:W-:-:S02]  /*50b0*/  FFMA.FTZ R66, R22, R66, R65 ;  /* 0x0000004216427223 */ /* 0x000fc40000010041 */
[C---:B------:R-:W-:Y:S01]  /*50c0*/  FFMA.FTZ R124, R23.reuse, R63, R124 ;  /* 0x0000003f177c7223 */ /* 0x040fe2000001007c */
[----:B------:R-:W-:Y:S02]  /*50d0*/  LEA.HI.X R65, R62, c[0x0][0x17c], R17, 0x2, P5 ;  /* 0x00005f003e417a11 */ /* 0x000fe400028f1411 */
[----:B------:R-:W5:Y:S01]  /*50e0*/  LDG.E.128.CONSTANT R60, [R60.64] ;  /* 0x0000000a3c3c7981 */ /* 0x000f62000c1e9d00 */
[C---:B------:R-:W-:Y:S01]  /*50f0*/  IADD3 R70, P2, R96.reuse, R70, RZ ;  /* 0x0000004660467210 */ /* 0x040fe20007f5e0ff */
[----:B------:R-:W-:Y:S02]  /*5100*/  FFMA.FTZ R123, R23, R67, R66 ;  /* 0x00000043177b7223 */ /* 0x000fe40000010042 */
[----:B------:R-:W5:Y:S01]  /*5110*/  LDG.E.128.CONSTANT R64, [R64.64] ;  /* 0x0000000a40407981 */ /* 0x000f62000c1e9d00 */
[----:B------:R-:W-:Y:S02]  /*5120*/  LEA.HI.X.SX32 R17, R96, R68, 0x1, P2 ;  /* 0x0000004460117211 */ /* 0x000fe400010f0eff */
[----:B------:R-:W-:-:S04]  /*5130*/  LEA R68, P2, R70, c[0x0][0x178], 0x2 ;  /* 0x00005e0046447a11 */ /* 0x000fc800078410ff */
[----:B------:R-:W-:-:S06]  /*5140*/  LEA.HI.X R69, R70, c[0x0][0x17c], R17, 0x2, P2 ;  /* 0x00005f0046457a11 */ /* 0x000fcc00010f1411 */
[----:B------:R-:W5:Y:S01]  /*5150*/  LDG.E.128.CONSTANT R68, [R68.64] ;  /* 0x0000000a44447981 */ /* 0x000f62000c1e9d00 */
[----:B------:R-:W-:-:S04]  /*5160*/  @!P1 IADD3 R17, R9, 0x2, RZ ;  /* 0x0000000209119810 */ /* 0x000fc80007ffe0ff */
[----:B------:R-:W-:-:S04]  /*5170*/  @!P1 ISETP.GE.AND P2, PT, R17, R116, PT ;  /* 0x000000741100920c */ /* 0x000fc80003f46270 */
[----:B------:R-:W-:-:S05]  /*5180*/  @!P1 FSEL R18, R18, RZ, !P2 ;  /* 0x000000ff12129208 */ /* 0x000fca0005000000 */
[----:B------:R-:W-:Y:S01]  /*5190*/  FFMA.FTZ R18, R22, R18, R13 ;  /* 0x0000001216127223 */ /* 0x000fe2000001000d */
[----:B------:R-:W-:-:S04]  /*51a0*/  @!P1 IADD3 R13, R9, 0x3, RZ ;  /* 0x00000003090d9810 */ /* 0x000fc80007ffe0ff */
[----:B------:R-:W-:Y:S02]  /*51b0*/  @!P1 ISETP.GE.AND P6, PT, R13, R116, PT ;  /* 0x000000740d00920c */ /* 0x000fe40003fc6270 */
[----:B------:R-:W-:-:S04]  /*51c0*/  @!P1 IADD3 R13, R9, 0x1, RZ ;  /* 0x00000001090d9810 */ /* 0x000fc80007ffe0ff */
[-C--:B------:R-:W-:Y:S02]  /*51d0*/  @!P1 ISETP.GE.AND P2, PT, R13, R116.reuse, PT ;  /* 0x000000740d00920c */ /* 0x080fe40003f46270 */
[----:B------:R-:W-:Y:S02]  /*51e0*/  @!P1 IADD3 R13, R9, 0x3, RZ ;  /* 0x00000003090d9810 */ /* 0x000fe40007ffe0ff */
[----:B------:R-:W-:Y:S02]  /*51f0*/  @!P1 FSEL R15, R15, RZ, !P4 ;  /* 0x000000ff0f0f9208 */ /* 0x000fe40006000000 */
[----:B------:R-:W-:Y:S02]  /*5200*/  @!P1 FSEL R19, R19, RZ, !P6 ;  /* 0x000000ff13139208 */ /* 0x000fe40007000000 */
[-C--:B------:R-:W-:Y:S02]  /*5210*/  @!P1 ISETP.GE.AND P4, PT, R13, R116.reuse, PT ;  /* 0x000000740d00920c */ /* 0x080fe40003f86270 */
[----:B------:R-:W-:-:S02]  /*5220*/  @!P1 ISETP.GE.AND P6, PT, R9, R116, PT ;  /* 0x000000740900920c */ /* 0x000fc40003fc6270 */
[----:B------:R-:W-:Y:S01]  /*5230*/  @!P1 IADD3 R13, R9, 0x2, RZ ;  /* 0x00000002090d9810 */ /* 0x000fe20007ffe0ff */
[----:B------:R-:W-:Y:S01]  /*5240*/  FFMA.FTZ R14, R23, R15, R14 ;  /* 0x0000000f170e7223 */ /* 0x000fe2000001000e */
[----:B------:R-:W-:-:S04]  /*5250*/  @!P1 IADD3 R15, R9, 0x2, RZ ;  /* 0x00000002090f9810 */ /* 0x000fc80007ffe0ff */
[----:B------:R-:W-:Y:S02]  /*5260*/  @!P1 ISETP.GE.AND P3, PT, R15, R116, PT ;  /* 0x000000740f00920c */ /* 0x000fe40003f66270 */
[----:B------:R-:W-:-:S04]  /*5270*/  @!P1 IADD3 R15, R9, 0x1, RZ ;  /* 0x00000001090f9810 */ /* 0x000fc80007ffe0ff */
[-C--:B------:R-:W-:Y:S02]  /*5280*/  @!P1 ISETP.GE.AND P5, PT, R15, R116.reuse, PT ;  /* 0x000000740f00920c */ /* 0x080fe40003fa6270 */
        /* <DEDUP_REMOVED lines=115> */
[C---:B------:R-:W-:Y:S01]  /*59c0*/  FMUL.FTZ R25, R21.reuse, R25 ;  /* 0x0000001915197220 */ /* 0x040fe20000410000 */
[----:B------:R-:W-:Y:S01]  /*59d0*/  @!P1 FSEL R68, R68, RZ, !P2 ;  /* 0x000000ff44449208 */ /* 0x000fe20005000000 */
[----:B------:R-:W-:Y:S01]  /*59e0*/  FMUL.FTZ R29, R21, R29 ;  /* 0x0000001d151d7220 */ /* 0x000fe20000410000 */
[----:B------:R-:W-:Y:S01]  /*59f0*/  @!P1 ISETP.GE.AND P2, PT, R13, R116, PT ;  /* 0x000000740d00920c */ /* 0x000fe20003f46270 */
        /* <DEDUP_REMOVED lines=10> */
[----:B------:R-:W-:Y:S01]  /*5aa0*/  @!P1 FSEL R70, R70, RZ, !P2 ;  /* 0x000000ff46469208 */ /* 0x000fe20005000000 */
        /* <DEDUP_REMOVED lines=61> */
.L_x_20942:
[----:B------:R-:W-:Y:S05]  /*5e80*/  BSYNC B1 ;  /* 0x0000000000017941 */ /* 0x000fea0003800000 */
.L_x_20941:
[----:B------:R-:W-:Y:S02]  /*5e90*/  IADD3 R6, P1, R6, 0x10, RZ ;  /* 0x0000001006067810 */ /* 0x000fe40007f3e0ff */
[----:B------:R-:W-:Y:S02]  /*5ea0*/  IADD3 R72, R72, 0x80, RZ ;  /* 0x0000008048487810 */ /* 0x000fe40007ffe0ff */
[----:B------:R-:W-:Y:S01]  /*5eb0*/  IADD3 R9, R9, 0x80, RZ ;  /* 0x0000008009097810 */ /* 0x000fe20007ffe0ff */
[----:B------:R-:W-:Y:S01]  /*5ec0*/  IMAD.X R7, RZ, RZ, R7, P1 ;  /* 0x000000ffff077224 */ /* 0x000fe200008e0607 */
[----:B------:R-:W-:Y:S01]  /*5ed0*/  IADD3 R0, R0, 0x200, RZ ;  /* 0x0000020000007810 */ /* 0x000fe20007ffe0ff */
[----:B------:R-:W-:Y:S01]  /*5ee0*/  @P0 CALL.REL.NOINC `(.L_x_20940) ;  /* 0x0000001000000944 */ /* 0x000fe20003c00000 */
[----:B------:R-:W-:Y:S05]  /*5ef0*/  BRA `(.L_x_20943) ;  /* 0xffffe25000007947 */ /* 0x000fea000383ffff */
.L_x_20940:
[----:B------:R-:W-:Y:S05]  /*5f00*/  BSYNC B0 ;  /* 0x0000000000007941 */ /* 0x000fea0003800000 */
.L_x_20938:
[----:B------:R-:W1:Y:S01]  /*5f10*/  SHFL.BFLY PT, R3, R74, 0x4, 0x1f ;  /* 0x0c801f004a037f89 */ /* 0x000e6200000e0000 */
[C---:B------:R-:W-:Y:S01]  /*5f20*/  IADD3 R22, R109.reuse, 0x1f, RZ ;  /* 0x0000001f6d167810 */ /* 0x040fe20007ffe0ff */
[----:B------:R-:W-:Y:S01]  /*5f30*/  BSSY B0, `(.L_x_20944) ;  /* 0x000009b000007945 */ /* 0x000fe20003800000 */
[----:B------:R-:W-:Y:S01]  /*5f40*/  LOP3.LUT R20, R109, 0xffffffc0, RZ, 0xc0, !PT ;  /* 0xffffffc06d147812 */ /* 0x000fe200078ec0ff */
[----:B------:R-:W2:Y:S01]  /*5f50*/  SHFL.BFLY PT, R0, R73, 0x4, 0x1f ;  /* 0x0c801f0049007f89 */ /* 0x000ea200000e0000 */
[----:B------:R-:W-:-:S02]  /*5f60*/  ISETP.GT.U32.AND P3, PT, R22, 0x3e, PT ;  /* 0x0000003e1600780c */ /* 0x000fc40003f64070 */
[----:B------:R-:W-:Y:S01]  /*5f70*/  SHF.R.S32.HI R43, RZ, 0x1f, R114 ;  /* 0x0000001fff2b7819 */ /* 0x000fe20000011472 */
[----:B------:R-:W3:Y:S01]  /*5f80*/  SHFL.BFLY PT, R2, R75, 0x4, 0x1f ;  /* 0x0c801f004b027f89 */ /* 0x000ee200000e0000 */
[----:B------:R-:W-:Y:S02]  /*5f90*/  LOP3.LUT R40, R109, 0xffffffe0, RZ, 0xc0, !PT ;  /* 0xffffffe06d287812 */ /* 0x000fe400078ec0ff */
[----:B------:R-:W-:Y:S01]  /*5fa0*/  LEA.HI R43, R43, R114, RZ, 0x3 ;  /* 0x000000722b2b7211 */ /* 0x000fe200078f18ff */
[----:B0-----:R-:W0:Y:S03]  /*5fb0*/  SHFL.BFLY PT, R5, R76, 0x4, 0x1f ;  /* 0x0c801f004c057f89 */ /* 0x001e2600000e0000 */
[----:B------:R-:W-:Y:S01]  /*5fc0*/  SHF.R.S32.HI R46, RZ, 0x3, R43 ;  /* 0x00000003ff2e7819 */ /* 0x000fe2000001142b */
[----:B------:R-:W4:Y:S04]  /*5fd0*/  SHFL.BFLY PT, R4, R77, 0x4, 0x1f ;  /* 0x0c801f004d047f89 */ /* 0x000f2800000e0000 */
[----:B------:R-:W5:Y:S01]  /*5fe0*/  SHFL.BFLY PT, R7, R78, 0x4, 0x1f ;  /* 0x0c801f004e077f89 */ /* 0x000f6200000e0000 */
[----:B------:R-:W-:-:S03]  /*5ff0*/  IMAD R115, R115, 0x50, R46 ;  /* 0x0000005073737824 */ /* 0x000fc600078e022e */
[----:B------:R-:W5:Y:S01]  /*6000*/  SHFL.BFLY PT, R6, R79, 0x4, 0x1f ;  /* 0x0c801f004f067f89 */ /* 0x000f6200000e0000 */
[----:B-1----:R-:W-:Y:S01]  /*6010*/  FADD.FTZ R74, R3, R74 ;  /* 0x0000004a034a7221 */ /* 0x002fe20000010000 */
[----:B------:R-:W-:Y:S02]  /*6020*/  LOP3.LUT R3, R114, 0x7, RZ, 0xc0, !PT ;  /* 0x0000000772037812 */ /* 0x000fe400078ec0ff */
[----:B------:R-:W1:Y:S01]  /*6030*/  SHFL.BFLY PT, R9, R80, 0x4, 0x1f ;  /* 0x0c801f0050097f89 */ /* 0x000e6200000e0000 */
[----:B--2---:R-:W-:Y:S01]  /*6040*/  FADD.FTZ R0, R0, R73 ;  /* 0x0000004900007221 */ /* 0x004fe20000010000 */
[----:B------:R-:W-:Y:S02]  /*6050*/  ISETP.NE.AND P2, PT, R3, RZ, PT ;  /* 0x000000ff0300720c */ /* 0x000fe40003f45270 */
[----:B------:R-:W2:Y:S01]  /*6060*/  SHFL.BFLY PT, R8, R81, 0x4, 0x1f ;  /* 0x0c801f0051087f89 */ /* 0x000ea200000e0000 */
[----:B---3--:R-:W-:Y:S01]  /*6070*/  FADD.FTZ R2, R2, R75 ;  /* 0x0000004b02027221 */ /* 0x008fe20000010000 */
[----:B------:R-:W-:-:S02]  /*6080*/  ISETP.NE.OR P5, PT, R20, 0x40, P2 ;  /* 0x000000401400780c */ /* 0x000fc400017a5670 */
[----:B------:R-:W3:Y:S01]  /*6090*/  SHFL.BFLY PT, R11, R82, 0x4, 0x1f ;  /* 0x0c801f00520b7f89 */ /* 0x000ee200000e0000 */
[----:B0-----:R-:W-:Y:S01]  /*60a0*/  FADD.FTZ R76, R5, R76 ;  /* 0x0000004c054c7221 */ /* 0x001fe20000010000 */
[----:B------:R-:W-:Y:S02]  /*60b0*/  ISETP.NE.OR P4, PT, R40, 0x20, P2 ;  /* 0x000000202800780c */ /* 0x000fe40001785670 */
[----:B------:R-:W0:Y:S01]  /*60c0*/  SHFL.BFLY PT, R13, R84, 0x4, 0x1f ;  /* 0x0c801f00540d7f89 */ /* 0x000e2200000e0000 */
[----:B----4-:R-:W-:Y:S01]  /*60d0*/  FADD.FTZ R4, R4, R77 ;  /* 0x0000004d04047221 */ /* 0x010fe20000010000 */
[----:B------:R-:W-:Y:S02]  /*60e0*/  ISETP.GT.OR P0, PT, R109, 0x3f, P2 ;  /* 0x0000003f6d00780c */ /* 0x000fe40001704670 */
[----:B------:R-:W4:Y:S01]  /*60f0*/  SHFL.BFLY PT, R10, R83, 0x4, 0x1f ;  /* 0x0c801f00530a7f89 */ /* 0x000f2200000e0000 */
[----:B-----5:R-:W-:Y:S01]  /*6100*/  FADD.FTZ R78, R7, R78 ;  /* 0x0000004e074e7221 */ /* 0x020fe20000010000 */
[----:B------:R-:W-:-:S02]  /*6110*/  ISETP.GT.OR P1, PT, R109, 0x1f, P2 ;  /* 0x0000001f6d00780c */ /* 0x000fc40001724670 */
[----:B------:R-:W5:Y:S01]  /*6120*/  SHFL.BFLY PT, R12, R85, 0x4, 0x1f ;  /* 0x0c801f00550c7f89 */ /* 0x000f6200000e0000 */
[----:B------:R-:W-:-:S03]  /*6130*/  FADD.FTZ R6, R6, R79 ;  /* 0x0000004f06067221 */ /* 0x000fc60000010000 */
        /* <DEDUP_REMOVED lines=10> */
[----:B------:R-:W4:Y:S01]  /*61e0*/  SHFL.BFLY PT, R18, R91, 0x4, 0x1f ;  /* 0x0c801f005b127f89 */ /* 0x000f2200000e0000 */
[----:B-----5:R-:W-:-:S03]  /*61f0*/  FADD.FTZ R12, R12, R85 ;  /* 0x000000550c0c7221 */ /* 0x020fc60000010000 */
[----:B------:R-:W5:Y:S01]  /*6200*/  SHFL.BFLY PT, R21, R92, 0x4, 0x1f ;  /* 0x0c801f005c157f89 */ /* 0x000f6200000e0000 */
[----:B------:R-:W-:Y:S02]  /*6210*/  FADD.FTZ R86, R15, R86 ;  /* 0x000000560f567221 */ /* 0x000fe40000010000 */
[----:B-1----:R-:W-:Y:S01]  /*6220*/  FADD.FTZ R14, R14, R87 ;  /* 0x000000570e0e7221 */ /* 0x002fe20000010000 */
        /* <DEDUP_REMOVED lines=10> */
[----:B------:R-:W5:Y:S04]  /*62d0*/  SHFL.BFLY PT, R13, R78, 0x2, 0x1f ;  /* 0x0c401f004e0d7f89 */ /* 0x000f6800000e0000 */
        /* <DEDUP_REMOVED lines=68> */
[----:B------:R-:W-:Y:S01]  /*6720*/  BAR.SYNC.DEFER_BLOCKING 0x0 ;  /* 0x0000000000007b1d */ /* 0x000fe20000010000 */
[----:B-1----:R-:W-:Y:S02]  /*6730*/  FADD.FTZ R15, R31, R28 ;  /* 0x0000001c1f0f7221 */ /* 0x002fe40000010000 */
[----:B--2---:R-:W-:Y:S02]  /*6740*/  FADD.FTZ R16, R33, R30 ;  /* 0x0000001e21107221 */ /* 0x004fe40000010000 */
[----:B---3--:R-:W-:Y:S02]  /*6750*/  FADD.FTZ R17, R35, R32 ;  /* 0x0000002023117221 */ /* 0x008fe40000010000 */
[----:B0-----:R-:W-:Y:S02]  /*6760*/  FADD.FTZ R18, R37, R34 ;  /* 0x0000002225127221 */ /* 0x001fe40000010000 */
        /* <DEDUP_REMOVED lines=23> */
.L_x_20945:
[----:B------:R-:W-:Y:S05]  /*68e0*/  BSYNC B0 ;  /* 0x0000000000007941 */ /* 0x000fea0003800000 */
.L_x_20944:
        /* <DEDUP_REMOVED lines=40> */
[----:B------:R-:W-:Y:S02]  /*6b70*/  FADD.FTZ R18, R18, R39 ;  /* 0x0000002712127221 */ /* 0x000fe40000010000 */
[----:B------:R-:W-:Y:S02]  /*6b80*/  FADD.FTZ R19, R19, R38 ;  /* 0x0000002613137221 */ /* 0x000fe40000010000 */
[----:B------:R-:W-:Y:S02]  /*6b90*/  FADD.FTZ R22, R22, R41 ;  /* 0x0000002916167221 */ /* 0x000fe40000010000 */
.L_x_20947:
[----:B------:R-:W-:Y:S05]  /*6ba0*/  BSYNC B0 ;  /* 0x0000000000007941 */ /* 0x000fea0003800000 */
.L_x_20946:
        /* <DEDUP_REMOVED lines=23> */
.L_x_20949:
[----:B------:R-:W-:Y:S05]  /*6d20*/  BSYNC B0 ;  /* 0x0000000000007941 */ /* 0x000fea0003800000 */
.L_x_20948:
[----:B------:R-:W-:Y:S06]  /*6d30*/  BAR.SYNC.DEFER_BLOCKING 0x0 ;  /* 0x0000000000007b1d */ /* 0x000fec0000010000 */
[----:B------:R-:W-:Y:S01]  /*6d40*/  BSSY B0, `(.L_x_20950) ;  /* 0x000002a000007945 */ /* 0x000fe20003800000 */
[----:B------:R-:W-:Y:S05]  /*6d50*/  @P1 BRA `(.L_x_20951) ;  /* 0x0000028000001947 */ /* 0x000fea0003800000 */
[----:B------:R-:W2:Y:S04]  /*6d60*/  @!P2 LDS R41, [R115.X4+0x290] ;  /* 0x000290007329a984 */ /* 0x000ea80000004800 */
        /* <DEDUP_REMOVED lines=23> */
[----:B------:R-:W5:Y:S01]  /*6ee0*/  @!P2 LDS R36, [R115.X4+0x260] ;  /* 0x000260007324a984 */ /* 0x000f620000004800 */
[----:B------:R-:W-:-:S03]  /*6ef0*/  FADD.FTZ R7, R7, R26 ;  /* 0x0000001a07077221 */ /* 0x000fc60000010000 */
[----:B------:R-:W5:Y:S01]  /*6f00*/  @!P2 LDS R39, [R115.X4+0x270] ;  /* 0x000270007327a984 */ /* 0x000f620000004800 */
[----:B------:R-:W-:-:S03]  /*6f10*/  FADD.FTZ R8, R8, R29 ;  /* 0x0000001d08087221 */ /* 0x000fc60000010000 */
[----:B------:R-:W5:Y:S01]  /*6f20*/  @!P2 LDS R38, [R115.X4+0x280] ;  /* 0x000280007326a984 */ /* 0x000f620000004800 */
        /* <DEDUP_REMOVED lines=8> */
[----:B------:R-:W-:Y:S02]  /*6fb0*/  @!P2 FADD.FTZ R17, R17, R36 ;  /* 0x000000241111a221 */ /* 0x000fe40000010000 */
[----:B------:R-:W-:Y:S02]  /*6fc0*/  @!P2 FADD.FTZ R18, R18, R39 ;  /* 0x000000271212a221 */ /* 0x000fe40000010000 */
[----:B------:R-:W-:Y:S02]  /*6fd0*/  @!P2 FADD.FTZ R19, R19, R38 ;  /* 0x000000261313a221 */ /* 0x000fe40000010000 */
.L_x_20951:
[----:B------:R-:W-:Y:S05]  /*6fe0*/  BSYNC B0 ;  /* 0x0000000000007941 */ /* 0x000fea0003800000 */
.L_x_20950:
        /* <DEDUP_REMOVED lines=21> */
[----:B------:R-:W-:Y:S02]  /*7140*/  IADD3 R21, R46, 0x4, RZ ;  /* 0x000000042e157810 */ /* 0x000fe40007ffe0ff */
        /* <DEDUP_REMOVED lines=116> */
.L_x_20952:
        /* <DEDUP_REMOVED lines=15> */
.L_x_24046:


//--------------------- .text._ZN4vllm25paged_attention_v1_kernelIffLi64ELi32ELi128ELNS_18Fp8KVCacheDataTypeE0ELb1EEEvPT_PKS2_PKT0_S8_ifPKiSA_iPKfiiiSC_SC_iiiii --------------------------
	.section	.text._ZN4vllm25paged_attention_v1_kernelIffLi64ELi32ELi128ELNS_18Fp8KVCacheDataTypeE0ELb1EEEvPT_PKS2_PKT0_S8_ifPKiSA_iPKfiiiSC_SC_iiiii,"ax",@progbits
	.sectioninfo	@"SHI_REGISTERS=128"
	.align	128
        .global         _ZN4vllm25paged_attention_v1_kernelIffLi64ELi32ELi128ELNS_18Fp8KVCacheDataTypeE0ELb1EEEvPT_PKS2_PKT0_S8_ifPKiSA_iPKfiiiSC_SC_iiiii
        .type           _ZN4vllm25paged_attention_v1_kernelIffLi64ELi32ELi128ELNS_18Fp8KVCacheDataTypeE0ELb1EEEvPT_PKS2_PKT0_S8_ifPKiSA_iPKfiiiSC_SC_iiiii,@function
        .size           _ZN4vllm25paged_attention_v1_kernelIffLi64ELi32ELi128ELNS_18Fp8KVCacheDataTypeE0ELb1EEEvPT_PKS2_PKT0_S8_ifPKiSA_iPKfiiiSC_SC_iiiii,(.L_x_24047 - _ZN4vllm25paged_attention_v1_kernelIffLi64ELi32ELi128ELNS_18Fp8KVCacheDataTypeE0ELb1EEEvPT_PKS2_PKT0_S8_ifPKiSA_iPKfiiiSC_SC_iiiii)
        .other          _ZN4vllm25paged_attention_v1_kernelIffLi64ELi32ELi128ELNS_18Fp8KVCacheDataTypeE0ELb1EEEvPT_PKS2_PKT0_S8_ifPKiSA_iPKfiiiSC_SC_iiiii,@"STO_CUDA_ENTRY STV_DEFAULT"
_ZN4vllm25paged_attention_v1_kernelIffLi64ELi32ELi128ELNS_18Fp8KVCacheDataTypeE0ELb1EEEvPT_PKS2_PKT0_S8_ifPKiSA_iPKfiiiSC_SC_iiiii:
.text._ZN4vllm25paged_attention_v1_kernelIffLi64ELi32ELi128ELNS_18Fp8KVCacheDataTypeE0ELb1EEEvPT_PKS2_PKT0_S8_ifPKiSA_iPKfiiiSC_SC_iiiii:
        /* <DEDUP_REMOVED lines=91> */
.L_x_20957:
        /* <DEDUP_REMOVED lines=11> */
.L_x_20956:
[----:B------:R-:W-:Y:S05]  /*0660*/  BSYNC B1 ;  /* 0x0000000000017941 */ /* 0x000fea0003800000 */
.L_x_20955:
        /* <DEDUP_REMOVED lines=8> */
.L_x_20958:
        /* <DEDUP_REMOVED lines=17> */
.L_x_20954:
[----:B-1----:R-:W-:Y:S05]  /*0800*/  BSYNC B0 ;  /* 0x0000000000007941 */ /* 0x002fea0003800000 */
.L_x_20953:
        /* <DEDUP_REMOVED lines=49> */
[----:B------:R-:W-:Y:S01]  /*0b20*/  IMAD R2, R0, c[0x0][0x1b0], RZ ;  /* 0x00006c0000027a24 */ /* 0x000fe200078e02ff */
[----:B------:R-:W-:Y:S01]  /*0b30*/  SHF.L.U32 R121, R114, 0x2, RZ ;  /* 0x0000000272797819 */ /* 0x000fe200000006ff */
[----:B------:R-:W1:Y:S01]  /*0b40*/  LDS.128 R16, [0x10] ;  /* 0x00001000ff107984 */ /* 0x000e620000000c00 */
[----:B------:R-:W-:Y:S02]  /*0b50*/  IMAD.MOV.U32 R6, RZ, RZ, c[0x0][0x1ac] ;  /* 0x00006b00ff067624 */ /* 0x000fe400078e00ff */
[----:B------:R-:W-:Y:S01]  /*0b60*/  SHF.R.S32.HI R5, RZ, 0x1f, R121 ;  /* 0x0000001fff057819 */ /* 0x000fe20000011479 */
[----:B------:R-:W2:Y:S01]  /*0b70*/  LDS.128 R20, [0x20] ;  /* 0x00002000ff147984 */ /* 0x000ea20000000c00 */
[C---:B------:R-:W-:Y:S02]  /*0b80*/  IADD3 R120, P1, R2.reuse, R121, RZ ;  /* 0x0000007902787210 */ /* 0x040fe40007f3e0ff */
[----:B------:R-:W-:Y:S01]  /*0b90*/  SHF.R.S32.HI R6, RZ, 0x1f, R6 ;  /* 0x0000001fff067819 */ /* 0x000fe20000011406 */
[----:B------:R-:W3:Y:S01]  /*0ba0*/  LDS.128 R24, [0x30] ;  /* 0x00003000ff187984 */ /* 0x000ee20000000c00 */
[----:B------:R-:W-:-:S02]  /*0bb0*/  LEA.HI.X.SX32 R121, R2, R5, 0x1, P1 ;  /* 0x0000000502797211 */ /* 0x000fc400008f0eff */
[----:B------:R-:W-:Y:S01]  /*0bc0*/  IADD3 R5, R3, -c[0x0][0x1cc], RZ ;  /* 0x8000730003057a10 */ /* 0x000fe20007ffe0ff */
        /* <DEDUP_REMOVED lines=15> */
.L_x_20965:
        /* <DEDUP_REMOVED lines=68> */
[----:B0--3--:R-:W-:Y:S02]  /*1100*/  FFMA.FTZ R89, R12, R92, R81 ;  /* 0x0000005c0c597223 */ /* 0x009fe40000010051 */
[----:B------:R-:W2:Y:S01]  /*1110*/  LDG.E.128.CONSTANT R80, [R122.64+0xe00] ;  /* 0x000e000a7a507981 */ /* 0x000ea2000c1e9d00 */
[----:B------:R-:W-:Y:S02]  /*1120*/  FFMA.FTZ R88, R13, R93, R88 ;  /* 0x0000005d0d587223 */ /* 0x000fe40000010058 */
[----:B------:R-:W-:Y:S02]  /*1130*/  FMUL.FTZ R93, R18, R90 ;  /* 0x0000005a125d7220 */ /* 0x000fe40000410000 */
[----:B------:R-:W-:Y:S02]  /*1140*/  FMUL.FTZ R90, R19, R91 ;  /* 0x0000005b135a7220 */ /* 0x000fe40000410000 */
        /* <DEDUP_REMOVED lines=10> */
[----:B------:R-:W-:Y:S01]  /*11f0*/  FFMA.FTZ R89, R28, R104, R89 ;  /* 0x000000681c597223 */ /* 0x000fe20000010059 */
[----:B------:R-:W3:Y:S01]  /*1200*/  LDG.E.128.CONSTANT R100, [R122.64+0x1c00] ;  /* 0x001c000a7a647981 */ /* 0x000ee2000c1e9d00 */
[----:B------:R-:W-:Y:S02]  /*1210*/  FFMA.FTZ R92, R29, R105, R88 ;  /* 0x000000691d5c7223 */ /* 0x000fe40000010058 */
[----:B------:R-:W-:-:S02]  /*1220*/  FFMA.FTZ R93, R30, R106, R93 ;  /* 0x0000006a1e5d7223 */ /* 0x000fc4000001005d */
        /* <DEDUP_REMOVED lines=8> */
[----:B------:R-:W-:Y:S02]  /*12b0*/  FFMA.FTZ R97, R36, R76, R97 ;  /* 0x0000004c24617223 */ /* 0x000fe40000010061 */
[----:B------:R-:W-:Y:S02]  /*12c0*/  FFMA.FTZ R76, R37, R77, R8 ;  /* 0x0000004d254c7223 */ /* 0x000fe40000010008 */
[----:B------:R-:W-:-:S02]  /*12d0*/  FFMA.FTZ R99, R38, R78, R9 ;  /* 0x0000004e26637223 */ /* 0x000fc40000010009 */
[----:B------:R-:W4:Y:S01]  /*12e0*/  LDG.E.128.CONSTANT R8, [R122.64+0x1600] ;  /* 0x0016000a7a087981 */ /* 0x000f22000c1e9d00 */
[----:B------:R-:W-:Y:S02]  /*12f0*/  FFMA.FTZ R124, R39, R79, R124 ;  /* 0x0000004f277c7223 */ /* 0x000fe4000001007c */
[----:B--2---:R-:W-:Y:S02]  /*1300*/  FFMA.FTZ R97, R40, R80, R97 ;  /* 0x0000005028617223 */ /* 0x004fe40000010061 */
[----:B------:R-:W-:Y:S02]  /*1310*/  FFMA.FTZ R80, R41, R81, R76 ;  /* 0x0000005129507223 */ /* 0x000fe4000001004c */
[----:B------:R-:W2:Y:S01]  /*1320*/  LDG.E.128.CONSTANT R76, [R122.64+0x1800] ;  /* 0x0018000a7a4c7981 */ /* 0x000ea2000c1e9d00 */
[----:B------:R-:W-:Y:S02]  /*1330*/  FFMA.FTZ R81, R42, R82, R99 ;  /* 0x000000522a517223 */ /* 0x000fe40000010063 */
[----:B------:R-:W-:-:S02]  /*1340*/  FFMA.FTZ R125, R44, R84, R97 ;  /* 0x000000542c7d7223 */ /* 0x000fc40000010061 */
[----:B------:R-:W2:Y:S01]  /*1350*/  LDG.E.128.CONSTANT R96, [R122.64+0x1a00] ;  /* 0x001a000a7a607981 */ /* 0x000ea2000c1e9d00 */
[----:B------:R-:W-:Y:S02]  /*1360*/  FFMA.FTZ R80, R45, R85, R80 ;  /* 0x000000552d507223 */ /* 0x000fe40000010050 */
[----:B------:R-:W-:Y:S02]  /*1370*/  FFMA.FTZ R124, R43, R83, R124 ;  /* 0x000000532b7c7223 */ /* 0x000fe4000001007c */
[----:B------:R-:W-:Y:S02]  /*1380*/  FFMA.FTZ R81, R46, R86, R81 ;  /* 0x000000562e517223 */ /* 0x000fe40000010051 */
[----:B------:R-:W-:Y:S02]  /*1390*/  FFMA.FTZ R124, R47, R87, R124 ;  /* 0x000000572f7c7223 */ /* 0x000fe4000001007c */
[----:B-----5:R-:W-:Y:S02]  /*13a0*/  FFMA.FTZ R125, R48, R88, R125 ;  /* 0x00000058307d7223 */ /* 0x020fe4000001007d */
        /* <DEDUP_REMOVED lines=37> */
.L_x_20963:
[----:B------:R-:W-:-:S05]  /*1600*/  IMAD.MOV.U32 R8, RZ, RZ, -0x800001 ;  /* 0xff7fffffff087424 */ /* 0x000fca00078e00ff */
[----:B------:R1:W-:Y:S02]  /*1610*/  STS [R117], R8 ;  /* 0x0000000875007388 */ /* 0x0003e40000000800 */
.L_x_20964:
[----:B------:R-:W-:Y:S05]  /*1620*/  BSYNC B1 ;  /* 0x0000000000017941 */ /* 0x000fea0003800000 */
.L_x_20962:
[----:B------:R-:W-:-:S04]  /*1630*/  IADD3 R118, R118, 0x4, RZ ;  /* 0x0000000476767810 */ /* 0x000fc80007ffe0ff */
[----:B------:R-:W-:-:S13]  /*1640*/  ISETP.GE.AND P0, PT, R118, R108, PT ;  /* 0x0000006c7600720c */ /* 0x000fda0003f06270 */
[----:B------:R-:W-:Y:S05]  /*1650*/  @!P0 BRA `(.L_x_20965) ;  /* 0xfffff66000008947 */ /* 0x000fea000383ffff */
[----:B------:R-:W-:Y:S05]  /*1660*/  BRA `(.L_x_20960) ;  /* 0x00000a2000007947 */ /* 0x000fea0003800000 */
.L_x_20961:
[----:B-1234-:R-:W-:Y:S01]  /*1670*/  IADD3 R118, -R116, 0x1, RZ ;  /* 0x0000000174767810 */ /* 0x01efe20007ffe1ff */
[----:B------:R-:W-:Y:S02]  /*1680*/  IMAD.MOV.U32 R110, RZ, RZ, -0x800001 ;  /* 0xff7fffffff6e7424 */ /* 0x000fe400078e00ff */
[----:B------:R-:W-:-:S04]  /*1690*/  IMAD.MOV.U32 R106, RZ, RZ, R115 ;  /* 0x000000ffff6a7224 */ /* 0x000fc800078e0073 */
.L_x_20969:
        /* <DEDUP_REMOVED lines=27> */
[----:B------:R-:W-:Y:S01]  /*1850*/  IMAD R79, R8, R77, RZ ;  /* 0x0000004d084f7224 */ /* 0x000fe200078e02ff */
[----:B------:R-:W-:Y:S01]  /*1860*/  HFMA2.MMA R8, -RZ, RZ, 0, 0 ;  /* 0x00000000ff087435 */ /* 0x000fe200000001ff */
[----:B------:R-:W-:-:S05]  /*1870*/  IMAD.IADD R10, R4, 0x1, R11 ;  /* 0x00000001040a7824 */ /* 0x000fca00078e020b */
[----:B------:R-:W-:Y:S02]  /*1880*/  IABS R76, R10 ;  /* 0x0000000a004c7213 */ /* 0x000fe40000000000 */
[----:B------:R-:W-:Y:S02]  /*1890*/  ISETP.GE.AND P1, PT, R10, RZ, PT ;  /* 0x000000ff0a00720c */ /* 0x000fe40003f26270 */
        /* <DEDUP_REMOVED lines=39> */
[----:B------:R-:W2:Y:S01]  /*1b10*/  LDG.E.128.CONSTANT R84, [R122.64+0xc00] ;  /* 0x000c000a7a547981 */ /* 0x000ea2000c1e9d00 */
[----:B------:R-:W-:Y:S02]  /*1b20*/  FFMA.FTZ R102, R15, R11, R88 ;  /* 0x0000000b0f667223 */ /* 0x000fe40000010058 */
[----:B------:R-:W-:Y:S01]  /*1b30*/  FFMA.FTZ R101, R12, R8, R101 ;  /* 0x000000080c657223 */ /* 0x000fe20000010065 */
[----:B------:R-:W3:Y:S01]  /*1b40*/  LDG.E.128.CONSTANT R88, [R122.64+0xe00] ;  /* 0x000e000a7a587981 */ /* 0x000ee2000c1e9d00 */
[----:B------:R-:W-:-:S03]  /*1b50*/  FFMA.FTZ R100, R13, R9, R100 ;  /* 0x000000090d647223 */ /* 0x000fc60000010064 */
[----:B------:R-:W3:Y:S01]  /*1b60*/  LDG.E.128.CONSTANT R8, [R122.64+0x1000] ;  /* 0x0010000a7a087981 */ /* 0x000ee2000c1e9d00 */
        /* <DEDUP_REMOVED lines=30> */
[----:B------:R-:W-:Y:S02]  /*1d50*/  FFMA.FTZ R119, R44, R8, R101 ;  /* 0x000000082c777223 */ /* 0x000fe40000010065 */
[----:B------:R-:W-:Y:S02]  /*1d60*/  FFMA.FTZ R8, R45, R9, R100 ;  /* 0x000000092d087223 */ /* 0x000fe40000010064 */
[----:B------:R-:W3:Y:S02]  /*1d70*/  LDG.E.128.CONSTANT R100, [R122.64+0x1e00] ;  /* 0x001e000a7a647981 */ /* 0x000ee4000c1e9d00 */
[----:B----4-:R-:W-:Y:S02]  /*1d80*/  FFMA.FTZ R8, R49, R77, R8 ;  /* 0x0000004d31087223 */ /* 0x010fe40000010008 */
[----:B------:R-:W-:Y:S02]  /*1d90*/  FFMA.FTZ R117, R46, R10, R117 ;  /* 0x0000000a2e757223 */ /* 0x000fe40000010075 */
[----:B------:R-:W-:-:S02]  /*1da0*/  FFMA.FTZ R119, R48, R76, R119 ;  /* 0x0000004c30777223 */ /* 0x000fc40000010077 */
[----:B------:R-:W-:Y:S02]  /*1db0*/  FFMA.FTZ R124, R47, R11, R124 ;  /* 0x0000000b2f7c7223 */ /* 0x000fe4000001007c */
[----:B------:R-:W-:Y:S02]  /*1dc0*/  FFMA.FTZ R117, R50, R78, R117 ;  /* 0x0000004e32757223 */ /* 0x000fe40000010075 */
[----:B------:R-:W-:Y:S02]  /*1dd0*/  FFMA.FTZ R124, R51, R79, R124 ;  /* 0x0000004f337c7223 */ /* 0x000fe4000001007c */
[----:B-----5:R-:W-:Y:S02]  /*1de0*/  FFMA.FTZ R8, R53, R81, R8 ;  /* 0x0000005135087223 */ /* 0x020fe40000010008 */
[----:B------:R-:W-:Y:S02]  /*1df0*/  FFMA.FTZ R119, R52, R80, R119 ;  /* 0x0000005034777223 */ /* 0x000fe40000010077 */
[----:B------:R-:W-:-:S02]  /*1e00*/  FFMA.FTZ R117, R54, R82, R117 ;  /* 0x0000005236757223 */ /* 0x000fc40000010075 */
[----:B------:R-:W-:Y:S01]  /*1e10*/  FFMA.FTZ R124, R55, R83, R124 ;  /* 0x00000053377c7223 */ /* 0x000fe2000001007c */
[----:B------:R-:W-:Y:S01]  /*1e20*/  ISETP.GE.AND P0, PT, R105, R116, PT ;  /* 0x000000746900720c */ /* 0x000fe20003f06270 */
[----:B--2---:R-:W-:Y:S02]  /*1e30*/  FFMA.FTZ R8, R57, R85, R8 ;  /* 0x0000005539087223 */ /* 0x004fe40000010008 */
        /* <DEDUP_REMOVED lines=13> */
[----:B------:R-:W-:Y:S02]  /*1f10*/  IMAD.IADD R8, R118, 0x1, R105 ;  /* 0x0000000176087824 */ /* 0x000fe400078e0269 */
        /* <DEDUP_REMOVED lines=17> */
.L_x_20967:
[----:B------:R-:W-:-:S05]  /*2030*/  IMAD.MOV.U32 R9, RZ, RZ, -0x800001 ;  /* 0xff7fffffff097424 */ /* 0x000fca00078e00ff */
[----:B------:R1:W-:Y:S02]  /*2040*/  STS [R104], R9 ;  /* 0x0000000968007388 */ /* 0x0003e40000000800 */
.L_x_20968:
[----:B------:R-:W-:Y:S05]  /*2050*/  BSYNC B1 ;  /* 0x0000000000017941 */ /* 0x000fea0003800000 */
.L_x_20966:
[----:B------:R-:W-:-:S04]  /*2060*/  IADD3 R106, R106, 0x4, RZ ;  /* 0x000000046a6a7810 */ /* 0x000fc80007ffe0ff */
[----:B------:R-:W-:-:S13]  /*2070*/  ISETP.GE.AND P0, PT, R106, R108, PT ;  /* 0x0000006c6a00720c */ /* 0x000fda0003f06270 */
[----:B------:R-:W-:Y:S05]  /*2080*/  @!P0 BRA `(.L_x_20969) ;  /* 0xfffff61000008947 */ /* 0x000fea000383ffff */
.L_x_20960:
[----:B------:R-:W-:Y:S05]  /*2090*/  BSYNC B0 ;  /* 0x0000000000007941 */ /* 0x000fea0003800000 */
.L_x_20959:
[----:B------:R-:W2:Y:S01]  /*20a0*/  SHFL.BFLY PT, R5, R110, 0x10, 0x1f ;  /* 0x0e001f006e057f89 */ /* 0x000ea200000e0000 */
[C---:B------:R-:W-:Y:S01]  /*20b0*/  ISETP.NE.AND P0, PT, R114.reuse, RZ, PT ;  /* 0x000000ff7200720c */ /* 0x040fe20003f05270 */
[----:B------:R-:W-:Y:S01]  /*20c0*/  IMAD.MOV.U32 R10, RZ, RZ, -0x800001 ;  /* 0xff7fffffff0a7424 */ /* 0x000fe200078e00ff */
[----:B------:R-:W-:Y:S01]  /*20d0*/  ISETP.GT.AND P1, PT, R114, 0x3, PT ;  /* 0x000000037200780c */ /* 0x000fe20003f24270 */
[----:B------:R-:W-:Y:S01]  /*20e0*/  BSSY B0, `(.L_x_20970) ;  /* 0x00000f3000007945 */ /* 0x000fe20003800000 */
[----:B--2---:R-:W-:-:S05]  /*20f0*/  FMNMX.FTZ R5, R5, R110, !PT ;  /* 0x0000006e05057209 */ /* 0x004fca0007810000 */
[----:B------:R-:W2:Y:S02]  /*2100*/  SHFL.BFLY PT, R6, R5, 0x8, 0x1f ;  /* 0x0d001f0005067f89 */ /* 0x000ea400000e0000 */
[----:B--2---:R-:W-:-:S05]  /*2110*/  FMNMX.FTZ R6, R5, R6, !PT ;  /* 0x0000000605067209 */ /* 0x004fca0007810000 */
[----:B01----:R-:W0:Y:S02]  /*2120*/  SHFL.BFLY PT, R9, R6, 0x4, 0x1f ;  /* 0x0c801f0006097f89 */ /* 0x003e2400000e0000 */
        /* <DEDUP_REMOVED lines=33> */
.L_x_20974:
        /* <DEDUP_REMOVED lines=11> */
.L_x_20973:
[----:B------:R-:W-:Y:S05]  /*23f0*/  BSYNC B1 ;  /* 0x0000000000017941 */ /* 0x000fea0003800000 */
.L_x_20972:
        /* <DEDUP_REMOVED lines=10> */
.L_x_20977:
        /* <DEDUP_REMOVED lines=100> */
.L_x_20976:
[----:B------:R-:W-:Y:S05]  /*2ae0*/  BSYNC B1 ;  /* 0x0000000000017941 */ /* 0x000fea0003800000 */
.L_x_20975:
        /* <DEDUP_REMOVED lines=55> */
.L_x_20979:
[----:B------:R-:W-:Y:S05]  /*2e60*/  BSYNC B1 ;  /* 0x0000000000017941 */ /* 0x000fea0003800000 */
.L_x_20978:
        /* <DEDUP_REMOVED lines=26> */
.L_x_20971:
[----:B------:R-:W-:Y:S05]  /*3010*/  BSYNC B0 ;  /* 0x0000000000007941 */ /* 0x000fea0003800000 */
.L_x_20970:
        /* <DEDUP_REMOVED lines=37> */
.L_x_20984:
        /* <DEDUP_REMOVED lines=8> */
.L_x_20983:
[----:B01----:R-:W-:Y:S05]  /*32f0*/  BSYNC B1 ;  /* 0x0000000000017941 */ /* 0x003fea0003800000 */
.L_x_20982:
        /* <DEDUP_REMOVED lines=10> */
.L_x_20987:
        /* <DEDUP_REMOVED lines=52> */
.L_x_20986:
[----:B------:R-:W-:Y:S05]  /*36e0*/  BSYNC B1 ;  /* 0x0000000000017941 */ /* 0x000fea0003800000 */
.L_x_20985:
        /* <DEDUP_REMOVED lines=31> */
.L_x_20989:
[----:B------:R-:W-:Y:S05]  /*38e0*/  BSYNC B1 ;  /* 0x0000000000017941 */ /* 0x000fea0003800000 */
.L_x_20988:
        /* <DEDUP_REMOVED lines=14> */
.L_x_20981:
[----:B------:R-:W-:Y:S05]  /*39d0*/  BSYNC B0 ;  /* 0x0000000000007941 */ /* 0x000fea0003800000 */
.L_x_20980:
        /* <DEDUP_REMOVED lines=14> */
.L_x_20991:
[----:B0-----:R-:W0:Y:S01]  /*3ac0*/  I2F.RP R5, R2 ;  /* 0x0000000200057306 */ /* 0x001e220000209400 */
[----:B------:R-:W-:Y:S01]  /*3ad0*/  IADD3 R113, P0, R115, R113, RZ ;  /* 0x0000007173717210 */ /* 0x000fe20007f1e0ff */
[----:B------:R-:W-:Y:S01]  /*3ae0*/  IMAD R92, R0, c[0x0][0x1b0], RZ ;  /* 0x00006c00005c7a24 */ /* 0x000fe200078e02ff */
[----:B------:R-:W-:Y:S01]  /*3af0*/  IADD3 R3, R3, -c[0x0][0x1cc], RZ ;  /* 0x8000730003037a10 */ /* 0x000fe20007ffe0ff */
[----:B------:R-:W-:Y:S01]  /*3b00*/  IMAD.MOV.U32 R0, RZ, RZ, c[0x0][0x1ac] ;  /* 0x00006b00ff007624 */ /* 0x000fe200078e00ff */
[----:B------:R-:W-:Y:S01]  /*3b10*/  LEA.HI.X.SX32 R8, R115, R7, 0x1, P0 ;  /* 0x0000000773087211 */ /* 0x000fe200000f0eff */
[----:B------:R-:W-:Y:S01]  /*3b20*/  CS2R R98, SRZ ;  /* 0x0000000000627805 */ /* 0x000fe2000001ff00 */
[C---:B------:R-:W-:Y:S01]  /*3b30*/  LEA R6, P0, R113.reuse, c[0x0][0x188], 0x2 ;  /* 0x0000620071067a11 */ /* 0x040fe200078010ff */
[----:B------:R-:W-:Y:S01]  /*3b40*/  CS2R R100, SRZ ;  /* 0x0000000000647805 */ /* 0x000fe2000001ff00 */
[----:B------:R-:W-:Y:S01]  /*3b50*/  CS2R R102, SRZ ;  /* 0x0000000000667805 */ /* 0x000fe2000001ff00 */
[----:B------:R-:W-:Y:S01]  /*3b60*/  CS2R R104, SRZ ;  /* 0x0000000000687805 */ /* 0x000fe2000001ff00 */
[----:B------:R-:W-:Y:S01]  /*3b70*/  LEA.HI.X R7, R113, c[0x0][0x18c], R8, 0x2, P0 ;  /* 0x0000630071077a11 */ /* 0x000fe200000f1408 */
[----:B------:R-:W-:Y:S01]  /*3b80*/  IMAD.MOV.U32 R8, RZ, RZ, RZ ;  /* 0x000000ffff087224 */ /* 0x000fe200078e00ff */
[----:B------:R-:W-:Y:S01]  /*3b90*/  CS2R R106, SRZ ;  /* 0x00000000006a7805 */ /* 0x000fe2000001ff00 */
[----:B------:R-:W-:Y:S01]  /*3ba0*/  CS2R R110, SRZ ;  /* 0x00000000006e7805 */ /* 0x000fe2000001ff00 */
[----:B------:R-:W-:Y:S01]  /*3bb0*/  CS2R R112, SRZ ;  /* 0x0000000000707805 */ /* 0x000fe2000001ff00 */
[----:B0-----:R-:W0:Y:S01]  /*3bc0*/  MUFU.RCP R5, R5 ;  /* 0x0000000500057308 */ /* 0x001e220000001000 */
[----:B------:R-:W-:Y:S01]  /*3bd0*/  IMAD.MOV.U32 R118, RZ, RZ, RZ ;  /* 0x000000ffff767224 */ /* 0x000fe200078e00ff */
[----:B------:R-:W-:Y:S01]  /*3be0*/  SHF.R.S32.HI R93, RZ, 0x1f, R92 ;  /* 0x0000001fff5d7819 */ /* 0x000fe2000001145c */
[----:B------:R-:W-:-:S02]  /*3bf0*/  IMAD.MOV.U32 R117, RZ, RZ, RZ ;  /* 0x000000ffff757224 */ /* 0x000fc400078e00ff */
[----:B------:R-:W-:Y:S01]  /*3c00*/  IMAD.MOV.U32 R10, RZ, RZ, R115 ;  /* 0x000000ffff0a7224 */ /* 0x000fe200078e0073 */
[----:B0-----:R-:W-:-:S06]  /*3c10*/  IADD3 R9, R5, 0xffffffe, RZ ;  /* 0x0ffffffe05097810 */ /* 0x001fcc0007ffe0ff */
[----:B------:R-:W0:Y:S02]  /*3c20*/  F2I.FTZ.U32.TRUNC.NTZ R9, R9 ;  /* 0x0000000900097305 */ /* 0x000e24000021f000 */
[----:B0-----:R-:W-:-:S05]  /*3c30*/  IADD3 R11, RZ, -R9, RZ ;  /* 0x80000009ff0b7210 */ /* 0x001fca0007ffe0ff */
[----:B------:R-:W-:-:S04]  /*3c40*/  IMAD R11, R11, R2, RZ ;  /* 0x000000020b0b7224 */ /* 0x000fc800078e02ff */
[----:B------:R-:W-:Y:S01]  /*3c50*/  IMAD.HI.U32 R5, R9, R11, R8 ;  /* 0x0000000b09057227 */ /* 0x000fe200078e0008 */
[----:B------:R-:W-:Y:S02]  /*3c60*/  SHF.R.S32.HI R11, RZ, 0x1f, R114 ;  /* 0x0000001fff0b7819 */ /* 0x000fe40000011472 */
[----:B------:R-:W-:Y:S01]  /*3c70*/  LOP3.LUT R9, RZ, R108, RZ, 0x33, !PT ;  /* 0x0000006cff097212 */ /* 0x000fe200078e33ff */
[----:B------:R-:W-:Y:S01]  /*3c80*/  IMAD.SHL.U32 R8, R115, 0x20, RZ ;  /* 0x0000002073087824 */ /* 0x000fe200078e00ff */
[----:B------:R-:W-:-:S04]  /*3c90*/  LEA.HI R11, R11, R114, RZ, 0x3 ;  /* 0x000000720b0b7211 */ /* 0x000fc800078f18ff */
        /* <DEDUP_REMOVED lines=23> */
.L_x_20995:
        /* <DEDUP_REMOVED lines=110> */
[-C--:B------:R-:W-:Y:S02]  /*44f0*/  LEA.HI.X.SX32 R62, R95, R71.reuse, 0x1, P1 ;  /* 0x000000475f3e7211 */ /* 0x080fe400008f0eff */
[C---:B------:R-:W-:Y:S02]  /*4500*/  IADD3 R65, P1, R96.reuse, R64, RZ ;  /* 0x0000004060417210 */ /* 0x040fe40007f3e0ff */
[----:B------:R-:W-:Y:S02]  /*4510*/  LEA.HI.X R61, R61, c[0x0][0x17c], R62, 0x2, P2 ;  /* 0x00005f003d3d7a11 */ /* 0x000fe400010f143e */
[----:B------:R-:W-:Y:S02]  /*4520*/  LEA R66, P2, R65, c[0x0][0x178], 0x2 ;  /* 0x00005e0041427a11 */ /* 0x000fe400078410ff */
[----:B------:R-:W-:-:S02]  /*4530*/  LEA.HI.X.SX32 R68, R96, R71, 0x1, P1 ;  /* 0x0000004760447211 */ /* 0x000fc400008f0eff */
[----:B------:R-:W5:Y:S01]  /*4540*/  LDG.E.128.CONSTANT R60, [R60.64] ;  /* 0x0000000a3c3c7981 */ /* 0x000f62000c1e9d00 */
[-C--:B------:R-:W-:Y:S02]  /*4550*/  IADD3 R69, P1, R97, R64.reuse, RZ ;  /* 0x0000004061457210 */ /* 0x080fe40007f3e0ff */
[----:B------:R-:W-:Y:S02]  /*4560*/  LEA.HI.X R67, R65, c[0x0][0x17c], R68, 0x2, P2 ;  /* 0x00005f0041437a11 */ /* 0x000fe400010f1444 */
[-C--:B------:R-:W-:Y:S02]  /*4570*/  LEA.HI.X.SX32 R72, R97, R71.reuse, 0x1, P1 ;  /* 0x0000004761487211 */ /* 0x080fe400008f0eff */
[C---:B------:R-:W-:Y:S02]  /*4580*/  IADD3 R70, P1, R0.reuse, R64, RZ ;  /* 0x0000004000467210 */ /* 0x040fe40007f3e0ff */
[----:B------:R-:W-:Y:S01]  /*4590*/  LEA R68, P2, R69, c[0x0][0x178], 0x2 ;  /* 0x00005e0045447a11 */ /* 0x000fe200078410ff */
[----:B------:R-:W5:Y:S01]  /*45a0*/  LDG.E.128.CONSTANT R64, [R66.64] ;  /* 0x0000000a42407981 */ /* 0x000f62000c1e9d00 */
[----:B------:R-:W-:-:S02]  /*45b0*/  LEA.HI.X.SX32 R71, R0, R71, 0x1, P1 ;  /* 0x0000004700477211 */ /* 0x000fc400008f0eff */
[----:B------:R-:W-:Y:S02]  /*45c0*/  LEA.HI.X R69, R69, c[0x0][0x17c], R72, 0x2, P2 ;  /* 0x00005f0045457a11 */ /* 0x000fe400010f1448 */
[C---:B------:R-:W-:Y:S01]  /*45d0*/  LEA R76, P2, R70.reuse, c[0x0][0x178], 0x2 ;  /* 0x00005e00464c7a11 */ /* 0x040fe200078410ff */
[----:B------:R-:W0:Y:S03]  /*45e0*/  LDS.128 R72, [R82] ;  /* 0x0000000052487984 */ /* 0x000e260000000c00 */
[----:B------:R-:W-:Y:S02]  /*45f0*/  LEA.HI.X R77, R70, c[0x0][0x17c], R71, 0x2, P2 ;  /* 0x00005f00464d7a11 */ /* 0x000fe400010f1447 */
[----:B------:R-:W5:Y:S01]  /*4600*/  LDG.E.128.CONSTANT R68, [R68.64] ;  /* 0x0000000a44447981 */ /* 0x000f62000c1e9d00 */
[----:B------:R-:W-:-:S03]  /*4610*/  ISETP.NE.AND P1, PT, R78, -0x2, PT ;  /* 0xfffffffe4e00780c */ /* 0x000fc60003f25270 */
[----:B------:R-:W5:Y:S10]  /*4620*/  LDG.E.128.CONSTANT R76, [R76.64] ;  /* 0x0000000a4c4c7981 */ /* 0x000f74000c1e9d00 */
[----:B------:R-:W-:-:S02]  /*4630*/  @!P1 IADD3 R119, R81, 0x1, RZ ;  /* 0x0000000151779810 */ /* 0x000fc40007ffe0ff */
[-C--:B------:R-:W-:Y:S02]  /*4640*/  @!P1 ISETP.GE.AND P2, PT, R81, R116.reuse, PT ;  /* 0x000000745100920c */ /* 0x080fe40003f46270 */
[----:B------:R-:W-:-:S04]  /*4650*/  @!P1 ISETP.GE.AND P3, PT, R119, R116, PT ;  /* 0x000000747700920c */ /* 0x000fc80003f66270 */
[----:B--2---:R-:W-:Y:S02]  /*4660*/  @!P1 FSEL R13, R13, RZ, !P3 ;  /* 0x000000ff0d0d9208 */ /* 0x004fe40005800000 */
[----:B------:R-:W-:Y:S02]  /*4670*/  @!P1 FSEL R12, R12, RZ, !P2 ;  /* 0x000000ff0c0c9208 */ /* 0x000fe40005000000 */
[----:B------:R-:W-:Y:S01]  /*4680*/  @!P1 ISETP.GE.AND P3, PT, R81, R116, PT ;  /* 0x000000745100920c */ /* 0x000fe20003f66270 */
[----:B0-----:R-:W-:-:S03]  /*4690*/  FMUL.FTZ R13, R73, R13 ;  /* 0x0000000d490d7220 */ /* 0x001fc60000410000 */
[----:B---3--:R-:W-:Y:S01]  /*46a0*/  @!P1 FSEL R16, R16, RZ, !P3 ;  /* 0x000000ff10109208 */ /* 0x008fe20005800000 */
[----:B------:R-:W-:Y:S01]  /*46b0*/  FFMA.FTZ R119, R72, R12, R13 ;  /* 0x0000000c48777223 */ /* 0x000fe2000001000d */
[C---:B------:R-:W-:Y:S02]  /*46c0*/  @!P1 IADD3 R13, R81.reuse, 0x1, RZ ;  /* 0x00000001510d9810 */ /* 0x040fe40007ffe0ff */
[-C--:B------:R-:W-:Y:S02]  /*46d0*/  @!P1 ISETP.GE.AND P3, PT, R81, R116.reuse, PT ;  /* 0x000000745100920c */ /* 0x080fe40003f66270 */
[----:B------:R-:W-:Y:S02]  /*46e0*/  @!P1 ISETP.GE.AND P4, PT, R13, R116, PT ;  /* 0x000000740d00920c */ /* 0x000fe40003f86270 */
[----:B------:R-:W-:Y:S02]  /*46f0*/  @!P1 IADD3 R13, R81, 0x2, RZ ;  /* 0x00000002510d9810 */ /* 0x000fe40007ffe0ff */
[----:B------:R-:W-:-:S02]  /*4700*/  @!P1 FSEL R17, R17, RZ, !P4 ;  /* 0x000000ff11119208 */ /* 0x000fc40006000000 */
[-C--:B------:R-:W-:Y:S02]  /*4710*/  @!P1 ISETP.GE.AND P2, PT, R13, R116.reuse, PT ;  /* 0x000000740d00920c */ /* 0x080fe40003f46270 */
[----:B------:R-:W-:Y:S01]  /*4720*/  @!P1 IADD3 R13, R81, 0x1, RZ ;  /* 0x00000001510d9810 */ /* 0x000fe20007ffe0ff */
[----:B------:R-:W-:Y:S01]  /*4730*/  FMUL.FTZ R17, R73, R17 ;  /* 0x0000001149117220 */ /* 0x000fe20000410000 */
[----:B------:R-:W-:Y:S02]  /*4740*/  @!P1 FSEL R14, R14, RZ, !P2 ;  /* 0x000000ff0e0e9208 */ /* 0x000fe40005000000 */
[----:B------:R-:W-:Y:S01]  /*4750*/  @!P1 ISETP.GE.AND P4, PT, R13, R116, PT ;  /* 0x000000740d00920c */ /* 0x000fe20003f86270 */
[----:B------:R-:W-:Y:S01]  /*4760*/  FFMA.FTZ R17, R72, R16, R17 ;  /* 0x0000001048117223 */ /* 0x000fe20000010011 */
[----:B------:R-:W-:Y:S01]  /*4770*/  @!P1 IADD3 R13, R81, 0x2, RZ ;  /* 0x00000002510d9810 */ /* 0x000fe20007ffe0ff */
[----:B------:R-:W-:Y:S01]  /*4780*/  FFMA.FTZ R14, R74, R14, R119 ;  /* 0x0000000e4a0e7223 */ /* 0x000fe20000010077 */
[----:B----4-:R-:W-:-:S02]  /*4790*/  @!P1 FSEL R21, R21, RZ, !P4 ;  /* 0x000000ff15159208 */ /* 0x010fc40006000000 */
[----:B------:R-:W-:Y:S02]  /*47a0*/  @!P1 ISETP.GE.AND P2, PT, R13, R116, PT ;  /* 0x000000740d00920c */ /* 0x000fe40003f46270 */
[----:B------:R-:W-:Y:S01]  /*47b0*/  @!P1 FSEL R20, R20, RZ, !P3 ;  /* 0x000000ff14149208 */ /* 0x000fe20005800000 */
[----:B------:R-:W-:Y:S01]  /*47c0*/  FMUL.FTZ R13, R73, R21 ;  /* 0x00000015490d7220 */ /* 0x000fe20000410000 */
[----:B------:R-:W-:Y:S02]  /*47d0*/  @!P1 FSEL R18, R18, RZ, !P2 ;  /* 0x000000ff12129208 */ /* 0x000fe40005000000 */
[C---:B------:R-:W-:Y:S01]  /*47e0*/  @!P1 IADD3 R21, R81.reuse, 0x2, RZ ;  /* 0x0000000251159810 */ /* 0x040fe20007ffe0ff */
[----:B------:R-:W-:Y:S02]  /*47f0*/  FFMA.FTZ R13, R72, R20, R13 ;  /* 0x00000014480d7223 */ /* 0x000fe4000001000d */
[----:B------:R-:W-:Y:S01]  /*4800*/  FFMA.FTZ R18, R74, R18, R17 ;  /* 0x000000124a127223 */ /* 0x000fe20000010011 */
[----:B------:R-:W-:-:S02]  /*4810*/  @!P1 IADD3 R17, R81, 0x3, RZ ;  /* 0x0000000351119810 */ /* 0x000fc40007ffe0ff */
[-C--:B------:R-:W-:Y:S02]  /*4820*/  @!P1 ISETP.GE.AND P5, PT, R21, R116.reuse, PT ;  /* 0x000000741500920c */ /* 0x080fe40003fa6270 */
[CC--:B------:R-:W-:Y:S02]  /*4830*/  @!P1 ISETP.GE.AND P3, PT, R17.reuse, R116.reuse, PT ;  /* 0x000000741100920c */ /* 0x0c0fe40003f66270 */
[CC--:B------:R-:W-:Y:S02]  /*4840*/  @!P1 ISETP.GE.AND P4, PT, R17.reuse, R116.reuse, PT ;  /* 0x000000741100920c */ /* 0x0c0fe40003f86270 */
[----:B------:R-:W-:Y:S02]  /*4850*/  @!P1 ISETP.GE.AND P6, PT, R17, R116, PT ;  /* 0x000000741100920c */ /* 0x000fe40003fc6270 */
[----:B------:R-:W-:Y:S02]  /*4860*/  @!P1 IADD3 R17, R81, 0x2, RZ ;  /* 0x0000000251119810 */ /* 0x000fe40007ffe0ff */
[----:B------:R-:W-:-:S02]  /*4870*/  @!P1 FSEL R15, R15, RZ, !P3 ;  /* 0x000000ff0f0f9208 */ /* 0x000fc40005800000 */
[-C--:B------:R-:W-:Y:S02]  /*4880*/  @!P1 ISETP.GE.AND P3, PT, R17, R116.reuse, PT ;  /* 0x000000741100920c */ /* 0x080fe40003f66270 */
[----:B------:R-:W-:Y:S01]  /*4890*/  @!P1 IADD3 R17, R81, 0x3, RZ ;  /* 0x0000000351119810 */ /* 0x000fe20007ffe0ff */
[----:B------:R-:W-:Y:S01]  /*48a0*/  FFMA.FTZ R14, R75, R15, R14 ;  /* 0x0000000f4b0e7223 */ /* 0x000fe2000001000e */
[----:B------:R-:W-:Y:S02]  /*48b0*/  @!P1 FSEL R19, R19, RZ, !P4 ;  /* 0x000000ff13139208 */ /* 0x000fe40006000000 */
[----:B------:R-:W-:Y:S01]  /*48c0*/  @!P1 ISETP.GE.AND P4, PT, R17, R116, PT ;  /* 0x000000741100920c */ /* 0x000fe20003f86270 */
[----:B------:R-:W-:Y:S01]  /*48d0*/  FADD.FTZ R117, R117, R14 ;  /* 0x0000000e75757221 */ /* 0x000fe20000010000 */
[----:B------:R-:W-:Y:S01]  /*48e0*/  @!P1 IADD3 R17, R81, 0x1, RZ ;  /* 0x0000000151119810 */ /* 0x000fe20007ffe0ff */
[----:B------:R-:W-:Y:S01]  /*48f0*/  FFMA.FTZ R19, R75, R19, R18 ;  /* 0x000000134b137223 */ /* 0x000fe20000010012 */
[----:B------:R-:W-:-:S02]  /*4900*/  @!P1 FSEL R22, R22, RZ, !P5 ;  /* 0x000000ff16169208 */ /* 0x000fc40006800000 */
[----:B------:R-:W-:Y:S01]  /*4910*/  @!P1 FSEL R23, R23, RZ, !P6 ;  /* 0x000000ff17179208 */ /* 0x000fe20007000000 */
[----:B------:R-:W-:Y:S01]  /*4920*/  FADD.FTZ R118, R118, R19 ;  /* 0x0000001376767221 */ /* 0x000fe20000010000 */
[----:B------:R-:W-:Y:S01]  /*4930*/  @!P1 ISETP.GE.AND P5, PT, R17, R116, PT ;  /* 0x000000741100920c */ /* 0x000fe20003fa6270 */
[----:B------:R-:W-:Y:S01]  /*4940*/  FFMA.FTZ R22, R74, R22, R13 ;  /* 0x000000164a167223 */ /* 0x000fe2000001000d */
[CC--:B------:R-:W-:Y:S02]  /*4950*/  @!P1 ISETP.GE.AND P6, PT, R81.reuse, R116.reuse, PT ;  /* 0x000000745100920c */ /* 0x0c0fe40003fc6270 */
[----:B------:R-:W-:Y:S01]  /*4960*/  @!P1 IADD3 R21, R81, 0x1, RZ ;  /* 0x0000000151159810 */ /* 0x000fe20007ffe0ff */
[----:B------:R-:W-:Y:S01]  /*4970*/  FFMA.FTZ R22, R75, R23, R22 ;  /* 0x000000174b167223 */ /* 0x000fe20000010016 */
[----:B------:R-:W-:Y:S02]  /*4980*/  @!P1 IADD3 R17, R81, 0x2, RZ ;  /* 0x0000000251119810 */ /* 0x000fe40007ffe0ff */
[----:B-----5:R-:W-:Y:S01]  /*4990*/  @!P1 FSEL R24, R24, RZ, !P6 ;  /* 0x000000ff18189208 */ /* 0x020fe20007000000 */
[----:B------:R-:W-:Y:S01]  /*49a0*/  FADD.FTZ R113, R113, R22 ;  /* 0x0000001671717221 */ /* 0x000fe20000010000 */
[----:B------:R-:W-:-:S02]  /*49b0*/  @!P1 ISETP.GE.AND P2, PT, R21, R116, PT ;  /* 0x000000741500920c */ /* 0x000fc40003f46270 */
[-C--:B------:R-:W-:Y:S02]  /*49c0*/  @!P1 ISETP.GE.AND P6, PT, R17, R116.reuse, PT ;  /* 0x000000741100920c */ /* 0x080fe40003fc6270 */
[----:B------:R-:W-:Y:S02]  /*49d0*/  @!P1 IADD3 R17, R81, 0x3, RZ ;  /* 0x0000000351119810 */ /* 0x000fe40007ffe0ff */
[----:B------:R-:W-:Y:S02]  /*49e0*/  @!P1 FSEL R25, R25, RZ, !P2 ;  /* 0x000000ff19199208 */ /* 0x000fe40005000000 */
[----:B------:R-:W-:Y:S02]  /*49f0*/  @!P1 ISETP.GE.AND P2, PT, R17, R116, PT ;  /* 0x000000741100920c */ /* 0x000fe40003f46270 */
[----:B------:R-:W-:Y:S01]  /*4a00*/  @!P1 IADD3 R17, R81, 0x1, RZ ;  /* 0x0000000151119810 */ /* 0x000fe20007ffe0ff */
[----:B------:R-:W-:Y:S01]  /*4a10*/  FMUL.FTZ R25, R73, R25 ;  /* 0x0000001949197220 */ /* 0x000fe20000410000 */
[----:B------:R-:W-:-:S02]  /*4a20*/  @!P1 FSEL R26, R26, RZ, !P3 ;  /* 0x000000ff1a1a9208 */ /* 0x000fc40005800000 */
[----:B------:R-:W-:Y:S01]  /*4a30*/  @!P1 FSEL R27, R27, RZ, !P4 ;  /* 0x000000ff1b1b9208 */ /* 0x000fe20006000000 */
[----:B------:R-:W-:Y:S01]  /*4a40*/  FFMA.FTZ R25, R72, R24, R25 ;  /* 0x0000001848197223 */ /* 0x000fe20000010019 */
[-C--:B------:R-:W-:Y:S02]  /*4a50*/  @!P1 ISETP.GE.AND P3, PT, R17, R116.reuse, PT ;  /* 0x000000741100920c */ /* 0x080fe40003f66270 */
[C---:B------:R-:W-:Y:S01]  /*4a60*/  @!P1 ISETP.GE.AND P4, PT, R81.reuse, R116, PT ;  /* 0x000000745100920c */ /* 0x040fe20003f86270 */
[----:B------:R-:W-:Y:S01]  /*4a70*/  FFMA.FTZ R26, R74, R26, R25 ;  /* 0x0000001a4a1a7223 */ /* 0x000fe20000010019 */
[----:B------:R-:W-:Y:S02]  /*4a80*/  @!P1 IADD3 R17, R81, 0x2, RZ ;  /* 0x0000000251119810 */ /* 0x000fe40007ffe0ff */
[----:B------:R-:W-:Y:S01]  /*4a90*/  @!P1 FSEL R28, R28, RZ, !P4 ;  /* 0x000000ff1c1c9208 */ /* 0x000fe20006000000 */
[----:B------:R-:W-:Y:S01]  /*4aa0*/  FFMA.FTZ R27, R75, R27, R26 ;  /* 0x0000001b4b1b7223 */ /* 0x000fe2000001001a */
[----:B------:R-:W-:-:S02]  /*4ab0*/  @!P1 ISETP.GE.AND P4, PT, R17, R116, PT ;  /* 0x000000741100920c */ /* 0x000fc40003f86270 */
[----:B------:R-:W-:Y:S01]  /*4ac0*/  @!P1 IADD3 R17, R81, 0x3, RZ ;  /* 0x0000000351119810 */ /* 0x000fe20007ffe0ff */
[----:B------:R-:W-:Y:S01]  /*4ad0*/  FADD.FTZ R112, R112, R27 ;  /* 0x0000001b70707221 */ /* 0x000fe20000010000 */
[----:B------:R-:W-:Y:S02]  /*4ae0*/  @!P1 FSEL R29, R29, RZ, !P5 ;  /* 0x000000ff1d1d9208 */ /* 0x000fe40006800000 */
[----:B------:R-:W-:Y:S02]  /*4af0*/  @!P1 ISETP.GE.AND P5, PT, R17, R116, PT ;  /* 0x000000741100920c */ /* 0x000fe40003fa6270 */
[----:B------:R-:W-:Y:S01]  /*4b00*/  @!P1 IADD3 R17, R81, 0x1, RZ ;  /* 0x0000000151119810 */ /* 0x000fe20007ffe0ff */
[----:B------:R-:W-:Y:S01]  /*4b10*/  FMUL.FTZ R29, R73, R29 ;  /* 0x0000001d491d7220 */ /* 0x000fe20000410000 */
[----:B------:R-:W-:Y:S02]  /*4b20*/  @!P1 FSEL R30, R30, RZ, !P6 ;  /* 0x000000ff1e1e9208 */ /* 0x000fe40007000000 */
[----:B------:R-:W-:Y:S01]  /*4b30*/  @!P1 FSEL R31, R31, RZ, !P2 ;  /* 0x000000ff1f1f9208 */ /* 0x000fe20005000000 */
[----:B------:R-:W-:Y:S01]  /*4b40*/  FFMA.FTZ R29, R72, R28, R29 ;  /* 0x0000001c481d7223 */ /* 0x000fe2000001001d */
[----:B------:R-:W-:-:S02]  /*4b50*/  @!P1 ISETP.GE.AND P6, PT, R17, R116, PT ;  /* 0x000000741100920c */ /* 0x000fc40003fc6270 */
[C---:B------:R-:W-:Y:S01]  /*4b60*/  @!P1 ISETP.GE.AND P2, PT, R81.reuse, R116, PT ;  /* 0x000000745100920c */ /* 0x040fe20003f46270 */
[----:B------:R-:W-:Y:S01]  /*4b70*/  FFMA.FTZ R30, R74, R30, R29 ;  /* 0x0000001e4a1e7223 */ /* 0x000fe2000001001d */
[----:B------:R-:W-:Y:S02]  /*4b80*/  @!P1 IADD3 R17, R81, 0x2, RZ ;  /* 0x0000000251119810 */ /* 0x000fe40007ffe0ff */
[----:B------:R-:W-:Y:S01]  /*4b90*/  @!P1 FSEL R32, R32, RZ, !P2 ;  /* 0x000000ff20209208 */ /* 0x000fe20005000000 */
[----:B------:R-:W-:Y:S01]  /*4ba0*/  FFMA.FTZ R30, R75, R31, R30 ;  /* 0x0000001f4b1e7223 */ /* 0x000fe2000001001e */
[----:B------:R-:W-:Y:S02]  /*4bb0*/  @!P1 ISETP.GE.AND P2, PT, R17, R116, PT ;  /* 0x000000741100920c */ /* 0x000fe40003f46270 */
[----:B------:R-:W-:Y:S01]  /*4bc0*/  @!P1 IADD3 R17, R81, 0x3, RZ ;  /* 0x0000000351119810 */ /* 0x000fe20007ffe0ff */
[----:B------:R-:W-:Y:S01]  /*4bd0*/  FADD.FTZ R111, R111, R30 ;  /* 0x0000001e6f6f7221 */ /* 0x000fe20000010000 */
[----:B------:R-:W-:-:S02]  /*4be0*/  @!P1 FSEL R33, R33, RZ, !P3 ;  /* 0x000000ff21219208 */ /* 0x000fc40005800000 */
[----:B------:R-:W-:Y:S02]  /*4bf0*/  @!P1 ISETP.GE.AND P3, PT, R17, R116, PT ;  /* 0x000000741100920c */ /* 0x000fe40003f66270 */
[----:B------:R-:W-:Y:S01]  /*4c00*/  @!P1 IADD3 R17, R81, 0x1, RZ ;  /* 0x0000000151119810 */ /* 0x000fe20007ffe0ff */
[----:B------:R-:W-:Y:S01]  /*4c10*/  FMUL.FTZ R33, R73, R33 ;  /* 0x0000002149217220 */ /* 0x000fe20000410000 */
[----:B------:R-:W-:Y:S02]  /*4c20*/  @!P1 FSEL R34, R34, RZ, !P4 ;  /* 0x000000ff22229208 */ /* 0x000fe40006000000 */
[----:B------:R-:W-:Y:S01]  /*4c30*/  @!P1 FSEL R35, R35, RZ, !P5 ;  /* 0x000000ff23239208 */ /* 0x000fe20006800000 */
[----:B------:R-:W-:Y:S01]  /*4c40*/  FFMA.FTZ R33, R72, R32, R33 ;  /* 0x0000002048217223 */ /* 0x000fe20000010021 */
[-C--:B------:R-:W-:Y:S02]  /*4c50*/  @!P1 ISETP.GE.AND P4, PT, R17, R116.reuse, PT ;  /* 0x000000741100920c */ /* 0x080fe40003f86270 */
[C---:B------:R-:W-:Y:S01]  /*4c60*/  @!P1 ISETP.GE.AND P5, PT, R81.reuse, R116, PT ;  /* 0x000000745100920c */ /* 0x040fe20003fa6270 */
[----:B------:R-:W-:Y:S01]  /*4c70*/  FFMA.FTZ R34, R74, R34, R33 ;  /* 0x000000224a227223 */ /* 0x000fe20000010021 */
[----:B------:R-:W-:-:S02]  /*4c80*/  @!P1 IADD3 R17, R81, 0x2, RZ ;  /* 0x0000000251119810 */ /* 0x000fc40007ffe0ff */
[----:B------:R-:W-:Y:S01]  /*4c90*/  @!P1 FSEL R36, R36, RZ, !P5 ;  /* 0x000000ff24249208 */ /* 0x000fe20006800000 */
[----:B------:R-:W-:Y:S01]  /*4ca0*/  FFMA.FTZ R35, R75, R35, R34 ;  /* 0x000000234b237223 */ /* 0x000fe20000010022 */
[-C--:B------:R-:W-:Y:S02]  /*4cb0*/  @!P1 ISETP.GE.AND P5, PT, R17, R116.reuse, PT ;  /* 0x000000741100920c */ /* 0x080fe40003fa6270 */
[----:B------:R-:W-:Y:S01]  /*4cc0*/  @!P1 IADD3 R17, R81, 0x3, RZ ;  /* 0x0000000351119810 */ /* 0x000fe20007ffe0ff */
[----:B------:R-:W-:Y:S01]  /*4cd0*/  FADD.FTZ R110, R110, R35 ;  /* 0x000000236e6e7221 */ /* 0x000fe20000010000 */
        /* <DEDUP_REMOVED lines=97> */
[----:B------:R-:W-:Y:S02]  /*52f0*/  @!P1 FSEL R62, R62, RZ, !P5 ;  /* 0x000000ff3e3e9208 */ /* 0x000fe40006800000 */
[-C--:B------:R-:W-:Y:S01]  /*5300*/  @!P1 ISETP.GE.AND P4, PT, R17, R116.reuse, PT ;  /* 0x000000741100920c */ /* 0x080fe20003f86270 */
[----:B------:R-:W-:Y:S01]  /*5310*/  FMUL.FTZ R61, R73, R61 ;  /* 0x0000003d493d7220 */ /* 0x000fe20000410000 */
[----:B------:R-:W-:-:S02]  /*5320*/  @!P1 ISETP.GE.AND P5, PT, R81, R116, PT ;  /* 0x000000745100920c */ /* 0x000fc40003fa6270 */
[----:B------:R-:W-:Y:S01]  /*5330*/  @!P1 IADD3 R17, R81, 0x1, RZ ;  /* 0x0000000151119810 */ /* 0x000fe20007ffe0ff */
[----:B------:R-:W-:Y:S01]  /*5340*/  FFMA.FTZ R61, R72, R60, R61 ;  /* 0x0000003c483d7223 */ /* 0x000fe2000001003d */
[----:B------:R-:W-:Y:S02]  /*5350*/  @!P1 FSEL R64, R64, RZ, !P5 ;  /* 0x000000ff40409208 */ /* 0x000fe40006800000 */
[----:B------:R-:W-:Y:S01]  /*5360*/  @!P1 ISETP.GE.AND P5, PT, R17, R116, PT ;  /* 0x000000741100920c */ /* 0x000fe20003fa6270 */
[----:B------:R-:W-:Y:S01]  /*5370*/  FFMA.FTZ R62, R74, R62, R61 ;  /* 0x0000003e4a3e7223 */ /* 0x000fe2000001003d */
[----:B------:R-:W-:Y:S02]  /*5380*/  @!P1 IADD3 R17, R81, 0x2, RZ ;  /* 0x0000000251119810 */ /* 0x000fe40007ffe0ff */
[----:B------:R-:W-:Y:S02]  /*5390*/  @!P1 FSEL R65, R65, RZ, !P2 ;  /* 0x000000ff41419208 */ /* 0x000fe40005000000 */
[----:B------:R-:W-:-:S02]  /*53a0*/  @!P1 FSEL R66, R66, RZ, !P3 ;  /* 0x000000ff42429208 */ /* 0x000fc40005800000 */
[-C--:B------:R-:W-:Y:S01]  /*53b0*/  @!P1 ISETP.GE.AND P2, PT, R17, R116.reuse, PT ;  /* 0x000000741100920c */ /* 0x080fe20003f46270 */
[----:B------:R-:W-:Y:S01]  /*53c0*/  FMUL.FTZ R65, R73, R65 ;  /* 0x0000004149417220 */ /* 0x000fe20000410000 */
[C---:B------:R-:W-:Y:S02]  /*53d0*/  @!P1 ISETP.GE.AND P3, PT, R81.reuse, R116, PT ;  /* 0x000000745100920c */ /* 0x040fe40003f66270 */
[----:B------:R-:W-:Y:S01]  /*53e0*/  @!P1 IADD3 R17, R81, 0x3, RZ ;  /* 0x0000000351119810 */ /* 0x000fe20007ffe0ff */
[----:B------:R-:W-:Y:S01]  /*53f0*/  FFMA.FTZ R65, R72, R64, R65 ;  /* 0x0000004048417223 */ /* 0x000fe20000010041 */
[----:B------:R-:W-:Y:S02]  /*5400*/  @!P1 FSEL R68, R68, RZ, !P3 ;  /* 0x000000ff44449208 */ /* 0x000fe40005800000 */
[----:B------:R-:W-:Y:S01]  /*5410*/  @!P1 ISETP.GE.AND P3, PT, R17, R116, PT ;  /* 0x000000741100920c */ /* 0x000fe20003f66270 */
[----:B------:R-:W-:Y:S01]  /*5420*/  FFMA.FTZ R66, R74, R66, R65 ;  /* 0x000000424a427223 */ /* 0x000fe20000010041 */
[----:B------:R-:W-:-:S02]  /*5430*/  @!P1 IADD3 R17, R81, 0x1, RZ ;  /* 0x0000000151119810 */ /* 0x000fc40007ffe0ff */
        /* <DEDUP_REMOVED lines=8> */
[----:B------:R-:W-:Y:S01]  /*54c0*/  @!P1 ISETP.GE.AND P5, PT, R81, R116, PT ;  /* 0x000000745100920c */ /* 0x000fe20003fa6270 */
[----:B------:R-:W-:Y:S01]  /*54d0*/  FMUL.FTZ R73, R73, R77 ;  /* 0x0000004d49497220 */ /* 0x000fe20000410000 */
[----:B------:R-:W-:Y:S01]  /*54e0*/  @!P1 IADD3 R17, R81, 0x2, RZ ;  /* 0x0000000251119810 */ /* 0x000fe20007ffe0ff */
[----:B------:R-:W-:Y:S01]  /*54f0*/  FFMA.FTZ R70, R74, R70, R69 ;  /* 0x000000464a467223 */ /* 0x000fe20000010045 */
[----:B------:R-:W-:Y:S02]  /*5500*/  @!P1 FSEL R76, R76, RZ, !P5 ;  /* 0x000000ff4c4c9208 */ /* 0x000fe40006800000 */
[----:B------:R-:W-:Y:S02]  /*5510*/  @!P1 ISETP.GE.AND P5, PT, R17, R116, PT ;  /* 0x000000741100920c */ /* 0x000fe40003fa6270 */
[----:B------:R-:W-:Y:S01]  /*5520*/  @!P1 FSEL R63, R63, RZ, !P6 ;  /* 0x000000ff3f3f9208 */ /* 0x000fe20007000000 */
[----:B------:R-:W-:Y:S01]  /*5530*/  FFMA.FTZ R73, R72, R76, R73 ;  /* 0x0000004c48497223 */ /* 0x000fe20000010049 */
[----:B------:R-:W-:-:S02]  /*5540*/  @!P1 FSEL R78, R78, RZ, !P5 ;  /* 0x000000ff4e4e9208 */ /* 0x000fc40006800000 */
[----:B------:R-:W-:Y:S01]  /*5550*/  @!P1 FSEL R67, R67, RZ, !P4 ;  /* 0x000000ff43439208 */ /* 0x000fe20006000000 */
[----:B------:R-:W-:Y:S01]  /*5560*/  FFMA.FTZ R62, R75, R63, R62 ;  /* 0x0000003f4b3e7223 */ /* 0x000fe2000001003e */
[----:B------:R-:W-:Y:S01]  /*5570*/  @!P1 FSEL R71, R71, RZ, !P3 ;  /* 0x000000ff47479208 */ /* 0x000fe20005800000 */
[----:B------:R-:W-:Y:S01]  /*5580*/  FFMA.FTZ R74, R74, R78, R73 ;  /* 0x0000004e4a4a7223 */ /* 0x000fe20000010049 */
[----:B------:R-:W-:Y:S01]  /*5590*/  @!P1 FSEL R79, R79, RZ, !P2 ;  /* 0x000000ff4f4f9208 */ /* 0x000fe20005000000 */
[C---:B------:R-:W-:Y:S02]  /*55a0*/  FFMA.FTZ R67, R75.reuse, R67, R66 ;  /* 0x000000434b437223 */ /* 0x040fe40000010042 */
[C---:B------:R-:W-:Y:S02]  /*55b0*/  FFMA.FTZ R70, R75.reuse, R71, R70 ;  /* 0x000000474b467223 */ /* 0x040fe40000010046 */
[----:B------:R-:W-:Y:S02]  /*55c0*/  FFMA.FTZ R75, R75, R79, R74 ;  /* 0x0000004f4b4b7223 */ /* 0x000fe4000001004a */
[----:B------:R-:W-:-:S02]  /*55d0*/  FADD.FTZ R101, R101, R62 ;  /* 0x0000003e65657221 */ /* 0x000fc40000010000 */
[----:B------:R-:W-:Y:S02]  /*55e0*/  FADD.FTZ R100, R100, R67 ;  /* 0x0000004364647221 */ /* 0x000fe40000010000 */
[----:B------:R-:W-:Y:S02]  /*55f0*/  FADD.FTZ R99, R99, R70 ;  /* 0x0000004663637221 */ /* 0x000fe40000010000 */
[----:B------:R-:W-:Y:S02]  /*5600*/  FADD.FTZ R98, R98, R75 ;  /* 0x0000004b62627221 */ /* 0x000fe40000010000 */
.L_x_20994:
[----:B------:R-:W-:Y:S05]  /*5610*/  BSYNC B1 ;  /* 0x0000000000017941 */ /* 0x000fea0003800000 */
.L_x_20993:
[----:B------:R-:W-:Y:S02]  /*5620*/  IADD3 R6, P1, R6, 0x10, RZ ;  /* 0x0000001006067810 */ /* 0x000fe40007f3e0ff */
[----:B------:R-:W-:Y:S02]  /*5630*/  IADD3 R8, R8, 0x80, RZ ;  /* 0x0000008008087810 */ /* 0x000fe40007ffe0ff */
[----:B------:R-:W-:Y:S01]  /*5640*/  IADD3 R81, R81, 0x80, RZ ;  /* 0x0000008051517810 */ /* 0x000fe20007ffe0ff */
[----:B------:R-:W-:Y:S01]  /*5650*/  IMAD.X R7, RZ, RZ, R7, P1 ;  /* 0x000000ffff077224 */ /* 0x000fe200008e0607 */
[----:B------:R-:W-:Y:S01]  /*5660*/  IADD3 R82, R82, 0x200, RZ ;  /* 0x0000020052527810 */ /* 0x000fe20007ffe0ff */
[----:B------:R-:W-:Y:S01]  /*5670*/  @P0 CALL.REL.NOINC `(.L_x_20992) ;  /* 0x0000001000000944 */ /* 0x000fe20003c00000 */
[----:B------:R-:W-:Y:S05]  /*5680*/  BRA `(.L_x_20995) ;  /* 0xffffe78000007947 */ /* 0x000fea000383ffff */
.L_x_20992:
[----:B------:R-:W-:Y:S05]  /*5690*/  BSYNC B0 ;  /* 0x0000000000007941 */ /* 0x000fea0003800000 */
.L_x_20990:
[----:B------:R-:W1:Y:S01]  /*56a0*/  SHFL.BFLY PT, R0, R117, 0x4, 0x1f ;  /* 0x0c801f0075007f89 */ /* 0x000e6200000e0000 */
[----:B------:R-:W-:Y:S01]  /*56b0*/  LOP3.LUT R16, R114, 0x7, RZ, 0xc0, !PT ;  /* 0x0000000772107812 */ /* 0x000fe200078ec0ff */
[----:B------:R-:W-:Y:S01]  /*56c0*/  BSSY B0, `(.L_x_20996) ;  /* 0x000007f000007945 */ /* 0x000fe20003800000 */
[----:B------:R-:W-:Y:S01]  /*56d0*/  LOP3.LUT R36, R109, 0xffffffc0, RZ, 0xc0, !PT ;  /* 0xffffffc06d247812 */ /* 0x000fe200078ec0ff */
[----:B------:R-:W2:Y:S01]  /*56e0*/  SHFL.BFLY PT, R2, R113, 0x4, 0x1f ;  /* 0x0c801f0071027f89 */ /* 0x000ea200000e0000 */
[----:B------:R-:W-:-:S02]  /*56f0*/  ISETP.NE.AND P2, PT, R16, RZ, PT ;  /* 0x000000ff1000720c */ /* 0x000fc40003f45270 */
[----:B------:R-:W-:Y:S01]  /*5700*/  SHF.R.S32.HI R35, RZ, 0x1f, R114 ;  /* 0x0000001fff237819 */ /* 0x000fe20000011472 */
[----:B0-----:R-:W0:Y:S01]  /*5710*/  SHFL.BFLY PT, R5, R112, 0x4, 0x1f ;  /* 0x0c801f0070057f89 */ /* 0x001e2200000e0000 */
[----:B------:R-:W-:Y:S02]  /*5720*/  ISETP.NE.OR P5, PT, R36, 0x40, P2 ;  /* 0x000000402400780c */ /* 0x000fe400017a5670 */
[----:B------:R-:W-:Y:S01]  /*5730*/  LEA.HI R35, R35, R114, RZ, 0x3 ;  /* 0x0000007223237211 */ /* 0x000fe200078f18ff */
[----:B------:R-:W3:Y:S01]  /*5740*/  SHFL.BFLY PT, R3, R118, 0x4, 0x1f ;  /* 0x0c801f0076037f89 */ /* 0x000ee200000e0000 */
[C---:B------:R-:W-:Y:S02]  /*5750*/  IADD3 R34, R109.reuse, 0x1f, RZ ;  /* 0x0000001f6d227810 */ /* 0x040fe40007ffe0ff */
[----:B------:R-:W-:Y:S01]  /*5760*/  SHF.R.S32.HI R42, RZ, 0x3, R35 ;  /* 0x00000003ff2a7819 */ /* 0x000fe20000011423 */
[----:B------:R-:W4:Y:S01]  /*5770*/  SHFL.BFLY PT, R7, R110, 0x4, 0x1f ;  /* 0x0c801f006e077f89 */ /* 0x000f2200000e0000 */
[----:B------:R-:W-:-:S02]  /*5780*/  LOP3.LUT R28, R109, 0xffffffe0, RZ, 0xc0, !PT ;  /* 0xffffffe06d1c7812 */ /* 0x000fc400078ec0ff */
[----:B------:R-:W-:Y:S01]  /*5790*/  ISETP.GT.U32.AND P3, PT, R34, 0x3e, PT ;  /* 0x0000003e2200780c */ /* 0x000fe20003f64070 */
[----:B------:R-:W5:Y:S01]  /*57a0*/  SHFL.BFLY PT, R6, R107, 0x4, 0x1f ;  /* 0x0c801f006b067f89 */ /* 0x000f6200000e0000 */
[----:B------:R-:W-:Y:S01]  /*57b0*/  ISETP.NE.OR P4, PT, R28, 0x20, P2 ;  /* 0x000000201c00780c */ /* 0x000fe20001785670 */
[----:B------:R-:W-:Y:S01]  /*57c0*/  IMAD R115, R115, 0x40, R42 ;  /* 0x0000004073737824 */ /* 0x000fe200078e022a */
[C---:B------:R-:W-:Y:S01]  /*57d0*/  ISETP.GT.OR P0, PT, R109.reuse, 0x3f, P2 ;  /* 0x0000003f6d00780c */ /* 0x040fe20001704670 */
[----:B------:R-:W5:Y:S01]  /*57e0*/  SHFL.BFLY PT, R4, R111, 0x4, 0x1f ;  /* 0x0c801f006f047f89 */ /* 0x000f6200000e0000 */
[----:B-1----:R-:W-:Y:S01]  /*57f0*/  FADD.FTZ R0, R0, R117 ;  /* 0x0000007500007221 */ /* 0x002fe20000010000 */
[----:B------:R-:W-:Y:S02]  /*5800*/  ISETP.GT.OR P1, PT, R109, 0x1f, P2 ;  /* 0x0000001f6d00780c */ /* 0x000fe40001724670 */
        /* <DEDUP_REMOVED lines=24> */
[----:B------:R-:W-:-:S03]  /*5990*/  FADD.FTZ R100, R15, R100 ;  /* 0x000000640f647221 */ /* 0x000fc60000010000 */
        /* <DEDUP_REMOVED lines=24> */
[----:B----4-:R-:W-:Y:S02]  /*5b20*/  FADD.FTZ R17, R106, R17 ;  /* 0x000000116a117221 */ /* 0x010fe40000010000 */
[----:B-----5:R-:W-:Y:S01]  /*5b30*/  FADD.FTZ R19, R8, R19 ;  /* 0x0000001308137221 */ /* 0x020fe20000010000 */
[----:B------:R-:W4:Y:S01]  /*5b40*/  SHFL.BFLY PT, R3, R0, 0x1, 0x1f ;  /* 0x0c201f0000037f89 */ /* 0x000f2200000e0000 */
[----:B-1----:R-:W-:-:S03]  /*5b50*/  FADD.FTZ R25, R102, R25 ;  /* 0x0000001966197221 */ /* 0x002fc60000010000 */
[----:B------:R-:W1:Y:S01]  /*5b60*/  SHFL.BFLY PT, R4, R7, 0x1, 0x1f ;  /* 0x0c201f0007047f89 */ /* 0x000e6200000e0000 */
[----:B--2---:R-:W-:-:S03]  /*5b70*/  FADD.FTZ R27, R12, R27 ;  /* 0x0000001b0c1b7221 */ /* 0x004fc60000010000 */
[----:B------:R-:W2:Y:S01]  /*5b80*/  SHFL.BFLY PT, R6, R9, 0x1, 0x1f ;  /* 0x0c201f0009067f89 */ /* 0x000ea200000e0000 */
[----:B------:R-:W-:-:S03]  /*5b90*/  FADD.FTZ R29, R100, R29 ;  /* 0x0000001d641d7221 */ /* 0x000fc60000010000 */
[----:B------:R-:W5:Y:S01]  /*5ba0*/  SHFL.BFLY PT, R2, R5, 0x1, 0x1f ;  /* 0x0c201f0005027f89 */ /* 0x000f6200000e0000 */
[----:B0-----:R-:W-:-:S03]  /*5bb0*/  FADD.FTZ R31, R14, R31 ;  /* 0x0000001f0e1f7221 */ /* 0x001fc60000010000 */
[----:B------:R-:W0:Y:S01]  /*5bc0*/  SHFL.BFLY PT, R10, R13, 0x1, 0x1f ;  /* 0x0c201f000d0a7f89 */ /* 0x000e2200000e0000 */
[----:B---3--:R-:W-:-:S03]  /*5bd0*/  FADD.FTZ R33, R98, R33 ;  /* 0x0000002162217221 */ /* 0x008fc60000010000 */
[----:B------:R-:W3:Y:S04]  /*5be0*/  SHFL.BFLY PT, R12, R15, 0x1, 0x1f ;  /* 0x0c201f000f0c7f89 */ /* 0x000ee800000e0000 */
        /* <DEDUP_REMOVED lines=9> */
[----:B0-----:R-:W-:-:S03]  /*5c80*/  FADD.FTZ R6, R13, R10 ;  /* 0x0000000a0d067221 */ /* 0x001fc60000010000 */
[----:B------:R-:W0:Y:S01]  /*5c90*/  SHFL.BFLY PT, R22, R25, 0x1, 0x1f ;  /* 0x0c201f0019167f89 */ /* 0x000e2200000e0000 */
        /* <DEDUP_REMOVED lines=8> */
[----:B--2---:R-:W-:-:S03]  /*5d20*/  FADD.FTZ R8, R17, R14 ;  /* 0x0000000e11087221 */ /* 0x004fc60000010000 */
[----:B------:R-:W-:Y:S01]  /*5d30*/  BAR.SYNC.DEFER_BLOCKING 0x0 ;  /* 0x0000000000007b1d */ /* 0x000fe20000010000 */
[----:B-----5:R-:W-:Y:S02]  /*5d40*/  FADD.FTZ R9, R19, R16 ;  /* 0x0000001013097221 */ /* 0x020fe40000010000 */
[----:B0-----:R-:W-:Y:S02]  /*5d50*/  FADD.FTZ R20, R25, R22 ;  /* 0x0000001619147221 */ /* 0x001fe40000010000 */
[----:B---3--:R-:W-:Y:S02]  /*5d60*/  FADD.FTZ R21, R27, R24 ;  /* 0x000000181b157221 */ /* 0x008fe40000010000 */
[----:B------:R-:W-:Y:S02]  /*5d70*/  FADD.FTZ R30, R29, R30 ;  /* 0x0000001e1d1e7221 */ /* 0x000fe40000010000 */
[----:B----4-:R-:W-:Y:S02]  /*5d80*/  FADD.FTZ R31, R31, R26 ;  /* 0x0000001a1f1f7221 */ /* 0x010fe40000010000 */
        /* <DEDUP_REMOVED lines=18> */
.L_x_20997:
[----:B------:R-:W-:Y:S05]  /*5eb0*/  BSYNC B0 ;  /* 0x0000000000007941 */ /* 0x000fea0003800000 */
.L_x_20996:
        /* <DEDUP_REMOVED lines=35> */
.L_x_20999:
[----:B------:R-:W-:Y:S05]  /*60f0*/  BSYNC B0 ;  /* 0x0000000000007941 */ /* 0x000fea0003800000 */
.L_x_20998:
        /* <DEDUP_REMOVED lines=19> */
.L_x_21001:
[----:B------:R-:W-:Y:S05]  /*6230*/  BSYNC B0 ;  /* 0x0000000000007941 */ /* 0x000fea0003800000 */
.L_x_21000:
        /* <DEDUP_REMOVED lines=36> */
.L_x_21003:
[----:B------:R-:W-:Y:S05]  /*6480*/  BSYNC B0 ;  /* 0x0000000000007941 */ /* 0x000fea0003800000 */
.L_x_21002:
        /* <DEDUP_REMOVED lines=80> */
[----:B------:R-:W-:Y:S02]  /*6990*/  LEA.HI.X R35, R43, c[0x0][0x164], R50, 0x2, P0 ;  /* 0x000059002b237a11 */ /* 0x000fe400000f1432 */
[----:B------:R-:W-:-:S02]  /*69a0*/  LEA.HI.X R41, R41, c[0x0][0x164], R44, 0x2, P3 ;  /* 0x0000590029297a11 */ /* 0x000fc400018f142c */
[C---:B------:R-:W-:Y:S01]  /*69b0*/  IADD3 R33, R42.reuse, 0x30, RZ ;  /* 0x000000302a217810 */ /* 0x040fe20007ffe0ff */
[----:B------:R-:W-:Y:S01]  /*69c0*/  STG.E [R34.64], R9 ;  /* 0x0000000922007986 */ /* 0x000fe2000c10190a */
[C---:B------:R-:W-:Y:S02]  /*69d0*/  IADD3 R43, R42.reuse, 0x34, RZ ;  /* 0x000000342a2b7810 */ /* 0x040fe40007ffe0ff */
[C---:B------:R-:W-:Y:S02]  /*69e0*/  IADD3 R44, R42.reuse, 0x38, RZ ;  /* 0x000000382a2c7810 */ /* 0x040fe40007ffe0ff */
[----:B------:R-:W-:Y:S02]  /*69f0*/  LEA R36, P1, R37, c[0x0][0x160], 0x2 ;  /* 0x0000580025247a11 */ /* 0x000fe400078210ff */
[----:B------:R-:W-:Y:S02]  /*6a00*/  LEA R38, P2, R39, c[0x0][0x160], 0x2 ;  /* 0x0000580027267a11 */ /* 0x000fe400078410ff */
        /* <DEDUP_REMOVED lines=27> */
.L_x_21004:
        /* <DEDUP_REMOVED lines=12> */
.L_x_24047:


//--------------------- .text._ZN4vllm25paged_attention_v1_kernelIffLi32ELi32ELi128ELNS_18Fp8KVCacheDataTypeE0ELb1EEEvPT_PKS2_PKT0_S8_ifPKiSA_iPKfiiiSC_SC_iiiii --------------------------
	.section	.text._ZN4vllm25paged_attention_v1_kernelIffLi32ELi32ELi128ELNS_18Fp8KVCacheDataTypeE0ELb1EEEvPT_PKS2_PKT0_S8_ifPKiSA_iPKfiiiSC_SC_iiiii,"ax",@progbits
	.sectioninfo	@"SHI_REGISTERS=82"
	.align	128
        .global         _ZN4vllm25paged_attention_v1_kernelIffLi32ELi32ELi128ELNS_18Fp8KVCacheDataTypeE0ELb1EEEvPT_PKS2_PKT0_S8_ifPKiSA_iPKfiiiSC_SC_iiiii
        .type           _ZN4vllm25paged_attention_v1_kernelIffLi32ELi32ELi128ELNS_18Fp8KVCacheDataTypeE0ELb1EEEvPT_PKS2_PKT0_S8_ifPKiSA_iPKfiiiSC_SC_iiiii,@function
        .size           _ZN4vllm25paged_attention_v1_kernelIffLi32ELi32ELi128ELNS_18Fp8KVCacheDataTypeE0ELb1EEEvPT_PKS2_PKT0_S8_ifPKiSA_iPKfiiiSC_SC_iiiii,(.L_x_24048 - _ZN4vllm25paged_attention_v1_kernelIffLi32ELi32ELi128ELNS_18Fp8KVCacheDataTypeE0ELb1EEEvPT_PKS2_PKT0_S8_ifPKiSA_iPKfiiiSC_SC_iiiii)
        .other          _ZN4vllm25paged_attention_v1_kernelIffLi32ELi32ELi128ELNS_18Fp8KVCacheDataTypeE0ELb1EEEvPT_PKS2_PKT0_S8_ifPKiSA_iPKfiiiSC_SC_iiiii,@"STO_CUDA_ENTRY STV_DEFAULT"
_ZN4vllm25paged_attention_v1_kernelIffLi32ELi32ELi128ELNS_18Fp8KVCacheDataTypeE0ELb1EEEvPT_PKS2_PKT0_S8_ifPKiSA_iPKfiiiSC_SC_iiiii:
.text._ZN4vllm25paged_attention_v1_kernelIffLi32ELi32ELi128ELNS_18Fp8KVCacheDataTypeE0ELb1EEEvPT_PKS2_PKT0_S8_ifPKiSA_iPKfiiiSC_SC_iiiii:
        /* <DEDUP_REMOVED lines=15> */
[----:B------:R-:W-:Y:S01]  /*00f0*/  IMAD.MOV.U32 R4, RZ, RZ, c[0x0][0xc] ;  /* 0x00000300ff047624 */ /* 0x000fe200078e00ff */
[----:B-1----:R-:W-:Y:S01]  /*0100*/  IADD3 R10, R0, 0xffffffe, RZ ;  /* 0x0ffffffe000a7810 */ /* 0x002fe20007ffe0ff */
[----:B------:R-:W-:Y:S01]  /*0110*/  BSSY B0, `(.L_x_21005) ;  /* 0x000006f000007945 */ /* 0x000fe20003800000 */
[----:B------:R-:W1:Y:S02]  /*0120*/  S2R R60, SR_TID.X ;  /* 0x00000000003c7919 */ /* 0x000e640000002100 */
[----:B------:R3:W4:Y:S02]  /*0130*/  F2I.FTZ.U32.TRUNC.NTZ R11, R10 ;  /* 0x0000000a000b7305 */ /* 0x000724000021f000 */
[----:B---3--:R-:W-:-:S02]  /*0140*/  IMAD.MOV.U32 R10, RZ, RZ, RZ ;  /* 0x000000ffff0a7224 */ /* 0x008fc400078e00ff */
        /* <DEDUP_REMOVED lines=15> */
[----:B--2---:R-:W-:-:S05]  /*0240*/  IMAD.MOV.U32 R8, RZ, RZ, R11 ;  /* 0x000000ffff087224 */ /* 0x004fca00078e000b */
[----:B------:R-:W-:Y:S02]  /*0250*/  @!P2 IADD3 R8, -R8, RZ, RZ ;  /* 0x000000ff0808a210 */ /* 0x000fe40007ffe1ff */
[----:B------:R-:W-:-:S04]  /*0260*/  @!P1 LOP3.LUT R8, RZ, c[0x0][0x180], RZ, 0x33, !PT ;  /* 0x00006000ff089a12 */ /* 0x000fc800078e33ff */
[-C--:B------:R-:W-:Y:S02]  /*0270*/  IABS R9, R8.reuse ;  /* 0x0000000800097213 */ /* 0x080fe40000000000 */
[----:B------:R-:W-:Y:S02]  /*0280*/  IABS R10, R8 ;  /* 0x00000008000a7213 */ /* 0x000fe40000000000 */
[----:B------:R-:W2:Y:S08]  /*0290*/  I2F.RP R0, R9 ;  /* 0x0000000900007306 */ /* 0x000eb00000209400 */
[----:B--2---:R-:W0:Y:S02]  /*02a0*/  MUFU.RCP R0, R0 ;  /* 0x0000000000007308 */ /* 0x004e240000001000 */
        /* <DEDUP_REMOVED lines=40> */
[----:B------:R-:W-:Y:S01]  /*0530*/  MOV R12, R6 ;  /* 0x00000006000c7202 */ /* 0x000fe20000000f00 */
[----:B------:R-:W-:Y:S02]  /*0540*/  IMAD.SHL.U32 R15, R60, 0x10, RZ ;  /* 0x000000103c0f7824 */ /* 0x000fe400078e00ff */
[----:B------:R-:W-:Y:S01]  /*0550*/  IMAD.MOV.U32 R14, RZ, RZ, R60 ;  /* 0x000000ffff0e7224 */ /* 0x000fe200078e003c */
[----:B------:R-:W-:Y:S02]  /*0560*/  IADD3 R19, P0, P2, R7, R2, R13 ;  /* 0x0000000207137210 */ /* 0x000fe40007a1e00d */
[----:B------:R-:W-:Y:S02]  /*0570*/  SHF.R.S32.HI R7, RZ, 0x1f, R7 ;  /* 0x0000001fff077819 */ /* 0x000fe40000011407 */
[----:B------:R-:W-:Y:S02]  /*0580*/  LEA R18, P3, R19, c[0x0][0x168], 0x2 ;  /* 0x00005a0013127a11 */ /* 0x000fe400078610ff */
[----:B------:R-:W-:-:S04]  /*0590*/  IADD3.X R8, R7, R16, R17, P0, P2 ;  /* 0x0000001007087210 */ /* 0x000fc800007e4411 */
[----:B------:R-:W-:-:S03]  /*05a0*/  LEA.HI.X R19, R19, c[0x0][0x16c], R8, 0x2, P3 ;  /* 0x00005b0013137a11 */ /* 0x000fc600018f1408 */
.L_x_21009:
        /* <DEDUP_REMOVED lines=11> */
.L_x_21008:
[----:B------:R-:W-:Y:S05]  /*0660*/  BSYNC B1 ;  /* 0x0000000000017941 */ /* 0x000fea0003800000 */
.L_x_21007:
[----:B------:R-:W-:Y:S05]  /*0670*/  @!P1 BRA `(.L_x_21006) ;  /* 0x0000018000009947 */ /* 0x000fea0003800000 */
[----:B------:R-:W-:Y:S01]  /*0680*/  IADD3 R13, P0, R2, R13, RZ ;  /* 0x0000000d020d7210 */ /* 0x000fe20007f1e0ff */
[C---:B------:R-:W-:Y:S01]  /*0690*/  IMAD.SHL.U32 R23, R14.reuse, 0x4, RZ ;  /* 0x000000040e177824 */ /* 0x040fe200078e00ff */
[----:B------:R-:W-:Y:S02]  /*06a0*/  IADD3 R2, R14, -0x200, RZ ;  /* 0xfffffe000e027810 */ /* 0x000fe40007ffe0ff */
[----:B------:R-:W-:Y:S01]  /*06b0*/  LEA R21, P1, R13, c[0x0][0x168], 0x2 ;  /* 0x00005a000d157a11 */ /* 0x000fe200078210ff */
[----:B------:R-:W-:Y:S01]  /*06c0*/  IMAD.X R16, R16, 0x1, R17, P0 ;  /* 0x0000000110107824 */ /* 0x000fe200000e0611 */
[----:B------:R-:W-:-:S04]  /*06d0*/  LEA R20, R14, 0x1000, 0x4 ;  /* 0x000010000e147811 */ /* 0x000fc800078e20ff */
[----:B------:R-:W-:-:S04]  /*06e0*/  LEA.HI.X R22, R13, c[0x0][0x16c], R16, 0x2, P1 ;  /* 0x00005b000d167a11 */ /* 0x000fc800008f1410 */
.L_x_21010:
[----:B------:R-:W-:Y:S01]  /*06f0*/  MOV R7, R22 ;  /* 0x0000001600077202 */ /* 0x000fe20000000f00 */
        /* <DEDUP_REMOVED lines=16> */
.L_x_21006:
[----:B------:R-:W-:Y:S05]  /*0800*/  BSYNC B0 ;  /* 0x0000000000007941 */ /* 0x000fea0003800000 */
.L_x_21005:
[----:B------:R-:W-:Y:S01]  /*0810*/  IABS R2, c[0x0][0x1d4] ;  /* 0x0000750000027a13 */ /* 0x000fe20000000000 */
[----:B------:R-:W-:Y:S01]  /*0820*/  IMAD.MOV.U32 R62, RZ, RZ, RZ ;  /* 0x000000ffff3e7224 */ /* 0x000fe200078e00ff */
[----:B-----5:R-:W-:Y:S01]  /*0830*/  IADD3 R6, R65, -0x1, RZ ;  /* 0xffffffff41067810 */ /* 0x020fe20007ffe0ff */
[----:B------:R-:W-:Y:S01]  /*0840*/  BAR.SYNC.DEFER_BLOCKING 0x0 ;  /* 0x0000000000007b1d */ /* 0x000fe20000010000 */
[----:B------:R-:W-:-:S05]  /*0850*/  IMAD.MOV.U32 R61, RZ, RZ, -0x800001 ;  /* 0xff7fffffff3d7424 */ /* 0x000fca00078e00ff */
        /* <DEDUP_REMOVED lines=10> */
[----:B------:R-:W-:Y:S01]  /*0900*/  ISETP.GE.AND P2, PT, R6, RZ, PT ;  /* 0x000000ff0600720c */ /* 0x000fe20003f46270 */
[----:B------:R-:W-:Y:S02]  /*0910*/  IMAD.MOV.U32 R9, RZ, RZ, R8 ;  /* 0x000000ffff097224 */ /* 0x000fe400078e0008 */
        /* <DEDUP_REMOVED lines=13> */
[----:B------:R-:W-:Y:S02]  /*09f0*/  SHF.R.S32.HI R10, RZ, 0x1f, R3 ;  /* 0x0000001fff0a7819 */ /* 0x000fe40000011403 */
[----:B------:R-:W-:Y:S01]  /*0a00*/  ISETP.NE.AND P1, PT, RZ, c[0x0][0x1d4], PT ;  /* 0x00007500ff007a0c */ /* 0x000fe20003f25270 */
[----:B------:R-:W-:Y:S01]  /*0a10*/  @!P3 IMAD R6, R7, c[0x0][0x180], R0 ;  /* 0x000060000706ba24 */ /* 0x000fe200078e0200 */
[----:B------:R-:W-:-:S02]  /*0a20*/  LEA.HI R7, R10, R3, RZ, 0x5 ;  /* 0x000000030a077211 */ /* 0x000fc400078f28ff */
[----:B------:R-:W-:Y:S02]  /*0a30*/  @!P3 IADD3 R9, RZ, -c[0x0][0x1d8], RZ ;  /* 0x80007600ff09ba10 */ /* 0x000fe40007ffe0ff */
[----:B------:R-:W-:-:S03]  /*0a40*/  SHF.R.S32.HI R7, RZ, 0x5, R7 ;  /* 0x00000005ff077819 */ /* 0x000fc60000011407 */
[----:B------:R-:W-:Y:S01]  /*0a50*/  @P0 IADD3 R8, R8, 0x1, RZ ;  /* 0x0000000108080810 */ /* 0x000fe20007ffe0ff */
[----:B------:R-:W-:Y:S01]  /*0a60*/  @!P3 IMAD R6, R6, R9, RZ ;  /* 0x000000090606b224 */ /* 0x000fe200078e02ff */
[----:B------:R-:W-:Y:S01]  /*0a70*/  ISETP.GE.AND P0, PT, R66, R7, PT ;  /* 0x000000074200720c */ /* 0x000fe20003f06270 */
[----:B------:R-:W-:Y:S02]  /*0a80*/  @P3 IMAD R6, R4, c[0x0][0x1d8], RZ ;  /* 0x0000760004063a24 */ /* 0x000fe400078e02ff */
[----:B------:R-:W-:-:S03]  /*0a90*/  IMAD.MOV.U32 R3, RZ, RZ, R8 ;  /* 0x000000ffff037224 */ /* 0x000fc600078e0008 */
[----:B------:R-:W-:Y:S01]  /*0aa0*/  IADD3 R4, R6, 0x1, RZ ;  /* 0x0000000106047810 */ /* 0x000fe20007ffe0ff */
        /* <DEDUP_REMOVED lines=8> */
[----:B------:R-:W-:Y:S01]  /*0b30*/  IMAD R41, R5, c[0x0][0x198], RZ ;  /* 0x0000660005297a24 */ /* 0x000fe200078e02ff */
[----:B------:R-:W2:Y:S01]  /*0b40*/  LDS.128 R28, [0x20] ;  /* 0x00002000ff1c7984 */ /* 0x000ea20000000c00 */
[----:B------:R-:W-:Y:S01]  /*0b50*/  IMAD.MOV.U32 R6, RZ, RZ, c[0x0][0x1ac] ;  /* 0x00006b00ff067624 */ /* 0x000fe200078e00ff */
[----:B------:R-:W-:-:S02]  /*0b60*/  SHF.R.S32.HI R5, RZ, 0x1f, R43 ;  /* 0x0000001fff057819 */ /* 0x000fc4000001142b */
[----:B------:R-:W3:Y:S01]  /*0b70*/  LDS.128 R24, [0x30] ;  /* 0x00003000ff187984 */ /* 0x000ee20000000c00 */
[C---:B------:R-:W-:Y:S02]  /*0b80*/  IADD3 R74, P1, R2.reuse, R43, RZ ;  /* 0x0000002b024a7210 */ /* 0x040fe40007f3e0ff */
[----:B------:R-:W-:Y:S01]  /*0b90*/  SHF.R.S32.HI R6, RZ, 0x1f, R6 ;  /* 0x0000001fff067819 */ /* 0x000fe20000011406 */
[----:B------:R-:W4:Y:S01]  /*0ba0*/  LDS.128 R20, [0x40] ;  /* 0x00004000ff147984 */ /* 0x000f220000000c00 */
[----:B------:R-:W-:Y:S02]  /*0bb0*/  LEA.HI.X.SX32 R75, R2, R5, 0x1, P1 ;  /* 0x00000005024b7211 */ /* 0x000fe400008f0eff */
[----:B------:R-:W-:Y:S01]  /*0bc0*/  IADD3 R5, R3, -c[0x0][0x1cc], RZ ;  /* 0x8000730003057a10 */ /* 0x000fe20007ffe0ff */
[----:B------:R-:W0:Y:S01]  /*0bd0*/  LDS.128 R16, [0x50] ;  /* 0x00005000ff107984 */ /* 0x000e220000000c00 */
[----:B------:R-:W-:-:S03]  /*0be0*/  SHF.R.S32.HI R45, RZ, 0x1f, R41 ;  /* 0x0000001fff2d7819 */ /* 0x000fc60000011429 */
[----:B------:R-:W0:Y:S04]  /*0bf0*/  LDS.128 R12, [0x60] ;  /* 0x00006000ff0c7984 */ /* 0x000e280000000c00 */
[----:B------:R-:W0:Y:S01]  /*0c00*/  LDS.128 R8, [0x70] ;  /* 0x00007000ff087984 */ /* 0x000e220000000c00 */
[----:B------:R-:W-:Y:S05]  /*0c10*/  @P0 BRA `(.L_x_21013) ;  /* 0x000007d000000947 */ /* 0x000fea0003800000 */
[C---:B------:R-:W-:Y:S01]  /*0c20*/  IADD3 R41, P0, R66.reuse, R41, RZ ;  /* 0x0000002942297210 */ /* 0x040fe20007f1e0ff */
[C---:B------:R-:W-:Y:S01]  /*0c30*/  IMAD R43, R66.reuse, 0x80, R43 ;  /* 0x00000080422b7824 */ /* 0x040fe200078e022b */
[----:B------:R-:W-:Y:S01]  /*0c40*/  MOV R61, 0xff7fffff ;  /* 0xff7fffff003d7802 */ /* 0x000fe20000000f00 */
[C---:B------:R-:W-:Y:S01]  /*0c50*/  IMAD.SHL.U32 R69, R66.reuse, 0x20, RZ ;  /* 0x0000002042457824 */ /* 0x040fe200078e00ff */
[----:B------:R-:W-:Y:S01]  /*0c60*/  LEA.HI.X.SX32 R2, R66, R45, 0x1, P0 ;  /* 0x0000002d42027211 */ /* 0x000fe200000f0eff */
[----:B------:R-:W-:Y:S01]  /*0c70*/  IMAD.MOV.U32 R70, RZ, RZ, R66 ;  /* 0x000000ffff467224 */ /* 0x000fe200078e0042 */
[----:B------:R-:W-:Y:S01]  /*0c80*/  LEA R68, P0, R41, c[0x0][0x188], 0x2 ;  /* 0x0000620029447a11 */ /* 0x000fe200078010ff */
[----:B------:R-:W-:Y:S01]  /*0c90*/  IMAD.IADD R72, R64, 0x1, R69 ;  /* 0x0000000140487824 */ /* 0x000fe200078e0245 */
[----:B------:R-:W-:-:S02]  /*0ca0*/  IADD3 R71, R43, 0xa0, RZ ;  /* 0x000000a02b477810 */ /* 0x000fc40007ffe0ff */
[----:B------:R-:W-:Y:S02]  /*0cb0*/  LEA.HI.X R67, R41, c[0x0][0x18c], R2, 0x2, P0 ;  /* 0x0000630029437a11 */ /* 0x000fe400000f1402 */
.L_x_21017:
[----:B------:R-:W-:Y:S01]  /*0cc0*/  IABS R45, c[0x0][0x1d0] ;  /* 0x00007400002d7a13 */ /* 0x000fe20000000000 */
[----:B------:R-:W-:Y:S01]  /*0cd0*/  BSSY B1, `(.L_x_21014) ;  /* 0x000006a000017945 */ /* 0x000fe20003800000 */
[----:B------:R-:W-:Y:S02]  /*0ce0*/  IABS R41, R69 ;  /* 0x0000004500297213 */ /* 0x000fe40000000000 */
[----:B------:R-:W5:Y:S01]  /*0cf0*/  I2F.RP R43, R45 ;  /* 0x0000002d002b7306 */ /* 0x000f620000209400 */
[----:B------:R-:W-:Y:S02]  /*0d00*/  IABS R2, c[0x0][0x1d4] ;  /* 0x0000750000027a13 */ /* 0x000fe40000000000 */
[----:B------:R-:W-:Y:S01]  /*0d10*/  IMAD.HI.U32 R40, R62, R41, RZ ;  /* 0x000000293e287227 */ /* 0x000fe200078e00ff */
[----:B------:R-:W-:-:S03]  /*0d20*/  IADD3 R70, R70, 0x4, RZ ;  /* 0x0000000446467810 */ /* 0x000fc60007ffe0ff */
[----:B------:R-:W-:-:S04]  /*0d30*/  IMAD.MOV R42, RZ, RZ, -R40 ;  /* 0x000000ffff2a7224 */ /* 0x000fc800078e0a28 */
[----:B------:R-:W-:-:S05]  /*0d40*/  IMAD R42, R2, R42, R41 ;  /* 0x0000002a022a7224 */ /* 0x000fca00078e0229 */
[----:B------:R-:W-:Y:S01]  /*0d50*/  ISETP.GT.U32.AND P1, PT, R63, R42, PT ;  /* 0x0000002a3f00720c */ /* 0x000fe20003f24070 */
[----:B-----5:R-:W5:-:S12]  /*0d60*/  MUFU.RCP R43, R43 ;  /* 0x0000002b002b7308 */ /* 0x020f580000001000 */
[----:B------:R-:W-:Y:S01]  /*0d70*/  @!P1 IMAD.IADD R42, R42, 0x1, -R2 ;  /* 0x000000012a2a9824 */ /* 0x000fe200078e0a02 */
[----:B------:R-:W-:Y:S02]  /*0d80*/  @!P1 IADD3 R40, R40, 0x1, RZ ;  /* 0x0000000128289810 */ /* 0x000fe40007ffe0ff */
[----:B------:R-:W-:Y:S02]  /*0d90*/  ISETP.NE.AND P1, PT, RZ, c[0x0][0x1d4], PT ;  /* 0x00007500ff007a0c */ /* 0x000fe40003f25270 */
[----:B-----5:R-:W-:Y:S02]  /*0da0*/  IADD3 R41, R43, 0xffffffe, RZ ;  /* 0x0ffffffe2b297810 */ /* 0x020fe40007ffe0ff */
[----:B------:R-:W-:Y:S02]  /*0db0*/  ISETP.GE.U32.AND P0, PT, R42, R63, PT ;  /* 0x0000003f2a00720c */ /* 0x000fe40003f06070 */
[----:B------:R-:W-:Y:S02]  /*0dc0*/  LOP3.LUT R42, R69, c[0x0][0x1d4], RZ, 0x3c, !PT ;  /* 0x00007500452a7a12 */ /* 0x000fe400078e3cff */
[----:B------:R-:W5:Y:S02]  /*0dd0*/  F2I.FTZ.U32.TRUNC.NTZ R41, R41 ;  /* 0x0000002900297305 */ /* 0x000f64000021f000 */
[----:B------:R-:W-:-:S07]  /*0de0*/  ISETP.GE.AND P2, PT, R42, RZ, PT ;  /* 0x000000ff2a00720c */ /* 0x000fce0003f46270 */
[----:B------:R-:W-:-:S05]  /*0df0*/  @P0 IADD3 R40, R40, 0x1, RZ ;  /* 0x0000000128280810 */ /* 0x000fca0007ffe0ff */
[----:B------:R-:W-:Y:S02]  /*0e00*/  IMAD.MOV.U32 R44, RZ, RZ, R40 ;  /* 0x000000ffff2c7224 */ /* 0x000fe400078e0028 */
[----:B-----5:R-:W-:Y:S02]  /*0e10*/  IMAD.MOV R40, RZ, RZ, -R41 ;  /* 0x000000ffff287224 */ /* 0x020fe400078e0a29 */
[----:B------:R-:W-:Y:S01]  /*0e20*/  @!P2 IMAD.MOV R44, RZ, RZ, -R44 ;  /* 0x000000ffff2ca224 */ /* 0x000fe200078e0a2c */
[----:B------:R-:W-:Y:S01]  /*0e30*/  @!P1 LOP3.LUT R44, RZ, c[0x0][0x1d4], RZ, 0x33, !PT ;  /* 0x00007500ff2c9a12 */ /* 0x000fe200078e33ff */
[----:B------:R-:W-:Y:S01]  /*0e40*/  IMAD R43, R40, R45, RZ ;  /* 0x0000002d282b7224 */ /* 0x000fe200078e02ff */
[----:B------:R-:W-:-:S03]  /*0e50*/  HFMA2.MMA R40, -RZ, RZ, 0, 0 ;  /* 0x00000000ff287435 */ /* 0x000fc600000001ff */
[----:B------:R-:W-:-:S05]  /*0e60*/  IMAD.IADD R42, R4, 0x1, R44 ;  /* 0x00000001042a7824 */ /* 0x000fca00078e022c */
[----:B------:R-:W-:Y:S02]  /*0e70*/  IABS R46, R42 ;  /* 0x0000002a002e7213 */ /* 0x000fe40000000000 */
        /* <DEDUP_REMOVED lines=11> */
[----:B------:R-:W-:-:S03]  /*0f30*/  ISETP.GE.AND P1, PT, R70, R7, PT ;  /* 0x000000074600720c */ /* 0x000fc60003f26270 */
[----:B------:R-:W-:Y:S01]  /*0f40*/  @!P2 IMAD.MOV R40, RZ, RZ, -R40 ;  /* 0x000000ffff28a224 */ /* 0x000fe200078e0a28 */
[----:B------:R-:W-:Y:S02]  /*0f50*/  @!P0 LOP3.LUT R40, RZ, c[0x0][0x1d0], RZ, 0x33, !PT ;  /* 0x00007400ff288a12 */ /* 0x000fe400078e33ff */
[----:B------:R-:W-:Y:S02]  /*0f60*/  ISETP.LE.AND P2, PT, R44, R5, PT ;  /* 0x000000052c00720c */ /* 0x000fe40003f43270 */
[----:B------:R-:W-:-:S13]  /*0f70*/  ISETP.NE.AND P0, PT, R40, RZ, PT ;  /* 0x000000ff2800720c */ /* 0x000fda0003f05270 */
[----:B--23--:R-:W-:Y:S05]  /*0f80*/  @P0 BRA P2, `(.L_x_21015) ;  /* 0x000003c000000947 */ /* 0x00cfea0001000000 */
[----:B------:R-:W-:Y:S02]  /*0f90*/  IMAD.MOV.U32 R43, RZ, RZ, R67 ;  /* 0x000000ffff2b7224 */ /* 0x000fe400078e0043 */
[----:B------:R-:W-:-:S05]  /*0fa0*/  IMAD.MOV.U32 R42, RZ, RZ, R68 ;  /* 0x000000ffff2a7224 */ /* 0x000fca00078e0044 */
        /* <DEDUP_REMOVED lines=26> */
[----:B------:R-:W-:Y:S01]  /*1150*/  FFMA.FTZ R40, R25, R41, R48 ;  /* 0x0000002919287223 */ /* 0x000fe20000010030 */
[----:B------:R-:W2:Y:S01]  /*1160*/  LDG.E.128.CONSTANT R52, [R76.64+0xc00] ;  /* 0x000c000a4c347981 */ /* 0x000ea2000c1e9d00 */
[----:B------:R-:W-:-:S03]  /*1170*/  FFMA.FTZ R41, R26, R42, R49 ;  /* 0x0000002a1a297223 */ /* 0x000fc60000010031 */
[----:B------:R-:W4:Y:S04]  /*1180*/  LDG.E.128.CONSTANT R48, [R76.64+0xa00] ;  /* 0x000a000a4c307981 */ /* 0x000f28000c1e9d00 */
[----:B------:R-:W5:Y:S01]  /*1190*/  LDG.E.128.CONSTANT R56, [R76.64+0xe00] ;  /* 0x000e000a4c387981 */ /* 0x000f62000c1e9d00 */
[----:B------:R-:W-:Y:S01]  /*11a0*/  FFMA.FTZ R78, R27, R43, R78 ;  /* 0x0000002b1b4e7223 */ /* 0x000fe2000001004e */
[----:B------:R-:W-:Y:S01]  /*11b0*/  ISETP.GE.AND P0, PT, R72, R65, PT ;  /* 0x000000414800720c */ /* 0x000fe20003f06270 */
[----:B---3--:R-:W-:Y:S02]  /*11c0*/  FFMA.FTZ R73, R20, R44, R73 ;  /* 0x0000002c14497223 */ /* 0x008fe40000010049 */
[----:B------:R-:W-:Y:S02]  /*11d0*/  FFMA.FTZ R40, R21, R45, R40 ;  /* 0x0000002d15287223 */ /* 0x000fe40000010028 */
[----:B------:R-:W-:-:S02]  /*11e0*/  FFMA.FTZ R41, R22, R46, R41 ;  /* 0x0000002e16297223 */ /* 0x000fc40000010029 */
[----:B----4-:R-:W-:Y:S02]  /*11f0*/  FFMA.FTZ R73, R16, R48, R73 ;  /* 0x0000003010497223 */ /* 0x010fe40000010049 */
        /* <DEDUP_REMOVED lines=21> */
.L_x_21015:
[----:B------:R-:W-:-:S05]  /*1350*/  MOV R40, 0xff7fffff ;  /* 0xff7fffff00287802 */ /* 0x000fca0000000f00 */
[----:B------:R4:W-:Y:S02]  /*1360*/  STS [R71], R40 ;  /* 0x0000002847007388 */ /* 0x0009e40000000800 */
.L_x_21016:
[----:B------:R-:W-:Y:S05]  /*1370*/  BSYNC B1 ;  /* 0x0000000000017941 */ /* 0x000fea0003800000 */
.L_x_21014:
[----:B------:R-:W-:Y:S02]  /*1380*/  IADD3 R68, P0, R68, 0x10, RZ ;  /* 0x0000001044447810 */ /* 0x000fe40007f1e0ff */
[----:B0---4-:R-:W-:Y:S02]  /*1390*/  IADD3 R71, R71, 0x200, RZ ;  /* 0x0000020047477810 */ /* 0x011fe40007ffe0ff */
[----:B------:R-:W-:Y:S01]  /*13a0*/  IADD3 R72, R72, 0x80, RZ ;  /* 0x0000008048487810 */ /* 0x000fe20007ffe0ff */
[----:B------:R-:W-:Y:S01]  /*13b0*/  IMAD.X R67, RZ, RZ, R67, P0 ;  /* 0x000000ffff437224 */ /* 0x000fe200000e0643 */
[----:B------:R-:W-:Y:S01]  /*13c0*/  IADD3 R69, R69, 0x80, RZ ;  /* 0x0000008045457810 */ /* 0x000fe20007ffe0ff */
[----:B------:R-:W-:Y:S05]  /*13d0*/  @!P1 BRA `(.L_x_21017) ;  /* 0xfffff8e000009947 */ /* 0x000fea000383ffff */
[----:B------:R-:W-:Y:S05]  /*13e0*/  BRA `(.L_x_21012) ;  /* 0x0000080000007947 */ /* 0x000fea0003800000 */
.L_x_21013:
[C---:B------:R-:W-:Y:S01]  /*13f0*/  IADD3 R41, P0, R66.reuse, R41, RZ ;  /* 0x0000002942297210 */ /* 0x040fe20007f1e0ff */
[C---:B------:R-:W-:Y:S02]  /*1400*/  IMAD.SHL.U32 R67, R66.reuse, 0x20, RZ ;  /* 0x0000002042437824 */ /* 0x040fe400078e00ff */
[C---:B------:R-:W-:Y:S01]  /*1410*/  IMAD R43, R66.reuse, 0x80, R43 ;  /* 0x00000080422b7824 */ /* 0x040fe200078e022b */
[----:B------:R-:W-:Y:S01]  /*1420*/  LEA.HI.X.SX32 R2, R66, R45, 0x1, P0 ;  /* 0x0000002d42027211 */ /* 0x000fe200000f0eff */
[----:B------:R-:W-:Y:S01]  /*1430*/  IMAD.IADD R68, R64, 0x1, R67 ;  /* 0x0000000140447824 */ /* 0x000fe200078e0243 */
[----:B------:R-:W-:Y:S01]  /*1440*/  LEA R56, P0, R41, c[0x0][0x188], 0x2 ;  /* 0x0000620029387a11 */ /* 0x000fe200078010ff */
[----:B------:R-:W-:Y:S01]  /*1450*/  IMAD.MOV.U32 R61, RZ, RZ, -0x800001 ;  /* 0xff7fffffff3d7424 */ /* 0x000fe200078e00ff */
[----:B------:R-:W-:Y:S01]  /*1460*/  IADD3 R69, R43, 0xa0, RZ ;  /* 0x000000a02b457810 */ /* 0x000fe20007ffe0ff */
[----:B------:R-:W-:Y:S01]  /*1470*/  IMAD.MOV.U32 R58, RZ, RZ, R66 ;  /* 0x000000ffff3a7224 */ /* 0x000fe200078e0042 */
[----:B------:R-:W-:-:S02]  /*1480*/  LEA.HI.X R57, R41, c[0x0][0x18c], R2, 0x2, P0 ;  /* 0x0000630029397a11 */ /* 0x000fc400000f1402 */
[----:B------:R-:W-:Y:S02]  /*1490*/  IADD3 R59, -R65, 0x1, R68 ;  /* 0x00000001413b7810 */ /* 0x000fe40007ffe144 */
.L_x_21021:
[----:B------:R-:W-:Y:S01]  /*14a0*/  IABS R41, R67 ;  /* 0x0000004300297213 */ /* 0x000fe20000000000 */
[----:B------:R-:W-:Y:S01]  /*14b0*/  BSSY B1, `(.L_x_21018) ;  /* 0x000006a000017945 */ /* 0x000fe20003800000 */
[----:B------:R-:W-:Y:S02]  /*14c0*/  IABS R42, c[0x0][0x1d0] ;  /* 0x00007400002a7a13 */ /* 0x000fe40000000000 */
[----:B------:R-:W-:Y:S01]  /*14d0*/  IABS R2, c[0x0][0x1d4] ;  /* 0x0000750000027a13 */ /* 0x000fe20000000000 */
[----:B------:R-:W-:Y:S01]  /*14e0*/  IMAD.HI.U32 R40, R62, R41, RZ ;  /* 0x000000293e287227 */ /* 0x000fe200078e00ff */
[----:B------:R-:W5:Y:S01]  /*14f0*/  I2F.RP R45, R42 ;  /* 0x0000002a002d7306 */ /* 0x000f620000209400 */
[----:B------:R-:W-:Y:S02]  /*1500*/  LOP3.LUT R43, R67, c[0x0][0x1d4], RZ, 0x3c, !PT ;  /* 0x00007500432b7a12 */ /* 0x000fe400078e3cff */
[----:B------:R-:W-:Y:S02]  /*1510*/  IMAD.MOV R44, RZ, RZ, -R40 ;  /* 0x000000ffff2c7224 */ /* 0x000fe400078e0a28 */
[----:B------:R-:W-:-:S02]  /*1520*/  ISETP.GE.AND P2, PT, R43, RZ, PT ;  /* 0x000000ff2b00720c */ /* 0x000fc40003f46270 */
[----:B------:R-:W-:-:S05]  /*1530*/  IMAD R44, R2, R44, R41 ;  /* 0x0000002c022c7224 */ /* 0x000fca00078e0229 */
[----:B------:R-:W-:Y:S01]  /*1540*/  ISETP.GT.U32.AND P1, PT, R63, R44, PT ;  /* 0x0000002c3f00720c */ /* 0x000fe20003f24070 */
[----:B-----5:R-:W5:-:S12]  /*1550*/  MUFU.RCP R45, R45 ;  /* 0x0000002d002d7308 */ /* 0x020f580000001000 */
[----:B------:R-:W-:Y:S01]  /*1560*/  @!P1 IMAD.IADD R44, R44, 0x1, -R2 ;  /* 0x000000012c2c9824 */ /* 0x000fe200078e0a02 */
[----:B------:R-:W-:Y:S02]  /*1570*/  @!P1 IADD3 R40, R40, 0x1, RZ ;  /* 0x0000000128289810 */ /* 0x000fe40007ffe0ff */
[----:B------:R-:W-:Y:S02]  /*1580*/  ISETP.NE.AND P1, PT, RZ, c[0x0][0x1d4], PT ;  /* 0x00007500ff007a0c */ /* 0x000fe40003f25270 */
[----:B------:R-:W-:Y:S02]  /*1590*/  ISETP.GE.U32.AND P0, PT, R44, R63, PT ;  /* 0x0000003f2c00720c */ /* 0x000fe40003f06070 */
[----:B-----5:R-:W-:-:S06]  /*15a0*/  IADD3 R41, R45, 0xffffffe, RZ ;  /* 0x0ffffffe2d297810 */ /* 0x020fcc0007ffe0ff */
[----:B------:R-:W5:Y:S05]  /*15b0*/  F2I.FTZ.U32.TRUNC.NTZ R41, R41 ;  /* 0x0000002900297305 */ /* 0x000f6a000021f000 */
[----:B------:R-:W-:-:S04]  /*15c0*/  @P0 IADD3 R40, R40, 0x1, RZ ;  /* 0x0000000128280810 */ /* 0x000fc80007ffe0ff */
[----:B------:R-:W-:Y:S01]  /*15d0*/  MOV R44, R40 ;  /* 0x00000028002c7202 */ /* 0x000fe20000000f00 */
[----:B------:R-:W-:-:S04]  /*15e0*/  IMAD.MOV.U32 R40, RZ, RZ, RZ ;  /* 0x000000ffff287224 */ /* 0x000fc800078e00ff */
[----:B------:R-:W-:Y:S01]  /*15f0*/  @!P2 IMAD.MOV R44, RZ, RZ, -R44 ;  /* 0x000000ffff2ca224 */ /* 0x000fe200078e0a2c */
[----:B------:R-:W-:Y:S01]  /*1600*/  @!P1 LOP3.LUT R44, RZ, c[0x0][0x1d4], RZ, 0x33, !PT ;  /* 0x00007500ff2c9a12 */ /* 0x000fe200078e33ff */
[----:B-----5:R-:W-:Y:S01]  /*1610*/  IMAD.MOV R45, RZ, RZ, -R41 ;  /* 0x000000ffff2d7224 */ /* 0x020fe200078e0a29 */
        /* <DEDUP_REMOVED lines=15> */
[----:B------:R-:W-:Y:S02]  /*1710*/  @!P2 LOP3.LUT R41, RZ, c[0x0][0x1d0], RZ, 0x33, !PT ;  /* 0x00007400ff29aa12 */ /* 0x000fe400078e33ff */
[----:B------:R-:W-:Y:S02]  /*1720*/  ISETP.LE.AND P1, PT, R44, R5, PT ;  /* 0x000000052c00720c */ /* 0x000fe40003f23270 */
[----:B------:R-:W-:-:S13]  /*1730*/  ISETP.NE.AND P0, PT, R41, RZ, PT ;  /* 0x000000ff2900720c */ /* 0x000fda0003f05270 */
[----:B--23--:R-:W-:Y:S05]  /*1740*/  @P0 BRA P1, `(.L_x_21019) ;  /* 0x000003e000000947 */ /* 0x00cfea0000800000 */
        /* <DEDUP_REMOVED lines=17> */
[----:B0---4-:R-:W-:Y:S02]  /*1860*/  FFMA.FTZ R44, R37, R49, R44 ;  /* 0x00000031252c7223 */ /* 0x011fe4000001002c */
[----:B------:R-:W-:Y:S02]  /*1870*/  FMUL.FTZ R46, R35, R47 ;  /* 0x0000002f232e7220 */ /* 0x000fe40000410000 */
[----:B------:R-:W-:Y:S02]  /*1880*/  FFMA.FTZ R45, R38, R50, R45 ;  /* 0x00000032262d7223 */ /* 0x000fe4000001002d */
[----:B------:R-:W-:-:S02]  /*1890*/  FFMA.FTZ R46, R39, R51, R46 ;  /* 0x00000033272e7223 */ /* 0x000fc4000001002e */
[----:B---3--:R-:W-:Y:S02]  /*18a0*/  FFMA.FTZ R44, R29, R53, R44 ;  /* 0x000000351d2c7223 */ /* 0x008fe4000001002c */
[----:B------:R-:W-:Y:S02]  /*18b0*/  FFMA.FTZ R71, R36, R48, R71 ;  /* 0x0000003024477223 */ /* 0x000fe40000010047 */
[----:B------:R-:W-:Y:S01]  /*18c0*/  FFMA.FTZ R73, R30, R54, R45 ;  /* 0x000000361e497223 */ /* 0x000fe2000001002d */
[----:B------:R-:W3:Y:S01]  /*18d0*/  LDG.E.128.CONSTANT R48, [R78.64+0xc00] ;  /* 0x000c000a4e307981 */ /* 0x000ee2000c1e9d00 */
[----:B------:R-:W-:Y:S02]  /*18e0*/  FFMA.FTZ R71, R28, R52, R71 ;  /* 0x000000341c477223 */ /* 0x000fe40000010047 */
[----:B------:R-:W-:Y:S02]  /*18f0*/  FFMA.FTZ R76, R31, R55, R46 ;  /* 0x000000371f4c7223 */ /* 0x000fe4000001002e */
[----:B--2---:R-:W-:Y:S01]  /*1900*/  FFMA.FTZ R72, R25, R41, R44 ;  /* 0x0000002919487223 */ /* 0x004fe2000001002c */
[----:B------:R-:W2:Y:S01]  /*1910*/  LDG.E.128.CONSTANT R52, [R78.64+0xe00] ;  /* 0x000e000a4e347981 */ /* 0x000ea2000c1e9d00 */
[----:B------:R-:W-:-:S03]  /*1920*/  FFMA.FTZ R71, R24, R40, R71 ;  /* 0x0000002818477223 */ /* 0x000fc60000010047 */
[----:B------:R-:W4:Y:S01]  /*1930*/  LDG.E.128.CONSTANT R44, [R78.64+0x800] ;  /* 0x0008000a4e2c7981 */ /* 0x000f22000c1e9d00 */
[----:B------:R-:W-:Y:S02]  /*1940*/  FFMA.FTZ R73, R26, R42, R73 ;  /* 0x0000002a1a497223 */ /* 0x000fe40000010049 */
[----:B------:R-:W-:Y:S02]  /*1950*/  FFMA.FTZ R76, R27, R43, R76 ;  /* 0x0000002b1b4c7223 */ /* 0x000fe4000001004c */
[----:B------:R-:W5:Y:S01]  /*1960*/  LDG.E.128.CONSTANT R40, [R78.64+0xa00] ;  /* 0x000a000a4e287981 */ /* 0x000f62000c1e9d00 */
[----:B------:R-:W-:Y:S01]  /*1970*/  ISETP.GE.AND P0, PT, R68, R65, PT ;  /* 0x000000414400720c */ /* 0x000fe20003f06270 */
[----:B----4-:R-:W-:Y:S02]  /*1980*/  FFMA.FTZ R71, R20, R44, R71 ;  /* 0x0000002c14477223 */ /* 0x010fe40000010047 */
[----:B------:R-:W-:Y:S02]  /*1990*/  FFMA.FTZ R72, R21, R45, R72 ;  /* 0x0000002d15487223 */ /* 0x000fe40000010048 */
[----:B------:R-:W-:-:S02]  /*19a0*/  FFMA.FTZ R73, R22, R46, R73 ;  /* 0x0000002e16497223 */ /* 0x000fc40000010049 */
[----:B-----5:R-:W-:Y:S02]  /*19b0*/  FFMA.FTZ R71, R16, R40, R71 ;  /* 0x0000002810477223 */ /* 0x020fe40000010047 */
[----:B------:R-:W-:Y:S02]  /*19c0*/  FFMA.FTZ R72, R17, R41, R72 ;  /* 0x0000002911487223 */ /* 0x000fe40000010048 */
[----:B------:R-:W-:Y:S02]  /*19d0*/  FFMA.FTZ R76, R23, R47, R76 ;  /* 0x0000002f174c7223 */ /* 0x000fe4000001004c */
[----:B------:R-:W-:Y:S02]  /*19e0*/  FFMA.FTZ R73, R18, R42, R73 ;  /* 0x0000002a12497223 */ /* 0x000fe40000010049 */
[----:B---3--:R-:W-:Y:S02]  /*19f0*/  FFMA.FTZ R71, R12, R48, R71 ;  /* 0x000000300c477223 */ /* 0x008fe40000010047 */
[----:B------:R-:W-:-:S02]  /*1a00*/  FFMA.FTZ R72, R13, R49, R72 ;  /* 0x000000310d487223 */ /* 0x000fc40000010048 */
[----:B------:R-:W-:Y:S02]  /*1a10*/  FFMA.FTZ R76, R19, R43, R76 ;  /* 0x0000002b134c7223 */ /* 0x000fe4000001004c */
[----:B------:R-:W-:Y:S02]  /*1a20*/  FFMA.FTZ R73, R14, R50, R73 ;  /* 0x000000320e497223 */ /* 0x000fe40000010049 */
[----:B--2---:R-:W-:Y:S02]  /*1a30*/  FFMA.FTZ R52, R8, R52, R71 ;  /* 0x0000003408347223 */ /* 0x004fe40000010047 */
        /* <DEDUP_REMOVED lines=15> */
.L_x_21019:
[----:B------:R-:W-:-:S05]  /*1b30*/  IMAD.MOV.U32 R40, RZ, RZ, -0x800001 ;  /* 0xff7fffffff287424 */ /* 0x000fca00078e00ff */
[----:B------:R4:W-:Y:S02]  /*1b40*/  STS [R69], R40 ;  /* 0x0000002845007388 */ /* 0x0009e40000000800 */
.L_x_21020:
[----:B------:R-:W-:Y:S05]  /*1b50*/  BSYNC B1 ;  /* 0x0000000000017941 */ /* 0x000fea0003800000 */
.L_x_21018:
[----:B------:R-:W-:Y:S02]  /*1b60*/  IADD3 R58, R58, 0x4, RZ ;  /* 0x000000043a3a7810 */ /* 0x000fe40007ffe0ff */
[----:B------:R-:W-:Y:S02]  /*1b70*/  IADD3 R56, P1, R56, 0x10, RZ ;  /* 0x0000001038387810 */ /* 0x000fe40007f3e0ff */
[----:B------:R-:W-:Y:S02]  /*1b80*/  ISETP.GE.AND P0, PT, R58, R7, PT ;  /* 0x000000073a00720c */ /* 0x000fe40003f06270 */
[----:B0---4-:R-:W-:Y:S01]  /*1b90*/  IADD3 R69, R69, 0x200, RZ ;  /* 0x0000020045457810 */ /* 0x011fe20007ffe0ff */
[----:B------:R-:W-:Y:S01]  /*1ba0*/  IMAD.X R57, RZ, RZ, R57, P1 ;  /* 0x000000ffff397224 */ /* 0x000fe200008e0639 */
[----:B------:R-:W-:Y:S02]  /*1bb0*/  IADD3 R68, R68, 0x80, RZ ;  /* 0x0000008044447810 */ /* 0x000fe40007ffe0ff */
[----:B------:R-:W-:-:S02]  /*1bc0*/  IADD3 R59, R59, 0x80, RZ ;  /* 0x000000803b3b7810 */ /* 0x000fc40007ffe0ff */
[----:B------:R-:W-:-:S05]  /*1bd0*/  IADD3 R67, R67, 0x80, RZ ;  /* 0x0000008043437810 */ /* 0x000fca0007ffe0ff */
[----:B------:R-:W-:Y:S05]  /*1be0*/  @!P0 BRA `(.L_x_21021) ;  /* 0xfffff8b000008947 */ /* 0x000fea000383ffff */
.L_x_21012:
[----:B------:R-:W-:Y:S05]  /*1bf0*/  BSYNC B0 ;  /* 0x0000000000007941 */ /* 0x000fea0003800000 */
.L_x_21011:
        /* <DEDUP_REMOVED lines=13> */
[----:B------:R-:W-:Y:S01]  /*1cd0*/  IMAD.MOV.U32 R10, RZ, RZ, -0x800001 ;  /* 0xff7fffffff0a7424 */ /* 0x000fe200078e00ff */
        /* <DEDUP_REMOVED lines=28> */
.L_x_21026:
[----:B------:R-:W4:Y:S01]  /*1ea0*/  LDS R13, [R8] ;  /* 0x00000000080d7984 */ /* 0x000f220000000800 */
[----:B------:R-:W-:Y:S02]  /*1eb0*/  IADD3 R11, R11, -0x1, RZ ;  /* 0xffffffff0b0b7810 */ /* 0x000fe40007ffe0ff */
[----:B------:R-:W-:Y:S02]  /*1ec0*/  IADD3 R10, R10, 0x80, RZ ;  /* 0x000000800a0a7810 */ /* 0x000fe40007ffe0ff */
[----:B------:R-:W-:Y:S01]  /*1ed0*/  ISETP.NE.AND P0, PT, R11, RZ, PT ;  /* 0x000000ff0b00720c */ /* 0x000fe20003f05270 */
[----:B0---4-:R-:W-:-:S04]  /*1ee0*/  FADD.FTZ R13, -R6, R13 ;  /* 0x0000000d060d7221 */ /* 0x011fc80000010100 */
[----:B------:R-:W-:-:S06]  /*1ef0*/  FMUL.FTZ R13, R13, 1.4426950216293334961 ;  /* 0x3fb8aa3b0d0d7820 */ /* 0x000fcc0000410000 */
[----:B------:R-:W0:Y:S02]  /*1f00*/  MUFU.EX2 R13, R13 ;  /* 0x0000000d000d7308 */ /* 0x000e240000000800 */
[----:B0-----:R0:W-:Y:S01]  /*1f10*/  STS [R8], R13 ;  /* 0x0000000d08007388 */ /* 0x0011e20000000800 */
[----:B------:R-:W-:Y:S01]  /*1f20*/  FADD.FTZ R9, R13, R9 ;  /* 0x000000090d097221 */ /* 0x000fe20000010000 */
[----:B0-----:R-:W-:Y:S01]  /*1f30*/  IADD3 R8, R8, 0x200, RZ ;  /* 0x0000020008087810 */ /* 0x001fe20007ffe0ff */
[----:B------:R-:W-:Y:S05]  /*1f40*/  @P0 BRA `(.L_x_21026) ;  /* 0xffffff5000000947 */ /* 0x000fea000383ffff */
.L_x_21025:
[----:B------:R-:W-:Y:S05]  /*1f50*/  BSYNC B1 ;  /* 0x0000000000017941 */ /* 0x000fea0003800000 */
.L_x_21024:
        /* <DEDUP_REMOVED lines=10> */
.L_x_21029:
[----:B------:R-:W4:Y:S01]  /*2000*/  LDS R13, [R8+-0x400] ;  /* 0xfffc0000080d7984 */ /* 0x000f220000000800 */
[----:B------:R-:W-:-:S03]  /*2010*/  IADD3 R10, R10, 0x800, RZ ;  /* 0x000008000a0a7810 */ /* 0x000fc60007ffe0ff */
[----:B------:R-:W5:Y:S01]  /*2020*/  LDS R15, [R8+-0x200] ;  /* 0xfffe0000080f7984 */ /* 0x000f620000000800 */
[----:B------:R-:W-:-:S03]  /*2030*/  ISETP.GE.AND P2, PT, R10, R11, PT ;  /* 0x0000000b0a00720c */ /* 0x000fc60003f46270 */
[----:B------:R-:W3:Y:S04]  /*2040*/  LDS R17, [R8] ;  /* 0x0000000008117984 */ /* 0x000ee80000000800 */
[----:B------:R-:W2:Y:S04]  /*2050*/  LDS R19, [R8+0x200] ;  /* 0x0002000008137984 */ /* 0x000ea80000000800 */
[----:B------:R-:W1:Y:S04]  /*2060*/  LDS R21, [R8+0x400] ;  /* 0x0004000008157984 */ /* 0x000e680000000800 */
[----:B------:R-:W0:Y:S04]  /*2070*/  LDS R23, [R8+0x600] ;  /* 0x0006000008177984 */ /* 0x000e280000000800 */
[----:B---3--:R-:W3:Y:S04]  /*2080*/  LDS R25, [R8+0x800] ;  /* 0x0008000008197984 */ /* 0x008ee80000000800 */
[----:B------:R-:W3:Y:S04]  /*2090*/  LDS R27, [R8+0xa00] ;  /* 0x000a0000081b7984 */ /* 0x000ee80000000800 */
[----:B--2---:R-:W2:Y:S04]  /*20a0*/  LDS R29, [R8+0xc00] ;  /* 0x000c0000081d7984 */ /* 0x004ea80000000800 */
[----:B------:R-:W2:Y:S01]  /*20b0*/  LDS R31, [R8+0x1000] ;  /* 0x00100000081f7984 */ /* 0x000ea20000000800 */
[----:B0---4-:R-:W-:-:S03]  /*20c0*/  FADD.FTZ R13, -R6, R13 ;  /* 0x0000000d060d7221 */ /* 0x011fc60000010100 */
[----:B-1----:R-:W0:Y:S01]  /*20d0*/  LDS R33, [R8+0x1200] ;  /* 0x0012000008217984 */ /* 0x002e220000000800 */
[----:B-----5:R-:W-:-:S03]  /*20e0*/  FADD.FTZ R15, -R6, R15 ;  /* 0x0000000f060f7221 */ /* 0x020fc60000010100 */
[----:B------:R-:W-:Y:S01]  /*20f0*/  LDS R35, [R8+0x1400] ;  /* 0x0014000008237984 */ /* 0x000fe20000000800 */
[----:B------:R-:W-:Y:S02]  /*2100*/  FMUL.FTZ R12, R13, 1.4426950216293334961 ;  /* 0x3fb8aa3b0d0c7820 */ /* 0x000fe40000410000 */
[----:B------:R-:W-:Y:S01]  /*2110*/  FMUL.FTZ R13, R15, 1.4426950216293334961 ;  /* 0x3fb8aa3b0f0d7820 */ /* 0x000fe20000410000 */
[----:B------:R-:W-:Y:S01]  /*2120*/  LDS R37, [R8+0x1600] ;  /* 0x0016000008257984 */ /* 0x000fe20000000800 */
[C---:B------:R-:W-:Y:S02]  /*2130*/  FADD.FTZ R17, -R6.reuse, R17 ;  /* 0x0000001106117221 */ /* 0x040fe40000010100 */
[----:B------:R-:W1:Y:S01]  /*2140*/  MUFU.EX2 R12, R12 ;  /* 0x0000000c000c7308 */ /* 0x000e620000000800 */
[----:B------:R-:W4:Y:S01]  /*2150*/  LDS R15, [R8+0xe00] ;  /* 0x000e0000080f7984 */ /* 0x000f220000000800 */
[----:B------:R-:W-:Y:S02]  /*2160*/  FMUL.FTZ R17, R17, 1.4426950216293334961 ;  /* 0x3fb8aa3b11117820 */ /* 0x000fe40000410000 */
[C---:B------:R-:W-:Y:S01]  /*2170*/  FADD.FTZ R19, -R6.reuse, R19 ;  /* 0x0000001306137221 */ /* 0x040fe20000010100 */
[----:B------:R-:W5:Y:S01]  /*2180*/  LDS R39, [R8+0x1800] ;  /* 0x0018000008277984 */ /* 0x000f620000000800 */
[----:B------:R-:W-:-:S02]  /*2190*/  FADD.FTZ R21, -R6, R21 ;  /* 0x0000001506157221 */ /* 0x000fc40000010100 */
[----:B------:R-:W2:Y:S01]  /*21a0*/  MUFU.EX2 R13, R13 ;  /* 0x0000000d000d7308 */ /* 0x000ea20000000800 */
[----:B------:R-:W-:Y:S01]  /*21b0*/  FMUL.FTZ R19, R19, 1.4426950216293334961 ;  /* 0x3fb8aa3b13137820 */ /* 0x000fe20000410000 */
[----:B------:R-:W5:Y:S01]  /*21c0*/  LDS R41, [R8+0x1a00] ;  /* 0x001a000008297984 */ /* 0x000f620000000800 */
[----:B------:R-:W-:Y:S02]  /*21d0*/  FMUL.FTZ R21, R21, 1.4426950216293334961 ;  /* 0x3fb8aa3b15157820 */ /* 0x000fe40000410000 */
[C---:B------:R-:W-:Y:S02]  /*21e0*/  FADD.FTZ R23, -R6.reuse, R23 ;  /* 0x0000001706177221 */ /* 0x040fe40000010100 */
[----:B---3--:R-:W-:Y:S01]  /*21f0*/  FADD.FTZ R25, -R6, R25 ;  /* 0x0000001906197221 */ /* 0x008fe20000010100 */
[----:B------:R-:W3:Y:S01]  /*2200*/  MUFU.EX2 R17, R17 ;  /* 0x0000001100117308 */ /* 0x000ee20000000800 */
[----:B------:R-:W-:Y:S01]  /*2210*/  FMUL.FTZ R23, R23, 1.4426950216293334961 ;  /* 0x3fb8aa3b17177820 */ /* 0x000fe20000410000 */
[----:B-1----:R-:W-:Y:S01]  /*2220*/  STS [R8+-0x400], R12 ;  /* 0xfffc000c08007388 */ /* 0x002fe20000000800 */
[----:B------:R-:W-:-:S02]  /*2230*/  FADD.FTZ R14, R12, R9 ;  /* 0x000000090c0e7221 */ /* 0x000fc40000010000 */
[----:B------:R-:W-:Y:S02]  /*2240*/  FMUL.FTZ R25, R25, 1.4426950216293334961 ;  /* 0x3fb8aa3b19197820 */ /* 0x000fe40000410000 */
[----:B------:R-:W-:Y:S01]  /*2250*/  FADD.FTZ R27, -R6, R27 ;  /* 0x0000001b061b7221 */ /* 0x000fe20000010100 */
[----:B------:R-:W1:Y:S01]  /*2260*/  MUFU.EX2 R19, R19 ;  /* 0x0000001300137308 */ /* 0x000e620000000800 */
[----:B--2---:R-:W-:Y:S01]  /*2270*/  FADD.FTZ R14, R14, R13 ;  /* 0x0000000d0e0e7221 */ /* 0x004fe20000010000 */
[----:B------:R-:W-:Y:S01]  /*2280*/  STS [R8+-0x200], R13 ;  /* 0xfffe000d08007388 */ /* 0x000fe20000000800 */
[----:B------:R-:W-:Y:S02]  /*2290*/  FMUL.FTZ R27, R27, 1.4426950216293334961 ;  /* 0x3fb8aa3b1b1b7820 */ /* 0x000fe40000410000 */
[C---:B------:R-:W-:Y:S02]  /*22a0*/  FADD.FTZ R29, -R6.reuse, R29 ;  /* 0x0000001d061d7221 */ /* 0x040fe40000010100 */
[----:B------:R-:W-:Y:S01]  /*22b0*/  FADD.FTZ R31, -R6, R31 ;  /* 0x0000001f061f7221 */ /* 0x000fe20000010100 */
[----:B------:R-:W2:Y:S01]  /*22c0*/  MUFU.EX2 R21, R21 ;  /* 0x0000001500157308 */ /* 0x000ea20000000800 */
[----:B---3--:R-:W-:Y:S01]  /*22d0*/  FADD.FTZ R14, R14, R17 ;  /* 0x000000110e0e7221 */ /* 0x008fe20000010000 */
[----:B------:R-:W-:Y:S01]  /*22e0*/  STS [R8], R17 ;  /* 0x0000001108007388 */ /* 0x000fe20000000800 */
[----:B------:R-:W-:-:S02]  /*22f0*/  FMUL.FTZ R29, R29, 1.4426950216293334961 ;  /* 0x3fb8aa3b1d1d7820 */ /* 0x000fc40000410000 */
[----:B------:R-:W-:Y:S02]  /*2300*/  FMUL.FTZ R31, R31, 1.4426950216293334961 ;  /* 0x3fb8aa3b1f1f7820 */ /* 0x000fe40000410000 */
[C---:B0-----:R-:W-:Y:S01]  /*2310*/  FADD.FTZ R33, -R6.reuse, R33 ;  /* 0x0000002106217221 */ /* 0x041fe20000010100 */
[----:B------:R-:W0:Y:S01]  /*2320*/  MUFU.EX2 R23, R23 ;  /* 0x0000001700177308 */ /* 0x000e220000000800 */
[----:B----4-:R-:W-:Y:S01]  /*2330*/  FADD.FTZ R15, -R6, R15 ;  /* 0x0000000f060f7221 */ /* 0x010fe20000010100 */
[----:B-1----:R-:W-:Y:S01]  /*2340*/  STS [R8+0x200], R19 ;  /* 0x0002001308007388 */ /* 0x002fe20000000800 */
[----:B------:R-:W-:Y:S02]  /*2350*/  FADD.FTZ R14, R14, R19 ;  /* 0x000000130e0e7221 */ /* 0x000fe40000010000 */
[----:B------:R-:W-:Y:S02]  /*2360*/  FMUL.FTZ R15, R15, 1.4426950216293334961 ;  /* 0x3fb8aa3b0f0f7820 */ /* 0x000fe40000410000 */
[----:B------:R-:W-:Y:S01]  /*2370*/  FMUL.FTZ R33, R33, 1.4426950216293334961 ;  /* 0x3fb8aa3b21217820 */ /* 0x000fe20000410000 */
[----:B------:R-:W1:Y:S01]  /*2380*/  MUFU.EX2 R25, R25 ;  /* 0x0000001900197308 */ /* 0x000e620000000800 */
[----:B--2---:R-:W-:Y:S01]  /*2390*/  FADD.FTZ R14, R14, R21 ;  /* 0x000000150e0e7221 */ /* 0x004fe20000010000 */
        /* <DEDUP_REMOVED lines=8> */
[C---:B-----5:R-:W-:Y:S02]  /*2420*/  FADD.FTZ R39, -R6.reuse, R39 ;  /* 0x0000002706277221 */ /* 0x060fe40000010100 */
        /* <DEDUP_REMOVED lines=33> */
.L_x_21028:
[----:B------:R-:W-:Y:S05]  /*2640*/  BSYNC B1 ;  /* 0x0000000000017941 */ /* 0x000fea0003800000 */
.L_x_21027:
[----:B------:R-:W-:Y:S01]  /*2650*/  IMAD.IADD R11, R5, 0x1, -R10 ;  /* 0x00000001050b7824 */ /* 0x000fe200078e0a0a */
[----:B------:R-:W-:Y:S04]  /*2660*/  BSSY B1, `(.L_x_21030) ;  /* 0x0000036000017945 */ /* 0x000fe80003800000 */
[----:B------:R-:W-:-:S13]  /*2670*/  ISETP.GT.AND P2, PT, R11, 0x200, PT ;  /* 0x000002000b00780c */ /* 0x000fda0003f44270 */
[----:B------:R-:W-:Y:S05]  /*2680*/  @!P2 BRA `(.L_x_21031) ;  /* 0x000003300000a947 */ /* 0x000fea0003800000 */
[----:B------:R-:W4:Y:S01]  /*2690*/  LDS R11, [R8+-0x400] ;  /* 0xfffc0000080b7984 */ /* 0x000f220000000800 */
[----:B------:R-:W-:Y:S02]  /*26a0*/  PLOP3.LUT P0, PT, PT, PT, PT, 0x8, 0x0 ;  /* 0x000000000000781c */ /* 0x000fe40003f0e170 */
[----:B------:R-:W-:Y:S01]  /*26b0*/  IADD3 R10, R10, 0x400, RZ ;  /* 0x000004000a0a7810 */ /* 0x000fe20007ffe0ff */
[----:B------:R-:W5:Y:S04]  /*26c0*/  LDS R13, [R8+-0x200] ;  /* 0xfffe0000080d7984 */ /* 0x000f680000000800 */
[----:B------:R-:W3:Y:S04]  /*26d0*/  LDS R15, [R8] ;  /* 0x00000000080f7984 */ /* 0x000ee80000000800 */
[----:B------:R-:W2:Y:S04]  /*26e0*/  LDS R17, [R8+0x200] ;  /* 0x0002000008117984 */ /* 0x000ea80000000800 */
[----:B------:R-:W1:Y:S04]  /*26f0*/  LDS R19, [R8+0x400] ;  /* 0x0004000008137984 */ /* 0x000e680000000800 */
[----:B------:R-:W0:Y:S04]  /*2700*/  LDS R21, [R8+0x600] ;  /* 0x0006000008157984 */ /* 0x000e280000000800 */
[----:B------:R-:W0:Y:S04]  /*2710*/  LDS R23, [R8+0x800] ;  /* 0x0008000008177984 */ /* 0x000e280000000800 */
[----:B---3--:R-:W3:Y:S01]  /*2720*/  LDS R25, [R8+0xa00] ;  /* 0x000a000008197984 */ /* 0x008ee20000000800 */
[----:B0---4-:R-:W-:-:S04]  /*2730*/  FADD.FTZ R11, -R6, R11 ;  /* 0x0000000b060b7221 */ /* 0x011fc80000010100 */
[----:B------:R-:W-:Y:S02]  /*2740*/  FMUL.FTZ R11, R11, 1.4426950216293334961 ;  /* 0x3fb8aa3b0b0b7820 */ /* 0x000fe40000410000 */
[C---:B-----5:R-:W-:Y:S02]  /*2750*/  FADD.FTZ R13, -R6.reuse, R13 ;  /* 0x0000000d060d7221 */ /* 0x060fe40000010100 */
[C---:B------:R-:W-:Y:S02]  /*2760*/  FADD.FTZ R15, -R6.reuse, R15 ;  /* 0x0000000f060f7221 */ /* 0x040fe40000010100 */
[----:B------:R-:W-:Y:S01]  /*2770*/  FMUL.FTZ R13, R13, 1.4426950216293334961 ;  /* 0x3fb8aa3b0d0d7820 */ /* 0x000fe20000410000 */
[----:B------:R-:W0:Y:S01]  /*2780*/  MUFU.EX2 R11, R11 ;  /* 0x0000000b000b7308 */ /* 0x000e220000000800 */
[----:B------:R-:W-:Y:S02]  /*2790*/  FMUL.FTZ R15, R15, 1.4426950216293334961 ;  /* 0x3fb8aa3b0f0f7820 */ /* 0x000fe40000410000 */
[----:B--2---:R-:W-:-:S02]  /*27a0*/  FADD.FTZ R17, -R6, R17 ;  /* 0x0000001106117221 */ /* 0x004fc40000010100 */
[C---:B-1----:R-:W-:Y:S02]  /*27b0*/  FADD.FTZ R19, -R6.reuse, R19 ;  /* 0x0000001306137221 */ /* 0x042fe40000010100 */
        /* <DEDUP_REMOVED lines=9> */
[----:B---3--:R-:W-:-:S02]  /*2850*/  FADD.FTZ R25, -R6, R25 ;  /* 0x0000001906197221 */ /* 0x008fc40000010100 */
        /* <DEDUP_REMOVED lines=22> */
.L_x_21031:
[----:B------:R-:W-:Y:S05]  /*29c0*/  BSYNC B1 ;  /* 0x0000000000017941 */ /* 0x000fea0003800000 */
.L_x_21030:
[----:B------:R-:W-:-:S13]  /*29d0*/  ISETP.LT.OR P0, PT, R10, R5, P0 ;  /* 0x000000050a00720c */ /* 0x000fda0000701670 */
[----:B------:R-:W-:Y:S05]  /*29e0*/  @!P0 BRA `(.L_x_21023) ;  /* 0x0000018000008947 */ /* 0x000fea0003800000 */
[----:B------:R-:W4:Y:S04]  /*29f0*/  LDS R11, [R8+-0x400] ;  /* 0xfffc0000080b7984 */ /* 0x000f280000000800 */
[----:B------:R-:W5:Y:S04]  /*2a00*/  LDS R13, [R8+-0x200] ;  /* 0xfffe0000080d7984 */ /* 0x000f680000000800 */
[----:B------:R-:W3:Y:S04]  /*2a10*/  LDS R15, [R8] ;  /* 0x00000000080f7984 */ /* 0x000ee80000000800 */
[----:B------:R-:W2:Y:S01]  /*2a20*/  LDS R17, [R8+0x200] ;  /* 0x0002000008117984 */ /* 0x000ea20000000800 */
[----:B0---4-:R-:W-:-:S02]  /*2a30*/  FADD.FTZ R11, -R6, R11 ;  /* 0x0000000b060b7221 */ /* 0x011fc40000010100 */
[C---:B-----5:R-:W-:Y:S02]  /*2a40*/  FADD.FTZ R13, -R6.reuse, R13 ;  /* 0x0000000d060d7221 */ /* 0x060fe40000010100 */
[----:B------:R-:W-:Y:S02]  /*2a50*/  FMUL.FTZ R11, R11, 1.4426950216293334961 ;  /* 0x3fb8aa3b0b0b7820 */ /* 0x000fe40000410000 */
[C---:B---3--:R-:W-:Y:S02]  /*2a60*/  FADD.FTZ R15, -R6.reuse, R15 ;  /* 0x0000000f060f7221 */ /* 0x048fe40000010100 */
[----:B------:R-:W-:Y:S02]  /*2a70*/  FMUL.FTZ R13, R13, 1.4426950216293334961 ;  /* 0x3fb8aa3b0d0d7820 */ /* 0x000fe40000410000 */
[----:B--2---:R-:W-:Y:S01]  /*2a80*/  FADD.FTZ R17, -R6, R17 ;  /* 0x0000001106117221 */ /* 0x004fe20000010100 */
        /* <DEDUP_REMOVED lines=14> */
.L_x_21023:
[----:B------:R-:W-:Y:S05]  /*2b70*/  BSYNC B0 ;  /* 0x0000000000007941 */ /* 0x000fea0003800000 */
.L_x_21022:
        /* <DEDUP_REMOVED lines=28> */
[----:B-1----:R0:W1:Y:S04]  /*2d40*/  MUFU.RCP R33, R6 ;  /* 0x0000000600217308 */ /* 0x0020680000001000 */
[----:B------:R-:W-:-:S02]  /*2d50*/  LEA.HI R9, R8, 0x1, RZ, 0x19 ;  /* 0x0000000108097811 */ /* 0x000fc400078fc8ff */
[----:B------:R-:W-:Y:S01]  /*2d60*/  ISETP.GE.U32.AND P1, PT, R8, 0x180, PT ;  /* 0x000001800800780c */ /* 0x000fe20003f26070 */
[----:B------:R-:W-:Y:S01]  /*2d70*/  IMAD.MOV.U32 R8, RZ, RZ, R60 ;  /* 0x000000ffff087224 */ /* 0x000fe200078e003c */
[----:B------:R-:W-:-:S13]  /*2d80*/  LOP3.LUT P0, R9, R9, 0x3, RZ, 0xc0, !PT ;  /* 0x0000000309097812 */ /* 0x000fda000780c0ff */
[----:B------:R-:W-:Y:S05]  /*2d90*/  @!P0 BRA `(.L_x_21035) ;  /* 0x000000b000008947 */ /* 0x000fea0003800000 */
[----:B01----:R-:W-:Y:S01]  /*2da0*/  IMAD.MOV.U32 R6, RZ, RZ, R9 ;  /* 0x000000ffff067224 */ /* 0x003fe200078e0009 */
[----:B------:R-:W-:Y:S02]  /*2db0*/  LEA R9, R60, 0xa0, 0x2 ;  /* 0x000000a03c097811 */ /* 0x000fe400078e10ff */
[----:B------:R-:W-:-:S03]  /*2dc0*/  MOV R8, R60 ;  /* 0x0000003c00087202 */ /* 0x000fc60000000f00 */
.L_x_21036:
        /* <DEDUP_REMOVED lines=8> */
.L_x_21035:
[----:B01----:R-:W-:Y:S05]  /*2e50*/  BSYNC B1 ;  /* 0x0000000000017941 */ /* 0x003fea0003800000 */
.L_x_21034:
        /* <DEDUP_REMOVED lines=10> */
.L_x_21039:
[----:B------:R-:W0:Y:S01]  /*2f00*/  LDS R9, [R6+-0x400] ;  /* 0xfffc000006097984 */ /* 0x000e220000000800 */
[----:B------:R-:W-:-:S03]  /*2f10*/  IADD3 R8, R8, 0x800, RZ ;  /* 0x0000080008087810 */ /* 0x000fc60007ffe0ff */
[----:B------:R-:W1:Y:S01]  /*2f20*/  LDS R10, [R6+-0x200] ;  /* 0xfffe0000060a7984 */ /* 0x000e620000000800 */
[----:B------:R-:W-:-:S03]  /*2f30*/  ISETP.GE.AND P1, PT, R8, R35, PT ;  /* 0x000000230800720c */ /* 0x000fc60003f26270 */
[----:B------:R-:W4:Y:S04]  /*2f40*/  LDS R12, [R6] ;  /* 0x00000000060c7984 */ /* 0x000f280000000800 */
[----:B------:R-:W5:Y:S04]  /*2f50*/  LDS R14, [R6+0x200] ;  /* 0x00020000060e7984 */ /* 0x000f680000000800 */
[----:B------:R-:W3:Y:S04]  /*2f60*/  LDS R16, [R6+0x400] ;  /* 0x0004000006107984 */ /* 0x000ee80000000800 */
[----:B------:R-:W2:Y:S04]  /*2f70*/  LDS R18, [R6+0x600] ;  /* 0x0006000006127984 */ /* 0x000ea80000000800 */
[----:B------:R-:W-:Y:S04]  /*2f80*/  LDS R20, [R6+0x800] ;  /* 0x0008000006147984 */ /* 0x000fe80000000800 */
[----:B------:R-:W2:Y:S04]  /*2f90*/  LDS R21, [R6+0xa00] ;  /* 0x000a000006157984 */ /* 0x000ea80000000800 */
[----:B------:R-:W2:Y:S04]  /*2fa0*/  LDS R22, [R6+0xc00] ;  /* 0x000c000006167984 */ /* 0x000ea80000000800 */
[----:B---3--:R-:W3:Y:S04]  /*2fb0*/  LDS R24, [R6+0xe00] ;  /* 0x000e000006187984 */ /* 0x008ee80000000800 */
[----:B------:R-:W3:Y:S01]  /*2fc0*/  LDS R26, [R6+0x1000] ;  /* 0x00100000061a7984 */ /* 0x000ee20000000800 */
[----:B0-----:R-:W-:-:S03]  /*2fd0*/  FMUL.FTZ R9, R33, R9 ;  /* 0x0000000921097220 */ /* 0x001fc60000410000 */
[----:B--2---:R-:W0:Y:S01]  /*2fe0*/  LDS R28, [R6+0x1200] ;  /* 0x00120000061c7984 */ /* 0x004e220000000800 */
[----:B-1----:R-:W-:-:S03]  /*2ff0*/  FMUL.FTZ R11, R33, R10 ;  /* 0x0000000a210b7220 */ /* 0x002fc60000410000 */
[----:B------:R-:W1:Y:S01]  /*3000*/  LDS R29, [R6+0x1400] ;  /* 0x00140000061d7984 */ /* 0x000e620000000800 */
[----:B----4-:R-:W-:-:S03]  /*3010*/  FMUL.FTZ R13, R33, R12 ;  /* 0x0000000c210d7220 */ /* 0x010fc60000410000 */
[----:B------:R-:W2:Y:S01]  /*3020*/  LDS R30, [R6+0x1600] ;  /* 0x00160000061e7984 */ /* 0x000ea20000000800 */
[----:B-----5:R-:W-:-:S03]  /*3030*/  FMUL.FTZ R15, R33, R14 ;  /* 0x0000000e210f7220 */ /* 0x020fc60000410000 */
[----:B------:R-:W4:Y:S01]  /*3040*/  LDS R31, [R6+0x1800] ;  /* 0x00180000061f7984 */ /* 0x000f220000000800 */
[----:B------:R-:W-:-:S03]  /*3050*/  FMUL.FTZ R17, R33, R16 ;  /* 0x0000001021117220 */ /* 0x000fc60000410000 */
[----:B------:R-:W5:Y:S01]  /*3060*/  LDS R32, [R6+0x1a00] ;  /* 0x001a000006207984 */ /* 0x000f620000000800 */
[----:B------:R-:W-:-:S03]  /*3070*/  FMUL.FTZ R19, R33, R18 ;  /* 0x0000001221137220 */ /* 0x000fc60000410000 */
[----:B------:R3:W-:Y:S04]  /*3080*/  STS [R6+-0x400], R9 ;  /* 0xfffc000906007388 */ /* 0x0007e80000000800 */
[----:B------:R0:W-:Y:S01]  /*3090*/  STS [R6+-0x200], R11 ;  /* 0xfffe000b06007388 */ /* 0x0001e20000000800 */
[----:B------:R-:W-:-:S03]  /*30a0*/  FMUL.FTZ R21, R33, R21 ;  /* 0x0000001521157220 */ /* 0x000fc60000410000 */
[----:B------:R2:W-:Y:S01]  /*30b0*/  STS [R6], R13 ;  /* 0x0000000d06007388 */ /* 0x0005e20000000800 */
[C---:B------:R-:W-:Y:S02]  /*30c0*/  FMUL.FTZ R23, R33.reuse, R22 ;  /* 0x0000001621177220 */ /* 0x040fe40000410000 */
[C---:B---3--:R-:W-:Y:S01]  /*30d0*/  FMUL.FTZ R9, R33.reuse, R20 ;  /* 0x0000001421097220 */ /* 0x048fe20000410000 */
        /* <DEDUP_REMOVED lines=22> */
.L_x_21038:
[----:B------:R-:W-:Y:S05]  /*3240*/  BSYNC B1 ;  /* 0x0000000000017941 */ /* 0x000fea0003800000 */
.L_x_21037:
        /* <DEDUP_REMOVED lines=8> */
[----:B------:R-:W4:Y:S04]  /*32d0*/  LDS R12, [R6] ;  /* 0x00000000060c7984 */ /* 0x000f280000000800 */
[----:B------:R-:W5:Y:S04]  /*32e0*/  LDS R14, [R6+0x200] ;  /* 0x00020000060e7984 */ /* 0x000f680000000800 */
[----:B------:R-:W3:Y:S04]  /*32f0*/  LDS R16, [R6+0x400] ;  /* 0x0004000006107984 */ /* 0x000ee80000000800 */
[----:B------:R-:W2:Y:S04]  /*3300*/  LDS R18, [R6+0x600] ;  /* 0x0006000006127984 */ /* 0x000ea80000000800 */
[----:B------:R-:W2:Y:S04]  /*3310*/  LDS R20, [R6+0x800] ;  /* 0x0008000006147984 */ /* 0x000ea80000000800 */
[----:B------:R-:W2:Y:S01]  /*3320*/  LDS R22, [R6+0xa00] ;  /* 0x000a000006167984 */ /* 0x000ea20000000800 */
[----:B0-----:R-:W-:-:S02]  /*3330*/  FMUL.FTZ R9, R33, R9 ;  /* 0x0000000921097220 */ /* 0x001fc40000410000 */
[----:B-1----:R-:W-:-:S03]  /*3340*/  FMUL.FTZ R11, R33, R10 ;  /* 0x0000000a210b7220 */ /* 0x002fc60000410000 */
[----:B------:R-:W-:Y:S01]  /*3350*/  STS [R6+-0x400], R9 ;  /* 0xfffc000906007388 */ /* 0x000fe20000000800 */
[----:B----4-:R-:W-:-:S03]  /*3360*/  FMUL.FTZ R13, R33, R12 ;  /* 0x0000000c210d7220 */ /* 0x010fc60000410000 */
[----:B------:R-:W-:Y:S01]  /*3370*/  STS [R6+-0x200], R11 ;  /* 0xfffe000b06007388 */ /* 0x000fe20000000800 */
[----:B-----5:R-:W-:-:S03]  /*3380*/  FMUL.FTZ R15, R33, R14 ;  /* 0x0000000e210f7220 */ /* 0x020fc60000410000 */
[----:B------:R-:W-:Y:S01]  /*3390*/  STS [R6], R13 ;  /* 0x0000000d06007388 */ /* 0x000fe20000000800 */
[----:B---3--:R-:W-:-:S03]  /*33a0*/  FMUL.FTZ R17, R33, R16 ;  /* 0x0000001021117220 */ /* 0x008fc60000410000 */
        /* <DEDUP_REMOVED lines=9> */
.L_x_21041:
[----:B------:R-:W-:Y:S05]  /*3440*/  BSYNC B1 ;  /* 0x0000000000017941 */ /* 0x000fea0003800000 */
.L_x_21040:
[----:B------:R-:W-:-:S13]  /*3450*/  ISETP.LT.OR P0, PT, R8, R5, P0 ;  /* 0x000000050800720c */ /* 0x000fda0000701670 */
[----:B------:R-:W-:Y:S05]  /*3460*/  @!P0 BRA `(.L_x_21033) ;  /* 0x000000c000008947 */ /* 0x000fea0003800000 */
[----:B------:R-:W0:Y:S04]  /*3470*/  LDS R5, [R6+-0x400] ;  /* 0xfffc000006057984 */ /* 0x000e280000000800 */
[----:B------:R-:W1:Y:S04]  /*3480*/  LDS R8, [R6+-0x200] ;  /* 0xfffe000006087984 */ /* 0x000e680000000800 */
[----:B------:R-:W4:Y:S04]  /*3490*/  LDS R10, [R6] ;  /* 0x00000000060a7984 */ /* 0x000f280000000800 */
[----:B------:R-:W5:Y:S01]  /*34a0*/  LDS R12, [R6+0x200] ;  /* 0x00020000060c7984 */ /* 0x000f620000000800 */
[----:B0-----:R-:W-:-:S02]  /*34b0*/  FMUL.FTZ R5, R5, R33 ;  /* 0x0000002105057220 */ /* 0x001fc40000410000 */
[----:B-1----:R-:W-:-:S03]  /*34c0*/  FMUL.FTZ R9, R8, R33 ;  /* 0x0000002108097220 */ /* 0x002fc60000410000 */
[----:B------:R0:W-:Y:S01]  /*34d0*/  STS [R6+-0x400], R5 ;  /* 0xfffc000506007388 */ /* 0x0001e20000000800 */
[----:B----4-:R-:W-:-:S03]  /*34e0*/  FMUL.FTZ R11, R10, R33 ;  /* 0x000000210a0b7220 */ /* 0x010fc60000410000 */
[----:B------:R0:W-:Y:S01]  /*34f0*/  STS [R6+-0x200], R9 ;  /* 0xfffe000906007388 */ /* 0x0001e20000000800 */
[----:B-----5:R-:W-:-:S03]  /*3500*/  FMUL.FTZ R13, R12, R33 ;  /* 0x000000210c0d7220 */ /* 0x020fc60000410000 */
[----:B------:R0:W-:Y:S04]  /*3510*/  STS [R6], R11 ;  /* 0x0000000b06007388 */ /* 0x0001e80000000800 */
[----:B------:R0:W-:Y:S02]  /*3520*/  STS [R6+0x200], R13 ;  /* 0x0002000d06007388 */ /* 0x0001e40000000800 */
.L_x_21033:
[----:B------:R-:W-:Y:S05]  /*3530*/  BSYNC B0 ;  /* 0x0000000000007941 */ /* 0x000fea0003800000 */
.L_x_21032:
        /* <DEDUP_REMOVED lines=9> */
[----:B------:R-:W-:Y:S05]  /*35d0*/  BRA `(.L_x_21044) ;  /* 0x000010d000007947 */ /* 0x000fea0003800000 */
.L_x_21043:
[----:B0-----:R-:W0:Y:S01]  /*35e0*/  I2F.RP R9, R2 ;  /* 0x0000000200097306 */ /* 0x001e220000209400 */
[----:B------:R-:W4:Y:S01]  /*35f0*/  S2R R5, SR_CTAID.Y ;  /* 0x0000000000057919 */ /* 0x000f220000002600 */
[----:B------:R-:W-:Y:S01]  /*3600*/  IMAD R52, R0, c[0x0][0x1b0], RZ ;  /* 0x00006c0000347a24 */ /* 0x000fe200078e02ff */
[--C-:B------:R-:W-:Y:S01]  /*3610*/  SHF.R.S32.HI R6, RZ, 0x1f, R66.reuse ;  /* 0x0000001fff067819 */ /* 0x100fe20000011442 */
[----:B------:R-:W-:Y:S01]  /*3620*/  IMAD.MOV.U32 R48, RZ, RZ, c[0x0][0x1ac] ;  /* 0x00006b00ff307624 */ /* 0x000fe200078e00ff */
[----:B------:R-:W-:Y:S01]  /*3630*/  HFMA2.MMA R58, -RZ, RZ, 0, 0 ;  /* 0x00000000ff3a7435 */ /* 0x000fe200000001ff */
[----:B------:R-:W-:Y:S01]  /*3640*/  IADD3 R3, R3, -c[0x0][0x1cc], RZ ;  /* 0x8000730003037a10 */ /* 0x000fe20007ffe0ff */
[----:B------:R-:W-:Y:S01]  /*3650*/  IMAD.MOV.U32 R61, RZ, RZ, RZ ;  /* 0x000000ffff3d7224 */ /* 0x000fe200078e00ff */
[----:B------:R-:W-:Y:S01]  /*3660*/  LOP3.LUT R46, RZ, R7, RZ, 0x33, !PT ;  /* 0x00000007ff2e7212 */ /* 0x000fe200078e33ff */
[----:B------:R-:W-:Y:S01]  /*3670*/  CS2R R62, SRZ ;  /* 0x00000000003e7805 */ /* 0x000fe2000001ff00 */
[----:B------:R-:W-:Y:S01]  /*3680*/  CS2R R68, SRZ ;  /* 0x0000000000447805 */ /* 0x000fe2000001ff00 */
[----:B------:R-:W-:Y:S01]  /*3690*/  CS2R R70, SRZ ;  /* 0x0000000000467805 */ /* 0x000fe2000001ff00 */
[----:B------:R-:W-:Y:S01]  /*36a0*/  IMAD.MOV.U32 R47, RZ, RZ, R66 ;  /* 0x000000ffff2f7224 */ /* 0x000fe200078e0042 */
[----:B------:R-:W-:-:S02]  /*36b0*/  SHF.R.S32.HI R48, RZ, 0x1f, R48 ;  /* 0x0000001fff307819 */ /* 0x000fc40000011430 */
[----:B------:R-:W-:Y:S01]  /*36c0*/  SHF.R.S32.HI R53, RZ, 0x1f, R52 ;  /* 0x0000001fff357819 */ /* 0x000fe20000011434 */
[----:B0-----:R-:W0:Y:S01]  /*36d0*/  MUFU.RCP R9, R9 ;  /* 0x0000000900097308 */ /* 0x001e220000001000 */
[----:B----4-:R-:W-:-:S05]  /*36e0*/  IMAD R5, R5, c[0x0][0x198], RZ ;  /* 0x0000660005057a24 */ /* 0x010fca00078e02ff */
[----:B------:R-:W-:Y:S02]  /*36f0*/  IADD3 R8, P0, R66, R5, RZ ;  /* 0x0000000542087210 */ /* 0x000fe40007f1e0ff */
[----:B0-----:R-:W-:Y:S02]  /*3700*/  IADD3 R44, R9, 0xffffffe, RZ ;  /* 0x0ffffffe092c7810 */ /* 0x001fe40007ffe0ff */
[----:B------:R-:W-:Y:S02]  /*3710*/  LEA.HI.X.SX32 R5, R5, R6, 0x1, P0 ;  /* 0x0000000605057211 */ /* 0x000fe400000f0eff */
[----:B------:R0:W4:Y:S01]  /*3720*/  F2I.FTZ.U32.TRUNC.NTZ R45, R44 ;  /* 0x0000002c002d7305 */ /* 0x000122000021f000 */
[----:B------:R-:W-:-:S04]  /*3730*/  LEA R6, P0, R8, c[0x0][0x188], 0x2 ;  /* 0x0000620008067a11 */ /* 0x000fc800078010ff */
[----:B------:R-:W-:Y:S01]  /*3740*/  LEA.HI.X R5, R8, c[0x0][0x18c], R5, 0x2, P0 ;  /* 0x0000630008057a11 */ /* 0x000fe200000f1405 */
[----:B0-----:R-:W-:Y:S02]  /*3750*/  IMAD.MOV.U32 R44, RZ, RZ, RZ ;  /* 0x000000ffff2c7224 */ /* 0x001fe400078e00ff */
[----:B----4-:R-:W-:-:S04]  /*3760*/  IMAD.MOV R11, RZ, RZ, -R45 ;  /* 0x000000ffff0b7224 */ /* 0x010fc800078e0a2d */
        /* <DEDUP_REMOVED lines=19> */
.L_x_21047:
        /* <DEDUP_REMOVED lines=14> */
[----:B------:R-:W-:-:S02]  /*3980*/  @!P1 IADD3 R9, R9, -R12, RZ ;  /* 0x8000000c09099210 */ /* 0x000fc40007ffe0ff */
[----:B------:R-:W-:Y:S02]  /*3990*/  @!P1 IADD3 R8, R8, 0x1, RZ ;  /* 0x0000000108089810 */ /* 0x000fe40007ffe0ff */
[----:B------:R-:W-:Y:S02]  /*39a0*/  ISETP.GE.U32.AND P0, PT, R9, R2, PT ;  /* 0x000000020900720c */ /* 0x000fe40003f06070 */
[----:B------:R-:W-:Y:S02]  /*39b0*/  ISETP.NE.AND P1, PT, RZ, c[0x0][0x1d4], PT ;  /* 0x00007500ff007a0c */ /* 0x000fe40003f25270 */
[----:B0-----:R-:W-:-:S06]  /*39c0*/  IADD3 R9, R14, 0xffffffe, RZ ;  /* 0x0ffffffe0e097810 */ /* 0x001fcc0007ffe0ff */
[----:B------:R-:W0:Y:S03]  /*39d0*/  F2I.FTZ.U32.TRUNC.NTZ R9, R9 ;  /* 0x0000000900097305 */ /* 0x000e26000021f000 */
[----:B------:R-:W-:-:S05]  /*39e0*/  @P0 IADD3 R8, R8, 0x1, RZ ;  /* 0x0000000108080810 */ /* 0x000fca0007ffe0ff */
[----:B------:R-:W-:-:S04]  /*39f0*/  IMAD.MOV.U32 R11, RZ, RZ, R8 ;  /* 0x000000ffff0b7224 */ /* 0x000fc800078e0008 */
[----:B------:R-:W-:Y:S01]  /*3a00*/  @!P2 IMAD.MOV R11, RZ, RZ, -R11 ;  /* 0x000000ffff0ba224 */ /* 0x000fe200078e0a0b */
[----:B------:R-:W-:Y:S02]  /*3a10*/  @!P1 LOP3.LUT R11, RZ, c[0x0][0x1d4], RZ, 0x33, !PT ;  /* 0x00007500ff0b9a12 */ /* 0x000fe400078e33ff */
[----:B------:R-:W-:Y:S01]  /*3a20*/  ISETP.NE.AND P2, PT, RZ, c[0x0][0x1d0], PT ;  /* 0x00007400ff007a0c */ /* 0x000fe20003f45270 */
[----:B0-----:R-:W-:Y:S02]  /*3a30*/  IMAD.MOV R8, RZ, RZ, -R9 ;  /* 0x000000ffff087224 */ /* 0x001fe400078e0a09 */
[----:B------:R-:W-:Y:S02]  /*3a40*/  IMAD.IADD R10, R4, 0x1, R11 ;  /* 0x00000001040a7824 */ /* 0x000fe400078e020b */
[----:B------:R-:W-:Y:S02]  /*3a50*/  IMAD R15, R8, R13, RZ ;  /* 0x0000000d080f7224 */ /* 0x000fe400078e02ff */
[----:B------:R-:W-:Y:S01]  /*3a60*/  IMAD.MOV.U32 R8, RZ, RZ, RZ ;  /* 0x000000ffff087224 */ /* 0x000fe200078e00ff */
[----:B------:R-:W-:-:S02]  /*3a70*/  IABS R12, R10 ;  /* 0x0000000a000c7213 */ /* 0x000fc40000000000 */
        /* <DEDUP_REMOVED lines=9> */
[----:B------:R-:W-:Y:S02]  /*3b10*/  @!P0 IADD3 R8, R8, -R13, RZ ;  /* 0x8000000d08088210 */ /* 0x000fe40007ffe0ff */
[----:B------:R-:W-:-:S03]  /*3b20*/  ISETP.GE.AND P0, PT, R47, R7, PT ;  /* 0x000000072f00720c */ /* 0x000fc60003f06270 */
[----:B------:R-:W-:Y:S01]  /*3b30*/  @!P1 IMAD.MOV R8, RZ, RZ, -R8 ;  /* 0x000000ffff089224 */ /* 0x000fe200078e0a08 */
[----:B------:R-:W-:Y:S02]  /*3b40*/  @!P2 LOP3.LUT R8, RZ, c[0x0][0x1d0], RZ, 0x33, !PT ;  /* 0x00007400ff08aa12 */ /* 0x000fe400078e33ff */
[----:B------:R-:W-:Y:S02]  /*3b50*/  ISETP.LE.AND P2, PT, R11, R3, PT ;  /* 0x000000030b00720c */ /* 0x000fe40003f43270 */
[----:B------:R-:W-:-:S13]  /*3b60*/  ISETP.NE.AND P1, PT, R8, RZ, PT ;  /* 0x000000ff0800720c */ /* 0x000fda0003f25270 */
[----:B-123--:R-:W-:Y:S05]  /*3b70*/  @P1 BRA P2, `(.L_x_21046) ;  /* 0x00000ac000001947 */ /* 0x00efea0001000000 */
[----:B------:R-:W-:Y:S01]  /*3b80*/  IMAD.MOV.U32 R12, RZ, RZ, R6 ;  /* 0x000000ffff0c7224 */ /* 0x000fe200078e0006 */
[----:B------:R-:W0:Y:S01]  /*3b90*/  LDS.128 R40, [R51] ;  /* 0x0000000033287984 */ /* 0x000e220000000c00 */
[----:B------:R-:W-:-:S05]  /*3ba0*/  IMAD.MOV.U32 R13, RZ, RZ, R5 ;  /* 0x000000ffff0d7224 */ /* 0x000fca00078e0005 */
[----:B------:R-:W4:Y:S02]  /*3bb0*/  LDG.E.CONSTANT R9, [R12.64] ;  /* 0x0000000a0c097981 */ /* 0x000f24000c1e9900 */
[----:B----4-:R-:W-:Y:S01]  /*3bc0*/  SHF.R.S32.HI R8, RZ, 0x1f, R9 ;  /* 0x0000001fff087819 */ /* 0x010fe20000011409 */
[----:B-1----:R-:W-:-:S04]  /*3bd0*/  IMAD.WIDE.U32 R32, R9, c[0x0][0x1ac], R52 ;  /* 0x00006b0009207a25 */ /* 0x002fc800078e0034 */
[----:B------:R-:W-:-:S04]  /*3be0*/  IMAD R8, R8, c[0x0][0x1ac], RZ ;  /* 0x00006b0008087a24 */ /* 0x000fc800078e02ff */
[----:B------:R-:W-:Y:S01]  /*3bf0*/  IMAD R9, R9, R48, R8 ;  /* 0x0000003009097224 */ /* 0x000fe200078e0208 */
[----:B------:R-:W-:-:S03]  /*3c00*/  IADD3 R8, P1, R49, R32, RZ ;  /* 0x0000002031087210 */ /* 0x000fc60007f3e0ff */
[----:B------:R-:W-:Y:S01]  /*3c10*/  IMAD.IADD R38, R33, 0x1, R9 ;  /* 0x0000000121267824 */ /* 0x000fe200078e0209 */
[----:B---3--:R-:W-:-:S04]  /*3c20*/  LEA R24, P2, R8, c[0x0][0x178], 0x2 ;  /* 0x00005e0008187a11 */ /* 0x008fc800078410ff */
[----:B------:R-:W-:-:S04]  /*3c30*/  LEA.HI.X.SX32 R9, R49, R38, 0x1, P1 ;  /* 0x0000002631097211 */ /* 0x000fc800008f0eff */
[----:B------:R-:W-:-:S05]  /*3c40*/  LEA.HI.X R25, R8, c[0x0][0x17c], R9, 0x2, P2 ;  /* 0x00005f0008197a11 */ /* 0x000fca00010f1409 */
[----:B------:R1:W3:Y:S04]  /*3c50*/  LDG.E.128.CONSTANT R8, [R24.64] ;  /* 0x0000000a18087981 */ /* 0x0002e8000c1e9d00 */
[----:B------:R1:W4:Y:S01]  /*3c60*/  LDG.E.128.CONSTANT R12, [R24.64+0x200] ;  /* 0x0002000a180c7981 */ /* 0x000322000c1e9d00 */
        /* <DEDUP_REMOVED lines=9> */
[----:B-1----:R-:W-:-:S04]  /*3d00*/  IADD3 R25, P1, R56, R32, RZ ;  /* 0x0000002038197210 */ /* 0x002fc80007f3e0ff */
[----:B--2---:R-:W2:Y:S01]  /*3d10*/  LDG.E.128.CONSTANT R20, [R20.64] ;  /* 0x0000000a14147981 */ /* 0x004ea2000c1e9d00 */
[----:B------:R-:W-:Y:S02]  /*3d20*/  LEA R24, P2, R25, c[0x0][0x178], 0x2 ;  /* 0x00005e0019187a11 */ /* 0x000fe400078410ff */
[----:B------:R-:W-:Y:S02]  /*3d30*/  LEA.HI.X.SX32 R26, R56, R38, 0x1, P1 ;  /* 0x00000026381a7211 */ /* 0x000fe400008f0eff */
[----:B------:R-:W-:Y:S02]  /*3d40*/  IADD3 R29, P1, R57, R32, RZ ;  /* 0x00000020391d7210 */ /* 0x000fe40007f3e0ff */
[----:B------:R-:W-:Y:S02]  /*3d50*/  LEA.HI.X R25, R25, c[0x0][0x17c], R26, 0x2, P2 ;  /* 0x00005f0019197a11 */ /* 0x000fe400010f141a */
[----:B------:R-:W-:Y:S02]  /*3d60*/  LEA R28, P2, R29, c[0x0][0x178], 0x2 ;  /* 0x00005e001d1c7a11 */ /* 0x000fe400078410ff */
[----:B------:R-:W-:-:S02]  /*3d70*/  LEA.HI.X.SX32 R30, R57, R38, 0x1, P1 ;  /* 0x00000026391e7211 */ /* 0x000fc400008f0eff */
[----:B------:R-:W2:Y:S01]  /*3d80*/  LDG.E.128.CONSTANT R24, [R24.64] ;  /* 0x0000000a18187981 */ /* 0x000ea2000c1e9d00 */
[----:B------:R-:W-:Y:S02]  /*3d90*/  IADD3 R33, P1, R59, R32, RZ ;  /* 0x000000203b217210 */ /* 0x000fe40007f3e0ff */
[----:B------:R-:W-:Y:S02]  /*3da0*/  LEA.HI.X R29, R29, c[0x0][0x17c], R30, 0x2, P2 ;  /* 0x00005f001d1d7a11 */ /* 0x000fe400010f141e */
[----:B------:R-:W-:Y:S02]  /*3db0*/  LEA R34, P2, R33, c[0x0][0x178], 0x2 ;  /* 0x00005e0021227a11 */ /* 0x000fe400078410ff */
[----:B------:R-:W-:Y:S02]  /*3dc0*/  LEA.HI.X.SX32 R36, R59, R38, 0x1, P1 ;  /* 0x000000263b247211 */ /* 0x000fe400008f0eff */
[----:B------:R-:W2:Y:S01]  /*3dd0*/  LDG.E.128.CONSTANT R28, [R28.64] ;  /* 0x0000000a1c1c7981 */ /* 0x000ea2000c1e9d00 */
[----:B------:R-:W-:-:S02]  /*3de0*/  IADD3 R37, P1, R0, R32, RZ ;  /* 0x0000002000257210 */ /* 0x000fc40007f3e0ff */
[----:B------:R-:W-:Y:S02]  /*3df0*/  LEA.HI.X R35, R33, c[0x0][0x17c], R36, 0x2, P2 ;  /* 0x00005f0021237a11 */ /* 0x000fe400010f1424 */
[C---:B------:R-:W-:Y:S02]  /*3e00*/  LEA R36, P2, R37.reuse, c[0x0][0x178], 0x2 ;  /* 0x00005e0025247a11 */ /* 0x040fe400078410ff */
[----:B------:R-:W-:Y:S02]  /*3e10*/  LEA.HI.X.SX32 R38, R0, R38, 0x1, P1 ;  /* 0x0000002600267211 */ /* 0x000fe400008f0eff */
[----:B------:R-:W2:Y:S02]  /*3e20*/  LDG.E.128.CONSTANT R32, [R34.64] ;  /* 0x0000000a22207981 */ /* 0x000ea4000c1e9d00 */
[----:B------:R-:W-:-:S06]  /*3e30*/  LEA.HI.X R37, R37, c[0x0][0x17c], R38, 0x2, P2 ;  /* 0x00005f0025257a11 */ /* 0x000fcc00010f1426 */
[----:B------:R-:W2:Y:S01]  /*3e40*/  LDG.E.128.CONSTANT R36, [R36.64] ;  /* 0x0000000a24247981 */ /* 0x000ea2000c1e9d00 */
[----:B------:R-:W-:-:S13]  /*3e50*/  ISETP.NE.AND P2, PT, R67, -0x2, PT ;  /* 0xfffffffe4300780c */ /* 0x000fda0003f45270 */
[C---:B------:R-:W-:Y:S02]  /*3e60*/  @!P2 IADD3 R72, R50.reuse, 0x1, RZ ;  /* 0x000000013248a810 */ /* 0x040fe40007ffe0ff */
[-C--:B------:R-:W-:Y:S02]  /*3e70*/  @!P2 ISETP.GE.AND P1, PT, R50, R65.reuse, PT ;  /* 0x000000413200a20c */ /* 0x080fe40003f26270 */
[CC--:B------:R-:W-:Y:S02]  /*3e80*/  @!P2 ISETP.GE.AND P3, PT, R72.reuse, R65.reuse, PT ;  /* 0x000000414800a20c */ /* 0x0c0fe40003f66270 */
[-C--:B------:R-:W-:Y:S02]  /*3e90*/  @!P2 ISETP.GE.AND P5, PT, R72, R65.reuse, PT ;  /* 0x000000414800a20c */ /* 0x080fe40003fa6270 */
[----:B------:R-:W-:Y:S02]  /*3ea0*/  @!P2 ISETP.GE.AND P4, PT, R50, R65, PT ;  /* 0x000000413200a20c */ /* 0x000fe40003f86270 */
[----:B---3--:R-:W-:-:S02]  /*3eb0*/  @!P2 FSEL R9, R9, RZ, !P3 ;  /* 0x000000ff0909a208 */ /* 0x008fc40005800000 */
[----:B------:R-:W-:Y:S02]  /*3ec0*/  @!P2 FSEL R8, R8, RZ, !P1 ;  /* 0x000000ff0808a208 */ /* 0x000fe40004800000 */
[----:B----4-:R-:W-:Y:S01]  /*3ed0*/  @!P2 FSEL R13, R13, RZ, !P5 ;  /* 0x000000ff0d0da208 */ /* 0x010fe20006800000 */
[----:B0-----:R-:W-:Y:S01]  /*3ee0*/  FMUL.FTZ R9, R41, R9 ;  /* 0x0000000929097220 */ /* 0x001fe20000410000 */
[----:B------:R-:W-:-:S03]  /*3ef0*/  @!P2 FSEL R12, R12, RZ, !P4 ;  /* 0x000000ff0c0ca208 */ /* 0x000fc60006000000 */
[----:B------:R-:W-:Y:S01]  /*3f00*/  FFMA.FTZ R9, R40, R8, R9 ;  /* 0x0000000828097223 */ /* 0x000fe20000010009 */
[----:B------:R-:W-:Y:S01]  /*3f10*/  @!P2 IADD3 R8, R50, 0x2, RZ ;  /* 0x000000023208a810 */ /* 0x000fe20007ffe0ff */
[----:B------:R-:W-:-:S03]  /*3f20*/  FMUL.FTZ R13, R41, R13 ;  /* 0x0000000d290d7220 */ /* 0x000fc60000410000 */
[-C--:B------:R-:W-:Y:S01]  /*3f30*/  @!P2 ISETP.GE.AND P1, PT, R8, R65.reuse, PT ;  /* 0x000000410800a20c */ /* 0x080fe20003f26270 */
[----:B------:R-:W-:Y:S01]  /*3f40*/  FFMA.FTZ R13, R40, R12, R13 ;  /* 0x0000000c280d7223 */ /* 0x000fe2000001000d */
[----:B------:R-:W-:Y:S02]  /*3f50*/  @!P2 IADD3 R8, R50, 0x3, RZ ;  /* 0x000000033208a810 */ /* 0x000fe40007ffe0ff */
[----:B------:R-:W-:Y:S02]  /*3f60*/  @!P2 FSEL R10, R10, RZ, !P1 ;  /* 0x000000ff0a0aa208 */ /* 0x000fe40004800000 */
[CC--:B------:R-:W-:Y:S02]  /*3f70*/  @!P2 ISETP.GE.AND P3, PT, R8.reuse, R65.reuse, PT ;  /* 0x000000410800a20c */ /* 0x0c0fe40003f66270 */
[----:B------:R-:W-:Y:S01]  /*3f80*/  @!P2 ISETP.GE.AND P6, PT, R8, R65, PT ;  /* 0x000000410800a20c */ /* 0x000fe20003fc6270 */
[----:B------:R-:W-:Y:S01]  /*3f90*/  FFMA.FTZ R10, R42, R10, R9 ;  /* 0x0000000a2a0a7223 */ /* 0x000fe20000010009 */
[----:B------:R-:W-:-:S02]  /*3fa0*/  @!P2 IADD3 R8, R50, 0x2, RZ ;  /* 0x000000023208a810 */ /* 0x000fc40007ffe0ff */
[----:B------:R-:W-:Y:S02]  /*3fb0*/  @!P2 IADD3 R12, R50, 0x2, RZ ;  /* 0x00000002320ca810 */ /* 0x000fe40007ffe0ff */
[-C--:B------:R-:W-:Y:S02]  /*3fc0*/  @!P2 ISETP.GE.AND P1, PT, R8, R65.reuse, PT ;  /* 0x000000410800a20c */ /* 0x080fe40003f26270 */
[----:B------:R-:W-:Y:S02]  /*3fd0*/  @!P2 IADD3 R8, R50, 0x3, RZ ;  /* 0x000000033208a810 */ /* 0x000fe40007ffe0ff */
[----:B------:R-:W-:Y:S02]  /*3fe0*/  @!P2 FSEL R11, R11, RZ, !P3 ;  /* 0x000000ff0b0ba208 */ /* 0x000fe40005800000 */
[-C--:B------:R-:W-:Y:S02]  /*3ff0*/  @!P2 ISETP.GE.AND P4, PT, R12, R65.reuse, PT ;  /* 0x000000410c00a20c */ /* 0x080fe40003f86270 */
[----:B------:R-:W-:Y:S01]  /*4000*/  @!P2 ISETP.GE.AND P3, PT, R8, R65, PT ;  /* 0x000000410800a20c */ /* 0x000fe20003f66270 */
[----:B------:R-:W-:Y:S01]  /*4010*/  FFMA.FTZ R11, R43, R11, R10 ;  /* 0x0000000b2b0b7223 */ /* 0x000fe2000001000a */
[----:B------:R-:W-:-:S02]  /*4020*/  @!P2 IADD3 R8, R50, 0x1, RZ ;  /* 0x000000013208a810 */ /* 0x000fc40007ffe0ff */
[----:B------:R-:W-:Y:S01]  /*4030*/  @!P2 FSEL R14, R14, RZ, !P4 ;  /* 0x000000ff0e0ea208 */ /* 0x000fe20006000000 */
[----:B------:R-:W-:Y:S01]  /*4040*/  FADD.FTZ R70, R70, R11 ;  /* 0x0000000b46467221 */ /* 0x000fe20000010000 */
[----:B------:R-:W-:Y:S02]  /*4050*/  @!P2 FSEL R15, R15, RZ, !P6 ;  /* 0x000000ff0f0fa208 */ /* 0x000fe40007000000 */
[-C--:B------:R-:W-:Y:S01]  /*4060*/  @!P2 ISETP.GE.AND P4, PT, R8, R65.reuse, PT ;  /* 0x000000410800a20c */ /* 0x080fe20003f86270 */
[----:B------:R-:W-:Y:S01]  /*4070*/  FFMA.FTZ R14, R42, R14, R13 ;  /* 0x0000000e2a0e7223 */ /* 0x000fe2000001000d */
[C---:B------:R-:W-:Y:S02]  /*4080*/  @!P2 ISETP.GE.AND P6, PT, R50.reuse, R65, PT ;  /* 0x000000413200a20c */ /* 0x040fe40003fc6270 */
[C---:B------:R-:W-:Y:S01]  /*4090*/  @!P2 IADD3 R12, R50.reuse, 0x1, RZ ;  /* 0x00000001320ca810 */ /* 0x040fe20007ffe0ff */
[----:B------:R-:W-:Y:S01]  /*40a0*/  FFMA.FTZ R14, R43, R15, R14 ;  /* 0x0000000f2b0e7223 */ /* 0x000fe2000001000e */
[----:B------:R-:W-:-:S02]  /*40b0*/  @!P2 IADD3 R8, R50, 0x2, RZ ;  /* 0x000000023208a810 */ /* 0x000fc40007ffe0ff */
[----:B-----5:R-:W-:Y:S01]  /*40c0*/  @!P2 FSEL R16, R16, RZ, !P6 ;  /* 0x000000ff1010a208 */ /* 0x020fe20007000000 */
[----:B------:R-:W-:Y:S01]  /*40d0*/  FADD.FTZ R71, R71, R14 ;  /* 0x0000000e47477221 */ /* 0x000fe20000010000 */
[-C--:B------:R-:W-:Y:S02]  /*40e0*/  @!P2 ISETP.GE.AND P5, PT, R12, R65.reuse, PT ;  /* 0x000000410c00a20c */ /* 0x080fe40003fa6270 */
[-C--:B------:R-:W-:Y:S02]  /*40f0*/  @!P2 ISETP.GE.AND P6, PT, R8, R65.reuse, PT ;  /* 0x000000410800a20c */ /* 0x080fe40003fc6270 */
[----:B------:R-:W-:Y:S02]  /*4100*/  @!P2 IADD3 R8, R50, 0x3, RZ ;  /* 0x000000033208a810 */ /* 0x000fe40007ffe0ff */
[----:B------:R-:W-:Y:S02]  /*4110*/  @!P2 FSEL R17, R17, RZ, !P5 ;  /* 0x000000ff1111a208 */ /* 0x000fe40006800000 */
[----:B------:R-:W-:-:S02]  /*4120*/  @!P2 ISETP.GE.AND P5, PT, R8, R65, PT ;  /* 0x000000410800a20c */ /* 0x000fc40003fa6270 */
[----:B------:R-:W-:Y:S01]  /*4130*/  @!P2 IADD3 R8, R50, 0x1, RZ ;  /* 0x000000013208a810 */ /* 0x000fe20007ffe0ff */
[----:B------:R-:W-:Y:S01]  /*4140*/  FMUL.FTZ R17, R41, R17 ;  /* 0x0000001129117220 */ /* 0x000fe20000410000 */
[----:B------:R-:W-:Y:S02]  /*4150*/  @!P2 FSEL R18, R18, RZ, !P1 ;  /* 0x000000ff1212a208 */ /* 0x000fe40004800000 */
[----:B------:R-:W-:Y:S01]  /*4160*/  @!P2 FSEL R19, R19, RZ, !P3 ;  /* 0x000000ff1313a208 */ /* 0x000fe20005800000 */
[----:B------:R-:W-:Y:S01]  /*4170*/  FFMA.FTZ R17, R40, R16, R17 ;  /* 0x0000001028117223 */ /* 0x000fe20000010011 */
[-C--:B------:R-:W-:Y:S02]  /*4180*/  @!P2 ISETP.GE.AND P1, PT, R8, R65.reuse, PT ;  /* 0x000000410800a20c */ /* 0x080fe40003f26270 */
[----:B------:R-:W-:Y:S01]  /*4190*/  @!P2 ISETP.GE.AND P3, PT, R50, R65, PT ;  /* 0x000000413200a20c */ /* 0x000fe20003f66270 */
[----:B------:R-:W-:Y:S01]  /*41a0*/  FFMA.FTZ R18, R42, R18, R17 ;  /* 0x000000122a127223 */ /* 0x000fe20000010011 */
[----:B------:R-:W-:-:S02]  /*41b0*/  @!P2 IADD3 R8, R50, 0x2, RZ ;  /* 0x000000023208a810 */ /* 0x000fc40007ffe0ff */
[----:B--2---:R-:W-:Y:S01]  /*41c0*/  @!P2 FSEL R20, R20, RZ, !P3 ;  /* 0x000000ff1414a208 */ /* 0x004fe20005800000 */
        /* <DEDUP_REMOVED lines=12> */
[----:B------:R-:W-:Y:S01]  /*4290*/  @!P2 ISETP.GE.AND P5, PT, R50, R65, PT ;  /* 0x000000413200a20c */ /* 0x000fe20003fa6270 */
        /* <DEDUP_REMOVED lines=8> */
[----:B------:R-:W-:Y:S02]  /*4320*/  @!P2 FSEL R26, R26, RZ, !P3 ;  /* 0x000000ff1a1aa208 */ /* 0x000fe40005800000 */
[----:B------:R-:W-:Y:S01]  /*4330*/  @!P2 ISETP.GE.AND P1, PT, R8, R65, PT ;  /* 0x000000410800a20c */ /* 0x000fe20003f26270 */
[----:B------:R-:W-:Y:S01]  /*4340*/  FMUL.FTZ R25, R41, R25 ;  /* 0x0000001929197220 */ /* 0x000fe20000410000 */
[C---:B------:R-:W-:Y:S02]  /*4350*/  @!P2 ISETP.GE.AND P3, PT, R50.reuse, R65, PT ;  /* 0x000000413200a20c */ /* 0x040fe40003f66270 */
[----:B------:R-:W-:Y:S01]  /*4360*/  @!P2 IADD3 R8, R50, 0x1, RZ ;  /* 0x000000013208a810 */ /* 0x000fe20007ffe0ff */
[----:B------:R-:W-:Y:S01]  /*4370*/  FFMA.FTZ R25, R40, R24, R25 ;  /* 0x0000001828197223 */ /* 0x000fe20000010019 */
[----:B------:R-:W-:-:S02]  /*4380*/  @!P2 FSEL R28, R28, RZ, !P3 ;  /* 0x000000ff1c1ca208 */ /* 0x000fc40005800000 */
[-C--:B------:R-:W-:Y:S01]  /*4390*/  @!P2 ISETP.GE.AND P3, PT, R8, R65.reuse, PT ;  /* 0x000000410800a20c */ /* 0x080fe20003f66270 */
[----:B------:R-:W-:Y:S01]  /*43a0*/  FFMA.FTZ R26, R42, R26, R25 ;  /* 0x0000001a2a1a7223 */ /* 0x000fe20000010019 */
[----:B------:R-:W-:Y:S02]  /*43b0*/  @!P2 IADD3 R8, R50, 0x2, RZ ;  /* 0x000000023208a810 */ /* 0x000fe40007ffe0ff */
[----:B------:R-:W-:Y:S02]  /*43c0*/  @!P2 FSEL R29, R29, RZ, !P6 ;  /* 0x000000ff1d1da208 */ /* 0x000fe40007000000 */
[----:B------:R-:W-:Y:S02]  /*43d0*/  @!P2 FSEL R30, R30, RZ, !P5 ;  /* 0x000000ff1e1ea208 */ /* 0x000fe40006800000 */
[----:B------:R-:W-:Y:S01]  /*43e0*/  @!P2 ISETP.GE.AND P6, PT, R8, R65, PT ;  /* 0x000000410800a20c */ /* 0x000fe20003fc6270 */
[----:B------:R-:W-:Y:S01]  /*43f0*/  FMUL.FTZ R29, R41, R29 ;  /* 0x0000001d291d7220 */ /* 0x000fe20000410000 */
[----:B------:R-:W-:-:S02]  /*4400*/  @!P2 ISETP.GE.AND P5, PT, R50, R65, PT ;  /* 0x000000413200a20c */ /* 0x000fc40003fa6270 */
[----:B------:R-:W-:Y:S01]  /*4410*/  @!P2 IADD3 R8, R50, 0x3, RZ ;  /* 0x000000033208a810 */ /* 0x000fe20007ffe0ff */
[----:B------:R-:W-:Y:S01]  /*4420*/  FFMA.FTZ R29, R40, R28, R29 ;  /* 0x0000001c281d7223 */ /* 0x000fe2000001001d */
[----:B------:R-:W-:Y:S02]  /*4430*/  @!P2 FSEL R32, R32, RZ, !P5 ;  /* 0x000000ff2020a208 */ /* 0x000fe40006800000 */
[-C--:B------:R-:W-:Y:S01]  /*4440*/  @!P2 ISETP.GE.AND P5, PT, R8, R65.reuse, PT ;  /* 0x000000410800a20c */ /* 0x080fe20003fa6270 */
[----:B------:R-:W-:Y:S01]  /*4450*/  FFMA.FTZ R30, R42, R30, R29 ;  /* 0x0000001e2a1e7223 */ /* 0x000fe2000001001d */
        /* <DEDUP_REMOVED lines=9> */
[C---:B------:R-:W-:Y:S01]  /*44f0*/  @!P2 ISETP.GE.AND P3, PT, R50.reuse, R65, PT ;  /* 0x000000413200a20c */ /* 0x040fe20003f66270 */
[----:B------:R-:W-:Y:S01]  /*4500*/  FMUL.FTZ R37, R41, R37 ;  /* 0x0000002529257220 */ /* 0x000fe20000410000 */
[----:B------:R-:W-:Y:S01]  /*4510*/  @!P2 IADD3 R8, R50, 0x2, RZ ;  /* 0x000000023208a810 */ /* 0x000fe20007ffe0ff */
[----:B------:R-:W-:Y:S01]  /*4520*/  FFMA.FTZ R34, R42, R34, R33 ;  /* 0x000000222a227223 */ /* 0x000fe20000010021 */
[----:B------:R-:W-:-:S02]  /*4530*/  @!P2 FSEL R36, R36, RZ, !P3 ;  /* 0x000000ff2424a208 */ /* 0x000fc40005800000 */
[----:B------:R-:W-:Y:S02]  /*4540*/  @!P2 ISETP.GE.AND P3, PT, R8, R65, PT ;  /* 0x000000410800a20c */ /* 0x000fe40003f66270 */
[----:B------:R-:W-:Y:S01]  /*4550*/  @!P2 FSEL R27, R27, RZ, !P4 ;  /* 0x000000ff1b1ba208 */ /* 0x000fe20006000000 */
[----:B------:R-:W-:Y:S01]  /*4560*/  FFMA.FTZ R37, R40, R36, R37 ;  /* 0x0000002428257223 */ /* 0x000fe20000010025 */
[----:B------:R-:W-:Y:S02]  /*4570*/  @!P2 FSEL R38, R38, RZ, !P3 ;  /* 0x000000ff2626a208 */ /* 0x000fe40005800000 */
[----:B------:R-:W-:Y:S01]  /*4580*/  @!P2 FSEL R31, R31, RZ, !P1 ;  /* 0x000000ff1f1fa208 */ /* 0x000fe20004800000 */
[----:B------:R-:W-:Y:S01]  /*4590*/  FFMA.FTZ R26, R43, R27, R26 ;  /* 0x0000001b2b1a7223 */ /* 0x000fe2000001001a */
[----:B------:R-:W-:Y:S01]  /*45a0*/  @!P2 FSEL R35, R35, RZ, !P5 ;  /* 0x000000ff2323a208 */ /* 0x000fe20006800000 */
[----:B------:R-:W-:Y:S01]  /*45b0*/  FFMA.FTZ R38, R42, R38, R37 ;  /* 0x000000262a267223 */ /* 0x000fe20000010025 */
[----:B------:R-:W-:Y:S01]  /*45c0*/  @!P2 FSEL R39, R39, RZ, !P6 ;  /* 0x000000ff2727a208 */ /* 0x000fe20007000000 */
[----:B------:R-:W-:-:S02]  /*45d0*/  FFMA.FTZ R31, R43, R31, R30 ;  /* 0x0000001f2b1f7223 */ /* 0x000fc4000001001e */
[C---:B------:R-:W-:Y:S02]  /*45e0*/  FFMA.FTZ R34, R43.reuse, R35, R34 ;  /* 0x000000232b227223 */ /* 0x040fe40000010022 */
[----:B------:R-:W-:Y:S02]  /*45f0*/  FFMA.FTZ R39, R43, R39, R38 ;  /* 0x000000272b277223 */ /* 0x000fe40000010026 */
[----:B------:R-:W-:Y:S02]  /*4600*/  FADD.FTZ R63, R63, R26 ;  /* 0x0000001a3f3f7221 */ /* 0x000fe40000010000 */
[----:B------:R-:W-:Y:S02]  /*4610*/  FADD.FTZ R62, R62, R31 ;  /* 0x0000001f3e3e7221 */ /* 0x000fe40000010000 */
[----:B------:R-:W-:Y:S02]  /*4620*/  FADD.FTZ R61, R61, R34 ;  /* 0x000000223d3d7221 */ /* 0x000fe40000010000 */
[----:B------:R-:W-:-:S02]  /*4630*/  FADD.FTZ R58, R58, R39 ;  /* 0x000000273a3a7221 */ /* 0x000fc40000010000 */
.L_x_21046:
[----:B------:R-:W-:Y:S05]  /*4640*/  BSYNC B1 ;  /* 0x0000000000017941 */ /* 0x000fea0003800000 */
.L_x_21045:
[----:B------:R-:W-:Y:S02]  /*4650*/  IADD3 R6, P1, R6, 0x10, RZ ;  /* 0x0000001006067810 */ /* 0x000fe40007f3e0ff */
[----:B------:R-:W-:-:S02]  /*4660*/  IADD3 R45, R45, 0x80, RZ ;  /* 0x000000802d2d7810 */ /* 0x000fc40007ffe0ff */
[----:B------:R-:W-:Y:S01]  /*4670*/  IADD3 R50, R50, 0x80, RZ ;  /* 0x0000008032327810 */ /* 0x000fe20007ffe0ff */
[----:B------:R-:W-:Y:S01]  /*4680*/  IMAD.X R5, RZ, RZ, R5, P1 ;  /* 0x000000ffff057224 */ /* 0x000fe200008e0605 */
[----:B------:R-:W-:Y:S01]  /*4690*/  IADD3 R51, R51, 0x200, RZ ;  /* 0x0000020033337810 */ /* 0x000fe20007ffe0ff */
[----:B------:R-:W-:Y:S05]  /*46a0*/  @!P0 BRA `(.L_x_21047) ;  /* 0xfffff1f000008947 */ /* 0x000fea000383ffff */
.L_x_21044:
[----:B------:R-:W-:Y:S05]  /*46b0*/  BSYNC B0 ;  /* 0x0000000000007941 */ /* 0x000fea0003800000 */
.L_x_21042:
[----:B------:R-:W4:Y:S01]  /*46c0*/  SHFL.BFLY PT, R0, R71, 0x4, 0x1f ;  /* 0x0c801f0047007f89 */ /* 0x000f2200000e0000 */
[----:B------:R-:W-:Y:S01]  /*46d0*/  LOP3.LUT R16, R64, 0x7, RZ, 0xc0, !PT ;  /* 0x0000000740107812 */ /* 0x000fe200078ec0ff */
[----:B------:R-:W-:Y:S01]  /*46e0*/  BSSY B0, `(.L_x_21048) ;  /* 0x0000058000007945 */ /* 0x000fe20003800000 */
[----:B------:R-:W-:Y:S01]  /*46f0*/  SHF.R.S32.HI R19, RZ, 0x1f, R64 ;  /* 0x0000001fff137819 */ /* 0x000fe20000011440 */
[----:B------:R-:W5:Y:S01]  /*4700*/  SHFL.BFLY PT, R3, R70, 0x4, 0x1f ;  /* 0x0c801f0046037f89 */ /* 0x000f6200000e0000 */
[----:B------:R-:W-:Y:S02]  /*4710*/  ISETP.NE.AND P2, PT, R16, RZ, PT ;  /* 0x000000ff1000720c */ /* 0x000fe40003f45270 */
[----:B------:R-:W-:Y:S01]  /*4720*/  LOP3.LUT R16, R60, 0xffffffc0, RZ, 0xc0, !PT ;  /* 0xffffffc03c107812 */ /* 0x000fe200078ec0ff */
[----:B------:R-:W3:Y:S01]  /*4730*/  SHFL.BFLY PT, R4, R69, 0x4, 0x1f ;  /* 0x0c801f0045047f89 */ /* 0x000ee200000e0000 */
[----:B------:R-:W-:-:S02]  /*4740*/  LEA.HI R19, R19, R64, RZ, 0x3 ;  /* 0x0000004013137211 */ /* 0x000fc400078f18ff */
[----:B------:R-:W-:Y:S01]  /*4750*/  ISETP.NE.OR P5, PT, R16, 0x40, P2 ;  /* 0x000000401000780c */ /* 0x000fe200017a5670 */
[----:B0-----:R-:W0:Y:S01]  /*4760*/  SHFL.BFLY PT, R5, R68, 0x4, 0x1f ;  /* 0x0c801f0044057f89 */ /* 0x001e2200000e0000 */
[C---:B------:R-:W-:Y:S02]  /*4770*/  ISETP.GT.OR P0, PT, R60.reuse, 0x3f, P2 ;  /* 0x0000003f3c00780c */ /* 0x040fe40001704670 */
[----:B------:R-:W-:Y:S01]  /*4780*/  SHF.R.S32.HI R19, RZ, 0x3, R19 ;  /* 0x00000003ff137819 */ /* 0x000fe20000011413 */
[----:B------:R-:W2:Y:S01]  /*4790*/  SHFL.BFLY PT, R8, R63, 0x4, 0x1f ;  /* 0x0c801f003f087f89 */ /* 0x000ea200000e0000 */
[C---:B------:R-:W-:Y:S02]  /*47a0*/  IADD3 R18, R60.reuse, 0x1f, RZ ;  /* 0x0000001f3c127810 */ /* 0x040fe40007ffe0ff */
[----:B------:R-:W-:Y:S01]  /*47b0*/  ISETP.GT.OR P1, PT, R60, 0x1f, P2 ;  /* 0x0000001f3c00780c */ /* 0x000fe20001724670 */
[----:B------:R-:W1:Y:S01]  /*47c0*/  SHFL.BFLY PT, R7, R62, 0x4, 0x1f ;  /* 0x0c801f003e077f89 */ /* 0x000e6200000e0000 */
[----:B------:R-:W-:Y:S01]  /*47d0*/  IMAD R66, R66, 0x20, R19 ;  /* 0x0000002042427824 */ /* 0x000fe200078e0213 */
[----:B------:R-:W-:-:S02]  /*47e0*/  ISETP.GT.U32.AND P3, PT, R18, 0x3e, PT ;  /* 0x0000003e1200780c */ /* 0x000fc40003f64070 */
[----:B------:R-:W1:Y:S01]  /*47f0*/  SHFL.BFLY PT, R12, R61, 0x4, 0x1f ;  /* 0x0c801f003d0c7f89 */ /* 0x000e6200000e0000 */
[----:B----4-:R-:W-:Y:S01]  /*4800*/  FADD.FTZ R2, R0, R71 ;  /* 0x0000004700027221 */ /* 0x010fe20000010000 */
[----:B------:R-:W-:Y:S02]  /*4810*/  LOP3.LUT R18, R60, 0xffffffe0, RZ, 0xc0, !PT ;  /* 0xffffffe03c127812 */ /* 0x000fe400078ec0ff */
[----:B------:R-:W4:Y:S01]  /*4820*/  SHFL.BFLY PT, R9, R58, 0x4, 0x1f ;  /* 0x0c801f003a097f89 */ /* 0x000f2200000e0000 */
[----:B-----5:R-:W-:Y:S01]  /*4830*/  FADD.FTZ R3, R3, R70 ;  /* 0x0000004603037221 */ /* 0x020fe20000010000 */
[----:B------:R-:W-:Y:S01]  /*4840*/  ISETP.NE.OR P4, PT, R18, 0x20, P2 ;  /* 0x000000201200780c */ /* 0x000fe20001785670 */
[----:B---3--:R-:W-:Y:S01]  /*4850*/  FADD.FTZ R4, R4, R69 ;  /* 0x0000004504047221 */ /* 0x008fe20000010000 */
[----:B------:R-:W-:Y:S01]  /*4860*/  BAR.SYNC.DEFER_BLOCKING 0x0 ;  /* 0x0000000000007b1d */ /* 0x000fe20000010000 */
[----:B0-----:R-:W-:-:S05]  /*4870*/  FADD.FTZ R6, R5, R68 ;  /* 0x0000004405067221 */ /* 0x001fca0000010000 */
[----:B------:R-:W0:Y:S01]  /*4880*/  SHFL.BFLY PT, R5, R2, 0x2, 0x1f ;  /* 0x0c401f0002057f89 */ /* 0x000e2200000e0000 */
[----:B--2---:R-:W-:-:S03]  /*4890*/  FADD.FTZ R8, R8, R63 ;  /* 0x0000003f08087221 */ /* 0x004fc60000010000 */
[----:B------:R-:W2:Y:S01]  /*48a0*/  SHFL.BFLY PT, R0, R3, 0x2, 0x1f ;  /* 0x0c401f0003007f89 */ /* 0x000ea200000e0000 */
[----:B-1----:R-:W-:-:S03]  /*48b0*/  FADD.FTZ R10, R7, R62 ;  /* 0x0000003e070a7221 */ /* 0x002fc60000010000 */
[----:B------:R-:W1:Y:S01]  /*48c0*/  SHFL.BFLY PT, R7, R4, 0x2, 0x1f ;  /* 0x0c401f0004077f89 */ /* 0x000e6200000e0000 */
[----:B------:R-:W-:-:S03]  /*48d0*/  FADD.FTZ R12, R12, R61 ;  /* 0x0000003d0c0c7221 */ /* 0x000fc60000010000 */
[----:B------:R-:W3:Y:S01]  /*48e0*/  SHFL.BFLY PT, R11, R8, 0x2, 0x1f ;  /* 0x0c401f00080b7f89 */ /* 0x000ee200000e0000 */
[----:B----4-:R-:W-:-:S03]  /*48f0*/  FADD.FTZ R14, R9, R58 ;  /* 0x0000003a090e7221 */ /* 0x010fc60000010000 */
[----:B------:R-:W4:Y:S04]  /*4900*/  SHFL.BFLY PT, R9, R6, 0x2, 0x1f ;  /* 0x0c401f0006097f89 */ /* 0x000f2800000e0000 */
[----:B------:R-:W5:Y:S04]  /*4910*/  SHFL.BFLY PT, R13, R10, 0x2, 0x1f ;  /* 0x0c401f000a0d7f89 */ /* 0x000f6800000e0000 */
[----:B------:R-:W5:Y:S01]  /*4920*/  SHFL.BFLY PT, R15, R12, 0x2, 0x1f ;  /* 0x0c401f000c0f7f89 */ /* 0x000f6200000e0000 */
[----:B0-----:R-:W-:-:S03]  /*4930*/  FADD.FTZ R5, R2, R5 ;  /* 0x0000000502057221 */ /* 0x001fc60000010000 */
[----:B------:R-:W0:Y:S01]  /*4940*/  SHFL.BFLY PT, R17, R14, 0x2, 0x1f ;  /* 0x0c401f000e117f89 */ /* 0x000e2200000e0000 */
[----:B--2---:R-:W-:Y:S02]  /*4950*/  FADD.FTZ R0, R3, R0 ;  /* 0x0000000003007221 */ /* 0x004fe40000010000 */
[----:B-1----:R-:W-:Y:S02]  /*4960*/  FADD.FTZ R7, R4, R7 ;  /* 0x0000000704077221 */ /* 0x002fe40000010000 */
[----:B------:R-:W1:Y:S01]  /*4970*/  SHFL.BFLY PT, R4, R5, 0x1, 0x1f ;  /* 0x0c201f0005047f89 */ /* 0x000e6200000e0000 */
[----:B---3--:R-:W-:-:S03]  /*4980*/  FADD.FTZ R11, R8, R11 ;  /* 0x0000000b080b7221 */ /* 0x008fc60000010000 */
        /* <DEDUP_REMOVED lines=12> */
[----:B--2---:R-:W-:Y:S02]  /*4a50*/  FADD.FTZ R0, R0, R3 ;  /* 0x0000000300007221 */ /* 0x004fe40000010000 */
[----:B---3--:R-:W-:Y:S01]  /*4a60*/  FADD.FTZ R5, R7, R2 ;  /* 0x0000000207057221 */ /* 0x008fe20000010000 */
[----:B------:R2:W-:Y:S01]  /*4a70*/  @!P5 STS [R66.X4+-0x50], R4 ;  /* 0xffffb0044200d388 */ /* 0x0005e20000004800 */
[----:B----4-:R-:W-:-:S03]  /*4a80*/  FADD.FTZ R21, R9, R6 ;  /* 0x0000000609157221 */ /* 0x010fc60000010000 */
[----:B------:R2:W-:Y:S01]  /*4a90*/  @!P5 STS [R66.X4+-0x60], R0 ;  /* 0xffffa0004200d388 */ /* 0x0005e20000004800 */
[----:B-----5:R-:W-:-:S03]  /*4aa0*/  FADD.FTZ R23, R11, R8 ;  /* 0x000000080b177221 */ /* 0x020fc60000010000 */
[----:B------:R2:W-:Y:S01]  /*4ab0*/  @!P5 STS [R66.X4+-0x40], R5 ;  /* 0xffffc0054200d388 */ /* 0x0005e20000004800 */
[----:B0-----:R-:W-:-:S03]  /*4ac0*/  FADD.FTZ R25, R13, R10 ;  /* 0x0000000a0d197221 */ /* 0x001fc60000010000 */
[----:B------:R2:W-:Y:S01]  /*4ad0*/  @!P5 STS [R66.X4+-0x30], R21 ;  /* 0xffffd0154200d388 */ /* 0x0005e20000004800 */
[----:B------:R-:W-:-:S03]  /*4ae0*/  FADD.FTZ R27, R15, R12 ;  /* 0x0000000c0f1b7221 */ /* 0x000fc60000010000 */
[----:B------:R2:W-:Y:S01]  /*4af0*/  @!P5 STS [R66.X4+-0x20], R23 ;  /* 0xffffe0174200d388 */ /* 0x0005e20000004800 */
[----:B-1----:R-:W-:-:S03]  /*4b00*/  FADD.FTZ R29, R17, R14 ;  /* 0x0000000e111d7221 */ /* 0x002fc60000010000 */
[----:B------:R2:W-:Y:S04]  /*4b10*/  @!P5 STS [R66.X4+-0x10], R25 ;  /* 0xfffff0194200d388 */ /* 0x0005e80000004800 */
[----:B------:R2:W-:Y:S04]  /*4b20*/  @!P5 STS [R66.X4], R27 ;  /* 0x0000001b4200d388 */ /* 0x0005e80000004800 */
[----:B------:R2:W-:Y:S04]  /*4b30*/  @!P5 STS [R66.X4+0x10], R29 ;  /* 0x0000101d4200d388 */ /* 0x0005e80000004800 */
[----:B------:R-:W-:Y:S06]  /*4b40*/  BAR.SYNC.DEFER_BLOCKING 0x0 ;  /* 0x0000000000007b1d */ /* 0x000fec0000010000 */
[----:B------:R-:W-:Y:S05]  /*4b50*/  @P0 BRA `(.L_x_21049) ;  /* 0x0000010000000947 */ /* 0x000fea0003800000 */
[----:B--2---:R-:W0:Y:S04]  /*4b60*/  LDS R3, [R66.X4+0xa0] ;  /* 0x0000a00042037984 */ /* 0x004e280000004800 */
        /* <DEDUP_REMOVED lines=15> */
.L_x_21049:
[----:B--2---:R-:W-:Y:S05]  /*4c60*/  BSYNC B0 ;  /* 0x0000000000007941 */ /* 0x004fea0003800000 */
.L_x_21048:
        /* <DEDUP_REMOVED lines=28> */
.L_x_21051:
[----:B0-----:R-:W-:Y:S05]  /*4e30*/  BSYNC B0 ;  /* 0x0000000000007941 */ /* 0x001fea0003800000 */
.L_x_21050:
        /* <DEDUP_REMOVED lines=67> */
.L_x_21052:
        /* <DEDUP_REMOVED lines=9> */
.L_x_24048:


//--------------------- .text._ZN4vllm25paged_attention_v1_kernelIffLi256ELi16ELi128ELNS_18Fp8KVCacheDataTypeE0ELb0EEEvPT_PKS2_PKT0_S8_ifPKiSA_iPKfiiiSC_SC_iiiii --------------------------
	.section	.text._ZN4vllm25paged_attention_v1_kernelIffLi256ELi16ELi128ELNS_18Fp8KVCacheDataTypeE0ELb0EEEvPT_PKS2_PKT0_S8_ifPKiSA_iPKfiiiSC_SC_iiiii,"ax",@progbits
	.sectioninfo	@"SHI_REGISTERS=255"
	.align	128
        .global         _ZN4vllm25paged_attention_v1_kernelIffLi256ELi16ELi128ELNS_18Fp8KVCacheDataTypeE0ELb0EEEvPT_PKS2_PKT0_S8_ifPKiSA_iPKfiiiSC_SC_iiiii
        .type           _ZN4vllm25paged_attention_v1_kernelIffLi256ELi16ELi128ELNS_18Fp8KVCacheDataTypeE0ELb0EEEvPT_PKS2_PKT0_S8_ifPKiSA_iPKfiiiSC_SC_iiiii,@function
        .size           _ZN4vllm25paged_attention_v1_kernelIffLi256ELi16ELi128ELNS_18Fp8KVCacheDataTypeE0ELb0EEEvPT_PKS2_PKT0_S8_ifPKiSA_iPKfiiiSC_SC_iiiii,(.L_x_23563 - _ZN4vllm25paged_attention_v1_kernelIffLi256ELi16ELi128ELNS_18Fp8KVCacheDataTypeE0ELb0EEEvPT_PKS2_PKT0_S8_ifPKiSA_iPKfiiiSC_SC_iiiii)
        .other          _ZN4vllm25paged_attention_v1_kernelIffLi256ELi16ELi128ELNS_18Fp8KVCacheDataTypeE0ELb0EEEvPT_PKS2_PKT0_S8_ifPKiSA_iPKfiiiSC_SC_iiiii,@"STO_CUDA_ENTRY STV_DEFAULT"
_ZN4vllm25paged_attention_v1_kernelIffLi256ELi16ELi128ELNS_18Fp8KVCacheDataTypeE0ELb0EEEvPT_PKS2_PKT0_S8_ifPKiSA_iPKfiiiSC_SC_iiiii:
.text._ZN4vllm25paged_attention_v1_kernelIffLi256ELi16ELi128ELNS_18Fp8KVCacheDataTypeE0ELb0EEEvPT_PKS2_PKT0_S8_ifPKiSA_iPKfiiiSC_SC_iiiii:
[----:B------:R-:W-:-:S03]  /*0000*/  IMAD.MOV.U32 R1, RZ, RZ, c[0x0][0x28] ;  /* 0x00000a00ff017624 */ /* 0x000fc600078e00ff */
[----:B------:R-:W0:Y:S01]  /*0010*/  S2UR UR6, SR_CTAID.Y ;  /* 0x00000000000679c3 */ /* 0x000e220000002600 */
[----:B------:R-:W-:Y:S01]  /*0020*/  UMOV UR7, 0x4 ;  /* 0x0000000400077882 */ /* 0x000fe20000000000 */
[----:B------:R-:W-:Y:S01]  /*0030*/  IADD3 R1, R1, -0x8, RZ ;  /* 0xfffffff801017810 */ /* 0x000fe20007ffe0ff */
[----:B------:R-:W-:Y:S02]  /*0040*/  ULDC.64 UR4, c[0x0][0x190] ;  /* 0x0000640000047ab9 */ /* 0x000fe40000000a00 */
[----:B------:R-:W-:-:S03]  /*0050*/  ULDC.64 UR10, c[0x0][0x118] ;  /* 0x00004600000a7ab9 */ /* 0x000fc60000000a00 */
[----:B------:R-:W1:Y:S01]  /*0060*/  S2UR UR9, SR_CTAID.X ;  /* 0x00000000000979c3 */ /* 0x000e620000002500 */
[----:B0-----:R-:W-:-:S06]  /*0070*/  UIMAD.WIDE UR4, UR6, UR7, UR4 ;  /* 0x00000007060472a5 */ /* 0x001fcc000f8e0204 */
[----:B------:R-:W-:Y:S02]  /*0080*/  IMAD.U32 R2, RZ, RZ, UR4 ;  /* 0x00000004ff027e24 */ /* 0x000fe4000f8e00ff */
[----:B------:R-:W-:Y:S01]  /*0090*/  IMAD.U32 R3, RZ, RZ, UR5 ;  /* 0x00000005ff037e24 */ /* 0x000fe2000f8e00ff */
[----:B------:R-:W-:Y:S02]  /*00a0*/  ULDC.64 UR4, c[0x0][0x1a0] ;  /* 0x0000680000047ab9 */ /* 0x000fe40000000a00 */
[----:B------:R-:W-:Y:S02]  /*00b0*/  UISETP.NE.U32.AND UP0, UPT, URZ, UR4, UPT ;  /* 0x000000043f00728c */ /* 0x000fe4000bf05070 */
[----:B------:R0:W2:Y:S02]  /*00c0*/  LDG.E.CONSTANT R10, [R2.64] ;  /* 0x0000000a020a7981 */ /* 0x0000a4000c1e9900 */
[----:B------:R-:W-:-:S03]  /*00d0*/  UISETP.NE.AND.EX UP0, UPT, URZ, UR5, UPT, UP0 ;  /* 0x000000053f00728c */ /* 0x000fc6000bf05300 */
[----:B------:R-:W-:-:S03]  /*00e0*/  ULDC.64 UR4, c[0x0][0x1a0] ;  /* 0x0000680000047ab9 */ /* 0x000fc60000000a00 */
[----:B------:R-:W-:-:S05]  /*00f0*/  PLOP3.LUT P0, PT, PT, PT, UP0, 0x80, 0x0 ;  /* 0x000000000000781c */ /* 0x000fca0003f0f008 */
[----:B-1----:R-:W-:-:S06]  /*0100*/  @UP0 UIMAD.WIDE UR4, UR9, UR7, UR4 ;  /* 0x00000007090402a5 */ /* 0x002fcc000f8e0204 */
[----:B------:R-:W-:Y:S02]  /*0110*/  IMAD.U32 R4, RZ, RZ, UR4 ;  /* 0x00000004ff047e24 */ /* 0x000fe4000f8e00ff */
[----:B------:R-:W-:-:S05]  /*0120*/  IMAD.U32 R5, RZ, RZ, UR5 ;  /* 0x00000005ff057e24 */ /* 0x000fca000f8e00ff */
[----:B------:R1:W3:Y:S01]  /*0130*/  @P0 LDG.E.CONSTANT R4, [R4.64] ;  /* 0x0000000a04040981 */ /* 0x0002e2000c1e9900 */
[----:B------:R-:W-:Y:S01]  /*0140*/  IABS R7, c[0x0][0x180] ;  /* 0x0000600000077a13 */ /* 0x000fe20000000000 */
[----:B------:R-:W-:Y:S01]  /*0150*/  ULDC UR4, c[0x0][0xc] ;  /* 0x0000030000047ab9 */ /* 0x000fe20000000800 */
[----:B------:R-:W-:Y:S01]  /*0160*/  BSSY B0, `(.L_x_21053) ;  /* 0x0000087000007945 */ /* 0x000fe20003800000 */
[----:B------:R-:W-:Y:S01]  /*0170*/  ULDC UR5, c[0x0][0x180] ;  /* 0x0000600000057ab9 */ /* 0x000fe20000000800 */
[----:B------:R-:W4:Y:S01]  /*0180*/  I2F.RP R0, R7 ;  /* 0x0000000700007306 */ /* 0x000f220000209400 */
[----:B------:R-:W-:Y:S01]  /*0190*/  ULOP3.LUT UR4, UR4, UR5, URZ, 0x3c, !UPT ;  /* 0x0000000504047292 */ /* 0x000fe2000f8e3c3f */
[----:B------:R-:W5:Y:S04]  /*01a0*/  S2R R8, SR_CTAID.X ;  /* 0x0000000000087919 */ /* 0x000f680000002500 */
[----:B------:R-:W0:Y:S01]  /*01b0*/  S2R R11, SR_TID.X ;  /* 0x00000000000b7919 */ /* 0x000e220000002100 */
[----:B------:R-:W-:Y:S01]  /*01c0*/  ISETP.LE.AND P3, PT, RZ, UR4, PT ;  /* 0x00000004ff007c0c */ /* 0x000fe2000bf63270 */
[----:B------:R-:W-:Y:S01]  /*01d0*/  UMOV UR4, URZ ;  /* 0x0000003f00047c82 */ /* 0x000fe20008000000 */
[----:B----4-:R-:W0:Y:S02]  /*01e0*/  MUFU.RCP R0, R0 ;  /* 0x0000000000007308 */ /* 0x010e240000001000 */
[----:B0-----:R-:W-:-:S06]  /*01f0*/  IADD3 R2, R0, 0xffffffe, RZ ;  /* 0x0ffffffe00027810 */ /* 0x001fcc0007ffe0ff */
[----:B------:R0:W4:Y:S02]  /*0200*/  F2I.FTZ.U32.TRUNC.NTZ R3, R2 ;  /* 0x0000000200037305 */ /* 0x000124000021f000 */
[----:B0-----:R-:W-:Y:S02]  /*0210*/  IMAD.MOV.U32 R2, RZ, RZ, RZ ;  /* 0x000000ffff027224 */ /* 0x001fe400078e00ff */
        /* <DEDUP_REMOVED lines=16> */
[----:B-1----:R-:W-:-:S04]  /*0320*/  IABS R5, R6 ;  /* 0x0000000600057213 */ /* 0x002fc80000000000 */
[----:B------:R-:W0:Y:S08]  /*0330*/  I2F.RP R0, R5 ;  /* 0x0000000500007306 */ /* 0x000e300000209400 */
[----:B0-----:R-:W0:Y:S02]  /*0340*/  MUFU.RCP R0, R0 ;  /* 0x0000000000007308 */ /* 0x001e240000001000 */
[----:B0-----:R-:W-:-:S02]  /*0350*/  IADD3 R2, R0, 0xffffffe, RZ ;  /* 0x0ffffffe00027810 */ /* 0x001fc40007ffe0ff */
[----:B-----5:R-:W-:-:S04]  /*0360*/  IABS R0, R8 ;  /* 0x0000000800007213 */ /* 0x020fc80000000000 */
        /* <DEDUP_REMOVED lines=16> */
[----:B------:R-:W-:-:S04]  /*0470*/  SHF.R.S32.HI R0, RZ, 0x1f, R11 ;  /* 0x0000001fff007819 */ /* 0x000fc8000001140b */
[----:B------:R-:W-:Y:S02]  /*0480*/  LEA.HI R0, R0, R11, RZ, 0x5 ;  /* 0x0000000b00007211 */ /* 0x000fe400078f28ff */
[----:B------:R-:W-:Y:S02]  /*0490*/  @P1 IADD3 R3, R3, 0x1, RZ ;  /* 0x0000000103031810 */ /* 0x000fe40007ffe0ff */
[----:B------:R-:W-:-:S03]  /*04a0*/  LOP3.LUT R2, R0, 0xffffffe0, RZ, 0xc0, !PT ;  /* 0xffffffe000027812 */ /* 0x000fc600078ec0ff */
[----:B------:R-:W-:Y:S01]  /*04b0*/  IMAD.MOV.U32 R13, RZ, RZ, R3 ;  /* 0x000000ffff0d7224 */ /* 0x000fe200078e0003 */
[C---:B------:R-:W-:Y:S01]  /*04c0*/  LEA.HI R3, R11.reuse, R11, RZ, 0x1 ;  /* 0x0000000b0b037211 */ /* 0x040fe200078f08ff */
[----:B------:R-:W-:Y:S02]  /*04d0*/  IMAD.IADD R2, R11, 0x1, -R2 ;  /* 0x000000010b027824 */ /* 0x000fe400078e0a02 */
[----:B------:R-:W-:Y:S01]  /*04e0*/  @!P3 IMAD.MOV R13, RZ, RZ, -R13 ;  /* 0x000000ffff0db224 */ /* 0x000fe200078e0a0d */
[----:B------:R-:W-:Y:S02]  /*04f0*/  @!P2 LOP3.LUT R13, RZ, R6, RZ, 0x33, !PT ;  /* 0x00000006ff0da212 */ /* 0x000fe400078e33ff */
[----:B------:R-:W-:Y:S02]  /*0500*/  LOP3.LUT R6, R3, 0xfffffffe, RZ, 0xc0, !PT ;  /* 0xfffffffe03067812 */ /* 0x000fe400078ec0ff */
[----:B------:R-:W-:Y:S01]  /*0510*/  SHF.R.S32.HI R5, RZ, 0x1, R3 ;  /* 0x00000001ff057819 */ /* 0x000fe20000011403 */
[----:B------:R0:W-:Y:S01]  /*0520*/  STL [R1], R13 ;  /* 0x0000000d01007387 */ /* 0x0001e20000100800 */
[----:B------:R-:W-:Y:S01]  /*0530*/  SHF.R.S32.HI R3, RZ, 0x5, R0 ;  /* 0x00000005ff037819 */ /* 0x000fe20000011400 */
[----:B------:R-:W-:Y:S01]  /*0540*/  IMAD.IADD R0, R11, 0x1, -R6 ;  /* 0x000000010b007824 */ /* 0x000fe200078e0a06 */
[----:B--2---:R-:W1:Y:S02]  /*0550*/  R2UR UR8, R10 ;  /* 0x000000000a0873c2 */ /* 0x004e6400000e0000 */
[----:B-1----:R-:W-:-:S06]  /*0560*/  UIADD3 UR5, UR8, 0xf, URZ ;  /* 0x0000000f08057890 */ /* 0x002fcc000fffe03f */
[----:B---3--:R0:W1:Y:S01]  /*0570*/  @P0 R2UR UR4, R4 ;  /* 0x00000000040403c2 */ /* 0x00806200000e0000 */
[----:B------:R-:W-:Y:S01]  /*0580*/  ISETP.GT.AND P0, PT, R11, 0x7f, PT ;  /* 0x0000007f0b00780c */ /* 0x000fe20003f04270 */
[----:B------:R-:W-:-:S04]  /*0590*/  USHF.R.S32.HI UR7, URZ, 0x1f, UR5 ;  /* 0x0000001f3f077899 */ /* 0x000fc80008011405 */
[----:B------:R-:W-:-:S04]  /*05a0*/  ULEA.HI UR7, UR7, UR5, URZ, 0x4 ;  /* 0x0000000507077291 */ /* 0x000fc8000f8f203f */
[----:B------:R-:W-:-:S04]  /*05b0*/  USHF.R.S32.HI UR7, URZ, 0x4, UR7 ;  /* 0x000000043f077899 */ /* 0x000fc80008011407 */
[----:B------:R-:W-:Y:S05]  /*05c0*/  @P0 BRA `(.L_x_21054) ;  /* 0x0000040000000947 */ /* 0x000fea0003800000 */
[----:B0-----:R-:W0:Y:S01]  /*05d0*/  S2R R4, SR_CTAID.Y ;  /* 0x0000000000047919 */ /* 0x001e220000002600 */
[----:B------:R-:W-:Y:S01]  /*05e0*/  IMNMX R2, RZ, R5, !PT ;  /* 0x00000005ff027217 */ /* 0x000fe20007800200 */
        /* <DEDUP_REMOVED lines=23> */
.L_x_21057:
        /* <DEDUP_REMOVED lines=11> */
.L_x_21056:
[----:B------:R-:W-:Y:S05]  /*0810*/  BSYNC B1 ;  /* 0x0000000000017941 */ /* 0x000fea0003800000 */
.L_x_21055:
        /* <DEDUP_REMOVED lines=10> */
.L_x_21058:
[----:B------:R-:W-:Y:S02]  /*08c0*/  IMAD.MOV.U32 R2, RZ, RZ, R7 ;  /* 0x000000ffff027224 */ /* 0x000fe400078e0007 */
[----:B------:R-:W-:-:S04]  /*08d0*/  IMAD.MOV.U32 R3, RZ, RZ, R16 ;  /* 0x000000ffff037224 */ /* 0x000fc800078e0010 */
[----:B------:R-:W-:-:S05]  /*08e0*/  IMAD.WIDE R2, R17, 0x4, R2 ;  /* 0x0000000411027825 */ /* 0x000fca00078e0202 */
[----:B------:R-:W2:Y:S04]  /*08f0*/  LDG.E.64.CONSTANT R8, [R2.64] ;  /* 0x0000000a02087981 */ /* 0x000ea8000c1e9b00 */
[----:B------:R-:W3:Y:S04]  /*0900*/  LDG.E.64.CONSTANT R10, [R2.64+0x400] ;  /* 0x0004000a020a7981 */ /* 0x000ee8000c1e9b00 */
[----:B------:R-:W4:Y:S04]  /*0910*/  LDG.E.64.CONSTANT R12, [R2.64+0x800] ;  /* 0x0008000a020c7981 */ /* 0x000f28000c1e9b00 */
[----:B------:R-:W5:Y:S01]  /*0920*/  LDG.E.64.CONSTANT R14, [R2.64+0xc00] ;  /* 0x000c000a020e7981 */ /* 0x000f62000c1e9b00 */
        /* <DEDUP_REMOVED lines=10> */
.L_x_21054:
[----:B0-----:R-:W-:Y:S05]  /*09d0*/  BSYNC B0 ;  /* 0x0000000000007941 */ /* 0x001fea0003800000 */
.L_x_21053:
[----:B------:R-:W0:Y:S01]  /*09e0*/  S2R R3, SR_TID.X ;  /* 0x0000000000037919 */ /* 0x000e220000002100 */
[----:B------:R-:W-:Y:S01]  /*09f0*/  ULDC UR5, c[0x0][0x198] ;  /* 0x0000660000057ab9 */ /* 0x000fe20000000800 */
[----:B------:R-:W-:Y:S01]  /*0a00*/  BSSY B0, `(.L_x_21059) ;  /* 0x000071e000007945 */ /* 0x000fe20003800000 */
[----:B------:R-:W-:Y:S01]  /*0a10*/  UIMAD UR5, UR6, UR5, URZ ;  /* 0x00000005060572a4 */ /* 0x000fe2000f8e023f */
[----:B------:R-:W-:Y:S03]  /*0a20*/  BAR.SYNC.DEFER_BLOCKING 0x0 ;  /* 0x0000000000007b1d */ /* 0x000fe60000010000 */
[----:B------:R-:W-:Y:S01]  /*0a30*/  USHF.R.S32.HI UR9, URZ, 0x1f, UR5 ;  /* 0x0000001f3f097899 */ /* 0x000fe20008011405 */
[----:B0-----:R-:W-:-:S04]  /*0a40*/  SHF.R.S32.HI R2, RZ, 0x1f, R3 ;  /* 0x0000001fff027819 */ /* 0x001fc80000011403 */
[----:B------:R-:W-:-:S04]  /*0a50*/  LEA.HI R2, R2, R3, RZ, 0x5 ;  /* 0x0000000302027211 */ /* 0x000fc800078f28ff */
[----:B------:R-:W-:-:S04]  /*0a60*/  SHF.R.S32.HI R2, RZ, 0x5, R2 ;  /* 0x00000005ff027819 */ /* 0x000fc80000011402 */
[----:B------:R-:W-:Y:S01]  /*0a70*/  ISETP.GE.AND P0, PT, R2, UR7, PT ;  /* 0x0000000702007c0c */ /* 0x000fe2000bf06270 */
[----:B------:R-:W-:-:S12]  /*0a80*/  IMAD.MOV.U32 R2, RZ, RZ, -0x800001 ;  /* 0xff7fffffff027424 */ /* 0x000fd800078e00ff */
[----:B------:R-:W-:Y:S05]  /*0a90*/  @P0 BRA `(.L_x_21060) ;  /* 0x0000714000000947 */ /* 0x000fea0003800000 */
[----:B------:R-:W2:Y:S01]  /*0aa0*/  LDL R62, [R1] ;  /* 0x00000000013e7983 */ /* 0x000ea20000100800 */
[C---:B------:R-:W-:Y:S01]  /*0ab0*/  IMAD.SHL.U32 R153, R0.reuse, 0x2, RZ ;  /* 0x0000000200997824 */ /* 0x040fe200078e00ff */
[C---:B------:R-:W-:Y:S02]  /*0ac0*/  IADD3 R40, R0.reuse, 0x14, RZ ;  /* 0x0000001400287810 */ /* 0x040fe40007ffe0ff */
[----:B------:R-:W-:Y:S02]  /*0ad0*/  IADD3 R39, R0, 0x16, RZ ;  /* 0x0000001600277810 */ /* 0x000fe40007ffe0ff */
[----:B------:R-:W-:Y:S01]  /*0ae0*/  SHF.R.S32.HI R4, RZ, 0x1f, R153 ;  /* 0x0000001fff047819 */ /* 0x000fe20000011499 */
[----:B------:R-:W-:Y:S01]  /*0af0*/  IMAD.SHL.U32 R123, R40, 0x2, RZ ;  /* 0x00000002287b7824 */ /* 0x000fe200078e00ff */
        /* <DEDUP_REMOVED lines=10> */
[----:B------:R-:W-:Y:S02]  /*0ba0*/  SHF.R.S32.HI R4, RZ, 0x1f, R123 ;  /* 0x0000001fff047819 */ /* 0x000fe4000001147b */
[----:B------:R-:W-:-:S02]  /*0bb0*/  LEA.HI R6, R6, R121, RZ, 0x2 ;  /* 0x0000007906067211 */ /* 0x000fc400078f10ff */
[----:B------:R-:W-:Y:S02]  /*0bc0*/  LEA.HI R4, R4, R123, RZ, 0x2 ;  /* 0x0000007b04047211 */ /* 0x000fe400078f10ff */
[----:B------:R-:W-:Y:S02]  /*0bd0*/  IADD3 R44, R0, 0x1c, RZ ;  /* 0x0000001c002c7810 */ /* 0x000fe40007ffe0ff */
        /* <DEDUP_REMOVED lines=17> */
[----:B------:R-:W-:Y:S02]  /*0cf0*/  LEA.HI R6, R6, R115, RZ, 0x2 ;  /* 0x0000007306067211 */ /* 0x000fe400078f10ff */
[----:B------:R-:W-:Y:S01]  /*0d00*/  IADD3 R48, R0, 0x24, RZ ;  /* 0x0000002400307810 */ /* 0x000fe20007ffe0ff */
[----:B------:R-:W-:Y:S01]  /*0d10*/  IMAD.SHL.U32 R109, R49, 0x2, RZ ;  /* 0x00000002316d7824 */ /* 0x000fe200078e00ff */
        /* <DEDUP_REMOVED lines=8> */
[----:B------:R-:W-:Y:S02]  /*0da0*/  LOP3.LUT R8, R8, 0xfffffffc, RZ, 0xc0, !PT ;  /* 0xfffffffc08087812 */ /* 0x000fe400078ec0ff */
[----:B------:R-:W-:Y:S01]  /*0db0*/  SHF.R.S32.HI R2, RZ, 0x1f, R5 ;  /* 0x0000001fff027819 */ /* 0x000fe20000011405 */
[----:B------:R-:W-:Y:S01]  /*0dc0*/  IMAD.IADD R115, R115, 0x1, -R6 ;  /* 0x0000000173737824 */ /* 0x000fe200078e0a06 */
[----:B------:R-:W-:Y:S01]  /*0dd0*/  LEA.HI R10, R10, R111, RZ, 0x2 ;  /* 0x0000006f0a0a7211 */ /* 0x000fe200078f10ff */
[----:B------:R-:W-:Y:S01]  /*0de0*/  IMAD.IADD R113, R113, 0x1, -R8 ;  /* 0x0000000171717824 */ /* 0x000fe200078e0a08 */
[----:B------:R-:W-:-:S02]  /*0df0*/  IADD3 R50, R0, 0x28, RZ ;  /* 0x0000002800327810 */ /* 0x000fc40007ffe0ff */
[----:B------:R-:W-:Y:S02]  /*0e00*/  SHF.R.S32.HI R4, RZ, 0x1f, R109 ;  /* 0x0000001fff047819 */ /* 0x000fe4000001146d */
[----:B------:R-:W-:Y:S01]  /*0e10*/  SHF.R.S32.HI R6, RZ, 0x1f, R107 ;  /* 0x0000001fff067819 */ /* 0x000fe2000001146b */
[----:B------:R-:W-:Y:S01]  /*0e20*/  IMAD.SHL.U32 R103, R50, 0x2, RZ ;  /* 0x0000000232677824 */ /* 0x000fe200078e00ff */
[----:B------:R-:W-:Y:S02]  /*0e30*/  LEA.HI R2, R2, R5, RZ, 0x4 ;  /* 0x0000000502027211 */ /* 0x000fe400078f20ff */
[----:B------:R-:W-:Y:S02]  /*0e40*/  LOP3.LUT R10, R10, 0xfffffffc, RZ, 0xc0, !PT ;  /* 0xfffffffc0a0a7812 */ /* 0x000fe400078ec0ff */
[----:B------:R-:W-:Y:S02]  /*0e50*/  SHF.R.S32.HI R8, RZ, 0x1f, R105 ;  /* 0x0000001fff087819 */ /* 0x000fe40000011469 */
[----:B------:R-:W-:Y:S01]  /*0e60*/  LEA.HI R4, R4, R109, RZ, 0x2 ;  /* 0x0000006d04047211 */ /* 0x000fe200078f10ff */
[----:B------:R-:W-:Y:S01]  /*0e70*/  IMAD.IADD R111, R111, 0x1, -R10 ;  /* 0x000000016f6f7824 */ /* 0x000fe200078e0a0a */
[----:B------:R-:W-:-:S02]  /*0e80*/  IADD3 R53, R0, 0x2a, RZ ;  /* 0x0000002a00357810 */ /* 0x000fc40007ffe0ff */
[----:B------:R-:W-:Y:S02]  /*0e90*/  LEA.HI R6, R6, R107, RZ, 0x2 ;  /* 0x0000006b06067211 */ /* 0x000fe400078f10ff */
[----:B------:R-:W-:Y:S01]  /*0ea0*/  IADD3 R52, R0, 0x2c, RZ ;  /* 0x0000002c00347810 */ /* 0x000fe20007ffe0ff */
[----:B------:R-:W-:Y:S01]  /*0eb0*/  IMAD.SHL.U32 R101, R53, 0x2, RZ ;  /* 0x0000000235657824 */ /* 0x000fe200078e00ff */
        /* <DEDUP_REMOVED lines=22> */
[----:B------:R-:W-:Y:S01]  /*1020*/  SHF.R.S32.HI R3, RZ, 0x1f, R152 ;  /* 0x0000001fff037819 */ /* 0x000fe20000011498 */
[----:B------:R-:W-:Y:S01]  /*1030*/  IMAD.IADD R103, R103, 0x1, -R10 ;  /* 0x0000000167677824 */ /* 0x000fe200078e0a0a */
[----:B------:R-:W-:Y:S02]  /*1040*/  LEA.HI R4, R4, R101, RZ, 0x2 ;  /* 0x0000006504047211 */ /* 0x000fe400078f10ff */
[----:B------:R-:W-:-:S02]  /*1050*/  IADD3 R57, R0, 0x32, RZ ;  /* 0x0000003200397810 */ /* 0x000fc40007ffe0ff */
[----:B------:R-:W-:Y:S02]  /*1060*/  LEA.HI R6, R6, R99, RZ, 0x2 ;  /* 0x0000006306067211 */ /* 0x000fe400078f10ff */
[----:B------:R-:W-:Y:S01]  /*1070*/  IADD3 R56, R0, 0x34, RZ ;  /* 0x0000003400387810 */ /* 0x000fe20007ffe0ff */
[----:B------:R-:W-:Y:S01]  /*1080*/  IMAD.SHL.U32 R93, R57, 0x2, RZ ;  /* 0x00000002395d7824 */ /* 0x000fe200078e00ff */
        /* <DEDUP_REMOVED lines=12> */
[----:B------:R-:W-:Y:S01]  /*1150*/  LOP3.LUT R3, R3, 0xfffffffc, RZ, 0xc0, !PT ;  /* 0xfffffffc03037812 */ /* 0x000fe200078ec0ff */
[----:B------:R-:W-:Y:S01]  /*1160*/  IMAD.IADD R99, R99, 0x1, -R6 ;  /* 0x0000000163637824 */ /* 0x000fe200078e0a06 */
        /* <DEDUP_REMOVED lines=25> */
[----:B------:R-:W-:Y:S01]  /*1300*/  IADD3 R33, R0, 0x4, RZ ;  /* 0x0000000400217810 */ /* 0x000fe20007ffe0ff */
[----:B------:R-:W-:Y:S01]  /*1310*/  IMAD.IADD R93, R93, 0x1, -R4 ;  /* 0x000000015d5d7824 */ /* 0x000fe200078e0a04 */
[----:B------:R-:W-:Y:S02]  /*1320*/  LOP3.LUT R6, R6, 0xfffffffc, RZ, 0xc0, !PT ;  /* 0xfffffffc06067812 */ /* 0x000fe400078ec0ff */
[----:B------:R-:W-:Y:S01]  /*1330*/  IADD3 R32, R0, 0x6, RZ ;  /* 0x0000000600207810 */ /* 0x000fe20007ffe0ff */
[----:B------:R-:W-:Y:S01]  /*1340*/  IMAD.SHL.U32 R150, R33, 0x2, RZ ;  /* 0x0000000221967824 */ /* 0x000fe200078e00ff */
[----:B------:R-:W-:Y:S01]  /*1350*/  LOP3.LUT R8, R8, 0xfffffffc, RZ, 0xc0, !PT ;  /* 0xfffffffc08087812 */ /* 0x000fe200078ec0ff */
[----:B------:R-:W-:Y:S01]  /*1360*/  IMAD.IADD R91, R91, 0x1, -R6 ;  /* 0x000000015b5b7824 */ /* 0x000fe200078e0a06 */
[----:B------:R-:W-:Y:S01]  /*1370*/  IADD3 R34, R0, 0x8, RZ ;  /* 0x0000000800227810 */ /* 0x000fe20007ffe0ff */
[----:B------:R-:W-:Y:S01]  /*1380*/  IMAD.SHL.U32 R148, R32, 0x2, RZ ;  /* 0x0000000220947824 */ /* 0x000fe200078e00ff */
[----:B------:R-:W-:Y:S01]  /*1390*/  LOP3.LUT R3, R3, 0xfffffffc, RZ, 0xc0, !PT ;  /* 0xfffffffc03037812 */ /* 0x000fe200078ec0ff */
[----:B------:R-:W-:Y:S01]  /*13a0*/  IMAD.IADD R89, R89, 0x1, -R8 ;  /* 0x0000000159597824 */ /* 0x000fe200078e0a08 */
[----:B------:R-:W-:Y:S01]  /*13b0*/  LEA.HI R10, R10, R87, RZ, 0x2 ;  /* 0x000000570a0a7211 */ /* 0x000fe200078f10ff */
[----:B------:R-:W-:Y:S01]  /*13c0*/  IMAD.SHL.U32 R146, R34, 0x2, RZ ;  /* 0x0000000222927824 */ /* 0x000fe200078e00ff */
        /* <DEDUP_REMOVED lines=11> */
[----:B------:R-:W-:Y:S02]  /*1480*/  SHF.R.S32.HI R5, RZ, 0x1f, R150 ;  /* 0x0000001fff057819 */ /* 0x000fe40000011496 */
[----:B------:R-:W-:Y:S01]  /*1490*/  LEA.HI R6, R6, R83, RZ, 0x2 ;  /* 0x0000005306067211 */ /* 0x000fe200078f10ff */
[----:B------:R-:W-:Y:S01]  /*14a0*/  IMAD.SHL.U32 R77, R68, 0x2, RZ ;  /* 0x00000002444d7824 */ /* 0x000fe200078e00ff */
[----:B------:R-:W-:Y:S02]  /*14b0*/  IADD3 R67, R0, 0x44, RZ ;  /* 0x0000004400437810 */ /* 0x000fe40007ffe0ff */
[----:B------:R-:W-:Y:S02]  /*14c0*/  SHF.R.S32.HI R7, RZ, 0x1f, R148 ;  /* 0x0000001fff077819 */ /* 0x000fe40000011494 */
[----:B------:R-:W-:Y:S01]  /*14d0*/  LEA.HI R8, R8, R81, RZ, 0x2 ;  /* 0x0000005108087211 */ /* 0x000fe200078f10ff */
[----:B------:R-:W-:Y:S01]  /*14e0*/  IMAD.SHL.U32 R73, R67, 0x2, RZ ;  /* 0x0000000243497824 */ /* 0x000fe200078e00ff */
[----:B------:R-:W-:-:S02]  /*14f0*/  IADD3 R66, R0, 0x46, RZ ;  /* 0x0000004600427810 */ /* 0x000fc40007ffe0ff */
[----:B------:R-:W-:Y:S02]  /*1500*/  SHF.R.S32.HI R9, RZ, 0x1f, R146 ;  /* 0x0000001fff097819 */ /* 0x000fe40000011492 */
[----:B------:R-:W-:Y:S01]  /*1510*/  LEA.HI R3, R3, R136, RZ, 0x2 ;  /* 0x0000008803037211 */ /* 0x000fe200078f10ff */
[----:B------:R-:W-:Y:S01]  /*1520*/  IMAD.SHL.U32 R61, R66, 0x2, RZ ;  /* 0x00000002423d7824 */ /* 0x000fe200078e00ff */
[----:B------:R-:W-:Y:S02]  /*1530*/  LOP3.LUT R4, R4, 0xfffffffc, RZ, 0xc0, !PT ;  /* 0xfffffffc04047812 */ /* 0x000fe400078ec0ff */
[----:B------:R-:W-:Y:S02]  /*1540*/  SHF.R.S32.HI R10, RZ, 0x1f, R79 ;  /* 0x0000001fff0a7819 */ /* 0x000fe4000001144f */
[----:B------:R-:W-:Y:S01]  /*1550*/  LEA.HI R5, R5, R150, RZ, 0x2 ;  /* 0x0000009605057211 */ /* 0x000fe200078f10ff */
[----:B------:R-:W-:Y:S01]  /*1560*/  IMAD.IADD R85, R85, 0x1, -R4 ;  /* 0x0000000155557824 */ /* 0x000fe200078e0a04 */
[----:B------:R-:W-:-:S02]  /*1570*/  IADD3 R36, R0, 0xc, RZ ;  /* 0x0000000c00247810 */ /* 0x000fc40007ffe0ff */
[----:B------:R-:W-:Y:S02]  /*1580*/  LOP3.LUT R6, R6, 0xfffffffc, RZ, 0xc0, !PT ;  /* 0xfffffffc06067812 */ /* 0x000fe400078ec0ff */
[----:B------:R-:W-:Y:S01]  /*1590*/  LEA.HI R7, R7, R148, RZ, 0x2 ;  /* 0x0000009407077211 */ /* 0x000fe200078f10ff */
[----:B------:R-:W-:Y:S01]  /*15a0*/  IMAD.SHL.U32 R142, R36, 0x2, RZ ;  /* 0x00000002248e7824 */ /* 0x000fe200078e00ff */
[----:B------:R-:W-:Y:S01]  /*15b0*/  IADD3 R35, R0, 0xe, RZ ;  /* 0x0000000e00237810 */ /* 0x000fe20007ffe0ff */
[----:B------:R-:W-:Y:S01]  /*15c0*/  IMAD.IADD R83, R83, 0x1, -R6 ;  /* 0x0000000153537824 */ /* 0x000fe200078e0a06 */
[----:B------:R-:W-:Y:S02]  /*15d0*/  LOP3.LUT R8, R8, 0xfffffffc, RZ, 0xc0, !PT ;  /* 0xfffffffc08087812 */ /* 0x000fe400078ec0ff */
[----:B------:R-:W-:Y:S01]  /*15e0*/  LEA.HI R9, R9, R146, RZ, 0x2 ;  /* 0x0000009209097211 */ /* 0x000fe200078f10ff */
[----:B------:R-:W-:Y:S01]  /*15f0*/  IMAD.SHL.U32 R140, R35, 0x2, RZ ;  /* 0x00000002238c7824 */ /* 0x000fe200078e00ff */
[----:B------:R-:W-:Y:S01]  /*1600*/  IADD3 R38, R0, 0x10, RZ ;  /* 0x0000001000267810 */ /* 0x000fe20007ffe0ff */
[----:B------:R-:W-:Y:S01]  /*1610*/  IMAD.IADD R81, R81, 0x1, -R8 ;  /* 0x0000000151517824 */ /* 0x000fe200078e0a08 */
[----:B------:R-:W-:-:S02]  /*1620*/  LOP3.LUT R3, R3, 0xfffffffc, RZ, 0xc0, !PT ;  /* 0xfffffffc03037812 */ /* 0x000fc400078ec0ff */
[----:B------:R-:W-:Y:S01]  /*1630*/  LEA.HI R10, R10, R79, RZ, 0x2 ;  /* 0x0000004f0a0a7211 */ /* 0x000fe200078f10ff */
[----:B------:R-:W-:Y:S01]  /*1640*/  IMAD.SHL.U32 R138, R38, 0x2, RZ ;  /* 0x00000002268a7824 */ /* 0x000fe200078e00ff */
[----:B------:R-:W-:Y:S01]  /*1650*/  IADD3 R69, R0, 0x48, RZ ;  /* 0x0000004800457810 */ /* 0x000fe20007ffe0ff */
[----:B------:R-:W-:Y:S01]  /*1660*/  IMAD.IADD R136, R136, 0x1, -R3 ;  /* 0x0000000188887824 */ /* 0x000fe200078e0a03 */
[----:B------:R-:W-:Y:S02]  /*1670*/  LOP3.LUT R5, R5, 0xfffffffc, RZ, 0xc0, !PT ;  /* 0xfffffffc05057812 */ /* 0x000fe400078ec0ff */
[----:B------:R-:W-:Y:S01]  /*1680*/  LOP3.LUT R7, R7, 0xfffffffc, RZ, 0xc0, !PT ;  /* 0xfffffffc07077812 */ /* 0x000fe200078ec0ff */
[----:B------:R-:W-:Y:S01]  /*1690*/  IMAD.SHL.U32 R3, R69, 0x2, RZ ;  /* 0x0000000245037824 */ /* 0x000fe200078e00ff */
[----:B------:R-:W-:Y:S01]  /*16a0*/  SHF.R.S32.HI R4, RZ, 0x1f, R77 ;  /* 0x0000001fff047819 */ /* 0x000fe2000001144d */
[----:B------:R-:W-:Y:S01]  /*16b0*/  IMAD.IADD R150, R150, 0x1, -R5 ;  /* 0x0000000196967824 */ /* 0x000fe200078e0a05 */
        /* <DEDUP_REMOVED lines=8> */
[----:B------:R-:W-:Y:S02]  /*1740*/  SHF.R.S32.HI R5, RZ, 0x1f, R142 ;  /* 0x0000001fff057819 */ /* 0x000fe4000001148e */
[----:B------:R-:W-:Y:S02]  /*1750*/  LEA.HI R6, R6, R73, RZ, 0x2 ;  /* 0x0000004906067211 */ /* 0x000fe400078f10ff */
[----:B------:R-:W-:-:S02]  /*1760*/  SHF.R.S32.HI R7, RZ, 0x1f, R140 ;  /* 0x0000001fff077819 */ /* 0x000fc4000001148c */
[----:B------:R-:W-:Y:S02]  /*1770*/  LEA.HI R8, R8, R61, RZ, 0x2 ;  /* 0x0000003d08087211 */ /* 0x000fe400078f10ff */
[----:B------:R-:W-:Y:S02]  /*1780*/  SHF.R.S32.HI R9, RZ, 0x1f, R138 ;  /* 0x0000001fff097819 */ /* 0x000fe4000001148a */
[----:B------:R-:W-:Y:S02]  /*1790*/  LOP3.LUT R4, R4, 0xfffffffc, RZ, 0xc0, !PT ;  /* 0xfffffffc04047812 */ /* 0x000fe400078ec0ff */
[----:B------:R-:W-:Y:S02]  /*17a0*/  SHF.R.S32.HI R10, RZ, 0x1f, R3 ;  /* 0x0000001fff0a7819 */ /* 0x000fe40000011403 */
[----:B------:R-:W-:Y:S01]  /*17b0*/  LEA.HI R5, R5, R142, RZ, 0x2 ;  /* 0x0000008e05057211 */ /* 0x000fe200078f10ff */
[----:B------:R-:W-:Y:S01]  /*17c0*/  IMAD.IADD R77, R77, 0x1, -R4 ;  /* 0x000000014d4d7824 */ /* 0x000fe200078e0a04 */
[----:B------:R-:W-:-:S02]  /*17d0*/  LOP3.LUT R6, R6, 0xfffffffc, RZ, 0xc0, !PT ;  /* 0xfffffffc06067812 */ /* 0x000fc400078ec0ff */
[----:B------:R-:W-:Y:S02]  /*17e0*/  IADD3 R72, R0, 0x4a, RZ ;  /* 0x0000004a00487810 */ /* 0x000fe40007ffe0ff */
[----:B------:R-:W-:Y:S01]  /*17f0*/  LEA.HI R7, R7, R140, RZ, 0x2 ;  /* 0x0000008c07077211 */ /* 0x000fe200078f10ff */
[----:B------:R-:W-:Y:S01]  /*1800*/  IMAD.IADD R73, R73, 0x1, -R6 ;  /* 0x0000000149497824 */ /* 0x000fe200078e0a06 */
[----:B------:R-:W-:Y:S01]  /*1810*/  LOP3.LUT R8, R8, 0xfffffffc, RZ, 0xc0, !PT ;  /* 0xfffffffc08087812 */ /* 0x000fe200078ec0ff */
[----:B------:R-:W-:Y:S01]  /*1820*/  IMAD.SHL.U32 R4, R72, 0x2, RZ ;  /* 0x0000000248047824 */ /* 0x000fe200078e00ff */
[C---:B------:R-:W-:Y:S02]  /*1830*/  IADD3 R71, R0.reuse, 0x4c, RZ ;  /* 0x0000004c00477810 */ /* 0x040fe40007ffe0ff */
[----:B------:R-:W-:Y:S01]  /*1840*/  LEA.HI R9, R9, R138, RZ, 0x2 ;  /* 0x0000008a09097211 */ /* 0x000fe200078f10ff */
[----:B------:R-:W-:Y:S01]  /*1850*/  IMAD.IADD R61, R61, 0x1, -R8 ;  /* 0x000000013d3d7824 */ /* 0x000fe200078e0a08 */
[----:B------:R-:W-:Y:S01]  /*1860*/  IADD3 R70, R0, 0x4e, RZ ;  /* 0x0000004e00467810 */ /* 0x000fe20007ffe0ff */
[----:B------:R-:W-:Y:S01]  /*1870*/  IMAD.SHL.U32 R6, R71, 0x2, RZ ;  /* 0x0000000247067824 */ /* 0x000fe200078e00ff */
        /* <DEDUP_REMOVED lines=152> */
[----:B------:R-:W-:Y:S01]  /*2200*/  SHF.R.S32.HI R29, RZ, 0x1f, R28 ;  /* 0x0000001fff1d7819 */ /* 0x000fe2000001141c */
[----:B------:R-:W-:Y:S01]  /*2210*/  IMAD.SHL.U32 R92, R124, 0x2, RZ ;  /* 0x000000027c5c7824 */ /* 0x000fe200078e00ff */
[----:B------:R-:W-:Y:S01]  /*2220*/  LEA.HI R2, R2, R2, RZ, 0x1 ;  /* 0x0000000202027211 */ /* 0x000fe200078f08ff */
[----:B------:R-:W-:Y:S01]  /*2230*/  IMAD.IADD R27, R30, 0x1, -R27 ;  /* 0x000000011e1b7824 */ /* 0x000fe200078e0a1b */
[----:B------:R-:W-:Y:S01]  /*2240*/  SHF.R.S32.HI R30, RZ, 0x1f, R63 ;  /* 0x0000001fff1e7819 */ /* 0x000fe2000001143f */
[----:B--2---:R-:W-:Y:S01]  /*2250*/  IMAD R31, R62, c[0x0][0x1b0], RZ ;  /* 0x00006c003e1f7a24 */ /* 0x004fe200078e02ff */
[----:B------:R-:W-:Y:S01]  /*2260*/  SHF.R.S32.HI R125, RZ, 0x1f, R92 ;  /* 0x0000001fff7d7819 */ /* 0x000fe2000001145c */
[----:B------:R-:W-:Y:S01]  /*2270*/  IMAD.SHL.U32 R62, R154, 0x4, RZ ;  /* 0x000000049a3e7824 */ /* 0x000fe200078e00ff */
[----:B------:R-:W-:Y:S01]  /*2280*/  LEA.HI R29, R29, R28, RZ, 0x2 ;  /* 0x0000001c1d1d7211 */ /* 0x000fe200078f10ff */
[----:B------:R-:W-:Y:S01]  /*2290*/  IMAD.SHL.U32 R2, R2, 0x20, RZ ;  /* 0x0000002002027824 */ /* 0x000fe200078e00ff */
[----:B------:R-:W-:-:S02]  /*22a0*/  LEA.HI R30, R30, R63, RZ, 0x2 ;  /* 0x0000003f1e1e7211 */ /* 0x000fc400078f10ff */
[----:B------:R-:W-:Y:S02]  /*22b0*/  LEA.HI R125, R125, R92, RZ, 0x2 ;  /* 0x0000005c7d7d7211 */ /* 0x000fe400078f10ff */
[----:B------:R-:W-:Y:S02]  /*22c0*/  LOP3.LUT R29, R29, 0xfffffffc, RZ, 0xc0, !PT ;  /* 0xfffffffc1d1d7812 */ /* 0x000fe400078ec0ff */
[----:B------:R-:W-:Y:S02]  /*22d0*/  LOP3.LUT R30, R30, 0xfffffffc, RZ, 0xc0, !PT ;  /* 0xfffffffc1e1e7812 */ /* 0x000fe400078ec0ff */
[----:B------:R-:W-:Y:S01]  /*22e0*/  LEA.HI R33, R33, R33, RZ, 0x1 ;  /* 0x0000002121217211 */ /* 0x000fe200078f08ff */
[----:B------:R-:W-:Y:S01]  /*22f0*/  IMAD.IADD R28, R28, 0x1, -R29 ;  /* 0x000000011c1c7824 */ /* 0x000fe200078e0a1d */
[----:B------:R-:W-:Y:S01]  /*2300*/  LOP3.LUT R125, R125, 0xfffffffc, RZ, 0xc0, !PT ;  /* 0xfffffffc7d7d7812 */ /* 0x000fe200078ec0ff */
[----:B------:R-:W-:Y:S01]  /*2310*/  IMAD.IADD R29, R63, 0x1, -R30 ;  /* 0x000000013f1d7824 */ /* 0x000fe200078e0a1e */
[----:B------:R-:W-:Y:S01]  /*2320*/  LEA.HI R32, R32, R32, RZ, 0x1 ;  /* 0x0000002020207211 */ /* 0x000fe200078f08ff */
[----:B------:R-:W-:Y:S01]  /*2330*/  IMAD.SHL.U32 R33, R33, 0x20, RZ ;  /* 0x0000002021217824 */ /* 0x000fe200078e00ff */
[----:B------:R-:W-:Y:S01]  /*2340*/  LEA.HI R34, R34, R34, RZ, 0x1 ;  /* 0x0000002222227211 */ /* 0x000fe200078f08ff */
[----:B------:R-:W-:Y:S01]  /*2350*/  IMAD.IADD R30, R92, 0x1, -R125 ;  /* 0x000000015c1e7824 */ /* 0x000fe200078e0a7d */
        /* <DEDUP_REMOVED lines=36> */
[----:B-1----:R-:W-:Y:S01]  /*25a0*/  FSETP.NEU.FTZ.AND P0, PT, RZ, UR4, PT ;  /* 0x00000004ff007c0b */ /* 0x002fe2000bf1d000 */
        /* <DEDUP_REMOVED lines=279> */
[----:B------:R-:W0:Y:S02]  /*3720*/  S2R R2, SR_TID.X ;  /* 0x0000000000027919 */ /* 0x000e240000002100 */
[----:B0-----:R-:W-:-:S04]  /*3730*/  SHF.R.S32.HI R64, RZ, 0x1f, R2 ;  /* 0x0000001fff407819 */ /* 0x001fc80000011402 */
[----:B------:R-:W-:Y:S01]  /*3740*/  LEA.HI R64, R64, R2, RZ, 0x5 ;  /* 0x0000000240407211 */ /* 0x000fe200078f28ff */
[----:B------:R-:W-:-:S03]  /*3750*/  IMAD.MOV.U32 R2, RZ, RZ, -0x800001 ;  /* 0xff7fffffff027424 */ /* 0x000fc600078e00ff */
[----:B------:R-:W-:-:S05]  /*3760*/  SHF.R.S32.HI R64, RZ, 0x5, R64 ;  /* 0x00000005ff407819 */ /* 0x000fca0000011440 */
[----:B------:R-:W-:-:S05]  /*3770*/  IMAD.MOV.U32 R124, RZ, RZ, R64 ;  /* 0x000000ffff7c7224 */ /* 0x000fca00078e0040 */
.L_x_21066:
[----:B------:R-:W-:Y:S01]  /*3780*/  IADD3 R65, P0, R124, UR5, RZ ;  /* 0x000000057c417c10 */ /* 0x000fe2000ff1e0ff */
[----:B------:R-:W-:-:S03]  /*3790*/  IMAD.MOV.U32 R67, RZ, RZ, c[0x0][0x1ac] ;  /* 0x00006b00ff437624 */ /* 0x000fc600078e00ff */
[----:B------:R-:W-:Y:S02]  /*37a0*/  LEA.HI.X.SX32 R66, R124, UR9, 0x1, P0 ;  /* 0x000000097c427c11 */ /* 0x000fe400080f0eff */
[C---:B------:R-:W-:Y:S02]  /*37b0*/  LEA R64, P0, R65.reuse, c[0x0][0x188], 0x2 ;  /* 0x0000620041407a11 */ /* 0x040fe400078010ff */
[----:B------:R-:W-:Y:S02]  /*37c0*/  SHF.R.S32.HI R67, RZ, 0x1f, R67 ;  /* 0x0000001fff437819 */ /* 0x000fe40000011443 */
[----:B------:R-:W-:-:S06]  /*37d0*/  LEA.HI.X R65, R65, c[0x0][0x18c], R66, 0x2, P0 ;  /* 0x0000630041417a11 */ /* 0x000fcc00000f1442 */
[----:B------:R-:W2:Y:S01]  /*37e0*/  LDG.E.CONSTANT R65, [R64.64] ;  /* 0x0000000a40417981 */ /* 0x000ea2000c1e9900 */
[----:B------:R-:W-:Y:S02]  /*37f0*/  SHF.R.S32.HI R68, RZ, 0x1f, R151 ;  /* 0x0000001fff447819 */ /* 0x000fe40000011497 */
[----:B------:R-:W-:Y:S02]  /*3800*/  SHF.R.S32.HI R132, RZ, 0x1f, R146 ;  /* 0x0000001fff847819 */ /* 0x000fe40000011492 */
[----:B------:R-:W-:Y:S02]  /*3810*/  SHF.R.S32.HI R133, RZ, 0x1f, R145 ;  /* 0x0000001fff857819 */ /* 0x000fe40000011491 */
[----:B--2---:R-:W-:Y:S01]  /*3820*/  SHF.R.S32.HI R64, RZ, 0x1f, R65 ;  /* 0x0000001fff407819 */ /* 0x004fe20000011441 */
[----:B------:R-:W-:-:S04]  /*3830*/  IMAD.WIDE.U32 R74, R65, c[0x0][0x1ac], R62 ;  /* 0x00006b00414a7a25 */ /* 0x000fc800078e003e */
[----:B------:R-:W-:-:S04]  /*3840*/  IMAD R64, R64, c[0x0][0x1ac], RZ ;  /* 0x00006b0040407a24 */ /* 0x000fc800078e02ff */
[----:B------:R-:W-:Y:S01]  /*3850*/  IMAD R64, R65, R67, R64 ;  /* 0x0000004341407224 */ /* 0x000fe200078e0240 */
[----:B------:R-:W-:-:S03]  /*3860*/  SHF.R.S32.HI R67, RZ, 0x1f, R152 ;  /* 0x0000001fff437819 */ /* 0x000fc60000011498 */
[----:B------:R-:W-:Y:S01]  /*3870*/  IMAD.IADD R75, R75, 0x1, R64 ;  /* 0x000000014b4b7824 */ /* 0x000fe200078e0240 */
[----:B------:R-:W-:-:S04]  /*3880*/  IADD3 R64, P0, P1, R152, R74, R151 ;  /* 0x0000004a98407210 */ /* 0x000fc8000791e097 */
[C---:B------:R-:W-:Y:S02]  /*3890*/  LEA R130, P2, R64.reuse, c[0x0][0x170], 0x2 ;  /* 0x00005c0040827a11 */ /* 0x040fe400078410ff */
[----:B------:R-:W-:Y:S02]  /*38a0*/  IADD3.X R65, R67, R75, R68, P0, P1 ;  /* 0x0000004b43417210 */ /* 0x000fe400007e2444 */
[----:B------:R-:W-:Y:S02]  /*38b0*/  SHF.R.S32.HI R67, RZ, 0x1f, R153 ;  /* 0x0000001fff437819 */ /* 0x000fe40000011499 */
[----:B------:R-:W-:Y:S02]  /*38c0*/  LEA.HI.X R131, R64, c[0x0][0x174], R65, 0x2, P2 ;  /* 0x00005d0040837a11 */ /* 0x000fe400010f1441 */
[----:B------:R-:W-:-:S04]  /*38d0*/  IADD3 R64, P0, R153, R74, RZ ;  /* 0x0000004a99407210 */ /* 0x000fc80007f1e0ff */
[----:B------:R-:W2:Y:S01]  /*38e0*/  LDG.E.64.CONSTANT R130, [R130.64] ;  /* 0x0000000a82827981 */ /* 0x000ea2000c1e9b00 */
[----:B------:R-:W-:Y:S01]  /*38f0*/  IMAD.X R65, R67, 0x1, R75, P0 ;  /* 0x0000000143417824 */ /* 0x000fe200000e064b */
[C---:B------:R-:W-:Y:S02]  /*3900*/  LEA R126, P1, R64.reuse, c[0x0][0x170], 0x2 ;  /* 0x00005c00407e7a11 */ /* 0x040fe400078210ff */
[----:B------:R-:W-:Y:S02]  /*3910*/  SHF.R.S32.HI R67, RZ, 0x1f, R150 ;  /* 0x0000001fff437819 */ /* 0x000fe40000011496 */
[----:B------:R-:W-:Y:S02]  /*3920*/  LEA.HI.X R127, R64, c[0x0][0x174], R65, 0x2, P1 ;  /* 0x00005d00407f7a11 */ /* 0x000fe400008f1441 */
[----:B------:R-:W-:-:S04]  /*3930*/  SHF.R.S32.HI R68, RZ, 0x1f, R149 ;  /* 0x0000001fff447819 */ /* 0x000fc80000011495 */
[----:B------:R-:W3:Y:S01]  /*3940*/  LDG.E.64.CONSTANT R126, [R126.64] ;  /* 0x0000000a7e7e7981 */ /* 0x000ee2000c1e9b00 */
[----:B------:R-:W-:-:S04]  /*3950*/  IADD3 R64, P0, P1, R150, R74, R149 ;  /* 0x0000004a96407210 */ /* 0x000fc8000791e095 */
[C---:B------:R-:W-:Y:S02]  /*3960*/  LEA R70, P2, R64.reuse, c[0x0][0x170], 0x2 ;  /* 0x00005c0040467a11 */ /* 0x040fe400078410ff */
[----:B------:R-:W-:Y:S02]  /*3970*/  IADD3.X R65, R67, R75, R68, P0, P1 ;  /* 0x0000004b43417210 */ /* 0x000fe400007e2444 */
[----:B------:R-:W-:Y:S02]  /*3980*/  SHF.R.S32.HI R67, RZ, 0x1f, R148 ;  /* 0x0000001fff437819 */ /* 0x000fe40000011494 */
[----:B------:R-:W-:Y:S02]  /*3990*/  LEA.HI.X R71, R64, c[0x0][0x174], R65, 0x2, P2 ;  /* 0x00005d0040477a11 */ /* 0x000fe400010f1441 */
[--C-:B------:R-:W-:Y:S02]  /*39a0*/  SHF.R.S32.HI R68, RZ, 0x1f, R147.reuse ;  /* 0x0000001fff447819 */ /* 0x100fe40000011493 */
[----:B------:R-:W-:-:S02]  /*39b0*/  IADD3 R64, P0, P1, R148, R74, R147 ;  /* 0x0000004a94407210 */ /* 0x000fc4000791e093 */
[----:B------:R-:W4:Y:S02]  /*39c0*/  LDG.E.64.CONSTANT R70, [R70.64] ;  /* 0x0000000a46467981 */ /* 0x000f24000c1e9b00 */
[----:B------:R-:W-:Y:S02]  /*39d0*/  LEA R128, P2, R64, c[0x0][0x170], 0x2 ;  /* 0x00005c0040807a11 */ /* 0x000fe400078410ff */
[----:B------:R-:W-:-:S04]  /*39e0*/  IADD3.X R65, R67, R75, R68, P0, P1 ;  /* 0x0000004b43417210 */ /* 0x000fc800007e2444 */
[----:B------:R-:W-:Y:S02]  /*39f0*/  LEA.HI.X R129, R64, c[0x0][0x174], R65, 0x2, P2 ;  /* 0x00005d0040817a11 */ /* 0x000fe400010f1441 */
[----:B------:R-:W-:Y:S01]  /*3a00*/  IADD3 R69, P0, P1, R146, R74, R145 ;  /* 0x0000004a92457210 */ /* 0x000fe2000791e091 */
[----:B------:R-:W2:Y:S04]  /*3a10*/  LDS.128 R64, [R31] ;  /* 0x000000001f407984 */ /* 0x000ea80000000c00 */
[----:B------:R-:W5:Y:S01]  /*3a20*/  LDG.E.64.CONSTANT R128, [R128.64] ;  /* 0x0000000a80807981 */ /* 0x000f62000c1e9b00 */
[----:B------:R-:W-:Y:S02]  /*3a30*/  LEA R68, P2, R69, c[0x0][0x170], 0x2 ;  /* 0x00005c0045447a11 */ /* 0x000fe400078410ff */
[----:B------:R-:W-:-:S04]  /*3a40*/  IADD3.X R132, R132, R75, R133, P0, P1 ;  /* 0x0000004b84847210 */ /* 0x000fc800007e2485 */
[----:B------:R-:W-:-:S06]  /*3a50*/  LEA.HI.X R69, R69, c[0x0][0x174], R132, 0x2, P2 ;  /* 0x00005d0045457a11 */ /* 0x000fcc00010f1484 */
[----:B------:R-:W5:Y:S01]  /*3a60*/  LDG.E.64.CONSTANT R68, [R68.64] ;  /* 0x0000000a44447981 */ /* 0x000f62000c1e9b00 */
[----:B------:R-:W-:Y:S02]  /*3a70*/  SHF.R.S32.HI R133, RZ, 0x1f, R144 ;  /* 0x0000001fff857819 */ /* 0x000fe40000011490 */
[--C-:B------:R-:W-:Y:S01]  /*3a80*/  SHF.R.S32.HI R134, RZ, 0x1f, R143.reuse ;  /* 0x0000001fff867819 */ /* 0x100fe2000001148f */
[----:B--2---:R-:W-:Y:S01]  /*3a90*/  FMUL.FTZ R67, R131, R67 ;  /* 0x0000004383437220 */ /* 0x004fe20000410000 */
[----:B------:R-:W-:Y:S01]  /*3aa0*/  IADD3 R131, P0, P1, R144, R74, R143 ;  /* 0x0000004a90837210 */ /* 0x000fe2000791e08f */
[----:B------:R-:W-:-:S03]  /*3ab0*/  FMUL.FTZ R66, R130, R66 ;  /* 0x0000004282427220 */ /* 0x000fc60000410000 */
[----:B------:R-:W-:Y:S02]  /*3ac0*/  LEA R130, P2, R131, c[0x0][0x170], 0x2 ;  /* 0x00005c0083827a11 */ /* 0x000fe400078410ff */
[----:B------:R-:W-:-:S04]  /*3ad0*/  IADD3.X R132, R133, R75, R134, P0, P1 ;  /* 0x0000004b85847210 */ /* 0x000fc800007e2486 */
[----:B------:R-:W-:Y:S01]  /*3ae0*/  LEA.HI.X R131, R131, c[0x0][0x174], R132, 0x2, P2 ;  /* 0x00005d0083837a11 */ /* 0x000fe200010f1484 */
[----:B---3--:R-:W-:Y:S02]  /*3af0*/  FFMA.FTZ R126, R126, R64, R66 ;  /* 0x000000407e7e7223 */ /* 0x008fe40000010042 */
[----:B------:R-:W-:Y:S02]  /*3b00*/  FFMA.FTZ R132, R127, R65, R67 ;  /* 0x000000417f847223 */ /* 0x000fe40000010043 */
[----:B------:R-:W4:Y:S04]  /*3b10*/  LDS.128 R64, [R31+0x10] ;  /* 0x000010001f407984 */ /* 0x000f280000000c00 */
[----:B------:R-:W2:Y:S01]  /*3b20*/  LDG.E.64.CONSTANT R130, [R130.64] ;  /* 0x0000000a82827981 */ /* 0x000ea2000c1e9b00 */
[----:B------:R-:W-:-:S02]  /*3b30*/  SHF.R.S32.HI R133, RZ, 0x1f, R142 ;  /* 0x0000001fff857819 */ /* 0x000fc4000001148e */
[--C-:B------:R-:W-:Y:S01]  /*3b40*/  SHF.R.S32.HI R134, RZ, 0x1f, R141.reuse ;  /* 0x0000001fff867819 */ /* 0x100fe2000001148d */
[----:B----4-:R-:W-:Y:S01]  /*3b50*/  FFMA.FTZ R70, R70, R64, R126 ;  /* 0x0000004046467223 */ /* 0x010fe2000001007e */
[----:B------:R-:W-:-:S04]  /*3b60*/  IADD3 R64, P0, P1, R142, R74, R141 ;  /* 0x0000004a8e407210 */ /* 0x000fc8000791e08d */
[C---:B------:R-:W-:Y:S02]  /*3b70*/  LEA R126, P2, R64.reuse, c[0x0][0x170], 0x2 ;  /* 0x00005c00407e7a11 */ /* 0x040fe400078410ff */
[----:B------:R-:W-:Y:S02]  /*3b80*/  IADD3.X R127, R133, R75, R134, P0, P1 ;  /* 0x0000004b857f7210 */ /* 0x000fe400007e2486 */
[----:B------:R-:W-:Y:S02]  /*3b90*/  SHF.R.S32.HI R133, RZ, 0x1f, R140 ;  /* 0x0000001fff857819 */ /* 0x000fe4000001148c */
[----:B------:R-:W-:Y:S02]  /*3ba0*/  LEA.HI.X R127, R64, c[0x0][0x174], R127, 0x2, P2 ;  /* 0x00005d00407f7a11 */ /* 0x000fe400010f147f */
[--C-:B------:R-:W-:Y:S02]  /*3bb0*/  SHF.R.S32.HI R134, RZ, 0x1f, R139.reuse ;  /* 0x0000001fff867819 */ /* 0x100fe4000001148b */
[----:B------:R-:W-:Y:S01]  /*3bc0*/  IADD3 R64, P0, P1, R140, R74, R139 ;  /* 0x0000004a8c407210 */ /* 0x000fe2000791e08b */
[----:B------:R-:W-:Y:S01]  /*3bd0*/  FFMA.FTZ R132, R71, R65, R132 ;  /* 0x0000004147847223 */ /* 0x000fe20000010084 */
[----:B------:R-:W3:Y:S01]  /*3be0*/  LDG.E.64.CONSTANT R126, [R126.64] ;  /* 0x0000000a7e7e7981 */ /* 0x000ee2000c1e9b00 */
[----:B-----5:R-:W-:Y:S01]  /*3bf0*/  FFMA.FTZ R70, R128, R66, R70 ;  /* 0x0000004280467223 */ /* 0x020fe20000010046 */
[----:B------:R-:W-:Y:S01]  /*3c00*/  IADD3.X R65, R133, R75, R134, P0, P1 ;  /* 0x0000004b85417210 */ /* 0x000fe200007e2486 */
[----:B------:R-:W-:Y:S01]  /*3c10*/  FFMA.FTZ R132, R129, R67, R132 ;  /* 0x0000004381847223 */ /* 0x000fe20000010084 */
[----:B------:R-:W-:-:S04]  /*3c20*/  LEA R128, P2, R64, c[0x0][0x170], 0x2 ;  /* 0x00005c0040807a11 */ /* 0x000fc800078410ff */
[----:B------:R-:W-:Y:S02]  /*3c30*/  LEA.HI.X R129, R64, c[0x0][0x174], R65, 0x2, P2 ;  /* 0x00005d0040817a11 */ /* 0x000fe400010f1441 */
[----:B------:R-:W0:Y:S04]  /*3c40*/  LDS.128 R64, [R31+0x20] ;  /* 0x000020001f407984 */ /* 0x000e280000000c00 */
[----:B------:R-:W4:Y:S01]  /*3c50*/  LDG.E.64.CONSTANT R128, [R128.64] ;  /* 0x0000000a80807981 */ /* 0x000f22000c1e9b00 */
[----:B------:R-:W-:Y:S02]  /*3c60*/  SHF.R.S32.HI R133, RZ, 0x1f, R138 ;  /* 0x0000001fff857819 */ /* 0x000fe4000001148a */
[--C-:B------:R-:W-:Y:S01]  /*3c70*/  SHF.R.S32.HI R134, RZ, 0x1f, R137.reuse ;  /* 0x0000001fff867819 */ /* 0x100fe20000011489 */
[----:B0-----:R-:W-:Y:S01]  /*3c80*/  FFMA.FTZ R68, R68, R64, R70 ;  /* 0x0000004044447223 */ /* 0x001fe20000010046 */
[----:B------:R-:W-:-:S04]  /*3c90*/  IADD3 R64, P0, P1, R138, R74, R137 ;  /* 0x0000004a8a407210 */ /* 0x000fc8000791e089 */
[----:B------:R-:W-:Y:S02]  /*3ca0*/  LEA R70, P2, R64, c[0x0][0x170], 0x2 ;  /* 0x00005c0040467a11 */ /* 0x000fe400078410ff */
[----:B------:R-:W-:-:S04]  /*3cb0*/  IADD3.X R71, R133, R75, R134, P0, P1 ;  /* 0x0000004b85477210 */ /* 0x000fc800007e2486 */
[----:B------:R-:W-:-:S06]  /*3cc0*/  LEA.HI.X R71, R64, c[0x0][0x174], R71, 0x2, P2 ;  /* 0x00005d0040477a11 */ /* 0x000fcc00010f1447 */
[----:B------:R-:W5:Y:S01]  /*3cd0*/  LDG.E.64.CONSTANT R70, [R70.64] ;  /* 0x0000000a46467981 */ /* 0x000f62000c1e9b00 */
[----:B------:R-:W-:Y:S01]  /*3ce0*/  SHF.R.S32.HI R133, RZ, 0x1f, R136 ;  /* 0x0000001fff857819 */ /* 0x000fe20000011488 */
[----:B------:R-:W-:Y:S01]  /*3cf0*/  FFMA.FTZ R132, R69, R65, R132 ;  /* 0x0000004145847223 */ /* 0x000fe20000010084 */
[--C-:B------:R-:W-:Y:S02]  /*3d00*/  SHF.R.S32.HI R134, RZ, 0x1f, R125.reuse ;  /* 0x0000001fff867819 */ /* 0x100fe4000001147d */
[----:B------:R-:W-:-:S04]  /*3d10*/  IADD3 R64, P0, P1, R136, R74, R125 ;  /* 0x0000004a88407210 */ /* 0x000fc8000791e07d */
[----:B------:R-:W-:Y:S02]  /*3d20*/  IADD3.X R65, R133, R75, R134, P0, P1 ;  /* 0x0000004b85417210 */ /* 0x000fe400007e2486 */
[----:B------:R-:W-:Y:S02]  /*3d30*/  SHF.R.S32.HI R133, RZ, 0x1f, R123 ;  /* 0x0000001fff857819 */ /* 0x000fe4000001147b */
[----:B------:R-:W-:Y:S01]  /*3d40*/  SHF.R.S32.HI R134, RZ, 0x1f, R122 ;  /* 0x0000001fff867819 */ /* 0x000fe2000001147a */
[----:B--2---:R-:W-:Y:S01]  /*3d50*/  FFMA.FTZ R68, R130, R66, R68 ;  /* 0x0000004282447223 */ /* 0x004fe20000010044 */
[----:B------:R-:W-:Y:S01]  /*3d60*/  LEA R130, P2, R64, c[0x0][0x170], 0x2 ;  /* 0x00005c0040827a11 */ /* 0x000fe200078410ff */
[----:B------:R-:W-:-:S03]  /*3d70*/  FFMA.FTZ R132, R131, R67, R132 ;  /* 0x0000004383847223 */ /* 0x000fc60000010084 */
[----:B------:R-:W-:Y:S02]  /*3d80*/  LEA.HI.X R131, R64, c[0x0][0x174], R65, 0x2, P2 ;  /* 0x00005d0040837a11 */ /* 0x000fe400010f1441 */
[----:B------:R-:W3:Y:S04]  /*3d90*/  LDS.128 R64, [R31+0x30] ;  /* 0x000030001f407984 */ /* 0x000ee80000000c00 */
[----:B------:R-:W2:Y:S01]  /*3da0*/  LDG.E.64.CONSTANT R130, [R130.64] ;  /* 0x0000000a82827981 */ /* 0x000ea2000c1e9b00 */
[----:B---3--:R-:W-:Y:S01]  /*3db0*/  FFMA.FTZ R126, R126, R64, R68 ;  /* 0x000000407e7e7223 */ /* 0x008fe20000010044 */
[----:B------:R-:W-:Y:S01]  /*3dc0*/  IADD3 R64, P0, P1, R123, R74, R122 ;  /* 0x0000004a7b407210 */ /* 0x000fe2000791e07a */
[----:B------:R-:W-:-:S03]  /*3dd0*/  FFMA.FTZ R132, R127, R65, R132 ;  /* 0x000000417f847223 */ /* 0x000fc60000010084 */
[C---:B------:R-:W-:Y:S02]  /*3de0*/  LEA R68, P2, R64.reuse, c[0x0][0x170], 0x2 ;  /* 0x00005c0040447a11 */ /* 0x040fe400078410ff */
[----:B------:R-:W-:Y:S02]  /*3df0*/  IADD3.X R69, R133, R75, R134, P0, P1 ;  /* 0x0000004b85457210 */ /* 0x000fe400007e2486 */
[----:B------:R-:W-:Y:S02]  /*3e00*/  SHF.R.S32.HI R133, RZ, 0x1f, R121 ;  /* 0x0000001fff857819 */ /* 0x000fe40000011479 */
[--C-:B------:R-:W-:Y:S02]  /*3e10*/  SHF.R.S32.HI R134, RZ, 0x1f, R120.reuse ;  /* 0x0000001fff867819 */ /* 0x100fe40000011478 */
[----:B------:R-:W-:Y:S02]  /*3e20*/  IADD3 R65, P0, P1, R121, R74, R120 ;  /* 0x0000004a79417210 */ /* 0x000fe4000791e078 */
[----:B------:R-:W-:-:S02]  /*3e30*/  LEA.HI.X R69, R64, c[0x0][0x174], R69, 0x2, P2 ;  /* 0x00005d0040457a11 */ /* 0x000fc400010f1445 */
[----:B------:R-:W-:Y:S02]  /*3e40*/  LEA R64, P2, R65, c[0x0][0x170], 0x2 ;  /* 0x00005c0041407a11 */ /* 0x000fe400078410ff */
[----:B------:R-:W-:Y:S02]  /*3e50*/  IADD3.X R127, R133, R75, R134, P0, P1 ;  /* 0x0000004b857f7210 */ /* 0x000fe400007e2486 */
[----:B------:R-:W3:Y:S01]  /*3e60*/  LDG.E.64.CONSTANT R68, [R68.64] ;  /* 0x0000000a44447981 */ /* 0x000ee2000c1e9b00 */
[----:B----4-:R-:W-:Y:S01]  /*3e70*/  FFMA.FTZ R126, R128, R66, R126 ;  /* 0x00000042807e7223 */ /* 0x010fe2000001007e */
[----:B------:R-:W-:Y:S01]  /*3e80*/  LEA.HI.X R65, R65, c[0x0][0x174], R127, 0x2, P2 ;  /* 0x00005d0041417a11 */ /* 0x000fe200010f147f */
[----:B------:R-:W-:-:S04]  /*3e90*/  FFMA.FTZ R132, R129, R67, R132 ;  /* 0x0000004381847223 */ /* 0x000fc80000010084 */
[----:B------:R0:W4:Y:S01]  /*3ea0*/  LDG.E.64.CONSTANT R128, [R64.64] ;  /* 0x0000000a40807981 */ /* 0x000122000c1e9b00 */
[----:B------:R-:W-:Y:S02]  /*3eb0*/  SHF.R.S32.HI R133, RZ, 0x1f, R119 ;  /* 0x0000001fff857819 */ /* 0x000fe40000011477 */
[----:B------:R-:W-:Y:S01]  /*3ec0*/  SHF.R.S32.HI R134, RZ, 0x1f, R118 ;  /* 0x0000001fff867819 */ /* 0x000fe20000011476 */
[----:B0-----:R-:W5:Y:S02]  /*3ed0*/  LDS.128 R64, [R31+0x40] ;  /* 0x000040001f407984 */ /* 0x001f640000000c00 */
[----:B-----5:R-:W-:Y:S01]  /*3ee0*/  FFMA.FTZ R70, R70, R64, R126 ;  /* 0x0000004046467223 */ /* 0x020fe2000001007e */
[----:B------:R-:W-:-:S04]  /*3ef0*/  IADD3 R64, P0, P1, R119, R74, R118 ;  /* 0x0000004a77407210 */ /* 0x000fc8000791e076 */
[----:B------:R-:W-:Y:S02]  /*3f00*/  LEA R126, P2, R64, c[0x0][0x170], 0x2 ;  /* 0x00005c00407e7a11 */ /* 0x000fe400078410ff */
[----:B------:R-:W-:-:S04]  /*3f10*/  IADD3.X R127, R133, R75, R134, P0, P1 ;  /* 0x0000004b857f7210 */ /* 0x000fc800007e2486 */
[----:B------:R-:W-:-:S06]  /*3f20*/  LEA.HI.X R127, R64, c[0x0][0x174], R127, 0x2, P2 ;  /* 0x00005d00407f7a11 */ /* 0x000fcc00010f147f */
[----:B------:R-:W5:Y:S01]  /*3f30*/  LDG.E.64.CONSTANT R126, [R126.64] ;  /* 0x0000000a7e7e7981 */ /* 0x000f62000c1e9b00 */
[----:B------:R-:W-:Y:S01]  /*3f40*/  FFMA.FTZ R132, R71, R65, R132 ;  /* 0x0000004147847223 */ /* 0x000fe20000010084 */
[----:B------:R-:W-:Y:S02]  /*3f50*/  SHF.R.S32.HI R133, RZ, 0x1f, R117 ;  /* 0x0000001fff857819 */ /* 0x000fe40000011475 */
[--C-:B------:R-:W-:Y:S02]  /*3f60*/  SHF.R.S32.HI R134, RZ, 0x1f, R116.reuse ;  /* 0x0000001fff867819 */ /* 0x100fe40000011474 */
[----:B------:R-:W-:-:S04]  /*3f70*/  IADD3 R65, P0, P1, R117, R74, R116 ;  /* 0x0000004a75417210 */ /* 0x000fc8000791e074 */
[----:B------:R-:W-:Y:S02]  /*3f80*/  LEA R64, P2, R65, c[0x0][0x170], 0x2 ;  /* 0x00005c0041407a11 */ /* 0x000fe400078410ff */
[----:B------:R-:W-:-:S04]  /*3f90*/  IADD3.X R71, R133, R75, R134, P0, P1 ;  /* 0x0000004b85477210 */ /* 0x000fc800007e2486 */
[----:B------:R-:W-:Y:S02]  /*3fa0*/  LEA.HI.X R65, R65, c[0x0][0x174], R71, 0x2, P2 ;  /* 0x00005d0041417a11 */ /* 0x000fe400010f1447 */
[----:B------:R-:W-:Y:S02]  /*3fb0*/  SHF.R.S32.HI R133, RZ, 0x1f, R115 ;  /* 0x0000001fff857819 */ /* 0x000fe40000011473 */
[----:B------:R-:W-:Y:S01]  /*3fc0*/  SHF.R.S32.HI R134, RZ, 0x1f, R114 ;  /* 0x0000001fff867819 */ /* 0x000fe20000011472 */
[----:B--2---:R-:W-:Y:S02]  /*3fd0*/  FFMA.FTZ R70, R130, R66, R70 ;  /* 0x0000004282467223 */ /* 0x004fe40000010046 */
[----:B------:R-:W-:Y:S02]  /*3fe0*/  FFMA.FTZ R132, R131, R67, R132 ;  /* 0x0000004383847223 */ /* 0x000fe40000010084 */
[----:B------:R0:W2:Y:S04]  /*3ff0*/  LDG.E.64.CONSTANT R130, [R64.64] ;  /* 0x0000000a40827981 */ /* 0x0000a8000c1e9b00 */
[----:B0-----:R-:W3:Y:S02]  /*4000*/  LDS.128 R64, [R31+0x50] ;  /* 0x000050001f407984 */ /* 0x001ee40000000c00 */
[----:B---3--:R-:W-:Y:S01]  /*4010*/  FFMA.FTZ R68, R68, R64, R70 ;  /* 0x0000004044447223 */ /* 0x008fe20000010046 */
[----:B------:R-:W-:-:S04]  /*4020*/  IADD3 R64, P0, P1, R115, R74, R114 ;  /* 0x0000004a73407210 */ /* 0x000fc8000791e072 */
[----:B------:R-:W-:Y:S02]  /*4030*/  LEA R70, P2, R64, c[0x0][0x170], 0x2 ;  /* 0x00005c0040467a11 */ /* 0x000fe400078410ff */
[----:B------:R-:W-:-:S04]  /*4040*/  IADD3.X R71, R133, R75, R134, P0, P1 ;  /* 0x0000004b85477210 */ /* 0x000fc800007e2486 */
[----:B------:R-:W-:Y:S02]  /*4050*/  LEA.HI.X R71, R64, c[0x0][0x174], R71, 0x2, P2 ;  /* 0x00005d0040477a11 */ /* 0x000fe400010f1447 */
[----:B------:R-:W-:Y:S01]  /*4060*/  IADD3 R64, P0, P1, R113, R74, R112 ;  /* 0x0000004a71407210 */ /* 0x000fe2000791e070 */
[----:B------:R-:W-:Y:S02]  /*4070*/  FFMA.FTZ R132, R69, R65, R132 ;  /* 0x0000004145847223 */ /* 0x000fe40000010084 */
[----:B----4-:R-:W-:Y:S01]  /*4080*/  FFMA.FTZ R68, R128, R66, R68 ;  /* 0x0000004280447223 */ /* 0x010fe20000010044 */
[----:B------:R-:W-:Y:S01]  /*4090*/  IADD3.X R65, R251, R75, R252, P0, P1 ;  /* 0x0000004bfb417210 */ /* 0x000fe200007e24fc */
[----:B------:R-:W3:Y:S01]  /*40a0*/  LDG.E.64.CONSTANT R70, [R70.64] ;  /* 0x0000000a46467981 */ /* 0x000ee2000c1e9b00 */
[----:B------:R-:W-:Y:S01]  /*40b0*/  LEA R128, P2, R64, c[0x0][0x170], 0x2 ;  /* 0x00005c0040807a11 */ /* 0x000fe200078410ff */
[----:B------:R-:W-:-:S03]  /*40c0*/  FFMA.FTZ R132, R129, R67, R132 ;  /* 0x0000004381847223 */ /* 0x000fc60000010084 */
[----:B------:R-:W-:Y:S02]  /*40d0*/  LEA.HI.X R129, R64, c[0x0][0x174], R65, 0x2, P2 ;  /* 0x00005d0040817a11 */ /* 0x000fe400010f1441 */
[----:B------:R-:W5:Y:S04]  /*40e0*/  LDS.128 R64, [R31+0x60] ;  /* 0x000060001f407984 */ /* 0x000f680000000c00 */
[----:B------:R-:W4:Y:S01]  /*40f0*/  LDG.E.64.CONSTANT R128, [R128.64] ;  /* 0x0000000a80807981 */ /* 0x000f22000c1e9b00 */
[----:B-----5:R-:W-:Y:S01]  /*4100*/  FFMA.FTZ R126, R126, R64, R68 ;  /* 0x000000407e7e7223 */ /* 0x020fe20000010044 */
[----:B------:R-:W-:-:S04]  /*4110*/  IADD3 R64, P0, P1, R111, R74, R110 ;  /* 0x0000004a6f407210 */ /* 0x000fc8000791e06e */
[----:B------:R-:W-:Y:S02]  /*4120*/  LEA R68, P2, R64, c[0x0][0x170], 0x2 ;  /* 0x00005c0040447a11 */ /* 0x000fe400078410ff */
[----:B------:R-:W-:-:S04]  /*4130*/  IADD3.X R69, R249, R75, R250, P0, P1 ;  /* 0x0000004bf9457210 */ /* 0x000fc800007e24fa */
[----:B------:R-:W-:-:S06]  /*4140*/  LEA.HI.X R69, R64, c[0x0][0x174], R69, 0x2, P2 ;  /* 0x00005d0040457a11 */ /* 0x000fcc00010f1445 */
[----:B------:R-:W5:Y:S01]  /*4150*/  LDG.E.64.CONSTANT R68, [R68.64] ;  /* 0x0000000a44447981 */ /* 0x000f62000c1e9b00 */
[----:B------:R-:W-:Y:S01]  /*4160*/  IADD3 R64, P0, P1, R109, R74, R108 ;  /* 0x0000004a6d407210 */ /* 0x000fe2000791e06c */
[----:B------:R-:W-:-:S03]  /*4170*/  FFMA.FTZ R132, R127, R65, R132 ;  /* 0x000000417f847223 */ /* 0x000fc60000010084 */
[----:B------:R-:W-:Y:S01]  /*4180*/  IADD3.X R65, R247, R75, R248, P0, P1 ;  /* 0x0000004bf7417210 */ /* 0x000fe200007e24f8 */
        /* <DEDUP_REMOVED lines=10> */
[-C--:B------:R-:W-:Y:S02]  /*4230*/  IADD3.X R127, R245, R75.reuse, R246, P0, P1 ;  /* 0x0000004bf57f7210 */ /* 0x080fe400007e24f6 */
[----:B------:R-:W-:Y:S02]  /*4240*/  IADD3 R65, P0, P1, R105, R74, R104 ;  /* 0x0000004a69417210 */ /* 0x000fe4000791e068 */
[----:B------:R-:W-:Y:S02]  /*4250*/  LEA.HI.X R127, R64, c[0x0][0x174], R127, 0x2, P2 ;  /* 0x00005d00407f7a11 */ /* 0x000fe400010f147f */
[----:B------:R-:W-:Y:S02]  /*4260*/  LEA R64, P2, R65, c[0x0][0x170], 0x2 ;  /* 0x00005c0041407a11 */ /* 0x000fe400078410ff */
[----:B------:R-:W-:-:S02]  /*4270*/  IADD3.X R71, R243, R75, R244, P0, P1 ;  /* 0x0000004bf3477210 */ /* 0x000fc400007e24f4 */
[----:B------:R-:W3:Y:S01]  /*4280*/  LDG.E.64.CONSTANT R126, [R126.64] ;  /* 0x0000000a7e7e7981 */ /* 0x000ee2000c1e9b00 */
[----:B----4-:R-:W-:Y:S01]  /*4290*/  FFMA.FTZ R70, R128, R66, R70 ;  /* 0x0000004280467223 */ /* 0x010fe20000010046 */
[----:B------:R-:W-:Y:S01]  /*42a0*/  LEA.HI.X R65, R65, c[0x0][0x174], R71, 0x2, P2 ;  /* 0x00005d0041417a11 */ /* 0x000fe200010f1447 */
[----:B------:R-:W-:-:S04]  /*42b0*/  FFMA.FTZ R132, R129, R67, R132 ;  /* 0x0000004381847223 */ /* 0x000fc80000010084 */
[----:B------:R0:W4:Y:S04]  /*42c0*/  LDG.E.64.CONSTANT R128, [R64.64] ;  /* 0x0000000a40807981 */ /* 0x000128000c1e9b00 */
        /* <DEDUP_REMOVED lines=8> */
[----:B------:R-:W-:-:S04]  /*4350*/  IADD3 R65, P0, P1, R101, R74, R100 ;  /* 0x0000004a65417210 */ /* 0x000fc8000791e064 */
[----:B------:R-:W-:Y:S02]  /*4360*/  LEA R64, P2, R65, c[0x0][0x170], 0x2 ;  /* 0x00005c0041407a11 */ /* 0x000fe400078410ff */
[----:B------:R-:W-:-:S04]  /*4370*/  IADD3.X R69, R239, R75, R240, P0, P1 ;  /* 0x0000004bef457210 */ /* 0x000fc800007e24f0 */
[----:B------:R-:W-:Y:S01]  /*4380*/  LEA.HI.X R65, R65, c[0x0][0x174], R69, 0x2, P2 ;  /* 0x00005d0041417a11 */ /* 0x000fe200010f1445 */
        /* <DEDUP_REMOVED lines=139> */
[----:B------:R-:W-:Y:S01]  /*4c40*/  IADD3 R69, P0, P1, R7, R74, R37 ;  /* 0x0000004a07457210 */ /* 0x000fe2000791e025 */
[----:B-----5:R-:W-:-:S03]  /*4c50*/  FFMA.FTZ R64, R126, R64, R68 ;  /* 0x000000407e407223 */ /* 0x020fc60000010044 */
[----:B------:R-:W-:Y:S02]  /*4c60*/  LEA R68, P2, R69, c[0x0][0x170], 0x2 ;  /* 0x00005c0045447a11 */ /* 0x000fe400078410ff */
[----:B------:R-:W-:-:S04]  /*4c70*/  IADD3.X R126, R201, R75, R202, P0, P1 ;  /* 0x0000004bc97e7210 */ /* 0x000fc800007e24ca */
[----:B------:R-:W-:-:S06]  /*4c80*/  LEA.HI.X R69, R69, c[0x0][0x174], R126, 0x2, P2 ;  /* 0x00005d0045457a11 */ /* 0x000fcc00010f147e */
[----:B------:R-:W5:Y:S01]  /*4c90*/  LDG.E.64.CONSTANT R68, [R68.64] ;  /* 0x0000000a44447981 */ /* 0x000f62000c1e9b00 */
[----:B------:R-:W-:Y:S02]  /*4ca0*/  FFMA.FTZ R65, R127, R65, R132 ;  /* 0x000000417f417223 */ /* 0x000fe40000010084 */
[----:B--2---:R-:W-:Y:S01]  /*4cb0*/  FFMA.FTZ R130, R130, R66, R64 ;  /* 0x0000004282827223 */ /* 0x004fe20000010040 */
[----:B------:R-:W-:Y:S01]  /*4cc0*/  IADD3 R64, P0, P1, R8, R74, R38 ;  /* 0x0000004a08407210 */ /* 0x000fe2000791e026 */
[----:B------:R-:W-:-:S03]  /*4cd0*/  FFMA.FTZ R131, R131, R67, R65 ;  /* 0x0000004383837223 */ /* 0x000fc60000010041 */
[----:B------:R-:W-:Y:S02]  /*4ce0*/  IADD3.X R65, R199, R75, R200, P0, P1 ;  /* 0x0000004bc7417210 */ /* 0x000fe400007e24c8 */
[----:B------:R-:W-:-:S04]  /*4cf0*/  LEA R132, P2, R64, c[0x0][0x170], 0x2 ;  /* 0x00005c0040847a11 */ /* 0x000fc800078410ff */
[----:B------:R-:W-:Y:S02]  /*4d00*/  LEA.HI.X R133, R64, c[0x0][0x174], R65, 0x2, P2 ;  /* 0x00005d0040857a11 */ /* 0x000fe400010f1441 */
[----:B------:R-:W3:Y:S04]  /*4d10*/  LDS.128 R64, [R31+0x130] ;  /* 0x000130001f407984 */ /* 0x000ee80000000c00 */
[----:B------:R-:W2:Y:S01]  /*4d20*/  LDG.E.64.CONSTANT R132, [R132.64] ;  /* 0x0000000a84847981 */ /* 0x000ea2000c1e9b00 */
[----:B---3--:R-:W-:Y:S01]  /*4d30*/  FFMA.FTZ R70, R70, R64, R130 ;  /* 0x0000004046467223 */ /* 0x008fe20000010082 */
[----:B------:R-:W-:Y:S01]  /*4d40*/  IADD3 R64, P0, P1, R9, R74, R39 ;  /* 0x0000004a09407210 */ /* 0x000fe2000791e027 */
[----:B------:R-:W-:-:S03]  /*4d50*/  FFMA.FTZ R71, R71, R65, R131 ;  /* 0x0000004147477223 */ /* 0x000fc60000010083 */
[----:B------:R-:W-:Y:S02]  /*4d60*/  LEA R126, P2, R64, c[0x0][0x170], 0x2 ;  /* 0x00005c00407e7a11 */ /* 0x000fe400078410ff */
[----:B------:R-:W-:-:S04]  /*4d70*/  IADD3.X R127, R197, R75, R198, P0, P1 ;  /* 0x0000004bc57f7210 */ /* 0x000fc800007e24c6 */
[----:B------:R-:W-:Y:S01]  /*4d80*/  LEA.HI.X R127, R64, c[0x0][0x174], R127, 0x2, P2 ;  /* 0x00005d00407f7a11 */ /* 0x000fe200010f147f */
[----:B----4-:R-:W-:Y:S02]  /*4d90*/  FFMA.FTZ R70, R128, R66, R70 ;  /* 0x0000004280467223 */ /* 0x010fe40000010046 */
[----:B------:R-:W-:Y:S02]  /*4da0*/  FFMA.FTZ R71, R129, R67, R71 ;  /* 0x0000004381477223 */ /* 0x000fe40000010047 */
[----:B------:R-:W5:Y:S01]  /*4db0*/  LDS.128 R64, [R31+0x140] ;  /* 0x000140001f407984 */ /* 0x000f620000000c00 */
[----:B------:R-:W-:-:S03]  /*4dc0*/  IADD3 R129, P0, P1, R10, R74, R40 ;  /* 0x0000004a0a817210 */ /* 0x000fc6000791e028 */
[----:B------:R-:W3:Y:S01]  /*4dd0*/  LDG.E.64.CONSTANT R126, [R126.64] ;  /* 0x0000000a7e7e7981 */ /* 0x000ee2000c1e9b00 */
[----:B------:R-:W-:Y:S02]  /*4de0*/  LEA R128, P2, R129, c[0x0][0x170], 0x2 ;  /* 0x00005c0081807a11 */ /* 0x000fe400078410ff */
[----:B------:R-:W-:-:S04]  /*4df0*/  IADD3.X R130, R195, R75, R196, P0, P1 ;  /* 0x0000004bc3827210 */ /* 0x000fc800007e24c4 */
[----:B------:R-:W-:-:S06]  /*4e00*/  LEA.HI.X R129, R129, c[0x0][0x174], R130, 0x2, P2 ;  /* 0x00005d0081817a11 */ /* 0x000fcc00010f1482 */
[----:B------:R-:W4:Y:S01]  /*4e10*/  LDG.E.64.CONSTANT R128, [R128.64] ;  /* 0x0000000a80807981 */ /* 0x000f22000c1e9b00 */
[----:B-----5:R-:W-:Y:S01]  /*4e20*/  FFMA.FTZ R64, R68, R64, R70 ;  /* 0x0000004044407223 */ /* 0x020fe20000010046 */
[----:B------:R-:W-:Y:S01]  /*4e30*/  IADD3 R68, P0, P1, R11, R74, R41 ;  /* 0x0000004a0b447210 */ /* 0x000fe2000791e029 */
[----:B------:R-:W-:-:S03]  /*4e40*/  FFMA.FTZ R65, R69, R65, R71 ;  /* 0x0000004145417223 */ /* 0x000fc60000010047 */
[----:B------:R-:W-:Y:S02]  /*4e50*/  LEA R130, P2, R68, c[0x0][0x170], 0x2 ;  /* 0x00005c0044827a11 */ /* 0x000fe400078410ff */
[----:B------:R-:W-:-:S04]  /*4e60*/  IADD3.X R69, R193, R75, R194, P0, P1 ;  /* 0x0000004bc1457210 */ /* 0x000fc800007e24c2 */
[----:B------:R-:W-:Y:S02]  /*4e70*/  LEA.HI.X R131, R68, c[0x0][0x174], R69, 0x2, P2 ;  /* 0x00005d0044837a11 */ /* 0x000fe400010f1445 */
[----:B------:R-:W-:-:S04]  /*4e80*/  IADD3 R68, P0, P1, R12, R74, R42 ;  /* 0x0000004a0c447210 */ /* 0x000fc8000791e02a */
[----:B------:R-:W-:Y:S01]  /*4e90*/  LEA R70, P2, R68, c[0x0][0x170], 0x2 ;  /* 0x00005c0044467a11 */ /* 0x000fe200078410ff */
[----:B------:R-:W5:Y:S01]  /*4ea0*/  LDG.E.64.CONSTANT R130, [R130.64] ;  /* 0x0000000a82827981 */ /* 0x000f62000c1e9b00 */
[----:B------:R-:W-:-:S04]  /*4eb0*/  IADD3.X R69, R191, R75, R192, P0, P1 ;  /* 0x0000004bbf457210 */ /* 0x000fc800007e24c0 */
[----:B------:R-:W-:-:S06]  /*4ec0*/  LEA.HI.X R71, R68, c[0x0][0x174], R69, 0x2, P2 ;  /* 0x00005d0044477a11 */ /* 0x000fcc00010f1445 */
[----:B------:R-:W5:Y:S01]  /*4ed0*/  LDG.E.64.CONSTANT R70, [R70.64] ;  /* 0x0000000a46467981 */ /* 0x000f62000c1e9b00 */
[----:B--2---:R-:W-:Y:S02]  /*4ee0*/  FFMA.FTZ R132, R132, R66, R64 ;  /* 0x0000004284847223 */ /* 0x004fe40000010040 */
[----:B------:R-:W-:Y:S02]  /*4ef0*/  FFMA.FTZ R133, R133, R67, R65 ;  /* 0x0000004385857223 */ /* 0x000fe40000010041 */
[----:B------:R-:W3:Y:S02]  /*4f00*/  LDS.128 R64, [R31+0x150] ;  /* 0x000150001f407984 */ /* 0x000ee40000000c00 */
        /* <DEDUP_REMOVED lines=8> */
[----:B------:R-:W5:Y:S04]  /*4f90*/  LDS.128 R64, [R31+0x160] ;  /* 0x000160001f407984 */ /* 0x000f680000000c00 */
[----:B------:R-:W2:Y:S01]  /*4fa0*/  LDG.E.64.CONSTANT R68, [R68.64] ;  /* 0x0000000a44447981 */ /* 0x000ea2000c1e9b00 */
[----:B------:R-:W-:-:S04]  /*4fb0*/  IADD3 R129, P0, P1, R14, R74, R44 ;  /* 0x0000004a0e817210 */ /* 0x000fc8000791e02c */
[----:B------:R-:W-:Y:S02]  /*4fc0*/  LEA R128, P2, R129, c[0x0][0x170], 0x2 ;  /* 0x00005c0081807a11 */ /* 0x000fe400078410ff */
[----:B------:R-:W-:-:S04]  /*4fd0*/  IADD3.X R132, R187, R75, R188, P0, P1 ;  /* 0x0000004bbb847210 */ /* 0x000fc800007e24bc */
[----:B------:R-:W-:-:S06]  /*4fe0*/  LEA.HI.X R129, R129, c[0x0][0x174], R132, 0x2, P2 ;  /* 0x00005d0081817a11 */ /* 0x000fcc00010f1484 */
[----:B------:R-:W3:Y:S01]  /*4ff0*/  LDG.E.64.CONSTANT R128, [R128.64] ;  /* 0x0000000a80807981 */ /* 0x000ee2000c1e9b00 */
[----:B-----5:R-:W-:Y:S02]  /*5000*/  FFMA.FTZ R64, R130, R64, R126 ;  /* 0x0000004082407223 */ /* 0x020fe4000001007e */
[----:B------:R-:W-:Y:S02]  /*5010*/  FFMA.FTZ R65, R131, R65, R127 ;  /* 0x0000004183417223 */ /* 0x000fe4000001007f */
[----:B------:R-:W-:Y:S01]  /*5020*/  FFMA.FTZ R70, R70, R66, R64 ;  /* 0x0000004246467223 */ /* 0x000fe20000010040 */
        /* <DEDUP_REMOVED lines=8> */
[----:B------:R-:W-:-:S06]  /*50b0*/  LEA.HI.X R133, R64, c[0x0][0x174], R66, 0x2, P2 ;  /* 0x00005d0040857a11 */ /* 0x000fcc00010f1442 */
[----:B------:R-:W5:Y:S01]  /*50c0*/  LDG.E.64.CONSTANT R132, [R132.64] ;  /* 0x0000000a84847981 */ /* 0x000f62000c1e9b00 */
[----:B------:R-:W-:-:S03]  /*50d0*/  FFMA.FTZ R71, R71, R67, R65 ;  /* 0x0000004347477223 */ /* 0x000fc60000010041 */
[----:B------:R-:W2:Y:S02]  /*50e0*/  LDS.128 R64, [R31+0x170] ;  /* 0x000170001f407984 */ /* 0x000ea40000000c00 */
[----:B--2---:R-:W-:Y:S01]  /*50f0*/  FFMA.FTZ R64, R68, R64, R70 ;  /* 0x0000004044407223 */ /* 0x004fe20000010046 */
[----:B------:R-:W-:-:S04]  /*5100*/  IADD3 R68, P0, P1, R17, R74, R47 ;  /* 0x0000004a11447210 */ /* 0x000fc8000791e02f */
[----:B------:R-:W-:Y:S02]  /*5110*/  IADD3.X R70, R181, R75, R182, P0, P1 ;  /* 0x0000004bb5467210 */ /* 0x000fe400007e24b6 */
[----:B------:R-:W-:Y:S01]  /*5120*/  LEA R126, P2, R68, c[0x0][0x170], 0x2 ;  /* 0x00005c00447e7a11 */ /* 0x000fe200078410ff */
[----:B------:R-:W-:-:S03]  /*5130*/  FFMA.FTZ R65, R69, R65, R71 ;  /* 0x0000004145417223 */ /* 0x000fc60000010047 */
[----:B------:R-:W-:Y:S02]  /*5140*/  LEA.HI.X R127, R68, c[0x0][0x174], R70, 0x2, P2 ;  /* 0x00005d00447f7a11 */ /* 0x000fe400010f1446 */
[----:B------:R-:W4:Y:S04]  /*5150*/  LDS.128 R68, [R31+0x180] ;  /* 0x000180001f447984 */ /* 0x000f280000000c00 */
[----:B------:R-:W2:Y:S01]  /*5160*/  LDG.E.64.CONSTANT R126, [R126.64] ;  /* 0x0000000a7e7e7981 */ /* 0x000ea2000c1e9b00 */
[----:B---3--:R-:W-:Y:S01]  /*5170*/  FFMA.FTZ R66, R128, R66, R64 ;  /* 0x0000004280427223 */ /* 0x008fe20000010040 */
[----:B------:R-:W-:Y:S01]  /*5180*/  IADD3 R64, P0, P1, R18, R74, R48 ;  /* 0x0000004a12407210 */ /* 0x000fe2000791e030 */
[----:B------:R-:W-:-:S03]  /*5190*/  FFMA.FTZ R65, R129, R67, R65 ;  /* 0x0000004381417223 */ /* 0x000fc60000010041 */
[----:B------:R-:W-:Y:S02]  /*51a0*/  LEA R134, P2, R64, c[0x0][0x170], 0x2 ;  /* 0x00005c0040867a11 */ /* 0x000fe400078410ff */
[----:B------:R-:W-:-:S04]  /*51b0*/  IADD3.X R67, R179, R75, R180, P0, P1 ;  /* 0x0000004bb3437210 */ /* 0x000fc800007e24b4 */
[----:B------:R-:W-:Y:S02]  /*51c0*/  LEA.HI.X R135, R64, c[0x0][0x174], R67, 0x2, P2 ;  /* 0x00005d0040877a11 */ /* 0x000fe400010f1443 */
[----:B------:R-:W-:-:S04]  /*51d0*/  IADD3 R64, P0, P1, R19, R74, R49 ;  /* 0x0000004a13407210 */ /* 0x000fc8000791e031 */
[----:B------:R-:W3:Y:S01]  /*51e0*/  LDG.E.64.CONSTANT R134, [R134.64] ;  /* 0x0000000a86867981 */ /* 0x000ee2000c1e9b00 */
[----:B----4-:R-:W-:Y:S02]  /*51f0*/  FFMA.FTZ R66, R130, R68, R66 ;  /* 0x0000004482427223 */ /* 0x010fe40000010042 */
[----:B------:R-:W-:Y:S02]  /*5200*/  FFMA.FTZ R65, R131, R69, R65 ;  /* 0x0000004583417223 */ /* 0x000fe40000010041 */
[----:B-----5:R-:W-:Y:S01]  /*5210*/  FFMA.FTZ R70, R132, R70, R66 ;  /* 0x0000004684467223 */ /* 0x020fe20000010042 */
[----:B------:R-:W-:Y:S01]  /*5220*/  LEA R132, P2, R64, c[0x0][0x170], 0x2 ;  /* 0x00005c0040847a11 */ /* 0x000fe200078410ff */
[----:B------:R-:W-:Y:S01]  /*5230*/  FFMA.FTZ R71, R133, R71, R65 ;  /* 0x0000004785477223 */ /* 0x000fe20000010041 */
[----:B------:R-:W-:-:S04]  /*5240*/  IADD3.X R65, R177, R75, R178, P0, P1 ;  /* 0x0000004bb1417210 */ /* 0x000fc800007e24b2 */
[----:B------:R-:W-:Y:S02]  /*5250*/  LEA.HI.X R133, R64, c[0x0][0x174], R65, 0x2, P2 ;  /* 0x00005d0040857a11 */ /* 0x000fe400010f1441 */
[----:B------:R-:W-:-:S04]  /*5260*/  IADD3 R64, P0, P1, R20, R74, R50 ;  /* 0x0000004a14407210 */ /* 0x000fc8000791e032 */
[----:B------:R-:W-:Y:S01]  /*5270*/  LEA R130, P2, R64, c[0x0][0x170], 0x2 ;  /* 0x00005c0040827a11 */ /* 0x000fe200078410ff */
[----:B------:R-:W4:Y:S01]  /*5280*/  LDG.E.64.CONSTANT R132, [R132.64] ;  /* 0x0000000a84847981 */ /* 0x000f22000c1e9b00 */
[----:B------:R-:W-:-:S04]  /*5290*/  IADD3.X R65, R175, R75, R176, P0, P1 ;  /* 0x0000004baf417210 */ /* 0x000fc800007e24b0 */
[----:B------:R-:W-:Y:S02]  /*52a0*/  LEA.HI.X R131, R64, c[0x0][0x174], R65, 0x2, P2 ;  /* 0x00005d0040837a11 */ /* 0x000fe400010f1441 */
[----:B------:R-:W2:Y:S04]  /*52b0*/  LDS.128 R64, [R31+0x190] ;  /* 0x000190001f407984 */ /* 0x000ea80000000c00 */
[----:B------:R-:W5:Y:S01]  /*52c0*/  LDG.E.64.CONSTANT R130, [R130.64] ;  /* 0x0000000a82827981 */ /* 0x000f62000c1e9b00 */
[----:B------:R-:W-:-:S04]  /*52d0*/  IADD3 R68, P0, P1, R21, R74, R51 ;  /* 0x0000004a15447210 */ /* 0x000fc8000791e033 */
[----:B------:R-:W-:Y:S02]  /*52e0*/  IADD3.X R69, R173, R75, R174, P0, P1 ;  /* 0x0000004bad457210 */ /* 0x000fe400007e24ae */
[----:B------:R-:W-:-:S04]  /*52f0*/  LEA R128, P2, R68, c[0x0][0x170], 0x2 ;  /* 0x00005c0044807a11 */ /* 0x000fc800078410ff */
[----:B------:R-:W-:-:S06]  /*5300*/  LEA.HI.X R129, R68, c[0x0][0x174], R69, 0x2, P2 ;  /* 0x00005d0044817a11 */ /* 0x000fcc00010f1445 */
[----:B------:R-:W5:Y:S01]  /*5310*/  LDG.E.64.CONSTANT R128, [R128.64] ;  /* 0x0000000a80807981 */ /* 0x000f62000c1e9b00 */
[----:B--2---:R-:W-:Y:S02]  /*5320*/  FFMA.FTZ R64, R126, R64, R70 ;  /* 0x000000407e407223 */ /* 0x004fe40000010046 */
[----:B------:R-:W-:Y:S02]  /*5330*/  FFMA.FTZ R65, R127, R65, R71 ;  /* 0x000000417f417223 */ /* 0x000fe40000010047 */
[----:B------:R-:W4:Y:S01]  /*5340*/  LDS.128 R68, [R31+0x1a0] ;  /* 0x0001a0001f447984 */ /* 0x000f220000000c00 */
[----:B---3--:R-:W-:Y:S01]  /*5350*/  FFMA.FTZ R66, R134, R66, R64 ;  /* 0x0000004286427223 */ /* 0x008fe20000010040 */
[----:B------:R-:W-:Y:S01]  /*5360*/  IADD3 R64, P0, P1, R22, R74, R52 ;  /* 0x0000004a16407210 */ /* 0x000fe2000791e034 */
[----:B------:R-:W-:-:S03]  /*5370*/  FFMA.FTZ R67, R135, R67, R65 ;  /* 0x0000004387437223 */ /* 0x000fc60000010041 */
[----:B------:R-:W-:Y:S02]  /*5380*/  LEA R126, P2, R64, c[0x0][0x170], 0x2 ;  /* 0x00005c00407e7a11 */ /* 0x000fe400078410ff */
[----:B------:R-:W-:-:S04]  /*5390*/  IADD3.X R65, R171, R75, R172, P0, P1 ;  /* 0x0000004bab417210 */ /* 0x000fc800007e24ac */
[----:B------:R-:W-:-:S06]  /*53a0*/  LEA.HI.X R127, R64, c[0x0][0x174], R65, 0x2, P2 ;  /* 0x00005d00407f7a11 */ /* 0x000fcc00010f1441 */
[----:B------:R-:W2:Y:S01]  /*53b0*/  LDG.E.64.CONSTANT R126, [R126.64] ;  /* 0x0000000a7e7e7981 */ /* 0x000ea2000c1e9b00 */
[----:B----4-:R-:W-:Y:S01]  /*53c0*/  FFMA.FTZ R66, R132, R68, R66 ;  /* 0x0000004484427223 */ /* 0x010fe20000010042 */
[----:B------:R-:W-:-:S04]  /*53d0*/  IADD3 R68, P0, P1, R23, R74, R53 ;  /* 0x0000004a17447210 */ /* 0x000fc8000791e035 */
[----:B------:R-:W-:Y:S01]  /*53e0*/  LEA R134, P2, R68, c[0x0][0x170], 0x2 ;  /* 0x00005c0044867a11 */ /* 0x000fe200078410ff */
[----:B-----5:R-:W-:Y:S01]  /*53f0*/  FFMA.FTZ R70, R130, R70, R66 ;  /* 0x0000004682467223 */ /* 0x020fe20000010042 */
[----:B------:R-:W-:-:S04]  /*5400*/  IADD3.X R130, R169, R75, R170, P0, P1 ;  /* 0x0000004ba9827210 */ /* 0x000fc800007e24aa */
[----:B------:R-:W-:-:S06]  /*5410*/  LEA.HI.X R135, R68, c[0x0][0x174], R130, 0x2, P2 ;  /* 0x00005d0044877a11 */ /* 0x000fcc00010f1482 */
[----:B------:R-:W3:Y:S01]  /*5420*/  LDG.E.64.CONSTANT R134, [R134.64] ;  /* 0x0000000a86867981 */ /* 0x000ee2000c1e9b00 */
[----:B------:R-:W-:Y:S01]  /*5430*/  FFMA.FTZ R69, R133, R69, R67 ;  /* 0x0000004585457223 */ /* 0x000fe20000010043 */
[----:B------:R-:W-:Y:S02]  /*5440*/  IADD3 R68, P0, P1, R24, R74, R54 ;  /* 0x0000004a18447210 */ /* 0x000fe4000791e036 */
[----:B------:R-:W0:Y:S01]  /*5450*/  LDS.128 R64, [R31+0x1b0] ;  /* 0x0001b0001f407984 */ /* 0x000e220000000c00 */
[----:B------:R-:W-:Y:S01]  /*5460*/  FFMA.FTZ R71, R131, R71, R69 ;  /* 0x0000004783477223 */ /* 0x000fe20000010045 */
        /* <DEDUP_REMOVED lines=9> */
[----:B0-----:R-:W-:Y:S02]  /*5500*/  FFMA.FTZ R64, R128, R64, R70 ;  /* 0x0000004080407223 */ /* 0x001fe40000010046 */
[----:B------:R-:W-:Y:S02]  /*5510*/  FFMA.FTZ R65, R129, R65, R71 ;  /* 0x0000004181417223 */ /* 0x000fe40000010047 */
[----:B------:R-:W3:Y:S01]  /*5520*/  LDS.128 R68, [R31+0x1c0] ;  /* 0x0001c0001f447984 */ /* 0x000ee20000000c00 */
[----:B--2---:R-:W-:Y:S02]  /*5530*/  FFMA.FTZ R64, R126, R66, R64 ;  /* 0x000000427e407223 */ /* 0x004fe40000010040 */
[----:B------:R-:W-:Y:S02]  /*5540*/  FFMA.FTZ R65, R127, R67, R65 ;  /* 0x000000437f417223 */ /* 0x000fe40000010041 */
[----:B---3--:R-:W-:-:S02]  /*5550*/  FFMA.FTZ R134, R134, R68, R64 ;  /* 0x0000004486867223 */ /* 0x008fc40000010040 */
[----:B------:R-:W-:Y:S02]  /*5560*/  FFMA.FTZ R135, R135, R69, R65 ;  /* 0x0000004587877223 */ /* 0x000fe40000010041 */
[----:B------:R-:W5:Y:S01]  /*5570*/  LDS.128 R64, [R31+0x1d0] ;  /* 0x0001d0001f407984 */ /* 0x000f620000000c00 */
[----:B------:R-:W-:-:S04]  /*5580*/  IADD3 R69, P0, P1, R26, R74, R56 ;  /* 0x0000004a1a457210 */ /* 0x000fc8000791e038 */
[----:B------:R-:W-:Y:S02]  /*5590*/  LEA R68, P2, R69, c[0x0][0x170], 0x2 ;  /* 0x00005c0045447a11 */ /* 0x000fe400078410ff */
[----:B------:R-:W-:-:S04]  /*55a0*/  IADD3.X R126, R163, R75, R164, P0, P1 ;  /* 0x0000004ba37e7210 */ /* 0x000fc800007e24a4 */
[----:B------:R-:W-:-:S06]  /*55b0*/  LEA.HI.X R69, R69, c[0x0][0x174], R126, 0x2, P2 ;  /* 0x00005d0045457a11 */ /* 0x000fcc00010f147e */
[----:B------:R-:W2:Y:S01]  /*55c0*/  LDG.E.64.CONSTANT R68, [R68.64] ;  /* 0x0000000a44447981 */ /* 0x000ea2000c1e9b00 */
[----:B----4-:R-:W-:Y:S02]  /*55d0*/  FFMA.FTZ R70, R130, R70, R134 ;  /* 0x0000004682467223 */ /* 0x010fe40000010086 */
[----:B------:R-:W-:Y:S01]  /*55e0*/  FFMA.FTZ R134, R131, R71, R135 ;  /* 0x0000004783867223 */ /* 0x000fe20000010087 */
[-C--:B------:R-:W-:Y:S02]  /*55f0*/  IADD3 R71, P4, P5, R27, R74.reuse, R57 ;  /* 0x0000004a1b477210 */ /* 0x080fe40007d9e039 */
[-C--:B------:R-:W-:Y:S02]  /*5600*/  IADD3 R127, P0, P1, R28, R74.reuse, R58 ;  /* 0x0000004a1c7f7210 */ /* 0x080fe4000791e03a */
[----:B------:R-:W-:Y:S02]  /*5610*/  IADD3.X R126, R161, R75, R162, P4, P5 ;  /* 0x0000004ba17e7210 */ /* 0x000fe400027ea4a2 */
[----:B------:R-:W-:-:S02]  /*5620*/  IADD3 R129, P2, P3, R29, R74, R59 ;  /* 0x0000004a1d817210 */ /* 0x000fc40007b5e03b */
[----:B------:R-:W-:Y:S02]  /*5630*/  IADD3 R131, P4, P5, R30, R74, R60 ;  /* 0x0000004a1e837210 */ /* 0x000fe40007d9e03c */
[----:B------:R-:W-:Y:S01]  /*5640*/  IADD3.X R74, R159, R75, R160, P0, P1 ;  /* 0x0000004b9f4a7210 */ /* 0x000fe200007e24a0 */
[----:B-----5:R-:W-:Y:S01]  /*5650*/  FFMA.FTZ R64, R132, R64, R70 ;  /* 0x0000004084407223 */ /* 0x020fe20000010046 */
[----:B------:R-:W-:-:S04]  /*5660*/  LEA R70, P6, R71, c[0x0][0x170], 0x2 ;  /* 0x00005c0047467a11 */ /* 0x000fc800078c10ff */
[----:B------:R-:W-:Y:S02]  /*5670*/  LEA.HI.X R71, R71, c[0x0][0x174], R126, 0x2, P6 ;  /* 0x00005d0047477a11 */ /* 0x000fe400030f147e */
[----:B------:R-:W-:Y:S02]  /*5680*/  LEA R126, P6, R127, c[0x0][0x170], 0x2 ;  /* 0x00005c007f7e7a11 */ /* 0x000fe400078c10ff */
[----:B------:R-:W-:Y:S02]  /*5690*/  LEA R128, P0, R129, c[0x0][0x170], 0x2 ;  /* 0x00005c0081807a11 */ /* 0x000fe400078010ff */
[----:B------:R-:W-:Y:S02]  /*56a0*/  LEA.HI.X R127, R127, c[0x0][0x174], R74, 0x2, P6 ;  /* 0x00005d007f7f7a11 */ /* 0x000fe400030f144a */
[-C--:B------:R-:W-:Y:S02]  /*56b0*/  IADD3.X R74, R157, R75.reuse, R158, P2, P3 ;  /* 0x0000004b9d4a7210 */ /* 0x080fe400017e649e */
[----:B------:R-:W-:-:S02]  /*56c0*/  IADD3.X R132, R155, R75, R156, P4, P5 ;  /* 0x0000004b9b847210 */ /* 0x000fc400027ea49c */
[----:B------:R-:W-:Y:S01]  /*56d0*/  LEA.HI.X R129, R129, c[0x0][0x174], R74, 0x2, P0 ;  /* 0x00005d0081817a11 */ /* 0x000fe200000f144a */
[----:B------:R-:W3:Y:S01]  /*56e0*/  LDG.E.64.CONSTANT R126, [R126.64] ;  /* 0x0000000a7e7e7981 */ /* 0x000ee2000c1e9b00 */
[----:B------:R-:W-:-:S03]  /*56f0*/  LEA R130, P0, R131, c[0x0][0x170], 0x2 ;  /* 0x00005c0083827a11 */ /* 0x000fc600078010ff */
[----:B------:R0:W4:Y:S01]  /*5700*/  LDG.E.64.CONSTANT R74, [R70.64] ;  /* 0x0000000a464a7981 */ /* 0x000122000c1e9b00 */
[----:B------:R-:W-:-:S03]  /*5710*/  LEA.HI.X R131, R131, c[0x0][0x174], R132, 0x2, P0 ;  /* 0x00005d0083837a11 */ /* 0x000fc600000f1484 */
[----:B------:R-:W5:Y:S04]  /*5720*/  LDG.E.64.CONSTANT R128, [R128.64] ;  /* 0x0000000a80807981 */ /* 0x000f68000c1e9b00 */
[----:B------:R-:W5:Y:S01]  /*5730*/  LDG.E.64.CONSTANT R130, [R130.64] ;  /* 0x0000000a82827981 */ /* 0x000f62000c1e9b00 */
[----:B------:R-:W-:Y:S02]  /*5740*/  FFMA.FTZ R133, R133, R65, R134 ;  /* 0x0000004185857223 */ /* 0x000fe40000010086 */
[----:B--2---:R-:W-:Y:S02]  /*5750*/  FFMA.FTZ R132, R68, R66, R64 ;  /* 0x0000004244847223 */ /* 0x004fe40000010040 */
[----:B------:R-:W-:Y:S02]  /*5760*/  FFMA.FTZ R133, R69, R67, R133 ;  /* 0x0000004345857223 */ /* 0x000fe40000010085 */
[----:B------:R-:W4:Y:S04]  /*5770*/  LDS.128 R64, [R31+0x1e0] ;  /* 0x0001e0001f407984 */ /* 0x000f280000000c00 */
[----:B0-----:R-:W5:Y:S01]  /*5780*/  LDS.128 R68, [R31+0x1f0] ;  /* 0x0001f0001f447984 */ /* 0x001f620000000c00 */
[----:B----4-:R-:W-:-:S02]  /*5790*/  FFMA.FTZ R64, R74, R64, R132 ;  /* 0x000000404a407223 */ /* 0x010fc40000010084 */
[----:B------:R-:W-:Y:S02]  /*57a0*/  FFMA.FTZ R65, R75, R65, R133 ;  /* 0x000000414b417223 */ /* 0x000fe40000010085 */
[----:B---3--:R-:W-:Y:S02]  /*57b0*/  FFMA.FTZ R64, R126, R66, R64 ;  /* 0x000000427e407223 */ /* 0x008fe40000010040 */
[----:B------:R-:W-:Y:S02]  /*57c0*/  FFMA.FTZ R65, R127, R67, R65 ;  /* 0x000000437f417223 */ /* 0x000fe40000010041 */
[----:B-----5:R-:W-:Y:S02]  /*57d0*/  FFMA.FTZ R64, R128, R68, R64 ;  /* 0x0000004480407223 */ /* 0x020fe40000010040 */
[----:B------:R-:W-:Y:S02]  /*57e0*/  FFMA.FTZ R65, R129, R69, R65 ;  /* 0x0000004581417223 */ /* 0x000fe40000010041 */
[----:B------:R-:W-:-:S02]  /*57f0*/  FFMA.FTZ R64, R130, R70, R64 ;  /* 0x0000004682407223 */ /* 0x000fc40000010040 */
[----:B------:R-:W-:-:S04]  /*5800*/  FFMA.FTZ R65, R131, R71, R65 ;  /* 0x0000004783417223 */ /* 0x000fc80000010041 */
[----:B------:R-:W-:Y:S01]  /*5810*/  FADD.FTZ R67, R64, R65 ;  /* 0x0000004140437221 */ /* 0x000fe20000010000 */
[----:B------:R-:W-:Y:S05]  /*5820*/  BRA.DIV ~URZ, `(.L_x_21062) ;  /* 0x000090b27f007947 */ /* 0x000fea000b800000 */
[----:B------:R0:W1:Y:S02]  /*5830*/  SHFL.BFLY PT, R66, R67, 0x1, 0x1f ;  /* 0x0c201f0043427f89 */ /* 0x00006400000e0000 */
.L_x_21104:
        /* <DEDUP_REMOVED lines=10> */
.L_x_21064:
[----:B------:R-:W-:Y:S05]  /*58e0*/  BSYNC B1 ;  /* 0x0000000000017941 */ /* 0x000fea0003800000 */
.L_x_21063:
[----:B------:R-:W-:-:S04]  /*58f0*/  IADD3 R124, R124, 0x4, RZ ;  /* 0x000000047c7c7810 */ /* 0x000fc80007ffe0ff */
[----:B------:R-:W-:-:S13]  /*5900*/  ISETP.GE.AND P0, PT, R124, UR7, PT ;  /* 0x000000077c007c0c */ /* 0x000fda000bf06270 */
[----:B01----:R-:W-:Y:S01]  /*5910*/  @P0 CALL.REL.NOINC `(.L_x_21065) ;  /* 0x0000001000000944 */ /* 0x003fe20003c00000 */
[----:B------:R-:W-:Y:S05]  /*5920*/  BRA `(.L_x_21066) ;  /* 0xffffde5000007947 */ /* 0x000fea000383ffff */
.L_x_21065:
[----:B------:R-:W-:Y:S05]  /*5930*/  BRA `(.L_x_21060) ;  /* 0x000022a000007947 */ /* 0x000fea0003800000 */
.L_x_21061:
[----:B------:R-:W0:Y:S01]  /*5940*/  S2R R65, SR_TID.X ;  /* 0x0000000000417919 */ /* 0x000e220000002100 */
[----:B------:R-:W-:Y:S01]  /*5950*/  IMAD.U32 R2, RZ, RZ, UR8 ;  /* 0x00000008ff027e24 */ /* 0x000fe2000f8e00ff */
[----:B0-----:R-:W-:-:S04]  /*5960*/  SHF.R.S32.HI R64, RZ, 0x1f, R65 ;  /* 0x0000001fff407819 */ /* 0x001fc80000011441 */
[----:B------:R-:W-:Y:S02]  /*5970*/  LEA.HI R64, R64, R65, RZ, 0x5 ;  /* 0x0000004140407211 */ /* 0x000fe400078f28ff */
[----:B------:R-:W-:Y:S01]  /*5980*/  IADD3 R65, -R2, 0x1, RZ ;  /* 0x0000000102417810 */ /* 0x000fe20007ffe1ff */
[----:B------:R-:W-:Y:S01]  /*5990*/  IMAD.MOV.U32 R2, RZ, RZ, -0x800001 ;  /* 0xff7fffffff027424 */ /* 0x000fe200078e00ff */
[----:B------:R-:W-:-:S05]  /*59a0*/  SHF.R.S32.HI R64, RZ, 0x5, R64 ;  /* 0x00000005ff407819 */ /* 0x000fca0000011440 */
[----:B------:R-:W-:-:S05]  /*59b0*/  IMAD.MOV.U32 R124, RZ, RZ, R64 ;  /* 0x000000ffff7c7224 */ /* 0x000fca00078e0040 */
.L_x_21070:
[----:B------:R-:W-:Y:S01]  /*59c0*/  IADD3 R65, P0, R124, UR5, RZ ;  /* 0x000000057c417c10 */ /* 0x000fe2000ff1e0ff */
[----:B------:R-:W-:-:S03]  /*59d0*/  IMAD.MOV.U32 R67, RZ, RZ, c[0x0][0x1ac] ;  /* 0x00006b00ff437624 */ /* 0x000fc600078e00ff */
[----:B------:R-:W-:Y:S02]  /*59e0*/  LEA.HI.X.SX32 R66, R124, UR9, 0x1, P0 ;  /* 0x000000097c427c11 */ /* 0x000fe400080f0eff */
[C---:B------:R-:W-:Y:S01]  /*59f0*/  LEA R64, P0, R65.reuse, c[0x0][0x188], 0x2 ;  /* 0x0000620041407a11 */ /* 0x040fe200078010ff */
[----:B------:R-:W-:Y:S01]  /*5a00*/  IMAD.MOV.U32 R74, RZ, RZ, R62 ;  /* 0x000000ffff4a7224 */ /* 0x000fe200078e003e */
[----:B------:R-:W-:Y:S02]  /*5a10*/  SHF.R.S32.HI R67, RZ, 0x1f, R67 ;  /* 0x0000001fff437819 */ /* 0x000fe40000011443 */
[----:B------:R-:W-:-:S06]  /*5a20*/  LEA.HI.X R65, R65, c[0x0][0x18c], R66, 0x2, P0 ;  /* 0x0000630041417a11 */ /* 0x000fcc00000f1442 */
[----:B------:R-:W2:Y:S01]  /*5a30*/  LDG.E.CONSTANT R65, [R64.64] ;  /* 0x0000000a40417981 */ /* 0x000ea2000c1e9900 */
[----:B------:R-:W-:Y:S01]  /*5a40*/  IMAD.MOV.U32 R75, RZ, RZ, R63 ;  /* 0x000000ffff4b7224 */ /* 0x000fe200078e003f */
        /* <DEDUP_REMOVED lines=517> */
.L_x_21105:
[----:B------:R-:W-:Y:S01]  /*7aa0*/  IMAD.U32 R65, RZ, RZ, UR8 ;  /* 0x00000008ff417e24 */ /* 0x000fe2000f8e00ff */
[----:B------:R-:W-:Y:S01]  /*7ab0*/  ISETP.NE.AND P0, PT, R0, RZ, PT ;  /* 0x000000ff0000720c */ /* 0x000fe20003f05270 */
[----:B------:R-:W-:Y:S01]  /*7ac0*/  IMAD R64, R124, 0x10, R154 ;  /* 0x000000107c407824 */ /* 0x000fe200078e029a */
[----:B------:R-:W-:Y:S01]  /*7ad0*/  BSSY B1, `(.L_x_21068) ;  /* 0x000000c000017945 */ /* 0x000fe20003800000 */
[----:B01----:R-:W-:Y:S01]  /*7ae0*/  FADD.FTZ R67, R67, R66 ;  /* 0x0000004243437221 */ /* 0x003fe20000010000 */
[----:B------:R-:W-:-:S03]  /*7af0*/  IADD3 R65, -R65, 0x1, RZ ;  /* 0x0000000141417810 */ /* 0x000fc60007ffe1ff */
[----:B------:R-:W-:Y:S02]  /*7b00*/  FMUL.FTZ R67, R67, c[0x0][0x184] ;  /* 0x0000610043437a20 */ /* 0x000fe40000410000 */
[----:B------:R-:W-:-:S06]  /*7b10*/  IMAD.IADD R65, R65, 0x1, R64 ;  /* 0x0000000141417824 */ /* 0x000fcc00078e0240 */
[----:B------:R-:W0:Y:S02]  /*7b20*/  I2F R65, R65 ;  /* 0x0000004100417306 */ /* 0x000e240000201400 */
[----:B0-----:R-:W-:Y:S01]  /*7b30*/  FFMA.FTZ R65, R65, UR4, R67 ;  /* 0x0000000441417c23 */ /* 0x001fe20008010043 */
[----:B------:R-:W-:Y:S05]  /*7b40*/  @P0 BRA `(.L_x_21069) ;  /* 0x0000004000000947 */ /* 0x000fea0003800000 */
[----:B------:R-:W-:-:S04]  /*7b50*/  ISETP.GE.AND P0, PT, R64, UR8, PT ;  /* 0x0000000840007c0c */ /* 0x000fc8000bf06270 */
[----:B------:R-:W-:-:S05]  /*7b60*/  FSEL R66, R65, RZ, !P0 ;  /* 0x000000ff41427208 */ /* 0x000fca0004000000 */
[----:B------:R0:W-:Y:S04]  /*7b70*/  STS [R64.X4+0x420], R66 ;  /* 0x0004204240007388 */ /* 0x0001e80000004800 */
[----:B------:R-:W-:Y:S02]  /*7b80*/  @!P0 FMNMX.FTZ R2, R2, R65, !PT ;  /* 0x0000004102028209 */ /* 0x000fe40007810000 */
.L_x_21069:
[----:B------:R-:W-:Y:S05]  /*7b90*/  BSYNC B1 ;  /* 0x0000000000017941 */ /* 0x000fea0003800000 */
.L_x_21068:
[----:B------:R-:W-:-:S04]  /*7ba0*/  IADD3 R124, R124, 0x4, RZ ;  /* 0x000000047c7c7810 */ /* 0x000fc80007ffe0ff */
[----:B------:R-:W-:-:S13]  /*7bb0*/  ISETP.GE.AND P0, PT, R124, UR7, PT ;  /* 0x000000077c007c0c */ /* 0x000fda000bf06270 */
[----:B0-----:R-:W-:Y:S01]  /*7bc0*/  @P0 CALL.REL.NOINC `(.L_x_21060) ;  /* 0x0000001000000944 */ /* 0x001fe20003c00000 */
[----:B------:R-:W-:Y:S05]  /*7bd0*/  BRA `(.L_x_21070) ;  /* 0xffffdde000007947 */ /* 0x000fea000383ffff */
.L_x_21060:
[----:B------:R-:W-:Y:S05]  /*7be0*/  BSYNC B0 ;  /* 0x0000000000007941 */ /* 0x000fea0003800000 */
.L_x_21059:
[----:B------:R-:W-:Y:S05]  /*7bf0*/  BRA.DIV ~URZ, `(.L_x_21071) ;  /* 0x00006dc27f007947 */ /* 0x000fea000b800000 */
[----:B------:R0:W2:Y:S02]  /*7c00*/  SHFL.BFLY PT, R66, R2, 0x10, 0x1f ;  /* 0x0e001f0002427f89 */ /* 0x0000a400000e0000 */
.L_x_21106:
[----:B--2---:R-:W-:Y:S01]  /*7c10*/  FMNMX.FTZ R5, R66, R2, !PT ;  /* 0x0000000242057209 */ /* 0x004fe20007810000 */
[----:B------:R-:W-:Y:S05]  /*7c20*/  BRA.DIV ~URZ, `(.L_x_21072) ;  /* 0x00006e027f007947 */ /* 0x000fea000b800000 */
[----:B------:R-:W2:Y:S02]  /*7c30*/  SHFL.BFLY PT, R0, R5, 0x8, 0x1f ;  /* 0x0d001f0005007f89 */ /* 0x000ea400000e0000 */
[----:B--2---:R-:W-:-:S05]  /*7c40*/  FMNMX.FTZ R0, R5, R0, !PT ;  /* 0x0000000005007209 */ /* 0x004fca0007810000 */
[----:B------:R-:W2:Y:S02]  /*7c50*/  SHFL.BFLY PT, R3, R0, 0x4, 0x1f ;  /* 0x0c801f0000037f89 */ /* 0x000ea400000e0000 */
[----:B--2---:R-:W-:-:S05]  /*7c60*/  FMNMX.FTZ R3, R0, R3, !PT ;  /* 0x0000000300037209 */ /* 0x004fca0007810000 */
[----:B------:R2:W3:Y:S02]  /*7c70*/  SHFL.BFLY PT, R66, R3, 0x2, 0x1f ;  /* 0x0c401f0003427f89 */ /* 0x0004e400000e0000 */
.L_x_21107:
[----:B------:R-:W4:Y:S01]  /*7c80*/  S2R R4, SR_TID.X ;  /* 0x0000000000047919 */ /* 0x000f220000002100 */
[----:B------:R-:W-:Y:S01]  /*7c90*/  WARPSYNC 0xffffffff ;  /* 0xffffffff00007948 */ /* 0x000fe20003800000 */
[--C-:B0---4-:R-:W-:Y:S02]  /*7ca0*/  SHF.R.S32.HI R2, RZ, 0x1f, R4.reuse ;  /* 0x0000001fff027819 */ /* 0x111fe40000011404 */
[----:B------:R-:W-:Y:S02]  /*7cb0*/  SHF.R.S32.HI R0, RZ, 0x1f, R4 ;  /* 0x0000001fff007819 */ /* 0x000fe40000011404 */
[-C--:B------:R-:W-:Y:S02]  /*7cc0*/  LEA.HI R2, R2, R4.reuse, RZ, 0x5 ;  /* 0x0000000402027211 */ /* 0x080fe400078f28ff */
[----:B------:R-:W-:Y:S02]  /*7cd0*/  LEA.HI R0, R0, R4, RZ, 0x5 ;  /* 0x0000000400007211 */ /* 0x000fe400078f28ff */
[----:B------:R-:W-:-:S02]  /*7ce0*/  LOP3.LUT R2, R2, 0xffffffe0, RZ, 0xc0, !PT ;  /* 0xffffffe002027812 */ /* 0x000fc400078ec0ff */
[----:B------:R-:W-:-:S03]  /*7cf0*/  SHF.R.S32.HI R0, RZ, 0x5, R0 ;  /* 0x00000005ff007819 */ /* 0x000fc60000011400 */
[----:B------:R-:W-:-:S05]  /*7d00*/  IMAD.IADD R2, R4, 0x1, -R2 ;  /* 0x0000000104027824 */ /* 0x000fca00078e0a02 */
[----:B------:R-:W-:-:S13]  /*7d10*/  ISETP.NE.AND P0, PT, R2, RZ, PT ;  /* 0x000000ff0200720c */ /* 0x000fda0003f05270 */
[----:B---3--:R-:W-:-:S05]  /*7d20*/  @!P0 FMNMX.FTZ R66, R66, R3, !PT ;  /* 0x0000000342428209 */ /* 0x008fca0007810000 */
[----:B------:R0:W-:Y:S02]  /*7d30*/  @!P0 STS [R0.X4+0x400], R66 ;  /* 0x0004004200008388 */ /* 0x0001e40000004800 */
[----:B------:R-:W-:Y:S01]  /*7d40*/  BAR.SYNC.DEFER_BLOCKING 0x0 ;  /* 0x0000000000007b1d */ /* 0x000fe20000010000 */
[----:B------:R-:W-:Y:S01]  /*7d50*/  ISETP.GT.AND P0, PT, R2, 0x3, PT ;  /* 0x000000030200780c */ /* 0x000fe20003f04270 */
[----:B0-----:R-:W-:Y:S01]  /*7d60*/  IMAD.MOV.U32 R0, RZ, RZ, -0x800001 ;  /* 0xff7fffffff007424 */ /* 0x001fe200078e00ff */
[----:B-1----:R-:W-:-:S03]  /*7d70*/  UIADD3 UR4, UR8, 0xf, URZ ;  /* 0x0000000f08047890 */ /* 0x002fc6000fffe03f */
[----:B------:R-:W0:Y:S01]  /*7d80*/  S2R R5, SR_TID.X ;  /* 0x0000000000057919 */ /* 0x000e220000002100 */
[----:B------:R-:W-:Y:S01]  /*7d90*/  USHF.R.S32.HI UR6, URZ, 0x1f, UR4 ;  /* 0x0000001f3f067899 */ /* 0x000fe20008011404 */
[----:B------:R-:W-:Y:S03]  /*7da0*/  BSSY B0, `(.L_x_21073) ;  /* 0x00000e8000007945 */ /* 0x000fe60003800000 */
[----:B------:R-:W-:-:S04]  /*7db0*/  ULEA.HI UR4, UR6, UR4, URZ, 0x4 ;  /* 0x0000000406047291 */ /* 0x000fc8000f8f203f */
[----:B------:R-:W-:-:S04]  /*7dc0*/  ULOP3.LUT UR4, UR4, 0xfffffff0, URZ, 0xc0, !UPT ;  /* 0xfffffff004047892 */ /* 0x000fc8000f8ec03f */
[----:B------:R-:W-:-:S04]  /*7dd0*/  UISETP.LT.AND UP0, UPT, UR8, UR4, UPT ;  /* 0x000000040800728c */ /* 0x000fc8000bf01270 */
[----:B------:R-:W-:Y:S01]  /*7de0*/  USEL UR4, UR8, UR4, UP0 ;  /* 0x0000000408047287 */ /* 0x000fe20008000000 */
[----:B------:R-:W1:Y:S05]  /*7df0*/  @!P0 LDS R0, [R2.X4+0x400] ;  /* 0x0004000002008984 */ /* 0x000e6a0000004800 */
[----:B0-----:R-:W-:Y:S01]  /*7e00*/  ISETP.GE.AND P1, PT, R5, UR4, PT ;  /* 0x0000000405007c0c */ /* 0x001fe2000bf26270 */
[----:B-12---:R-:W0:Y:S02]  /*7e10*/  SHFL.BFLY PT, R3, R0, 0x2, 0x1f ;  /* 0x0c401f0000037f89 */ /* 0x006e2400000e0000 */
        /* <DEDUP_REMOVED lines=10> */
[C---:B0-----:R-:W-:Y:S02]  /*7ec0*/  LEA.HI R2, R0.reuse, 0x1, RZ, 0x19 ;  /* 0x0000000100027811 */ /* 0x041fe400078fc8ff */
[----:B------:R-:W-:Y:S01]  /*7ed0*/  ISETP.GE.U32.AND P2, PT, R0, 0x180, PT ;  /* 0x000001800000780c */ /* 0x000fe20003f46070 */
[----:B------:R-:W-:Y:S01]  /*7ee0*/  IMAD.MOV.U32 R0, RZ, RZ, RZ ;  /* 0x000000ffff007224 */ /* 0x000fe200078e00ff */
[----:B------:R-:W-:-:S13]  /*7ef0*/  LOP3.LUT P0, R2, R2, 0x3, RZ, 0xc0, !PT ;  /* 0x0000000302027812 */ /* 0x000fda000780c0ff */
[----:B------:R-:W-:Y:S05]  /*7f00*/  @!P0 BRA `(.L_x_21076) ;  /* 0x000000e000008947 */ /* 0x000fea0003800000 */
[----:B------:R-:W-:Y:S01]  /*7f10*/  LEA R4, R5, 0x420, 0x2 ;  /* 0x0000042005047811 */ /* 0x000fe200078e10ff */
[----:B------:R-:W-:Y:S02]  /*7f20*/  IMAD.MOV.U32 R0, RZ, RZ, RZ ;  /* 0x000000ffff007224 */ /* 0x000fe400078e00ff */
[----:B------:R-:W-:Y:S02]  /*7f30*/  IMAD.MOV.U32 R3, RZ, RZ, R5 ;  /* 0x000000ffff037224 */ /* 0x000fe400078e0005 */
.L_x_21077:
        /* <DEDUP_REMOVED lines=11> */
.L_x_21076:
[----:B------:R-:W-:Y:S05]  /*7ff0*/  BSYNC B1 ;  /* 0x0000000000017941 */ /* 0x000fea0003800000 */
.L_x_21075:
        /* <DEDUP_REMOVED lines=11> */
.L_x_21080:
        /* <DEDUP_REMOVED lines=100> */
.L_x_21079:
[----:B------:R-:W-:Y:S05]  /*86f0*/  BSYNC B1 ;  /* 0x0000000000017941 */ /* 0x000fea0003800000 */
.L_x_21078:
        /* <DEDUP_REMOVED lines=55> */
.L_x_21082:
[----:B------:R-:W-:Y:S05]  /*8a70*/  BSYNC B1 ;  /* 0x0000000000017941 */ /* 0x000fea0003800000 */
.L_x_21081:
[----:B------:R-:W-:-:S13]  /*8a80*/  ISETP.LT.OR P0, PT, R3, UR4, P0 ;  /* 0x0000000403007c0c */ /* 0x000fda0008701670 */
        /* <DEDUP_REMOVED lines=25> */
.L_x_21074:
[----:B------:R-:W-:Y:S05]  /*8c20*/  BSYNC B0 ;  /* 0x0000000000007941 */ /* 0x000fea0003800000 */
.L_x_21073:
        /* <DEDUP_REMOVED lines=38> */
.L_x_21087:
        /* <DEDUP_REMOVED lines=8> */
.L_x_21086:
[----:B0-2---:R-:W-:Y:S05]  /*8f10*/  BSYNC B1 ;  /* 0x0000000000017941 */ /* 0x005fea0003800000 */
.L_x_21085:
        /* <DEDUP_REMOVED lines=11> */
.L_x_21090:
        /* <DEDUP_REMOVED lines=52> */
.L_x_21089:
[----:B------:R-:W-:Y:S05]  /*9310*/  BSYNC B1 ;  /* 0x0000000000017941 */ /* 0x000fea0003800000 */
.L_x_21088:
        /* <DEDUP_REMOVED lines=31> */
.L_x_21092:
[----:B------:R-:W-:Y:S05]  /*9510*/  BSYNC B1 ;  /* 0x0000000000017941 */ /* 0x000fea0003800000 */
.L_x_21091:
        /* <DEDUP_REMOVED lines=14> */
.L_x_21084:
[----:B------:R-:W-:Y:S05]  /*9600*/  BSYNC B0 ;  /* 0x0000000000007941 */ /* 0x000fea0003800000 */
.L_x_21083:
[----:B------:R-:W2:Y:S01]  /*9610*/  S2R R2, SR_TID.X ;  /* 0x0000000000027919 */ /* 0x000ea20000002100 */
[----:B------:R-:W-:Y:S01]  /*9620*/  BSSY B0, `(.L_x_21093) ;  /* 0x00002e9000007945 */ /* 0x000fe20003800000 */
[----:B------:R-:W-:Y:S01]  /*9630*/  CS2R R162, SRZ ;  /* 0x0000000000a27805 */ /* 0x000fe2000001ff00 */
[----:B------:R-:W-:Y:S01]  /*9640*/  CS2R R164, SRZ ;  /* 0x0000000000a47805 */ /* 0x000fe2000001ff00 */
[----:B------:R-:W-:Y:S01]  /*9650*/  BAR.SYNC.DEFER_BLOCKING 0x0 ;  /* 0x0000000000007b1d */ /* 0x000fe20000010000 */
        /* <DEDUP_REMOVED lines=15> */
[----:B0-2---:R-:W-:-:S04]  /*9750*/  SHF.R.S32.HI R0, RZ, 0x1f, R2 ;  /* 0x0000001fff007819 */ /* 0x005fc80000011402 */
[----:B------:R-:W-:-:S04]  /*9760*/  LEA.HI R0, R0, R2, RZ, 0x5 ;  /* 0x0000000200007211 */ /* 0x000fc800078f28ff */
[----:B------:R-:W-:-:S04]  /*9770*/  SHF.R.S32.HI R0, RZ, 0x5, R0 ;  /* 0x00000005ff007819 */ /* 0x000fc80000011400 */
[----:B------:R-:W-:-:S13]  /*9780*/  ISETP.GE.AND P0, PT, R0, UR7, PT ;  /* 0x0000000700007c0c */ /* 0x000fda000bf06270 */
[----:B------:R-:W-:Y:S05]  /*9790*/  @P0 BRA `(.L_x_21094) ;  /* 0x00002d1000000947 */ /* 0x000fea0003800000 */
[----:B------:R-:W2:Y:S01]  /*97a0*/  LDL.LU R5, [R1] ;  /* 0x0000000001057983 */ /* 0x000ea20000300800 */
[----:B------:R-:W-:Y:S01]  /*97b0*/  SHF.R.S32.HI R7, RZ, 0x1f, R2 ;  /* 0x0000001fff077819 */ /* 0x000fe20000011402 */
[----:B------:R-:W-:Y:S01]  /*97c0*/  IMAD.MOV.U32 R172, RZ, RZ, c[0x0][0x1ac] ;  /* 0x00006b00ffac7624 */ /* 0x000fe200078e00ff */
[C---:B------:R-:W-:Y:S01]  /*97d0*/  IADD3 R177, P0, R0.reuse, UR5, RZ ;  /* 0x0000000500b17c10 */ /* 0x040fe2000ff1e0ff */
[----:B------:R-:W-:Y:S01]  /*97e0*/  IMAD.MOV.U32 R162, RZ, RZ, RZ ;  /* 0x000000ffffa27224 */ /* 0x000fe200078e00ff */
[----:B------:R-:W-:Y:S01]  /*97f0*/  LEA.HI R7, R7, R2, RZ, 0x5 ;  /* 0x0000000207077211 */ /* 0x000fe200078f28ff */
[----:B------:R-:W-:Y:S01]  /*9800*/  IMAD.MOV.U32 R170, RZ, RZ, R0 ;  /* 0x000000ffffaa7224 */ /* 0x000fe200078e0000 */
[----:B------:R-:W-:Y:S02]  /*9810*/  LEA.HI.X.SX32 R6, R0, UR9, 0x1, P0 ;  /* 0x0000000900067c11 */ /* 0x000fe400080f0eff */
[----:B------:R-:W-:Y:S02]  /*9820*/  LOP3.LUT R7, R7, 0xffffffe0, RZ, 0xc0, !PT ;  /* 0xffffffe007077812 */ /* 0x000fe400078ec0ff */
[----:B------:R-:W-:-:S02]  /*9830*/  LEA R136, P0, R177, c[0x0][0x188], 0x2 ;  /* 0x00006200b1887a11 */ /* 0x000fc400078010ff */
[----:B------:R-:W-:Y:S01]  /*9840*/  LOP3.LUT R173, RZ, UR7, RZ, 0x33, !PT ;  /* 0x00000007ffad7c12 */ /* 0x000fe2000f8e33ff */
[----:B------:R-:W-:Y:S01]  /*9850*/  IMAD.IADD R7, R2, 0x1, -R7 ;  /* 0x0000000102077824 */ /* 0x000fe200078e0a07 */
[----:B------:R-:W-:Y:S02]  /*9860*/  LEA.HI.X R177, R177, c[0x0][0x18c], R6, 0x2, P0 ;  /* 0x00006300b1b17a11 */ /* 0x000fe400000f1406 */
[----:B------:R-:W-:Y:S02]  /*9870*/  SHF.R.S32.HI R172, RZ, 0x1f, R172 ;  /* 0x0000001fffac7819 */ /* 0x000fe400000114ac */
[----:B------:R-:W-:-:S04]  /*9880*/  SHF.R.S32.HI R2, RZ, 0x1f, R7 ;  /* 0x0000001fff027819 */ /* 0x000fc80000011407 */
[----:B------:R-:W-:-:S04]  /*9890*/  LEA.HI R3, R2, R7, RZ, 0x2 ;  /* 0x0000000702037211 */ /* 0x000fc800078f10ff */
[----:B------:R-:W-:Y:S01]  /*98a0*/  LOP3.LUT R4, R3, 0xfffffffc, RZ, 0xc0, !PT ;  /* 0xfffffffc03047812 */ /* 0x000fe200078ec0ff */
[----:B--2---:R-:W-:Y:S02]  /*98b0*/  IMAD R2, R5, c[0x0][0x1b0], RZ ;  /* 0x00006c0005027a24 */ /* 0x004fe400078e02ff */
[----:B------:R-:W-:Y:S02]  /*98c0*/  IMAD.SHL.U32 R5, R3, 0x4, RZ ;  /* 0x0000000403057824 */ /* 0x000fe400078e00ff */
[----:B------:R-:W-:-:S03]  /*98d0*/  IMAD.IADD R3, R7, 0x1, -R4 ;  /* 0x0000000107037824 */ /* 0x000fc600078e0a04 */
[----:B------:R-:W-:Y:S01]  /*98e0*/  LOP3.LUT R4, R5, 0xfffffff0, RZ, 0xc0, !PT ;  /* 0xfffffff005047812 */ /* 0x000fe200078ec0ff */
[----:B------:R-:W-:Y:S02]  /*98f0*/  IMAD.SHL.U32 R5, R3, 0x4, RZ ;  /* 0x0000000403057824 */ /* 0x000fe400078e00ff */
[C---:B------:R-:W-:Y:S01]  /*9900*/  IMAD R169, R0.reuse, 0x4, R3 ;  /* 0x0000000400a97824 */ /* 0x040fe200078e0203 */
[----:B------:R-:W-:Y:S01]  /*9910*/  SHF.R.S32.HI R3, RZ, 0x1f, R2 ;  /* 0x0000001fff037819 */ /* 0x000fe20000011402 */
[----:B------:R-:W-:Y:S02]  /*9920*/  IMAD.IADD R175, R5, 0x1, R4 ;  /* 0x0000000105af7824 */ /* 0x000fe400078e0204 */
[----:B------:R-:W-:Y:S01]  /*9930*/  IMAD R5, R0, 0x10, R5 ;  /* 0x0000001000057824 */ /* 0x000fe200078e0205 */
[----:B------:R-:W-:Y:S02]  /*9940*/  LEA R169, R169, 0x420, 0x4 ;  /* 0x00000420a9a97811 */ /* 0x000fe400078e20ff */
[----:B------:R-:W-:-:S02]  /*9950*/  IADD3 R181, R175, 0x100, RZ ;  /* 0x00000100afb57810 */ /* 0x000fc40007ffe0ff */
[----:B------:R-:W-:Y:S02]  /*9960*/  IADD3 R171, R5, 0x3, RZ ;  /* 0x0000000305ab7810 */ /* 0x000fe40007ffe0ff */
        /* <DEDUP_REMOVED lines=29> */
.L_x_21095:
        /* <DEDUP_REMOVED lines=21> */
[----:B0-----:R-:W-:Y:S02]  /*9c90*/  IADD3 R21, P0, R185, R128, RZ ;  /* 0x00000080b9157210 */ /* 0x001fe40007f1e0ff */
        /* <DEDUP_REMOVED lines=8> */
[----:B------:R-:W4:Y:S01]  /*9d20*/  LDG.E.128.CONSTANT R20, [R20.64] ;  /* 0x0000000a14147981 */ /* 0x000f22000c1e9d00 */
[----:B------:R-:W-:-:S02]  /*9d30*/  IADD3 R29, P0, R189, R128, RZ ;  /* 0x00000080bd1d7210 */ /* 0x000fc40007f1e0ff */
[----:B------:R-:W-:Y:S02]  /*9d40*/  LEA.HI.X R25, R25, c[0x0][0x17c], R26, 0x2, P1 ;  /* 0x00005f0019197a11 */ /* 0x000fe400008f141a */
[----:B------:R-:W-:Y:S02]  /*9d50*/  LEA R28, P1, R29, c[0x0][0x178], 0x2 ;  /* 0x00005e001d1c7a11 */ /* 0x000fe400078210ff */
[----:B------:R-:W-:Y:S02]  /*9d60*/  LEA.HI.X.SX32 R30, R189, R130, 0x1, P0 ;  /* 0x00000082bd1e7211 */ /* 0x000fe400000f0eff */
[----:B------:R-:W4:Y:S01]  /*9d70*/  LDG.E.128.CONSTANT R24, [R24.64] ;  /* 0x0000000a18187981 */ /* 0x000f22000c1e9d00 */
[----:B------:R-:W-:Y:S02]  /*9d80*/  IADD3 R33, P0, R191, R128, RZ ;  /* 0x00000080bf217210 */ /* 0x000fe40007f1e0ff */
[----:B------:R-:W-:Y:S02]  /*9d90*/  LEA.HI.X R29, R29, c[0x0][0x17c], R30, 0x2, P1 ;  /* 0x00005f001d1d7a11 */ /* 0x000fe400008f141e */
[----:B------:R-:W-:-:S02]  /*9da0*/  LEA R32, P1, R33, c[0x0][0x178], 0x2 ;  /* 0x00005e0021207a11 */ /* 0x000fc400078210ff */
[----:B------:R-:W-:Y:S02]  /*9db0*/  LEA.HI.X.SX32 R34, R191, R130, 0x1, P0 ;  /* 0x00000082bf227211 */ /* 0x000fe400000f0eff */
[----:B------:R-:W5:Y:S01]  /*9dc0*/  LDG.E.128.CONSTANT R28, [R28.64] ;  /* 0x0000000a1c1c7981 */ /* 0x000f62000c1e9d00 */
[----:B-1----:R-:W-:Y:S02]  /*9dd0*/  IADD3 R37, P0, R193, R128, RZ ;  /* 0x00000080c1257210 */ /* 0x002fe40007f1e0ff */
[----:B------:R-:W-:Y:S02]  /*9de0*/  LEA.HI.X R33, R33, c[0x0][0x17c], R34, 0x2, P1 ;  /* 0x00005f0021217a11 */ /* 0x000fe400008f1422 */
[----:B------:R-:W-:Y:S02]  /*9df0*/  LEA R36, P1, R37, c[0x0][0x178], 0x2 ;  /* 0x00005e0025247a11 */ /* 0x000fe400078210ff */
[----:B------:R-:W-:Y:S02]  /*9e00*/  LEA.HI.X.SX32 R38, R193, R130, 0x1, P0 ;  /* 0x00000082c1267211 */ /* 0x000fe400000f0eff */
[----:B------:R-:W5:Y:S01]  /*9e10*/  LDG.E.128.CONSTANT R32, [R32.64] ;  /* 0x0000000a20207981 */ /* 0x000f62000c1e9d00 */
[----:B------:R-:W-:-:S02]  /*9e20*/  IADD3 R41, P0, R195, R128, RZ ;  /* 0x00000080c3297210 */ /* 0x000fc40007f1e0ff */
[----:B------:R-:W-:Y:S02]  /*9e30*/  LEA.HI.X R37, R37, c[0x0][0x17c], R38, 0x2, P1 ;  /* 0x00005f0025257a11 */ /* 0x000fe400008f1426 */
[----:B------:R-:W-:Y:S02]  /*9e40*/  LEA R40, P1, R41, c[0x0][0x178], 0x2 ;  /* 0x00005e0029287a11 */ /* 0x000fe400078210ff */
[----:B------:R-:W-:Y:S02]  /*9e50*/  LEA.HI.X.SX32 R42, R195, R130, 0x1, P0 ;  /* 0x00000082c32a7211 */ /* 0x000fe400000f0eff */
[----:B------:R-:W5:Y:S01]  /*9e60*/  LDG.E.128.CONSTANT R36, [R36.64] ;  /* 0x0000000a24247981 */ /* 0x000f62000c1e9d00 */
[----:B------:R-:W-:Y:S02]  /*9e70*/  IADD3 R45, P0, R197, R128, RZ ;  /* 0x00000080c52d7210 */ /* 0x000fe40007f1e0ff */
[----:B------:R-:W-:Y:S02]  /*9e80*/  LEA.HI.X R41, R41, c[0x0][0x17c], R42, 0x2, P1 ;  /* 0x00005f0029297a11 */ /* 0x000fe400008f142a */
[----:B------:R-:W-:-:S02]  /*9e90*/  LEA R44, P1, R45, c[0x0][0x178], 0x2 ;  /* 0x00005e002d2c7a11 */ /* 0x000fc400078210ff */
[----:B------:R-:W-:Y:S02]  /*9ea0*/  LEA.HI.X.SX32 R46, R197, R130, 0x1, P0 ;  /* 0x00000082c52e7211 */ /* 0x000fe400000f0eff */
        /* <DEDUP_REMOVED lines=40> */
[----:B------:R-:W-:Y:S01]  /*a130*/  IADD3 R81, P0, R215, R128, RZ ;  /* 0x00000080d7517210 */ /* 0x000fe20007f1e0ff */
[----:B------:R-:W5:Y:S01]  /*a140*/  LDG.E.128.CONSTANT R72, [R72.64] ;  /* 0x0000000a48487981 */ /* 0x000f62000c1e9d00 */
[----:B------:R-:W-:-:S02]  /*a150*/  LEA.HI.X R77, R77, c[0x0][0x17c], R78, 0x2, P1 ;  /* 0x00005f004d4d7a11 */ /* 0x000fc400008f144e */
[----:B------:R-:W-:Y:S02]  /*a160*/  LEA R80, P1, R81, c[0x0][0x178], 0x2 ;  /* 0x00005e0051507a11 */ /* 0x000fe400078210ff */
[----:B------:R-:W-:Y:S02]  /*a170*/  LEA.HI.X.SX32 R82, R215, R130, 0x1, P0 ;  /* 0x00000082d7527211 */ /* 0x000fe400000f0eff */
[----:B------:R-:W5:Y:S01]  /*a180*/  LDG.E.128.CONSTANT R76, [R76.64] ;  /* 0x0000000a4c4c7981 */ /* 0x000f62000c1e9d00 */
[----:B------:R-:W-:Y:S02]  /*a190*/  IADD3 R85, P0, R217, R128, RZ ;  /* 0x00000080d9557210 */ /* 0x000fe40007f1e0ff */
[----:B------:R-:W-:Y:S01]  /*a1a0*/  LEA.HI.X R81, R81, c[0x0][0x17c], R82, 0x2, P1 ;  /* 0x00005f0051517a11 */ /* 0x000fe200008f1452 */
[----:B------:R-:W-:Y:S01]  /*a1b0*/  IMAD.IADD R82, R173, 0x1, R170 ;  /* 0x00000001ad527824 */ /* 0x000fe200078e02aa */
[----:B------:R-:W-:-:S04]  /*a1c0*/  LEA R84, P2, R85, c[0x0][0x178], 0x2 ;  /* 0x00005e0055547a11 */ /* 0x000fc800078410ff */
[----:B------:R-:W-:Y:S02]  /*a1d0*/  ISETP.NE.AND P1, PT, R82, -0x2, PT ;  /* 0xfffffffe5200780c */ /* 0x000fe40003f25270 */
[----:B------:R-:W-:Y:S01]  /*a1e0*/  LEA.HI.X.SX32 R86, R217, R130, 0x1, P0 ;  /* 0x00000082d9567211 */ /* 0x000fe200000f0eff */
[----:B------:R-:W5:Y:S01]  /*a1f0*/  LDG.E.128.CONSTANT R80, [R80.64] ;  /* 0x0000000a50507981 */ /* 0x000f62000c1e9d00 */
[----:B------:R-:W-:Y:S02]  /*a200*/  IADD3 R89, P0, R219, R128, RZ ;  /* 0x00000080db597210 */ /* 0x000fe40007f1e0ff */
[----:B------:R-:W-:Y:S02]  /*a210*/  LEA.HI.X R85, R85, c[0x0][0x17c], R86, 0x2, P2 ;  /* 0x00005f0055557a11 */ /* 0x000fe400010f1456 */
[----:B------:R-:W-:Y:S02]  /*a220*/  LEA R88, P2, R89, c[0x0][0x178], 0x2 ;  /* 0x00005e0059587a11 */ /* 0x000fe400078410ff */
[----:B------:R-:W-:-:S02]  /*a230*/  LEA.HI.X.SX32 R92, R219, R130, 0x1, P0 ;  /* 0x00000082db5c7211 */ /* 0x000fc400000f0eff */
[----:B------:R-:W-:Y:S01]  /*a240*/  IADD3 R95, P0, R221, R128, RZ ;  /* 0x00000080dd5f7210 */ /* 0x000fe20007f1e0ff */
[----:B------:R-:W5:Y:S01]  /*a250*/  LDG.E.128.CONSTANT R84, [R84.64] ;  /* 0x0000000a54547981 */ /* 0x000f62000c1e9d00 */
[----:B------:R-:W-:Y:S02]  /*a260*/  LEA.HI.X R89, R89, c[0x0][0x17c], R92, 0x2, P2 ;  /* 0x00005f0059597a11 */ /* 0x000fe400010f145c */
[----:B------:R-:W-:Y:S02]  /*a270*/  @!P1 IADD3 R93, R171, -0x2, RZ ;  /* 0xfffffffeab5d9810 */ /* 0x000fe40007ffe0ff */
[----:B------:R-:W-:Y:S02]  /*a280*/  LEA R92, P4, R95, c[0x0][0x178], 0x2 ;  /* 0x00005e005f5c7a11 */ /* 0x000fe400078810ff */
[----:B------:R-:W-:Y:S02]  /*a290*/  LEA.HI.X.SX32 R96, R221, R130, 0x1, P0 ;  /* 0x00000082dd607211 */ /* 0x000fe400000f0eff */
[----:B------:R-:W-:-:S02]  /*a2a0*/  IADD3 R97, P0, R223, R128, RZ ;  /* 0x00000080df617210 */ /* 0x000fc40007f1e0ff */
[----:B------:R-:W-:Y:S02]  /*a2b0*/  @!P1 ISETP.GE.AND P3, PT, R93, UR8, PT ;  /* 0x000000085d009c0c */ /* 0x000fe4000bf66270 */
[----:B------:R-:W-:Y:S02]  /*a2c0*/  LEA.HI.X R93, R95, c[0x0][0x17c], R96, 0x2, P4 ;  /* 0x00005f005f5d7a11 */ /* 0x000fe400020f1460 */
[----:B------:R-:W-:Y:S02]  /*a2d0*/  LEA R96, P5, R97, c[0x0][0x178], 0x2 ;  /* 0x00005e0061607a11 */ /* 0x000fe400078a10ff */
[----:B------:R-:W-:Y:S02]  /*a2e0*/  LEA.HI.X.SX32 R98, R223, R130, 0x1, P0 ;  /* 0x00000082df627211 */ /* 0x000fe400000f0eff */
[----:B------:R-:W-:Y:S02]  /*a2f0*/  @!P1 IADD3 R94, R171, -0x1, RZ ;  /* 0xffffffffab5e9810 */ /* 0x000fe40007ffe0ff */
[----:B------:R-:W-:-:S02]  /*a300*/  LEA.HI.X R97, R97, c[0x0][0x17c], R98, 0x2, P5 ;  /* 0x00005f0061617a11 */ /* 0x000fc400028f1462 */
[----:B------:R-:W-:Y:S02]  /*a310*/  @!P1 ISETP.GE.AND P4, PT, R94, UR8, PT ;  /* 0x000000085e009c0c */ /* 0x000fe4000bf86270 */
[----:B------:R-:W-:Y:S01]  /*a320*/  IADD3 R101, P5, R225, R128, RZ ;  /* 0x00000080e1657210 */ /* 0x000fe20007fbe0ff */
[----:B------:R-:W5:Y:S01]  /*a330*/  LDG.E.128.CONSTANT R92, [R92.64] ;  /* 0x0000000a5c5c7981 */ /* 0x000f62000c1e9d00 */
[C---:B------:R-:W-:Y:S02]  /*a340*/  @!P1 IADD3 R90, R171.reuse, -0x3, RZ ;  /* 0xfffffffdab5a9810 */ /* 0x040fe40007ffe0ff */
[----:B------:R-:W-:Y:S02]  /*a350*/  @!P1 IADD3 R99, R171, -0x3, RZ ;  /* 0xfffffffdab639810 */ /* 0x000fe40007ffe0ff */
[----:B------:R-:W-:Y:S02]  /*a360*/  LEA R100, P6, R101, c[0x0][0x178], 0x2 ;  /* 0x00005e0065647a11 */ /* 0x000fe400078c10ff */
[----:B------:R-:W-:-:S02]  /*a370*/  LEA.HI.X.SX32 R102, R225, R130, 0x1, P5 ;  /* 0x00000082e1667211 */ /* 0x000fc400028f0eff */
[----:B------:R-:W-:Y:S02]  /*a380*/  @!P1 ISETP.GE.AND P2, PT, R90, UR8, PT ;  /* 0x000000085a009c0c */ /* 0x000fe4000bf46270 */
[----:B------:R-:W-:Y:S01]  /*a390*/  @!P1 ISETP.GE.AND P0, PT, R99, UR8, PT ;  /* 0x0000000863009c0c */ /* 0x000fe2000bf06270 */
[----:B------:R-:W5:Y:S01]  /*a3a0*/  LDG.E.128.CONSTANT R88, [R88.64] ;  /* 0x0000000a58587981 */ /* 0x000f62000c1e9d00 */
[C---:B------:R-:W-:Y:S02]  /*a3b0*/  @!P1 IADD3 R99, R171.reuse, -0x2, RZ ;  /* 0xfffffffeab639810 */ /* 0x040fe40007ffe0ff */
[----:B------:R-:W-:Y:S02]  /*a3c0*/  @!P1 IADD3 R103, R171, -0x1, RZ ;  /* 0xffffffffab679810 */ /* 0x000fe40007ffe0ff */
[----:B------:R-:W-:Y:S02]  /*a3d0*/  LEA.HI.X R101, R101, c[0x0][0x17c], R102, 0x2, P6 ;  /* 0x00005f0065657a11 */ /* 0x000fe400030f1466 */
[----:B------:R-:W-:-:S02]  /*a3e0*/  @!P1 ISETP.GE.AND P5, PT, R103, UR8, PT ;  /* 0x0000000867009c0c */ /* 0x000fc4000bfa6270 */
[C---:B------:R-:W-:Y:S02]  /*a3f0*/  @!P1 IADD3 R112, R171.reuse, -0x1, RZ ;  /* 0xffffffffab709810 */ /* 0x040fe40007ffe0ff */
[C---:B------:R-:W-:Y:S01]  /*a400*/  @!P1 IADD3 R107, R171.reuse, -0x3, RZ ;  /* 0xfffffffdab6b9810 */ /* 0x040fe20007ffe0ff */
[----:B------:R-:W5:Y:S01]  /*a410*/  LDG.E.128.CONSTANT R100, [R100.64] ;  /* 0x0000000a64647981 */ /* 0x000f62000c1e9d00 */
[C---:B------:R-:W-:Y:S02]  /*a420*/  @!P1 IADD3 R120, R171.reuse, -0x1, RZ ;  /* 0xffffffffab789810 */ /* 0x040fe40007ffe0ff */
[C---:B------:R-:W-:Y:S02]  /*a430*/  @!P1 IADD3 R111, R171.reuse, -0x2, RZ ;  /* 0xfffffffeab6f9810 */ /* 0x040fe40007ffe0ff */
[C---:B------:R-:W-:Y:S02]  /*a440*/  @!P1 IADD3 R119, R171.reuse, -0x2, RZ ;  /* 0xfffffffeab779810 */ /* 0x040fe40007ffe0ff */
[----:B------:R-:W-:-:S02]  /*a450*/  @!P1 IADD3 R129, R171, -0x3, RZ ;  /* 0xfffffffdab819810 */ /* 0x000fc40007ffe0ff */
[----:B--2---:R-:W-:Y:S02]  /*a460*/  @!P1 FSEL R5, R5, RZ, !P3 ;  /* 0x000000ff05059208 */ /* 0x004fe40005800000 */
[----:B------:R-:W-:Y:S02]  /*a470*/  @!P1 FSEL R6, R6, RZ, !P4 ;  /* 0x000000ff06069208 */ /* 0x000fe40006000000 */
[----:B------:R-:W-:Y:S02]  /*a480*/  IADD3 R105, P3, R227, R128, RZ ;  /* 0x00000080e3697210 */ /* 0x000fe40007f7e0ff */
[----:B------:R-:W-:Y:S02]  /*a490*/  @!P1 ISETP.GE.AND P4, PT, R171, UR8, PT ;  /* 0x00000008ab009c0c */ /* 0x000fe4000bf86270 */
[----:B------:R-:W-:Y:S02]  /*a4a0*/  @!P1 FSEL R4, R4, RZ, !P2 ;  /* 0x000000ff04049208 */ /* 0x000fe40005000000 */
[----:B------:R-:W-:-:S02]  /*a4b0*/  LEA R104, P6, R105, c[0x0][0x178], 0x2 ;  /* 0x00005e0069687a11 */ /* 0x000fc400078c10ff */
[----:B------:R-:W-:Y:S02]  /*a4c0*/  LEA.HI.X.SX32 R106, R227, R130, 0x1, P3 ;  /* 0x00000082e36a7211 */ /* 0x000fe400018f0eff */
[----:B------:R-:W-:Y:S02]  /*a4d0*/  @!P1 FSEL R7, R7, RZ, !P4 ;  /* 0x000000ff07079208 */ /* 0x000fe40006000000 */
[----:B------:R-:W-:Y:S02]  /*a4e0*/  @!P1 ISETP.GE.AND P2, PT, R99, UR8, PT ;  /* 0x0000000863009c0c */ /* 0x000fe4000bf46270 */
[----:B------:R-:W-:Y:S01]  /*a4f0*/  IADD3 R109, P4, R229, R128, RZ ;  /* 0x00000080e56d7210 */ /* 0x000fe20007f9e0ff */
[----:B------:R-:W2:Y:S01]  /*a500*/  LDG.E.128.CONSTANT R96, [R96.64] ;  /* 0x0000000a60607981 */ /* 0x000ea2000c1e9d00 */
[----:B------:R-:W-:Y:S02]  /*a510*/  LEA.HI.X R105, R105, c[0x0][0x17c], R106, 0x2, P6 ;  /* 0x00005f0069697a11 */ /* 0x000fe400030f146a */
[----:B------:R-:W-:-:S02]  /*a520*/  LEA R108, P6, R109, c[0x0][0x178], 0x2 ;  /* 0x00005e006d6c7a11 */ /* 0x000fc400078c10ff */
[----:B------:R-:W-:Y:S02]  /*a530*/  LEA.HI.X.SX32 R110, R229, R130, 0x1, P4 ;  /* 0x00000082e56e7211 */ /* 0x000fe400020f0eff */
[----:B---3--:R-:W-:Y:S02]  /*a540*/  @!P1 FSEL R9, R9, RZ, !P2 ;  /* 0x000000ff09099208 */ /* 0x008fe40005000000 */
[----:B------:R-:W-:Y:S02]  /*a550*/  @!P1 FSEL R10, R10, RZ, !P5 ;  /* 0x000000ff0a0a9208 */ /* 0x000fe40006800000 */
[----:B------:R-:W-:Y:S02]  /*a560*/  IADD3 R113, P2, R231, R128, RZ ;  /* 0x00000080e7717210 */ /* 0x000fe40007f5e0ff */
[----:B------:R-:W-:Y:S02]  /*a570*/  @!P1 ISETP.GE.AND P5, PT, R171, UR8, PT ;  /* 0x00000008ab009c0c */ /* 0x000fe4000bfa6270 */
[----:B------:R-:W-:-:S02]  /*a580*/  @!P1 ISETP.GE.AND P4, PT, R112, UR8, PT ;  /* 0x0000000870009c0c */ /* 0x000fc4000bf86270 */
[----:B------:R-:W-:Y:S02]  /*a590*/  LEA.HI.X R109, R109, c[0x0][0x17c], R110, 0x2, P6 ;  /* 0x00005f006d6d7a11 */ /* 0x000fe400030f146e */
[----:B------:R-:W-:Y:S02]  /*a5a0*/  LEA R112, P6, R113, c[0x0][0x178], 0x2 ;  /* 0x00005e0071707a11 */ /* 0x000fe400078c10ff */
[----:B------:R-:W-:Y:S02]  /*a5b0*/  LEA.HI.X.SX32 R114, R231, R130, 0x1, P2 ;  /* 0x00000082e7727211 */ /* 0x000fe400010f0eff */
[----:B------:R-:W-:Y:S02]  /*a5c0*/  @!P1 FSEL R11, R11, RZ, !P5 ;  /* 0x000000ff0b0b9208 */ /* 0x000fe40006800000 */
[----:B------:R-:W-:Y:S02]  /*a5d0*/  IADD3 R117, P5, R233, R128, RZ ;  /* 0x00000080e9757210 */ /* 0x000fe40007fbe0ff */
[----:B------:R-:W-:-:S02]  /*a5e0*/  LEA.HI.X R113, R113, c[0x0][0x17c], R114, 0x2, P6 ;  /* 0x00005f0071717a11 */ /* 0x000fc400030f1472 */
[----:B------:R-:W-:Y:S02]  /*a5f0*/  LEA R116, P6, R117, c[0x0][0x178], 0x2 ;  /* 0x00005e0075747a11 */ /* 0x000fe400078c10ff */
[----:B------:R-:W-:Y:S02]  /*a600*/  LEA.HI.X.SX32 R118, R233, R130, 0x1, P5 ;  /* 0x00000082e9767211 */ /* 0x000fe400028f0eff */
[----:B------:R-:W-:Y:S02]  /*a610*/  @!P1 ISETP.GE.AND P3, PT, R107, UR8, PT ;  /* 0x000000086b009c0c */ /* 0x000fe4000bf66270 */
[----:B------:R-:W-:Y:S01]  /*a620*/  LEA.HI.X R117, R117, c[0x0][0x17c], R118, 0x2, P6 ;  /* 0x00005f0075757a11 */ /* 0x000fe200030f1476 */
[----:B------:R-:W3:Y:S01]  /*a630*/  LDG.E.128.CONSTANT R104, [R104.64] ;  /* 0x0000000a68687981 */ /* 0x000ee2000c1e9d00 */
[----:B----4-:R-:W-:Y:S02]  /*a640*/  @!P1 FSEL R14, R14, RZ, !P4 ;  /* 0x000000ff0e0e9208 */ /* 0x010fe40006000000 */
[----:B------:R-:W-:-:S02]  /*a650*/  @!P1 ISETP.GE.AND P6, PT, R171, UR8, PT ;  /* 0x00000008ab009c0c */ /* 0x000fc4000bfc6270 */
[----:B------:R-:W-:Y:S02]  /*a660*/  IADD3 R121, P4, R235, R128, RZ ;  /* 0x00000080eb797210 */ /* 0x000fe40007f9e0ff */
[----:B------:R-:W-:Y:S02]  /*a670*/  @!P1 FSEL R12, R12, RZ, !P3 ;  /* 0x000000ff0c0c9208 */ /* 0x000fe40005800000 */
[----:B------:R-:W-:Y:S02]  /*a680*/  @!P1 ISETP.GE.AND P3, PT, R120, UR8, PT ;  /* 0x0000000878009c0c */ /* 0x000fe4000bf66270 */
[----:B------:R-:W-:Y:S02]  /*a690*/  @!P1 FSEL R15, R15, RZ, !P6 ;  /* 0x000000ff0f0f9208 */ /* 0x000fe40007000000 */
[----:B------:R-:W-:Y:S02]  /*a6a0*/  LEA R120, P6, R121, c[0x0][0x178], 0x2 ;  /* 0x00005e0079787a11 */ /* 0x000fe400078c10ff */
[----:B------:R-:W-:-:S02]  /*a6b0*/  LEA.HI.X.SX32 R122, R235, R130, 0x1, P4 ;  /* 0x00000082eb7a7211 */ /* 0x000fc400020f0eff */
[----:B------:R-:W-:Y:S02]  /*a6c0*/  IADD3 R125, P4, R237, R128, RZ ;  /* 0x00000080ed7d7210 */ /* 0x000fe40007f9e0ff */
[----:B------:R-:W-:Y:S02]  /*a6d0*/  LEA.HI.X R121, R121, c[0x0][0x17c], R122, 0x2, P6 ;  /* 0x00005f0079797a11 */ /* 0x000fe400030f147a */
[----:B------:R-:W-:Y:S02]  /*a6e0*/  LEA R124, P6, R125, c[0x0][0x178], 0x2 ;  /* 0x00005e007d7c7a11 */ /* 0x000fe400078c10ff */
[----:B------:R-:W-:Y:S02]  /*a6f0*/  LEA.HI.X.SX32 R126, R237, R130, 0x1, P4 ;  /* 0x00000082ed7e7211 */ /* 0x000fe400020f0eff */
[----:B------:R-:W-:Y:S02]  /*a700*/  @!P1 FSEL R8, R8, RZ, !P0 ;  /* 0x000000ff08089208 */ /* 0x000fe40004000000 */
[----:B------:R-:W-:-:S02]  /*a710*/  LEA.HI.X R125, R125, c[0x0][0x17c], R126, 0x2, P6 ;  /* 0x00005f007d7d7a11 */ /* 0x000fc400030f147e */
[----:B------:R-:W-:Y:S02]  /*a720*/  @!P1 ISETP.GE.AND P0, PT, R111, UR8, PT ;  /* 0x000000086f009c0c */ /* 0x000fe4000bf06270 */
[----:B------:R-:W-:Y:S01]  /*a730*/  @!P1 ISETP.GE.AND P5, PT, R119, UR8, PT ;  /* 0x0000000877009c0c */ /* 0x000fe2000bfa6270 */
[----:B------:R-:W4:Y:S01]  /*a740*/  LDG.E.128.CONSTANT R108, [R108.64] ;  /* 0x0000000a6c6c7981 */ /* 0x000f22000c1e9d00 */
[----:B------:R-:W-:Y:S02]  /*a750*/  @!P1 ISETP.GE.AND P6, PT, R129, UR8, PT ;  /* 0x0000000881009c0c */ /* 0x000fe4000bfc6270 */
[C---:B------:R-:W-:Y:S02]  /*a760*/  @!P1 IADD3 R119, R171.reuse, -0x3, RZ ;  /* 0xfffffffdab779810 */ /* 0x040fe40007ffe0ff */
[----:B------:R-:W-:Y:S02]  /*a770*/  @!P1 IADD3 R129, R171, -0x2, RZ ;  /* 0xfffffffeab819810 */ /* 0x000fe40007ffe0ff */
[----:B------:R-:W-:-:S02]  /*a780*/  @!P1 FSEL R13, R13, RZ, !P0 ;  /* 0x000000ff0d0d9208 */ /* 0x000fc40004000000 */
[----:B-----5:R-:W-:Y:S02]  /*a790*/  @!P1 FSEL R18, R18, RZ, !P3 ;  /* 0x000000ff12129208 */ /* 0x020fe40005800000 */
[----:B------:R-:W-:Y:S02]  /*a7a0*/  @!P1 ISETP.GE.AND P0, PT, R119, UR8, PT ;  /* 0x0000000877009c0c */ /* 0x000fe4000bf06270 */
[----:B------:R-:W-:Y:S01]  /*a7b0*/  @!P1 ISETP.GE.AND P3, PT, R129, UR8, PT ;  /* 0x0000000881009c0c */ /* 0x000fe2000bf66270 */
[----:B------:R-:W5:Y:S01]  /*a7c0*/  LDG.E.128.CONSTANT R116, [R116.64] ;  /* 0x0000000a74747981 */ /* 0x000f62000c1e9d00 */
[C---:B------:R-:W-:Y:S02]  /*a7d0*/  @!P1 IADD3 R127, R171.reuse, -0x1, RZ ;  /* 0xffffffffab7f9810 */ /* 0x040fe40007ffe0ff */
[----:B------:R-:W-:Y:S02]  /*a7e0*/  @!P1 IADD3 R129, R171, -0x3, RZ ;  /* 0xfffffffdab819810 */ /* 0x000fe40007ffe0ff */
[----:B------:R-:W-:-:S02]  /*a7f0*/  @!P1 FSEL R20, R20, RZ, !P0 ;  /* 0x000000ff14149208 */ /* 0x000fc40004000000 */
[----:B------:R-:W-:Y:S02]  /*a800*/  @!P1 ISETP.GE.AND P4, PT, R127, UR8, PT ;  /* 0x000000087f009c0c */ /* 0x000fe4000bf86270 */
[----:B------:R-:W-:Y:S01]  /*a810*/  @!P1 ISETP.GE.AND P0, PT, R129, UR8, PT ;  /* 0x0000000881009c0c */ /* 0x000fe2000bf06270 */
[----:B------:R-:W2:Y:S01]  /*a820*/  LDG.E.128.CONSTANT R124, [R124.64] ;  /* 0x0000000a7c7c7981 */ /* 0x000ea2000c1e9d00 */
[C---:B------:R-:W-:Y:S02]  /*a830*/  @!P1 IADD3 R115, R171.reuse, -0x3, RZ ;  /* 0xfffffffdab739810 */ /* 0x040fe40007ffe0ff */
[----:B------:R-:W-:Y:S02]  /*a840*/  @!P1 IADD3 R129, R171, -0x2, RZ ;  /* 0xfffffffeab819810 */ /* 0x000fe40007ffe0ff */
[----:B------:R-:W-:Y:S02]  /*a850*/  @!P1 FSEL R17, R17, RZ, !P5 ;  /* 0x000000ff11119208 */ /* 0x000fe40006800000 */
[----:B------:R-:W-:-:S02]  /*a860*/  @!P1 FSEL R22, R22, RZ, !P4 ;  /* 0x000000ff16169208 */ /* 0x000fc40006000000 */
[----:B------:R-:W-:Y:S02]  /*a870*/  @!P1 ISETP.GE.AND P2, PT, R115, UR8, PT ;  /* 0x0000000873009c0c */ /* 0x000fe4000bf46270 */
[----:B------:R-:W-:Y:S01]  /*a880*/  @!P1 ISETP.GE.AND P5, PT, R171, UR8, PT ;  /* 0x00000008ab009c0c */ /* 0x000fe2000bfa6270 */
[----:B------:R-:W2:Y:S01]  /*a890*/  LDG.E.128.CONSTANT R112, [R112.64] ;  /* 0x0000000a70707981 */ /* 0x000ea2000c1e9d00 */
[----:B------:R-:W-:Y:S02]  /*a8a0*/  @!P1 ISETP.GE.AND P4, PT, R129, UR8, PT ;  /* 0x0000000881009c0c */ /* 0x000fe4000bf86270 */
[C---:B------:R-:W-:Y:S02]  /*a8b0*/  @!P1 IADD3 R123, R171.reuse, -0x2, RZ ;  /* 0xfffffffeab7b9810 */ /* 0x040fe40007ffe0ff */
[C---:B------:R-:W-:Y:S02]  /*a8c0*/  @!P1 IADD3 R131, R171.reuse, -0x1, RZ ;  /* 0xffffffffab839810 */ /* 0x040fe40007ffe0ff */
[----:B------:R-:W-:-:S02]  /*a8d0*/  @!P1 IADD3 R129, R171, -0x3, RZ ;  /* 0xfffffffdab819810 */ /* 0x000fc40007ffe0ff */
[----:B------:R-:W-:Y:S02]  /*a8e0*/  @!P1 FSEL R16, R16, RZ, !P2 ;  /* 0x000000ff10109208 */ /* 0x000fe40005000000 */
[----:B------:R-:W-:Y:S02]  /*a8f0*/  @!P1 FSEL R19, R19, RZ, !P5 ;  /* 0x000000ff13139208 */ /* 0x000fe40006800000 */
[----:B------:R-:W-:Y:S02]  /*a900*/  @!P1 FSEL R24, R24, RZ, !P6 ;  /* 0x000000ff18189208 */ /* 0x000fe40007000000 */
[----:B------:R-:W-:Y:S02]  /*a910*/  @!P1 ISETP.GE.AND P2, PT, R123, UR8, PT ;  /* 0x000000087b009c0c */ /* 0x000fe4000bf46270 */
[----:B------:R-:W-:Y:S01]  /*a920*/  @!P1 ISETP.GE.AND P5, PT, R131, UR8, PT ;  /* 0x0000000883009c0c */ /* 0x000fe2000bfa6270 */
[----:B------:R-:W2:Y:S01]  /*a930*/  LDG.E.128.CONSTANT R120, [R120.64] ;  /* 0x0000000a78787981 */ /* 0x000ea2000c1e9d00 */
[----:B------:R-:W-:-:S02]  /*a940*/  @!P1 ISETP.GE.AND P6, PT, R129, UR8, PT ;  /* 0x0000000881009c0c */ /* 0x000fc4000bfc6270 */
[----:B------:R-:W-:Y:S02]  /*a950*/  @!P1 IADD3 R129, R171, -0x2, RZ ;  /* 0xfffffffeab819810 */ /* 0x000fe40007ffe0ff */
[----:B------:R-:W-:Y:S02]  /*a960*/  @!P1 FSEL R21, R21, RZ, !P2 ;  /* 0x000000ff15159208 */ /* 0x000fe40005000000 */
[----:B------:R-:W-:Y:S02]  /*a970*/  @!P1 FSEL R26, R26, RZ, !P5 ;  /* 0x000000ff1a1a9208 */ /* 0x000fe40006800000 */
[----:B------:R-:W-:Y:S02]  /*a980*/  @!P1 ISETP.GE.AND P2, PT, R171, UR8, PT ;  /* 0x00000008ab009c0c */ /* 0x000fe4000bf46270 */
[----:B------:R-:W-:Y:S02]  /*a990*/  @!P1 ISETP.GE.AND P5, PT, R129, UR8, PT ;  /* 0x0000000881009c0c */ /* 0x000fe4000bfa6270 */
[----:B------:R-:W-:-:S02]  /*a9a0*/  @!P1 IADD3 R129, R171, -0x3, RZ ;  /* 0xfffffffdab819810 */ /* 0x000fc40007ffe0ff */
[----:B------:R-:W-:Y:S02]  /*a9b0*/  @!P1 FSEL R23, R23, RZ, !P2 ;  /* 0x000000ff17179208 */ /* 0x000fe40005000000 */
[----:B------:R-:W-:Y:S02]  /*a9c0*/  @!P1 FSEL R28, R28, RZ, !P0 ;  /* 0x000000ff1c1c9208 */ /* 0x000fe40004000000 */
[----:B------:R-:W-:Y:S02]  /*a9d0*/  @!P1 ISETP.GE.AND P2, PT, R131, UR8, PT ;  /* 0x0000000883009c0c */ /* 0x000fe4000bf46270 */
[----:B------:R-:W-:Y:S02]  /*a9e0*/  @!P1 ISETP.GE.AND P0, PT, R129, UR8, PT ;  /* 0x0000000881009c0c */ /* 0x000fe4000bf06270 */
[----:B------:R-:W-:Y:S02]  /*a9f0*/  @!P1 IADD3 R129, R171, -0x2, RZ ;  /* 0xfffffffeab819810 */ /* 0x000fe40007ffe0ff */
[----:B------:R-:W-:-:S02]  /*aa00*/  @!P1 FSEL R25, R25, RZ, !P3 ;  /* 0x000000ff19199208 */ /* 0x000fc40005800000 */
[----:B------:R-:W-:Y:S02]  /*aa10*/  @!P1 FSEL R30, R30, RZ, !P2 ;  /* 0x000000ff1e1e9208 */ /* 0x000fe40005000000 */
[----:B------:R-:W-:Y:S02]  /*aa20*/  @!P1 ISETP.GE.AND P3, PT, R171, UR8, PT ;  /* 0x00000008ab009c0c */ /* 0x000fe4000bf66270 */
[----:B------:R-:W-:Y:S02]  /*aa30*/  @!P1 ISETP.GE.AND P2, PT, R129, UR8, PT ;  /* 0x0000000881009c0c */ /* 0x000fe4000bf46270 */
[----:B------:R-:W-:Y:S02]  /*aa40*/  @!P1 IADD3 R129, R171, -0x3, RZ ;  /* 0xfffffffdab819810 */ /* 0x000fe40007ffe0ff */
[----:B------:R-:W-:Y:S02]  /*aa50*/  @!P1 FSEL R27, R27, RZ, !P3 ;  /* 0x000000ff1b1b9208 */ /* 0x000fe40005800000 */
[----:B------:R-:W-:-:S02]  /*aa60*/  @!P1 FSEL R32, R32, RZ, !P6 ;  /* 0x000000ff20209208 */ /* 0x000fc40007000000 */
[----:B------:R-:W-:Y:S02]  /*aa70*/  @!P1 ISETP.GE.AND P3, PT, R131, UR8, PT ;  /* 0x0000000883009c0c */ /* 0x000fe4000bf66270 */
[----:B------:R-:W-:Y:S02]  /*aa80*/  @!P1 ISETP.GE.AND P6, PT, R129, UR8, PT ;  /* 0x0000000881009c0c */ /* 0x000fe4000bfc6270 */
[----:B------:R-:W-:Y:S02]  /*aa90*/  @!P1 IADD3 R129, R171, -0x2, RZ ;  /* 0xfffffffeab819810 */ /* 0x000fe40007ffe0ff */
[----:B------:R-:W-:Y:S02]  /*aaa0*/  @!P1 FSEL R29, R29, RZ, !P4 ;  /* 0x000000ff1d1d9208 */ /* 0x000fe40006000000 */
[----:B------:R-:W-:Y:S02]  /*aab0*/  @!P1 FSEL R34, R34, RZ, !P3 ;  /* 0x000000ff22229208 */ /* 0x000fe40005800000 */
[----:B------:R-:W-:-:S02]  /*aac0*/  @!P1 ISETP.GE.AND P4, PT, R171, UR8, PT ;  /* 0x00000008ab009c0c */ /* 0x000fc4000bf86270 */
[----:B------:R-:W-:Y:S02]  /*aad0*/  @!P1 ISETP.GE.AND P3, PT, R129, UR8, PT ;  /* 0x0000000881009c0c */ /* 0x000fe4000bf66270 */
[----:B------:R-:W-:Y:S02]  /*aae0*/  @!P1 IADD3 R129, R171, -0x3, RZ ;  /* 0xfffffffdab819810 */ /* 0x000fe40007ffe0ff */
[----:B------:R-:W-:Y:S02]  /*aaf0*/  @!P1 FSEL R31, R31, RZ, !P4 ;  /* 0x000000ff1f1f9208 */ /* 0x000fe40006000000 */
[----:B------:R-:W-:Y:S02]  /*ab00*/  @!P1 FSEL R36, R36, RZ, !P0 ;  /* 0x000000ff24249208 */ /* 0x000fe40004000000 */
[----:B------:R-:W-:Y:S02]  /*ab10*/  @!P1 ISETP.GE.AND P4, PT, R131, UR8, PT ;  /* 0x0000000883009c0c */ /* 0x000fe4000bf86270 */
        /* <DEDUP_REMOVED lines=59> */
[----:B------:R-:W-:Y:S02]  /*aed0*/  @!P1 FSEL R60, R60, RZ, !P0 ;  /* 0x000000ff3c3c9208 */ /* 0x000fe40004000000 */
[----:B------:R-:W-:-:S02]  /*aee0*/  @!P1 ISETP.GE.AND P2, PT, R131, UR8, PT ;  /* 0x0000000883009c0c */ /* 0x000fc4000bf46270 */
[----:B------:R-:W-:Y:S02]  /*aef0*/  @!P1 ISETP.GE.AND P3, PT, R171, UR8, PT ;  /* 0x00000008ab009c0c */ /* 0x000fe4000bf66270 */
[----:B------:R-:W-:Y:S02]  /*af00*/  @!P1 ISETP.GE.AND P0, PT, R129, UR8, PT ;  /* 0x0000000881009c0c */ /* 0x000fe4000bf06270 */
[----:B------:R-:W-:Y:S02]  /*af10*/  @!P1 IADD3 R129, R171, -0x2, RZ ;  /* 0xfffffffeab819810 */ /* 0x000fe40007ffe0ff */
[----:B------:R-:W-:Y:S02]  /*af20*/  @!P1 FSEL R61, R61, RZ, !P4 ;  /* 0x000000ff3d3d9208 */ /* 0x000fe40006000000 */
[----:B------:R-:W-:Y:S02]  /*af30*/  @!P1 ISETP.GE.AND P4, PT, R171, UR8, PT ;  /* 0x00000008ab009c0c */ /* 0x000fe4000bf86270 */
[----:B------:R-:W-:-:S02]  /*af40*/  @!P1 FSEL R59, R59, RZ, !P3 ;  /* 0x000000ff3b3b9208 */ /* 0x000fc40005800000 */
[----:B------:R-:W-:Y:S02]  /*af50*/  @!P1 FSEL R62, R62, RZ, !P2 ;  /* 0x000000ff3e3e9208 */ /* 0x000fe40005000000 */
[----:B------:R-:W-:Y:S02]  /*af60*/  @!P1 ISETP.GE.AND P3, PT, R131, UR8, PT ;  /* 0x0000000883009c0c */ /* 0x000fe4000bf66270 */
[----:B------:R-:W-:Y:S02]  /*af70*/  @!P1 ISETP.GE.AND P2, PT, R129, UR8, PT ;  /* 0x0000000881009c0c */ /* 0x000fe4000bf46270 */
[----:B------:R-:W-:Y:S02]  /*af80*/  @!P1 FSEL R64, R64, RZ, !P6 ;  /* 0x000000ff40409208 */ /* 0x000fe40007000000 */
[----:B------:R-:W-:Y:S02]  /*af90*/  IADD3 R129, P6, R179, R128, RZ ;  /* 0x00000080b3817210 */ /* 0x000fe40007fde0ff */
[----:B------:R-:W-:-:S02]  /*afa0*/  @!P1 FSEL R63, R63, RZ, !P4 ;  /* 0x000000ff3f3f9208 */ /* 0x000fc40006000000 */
[----:B------:R-:W-:Y:S02]  /*afb0*/  @!P1 ISETP.GE.AND P4, PT, R131, UR8, PT ;  /* 0x0000000883009c0c */ /* 0x000fe4000bf86270 */
[----:B------:R-:W-:Y:S02]  /*afc0*/  @!P1 IADD3 R131, R171, -0x3, RZ ;  /* 0xfffffffdab839810 */ /* 0x000fe40007ffe0ff */
[----:B------:R-:W-:Y:S02]  /*afd0*/  @!P1 FSEL R66, R66, RZ, !P3 ;  /* 0x000000ff42429208 */ /* 0x000fe40005800000 */
[----:B------:R-:W-:Y:S02]  /*afe0*/  LEA R128, P3, R129, c[0x0][0x178], 0x2 ;  /* 0x00005e0081807a11 */ /* 0x000fe400078610ff */
[----:B------:R-:W-:Y:S02]  /*aff0*/  LEA.HI.X.SX32 R130, R179, R130, 0x1, P6 ;  /* 0x00000082b3827211 */ /* 0x000fe400030f0eff */
[----:B------:R-:W-:-:S02]  /*b000*/  @!P1 FSEL R65, R65, RZ, !P5 ;  /* 0x000000ff41419208 */ /* 0x000fc40006800000 */
[----:B------:R-:W-:Y:S02]  /*b010*/  @!P1 ISETP.GE.AND P5, PT, R131, UR8, PT ;  /* 0x0000000883009c0c */ /* 0x000fe4000bfa6270 */
[C---:B------:R-:W-:Y:S02]  /*b020*/  @!P1 ISETP.GE.AND P6, PT, R171.reuse, UR8, PT ;  /* 0x00000008ab009c0c */ /* 0x040fe4000bfc6270 */
[----:B------:R-:W-:Y:S02]  /*b030*/  @!P1 IADD3 R131, R171, -0x2, RZ ;  /* 0xfffffffeab839810 */ /* 0x000fe40007ffe0ff */
[----:B------:R-:W-:Y:S02]  /*b040*/  LEA.HI.X R129, R129, c[0x0][0x17c], R130, 0x2, P3 ;  /* 0x00005f0081817a11 */ /* 0x000fe400018f1482 */
[----:B------:R-:W-:Y:S02]  /*b050*/  @!P1 FSEL R67, R67, RZ, !P6 ;  /* 0x000000ff43439208 */ /* 0x000fe40007000000 */
[----:B------:R-:W-:-:S02]  /*b060*/  @!P1 ISETP.GE.AND P6, PT, R131, UR8, PT ;  /* 0x0000000883009c0c */ /* 0x000fc4000bfc6270 */
[----:B------:R-:W5:Y:S01]  /*b070*/  LDG.E.128.CONSTANT R128, [R128.64] ;  /* 0x0000000a80807981 */ /* 0x000f62000c1e9d00 */
[----:B------:R-:W-:-:S04]  /*b080*/  @!P1 IADD3 R132, R171, -0x1, RZ ;  /* 0xffffffffab849810 */ /* 0x000fc80007ffe0ff */
[----:B------:R-:W-:Y:S02]  /*b090*/  @!P1 ISETP.GE.AND P3, PT, R132, UR8, PT ;  /* 0x0000000884009c0c */ /* 0x000fe4000bf66270 */
[C---:B------:R-:W-:Y:S02]  /*b0a0*/  @!P1 IADD3 R132, R171.reuse, -0x3, RZ ;  /* 0xfffffffdab849810 */ /* 0x040fe40007ffe0ff */
[----:B------:R-:W-:Y:S02]  /*b0b0*/  @!P1 FSEL R68, R68, RZ, !P0 ;  /* 0x000000ff44449208 */ /* 0x000fe40004000000 */
[----:B------:R-:W-:Y:S02]  /*b0c0*/  @!P1 ISETP.GE.AND P0, PT, R132, UR8, PT ;  /* 0x0000000884009c0c */ /* 0x000fe4000bf06270 */
[----:B------:R-:W-:Y:S02]  /*b0d0*/  @!P1 IADD3 R132, R171, -0x2, RZ ;  /* 0xfffffffeab849810 */ /* 0x000fe40007ffe0ff */
[----:B------:R-:W-:-:S02]  /*b0e0*/  @!P1 FSEL R70, R70, RZ, !P4 ;  /* 0x000000ff46469208 */ /* 0x000fc40006000000 */
[----:B------:R-:W-:Y:S02]  /*b0f0*/  @!P1 ISETP.GE.AND P4, PT, R132, UR8, PT ;  /* 0x0000000884009c0c */ /* 0x000fe4000bf86270 */
[C---:B------:R-:W-:Y:S02]  /*b100*/  @!P1 IADD3 R132, R171.reuse, -0x3, RZ ;  /* 0xfffffffdab849810 */ /* 0x040fe40007ffe0ff */
[----:B------:R-:W-:Y:S02]  /*b110*/  @!P1 FSEL R72, R72, RZ, !P5 ;  /* 0x000000ff48489208 */ /* 0x000fe40006800000 */
[----:B------:R-:W-:Y:S02]  /*b120*/  @!P1 ISETP.GE.AND P5, PT, R132, UR8, PT ;  /* 0x0000000884009c0c */ /* 0x000fe4000bfa6270 */
[----:B------:R-:W-:Y:S02]  /*b130*/  @!P1 IADD3 R132, R171, -0x2, RZ ;  /* 0xfffffffeab849810 */ /* 0x000fe40007ffe0ff */
[----:B------:R-:W-:-:S02]  /*b140*/  @!P1 FSEL R69, R69, RZ, !P2 ;  /* 0x000000ff45459208 */ /* 0x000fc40005000000 */
[----:B------:R-:W-:Y:S02]  /*b150*/  @!P1 FSEL R74, R74, RZ, !P3 ;  /* 0x000000ff4a4a9208 */ /* 0x000fe40005800000 */
[C---:B------:R-:W-:Y:S02]  /*b160*/  @!P1 ISETP.GE.AND P2, PT, R171.reuse, UR8, PT ;  /* 0x00000008ab009c0c */ /* 0x040fe4000bf46270 */
[----:B------:R-:W-:Y:S02]  /*b170*/  @!P1 ISETP.GE.AND P3, PT, R132, UR8, PT ;  /* 0x0000000884009c0c */ /* 0x000fe4000bf66270 */
[C---:B------:R-:W-:Y:S02]  /*b180*/  @!P1 IADD3 R133, R171.reuse, -0x1, RZ ;  /* 0xffffffffab859810 */ /* 0x040fe40007ffe0ff */
        /* <DEDUP_REMOVED lines=8> */
[C---:B------:R-:W-:Y:S02]  /*b210*/  @!P1 ISETP.GE.AND P6, PT, R171.reuse, UR8, PT ;  /* 0x00000008ab009c0c */ /* 0x040fe4000bfc6270 */
        /* <DEDUP_REMOVED lines=19> */
[C---:B------:R-:W-:Y:S02]  /*b350*/  @!P1 ISETP.GE.AND P3, PT, R171.reuse, UR8, PT ;  /* 0x00000008ab009c0c */ /* 0x040fe4000bf66270 */
        /* <DEDUP_REMOVED lines=23> */
[----:B--2---:R-:W-:Y:S02]  /*b4d0*/  @!P1 FSEL R96, R96, RZ, !P5 ;  /* 0x000000ff60609208 */ /* 0x004fe40006800000 */
        /* <DEDUP_REMOVED lines=15> */
[----:B------:R-:W-:Y:S02]  /*b5d0*/  @!P1 FSEL R101, R101, RZ, !P2 ;  /* 0x000000ff65659208 */ /* 0x000fe40005000000 */
[----:B------:R-:W-:Y:S02]  /*b5e0*/  @!P1 ISETP.GE.AND P4, PT, R132, UR8, PT ;  /* 0x0000000884009c0c */ /* 0x000fe4000bf86270 */
[C---:B------:R-:W-:Y:S02]  /*b5f0*/  @!P1 ISETP.GE.AND P3, PT, R171.reuse, UR8, PT ;  /* 0x00000008ab009c0c */ /* 0x040fe4000bf66270 */
[C---:B------:R-:W-:Y:S02]  /*b600*/  @!P1 ISETP.GE.AND P2, PT, R171.reuse, UR8, PT ;  /* 0x00000008ab009c0c */ /* 0x040fe4000bf46270 */
[----:B------:R-:W-:Y:S02]  /*b610*/  @!P1 IADD3 R132, R171, -0x3, RZ ;  /* 0xfffffffdab849810 */ /* 0x000fe40007ffe0ff */
[----:B------:R-:W-:-:S02]  /*b620*/  @!P1 FSEL R99, R99, RZ, !P3 ;  /* 0x000000ff63639208 */ /* 0x000fc40005800000 */
[----:B------:R-:W-:Y:S02]  /*b630*/  @!P1 FSEL R103, R103, RZ, !P2 ;  /* 0x000000ff67679208 */ /* 0x000fe40005000000 */
[----:B---3--:R-:W-:Y:S02]  /*b640*/  @!P1 FSEL R104, R104, RZ, !P5 ;  /* 0x000000ff68689208 */ /* 0x008fe40006800000 */
[C---:B------:R-:W-:Y:S02]  /*b650*/  @!P1 ISETP.GE.AND P3, PT, R133.reuse, UR8, PT ;  /* 0x0000000885009c0c */ /* 0x040fe4000bf66270 */
[----:B------:R-:W-:Y:S02]  /*b660*/  @!P1 ISETP.GE.AND P2, PT, R133, UR8, PT ;  /* 0x0000000885009c0c */ /* 0x000fe4000bf46270 */
[----:B------:R-:W-:Y:S02]  /*b670*/  @!P1 ISETP.GE.AND P5, PT, R132, UR8, PT ;  /* 0x0000000884009c0c */ /* 0x000fe4000bfa6270 */
[----:B------:R-:W0:Y:S01]  /*b680*/  LDS.128 R132, [R169] ;  /* 0x00000000a9847984 */ /* 0x000e220000000c00 */
[----:B------:R-:W-:-:S02]  /*b690*/  @!P1 IADD3 R174, R171, -0x2, RZ ;  /* 0xfffffffeabae9810 */ /* 0x000fc40007ffe0ff */
[----:B------:R-:W-:Y:S02]  /*b6a0*/  @!P1 FSEL R106, R106, RZ, !P3 ;  /* 0x000000ff6a6a9208 */ /* 0x000fe40005800000 */
[----:B------:R-:W-:Y:S02]  /*b6b0*/  @!P1 ISETP.GE.AND P3, PT, R174, UR8, PT ;  /* 0x00000008ae009c0c */ /* 0x000fe4000bf66270 */
[C---:B------:R-:W-:Y:S02]  /*b6c0*/  @!P1 IADD3 R174, R171.reuse, -0x3, RZ ;  /* 0xfffffffdabae9810 */ /* 0x040fe40007ffe0ff */
[----:B----4-:R-:W-:Y:S02]  /*b6d0*/  @!P1 FSEL R108, R108, RZ, !P0 ;  /* 0x000000ff6c6c9208 */ /* 0x010fe40004000000 */
[----:B------:R-:W-:Y:S02]  /*b6e0*/  @!P1 ISETP.GE.AND P0, PT, R174, UR8, PT ;  /* 0x00000008ae009c0c */ /* 0x000fe4000bf06270 */
[----:B------:R-:W-:-:S02]  /*b6f0*/  @!P1 IADD3 R174, R171, -0x2, RZ ;  /* 0xfffffffeabae9810 */ /* 0x000fc40007ffe0ff */
[----:B------:R-:W-:Y:S02]  /*b700*/  @!P1 FSEL R105, R105, RZ, !P6 ;  /* 0x000000ff69699208 */ /* 0x000fe40007000000 */
[----:B------:R-:W-:Y:S02]  /*b710*/  @!P1 FSEL R110, R110, RZ, !P2 ;  /* 0x000000ff6e6e9208 */ /* 0x000fe40005000000 */
[C---:B------:R-:W-:Y:S02]  /*b720*/  @!P1 ISETP.GE.AND P6, PT, R171.reuse, UR8, PT ;  /* 0x00000008ab009c0c */ /* 0x040fe4000bfc6270 */
[----:B------:R-:W-:Y:S02]  /*b730*/  @!P1 ISETP.GE.AND P2, PT, R174, UR8, PT ;  /* 0x00000008ae009c0c */ /* 0x000fe4000bf46270 */
[C---:B------:R-:W-:Y:S02]  /*b740*/  @!P1 IADD3 R176, R171.reuse, -0x1, RZ ;  /* 0xffffffffabb09810 */ /* 0x040fe40007ffe0ff */
        /* <DEDUP_REMOVED lines=8> */
[C---:B------:R-:W-:Y:S02]  /*b7d0*/  @!P1 ISETP.GE.AND P4, PT, R171.reuse, UR8, PT ;  /* 0x00000008ab009c0c */ /* 0x040fe4000bf86270 */
[----:B------:R-:W-:Y:S02]  /*b7e0*/  @!P1 ISETP.GE.AND P6, PT, R174, UR8, PT ;  /* 0x00000008ae009c0c */ /* 0x000fe4000bfc6270 */
[----:B------:R-:W-:Y:S01]  /*b7f0*/  @!P1 IADD3 R174, R171, -0x3, RZ ;  /* 0xfffffffdabae9810 */ /* 0x000fe20007ffe0ff */
[----:B0-----:R-:W-:Y:S01]  /*b800*/  FMUL.FTZ R5, R133, R5 ;  /* 0x0000000585057220 */ /* 0x001fe20000410000 */
[----:B------:R-:W-:Y:S02]  /*b810*/  @!P1 FSEL R111, R111, RZ, !P4 ;  /* 0x000000ff6f6f9208 */ /* 0x000fe40006000000 */
[----:B-----5:R-:W-:-:S02]  /*b820*/  @!P1 FSEL R116, R116, RZ, !P0 ;  /* 0x000000ff74749208 */ /* 0x020fc40004000000 */
[----:B------:R-:W-:Y:S02]  /*b830*/  @!P1 ISETP.GE.AND P4, PT, R176, UR8, PT ;  /* 0x00000008b0009c0c */ /* 0x000fe4000bf86270 */
[----:B------:R-:W-:Y:S02]  /*b840*/  @!P1 ISETP.GE.AND P0, PT, R174, UR8, PT ;  /* 0x00000008ae009c0c */ /* 0x000fe4000bf06270 */
[C---:B------:R-:W-:Y:S01]  /*b850*/  @!P1 IADD3 R174, R171.reuse, -0x2, RZ ;  /* 0xfffffffeabae9810 */ /* 0x040fe20007ffe0ff */
[----:B------:R-:W-:Y:S01]  /*b860*/  FFMA.FTZ R5, R132, R4, R5 ;  /* 0x0000000484057223 */ /* 0x000fe20000010005 */
[----:B------:R-:W-:Y:S02]  /*b870*/  @!P1 FSEL R118, R118, RZ, !P4 ;  /* 0x000000ff76769208 */ /* 0x000fe40006000000 */
[----:B------:R-:W-:Y:S02]  /*b880*/  @!P1 IADD3 R4, R171, -0x3, RZ ;  /* 0xfffffffdab049810 */ /* 0x000fe40007ffe0ff */
[----:B------:R-:W-:-:S02]  /*b890*/  @!P1 FSEL R120, R120, RZ, !P5 ;  /* 0x000000ff78789208 */ /* 0x000fc40006800000 */
[----:B------:R-:W-:Y:S02]  /*b8a0*/  @!P1 FSEL R124, R124, RZ, !P0 ;  /* 0x000000ff7c7c9208 */ /* 0x000fe40004000000 */
[C---:B------:R-:W-:Y:S02]  /*b8b0*/  @!P1 ISETP.GE.AND P4, PT, R174.reuse, UR8, PT ;  /* 0x00000008ae009c0c */ /* 0x040fe4000bf86270 */
[----:B------:R-:W-:Y:S02]  /*b8c0*/  @!P1 ISETP.GE.AND P5, PT, R174, UR8, PT ;  /* 0x00000008ae009c0c */ /* 0x000fe4000bfa6270 */
[----:B------:R-:W-:Y:S02]  /*b8d0*/  @!P1 ISETP.GE.AND P0, PT, R171, UR8, PT ;  /* 0x00000008ab009c0c */ /* 0x000fe4000bf06270 */
[----:B------:R-:W-:Y:S02]  /*b8e0*/  @!P1 FSEL R113, R113, RZ, !P3 ;  /* 0x000000ff71719208 */ /* 0x000fe40005800000 */
[----:B------:R-:W-:-:S02]  /*b8f0*/  @!P1 ISETP.GE.AND P3, PT, R171, UR8, PT ;  /* 0x00000008ab009c0c */ /* 0x000fc4000bf66270 */
        /* <DEDUP_REMOVED lines=8> */
[----:B------:R-:W-:Y:S02]  /*b980*/  @!P1 FSEL R115, R115, RZ, !P3 ;  /* 0x000000ff73739208 */ /* 0x000fe40005800000 */
[----:B------:R-:W-:Y:S02]  /*b990*/  IADD3 R170, R170, 0x4, RZ ;  /* 0x00000004aaaa7810 */ /* 0x000fe40007ffe0ff */
[C---:B------:R-:W-:Y:S02]  /*b9a0*/  @!P1 ISETP.GE.AND P3, PT, R176.reuse, UR8, PT ;  /* 0x00000008b0009c0c */ /* 0x040fe4000bf66270 */
[----:B------:R-:W-:Y:S01]  /*b9b0*/  @!P1 FSEL R119, R119, RZ, !P2 ;  /* 0x000000ff77779208 */ /* 0x000fe20005000000 */
[C---:B------:R-:W-:Y:S01]  /*b9c0*/  FMUL.FTZ R9, R133.reuse, R9 ;  /* 0x0000000985097220 */ /* 0x040fe20000410000 */
[----:B------:R-:W-:Y:S01]  /*b9d0*/  @!P1 ISETP.GE.AND P2, PT, R176, UR8, PT ;  /* 0x00000008b0009c0c */ /* 0x000fe2000bf46270 */
[----:B------:R-:W-:Y:S01]  /*b9e0*/  FMUL.FTZ R13, R133, R13 ;  /* 0x0000000d850d7220 */ /* 0x000fe20000410000 */
[----:B------:R-:W-:-:S02]  /*b9f0*/  @!P1 ISETP.GE.AND P4, PT, R4, UR8, PT ;  /* 0x0000000804009c0c */ /* 0x000fc4000bf86270 */
[----:B------:R-:W-:Y:S01]  /*ba00*/  @!P1 FSEL R129, R129, RZ, !P5 ;  /* 0x000000ff81819208 */ /* 0x000fe20006800000 */
[C---:B------:R-:W-:Y:S01]  /*ba10*/  FMUL.FTZ R17, R133.reuse, R17 ;  /* 0x0000001185117220 */ /* 0x040fe20000410000 */
[----:B------:R-:W-:Y:S01]  /*ba20*/  @!P1 FSEL R128, R128, RZ, !P6 ;  /* 0x000000ff80809208 */ /* 0x000fe20007000000 */
[----:B------:R-:W-:Y:S01]  /*ba30*/  FMUL.FTZ R21, R133, R21 ;  /* 0x0000001585157220 */ /* 0x000fe20000410000 */
[----:B------:R-:W-:Y:S01]  /*ba40*/  @!P1 FSEL R131, R131, RZ, !P0 ;  /* 0x000000ff83839208 */ /* 0x000fe20004000000 */
[C---:B------:R-:W-:Y:S01]  /*ba50*/  FMUL.FTZ R25, R133.reuse, R25 ;  /* 0x0000001985197220 */ /* 0x040fe20000410000 */
[----:B------:R-:W-:Y:S01]  /*ba60*/  ISETP.GE.AND P0, PT, R170, UR7, PT ;  /* 0x00000007aa007c0c */ /* 0x000fe2000bf06270 */
        /* <DEDUP_REMOVED lines=27> */
[C---:B------:R-:W-:Y:S01]  /*bc20*/  FFMA.FTZ R9, R132.reuse, R8, R9 ;  /* 0x0000000884097223 */ /* 0x040fe20000010009 */
[----:B------:R-:W-:Y:S01]  /*bc30*/  @!P1 ISETP.GE.AND P3, PT, R171, UR8, PT ;  /* 0x00000008ab009c0c */ /* 0x000fe2000bf66270 */
[----:B------:R-:W-:Y:S01]  /*bc40*/  FFMA.FTZ R13, R132, R12, R13 ;  /* 0x0000000c840d7223 */ /* 0x000fe2000001000d */
[----:B------:R-:W-:Y:S01]  /*bc50*/  @!P1 FSEL R126, R126, RZ, !P2 ;  /* 0x000000ff7e7e9208 */ /* 0x000fe20005000000 */
        /* <DEDUP_REMOVED lines=130> */
[----:B------:R-:W-:Y:S01]  /*c480*/  IMAD.X R177, RZ, RZ, R177, P1 ;  /* 0x000000ffffb17224 */ /* 0x000fe200008e06b1 */
[----:B------:R-:W-:Y:S01]  /*c490*/  @P0 CALL.REL.NOINC `(.L_x_21094) ;  /* 0x0000001000000944 */ /* 0x000fe20003c00000 */
[----:B------:R-:W-:Y:S05]  /*c4a0*/  BRA `(.L_x_21095) ;  /* 0xffffd69000007947 */ /* 0x000fea000383ffff */
.L_x_21094:
[----:B------:R-:W-:Y:S05]  /*c4b0*/  BSYNC B0 ;  /* 0x0000000000007941 */ /* 0x000fea0003800000 */
.L_x_21093:
[----:B------:R-:W0:Y:S01]  /*c4c0*/  S2R R69, SR_TID.X ;  /* 0x0000000000457919 */ /* 0x000e220000002100 */
[----:B------:R-:W-:Y:S01]  /*c4d0*/  BSSY B0, `(.L_x_21096) ;  /* 0x00000af000007945 */ /* 0x000fe20003800000 */
[----:B------:R-:W-:Y:S02]  /*c4e0*/  IMAD.SHL.U32 R0, R0, 0x100, RZ ;  /* 0x0000010000007824 */ /* 0x000fe400078e00ff */
[----:B------:R-:W2:Y:S04]  /*c4f0*/  SHFL.BFLY PT, R2, R165, 0x2, 0x1f ;  /* 0x0c401f00a5027f89 */ /* 0x000ea800000e0000 */
[----:B------:R-:W3:Y:S04]  /*c500*/  SHFL.BFLY PT, R4, R167, 0x2, 0x1f ;  /* 0x0c401f00a7047f89 */ /* 0x000ee800000e0000 */
[----:B------:R-:W4:Y:S04]  /*c510*/  SHFL.BFLY PT, R6, R159, 0x2, 0x1f ;  /* 0x0c401f009f067f89 */ /* 0x000f2800000e0000 */
[----:B------:R-:W5:Y:S04]  /*c520*/  SHFL.BFLY PT, R8, R161, 0x2, 0x1f ;  /* 0x0c401f00a1087f89 */ /* 0x000f6800000e0000 */
[----:B------:R-:W1:Y:S04]  /*c530*/  SHFL.BFLY PT, R3, R160, 0x2, 0x1f ;  /* 0x0c401f00a0037f89 */ /* 0x000e6800000e0000 */
[----:B------:R-:W1:Y:S01]  /*c540*/  SHFL.BFLY PT, R5, R156, 0x2, 0x1f ;  /* 0x0c401f009c057f89 */ /* 0x000e6200000e0000 */
[----:B0-----:R-:W-:-:S02]  /*c550*/  SHF.R.S32.HI R68, RZ, 0x1f, R69 ;  /* 0x0000001fff447819 */ /* 0x001fc40000011445 */
[----:B------:R-:W-:Y:S01]  /*c560*/  LOP3.LUT R17, R69, 0xffffffc0, RZ, 0xc0, !PT ;  /* 0xffffffc045117812 */ /* 0x000fe200078ec0ff */
[----:B------:R-:W0:Y:S01]  /*c570*/  SHFL.BFLY PT, R10, R155, 0x2, 0x1f ;  /* 0x0c401f009b0a7f89 */ /* 0x000e2200000e0000 */
[----:B------:R-:W-:Y:S01]  /*c580*/  LEA.HI R68, R68, R69, RZ, 0x5 ;  /* 0x0000004544447211 */ /* 0x000fe200078f28ff */
[----:B--2---:R-:W-:Y:S02]  /*c590*/  FADD.FTZ R2, R2, R165 ;  /* 0x000000a502027221 */ /* 0x004fe40000010000 */
[----:B------:R-:W2:Y:S01]  /*c5a0*/  SHFL.BFLY PT, R7, R158, 0x2, 0x1f ;  /* 0x0c401f009e077f89 */ /* 0x000ea200000e0000 */
[----:B------:R-:W-:Y:S01]  /*c5b0*/  LOP3.LUT R68, R68, 0xffffffe0, RZ, 0xc0, !PT ;  /* 0xffffffe044447812 */ /* 0x000fe200078ec0ff */
[----:B---3--:R-:W-:Y:S02]  /*c5c0*/  FADD.FTZ R4, R4, R167 ;  /* 0x000000a704047221 */ /* 0x008fe40000010000 */
[----:B------:R-:W3:Y:S01]  /*c5d0*/  SHFL.BFLY PT, R9, R152, 0x2, 0x1f ;  /* 0x0c401f0098097f89 */ /* 0x000ee200000e0000 */
[----:B----4-:R-:W-:-:S02]  /*c5e0*/  FADD.FTZ R6, R6, R159 ;  /* 0x0000009f06067221 */ /* 0x010fc40000010000 */
[----:B------:R-:W-:Y:S01]  /*c5f0*/  IMAD.IADD R68, R69, 0x1, -R68 ;  /* 0x0000000145447824 */ /* 0x000fe200078e0a44 */
[----:B------:R-:W4:Y:S01]  /*c600*/  SHFL.BFLY PT, R11, R154, 0x2, 0x1f ;  /* 0x0c401f009a0b7f89 */ /* 0x000f2200000e0000 */
[----:B-----5:R-:W-:-:S03]  /*c610*/  FADD.FTZ R8, R8, R161 ;  /* 0x000000a108087221 */ /* 0x020fc60000010000 */
[----:B------:R-:W5:Y:S01]  /*c620*/  SHFL.BFLY PT, R15, R150, 0x2, 0x1f ;  /* 0x0c401f00960f7f89 */ /* 0x000f6200000e0000 */
[----:B-1----:R-:W-:Y:S01]  /*c630*/  FADD.FTZ R160, R3, R160 ;  /* 0x000000a003a07221 */ /* 0x002fe20000010000 */
[----:B------:R-:W-:Y:S02]  /*c640*/  LOP3.LUT P0, RZ, R68, 0x3, RZ, 0xc0, !PT ;  /* 0x0000000344ff7812 */ /* 0x000fe4000780c0ff */
[----:B------:R-:W1:Y:S01]  /*c650*/  SHFL.BFLY PT, R13, R148, 0x2, 0x1f ;  /* 0x0c401f00940d7f89 */ /* 0x000e6200000e0000 */
[----:B------:R-:W-:Y:S01]  /*c660*/  FADD.FTZ R156, R5, R156 ;  /* 0x0000009c059c7221 */ /* 0x000fe20000010000 */
[----:B------:R-:W-:Y:S02]  /*c670*/  ISETP.NE.OR P1, PT, R17, 0x40, P0 ;  /* 0x000000401100780c */ /* 0x000fe40000725670 */
        /* <DEDUP_REMOVED lines=55> */
[----:B------:R-:W-:Y:S02]  /*c9f0*/  FADD.FTZ R54, R31, R138 ;  /* 0x0000008a1f367221 */ /* 0x000fe40000010000 */
[----:B0-----:R-:W-:Y:S01]  /*ca00*/  FADD.FTZ R55, R33, R164 ;  /* 0x000000a421377221 */ /* 0x001fe20000010000 */
[----:B------:R-:W0:Y:S01]  /*ca10*/  SHFL.BFLY PT, R11, R12, 0x1, 0x1f ;  /* 0x0c201f000c0b7f89 */ /* 0x000e2200000e0000 */
[----:B--2---:R-:W-:-:S03]  /*ca20*/  FADD.FTZ R56, R32, R163 ;  /* 0x000000a320387221 */ /* 0x004fc60000010000 */
[----:B------:R-:W-:Y:S01]  /*ca30*/  SHFL.BFLY PT, R21, R18, 0x1, 0x1f ;  /* 0x0c201f0012157f89 */ /* 0x000fe200000e0000 */
[----:B---3--:R-:W-:-:S03]  /*ca40*/  FADD.FTZ R57, R35, R162 ;  /* 0x000000a223397221 */ /* 0x008fc60000010000 */
[----:B------:R-:W-:Y:S01]  /*ca50*/  SHFL.BFLY PT, R27, R20, 0x1, 0x1f ;  /* 0x0c201f00141b7f89 */ /* 0x000fe200000e0000 */
[----:B----4-:R-:W-:-:S03]  /*ca60*/  FADD.FTZ R8, R156, R15 ;  /* 0x0000000f9c087221 */ /* 0x010fc60000010000 */
[----:B------:R-:W-:Y:S01]  /*ca70*/  SHFL.BFLY PT, R19, R16, 0x1, 0x1f ;  /* 0x0c201f0010137f89 */ /* 0x000fe200000e0000 */
[----:B-----5:R-:W-:-:S03]  /*ca80*/  FADD.FTZ R7, R10, R13 ;  /* 0x0000000d0a077221 */ /* 0x020fc60000010000 */
[----:B------:R-:W2:Y:S01]  /*ca90*/  SHFL.BFLY PT, R15, R152, 0x1, 0x1f ;  /* 0x0c201f00980f7f89 */ /* 0x000ea200000e0000 */
[----:B-1----:R-:W-:-:S03]  /*caa0*/  FADD.FTZ R9, R158, R17 ;  /* 0x000000119e097221 */ /* 0x002fc60000010000 */
[----:B------:R-:W1:Y:S04]  /*cab0*/  SHFL.BFLY PT, R13, R14, 0x1, 0x1f ;  /* 0x0c201f000e0d7f89 */ /* 0x000e6800000e0000 */
[----:B------:R-:W3:Y:S01]  /*cac0*/  SHFL.BFLY PT, R17, R154, 0x1, 0x1f ;  /* 0x0c201f009a117f89 */ /* 0x000ee200000e0000 */
[----:B0-----:R-:W-:-:S03]  /*cad0*/  FADD.FTZ R10, R12, R11 ;  /* 0x0000000b0c0a7221 */ /* 0x001fc60000010000 */
[----:B------:R-:W0:Y:S04]  /*cae0*/  SHFL.BFLY PT, R31, R144, 0x1, 0x1f ;  /* 0x0c201f00901f7f89 */ /* 0x000e2800000e0000 */
[----:B------:R-:W4:Y:S04]  /*caf0*/  SHFL.BFLY PT, R23, R148, 0x1, 0x1f ;  /* 0x0c201f0094177f89 */ /* 0x000f2800000e0000 */
[----:B------:R-:W5:Y:S04]  /*cb00*/  SHFL.BFLY PT, R25, R150, 0x1, 0x1f ;  /* 0x0c201f0096197f89 */ /* 0x000f6800000e0000 */
[----:B------:R-:W5:Y:S01]  /*cb10*/  SHFL.BFLY PT, R29, R22, 0x1, 0x1f ;  /* 0x0c201f00161d7f89 */ /* 0x000f6200000e0000 */
[----:B--2---:R-:W-:-:S02]  /*cb20*/  FADD.FTZ R12, R152, R15 ;  /* 0x0000000f980c7221 */ /* 0x004fc40000010000 */
[----:B------:R-:W-:Y:S01]  /*cb30*/  FADD.FTZ R15, R18, R21 ;  /* 0x00000015120f7221 */ /* 0x000fe20000010000 */
[----:B------:R-:W2:Y:S01]  /*cb40*/  SHFL.BFLY PT, R33, R146, 0x1, 0x1f ;  /* 0x0c201f0092217f89 */ /* 0x000ea200000e0000 */
[----:B-1----:R-:W-:Y:S02]  /*cb50*/  FADD.FTZ R11, R14, R13 ;  /* 0x0000000d0e0b7221 */ /* 0x002fe40000010000 */
[----:B------:R-:W-:Y:S01]  /*cb60*/  FADD.FTZ R18, R20, R27 ;  /* 0x0000001b14127221 */ /* 0x000fe20000010000 */
[----:B------:R-:W1:Y:S01]  /*cb70*/  SHFL.BFLY PT, R35, R24, 0x1, 0x1f ;  /* 0x0c201f0018237f89 */ /* 0x000e6200000e0000 */
[----:B---3--:R-:W-:Y:S02]  /*cb80*/  FADD.FTZ R13, R154, R17 ;  /* 0x000000119a0d7221 */ /* 0x008fe40000010000 */
[----:B------:R-:W-:Y:S01]  /*cb90*/  FADD.FTZ R14, R16, R19 ;  /* 0x00000013100e7221 */ /* 0x000fe20000010000 */
        /* <DEDUP_REMOVED lines=9> */
[----:B--2---:R-:W-:-:S03]  /*cc30*/  FADD.FTZ R21, R146, R33 ;  /* 0x0000002192157221 */ /* 0x004fc60000010000 */
[----:B------:R-:W2:Y:S01]  /*cc40*/  SHFL.BFLY PT, R45, R52, 0x1, 0x1f ;  /* 0x0c201f00342d7f89 */ /* 0x000ea200000e0000 */
[----:B-1----:R-:W-:-:S03]  /*cc50*/  FADD.FTZ R30, R24, R35 ;  /* 0x00000023181e7221 */ /* 0x002fc60000010000 */
[----:B------:R-:W1:Y:S01]  /*cc60*/  SHFL.BFLY PT, R32, R53, 0x1, 0x1f ;  /* 0x0c201f0035207f89 */ /* 0x000e6200000e0000 */
        /* <DEDUP_REMOVED lines=10> */
[----:B--2---:R-:W-:Y:S02]  /*cd10*/  FADD.FTZ R52, R52, R45 ;  /* 0x0000002d34347221 */ /* 0x004fe40000010000 */
[----:B-1----:R-:W-:Y:S02]  /*cd20*/  FADD.FTZ R53, R53, R32 ;  /* 0x0000002035357221 */ /* 0x002fe40000010000 */
[----:B---3--:R-:W-:Y:S02]  /*cd30*/  FADD.FTZ R54, R54, R47 ;  /* 0x0000002f36367221 */ /* 0x008fe40000010000 */
[----:B0-----:R-:W-:Y:S02]  /*cd40*/  FADD.FTZ R55, R55, R34 ;  /* 0x0000002237377221 */ /* 0x001fe40000010000 */
[----:B----4-:R-:W-:Y:S02]  /*cd50*/  FADD.FTZ R56, R56, R49 ;  /* 0x0000003138387221 */ /* 0x010fe40000010000 */
[----:B-----5:R-:W-:Y:S01]  /*cd60*/  FADD.FTZ R57, R57, R36 ;  /* 0x0000002439397221 */ /* 0x020fe20000010000 */
        /* <DEDUP_REMOVED lines=37> */
.L_x_21097:
[----:B------:R-:W-:Y:S05]  /*cfc0*/  BSYNC B0 ;  /* 0x0000000000007941 */ /* 0x000fea0003800000 */
.L_x_21096:
        /* <DEDUP_REMOVED lines=72> */
.L_x_21099:
[----:B------:R-:W-:Y:S05]  /*d450*/  BSYNC B0 ;  /* 0x0000000000007941 */ /* 0x000fea0003800000 */
.L_x_21098:
        /* <DEDUP_REMOVED lines=40> */
.L_x_21101:
[----:B------:R-:W-:Y:S05]  /*d6e0*/  BSYNC B0 ;  /* 0x0000000000007941 */ /* 0x000fea0003800000 */
.L_x_21100:
        /* <DEDUP_REMOVED lines=72> */
.L_x_21103:
[----:B------:R-:W-:Y:S05]  /*db70*/  BSYNC B0 ;  /* 0x0000000000007941 */ /* 0x000fea0003800000 */
.L_x_21102:
        /* <DEDUP_REMOVED lines=9> */
[C---:B0-----:R-:W-:Y:S02]  /*dc10*/  IADD3 R23, R0.reuse, 0x10, RZ ;  /* 0x0000001000177810 */ /* 0x041fe40007ffe0ff */
[----:B------:R-:W0:Y:S01]  /*dc20*/  S2UR UR6, SR_CTAID.Z ;  /* 0x00000000000679c3 */ /* 0x000e220000002700 */
[C---:B------:R-:W-:Y:S02]  /*dc30*/  IADD3 R24, R0.reuse, 0x18, RZ ;  /* 0x0000001800187810 */ /* 0x040fe40007ffe0ff */
[C---:B------:R-:W-:Y:S02]  /*dc40*/  IADD3 R22, R0.reuse, 0x8, RZ ;  /* 0x0000000800167810 */ /* 0x040fe40007ffe0ff */
[----:B------:R-:W-:Y:S01]  /*dc50*/  IADD3 R35, R0, 0x38, RZ ;  /* 0x0000003800237810 */ /* 0x000fe20007ffe0ff */
[----:B-1----:R-:W-:-:S03]  /*dc60*/  UIMAD UR4, UR4, UR7, URZ ;  /* 0x00000007040472a4 */ /* 0x002fc6000f8e023f */
[----:B------:R-:W-:Y:S02]  /*dc70*/  ULDC UR7, c[0x0][0x14] ;  /* 0x0000050000077ab9 */ /* 0x000fe40000000800 */
[----:B------:R-:W-:Y:S02]  /*dc80*/  UIMAD UR4, UR4, UR7, URZ ;  /* 0x00000007040472a4 */ /* 0x000fe4000f8e023f */
[----:B--2---:R-:W-:Y:S02]  /*dc90*/  UIMAD UR5, UR5, UR7, URZ ;  /* 0x00000007050572a4 */ /* 0x004fe4000f8e023f */
[----:B------:R-:W-:Y:S02]  /*dca0*/  USHF.L.U32 UR4, UR4, 0x8, URZ ;  /* 0x0000000804047899 */ /* 0x000fe4000800063f */
[----:B------:R-:W-:Y:S02]  /*dcb0*/  USHF.L.U32 UR5, UR5, 0x8, URZ ;  /* 0x0000000805057899 */ /* 0x000fe4000800063f */
[----:B------:R-:W-:-:S02]  /*dcc0*/  USHF.R.S32.HI UR9, URZ, 0x1f, UR4 ;  /* 0x0000001f3f097899 */ /* 0x000fc40008011404 */
[----:B0-----:R-:W-:Y:S02]  /*dcd0*/  USHF.L.U32 UR6, UR6, 0x8, URZ ;  /* 0x0000000806067899 */ /* 0x001fe4000800063f */
[----:B------:R-:W-:Y:S02]  /*dce0*/  USHF.R.S32.HI UR8, URZ, 0x1f, UR5 ;  /* 0x0000001f3f087899 */ /* 0x000fe40008011405 */
[----:B------:R-:W-:Y:S02]  /*dcf0*/  USHF.R.S32.HI UR7, URZ, 0x1f, UR6 ;  /* 0x0000001f3f077899 */ /* 0x000fe40008011406 */
[----:B------:R-:W-:-:S04]  /*dd00*/  UIADD3 UR4, UP0, UP1, UR4, UR5, UR6 ;  /* 0x0000000504047290 */ /* 0x000fc8000f91e006 */
[----:B------:R-:W-:Y:S02]  /*dd10*/  UIADD3.X UR7, UR9, UR8, UR7, UP0, UP1 ;  /* 0x0000000809077290 */ /* 0x000fe400087e2407 */
[C---:B------:R-:W-:Y:S02]  /*dd20*/  IADD3 R29, P2, R23.reuse, UR4, RZ ;  /* 0x00000004171d7c10 */ /* 0x040fe4000ff5e0ff */
[----:B------:R-:W-:Y:S02]  /*dd30*/  IADD3 R27, P3, R24, UR4, RZ ;  /* 0x00000004181b7c10 */ /* 0x000fe4000ff7e0ff */
[----:B------:R-:W-:Y:S02]  /*dd40*/  IADD3 R33, P1, R22, UR4, RZ ;  /* 0x0000000416217c10 */ /* 0x000fe4000ff3e0ff */
[----:B------:R-:W-:Y:S02]  /*dd50*/  IADD3 R25, P0, R0, UR4, RZ ;  /* 0x0000000400197c10 */ /* 0x000fe4000ff1e0ff */
[----:B------:R-:W-:-:S02]  /*dd60*/  LEA.HI.X.SX32 R34, R23, UR7, 0x1, P2 ;  /* 0x0000000717227c11 */ /* 0x000fc400090f0eff */
[----:B------:R-:W-:Y:S02]  /*dd70*/  LEA.HI.X.SX32 R32, R24, UR7, 0x1, P3 ;  /* 0x0000000718207c11 */ /* 0x000fe400098f0eff */
        /* <DEDUP_REMOVED lines=23> */
[----:B------:R-:W-:Y:S01]  /*def0*/  LEA R34, P0, R45, c[0x0][0x160], 0x2 ;  /* 0x000058002d227a11 */ /* 0x000fe200078010ff */
[----:B------:R-:W-:Y:S01]  /*df00*/  STG.E [R26.64], R5 ;  /* 0x000000051a007986 */ /* 0x000fe2000c10190a */
        /* <DEDUP_REMOVED lines=12> */
[----:B------:R-:W-:Y:S01]  /*dfd0*/  LEA.HI.X R37, R37, c[0x0][0x164], R42, 0x2, P3 ;  /* 0x0000590025257a11 */ /* 0x000fe200018f142a */
        /* <DEDUP_REMOVED lines=12> */
[----:B------:R-:W-:-:S02]  /*e0a0*/  LEA R46, P2, R47, c[0x0][0x160], 0x2 ;  /* 0x000058002f2e7a11 */ /* 0x000fc400078410ff */
[----:B------:R-:W-:Y:S02]  /*e0b0*/  LEA.HI.X.SX32 R64, R42, UR7, 0x1, P0 ;  /* 0x000000072a407c11 */ /* 0x000fe400080f0eff */
[----:B------:R-:W-:Y:S02]  /*e0c0*/  LEA R42, P0, R61, c[0x0][0x160], 0x2 ;  /* 0x000058003d2a7a11 */ /* 0x000fe400078010ff */
[----:B------:R-:W-:Y:S02]  /*e0d0*/  LEA.HI.X R49, R49, c[0x0][0x164], R58, 0x2, P3 ;  /* 0x0000590031317a11 */ /* 0x000fe400018f143a */
[----:B------:R-:W-:Y:S02]  /*e0e0*/  LEA.HI.X R45, R59, c[0x0][0x164], R62, 0x2, P1 ;  /* 0x000059003b2d7a11 */ /* 0x000fe400008f143e */
[----:B------:R-:W-:Y:S02]  /*e0f0*/  LEA.HI.X R47, R47, c[0x0][0x164], R60, 0x2, P2 ;  /* 0x000059002f2f7a11 */ /* 0x000fe400010f143c */
[----:B------:R-:W-:-:S02]  /*e100*/  IADD3 R58, R0, 0x60, RZ ;  /* 0x00000060003a7810 */ /* 0x000fc40007ffe0ff */
[C---:B------:R-:W-:Y:S02]  /*e110*/  IADD3 R59, R0.reuse, 0x68, RZ ;  /* 0x00000068003b7810 */ /* 0x040fe40007ffe0ff */
[C---:B------:R-:W-:Y:S02]  /*e120*/  IADD3 R60, R0.reuse, 0x70, RZ ;  /* 0x00000070003c7810 */ /* 0x040fe40007ffe0ff */
        /* <DEDUP_REMOVED lines=15> */
[----:B------:R-:W-:Y:S02]  /*e220*/  LEA R62, P2, R63, c[0x0][0x160], 0x2 ;  /* 0x000058003f3e7a11 */ /* 0x000fe400078410ff */
[----:B------:R-:W-:Y:S02]  /*e230*/  LEA.HI.X.SX32 R66, R61, UR7, 0x1, P3 ;  /* 0x000000073d427c11 */ /* 0x000fe400098f0eff */
[----:B------:R-:W-:Y:S02]  /*e240*/  LEA R64, P3, R65, c[0x0][0x160], 0x2 ;  /* 0x0000580041407a11 */ /* 0x000fe400078610ff */
[----:B------:R-:W-:Y:S02]  /*e250*/  LEA.HI.X R59, R69, c[0x0][0x164], R72, 0x2, P0 ;  /* 0x00005900453b7a11 */ /* 0x000fe400000f1448 */
[----:B------:R-:W-:-:S02]  /*e260*/  LEA.HI.X R61, R67, c[0x0][0x164], R70, 0x2, P1 ;  /* 0x00005900433d7a11 */ /* 0x000fc400008f1446 */
[----:B------:R-:W-:Y:S01]  /*e270*/  LEA.HI.X R63, R63, c[0x0][0x164], R68, 0x2, P2 ;  /* 0x000059003f3f7a11 */ /* 0x000fe200010f1444 */
[----:B------:R-:W-:Y:S01]  /*e280*/  STG.E [R58.64], R14 ;  /* 0x0000000e3a007986 */ /* 0x000fe2000c10190a */
[C---:B------:R-:W-:Y:S02]  /*e290*/  IADD3 R69, R0.reuse, 0x98, RZ ;  /* 0x0000009800457810 */ /* 0x040fe40007ffe0ff */
[C---:B------:R-:W-:Y:S01]  /*e2a0*/  IADD3 R67, R0.reuse, 0x88, RZ ;  /* 0x0000008800437810 */ /* 0x040fe20007ffe0ff */
[----:B------:R-:W-:Y:S01]  /*e2b0*/  STG.E [R60.64], R15 ;  /* 0x0000000f3c007986 */ /* 0x000fe2000c10190a */
[C---:B------:R-:W-:Y:S02]  /*e2c0*/  IADD3 R68, R0.reuse, 0x90, RZ ;  /* 0x0000009000447810 */ /* 0x040fe40007ffe0ff */
[----:B------:R-:W-:Y:S01]  /*e2d0*/  LEA.HI.X R65, R65, c[0x0][0x164], R66, 0x2, P3 ;  /* 0x0000590041417a11 */ /* 0x000fe200018f1442 */
        /* <DEDUP_REMOVED lines=10> */
[----:B------:R-:W-:Y:S02]  /*e380*/  LEA R72, P3, R73, c[0x0][0x160], 0x2 ;  /* 0x0000580049487a11 */ /* 0x000fe400078610ff */
[----:B------:R-:W-:Y:S02]  /*e390*/  LEA R68, P1, R75, c[0x0][0x160], 0x2 ;  /* 0x000058004b447a11 */ /* 0x000fe400078210ff */
[----:B------:R-:W-:Y:S02]  /*e3a0*/  LEA R70, P2, R71, c[0x0][0x160], 0x2 ;  /* 0x0000580047467a11 */ /* 0x000fe400078410ff */
[----:B------:R-:W-:Y:S02]  /*e3b0*/  LEA.HI.X.SX32 R80, R66, UR7, 0x1, P0 ;  /* 0x0000000742507c11 */ /* 0x000fe400080f0eff */
        /* <DEDUP_REMOVED lines=82> */
.L_x_21062:
[----:B------:R-:W-:Y:S01]  /*e8e0*/  IMAD.MOV.U32 R65, RZ, RZ, R67 ;  /* 0x000000ffff417224 */ /* 0x000fe200078e0043 */
[----:B------:R-:W-:Y:S01]  /*e8f0*/  MOV R64, 0xe940 ;  /* 0x0000e94000407802 */ /* 0x000fe20000000f00 */
[----:B------:R-:W-:-:S02]  /*e900*/  IMAD.MOV.U32 R66, RZ, RZ, 0x1 ;  /* 0x00000001ff427424 */ /* 0x000fc400078e00ff */
[----:B------:R-:W-:Y:S02]  /*e910*/  IMAD.MOV.U32 R69, RZ, RZ, 0x1f ;  /* 0x0000001fff457424 */ /* 0x000fe400078e00ff */
[----:B------:R-:W-:Y:S02]  /*e920*/  IMAD.MOV.U32 R68, RZ, RZ, -0x1 ;  /* 0xffffffffff447424 */ /* 0x000fe400078e00ff */
[----:B------:R-:W-:Y:S05]  /*e930*/  CALL.REL.NOINC `($__internal_396_$__cuda_sm70_shflsync_bfly_p) ;  /* 0x0000024000007944 */ /* 0x000fea0003c00000 */
[----:B-1----:R-:W-:Y:S05]  /*e940*/  BRA `(.L_x_21104) ;  /* 0xffff6ef000007947 */ /* 0x002fea000383ffff */
.L_x_21067:
[----:B------:R-:W-:Y:S01]  /*e950*/  IMAD.MOV.U32 R65, RZ, RZ, R67 ;  /* 0x000000ffff417224 */ /* 0x000fe200078e0043 */
[----:B------:R-:W-:Y:S01]  /*e960*/  MOV R64, 0xe9b0 ;  /* 0x0000e9b000407802 */ /* 0x000fe20000000f00 */
[----:B------:R-:W-:Y:S02]  /*e970*/  IMAD.MOV.U32 R66, RZ, RZ, 0x1 ;  /* 0x00000001ff427424 */ /* 0x000fe400078e00ff */
[----:B------:R-:W-:Y:S02]  /*e980*/  IMAD.MOV.U32 R69, RZ, RZ, 0x1f ;  /* 0x0000001fff457424 */ /* 0x000fe400078e00ff */
[----:B------:R-:W-:Y:S02]  /*e990*/  IMAD.MOV.U32 R68, RZ, RZ, -0x1 ;  /* 0xffffffffff447424 */ /* 0x000fe400078e00ff */
[----:B------:R-:W-:Y:S05]  /*e9a0*/  CALL.REL.NOINC `($__internal_396_$__cuda_sm70_shflsync_bfly_p) ;  /* 0x000001d000007944 */ /* 0x000fea0003c00000 */
[----:B-1----:R-:W-:Y:S05]  /*e9b0*/  BRA `(.L_x_21105) ;  /* 0xffff90e000007947 */ /* 0x002fea000383ffff */
.L_x_21071:
[----:B------:R-:W-:Y:S01]  /*e9c0*/  IMAD.MOV.U32 R65, RZ, RZ, R2 ;  /* 0x000000ffff417224 */ /* 0x000fe200078e0002 */
[----:B------:R-:W-:Y:S01]  /*e9d0*/  MOV R64, 0xea20 ;  /* 0x0000ea2000407802 */ /* 0x000fe20000000f00 */
[----:B------:R-:W-:-:S02]  /*e9e0*/  IMAD.MOV.U32 R66, RZ, RZ, 0x10 ;  /* 0x00000010ff427424 */ /* 0x000fc400078e00ff */
[----:B------:R-:W-:Y:S02]  /*e9f0*/  IMAD.MOV.U32 R69, RZ, RZ, 0x1f ;  /* 0x0000001fff457424 */ /* 0x000fe400078e00ff */
[----:B------:R-:W-:Y:S02]  /*ea00*/  IMAD.MOV.U32 R68, RZ, RZ, -0x1 ;  /* 0xffffffffff447424 */ /* 0x000fe400078e00ff */
[----:B-1----:R-:W-:Y:S05]  /*ea10*/  CALL.REL.NOINC `($__internal_396_$__cuda_sm70_shflsync_bfly_p) ;  /* 0x0000016000007944 */ /* 0x002fea0003c00000 */
[----:B-1----:R-:W-:Y:S05]  /*ea20*/  BRA `(.L_x_21106) ;  /* 0xffff91e000007947 */ /* 0x002fea000383ffff */
.L_x_21072:
[----:B------:R-:W-:Y:S01]  /*ea30*/  IMAD.MOV.U32 R65, RZ, RZ, R5 ;  /* 0x000000ffff417224 */ /* 0x000fe200078e0005 */
[----:B------:R-:W-:Y:S01]  /*ea40*/  MOV R64, 0xea90 ;  /* 0x0000ea9000407802 */ /* 0x000fe20000000f00 */
[----:B------:R-:W-:Y:S02]  /*ea50*/  IMAD.MOV.U32 R66, RZ, RZ, 0x8 ;  /* 0x00000008ff427424 */ /* 0x000fe400078e00ff */
[----:B------:R-:W-:Y:S02]  /*ea60*/  IMAD.MOV.U32 R69, RZ, RZ, 0x1f ;  /* 0x0000001fff457424 */ /* 0x000fe400078e00ff */
[----:B------:R-:W-:Y:S02]  /*ea70*/  IMAD.MOV.U32 R68, RZ, RZ, -0x1 ;  /* 0xffffffffff447424 */ /* 0x000fe400078e00ff */
[----:B01----:R-:W-:Y:S05]  /*ea80*/  CALL.REL.NOINC `($__internal_396_$__cuda_sm70_shflsync_bfly_p) ;  /* 0x000000f000007944 */ /* 0x003fea0003c00000 */
[----:B-1----:R-:W-:Y:S01]  /*ea90*/  FMNMX.FTZ R3, R5, R66, !PT ;  /* 0x0000004205037209 */ /* 0x002fe20007810000 */
[----:B------:R-:W-:Y:S01]  /*eaa0*/  IMAD.MOV.U32 R66, RZ, RZ, 0x4 ;  /* 0x00000004ff427424 */ /* 0x000fe200078e00ff */
[----:B------:R-:W-:Y:S01]  /*eab0*/  MOV R64, 0xeb00 ;  /* 0x0000eb0000407802 */ /* 0x000fe20000000f00 */
[----:B------:R-:W-:-:S02]  /*eac0*/  IMAD.MOV.U32 R69, RZ, RZ, 0x1f ;  /* 0x0000001fff457424 */ /* 0x000fc400078e00ff */
[----:B------:R-:W-:Y:S02]  /*ead0*/  IMAD.MOV.U32 R68, RZ, RZ, -0x1 ;  /* 0xffffffffff447424 */ /* 0x000fe400078e00ff */
[----:B------:R-:W-:Y:S02]  /*eae0*/  IMAD.MOV.U32 R65, RZ, RZ, R3 ;  /* 0x000000ffff417224 */ /* 0x000fe400078e0003 */
[----:B------:R-:W-:Y:S05]  /*eaf0*/  CALL.REL.NOINC `($__internal_396_$__cuda_sm70_shflsync_bfly_p) ;  /* 0x0000008000007944 */ /* 0x000fea0003c00000 */
[----:B-1----:R-:W-:Y:S01]  /*eb00*/  FMNMX.FTZ R3, R3, R66, !PT ;  /* 0x0000004203037209 */ /* 0x002fe20007810000 */
[----:B------:R-:W-:Y:S01]  /*eb10*/  IMAD.MOV.U32 R66, RZ, RZ, 0x2 ;  /* 0x00000002ff427424 */ /* 0x000fe200078e00ff */
[----:B------:R-:W-:Y:S01]  /*eb20*/  MOV R64, 0xeb70 ;  /* 0x0000eb7000407802 */ /* 0x000fe20000000f00 */
[----:B------:R-:W-:Y:S02]  /*eb30*/  IMAD.MOV.U32 R69, RZ, RZ, 0x1f ;  /* 0x0000001fff457424 */ /* 0x000fe400078e00ff */
[----:B------:R-:W-:Y:S02]  /*eb40*/  IMAD.MOV.U32 R68, RZ, RZ, -0x1 ;  /* 0xffffffffff447424 */ /* 0x000fe400078e00ff */
[----:B------:R-:W-:Y:S02]  /*eb50*/  IMAD.MOV.U32 R65, RZ, RZ, R3 ;  /* 0x000000ffff417224 */ /* 0x000fe400078e0003 */
[----:B------:R-:W-:Y:S05]  /*eb60*/  CALL.REL.NOINC `($__internal_396_$__cuda_sm70_shflsync_bfly_p) ;  /* 0x0000001000007944 */ /* 0x000fea0003c00000 */
[----:B-1----:R-:W-:Y:S05]  /*eb70*/  BRA `(.L_x_21107) ;  /* 0xffff910000007947 */ /* 0x002fea000383ffff */
        .weak           $__internal_396_$__cuda_sm70_shflsync_bfly_p
        .type           $__internal_396_$__cuda_sm70_shflsync_bfly_p,@function
        .size           $__internal_396_$__cuda_sm70_shflsync_bfly_p,(.L_x_23563 - $__internal_396_$__cuda_sm70_shflsync_bfly_p)
$__internal_396_$__cuda_sm70_shflsync_bfly_p:
[----:B------:R-:W-:Y:S04]  /*eb80*/  WARPSYNC R68 ;  /* 0x0000004400007348 */ /* 0x000fe80003800000 */
[----:B------:R0:W1:Y:S02]  /*eb90*/  SHFL.BFLY PT, R66, R65, R66, R69 ;  /* 0x0c00004241427389 */ /* 0x00006400000e0045 */
[----:B0-----:R-:W-:-:S04]  /*eba0*/  IMAD.MOV.U32 R65, RZ, RZ, 0x0 ;  /* 0x00000000ff417424 */ /* 0x001fc800078e00ff */
[----:B------:R-:W-:Y:S05]  /*ebb0*/  RET.REL.NODEC R64 `(_ZN4vllm25paged_attention_v1_kernelIffLi256ELi16ELi128ELNS_18Fp8KVCacheDataTypeE0ELb0EEEvPT_PKS2_PKT0_S8_ifPKiSA_iPKfiiiSC_SC_iiiii) ;  /* 0xffff144040007950 */ /* 0x000fea0003c3ffff */
.L_x_21108:
        /* <DEDUP_REMOVED lines=12> */
.L_x_23563:


//--------------------- .text._ZN4vllm25paged_attention_v1_kernelIffLi192ELi16ELi128ELNS_18Fp8KVCacheDataTypeE0ELb0EEEvPT_PKS2_PKT0_S8_ifPKiSA_iPKfiiiSC_SC_iiiii --------------------------
	.section	.text._ZN4vllm25paged_attention_v1_kernelIffLi192ELi16ELi128ELNS_18Fp8KVCacheDataTypeE0ELb0EEEvPT_PKS2_PKT0_S8_ifPKiSA_iPKfiiiSC_SC_iiiii,"ax",@progbits
	.sectioninfo	@"SHI_REGISTERS=255"
	.align	128
        .global         _ZN4vllm25paged_attention_v1_kernelIffLi192ELi16ELi128ELNS_18Fp8KVCacheDataTypeE0ELb0EEEvPT_PKS2_PKT0_S8_ifPKiSA_iPKfiiiSC_SC_iiiii
        .type           _ZN4vllm25paged_attention_v1_kernelIffLi192ELi16ELi128ELNS_18Fp8KVCacheDataTypeE0ELb0EEEvPT_PKS2_PKT0_S8_ifPKiSA_iPKfiiiSC_SC_iiiii,@function
        .size           _ZN4vllm25paged_attention_v1_kernelIffLi192ELi16ELi128ELNS_18Fp8KVCacheDataTypeE0ELb0EEEvPT_PKS2_PKT0_S8_ifPKiSA_iPKfiiiSC_SC_iiiii,(.L_x_23564 - _ZN4vllm25paged_attention_v1_kernelIffLi192ELi16ELi128ELNS_18Fp8KVCacheDataTypeE0ELb0EEEvPT_PKS2_PKT0_S8_ifPKiSA_iPKfiiiSC_SC_iiiii)
        .other          _ZN4vllm25paged_attention_v1_kernelIffLi192ELi16ELi128ELNS_18Fp8KVCacheDataTypeE0ELb0EEEvPT_PKS2_PKT0_S8_ifPKiSA_iPKfiiiSC_SC_iiiii,@"STO_CUDA_ENTRY STV_DEFAULT"
_ZN4vllm25paged_attention_v1_kernelIffLi192ELi16ELi128ELNS_18Fp8KVCacheDataTypeE0ELb0EEEvPT_PKS2_PKT0_S8_ifPKiSA_iPKfiiiSC_SC_iiiii:
.text._ZN4vllm25paged_attention_v1_kernelIffLi192ELi16ELi128ELNS_18Fp8KVCacheDataTypeE0ELb0EEEvPT_PKS2_PKT0_S8_ifPKiSA_iPKfiiiSC_SC_iiiii:
        /* <DEDUP_REMOVED lines=54> */
[----:B0-----:R-:W-:-:S02]  /*0360*/  IADD3 R2, R0, 0xffffffe, RZ ;  /* 0x0ffffffe00027810 */ /* 0x001fc40007ffe0ff */
[----:B-----5:R-:W-:-:S04]  /*0370*/  IABS R0, R8 ;  /* 0x0000000800007213 */ /* 0x020fc80000000000 */
        /* <DEDUP_REMOVED lines=16> */
[-C--:B------:R-:W-:Y:S02]  /*0480*/  LEA.HI R0, R0, R11.reuse, RZ, 0x5 ;  /* 0x0000000b00007211 */ /* 0x080fe400078f28ff */
[----:B------:R-:W-:Y:S02]  /*0490*/  @P1 IADD3 R3, R3, 0x1, RZ ;  /* 0x0000000103031810 */ /* 0x000fe40007ffe0ff */
[----:B------:R-:W-:Y:S02]  /*04a0*/  LOP3.LUT R2, R0, 0xffffffe0, RZ, 0xc0, !PT ;  /* 0xffffffe000027812 */ /* 0x000fe400078ec0ff */
[----:B------:R-:W-:Y:S01]  /*04b0*/  SHF.R.S32.HI R252, RZ, 0x5, R0 ;  /* 0x00000005fffc7819 */ /* 0x000fe20000011400 */
[----:B------:R-:W-:Y:S01]  /*04c0*/  IMAD.MOV.U32 R13, RZ, RZ, R3 ;  /* 0x000000ffff0d7224 */ /* 0x000fe200078e0003 */
[C---:B------:R-:W-:Y:S01]  /*04d0*/  LEA.HI R3, R11.reuse, R11, RZ, 0x1 ;  /* 0x0000000b0b037211 */ /* 0x040fe200078f08ff */
[----:B------:R-:W-:Y:S02]  /*04e0*/  IMAD.IADD R2, R11, 0x1, -R2 ;  /* 0x000000010b027824 */ /* 0x000fe400078e0a02 */
[----:B------:R-:W-:Y:S01]  /*04f0*/  @!P3 IMAD.MOV R13, RZ, RZ, -R13 ;  /* 0x000000ffff0db224 */ /* 0x000fe200078e0a0d */
[----:B------:R-:W-:-:S02]  /*0500*/  @!P2 LOP3.LUT R13, RZ, R6, RZ, 0x33, !PT ;  /* 0x00000006ff0da212 */ /* 0x000fc400078e33ff */
[----:B------:R-:W-:Y:S02]  /*0510*/  LOP3.LUT R6, R3, 0xfffffffe, RZ, 0xc0, !PT ;  /* 0xfffffffe03067812 */ /* 0x000fe400078ec0ff */
[----:B------:R-:W-:Y:S01]  /*0520*/  SHF.R.S32.HI R5, RZ, 0x1, R3 ;  /* 0x00000001ff057819 */ /* 0x000fe20000011403 */
[----:B------:R0:W-:Y:S02]  /*0530*/  STL [R1], R13 ;  /* 0x0000000d01007387 */ /* 0x0001e40000100800 */
        /* <DEDUP_REMOVED lines=19> */
[----:B0-----:R-:W-:-:S05]  /*0670*/  IMAD R4, R4, c[0x0][0x1a8], RZ ;  /* 0x00006a0004047a24 */ /* 0x001fca00078e02ff */
        /* <DEDUP_REMOVED lines=13> */
.L_x_21113:
        /* <DEDUP_REMOVED lines=11> */
.L_x_21112:
[----:B------:R-:W-:Y:S05]  /*0800*/  BSYNC B1 ;  /* 0x0000000000017941 */ /* 0x000fea0003800000 */
.L_x_21111:
        /* <DEDUP_REMOVED lines=10> */
.L_x_21114:
        /* <DEDUP_REMOVED lines=17> */
.L_x_21110:
[----:B0-----:R-:W-:Y:S05]  /*09c0*/  BSYNC B0 ;  /* 0x0000000000007941 */ /* 0x001fea0003800000 */
.L_x_21109:
        /* <DEDUP_REMOVED lines=8> */
[----:B------:R-:W2:Y:S01]  /*0a50*/  LDL R80, [R1] ;  /* 0x0000000001507983 */ /* 0x000ea20000100800 */
[----:B------:R-:W-:Y:S01]  /*0a60*/  SHF.R.S32.HI R2, RZ, 0x1f, R5 ;  /* 0x0000001fff027819 */ /* 0x000fe20000011405 */
[C---:B------:R-:W-:Y:S01]  /*0a70*/  IMAD.SHL.U32 R153, R0.reuse, 0x2, RZ ;  /* 0x0000000200997824 */ /* 0x040fe200078e00ff */
[C---:B------:R-:W-:Y:S01]  /*0a80*/  IADD3 R33, R0.reuse, 0x4, RZ ;  /* 0x0000000400217810 */ /* 0x040fe20007ffe0ff */
[----:B------:R-:W-:Y:S01]  /*0a90*/  IMAD R251, R0, 0x180, RZ ;  /* 0x0000018000fb7824 */ /* 0x000fe200078e02ff */
[----:B------:R-:W-:Y:S02]  /*0aa0*/  LEA.HI R2, R2, R5, RZ, 0x4 ;  /* 0x0000000502027211 */ /* 0x000fe400078f20ff */
[----:B------:R-:W-:Y:S01]  /*0ab0*/  IADD3 R32, R0, 0x6, RZ ;  /* 0x0000000600207810 */ /* 0x000fe20007ffe0ff */
[----:B------:R-:W-:Y:S01]  /*0ac0*/  IMAD.SHL.U32 R150, R33, 0x2, RZ ;  /* 0x0000000221967824 */ /* 0x000fe200078e00ff */
[----:B------:R-:W-:-:S02]  /*0ad0*/  LOP3.LUT R154, R2, 0xfffffff0, RZ, 0xc0, !PT ;  /* 0xfffffff0029a7812 */ /* 0x000fc400078ec0ff */
        /* <DEDUP_REMOVED lines=8> */
[----:B------:R-:W-:Y:S02]  /*0b60*/  LEA.HI R5, R5, R150, RZ, 0x2 ;  /* 0x0000009605057211 */ /* 0x000fe400078f10ff */
[----:B------:R-:W-:-:S02]  /*0b70*/  SHF.R.S32.HI R3, RZ, 0x1f, R152 ;  /* 0x0000001fff037819 */ /* 0x000fc40000011498 */
[C---:B------:R-:W-:Y:S02]  /*0b80*/  IADD3 R37, R0.reuse, 0xa, RZ ;  /* 0x0000000a00257810 */ /* 0x040fe40007ffe0ff */
[----:B------:R-:W-:Y:S02]  /*0b90*/  LEA.HI R3, R3, R152, RZ, 0x2 ;  /* 0x0000009803037211 */ /* 0x000fe400078f10ff */
[----:B------:R-:W-:Y:S01]  /*0ba0*/  IADD3 R36, R0, 0xc, RZ ;  /* 0x0000000c00247810 */ /* 0x000fe20007ffe0ff */
[----:B------:R-:W-:Y:S01]  /*0bb0*/  IMAD.SHL.U32 R110, R37, 0x2, RZ ;  /* 0x00000002256e7824 */ /* 0x000fe200078e00ff */
[----:B------:R-:W-:Y:S02]  /*0bc0*/  LEA.HI R7, R7, R114, RZ, 0x2 ;  /* 0x0000007207077211 */ /* 0x000fe400078f10ff */
[----:B------:R-:W-:Y:S01]  /*0bd0*/  SHF.R.S32.HI R9, RZ, 0x1f, R112 ;  /* 0x0000001fff097819 */ /* 0x000fe20000011470 */
[----:B------:R-:W-:Y:S01]  /*0be0*/  IMAD.SHL.U32 R108, R36, 0x2, RZ ;  /* 0x00000002246c7824 */ /* 0x000fe200078e00ff */
[----:B------:R-:W-:-:S02]  /*0bf0*/  IADD3 R35, R0, 0xe, RZ ;  /* 0x0000000e00237810 */ /* 0x000fc40007ffe0ff */
        /* <DEDUP_REMOVED lines=17> */
[----:B------:R-:W-:-:S02]  /*0d10*/  IADD3 R41, R0, 0x12, RZ ;  /* 0x0000001200297810 */ /* 0x000fc40007ffe0ff */
[----:B------:R-:W-:Y:S02]  /*0d20*/  IADD3 R40, R0, 0x14, RZ ;  /* 0x0000001400287810 */ /* 0x000fe40007ffe0ff */
[----:B------:R-:W-:Y:S01]  /*0d30*/  LEA.HI R7, R7, R106, RZ, 0x2 ;  /* 0x0000006a07077211 */ /* 0x000fe200078f10ff */
[----:B------:R-:W-:Y:S01]  /*0d40*/  IMAD.SHL.U32 R102, R41, 0x2, RZ ;  /* 0x0000000229667824 */ /* 0x000fe200078e00ff */
[----:B------:R-:W-:Y:S01]  /*0d50*/  SHF.R.S32.HI R9, RZ, 0x1f, R104 ;  /* 0x0000001fff097819 */ /* 0x000fe20000011468 */
        /* <DEDUP_REMOVED lines=41> */
[----:B------:R-:W-:Y:S02]  /*0ff0*/  SHF.R.S32.HI R5, RZ, 0x1f, R92 ;  /* 0x0000001fff057819 */ /* 0x000fe4000001145c */
[----:B------:R-:W-:Y:S02]  /*1000*/  SHF.R.S32.HI R7, RZ, 0x1f, R90 ;  /* 0x0000001fff077819 */ /* 0x000fe4000001145a */
[----:B------:R-:W-:-:S02]  /*1010*/  LOP3.LUT R4, R4, 0xfffffffc, RZ, 0xc0, !PT ;  /* 0xfffffffc04047812 */ /* 0x000fc400078ec0ff */
[----:B------:R-:W-:Y:S02]  /*1020*/  LEA.HI R3, R3, R94, RZ, 0x2 ;  /* 0x0000005e03037211 */ /* 0x000fe400078f10ff */
[----:B------:R-:W-:Y:S01]  /*1030*/  LEA.HI R5, R5, R92, RZ, 0x2 ;  /* 0x0000005c05057211 */ /* 0x000fe200078f10ff */
[----:B------:R-:W-:Y:S01]  /*1040*/  IMAD.IADD R153, R153, 0x1, -R4 ;  /* 0x0000000199997824 */ /* 0x000fe200078e0a04 */
[C---:B------:R-:W-:Y:S02]  /*1050*/  IADD3 R49, R0.reuse, 0x22, RZ ;  /* 0x0000002200317810 */ /* 0x040fe40007ffe0ff */
[----:B------:R-:W-:Y:S02]  /*1060*/  IADD3 R50, R0, 0x24, RZ ;  /* 0x0000002400327810 */ /* 0x000fe40007ffe0ff */
[----:B------:R-:W-:Y:S01]  /*1070*/  LEA.HI R7, R7, R90, RZ, 0x2 ;  /* 0x0000005a07077211 */ /* 0x000fe200078f10ff */
[----:B------:R-:W-:Y:S01]  /*1080*/  IMAD.SHL.U32 R86, R49, 0x2, RZ ;  /* 0x0000000231567824 */ /* 0x000fe200078e00ff */
        /* <DEDUP_REMOVED lines=20> */
[----:B------:R-:W-:-:S02]  /*11d0*/  LEA.HI R7, R7, R4, RZ, 0x2 ;  /* 0x0000000407077211 */ /* 0x000fc400078f10ff */
        /* <DEDUP_REMOVED lines=10> */
[----:B------:R-:W-:Y:S01]  /*1280*/  IADD3 R54, R0, 0x2e, RZ ;  /* 0x0000002e00367810 */ /* 0x000fe20007ffe0ff */
[----:B------:R-:W-:Y:S01]  /*1290*/  IMAD.SHL.U32 R5, R52, 0x2, RZ ;  /* 0x0000000234057824 */ /* 0x000fe200078e00ff */
[----:B------:R-:W-:Y:S01]  /*12a0*/  LOP3.LUT R9, R9, 0xfffffffc, RZ, 0xc0, !PT ;  /* 0xfffffffc09097812 */ /* 0x000fe200078ec0ff */
[----:B------:R-:W-:Y:S01]  /*12b0*/  IMAD.SHL.U32 R7, R53, 0x2, RZ ;  /* 0x0000000235077824 */ /* 0x000fe200078e00ff */
[----:B------:R-:W-:Y:S01]  /*12c0*/  IADD3 R55, R0, 0x30, RZ ;  /* 0x0000003000377810 */ /* 0x000fe20007ffe0ff */
[----:B------:R-:W-:Y:S01]  /*12d0*/  IMAD.SHL.U32 R10, R54, 0x2, RZ ;  /* 0x00000002360a7824 */ /* 0x000fe200078e00ff */
[----:B------:R-:W-:Y:S01]  /*12e0*/  IADD3 R56, R0, 0x32, RZ ;  /* 0x0000003200387810 */ /* 0x000fe20007ffe0ff */
[----:B------:R-:W-:Y:S01]  /*12f0*/  IMAD.IADD R4, R6, 0x1, -R9 ;  /* 0x0000000106047824 */ /* 0x000fe200078e0a09 */
        /* <DEDUP_REMOVED lines=8> */
[----:B------:R-:W-:-:S02]  /*1380*/  SHF.R.S32.HI R12, RZ, 0x1f, R11 ;  /* 0x0000001fff0c7819 */ /* 0x000fc4000001140b */
[----:B------:R-:W-:Y:S01]  /*1390*/  LOP3.LUT R8, R8, 0xfffffffc, RZ, 0xc0, !PT ;  /* 0xfffffffc08087812 */ /* 0x000fe200078ec0ff */
[----:B------:R-:W-:Y:S01]  /*13a0*/  IMAD.IADD R5, R5, 0x1, -R6 ;  /* 0x0000000105057824 */ /* 0x000fe200078e0a06 */
[----:B------:R-:W-:Y:S02]  /*13b0*/  LOP3.LUT R9, R9, 0xfffffffc, RZ, 0xc0, !PT ;  /* 0xfffffffc09097812 */ /* 0x000fe400078ec0ff */
[----:B------:R-:W-:Y:S01]  /*13c0*/  LEA.HI R12, R12, R11, RZ, 0x2 ;  /* 0x0000000b0c0c7211 */ /* 0x000fe200078f10ff */
[----:B------:R-:W-:Y:S01]  /*13d0*/  IMAD.IADD R6, R7, 0x1, -R8 ;  /* 0x0000000107067824 */ /* 0x000fe200078e0a08 */
        /* <DEDUP_REMOVED lines=111> */
[----:B------:R-:W-:Y:S01]  /*1ad0*/  LEA.HI R27, R27, R28, RZ, 0x2 ;  /* 0x0000001c1b1b7211 */ /* 0x000fe200078f10ff */
[----:B------:R-:W-:Y:S01]  /*1ae0*/  IMAD.SHL.U32 R82, R79, 0x2, RZ ;  /* 0x000000024f527824 */ /* 0x000fe200078e00ff */
        /* <DEDUP_REMOVED lines=10> */
[----:B------:R-:W-:Y:S02]  /*1b90*/  IADD3 R77, R0, 0x5c, RZ ;  /* 0x0000005c004d7810 */ /* 0x000fe40007ffe0ff */
[----:B------:R-:W-:Y:S01]  /*1ba0*/  SHF.R.S32.HI R81, RZ, 0x1f, R82 ;  /* 0x0000001fff517819 */ /* 0x000fe20000011452 */
[----:B------:R-:W-:Y:S01]  /*1bb0*/  IMAD.SHL.U32 R29, R76, 0x2, RZ ;  /* 0x000000024c1d7824 */ /* 0x000fe200078e00ff */
[----:B------:R-:W-:Y:S01]  /*1bc0*/  LOP3.LUT R28, R48, 0xfffffffc, RZ, 0xc0, !PT ;  /* 0xfffffffc301c7812 */ /* 0x000fe200078ec0ff */
[----:B--2---:R-:W-:Y:S01]  /*1bd0*/  IMAD R48, R80, c[0x0][0x1b0], RZ ;  /* 0x00006c0050307a24 */ /* 0x004fe200078e02ff */
[----:B------:R-:W-:Y:S01]  /*1be0*/  LEA.HI R80, R81, R82, RZ, 0x2 ;  /* 0x0000005251507211 */ /* 0x000fe200078f10ff */
[----:B------:R-:W-:Y:S01]  /*1bf0*/  IMAD.SHL.U32 R78, R77, 0x2, RZ ;  /* 0x000000024d4e7824 */ /* 0x000fe200078e00ff */
[----:B------:R-:W-:Y:S01]  /*1c00*/  SHF.R.S32.HI R30, RZ, 0x1f, R29 ;  /* 0x0000001fff1e7819 */ /* 0x000fe2000001141d */
[----:B------:R-:W-:Y:S01]  /*1c10*/  IMAD.SHL.U32 R81, R154, 0x4, RZ ;  /* 0x000000049a517824 */ /* 0x000fe200078e00ff */
[----:B------:R-:W-:Y:S01]  /*1c20*/  LOP3.LUT R83, R80, 0xfffffffc, RZ, 0xc0, !PT ;  /* 0xfffffffc50537812 */ /* 0x000fe200078ec0ff */
[----:B------:R-:W-:Y:S01]  /*1c30*/  IMAD.IADD R28, R31, 0x1, -R28 ;  /* 0x000000011f1c7824 */ /* 0x000fe200078e0a1c */
[----:B------:R-:W-:-:S02]  /*1c40*/  SHF.R.S32.HI R31, RZ, 0x1f, R78 ;  /* 0x0000001fff1f7819 */ /* 0x000fc4000001144e */
[----:B------:R-:W-:Y:S02]  /*1c50*/  SHF.R.S32.HI R85, RZ, 0x1f, R81 ;  /* 0x0000001fff557819 */ /* 0x000fe40000011451 */
[----:B------:R-:W-:Y:S02]  /*1c60*/  IADD3 R80, P0, R48, R81, RZ ;  /* 0x0000005130507210 */ /* 0x000fe40007f1e0ff */
[----:B------:R-:W-:Y:S02]  /*1c70*/  LEA.HI R30, R30, R29, RZ, 0x2 ;  /* 0x0000001d1e1e7211 */ /* 0x000fe400078f10ff */
[----:B------:R-:W-:Y:S02]  /*1c80*/  LEA.HI R31, R31, R78, RZ, 0x2 ;  /* 0x0000004e1f1f7211 */ /* 0x000fe400078f10ff */
[----:B------:R-:W-:Y:S02]  /*1c90*/  LEA.HI.X.SX32 R81, R48, R85, 0x1, P0 ;  /* 0x0000005530517211 */ /* 0x000fe400000f0eff */
        /* <DEDUP_REMOVED lines=245> */
.L_x_21122:
[----:B------:R-:W-:-:S04]  /*2bf0*/  IADD3 R61, P0, R116, UR5, RZ ;  /* 0x00000005743d7c10 */ /* 0x000fc8000ff1e0ff */
[----:B------:R-:W-:Y:S02]  /*2c00*/  LEA.HI.X.SX32 R62, R116, UR9, 0x1, P0 ;  /* 0x00000009743e7c11 */ /* 0x000fe400080f0eff */
[----:B------:R-:W-:-:S04]  /*2c10*/  LEA R60, P0, R61, c[0x0][0x188], 0x2 ;  /* 0x000062003d3c7a11 */ /* 0x000fc800078010ff */
[----:B------:R-:W-:-:S06]  /*2c20*/  LEA.HI.X R61, R61, c[0x0][0x18c], R62, 0x2, P0 ;  /* 0x000063003d3d7a11 */ /* 0x000fcc00000f143e */
[----:B------:R-:W2:Y:S01]  /*2c30*/  LDG.E.CONSTANT R61, [R60.64] ;  /* 0x0000000a3c3d7981 */ /* 0x000ea2000c1e9900 */
[----:B------:R-:W-:-:S05]  /*2c40*/  IMAD.MOV.U32 R63, RZ, RZ, c[0x0][0x1ac] ;  /* 0x00006b00ff3f7624 */ /* 0x000fca00078e00ff */
[----:B------:R-:W-:Y:S02]  /*2c50*/  SHF.R.S32.HI R63, RZ, 0x1f, R63 ;  /* 0x0000001fff3f7819 */ /* 0x000fe4000001143f */
        /* <DEDUP_REMOVED lines=13> */
[----:B------:R-:W-:Y:S02]  /*2d30*/  IADD3 R62, P2, P4, R150, R76, R115 ;  /* 0x0000004c963e7210 */ /* 0x000fe40007c5e073 */
[----:B------:R-:W2:Y:S02]  /*2d40*/  LDG.E.64.CONSTANT R66, [R66.64] ;  /* 0x0000000a42427981 */ /* 0x000ea4000c1e9b00 */
[----:B------:R-:W-:-:S02]  /*2d50*/  LEA R122, P0, R62, c[0x0][0x170], 0x2 ;  /* 0x00005c003e7a7a11 */ /* 0x000fc400078010ff */
[----:B------:R-:W3:Y:S01]  /*2d60*/  LDG.E.64.CONSTANT R64, [R64.64] ;  /* 0x0000000a40407981 */ /* 0x000ee2000c1e9b00 */
[----:B------:R-:W-:-:S04]  /*2d70*/  IADD3.X R61, R245, R117, R246, P2, P4 ;  /* 0x00000075f53d7210 */ /* 0x000fc800017e84f6 */
[----:B------:R-:W-:-:S06]  /*2d80*/  LEA.HI.X R123, R62, c[0x0][0x174], R61, 0x2, P0 ;  /* 0x00005d003e7b7a11 */ /* 0x000fcc00000f143d */
[----:B------:R-:W4:Y:S01]  /*2d90*/  LDG.E.64.CONSTANT R122, [R122.64] ;  /* 0x0000000a7a7a7981 */ /* 0x000f22000c1e9b00 */
[-C--:B------:R-:W-:Y:S02]  /*2da0*/  IADD3 R62, P1, P2, R114, R76.reuse, R113 ;  /* 0x0000004c723e7210 */ /* 0x080fe40007a3e071 */
[----:B------:R-:W-:Y:S02]  /*2db0*/  IADD3 R60, P3, P4, R112, R76, R111 ;  /* 0x0000004c703c7210 */ /* 0x000fe40007c7e06f */
[----:B------:R-:W-:Y:S02]  /*2dc0*/  LEA R124, P0, R62, c[0x0][0x170], 0x2 ;  /* 0x00005c003e7c7a11 */ /* 0x000fe400078010ff */
[-C--:B------:R-:W-:Y:S02]  /*2dd0*/  IADD3.X R69, R243, R117.reuse, R244, P1, P2 ;  /* 0x00000075f3457210 */ /* 0x080fe40000fe44f4 */
[----:B------:R-:W-:Y:S02]  /*2de0*/  LEA R126, P1, R60, c[0x0][0x170], 0x2 ;  /* 0x00005c003c7e7a11 */ /* 0x000fe400078210ff */
[----:B------:R-:W-:-:S02]  /*2df0*/  IADD3.X R63, R241, R117, R242, P3, P4 ;  /* 0x00000075f13f7210 */ /* 0x000fc40001fe84f2 */
[----:B------:R-:W-:Y:S02]  /*2e00*/  LEA.HI.X R125, R62, c[0x0][0x174], R69, 0x2, P0 ;  /* 0x00005d003e7d7a11 */ /* 0x000fe400000f1445 */
[----:B------:R-:W-:Y:S01]  /*2e10*/  IADD3 R61, P2, P3, R110, R76, R109 ;  /* 0x0000004c6e3d7210 */ /* 0x000fe20007b5e06d */
[----:B------:R-:W-:Y:S01]  /*2e20*/  LDS.128 R68, [R251+0x10] ;  /* 0x00001000fb447984 */ /* 0x000fe20000000c00 */
[----:B------:R-:W-:-:S03]  /*2e30*/  LEA.HI.X R127, R60, c[0x0][0x174], R63, 0x2, P1 ;  /* 0x00005d003c7f7a11 */ /* 0x000fc600008f143f */
[----:B------:R-:W5:Y:S01]  /*2e40*/  LDG.E.64.CONSTANT R124, [R124.64] ;  /* 0x0000000a7c7c7981 */ /* 0x000f62000c1e9b00 */
[----:B------:R-:W-:Y:S02]  /*2e50*/  LEA R118, P0, R61, c[0x0][0x170], 0x2 ;  /* 0x00005c003d767a11 */ /* 0x000fe400078010ff */
[-C--:B------:R-:W-:Y:S01]  /*2e60*/  IADD3.X R62, R239, R117.reuse, R240, P2, P3 ;  /* 0x00000075ef3e7210 */ /* 0x080fe200017e64f0 */
[----:B------:R-:W5:Y:S01]  /*2e70*/  LDG.E.64.CONSTANT R126, [R126.64] ;  /* 0x0000000a7e7e7981 */ /* 0x000f62000c1e9b00 */
[----:B------:R-:W-:Y:S02]  /*2e80*/  IADD3 R60, P1, P2, R108, R76, R107 ;  /* 0x0000004c6c3c7210 */ /* 0x000fe40007a3e06b */
[----:B------:R-:W-:Y:S02]  /*2e90*/  LEA.HI.X R119, R61, c[0x0][0x174], R62, 0x2, P0 ;  /* 0x00005d003d777a11 */ /* 0x000fe400000f143e */
[----:B------:R-:W-:Y:S02]  /*2ea0*/  LEA R120, P0, R60, c[0x0][0x170], 0x2 ;  /* 0x00005c003c787a11 */ /* 0x000fe400078010ff */
[----:B------:R-:W-:-:S02]  /*2eb0*/  IADD3.X R61, R237, R117, R238, P1, P2 ;  /* 0x00000075ed3d7210 */ /* 0x000fc40000fe44ee */
[----:B------:R-:W5:Y:S02]  /*2ec0*/  LDG.E.64.CONSTANT R118, [R118.64] ;  /* 0x0000000a76767981 */ /* 0x000f64000c1e9b00 */
        /* <DEDUP_REMOVED lines=13> */
[----:B------:R-:W-:Y:S02]  /*2fa0*/  IADD3.X R61, R231, R117, R232, P0, P1 ;  /* 0x00000075e73d7210 */ /* 0x000fe400007e24e8 */
[----:B------:R-:W-:-:S04]  /*2fb0*/  LEA R138, P2, R60, c[0x0][0x170], 0x2 ;  /* 0x00005c003c8a7a11 */ /* 0x000fc800078410ff */
[----:B------:R-:W-:Y:S02]  /*2fc0*/  LEA.HI.X R139, R60, c[0x0][0x174], R61, 0x2, P2 ;  /* 0x00005d003c8b7a11 */ /* 0x000fe400010f143d */
[----:B------:R-:W2:Y:S01]  /*2fd0*/  LDS.128 R60, [R251] ;  /* 0x00000000fb3c7984 */ /* 0x000ea20000000c00 */
[----:B------:R-:W-:-:S03]  /*2fe0*/  IADD3 R72, P0, P1, R100, R76, R99 ;  /* 0x0000004c64487210 */ /* 0x000fc6000791e063 */
[----:B------:R-:W5:Y:S01]  /*2ff0*/  LDG.E.64.CONSTANT R138, [R138.64] ;  /* 0x0000000a8a8a7981 */ /* 0x000f62000c1e9b00 */
[----:B------:R-:W-:Y:S02]  /*3000*/  LEA R74, P2, R72, c[0x0][0x170], 0x2 ;  /* 0x00005c00484a7a11 */ /* 0x000fe400078410ff */
[----:B------:R-:W-:-:S04]  /*3010*/  IADD3.X R73, R229, R117, R230, P0, P1 ;  /* 0x00000075e5497210 */ /* 0x000fc800007e24e6 */
[----:B------:R-:W-:-:S06]  /*3020*/  LEA.HI.X R75, R72, c[0x0][0x174], R73, 0x2, P2 ;  /* 0x00005d00484b7a11 */ /* 0x000fcc00010f1449 */
[----:B------:R-:W5:Y:S01]  /*3030*/  LDG.E.64.CONSTANT R74, [R74.64] ;  /* 0x0000000a4a4a7981 */ /* 0x000f62000c1e9b00 */
[----:B--2---:R-:W-:Y:S02]  /*3040*/  FMUL.FTZ R73, R66, R62 ;  /* 0x0000003e42497220 */ /* 0x004fe40000410000 */
[----:B------:R-:W-:Y:S01]  /*3050*/  FMUL.FTZ R62, R67, R63 ;  /* 0x0000003f433e7220 */ /* 0x000fe20000410000 */
[----:B------:R-:W-:Y:S01]  /*3060*/  IADD3 R63, P0, P1, R98, R76, R97 ;  /* 0x0000004c623f7210 */ /* 0x000fe2000791e061 */
[----:B---3--:R-:W-:Y:S02]  /*3070*/  FFMA.FTZ R73, R64, R60, R73 ;  /* 0x0000003c40497223 */ /* 0x008fe40000010049 */
[----:B------:R-:W-:Y:S02]  /*3080*/  FFMA.FTZ R128, R65, R61, R62 ;  /* 0x0000003d41807223 */ /* 0x000fe4000001003e */
[----:B------:R-:W0:Y:S01]  /*3090*/  LDS.128 R64, [R251+0x20] ;  /* 0x00002000fb407984 */ /* 0x000e220000000c00 */
[----:B------:R-:W-:-:S02]  /*30a0*/  IADD3.X R62, R227, R117, R228, P0, P1 ;  /* 0x00000075e33e7210 */ /* 0x000fc400007e24e4 */
[C---:B------:R-:W-:Y:S02]  /*30b0*/  LEA R136, P2, R63.reuse, c[0x0][0x170], 0x2 ;  /* 0x00005c003f887a11 */ /* 0x040fe400078410ff */
[----:B------:R-:W-:Y:S02]  /*30c0*/  IADD3 R60, P0, P1, R96, R76, R95 ;  /* 0x0000004c603c7210 */ /* 0x000fe4000791e05f */
[----:B------:R-:W-:Y:S02]  /*30d0*/  LEA.HI.X R137, R63, c[0x0][0x174], R62, 0x2, P2 ;  /* 0x00005d003f897a11 */ /* 0x000fe400010f143e */
[----:B------:R-:W-:Y:S02]  /*30e0*/  IADD3.X R61, R225, R117, R226, P0, P1 ;  /* 0x00000075e13d7210 */ /* 0x000fe400007e24e2 */
[----:B------:R-:W-:Y:S01]  /*30f0*/  LEA R72, P2, R60, c[0x0][0x170], 0x2 ;  /* 0x00005c003c487a11 */ /* 0x000fe200078410ff */
[----:B----4-:R-:W-:Y:S01]  /*3100*/  FFMA.FTZ R77, R122, R68, R73 ;  /* 0x000000447a4d7223 */ /* 0x010fe20000010049 */
[----:B------:R-:W2:Y:S02]  /*3110*/  LDG.E.64.CONSTANT R136, [R136.64] ;  /* 0x0000000a88887981 */ /* 0x000ea4000c1e9b00 */
[----:B------:R-:W-:-:S02]  /*3120*/  LEA.HI.X R73, R60, c[0x0][0x174], R61, 0x2, P2 ;  /* 0x00005d003c497a11 */ /* 0x000fc400010f143d */
[----:B------:R-:W1:Y:S04]  /*3130*/  LDS.128 R60, [R251+0x30] ;  /* 0x00003000fb3c7984 */ /* 0x000e680000000c00 */
[----:B------:R-:W3:Y:S01]  /*3140*/  LDG.E.64.CONSTANT R72, [R72.64] ;  /* 0x0000000a48487981 */ /* 0x000ee2000c1e9b00 */
[----:B------:R-:W-:Y:S02]  /*3150*/  FFMA.FTZ R128, R123, R69, R128 ;  /* 0x000000457b807223 */ /* 0x000fe40000010080 */
[----:B-----5:R-:W-:Y:S02]  /*3160*/  FFMA.FTZ R77, R124, R70, R77 ;  /* 0x000000467c4d7223 */ /* 0x020fe4000001004d */
[----:B------:R-:W-:Y:S02]  /*3170*/  FFMA.FTZ R128, R125, R71, R128 ;  /* 0x000000477d807223 */ /* 0x000fe40000010080 */
[----:B------:R-:W4:Y:S01]  /*3180*/  LDS.128 R68, [R251+0x40] ;  /* 0x00004000fb447984 */ /* 0x000f220000000c00 */
[----:B0-----:R-:W-:Y:S01]  /*3190*/  FFMA.FTZ R77, R126, R64, R77 ;  /* 0x000000407e4d7223 */ /* 0x001fe2000001004d */
[----:B------:R-:W-:Y:S01]  /*31a0*/  IADD3 R64, P0, P1, R94, R76, R93 ;  /* 0x0000004c5e407210 */ /* 0x000fe2000791e05d */
[----:B------:R-:W-:-:S03]  /*31b0*/  FFMA.FTZ R128, R127, R65, R128 ;  /* 0x000000417f807223 */ /* 0x000fc60000010080 */
[----:B------:R-:W-:Y:S02]  /*31c0*/  LEA R140, P2, R64, c[0x0][0x170], 0x2 ;  /* 0x00005c00408c7a11 */ /* 0x000fe400078410ff */
[----:B------:R-:W-:Y:S01]  /*31d0*/  IADD3.X R65, R223, R117, R224, P0, P1 ;  /* 0x00000075df417210 */ /* 0x000fe200007e24e0 */
[----:B------:R-:W-:-:S03]  /*31e0*/  FFMA.FTZ R77, R118, R66, R77 ;  /* 0x00000042764d7223 */ /* 0x000fc6000001004d */
[----:B------:R-:W-:Y:S02]  /*31f0*/  LEA.HI.X R141, R64, c[0x0][0x174], R65, 0x2, P2 ;  /* 0x00005d00408d7a11 */ /* 0x000fe400010f1441 */
[-C--:B------:R-:W-:Y:S01]  /*3200*/  IADD3 R65, P0, P1, R92, R76.reuse, R91 ;  /* 0x0000004c5c417210 */ /* 0x080fe2000791e05b */
[----:B------:R-:W-:Y:S01]  /*3210*/  FFMA.FTZ R128, R119, R67, R128 ;  /* 0x0000004377807223 */ /* 0x000fe20000010080 */
[----:B------:R-:W-:Y:S01]  /*3220*/  IADD3 R64, P3, P4, R90, R76, R89 ;  /* 0x0000004c5a407210 */ /* 0x000fe20007c7e059 */
[----:B-1----:R-:W-:Y:S01]  /*3230*/  FFMA.FTZ R77, R120, R60, R77 ;  /* 0x0000003c784d7223 */ /* 0x002fe2000001004d */
[----:B------:R-:W-:Y:S01]  /*3240*/  LEA R142, P2, R65, c[0x0][0x170], 0x2 ;  /* 0x00005c00418e7a11 */ /* 0x000fe200078410ff */
[----:B------:R-:W5:Y:S01]  /*3250*/  LDG.E.64.CONSTANT R140, [R140.64] ;  /* 0x0000000a8c8c7981 */ /* 0x000f62000c1e9b00 */
[----:B------:R-:W-:Y:S01]  /*3260*/  IADD3.X R60, R221, R117, R222, P0, P1 ;  /* 0x00000075dd3c7210 */ /* 0x000fe200007e24de */
[----:B------:R-:W-:Y:S01]  /*3270*/  FFMA.FTZ R128, R121, R61, R128 ;  /* 0x0000003d79807223 */ /* 0x000fe20000010080 */
[----:B------:R-:W-:-:S02]  /*3280*/  LEA R144, P0, R64, c[0x0][0x170], 0x2 ;  /* 0x00005c0040907a11 */ /* 0x000fc400078010ff */
[-C--:B------:R-:W-:Y:S02]  /*3290*/  IADD3.X R61, R219, R117.reuse, R220, P3, P4 ;  /* 0x00000075db3d7210 */ /* 0x080fe40001fe84dc */
[----:B------:R-:W-:Y:S02]  /*32a0*/  LEA.HI.X R143, R65, c[0x0][0x174], R60, 0x2, P2 ;  /* 0x00005d00418f7a11 */ /* 0x000fe400010f143c */
[----:B------:R-:W-:Y:S02]  /*32b0*/  IADD3 R60, P1, P2, R88, R76, R87 ;  /* 0x0000004c583c7210 */ /* 0x000fe40007a3e057 */
[----:B------:R-:W-:Y:S02]  /*32c0*/  LEA.HI.X R145, R64, c[0x0][0x174], R61, 0x2, P0 ;  /* 0x00005d0040917a11 */ /* 0x000fe400000f143d */
[----:B------:R-:W-:Y:S01]  /*32d0*/  LEA R146, P0, R60, c[0x0][0x170], 0x2 ;  /* 0x00005c003c927a11 */ /* 0x000fe200078010ff */
[----:B------:R-:W5:Y:S01]  /*32e0*/  LDG.E.64.CONSTANT R142, [R142.64] ;  /* 0x0000000a8e8e7981 */ /* 0x000f62000c1e9b00 */
[----:B------:R-:W-:-:S03]  /*32f0*/  IADD3.X R61, R217, R117, R218, P1, P2 ;  /* 0x00000075d93d7210 */ /* 0x000fc60000fe44da */
[----:B------:R-:W5:Y:S01]  /*3300*/  LDG.E.64.CONSTANT R144, [R144.64] ;  /* 0x0000000a90907981 */ /* 0x000f62000c1e9b00 */
[----:B------:R-:W-:-:S06]  /*3310*/  LEA.HI.X R147, R60, c[0x0][0x174], R61, 0x2, P0 ;  /* 0x00005d003c937a11 */ /* 0x000fcc00000f143d */
[----:B------:R-:W5:Y:S01]  /*3320*/  LDG.E.64.CONSTANT R146, [R146.64] ;  /* 0x0000000a92927981 */ /* 0x000f62000c1e9b00 */
[----:B------:R-:W-:Y:S01]  /*3330*/  FFMA.FTZ R77, R78, R62, R77 ;  /* 0x0000003e4e4d7223 */ /* 0x000fe2000001004d */
[-C--:B------:R-:W-:Y:S02]  /*3340*/  IADD3 R62, P2, P3, R86, R76.reuse, R85 ;  /* 0x0000004c563e7210 */ /* 0x080fe40007b5e055 */
[----:B------:R-:W-:Y:S02]  /*3350*/  IADD3 R60, P4, P5, R84, R76, R83 ;  /* 0x0000004c543c7210 */ /* 0x000fe40007d9e053 */
[----:B------:R-:W-:Y:S02]  /*3360*/  LEA R130, P0, R62, c[0x0][0x170], 0x2 ;  /* 0x00005c003e827a11 */ /* 0x000fe400078010ff */
[----:B------:R-:W-:Y:S02]  /*3370*/  IADD3.X R67, R215, R117, R216, P2, P3 ;  /* 0x00000075d7437210 */ /* 0x000fe400017e64d8 */
[----:B------:R-:W-:-:S02]  /*3380*/  LEA R132, P1, R60, c[0x0][0x170], 0x2 ;  /* 0x00005c003c847a11 */ /* 0x000fc400078210ff */
[-C--:B------:R-:W-:Y:S02]  /*3390*/  IADD3.X R65, R213, R117.reuse, R214, P4, P5 ;  /* 0x00000075d5417210 */ /* 0x080fe400027ea4d6 */
[-C--:B------:R-:W-:Y:S02]  /*33a0*/  IADD3 R61, P2, P3, R3, R76.reuse, R32 ;  /* 0x0000004c033d7210 */ /* 0x080fe40007b5e020 */
[----:B------:R-:W-:Y:S02]  /*33b0*/  LEA.HI.X R131, R62, c[0x0][0x174], R67, 0x2, P0 ;  /* 0x00005d003e837a11 */ /* 0x000fe400000f1443 */
[----:B------:R-:W-:Y:S02]  /*33c0*/  LEA.HI.X R133, R60, c[0x0][0x174], R65, 0x2, P1 ;  /* 0x00005d003c857a11 */ /* 0x000fe400008f1441 */
[----:B------:R-:W-:Y:S02]  /*33d0*/  LEA R134, P0, R61, c[0x0][0x170], 0x2 ;  /* 0x00005c003d867a11 */ /* 0x000fe400078010ff */
[----:B------:R-:W-:Y:S01]  /*33e0*/  IADD3.X R62, R211, R117, R212, P2, P3 ;  /* 0x00000075d33e7210 */ /* 0x000fe200017e64d4 */
[----:B------:R-:W5:Y:S01]  /*33f0*/  LDG.E.64.CONSTANT R130, [R130.64] ;  /* 0x0000000a82827981 */ /* 0x000f62000c1e9b00 */
[----:B------:R-:W-:-:S02]  /*3400*/  IADD3 R60, P1, P2, R4, R76, R33 ;  /* 0x0000004c043c7210 */ /* 0x000fc40007a3e021 */
[----:B------:R-:W-:Y:S01]  /*3410*/  LEA.HI.X R135, R61, c[0x0][0x174], R62, 0x2, P0 ;  /* 0x00005d003d877a11 */ /* 0x000fe200000f143e */
[----:B------:R-:W-:Y:S01]  /*3420*/  FFMA.FTZ R63, R79, R63, R128 ;  /* 0x0000003f4f3f7223 */ /* 0x000fe20000010080 */
[----:B------:R-:W-:Y:S01]  /*3430*/  LEA R126, P0, R60, c[0x0][0x170], 0x2 ;  /* 0x00005c003c7e7a11 */ /* 0x000fe200078010ff */
[----:B------:R-:W5:Y:S01]  /*3440*/  LDG.E.64.CONSTANT R132, [R132.64] ;  /* 0x0000000a84847981 */ /* 0x000f62000c1e9b00 */
[----:B------:R-:W-:-:S03]  /*3450*/  IADD3.X R61, R209, R117, R210, P1, P2 ;  /* 0x00000075d13d7210 */ /* 0x000fc60000fe44d2 */
[----:B------:R-:W5:Y:S01]  /*3460*/  LDG.E.64.CONSTANT R134, [R134.64] ;  /* 0x0000000a86867981 */ /* 0x000f62000c1e9b00 */
[----:B------:R-:W-:Y:S02]  /*3470*/  LEA.HI.X R127, R60, c[0x0][0x174], R61, 0x2, P0 ;  /* 0x00005d003c7f7a11 */ /* 0x000fe400000f143d */
[----:B------:R-:W-:-:S04]  /*3480*/  IADD3 R60, P0, P1, R5, R76, R34 ;  /* 0x0000004c053c7210 */ /* 0x000fc8000791e022 */
[----:B------:R-:W-:Y:S01]  /*3490*/  LEA R128, P2, R60, c[0x0][0x170], 0x2 ;  /* 0x00005c003c807a11 */ /* 0x000fe200078410ff */
[----:B------:R-:W5:Y:S01]  /*34a0*/  LDG.E.64.CONSTANT R126, [R126.64] ;  /* 0x0000000a7e7e7981 */ /* 0x000f62000c1e9b00 */
        /* <DEDUP_REMOVED lines=28> */
[----:B----4-:R-:W-:-:S03]  /*3670*/  FFMA.FTZ R64, R149, R69, R63 ;  /* 0x0000004595407223 */ /* 0x010fc6000001003f */
[----:B------:R-:W0:Y:S01]  /*3680*/  LDS.128 R60, [R251+0x50] ;  /* 0x00005000fb3c7984 */ /* 0x000e220000000c00 */
[----:B------:R-:W-:-:S04]  /*3690*/  FFMA.FTZ R68, R148, R68, R77 ;  /* 0x0000004494447223 */ /* 0x000fc8000001004d */
[----:B------:R-:W-:Y:S02]  /*36a0*/  FFMA.FTZ R65, R138, R70, R68 ;  /* 0x000000468a417223 */ /* 0x000fe40000010044 */
[----:B------:R-:W-:Y:S02]  /*36b0*/  FFMA.FTZ R68, R139, R71, R64 ;  /* 0x000000478b447223 */ /* 0x000fe40000010040 */
[----:B0-----:R-:W-:Y:S02]  /*36c0*/  FFMA.FTZ R69, R74, R60, R65 ;  /* 0x0000003c4a457223 */ /* 0x001fe40000010041 */
[----:B------:R-:W3:Y:S01]  /*36d0*/  LDS.128 R64, [R251+0x60] ;  /* 0x00006000fb407984 */ /* 0x000ee20000000c00 */
[----:B------:R-:W-:Y:S02]  /*36e0*/  FFMA.FTZ R68, R75, R61, R68 ;  /* 0x0000003d4b447223 */ /* 0x000fe40000010044 */
[----:B--2---:R-:W-:Y:S02]  /*36f0*/  FFMA.FTZ R69, R136, R62, R69 ;  /* 0x0000003e88457223 */ /* 0x004fe40000010045 */
[----:B------:R-:W-:-:S02]  /*3700*/  FFMA.FTZ R74, R137, R63, R68 ;  /* 0x0000003f894a7223 */ /* 0x000fc40000010044 */
[----:B------:R-:W-:Y:S01]  /*3710*/  LDS.128 R60, [R251+0x80] ;  /* 0x00008000fb3c7984 */ /* 0x000fe20000000c00 */
[----:B---3--:R-:W-:-:S03]  /*3720*/  FFMA.FTZ R75, R72, R64, R69 ;  /* 0x00000040484b7223 */ /* 0x008fc60000010045 */
[----:B------:R-:W0:Y:S01]  /*3730*/  LDS.128 R68, [R251+0x70] ;  /* 0x00007000fb447984 */ /* 0x000e220000000c00 */
[----:B------:R-:W-:Y:S02]  /*3740*/  FFMA.FTZ R74, R73, R65, R74 ;  /* 0x00000041494a7223 */ /* 0x000fe4000001004a */
[----:B-----5:R-:W-:Y:S02]  /*3750*/  FFMA.FTZ R75, R140, R66, R75 ;  /* 0x000000428c4b7223 */ /* 0x020fe4000001004b */
[----:B------:R-:W-:Y:S02]  /*3760*/  FFMA.FTZ R74, R141, R67, R74 ;  /* 0x000000438d4a7223 */ /* 0x000fe4000001004a */
[----:B------:R-:W1:Y:S01]  /*3770*/  LDS.128 R64, [R251+0x90] ;  /* 0x00009000fb407984 */ /* 0x000e620000000c00 */
[----:B0-----:R-:W-:Y:S02]  /*3780*/  FFMA.FTZ R75, R142, R68, R75 ;  /* 0x000000448e4b7223 */ /* 0x001fe4000001004b */
[----:B------:R-:W-:-:S02]  /*3790*/  FFMA.FTZ R74, R143, R69, R74 ;  /* 0x000000458f4a7223 */ /* 0x000fc4000001004a */
[----:B------:R-:W-:Y:S01]  /*37a0*/  FFMA.FTZ R75, R144, R70, R75 ;  /* 0x00000046904b7223 */ /* 0x000fe2000001004b */
[----:B------:R-:W-:Y:S01]  /*37b0*/  IADD3 R68, P0, P1, R11, R76, R40 ;  /* 0x0000004c0b447210 */ /* 0x000fe2000791e028 */
[----:B------:R-:W-:-:S03]  /*37c0*/  FFMA.FTZ R74, R145, R71, R74 ;  /* 0x00000047914a7223 */ /* 0x000fc6000001004a */
[----:B------:R-:W-:Y:S01]  /*37d0*/  LEA R144, P2, R68, c[0x0][0x170], 0x2 ;  /* 0x00005c0044907a11 */ /* 0x000fe200078410ff */
[----:B------:R-:W-:Y:S02]  /*37e0*/  FFMA.FTZ R77, R146, R60, R75 ;  /* 0x0000003c924d7223 */ /* 0x000fe4000001004b */
[----:B------:R-:W-:Y:S01]  /*37f0*/  FFMA.FTZ R60, R147, R61, R74 ;  /* 0x0000003d933c7223 */ /* 0x000fe2000001004a */
[----:B------:R-:W-:Y:S01]  /*3800*/  IADD3.X R61, R195, R117, R196, P0, P1 ;  /* 0x00000075c33d7210 */ /* 0x000fe200007e24c4 */
[----:B------:R-:W-:Y:S03]  /*3810*/  LDS.128 R72, [R251+0xb0] ;  /* 0x0000b000fb487984 */ /* 0x000fe60000000c00 */
[----:B------:R-:W-:Y:S02]  /*3820*/  LEA.HI.X R145, R68, c[0x0][0x174], R61, 0x2, P2 ;  /* 0x00005d0044917a11 */ /* 0x000fe400010f143d */
[----:B------:R-:W0:Y:S04]  /*3830*/  LDS.128 R68, [R251+0xa0] ;  /* 0x0000a000fb447984 */ /* 0x000e280000000c00 */
[----:B------:R-:W2:Y:S01]  /*3840*/  LDG.E.64.CONSTANT R144, [R144.64] ;  /* 0x0000000a90907981 */ /* 0x000ea2000c1e9b00 */
[----:B------:R-:W-:-:S02]  /*3850*/  FFMA.FTZ R77, R130, R62, R77 ;  /* 0x0000003e824d7223 */ /* 0x000fc4000001004d */
[----:B------:R-:W-:Y:S02]  /*3860*/  FFMA.FTZ R60, R131, R63, R60 ;  /* 0x0000003f833c7223 */ /* 0x000fe4000001003c */
[----:B-1----:R-:W-:Y:S02]  /*3870*/  FFMA.FTZ R77, R132, R64, R77 ;  /* 0x00000040844d7223 */ /* 0x002fe4000001004d */
[----:B------:R-:W-:Y:S02]  /*3880*/  FFMA.FTZ R60, R133, R65, R60 ;  /* 0x00000041853c7223 */ /* 0x000fe4000001003c */
[----:B------:R-:W-:Y:S02]  /*3890*/  FFMA.FTZ R77, R134, R66, R77 ;  /* 0x00000042864d7223 */ /* 0x000fe4000001004d */
[----:B------:R-:W-:Y:S02]  /*38a0*/  FFMA.FTZ R64, R135, R67, R60 ;  /* 0x0000004387407223 */ /* 0x000fe4000001003c */
[----:B------:R-:W1:Y:S01]  /*38b0*/  LDS.128 R60, [R251+0xc0] ;  /* 0x0000c000fb3c7984 */ /* 0x000e620000000c00 */
[----:B0-----:R-:W-:-:S02]  /*38c0*/  FFMA.FTZ R77, R126, R68, R77 ;  /* 0x000000447e4d7223 */ /* 0x001fc4000001004d */
[----:B------:R-:W-:Y:S01]  /*38d0*/  FFMA.FTZ R64, R127, R69, R64 ;  /* 0x000000457f407223 */ /* 0x000fe20000010040 */
[----:B------:R-:W-:Y:S01]  /*38e0*/  IADD3 R69, P0, P1, R12, R76, R41 ;  /* 0x0000004c0c457210 */ /* 0x000fe2000791e029 */
[----:B------:R-:W-:Y:S02]  /*38f0*/  FFMA.FTZ R77, R128, R70, R77 ;  /* 0x00000046804d7223 */ /* 0x000fe4000001004d */
[----:B------:R-:W-:Y:S01]  /*3900*/  FFMA.FTZ R126, R129, R71, R64 ;  /* 0x00000047817e7223 */ /* 0x000fe20000010040 */
[----:B------:R-:W-:Y:S01]  /*3910*/  LEA R68, P2, R69, c[0x0][0x170], 0x2 ;  /* 0x00005c0045447a11 */ /* 0x000fe200078410ff */
[----:B------:R-:W0:Y:S01]  /*3920*/  LDS.128 R64, [R251+0xd0] ;  /* 0x0000d000fb407984 */ /* 0x000e220000000c00 */
[----:B------:R-:W-:Y:S02]  /*3930*/  IADD3.X R70, R193, R117, R194, P0, P1 ;  /* 0x00000075c1467210 */ /* 0x000fe400007e24c2 */
[----:B------:R-:W-:Y:S02]  /*3940*/  IADD3 R71, P0, P1, R13, R76, R42 ;  /* 0x0000004c0d477210 */ /* 0x000fe4000791e02a */
[----:B------:R-:W-:Y:S01]  /*3950*/  LEA.HI.X R69, R69, c[0x0][0x174], R70, 0x2, P2 ;  /* 0x00005d0045457a11 */ /* 0x000fe200010f1446 */
[----:B------:R-:W-:Y:S01]  /*3960*/  FFMA.FTZ R77, R78, R72, R77 ;  /* 0x000000484e4d7223 */ /* 0x000fe2000001004d */
[----:B------:R-:W-:-:S02]  /*3970*/  LEA R70, P2, R71, c[0x0][0x170], 0x2 ;  /* 0x00005c0047467a11 */ /* 0x000fc400078410ff */
[----:B------:R-:W-:Y:S02]  /*3980*/  IADD3.X R72, R191, R117, R192, P0, P1 ;  /* 0x00000075bf487210 */ /* 0x000fe400007e24c0 */
[----:B------:R-:W3:Y:S02]  /*3990*/  LDG.E.64.CONSTANT R68, [R68.64] ;  /* 0x0000000a44447981 */ /* 0x000ee4000c1e9b00 */
[----:B------:R-:W-:-:S06]  /*39a0*/  LEA.HI.X R71, R71, c[0x0][0x174], R72, 0x2, P2 ;  /* 0x00005d0047477a11 */ /* 0x000fcc00010f1448 */
[----:B------:R-:W4:Y:S01]  /*39b0*/  LDG.E.64.CONSTANT R70, [R70.64] ;  /* 0x0000000a46467981 */ /* 0x000f22000c1e9b00 */
[----:B------:R-:W-:Y:S01]  /*39c0*/  IADD3 R78, P0, P1, R14, R76, R43 ;  /* 0x0000004c0e4e7210 */ /* 0x000fe2000791e02b */
[----:B------:R-:W-:-:S03]  /*39d0*/  FFMA.FTZ R126, R79, R73, R126 ;  /* 0x000000494f7e7223 */ /* 0x000fc6000001007e */
[----:B------:R-:W-:Y:S01]  /*39e0*/  LEA R72, P2, R78, c[0x0][0x170], 0x2 ;  /* 0x00005c004e487a11 */ /* 0x000fe200078410ff */
[----:B------:R-:W-:Y:S01]  /*39f0*/  FFMA.FTZ R126, R119, R75, R126 ;  /* 0x0000004b777e7223 */ /* 0x000fe2000001007e */
[-C--:B------:R-:W-:Y:S02]  /*3a00*/  IADD3.X R73, R189, R117.reuse, R190, P0, P1 ;  /* 0x00000075bd497210 */ /* 0x080fe400007e24be */
[----:B------:R-:W-:Y:S01]  /*3a10*/  IADD3 R75, P0, P1, R15, R76, R44 ;  /* 0x0000004c0f4b7210 */ /* 0x000fe2000791e02c */
[----:B------:R-:W-:Y:S01]  /*3a20*/  FFMA.FTZ R77, R118, R74, R77 ;  /* 0x0000004a764d7223 */ /* 0x000fe2000001004d */
[----:B------:R-:W-:Y:S02]  /*3a30*/  LEA.HI.X R73, R78, c[0x0][0x174], R73, 0x2, P2 ;  /* 0x00005d004e497a11 */ /* 0x000fe400010f1449 */
[----:B------:R-:W-:Y:S02]  /*3a40*/  LEA R74, P2, R75, c[0x0][0x170], 0x2 ;  /* 0x00005c004b4a7a11 */ /* 0x000fe400078410ff */
[----:B------:R-:W-:-:S02]  /*3a50*/  IADD3.X R78, R187, R117, R188, P0, P1 ;  /* 0x00000075bb4e7210 */ /* 0x000fc400007e24bc */
[----:B------:R-:W5:Y:S02]  /*3a60*/  LDG.E.64.CONSTANT R72, [R72.64] ;  /* 0x0000000a48487981 */ /* 0x000f64000c1e9b00 */
[----:B------:R-:W-:-:S06]  /*3a70*/  LEA.HI.X R75, R75, c[0x0][0x174], R78, 0x2, P2 ;  /* 0x00005d004b4b7a11 */ /* 0x000fcc00010f144e */
[----:B------:R-:W5:Y:S01]  /*3a80*/  LDG.E.64.CONSTANT R74, [R74.64] ;  /* 0x0000000a4a4a7981 */ /* 0x000f62000c1e9b00 */
[----:B-1----:R-:W-:Y:S01]  /*3a90*/  FFMA.FTZ R77, R120, R60, R77 ;  /* 0x0000003c784d7223 */ /* 0x002fe2000001004d */
[----:B------:R-:W-:Y:S01]  /*3aa0*/  IADD3 R60, P3, P4, R16, R76, R45 ;  /* 0x0000004c103c7210 */ /* 0x000fe20007c7e02d */
[----:B------:R-:W-:-:S03]  /*3ab0*/  FFMA.FTZ R126, R121, R61, R126 ;  /* 0x0000003d797e7223 */ /* 0x000fc6000001007e */
[----:B------:R-:W-:Y:S02]  /*3ac0*/  LEA R146, P0, R60, c[0x0][0x170], 0x2 ;  /* 0x00005c003c927a11 */ /* 0x000fe400078010ff */
[----:B------:R-:W-:-:S04]  /*3ad0*/  IADD3.X R61, R185, R117, R186, P3, P4 ;  /* 0x00000075b93d7210 */ /* 0x000fc80001fe84ba */
[----:B------:R-:W-:Y:S02]  /*3ae0*/  LEA.HI.X R147, R60, c[0x0][0x174], R61, 0x2, P0 ;  /* 0x00005d003c937a11 */ /* 0x000fe400000f143d */
[-C--:B------:R-:W-:Y:S02]  /*3af0*/  IADD3 R134, P4, P5, R17, R76.reuse, R46 ;  /* 0x0000004c11867210 */ /* 0x080fe40007d9e02e */
[----:B------:R-:W-:Y:S02]  /*3b00*/  IADD3 R135, P2, P3, R18, R76, R47 ;  /* 0x0000004c12877210 */ /* 0x000fe40007b5e02f */
[----:B------:R-:W5:Y:S01]  /*3b10*/  LDG.E.64.CONSTANT R146, [R146.64] ;  /* 0x0000000a92927981 */ /* 0x000f62000c1e9b00 */
[-C--:B------:R-:W-:Y:S02]  /*3b20*/  IADD3.X R137, R183, R117.reuse, R184, P4, P5 ;  /* 0x00000075b7897210 */ /* 0x080fe400027ea4b8 */
[----:B------:R-:W-:Y:S02]  /*3b30*/  LEA R136, P6, R134, c[0x0][0x170], 0x2 ;  /* 0x00005c0086887a11 */ /* 0x000fe400078c10ff */
[----:B------:R-:W-:-:S02]  /*3b40*/  IADD3.X R139, R181, R117, R182, P2, P3 ;  /* 0x00000075b58b7210 */ /* 0x000fc400017e64b6 */
[----:B------:R-:W-:Y:S02]  /*3b50*/  LEA.HI.X R137, R134, c[0x0][0x174], R137, 0x2, P6 ;  /* 0x00005d0086897a11 */ /* 0x000fe400030f1489 */
[----:B------:R-:W-:Y:S02]  /*3b60*/  LEA R138, P6, R135, c[0x0][0x170], 0x2 ;  /* 0x00005c00878a7a11 */ /* 0x000fe400078c10ff */
[----:B------:R-:W-:Y:S01]  /*3b70*/  IADD3 R132, P0, P1, R19, R76, R48 ;  /* 0x0000004c13847210 */ /* 0x000fe2000791e030 */
[----:B------:R-:W-:Y:S01]  /*3b80*/  FFMA.FTZ R77, R122, R62, R77 ;  /* 0x0000003e7a4d7223 */ /* 0x000fe2000001004d */
[----:B------:R-:W-:Y:S01]  /*3b90*/  LEA.HI.X R139, R135, c[0x0][0x174], R139, 0x2, P6 ;  /* 0x00005d00878b7a11 */ /* 0x000fe200030f148b */
[----:B------:R-:W5:Y:S01]  /*3ba0*/  LDG.E.64.CONSTANT R136, [R136.64] ;  /* 0x0000000a88887981 */ /* 0x000f62000c1e9b00 */
[----:B------:R-:W-:Y:S02]  /*3bb0*/  IADD3.X R133, R179, R117, R180, P0, P1 ;  /* 0x00000075b3857210 */ /* 0x000fe400007e24b4 */
[----:B------:R-:W-:-:S02]  /*3bc0*/  LEA R140, P6, R132, c[0x0][0x170], 0x2 ;  /* 0x00005c00848c7a11 */ /* 0x000fc400078c10ff */
[----:B------:R-:W-:Y:S01]  /*3bd0*/  IADD3 R130, P4, P5, R20, R76, R49 ;  /* 0x0000004c14827210 */ /* 0x000fe20007d9e031 */
[----:B0-----:R-:W-:Y:S01]  /*3be0*/  FFMA.FTZ R64, R124, R64, R77 ;  /* 0x000000407c407223 */ /* 0x001fe2000001004d */
[----:B------:R-:W-:Y:S01]  /*3bf0*/  LEA.HI.X R141, R132, c[0x0][0x174], R133, 0x2, P6 ;  /* 0x00005d00848d7a11 */ /* 0x000fe200030f1485 */
[----:B------:R-:W5:Y:S01]  /*3c00*/  LDG.E.64.CONSTANT R138, [R138.64] ;  /* 0x0000000a8a8a7981 */ /* 0x000f62000c1e9b00 */
[-C--:B------:R-:W-:Y:S02]  /*3c10*/  IADD3 R79, P2, P3, R21, R76.reuse, R50 ;  /* 0x0000004c154f7210 */ /* 0x080fe40007b5e032 */
[----:B------:R-:W-:Y:S02]  /*3c20*/  IADD3 R77, P0, P1, R22, R76, R51 ;  /* 0x0000004c164d7210 */ /* 0x000fe4000791e033 */
[----:B------:R-:W-:Y:S01]  /*3c30*/  IADD3.X R78, R177, R117, R178, P4, P5 ;  /* 0x00000075b14e7210 */ /* 0x000fe200027ea4b2 */
[----:B------:R-:W-:Y:S01]  /*3c40*/  FFMA.FTZ R126, R123, R63, R126 ;  /* 0x0000003f7b7e7223 */ /* 0x000fe2000001007e */
[----:B------:R-:W-:Y:S01]  /*3c50*/  LEA R142, P6, R130, c[0x0][0x170], 0x2 ;  /* 0x00005c00828e7a11 */ /* 0x000fe200078c10ff */
[----:B------:R-:W5:Y:S01]  /*3c60*/  LDG.E.64.CONSTANT R140, [R140.64] ;  /* 0x0000000a8c8c7981 */ /* 0x000f62000c1e9b00 */
[----:B------:R-:W-:-:S02]  /*3c70*/  IADD3.X R118, R175, R117, R176, P2, P3 ;  /* 0x00000075af767210 */ /* 0x000fc400017e64b0 */
[----:B------:R-:W-:Y:S02]  /*3c80*/  IADD3.X R131, R173, R117, R174, P0, P1 ;  /* 0x00000075ad837210 */ /* 0x000fe400007e24ae */
[----:B------:R-:W-:Y:S02]  /*3c90*/  LEA.HI.X R143, R130, c[0x0][0x174], R78, 0x2, P6 ;  /* 0x00005d00828f7a11 */ /* 0x000fe400030f144e */
[-C--:B------:R-:W-:Y:S02]  /*3ca0*/  IADD3 R119, P4, P5, R23, R76.reuse, R52 ;  /* 0x0000004c17777210 */ /* 0x080fe40007d9e034 */
[-C--:B------:R-:W-:Y:S02]  /*3cb0*/  IADD3 R121, P2, P3, R24, R76.reuse, R53 ;  /* 0x0000004c18797210 */ /* 0x080fe40007b5e035 */
[----:B------:R-:W-:Y:S01]  /*3cc0*/  IADD3 R123, P0, P1, R25, R76, R54 ;  /* 0x0000004c197b7210 */ /* 0x000fe2000791e036 */
[----:B------:R-:W-:Y:S01]  /*3cd0*/  FFMA.FTZ R65, R125, R65, R126 ;  /* 0x000000417d417223 */ /* 0x000fe2000001007e */
[-C--:B------:R-:W-:Y:S01]  /*3ce0*/  IADD3.X R120, R171, R117.reuse, R172, P4, P5 ;  /* 0x00000075ab787210 */ /* 0x080fe200027ea4ac */
[----:B------:R-:W5:Y:S01]  /*3cf0*/  LDG.E.64.CONSTANT R142, [R142.64] ;  /* 0x0000000a8e8e7981 */ /* 0x000f62000c1e9b00 */
[----:B------:R-:W-:-:S02]  /*3d00*/  IADD3.X R122, R169, R117, R170, P2, P3 ;  /* 0x00000075a97a7210 */ /* 0x000fc400017e64aa */
[----:B------:R-:W-:Y:S02]  /*3d10*/  IADD3.X R124, R167, R117, R168, P0, P1 ;  /* 0x00000075a77c7210 */ /* 0x000fe400007e24a8 */
[----:B------:R-:W-:Y:S02]  /*3d20*/  LEA R78, P6, R79, c[0x0][0x170], 0x2 ;  /* 0x00005c004f4e7a11 */ /* 0x000fe400078c10ff */
[-C--:B------:R-:W-:Y:S02]  /*3d30*/  IADD3 R125, P5, P4, R26, R76.reuse, R55 ;  /* 0x0000004c1a7d7210 */ /* 0x080fe40007cbe037 */
[-C--:B------:R-:W-:Y:S02]  /*3d40*/  IADD3 R127, P3, P2, R27, R76.reuse, R56 ;  /* 0x0000004c1b7f7210 */ /* 0x080fe40007a7e038 */
[----:B------:R-:W-:Y:S02]  /*3d50*/  IADD3 R63, P0, P1, R28, R76, R57 ;  /* 0x0000004c1c3f7210 */ /* 0x000fe4000791e039 */
[----:B------:R-:W-:-:S02]  /*3d60*/  LEA.HI.X R79, R79, c[0x0][0x174], R118, 0x2, P6 ;  /* 0x00005d004f4f7a11 */ /* 0x000fc400030f1476 */
[-C--:B------:R-:W-:Y:S02]  /*3d70*/  IADD3.X R126, R165, R117.reuse, R166, P5, P4 ;  /* 0x00000075a57e7210 */ /* 0x080fe40002fe84a6 */
[-C--:B------:R-:W-:Y:S02]  /*3d80*/  IADD3.X R128, R163, R117.reuse, R164, P3, P2 ;  /* 0x00000075a3807210 */ /* 0x080fe40001fe44a4 */
[----:B------:R-:W-:Y:S01]  /*3d90*/  IADD3.X R129, R161, R117, R162, P0, P1 ;  /* 0x00000075a1817210 */ /* 0x000fe200007e24a2 */
[----:B------:R-:W5:Y:S01]  /*3da0*/  LDG.E.64.CONSTANT R78, [R78.64] ;  /* 0x0000000a4e4e7981 */ /* 0x000f62000c1e9b00 */
[-C--:B------:R-:W-:Y:S02]  /*3db0*/  IADD3 R62, P4, P5, R29, R76.reuse, R58 ;  /* 0x0000004c1d3e7210 */ /* 0x080fe40007d9e03a */
[-C--:B------:R-:W-:Y:S02]  /*3dc0*/  IADD3 R61, P3, P2, R30, R76.reuse, R59 ;  /* 0x0000004c1e3d7210 */ /* 0x080fe40007a7e03b */
[----:B------:R-:W-:-:S02]  /*3dd0*/  IADD3 R60, P0, P1, R31, R76, R82 ;  /* 0x0000004c1f3c7210 */ /* 0x000fc4000791e052 */
[----:B------:R-:W-:-:S04]  /*3de0*/  LEA R76, P6, R77, c[0x0][0x170], 0x2 ;  /* 0x00005c004d4c7a11 */ /* 0x000fc800078c10ff */
[----:B------:R-:W-:-:S06]  /*3df0*/  LEA.HI.X R77, R77, c[0x0][0x174], R131, 0x2, P6 ;  /* 0x00005d004d4d7a11 */ /* 0x000fcc00030f1483 */
[----:B------:R-:W5:Y:S01]  /*3e00*/  LDG.E.64.CONSTANT R76, [R76.64] ;  /* 0x0000000a4c4c7981 */ /* 0x000f62000c1e9b00 */
[----:B------:R-:W-:-:S04]  /*3e10*/  LEA R118, P6, R119, c[0x0][0x170], 0x2 ;  /* 0x00005c0077767a11 */ /* 0x000fc800078c10ff */
[----:B------:R-:W-:Y:S02]  /*3e20*/  LEA.HI.X R119, R119, c[0x0][0x174], R120, 0x2, P6 ;  /* 0x00005d0077777a11 */ /* 0x000fe400030f1478 */
[----:B------:R-:W-:-:S04]  /*3e30*/  LEA R120, P6, R121, c[0x0][0x170], 0x2 ;  /* 0x00005c0079787a11 */ /* 0x000fc800078c10ff */
[----:B------:R-:W-:Y:S01]  /*3e40*/  LEA.HI.X R121, R121, c[0x0][0x174], R122, 0x2, P6 ;  /* 0x00005d0079797a11 */ /* 0x000fe200030f147a */
[----:B------:R-:W5:Y:S01]  /*3e50*/  LDG.E.64.CONSTANT R118, [R118.64] ;  /* 0x0000000a76767981 */ /* 0x000f62000c1e9b00 */
        /* <DEDUP_REMOVED lines=12> */
[C---:B------:R-:W-:Y:S02]  /*3f20*/  LEA R130, P6, R62.reuse, c[0x0][0x170], 0x2 ;  /* 0x00005c003e827a11 */ /* 0x040fe400078c10ff */
[-C--:B------:R-:W-:Y:S02]  /*3f30*/  IADD3.X R63, R159, R117.reuse, R160, P4, P5 ;  /* 0x000000759f3f7210 */ /* 0x080fe400027ea4a0 */
[----:B------:R-:W-:Y:S01]  /*3f40*/  LEA R132, P4, R61, c[0x0][0x170], 0x2 ;  /* 0x00005c003d847a11 */ /* 0x000fe200078810ff */
[----:B------:R-:W5:Y:S01]  /*3f50*/  LDG.E.64.CONSTANT R128, [R128.64] ;  /* 0x0000000a80807981 */ /* 0x000f62000c1e9b00 */
[----:B------:R-:W-:Y:S02]  /*3f60*/  LEA.HI.X R131, R62, c[0x0][0x174], R63, 0x2, P6 ;  /* 0x00005d003e837a11 */ /* 0x000fe400030f143f */
[----:B------:R-:W-:-:S02]  /*3f70*/  IADD3.X R62, R157, R117, R158, P3, P2 ;  /* 0x000000759d3e7210 */ /* 0x000fc40001fe449e */
[----:B------:R-:W-:Y:S02]  /*3f80*/  IADD3.X R117, R155, R117, R156, P0, P1 ;  /* 0x000000759b757210 */ /* 0x000fe400007e249c */
[----:B------:R-:W-:Y:S01]  /*3f90*/  LEA.HI.X R133, R61, c[0x0][0x174], R62, 0x2, P4 ;  /* 0x00005d003d857a11 */ /* 0x000fe200020f143e */
[----:B------:R-:W5:Y:S01]  /*3fa0*/  LDG.E.64.CONSTANT R130, [R130.64] ;  /* 0x0000000a82827981 */ /* 0x000f62000c1e9b00 */
[----:B------:R-:W-:-:S04]  /*3fb0*/  LEA R134, P0, R60, c[0x0][0x170], 0x2 ;  /* 0x00005c003c867a11 */ /* 0x000fc800078010ff */
[----:B------:R-:W-:Y:S01]  /*3fc0*/  LEA.HI.X R135, R60, c[0x0][0x174], R117, 0x2, P0 ;  /* 0x00005d003c877a11 */ /* 0x000fe200000f1475 */
[----:B------:R-:W5:Y:S04]  /*3fd0*/  LDG.E.64.CONSTANT R132, [R132.64] ;  /* 0x0000000a84847981 */ /* 0x000f68000c1e9b00 */
[----:B------:R-:W3:Y:S04]  /*3fe0*/  LDS.128 R60, [R251+0xe0] ;  /* 0x0000e000fb3c7984 */ /* 0x000ee80000000c00 */
[----:B------:R-:W5:Y:S01]  /*3ff0*/  LDG.E.64.CONSTANT R134, [R134.64] ;  /* 0x0000000a86867981 */ /* 0x000f62000c1e9b00 */
[----:B--2---:R-:W-:-:S02]  /*4000*/  FFMA.FTZ R117, R144, R66, R64 ;  /* 0x0000004290757223 */ /* 0x004fc40000010040 */
[----:B------:R-:W-:Y:S02]  /*4010*/  FFMA.FTZ R64, R145, R67, R65 ;  /* 0x0000004391407223 */ /* 0x000fe40000010041 */
[----:B---3--:R-:W-:Y:S02]  /*4020*/  FFMA.FTZ R117, R68, R60, R117 ;  /* 0x0000003c44757223 */ /* 0x008fe40000010075 */
[----:B------:R-:W-:Y:S02]  /*4030*/  FFMA.FTZ R64, R69, R61, R64 ;  /* 0x0000003d45407223 */ /* 0x000fe40000010040 */
[----:B----4-:R-:W-:Y:S02]  /*4040*/  FFMA.FTZ R117, R70, R62, R117 ;  /* 0x0000003e46757223 */ /* 0x010fe40000010075 */
[----:B------:R-:W-:Y:S02]  /*4050*/  FFMA.FTZ R68, R71, R63, R64 ;  /* 0x0000003f47447223 */ /* 0x000fe40000010040 */
[----:B------:R-:W5:Y:S04]  /*4060*/  LDS.128 R60, [R251+0xf0] ;  /* 0x0000f000fb3c7984 */ /* 0x000f680000000c00 */
[----:B------:R-:W0:Y:S01]  /*4070*/  LDS.128 R64, [R251+0x100] ;  /* 0x00010000fb407984 */ /* 0x000e220000000c00 */
[----:B-----5:R-:W-:-:S02]  /*4080*/  FFMA.FTZ R117, R72, R60, R117 ;  /* 0x0000003c48757223 */ /* 0x020fc40000010075 */
[----:B------:R-:W-:Y:S02]  /*4090*/  FFMA.FTZ R68, R73, R61, R68 ;  /* 0x0000003d49447223 */ /* 0x000fe40000010044 */
[----:B------:R-:W-:Y:S02]  /*40a0*/  FFMA.FTZ R117, R74, R62, R117 ;  /* 0x0000003e4a757223 */ /* 0x000fe40000010075 */
[----:B------:R-:W-:Y:S02]  /*40b0*/  FFMA.FTZ R60, R75, R63, R68 ;  /* 0x0000003f4b3c7223 */ /* 0x000fe40000010044 */
[----:B------:R-:W1:Y:S04]  /*40c0*/  LDS.128 R72, [R251+0x110] ;  /* 0x00011000fb487984 */ /* 0x000e680000000c00 */
[----:B------:R-:W2:Y:S01]  /*40d0*/  LDS.128 R68, [R251+0x120] ;  /* 0x00012000fb447984 */ /* 0x000ea20000000c00 */
[----:B0-----:R-:W-:-:S02]  /*40e0*/  FFMA.FTZ R117, R146, R64, R117 ;  /* 0x0000004092757223 */ /* 0x001fc40000010075 */
[----:B------:R-:W-:Y:S02]  /*40f0*/  FFMA.FTZ R64, R147, R65, R60 ;  /* 0x0000004193407223 */ /* 0x000fe4000001003c */
[----:B------:R-:W0:Y:S01]  /*4100*/  LDS.128 R60, [R251+0x130] ;  /* 0x00013000fb3c7984 */ /* 0x000e220000000c00 */
[----:B------:R-:W-:Y:S02]  /*4110*/  FFMA.FTZ R117, R136, R66, R117 ;  /* 0x0000004288757223 */ /* 0x000fe40000010075 */
[----:B------:R-:W-:Y:S02]  /*4120*/  FFMA.FTZ R64, R137, R67, R64 ;  /* 0x0000004389407223 */ /* 0x000fe40000010040 */
[----:B-1----:R-:W-:Y:S02]  /*4130*/  FFMA.FTZ R117, R138, R72, R117 ;  /* 0x000000488a757223 */ /* 0x002fe40000010075 */
[----:B------:R-:W-:Y:S02]  /*4140*/  FFMA.FTZ R64, R139, R73, R64 ;  /* 0x000000498b407223 */ /* 0x000fe40000010040 */
[----:B------:R-:W-:-:S02]  /*4150*/  FFMA.FTZ R117, R140, R74, R117 ;  /* 0x0000004a8c757223 */ /* 0x000fc40000010075 */
[----:B------:R-:W-:Y:S02]  /*4160*/  FFMA.FTZ R64, R141, R75, R64 ;  /* 0x0000004b8d407223 */ /* 0x000fe40000010040 */
[----:B--2---:R-:W-:Y:S02]  /*4170*/  FFMA.FTZ R117, R142, R68, R117 ;  /* 0x000000448e757223 */ /* 0x004fe40000010075 */
[----:B------:R-:W-:Y:S02]  /*4180*/  FFMA.FTZ R68, R143, R69, R64 ;  /* 0x000000458f447223 */ /* 0x000fe40000010040 */
[----:B------:R-:W1:Y:S01]  /*4190*/  LDS.128 R64, [R251+0x140] ;  /* 0x00014000fb407984 */ /* 0x000e620000000c00 */
[----:B------:R-:W-:Y:S02]  /*41a0*/  FFMA.FTZ R117, R78, R70, R117 ;  /* 0x000000464e757223 */ /* 0x000fe40000010075 */
[----:B------:R-:W-:Y:S02]  /*41b0*/  FFMA.FTZ R72, R79, R71, R68 ;  /* 0x000000474f487223 */ /* 0x000fe40000010044 */
[----:B------:R-:W2:Y:S01]  /*41c0*/  LDS.128 R68, [R251+0x150] ;  /* 0x00015000fb447984 */ /* 0x000ea20000000c00 */
[----:B0-----:R-:W-:-:S02]  /*41d0*/  FFMA.FTZ R117, R76, R60, R117 ;  /* 0x0000003c4c757223 */ /* 0x001fc40000010075 */
[----:B------:R-:W-:Y:S02]  /*41e0*/  FFMA.FTZ R60, R77, R61, R72 ;  /* 0x0000003d4d3c7223 */ /* 0x000fe40000010048 */
[----:B------:R-:W0:Y:S04]  /*41f0*/  LDS.128 R72, [R251+0x160] ;  /* 0x00016000fb487984 */ /* 0x000e280000000c00 */
[----:B------:R-:W3:Y:S01]  /*4200*/  LDS.128 R76, [R251+0x170] ;  /* 0x00017000fb4c7984 */ /* 0x000ee20000000c00 */
[----:B------:R-:W-:Y:S02]  /*4210*/  FFMA.FTZ R117, R118, R62, R117 ;  /* 0x0000003e76757223 */ /* 0x000fe40000010075 */
[----:B------:R-:W-:Y:S02]  /*4220*/  FFMA.FTZ R60, R119, R63, R60 ;  /* 0x0000003f773c7223 */ /* 0x000fe4000001003c */
[----:B-1----:R-:W-:-:S02]  /*4230*/  FFMA.FTZ R117, R120, R64, R117 ;  /* 0x0000004078757223 */ /* 0x002fc40000010075 */
[----:B------:R-:W-:Y:S02]  /*4240*/  FFMA.FTZ R60, R121, R65, R60 ;  /* 0x00000041793c7223 */ /* 0x000fe4000001003c */
[----:B------:R-:W-:Y:S02]  /*4250*/  FFMA.FTZ R117, R122, R66, R117 ;  /* 0x000000427a757223 */ /* 0x000fe40000010075 */
[----:B------:R-:W-:Y:S02]  /*4260*/  FFMA.FTZ R60, R123, R67, R60 ;  /* 0x000000437b3c7223 */ /* 0x000fe4000001003c */
[----:B--2---:R-:W-:Y:S02]  /*4270*/  FFMA.FTZ R117, R124, R68, R117 ;  /* 0x000000447c757223 */ /* 0x004fe40000010075 */
[----:B------:R-:W-:Y:S02]  /*4280*/  FFMA.FTZ R60, R125, R69, R60 ;  /* 0x000000457d3c7223 */ /* 0x000fe4000001003c */
[----:B------:R-:W-:-:S02]  /*4290*/  FFMA.FTZ R117, R126, R70, R117 ;  /* 0x000000467e757223 */ /* 0x000fc40000010075 */
[----:B------:R-:W-:Y:S02]  /*42a0*/  FFMA.FTZ R60, R127, R71, R60 ;  /* 0x000000477f3c7223 */ /* 0x000fe4000001003c */
[----:B0-----:R-:W-:Y:S02]  /*42b0*/  FFMA.FTZ R117, R128, R72, R117 ;  /* 0x0000004880757223 */ /* 0x001fe40000010075 */
[----:B------:R-:W-:Y:S02]  /*42c0*/  FFMA.FTZ R60, R129, R73, R60 ;  /* 0x00000049813c7223 */ /* 0x000fe4000001003c */
[----:B------:R-:W-:Y:S02]  /*42d0*/  FFMA.FTZ R117, R130, R74, R117 ;  /* 0x0000004a82757223 */ /* 0x000fe40000010075 */
[----:B------:R-:W-:Y:S02]  /*42e0*/  FFMA.FTZ R60, R131, R75, R60 ;  /* 0x0000004b833c7223 */ /* 0x000fe4000001003c */
[----:B---3--:R-:W-:-:S02]  /*42f0*/  FFMA.FTZ R117, R132, R76, R117 ;  /* 0x0000004c84757223 */ /* 0x008fc40000010075 */
[----:B------:R-:W-:Y:S02]  /*4300*/  FFMA.FTZ R60, R133, R77, R60 ;  /* 0x0000004d853c7223 */ /* 0x000fe4000001003c */
[----:B------:R-:W-:Y:S02]  /*4310*/  FFMA.FTZ R78, R134, R78, R117 ;  /* 0x0000004e864e7223 */ /* 0x000fe40000010075 */
[----:B------:R-:W-:-:S04]  /*4320*/  FFMA.FTZ R79, R135, R79, R60 ;  /* 0x0000004f874f7223 */ /* 0x000fc8000001003c */
[----:B------:R-:W-:Y:S01]  /*4330*/  FADD.FTZ R79, R78, R79 ;  /* 0x0000004f4e4f7221 */ /* 0x000fe20000010000 */
[----:B------:R-:W-:Y:S05]  /*4340*/  BRA.DIV ~URZ, `(.L_x_21118) ;  /* 0x000073927f007947 */ /* 0x000fea000b800000 */
[----:B------:R0:W1:Y:S02]  /*4350*/  SHFL.BFLY PT, R60, R79, 0x1, 0x1f ;  /* 0x0c201f004f3c7f89 */ /* 0x00006400000e0000 */
.L_x_21161:
        /* <DEDUP_REMOVED lines=10> */
.L_x_21120:
[----:B------:R-:W-:Y:S05]  /*4400*/  BSYNC B1 ;  /* 0x0000000000017941 */ /* 0x000fea0003800000 */
.L_x_21119:
[----:B------:R-:W-:-:S04]  /*4410*/  IADD3 R116, R116, 0x4, RZ ;  /* 0x0000000474747810 */ /* 0x000fc80007ffe0ff */
[----:B------:R-:W-:-:S13]  /*4420*/  ISETP.GE.AND P0, PT, R116, UR7, PT ;  /* 0x0000000774007c0c */ /* 0x000fda000bf06270 */
[----:B01----:R-:W-:Y:S01]  /*4430*/  @P0 CALL.REL.NOINC `(.L_x_21121) ;  /* 0x0000001000000944 */ /* 0x003fe20003c00000 */
[----:B------:R-:W-:Y:S05]  /*4440*/  BRA `(.L_x_21122) ;  /* 0xffffe7a000007947 */ /* 0x000fea000383ffff */
.L_x_21121:
[----:B------:R-:W-:Y:S05]  /*4450*/  BRA `(.L_x_21116) ;  /* 0x000018f000007947 */ /* 0x000fea0003800000 */
.L_x_21117:
[----:B------:R-:W-:Y:S02]  /*4460*/  IMAD.U32 R250, RZ, RZ, UR8 ;  /* 0x00000008fffa7e24 */ /* 0x000fe4000f8e00ff */
[----:B------:R-:W-:Y:S02]  /*4470*/  IMAD.MOV.U32 R2, RZ, RZ, -0x800001 ;  /* 0xff7fffffff027424 */ /* 0x000fe400078e00ff */
[----:B------:R-:W-:Y:S01]  /*4480*/  IMAD.MOV.U32 R148, RZ, RZ, R252 ;  /* 0x000000ffff947224 */ /* 0x000fe200078e00fc */
[----:B------:R-:W-:-:S04]  /*4490*/  IADD3 R250, -R250, 0x1, RZ ;  /* 0x00000001fafa7810 */ /* 0x000fc80007ffe1ff */
.L_x_21126:
[C---:B------:R-:W-:Y:S01]  /*44a0*/  IADD3 R61, P0, R148.reuse, UR5, RZ ;  /* 0x00000005943d7c10 */ /* 0x040fe2000ff1e0ff */
[----:B------:R-:W-:Y:S01]  /*44b0*/  IMAD.MOV.U32 R63, RZ, RZ, c[0x0][0x1ac] ;  /* 0x00006b00ff3f7624 */ /* 0x000fe200078e00ff */
[----:B------:R-:W-:Y:S02]  /*44c0*/  LDS.128 R68, [R251+0x10] ;  /* 0x00001000fb447984 */ /* 0x000fe40000000c00 */
[----:B------:R-:W-:Y:S02]  /*44d0*/  LEA.HI.X.SX32 R62, R148, UR9, 0x1, P0 ;  /* 0x00000009943e7c11 */ /* 0x000fe400080f0eff */
[----:B------:R-:W-:-:S04]  /*44e0*/  LEA R60, P0, R61, c[0x0][0x188], 0x2 ;  /* 0x000062003d3c7a11 */ /* 0x000fc800078010ff */
[----:B------:R-:W-:-:S06]  /*44f0*/  LEA.HI.X R61, R61, c[0x0][0x18c], R62, 0x2, P0 ;  /* 0x000063003d3d7a11 */ /* 0x000fcc00000f143e */
[----:B------:R-:W2:Y:S01]  /*4500*/  LDG.E.CONSTANT R61, [R60.64] ;  /* 0x0000000a3c3d7981 */ /* 0x000ea2000c1e9900 */
[----:B------:R-:W-:Y:S01]  /*4510*/  SHF.R.S32.HI R63, RZ, 0x1f, R63 ;  /* 0x0000001fff3f7819 */ /* 0x000fe2000001143f */
        /* <DEDUP_REMOVED lines=18> */
[----:B------:R-:W-:Y:S01]  /*4640*/  IADD3.X R63, R245, R149, R246, P0, P1 ;  /* 0x00000095f53f7210 */ /* 0x000fe200007e24f6 */
[----:B------:R-:W3:Y:S03]  /*4650*/  LDG.E.64.CONSTANT R122, [R122.64] ;  /* 0x0000000a7a7a7981 */ /* 0x000ee6000c1e9b00 */
[----:B------:R-:W-:Y:S02]  /*4660*/  LEA.HI.X R125, R62, c[0x0][0x174], R63, 0x2, P2 ;  /* 0x00005d003e7d7a11 */ /* 0x000fe400010f143f */
[----:B------:R-:W-:-:S04]  /*4670*/  IADD3 R62, P0, P1, R114, R76, R113 ;  /* 0x0000004c723e7210 */ /* 0x000fc8000791e071 */
[----:B------:R-:W-:Y:S01]  /*4680*/  LEA R126, P2, R62, c[0x0][0x170], 0x2 ;  /* 0x00005c003e7e7a11 */ /* 0x000fe200078410ff */
[----:B------:R-:W4:Y:S01]  /*4690*/  LDG.E.64.CONSTANT R124, [R124.64] ;  /* 0x0000000a7c7c7981 */ /* 0x000f22000c1e9b00 */
        /* <DEDUP_REMOVED lines=8> */
[----:B------:R-:W-:Y:S01]  /*4720*/  LEA R118, P2, R62, c[0x0][0x170], 0x2 ;  /* 0x00005c003e767a11 */ /* 0x000fe200078410ff */
[----:B------:R-:W5:Y:S01]  /*4730*/  LDG.E.64.CONSTANT R120, [R120.64] ;  /* 0x0000000a78787981 */ /* 0x000f62000c1e9b00 */
[----:B------:R-:W-:-:S04]  /*4740*/  IADD3.X R63, R239, R149, R240, P0, P1 ;  /* 0x00000095ef3f7210 */ /* 0x000fc800007e24f0 */
[----:B------:R-:W-:Y:S02]  /*4750*/  LEA.HI.X R119, R62, c[0x0][0x174], R63, 0x2, P2 ;  /* 0x00005d003e777a11 */ /* 0x000fe400010f143f */
[-C--:B------:R-:W-:Y:S02]  /*4760*/  IADD3 R65, P1, P2, R108, R76.reuse, R107 ;  /* 0x0000004c6c417210 */ /* 0x080fe40007a3e06b */
[----:B------:R-:W-:Y:S02]  /*4770*/  IADD3 R63, P3, P4, R106, R76, R105 ;  /* 0x0000004c6a3f7210 */ /* 0x000fe40007c7e069 */
[----:B------:R-:W-:Y:S01]  /*4780*/  LEA R116, P0, R65, c[0x0][0x170], 0x2 ;  /* 0x00005c0041747a11 */ /* 0x000fe200078010ff */
[----:B------:R-:W5:Y:S01]  /*4790*/  LDG.E.64.CONSTANT R118, [R118.64] ;  /* 0x0000000a76767981 */ /* 0x000f62000c1e9b00 */
[----:B------:R-:W-:Y:S02]  /*47a0*/  IADD3.X R66, R237, R149, R238, P1, P2 ;  /* 0x00000095ed427210 */ /* 0x000fe40000fe44ee */
[----:B------:R-:W-:-:S02]  /*47b0*/  LEA R74, P1, R63, c[0x0][0x170], 0x2 ;  /* 0x00005c003f4a7a11 */ /* 0x000fc400078210ff */
[----:B------:R-:W-:Y:S02]  /*47c0*/  IADD3.X R64, R235, R149, R236, P3, P4 ;  /* 0x00000095eb407210 */ /* 0x000fe40001fe84ec */
[----:B------:R-:W-:Y:S02]  /*47d0*/  LEA.HI.X R117, R65, c[0x0][0x174], R66, 0x2, P0 ;  /* 0x00005d0041757a11 */ /* 0x000fe400000f1442 */
[----:B------:R-:W-:Y:S02]  /*47e0*/  LEA.HI.X R75, R63, c[0x0][0x174], R64, 0x2, P1 ;  /* 0x00005d003f4b7a11 */ /* 0x000fe400008f1440 */
[----:B------:R-:W-:Y:S01]  /*47f0*/  IADD3 R62, P2, P3, R104, R76, R103 ;  /* 0x0000004c683e7210 */ /* 0x000fe20007b5e067 */
[----:B------:R-:W2:Y:S04]  /*4800*/  LDS.128 R64, [R251] ;  /* 0x00000000fb407984 */ /* 0x000ea80000000c00 */
[----:B------:R-:W5:Y:S04]  /*4810*/  LDG.E.64.CONSTANT R116, [R116.64] ;  /* 0x0000000a74747981 */ /* 0x000f68000c1e9b00 */
[----:B------:R-:W5:Y:S01]  /*4820*/  LDG.E.64.CONSTANT R74, [R74.64] ;  /* 0x0000000a4a4a7981 */ /* 0x000f62000c1e9b00 */
[----:B------:R-:W-:-:S02]  /*4830*/  LEA R78, P0, R62, c[0x0][0x170], 0x2 ;  /* 0x00005c003e4e7a11 */ /* 0x000fc400078010ff */
        /* <DEDUP_REMOVED lines=18> */
[----:B--2---:R-:W-:-:S04]  /*4960*/  FMUL.FTZ R63, R60, R66 ;  /* 0x000000423c3f7220 */ /* 0x004fc80000410000 */
[----:B---3--:R-:W-:Y:S02]  /*4970*/  FFMA.FTZ R77, R122, R64, R63 ;  /* 0x000000407a4d7223 */ /* 0x008fe4000001003f */
[----:B------:R-:W-:Y:S02]  /*4980*/  FMUL.FTZ R64, R61, R67 ;  /* 0x000000433d407220 */ /* 0x000fe40000410000 */
[----:B------:R-:W0:Y:S02]  /*4990*/  LDS.128 R60, [R251+0x20] ;  /* 0x00002000fb3c7984 */ /* 0x000e240000000c00 */
[----:B------:R-:W-:Y:S02]  /*49a0*/  FFMA.FTZ R64, R123, R65, R64 ;  /* 0x000000417b407223 */ /* 0x000fe40000010040 */
[----:B----4-:R-:W-:Y:S02]  /*49b0*/  FFMA.FTZ R77, R124, R68, R77 ;  /* 0x000000447c4d7223 */ /* 0x010fe4000001004d */
[----:B------:R-:W-:-:S02]  /*49c0*/  FFMA.FTZ R64, R125, R69, R64 ;  /* 0x000000457d407223 */ /* 0x000fc40000010040 */
[----:B-----5:R-:W-:Y:S02]  /*49d0*/  FFMA.FTZ R77, R126, R70, R77 ;  /* 0x000000467e4d7223 */ /* 0x020fe4000001004d */
[----:B------:R-:W-:Y:S02]  /*49e0*/  FFMA.FTZ R122, R127, R71, R64 ;  /* 0x000000477f7a7223 */ /* 0x000fe40000010040 */
[----:B------:R-:W1:Y:S01]  /*49f0*/  LDS.128 R68, [R251+0x30] ;  /* 0x00003000fb447984 */ /* 0x000e620000000c00 */
[----:B------:R-:W-:-:S04]  /*4a00*/  IADD3 R65, P0, P1, R96, R76, R95 ;  /* 0x0000004c60417210 */ /* 0x000fc8000791e05f */
[----:B------:R-:W-:Y:S02]  /*4a10*/  IADD3.X R66, R225, R149, R226, P0, P1 ;  /* 0x00000095e1427210 */ /* 0x000fe400007e24e2 */
[----:B------:R-:W-:-:S04]  /*4a20*/  LEA R138, P2, R65, c[0x0][0x170], 0x2 ;  /* 0x00005c00418a7a11 */ /* 0x000fc800078410ff */
[----:B------:R-:W-:Y:S02]  /*4a30*/  LEA.HI.X R139, R65, c[0x0][0x174], R66, 0x2, P2 ;  /* 0x00005d00418b7a11 */ /* 0x000fe400010f1442 */
[----:B------:R-:W2:Y:S01]  /*4a40*/  LDS.128 R64, [R251+0x40] ;  /* 0x00004000fb407984 */ /* 0x000ea20000000c00 */
[----:B------:R-:W-:-:S03]  /*4a50*/  IADD3 R123, P0, P1, R94, R76, R93 ;  /* 0x0000004c5e7b7210 */ /* 0x000fc6000791e05d */
[----:B------:R-:W3:Y:S01]  /*4a60*/  LDG.E.64.CONSTANT R138, [R138.64] ;  /* 0x0000000a8a8a7981 */ /* 0x000ee2000c1e9b00 */
[----:B------:R-:W-:Y:S01]  /*4a70*/  LEA R134, P2, R123, c[0x0][0x170], 0x2 ;  /* 0x00005c007b867a11 */ /* 0x000fe200078410ff */
[----:B0-----:R-:W-:Y:S01]  /*4a80*/  FFMA.FTZ R77, R120, R60, R77 ;  /* 0x0000003c784d7223 */ /* 0x001fe2000001004d */
[----:B------:R-:W-:Y:S01]  /*4a90*/  IADD3.X R60, R223, R149, R224, P0, P1 ;  /* 0x00000095df3c7210 */ /* 0x000fe200007e24e0 */
[----:B------:R-:W-:-:S03]  /*4aa0*/  FFMA.FTZ R122, R121, R61, R122 ;  /* 0x0000003d797a7223 */ /* 0x000fc6000001007a */
[----:B------:R-:W-:Y:S02]  /*4ab0*/  LEA.HI.X R135, R123, c[0x0][0x174], R60, 0x2, P2 ;  /* 0x00005d007b877a11 */ /* 0x000fe400010f143c */
[----:B------:R-:W-:Y:S01]  /*4ac0*/  IADD3 R60, P0, P1, R92, R76, R91 ;  /* 0x0000004c5c3c7210 */ /* 0x000fe2000791e05b */
[----:B------:R-:W-:Y:S02]  /*4ad0*/  FFMA.FTZ R77, R118, R62, R77 ;  /* 0x0000003e764d7223 */ /* 0x000fe4000001004d */
[----:B------:R-:W-:Y:S01]  /*4ae0*/  FFMA.FTZ R122, R119, R63, R122 ;  /* 0x0000003f777a7223 */ /* 0x000fe2000001007a */
[----:B------:R-:W4:Y:S01]  /*4af0*/  LDG.E.64.CONSTANT R134, [R134.64] ;  /* 0x0000000a86867981 */ /* 0x000f22000c1e9b00 */
[----:B------:R-:W-:Y:S02]  /*4b00*/  LEA R126, P2, R60, c[0x0][0x170], 0x2 ;  /* 0x00005c003c7e7a11 */ /* 0x000fe400078410ff */
[----:B------:R-:W-:-:S04]  /*4b10*/  IADD3.X R61, R221, R149, R222, P0, P1 ;  /* 0x00000095dd3d7210 */ /* 0x000fc800007e24de */
[----:B------:R-:W-:Y:S02]  /*4b20*/  LEA.HI.X R127, R60, c[0x0][0x174], R61, 0x2, P2 ;  /* 0x00005d003c7f7a11 */ /* 0x000fe400010f143d */
[----:B------:R-:W0:Y:S01]  /*4b30*/  LDS.128 R60, [R251+0x50] ;  /* 0x00005000fb3c7984 */ /* 0x000e220000000c00 */
[----:B-1----:R-:W-:Y:S02]  /*4b40*/  FFMA.FTZ R77, R116, R68, R77 ;  /* 0x00000044744d7223 */ /* 0x002fe4000001004d */
[----:B------:R-:W-:Y:S01]  /*4b50*/  FFMA.FTZ R122, R117, R69, R122 ;  /* 0x00000045757a7223 */ /* 0x000fe2000001007a */
[----:B------:R-:W-:Y:S01]  /*4b60*/  IADD3 R69, P0, P1, R90, R76, R89 ;  /* 0x0000004c5a457210 */ /* 0x000fe2000791e059 */
[----:B------:R-:W-:Y:S01]  /*4b70*/  FFMA.FTZ R77, R74, R70, R77 ;  /* 0x000000464a4d7223 */ /* 0x000fe2000001004d */
[----:B------:R-:W5:Y:S02]  /*4b80*/  LDG.E.64.CONSTANT R126, [R126.64] ;  /* 0x0000000a7e7e7981 */ /* 0x000f64000c1e9b00 */
[----:B------:R-:W-:-:S02]  /*4b90*/  LEA R142, P2, R69, c[0x0][0x170], 0x2 ;  /* 0x00005c00458e7a11 */ /* 0x000fc400078410ff */
[----:B------:R-:W-:-:S04]  /*4ba0*/  IADD3.X R70, R219, R149, R220, P0, P1 ;  /* 0x00000095db467210 */ /* 0x000fc800007e24dc */
[----:B------:R-:W-:-:S06]  /*4bb0*/  LEA.HI.X R143, R69, c[0x0][0x174], R70, 0x2, P2 ;  /* 0x00005d00458f7a11 */ /* 0x000fcc00010f1446 */
[----:B------:R-:W5:Y:S01]  /*4bc0*/  LDG.E.64.CONSTANT R142, [R142.64] ;  /* 0x0000000a8e8e7981 */ /* 0x000f62000c1e9b00 */
[----:B------:R-:W-:Y:S02]  /*4bd0*/  FFMA.FTZ R122, R75, R71, R122 ;  /* 0x000000474b7a7223 */ /* 0x000fe4000001007a */
[----:B--2---:R-:W-:Y:S01]  /*4be0*/  FFMA.FTZ R77, R78, R64, R77 ;  /* 0x000000404e4d7223 */ /* 0x004fe2000001004d */
[-C--:B------:R-:W-:Y:S01]  /*4bf0*/  IADD3 R64, P3, P4, R86, R76.reuse, R85 ;  /* 0x0000004c56407210 */ /* 0x080fe20007c7e055 */
[----:B------:R-:W-:Y:S01]  /*4c00*/  FFMA.FTZ R122, R79, R65, R122 ;  /* 0x000000414f7a7223 */ /* 0x000fe2000001007a */
[----:B------:R-:W-:Y:S02]  /*4c10*/  IADD3 R68, P0, P1, R88, R76, R87 ;  /* 0x0000004c58447210 */ /* 0x000fe4000791e057 */
[----:B------:R-:W-:Y:S02]  /*4c20*/  LEA R146, P5, R64, c[0x0][0x170], 0x2 ;  /* 0x00005c0040927a11 */ /* 0x000fe400078a10ff */
[----:B------:R-:W-:-:S02]  /*4c30*/  IADD3.X R65, R215, R149, R216, P3, P4 ;  /* 0x00000095d7417210 */ /* 0x000fc40001fe84d8 */
[----:B------:R-:W-:Y:S02]  /*4c40*/  LEA R144, P2, R68, c[0x0][0x170], 0x2 ;  /* 0x00005c0044907a11 */ /* 0x000fe400078410ff */
[-C--:B------:R-:W-:Y:S02]  /*4c50*/  IADD3.X R69, R217, R149.reuse, R218, P0, P1 ;  /* 0x00000095d9457210 */ /* 0x080fe400007e24da */
[----:B------:R-:W-:Y:S02]  /*4c60*/  LEA.HI.X R147, R64, c[0x0][0x174], R65, 0x2, P5 ;  /* 0x00005d0040937a11 */ /* 0x000fe400028f1441 */
[----:B------:R-:W-:Y:S02]  /*4c70*/  IADD3 R65, P0, P1, R84, R76, R83 ;  /* 0x0000004c54417210 */ /* 0x000fe4000791e053 */
[----:B------:R-:W-:Y:S01]  /*4c80*/  LEA.HI.X R145, R68, c[0x0][0x174], R69, 0x2, P2 ;  /* 0x00005d0044917a11 */ /* 0x000fe200010f1445 */
[----:B------:R-:W-:Y:S01]  /*4c90*/  FFMA.FTZ R77, R72, R66, R77 ;  /* 0x00000042484d7223 */ /* 0x000fe2000001004d */
[----:B------:R-:W-:Y:S01]  /*4ca0*/  LEA R140, P2, R65, c[0x0][0x170], 0x2 ;  /* 0x00005c00418c7a11 */ /* 0x000fe200078410ff */
[----:B------:R-:W2:Y:S01]  /*4cb0*/  LDG.E.64.CONSTANT R146, [R146.64] ;  /* 0x0000000a92927981 */ /* 0x000ea2000c1e9b00 */
[----:B------:R-:W-:-:S02]  /*4cc0*/  IADD3.X R66, R213, R149, R214, P0, P1 ;  /* 0x00000095d5427210 */ /* 0x000fc400007e24d6 */
[-C--:B------:R-:W-:Y:S01]  /*4cd0*/  IADD3 R64, P0, P1, R3, R76.reuse, R32 ;  /* 0x0000004c03407210 */ /* 0x080fe2000791e020 */
[----:B------:R-:W2:Y:S01]  /*4ce0*/  LDG.E.64.CONSTANT R144, [R144.64] ;  /* 0x0000000a90907981 */ /* 0x000ea2000c1e9b00 */
[----:B------:R-:W-:Y:S02]  /*4cf0*/  LEA.HI.X R141, R65, c[0x0][0x174], R66, 0x2, P2 ;  /* 0x00005d00418d7a11 */ /* 0x000fe400010f1442 */
[----:B------:R-:W-:Y:S02]  /*4d00*/  LEA R130, P2, R64, c[0x0][0x170], 0x2 ;  /* 0x00005c0040827a11 */ /* 0x000fe400078410ff */
[----:B------:R-:W-:Y:S02]  /*4d10*/  IADD3.X R69, R211, R149, R212, P0, P1 ;  /* 0x00000095d3457210 */ /* 0x000fe400007e24d4 */
[----:B------:R-:W-:Y:S01]  /*4d20*/  IADD3 R65, P0, P1, R4, R76, R33 ;  /* 0x0000004c04417210 */ /* 0x000fe2000791e021 */
[----:B------:R-:W2:Y:S01]  /*4d30*/  LDG.E.64.CONSTANT R140, [R140.64] ;  /* 0x0000000a8c8c7981 */ /* 0x000ea2000c1e9b00 */
[----:B------:R-:W-:-:S02]  /*4d40*/  LEA.HI.X R131, R64, c[0x0][0x174], R69, 0x2, P2 ;  /* 0x00005d0040837a11 */ /* 0x000fc400010f1445 */
[----:B------:R-:W-:Y:S02]  /*4d50*/  LEA R132, P2, R65, c[0x0][0x170], 0x2 ;  /* 0x00005c0041847a11 */ /* 0x000fe400078410ff */
[-C--:B------:R-:W-:Y:S02]  /*4d60*/  IADD3.X R66, R209, R149.reuse, R210, P0, P1 ;  /* 0x00000095d1427210 */ /* 0x080fe400007e24d2 */
[----:B------:R-:W-:Y:S01]  /*4d70*/  IADD3 R64, P0, P1, R5, R76, R34 ;  /* 0x0000004c05407210 */ /* 0x000fe2000791e022 */
[----:B------:R-:W2:Y:S01]  /*4d80*/  LDG.E.64.CONSTANT R130, [R130.64] ;  /* 0x0000000a82827981 */ /* 0x000ea2000c1e9b00 */
[----:B------:R-:W-:Y:S02]  /*4d90*/  LEA.HI.X R133, R65, c[0x0][0x174], R66, 0x2, P2 ;  /* 0x00005d0041857a11 */ /* 0x000fe400010f1442 */
[----:B------:R-:W-:Y:S02]  /*4da0*/  LEA R74, P2, R64, c[0x0][0x170], 0x2 ;  /* 0x00005c00404a7a11 */ /* 0x000fe400078410ff */
[----:B------:R-:W-:-:S02]  /*4db0*/  IADD3.X R65, R207, R149, R208, P0, P1 ;  /* 0x00000095cf417210 */ /* 0x000fc400007e24d0 */
[----:B------:R-:W2:Y:S02]  /*4dc0*/  LDG.E.64.CONSTANT R132, [R132.64] ;  /* 0x0000000a84847981 */ /* 0x000ea4000c1e9b00 */
[----:B------:R-:W-:Y:S02]  /*4dd0*/  LEA.HI.X R75, R64, c[0x0][0x174], R65, 0x2, P2 ;  /* 0x00005d00404b7a11 */ /* 0x000fe400010f1441 */
[----:B------:R-:W-:Y:S01]  /*4de0*/  IADD3 R64, P0, P1, R6, R76, R35 ;  /* 0x0000004c06407210 */ /* 0x000fe2000791e023 */
[----:B------:R-:W-:-:S03]  /*4df0*/  FFMA.FTZ R67, R73, R67, R122 ;  /* 0x0000004349437223 */ /* 0x000fc6000001007a */
[----:B------:R-:W-:Y:S01]  /*4e00*/  LEA R72, P2, R64, c[0x0][0x170], 0x2 ;  /* 0x00005c0040487a11 */ /* 0x000fe200078410ff */
[----:B------:R-:W2:Y:S01]  /*4e10*/  LDG.E.64.CONSTANT R74, [R74.64] ;  /* 0x0000000a4a4a7981 */ /* 0x000ea2000c1e9b00 */
[----:B------:R-:W-:-:S04]  /*4e20*/  IADD3.X R65, R205, R149, R206, P0, P1 ;  /* 0x00000095cd417210 */ /* 0x000fc800007e24ce */
[----:B------:R-:W-:Y:S02]  /*4e30*/  LEA.HI.X R73, R64, c[0x0][0x174], R65, 0x2, P2 ;  /* 0x00005d0040497a11 */ /* 0x000fe400010f1441 */
[----:B------:R-:W-:-:S04]  /*4e40*/  IADD3 R64, P0, P1, R7, R76, R36 ;  /* 0x0000004c07407210 */ /* 0x000fc8000791e024 */
        /* <DEDUP_REMOVED lines=23> */
[----:B------:R-:W-:-:S06]  /*4fc0*/  LEA.HI.X R123, R64, c[0x0][0x174], R65, 0x2, P2 ;  /* 0x00005d00407b7a11 */ /* 0x000fcc00010f1441 */
[----:B------:R-:W2:Y:S01]  /*4fd0*/  LDG.E.64.CONSTANT R122, [R122.64] ;  /* 0x0000000a7a7a7981 */ /* 0x000ea2000c1e9b00 */
[----:B------:R-:W-:-:S04]  /*4fe0*/  IADD3 R64, P0, P1, R12, R76, R41 ;  /* 0x0000004c0c407210 */ /* 0x000fc8000791e029 */
[----:B------:R-:W-:Y:S02]  /*4ff0*/  LEA R124, P2, R64, c[0x0][0x170], 0x2 ;  /* 0x00005c00407c7a11 */ /* 0x000fe400078410ff */
[----:B------:R-:W-:-:S04]  /*5000*/  IADD3.X R65, R193, R149, R194, P0, P1 ;  /* 0x00000095c1417210 */ /* 0x000fc800007e24c2 */
[----:B------:R-:W-:-:S06]  /*5010*/  LEA.HI.X R125, R64, c[0x0][0x174], R65, 0x2, P2 ;  /* 0x00005d00407d7a11 */ /* 0x000fcc00010f1441 */
[----:B------:R-:W2:Y:S01]  /*5020*/  LDG.E.64.CONSTANT R124, [R124.64] ;  /* 0x0000000a7c7c7981 */ /* 0x000ea2000c1e9b00 */
[----:B0-----:R-:W-:-:S03]  /*5030*/  FFMA.FTZ R68, R137, R61, R67 ;  /* 0x0000003d89447223 */ /* 0x001fc60000010043 */
[----:B------:R-:W3:Y:S01]  /*5040*/  LDS.128 R64, [R251+0x60] ;  /* 0x00006000fb407984 */ /* 0x000ee20000000c00 */
[----:B------:R-:W-:-:S04]  /*5050*/  FFMA.FTZ R60, R136, R60, R77 ;  /* 0x0000003c883c7223 */ /* 0x000fc8000001004d */
[----:B------:R-:W-:Y:S02]  /*5060*/  FFMA.FTZ R61, R128, R62, R60 ;  /* 0x0000003e803d7223 */ /* 0x000fe4000001003c */
[----:B------:R-:W-:Y:S02]  /*5070*/  FFMA.FTZ R60, R129, R63, R68 ;  /* 0x0000003f813c7223 */ /* 0x000fe40000010044 */
[----:B------:R-:W5:Y:S01]  /*5080*/  LDS.128 R68, [R251+0x70] ;  /* 0x00007000fb447984 */ /* 0x000f620000000c00 */
[----:B---3--:R-:W-:Y:S02]  /*5090*/  FFMA.FTZ R61, R138, R64, R61 ;  /* 0x000000408a3d7223 */ /* 0x008fe4000001003d */
[----:B------:R-:W-:Y:S02]  /*50a0*/  FFMA.FTZ R64, R139, R65, R60 ;  /* 0x000000418b407223 */ /* 0x000fe4000001003c */
[----:B----4-:R-:W-:Y:S02]  /*50b0*/  FFMA.FTZ R65, R134, R66, R61 ;  /* 0x0000004286417223 */ /* 0x010fe4000001003d */
[----:B------:R-:W2:Y:S01]  /*50c0*/  LDS.128 R60, [R251+0x80] ;  /* 0x00008000fb3c7984 */ /* 0x000ea20000000c00 */
[----:B------:R-:W-:-:S02]  /*50d0*/  FFMA.FTZ R128, R135, R67, R64 ;  /* 0x0000004387807223 */ /* 0x000fc40000010040 */
[----:B-----5:R-:W-:Y:S02]  /*50e0*/  FFMA.FTZ R77, R126, R68, R65 ;  /* 0x000000447e4d7223 */ /* 0x020fe40000010041 */
[----:B------:R-:W0:Y:S01]  /*50f0*/  LDS.128 R64, [R251+0x90] ;  /* 0x00009000fb407984 */ /* 0x000e220000000c00 */
[----:B------:R-:W-:Y:S02]  /*5100*/  FFMA.FTZ R128, R127, R69, R128 ;  /* 0x000000457f807223 */ /* 0x000fe40000010080 */
[----:B------:R-:W-:Y:S02]  /*5110*/  FFMA.FTZ R77, R142, R70, R77 ;  /* 0x000000468e4d7223 */ /* 0x000fe4000001004d */
[----:B------:R-:W-:Y:S02]  /*5120*/  FFMA.FTZ R128, R143, R71, R128 ;  /* 0x000000478f807223 */ /* 0x000fe40000010080 */
[----:B------:R-:W1:Y:S01]  /*5130*/  LDS.128 R68, [R251+0xa0] ;  /* 0x0000a000fb447984 */ /* 0x000e620000000c00 */
[----:B--2---:R-:W-:Y:S01]  /*5140*/  FFMA.FTZ R77, R144, R60, R77 ;  /* 0x0000003c904d7223 */ /* 0x004fe2000001004d */
[----:B------:R-:W-:Y:S01]  /*5150*/  IADD3 R60, P0, P1, R13, R76, R42 ;  /* 0x0000004c0d3c7210 */ /* 0x000fe2000791e02a */
[----:B------:R-:W-:-:S02]  /*5160*/  FFMA.FTZ R128, R145, R61, R128 ;  /* 0x0000003d91807223 */ /* 0x000fc40000010080 */
[----:B------:R-:W-:Y:S01]  /*5170*/  FFMA.FTZ R77, R146, R62, R77 ;  /* 0x0000003e924d7223 */ /* 0x000fe2000001004d */
[----:B------:R-:W-:Y:S02]  /*5180*/  IADD3.X R61, R191, R149, R192, P0, P1 ;  /* 0x00000095bf3d7210 */ /* 0x000fe400007e24c0 */
[----:B------:R-:W-:Y:S01]  /*5190*/  LEA R126, P2, R60, c[0x0][0x170], 0x2 ;  /* 0x00005c003c7e7a11 */ /* 0x000fe200078410ff */
[----:B------:R-:W-:Y:S02]  /*51a0*/  FFMA.FTZ R128, R147, R63, R128 ;  /* 0x0000003f93807223 */ /* 0x000fe40000010080 */
[----:B0-----:R-:W-:Y:S01]  /*51b0*/  FFMA.FTZ R77, R140, R64, R77 ;  /* 0x000000408c4d7223 */ /* 0x001fe2000001004d */
[----:B------:R-:W-:Y:S02]  /*51c0*/  LEA.HI.X R127, R60, c[0x0][0x174], R61, 0x2, P2 ;  /* 0x00005d003c7f7a11 */ /* 0x000fe400010f143d */
[----:B------:R-:W0:Y:S01]  /*51d0*/  LDS.128 R60, [R251+0xb0] ;  /* 0x0000b000fb3c7984 */ /* 0x000e220000000c00 */
[----:B------:R-:W-:-:S02]  /*51e0*/  FFMA.FTZ R128, R141, R65, R128 ;  /* 0x000000418d807223 */ /* 0x000fc40000010080 */
[----:B------:R-:W-:Y:S01]  /*51f0*/  FFMA.FTZ R77, R130, R66, R77 ;  /* 0x00000042824d7223 */ /* 0x000fe2000001004d */
[----:B------:R-:W2:Y:S01]  /*5200*/  LDG.E.64.CONSTANT R126, [R126.64] ;  /* 0x0000000a7e7e7981 */ /* 0x000ea2000c1e9b00 */
[----:B------:R-:W-:-:S03]  /*5210*/  FFMA.FTZ R128, R131, R67, R128 ;  /* 0x0000004383807223 */ /* 0x000fc60000010080 */
[----:B------:R-:W3:Y:S01]  /*5220*/  LDS.128 R64, [R251+0xc0] ;  /* 0x0000c000fb407984 */ /* 0x000ee20000000c00 */
[----:B-1----:R-:W-:Y:S02]  /*5230*/  FFMA.FTZ R77, R132, R68, R77 ;  /* 0x00000044844d7223 */ /* 0x002fe4000001004d */
[----:B------:R-:W-:Y:S02]  /*5240*/  FFMA.FTZ R128, R133, R69, R128 ;  /* 0x0000004585807223 */ /* 0x000fe40000010080 */
[----:B------:R-:W-:Y:S01]  /*5250*/  FFMA.FTZ R77, R74, R70, R77 ;  /* 0x000000464a4d7223 */ /* 0x000fe2000001004d */
[----:B------:R-:W-:Y:S01]  /*5260*/  IADD3 R74, P0, P1, R14, R76, R43 ;  /* 0x0000004c0e4a7210 */ /* 0x000fe2000791e02b */
[----:B------:R-:W-:Y:S02]  /*5270*/  FFMA.FTZ R128, R75, R71, R128 ;  /* 0x000000474b807223 */ /* 0x000fe40000010080 */
[----:B------:R-:W1:Y:S01]  /*5280*/  LDS.128 R68, [R251+0xd0] ;  /* 0x0000d000fb447984 */ /* 0x000e620000000c00 */
[----:B------:R-:W-:-:S02]  /*5290*/  LEA R138, P2, R74, c[0x0][0x170], 0x2 ;  /* 0x00005c004a8a7a11 */ /* 0x000fc400078410ff */
[----:B------:R-:W-:-:S04]  /*52a0*/  IADD3.X R75, R189, R149, R190, P0, P1 ;  /* 0x00000095bd4b7210 */ /* 0x000fc800007e24be */
[----:B------:R-:W-:-:S06]  /*52b0*/  LEA.HI.X R139, R74, c[0x0][0x174], R75, 0x2, P2 ;  /* 0x00005d004a8b7a11 */ /* 0x000fcc00010f144b */
[----:B------:R-:W4:Y:S01]  /*52c0*/  LDG.E.64.CONSTANT R138, [R138.64] ;  /* 0x0000000a8a8a7981 */ /* 0x000f22000c1e9b00 */
[----:B0-----:R-:W-:Y:S02]  /*52d0*/  FFMA.FTZ R77, R72, R60, R77 ;  /* 0x0000003c484d7223 */ /* 0x001fe4000001004d */
[----:B------:R-:W-:Y:S02]  /*52e0*/  FFMA.FTZ R128, R73, R61, R128 ;  /* 0x0000003d49807223 */ /* 0x000fe40000010080 */
[----:B------:R-:W-:Y:S01]  /*52f0*/  FFMA.FTZ R77, R78, R62, R77 ;  /* 0x0000003e4e4d7223 */ /* 0x000fe2000001004d */
[----:B------:R-:W0:Y:S01]  /*5300*/  LDS.128 R72, [R251+0xe0] ;  /* 0x0000e000fb487984 */ /* 0x000e220000000c00 */
[----:B------:R-:W-:Y:S01]  /*5310*/  FFMA.FTZ R128, R79, R63, R128 ;  /* 0x0000003f4f807223 */ /* 0x000fe20000010080 */
[-C--:B------:R-:W-:Y:S02]  /*5320*/  IADD3 R63, P5, P6, R15, R76.reuse, R44 ;  /* 0x0000004c0f3f7210 */ /* 0x080fe40007ebe02c */
[----:B------:R-:W-:Y:S01]  /*5330*/  IADD3 R61, P4, P0, R16, R76, R45 ;  /* 0x0000004c103d7210 */ /* 0x000fe2000789e02d */
[----:B---3--:R-:W-:Y:S01]  /*5340*/  FFMA.FTZ R77, R116, R64, R77 ;  /* 0x00000040744d7223 */ /* 0x008fe2000001004d */
[----:B------:R-:W-:Y:S01]  /*5350*/  LEA R62, P1, R63, c[0x0][0x170], 0x2 ;  /* 0x00005c003f3e7a11 */ /* 0x000fe200078210ff */
[----:B------:R-:W-:Y:S01]  /*5360*/  FFMA.FTZ R128, R117, R65, R128 ;  /* 0x0000004175807223 */ /* 0x000fe20000010080 */
[----:B------:R-:W-:-:S02]  /*5370*/  IADD3.X R64, R187, R149, R188, P5, P6 ;  /* 0x00000095bb407210 */ /* 0x000fc40002fec4bc */
[----:B------:R-:W-:Y:S01]  /*5380*/  IADD3 R65, P2, P3, R17, R76, R46 ;  /* 0x0000004c11417210 */ /* 0x000fe20007b5e02e */
[----:B------:R-:W-:Y:S01]  /*5390*/  FFMA.FTZ R77, R118, R66, R77 ;  /* 0x00000042764d7223 */ /* 0x000fe2000001004d */
[----:B------:R-:W-:Y:S01]  /*53a0*/  LEA R60, P5, R61, c[0x0][0x170], 0x2 ;  /* 0x00005c003d3c7a11 */ /* 0x000fe200078a10ff */
[----:B------:R-:W-:Y:S01]  /*53b0*/  FFMA.FTZ R128, R119, R67, R128 ;  /* 0x0000004377807223 */ /* 0x000fe20000010080 */
[----:B------:R-:W-:Y:S02]  /*53c0*/  LEA.HI.X R63, R63, c[0x0][0x174], R64, 0x2, P1 ;  /* 0x00005d003f3f7a11 */ /* 0x000fe400008f1440 */
[----:B------:R-:W-:Y:S01]  /*53d0*/  LEA R140, P6, R65, c[0x0][0x170], 0x2 ;  /* 0x00005c00418c7a11 */ /* 0x000fe200078c10ff */
[----:B-1----:R-:W-:Y:S01]  /*53e0*/  FFMA.FTZ R77, R120, R68, R77 ;  /* 0x00000044784d7223 */ /* 0x002fe2000001004d */
[----:B------:R-:W-:Y:S01]  /*53f0*/  IADD3.X R68, R185, R149, R186, P4, P0 ;  /* 0x00000095b9447210 */ /* 0x000fe200027e04ba */
[----:B------:R-:W-:Y:S01]  /*5400*/  FFMA.FTZ R64, R121, R69, R128 ;  /* 0x0000004579407223 */ /* 0x000fe20000010080 */
[----:B------:R-:W-:-:S02]  /*5410*/  IADD3.X R66, R183, R149, R184, P2, P3 ;  /* 0x00000095b7427210 */ /* 0x000fc400017e64b8 */
[----:B------:R-:W-:Y:S02]  /*5420*/  LEA.HI.X R61, R61, c[0x0][0x174], R68, 0x2, P5 ;  /* 0x00005d003d3d7a11 */ /* 0x000fe400028f1444 */
[----:B------:R1:W3:Y:S01]  /*5430*/  LDG.E.64.CONSTANT R68, [R62.64] ;  /* 0x0000000a3e447981 */ /* 0x0002e2000c1e9b00 */
[----:B------:R-:W-:Y:S01]  /*5440*/  LEA.HI.X R141, R65, c[0x0][0x174], R66, 0x2, P6 ;  /* 0x00005d00418d7a11 */ /* 0x000fe200030f1442 */
[----:B------:R-:W-:Y:S02]  /*5450*/  FFMA.FTZ R77, R122, R70, R77 ;  /* 0x000000467a4d7223 */ /* 0x000fe4000001004d */
[----:B------:R-:W-:-:S03]  /*5460*/  FFMA.FTZ R64, R123, R71, R64 ;  /* 0x000000477b407223 */ /* 0x000fc60000010040 */
[----:B------:R-:W5:Y:S04]  /*5470*/  LDG.E.64.CONSTANT R140, [R140.64] ;  /* 0x0000000a8c8c7981 */ /* 0x000f68000c1e9b00 */
[----:B------:R0:W5:Y:S01]  /*5480*/  LDG.E.64.CONSTANT R70, [R60.64] ;  /* 0x0000000a3c467981 */ /* 0x000162000c1e9b00 */
[-C--:B------:R-:W-:Y:S02]  /*5490*/  IADD3 R129, P0, P1, R18, R76.reuse, R47 ;  /* 0x0000004c12817210 */ /* 0x080fe4000791e02f */
[----:B------:R-:W-:Y:S02]  /*54a0*/  IADD3 R130, P2, P3, R19, R76, R48 ;  /* 0x0000004c13827210 */ /* 0x000fe40007b5e030 */
[----:B------:R-:W-:Y:S02]  /*54b0*/  IADD3.X R132, R181, R149, R182, P0, P1 ;  /* 0x00000095b5847210 */ /* 0x000fe400007e24b6 */
[----:B------:R-:W-:-:S02]  /*54c0*/  LEA R142, P6, R129, c[0x0][0x170], 0x2 ;  /* 0x00005c00818e7a11 */ /* 0x000fc400078c10ff */
[----:B------:R-:W-:Y:S02]  /*54d0*/  IADD3.X R133, R179, R149, R180, P2, P3 ;  /* 0x00000095b3857210 */ /* 0x000fe400017e64b4 */
[----:B------:R-:W-:Y:S01]  /*54e0*/  LEA.HI.X R143, R129, c[0x0][0x174], R132, 0x2, P6 ;  /* 0x00005d00818f7a11 */ /* 0x000fe200030f1484 */
[----:B0-----:R-:W-:Y:S01]  /*54f0*/  FFMA.FTZ R72, R124, R72, R77 ;  /* 0x000000487c487223 */ /* 0x001fe2000001004d */
[----:B------:R-:W-:Y:S02]  /*5500*/  LEA R144, P6, R130, c[0x0][0x170], 0x2 ;  /* 0x00005c0082907a11 */ /* 0x000fe400078c10ff */
[-C--:B------:R-:W-:Y:S02]  /*5510*/  IADD3 R78, P4, P5, R20, R76.reuse, R49 ;  /* 0x0000004c144e7210 */ /* 0x080fe40007d9e031 */
[-C--:B------:R-:W-:Y:S01]  /*5520*/  IADD3 R79, P0, P1, R21, R76.reuse, R50 ;  /* 0x0000004c154f7210 */ /* 0x080fe2000791e032 */
[----:B------:R-:W5:Y:S01]  /*5530*/  LDG.E.64.CONSTANT R142, [R142.64] ;  /* 0x0000000a8e8e7981 */ /* 0x000f62000c1e9b00 */
[----:B------:R-:W-:-:S02]  /*5540*/  IADD3 R77, P2, P3, R22, R76, R51 ;  /* 0x0000004c164d7210 */ /* 0x000fc40007b5e033 */
[----:B------:R-:W-:Y:S02]  /*5550*/  LEA.HI.X R145, R130, c[0x0][0x174], R133, 0x2, P6 ;  /* 0x00005d0082917a11 */ /* 0x000fe400030f1485 */
[-C--:B------:R-:W-:Y:S02]  /*5560*/  IADD3.X R131, R177, R149.reuse, R178, P4, P5 ;  /* 0x00000095b1837210 */ /* 0x080fe400027ea4b2 */
[----:B------:R-:W-:Y:S02]  /*5570*/  LEA R146, P6, R78, c[0x0][0x170], 0x2 ;  /* 0x00005c004e927a11 */ /* 0x000fe400078c10ff */
[-C--:B------:R-:W-:Y:S01]  /*5580*/  IADD3.X R128, R175, R149.reuse, R176, P0, P1 ;  /* 0x00000095af807210 */ /* 0x080fe200007e24b0 */
[----:B------:R-:W5:Y:S01]  /*5590*/  LDG.E.64.CONSTANT R144, [R144.64] ;  /* 0x0000000a90907981 */ /* 0x000f62000c1e9b00 */
[----:B------:R-:W-:Y:S02]  /*55a0*/  IADD3.X R116, R173, R149, R174, P2, P3 ;  /* 0x00000095ad747210 */ /* 0x000fe400017e64ae */
[----:B------:R-:W-:-:S02]  /*55b0*/  IADD3 R117, P4, P5, R23, R76, R52 ;  /* 0x0000004c17757210 */ /* 0x000fc40007d9e034 */
[-C--:B------:R-:W-:Y:S02]  /*55c0*/  IADD3 R119, P0, P1, R24, R76.reuse, R53 ;  /* 0x0000004c18777210 */ /* 0x080fe4000791e035 */
[----:B------:R-:W-:Y:S02]  /*55d0*/  IADD3 R121, P2, P3, R25, R76, R54 ;  /* 0x0000004c19797210 */ /* 0x000fe40007b5e036 */
[----:B------:R-:W-:Y:S02]  /*55e0*/  LEA.HI.X R147, R78, c[0x0][0x174], R131, 0x2, P6 ;  /* 0x00005d004e937a11 */ /* 0x000fe400030f1483 */
[----:B------:R-:W-:Y:S02]  /*55f0*/  LEA R78, P6, R79, c[0x0][0x170], 0x2 ;  /* 0x00005c004f4e7a11 */ /* 0x000fe400078c10ff */
[-C--:B------:R-:W-:Y:S02]  /*5600*/  IADD3.X R118, R171, R149.reuse, R172, P4, P5 ;  /* 0x00000095ab767210 */ /* 0x080fe400027ea4ac */
[-C--:B------:R-:W-:Y:S01]  /*5610*/  IADD3.X R120, R169, R149.reuse, R170, P0, P1 ;  /* 0x00000095a9787210 */ /* 0x080fe200007e24aa */
[----:B------:R-:W5:Y:S01]  /*5620*/  LDG.E.64.CONSTANT R146, [R146.64] ;  /* 0x0000000a92927981 */ /* 0x000f62000c1e9b00 */
[----:B------:R-:W-:-:S02]  /*5630*/  IADD3.X R122, R167, R149, R168, P2, P3 ;  /* 0x00000095a77a7210 */ /* 0x000fc400017e64a8 */
[-C--:B------:R-:W-:Y:S02]  /*5640*/  IADD3 R123, P5, P4, R26, R76.reuse, R55 ;  /* 0x0000004c1a7b7210 */ /* 0x080fe40007cbe037 */
[-C--:B------:R-:W-:Y:S02]  /*5650*/  IADD3 R66, P1, P0, R27, R76.reuse, R56 ;  /* 0x0000004c1b427210 */ /* 0x080fe4000783e038 */
[----:B-1----:R-:W-:Y:S02]  /*5660*/  IADD3 R63, P2, P3, R28, R76, R57 ;  /* 0x0000004c1c3f7210 */ /* 0x002fe40007b5e039 */
[----:B------:R-:W-:Y:S02]  /*5670*/  LEA.HI.X R79, R79, c[0x0][0x174], R128, 0x2, P6 ;  /* 0x00005d004f4f7a11 */ /* 0x000fe400030f1480 */
[-C--:B------:R-:W-:Y:S02]  /*5680*/  IADD3.X R124, R165, R149.reuse, R166, P5, P4 ;  /* 0x00000095a57c7210 */ /* 0x080fe40002fe84a6 */
[----:B------:R-:W-:-:S02]  /*5690*/  IADD3.X R67, R163, R149, R164, P1, P0 ;  /* 0x00000095a3437210 */ /* 0x000fc40000fe04a4 */
[----:B------:R-:W-:Y:S01]  /*56a0*/  IADD3.X R65, R161, R149, R162, P2, P3 ;  /* 0x00000095a1417210 */ /* 0x000fe200017e64a2 */
[----:B------:R-:W5:Y:S01]  /*56b0*/  LDG.E.64.CONSTANT R78, [R78.64] ;  /* 0x0000000a4e4e7981 */ /* 0x000f62000c1e9b00 */
[-C--:B------:R-:W-:Y:S02]  /*56c0*/  IADD3 R62, P4, P5, R29, R76.reuse, R58 ;  /* 0x0000004c1d3e7210 */ /* 0x080fe40007d9e03a */
[-C--:B------:R-:W-:Y:S02]  /*56d0*/  IADD3 R61, P1, P0, R30, R76.reuse, R59 ;  /* 0x0000004c1e3d7210 */ /* 0x080fe4000783e03b */
[----:B------:R-:W-:Y:S02]  /*56e0*/  IADD3 R60, P2, P3, R31, R76, R82 ;  /* 0x0000004c1f3c7210 */ /* 0x000fe40007b5e052 */
[----:B------:R-:W-:-:S04]  /*56f0*/  LEA R76, P6, R77, c[0x0][0x170], 0x2 ;  /* 0x00005c004d4c7a11 */ /* 0x000fc800078c10ff */
[----:B------:R-:W-:Y:S02]  /*5700*/  LEA.HI.X R77, R77, c[0x0][0x174], R116, 0x2, P6 ;  /* 0x00005d004d4d7a11 */ /* 0x000fe400030f1474 */
[----:B------:R-:W-:-:S04]  /*5710*/  LEA R116, P6, R117, c[0x0][0x170], 0x2 ;  /* 0x00005c0075747a11 */ /* 0x000fc800078c10ff */
[----:B------:R-:W5:Y:S01]  /*5720*/  LDG.E.64.CONSTANT R76, [R76.64] ;  /* 0x0000000a4c4c7981 */ /* 0x000f62000c1e9b00 */
        /* <DEDUP_REMOVED lines=28> */
[----:B------:R-:W4:Y:S04]  /*58f0*/  LDS.128 R60, [R251+0xf0] ;  /* 0x0000f000fb3c7984 */ /* 0x000f280000000c00 */
[----:B------:R-:W5:Y:S01]  /*5900*/  LDG.E.64.CONSTANT R136, [R136.64] ;  /* 0x0000000a88887981 */ /* 0x000f62000c1e9b00 */
[----:B------:R-:W-:-:S02]  /*5910*/  FFMA.FTZ R64, R125, R73, R64 ;  /* 0x000000497d407223 */ /* 0x000fc40000010040 */
[----:B--2---:R-:W-:Y:S02]  /*5920*/  FFMA.FTZ R65, R126, R74, R72 ;  /* 0x0000004a7e417223 */ /* 0x004fe40000010048 */
[----:B------:R-:W-:Y:S02]  /*5930*/  FFMA.FTZ R72, R127, R75, R64 ;  /* 0x0000004b7f487223 */ /* 0x000fe40000010040 */
[----:B----4-:R-:W-:Y:S02]  /*5940*/  FFMA.FTZ R73, R138, R60, R65 ;  /* 0x0000003c8a497223 */ /* 0x010fe40000010041 */
[----:B------:R-:W5:Y:S01]  /*5950*/  LDS.128 R64, [R251+0x100] ;  /* 0x00010000fb407984 */ /* 0x000f620000000c00 */
[----:B------:R-:W-:Y:S02]  /*5960*/  FFMA.FTZ R72, R139, R61, R72 ;  /* 0x0000003d8b487223 */ /* 0x000fe40000010048 */
[----:B---3--:R-:W-:Y:S02]  /*5970*/  FFMA.FTZ R73, R68, R62, R73 ;  /* 0x0000003e44497223 */ /* 0x008fe40000010049 */
[----:B------:R-:W-:-:S02]  /*5980*/  FFMA.FTZ R72, R69, R63, R72 ;  /* 0x0000003f45487223 */ /* 0x000fc40000010048 */
[----:B------:R-:W-:Y:S01]  /*5990*/  LDS.128 R60, [R251+0x130] ;  /* 0x00013000fb3c7984 */ /* 0x000fe20000000c00 */
[----:B-----5:R-:W-:Y:S02]  /*59a0*/  FFMA.FTZ R73, R70, R64, R73 ;  /* 0x0000004046497223 */ /* 0x020fe40000010049 */
[----:B------:R-:W-:Y:S02]  /*59b0*/  FFMA.FTZ R64, R71, R65, R72 ;  /* 0x0000004147407223 */ /* 0x000fe40000010048 */
[----:B------:R-:W-:Y:S01]  /*59c0*/  FFMA.FTZ R65, R140, R66, R73 ;  /* 0x000000428c417223 */ /* 0x000fe20000010049 */
[----:B------:R-:W-:Y:S04]  /*59d0*/  LDS.128 R68, [R251+0x120] ;  /* 0x00012000fb447984 */ /* 0x000fe80000000c00 */
[----:B------:R-:W0:Y:S01]  /*59e0*/  LDS.128 R72, [R251+0x110] ;  /* 0x00011000fb487984 */ /* 0x000e220000000c00 */
[----:B------:R-:W-:-:S02]  /*59f0*/  FFMA.FTZ R64, R141, R67, R64 ;  /* 0x000000438d407223 */ /* 0x000fc40000010040 */
[----:B0-----:R-:W-:Y:S02]  /*5a00*/  FFMA.FTZ R65, R142, R72, R65 ;  /* 0x000000488e417223 */ /* 0x001fe40000010041 */
[----:B------:R-:W-:Y:S02]  /*5a10*/  FFMA.FTZ R64, R143, R73, R64 ;  /* 0x000000498f407223 */ /* 0x000fe40000010040 */
[----:B------:R-:W-:Y:S02]  /*5a20*/  FFMA.FTZ R65, R144, R74, R65 ;  /* 0x0000004a90417223 */ /* 0x000fe40000010041 */
[----:B------:R-:W-:Y:S02]  /*5a30*/  FFMA.FTZ R64, R145, R75, R64 ;  /* 0x0000004b91407223 */ /* 0x000fe40000010040 */
[----:B------:R-:W-:Y:S02]  /*5a40*/  FFMA.FTZ R65, R146, R68, R65 ;  /* 0x0000004492417223 */ /* 0x000fe40000010041 */
[----:B------:R-:W-:-:S02]  /*5a50*/  FFMA.FTZ R68, R147, R69, R64 ;  /* 0x0000004593447223 */ /* 0x000fc40000010040 */
[----:B------:R-:W-:Y:S02]  /*5a60*/  FFMA.FTZ R69, R78, R70, R65 ;  /* 0x000000464e457223 */ /* 0x000fe40000010041 */
[----:B------:R-:W0:Y:S01]  /*5a70*/  LDS.128 R64, [R251+0x140] ;  /* 0x00014000fb407984 */ /* 0x000e220000000c00 */
[----:B------:R-:W-:Y:S02]  /*5a80*/  FFMA.FTZ R72, R79, R71, R68 ;  /* 0x000000474f487223 */ /* 0x000fe40000010044 */
[----:B------:R-:W-:Y:S02]  /*5a90*/  FFMA.FTZ R73, R76, R60, R69 ;  /* 0x0000003c4c497223 */ /* 0x000fe40000010045 */
[----:B------:R-:W1:Y:S01]  /*5aa0*/  LDS.128 R68, [R251+0x150] ;  /* 0x00015000fb447984 */ /* 0x000e620000000c00 */
[----:B------:R-:W-:-:S03]  /*5ab0*/  FFMA.FTZ R60, R77, R61, R72 ;  /* 0x0000003d4d3c7223 */ /* 0x000fc60000010048 */
[----:B------:R-:W-:Y:S01]  /*5ac0*/  LDS.128 R76, [R251+0x170] ;  /* 0x00017000fb4c7984 */ /* 0x000fe20000000c00 */
[----:B------:R-:W-:-:S03]  /*5ad0*/  FFMA.FTZ R61, R116, R62, R73 ;  /* 0x0000003e743d7223 */ /* 0x000fc60000010049 */
[----:B------:R-:W2:Y:S01]  /*5ae0*/  LDS.128 R72, [R251+0x160] ;  /* 0x00016000fb487984 */ /* 0x000ea20000000c00 */
[----:B------:R-:W-:Y:S02]  /*5af0*/  FFMA.FTZ R60, R117, R63, R60 ;  /* 0x0000003f753c7223 */ /* 0x000fe4000001003c */
[----:B0-----:R-:W-:Y:S02]  /*5b00*/  FFMA.FTZ R61, R118, R64, R61 ;  /* 0x00000040763d7223 */ /* 0x001fe4000001003d */
[----:B------:R-:W-:Y:S02]  /*5b10*/  FFMA.FTZ R60, R119, R65, R60 ;  /* 0x00000041773c7223 */ /* 0x000fe4000001003c */
        /* <DEDUP_REMOVED lines=13> */
[----:B------:R-:W-:-:S04]  /*5bf0*/  FFMA.FTZ R60, R137, R79, R60 ;  /* 0x0000004f893c7223 */ /* 0x000fc8000001003c */
[----:B------:R-:W-:Y:S01]  /*5c00*/  FADD.FTZ R67, R61, R60 ;  /* 0x0000003c3d437221 */ /* 0x000fe20000010000 */
[----:B------:R-:W-:Y:S05]  /*5c10*/  BRA.DIV ~URZ, `(.L_x_21123) ;  /* 0x00005b427f007947 */ /* 0x000fea000b800000 */
[----:B------:R0:W1:Y:S02]  /*5c20*/  SHFL.BFLY PT, R60, R67, 0x1, 0x1f ;  /* 0x0c201f00433c7f89 */ /* 0x00006400000e0000 */
.L_x_21162:
[----:B------:R-:W-:Y:S01]  /*5c30*/  IMAD R63, R148, 0x10, R154 ;  /* 0x00000010943f7824 */ /* 0x000fe200078e029a */
[----:B------:R-:W-:Y:S01]  /*5c40*/  ISETP.NE.AND P0, PT, R0, RZ, PT ;  /* 0x000000ff0000720c */ /* 0x000fe20003f05270 */
[----:B-1----:R-:W-:Y:S01]  /*5c50*/  FADD.FTZ R60, R67, R60 ;  /* 0x0000003c433c7221 */ /* 0x002fe20000010000 */
[----:B------:R-:W-:Y:S01]  /*5c60*/  BSSY B1, `(.L_x_21124) ;  /* 0x000000a000017945 */ /* 0x000fe20003800000 */
[----:B------:R-:W-:Y:S02]  /*5c70*/  IMAD.IADD R61, R250, 0x1, R63 ;  /* 0x00000001fa3d7824 */ /* 0x000fe400078e023f */
[----:B------:R-:W-:-:S04]  /*5c80*/  FMUL.FTZ R60, R60, c[0x0][0x184] ;  /* 0x000061003c3c7a20 */ /* 0x000fc80000410000 */
[----:B------:R-:W1:Y:S02]  /*5c90*/  I2F R61, R61 ;  /* 0x0000003d003d7306 */ /* 0x000e640000201400 */
[----:B-1----:R-:W-:Y:S02]  /*5ca0*/  FFMA.FTZ R65, R61, UR4, R60 ;  /* 0x000000043d417c23 */ /* 0x002fe4000801003c */
[----:B------:R-:W-:Y:S05]  /*5cb0*/  @P0 BRA `(.L_x_21125) ;  /* 0x0000004000000947 */ /* 0x000fea0003800000 */
[----:B------:R-:W-:-:S04]  /*5cc0*/  ISETP.GE.AND P0, PT, R63, UR8, PT ;  /* 0x000000083f007c0c */ /* 0x000fc8000bf06270 */
[----:B------:R-:W-:-:S05]  /*5cd0*/  FSEL R60, R65, RZ, !P0 ;  /* 0x000000ff413c7208 */ /* 0x000fca0004000000 */
[----:B------:R1:W-:Y:S04]  /*5ce0*/  STS [R63.X4+0x320], R60 ;  /* 0x0003203c3f007388 */ /* 0x0003e80000004800 */
[----:B------:R-:W-:Y:S02]  /*5cf0*/  @!P0 FMNMX.FTZ R2, R2, R65, !PT ;  /* 0x0000004102028209 */ /* 0x000fe40007810000 */
.L_x_21125:
[----:B------:R-:W-:Y:S05]  /*5d00*/  BSYNC B1 ;  /* 0x0000000000017941 */ /* 0x000fea0003800000 */
.L_x_21124:
[----:B------:R-:W-:-:S04]  /*5d10*/  IADD3 R148, R148, 0x4, RZ ;  /* 0x0000000494947810 */ /* 0x000fc80007ffe0ff */
[----:B------:R-:W-:-:S13]  /*5d20*/  ISETP.GE.AND P0, PT, R148, UR7, PT ;  /* 0x0000000794007c0c */ /* 0x000fda000bf06270 */
[----:B01----:R-:W-:Y:S01]  /*5d30*/  @P0 CALL.REL.NOINC `(.L_x_21116) ;  /* 0x0000001000000944 */ /* 0x003fe20003c00000 */
[----:B------:R-:W-:Y:S05]  /*5d40*/  BRA `(.L_x_21126) ;  /* 0xffffe75000007947 */ /* 0x000fea000383ffff */
.L_x_21116:
[----:B------:R-:W-:Y:S05]  /*5d50*/  BSYNC B0 ;  /* 0x0000000000007941 */ /* 0x000fea0003800000 */
.L_x_21115:
[----:B------:R-:W-:Y:S05]  /*5d60*/  BRA.DIV ~URZ, `(.L_x_21127) ;  /* 0x00005a727f007947 */ /* 0x000fea000b800000 */
[----:B------:R0:W2:Y:S02]  /*5d70*/  SHFL.BFLY PT, R3, R2, 0x10, 0x1f ;  /* 0x0e001f0002037f89 */ /* 0x0000a400000e0000 */
.L_x_21163:
[----:B--2---:R-:W-:Y:S01]  /*5d80*/  FMNMX.FTZ R5, R3, R2, !PT ;  /* 0x0000000203057209 */ /* 0x004fe20007810000 */
[----:B------:R-:W-:Y:S05]  /*5d90*/  BRA.DIV ~URZ, `(.L_x_21128) ;  /* 0x00005ac27f007947 */ /* 0x000fea000b800000 */
[----:B------:R-:W2:Y:S02]  /*5da0*/  SHFL.BFLY PT, R0, R5, 0x8, 0x1f ;  /* 0x0d001f0005007f89 */ /* 0x000ea400000e0000 */
[----:B--2---:R-:W-:-:S05]  /*5db0*/  FMNMX.FTZ R0, R5, R0, !PT ;  /* 0x0000000005007209 */ /* 0x004fca0007810000 */
[----:B------:R-:W2:Y:S02]  /*5dc0*/  SHFL.BFLY PT, R3, R0, 0x4, 0x1f ;  /* 0x0c801f0000037f89 */ /* 0x000ea400000e0000 */
[----:B--2---:R-:W-:-:S05]  /*5dd0*/  FMNMX.FTZ R3, R0, R3, !PT ;  /* 0x0000000300037209 */ /* 0x004fca0007810000 */
[----:B0-----:R0:W2:Y:S02]  /*5de0*/  SHFL.BFLY PT, R2, R3, 0x2, 0x1f ;  /* 0x0c401f0003027f89 */ /* 0x0010a400000e0000 */
.L_x_21164:
[----:B------:R-:W3:Y:S01]  /*5df0*/  S2R R0, SR_TID.X ;  /* 0x0000000000007919 */ /* 0x000ee20000002100 */
[----:B------:R-:W-:Y:S01]  /*5e00*/  WARPSYNC 0xffffffff ;  /* 0xffffffff00007948 */ /* 0x000fe20003800000 */
[----:B---3--:R-:W-:-:S04]  /*5e10*/  SHF.R.S32.HI R4, RZ, 0x1f, R0 ;  /* 0x0000001fff047819 */ /* 0x008fc80000011400 */
[----:B------:R-:W-:-:S04]  /*5e20*/  LEA.HI R4, R4, R0, RZ, 0x5 ;  /* 0x0000000004047211 */ /* 0x000fc800078f28ff */
[----:B------:R-:W-:-:S05]  /*5e30*/  LOP3.LUT R4, R4, 0xffffffe0, RZ, 0xc0, !PT ;  /* 0xffffffe004047812 */ /* 0x000fca00078ec0ff */
[----:B------:R-:W-:-:S05]  /*5e40*/  IMAD.IADD R4, R0, 0x1, -R4 ;  /* 0x0000000100047824 */ /* 0x000fca00078e0a04 */
[----:B------:R-:W-:-:S13]  /*5e50*/  ISETP.NE.AND P0, PT, R4, RZ, PT ;  /* 0x000000ff0400720c */ /* 0x000fda0003f05270 */
[----:B0-2---:R-:W-:-:S05]  /*5e60*/  @!P0 FMNMX.FTZ R3, R2, R3, !PT ;  /* 0x0000000302038209 */ /* 0x005fca0007810000 */
[----:B------:R0:W-:Y:S02]  /*5e70*/  @!P0 STS [R252.X4+0x300], R3 ;  /* 0x00030003fc008388 */ /* 0x0001e40000004800 */
[----:B------:R-:W-:Y:S01]  /*5e80*/  BAR.SYNC.DEFER_BLOCKING 0x0 ;  /* 0x0000000000007b1d */ /* 0x000fe20000010000 */
[----:B------:R-:W-:Y:S01]  /*5e90*/  ISETP.GT.AND P0, PT, R4, 0x3, PT ;  /* 0x000000030400780c */ /* 0x000fe20003f04270 */
[----:B------:R-:W-:Y:S01]  /*5ea0*/  IMAD.MOV.U32 R0, RZ, RZ, -0x800001 ;  /* 0xff7fffffff007424 */ /* 0x000fe200078e00ff */
[----:B-1----:R-:W-:-:S03]  /*5eb0*/  UIADD3 UR4, UR8, 0xf, URZ ;  /* 0x0000000f08047890 */ /* 0x002fc6000fffe03f */
[----:B------:R-:W1:Y:S01]  /*5ec0*/  S2R R5, SR_TID.X ;  /* 0x0000000000057919 */ /* 0x000e620000002100 */
[----:B------:R-:W-:Y:S01]  /*5ed0*/  USHF.R.S32.HI UR6, URZ, 0x1f, UR4 ;  /* 0x0000001f3f067899 */ /* 0x000fe20008011404 */
[----:B------:R-:W-:Y:S03]  /*5ee0*/  BSSY B0, `(.L_x_21129) ;  /* 0x00000e8000007945 */ /* 0x000fe60003800000 */
[----:B------:R-:W-:-:S04]  /*5ef0*/  ULEA.HI UR4, UR6, UR4, URZ, 0x4 ;  /* 0x0000000406047291 */ /* 0x000fc8000f8f203f */
[----:B------:R-:W-:-:S04]  /*5f00*/  ULOP3.LUT UR4, UR4, 0xfffffff0, URZ, 0xc0, !UPT ;  /* 0xfffffff004047892 */ /* 0x000fc8000f8ec03f */
[----:B------:R-:W-:-:S04]  /*5f10*/  UISETP.LT.AND UP0, UPT, UR8, UR4, UPT ;  /* 0x000000040800728c */ /* 0x000fc8000bf01270 */
[----:B------:R-:W-:Y:S01]  /*5f20*/  USEL UR4, UR8, UR4, UP0 ;  /* 0x0000000408047287 */ /* 0x000fe20008000000 */
[----:B------:R-:W2:Y:S05]  /*5f30*/  @!P0 LDS R0, [R4.X4+0x300] ;  /* 0x0003000004008984 */ /* 0x000eaa0000004800 */
[----:B-1----:R-:W-:Y:S01]  /*5f40*/  ISETP.GE.AND P1, PT, R5, UR4, PT ;  /* 0x0000000405007c0c */ /* 0x002fe2000bf26270 */
[----:B0-2---:R-:W0:Y:S02]  /*5f50*/  SHFL.BFLY PT, R3, R0, 0x2, 0x1f ;  /* 0x0c401f0000037f89 */ /* 0x005e2400000e0000 */
        /* <DEDUP_REMOVED lines=18> */
.L_x_21133:
        /* <DEDUP_REMOVED lines=11> */
.L_x_21132:
[----:B------:R-:W-:Y:S05]  /*6130*/  BSYNC B1 ;  /* 0x0000000000017941 */ /* 0x000fea0003800000 */
.L_x_21131:
        /* <DEDUP_REMOVED lines=11> */
.L_x_21136:
        /* <DEDUP_REMOVED lines=100> */
.L_x_21135:
[----:B------:R-:W-:Y:S05]  /*6830*/  BSYNC B1 ;  /* 0x0000000000017941 */ /* 0x000fea0003800000 */
.L_x_21134:
        /* <DEDUP_REMOVED lines=55> */
.L_x_21138:
[----:B------:R-:W-:Y:S05]  /*6bb0*/  BSYNC B1 ;  /* 0x0000000000017941 */ /* 0x000fea0003800000 */
.L_x_21137:
        /* <DEDUP_REMOVED lines=26> */
.L_x_21130:
[----:B------:R-:W-:Y:S05]  /*6d60*/  BSYNC B0 ;  /* 0x0000000000007941 */ /* 0x000fea0003800000 */
.L_x_21129:
        /* <DEDUP_REMOVED lines=38> */
.L_x_21143:
        /* <DEDUP_REMOVED lines=8> */
.L_x_21142:
[----:B0-2---:R-:W-:Y:S05]  /*7050*/  BSYNC B1 ;  /* 0x0000000000017941 */ /* 0x005fea0003800000 */
.L_x_21141:
        /* <DEDUP_REMOVED lines=11> */
.L_x_21146:
        /* <DEDUP_REMOVED lines=52> */
.L_x_21145:
[----:B------:R-:W-:Y:S05]  /*7450*/  BSYNC B1 ;  /* 0x0000000000017941 */ /* 0x000fea0003800000 */
.L_x_21144:
        /* <DEDUP_REMOVED lines=31> */
.L_x_21148:
[----:B------:R-:W-:Y:S05]  /*7650*/  BSYNC B1 ;  /* 0x0000000000017941 */ /* 0x000fea0003800000 */
.L_x_21147:
        /* <DEDUP_REMOVED lines=14> */
.L_x_21140:
[----:B------:R-:W-:Y:S05]  /*7740*/  BSYNC B0 ;  /* 0x0000000000007941 */ /* 0x000fea0003800000 */
.L_x_21139:
[----:B------:R-:W-:Y:S01]  /*7750*/  BAR.SYNC.DEFER_BLOCKING 0x0 ;  /* 0x0000000000007b1d */ /* 0x000fe20000010000 */
[----:B------:R-:W-:-:S05]  /*7760*/  ISETP.GE.AND P0, PT, R252, UR7, PT ;  /* 0x00000007fc007c0c */ /* 0x000fca000bf06270 */
        /* <DEDUP_REMOVED lines=15> */
[----:B------:R-:W-:Y:S05]  /*7860*/  BRA `(.L_x_21151) ;  /* 0x0000231000007947 */ /* 0x000fea0003800000 */
.L_x_21150:
[----:B------:R-:W2:Y:S04]  /*7870*/  LDL.LU R2, [R1] ;  /* 0x0000000001027983 */ /* 0x000ea80000300800 */
[----:B0-----:R-:W0:Y:S01]  /*7880*/  S2R R0, SR_TID.X ;  /* 0x0000000000007919 */ /* 0x001e220000002100 */
[----:B------:R-:W-:-:S02]  /*7890*/  IADD3 R117, P0, R252, UR5, RZ ;  /* 0x00000005fc757c10 */ /* 0x000fc4000ff1e0ff */
[----:B0-----:R-:W-:-:S04]  /*78a0*/  SHF.R.S32.HI R6, RZ, 0x1f, R0 ;  /* 0x0000001fff067819 */ /* 0x001fc80000011400 */
[----:B------:R-:W-:-:S04]  /*78b0*/  LEA.HI R6, R6, R0, RZ, 0x5 ;  /* 0x0000000006067211 */ /* 0x000fc800078f28ff */
[----:B------:R-:W-:-:S05]  /*78c0*/  LOP3.LUT R6, R6, 0xffffffe0, RZ, 0xc0, !PT ;  /* 0xffffffe006067812 */ /* 0x000fca00078ec0ff */
[----:B------:R-:W-:Y:S01]  /*78d0*/  IMAD.IADD R6, R0, 0x1, -R6 ;  /* 0x0000000100067824 */ /* 0x000fe200078e0a06 */
[----:B------:R-:W-:-:S04]  /*78e0*/  LEA.HI.X.SX32 R4, R252, UR9, 0x1, P0 ;  /* 0x00000009fc047c11 */ /* 0x000fc800080f0eff */
[----:B------:R-:W-:Y:S02]  /*78f0*/  SHF.R.S32.HI R3, RZ, 0x1f, R6 ;  /* 0x0000001fff037819 */ /* 0x000fe40000011406 */
        /* <DEDUP_REMOVED lines=8> */
[----:B------:R-:W-:Y:S02]  /*7980*/  IMAD.MOV.U32 R133, RZ, RZ, c[0x0][0x1ac] ;  /* 0x00006b00ff857624 */ /* 0x000fe400078e00ff */
[----:B------:R-:W-:Y:S02]  /*7990*/  IMAD.IADD R131, R5, 0x1, R4 ;  /* 0x0000000105837824 */ /* 0x000fe400078e0204 */
[C---:B------:R-:W-:Y:S02]  /*79a0*/  IMAD R132, R252.reuse, 0x4, R3 ;  /* 0x00000004fc847824 */ /* 0x040fe400078e0203 */
[----:B------:R-:W-:Y:S01]  /*79b0*/  IMAD R5, R252, 0x10, R5 ;  /* 0x00000010fc057824 */ /* 0x000fe200078e0205 */
[----:B------:R-:W-:Y:S01]  /*79c0*/  LOP3.LUT R115, RZ, UR7, RZ, 0x33, !PT ;  /* 0x00000007ff737c12 */ /* 0x000fe2000f8e33ff */
        /* <DEDUP_REMOVED lines=38> */
[----:B------:R-:W-:Y:S01]  /*7c30*/  IADD3 R135, R131, 0xb80, RZ ;  /* 0x00000b8083877810 */ /* 0x000fe20007ffe0ff */
[----:B--2---:R-:W-:-:S05]  /*7c40*/  IMAD R2, R2, c[0x0][0x1b0], RZ ;  /* 0x00006c0002027a24 */ /* 0x004fca00078e02ff */
[----:B------:R-:W-:Y:S02]  /*7c50*/  SHF.R.S32.HI R3, RZ, 0x1f, R2 ;  /* 0x0000001fff037819 */ /* 0x000fe40000011402 */
.L_x_21152:
        /* <DEDUP_REMOVED lines=39> */
[----:B------:R-:W-:Y:S01]  /*7ed0*/  LEA R32, P1, R33, c[0x0][0x178], 0x2 ;  /* 0x00005e0021207a11 */ /* 0x000fe200078210ff */
[----:B------:R-:W5:Y:S01]  /*7ee0*/  LDG.E.128.CONSTANT R28, [R28.64] ;  /* 0x0000000a1c1c7981 */ /* 0x000f62000c1e9d00 */
[----:B------:R-:W-:Y:S02]  /*7ef0*/  LEA.HI.X.SX32 R34, R147, R98, 0x1, P0 ;  /* 0x0000006293227211 */ /* 0x000fe400000f0eff */
[----:B-1----:R-:W-:Y:S02]  /*7f00*/  IADD3 R37, P0, R149, R96, RZ ;  /* 0x0000006095257210 */ /* 0x002fe40007f1e0ff */
        /* <DEDUP_REMOVED lines=23> */
[----:B------:R-:W-:Y:S01]  /*8080*/  IADD3 R57, P0, R159, R96, RZ ;  /* 0x000000609f397210 */ /* 0x000fe20007f1e0ff */
[----:B------:R-:W5:Y:S01]  /*8090*/  LDG.E.128.CONSTANT R48, [R48.64] ;  /* 0x0000000a30307981 */ /* 0x000f62000c1e9d00 */
[----:B------:R-:W-:Y:S02]  /*80a0*/  LEA.HI.X R53, R53, c[0x0][0x17c], R54, 0x2, P1 ;  /* 0x00005f0035357a11 */ /* 0x000fe400008f1436 */
[----:B------:R-:W-:-:S02]  /*80b0*/  LEA R56, P1, R57, c[0x0][0x178], 0x2 ;  /* 0x00005e0039387a11 */ /* 0x000fc400078210ff */
[----:B------:R-:W-:Y:S02]  /*80c0*/  LEA.HI.X.SX32 R58, R159, R98, 0x1, P0 ;  /* 0x000000629f3a7211 */ /* 0x000fe400000f0eff */
        /* <DEDUP_REMOVED lines=10> */
[----:B------:R-:W-:Y:S01]  /*8170*/  IADD3 R69, P0, R165, R96, RZ ;  /* 0x00000060a5457210 */ /* 0x000fe20007f1e0ff */
[----:B------:R-:W5:Y:S01]  /*8180*/  LDG.E.128.CONSTANT R60, [R60.64] ;  /* 0x0000000a3c3c7981 */ /* 0x000f62000c1e9d00 */
        /* <DEDUP_REMOVED lines=9> */
[----:B------:R-:W-:Y:S01]  /*8220*/  IMAD.IADD R97, R115, 0x1, R130 ;  /* 0x0000000173617824 */ /* 0x000fe200078e0282 */
[----:B------:R-:W-:Y:S01]  /*8230*/  LEA.HI.X R73, R73, c[0x0][0x17c], R74, 0x2, P1 ;  /* 0x00005f0049497a11 */ /* 0x000fe200008f144a */
[----:B------:R-:W5:Y:S01]  /*8240*/  LDG.E.128.CONSTANT R68, [R68.64] ;  /* 0x0000000a44447981 */ /* 0x000f62000c1e9d00 */
        /* <DEDUP_REMOVED lines=23> */
[----:B------:R-:W-:-:S02]  /*83c0*/  LEA.HI.X R93, R93, c[0x0][0x17c], R94, 0x2, P1 ;  /* 0x00005f005d5d7a11 */ /* 0x000fc400008f145e */
[----:B------:R-:W-:-:S04]  /*83d0*/  ISETP.NE.AND P1, PT, R97, -0x2, PT ;  /* 0xfffffffe6100780c */ /* 0x000fc80003f25270 */
[----:B------:R-:W5:Y:S09]  /*83e0*/  LDG.E.128.CONSTANT R92, [R92.64] ;  /* 0x0000000a5c5c7981 */ /* 0x000f72000c1e9d00 */
[C---:B------:R-:W-:Y:S02]  /*83f0*/  @!P1 IADD3 R97, R134.reuse, -0x3, RZ ;  /* 0xfffffffd86619810 */ /* 0x040fe40007ffe0ff */
[----:B------:R-:W-:-:S02]  /*8400*/  @!P1 IADD3 R100, R134, -0x1, RZ ;  /* 0xffffffff86649810 */ /* 0x000fc40007ffe0ff */
[C---:B------:R-:W-:Y:S02]  /*8410*/  @!P1 ISETP.GE.AND P0, PT, R97.reuse, UR8, PT ;  /* 0x0000000861009c0c */ /* 0x040fe4000bf06270 */
[----:B------:R-:W-:Y:S02]  /*8420*/  @!P1 ISETP.GE.AND P6, PT, R100, UR8, PT ;  /* 0x0000000864009c0c */ /* 0x000fe4000bfc6270 */
[----:B------:R-:W-:Y:S02]  /*8430*/  @!P1 ISETP.GE.AND P4, PT, R97, UR8, PT ;  /* 0x0000000861009c0c */ /* 0x000fe4000bf86270 */
[----:B------:R-:W-:Y:S02]  /*8440*/  @!P1 IADD3 R99, R134, -0x2, RZ ;  /* 0xfffffffe86639810 */ /* 0x000fe40007ffe0ff */
[----:B------:R-:W-:Y:S02]  /*8450*/  @!P1 ISETP.GE.AND P3, PT, R100, UR8, PT ;  /* 0x0000000864009c0c */ /* 0x000fe4000bf66270 */
[----:B------:R-:W-:-:S02]  /*8460*/  @!P1 ISETP.GE.AND P2, PT, R99, UR8, PT ;  /* 0x0000000863009c0c */ /* 0x000fc4000bf46270 */
[----:B------:R-:W-:Y:S02]  /*8470*/  @!P1 ISETP.GE.AND P5, PT, R99, UR8, PT ;  /* 0x0000000863009c0c */ /* 0x000fe4000bfa6270 */
[----:B------:R-:W-:Y:S02]  /*8480*/  @!P1 IADD3 R99, R134, -0x1, RZ ;  /* 0xffffffff86639810 */ /* 0x000fe40007ffe0ff */
[----:B--2---:R-:W-:Y:S02]  /*8490*/  @!P1 FSEL R4, R4, RZ, !P0 ;  /* 0x000000ff04049208 */ /* 0x004fe40004000000 */
[----:B------:R-:W-:Y:S02]  /*84a0*/  @!P1 ISETP.GE.AND P0, PT, R97, UR8, PT ;  /* 0x0000000861009c0c */ /* 0x000fe4000bf06270 */
[----:B------:R-:W-:Y:S02]  /*84b0*/  @!P1 IADD3 R97, R134, -0x2, RZ ;  /* 0xfffffffe86619810 */ /* 0x000fe40007ffe0ff */
[----:B------:R-:W-:-:S02]  /*84c0*/  @!P1 FSEL R6, R6, RZ, !P6 ;  /* 0x000000ff06069208 */ /* 0x000fc40007000000 */
[----:B------:R-:W-:Y:S02]  /*84d0*/  @!P1 ISETP.GE.AND P6, PT, R97, UR8, PT ;  /* 0x0000000861009c0c */ /* 0x000fe4000bfc6270 */
[----:B------:R-:W-:Y:S02]  /*84e0*/  @!P1 IADD3 R97, R134, -0x3, RZ ;  /* 0xfffffffd86619810 */ /* 0x000fe40007ffe0ff */
[----:B---3--:R-:W-:Y:S02]  /*84f0*/  @!P1 FSEL R8, R8, RZ, !P4 ;  /* 0x000000ff08089208 */ /* 0x008fe40006000000 */
[----:B------:R-:W-:Y:S02]  /*8500*/  @!P1 ISETP.GE.AND P4, PT, R97, UR8, PT ;  /* 0x0000000861009c0c */ /* 0x000fe4000bf86270 */
[----:B------:R-:W-:Y:S02]  /*8510*/  @!P1 IADD3 R97, R134, -0x2, RZ ;  /* 0xfffffffe86619810 */ /* 0x000fe40007ffe0ff */
[----:B------:R-:W-:-:S02]  /*8520*/  @!P1 FSEL R5, R5, RZ, !P2 ;  /* 0x000000ff05059208 */ /* 0x000fc40005000000 */
[----:B------:R-:W-:Y:S02]  /*8530*/  @!P1 FSEL R10, R10, RZ, !P3 ;  /* 0x000000ff0a0a9208 */ /* 0x000fe40005800000 */
[C---:B------:R-:W-:Y:S02]  /*8540*/  @!P1 ISETP.GE.AND P2, PT, R134.reuse, UR8, PT ;  /* 0x0000000886009c0c */ /* 0x040fe4000bf46270 */
[----:B------:R-:W-:Y:S02]  /*8550*/  @!P1 ISETP.GE.AND P3, PT, R97, UR8, PT ;  /* 0x0000000861009c0c */ /* 0x000fe4000bf66270 */
[----:B------:R-:W-:Y:S02]  /*8560*/  @!P1 IADD3 R97, R134, -0x3, RZ ;  /* 0xfffffffd86619810 */ /* 0x000fe40007ffe0ff */
[----:B------:R-:W-:Y:S02]  /*8570*/  @!P1 FSEL R7, R7, RZ, !P2 ;  /* 0x000000ff07079208 */ /* 0x000fe40005000000 */
[----:B----4-:R-:W-:-:S02]  /*8580*/  @!P1 FSEL R12, R12, RZ, !P0 ;  /* 0x000000ff0c0c9208 */ /* 0x010fc40004000000 */
[----:B------:R-:W-:Y:S02]  /*8590*/  @!P1 ISETP.GE.AND P2, PT, R99, UR8, PT ;  /* 0x0000000863009c0c */ /* 0x000fe4000bf46270 */
[----:B------:R-:W-:Y:S02]  /*85a0*/  @!P1 FSEL R9, R9, RZ, !P5 ;  /* 0x000000ff09099208 */ /* 0x000fe40006800000 */
[----:B------:R-:W-:Y:S02]  /*85b0*/  @!P1 ISETP.GE.AND P0, PT, R97, UR8, PT ;  /* 0x0000000861009c0c */ /* 0x000fe4000bf06270 */
[C---:B------:R-:W-:Y:S02]  /*85c0*/  @!P1 ISETP.GE.AND P5, PT, R134.reuse, UR8, PT ;  /* 0x0000000886009c0c */ /* 0x040fe4000bfa6270 */
[----:B------:R-:W-:Y:S02]  /*85d0*/  @!P1 IADD3 R97, R134, -0x2, RZ ;  /* 0xfffffffe86619810 */ /* 0x000fe40007ffe0ff */
[----:B------:R-:W-:-:S02]  /*85e0*/  @!P1 FSEL R13, R13, RZ, !P6 ;  /* 0x000000ff0d0d9208 */ /* 0x000fc40007000000 */
[----:B------:R-:W-:Y:S02]  /*85f0*/  @!P1 FSEL R14, R14, RZ, !P2 ;  /* 0x000000ff0e0e9208 */ /* 0x000fe40005000000 */
[----:B------:R-:W-:Y:S02]  /*8600*/  @!P1 FSEL R11, R11, RZ, !P5 ;  /* 0x000000ff0b0b9208 */ /* 0x000fe40006800000 */
[----:B------:R-:W-:Y:S02]  /*8610*/  @!P1 ISETP.GE.AND P6, PT, R134, UR8, PT ;  /* 0x0000000886009c0c */ /* 0x000fe4000bfc6270 */
[----:B------:R-:W-:Y:S02]  /*8620*/  @!P1 ISETP.GE.AND P2, PT, R97, UR8, PT ;  /* 0x0000000861009c0c */ /* 0x000fe4000bf46270 */
[----:B-----5:R-:W-:Y:S02]  /*8630*/  @!P1 FSEL R16, R16, RZ, !P4 ;  /* 0x000000ff10109208 */ /* 0x020fe40006000000 */
[----:B------:R-:W-:-:S02]  /*8640*/  @!P1 ISETP.GE.AND P5, PT, R99, UR8, PT ;  /* 0x0000000863009c0c */ /* 0x000fc4000bfa6270 */
[----:B------:R-:W-:Y:S02]  /*8650*/  IADD3 R97, P4, R135, R96, RZ ;  /* 0x0000006087617210 */ /* 0x000fe40007f9e0ff */
[----:B------:R-:W-:Y:S02]  /*8660*/  @!P1 FSEL R17, R17, RZ, !P3 ;  /* 0x000000ff11119208 */ /* 0x000fe40005800000 */
[C---:B------:R-:W-:Y:S02]  /*8670*/  @!P1 IADD3 R96, R134.reuse, -0x3, RZ ;  /* 0xfffffffd86609810 */ /* 0x040fe40007ffe0ff */
[----:B------:R-:W-:Y:S02]  /*8680*/  @!P1 ISETP.GE.AND P3, PT, R134, UR8, PT ;  /* 0x0000000886009c0c */ /* 0x000fe4000bf66270 */
[----:B------:R-:W-:Y:S02]  /*8690*/  @!P1 FSEL R15, R15, RZ, !P6 ;  /* 0x000000ff0f0f9208 */ /* 0x000fe40007000000 */
[----:B------:R-:W-:-:S02]  /*86a0*/  @!P1 ISETP.GE.AND P6, PT, R99, UR8, PT ;  /* 0x0000000863009c0c */ /* 0x000fc4000bfc6270 */
[----:B------:R-:W-:Y:S02]  /*86b0*/  @!P1 FSEL R18, R18, RZ, !P5 ;  /* 0x000000ff12129208 */ /* 0x000fe40006800000 */
[----:B------:R-:W-:Y:S02]  /*86c0*/  @!P1 ISETP.GE.AND P5, PT, R96, UR8, PT ;  /* 0x0000000860009c0c */ /* 0x000fe4000bfa6270 */
[----:B------:R-:W-:Y:S02]  /*86d0*/  @!P1 IADD3 R99, R134, -0x2, RZ ;  /* 0xfffffffe86639810 */ /* 0x000fe40007ffe0ff */
[----:B------:R-:W-:Y:S02]  /*86e0*/  @!P1 FSEL R19, R19, RZ, !P3 ;  /* 0x000000ff13139208 */ /* 0x000fe40005800000 */
[----:B------:R-:W-:Y:S02]  /*86f0*/  LEA R96, P3, R97, c[0x0][0x178], 0x2 ;  /* 0x00005e0061607a11 */ /* 0x000fe400078610ff */
[----:B------:R-:W-:-:S02]  /*8700*/  LEA.HI.X.SX32 R98, R135, R98, 0x1, P4 ;  /* 0x0000006287627211 */ /* 0x000fc400020f0eff */
[----:B------:R-:W-:Y:S02]  /*8710*/  @!P1 ISETP.GE.AND P4, PT, R99, UR8, PT ;  /* 0x0000000863009c0c */ /* 0x000fe4000bf86270 */
[----:B------:R-:W-:Y:S02]  /*8720*/  @!P1 IADD3 R99, R134, -0x1, RZ ;  /* 0xffffffff86639810 */ /* 0x000fe40007ffe0ff */
[----:B------:R-:W-:Y:S02]  /*8730*/  LEA.HI.X R97, R97, c[0x0][0x17c], R98, 0x2, P3 ;  /* 0x00005f0061617a11 */ /* 0x000fe400018f1462 */
[----:B------:R-:W-:Y:S02]  /*8740*/  @!P1 FSEL R20, R20, RZ, !P0 ;  /* 0x000000ff14149208 */ /* 0x000fe40004000000 */
[----:B------:R-:W-:Y:S02]  /*8750*/  @!P1 ISETP.GE.AND P0, PT, R99, UR8, PT ;  /* 0x0000000863009c0c */ /* 0x000fe4000bf06270 */
[----:B------:R-:W2:Y:S01]  /*8760*/  LDG.E.128.CONSTANT R96, [R96.64] ;  /* 0x0000000a60607981 */ /* 0x000ea2000c1e9d00 */
[----:B------:R-:W-:-:S02]  /*8770*/  @!P1 IADD3 R100, R134, -0x3, RZ ;  /* 0xfffffffd86649810 */ /* 0x000fc40007ffe0ff */
[----:B------:R-:W-:Y:S02]  /*8780*/  @!P1 FSEL R21, R21, RZ, !P2 ;  /* 0x000000ff15159208 */ /* 0x000fe40005000000 */
[----:B------:R-:W-:Y:S02]  /*8790*/  @!P1 ISETP.GE.AND P3, PT, R100, UR8, PT ;  /* 0x0000000864009c0c */ /* 0x000fe4000bf66270 */
[C---:B------:R-:W-:Y:S02]  /*87a0*/  @!P1 ISETP.GE.AND P2, PT, R134.reuse, UR8, PT ;  /* 0x0000000886009c0c */ /* 0x040fe4000bf46270 */
[----:B------:R-:W-:Y:S02]  /*87b0*/  @!P1 IADD3 R100, R134, -0x1, RZ ;  /* 0xffffffff86649810 */ /* 0x000fe40007ffe0ff */
[----:B------:R-:W-:Y:S02]  /*87c0*/  @!P1 FSEL R23, R23, RZ, !P2 ;  /* 0x000000ff17179208 */ /* 0x000fe40005000000 */
[----:B------:R-:W-:-:S02]  /*87d0*/  @!P1 ISETP.GE.AND P2, PT, R100, UR8, PT ;  /* 0x0000000864009c0c */ /* 0x000fc4000bf46270 */
[----:B------:R-:W-:Y:S02]  /*87e0*/  @!P1 IADD3 R100, R134, -0x2, RZ ;  /* 0xfffffffe86649810 */ /* 0x000fe40007ffe0ff */
[----:B------:R-:W-:Y:S02]  /*87f0*/  @!P1 FSEL R26, R26, RZ, !P0 ;  /* 0x000000ff1a1a9208 */ /* 0x000fe40004000000 */
[----:B------:R-:W-:Y:S02]  /*8800*/  @!P1 ISETP.GE.AND P0, PT, R100, UR8, PT ;  /* 0x0000000864009c0c */ /* 0x000fe4000bf06270 */
[C---:B------:R-:W-:Y:S02]  /*8810*/  @!P1 IADD3 R101, R134.reuse, -0x2, RZ ;  /* 0xfffffffe86659810 */ /* 0x040fe40007ffe0ff */
[----:B------:R-:W-:Y:S02]  /*8820*/  @!P1 IADD3 R100, R134, -0x3, RZ ;  /* 0xfffffffd86649810 */ /* 0x000fe40007ffe0ff */
[----:B------:R-:W-:-:S02]  /*8830*/  @!P1 FSEL R22, R22, RZ, !P6 ;  /* 0x000000ff16169208 */ /* 0x000fc40007000000 */
[----:B------:R-:W-:Y:S02]  /*8840*/  @!P1 FSEL R28, R28, RZ, !P3 ;  /* 0x000000ff1c1c9208 */ /* 0x000fe40005800000 */
[----:B------:R-:W-:Y:S02]  /*8850*/  @!P1 ISETP.GE.AND P6, PT, R101, UR8, PT ;  /* 0x0000000865009c0c */ /* 0x000fe4000bfc6270 */
[----:B------:R-:W-:Y:S02]  /*8860*/  @!P1 ISETP.GE.AND P3, PT, R100, UR8, PT ;  /* 0x0000000864009c0c */ /* 0x000fe4000bf66270 */
[C---:B------:R-:W-:Y:S02]  /*8870*/  @!P1 IADD3 R101, R134.reuse, -0x3, RZ ;  /* 0xfffffffd86659810 */ /* 0x040fe40007ffe0ff */
[----:B------:R-:W-:Y:S02]  /*8880*/  @!P1 IADD3 R100, R134, -0x2, RZ ;  /* 0xfffffffe86649810 */ /* 0x000fe40007ffe0ff */
[----:B------:R-:W-:-:S02]  /*8890*/  @!P1 FSEL R24, R24, RZ, !P5 ;  /* 0x000000ff18189208 */ /* 0x000fc40006800000 */
[----:B------:R-:W-:Y:S02]  /*88a0*/  @!P1 FSEL R25, R25, RZ, !P4 ;  /* 0x000000ff19199208 */ /* 0x000fe40006000000 */
[----:B------:R-:W-:Y:S02]  /*88b0*/  @!P1 FSEL R30, R30, RZ, !P2 ;  /* 0x000000ff1e1e9208 */ /* 0x000fe40005000000 */
[----:B------:R-:W-:Y:S02]  /*88c0*/  @!P1 ISETP.GE.AND P5, PT, R101, UR8, PT ;  /* 0x0000000865009c0c */ /* 0x000fe4000bfa6270 */
[----:B------:R-:W-:Y:S02]  /*88d0*/  @!P1 ISETP.GE.AND P4, PT, R134, UR8, PT ;  /* 0x0000000886009c0c */ /* 0x000fe4000bf86270 */
[----:B------:R-:W-:Y:S02]  /*88e0*/  @!P1 ISETP.GE.AND P2, PT, R100, UR8, PT ;  /* 0x0000000864009c0c */ /* 0x000fe4000bf46270 */
[----:B------:R-:W-:-:S02]  /*88f0*/  @!P1 IADD3 R101, R134, -0x1, RZ ;  /* 0xffffffff86659810 */ /* 0x000fc40007ffe0ff */
        /* <DEDUP_REMOVED lines=98> */
[----:B------:R-:W-:Y:S02]  /*8f20*/  @!P1 FSEL R69, R69, RZ, !P2 ;  /* 0x000000ff45459208 */ /* 0x000fe40005000000 */
[----:B------:R-:W-:Y:S02]  /*8f30*/  @!P1 ISETP.GE.AND P6, PT, R100, UR8, PT ;  /* 0x0000000864009c0c */ /* 0x000fe4000bfc6270 */
[C---:B------:R-:W-:Y:S02]  /*8f40*/  @!P1 ISETP.GE.AND P0, PT, R134.reuse, UR8, PT ;  /* 0x0000000886009c0c */ /* 0x040fe4000bf06270 */
[----:B------:R-:W-:-:S02]  /*8f50*/  @!P1 ISETP.GE.AND P2, PT, R134, UR8, PT ;  /* 0x0000000886009c0c */ /* 0x000fc4000bf46270 */
[----:B------:R-:W-:Y:S02]  /*8f60*/  @!P1 IADD3 R100, R134, -0x3, RZ ;  /* 0xfffffffd86649810 */ /* 0x000fe40007ffe0ff */
[----:B------:R-:W-:Y:S02]  /*8f70*/  @!P1 FSEL R67, R67, RZ, !P0 ;  /* 0x000000ff43439208 */ /* 0x000fe40004000000 */
[----:B------:R-:W-:Y:S02]  /*8f80*/  @!P1 FSEL R71, R71, RZ, !P2 ;  /* 0x000000ff47479208 */ /* 0x000fe40005000000 */
[----:B------:R-:W-:Y:S02]  /*8f90*/  @!P1 FSEL R72, R72, RZ, !P5 ;  /* 0x000000ff48489208 */ /* 0x000fe40006800000 */
[C---:B------:R-:W-:Y:S02]  /*8fa0*/  @!P1 ISETP.GE.AND P0, PT, R101.reuse, UR8, PT ;  /* 0x0000000865009c0c */ /* 0x040fe4000bf06270 */
[----:B------:R-:W-:-:S02]  /*8fb0*/  @!P1 ISETP.GE.AND P2, PT, R101, UR8, PT ;  /* 0x0000000865009c0c */ /* 0x000fc4000bf46270 */
[----:B------:R-:W-:Y:S02]  /*8fc0*/  @!P1 ISETP.GE.AND P5, PT, R100, UR8, PT ;  /* 0x0000000864009c0c */ /* 0x000fe4000bfa6270 */
[----:B------:R-:W0:Y:S01]  /*8fd0*/  LDS.128 R100, [R132] ;  /* 0x0000000084647984 */ /* 0x000e220000000c00 */
[----:B------:R-:W-:Y:S02]  /*8fe0*/  @!P1 IADD3 R136, R134, -0x2, RZ ;  /* 0xfffffffe86889810 */ /* 0x000fe40007ffe0ff */
[----:B------:R-:W-:Y:S02]  /*8ff0*/  @!P1 FSEL R74, R74, RZ, !P0 ;  /* 0x000000ff4a4a9208 */ /* 0x000fe40004000000 */
[----:B------:R-:W-:Y:S02]  /*9000*/  @!P1 ISETP.GE.AND P0, PT, R136, UR8, PT ;  /* 0x0000000888009c0c */ /* 0x000fe4000bf06270 */
[----:B------:R-:W-:Y:S02]  /*9010*/  @!P1 IADD3 R136, R134, -0x3, RZ ;  /* 0xfffffffd86889810 */ /* 0x000fe40007ffe0ff */
[----:B------:R-:W-:-:S02]  /*9020*/  @!P1 FSEL R76, R76, RZ, !P3 ;  /* 0x000000ff4c4c9208 */ /* 0x000fc40005800000 */
[----:B------:R-:W-:Y:S02]  /*9030*/  @!P1 ISETP.GE.AND P3, PT, R136, UR8, PT ;  /* 0x0000000888009c0c */ /* 0x000fe4000bf66270 */
[----:B------:R-:W-:Y:S02]  /*9040*/  @!P1 IADD3 R136, R134, -0x2, RZ ;  /* 0xfffffffe86889810 */ /* 0x000fe40007ffe0ff */
[----:B------:R-:W-:Y:S02]  /*9050*/  @!P1 FSEL R73, R73, RZ, !P4 ;  /* 0x000000ff49499208 */ /* 0x000fe40006000000 */
[----:B------:R-:W-:Y:S02]  /*9060*/  @!P1 FSEL R78, R78, RZ, !P2 ;  /* 0x000000ff4e4e9208 */ /* 0x000fe40005000000 */
[----:B------:R-:W-:Y:S02]  /*9070*/  @!P1 ISETP.GE.AND P4, PT, R134, UR8, PT ;  /* 0x0000000886009c0c */ /* 0x000fe4000bf86270 */
[----:B------:R-:W-:-:S02]  /*9080*/  @!P1 ISETP.GE.AND P2, PT, R136, UR8, PT ;  /* 0x0000000888009c0c */ /* 0x000fc4000bf46270 */
[C---:B------:R-:W-:Y:S02]  /*9090*/  @!P1 IADD3 R138, R134.reuse, -0x1, RZ ;  /* 0xffffffff868a9810 */ /* 0x040fe40007ffe0ff */
        /* <DEDUP_REMOVED lines=12> */
[----:B------:R-:W-:Y:S01]  /*9160*/  @!P1 IADD3 R136, R134, -0x3, RZ ;  /* 0xfffffffd86889810 */ /* 0x000fe20007ffe0ff */
[----:B0-----:R-:W-:Y:S01]  /*9170*/  FMUL.FTZ R5, R101, R5 ;  /* 0x0000000565057220 */ /* 0x001fe20000410000 */
[----:B------:R-:W-:Y:S02]  /*9180*/  @!P1 FSEL R79, R79, RZ, !P6 ;  /* 0x000000ff4f4f9208 */ /* 0x000fe40007000000 */
[----:B------:R-:W-:Y:S02]  /*9190*/  @!P1 FSEL R83, R83, RZ, !P0 ;  /* 0x000000ff53539208 */ /* 0x000fe40004000000 */
[----:B------:R-:W-:Y:S02]  /*91a0*/  @!P1 FSEL R84, R84, RZ, !P3 ;  /* 0x000000ff54549208 */ /* 0x000fe40005800000 */
[----:B------:R-:W-:-:S02]  /*91b0*/  @!P1 ISETP.GE.AND P6, PT, R138, UR8, PT ;  /* 0x000000088a009c0c */ /* 0x000fc4000bfc6270 */
[----:B------:R-:W-:Y:S02]  /*91c0*/  @!P1 ISETP.GE.AND P0, PT, R138, UR8, PT ;  /* 0x000000088a009c0c */ /* 0x000fe4000bf06270 */
[----:B------:R-:W-:Y:S02]  /*91d0*/  @!P1 ISETP.GE.AND P3, PT, R136, UR8, PT ;  /* 0x0000000888009c0c */ /* 0x000fe4000bf66270 */
[----:B------:R-:W-:Y:S01]  /*91e0*/  @!P1 IADD3 R136, R134, -0x2, RZ ;  /* 0xfffffffe86889810 */ /* 0x000fe20007ffe0ff */
        /* <DEDUP_REMOVED lines=9> */
[----:B------:R-:W-:-:S02]  /*9280*/  @!P1 FSEL R89, R89, RZ, !P4 ;  /* 0x000000ff59599208 */ /* 0x000fc40006000000 */
[----:B------:R-:W-:Y:S02]  /*9290*/  @!P1 ISETP.GE.AND P2, PT, R134, UR8, PT ;  /* 0x0000000886009c0c */ /* 0x000fe4000bf46270 */
[----:B------:R-:W-:Y:S02]  /*92a0*/  @!P1 ISETP.GE.AND P4, PT, R4, UR8, PT ;  /* 0x0000000804009c0c */ /* 0x000fe4000bf86270 */
[----:B------:R-:W-:Y:S02]  /*92b0*/  @!P1 IADD3 R4, R134, -0x1, RZ ;  /* 0xffffffff86049810 */ /* 0x000fe40007ffe0ff */
[----:B------:R-:W-:Y:S02]  /*92c0*/  @!P1 FSEL R93, R93, RZ, !P6 ;  /* 0x000000ff5d5d9208 */ /* 0x000fe40007000000 */
[----:B--2---:R-:W-:Y:S02]  /*92d0*/  @!P1 FSEL R97, R97, RZ, !P5 ;  /* 0x000000ff61619208 */ /* 0x004fe40006800000 */
[----:B------:R-:W-:-:S02]  /*92e0*/  @!P1 FSEL R91, R91, RZ, !P0 ;  /* 0x000000ff5b5b9208 */ /* 0x000fc40004000000 */
[----:B------:R-:W-:Y:S02]  /*92f0*/  @!P1 ISETP.GE.AND P0, PT, R134, UR8, PT ;  /* 0x0000000886009c0c */ /* 0x000fe4000bf06270 */
[----:B------:R-:W-:Y:S02]  /*9300*/  IADD3 R130, R130, 0x4, RZ ;  /* 0x0000000482827810 */ /* 0x000fe40007ffe0ff */
[----:B------:R-:W-:Y:S01]  /*9310*/  @!P1 FSEL R87, R87, RZ, !P2 ;  /* 0x000000ff57579208 */ /* 0x000fe20005000000 */
[C---:B------:R-:W-:Y:S01]  /*9320*/  FMUL.FTZ R9, R101.reuse, R9 ;  /* 0x0000000965097220 */ /* 0x040fe20000410000 */
[----:B------:R-:W-:Y:S01]  /*9330*/  @!P1 ISETP.GE.AND P2, PT, R138, UR8, PT ;  /* 0x000000088a009c0c */ /* 0x000fe2000bf46270 */
[C---:B------:R-:W-:Y:S01]  /*9340*/  FMUL.FTZ R13, R101.reuse, R13 ;  /* 0x0000000d650d7220 */ /* 0x040fe20000410000 */
[----:B------:R-:W-:Y:S01]  /*9350*/  @!P1 ISETP.GE.AND P6, PT, R4, UR8, PT ;  /* 0x0000000804009c0c */ /* 0x000fe2000bfc6270 */
[C---:B------:R-:W-:Y:S01]  /*9360*/  FMUL.FTZ R17, R101.reuse, R17 ;  /* 0x0000001165117220 */ /* 0x040fe20000410000 */
[----:B------:R-:W-:Y:S01]  /*9370*/  @!P1 FSEL R92, R92, RZ, !P3 ;  /* 0x000000ff5c5c9208 */ /* 0x000fe20005800000 */
[C---:B------:R-:W-:Y:S01]  /*9380*/  FMUL.FTZ R21, R101.reuse, R21 ;  /* 0x0000001565157220 */ /* 0x040fe20000410000 */
[----:B------:R-:W-:Y:S01]  /*9390*/  @!P1 FSEL R96, R96, RZ, !P4 ;  /* 0x000000ff60609208 */ /* 0x000fe20006000000 */
[----:B------:R-:W-:Y:S01]  /*93a0*/  FMUL.FTZ R25, R101, R25 ;  /* 0x0000001965197220 */ /* 0x000fe20000410000 */
[----:B------:R-:W-:Y:S01]  /*93b0*/  @!P1 FSEL R99, R99, RZ, !P0 ;  /* 0x000000ff63639208 */ /* 0x000fe20004000000 */
[C---:B------:R-:W-:Y:S01]  /*93c0*/  FMUL.FTZ R29, R101.reuse, R29 ;  /* 0x0000001d651d7220 */ /* 0x040fe20000410000 */
[----:B------:R-:W-:Y:S01]  /*93d0*/  ISETP.GE.AND P0, PT, R130, UR7, PT ;  /* 0x0000000782007c0c */ /* 0x000fe2000bf06270 */
        /* <DEDUP_REMOVED lines=93> */
[----:B------:R-:W-:Y:S01]  /*99b0*/  IADD3 R132, R132, 0x100, RZ ;  /* 0x0000010084847810 */ /* 0x000fe20007ffe0ff */
[----:B------:R-:W-:Y:S01]  /*99c0*/  FADD.FTZ R129, R6, R129 ;  /* 0x0000008106817221 */ /* 0x000fe20000010000 */
[----:B------:R-:W-:Y:S01]  /*99d0*/  IADD3 R134, R134, 0x40, RZ ;  /* 0x0000004086867810 */ /* 0x000fe20007ffe0ff */
        /* <DEDUP_REMOVED lines=23> */
[----:B------:R-:W-:Y:S01]  /*9b50*/  IMAD.X R117, RZ, RZ, R117, P1 ;  /* 0x000000ffff757224 */ /* 0x000fe200008e0675 */
[----:B------:R-:W-:Y:S01]  /*9b60*/  @P0 CALL.REL.NOINC `(.L_x_21151) ;  /* 0x0000001000000944 */ /* 0x000fe20003c00000 */
[----:B------:R-:W-:Y:S05]  /*9b70*/  BRA `(.L_x_21152) ;  /* 0xffffe0e000007947 */ /* 0x000fea000383ffff */
.L_x_21151:
[----:B------:R-:W-:Y:S05]  /*9b80*/  BSYNC B0 ;  /* 0x0000000000007941 */ /* 0x000fea0003800000 */
.L_x_21149:
[----:B------:R-:W2:Y:S01]  /*9b90*/  S2R R24, SR_TID.X ;  /* 0x0000000000187919 */ /* 0x000ea20000002100 */
[----:B------:R-:W-:Y:S03]  /*9ba0*/  BSSY B0, `(.L_x_21153) ;  /* 0x000008d000007945 */ /* 0x000fe60003800000 */
[----:B0-----:R-:W0:Y:S04]  /*9bb0*/  SHFL.BFLY PT, R3, R128, 0x2, 0x1f ;  /* 0x0c401f0080037f89 */ /* 0x001e2800000e0000 */
[----:B------:R-:W3:Y:S04]  /*9bc0*/  SHFL.BFLY PT, R0, R129, 0x2, 0x1f ;  /* 0x0c401f0081007f89 */ /* 0x000ee800000e0000 */
[----:B------:R-:W4:Y:S04]  /*9bd0*/  SHFL.BFLY PT, R5, R126, 0x2, 0x1f ;  /* 0x0c401f007e057f89 */ /* 0x000f2800000e0000 */
[----:B------:R-:W5:Y:S04]  /*9be0*/  SHFL.BFLY PT, R20, R105, 0x2, 0x1f ;  /* 0x0c401f0069147f89 */ /* 0x000f6800000e0000 */
[----:B------:R-:W1:Y:S01]  /*9bf0*/  SHFL.BFLY PT, R7, R122, 0x2, 0x1f ;  /* 0x0c401f007a077f89 */ /* 0x000e6200000e0000 */
[----:B--2---:R-:W-:-:S03]  /*9c00*/  SHF.R.S32.HI R22, RZ, 0x1f, R24 ;  /* 0x0000001fff167819 */ /* 0x004fc60000011418 */
[----:B------:R-:W2:Y:S01]  /*9c10*/  SHFL.BFLY PT, R9, R124, 0x2, 0x1f ;  /* 0x0c401f007c097f89 */ /* 0x000ea200000e0000 */
[----:B------:R-:W-:Y:S01]  /*9c20*/  LEA.HI R22, R22, R24, RZ, 0x5 ;  /* 0x0000001816167211 */ /* 0x000fe200078f28ff */
[----:B0-----:R-:W-:Y:S02]  /*9c30*/  FADD.FTZ R128, R3, R128 ;  /* 0x0000008003807221 */ /* 0x001fe40000010000 */
[----:B------:R-:W0:Y:S01]  /*9c40*/  SHFL.BFLY PT, R2, R127, 0x2, 0x1f ;  /* 0x0c401f007f027f89 */ /* 0x000e2200000e0000 */
[----:B------:R-:W-:Y:S01]  /*9c50*/  LOP3.LUT R22, R22, 0xffffffe0, RZ, 0xc0, !PT ;  /* 0xffffffe016167812 */ /* 0x000fe200078ec0ff */
[----:B---3--:R-:W-:Y:S02]  /*9c60*/  FADD.FTZ R0, R0, R129 ;  /* 0x0000008100007221 */ /* 0x008fe40000010000 */
[----:B------:R-:W3:Y:S01]  /*9c70*/  SHFL.BFLY PT, R4, R125, 0x2, 0x1f ;  /* 0x0c401f007d047f89 */ /* 0x000ee200000e0000 */
[----:B----4-:R-:W-:Y:S02]  /*9c80*/  FADD.FTZ R126, R5, R126 ;  /* 0x0000007e057e7221 */ /* 0x010fe40000010000 */
[----:B------:R-:W-:Y:S01]  /*9c90*/  IMAD.IADD R22, R24, 0x1, -R22 ;  /* 0x0000000118167824 */ /* 0x000fe200078e0a16 */
[----:B------:R-:W4:Y:S01]  /*9ca0*/  SHFL.BFLY PT, R6, R123, 0x2, 0x1f ;  /* 0x0c401f007b067f89 */ /* 0x000f2200000e0000 */
[----:B-----5:R-:W-:-:S03]  /*9cb0*/  FADD.FTZ R20, R20, R105 ;  /* 0x0000006914147221 */ /* 0x020fc60000010000 */
[----:B------:R-:W-:Y:S01]  /*9cc0*/  SHF.R.S32.HI R3, RZ, 0x1f, R22 ;  /* 0x0000001fff037819 */ /* 0x000fe20000011416 */
[----:B------:R-:W5:Y:S01]  /*9cd0*/  SHFL.BFLY PT, R8, R113, 0x2, 0x1f ;  /* 0x0c401f0071087f89 */ /* 0x000f6200000e0000 */
[----:B------:R-:W-:Y:S01]  /*9ce0*/  LOP3.LUT R5, R22, 0x3, RZ, 0xc0, !PT ;  /* 0x0000000316057812 */ /* 0x000fe200078ec0ff */
[----:B-1----:R-:W-:Y:S01]  /*9cf0*/  FADD.FTZ R122, R7, R122 ;  /* 0x0000007a077a7221 */ /* 0x002fe20000010000 */
[----:B------:R-:W-:Y:S01]  /*9d00*/  LEA.HI R22, R3, R22, RZ, 0x2 ;  /* 0x0000001603167211 */ /* 0x000fe200078f10ff */
[----:B------:R-:W1:Y:S01]  /*9d10*/  SHFL.BFLY PT, R10, R121, 0x2, 0x1f ;  /* 0x0c401f00790a7f89 */ /* 0x000e6200000e0000 */
[----:B--2---:R-:W-:Y:S01]  /*9d20*/  FADD.FTZ R124, R9, R124 ;  /* 0x0000007c097c7221 */ /* 0x004fe20000010000 */
[----:B------:R-:W-:Y:S02]  /*9d30*/  ISETP.NE.AND P2, PT, R5, RZ, PT ;  /* 0x000000ff0500720c */ /* 0x000fe40003f45270 */
[----:B------:R-:W2:Y:S01]  /*9d40*/  SHFL.BFLY PT, R11, R110, 0x2, 0x1f ;  /* 0x0c401f006e0b7f89 */ /* 0x000ea200000e0000 */
[----:B------:R-:W-:Y:S01]  /*9d50*/  IADD3 R9, R24, 0x1f, RZ ;  /* 0x0000001f18097810 */ /* 0x000fe20007ffe0ff */
[----:B0-----:R-:W-:Y:S01]  /*9d60*/  FADD.FTZ R2, R2, R127 ;  /* 0x0000007f02027221 */ /* 0x001fe20000010000 */
[C---:B------:R-:W-:Y:S01]  /*9d70*/  LOP3.LUT R5, R24.reuse, 0xffffffc0, RZ, 0xc0, !PT ;  /* 0xffffffc018057812 */ /* 0x040fe200078ec0ff */
[----:B------:R-:W0:Y:S01]  /*9d80*/  SHFL.BFLY PT, R13, R112, 0x2, 0x1f ;  /* 0x0c401f00700d7f89 */ /* 0x000e2200000e0000 */
[----:B------:R-:W-:Y:S01]  /*9d90*/  LOP3.LUT R7, R24, 0xffffffe0, RZ, 0xc0, !PT ;  /* 0xffffffe018077812 */ /* 0x000fe200078ec0ff */
[----:B---3--:R-:W-:Y:S01]  /*9da0*/  FADD.FTZ R4, R4, R125 ;  /* 0x0000007d04047221 */ /* 0x008fe20000010000 */
[----:B------:R-:W-:Y:S01]  /*9db0*/  ISETP.GT.U32.AND P3, PT, R9, 0x3e, PT ;  /* 0x0000003e0900780c */ /* 0x000fe20003f64070 */
[----:B------:R-:W3:Y:S01]  /*9dc0*/  SHFL.BFLY PT, R12, R111, 0x2, 0x1f ;  /* 0x0c401f006f0c7f89 */ /* 0x000ee200000e0000 */
[----:B------:R-:W-:Y:S01]  /*9dd0*/  ISETP.NE.OR P5, PT, R5, 0x40, P2 ;  /* 0x000000400500780c */ /* 0x000fe200017a5670 */
[----:B----4-:R-:W-:-:S02]  /*9de0*/  FADD.FTZ R6, R6, R123 ;  /* 0x0000007b06067221 */ /* 0x010fc40000010000 */
[----:B------:R-:W4:Y:S01]  /*9df0*/  SHFL.BFLY PT, R15, R120, 0x2, 0x1f ;  /* 0x0c401f00780f7f89 */ /* 0x000f2200000e0000 */
[----:B------:R-:W-:Y:S02]  /*9e00*/  ISETP.NE.OR P4, PT, R7, 0x20, P2 ;  /* 0x000000200700780c */ /* 0x000fe40001785670 */
[----:B------:R-:W-:Y:S01]  /*9e10*/  ISETP.GT.OR P0, PT, R24, 0x3f, P2 ;  /* 0x0000003f1800780c */ /* 0x000fe20001704670 */
[----:B------:R-:W4:Y:S01]  /*9e20*/  SHFL.BFLY PT, R14, R107, 0x2, 0x1f ;  /* 0x0c401f006b0e7f89 */ /* 0x000f2200000e0000 */
[----:B-----5:R-:W-:Y:S01]  /*9e30*/  FADD.FTZ R8, R8, R113 ;  /* 0x0000007108087221 */ /* 0x020fe20000010000 */
[----:B------:R-:W-:Y:S02]  /*9e40*/  ISETP.GT.OR P1, PT, R24, 0x1f, P2 ;  /* 0x0000001f1800780c */ /* 0x000fe40001724670 */
        /* <DEDUP_REMOVED lines=13> */
[----:B-----5:R-:W-:-:S03]  /*9f20*/  FADD.FTZ R16, R16, R109 ;  /* 0x0000006d10107221 */ /* 0x020fc60000010000 */
        /* <DEDUP_REMOVED lines=18> */
[----:B------:R-:W-:-:S03]  /*a050*/  SHF.R.S32.HI R43, RZ, 0x2, R22 ;  /* 0x00000002ff2b7819 */ /* 0x000fc60000011416 */
        /* <DEDUP_REMOVED lines=34> */
[----:B----4-:R-:W-:Y:S02]  /*a280*/  FADD.FTZ R85, R18, R37 ;  /* 0x0000002512557221 */ /* 0x010fe40000010000 */
[----:B-----5:R-:W-:Y:S02]  /*a290*/  FADD.FTZ R87, R104, R39 ;  /* 0x0000002768577221 */ /* 0x020fe40000010000 */
[----:B-1----:R-:W-:Y:S02]  /*a2a0*/  FADD.FTZ R89, R106, R41 ;  /* 0x000000296a597221 */ /* 0x002fe40000010000 */
        /* <DEDUP_REMOVED lines=28> */
.L_x_21154:
[----:B------:R-:W-:Y:S05]  /*a470*/  BSYNC B0 ;  /* 0x0000000000007941 */ /* 0x000fea0003800000 */
.L_x_21153:
        /* <DEDUP_REMOVED lines=51> */
.L_x_21156:
[----:B------:R-:W-:Y:S05]  /*a7b0*/  BSYNC B0 ;  /* 0x0000000000007941 */ /* 0x000fea0003800000 */
.L_x_21155:
        /* <DEDUP_REMOVED lines=27> */
.L_x_21158:
[----:B------:R-:W-:Y:S05]  /*a970*/  BSYNC B0 ;  /* 0x0000000000007941 */ /* 0x000fea0003800000 */
.L_x_21157:
        /* <DEDUP_REMOVED lines=51> */
.L_x_21160:
[----:B------:R-:W-:Y:S05]  /*acb0*/  BSYNC B0 ;  /* 0x0000000000007941 */ /* 0x000fea0003800000 */
.L_x_21159:
        /* <DEDUP_REMOVED lines=16> */
[----:B------:R-:W-:Y:S01]  /*adc0*/  IADD3 R2, R43, 0x10, RZ ;  /* 0x000000102b027810 */ /* 0x000fe20007ffe0ff */
[----:B--2---:R-:W-:-:S04]  /*add0*/  UIMAD UR6, UR6, 0xc0, URZ ;  /* 0x000000c0060678a4 */ /* 0x004fc8000f8e023f */
        /* <DEDUP_REMOVED lines=10> */
[----:B------:R-:W-:Y:S02]  /*ae80*/  LEA.HI.X.SX32 R10, R2, UR7, 0x1, P2 ;  /* 0x00000007020a7c11 */ /* 0x000fe400090f0eff */
[----:B------:R-:W-:Y:S02]  /*ae90*/  LEA R4, P1, R5, c[0x0][0x160], 0x2 ;  /* 0x0000580005047a11 */ /* 0x000fe400078210ff */
[----:B------:R-:W-:Y:S02]  /*aea0*/  LEA.HI.X.SX32 R14, R43, UR7, 0x1, P0 ;  /* 0x000000072b0e7c11 */ /* 0x000fe400080f0eff */
[----:B------:R-:W-:-:S02]  /*aeb0*/  LEA R6, P2, R7, c[0x0][0x160], 0x2 ;  /* 0x0000580007067a11 */ /* 0x000fc400078410ff */
[----:B------:R-:W-:Y:S02]  /*aec0*/  LEA R2, P0, R11, c[0x0][0x160], 0x2 ;  /* 0x000058000b027a11 */ /* 0x000fe400078010ff */
[----:B------:R-:W-:Y:S02]  /*aed0*/  LEA.HI.X R9, R9, c[0x0][0x164], R0, 0x2, P3 ;  /* 0x0000590009097a11 */ /* 0x000fe400018f1400 */
[----:B------:R-:W-:Y:S02]  /*aee0*/  LEA.HI.X R5, R5, c[0x0][0x164], R12, 0x2, P1 ;  /* 0x0000590005057a11 */ /* 0x000fe400008f140c */
[----:B------:R-:W-:Y:S02]  /*aef0*/  IADD3 R0, R43, 0x20, RZ ;  /* 0x000000202b007810 */ /* 0x000fe40007ffe0ff */
        /* <DEDUP_REMOVED lines=23> */
[----:B------:R-:W-:-:S02]  /*b070*/  IADD3 R0, R43, 0x40, RZ ;  /* 0x000000402b007810 */ /* 0x000fc40007ffe0ff */
        /* <DEDUP_REMOVED lines=17> */
[----:B------:R-:W-:Y:S02]  /*b190*/  LEA.HI.X.SX32 R26, R19, UR7, 0x1, P2 ;  /* 0x00000007131a7c11 */ /* 0x000fe400090f0eff */
[----:B------:R-:W-:Y:S02]  /*b1a0*/  LEA R20, P1, R21, c[0x0][0x160], 0x2 ;  /* 0x0000580015147a11 */ /* 0x000fe400078210ff */
[----:B------:R-:W-:Y:S02]  /*b1b0*/  LEA R22, P2, R23, c[0x0][0x160], 0x2 ;  /* 0x0000580017167a11 */ /* 0x000fe400078410ff */
[----:B------:R-:W-:Y:S02]  /*b1c0*/  LEA R18, P0, R27, c[0x0][0x160], 0x2 ;  /* 0x000058001b127a11 */ /* 0x000fe400078010ff */
[----:B------:R-:W-:-:S02]  /*b1d0*/  LEA.HI.X R25, R25, c[0x0][0x164], R0, 0x2, P3 ;  /* 0x0000590019197a11 */ /* 0x000fc400018f1400 */
[----:B------:R-:W-:Y:S02]  /*b1e0*/  LEA.HI.X R21, R21, c[0x0][0x164], R28, 0x2, P1 ;  /* 0x0000590015157a11 */ /* 0x000fe400008f141c */
[----:B------:R-:W-:Y:S02]  /*b1f0*/  IADD3 R0, R43, 0x60, RZ ;  /* 0x000000602b007810 */ /* 0x000fe40007ffe0ff */
[----:B------:R-:W-:Y:S02]  /*b200*/  LEA.HI.X R23, R23, c[0x0][0x164], R26, 0x2, P2 ;  /* 0x0000590017177a11 */ /* 0x000fe400010f141a */
[----:B------:R-:W-:Y:S02]  /*b210*/  IADD3 R28, R43, 0x78, RZ ;  /* 0x000000782b1c7810 */ /* 0x000fe40007ffe0ff */
[----:B------:R-:W-:Y:S02]  /*b220*/  LEA.HI.X R19, R27, c[0x0][0x164], R30, 0x2, P0 ;  /* 0x000059001b137a11 */ /* 0x000fe400000f141e */
[----:B------:R-:W-:-:S02]  /*b230*/  IADD3 R26, R43, 0x68, RZ ;  /* 0x000000682b1a7810 */ /* 0x000fc40007ffe0ff */
        /* <DEDUP_REMOVED lines=13> */
[----:B------:R-:W-:Y:S02]  /*b310*/  LEA.HI.X.SX32 R34, R27, UR7, 0x1, P2 ;  /* 0x000000071b227c11 */ /* 0x000fe400090f0eff */
[----:B------:R-:W-:Y:S02]  /*b320*/  LEA R26, P0, R35, c[0x0][0x160], 0x2 ;  /* 0x00005800231a7a11 */ /* 0x000fe400078010ff */
[----:B------:R-:W-:-:S02]  /*b330*/  LEA R28, P1, R29, c[0x0][0x160], 0x2 ;  /* 0x000058001d1c7a11 */ /* 0x000fc400078210ff */
[----:B------:R-:W-:Y:S02]  /*b340*/  LEA R30, P2, R31, c[0x0][0x160], 0x2 ;  /* 0x000058001f1e7a11 */ /* 0x000fe400078410ff */
[----:B------:R-:W-:Y:S02]  /*b350*/  LEA.HI.X R33, R33, c[0x0][0x164], R0, 0x2, P3 ;  /* 0x0000590021217a11 */ /* 0x000fe400018f1400 */
[----:B------:R-:W-:Y:S02]  /*b360*/  LEA.HI.X R27, R35, c[0x0][0x164], R38, 0x2, P0 ;  /* 0x00005900231b7a11 */ /* 0x000fe400000f1426 */
[----:B------:R-:W-:Y:S02]  /*b370*/  LEA.HI.X R29, R29, c[0x0][0x164], R36, 0x2, P1 ;  /* 0x000059001d1d7a11 */ /* 0x000fe400008f1424 */
[----:B------:R-:W-:Y:S01]  /*b380*/  IADD3 R0, R43, 0x80, RZ ;  /* 0x000000802b007810 */ /* 0x000fe20007ffe0ff */
[----:B------:R-:W-:Y:S01]  /*b390*/  STG.E [R26.64], R75 ;  /* 0x0000004b1a007986 */ /* 0x000fe2000c10190a */
[----:B------:R-:W-:-:S02]  /*b3a0*/  LEA.HI.X R31, R31, c[0x0][0x164], R34, 0x2, P2 ;  /* 0x000059001f1f7a11 */ /* 0x000fc400010f1422 */
[C---:B------:R-:W-:Y:S01]  /*b3b0*/  IADD3 R35, R43.reuse, 0x90, RZ ;  /* 0x000000902b237810 */ /* 0x040fe20007ffe0ff */
[----:B------:R-:W-:Y:S01]  /*b3c0*/  STG.E [R28.64], R77 ;  /* 0x0000004d1c007986 */ /* 0x000fe2000c10190a */
[C---:B------:R-:W-:Y:S02]  /*b3d0*/  IADD3 R36, R43.reuse, 0x98, RZ ;  /* 0x000000982b247810 */ /* 0x040fe40007ffe0ff */
[----:B------:R-:W-:Y:S01]  /*b3e0*/  IADD3 R34, R43, 0x88, RZ ;  /* 0x000000882b227810 */ /* 0x000fe20007ffe0ff */
[----:B------:R-:W-:Y:S01]  /*b3f0*/  STG.E [R30.64], R79 ;  /* 0x0000004f1e007986 */ /* 0x000fe2000c10190a */
[----:B------:R-:W-:Y:S02]  /*b400*/  IADD3 R45, P0, R0, UR6, RZ ;  /* 0x00000006002d7c10 */ /* 0x000fe4000ff1e0ff */
[----:B------:R-:W-:Y:S01]  /*b410*/  IADD3 R39, P2, R35, UR6, RZ ;  /* 0x0000000623277c10 */ /* 0x000fe2000ff5e0ff */
[----:B------:R-:W-:Y:S01]  /*b420*/  STG.E [R32.64], R81 ;  /* 0x0000005120007986 */ /* 0x000fe2000c10190a */
[----:B------:R-:W-:-:S02]  /*b430*/  IADD3 R41, P3, R36, UR6, RZ ;  /* 0x0000000624297c10 */ /* 0x000fc4000ff7e0ff */
[----:B------:R-:W-:Y:S02]  /*b440*/  IADD3 R37, P1, R34, UR6, RZ ;  /* 0x0000000622257c10 */ /* 0x000fe4000ff3e0ff */
[----:B------:R-:W-:Y:S02]  /*b450*/  LEA.HI.X.SX32 R46, R0, UR7, 0x1, P0 ;  /* 0x00000007002e7c11 */ /* 0x000fe400080f0eff */
[----:B------:R-:W-:Y:S02]  /*b460*/  LEA.HI.X.SX32 R42, R35, UR7, 0x1, P2 ;  /* 0x00000007232a7c11 */ /* 0x000fe400090f0eff */
[----:B------:R-:W-:Y:S02]  /*b470*/  LEA.HI.X.SX32 R0, R36, UR7, 0x1, P3 ;  /* 0x0000000724007c11 */ /* 0x000fe400098f0eff */
[----:B------:R-:W-:Y:S02]  /*b480*/  LEA.HI.X.SX32 R44, R34, UR7, 0x1, P1 ;  /* 0x00000007222c7c11 */ /* 0x000fe400088f0eff */
[----:B------:R-:W-:-:S02]  /*b490*/  LEA R38, P2, R39, c[0x0][0x160], 0x2 ;  /* 0x0000580027267a11 */ /* 0x000fc400078410ff */
[----:B------:R-:W-:Y:S02]  /*b4a0*/  LEA R40, P3, R41, c[0x0][0x160], 0x2 ;  /* 0x0000580029287a11 */ /* 0x000fe400078610ff */
[----:B------:R-:W-:Y:S02]  /*b4b0*/  LEA R36, P1, R37, c[0x0][0x160], 0x2 ;  /* 0x0000580025247a11 */ /* 0x000fe400078210ff */
        /* <DEDUP_REMOVED lines=34> */
.L_x_21118:
[----:B------:R-:W-:Y:S01]  /*b6e0*/  IMAD.MOV.U32 R62, RZ, RZ, R79 ;  /* 0x000000ffff3e7224 */ /* 0x000fe200078e004f */
[----:B------:R-:W-:Y:S01]  /*b6f0*/  MOV R60, 0xb740 ;  /* 0x0000b740003c7802 */ /* 0x000fe20000000f00 */
[----:B------:R-:W-:-:S02]  /*b700*/  IMAD.MOV.U32 R63, RZ, RZ, 0x1 ;  /* 0x00000001ff3f7424 */ /* 0x000fc400078e00ff */
[----:B------:R-:W-:Y:S02]  /*b710*/  IMAD.MOV.U32 R64, RZ, RZ, 0x1f ;  /* 0x0000001fff407424 */ /* 0x000fe400078e00ff */
[----:B------:R-:W-:Y:S02]  /*b720*/  IMAD.MOV.U32 R65, RZ, RZ, -0x1 ;  /* 0xffffffffff417424 */ /* 0x000fe400078e00ff */
[----:B------:R-:W-:Y:S05]  /*b730*/  CALL.REL.NOINC `($__internal_397_$__cuda_sm70_shflsync_bfly_p) ;  /* 0x0000028000007944 */ /* 0x000fea0003c00000 */
[----:B-1----:R-:W-:Y:S01]  /*b740*/  IMAD.MOV.U32 R60, RZ, RZ, R62 ;  /* 0x000000ffff3c7224 */ /* 0x002fe200078e003e */
[----:B0-----:R-:W-:Y:S05]  /*b750*/  BRA `(.L_x_21161) ;  /* 0xffff8c0000007947 */ /* 0x001fea000383ffff */
.L_x_21123:
[----:B------:R-:W-:Y:S01]  /*b760*/  IMAD.MOV.U32 R62, RZ, RZ, R67 ;  /* 0x000000ffff3e7224 */ /* 0x000fe200078e0043 */
[----:B------:R-:W-:Y:S01]  /*b770*/  MOV R60, 0xb7c0 ;  /* 0x0000b7c0003c7802 */ /* 0x000fe20000000f00 */
[----:B------:R-:W-:Y:S02]  /*b780*/  IMAD.MOV.U32 R63, RZ, RZ, 0x1 ;  /* 0x00000001ff3f7424 */ /* 0x000fe400078e00ff */
[----:B------:R-:W-:Y:S02]  /*b790*/  IMAD.MOV.U32 R64, RZ, RZ, 0x1f ;  /* 0x0000001fff407424 */ /* 0x000fe400078e00ff */
[----:B------:R-:W-:Y:S02]  /*b7a0*/  IMAD.MOV.U32 R65, RZ, RZ, -0x1 ;  /* 0xffffffffff417424 */ /* 0x000fe400078e00ff */
[----:B------:R-:W-:Y:S05]  /*b7b0*/  CALL.REL.NOINC `($__internal_397_$__cuda_sm70_shflsync_bfly_p) ;  /* 0x0000020000007944 */ /* 0x000fea0003c00000 */
[----:B-1----:R-:W-:Y:S01]  /*b7c0*/  IMAD.MOV.U32 R60, RZ, RZ, R62 ;  /* 0x000000ffff3c7224 */ /* 0x002fe200078e003e */
[----:B0-----:R-:W-:Y:S05]  /*b7d0*/  BRA `(.L_x_21162) ;  /* 0xffffa45000007947 */ /* 0x001fea000383ffff */
.L_x_21127:
[----:B------:R-:W-:Y:S01]  /*b7e0*/  IMAD.MOV.U32 R62, RZ, RZ, R2 ;  /* 0x000000ffff3e7224 */ /* 0x000fe200078e0002 */
[----:B------:R-:W-:Y:S01]  /*b7f0*/  MOV R60, 0xb840 ;  /* 0x0000b840003c7802 */ /* 0x000fe20000000f00 */
[----:B------:R-:W-:-:S02]  /*b800*/  IMAD.MOV.U32 R63, RZ, RZ, 0x10 ;  /* 0x00000010ff3f7424 */ /* 0x000fc400078e00ff */
[----:B------:R-:W-:Y:S02]  /*b810*/  IMAD.MOV.U32 R64, RZ, RZ, 0x1f ;  /* 0x0000001fff407424 */ /* 0x000fe400078e00ff */
[----:B------:R-:W-:Y:S02]  /*b820*/  IMAD.MOV.U32 R65, RZ, RZ, -0x1 ;  /* 0xffffffffff417424 */ /* 0x000fe400078e00ff */
[----:B-1----:R-:W-:Y:S05]  /*b830*/  CALL.REL.NOINC `($__internal_397_$__cuda_sm70_shflsync_bfly_p) ;  /* 0x0000018000007944 */ /* 0x002fea0003c00000 */
[----:B-1----:R-:W-:Y:S01]  /*b840*/  IMAD.MOV.U32 R3, RZ, RZ, R62 ;  /* 0x000000ffff037224 */ /* 0x002fe200078e003e */
[----:B0-----:R-:W-:Y:S05]  /*b850*/  BRA `(.L_x_21163) ;  /* 0xffffa52000007947 */ /* 0x001fea000383ffff */
.L_x_21128:
[----:B------:R-:W-:Y:S01]  /*b860*/  IMAD.MOV.U32 R62, RZ, RZ, R5 ;  /* 0x000000ffff3e7224 */ /* 0x000fe200078e0005 */
[----:B------:R-:W-:Y:S01]  /*b870*/  MOV R60, 0xb8c0 ;  /* 0x0000b8c0003c7802 */ /* 0x000fe20000000f00 */
[----:B------:R-:W-:Y:S02]  /*b880*/  IMAD.MOV.U32 R63, RZ, RZ, 0x8 ;  /* 0x00000008ff3f7424 */ /* 0x000fe400078e00ff */
[----:B------:R-:W-:Y:S02]  /*b890*/  IMAD.MOV.U32 R64, RZ, RZ, 0x1f ;  /* 0x0000001fff407424 */ /* 0x000fe400078e00ff */
[----:B------:R-:W-:Y:S02]  /*b8a0*/  IMAD.MOV.U32 R65, RZ, RZ, -0x1 ;  /* 0xffffffffff417424 */ /* 0x000fe400078e00ff */
[----:B01----:R-:W-:Y:S05]  /*b8b0*/  CALL.REL.NOINC `($__internal_397_$__cuda_sm70_shflsync_bfly_p) ;  /* 0x0000010000007944 */ /* 0x003fea0003c00000 */
[----:B-1----:R-:W-:Y:S01]  /*b8c0*/  FMNMX.FTZ R3, R5, R62, !PT ;  /* 0x0000003e05037209 */ /* 0x002fe20007810000 */
[----:B0-----:R-:W-:Y:S01]  /*b8d0*/  IMAD.MOV.U32 R63, RZ, RZ, 0x4 ;  /* 0x00000004ff3f7424 */ /* 0x001fe200078e00ff */
[----:B------:R-:W-:Y:S01]  /*b8e0*/  MOV R60, 0xb930 ;  /* 0x0000b930003c7802 */ /* 0x000fe20000000f00 */
[----:B------:R-:W-:-:S02]  /*b8f0*/  IMAD.MOV.U32 R64, RZ, RZ, 0x1f ;  /* 0x0000001fff407424 */ /* 0x000fc400078e00ff */
[----:B------:R-:W-:Y:S02]  /*b900*/  IMAD.MOV.U32 R65, RZ, RZ, -0x1 ;  /* 0xffffffffff417424 */ /* 0x000fe400078e00ff */
[----:B------:R-:W-:Y:S02]  /*b910*/  IMAD.MOV.U32 R62, RZ, RZ, R3 ;  /* 0x000000ffff3e7224 */ /* 0x000fe400078e0003 */
[----:B------:R-:W-:Y:S05]  /*b920*/  CALL.REL.NOINC `($__internal_397_$__cuda_sm70_shflsync_bfly_p) ;  /* 0x0000009000007944 */ /* 0x000fea0003c00000 */
[----:B-1----:R-:W-:Y:S01]  /*b930*/  FMNMX.FTZ R3, R3, R62, !PT ;  /* 0x0000003e03037209 */ /* 0x002fe20007810000 */
[----:B0-----:R-:W-:Y:S01]  /*b940*/  IMAD.MOV.U32 R63, RZ, RZ, 0x2 ;  /* 0x00000002ff3f7424 */ /* 0x001fe200078e00ff */
[----:B------:R-:W-:Y:S01]  /*b950*/  MOV R60, 0xb9a0 ;  /* 0x0000b9a0003c7802 */ /* 0x000fe20000000f00 */
[----:B------:R-:W-:Y:S02]  /*b960*/  IMAD.MOV.U32 R64, RZ, RZ, 0x1f ;  /* 0x0000001fff407424 */ /* 0x000fe400078e00ff */
[----:B------:R-:W-:Y:S02]  /*b970*/  IMAD.MOV.U32 R65, RZ, RZ, -0x1 ;  /* 0xffffffffff417424 */ /* 0x000fe400078e00ff */
[----:B------:R-:W-:Y:S02]  /*b980*/  IMAD.MOV.U32 R62, RZ, RZ, R3 ;  /* 0x000000ffff3e7224 */ /* 0x000fe400078e0003 */
[----:B------:R-:W-:Y:S05]  /*b990*/  CALL.REL.NOINC `($__internal_397_$__cuda_sm70_shflsync_bfly_p) ;  /* 0x0000002000007944 */ /* 0x000fea0003c00000 */
[----:B-1----:R-:W-:Y:S01]  /*b9a0*/  IMAD.MOV.U32 R2, RZ, RZ, R62 ;  /* 0x000000ffff027224 */ /* 0x002fe200078e003e */
[----:B0-----:R-:W-:Y:S05]  /*b9b0*/  BRA `(.L_x_21164) ;  /* 0xffffa43000007947 */ /* 0x001fea000383ffff */
        .weak           $__internal_397_$__cuda_sm70_shflsync_bfly_p
        .type           $__internal_397_$__cuda_sm70_shflsync_bfly_p,@function
        .size           $__internal_397_$__cuda_sm70_shflsync_bfly_p,(.L_x_23564 - $__internal_397_$__cuda_sm70_shflsync_bfly_p)
$__internal_397_$__cuda_sm70_shflsync_bfly_p:
[----:B------:R-:W-:Y:S01]  /*b9c0*/  IMAD.MOV.U32 R61, RZ, RZ, 0x0 ;  /* 0x00000000ff3d7424 */ /* 0x000fe200078e00ff */
[----:B------:R-:W-:Y:S04]  /*b9d0*/  WARPSYNC R65 ;  /* 0x0000004100007348 */ /* 0x000fe80003800000 */
[----:B------:R0:W1:Y:S01]  /*b9e0*/  SHFL.BFLY PT, R62, R62, R63, R64 ;  /* 0x0c00003f3e3e7389 */ /* 0x00006200000e0040 */
[----:B------:R-:W-:Y:S05]  /*b9f0*/  RET.REL.NODEC R60 `(_ZN4vllm25paged_attention_v1_kernelIffLi192ELi16ELi128ELNS_18Fp8KVCacheDataTypeE0ELb0EEEvPT_PKS2_PKT0_S8_ifPKiSA_iPKfiiiSC_SC_iiiii) ;  /* 0xffff46003c007950 */ /* 0x000fea0003c3ffff */
.L_x_21165:
        /* <DEDUP_REMOVED lines=16> */
.L_x_23564:


//--------------------- .text._ZN4vllm25paged_attention_v1_kernelIffLi128ELi16ELi128ELNS_18Fp8KVCacheDataTypeE0ELb0EEEvPT_PKS2_PKT0_S8_ifPKiSA_iPKfiiiSC_SC_iiiii --------------------------
	.section	.text._ZN4vllm25paged_attention_v1_kernelIffLi128ELi16ELi128ELNS_18Fp8KVCacheDataTypeE0ELb0EEEvPT_PKS2_PKT0_S8_ifPKiSA_iPKfiiiSC_SC_iiiii,"ax",@progbits
	.sectioninfo	@"SHI_REGISTERS=168"
	.align	128
        .global         _ZN4vllm25paged_attention_v1_kernelIffLi128ELi16ELi128ELNS_18Fp8KVCacheDataTypeE0ELb0EEEvPT_PKS2_PKT0_S8_ifPKiSA_iPKfiiiSC_SC_iiiii
        .type           _ZN4vllm25paged_attention_v1_kernelIffLi128ELi16ELi128ELNS_18Fp8KVCacheDataTypeE0ELb0EEEvPT_PKS2_PKT0_S8_ifPKiSA_iPKfiiiSC_SC_iiiii,@function
        .size           _ZN4vllm25paged_attention_v1_kernelIffLi128ELi16ELi128ELNS_18Fp8KVCacheDataTypeE0ELb0EEEvPT_PKS2_PKT0_S8_ifPKiSA_iPKfiiiSC_SC_iiiii,(.L_x_23565 - _ZN4vllm25paged_attention_v1_kernelIffLi128ELi16ELi128ELNS_18Fp8KVCacheDataTypeE0ELb0EEEvPT_PKS2_PKT0_S8_ifPKiSA_iPKfiiiSC_SC_iiiii)
        .other          _ZN4vllm25paged_attention_v1_kernelIffLi128ELi16ELi128ELNS_18Fp8KVCacheDataTypeE0ELb0EEEvPT_PKS2_PKT0_S8_ifPKiSA_iPKfiiiSC_SC_iiiii,@"STO_CUDA_ENTRY STV_DEFAULT"
_ZN4vllm25paged_attention_v1_kernelIffLi128ELi16ELi128ELNS_18Fp8KVCacheDataTypeE0ELb0EEEvPT_PKS2_PKT0_S8_ifPKiSA_iPKfiiiSC_SC_iiiii:
.text._ZN4vllm25paged_attention_v1_kernelIffLi128ELi16ELi128ELNS_18Fp8KVCacheDataTypeE0ELb0EEEvPT_PKS2_PKT0_S8_ifPKiSA_iPKfiiiSC_SC_iiiii:
        /* <DEDUP_REMOVED lines=103> */
.L_x_21170:
        /* <DEDUP_REMOVED lines=11> */
.L_x_21169:
[----:B------:R-:W-:Y:S05]  /*0720*/  BSYNC B1 ;  /* 0x0000000000017941 */ /* 0x000fea0003800000 */
.L_x_21168:
        /* <DEDUP_REMOVED lines=10> */
.L_x_21171:
        /* <DEDUP_REMOVED lines=17> */
.L_x_21167:
[----:B------:R-:W-:Y:S05]  /*08e0*/  BSYNC B0 ;  /* 0x0000000000007941 */ /* 0x000fea0003800000 */
.L_x_21166:
        /* <DEDUP_REMOVED lines=370> */
.L_x_21179:
        /* <DEDUP_REMOVED lines=16> */
[----:B------:R-:W-:-:S03]  /*2110*/  IMAD.X R41, R72, 0x1, R163, P0 ;  /* 0x0000000148297824 */ /* 0x000fc600000e06a3 */
        /* <DEDUP_REMOVED lines=12> */
[----:B------:R-:W2:Y:S04]  /*21e0*/  LDS.128 R40, [R77] ;  /* 0x000000004d287984 */ /* 0x000ea80000000c00 */
[----:B------:R-:W5:Y:S01]  /*21f0*/  LDG.E.64.CONSTANT R82, [R82.64] ;  /* 0x0000000a52527981 */ /* 0x000f62000c1e9b00 */
[----:B------:R-:W-:-:S04]  /*2200*/  IADD3 R47, P0, P1, R145, R164, R144 ;  /* 0x000000a4912f7210 */ /* 0x000fc8000791e090 */
[----:B------:R-:W-:Y:S02]  /*2210*/  LEA R46, P2, R47, c[0x0][0x170], 0x2 ;  /* 0x00005c002f2e7a11 */ /* 0x000fe400078410ff */
[----:B------:R-:W-:-:S04]  /*2220*/  IADD3.X R86, R64, R163, R65, P0, P1 ;  /* 0x000000a340567210 */ /* 0x000fc800007e2441 */
[----:B------:R-:W-:-:S06]  /*2230*/  LEA.HI.X R47, R47, c[0x0][0x174], R86, 0x2, P2 ;  /* 0x00005d002f2f7a11 */ /* 0x000fcc00010f1456 */
[----:B------:R-:W4:Y:S01]  /*2240*/  LDG.E.64.CONSTANT R46, [R46.64] ;  /* 0x0000000a2e2e7981 */ /* 0x000f22000c1e9b00 */
[----:B--2---:R-:W-:Y:S02]  /*2250*/  FMUL.FTZ R87, R44, R42 ;  /* 0x0000002a2c577220 */ /* 0x004fe40000410000 */
[----:B------:R-:W-:Y:S02]  /*2260*/  FMUL.FTZ R86, R45, R43 ;  /* 0x0000002b2d567220 */ /* 0x000fe40000410000 */
[----:B---3--:R-:W-:Y:S01]  /*2270*/  FFMA.FTZ R87, R84, R40, R87 ;  /* 0x0000002854577223 */ /* 0x008fe20000010057 */
[----:B------:R-:W-:Y:S01]  /*2280*/  IADD3 R40, P0, P1, R143, R164, R142 ;  /* 0x000000a48f287210 */ /* 0x000fe2000791e08e */
[----:B------:R-:W-:-:S03]  /*2290*/  FFMA.FTZ R86, R85, R41, R86 ;  /* 0x0000002955567223 */ /* 0x000fc60000010056 */
[----:B------:R-:W-:Y:S02]  /*22a0*/  IADD3.X R41, R62, R163, R63, P0, P1 ;  /* 0x000000a33e297210 */ /* 0x000fe400007e243f */
[----:B------:R-:W-:-:S04]  /*22b0*/  LEA R84, P2, R40, c[0x0][0x170], 0x2 ;  /* 0x00005c0028547a11 */ /* 0x000fc800078410ff */
[----:B------:R-:W-:Y:S02]  /*22c0*/  LEA.HI.X R85, R40, c[0x0][0x174], R41, 0x2, P2 ;  /* 0x00005d0028557a11 */ /* 0x000fe400010f1429 */
[----:B------:R-:W4:Y:S04]  /*22d0*/  LDS.128 R40, [R77+0x10] ;  /* 0x000010004d287984 */ /* 0x000f280000000c00 */
[----:B------:R-:W2:Y:S01]  /*22e0*/  LDG.E.64.CONSTANT R84, [R84.64] ;  /* 0x0000000a54547981 */ /* 0x000ea2000c1e9b00 */
[----:B----4-:R-:W-:Y:S01]  /*22f0*/  FFMA.FTZ R87, R80, R40, R87 ;  /* 0x0000002850577223 */ /* 0x010fe20000010057 */
[----:B------:R-:W-:-:S04]  /*2300*/  IADD3 R40, P0, P1, R141, R164, R140 ;  /* 0x000000a48d287210 */ /* 0x000fc8000791e08c */
[----:B------:R-:W-:Y:S02]  /*2310*/  LEA R44, P2, R40, c[0x0][0x170], 0x2 ;  /* 0x00005c00282c7a11 */ /* 0x000fe400078410ff */
[----:B------:R-:W-:-:S04]  /*2320*/  IADD3.X R45, R60, R163, R61, P0, P1 ;  /* 0x000000a33c2d7210 */ /* 0x000fc800007e243d */
[----:B------:R-:W-:-:S06]  /*2330*/  LEA.HI.X R45, R40, c[0x0][0x174], R45, 0x2, P2 ;  /* 0x00005d00282d7a11 */ /* 0x000fcc00010f142d */
[----:B------:R-:W3:Y:S01]  /*2340*/  LDG.E.64.CONSTANT R44, [R44.64] ;  /* 0x0000000a2c2c7981 */ /* 0x000ee2000c1e9b00 */
[----:B------:R-:W-:Y:S01]  /*2350*/  IADD3 R40, P0, P1, R139, R164, R138 ;  /* 0x000000a48b287210 */ /* 0x000fe2000791e08a */
[----:B------:R-:W-:-:S03]  /*2360*/  FFMA.FTZ R86, R81, R41, R86 ;  /* 0x0000002951567223 */ /* 0x000fc60000010056 */
[----:B------:R-:W-:Y:S02]  /*2370*/  IADD3.X R41, R58, R163, R59, P0, P1 ;  /* 0x000000a33a297210 */ /* 0x000fe400007e243b */
[----:B------:R-:W-:Y:S01]  /*2380*/  LEA R88, P2, R40, c[0x0][0x170], 0x2 ;  /* 0x00005c0028587a11 */ /* 0x000fe200078410ff */
[----:B-----5:R-:W-:Y:S02]  /*2390*/  FFMA.FTZ R87, R82, R42, R87 ;  /* 0x0000002a52577223 */ /* 0x020fe40000010057 */
[----:B------:R-:W-:Y:S01]  /*23a0*/  FFMA.FTZ R86, R83, R43, R86 ;  /* 0x0000002b53567223 */ /* 0x000fe20000010056 */
[----:B------:R-:W-:Y:S02]  /*23b0*/  LEA.HI.X R89, R40, c[0x0][0x174], R41, 0x2, P2 ;  /* 0x00005d0028597a11 */ /* 0x000fe400010f1429 */
[----:B------:R-:W0:Y:S04]  /*23c0*/  LDS.128 R40, [R77+0x20] ;  /* 0x000020004d287984 */ /* 0x000e280000000c00 */
[----:B------:R1:W4:Y:S01]  /*23d0*/  LDG.E.64.CONSTANT R82, [R88.64] ;  /* 0x0000000a58527981 */ /* 0x000322000c1e9b00 */
[----:B0-----:R-:W-:Y:S01]  /*23e0*/  FFMA.FTZ R91, R46, R40, R87 ;  /* 0x000000282e5b7223 */ /* 0x001fe20000010057 */
        /* <DEDUP_REMOVED lines=11> */
[----:B-1----:R-:W-:Y:S02]  /*24a0*/  FFMA.FTZ R88, R85, R43, R40 ;  /* 0x0000002b55587223 */ /* 0x002fe40000010028 */
[----:B------:R-:W3:Y:S04]  /*24b0*/  LDS.128 R40, [R77+0x30] ;  /* 0x000030004d287984 */ /* 0x000ee80000000c00 */
[----:B------:R5:W2:Y:S01]  /*24c0*/  LDG.E.64.CONSTANT R84, [R86.64] ;  /* 0x0000000a56547981 */ /* 0x000aa2000c1e9b00 */
[----:B---3--:R-:W-:Y:S01]  /*24d0*/  FFMA.FTZ R91, R44, R40, R91 ;  /* 0x000000282c5b7223 */ /* 0x008fe2000001005b */
[----:B------:R-:W-:-:S04]  /*24e0*/  IADD3 R40, P0, P1, R133, R164, R132 ;  /* 0x000000a485287210 */ /* 0x000fc8000791e084 */
[----:B------:R-:W-:Y:S02]  /*24f0*/  LEA R46, P2, R40, c[0x0][0x170], 0x2 ;  /* 0x00005c00282e7a11 */ /* 0x000fe400078410ff */
[----:B------:R-:W-:-:S04]  /*2500*/  IADD3.X R47, R52, R163, R53, P0, P1 ;  /* 0x000000a3342f7210 */ /* 0x000fc800007e2435 */
[----:B------:R-:W-:-:S06]  /*2510*/  LEA.HI.X R47, R40, c[0x0][0x174], R47, 0x2, P2 ;  /* 0x00005d00282f7a11 */ /* 0x000fcc00010f142f */
[----:B------:R-:W3:Y:S01]  /*2520*/  LDG.E.64.CONSTANT R46, [R46.64] ;  /* 0x0000000a2e2e7981 */ /* 0x000ee2000c1e9b00 */
[----:B------:R-:W-:Y:S01]  /*2530*/  IADD3 R40, P0, P1, R131, R164, R130 ;  /* 0x000000a483287210 */ /* 0x000fe2000791e082 */
[----:B------:R-:W-:Y:S02]  /*2540*/  FFMA.FTZ R88, R45, R41, R88 ;  /* 0x000000292d587223 */ /* 0x000fe40000010058 */
[----:B----4-:R-:W-:Y:S01]  /*2550*/  FFMA.FTZ R45, R82, R42, R91 ;  /* 0x0000002a522d7223 */ /* 0x010fe2000001005b */
[----:B------:R-:W-:Y:S02]  /*2560*/  IADD3.X R41, R50, R163, R51, P0, P1 ;  /* 0x000000a332297210 */ /* 0x000fe400007e2433 */
        /* <DEDUP_REMOVED lines=13> */
[----:B------:R-:W-:Y:S02]  /*2640*/  IADD3.X R41, R21, R163, R2, P0, P1 ;  /* 0x000000a315297210 */ /* 0x000fe400007e2402 */
[----:B------:R-:W-:Y:S01]  /*2650*/  LEA R86, P2, R40, c[0x0][0x170], 0x2 ;  /* 0x00005c0028567a11 */ /* 0x000fe200078410ff */
[----:B--2---:R-:W-:-:S03]  /*2660*/  FFMA.FTZ R81, R84, R42, R87 ;  /* 0x0000002a54517223 */ /* 0x004fc60000010057 */
[----:B------:R-:W-:Y:S01]  /*2670*/  LEA.HI.X R87, R40, c[0x0][0x174], R41, 0x2, P2 ;  /* 0x00005d0028577a11 */ /* 0x000fe200010f1429 */
[----:B------:R-:W-:Y:S02]  /*2680*/  FFMA.FTZ R84, R85, R43, R88 ;  /* 0x0000002b55547223 */ /* 0x000fe40000010058 */
[----:B------:R-:W3:Y:S04]  /*2690*/  LDS.128 R40, [R77+0x50] ;  /* 0x000050004d287984 */ /* 0x000ee80000000c00 */
[----:B------:R-:W2:Y:S01]  /*26a0*/  LDG.E.64.CONSTANT R86, [R86.64] ;  /* 0x0000000a56567981 */ /* 0x000ea2000c1e9b00 */
[----:B---3--:R-:W-:Y:S01]  /*26b0*/  FFMA.FTZ R89, R46, R40, R81 ;  /* 0x000000282e597223 */ /* 0x008fe20000010051 */
[----:B------:R-:W-:-:S04]  /*26c0*/  IADD3 R40, P0, P1, R125, R164, R124 ;  /* 0x000000a47d287210 */ /* 0x000fc8000791e07c */
[----:B------:R-:W-:Y:S02]  /*26d0*/  LEA R80, P2, R40, c[0x0][0x170], 0x2 ;  /* 0x00005c0028507a11 */ /* 0x000fe400078410ff */
[----:B------:R-:W-:-:S04]  /*26e0*/  IADD3.X R81, R22, R163, R3, P0, P1 ;  /* 0x000000a316517210 */ /* 0x000fc800007e2403 */
[----:B------:R-:W-:-:S06]  /*26f0*/  LEA.HI.X R81, R40, c[0x0][0x174], R81, 0x2, P2 ;  /* 0x00005d0028517a11 */ /* 0x000fcc00010f1451 */
[----:B------:R-:W3:Y:S01]  /*2700*/  LDG.E.64.CONSTANT R80, [R80.64] ;  /* 0x0000000a50507981 */ /* 0x000ee2000c1e9b00 */
[----:B------:R-:W-:Y:S02]  /*2710*/  FFMA.FTZ R84, R47, R41, R84 ;  /* 0x000000292f547223 */ /* 0x000fe40000010054 */
[----:B----4-:R-:W-:Y:S02]  /*2720*/  FFMA.FTZ R89, R82, R42, R89 ;  /* 0x0000002a52597223 */ /* 0x010fe40000010059 */
[----:B------:R-:W-:Y:S02]  /*2730*/  FFMA.FTZ R84, R83, R43, R84 ;  /* 0x0000002b53547223 */ /* 0x000fe40000010054 */
[----:B------:R-:W5:Y:S01]  /*2740*/  LDS.128 R40, [R77+0x60] ;  /* 0x000060004d287984 */ /* 0x000f620000000c00 */
[----:B------:R-:W-:-:S04]  /*2750*/  IADD3 R46, P0, P1, R123, R164, R122 ;  /* 0x000000a47b2e7210 */ /* 0x000fc8000791e07a */
[----:B------:R-:W-:Y:S02]  /*2760*/  LEA R82, P2, R46, c[0x0][0x170], 0x2 ;  /* 0x00005c002e527a11 */ /* 0x000fe400078410ff */
[----:B------:R-:W-:-:S04]  /*2770*/  IADD3.X R47, R23, R163, R4, P0, P1 ;  /* 0x000000a3172f7210 */ /* 0x000fc800007e2404 */
[----:B------:R-:W-:-:S06]  /*2780*/  LEA.HI.X R83, R46, c[0x0][0x174], R47, 0x2, P2 ;  /* 0x00005d002e537a11 */ /* 0x000fcc00010f142f */
[----:B------:R-:W4:Y:S01]  /*2790*/  LDG.E.64.CONSTANT R82, [R82.64] ;  /* 0x0000000a52527981 */ /* 0x000f22000c1e9b00 */
[----:B-----5:R-:W-:Y:S02]  /*27a0*/  FFMA.FTZ R89, R44, R40, R89 ;  /* 0x000000282c597223 */ /* 0x020fe40000010059 */
[----:B------:R-:W-:Y:S01]  /*27b0*/  FFMA.FTZ R40, R45, R41, R84 ;  /* 0x000000292d287223 */ /* 0x000fe20000010054 */
        /* <DEDUP_REMOVED lines=14> */
[----:B------:R-:W-:-:S04]  /*28a0*/  IADD3 R40, P0, P1, R117, R164, R116 ;  /* 0x000000a475287210 */ /* 0x000fc8000791e074 */
[----:B------:R-:W-:Y:S02]  /*28b0*/  LEA R44, P2, R40, c[0x0][0x170], 0x2 ;  /* 0x00005c00282c7a11 */ /* 0x000fe400078410ff */
[----:B------:R-:W-:-:S04]  /*28c0*/  IADD3.X R45, R26, R163, R7, P0, P1 ;  /* 0x000000a31a2d7210 */ /* 0x000fc800007e2407 */
[----:B------:R-:W-:-:S06]  /*28d0*/  LEA.HI.X R45, R40, c[0x0][0x174], R45, 0x2, P2 ;  /* 0x00005d00282d7a11 */ /* 0x000fcc00010f142d */
[----:B------:R-:W2:Y:S01]  /*28e0*/  LDG.E.64.CONSTANT R44, [R44.64] ;  /* 0x0000000a2c2c7981 */ /* 0x000ea2000c1e9b00 */
        /* <DEDUP_REMOVED lines=8> */
[----:B------:R-:W3:Y:S01]  /*2970*/  LDG.E.64.CONSTANT R82, [R82.64] ;  /* 0x0000000a52527981 */ /* 0x000ee2000c1e9b00 */
[----:B-----5:R-:W-:Y:S02]  /*2980*/  FFMA.FTZ R81, R84, R40, R81 ;  /* 0x0000002854517223 */ /* 0x020fe40000010051 */
[----:B------:R-:W-:Y:S01]  /*2990*/  FFMA.FTZ R40, R85, R41, R86 ;  /* 0x0000002955287223 */ /* 0x000fe20000010056 */
[----:B------:R-:W-:-:S04]  /*29a0*/  IADD3 R41, P0, P1, R113, R164, R112 ;  /* 0x000000a471297210 */ /* 0x000fc8000791e070 */
        /* <DEDUP_REMOVED lines=8> */
[----:B------:R-:W-:Y:S01]  /*2a30*/  LEA.HI.X R87, R41, c[0x0][0x174], R42, 0x2, P2 ;  /* 0x00005d0029577a11 */ /* 0x000fe200010f142a */
[----:B------:R-:W-:Y:S02]  /*2a40*/  FFMA.FTZ R46, R47, R43, R40 ;  /* 0x0000002b2f2e7223 */ /* 0x000fe40000010028 */
[----:B------:R-:W2:Y:S04]  /*2a50*/  LDS.128 R40, [R77+0x90] ;  /* 0x000090004d287984 */ /* 0x000ea80000000c00 */
[----:B------:R-:W5:Y:S01]  /*2a60*/  LDG.E.64.CONSTANT R86, [R86.64] ;  /* 0x0000000a56567981 */ /* 0x000f62000c1e9b00 */
[----:B--2---:R-:W-:Y:S01]  /*2a70*/  FFMA.FTZ R47, R44, R40, R81 ;  /* 0x000000282c2f7223 */ /* 0x004fe20000010051 */
[----:B------:R-:W-:-:S04]  /*2a80*/  IADD3 R40, P0, P1, R109, R164, R108 ;  /* 0x000000a46d287210 */ /* 0x000fc8000791e06c */
[----:B------:R-:W-:Y:S02]  /*2a90*/  LEA R80, P2, R40, c[0x0][0x170], 0x2 ;  /* 0x00005c0028507a11 */ /* 0x000fe400078410ff */
[----:B------:R-:W-:-:S04]  /*2aa0*/  IADD3.X R81, R30, R163, R11, P0, P1 ;  /* 0x000000a31e517210 */ /* 0x000fc800007e240b */
[----:B------:R-:W-:-:S06]  /*2ab0*/  LEA.HI.X R81, R40, c[0x0][0x174], R81, 0x2, P2 ;  /* 0x00005d0028517a11 */ /* 0x000fcc00010f1451 */
[----:B------:R-:W2:Y:S01]  /*2ac0*/  LDG.E.64.CONSTANT R80, [R80.64] ;  /* 0x0000000a50507981 */ /* 0x000ea2000c1e9b00 */
[----:B------:R-:W-:Y:S02]  /*2ad0*/  FFMA.FTZ R40, R45, R41, R46 ;  /* 0x000000292d287223 */ /* 0x000fe4000001002e */
[----:B---3--:R-:W-:Y:S02]  /*2ae0*/  FFMA.FTZ R41, R82, R42, R47 ;  /* 0x0000002a52297223 */ /* 0x008fe4000001002f */
[----:B------:R-:W4:Y:S01]  /*2af0*/  LDS.128 R44, [R77+0xa0] ;  /* 0x0000a0004d2c7984 */ /* 0x000f220000000c00 */
[----:B------:R-:W-:Y:S01]  /*2b00*/  IADD3 R42, P0, P1, R107, R164, R106 ;  /* 0x000000a46b2a7210 */ /* 0x000fe2000791e06a */
[----:B------:R-:W-:-:S03]  /*2b10*/  FFMA.FTZ R40, R83, R43, R40 ;  /* 0x0000002b53287223 */ /* 0x000fc60000010028 */
[----:B------:R-:W-:Y:S02]  /*2b20*/  LEA R88, P2, R42, c[0x0][0x170], 0x2 ;  /* 0x00005c002a587a11 */ /* 0x000fe400078410ff */
[----:B------:R-:W-:-:S04]  /*2b30*/  IADD3.X R43, R31, R163, R12, P0, P1 ;  /* 0x000000a31f2b7210 */ /* 0x000fc800007e240c */
[----:B------:R-:W-:-:S06]  /*2b40*/  LEA.HI.X R89, R42, c[0x0][0x174], R43, 0x2, P2 ;  /* 0x00005d002a597a11 */ /* 0x000fcc00010f142b */
[----:B------:R-:W3:Y:S01]  /*2b50*/  LDG.E.64.CONSTANT R88, [R88.64] ;  /* 0x0000000a58587981 */ /* 0x000ee2000c1e9b00 */
[----:B----4-:R-:W-:Y:S02]  /*2b60*/  FFMA.FTZ R40, R85, R45, R40 ;  /* 0x0000002d55287223 */ /* 0x010fe40000010028 */
[----:B------:R-:W-:Y:S02]  /*2b70*/  FFMA.FTZ R41, R84, R44, R41 ;  /* 0x0000002c54297223 */ /* 0x000fe40000010029 */
[----:B-----5:R-:W-:Y:S01]  /*2b80*/  FFMA.FTZ R44, R87, R47, R40 ;  /* 0x0000002f572c7223 */ /* 0x020fe20000010028 */
[----:B------:R-:W-:Y:S01]  /*2b90*/  IADD3 R40, P0, P1, R105, R164, R104 ;  /* 0x000000a469287210 */ /* 0x000fe2000791e068 */
[----:B------:R-:W-:-:S03]  /*2ba0*/  FFMA.FTZ R45, R86, R46, R41 ;  /* 0x0000002e562d7223 */ /* 0x000fc60000010029 */
[----:B------:R-:W-:Y:S02]  /*2bb0*/  LEA R90, P2, R40, c[0x0][0x170], 0x2 ;  /* 0x00005c00285a7a11 */ /* 0x000fe400078410ff */
[----:B------:R-:W-:-:S04]  /*2bc0*/  IADD3.X R41, R32, R163, R13, P0, P1 ;  /* 0x000000a320297210 */ /* 0x000fc800007e240d */
[----:B------:R-:W-:Y:S02]  /*2bd0*/  LEA.HI.X R91, R40, c[0x0][0x174], R41, 0x2, P2 ;  /* 0x00005d00285b7a11 */ /* 0x000fe400010f1429 */
[----:B------:R-:W-:-:S04]  /*2be0*/  IADD3 R40, P0, P1, R103, R164, R102 ;  /* 0x000000a467287210 */ /* 0x000fc8000791e066 */
[----:B------:R-:W-:Y:S01]  /*2bf0*/  IADD3.X R41, R33, R163, R14, P0, P1 ;  /* 0x000000a321297210 */ /* 0x000fe200007e240e */
[----:B------:R-:W4:Y:S01]  /*2c00*/  LDG.E.64.CONSTANT R90, [R90.64] ;  /* 0x0000000a5a5a7981 */ /* 0x000f22000c1e9b00 */
[----:B------:R-:W-:-:S04]  /*2c10*/  LEA R86, P2, R40, c[0x0][0x170], 0x2 ;  /* 0x00005c0028567a11 */ /* 0x000fc800078410ff */
[----:B------:R-:W-:Y:S02]  /*2c20*/  LEA.HI.X R87, R40, c[0x0][0x174], R41, 0x2, P2 ;  /* 0x00005d0028577a11 */ /* 0x000fe400010f1429 */
        /* <DEDUP_REMOVED lines=10> */
[----:B------:R-:W-:Y:S02]  /*2cd0*/  FFMA.FTZ R40, R89, R43, R44 ;  /* 0x0000002b59287223 */ /* 0x000fe4000001002c */
[----:B------:R-:W4:Y:S01]  /*2ce0*/  LDS.128 R44, [R77+0xc0] ;  /* 0x0000c0004d2c7984 */ /* 0x000f220000000c00 */
[----:B------:R-:W-:-:S04]  /*2cf0*/  IADD3 R42, P0, P1, R99, R164, R98 ;  /* 0x000000a4632a7210 */ /* 0x000fc8000791e062 */
        /* <DEDUP_REMOVED lines=8> */
[----:B------:R-:W2:Y:S03]  /*2d80*/  LDS.128 R40, [R77+0xd0] ;  /* 0x0000d0004d287984 */ /* 0x000ea60000000c00 */
[----:B------:R-:W-:-:S02]  /*2d90*/  LEA R80, P2, R46, c[0x0][0x170], 0x2 ;  /* 0x00005c002e507a11 */ /* 0x000fc400078410ff */
[----:B------:R-:W-:-:S04]  /*2da0*/  IADD3.X R81, R36, R163, R17, P0, P1 ;  /* 0x000000a324517210 */ /* 0x000fc800007e2411 */
[----:B------:R-:W-:-:S06]  /*2db0*/  LEA.HI.X R81, R46, c[0x0][0x174], R81, 0x2, P2 ;  /* 0x00005d002e517a11 */ /* 0x000fcc00010f1451 */
[----:B------:R-:W4:Y:S01]  /*2dc0*/  LDG.E.64.CONSTANT R80, [R80.64] ;  /* 0x0000000a50507981 */ /* 0x000f22000c1e9b00 */
[----:B------:R-:W-:Y:S01]  /*2dd0*/  IADD3 R46, P4, P5, R95, R164, R94 ;  /* 0x000000a45f2e7210 */ /* 0x000fe20007d9e05e */
[----:B------:R-:W-:-:S03]  /*2de0*/  FFMA.FTZ R44, R87, R47, R44 ;  /* 0x0000002f572c7223 */ /* 0x000fc6000001002c */
[----:B------:R-:W-:Y:S02]  /*2df0*/  LEA R86, P6, R46, c[0x0][0x170], 0x2 ;  /* 0x00005c002e567a11 */ /* 0x000fe400078c10ff */
[----:B------:R-:W-:-:S04]  /*2e00*/  IADD3.X R47, R37, R163, R18, P4, P5 ;  /* 0x000000a3252f7210 */ /* 0x000fc800027ea412 */
[----:B------:R-:W-:-:S06]  /*2e10*/  LEA.HI.X R87, R46, c[0x0][0x174], R47, 0x2, P6 ;  /* 0x00005d002e577a11 */ /* 0x000fcc00030f142f */
[----:B------:R-:W5:Y:S01]  /*2e20*/  LDG.E.64.CONSTANT R86, [R86.64] ;  /* 0x0000000a56567981 */ /* 0x000f62000c1e9b00 */
[----:B--2---:R-:W-:Y:S01]  /*2e30*/  FFMA.FTZ R45, R82, R40, R45 ;  /* 0x00000028522d7223 */ /* 0x004fe2000001002d */
[-C--:B------:R-:W-:Y:S02]  /*2e40*/  IADD3 R40, P2, P3, R93, R164.reuse, R92 ;  /* 0x000000a45d287210 */ /* 0x080fe40007b5e05c */
[----:B------:R-:W-:Y:S02]  /*2e50*/  IADD3 R164, P0, P1, R79, R164, R78 ;  /* 0x000000a44fa47210 */ /* 0x000fe4000791e04e */
[----:B------:R-:W-:Y:S02]  /*2e60*/  LEA R88, P4, R40, c[0x0][0x170], 0x2 ;  /* 0x00005c0028587a11 */ /* 0x000fe400078810ff */
[-C--:B------:R-:W-:Y:S02]  /*2e70*/  IADD3.X R47, R38, R163.reuse, R19, P2, P3 ;  /* 0x000000a3262f7210 */ /* 0x080fe400017e6413 */
[----:B------:R-:W-:-:S02]  /*2e80*/  IADD3.X R163, R39, R163, R20, P0, P1 ;  /* 0x000000a327a37210 */ /* 0x000fc400007e2414 */
[----:B------:R-:W-:Y:S02]  /*2e90*/  LEA.HI.X R89, R40, c[0x0][0x174], R47, 0x2, P4 ;  /* 0x00005d0028597a11 */ /* 0x000fe400020f142f */
[----:B------:R-:W-:-:S04]  /*2ea0*/  LEA R90, P0, R164, c[0x0][0x170], 0x2 ;  /* 0x00005c00a45a7a11 */ /* 0x000fc800078010ff */
[----:B------:R-:W-:Y:S01]  /*2eb0*/  LEA.HI.X R91, R164, c[0x0][0x174], R163, 0x2, P0 ;  /* 0x00005d00a45b7a11 */ /* 0x000fe200000f14a3 */
[----:B------:R-:W2:Y:S05]  /*2ec0*/  LDG.E.64.CONSTANT R88, [R88.64] ;  /* 0x0000000a58587981 */ /* 0x000eaa000c1e9b00 */
[----:B------:R-:W2:Y:S01]  /*2ed0*/  LDG.E.64.CONSTANT R90, [R90.64] ;  /* 0x0000000a5a5a7981 */ /* 0x000ea2000c1e9b00 */
[----:B------:R-:W-:Y:S02]  /*2ee0*/  FFMA.FTZ R40, R83, R41, R44 ;  /* 0x0000002953287223 */ /* 0x000fe4000001002c */
[----:B---3--:R-:W-:Y:S02]  /*2ef0*/  FFMA.FTZ R41, R84, R42, R45 ;  /* 0x0000002a54297223 */ /* 0x008fe4000001002d */
[----:B------:R-:W4:Y:S01]  /*2f00*/  LDS.128 R44, [R77+0xe0] ;  /* 0x0000e0004d2c7984 */ /* 0x000f220000000c00 */
[----:B------:R-:W-:-:S02]  /*2f10*/  FFMA.FTZ R82, R85, R43, R40 ;  /* 0x0000002b55527223 */ /* 0x000fc40000010028 */
[----:B----4-:R-:W-:Y:S02]  /*2f20*/  FFMA.FTZ R83, R80, R44, R41 ;  /* 0x0000002c50537223 */ /* 0x010fe40000010029 */
[----:B------:R-:W2:Y:S01]  /*2f30*/  LDS.128 R40, [R77+0xf0] ;  /* 0x0000f0004d287984 */ /* 0x000ea20000000c00 */
[----:B------:R-:W-:Y:S02]  /*2f40*/  FFMA.FTZ R82, R81, R45, R82 ;  /* 0x0000002d51527223 */ /* 0x000fe40000010052 */
[----:B-----5:R-:W-:Y:S02]  /*2f50*/  FFMA.FTZ R83, R86, R46, R83 ;  /* 0x0000002e56537223 */ /* 0x020fe40000010053 */
[----:B------:R-:W-:Y:S02]  /*2f60*/  FFMA.FTZ R82, R87, R47, R82 ;  /* 0x0000002f57527223 */ /* 0x000fe40000010052 */
[----:B--2---:R-:W-:Y:S02]  /*2f70*/  FFMA.FTZ R83, R88, R40, R83 ;  /* 0x0000002858537223 */ /* 0x004fe40000010053 */
[----:B------:R-:W-:-:S02]  /*2f80*/  FFMA.FTZ R82, R89, R41, R82 ;  /* 0x0000002959527223 */ /* 0x000fc40000010052 */
[----:B------:R-:W-:Y:S02]  /*2f90*/  FFMA.FTZ R42, R90, R42, R83 ;  /* 0x0000002a5a2a7223 */ /* 0x000fe40000010053 */
[----:B------:R-:W-:-:S04]  /*2fa0*/  FFMA.FTZ R43, R91, R43, R82 ;  /* 0x0000002b5b2b7223 */ /* 0x000fc80000010052 */
[----:B------:R-:W-:Y:S01]  /*2fb0*/  FADD.FTZ R47, R42, R43 ;  /* 0x0000002b2a2f7221 */ /* 0x000fe20000010000 */
[----:B------:R-:W-:Y:S05]  /*2fc0*/  BRA.DIV ~URZ, `(.L_x_21175) ;  /* 0x000057d27f007947 */ /* 0x000fea000b800000 */
[----:B------:R0:W1:Y:S02]  /*2fd0*/  SHFL.BFLY PT, R40, R47, 0x1, 0x1f ;  /* 0x0c201f002f287f89 */ /* 0x00006400000e0000 */
.L_x_21218:
        /* <DEDUP_REMOVED lines=10> */
.L_x_21177:
[----:B------:R-:W-:Y:S05]  /*3080*/  BSYNC B1 ;  /* 0x0000000000017941 */ /* 0x000fea0003800000 */
.L_x_21176:
[----:B------:R-:W-:-:S04]  /*3090*/  IADD3 R162, R162, 0x4, RZ ;  /* 0x00000004a2a27810 */ /* 0x000fc80007ffe0ff */
[----:B------:R-:W-:-:S13]  /*30a0*/  ISETP.GE.AND P0, PT, R162, R75, PT ;  /* 0x0000004ba200720c */ /* 0x000fda0003f06270 */
[----:B01----:R-:W-:Y:S01]  /*30b0*/  @P0 CALL.REL.NOINC `(.L_x_21178) ;  /* 0x0000001000000944 */ /* 0x003fe20003c00000 */
[----:B------:R-:W-:Y:S05]  /*30c0*/  BRA `(.L_x_21179) ;  /* 0xffffef4000007947 */ /* 0x000fea000383ffff */
.L_x_21178:
[----:B------:R-:W-:Y:S05]  /*30d0*/  BRA `(.L_x_21173) ;  /* 0x0000114000007947 */ /* 0x000fea0003800000 */
.L_x_21174:
[----:B------:R-:W-:Y:S01]  /*30e0*/  IADD3 R87, -R159, 0x1, RZ ;  /* 0x000000019f577810 */ /* 0x000fe20007ffe1ff */
[----:B------:R-:W-:Y:S02]  /*30f0*/  IMAD.MOV.U32 R154, RZ, RZ, -0x800001 ;  /* 0xff7fffffff9a7424 */ /* 0x000fe400078e00ff */
[----:B------:R-:W-:-:S05]  /*3100*/  IMAD.MOV.U32 R86, RZ, RZ, R158 ;  /* 0x000000ffff567224 */ /* 0x000fca00078e009e */
.L_x_21183:
        /* <DEDUP_REMOVED lines=25> */
[----:B------:R-:W-:Y:S02]  /*32a0*/  LEA.HI.X R45, R40, c[0x0][0x174], R41, 0x2, P2 ;  /* 0x00005d00282d7a11 */ /* 0x000fe400010f1429 */
[----:B------:R-:W2:Y:S04]  /*32b0*/  LDS.128 R40, [R77] ;  /* 0x000000004d287984 */ /* 0x000ea80000000c00 */
[----:B------:R-:W4:Y:S01]  /*32c0*/  LDG.E.64.CONSTANT R44, [R44.64] ;  /* 0x0000000a2c2c7981 */ /* 0x000f22000c1e9b00 */
[----:B------:R-:W-:-:S04]  /*32d0*/  IADD3 R83, P0, P1, R147, R90, R146 ;  /* 0x0000005a93537210 */ /* 0x000fc8000791e092 */
        /* <DEDUP_REMOVED lines=9> */
[----:B------:R-:W4:Y:S01]  /*3370*/  LDS.128 R40, [R77+0x10] ;  /* 0x000010004d287984 */ /* 0x000f220000000c00 */
[----:B------:R-:W-:-:S02]  /*3380*/  LEA R46, P2, R47, c[0x0][0x170], 0x2 ;  /* 0x00005c002f2e7a11 */ /* 0x000fc400078410ff */
[----:B------:R-:W-:-:S04]  /*3390*/  IADD3.X R80, R64, R89, R65, P0, P1 ;  /* 0x0000005940507210 */ /* 0x000fc800007e2441 */
[----:B------:R-:W-:-:S06]  /*33a0*/  LEA.HI.X R47, R47, c[0x0][0x174], R80, 0x2, P2 ;  /* 0x00005d002f2f7a11 */ /* 0x000fcc00010f1450 */
        /* <DEDUP_REMOVED lines=9> */
[----:B------:R-:W-:Y:S02]  /*3440*/  LEA R44, P2, R40, c[0x0][0x170], 0x2 ;  /* 0x00005c00282c7a11 */ /* 0x000fe400078410ff */
[----:B------:R-:W-:-:S04]  /*3450*/  IADD3.X R41, R60, R89, R61, P0, P1 ;  /* 0x000000593c297210 */ /* 0x000fc800007e243d */
[----:B------:R-:W-:-:S06]  /*3460*/  LEA.HI.X R45, R40, c[0x0][0x174], R41, 0x2, P2 ;  /* 0x00005d00282d7a11 */ /* 0x000fcc00010f1429 */
[----:B------:R-:W4:Y:S01]  /*3470*/  LDG.E.64.CONSTANT R44, [R44.64] ;  /* 0x0000000a2c2c7981 */ /* 0x000f22000c1e9b00 */
[----:B-----5:R-:W-:Y:S02]  /*3480*/  FFMA.FTZ R85, R82, R42, R85 ;  /* 0x0000002a52557223 */ /* 0x020fe40000010055 */
[----:B------:R-:W-:Y:S02]  /*3490*/  FFMA.FTZ R84, R83, R43, R84 ;  /* 0x0000002b53547223 */ /* 0x000fe40000010054 */
[----:B------:R-:W2:Y:S02]  /*34a0*/  LDS.128 R40, [R77+0x20] ;  /* 0x000020004d287984 */ /* 0x000ea40000000c00 */
[----:B--2---:R-:W-:Y:S01]  /*34b0*/  FFMA.FTZ R85, R46, R40, R85 ;  /* 0x000000282e557223 */ /* 0x004fe20000010055 */
[----:B------:R-:W-:-:S04]  /*34c0*/  IADD3 R40, P0, P1, R139, R90, R138 ;  /* 0x0000005a8b287210 */ /* 0x000fc8000791e08a */
[----:B------:R-:W-:Y:S02]  /*34d0*/  LEA R82, P2, R40, c[0x0][0x170], 0x2 ;  /* 0x00005c0028527a11 */ /* 0x000fe400078410ff */
[----:B------:R-:W-:-:S04]  /*34e0*/  IADD3.X R83, R58, R89, R59, P0, P1 ;  /* 0x000000593a537210 */ /* 0x000fc800007e243b */
[----:B------:R-:W-:-:S06]  /*34f0*/  LEA.HI.X R83, R40, c[0x0][0x174], R83, 0x2, P2 ;  /* 0x00005d0028537a11 */ /* 0x000fcc00010f1453 */
[----:B------:R-:W2:Y:S01]  /*3500*/  LDG.E.64.CONSTANT R82, [R82.64] ;  /* 0x0000000a52527981 */ /* 0x000ea2000c1e9b00 */
[----:B------:R-:W-:Y:S01]  /*3510*/  FFMA.FTZ R84, R47, R41, R84 ;  /* 0x000000292f547223 */ /* 0x000fe20000010054 */
[----:B------:R-:W-:-:S04]  /*3520*/  IADD3 R47, P0, P1, R137, R90, R136 ;  /* 0x0000005a892f7210 */ /* 0x000fc8000791e088 */
[----:B------:R-:W-:Y:S01]  /*3530*/  LEA R46, P2, R47, c[0x0][0x170], 0x2 ;  /* 0x00005c002f2e7a11 */ /* 0x000fe200078410ff */
[----:B---3--:R-:W-:Y:S02]  /*3540*/  FFMA.FTZ R85, R80, R42, R85 ;  /* 0x0000002a50557223 */ /* 0x008fe40000010055 */
[----:B------:R-:W-:Y:S02]  /*3550*/  FFMA.FTZ R84, R81, R43, R84 ;  /* 0x0000002b51547223 */ /* 0x000fe40000010054 */
[----:B------:R-:W4:Y:S01]  /*3560*/  LDS.128 R40, [R77+0x30] ;  /* 0x000030004d287984 */ /* 0x000f220000000c00 */
[----:B------:R-:W-:-:S04]  /*3570*/  IADD3.X R80, R56, R89, R57, P0, P1 ;  /* 0x0000005938507210 */ /* 0x000fc800007e2439 */
[----:B------:R-:W-:-:S06]  /*3580*/  LEA.HI.X R47, R47, c[0x0][0x174], R80, 0x2, P2 ;  /* 0x00005d002f2f7a11 */ /* 0x000fcc00010f1450 */
[----:B------:R-:W3:Y:S01]  /*3590*/  LDG.E.64.CONSTANT R46, [R46.64] ;  /* 0x0000000a2e2e7981 */ /* 0x000ee2000c1e9b00 */
[----:B----4-:R-:W-:Y:S01]  /*35a0*/  FFMA.FTZ R85, R44, R40, R85 ;  /* 0x000000282c557223 */ /* 0x010fe20000010055 */
[----:B------:R-:W-:-:S04]  /*35b0*/  IADD3 R40, P0, P1, R135, R90, R134 ;  /* 0x0000005a87287210 */ /* 0x000fc8000791e086 */
[----:B------:R-:W-:Y:S02]  /*35c0*/  LEA R80, P2, R40, c[0x0][0x170], 0x2 ;  /* 0x00005c0028507a11 */ /* 0x000fe400078410ff */
        /* <DEDUP_REMOVED lines=18> */
[----:B------:R-:W-:Y:S01]  /*36f0*/  FFMA.FTZ R84, R47, R41, R84 ;  /* 0x000000292f547223 */ /* 0x000fe20000010054 */
[----:B------:R-:W-:-:S04]  /*3700*/  IADD3 R46, P0, P1, R129, R90, R128 ;  /* 0x0000005a812e7210 */ /* 0x000fc8000791e080 */
[----:B------:R-:W-:Y:S01]  /*3710*/  IADD3.X R47, R48, R89, R49, P0, P1 ;  /* 0x00000059302f7210 */ /* 0x000fe200007e2431 */
[----:B----4-:R-:W-:Y:S02]  /*3720*/  FFMA.FTZ R85, R80, R42, R85 ;  /* 0x0000002a50557223 */ /* 0x010fe40000010055 */
[----:B------:R-:W-:Y:S02]  /*3730*/  FFMA.FTZ R84, R81, R43, R84 ;  /* 0x0000002b51547223 */ /* 0x000fe40000010054 */
[----:B------:R-:W5:Y:S01]  /*3740*/  LDS.128 R40, [R77+0x50] ;  /* 0x000050004d287984 */ /* 0x000f620000000c00 */
[----:B------:R-:W-:-:S04]  /*3750*/  LEA R80, P2, R46, c[0x0][0x170], 0x2 ;  /* 0x00005c002e507a11 */ /* 0x000fc800078410ff */
[----:B------:R-:W-:-:S06]  /*3760*/  LEA.HI.X R81, R46, c[0x0][0x174], R47, 0x2, P2 ;  /* 0x00005d002e517a11 */ /* 0x000fcc00010f142f */
[----:B------:R-:W3:Y:S01]  /*3770*/  LDG.E.64.CONSTANT R80, [R80.64] ;  /* 0x0000000a50507981 */ /* 0x000ee2000c1e9b00 */
[----:B-----5:R-:W-:Y:S01]  /*3780*/  FFMA.FTZ R85, R44, R40, R85 ;  /* 0x000000282c557223 */ /* 0x020fe20000010055 */
        /* <DEDUP_REMOVED lines=95> */
[----:B------:R-:W-:Y:S01]  /*3d80*/  FFMA.FTZ R40, R45, R41, R80 ;  /* 0x000000292d287223 */ /* 0x000fe20000010050 */
[----:B------:R-:W-:-:S04]  /*3d90*/  IADD3 R41, P0, P1, R101, R90, R100 ;  /* 0x0000005a65297210 */ /* 0x000fc8000791e064 */
        /* <DEDUP_REMOVED lines=16> */
[----:B----4-:R-:W-:Y:S02]  /*3ea0*/  FFMA.FTZ R91, R82, R42, R91 ;  /* 0x0000002a525b7223 */ /* 0x010fe4000001005b */
[----:B------:R-:W-:Y:S02]  /*3eb0*/  FFMA.FTZ R84, R83, R43, R84 ;  /* 0x0000002b53547223 */ /* 0x000fe40000010054 */
[----:B------:R-:W5:Y:S01]  /*3ec0*/  LDS.128 R40, [R77+0xd0] ;  /* 0x0000d0004d287984 */ /* 0x000f620000000c00 */
[----:B------:R-:W-:-:S04]  /*3ed0*/  IADD3.X R82, R36, R89, R17, P0, P1 ;  /* 0x0000005924527210 */ /* 0x000fc800007e2411 */
[----:B------:R-:W-:-:S06]  /*3ee0*/  LEA.HI.X R47, R47, c[0x0][0x174], R82, 0x2, P2 ;  /* 0x00005d002f2f7a11 */ /* 0x000fcc00010f1452 */
[----:B------:R-:W3:Y:S01]  /*3ef0*/  LDG.E.64.CONSTANT R46, [R46.64] ;  /* 0x0000000a2e2e7981 */ /* 0x000ee2000c1e9b00 */
[----:B-----5:R-:W-:Y:S02]  /*3f00*/  FFMA.FTZ R91, R80, R40, R91 ;  /* 0x00000028505b7223 */ /* 0x020fe4000001005b */
[----:B------:R-:W-:Y:S01]  /*3f10*/  FFMA.FTZ R40, R81, R41, R84 ;  /* 0x0000002951287223 */ /* 0x000fe20000010054 */
[-C--:B------:R-:W-:Y:S02]  /*3f20*/  IADD3 R81, P4, P5, R95, R90.reuse, R94 ;  /* 0x0000005a5f517210 */ /* 0x080fe40007d9e05e */
[----:B------:R-:W-:Y:S02]  /*3f30*/  IADD3 R41, P2, P3, R93, R90, R92 ;  /* 0x0000005a5d297210 */ /* 0x000fe40007b5e05c */
[----:B------:R-:W-:Y:S02]  /*3f40*/  LEA R80, P6, R81, c[0x0][0x170], 0x2 ;  /* 0x00005c0051507a11 */ /* 0x000fe400078c10ff */
[----:B------:R-:W-:-:S02]  /*3f50*/  IADD3.X R82, R37, R89, R18, P4, P5 ;  /* 0x0000005925527210 */ /* 0x000fc400027ea412 */
[----:B------:R-:W-:Y:S02]  /*3f60*/  IADD3 R90, P0, P1, R79, R90, R78 ;  /* 0x0000005a4f5a7210 */ /* 0x000fe4000791e04e */
[----:B------:R-:W-:Y:S02]  /*3f70*/  LEA.HI.X R81, R81, c[0x0][0x174], R82, 0x2, P6 ;  /* 0x00005d0051517a11 */ /* 0x000fe400030f1452 */
[----:B------:R-:W-:Y:S02]  /*3f80*/  LEA R82, P4, R41, c[0x0][0x170], 0x2 ;  /* 0x00005c0029527a11 */ /* 0x000fe400078810ff */
[-C--:B------:R-:W-:Y:S02]  /*3f90*/  IADD3.X R84, R38, R89.reuse, R19, P2, P3 ;  /* 0x0000005926547210 */ /* 0x080fe400017e6413 */
[----:B------:R-:W-:Y:S01]  /*3fa0*/  IADD3.X R89, R39, R89, R20, P0, P1 ;  /* 0x0000005927597210 */ /* 0x000fe200007e2414 */
[----:B------:R-:W4:Y:S01]  /*3fb0*/  LDG.E.64.CONSTANT R80, [R80.64] ;  /* 0x0000000a50507981 */ /* 0x000f22000c1e9b00 */
[----:B------:R-:W-:-:S02]  /*3fc0*/  LEA.HI.X R83, R41, c[0x0][0x174], R84, 0x2, P4 ;  /* 0x00005d0029537a11 */ /* 0x000fc400020f1454 */
[----:B------:R-:W-:-:S04]  /*3fd0*/  LEA R84, P0, R90, c[0x0][0x170], 0x2 ;  /* 0x00005c005a547a11 */ /* 0x000fc800078010ff */
[----:B------:R-:W-:Y:S01]  /*3fe0*/  LEA.HI.X R85, R90, c[0x0][0x174], R89, 0x2, P0 ;  /* 0x00005d005a557a11 */ /* 0x000fe200000f1459 */
[----:B------:R-:W5:Y:S05]  /*3ff0*/  LDG.E.64.CONSTANT R82, [R82.64] ;  /* 0x0000000a52527981 */ /* 0x000f6a000c1e9b00 */
[----:B------:R-:W5:Y:S01]  /*4000*/  LDG.E.64.CONSTANT R84, [R84.64] ;  /* 0x0000000a54547981 */ /* 0x000f62000c1e9b00 */
[----:B--2---:R-:W-:Y:S02]  /*4010*/  FFMA.FTZ R91, R44, R42, R91 ;  /* 0x0000002a2c5b7223 */ /* 0x004fe4000001005b */
[----:B------:R-:W-:Y:S02]  /*4020*/  FFMA.FTZ R44, R45, R43, R40 ;  /* 0x0000002b2d2c7223 */ /* 0x000fe40000010028 */
[----:B------:R-:W3:Y:S02]  /*4030*/  LDS.128 R40, [R77+0xe0] ;  /* 0x0000e0004d287984 */ /* 0x000ee40000000c00 */
[----:B---3--:R-:W-:-:S02]  /*4040*/  FFMA.FTZ R91, R46, R40, R91 ;  /* 0x000000282e5b7223 */ /* 0x008fc4000001005b */
[----:B------:R-:W-:Y:S02]  /*4050*/  FFMA.FTZ R40, R47, R41, R44 ;  /* 0x000000292f287223 */ /* 0x000fe4000001002c */
[----:B------:R-:W5:Y:S01]  /*4060*/  LDS.128 R44, [R77+0xf0] ;  /* 0x0000f0004d2c7984 */ /* 0x000f620000000c00 */
[----:B----4-:R-:W-:Y:S02]  /*4070*/  FFMA.FTZ R91, R80, R42, R91 ;  /* 0x0000002a505b7223 */ /* 0x010fe4000001005b */
        /* <DEDUP_REMOVED lines=8> */
.L_x_21219:
        /* <DEDUP_REMOVED lines=13> */
.L_x_21182:
[----:B------:R-:W-:Y:S05]  /*41d0*/  BSYNC B1 ;  /* 0x0000000000017941 */ /* 0x000fea0003800000 */
.L_x_21181:
[----:B------:R-:W-:-:S04]  /*41e0*/  IADD3 R86, R86, 0x4, RZ ;  /* 0x0000000456567810 */ /* 0x000fc80007ffe0ff */
[----:B------:R-:W-:-:S13]  /*41f0*/  ISETP.GE.AND P0, PT, R86, R75, PT ;  /* 0x0000004b5600720c */ /* 0x000fda0003f06270 */
[----:B01----:R-:W-:Y:S01]  /*4200*/  @P0 CALL.REL.NOINC `(.L_x_21173) ;  /* 0x0000001000000944 */ /* 0x003fe20003c00000 */
[----:B------:R-:W-:Y:S05]  /*4210*/  BRA `(.L_x_21183) ;  /* 0xffffeef000007947 */ /* 0x000fea000383ffff */
.L_x_21173:
[----:B------:R-:W-:Y:S05]  /*4220*/  BSYNC B0 ;  /* 0x0000000000007941 */ /* 0x000fea0003800000 */
.L_x_21172:
[----:B------:R-:W-:Y:S05]  /*4230*/  BRA.DIV ~URZ, `(.L_x_21184) ;  /* 0x000046627f007947 */ /* 0x000fea000b800000 */
[----:B------:R0:W1:Y:S02]  /*4240*/  SHFL.BFLY PT, R3, R154, 0x10, 0x1f ;  /* 0x0e001f009a037f89 */ /* 0x00006400000e0000 */
.L_x_21220:
[----:B-1----:R-:W-:Y:S01]  /*4250*/  FMNMX.FTZ R5, R3, R154, !PT ;  /* 0x0000009a03057209 */ /* 0x002fe20007810000 */
[----:B------:R-:W-:Y:S05]  /*4260*/  BRA.DIV ~URZ, `(.L_x_21185) ;  /* 0x000046b27f007947 */ /* 0x000fea000b800000 */
[----:B------:R-:W1:Y:S02]  /*4270*/  SHFL.BFLY PT, R2, R5, 0x8, 0x1f ;  /* 0x0d001f0005027f89 */ /* 0x000e6400000e0000 */
[----:B-1----:R-:W-:-:S05]  /*4280*/  FMNMX.FTZ R2, R5, R2, !PT ;  /* 0x0000000205027209 */ /* 0x002fca0007810000 */
[----:B------:R-:W1:Y:S02]  /*4290*/  SHFL.BFLY PT, R3, R2, 0x4, 0x1f ;  /* 0x0c801f0002037f89 */ /* 0x000e6400000e0000 */
[----:B-1----:R-:W-:-:S05]  /*42a0*/  FMNMX.FTZ R3, R2, R3, !PT ;  /* 0x0000000302037209 */ /* 0x002fca0007810000 */
[----:B------:R1:W2:Y:S02]  /*42b0*/  SHFL.BFLY PT, R4, R3, 0x2, 0x1f ;  /* 0x0c401f0003047f89 */ /* 0x0002a400000e0000 */
.L_x_21221:
        /* <DEDUP_REMOVED lines=34> */
.L_x_21190:
        /* <DEDUP_REMOVED lines=11> */
.L_x_21189:
[----:B------:R-:W-:Y:S05]  /*4590*/  BSYNC B1 ;  /* 0x0000000000017941 */ /* 0x000fea0003800000 */
.L_x_21188:
        /* <DEDUP_REMOVED lines=10> */
.L_x_21193:
        /* <DEDUP_REMOVED lines=100> */
.L_x_21192:
[----:B------:R-:W-:Y:S05]  /*4c80*/  BSYNC B1 ;  /* 0x0000000000017941 */ /* 0x000fea0003800000 */
.L_x_21191:
        /* <DEDUP_REMOVED lines=55> */
.L_x_21195:
[----:B------:R-:W-:Y:S05]  /*5000*/  BSYNC B1 ;  /* 0x0000000000017941 */ /* 0x000fea0003800000 */
.L_x_21194:
        /* <DEDUP_REMOVED lines=26> */
.L_x_21187:
[----:B-1----:R-:W-:Y:S05]  /*51b0*/  BSYNC B0 ;  /* 0x0000000000007941 */ /* 0x002fea0003800000 */
.L_x_21186:
        /* <DEDUP_REMOVED lines=37> */
.L_x_21200:
        /* <DEDUP_REMOVED lines=8> */
.L_x_21199:
[----:B01----:R-:W-:Y:S05]  /*5490*/  BSYNC B1 ;  /* 0x0000000000017941 */ /* 0x003fea0003800000 */
.L_x_21198:
        /* <DEDUP_REMOVED lines=10> */
.L_x_21203:
        /* <DEDUP_REMOVED lines=52> */
.L_x_21202:
[----:B------:R-:W-:Y:S05]  /*5880*/  BSYNC B1 ;  /* 0x0000000000017941 */ /* 0x000fea0003800000 */
.L_x_21201:
        /* <DEDUP_REMOVED lines=31> */
.L_x_21205:
[----:B------:R-:W-:Y:S05]  /*5a80*/  BSYNC B1 ;  /* 0x0000000000017941 */ /* 0x000fea0003800000 */
.L_x_21204:
        /* <DEDUP_REMOVED lines=14> */
.L_x_21197:
[----:B------:R-:W-:Y:S05]  /*5b70*/  BSYNC B0 ;  /* 0x0000000000007941 */ /* 0x000fea0003800000 */
.L_x_21196:
        /* <DEDUP_REMOVED lines=9> */
[----:B------:R-:W-:Y:S01]  /*5c10*/  CS2R R86, SRZ ;  /* 0x0000000000567805 */ /* 0x000fe2000001ff00 */
[----:B------:R-:W-:Y:S01]  /*5c20*/  IMAD.MOV.U32 R79, RZ, RZ, RZ ;  /* 0x000000ffff4f7224 */ /* 0x000fe200078e00ff */
[----:B-----5:R-:W-:Y:S01]  /*5c30*/  CS2R R88, SRZ ;  /* 0x0000000000587805 */ /* 0x020fe2000001ff00 */
[----:B------:R-:W-:Y:S01]  /*5c40*/  IMAD.MOV.U32 R74, RZ, RZ, RZ ;  /* 0x000000ffff4a7224 */ /* 0x000fe200078e00ff */
[----:B------:R-:W-:Y:S01]  /*5c50*/  CS2R R90, SRZ ;  /* 0x00000000005a7805 */ /* 0x000fe2000001ff00 */
[----:B------:R-:W-:Y:S01]  /*5c60*/  IMAD.MOV.U32 R80, RZ, RZ, RZ ;  /* 0x000000ffff507224 */ /* 0x000fe200078e00ff */
[----:B------:R-:W-:Y:S05]  /*5c70*/  BRA `(.L_x_21208) ;  /* 0x000017f000007947 */ /* 0x000fea0003800000 */
.L_x_21207:
[----:B------:R-:W-:Y:S01]  /*5c80*/  SHF.R.S32.HI R4, RZ, 0x1f, R157 ;  /* 0x0000001fff047819 */ /* 0x000fe2000001149d */
[----:B0-----:R-:W-:Y:S01]  /*5c90*/  IMAD R2, R0, c[0x0][0x1b0], RZ ;  /* 0x00006c0000027a24 */ /* 0x001fe200078e02ff */
[----:B------:R-:W-:Y:S01]  /*5ca0*/  IADD3 R81, P0, R158, R155, RZ ;  /* 0x0000009b9e517210 */ /* 0x000fe20007f1e0ff */
[----:B------:R-:W-:Y:S01]  /*5cb0*/  IMAD.MOV.U32 R95, RZ, RZ, c[0x0][0x1ac] ;  /* 0x00006b00ff5f7624 */ /* 0x000fe200078e00ff */
[----:B------:R-:W-:Y:S01]  /*5cc0*/  LEA.HI R4, R4, R157, RZ, 0x2 ;  /* 0x0000009d04047211 */ /* 0x000fe200078f10ff */
[----:B------:R-:W-:Y:S01]  /*5cd0*/  IMAD.MOV.U32 R0, RZ, RZ, RZ ;  /* 0x000000ffff007224 */ /* 0x000fe200078e00ff */
[----:B------:R-:W-:Y:S01]  /*5ce0*/  LEA.HI.X.SX32 R74, R158, R74, 0x1, P0 ;  /* 0x0000004a9e4a7211 */ /* 0x000fe200000f0eff */
[----:B------:R-:W-:Y:S01]  /*5cf0*/  IMAD.MOV.U32 R73, RZ, RZ, RZ ;  /* 0x000000ffff497224 */ /* 0x000fe200078e00ff */
[C---:B------:R-:W-:Y:S01]  /*5d00*/  LOP3.LUT R6, R4.reuse, 0xfffffffc, RZ, 0xc0, !PT ;  /* 0xfffffffc04067812 */ /* 0x040fe200078ec0ff */
[----:B------:R-:W-:Y:S01]  /*5d10*/  IMAD.SHL.U32 R4, R4, 0x4, RZ ;  /* 0x0000000404047824 */ /* 0x000fe200078e00ff */
[----:B------:R-:W-:Y:S01]  /*5d20*/  LEA R72, P0, R81, c[0x0][0x188], 0x2 ;  /* 0x0000620051487a11 */ /* 0x000fe200078010ff */
[----:B------:R-:W-:Y:S01]  /*5d30*/  IMAD.MOV.U32 R77, RZ, RZ, RZ ;  /* 0x000000ffff4d7224 */ /* 0x000fe200078e00ff */
[----:B------:R-:W-:Y:S01]  /*5d40*/  LOP3.LUT R78, RZ, R75, RZ, 0x33, !PT ;  /* 0x0000004bff4e7212 */ /* 0x000fe200078e33ff */
[----:B------:R-:W-:Y:S01]  /*5d50*/  IMAD.IADD R3, R157, 0x1, -R6 ;  /* 0x000000019d037824 */ /* 0x000fe200078e0a06 */
[----:B------:R-:W-:Y:S01]  /*5d60*/  LOP3.LUT R4, R4, 0xfffffff0, RZ, 0xc0, !PT ;  /* 0xfffffff004047812 */ /* 0x000fe200078ec0ff */
[----:B------:R-:W-:Y:S01]  /*5d70*/  IMAD.MOV.U32 R79, RZ, RZ, RZ ;  /* 0x000000ffff4f7224 */ /* 0x000fe200078e00ff */
        /* <DEDUP_REMOVED lines=8> */
[----:B-----5:R-:W-:Y:S01]  /*5e00*/  CS2R R88, SRZ ;  /* 0x0000000000587805 */ /* 0x020fe2000001ff00 */
[----:B------:R-:W-:Y:S01]  /*5e10*/  IMAD.MOV.U32 R74, RZ, RZ, RZ ;  /* 0x000000ffff4a7224 */ /* 0x000fe200078e00ff */
        /* <DEDUP_REMOVED lines=21> */
.L_x_21209:
[----:B------:R-:W-:Y:S02]  /*5f70*/  IMAD.MOV.U32 R8, RZ, RZ, R72 ;  /* 0x000000ffff087224 */ /* 0x000fe400078e0048 */
[----:B------:R-:W-:-:S05]  /*5f80*/  IMAD.MOV.U32 R9, RZ, RZ, R81 ;  /* 0x000000ffff097224 */ /* 0x000fca00078e0051 */
        /* <DEDUP_REMOVED lines=23> */
[----:B--2---:R-:W2:Y:S01]  /*6100*/  LDG.E.128.CONSTANT R16, [R16.64] ;  /* 0x0000000a10107981 */ /* 0x004ea2000c1e9d00 */
[----:B------:R-:W-:Y:S02]  /*6110*/  LEA.HI.X.SX32 R24, R103, R66, 0x1, P0 ;  /* 0x0000004267187211 */ /* 0x000fe400000f0eff */
[----:B------:R-:W-:Y:S02]  /*6120*/  IADD3 R25, P0, R105, R64, RZ ;  /* 0x0000004069197210 */ /* 0x000fe40007f1e0ff */
[----:B------:R-:W-:Y:S02]  /*6130*/  LEA.HI.X R21, R21, c[0x0][0x17c], R24, 0x2, P1 ;  /* 0x00005f0015157a11 */ /* 0x000fe400008f1418 */
[----:B------:R-:W-:Y:S02]  /*6140*/  LEA R24, P1, R25, c[0x0][0x178], 0x2 ;  /* 0x00005e0019187a11 */ /* 0x000fe400078210ff */
[----:B------:R-:W-:-:S02]  /*6150*/  LEA.HI.X.SX32 R26, R105, R66, 0x1, P0 ;  /* 0x00000042691a7211 */ /* 0x000fc400000f0eff */
[----:B0-----:R-:W2:Y:S02]  /*6160*/  LDG.E.128.CONSTANT R20, [R20.64] ;  /* 0x0000000a14147981 */ /* 0x001ea4000c1e9d00 */
[----:B------:R-:W-:Y:S02]  /*6170*/  LEA.HI.X R25, R25, c[0x0][0x17c], R26, 0x2, P1 ;  /* 0x00005f0019197a11 */ /* 0x000fe400008f141a */
[----:B------:R-:W-:-:S04]  /*6180*/  IADD3 R29, P0, R107, R64, RZ ;  /* 0x000000406b1d7210 */ /* 0x000fc80007f1e0ff */
[----:B------:R-:W-:Y:S01]  /*6190*/  LEA R28, P1, R29, c[0x0][0x178], 0x2 ;  /* 0x00005e001d1c7a11 */ /* 0x000fe200078210ff */
[----:B------:R-:W2:Y:S01]  /*61a0*/  LDG.E.128.CONSTANT R24, [R24.64] ;  /* 0x0000000a18187981 */ /* 0x000ea2000c1e9d00 */
[----:B------:R-:W-:Y:S02]  /*61b0*/  LEA.HI.X.SX32 R30, R107, R66, 0x1, P0 ;  /* 0x000000426b1e7211 */ /* 0x000fe400000f0eff */
[----:B------:R-:W-:Y:S02]  /*61c0*/  IADD3 R33, P0, R109, R64, RZ ;  /* 0x000000406d217210 */ /* 0x000fe40007f1e0ff */
[----:B------:R-:W-:Y:S02]  /*61d0*/  LEA.HI.X R29, R29, c[0x0][0x17c], R30, 0x2, P1 ;  /* 0x00005f001d1d7a11 */ /* 0x000fe400008f141e */
[----:B------:R-:W-:Y:S02]  /*61e0*/  LEA R32, P1, R33, c[0x0][0x178], 0x2 ;  /* 0x00005e0021207a11 */ /* 0x000fe400078210ff */
[----:B------:R-:W-:-:S02]  /*61f0*/  LEA.HI.X.SX32 R34, R109, R66, 0x1, P0 ;  /* 0x000000426d227211 */ /* 0x000fc400000f0eff */
[----:B------:R-:W2:Y:S02]  /*6200*/  LDG.E.128.CONSTANT R28, [R28.64] ;  /* 0x0000000a1c1c7981 */ /* 0x000ea4000c1e9d00 */
        /* <DEDUP_REMOVED lines=10> */
[----:B------:R-:W-:Y:S02]  /*62b0*/  LEA.HI.X R41, R41, c[0x0][0x17c], R42, 0x2, P1 ;  /* 0x00005f0029297a11 */ /* 0x000fe400008f142a */
[----:B------:R-:W-:-:S04]  /*62c0*/  IADD3 R45, P0, R115, R64, RZ ;  /* 0x00000040732d7210 */ /* 0x000fc80007f1e0ff */
[----:B------:R-:W2:Y:S01]  /*62d0*/  LDG.E.128.CONSTANT R40, [R40.64] ;  /* 0x0000000a28287981 */ /* 0x000ea2000c1e9d00 */
[----:B------:R-:W-:Y:S02]  /*62e0*/  LEA R44, P1, R45, c[0x0][0x178], 0x2 ;  /* 0x00005e002d2c7a11 */ /* 0x000fe400078210ff */
        /* <DEDUP_REMOVED lines=15> */
[----:B------:R-:W-:Y:S01]  /*63e0*/  IADD3 R61, P0, R123, R64, RZ ;  /* 0x000000407b3d7210 */ /* 0x000fe20007f1e0ff */
[----:B------:R-:W2:Y:S01]  /*63f0*/  LDG.E.128.CONSTANT R52, [R52.64] ;  /* 0x0000000a34347981 */ /* 0x000ea2000c1e9d00 */
[----:B------:R-:W-:Y:S02]  /*6400*/  LEA.HI.X R57, R57, c[0x0][0x17c], R58, 0x2, P1 ;  /* 0x00005f0039397a11 */ /* 0x000fe400008f143a */
[----:B------:R-:W-:Y:S02]  /*6410*/  LEA R60, P1, R61, c[0x0][0x178], 0x2 ;  /* 0x00005e003d3c7a11 */ /* 0x000fe400078210ff */
[----:B------:R-:W-:Y:S02]  /*6420*/  LEA.HI.X.SX32 R62, R123, R66, 0x1, P0 ;  /* 0x000000427b3e7211 */ /* 0x000fe400000f0eff */
[----:B------:R-:W-:Y:S01]  /*6430*/  IADD3 R65, P0, R97, R64, RZ ;  /* 0x0000004061417210 */ /* 0x000fe20007f1e0ff */
[----:B------:R-:W2:Y:S01]  /*6440*/  LDG.E.128.CONSTANT R56, [R56.64] ;  /* 0x0000000a38387981 */ /* 0x000ea2000c1e9d00 */
[----:B------:R-:W-:-:S02]  /*6450*/  LEA.HI.X R61, R61, c[0x0][0x17c], R62, 0x2, P1 ;  /* 0x00005f003d3d7a11 */ /* 0x000fc400008f143e */
[----:B------:R-:W-:Y:S02]  /*6460*/  LEA R64, P1, R65, c[0x0][0x178], 0x2 ;  /* 0x00005e0041407a11 */ /* 0x000fe400078210ff */
[----:B------:R-:W-:Y:S02]  /*6470*/  LEA.HI.X.SX32 R66, R97, R66, 0x1, P0 ;  /* 0x0000004261427211 */ /* 0x000fe400000f0eff */
[----:B------:R-:W2:Y:S02]  /*6480*/  LDG.E.128.CONSTANT R60, [R60.64] ;  /* 0x0000000a3c3c7981 */ /* 0x000ea4000c1e9d00 */
[----:B------:R-:W-:-:S06]  /*6490*/  LEA.HI.X R65, R65, c[0x0][0x17c], R66, 0x2, P1 ;  /* 0x00005f0041417a11 */ /* 0x000fcc00008f1442 */
[----:B------:R-:W2:Y:S01]  /*64a0*/  LDG.E.128.CONSTANT R64, [R64.64] ;  /* 0x0000000a40407981 */ /* 0x000ea2000c1e9d00 */
        /* <DEDUP_REMOVED lines=12> */
[----:B------:R-:W-:Y:S02]  /*6570*/  @!P0 IADD3 R98, R96, -0x2, RZ ;  /* 0xfffffffe60628810 */ /* 0x000fe40007ffe0ff */
[----:B---3--:R-:W-:-:S02]  /*6580*/  @!P0 FSEL R4, R4, RZ, !P1 ;  /* 0x000000ff04048208 */ /* 0x008fc40004800000 */
[-C--:B------:R-:W-:Y:S02]  /*6590*/  @!P0 ISETP.GE.AND P1, PT, R68, R159.reuse, PT ;  /* 0x0000009f4400820c */ /* 0x080fe40003f26270 */
        /* <DEDUP_REMOVED lines=13> */
[----:B-----5:R-:W-:Y:S02]  /*6670*/  @!P0 FSEL R12, R12, RZ, !P1 ;  /* 0x000000ff0c0c8208 */ /* 0x020fe40004800000 */
        /* <DEDUP_REMOVED lines=9> */
[----:B--2---:R-:W-:Y:S02]  /*6710*/  @!P0 FSEL R16, R16, RZ, !P4 ;  /* 0x000000ff10108208 */ /* 0x004fe40006000000 */
        /* <DEDUP_REMOVED lines=55> */
[----:B------:R-:W-:Y:S02]  /*6a90*/  @!P0 FSEL R37, R37, RZ, !P5 ;  /* 0x000000ff25258208 */ /* 0x000fe40006800000 */
[-C--:B------:R-:W-:Y:S02]  /*6aa0*/  @!P0 ISETP.GE.AND P6, PT, R68, R159.reuse, PT ;  /* 0x0000009f4400820c */ /* 0x080fe40003fc6270 */
[CC--:B------:R-:W-:Y:S02]  /*6ab0*/  @!P0 ISETP.GE.AND P3, PT, R96.reuse, R159.reuse, PT ;  /* 0x0000009f6000820c */ /* 0x0c0fe40003f66270 */
[----:B------:R-:W-:-:S02]  /*6ac0*/  @!P0 ISETP.GE.AND P5, PT, R96, R159, PT ;  /* 0x0000009f6000820c */ /* 0x000fc40003fa6270 */
[----:B------:R-:W-:Y:S02]  /*6ad0*/  @!P0 IADD3 R68, R96, -0x3, RZ ;  /* 0xfffffffd60448810 */ /* 0x000fe40007ffe0ff */
[----:B------:R-:W-:Y:S02]  /*6ae0*/  @!P0 FSEL R35, R35, RZ, !P3 ;  /* 0x000000ff23238208 */ /* 0x000fe40005800000 */
[----:B------:R-:W-:Y:S02]  /*6af0*/  @!P0 FSEL R39, R39, RZ, !P5 ;  /* 0x000000ff27278208 */ /* 0x000fe40006800000 */
[----:B------:R-:W-:Y:S02]  /*6b00*/  @!P0 FSEL R40, R40, RZ, !P4 ;  /* 0x000000ff28288208 */ /* 0x000fe40006000000 */
[CC--:B------:R-:W-:Y:S02]  /*6b10*/  @!P0 ISETP.GE.AND P3, PT, R70.reuse, R159.reuse, PT ;  /* 0x0000009f4600820c */ /* 0x0c0fe40003f66270 */
[----:B------:R-:W-:-:S02]  /*6b20*/  @!P0 ISETP.GE.AND P5, PT, R70, R159, PT ;  /* 0x0000009f4600820c */ /* 0x000fc40003fa6270 */
[-C--:B------:R-:W-:Y:S02]  /*6b30*/  @!P0 ISETP.GE.AND P4, PT, R68, R159.reuse, PT ;  /* 0x0000009f4400820c */ /* 0x080fe40003f86270 */
[----:B------:R-:W0:Y:S01]  /*6b40*/  LDS.128 R68, [R94] ;  /* 0x000000005e447984 */ /* 0x000e220000000c00 */
        /* <DEDUP_REMOVED lines=9> */
[----:B------:R-:W-:Y:S02]  /*6be0*/  @!P0 ISETP.GE.AND P5, PT, R98, R159, PT ;  /* 0x0000009f6200820c */ /* 0x000fe40003fa6270 */
[----:B------:R-:W-:-:S02]  /*6bf0*/  @!P0 IADD3 R100, R96, -0x1, RZ ;  /* 0xffffffff60648810 */ /* 0x000fc40007ffe0ff */
        /* <DEDUP_REMOVED lines=13> */
[----:B------:R-:W-:Y:S02]  /*6cd0*/  @!P0 FSEL R52, R52, RZ, !P1 ;  /* 0x000000ff34348208 */ /* 0x000fe40004800000 */
[----:B------:R-:W-:Y:S02]  /*6ce0*/  @!P0 FSEL R53, R53, RZ, !P5 ;  /* 0x000000ff35358208 */ /* 0x000fe40006800000 */
[-C--:B------:R-:W-:Y:S02]  /*6cf0*/  @!P0 ISETP.GE.AND P6, PT, R100, R159.reuse, PT ;  /* 0x0000009f6400820c */ /* 0x080fe40003fc6270 */
[-C--:B------:R-:W-:Y:S02]  /*6d00*/  @!P0 ISETP.GE.AND P3, PT, R96, R159.reuse, PT ;  /* 0x0000009f6000820c */ /* 0x080fe40003f66270 */
[----:B------:R-:W-:-:S02]  /*6d10*/  @!P0 ISETP.GE.AND P1, PT, R98, R159, PT ;  /* 0x0000009f6200820c */ /* 0x000fc40003f26270 */
[C---:B------:R-:W-:Y:S02]  /*6d20*/  @!P0 ISETP.GE.AND P5, PT, R96.reuse, R159, PT ;  /* 0x0000009f6000820c */ /* 0x040fe40003fa6270 */
[----:B------:R-:W-:Y:S02]  /*6d30*/  @!P0 IADD3 R98, R96, -0x2, RZ ;  /* 0xfffffffe60628810 */ /* 0x000fe40007ffe0ff */
[----:B------:R-:W-:Y:S02]  /*6d40*/  @!P0 FSEL R51, R51, RZ, !P3 ;  /* 0x000000ff33338208 */ /* 0x000fe40005800000 */
[----:B------:R-:W-:Y:S02]  /*6d50*/  @!P0 FSEL R54, R54, RZ, !P6 ;  /* 0x000000ff36368208 */ /* 0x000fe40007000000 */
[----:B------:R-:W-:Y:S01]  /*6d60*/  @!P0 FSEL R55, R55, RZ, !P5 ;  /* 0x000000ff37378208 */ /* 0x000fe20006800000 */
[----:B0-----:R-:W-:Y:S01]  /*6d70*/  FMUL.FTZ R5, R69, R5 ;  /* 0x0000000545057220 */ /* 0x001fe20000410000 */
[----:B------:R-:W-:-:S02]  /*6d80*/  @!P0 ISETP.GE.AND P3, PT, R100, R159, PT ;  /* 0x0000009f6400820c */ /* 0x000fc40003f66270 */
[-C--:B------:R-:W-:Y:S02]  /*6d90*/  @!P0 ISETP.GE.AND P6, PT, R98, R159.reuse, PT ;  /* 0x0000009f6200820c */ /* 0x080fe40003fc6270 */
[----:B------:R-:W-:Y:S02]  /*6da0*/  @!P0 ISETP.GE.AND P5, PT, R100, R159, PT ;  /* 0x0000009f6400820c */ /* 0x000fe40003fa6270 */
[C---:B------:R-:W-:Y:S02]  /*6db0*/  @!P0 IADD3 R100, R96.reuse, -0x2, RZ ;  /* 0xfffffffe60648810 */ /* 0x040fe40007ffe0ff */
[----:B------:R-:W-:Y:S01]  /*6dc0*/  @!P0 IADD3 R98, R96, -0x3, RZ ;  /* 0xfffffffd60628810 */ /* 0x000fe20007ffe0ff */
[----:B------:R-:W-:Y:S01]  /*6dd0*/  FFMA.FTZ R5, R68, R4, R5 ;  /* 0x0000000444057223 */ /* 0x000fe20000010005 */
[----:B------:R-:W-:Y:S02]  /*6de0*/  @!P0 FSEL R56, R56, RZ, !P4 ;  /* 0x000000ff38388208 */ /* 0x000fe40006000000 */
[----:B------:R-:W-:-:S02]  /*6df0*/  @!P0 FSEL R57, R57, RZ, !P2 ;  /* 0x000000ff39398208 */ /* 0x000fc40005000000 */
[-C--:B------:R-:W-:Y:S02]  /*6e00*/  @!P0 ISETP.GE.AND P4, PT, R100, R159.reuse, PT ;  /* 0x0000009f6400820c */ /* 0x080fe40003f86270 */
[----:B------:R-:W-:Y:S02]  /*6e10*/  @!P0 ISETP.GE.AND P2, PT, R98, R159, PT ;  /* 0x0000009f6200820c */ /* 0x000fe40003f46270 */
[----:B------:R-:W-:Y:S02]  /*6e20*/  @!P0 IADD3 R4, R96, -0x1, RZ ;  /* 0xffffffff60048810 */ /* 0x000fe40007ffe0ff */
[----:B------:R-:W-:Y:S02]  /*6e30*/  @!P0 FSEL R61, R61, RZ, !P6 ;  /* 0x000000ff3d3d8208 */ /* 0x000fe40007000000 */
        /* <DEDUP_REMOVED lines=29> */
[----:B------:R-:W-:Y:S02]  /*7010*/  FMUL.FTZ R65, R69, R65 ;  /* 0x0000004145417220 */ /* 0x000fe40000410000 */
        /* <DEDUP_REMOVED lines=69> */
.L_x_21208:
[----:B------:R-:W-:Y:S05]  /*7470*/  BSYNC B0 ;  /* 0x0000000000007941 */ /* 0x000fea0003800000 */
.L_x_21206:
[----:B------:R-:W1:Y:S01]  /*7480*/  SHFL.BFLY PT, R12, R79, 0x2, 0x1f ;  /* 0x0c401f004f0c7f89 */ /* 0x000e6200000e0000 */
[C---:B------:R-:W-:Y:S01]  /*7490*/  LOP3.LUT R24, R76.reuse, 0xffffffc0, RZ, 0xc0, !PT ;  /* 0xffffffc04c187812 */ /* 0x040fe200078ec0ff */
[----:B------:R-:W-:Y:S01]  /*74a0*/  BSSY B0, `(.L_x_21210) ;  /* 0x000005f000007945 */ /* 0x000fe20003800000 */
[----:B------:R-:W-:Y:S01]  /*74b0*/  SHF.R.S32.HI R22, RZ, 0x1f, R157 ;  /* 0x0000001fff167819 */ /* 0x000fe2000001149d */
[----:B0-----:R-:W0:Y:S01]  /*74c0*/  SHFL.BFLY PT, R3, R90, 0x2, 0x1f ;  /* 0x0c401f005a037f89 */ /* 0x001e2200000e0000 */
[----:B------:R-:W-:-:S02]  /*74d0*/  IADD3 R20, R76, 0x1f, RZ ;  /* 0x0000001f4c147810 */ /* 0x000fc40007ffe0ff */
[----:B------:R-:W-:Y:S01]  /*74e0*/  LEA.HI R22, R22, R157, RZ, 0x2 ;  /* 0x0000009d16167211 */ /* 0x000fe200078f10ff */
[----:B------:R-:W3:Y:S01]  /*74f0*/  SHFL.BFLY PT, R2, R91, 0x2, 0x1f ;  /* 0x0c401f005b027f89 */ /* 0x000ee200000e0000 */
[----:B------:R-:W-:Y:S02]  /*7500*/  LOP3.LUT R18, R76, 0xffffffe0, RZ, 0xc0, !PT ;  /* 0xffffffe04c127812 */ /* 0x000fe400078ec0ff */
[----:B------:R-:W-:Y:S01]  /*7510*/  ISETP.GT.U32.AND P3, PT, R20, 0x3e, PT ;  /* 0x0000003e1400780c */ /* 0x000fe20003f64070 */
[----:B------:R-:W4:Y:S04]  /*7520*/  SHFL.BFLY PT, R4, R89, 0x2, 0x1f ;  /* 0x0c401f0059047f89 */ /* 0x000f2800000e0000 */
[----:B------:R-:W5:Y:S04]  /*7530*/  SHFL.BFLY PT, R6, R85, 0x2, 0x1f ;  /* 0x0c401f0055067f89 */ /* 0x000f6800000e0000 */
[----:B------:R-:W2:Y:S04]  /*7540*/  SHFL.BFLY PT, R5, R88, 0x2, 0x1f ;  /* 0x0c401f0058057f89 */ /* 0x000ea800000e0000 */
[----:B------:R-:W2:Y:S01]  /*7550*/  SHFL.BFLY PT, R8, R87, 0x2, 0x1f ;  /* 0x0c401f0057087f89 */ /* 0x000ea200000e0000 */
[----:B-1----:R-:W-:-:S03]  /*7560*/  FADD.FTZ R12, R12, R79 ;  /* 0x0000004f0c0c7221 */ /* 0x002fc60000010000 */
[----:B------:R-:W1:Y:S01]  /*7570*/  SHFL.BFLY PT, R7, R86, 0x2, 0x1f ;  /* 0x0c401f0056077f89 */ /* 0x000e6200000e0000 */
[----:B0-----:R-:W-:Y:S01]  /*7580*/  FADD.FTZ R90, R3, R90 ;  /* 0x0000005a035a7221 */ /* 0x001fe20000010000 */
[----:B------:R-:W-:Y:S02]  /*7590*/  LOP3.LUT R3, R157, 0x3, RZ, 0xc0, !PT ;  /* 0x000000039d037812 */ /* 0x000fe400078ec0ff */
[----:B------:R-:W0:Y:S01]  /*75a0*/  SHFL.BFLY PT, R9, R84, 0x2, 0x1f ;  /* 0x0c401f0054097f89 */ /* 0x000e2200000e0000 */
[----:B---3--:R-:W-:Y:S01]  /*75b0*/  FADD.FTZ R2, R2, R91 ;  /* 0x0000005b02027221 */ /* 0x008fe20000010000 */
[----:B------:R-:W-:Y:S02]  /*75c0*/  ISETP.NE.AND P2, PT, R3, RZ, PT ;  /* 0x000000ff0300720c */ /* 0x000fe40003f45270 */
[----:B------:R-:W3:Y:S01]  /*75d0*/  SHFL.BFLY PT, R10, R83, 0x2, 0x1f ;  /* 0x0c401f00530a7f89 */ /* 0x000ee200000e0000 */
[----:B----4-:R-:W-:Y:S01]  /*75e0*/  FADD.FTZ R4, R4, R89 ;  /* 0x0000005904047221 */ /* 0x010fe20000010000 */
[----:B------:R-:W-:-:S02]  /*75f0*/  ISETP.NE.OR P5, PT, R24, 0x40, P2 ;  /* 0x000000401800780c */ /* 0x000fc400017a5670 */
[----:B------:R-:W4:Y:S01]  /*7600*/  SHFL.BFLY PT, R11, R82, 0x2, 0x1f ;  /* 0x0c401f00520b7f89 */ /* 0x000f2200000e0000 */
[----:B-----5:R-:W-:Y:S01]  /*7610*/  FADD.FTZ R6, R6, R85 ;  /* 0x0000005506067221 */ /* 0x020fe20000010000 */
[----:B------:R-:W-:Y:S02]  /*7620*/  ISETP.NE.OR P4, PT, R18, 0x20, P2 ;  /* 0x000000201200780c */ /* 0x000fe40001785670 */
[----:B------:R-:W5:Y:S01]  /*7630*/  SHFL.BFLY PT, R13, R80, 0x2, 0x1f ;  /* 0x0c401f00500d7f89 */ /* 0x000f6200000e0000 */
[----:B--2---:R-:W-:Y:S01]  /*7640*/  FADD.FTZ R88, R5, R88 ;  /* 0x0000005805587221 */ /* 0x004fe20000010000 */
[----:B------:R-:W-:Y:S02]  /*7650*/  ISETP.GT.OR P0, PT, R76, 0x3f, P2 ;  /* 0x0000003f4c00780c */ /* 0x000fe40001704670 */
[----:B------:R-:W2:Y:S01]  /*7660*/  SHFL.BFLY PT, R15, R74, 0x2, 0x1f ;  /* 0x0c401f004a0f7f89 */ /* 0x000ea200000e0000 */
[----:B------:R-:W-:Y:S01]  /*7670*/  FADD.FTZ R8, R8, R87 ;  /* 0x0000005708087221 */ /* 0x000fe20000010000 */
[----:B------:R-:W-:-:S02]  /*7680*/  ISETP.GT.OR P1, PT, R76, 0x1f, P2 ;  /* 0x0000001f4c00780c */ /* 0x000fc40001724670 */
[----:B------:R-:W2:Y:S01]  /*7690*/  SHFL.BFLY PT, R14, R77, 0x2, 0x1f ;  /* 0x0c401f004d0e7f89 */ /* 0x000ea200000e0000 */
[----:B-1----:R-:W-:-:S03]  /*76a0*/  FADD.FTZ R86, R7, R86 ;  /* 0x0000005607567221 */ /* 0x002fc60000010000 */
[----:B------:R-:W1:Y:S01]  /*76b0*/  SHFL.BFLY PT, R16, R73, 0x2, 0x1f ;  /* 0x0c401f0049107f89 */ /* 0x000e6200000e0000 */
[----:B0-----:R-:W-:-:S03]  /*76c0*/  FADD.FTZ R84, R9, R84 ;  /* 0x0000005409547221 */ /* 0x001fc60000010000 */
[----:B------:R-:W0:Y:S01]  /*76d0*/  SHFL.BFLY PT, R17, R0, 0x2, 0x1f ;  /* 0x0c401f0000117f89 */ /* 0x000e2200000e0000 */
[----:B---3--:R-:W-:-:S03]  /*76e0*/  FADD.FTZ R10, R10, R83 ;  /* 0x000000530a0a7221 */ /* 0x008fc60000010000 */
[----:B------:R-:W3:Y:S01]  /*76f0*/  SHFL.BFLY PT, R27, R12, 0x1, 0x1f ;  /* 0x0c201f000c1b7f89 */ /* 0x000ee200000e0000 */
[----:B----4-:R-:W-:Y:S02]  /*7700*/  FADD.FTZ R82, R11, R82 ;  /* 0x000000520b527221 */ /* 0x010fe40000010000 */
[----:B-----5:R-:W-:Y:S01]  /*7710*/  FADD.FTZ R80, R13, R80 ;  /* 0x000000500d507221 */ /* 0x020fe20000010000 */
[----:B------:R-:W4:Y:S01]  /*7720*/  SHFL.BFLY PT, R3, R2, 0x1, 0x1f ;  /* 0x0c201f0002037f89 */ /* 0x000f2200000e0000 */
[----:B--2---:R-:W-:-:S03]  /*7730*/  FADD.FTZ R74, R15, R74 ;  /* 0x0000004a0f4a7221 */ /* 0x004fc60000010000 */
[----:B------:R-:W2:Y:S01]  /*7740*/  SHFL.BFLY PT, R5, R90, 0x1, 0x1f ;  /* 0x0c201f005a057f89 */ /* 0x000ea200000e0000 */
[----:B------:R-:W-:-:S03]  /*7750*/  FADD.FTZ R14, R14, R77 ;  /* 0x0000004d0e0e7221 */ /* 0x000fc60000010000 */
[----:B------:R-:W5:Y:S01]  /*7760*/  SHFL.BFLY PT, R7, R4, 0x1, 0x1f ;  /* 0x0c201f0004077f89 */ /* 0x000f6200000e0000 */
[----:B-1----:R-:W-:-:S03]  /*7770*/  FADD.FTZ R16, R16, R73 ;  /* 0x0000004910107221 */ /* 0x002fc60000010000 */
[----:B------:R-:W1:Y:S01]  /*7780*/  SHFL.BFLY PT, R9, R6, 0x1, 0x1f ;  /* 0x0c201f0006097f89 */ /* 0x000e6200000e0000 */
[----:B0-----:R-:W-:-:S03]  /*7790*/  FADD.FTZ R0, R17, R0 ;  /* 0x0000000011007221 */ /* 0x001fc60000010000 */
[----:B------:R-:W0:Y:S01]  /*77a0*/  SHFL.BFLY PT, R11, R88, 0x1, 0x1f ;  /* 0x0c201f00580b7f89 */ /* 0x000e2200000e0000 */
[----:B---3--:R-:W-:-:S03]  /*77b0*/  FADD.FTZ R59, R12, R27 ;  /* 0x0000001b0c3b7221 */ /* 0x008fc60000010000 */
[----:B------:R-:W3:Y:S01]  /*77c0*/  SHFL.BFLY PT, R13, R8, 0x1, 0x1f ;  /* 0x0c201f00080d7f89 */ /* 0x000ee200000e0000 */
[----:B------:R-:W-:-:S03]  /*77d0*/  SHF.R.S32.HI R27, RZ, 0x2, R22 ;  /* 0x00000002ff1b7819 */ /* 0x000fc60000011416 */
[----:B------:R-:W3:Y:S01]  /*77e0*/  SHFL.BFLY PT, R15, R86, 0x1, 0x1f ;  /* 0x0c201f00560f7f89 */ /* 0x000ee200000e0000 */
[----:B----4-:R-:W-:Y:S02]  /*77f0*/  FADD.FTZ R35, R2, R3 ;  /* 0x0000000302237221 */ /* 0x010fe40000010000 */
[----:B------:R-:W-:Y:S01]  /*7800*/  IMAD R158, R158, 0x80, R27 ;  /* 0x000000809e9e7824 */ /* 0x000fe200078e021b */
[----:B------:R-:W4:Y:S01]  /*7810*/  SHFL.BFLY PT, R17, R84, 0x1, 0x1f ;  /* 0x0c201f0054117f89 */ /* 0x000f2200000e0000 */
[----:B--2---:R-:W-:-:S03]  /*7820*/  FADD.FTZ R37, R90, R5 ;  /* 0x000000055a257221 */ /* 0x004fc60000010000 */
[----:B------:R-:W2:Y:S01]  /*7830*/  SHFL.BFLY PT, R19, R10, 0x1, 0x1f ;  /* 0x0c201f000a137f89 */ /* 0x000ea200000e0000 */
[----:B-----5:R-:W-:-:S03]  /*7840*/  FADD.FTZ R39, R4, R7 ;  /* 0x0000000704277221 */ /* 0x020fc60000010000 */
[----:B------:R-:W5:Y:S01]  /*7850*/  SHFL.BFLY PT, R21, R82, 0x1, 0x1f ;  /* 0x0c201f0052157f89 */ /* 0x000f6200000e0000 */
[----:B-1----:R-:W-:-:S03]  /*7860*/  FADD.FTZ R41, R6, R9 ;  /* 0x0000000906297221 */ /* 0x002fc60000010000 */
[----:B------:R-:W1:Y:S01]  /*7870*/  SHFL.BFLY PT, R23, R80, 0x1, 0x1f ;  /* 0x0c201f0050177f89 */ /* 0x000e6200000e0000 */
        /* <DEDUP_REMOVED lines=8> */
[----:B--2---:R-:W-:-:S03]  /*7900*/  FADD.FTZ R51, R10, R19 ;  /* 0x000000130a337221 */ /* 0x004fc60000010000 */
[----:B------:R-:W-:Y:S01]  /*7910*/  BAR.SYNC.DEFER_BLOCKING 0x0 ;  /* 0x0000000000007b1d */ /* 0x000fe20000010000 */
[----:B-----5:R-:W-:Y:S02]  /*7920*/  FADD.FTZ R53, R82, R21 ;  /* 0x0000001552357221 */ /* 0x020fe40000010000 */
[----:B-1----:R-:W-:Y:S02]  /*7930*/  FADD.FTZ R55, R80, R23 ;  /* 0x0000001750377221 */ /* 0x002fe40000010000 */
[----:B0-----:R-:W-:Y:S02]  /*7940*/  FADD.FTZ R57, R74, R25 ;  /* 0x000000194a397221 */ /* 0x001fe40000010000 */
[----:B---3--:R-:W-:Y:S02]  /*7950*/  FADD.FTZ R61, R14, R29 ;  /* 0x0000001d0e3d7221 */ /* 0x008fe40000010000 */
[----:B------:R-:W-:Y:S02]  /*7960*/  FADD.FTZ R63, R16, R31 ;  /* 0x0000001f103f7221 */ /* 0x000fe40000010000 */
        /* <DEDUP_REMOVED lines=18> */
.L_x_21211:
[----:B------:R-:W-:Y:S05]  /*7a90*/  BSYNC B0 ;  /* 0x0000000000007941 */ /* 0x000fea0003800000 */
.L_x_21210:
        /* <DEDUP_REMOVED lines=35> */
.L_x_21213:
[----:B------:R-:W-:Y:S05]  /*7cd0*/  BSYNC B0 ;  /* 0x0000000000007941 */ /* 0x000fea0003800000 */
.L_x_21212:
        /* <DEDUP_REMOVED lines=19> */
.L_x_21215:
[----:B------:R-:W-:Y:S05]  /*7e10*/  BSYNC B0 ;  /* 0x0000000000007941 */ /* 0x000fea0003800000 */
.L_x_21214:
        /* <DEDUP_REMOVED lines=36> */
.L_x_21217:
[----:B------:R-:W-:Y:S05]  /*8060*/  BSYNC B0 ;  /* 0x0000000000007941 */ /* 0x000fea0003800000 */
.L_x_21216:
        /* <DEDUP_REMOVED lines=28> */
[----:B------:R-:W-:Y:S02]  /*8230*/  LEA R8, P3, R9, c[0x0][0x160], 0x2 ;  /* 0x0000580009087a11 */ /* 0x000fe400078610ff */
[----:B------:R-:W-:Y:S02]  /*8240*/  LEA.HI.X.SX32 R10, R3, UR7, 0x1, P2 ;  /* 0x00000007030a7c11 */ /* 0x000fe400090f0eff */
[----:B------:R-:W-:-:S02]  /*8250*/  LEA R4, P1, R5, c[0x0][0x160], 0x2 ;  /* 0x0000580005047a11 */ /* 0x000fc400078210ff */
[----:B------:R-:W-:Y:S02]  /*8260*/  LEA.HI.X.SX32 R14, R27, UR7, 0x1, P0 ;  /* 0x000000071b0e7c11 */ /* 0x000fe400080f0eff */
        /* <DEDUP_REMOVED lines=28> */
[----:B------:R-:W-:Y:S02]  /*8430*/  LEA.HI.X R13, R13, c[0x0][0x164], R20, 0x2, P1 ;  /* 0x000059000d0d7a11 */ /* 0x000fe400008f1414 */
[----:B------:R-:W-:Y:S01]  /*8440*/  IADD3 R0, R27, 0x40, RZ ;  /* 0x000000401b007810 */ /* 0x000fe20007ffe0ff */
[----:B------:R-:W-:Y:S01]  /*8450*/  STG.E [R10.64], R43 ;  /* 0x0000002b0a007986 */ /* 0x000fe2000c10190a */
[----:B------:R-:W-:Y:S02]  /*8460*/  LEA.HI.X R15, R15, c[0x0][0x164], R18, 0x2, P2 ;  /* 0x000059000f0f7a11 */ /* 0x000fe400010f1412 */
[C---:B------:R-:W-:Y:S01]  /*8470*/  IADD3 R19, R27.reuse, 0x50, RZ ;  /* 0x000000501b137810 */ /* 0x040fe20007ffe0ff */
[----:B------:R-:W-:Y:S01]  /*8480*/  STG.E [R12.64], R45 ;  /* 0x0000002d0c007986 */ /* 0x000fe2000c10190a */
[----:B------:R-:W-:-:S02]  /*8490*/  IADD3 R20, R27, 0x58, RZ ;  /* 0x000000581b147810 */ /* 0x000fc40007ffe0ff */
[----:B------:R-:W-:Y:S01]  /*84a0*/  IADD3 R18, R27, 0x48, RZ ;  /* 0x000000481b127810 */ /* 0x000fe20007ffe0ff */
[----:B------:R-:W-:Y:S01]  /*84b0*/  STG.E [R14.64], R47 ;  /* 0x0000002f0e007986 */ /* 0x000fe2000c10190a */
[----:B------:R-:W-:Y:S02]  /*84c0*/  IADD3 R29, P0, R0, UR4, RZ ;  /* 0x00000004001d7c10 */ /* 0x000fe4000ff1e0ff */
[----:B------:R-:W-:Y:S01]  /*84d0*/  IADD3 R23, P2, R19, UR4, RZ ;  /* 0x0000000413177c10 */ /* 0x000fe2000ff5e0ff */
[----:B------:R-:W-:Y:S01]  /*84e0*/  STG.E [R16.64], R49 ;  /* 0x0000003110007986 */ /* 0x000fe2000c10190a */
        /* <DEDUP_REMOVED lines=43> */
.L_x_21175:
[----:B------:R-:W-:Y:S01]  /*87a0*/  IMAD.MOV.U32 R42, RZ, RZ, R47 ;  /* 0x000000ffff2a7224 */ /* 0x000fe200078e002f */
[----:B------:R-:W-:Y:S01]  /*87b0*/  MOV R40, 0x8800 ;  /* 0x0000880000287802 */ /* 0x000fe20000000f00 */
[----:B------:R-:W-:-:S02]  /*87c0*/  IMAD.MOV.U32 R43, RZ, RZ, 0x1 ;  /* 0x00000001ff2b7424 */ /* 0x000fc400078e00ff */
[----:B------:R-:W-:Y:S02]  /*87d0*/  IMAD.MOV.U32 R44, RZ, RZ, 0x1f ;  /* 0x0000001fff2c7424 */ /* 0x000fe400078e00ff */
[----:B------:R-:W-:Y:S02]  /*87e0*/  IMAD.MOV.U32 R45, RZ, RZ, -0x1 ;  /* 0xffffffffff2d7424 */ /* 0x000fe400078e00ff */
[----:B------:R-:W-:Y:S05]  /*87f0*/  CALL.REL.NOINC `($__internal_398_$__cuda_sm70_shflsync_bfly_p) ;  /* 0x0000028000007944 */ /* 0x000fea0003c00000 */
[----:B-1----:R-:W-:Y:S01]  /*8800*/  IMAD.MOV.U32 R40, RZ, RZ, R42 ;  /* 0x000000ffff287224 */ /* 0x002fe200078e002a */
[----:B0-----:R-:W-:Y:S05]  /*8810*/  BRA `(.L_x_21218) ;  /* 0xffffa7c000007947 */ /* 0x001fea000383ffff */
.L_x_21180:
[----:B------:R-:W-:Y:S01]  /*8820*/  IMAD.MOV.U32 R42, RZ, RZ, R47 ;  /* 0x000000ffff2a7224 */ /* 0x000fe200078e002f */
[----:B------:R-:W-:Y:S01]  /*8830*/  MOV R40, 0x8880 ;  /* 0x0000888000287802 */ /* 0x000fe20000000f00 */
[----:B------:R-:W-:Y:S02]  /*8840*/  IMAD.MOV.U32 R43, RZ, RZ, 0x1 ;  /* 0x00000001ff2b7424 */ /* 0x000fe400078e00ff */
[----:B------:R-:W-:Y:S02]  /*8850*/  IMAD.MOV.U32 R44, RZ, RZ, 0x1f ;  /* 0x0000001fff2c7424 */ /* 0x000fe400078e00ff */
[----:B------:R-:W-:Y:S02]  /*8860*/  IMAD.MOV.U32 R45, RZ, RZ, -0x1 ;  /* 0xffffffffff2d7424 */ /* 0x000fe400078e00ff */
[----:B------:R-:W-:Y:S05]  /*8870*/  CALL.REL.NOINC `($__internal_398_$__cuda_sm70_shflsync_bfly_p) ;  /* 0x0000020000007944 */ /* 0x000fea0003c00000 */
[----:B-1----:R-:W-:Y:S01]  /*8880*/  IMAD.MOV.U32 R40, RZ, RZ, R42 ;  /* 0x000000ffff287224 */ /* 0x002fe200078e002a */
[----:B0-----:R-:W-:Y:S05]  /*8890*/  BRA `(.L_x_21219) ;  /* 0xffffb86000007947 */ /* 0x001fea000383ffff */
.L_x_21184:
[----:B------:R-:W-:Y:S01]  /*88a0*/  IMAD.MOV.U32 R42, RZ, RZ, R154 ;  /* 0x000000ffff2a7224 */ /* 0x000fe200078e009a */
[----:B------:R-:W-:Y:S01]  /*88b0*/  MOV R40, 0x8900 ;  /* 0x0000890000287802 */ /* 0x000fe20000000f00 */
[----:B------:R-:W-:-:S02]  /*88c0*/  IMAD.MOV.U32 R43, RZ, RZ, 0x10 ;  /* 0x00000010ff2b7424 */ /* 0x000fc400078e00ff */
[----:B------:R-:W-:Y:S02]  /*88d0*/  IMAD.MOV.U32 R44, RZ, RZ, 0x1f ;  /* 0x0000001fff2c7424 */ /* 0x000fe400078e00ff */
[----:B------:R-:W-:Y:S02]  /*88e0*/  IMAD.MOV.U32 R45, RZ, RZ, -0x1 ;  /* 0xffffffffff2d7424 */ /* 0x000fe400078e00ff */
[----:B-----5:R-:W-:Y:S05]  /*88f0*/  CALL.REL.NOINC `($__internal_398_$__cuda_sm70_shflsync_bfly_p) ;  /* 0x0000018000007944 */ /* 0x020fea0003c00000 */
[----:B-1----:R-:W-:Y:S01]  /*8900*/  IMAD.MOV.U32 R3, RZ, RZ, R42 ;  /* 0x000000ffff037224 */ /* 0x002fe200078e002a */
[----:B0-----:R-:W-:Y:S05]  /*8910*/  BRA `(.L_x_21220) ;  /* 0xffffb93000007947 */ /* 0x001fea000383ffff */
.L_x_21185:
[----:B------:R-:W-:Y:S01]  /*8920*/  IMAD.MOV.U32 R42, RZ, RZ, R5 ;  /* 0x000000ffff2a7224 */ /* 0x000fe200078e0005 */
[----:B------:R-:W-:Y:S01]  /*8930*/  MOV R40, 0x8980 ;  /* 0x0000898000287802 */ /* 0x000fe20000000f00 */
[----:B------:R-:W-:Y:S02]  /*8940*/  IMAD.MOV.U32 R43, RZ, RZ, 0x8 ;  /* 0x00000008ff2b7424 */ /* 0x000fe400078e00ff */
[----:B------:R-:W-:Y:S02]  /*8950*/  IMAD.MOV.U32 R44, RZ, RZ, 0x1f ;  /* 0x0000001fff2c7424 */ /* 0x000fe400078e00ff */
[----:B------:R-:W-:Y:S02]  /*8960*/  IMAD.MOV.U32 R45, RZ, RZ, -0x1 ;  /* 0xffffffffff2d7424 */ /* 0x000fe400078e00ff */
[----:B0----5:R-:W-:Y:S05]  /*8970*/  CALL.REL.NOINC `($__internal_398_$__cuda_sm70_shflsync_bfly_p) ;  /* 0x0000010000007944 */ /* 0x021fea0003c00000 */
[----:B-1----:R-:W-:Y:S01]  /*8980*/  FMNMX.FTZ R3, R5, R42, !PT ;  /* 0x0000002a05037209 */ /* 0x002fe20007810000 */
[----:B0-----:R-:W-:Y:S01]  /*8990*/  IMAD.MOV.U32 R43, RZ, RZ, 0x4 ;  /* 0x00000004ff2b7424 */ /* 0x001fe200078e00ff */
[----:B------:R-:W-:Y:S01]  /*89a0*/  MOV R40, 0x89f0 ;  /* 0x000089f000287802 */ /* 0x000fe20000000f00 */
[----:B------:R-:W-:-:S02]  /*89b0*/  IMAD.MOV.U32 R44, RZ, RZ, 0x1f ;  /* 0x0000001fff2c7424 */ /* 0x000fc400078e00ff */
[----:B------:R-:W-:Y:S02]  /*89c0*/  IMAD.MOV.U32 R45, RZ, RZ, -0x1 ;  /* 0xffffffffff2d7424 */ /* 0x000fe400078e00ff */
[----:B------:R-:W-:Y:S02]  /*89d0*/  IMAD.MOV.U32 R42, RZ, RZ, R3 ;  /* 0x000000ffff2a7224 */ /* 0x000fe400078e0003 */
[----:B------:R-:W-:Y:S05]  /*89e0*/  CALL.REL.NOINC `($__internal_398_$__cuda_sm70_shflsync_bfly_p) ;  /* 0x0000009000007944 */ /* 0x000fea0003c00000 */
[----:B-1----:R-:W-:Y:S01]  /*89f0*/  FMNMX.FTZ R3, R3, R42, !PT ;  /* 0x0000002a03037209 */ /* 0x002fe20007810000 */
[----:B0-----:R-:W-:Y:S01]  /*8a00*/  IMAD.MOV.U32 R43, RZ, RZ, 0x2 ;  /* 0x00000002ff2b7424 */ /* 0x001fe200078e00ff */
[----:B------:R-:W-:Y:S01]  /*8a10*/  MOV R40, 0x8a60 ;  /* 0x00008a6000287802 */ /* 0x000fe20000000f00 */
[----:B------:R-:W-:Y:S02]  /*8a20*/  IMAD.MOV.U32 R44, RZ, RZ, 0x1f ;  /* 0x0000001fff2c7424 */ /* 0x000fe400078e00ff */
[----:B------:R-:W-:Y:S02]  /*8a30*/  IMAD.MOV.U32 R45, RZ, RZ, -0x1 ;  /* 0xffffffffff2d7424 */ /* 0x000fe400078e00ff */
[----:B------:R-:W-:Y:S02]  /*8a40*/  IMAD.MOV.U32 R42, RZ, RZ, R3 ;  /* 0x000000ffff2a7224 */ /* 0x000fe400078e0003 */
[----:B------:R-:W-:Y:S05]  /*8a50*/  CALL.REL.NOINC `($__internal_398_$__cuda_sm70_shflsync_bfly_p) ;  /* 0x0000002000007944 */ /* 0x000fea0003c00000 */
[----:B-1----:R-:W-:Y:S01]  /*8a60*/  IMAD.MOV.U32 R4, RZ, RZ, R42 ;  /* 0x000000ffff047224 */ /* 0x002fe200078e002a */
[----:B0-----:R-:W-:Y:S05]  /*8a70*/  BRA `(.L_x_21221) ;  /* 0xffffb84000007947 */ /* 0x001fea000383ffff */
        .weak           $__internal_398_$__cuda_sm70_shflsync_bfly_p
        .type           $__internal_398_$__cuda_sm70_shflsync_bfly_p,@function
        .size           $__internal_398_$__cuda_sm70_shflsync_bfly_p,(.L_x_23565 - $__internal_398_$__cuda_sm70_shflsync_bfly_p)
$__internal_398_$__cuda_sm70_shflsync_bfly_p:
[----:B------:R-:W-:Y:S01]  /*8a80*/  IMAD.MOV.U32 R41, RZ, RZ, 0x0 ;  /* 0x00000000ff297424 */ /* 0x000fe200078e00ff */
[----:B------:R-:W-:Y:S04]  /*8a90*/  WARPSYNC R45 ;  /* 0x0000002d00007348 */ /* 0x000fe80003800000 */
[----:B------:R0:W1:Y:S01]  /*8aa0*/  SHFL.BFLY PT, R42, R42, R43, R44 ;  /* 0x0c00002b2a2a7389 */ /* 0x00006200000e002c */
[----:B------:R-:W-:Y:S05]  /*8ab0*/  RET.REL.NODEC R40 `(_ZN4vllm25paged_attention_v1_kernelIffLi128ELi16ELi128ELNS_18Fp8KVCacheDataTypeE0ELb0EEEvPT_PKS2_PKT0_S8_ifPKiSA_iPKfiiiSC_SC_iiiii) ;  /* 0xffff754028007950 */ /* 0x000fea0003c3ffff */
.L_x_21222:
        /* <DEDUP_REMOVED lines=12> */
.L_x_23565:


//--------------------- .text._ZN4vllm25paged_attention_v1_kernelIffLi120ELi16ELi128ELNS_18Fp8KVCacheDataTypeE0ELb0EEEvPT_PKS2_PKT0_S8_ifPKiSA_iPKfiiiSC_SC_iiiii --------------------------
	.section	.text._ZN4vllm25paged_attention_v1_kernelIffLi120ELi16ELi128ELNS_18Fp8KVCacheDataTypeE0ELb0EEEvPT_PKS2_PKT0_S8_ifPKiSA_iPKfiiiSC_SC_iiiii,"ax",@progbits
	.sectioninfo	@"SHI_REGISTERS=168"
	.align	128
        .global         _ZN4vllm25paged_attention_v1_kernelIffLi120ELi16ELi128ELNS_18Fp8KVCacheDataTypeE0ELb0EEEvPT_PKS2_PKT0_S8_ifPKiSA_iPKfiiiSC_SC_iiiii
        .type           _ZN4vllm25paged_attention_v1_kernelIffLi120ELi16ELi128ELNS_18Fp8KVCacheDataTypeE0ELb0EEEvPT_PKS2_PKT0_S8_ifPKiSA_iPKfiiiSC_SC_iiiii,@function
        .size           _ZN4vllm25paged_attention_v1_kernelIffLi120ELi16ELi128ELNS_18Fp8KVCacheDataTypeE0ELb0EEEvPT_PKS2_PKT0_S8_ifPKiSA_iPKfiiiSC_SC_iiiii,(.L_x_23566 - _ZN4vllm25paged_attention_v1_kernelIffLi120ELi16ELi128ELNS_18Fp8KVCacheDataTypeE0ELb0EEEvPT_PKS2_PKT0_S8_ifPKiSA_iPKfiiiSC_SC_iiiii)
        .other          _ZN4vllm25paged_attention_v1_kernelIffLi120ELi16ELi128ELNS_18Fp8KVCacheDataTypeE0ELb0EEEvPT_PKS2_PKT0_S8_ifPKiSA_iPKfiiiSC_SC_iiiii,@"STO_CUDA_ENTRY STV_DEFAULT"
_ZN4vllm25paged_attention_v1_kernelIffLi120ELi16ELi128ELNS_18Fp8KVCacheDataTypeE0ELb0EEEvPT_PKS2_PKT0_S8_ifPKiSA_iPKfiiiSC_SC_iiiii:
.text._ZN4vllm25paged_attention_v1_kernelIffLi120ELi16ELi128ELNS_18Fp8KVCacheDataTypeE0ELb0EEEvPT_PKS2_PKT0_S8_ifPKiSA_iPKfiiiSC_SC_iiiii:
        /* <DEDUP_REMOVED lines=51> */
[----:B------:R-:W-:Y:S01]  /*0330*/  IMAD.HI.U32 R3, R3, R7, R2 ;  /* 0x0000000703037227 */ /* 0x000fe200078e0002 */
[----:B---3--:R-:W-:-:S04]  /*0340*/  LEA.HI R2, R75, R75, RZ, 0x1 ;  /* 0x0000004b4b027211 */ /* 0x008fc800078f08ff */
[----:B------:R-:W-:Y:S01]  /*0350*/  SHF.R.S32.HI R40, RZ, 0x1, R2 ;  /* 0x00000001ff287819 */ /* 0x000fe20000011402 */
        /* <DEDUP_REMOVED lines=48> */
.L_x_21227:
        /* <DEDUP_REMOVED lines=11> */
.L_x_21226:
[----:B------:R-:W-:Y:S05]  /*0710*/  BSYNC B1 ;  /* 0x0000000000017941 */ /* 0x000fea0003800000 */
.L_x_21225:
        /* <DEDUP_REMOVED lines=10> */
.L_x_21228:
        /* <DEDUP_REMOVED lines=17> */
.L_x_21224:
[----:B------:R-:W-:Y:S05]  /*08d0*/  BSYNC B0 ;  /* 0x0000000000007941 */ /* 0x000fea0003800000 */
.L_x_21223:
[----:B------:R-:W-:Y:S01]  /*08e0*/  BAR.SYNC.DEFER_BLOCKING 0x0 ;  /* 0x0000000000007b1d */ /* 0x000fe20000010000 */
[----:B------:R-:W-:Y:S01]  /*08f0*/  ISETP.GE.AND P0, PT, R155, R74, PT ;  /* 0x0000004a9b00720c */ /* 0x000fe20003f06270 */
[----:B------:R-:W-:-:S04]  /*0900*/  IMAD.MOV.U32 R152, RZ, RZ, -0x800001 ;  /* 0xff7fffffff987424 */ /* 0x000fc800078e00ff */
[----:B------:R-:W-:Y:S08]  /*0910*/  BSSY B0, `(.L_x_21229) ;  /* 0x000036a000007945 */ /* 0x000ff00003800000 */
[----:B------:R-:W-:Y:S05]  /*0920*/  @P0 BRA `(.L_x_21230) ;  /* 0x0000368000000947 */ /* 0x000fea0003800000 */
[C---:B------:R-:W-:Y:S01]  /*0930*/  IMAD.SHL.U32 R151, R153.reuse, 0x2, RZ ;  /* 0x0000000299977824 */ /* 0x040fe200078e00ff */
[----:B------:R-:W-:Y:S01]  /*0940*/  IADD3 R2, R153, 0x2, RZ ;  /* 0x0000000299027810 */ /* 0x000fe20007ffe0ff */
[----:B------:R-:W-:Y:S01]  /*0950*/  IMAD R44, R44, c[0x0][0x198], RZ ;  /* 0x000066002c2c7a24 */ /* 0x000fe200078e02ff */
[----:B------:R-:W-:Y:S01]  /*0960*/  SHF.R.S32.HI R3, RZ, 0x1f, R40 ;  /* 0x0000001fff037819 */ /* 0x000fe20000011428 */
[----:B------:R-:W-:Y:S01]  /*0970*/  IMAD.MOV.U32 R72, RZ, RZ, c[0x0][0x1ac] ;  /* 0x00006b00ff487624 */ /* 0x000fe200078e00ff */
[----:B------:R-:W-:Y:S01]  /*0980*/  SHF.R.S32.HI R4, RZ, 0x1f, R151 ;  /* 0x0000001fff047819 */ /* 0x000fe20000011497 */
[----:B------:R-:W-:Y:S01]  /*0990*/  IMAD.SHL.U32 R150, R2, 0x2, RZ ;  /* 0x0000000202967824 */ /* 0x000fe200078e00ff */
[----:B------:R-:W-:Y:S01]  /*09a0*/  LEA.HI R3, R3, R40, RZ, 0x4 ;  /* 0x0000002803037211 */ /* 0x000fe200078f20ff */
[----:B------:R-:W-:Y:S01]  /*09b0*/  IMAD R76, R153, 0xf0, RZ ;  /* 0x000000f0994c7824 */ /* 0x000fe200078e02ff */
[----:B------:R-:W-:-:S02]  /*09c0*/  LEA.HI R4, R4, R151, RZ, 0x2 ;  /* 0x0000009704047211 */ /* 0x000fc400078f10ff */
[----:B------:R-:W-:Y:S02]  /*09d0*/  LOP3.LUT R3, R3, 0xfffffff0, RZ, 0xc0, !PT ;  /* 0xfffffff003037812 */ /* 0x000fe400078ec0ff */
[----:B------:R-:W-:Y:S02]  /*09e0*/  LOP3.LUT R4, R4, 0xfffffffc, RZ, 0xc0, !PT ;  /* 0xfffffffc04047812 */ /* 0x000fe400078ec0ff */
        /* <DEDUP_REMOVED lines=17> */
[----:B------:R-:W-:Y:S02]  /*0b00*/  IADD3 R5, R153, 0x6, RZ ;  /* 0x0000000699057810 */ /* 0x000fe40007ffe0ff */
[----:B------:R-:W-:-:S02]  /*0b10*/  LOP3.LUT R9, R9, 0xfffffffc, RZ, 0xc0, !PT ;  /* 0xfffffffc09097812 */ /* 0x000fc400078ec0ff */
[----:B------:R-:W-:Y:S01]  /*0b20*/  SHF.R.S32.HI R11, RZ, 0x1f, R142 ;  /* 0x0000001fff0b7819 */ /* 0x000fe2000001148e */
[----:B------:R-:W-:Y:S01]  /*0b30*/  IMAD.SHL.U32 R146, R5, 0x2, RZ ;  /* 0x0000000205927824 */ /* 0x000fe200078e00ff */
[----:B------:R-:W-:Y:S01]  /*0b40*/  IADD3 R6, R153, 0xc, RZ ;  /* 0x0000000c99067810 */ /* 0x000fe20007ffe0ff */
[----:B------:R-:W-:Y:S01]  /*0b50*/  IMAD.IADD R144, R144, 0x1, -R9 ;  /* 0x0000000190907824 */ /* 0x000fe200078e0a09 */
        /* <DEDUP_REMOVED lines=12> */
[----:B------:R-:W-:Y:S02]  /*0c20*/  LEA.HI R7, R7, R146, RZ, 0x2 ;  /* 0x0000009207077211 */ /* 0x000fe400078f10ff */
[----:B------:R-:W-:Y:S02]  /*0c30*/  LEA.HI R13, R13, R140, RZ, 0x2 ;  /* 0x0000008c0d0d7211 */ /* 0x000fe400078f10ff */
[----:B------:R-:W-:-:S02]  /*0c40*/  IADD3 R8, R153, 0x10, RZ ;  /* 0x0000001099087810 */ /* 0x000fc40007ffe0ff */
[----:B------:R-:W-:Y:S02]  /*0c50*/  SHF.R.S32.HI R11, RZ, 0x1f, R138 ;  /* 0x0000001fff0b7819 */ /* 0x000fe4000001148a */
[----:B------:R-:W-:Y:S01]  /*0c60*/  SHF.R.S32.HI R17, RZ, 0x1f, R132 ;  /* 0x0000001fff117819 */ /* 0x000fe20000011484 */
[----:B------:R-:W-:Y:S01]  /*0c70*/  IMAD.SHL.U32 R136, R8, 0x2, RZ ;  /* 0x0000000208887824 */ /* 0x000fe200078e00ff */
[----:B------:R-:W-:Y:S02]  /*0c80*/  LOP3.LUT R7, R7, 0xfffffffc, RZ, 0xc0, !PT ;  /* 0xfffffffc07077812 */ /* 0x000fe400078ec0ff */
[----:B------:R-:W-:Y:S02]  /*0c90*/  LOP3.LUT R13, R13, 0xfffffffc, RZ, 0xc0, !PT ;  /* 0xfffffffc0d0d7812 */ /* 0x000fe400078ec0ff */
[----:B------:R-:W-:Y:S01]  /*0ca0*/  LEA.HI R11, R11, R138, RZ, 0x2 ;  /* 0x0000008a0b0b7211 */ /* 0x000fe200078f10ff */
[----:B------:R-:W-:Y:S01]  /*0cb0*/  IMAD.IADD R146, R146, 0x1, -R7 ;  /* 0x0000000192927824 */ /* 0x000fe200078e0a07 */
[----:B------:R-:W-:Y:S01]  /*0cc0*/  LEA.HI R17, R17, R132, RZ, 0x2 ;  /* 0x0000008411117211 */ /* 0x000fe200078f10ff */
[----:B------:R-:W-:Y:S01]  /*0cd0*/  IMAD.IADD R140, R140, 0x1, -R13 ;  /* 0x000000018c8c7824 */ /* 0x000fe200078e0a0d */
[----:B------:R-:W-:-:S02]  /*0ce0*/  IADD3 R12, R153, 0x18, RZ ;  /* 0x00000018990c7810 */ /* 0x000fc40007ffe0ff */
        /* <DEDUP_REMOVED lines=49> */
[----:B------:R-:W-:Y:S02]  /*1000*/  LOP3.LUT R15, R15, 0xfffffffc, RZ, 0xc0, !PT ;  /* 0xfffffffc0f0f7812 */ /* 0x000fe400078ec0ff */
[----:B------:R-:W-:Y:S02]  /*1010*/  LEA.HI R19, R19, R120, RZ, 0x2 ;  /* 0x0000007813137211 */ /* 0x000fe400078f10ff */
[----:B------:R-:W-:Y:S01]  /*1020*/  LEA.HI R25, R25, R116, RZ, 0x2 ;  /* 0x0000007419197211 */ /* 0x000fe200078f10ff */
[----:B------:R-:W-:Y:S01]  /*1030*/  IMAD.IADD R130, R130, 0x1, -R15 ;  /* 0x0000000182827824 */ /* 0x000fe200078e0a0f */
[----:B------:R-:W-:Y:S02]  /*1040*/  IADD3 R21, R153, 0x28, RZ ;  /* 0x0000002899157810 */ /* 0x000fe40007ffe0ff */
[----:B------:R-:W-:-:S02]  /*1050*/  LOP3.LUT R19, R19, 0xfffffffc, RZ, 0xc0, !PT ;  /* 0xfffffffc13137812 */ /* 0x000fc400078ec0ff */
[----:B------:R-:W-:Y:S01]  /*1060*/  LOP3.LUT R25, R25, 0xfffffffc, RZ, 0xc0, !PT ;  /* 0xfffffffc19197812 */ /* 0x000fe200078ec0ff */
[----:B------:R-:W-:Y:S01]  /*1070*/  IMAD.SHL.U32 R112, R21, 0x2, RZ ;  /* 0x0000000215707824 */ /* 0x000fe200078e00ff */
        /* <DEDUP_REMOVED lines=15> */
[----:B------:R-:W-:Y:S01]  /*1170*/  SHF.R.S32.HI R15, RZ, 0x1f, R114 ;  /* 0x0000001fff0f7819 */ /* 0x000fe20000011472 */
[----:B------:R-:W-:Y:S01]  /*1180*/  IMAD.SHL.U32 R108, R24, 0x2, RZ ;  /* 0x00000002186c7824 */ /* 0x000fe200078e00ff */
[----:B------:R-:W-:Y:S01]  /*1190*/  LEA.HI R27, R27, R110, RZ, 0x2 ;  /* 0x0000006e1b1b7211 */ /* 0x000fe200078f10ff */
[----:B------:R-:W-:Y:S01]  /*11a0*/  IMAD.IADD R112, R112, 0x1, -R25 ;  /* 0x0000000170707824 */ /* 0x000fe200078e0a19 */
[----:B------:R-:W-:-:S02]  /*11b0*/  IADD3 R26, R153, 0x30, RZ ;  /* 0x00000030991a7810 */ /* 0x000fc40007ffe0ff */
[----:B------:R-:W-:Y:S02]  /*11c0*/  LEA.HI R15, R15, R114, RZ, 0x2 ;  /* 0x000000720f0f7211 */ /* 0x000fe400078f10ff */
[----:B------:R-:W-:Y:S01]  /*11d0*/  IADD3 R25, R153, 0x2e, RZ ;  /* 0x0000002e99197810 */ /* 0x000fe20007ffe0ff */
[----:B------:R-:W-:Y:S01]  /*11e0*/  IMAD.SHL.U32 R104, R26, 0x2, RZ ;  /* 0x000000021a687824 */ /* 0x000fe200078e00ff */
[----:B------:R-:W-:Y:S02]  /*11f0*/  LOP3.LUT R27, R27, 0xfffffffc, RZ, 0xc0, !PT ;  /* 0xfffffffc1b1b7812 */ /* 0x000fe400078ec0ff */
[----:B------:R-:W-:Y:S01]  /*1200*/  SHF.R.S32.HI R29, RZ, 0x1f, R108 ;  /* 0x0000001fff1d7819 */ /* 0x000fe2000001146c */
[----:B------:R-:W-:Y:S01]  /*1210*/  IMAD.SHL.U32 R106, R25, 0x2, RZ ;  /* 0x00000002196a7824 */ /* 0x000fe200078e00ff */
[----:B------:R-:W-:Y:S01]  /*1220*/  LOP3.LUT R15, R15, 0xfffffffc, RZ, 0xc0, !PT ;  /* 0xfffffffc0f0f7812 */ /* 0x000fe200078ec0ff */
[----:B------:R-:W-:Y:S01]  /*1230*/  IMAD.IADD R110, R110, 0x1, -R27 ;  /* 0x000000016e6e7824 */ /* 0x000fe200078e0a1b */
[----:B------:R-:W-:-:S02]  /*1240*/  LEA.HI R29, R29, R108, RZ, 0x2 ;  /* 0x0000006c1d1d7211 */ /* 0x000fc400078f10ff */
[C---:B------:R-:W-:Y:S01]  /*1250*/  IADD3 R28, R153.reuse, 0x32, RZ ;  /* 0x00000032991c7810 */ /* 0x040fe20007ffe0ff */
[----:B------:R-:W-:Y:S01]  /*1260*/  IMAD.IADD R114, R114, 0x1, -R15 ;  /* 0x0000000172727824 */ /* 0x000fe200078e0a0f */
[----:B------:R-:W-:Y:S02]  /*1270*/  SHF.R.S32.HI R27, RZ, 0x1f, R104 ;  /* 0x0000001fff1b7819 */ /* 0x000fe40000011468 */
[----:B------:R-:W-:Y:S01]  /*1280*/  IADD3 R30, R153, 0x34, RZ ;  /* 0x00000034991e7810 */ /* 0x000fe20007ffe0ff */
[----:B------:R-:W-:Y:S01]  /*1290*/  IMAD.SHL.U32 R102, R28, 0x2, RZ ;  /* 0x000000021c667824 */ /* 0x000fe200078e00ff */
[----:B------:R-:W-:Y:S02]  /*12a0*/  SHF.R.S32.HI R15, RZ, 0x1f, R106 ;  /* 0x0000001fff0f7819 */ /* 0x000fe4000001146a */
[----:B------:R-:W-:Y:S01]  /*12b0*/  LOP3.LUT R29, R29, 0xfffffffc, RZ, 0xc0, !PT ;  /* 0xfffffffc1d1d7812 */ /* 0x000fe200078ec0ff */
[----:B------:R-:W-:Y:S01]  /*12c0*/  IMAD.SHL.U32 R100, R30, 0x2, RZ ;  /* 0x000000021e647824 */ /* 0x000fe200078e00ff */
[----:B------:R-:W-:-:S02]  /*12d0*/  LEA.HI R27, R27, R104, RZ, 0x2 ;  /* 0x000000681b1b7211 */ /* 0x000fc400078f10ff */
[----:B------:R-:W-:Y:S01]  /*12e0*/  LEA.HI R15, R15, R106, RZ, 0x2 ;  /* 0x0000006a0f0f7211 */ /* 0x000fe200078f10ff */
[----:B------:R-:W-:Y:S01]  /*12f0*/  IMAD.IADD R108, R108, 0x1, -R29 ;  /* 0x000000016c6c7824 */ /* 0x000fe200078e0a1d */
[----:B------:R-:W-:Y:S02]  /*1300*/  LOP3.LUT R27, R27, 0xfffffffc, RZ, 0xc0, !PT ;  /* 0xfffffffc1b1b7812 */ /* 0x000fe400078ec0ff */
[----:B------:R-:W-:Y:S02]  /*1310*/  SHF.R.S32.HI R29, RZ, 0x1f, R102 ;  /* 0x0000001fff1d7819 */ /* 0x000fe40000011466 */
[----:B------:R-:W-:Y:S01]  /*1320*/  SHF.R.S32.HI R31, RZ, 0x1f, R100 ;  /* 0x0000001fff1f7819 */ /* 0x000fe20000011464 */
[----:B------:R-:W-:Y:S01]  /*1330*/  IMAD.IADD R104, R104, 0x1, -R27 ;  /* 0x0000000168687824 */ /* 0x000fe200078e0a1b */
[----:B------:R-:W-:Y:S02]  /*1340*/  LOP3.LUT R15, R15, 0xfffffffc, RZ, 0xc0, !PT ;  /* 0xfffffffc0f0f7812 */ /* 0x000fe400078ec0ff */
[----:B------:R-:W-:-:S02]  /*1350*/  LEA.HI R29, R29, R102, RZ, 0x2 ;  /* 0x000000661d1d7211 */ /* 0x000fc400078f10ff */
[----:B------:R-:W-:Y:S01]  /*1360*/  LEA.HI R31, R31, R100, RZ, 0x2 ;  /* 0x000000641f1f7211 */ /* 0x000fe200078f10ff */
[----:B------:R-:W-:Y:S01]  /*1370*/  IMAD.IADD R106, R106, 0x1, -R15 ;  /* 0x000000016a6a7824 */ /* 0x000fe200078e0a0f */
[----:B------:R-:W-:Y:S01]  /*1380*/  IADD3 R27, R153, 0x36, RZ ;  /* 0x00000036991b7810 */ /* 0x000fe20007ffe0ff */
        /* <DEDUP_REMOVED lines=177> */
[C---:B------:R-:W-:Y:S01]  /*1ea0*/  IMAD R161, R155.reuse, 0x10, R40 ;  /* 0x000000109ba17824 */ /* 0x040fe200078e0228 */
[----:B------:R-:W-:Y:S01]  /*1eb0*/  LEA.HI.X.SX32 R157, R155, R46, 0x1, P0 ;  /* 0x0000002e9b9d7211 */ /* 0x000fe200000f0eff */
[----:B------:R-:W-:Y:S01]  /*1ec0*/  IMAD.MOV.U32 R152, RZ, RZ, -0x800001 ;  /* 0xff7fffffff987424 */ /* 0x000fe200078e00ff */
[----:B------:R-:W-:Y:S01]  /*1ed0*/  LEA R158, P0, R44, c[0x0][0x188], 0x2 ;  /* 0x000062002c9e7a11 */ /* 0x000fe200078010ff */
[----:B------:R-:W-:Y:S01]  /*1ee0*/  IMAD.MOV.U32 R159, RZ, RZ, R155 ;  /* 0x000000ffff9f7224 */ /* 0x000fe200078e009b */
[----:B------:R-:W-:-:S02]  /*1ef0*/  IADD3 R160, R42, 0x200, RZ ;  /* 0x000002002aa07810 */ /* 0x000fc40007ffe0ff */
[----:B------:R-:W-:-:S05]  /*1f00*/  LEA.HI.X R157, R44, c[0x0][0x18c], R157, 0x2, P0 ;  /* 0x000063002c9d7a11 */ /* 0x000fca00000f149d */
.L_x_21236:
        /* <DEDUP_REMOVED lines=15> */
[----:B------:R-:W-:-:S04]  /*2000*/  LEA.HI.X R87, R44, c[0x0][0x174], R41, 0x2, P1 ;  /* 0x00005d002c577a11 */ /* 0x000fc800008f1429 */
[----:B------:R-:W2:Y:S04]  /*2010*/  LDG.E.64.CONSTANT R84, [R84.64] ;  /* 0x0000000a54547981 */ /* 0x000ea8000c1e9b00 */
[----:B------:R-:W3:Y:S01]  /*2020*/  LDG.E.64.CONSTANT R86, [R86.64] ;  /* 0x0000000a56567981 */ /* 0x000ee2000c1e9b00 */
[----:B------:R-:W-:-:S04]  /*2030*/  IADD3 R41, P0, P1, R148, R164, R147 ;  /* 0x000000a494297210 */ /* 0x000fc8000791e093 */
[C---:B------:R-:W-:Y:S02]  /*2040*/  LEA R88, P2, R41.reuse, c[0x0][0x170], 0x2 ;  /* 0x00005c0029587a11 */ /* 0x040fe400078410ff */
[-C--:B------:R-:W-:Y:S02]  /*2050*/  IADD3.X R42, R66, R165.reuse, R71, P0, P1 ;  /* 0x000000a5422a7210 */ /* 0x080fe400007e2447 */
[----:B------:R-:W-:Y:S02]  /*2060*/  IADD3 R40, P0, P1, R146, R164, R145 ;  /* 0x000000a492287210 */ /* 0x000fe4000791e091 */
[----:B------:R-:W-:Y:S02]  /*2070*/  LEA.HI.X R89, R41, c[0x0][0x174], R42, 0x2, P2 ;  /* 0x00005d0029597a11 */ /* 0x000fe400010f142a */
[----:B------:R-:W-:Y:S02]  /*2080*/  LEA R80, P2, R40, c[0x0][0x170], 0x2 ;  /* 0x00005c0028507a11 */ /* 0x000fe400078410ff */
[----:B------:R-:W-:-:S02]  /*2090*/  IADD3.X R41, R64, R165, R69, P0, P1 ;  /* 0x000000a540297210 */ /* 0x000fc400007e2445 */
[----:B------:R-:W4:Y:S02]  /*20a0*/  LDG.E.64.CONSTANT R88, [R88.64] ;  /* 0x0000000a58587981 */ /* 0x000f24000c1e9b00 */
        /* <DEDUP_REMOVED lines=8> */
[----:B------:R-:W-:Y:S02]  /*2130*/  IADD3.X R41, R60, R165, R65, P0, P1 ;  /* 0x000000a53c297210 */ /* 0x000fe400007e2441 */
[----:B------:R-:W-:-:S04]  /*2140*/  LEA R90, P2, R40, c[0x0][0x170], 0x2 ;  /* 0x00005c00285a7a11 */ /* 0x000fc800078410ff */
[----:B------:R-:W-:Y:S02]  /*2150*/  LEA.HI.X R91, R40, c[0x0][0x174], R41, 0x2, P2 ;  /* 0x00005d00285b7a11 */ /* 0x000fe400010f1429 */
[----:B------:R-:W2:Y:S04]  /*2160*/  LDS.128 R40, [R76] ;  /* 0x000000004c287984 */ /* 0x000ea80000000c00 */
[----:B------:R-:W5:Y:S01]  /*2170*/  LDG.E.64.CONSTANT R90, [R90.64] ;  /* 0x0000000a5a5a7981 */ /* 0x000f62000c1e9b00 */
[----:B------:R-:W-:-:S04]  /*2180*/  IADD3 R44, P0, P1, R140, R164, R139 ;  /* 0x000000a48c2c7210 */ /* 0x000fc8000791e08b */
[----:B------:R-:W-:Y:S02]  /*2190*/  IADD3.X R45, R58, R165, R63, P0, P1 ;  /* 0x000000a53a2d7210 */ /* 0x000fe400007e243f */
[----:B------:R-:W-:-:S04]  /*21a0*/  LEA R50, P2, R44, c[0x0][0x170], 0x2 ;  /* 0x00005c002c327a11 */ /* 0x000fc800078410ff */
[----:B------:R-:W-:Y:S02]  /*21b0*/  LEA.HI.X R51, R44, c[0x0][0x174], R45, 0x2, P2 ;  /* 0x00005d002c337a11 */ /* 0x000fe400010f142d */
[----:B------:R-:W4:Y:S04]  /*21c0*/  LDS.128 R44, [R76+0x10] ;  /* 0x000010004c2c7984 */ /* 0x000f280000000c00 */
[----:B------:R-:W5:Y:S01]  /*21d0*/  LDG.E.64.CONSTANT R50, [R50.64] ;  /* 0x0000000a32327981 */ /* 0x000f62000c1e9b00 */
[----:B--2---:R-:W-:-:S04]  /*21e0*/  FMUL.FTZ R93, R84, R42 ;  /* 0x0000002a545d7220 */ /* 0x004fc80000410000 */
[----:B---3--:R-:W-:Y:S01]  /*21f0*/  FFMA.FTZ R93, R86, R40, R93 ;  /* 0x00000028565d7223 */ /* 0x008fe2000001005d */
[----:B------:R-:W-:-:S04]  /*2200*/  IADD3 R40, P0, P1, R138, R164, R137 ;  /* 0x000000a48a287210 */ /* 0x000fc8000791e089 */
[----:B------:R-:W-:Y:S02]  /*2210*/  LEA R82, P2, R40, c[0x0][0x170], 0x2 ;  /* 0x00005c0028527a11 */ /* 0x000fe400078410ff */
[----:B------:R-:W-:-:S04]  /*2220*/  IADD3.X R83, R56, R165, R61, P0, P1 ;  /* 0x000000a538537210 */ /* 0x000fc800007e243d */
[----:B------:R-:W-:-:S06]  /*2230*/  LEA.HI.X R83, R40, c[0x0][0x174], R83, 0x2, P2 ;  /* 0x00005d0028537a11 */ /* 0x000fcc00010f1453 */
[----:B------:R-:W2:Y:S01]  /*2240*/  LDG.E.64.CONSTANT R82, [R82.64] ;  /* 0x0000000a52527981 */ /* 0x000ea2000c1e9b00 */
[----:B------:R-:W-:-:S04]  /*2250*/  FMUL.FTZ R40, R85, R43 ;  /* 0x0000002b55287220 */ /* 0x000fc80000410000 */
[----:B------:R-:W-:Y:S01]  /*2260*/  FFMA.FTZ R40, R87, R41, R40 ;  /* 0x0000002957287223 */ /* 0x000fe20000010028 */
[----:B------:R-:W-:-:S03]  /*2270*/  IADD3 R41, P0, P1, R136, R164, R135 ;  /* 0x000000a488297210 */ /* 0x000fc6000791e087 */
[----:B----4-:R-:W-:Y:S01]  /*2280*/  FFMA.FTZ R40, R89, R45, R40 ;  /* 0x0000002d59287223 */ /* 0x010fe20000010028 */
[----:B------:R-:W-:Y:S02]  /*2290*/  LEA R84, P2, R41, c[0x0][0x170], 0x2 ;  /* 0x00005c0029547a11 */ /* 0x000fe400078410ff */
[----:B------:R-:W-:Y:S01]  /*22a0*/  IADD3.X R42, R25, R165, R22, P0, P1 ;  /* 0x000000a5192a7210 */ /* 0x000fe200007e2416 */
[----:B------:R-:W-:Y:S02]  /*22b0*/  FFMA.FTZ R93, R88, R44, R93 ;  /* 0x0000002c585d7223 */ /* 0x000fe4000001005d */
[----:B-----5:R-:W-:Y:S01]  /*22c0*/  FFMA.FTZ R44, R81, R47, R40 ;  /* 0x0000002f512c7223 */ /* 0x020fe20000010028 */
[----:B------:R-:W-:Y:S02]  /*22d0*/  LEA.HI.X R85, R41, c[0x0][0x174], R42, 0x2, P2 ;  /* 0x00005d0029557a11 */ /* 0x000fe400010f142a */
[----:B------:R-:W-:-:S04]  /*22e0*/  IADD3 R40, P0, P1, R134, R164, R133 ;  /* 0x000000a486287210 */ /* 0x000fc8000791e085 */
[----:B------:R-:W-:Y:S01]  /*22f0*/  LEA R88, P2, R40, c[0x0][0x170], 0x2 ;  /* 0x00005c0028587a11 */ /* 0x000fe200078410ff */
[----:B------:R-:W3:Y:S01]  /*2300*/  LDG.E.64.CONSTANT R84, [R84.64] ;  /* 0x0000000a54547981 */ /* 0x000ee2000c1e9b00 */
[----:B------:R-:W-:-:S04]  /*2310*/  IADD3.X R41, R24, R165, R21, P0, P1 ;  /* 0x000000a518297210 */ /* 0x000fc800007e2415 */
[----:B------:R-:W-:Y:S02]  /*2320*/  LEA.HI.X R89, R40, c[0x0][0x174], R41, 0x2, P2 ;  /* 0x00005d0028597a11 */ /* 0x000fe400010f1429 */
[----:B------:R-:W-:-:S04]  /*2330*/  IADD3 R40, P0, P1, R132, R164, R131 ;  /* 0x000000a484287210 */ /* 0x000fc8000791e083 */
[----:B------:R-:W-:Y:S01]  /*2340*/  IADD3.X R41, R27, R165, R20, P0, P1 ;  /* 0x000000a51b297210 */ /* 0x000fe200007e2414 */
[----:B------:R-:W4:Y:S01]  /*2350*/  LDG.E.64.CONSTANT R88, [R88.64] ;  /* 0x0000000a58587981 */ /* 0x000f22000c1e9b00 */
[----:B------:R-:W-:-:S04]  /*2360*/  LEA R86, P2, R40, c[0x0][0x170], 0x2 ;  /* 0x00005c0028567a11 */ /* 0x000fc800078410ff */
[----:B------:R-:W-:Y:S02]  /*2370*/  LEA.HI.X R87, R40, c[0x0][0x174], R41, 0x2, P2 ;  /* 0x00005d0028577a11 */ /* 0x000fe400010f1429 */
[----:B------:R-:W0:Y:S04]  /*2380*/  LDS.128 R40, [R76+0x20] ;  /* 0x000020004c287984 */ /* 0x000e280000000c00 */
[----:B------:R-:W5:Y:S01]  /*2390*/  LDG.E.64.CONSTANT R86, [R86.64] ;  /* 0x0000000a56567981 */ /* 0x000f62000c1e9b00 */
[----:B------:R-:W-:-:S04]  /*23a0*/  FFMA.FTZ R45, R80, R46, R93 ;  /* 0x0000002e502d7223 */ /* 0x000fc8000001005d */
[----:B0-----:R-:W-:Y:S01]  /*23b0*/  FFMA.FTZ R45, R48, R40, R45 ;  /* 0x00000028302d7223 */ /* 0x001fe2000001002d */
[----:B------:R-:W-:-:S04]  /*23c0*/  IADD3 R40, P0, P1, R130, R164, R129 ;  /* 0x000000a482287210 */ /* 0x000fc8000791e081 */
[----:B------:R-:W-:Y:S02]  /*23d0*/  LEA R80, P2, R40, c[0x0][0x170], 0x2 ;  /* 0x00005c0028507a11 */ /* 0x000fe400078410ff */
[----:B------:R-:W-:-:S04]  /*23e0*/  IADD3.X R47, R26, R165, R19, P0, P1 ;  /* 0x000000a51a2f7210 */ /* 0x000fc800007e2413 */
[----:B------:R-:W-:Y:S02]  /*23f0*/  LEA.HI.X R81, R40, c[0x0][0x174], R47, 0x2, P2 ;  /* 0x00005d0028517a11 */ /* 0x000fe400010f142f */
[----:B------:R-:W-:Y:S01]  /*2400*/  IADD3 R40, P0, P1, R128, R164, R127 ;  /* 0x000000a480287210 */ /* 0x000fe2000791e07f */
[----:B------:R-:W-:-:S03]  /*2410*/  FFMA.FTZ R44, R49, R41, R44 ;  /* 0x00000029312c7223 */ /* 0x000fc6000001002c */
[----:B------:R-:W-:Y:S01]  /*2420*/  LEA R48, P2, R40, c[0x0][0x170], 0x2 ;  /* 0x00005c0028307a11 */ /* 0x000fe200078410ff */
[----:B------:R-:W5:Y:S01]  /*2430*/  LDG.E.64.CONSTANT R80, [R80.64] ;  /* 0x0000000a50507981 */ /* 0x000f62000c1e9b00 */
[----:B------:R-:W-:-:S04]  /*2440*/  IADD3.X R41, R29, R165, R18, P0, P1 ;  /* 0x000000a51d297210 */ /* 0x000fc800007e2412 */
[----:B------:R-:W-:-:S06]  /*2450*/  LEA.HI.X R49, R40, c[0x0][0x174], R41, 0x2, P2 ;  /* 0x00005d0028317a11 */ /* 0x000fcc00010f1429 */
[----:B------:R-:W5:Y:S01]  /*2460*/  LDG.E.64.CONSTANT R48, [R48.64] ;  /* 0x0000000a30307981 */ /* 0x000f62000c1e9b00 */
[----:B------:R-:W-:Y:S02]  /*2470*/  FFMA.FTZ R41, R90, R42, R45 ;  /* 0x0000002a5a297223 */ /* 0x000fe4000001002d */
[----:B------:R-:W-:Y:S02]  /*2480*/  FFMA.FTZ R40, R91, R43, R44 ;  /* 0x0000002b5b287223 */ /* 0x000fe4000001002c */
[----:B------:R-:W0:Y:S02]  /*2490*/  LDS.128 R44, [R76+0x30] ;  /* 0x000030004c2c7984 */ /* 0x000e240000000c00 */
[----:B0-----:R-:W-:Y:S02]  /*24a0*/  FFMA.FTZ R91, R50, R44, R41 ;  /* 0x0000002c325b7223 */ /* 0x001fe40000010029 */
[----:B------:R-:W-:Y:S01]  /*24b0*/  FFMA.FTZ R44, R51, R45, R40 ;  /* 0x0000002d332c7223 */ /* 0x000fe20000010028 */
[----:B------:R-:W-:Y:S01]  /*24c0*/  IADD3 R45, P0, P1, R126, R164, R125 ;  /* 0x000000a47e2d7210 */ /* 0x000fe2000791e07d */
[----:B------:R-:W3:Y:S03]  /*24d0*/  LDS.128 R40, [R76+0x40] ;  /* 0x000040004c287984 */ /* 0x000ee60000000c00 */
[----:B------:R-:W-:Y:S01]  /*24e0*/  LEA R50, P2, R45, c[0x0][0x170], 0x2 ;  /* 0x00005c002d327a11 */ /* 0x000fe200078410ff */
[----:B--2---:R-:W-:Y:S01]  /*24f0*/  FFMA.FTZ R91, R82, R46, R91 ;  /* 0x0000002e525b7223 */ /* 0x004fe2000001005b */
[----:B------:R-:W-:-:S04]  /*2500*/  IADD3.X R46, R28, R165, R17, P0, P1 ;  /* 0x000000a51c2e7210 */ /* 0x000fc800007e2411 */
[----:B------:R-:W-:-:S06]  /*2510*/  LEA.HI.X R51, R45, c[0x0][0x174], R46, 0x2, P2 ;  /* 0x00005d002d337a11 */ /* 0x000fcc00010f142e */
[----:B------:R-:W2:Y:S01]  /*2520*/  LDG.E.64.CONSTANT R50, [R50.64] ;  /* 0x0000000a32327981 */ /* 0x000ea2000c1e9b00 */
[----:B------:R-:W-:-:S03]  /*2530*/  FFMA.FTZ R82, R83, R47, R44 ;  /* 0x0000002f53527223 */ /* 0x000fc6000001002c */
[----:B------:R-:W5:Y:S01]  /*2540*/  LDS.128 R44, [R76+0x50] ;  /* 0x000050004c2c7984 */ /* 0x000f620000000c00 */
[----:B---3--:R-:W-:Y:S01]  /*2550*/  FFMA.FTZ R83, R84, R40, R91 ;  /* 0x0000002854537223 */ /* 0x008fe2000001005b */
[----:B------:R-:W-:Y:S01]  /*2560*/  IADD3 R40, P0, P1, R124, R164, R123 ;  /* 0x000000a47c287210 */ /* 0x000fe2000791e07b */
[----:B------:R-:W-:-:S03]  /*2570*/  FFMA.FTZ R82, R85, R41, R82 ;  /* 0x0000002955527223 */ /* 0x000fc60000010052 */
[----:B------:R-:W-:Y:S02]  /*2580*/  LEA R90, P2, R40, c[0x0][0x170], 0x2 ;  /* 0x00005c00285a7a11 */ /* 0x000fe400078410ff */
[----:B------:R-:W-:-:S04]  /*2590*/  IADD3.X R41, R31, R165, R16, P0, P1 ;  /* 0x000000a51f297210 */ /* 0x000fc800007e2410 */
[----:B------:R-:W-:Y:S02]  /*25a0*/  LEA.HI.X R91, R40, c[0x0][0x174], R41, 0x2, P2 ;  /* 0x00005d00285b7a11 */ /* 0x000fe400010f1429 */
[----:B------:R-:W-:Y:S01]  /*25b0*/  IADD3 R40, P0, P1, R122, R164, R121 ;  /* 0x000000a47a287210 */ /* 0x000fe2000791e079 */
[----:B----4-:R-:W-:-:S03]  /*25c0*/  FFMA.FTZ R83, R88, R42, R83 ;  /* 0x0000002a58537223 */ /* 0x010fc60000010053 */
[----:B------:R-:W3:Y:S01]  /*25d0*/  LDG.E.64.CONSTANT R90, [R90.64] ;  /* 0x0000000a5a5a7981 */ /* 0x000ee2000c1e9b00 */
[----:B------:R-:W-:Y:S02]  /*25e0*/  LEA R88, P2, R40, c[0x0][0x170], 0x2 ;  /* 0x00005c0028587a11 */ /* 0x000fe400078410ff */
[----:B------:R-:W-:Y:S01]  /*25f0*/  IADD3.X R41, R30, R165, R15, P0, P1 ;  /* 0x000000a51e297210 */ /* 0x000fe200007e240f */
[----:B------:R-:W-:-:S03]  /*2600*/  FFMA.FTZ R82, R89, R43, R82 ;  /* 0x0000002b59527223 */ /* 0x000fc60000010052 */
[----:B------:R-:W-:Y:S02]  /*2610*/  LEA.HI.X R89, R40, c[0x0][0x174], R41, 0x2, P2 ;  /* 0x00005d0028597a11 */ /* 0x000fe400010f1429 */
[----:B------:R-:W0:Y:S04]  /*2620*/  LDS.128 R40, [R76+0x60] ;  /* 0x000060004c287984 */ /* 0x000e280000000c00 */
[----:B------:R-:W4:Y:S01]  /*2630*/  LDG.E.64.CONSTANT R88, [R88.64] ;  /* 0x0000000a58587981 */ /* 0x000f22000c1e9b00 */
[----:B-----5:R-:W-:Y:S02]  /*2640*/  FFMA.FTZ R85, R86, R44, R83 ;  /* 0x0000002c56557223 */ /* 0x020fe40000010053 */
[----:B------:R-:W-:Y:S01]  /*2650*/  FFMA.FTZ R44, R87, R45, R82 ;  /* 0x0000002d572c7223 */ /* 0x000fe20000010052 */
[----:B------:R-:W-:-:S04]  /*2660*/  IADD3 R45, P0, P1, R120, R164, R119 ;  /* 0x000000a4782d7210 */ /* 0x000fc8000791e077 */
[----:B------:R-:W-:Y:S02]  /*2670*/  LEA R82, P2, R45, c[0x0][0x170], 0x2 ;  /* 0x00005c002d527a11 */ /* 0x000fe400078410ff */
[----:B------:R-:W-:-:S04]  /*2680*/  IADD3.X R84, R33, R165, R14, P0, P1 ;  /* 0x000000a521547210 */ /* 0x000fc800007e240e */
[----:B------:R-:W-:-:S06]  /*2690*/  LEA.HI.X R83, R45, c[0x0][0x174], R84, 0x2, P2 ;  /* 0x00005d002d537a11 */ /* 0x000fcc00010f1454 */
[----:B------:R-:W5:Y:S01]  /*26a0*/  LDG.E.64.CONSTANT R82, [R82.64] ;  /* 0x0000000a52527981 */ /* 0x000f62000c1e9b00 */
[----:B------:R-:W-:Y:S01]  /*26b0*/  FFMA.FTZ R45, R80, R46, R85 ;  /* 0x0000002e502d7223 */ /* 0x000fe20000010055 */
[----:B------:R-:W-:Y:S01]  /*26c0*/  IADD3 R46, P0, P1, R118, R164, R117 ;  /* 0x000000a4762e7210 */ /* 0x000fe2000791e075 */
[----:B------:R-:W-:-:S03]  /*26d0*/  FFMA.FTZ R44, R81, R47, R44 ;  /* 0x0000002f512c7223 */ /* 0x000fc6000001002c */
[----:B------:R-:W-:Y:S02]  /*26e0*/  LEA R84, P2, R46, c[0x0][0x170], 0x2 ;  /* 0x00005c002e547a11 */ /* 0x000fe400078410ff */
[-C--:B------:R-:W-:Y:S01]  /*26f0*/  IADD3.X R47, R32, R165.reuse, R13, P0, P1 ;  /* 0x000000a5202f7210 */ /* 0x080fe200007e240d */
[----:B0-----:R-:W-:Y:S01]  /*2700*/  FFMA.FTZ R45, R48, R40, R45 ;  /* 0x00000028302d7223 */ /* 0x001fe2000001002d */
[----:B------:R-:W-:Y:S02]  /*2710*/  IADD3 R40, P0, P1, R116, R164, R115 ;  /* 0x000000a474287210 */ /* 0x000fe4000791e073 */
[----:B------:R-:W-:Y:S02]  /*2720*/  LEA.HI.X R85, R46, c[0x0][0x174], R47, 0x2, P2 ;  /* 0x00005d002e557a11 */ /* 0x000fe400010f142f */
[----:B------:R-:W-:Y:S02]  /*2730*/  LEA R86, P2, R40, c[0x0][0x170], 0x2 ;  /* 0x00005c0028567a11 */ /* 0x000fe400078410ff */
[----:B------:R-:W-:-:S02]  /*2740*/  IADD3.X R47, R35, R165, R12, P0, P1 ;  /* 0x000000a5232f7210 */ /* 0x000fc400007e240c */
[----:B------:R-:W5:Y:S02]  /*2750*/  LDG.E.64.CONSTANT R84, [R84.64] ;  /* 0x0000000a54547981 */ /* 0x000f64000c1e9b00 */
[----:B------:R-:W-:Y:S02]  /*2760*/  LEA.HI.X R87, R40, c[0x0][0x174], R47, 0x2, P2 ;  /* 0x00005d0028577a11 */ /* 0x000fe400010f142f */
[----:B------:R-:W-:-:S04]  /*2770*/  IADD3 R40, P0, P1, R114, R164, R113 ;  /* 0x000000a472287210 */ /* 0x000fc8000791e071 */
[----:B------:R-:W-:Y:S01]  /*2780*/  LEA R80, P2, R40, c[0x0][0x170], 0x2 ;  /* 0x00005c0028507a11 */ /* 0x000fe200078410ff */
[----:B------:R-:W5:Y:S01]  /*2790*/  LDG.E.64.CONSTANT R86, [R86.64] ;  /* 0x0000000a56567981 */ /* 0x000f62000c1e9b00 */
[----:B------:R-:W-:-:S04]  /*27a0*/  IADD3.X R47, R34, R165, R11, P0, P1 ;  /* 0x000000a5222f7210 */ /* 0x000fc800007e240b */
[----:B------:R-:W-:-:S06]  /*27b0*/  LEA.HI.X R81, R40, c[0x0][0x174], R47, 0x2, P2 ;  /* 0x00005d0028517a11 */ /* 0x000fcc00010f142f */
[----:B------:R-:W5:Y:S01]  /*27c0*/  LDG.E.64.CONSTANT R80, [R80.64] ;  /* 0x0000000a50507981 */ /* 0x000f62000c1e9b00 */
        /* <DEDUP_REMOVED lines=9> */
[----:B---3--:R-:W-:Y:S02]  /*2860*/  FFMA.FTZ R51, R90, R44, R41 ;  /* 0x0000002c5a337223 */ /* 0x008fe40000010029 */
[----:B------:R-:W-:Y:S02]  /*2870*/  FFMA.FTZ R44, R91, R45, R40 ;  /* 0x0000002d5b2c7223 */ /* 0x000fe40000010028 */
[----:B------:R-:W5:Y:S01]  /*2880*/  LDS.128 R40, [R76+0x80] ;  /* 0x000080004c287984 */ /* 0x000f620000000c00 */
[----:B----4-:R-:W-:Y:S01]  /*2890*/  FFMA.FTZ R45, R88, R46, R51 ;  /* 0x0000002e582d7223 */ /* 0x010fe20000010033 */
[----:B------:R-:W-:-:S04]  /*28a0*/  IADD3 R46, P0, P1, R110, R164, R109 ;  /* 0x000000a46e2e7210 */ /* 0x000fc8000791e06d */
[----:B------:R-:W-:Y:S02]  /*28b0*/  LEA R50, P2, R46, c[0x0][0x170], 0x2 ;  /* 0x00005c002e327a11 */ /* 0x000fe400078410ff */
[----:B------:R-:W-:-:S04]  /*28c0*/  IADD3.X R51, R36, R165, R9, P0, P1 ;  /* 0x000000a524337210 */ /* 0x000fc800007e2409 */
[----:B------:R-:W-:-:S06]  /*28d0*/  LEA.HI.X R51, R46, c[0x0][0x174], R51, 0x2, P2 ;  /* 0x00005d002e337a11 */ /* 0x000fcc00010f1433 */
[----:B------:R-:W2:Y:S01]  /*28e0*/  LDG.E.64.CONSTANT R50, [R50.64] ;  /* 0x0000000a32327981 */ /* 0x000ea2000c1e9b00 */
[----:B------:R-:W-:Y:S02]  /*28f0*/  FFMA.FTZ R88, R89, R47, R44 ;  /* 0x0000002f59587223 */ /* 0x000fe4000001002c */
[----:B-----5:R-:W-:Y:S02]  /*2900*/  FFMA.FTZ R89, R82, R40, R45 ;  /* 0x0000002852597223 */ /* 0x020fe4000001002d */
[----:B------:R-:W0:Y:S01]  /*2910*/  LDS.128 R44, [R76+0x90] ;  /* 0x000090004c2c7984 */ /* 0x000e220000000c00 */
[----:B------:R-:W-:Y:S01]  /*2920*/  IADD3 R40, P0, P1, R108, R164, R107 ;  /* 0x000000a46c287210 */ /* 0x000fe2000791e06b */
[----:B------:R-:W-:-:S03]  /*2930*/  FFMA.FTZ R88, R83, R41, R88 ;  /* 0x0000002953587223 */ /* 0x000fc60000010058 */
[----:B------:R-:W-:Y:S02]  /*2940*/  LEA R92, P2, R40, c[0x0][0x170], 0x2 ;  /* 0x00005c00285c7a11 */ /* 0x000fe400078410ff */
[----:B------:R-:W-:-:S04]  /*2950*/  IADD3.X R41, R39, R165, R8, P0, P1 ;  /* 0x000000a527297210 */ /* 0x000fc800007e2408 */
[----:B------:R-:W-:-:S06]  /*2960*/  LEA.HI.X R93, R40, c[0x0][0x174], R41, 0x2, P2 ;  /* 0x00005d00285d7a11 */ /* 0x000fcc00010f1429 */
[----:B------:R-:W3:Y:S01]  /*2970*/  LDG.E.64.CONSTANT R92, [R92.64] ;  /* 0x0000000a5c5c7981 */ /* 0x000ee2000c1e9b00 */
[----:B------:R-:W-:Y:S02]  /*2980*/  FFMA.FTZ R89, R84, R42, R89 ;  /* 0x0000002a54597223 */ /* 0x000fe40000010059 */
[----:B------:R-:W-:Y:S02]  /*2990*/  FFMA.FTZ R88, R85, R43, R88 ;  /* 0x0000002b55587223 */ /* 0x000fe40000010058 */
[----:B------:R-:W1:Y:S01]  /*29a0*/  LDS.128 R40, [R76+0xa0] ;  /* 0x0000a0004c287984 */ /* 0x000e620000000c00 */
[----:B0-----:R-:W-:Y:S02]  /*29b0*/  FFMA.FTZ R89, R86, R44, R89 ;  /* 0x0000002c56597223 */ /* 0x001fe40000010059 */
[----:B------:R-:W-:Y:S02]  /*29c0*/  FFMA.FTZ R44, R87, R45, R88 ;  /* 0x0000002d572c7223 */ /* 0x000fe40000010058 */
[----:B------:R-:W-:Y:S01]  /*29d0*/  FFMA.FTZ R45, R80, R46, R89 ;  /* 0x0000002e502d7223 */ /* 0x000fe20000010059 */
[----:B------:R-:W-:Y:S01]  /*29e0*/  IADD3 R46, P0, P1, R106, R164, R105 ;  /* 0x000000a46a2e7210 */ /* 0x000fe2000791e069 */
[----:B------:R-:W-:-:S03]  /*29f0*/  FFMA.FTZ R44, R81, R47, R44 ;  /* 0x0000002f512c7223 */ /* 0x000fc6000001002c */
        /* <DEDUP_REMOVED lines=9> */
[-C--:B------:R-:W-:Y:S02]  /*2a90*/  IADD3 R81, P1, P2, R102, R164.reuse, R101 ;  /* 0x000000a466517210 */ /* 0x080fe40007a3e065 */
[----:B------:R-:W-:Y:S02]  /*2aa0*/  IADD3 R47, P4, P5, R100, R164, R99 ;  /* 0x000000a4642f7210 */ /* 0x000fe40007d9e063 */
[-C--:B------:R-:W-:Y:S02]  /*2ab0*/  IADD3.X R82, R52, R165.reuse, R5, P1, P2 ;  /* 0x000000a534527210 */ /* 0x080fe40000fe4405 */
[----:B------:R-:W-:Y:S01]  /*2ac0*/  LEA R80, P6, R81, c[0x0][0x170], 0x2 ;  /* 0x00005c0051507a11 */ /* 0x000fe200078c10ff */
[----:B-1----:R-:W-:Y:S01]  /*2ad0*/  FFMA.FTZ R45, R48, R40, R45 ;  /* 0x00000028302d7223 */ /* 0x002fe2000001002d */
[----:B------:R-:W-:Y:S02]  /*2ae0*/  IADD3.X R48, R55, R165, R4, P4, P5 ;  /* 0x000000a537307210 */ /* 0x000fe400027ea404 */
[----:B------:R-:W-:-:S02]  /*2af0*/  LEA.HI.X R81, R81, c[0x0][0x174], R82, 0x2, P6 ;  /* 0x00005d0051517a11 */ /* 0x000fc400030f1452 */
[C---:B------:R-:W-:Y:S02]  /*2b00*/  LEA R82, P6, R47.reuse, c[0x0][0x170], 0x2 ;  /* 0x00005c002f527a11 */ /* 0x040fe400078c10ff */
[-C--:B------:R-:W-:Y:S02]  /*2b10*/  IADD3 R46, P0, P3, R98, R164.reuse, R97 ;  /* 0x000000a4622e7210 */ /* 0x080fe40007b1e061 */
[----:B------:R-:W-:Y:S01]  /*2b20*/  LEA.HI.X R83, R47, c[0x0][0x174], R48, 0x2, P6 ;  /* 0x00005d002f537a11 */ /* 0x000fe200030f1430 */
[----:B------:R-:W5:Y:S01]  /*2b30*/  LDG.E.64.CONSTANT R80, [R80.64] ;  /* 0x0000000a50507981 */ /* 0x000f62000c1e9b00 */
[----:B------:R-:W-:Y:S02]  /*2b40*/  LEA R84, P6, R46, c[0x0][0x170], 0x2 ;  /* 0x00005c002e547a11 */ /* 0x000fe400078c10ff */
[----:B------:R-:W-:Y:S02]  /*2b50*/  IADD3.X R47, R54, R165, R3, P0, P3 ;  /* 0x000000a5362f7210 */ /* 0x000fe400007e6403 */
        /* <DEDUP_REMOVED lines=8> */
[----:B------:R-:W-:Y:S02]  /*2be0*/  IADD3.X R165, R59, R165, R0, P4, P5 ;  /* 0x000000a53ba57210 */ /* 0x000fe400027ea400 */
[----:B------:R-:W-:-:S02]  /*2bf0*/  LEA R88, P0, R164, c[0x0][0x170], 0x2 ;  /* 0x00005c00a4587a11 */ /* 0x000fc400078010ff */
[----:B------:R-:W5:Y:S02]  /*2c00*/  LDG.E.64.CONSTANT R86, [R86.64] ;  /* 0x0000000a56567981 */ /* 0x000f64000c1e9b00 */
[----:B------:R-:W-:-:S06]  /*2c10*/  LEA.HI.X R89, R164, c[0x0][0x174], R165, 0x2, P0 ;  /* 0x00005d00a4597a11 */ /* 0x000fcc00000f14a5 */
[----:B------:R-:W5:Y:S01]  /*2c20*/  LDG.E.64.CONSTANT R88, [R88.64] ;  /* 0x0000000a58587981 */ /* 0x000f62000c1e9b00 */
[----:B------:R-:W-:Y:S01]  /*2c30*/  FFMA.FTZ R40, R49, R41, R44 ;  /* 0x0000002931287223 */ /* 0x000fe2000001002c */
[----:B------:R-:W-:-:S04]  /*2c40*/  IADD3 R159, R159, 0x4, RZ ;  /* 0x000000049f9f7810 */ /* 0x000fc80007ffe0ff */
[----:B------:R-:W-:Y:S01]  /*2c50*/  ISETP.GE.AND P1, PT, R159, R74, PT ;  /* 0x0000004a9f00720c */ /* 0x000fe20003f26270 */
[----:B--2---:R-:W-:Y:S02]  /*2c60*/  FFMA.FTZ R41, R50, R42, R45 ;  /* 0x0000002a32297223 */ /* 0x004fe4000001002d */
[----:B------:R-:W3:Y:S01]  /*2c70*/  LDS.128 R44, [R76+0xb0] ;  /* 0x0000b0004c2c7984 */ /* 0x000ee20000000c00 */
[----:B------:R-:W-:Y:S02]  /*2c80*/  FFMA.FTZ R48, R51, R43, R40 ;  /* 0x0000002b33307223 */ /* 0x000fe40000010028 */
[----:B---3--:R-:W-:Y:S02]  /*2c90*/  FFMA.FTZ R49, R92, R44, R41 ;  /* 0x0000002c5c317223 */ /* 0x008fe40000010029 */
[----:B------:R-:W5:Y:S01]  /*2ca0*/  LDS.128 R40, [R76+0xc0] ;  /* 0x0000c0004c287984 */ /* 0x000f620000000c00 */
[----:B------:R-:W-:Y:S02]  /*2cb0*/  FFMA.FTZ R48, R93, R45, R48 ;  /* 0x0000002d5d307223 */ /* 0x000fe40000010030 */
[----:B----4-:R-:W-:-:S02]  /*2cc0*/  FFMA.FTZ R49, R94, R46, R49 ;  /* 0x0000002e5e317223 */ /* 0x010fc40000010031 */
[----:B------:R-:W-:Y:S02]  /*2cd0*/  FFMA.FTZ R92, R95, R47, R48 ;  /* 0x0000002f5f5c7223 */ /* 0x000fe40000010030 */
[----:B------:R-:W0:Y:S01]  /*2ce0*/  LDS.128 R44, [R76+0xd0] ;  /* 0x0000d0004c2c7984 */ /* 0x000e220000000c00 */
[----:B-----5:R-:W-:-:S03]  /*2cf0*/  FFMA.FTZ R93, R90, R40, R49 ;  /* 0x000000285a5d7223 */ /* 0x020fc60000010031 */
[----:B------:R-:W1:Y:S01]  /*2d00*/  LDS.128 R48, [R76+0xe0] ;  /* 0x0000e0004c307984 */ /* 0x000e620000000c00 */
[----:B------:R-:W-:Y:S02]  /*2d10*/  FFMA.FTZ R92, R91, R41, R92 ;  /* 0x000000295b5c7223 */ /* 0x000fe4000001005c */
[----:B------:R-:W-:Y:S02]  /*2d20*/  FFMA.FTZ R93, R80, R42, R93 ;  /* 0x0000002a505d7223 */ /* 0x000fe4000001005d */
[----:B------:R-:W-:Y:S02]  /*2d30*/  FFMA.FTZ R92, R81, R43, R92 ;  /* 0x0000002b515c7223 */ /* 0x000fe4000001005c */
[----:B0-----:R-:W-:Y:S02]  /*2d40*/  FFMA.FTZ R93, R82, R44, R93 ;  /* 0x0000002c525d7223 */ /* 0x001fe4000001005d */
[----:B------:R-:W-:Y:S02]  /*2d50*/  FFMA.FTZ R92, R83, R45, R92 ;  /* 0x0000002d535c7223 */ /* 0x000fe4000001005c */
[----:B------:R-:W-:-:S02]  /*2d60*/  FFMA.FTZ R93, R84, R46, R93 ;  /* 0x0000002e545d7223 */ /* 0x000fc4000001005d */
[----:B------:R-:W-:Y:S02]  /*2d70*/  FFMA.FTZ R92, R85, R47, R92 ;  /* 0x0000002f555c7223 */ /* 0x000fe4000001005c */
[----:B-1----:R-:W-:Y:S02]  /*2d80*/  FFMA.FTZ R93, R86, R48, R93 ;  /* 0x00000030565d7223 */ /* 0x002fe4000001005d */
[----:B------:R-:W-:Y:S02]  /*2d90*/  FFMA.FTZ R92, R87, R49, R92 ;  /* 0x00000031575c7223 */ /* 0x000fe4000001005c */
[----:B------:R-:W-:Y:S02]  /*2da0*/  FFMA.FTZ R50, R88, R50, R93 ;  /* 0x0000003258327223 */ /* 0x000fe4000001005d */
[----:B------:R-:W-:-:S04]  /*2db0*/  FFMA.FTZ R51, R89, R51, R92 ;  /* 0x0000003359337223 */ /* 0x000fc8000001005c */
[----:B------:R-:W-:Y:S01]  /*2dc0*/  FADD.FTZ R51, R50, R51 ;  /* 0x0000003332337221 */ /* 0x000fe20000010000 */
[----:B------:R-:W-:Y:S05]  /*2dd0*/  BRA.DIV ~URZ, `(.L_x_21232) ;  /* 0x000054d27f007947 */ /* 0x000fea000b800000 */
[----:B------:R0:W1:Y:S02]  /*2de0*/  SHFL.BFLY PT, R40, R51, 0x1, 0x1f ;  /* 0x0c201f0033287f89 */ /* 0x00006400000e0000 */
.L_x_21275:
        /* <DEDUP_REMOVED lines=9> */
.L_x_21234:
[----:B------:R-:W-:Y:S05]  /*2e80*/  BSYNC B1 ;  /* 0x0000000000017941 */ /* 0x000fea0003800000 */
.L_x_21233:
[----:B------:R-:W-:Y:S02]  /*2e90*/  IADD3 R158, P0, R158, 0x10, RZ ;  /* 0x000000109e9e7810 */ /* 0x000fe40007f1e0ff */
[----:B-1----:R-:W-:Y:S02]  /*2ea0*/  IADD3 R160, R160, 0x100, RZ ;  /* 0x00000100a0a07810 */ /* 0x002fe40007ffe0ff */
[----:B------:R-:W-:Y:S01]  /*2eb0*/  IADD3 R161, R161, 0x40, RZ ;  /* 0x00000040a1a17810 */ /* 0x000fe20007ffe0ff */
[----:B------:R-:W-:Y:S01]  /*2ec0*/  IMAD.X R157, RZ, RZ, R157, P0 ;  /* 0x000000ffff9d7224 */ /* 0x000fe200000e069d */
[----:B0-----:R-:W-:Y:S01]  /*2ed0*/  @P1 CALL.REL.NOINC `(.L_x_21235) ;  /* 0x0000001000001944 */ /* 0x001fe20003c00000 */
[----:B------:R-:W-:Y:S05]  /*2ee0*/  BRA `(.L_x_21236) ;  /* 0xfffff02000007947 */ /* 0x000fea000383ffff */
.L_x_21235:
[----:B------:R-:W-:Y:S05]  /*2ef0*/  BRA `(.L_x_21230) ;  /* 0x000010b000007947 */ /* 0x000fea0003800000 */
.L_x_21231:
[C---:B------:R-:W-:Y:S01]  /*2f00*/  IADD3 R44, P0, R155.reuse, R44, RZ ;  /* 0x0000002c9b2c7210 */ /* 0x040fe20007f1e0ff */
[----:B------:R-:W-:-:S02]  /*2f10*/  IMAD R42, R155, 0x40, R42 ;  /* 0x000000409b2a7824 */ /* 0x000fc400078e022a */
[C---:B------:R-:W-:Y:S01]  /*2f20*/  IMAD R159, R155.reuse, 0x10, R40 ;  /* 0x000000109b9f7824 */ /* 0x040fe200078e0228 */
[----:B------:R-:W-:Y:S01]  /*2f30*/  LEA.HI.X.SX32 R95, R155, R46, 0x1, P0 ;  /* 0x0000002e9b5f7211 */ /* 0x000fe200000f0eff */
[----:B------:R-:W-:Y:S01]  /*2f40*/  IMAD.MOV.U32 R152, RZ, RZ, -0x800001 ;  /* 0xff7fffffff987424 */ /* 0x000fe200078e00ff */
[----:B------:R-:W-:Y:S01]  /*2f50*/  LEA R94, P0, R44, c[0x0][0x188], 0x2 ;  /* 0x000062002c5e7a11 */ /* 0x000fe200078010ff */
[----:B------:R-:W-:Y:S01]  /*2f60*/  IMAD.MOV.U32 R157, RZ, RZ, R155 ;  /* 0x000000ffff9d7224 */ /* 0x000fe200078e009b */
[----:B------:R-:W-:Y:S02]  /*2f70*/  IADD3 R160, R42, 0x200, RZ ;  /* 0x000002002aa07810 */ /* 0x000fe40007ffe0ff */
[----:B------:R-:W-:Y:S02]  /*2f80*/  LEA.HI.X R95, R44, c[0x0][0x18c], R95, 0x2, P0 ;  /* 0x000063002c5f7a11 */ /* 0x000fe400000f145f */
[----:B------:R-:W-:-:S03]  /*2f90*/  IADD3 R158, -R156, 0x1, R159 ;  /* 0x000000019c9e7810 */ /* 0x000fc60007ffe19f */
.L_x_21240:
[----:B------:R-:W2:Y:S01]  /*2fa0*/  LDG.E.CONSTANT R41, [R94.64] ;  /* 0x0000000a5e297981 */ /* 0x000ea2000c1e9900 */
[----:B------:R-:W-:-:S02]  /*2fb0*/  IMAD.MOV.U32 R164, RZ, RZ, R162 ;  /* 0x000000ffffa47224 */ /* 0x000fc400078e00a2 */
        /* <DEDUP_REMOVED lines=40> */
[----:B------:R-:W2:Y:S04]  /*3240*/  LDS.128 R40, [R76] ;  /* 0x000000004c287984 */ /* 0x000ea80000000c00 */
[----:B------:R-:W5:Y:S01]  /*3250*/  LDG.E.64.CONSTANT R86, [R86.64] ;  /* 0x0000000a56567981 */ /* 0x000f62000c1e9b00 */
        /* <DEDUP_REMOVED lines=11> */
[----:B------:R-:W-:Y:S01]  /*3310*/  IADD3 R40, P0, P1, R136, R164, R135 ;  /* 0x000000a488287210 */ /* 0x000fe2000791e087 */
[----:B------:R-:W-:-:S03]  /*3320*/  FFMA.FTZ R82, R47, R41, R82 ;  /* 0x000000292f527223 */ /* 0x000fc60000010052 */
[----:B------:R-:W-:Y:S02]  /*3330*/  LEA R50, P2, R40, c[0x0][0x170], 0x2 ;  /* 0x00005c0028327a11 */ /* 0x000fe400078410ff */
[----:B------:R-:W-:Y:S01]  /*3340*/  IADD3.X R51, R25, R165, R22, P0, P1 ;  /* 0x000000a519337210 */ /* 0x000fe200007e2416 */
[----:B-----5:R-:W-:Y:S02]  /*3350*/  FFMA.FTZ R83, R48, R42, R83 ;  /* 0x0000002a30537223 */ /* 0x020fe40000010053 */
[----:B------:R-:W-:Y:S01]  /*3360*/  FFMA.FTZ R82, R49, R43, R82 ;  /* 0x0000002b31527223 */ /* 0x000fe20000010052 */
[----:B------:R-:W-:Y:S02]  /*3370*/  LEA.HI.X R51, R40, c[0x0][0x174], R51, 0x2, P2 ;  /* 0x00005d0028337a11 */ /* 0x000fe400010f1433 */
[----:B------:R-:W0:Y:S01]  /*3380*/  LDS.128 R40, [R76+0x20] ;  /* 0x000020004c287984 */ /* 0x000e220000000c00 */
[----:B------:R-:W-:-:S03]  /*3390*/  IADD3 R46, P0, P1, R134, R164, R133 ;  /* 0x000000a4862e7210 */ /* 0x000fc6000791e085 */
[----:B------:R-:W3:Y:S01]  /*33a0*/  LDG.E.64.CONSTANT R50, [R50.64] ;  /* 0x0000000a32327981 */ /* 0x000ee2000c1e9b00 */
[----:B------:R-:W-:Y:S02]  /*33b0*/  LEA R48, P2, R46, c[0x0][0x170], 0x2 ;  /* 0x00005c002e307a11 */ /* 0x000fe400078410ff */
[----:B------:R-:W-:-:S04]  /*33c0*/  IADD3.X R47, R24, R165, R21, P0, P1 ;  /* 0x000000a5182f7210 */ /* 0x000fc800007e2415 */
[----:B------:R-:W-:-:S06]  /*33d0*/  LEA.HI.X R49, R46, c[0x0][0x174], R47, 0x2, P2 ;  /* 0x00005d002e317a11 */ /* 0x000fcc00010f142f */
[----:B------:R-:W4:Y:S01]  /*33e0*/  LDG.E.64.CONSTANT R48, [R48.64] ;  /* 0x0000000a30307981 */ /* 0x000f22000c1e9b00 */
[----:B0-----:R-:W-:Y:S02]  /*33f0*/  FFMA.FTZ R83, R44, R40, R83 ;  /* 0x000000282c537223 */ /* 0x001fe40000010053 */
[----:B------:R-:W-:Y:S02]  /*3400*/  FFMA.FTZ R40, R45, R41, R82 ;  /* 0x000000292d287223 */ /* 0x000fe40000010052 */
[----:B------:R-:W-:Y:S01]  /*3410*/  FFMA.FTZ R41, R84, R42, R83 ;  /* 0x0000002a54297223 */ /* 0x000fe20000010053 */
[----:B------:R-:W-:Y:S01]  /*3420*/  IADD3 R42, P0, P1, R132, R164, R131 ;  /* 0x000000a4842a7210 */ /* 0x000fe2000791e083 */
[----:B------:R-:W0:Y:S03]  /*3430*/  LDS.128 R44, [R76+0x30] ;  /* 0x000030004c2c7984 */ /* 0x000e260000000c00 */
[----:B------:R-:W-:-:S02]  /*3440*/  LEA R82, P2, R42, c[0x0][0x170], 0x2 ;  /* 0x00005c002a527a11 */ /* 0x000fc400078410ff */
        /* <DEDUP_REMOVED lines=9> */
[----:B------:R-:W-:-:S04]  /*34e0*/  IADD3 R42, P0, P1, R128, R164, R127 ;  /* 0x000000a4802a7210 */ /* 0x000fc8000791e07f */
[----:B------:R-:W-:Y:S01]  /*34f0*/  IADD3.X R43, R29, R165, R18, P0, P1 ;  /* 0x000000a51d2b7210 */ /* 0x000fe200007e2412 */
[----:B0-----:R-:W-:Y:S01]  /*3500*/  FFMA.FTZ R41, R86, R44, R41 ;  /* 0x0000002c56297223 */ /* 0x001fe20000010029 */
[----:B------:R-:W-:Y:S01]  /*3510*/  LEA R86, P2, R42, c[0x0][0x170], 0x2 ;  /* 0x00005c002a567a11 */ /* 0x000fe200078410ff */
[----:B------:R-:W-:-:S03]  /*3520*/  FFMA.FTZ R40, R87, R45, R40 ;  /* 0x0000002d57287223 */ /* 0x000fc60000010028 */
[----:B------:R-:W-:-:S06]  /*3530*/  LEA.HI.X R87, R42, c[0x0][0x174], R43, 0x2, P2 ;  /* 0x00005d002a577a11 */ /* 0x000fcc00010f142b */
[----:B------:R-:W5:Y:S01]  /*3540*/  LDG.E.64.CONSTANT R86, [R86.64] ;  /* 0x0000000a56567981 */ /* 0x000f62000c1e9b00 */
[----:B------:R-:W-:-:S04]  /*3550*/  IADD3 R42, P0, P1, R126, R164, R125 ;  /* 0x000000a47e2a7210 */ /* 0x000fc8000791e07d */
[----:B------:R-:W-:Y:S02]  /*3560*/  LEA R88, P2, R42, c[0x0][0x170], 0x2 ;  /* 0x00005c002a587a11 */ /* 0x000fe400078410ff */
[----:B------:R-:W-:-:S04]  /*3570*/  IADD3.X R43, R28, R165, R17, P0, P1 ;  /* 0x000000a51c2b7210 */ /* 0x000fc800007e2411 */
[----:B------:R-:W-:Y:S02]  /*3580*/  LEA.HI.X R89, R42, c[0x0][0x174], R43, 0x2, P2 ;  /* 0x00005d002a597a11 */ /* 0x000fe400010f142b */
[----:B------:R-:W-:-:S04]  /*3590*/  IADD3 R42, P0, P1, R124, R164, R123 ;  /* 0x000000a47c2a7210 */ /* 0x000fc8000791e07b */
[----:B------:R-:W-:Y:S01]  /*35a0*/  IADD3.X R43, R31, R165, R16, P0, P1 ;  /* 0x000000a51f2b7210 */ /* 0x000fe200007e2410 */
[----:B------:R-:W5:Y:S01]  /*35b0*/  LDG.E.64.CONSTANT R88, [R88.64] ;  /* 0x0000000a58587981 */ /* 0x000f62000c1e9b00 */
[----:B--2---:R-:W-:Y:S02]  /*35c0*/  FFMA.FTZ R41, R80, R46, R41 ;  /* 0x0000002e50297223 */ /* 0x004fe40000010029 */
[----:B------:R-:W-:Y:S02]  /*35d0*/  FFMA.FTZ R40, R81, R47, R40 ;  /* 0x0000002f51287223 */ /* 0x000fe40000010028 */
[----:B------:R-:W3:Y:S01]  /*35e0*/  LDS.128 R44, [R76+0x40] ;  /* 0x000040004c2c7984 */ /* 0x000ee20000000c00 */
[----:B------:R-:W-:-:S04]  /*35f0*/  LEA R80, P2, R42, c[0x0][0x170], 0x2 ;  /* 0x00005c002a507a11 */ /* 0x000fc800078410ff */
[----:B------:R-:W-:-:S06]  /*3600*/  LEA.HI.X R81, R42, c[0x0][0x174], R43, 0x2, P2 ;  /* 0x00005d002a517a11 */ /* 0x000fcc00010f142b */
[----:B------:R-:W2:Y:S01]  /*3610*/  LDG.E.64.CONSTANT R80, [R80.64] ;  /* 0x0000000a50507981 */ /* 0x000ea2000c1e9b00 */
[----:B---3--:R-:W-:Y:S02]  /*3620*/  FFMA.FTZ R41, R50, R44, R41 ;  /* 0x0000002c32297223 */ /* 0x008fe40000010029 */
[----:B------:R-:W-:Y:S02]  /*3630*/  FFMA.FTZ R44, R51, R45, R40 ;  /* 0x0000002d332c7223 */ /* 0x000fe40000010028 */
[----:B----4-:R-:W-:Y:S02]  /*3640*/  FFMA.FTZ R45, R48, R46, R41 ;  /* 0x0000002e302d7223 */ /* 0x010fe40000010029 */
[----:B------:R-:W5:Y:S01]  /*3650*/  LDS.128 R40, [R76+0x50] ;  /* 0x000050004c287984 */ /* 0x000f620000000c00 */
[----:B------:R-:W-:Y:S02]  /*3660*/  FFMA.FTZ R44, R49, R47, R44 ;  /* 0x0000002f312c7223 */ /* 0x000fe4000001002c */
[----:B-----5:R-:W-:-:S02]  /*3670*/  FFMA.FTZ R51, R82, R40, R45 ;  /* 0x0000002852337223 */ /* 0x020fc4000001002d */
[----:B------:R-:W-:Y:S01]  /*3680*/  FFMA.FTZ R40, R83, R41, R44 ;  /* 0x0000002953287223 */ /* 0x000fe2000001002c */
[----:B------:R-:W-:-:S04]  /*3690*/  IADD3 R41, P0, P1, R122, R164, R121 ;  /* 0x000000a47a297210 */ /* 0x000fc8000791e079 */
[----:B------:R-:W-:Y:S02]  /*36a0*/  LEA R48, P2, R41, c[0x0][0x170], 0x2 ;  /* 0x00005c0029307a11 */ /* 0x000fe400078410ff */
[----:B------:R-:W-:-:S04]  /*36b0*/  IADD3.X R44, R30, R165, R15, P0, P1 ;  /* 0x000000a51e2c7210 */ /* 0x000fc800007e240f */
[----:B------:R-:W-:Y:S02]  /*36c0*/  LEA.HI.X R49, R41, c[0x0][0x174], R44, 0x2, P2 ;  /* 0x00005d0029317a11 */ /* 0x000fe400010f142c */
[----:B------:R-:W0:Y:S04]  /*36d0*/  LDS.128 R44, [R76+0x60] ;  /* 0x000060004c2c7984 */ /* 0x000e280000000c00 */
[----:B------:R-:W3:Y:S01]  /*36e0*/  LDG.E.64.CONSTANT R48, [R48.64] ;  /* 0x0000000a30307981 */ /* 0x000ee2000c1e9b00 */
[----:B------:R-:W-:Y:S01]  /*36f0*/  FFMA.FTZ R51, R84, R42, R51 ;  /* 0x0000002a54337223 */ /* 0x000fe20000010033 */
[----:B------:R-:W-:Y:S01]  /*3700*/  IADD3 R42, P0, P1, R120, R164, R119 ;  /* 0x000000a4782a7210 */ /* 0x000fe2000791e077 */
[----:B------:R-:W-:-:S03]  /*3710*/  FFMA.FTZ R40, R85, R43, R40 ;  /* 0x0000002b55287223 */ /* 0x000fc60000010028 */
        /* <DEDUP_REMOVED lines=9> */
[----:B------:R-:W-:Y:S01]  /*37b0*/  IADD3 R42, P0, P1, R116, R164, R115 ;  /* 0x000000a4742a7210 */ /* 0x000fe2000791e073 */
[----:B0-----:R-:W-:-:S03]  /*37c0*/  FFMA.FTZ R41, R86, R44, R51 ;  /* 0x0000002c56297223 */ /* 0x001fc60000010033 */
[----:B------:R-:W-:Y:S02]  /*37d0*/  LEA R86, P2, R42, c[0x0][0x170], 0x2 ;  /* 0x00005c002a567a11 */ /* 0x000fe400078410ff */
[----:B------:R-:W-:Y:S01]  /*37e0*/  IADD3.X R43, R35, R165, R12, P0, P1 ;  /* 0x000000a5232b7210 */ /* 0x000fe200007e240c */
[----:B------:R-:W-:-:S03]  /*37f0*/  FFMA.FTZ R40, R87, R45, R40 ;  /* 0x0000002d57287223 */ /* 0x000fc60000010028 */
        /* <DEDUP_REMOVED lines=12> */
[----:B------:R-:W-:Y:S02]  /*38c0*/  FFMA.FTZ R41, R88, R46, R41 ;  /* 0x0000002e58297223 */ /* 0x000fe40000010029 */
[----:B------:R-:W-:Y:S02]  /*38d0*/  FFMA.FTZ R40, R89, R47, R40 ;  /* 0x0000002f59287223 */ /* 0x000fe40000010028 */
[----:B------:R-:W2:Y:S02]  /*38e0*/  LDS.128 R44, [R76+0x70] ;  /* 0x000070004c2c7984 */ /* 0x000ea40000000c00 */
[----:B--2---:R-:W-:Y:S02]  /*38f0*/  FFMA.FTZ R41, R80, R44, R41 ;  /* 0x0000002c50297223 */ /* 0x004fe40000010029 */
[----:B------:R-:W-:Y:S02]  /*3900*/  FFMA.FTZ R44, R81, R45, R40 ;  /* 0x0000002d512c7223 */ /* 0x000fe40000010028 */
[----:B---3--:R-:W-:-:S02]  /*3910*/  FFMA.FTZ R45, R48, R46, R41 ;  /* 0x0000002e302d7223 */ /* 0x008fc40000010029 */
[----:B------:R-:W4:Y:S01]  /*3920*/  LDS.128 R40, [R76+0x80] ;  /* 0x000080004c287984 */ /* 0x000f220000000c00 */
[----:B------:R-:W-:Y:S01]  /*3930*/  IADD3 R46, P0, P1, R110, R164, R109 ;  /* 0x000000a46e2e7210 */ /* 0x000fe2000791e06d */
[----:B------:R-:W-:-:S03]  /*3940*/  FFMA.FTZ R44, R49, R47, R44 ;  /* 0x0000002f312c7223 */ /* 0x000fc6000001002c */
[----:B------:R-:W-:Y:S02]  /*3950*/  LEA R48, P2, R46, c[0x0][0x170], 0x2 ;  /* 0x00005c002e307a11 */ /* 0x000fe400078410ff */
[----:B------:R-:W-:-:S04]  /*3960*/  IADD3.X R47, R36, R165, R9, P0, P1 ;  /* 0x000000a5242f7210 */ /* 0x000fc800007e2409 */
[----:B------:R-:W-:Y:S01]  /*3970*/  LEA.HI.X R49, R46, c[0x0][0x174], R47, 0x2, P2 ;  /* 0x00005d002e317a11 */ /* 0x000fe200010f142f */
[----:B----4-:R-:W-:Y:S02]  /*3980*/  FFMA.FTZ R81, R90, R40, R45 ;  /* 0x000000285a517223 */ /* 0x010fe4000001002d */
[----:B------:R-:W-:Y:S02]  /*3990*/  FFMA.FTZ R40, R91, R41, R44 ;  /* 0x000000295b287223 */ /* 0x000fe4000001002c */
[----:B------:R0:W2:Y:S04]  /*39a0*/  LDG.E.64.CONSTANT R90, [R48.64] ;  /* 0x0000000a305a7981 */ /* 0x0000a8000c1e9b00 */
[----:B------:R-:W1:Y:S01]  /*39b0*/  LDS.128 R44, [R76+0x90] ;  /* 0x000090004c2c7984 */ /* 0x000e620000000c00 */
[----:B------:R-:W-:Y:S01]  /*39c0*/  IADD3 R41, P0, P1, R108, R164, R107 ;  /* 0x000000a46c297210 */ /* 0x000fe2000791e06b */
[----:B-----5:R-:W-:-:S03]  /*39d0*/  FFMA.FTZ R81, R84, R42, R81 ;  /* 0x0000002a54517223 */ /* 0x020fc60000010051 */
[----:B------:R-:W-:Y:S02]  /*39e0*/  LEA R92, P2, R41, c[0x0][0x170], 0x2 ;  /* 0x00005c00295c7a11 */ /* 0x000fe400078410ff */
[----:B------:R-:W-:-:S04]  /*39f0*/  IADD3.X R42, R39, R165, R8, P0, P1 ;  /* 0x000000a5272a7210 */ /* 0x000fc800007e2408 */
[----:B------:R-:W-:-:S06]  /*3a00*/  LEA.HI.X R93, R41, c[0x0][0x174], R42, 0x2, P2 ;  /* 0x00005d00295d7a11 */ /* 0x000fcc00010f142a */
[----:B------:R-:W3:Y:S01]  /*3a10*/  LDG.E.64.CONSTANT R92, [R92.64] ;  /* 0x0000000a5c5c7981 */ /* 0x000ee2000c1e9b00 */
[----:B------:R-:W-:Y:S02]  /*3a20*/  FFMA.FTZ R40, R85, R43, R40 ;  /* 0x0000002b55287223 */ /* 0x000fe40000010028 */
[----:B-1----:R-:W-:Y:S02]  /*3a30*/  FFMA.FTZ R81, R86, R44, R81 ;  /* 0x0000002c56517223 */ /* 0x002fe40000010051 */
[----:B------:R-:W-:Y:S02]  /*3a40*/  FFMA.FTZ R40, R87, R45, R40 ;  /* 0x0000002d57287223 */ /* 0x000fe40000010028 */
[----:B------:R-:W-:Y:S01]  /*3a50*/  FFMA.FTZ R45, R50, R46, R81 ;  /* 0x0000002e322d7223 */ /* 0x000fe20000010051 */
[----:B------:R-:W-:Y:S01]  /*3a60*/  IADD3 R46, P0, P1, R106, R164, R105 ;  /* 0x000000a46a2e7210 */ /* 0x000fe2000791e069 */
[----:B------:R-:W-:Y:S02]  /*3a70*/  FFMA.FTZ R44, R51, R47, R40 ;  /* 0x0000002f332c7223 */ /* 0x000fe40000010028 */
[----:B------:R-:W1:Y:S01]  /*3a80*/  LDS.128 R40, [R76+0xa0] ;  /* 0x0000a0004c287984 */ /* 0x000e620000000c00 */
[----:B0-----:R-:W-:-:S02]  /*3a90*/  LEA R48, P2, R46, c[0x0][0x170], 0x2 ;  /* 0x00005c002e307a11 */ /* 0x001fc400078410ff */
        /* <DEDUP_REMOVED lines=10> */
[----:B------:R-:W-:Y:S02]  /*3b40*/  LEA R80, P6, R81, c[0x0][0x170], 0x2 ;  /* 0x00005c0051507a11 */ /* 0x000fe400078c10ff */
[-C--:B------:R-:W-:Y:S01]  /*3b50*/  IADD3.X R47, R55, R165.reuse, R4, P4, P5 ;  /* 0x000000a5372f7210 */ /* 0x080fe200027ea404 */
[----:B-1----:R-:W-:Y:S01]  /*3b60*/  FFMA.FTZ R45, R82, R40, R45 ;  /* 0x00000028522d7223 */ /* 0x002fe2000001002d */
[----:B------:R-:W-:Y:S01]  /*3b70*/  IADD3.X R82, R52, R165, R5, P1, P2 ;  /* 0x000000a534527210 */ /* 0x000fe20000fe4405 */
[----:B------:R-:W-:Y:S01]  /*3b80*/  FFMA.FTZ R40, R83, R41, R44 ;  /* 0x0000002953287223 */ /* 0x000fe2000001002c */
[----:B------:R-:W-:-:S02]  /*3b90*/  IADD3 R44, P0, P3, R98, R164, R97 ;  /* 0x000000a4622c7210 */ /* 0x000fc40007b1e061 */
[----:B------:R-:W-:Y:S02]  /*3ba0*/  LEA.HI.X R81, R81, c[0x0][0x174], R82, 0x2, P6 ;  /* 0x00005d0051517a11 */ /* 0x000fe400030f1452 */
[----:B------:R-:W-:Y:S02]  /*3bb0*/  LEA R82, P6, R46, c[0x0][0x170], 0x2 ;  /* 0x00005c002e527a11 */ /* 0x000fe400078c10ff */
[----:B------:R-:W-:Y:S02]  /*3bc0*/  IADD3 R41, P2, P1, R96, R164, R79 ;  /* 0x000000a460297210 */ /* 0x000fe4000795e04f */
[----:B------:R-:W-:Y:S01]  /*3bd0*/  LEA.HI.X R83, R46, c[0x0][0x174], R47, 0x2, P6 ;  /* 0x00005d002e537a11 */ /* 0x000fe200030f142f */
[----:B------:R-:W5:Y:S01]  /*3be0*/  LDG.E.64.CONSTANT R80, [R80.64] ;  /* 0x0000000a50507981 */ /* 0x000f62000c1e9b00 */
[----:B------:R-:W-:Y:S02]  /*3bf0*/  LEA R84, P6, R44, c[0x0][0x170], 0x2 ;  /* 0x00005c002c547a11 */ /* 0x000fe400078c10ff */
[----:B------:R-:W-:-:S02]  /*3c00*/  IADD3.X R47, R54, R165, R3, P0, P3 ;  /* 0x000000a5362f7210 */ /* 0x000fc400007e6403 */
[----:B------:R-:W-:Y:S01]  /*3c10*/  LEA R86, P0, R41, c[0x0][0x170], 0x2 ;  /* 0x00005c0029567a11 */ /* 0x000fe200078010ff */
[----:B------:R-:W5:Y:S01]  /*3c20*/  LDG.E.64.CONSTANT R82, [R82.64] ;  /* 0x0000000a52527981 */ /* 0x000f62000c1e9b00 */
[----:B------:R-:W-:Y:S02]  /*3c30*/  LEA.HI.X R85, R44, c[0x0][0x174], R47, 0x2, P6 ;  /* 0x00005d002c557a11 */ /* 0x000fe400030f142f */
[-C--:B------:R-:W-:Y:S02]  /*3c40*/  IADD3.X R44, R57, R165.reuse, R2, P2, P1 ;  /* 0x000000a5392c7210 */ /* 0x080fe400017e2402 */
[----:B------:R-:W-:Y:S02]  /*3c50*/  IADD3 R164, P4, P5, R78, R164, R77 ;  /* 0x000000a44ea47210 */ /* 0x000fe40007d9e04d */
[----:B------:R-:W-:Y:S01]  /*3c60*/  LEA.HI.X R87, R41, c[0x0][0x174], R44, 0x2, P0 ;  /* 0x00005d0029577a11 */ /* 0x000fe200000f142c */
[----:B------:R-:W5:Y:S01]  /*3c70*/  LDG.E.64.CONSTANT R84, [R84.64] ;  /* 0x0000000a54547981 */ /* 0x000f62000c1e9b00 */
[----:B------:R-:W-:-:S02]  /*3c80*/  IADD3.X R165, R59, R165, R0, P4, P5 ;  /* 0x000000a53ba57210 */ /* 0x000fc400027ea400 */
[C---:B------:R-:W-:Y:S02]  /*3c90*/  LEA R88, P0, R164.reuse, c[0x0][0x170], 0x2 ;  /* 0x00005c00a4587a11 */ /* 0x040fe400078010ff */
[----:B------:R-:W5:Y:S02]  /*3ca0*/  LDG.E.64.CONSTANT R86, [R86.64] ;  /* 0x0000000a56567981 */ /* 0x000f64000c1e9b00 */
[----:B------:R-:W-:-:S06]  /*3cb0*/  LEA.HI.X R89, R164, c[0x0][0x174], R165, 0x2, P0 ;  /* 0x00005d00a4597a11 */ /* 0x000fcc00000f14a5 */
[----:B------:R-:W5:Y:S01]  /*3cc0*/  LDG.E.64.CONSTANT R88, [R88.64] ;  /* 0x0000000a58587981 */ /* 0x000f62000c1e9b00 */
[----:B------:R-:W-:-:S04]  /*3cd0*/  IADD3 R157, R157, 0x4, RZ ;  /* 0x000000049d9d7810 */ /* 0x000fc80007ffe0ff */
[----:B------:R-:W-:Y:S01]  /*3ce0*/  ISETP.GE.AND P1, PT, R157, R74, PT ;  /* 0x0000004a9d00720c */ /* 0x000fe20003f26270 */
[----:B--2---:R-:W-:Y:S02]  /*3cf0*/  FFMA.FTZ R41, R90, R42, R45 ;  /* 0x0000002a5a297223 */ /* 0x004fe4000001002d */
[----:B------:R-:W3:Y:S01]  /*3d00*/  LDS.128 R44, [R76+0xb0] ;  /* 0x0000b0004c2c7984 */ /* 0x000ee20000000c00 */
[----:B------:R-:W-:Y:S02]  /*3d10*/  FFMA.FTZ R40, R91, R43, R40 ;  /* 0x0000002b5b287223 */ /* 0x000fe40000010028 */
[----:B---3--:R-:W-:Y:S02]  /*3d20*/  FFMA.FTZ R91, R92, R44, R41 ;  /* 0x0000002c5c5b7223 */ /* 0x008fe40000010029 */
[----:B------:R-:W-:Y:S02]  /*3d30*/  FFMA.FTZ R44, R93, R45, R40 ;  /* 0x0000002d5d2c7223 */ /* 0x000fe40000010028 */
[----:B------:R-:W5:Y:S01]  /*3d40*/  LDS.128 R40, [R76+0xc0] ;  /* 0x0000c0004c287984 */ /* 0x000f620000000c00 */
[----:B----4-:R-:W-:-:S02]  /*3d50*/  FFMA.FTZ R91, R48, R46, R91 ;  /* 0x0000002e305b7223 */ /* 0x010fc4000001005b */
[----:B------:R-:W-:Y:S02]  /*3d60*/  FFMA.FTZ R44, R49, R47, R44 ;  /* 0x0000002f312c7223 */ /* 0x000fe4000001002c */
[----:B-----5:R-:W-:Y:S02]  /*3d70*/  FFMA.FTZ R91, R50, R40, R91 ;  /* 0x00000028325b7223 */ /* 0x020fe4000001005b */
[----:B------:R-:W-:Y:S02]  /*3d80*/  FFMA.FTZ R40, R51, R41, R44 ;  /* 0x0000002933287223 */ /* 0x000fe4000001002c */
[----:B------:R-:W0:Y:S04]  /*3d90*/  LDS.128 R44, [R76+0xd0] ;  /* 0x0000d0004c2c7984 */ /* 0x000e280000000c00 */
[----:B------:R-:W1:Y:S01]  /*3da0*/  LDS.128 R48, [R76+0xe0] ;  /* 0x0000e0004c307984 */ /* 0x000e620000000c00 */
[----:B------:R-:W-:-:S02]  /*3db0*/  FFMA.FTZ R91, R80, R42, R91 ;  /* 0x0000002a505b7223 */ /* 0x000fc4000001005b */
        /* <DEDUP_REMOVED lines=8> */
[----:B------:R-:W-:-:S04]  /*3e40*/  FFMA.FTZ R51, R89, R51, R40 ;  /* 0x0000003359337223 */ /* 0x000fc80000010028 */
[----:B------:R-:W-:Y:S01]  /*3e50*/  FADD.FTZ R51, R50, R51 ;  /* 0x0000003332337221 */ /* 0x000fe20000010000 */
[----:B------:R-:W-:Y:S05]  /*3e60*/  BRA.DIV ~URZ, `(.L_x_21237) ;  /* 0x000044c27f007947 */ /* 0x000fea000b800000 */
[----:B------:R0:W1:Y:S02]  /*3e70*/  SHFL.BFLY PT, R40, R51, 0x1, 0x1f ;  /* 0x0c201f0033287f89 */ /* 0x00006400000e0000 */
.L_x_21276:
        /* <DEDUP_REMOVED lines=11> */
.L_x_21239:
[----:B------:R-:W-:Y:S05]  /*3f30*/  BSYNC B1 ;  /* 0x0000000000017941 */ /* 0x000fea0003800000 */
.L_x_21238:
[----:B------:R-:W-:Y:S02]  /*3f40*/  IADD3 R94, P0, R94, 0x10, RZ ;  /* 0x000000105e5e7810 */ /* 0x000fe40007f1e0ff */
[----:B-1----:R-:W-:Y:S02]  /*3f50*/  IADD3 R160, R160, 0x100, RZ ;  /* 0x00000100a0a07810 */ /* 0x002fe40007ffe0ff */
[----:B------:R-:W-:Y:S01]  /*3f60*/  IADD3 R159, R159, 0x40, RZ ;  /* 0x000000409f9f7810 */ /* 0x000fe20007ffe0ff */
[----:B------:R-:W-:Y:S01]  /*3f70*/  IMAD.X R95, RZ, RZ, R95, P0 ;  /* 0x000000ffff5f7224 */ /* 0x000fe200000e065f */
[----:B------:R-:W-:Y:S01]  /*3f80*/  IADD3 R158, R158, 0x40, RZ ;  /* 0x000000409e9e7810 */ /* 0x000fe20007ffe0ff */
[----:B0-----:R-:W-:Y:S01]  /*3f90*/  @P1 CALL.REL.NOINC `(.L_x_21230) ;  /* 0x0000001000001944 */ /* 0x001fe20003c00000 */
[----:B------:R-:W-:Y:S05]  /*3fa0*/  BRA `(.L_x_21240) ;  /* 0xffffeff000007947 */ /* 0x000fea000383ffff */
.L_x_21230:
[----:B------:R-:W-:Y:S05]  /*3fb0*/  BSYNC B0 ;  /* 0x0000000000007941 */ /* 0x000fea0003800000 */
.L_x_21229:
[----:B------:R-:W-:Y:S05]  /*3fc0*/  BRA.DIV ~URZ, `(.L_x_21241) ;  /* 0x000043e27f007947 */ /* 0x000fea000b800000 */
[----:B------:R0:W1:Y:S02]  /*3fd0*/  SHFL.BFLY PT, R3, R152, 0x10, 0x1f ;  /* 0x0e001f0098037f89 */ /* 0x00006400000e0000 */
.L_x_21277:
[----:B-1----:R-:W-:Y:S01]  /*3fe0*/  FMNMX.FTZ R5, R3, R152, !PT ;  /* 0x0000009803057209 */ /* 0x002fe20007810000 */
[----:B------:R-:W-:Y:S05]  /*3ff0*/  BRA.DIV ~URZ, `(.L_x_21242) ;  /* 0x000044327f007947 */ /* 0x000fea000b800000 */
[----:B------:R-:W1:Y:S02]  /*4000*/  SHFL.BFLY PT, R0, R5, 0x8, 0x1f ;  /* 0x0d001f0005007f89 */ /* 0x000e6400000e0000 */
[----:B-1----:R-:W-:-:S05]  /*4010*/  FMNMX.FTZ R0, R5, R0, !PT ;  /* 0x0000000005007209 */ /* 0x002fca0007810000 */
[----:B------:R-:W1:Y:S02]  /*4020*/  SHFL.BFLY PT, R3, R0, 0x4, 0x1f ;  /* 0x0c801f0000037f89 */ /* 0x000e6400000e0000 */
[----:B-1----:R-:W-:-:S05]  /*4030*/  FMNMX.FTZ R3, R0, R3, !PT ;  /* 0x0000000300037209 */ /* 0x002fca0007810000 */
[----:B------:R1:W2:Y:S02]  /*4040*/  SHFL.BFLY PT, R2, R3, 0x2, 0x1f ;  /* 0x0c401f0003027f89 */ /* 0x0002a400000e0000 */
.L_x_21278:
        /* <DEDUP_REMOVED lines=34> */
.L_x_21247:
        /* <DEDUP_REMOVED lines=11> */
.L_x_21246:
[----:B------:R-:W-:Y:S05]  /*4320*/  BSYNC B1 ;  /* 0x0000000000017941 */ /* 0x000fea0003800000 */
.L_x_21245:
        /* <DEDUP_REMOVED lines=10> */
.L_x_21250:
[----:B------:R-:W1:Y:S01]  /*43d0*/  LDS R5, [R4+-0x400] ;  /* 0xfffc000004057984 */ /* 0x000e620000000800 */
[----:B------:R-:W-:-:S03]  /*43e0*/  IADD3 R3, R3, 0x800, RZ ;  /* 0x0000080003037810 */ /* 0x000fc60007ffe0ff */
[----:B------:R-:W3:Y:S01]  /*43f0*/  LDS R7, [R4] ;  /* 0x0000000004077984 */ /* 0x000ee20000000800 */
[----:B------:R-:W-:-:S03]  /*4400*/  ISETP.GE.AND P2, PT, R3, R28, PT ;  /* 0x0000001c0300720c */ /* 0x000fc60003f46270 */
[----:B------:R-:W4:Y:S04]  /*4410*/  LDS R6, [R4+-0x200] ;  /* 0xfffe000004067984 */ /* 0x000f280000000800 */
[----:B------:R-:W0:Y:S04]  /*4420*/  LDS R9, [R4+0x200] ;  /* 0x0002000004097984 */ /* 0x000e280000000800 */
[----:B------:R-:W2:Y:S04]  /*4430*/  LDS R11, [R4+0x400] ;  /* 0x00040000040b7984 */ /* 0x000ea80000000800 */
[----:B------:R-:W-:Y:S04]  /*4440*/  LDS R13, [R4+0x600] ;  /* 0x00060000040d7984 */ /* 0x000fe80000000800 */
        /* <DEDUP_REMOVED lines=13> */
[----:B0-----:R-:W-:-:S02]  /*4520*/  FADD.FTZ R10, -R39, R9 ;  /* 0x00000009270a7221 */ /* 0x001fc40000010100 */
[----:B------:R-:W-:Y:S02]  /*4530*/  FMUL.FTZ R6, R6, 1.4426950216293334961 ;  /* 0x3fb8aa3b06067820 */ /* 0x000fe40000410000 */
[C---:B------:R-:W-:Y:S02]  /*4540*/  FADD.FTZ R12, -R39.reuse, R11 ;  /* 0x0000000b270c7221 */ /* 0x040fe40000010100 */
[----:B------:R-:W-:Y:S01]  /*4550*/  FMUL.FTZ R10, R10, 1.4426950216293334961 ;  /* 0x3fb8aa3b0a0a7820 */ /* 0x000fe20000410000 */
[----:B------:R0:W1:Y:S01]  /*4560*/  MUFU.EX2 R9, R8 ;  /* 0x0000000800097308 */ /* 0x0000620000000800 */
[----:B------:R-:W-:Y:S02]  /*4570*/  FMUL.FTZ R12, R12, 1.4426950216293334961 ;  /* 0x3fb8aa3b0c0c7820 */ /* 0x000fe40000410000 */
[----:B------:R-:W-:-:S05]  /*4580*/  FADD.FTZ R14, -R39, R14 ;  /* 0x0000000e270e7221 */ /* 0x000fca0000010100 */
[----:B------:R1:W2:Y:S01]  /*4590*/  MUFU.EX2 R7, R6 ;  /* 0x0000000600077308 */ /* 0x0002a20000000800 */
[----:B0-----:R-:W0:Y:S01]  /*45a0*/  LDS R8, [R4+0x1600] ;  /* 0x0016000004087984 */ /* 0x001e220000000800 */
[----:B----4-:R-:W-:Y:S02]  /*45b0*/  FADD.FTZ R2, R5, R2 ;  /* 0x0000000205027221 */ /* 0x010fe40000010000 */
[----:B------:R-:W-:Y:S01]  /*45c0*/  FMUL.FTZ R14, R14, 1.4426950216293334961 ;  /* 0x3fb8aa3b0e0e7820 */ /* 0x000fe20000410000 */
[----:B------:R-:W-:Y:S01]  /*45d0*/  STS [R4+-0x400], R5 ;  /* 0xfffc000504007388 */ /* 0x000fe20000000800 */
[C---:B------:R-:W-:Y:S02]  /*45e0*/  FADD.FTZ R16, -R39.reuse, R16 ;  /* 0x0000001027107221 */ /* 0x040fe40000010100 */
[----:B------:R4:W3:Y:S01]  /*45f0*/  MUFU.EX2 R11, R10 ;  /* 0x0000000a000b7308 */ /* 0x0008e20000000800 */
[----:B-1----:R-:W-:Y:S01]  /*4600*/  FADD.FTZ R6, -R39, R13 ;  /* 0x0000000d27067221 */ /* 0x002fe20000010100 */
[----:B------:R-:W-:Y:S01]  /*4610*/  STS [R4], R9 ;  /* 0x0000000904007388 */ /* 0x000fe20000000800 */
[----:B------:R-:W-:-:S02]  /*4620*/  FMUL.FTZ R16, R16, 1.4426950216293334961 ;  /* 0x3fb8aa3b10107820 */ /* 0x000fc40000410000 */
[----:B------:R-:W-:Y:S02]  /*4630*/  FMUL.FTZ R6, R6, 1.4426950216293334961 ;  /* 0x3fb8aa3b06067820 */ /* 0x000fe40000410000 */
[C---:B------:R-:W-:Y:S01]  /*4640*/  FADD.FTZ R18, -R39.reuse, R18 ;  /* 0x0000001227127221 */ /* 0x040fe20000010100 */
[----:B------:R1:W3:Y:S01]  /*4650*/  MUFU.EX2 R13, R12 ;  /* 0x0000000c000d7308 */ /* 0x0002e20000000800 */
[----:B----4-:R-:W4:Y:S01]  /*4660*/  LDS R10, [R4+0x1800] ;  /* 0x00180000040a7984 */ /* 0x010f220000000800 */
[----:B--2---:R-:W-:Y:S02]  /*4670*/  FADD.FTZ R2, R2, R7 ;  /* 0x0000000702027221 */ /* 0x004fe40000010000 */
[----:B------:R-:W-:Y:S01]  /*4680*/  FMUL.FTZ R18, R18, 1.4426950216293334961 ;  /* 0x3fb8aa3b12127820 */ /* 0x000fe20000410000 */
[----:B------:R-:W-:Y:S01]  /*4690*/  STS [R4+-0x200], R7 ;  /* 0xfffe000704007388 */ /* 0x000fe20000000800 */
[----:B------:R-:W-:Y:S02]  /*46a0*/  FADD.FTZ R2, R2, R9 ;  /* 0x0000000902027221 */ /* 0x000fe40000010000 */
[----:B------:R-:W2:Y:S01]  /*46b0*/  MUFU.EX2 R15, R6 ;  /* 0x00000006000f7308 */ /* 0x000ea20000000800 */
[----:B-1----:R-:W1:Y:S01]  /*46c0*/  LDS R12, [R4+0x1a00] ;  /* 0x001a0000040c7984 */ /* 0x002e620000000800 */
[----:B------:R-:W-:-:S02]  /*46d0*/  FADD.FTZ R20, -R39, R20 ;  /* 0x0000001427147221 */ /* 0x000fc40000010100 */
[----:B---3--:R-:W-:Y:S01]  /*46e0*/  FADD.FTZ R2, R2, R11 ;  /* 0x0000000b02027221 */ /* 0x008fe20000010000 */
[----:B------:R-:W-:Y:S01]  /*46f0*/  STS [R4+0x200], R11 ;  /* 0x0002000b04007388 */ /* 0x000fe20000000800 */
[----:B------:R-:W-:Y:S02]  /*4700*/  FMUL.FTZ R20, R20, 1.4426950216293334961 ;  /* 0x3fb8aa3b14147820 */ /* 0x000fe40000410000 */
[----:B------:R-:W3:Y:S01]  /*4710*/  MUFU.EX2 R17, R14 ;  /* 0x0000000e00117308 */ /* 0x000ee20000000800 */
[C---:B------:R-:W-:Y:S01]  /*4720*/  FADD.FTZ R22, -R39.reuse, R22 ;  /* 0x0000001627167221 */ /* 0x040fe20000010100 */
        /* <DEDUP_REMOVED lines=8> */
[C---:B------:R-:W-:Y:S02]  /*47b0*/  FADD.FTZ R26, -R39.reuse, R26 ;  /* 0x0000001a271a7221 */ /* 0x040fe40000010100 */
[----:B0-----:R-:W-:Y:S01]  /*47c0*/  FADD.FTZ R8, -R39, R8 ;  /* 0x0000000827087221 */ /* 0x001fe20000010100 */
[----:B------:R-:W0:Y:S01]  /*47d0*/  MUFU.EX2 R21, R18 ;  /* 0x0000001200157308 */ /* 0x000e220000000800 */
[----:B---3--:R-:W-:Y:S01]  /*47e0*/  FADD.FTZ R2, R2, R17 ;  /* 0x0000001102027221 */ /* 0x008fe20000010000 */
[----:B------:R-:W-:Y:S01]  /*47f0*/  STS [R4+0x800], R17 ;  /* 0x0008001104007388 */ /* 0x000fe20000000800 */
[----:B------:R-:W-:Y:S02]  /*4800*/  FMUL.FTZ R26, R26, 1.4426950216293334961 ;  /* 0x3fb8aa3b1a1a7820 */ /* 0x000fe40000410000 */
[----:B------:R-:W-:-:S03]  /*4810*/  FMUL.FTZ R8, R8, 1.4426950216293334961 ;  /* 0x3fb8aa3b08087820 */ /* 0x000fc60000410000 */
[----:B------:R-:W2:Y:S01]  /*4820*/  MUFU.EX2 R25, R20 ;  /* 0x0000001400197308 */ /* 0x000ea20000000800 */
[----:B----4-:R-:W-:Y:S01]  /*4830*/  FADD.FTZ R2, R2, R19 ;  /* 0x0000001302027221 */ /* 0x010fe20000010000 */
[----:B------:R-:W-:Y:S01]  /*4840*/  STS [R4+0xa00], R19 ;  /* 0x000a001304007388 */ /* 0x000fe20000000800 */
[----:B------:R-:W-:-:S04]  /*4850*/  FADD.FTZ R10, -R39, R10 ;  /* 0x0000000a270a7221 */ /* 0x000fc80000010100 */
        /* <DEDUP_REMOVED lines=27> */
.L_x_21249:
[----:B------:R-:W-:Y:S05]  /*4a10*/  BSYNC B1 ;  /* 0x0000000000017941 */ /* 0x000fea0003800000 */
.L_x_21248:
        /* <DEDUP_REMOVED lines=17> */
[C---:B----4-:R-:W-:Y:S02]  /*4b30*/  FADD.FTZ R8, -R39.reuse, R7 ;  /* 0x0000000727087221 */ /* 0x050fe40000010100 */
[----:B------:R-:W1:Y:S01]  /*4b40*/  MUFU.EX2 R5, R5 ;  /* 0x0000000500057308 */ /* 0x000e620000000800 */
[----:B------:R-:W-:Y:S02]  /*4b50*/  FMUL.FTZ R6, R6, 1.4426950216293334961 ;  /* 0x3fb8aa3b06067820 */ /* 0x000fe40000410000 */
[----:B------:R-:W-:Y:S02]  /*4b60*/  FMUL.FTZ R8, R8, 1.4426950216293334961 ;  /* 0x3fb8aa3b08087820 */ /* 0x000fe40000410000 */
[----:B0-----:R-:W-:-:S02]  /*4b70*/  FADD.FTZ R10, -R39, R9 ;  /* 0x00000009270a7221 */ /* 0x001fc40000010100 */
[C---:B------:R-:W-:Y:S01]  /*4b80*/  FADD.FTZ R12, -R39.reuse, R11 ;  /* 0x0000000b270c7221 */ /* 0x040fe20000010100 */
[----:B------:R0:W2:Y:S01]  /*4b90*/  MUFU.EX2 R7, R6 ;  /* 0x0000000600077308 */ /* 0x0000a20000000800 */
[----:B------:R-:W-:Y:S02]  /*4ba0*/  FMUL.FTZ R10, R10, 1.4426950216293334961 ;  /* 0x3fb8aa3b0a0a7820 */ /* 0x000fe40000410000 */
[----:B------:R-:W-:Y:S02]  /*4bb0*/  FMUL.FTZ R12, R12, 1.4426950216293334961 ;  /* 0x3fb8aa3b0c0c7820 */ /* 0x000fe40000410000 */
[----:B------:R-:W-:-:S03]  /*4bc0*/  FADD.FTZ R14, -R39, R13 ;  /* 0x0000000d270e7221 */ /* 0x000fc60000010100 */
[----:B------:R-:W3:Y:S01]  /*4bd0*/  MUFU.EX2 R9, R8 ;  /* 0x0000000800097308 */ /* 0x000ee20000000800 */
[----:B------:R-:W-:Y:S01]  /*4be0*/  FMUL.FTZ R14, R14, 1.4426950216293334961 ;  /* 0x3fb8aa3b0e0e7820 */ /* 0x000fe20000410000 */
[----:B-1----:R-:W-:Y:S01]  /*4bf0*/  STS [R4+-0x400], R5 ;  /* 0xfffc000504007388 */ /* 0x002fe20000000800 */
[C---:B0-----:R-:W-:Y:S02]  /*4c00*/  FADD.FTZ R6, -R39.reuse, R15 ;  /* 0x0000000f27067221 */ /* 0x041fe40000010100 */
        /* <DEDUP_REMOVED lines=24> */
.L_x_21252:
[----:B------:R-:W-:Y:S05]  /*4d90*/  BSYNC B1 ;  /* 0x0000000000017941 */ /* 0x000fea0003800000 */
.L_x_21251:
[----:B------:R-:W-:-:S13]  /*4da0*/  ISETP.LT.OR P0, PT, R3, R0, P0 ;  /* 0x000000000300720c */ /* 0x000fda0000701670 */
[----:B------:R-:W-:Y:S05]  /*4db0*/  @!P0 BRA `(.L_x_21244) ;  /* 0x0000018000008947 */ /* 0x000fea0003800000 */
[----:B------:R-:W1:Y:S04]  /*4dc0*/  LDS R3, [R4+-0x400] ;  /* 0xfffc000004037984 */ /* 0x000e680000000800 */
[----:B------:R-:W3:Y:S04]  /*4dd0*/  LDS R5, [R4+-0x200] ;  /* 0xfffe000004057984 */ /* 0x000ee80000000800 */
[----:B------:R-:W4:Y:S04]  /*4de0*/  LDS R6, [R4] ;  /* 0x0000000004067984 */ /* 0x000f280000000800 */
[----:B------:R-:W0:Y:S01]  /*4df0*/  LDS R7, [R4+0x200] ;  /* 0x0002000004077984 */ /* 0x000e220000000800 */
[----:B-12---:R-:W-:-:S02]  /*4e00*/  FADD.FTZ R3, -R39, R3 ;  /* 0x0000000327037221 */ /* 0x006fc40000010100 */
[----:B---3--:R-:W-:Y:S02]  /*4e10*/  FADD.FTZ R5, -R39, R5 ;  /* 0x0000000527057221 */ /* 0x008fe40000010100 */
        /* <DEDUP_REMOVED lines=18> */
.L_x_21244:
[----:B-1----:R-:W-:Y:S05]  /*4f40*/  BSYNC B0 ;  /* 0x0000000000007941 */ /* 0x002fea0003800000 */
.L_x_21243:
        /* <DEDUP_REMOVED lines=36> */
.L_x_21257:
        /* <DEDUP_REMOVED lines=8> */
.L_x_21256:
[----:B01----:R-:W-:Y:S05]  /*5210*/  BSYNC B1 ;  /* 0x0000000000017941 */ /* 0x003fea0003800000 */
.L_x_21255:
        /* <DEDUP_REMOVED lines=10> */
.L_x_21260:
        /* <DEDUP_REMOVED lines=52> */
.L_x_21259:
[----:B------:R-:W-:Y:S05]  /*5600*/  BSYNC B1 ;  /* 0x0000000000017941 */ /* 0x000fea0003800000 */
.L_x_21258:
        /* <DEDUP_REMOVED lines=31> */
.L_x_21262:
[----:B------:R-:W-:Y:S05]  /*5800*/  BSYNC B1 ;  /* 0x0000000000017941 */ /* 0x000fea0003800000 */
.L_x_21261:
        /* <DEDUP_REMOVED lines=14> */
.L_x_21254:
[----:B------:R-:W-:Y:S05]  /*58f0*/  BSYNC B0 ;  /* 0x0000000000007941 */ /* 0x000fea0003800000 */
.L_x_21253:
        /* <DEDUP_REMOVED lines=12> */
[----:B------:R-:W-:Y:S01]  /*59c0*/  IMAD.MOV.U32 R86, RZ, RZ, RZ ;  /* 0x000000ffff567224 */ /* 0x000fe200078e00ff */
[----:B------:R-:W-:Y:S05]  /*59d0*/  BRA `(.L_x_21265) ;  /* 0x000016b000007947 */ /* 0x000fea0003800000 */
.L_x_21264:
[----:B------:R-:W1:Y:S01]  /*59e0*/  S2R R0, SR_CTAID.Y ;  /* 0x0000000000007919 */ /* 0x000e620000002600 */
[--C-:B0-----:R-:W-:Y:S01]  /*59f0*/  SHF.R.S32.HI R3, RZ, 0x1f, R155.reuse ;  /* 0x0000001fff037819 */ /* 0x101fe2000001149b */
[----:B------:R-:W-:Y:S01]  /*5a00*/  IMAD R2, R23, c[0x0][0x1b0], RZ ;  /* 0x00006c0017027a24 */ /* 0x000fe200078e02ff */
[----:B------:R-:W-:Y:S01]  /*5a10*/  LOP3.LUT R72, RZ, R74, RZ, 0x33, !PT ;  /* 0x0000004aff487212 */ /* 0x000fe200078e33ff */
[----:B------:R-:W-:Y:S01]  /*5a20*/  IMAD.MOV.U32 R90, RZ, RZ, c[0x0][0x1ac] ;  /* 0x00006b00ff5a7624 */ /* 0x000fe200078e00ff */
        /* <DEDUP_REMOVED lines=9> */
[----:B------:R-:W-:Y:S01]  /*5ac0*/  SHF.R.S32.HI R90, RZ, 0x1f, R90 ;  /* 0x0000001fff5a7819 */ /* 0x000fe2000001145a */
[----:B------:R-:W-:-:S02]  /*5ad0*/  IMAD.MOV.U32 R87, RZ, RZ, R155 ;  /* 0x000000ffff577224 */ /* 0x000fc400078e009b */
[----:B-1----:R-:W-:-:S05]  /*5ae0*/  IMAD R0, R0, c[0x0][0x198], RZ ;  /* 0x0000660000007a24 */ /* 0x002fca00078e02ff */
        /* <DEDUP_REMOVED lines=16> */
[----:B------:R-:W-:Y:S02]  /*5bf0*/  IADD3 R95, R89, 0x100, RZ ;  /* 0x00000100595f7810 */ /* 0x000fe40007ffe0ff */
        /* <DEDUP_REMOVED lines=13> */
.L_x_21266:
        /* <DEDUP_REMOVED lines=21> */
[----:B--2---:R-:W2:Y:S02]  /*5e20*/  LDG.E.128.CONSTANT R12, [R12.64] ;  /* 0x0000000a0c0c7981 */ /* 0x004ea4000c1e9d00 */
[----:B------:R-:W-:Y:S02]  /*5e30*/  LEA.HI.X R17, R17, c[0x0][0x17c], R18, 0x2, P1 ;  /* 0x00005f0011117a11 */ /* 0x000fe400008f1412 */
[----:B------:R-:W-:-:S04]  /*5e40*/  IADD3 R21, P0, R99, R60, RZ ;  /* 0x0000003c63157210 */ /* 0x000fc80007f1e0ff */
[----:B------:R-:W-:Y:S01]  /*5e50*/  LEA R20, P1, R21, c[0x0][0x178], 0x2 ;  /* 0x00005e0015147a11 */ /* 0x000fe200078210ff */
[----:B------:R-:W2:Y:S01]  /*5e60*/  LDG.E.128.CONSTANT R16, [R16.64] ;  /* 0x0000000a10107981 */ /* 0x000ea2000c1e9d00 */
[----:B0-----:R-:W-:Y:S02]  /*5e70*/  LEA.HI.X.SX32 R22, R99, R62, 0x1, P0 ;  /* 0x0000003e63167211 */ /* 0x001fe400000f0eff */
        /* <DEDUP_REMOVED lines=44> */
[----:B------:R-:W-:Y:S01]  /*6140*/  IADD3 R61, P0, R93, R60, RZ ;  /* 0x0000003c5d3d7210 */ /* 0x000fe20007f1e0ff */
[----:B------:R-:W2:Y:S01]  /*6150*/  LDG.E.128.CONSTANT R52, [R52.64] ;  /* 0x0000000a34347981 */ /* 0x000ea2000c1e9d00 */
[----:B------:R-:W-:Y:S02]  /*6160*/  LEA.HI.X R57, R57, c[0x0][0x17c], R58, 0x2, P1 ;  /* 0x00005f0039397a11 */ /* 0x000fe400008f143a */
[----:B------:R-:W-:Y:S02]  /*6170*/  LEA R60, P1, R61, c[0x0][0x178], 0x2 ;  /* 0x00005e003d3c7a11 */ /* 0x000fe400078210ff */
[----:B------:R-:W-:-:S02]  /*6180*/  LEA.HI.X.SX32 R62, R93, R62, 0x1, P0 ;  /* 0x0000003e5d3e7211 */ /* 0x000fc400000f0eff */
        /* <DEDUP_REMOVED lines=15> */
[C---:B------:R-:W-:Y:S02]  /*6280*/  @!P0 IADD3 R119, R91.reuse, -0x2, RZ ;  /* 0xfffffffe5b778810 */ /* 0x040fe40007ffe0ff */
[----:B------:R-:W-:-:S02]  /*6290*/  @!P0 IADD3 R121, R91, -0x1, RZ ;  /* 0xffffffff5b798810 */ /* 0x000fc40007ffe0ff */
[----:B------:R-:W-:Y:S02]  /*62a0*/  IADD3 R87, R87, 0x4, RZ ;  /* 0x0000000457577810 */ /* 0x000fe40007ffe0ff */
[----:B---3--:R-:W-:Y:S02]  /*62b0*/  @!P0 FSEL R4, R4, RZ, !P5 ;  /* 0x000000ff04048208 */ /* 0x008fe40006800000 */
[-C--:B------:R-:W-:Y:S02]  /*62c0*/  @!P0 ISETP.GE.AND P5, PT, R65, R156.reuse, PT ;  /* 0x0000009c4100820c */ /* 0x080fe40003fa6270 */
[----:B------:R-:W-:Y:S02]  /*62d0*/  @!P0 IADD3 R65, R91, -0x2, RZ ;  /* 0xfffffffe5b418810 */ /* 0x000fe40007ffe0ff */
[----:B------:R-:W-:Y:S02]  /*62e0*/  @!P0 FSEL R6, R6, RZ, !P6 ;  /* 0x000000ff06068208 */ /* 0x000fe40007000000 */
[----:B------:R-:W-:-:S02]  /*62f0*/  @!P0 ISETP.GE.AND P6, PT, R65, R156, PT ;  /* 0x0000009c4100820c */ /* 0x000fc40003fc6270 */
[----:B------:R-:W-:Y:S02]  /*6300*/  @!P0 IADD3 R65, R91, -0x3, RZ ;  /* 0xfffffffd5b418810 */ /* 0x000fe40007ffe0ff */
[----:B----4-:R-:W-:Y:S02]  /*6310*/  @!P0 FSEL R8, R8, RZ, !P2 ;  /* 0x000000ff08088208 */ /* 0x010fe40005000000 */
        /* <DEDUP_REMOVED lines=8> */
[----:B--2---:R-:W-:Y:S02]  /*63a0*/  @!P0 FSEL R12, R12, RZ, !P5 ;  /* 0x000000ff0c0c8208 */ /* 0x004fe40006800000 */
        /* <DEDUP_REMOVED lines=49> */
[-C--:B------:R-:W-:Y:S02]  /*66c0*/  @!P0 ISETP.GE.AND P6, PT, R91, R156.reuse, PT ;  /* 0x0000009c5b00820c */ /* 0x080fe40003fc6270 */
[----:B------:R-:W-:Y:S02]  /*66d0*/  @!P0 FSEL R27, R27, RZ, !P4 ;  /* 0x000000ff1b1b8208 */ /* 0x000fe40006000000 */
[----:B------:R-:W-:Y:S02]  /*66e0*/  @!P0 FSEL R32, R32, RZ, !P2 ;  /* 0x000000ff20208208 */ /* 0x000fe40005000000 */
[-C--:B------:R-:W-:Y:S02]  /*66f0*/  @!P0 ISETP.GE.AND P4, PT, R67, R156.reuse, PT ;  /* 0x0000009c4300820c */ /* 0x080fe40003f86270 */
[----:B------:R-:W-:Y:S02]  /*6700*/  @!P0 ISETP.GE.AND P2, PT, R65, R156, PT ;  /* 0x0000009c4100820c */ /* 0x000fe40003f46270 */
[----:B------:R-:W-:-:S02]  /*6710*/  @!P0 IADD3 R65, R91, -0x2, RZ ;  /* 0xfffffffe5b418810 */ /* 0x000fc40007ffe0ff */
[----:B------:R-:W-:Y:S02]  /*6720*/  @!P0 FSEL R31, R31, RZ, !P6 ;  /* 0x000000ff1f1f8208 */ /* 0x000fe40007000000 */
[-C--:B------:R-:W-:Y:S02]  /*6730*/  @!P0 ISETP.GE.AND P6, PT, R67, R156.reuse, PT ;  /* 0x0000009c4300820c */ /* 0x080fe40003fc6270 */
[----:B------:R-:W-:Y:S02]  /*6740*/  @!P0 FSEL R34, R34, RZ, !P4 ;  /* 0x000000ff22228208 */ /* 0x000fe40006000000 */
[----:B------:R-:W-:Y:S02]  /*6750*/  @!P0 FSEL R33, R33, RZ, !P3 ;  /* 0x000000ff21218208 */ /* 0x000fe40005800000 */
[-C--:B------:R-:W-:Y:S02]  /*6760*/  @!P0 ISETP.GE.AND P4, PT, R65, R156.reuse, PT ;  /* 0x0000009c4100820c */ /* 0x080fe40003f86270 */
        /* <DEDUP_REMOVED lines=8> */
[-C--:B------:R-:W-:Y:S02]  /*67f0*/  @!P0 ISETP.GE.AND P5, PT, R65, R156.reuse, PT ;  /* 0x0000009c4100820c */ /* 0x080fe40003fa6270 */
[----:B------:R-:W0:Y:S01]  /*6800*/  LDS.128 R64, [R88] ;  /* 0x0000000058407984 */ /* 0x000e220000000c00 */
[----:B------:R-:W-:Y:S02]  /*6810*/  @!P0 FSEL R40, R40, RZ, !P2 ;  /* 0x000000ff28288208 */ /* 0x000fe40005000000 */
        /* <DEDUP_REMOVED lines=15> */
[----:B------:R-:W-:Y:S02]  /*6910*/  @!P0 ISETP.GE.AND P1, PT, R119, R156, PT ;  /* 0x0000009c7700820c */ /* 0x000fe40003f26270 */
[----:B------:R-:W-:Y:S02]  /*6920*/  @!P0 IADD3 R119, R91, -0x3, RZ ;  /* 0xfffffffd5b778810 */ /* 0x000fe40007ffe0ff */
[----:B------:R-:W-:Y:S02]  /*6930*/  @!P0 FSEL R43, R43, RZ, !P4 ;  /* 0x000000ff2b2b8208 */ /* 0x000fe40006000000 */
[----:B------:R-:W-:Y:S02]  /*6940*/  @!P0 FSEL R45, R45, RZ, !P6 ;  /* 0x000000ff2d2d8208 */ /* 0x000fe40007000000 */
[----:B------:R-:W-:Y:S02]  /*6950*/  @!P0 FSEL R48, R48, RZ, !P2 ;  /* 0x000000ff30308208 */ /* 0x000fe40005000000 */
[----:B------:R-:W-:-:S02]  /*6960*/  @!P0 FSEL R49, R49, RZ, !P3 ;  /* 0x000000ff31318208 */ /* 0x000fc40005800000 */
[-C--:B------:R-:W-:Y:S02]  /*6970*/  @!P0 ISETP.GE.AND P4, PT, R121, R156.reuse, PT ;  /* 0x0000009c7900820c */ /* 0x080fe40003f86270 */
        /* <DEDUP_REMOVED lines=20> */
[----:B------:R-:W-:Y:S02]  /*6ac0*/  @!P0 FSEL R60, R60, RZ, !P1 ;  /* 0x000000ff3c3c8208 */ /* 0x000fe40004800000 */
[----:B------:R-:W-:Y:S02]  /*6ad0*/  @!P0 FSEL R58, R58, RZ, !P3 ;  /* 0x000000ff3a3a8208 */ /* 0x000fe40005800000 */
[----:B------:R-:W-:-:S02]  /*6ae0*/  @!P0 ISETP.GE.AND P4, PT, R119, R156, PT ;  /* 0x0000009c7700820c */ /* 0x000fc40003f86270 */
[CC--:B------:R-:W-:Y:S02]  /*6af0*/  @!P0 ISETP.GE.AND P1, PT, R91.reuse, R156.reuse, PT ;  /* 0x0000009c5b00820c */ /* 0x0c0fe40003f26270 */
[CC--:B------:R-:W-:Y:S02]  /*6b00*/  @!P0 ISETP.GE.AND P2, PT, R91.reuse, R156.reuse, PT ;  /* 0x0000009c5b00820c */ /* 0x0c0fe40003f46270 */
[----:B------:R-:W-:Y:S01]  /*6b10*/  @!P0 ISETP.GE.AND P3, PT, R91, R156, PT ;  /* 0x0000009c5b00820c */ /* 0x000fe20003f66270 */
        /* <DEDUP_REMOVED lines=10> */
[----:B------:R-:W-:Y:S01]  /*6bc0*/  FMUL.FTZ R25, R65, R25 ;  /* 0x0000001941197220 */ /* 0x000fe20000410000 */
        /* <DEDUP_REMOVED lines=76> */
.L_x_21265:
[----:B------:R-:W-:Y:S05]  /*7090*/  BSYNC B0 ;  /* 0x0000000000007941 */ /* 0x000fea0003800000 */
.L_x_21263:
[----:B------:R-:W1:Y:S01]  /*70a0*/  SHFL.BFLY PT, R0, R85, 0x2, 0x1f ;  /* 0x0c401f0055007f89 */ /* 0x000e6200000e0000 */
[C---:B------:R-:W-:Y:S01]  /*70b0*/  LOP3.LUT R19, R75.reuse, 0xffffffc0, RZ, 0xc0, !PT ;  /* 0xffffffc04b137812 */ /* 0x040fe200078ec0ff */
[----:B------:R-:W-:Y:S01]  /*70c0*/  BSSY B0, `(.L_x_21267) ;  /* 0x000005a000007945 */ /* 0x000fe20003800000 */
[----:B------:R-:W-:Y:S01]  /*70d0*/  SHF.R.S32.HI R25, RZ, 0x1f, R154 ;  /* 0x0000001fff197819 */ /* 0x000fe2000001149a */
[----:B0-----:R-:W0:Y:S01]  /*70e0*/  SHFL.BFLY PT, R3, R86, 0x2, 0x1f ;  /* 0x0c401f0056037f89 */ /* 0x001e2200000e0000 */
[----:B------:R-:W-:Y:S02]  /*70f0*/  IADD3 R23, R75, 0x1f, RZ ;  /* 0x0000001f4b177810 */ /* 0x000fe40007ffe0ff */
[----:B------:R-:W-:Y:S01]  /*7100*/  LEA.HI R25, R25, R154, RZ, 0x2 ;  /* 0x0000009a19197211 */ /* 0x000fe200078f10ff */
[----:B------:R-:W3:Y:S01]  /*7110*/  SHFL.BFLY PT, R5, R84, 0x2, 0x1f ;  /* 0x0c401f0054057f89 */ /* 0x000ee200000e0000 */
[----:B------:R-:W-:-:S02]  /*7120*/  LOP3.LUT R21, R75, 0xffffffe0, RZ, 0xc0, !PT ;  /* 0xffffffe04b157812 */ /* 0x000fc400078ec0ff */
[----:B------:R-:W-:Y:S01]  /*7130*/  ISETP.GT.U32.AND P3, PT, R23, 0x3e, PT ;  /* 0x0000003e1700780c */ /* 0x000fe20003f64070 */
[----:B------:R-:W4:Y:S04]  /*7140*/  SHFL.BFLY PT, R2, R83, 0x2, 0x1f ;  /* 0x0c401f0053027f89 */ /* 0x000f2800000e0000 */
[----:B------:R-:W2:Y:S04]  /*7150*/  SHFL.BFLY PT, R7, R82, 0x2, 0x1f ;  /* 0x0c401f0052077f89 */ /* 0x000ea800000e0000 */
[----:B------:R-:W2:Y:S04]  /*7160*/  SHFL.BFLY PT, R4, R81, 0x2, 0x1f ;  /* 0x0c401f0051047f89 */ /* 0x000ea800000e0000 */
[----:B------:R-:W2:Y:S01]  /*7170*/  SHFL.BFLY PT, R6, R79, 0x2, 0x1f ;  /* 0x0c401f004f067f89 */ /* 0x000ea200000e0000 */
[----:B-1----:R-:W-:Y:S01]  /*7180*/  FADD.FTZ R85, R0, R85 ;  /* 0x0000005500557221 */ /* 0x002fe20000010000 */
[----:B------:R-:W-:-:S02]  /*7190*/  LOP3.LUT R0, R154, 0x3, RZ, 0xc0, !PT ;  /* 0x000000039a007812 */ /* 0x000fc400078ec0ff */
[----:B------:R-:W1:Y:S01]  /*71a0*/  SHFL.BFLY PT, R9, R80, 0x2, 0x1f ;  /* 0x0c401f0050097f89 */ /* 0x000e6200000e0000 */
[----:B0-----:R-:W-:Y:S01]  /*71b0*/  FADD.FTZ R3, R3, R86 ;  /* 0x0000005603037221 */ /* 0x001fe20000010000 */
[----:B------:R-:W-:Y:S02]  /*71c0*/  ISETP.NE.AND P2, PT, R0, RZ, PT ;  /* 0x000000ff0000720c */ /* 0x000fe40003f45270 */
[----:B------:R-:W0:Y:S01]  /*71d0*/  SHFL.BFLY PT, R11, R78, 0x2, 0x1f ;  /* 0x0c401f004e0b7f89 */ /* 0x000e2200000e0000 */
[----:B---3--:R-:W-:Y:S01]  /*71e0*/  FADD.FTZ R5, R5, R84 ;  /* 0x0000005405057221 */ /* 0x008fe20000010000 */
[----:B------:R-:W-:Y:S02]  /*71f0*/  ISETP.NE.OR P5, PT, R19, 0x40, P2 ;  /* 0x000000401300780c */ /* 0x000fe400017a5670 */
[----:B------:R-:W3:Y:S01]  /*7200*/  SHFL.BFLY PT, R13, R76, 0x2, 0x1f ;  /* 0x0c401f004c0d7f89 */ /* 0x000ee200000e0000 */
[----:B----4-:R-:W-:Y:S01]  /*7210*/  FADD.FTZ R83, R2, R83 ;  /* 0x0000005302537221 */ /* 0x010fe20000010000 */
[----:B------:R-:W-:-:S02]  /*7220*/  ISETP.NE.OR P4, PT, R21, 0x20, P2 ;  /* 0x000000201500780c */ /* 0x000fc40001785670 */
[----:B------:R-:W4:Y:S01]  /*7230*/  SHFL.BFLY PT, R15, R70, 0x2, 0x1f ;  /* 0x0c401f00460f7f89 */ /* 0x000f2200000e0000 */
[----:B--2---:R-:W-:Y:S01]  /*7240*/  FADD.FTZ R7, R7, R82 ;  /* 0x0000005207077221 */ /* 0x004fe20000010000 */
[C---:B------:R-:W-:Y:S02]  /*7250*/  ISETP.GT.OR P0, PT, R75.reuse, 0x3f, P2 ;  /* 0x0000003f4b00780c */ /* 0x040fe40001704670 */
[----:B------:R-:W2:Y:S01]  /*7260*/  SHFL.BFLY PT, R8, R73, 0x2, 0x1f ;  /* 0x0c401f0049087f89 */ /* 0x000ea200000e0000 */
[----:B------:R-:W-:Y:S01]  /*7270*/  FADD.FTZ R81, R4, R81 ;  /* 0x0000005104517221 */ /* 0x000fe20000010000 */
[----:B------:R-:W-:Y:S02]  /*7280*/  ISETP.GT.OR P1, PT, R75, 0x1f, P2 ;  /* 0x0000001f4b00780c */ /* 0x000fe40001724670 */
[----:B------:R-:W2:Y:S01]  /*7290*/  SHFL.BFLY PT, R10, R71, 0x2, 0x1f ;  /* 0x0c401f00470a7f89 */ /* 0x000ea200000e0000 */
[----:B------:R-:W-:-:S03]  /*72a0*/  FADD.FTZ R79, R6, R79 ;  /* 0x0000004f064f7221 */ /* 0x000fc60000010000 */
[----:B------:R-:W2:Y:S01]  /*72b0*/  SHFL.BFLY PT, R12, R69, 0x2, 0x1f ;  /* 0x0c401f00450c7f89 */ /* 0x000ea200000e0000 */
[----:B-1----:R-:W-:-:S03]  /*72c0*/  FADD.FTZ R9, R9, R80 ;  /* 0x0000005009097221 */ /* 0x002fc60000010000 */
[----:B------:R-:W1:Y:S01]  /*72d0*/  SHFL.BFLY PT, R17, R68, 0x2, 0x1f ;  /* 0x0c401f0044117f89 */ /* 0x000e6200000e0000 */
[----:B0-----:R-:W-:-:S03]  /*72e0*/  FADD.FTZ R11, R11, R78 ;  /* 0x0000004e0b0b7221 */ /* 0x001fc60000010000 */
[----:B------:R-:W0:Y:S01]  /*72f0*/  SHFL.BFLY PT, R0, R3, 0x1, 0x1f ;  /* 0x0c201f0003007f89 */ /* 0x000e2200000e0000 */
        /* <DEDUP_REMOVED lines=9> */
[----:B-1----:R-:W-:-:S03]  /*7390*/  FADD.FTZ R17, R17, R68 ;  /* 0x0000004411117221 */ /* 0x002fc60000010000 */
[----:B------:R-:W1:Y:S01]  /*73a0*/  SHFL.BFLY PT, R10, R81, 0x1, 0x1f ;  /* 0x0c201f00510a7f89 */ /* 0x000e6200000e0000 */
[----:B0-----:R-:W-:-:S03]  /*73b0*/  FADD.FTZ R33, R3, R0 ;  /* 0x0000000003217221 */ /* 0x001fc60000010000 */
[----:B------:R-:W0:Y:S01]  /*73c0*/  SHFL.BFLY PT, R12, R79, 0x1, 0x1f ;  /* 0x0c201f004f0c7f89 */ /* 0x000e2200000e0000 */
[----:B------:R-:W-:-:S03]  /*73d0*/  SHF.R.S32.HI R0, RZ, 0x2, R25 ;  /* 0x00000002ff007819 */ /* 0x000fc60000011419 */
[----:B------:R-:W0:Y:S01]  /*73e0*/  SHFL.BFLY PT, R14, R9, 0x1, 0x1f ;  /* 0x0c201f00090e7f89 */ /* 0x000e2200000e0000 */
[----:B---3--:R-:W-:Y:S02]  /*73f0*/  FADD.FTZ R85, R85, R2 ;  /* 0x0000000255557221 */ /* 0x008fe40000010000 */
[----:B------:R-:W-:Y:S01]  /*7400*/  IMAD R2, R155, 0x78, R0 ;  /* 0x000000789b027824 */ /* 0x000fe200078e0200 */
[----:B------:R-:W3:Y:S01]  /*7410*/  SHFL.BFLY PT, R16, R11, 0x1, 0x1f ;  /* 0x0c201f000b107f89 */ /* 0x000ee200000e0000 */
[----:B--2---:R-:W-:-:S03]  /*7420*/  FADD.FTZ R35, R5, R4 ;  /* 0x0000000405237221 */ /* 0x004fc60000010000 */
[----:B------:R-:W2:Y:S01]  /*7430*/  SHFL.BFLY PT, R18, R13, 0x1, 0x1f ;  /* 0x0c201f000d127f89 */ /* 0x000ea200000e0000 */
[----:B----4-:R-:W-:-:S03]  /*7440*/  FADD.FTZ R83, R83, R6 ;  /* 0x0000000653537221 */ /* 0x010fc60000010000 */
[----:B------:R-:W4:Y:S01]  /*7450*/  SHFL.BFLY PT, R20, R15, 0x1, 0x1f ;  /* 0x0c201f000f147f89 */ /* 0x000f2200000e0000 */
[----:B------:R-:W-:-:S03]  /*7460*/  FADD.FTZ R37, R7, R8 ;  /* 0x0000000807257221 */ /* 0x000fc60000010000 */
[----:B------:R-:W4:Y:S01]  /*7470*/  SHFL.BFLY PT, R22, R73, 0x1, 0x1f ;  /* 0x0c201f0049167f89 */ /* 0x000f2200000e0000 */
[----:B-1----:R-:W-:-:S03]  /*7480*/  FADD.FTZ R81, R81, R10 ;  /* 0x0000000a51517221 */ /* 0x002fc60000010000 */
[----:B------:R-:W1:Y:S01]  /*7490*/  SHFL.BFLY PT, R24, R71, 0x1, 0x1f ;  /* 0x0c201f0047187f89 */ /* 0x000e6200000e0000 */
[----:B0-----:R-:W-:-:S03]  /*74a0*/  FADD.FTZ R79, R79, R12 ;  /* 0x0000000c4f4f7221 */ /* 0x001fc60000010000 */
[----:B------:R-:W0:Y:S01]  /*74b0*/  SHFL.BFLY PT, R26, R69, 0x1, 0x1f ;  /* 0x0c201f00451a7f89 */ /* 0x000e2200000e0000 */
[----:B------:R-:W-:-:S03]  /*74c0*/  FADD.FTZ R39, R9, R14 ;  /* 0x0000000e09277221 */ /* 0x000fc60000010000 */
[----:B------:R-:W0:Y:S01]  /*74d0*/  SHFL.BFLY PT, R28, R17, 0x1, 0x1f ;  /* 0x0c201f00111c7f89 */ /* 0x000e2200000e0000 */
[----:B---3--:R-:W-:-:S03]  /*74e0*/  FADD.FTZ R41, R11, R16 ;  /* 0x000000100b297221 */ /* 0x008fc60000010000 */
[----:B------:R-:W-:Y:S01]  /*74f0*/  BAR.SYNC.DEFER_BLOCKING 0x0 ;  /* 0x0000000000007b1d */ /* 0x000fe20000010000 */
[----:B--2---:R-:W-:Y:S02]  /*7500*/  FADD.FTZ R43, R13, R18 ;  /* 0x000000120d2b7221 */ /* 0x004fe40000010000 */
[----:B----4-:R-:W-:Y:S02]  /*7510*/  FADD.FTZ R45, R15, R20 ;  /* 0x000000140f2d7221 */ /* 0x010fe40000010000 */
[----:B------:R-:W-:Y:S02]  /*7520*/  FADD.FTZ R73, R73, R22 ;  /* 0x0000001649497221 */ /* 0x000fe40000010000 */
[----:B-1----:R-:W-:Y:S02]  /*7530*/  FADD.FTZ R71, R71, R24 ;  /* 0x0000001847477221 */ /* 0x002fe40000010000 */
[----:B0-----:R-:W-:Y:S02]  /*7540*/  FADD.FTZ R69, R69, R26 ;  /* 0x0000001a45457221 */ /* 0x001fe40000010000 */
        /* <DEDUP_REMOVED lines=17> */
.L_x_21268:
[----:B------:R-:W-:Y:S05]  /*7660*/  BSYNC B0 ;  /* 0x0000000000007941 */ /* 0x000fea0003800000 */
.L_x_21267:
        /* <DEDUP_REMOVED lines=33> */
.L_x_21270:
[----:B------:R-:W-:Y:S05]  /*7880*/  BSYNC B0 ;  /* 0x0000000000007941 */ /* 0x000fea0003800000 */
.L_x_21269:
        /* <DEDUP_REMOVED lines=18> */
.L_x_21272:
[----:B------:R-:W-:Y:S05]  /*79b0*/  BSYNC B0 ;  /* 0x0000000000007941 */ /* 0x000fea0003800000 */
.L_x_21271:
        /* <DEDUP_REMOVED lines=34> */
.L_x_21274:
[----:B------:R-:W-:Y:S05]  /*7be0*/  BSYNC B0 ;  /* 0x0000000000007941 */ /* 0x000fea0003800000 */
.L_x_21273:
        /* <DEDUP_REMOVED lines=24> */
[----:B------:R-:W-:Y:S02]  /*7d70*/  LEA.HI.X.SX32 R12, R0, UR7, 0x1, P0 ;  /* 0x00000007000c7c11 */ /* 0x000fe400080f0eff */
[----:B------:R-:W-:Y:S02]  /*7d80*/  LEA.HI.X.SX32 R10, R3, UR7, 0x1, P1 ;  /* 0x00000007030a7c11 */ /* 0x000fe400088f0eff */
[----:B------:R-:W-:Y:S02]  /*7d90*/  LEA R6, P2, R7, c[0x0][0x160], 0x2 ;  /* 0x0000580007067a11 */ /* 0x000fe400078410ff */
[----:B01----:R-:W-:Y:S02]  /*7da0*/  LEA R2, P0, R9, c[0x0][0x160], 0x2 ;  /* 0x0000580009027a11 */ /* 0x003fe400078010ff */
[----:B------:R-:W-:Y:S02]  /*7db0*/  LEA R4, P1, R5, c[0x0][0x160], 0x2 ;  /* 0x0000580005047a11 */ /* 0x000fe400078210ff */
[----:B------:R-:W-:-:S02]  /*7dc0*/  LEA.HI.X R7, R7, c[0x0][0x164], R8, 0x2, P2 ;  /* 0x0000590007077a11 */ /* 0x000fc400010f1408 */
[----:B------:R-:W-:Y:S02]  /*7dd0*/  LEA.HI.X R3, R9, c[0x0][0x164], R12, 0x2, P0 ;  /* 0x0000590009037a11 */ /* 0x000fe400000f140c */
        /* <DEDUP_REMOVED lines=77> */
.L_x_21232:
[----:B------:R-:W-:Y:S01]  /*82b0*/  IMAD.MOV.U32 R42, RZ, RZ, R51 ;  /* 0x000000ffff2a7224 */ /* 0x000fe200078e0033 */
[----:B------:R-:W-:Y:S01]  /*82c0*/  MOV R40, 0x8310 ;  /* 0x0000831000287802 */ /* 0x000fe20000000f00 */
[----:B------:R-:W-:-:S02]  /*82d0*/  IMAD.MOV.U32 R43, RZ, RZ, 0x1 ;  /* 0x00000001ff2b7424 */ /* 0x000fc400078e00ff */
[----:B------:R-:W-:Y:S02]  /*82e0*/  IMAD.MOV.U32 R44, RZ, RZ, 0x1f ;  /* 0x0000001fff2c7424 */ /* 0x000fe400078e00ff */
[----:B------:R-:W-:Y:S02]  /*82f0*/  IMAD.MOV.U32 R45, RZ, RZ, -0x1 ;  /* 0xffffffffff2d7424 */ /* 0x000fe400078e00ff */
[----:B------:R-:W-:Y:S05]  /*8300*/  CALL.REL.NOINC `($__internal_399_$__cuda_sm70_shflsync_bfly_p) ;  /* 0x0000028000007944 */ /* 0x000fea0003c00000 */
[----:B-1----:R-:W-:Y:S01]  /*8310*/  IMAD.MOV.U32 R40, RZ, RZ, R42 ;  /* 0x000000ffff287224 */ /* 0x002fe200078e002a */
[----:B0-----:R-:W-:Y:S05]  /*8320*/  BRA `(.L_x_21275) ;  /* 0xffffaac000007947 */ /* 0x001fea000383ffff */
.L_x_21237:
[----:B------:R-:W-:Y:S01]  /*8330*/  IMAD.MOV.U32 R42, RZ, RZ, R51 ;  /* 0x000000ffff2a7224 */ /* 0x000fe200078e0033 */
[----:B------:R-:W-:Y:S01]  /*8340*/  MOV R40, 0x8390 ;  /* 0x0000839000287802 */ /* 0x000fe20000000f00 */
[----:B------:R-:W-:Y:S02]  /*8350*/  IMAD.MOV.U32 R43, RZ, RZ, 0x1 ;  /* 0x00000001ff2b7424 */ /* 0x000fe400078e00ff */
[----:B------:R-:W-:Y:S02]  /*8360*/  IMAD.MOV.U32 R44, RZ, RZ, 0x1f ;  /* 0x0000001fff2c7424 */ /* 0x000fe400078e00ff */
[----:B------:R-:W-:Y:S02]  /*8370*/  IMAD.MOV.U32 R45, RZ, RZ, -0x1 ;  /* 0xffffffffff2d7424 */ /* 0x000fe400078e00ff */
[----:B------:R-:W-:Y:S05]  /*8380*/  CALL.REL.NOINC `($__internal_399_$__cuda_sm70_shflsync_bfly_p) ;  /* 0x0000020000007944 */ /* 0x000fea0003c00000 */
[----:B-1----:R-:W-:Y:S01]  /*8390*/  IMAD.MOV.U32 R40, RZ, RZ, R42 ;  /* 0x000000ffff287224 */ /* 0x002fe200078e002a */
[----:B0-----:R-:W-:Y:S05]  /*83a0*/  BRA `(.L_x_21276) ;  /* 0xffffbad000007947 */ /* 0x001fea000383ffff */
.L_x_21241:
[----:B------:R-:W-:Y:S01]  /*83b0*/  IMAD.MOV.U32 R42, RZ, RZ, R152 ;  /* 0x000000ffff2a7224 */ /* 0x000fe200078e0098 */
[----:B------:R-:W-:Y:S01]  /*83c0*/  MOV R40, 0x8410 ;  /* 0x0000841000287802 */ /* 0x000fe20000000f00 */
[----:B------:R-:W-:-:S02]  /*83d0*/  IMAD.MOV.U32 R43, RZ, RZ, 0x10 ;  /* 0x00000010ff2b7424 */ /* 0x000fc400078e00ff */
[----:B------:R-:W-:Y:S02]  /*83e0*/  IMAD.MOV.U32 R44, RZ, RZ, 0x1f ;  /* 0x0000001fff2c7424 */ /* 0x000fe400078e00ff */
[----:B------:R-:W-:Y:S02]  /*83f0*/  IMAD.MOV.U32 R45, RZ, RZ, -0x1 ;  /* 0xffffffffff2d7424 */ /* 0x000fe400078e00ff */
[----:B-----5:R-:W-:Y:S05]  /*8400*/  CALL.REL.NOINC `($__internal_399_$__cuda_sm70_shflsync_bfly_p) ;  /* 0x0000018000007944 */ /* 0x020fea0003c00000 */
[----:B-1----:R-:W-:Y:S01]  /*8410*/  IMAD.MOV.U32 R3, RZ, RZ, R42 ;  /* 0x000000ffff037224 */ /* 0x002fe200078e002a */
[----:B0-----:R-:W-:Y:S05]  /*8420*/  BRA `(.L_x_21277) ;  /* 0xffffbbb000007947 */ /* 0x001fea000383ffff */
.L_x_21242:
[----:B------:R-:W-:Y:S01]  /*8430*/  IMAD.MOV.U32 R42, RZ, RZ, R5 ;  /* 0x000000ffff2a7224 */ /* 0x000fe200078e0005 */
[----:B------:R-:W-:Y:S01]  /*8440*/  MOV R40, 0x8490 ;  /* 0x0000849000287802 */ /* 0x000fe20000000f00 */
[----:B------:R-:W-:Y:S02]  /*8450*/  IMAD.MOV.U32 R43, RZ, RZ, 0x8 ;  /* 0x00000008ff2b7424 */ /* 0x000fe400078e00ff */
[----:B------:R-:W-:Y:S02]  /*8460*/  IMAD.MOV.U32 R44, RZ, RZ, 0x1f ;  /* 0x0000001fff2c7424 */ /* 0x000fe400078e00ff */
[----:B------:R-:W-:Y:S02]  /*8470*/  IMAD.MOV.U32 R45, RZ, RZ, -0x1 ;  /* 0xffffffffff2d7424 */ /* 0x000fe400078e00ff */
[----:B0----5:R-:W-:Y:S05]  /*8480*/  CALL.REL.NOINC `($__internal_399_$__cuda_sm70_shflsync_bfly_p) ;  /* 0x0000010000007944 */ /* 0x021fea0003c00000 */
[----:B-1----:R-:W-:Y:S01]  /*8490*/  FMNMX.FTZ R3, R5, R42, !PT ;  /* 0x0000002a05037209 */ /* 0x002fe20007810000 */
[----:B0-----:R-:W-:Y:S01]  /*84a0*/  IMAD.MOV.U32 R43, RZ, RZ, 0x4 ;  /* 0x00000004ff2b7424 */ /* 0x001fe200078e00ff */
[----:B------:R-:W-:Y:S01]  /*84b0*/  MOV R40, 0x8500 ;  /* 0x0000850000287802 */ /* 0x000fe20000000f00 */
[----:B------:R-:W-:-:S02]  /*84c0*/  IMAD.MOV.U32 R44, RZ, RZ, 0x1f ;  /* 0x0000001fff2c7424 */ /* 0x000fc400078e00ff */
[----:B------:R-:W-:Y:S02]  /*84d0*/  IMAD.MOV.U32 R45, RZ, RZ, -0x1 ;  /* 0xffffffffff2d7424 */ /* 0x000fe400078e00ff */
[----:B------:R-:W-:Y:S02]  /*84e0*/  IMAD.MOV.U32 R42, RZ, RZ, R3 ;  /* 0x000000ffff2a7224 */ /* 0x000fe400078e0003 */
[----:B------:R-:W-:Y:S05]  /*84f0*/  CALL.REL.NOINC `($__internal_399_$__cuda_sm70_shflsync_bfly_p) ;  /* 0x0000009000007944 */ /* 0x000fea0003c00000 */
[----:B-1----:R-:W-:Y:S01]  /*8500*/  FMNMX.FTZ R3, R3, R42, !PT ;  /* 0x0000002a03037209 */ /* 0x002fe20007810000 */
[----:B0-----:R-:W-:Y:S01]  /*8510*/  IMAD.MOV.U32 R43, RZ, RZ, 0x2 ;  /* 0x00000002ff2b7424 */ /* 0x001fe200078e00ff */
[----:B------:R-:W-:Y:S01]  /*8520*/  MOV R40, 0x8570 ;  /* 0x0000857000287802 */ /* 0x000fe20000000f00 */
[----:B------:R-:W-:Y:S02]  /*8530*/  IMAD.MOV.U32 R44, RZ, RZ, 0x1f ;  /* 0x0000001fff2c7424 */ /* 0x000fe400078e00ff */
[----:B------:R-:W-:Y:S02]  /*8540*/  IMAD.MOV.U32 R45, RZ, RZ, -0x1 ;  /* 0xffffffffff2d7424 */ /* 0x000fe400078e00ff */
[----:B------:R-:W-:Y:S02]  /*8550*/  IMAD.MOV.U32 R42, RZ, RZ, R3 ;  /* 0x000000ffff2a7224 */ /* 0x000fe400078e0003 */
[----:B------:R-:W-:Y:S05]  /*8560*/  CALL.REL.NOINC `($__internal_399_$__cuda_sm70_shflsync_bfly_p) ;  /* 0x0000002000007944 */ /* 0x000fea0003c00000 */
[----:B-1----:R-:W-:Y:S01]  /*8570*/  IMAD.MOV.U32 R2, RZ, RZ, R42 ;  /* 0x000000ffff027224 */ /* 0x002fe200078e002a */
[----:B0-----:R-:W-:Y:S05]  /*8580*/  BRA `(.L_x_21278) ;  /* 0xffffbac000007947 */ /* 0x001fea000383ffff */
        .weak           $__internal_399_$__cuda_sm70_shflsync_bfly_p
        .type           $__internal_399_$__cuda_sm70_shflsync_bfly_p,@function
        .size           $__internal_399_$__cuda_sm70_shflsync_bfly_p,(.L_x_23566 - $__internal_399_$__cuda_sm70_shflsync_bfly_p)
$__internal_399_$__cuda_sm70_shflsync_bfly_p:
[----:B------:R-:W-:Y:S01]  /*8590*/  IMAD.MOV.U32 R41, RZ, RZ, 0x0 ;  /* 0x00000000ff297424 */ /* 0x000fe200078e00ff */
[----:B------:R-:W-:Y:S04]  /*85a0*/  WARPSYNC R45 ;  /* 0x0000002d00007348 */ /* 0x000fe80003800000 */
[----:B------:R0:W1:Y:S01]  /*85b0*/  SHFL.BFLY PT, R42, R42, R43, R44 ;  /* 0x0c00002b2a2a7389 */ /* 0x00006200000e002c */
[----:B------:R-:W-:Y:S05]  /*85c0*/  RET.REL.NODEC R40 `(_ZN4vllm25paged_attention_v1_kernelIffLi120ELi16ELi128ELNS_18Fp8KVCacheDataTypeE0ELb0EEEvPT_PKS2_PKT0_S8_ifPKiSA_iPKfiiiSC_SC_iiiii) ;  /* 0xffff7a3028007950 */ /* 0x000fea0003c3ffff */
.L_x_21279:
        /* <DEDUP_REMOVED lines=11> */
.L_x_23566:


//--------------------- .text._ZN4vllm25paged_attention_v1_kernelIffLi112ELi16ELi128ELNS_18Fp8KVCacheDataTypeE0ELb0EEEvPT_PKS2_PKT0_S8_ifPKiSA_iPKfiiiSC_SC_iiiii --------------------------
	.section	.text._ZN4vllm25paged_attention_v1_kernelIffLi112ELi16ELi128ELNS_18Fp8KVCacheDataTypeE0ELb0EEEvPT_PKS2_PKT0_S8_ifPKiSA_iPKfiiiSC_SC_iiiii,"ax",@progbits
	.sectioninfo	@"SHI_REGISTERS=172"
	.align	128
        .global         _ZN4vllm25paged_attention_v1_kernelIffLi112ELi16ELi128ELNS_18Fp8KVCacheDataTypeE0ELb0EEEvPT_PKS2_PKT0_S8_ifPKiSA_iPKfiiiSC_SC_iiiii
        .type           _ZN4vllm25paged_attention_v1_kernelIffLi112ELi16ELi128ELNS_18Fp8KVCacheDataTypeE0ELb0EEEvPT_PKS2_PKT0_S8_ifPKiSA_iPKfiiiSC_SC_iiiii,@function
        .size           _ZN4vllm25paged_attention_v1_kernelIffLi112ELi16ELi128ELNS_18Fp8KVCacheDataTypeE0ELb0EEEvPT_PKS2_PKT0_S8_ifPKiSA_iPKfiiiSC_SC_iiiii,(.L_x_23567 - _ZN4vllm25paged_attention_v1_kernelIffLi112ELi16ELi128ELNS_18Fp8KVCacheDataTypeE0ELb0EEEvPT_PKS2_PKT0_S8_ifPKiSA_iPKfiiiSC_SC_iiiii)
        .other          _ZN4vllm25paged_attention_v1_kernelIffLi112ELi16ELi128ELNS_18Fp8KVCacheDataTypeE0ELb0EEEvPT_PKS2_PKT0_S8_ifPKiSA_iPKfiiiSC_SC_iiiii,@"STO_CUDA_ENTRY STV_DEFAULT"
_ZN4vllm25paged_attention_v1_kernelIffLi112ELi16ELi128ELNS_18Fp8KVCacheDataTypeE0ELb0EEEvPT_PKS2_PKT0_S8_ifPKiSA_iPKfiiiSC_SC_iiiii:
.text._ZN4vllm25paged_attention_v1_kernelIffLi112ELi16ELi128ELNS_18Fp8KVCacheDataTypeE0ELb0EEEvPT_PKS2_PKT0_S8_ifPKiSA_iPKfiiiSC_SC_iiiii:
        /* <DEDUP_REMOVED lines=53> */
[----:B---3--:R-:W-:-:S03]  /*0350*/  LEA.HI R3, R75, R75, RZ, 0x1 ;  /* 0x0000004b4b037211 */ /* 0x008fc600078f08ff */
[----:B------:R-:W-:Y:S01]  /*0360*/  IMAD R2, R27, R4, R6 ;  /* 0x000000041b027224 */ /* 0x000fe200078e0206 */
[----:B------:R-:W-:-:S04]  /*0370*/  SHF.R.S32.HI R166, RZ, 0x1, R3 ;  /* 0x00000001ffa67819 */ /* 0x000fc80000011403 */
        /* <DEDUP_REMOVED lines=46> */
.L_x_21284:
        /* <DEDUP_REMOVED lines=11> */
.L_x_21283:
[----:B------:R-:W-:Y:S05]  /*0710*/  BSYNC B1 ;  /* 0x0000000000017941 */ /* 0x000fea0003800000 */
.L_x_21282:
        /* <DEDUP_REMOVED lines=10> */
.L_x_21285:
        /* <DEDUP_REMOVED lines=17> */
.L_x_21281:
[----:B------:R-:W-:Y:S05]  /*08d0*/  BSYNC B0 ;  /* 0x0000000000007941 */ /* 0x000fea0003800000 */
.L_x_21280:
        /* <DEDUP_REMOVED lines=15> */
[----:B------:R-:W-:Y:S02]  /*09d0*/  IADD3 R4, R157, 0x4, RZ ;  /* 0x000000049d047810 */ /* 0x000fe40007ffe0ff */
[----:B------:R-:W-:Y:S02]  /*09e0*/  LOP3.LUT R6, R5, 0xfffffffc, RZ, 0xc0, !PT ;  /* 0xfffffffc05067812 */ /* 0x000fe400078ec0ff */
[----:B------:R-:W-:Y:S01]  /*09f0*/  SHF.R.S32.HI R7, RZ, 0x1f, R154 ;  /* 0x0000001fff077819 */ /* 0x000fe2000001149a */
[----:B------:R-:W-:Y:S01]  /*0a00*/  IMAD.SHL.U32 R152, R4, 0x2, RZ ;  /* 0x0000000204987824 */ /* 0x000fe200078e00ff */
[----:B------:R-:W-:Y:S01]  /*0a10*/  IADD3 R5, R157, 0x8, RZ ;  /* 0x000000089d057810 */ /* 0x000fe20007ffe0ff */
[----:B------:R-:W-:Y:S01]  /*0a20*/  IMAD.IADD R155, R155, 0x1, -R6 ;  /* 0x000000019b9b7824 */ /* 0x000fe200078e0a06 */
[----:B------:R-:W-:Y:S02]  /*0a30*/  LOP3.LUT R3, R3, 0xfffffff0, RZ, 0xc0, !PT ;  /* 0xfffffff003037812 */ /* 0x000fe400078ec0ff */
[----:B------:R-:W-:Y:S01]  /*0a40*/  SHF.R.S32.HI R9, RZ, 0x1f, R152 ;  /* 0x0000001fff097819 */ /* 0x000fe20000011498 */
[----:B------:R-:W-:Y:S01]  /*0a50*/  IMAD.SHL.U32 R148, R5, 0x2, RZ ;  /* 0x0000000205947824 */ /* 0x000fe200078e00ff */
[----:B------:R-:W-:Y:S01]  /*0a60*/  LEA.HI R7, R7, R154, RZ, 0x2 ;  /* 0x0000009a07077211 */ /* 0x000fe200078f10ff */
[----:B------:R-:W-:Y:S01]  /*0a70*/  IMAD.IADD R166, R166, 0x1, -R3 ;  /* 0x00000001a6a67824 */ /* 0x000fe200078e0a03 */
[----:B------:R-:W-:-:S02]  /*0a80*/  LEA.HI R9, R9, R152, RZ, 0x2 ;  /* 0x0000009809097211 */ /* 0x000fc400078f10ff */
[----:B------:R-:W-:Y:S01]  /*0a90*/  IADD3 R6, R157, 0xe, RZ ;  /* 0x0000000e9d067810 */ /* 0x000fe20007ffe0ff */
[----:B------:R-:W-:Y:S01]  /*0aa0*/  IMAD.SHL.U32 R40, R166, 0x4, RZ ;  /* 0x00000004a6287824 */ /* 0x000fe200078e00ff */
[----:B------:R-:W-:Y:S02]  /*0ab0*/  LOP3.LUT R7, R7, 0xfffffffc, RZ, 0xc0, !PT ;  /* 0xfffffffc07077812 */ /* 0x000fe400078ec0ff */
        /* <DEDUP_REMOVED lines=28> */
[----:B------:R-:W-:Y:S01]  /*0c80*/  LEA.HI R17, R17, R140, RZ, 0x2 ;  /* 0x0000008c11117211 */ /* 0x000fe200078f10ff */
[----:B------:R-:W-:Y:S01]  /*0c90*/  IMAD.IADD R150, R150, 0x1, -R11 ;  /* 0x0000000196967824 */ /* 0x000fe200078e0a0b */
[C---:B------:R-:W-:Y:S02]  /*0ca0*/  IADD3 R12, R157.reuse, 0x14, RZ ;  /* 0x000000149d0c7810 */ /* 0x040fe40007ffe0ff */
        /* <DEDUP_REMOVED lines=17> */
[----:B------:R-:W-:Y:S01]  /*0dc0*/  SHF.R.S32.HI R17, RZ, 0x1f, R132 ;  /* 0x0000001fff117819 */ /* 0x000fe20000011484 */
[----:B------:R-:W-:Y:S01]  /*0dd0*/  IMAD.SHL.U32 R138, R10, 0x2, RZ ;  /* 0x000000020a8a7824 */ /* 0x000fe200078e00ff */
[----:B------:R-:W-:Y:S02]  /*0de0*/  LOP3.LUT R11, R11, 0xfffffffc, RZ, 0xc0, !PT ;  /* 0xfffffffc0b0b7812 */ /* 0x000fe400078ec0ff */
[----:B------:R-:W-:Y:S02]  /*0df0*/  LEA.HI R13, R13, R136, RZ, 0x2 ;  /* 0x000000880d0d7211 */ /* 0x000fe400078f10ff */
[----:B------:R-:W-:Y:S01]  /*0e00*/  LEA.HI R17, R17, R132, RZ, 0x2 ;  /* 0x0000008411117211 */ /* 0x000fe200078f10ff */
[----:B------:R-:W-:Y:S01]  /*0e10*/  IMAD.IADD R146, R146, 0x1, -R11 ;  /* 0x0000000192927824 */ /* 0x000fe200078e0a0b */
[----:B------:R-:W-:-:S02]  /*0e20*/  IADD3 R15, R157, 0x1c, RZ ;  /* 0x0000001c9d0f7810 */ /* 0x000fc40007ffe0ff */
[----:B------:R-:W-:Y:S02]  /*0e30*/  SHF.R.S32.HI R19, RZ, 0x1f, R126 ;  /* 0x0000001fff137819 */ /* 0x000fe4000001147e */
[----:B------:R-:W-:Y:S01]  /*0e40*/  IADD3 R20, R157, 0x20, RZ ;  /* 0x000000209d147810 */ /* 0x000fe20007ffe0ff */
[----:B------:R-:W-:Y:S01]  /*0e50*/  IMAD.SHL.U32 R128, R15, 0x2, RZ ;  /* 0x000000020f807824 */ /* 0x000fe200078e00ff */
[----:B------:R-:W-:Y:S02]  /*0e60*/  LOP3.LUT R13, R13, 0xfffffffc, RZ, 0xc0, !PT ;  /* 0xfffffffc0d0d7812 */ /* 0x000fe400078ec0ff */
[----:B------:R-:W-:Y:S01]  /*0e70*/  LOP3.LUT R17, R17, 0xfffffffc, RZ, 0xc0, !PT ;  /* 0xfffffffc11117812 */ /* 0x000fe200078ec0ff */
[----:B------:R-:W-:Y:S01]  /*0e80*/  IMAD.SHL.U32 R124, R20, 0x2, RZ ;  /* 0x00000002147c7824 */ /* 0x000fe200078e00ff */
        /* <DEDUP_REMOVED lines=11> */
[----:B------:R-:W-:Y:S02]  /*0f40*/  IADD3 R22, R157, 0x26, RZ ;  /* 0x000000269d167810 */ /* 0x000fe40007ffe0ff */
[----:B------:R-:W-:-:S02]  /*0f50*/  LOP3.LUT R11, R11, 0xfffffffc, RZ, 0xc0, !PT ;  /* 0xfffffffc0b0b7812 */ /* 0x000fc400078ec0ff */
[----:B------:R-:W-:Y:S01]  /*0f60*/  LEA.HI R17, R17, R128, RZ, 0x2 ;  /* 0x0000008011117211 */ /* 0x000fe200078f10ff */
[----:B------:R-:W-:Y:S01]  /*0f70*/  IMAD.SHL.U32 R118, R22, 0x2, RZ ;  /* 0x0000000216767824 */ /* 0x000fe200078e00ff */
[----:B------:R-:W-:Y:S01]  /*0f80*/  LEA.HI R21, R21, R124, RZ, 0x2 ;  /* 0x0000007c15157211 */ /* 0x000fe200078f10ff */
[----:B------:R-:W-:Y:S01]  /*0f90*/  IMAD.IADD R138, R138, 0x1, -R11 ;  /* 0x000000018a8a7824 */ /* 0x000fe200078e0a0b */
[----:B------:R-:W-:Y:S02]  /*0fa0*/  IADD3 R19, R157, 0x24, RZ ;  /* 0x000000249d137810 */ /* 0x000fe40007ffe0ff */
[----:B------:R-:W-:Y:S02]  /*0fb0*/  LOP3.LUT R17, R17, 0xfffffffc, RZ, 0xc0, !PT ;  /* 0xfffffffc11117812 */ /* 0x000fe400078ec0ff */
[----:B------:R-:W-:Y:S01]  /*0fc0*/  LOP3.LUT R21, R21, 0xfffffffc, RZ, 0xc0, !PT ;  /* 0xfffffffc15157812 */ /* 0x000fe200078ec0ff */
[----:B------:R-:W-:Y:S01]  /*0fd0*/  IMAD.SHL.U32 R120, R19, 0x2, RZ ;  /* 0x0000000213787824 */ /* 0x000fe200078e00ff */
[----:B------:R-:W-:Y:S01]  /*0fe0*/  SHF.R.S32.HI R11, RZ, 0x1f, R130 ;  /* 0x0000001fff0b7819 */ /* 0x000fe20000011482 */
[----:B------:R-:W-:Y:S01]  /*0ff0*/  IMAD.IADD R128, R128, 0x1, -R17 ;  /* 0x0000000180807824 */ /* 0x000fe200078e0a11 */
[----:B------:R-:W-:Y:S01]  /*1000*/  SHF.R.S32.HI R23, RZ, 0x1f, R118 ;  /* 0x0000001fff177819 */ /* 0x000fe20000011476 */
[----:B------:R-:W-:Y:S01]  /*1010*/  IMAD.IADD R124, R124, 0x1, -R21 ;  /* 0x000000017c7c7824 */ /* 0x000fe200078e0a15 */
[----:B------:R-:W-:-:S02]  /*1020*/  IADD3 R24, R157, 0x28, RZ ;  /* 0x000000289d187810 */ /* 0x000fc40007ffe0ff */
        /* <DEDUP_REMOVED lines=10> */
[----:B------:R-:W-:Y:S02]  /*10d0*/  SHF.R.S32.HI R25, RZ, 0x1f, R116 ;  /* 0x0000001fff197819 */ /* 0x000fe40000011474 */
[----:B------:R-:W-:Y:S01]  /*10e0*/  LOP3.LUT R21, R21, 0xfffffffc, RZ, 0xc0, !PT ;  /* 0xfffffffc15157812 */ /* 0x000fe200078ec0ff */
[----:B------:R-:W-:Y:S01]  /*10f0*/  IMAD.IADD R118, R118, 0x1, -R23 ;  /* 0x0000000176767824 */ /* 0x000fe200078e0a17 */
        /* <DEDUP_REMOVED lines=16> */
[----:B------:R-:W-:-:S02]  /*1200*/  SHF.R.S32.HI R11, RZ, 0x1f, R114 ;  /* 0x0000001fff0b7819 */ /* 0x000fc40000011472 */
[----:B------:R-:W-:Y:S01]  /*1210*/  LEA.HI R25, R25, R112, RZ, 0x2 ;  /* 0x0000007019197211 */ /* 0x000fe200078f10ff */
[----:B------:R-:W-:Y:S01]  /*1220*/  IMAD.SHL.U32 R108, R28, 0x2, RZ ;  /* 0x000000021c6c7824 */ /* 0x000fe200078e00ff */
[----:B------:R-:W-:Y:S02]  /*1230*/  LEA.HI R11, R11, R114, RZ, 0x2 ;  /* 0x000000720b0b7211 */ /* 0x000fe400078f10ff */
[----:B------:R-:W-:Y:S02]  /*1240*/  LOP3.LUT R25, R25, 0xfffffffc, RZ, 0xc0, !PT ;  /* 0xfffffffc19197812 */ /* 0x000fe400078ec0ff */
[----:B------:R-:W-:Y:S02]  /*1250*/  SHF.R.S32.HI R29, RZ, 0x1f, R110 ;  /* 0x0000001fff1d7819 */ /* 0x000fe4000001146e */
[----:B------:R-:W-:Y:S01]  /*1260*/  SHF.R.S32.HI R31, RZ, 0x1f, R108 ;  /* 0x0000001fff1f7819 */ /* 0x000fe2000001146c */
[----:B------:R-:W-:Y:S01]  /*1270*/  IMAD.IADD R112, R112, 0x1, -R25 ;  /* 0x0000000170707824 */ /* 0x000fe200078e0a19 */
[----:B------:R-:W-:-:S02]  /*1280*/  LOP3.LUT R11, R11, 0xfffffffc, RZ, 0xc0, !PT ;  /* 0xfffffffc0b0b7812 */ /* 0x000fc400078ec0ff */
[----:B------:R-:W-:Y:S02]  /*1290*/  LEA.HI R29, R29, R110, RZ, 0x2 ;  /* 0x0000006e1d1d7211 */ /* 0x000fe400078f10ff */
        /* <DEDUP_REMOVED lines=177> */
.L_x_21292:
        /* <DEDUP_REMOVED lines=14> */
[----:B------:R-:W-:Y:S01]  /*1e90*/  IMAD.X R41, R70, 0x1, R169, P0 ;  /* 0x0000000146297824 */ /* 0x000fe200000e06a9 */
[----:B------:R-:W-:Y:S02]  /*1ea0*/  LEA R78, P1, R42, c[0x0][0x170], 0x2 ;  /* 0x00005c002a4e7a11 */ /* 0x000fe400078210ff */
[----:B------:R-:W-:Y:S02]  /*1eb0*/  IADD3 R40, P0, P2, R152, R168, R151 ;  /* 0x000000a898287210 */ /* 0x000fe40007a1e097 */
[----:B------:R-:W-:Y:S02]  /*1ec0*/  LEA.HI.X R79, R42, c[0x0][0x174], R41, 0x2, P1 ;  /* 0x00005d002a4f7a11 */ /* 0x000fe400008f1429 */
[----:B------:R-:W-:Y:S02]  /*1ed0*/  LEA R52, P1, R40, c[0x0][0x170], 0x2 ;  /* 0x00005c0028347a11 */ /* 0x000fe400078210ff */
[----:B------:R-:W-:-:S02]  /*1ee0*/  IADD3.X R41, R29, R169, R26, P0, P2 ;  /* 0x000000a91d297210 */ /* 0x000fc400007e441a */
[----:B------:R-:W3:Y:S02]  /*1ef0*/  LDG.E.64.CONSTANT R78, [R78.64] ;  /* 0x0000000a4e4e7981 */ /* 0x000ee4000c1e9b00 */
        /* <DEDUP_REMOVED lines=14> */
[-C--:B------:R-:W-:Y:S02]  /*1fe0*/  IADD3.X R41, R30, R169.reuse, R23, P0, P1 ;  /* 0x000000a91e297210 */ /* 0x080fe400007e2417 */
[----:B------:R-:W-:Y:S02]  /*1ff0*/  IADD3 R45, P0, P1, R144, R168, R143 ;  /* 0x000000a8902d7210 */ /* 0x000fe4000791e08f */
[----:B------:R-:W-:Y:S02]  /*2000*/  LEA.HI.X R89, R40, c[0x0][0x174], R41, 0x2, P2 ;  /* 0x00005d0028597a11 */ /* 0x000fe400010f1429 */
[----:B------:R-:W-:Y:S01]  /*2010*/  LEA R54, P2, R45, c[0x0][0x170], 0x2 ;  /* 0x00005c002d367a11 */ /* 0x000fe200078410ff */
[----:B------:R-:W2:Y:S01]  /*2020*/  LDS.128 R40, [R76] ;  /* 0x000000004c287984 */ /* 0x000ea20000000c00 */
        /* <DEDUP_REMOVED lines=9> */
[----:B------:R-:W-:Y:S01]  /*20c0*/  IADD3.X R45, R35, R169, R20, P0, P1 ;  /* 0x000000a9232d7210 */ /* 0x000fe200007e2414 */
[----:B------:R-:W5:Y:S01]  /*20d0*/  LDG.E.64.CONSTANT R86, [R86.64] ;  /* 0x0000000a56567981 */ /* 0x000f62000c1e9b00 */
[----:B------:R-:W-:-:S04]  /*20e0*/  LEA R48, P2, R44, c[0x0][0x170], 0x2 ;  /* 0x00005c002c307a11 */ /* 0x000fc800078410ff */
[----:B------:R-:W-:Y:S02]  /*20f0*/  LEA.HI.X R49, R44, c[0x0][0x174], R45, 0x2, P2 ;  /* 0x00005d002c317a11 */ /* 0x000fe400010f142d */
[----:B------:R-:W4:Y:S01]  /*2100*/  LDS.128 R44, [R76+0x10] ;  /* 0x000010004c2c7984 */ /* 0x000f220000000c00 */
[----:B------:R-:W-:-:S03]  /*2110*/  IADD3 R80, P0, P1, R138, R168, R137 ;  /* 0x000000a88a507210 */ /* 0x000fc6000791e089 */
[----:B------:R-:W5:Y:S01]  /*2120*/  LDG.E.64.CONSTANT R48, [R48.64] ;  /* 0x0000000a30307981 */ /* 0x000f62000c1e9b00 */
[----:B------:R-:W-:Y:S02]  /*2130*/  LEA R82, P2, R80, c[0x0][0x170], 0x2 ;  /* 0x00005c0050527a11 */ /* 0x000fe400078410ff */
[----:B------:R-:W-:-:S04]  /*2140*/  IADD3.X R81, R34, R169, R19, P0, P1 ;  /* 0x000000a922517210 */ /* 0x000fc800007e2413 */
[----:B------:R-:W-:Y:S01]  /*2150*/  LEA.HI.X R83, R80, c[0x0][0x174], R81, 0x2, P2 ;  /* 0x00005d0050537a11 */ /* 0x000fe200010f1451 */
[----:B--2---:R-:W-:Y:S02]  /*2160*/  FMUL.FTZ R81, R50, R42 ;  /* 0x0000002a32517220 */ /* 0x004fe40000410000 */
[----:B------:R-:W-:Y:S02]  /*2170*/  FMUL.FTZ R80, R51, R43 ;  /* 0x0000002b33507220 */ /* 0x000fe40000410000 */
[----:B------:R0:W2:Y:S01]  /*2180*/  LDG.E.64.CONSTANT R50, [R82.64] ;  /* 0x0000000a52327981 */ /* 0x0000a2000c1e9b00 */
[----:B------:R-:W-:Y:S01]  /*2190*/  IADD3 R43, P0, P1, R136, R168, R135 ;  /* 0x000000a8882b7210 */ /* 0x000fe2000791e087 */
[----:B---3--:R-:W-:-:S03]  /*21a0*/  FFMA.FTZ R81, R78, R40, R81 ;  /* 0x000000284e517223 */ /* 0x008fc60000010051 */
[----:B------:R-:W-:Y:S01]  /*21b0*/  LEA R42, P2, R43, c[0x0][0x170], 0x2 ;  /* 0x00005c002b2a7a11 */ /* 0x000fe200078410ff */
[----:B------:R-:W-:Y:S01]  /*21c0*/  FFMA.FTZ R40, R79, R41, R80 ;  /* 0x000000294f287223 */ /* 0x000fe20000010050 */
[----:B------:R-:W-:Y:S01]  /*21d0*/  IADD3.X R84, R37, R169, R18, P0, P1 ;  /* 0x000000a925547210 */ /* 0x000fe200007e2412 */
[----:B----4-:R-:W-:Y:S01]  /*21e0*/  FFMA.FTZ R41, R52, R44, R81 ;  /* 0x0000002c34297223 */ /* 0x010fe20000010051 */
[----:B------:R-:W-:Y:S01]  /*21f0*/  IADD3 R44, P0, P1, R134, R168, R133 ;  /* 0x000000a8862c7210 */ /* 0x000fe2000791e085 */
[----:B------:R-:W-:Y:S01]  /*2200*/  FFMA.FTZ R40, R53, R45, R40 ;  /* 0x0000002d35287223 */ /* 0x000fe20000010028 */
[----:B------:R-:W-:Y:S02]  /*2210*/  LEA.HI.X R43, R43, c[0x0][0x174], R84, 0x2, P2 ;  /* 0x00005d002b2b7a11 */ /* 0x000fe400010f1454 */
[----:B------:R-:W-:Y:S02]  /*2220*/  LEA R80, P2, R44, c[0x0][0x170], 0x2 ;  /* 0x00005c002c507a11 */ /* 0x000fe400078410ff */
[----:B------:R-:W-:Y:S01]  /*2230*/  IADD3.X R45, R36, R169, R17, P0, P1 ;  /* 0x000000a9242d7210 */ /* 0x000fe200007e2411 */
[----:B------:R1:W3:Y:S03]  /*2240*/  LDG.E.64.CONSTANT R78, [R42.64] ;  /* 0x0000000a2a4e7981 */ /* 0x0002e6000c1e9b00 */
[----:B------:R-:W-:-:S02]  /*2250*/  LEA.HI.X R81, R44, c[0x0][0x174], R45, 0x2, P2 ;  /* 0x00005d002c517a11 */ /* 0x000fc400010f142d */
[----:B------:R-:W-:-:S04]  /*2260*/  IADD3 R44, P0, P1, R132, R168, R131 ;  /* 0x000000a8842c7210 */ /* 0x000fc8000791e083 */
[----:B0-----:R-:W-:Y:S01]  /*2270*/  LEA R82, P2, R44, c[0x0][0x170], 0x2 ;  /* 0x00005c002c527a11 */ /* 0x001fe200078410ff */
[----:B------:R-:W4:Y:S01]  /*2280*/  LDG.E.64.CONSTANT R80, [R80.64] ;  /* 0x0000000a50507981 */ /* 0x000f22000c1e9b00 */
[----:B------:R-:W-:-:S04]  /*2290*/  IADD3.X R45, R39, R169, R16, P0, P1 ;  /* 0x000000a9272d7210 */ /* 0x000fc800007e2410 */
[----:B------:R-:W-:-:S06]  /*22a0*/  LEA.HI.X R83, R44, c[0x0][0x174], R45, 0x2, P2 ;  /* 0x00005d002c537a11 */ /* 0x000fcc00010f142d */
[----:B------:R-:W4:Y:S01]  /*22b0*/  LDG.E.64.CONSTANT R82, [R82.64] ;  /* 0x0000000a52527981 */ /* 0x000f22000c1e9b00 */
[----:B-1----:R-:W-:-:S04]  /*22c0*/  IADD3 R42, P0, P1, R130, R168, R129 ;  /* 0x000000a8822a7210 */ /* 0x002fc8000791e081 */
        /* <DEDUP_REMOVED lines=9> */
[----:B-----5:R-:W-:Y:S02]  /*2360*/  FFMA.FTZ R45, R92, R46, R41 ;  /* 0x0000002e5c2d7223 */ /* 0x020fe40000010029 */
[----:B------:R-:W-:Y:S02]  /*2370*/  FFMA.FTZ R44, R93, R47, R40 ;  /* 0x0000002f5d2c7223 */ /* 0x000fe40000010028 */
[----:B------:R-:W0:Y:S02]  /*2380*/  LDS.128 R40, [R76+0x20] ;  /* 0x000020004c287984 */ /* 0x000e240000000c00 */
[----:B0-----:R-:W-:Y:S02]  /*2390*/  FFMA.FTZ R93, R90, R40, R45 ;  /* 0x000000285a5d7223 */ /* 0x001fe4000001002d */
[----:B------:R-:W-:Y:S02]  /*23a0*/  FFMA.FTZ R40, R91, R41, R44 ;  /* 0x000000295b287223 */ /* 0x000fe4000001002c */
[----:B------:R-:W0:Y:S01]  /*23b0*/  LDS.128 R44, [R76+0x30] ;  /* 0x000030004c2c7984 */ /* 0x000e220000000c00 */
[----:B------:R-:W-:-:S02]  /*23c0*/  FFMA.FTZ R93, R88, R42, R93 ;  /* 0x0000002a585d7223 */ /* 0x000fc4000001005d */
[----:B------:R-:W-:Y:S02]  /*23d0*/  FFMA.FTZ R88, R89, R43, R40 ;  /* 0x0000002b59587223 */ /* 0x000fe40000010028 */
[----:B------:R-:W1:Y:S01]  /*23e0*/  LDS.128 R40, [R76+0x40] ;  /* 0x000040004c287984 */ /* 0x000e620000000c00 */
[----:B0-----:R-:W-:Y:S01]  /*23f0*/  FFMA.FTZ R93, R54, R44, R93 ;  /* 0x0000002c365d7223 */ /* 0x001fe2000001005d */
[----:B------:R-:W-:Y:S01]  /*2400*/  IADD3 R54, P0, P1, R126, R168, R125 ;  /* 0x000000a87e367210 */ /* 0x000fe2000791e07d */
[----:B------:R-:W-:-:S03]  /*2410*/  FFMA.FTZ R88, R55, R45, R88 ;  /* 0x0000002d37587223 */ /* 0x000fc60000010058 */
[----:B------:R-:W-:Y:S02]  /*2420*/  LEA R94, P2, R54, c[0x0][0x170], 0x2 ;  /* 0x00005c00365e7a11 */ /* 0x000fe400078410ff */
[----:B------:R-:W-:-:S04]  /*2430*/  IADD3.X R55, R56, R169, R13, P0, P1 ;  /* 0x000000a938377210 */ /* 0x000fc800007e240d */
[----:B------:R-:W-:-:S06]  /*2440*/  LEA.HI.X R95, R54, c[0x0][0x174], R55, 0x2, P2 ;  /* 0x00005d00365f7a11 */ /* 0x000fcc00010f1437 */
[----:B------:R-:W5:Y:S01]  /*2450*/  LDG.E.64.CONSTANT R94, [R94.64] ;  /* 0x0000000a5e5e7981 */ /* 0x000f62000c1e9b00 */
[----:B------:R-:W-:Y:S02]  /*2460*/  FFMA.FTZ R93, R86, R46, R93 ;  /* 0x0000002e565d7223 */ /* 0x000fe4000001005d */
[----:B------:R-:W-:Y:S02]  /*2470*/  FFMA.FTZ R88, R87, R47, R88 ;  /* 0x0000002f57587223 */ /* 0x000fe40000010058 */
[----:B------:R-:W3:Y:S01]  /*2480*/  LDS.128 R44, [R76+0x50] ;  /* 0x000050004c2c7984 */ /* 0x000ee20000000c00 */
[----:B-1----:R-:W-:Y:S02]  /*2490*/  FFMA.FTZ R93, R48, R40, R93 ;  /* 0x00000028305d7223 */ /* 0x002fe4000001005d */
        /* <DEDUP_REMOVED lines=13> */
[----:B------:R-:W0:Y:S04]  /*2570*/  LDS.128 R48, [R76+0x60] ;  /* 0x000060004c307984 */ /* 0x000e280000000c00 */
[----:B------:R-:W1:Y:S01]  /*2580*/  LDS.128 R40, [R76+0x70] ;  /* 0x000070004c287984 */ /* 0x000e620000000c00 */
[----:B---3--:R-:W-:-:S02]  /*2590*/  FFMA.FTZ R87, R78, R44, R87 ;  /* 0x0000002c4e577223 */ /* 0x008fc40000010057 */
[----:B------:R-:W-:Y:S02]  /*25a0*/  FFMA.FTZ R86, R79, R45, R86 ;  /* 0x0000002d4f567223 */ /* 0x000fe40000010056 */
[----:B----4-:R-:W-:Y:S01]  /*25b0*/  FFMA.FTZ R87, R80, R46, R87 ;  /* 0x0000002e50577223 */ /* 0x010fe20000010057 */
[----:B------:R-:W-:Y:S01]  /*25c0*/  IADD3 R46, P0, P1, R120, R168, R119 ;  /* 0x000000a8782e7210 */ /* 0x000fe2000791e077 */
[----:B------:R-:W-:-:S03]  /*25d0*/  FFMA.FTZ R86, R81, R47, R86 ;  /* 0x0000002f51567223 */ /* 0x000fc60000010056 */
[----:B------:R-:W-:Y:S02]  /*25e0*/  LEA R98, P2, R46, c[0x0][0x170], 0x2 ;  /* 0x00005c002e627a11 */ /* 0x000fe400078410ff */
[----:B------:R-:W-:Y:S01]  /*25f0*/  IADD3.X R47, R61, R169, R10, P0, P1 ;  /* 0x000000a93d2f7210 */ /* 0x000fe200007e240a */
[----:B0-----:R-:W-:Y:S01]  /*2600*/  FFMA.FTZ R87, R82, R48, R87 ;  /* 0x0000003052577223 */ /* 0x001fe20000010057 */
[----:B------:R-:W-:Y:S01]  /*2610*/  IADD3 R48, P0, P1, R118, R168, R117 ;  /* 0x000000a876307210 */ /* 0x000fe2000791e075 */
[----:B------:R-:W-:Y:S01]  /*2620*/  FFMA.FTZ R44, R83, R49, R86 ;  /* 0x00000031532c7223 */ /* 0x000fe20000010056 */
[----:B------:R-:W-:Y:S02]  /*2630*/  LEA.HI.X R99, R46, c[0x0][0x174], R47, 0x2, P2 ;  /* 0x00005d002e637a11 */ /* 0x000fe400010f142f */
[----:B------:R-:W-:Y:S02]  /*2640*/  LEA R100, P2, R48, c[0x0][0x170], 0x2 ;  /* 0x00005c0030647a11 */ /* 0x000fe400078410ff */
[----:B------:R-:W-:-:S02]  /*2650*/  IADD3.X R49, R60, R169, R9, P0, P1 ;  /* 0x000000a93c317210 */ /* 0x000fc400007e2409 */
[----:B------:R-:W-:Y:S01]  /*2660*/  IADD3 R46, P3, P4, R116, R168, R115 ;  /* 0x000000a8742e7210 */ /* 0x000fe20007c7e073 */
[----:B------:R-:W2:Y:S01]  /*2670*/  LDG.E.64.CONSTANT R98, [R98.64] ;  /* 0x0000000a62627981 */ /* 0x000ea2000c1e9b00 */
[----:B------:R-:W-:Y:S02]  /*2680*/  LEA.HI.X R101, R48, c[0x0][0x174], R49, 0x2, P2 ;  /* 0x00005d0030657a11 */ /* 0x000fe400010f1431 */
[C---:B------:R-:W-:Y:S02]  /*2690*/  LEA R78, P0, R46.reuse, c[0x0][0x170], 0x2 ;  /* 0x00005c002e4e7a11 */ /* 0x040fe400078010ff */
[----:B------:R-:W-:Y:S02]  /*26a0*/  IADD3.X R47, R63, R169, R8, P3, P4 ;  /* 0x000000a93f2f7210 */ /* 0x000fe40001fe8408 */
[----:B------:R-:W3:Y:S02]  /*26b0*/  LDG.E.64.CONSTANT R100, [R100.64] ;  /* 0x0000000a64647981 */ /* 0x000ee4000c1e9b00 */
[----:B------:R-:W-:-:S06]  /*26c0*/  LEA.HI.X R79, R46, c[0x0][0x174], R47, 0x2, P0 ;  /* 0x00005d002e4f7a11 */ /* 0x000fcc00000f142f */
[----:B------:R-:W4:Y:S01]  /*26d0*/  LDG.E.64.CONSTANT R78, [R78.64] ;  /* 0x0000000a4e4e7981 */ /* 0x000f22000c1e9b00 */
[----:B------:R-:W-:Y:S01]  /*26e0*/  FFMA.FTZ R45, R84, R50, R87 ;  /* 0x00000032542d7223 */ /* 0x000fe20000010057 */
[-C--:B------:R-:W-:Y:S01]  /*26f0*/  IADD3 R50, P2, P3, R114, R168.reuse, R113 ;  /* 0x000000a872327210 */ /* 0x080fe20007b5e071 */
[----:B------:R-:W-:Y:S01]  /*2700*/  FFMA.FTZ R44, R85, R51, R44 ;  /* 0x00000033552c7223 */ /* 0x000fe2000001002c */
[----:B------:R-:W-:Y:S02]  /*2710*/  IADD3 R51, P0, P1, R112, R168, R111 ;  /* 0x000000a870337210 */ /* 0x000fe4000791e06f */
[-C--:B------:R-:W-:Y:S02]  /*2720*/  IADD3.X R81, R62, R169.reuse, R7, P2, P3 ;  /* 0x000000a93e517210 */ /* 0x080fe400017e6407 */
[----:B------:R-:W-:Y:S02]  /*2730*/  LEA R80, P6, R50, c[0x0][0x170], 0x2 ;  /* 0x00005c0032507a11 */ /* 0x000fe400078c10ff */
[----:B------:R-:W-:-:S02]  /*2740*/  IADD3.X R84, R65, R169, R6, P0, P1 ;  /* 0x000000a941547210 */ /* 0x000fc400007e2406 */
[----:B------:R-:W-:Y:S02]  /*2750*/  LEA.HI.X R81, R50, c[0x0][0x174], R81, 0x2, P6 ;  /* 0x00005d0032517a11 */ /* 0x000fe400030f1451 */
[C---:B------:R-:W-:Y:S02]  /*2760*/  LEA R82, P6, R51.reuse, c[0x0][0x170], 0x2 ;  /* 0x00005c0033527a11 */ /* 0x040fe400078c10ff */
[----:B------:R-:W-:Y:S01]  /*2770*/  IADD3 R49, P4, P5, R110, R168, R109 ;  /* 0x000000a86e317210 */ /* 0x000fe20007d9e06d */
[----:B-1----:R-:W-:Y:S01]  /*2780*/  FFMA.FTZ R45, R52, R40, R45 ;  /* 0x00000028342d7223 */ /* 0x002fe2000001002d */
[----:B------:R-:W-:Y:S01]  /*2790*/  LEA.HI.X R83, R51, c[0x0][0x174], R84, 0x2, P6 ;  /* 0x00005d0033537a11 */ /* 0x000fe200030f1454 */
[----:B------:R-:W4:Y:S01]  /*27a0*/  LDG.E.64.CONSTANT R80, [R80.64] ;  /* 0x0000000a50507981 */ /* 0x000f22000c1e9b00 */
[----:B------:R-:W-:Y:S02]  /*27b0*/  IADD3.X R52, R64, R169, R5, P4, P5 ;  /* 0x000000a940347210 */ /* 0x000fe400027ea405 */
[----:B------:R-:W-:-:S02]  /*27c0*/  LEA R84, P6, R49, c[0x0][0x170], 0x2 ;  /* 0x00005c0031547a11 */ /* 0x000fc400078c10ff */
[-C--:B------:R-:W-:Y:S01]  /*27d0*/  IADD3 R47, P2, P3, R108, R168.reuse, R107 ;  /* 0x000000a86c2f7210 */ /* 0x080fe20007b5e06b */
[----:B------:R-:W4:Y:S01]  /*27e0*/  LDG.E.64.CONSTANT R82, [R82.64] ;  /* 0x0000000a52527981 */ /* 0x000f22000c1e9b00 */
[----:B------:R-:W-:Y:S02]  /*27f0*/  LEA.HI.X R85, R49, c[0x0][0x174], R52, 0x2, P6 ;  /* 0x00005d0031557a11 */ /* 0x000fe400030f1434 */
[----:B------:R-:W-:Y:S02]  /*2800*/  IADD3.X R48, R67, R169, R4, P2, P3 ;  /* 0x000000a943307210 */ /* 0x000fe400017e6404 */
[C---:B------:R-:W-:Y:S02]  /*2810*/  LEA R86, P6, R47.reuse, c[0x0][0x170], 0x2 ;  /* 0x00005c002f567a11 */ /* 0x040fe400078c10ff */
[----:B------:R-:W-:Y:S01]  /*2820*/  IADD3 R46, P0, P1, R106, R168, R105 ;  /* 0x000000a86a2e7210 */ /* 0x000fe2000791e069 */
[----:B------:R-:W4:Y:S01]  /*2830*/  LDG.E.64.CONSTANT R84, [R84.64] ;  /* 0x0000000a54547981 */ /* 0x000f22000c1e9b00 */
[----:B------:R-:W-:-:S02]  /*2840*/  LEA.HI.X R87, R47, c[0x0][0x174], R48, 0x2, P6 ;  /* 0x00005d002f577a11 */ /* 0x000fc400030f1430 */
[----:B------:R-:W-:Y:S01]  /*2850*/  LEA R88, P6, R46, c[0x0][0x170], 0x2 ;  /* 0x00005c002e587a11 */ /* 0x000fe200078c10ff */
[----:B------:R-:W-:Y:S01]  /*2860*/  LDS.128 R48, [R76+0x90] ;  /* 0x000090004c307984 */ /* 0x000fe20000000c00 */
        /* <DEDUP_REMOVED lines=14> */
[----:B------:R-:W-:Y:S02]  /*2950*/  FFMA.FTZ R40, R53, R41, R44 ;  /* 0x0000002935287223 */ /* 0x000fe4000001002c */
[----:B-----5:R-:W-:Y:S02]  /*2960*/  FFMA.FTZ R41, R94, R42, R45 ;  /* 0x0000002a5e297223 */ /* 0x020fe4000001002d */
[----:B------:R-:W0:Y:S01]  /*2970*/  LDS.128 R44, [R76+0x80] ;  /* 0x000080004c2c7984 */ /* 0x000e220000000c00 */
[----:B------:R-:W-:Y:S02]  /*2980*/  FFMA.FTZ R40, R95, R43, R40 ;  /* 0x0000002b5f287223 */ /* 0x000fe40000010028 */
[----:B0-----:R-:W-:Y:S02]  /*2990*/  FFMA.FTZ R41, R96, R44, R41 ;  /* 0x0000002c60297223 */ /* 0x001fe40000010029 */
[----:B------:R-:W-:-:S02]  /*29a0*/  FFMA.FTZ R44, R97, R45, R40 ;  /* 0x0000002d612c7223 */ /* 0x000fc40000010028 */
[----:B------:R-:W-:Y:S02]  /*29b0*/  FFMA.FTZ R45, R54, R46, R41 ;  /* 0x0000002e362d7223 */ /* 0x000fe40000010029 */
[----:B------:R-:W4:Y:S01]  /*29c0*/  LDS.128 R40, [R76+0xa0] ;  /* 0x0000a0004c287984 */ /* 0x000f220000000c00 */
[----:B------:R-:W-:-:S03]  /*29d0*/  FFMA.FTZ R44, R55, R47, R44 ;  /* 0x0000002f372c7223 */ /* 0x000fc6000001002c */
[----:B------:R-:W-:Y:S01]  /*29e0*/  LDS.128 R52, [R76+0xd0] ;  /* 0x0000d0004c347984 */ /* 0x000fe20000000c00 */
[----:B------:R-:W-:-:S04]  /*29f0*/  IADD3 R163, R163, 0x4, RZ ;  /* 0x00000004a3a37810 */ /* 0x000fc80007ffe0ff */
[----:B------:R-:W-:Y:S01]  /*2a00*/  ISETP.GE.AND P1, PT, R163, R74, PT ;  /* 0x0000004aa300720c */ /* 0x000fe20003f26270 */
[----:B--2---:R-:W-:Y:S02]  /*2a10*/  FFMA.FTZ R45, R98, R48, R45 ;  /* 0x00000030622d7223 */ /* 0x004fe4000001002d */
[----:B------:R-:W-:Y:S02]  /*2a20*/  FFMA.FTZ R44, R99, R49, R44 ;  /* 0x00000031632c7223 */ /* 0x000fe4000001002c */
[----:B---3--:R-:W-:Y:S02]  /*2a30*/  FFMA.FTZ R49, R100, R50, R45 ;  /* 0x0000003264317223 */ /* 0x008fe4000001002d */
[----:B------:R-:W-:Y:S02]  /*2a40*/  FFMA.FTZ R94, R101, R51, R44 ;  /* 0x00000033655e7223 */ /* 0x000fe4000001002c */
[----:B------:R-:W0:Y:S01]  /*2a50*/  LDS.128 R44, [R76+0xb0] ;  /* 0x0000b0004c2c7984 */ /* 0x000e220000000c00 */
[----:B----4-:R-:W-:-:S03]  /*2a60*/  FFMA.FTZ R95, R78, R40, R49 ;  /* 0x000000284e5f7223 */ /* 0x010fc60000010031 */
        /* <DEDUP_REMOVED lines=11> */
[----:B------:R-:W-:Y:S02]  /*2b20*/  FFMA.FTZ R94, R89, R51, R94 ;  /* 0x00000033595e7223 */ /* 0x000fe4000001005e */
[----:B------:R-:W-:-:S02]  /*2b30*/  FFMA.FTZ R95, R90, R52, R95 ;  /* 0x000000345a5f7223 */ /* 0x000fc4000001005f */
[----:B------:R-:W-:Y:S02]  /*2b40*/  FFMA.FTZ R94, R91, R53, R94 ;  /* 0x000000355b5e7223 */ /* 0x000fe4000001005e */
[----:B------:R-:W-:Y:S02]  /*2b50*/  FFMA.FTZ R54, R92, R54, R95 ;  /* 0x000000365c367223 */ /* 0x000fe4000001005f */
[----:B------:R-:W-:-:S04]  /*2b60*/  FFMA.FTZ R55, R93, R55, R94 ;  /* 0x000000375d377223 */ /* 0x000fc8000001005e */
[----:B------:R-:W-:Y:S01]  /*2b70*/  FADD.FTZ R55, R54, R55 ;  /* 0x0000003736377221 */ /* 0x000fe20000010000 */
[----:B------:R-:W-:Y:S05]  /*2b80*/  BRA.DIV ~URZ, `(.L_x_21289) ;  /* 0x000051427f007947 */ /* 0x000fea000b800000 */
[----:B------:R0:W1:Y:S02]  /*2b90*/  SHFL.BFLY PT, R40, R55, 0x1, 0x1f ;  /* 0x0c201f0037287f89 */ /* 0x00006400000e0000 */
.L_x_21331:
        /* <DEDUP_REMOVED lines=9> */
.L_x_21291:
[----:B------:R-:W-:Y:S05]  /*2c30*/  BSYNC B1 ;  /* 0x0000000000017941 */ /* 0x000fea0003800000 */
.L_x_21290:
[----:B------:R-:W-:Y:S02]  /*2c40*/  IADD3 R162, P0, R162, 0x10, RZ ;  /* 0x00000010a2a27810 */ /* 0x000fe40007f1e0ff */
[----:B-1----:R-:W-:Y:S02]  /*2c50*/  IADD3 R167, R167, 0x100, RZ ;  /* 0x00000100a7a77810 */ /* 0x002fe40007ffe0ff */
[----:B------:R-:W-:Y:S01]  /*2c60*/  IADD3 R166, R166, 0x40, RZ ;  /* 0x00000040a6a67810 */ /* 0x000fe20007ffe0ff */
[----:B------:R-:W-:Y:S01]  /*2c70*/  IMAD.X R161, RZ, RZ, R161, P0 ;  /* 0x000000ffffa17224 */ /* 0x000fe200000e06a1 */
[----:B0-----:R-:W-:Y:S05]  /*2c80*/  @!P1 BRA `(.L_x_21292) ;  /* 0xfffff12000009947 */ /* 0x001fea000383ffff */
[----:B------:R-:W-:Y:S05]  /*2c90*/  BRA `(.L_x_21287) ;  /* 0x00000fb000007947 */ /* 0x000fea0003800000 */
.L_x_21288:
        /* <DEDUP_REMOVED lines=10> */
.L_x_21296:
        /* <DEDUP_REMOVED lines=14> */
[----:B------:R-:W-:Y:S01]  /*2e20*/  IMAD.X R41, R70, 0x1, R167, P0 ;  /* 0x0000000146297824 */ /* 0x000fe200000e06a7 */
[----:B------:R-:W2:Y:S04]  /*2e30*/  LDG.E.64.CONSTANT R54, [R54.64] ;  /* 0x0000000a36367981 */ /* 0x000ea8000c1e9b00 */
[----:B------:R-:W-:-:S06]  /*2e40*/  LEA.HI.X R53, R40, c[0x0][0x174], R41, 0x2, P1 ;  /* 0x00005d0028357a11 */ /* 0x000fcc00008f1429 */
[----:B------:R-:W3:Y:S01]  /*2e50*/  LDG.E.64.CONSTANT R52, [R52.64] ;  /* 0x0000000a34347981 */ /* 0x000ee2000c1e9b00 */
[----:B------:R-:W-:-:S04]  /*2e60*/  IADD3 R40, P0, P1, R152, R166, R151 ;  /* 0x000000a698287210 */ /* 0x000fc8000791e097 */
[----:B------:R-:W-:Y:S02]  /*2e70*/  LEA R78, P2, R40, c[0x0][0x170], 0x2 ;  /* 0x00005c00284e7a11 */ /* 0x000fe400078410ff */
[----:B------:R-:W-:-:S04]  /*2e80*/  IADD3.X R41, R29, R167, R26, P0, P1 ;  /* 0x000000a71d297210 */ /* 0x000fc800007e241a */
[----:B------:R-:W-:Y:S02]  /*2e90*/  LEA.HI.X R79, R40, c[0x0][0x174], R41, 0x2, P2 ;  /* 0x00005d00284f7a11 */ /* 0x000fe400010f1429 */
[----:B------:R-:W-:-:S04]  /*2ea0*/  IADD3 R41, P0, P1, R150, R166, R149 ;  /* 0x000000a696297210 */ /* 0x000fc8000791e095 */
[C---:B------:R-:W-:Y:S01]  /*2eb0*/  LEA R80, P2, R41.reuse, c[0x0][0x170], 0x2 ;  /* 0x00005c0029507a11 */ /* 0x040fe200078410ff */
[----:B------:R-:W4:Y:S01]  /*2ec0*/  LDG.E.64.CONSTANT R78, [R78.64] ;  /* 0x0000000a4e4e7981 */ /* 0x000f22000c1e9b00 */
[-C--:B------:R-:W-:Y:S02]  /*2ed0*/  IADD3.X R42, R28, R167.reuse, R25, P0, P1 ;  /* 0x000000a71c2a7210 */ /* 0x080fe400007e2419 */
[----:B------:R-:W-:Y:S02]  /*2ee0*/  IADD3 R40, P0, P1, R148, R166, R147 ;  /* 0x000000a694287210 */ /* 0x000fe4000791e093 */
[----:B------:R-:W-:Y:S02]  /*2ef0*/  LEA.HI.X R81, R41, c[0x0][0x174], R42, 0x2, P2 ;  /* 0x00005d0029517a11 */ /* 0x000fe400010f142a */
[----:B------:R-:W-:Y:S02]  /*2f00*/  LEA R50, P2, R40, c[0x0][0x170], 0x2 ;  /* 0x00005c0028327a11 */ /* 0x000fe400078410ff */
[----:B------:R-:W-:-:S02]  /*2f10*/  IADD3.X R41, R31, R167, R24, P0, P1 ;  /* 0x000000a71f297210 */ /* 0x000fc400007e2418 */
[----:B------:R-:W5:Y:S02]  /*2f20*/  LDG.E.64.CONSTANT R80, [R80.64] ;  /* 0x0000000a50507981 */ /* 0x000f64000c1e9b00 */
[----:B------:R-:W-:Y:S02]  /*2f30*/  LEA.HI.X R51, R40, c[0x0][0x174], R41, 0x2, P2 ;  /* 0x00005d0028337a11 */ /* 0x000fe400010f1429 */
[----:B------:R-:W2:Y:S04]  /*2f40*/  LDS.128 R40, [R76] ;  /* 0x000000004c287984 */ /* 0x000ea80000000c00 */
[----:B------:R-:W4:Y:S01]  /*2f50*/  LDG.E.64.CONSTANT R50, [R50.64] ;  /* 0x0000000a32327981 */ /* 0x000f22000c1e9b00 */
[----:B------:R-:W-:-:S04]  /*2f60*/  IADD3 R44, P0, P1, R146, R166, R145 ;  /* 0x000000a6922c7210 */ /* 0x000fc8000791e091 */
[----:B------:R-:W-:Y:S02]  /*2f70*/  LEA R48, P2, R44, c[0x0][0x170], 0x2 ;  /* 0x00005c002c307a11 */ /* 0x000fe400078410ff */
[----:B------:R-:W-:-:S04]  /*2f80*/  IADD3.X R45, R30, R167, R23, P0, P1 ;  /* 0x000000a71e2d7210 */ /* 0x000fc800007e2417 */
[----:B------:R-:W-:Y:S02]  /*2f90*/  LEA.HI.X R49, R44, c[0x0][0x174], R45, 0x2, P2 ;  /* 0x00005d002c317a11 */ /* 0x000fe400010f142d */
[----:B------:R-:W4:Y:S04]  /*2fa0*/  LDS.128 R44, [R76+0x10] ;  /* 0x000010004c2c7984 */ /* 0x000f280000000c00 */
[----:B------:R-:W4:Y:S01]  /*2fb0*/  LDG.E.64.CONSTANT R48, [R48.64] ;  /* 0x0000000a30307981 */ /* 0x000f22000c1e9b00 */
[----:B--2---:R-:W-:Y:S01]  /*2fc0*/  FMUL.FTZ R83, R54, R42 ;  /* 0x0000002a36537220 */ /* 0x004fe20000410000 */
[----:B------:R-:W-:Y:S01]  /*2fd0*/  IADD3 R42, P0, P1, R144, R166, R143 ;  /* 0x000000a6902a7210 */ /* 0x000fe2000791e08f */
[----:B------:R-:W-:-:S03]  /*2fe0*/  FMUL.FTZ R82, R55, R43 ;  /* 0x0000002b37527220 */ /* 0x000fc60000410000 */
[----:B------:R-:W-:Y:S02]  /*2ff0*/  LEA R90, P2, R42, c[0x0][0x170], 0x2 ;  /* 0x00005c002a5a7a11 */ /* 0x000fe400078410ff */
[----:B------:R-:W-:Y:S01]  /*3000*/  IADD3.X R85, R33, R167, R22, P0, P1 ;  /* 0x000000a721557210 */ /* 0x000fe200007e2416 */
[----:B---3--:R-:W-:Y:S01]  /*3010*/  FFMA.FTZ R83, R52, R40, R83 ;  /* 0x0000002834537223 */ /* 0x008fe20000010053 */
[----:B------:R-:W-:Y:S01]  /*3020*/  IADD3 R40, P0, P1, R142, R166, R141 ;  /* 0x000000a68e287210 */ /* 0x000fe2000791e08d */
[----:B------:R-:W-:Y:S01]  /*3030*/  FFMA.FTZ R82, R53, R41, R82 ;  /* 0x0000002935527223 */ /* 0x000fe20000010052 */
[----:B------:R-:W-:Y:S02]  /*3040*/  LEA.HI.X R91, R42, c[0x0][0x174], R85, 0x2, P2 ;  /* 0x00005d002a5b7a11 */ /* 0x000fe400010f1455 */
[----:B------:R-:W-:Y:S02]  /*3050*/  LEA R54, P2, R40, c[0x0][0x170], 0x2 ;  /* 0x00005c0028367a11 */ /* 0x000fe400078410ff */
[----:B------:R-:W-:-:S02]  /*3060*/  IADD3.X R41, R32, R167, R21, P0, P1 ;  /* 0x000000a720297210 */ /* 0x000fc400007e2415 */
[----:B------:R-:W2:Y:S02]  /*3070*/  LDG.E.64.CONSTANT R90, [R90.64] ;  /* 0x0000000a5a5a7981 */ /* 0x000ea4000c1e9b00 */
[----:B------:R-:W-:Y:S02]  /*3080*/  LEA.HI.X R55, R40, c[0x0][0x174], R41, 0x2, P2 ;  /* 0x00005d0028377a11 */ /* 0x000fe400010f1429 */
[----:B------:R-:W-:-:S04]  /*3090*/  IADD3 R40, P0, P1, R140, R166, R139 ;  /* 0x000000a68c287210 */ /* 0x000fc8000791e08b */
[----:B------:R-:W3:Y:S01]  /*30a0*/  LDG.E.64.CONSTANT R54, [R54.64] ;  /* 0x0000000a36367981 */ /* 0x000ee2000c1e9b00 */
[----:B------:R-:W-:Y:S02]  /*30b0*/  LEA R86, P2, R40, c[0x0][0x170], 0x2 ;  /* 0x00005c0028567a11 */ /* 0x000fe400078410ff */
[----:B------:R-:W-:-:S04]  /*30c0*/  IADD3.X R41, R35, R167, R20, P0, P1 ;  /* 0x000000a723297210 */ /* 0x000fc800007e2414 */
        /* <DEDUP_REMOVED lines=8> */
[----:B------:R-:W3:Y:S01]  /*3150*/  LDG.E.64.CONSTANT R88, [R88.64] ;  /* 0x0000000a58587981 */ /* 0x000ee2000c1e9b00 */
[----:B------:R-:W-:-:S04]  /*3160*/  LEA R52, P2, R40, c[0x0][0x170], 0x2 ;  /* 0x00005c0028347a11 */ /* 0x000fc800078410ff */
[----:B------:R-:W-:Y:S02]  /*3170*/  LEA.HI.X R53, R40, c[0x0][0x174], R41, 0x2, P2 ;  /* 0x00005d0028357a11 */ /* 0x000fe400010f1429 */
[----:B------:R-:W0:Y:S04]  /*3180*/  LDS.128 R40, [R76+0x20] ;  /* 0x000020004c287984 */ /* 0x000e280000000c00 */
[----:B------:R-:W3:Y:S01]  /*3190*/  LDG.E.64.CONSTANT R52, [R52.64] ;  /* 0x0000000a34347981 */ /* 0x000ee2000c1e9b00 */
[----:B----4-:R-:W-:Y:S02]  /*31a0*/  FFMA.FTZ R83, R78, R44, R83 ;  /* 0x0000002c4e537223 */ /* 0x010fe40000010053 */
[----:B------:R-:W-:Y:S02]  /*31b0*/  FFMA.FTZ R44, R79, R45, R82 ;  /* 0x0000002d4f2c7223 */ /* 0x000fe40000010052 */
[----:B-----5:R-:W-:-:S02]  /*31c0*/  FFMA.FTZ R45, R80, R46, R83 ;  /* 0x0000002e502d7223 */ /* 0x020fc40000010053 */
[----:B------:R-:W-:Y:S02]  /*31d0*/  FFMA.FTZ R44, R81, R47, R44 ;  /* 0x0000002f512c7223 */ /* 0x000fe4000001002c */
[----:B0-----:R-:W-:Y:S01]  /*31e0*/  FFMA.FTZ R45, R50, R40, R45 ;  /* 0x00000028322d7223 */ /* 0x001fe2000001002d */
        /* <DEDUP_REMOVED lines=10> */
[----:B------:R-:W-:Y:S01]  /*3290*/  LEA R82, P2, R40, c[0x0][0x170], 0x2 ;  /* 0x00005c0028527a11 */ /* 0x000fe200078410ff */
[----:B------:R-:W5:Y:S01]  /*32a0*/  LDG.E.64.CONSTANT R80, [R80.64] ;  /* 0x0000000a50507981 */ /* 0x000f62000c1e9b00 */
        /* <DEDUP_REMOVED lines=8> */
[----:B------:R-:W-:Y:S02]  /*3330*/  FFMA.FTZ R40, R51, R41, R44 ;  /* 0x0000002933287223 */ /* 0x000fe4000001002c */
[----:B------:R-:W-:Y:S02]  /*3340*/  FFMA.FTZ R41, R48, R42, R45 ;  /* 0x0000002a30297223 */ /* 0x000fe4000001002d */
[----:B------:R-:W2:Y:S01]  /*3350*/  LDS.128 R44, [R76+0x30] ;  /* 0x000030004c2c7984 */ /* 0x000ea20000000c00 */
[----:B------:R-:W-:-:S03]  /*3360*/  FFMA.FTZ R40, R49, R43, R40 ;  /* 0x0000002b31287223 */ /* 0x000fc60000010028 */
[----:B------:R-:W0:Y:S01]  /*3370*/  LDS.128 R48, [R76+0x40] ;  /* 0x000040004c307984 */ /* 0x000e220000000c00 */
[----:B--2---:R-:W-:Y:S02]  /*3380*/  FFMA.FTZ R41, R90, R44, R41 ;  /* 0x0000002c5a297223 */ /* 0x004fe40000010029 */
[----:B------:R-:W-:Y:S02]  /*3390*/  FFMA.FTZ R44, R91, R45, R40 ;  /* 0x0000002d5b2c7223 */ /* 0x000fe40000010028 */
[----:B---3--:R-:W-:Y:S02]  /*33a0*/  FFMA.FTZ R45, R54, R46, R41 ;  /* 0x0000002e362d7223 */ /* 0x008fe40000010029 */
[----:B------:R-:W1:Y:S01]  /*33b0*/  LDS.128 R40, [R76+0x50] ;  /* 0x000050004c287984 */ /* 0x000e620000000c00 */
[----:B------:R-:W-:Y:S01]  /*33c0*/  IADD3 R46, P0, P1, R126, R166, R125 ;  /* 0x000000a67e2e7210 */ /* 0x000fe2000791e07d */
[----:B------:R-:W-:-:S03]  /*33d0*/  FFMA.FTZ R44, R55, R47, R44 ;  /* 0x0000002f372c7223 */ /* 0x000fc6000001002c */
[----:B------:R-:W-:Y:S02]  /*33e0*/  LEA R96, P2, R46, c[0x0][0x170], 0x2 ;  /* 0x00005c002e607a11 */ /* 0x000fe400078410ff */
[----:B------:R-:W-:-:S04]  /*33f0*/  IADD3.X R47, R56, R167, R13, P0, P1 ;  /* 0x000000a7382f7210 */ /* 0x000fc800007e240d */
[----:B------:R-:W-:-:S06]  /*3400*/  LEA.HI.X R97, R46, c[0x0][0x174], R47, 0x2, P2 ;  /* 0x00005d002e617a11 */ /* 0x000fcc00010f142f */
[----:B------:R-:W2:Y:S01]  /*3410*/  LDG.E.64.CONSTANT R96, [R96.64] ;  /* 0x0000000a60607981 */ /* 0x000ea2000c1e9b00 */
[----:B0-----:R-:W-:Y:S02]  /*3420*/  FFMA.FTZ R45, R86, R48, R45 ;  /* 0x00000030562d7223 */ /* 0x001fe4000001002d */
[----:B------:R-:W-:Y:S02]  /*3430*/  FFMA.FTZ R44, R87, R49, R44 ;  /* 0x00000031572c7223 */ /* 0x000fe4000001002c */
[----:B------:R-:W-:Y:S02]  /*3440*/  FFMA.FTZ R45, R88, R50, R45 ;  /* 0x00000032582d7223 */ /* 0x000fe4000001002d */
[----:B------:R-:W-:Y:S02]  /*3450*/  FFMA.FTZ R44, R89, R51, R44 ;  /* 0x00000033592c7223 */ /* 0x000fe4000001002c */
[----:B------:R-:W-:Y:S01]  /*3460*/  LDS.128 R48, [R76+0x70] ;  /* 0x000070004c307984 */ /* 0x000fe20000000c00 */
[----:B-1----:R-:W-:Y:S01]  /*3470*/  FFMA.FTZ R87, R52, R40, R45 ;  /* 0x0000002834577223 */ /* 0x002fe2000001002d */
[----:B------:R-:W-:Y:S01]  /*3480*/  IADD3 R45, P0, P1, R124, R166, R123 ;  /* 0x000000a67c2d7210 */ /* 0x000fe2000791e07b */
[----:B------:R-:W-:-:S03]  /*3490*/  FFMA.FTZ R40, R53, R41, R44 ;  /* 0x0000002935287223 */ /* 0x000fc6000001002c */
[----:B------:R-:W-:Y:S02]  /*34a0*/  LEA R52, P2, R45, c[0x0][0x170], 0x2 ;  /* 0x00005c002d347a11 */ /* 0x000fe400078410ff */
[-C--:B------:R-:W-:Y:S02]  /*34b0*/  IADD3.X R44, R59, R167.reuse, R12, P0, P1 ;  /* 0x000000a73b2c7210 */ /* 0x080fe400007e240c */
[----:B------:R-:W-:Y:S02]  /*34c0*/  IADD3 R41, P0, P1, R122, R166, R121 ;  /* 0x000000a67a297210 */ /* 0x000fe4000791e079 */
[----:B------:R-:W-:Y:S02]  /*34d0*/  LEA.HI.X R53, R45, c[0x0][0x174], R44, 0x2, P2 ;  /* 0x00005d002d357a11 */ /* 0x000fe400010f142c */
[----:B------:R-:W-:Y:S02]  /*34e0*/  IADD3.X R44, R58, R167, R11, P0, P1 ;  /* 0x000000a73a2c7210 */ /* 0x000fe400007e240b */
[----:B------:R-:W-:-:S02]  /*34f0*/  LEA R54, P2, R41, c[0x0][0x170], 0x2 ;  /* 0x00005c0029367a11 */ /* 0x000fc400078410ff */
[----:B------:R-:W3:Y:S02]  /*3500*/  LDG.E.64.CONSTANT R52, [R52.64] ;  /* 0x0000000a34347981 */ /* 0x000ee4000c1e9b00 */
[----:B------:R-:W-:Y:S02]  /*3510*/  LEA.HI.X R55, R41, c[0x0][0x174], R44, 0x2, P2 ;  /* 0x00005d0029377a11 */ /* 0x000fe400010f142c */
[----:B------:R-:W5:Y:S04]  /*3520*/  LDS.128 R44, [R76+0x60] ;  /* 0x000060004c2c7984 */ /* 0x000f680000000c00 */
[----:B------:R-:W3:Y:S01]  /*3530*/  LDG.E.64.CONSTANT R54, [R54.64] ;  /* 0x0000000a36367981 */ /* 0x000ee2000c1e9b00 */
[----:B----4-:R-:W-:Y:S02]  /*3540*/  FFMA.FTZ R87, R78, R42, R87 ;  /* 0x0000002a4e577223 */ /* 0x010fe40000010057 */
[----:B------:R-:W-:Y:S01]  /*3550*/  FFMA.FTZ R40, R79, R43, R40 ;  /* 0x0000002b4f287223 */ /* 0x000fe20000010028 */
[----:B------:R-:W-:-:S04]  /*3560*/  IADD3 R43, P0, P1, R120, R166, R119 ;  /* 0x000000a6782b7210 */ /* 0x000fc8000791e077 */
[----:B------:R-:W-:Y:S01]  /*3570*/  LEA R42, P2, R43, c[0x0][0x170], 0x2 ;  /* 0x00005c002b2a7a11 */ /* 0x000fe200078410ff */
[----:B-----5:R-:W-:Y:S01]  /*3580*/  FFMA.FTZ R87, R80, R44, R87 ;  /* 0x0000002c50577223 */ /* 0x020fe20000010057 */
[----:B------:R-:W-:Y:S01]  /*3590*/  IADD3.X R44, R61, R167, R10, P0, P1 ;  /* 0x000000a73d2c7210 */ /* 0x000fe200007e240a */
[----:B------:R-:W-:-:S03]  /*35a0*/  FFMA.FTZ R40, R81, R45, R40 ;  /* 0x0000002d51287223 */ /* 0x000fc60000010028 */
[----:B------:R-:W-:Y:S01]  /*35b0*/  LEA.HI.X R43, R43, c[0x0][0x174], R44, 0x2, P2 ;  /* 0x00005d002b2b7a11 */ /* 0x000fe200010f142c */
[----:B------:R-:W-:Y:S01]  /*35c0*/  FFMA.FTZ R41, R82, R46, R87 ;  /* 0x0000002e52297223 */ /* 0x000fe20000010057 */
[----:B------:R-:W-:Y:S01]  /*35d0*/  IADD3 R46, P0, P1, R118, R166, R117 ;  /* 0x000000a6762e7210 */ /* 0x000fe2000791e075 */
[----:B------:R-:W-:-:S03]  /*35e0*/  FFMA.FTZ R40, R83, R47, R40 ;  /* 0x0000002f53287223 */ /* 0x000fc60000010028 */
[----:B------:R-:W-:Y:S02]  /*35f0*/  LEA R92, P2, R46, c[0x0][0x170], 0x2 ;  /* 0x00005c002e5c7a11 */ /* 0x000fe400078410ff */
[----:B------:R-:W-:Y:S02]  /*3600*/  IADD3.X R47, R60, R167, R9, P0, P1 ;  /* 0x000000a73c2f7210 */ /* 0x000fe400007e2409 */
[----:B------:R-:W-:Y:S02]  /*3610*/  IADD3 R44, P3, P4, R116, R166, R115 ;  /* 0x000000a6742c7210 */ /* 0x000fe40007c7e073 */
[----:B------:R-:W-:Y:S01]  /*3620*/  LEA.HI.X R93, R46, c[0x0][0x174], R47, 0x2, P2 ;  /* 0x00005d002e5d7a11 */ /* 0x000fe200010f142f */
[----:B------:R-:W-:Y:S02]  /*3630*/  FFMA.FTZ R41, R84, R48, R41 ;  /* 0x0000003054297223 */ /* 0x000fe40000010029 */
[----:B------:R-:W-:Y:S01]  /*3640*/  FFMA.FTZ R40, R85, R49, R40 ;  /* 0x0000003155287223 */ /* 0x000fe20000010028 */
[----:B------:R-:W-:Y:S01]  /*3650*/  LEA R94, P0, R44, c[0x0][0x170], 0x2 ;  /* 0x00005c002c5e7a11 */ /* 0x000fe200078010ff */
[----:B------:R0:W4:Y:S01]  /*3660*/  LDG.E.64.CONSTANT R48, [R42.64] ;  /* 0x0000000a2a307981 */ /* 0x000122000c1e9b00 */
[----:B------:R-:W-:-:S03]  /*3670*/  IADD3.X R45, R63, R167, R8, P3, P4 ;  /* 0x000000a73f2d7210 */ /* 0x000fc60001fe8408 */
[----:B------:R-:W5:Y:S01]  /*3680*/  LDG.E.64.CONSTANT R92, [R92.64] ;  /* 0x0000000a5c5c7981 */ /* 0x000f62000c1e9b00 */
[----:B------:R-:W-:-:S06]  /*3690*/  LEA.HI.X R95, R44, c[0x0][0x174], R45, 0x2, P0 ;  /* 0x00005d002c5f7a11 */ /* 0x000fcc00000f142d */
[----:B------:R-:W5:Y:S01]  /*36a0*/  LDG.E.64.CONSTANT R94, [R94.64] ;  /* 0x0000000a5e5e7981 */ /* 0x000f62000c1e9b00 */
[-C--:B------:R-:W-:Y:S02]  /*36b0*/  IADD3 R79, P2, P3, R114, R166.reuse, R113 ;  /* 0x000000a6724f7210 */ /* 0x080fe40007b5e071 */
[----:B------:R-:W-:Y:S02]  /*36c0*/  IADD3 R81, P0, P1, R112, R166, R111 ;  /* 0x000000a670517210 */ /* 0x000fe4000791e06f */
[-C--:B------:R-:W-:Y:S02]  /*36d0*/  IADD3.X R80, R62, R167.reuse, R7, P2, P3 ;  /* 0x000000a73e507210 */ /* 0x080fe400017e6407 */
[----:B------:R-:W-:Y:S02]  /*36e0*/  LEA R78, P6, R79, c[0x0][0x170], 0x2 ;  /* 0x00005c004f4e7a11 */ /* 0x000fe400078c10ff */
[----:B------:R-:W-:Y:S02]  /*36f0*/  IADD3.X R82, R65, R167, R6, P0, P1 ;  /* 0x000000a741527210 */ /* 0x000fe400007e2406 */
[----:B------:R-:W-:-:S02]  /*3700*/  LEA.HI.X R79, R79, c[0x0][0x174], R80, 0x2, P6 ;  /* 0x00005d004f4f7a11 */ /* 0x000fc400030f1450 */
[C---:B------:R-:W-:Y:S02]  /*3710*/  LEA R80, P6, R81.reuse, c[0x0][0x170], 0x2 ;  /* 0x00005c0051507a11 */ /* 0x040fe400078c10ff */
[-C--:B------:R-:W-:Y:S02]  /*3720*/  IADD3 R47, P4, P5, R110, R166.reuse, R109 ;  /* 0x000000a66e2f7210 */ /* 0x080fe40007d9e06d */
[----:B------:R-:W-:Y:S01]  /*3730*/  LEA.HI.X R81, R81, c[0x0][0x174], R82, 0x2, P6 ;  /* 0x00005d0051517a11 */ /* 0x000fe200030f1452 */
[----:B------:R-:W5:Y:S01]  /*3740*/  LDG.E.64.CONSTANT R78, [R78.64] ;  /* 0x0000000a4e4e7981 */ /* 0x000f62000c1e9b00 */
[----:B------:R-:W-:Y:S02]  /*3750*/  IADD3.X R84, R64, R167, R5, P4, P5 ;  /* 0x000000a740547210 */ /* 0x000fe400027ea405 */
[C---:B------:R-:W-:Y:S02]  /*3760*/  LEA R82, P6, R47.reuse, c[0x0][0x170], 0x2 ;  /* 0x00005c002f527a11 */ /* 0x040fe400078c10ff */
[----:B------:R-:W-:Y:S01]  /*3770*/  IADD3 R45, P2, P3, R108, R166, R107 ;  /* 0x000000a66c2d7210 */ /* 0x000fe20007b5e06b */
[----:B------:R-:W5:Y:S01]  /*3780*/  LDG.E.64.CONSTANT R80, [R80.64] ;  /* 0x0000000a50507981 */ /* 0x000f62000c1e9b00 */
[----:B------:R-:W-:-:S02]  /*3790*/  LEA.HI.X R83, R47, c[0x0][0x174], R84, 0x2, P6 ;  /* 0x00005d002f537a11 */ /* 0x000fc400030f1454 */
[-C--:B------:R-:W-:Y:S02]  /*37a0*/  IADD3.X R46, R67, R167.reuse, R4, P2, P3 ;  /* 0x000000a7432e7210 */ /* 0x080fe400017e6404 */
[C---:B------:R-:W-:Y:S02]  /*37b0*/  LEA R84, P6, R45.reuse, c[0x0][0x170], 0x2 ;  /* 0x00005c002d547a11 */ /* 0x040fe400078c10ff */
[----:B------:R-:W-:Y:S01]  /*37c0*/  IADD3 R44, P0, P1, R106, R166, R105 ;  /* 0x000000a66a2c7210 */ /* 0x000fe2000791e069 */
[----:B------:R-:W5:Y:S01]  /*37d0*/  LDG.E.64.CONSTANT R82, [R82.64] ;  /* 0x0000000a52527981 */ /* 0x000f62000c1e9b00 */
[----:B------:R-:W-:Y:S02]  /*37e0*/  LEA.HI.X R85, R45, c[0x0][0x174], R46, 0x2, P6 ;  /* 0x00005d002d557a11 */ /* 0x000fe400030f142e */
[----:B------:R-:W-:Y:S02]  /*37f0*/  LEA R86, P6, R44, c[0x0][0x170], 0x2 ;  /* 0x00005c002c567a11 */ /* 0x000fe400078c10ff */
[----:B0-----:R-:W-:-:S02]  /*3800*/  IADD3.X R43, R66, R167, R3, P0, P1 ;  /* 0x000000a7422b7210 */ /* 0x001fc400007e2403 */
        /* <DEDUP_REMOVED lines=13> */
[----:B--2---:R-:W-:Y:S02]  /*38e0*/  FFMA.FTZ R45, R96, R50, R41 ;  /* 0x00000032602d7223 */ /* 0x004fe40000010029 */
[----:B------:R-:W-:Y:S02]  /*38f0*/  FFMA.FTZ R44, R97, R51, R40 ;  /* 0x00000033612c7223 */ /* 0x000fe40000010028 */
[----:B------:R-:W3:Y:S02]  /*3900*/  LDS.128 R40, [R76+0x80] ;  /* 0x000080004c287984 */ /* 0x000ee40000000c00 */
[----:B---3--:R-:W-:Y:S02]  /*3910*/  FFMA.FTZ R45, R52, R40, R45 ;  /* 0x00000028342d7223 */ /* 0x008fe4000001002d */
[----:B------:R-:W-:Y:S02]  /*3920*/  FFMA.FTZ R44, R53, R41, R44 ;  /* 0x00000029352c7223 */ /* 0x000fe4000001002c */
[----:B------:R-:W-:-:S02]  /*3930*/  FFMA.FTZ R51, R54, R42, R45 ;  /* 0x0000002a36337223 */ /* 0x000fc4000001002d */
[----:B------:R-:W-:Y:S02]  /*3940*/  FFMA.FTZ R50, R55, R43, R44 ;  /* 0x0000002b37327223 */ /* 0x000fe4000001002c */
[----:B------:R-:W4:Y:S04]  /*3950*/  LDS.128 R44, [R76+0x90] ;  /* 0x000090004c2c7984 */ /* 0x000f280000000c00 */
[----:B------:R-:W0:Y:S04]  /*3960*/  LDS.128 R40, [R76+0xa0] ;  /* 0x0000a0004c287984 */ /* 0x000e280000000c00 */
[----:B------:R-:W-:Y:S01]  /*3970*/  LDS.128 R52, [R76+0xd0] ;  /* 0x0000d0004c347984 */ /* 0x000fe20000000c00 */
[----:B----4-:R-:W-:-:S02]  /*3980*/  FFMA.FTZ R51, R48, R44, R51 ;  /* 0x0000002c30337223 */ /* 0x010fc40000010033 */
[----:B------:R-:W-:Y:S02]  /*3990*/  FFMA.FTZ R50, R49, R45, R50 ;  /* 0x0000002d31327223 */ /* 0x000fe40000010032 */
[----:B-----5:R-:W-:Y:S02]  /*39a0*/  FFMA.FTZ R51, R92, R46, R51 ;  /* 0x0000002e5c337223 */ /* 0x020fe40000010033 */
[----:B------:R-:W-:Y:S02]  /*39b0*/  FFMA.FTZ R50, R93, R47, R50 ;  /* 0x0000002f5d327223 */ /* 0x000fe40000010032 */
[----:B------:R-:W1:Y:S01]  /*39c0*/  LDS.128 R44, [R76+0xb0] ;  /* 0x0000b0004c2c7984 */ /* 0x000e620000000c00 */
[----:B0-----:R-:W-:Y:S02]  /*39d0*/  FFMA.FTZ R93, R94, R40, R51 ;  /* 0x000000285e5d7223 */ /* 0x001fe40000010033 */
[----:B------:R-:W-:Y:S02]  /*39e0*/  FFMA.FTZ R40, R95, R41, R50 ;  /* 0x000000295f287223 */ /* 0x000fe40000010032 */
[----:B------:R-:W0:Y:S01]  /*39f0*/  LDS.128 R48, [R76+0xc0] ;  /* 0x0000c0004c307984 */ /* 0x000e220000000c00 */
[----:B------:R-:W-:-:S02]  /*3a00*/  FFMA.FTZ R93, R78, R42, R93 ;  /* 0x0000002a4e5d7223 */ /* 0x000fc4000001005d */
[----:B------:R-:W-:Y:S02]  /*3a10*/  FFMA.FTZ R40, R79, R43, R40 ;  /* 0x0000002b4f287223 */ /* 0x000fe40000010028 */
[----:B-1----:R-:W-:Y:S02]  /*3a20*/  FFMA.FTZ R93, R80, R44, R93 ;  /* 0x0000002c505d7223 */ /* 0x002fe4000001005d */
[----:B------:R-:W-:Y:S02]  /*3a30*/  FFMA.FTZ R40, R81, R45, R40 ;  /* 0x0000002d51287223 */ /* 0x000fe40000010028 */
[----:B------:R-:W-:Y:S02]  /*3a40*/  FFMA.FTZ R93, R82, R46, R93 ;  /* 0x0000002e525d7223 */ /* 0x000fe4000001005d */
[----:B------:R-:W-:Y:S02]  /*3a50*/  FFMA.FTZ R40, R83, R47, R40 ;  /* 0x0000002f53287223 */ /* 0x000fe40000010028 */
[----:B0-----:R-:W-:-:S02]  /*3a60*/  FFMA.FTZ R93, R84, R48, R93 ;  /* 0x00000030545d7223 */ /* 0x001fc4000001005d */
[----:B------:R-:W-:Y:S02]  /*3a70*/  FFMA.FTZ R40, R85, R49, R40 ;  /* 0x0000003155287223 */ /* 0x000fe40000010028 */
[----:B------:R-:W-:Y:S02]  /*3a80*/  FFMA.FTZ R93, R86, R50, R93 ;  /* 0x00000032565d7223 */ /* 0x000fe4000001005d */
[----:B------:R-:W-:Y:S02]  /*3a90*/  FFMA.FTZ R40, R87, R51, R40 ;  /* 0x0000003357287223 */ /* 0x000fe40000010028 */
[----:B------:R-:W-:Y:S02]  /*3aa0*/  FFMA.FTZ R93, R88, R52, R93 ;  /* 0x00000034585d7223 */ /* 0x000fe4000001005d */
[----:B------:R-:W-:Y:S01]  /*3ab0*/  FFMA.FTZ R40, R89, R53, R40 ;  /* 0x0000003559287223 */ /* 0x000fe20000010028 */
[----:B------:R-:W-:Y:S01]  /*3ac0*/  IADD3 R101, R101, 0x4, RZ ;  /* 0x0000000465657810 */ /* 0x000fe20007ffe0ff */
[----:B------:R-:W-:-:S02]  /*3ad0*/  FFMA.FTZ R54, R90, R54, R93 ;  /* 0x000000365a367223 */ /* 0x000fc4000001005d */
[----:B------:R-:W-:Y:S01]  /*3ae0*/  FFMA.FTZ R55, R91, R55, R40 ;  /* 0x000000375b377223 */ /* 0x000fe20000010028 */
[----:B------:R-:W-:-:S03]  /*3af0*/  ISETP.GE.AND P1, PT, R101, R74, PT ;  /* 0x0000004a6500720c */ /* 0x000fc60003f26270 */
[----:B------:R-:W-:Y:S01]  /*3b00*/  FADD.FTZ R55, R54, R55 ;  /* 0x0000003736377221 */ /* 0x000fe20000010000 */
[----:B------:R-:W-:Y:S07]  /*3b10*/  BRA.DIV ~URZ, `(.L_x_21293) ;  /* 0x000042327f007947 */ /* 0x000fee000b800000 */
[----:B------:R0:W1:Y:S02]  /*3b20*/  SHFL.BFLY PT, R40, R55, 0x1, 0x1f ;  /* 0x0c201f0037287f89 */ /* 0x00006400000e0000 */
.L_x_21332:
        /* <DEDUP_REMOVED lines=11> */
.L_x_21295:
[----:B------:R-:W-:Y:S05]  /*3be0*/  BSYNC B1 ;  /* 0x0000000000017941 */ /* 0x000fea0003800000 */
.L_x_21294:
[----:B------:R-:W-:Y:S02]  /*3bf0*/  IADD3 R98, P0, R98, 0x10, RZ ;  /* 0x0000001062627810 */ /* 0x000fe40007f1e0ff */
[----:B-1----:R-:W-:Y:S02]  /*3c00*/  IADD3 R162, R162, 0x100, RZ ;  /* 0x00000100a2a27810 */ /* 0x002fe40007ffe0ff */
[----:B------:R-:W-:Y:S01]  /*3c10*/  IADD3 R161, R161, 0x40, RZ ;  /* 0x00000040a1a17810 */ /* 0x000fe20007ffe0ff */
[----:B------:R-:W-:Y:S01]  /*3c20*/  IMAD.X R99, RZ, RZ, R99, P0 ;  /* 0x000000ffff637224 */ /* 0x000fe200000e0663 */
[----:B------:R-:W-:Y:S01]  /*3c30*/  IADD3 R100, R100, 0x40, RZ ;  /* 0x0000004064647810 */ /* 0x000fe20007ffe0ff */
[----:B0-----:R-:W-:Y:S05]  /*3c40*/  @!P1 BRA `(.L_x_21296) ;  /* 0xfffff0f000009947 */ /* 0x001fea000383ffff */
.L_x_21287:
[----:B------:R-:W-:Y:S05]  /*3c50*/  BSYNC B0 ;  /* 0x0000000000007941 */ /* 0x000fea0003800000 */
.L_x_21286:
[----:B------:R-:W-:Y:S05]  /*3c60*/  BRA.DIV ~URZ, `(.L_x_21297) ;  /* 0x000041627f007947 */ /* 0x000fea000b800000 */
[----:B------:R0:W1:Y:S02]  /*3c70*/  SHFL.BFLY PT, R3, R156, 0x10, 0x1f ;  /* 0x0e001f009c037f89 */ /* 0x00006400000e0000 */
.L_x_21333:
[----:B-1----:R-:W-:Y:S01]  /*3c80*/  FMNMX.FTZ R5, R3, R156, !PT ;  /* 0x0000009c03057209 */ /* 0x002fe20007810000 */
[----:B------:R-:W-:Y:S05]  /*3c90*/  BRA.DIV ~URZ, `(.L_x_21298) ;  /* 0x000041b27f007947 */ /* 0x000fea000b800000 */
[----:B------:R-:W1:Y:S02]  /*3ca0*/  SHFL.BFLY PT, R0, R5, 0x8, 0x1f ;  /* 0x0d001f0005007f89 */ /* 0x000e6400000e0000 */
[----:B-1----:R-:W-:-:S05]  /*3cb0*/  FMNMX.FTZ R0, R5, R0, !PT ;  /* 0x0000000005007209 */ /* 0x002fca0007810000 */
[----:B------:R-:W1:Y:S02]  /*3cc0*/  SHFL.BFLY PT, R3, R0, 0x4, 0x1f ;  /* 0x0c801f0000037f89 */ /* 0x000e6400000e0000 */
[----:B-1----:R-:W-:-:S05]  /*3cd0*/  FMNMX.FTZ R3, R0, R3, !PT ;  /* 0x0000000300037209 */ /* 0x002fca0007810000 */
[----:B------:R1:W2:Y:S02]  /*3ce0*/  SHFL.BFLY PT, R2, R3, 0x2, 0x1f ;  /* 0x0c401f0003027f89 */ /* 0x0002a400000e0000 */
.L_x_21334:
        /* <DEDUP_REMOVED lines=34> */
.L_x_21303:
        /* <DEDUP_REMOVED lines=11> */
.L_x_21302:
[----:B------:R-:W-:Y:S05]  /*3fc0*/  BSYNC B1 ;  /* 0x0000000000017941 */ /* 0x000fea0003800000 */
.L_x_21301:
        /* <DEDUP_REMOVED lines=10> */
.L_x_21306:
        /* <DEDUP_REMOVED lines=100> */
.L_x_21305:
[----:B------:R-:W-:Y:S05]  /*46b0*/  BSYNC B1 ;  /* 0x0000000000017941 */ /* 0x000fea0003800000 */
.L_x_21304:
        /* <DEDUP_REMOVED lines=55> */
.L_x_21308:
[----:B------:R-:W-:Y:S05]  /*4a30*/  BSYNC B1 ;  /* 0x0000000000017941 */ /* 0x000fea0003800000 */
.L_x_21307:
        /* <DEDUP_REMOVED lines=26> */
.L_x_21300:
[----:B-1----:R-:W-:Y:S05]  /*4be0*/  BSYNC B0 ;  /* 0x0000000000007941 */ /* 0x002fea0003800000 */
.L_x_21299:
        /* <DEDUP_REMOVED lines=36> */
.L_x_21313:
        /* <DEDUP_REMOVED lines=8> */
.L_x_21312:
[----:B01----:R-:W-:Y:S05]  /*4eb0*/  BSYNC B1 ;  /* 0x0000000000017941 */ /* 0x003fea0003800000 */
.L_x_21311:
        /* <DEDUP_REMOVED lines=10> */
.L_x_21316:
        /* <DEDUP_REMOVED lines=52> */
.L_x_21315:
[----:B------:R-:W-:Y:S05]  /*52a0*/  BSYNC B1 ;  /* 0x0000000000017941 */ /* 0x000fea0003800000 */
.L_x_21314:
        /* <DEDUP_REMOVED lines=31> */
.L_x_21318:
[----:B------:R-:W-:Y:S05]  /*54a0*/  BSYNC B1 ;  /* 0x0000000000017941 */ /* 0x000fea0003800000 */
.L_x_21317:
        /* <DEDUP_REMOVED lines=14> */
.L_x_21310:
[----:B------:R-:W-:Y:S05]  /*5590*/  BSYNC B0 ;  /* 0x0000000000007941 */ /* 0x000fea0003800000 */
.L_x_21309:
        /* <DEDUP_REMOVED lines=12> */
[----:B------:R-:W-:Y:S05]  /*5660*/  BRA `(.L_x_21321) ;  /* 0x0000154000007947 */ /* 0x000fea0003800000 */
.L_x_21320:
        /* <DEDUP_REMOVED lines=13> */
[----:B------:R-:W-:Y:S01]  /*5740*/  IMAD.MOV.U32 R83, RZ, RZ, R159 ;  /* 0x000000ffff537224 */ /* 0x000fe200078e009f */
[----:B------:R-:W-:Y:S01]  /*5750*/  SHF.R.S32.HI R85, RZ, 0x1f, R85 ;  /* 0x0000001fff557819 */ /* 0x000fe20000011455 */
        /* <DEDUP_REMOVED lines=30> */
.L_x_21322:
        /* <DEDUP_REMOVED lines=16> */
[-C--:B------:R-:W-:Y:S02]  /*5a40*/  LEA.HI.X.SX32 R14, R88, R59.reuse, 0x1, P0 ;  /* 0x0000003b580e7211 */ /* 0x080fe400000f0eff */
        /* <DEDUP_REMOVED lines=9> */
[-C--:B0-----:R-:W-:Y:S02]  /*5ae0*/  LEA.HI.X.SX32 R22, R90, R59.reuse, 0x1, P0 ;  /* 0x0000003b5a167211 */ /* 0x081fe400000f0eff */
        /* <DEDUP_REMOVED lines=19> */
[-C--:B------:R-:W-:Y:S02]  /*5c20*/  LEA.HI.X.SX32 R38, R94, R59.reuse, 0x1, P0 ;  /* 0x0000003b5e267211 */ /* 0x080fe400000f0eff */
[----:B------:R-:W-:Y:S02]  /*5c30*/  IADD3 R41, P0, R95, R56, RZ ;  /* 0x000000385f297210 */ /* 0x000fe40007f1e0ff */
[----:B------:R-:W-:Y:S02]  /*5c40*/  LEA.HI.X R37, R37, c[0x0][0x17c], R38, 0x2, P1 ;  /* 0x00005f0025257a11 */ /* 0x000fe400008f1426 */
[----:B------:R-:W-:Y:S02]  /*5c50*/  LEA R40, P1, R41, c[0x0][0x178], 0x2 ;  /* 0x00005e0029287a11 */ /* 0x000fe400078210ff */
[----:B------:R-:W-:-:S02]  /*5c60*/  LEA.HI.X.SX32 R42, R95, R59, 0x1, P0 ;  /* 0x0000003b5f2a7211 */ /* 0x000fc400000f0eff */
[----:B------:R-:W2:Y:S01]  /*5c70*/  LDG.E.128.CONSTANT R36, [R36.64] ;  /* 0x0000000a24247981 */ /* 0x000ea2000c1e9d00 */
[CC--:B------:R-:W-:Y:S02]  /*5c80*/  IADD3 R45, P0, R96.reuse, R56.reuse, RZ ;  /* 0x00000038602d7210 */ /* 0x0c0fe40007f1e0ff */
[----:B------:R-:W-:Y:S02]  /*5c90*/  LEA.HI.X R41, R41, c[0x0][0x17c], R42, 0x2, P1 ;  /* 0x00005f0029297a11 */ /* 0x000fe400008f142a */
[----:B------:R-:W-:Y:S02]  /*5ca0*/  LEA R44, P1, R45, c[0x0][0x178], 0x2 ;  /* 0x00005e002d2c7a11 */ /* 0x000fe400078210ff */
[----:B------:R-:W-:Y:S02]  /*5cb0*/  LEA.HI.X.SX32 R46, R96, R59, 0x1, P0 ;  /* 0x0000003b602e7211 */ /* 0x000fe400000f0eff */
[----:B------:R-:W-:Y:S01]  /*5cc0*/  IADD3 R49, P0, R97, R56, RZ ;  /* 0x0000003861317210 */ /* 0x000fe20007f1e0ff */
[----:B------:R-:W2:Y:S01]  /*5cd0*/  LDG.E.128.CONSTANT R40, [R40.64] ;  /* 0x0000000a28287981 */ /* 0x000ea2000c1e9d00 */
[----:B------:R-:W-:-:S02]  /*5ce0*/  LEA.HI.X R45, R45, c[0x0][0x17c], R46, 0x2, P1 ;  /* 0x00005f002d2d7a11 */ /* 0x000fc400008f142e */
[----:B------:R-:W-:Y:S02]  /*5cf0*/  LEA R48, P1, R49, c[0x0][0x178], 0x2 ;  /* 0x00005e0031307a11 */ /* 0x000fe400078210ff */
[-C--:B------:R-:W-:Y:S02]  /*5d00*/  LEA.HI.X.SX32 R50, R97, R59.reuse, 0x1, P0 ;  /* 0x0000003b61327211 */ /* 0x080fe400000f0eff */
[C---:B------:R-:W-:Y:S01]  /*5d10*/  IADD3 R53, P0, R98.reuse, R56, RZ ;  /* 0x0000003862357210 */ /* 0x040fe20007f1e0ff */
[----:B------:R-:W2:Y:S01]  /*5d20*/  LDG.E.128.CONSTANT R44, [R44.64] ;  /* 0x0000000a2c2c7981 */ /* 0x000ea2000c1e9d00 */
[----:B------:R-:W-:Y:S02]  /*5d30*/  LEA.HI.X R49, R49, c[0x0][0x17c], R50, 0x2, P1 ;  /* 0x00005f0031317a11 */ /* 0x000fe400008f1432 */
[----:B------:R-:W-:Y:S02]  /*5d40*/  LEA R52, P1, R53, c[0x0][0x178], 0x2 ;  /* 0x00005e0035347a11 */ /* 0x000fe400078210ff */
[----:B------:R-:W-:-:S02]  /*5d50*/  LEA.HI.X.SX32 R54, R98, R59, 0x1, P0 ;  /* 0x0000003b62367211 */ /* 0x000fc400000f0eff */
[C---:B------:R-:W-:Y:S01]  /*5d60*/  IADD3 R57, P0, R86.reuse, R56, RZ ;  /* 0x0000003856397210 */ /* 0x040fe20007f1e0ff */
[----:B------:R-:W2:Y:S01]  /*5d70*/  LDG.E.128.CONSTANT R48, [R48.64] ;  /* 0x0000000a30307981 */ /* 0x000ea2000c1e9d00 */
[----:B------:R-:W-:Y:S02]  /*5d80*/  LEA.HI.X R53, R53, c[0x0][0x17c], R54, 0x2, P1 ;  /* 0x00005f0035357a11 */ /* 0x000fe400008f1436 */
[C---:B------:R-:W-:Y:S02]  /*5d90*/  LEA R56, P1, R57.reuse, c[0x0][0x178], 0x2 ;  /* 0x00005e0039387a11 */ /* 0x040fe400078210ff */
        /* <DEDUP_REMOVED lines=111> */
[-C--:B------:R-:W-:Y:S02]  /*6490*/  @!P1 ISETP.GE.AND P5, PT, R99, R160.reuse, PT ;  /* 0x000000a06300920c */ /* 0x080fe40003fa6270 */
[----:B------:R-:W-:Y:S02]  /*64a0*/  @!P1 IADD3 R99, R87, -0x3, RZ ;  /* 0xfffffffd57639810 */ /* 0x000fe40007ffe0ff */
[----:B------:R-:W-:Y:S02]  /*64b0*/  @!P1 FSEL R39, R39, RZ, !P4 ;  /* 0x000000ff27279208 */ /* 0x000fe40006000000 */
[----:B------:R-:W-:Y:S01]  /*64c0*/  @!P1 FSEL R44, R44, RZ, !P2 ;  /* 0x000000ff2c2c9208 */ /* 0x000fe20005000000 */
[----:B0-----:R-:W-:Y:S01]  /*64d0*/  FMUL.FTZ R5, R61, R5 ;  /* 0x000000053d057220 */ /* 0x001fe20000410000 */
[----:B------:R-:W-:-:S02]  /*64e0*/  @!P1 ISETP.GE.AND P4, PT, R101, R160, PT ;  /* 0x000000a06500920c */ /* 0x000fc40003f86270 */
[-C--:B------:R-:W-:Y:S02]  /*64f0*/  @!P1 ISETP.GE.AND P2, PT, R99, R160.reuse, PT ;  /* 0x000000a06300920c */ /* 0x080fe40003f46270 */
[----:B------:R-:W-:Y:S02]  /*6500*/  @!P1 FSEL R45, R45, RZ, !P0 ;  /* 0x000000ff2d2d9208 */ /* 0x000fe40004000000 */
[C---:B------:R-:W-:Y:S02]  /*6510*/  @!P1 IADD3 R99, R87.reuse, -0x2, RZ ;  /* 0xfffffffe57639810 */ /* 0x040fe40007ffe0ff */
[----:B------:R-:W-:Y:S01]  /*6520*/  @!P1 ISETP.GE.AND P0, PT, R87, R160, PT ;  /* 0x000000a05700920c */ /* 0x000fe20003f06270 */
[----:B------:R-:W-:Y:S01]  /*6530*/  FFMA.FTZ R5, R60, R4, R5 ;  /* 0x000000043c057223 */ /* 0x000fe20000010005 */
[----:B------:R-:W-:Y:S02]  /*6540*/  @!P1 FSEL R46, R46, RZ, !P4 ;  /* 0x000000ff2e2e9208 */ /* 0x000fe40006000000 */
[----:B------:R-:W-:-:S02]  /*6550*/  @!P1 FSEL R48, R48, RZ, !P3 ;  /* 0x000000ff30309208 */ /* 0x000fc40005800000 */
[-C--:B------:R-:W-:Y:S02]  /*6560*/  @!P1 ISETP.GE.AND P4, PT, R99, R160.reuse, PT ;  /* 0x000000a06300920c */ /* 0x080fe40003f86270 */
[----:B------:R-:W-:Y:S02]  /*6570*/  @!P1 FSEL R47, R47, RZ, !P0 ;  /* 0x000000ff2f2f9208 */ /* 0x000fe40004000000 */
[-C--:B------:R-:W-:Y:S02]  /*6580*/  @!P1 ISETP.GE.AND P3, PT, R99, R160.reuse, PT ;  /* 0x000000a06300920c */ /* 0x080fe40003f66270 */
[----:B------:R-:W-:Y:S02]  /*6590*/  @!P1 ISETP.GE.AND P0, PT, R101, R160, PT ;  /* 0x000000a06500920c */ /* 0x000fe40003f06270 */
[----:B------:R-:W-:Y:S01]  /*65a0*/  @!P1 IADD3 R99, R87, -0x3, RZ ;  /* 0xfffffffd57639810 */ /* 0x000fe20007ffe0ff */
[----:B------:R-:W-:Y:S01]  /*65b0*/  FFMA.FTZ R6, R62, R6, R5 ;  /* 0x000000063e067223 */ /* 0x000fe20000010005 */
[----:B------:R-:W-:-:S02]  /*65c0*/  @!P1 FSEL R41, R41, RZ, !P6 ;  /* 0x000000ff29299208 */ /* 0x000fc40007000000 */
[-C--:B------:R-:W-:Y:S02]  /*65d0*/  @!P1 ISETP.GE.AND P6, PT, R87, R160.reuse, PT ;  /* 0x000000a05700920c */ /* 0x080fe40003fc6270 */
[----:B------:R-:W-:Y:S02]  /*65e0*/  @!P1 FSEL R49, R49, RZ, !P5 ;  /* 0x000000ff31319208 */ /* 0x000fe40006800000 */
[----:B------:R-:W-:Y:S02]  /*65f0*/  @!P1 ISETP.GE.AND P5, PT, R99, R160, PT ;  /* 0x000000a06300920c */ /* 0x000fe40003fa6270 */
[----:B------:R-:W-:Y:S02]  /*6600*/  @!P1 IADD3 R5, R87, -0x1, RZ ;  /* 0xffffffff57059810 */ /* 0x000fe40007ffe0ff */
[----:B------:R-:W-:Y:S02]  /*6610*/  @!P1 FSEL R53, R53, RZ, !P4 ;  /* 0x000000ff35359208 */ /* 0x000fe40006000000 */
[----:B------:R-:W-:-:S02]  /*6620*/  @!P1 FSEL R57, R57, RZ, !P3 ;  /* 0x000000ff39399208 */ /* 0x000fc40005800000 */
[----:B------:R-:W-:Y:S02]  /*6630*/  @!P1 FSEL R54, R54, RZ, !P0 ;  /* 0x000000ff36369208 */ /* 0x000fe40004000000 */
[-C--:B------:R-:W-:Y:S02]  /*6640*/  @!P1 ISETP.GE.AND P0, PT, R87, R160.reuse, PT ;  /* 0x000000a05700920c */ /* 0x080fe40003f06270 */
[----:B------:R-:W-:Y:S01]  /*6650*/  @!P1 FSEL R43, R43, RZ, !P6 ;  /* 0x000000ff2b2b9208 */ /* 0x000fe20007000000 */
[----:B------:R-:W-:Y:S01]  /*6660*/  FMUL.FTZ R9, R61, R9 ;  /* 0x000000093d097220 */ /* 0x000fe20000410000 */
[-C--:B------:R-:W-:Y:S01]  /*6670*/  @!P1 ISETP.GE.AND P6, PT, R101, R160.reuse, PT ;  /* 0x000000a06500920c */ /* 0x080fe20003fc6270 */
[----:B------:R-:W-:Y:S01]  /*6680*/  FMUL.FTZ R13, R61, R13 ;  /* 0x0000000d3d0d7220 */ /* 0x000fe20000410000 */
[----:B------:R-:W-:Y:S01]  /*6690*/  @!P1 ISETP.GE.AND P4, PT, R5, R160, PT ;  /* 0x000000a00500920c */ /* 0x000fe20003f86270 */
[C---:B------:R-:W-:Y:S01]  /*66a0*/  FMUL.FTZ R17, R61.reuse, R17 ;  /* 0x000000113d117220 */ /* 0x040fe20000410000 */
[----:B------:R-:W-:Y:S01]  /*66b0*/  @!P1 FSEL R52, R52, RZ, !P2 ;  /* 0x000000ff34349208 */ /* 0x000fe20005000000 */
[C---:B------:R-:W-:Y:S01]  /*66c0*/  FMUL.FTZ R21, R61.reuse, R21 ;  /* 0x000000153d157220 */ /* 0x040fe20000410000 */
        /* <DEDUP_REMOVED lines=11> */
[----:B------:R-:W-:Y:S01]  /*6780*/  FMUL.FTZ R57, R61, R57 ;  /* 0x000000393d397220 */ /* 0x000fe20000410000 */
[----:B------:R-:W-:Y:S01]  /*6790*/  @!P1 FSEL R50, R50, RZ, !P6 ;  /* 0x000000ff32329208 */ /* 0x000fe20007000000 */
        /* <DEDUP_REMOVED lines=65> */
.L_x_21321:
[----:B------:R-:W-:Y:S05]  /*6bb0*/  BSYNC B0 ;  /* 0x0000000000007941 */ /* 0x000fea0003800000 */
.L_x_21319:
[----:B0-----:R-:W0:Y:S01]  /*6bc0*/  SHFL.BFLY PT, R3, R80, 0x2, 0x1f ;  /* 0x0c401f0050037f89 */ /* 0x001e2200000e0000 */
[C---:B------:R-:W-:Y:S01]  /*6bd0*/  LOP3.LUT R14, R75.reuse, 0xffffffc0, RZ, 0xc0, !PT ;  /* 0xffffffc04b0e7812 */ /* 0x040fe200078ec0ff */
[----:B------:R-:W-:Y:S01]  /*6be0*/  BSSY B0, `(.L_x_21323) ;  /* 0x0000055000007945 */ /* 0x000fe20003800000 */
[----:B------:R-:W-:Y:S01]  /*6bf0*/  SHF.R.S32.HI R31, RZ, 0x1f, R158 ;  /* 0x0000001fff1f7819 */ /* 0x000fe2000001149e */
[----:B------:R-:W1:Y:S01]  /*6c00*/  SHFL.BFLY PT, R0, R81, 0x2, 0x1f ;  /* 0x0c401f0051007f89 */ /* 0x000e6200000e0000 */
[C---:B------:R-:W-:Y:S02]  /*6c10*/  IADD3 R18, R75.reuse, 0x1f, RZ ;  /* 0x0000001f4b127810 */ /* 0x040fe40007ffe0ff */
[----:B------:R-:W-:Y:S01]  /*6c20*/  LOP3.LUT R16, R75, 0xffffffe0, RZ, 0xc0, !PT ;  /* 0xffffffe04b107812 */ /* 0x000fe200078ec0ff */
[----:B------:R-:W3:Y:S01]  /*6c30*/  SHFL.BFLY PT, R2, R79, 0x2, 0x1f ;  /* 0x0c401f004f027f89 */ /* 0x000ee200000e0000 */
[----:B------:R-:W-:-:S03]  /*6c40*/  ISETP.GT.U32.AND P3, PT, R18, 0x3e, PT ;  /* 0x0000003e1200780c */ /* 0x000fc60003f64070 */
        /* <DEDUP_REMOVED lines=10> */
[----:B---3--:R-:W-:Y:S01]  /*6cf0*/  FADD.FTZ R2, R2, R79 ;  /* 0x0000004f02027221 */ /* 0x008fe20000010000 */
[----:B------:R-:W-:Y:S02]  /*6d00*/  ISETP.NE.OR P5, PT, R14, 0x40, P2 ;  /* 0x000000400e00780c */ /* 0x000fe400017a5670 */
[----:B------:R-:W3:Y:S01]  /*6d10*/  SHFL.BFLY PT, R13, R66, 0x2, 0x1f ;  /* 0x0c401f00420d7f89 */ /* 0x000ee200000e0000 */
[----:B----4-:R-:W-:Y:S01]  /*6d20*/  FADD.FTZ R72, R5, R72 ;  /* 0x0000004805487221 */ /* 0x010fe20000010000 */
[----:B------:R-:W-:-:S02]  /*6d30*/  LEA.HI R158, R31, R158, RZ, 0x2 ;  /* 0x0000009e1f9e7211 */ /* 0x000fc400078f10ff */
[----:B------:R-:W4:Y:S01]  /*6d40*/  SHFL.BFLY PT, R8, R69, 0x2, 0x1f ;  /* 0x0c401f0045087f89 */ /* 0x000f2200000e0000 */
[----:B--2---:R-:W-:Y:S01]  /*6d50*/  FADD.FTZ R78, R7, R78 ;  /* 0x0000004e074e7221 */ /* 0x004fe20000010000 */
[----:B------:R-:W-:Y:S02]  /*6d60*/  ISETP.NE.OR P4, PT, R16, 0x20, P2 ;  /* 0x000000201000780c */ /* 0x000fe40001785670 */
[----:B------:R-:W2:Y:S01]  /*6d70*/  SHFL.BFLY PT, R10, R67, 0x2, 0x1f ;  /* 0x0c401f00430a7f89 */ /* 0x000ea200000e0000 */
[----:B------:R-:W-:Y:S01]  /*6d80*/  FADD.FTZ R4, R4, R73 ;  /* 0x0000004904047221 */ /* 0x000fe20000010000 */
[C---:B------:R-:W-:Y:S02]  /*6d90*/  ISETP.GT.OR P0, PT, R75.reuse, 0x3f, P2 ;  /* 0x0000003f4b00780c */ /* 0x040fe40001704670 */
[----:B------:R-:W2:Y:S01]  /*6da0*/  SHFL.BFLY PT, R12, R65, 0x2, 0x1f ;  /* 0x0c401f00410c7f89 */ /* 0x000ea200000e0000 */
[----:B------:R-:W-:Y:S01]  /*6db0*/  FADD.FTZ R6, R6, R77 ;  /* 0x0000004d06067221 */ /* 0x000fe20000010000 */
[----:B------:R-:W-:-:S02]  /*6dc0*/  ISETP.GT.OR P1, PT, R75, 0x1f, P2 ;  /* 0x0000001f4b00780c */ /* 0x000fc40001724670 */
[----:B------:R-:W2:Y:S01]  /*6dd0*/  SHFL.BFLY PT, R15, R64, 0x2, 0x1f ;  /* 0x0c401f00400f7f89 */ /* 0x000ea200000e0000 */
        /* <DEDUP_REMOVED lines=17> */
[----:B-1----:R-:W-:Y:S02]  /*6ef0*/  FADD.FTZ R35, R2, R7 ;  /* 0x0000000702237221 */ /* 0x002fe40000010000 */
[----:B------:R-:W-:Y:S01]  /*6f00*/  IMAD R2, R159, 0x70, R0 ;  /* 0x000000709f027824 */ /* 0x000fe200078e0200 */
        /* <DEDUP_REMOVED lines=14> */
[----:B---3--:R-:W-:Y:S02]  /*6ff0*/  FADD.FTZ R49, R66, R21 ;  /* 0x0000001542317221 */ /* 0x008fe40000010000 */
[----:B--2---:R-:W-:Y:S02]  /*7000*/  FADD.FTZ R51, R8, R23 ;  /* 0x0000001708337221 */ /* 0x004fe40000010000 */
        /* <DEDUP_REMOVED lines=18> */
.L_x_21324:
[----:B------:R-:W-:Y:S05]  /*7130*/  BSYNC B0 ;  /* 0x0000000000007941 */ /* 0x000fea0003800000 */
.L_x_21323:
        /* <DEDUP_REMOVED lines=31> */
.L_x_21326:
[----:B------:R-:W-:Y:S05]  /*7330*/  BSYNC B0 ;  /* 0x0000000000007941 */ /* 0x000fea0003800000 */
.L_x_21325:
        /* <DEDUP_REMOVED lines=17> */
.L_x_21328:
[----:B------:R-:W-:Y:S05]  /*7450*/  BSYNC B0 ;  /* 0x0000000000007941 */ /* 0x000fea0003800000 */
.L_x_21327:
        /* <DEDUP_REMOVED lines=32> */
.L_x_21330:
[----:B------:R-:W-:Y:S05]  /*7660*/  BSYNC B0 ;  /* 0x0000000000007941 */ /* 0x000fea0003800000 */
.L_x_21329:
        /* <DEDUP_REMOVED lines=22> */
[----:B01----:R-:W-:Y:S02]  /*77d0*/  LEA R2, P0, R6, c[0x0][0x160], 0x2 ;  /* 0x0000580006027a11 */ /* 0x003fe400078010ff */
[----:B------:R-:W-:-:S02]  /*77e0*/  LEA.HI.X.SX32 R8, R3, UR7, 0x1, P1 ;  /* 0x0000000703087c11 */ /* 0x000fc400088f0eff */
[C---:B------:R-:W-:Y:S02]  /*77f0*/  LEA R4, P1, R5.reuse, c[0x0][0x160], 0x2 ;  /* 0x0000580005047a11 */ /* 0x040fe400078210ff */
[----:B------:R-:W-:Y:S02]  /*7800*/  LEA.HI.X R3, R6, c[0x0][0x164], R7, 0x2, P0 ;  /* 0x0000590006037a11 */ /* 0x000fe400000f1407 */
[C---:B------:R-:W-:Y:S02]  /*7810*/  IADD3 R6, R0.reuse, 0x10, RZ ;  /* 0x0000001000067810 */ /* 0x040fe40007ffe0ff */
[----:B------:R-:W-:Y:S01]  /*7820*/  LEA.HI.X R5, R5, c[0x0][0x164], R8, 0x2, P1 ;  /* 0x0000590005057a11 */ /* 0x000fe200008f1408 */
[----:B------:R-:W-:Y:S01]  /*7830*/  STG.E [R2.64], R31 ;  /* 0x0000001f02007986 */ /* 0x000fe2000c10190a */
[C---:B------:R-:W-:Y:S02]  /*7840*/  IADD3 R7, R0.reuse, 0x18, RZ ;  /* 0x0000001800077810 */ /* 0x040fe40007ffe0ff */
[C---:B------:R-:W-:Y:S01]  /*7850*/  IADD3 R8, R0.reuse, 0x20, RZ ;  /* 0x0000002000087810 */ /* 0x040fe20007ffe0ff */
[----:B------:R-:W-:Y:S01]  /*7860*/  STG.E [R4.64], R33 ;  /* 0x0000002104007986 */ /* 0x000fe2000c10190a */
[----:B------:R-:W-:-:S02]  /*7870*/  IADD3 R9, R0, 0x28, RZ ;  /* 0x0000002800097810 */ /* 0x000fc40007ffe0ff */
[----:B------:R-:W-:Y:S02]  /*7880*/  IADD3 R17, P0, R6, UR4, RZ ;  /* 0x0000000406117c10 */ /* 0x000fe4000ff1e0ff */
        /* <DEDUP_REMOVED lines=68> */
.L_x_21289:
[----:B------:R-:W-:Y:S01]  /*7cd0*/  IMAD.MOV.U32 R42, RZ, RZ, R55 ;  /* 0x000000ffff2a7224 */ /* 0x000fe200078e0037 */
[----:B------:R-:W-:Y:S01]  /*7ce0*/  MOV R40, 0x7d30 ;  /* 0x00007d3000287802 */ /* 0x000fe20000000f00 */
[----:B------:R-:W-:-:S02]  /*7cf0*/  IMAD.MOV.U32 R43, RZ, RZ, 0x1 ;  /* 0x00000001ff2b7424 */ /* 0x000fc400078e00ff */
[----:B------:R-:W-:Y:S02]  /*7d00*/  IMAD.MOV.U32 R44, RZ, RZ, 0x1f ;  /* 0x0000001fff2c7424 */ /* 0x000fe400078e00ff */
[----:B------:R-:W-:Y:S02]  /*7d10*/  IMAD.MOV.U32 R45, RZ, RZ, -0x1 ;  /* 0xffffffffff2d7424 */ /* 0x000fe400078e00ff */
[----:B------:R-:W-:Y:S05]  /*7d20*/  CALL.REL.NOINC `($__internal_400_$__cuda_sm70_shflsync_bfly_p) ;  /* 0x0000028000007944 */ /* 0x000fea0003c00000 */
[----:B-1----:R-:W-:Y:S01]  /*7d30*/  IMAD.MOV.U32 R40, RZ, RZ, R42 ;  /* 0x000000ffff287224 */ /* 0x002fe200078e002a */
[----:B0-----:R-:W-:Y:S05]  /*7d40*/  BRA `(.L_x_21331) ;  /* 0xffffae5000007947 */ /* 0x001fea000383ffff */
.L_x_21293:
[----:B------:R-:W-:Y:S01]  /*7d50*/  IMAD.MOV.U32 R42, RZ, RZ, R55 ;  /* 0x000000ffff2a7224 */ /* 0x000fe200078e0037 */
[----:B------:R-:W-:Y:S01]  /*7d60*/  MOV R40, 0x7db0 ;  /* 0x00007db000287802 */ /* 0x000fe20000000f00 */
[----:B------:R-:W-:Y:S02]  /*7d70*/  IMAD.MOV.U32 R43, RZ, RZ, 0x1 ;  /* 0x00000001ff2b7424 */ /* 0x000fe400078e00ff */
[----:B------:R-:W-:Y:S02]  /*7d80*/  IMAD.MOV.U32 R44, RZ, RZ, 0x1f ;  /* 0x0000001fff2c7424 */ /* 0x000fe400078e00ff */
[----:B------:R-:W-:Y:S02]  /*7d90*/  IMAD.MOV.U32 R45, RZ, RZ, -0x1 ;  /* 0xffffffffff2d7424 */ /* 0x000fe400078e00ff */
[----:B------:R-:W-:Y:S05]  /*7da0*/  CALL.REL.NOINC `($__internal_400_$__cuda_sm70_shflsync_bfly_p) ;  /* 0x0000020000007944 */ /* 0x000fea0003c00000 */
[----:B-1----:R-:W-:Y:S01]  /*7db0*/  IMAD.MOV.U32 R40, RZ, RZ, R42 ;  /* 0x000000ffff287224 */ /* 0x002fe200078e002a */
[----:B0-----:R-:W-:Y:S05]  /*7dc0*/  BRA `(.L_x_21332) ;  /* 0xffffbd6000007947 */ /* 0x001fea000383ffff */
.L_x_21297:
[----:B------:R-:W-:Y:S01]  /*7dd0*/  IMAD.MOV.U32 R42, RZ, RZ, R156 ;  /* 0x000000ffff2a7224 */ /* 0x000fe200078e009c */
[----:B------:R-:W-:Y:S01]  /*7de0*/  MOV R40, 0x7e30 ;  /* 0x00007e3000287802 */ /* 0x000fe20000000f00 */
[----:B------:R-:W-:-:S02]  /*7df0*/  IMAD.MOV.U32 R43, RZ, RZ, 0x10 ;  /* 0x00000010ff2b7424 */ /* 0x000fc400078e00ff */
[----:B------:R-:W-:Y:S02]  /*7e00*/  IMAD.MOV.U32 R44, RZ, RZ, 0x1f ;  /* 0x0000001fff2c7424 */ /* 0x000fe400078e00ff */
[----:B------:R-:W-:Y:S02]  /*7e10*/  IMAD.MOV.U32 R45, RZ, RZ, -0x1 ;  /* 0xffffffffff2d7424 */ /* 0x000fe400078e00ff */
[----:B-----5:R-:W-:Y:S05]  /*7e20*/  CALL.REL.NOINC `($__internal_400_$__cuda_sm70_shflsync_bfly_p) ;  /* 0x0000018000007944 */ /* 0x020fea0003c00000 */
[----:B-1----:R-:W-:Y:S01]  /*7e30*/  IMAD.MOV.U32 R3, RZ, RZ, R42 ;  /* 0x000000ffff037224 */ /* 0x002fe200078e002a */
[----:B0-----:R-:W-:Y:S05]  /*7e40*/  BRA `(.L_x_21333) ;  /* 0xffffbe3000007947 */ /* 0x001fea000383ffff */
.L_x_21298:
[----:B------:R-:W-:Y:S01]  /*7e50*/  IMAD.MOV.U32 R42, RZ, RZ, R5 ;  /* 0x000000ffff2a7224 */ /* 0x000fe200078e0005 */
[----:B------:R-:W-:Y:S01]  /*7e60*/  MOV R40, 0x7eb0 ;  /* 0x00007eb000287802 */ /* 0x000fe20000000f00 */
[----:B------:R-:W-:Y:S02]  /*7e70*/  IMAD.MOV.U32 R43, RZ, RZ, 0x8 ;  /* 0x00000008ff2b7424 */ /* 0x000fe400078e00ff */
[----:B------:R-:W-:Y:S02]  /*7e80*/  IMAD.MOV.U32 R44, RZ, RZ, 0x1f ;  /* 0x0000001fff2c7424 */ /* 0x000fe400078e00ff */
[----:B------:R-:W-:Y:S02]  /*7e90*/  IMAD.MOV.U32 R45, RZ, RZ, -0x1 ;  /* 0xffffffffff2d7424 */ /* 0x000fe400078e00ff */
[----:B0----5:R-:W-:Y:S05]  /*7ea0*/  CALL.REL.NOINC `($__internal_400_$__cuda_sm70_shflsync_bfly_p) ;  /* 0x0000010000007944 */ /* 0x021fea0003c00000 */
[----:B-1----:R-:W-:Y:S01]  /*7eb0*/  FMNMX.FTZ R3, R5, R42, !PT ;  /* 0x0000002a05037209 */ /* 0x002fe20007810000 */
[----:B0-----:R-:W-:Y:S01]  /*7ec0*/  IMAD.MOV.U32 R43, RZ, RZ, 0x4 ;  /* 0x00000004ff2b7424 */ /* 0x001fe200078e00ff */
[----:B------:R-:W-:Y:S01]  /*7ed0*/  MOV R40, 0x7f20 ;  /* 0x00007f2000287802 */ /* 0x000fe20000000f00 */
[----:B------:R-:W-:-:S02]  /*7ee0*/  IMAD.MOV.U32 R44, RZ, RZ, 0x1f ;  /* 0x0000001fff2c7424 */ /* 0x000fc400078e00ff */
[----:B------:R-:W-:Y:S02]  /*7ef0*/  IMAD.MOV.U32 R45, RZ, RZ, -0x1 ;  /* 0xffffffffff2d7424 */ /* 0x000fe400078e00ff */
[----:B------:R-:W-:Y:S02]  /*7f00*/  IMAD.MOV.U32 R42, RZ, RZ, R3 ;  /* 0x000000ffff2a7224 */ /* 0x000fe400078e0003 */
[----:B------:R-:W-:Y:S05]  /*7f10*/  CALL.REL.NOINC `($__internal_400_$__cuda_sm70_shflsync_bfly_p) ;  /* 0x0000009000007944 */ /* 0x000fea0003c00000 */
[----:B-1----:R-:W-:Y:S01]  /*7f20*/  FMNMX.FTZ R3, R3, R42, !PT ;  /* 0x0000002a03037209 */ /* 0x002fe20007810000 */
[----:B0-----:R-:W-:Y:S01]  /*7f30*/  IMAD.MOV.U32 R43, RZ, RZ, 0x2 ;  /* 0x00000002ff2b7424 */ /* 0x001fe200078e00ff */
[----:B------:R-:W-:Y:S01]  /*7f40*/  MOV R40, 0x7f90 ;  /* 0x00007f9000287802 */ /* 0x000fe20000000f00 */
[----:B------:R-:W-:Y:S02]  /*7f50*/  IMAD.MOV.U32 R44, RZ, RZ, 0x1f ;  /* 0x0000001fff2c7424 */ /* 0x000fe400078e00ff */
[----:B------:R-:W-:Y:S02]  /*7f60*/  IMAD.MOV.U32 R45, RZ, RZ, -0x1 ;  /* 0xffffffffff2d7424 */ /* 0x000fe400078e00ff */
[----:B------:R-:W-:Y:S02]  /*7f70*/  IMAD.MOV.U32 R42, RZ, RZ, R3 ;  /* 0x000000ffff2a7224 */ /* 0x000fe400078e0003 */
[----:B------:R-:W-:Y:S05]  /*7f80*/  CALL.REL.NOINC `($__internal_400_$__cuda_sm70_shflsync_bfly_p) ;  /* 0x0000002000007944 */ /* 0x000fea0003c00000 */
[----:B-1----:R-:W-:Y:S01]  /*7f90*/  IMAD.MOV.U32 R2, RZ, RZ, R42 ;  /* 0x000000ffff027224 */ /* 0x002fe200078e002a */
[----:B0-----:R-:W-:Y:S05]  /*7fa0*/  BRA `(.L_x_21334) ;  /* 0xffffbd4000007947 */ /* 0x001fea000383ffff */
        .weak           $__internal_400_$__cuda_sm70_shflsync_bfly_p
        .type           $__internal_400_$__cuda_sm70_shflsync_bfly_p,@function
        .size           $__internal_400_$__cuda_sm70_shflsync_bfly_p,(.L_x_23567 - $__internal_400_$__cuda_sm70_shflsync_bfly_p)
$__internal_400_$__cuda_sm70_shflsync_bfly_p:
[----:B------:R-:W-:Y:S01]  /*7fb0*/  IMAD.MOV.U32 R41, RZ, RZ, 0x0 ;  /* 0x00000000ff297424 */ /* 0x000fe200078e00ff */
[----:B------:R-:W-:Y:S04]  /*7fc0*/  WARPSYNC R45 ;  /* 0x0000002d00007348 */ /* 0x000fe80003800000 */
[----:B------:R0:W1:Y:S01]  /*7fd0*/  SHFL.BFLY PT, R42, R42, R43, R44 ;  /* 0x0c00002b2a2a7389 */ /* 0x00006200000e002c */
[----:B------:R-:W-:Y:S05]  /*7fe0*/  RET.REL.NODEC R40 `(_ZN4vllm25paged_attention_v1_kernelIffLi112ELi16ELi128ELNS_18Fp8KVCacheDataTypeE0ELb0EEEvPT_PKS2_PKT0_S8_ifPKiSA_iPKfiiiSC_SC_iiiii) ;  /* 0xffff801028007950 */ /* 0x000fea0003c3ffff */
.L_x_21335:
        /* <DEDUP_REMOVED lines=9> */
.L_x_23567:


//--------------------- .text._ZN4vllm25paged_attention_v1_kernelIffLi96ELi16ELi128ELNS_18Fp8KVCacheDataTypeE0ELb0EEEvPT_PKS2_PKT0_S8_ifPKiSA_iPKfiiiSC_SC_iiiii --------------------------
	.section	.text._ZN4vllm25paged_attention_v1_kernelIffLi96ELi16ELi128ELNS_18Fp8KVCacheDataTypeE0ELb0EEEvPT_PKS2_PKT0_S8_ifPKiSA_iPKfiiiSC_SC_iiiii,"ax",@progbits
	.sectioninfo	@"SHI_REGISTERS=128"
	.align	128
        .global         _ZN4vllm25paged_attention_v1_kernelIffLi96ELi16ELi128ELNS_18Fp8KVCacheDataTypeE0ELb0EEEvPT_PKS2_PKT0_S8_ifPKiSA_iPKfiiiSC_SC_iiiii
        .type           _ZN4vllm25paged_attention_v1_kernelIffLi96ELi16ELi128ELNS_18Fp8KVCacheDataTypeE0ELb0EEEvPT_PKS2_PKT0_S8_ifPKiSA_iPKfiiiSC_SC_iiiii,@function
        .size           _ZN4vllm25paged_attention_v1_kernelIffLi96ELi16ELi128ELNS_18Fp8KVCacheDataTypeE0ELb0EEEvPT_PKS2_PKT0_S8_ifPKiSA_iPKfiiiSC_SC_iiiii,(.L_x_23568 - _ZN4vllm25paged_attention_v1_kernelIffLi96ELi16ELi128ELNS_18Fp8KVCacheDataTypeE0ELb0EEEvPT_PKS2_PKT0_S8_ifPKiSA_iPKfiiiSC_SC_iiiii)
        .other          _ZN4vllm25paged_attention_v1_kernelIffLi96ELi16ELi128ELNS_18Fp8KVCacheDataTypeE0ELb0EEEvPT_PKS2_PKT0_S8_ifPKiSA_iPKfiiiSC_SC_iiiii,@"STO_CUDA_ENTRY STV_DEFAULT"
_ZN4vllm25paged_attention_v1_kernelIffLi96ELi16ELi128ELNS_18Fp8KVCacheDataTypeE0ELb0EEEvPT_PKS2_PKT0_S8_ifPKiSA_iPKfiiiSC_SC_iiiii:
.text._ZN4vllm25paged_attention_v1_kernelIffLi96ELi16ELi128ELNS_18Fp8KVCacheDataTypeE0ELb0EEEvPT_PKS2_PKT0_S8_ifPKiSA_iPKfiiiSC_SC_iiiii:
        /* <DEDUP_REMOVED lines=102> */
.L_x_21340:
        /* <DEDUP_REMOVED lines=11> */
.L_x_21339:
[----:B------:R-:W-:Y:S05]  /*0710*/  BSYNC B1 ;  /* 0x0000000000017941 */ /* 0x000fea0003800000 */
.L_x_21338:
        /* <DEDUP_REMOVED lines=10> */
.L_x_21341:
        /* <DEDUP_REMOVED lines=17> */
.L_x_21337:
[----:B------:R-:W-:Y:S05]  /*08d0*/  BSYNC B0 ;  /* 0x0000000000007941 */ /* 0x000fea0003800000 */
.L_x_21336:
        /* <DEDUP_REMOVED lines=16> */
[C---:B------:R-:W-:Y:S01]  /*09e0*/  IADD3 R2, R109.reuse, 0x6, RZ ;  /* 0x000000066d027810 */ /* 0x040fe20007ffe0ff */
[----:B------:R-:W-:Y:S01]  /*09f0*/  IMAD.IADD R34, R34, 0x1, -R3 ;  /* 0x0000000122227824 */ /* 0x000fe200078e0a03 */
[----:B------:R-:W-:Y:S02]  /*0a00*/  IADD3 R3, R109, 0x4, RZ ;  /* 0x000000046d037810 */ /* 0x000fe40007ffe0ff */
[----:B------:R-:W-:Y:S01]  /*0a10*/  LOP3.LUT R4, R4, 0xfffffffc, RZ, 0xc0, !PT ;  /* 0xfffffffc04047812 */ /* 0x000fe200078ec0ff */
[----:B------:R-:W-:Y:S01]  /*0a20*/  IMAD.SHL.U32 R102, R2, 0x2, RZ ;  /* 0x0000000202667824 */ /* 0x000fe200078e00ff */
[----:B------:R-:W-:Y:S01]  /*0a30*/  SHF.R.S32.HI R5, RZ, 0x1f, R106 ;  /* 0x0000001fff057819 */ /* 0x000fe2000001146a */
[----:B------:R-:W-:Y:S01]  /*0a40*/  IMAD.SHL.U32 R104, R3, 0x2, RZ ;  /* 0x0000000203687824 */ /* 0x000fe200078e00ff */
        /* <DEDUP_REMOVED lines=11> */
[----:B------:R-:W-:Y:S02]  /*0b00*/  LOP3.LUT R7, R7, 0xfffffffc, RZ, 0xc0, !PT ;  /* 0xfffffffc07077812 */ /* 0x000fe400078ec0ff */
[----:B------:R-:W-:Y:S02]  /*0b10*/  LEA.HI R11, R11, R100, RZ, 0x2 ;  /* 0x000000640b0b7211 */ /* 0x000fe400078f10ff */
[----:B------:R-:W-:Y:S01]  /*0b20*/  LEA.HI R9, R9, R102, RZ, 0x2 ;  /* 0x0000006609097211 */ /* 0x000fe200078f10ff */
[----:B------:R-:W-:Y:S01]  /*0b30*/  IMAD.IADD R104, R104, 0x1, -R7 ;  /* 0x0000000168687824 */ /* 0x000fe200078e0a07 */
[----:B------:R-:W-:-:S02]  /*0b40*/  IADD3 R7, R109, 0xa, RZ ;  /* 0x0000000a6d077810 */ /* 0x000fc40007ffe0ff */
        /* <DEDUP_REMOVED lines=12> */
[----:B------:R-:W-:Y:S02]  /*0c10*/  LEA.HI R9, R9, R98, RZ, 0x2 ;  /* 0x0000006209097211 */ /* 0x000fe400078f10ff */
[----:B------:R-:W-:Y:S02]  /*0c20*/  LOP3.LUT R11, R11, 0xfffffffc, RZ, 0xc0, !PT ;  /* 0xfffffffc0b0b7812 */ /* 0x000fe400078ec0ff */
[----:B------:R-:W-:Y:S02]  /*0c30*/  SHF.R.S32.HI R13, RZ, 0x1f, R94 ;  /* 0x0000001fff0d7819 */ /* 0x000fe4000001145e */
[----:B------:R-:W-:Y:S01]  /*0c40*/  LOP3.LUT R9, R9, 0xfffffffc, RZ, 0xc0, !PT ;  /* 0xfffffffc09097812 */ /* 0x000fe200078ec0ff */
[----:B------:R-:W-:Y:S01]  /*0c50*/  IMAD.IADD R96, R96, 0x1, -R11 ;  /* 0x0000000160607824 */ /* 0x000fe200078e0a0b */
[----:B------:R-:W-:Y:S02]  /*0c60*/  IADD3 R8, R109, 0x10, RZ ;  /* 0x000000106d087810 */ /* 0x000fe40007ffe0ff */
        /* <DEDUP_REMOVED lines=19> */
[----:B------:R-:W-:Y:S02]  /*0da0*/  LEA.HI R19, R19, R86, RZ, 0x2 ;  /* 0x0000005613137211 */ /* 0x000fe400078f10ff */
[----:B------:R-:W-:Y:S01]  /*0db0*/  IADD3 R16, R109, 0x1c, RZ ;  /* 0x0000001c6d107810 */ /* 0x000fe20007ffe0ff */
[----:B------:R-:W-:Y:S01]  /*0dc0*/  IMAD.IADD R92, R92, 0x1, -R17 ;  /* 0x000000015c5c7824 */ /* 0x000fe200078e0a11 */
[----:B------:R-:W-:-:S02]  /*0dd0*/  LOP3.LUT R13, R13, 0xfffffffc, RZ, 0xc0, !PT ;  /* 0xfffffffc0d0d7812 */ /* 0x000fc400078ec0ff */
[----:B------:R-:W-:Y:S01]  /*0de0*/  SHF.R.S32.HI R21, RZ, 0x1f, R84 ;  /* 0x0000001fff157819 */ /* 0x000fe20000011454 */
[----:B------:R-:W-:Y:S01]  /*0df0*/  IMAD.SHL.U32 R80, R16, 0x2, RZ ;  /* 0x0000000210507824 */ /* 0x000fe200078e00ff */
[----:B------:R-:W-:Y:S01]  /*0e00*/  LOP3.LUT R19, R19, 0xfffffffc, RZ, 0xc0, !PT ;  /* 0xfffffffc13137812 */ /* 0x000fe200078ec0ff */
[----:B------:R-:W-:Y:S01]  /*0e10*/  IMAD.IADD R90, R90, 0x1, -R13 ;  /* 0x000000015a5a7824 */ /* 0x000fe200078e0a0d */
[----:B------:R-:W-:Y:S02]  /*0e20*/  SHF.R.S32.HI R17, RZ, 0x1f, R88 ;  /* 0x0000001fff117819 */ /* 0x000fe40000011458 */
[----:B------:R-:W-:Y:S01]  /*0e30*/  LEA.HI R21, R21, R84, RZ, 0x2 ;  /* 0x0000005415157211 */ /* 0x000fe200078f10ff */
[----:B------:R-:W-:Y:S01]  /*0e40*/  IMAD.IADD R86, R86, 0x1, -R19 ;  /* 0x0000000156567824 */ /* 0x000fe200078e0a13 */
[----:B------:R-:W-:Y:S02]  /*0e50*/  IADD3 R13, R109, 0x1e, RZ ;  /* 0x0000001e6d0d7810 */ /* 0x000fe40007ffe0ff */
[----:B------:R-:W-:-:S02]  /*0e60*/  LEA.HI R17, R17, R88, RZ, 0x2 ;  /* 0x0000005811117211 */ /* 0x000fc400078f10ff */
[----:B------:R-:W-:Y:S01]  /*0e70*/  IADD3 R14, R109, 0x1a, RZ ;  /* 0x0000001a6d0e7810 */ /* 0x000fe20007ffe0ff */
[----:B------:R-:W-:Y:S01]  /*0e80*/  IMAD.SHL.U32 R78, R13, 0x2, RZ ;  /* 0x000000020d4e7824 */ /* 0x000fe200078e00ff */
[----:B------:R-:W-:Y:S02]  /*0e90*/  SHF.R.S32.HI R19, RZ, 0x1f, R80 ;  /* 0x0000001fff137819 */ /* 0x000fe40000011450 */
[----:B------:R-:W-:Y:S01]  /*0ea0*/  LOP3.LUT R21, R21, 0xfffffffc, RZ, 0xc0, !PT ;  /* 0xfffffffc15157812 */ /* 0x000fe200078ec0ff */
[----:B------:R-:W-:Y:S01]  /*0eb0*/  IMAD.SHL.U32 R82, R14, 0x2, RZ ;  /* 0x000000020e527824 */ /* 0x000fe200078e00ff */
[----:B------:R-:W-:Y:S02]  /*0ec0*/  LOP3.LUT R17, R17, 0xfffffffc, RZ, 0xc0, !PT ;  /* 0xfffffffc11117812 */ /* 0x000fe400078ec0ff */
[----:B------:R-:W-:Y:S01]  /*0ed0*/  LEA.HI R19, R19, R80, RZ, 0x2 ;  /* 0x0000005013137211 */ /* 0x000fe200078f10ff */
[----:B------:R-:W-:Y:S01]  /*0ee0*/  IMAD.IADD R84, R84, 0x1, -R21 ;  /* 0x0000000154547824 */ /* 0x000fe200078e0a15 */
[----:B------:R-:W-:Y:S01]  /*0ef0*/  SHF.R.S32.HI R21, RZ, 0x1f, R78 ;  /* 0x0000001fff157819 */ /* 0x000fe2000001144e */
[----:B------:R-:W-:Y:S01]  /*0f00*/  IMAD.IADD R88, R88, 0x1, -R17 ;  /* 0x0000000158587824 */ /* 0x000fe200078e0a11 */
[----:B------:R-:W-:-:S02]  /*0f10*/  IADD3 R18, R109, 0x20, RZ ;  /* 0x000000206d127810 */ /* 0x000fc40007ffe0ff */
[----:B------:R-:W-:Y:S02]  /*0f20*/  LOP3.LUT R19, R19, 0xfffffffc, RZ, 0xc0, !PT ;  /* 0xfffffffc13137812 */ /* 0x000fe400078ec0ff */
[----:B------:R-:W-:Y:S01]  /*0f30*/  SHF.R.S32.HI R17, RZ, 0x1f, R82 ;  /* 0x0000001fff117819 */ /* 0x000fe20000011452 */
[----:B------:R-:W-:Y:S01]  /*0f40*/  IMAD.SHL.U32 R76, R18, 0x2, RZ ;  /* 0x00000002124c7824 */ /* 0x000fe200078e00ff */
        /* <DEDUP_REMOVED lines=15> */
[----:B------:R-:W-:Y:S01]  /*1040*/  IADD3 R24, R109, 0x28, RZ ;  /* 0x000000286d187810 */ /* 0x000fe20007ffe0ff */
[----:B------:R-:W-:Y:S01]  /*1050*/  IMAD.SHL.U32 R70, R22, 0x2, RZ ;  /* 0x0000000216467824 */ /* 0x000fe200078e00ff */
[----:B------:R-:W-:-:S02]  /*1060*/  SHF.R.S32.HI R17, RZ, 0x1f, R74 ;  /* 0x0000001fff117819 */ /* 0x000fc4000001144a */
[----:B------:R-:W-:Y:S01]  /*1070*/  LOP3.LUT R23, R23, 0xfffffffc, RZ, 0xc0, !PT ;  /* 0xfffffffc17177812 */ /* 0x000fe200078ec0ff */
[----:B------:R-:W-:Y:S01]  /*1080*/  IMAD.SHL.U32 R68, R24, 0x2, RZ ;  /* 0x0000000218447824 */ /* 0x000fe200078e00ff */
[----:B------:R-:W-:Y:S02]  /*1090*/  LEA.HI R21, R21, R72, RZ, 0x2 ;  /* 0x0000004815157211 */ /* 0x000fe400078f10ff */
[----:B------:R-:W-:Y:S01]  /*10a0*/  LEA.HI R17, R17, R74, RZ, 0x2 ;  /* 0x0000004a11117211 */ /* 0x000fe200078f10ff */
[----:B------:R-:W-:Y:S01]  /*10b0*/  IMAD.IADD R76, R76, 0x1, -R23 ;  /* 0x000000014c4c7824 */ /* 0x000fe200078e0a17 */
        /* <DEDUP_REMOVED lines=162> */
[----:B------:R-:W-:-:S03]  /*1ae0*/  LEA.HI.X R113, R64, c[0x0][0x18c], R113, 0x2, P0 ;  /* 0x0000630040717a11 */ /* 0x000fc600000f1471 */
.L_x_21348:
[----:B------:R-:W-:Y:S02]  /*1af0*/  IMAD.MOV.U32 R32, RZ, RZ, R114 ;  /* 0x000000ffff207224 */ /* 0x000fe400078e0072 */
[----:B------:R-:W-:-:S05]  /*1b00*/  IMAD.MOV.U32 R33, RZ, RZ, R113 ;  /* 0x000000ffff217224 */ /* 0x000fca00078e0071 */
        /* <DEDUP_REMOVED lines=11> */
[----:B------:R-:W2:Y:S01]  /*1bc0*/  LDG.E.64.CONSTANT R64, [R124.64] ;  /* 0x0000000a7c407981 */ /* 0x000ea2000c1e9b00 */
[----:B------:R-:W-:Y:S01]  /*1bd0*/  LEA R66, P1, R34, c[0x0][0x170], 0x2 ;  /* 0x00005c0022427a11 */ /* 0x000fe200078210ff */
[----:B------:R-:W-:-:S05]  /*1be0*/  IMAD.X R33, R50, 0x1, R119, P0 ;  /* 0x0000000132217824 */ /* 0x000fca00000e0677 */
[----:B------:R-:W-:Y:S02]  /*1bf0*/  LEA.HI.X R67, R34, c[0x0][0x174], R33, 0x2, P1 ;  /* 0x00005d0022437a11 */ /* 0x000fe400008f1421 */
[----:B------:R-:W2:Y:S04]  /*1c00*/  LDS.128 R32, [R56] ;  /* 0x0000000038207984 */ /* 0x000ea80000000c00 */
[----:B------:R-:W3:Y:S01]  /*1c10*/  LDG.E.64.CONSTANT R66, [R66.64] ;  /* 0x0000000a42427981 */ /* 0x000ee2000c1e9b00 */
[----:B--2---:R-:W-:Y:S01]  /*1c20*/  FMUL.FTZ R123, R64, R34 ;  /* 0x00000022407b7220 */ /* 0x004fe20000410000 */
[----:B------:R-:W-:-:S04]  /*1c30*/  IADD3 R34, P0, P1, R104, R118, R103 ;  /* 0x0000007668227210 */ /* 0x000fc8000791e067 */
[----:B------:R-:W-:Y:S01]  /*1c40*/  LEA R64, P2, R34, c[0x0][0x170], 0x2 ;  /* 0x00005c0022407a11 */ /* 0x000fe200078410ff */
[----:B---3--:R-:W-:Y:S02]  /*1c50*/  FFMA.FTZ R123, R66, R32, R123 ;  /* 0x00000020427b7223 */ /* 0x008fe4000001007b */
[----:B------:R-:W-:Y:S01]  /*1c60*/  FMUL.FTZ R32, R65, R35 ;  /* 0x0000002341207220 */ /* 0x000fe20000410000 */
[----:B------:R-:W-:-:S04]  /*1c70*/  IADD3.X R35, R46, R119, R51, P0, P1 ;  /* 0x000000772e237210 */ /* 0x000fc800007e2433 */
[----:B------:R-:W-:-:S06]  /*1c80*/  LEA.HI.X R65, R34, c[0x0][0x174], R35, 0x2, P2 ;  /* 0x00005d0022417a11 */ /* 0x000fcc00010f1423 */
[----:B------:R-:W2:Y:S01]  /*1c90*/  LDG.E.64.CONSTANT R64, [R64.64] ;  /* 0x0000000a40407981 */ /* 0x000ea2000c1e9b00 */
[----:B------:R-:W-:-:S03]  /*1ca0*/  FFMA.FTZ R122, R67, R33, R32 ;  /* 0x00000021437a7223 */ /* 0x000fc60000010020 */
[----:B------:R-:W2:Y:S02]  /*1cb0*/  LDS.128 R32, [R56+0x10] ;  /* 0x0000100038207984 */ /* 0x000ea40000000c00 */
[----:B--2---:R-:W-:Y:S01]  /*1cc0*/  FFMA.FTZ R67, R64, R32, R123 ;  /* 0x0000002040437223 */ /* 0x004fe2000001007b */
[----:B------:R-:W-:Y:S01]  /*1cd0*/  IADD3 R32, P0, P1, R102, R118, R101 ;  /* 0x0000007666207210 */ /* 0x000fe2000791e065 */
[----:B------:R-:W-:-:S03]  /*1ce0*/  FFMA.FTZ R66, R65, R33, R122 ;  /* 0x0000002141427223 */ /* 0x000fc6000001007a */
[----:B------:R-:W-:Y:S02]  /*1cf0*/  LEA R122, P2, R32, c[0x0][0x170], 0x2 ;  /* 0x00005c00207a7a11 */ /* 0x000fe400078410ff */
[----:B------:R-:W-:-:S04]  /*1d00*/  IADD3.X R33, R44, R119, R49, P0, P1 ;  /* 0x000000772c217210 */ /* 0x000fc800007e2431 */
[----:B------:R-:W-:-:S05]  /*1d10*/  LEA.HI.X R123, R32, c[0x0][0x174], R33, 0x2, P2 ;  /* 0x00005d00207b7a11 */ /* 0x000fca00010f1421 */
[----:B------:R-:W2:Y:S02]  /*1d20*/  LDG.E.64.CONSTANT R32, [R122.64] ;  /* 0x0000000a7a207981 */ /* 0x000ea4000c1e9b00 */
[----:B--2---:R-:W-:Y:S01]  /*1d30*/  FFMA.FTZ R67, R32, R34, R67 ;  /* 0x0000002220437223 */ /* 0x004fe20000010043 */
[----:B------:R-:W-:-:S04]  /*1d40*/  IADD3 R32, P0, P1, R100, R118, R99 ;  /* 0x0000007664207210 */ /* 0x000fc8000791e063 */
[----:B------:R-:W-:Y:S02]  /*1d50*/  LEA R64, P2, R32, c[0x0][0x170], 0x2 ;  /* 0x00005c0020407a11 */ /* 0x000fe400078410ff */
        /* <DEDUP_REMOVED lines=139> */
[----:B------:R-:W2:Y:S01]  /*2610*/  LDS.128 R32, [R56+0xb0] ;  /* 0x0000b00038207984 */ /* 0x000ea20000000c00 */
[----:B------:R-:W-:-:S04]  /*2620*/  IADD3 R118, P0, P1, R58, R118, R57 ;  /* 0x000000763a767210 */ /* 0x000fc8000791e039 */
[----:B------:R-:W-:Y:S02]  /*2630*/  IADD3.X R119, R31, R119, R0, P0, P1 ;  /* 0x000000771f777210 */ /* 0x000fe400007e2400 */
[----:B------:R-:W-:Y:S01]  /*2640*/  LEA R66, P0, R118, c[0x0][0x170], 0x2 ;  /* 0x00005c0076427a11 */ /* 0x000fe200078010ff */
[----:B--2---:R-:W-:-:S03]  /*2650*/  FFMA.FTZ R123, R64, R32, R67 ;  /* 0x00000020407b7223 */ /* 0x004fc60000010043 */
[----:B------:R-:W-:-:S06]  /*2660*/  LEA.HI.X R67, R118, c[0x0][0x174], R119, 0x2, P0 ;  /* 0x00005d0076437a11 */ /* 0x000fcc00000f1477 */
[----:B------:R-:W2:Y:S01]  /*2670*/  LDG.E.64.CONSTANT R66, [R66.64] ;  /* 0x0000000a42427981 */ /* 0x000ea2000c1e9b00 */
[----:B------:R-:W-:Y:S01]  /*2680*/  FFMA.FTZ R122, R65, R33, R122 ;  /* 0x00000021417a7223 */ /* 0x000fe2000001007a */
[----:B------:R-:W-:-:S04]  /*2690*/  IADD3 R115, R115, 0x4, RZ ;  /* 0x0000000473737810 */ /* 0x000fc80007ffe0ff */
[----:B------:R-:W-:Y:S01]  /*26a0*/  ISETP.GE.AND P1, PT, R115, R54, PT ;  /* 0x000000367300720c */ /* 0x000fe20003f26270 */
[----:B--2---:R-:W-:Y:S02]  /*26b0*/  FFMA.FTZ R34, R66, R34, R123 ;  /* 0x0000002242227223 */ /* 0x004fe4000001007b */
[----:B------:R-:W-:-:S04]  /*26c0*/  FFMA.FTZ R35, R67, R35, R122 ;  /* 0x0000002343237223 */ /* 0x000fc8000001007a */
[----:B------:R-:W-:Y:S01]  /*26d0*/  FADD.FTZ R65, R34, R35 ;  /* 0x0000002322417221 */ /* 0x000fe20000010000 */
[----:B------:R-:W-:Y:S05]  /*26e0*/  BRA.DIV ~URZ, `(.L_x_21345) ;  /* 0x00004ad27f007947 */ /* 0x000fea000b800000 */
[----:B------:R0:W1:Y:S02]  /*26f0*/  SHFL.BFLY PT, R35, R65, 0x1, 0x1f ;  /* 0x0c201f0041237f89 */ /* 0x00006400000e0000 */
.L_x_21387:
        /* <DEDUP_REMOVED lines=9> */
.L_x_21347:
[----:B------:R-:W-:Y:S05]  /*2790*/  BSYNC B1 ;  /* 0x0000000000017941 */ /* 0x000fea0003800000 */
.L_x_21346:
[----:B------:R-:W-:Y:S02]  /*27a0*/  IADD3 R114, P0, R114, 0x10, RZ ;  /* 0x0000001072727810 */ /* 0x000fe40007f1e0ff */
[----:B-1----:R-:W-:Y:S02]  /*27b0*/  IADD3 R116, R116, 0x100, RZ ;  /* 0x0000010074747810 */ /* 0x002fe40007ffe0ff */
[----:B------:R-:W-:Y:S01]  /*27c0*/  IADD3 R117, R117, 0x40, RZ ;  /* 0x0000004075757810 */ /* 0x000fe20007ffe0ff */
[----:B------:R-:W-:Y:S01]  /*27d0*/  IMAD.X R113, RZ, RZ, R113, P0 ;  /* 0x000000ffff717224 */ /* 0x000fe200000e0671 */
[----:B0-----:R-:W-:Y:S05]  /*27e0*/  @!P1 BRA `(.L_x_21348) ;  /* 0xfffff30000009947 */ /* 0x001fea000383ffff */
[----:B------:R-:W-:Y:S05]  /*27f0*/  BRA `(.L_x_21343) ;  /* 0x00000df000007947 */ /* 0x000fea0003800000 */
.L_x_21344:
        /* <DEDUP_REMOVED lines=10> */
.L_x_21352:
        /* <DEDUP_REMOVED lines=9> */
[----:B------:R-:W-:-:S03]  /*2930*/  IADD3 R34, P0, R107, R122, RZ ;  /* 0x0000007a6b227210 */ /* 0x000fc60007f1e0ff */
[----:B------:R-:W-:Y:S01]  /*2940*/  IMAD.IADD R123, R123, 0x1, R35 ;  /* 0x000000017b7b7824 */ /* 0x000fe200078e0223 */
[----:B------:R-:W-:-:S03]  /*2950*/  LEA R66, P1, R34, c[0x0][0x170], 0x2 ;  /* 0x00005c0022427a11 */ /* 0x000fc600078210ff */
[----:B------:R-:W-:-:S05]  /*2960*/  IMAD.X R35, R50, 0x1, R123, P0 ;  /* 0x0000000132237824 */ /* 0x000fca00000e067b */
[----:B------:R-:W-:Y:S02]  /*2970*/  LEA.HI.X R67, R34, c[0x0][0x174], R35, 0x2, P1 ;  /* 0x00005d0022437a11 */ /* 0x000fe400008f1423 */
[----:B------:R-:W-:-:S04]  /*2980*/  IADD3 R32, P0, P1, R106, R122, R105 ;  /* 0x0000007a6a207210 */ /* 0x000fc8000791e069 */
[----:B------:R-:W-:Y:S01]  /*2990*/  LEA R124, P2, R32, c[0x0][0x170], 0x2 ;  /* 0x00005c00207c7a11 */ /* 0x000fe200078410ff */
[----:B------:R-:W2:Y:S01]  /*29a0*/  LDG.E.64.CONSTANT R66, [R66.64] ;  /* 0x0000000a42427981 */ /* 0x000ea2000c1e9b00 */
[----:B------:R-:W-:-:S04]  /*29b0*/  IADD3.X R33, R48, R123, R53, P0, P1 ;  /* 0x0000007b30217210 */ /* 0x000fc800007e2435 */
[----:B------:R-:W-:Y:S02]  /*29c0*/  LEA.HI.X R125, R32, c[0x0][0x174], R33, 0x2, P2 ;  /* 0x00005d00207d7a11 */ /* 0x000fe400010f1421 */
[----:B------:R-:W0:Y:S04]  /*29d0*/  LDS.128 R32, [R56] ;  /* 0x0000000038207984 */ /* 0x000e280000000c00 */
[----:B------:R-:W0:Y:S02]  /*29e0*/  LDG.E.64.CONSTANT R64, [R124.64] ;  /* 0x0000000a7c407981 */ /* 0x000e24000c1e9b00 */
[----:B0-----:R-:W-:-:S04]  /*29f0*/  FMUL.FTZ R34, R64, R34 ;  /* 0x0000002240227220 */ /* 0x001fc80000410000 */
[----:B--2---:R-:W-:Y:S02]  /*2a00*/  FFMA.FTZ R125, R66, R32, R34 ;  /* 0x00000020427d7223 */ /* 0x004fe40000010022 */
[----:B------:R-:W-:-:S04]  /*2a10*/  FMUL.FTZ R32, R65, R35 ;  /* 0x0000002341207220 */ /* 0x000fc80000410000 */
[----:B------:R-:W-:Y:S01]  /*2a20*/  FFMA.FTZ R66, R67, R33, R32 ;  /* 0x0000002143427223 */ /* 0x000fe20000010020 */
[----:B------:R-:W-:-:S04]  /*2a30*/  IADD3 R32, P0, P1, R104, R122, R103 ;  /* 0x0000007a68207210 */ /* 0x000fc8000791e067 */
[----:B------:R-:W-:Y:S02]  /*2a40*/  LEA R64, P2, R32, c[0x0][0x170], 0x2 ;  /* 0x00005c0020407a11 */ /* 0x000fe400078410ff */
[----:B------:R-:W-:-:S04]  /*2a50*/  IADD3.X R33, R46, R123, R51, P0, P1 ;  /* 0x0000007b2e217210 */ /* 0x000fc800007e2433 */
[----:B------:R-:W-:Y:S02]  /*2a60*/  LEA.HI.X R65, R32, c[0x0][0x174], R33, 0x2, P2 ;  /* 0x00005d0020417a11 */ /* 0x000fe400010f1421 */
[----:B------:R-:W0:Y:S04]  /*2a70*/  LDS.128 R32, [R56+0x10] ;  /* 0x0000100038207984 */ /* 0x000e280000000c00 */
[----:B------:R-:W0:Y:S02]  /*2a80*/  LDG.E.64.CONSTANT R64, [R64.64] ;  /* 0x0000000a40407981 */ /* 0x000e24000c1e9b00 */
[----:B0-----:R-:W-:Y:S01]  /*2a90*/  FFMA.FTZ R67, R64, R32, R125 ;  /* 0x0000002040437223 */ /* 0x001fe2000001007d */
[----:B------:R-:W-:Y:S01]  /*2aa0*/  IADD3 R32, P0, P1, R102, R122, R101 ;  /* 0x0000007a66207210 */ /* 0x000fe2000791e065 */
[----:B------:R-:W-:-:S03]  /*2ab0*/  FFMA.FTZ R66, R65, R33, R66 ;  /* 0x0000002141427223 */ /* 0x000fc60000010042 */
[----:B------:R-:W-:Y:S02]  /*2ac0*/  LEA R124, P2, R32, c[0x0][0x170], 0x2 ;  /* 0x00005c00207c7a11 */ /* 0x000fe400078410ff */
[----:B------:R-:W-:-:S04]  /*2ad0*/  IADD3.X R33, R44, R123, R49, P0, P1 ;  /* 0x0000007b2c217210 */ /* 0x000fc800007e2431 */
[----:B------:R-:W-:-:S05]  /*2ae0*/  LEA.HI.X R125, R32, c[0x0][0x174], R33, 0x2, P2 ;  /* 0x00005d00207d7a11 */ /* 0x000fca00010f1421 */
[----:B------:R-:W2:Y:S02]  /*2af0*/  LDG.E.64.CONSTANT R32, [R124.64] ;  /* 0x0000000a7c207981 */ /* 0x000ea4000c1e9b00 */
[----:B--2---:R-:W-:Y:S01]  /*2b00*/  FFMA.FTZ R67, R32, R34, R67 ;  /* 0x0000002220437223 */ /* 0x004fe20000010043 */
[----:B------:R-:W-:Y:S01]  /*2b10*/  IADD3 R32, P0, P1, R100, R122, R99 ;  /* 0x0000007a64207210 */ /* 0x000fe2000791e063 */
[----:B------:R-:W-:-:S03]  /*2b20*/  FFMA.FTZ R66, R33, R35, R66 ;  /* 0x0000002321427223 */ /* 0x000fc60000010042 */
        /* <DEDUP_REMOVED lines=139> */
[----:B------:R-:W0:Y:S01]  /*33e0*/  LDG.E.64.CONSTANT R64, [R64.64] ;  /* 0x0000000a40407981 */ /* 0x000e22000c1e9b00 */
[----:B------:R-:W-:-:S04]  /*33f0*/  IADD3 R122, P0, P1, R58, R122, R57 ;  /* 0x0000007a3a7a7210 */ /* 0x000fc8000791e039 */
[----:B------:R-:W-:Y:S01]  /*3400*/  IADD3.X R123, R31, R123, R0, P0, P1 ;  /* 0x0000007b1f7b7210 */ /* 0x000fe200007e2400 */
[----:B0-----:R-:W-:Y:S01]  /*3410*/  FFMA.FTZ R67, R64, R32, R67 ;  /* 0x0000002040437223 */ /* 0x001fe20000010043 */
[----:B------:R-:W-:Y:S01]  /*3420*/  LEA R32, P0, R122, c[0x0][0x170], 0x2 ;  /* 0x00005c007a207a11 */ /* 0x000fe200078010ff */
[----:B------:R-:W-:-:S03]  /*3430*/  FFMA.FTZ R66, R65, R33, R66 ;  /* 0x0000002141427223 */ /* 0x000fc60000010042 */
[----:B------:R-:W-:-:S06]  /*3440*/  LEA.HI.X R33, R122, c[0x0][0x174], R123, 0x2, P0 ;  /* 0x00005d007a217a11 */ /* 0x000fcc00000f147b */
[----:B------:R-:W2:Y:S01]  /*3450*/  LDG.E.64.CONSTANT R32, [R32.64] ;  /* 0x0000000a20207981 */ /* 0x000ea2000c1e9b00 */
[----:B------:R-:W-:-:S04]  /*3460*/  IADD3 R115, R115, 0x4, RZ ;  /* 0x0000000473737810 */ /* 0x000fc80007ffe0ff */
[----:B------:R-:W-:Y:S01]  /*3470*/  ISETP.GE.AND P1, PT, R115, R54, PT ;  /* 0x000000367300720c */ /* 0x000fe20003f26270 */
[----:B--2---:R-:W-:Y:S02]  /*3480*/  FFMA.FTZ R34, R32, R34, R67 ;  /* 0x0000002220227223 */ /* 0x004fe40000010043 */
[----:B------:R-:W-:-:S04]  /*3490*/  FFMA.FTZ R35, R33, R35, R66 ;  /* 0x0000002321237223 */ /* 0x000fc80000010042 */
[----:B------:R-:W-:Y:S01]  /*34a0*/  FADD.FTZ R65, R34, R35 ;  /* 0x0000002322417221 */ /* 0x000fe20000010000 */
[----:B------:R-:W-:Y:S05]  /*34b0*/  BRA.DIV ~URZ, `(.L_x_21349) ;  /* 0x00003d627f007947 */ /* 0x000fea000b800000 */
[----:B------:R0:W1:Y:S02]  /*34c0*/  SHFL.BFLY PT, R35, R65, 0x1, 0x1f ;  /* 0x0c201f0041237f89 */ /* 0x00006400000e0000 */
.L_x_21388:
        /* <DEDUP_REMOVED lines=11> */
.L_x_21351:
[----:B------:R-:W-:Y:S05]  /*3580*/  BSYNC B1 ;  /* 0x0000000000017941 */ /* 0x000fea0003800000 */
.L_x_21350:
[----:B------:R-:W-:Y:S02]  /*3590*/  IADD3 R114, P0, R114, 0x10, RZ ;  /* 0x0000001072727810 */ /* 0x000fe40007f1e0ff */
[----:B-1----:R-:W-:Y:S02]  /*35a0*/  IADD3 R118, R118, 0x100, RZ ;  /* 0x0000010076767810 */ /* 0x002fe40007ffe0ff */
[----:B------:R-:W-:Y:S01]  /*35b0*/  IADD3 R117, R117, 0x40, RZ ;  /* 0x0000004075757810 */ /* 0x000fe20007ffe0ff */
[----:B------:R-:W-:Y:S01]  /*35c0*/  IMAD.X R113, RZ, RZ, R113, P0 ;  /* 0x000000ffff717224 */ /* 0x000fe200000e0671 */
[----:B------:R-:W-:Y:S01]  /*35d0*/  IADD3 R116, R116, 0x40, RZ ;  /* 0x0000004074747810 */ /* 0x000fe20007ffe0ff */
[----:B0-----:R-:W-:Y:S05]  /*35e0*/  @!P1 BRA `(.L_x_21352) ;  /* 0xfffff2b000009947 */ /* 0x001fea000383ffff */
.L_x_21343:
[----:B------:R-:W-:Y:S05]  /*35f0*/  BSYNC B0 ;  /* 0x0000000000007941 */ /* 0x000fea0003800000 */
.L_x_21342:
[----:B------:R-:W-:Y:S05]  /*3600*/  BRA.DIV ~URZ, `(.L_x_21353) ;  /* 0x00003c727f007947 */ /* 0x000fea000b800000 */
[----:B------:R0:W1:Y:S02]  /*3610*/  SHFL.BFLY PT, R35, R108, 0x10, 0x1f ;  /* 0x0e001f006c237f89 */ /* 0x00006400000e0000 */
.L_x_21389:
[----:B-1----:R-:W-:Y:S01]  /*3620*/  FMNMX.FTZ R65, R35, R108, !PT ;  /* 0x0000006c23417209 */ /* 0x002fe20007810000 */
[----:B------:R-:W-:Y:S05]  /*3630*/  BRA.DIV ~URZ, `(.L_x_21354) ;  /* 0x00003cb27f007947 */ /* 0x000fea000b800000 */
[----:B------:R-:W1:Y:S02]  /*3640*/  SHFL.BFLY PT, R0, R65, 0x8, 0x1f ;  /* 0x0d001f0041007f89 */ /* 0x000e6400000e0000 */
[----:B-1----:R-:W-:-:S05]  /*3650*/  FMNMX.FTZ R0, R65, R0, !PT ;  /* 0x0000000041007209 */ /* 0x002fca0007810000 */
[----:B------:R-:W1:Y:S02]  /*3660*/  SHFL.BFLY PT, R3, R0, 0x4, 0x1f ;  /* 0x0c801f0000037f89 */ /* 0x000e6400000e0000 */
[----:B-1----:R-:W-:-:S05]  /*3670*/  FMNMX.FTZ R3, R0, R3, !PT ;  /* 0x0000000300037209 */ /* 0x002fca0007810000 */
[----:B------:R1:W2:Y:S02]  /*3680*/  SHFL.BFLY PT, R35, R3, 0x2, 0x1f ;  /* 0x0c401f0003237f89 */ /* 0x0002a400000e0000 */
.L_x_21390:
[----:B------:R-:W-:Y:S01]  /*3690*/  ISETP.NE.AND P0, PT, R110, RZ, PT ;  /* 0x000000ff6e00720c */ /* 0x000fe20003f05270 */
[----:B------:R-:W-:-:S12]  /*36a0*/  WARPSYNC 0xffffffff ;  /* 0xffffffff00007948 */ /* 0x000fd80003800000 */
[----:B--2---:R-:W-:-:S05]  /*36b0*/  @!P0 FMNMX.FTZ R0, R35, R3, !PT ;  /* 0x0000000323008209 */ /* 0x004fca0007810000 */
[----:B------:R2:W-:Y:S02]  /*36c0*/  @!P0 STS [R111.X4+0x180], R0 ;  /* 0x000180006f008388 */ /* 0x0005e40000004800 */
[----:B------:R-:W-:Y:S01]  /*36d0*/  BAR.SYNC.DEFER_BLOCKING 0x0 ;  /* 0x0000000000007b1d */ /* 0x000fe20000010000 */
[----:B------:R-:W-:Y:S01]  /*36e0*/  ISETP.GT.AND P0, PT, R110, 0x3, PT ;  /* 0x000000036e00780c */ /* 0x000fe20003f04270 */
[----:B-1----:R-:W-:Y:S02]  /*36f0*/  IMAD.MOV.U32 R3, RZ, RZ, -0x800001 ;  /* 0xff7fffffff037424 */ /* 0x002fe400078e00ff */
[----:B------:R-:W-:Y:S02]  /*3700*/  IMAD.MOV.U32 R6, RZ, RZ, RZ ;  /* 0x000000ffff067224 */ /* 0x000fe400078e00ff */
[----:B------:R-:W-:Y:S08]  /*3710*/  BSSY B0, `(.L_x_21355) ;  /* 0x00000e7000007945 */ /* 0x000ff00003800000 */
[----:B------:R-:W1:Y:S04]  /*3720*/  @!P0 LDS R3, [R110.X4+0x180] ;  /* 0x000180006e038984 */ /* 0x000e680000004800 */
[----:B-12---:R-:W1:Y:S02]  /*3730*/  SHFL.BFLY PT, R0, R3, 0x2, 0x1f ;  /* 0x0c401f0003007f89 */ /* 0x006e6400000e0000 */
[----:B-1----:R-:W-:-:S02]  /*3740*/  FMNMX.FTZ R4, R0, R3, !PT ;  /* 0x0000000300047209 */ /* 0x002fc40007810000 */
[----:B------:R-:W-:-:S03]  /*3750*/  IADD3 R0, R112, 0xf, RZ ;  /* 0x0000000f70007810 */ /* 0x000fc60007ffe0ff */
[----:B------:R-:W1:Y:S01]  /*3760*/  SHFL.BFLY PT, R5, R4, 0x1, 0x1f ;  /* 0x0c201f0004057f89 */ /* 0x000e6200000e0000 */
[----:B------:R-:W-:Y:S02]  /*3770*/  SHF.R.S32.HI R7, RZ, 0x1f, R0 ;  /* 0x0000001fff077819 */ /* 0x000fe40000011400 */
[----:B-1----:R-:W-:Y:S02]  /*3780*/  FMNMX.FTZ R2, R4, R5, !PT ;  /* 0x0000000504027209 */ /* 0x002fe40007810000 */
[----:B------:R-:W-:-:S04]  /*3790*/  LEA.HI R5, R7, R0, RZ, 0x4 ;  /* 0x0000000007057211 */ /* 0x000fc800078f20ff */
[----:B------:R-:W-:Y:S01]  /*37a0*/  LOP3.LUT R5, R5, 0xfffffff0, RZ, 0xc0, !PT ;  /* 0xfffffff005057812 */ /* 0x000fe200078ec0ff */
[----:B------:R-:W1:Y:S03]  /*37b0*/  SHFL.IDX PT, R2, R2, RZ, 0x1f ;  /* 0x00001fff02027589 */ /* 0x000e6600000e0000 */
[----:B------:R-:W-:-:S04]  /*37c0*/  IMNMX R0, R112, R5, PT ;  /* 0x0000000570007217 */ /* 0x000fc80003800200 */
[----:B------:R-:W-:-:S13]  /*37d0*/  ISETP.GE.AND P1, PT, R55, R0, PT ;  /* 0x000000003700720c */ /* 0x000fda0003f26270 */
        /* <DEDUP_REMOVED lines=13> */
.L_x_21359:
        /* <DEDUP_REMOVED lines=11> */
.L_x_21358:
[----:B------:R-:W-:Y:S05]  /*3960*/  BSYNC B1 ;  /* 0x0000000000017941 */ /* 0x000fea0003800000 */
.L_x_21357:
        /* <DEDUP_REMOVED lines=10> */
.L_x_21362:
        /* <DEDUP_REMOVED lines=100> */
.L_x_21361:
[----:B------:R-:W-:Y:S05]  /*4050*/  BSYNC B1 ;  /* 0x0000000000017941 */ /* 0x000fea0003800000 */
.L_x_21360:
        /* <DEDUP_REMOVED lines=55> */
.L_x_21364:
[----:B------:R-:W-:Y:S05]  /*43d0*/  BSYNC B1 ;  /* 0x0000000000017941 */ /* 0x000fea0003800000 */
.L_x_21363:
        /* <DEDUP_REMOVED lines=26> */
.L_x_21356:
[----:B------:R-:W-:Y:S05]  /*4580*/  BSYNC B0 ;  /* 0x0000000000007941 */ /* 0x000fea0003800000 */
.L_x_21355:
        /* <DEDUP_REMOVED lines=36> */
.L_x_21369:
        /* <DEDUP_REMOVED lines=8> */
.L_x_21368:
[----:B01----:R-:W-:Y:S05]  /*4850*/  BSYNC B1 ;  /* 0x0000000000017941 */ /* 0x003fea0003800000 */
.L_x_21367:
        /* <DEDUP_REMOVED lines=10> */
.L_x_21372:
        /* <DEDUP_REMOVED lines=52> */
.L_x_21371:
[----:B------:R-:W-:Y:S05]  /*4c40*/  BSYNC B1 ;  /* 0x0000000000017941 */ /* 0x000fea0003800000 */
.L_x_21370:
        /* <DEDUP_REMOVED lines=31> */
.L_x_21374:
[----:B------:R-:W-:Y:S05]  /*4e40*/  BSYNC B1 ;  /* 0x0000000000017941 */ /* 0x000fea0003800000 */
.L_x_21373:
        /* <DEDUP_REMOVED lines=14> */
.L_x_21366:
[----:B------:R-:W-:Y:S05]  /*4f30*/  BSYNC B0 ;  /* 0x0000000000007941 */ /* 0x000fea0003800000 */
.L_x_21365:
[----:B------:R-:W-:Y:S01]  /*4f40*/  BAR.SYNC.DEFER_BLOCKING 0x0 ;  /* 0x0000000000007b1d */ /* 0x000fe20000010000 */
[----:B------:R-:W-:-:S05]  /*4f50*/  ISETP.GE.AND P0, PT, R111, R54, PT ;  /* 0x000000366f00720c */ /* 0x000fca0003f06270 */
[----:B------:R-:W-:Y:S08]  /*4f60*/  BSSY B0, `(.L_x_21375) ;  /* 0x0000135000007945 */ /* 0x000ff00003800000 */
[----:B------:R-:W-:Y:S05]  /*4f70*/  @!P0 BRA `(.L_x_21376) ;  /* 0x0000009000008947 */ /* 0x000fea0003800000 */
[----:B------:R-:W-:Y:S01]  /*4f80*/  CS2R R52, SRZ ;  /* 0x0000000000347805 */ /* 0x000fe2000001ff00 */
[----:B------:R-:W-:Y:S01]  /*4f90*/  IMAD.MOV.U32 R60, RZ, RZ, RZ ;  /* 0x000000ffff3c7224 */ /* 0x000fe200078e00ff */
[----:B------:R-:W-:Y:S01]  /*4fa0*/  CS2R R64, SRZ ;  /* 0x0000000000407805 */ /* 0x000fe2000001ff00 */
[----:B------:R-:W-:Y:S01]  /*4fb0*/  IMAD.MOV.U32 R62, RZ, RZ, RZ ;  /* 0x000000ffff3e7224 */ /* 0x000fe200078e00ff */
[----:B------:R-:W-:Y:S01]  /*4fc0*/  CS2R R66, SRZ ;  /* 0x0000000000427805 */ /* 0x000fe2000001ff00 */
[----:B------:R-:W-:Y:S01]  /*4fd0*/  CS2R R68, SRZ ;  /* 0x0000000000447805 */ /* 0x000fe2000001ff00 */
[----:B------:R-:W-:-:S02]  /*4fe0*/  IMAD.MOV.U32 R70, RZ, RZ, RZ ;  /* 0x000000ffff467224 */ /* 0x000fc400078e00ff */
[----:B------:R-:W-:Y:S01]  /*4ff0*/  IMAD.MOV.U32 R72, RZ, RZ, RZ ;  /* 0x000000ffff487224 */ /* 0x000fe200078e00ff */
[----:B------:R-:W-:Y:S05]  /*5000*/  BRA `(.L_x_21377) ;  /* 0x000012a000007947 */ /* 0x000fea0003800000 */
.L_x_21376:
[----:B------:R-:W1:Y:S01]  /*5010*/  S2R R0, SR_CTAID.Y ;  /* 0x0000000000007919 */ /* 0x000e620000002600 */
[----:B0-----:R-:W-:Y:S01]  /*5020*/  SHF.R.S32.HI R3, RZ, 0x1f, R111 ;  /* 0x0000001fff037819 */ /* 0x001fe2000001146f */
[----:B------:R-:W-:Y:S01]  /*5030*/  IMAD R2, R15, c[0x0][0x1b0], RZ ;  /* 0x00006c000f027a24 */ /* 0x000fe200078e02ff */
[----:B------:R-:W-:Y:S01]  /*5040*/  LOP3.LUT R61, RZ, R54, RZ, 0x33, !PT ;  /* 0x00000036ff3d7212 */ /* 0x000fe200078e33ff */
[----:B------:R-:W-:Y:S01]  /*5050*/  IMAD.MOV.U32 R75, RZ, RZ, c[0x0][0x1ac] ;  /* 0x00006b00ff4b7624 */ /* 0x000fe200078e00ff */
[----:B------:R-:W-:Y:S01]  /*5060*/  CS2R R52, SRZ ;  /* 0x0000000000347805 */ /* 0x000fe2000001ff00 */
[----:B------:R-:W-:Y:S01]  /*5070*/  IMAD.MOV.U32 R60, RZ, RZ, RZ ;  /* 0x000000ffff3c7224 */ /* 0x000fe200078e00ff */
[----:B------:R-:W-:Y:S01]  /*5080*/  CS2R R64, SRZ ;  /* 0x0000000000407805 */ /* 0x000fe2000001ff00 */
        /* <DEDUP_REMOVED lines=35> */
.L_x_21378:
        /* <DEDUP_REMOVED lines=26> */
[----:B------:R-:W-:-:S04]  /*5460*/  LEA.HI.X.SX32 R24, R85, R50, 0x1, P0 ;  /* 0x0000003255187211 */ /* 0x000fc800000f0eff */
[----:B------:R-:W-:Y:S02]  /*5470*/  LEA.HI.X R21, R21, c[0x0][0x17c], R24, 0x2, P1 ;  /* 0x00005f0015157a11 */ /* 0x000fe400008f1418 */
[----:B------:R-:W-:-:S04]  /*5480*/  IADD3 R25, P0, R87, R48, RZ ;  /* 0x0000003057197210 */ /* 0x000fc80007f1e0ff */
[----:B0-----:R-:W4:Y:S01]  /*5490*/  LDG.E.128.CONSTANT R20, [R20.64] ;  /* 0x0000000a14147981 */ /* 0x001f22000c1e9d00 */
        /* <DEDUP_REMOVED lines=26> */
[----:B------:R-:W-:Y:S01]  /*5640*/  IADD3 R49, P0, R79, R48, RZ ;  /* 0x000000304f317210 */ /* 0x000fe20007f1e0ff */
[----:B------:R-:W4:Y:S01]  /*5650*/  LDG.E.128.CONSTANT R40, [R40.64] ;  /* 0x0000000a28287981 */ /* 0x000f22000c1e9d00 */
[----:B------:R-:W-:Y:S02]  /*5660*/  LEA.HI.X R45, R45, c[0x0][0x17c], R46, 0x2, P1 ;  /* 0x00005f002d2d7a11 */ /* 0x000fe400008f142e */
[----:B------:R-:W-:Y:S02]  /*5670*/  LEA R48, P1, R49, c[0x0][0x178], 0x2 ;  /* 0x00005e0031307a11 */ /* 0x000fe400078210ff */
[----:B------:R-:W-:-:S02]  /*5680*/  LEA.HI.X.SX32 R50, R79, R50, 0x1, P0 ;  /* 0x000000324f327211 */ /* 0x000fc400000f0eff */
        /* <DEDUP_REMOVED lines=18> */
[----:B--2---:R-:W-:Y:S02]  /*57b0*/  @!P1 FSEL R4, R4, RZ, !P0 ;  /* 0x000000ff04049208 */ /* 0x004fe40004000000 */
[-C--:B------:R-:W-:Y:S02]  /*57c0*/  @!P1 ISETP.GE.AND P0, PT, R57, R112.reuse, PT ;  /* 0x000000703900920c */ /* 0x080fe40003f06270 */
[----:B------:R-:W-:Y:S02]  /*57d0*/  @!P1 IADD3 R57, R77, -0x2, RZ ;  /* 0xfffffffe4d399810 */ /* 0x000fe40007ffe0ff */
[----:B------:R-:W-:Y:S02]  /*57e0*/  @!P1 FSEL R6, R6, RZ, !P5 ;  /* 0x000000ff06069208 */ /* 0x000fe40006800000 */
[----:B------:R-:W-:-:S02]  /*57f0*/  @!P1 ISETP.GE.AND P5, PT, R57, R112, PT ;  /* 0x000000703900920c */ /* 0x000fc40003fa6270 */
[----:B------:R-:W-:Y:S02]  /*5800*/  @!P1 IADD3 R57, R77, -0x3, RZ ;  /* 0xfffffffd4d399810 */ /* 0x000fe40007ffe0ff */
[----:B---3--:R-:W-:Y:S02]  /*5810*/  @!P1 FSEL R8, R8, RZ, !P4 ;  /* 0x000000ff08089208 */ /* 0x008fe40006000000 */
        /* <DEDUP_REMOVED lines=8> */
[----:B----4-:R-:W-:Y:S02]  /*58a0*/  @!P1 FSEL R12, R12, RZ, !P0 ;  /* 0x000000ff0c0c9208 */ /* 0x010fe40004000000 */
        /* <DEDUP_REMOVED lines=21> */
[----:B------:R-:W-:Y:S02]  /*5a00*/  @!P1 FSEL R17, R17, RZ, !P2 ;  /* 0x000000ff11119208 */ /* 0x000fe40005000000 */
[-C--:B------:R-:W-:Y:S02]  /*5a10*/  @!P1 ISETP.GE.AND P0, PT, R57, R112.reuse, PT ;  /* 0x000000703900920c */ /* 0x080fe40003f06270 */
[C---:B------:R-:W-:Y:S02]  /*5a20*/  @!P1 ISETP.GE.AND P2, PT, R77.reuse, R112, PT ;  /* 0x000000704d00920c */ /* 0x040fe40003f46270 */
        /* <DEDUP_REMOVED lines=11> */
[-C--:B------:R-:W-:Y:S02]  /*5ae0*/  @!P1 ISETP.GE.AND P6, PT, R59, R112.reuse, PT ;  /* 0x000000703b00920c */ /* 0x080fe40003fc6270 */
[----:B------:R-:W-:-:S02]  /*5af0*/  @!P1 ISETP.GE.AND P4, PT, R57, R112, PT ;  /* 0x000000703900920c */ /* 0x000fc40003f86270 */
[-C--:B------:R-:W-:Y:S01]  /*5b00*/  @!P1 ISETP.GE.AND P2, PT, R99, R112.reuse, PT ;  /* 0x000000706300920c */ /* 0x080fe20003f46270 */
[----:B------:R-:W0:Y:S01]  /*5b10*/  LDS.128 R56, [R74] ;  /* 0x000000004a387984 */ /* 0x000e220000000c00 */
[----:B------:R-:W-:Y:S02]  /*5b20*/  @!P1 IADD3 R99, R77, -0x3, RZ ;  /* 0xfffffffd4d639810 */ /* 0x000fe40007ffe0ff */
        /* <DEDUP_REMOVED lines=17> */
[----:B------:R-:W-:Y:S02]  /*5c40*/  @!P1 FSEL R33, R33, RZ, !P2 ;  /* 0x000000ff21219208 */ /* 0x000fe40005000000 */
[----:B------:R-:W-:Y:S02]  /*5c50*/  @!P1 IADD3 R99, R77, -0x3, RZ ;  /* 0xfffffffd4d639810 */ /* 0x000fe40007ffe0ff */
[----:B------:R-:W-:Y:S02]  /*5c60*/  @!P1 FSEL R37, R37, RZ, !P6 ;  /* 0x000000ff25259208 */ /* 0x000fe40007000000 */
[CC--:B------:R-:W-:Y:S02]  /*5c70*/  @!P1 ISETP.GE.AND P2, PT, R77.reuse, R112.reuse, PT ;  /* 0x000000704d00920c */ /* 0x0c0fe40003f46270 */
[----:B------:R-:W-:-:S02]  /*5c80*/  @!P1 ISETP.GE.AND P6, PT, R77, R112, PT ;  /* 0x000000704d00920c */ /* 0x000fc40003fc6270 */
[----:B------:R-:W-:Y:S02]  /*5c90*/  @!P1 FSEL R31, R31, RZ, !P5 ;  /* 0x000000ff1f1f9208 */ /* 0x000fe40006800000 */
[----:B------:R-:W-:Y:S02]  /*5ca0*/  @!P1 FSEL R36, R36, RZ, !P0 ;  /* 0x000000ff24249208 */ /* 0x000fe40004000000 */
[-C--:B------:R-:W-:Y:S02]  /*5cb0*/  @!P1 ISETP.GE.AND P5, PT, R101, R112.reuse, PT ;  /* 0x000000706500920c */ /* 0x080fe40003fa6270 */
[----:B------:R-:W-:Y:S02]  /*5cc0*/  @!P1 ISETP.GE.AND P0, PT, R99, R112, PT ;  /* 0x000000706300920c */ /* 0x000fe40003f06270 */
[----:B------:R-:W-:Y:S02]  /*5cd0*/  @!P1 FSEL R35, R35, RZ, !P2 ;  /* 0x000000ff23239208 */ /* 0x000fe40005000000 */
[----:B------:R-:W-:-:S02]  /*5ce0*/  @!P1 IADD3 R99, R77, -0x2, RZ ;  /* 0xfffffffe4d639810 */ /* 0x000fc40007ffe0ff */
[----:B------:R-:W-:Y:S02]  /*5cf0*/  @!P1 FSEL R39, R39, RZ, !P6 ;  /* 0x000000ff27279208 */ /* 0x000fe40007000000 */
[CC--:B------:R-:W-:Y:S02]  /*5d00*/  @!P1 ISETP.GE.AND P2, PT, R101.reuse, R112.reuse, PT ;  /* 0x000000706500920c */ /* 0x0c0fe40003f46270 */
[-C--:B------:R-:W-:Y:S02]  /*5d10*/  @!P1 ISETP.GE.AND P6, PT, R101, R112.reuse, PT ;  /* 0x000000706500920c */ /* 0x080fe40003fc6270 */
[----:B------:R-:W-:Y:S02]  /*5d20*/  @!P1 IADD3 R101, R77, -0x2, RZ ;  /* 0xfffffffe4d659810 */ /* 0x000fe40007ffe0ff */
[----:B------:R-:W-:Y:S02]  /*5d30*/  @!P1 FSEL R38, R38, RZ, !P5 ;  /* 0x000000ff26269208 */ /* 0x000fe40006800000 */
[----:B------:R-:W-:-:S02]  /*5d40*/  @!P1 ISETP.GE.AND P5, PT, R99, R112, PT ;  /* 0x000000706300920c */ /* 0x000fc40003fa6270 */
[----:B------:R-:W-:Y:S02]  /*5d50*/  @!P1 IADD3 R99, R77, -0x3, RZ ;  /* 0xfffffffd4d639810 */ /* 0x000fe40007ffe0ff */
[----:B------:R-:W-:Y:S02]  /*5d60*/  @!P1 FSEL R40, R40, RZ, !P4 ;  /* 0x000000ff28289208 */ /* 0x000fe40006000000 */
[-C--:B------:R-:W-:Y:S02]  /*5d70*/  @!P1 ISETP.GE.AND P4, PT, R101, R112.reuse, PT ;  /* 0x000000706500920c */ /* 0x080fe40003f86270 */
[----:B------:R-:W-:Y:S02]  /*5d80*/  @!P1 FSEL R41, R41, RZ, !P3 ;  /* 0x000000ff29299208 */ /* 0x000fe40005800000 */
[----:B------:R-:W-:Y:S02]  /*5d90*/  @!P1 ISETP.GE.AND P3, PT, R99, R112, PT ;  /* 0x000000706300920c */ /* 0x000fe40003f66270 */
[----:B------:R-:W-:-:S02]  /*5da0*/  @!P1 IADD3 R99, R77, -0x1, RZ ;  /* 0xffffffff4d639810 */ /* 0x000fc40007ffe0ff */
[----:B------:R-:W-:Y:S02]  /*5db0*/  @!P1 FSEL R45, R45, RZ, !P5 ;  /* 0x000000ff2d2d9208 */ /* 0x000fe40006800000 */
[----:B------:R-:W-:Y:S02]  /*5dc0*/  @!P1 FSEL R49, R49, RZ, !P4 ;  /* 0x000000ff31319208 */ /* 0x000fe40006000000 */
[----:B------:R-:W-:Y:S02]  /*5dd0*/  @!P1 FSEL R44, R44, RZ, !P0 ;  /* 0x000000ff2c2c9208 */ /* 0x000fe40004000000 */
[-C--:B------:R-:W-:Y:S01]  /*5de0*/  @!P1 ISETP.GE.AND P0, PT, R77, R112.reuse, PT ;  /* 0x000000704d00920c */ /* 0x080fe20003f06270 */
[----:B0-----:R-:W-:Y:S01]  /*5df0*/  FMUL.FTZ R5, R57, R5 ;  /* 0x0000000539057220 */ /* 0x001fe20000410000 */
[----:B------:R-:W-:Y:S01]  /*5e00*/  @!P1 ISETP.GE.AND P5, PT, R99, R112, PT ;  /* 0x000000706300920c */ /* 0x000fe20003fa6270 */
        /* <DEDUP_REMOVED lines=15> */
[----:B------:R-:W-:Y:S01]  /*5f00*/  FFMA.FTZ R5, R56, R4, R5 ;  /* 0x0000000438057223 */ /* 0x000fe20000010005 */
        /* <DEDUP_REMOVED lines=29> */
[----:B------:R-:W-:Y:S01]  /*60e0*/  IADD3 R0, P1, R0, 0x10, RZ ;  /* 0x0000001000007810 */ /* 0x000fe20007f3e0ff */
        /* <DEDUP_REMOVED lines=27> */
[----:B------:R-:W-:Y:S05]  /*62a0*/  @!P0 BRA `(.L_x_21378) ;  /* 0xfffff01000008947 */ /* 0x000fea000383ffff */
.L_x_21377:
[----:B------:R-:W-:Y:S05]  /*62b0*/  BSYNC B0 ;  /* 0x0000000000007941 */ /* 0x000fea0003800000 */
.L_x_21375:
[----:B0-----:R-:W0:Y:S01]  /*62c0*/  SHFL.BFLY PT, R3, R72, 0x2, 0x1f ;  /* 0x0c401f0048037f89 */ /* 0x001e2200000e0000 */
[----:B------:R-:W-:Y:S01]  /*62d0*/  LOP3.LUT R19, R110, 0x3, RZ, 0xc0, !PT ;  /* 0x000000036e137812 */ /* 0x000fe200078ec0ff */
[----:B------:R-:W-:Y:S01]  /*62e0*/  BSSY B0, `(.L_x_21379) ;  /* 0x000004b000007945 */ /* 0x000fe20003800000 */
[----:B------:R-:W-:Y:S01]  /*62f0*/  SHF.R.S32.HI R25, RZ, 0x1f, R110 ;  /* 0x0000001fff197819 */ /* 0x000fe2000001146e */
[----:B------:R-:W1:Y:S01]  /*6300*/  SHFL.BFLY PT, R0, R69, 0x2, 0x1f ;  /* 0x0c401f0045007f89 */ /* 0x000e6200000e0000 */
[----:B------:R-:W-:Y:S02]  /*6310*/  ISETP.NE.AND P2, PT, R19, RZ, PT ;  /* 0x000000ff1300720c */ /* 0x000fe40003f45270 */
[----:B------:R-:W-:Y:S01]  /*6320*/  LOP3.LUT R19, R55, 0xffffffc0, RZ, 0xc0, !PT ;  /* 0xffffffc037137812 */ /* 0x000fe200078ec0ff */
[----:B------:R-:W2:Y:S01]  /*6330*/  SHFL.BFLY PT, R5, R70, 0x2, 0x1f ;  /* 0x0c401f0046057f89 */ /* 0x000ea200000e0000 */
[----:B------:R-:W-:-:S02]  /*6340*/  LEA.HI R25, R25, R110, RZ, 0x2 ;  /* 0x0000006e19197211 */ /* 0x000fc400078f10ff */
[----:B------:R-:W-:Y:S01]  /*6350*/  ISETP.NE.OR P5, PT, R19, 0x40, P2 ;  /* 0x000000401300780c */ /* 0x000fe200017a5670 */
[----:B------:R-:W3:Y:S01]  /*6360*/  SHFL.BFLY PT, R2, R65, 0x2, 0x1f ;  /* 0x0c401f0041027f89 */ /* 0x000ee200000e0000 */
[C---:B------:R-:W-:Y:S02]  /*6370*/  IADD3 R23, R55.reuse, 0x1f, RZ ;  /* 0x0000001f37177810 */ /* 0x040fe40007ffe0ff */
[----:B------:R-:W-:Y:S01]  /*6380*/  LOP3.LUT R21, R55, 0xffffffe0, RZ, 0xc0, !PT ;  /* 0xffffffe037157812 */ /* 0x000fe200078ec0ff */
[----:B------:R-:W4:Y:S01]  /*6390*/  SHFL.BFLY PT, R7, R68, 0x2, 0x1f ;  /* 0x0c401f0044077f89 */ /* 0x000f2200000e0000 */
[----:B------:R-:W-:Y:S02]  /*63a0*/  ISETP.GT.U32.AND P3, PT, R23, 0x3e, PT ;  /* 0x0000003e1700780c */ /* 0x000fe40003f64070 */
[----:B------:R-:W-:Y:S01]  /*63b0*/  ISETP.NE.OR P4, PT, R21, 0x20, P2 ;  /* 0x000000201500780c */ /* 0x000fe20001785670 */
[----:B------:R-:W4:Y:S01]  /*63c0*/  SHFL.BFLY PT, R4, R67, 0x2, 0x1f ;  /* 0x0c401f0043047f89 */ /* 0x000f2200000e0000 */
[----:B------:R-:W-:-:S02]  /*63d0*/  ISETP.GT.OR P0, PT, R55, 0x3f, P2 ;  /* 0x0000003f3700780c */ /* 0x000fc40001704670 */
        /* <DEDUP_REMOVED lines=27> */
[----:B------:R-:W-:-:S03]  /*6590*/  SHF.R.S32.HI R0, RZ, 0x2, R25 ;  /* 0x00000002ff007819 */ /* 0x000fc60000011419 */
[----:B------:R-:W4:Y:S01]  /*65a0*/  SHFL.BFLY PT, R14, R11, 0x1, 0x1f ;  /* 0x0c201f000b0e7f89 */ /* 0x000f2200000e0000 */
[----:B0-----:R-:W-:Y:S02]  /*65b0*/  FADD.FTZ R29, R5, R2 ;  /* 0x00000002051d7221 */ /* 0x001fe40000010000 */
        /* <DEDUP_REMOVED lines=29> */
.L_x_21380:
[----:B------:R-:W-:Y:S05]  /*6790*/  BSYNC B0 ;  /* 0x0000000000007941 */ /* 0x000fea0003800000 */
.L_x_21379:
        /* <DEDUP_REMOVED lines=27> */
.L_x_21382:
[----:B------:R-:W-:Y:S05]  /*6950*/  BSYNC B0 ;  /* 0x0000000000007941 */ /* 0x000fea0003800000 */
.L_x_21381:
        /* <DEDUP_REMOVED lines=15> */
.L_x_21384:
[----:B------:R-:W-:Y:S05]  /*6a50*/  BSYNC B0 ;  /* 0x0000000000007941 */ /* 0x000fea0003800000 */
.L_x_21383:
        /* <DEDUP_REMOVED lines=27> */
.L_x_21386:
[----:B------:R-:W-:Y:S05]  /*6c10*/  BSYNC B0 ;  /* 0x0000000000007941 */ /* 0x000fea0003800000 */
.L_x_21385:
        /* <DEDUP_REMOVED lines=26> */
[----:B01----:R-:W-:Y:S02]  /*6dc0*/  LEA R2, P0, R13, c[0x0][0x160], 0x2 ;  /* 0x000058000d027a11 */ /* 0x003fe400078010ff */
[----:B------:R-:W-:Y:S02]  /*6dd0*/  LEA.HI.X.SX32 R14, R3, UR7, 0x1, P1 ;  /* 0x00000007030e7c11 */ /* 0x000fe400088f0eff */
[----:B------:R-:W-:Y:S02]  /*6de0*/  LEA.HI.X.SX32 R12, R4, UR7, 0x1, P2 ;  /* 0x00000007040c7c11 */ /* 0x000fe400090f0eff */
        /* <DEDUP_REMOVED lines=61> */
.L_x_21345:
[----:B------:R-:W-:Y:S01]  /*71c0*/  IMAD.MOV.U32 R64, RZ, RZ, 0x1 ;  /* 0x00000001ff407424 */ /* 0x000fe200078e00ff */
[----:B------:R-:W-:Y:S01]  /*71d0*/  MOV R32, 0x7210 ;  /* 0x0000721000207802 */ /* 0x000fe20000000f00 */
[----:B------:R-:W-:-:S02]  /*71e0*/  IMAD.MOV.U32 R35, RZ, RZ, 0x1f ;  /* 0x0000001fff237424 */ /* 0x000fc400078e00ff */
[----:B------:R-:W-:Y:S02]  /*71f0*/  IMAD.MOV.U32 R34, RZ, RZ, -0x1 ;  /* 0xffffffffff227424 */ /* 0x000fe400078e00ff */
[----:B------:R-:W-:Y:S05]  /*7200*/  CALL.REL.NOINC `($__internal_401_$__cuda_sm70_shflsync_bfly_p) ;  /* 0x0000021000007944 */ /* 0x000fea0003c00000 */
[----:B01----:R-:W-:Y:S05]  /*7210*/  BRA `(.L_x_21387) ;  /* 0xffffb4e000007947 */ /* 0x003fea000383ffff */
.L_x_21349:
[----:B------:R-:W-:Y:S01]  /*7220*/  IMAD.MOV.U32 R64, RZ, RZ, 0x1 ;  /* 0x00000001ff407424 */ /* 0x000fe200078e00ff */
[----:B------:R-:W-:Y:S01]  /*7230*/  MOV R32, 0x7270 ;  /* 0x0000727000207802 */ /* 0x000fe20000000f00 */
[----:B------:R-:W-:Y:S02]  /*7240*/  IMAD.MOV.U32 R35, RZ, RZ, 0x1f ;  /* 0x0000001fff237424 */ /* 0x000fe400078e00ff */
[----:B------:R-:W-:Y:S02]  /*7250*/  IMAD.MOV.U32 R34, RZ, RZ, -0x1 ;  /* 0xffffffffff227424 */ /* 0x000fe400078e00ff */
[----:B------:R-:W-:Y:S05]  /*7260*/  CALL.REL.NOINC `($__internal_401_$__cuda_sm70_shflsync_bfly_p) ;  /* 0x000001b000007944 */ /* 0x000fea0003c00000 */
[----:B01----:R-:W-:Y:S05]  /*7270*/  BRA `(.L_x_21388) ;  /* 0xffffc25000007947 */ /* 0x003fea000383ffff */
.L_x_21353:
[----:B------:R-:W-:Y:S01]  /*7280*/  IMAD.MOV.U32 R65, RZ, RZ, R108 ;  /* 0x000000ffff417224 */ /* 0x000fe200078e006c */
[----:B------:R-:W-:Y:S01]  /*7290*/  MOV R32, 0x72e0 ;  /* 0x000072e000207802 */ /* 0x000fe20000000f00 */
[----:B------:R-:W-:Y:S02]  /*72a0*/  IMAD.MOV.U32 R64, RZ, RZ, 0x10 ;  /* 0x00000010ff407424 */ /* 0x000fe400078e00ff */
[----:B------:R-:W-:Y:S02]  /*72b0*/  IMAD.MOV.U32 R35, RZ, RZ, 0x1f ;  /* 0x0000001fff237424 */ /* 0x000fe400078e00ff */
[----:B------:R-:W-:-:S02]  /*72c0*/  IMAD.MOV.U32 R34, RZ, RZ, -0x1 ;  /* 0xffffffffff227424 */ /* 0x000fc400078e00ff */
[----:B-----5:R-:W-:Y:S05]  /*72d0*/  CALL.REL.NOINC `($__internal_401_$__cuda_sm70_shflsync_bfly_p) ;  /* 0x0000014000007944 */ /* 0x020fea0003c00000 */
[----:B01----:R-:W-:Y:S05]  /*72e0*/  BRA `(.L_x_21389) ;  /* 0xffffc33000007947 */ /* 0x003fea000383ffff */
.L_x_21354:
[----:B------:R-:W-:Y:S01]  /*72f0*/  IMAD.MOV.U32 R64, RZ, RZ, 0x8 ;  /* 0x00000008ff407424 */ /* 0x000fe200078e00ff */
[----:B------:R-:W-:Y:S01]  /*7300*/  MOV R32, 0x7340 ;  /* 0x0000734000207802 */ /* 0x000fe20000000f00 */
[----:B------:R-:W-:-:S02]  /*7310*/  IMAD.MOV.U32 R35, RZ, RZ, 0x1f ;  /* 0x0000001fff237424 */ /* 0x000fc400078e00ff */
[----:B------:R-:W-:Y:S02]  /*7320*/  IMAD.MOV.U32 R34, RZ, RZ, -0x1 ;  /* 0xffffffffff227424 */ /* 0x000fe400078e00ff */
[----:B0----5:R-:W-:Y:S05]  /*7330*/  CALL.REL.NOINC `($__internal_401_$__cuda_sm70_shflsync_bfly_p) ;  /* 0x000000e000007944 */ /* 0x021fea0003c00000 */
[----:B01----:R-:W-:Y:S01]  /*7340*/  FMNMX.FTZ R65, R65, R35, !PT ;  /* 0x0000002341417209 */ /* 0x003fe20007810000 */
[----:B------:R-:W-:Y:S01]  /*7350*/  IMAD.MOV.U32 R64, RZ, RZ, 0x4 ;  /* 0x00000004ff407424 */ /* 0x000fe200078e00ff */
[----:B------:R-:W-:Y:S01]  /*7360*/  MOV R32, 0x73a0 ;  /* 0x000073a000207802 */ /* 0x000fe20000000f00 */
[----:B------:R-:W-:Y:S02]  /*7370*/  IMAD.MOV.U32 R35, RZ, RZ, 0x1f ;  /* 0x0000001fff237424 */ /* 0x000fe400078e00ff */
[----:B------:R-:W-:Y:S02]  /*7380*/  IMAD.MOV.U32 R34, RZ, RZ, -0x1 ;  /* 0xffffffffff227424 */ /* 0x000fe400078e00ff */
[----:B------:R-:W-:Y:S05]  /*7390*/  CALL.REL.NOINC `($__internal_401_$__cuda_sm70_shflsync_bfly_p) ;  /* 0x0000008000007944 */ /* 0x000fea0003c00000 */
[----:B-1----:R-:W-:Y:S01]  /*73a0*/  FMNMX.FTZ R3, R65, R35, !PT ;  /* 0x0000002341037209 */ /* 0x002fe20007810000 */
[----:B0-----:R-:W-:Y:S01]  /*73b0*/  IMAD.MOV.U32 R64, RZ, RZ, 0x2 ;  /* 0x00000002ff407424 */ /* 0x001fe200078e00ff */
[----:B------:R-:W-:Y:S01]  /*73c0*/  MOV R32, 0x7410 ;  /* 0x0000741000207802 */ /* 0x000fe20000000f00 */
[----:B------:R-:W-:Y:S02]  /*73d0*/  IMAD.MOV.U32 R35, RZ, RZ, 0x1f ;  /* 0x0000001fff237424 */ /* 0x000fe400078e00ff */
[----:B------:R-:W-:-:S02]  /*73e0*/  IMAD.MOV.U32 R34, RZ, RZ, -0x1 ;  /* 0xffffffffff227424 */ /* 0x000fc400078e00ff */
[----:B------:R-:W-:Y:S02]  /*73f0*/  IMAD.MOV.U32 R65, RZ, RZ, R3 ;  /* 0x000000ffff417224 */ /* 0x000fe400078e0003 */
[----:B------:R-:W-:Y:S05]  /*7400*/  CALL.REL.NOINC `($__internal_401_$__cuda_sm70_shflsync_bfly_p) ;  /* 0x0000001000007944 */ /* 0x000fea0003c00000 */
[----:B01----:R-:W-:Y:S05]  /*7410*/  BRA `(.L_x_21390) ;  /* 0xffffc27000007947 */ /* 0x003fea000383ffff */
        .weak           $__internal_401_$__cuda_sm70_shflsync_bfly_p
        .type           $__internal_401_$__cuda_sm70_shflsync_bfly_p,@function
        .size           $__internal_401_$__cuda_sm70_shflsync_bfly_p,(.L_x_23568 - $__internal_401_$__cuda_sm70_shflsync_bfly_p)
$__internal_401_$__cuda_sm70_shflsync_bfly_p:
[----:B------:R-:W-:Y:S01]  /*7420*/  IMAD.MOV.U32 R33, RZ, RZ, 0x0 ;  /* 0x00000000ff217424 */ /* 0x000fe200078e00ff */
[----:B------:R-:W-:Y:S04]  /*7430*/  WARPSYNC R34 ;  /* 0x0000002200007348 */ /* 0x000fe80003800000 */
[----:B------:R0:W1:Y:S01]  /*7440*/  SHFL.BFLY PT, R35, R65, R64, R35 ;  /* 0x0c00004041237389 */ /* 0x00006200000e0023 */
[----:B------:R-:W-:Y:S05]  /*7450*/  RET.REL.NODEC R32 `(_ZN4vllm25paged_attention_v1_kernelIffLi96ELi16ELi128ELNS_18Fp8KVCacheDataTypeE0ELb0EEEvPT_PKS2_PKT0_S8_ifPKiSA_iPKfiiiSC_SC_iiiii) ;  /* 0xffff8ba020007950 */ /* 0x000fea0003c3ffff */
.L_x_21391:
        /* <DEDUP_REMOVED lines=10> */
.L_x_23568:


//--------------------- .text._ZN4vllm25paged_attention_v1_kernelIffLi80ELi16ELi128ELNS_18Fp8KVCacheDataTypeE0ELb0EEEvPT_PKS2_PKT0_S8_ifPKiSA_iPKfiiiSC_SC_iiiii --------------------------
	.section	.text._ZN4vllm25paged_attention_v1_kernelIffLi80ELi16ELi128ELNS_18Fp8KVCacheDataTypeE0ELb0EEEvPT_PKS2_PKT0_S8_ifPKiSA_iPKfiiiSC_SC_iiiii,"ax",@progbits
	.sectioninfo	@"SHI_REGISTERS=130"
	.align	128
        .global         _ZN4vllm25paged_attention_v1_kernelIffLi80ELi16ELi128ELNS_18Fp8KVCacheDataTypeE0ELb0EEEvPT_PKS2_PKT0_S8_ifPKiSA_iPKfiiiSC_SC_iiiii
        .type           _ZN4vllm25paged_attention_v1_kernelIffLi80ELi16ELi128ELNS_18Fp8KVCacheDataTypeE0ELb0EEEvPT_PKS2_PKT0_S8_ifPKiSA_iPKfiiiSC_SC_iiiii,@function
        .size           _ZN4vllm25paged_attention_v1_kernelIffLi80ELi16ELi128ELNS_18Fp8KVCacheDataTypeE0ELb0EEEvPT_PKS2_PKT0_S8_ifPKiSA_iPKfiiiSC_SC_iiiii,(.L_x_23569 - _ZN4vllm25paged_attention_v1_kernelIffLi80ELi16ELi128ELNS_18Fp8KVCacheDataTypeE0ELb0EEEvPT_PKS2_PKT0_S8_ifPKiSA_iPKfiiiSC_SC_iiiii)
        .other          _ZN4vllm25paged_attention_v1_kernelIffLi80ELi16ELi128ELNS_18Fp8KVCacheDataTypeE0ELb0EEEvPT_PKS2_PKT0_S8_ifPKiSA_iPKfiiiSC_SC_iiiii,@"STO_CUDA_ENTRY STV_DEFAULT"
_ZN4vllm25paged_attention_v1_kernelIffLi80ELi16ELi128ELNS_18Fp8KVCacheDataTypeE0ELb0EEEvPT_PKS2_PKT0_S8_ifPKiSA_iPKfiiiSC_SC_iiiii:
.text._ZN4vllm25paged_attention_v1_kernelIffLi80ELi16ELi128ELNS_18Fp8KVCacheDataTypeE0ELb0EEEvPT_PKS2_PKT0_S8_ifPKiSA_iPKfiiiSC_SC_iiiii:
        /* <DEDUP_REMOVED lines=38> */
[----:B-1----:R-:W-:-:S04]  /*0260*/  IMAD.MOV.U32 R7, RZ, RZ, R2 ;  /* 0x000000ffff077224 */ /* 0x002fc800078e0002 */
        /* <DEDUP_REMOVED lines=42> */
[----:B------:R-:W-:Y:S01]  /*0510*/  IMNMX R5, R8, -0x2c, !PT ;  /* 0xffffffd408057817 */ /* 0x000fe20007800200 */
[----:B------:R-:W-:Y:S01]  /*0520*/  IMAD R10, R10, 0x50, RZ ;  /* 0x000000500a0a7824 */ /* 0x000fe200078e02ff */
        /* <DEDUP_REMOVED lines=21> */
.L_x_21396:
        /* <DEDUP_REMOVED lines=11> */
.L_x_21395:
[----:B------:R-:W-:Y:S05]  /*0730*/  BSYNC B1 ;  /* 0x0000000000017941 */ /* 0x000fea0003800000 */
.L_x_21394:
        /* <DEDUP_REMOVED lines=10> */
.L_x_21397:
        /* <DEDUP_REMOVED lines=17> */
.L_x_21393:
[----:B------:R-:W-:Y:S05]  /*08f0*/  BSYNC B0 ;  /* 0x0000000000007941 */ /* 0x000fea0003800000 */
.L_x_21392:
        /* <DEDUP_REMOVED lines=14> */
[----:B------:R-:W-:Y:S01]  /*09e0*/  IMAD R4, R113, 0xa0, RZ ;  /* 0x000000a071047824 */ /* 0x000fe200078e02ff */
[----:B------:R-:W-:-:S02]  /*09f0*/  LEA.HI R9, R6, R111, RZ, 0x2 ;  /* 0x0000006f06097211 */ /* 0x000fc400078f10ff */
[----:B------:R-:W-:Y:S01]  /*0a00*/  IADD3 R6, R113, 0x6, RZ ;  /* 0x0000000671067810 */ /* 0x000fe20007ffe0ff */
[----:B------:R-:W-:Y:S01]  /*0a10*/  IMAD.IADD R33, R8, 0x1, -R33 ;  /* 0x0000000108217824 */ /* 0x000fe200078e0a21 */
[----:B------:R-:W-:Y:S02]  /*0a20*/  SHF.R.S32.HI R11, RZ, 0x1f, R108 ;  /* 0x0000001fff0b7819 */ /* 0x000fe4000001146c */
[----:B------:R-:W-:Y:S01]  /*0a30*/  LOP3.LUT R8, R9, 0xfffffffc, RZ, 0xc0, !PT ;  /* 0xfffffffc09087812 */ /* 0x000fe200078ec0ff */
[----:B------:R-:W-:Y:S01]  /*0a40*/  IMAD.SHL.U32 R106, R6, 0x2, RZ ;  /* 0x00000002066a7824 */ /* 0x000fe200078e00ff */
[----:B------:R-:W-:Y:S01]  /*0a50*/  LEA.HI R11, R11, R108, RZ, 0x2 ;  /* 0x0000006c0b0b7211 */ /* 0x000fe200078f10ff */
[----:B------:R-:W-:Y:S01]  /*0a60*/  IMAD.SHL.U32 R35, R33, 0x4, RZ ;  /* 0x0000000421237824 */ /* 0x000fe200078e00ff */
        /* <DEDUP_REMOVED lines=80> */
[----:B------:R-:W-:Y:S02]  /*0f70*/  SHF.R.S32.HI R21, RZ, 0x1f, R84 ;  /* 0x0000001fff157819 */ /* 0x000fe40000011454 */
        /* <DEDUP_REMOVED lines=18> */
[----:B------:R-:W-:-:S02]  /*10a0*/  IADD3 R122, P0, R10, R35, RZ ;  /* 0x000000230a7a7210 */ /* 0x000fc40007f1e0ff */
[----:B------:R-:W-:Y:S02]  /*10b0*/  SHF.R.S32.HI R25, RZ, 0x1f, R76 ;  /* 0x0000001fff197819 */ /* 0x000fe4000001144c */
[----:B------:R-:W-:Y:S02]  /*10c0*/  SHF.R.S32.HI R28, RZ, 0x1f, R57 ;  /* 0x0000001fff1c7819 */ /* 0x000fe40000011439 */
[----:B------:R-:W-:Y:S02]  /*10d0*/  LEA.HI R21, R21, R78, RZ, 0x2 ;  /* 0x0000004e15157211 */ /* 0x000fe400078f10ff */
[----:B------:R-:W-:Y:S02]  /*10e0*/  LEA.HI.X.SX32 R123, R10, R27, 0x1, P0 ;  /* 0x0000001b0a7b7211 */ /* 0x000fe400000f0eff */
[----:B-----5:R-:W-:Y:S02]  /*10f0*/  FSETP.NEU.FTZ.AND P0, PT, R121, RZ, PT ;  /* 0x000000ff7900720b */ /* 0x020fe40003f1d000 */
[----:B------:R-:W-:-:S02]  /*1100*/  LEA.HI R6, R6, R6, RZ, 0x1 ;  /* 0x0000000606067211 */ /* 0x000fc400078f08ff */
[----:B------:R-:W-:Y:S02]  /*1110*/  LEA.HI R25, R25, R76, RZ, 0x2 ;  /* 0x0000004c19197211 */ /* 0x000fe400078f10ff */
        /* <DEDUP_REMOVED lines=115> */
.L_x_21404:
        /* <DEDUP_REMOVED lines=21> */
[----:B------:R-:W-:-:S06]  /*19a0*/  LEA.HI.X R37, R32, c[0x0][0x174], R33, 0x2, P2 ;  /* 0x00005d0020257a11 */ /* 0x000fcc00010f1421 */
[----:B------:R-:W4:Y:S01]  /*19b0*/  LDG.E.64.CONSTANT R36, [R36.64] ;  /* 0x0000000a24247981 */ /* 0x000f22000c1e9b00 */
[----:B------:R-:W-:-:S04]  /*19c0*/  IADD3 R32, P0, P1, R106, R126, R105 ;  /* 0x0000007e6a207210 */ /* 0x000fc8000791e069 */
        /* <DEDUP_REMOVED lines=9> */
[----:B------:R-:W4:Y:S01]  /*1a60*/  LDG.E.64.CONSTANT R42, [R42.64] ;  /* 0x0000000a2a2a7981 */ /* 0x000f22000c1e9b00 */
[----:B--2---:R-:W-:Y:S01]  /*1a70*/  FMUL.FTZ R73, R38, R34 ;  /* 0x0000002226497220 */ /* 0x004fe20000410000 */
[----:B------:R-:W-:-:S03]  /*1a80*/  IADD3 R34, P0, P1, R102, R126, R101 ;  /* 0x0000007e66227210 */ /* 0x000fc6000791e065 */
[----:B---3--:R-:W-:Y:S01]  /*1a90*/  FFMA.FTZ R73, R40, R32, R73 ;  /* 0x0000002028497223 */ /* 0x008fe20000010049 */
[----:B------:R-:W-:Y:S02]  /*1aa0*/  LEA R66, P2, R34, c[0x0][0x170], 0x2 ;  /* 0x00005c0022427a11 */ /* 0x000fe400078410ff */
[-C--:B------:R-:W-:Y:S02]  /*1ab0*/  IADD3.X R61, R44, R121.reuse, R11, P0, P1 ;  /* 0x000000792c3d7210 */ /* 0x080fe400007e240b */
[----:B------:R-:W-:Y:S02]  /*1ac0*/  IADD3 R32, P0, P1, R100, R126, R99 ;  /* 0x0000007e64207210 */ /* 0x000fe4000791e063 */
[----:B------:R-:W-:Y:S02]  /*1ad0*/  LEA.HI.X R67, R34, c[0x0][0x174], R61, 0x2, P2 ;  /* 0x00005d0022437a11 */ /* 0x000fe400010f143d */
[----:B------:R-:W-:Y:S02]  /*1ae0*/  LEA R64, P2, R32, c[0x0][0x170], 0x2 ;  /* 0x00005c0020407a11 */ /* 0x000fe400078410ff */
[----:B------:R-:W-:-:S02]  /*1af0*/  IADD3.X R61, R31, R121, R12, P0, P1 ;  /* 0x000000791f3d7210 */ /* 0x000fc400007e240c */
[----:B------:R-:W2:Y:S02]  /*1b00*/  LDG.E.64.CONSTANT R66, [R66.64] ;  /* 0x0000000a42427981 */ /* 0x000ea4000c1e9b00 */
[----:B------:R-:W-:Y:S01]  /*1b10*/  LEA.HI.X R65, R32, c[0x0][0x174], R61, 0x2, P2 ;  /* 0x00005d0020417a11 */ /* 0x000fe200010f143d */
[----:B------:R-:W-:Y:S01]  /*1b20*/  FMUL.FTZ R38, R39, R35 ;  /* 0x0000002327267220 */ /* 0x000fe20000410000 */
[----:B------:R-:W-:-:S04]  /*1b30*/  IADD3 R32, P0, P1, R98, R126, R97 ;  /* 0x0000007e62207210 */ /* 0x000fc8000791e061 */
[----:B------:R-:W3:Y:S01]  /*1b40*/  LDG.E.64.CONSTANT R64, [R64.64] ;  /* 0x0000000a40407981 */ /* 0x000ee2000c1e9b00 */
[----:B------:R-:W-:Y:S01]  /*1b50*/  FFMA.FTZ R38, R41, R33, R38 ;  /* 0x0000002129267223 */ /* 0x000fe20000010026 */
[----:B------:R-:W-:Y:S02]  /*1b60*/  LEA R68, P2, R32, c[0x0][0x170], 0x2 ;  /* 0x00005c0020447a11 */ /* 0x000fe400078410ff */
[-C--:B------:R-:W-:Y:S02]  /*1b70*/  IADD3.X R33, R46, R121.reuse, R13, P0, P1 ;  /* 0x000000792e217210 */ /* 0x080fe400007e240d */
[----:B------:R-:W-:Y:S02]  /*1b80*/  IADD3 R39, P0, P1, R96, R126, R95 ;  /* 0x0000007e60277210 */ /* 0x000fe4000791e05f */
[----:B------:R-:W-:Y:S02]  /*1b90*/  LEA.HI.X R69, R32, c[0x0][0x174], R33, 0x2, P2 ;  /* 0x00005d0020457a11 */ /* 0x000fe400010f1421 */
[----:B------:R-:W-:Y:S01]  /*1ba0*/  LEA R60, P2, R39, c[0x0][0x170], 0x2 ;  /* 0x00005c00273c7a11 */ /* 0x000fe200078410ff */
[----:B------:R-:W4:Y:S01]  /*1bb0*/  LDS.128 R32, [R4+0x10] ;  /* 0x0000100004207984 */ /* 0x000f220000000c00 */
[----:B------:R-:W-:-:S03]  /*1bc0*/  IADD3.X R40, R45, R121, R14, P0, P1 ;  /* 0x000000792d287210 */ /* 0x000fc600007e240e */
[----:B------:R-:W3:Y:S01]  /*1bd0*/  LDG.E.64.CONSTANT R68, [R68.64] ;  /* 0x0000000a44447981 */ /* 0x000ee2000c1e9b00 */
[----:B------:R-:W-:Y:S02]  /*1be0*/  LEA.HI.X R61, R39, c[0x0][0x174], R40, 0x2, P2 ;  /* 0x00005d00273d7a11 */ /* 0x000fe400010f1428 */
[----:B------:R-:W-:-:S04]  /*1bf0*/  IADD3 R39, P0, P1, R94, R126, R93 ;  /* 0x0000007e5e277210 */ /* 0x000fc8000791e05d */
[----:B------:R-:W-:Y:S01]  /*1c00*/  LEA R62, P2, R39, c[0x0][0x170], 0x2 ;  /* 0x00005c00273e7a11 */ /* 0x000fe200078410ff */
[----:B------:R-:W3:Y:S01]  /*1c10*/  LDG.E.64.CONSTANT R60, [R60.64] ;  /* 0x0000000a3c3c7981 */ /* 0x000ee2000c1e9b00 */
        /* <DEDUP_REMOVED lines=9> */
[----:B------:R-:W-:-:S03]  /*1cb0*/  FFMA.FTZ R32, R37, R33, R38 ;  /* 0x0000002125207223 */ /* 0x000fc60000010026 */
[----:B------:R-:W0:Y:S01]  /*1cc0*/  LDS.128 R36, [R4+0x20] ;  /* 0x0000200004247984 */ /* 0x000e220000000c00 */
[----:B-----5:R-:W-:Y:S02]  /*1cd0*/  FFMA.FTZ R73, R70, R34, R73 ;  /* 0x0000002246497223 */ /* 0x020fe40000010049 */
[----:B------:R-:W-:Y:S02]  /*1ce0*/  FFMA.FTZ R70, R71, R35, R32 ;  /* 0x0000002347467223 */ /* 0x000fe40000010020 */
[----:B------:R-:W3:Y:S01]  /*1cf0*/  LDS.128 R32, [R4+0x30] ;  /* 0x0000300004207984 */ /* 0x000ee20000000c00 */
[----:B0-----:R-:W-:Y:S01]  /*1d00*/  FFMA.FTZ R71, R42, R36, R73 ;  /* 0x000000242a477223 */ /* 0x001fe20000010049 */
        /* <DEDUP_REMOVED lines=8> */
[----:B------:R-:W0:Y:S01]  /*1d90*/  LDS.128 R36, [R4+0x40] ;  /* 0x0000400004247984 */ /* 0x000e220000000c00 */
[----:B---3--:R-:W-:Y:S01]  /*1da0*/  FFMA.FTZ R71, R64, R32, R71 ;  /* 0x0000002040477223 */ /* 0x008fe20000010047 */
[----:B------:R-:W-:Y:S01]  /*1db0*/  IADD3 R32, P0, P1, R88, R126, R87 ;  /* 0x0000007e58207210 */ /* 0x000fe2000791e057 */
[----:B------:R-:W-:-:S03]  /*1dc0*/  FFMA.FTZ R70, R65, R33, R70 ;  /* 0x0000002141467223 */ /* 0x000fc60000010046 */
[----:B------:R-:W-:Y:S02]  /*1dd0*/  LEA R72, P2, R32, c[0x0][0x170], 0x2 ;  /* 0x00005c0020487a11 */ /* 0x000fe400078410ff */
[----:B------:R-:W-:-:S04]  /*1de0*/  IADD3.X R33, R49, R121, R18, P0, P1 ;  /* 0x0000007931217210 */ /* 0x000fc800007e2412 */
[----:B------:R-:W-:-:S06]  /*1df0*/  LEA.HI.X R73, R32, c[0x0][0x174], R33, 0x2, P2 ;  /* 0x00005d0020497a11 */ /* 0x000fcc00010f1421 */
[----:B------:R-:W2:Y:S01]  /*1e00*/  LDG.E.64.CONSTANT R72, [R72.64] ;  /* 0x0000000a48487981 */ /* 0x000ea2000c1e9b00 */
[----:B------:R-:W-:Y:S02]  /*1e10*/  FFMA.FTZ R71, R68, R34, R71 ;  /* 0x0000002244477223 */ /* 0x000fe40000010047 */
[----:B------:R-:W-:Y:S02]  /*1e20*/  FFMA.FTZ R70, R69, R35, R70 ;  /* 0x0000002345467223 */ /* 0x000fe40000010046 */
[----:B------:R-:W4:Y:S01]  /*1e30*/  LDS.128 R32, [R4+0x50] ;  /* 0x0000500004207984 */ /* 0x000f220000000c00 */
        /* <DEDUP_REMOVED lines=10> */
[----:B------:R-:W3:Y:S01]  /*1ee0*/  LDG.E.64.CONSTANT R74, [R74.64] ;  /* 0x0000000a4a4a7981 */ /* 0x000ee2000c1e9b00 */
[----:B------:R-:W-:-:S04]  /*1ef0*/  IADD3.X R39, R51, R121, R20, P0, P1 ;  /* 0x0000007933277210 */ /* 0x000fc800007e2414 */
[----:B------:R-:W-:-:S06]  /*1f00*/  LEA.HI.X R61, R38, c[0x0][0x174], R39, 0x2, P2 ;  /* 0x00005d00263d7a11 */ /* 0x000fcc00010f1427 */
[----:B------:R-:W3:Y:S01]  /*1f10*/  LDG.E.64.CONSTANT R60, [R60.64] ;  /* 0x0000000a3c3c7981 */ /* 0x000ee2000c1e9b00 */
[-C--:B------:R-:W-:Y:S02]  /*1f20*/  IADD3 R63, P1, P2, R82, R126.reuse, R81 ;  /* 0x0000007e523f7210 */ /* 0x080fe40007a3e051 */
[----:B------:R-:W-:Y:S02]  /*1f30*/  IADD3 R39, P4, P5, R80, R126, R79 ;  /* 0x0000007e50277210 */ /* 0x000fe40007d9e04f */
[-C--:B------:R-:W-:Y:S02]  /*1f40*/  IADD3.X R64, R54, R121.reuse, R21, P1, P2 ;  /* 0x0000007936407210 */ /* 0x080fe40000fe4415 */
[----:B------:R-:W-:Y:S01]  /*1f50*/  LEA R62, P6, R63, c[0x0][0x170], 0x2 ;  /* 0x00005c003f3e7a11 */ /* 0x000fe200078c10ff */
[----:B----4-:R-:W-:Y:S01]  /*1f60*/  FFMA.FTZ R37, R40, R32, R37 ;  /* 0x0000002028257223 */ /* 0x010fe20000010025 */
[----:B------:R-:W-:Y:S02]  /*1f70*/  IADD3.X R40, R53, R121, R22, P4, P5 ;  /* 0x0000007935287210 */ /* 0x000fe400027ea416 */
[----:B------:R-:W-:-:S02]  /*1f80*/  LEA.HI.X R63, R63, c[0x0][0x174], R64, 0x2, P6 ;  /* 0x00005d003f3f7a11 */ /* 0x000fc400030f1440 */
[C---:B------:R-:W-:Y:S02]  /*1f90*/  LEA R64, P6, R39.reuse, c[0x0][0x170], 0x2 ;  /* 0x00005c0027407a11 */ /* 0x040fe400078c10ff */
[-C--:B------:R-:W-:Y:S02]  /*1fa0*/  IADD3 R38, P0, P3, R78, R126.reuse, R77 ;  /* 0x0000007e4e267210 */ /* 0x080fe40007b1e04d */
[----:B------:R-:W-:Y:S01]  /*1fb0*/  LEA.HI.X R65, R39, c[0x0][0x174], R40, 0x2, P6 ;  /* 0x00005d0027417a11 */ /* 0x000fe200030f1428 */
[----:B------:R-:W4:Y:S01]  /*1fc0*/  LDG.E.64.CONSTANT R62, [R62.64] ;  /* 0x0000000a3e3e7981 */ /* 0x000f22000c1e9b00 */
[----:B------:R-:W-:Y:S02]  /*1fd0*/  LEA R66, P6, R38, c[0x0][0x170], 0x2 ;  /* 0x00005c0026427a11 */ /* 0x000fe400078c10ff */
[----:B------:R-:W-:Y:S02]  /*1fe0*/  IADD3.X R39, R56, R121, R23, P0, P3 ;  /* 0x0000007938277210 */ /* 0x000fe400007e6417 */
[----:B------:R-:W-:Y:S01]  /*1ff0*/  IADD3 R32, P2, P1, R76, R126, R59 ;  /* 0x0000007e4c207210 */ /* 0x000fe2000795e03b */
[----:B------:R-:W4:Y:S01]  /*2000*/  LDG.E.64.CONSTANT R64, [R64.64] ;  /* 0x0000000a40407981 */ /* 0x000f22000c1e9b00 */
[----:B------:R-:W-:-:S02]  /*2010*/  LEA.HI.X R67, R38, c[0x0][0x174], R39, 0x2, P6 ;  /* 0x00005d0026437a11 */ /* 0x000fc400030f1427 */
[C---:B------:R-:W-:Y:S02]  /*2020*/  LEA R68, P0, R32.reuse, c[0x0][0x170], 0x2 ;  /* 0x00005c0020447a11 */ /* 0x040fe400078010ff */
[-C--:B------:R-:W-:Y:S02]  /*2030*/  IADD3.X R39, R55, R121.reuse, R24, P2, P1 ;  /* 0x0000007937277210 */ /* 0x080fe400017e2418 */
[----:B------:R-:W-:Y:S01]  /*2040*/  IADD3 R126, P4, P5, R57, R126, R6 ;  /* 0x0000007e397e7210 */ /* 0x000fe20007d9e006 */
[----:B------:R-:W4:Y:S01]  /*2050*/  LDG.E.64.CONSTANT R66, [R66.64] ;  /* 0x0000000a42427981 */ /* 0x000f22000c1e9b00 */
[----:B------:R-:W-:Y:S02]  /*2060*/  LEA.HI.X R69, R32, c[0x0][0x174], R39, 0x2, P0 ;  /* 0x00005d0020457a11 */ /* 0x000fe400000f1427 */
[----:B------:R-:W-:Y:S02]  /*2070*/  IADD3.X R121, R58, R121, R25, P4, P5 ;  /* 0x000000793a797210 */ /* 0x000fe400027ea419 */
[----:B------:R-:W-:-:S02]  /*2080*/  LEA R70, P0, R126, c[0x0][0x170], 0x2 ;  /* 0x00005c007e467a11 */ /* 0x000fc400078010ff */
[----:B------:R-:W4:Y:S02]  /*2090*/  LDG.E.64.CONSTANT R68, [R68.64] ;  /* 0x0000000a44447981 */ /* 0x000f24000c1e9b00 */
[----:B------:R-:W-:-:S06]  /*20a0*/  LEA.HI.X R71, R126, c[0x0][0x174], R121, 0x2, P0 ;  /* 0x00005d007e477a11 */ /* 0x000fcc00000f1479 */
[----:B------:R-:W4:Y:S01]  /*20b0*/  LDG.E.64.CONSTANT R70, [R70.64] ;  /* 0x0000000a46467981 */ /* 0x000f22000c1e9b00 */
[----:B------:R-:W-:Y:S02]  /*20c0*/  FFMA.FTZ R32, R41, R33, R36 ;  /* 0x0000002129207223 */ /* 0x000fe40000010024 */
[----:B-----5:R-:W-:Y:S02]  /*20d0*/  FFMA.FTZ R33, R42, R34, R37 ;  /* 0x000000222a217223 */ /* 0x020fe40000010025 */
[----:B------:R-:W2:Y:S01]  /*20e0*/  LDS.128 R36, [R4+0x60] ;  /* 0x0000600004247984 */ /* 0x000ea20000000c00 */
[----:B------:R-:W-:Y:S01]  /*20f0*/  FFMA.FTZ R40, R43, R35, R32 ;  /* 0x000000232b287223 */ /* 0x000fe20000010020 */
[----:B------:R-:W-:-:S04]  /*2100*/  IADD3 R120, R120, 0x4, RZ ;  /* 0x0000000478787810 */ /* 0x000fc80007ffe0ff */
[----:B------:R-:W-:Y:S01]  /*2110*/  ISETP.GE.AND P1, PT, R120, R3, PT ;  /* 0x000000037800720c */ /* 0x000fe20003f26270 */
[----:B--2---:R-:W-:Y:S02]  /*2120*/  FFMA.FTZ R41, R72, R36, R33 ;  /* 0x0000002448297223 */ /* 0x004fe40000010021 */
[----:B------:R-:W0:Y:S01]  /*2130*/  LDS.128 R32, [R4+0x70] ;  /* 0x0000700004207984 */ /* 0x000e220000000c00 */
[----:B------:R-:W-:Y:S02]  /*2140*/  FFMA.FTZ R40, R73, R37, R40 ;  /* 0x0000002549287223 */ /* 0x000fe40000010028 */
[----:B---3--:R-:W-:Y:S02]  /*2150*/  FFMA.FTZ R41, R74, R38, R41 ;  /* 0x000000264a297223 */ /* 0x008fe40000010029 */
[----:B------:R-:W-:Y:S02]  /*2160*/  FFMA.FTZ R72, R75, R39, R40 ;  /* 0x000000274b487223 */ /* 0x000fe40000010028 */
[----:B------:R-:W1:Y:S01]  /*2170*/  LDS.128 R36, [R4+0x80] ;  /* 0x0000800004247984 */ /* 0x000e620000000c00 */
[----:B0-----:R-:W-:-:S03]  /*2180*/  FFMA.FTZ R73, R60, R32, R41 ;  /* 0x000000203c497223 */ /* 0x001fc60000010029 */
[----:B------:R-:W0:Y:S01]  /*2190*/  LDS.128 R40, [R4+0x90] ;  /* 0x0000900004287984 */ /* 0x000e220000000c00 */
[----:B------:R-:W-:Y:S02]  /*21a0*/  FFMA.FTZ R72, R61, R33, R72 ;  /* 0x000000213d487223 */ /* 0x000fe40000010048 */
[----:B----4-:R-:W-:Y:S02]  /*21b0*/  FFMA.FTZ R73, R62, R34, R73 ;  /* 0x000000223e497223 */ /* 0x010fe40000010049 */
[----:B------:R-:W-:Y:S02]  /*21c0*/  FFMA.FTZ R72, R63, R35, R72 ;  /* 0x000000233f487223 */ /* 0x000fe40000010048 */
[----:B-1----:R-:W-:Y:S02]  /*21d0*/  FFMA.FTZ R73, R64, R36, R73 ;  /* 0x0000002440497223 */ /* 0x002fe40000010049 */
[----:B------:R-:W-:Y:S02]  /*21e0*/  FFMA.FTZ R72, R65, R37, R72 ;  /* 0x0000002541487223 */ /* 0x000fe40000010048 */
[----:B------:R-:W-:-:S02]  /*21f0*/  FFMA.FTZ R73, R66, R38, R73 ;  /* 0x0000002642497223 */ /* 0x000fc40000010049 */
[----:B------:R-:W-:Y:S02]  /*2200*/  FFMA.FTZ R72, R67, R39, R72 ;  /* 0x0000002743487223 */ /* 0x000fe40000010048 */
[----:B0-----:R-:W-:Y:S02]  /*2210*/  FFMA.FTZ R73, R68, R40, R73 ;  /* 0x0000002844497223 */ /* 0x001fe40000010049 */
[----:B------:R-:W-:Y:S02]  /*2220*/  FFMA.FTZ R72, R69, R41, R72 ;  /* 0x0000002945487223 */ /* 0x000fe40000010048 */
[----:B------:R-:W-:Y:S02]  /*2230*/  FFMA.FTZ R42, R70, R42, R73 ;  /* 0x0000002a462a7223 */ /* 0x000fe40000010049 */
[----:B------:R-:W-:-:S04]  /*2240*/  FFMA.FTZ R43, R71, R43, R72 ;  /* 0x0000002b472b7223 */ /* 0x000fc80000010048 */
[----:B------:R-:W-:Y:S01]  /*2250*/  FADD.FTZ R43, R42, R43 ;  /* 0x0000002b2a2b7221 */ /* 0x000fe20000010000 */
[----:B------:R-:W-:Y:S05]  /*2260*/  BRA.DIV ~URZ, `(.L_x_21401) ;  /* 0x000043f27f007947 */ /* 0x000fea000b800000 */
[----:B------:R0:W1:Y:S02]  /*2270*/  SHFL.BFLY PT, R32, R43, 0x1, 0x1f ;  /* 0x0c201f002b207f89 */ /* 0x00006400000e0000 */
.L_x_21443:
        /* <DEDUP_REMOVED lines=9> */
.L_x_21403:
[----:B------:R-:W-:Y:S05]  /*2310*/  BSYNC B1 ;  /* 0x0000000000017941 */ /* 0x000fea0003800000 */
.L_x_21402:
[----:B------:R-:W-:Y:S02]  /*2320*/  IADD3 R118, P0, R118, 0x10, RZ ;  /* 0x0000001076767810 */ /* 0x000fe40007f1e0ff */
[----:B-1----:R-:W-:Y:S02]  /*2330*/  IADD3 R119, R119, 0x100, RZ ;  /* 0x0000010077777810 */ /* 0x002fe40007ffe0ff */
[----:B------:R-:W-:Y:S01]  /*2340*/  IADD3 R124, R124, 0x40, RZ ;  /* 0x000000407c7c7810 */ /* 0x000fe20007ffe0ff */
[----:B------:R-:W-:Y:S01]  /*2350*/  IMAD.X R117, RZ, RZ, R117, P0 ;  /* 0x000000ffff757224 */ /* 0x000fe200000e0675 */
[----:B0-----:R-:W-:Y:S05]  /*2360*/  @!P1 BRA `(.L_x_21404) ;  /* 0xfffff4e000009947 */ /* 0x001fea000383ffff */
[----:B------:R-:W-:Y:S05]  /*2370*/  BRA `(.L_x_21399) ;  /* 0x00000bf000007947 */ /* 0x000fea0003800000 */
.L_x_21400:
        /* <DEDUP_REMOVED lines=10> */
.L_x_21408:
        /* <DEDUP_REMOVED lines=47> */
[----:B------:R-:W-:Y:S01]  /*2710*/  IADD3 R34, P0, P1, R98, R124, R97 ;  /* 0x0000007c62227210 */ /* 0x000fe2000791e061 */
[----:B------:R-:W-:-:S03]  /*2720*/  FMUL.FTZ R32, R63, R35 ;  /* 0x000000233f207220 */ /* 0x000fc60000410000 */
[----:B------:R-:W-:Y:S02]  /*2730*/  LEA R68, P2, R34, c[0x0][0x170], 0x2 ;  /* 0x00005c0022447a11 */ /* 0x000fe400078410ff */
[----:B------:R-:W-:Y:S01]  /*2740*/  IADD3.X R35, R46, R125, R13, P0, P1 ;  /* 0x0000007d2e237210 */ /* 0x000fe200007e240d */
[----:B------:R-:W-:Y:S02]  /*2750*/  FFMA.FTZ R32, R65, R33, R32 ;  /* 0x0000002141207223 */ /* 0x000fe40000010020 */
[----:B----4-:R-:W-:Y:S01]  /*2760*/  FFMA.FTZ R33, R60, R36, R69 ;  /* 0x000000243c217223 */ /* 0x010fe20000010045 */
[----:B------:R-:W-:Y:S02]  /*2770*/  LEA.HI.X R69, R34, c[0x0][0x174], R35, 0x2, P2 ;  /* 0x00005d0022457a11 */ /* 0x000fe400010f1423 */
[----:B------:R-:W-:-:S04]  /*2780*/  IADD3 R34, P0, P1, R96, R124, R95 ;  /* 0x0000007c60227210 */ /* 0x000fc8000791e05f */
[----:B------:R-:W-:Y:S01]  /*2790*/  LEA R64, P2, R34, c[0x0][0x170], 0x2 ;  /* 0x00005c0022407a11 */ /* 0x000fe200078410ff */
[----:B------:R-:W3:Y:S01]  /*27a0*/  LDG.E.64.CONSTANT R68, [R68.64] ;  /* 0x0000000a44447981 */ /* 0x000ee2000c1e9b00 */
[----:B------:R-:W-:-:S04]  /*27b0*/  IADD3.X R35, R45, R125, R14, P0, P1 ;  /* 0x0000007d2d237210 */ /* 0x000fc800007e240e */
[----:B------:R-:W-:Y:S02]  /*27c0*/  LEA.HI.X R65, R34, c[0x0][0x174], R35, 0x2, P2 ;  /* 0x00005d0022417a11 */ /* 0x000fe400010f1423 */
[----:B------:R-:W-:-:S04]  /*27d0*/  IADD3 R34, P0, P1, R94, R124, R93 ;  /* 0x0000007c5e227210 */ /* 0x000fc8000791e05d */
[----:B------:R-:W-:Y:S01]  /*27e0*/  LEA R62, P2, R34, c[0x0][0x170], 0x2 ;  /* 0x00005c00223e7a11 */ /* 0x000fe200078410ff */
[----:B------:R-:W4:Y:S01]  /*27f0*/  LDG.E.64.CONSTANT R64, [R64.64] ;  /* 0x0000000a40407981 */ /* 0x000f22000c1e9b00 */
        /* <DEDUP_REMOVED lines=13> */
[----:B------:R-:W-:Y:S01]  /*28d0*/  FFMA.FTZ R36, R41, R37, R32 ;  /* 0x0000002529247223 */ /* 0x000fe20000010020 */
[----:B------:R-:W-:Y:S01]  /*28e0*/  IADD3 R37, P0, P1, R90, R124, R89 ;  /* 0x0000007c5a257210 */ /* 0x000fe2000791e059 */
[----:B------:R-:W2:Y:S01]  /*28f0*/  LDS.128 R32, [R4+0x30] ;  /* 0x0000300004207984 */ /* 0x000ea20000000c00 */
[----:B------:R-:W-:-:S02]  /*2900*/  FFMA.FTZ R71, R66, R38, R71 ;  /* 0x0000002642477223 */ /* 0x000fc40000010047 */
[----:B------:R-:W-:Y:S02]  /*2910*/  LEA R40, P2, R37, c[0x0][0x170], 0x2 ;  /* 0x00005c0025287a11 */ /* 0x000fe400078410ff */
[----:B------:R-:W-:-:S04]  /*2920*/  IADD3.X R38, R50, R125, R17, P0, P1 ;  /* 0x0000007d32267210 */ /* 0x000fc800007e2411 */
[----:B------:R-:W-:-:S06]  /*2930*/  LEA.HI.X R41, R37, c[0x0][0x174], R38, 0x2, P2 ;  /* 0x00005d0025297a11 */ /* 0x000fcc00010f1426 */
[----:B------:R-:W5:Y:S01]  /*2940*/  LDG.E.64.CONSTANT R40, [R40.64] ;  /* 0x0000000a28287981 */ /* 0x000f62000c1e9b00 */
[----:B------:R-:W-:-:S03]  /*2950*/  FFMA.FTZ R66, R67, R39, R36 ;  /* 0x0000002743427223 */ /* 0x000fc60000010024 */
[----:B------:R-:W4:Y:S01]  /*2960*/  LDS.128 R36, [R4+0x40] ;  /* 0x0000400004247984 */ /* 0x000f220000000c00 */
[----:B--2---:R-:W-:Y:S01]  /*2970*/  FFMA.FTZ R71, R42, R32, R71 ;  /* 0x000000202a477223 */ /* 0x004fe20000010047 */
[----:B------:R-:W-:Y:S01]  /*2980*/  IADD3 R32, P0, P1, R88, R124, R87 ;  /* 0x0000007c58207210 */ /* 0x000fe2000791e057 */
[----:B------:R-:W-:-:S03]  /*2990*/  FFMA.FTZ R66, R43, R33, R66 ;  /* 0x000000212b427223 */ /* 0x000fc60000010042 */
[----:B------:R-:W-:Y:S02]  /*29a0*/  LEA R42, P2, R32, c[0x0][0x170], 0x2 ;  /* 0x00005c00202a7a11 */ /* 0x000fe400078410ff */
[----:B------:R-:W-:-:S04]  /*29b0*/  IADD3.X R33, R49, R125, R18, P0, P1 ;  /* 0x0000007d31217210 */ /* 0x000fc800007e2412 */
[----:B------:R-:W-:-:S06]  /*29c0*/  LEA.HI.X R43, R32, c[0x0][0x174], R33, 0x2, P2 ;  /* 0x00005d00202b7a11 */ /* 0x000fcc00010f1421 */
[----:B------:R-:W2:Y:S01]  /*29d0*/  LDG.E.64.CONSTANT R42, [R42.64] ;  /* 0x0000000a2a2a7981 */ /* 0x000ea2000c1e9b00 */
[----:B---3--:R-:W-:Y:S02]  /*29e0*/  FFMA.FTZ R71, R68, R34, R71 ;  /* 0x0000002244477223 */ /* 0x008fe40000010047 */
[----:B------:R-:W-:Y:S02]  /*29f0*/  FFMA.FTZ R66, R69, R35, R66 ;  /* 0x0000002345427223 */ /* 0x000fe40000010042 */
[----:B------:R-:W0:Y:S01]  /*2a00*/  LDS.128 R32, [R4+0x50] ;  /* 0x0000500004207984 */ /* 0x000e220000000c00 */
[----:B----4-:R-:W-:Y:S01]  /*2a10*/  FFMA.FTZ R71, R64, R36, R71 ;  /* 0x0000002440477223 */ /* 0x010fe20000010047 */
[----:B------:R-:W-:Y:S01]  /*2a20*/  IADD3 R36, P0, P1, R86, R124, R85 ;  /* 0x0000007c56247210 */ /* 0x000fe2000791e055 */
[----:B------:R-:W-:-:S03]  /*2a30*/  FFMA.FTZ R66, R65, R37, R66 ;  /* 0x0000002541427223 */ /* 0x000fc60000010042 */
[----:B------:R-:W-:Y:S01]  /*2a40*/  LEA R70, P2, R36, c[0x0][0x170], 0x2 ;  /* 0x00005c0024467a11 */ /* 0x000fe200078410ff */
[----:B------:R-:W-:Y:S01]  /*2a50*/  FFMA.FTZ R66, R63, R39, R66 ;  /* 0x000000273f427223 */ /* 0x000fe20000010042 */
[----:B------:R-:W-:Y:S01]  /*2a60*/  IADD3.X R39, R52, R125, R19, P0, P1 ;  /* 0x0000007d34277210 */ /* 0x000fe200007e2413 */
[----:B------:R-:W-:-:S03]  /*2a70*/  FFMA.FTZ R37, R62, R38, R71 ;  /* 0x000000263e257223 */ /* 0x000fc60000010047 */
[----:B------:R-:W-:Y:S02]  /*2a80*/  LEA.HI.X R71, R36, c[0x0][0x174], R39, 0x2, P2 ;  /* 0x00005d0024477a11 */ /* 0x000fe400010f1427 */
[----:B------:R-:W-:-:S04]  /*2a90*/  IADD3 R36, P0, P1, R84, R124, R83 ;  /* 0x0000007c54247210 */ /* 0x000fc8000791e053 */
[----:B------:R-:W-:Y:S01]  /*2aa0*/  LEA R72, P2, R36, c[0x0][0x170], 0x2 ;  /* 0x00005c0024487a11 */ /* 0x000fe200078410ff */
[----:B------:R-:W3:Y:S01]  /*2ab0*/  LDG.E.64.CONSTANT R70, [R70.64] ;  /* 0x0000000a46467981 */ /* 0x000ee2000c1e9b00 */
[----:B------:R-:W-:-:S04]  /*2ac0*/  IADD3.X R39, R51, R125, R20, P0, P1 ;  /* 0x0000007d33277210 */ /* 0x000fc800007e2414 */
[----:B------:R-:W-:-:S06]  /*2ad0*/  LEA.HI.X R73, R36, c[0x0][0x174], R39, 0x2, P2 ;  /* 0x00005d0024497a11 */ /* 0x000fcc00010f1427 */
[----:B------:R-:W4:Y:S01]  /*2ae0*/  LDG.E.64.CONSTANT R72, [R72.64] ;  /* 0x0000000a48487981 */ /* 0x000f22000c1e9b00 */
[----:B0-----:R-:W-:Y:S02]  /*2af0*/  FFMA.FTZ R37, R60, R32, R37 ;  /* 0x000000203c257223 */ /* 0x001fe40000010025 */
[----:B------:R-:W-:Y:S01]  /*2b00*/  FFMA.FTZ R32, R61, R33, R66 ;  /* 0x000000213d207223 */ /* 0x000fe20000010042 */
[-C--:B------:R-:W-:Y:S02]  /*2b10*/  IADD3 R61, P1, P2, R82, R124.reuse, R81 ;  /* 0x0000007c523d7210 */ /* 0x080fe40007a3e051 */
[----:B------:R-:W-:Y:S02]  /*2b20*/  IADD3 R38, P4, P5, R80, R124, R79 ;  /* 0x0000007c50267210 */ /* 0x000fe40007d9e04f */
[----:B------:R-:W-:Y:S02]  /*2b30*/  IADD3.X R62, R54, R125, R21, P1, P2 ;  /* 0x0000007d363e7210 */ /* 0x000fe40000fe4415 */
[----:B------:R-:W-:-:S02]  /*2b40*/  LEA R60, P6, R61, c[0x0][0x170], 0x2 ;  /* 0x00005c003d3c7a11 */ /* 0x000fc400078c10ff */
[----:B------:R-:W-:Y:S02]  /*2b50*/  IADD3.X R39, R53, R125, R22, P4, P5 ;  /* 0x0000007d35277210 */ /* 0x000fe400027ea416 */
[----:B------:R-:W-:Y:S02]  /*2b60*/  LEA.HI.X R61, R61, c[0x0][0x174], R62, 0x2, P6 ;  /* 0x00005d003d3d7a11 */ /* 0x000fe400030f143e */
[----:B------:R-:W-:Y:S02]  /*2b70*/  LEA R62, P6, R38, c[0x0][0x170], 0x2 ;  /* 0x00005c00263e7a11 */ /* 0x000fe400078c10ff */
[----:B------:R-:W-:Y:S02]  /*2b80*/  IADD3 R36, P0, P3, R78, R124, R77 ;  /* 0x0000007c4e247210 */ /* 0x000fe40007b1e04d */
[----:B------:R-:W-:Y:S01]  /*2b90*/  LEA.HI.X R63, R38, c[0x0][0x174], R39, 0x2, P6 ;  /* 0x00005d00263f7a11 */ /* 0x000fe200030f1427 */
[----:B------:R-:W4:Y:S01]  /*2ba0*/  LDG.E.64.CONSTANT R60, [R60.64] ;  /* 0x0000000a3c3c7981 */ /* 0x000f22000c1e9b00 */
[----:B------:R-:W-:-:S02]  /*2bb0*/  LEA R64, P6, R36, c[0x0][0x170], 0x2 ;  /* 0x00005c0024407a11 */ /* 0x000fc400078c10ff */
[-C--:B------:R-:W-:Y:S02]  /*2bc0*/  IADD3.X R39, R56, R125.reuse, R23, P0, P3 ;  /* 0x0000007d38277210 */ /* 0x080fe400007e6417 */
[-C--:B------:R-:W-:Y:S01]  /*2bd0*/  IADD3 R33, P2, P1, R76, R124.reuse, R59 ;  /* 0x0000007c4c217210 */ /* 0x080fe2000795e03b */
[----:B------:R-:W4:Y:S01]  /*2be0*/  LDG.E.64.CONSTANT R62, [R62.64] ;  /* 0x0000000a3e3e7981 */ /* 0x000f22000c1e9b00 */
[----:B------:R-:W-:Y:S02]  /*2bf0*/  LEA.HI.X R65, R36, c[0x0][0x174], R39, 0x2, P6 ;  /* 0x00005d0024417a11 */ /* 0x000fe400030f1427 */
[----:B------:R-:W-:Y:S02]  /*2c00*/  LEA R66, P0, R33, c[0x0][0x170], 0x2 ;  /* 0x00005c0021427a11 */ /* 0x000fe400078010ff */
[----:B------:R-:W-:Y:S02]  /*2c10*/  IADD3.X R36, R55, R125, R24, P2, P1 ;  /* 0x0000007d37247210 */ /* 0x000fe400017e2418 */
[----:B------:R-:W-:Y:S01]  /*2c20*/  IADD3 R124, P4, P5, R57, R124, R6 ;  /* 0x0000007c397c7210 */ /* 0x000fe20007d9e006 */
[----:B------:R-:W4:Y:S01]  /*2c30*/  LDG.E.64.CONSTANT R64, [R64.64] ;  /* 0x0000000a40407981 */ /* 0x000f22000c1e9b00 */
[----:B------:R-:W-:-:S02]  /*2c40*/  LEA.HI.X R67, R33, c[0x0][0x174], R36, 0x2, P0 ;  /* 0x00005d0021437a11 */ /* 0x000fc400000f1424 */
[----:B------:R-:W-:Y:S02]  /*2c50*/  IADD3.X R125, R58, R125, R25, P4, P5 ;  /* 0x0000007d3a7d7210 */ /* 0x000fe400027ea419 */
[C---:B------:R-:W-:Y:S02]  /*2c60*/  LEA R68, P0, R124.reuse, c[0x0][0x170], 0x2 ;  /* 0x00005c007c447a11 */ /* 0x040fe400078010ff */
[----:B------:R-:W4:Y:S02]  /*2c70*/  LDG.E.64.CONSTANT R66, [R66.64] ;  /* 0x0000000a42427981 */ /* 0x000f24000c1e9b00 */
[----:B------:R-:W-:-:S06]  /*2c80*/  LEA.HI.X R69, R124, c[0x0][0x174], R125, 0x2, P0 ;  /* 0x00005d007c457a11 */ /* 0x000fcc00000f147d */
[----:B------:R-:W4:Y:S01]  /*2c90*/  LDG.E.64.CONSTANT R68, [R68.64] ;  /* 0x0000000a44447981 */ /* 0x000f22000c1e9b00 */
[----:B-----5:R-:W-:-:S03]  /*2ca0*/  FFMA.FTZ R33, R40, R34, R37 ;  /* 0x0000002228217223 */ /* 0x020fc60000010025 */
[----:B------:R-:W2:Y:S01]  /*2cb0*/  LDS.128 R36, [R4+0x60] ;  /* 0x0000600004247984 */ /* 0x000ea20000000c00 */
[----:B------:R-:W-:Y:S01]  /*2cc0*/  FFMA.FTZ R32, R41, R35, R32 ;  /* 0x0000002329207223 */ /* 0x000fe20000010020 */
[----:B------:R-:W-:-:S04]  /*2cd0*/  IADD3 R118, R118, 0x4, RZ ;  /* 0x0000000476767810 */ /* 0x000fc80007ffe0ff */
[----:B------:R-:W-:Y:S01]  /*2ce0*/  ISETP.GE.AND P1, PT, R118, R3, PT ;  /* 0x000000037600720c */ /* 0x000fe20003f26270 */
[----:B--2---:R-:W-:Y:S02]  /*2cf0*/  FFMA.FTZ R41, R42, R36, R33 ;  /* 0x000000242a297223 */ /* 0x004fe40000010021 */
[----:B------:R-:W-:Y:S02]  /*2d00*/  FFMA.FTZ R36, R43, R37, R32 ;  /* 0x000000252b247223 */ /* 0x000fe40000010020 */
[----:B------:R-:W4:Y:S01]  /*2d10*/  LDS.128 R32, [R4+0x70] ;  /* 0x0000700004207984 */ /* 0x000f220000000c00 */
[----:B---3--:R-:W-:Y:S02]  /*2d20*/  FFMA.FTZ R41, R70, R38, R41 ;  /* 0x0000002646297223 */ /* 0x008fe40000010029 */
[----:B------:R-:W-:Y:S02]  /*2d30*/  FFMA.FTZ R36, R71, R39, R36 ;  /* 0x0000002747247223 */ /* 0x000fe40000010024 */
[----:B----4-:R-:W-:-:S02]  /*2d40*/  FFMA.FTZ R71, R72, R32, R41 ;  /* 0x0000002048477223 */ /* 0x010fc40000010029 */
[----:B------:R-:W-:Y:S01]  /*2d50*/  FFMA.FTZ R32, R73, R33, R36 ;  /* 0x0000002149207223 */ /* 0x000fe20000010024 */
[----:B------:R-:W-:Y:S04]  /*2d60*/  LDS.128 R40, [R4+0x90] ;  /* 0x0000900004287984 */ /* 0x000fe80000000c00 */
[----:B------:R-:W0:Y:S01]  /*2d70*/  LDS.128 R36, [R4+0x80] ;  /* 0x0000800004247984 */ /* 0x000e220000000c00 */
[----:B------:R-:W-:Y:S02]  /*2d80*/  FFMA.FTZ R71, R60, R34, R71 ;  /* 0x000000223c477223 */ /* 0x000fe40000010047 */
[----:B------:R-:W-:Y:S02]  /*2d90*/  FFMA.FTZ R32, R61, R35, R32 ;  /* 0x000000233d207223 */ /* 0x000fe40000010020 */
[----:B0-----:R-:W-:-:S02]  /*2da0*/  FFMA.FTZ R71, R62, R36, R71 ;  /* 0x000000243e477223 */ /* 0x001fc40000010047 */
[----:B------:R-:W-:Y:S02]  /*2db0*/  FFMA.FTZ R32, R63, R37, R32 ;  /* 0x000000253f207223 */ /* 0x000fe40000010020 */
[----:B------:R-:W-:Y:S02]  /*2dc0*/  FFMA.FTZ R71, R64, R38, R71 ;  /* 0x0000002640477223 */ /* 0x000fe40000010047 */
[----:B------:R-:W-:Y:S02]  /*2dd0*/  FFMA.FTZ R32, R65, R39, R32 ;  /* 0x0000002741207223 */ /* 0x000fe40000010020 */
[----:B------:R-:W-:Y:S02]  /*2de0*/  FFMA.FTZ R71, R66, R40, R71 ;  /* 0x0000002842477223 */ /* 0x000fe40000010047 */
[----:B------:R-:W-:Y:S02]  /*2df0*/  FFMA.FTZ R32, R67, R41, R32 ;  /* 0x0000002943207223 */ /* 0x000fe40000010020 */
[----:B------:R-:W-:-:S02]  /*2e00*/  FFMA.FTZ R42, R68, R42, R71 ;  /* 0x0000002a442a7223 */ /* 0x000fc40000010047 */
[----:B------:R-:W-:-:S04]  /*2e10*/  FFMA.FTZ R43, R69, R43, R32 ;  /* 0x0000002b452b7223 */ /* 0x000fc80000010020 */
[----:B------:R-:W-:Y:S01]  /*2e20*/  FADD.FTZ R43, R42, R43 ;  /* 0x0000002b2a2b7221 */ /* 0x000fe20000010000 */
[----:B------:R-:W-:Y:S05]  /*2e30*/  BRA.DIV ~URZ, `(.L_x_21405) ;  /* 0x000038a27f007947 */ /* 0x000fea000b800000 */
[----:B------:R0:W1:Y:S02]  /*2e40*/  SHFL.BFLY PT, R32, R43, 0x1, 0x1f ;  /* 0x0c201f002b207f89 */ /* 0x00006400000e0000 */
.L_x_21444:
        /* <DEDUP_REMOVED lines=11> */
.L_x_21407:
[----:B------:R-:W-:Y:S05]  /*2f00*/  BSYNC B1 ;  /* 0x0000000000017941 */ /* 0x000fea0003800000 */
.L_x_21406:
[----:B------:R-:W-:Y:S02]  /*2f10*/  IADD3 R74, P0, R74, 0x10, RZ ;  /* 0x000000104a4a7810 */ /* 0x000fe40007f1e0ff */
[----:B-1----:R-:W-:Y:S02]  /*2f20*/  IADD3 R119, R119, 0x100, RZ ;  /* 0x0000010077777810 */ /* 0x002fe40007ffe0ff */
[----:B------:R-:W-:Y:S01]  /*2f30*/  IADD3 R120, R120, 0x40, RZ ;  /* 0x0000004078787810 */ /* 0x000fe20007ffe0ff */
[----:B------:R-:W-:Y:S01]  /*2f40*/  IMAD.X R75, RZ, RZ, R75, P0 ;  /* 0x000000ffff4b7224 */ /* 0x000fe200000e064b */
[----:B------:R-:W-:Y:S01]  /*2f50*/  IADD3 R117, R117, 0x40, RZ ;  /* 0x0000004075757810 */ /* 0x000fe20007ffe0ff */
[----:B0-----:R-:W-:Y:S05]  /*2f60*/  @!P1 BRA `(.L_x_21408) ;  /* 0xfffff4b000009947 */ /* 0x001fea000383ffff */
.L_x_21399:
[----:B------:R-:W-:Y:S05]  /*2f70*/  BSYNC B0 ;  /* 0x0000000000007941 */ /* 0x000fea0003800000 */
.L_x_21398:
[----:B------:R-:W-:Y:S05]  /*2f80*/  BRA.DIV ~URZ, `(.L_x_21409) ;  /* 0x000037d27f007947 */ /* 0x000fea000b800000 */
[----:B------:R0:W1:Y:S02]  /*2f90*/  SHFL.BFLY PT, R5, R112, 0x10, 0x1f ;  /* 0x0e001f0070057f89 */ /* 0x00006400000e0000 */
.L_x_21445:
[----:B-1----:R-:W-:Y:S01]  /*2fa0*/  FMNMX.FTZ R7, R5, R112, !PT ;  /* 0x0000007005077209 */ /* 0x002fe20007810000 */
[----:B------:R-:W-:Y:S05]  /*2fb0*/  BRA.DIV ~URZ, `(.L_x_21410) ;  /* 0x000038227f007947 */ /* 0x000fea000b800000 */
[----:B------:R-:W1:Y:S02]  /*2fc0*/  SHFL.BFLY PT, R4, R7, 0x8, 0x1f ;  /* 0x0d001f0007047f89 */ /* 0x000e6400000e0000 */
[----:B-1----:R-:W-:-:S05]  /*2fd0*/  FMNMX.FTZ R4, R7, R4, !PT ;  /* 0x0000000407047209 */ /* 0x002fca0007810000 */
[----:B------:R-:W1:Y:S02]  /*2fe0*/  SHFL.BFLY PT, R5, R4, 0x4, 0x1f ;  /* 0x0c801f0004057f89 */ /* 0x000e6400000e0000 */
[----:B-1----:R-:W-:-:S05]  /*2ff0*/  FMNMX.FTZ R5, R4, R5, !PT ;  /* 0x0000000504057209 */ /* 0x002fca0007810000 */
[----:B------:R1:W2:Y:S02]  /*3000*/  SHFL.BFLY PT, R6, R5, 0x2, 0x1f ;  /* 0x0c401f0005067f89 */ /* 0x0002a400000e0000 */
.L_x_21446:
        /* <DEDUP_REMOVED lines=11> */
[----:B-1----:R-:W-:-:S02]  /*30c0*/  FMNMX.FTZ R7, R5, R6, !PT ;  /* 0x0000000605077209 */ /* 0x002fc40007810000 */
[----:B------:R-:W-:-:S03]  /*30d0*/  IADD3 R5, R115, 0xf, RZ ;  /* 0x0000000f73057810 */ /* 0x000fc60007ffe0ff */
[----:B------:R-:W1:Y:S01]  /*30e0*/  SHFL.BFLY PT, R4, R7, 0x1, 0x1f ;  /* 0x0c201f0007047f89 */ /* 0x000e6200000e0000 */
[----:B------:R-:W-:-:S04]  /*30f0*/  SHF.R.S32.HI R8, RZ, 0x1f, R5 ;  /* 0x0000001fff087819 */ /* 0x000fc80000011405 */
[----:B------:R-:W-:-:S04]  /*3100*/  LEA.HI R8, R8, R5, RZ, 0x4 ;  /* 0x0000000508087211 */ /* 0x000fc800078f20ff */
[----:B------:R-:W-:-:S04]  /*3110*/  LOP3.LUT R8, R8, 0xfffffff0, RZ, 0xc0, !PT ;  /* 0xfffffff008087812 */ /* 0x000fc800078ec0ff */
[----:B------:R-:W-:-:S04]  /*3120*/  IMNMX R5, R115, R8, PT ;  /* 0x0000000873057217 */ /* 0x000fc80003800200 */
[----:B------:R-:W-:Y:S02]  /*3130*/  ISETP.GE.AND P1, PT, R0, R5, PT ;  /* 0x000000050000720c */ /* 0x000fe40003f26270 */
[----:B-1----:R-:W-:-:S06]  /*3140*/  FMNMX.FTZ R4, R7, R4, !PT ;  /* 0x0000000407047209 */ /* 0x002fcc0007810000 */
[----:B------:R-:W1:Y:S05]  /*3150*/  SHFL.IDX PT, R4, R4, RZ, 0x1f ;  /* 0x00001fff04047589 */ /* 0x000e6a00000e0000 */
        /* <DEDUP_REMOVED lines=13> */
.L_x_21415:
        /* <DEDUP_REMOVED lines=11> */
.L_x_21414:
[----:B------:R-:W-:Y:S05]  /*32e0*/  BSYNC B1 ;  /* 0x0000000000017941 */ /* 0x000fea0003800000 */
.L_x_21413:
        /* <DEDUP_REMOVED lines=10> */
.L_x_21418:
        /* <DEDUP_REMOVED lines=100> */
.L_x_21417:
[----:B------:R-:W-:Y:S05]  /*39d0*/  BSYNC B1 ;  /* 0x0000000000017941 */ /* 0x000fea0003800000 */
.L_x_21416:
        /* <DEDUP_REMOVED lines=55> */
.L_x_21420:
[----:B------:R-:W-:Y:S05]  /*3d50*/  BSYNC B1 ;  /* 0x0000000000017941 */ /* 0x000fea0003800000 */
.L_x_21419:
        /* <DEDUP_REMOVED lines=26> */
.L_x_21412:
[----:B------:R-:W-:Y:S05]  /*3f00*/  BSYNC B0 ;  /* 0x0000000000007941 */ /* 0x000fea0003800000 */
.L_x_21411:
        /* <DEDUP_REMOVED lines=37> */
.L_x_21425:
        /* <DEDUP_REMOVED lines=8> */
.L_x_21424:
[----:B01----:R-:W-:Y:S05]  /*41e0*/  BSYNC B1 ;  /* 0x0000000000017941 */ /* 0x003fea0003800000 */
.L_x_21423:
        /* <DEDUP_REMOVED lines=10> */
.L_x_21428:
        /* <DEDUP_REMOVED lines=52> */
.L_x_21427:
[----:B------:R-:W-:Y:S05]  /*45d0*/  BSYNC B1 ;  /* 0x0000000000017941 */ /* 0x000fea0003800000 */
.L_x_21426:
        /* <DEDUP_REMOVED lines=31> */
.L_x_21430:
[----:B------:R-:W-:Y:S05]  /*47d0*/  BSYNC B1 ;  /* 0x0000000000017941 */ /* 0x000fea0003800000 */
.L_x_21429:
        /* <DEDUP_REMOVED lines=14> */
.L_x_21422:
[----:B------:R-:W-:Y:S05]  /*48c0*/  BSYNC B0 ;  /* 0x0000000000007941 */ /* 0x000fea0003800000 */
.L_x_21421:
        /* <DEDUP_REMOVED lines=10> */
[----:B------:R-:W-:Y:S05]  /*4970*/  BRA `(.L_x_21433) ;  /* 0x00000fd000007947 */ /* 0x000fea0003800000 */
.L_x_21432:
[----:B0-----:R-:W0:Y:S01]  /*4980*/  S2R R4, SR_CTAID.Y ;  /* 0x0000000000047919 */ /* 0x001e220000002600 */
        /* <DEDUP_REMOVED lines=38> */
.L_x_21434:
        /* <DEDUP_REMOVED lines=26> */
[----:B0-----:R-:W-:Y:S02]  /*4d90*/  LEA.HI.X.SX32 R22, R70, R42, 0x1, P0 ;  /* 0x0000002a46167211 */ /* 0x001fe400000f0eff */
[----:B------:R-:W-:Y:S02]  /*4da0*/  IADD3 R25, P0, R71, R40, RZ ;  /* 0x0000002847197210 */ /* 0x000fe40007f1e0ff */
[----:B------:R-:W-:Y:S02]  /*4db0*/  LEA.HI.X R21, R21, c[0x0][0x17c], R22, 0x2, P1 ;  /* 0x00005f0015157a11 */ /* 0x000fe400008f1416 */
[----:B------:R-:W-:Y:S02]  /*4dc0*/  LEA R24, P1, R25, c[0x0][0x178], 0x2 ;  /* 0x00005e0019187a11 */ /* 0x000fe400078210ff */
[----:B------:R-:W-:-:S02]  /*4dd0*/  LEA.HI.X.SX32 R26, R71, R42, 0x1, P0 ;  /* 0x0000002a471a7211 */ /* 0x000fc400000f0eff */
[----:B------:R-:W4:Y:S01]  /*4de0*/  LDG.E.128.CONSTANT R20, [R20.64] ;  /* 0x0000000a14147981 */ /* 0x000f22000c1e9d00 */
[C---:B------:R-:W-:Y:S02]  /*4df0*/  IADD3 R29, P0, R72.reuse, R40, RZ ;  /* 0x00000028481d7210 */ /* 0x040fe40007f1e0ff */
        /* <DEDUP_REMOVED lines=57> */
[----:B------:R-:W-:Y:S02]  /*5190*/  @!P1 FSEL R13, R13, RZ, !P3 ;  /* 0x000000ff0d0d9208 */ /* 0x000fe40005800000 */
[----:B------:R-:W-:-:S02]  /*51a0*/  @!P1 ISETP.GE.AND P4, PT, R44, R115, PT ;  /* 0x000000732c00920c */ /* 0x000fc40003f86270 */
[CC--:B------:R-:W-:Y:S02]  /*51b0*/  @!P1 ISETP.GE.AND P5, PT, R66.reuse, R115.reuse, PT ;  /* 0x000000734200920c */ /* 0x0c0fe40003fa6270 */
[C---:B------:R-:W-:Y:S02]  /*51c0*/  @!P1 ISETP.GE.AND P3, PT, R66.reuse, R115, PT ;  /* 0x000000734200920c */ /* 0x040fe40003f66270 */
[----:B------:R-:W-:Y:S02]  /*51d0*/  @!P1 IADD3 R44, R66, -0x3, RZ ;  /* 0xfffffffd422c9810 */ /* 0x000fe40007ffe0ff */
[----:B------:R-:W-:Y:S02]  /*51e0*/  @!P1 FSEL R11, R11, RZ, !P5 ;  /* 0x000000ff0b0b9208 */ /* 0x000fe40006800000 */
[----:B------:R-:W-:Y:S02]  /*51f0*/  @!P1 FSEL R15, R15, RZ, !P3 ;  /* 0x000000ff0f0f9208 */ /* 0x000fe40005800000 */
[----:B------:R-:W-:-:S02]  /*5200*/  @!P1 FSEL R16, R16, RZ, !P2 ;  /* 0x000000ff10109208 */ /* 0x000fc40005000000 */
[CC--:B------:R-:W-:Y:S02]  /*5210*/  @!P1 ISETP.GE.AND P5, PT, R46.reuse, R115.reuse, PT ;  /* 0x000000732e00920c */ /* 0x0c0fe40003fa6270 */
[-C--:B------:R-:W-:Y:S02]  /*5220*/  @!P1 ISETP.GE.AND P3, PT, R46, R115.reuse, PT ;  /* 0x000000732e00920c */ /* 0x080fe40003f66270 */
[-C--:B------:R-:W-:Y:S02]  /*5230*/  @!P1 ISETP.GE.AND P2, PT, R44, R115.reuse, PT ;  /* 0x000000732c00920c */ /* 0x080fe40003f46270 */
[----:B------:R-:W0:Y:S01]  /*5240*/  LDS.128 R44, [R64] ;  /* 0x00000000402c7984 */ /* 0x000e220000000c00 */
        /* <DEDUP_REMOVED lines=25> */
[----:B------:R-:W-:Y:S01]  /*53e0*/  @!P1 IADD3 R76, R66, -0x2, RZ ;  /* 0xfffffffe424c9810 */ /* 0x000fe20007ffe0ff */
[----:B0-----:R-:W-:Y:S01]  /*53f0*/  FMUL.FTZ R5, R45, R5 ;  /* 0x000000052d057220 */ /* 0x001fe20000410000 */
[----:B------:R-:W-:-:S02]  /*5400*/  @!P1 FSEL R30, R30, RZ, !P4 ;  /* 0x000000ff1e1e9208 */ /* 0x000fc40006000000 */
[----:B------:R-:W-:Y:S02]  /*5410*/  @!P1 FSEL R32, R32, RZ, !P2 ;  /* 0x000000ff20209208 */ /* 0x000fe40005000000 */
[CC--:B------:R-:W-:Y:S02]  /*5420*/  @!P1 ISETP.GE.AND P4, PT, R76.reuse, R115.reuse, PT ;  /* 0x000000734c00920c */ /* 0x0c0fe40003f86270 */
[----:B------:R-:W-:Y:S02]  /*5430*/  @!P1 ISETP.GE.AND P2, PT, R76, R115, PT ;  /* 0x000000734c00920c */ /* 0x000fe40003f46270 */
[----:B------:R-:W-:Y:S02]  /*5440*/  @!P1 IADD3 R76, R66, -0x3, RZ ;  /* 0xfffffffd424c9810 */ /* 0x000fe40007ffe0ff */
[----:B------:R-:W-:Y:S01]  /*5450*/  @!P1 FSEL R29, R29, RZ, !P3 ;  /* 0x000000ff1d1d9208 */ /* 0x000fe20005800000 */
[----:B------:R-:W-:Y:S01]  /*5460*/  FFMA.FTZ R5, R44, R4, R5 ;  /* 0x000000042c057223 */ /* 0x000fe20000010005 */
[----:B------:R-:W-:-:S02]  /*5470*/  @!P1 FSEL R25, R25, RZ, !P5 ;  /* 0x000000ff19199208 */ /* 0x000fc40006800000 */
[CC--:B------:R-:W-:Y:S02]  /*5480*/  @!P1 ISETP.GE.AND P3, PT, R66.reuse, R115.reuse, PT ;  /* 0x000000734200920c */ /* 0x0c0fe40003f66270 */
[-C--:B------:R-:W-:Y:S02]  /*5490*/  @!P1 ISETP.GE.AND P5, PT, R66, R115.reuse, PT ;  /* 0x000000734200920c */ /* 0x080fe40003fa6270 */
[----:B------:R-:W-:Y:S02]  /*54a0*/  @!P1 FSEL R33, R33, RZ, !P6 ;  /* 0x000000ff21219208 */ /* 0x000fe40007000000 */
[----:B------:R-:W-:Y:S02]  /*54b0*/  @!P1 ISETP.GE.AND P6, PT, R76, R115, PT ;  /* 0x000000734c00920c */ /* 0x000fe40003fc6270 */
[----:B------:R-:W-:Y:S02]  /*54c0*/  @!P1 IADD3 R4, R66, -0x1, RZ ;  /* 0xffffffff42049810 */ /* 0x000fe40007ffe0ff */
[----:B------:R-:W-:-:S02]  /*54d0*/  @!P1 FSEL R37, R37, RZ, !P4 ;  /* 0x000000ff25259208 */ /* 0x000fc40006000000 */
[----:B------:R-:W-:Y:S02]  /*54e0*/  @!P1 FSEL R41, R41, RZ, !P2 ;  /* 0x000000ff29299208 */ /* 0x000fe40005000000 */
[----:B------:R-:W-:Y:S02]  /*54f0*/  @!P1 FSEL R36, R36, RZ, !P0 ;  /* 0x000000ff24249208 */ /* 0x000fe40004000000 */
[-C--:B------:R-:W-:Y:S02]  /*5500*/  @!P1 ISETP.GE.AND P0, PT, R66, R115.reuse, PT ;  /* 0x000000734200920c */ /* 0x080fe40003f06270 */
[----:B------:R-:W-:Y:S02]  /*5510*/  @!P1 FSEL R31, R31, RZ, !P3 ;  /* 0x000000ff1f1f9208 */ /* 0x000fe40005800000 */
[----:B------:R-:W-:Y:S02]  /*5520*/  @!P1 FSEL R27, R27, RZ, !P5 ;  /* 0x000000ff1b1b9208 */ /* 0x000fe40006800000 */
[C---:B------:R-:W-:Y:S01]  /*5530*/  @!P1 ISETP.GE.AND P3, PT, R78.reuse, R115, PT ;  /* 0x000000734e00920c */ /* 0x040fe20003f66270 */
[C---:B------:R-:W-:Y:S01]  /*5540*/  FMUL.FTZ R9, R45.reuse, R9 ;  /* 0x000000092d097220 */ /* 0x040fe20000410000 */
[----:B------:R-:W-:Y:S01]  /*5550*/  @!P1 ISETP.GE.AND P5, PT, R78, R115, PT ;  /* 0x000000734e00920c */ /* 0x000fe20003fa6270 */
[C---:B------:R-:W-:Y:S01]  /*5560*/  FMUL.FTZ R13, R45.reuse, R13 ;  /* 0x0000000d2d0d7220 */ /* 0x040fe20000410000 */
[----:B------:R-:W-:Y:S01]  /*5570*/  @!P1 ISETP.GE.AND P4, PT, R4, R115, PT ;  /* 0x000000730400920c */ /* 0x000fe20003f86270 */
[C---:B------:R-:W-:Y:S01]  /*5580*/  FMUL.FTZ R17, R45.reuse, R17 ;  /* 0x000000112d117220 */ /* 0x040fe20000410000 */
        /* <DEDUP_REMOVED lines=8> */
[----:B------:R-:W-:Y:S01]  /*5610*/  FMUL.FTZ R41, R45, R41 ;  /* 0x000000292d297220 */ /* 0x000fe20000410000 */
[----:B------:R-:W-:Y:S01]  /*5620*/  @!P1 FSEL R38, R38, RZ, !P3 ;  /* 0x000000ff26269208 */ /* 0x000fe20005800000 */
[----:B------:R-:W-:Y:S01]  /*5630*/  FFMA.FTZ R9, R44, R8, R9 ;  /* 0x000000082c097223 */ /* 0x000fe20000010009 */
[----:B------:R-:W-:Y:S01]  /*5640*/  @!P1 FSEL R34, R34, RZ, !P5 ;  /* 0x000000ff22229208 */ /* 0x000fe20006800000 */
[----:B------:R-:W-:Y:S01]  /*5650*/  FFMA.FTZ R13, R44, R12, R13 ;  /* 0x0000000c2c0d7223 */ /* 0x000fe2000001000d */
[-C--:B------:R-:W-:Y:S01]  /*5660*/  @!P1 ISETP.GE.AND P2, PT, R66, R115.reuse, PT ;  /* 0x000000734200920c */ /* 0x080fe20003f46270 */
[----:B------:R-:W-:Y:S01]  /*5670*/  FFMA.FTZ R17, R44, R16, R17 ;  /* 0x000000102c117223 */ /* 0x000fe20000010011 */
[----:B------:R-:W-:Y:S01]  /*5680*/  @!P1 ISETP.GE.AND P3, PT, R66, R115, PT ;  /* 0x000000734200920c */ /* 0x000fe20003f66270 */
[----:B------:R-:W-:Y:S01]  /*5690*/  FFMA.FTZ R21, R44, R20, R21 ;  /* 0x000000142c157223 */ /* 0x000fe20000010015 */
[----:B------:R-:W-:Y:S01]  /*56a0*/  @!P1 FSEL R42, R42, RZ, !P4 ;  /* 0x000000ff2a2a9208 */ /* 0x000fe20006000000 */
[----:B------:R-:W-:-:S02]  /*56b0*/  FFMA.FTZ R25, R44, R24, R25 ;  /* 0x000000182c197223 */ /* 0x000fc40000010019 */
[C---:B------:R-:W-:Y:S02]  /*56c0*/  FFMA.FTZ R29, R44.reuse, R28, R29 ;  /* 0x0000001c2c1d7223 */ /* 0x040fe4000001001d */
[C---:B------:R-:W-:Y:S02]  /*56d0*/  FFMA.FTZ R33, R44.reuse, R32, R33 ;  /* 0x000000202c217223 */ /* 0x040fe40000010021 */
[C---:B------:R-:W-:Y:S02]  /*56e0*/  FFMA.FTZ R37, R44.reuse, R36, R37 ;  /* 0x000000242c257223 */ /* 0x040fe40000010025 */
[----:B------:R-:W-:Y:S01]  /*56f0*/  FFMA.FTZ R41, R44, R40, R41 ;  /* 0x000000282c297223 */ /* 0x000fe20000010029 */
        /* <DEDUP_REMOVED lines=36> */
[----:B------:R-:W-:Y:S05]  /*5940*/  @!P0 BRA `(.L_x_21434) ;  /* 0xfffff2a000008947 */ /* 0x000fea000383ffff */
.L_x_21433:
[----:B------:R-:W-:Y:S05]  /*5950*/  BSYNC B0 ;  /* 0x0000000000007941 */ /* 0x000fea0003800000 */
.L_x_21431:
[----:B0-----:R-:W0:Y:S01]  /*5960*/  SHFL.BFLY PT, R11, R56, 0x2, 0x1f ;  /* 0x0c401f00380b7f89 */ /* 0x001e2200000e0000 */
[----:B------:R-:W-:Y:S01]  /*5970*/  LOP3.LUT R22, R114, 0x3, RZ, 0xc0, !PT ;  /* 0x0000000372167812 */ /* 0x000fe200078ec0ff */
[----:B------:R-:W-:Y:S01]  /*5980*/  BSSY B0, `(.L_x_21435) ;  /* 0x0000041000007945 */ /* 0x000fe20003800000 */
[----:B------:R-:W-:Y:S01]  /*5990*/  SHF.R.S32.HI R25, RZ, 0x1f, R114 ;  /* 0x0000001fff197819 */ /* 0x000fe20000011472 */
[----:B------:R-:W1:Y:S01]  /*59a0*/  SHFL.BFLY PT, R4, R61, 0x2, 0x1f ;  /* 0x0c401f003d047f89 */ /* 0x000e6200000e0000 */
[----:B------:R-:W-:-:S02]  /*59b0*/  ISETP.NE.AND P2, PT, R22, RZ, PT ;  /* 0x000000ff1600720c */ /* 0x000fc40003f45270 */
[----:B------:R-:W-:Y:S01]  /*59c0*/  LOP3.LUT R22, R0, 0xffffffc0, RZ, 0xc0, !PT ;  /* 0xffffffc000167812 */ /* 0x000fe200078ec0ff */
[----:B------:R-:W2:Y:S01]  /*59d0*/  SHFL.BFLY PT, R3, R60, 0x2, 0x1f ;  /* 0x0c401f003c037f89 */ /* 0x000ea200000e0000 */
[----:B------:R-:W-:Y:S02]  /*59e0*/  LEA.HI R114, R25, R114, RZ, 0x2 ;  /* 0x0000007219727211 */ /* 0x000fe400078f10ff */
[----:B------:R-:W-:Y:S01]  /*59f0*/  ISETP.NE.OR P5, PT, R22, 0x40, P2 ;  /* 0x000000401600780c */ /* 0x000fe200017a5670 */
[----:B------:R-:W3:Y:S01]  /*5a00*/  SHFL.BFLY PT, R6, R59, 0x2, 0x1f ;  /* 0x0c401f003b067f89 */ /* 0x000ee200000e0000 */
[C---:B------:R-:W-:Y:S02]  /*5a10*/  LOP3.LUT R23, R0.reuse, 0xffffffe0, RZ, 0xc0, !PT ;  /* 0xffffffe000177812 */ /* 0x040fe400078ec0ff */
[----:B------:R-:W-:Y:S01]  /*5a20*/  IADD3 R24, R0, 0x1f, RZ ;  /* 0x0000001f00187810 */ /* 0x000fe20007ffe0ff */
[----:B------:R-:W4:Y:S01]  /*5a30*/  SHFL.BFLY PT, R7, R58, 0x2, 0x1f ;  /* 0x0c401f003a077f89 */ /* 0x000f2200000e0000 */
[----:B------:R-:W-:-:S02]  /*5a40*/  ISETP.NE.OR P4, PT, R23, 0x20, P2 ;  /* 0x000000201700780c */ /* 0x000fc40001785670 */
[----:B------:R-:W-:Y:S01]  /*5a50*/  ISETP.GT.U32.AND P3, PT, R24, 0x3e, PT ;  /* 0x0000003e1800780c */ /* 0x000fe20003f64070 */
[----:B------:R-:W4:Y:S01]  /*5a60*/  SHFL.BFLY PT, R10, R57, 0x2, 0x1f ;  /* 0x0c401f00390a7f89 */ /* 0x000f2200000e0000 */
[C---:B------:R-:W-:Y:S02]  /*5a70*/  ISETP.GT.OR P0, PT, R0.reuse, 0x3f, P2 ;  /* 0x0000003f0000780c */ /* 0x040fe40001704670 */
        /* <DEDUP_REMOVED lines=23> */
[----:B------:R-:W-:-:S03]  /*5bf0*/  SHF.R.S32.HI R15, RZ, 0x2, R114 ;  /* 0x00000002ff0f7819 */ /* 0x000fc60000011472 */
[----:B------:R-:W3:Y:S01]  /*5c00*/  SHFL.BFLY PT, R13, R12, 0x1, 0x1f ;  /* 0x0c201f000c0d7f89 */ /* 0x000ee200000e0000 */
[----:B----4-:R-:W-:Y:S02]  /*5c10*/  FADD.FTZ R23, R4, R3 ;  /* 0x0000000304177221 */ /* 0x010fe40000010000 */
[----:B------:R-:W-:Y:S01]  /*5c20*/  IMAD R116, R116, 0x50, R15 ;  /* 0x0000005074747824 */ /* 0x000fe200078e020f */
[----:B------:R-:W4:Y:S01]  /*5c30*/  SHFL.BFLY PT, R19, R18, 0x1, 0x1f ;  /* 0x0c201f0012137f89 */ /* 0x000f2200000e0000 */
[----:B------:R-:W-:-:S03]  /*5c40*/  FADD.FTZ R27, R6, R7 ;  /* 0x00000007061b7221 */ /* 0x000fc60000010000 */
[----:B------:R-:W4:Y:S01]  /*5c50*/  SHFL.BFLY PT, R21, R20, 0x1, 0x1f ;  /* 0x0c201f0014157f89 */ /* 0x000f2200000e0000 */
[----:B0-----:R-:W-:-:S03]  /*5c60*/  FADD.FTZ R29, R8, R9 ;  /* 0x00000009081d7221 */ /* 0x001fc60000010000 */
[----:B------:R-:W-:Y:S01]  /*5c70*/  BAR.SYNC.DEFER_BLOCKING 0x0 ;  /* 0x0000000000007b1d */ /* 0x000fe20000010000 */
[----:B-1----:R-:W-:Y:S02]  /*5c80*/  FADD.FTZ R31, R10, R11 ;  /* 0x0000000b0a1f7221 */ /* 0x002fe40000010000 */
[----:B--2---:R-:W-:Y:S02]  /*5c90*/  FADD.FTZ R37, R16, R17 ;  /* 0x0000001110257221 */ /* 0x004fe40000010000 */
[----:B---3--:R-:W-:Y:S02]  /*5ca0*/  FADD.FTZ R25, R5, R2 ;  /* 0x0000000205197221 */ /* 0x008fe40000010000 */
[----:B------:R-:W-:Y:S02]  /*5cb0*/  FADD.FTZ R33, R12, R13 ;  /* 0x0000000d0c217221 */ /* 0x000fe40000010000 */
        /* <DEDUP_REMOVED lines=13> */
.L_x_21436:
[----:B------:R-:W-:Y:S05]  /*5d90*/  BSYNC B0 ;  /* 0x0000000000007941 */ /* 0x000fea0003800000 */
.L_x_21435:
        /* <DEDUP_REMOVED lines=23> */
.L_x_21438:
[----:B------:R-:W-:Y:S05]  /*5f10*/  BSYNC B0 ;  /* 0x0000000000007941 */ /* 0x000fea0003800000 */
.L_x_21437:
        /* <DEDUP_REMOVED lines=13> */
.L_x_21440:
[----:B------:R-:W-:Y:S05]  /*5ff0*/  BSYNC B0 ;  /* 0x0000000000007941 */ /* 0x000fea0003800000 */
.L_x_21439:
        /* <DEDUP_REMOVED lines=23> */
.L_x_21442:
[----:B------:R-:W-:Y:S05]  /*6170*/  BSYNC B0 ;  /* 0x0000000000007941 */ /* 0x000fea0003800000 */
.L_x_21441:
        /* <DEDUP_REMOVED lines=27> */
[----:B------:R-:W-:Y:S01]  /*6330*/  LEA.HI.X R5, R5, c[0x0][0x164], R6, 0x2, P1 ;  /* 0x0000590005057a11 */ /* 0x000fe200008f1406 */
[----:B------:R-:W-:Y:S01]  /*6340*/  STG.E [R2.64], R23 ;  /* 0x0000001702007986 */ /* 0x000fe2000c10190a */
[C---:B------:R-:W-:Y:S02]  /*6350*/  IADD3 R7, R15.reuse, 0x20, RZ ;  /* 0x000000200f077810 */ /* 0x040fe40007ffe0ff */
[C---:B------:R-:W-:Y:S01]  /*6360*/  IADD3 R8, R15.reuse, 0x28, RZ ;  /* 0x000000280f087810 */ /* 0x040fe20007ffe0ff */
[----:B------:R-:W-:Y:S01]  /*6370*/  STG.E [R4.64], R25 ;  /* 0x0000001904007986 */ /* 0x000fe2000c10190a */
[----:B------:R-:W-:-:S02]  /*6380*/  IADD3 R6, R15, 0x18, RZ ;  /* 0x000000180f067810 */ /* 0x000fc40007ffe0ff */
[----:B------:R-:W-:Y:S02]  /*6390*/  IADD3 R17, P0, R0, UR4, RZ ;  /* 0x0000000400117c10 */ /* 0x000fe4000ff1e0ff */
[C---:B------:R-:W-:Y:S02]  /*63a0*/  IADD3 R11, P2, R7.reuse, UR4, RZ ;  /* 0x00000004070b7c10 */ /* 0x040fe4000ff5e0ff */
        /* <DEDUP_REMOVED lines=43> */
.L_x_21401:
[----:B------:R-:W-:Y:S01]  /*6660*/  IMAD.MOV.U32 R34, RZ, RZ, R43 ;  /* 0x000000ffff227224 */ /* 0x000fe200078e002b */
[----:B------:R-:W-:Y:S01]  /*6670*/  MOV R32, 0x66c0 ;  /* 0x000066c000207802 */ /* 0x000fe20000000f00 */
[----:B------:R-:W-:-:S02]  /*6680*/  IMAD.MOV.U32 R35, RZ, RZ, 0x1 ;  /* 0x00000001ff237424 */ /* 0x000fc400078e00ff */
[----:B------:R-:W-:Y:S02]  /*6690*/  IMAD.MOV.U32 R36, RZ, RZ, 0x1f ;  /* 0x0000001fff247424 */ /* 0x000fe400078e00ff */
[----:B------:R-:W-:Y:S02]  /*66a0*/  IMAD.MOV.U32 R37, RZ, RZ, -0x1 ;  /* 0xffffffffff257424 */ /* 0x000fe400078e00ff */
[----:B------:R-:W-:Y:S05]  /*66b0*/  CALL.REL.NOINC `($__internal_402_$__cuda_sm70_shflsync_bfly_p) ;  /* 0x0000028000007944 */ /* 0x000fea0003c00000 */
[----:B-1----:R-:W-:Y:S01]  /*66c0*/  IMAD.MOV.U32 R32, RZ, RZ, R34 ;  /* 0x000000ffff207224 */ /* 0x002fe200078e0022 */
[----:B0-----:R-:W-:Y:S05]  /*66d0*/  BRA `(.L_x_21443) ;  /* 0xffffbba000007947 */ /* 0x001fea000383ffff */
.L_x_21405:
[----:B------:R-:W-:Y:S01]  /*66e0*/  IMAD.MOV.U32 R34, RZ, RZ, R43 ;  /* 0x000000ffff227224 */ /* 0x000fe200078e002b */
[----:B------:R-:W-:Y:S01]  /*66f0*/  MOV R32, 0x6740 ;  /* 0x0000674000207802 */ /* 0x000fe20000000f00 */
[----:B------:R-:W-:Y:S02]  /*6700*/  IMAD.MOV.U32 R35, RZ, RZ, 0x1 ;  /* 0x00000001ff237424 */ /* 0x000fe400078e00ff */
[----:B------:R-:W-:Y:S02]  /*6710*/  IMAD.MOV.U32 R36, RZ, RZ, 0x1f ;  /* 0x0000001fff247424 */ /* 0x000fe400078e00ff */
[----:B------:R-:W-:Y:S02]  /*6720*/  IMAD.MOV.U32 R37, RZ, RZ, -0x1 ;  /* 0xffffffffff257424 */ /* 0x000fe400078e00ff */
[----:B------:R-:W-:Y:S05]  /*6730*/  CALL.REL.NOINC `($__internal_402_$__cuda_sm70_shflsync_bfly_p) ;  /* 0x0000020000007944 */ /* 0x000fea0003c00000 */
[----:B-1----:R-:W-:Y:S01]  /*6740*/  IMAD.MOV.U32 R32, RZ, RZ, R34 ;  /* 0x000000ffff207224 */ /* 0x002fe200078e0022 */
[----:B0-----:R-:W-:Y:S05]  /*6750*/  BRA `(.L_x_21444) ;  /* 0xffffc6f000007947 */ /* 0x001fea000383ffff */
.L_x_21409:
[----:B------:R-:W-:Y:S01]  /*6760*/  IMAD.MOV.U32 R34, RZ, RZ, R112 ;  /* 0x000000ffff227224 */ /* 0x000fe200078e0070 */
[----:B------:R-:W-:Y:S01]  /*6770*/  MOV R32, 0x67c0 ;  /* 0x000067c000207802 */ /* 0x000fe20000000f00 */
[----:B------:R-:W-:-:S02]  /*6780*/  IMAD.MOV.U32 R35, RZ, RZ, 0x10 ;  /* 0x00000010ff237424 */ /* 0x000fc400078e00ff */
[----:B------:R-:W-:Y:S02]  /*6790*/  IMAD.MOV.U32 R36, RZ, RZ, 0x1f ;  /* 0x0000001fff247424 */ /* 0x000fe400078e00ff */
[----:B------:R-:W-:Y:S02]  /*67a0*/  IMAD.MOV.U32 R37, RZ, RZ, -0x1 ;  /* 0xffffffffff257424 */ /* 0x000fe400078e00ff */
[----:B-----5:R-:W-:Y:S05]  /*67b0*/  CALL.REL.NOINC `($__internal_402_$__cuda_sm70_shflsync_bfly_p) ;  /* 0x0000018000007944 */ /* 0x020fea0003c00000 */
[----:B-1----:R-:W-:Y:S01]  /*67c0*/  IMAD.MOV.U32 R5, RZ, RZ, R34 ;  /* 0x000000ffff057224 */ /* 0x002fe200078e0022 */
[----:B0-----:R-:W-:Y:S05]  /*67d0*/  BRA `(.L_x_21445) ;  /* 0xffffc7c000007947 */ /* 0x001fea000383ffff */
.L_x_21410:
[----:B------:R-:W-:Y:S01]  /*67e0*/  IMAD.MOV.U32 R34, RZ, RZ, R7 ;  /* 0x000000ffff227224 */ /* 0x000fe200078e0007 */
[----:B------:R-:W-:Y:S01]  /*67f0*/  MOV R32, 0x6840 ;  /* 0x0000684000207802 */ /* 0x000fe20000000f00 */
[----:B------:R-:W-:Y:S02]  /*6800*/  IMAD.MOV.U32 R35, RZ, RZ, 0x8 ;  /* 0x00000008ff237424 */ /* 0x000fe400078e00ff */
[----:B------:R-:W-:Y:S02]  /*6810*/  IMAD.MOV.U32 R36, RZ, RZ, 0x1f ;  /* 0x0000001fff247424 */ /* 0x000fe400078e00ff */
[----:B------:R-:W-:Y:S02]  /*6820*/  IMAD.MOV.U32 R37, RZ, RZ, -0x1 ;  /* 0xffffffffff257424 */ /* 0x000fe400078e00ff */
[----:B0----5:R-:W-:Y:S05]  /*6830*/  CALL.REL.NOINC `($__internal_402_$__cuda_sm70_shflsync_bfly_p) ;  /* 0x0000010000007944 */ /* 0x021fea0003c00000 */
[----:B-1----:R-:W-:Y:S01]  /*6840*/  FMNMX.FTZ R5, R7, R34, !PT ;  /* 0x0000002207057209 */ /* 0x002fe20007810000 */
[----:B0-----:R-:W-:Y:S01]  /*6850*/  IMAD.MOV.U32 R35, RZ, RZ, 0x4 ;  /* 0x00000004ff237424 */ /* 0x001fe200078e00ff */
[----:B------:R-:W-:Y:S01]  /*6860*/  MOV R32, 0x68b0 ;  /* 0x000068b000207802 */ /* 0x000fe20000000f00 */
[----:B------:R-:W-:-:S02]  /*6870*/  IMAD.MOV.U32 R36, RZ, RZ, 0x1f ;  /* 0x0000001fff247424 */ /* 0x000fc400078e00ff */
[----:B------:R-:W-:Y:S02]  /*6880*/  IMAD.MOV.U32 R37, RZ, RZ, -0x1 ;  /* 0xffffffffff257424 */ /* 0x000fe400078e00ff */
[----:B------:R-:W-:Y:S02]  /*6890*/  IMAD.MOV.U32 R34, RZ, RZ, R5 ;  /* 0x000000ffff227224 */ /* 0x000fe400078e0005 */
[----:B------:R-:W-:Y:S05]  /*68a0*/  CALL.REL.NOINC `($__internal_402_$__cuda_sm70_shflsync_bfly_p) ;  /* 0x0000009000007944 */ /* 0x000fea0003c00000 */
[----:B-1----:R-:W-:Y:S01]  /*68b0*/  FMNMX.FTZ R5, R5, R34, !PT ;  /* 0x0000002205057209 */ /* 0x002fe20007810000 */
[----:B0-----:R-:W-:Y:S01]  /*68c0*/  IMAD.MOV.U32 R35, RZ, RZ, 0x2 ;  /* 0x00000002ff237424 */ /* 0x001fe200078e00ff */
[----:B------:R-:W-:Y:S01]  /*68d0*/  MOV R32, 0x6920 ;  /* 0x0000692000207802 */ /* 0x000fe20000000f00 */
[----:B------:R-:W-:Y:S02]  /*68e0*/  IMAD.MOV.U32 R36, RZ, RZ, 0x1f ;  /* 0x0000001fff247424 */ /* 0x000fe400078e00ff */
[----:B------:R-:W-:Y:S02]  /*68f0*/  IMAD.MOV.U32 R37, RZ, RZ, -0x1 ;  /* 0xffffffffff257424 */ /* 0x000fe400078e00ff */
[----:B------:R-:W-:Y:S02]  /*6900*/  IMAD.MOV.U32 R34, RZ, RZ, R5 ;  /* 0x000000ffff227224 */ /* 0x000fe400078e0005 */
[----:B------:R-:W-:Y:S05]  /*6910*/  CALL.REL.NOINC `($__internal_402_$__cuda_sm70_shflsync_bfly_p) ;  /* 0x0000002000007944 */ /* 0x000fea0003c00000 */
[----:B-1----:R-:W-:Y:S01]  /*6920*/  IMAD.MOV.U32 R6, RZ, RZ, R34 ;  /* 0x000000ffff067224 */ /* 0x002fe200078e0022 */
[----:B0-----:R-:W-:Y:S05]  /*6930*/  BRA `(.L_x_21446) ;  /* 0xffffc6d000007947 */ /* 0x001fea000383ffff */
        .weak           $__internal_402_$__cuda_sm70_shflsync_bfly_p
        .type           $__internal_402_$__cuda_sm70_shflsync_bfly_p,@function
        .size           $__internal_402_$__cuda_sm70_shflsync_bfly_p,(.L_x_23569 - $__internal_402_$__cuda_sm70_shflsync_bfly_p)
$__internal_402_$__cuda_sm70_shflsync_bfly_p:
[----:B------:R-:W-:Y:S01]  /*6940*/  IMAD.MOV.U32 R33, RZ, RZ, 0x0 ;  /* 0x00000000ff217424 */ /* 0x000fe200078e00ff */
[----:B------:R-:W-:Y:S04]  /*6950*/  WARPSYNC R37 ;  /* 0x0000002500007348 */ /* 0x000fe80003800000 */
[----:B------:R0:W1:Y:S01]  /*6960*/  SHFL.BFLY PT, R34, R34, R35, R36 ;  /* 0x0c00002322227389 */ /* 0x00006200000e0024 */
[----:B------:R-:W-:Y:S05]  /*6970*/  RET.REL.NODEC R32 `(_ZN4vllm25paged_attention_v1_kernelIffLi80ELi16ELi128ELNS_18Fp8KVCacheDataTypeE0ELb0EEEvPT_PKS2_PKT0_S8_ifPKiSA_iPKfiiiSC_SC_iiiii) ;  /* 0xffff968020007950 */ /* 0x000fea0003c3ffff */
.L_x_21447:
        /* <DEDUP_REMOVED lines=16> */
.L_x_23569:


//--------------------- .text._ZN4vllm25paged_attention_v1_kernelIffLi64ELi16ELi128ELNS_18Fp8KVCacheDataTypeE0ELb0EEEvPT_PKS2_PKT0_S8_ifPKiSA_iPKfiiiSC_SC_iiiii --------------------------
	.section	.text._ZN4vllm25paged_attention_v1_kernelIffLi64ELi16ELi128ELNS_18Fp8KVCacheDataTypeE0ELb0EEEvPT_PKS2_PKT0_S8_ifPKiSA_iPKfiiiSC_SC_iiiii,"ax",@progbits
	.sectioninfo	@"SHI_REGISTERS=96"
	.align	128
        .global         _ZN4vllm25paged_attention_v1_kernelIffLi64ELi16ELi128ELNS_18Fp8KVCacheDataTypeE0ELb0EEEvPT_PKS2_PKT0_S8_ifPKiSA_iPKfiiiSC_SC_iiiii
        .type           _ZN4vllm25paged_attention_v1_kernelIffLi64ELi16ELi128ELNS_18Fp8KVCacheDataTypeE0ELb0EEEvPT_PKS2_PKT0_S8_ifPKiSA_iPKfiiiSC_SC_iiiii,@function
        .size           _ZN4vllm25paged_attention_v1_kernelIffLi64ELi16ELi128ELNS_18Fp8KVCacheDataTypeE0ELb0EEEvPT_PKS2_PKT0_S8_ifPKiSA_iPKfiiiSC_SC_iiiii,(.L_x_23570 - _ZN4vllm25paged_attention_v1_kernelIffLi64ELi16ELi128ELNS_18Fp8KVCacheDataTypeE0ELb0EEEvPT_PKS2_PKT0_S8_ifPKiSA_iPKfiiiSC_SC_iiiii)
        .other          _ZN4vllm25paged_attention_v1_kernelIffLi64ELi16ELi128ELNS_18Fp8KVCacheDataTypeE0ELb0EEEvPT_PKS2_PKT0_S8_ifPKiSA_iPKfiiiSC_SC_iiiii,@"STO_CUDA_ENTRY STV_DEFAULT"
_ZN4vllm25paged_attention_v1_kernelIffLi64ELi16ELi128ELNS_18Fp8KVCacheDataTypeE0ELb0EEEvPT_PKS2_PKT0_S8_ifPKiSA_iPKfiiiSC_SC_iiiii:
.text._ZN4vllm25paged_attention_v1_kernelIffLi64ELi16ELi128ELNS_18Fp8KVCacheDataTypeE0ELb0EEEvPT_PKS2_PKT0_S8_ifPKiSA_iPKfiiiSC_SC_iiiii:
        /* <DEDUP_REMOVED lines=102> */
.L_x_21452:
        /* <DEDUP_REMOVED lines=11> */
.L_x_21451:
[----:B------:R-:W-:Y:S05]  /*0710*/  BSYNC B1 ;  /* 0x0000000000017941 */ /* 0x000fea0003800000 */
.L_x_21450:
        /* <DEDUP_REMOVED lines=10> */
.L_x_21453:
        /* <DEDUP_REMOVED lines=17> */
.L_x_21449:
[----:B------:R-:W-:Y:S05]  /*08d0*/  BSYNC B0 ;  /* 0x0000000000007941 */ /* 0x000fea0003800000 */
.L_x_21448:
        /* <DEDUP_REMOVED lines=8> */
[C---:B------:R-:W-:Y:S01]  /*0960*/  IADD3 R2, R77.reuse, 0x2, RZ ;  /* 0x000000024d027810 */ /* 0x040fe20007ffe0ff */
[----:B------:R-:W-:Y:S01]  /*0970*/  IMAD.MOV.U32 R36, RZ, RZ, c[0x0][0x1ac] ;  /* 0x00006b00ff247624 */ /* 0x000fe200078e00ff */
[----:B------:R-:W-:Y:S01]  /*0980*/  SHF.R.S32.HI R4, RZ, 0x1f, R75 ;  /* 0x0000001fff047819 */ /* 0x000fe2000001144b */
[----:B------:R-:W-:Y:S01]  /*0990*/  IMAD.SHL.U32 R40, R77, 0x80, RZ ;  /* 0x000000804d287824 */ /* 0x000fe200078e00ff */
[----:B------:R-:W-:Y:S01]  /*09a0*/  LEA.HI R3, R3, R24, RZ, 0x4 ;  /* 0x0000001803037211 */ /* 0x000fe200078f20ff */
[----:B------:R-:W-:Y:S01]  /*09b0*/  IMAD.SHL.U32 R74, R2, 0x2, RZ ;  /* 0x00000002024a7824 */ /* 0x000fe200078e00ff */
[----:B------:R-:W-:-:S02]  /*09c0*/  LEA.HI R5, R4, R75, RZ, 0x2 ;  /* 0x0000004b04057211 */ /* 0x000fc400078f10ff */
[----:B------:R-:W-:Y:S02]  /*09d0*/  LOP3.LUT R3, R3, 0xfffffff0, RZ, 0xc0, !PT ;  /* 0xfffffff003037812 */ /* 0x000fe400078ec0ff */
[----:B------:R-:W-:Y:S02]  /*09e0*/  LOP3.LUT R6, R5, 0xfffffffc, RZ, 0xc0, !PT ;  /* 0xfffffffc05067812 */ /* 0x000fe400078ec0ff */
[----:B------:R-:W-:Y:S01]  /*09f0*/  IADD3 R4, R77, 0x4, RZ ;  /* 0x000000044d047810 */ /* 0x000fe20007ffe0ff */
[----:B------:R-:W-:Y:S01]  /*0a00*/  IMAD.IADD R24, R24, 0x1, -R3 ;  /* 0x0000000118187824 */ /* 0x000fe200078e0a03 */
[----:B------:R-:W-:Y:S01]  /*0a10*/  SHF.R.S32.HI R7, RZ, 0x1f, R74 ;  /* 0x0000001fff077819 */ /* 0x000fe2000001144a */
[----:B------:R-:W-:Y:S01]  /*0a20*/  IMAD.IADD R75, R75, 0x1, -R6 ;  /* 0x000000014b4b7824 */ /* 0x000fe200078e0a06 */
[C---:B------:R-:W-:Y:S01]  /*0a30*/  IADD3 R5, R77.reuse, 0x8, RZ ;  /* 0x000000084d057810 */ /* 0x040fe20007ffe0ff */
[----:B------:R-:W-:Y:S01]  /*0a40*/  IMAD.SHL.U32 R72, R4, 0x2, RZ ;  /* 0x0000000204487824 */ /* 0x000fe200078e00ff */
[----:B------:R-:W-:Y:S01]  /*0a50*/  IADD3 R3, R77, 0x6, RZ ;  /* 0x000000064d037810 */ /* 0x000fe20007ffe0ff */
[----:B------:R-:W-:Y:S01]  /*0a60*/  IMAD.SHL.U32 R26, R24, 0x4, RZ ;  /* 0x00000004181a7824 */ /* 0x000fe200078e00ff */
[----:B------:R-:W-:Y:S01]  /*0a70*/  LEA.HI R7, R7, R74, RZ, 0x2 ;  /* 0x0000004a07077211 */ /* 0x000fe200078f10ff */
[----:B------:R-:W-:Y:S01]  /*0a80*/  IMAD.SHL.U32 R68, R5, 0x2, RZ ;  /* 0x0000000205447824 */ /* 0x000fe200078e00ff */
        /* <DEDUP_REMOVED lines=8> */
[----:B------:R-:W-:Y:S02]  /*0b10*/  IADD3 R7, R77, 0xc, RZ ;  /* 0x0000000c4d077810 */ /* 0x000fe40007ffe0ff */
        /* <DEDUP_REMOVED lines=17> */
[----:B------:R-:W-:Y:S02]  /*0c30*/  IADD3 R12, R77, 0x14, RZ ;  /* 0x000000144d0c7810 */ /* 0x000fe40007ffe0ff */
        /* <DEDUP_REMOVED lines=16> */
[----:B------:R-:W-:-:S02]  /*0d40*/  SHF.R.S32.HI R11, RZ, 0x1f, R58 ;  /* 0x0000001fff0b7819 */ /* 0x000fc4000001143a */
[----:B------:R-:W-:Y:S01]  /*0d50*/  LOP3.LUT R17, R17, 0xfffffffc, RZ, 0xc0, !PT ;  /* 0xfffffffc11117812 */ /* 0x000fe200078ec0ff */
[----:B------:R-:W-:Y:S01]  /*0d60*/  IMAD.SHL.U32 R52, R16, 0x2, RZ ;  /* 0x0000000210347824 */ /* 0x000fe200078e00ff */
[----:B------:R-:W-:Y:S02]  /*0d70*/  LOP3.LUT R19, R19, 0xfffffffc, RZ, 0xc0, !PT ;  /* 0xfffffffc13137812 */ /* 0x000fe400078ec0ff */
[----:B------:R-:W-:Y:S01]  /*0d80*/  LEA.HI R13, R13, R56, RZ, 0x2 ;  /* 0x000000380d0d7211 */ /* 0x000fe200078f10ff */
[----:B------:R-:W-:Y:S01]  /*0d90*/  IMAD.IADD R62, R62, 0x1, -R17 ;  /* 0x000000013e3e7824 */ /* 0x000fe200078e0a11 */
[----:B------:R-:W-:Y:S01]  /*0da0*/  LEA.HI R11, R11, R58, RZ, 0x2 ;  /* 0x0000003a0b0b7211 */ /* 0x000fe200078f10ff */
[----:B------:R-:W-:Y:S01]  /*0db0*/  IMAD.IADD R60, R60, 0x1, -R19 ;  /* 0x000000013c3c7824 */ /* 0x000fe200078e0a13 */
[----:B------:R-:W-:Y:S02]  /*0dc0*/  LOP3.LUT R13, R13, 0xfffffffc, RZ, 0xc0, !PT ;  /* 0xfffffffc0d0d7812 */ /* 0x000fe400078ec0ff */
[----:B------:R-:W-:-:S02]  /*0dd0*/  SHF.R.S32.HI R17, RZ, 0x1f, R54 ;  /* 0x0000001fff117819 */ /* 0x000fc40000011436 */
        /* <DEDUP_REMOVED lines=121> */
.L_x_21460:
        /* <DEDUP_REMOVED lines=133> */
.L_x_21495:
        /* <DEDUP_REMOVED lines=9> */
.L_x_21459:
[----:B------:R-:W-:Y:S05]  /*1e50*/  BSYNC B1 ;  /* 0x0000000000017941 */ /* 0x000fea0003800000 */
.L_x_21458:
[----:B------:R-:W-:Y:S02]  /*1e60*/  IADD3 R82, P0, R82, 0x10, RZ ;  /* 0x0000001052527810 */ /* 0x000fe40007f1e0ff */
[----:B-1----:R-:W-:Y:S02]  /*1e70*/  IADD3 R84, R84, 0x100, RZ ;  /* 0x0000010054547810 */ /* 0x002fe40007ffe0ff */
[----:B------:R-:W-:Y:S01]  /*1e80*/  IADD3 R85, R85, 0x40, RZ ;  /* 0x0000004055557810 */ /* 0x000fe20007ffe0ff */
[----:B------:R-:W-:Y:S01]  /*1e90*/  IMAD.X R81, RZ, RZ, R81, P0 ;  /* 0x000000ffff517224 */ /* 0x000fe200000e0651 */
[----:B0-----:R-:W-:Y:S05]  /*1ea0*/  @!P1 BRA `(.L_x_21460) ;  /* 0xfffff6c000009947 */ /* 0x001fea000383ffff */
[----:B------:R-:W-:Y:S05]  /*1eb0*/  BRA `(.L_x_21455) ;  /* 0x00000a3000007947 */ /* 0x000fea0003800000 */
.L_x_21456:
        /* <DEDUP_REMOVED lines=10> */
.L_x_21464:
        /* <DEDUP_REMOVED lines=135> */
.L_x_21496:
        /* <DEDUP_REMOVED lines=11> */
.L_x_21463:
[----:B------:R-:W-:Y:S05]  /*2880*/  BSYNC B1 ;  /* 0x0000000000017941 */ /* 0x000fea0003800000 */
.L_x_21462:
[----:B------:R-:W-:Y:S02]  /*2890*/  IADD3 R82, P0, R82, 0x10, RZ ;  /* 0x0000001052527810 */ /* 0x000fe40007f1e0ff */
[----:B-1----:R-:W-:Y:S02]  /*28a0*/  IADD3 R86, R86, 0x100, RZ ;  /* 0x0000010056567810 */ /* 0x002fe40007ffe0ff */
[----:B------:R-:W-:Y:S01]  /*28b0*/  IADD3 R85, R85, 0x40, RZ ;  /* 0x0000004055557810 */ /* 0x000fe20007ffe0ff */
[----:B------:R-:W-:Y:S01]  /*28c0*/  IMAD.X R81, RZ, RZ, R81, P0 ;  /* 0x000000ffff517224 */ /* 0x000fe200000e0651 */
[----:B------:R-:W-:Y:S01]  /*28d0*/  IADD3 R84, R84, 0x40, RZ ;  /* 0x0000004054547810 */ /* 0x000fe20007ffe0ff */
[----:B0-----:R-:W-:Y:S05]  /*28e0*/  @!P1 BRA `(.L_x_21464) ;  /* 0xfffff67000009947 */ /* 0x001fea000383ffff */
.L_x_21455:
[----:B------:R-:W-:Y:S05]  /*28f0*/  BSYNC B0 ;  /* 0x0000000000007941 */ /* 0x000fea0003800000 */
.L_x_21454:
[----:B------:R-:W-:Y:S05]  /*2900*/  BRA.DIV ~URZ, `(.L_x_21465) ;  /* 0x000032827f007947 */ /* 0x000fea000b800000 */
[----:B------:R0:W1:Y:S02]  /*2910*/  SHFL.BFLY PT, R27, R76, 0x10, 0x1f ;  /* 0x0e001f004c1b7f89 */ /* 0x00006400000e0000 */
.L_x_21497:
[----:B-1----:R-:W-:Y:S01]  /*2920*/  FMNMX.FTZ R49, R27, R76, !PT ;  /* 0x0000004c1b317209 */ /* 0x002fe20007810000 */
[----:B------:R-:W-:Y:S05]  /*2930*/  BRA.DIV ~URZ, `(.L_x_21466) ;  /* 0x000032c27f007947 */ /* 0x000fea000b800000 */
[----:B------:R-:W1:Y:S02]  /*2940*/  SHFL.BFLY PT, R0, R49, 0x8, 0x1f ;  /* 0x0d001f0031007f89 */ /* 0x000e6400000e0000 */
[----:B-1----:R-:W-:-:S05]  /*2950*/  FMNMX.FTZ R0, R49, R0, !PT ;  /* 0x0000000031007209 */ /* 0x002fca0007810000 */
[----:B------:R-:W1:Y:S02]  /*2960*/  SHFL.BFLY PT, R3, R0, 0x4, 0x1f ;  /* 0x0c801f0000037f89 */ /* 0x000e6400000e0000 */
[----:B-1----:R-:W-:-:S05]  /*2970*/  FMNMX.FTZ R3, R0, R3, !PT ;  /* 0x0000000300037209 */ /* 0x002fca0007810000 */
[----:B------:R1:W2:Y:S02]  /*2980*/  SHFL.BFLY PT, R27, R3, 0x2, 0x1f ;  /* 0x0c401f00031b7f89 */ /* 0x0002a400000e0000 */
.L_x_21498:
        /* <DEDUP_REMOVED lines=9> */
[----:B------:R-:W-:-:S04]  /*2a20*/  SHF.R.S32.HI R7, RZ, 0x1f, R4 ;  /* 0x0000001fff077819 */ /* 0x000fc80000011404 */
[----:B------:R-:W-:Y:S01]  /*2a30*/  LEA.HI R7, R7, R4, RZ, 0x4 ;  /* 0x0000000407077211 */ /* 0x000fe200078f20ff */
[----:B------:R-:W-:-:S03]  /*2a40*/  IMAD.MOV.U32 R4, RZ, RZ, RZ ;  /* 0x000000ffff047224 */ /* 0x000fc600078e00ff */
[----:B------:R-:W-:Y:S01]  /*2a50*/  LOP3.LUT R7, R7, 0xfffffff0, RZ, 0xc0, !PT ;  /* 0xfffffff007077812 */ /* 0x000fe200078ec0ff */
[----:B------:R-:W1:Y:S04]  /*2a60*/  @!P0 LDS R3, [R78.X4+0x100] ;  /* 0x000100004e038984 */ /* 0x000e680000004800 */
        /* <DEDUP_REMOVED lines=20> */
.L_x_21471:
        /* <DEDUP_REMOVED lines=11> */
.L_x_21470:
[----:B------:R-:W-:Y:S05]  /*2c60*/  BSYNC B1 ;  /* 0x0000000000017941 */ /* 0x000fea0003800000 */
.L_x_21469:
        /* <DEDUP_REMOVED lines=10> */
.L_x_21474:
        /* <DEDUP_REMOVED lines=100> */
.L_x_21473:
[----:B------:R-:W-:Y:S05]  /*3350*/  BSYNC B1 ;  /* 0x0000000000017941 */ /* 0x000fea0003800000 */
.L_x_21472:
        /* <DEDUP_REMOVED lines=55> */
.L_x_21476:
[----:B------:R-:W-:Y:S05]  /*36d0*/  BSYNC B1 ;  /* 0x0000000000017941 */ /* 0x000fea0003800000 */
.L_x_21475:
        /* <DEDUP_REMOVED lines=26> */
.L_x_21468:
[----:B------:R-:W-:Y:S05]  /*3880*/  BSYNC B0 ;  /* 0x0000000000007941 */ /* 0x000fea0003800000 */
.L_x_21467:
        /* <DEDUP_REMOVED lines=36> */
.L_x_21481:
        /* <DEDUP_REMOVED lines=8> */
.L_x_21480:
[----:B01----:R-:W-:Y:S05]  /*3b50*/  BSYNC B1 ;  /* 0x0000000000017941 */ /* 0x003fea0003800000 */
.L_x_21479:
        /* <DEDUP_REMOVED lines=10> */
.L_x_21484:
        /* <DEDUP_REMOVED lines=52> */
.L_x_21483:
[----:B------:R-:W-:Y:S05]  /*3f40*/  BSYNC B1 ;  /* 0x0000000000017941 */ /* 0x000fea0003800000 */
.L_x_21482:
        /* <DEDUP_REMOVED lines=31> */
.L_x_21486:
[----:B------:R-:W-:Y:S05]  /*4140*/  BSYNC B1 ;  /* 0x0000000000017941 */ /* 0x000fea0003800000 */
.L_x_21485:
        /* <DEDUP_REMOVED lines=14> */
.L_x_21478:
[----:B------:R-:W-:Y:S05]  /*4230*/  BSYNC B0 ;  /* 0x0000000000007941 */ /* 0x000fea0003800000 */
.L_x_21477:
[----:B------:R-:W-:Y:S01]  /*4240*/  BAR.SYNC.DEFER_BLOCKING 0x0 ;  /* 0x0000000000007b1d */ /* 0x000fe20000010000 */
[----:B------:R-:W-:-:S05]  /*4250*/  ISETP.GE.AND P0, PT, R79, R38, PT ;  /* 0x000000264f00720c */ /* 0x000fca0003f06270 */
[----:B------:R-:W-:Y:S08]  /*4260*/  BSSY B0, `(.L_x_21487) ;  /* 0x00000db000007945 */ /* 0x000ff00003800000 */
[----:B------:R-:W-:Y:S05]  /*4270*/  @!P0 BRA `(.L_x_21488) ;  /* 0x0000006000008947 */ /* 0x000fea0003800000 */
[----:B------:R-:W-:Y:S01]  /*4280*/  CS2R R44, SRZ ;  /* 0x00000000002c7805 */ /* 0x000fe2000001ff00 */
[----:B------:R-:W-:Y:S01]  /*4290*/  CS2R R46, SRZ ;  /* 0x00000000002e7805 */ /* 0x000fe2000001ff00 */
[----:B------:R-:W-:Y:S01]  /*42a0*/  CS2R R48, SRZ ;  /* 0x0000000000307805 */ /* 0x000fe2000001ff00 */
[----:B------:R-:W-:-:S02]  /*42b0*/  IMAD.MOV.U32 R50, RZ, RZ, RZ ;  /* 0x000000ffff327224 */ /* 0x000fc400078e00ff */
[----:B------:R-:W-:Y:S01]  /*42c0*/  IMAD.MOV.U32 R52, RZ, RZ, RZ ;  /* 0x000000ffff347224 */ /* 0x000fe200078e00ff */
[----:B------:R-:W-:Y:S05]  /*42d0*/  BRA `(.L_x_21489) ;  /* 0x00000d3000007947 */ /* 0x000fea0003800000 */
.L_x_21488:
[----:B------:R-:W1:Y:S01]  /*42e0*/  S2R R0, SR_CTAID.Y ;  /* 0x0000000000007919 */ /* 0x000e620000002600 */
[----:B0-----:R-:W-:Y:S01]  /*42f0*/  SHF.R.S32.HI R3, RZ, 0x1f, R79 ;  /* 0x0000001fff037819 */ /* 0x001fe2000001144f */
[----:B------:R-:W-:Y:S01]  /*4300*/  IMAD R2, R15, c[0x0][0x1b0], RZ ;  /* 0x00006c000f027a24 */ /* 0x000fe200078e02ff */
[----:B------:R-:W-:Y:S01]  /*4310*/  LOP3.LUT R36, RZ, R38, RZ, 0x33, !PT ;  /* 0x00000026ff247212 */ /* 0x000fe200078e33ff */
[----:B------:R-:W-:Y:S01]  /*4320*/  IMAD.MOV.U32 R55, RZ, RZ, c[0x0][0x1ac] ;  /* 0x00006b00ff377624 */ /* 0x000fe200078e00ff */
[----:B------:R-:W-:Y:S01]  /*4330*/  CS2R R44, SRZ ;  /* 0x00000000002c7805 */ /* 0x000fe2000001ff00 */
        /* <DEDUP_REMOVED lines=29> */
[----:B------:R-:W-:Y:S02]  /*4510*/  IADD3 R59, R53, 0x380, RZ ;  /* 0x00000380353b7810 */ /* 0x000fe40007ffe0ff */
.L_x_21490:
        /* <DEDUP_REMOVED lines=16> */
[----:B------:R0:W3:Y:S01]  /*4620*/  LDG.E.128.CONSTANT R8, [R18.64+0x200] ;  /* 0x0002000a12087981 */ /* 0x0000e2000c1e9d00 */
[----:B------:R-:W-:Y:S02]  /*4630*/  IADD3 R17, P0, R63, R32, RZ ;  /* 0x000000203f117210 */ /* 0x000fe40007f1e0ff */
[----:B------:R-:W-:Y:S02]  /*4640*/  LEA.HI.X R13, R13, c[0x0][0x17c], R14, 0x2, P1 ;  /* 0x00005f000d0d7a11 */ /* 0x000fe400008f140e */
[----:B------:R-:W-:Y:S02]  /*4650*/  LEA R16, P1, R17, c[0x0][0x178], 0x2 ;  /* 0x00005e0011107a11 */ /* 0x000fe400078210ff */
[----:B------:R-:W-:-:S02]  /*4660*/  LEA.HI.X.SX32 R20, R63, R34, 0x1, P0 ;  /* 0x000000223f147211 */ /* 0x000fc400000f0eff */
[----:B------:R-:W4:Y:S01]  /*4670*/  LDG.E.128.CONSTANT R12, [R12.64] ;  /* 0x0000000a0c0c7981 */ /* 0x000f22000c1e9d00 */
[----:B------:R-:W-:Y:S02]  /*4680*/  IADD3 R21, P0, R65, R32, RZ ;  /* 0x0000002041157210 */ /* 0x000fe40007f1e0ff */
[----:B------:R-:W-:Y:S02]  /*4690*/  LEA.HI.X R17, R17, c[0x0][0x17c], R20, 0x2, P1 ;  /* 0x00005f0011117a11 */ /* 0x000fe400008f1414 */
[----:B------:R-:W-:Y:S02]  /*46a0*/  LEA R20, P1, R21, c[0x0][0x178], 0x2 ;  /* 0x00005e0015147a11 */ /* 0x000fe400078210ff */
[----:B------:R-:W-:Y:S02]  /*46b0*/  LEA.HI.X.SX32 R22, R65, R34, 0x1, P0 ;  /* 0x0000002241167211 */ /* 0x000fe400000f0eff */
[----:B0-----:R-:W4:Y:S01]  /*46c0*/  LDG.E.128.CONSTANT R16, [R16.64] ;  /* 0x0000000a10107981 */ /* 0x001f22000c1e9d00 */
[----:B------:R-:W-:-:S02]  /*46d0*/  IADD3 R25, P0, R67, R32, RZ ;  /* 0x0000002043197210 */ /* 0x000fc40007f1e0ff */
[----:B------:R-:W-:Y:S02]  /*46e0*/  LEA.HI.X R21, R21, c[0x0][0x17c], R22, 0x2, P1 ;  /* 0x00005f0015157a11 */ /* 0x000fe400008f1416 */
[----:B------:R-:W-:Y:S02]  /*46f0*/  LEA R24, P1, R25, c[0x0][0x178], 0x2 ;  /* 0x00005e0019187a11 */ /* 0x000fe400078210ff */
[----:B------:R-:W-:Y:S02]  /*4700*/  LEA.HI.X.SX32 R26, R67, R34, 0x1, P0 ;  /* 0x00000022431a7211 */ /* 0x000fe400000f0eff */
[----:B------:R-:W-:Y:S01]  /*4710*/  IADD3 R29, P0, R69, R32, RZ ;  /* 0x00000020451d7210 */ /* 0x000fe20007f1e0ff */
[----:B------:R-:W4:Y:S01]  /*4720*/  LDG.E.128.CONSTANT R20, [R20.64] ;  /* 0x0000000a14147981 */ /* 0x000f22000c1e9d00 */
[----:B------:R-:W-:Y:S02]  /*4730*/  LEA.HI.X R25, R25, c[0x0][0x17c], R26, 0x2, P1 ;  /* 0x00005f0019197a11 */ /* 0x000fe400008f141a */
[----:B------:R-:W-:-:S02]  /*4740*/  LEA R28, P1, R29, c[0x0][0x178], 0x2 ;  /* 0x00005e001d1c7a11 */ /* 0x000fc400078210ff */
[----:B------:R-:W-:Y:S02]  /*4750*/  LEA.HI.X.SX32 R30, R69, R34, 0x1, P0 ;  /* 0x00000022451e7211 */ /* 0x000fe400000f0eff */
        /* <DEDUP_REMOVED lines=8> */
[----:B------:R-:W-:Y:S01]  /*47e0*/  IMAD.IADD R40, R36, 0x1, R51 ;  /* 0x0000000124287824 */ /* 0x000fe200078e0233 */
[----:B------:R-:W-:-:S04]  /*47f0*/  IADD3 R51, R51, 0x4, RZ ;  /* 0x0000000433337810 */ /* 0x000fc80007ffe0ff */
[----:B------:R-:W-:-:S13]  /*4800*/  ISETP.NE.AND P1, PT, R40, -0x2, PT ;  /* 0xfffffffe2800780c */ /* 0x000fda0003f25270 */
[C---:B------:R-:W-:Y:S02]  /*4810*/  @!P1 IADD3 R41, R57.reuse, -0x3, RZ ;  /* 0xfffffffd39299810 */ /* 0x040fe40007ffe0ff */
[----:B------:R-:W-:Y:S02]  /*4820*/  @!P1 IADD3 R71, R57, -0x1, RZ ;  /* 0xffffffff39479810 */ /* 0x000fe40007ffe0ff */
[-C--:B------:R-:W-:Y:S02]  /*4830*/  @!P1 ISETP.GE.AND P4, PT, R41, R80.reuse, PT ;  /* 0x000000502900920c */ /* 0x080fe40003f86270 */
[----:B------:R-:W-:Y:S02]  /*4840*/  @!P1 IADD3 R43, R57, -0x2, RZ ;  /* 0xfffffffe392b9810 */ /* 0x000fe40007ffe0ff */
[-C--:B------:R-:W-:Y:S02]  /*4850*/  @!P1 ISETP.GE.AND P6, PT, R71, R80.reuse, PT ;  /* 0x000000504700920c */ /* 0x080fe40003fc6270 */
[----:B------:R-:W-:-:S02]  /*4860*/  @!P1 ISETP.GE.AND P3, PT, R41, R80, PT ;  /* 0x000000502900920c */ /* 0x000fc40003f66270 */
[-C--:B------:R-:W-:Y:S02]  /*4870*/  @!P1 ISETP.GE.AND P5, PT, R43, R80.reuse, PT ;  /* 0x000000502b00920c */ /* 0x080fe40003fa6270 */
[-C--:B------:R-:W-:Y:S02]  /*4880*/  @!P1 ISETP.GE.AND P2, PT, R71, R80.reuse, PT ;  /* 0x000000504700920c */ /* 0x080fe40003f46270 */
[----:B------:R-:W-:Y:S02]  /*4890*/  @!P1 IADD3 R71, R57, -0x2, RZ ;  /* 0xfffffffe39479810 */ /* 0x000fe40007ffe0ff */
[----:B------:R-:W-:Y:S02]  /*48a0*/  @!P1 ISETP.GE.AND P0, PT, R43, R80, PT ;  /* 0x000000502b00920c */ /* 0x000fe40003f06270 */
[C---:B------:R-:W-:Y:S02]  /*48b0*/  @!P1 IADD3 R43, R57.reuse, -0x1, RZ ;  /* 0xffffffff392b9810 */ /* 0x040fe40007ffe0ff */
        /* <DEDUP_REMOVED lines=9> */
[----:B---3--:R-:W-:Y:S02]  /*4950*/  @!P1 FSEL R10, R10, RZ, !P2 ;  /* 0x000000ff0a0a9208 */ /* 0x008fe40005000000 */
[----:B------:R-:W-:Y:S02]  /*4960*/  @!P1 ISETP.GE.AND P2, PT, R71, R80, PT ;  /* 0x000000504700920c */ /* 0x000fe40003f46270 */
[----:B------:R-:W-:Y:S02]  /*4970*/  @!P1 IADD3 R71, R57, -0x3, RZ ;  /* 0xfffffffd39479810 */ /* 0x000fe40007ffe0ff */
[----:B------:R-:W-:-:S02]  /*4980*/  @!P1 FSEL R7, R7, RZ, !P5 ;  /* 0x000000ff07079208 */ /* 0x000fc40006800000 */
[----:B------:R-:W-:Y:S02]  /*4990*/  @!P1 FSEL R8, R8, RZ, !P3 ;  /* 0x000000ff08089208 */ /* 0x000fe40005800000 */
[-C--:B------:R-:W-:Y:S02]  /*49a0*/  @!P1 ISETP.GE.AND P5, PT, R43, R80.reuse, PT ;  /* 0x000000502b00920c */ /* 0x080fe40003fa6270 */
[-C--:B------:R-:W-:Y:S02]  /*49b0*/  @!P1 ISETP.GE.AND P3, PT, R41, R80.reuse, PT ;  /* 0x000000502900920c */ /* 0x080fe40003f66270 */
[----:B------:R-:W0:Y:S01]  /*49c0*/  LDS.128 R40, [R54] ;  /* 0x0000000036287984 */ /* 0x000e220000000c00 */
[----:B----4-:R-:W-:Y:S02]  /*49d0*/  @!P1 FSEL R12, R12, RZ, !P4 ;  /* 0x000000ff0c0c9208 */ /* 0x010fe40006000000 */
        /* <DEDUP_REMOVED lines=18> */
[----:B------:R-:W-:Y:S01]  /*4b00*/  @!P1 FSEL R17, R17, RZ, !P2 ;  /* 0x000000ff11119208 */ /* 0x000fe20005000000 */
[C---:B0-----:R-:W-:Y:S01]  /*4b10*/  FMUL.FTZ R5, R41.reuse, R5 ;  /* 0x0000000529057220 */ /* 0x041fe20000410000 */
[----:B------:R-:W-:Y:S01]  /*4b20*/  @!P1 FSEL R20, R20, RZ, !P4 ;  /* 0x000000ff14149208 */ /* 0x000fe20006000000 */
[----:B------:R-:W-:Y:S01]  /*4b30*/  FMUL.FTZ R9, R41, R9 ;  /* 0x0000000929097220 */ /* 0x000fe20000410000 */
[----:B------:R-:W-:Y:S01]  /*4b40*/  @!P1 FSEL R21, R21, RZ, !P5 ;  /* 0x000000ff15159208 */ /* 0x000fe20006800000 */
[----:B------:R-:W-:Y:S01]  /*4b50*/  FMUL.FTZ R13, R41, R13 ;  /* 0x0000000d290d7220 */ /* 0x000fe20000410000 */
[-C--:B------:R-:W-:Y:S01]  /*4b60*/  @!P1 ISETP.GE.AND P6, PT, R73, R80.reuse, PT ;  /* 0x000000504900920c */ /* 0x080fe20003fc6270 */
[----:B------:R-:W-:Y:S01]  /*4b70*/  FMUL.FTZ R17, R41, R17 ;  /* 0x0000001129117220 */ /* 0x000fe20000410000 */
[-C--:B------:R-:W-:Y:S01]  /*4b80*/  @!P1 ISETP.GE.AND P2, PT, R57, R80.reuse, PT ;  /* 0x000000503900920c */ /* 0x080fe20003f46270 */
[----:B------:R-:W-:Y:S01]  /*4b90*/  FMUL.FTZ R21, R41, R21 ;  /* 0x0000001529157220 */ /* 0x000fe20000410000 */
[----:B------:R-:W-:Y:S01]  /*4ba0*/  @!P1 ISETP.GE.AND P4, PT, R71, R80, PT ;  /* 0x000000504700920c */ /* 0x000fe20003f86270 */
[C---:B------:R-:W-:Y:S01]  /*4bb0*/  FFMA.FTZ R5, R40.reuse, R4, R5 ;  /* 0x0000000428057223 */ /* 0x040fe20000010005 */
[C---:B------:R-:W-:Y:S01]  /*4bc0*/  @!P1 ISETP.GE.AND P5, PT, R57.reuse, R80, PT ;  /* 0x000000503900920c */ /* 0x040fe20003fa6270 */
[C---:B------:R-:W-:Y:S01]  /*4bd0*/  FFMA.FTZ R9, R40.reuse, R8, R9 ;  /* 0x0000000828097223 */ /* 0x040fe20000010009 */
[----:B------:R-:W-:Y:S01]  /*4be0*/  @!P1 IADD3 R71, R57, -0x2, RZ ;  /* 0xfffffffe39479810 */ /* 0x000fe20007ffe0ff */
[C---:B------:R-:W-:Y:S01]  /*4bf0*/  FFMA.FTZ R13, R40.reuse, R12, R13 ;  /* 0x0000000c280d7223 */ /* 0x040fe2000001000d */
[----:B------:R-:W-:Y:S01]  /*4c00*/  @!P1 FSEL R19, R19, RZ, !P2 ;  /* 0x000000ff13139208 */ /* 0x000fe20005000000 */
[----:B------:R-:W-:Y:S01]  /*4c10*/  FFMA.FTZ R17, R40, R16, R17 ;  /* 0x0000001028117223 */ /* 0x000fe20000010011 */
[----:B------:R-:W-:Y:S01]  /*4c20*/  @!P1 FSEL R22, R22, RZ, !P6 ;  /* 0x000000ff16169208 */ /* 0x000fe20007000000 */
[----:B------:R-:W-:Y:S01]  /*4c30*/  FFMA.FTZ R21, R40, R20, R21 ;  /* 0x0000001428157223 */ /* 0x000fe20000010015 */
[----:B------:R-:W-:Y:S01]  /*4c40*/  @!P1 FSEL R23, R23, RZ, !P5 ;  /* 0x000000ff17179208 */ /* 0x000fe20006800000 */
[C---:B------:R-:W-:Y:S01]  /*4c50*/  FFMA.FTZ R6, R42.reuse, R6, R5 ;  /* 0x000000062a067223 */ /* 0x040fe20000010005 */
[----:B------:R-:W-:Y:S01]  /*4c60*/  @!P1 ISETP.GE.AND P2, PT, R73, R80, PT ;  /* 0x000000504900920c */ /* 0x000fe20003f46270 */
[C---:B------:R-:W-:Y:S01]  /*4c70*/  FFMA.FTZ R10, R42.reuse, R10, R9 ;  /* 0x0000000a2a0a7223 */ /* 0x040fe20000010009 */
[----:B------:R-:W-:Y:S01]  /*4c80*/  @!P1 ISETP.GE.AND P6, PT, R71, R80, PT ;  /* 0x000000504700920c */ /* 0x000fe20003fc6270 */
[C---:B------:R-:W-:Y:S01]  /*4c90*/  FFMA.FTZ R14, R42.reuse, R14, R13 ;  /* 0x0000000e2a0e7223 */ /* 0x040fe2000001000d */
[----:B------:R-:W-:Y:S01]  /*4ca0*/  @!P1 ISETP.GE.AND P5, PT, R73, R80, PT ;  /* 0x000000504900920c */ /* 0x000fe20003fa6270 */
[C---:B------:R-:W-:Y:S01]  /*4cb0*/  FFMA.FTZ R18, R42.reuse, R18, R17 ;  /* 0x000000122a127223 */ /* 0x040fe20000010011 */
[C---:B------:R-:W-:Y:S01]  /*4cc0*/  @!P1 IADD3 R73, R57.reuse, -0x2, RZ ;  /* 0xfffffffe39499810 */ /* 0x040fe20007ffe0ff */
[----:B------:R-:W-:Y:S01]  /*4cd0*/  FFMA.FTZ R22, R42, R22, R21 ;  /* 0x000000162a167223 */ /* 0x000fe20000010015 */
[----:B------:R-:W-:Y:S01]  /*4ce0*/  @!P1 IADD3 R71, R57, -0x3, RZ ;  /* 0xfffffffd39479810 */ /* 0x000fe20007ffe0ff */
[C---:B------:R-:W-:Y:S01]  /*4cf0*/  FFMA.FTZ R7, R43.reuse, R7, R6 ;  /* 0x000000072b077223 */ /* 0x040fe20000010006 */
[----:B------:R-:W-:Y:S01]  /*4d00*/  @!P1 FSEL R24, R24, RZ, !P3 ;  /* 0x000000ff18189208 */ /* 0x000fe20005800000 */
[----:B------:R-:W-:Y:S01]  /*4d10*/  FFMA.FTZ R11, R43, R11, R10 ;  /* 0x0000000b2b0b7223 */ /* 0x000fe2000001000a */
[----:B------:R-:W-:Y:S01]  /*4d20*/  @!P1 FSEL R25, R25, RZ, !P0 ;  /* 0x000000ff19199208 */ /* 0x000fe20004000000 */
[----:B------:R-:W-:Y:S01]  /*4d30*/  FFMA.FTZ R14, R43, R15, R14 ;  /* 0x0000000f2b0e7223 */ /* 0x000fe2000001000e */
[-C--:B------:R-:W-:Y:S01]  /*4d40*/  @!P1 ISETP.GE.AND P3, PT, R73, R80.reuse, PT ;  /* 0x000000504900920c */ /* 0x080fe20003f66270 */
[----:B------:R-:W-:Y:S01]  /*4d50*/  FFMA.FTZ R19, R43, R19, R18 ;  /* 0x000000132b137223 */ /* 0x000fe20000010012 */
[----:B------:R-:W-:Y:S01]  /*4d60*/  @!P1 ISETP.GE.AND P0, PT, R71, R80, PT ;  /* 0x000000504700920c */ /* 0x000fe20003f06270 */
[----:B------:R-:W-:Y:S01]  /*4d70*/  FMUL.FTZ R25, R41, R25 ;  /* 0x0000001929197220 */ /* 0x000fe20000410000 */
[----:B------:R-:W-:Y:S01]  /*4d80*/  @!P1 IADD3 R71, R57, -0x1, RZ ;  /* 0xffffffff39479810 */ /* 0x000fe20007ffe0ff */
[----:B------:R-:W-:Y:S01]  /*4d90*/  FFMA.FTZ R23, R43, R23, R22 ;  /* 0x000000172b177223 */ /* 0x000fe20000010016 */
[----:B------:R-:W-:Y:S01]  /*4da0*/  @!P1 FSEL R29, R29, RZ, !P6 ;  /* 0x000000ff1d1d9208 */ /* 0x000fe20007000000 */
[----:B------:R-:W-:Y:S01]  /*4db0*/  FFMA.FTZ R25, R40, R24, R25 ;  /* 0x0000001828197223 */ /* 0x000fe20000010019 */
[----:B------:R-:W-:Y:S01]  /*4dc0*/  @!P1 FSEL R33, R33, RZ, !P3 ;  /* 0x000000ff21219208 */ /* 0x000fe20005800000 */
[----:B------:R-:W-:Y:S01]  /*4dd0*/  FADD.FTZ R52, R7, R52 ;  /* 0x0000003407347221 */ /* 0x000fe20000010000 */
[----:B------:R-:W-:Y:S01]  /*4de0*/  @!P1 FSEL R32, R32, RZ, !P0 ;  /* 0x000000ff20209208 */ /* 0x000fe20004000000 */
[----:B------:R-:W-:Y:S01]  /*4df0*/  FMUL.FTZ R29, R41, R29 ;  /* 0x0000001d291d7220 */ /* 0x000fe20000410000 */
[-C--:B------:R-:W-:Y:S01]  /*4e00*/  @!P1 ISETP.GE.AND P0, PT, R57, R80.reuse, PT ;  /* 0x000000503900920c */ /* 0x080fe20003f06270 */
[----:B------:R-:W-:Y:S01]  /*4e10*/  FMUL.FTZ R33, R41, R33 ;  /* 0x0000002129217220 */ /* 0x000fe20000410000 */
[----:B------:R-:W-:Y:S01]  /*4e20*/  @!P1 ISETP.GE.AND P6, PT, R71, R80, PT ;  /* 0x000000504700920c */ /* 0x000fe20003fc6270 */
[----:B------:R-:W-:Y:S01]  /*4e30*/  FADD.FTZ R50, R11, R50 ;  /* 0x000000320b327221 */ /* 0x000fe20000010000 */
[----:B------:R-:W-:Y:S01]  /*4e40*/  @!P1 FSEL R28, R28, RZ, !P4 ;  /* 0x000000ff1c1c9208 */ /* 0x000fe20006000000 */
[----:B------:R-:W-:Y:S01]  /*4e50*/  FFMA.FTZ R33, R40, R32, R33 ;  /* 0x0000002028217223 */ /* 0x000fe20000010021 */
[----:B------:R-:W-:Y:S01]  /*4e60*/  @!P1 FSEL R27, R27, RZ, !P0 ;  /* 0x000000ff1b1b9208 */ /* 0x000fe20004000000 */
[----:B------:R-:W-:Y:S01]  /*4e70*/  FADD.FTZ R49, R14, R49 ;  /* 0x000000310e317221 */ /* 0x000fe20000010000 */
[----:B------:R-:W-:Y:S01]  /*4e80*/  ISETP.GE.AND P0, PT, R51, R38, PT ;  /* 0x000000263300720c */ /* 0x000fe20003f06270 */
[----:B------:R-:W-:Y:S01]  /*4e90*/  FFMA.FTZ R29, R40, R28, R29 ;  /* 0x0000001c281d7223 */ /* 0x000fe2000001001d */
[----:B------:R-:W-:Y:S01]  /*4ea0*/  @!P1 FSEL R26, R26, RZ, !P2 ;  /* 0x000000ff1a1a9208 */ /* 0x000fe20005000000 */
[----:B------:R-:W-:Y:S01]  /*4eb0*/  FADD.FTZ R46, R19, R46 ;  /* 0x0000002e132e7221 */ /* 0x000fe20000010000 */
[----:B------:R-:W-:Y:S01]  /*4ec0*/  @!P1 FSEL R30, R30, RZ, !P5 ;  /* 0x000000ff1e1e9208 */ /* 0x000fe20006800000 */
[----:B------:R-:W-:Y:S01]  /*4ed0*/  FADD.FTZ R48, R23, R48 ;  /* 0x0000003017307221 */ /* 0x000fe20000010000 */
[C---:B------:R-:W-:Y:S01]  /*4ee0*/  @!P1 ISETP.GE.AND P2, PT, R57.reuse, R80, PT ;  /* 0x000000503900920c */ /* 0x040fe20003f46270 */
[C---:B------:R-:W-:Y:S01]  /*4ef0*/  FFMA.FTZ R26, R42.reuse, R26, R25 ;  /* 0x0000001a2a1a7223 */ /* 0x040fe20000010019 */
[----:B------:R-:W-:Y:S01]  /*4f00*/  @!P1 ISETP.GE.AND P3, PT, R57, R80, PT ;  /* 0x000000503900920c */ /* 0x000fe20003f66270 */
[----:B------:R-:W-:Y:S01]  /*4f10*/  FFMA.FTZ R30, R42, R30, R29 ;  /* 0x0000001e2a1e7223 */ /* 0x000fe2000001001d */
[----:B------:R-:W-:Y:S01]  /*4f20*/  @!P1 FSEL R34, R34, RZ, !P6 ;  /* 0x000000ff22229208 */ /* 0x000fe20007000000 */
[----:B------:R-:W-:Y:S01]  /*4f30*/  FFMA.FTZ R26, R43, R27, R26 ;  /* 0x0000001b2b1a7223 */ /* 0x000fe2000001001a */
[----:B------:R-:W-:-:S02]  /*4f40*/  @!P1 FSEL R31, R31, RZ, !P2 ;  /* 0x000000ff1f1f9208 */ /* 0x000fc40005000000 */
[----:B------:R-:W-:Y:S01]  /*4f50*/  @!P1 FSEL R35, R35, RZ, !P3 ;  /* 0x000000ff23239208 */ /* 0x000fe20005800000 */
[----:B------:R-:W-:Y:S01]  /*4f60*/  FFMA.FTZ R34, R42, R34, R33 ;  /* 0x000000222a227223 */ /* 0x000fe20000010021 */
[----:B------:R-:W-:Y:S01]  /*4f70*/  IADD3 R0, P1, R0, 0x10, RZ ;  /* 0x0000001000007810 */ /* 0x000fe20007f3e0ff */
[C---:B------:R-:W-:Y:S01]  /*4f80*/  FFMA.FTZ R30, R43.reuse, R31, R30 ;  /* 0x0000001f2b1e7223 */ /* 0x040fe2000001001e */
[----:B------:R-:W-:Y:S01]  /*4f90*/  IADD3 R54, R54, 0x100, RZ ;  /* 0x0000010036367810 */ /* 0x000fe20007ffe0ff */
[----:B------:R-:W-:Y:S01]  /*4fa0*/  FFMA.FTZ R35, R43, R35, R34 ;  /* 0x000000232b237223 */ /* 0x000fe20000010022 */
[----:B------:R-:W-:Y:S01]  /*4fb0*/  IADD3 R57, R57, 0x40, RZ ;  /* 0x0000004039397810 */ /* 0x000fe20007ffe0ff */
[----:B------:R-:W-:Y:S02]  /*4fc0*/  FADD.FTZ R47, R26, R47 ;  /* 0x0000002f1a2f7221 */ /* 0x000fe40000010000 */
[----:B------:R-:W-:Y:S02]  /*4fd0*/  FADD.FTZ R45, R30, R45 ;  /* 0x0000002d1e2d7221 */ /* 0x000fe40000010000 */
[----:B------:R-:W-:-:S02]  /*4fe0*/  FADD.FTZ R44, R35, R44 ;  /* 0x0000002c232c7221 */ /* 0x000fc40000010000 */
[----:B------:R-:W-:Y:S01]  /*4ff0*/  IMAD.X R37, RZ, RZ, R37, P1 ;  /* 0x000000ffff257224 */ /* 0x000fe200008e0625 */
[----:B------:R-:W-:Y:S05]  /*5000*/  @!P0 BRA `(.L_x_21490) ;  /* 0xfffff51000008947 */ /* 0x000fea000383ffff */
.L_x_21489:
[----:B------:R-:W-:Y:S05]  /*5010*/  BSYNC B0 ;  /* 0x0000000000007941 */ /* 0x000fea0003800000 */
.L_x_21487:
        /* <DEDUP_REMOVED lines=11> */
[C---:B------:R-:W-:Y:S02]  /*50d0*/  ISETP.GT.OR P0, PT, R39.reuse, 0x3f, P2 ;  /* 0x0000003f2700780c */ /* 0x040fe40001704670 */
[C---:B------:R-:W-:Y:S01]  /*50e0*/  IADD3 R18, R39.reuse, 0x1f, RZ ;  /* 0x0000001f27127810 */ /* 0x040fe20007ffe0ff */
[----:B------:R-:W4:Y:S01]  /*50f0*/  SHFL.BFLY PT, R9, R48, 0x2, 0x1f ;  /* 0x0c401f0030097f89 */ /* 0x000f2200000e0000 */
[C---:B------:R-:W-:Y:S02]  /*5100*/  ISETP.GT.OR P1, PT, R39.reuse, 0x1f, P2 ;  /* 0x0000001f2700780c */ /* 0x040fe40001724670 */
[----:B------:R-:W-:Y:S01]  /*5110*/  ISETP.GT.U32.AND P3, PT, R18, 0x3e, PT ;  /* 0x0000003e1200780c */ /* 0x000fe20003f64070 */
[----:B------:R-:W4:Y:S01]  /*5120*/  SHFL.BFLY PT, R2, R47, 0x2, 0x1f ;  /* 0x0c401f002f027f89 */ /* 0x000f2200000e0000 */
[----:B------:R-:W-:-:S03]  /*5130*/  LOP3.LUT R18, R39, 0xffffffe0, RZ, 0xc0, !PT ;  /* 0xffffffe027127812 */ /* 0x000fc600078ec0ff */
[----:B------:R-:W4:Y:S01]  /*5140*/  SHFL.BFLY PT, R12, R45, 0x2, 0x1f ;  /* 0x0c401f002d0c7f89 */ /* 0x000f2200000e0000 */
[----:B0-----:R-:W-:Y:S01]  /*5150*/  FADD.FTZ R3, R3, R52 ;  /* 0x0000003403037221 */ /* 0x001fe20000010000 */
[----:B------:R-:W-:Y:S02]  /*5160*/  ISETP.NE.OR P4, PT, R18, 0x20, P2 ;  /* 0x000000201200780c */ /* 0x000fe40001785670 */
[----:B------:R-:W0:Y:S01]  /*5170*/  SHFL.BFLY PT, R11, R44, 0x2, 0x1f ;  /* 0x0c401f002c0b7f89 */ /* 0x000e2200000e0000 */
[----:B-1----:R-:W-:Y:S02]  /*5180*/  FADD.FTZ R4, R0, R49 ;  /* 0x0000003100047221 */ /* 0x002fe40000010000 */
[----:B--2---:R-:W-:Y:S01]  /*5190*/  FADD.FTZ R5, R5, R50 ;  /* 0x0000003205057221 */ /* 0x004fe20000010000 */
[----:B------:R-:W1:Y:S01]  /*51a0*/  SHFL.BFLY PT, R0, R3, 0x1, 0x1f ;  /* 0x0c201f0003007f89 */ /* 0x000e6200000e0000 */
[----:B---3--:R-:W-:-:S03]  /*51b0*/  FADD.FTZ R6, R7, R46 ;  /* 0x0000002e07067221 */ /* 0x008fc60000010000 */
[----:B------:R-:W-:Y:S01]  /*51c0*/  BAR.SYNC.DEFER_BLOCKING 0x0 ;  /* 0x0000000000007b1d */ /* 0x000fe20000010000 */
[----:B----4-:R-:W-:-:S05]  /*51d0*/  FADD.FTZ R8, R9, R48 ;  /* 0x0000003009087221 */ /* 0x010fca0000010000 */
[----:B------:R-:W2:Y:S01]  /*51e0*/  SHFL.BFLY PT, R7, R4, 0x1, 0x1f ;  /* 0x0c201f0004077f89 */ /* 0x000ea200000e0000 */
[----:B------:R-:W-:-:S03]  /*51f0*/  FADD.FTZ R10, R2, R47 ;  /* 0x0000002f020a7221 */ /* 0x000fc60000010000 */
[----:B------:R-:W3:Y:S01]  /*5200*/  SHFL.BFLY PT, R2, R5, 0x1, 0x1f ;  /* 0x0c201f0005027f89 */ /* 0x000ee200000e0000 */
[----:B------:R-:W-:-:S03]  /*5210*/  FADD.FTZ R12, R12, R45 ;  /* 0x0000002d0c0c7221 */ /* 0x000fc60000010000 */
[----:B------:R-:W4:Y:S01]  /*5220*/  SHFL.BFLY PT, R9, R6, 0x1, 0x1f ;  /* 0x0c201f0006097f89 */ /* 0x000f2200000e0000 */
[----:B0-----:R-:W-:-:S03]  /*5230*/  FADD.FTZ R14, R11, R44 ;  /* 0x0000002c0b0e7221 */ /* 0x001fc60000010000 */
[----:B------:R-:W0:Y:S01]  /*5240*/  SHFL.BFLY PT, R11, R8, 0x1, 0x1f ;  /* 0x0c201f00080b7f89 */ /* 0x000e2200000e0000 */
[----:B-1----:R-:W-:Y:S01]  /*5250*/  FADD.FTZ R19, R3, R0 ;  /* 0x0000000003137221 */ /* 0x002fe20000010000 */
[----:B------:R-:W-:Y:S02]  /*5260*/  SHF.R.S32.HI R0, RZ, 0x2, R78 ;  /* 0x00000002ff007819 */ /* 0x000fe4000001144e */
[----:B------:R-:W1:Y:S04]  /*5270*/  SHFL.BFLY PT, R13, R10, 0x1, 0x1f ;  /* 0x0c201f000a0d7f89 */ /* 0x000e6800000e0000 */
[----:B------:R-:W1:Y:S04]  /*5280*/  SHFL.BFLY PT, R15, R12, 0x1, 0x1f ;  /* 0x0c201f000c0f7f89 */ /* 0x000e6800000e0000 */
[----:B------:R-:W1:Y:S01]  /*5290*/  SHFL.BFLY PT, R17, R14, 0x1, 0x1f ;  /* 0x0c201f000e117f89 */ /* 0x000e6200000e0000 */
[----:B--2---:R-:W-:-:S02]  /*52a0*/  FADD.FTZ R23, R4, R7 ;  /* 0x0000000704177221 */ /* 0x004fc40000010000 */
[----:B---3--:R-:W-:Y:S02]  /*52b0*/  FADD.FTZ R21, R5, R2 ;  /* 0x0000000205157221 */ /* 0x008fe40000010000 */
[----:B------:R-:W-:Y:S02]  /*52c0*/  IMAD R2, R79, 0x40, R0 ;  /* 0x000000404f027824 */ /* 0x000fe400078e0200 */
[----:B----4-:R-:W-:-:S03]  /*52d0*/  FADD.FTZ R25, R6, R9 ;  /* 0x0000000906197221 */ /* 0x010fc60000010000 */
[----:B------:R2:W-:Y:S01]  /*52e0*/  @!P5 STS [R2.X4+-0xe0], R19 ;  /* 0xffff20130200d388 */ /* 0x0005e20000004800 */
[----:B0-----:R-:W-:-:S03]  /*52f0*/  FADD.FTZ R27, R8, R11 ;  /* 0x0000000b081b7221 */ /* 0x001fc60000010000 */
[----:B------:R2:W-:Y:S01]  /*5300*/  @!P5 STS [R2.X4+-0xc0], R21 ;  /* 0xffff40150200d388 */ /* 0x0005e20000004800 */
[----:B-1----:R-:W-:-:S03]  /*5310*/  FADD.FTZ R29, R10, R13 ;  /* 0x0000000d0a1d7221 */ /* 0x002fc60000010000 */
[----:B------:R2:W-:Y:S01]  /*5320*/  @!P5 STS [R2.X4+-0xa0], R23 ;  /* 0xffff60170200d388 */ /* 0x0005e20000004800 */
[----:B------:R-:W-:-:S03]  /*5330*/  FADD.FTZ R31, R12, R15 ;  /* 0x0000000f0c1f7221 */ /* 0x000fc60000010000 */
[----:B------:R2:W-:Y:S01]  /*5340*/  @!P5 STS [R2.X4+-0x80], R25 ;  /* 0xffff80190200d388 */ /* 0x0005e20000004800 */
[----:B------:R-:W-:-:S03]  /*5350*/  FADD.FTZ R33, R14, R17 ;  /* 0x000000110e217221 */ /* 0x000fc60000010000 */
[----:B------:R2:W-:Y:S04]  /*5360*/  @!P5 STS [R2.X4+-0x60], R27 ;  /* 0xffffa01b0200d388 */ /* 0x0005e80000004800 */
[----:B------:R2:W-:Y:S04]  /*5370*/  @!P5 STS [R2.X4+-0x40], R29 ;  /* 0xffffc01d0200d388 */ /* 0x0005e80000004800 */
[----:B------:R2:W-:Y:S04]  /*5380*/  @!P5 STS [R2.X4+-0x20], R31 ;  /* 0xffffe01f0200d388 */ /* 0x0005e80000004800 */
[----:B------:R2:W-:Y:S04]  /*5390*/  @!P5 STS [R2.X4], R33 ;  /* 0x000000210200d388 */ /* 0x0005e80000004800 */
        /* <DEDUP_REMOVED lines=18> */
.L_x_21492:
[----:B--2---:R-:W-:Y:S05]  /*54c0*/  BSYNC B0 ;  /* 0x0000000000007941 */ /* 0x004fea0003800000 */
.L_x_21491:
        /* <DEDUP_REMOVED lines=28> */
.L_x_21494:
[----:B0-----:R-:W-:Y:S05]  /*5690*/  BSYNC B0 ;  /* 0x0000000000007941 */ /* 0x001fea0003800000 */
.L_x_21493:
        /* <DEDUP_REMOVED lines=67> */
.L_x_21457:
[----:B------:R-:W-:Y:S01]  /*5ad0*/  IMAD.MOV.U32 R48, RZ, RZ, 0x1 ;  /* 0x00000001ff307424 */ /* 0x000fe200078e00ff */
[----:B------:R-:W-:Y:S01]  /*5ae0*/  MOV R24, 0x5b20 ;  /* 0x00005b2000187802 */ /* 0x000fe20000000f00 */
[----:B------:R-:W-:-:S02]  /*5af0*/  IMAD.MOV.U32 R27, RZ, RZ, 0x1f ;  /* 0x0000001fff1b7424 */ /* 0x000fc400078e00ff */
[----:B------:R-:W-:Y:S02]  /*5b00*/  IMAD.MOV.U32 R26, RZ, RZ, -0x1 ;  /* 0xffffffffff1a7424 */ /* 0x000fe400078e00ff */
[----:B------:R-:W-:Y:S05]  /*5b10*/  CALL.REL.NOINC `($__internal_403_$__cuda_sm70_shflsync_bfly_p) ;  /* 0x0000021000007944 */ /* 0x000fea0003c00000 */
[----:B01----:R-:W-:Y:S05]  /*5b20*/  BRA `(.L_x_21495) ;  /* 0xffffc29000007947 */ /* 0x003fea000383ffff */
.L_x_21461:
[----:B------:R-:W-:Y:S01]  /*5b30*/  IMAD.MOV.U32 R48, RZ, RZ, 0x1 ;  /* 0x00000001ff307424 */ /* 0x000fe200078e00ff */
[----:B------:R-:W-:Y:S01]  /*5b40*/  MOV R24, 0x5b80 ;  /* 0x00005b8000187802 */ /* 0x000fe20000000f00 */
[----:B------:R-:W-:Y:S02]  /*5b50*/  IMAD.MOV.U32 R27, RZ, RZ, 0x1f ;  /* 0x0000001fff1b7424 */ /* 0x000fe400078e00ff */
[----:B------:R-:W-:Y:S02]  /*5b60*/  IMAD.MOV.U32 R26, RZ, RZ, -0x1 ;  /* 0xffffffffff1a7424 */ /* 0x000fe400078e00ff */
[----:B------:R-:W-:Y:S05]  /*5b70*/  CALL.REL.NOINC `($__internal_403_$__cuda_sm70_shflsync_bfly_p) ;  /* 0x000001b000007944 */ /* 0x000fea0003c00000 */
[----:B01----:R-:W-:Y:S05]  /*5b80*/  BRA `(.L_x_21496) ;  /* 0xffffcc4000007947 */ /* 0x003fea000383ffff */
.L_x_21465:
[----:B------:R-:W-:Y:S01]  /*5b90*/  IMAD.MOV.U32 R49, RZ, RZ, R76 ;  /* 0x000000ffff317224 */ /* 0x000fe200078e004c */
[----:B------:R-:W-:Y:S01]  /*5ba0*/  MOV R24, 0x5bf0 ;  /* 0x00005bf000187802 */ /* 0x000fe20000000f00 */
[----:B------:R-:W-:Y:S02]  /*5bb0*/  IMAD.MOV.U32 R48, RZ, RZ, 0x10 ;  /* 0x00000010ff307424 */ /* 0x000fe400078e00ff */
[----:B------:R-:W-:Y:S02]  /*5bc0*/  IMAD.MOV.U32 R27, RZ, RZ, 0x1f ;  /* 0x0000001fff1b7424 */ /* 0x000fe400078e00ff */
[----:B------:R-:W-:-:S02]  /*5bd0*/  IMAD.MOV.U32 R26, RZ, RZ, -0x1 ;  /* 0xffffffffff1a7424 */ /* 0x000fc400078e00ff */
[----:B-----5:R-:W-:Y:S05]  /*5be0*/  CALL.REL.NOINC `($__internal_403_$__cuda_sm70_shflsync_bfly_p) ;  /* 0x0000014000007944 */ /* 0x020fea0003c00000 */
[----:B01----:R-:W-:Y:S05]  /*5bf0*/  BRA `(.L_x_21497) ;  /* 0xffffcd2000007947 */ /* 0x003fea000383ffff */
.L_x_21466:
[----:B------:R-:W-:Y:S01]  /*5c00*/  IMAD.MOV.U32 R48, RZ, RZ, 0x8 ;  /* 0x00000008ff307424 */ /* 0x000fe200078e00ff */
[----:B------:R-:W-:Y:S01]  /*5c10*/  MOV R24, 0x5c50 ;  /* 0x00005c5000187802 */ /* 0x000fe20000000f00 */
[----:B------:R-:W-:-:S02]  /*5c20*/  IMAD.MOV.U32 R27, RZ, RZ, 0x1f ;  /* 0x0000001fff1b7424 */ /* 0x000fc400078e00ff */
[----:B------:R-:W-:Y:S02]  /*5c30*/  IMAD.MOV.U32 R26, RZ, RZ, -0x1 ;  /* 0xffffffffff1a7424 */ /* 0x000fe400078e00ff */
[----:B0----5:R-:W-:Y:S05]  /*5c40*/  CALL.REL.NOINC `($__internal_403_$__cuda_sm70_shflsync_bfly_p) ;  /* 0x000000e000007944 */ /* 0x021fea0003c00000 */
[----:B01----:R-:W-:Y:S01]  /*5c50*/  FMNMX.FTZ R49, R49, R27, !PT ;  /* 0x0000001b31317209 */ /* 0x003fe20007810000 */
[----:B------:R-:W-:Y:S01]  /*5c60*/  IMAD.MOV.U32 R48, RZ, RZ, 0x4 ;  /* 0x00000004ff307424 */ /* 0x000fe200078e00ff */
[----:B------:R-:W-:Y:S01]  /*5c70*/  MOV R24, 0x5cb0 ;  /* 0x00005cb000187802 */ /* 0x000fe20000000f00 */
[----:B------:R-:W-:Y:S02]  /*5c80*/  IMAD.MOV.U32 R27, RZ, RZ, 0x1f ;  /* 0x0000001fff1b7424 */ /* 0x000fe400078e00ff */
[----:B------:R-:W-:Y:S02]  /*5c90*/  IMAD.MOV.U32 R26, RZ, RZ, -0x1 ;  /* 0xffffffffff1a7424 */ /* 0x000fe400078e00ff */
[----:B------:R-:W-:Y:S05]  /*5ca0*/  CALL.REL.NOINC `($__internal_403_$__cuda_sm70_shflsync_bfly_p) ;  /* 0x0000008000007944 */ /* 0x000fea0003c00000 */
[----:B-1----:R-:W-:Y:S01]  /*5cb0*/  FMNMX.FTZ R3, R49, R27, !PT ;  /* 0x0000001b31037209 */ /* 0x002fe20007810000 */
[----:B0-----:R-:W-:Y:S01]  /*5cc0*/  IMAD.MOV.U32 R48, RZ, RZ, 0x2 ;  /* 0x00000002ff307424 */ /* 0x001fe200078e00ff */
[----:B------:R-:W-:Y:S01]  /*5cd0*/  MOV R24, 0x5d20 ;  /* 0x00005d2000187802 */ /* 0x000fe20000000f00 */
[----:B------:R-:W-:Y:S02]  /*5ce0*/  IMAD.MOV.U32 R27, RZ, RZ, 0x1f ;  /* 0x0000001fff1b7424 */ /* 0x000fe400078e00ff */
[----:B------:R-:W-:-:S02]  /*5cf0*/  IMAD.MOV.U32 R26, RZ, RZ, -0x1 ;  /* 0xffffffffff1a7424 */ /* 0x000fc400078e00ff */
[----:B------:R-:W-:Y:S02]  /*5d00*/  IMAD.MOV.U32 R49, RZ, RZ, R3 ;  /* 0x000000ffff317224 */ /* 0x000fe400078e0003 */
[----:B------:R-:W-:Y:S05]  /*5d10*/  CALL.REL.NOINC `($__internal_403_$__cuda_sm70_shflsync_bfly_p) ;  /* 0x0000001000007944 */ /* 0x000fea0003c00000 */
[----:B01----:R-:W-:Y:S05]  /*5d20*/  BRA `(.L_x_21498) ;  /* 0xffffcc6000007947 */ /* 0x003fea000383ffff */
        .weak           $__internal_403_$__cuda_sm70_shflsync_bfly_p
        .type           $__internal_403_$__cuda_sm70_shflsync_bfly_p,@function
        .size           $__internal_403_$__cuda_sm70_shflsync_bfly_p,(.L_x_23570 - $__internal_403_$__cuda_sm70_shflsync_bfly_p)
$__internal_403_$__cuda_sm70_shflsync_bfly_p:
[----:B------:R-:W-:Y:S01]  /*5d30*/  IMAD.MOV.U32 R25, RZ, RZ, 0x0 ;  /* 0x00000000ff197424 */ /* 0x000fe200078e00ff */
[----:B------:R-:W-:Y:S04]  /*5d40*/  WARPSYNC R26 ;  /* 0x0000001a00007348 */ /* 0x000fe80003800000 */
[----:B------:R0:W1:Y:S01]  /*5d50*/  SHFL.BFLY PT, R27, R49, R48, R27 ;  /* 0x0c000030311b7389 */ /* 0x00006200000e001b */
[----:B------:R-:W-:Y:S05]  /*5d60*/  RET.REL.NODEC R24 `(_ZN4vllm25paged_attention_v1_kernelIffLi64ELi16ELi128ELNS_18Fp8KVCacheDataTypeE0ELb0EEEvPT_PKS2_PKT0_S8_ifPKiSA_iPKfiiiSC_SC_iiiii) ;  /* 0xffffa29018007950 */ /* 0x000fea0003c3ffff */
.L_x_21499:
        /* <DEDUP_REMOVED lines=9> */
.L_x_23570:


//--------------------- .text._ZN4vllm25paged_attention_v1_kernelIffLi32ELi16ELi128ELNS_18Fp8KVCacheDataTypeE0ELb0EEEvPT_PKS2_PKT0_S8_ifPKiSA_iPKfiiiSC_SC_iiiii --------------------------
	.section	.text._ZN4vllm25paged_attention_v1_kernelIffLi32ELi16ELi128ELNS_18Fp8KVCacheDataTypeE0ELb0EEEvPT_PKS2_PKT0_S8_ifPKiSA_iPKfiiiSC_SC_iiiii,"ax",@progbits
	.sectioninfo	@"SHI_REGISTERS=64"
	.align	128
        .global         _ZN4vllm25paged_attention_v1_kernelIffLi32ELi16ELi128ELNS_18Fp8KVCacheDataTypeE0ELb0EEEvPT_PKS2_PKT0_S8_ifPKiSA_iPKfiiiSC_SC_iiiii
        .type           _ZN4vllm25paged_attention_v1_kernelIffLi32ELi16ELi128ELNS_18Fp8KVCacheDataTypeE0ELb0EEEvPT_PKS2_PKT0_S8_ifPKiSA_iPKfiiiSC_SC_iiiii,@function
        .size           _ZN4vllm25paged_attention_v1_kernelIffLi32ELi16ELi128ELNS_18Fp8KVCacheDataTypeE0ELb0EEEvPT_PKS2_PKT0_S8_ifPKiSA_iPKfiiiSC_SC_iiiii,(.L_x_23571 - _ZN4vllm25paged_attention_v1_kernelIffLi32ELi16ELi128ELNS_18Fp8KVCacheDataTypeE0ELb0EEEvPT_PKS2_PKT0_S8_ifPKiSA_iPKfiiiSC_SC_iiiii)
        .other          _ZN4vllm25paged_attention_v1_kernelIffLi32ELi16ELi128ELNS_18Fp8KVCacheDataTypeE0ELb0EEEvPT_PKS2_PKT0_S8_ifPKiSA_iPKfiiiSC_SC_iiiii,@"STO_CUDA_ENTRY STV_DEFAULT"
_ZN4vllm25paged_attention_v1_kernelIffLi32ELi16ELi128ELNS_18Fp8KVCacheDataTypeE0ELb0EEEvPT_PKS2_PKT0_S8_ifPKiSA_iPKfiiiSC_SC_iiiii:
.text._ZN4vllm25paged_attention_v1_kernelIffLi32ELi16ELi128ELNS_18Fp8KVCacheDataTypeE0ELb0EEEvPT_PKS2_PKT0_S8_ifPKiSA_iPKfiiiSC_SC_iiiii:
        /* <DEDUP_REMOVED lines=104> */
.L_x_21504:
        /* <DEDUP_REMOVED lines=11> */
.L_x_21503:
[----:B------:R-:W-:Y:S05]  /*0730*/  BSYNC B1 ;  /* 0x0000000000017941 */ /* 0x000fea0003800000 */
.L_x_21502:
[----:B------:R-:W-:Y:S05]  /*0740*/  @!P1 BRA `(.L_x_21501) ;  /* 0x000001a000009947 */ /* 0x000fea0003800000 */
[----:B------:R-:W-:Y:S01]  /*0750*/  IADD3 R10, P0, R7, R10, RZ ;  /* 0x0000000a070a7210 */ /* 0x000fe20007f1e0ff */
[C---:B------:R-:W-:Y:S01]  /*0760*/  IMAD R7, R12.reuse, 0x2, R47 ;  /* 0x000000020c077824 */ /* 0x040fe200078e022f */
[----:B------:R-:W-:Y:S01]  /*0770*/  IADD3 R5, R12, -0x100, RZ ;  /* 0xffffff000c057810 */ /* 0x000fe20007ffe0ff */
[----:B------:R-:W-:Y:S02]  /*0780*/  IMAD R8, R47, 0x8, R12 ;  /* 0x000000082f087824 */ /* 0x000fe400078e020c */
[----:B------:R-:W-:Y:S01]  /*0790*/  IMAD.X R13, R13, 0x1, R14, P0 ;  /* 0x000000010d0d7824 */ /* 0x000fe200000e060e */
[----:B------:R-:W-:Y:S01]  /*07a0*/  LEA R18, P0, R10, c[0x0][0x168], 0x2 ;  /* 0x00005a000a127a11 */ /* 0x000fe200078010ff */
[----:B------:R-:W-:Y:S01]  /*07b0*/  IMAD.SHL.U32 R21, R7, 0x2, RZ ;  /* 0x0000000207157824 */ /* 0x000fe200078e00ff */
[----:B------:R-:W-:Y:S02]  /*07c0*/  LEA R7, R8, 0x400, 0x3 ;  /* 0x0000040008077811 */ /* 0x000fe400078e18ff */
[----:B------:R-:W-:-:S03]  /*07d0*/  LEA.HI.X R19, R10, c[0x0][0x16c], R13, 0x2, P0 ;  /* 0x00005b000a137a11 */ /* 0x000fc600000f140d */
.L_x_21505:
        /* <DEDUP_REMOVED lines=17> */
.L_x_21501:
[----:B------:R-:W-:Y:S05]  /*08f0*/  BSYNC B0 ;  /* 0x0000000000007941 */ /* 0x000fea0003800000 */
.L_x_21500:
        /* <DEDUP_REMOVED lines=9> */
[----:B------:R-:W-:Y:S01]  /*0990*/  IMAD R33, R6, c[0x0][0x198], RZ ;  /* 0x0000660006217a24 */ /* 0x000fe200078e02ff */
[----:B------:R-:W-:Y:S01]  /*09a0*/  SHF.R.S32.HI R8, RZ, 0x1f, R45 ;  /* 0x0000001fff087819 */ /* 0x000fe2000001142d */
[----:B------:R-:W-:Y:S01]  /*09b0*/  IMAD.SHL.U32 R6, R47, 0x40, RZ ;  /* 0x000000402f067824 */ /* 0x000fe200078e00ff */
[----:B------:R-:W-:Y:S01]  /*09c0*/  LEA.HI R5, R5, R4, RZ, 0x4 ;  /* 0x0000000405057211 */ /* 0x000fe200078f20ff */
[----:B------:R-:W-:Y:S01]  /*09d0*/  IMAD.SHL.U32 R44, R7, 0x2, RZ ;  /* 0x00000002072c7824 */ /* 0x000fe200078e00ff */
[----:B------:R-:W-:-:S02]  /*09e0*/  LEA.HI R10, R8, R45, RZ, 0x2 ;  /* 0x0000002d080a7211 */ /* 0x000fc400078f10ff */
[C---:B------:R-:W-:Y:S02]  /*09f0*/  IADD3 R8, R47.reuse, 0x6, RZ ;  /* 0x000000062f087810 */ /* 0x040fe40007ffe0ff */
[----:B------:R-:W-:Y:S02]  /*0a00*/  IADD3 R9, R47, 0x4, RZ ;  /* 0x000000042f097810 */ /* 0x000fe40007ffe0ff */
        /* <DEDUP_REMOVED lines=10> */
[----:B------:R-:W-:-:S02]  /*0ab0*/  LEA.HI R13, R13, R40, RZ, 0x2 ;  /* 0x000000280d0d7211 */ /* 0x000fc400078f10ff */
[----:B------:R-:W-:Y:S02]  /*0ac0*/  SHF.R.S32.HI R11, RZ, 0x1f, R42 ;  /* 0x0000001fff0b7819 */ /* 0x000fe4000001142a */
[----:B------:R-:W-:Y:S02]  /*0ad0*/  LOP3.LUT R13, R13, 0xfffffffc, RZ, 0xc0, !PT ;  /* 0xfffffffc0d0d7812 */ /* 0x000fe400078ec0ff */
[----:B------:R-:W-:Y:S02]  /*0ae0*/  IADD3 R10, R47, 0x8, RZ ;  /* 0x000000082f0a7810 */ /* 0x000fe40007ffe0ff */
[----:B------:R-:W-:Y:S01]  /*0af0*/  LEA.HI R5, R5, R44, RZ, 0x2 ;  /* 0x0000002c05057211 */ /* 0x000fe200078f10ff */
[----:B------:R-:W-:Y:S01]  /*0b00*/  IMAD.IADD R40, R40, 0x1, -R13 ;  /* 0x0000000128287824 */ /* 0x000fe200078e0a0d */
[----:B------:R-:W-:Y:S01]  /*0b10*/  LEA.HI R11, R11, R42, RZ, 0x2 ;  /* 0x0000002a0b0b7211 */ /* 0x000fe200078f10ff */
[----:B------:R-:W-:Y:S01]  /*0b20*/  IMAD.SHL.U32 R38, R10, 0x2, RZ ;  /* 0x000000020a267824 */ /* 0x000fe200078e00ff */
[----:B------:R-:W-:-:S02]  /*0b30*/  LOP3.LUT R5, R5, 0xfffffffc, RZ, 0xc0, !PT ;  /* 0xfffffffc05057812 */ /* 0x000fc400078ec0ff */
[----:B------:R-:W-:Y:S02]  /*0b40*/  IADD3 R13, R47, 0xa, RZ ;  /* 0x0000000a2f0d7810 */ /* 0x000fe40007ffe0ff */
[----:B------:R-:W-:Y:S01]  /*0b50*/  LOP3.LUT R11, R11, 0xfffffffc, RZ, 0xc0, !PT ;  /* 0xfffffffc0b0b7812 */ /* 0x000fe200078ec0ff */
[----:B------:R-:W-:Y:S01]  /*0b60*/  IMAD.IADD R44, R44, 0x1, -R5 ;  /* 0x000000012c2c7824 */ /* 0x000fe200078e0a05 */
[----:B------:R-:W-:Y:S01]  /*0b70*/  IADD3 R18, R47, 0xe, RZ ;  /* 0x0000000e2f127810 */ /* 0x000fe20007ffe0ff */
[----:B------:R-:W-:Y:S01]  /*0b80*/  IMAD.SHL.U32 R29, R13, 0x2, RZ ;  /* 0x000000020d1d7824 */ /* 0x000fe200078e00ff */
[----:B------:R-:W-:Y:S01]  /*0b90*/  SHF.R.S32.HI R15, RZ, 0x1f, R38 ;  /* 0x0000001fff0f7819 */ /* 0x000fe20000011426 */
[----:B------:R-:W-:Y:S01]  /*0ba0*/  IMAD.IADD R42, R42, 0x1, -R11 ;  /* 0x000000012a2a7824 */ /* 0x000fe200078e0a0b */
[----:B------:R-:W-:Y:S01]  /*0bb0*/  IADD3 R56, P0, R12, R19, RZ ;  /* 0x000000130c387210 */ /* 0x000fe20007f1e0ff */
[----:B------:R-:W-:Y:S01]  /*0bc0*/  IMAD.SHL.U32 R5, R14, 0x2, RZ ;  /* 0x000000020e057824 */ /* 0x000fe200078e00ff */
[----:B------:R-:W-:Y:S01]  /*0bd0*/  LEA.HI R15, R15, R38, RZ, 0x2 ;  /* 0x000000260f0f7211 */ /* 0x000fe200078f10ff */
[----:B------:R-:W-:Y:S01]  /*0be0*/  IMAD.SHL.U32 R11, R18, 0x2, RZ ;  /* 0x00000002120b7824 */ /* 0x000fe200078e00ff */
[----:B------:R-:W-:-:S02]  /*0bf0*/  SHF.R.S32.HI R4, RZ, 0x1f, R29 ;  /* 0x0000001fff047819 */ /* 0x000fc4000001141d */
[----:B------:R-:W-:Y:S02]  /*0c00*/  SHF.R.S32.HI R16, RZ, 0x1f, R5 ;  /* 0x0000001fff107819 */ /* 0x000fe40000011405 */
[----:B------:R-:W-:Y:S02]  /*0c10*/  SHF.R.S32.HI R20, RZ, 0x1f, R11 ;  /* 0x0000001fff147819 */ /* 0x000fe4000001140b */
[----:B------:R-:W-:Y:S02]  /*0c20*/  LOP3.LUT R15, R15, 0xfffffffc, RZ, 0xc0, !PT ;  /* 0xfffffffc0f0f7812 */ /* 0x000fe400078ec0ff */
        /* <DEDUP_REMOVED lines=8> */
[----:B------:R-:W-:Y:S01]  /*0cb0*/  SHF.R.S32.HI R15, RZ, 0x1f, R19 ;  /* 0x0000001fff0f7819 */ /* 0x000fe20000011413 */
[----:B------:R-:W-:Y:S01]  /*0cc0*/  IMAD.IADD R4, R5, 0x1, -R16 ;  /* 0x0000000105047824 */ /* 0x000fe200078e0a10 */
[----:B------:R-:W-:Y:S01]  /*0cd0*/  LEA.HI R9, R9, R9, RZ, 0x1 ;  /* 0x0000000909097211 */ /* 0x000fe200078f08ff */
[----:B------:R-:W-:Y:S01]  /*0ce0*/  IMAD.IADD R5, R11, 0x1, -R20 ;  /* 0x000000010b057824 */ /* 0x000fe200078e0a14 */
[----:B------:R-:W-:Y:S01]  /*0cf0*/  LEA.HI.X.SX32 R57, R12, R15, 0x1, P0 ;  /* 0x0000000f0c397211 */ /* 0x000fe200000f0eff */
[----:B------:R-:W-:Y:S01]  /*0d00*/  IMAD.MOV.U32 R12, RZ, RZ, c[0x0][0x1ac] ;  /* 0x00006b00ff0c7624 */ /* 0x000fe200078e00ff */
        /* <DEDUP_REMOVED lines=48> */
.L_x_21512:
        /* <DEDUP_REMOVED lines=16> */
[----:B------:R-:W-:Y:S02]  /*1110*/  LEA.HI.X R37, R32, c[0x0][0x174], R17, 0x2, P1 ;  /* 0x00005d0020257a11 */ /* 0x000fe400008f1411 */
[----:B------:R-:W2:Y:S04]  /*1120*/  LDS.128 R16, [R6] ;  /* 0x0000000006107984 */ /* 0x000ea80000000c00 */
[----:B------:R-:W3:Y:S01]  /*1130*/  LDG.E.64.CONSTANT R36, [R36.64] ;  /* 0x0000000a24247981 */ /* 0x000ee2000c1e9b00 */
        /* <DEDUP_REMOVED lines=8> */
[----:B------:R-:W-:Y:S02]  /*11c0*/  FFMA.FTZ R34, R37, R17, R16 ;  /* 0x0000001125227223 */ /* 0x000fe40000010010 */
[----:B------:R-:W2:Y:S02]  /*11d0*/  LDS.128 R16, [R6+0x10] ;  /* 0x0000100006107984 */ /* 0x000ea40000000c00 */
[----:B--2---:R-:W-:Y:S01]  /*11e0*/  FFMA.FTZ R34, R33, R17, R34 ;  /* 0x0000001121227223 */ /* 0x004fe20000010022 */
[----:B------:R-:W-:Y:S01]  /*11f0*/  IADD3 R17, P0, P1, R40, R60, R39 ;  /* 0x0000003c28117210 */ /* 0x000fe2000791e027 */
[----:B------:R-:W-:-:S03]  /*1200*/  FFMA.FTZ R37, R32, R16, R59 ;  /* 0x0000001020257223 */ /* 0x000fc6000001003b */
[----:B------:R-:W-:Y:S02]  /*1210*/  LEA R16, P2, R17, c[0x0][0x170], 0x2 ;  /* 0x00005c0011107a11 */ /* 0x000fe400078410ff */
[----:B------:R-:W-:-:S04]  /*1220*/  IADD3.X R36, R26, R55, R13, P0, P1 ;  /* 0x000000371a247210 */ /* 0x000fc800007e240d */
[----:B------:R-:W-:-:S06]  /*1230*/  LEA.HI.X R17, R17, c[0x0][0x174], R36, 0x2, P2 ;  /* 0x00005d0011117a11 */ /* 0x000fcc00010f1424 */
        /* <DEDUP_REMOVED lines=14> */
[----:B------:R-:W-:-:S06]  /*1320*/  LEA.HI.X R17, R17, c[0x0][0x174], R34, 0x2, P2 ;  /* 0x00005d0011117a11 */ /* 0x000fcc00010f1422 */
[----:B------:R-:W2:Y:S01]  /*1330*/  LDG.E.64.CONSTANT R16, [R16.64] ;  /* 0x0000000a10107981 */ /* 0x000ea2000c1e9b00 */
[-C--:B------:R-:W-:Y:S02]  /*1340*/  IADD3 R34, P0, P1, R4, R60.reuse, R9 ;  /* 0x0000003c04227210 */ /* 0x080fe4000791e009 */
[----:B------:R-:W-:Y:S02]  /*1350*/  IADD3 R60, P3, P4, R5, R60, R10 ;  /* 0x0000003c053c7210 */ /* 0x000fe40007c7e00a */
[----:B------:R-:W-:Y:S02]  /*1360*/  LEA R32, P2, R34, c[0x0][0x170], 0x2 ;  /* 0x00005c0022207a11 */ /* 0x000fe400078410ff */
[-C--:B------:R-:W-:Y:S02]  /*1370*/  IADD3.X R33, R27, R55.reuse, R20, P0, P1 ;  /* 0x000000371b217210 */ /* 0x080fe400007e2414 */
[----:B------:R-:W-:Y:S02]  /*1380*/  IADD3.X R55, R30, R55, R21, P3, P4 ;  /* 0x000000371e377210 */ /* 0x000fe40001fe8415 */
[----:B------:R-:W-:-:S02]  /*1390*/  LEA.HI.X R33, R34, c[0x0][0x174], R33, 0x2, P2 ;  /* 0x00005d0022217a11 */ /* 0x000fc400010f1421 */
[----:B------:R-:W-:-:S04]  /*13a0*/  LEA R34, P0, R60, c[0x0][0x170], 0x2 ;  /* 0x00005c003c227a11 */ /* 0x000fc800078010ff */
[----:B------:R-:W-:Y:S01]  /*13b0*/  LEA.HI.X R35, R60, c[0x0][0x174], R55, 0x2, P0 ;  /* 0x00005d003c237a11 */ /* 0x000fe200000f1437 */
[----:B------:R-:W3:Y:S05]  /*13c0*/  LDG.E.64.CONSTANT R32, [R32.64] ;  /* 0x0000000a20207981 */ /* 0x000eea000c1e9b00 */
[----:B------:R-:W4:Y:S01]  /*13d0*/  LDG.E.64.CONSTANT R34, [R34.64] ;  /* 0x0000000a22227981 */ /* 0x000f22000c1e9b00 */
[----:B------:R-:W-:-:S04]  /*13e0*/  IADD3 R54, R54, 0x4, RZ ;  /* 0x0000000436367810 */ /* 0x000fc80007ffe0ff */
[----:B------:R-:W-:Y:S01]  /*13f0*/  ISETP.GE.AND P1, PT, R54, R3, PT ;  /* 0x000000033600720c */ /* 0x000fe20003f26270 */
[----:B--2---:R-:W-:Y:S02]  /*1400*/  FFMA.FTZ R37, R16, R18, R37 ;  /* 0x0000001210257223 */ /* 0x004fe40000010025 */
[----:B------:R-:W-:Y:S02]  /*1410*/  FFMA.FTZ R36, R17, R19, R36 ;  /* 0x0000001311247223 */ /* 0x000fe40000010024 */
[----:B------:R-:W3:Y:S02]  /*1420*/  LDS.128 R16, [R6+0x30] ;  /* 0x0000300006107984 */ /* 0x000ee40000000c00 */
[----:B---3--:R-:W-:Y:S02]  /*1430*/  FFMA.FTZ R37, R32, R16, R37 ;  /* 0x0000001020257223 */ /* 0x008fe40000010025 */
[----:B------:R-:W-:Y:S02]  /*1440*/  FFMA.FTZ R36, R33, R17, R36 ;  /* 0x0000001121247223 */ /* 0x000fe40000010024 */
[----:B----4-:R-:W-:-:S02]  /*1450*/  FFMA.FTZ R18, R34, R18, R37 ;  /* 0x0000001222127223 */ /* 0x010fc40000010025 */
[----:B------:R-:W-:-:S04]  /*1460*/  FFMA.FTZ R19, R35, R19, R36 ;  /* 0x0000001323137223 */ /* 0x000fc80000010024 */
[----:B------:R-:W-:Y:S01]  /*1470*/  FADD.FTZ R33, R18, R19 ;  /* 0x0000001312217221 */ /* 0x000fe20000010000 */
[----:B------:R-:W-:Y:S05]  /*1480*/  BRA.DIV ~URZ, `(.L_x_21509) ;  /* 0x00002f927f007947 */ /* 0x000fea000b800000 */
[----:B------:R0:W1:Y:S02]  /*1490*/  SHFL.BFLY PT, R19, R33, 0x1, 0x1f ;  /* 0x0c201f0021137f89 */ /* 0x00006400000e0000 */
.L_x_21544:
        /* <DEDUP_REMOVED lines=9> */
.L_x_21511:
[----:B------:R-:W-:Y:S05]  /*1530*/  BSYNC B1 ;  /* 0x0000000000017941 */ /* 0x000fea0003800000 */
.L_x_21510:
[----:B------:R-:W-:Y:S02]  /*1540*/  IADD3 R52, P0, R52, 0x10, RZ ;  /* 0x0000001034347810 */ /* 0x000fe40007f1e0ff */
[----:B-1----:R-:W-:Y:S02]  /*1550*/  IADD3 R53, R53, 0x100, RZ ;  /* 0x0000010035357810 */ /* 0x002fe40007ffe0ff */
[----:B------:R-:W-:Y:S01]  /*1560*/  IADD3 R58, R58, 0x40, RZ ;  /* 0x000000403a3a7810 */ /* 0x000fe20007ffe0ff */
[----:B------:R-:W-:Y:S01]  /*1570*/  IMAD.X R51, RZ, RZ, R51, P0 ;  /* 0x000000ffff337224 */ /* 0x000fe200000e0633 */
[----:B0-----:R-:W-:Y:S05]  /*1580*/  @!P1 BRA `(.L_x_21512) ;  /* 0xfffffa8000009947 */ /* 0x001fea000383ffff */
[----:B------:R-:W-:Y:S05]  /*1590*/  BRA `(.L_x_21507) ;  /* 0x0000065000007947 */ /* 0x000fea0003800000 */
.L_x_21508:
        /* <DEDUP_REMOVED lines=10> */
.L_x_21516:
        /* <DEDUP_REMOVED lines=15> */
[----:B------:R-:W2:Y:S03]  /*1730*/  LDG.E.64.CONSTANT R32, [R60.64] ;  /* 0x0000000a3c207981 */ /* 0x000ea6000c1e9b00 */
[----:B------:R-:W-:-:S02]  /*1740*/  LEA.HI.X R35, R18, c[0x0][0x174], R17, 0x2, P1 ;  /* 0x00005d0012237a11 */ /* 0x000fc400008f1411 */
[----:B------:R-:W2:Y:S04]  /*1750*/  LDS.128 R16, [R6] ;  /* 0x0000000006107984 */ /* 0x000ea80000000c00 */
[----:B------:R-:W3:Y:S01]  /*1760*/  LDG.E.64.CONSTANT R34, [R34.64] ;  /* 0x0000000a22227981 */ /* 0x000ee2000c1e9b00 */
[----:B--2---:R-:W-:Y:S02]  /*1770*/  FMUL.FTZ R18, R32, R18 ;  /* 0x0000001220127220 */ /* 0x004fe40000410000 */
[----:B------:R-:W-:Y:S02]  /*1780*/  FMUL.FTZ R32, R33, R19 ;  /* 0x0000001321207220 */ /* 0x000fe40000410000 */
[----:B---3--:R-:W-:Y:S01]  /*1790*/  FFMA.FTZ R61, R34, R16, R18 ;  /* 0x00000010223d7223 */ /* 0x008fe20000010012 */
        /* <DEDUP_REMOVED lines=38> */
[----:B------:R-:W-:Y:S02]  /*1a00*/  IADD3.X R59, R30, R59, R21, P0, P1 ;  /* 0x0000003b1e3b7210 */ /* 0x000fe400007e2415 */
[----:B------:R-:W-:Y:S01]  /*1a10*/  LEA R34, P0, R58, c[0x0][0x170], 0x2 ;  /* 0x00005c003a227a11 */ /* 0x000fe200078010ff */
[----:B0-----:R-:W-:-:S03]  /*1a20*/  FFMA.FTZ R61, R32, R16, R35 ;  /* 0x00000010203d7223 */ /* 0x001fc60000010023 */
        /* <DEDUP_REMOVED lines=10> */
.L_x_21545:
        /* <DEDUP_REMOVED lines=11> */
.L_x_21515:
[----:B------:R-:W-:Y:S05]  /*1b80*/  BSYNC B1 ;  /* 0x0000000000017941 */ /* 0x000fea0003800000 */
.L_x_21514:
[----:B------:R-:W-:Y:S02]  /*1b90*/  IADD3 R36, P0, R36, 0x10, RZ ;  /* 0x0000001024247810 */ /* 0x000fe40007f1e0ff */
[----:B-1----:R-:W-:Y:S02]  /*1ba0*/  IADD3 R53, R53, 0x100, RZ ;  /* 0x0000010035357810 */ /* 0x002fe40007ffe0ff */
[----:B------:R-:W-:Y:S01]  /*1bb0*/  IADD3 R54, R54, 0x40, RZ ;  /* 0x0000004036367810 */ /* 0x000fe20007ffe0ff */
[----:B------:R-:W-:Y:S01]  /*1bc0*/  IMAD.X R37, RZ, RZ, R37, P0 ;  /* 0x000000ffff257224 */ /* 0x000fe200000e0625 */
[----:B------:R-:W-:Y:S01]  /*1bd0*/  IADD3 R51, R51, 0x40, RZ ;  /* 0x0000004033337810 */ /* 0x000fe20007ffe0ff */
[----:B0-----:R-:W-:Y:S05]  /*1be0*/  @!P1 BRA `(.L_x_21516) ;  /* 0xfffffa5000009947 */ /* 0x001fea000383ffff */
.L_x_21507:
[----:B------:R-:W-:Y:S05]  /*1bf0*/  BSYNC B0 ;  /* 0x0000000000007941 */ /* 0x000fea0003800000 */
.L_x_21506:
[----:B------:R-:W-:Y:S05]  /*1c00*/  BRA.DIV ~URZ, `(.L_x_21517) ;  /* 0x000028d27f007947 */ /* 0x000fea000b800000 */
[----:B------:R0:W1:Y:S02]  /*1c10*/  SHFL.BFLY PT, R19, R46, 0x10, 0x1f ;  /* 0x0e001f002e137f89 */ /* 0x00006400000e0000 */
.L_x_21546:
[----:B-1----:R-:W-:Y:S01]  /*1c20*/  FMNMX.FTZ R33, R19, R46, !PT ;  /* 0x0000002e13217209 */ /* 0x002fe20007810000 */
[----:B------:R-:W-:Y:S05]  /*1c30*/  BRA.DIV ~URZ, `(.L_x_21518) ;  /* 0x000029127f007947 */ /* 0x000fea000b800000 */
[----:B------:R-:W1:Y:S02]  /*1c40*/  SHFL.BFLY PT, R4, R33, 0x8, 0x1f ;  /* 0x0d001f0021047f89 */ /* 0x000e6400000e0000 */
[----:B-1----:R-:W-:-:S05]  /*1c50*/  FMNMX.FTZ R4, R33, R4, !PT ;  /* 0x0000000421047209 */ /* 0x002fca0007810000 */
[----:B------:R-:W1:Y:S02]  /*1c60*/  SHFL.BFLY PT, R5, R4, 0x4, 0x1f ;  /* 0x0c801f0004057f89 */ /* 0x000e6400000e0000 */
[----:B-1----:R-:W-:-:S05]  /*1c70*/  FMNMX.FTZ R5, R4, R5, !PT ;  /* 0x0000000504057209 */ /* 0x002fca0007810000 */
[----:B------:R1:W2:Y:S02]  /*1c80*/  SHFL.BFLY PT, R19, R5, 0x2, 0x1f ;  /* 0x0c401f0005137f89 */ /* 0x0002a400000e0000 */
.L_x_21547:
[----:B------:R-:W-:Y:S01]  /*1c90*/  ISETP.NE.AND P0, PT, R48, RZ, PT ;  /* 0x000000ff3000720c */ /* 0x000fe20003f05270 */
[----:B------:R-:W-:-:S12]  /*1ca0*/  WARPSYNC 0xffffffff ;  /* 0xffffffff00007948 */ /* 0x000fd80003800000 */
[----:B--2---:R-:W-:-:S05]  /*1cb0*/  @!P0 FMNMX.FTZ R19, R19, R5, !PT ;  /* 0x0000000513138209 */ /* 0x004fca0007810000 */
[----:B------:R2:W-:Y:S02]  /*1cc0*/  @!P0 STS [R50.X4+0x80], R19 ;  /* 0x0000801332008388 */ /* 0x0005e40000004800 */
[----:B------:R-:W-:Y:S01]  /*1cd0*/  BAR.SYNC.DEFER_BLOCKING 0x0 ;  /* 0x0000000000007b1d */ /* 0x000fe20000010000 */
[----:B------:R-:W-:Y:S01]  /*1ce0*/  ISETP.GT.AND P0, PT, R48, 0x3, PT ;  /* 0x000000033000780c */ /* 0x000fe20003f04270 */
[----:B------:R-:W-:-:S04]  /*1cf0*/  IMAD.MOV.U32 R6, RZ, RZ, -0x800001 ;  /* 0xff7fffffff067424 */ /* 0x000fc800078e00ff */
[----:B------:R-:W-:Y:S08]  /*1d00*/  BSSY B0, `(.L_x_21519) ;  /* 0x00000e8000007945 */ /* 0x000ff00003800000 */
[----:B------:R-:W3:Y:S04]  /*1d10*/  @!P0 LDS R6, [R48.X4+0x80] ;  /* 0x0000800030068984 */ /* 0x000ee80000004800 */
[----:B-1-3--:R-:W1:Y:S02]  /*1d20*/  SHFL.BFLY PT, R5, R6, 0x2, 0x1f ;  /* 0x0c401f0006057f89 */ /* 0x00ae6400000e0000 */
        /* <DEDUP_REMOVED lines=24> */
.L_x_21523:
[----:B------:R-:W3:Y:S01]  /*1eb0*/  LDS R11, [R9] ;  /* 0x00000000090b7984 */ /* 0x000ee20000000800 */
[----:B------:R-:W-:Y:S02]  /*1ec0*/  IADD3 R7, R7, -0x1, RZ ;  /* 0xffffffff07077810 */ /* 0x000fe40007ffe0ff */
[----:B------:R-:W-:Y:S02]  /*1ed0*/  IADD3 R8, R8, 0x80, RZ ;  /* 0x0000008008087810 */ /* 0x000fe40007ffe0ff */
[----:B------:R-:W-:Y:S01]  /*1ee0*/  ISETP.NE.AND P0, PT, R7, RZ, PT ;  /* 0x000000ff0700720c */ /* 0x000fe20003f05270 */
[----:B-1-3--:R-:W-:-:S04]  /*1ef0*/  FADD.FTZ R11, -R4, R11 ;  /* 0x0000000b040b7221 */ /* 0x00afc80000010100 */
[----:B------:R-:W-:-:S06]  /*1f00*/  FMUL.FTZ R11, R11, 1.4426950216293334961 ;  /* 0x3fb8aa3b0b0b7820 */ /* 0x000fcc0000410000 */
[----:B------:R-:W1:Y:S02]  /*1f10*/  MUFU.EX2 R11, R11 ;  /* 0x0000000b000b7308 */ /* 0x000e640000000800 */
[----:B-1----:R1:W-:Y:S01]  /*1f20*/  STS [R9], R11 ;  /* 0x0000000b09007388 */ /* 0x0023e20000000800 */
[----:B------:R-:W-:Y:S01]  /*1f30*/  FADD.FTZ R6, R11, R6 ;  /* 0x000000060b067221 */ /* 0x000fe20000010000 */
[----:B-1----:R-:W-:Y:S01]  /*1f40*/  IADD3 R9, R9, 0x200, RZ ;  /* 0x0000020009097810 */ /* 0x002fe20007ffe0ff */
[----:B------:R-:W-:Y:S05]  /*1f50*/  @P0 BRA `(.L_x_21523) ;  /* 0xffffff5000000947 */ /* 0x000fea000383ffff */
.L_x_21522:
[----:B------:R-:W-:Y:S05]  /*1f60*/  BSYNC B1 ;  /* 0x0000000000017941 */ /* 0x000fea0003800000 */
.L_x_21521:
        /* <DEDUP_REMOVED lines=10> */
.L_x_21526:
[----:B------:R-:W3:Y:S01]  /*2010*/  LDS R11, [R7+-0x400] ;  /* 0xfffc0000070b7984 */ /* 0x000ee20000000800 */
[----:B------:R-:W-:-:S03]  /*2020*/  IADD3 R8, R8, 0x800, RZ ;  /* 0x0000080008087810 */ /* 0x000fc60007ffe0ff */
[----:B------:R-:W4:Y:S01]  /*2030*/  LDS R13, [R7+-0x200] ;  /* 0xfffe0000070d7984 */ /* 0x000f220000000800 */
[----:B------:R-:W-:-:S03]  /*2040*/  ISETP.GE.AND P2, PT, R8, R9, PT ;  /* 0x000000090800720c */ /* 0x000fc60003f46270 */
[----:B------:R-:W0:Y:S04]  /*2050*/  LDS R15, [R7] ;  /* 0x00000000070f7984 */ /* 0x000e280000000800 */
[----:B------:R-:W2:Y:S04]  /*2060*/  LDS R17, [R7+0x200] ;  /* 0x0002000007117984 */ /* 0x000ea80000000800 */
[----:B--2---:R-:W2:Y:S04]  /*2070*/  LDS R19, [R7+0x400] ;  /* 0x0004000007137984 */ /* 0x004ea80000000800 */
[----:B------:R-:W1:Y:S04]  /*2080*/  LDS R21, [R7+0x600] ;  /* 0x0006000007157984 */ /* 0x000e680000000800 */
[----:B------:R-:W1:Y:S04]  /*2090*/  LDS R23, [R7+0x800] ;  /* 0x0008000007177984 */ /* 0x000e680000000800 */
[----:B------:R-:W1:Y:S04]  /*20a0*/  LDS R25, [R7+0xc00] ;  /* 0x000c000007197984 */ /* 0x000e680000000800 */
[----:B------:R-:W1:Y:S02]  /*20b0*/  LDS R27, [R7+0x1a00] ;  /* 0x001a0000071b7984 */ /* 0x000e640000000800 */
[----:B-1-3--:R-:W-:-:S04]  /*20c0*/  FADD.FTZ R11, -R4, R11 ;  /* 0x0000000b040b7221 */ /* 0x00afc80000010100 */
[----:B------:R-:W-:Y:S02]  /*20d0*/  FMUL.FTZ R10, R11, 1.4426950216293334961 ;  /* 0x3fb8aa3b0b0a7820 */ /* 0x000fe40000410000 */
[----:B------:R-:W1:Y:S01]  /*20e0*/  LDS R11, [R7+0xa00] ;  /* 0x000a0000070b7984 */ /* 0x000e620000000800 */
[C---:B----4-:R-:W-:Y:S02]  /*20f0*/  FADD.FTZ R13, -R4.reuse, R13 ;  /* 0x0000000d040d7221 */ /* 0x050fe40000010100 */
[C---:B0-----:R-:W-:Y:S01]  /*2100*/  FADD.FTZ R15, -R4.reuse, R15 ;  /* 0x0000000f040f7221 */ /* 0x041fe20000010100 */
[----:B------:R-:W0:Y:S01]  /*2110*/  MUFU.EX2 R10, R10 ;  /* 0x0000000a000a7308 */ /* 0x000e220000000800 */
[----:B------:R-:W-:Y:S02]  /*2120*/  FMUL.FTZ R12, R13, 1.4426950216293334961 ;  /* 0x3fb8aa3b0d0c7820 */ /* 0x000fe40000410000 */
[----:B------:R-:W3:Y:S01]  /*2130*/  LDS R13, [R7+0xe00] ;  /* 0x000e0000070d7984 */ /* 0x000ee20000000800 */
[----:B------:R-:W-:-:S02]  /*2140*/  FADD.FTZ R17, -R4, R17 ;  /* 0x0000001104117221 */ /* 0x000fc40000010100 */
[----:B------:R-:W-:Y:S02]  /*2150*/  FMUL.FTZ R14, R15, 1.4426950216293334961 ;  /* 0x3fb8aa3b0f0e7820 */ /* 0x000fe40000410000 */
[----:B------:R-:W4:Y:S01]  /*2160*/  LDS R15, [R7+0x1000] ;  /* 0x00100000070f7984 */ /* 0x000f220000000800 */
[C---:B--2---:R-:W-:Y:S01]  /*2170*/  FADD.FTZ R19, -R4.reuse, R19 ;  /* 0x0000001304137221 */ /* 0x044fe20000010100 */
[----:B------:R-:W2:Y:S01]  /*2180*/  MUFU.EX2 R12, R12 ;  /* 0x0000000c000c7308 */ /* 0x000ea20000000800 */
[----:B------:R-:W-:Y:S02]  /*2190*/  FMUL.FTZ R16, R17, 1.4426950216293334961 ;  /* 0x3fb8aa3b11107820 */ /* 0x000fe40000410000 */
[----:B------:R-:W4:Y:S01]  /*21a0*/  LDS R17, [R7+0x1200] ;  /* 0x0012000007117984 */ /* 0x000f220000000800 */
[C---:B------:R-:W-:Y:S02]  /*21b0*/  FADD.FTZ R21, -R4.reuse, R21 ;  /* 0x0000001504157221 */ /* 0x040fe40000010100 */
[----:B------:R-:W-:Y:S01]  /*21c0*/  FMUL.FTZ R18, R19, 1.4426950216293334961 ;  /* 0x3fb8aa3b13127820 */ /* 0x000fe20000410000 */
[----:B0-----:R-:W-:Y:S01]  /*21d0*/  STS [R7+-0x400], R10 ;  /* 0xfffc000a07007388 */ /* 0x001fe20000000800 */
[----:B------:R-:W-:Y:S01]  /*21e0*/  FADD.FTZ R23, -R4, R23 ;  /* 0x0000001704177221 */ /* 0x000fe20000010100 */
[----:B------:R-:W0:Y:S01]  /*21f0*/  MUFU.EX2 R14, R14 ;  /* 0x0000000e000e7308 */ /* 0x000e220000000800 */
[----:B------:R-:W-:Y:S01]  /*2200*/  FMUL.FTZ R20, R21, 1.4426950216293334961 ;  /* 0x3fb8aa3b15147820 */ /* 0x000fe20000410000 */
[----:B------:R-:W4:Y:S01]  /*2210*/  LDS R19, [R7+0x1400] ;  /* 0x0014000007137984 */ /* 0x000f220000000800 */
[----:B------:R-:W-:-:S02]  /*2220*/  FMUL.FTZ R22, R23, 1.4426950216293334961 ;  /* 0x3fb8aa3b17167820 */ /* 0x000fc40000410000 */
[C---:B------:R-:W-:Y:S01]  /*2230*/  FADD.FTZ R25, -R4.reuse, R25 ;  /* 0x0000001904197221 */ /* 0x040fe20000010100 */
[----:B------:R-:W4:Y:S01]  /*2240*/  LDS R21, [R7+0x1600] ;  /* 0x0016000007157984 */ /* 0x000f220000000800 */
[----:B------:R-:W-:Y:S01]  /*2250*/  FADD.FTZ R27, -R4, R27 ;  /* 0x0000001b041b7221 */ /* 0x000fe20000010100 */
[----:B------:R-:W3:Y:S01]  /*2260*/  MUFU.EX2 R16, R16 ;  /* 0x0000001000107308 */ /* 0x000ee20000000800 */
[----:B------:R-:W-:Y:S01]  /*2270*/  FMUL.FTZ R25, R25, 1.4426950216293334961 ;  /* 0x3fb8aa3b19197820 */ /* 0x000fe20000410000 */
[----:B------:R-:W4:Y:S01]  /*2280*/  LDS R23, [R7+0x1800] ;  /* 0x0018000007177984 */ /* 0x000f220000000800 */
[----:B------:R-:W-:-:S03]  /*2290*/  FMUL.FTZ R27, R27, 1.4426950216293334961 ;  /* 0x3fb8aa3b1b1b7820 */ /* 0x000fc60000410000 */
[----:B--2---:R-:W-:Y:S02]  /*22a0*/  STS [R7+-0x200], R12 ;  /* 0xfffe000c07007388 */ /* 0x004fe40000000800 */
[----:B------:R-:W2:Y:S01]  /*22b0*/  MUFU.EX2 R18, R18 ;  /* 0x0000001200127308 */ /* 0x000ea20000000800 */
[----:B-1----:R-:W-:Y:S01]  /*22c0*/  FADD.FTZ R11, -R4, R11 ;  /* 0x0000000b040b7221 */ /* 0x002fe20000010100 */
[----:B0-----:R-:W-:Y:S03]  /*22d0*/  STS [R7], R14 ;  /* 0x0000000e07007388 */ /* 0x001fe60000000800 */
[----:B------:R-:W-:-:S03]  /*22e0*/  FMUL.FTZ R11, R11, 1.4426950216293334961 ;  /* 0x3fb8aa3b0b0b7820 */ /* 0x000fc60000410000 */
[----:B------:R-:W0:Y:S01]  /*22f0*/  MUFU.EX2 R20, R20 ;  /* 0x0000001400147308 */ /* 0x000e220000000800 */
[C---:B---3--:R-:W-:Y:S01]  /*2300*/  FADD.FTZ R13, -R4.reuse, R13 ;  /* 0x0000000d040d7221 */ /* 0x048fe20000010100 */
[----:B------:R-:W-:Y:S03]  /*2310*/  STS [R7+0x200], R16 ;  /* 0x0002001007007388 */ /* 0x000fe60000000800 */
[----:B------:R-:W-:Y:S02]  /*2320*/  FMUL.FTZ R13, R13, 1.4426950216293334961 ;  /* 0x3fb8aa3b0d0d7820 */ /* 0x000fe40000410000 */
[C---:B----4-:R-:W-:Y:S01]  /*2330*/  FADD.FTZ R15, -R4.reuse, R15 ;  /* 0x0000000f040f7221 */ /* 0x050fe20000010100 */
[----:B------:R1:W3:Y:S01]  /*2340*/  MUFU.EX2 R24, R11 ;  /* 0x0000000b00187308 */ /* 0x0002e20000000800 */
[----:B--2---:R-:W-:Y:S01]  /*2350*/  STS [R7+0x400], R18 ;  /* 0x0004001207007388 */ /* 0x004fe20000000800 */
[----:B------:R-:W-:-:S02]  /*2360*/  FADD.FTZ R17, -R4, R17 ;  /* 0x0000001104117221 */ /* 0x000fc40000010100 */
[----:B------:R-:W-:Y:S02]  /*2370*/  FMUL.FTZ R15, R15, 1.4426950216293334961 ;  /* 0x3fb8aa3b0f0f7820 */ /* 0x000fe40000410000 */
[----:B------:R-:W-:Y:S02]  /*2380*/  FMUL.FTZ R17, R17, 1.4426950216293334961 ;  /* 0x3fb8aa3b11117820 */ /* 0x000fe40000410000 */
[----:B------:R-:W2:Y:S01]  /*2390*/  MUFU.EX2 R22, R22 ;  /* 0x0000001600167308 */ /* 0x000ea20000000800 */
[----:B-1----:R-:W-:Y:S01]  /*23a0*/  FADD.FTZ R11, R10, R6 ;  /* 0x000000060a0b7221 */ /* 0x002fe20000010000 */
[----:B0-----:R-:W-:Y:S01]  /*23b0*/  STS [R7+0x600], R20 ;  /* 0x0006001407007388 */ /* 0x001fe20000000800 */
[C---:B------:R-:W-:Y:S02]  /*23c0*/  FADD.FTZ R19, -R4.reuse, R19 ;  /* 0x0000001304137221 */ /* 0x040fe40000010100 */
[----:B------:R-:W-:Y:S02]  /*23d0*/  FADD.FTZ R11, R11, R12 ;  /* 0x0000000c0b0b7221 */ /* 0x000fe40000010000 */
[----:B------:R-:W-:Y:S01]  /*23e0*/  FMUL.FTZ R19, R19, 1.4426950216293334961 ;  /* 0x3fb8aa3b13137820 */ /* 0x000fe20000410000 */
[----:B------:R-:W0:Y:S01]  /*23f0*/  MUFU.EX2 R26, R25 ;  /* 0x00000019001a7308 */ /* 0x000e220000000800 */
[----:B------:R-:W-:Y:S01]  /*2400*/  FADD.FTZ R11, R11, R14 ;  /* 0x0000000e0b0b7221 */ /* 0x000fe20000010000 */
[----:B---3--:R-:W-:Y:S01]  /*2410*/  STS [R7+0xa00], R24 ;  /* 0x000a001807007388 */ /* 0x008fe20000000800 */
[----:B------:R-:W-:-:S02]  /*2420*/  FADD.FTZ R21, -R4, R21 ;  /* 0x0000001504157221 */ /* 0x000fc40000010100 */
[----:B------:R-:W-:Y:S02]  /*2430*/  FADD.FTZ R11, R11, R16 ;  /* 0x000000100b0b7221 */ /* 0x000fe40000010000 */
[----:B------:R-:W-:Y:S01]  /*2440*/  FMUL.FTZ R21, R21, 1.4426950216293334961 ;  /* 0x3fb8aa3b15157820 */ /* 0x000fe20000410000 */
[----:B------:R-:W1:Y:S01]  /*2450*/  MUFU.EX2 R28, R13 ;  /* 0x0000000d001c7308 */ /* 0x000e620000000800 */
[----:B------:R-:W-:Y:S01]  /*2460*/  FADD.FTZ R11, R11, R18 ;  /* 0x000000120b0b7221 */ /* 0x000fe20000010000 */
[----:B--2---:R-:W-:Y:S01]  /*2470*/  STS [R7+0x800], R22 ;  /* 0x0008001607007388 */ /* 0x004fe20000000800 */
        /* <DEDUP_REMOVED lines=29> */
.L_x_21525:
[----:B------:R-:W-:Y:S05]  /*2650*/  BSYNC B1 ;  /* 0x0000000000017941 */ /* 0x000fea0003800000 */
.L_x_21524:
        /* <DEDUP_REMOVED lines=8> */
[----:B------:R-:W0:Y:S04]  /*26e0*/  LDS R13, [R7] ;  /* 0x00000000070d7984 */ /* 0x000e280000000800 */
[----:B------:R-:W2:Y:S04]  /*26f0*/  LDS R15, [R7+0x200] ;  /* 0x00020000070f7984 */ /* 0x000ea80000000800 */
[----:B------:R-:W1:Y:S04]  /*2700*/  LDS R17, [R7+0x400] ;  /* 0x0004000007117984 */ /* 0x000e680000000800 */
[----:B--2---:R-:W2:Y:S04]  /*2710*/  LDS R19, [R7+0x600] ;  /* 0x0006000007137984 */ /* 0x004ea80000000800 */
[----:B------:R-:W2:Y:S04]  /*2720*/  LDS R21, [R7+0x800] ;  /* 0x0008000007157984 */ /* 0x000ea80000000800 */
[----:B------:R-:W2:Y:S01]  /*2730*/  LDS R23, [R7+0xa00] ;  /* 0x000a000007177984 */ /* 0x000ea20000000800 */
[----:B-1-3--:R-:W-:-:S04]  /*2740*/  FADD.FTZ R9, -R4, R9 ;  /* 0x0000000904097221 */ /* 0x00afc80000010100 */
[----:B------:R-:W-:Y:S02]  /*2750*/  FMUL.FTZ R9, R9, 1.4426950216293334961 ;  /* 0x3fb8aa3b09097820 */ /* 0x000fe40000410000 */
[C---:B----4-:R-:W-:Y:S02]  /*2760*/  FADD.FTZ R11, -R4.reuse, R11 ;  /* 0x0000000b040b7221 */ /* 0x050fe40000010100 */
[C---:B0-----:R-:W-:Y:S02]  /*2770*/  FADD.FTZ R13, -R4.reuse, R13 ;  /* 0x0000000d040d7221 */ /* 0x041fe40000010100 */
[----:B------:R-:W-:Y:S01]  /*2780*/  FMUL.FTZ R11, R11, 1.4426950216293334961 ;  /* 0x3fb8aa3b0b0b7820 */ /* 0x000fe20000410000 */
[----:B------:R-:W0:Y:S01]  /*2790*/  MUFU.EX2 R9, R9 ;  /* 0x0000000900097308 */ /* 0x000e220000000800 */
[----:B------:R-:W-:Y:S02]  /*27a0*/  FMUL.FTZ R13, R13, 1.4426950216293334961 ;  /* 0x3fb8aa3b0d0d7820 */ /* 0x000fe40000410000 */
[----:B------:R-:W-:-:S02]  /*27b0*/  FADD.FTZ R15, -R4, R15 ;  /* 0x0000000f040f7221 */ /* 0x000fc40000010100 */
[C---:B------:R-:W-:Y:S02]  /*27c0*/  FADD.FTZ R17, -R4.reuse, R17 ;  /* 0x0000001104117221 */ /* 0x040fe40000010100 */
[----:B------:R-:W-:Y:S01]  /*27d0*/  FMUL.FTZ R15, R15, 1.4426950216293334961 ;  /* 0x3fb8aa3b0f0f7820 */ /* 0x000fe20000410000 */
[----:B------:R-:W1:Y:S01]  /*27e0*/  MUFU.EX2 R11, R11 ;  /* 0x0000000b000b7308 */ /* 0x000e620000000800 */
[----:B------:R-:W-:Y:S02]  /*27f0*/  FMUL.FTZ R17, R17, 1.4426950216293334961 ;  /* 0x3fb8aa3b11117820 */ /* 0x000fe40000410000 */
[C---:B--2---:R-:W-:Y:S02]  /*2800*/  FADD.FTZ R19, -R4.reuse, R19 ;  /* 0x0000001304137221 */ /* 0x044fe40000010100 */
        /* <DEDUP_REMOVED lines=28> */
.L_x_21528:
[----:B------:R-:W-:Y:S05]  /*29d0*/  BSYNC B1 ;  /* 0x0000000000017941 */ /* 0x000fea0003800000 */
.L_x_21527:
[----:B------:R-:W-:-:S13]  /*29e0*/  ISETP.LT.OR P0, PT, R8, R5, P0 ;  /* 0x000000050800720c */ /* 0x000fda0000701670 */
[----:B------:R-:W-:Y:S05]  /*29f0*/  @!P0 BRA `(.L_x_21520) ;  /* 0x0000018000008947 */ /* 0x000fea0003800000 */
[----:B------:R-:W3:Y:S04]  /*2a00*/  LDS R9, [R7+-0x400] ;  /* 0xfffc000007097984 */ /* 0x000ee80000000800 */
[----:B------:R-:W4:Y:S04]  /*2a10*/  LDS R11, [R7+-0x200] ;  /* 0xfffe0000070b7984 */ /* 0x000f280000000800 */
[----:B------:R-:W0:Y:S04]  /*2a20*/  LDS R13, [R7] ;  /* 0x00000000070d7984 */ /* 0x000e280000000800 */
[----:B------:R-:W2:Y:S01]  /*2a30*/  LDS R15, [R7+0x200] ;  /* 0x00020000070f7984 */ /* 0x000ea20000000800 */
[----:B-1-3--:R-:W-:-:S02]  /*2a40*/  FADD.FTZ R9, -R4, R9 ;  /* 0x0000000904097221 */ /* 0x00afc40000010100 */
[C---:B----4-:R-:W-:Y:S02]  /*2a50*/  FADD.FTZ R11, -R4.reuse, R11 ;  /* 0x0000000b040b7221 */ /* 0x050fe40000010100 */
[----:B------:R-:W-:Y:S02]  /*2a60*/  FMUL.FTZ R9, R9, 1.4426950216293334961 ;  /* 0x3fb8aa3b09097820 */ /* 0x000fe40000410000 */
[C---:B0-----:R-:W-:Y:S02]  /*2a70*/  FADD.FTZ R13, -R4.reuse, R13 ;  /* 0x0000000d040d7221 */ /* 0x041fe40000010100 */
[----:B------:R-:W-:Y:S02]  /*2a80*/  FMUL.FTZ R11, R11, 1.4426950216293334961 ;  /* 0x3fb8aa3b0b0b7820 */ /* 0x000fe40000410000 */
[----:B--2---:R-:W-:Y:S01]  /*2a90*/  FADD.FTZ R15, -R4, R15 ;  /* 0x0000000f040f7221 */ /* 0x004fe20000010100 */
        /* <DEDUP_REMOVED lines=14> */
.L_x_21520:
[----:B------:R-:W-:Y:S05]  /*2b80*/  BSYNC B0 ;  /* 0x0000000000007941 */ /* 0x000fea0003800000 */
.L_x_21519:
        /* <DEDUP_REMOVED lines=36> */
.L_x_21533:
        /* <DEDUP_REMOVED lines=8> */
.L_x_21532:
[----:B------:R-:W-:Y:S05]  /*2e50*/  BSYNC B1 ;  /* 0x0000000000017941 */ /* 0x000fea0003800000 */
.L_x_21531:
        /* <DEDUP_REMOVED lines=10> */
.L_x_21536:
[----:B------:R-:W1:Y:S01]  /*2f00*/  LDS R7, [R6+-0x400] ;  /* 0xfffc000006077984 */ /* 0x000e620000000800 */
[----:B------:R-:W-:-:S03]  /*2f10*/  IADD3 R8, R8, 0x800, RZ ;  /* 0x0000080008087810 */ /* 0x000fc60007ffe0ff */
[----:B------:R-:W3:Y:S01]  /*2f20*/  LDS R9, [R6+-0x200] ;  /* 0xfffe000006097984 */ /* 0x000ee20000000800 */
[----:B------:R-:W-:-:S03]  /*2f30*/  ISETP.GE.AND P1, PT, R8, R39, PT ;  /* 0x000000270800720c */ /* 0x000fc60003f26270 */
[----:B------:R-:W4:Y:S04]  /*2f40*/  LDS R11, [R6] ;  /* 0x00000000060b7984 */ /* 0x000f280000000800 */
[----:B------:R-:W2:Y:S04]  /*2f50*/  LDS R13, [R6+0x200] ;  /* 0x00020000060d7984 */ /* 0x000ea80000000800 */
[----:B------:R-:W0:Y:S04]  /*2f60*/  LDS R15, [R6+0x400] ;  /* 0x00040000060f7984 */ /* 0x000e280000000800 */
[----:B------:R-:W0:Y:S04]  /*2f70*/  LDS R17, [R6+0x600] ;  /* 0x0006000006117984 */ /* 0x000e280000000800 */
[----:B--2---:R-:W2:Y:S04]  /*2f80*/  LDS R19, [R6+0x800] ;  /* 0x0008000006137984 */ /* 0x004ea80000000800 */
[----:B------:R-:W2:Y:S04]  /*2f90*/  LDS R21, [R6+0xa00] ;  /* 0x000a000006157984 */ /* 0x000ea80000000800 */
[----:B------:R-:W2:Y:S04]  /*2fa0*/  LDS R23, [R6+0xc00] ;  /* 0x000c000006177984 */ /* 0x000ea80000000800 */
[----:B------:R-:W2:Y:S04]  /*2fb0*/  LDS R25, [R6+0xe00] ;  /* 0x000e000006197984 */ /* 0x000ea80000000800 */
[----:B------:R-:W2:Y:S01]  /*2fc0*/  LDS R27, [R6+0x1000] ;  /* 0x00100000061b7984 */ /* 0x000ea20000000800 */
[----:B01----:R-:W-:-:S03]  /*2fd0*/  FMUL.FTZ R7, R4, R7 ;  /* 0x0000000704077220 */ /* 0x003fc60000410000 */
[----:B------:R-:W0:Y:S01]  /*2fe0*/  LDS R29, [R6+0x1200] ;  /* 0x00120000061d7984 */ /* 0x000e220000000800 */
[----:B---3--:R-:W-:-:S03]  /*2ff0*/  FMUL.FTZ R9, R4, R9 ;  /* 0x0000000904097220 */ /* 0x008fc60000410000 */
[----:B------:R-:W1:Y:S01]  /*3000*/  LDS R31, [R6+0x1400] ;  /* 0x00140000061f7984 */ /* 0x000e620000000800 */
[----:B----4-:R-:W-:-:S03]  /*3010*/  FMUL.FTZ R11, R4, R11 ;  /* 0x0000000b040b7220 */ /* 0x010fc60000410000 */
[----:B------:R-:W3:Y:S01]  /*3020*/  LDS R33, [R6+0x1600] ;  /* 0x0016000006217984 */ /* 0x000ee20000000800 */
[----:B------:R-:W-:-:S03]  /*3030*/  FMUL.FTZ R13, R4, R13 ;  /* 0x0000000d040d7220 */ /* 0x000fc60000410000 */
[----:B------:R-:W4:Y:S01]  /*3040*/  LDS R35, [R6+0x1800] ;  /* 0x0018000006237984 */ /* 0x000f220000000800 */
[----:B------:R-:W-:-:S03]  /*3050*/  FMUL.FTZ R15, R4, R15 ;  /* 0x0000000f040f7220 */ /* 0x000fc60000410000 */
[----:B------:R-:W4:Y:S01]  /*3060*/  LDS R37, [R6+0x1a00] ;  /* 0x001a000006257984 */ /* 0x000f220000000800 */
[C---:B------:R-:W-:Y:S02]  /*3070*/  FMUL.FTZ R17, R4.reuse, R17 ;  /* 0x0000001104117220 */ /* 0x040fe40000410000 */
[C---:B--2---:R-:W-:Y:S01]  /*3080*/  FMUL.FTZ R19, R4.reuse, R19 ;  /* 0x0000001304137220 */ /* 0x044fe20000410000 */
        /* <DEDUP_REMOVED lines=17> */
[----:B------:R-:W-:-:S03]  /*31a0*/  FMUL.FTZ R37, R4, R37 ;  /* 0x0000002504257220 */ /* 0x000fc60000410000 */
        /* <DEDUP_REMOVED lines=9> */
.L_x_21535:
[----:B------:R-:W-:Y:S05]  /*3240*/  BSYNC B1 ;  /* 0x0000000000017941 */ /* 0x000fea0003800000 */
.L_x_21534:
        /* <DEDUP_REMOVED lines=9> */
[----:B------:R-:W2:Y:S04]  /*32e0*/  LDS R13, [R6+0x200] ;  /* 0x00020000060d7984 */ /* 0x000ea80000000800 */
[----:B------:R-:W0:Y:S04]  /*32f0*/  LDS R15, [R6+0x400] ;  /* 0x00040000060f7984 */ /* 0x000e280000000800 */
[----:B------:R-:W0:Y:S04]  /*3300*/  LDS R17, [R6+0x600] ;  /* 0x0006000006117984 */ /* 0x000e280000000800 */
[----:B--2---:R-:W2:Y:S04]  /*3310*/  LDS R19, [R6+0x800] ;  /* 0x0008000006137984 */ /* 0x004ea80000000800 */
[----:B------:R-:W2:Y:S01]  /*3320*/  LDS R21, [R6+0xa00] ;  /* 0x000a000006157984 */ /* 0x000ea20000000800 */
[----:B01----:R-:W-:-:S02]  /*3330*/  FMUL.FTZ R7, R4, R7 ;  /* 0x0000000704077220 */ /* 0x003fc40000410000 */
[----:B---3--:R-:W-:-:S03]  /*3340*/  FMUL.FTZ R9, R4, R9 ;  /* 0x0000000904097220 */ /* 0x008fc60000410000 */
[----:B------:R-:W-:Y:S01]  /*3350*/  STS [R6+-0x400], R7 ;  /* 0xfffc000706007388 */ /* 0x000fe20000000800 */
[----:B----4-:R-:W-:-:S03]  /*3360*/  FMUL.FTZ R11, R4, R11 ;  /* 0x0000000b040b7220 */ /* 0x010fc60000410000 */
[----:B------:R-:W-:Y:S01]  /*3370*/  STS [R6+-0x200], R9 ;  /* 0xfffe000906007388 */ /* 0x000fe20000000800 */
[----:B------:R-:W-:-:S03]  /*3380*/  FMUL.FTZ R13, R4, R13 ;  /* 0x0000000d040d7220 */ /* 0x000fc60000410000 */
[----:B------:R-:W-:Y:S01]  /*3390*/  STS [R6], R11 ;  /* 0x0000000b06007388 */ /* 0x000fe20000000800 */
[----:B------:R-:W-:-:S03]  /*33a0*/  FMUL.FTZ R15, R4, R15 ;  /* 0x0000000f040f7220 */ /* 0x000fc60000410000 */
[----:B------:R-:W-:Y:S01]  /*33b0*/  STS [R6+0x200], R13 ;  /* 0x0002000d06007388 */ /* 0x000fe20000000800 */
[----:B------:R-:W-:-:S03]  /*33c0*/  FMUL.FTZ R17, R4, R17 ;  /* 0x0000001104117220 */ /* 0x000fc60000410000 */
[----:B------:R-:W-:Y:S01]  /*33d0*/  STS [R6+0x400], R15 ;  /* 0x0004000f06007388 */ /* 0x000fe20000000800 */
[----:B--2---:R-:W-:-:S03]  /*33e0*/  FMUL.FTZ R19, R4, R19 ;  /* 0x0000001304137220 */ /* 0x004fc60000410000 */
[----:B------:R-:W-:Y:S01]  /*33f0*/  STS [R6+0x600], R17 ;  /* 0x0006001106007388 */ /* 0x000fe20000000800 */
[----:B------:R-:W-:-:S03]  /*3400*/  FMUL.FTZ R21, R4, R21 ;  /* 0x0000001504157220 */ /* 0x000fc60000410000 */
[----:B------:R-:W-:Y:S04]  /*3410*/  STS [R6+0x800], R19 ;  /* 0x0008001306007388 */ /* 0x000fe80000000800 */
[----:B------:R0:W-:Y:S02]  /*3420*/  STS [R6+0xa00], R21 ;  /* 0x000a001506007388 */ /* 0x0001e40000000800 */
[----:B0-----:R-:W-:Y:S02]  /*3430*/  IADD3 R6, R6, 0x1000, RZ ;  /* 0x0000100006067810 */ /* 0x001fe40007ffe0ff */
.L_x_21538:
[----:B------:R-:W-:Y:S05]  /*3440*/  BSYNC B1 ;  /* 0x0000000000017941 */ /* 0x000fea0003800000 */
.L_x_21537:
[----:B------:R-:W-:-:S13]  /*3450*/  ISETP.LT.OR P0, PT, R8, R5, P0 ;  /* 0x000000050800720c */ /* 0x000fda0000701670 */
[----:B------:R-:W-:Y:S05]  /*3460*/  @!P0 BRA `(.L_x_21530) ;  /* 0x000000c000008947 */ /* 0x000fea0003800000 */
[----:B------:R-:W1:Y:S04]  /*3470*/  LDS R5, [R6+-0x400] ;  /* 0xfffc000006057984 */ /* 0x000e680000000800 */
[----:B------:R-:W3:Y:S04]  /*3480*/  LDS R7, [R6+-0x200] ;  /* 0xfffe000006077984 */ /* 0x000ee80000000800 */
[----:B------:R-:W4:Y:S04]  /*3490*/  LDS R9, [R6] ;  /* 0x0000000006097984 */ /* 0x000f280000000800 */
[----:B------:R-:W2:Y:S01]  /*34a0*/  LDS R11, [R6+0x200] ;  /* 0x00020000060b7984 */ /* 0x000ea20000000800 */
[----:B01----:R-:W-:-:S02]  /*34b0*/  FMUL.FTZ R5, R5, R4 ;  /* 0x0000000405057220 */ /* 0x003fc40000410000 */
[----:B---3--:R-:W-:-:S03]  /*34c0*/  FMUL.FTZ R7, R7, R4 ;  /* 0x0000000407077220 */ /* 0x008fc60000410000 */
[----:B------:R0:W-:Y:S01]  /*34d0*/  STS [R6+-0x400], R5 ;  /* 0xfffc000506007388 */ /* 0x0001e20000000800 */
[----:B----4-:R-:W-:-:S03]  /*34e0*/  FMUL.FTZ R9, R9, R4 ;  /* 0x0000000409097220 */ /* 0x010fc60000410000 */
[----:B------:R0:W-:Y:S01]  /*34f0*/  STS [R6+-0x200], R7 ;  /* 0xfffe000706007388 */ /* 0x0001e20000000800 */
[----:B--2---:R-:W-:-:S03]  /*3500*/  FMUL.FTZ R11, R11, R4 ;  /* 0x000000040b0b7220 */ /* 0x004fc60000410000 */
[----:B------:R0:W-:Y:S04]  /*3510*/  STS [R6], R9 ;  /* 0x0000000906007388 */ /* 0x0001e80000000800 */
[----:B------:R0:W-:Y:S02]  /*3520*/  STS [R6+0x200], R11 ;  /* 0x0002000b06007388 */ /* 0x0001e40000000800 */
.L_x_21530:
[----:B------:R-:W-:Y:S05]  /*3530*/  BSYNC B0 ;  /* 0x0000000000007941 */ /* 0x000fea0003800000 */
.L_x_21529:
[----:B------:R-:W-:Y:S01]  /*3540*/  BAR.SYNC.DEFER_BLOCKING 0x0 ;  /* 0x0000000000007b1d */ /* 0x000fe20000010000 */
[----:B------:R-:W-:-:S05]  /*3550*/  ISETP.GE.AND P0, PT, R50, R3, PT ;  /* 0x000000033200720c */ /* 0x000fca0003f06270 */
[----:B------:R-:W-:Y:S08]  /*3560*/  BSSY B0, `(.L_x_21539) ;  /* 0x0000083000007945 */ /* 0x000ff00003800000 */
[----:B------:R-:W-:Y:S01]  /*3570*/  @P0 IMAD.MOV.U32 R27, RZ, RZ, RZ ;  /* 0x000000ffff1b0224 */ /* 0x000fe200078e00ff */
[----:B------:R-:W-:Y:S01]  /*3580*/  @P0 CS2R R30, SRZ ;  /* 0x00000000001e0805 */ /* 0x000fe2000001ff00 */
[----:B------:R-:W-:Y:S01]  /*3590*/  @P0 IMAD.MOV.U32 R28, RZ, RZ, RZ ;  /* 0x000000ffff1c0224 */ /* 0x000fe200078e00ff */
[----:B------:R-:W-:Y:S05]  /*35a0*/  @P0 BRA `(.L_x_21540) ;  /* 0x000007e000000947 */ /* 0x000fea0003800000 */
[----:B0-----:R-:W0:Y:S01]  /*35b0*/  S2R R4, SR_CTAID.Y ;  /* 0x0000000000047919 */ /* 0x001e220000002600 */
[----:B------:R-:W-:Y:S01]  /*35c0*/  SHF.R.S32.HI R5, RZ, 0x1f, R48 ;  /* 0x0000001fff057819 */ /* 0x000fe20000011430 */
[----:B------:R-:W-:Y:S01]  /*35d0*/  IMAD R24, R2, c[0x0][0x1b0], RZ ;  /* 0x00006c0002187a24 */ /* 0x000fe200078e02ff */
[----:B------:R-:W-:Y:S01]  /*35e0*/  LOP3.LUT R2, RZ, R3, RZ, 0x33, !PT ;  /* 0x00000003ff027212 */ /* 0x000fe200078e33ff */
[----:B------:R-:W-:Y:S01]  /*35f0*/  IMAD.MOV.U32 R35, RZ, RZ, c[0x0][0x1ac] ;  /* 0x00006b00ff237624 */ /* 0x000fe200078e00ff */
[----:B------:R-:W-:Y:S01]  /*3600*/  LEA.HI R5, R5, R48, RZ, 0x2 ;  /* 0x0000003005057211 */ /* 0x000fe200078f10ff */
[----:B------:R-:W-:Y:S01]  /*3610*/  IMAD.MOV.U32 R27, RZ, RZ, RZ ;  /* 0x000000ffff1b7224 */ /* 0x000fe200078e00ff */
        /* <DEDUP_REMOVED lines=9> */
[C---:B------:R-:W-:Y:S01]  /*36b0*/  LOP3.LUT R7, R5.reuse, 0xfffffffc, RZ, 0xc0, !PT ;  /* 0xfffffffc05077812 */ /* 0x040fe200078ec0ff */
[----:B------:R-:W-:Y:S01]  /*36c0*/  IMAD.SHL.U32 R5, R5, 0x4, RZ ;  /* 0x0000000405057824 */ /* 0x000fe200078e00ff */
[----:B------:R-:W-:-:S03]  /*36d0*/  LEA R26, P0, R29, c[0x0][0x188], 0x2 ;  /* 0x000062001d1a7a11 */ /* 0x000fc600078010ff */
[----:B------:R-:W-:Y:S01]  /*36e0*/  IMAD.IADD R7, R48, 0x1, -R7 ;  /* 0x0000000130077824 */ /* 0x000fe200078e0a07 */
[----:B------:R-:W-:Y:S02]  /*36f0*/  LEA.HI.X R29, R29, c[0x0][0x18c], R4, 0x2, P0 ;  /* 0x000063001d1d7a11 */ /* 0x000fe400000f1404 */
[----:B------:R-:W-:Y:S01]  /*3700*/  LOP3.LUT R4, R5, 0xfffffff0, RZ, 0xc0, !PT ;  /* 0xfffffff005047812 */ /* 0x000fe200078ec0ff */
[----:B------:R-:W-:Y:S02]  /*3710*/  IMAD.SHL.U32 R5, R7, 0x4, RZ ;  /* 0x0000000407057824 */ /* 0x000fe400078e00ff */
[C---:B------:R-:W-:Y:S02]  /*3720*/  IMAD R7, R50.reuse, 0x4, R7 ;  /* 0x0000000432077824 */ /* 0x040fe400078e0207 */
[----:B------:R-:W-:Y:S02]  /*3730*/  IMAD.IADD R33, R5, 0x1, R4 ;  /* 0x0000000105217824 */ /* 0x000fe400078e0204 */
[----:B------:R-:W-:Y:S01]  /*3740*/  IMAD R5, R50, 0x10, R5 ;  /* 0x0000001032057824 */ /* 0x000fe200078e0205 */
[----:B------:R-:W-:-:S02]  /*3750*/  LEA R34, R7, 0xa0, 0x4 ;  /* 0x000000a007227811 */ /* 0x000fc400078e20ff */
[----:B------:R-:W-:Y:S02]  /*3760*/  IADD3 R38, R33, 0x100, RZ ;  /* 0x0000010021267810 */ /* 0x000fe40007ffe0ff */
[----:B------:R-:W-:Y:S02]  /*3770*/  IADD3 R36, R5, 0x3, RZ ;  /* 0x0000000305247810 */ /* 0x000fe40007ffe0ff */
[----:B------:R-:W-:Y:S02]  /*3780*/  IADD3 R37, R33, 0x180, RZ ;  /* 0x0000018021257810 */ /* 0x000fe40007ffe0ff */
.L_x_21541:
[----:B------:R-:W-:Y:S01]  /*3790*/  IMAD.MOV.U32 R10, RZ, RZ, R26 ;  /* 0x000000ffff0a7224 */ /* 0x000fe200078e001a */
[----:B------:R0:W1:Y:S01]  /*37a0*/  LDS.128 R20, [R34] ;  /* 0x0000000022147984 */ /* 0x0000620000000c00 */
        /* <DEDUP_REMOVED lines=12> */
[----:B------:R3:W4:Y:S01]  /*3870*/  LDG.E.128.CONSTANT R4, [R40.64] ;  /* 0x0000000a28047981 */ /* 0x000722000c1e9d00 */
[----:B------:R-:W-:Y:S02]  /*3880*/  IADD3 R14, P2, R37, R8, RZ ;  /* 0x00000008250e7210 */ /* 0x000fe40007f5e0ff */
[-C--:B------:R-:W-:Y:S02]  /*3890*/  LEA.HI.X.SX32 R8, R38, R18.reuse, 0x1, P0 ;  /* 0x0000001226087211 */ /* 0x080fe400000f0eff */
[----:B------:R-:W-:Y:S02]  /*38a0*/  LEA R12, P1, R9, c[0x0][0x178], 0x2 ;  /* 0x00005e00090c7a11 */ /* 0x000fe400078210ff */
[----:B------:R-:W-:Y:S02]  /*38b0*/  LEA R16, P0, R14, c[0x0][0x178], 0x2 ;  /* 0x00005e000e107a11 */ /* 0x000fe400078010ff */
[----:B------:R-:W-:Y:S02]  /*38c0*/  LEA.HI.X.SX32 R15, R37, R18, 0x1, P2 ;  /* 0x00000012250f7211 */ /* 0x000fe400010f0eff */
[----:B------:R-:W-:-:S02]  /*38d0*/  LEA.HI.X R13, R9, c[0x0][0x17c], R8, 0x2, P1 ;  /* 0x00005f00090d7a11 */ /* 0x000fc400008f1408 */
[----:B------:R-:W-:Y:S01]  /*38e0*/  LEA.HI.X R17, R14, c[0x0][0x17c], R15, 0x2, P0 ;  /* 0x00005f000e117a11 */ /* 0x000fe200000f140f */
[----:B--2---:R3:W2:Y:S04]  /*38f0*/  LDG.E.128.CONSTANT R8, [R40.64+0x200] ;  /* 0x0002000a28087981 */ /* 0x0046a8000c1e9d00 */
[----:B------:R-:W2:Y:S04]  /*3900*/  LDG.E.128.CONSTANT R12, [R12.64] ;  /* 0x0000000a0c0c7981 */ /* 0x000ea8000c1e9d00 */
[----:B------:R-:W2:Y:S01]  /*3910*/  LDG.E.128.CONSTANT R16, [R16.64] ;  /* 0x0000000a10107981 */ /* 0x000ea2000c1e9d00 */
[----:B------:R-:W-:Y:S01]  /*3920*/  IMAD.IADD R39, R2, 0x1, R32 ;  /* 0x0000000102277824 */ /* 0x000fe200078e0220 */
[----:B------:R-:W-:-:S02]  /*3930*/  IADD3 R32, R32, 0x4, RZ ;  /* 0x0000000420207810 */ /* 0x000fc40007ffe0ff */
[----:B0-----:R-:W-:Y:S02]  /*3940*/  IADD3 R34, R34, 0x100, RZ ;  /* 0x0000010022227810 */ /* 0x001fe40007ffe0ff */
[----:B------:R-:W-:-:S13]  /*3950*/  ISETP.NE.AND P1, PT, R39, -0x2, PT ;  /* 0xfffffffe2700780c */ /* 0x000fda0003f25270 */
[C---:B------:R-:W-:Y:S02]  /*3960*/  @!P1 IADD3 R44, R36.reuse, -0x2, RZ ;  /* 0xfffffffe242c9810 */ /* 0x040fe40007ffe0ff */
[----:B------:R-:W-:Y:S02]  /*3970*/  @!P1 IADD3 R42, R36, -0x3, RZ ;  /* 0xfffffffd242a9810 */ /* 0x000fe40007ffe0ff */
[-C--:B------:R-:W-:Y:S02]  /*3980*/  @!P1 ISETP.GE.AND P6, PT, R44, R49.reuse, PT ;  /* 0x000000312c00920c */ /* 0x080fe40003fc6270 */
[----:B------:R-:W-:Y:S02]  /*3990*/  @!P1 ISETP.GE.AND P3, PT, R42, R49, PT ;  /* 0x000000312a00920c */ /* 0x000fe40003f66270 */
[C---:B------:R-:W-:Y:S02]  /*39a0*/  @!P1 IADD3 R46, R36.reuse, -0x1, RZ ;  /* 0xffffffff242e9810 */ /* 0x040fe40007ffe0ff */
[----:B---3--:R-:W-:-:S02]  /*39b0*/  @!P1 IADD3 R40, R36, -0x3, RZ ;  /* 0xfffffffd24289810 */ /* 0x008fc40007ffe0ff */
[----:B------:R-:W-:Y:S02]  /*39c0*/  @!P1 IADD3 R42, R36, -0x2, RZ ;  /* 0xfffffffe242a9810 */ /* 0x000fe40007ffe0ff */
[-C--:B------:R-:W-:Y:S02]  /*39d0*/  @!P1 ISETP.GE.AND P0, PT, R46, R49.reuse, PT ;  /* 0x000000312e00920c */ /* 0x080fe40003f06270 */
[-C--:B------:R-:W-:Y:S02]  /*39e0*/  @!P1 ISETP.GE.AND P5, PT, R40, R49.reuse, PT ;  /* 0x000000312800920c */ /* 0x080fe40003fa6270 */
[----:B------:R-:W-:Y:S02]  /*39f0*/  @!P1 ISETP.GE.AND P4, PT, R42, R49, PT ;  /* 0x000000312a00920c */ /* 0x000fe40003f86270 */
[C---:B------:R-:W-:Y:S02]  /*3a00*/  @!P1 IADD3 R44, R36.reuse, -0x1, RZ ;  /* 0xffffffff242c9810 */ /* 0x040fe40007ffe0ff */
[----:B------:R-:W-:-:S02]  /*3a10*/  @!P1 IADD3 R42, R36, -0x1, RZ ;  /* 0xffffffff242a9810 */ /* 0x000fc40007ffe0ff */
[-C--:B------:R-:W-:Y:S02]  /*3a20*/  @!P1 ISETP.GE.AND P2, PT, R44, R49.reuse, PT ;  /* 0x000000312c00920c */ /* 0x080fe40003f46270 */
[----:B----4-:R-:W-:Y:S02]  /*3a30*/  @!P1 FSEL R5, R5, RZ, !P6 ;  /* 0x000000ff05059208 */ /* 0x010fe40007000000 */
[----:B------:R-:W-:Y:S02]  /*3a40*/  @!P1 FSEL R4, R4, RZ, !P3 ;  /* 0x000000ff04049208 */ /* 0x000fe40005800000 */
[----:B------:R-:W-:Y:S01]  /*3a50*/  @!P1 ISETP.GE.AND P3, PT, R40, R49, PT ;  /* 0x000000312800920c */ /* 0x000fe20003f66270 */
[----:B-1----:R-:W-:Y:S01]  /*3a60*/  FMUL.FTZ R5, R21, R5 ;  /* 0x0000000515057220 */ /* 0x002fe20000410000 */
[----:B------:R-:W-:Y:S02]  /*3a70*/  @!P1 IADD3 R40, R36, -0x2, RZ ;  /* 0xfffffffe24289810 */ /* 0x000fe40007ffe0ff */
[----:B------:R-:W-:Y:S01]  /*3a80*/  @!P1 FSEL R6, R6, RZ, !P0 ;  /* 0x000000ff06069208 */ /* 0x000fe20004000000 */
[----:B------:R-:W-:Y:S01]  /*3a90*/  FFMA.FTZ R5, R20, R4, R5 ;  /* 0x0000000414057223 */ /* 0x000fe20000010005 */
[----:B------:R-:W-:-:S02]  /*3aa0*/  @!P1 IADD3 R4, R36, -0x3, RZ ;  /* 0xfffffffd24049810 */ /* 0x000fc40007ffe0ff */
[-C--:B------:R-:W-:Y:S01]  /*3ab0*/  @!P1 ISETP.GE.AND P0, PT, R40, R49.reuse, PT ;  /* 0x000000312800920c */ /* 0x080fe20003f06270 */
[----:B------:R-:W-:Y:S01]  /*3ac0*/  FFMA.FTZ R6, R22, R6, R5 ;  /* 0x0000000616067223 */ /* 0x000fe20000010005 */
[----:B--2---:R-:W-:Y:S02]  /*3ad0*/  @!P1 FSEL R8, R8, RZ, !P5 ;  /* 0x000000ff08089208 */ /* 0x004fe40006800000 */
[----:B------:R-:W-:Y:S02]  /*3ae0*/  @!P1 FSEL R9, R9, RZ, !P4 ;  /* 0x000000ff09099208 */ /* 0x000fe40006000000 */
[-C--:B------:R-:W-:Y:S02]  /*3af0*/  @!P1 ISETP.GE.AND P4, PT, R4, R49.reuse, PT ;  /* 0x000000310400920c */ /* 0x080fe40003f86270 */
[----:B------:R-:W-:Y:S01]  /*3b00*/  @!P1 ISETP.GE.AND P5, PT, R40, R49, PT ;  /* 0x000000312800920c */ /* 0x000fe20003fa6270 */
[----:B------:R-:W-:Y:S01]  /*3b10*/  FMUL.FTZ R9, R21, R9 ;  /* 0x0000000915097220 */ /* 0x000fe20000410000 */
[----:B------:R-:W-:-:S02]  /*3b20*/  @!P1 IADD3 R4, R36, -0x1, RZ ;  /* 0xffffffff24049810 */ /* 0x000fc40007ffe0ff */
[-C--:B------:R-:W-:Y:S01]  /*3b30*/  @!P1 ISETP.GE.AND P6, PT, R36, R49.reuse, PT ;  /* 0x000000312400920c */ /* 0x080fe20003fc6270 */
[----:B------:R-:W-:Y:S01]  /*3b40*/  FFMA.FTZ R9, R20, R8, R9 ;  /* 0x0000000814097223 */ /* 0x000fe20000010009 */
[----:B------:R-:W-:Y:S02]  /*3b50*/  @!P1 FSEL R13, R13, RZ, !P0 ;  /* 0x000000ff0d0d9208 */ /* 0x000fe40004000000 */
[----:B------:R-:W-:Y:S02]  /*3b60*/  @!P1 FSEL R17, R17, RZ, !P5 ;  /* 0x000000ff11119208 */ /* 0x000fe40006800000 */
[----:B------:R-:W-:Y:S01]  /*3b70*/  @!P1 ISETP.GE.AND P0, PT, R4, R49, PT ;  /* 0x000000310400920c */ /* 0x000fe20003f06270 */
[----:B------:R-:W-:Y:S01]  /*3b80*/  FMUL.FTZ R13, R21, R13 ;  /* 0x0000000d150d7220 */ /* 0x000fe20000410000 */
[----:B------:R-:W-:Y:S01]  /*3b90*/  @!P1 FSEL R7, R7, RZ, !P6 ;  /* 0x000000ff07079208 */ /* 0x000fe20007000000 */
[----:B------:R-:W-:Y:S01]  /*3ba0*/  FMUL.FTZ R17, R21, R17 ;  /* 0x0000001115117220 */ /* 0x000fe20000410000 */
[----:B------:R-:W-:-:S02]  /*3bb0*/  @!P1 ISETP.GE.AND P6, PT, R42, R49, PT ;  /* 0x000000312a00920c */ /* 0x000fc40003fc6270 */
[----:B------:R-:W-:Y:S01]  /*3bc0*/  @!P1 FSEL R12, R12, RZ, !P3 ;  /* 0x000000ff0c0c9208 */ /* 0x000fe20005800000 */
[----:B------:R-:W-:Y:S01]  /*3bd0*/  FFMA.FTZ R6, R23, R7, R6 ;  /* 0x0000000717067223 */ /* 0x000fe20000010006 */
[----:B------:R-:W-:Y:S02]  /*3be0*/  @!P1 FSEL R16, R16, RZ, !P4 ;  /* 0x000000ff10109208 */ /* 0x000fe40006000000 */
[----:B------:R-:W-:Y:S01]  /*3bf0*/  @!P1 FSEL R18, R18, RZ, !P0 ;  /* 0x000000ff12129208 */ /* 0x000fe20004000000 */
[----:B------:R-:W-:Y:S01]  /*3c00*/  FFMA.FTZ R13, R20, R12, R13 ;  /* 0x0000000c140d7223 */ /* 0x000fe2000001000d */
[----:B------:R-:W-:Y:S01]  /*3c10*/  ISETP.GE.AND P0, PT, R32, R3, PT ;  /* 0x000000032000720c */ /* 0x000fe20003f06270 */
[----:B------:R-:W-:Y:S01]  /*3c20*/  FFMA.FTZ R17, R20, R16, R17 ;  /* 0x0000001014117223 */ /* 0x000fe20000010011 */
[----:B------:R-:W-:Y:S01]  /*3c30*/  @!P1 FSEL R10, R10, RZ, !P2 ;  /* 0x000000ff0a0a9208 */ /* 0x000fe20005000000 */
[----:B------:R-:W-:Y:S01]  /*3c40*/  FADD.FTZ R31, R6, R31 ;  /* 0x0000001f061f7221 */ /* 0x000fe20000010000 */
[-C--:B------:R-:W-:Y:S01]  /*3c50*/  @!P1 ISETP.GE.AND P2, PT, R36, R49.reuse, PT ;  /* 0x000000312400920c */ /* 0x080fe20003f46270 */
[----:B------:R-:W-:Y:S01]  /*3c60*/  FFMA.FTZ R18, R22, R18, R17 ;  /* 0x0000001216127223 */ /* 0x000fe20000010011 */
[----:B------:R-:W-:Y:S01]  /*3c70*/  @!P1 FSEL R14, R14, RZ, !P6 ;  /* 0x000000ff0e0e9208 */ /* 0x000fe20007000000 */
[----:B------:R-:W-:Y:S01]  /*3c80*/  FFMA.FTZ R10, R22, R10, R9 ;  /* 0x0000000a160a7223 */ /* 0x000fe20000010009 */
[----:B------:R-:W-:-:S02]  /*3c90*/  @!P1 ISETP.GE.AND P3, PT, R36, R49, PT ;  /* 0x000000312400920c */ /* 0x000fc40003f66270 */
[----:B------:R-:W-:Y:S01]  /*3ca0*/  @!P1 ISETP.GE.AND P4, PT, R36, R49, PT ;  /* 0x000000312400920c */ /* 0x000fe20003f86270 */
[----:B------:R-:W-:Y:S01]  /*3cb0*/  FFMA.FTZ R14, R22, R14, R13 ;  /* 0x0000000e160e7223 */ /* 0x000fe2000001000d */
[----:B------:R-:W-:Y:S02]  /*3cc0*/  @!P1 FSEL R11, R11, RZ, !P2 ;  /* 0x000000ff0b0b9208 */ /* 0x000fe40005000000 */
[----:B------:R-:W-:Y:S02]  /*3cd0*/  @!P1 FSEL R15, R15, RZ, !P3 ;  /* 0x000000ff0f0f9208 */ /* 0x000fe40005800000 */
[----:B------:R-:W-:Y:S01]  /*3ce0*/  @!P1 FSEL R19, R19, RZ, !P4 ;  /* 0x000000ff13139208 */ /* 0x000fe20006000000 */
[C---:B------:R-:W-:Y:S01]  /*3cf0*/  FFMA.FTZ R11, R23.reuse, R11, R10 ;  /* 0x0000000b170b7223 */ /* 0x040fe2000001000a */
[----:B------:R-:W-:Y:S01]  /*3d00*/  IADD3 R26, P1, R26, 0x10, RZ ;  /* 0x000000101a1a7810 */ /* 0x000fe20007f3e0ff */
[C---:B------:R-:W-:Y:S01]  /*3d10*/  FFMA.FTZ R15, R23.reuse, R15, R14 ;  /* 0x0000000f170f7223 */ /* 0x040fe2000001000e */
[----:B------:R-:W-:Y:S01]  /*3d20*/  IADD3 R36, R36, 0x40, RZ ;  /* 0x0000004024247810 */ /* 0x000fe20007ffe0ff */
[----:B------:R-:W-:-:S02]  /*3d30*/  FFMA.FTZ R18, R23, R19, R18 ;  /* 0x0000001317127223 */ /* 0x000fc40000010012 */
[----:B------:R-:W-:Y:S02]  /*3d40*/  FADD.FTZ R30, R11, R30 ;  /* 0x0000001e0b1e7221 */ /* 0x000fe40000010000 */
[----:B------:R-:W-:Y:S02]  /*3d50*/  FADD.FTZ R28, R15, R28 ;  /* 0x0000001c0f1c7221 */ /* 0x000fe40000010000 */
[----:B------:R-:W-:Y:S02]  /*3d60*/  FADD.FTZ R27, R18, R27 ;  /* 0x0000001b121b7221 */ /* 0x000fe40000010000 */
[----:B------:R-:W-:Y:S01]  /*3d70*/  IMAD.X R29, RZ, RZ, R29, P1 ;  /* 0x000000ffff1d7224 */ /* 0x000fe200008e061d */
[----:B------:R-:W-:Y:S05]  /*3d80*/  @!P0 BRA `(.L_x_21541) ;  /* 0xfffffa0000008947 */ /* 0x000fea000383ffff */
.L_x_21540:
[----:B------:R-:W-:Y:S05]  /*3d90*/  BSYNC B0 ;  /* 0x0000000000007941 */ /* 0x000fea0003800000 */
.L_x_21539:
[----:B------:R-:W1:Y:S01]  /*3da0*/  SHFL.BFLY PT, R2, R31, 0x2, 0x1f ;  /* 0x0c401f001f027f89 */ /* 0x000e6200000e0000 */
[----:B------:R-:W-:Y:S01]  /*3db0*/  LOP3.LUT R10, R48, 0x3, RZ, 0xc0, !PT ;  /* 0x00000003300a7812 */ /* 0x000fe200078ec0ff */
[----:B------:R-:W-:Y:S01]  /*3dc0*/  BSSY B0, `(.L_x_21542) ;  /* 0x000003a000007945 */ /* 0x000fe20003800000 */
[----:B0-----:R-:W-:Y:S01]  /*3dd0*/  SHF.R.S32.HI R11, RZ, 0x1f, R48 ;  /* 0x0000001fff0b7819 */ /* 0x001fe20000011430 */
[----:B------:R-:W0:Y:S04]  /*3de0*/  SHFL.BFLY PT, R3, R30, 0x2, 0x1f ;  /* 0x0c401f001e037f89 */ /* 0x000e2800000e0000 */
[----:B------:R-:W-:Y:S01]  /*3df0*/  BAR.SYNC.DEFER_BLOCKING 0x0 ;  /* 0x0000000000007b1d */ /* 0x000fe20000010000 */
[----:B------:R-:W-:-:S02]  /*3e00*/  ISETP.NE.AND P2, PT, R10, RZ, PT ;  /* 0x000000ff0a00720c */ /* 0x000fc40003f45270 */
[----:B------:R-:W-:Y:S02]  /*3e10*/  LOP3.LUT R10, R0, 0xffffffc0, RZ, 0xc0, !PT ;  /* 0xffffffc0000a7812 */ /* 0x000fe400078ec0ff */
[----:B------:R-:W-:Y:S01]  /*3e20*/  LEA.HI R11, R11, R48, RZ, 0x2 ;  /* 0x000000300b0b7211 */ /* 0x000fe200078f10ff */
[----:B------:R-:W3:Y:S01]  /*3e30*/  SHFL.BFLY PT, R5, R28, 0x2, 0x1f ;  /* 0x0c401f001c057f89 */ /* 0x000ee200000e0000 */
[----:B------:R-:W-:Y:S02]  /*3e40*/  ISETP.NE.OR P1, PT, R10, 0x40, P2 ;  /* 0x000000400a00780c */ /* 0x000fe40001725670 */
[----:B--2---:R-:W-:Y:S01]  /*3e50*/  SHF.R.S32.HI R19, RZ, 0x2, R11 ;  /* 0x00000002ff137819 */ /* 0x004fe2000001140b */
[----:B------:R-:W2:Y:S01]  /*3e60*/  SHFL.BFLY PT, R8, R27, 0x2, 0x1f ;  /* 0x0c401f001b087f89 */ /* 0x000ea200000e0000 */
[----:B------:R-:W-:-:S03]  /*3e70*/  ISETP.GT.OR P0, PT, R0, 0x3f, P2 ;  /* 0x0000003f0000780c */ /* 0x000fc60001704670 */
[----:B------:R-:W-:Y:S02]  /*3e80*/  IMAD R50, R50, 0x20, R19 ;  /* 0x0000002032327824 */ /* 0x000fe400078e0213 */
[----:B-1----:R-:W-:Y:S02]  /*3e90*/  FADD.FTZ R2, R2, R31 ;  /* 0x0000001f02027221 */ /* 0x002fe40000010000 */
[----:B0-----:R-:W-:-:S03]  /*3ea0*/  FADD.FTZ R4, R3, R30 ;  /* 0x0000001e03047221 */ /* 0x001fc60000010000 */
[----:B------:R-:W0:Y:S01]  /*3eb0*/  SHFL.BFLY PT, R3, R2, 0x1, 0x1f ;  /* 0x0c201f0002037f89 */ /* 0x000e2200000e0000 */
[----:B---3--:R-:W-:-:S03]  /*3ec0*/  FADD.FTZ R6, R5, R28 ;  /* 0x0000001c05067221 */ /* 0x008fc60000010000 */
[----:B------:R-:W1:Y:S01]  /*3ed0*/  SHFL.BFLY PT, R5, R4, 0x1, 0x1f ;  /* 0x0c201f0004057f89 */ /* 0x000e6200000e0000 */
[----:B--2---:R-:W-:-:S03]  /*3ee0*/  FADD.FTZ R8, R8, R27 ;  /* 0x0000001b08087221 */ /* 0x004fc60000010000 */
[----:B------:R-:W2:Y:S04]  /*3ef0*/  SHFL.BFLY PT, R7, R6, 0x1, 0x1f ;  /* 0x0c201f0006077f89 */ /* 0x000ea800000e0000 */
[----:B------:R-:W3:Y:S01]  /*3f00*/  SHFL.BFLY PT, R9, R8, 0x1, 0x1f ;  /* 0x0c201f0008097f89 */ /* 0x000ee200000e0000 */
[----:B0-----:R-:W-:Y:S01]  /*3f10*/  FADD.FTZ R11, R2, R3 ;  /* 0x00000003020b7221 */ /* 0x001fe20000010000 */
[----:B------:R-:W-:-:S04]  /*3f20*/  LOP3.LUT R3, R0, 0xffffffe0, RZ, 0xc0, !PT ;  /* 0xffffffe000037812 */ /* 0x000fc800078ec0ff */
[----:B------:R-:W-:Y:S01]  /*3f30*/  @!P1 STS [R50.X4+-0x60], R11 ;  /* 0xffffa00b32009388 */ /* 0x000fe20000004800 */
[----:B------:R-:W-:Y:S02]  /*3f40*/  ISETP.NE.OR P4, PT, R3, 0x20, P2 ;  /* 0x000000200300780c */ /* 0x000fe40001785670 */
[----:B------:R-:W-:Y:S01]  /*3f50*/  IADD3 R3, R0, 0x1f, RZ ;  /* 0x0000001f00037810 */ /* 0x000fe20007ffe0ff */
[----:B-1----:R-:W-:-:S03]  /*3f60*/  FADD.FTZ R13, R4, R5 ;  /* 0x00000005040d7221 */ /* 0x002fc60000010000 */
[----:B------:R-:W-:Y:S01]  /*3f70*/  ISETP.GT.U32.AND P3, PT, R3, 0x3e, PT ;  /* 0x0000003e0300780c */ /* 0x000fe20003f64070 */
[----:B--2---:R-:W-:Y:S01]  /*3f80*/  FADD.FTZ R15, R6, R7 ;  /* 0x00000007060f7221 */ /* 0x004fe20000010000 */
[----:B------:R-:W-:Y:S01]  /*3f90*/  @!P1 STS [R50.X4+-0x40], R13 ;  /* 0xffffc00d32009388 */ /* 0x000fe20000004800 */
[----:B---3--:R-:W-:-:S03]  /*3fa0*/  FADD.FTZ R17, R8, R9 ;  /* 0x0000000908117221 */ /* 0x008fc60000010000 */
[----:B------:R-:W-:Y:S04]  /*3fb0*/  @!P1 STS [R50.X4+-0x20], R15 ;  /* 0xffffe00f32009388 */ /* 0x000fe80000004800 */
[----:B------:R-:W-:Y:S04]  /*3fc0*/  @!P1 STS [R50.X4], R17 ;  /* 0x0000001132009388 */ /* 0x000fe80000004800 */
        /* <DEDUP_REMOVED lines=25> */
.L_x_21543:
[----:B0-----:R-:W-:Y:S05]  /*4160*/  BSYNC B0 ;  /* 0x0000000000007941 */ /* 0x001fea0003800000 */
.L_x_21542:
        /* <DEDUP_REMOVED lines=22> */
[C---:B------:R-:W-:Y:S02]  /*42d0*/  IADD3 R5, R19.reuse, 0x18, RZ ;  /* 0x0000001813057810 */ /* 0x040fe40007ffe0ff */
[----:B------:R-:W-:Y:S02]  /*42e0*/  LEA.HI.X.SX32 R6, R19, UR7, 0x1, P0 ;  /* 0x0000000713067c11 */ /* 0x000fe400080f0eff */
[----:B------:R-:W-:-:S02]  /*42f0*/  LEA R2, P0, R3, c[0x0][0x160], 0x2 ;  /* 0x0000580003027a11 */ /* 0x000fc400078010ff */
[----:B------:R-:W-:Y:S02]  /*4300*/  IADD3 R7, P2, R4, UR4, RZ ;  /* 0x0000000404077c10 */ /* 0x000fe4000ff5e0ff */
[----:B------:R-:W-:Y:S02]  /*4310*/  IADD3 R12, P1, R0, UR4, RZ ;  /* 0x00000004000c7c10 */ /* 0x000fe4000ff3e0ff */
[----:B------:R-:W-:Y:S02]  /*4320*/  IADD3 R9, P3, R5, UR4, RZ ;  /* 0x0000000405097c10 */ /* 0x000fe4000ff7e0ff */
[----:B------:R-:W-:Y:S02]  /*4330*/  LEA.HI.X R3, R3, c[0x0][0x164], R6, 0x2, P0 ;  /* 0x0000590003037a11 */ /* 0x000fe400000f1406 */
[----:B------:R-:W-:Y:S02]  /*4340*/  LEA.HI.X.SX32 R10, R4, UR7, 0x1, P2 ;  /* 0x00000007040a7c11 */ /* 0x000fe400090f0eff */
[----:B------:R-:W-:Y:S01]  /*4350*/  LEA.HI.X.SX32 R19, R0, UR7, 0x1, P1 ;  /* 0x0000000700137c11 */ /* 0x000fe200088f0eff */
[----:B------:R-:W-:Y:S01]  /*4360*/  STG.E [R2.64], R11 ;  /* 0x0000000b02007986 */ /* 0x000fe2000c10190a */
[----:B------:R-:W-:-:S02]  /*4370*/  LEA R4, P0, R12, c[0x0][0x160], 0x2 ;  /* 0x000058000c047a11 */ /* 0x000fc400078010ff */
[----:B------:R-:W-:Y:S02]  /*4380*/  LEA R6, P1, R7, c[0x0][0x160], 0x2 ;  /* 0x0000580007067a11 */ /* 0x000fe400078210ff */
[----:B------:R-:W-:Y:S02]  /*4390*/  LEA.HI.X.SX32 R0, R5, UR7, 0x1, P3 ;  /* 0x0000000705007c11 */ /* 0x000fe400098f0eff */
[----:B------:R-:W-:Y:S02]  /*43a0*/  LEA R8, P2, R9, c[0x0][0x160], 0x2 ;  /* 0x0000580009087a11 */ /* 0x000fe400078410ff */
[----:B------:R-:W-:Y:S02]  /*43b0*/  LEA.HI.X R5, R12, c[0x0][0x164], R19, 0x2, P0 ;  /* 0x000059000c057a11 */ /* 0x000fe400000f1413 */
[----:B------:R-:W-:Y:S02]  /*43c0*/  LEA.HI.X R7, R7, c[0x0][0x164], R10, 0x2, P1 ;  /* 0x0000590007077a11 */ /* 0x000fe400008f140a */
[----:B------:R-:W-:Y:S01]  /*43d0*/  LEA.HI.X R9, R9, c[0x0][0x164], R0, 0x2, P2 ;  /* 0x0000590009097a11 */ /* 0x000fe200010f1400 */
[----:B------:R-:W-:Y:S04]  /*43e0*/  STG.E [R4.64], R13 ;  /* 0x0000000d04007986 */ /* 0x000fe8000c10190a */
[----:B------:R-:W-:Y:S04]  /*43f0*/  STG.E [R6.64], R15 ;  /* 0x0000000f06007986 */ /* 0x000fe8000c10190a */
[----:B------:R-:W-:Y:S01]  /*4400*/  STG.E [R8.64], R17 ;  /* 0x0000001108007986 */ /* 0x000fe2000c10190a */
[----:B------:R-:W-:Y:S05]  /*4410*/  EXIT ;  /* 0x000000000000794d */ /* 0x000fea0003800000 */
.L_x_21509:
[----:B------:R-:W-:Y:S01]  /*4420*/  IMAD.MOV.U32 R32, RZ, RZ, 0x1 ;  /* 0x00000001ff207424 */ /* 0x000fe200078e00ff */
[----:B------:R-:W-:Y:S01]  /*4430*/  MOV R16, 0x4470 ;  /* 0x0000447000107802 */ /* 0x000fe20000000f00 */
[----:B------:R-:W-:-:S02]  /*4440*/  IMAD.MOV.U32 R19, RZ, RZ, 0x1f ;  /* 0x0000001fff137424 */ /* 0x000fc400078e00ff */
[----:B------:R-:W-:Y:S02]  /*4450*/  IMAD.MOV.U32 R18, RZ, RZ, -0x1 ;  /* 0xffffffffff127424 */ /* 0x000fe400078e00ff */
[----:B------:R-:W-:Y:S05]  /*4460*/  CALL.REL.NOINC `($__internal_404_$__cuda_sm70_shflsync_bfly_p) ;  /* 0x0000021000007944 */ /* 0x000fea0003c00000 */
[----:B01----:R-:W-:Y:S05]  /*4470*/  BRA `(.L_x_21544) ;  /* 0xffffd02000007947 */ /* 0x003fea000383ffff */
.L_x_21513:
[----:B------:R-:W-:Y:S01]  /*4480*/  IMAD.MOV.U32 R32, RZ, RZ, 0x1 ;  /* 0x00000001ff207424 */ /* 0x000fe200078e00ff */
[----:B------:R-:W-:Y:S01]  /*4490*/  MOV R16, 0x44d0 ;  /* 0x000044d000107802 */ /* 0x000fe20000000f00 */
[----:B------:R-:W-:Y:S02]  /*44a0*/  IMAD.MOV.U32 R19, RZ, RZ, 0x1f ;  /* 0x0000001fff137424 */ /* 0x000fe400078e00ff */
[----:B------:R-:W-:Y:S02]  /*44b0*/  IMAD.MOV.U32 R18, RZ, RZ, -0x1 ;  /* 0xffffffffff127424 */ /* 0x000fe400078e00ff */
[----:B------:R-:W-:Y:S05]  /*44c0*/  CALL.REL.NOINC `($__internal_404_$__cuda_sm70_shflsync_bfly_p) ;  /* 0x000001b000007944 */ /* 0x000fea0003c00000 */
[----:B01----:R-:W-:Y:S05]  /*44d0*/  BRA `(.L_x_21545) ;  /* 0xffffd5f000007947 */ /* 0x003fea000383ffff */
.L_x_21517:
[----:B------:R-:W-:Y:S01]  /*44e0*/  IMAD.MOV.U32 R33, RZ, RZ, R46 ;  /* 0x000000ffff217224 */ /* 0x000fe200078e002e */
[----:B------:R-:W-:Y:S01]  /*44f0*/  MOV R16, 0x4540 ;  /* 0x0000454000107802 */ /* 0x000fe20000000f00 */
[----:B------:R-:W-:Y:S02]  /*4500*/  IMAD.MOV.U32 R32, RZ, RZ, 0x10 ;  /* 0x00000010ff207424 */ /* 0x000fe400078e00ff */
[----:B------:R-:W-:Y:S02]  /*4510*/  IMAD.MOV.U32 R19, RZ, RZ, 0x1f ;  /* 0x0000001fff137424 */ /* 0x000fe400078e00ff */
[----:B------:R-:W-:-:S02]  /*4520*/  IMAD.MOV.U32 R18, RZ, RZ, -0x1 ;  /* 0xffffffffff127424 */ /* 0x000fc400078e00ff */
[----:B-----5:R-:W-:Y:S05]  /*4530*/  CALL.REL.NOINC `($__internal_404_$__cuda_sm70_shflsync_bfly_p) ;  /* 0x0000014000007944 */ /* 0x020fea0003c00000 */
[----:B01----:R-:W-:Y:S05]  /*4540*/  BRA `(.L_x_21546) ;  /* 0xffffd6d000007947 */ /* 0x003fea000383ffff */
.L_x_21518:
[----:B------:R-:W-:Y:S01]  /*4550*/  IMAD.MOV.U32 R32, RZ, RZ, 0x8 ;  /* 0x00000008ff207424 */ /* 0x000fe200078e00ff */
[----:B------:R-:W-:Y:S01]  /*4560*/  MOV R16, 0x45a0 ;  /* 0x000045a000107802 */ /* 0x000fe20000000f00 */
[----:B------:R-:W-:-:S02]  /*4570*/  IMAD.MOV.U32 R19, RZ, RZ, 0x1f ;  /* 0x0000001fff137424 */ /* 0x000fc400078e00ff */
[----:B------:R-:W-:Y:S02]  /*4580*/  IMAD.MOV.U32 R18, RZ, RZ, -0x1 ;  /* 0xffffffffff127424 */ /* 0x000fe400078e00ff */
[----:B0----5:R-:W-:Y:S05]  /*4590*/  CALL.REL.NOINC `($__internal_404_$__cuda_sm70_shflsync_bfly_p) ;  /* 0x000000e000007944 */ /* 0x021fea0003c00000 */
[----:B01----:R-:W-:Y:S01]  /*45a0*/  FMNMX.FTZ R33, R33, R19, !PT ;  /* 0x0000001321217209 */ /* 0x003fe20007810000 */
[----:B------:R-:W-:Y:S01]  /*45b0*/  IMAD.MOV.U32 R32, RZ, RZ, 0x4 ;  /* 0x00000004ff207424 */ /* 0x000fe200078e00ff */
[----:B------:R-:W-:Y:S01]  /*45c0*/  MOV R16, 0x4600 ;  /* 0x0000460000107802 */ /* 0x000fe20000000f00 */
[----:B------:R-:W-:Y:S02]  /*45d0*/  IMAD.MOV.U32 R19, RZ, RZ, 0x1f ;  /* 0x0000001fff137424 */ /* 0x000fe400078e00ff */
[----:B------:R-:W-:Y:S02]  /*45e0*/  IMAD.MOV.U32 R18, RZ, RZ, -0x1 ;  /* 0xffffffffff127424 */ /* 0x000fe400078e00ff */
[----:B------:R-:W-:Y:S05]  /*45f0*/  CALL.REL.NOINC `($__internal_404_$__cuda_sm70_shflsync_bfly_p) ;  /* 0x0000008000007944 */ /* 0x000fea0003c00000 */
[----:B-1----:R-:W-:Y:S01]  /*4600*/  FMNMX.FTZ R5, R33, R19, !PT ;  /* 0x0000001321057209 */ /* 0x002fe20007810000 */
[----:B0-----:R-:W-:Y:S01]  /*4610*/  IMAD.MOV.U32 R32, RZ, RZ, 0x2 ;  /* 0x00000002ff207424 */ /* 0x001fe200078e00ff */
[----:B------:R-:W-:Y:S01]  /*4620*/  MOV R16, 0x4670 ;  /* 0x0000467000107802 */ /* 0x000fe20000000f00 */
[----:B------:R-:W-:Y:S02]  /*4630*/  IMAD.MOV.U32 R19, RZ, RZ, 0x1f ;  /* 0x0000001fff137424 */ /* 0x000fe400078e00ff */
[----:B------:R-:W-:-:S02]  /*4640*/  IMAD.MOV.U32 R18, RZ, RZ, -0x1 ;  /* 0xffffffffff127424 */ /* 0x000fc400078e00ff */
[----:B------:R-:W-:Y:S02]  /*4650*/  IMAD.MOV.U32 R33, RZ, RZ, R5 ;  /* 0x000000ffff217224 */ /* 0x000fe400078e0005 */
[----:B------:R-:W-:Y:S05]  /*4660*/  CALL.REL.NOINC `($__internal_404_$__cuda_sm70_shflsync_bfly_p) ;  /* 0x0000001000007944 */ /* 0x000fea0003c00000 */
[----:B01----:R-:W-:Y:S05]  /*4670*/  BRA `(.L_x_21547) ;  /* 0xffffd61000007947 */ /* 0x003fea000383ffff */
        .weak           $__internal_404_$__cuda_sm70_shflsync_bfly_p
        .type           $__internal_404_$__cuda_sm70_shflsync_bfly_p,@function
        .size           $__internal_404_$__cuda_sm70_shflsync_bfly_p,(.L_x_23571 - $__internal_404_$__cuda_sm70_shflsync_bfly_p)
$__internal_404_$__cuda_sm70_shflsync_bfly_p:
[----:B------:R-:W-:Y:S01]  /*4680*/  IMAD.MOV.U32 R17, RZ, RZ, 0x0 ;  /* 0x00000000ff117424 */ /* 0x000fe200078e00ff */
[----:B------:R-:W-:Y:S04]  /*4690*/  WARPSYNC R18 ;  /* 0x0000001200007348 */ /* 0x000fe80003800000 */
[----:B------:R0:W1:Y:S01]  /*46a0*/  SHFL.BFLY PT, R19, R33, R32, R19 ;  /* 0x0c00002021137389 */ /* 0x00006200000e0013 */
[----:B------:R-:W-:Y:S05]  /*46b0*/  RET.REL.NODEC R16 `(_ZN4vllm25paged_attention_v1_kernelIffLi32ELi16ELi128ELNS_18Fp8KVCacheDataTypeE0ELb0EEEvPT_PKS2_PKT0_S8_ifPKiSA_iPKfiiiSC_SC_iiiii) ;  /* 0xffffb94010007950 */ /* 0x000fea0003c3ffff */
.L_x_21548:
        /* <DEDUP_REMOVED lines=12> */
.L_x_23571:


//--------------------- .text._ZN4vllm25paged_attention_v1_kernelIffLi256ELi16ELi128ELNS_18Fp8KVCacheDataTypeE0ELb1EEEvPT_PKS2_PKT0_S8_ifPKiSA_iPKfiiiSC_SC_iiiii --------------------------
	.section	.text._ZN4vllm25paged_attention_v1_kernelIffLi256ELi16ELi128ELNS_18Fp8KVCacheDataTypeE0ELb1EEEvPT_PKS2_PKT0_S8_ifPKiSA_iPKfiiiSC_SC_iiiii,"ax",@progbits
	.sectioninfo	@"SHI_REGISTERS=255"
	.align	128
        .global         _ZN4vllm25paged_attention_v1_kernelIffLi256ELi16ELi128ELNS_18Fp8KVCacheDataTypeE0ELb1EEEvPT_PKS2_PKT0_S8_ifPKiSA_iPKfiiiSC_SC_iiiii
        .type           _ZN4vllm25paged_attention_v1_kernelIffLi256ELi16ELi128ELNS_18Fp8KVCacheDataTypeE0ELb1EEEvPT_PKS2_PKT0_S8_ifPKiSA_iPKfiiiSC_SC_iiiii,@function
        .size           _ZN4vllm25paged_attention_v1_kernelIffLi256ELi16ELi128ELNS_18Fp8KVCacheDataTypeE0ELb1EEEvPT_PKS2_PKT0_S8_ifPKiSA_iPKfiiiSC_SC_iiiii,(.L_x_23572 - _ZN4vllm25paged_attention_v1_kernelIffLi256ELi16ELi128ELNS_18Fp8KVCacheDataTypeE0ELb1EEEvPT_PKS2_PKT0_S8_ifPKiSA_iPKfiiiSC_SC_iiiii)
        .other          _ZN4vllm25paged_attention_v1_kernelIffLi256ELi16ELi128ELNS_18Fp8KVCacheDataTypeE0ELb1EEEvPT_PKS2_PKT0_S8_ifPKiSA_iPKfiiiSC_SC_iiiii,@"STO_CUDA_ENTRY STV_DEFAULT"
_ZN4vllm25paged_attention_v1_kernelIffLi256ELi16ELi128ELNS_18Fp8KVCacheDataTypeE0ELb1EEEvPT_PKS2_PKT0_S8_ifPKiSA_iPKfiiiSC_SC_iiiii:
.text._ZN4vllm25paged_attention_v1_kernelIffLi256ELi16ELi128ELNS_18Fp8KVCacheDataTypeE0ELb1EEEvPT_PKS2_PKT0_S8_ifPKiSA_iPKfiiiSC_SC_iiiii:
[----:B------:R-:W-:Y:S02]  /*0000*/  IMAD.MOV.U32 R1, RZ, RZ, c[0x0][0x28] ;  /* 0x00000a00ff017624 */ /* 0x000fe400078e00ff */
[----:B------:R-:W0:Y:S01]  /*0010*/  S2UR UR8, SR_CTAID.X ;  /* 0x00000000000879c3 */ /* 0x000e220000002500 */
[----:B------:R-:W-:Y:S01]  /*0020*/  IABS R2, c[0x0][0x180] ;  /* 0x0000600000027a13 */ /* 0x000fe20000000000 */
[----:B------:R-:W-:Y:S01]  /*0030*/  ULDC.64 UR4, c[0x0][0x1a0] ;  /* 0x0000680000047ab9 */ /* 0x000fe20000000a00 */
[----:B------:R-:W-:Y:S01]  /*0040*/  IADD3 R1, R1, -0x8, RZ ;  /* 0xfffffff801017810 */ /* 0x000fe20007ffe0ff */
[----:B------:R-:W-:Y:S02]  /*0050*/  UISETP.NE.U32.AND UP0, UPT, URZ, UR4, UPT ;  /* 0x000000043f00728c */ /* 0x000fe4000bf05070 */
[----:B------:R-:W-:Y:S02]  /*0060*/  UMOV UR9, 0x4 ;  /* 0x0000000400097882 */ /* 0x000fe40000000000 */
[----:B------:R-:W1:Y:S01]  /*0070*/  R2UR UR13, R2 ;  /* 0x00000000020d73c2 */ /* 0x000e6200000e0000 */
[----:B------:R-:W-:Y:S02]  /*0080*/  UISETP.NE.AND.EX UP0, UPT, URZ, UR5, UPT, UP0 ;  /* 0x000000053f00728c */ /* 0x000fe4000bf05300 */
[----:B------:R-:W-:-:S02]  /*0090*/  ULDC.64 UR6, c[0x0][0x1a0] ;  /* 0x0000680000067ab9 */ /* 0x000fc40000000a00 */
[----:B------:R-:W-:Y:S02]  /*00a0*/  ULDC.64 UR10, c[0x0][0x118] ;  /* 0x00004600000a7ab9 */ /* 0x000fe40000000a00 */
[----:B------:R-:W-:Y:S01]  /*00b0*/  PLOP3.LUT P0, PT, PT, PT, UP0, 0x80, 0x0 ;  /* 0x000000000000781c */ /* 0x000fe20003f0f008 */
[----:B------:R-:W2:Y:S01]  /*00c0*/  S2UR UR12, SR_CTAID.Y ;  /* 0x00000000000c79c3 */ /* 0x000ea20000002600 */
[----:B------:R-:W-:-:S03]  /*00d0*/  ULDC.64 UR4, c[0x0][0x190] ;  /* 0x0000640000047ab9 */ /* 0x000fc60000000a00 */
[----:B0-----:R-:W-:-:S06]  /*00e0*/  @UP0 UIMAD.WIDE UR6, UR8, UR9, UR6 ;  /* 0x00000009080602a5 */ /* 0x001fcc000f8e0206 */
[----:B------:R-:W-:Y:S02]  /*00f0*/  IMAD.U32 R4, RZ, RZ, UR6 ;  /* 0x00000006ff047e24 */ /* 0x000fe4000f8e00ff */
[----:B------:R-:W-:Y:S01]  /*0100*/  IMAD.U32 R5, RZ, RZ, UR7 ;  /* 0x00000007ff057e24 */ /* 0x000fe2000f8e00ff */
[----:B-1----:R-:W0:Y:S04]  /*0110*/  I2F.RP R0, UR13 ;  /* 0x0000000d00007d06 */ /* 0x002e280008209400 */
[----:B------:R1:W3:Y:S01]  /*0120*/  @P0 LDG.E.CONSTANT R4, [R4.64] ;  /* 0x0000000a04040981 */ /* 0x0002e2000c1e9900 */
[----:B--2---:R-:W-:-:S06]  /*0130*/  UIMAD.WIDE UR4, UR12, UR9, UR4 ;  /* 0x000000090c0472a5 */ /* 0x004fcc000f8e0204 */
[----:B------:R-:W-:Y:S02]  /*0140*/  IMAD.U32 R2, RZ, RZ, UR4 ;  /* 0x00000004ff027e24 */ /* 0x000fe4000f8e00ff */
[----:B------:R-:W-:Y:S01]  /*0150*/  IMAD.U32 R3, RZ, RZ, UR5 ;  /* 0x00000005ff037e24 */ /* 0x000fe2000f8e00ff */
[----:B0-----:R-:W0:Y:S04]  /*0160*/  MUFU.RCP R0, R0 ;  /* 0x0000000000007308 */ /* 0x001e280000001000 */
[----:B------:R2:W4:Y:S01]  /*0170*/  LDG.E.CONSTANT R8, [R2.64] ;  /* 0x0000000a02087981 */ /* 0x000522000c1e9900 */
[----:B0-----:R-:W-:-:S06]  /*0180*/  IADD3 R6, R0, 0xffffffe, RZ ;  /* 0x0ffffffe00067810 */ /* 0x001fcc0007ffe0ff */
[----:B------:R-:W0:Y:S01]  /*0190*/  F2I.FTZ.U32.TRUNC.NTZ R6, R6 ;  /* 0x0000000600067305 */ /* 0x000e22000021f000 */
[----:B------:R-:W-:Y:S01]  /*01a0*/  IABS R7, c[0x0][0xc] ;  /* 0x0000030000077a13 */ /* 0x000fe20000000000 */
[----:B0-----:R-:W0:Y:S08]  /*01b0*/  R2UR UR5, R6 ;  /* 0x00000000060573c2 */ /* 0x001e3000000e0000 */
[----:B------:R-:W5:Y:S01]  /*01c0*/  R2UR UR7, R7 ;  /* 0x00000000070773c2 */ /* 0x000f6200000e0000 */
[----:B------:R-:W-:-:S02]  /*01d0*/  UMOV UR4, URZ ;  /* 0x0000003f00047c82 */ /* 0x000fc40008000000 */
[----:B0-----:R-:W-:-:S04]  /*01e0*/  UIADD3 UR6, URZ, -UR5, URZ ;  /* 0x800000053f067290 */ /* 0x001fc8000fffe03f */
        /* <DEDUP_REMOVED lines=18> */
[----:B--2---:R-:W-:-:S05]  /*0310*/  IMAD.U32 R3, RZ, RZ, UR13 ;  /* 0x0000000dff037e24 */ /* 0x004fca000f8e00ff */
[----:B------:R-:W-:-:S04]  /*0320*/  IABS R6, R3 ;  /* 0x0000000300067213 */ /* 0x000fc80000000000 */
[----:B------:R-:W0:Y:S02]  /*0330*/  R2UR UR15, R6 ;  /* 0x00000000060f73c2 */ /* 0x000e2400000e0000 */
[----:B0-----:R-:W0:Y:S08]  /*0340*/  I2F.RP R0, UR15 ;  /* 0x0000000f00007d06 */ /* 0x001e300008209400 */
[----:B0-----:R-:W0:Y:S01]  /*0350*/  MUFU.RCP R0, R0 ;  /* 0x0000000000007308 */ /* 0x001e220000001000 */
[----:B-1----:R-:W1:Y:S01]  /*0360*/  S2R R5, SR_CTAID.X ;  /* 0x0000000000057919 */ /* 0x002e620000002500 */
        /* <DEDUP_REMOVED lines=19> */
[----:B------:R-:W-:-:S06]  /*04a0*/  LOP3.LUT R3, R2, 0xffffffe0, RZ, 0xc0, !PT ;  /* 0xffffffe002037812 */ /* 0x000fcc00078ec0ff */
[----:B------:R-:W-:Y:S01]  /*04b0*/  @!UP1 UIADD3 UR4, UR4, -UR15, URZ ;  /* 0x8000000f04049290 */ /* 0x000fe2000fffe03f */
[----:B------:R-:W-:Y:S01]  /*04c0*/  IMAD.IADD R3, R7, 0x1, -R3 ;  /* 0x0000000107037824 */ /* 0x000fe200078e0a03 */
[----:B------:R-:W-:Y:S02]  /*04d0*/  SHF.R.S32.HI R2, RZ, 0x5, R2 ;  /* 0x00000005ff027819 */ /* 0x000fe40000011402 */
[----:B------:R-:W-:Y:S02]  /*04e0*/  UISETP.GE.U32.AND UP0, UPT, UR4, UR15, UPT ;  /* 0x0000000f0400728c */ /* 0x000fe4000bf06070 */
[----:B------:R0:W-:Y:S01]  /*04f0*/  STL [R1], R3 ;  /* 0x0000000301007387 */ /* 0x0001e20000100800 */
[----:B------:R-:W-:Y:S02]  /*0500*/  UMOV UR4, URZ ;  /* 0x0000003f00047c82 */ /* 0x000fe40008000000 */
[----:B------:R-:W-:Y:S01]  /*0510*/  ULOP3.LUT UR6, UR8, UR13, URZ, 0x3c, !UPT ;  /* 0x0000000d08067292 */ /* 0x000fe2000f8e3c3f */
[----:B------:R0:W-:Y:S01]  /*0520*/  STL [R1+0x4], R2 ;  /* 0x0000040201007387 */ /* 0x0001e20000100800 */
[----:B------:R-:W-:-:S02]  /*0530*/  @!UP1 UIADD3 UR5, UR5, 0x1, URZ ;  /* 0x0000000105059890 */ /* 0x000fc4000fffe03f */
[----:B------:R-:W-:Y:S01]  /*0540*/  UISETP.GE.AND UP1, UPT, UR6, URZ, UPT ;  /* 0x0000003f0600728c */ /* 0x000fe2000bf26270 */
[----:B---3--:R0:W1:Y:S01]  /*0550*/  @P0 R2UR UR4, R4 ;  /* 0x00000000040403c2 */ /* 0x00806200000e0000 */
[----:B------:R-:W-:Y:S01]  /*0560*/  @UP0 UIADD3 UR5, UR5, 0x1, URZ ;  /* 0x0000000105050890 */ /* 0x000fe2000fffe03f */
[C---:B------:R-:W-:Y:S01]  /*0570*/  ISETP.GT.AND P0, PT, R7.reuse, 0x7f, PT ;  /* 0x0000007f0700780c */ /* 0x040fe20003f04270 */
[----:B------:R-:W-:Y:S01]  /*0580*/  UISETP.NE.AND UP0, UPT, UR13, URZ, UPT ;  /* 0x0000003f0d00728c */ /* 0x000fe2000bf05270 */
[----:B------:R-:W-:Y:S01]  /*0590*/  LEA.HI R5, R7, R7, RZ, 0x1 ;  /* 0x0000000707057211 */ /* 0x000fe200078f08ff */
[----:B------:R-:W-:Y:S03]  /*05a0*/  BSSY B0, `(.L_x_21549) ;  /* 0x0000049000007945 */ /* 0x000fe60003800000 */
[----:B------:R-:W-:Y:S01]  /*05b0*/  UMOV UR16, UR5 ;  /* 0x0000000500107c82 */ /* 0x000fe20008000000 */
[----:B------:R-:W-:Y:S01]  /*05c0*/  LOP3.LUT R0, R5, 0xfffffffe, RZ, 0xc0, !PT ;  /* 0xfffffffe05007812 */ /* 0x000fe200078ec0ff */
[----:B------:R-:W-:Y:S01]  /*05d0*/  @!UP1 UIADD3 UR16, -UR16, URZ, URZ ;  /* 0x0000003f10109290 */ /* 0x000fe2000fffe13f */
[----:B------:R-:W-:-:S03]  /*05e0*/  SHF.R.S32.HI R5, RZ, 0x1, R5 ;  /* 0x00000001ff057819 */ /* 0x000fc60000011405 */
[----:B------:R-:W-:Y:S01]  /*05f0*/  @!UP0 ULOP3.LUT UR16, URZ, UR13, URZ, 0x33, !UPT ;  /* 0x0000000d3f108292 */ /* 0x000fe2000f8e333f */
[----:B----4-:R0:W2:Y:S01]  /*0600*/  R2UR UR18, R8 ;  /* 0x00000000081273c2 */ /* 0x0100a200000e0000 */
[----:B------:R-:W-:Y:S01]  /*0610*/  IMAD.IADD R0, R7, 0x1, -R0 ;  /* 0x0000000107007824 */ /* 0x000fe200078e0a00 */
[----:B------:R-:W-:Y:S06]  /*0620*/  @P0 BRA `(.L_x_21550) ;  /* 0x0000040000000947 */ /* 0x000fec0003800000 */
[----:B------:R-:W3:Y:S01]  /*0630*/  S2R R7, SR_CTAID.X ;  /* 0x0000000000077919 */ /* 0x000ee20000002500 */
[----:B0-----:R-:W-:Y:S01]  /*0640*/  IMNMX R2, RZ, R5, !PT ;  /* 0x00000005ff027217 */ /* 0x001fe20007800200 */
[----:B------:R-:W-:Y:S01]  /*0650*/  IMAD.U32 R4, RZ, RZ, UR12 ;  /* 0x0000000cff047e24 */ /* 0x000fe2000f8e00ff */
[----:B------:R-:W-:Y:S01]  /*0660*/  BSSY B1, `(.L_x_21551) ;  /* 0x0000021000017945 */ /* 0x000fe20003800000 */
[----:B------:R-:W-:Y:S01]  /*0670*/  IMAD.MOV.U32 R9, RZ, RZ, R5 ;  /* 0x000000ffff097224 */ /* 0x000fe200078e0005 */
[----:B------:R-:W-:Y:S01]  /*0680*/  IADD3 R2, -R5, 0x3f, R2 ;  /* 0x0000003f05027810 */ /* 0x000fe20007ffe102 */
[----:B------:R-:W-:-:S03]  /*0690*/  IMAD R4, R4, c[0x0][0x1a8], RZ ;  /* 0x00006a0004047a24 */ /* 0x000fc600078e02ff */
[C---:B------:R-:W-:Y:S02]  /*06a0*/  LEA.HI R3, R2.reuse, 0x1, RZ, 0x1a ;  /* 0x0000000102037811 */ /* 0x040fe400078fd0ff */
[----:B------:R-:W-:Y:S02]  /*06b0*/  ISETP.GE.U32.AND P1, PT, R2, 0xc0, PT ;  /* 0x000000c00200780c */ /* 0x000fe40003f26070 */
[----:B------:R-:W-:Y:S02]  /*06c0*/  LOP3.LUT P0, R3, R3, 0x3, RZ, 0xc0, !PT ;  /* 0x0000000303037812 */ /* 0x000fe4000780c0ff */
[----:B------:R-:W-:Y:S01]  /*06d0*/  SHF.R.S32.HI R10, RZ, 0x1f, R4 ;  /* 0x0000001fff0a7819 */ /* 0x000fe20000011404 */
[----:B---3--:R-:W-:-:S05]  /*06e0*/  IMAD.SHL.U32 R7, R7, 0x100, RZ ;  /* 0x0000010007077824 */ /* 0x008fca00078e00ff */
        /* <DEDUP_REMOVED lines=13> */
.L_x_21553:
[----:B------:R-:W-:Y:S02]  /*07c0*/  IMAD.MOV.U32 R2, RZ, RZ, R12 ;  /* 0x000000ffff027224 */ /* 0x000fe400078e000c */
[----:B------:R-:W-:-:S06]  /*07d0*/  IMAD.MOV.U32 R3, RZ, RZ, R13 ;  /* 0x000000ffff037224 */ /* 0x000fcc00078e000d */
[----:B------:R-:W3:Y:S01]  /*07e0*/  LDG.E.64.CONSTANT R2, [R2.64] ;  /* 0x0000000a02027981 */ /* 0x000ee2000c1e9b00 */
[----:B------:R-:W-:Y:S02]  /*07f0*/  IADD3 R6, R6, -0x1, RZ ;  /* 0xffffffff06067810 */ /* 0x000fe40007ffe0ff */
[----:B------:R-:W-:Y:S02]  /*0800*/  IADD3 R12, P2, R12, 0x400, RZ ;  /* 0x000004000c0c7810 */ /* 0x000fe40007f5e0ff */
[----:B------:R-:W-:Y:S02]  /*0810*/  ISETP.NE.AND P0, PT, R6, RZ, PT ;  /* 0x000000ff0600720c */ /* 0x000fe40003f05270 */
[----:B------:R-:W-:Y:S01]  /*0820*/  IADD3 R9, R9, 0x40, RZ ;  /* 0x0000004009097810 */ /* 0x000fe20007ffe0ff */
[----:B------:R-:W-:Y:S01]  /*0830*/  IMAD.X R13, RZ, RZ, R13, P2 ;  /* 0x000000ffff0d7224 */ /* 0x000fe200010e060d */
[----:B---3--:R0:W-:Y:S02]  /*0840*/  STS.64 [R8], R2 ;  /* 0x0000000208007388 */ /* 0x0081e40000000a00 */
[----:B0-----:R-:W-:-:S07]  /*0850*/  IADD3 R8, R8, 0x200, RZ ;  /* 0x0000020008087810 */ /* 0x001fce0007ffe0ff */
[----:B------:R-:W-:Y:S05]  /*0860*/  @P0 BRA `(.L_x_21553) ;  /* 0xffffff5000000947 */ /* 0x000fea000383ffff */
.L_x_21552:
[----:B------:R-:W-:Y:S05]  /*0870*/  BSYNC B1 ;  /* 0x0000000000017941 */ /* 0x000fea0003800000 */
.L_x_21551:
        /* <DEDUP_REMOVED lines=10> */
.L_x_21554:
[----:B------:R-:W-:Y:S02]  /*0920*/  IMAD.MOV.U32 R2, RZ, RZ, R7 ;  /* 0x000000ffff027224 */ /* 0x000fe400078e0007 */
[----:B------:R-:W-:-:S04]  /*0930*/  IMAD.MOV.U32 R3, RZ, RZ, R16 ;  /* 0x000000ffff037224 */ /* 0x000fc800078e0010 */
[----:B------:R-:W-:-:S05]  /*0940*/  IMAD.WIDE R2, R17, 0x4, R2 ;  /* 0x0000000411027825 */ /* 0x000fca00078e0202 */
[----:B------:R-:W3:Y:S04]  /*0950*/  LDG.E.64.CONSTANT R8, [R2.64] ;  /* 0x0000000a02087981 */ /* 0x000ee8000c1e9b00 */
[----:B------:R-:W4:Y:S04]  /*0960*/  LDG.E.64.CONSTANT R10, [R2.64+0x400] ;  /* 0x0004000a020a7981 */ /* 0x000f28000c1e9b00 */
[----:B------:R-:W5:Y:S04]  /*0970*/  LDG.E.64.CONSTANT R12, [R2.64+0x800] ;  /* 0x0008000a020c7981 */ /* 0x000f68000c1e9b00 */
[----:B--2---:R-:W2:Y:S01]  /*0980*/  LDG.E.64.CONSTANT R14, [R2.64+0xc00] ;  /* 0x000c000a020e7981 */ /* 0x004ea2000c1e9b00 */
[----:B------:R-:W-:-:S02]  /*0990*/  IADD3 R4, R4, 0x100, RZ ;  /* 0x0000010004047810 */ /* 0x000fc40007ffe0ff */
[----:B------:R-:W-:Y:S02]  /*09a0*/  IADD3 R7, P1, R7, 0x1000, RZ ;  /* 0x0000100007077810 */ /* 0x000fe40007f3e0ff */
[----:B------:R-:W-:-:S03]  /*09b0*/  ISETP.GE.AND P0, PT, R4, -0xc0, PT ;  /* 0xffffff400400780c */ /* 0x000fc60003f06270 */
[----:B------:R-:W-:Y:S01]  /*09c0*/  IMAD.X R16, RZ, RZ, R16, P1 ;  /* 0x000000ffff107224 */ /* 0x000fe200008e0610 */
[----:B---3--:R-:W-:Y:S04]  /*09d0*/  STS.64 [R6+-0x400], R8 ;  /* 0xfffc000806007388 */ /* 0x008fe80000000a00 */
[----:B----4-:R-:W-:Y:S04]  /*09e0*/  STS.64 [R6+-0x200], R10 ;  /* 0xfffe000a06007388 */ /* 0x010fe80000000a00 */
[----:B-----5:R-:W-:Y:S04]  /*09f0*/  STS.64 [R6], R12 ;  /* 0x0000000c06007388 */ /* 0x020fe80000000a00 */
[----:B--2---:R0:W-:Y:S02]  /*0a00*/  STS.64 [R6+0x200], R14 ;  /* 0x0002000e06007388 */ /* 0x0041e40000000a00 */
[----:B0-----:R-:W-:Y:S01]  /*0a10*/  IADD3 R6, R6, 0x800, RZ ;  /* 0x0000080006067810 */ /* 0x001fe20007ffe0ff */
[----:B------:R-:W-:Y:S05]  /*0a20*/  @!P0 BRA `(.L_x_21554) ;  /* 0xfffffef000008947 */ /* 0x000fea000383ffff */
.L_x_21550:
[----:B------:R-:W-:Y:S05]  /*0a30*/  BSYNC B0 ;  /* 0x0000000000007941 */ /* 0x000fea0003800000 */
.L_x_21549:
[----:B------:R-:W-:Y:S01]  /*0a40*/  IABS R6, c[0x0][0x1d4] ;  /* 0x0000750000067a13 */ /* 0x000fe20000000000 */
[----:B--2---:R-:W-:Y:S01]  /*0a50*/  UIADD3 UR5, UR18, -0x1, URZ ;  /* 0xffffffff12057890 */ /* 0x004fe2000fffe03f */
[----:B0-----:R-:W0:Y:S01]  /*0a60*/  S2R R8, SR_TID.X ;  /* 0x0000000000087919 */ /* 0x001e220000002100 */
[----:B------:R-:W-:Y:S01]  /*0a70*/  UMOV UR6, URZ ;  /* 0x0000003f00067c82 */ /* 0x000fe20008000000 */
[----:B------:R-:W2:Y:S01]  /*0a80*/  R2UR UR19, R6 ;  /* 0x00000000061373c2 */ /* 0x000ea200000e0000 */
[----:B------:R-:W-:Y:S01]  /*0a90*/  ULDC UR20, c[0x0][0x1d8] ;  /* 0x0000760000147ab9 */ /* 0x000fe20000000800 */
[----:B------:R-:W3:Y:S01]  /*0aa0*/  S2R R9, SR_TID.X ;  /* 0x0000000000097919 */ /* 0x000ee20000002100 */
[----:B------:R-:W-:Y:S01]  /*0ab0*/  IMAD.U32 R4, RZ, RZ, UR5 ;  /* 0x00000005ff047e24 */ /* 0x000fe2000f8e00ff */
[----:B------:R-:W-:Y:S01]  /*0ac0*/  UISETP.GT.AND UP1, UPT, UR20, -0x1, UPT ;  /* 0xffffffff1400788c */ /* 0x000fe2000bf24270 */
[----:B------:R-:W-:Y:S01]  /*0ad0*/  BSSY B0, `(.L_x_21555) ;  /* 0x00007ac000007945 */ /* 0x000fe20003800000 */
[----:B------:R-:W-:Y:S01]  /*0ae0*/  ULDC UR21, c[0x0][0x1d4] ;  /* 0x0000750000157ab9 */ /* 0x000fe20000000800 */
[----:B------:R-:W-:Y:S01]  /*0af0*/  BAR.SYNC.DEFER_BLOCKING 0x0 ;  /* 0x0000000000007b1d */ /* 0x000fe20000010000 */
[----:B------:R-:W-:Y:S01]  /*0b00*/  IABS R4, R4 ;  /* 0x0000000400047213 */ /* 0x000fe20000000000 */
[----:B------:R-:W-:-:S02]  /*0b10*/  ULOP3.LUT UR5, UR5, UR21, URZ, 0x3c, !UPT ;  /* 0x0000001505057292 */ /* 0x000fc4000f8e3c3f */
[----:B------:R-:W-:Y:S02]  /*0b20*/  UISETP.NE.AND UP0, UPT, URZ, UR21, UPT ;  /* 0x000000153f00728c */ /* 0x000fe4000bf05270 */
[----:B------:R-:W4:Y:S01]  /*0b30*/  R2UR UR13, R4 ;  /* 0x00000000040d73c2 */ /* 0x000f2200000e0000 */
[----:B------:R-:W-:Y:S02]  /*0b40*/  ULDC UR15, c[0x0][0x1c8] ;  /* 0x00007200000f7ab9 */ /* 0x000fe40000000800 */
[----:B------:R-:W-:Y:S02]  /*0b50*/  ULDC UR17, c[0x0][0x180] ;  /* 0x0000600000117ab9 */ /* 0x000fe40000000800 */
[----:B------:R-:W-:Y:S01]  /*0b60*/  @UP1 UIMAD UR8, UR14, UR15, UR8 ;  /* 0x0000000f0e0812a4 */ /* 0x000fe2000f8e0208 */
[----:B0-----:R-:W-:Y:S01]  /*0b70*/  SHF.R.S32.HI R8, RZ, 0x1f, R8 ;  /* 0x0000001fff087819 */ /* 0x001fe20000011408 */
[----:B--2---:R-:W0:Y:S03]  /*0b80*/  I2F.RP R2, UR19 ;  /* 0x0000001300027d06 */ /* 0x004e260008209400 */
[----:B---3--:R-:W-:-:S04]  /*0b90*/  LEA.HI R8, R8, R9, RZ, 0x5 ;  /* 0x0000000908087211 */ /* 0x008fc800078f28ff */
[----:B------:R-:W-:Y:S01]  /*0ba0*/  SHF.R.S32.HI R8, RZ, 0x5, R8 ;  /* 0x00000005ff087819 */ /* 0x000fe20000011408 */
[----:B0-----:R-:W0:Y:S02]  /*0bb0*/  MUFU.RCP R2, R2 ;  /* 0x0000000200027308 */ /* 0x001e240000001000 */
[----:B0-----:R-:W-:Y:S01]  /*0bc0*/  IADD3 R3, R2, 0xffffffe, RZ ;  /* 0x0ffffffe02037810 */ /* 0x001fe20007ffe0ff */
[----:B------:R-:W-:-:S05]  /*0bd0*/  IMAD.MOV.U32 R2, RZ, RZ, -0x800001 ;  /* 0xff7fffffff027424 */ /* 0x000fca00078e00ff */
[----:B------:R-:W0:Y:S02]  /*0be0*/  F2I.FTZ.U32.TRUNC.NTZ R3, R3 ;  /* 0x0000000300037305 */ /* 0x000e24000021f000 */
[----:B0-----:R-:W0:Y:S02]  /*0bf0*/  R2UR UR7, R3 ;  /* 0x00000000030773c2 */ /* 0x001e2400000e0000 */
[----:B0-----:R-:W-:-:S04]  /*0c00*/  UIADD3 UR9, URZ, -UR7, URZ ;  /* 0x800000073f097290 */ /* 0x001fc8000fffe03f */
[----:B------:R-:W-:-:S04]  /*0c10*/  UIMAD UR9, UR9, UR19, URZ ;  /* 0x00000013090972a4 */ /* 0x000fc8000f8e023f */
[----:B------:R-:W-:Y:S02]  /*0c20*/  UIMAD.WIDE.U32 UR6, UR7, UR9, UR6 ;  /* 0x00000009070672a5 */ /* 0x000fe4000f8e0006 */
[----:B------:R-:W-:Y:S02]  /*0c30*/  UIADD3 UR9, UR18, 0xf, URZ ;  /* 0x0000000f12097890 */ /* 0x000fe4000fffe03f */
[----:B----4-:R-:W-:-:S04]  /*0c40*/  UIMAD.WIDE.U32 UR6, UR7, UR13, URZ ;  /* 0x0000000d070672a5 */ /* 0x010fc8000f8e003f */
[----:B------:R-:W-:-:S04]  /*0c50*/  UIADD3 UR6, -UR7, URZ, URZ ;  /* 0x0000003f07067290 */ /* 0x000fc8000fffe13f */
[----:B------:R-:W-:Y:S02]  /*0c60*/  UIMAD UR6, UR19, UR6, UR13 ;  /* 0x00000006130672a4 */ /* 0x000fe4000f8e020d */
[----:B------:R-:W-:Y:S02]  /*0c70*/  USHF.R.S32.HI UR13, URZ, 0x1f, UR9 ;  /* 0x0000001f3f0d7899 */ /* 0x000fe40008011409 */
[----:B------:R-:W-:Y:S02]  /*0c80*/  UISETP.GT.U32.AND UP3, UPT, UR19, UR6, UPT ;  /* 0x000000061300728c */ /* 0x000fe4000bf64070 */
[----:B------:R-:W-:Y:S02]  /*0c90*/  ULEA.HI UR13, UR13, UR9, URZ, 0x4 ;  /* 0x000000090d0d7291 */ /* 0x000fe4000f8f203f */
[----:B------:R-:W-:Y:S02]  /*0ca0*/  @!UP1 UIADD3 UR9, URZ, -UR20, URZ ;  /* 0x800000143f099290 */ /* 0x000fe4000fffe03f */
[----:B------:R-:W-:-:S05]  /*0cb0*/  USHF.R.S32.HI UR13, URZ, 0x4, UR13 ;  /* 0x000000043f0d7899 */ /* 0x000fca000801140d */
[----:B------:R-:W-:Y:S01]  /*0cc0*/  @!UP3 UIADD3 UR6, UR6, -UR19, URZ ;  /* 0x800000130606b290 */ /* 0x000fe2000fffe03f */
[----:B------:R-:W-:Y:S01]  /*0cd0*/  ISETP.GE.AND P0, PT, R8, UR13, PT ;  /* 0x0000000d08007c0c */ /* 0x000fe2000bf06270 */
        /* <DEDUP_REMOVED lines=10> */
[----:B------:R-:W-:Y:S06]  /*0d80*/  @P0 BRA `(.L_x_21556) ;  /* 0x0000780000000947 */ /* 0x000fec0003800000 */
[C---:B------:R-:W-:Y:S01]  /*0d90*/  IADD3 R46, R0.reuse, 0x1a, RZ ;  /* 0x0000001a002e7810 */ /* 0x040fe20007ffe0ff */
[C---:B------:R-:W-:Y:S01]  /*0da0*/  IMAD.SHL.U32 R153, R0.reuse, 0x2, RZ ;  /* 0x0000000200997824 */ /* 0x040fe200078e00ff */
[----:B------:R-:W-:-:S02]  /*0db0*/  IADD3 R45, R0, 0x1c, RZ ;  /* 0x0000001c002d7810 */ /* 0x000fc40007ffe0ff */
[----:B------:R-:W-:Y:S01]  /*0dc0*/  IADD3 R44, R0, 0x1e, RZ ;  /* 0x0000001e002c7810 */ /* 0x000fe20007ffe0ff */
        /* <DEDUP_REMOVED lines=27> */
[----:B------:R-:W-:Y:S02]  /*0f80*/  SHF.R.S32.HI R8, RZ, 0x1f, R103 ;  /* 0x0000001fff087819 */ /* 0x000fe40000011467 */
[----:B------:R-:W-:Y:S02]  /*0f90*/  LOP3.LUT R2, R2, 0xfffffff0, RZ, 0xc0, !PT ;  /* 0xfffffff002027812 */ /* 0x000fe400078ec0ff */
[----:B------:R-:W-:Y:S02]  /*0fa0*/  LEA.HI R4, R4, R107, RZ, 0x2 ;  /* 0x0000006b04047211 */ /* 0x000fe400078f10ff */
[----:B------:R-:W-:Y:S01]  /*0fb0*/  LEA.HI R6, R6, R105, RZ, 0x2 ;  /* 0x0000006906067211 */ /* 0x000fe200078f10ff */
[----:B------:R-:W-:Y:S01]  /*0fc0*/  IMAD.IADD R3, R5, 0x1, -R2 ;  /* 0x0000000105037824 */ /* 0x000fe200078e0a02 */
[----:B------:R-:W-:-:S02]  /*0fd0*/  IADD3 R54, R0, 0x2a, RZ ;  /* 0x0000002a00367810 */ /* 0x000fc40007ffe0ff */
        /* <DEDUP_REMOVED lines=19> */
[----:B------:R-:W-:Y:S02]  /*1110*/  SHF.R.S32.HI R2, RZ, 0x1f, R153 ;  /* 0x0000001fff027819 */ /* 0x000fe40000011499 */
[----:B------:R-:W-:Y:S02]  /*1120*/  LOP3.LUT R5, R5, 0xfffffffc, RZ, 0xc0, !PT ;  /* 0xfffffffc05057812 */ /* 0x000fe400078ec0ff */
[----:B------:R-:W-:-:S02]  /*1130*/  LEA.HI R4, R4, R99, RZ, 0x2 ;  /* 0x0000006304047211 */ /* 0x000fc400078f10ff */
[----:B------:R-:W-:Y:S01]  /*1140*/  LEA.HI R6, R6, R97, RZ, 0x2 ;  /* 0x0000006106067211 */ /* 0x000fe200078f10ff */
[----:B------:R-:W-:Y:S01]  /*1150*/  IMAD.IADD R152, R152, 0x1, -R5 ;  /* 0x0000000198987824 */ /* 0x000fe200078e0a05 */
[C---:B------:R-:W-:Y:S02]  /*1160*/  IADD3 R58, R0.reuse, 0x32, RZ ;  /* 0x00000032003a7810 */ /* 0x040fe40007ffe0ff */
[----:B------:R-:W-:Y:S02]  /*1170*/  IADD3 R57, R0, 0x34, RZ ;  /* 0x0000003400397810 */ /* 0x000fe40007ffe0ff */
[----:B------:R-:W-:Y:S01]  /*1180*/  LEA.HI R8, R8, R95, RZ, 0x2 ;  /* 0x0000005f08087211 */ /* 0x000fe200078f10ff */
[----:B------:R-:W-:Y:S01]  /*1190*/  IMAD.SHL.U32 R91, R58, 0x2, RZ ;  /* 0x000000023a5b7824 */ /* 0x000fe200078e00ff */
        /* <DEDUP_REMOVED lines=10> */
[----:B------:R-:W-:Y:S01]  /*1240*/  LOP3.LUT R8, R8, 0xfffffffc, RZ, 0xc0, !PT ;  /* 0xfffffffc08087812 */ /* 0x000fe200078ec0ff */
[----:B------:R-:W-:Y:S01]  /*1250*/  IMAD.IADD R97, R97, 0x1, -R6 ;  /* 0x0000000161617824 */ /* 0x000fe200078e0a06 */
[----:B------:R-:W-:Y:S01]  /*1260*/  IADD3 R35, R0, 0x6, RZ ;  /* 0x0000000600237810 */ /* 0x000fe20007ffe0ff */
[----:B------:R-:W-:Y:S01]  /*1270*/  IMAD.SHL.U32 R150, R33, 0x2, RZ ;  /* 0x0000000221967824 */ /* 0x000fe200078e00ff */
[----:B------:R-:W-:Y:S01]  /*1280*/  SHF.R.S32.HI R5, RZ, 0x1f, R146 ;  /* 0x0000001fff057819 */ /* 0x000fe20000011492 */
[----:B------:R-:W-:Y:S01]  /*1290*/  IMAD.IADD R95, R95, 0x1, -R8 ;  /* 0x000000015f5f7824 */ /* 0x000fe200078e0a08 */
        /* <DEDUP_REMOVED lines=16> */
[----:B------:R-:W-:Y:S01]  /*13a0*/  SHF.R.S32.HI R7, RZ, 0x1f, R150 ;  /* 0x0000001fff077819 */ /* 0x000fe20000011496 */
[----:B------:R-:W-:Y:S01]  /*13b0*/  IMAD.SHL.U32 R83, R62, 0x2, RZ ;  /* 0x000000023e537824 */ /* 0x000fe200078e00ff */
        /* <DEDUP_REMOVED lines=14> */
[----:B------:R-:W-:-:S02]  /*14a0*/  LOP3.LUT R8, R8, 0xfffffffc, RZ, 0xc0, !PT ;  /* 0xfffffffc08087812 */ /* 0x000fc400078ec0ff */
[----:B------:R-:W-:Y:S01]  /*14b0*/  LEA.HI R9, R9, R148, RZ, 0x2 ;  /* 0x0000009409097211 */ /* 0x000fe200078f10ff */
[----:B------:R-:W-:Y:S01]  /*14c0*/  IMAD.SHL.U32 R144, R38, 0x2, RZ ;  /* 0x0000000226907824 */ /* 0x000fe200078e00ff */
[----:B------:R-:W-:Y:S01]  /*14d0*/  IADD3 R37, R0, 0xc, RZ ;  /* 0x0000000c00257810 */ /* 0x000fe20007ffe0ff */
[----:B------:R-:W-:Y:S01]  /*14e0*/  IMAD.IADD R87, R87, 0x1, -R8 ;  /* 0x0000000157577824 */ /* 0x000fe200078e0a08 */
[----:B------:R-:W-:Y:S02]  /*14f0*/  SHF.R.S32.HI R5, RZ, 0x1f, R138 ;  /* 0x0000001fff057819 */ /* 0x000fe4000001148a */
[----:B------:R-:W-:Y:S01]  /*1500*/  LOP3.LUT R2, R2, 0xfffffffc, RZ, 0xc0, !PT ;  /* 0xfffffffc02027812 */ /* 0x000fe200078ec0ff */
[----:B------:R-:W-:Y:S01]  /*1510*/  IMAD.SHL.U32 R142, R37, 0x2, RZ ;  /* 0x00000002258e7824 */ /* 0x000fe200078e00ff */
[----:B------:R-:W-:Y:S02]  /*1520*/  LOP3.LUT R7, R7, 0xfffffffc, RZ, 0xc0, !PT ;  /* 0xfffffffc07077812 */ /* 0x000fe400078ec0ff */
[----:B------:R-:W-:Y:S01]  /*1530*/  LOP3.LUT R9, R9, 0xfffffffc, RZ, 0xc0, !PT ;  /* 0xfffffffc09097812 */ /* 0x000fe200078ec0ff */
[----:B------:R-:W-:Y:S01]  /*1540*/  IMAD.IADD R119, R119, 0x1, -R2 ;  /* 0x0000000177777824 */ /* 0x000fe200078e0a02 */
[----:B------:R-:W-:Y:S01]  /*1550*/  LEA.HI R5, R5, R138, RZ, 0x2 ;  /* 0x0000008a05057211 */ /* 0x000fe200078f10ff */
[----:B------:R-:W-:Y:S01]  /*1560*/  IMAD.IADD R150, R150, 0x1, -R7 ;  /* 0x0000000196967824 */ /* 0x000fe200078e0a07 */
[----:B------:R-:W-:Y:S01]  /*1570*/  SHF.R.S32.HI R4, RZ, 0x1f, R83 ;  /* 0x0000001fff047819 */ /* 0x000fe20000011453 */
[----:B------:R-:W-:Y:S01]  /*1580*/  IMAD.IADD R148, R148, 0x1, -R9 ;  /* 0x0000000194947824 */ /* 0x000fe200078e0a09 */
[----:B------:R-:W-:-:S02]  /*1590*/  SHF.R.S32.HI R6, RZ, 0x1f, R81 ;  /* 0x0000001fff067819 */ /* 0x000fc40000011451 */
        /* <DEDUP_REMOVED lines=8> */
[----:B------:R-:W-:Y:S01]  /*1620*/  SHF.R.S32.HI R7, RZ, 0x1f, R144 ;  /* 0x0000001fff077819 */ /* 0x000fe20000011490 */
[----:B------:R-:W-:Y:S01]  /*1630*/  IMAD.SHL.U32 R73, R67, 0x2, RZ ;  /* 0x0000000243497824 */ /* 0x000fe200078e00ff */
[----:B------:R-:W-:Y:S01]  /*1640*/  LEA.HI R8, R8, R79, RZ, 0x2 ;  /* 0x0000004f08087211 */ /* 0x000fe200078f10ff */
[----:B------:R-:W-:Y:S01]  /*1650*/  IMAD.SHL.U32 R63, R66, 0x2, RZ ;  /* 0x00000002423f7824 */ /* 0x000fe200078e00ff */
[----:B------:R-:W-:Y:S02]  /*1660*/  IADD3 R65, R0, 0x46, RZ ;  /* 0x0000004600417810 */ /* 0x000fe40007ffe0ff */
        /* <DEDUP_REMOVED lines=31> */
[----:B------:R-:W-:Y:S02]  /*1860*/  SHF.R.S32.HI R7, RZ, 0x1f, R136 ;  /* 0x0000001fff077819 */ /* 0x000fe40000011488 */
[----:B------:R-:W-:Y:S02]  /*1870*/  LEA.HI R8, R8, R5, RZ, 0x2 ;  /* 0x0000000508087211 */ /* 0x000fe400078f10ff */
[----:B------:R-:W-:-:S02]  /*1880*/  SHF.R.S32.HI R9, RZ, 0x1f, R134 ;  /* 0x0000001fff097819 */ /* 0x000fc40000011486 */
        /* <DEDUP_REMOVED lines=8> */
[----:B------:R-:W-:Y:S01]  /*1910*/  LOP3.LUT R8, R8, 0xfffffffc, RZ, 0xc0, !PT ;  /* 0xfffffffc08087812 */ /* 0x000fe200078ec0ff */
[----:B------:R-:W-:Y:S01]  /*1920*/  IMAD.IADD R63, R63, 0x1, -R6 ;  /* 0x000000013f3f7824 */ /* 0x000fe200078e0a06 */
[----:B------:R-:W-:-:S02]  /*1930*/  IADD3 R71, R0, 0x4a, RZ ;  /* 0x0000004a00477810 */ /* 0x000fc40007ffe0ff */
[----:B------:R-:W-:Y:S01]  /*1940*/  LEA.HI R9, R9, R134, RZ, 0x2 ;  /* 0x0000008609097211 */ /* 0x000fe200078f10ff */
[----:B------:R-:W-:Y:S01]  /*1950*/  IMAD.IADD R4, R5, 0x1, -R8 ;  /* 0x0000000105047824 */ /* 0x000fe200078e0a08 */
[----:B------:R-:W-:Y:S01]  /*1960*/  IADD3 R70, R0, 0x4c, RZ ;  /* 0x0000004c00467810 */ /* 0x000fe20007ffe0ff */
[----:B------:R-:W-:Y:S01]  /*1970*/  IMAD.SHL.U32 R6, R71, 0x2, RZ ;  /* 0x0000000247067824 */ /* 0x000fe200078e00ff */
[----:B------:R-:W-:Y:S02]  /*1980*/  LEA.HI R11, R11, R140, RZ, 0x2 ;  /* 0x0000008c0b0b7211 */ /* 0x000fe400078f10ff */
[----:B------:R-:W-:Y:S01]  /*1990*/  LOP3.LUT R2, R2, 0xfffffffc, RZ, 0xc0, !PT ;  /* 0xfffffffc02027812 */ /* 0x000fe200078ec0ff */
[----:B------:R-:W-:Y:S01]  /*19a0*/  IMAD.SHL.U32 R8, R70, 0x2, RZ ;  /* 0x0000000246087824 */ /* 0x000fe200078e00ff */
[----:B------:R-:W-:Y:S02]  /*19b0*/  IADD3 R69, R0, 0x4e, RZ ;  /* 0x0000004e00457810 */ /* 0x000fe40007ffe0ff */
[----:B------:R-:W-:Y:S01]  /*19c0*/  LOP3.LUT R7, R7, 0xfffffffc, RZ, 0xc0, !PT ;  /* 0xfffffffc07077812 */ /* 0x000fe200078ec0ff */
[----:B------:R-:W-:Y:S01]  /*19d0*/  IMAD.IADD R109, R109, 0x1, -R2 ;  /* 0x000000016d6d7824 */ /* 0x000fe200078e0a02 */
        /* <DEDUP_REMOVED lines=28> */
[----:B------:R-:W-:-:S02]  /*1ba0*/  IADD3 R74, R0, 0x56, RZ ;  /* 0x00000056004a7810 */ /* 0x000fc40007ffe0ff */
[----:B------:R-:W-:Y:S01]  /*1bb0*/  LEA.HI R2, R2, R93, RZ, 0x2 ;  /* 0x0000005d02027211 */ /* 0x000fe200078f10ff */
[----:B------:R-:W-:Y:S01]  /*1bc0*/  IMAD.SHL.U32 R12, R75, 0x2, RZ ;  /* 0x000000024b0c7824 */ /* 0x000fe200078e00ff */
[----:B------:R-:W-:Y:S01]  /*1bd0*/  IADD3 R64, R0, 0x38, RZ ;  /* 0x0000003800407810 */ /* 0x000fe20007ffe0ff */
[----:B------:R-:W-:Y:S01]  /*1be0*/  IMAD.SHL.U32 R14, R74, 0x2, RZ ;  /* 0x000000024a0e7824 */ /* 0x000fe200078e00ff */
[----:B------:R-:W-:Y:S02]  /*1bf0*/  LOP3.LUT R2, R2, 0xfffffffc, RZ, 0xc0, !PT ;  /* 0xfffffffc02027812 */ /* 0x000fe400078ec0ff */
        /* <DEDUP_REMOVED lines=11> */
[----:B------:R-:W-:Y:S01]  /*1cb0*/  IADD3 R68, R0, 0x40, RZ ;  /* 0x0000004000447810 */ /* 0x000fe20007ffe0ff */
[----:B------:R-:W-:Y:S01]  /*1cc0*/  IMAD.IADD R10, R10, 0x1, -R11 ;  /* 0x000000010a0a7824 */ /* 0x000fe200078e0a0b */
[----:B------:R-:W-:Y:S02]  /*1cd0*/  LOP3.LUT R13, R13, 0xfffffffc, RZ, 0xc0, !PT ;  /* 0xfffffffc0d0d7812 */ /* 0x000fe400078ec0ff */
[----:B------:R-:W-:Y:S01]  /*1ce0*/  LOP3.LUT R15, R15, 0xfffffffc, RZ, 0xc0, !PT ;  /* 0xfffffffc0f0f7812 */ /* 0x000fe200078ec0ff */
[----:B------:R-:W-:Y:S01]  /*1cf0*/  IMAD.SHL.U32 R77, R68, 0x2, RZ ;  /* 0x00000002444d7824 */ /* 0x000fe200078e00ff */
[----:B------:R-:W-:Y:S01]  /*1d00*/  IADD3 R84, R0, 0x5a, RZ ;  /* 0x0000005a00547810 */ /* 0x000fe20007ffe0ff */
[----:B------:R-:W-:Y:S01]  /*1d10*/  IMAD.IADD R11, R12, 0x1, -R13 ;  /* 0x000000010c0b7824 */ /* 0x000fe200078e0a0d */
[----:B------:R-:W-:Y:S01]  /*1d20*/  IADD3 R82, R0, 0x5c, RZ ;  /* 0x0000005c00527810 */ /* 0x000fe20007ffe0ff */
[----:B------:R-:W-:Y:S01]  /*1d30*/  IMAD.IADD R12, R14, 0x1, -R15 ;  /* 0x000000010e0c7824 */ /* 0x000fe200078e0a0f */
        /* <DEDUP_REMOVED lines=125> */
[----:B------:R-:W-:Y:S01]  /*2510*/  LEA.HI R34, R34, R34, RZ, 0x1 ;  /* 0x0000002222227211 */ /* 0x000fe200078f08ff */
[----:B------:R-:W-:Y:S01]  /*2520*/  IMAD.IADD R25, R25, 0x1, -R2 ;  /* 0x0000000119197824 */ /* 0x000fe200078e0a02 */
[----:B------:R-:W-:Y:S02]  /*2530*/  LEA.HI R33, R33, R33, RZ, 0x1 ;  /* 0x0000002121217211 */ /* 0x000fe400078f08ff */
[----:B------:R-:W-:Y:S01]  /*2540*/  LOP3.LUT R31, R31, 0xfffffffc, RZ, 0xc0, !PT ;  /* 0xfffffffc1f1f7812 */ /* 0x000fe200078ec0ff */
[----:B------:R-:W-:Y:S01]  /*2550*/  IMAD.SHL.U32 R34, R34, 0x20, RZ ;  /* 0x0000002022227824 */ /* 0x000fe200078e00ff */
[----:B------:R-:W-:Y:S01]  /*2560*/  LEA.HI R39, R39, R39, RZ, 0x1 ;  /* 0x0000002727277211 */ /* 0x000fe200078f08ff */
[----:B------:R-:W-:Y:S01]  /*2570*/  IMAD.SHL.U32 R33, R33, 0x20, RZ ;  /* 0x0000002021217824 */ /* 0x000fe200078e00ff */
[----:B------:R-:W-:Y:S01]  /*2580*/  LEA.HI R38, R38, R38, RZ, 0x1 ;  /* 0x0000002626267211 */ /* 0x000fe200078f08ff */
[----:B------:R-:W-:Y:S01]  /*2590*/  IMAD.IADD R30, R30, 0x1, -R31 ;  /* 0x000000011e1e7824 */ /* 0x000fe200078e0a1f */
[----:B------:R-:W-:Y:S01]  /*25a0*/  LOP3.LUT R123, R123, 0xfffffffc, RZ, 0xc0, !PT ;  /* 0xfffffffc7b7b7812 */ /* 0x000fe200078ec0ff */
[----:B------:R-:W-:Y:S01]  /*25b0*/  IMAD.SHL.U32 R39, R39, 0x20, RZ ;  /* 0x0000002027277824 */ /* 0x000fe200078e00ff */
[----:B------:R-:W-:Y:S01]  /*25c0*/  LEA.HI R35, R35, R35, RZ, 0x1 ;  /* 0x0000002323237211 */ /* 0x000fe200078f08ff */
[----:B------:R-:W-:Y:S01]  /*25d0*/  IMAD.SHL.U32 R38, R38, 0x20, RZ ;  /* 0x0000002026267824 */ /* 0x000fe200078e00ff */
[----:B------:R-:W-:Y:S01]  /*25e0*/  LEA.HI R36, R36, R36, RZ, 0x1 ;  /* 0x0000002424247211 */ /* 0x000fe200078f08ff */
[----:B------:R-:W-:Y:S01]  /*25f0*/  IMAD.IADD R31, R32, 0x1, -R123 ;  /* 0x00000001201f7824 */ /* 0x000fe200078e0a7b */
[----:B------:R-:W-:Y:S01]  /*2600*/  LEA.HI R43, R43, R43, RZ, 0x1 ;  /* 0x0000002b2b2b7211 */ /* 0x000fe200078f08ff */
[----:B------:R-:W-:Y:S01]  /*2610*/  IMAD.SHL.U32 R35, R35, 0x20, RZ ;  /* 0x0000002023237824 */ /* 0x000fe200078e00ff */
        /* <DEDUP_REMOVED lines=128> */
[----:B------:R-:W-:Y:S01]  /*2e20*/  LOP3.LUT R120, R41, 0xffffffc0, RZ, 0xc0, !PT ;  /* 0xffffffc029787812 */ /* 0x000fe200078ec0ff */
[----:B------:R-:W-:Y:S01]  /*2e30*/  IMAD.IADD R29, R29, 0x1, -R2 ;  /* 0x000000011d1d7824 */ /* 0x000fe200078e0a02 */
        /* <DEDUP_REMOVED lines=183> */
[----:B------:R0:W5:Y:S02]  /*39b0*/  LDL R121, [R1+0x4] ;  /* 0x0000040001797983 */ /* 0x0001640000100800 */
.L_x_21563:
[----:B------:R-:W-:Y:S01]  /*39c0*/  IABS R67, c[0x0][0x1d4] ;  /* 0x0000750000437a13 */ /* 0x000fe20000000000 */
[----:B------:R-:W-:Y:S01]  /*39d0*/  ULDC UR5, c[0x0][0x1cc] ;  /* 0x0000730000057ab9 */ /* 0x000fe20000000800 */
[----:B------:R-:W-:Y:S01]  /*39e0*/  BSSY B1, `(.L_x_21558) ;  /* 0x0000252000017945 */ /* 0x000fe20003800000 */
[----:B------:R-:W-:Y:S01]  /*39f0*/  UIADD3 UR5, UR7, -UR5, URZ ;  /* 0x8000000507057290 */ /* 0x000fe2000fffe03f */
[----:B------:R-:W1:Y:S08]  /*3a00*/  I2F.RP R64, R67 ;  /* 0x0000004300407306 */ /* 0x000e700000209400 */
[----:B-1----:R-:W1:Y:S02]  /*3a10*/  MUFU.RCP R64, R64 ;  /* 0x0000004000407308 */ /* 0x002e640000001000 */
[----:B-1----:R-:W-:-:S06]  /*3a20*/  IADD3 R64, R64, 0xffffffe, RZ ;  /* 0x0ffffffe40407810 */ /* 0x002fcc0007ffe0ff */
[----:B------:R-:W1:Y:S02]  /*3a30*/  F2I.FTZ.U32.TRUNC.NTZ R65, R64 ;  /* 0x0000004000417305 */ /* 0x000e64000021f000 */
[----:B-1----:R-:W-:-:S04]  /*3a40*/  IMAD.MOV R64, RZ, RZ, -R65 ;  /* 0x000000ffff407224 */ /* 0x002fc800078e0a41 */
[----:B------:R-:W-:Y:S02]  /*3a50*/  IMAD R66, R64, R67, RZ ;  /* 0x0000004340427224 */ /* 0x000fe400078e02ff */
[----:B------:R-:W-:-:S04]  /*3a60*/  IMAD.MOV.U32 R64, RZ, RZ, RZ ;  /* 0x000000ffff407224 */ /* 0x000fc800078e00ff */
[----:B------:R-:W-:-:S04]  /*3a70*/  IMAD.HI.U32 R66, R65, R66, R64 ;  /* 0x0000004241427227 */ /* 0x000fc800078e0040 */
[----:B-----5:R-:W-:-:S05]  /*3a80*/  IMAD.SHL.U32 R65, R121, 0x10, RZ ;  /* 0x0000001079417824 */ /* 0x020fca00078e00ff */
        /* <DEDUP_REMOVED lines=8> */
[----:B------:R-:W-:Y:S02]  /*3b10*/  @!P1 IADD3 R66, R66, 0x1, RZ ;  /* 0x0000000142429810 */ /* 0x000fe40007ffe0ff */
[----:B------:R-:W-:Y:S02]  /*3b20*/  ISETP.NE.AND P1, PT, RZ, c[0x0][0x1d4], PT ;  /* 0x00007500ff007a0c */ /* 0x000fe40003f25270 */
[----:B------:R-:W-:Y:S02]  /*3b30*/  ISETP.GE.U32.AND P0, PT, R64, R67, PT ;  /* 0x000000434000720c */ /* 0x000fe40003f06070 */
[----:B------:R-:W-:-:S04]  /*3b40*/  IABS R67, c[0x0][0x1d0] ;  /* 0x0000740000437a13 */ /* 0x000fc80000000000 */
[----:B------:R-:W1:Y:S07]  /*3b50*/  I2F.RP R64, R67 ;  /* 0x0000004300407306 */ /* 0x000e6e0000209400 */
[----:B------:R-:W-:-:S05]  /*3b60*/  @P0 IADD3 R66, R66, 0x1, RZ ;  /* 0x0000000142420810 */ /* 0x000fca0007ffe0ff */
[----:B------:R-:W-:Y:S01]  /*3b70*/  @!P2 IMAD.MOV R66, RZ, RZ, -R66 ;  /* 0x000000ffff42a224 */ /* 0x000fe200078e0a42 */
[----:B------:R-:W-:Y:S01]  /*3b80*/  @!P1 LOP3.LUT R66, RZ, c[0x0][0x1d4], RZ, 0x33, !PT ;  /* 0x00007500ff429a12 */ /* 0x000fe200078e33ff */
[----:B-1----:R-:W1:Y:S03]  /*3b90*/  MUFU.RCP R64, R64 ;  /* 0x0000004000407308 */ /* 0x002e660000001000 */
[----:B------:R-:W-:Y:S02]  /*3ba0*/  ISETP.LE.AND P2, PT, R66, UR5, PT ;  /* 0x0000000542007c0c */ /* 0x000fe4000bf43270 */
[----:B-1----:R-:W-:-:S04]  /*3bb0*/  IADD3 R64, R64, 0xffffffe, RZ ;  /* 0x0ffffffe40407810 */ /* 0x002fc80007ffe0ff */
[----:B------:R-:W1:Y:S02]  /*3bc0*/  F2I.FTZ.U32.TRUNC.NTZ R65, R64 ;  /* 0x0000004000417305 */ /* 0x000e64000021f000 */
[----:B-1----:R-:W-:-:S04]  /*3bd0*/  IMAD.MOV R64, RZ, RZ, -R65 ;  /* 0x000000ffff407224 */ /* 0x002fc800078e0a41 */
[----:B------:R-:W-:Y:S02]  /*3be0*/  IMAD R68, R64, R67, RZ ;  /* 0x0000004340447224 */ /* 0x000fe400078e02ff */
[----:B------:R-:W-:-:S04]  /*3bf0*/  IMAD.MOV.U32 R64, RZ, RZ, RZ ;  /* 0x000000ffff407224 */ /* 0x000fc800078e00ff */
[----:B------:R-:W-:Y:S01]  /*3c00*/  IMAD.HI.U32 R68, R65, R68, R64 ;  /* 0x0000004441447227 */ /* 0x000fe200078e0040 */
[----:B------:R-:W-:-:S04]  /*3c10*/  IADD3 R64, R66, UR6, RZ ;  /* 0x0000000642407c10 */ /* 0x000fc8000fffe0ff */
        /* <DEDUP_REMOVED lines=15> */
[----:B------:R-:W-:Y:S01]  /*3d10*/  SHF.R.S32.HI R66, RZ, 0x1f, R121 ;  /* 0x0000001fff427819 */ /* 0x000fe20000011479 */
[----:B------:R-:W-:-:S06]  /*3d20*/  UIMAD UR5, UR12, UR5, URZ ;  /* 0x000000050c0572a4 */ /* 0x000fcc000f8e023f */
[----:B------:R-:W-:Y:S01]  /*3d30*/  IMAD.U32 R64, RZ, RZ, UR5 ;  /* 0x00000005ff407e24 */ /* 0x000fe2000f8e00ff */
[----:B------:R-:W-:-:S04]  /*3d40*/  IADD3 R65, P0, R121, UR5, RZ ;  /* 0x0000000579417c10 */ /* 0x000fc8000ff1e0ff */
[----:B------:R-:W-:Y:S02]  /*3d50*/  LEA.HI.X.SX32 R66, R64, R66, 0x1, P0 ;  /* 0x0000004240427211 */ /* 0x000fe400000f0eff */
[----:B------:R-:W-:-:S04]  /*3d60*/  LEA R64, P0, R65, c[0x0][0x188], 0x2 ;  /* 0x0000620041407a11 */ /* 0x000fc800078010ff */
[----:B------:R-:W-:-:S05]  /*3d70*/  LEA.HI.X R65, R65, c[0x0][0x18c], R66, 0x2, P0 ;  /* 0x0000630041417a11 */ /* 0x000fca00000f1442 */
[----:B------:R1:W2:Y:S01]  /*3d80*/  LDG.E.CONSTANT R64, [R64.64] ;  /* 0x0000000a40407981 */ /* 0x0002a2000c1e9900 */
[----:B------:R-:W-:Y:S01]  /*3d90*/  ULDC UR5, c[0x0][0x1b0] ;  /* 0x00006c0000057ab9 */ /* 0x000fe20000000800 */
[----:B------:R-:W-:Y:S01]  /*3da0*/  IMAD.SHL.U32 R74, R3, 0x4, RZ ;  /* 0x00000004034a7824 */ /* 0x000fe200078e00ff */
[----:B------:R-:W-:Y:S01]  /*3db0*/  UIMAD UR5, UR16, UR5, URZ ;  /* 0x00000005100572a4 */ /* 0x000fe2000f8e023f */
[----:B------:R-:W-:Y:S02]  /*3dc0*/  SHF.R.S32.HI R69, RZ, 0x1f, R152 ;  /* 0x0000001fff457819 */ /* 0x000fe40000011498 */
[----:B------:R-:W-:-:S03]  /*3dd0*/  SHF.R.S32.HI R70, RZ, 0x1f, R151 ;  /* 0x0000001fff467819 */ /* 0x000fc60000011497 */
[----:B------:R-:W-:Y:S01]  /*3de0*/  IMAD.U32 R66, RZ, RZ, UR5 ;  /* 0x00000005ff427e24 */ /* 0x000fe2000f8e00ff */
[----:B-1----:R-:W-:Y:S02]  /*3df0*/  SHF.R.S32.HI R65, RZ, 0x1f, R74 ;  /* 0x0000001fff417819 */ /* 0x002fe4000001144a */
[----:B------:R-:W-:-:S04]  /*3e00*/  IADD3 R74, P0, R74, UR5, RZ ;  /* 0x000000054a4a7c10 */ /* 0x000fc8000ff1e0ff */
[----:B------:R-:W-:Y:S02]  /*3e10*/  LEA.HI.X.SX32 R75, R66, R65, 0x1, P0 ;  /* 0x00000041424b7211 */ /* 0x000fe400000f0eff */
[----:B------:R-:W-:Y:S02]  /*3e20*/  SHF.R.S32.HI R122, RZ, 0x1f, R147 ;  /* 0x0000001fff7a7819 */ /* 0x000fe40000011493 */
[----:B------:R-:W-:Y:S02]  /*3e30*/  SHF.R.S32.HI R68, RZ, 0x1f, R146 ;  /* 0x0000001fff447819 */ /* 0x000fe40000011492 */
[----:B------:R-:W-:Y:S01]  /*3e40*/  SHF.R.S32.HI R123, RZ, 0x1f, R145 ;  /* 0x0000001fff7b7819 */ /* 0x000fe20000011491 */
[----:B--2---:R-:W-:-:S05]  /*3e50*/  IMAD.WIDE R74, R64, c[0x0][0x1ac], R74 ;  /* 0x00006b00404a7a25 */ /* 0x004fca00078e024a */
[----:B------:R-:W-:-:S04]  /*3e60*/  IADD3 R64, P0, P1, R152, R74, R151 ;  /* 0x0000004a98407210 */ /* 0x000fc8000791e097 */
[----:B------:R-:W-:Y:S02]  /*3e70*/  IADD3.X R65, R69, R75, R70, P0, P1 ;  /* 0x0000004b45417210 */ /* 0x000fe400007e2446 */
[C---:B------:R-:W-:Y:S02]  /*3e80*/  LEA R128, P0, R64.reuse, c[0x0][0x170], 0x2 ;  /* 0x00005c0040807a11 */ /* 0x040fe400078010ff */
        /* <DEDUP_REMOVED lines=11> */
[----:B------:R-:W-:Y:S02]  /*3f40*/  IADD3.X R65, R69, R75, R70, P0, P1 ;  /* 0x0000004b45417210 */ /* 0x000fe400007e2446 */
[C---:B------:R-:W-:Y:S02]  /*3f50*/  LEA R70, P0, R64.reuse, c[0x0][0x170], 0x2 ;  /* 0x00005c0040467a11 */ /* 0x040fe400078010ff */
[----:B------:R-:W-:Y:S02]  /*3f60*/  SHF.R.S32.HI R69, RZ, 0x1f, R148 ;  /* 0x0000001fff457819 */ /* 0x000fe40000011494 */
[----:B------:R-:W-:-:S06]  /*3f70*/  LEA.HI.X R71, R64, c[0x0][0x174], R65, 0x2, P0 ;  /* 0x00005d0040477a11 */ /* 0x000fcc00000f1441 */
[----:B------:R-:W4:Y:S01]  /*3f80*/  LDG.E.64.CONSTANT R70, [R70.64] ;  /* 0x0000000a46467981 */ /* 0x000f22000c1e9b00 */
[----:B------:R-:W-:-:S04]  /*3f90*/  IADD3 R64, P0, P1, R148, R74, R147 ;  /* 0x0000004a94407210 */ /* 0x000fc8000791e093 */
[----:B------:R-:W-:Y:S02]  /*3fa0*/  IADD3.X R65, R69, R75, R122, P0, P1 ;  /* 0x0000004b45417210 */ /* 0x000fe400007e247a */
[----:B------:R-:W-:-:S04]  /*3fb0*/  LEA R126, P0, R64, c[0x0][0x170], 0x2 ;  /* 0x00005c00407e7a11 */ /* 0x000fc800078010ff */
[----:B------:R-:W-:-:S06]  /*3fc0*/  LEA.HI.X R127, R64, c[0x0][0x174], R65, 0x2, P0 ;  /* 0x00005d00407f7a11 */ /* 0x000fcc00000f1441 */
[----:B------:R-:W5:Y:S01]  /*3fd0*/  LDG.E.64.CONSTANT R126, [R126.64] ;  /* 0x0000000a7e7e7981 */ /* 0x000f62000c1e9b00 */
[----:B------:R-:W-:Y:S01]  /*3fe0*/  IADD3 R69, P0, P1, R146, R74, R145 ;  /* 0x0000004a92457210 */ /* 0x000fe2000791e091 */
[----:B------:R-:W-:-:S03]  /*3ff0*/  IMAD.SHL.U32 R122, R0, 0x200, RZ ;  /* 0x00000200007a7824 */ /* 0x000fc600078e00ff */
[----:B------:R-:W-:Y:S02]  /*4000*/  IADD3.X R123, R68, R75, R123, P0, P1 ;  /* 0x0000004b447b7210 */ /* 0x000fe400007e247b */
[C---:B------:R-:W-:Y:S01]  /*4010*/  LEA R68, P0, R69.reuse, c[0x0][0x170], 0x2 ;  /* 0x00005c0045447a11 */ /* 0x040fe200078010ff */
[----:B------:R-:W2:Y:S03]  /*4020*/  LDS.128 R64, [R122] ;  /* 0x000000007a407984 */ /* 0x000ea60000000c00 */
[----:B------:R-:W-:-:S06]  /*4030*/  LEA.HI.X R69, R69, c[0x0][0x174], R123, 0x2, P0 ;  /* 0x00005d0045457a11 */ /* 0x000fcc00000f147b */
[----:B------:R-:W5:Y:S01]  /*4040*/  LDG.E.64.CONSTANT R68, [R68.64] ;  /* 0x0000000a44447981 */ /* 0x000f62000c1e9b00 */
[----:B------:R-:W-:Y:S02]  /*4050*/  SHF.R.S32.HI R130, RZ, 0x1f, R144 ;  /* 0x0000001fff827819 */ /* 0x000fe40000011490 */
[--C-:B------:R-:W-:Y:S02]  /*4060*/  SHF.R.S32.HI R131, RZ, 0x1f, R143.reuse ;  /* 0x0000001fff837819 */ /* 0x100fe4000001148f */
[----:B------:R-:W-:Y:S01]  /*4070*/  IADD3 R123, P0, P1, R144, R74, R143 ;  /* 0x0000004a907b7210 */ /* 0x000fe2000791e08f */
[----:B--2---:R-:W-:-:S03]  /*4080*/  FMUL.FTZ R67, R129, R67 ;  /* 0x0000004381437220 */ /* 0x004fc60000410000 */
[----:B------:R-:W-:Y:S01]  /*4090*/  IADD3.X R129, R130, R75, R131, P0, P1 ;  /* 0x0000004b82817210 */ /* 0x000fe200007e2483 */
[----:B------:R-:W-:Y:S01]  /*40a0*/  FMUL.FTZ R66, R128, R66 ;  /* 0x0000004280427220 */ /* 0x000fe20000410000 */
[----:B------:R-:W-:-:S04]  /*40b0*/  LEA R128, P0, R123, c[0x0][0x170], 0x2 ;  /* 0x00005c007b807a11 */ /* 0x000fc800078010ff */
[----:B------:R-:W-:Y:S01]  /*40c0*/  LEA.HI.X R129, R123, c[0x0][0x174], R129, 0x2, P0 ;  /* 0x00005d007b817a11 */ /* 0x000fe200000f1481 */
[----:B---3--:R-:W-:-:S05]  /*40d0*/  FFMA.FTZ R124, R124, R64, R66 ;  /* 0x000000407c7c7223 */ /* 0x008fca0000010042 */
[----:B------:R-:W2:Y:S01]  /*40e0*/  LDG.E.64.CONSTANT R128, [R128.64] ;  /* 0x0000000a80807981 */ /* 0x000ea2000c1e9b00 */
[----:B------:R-:W-:-:S03]  /*40f0*/  FFMA.FTZ R123, R125, R65, R67 ;  /* 0x000000417d7b7223 */ /* 0x000fc60000010043 */
[----:B------:R-:W4:Y:S01]  /*4100*/  LDS.128 R64, [R122+0x10] ;  /* 0x000010007a407984 */ /* 0x000f220000000c00 */
[----:B------:R-:W-:Y:S02]  /*4110*/  SHF.R.S32.HI R130, RZ, 0x1f, R142 ;  /* 0x0000001fff827819 */ /* 0x000fe4000001148e */
[--C-:B------:R-:W-:Y:S01]  /*4120*/  SHF.R.S32.HI R131, RZ, 0x1f, R141.reuse ;  /* 0x0000001fff837819 */ /* 0x100fe2000001148d */
[----:B----4-:R-:W-:Y:S01]  /*4130*/  FFMA.FTZ R70, R70, R64, R124 ;  /* 0x0000004046467223 */ /* 0x010fe2000001007c */
[----:B------:R-:W-:-:S04]  /*4140*/  IADD3 R64, P0, P1, R142, R74, R141 ;  /* 0x0000004a8e407210 */ /* 0x000fc8000791e08d */
[----:B------:R-:W-:Y:S02]  /*4150*/  IADD3.X R125, R130, R75, R131, P0, P1 ;  /* 0x0000004b827d7210 */ /* 0x000fe400007e2483 */
[----:B------:R-:W-:-:S04]  /*4160*/  LEA R124, P0, R64, c[0x0][0x170], 0x2 ;  /* 0x00005c00407c7a11 */ /* 0x000fc800078010ff */
[----:B------:R-:W-:Y:S02]  /*4170*/  LEA.HI.X R125, R64, c[0x0][0x174], R125, 0x2, P0 ;  /* 0x00005d00407d7a11 */ /* 0x000fe400000f147d */
[----:B------:R-:W-:Y:S02]  /*4180*/  SHF.R.S32.HI R130, RZ, 0x1f, R140 ;  /* 0x0000001fff827819 */ /* 0x000fe4000001148c */
[--C-:B------:R-:W-:Y:S02]  /*4190*/  SHF.R.S32.HI R131, RZ, 0x1f, R139.reuse ;  /* 0x0000001fff837819 */ /* 0x100fe4000001148b */
[----:B------:R-:W3:Y:S01]  /*41a0*/  LDG.E.64.CONSTANT R124, [R124.64] ;  /* 0x0000000a7c7c7981 */ /* 0x000ee2000c1e9b00 */
[----:B------:R-:W-:Y:S01]  /*41b0*/  IADD3 R64, P0, P1, R140, R74, R139 ;  /* 0x0000004a8c407210 */ /* 0x000fe2000791e08b */
[----:B------:R-:W-:Y:S02]  /*41c0*/  FFMA.FTZ R123, R71, R65, R123 ;  /* 0x00000041477b7223 */ /* 0x000fe4000001007b */
[----:B-----5:R-:W-:Y:S01]  /*41d0*/  FFMA.FTZ R70, R126, R66, R70 ;  /* 0x000000427e467223 */ /* 0x020fe20000010046 */
[----:B------:R-:W-:-:S02]  /*41e0*/  IADD3.X R65, R130, R75, R131, P0, P1 ;  /* 0x0000004b82417210 */ /* 0x000fc400007e2483 */
[----:B------:R-:W-:Y:S01]  /*41f0*/  LEA R126, P0, R64, c[0x0][0x170], 0x2 ;  /* 0x00005c00407e7a11 */ /* 0x000fe200078010ff */
[----:B------:R-:W-:-:S03]  /*4200*/  FFMA.FTZ R123, R127, R67, R123 ;  /* 0x000000437f7b7223 */ /* 0x000fc6000001007b */
[----:B------:R-:W-:Y:S02]  /*4210*/  LEA.HI.X R127, R64, c[0x0][0x174], R65, 0x2, P0 ;  /* 0x00005d00407f7a11 */ /* 0x000fe400000f1441 */
[----:B------:R-:W1:Y:S04]  /*4220*/  LDS.128 R64, [R122+0x20] ;  /* 0x000020007a407984 */ /* 0x000e680000000c00 */
[----:B------:R-:W4:Y:S01]  /*4230*/  LDG.E.64.CONSTANT R126, [R126.64] ;  /* 0x0000000a7e7e7981 */ /* 0x000f22000c1e9b00 */
[----:B------:R-:W-:Y:S02]  /*4240*/  SHF.R.S32.HI R130, RZ, 0x1f, R138 ;  /* 0x0000001fff827819 */ /* 0x000fe4000001148a */
[--C-:B------:R-:W-:Y:S01]  /*4250*/  SHF.R.S32.HI R131, RZ, 0x1f, R137.reuse ;  /* 0x0000001fff837819 */ /* 0x100fe20000011489 */
[----:B-1----:R-:W-:Y:S01]  /*4260*/  FFMA.FTZ R68, R68, R64, R70 ;  /* 0x0000004044447223 */ /* 0x002fe20000010046 */
[----:B------:R-:W-:-:S04]  /*4270*/  IADD3 R64, P0, P1, R138, R74, R137 ;  /* 0x0000004a8a407210 */ /* 0x000fc8000791e089 */
[----:B------:R-:W-:Y:S02]  /*4280*/  IADD3.X R71, R130, R75, R131, P0, P1 ;  /* 0x0000004b82477210 */ /* 0x000fe400007e2483 */
[----:B------:R-:W-:-:S04]  /*4290*/  LEA R70, P0, R64, c[0x0][0x170], 0x2 ;  /* 0x00005c0040467a11 */ /* 0x000fc800078010ff */
[----:B------:R-:W-:-:S06]  /*42a0*/  LEA.HI.X R71, R64, c[0x0][0x174], R71, 0x2, P0 ;  /* 0x00005d0040477a11 */ /* 0x000fcc00000f1447 */
[----:B------:R-:W5:Y:S01]  /*42b0*/  LDG.E.64.CONSTANT R70, [R70.64] ;  /* 0x0000000a46467981 */ /* 0x000f62000c1e9b00 */
[----:B------:R-:W-:Y:S02]  /*42c0*/  SHF.R.S32.HI R130, RZ, 0x1f, R136 ;  /* 0x0000001fff827819 */ /* 0x000fe40000011488 */
[--C-:B------:R-:W-:Y:S02]  /*42d0*/  SHF.R.S32.HI R131, RZ, 0x1f, R135.reuse ;  /* 0x0000001fff837819 */ /* 0x100fe40000011487 */
[----:B------:R-:W-:Y:S01]  /*42e0*/  IADD3 R64, P0, P1, R136, R74, R135 ;  /* 0x0000004a88407210 */ /* 0x000fe2000791e087 */
[----:B------:R-:W-:-:S03]  /*42f0*/  FFMA.FTZ R123, R69, R65, R123 ;  /* 0x00000041457b7223 */ /* 0x000fc6000001007b */
        /* <DEDUP_REMOVED lines=10> */
[----:B------:R-:W-:-:S04]  /*43a0*/  IADD3 R64, P0, P1, R134, R74, R120 ;  /* 0x0000004a86407210 */ /* 0x000fc8000791e078 */
[----:B------:R-:W-:Y:S02]  /*43b0*/  IADD3.X R69, R130, R75, R131, P0, P1 ;  /* 0x0000004b82457210 */ /* 0x000fe400007e2483 */
[C---:B------:R-:W-:Y:S01]  /*43c0*/  LEA R68, P0, R64.reuse, c[0x0][0x170], 0x2 ;  /* 0x00005c0040447a11 */ /* 0x040fe200078010ff */
[----:B------:R-:W-:Y:S01]  /*43d0*/  FFMA.FTZ R123, R125, R65, R123 ;  /* 0x000000417d7b7223 */ /* 0x000fe2000001007b */
[----:B------:R-:W-:Y:S02]  /*43e0*/  SHF.R.S32.HI R130, RZ, 0x1f, R119 ;  /* 0x0000001fff827819 */ /* 0x000fe40000011477 */
[----:B------:R-:W-:Y:S02]  /*43f0*/  LEA.HI.X R69, R64, c[0x0][0x174], R69, 0x2, P0 ;  /* 0x00005d0040457a11 */ /* 0x000fe400000f1445 */
[--C-:B------:R-:W-:Y:S02]  /*4400*/  SHF.R.S32.HI R131, RZ, 0x1f, R118.reuse ;  /* 0x0000001fff837819 */ /* 0x100fe40000011476 */
[----:B------:R-:W-:-:S02]  /*4410*/  IADD3 R65, P0, P1, R119, R74, R118 ;  /* 0x0000004a77417210 */ /* 0x000fc4000791e076 */
[----:B------:R-:W3:Y:S02]  /*4420*/  LDG.E.64.CONSTANT R68, [R68.64] ;  /* 0x0000000a44447981 */ /* 0x000ee4000c1e9b00 */
[----:B------:R-:W-:Y:S02]  /*4430*/  IADD3.X R125, R130, R75, R131, P0, P1 ;  /* 0x0000004b827d7210 */ /* 0x000fe400007e2483 */
[----:B------:R-:W-:-:S04]  /*4440*/  LEA R64, P0, R65, c[0x0][0x170], 0x2 ;  /* 0x00005c0041407a11 */ /* 0x000fc800078010ff */
[----:B------:R-:W-:Y:S01]  /*4450*/  LEA.HI.X R65, R65, c[0x0][0x174], R125, 0x2, P0 ;  /* 0x00005d0041417a11 */ /* 0x000fe200000f147d */
[----:B----4-:R-:W-:Y:S02]  /*4460*/  FFMA.FTZ R124, R126, R66, R124 ;  /* 0x000000427e7c7223 */ /* 0x010fe4000001007c */
[----:B------:R-:W-:Y:S02]  /*4470*/  FFMA.FTZ R123, R127, R67, R123 ;  /* 0x000000437f7b7223 */ /* 0x000fe4000001007b */
[----:B------:R1:W4:Y:S04]  /*4480*/  LDG.E.64.CONSTANT R126, [R64.64] ;  /* 0x0000000a407e7981 */ /* 0x000328000c1e9b00 */
[----:B-1----:R-:W5:Y:S01]  /*4490*/  LDS.128 R64, [R122+0x40] ;  /* 0x000040007a407984 */ /* 0x002f620000000c00 */
[----:B------:R-:W-:-:S02]  /*44a0*/  SHF.R.S32.HI R130, RZ, 0x1f, R117 ;  /* 0x0000001fff827819 */ /* 0x000fc40000011475 */
[----:B------:R-:W-:Y:S01]  /*44b0*/  SHF.R.S32.HI R131, RZ, 0x1f, R116 ;  /* 0x0000001fff837819 */ /* 0x000fe20000011474 */
[----:B-----5:R-:W-:Y:S01]  /*44c0*/  FFMA.FTZ R70, R70, R64, R124 ;  /* 0x0000004046467223 */ /* 0x020fe2000001007c */
[----:B------:R-:W-:-:S04]  /*44d0*/  IADD3 R64, P0, P1, R117, R74, R116 ;  /* 0x0000004a75407210 */ /* 0x000fc8000791e074 */
[----:B------:R-:W-:Y:S02]  /*44e0*/  IADD3.X R125, R130, R75, R131, P0, P1 ;  /* 0x0000004b827d7210 */ /* 0x000fe400007e2483 */
[----:B------:R-:W-:-:S04]  /*44f0*/  LEA R124, P0, R64, c[0x0][0x170], 0x2 ;  /* 0x00005c00407c7a11 */ /* 0x000fc800078010ff */
[----:B------:R-:W-:-:S06]  /*4500*/  LEA.HI.X R125, R64, c[0x0][0x174], R125, 0x2, P0 ;  /* 0x00005d00407d7a11 */ /* 0x000fcc00000f147d */
[----:B------:R-:W5:Y:S01]  /*4510*/  LDG.E.64.CONSTANT R124, [R124.64] ;  /* 0x0000000a7c7c7981 */ /* 0x000f62000c1e9b00 */
[----:B------:R-:W-:Y:S01]  /*4520*/  FFMA.FTZ R123, R71, R65, R123 ;  /* 0x00000041477b7223 */ /* 0x000fe2000001007b */
[----:B------:R-:W-:Y:S02]  /*4530*/  SHF.R.S32.HI R130, RZ, 0x1f, R115 ;  /* 0x0000001fff827819 */ /* 0x000fe40000011473 */
[--C-:B------:R-:W-:Y:S02]  /*4540*/  SHF.R.S32.HI R131, RZ, 0x1f, R114.reuse ;  /* 0x0000001fff837819 */ /* 0x100fe40000011472 */
[----:B------:R-:W-:-:S04]  /*4550*/  IADD3 R65, P0, P1, R115, R74, R114 ;  /* 0x0000004a73417210 */ /* 0x000fc8000791e072 */
[----:B------:R-:W-:Y:S02]  /*4560*/  IADD3.X R71, R130, R75, R131, P0, P1 ;  /* 0x0000004b82477210 */ /* 0x000fe400007e2483 */
[----:B------:R-:W-:-:S04]  /*4570*/  LEA R64, P0, R65, c[0x0][0x170], 0x2 ;  /* 0x00005c0041407a11 */ /* 0x000fc800078010ff */
[----:B------:R-:W-:Y:S02]  /*4580*/  LEA.HI.X R65, R65, c[0x0][0x174], R71, 0x2, P0 ;  /* 0x00005d0041417a11 */ /* 0x000fe400000f1447 */
[----:B------:R-:W-:Y:S01]  /*4590*/  SHF.R.S32.HI R130, RZ, 0x1f, R112 ;  /* 0x0000001fff827819 */ /* 0x000fe20000011470 */
[----:B--2---:R-:W-:Y:S02]  /*45a0*/  FFMA.FTZ R70, R128, R66, R70 ;  /* 0x0000004280467223 */ /* 0x004fe40000010046 */
[----:B------:R-:W-:Y:S02]  /*45b0*/  FFMA.FTZ R123, R129, R67, R123 ;  /* 0x00000043817b7223 */ /* 0x000fe4000001007b */
[----:B------:R1:W2:Y:S04]  /*45c0*/  LDG.E.64.CONSTANT R128, [R64.64] ;  /* 0x0000000a40807981 */ /* 0x0002a8000c1e9b00 */
[----:B-1----:R-:W3:Y:S02]  /*45d0*/  LDS.128 R64, [R122+0x50] ;  /* 0x000050007a407984 */ /* 0x002ee40000000c00 */
[----:B---3--:R-:W-:Y:S01]  /*45e0*/  FFMA.FTZ R68, R68, R64, R70 ;  /* 0x0000004044447223 */ /* 0x008fe20000010046 */
[----:B------:R-:W-:-:S04]  /*45f0*/  IADD3 R64, P0, P1, R113, R74, R112 ;  /* 0x0000004a71407210 */ /* 0x000fc8000791e070 */
[----:B------:R-:W-:Y:S02]  /*4600*/  IADD3.X R71, R252, R75, R130, P0, P1 ;  /* 0x0000004bfc477210 */ /* 0x000fe400007e2482 */
[----:B------:R-:W-:-:S04]  /*4610*/  LEA R70, P0, R64, c[0x0][0x170], 0x2 ;  /* 0x00005c0040467a11 */ /* 0x000fc800078010ff */
[----:B------:R-:W-:Y:S02]  /*4620*/  LEA.HI.X R71, R64, c[0x0][0x174], R71, 0x2, P0 ;  /* 0x00005d0040477a11 */ /* 0x000fe400000f1447 */
[----:B------:R-:W-:Y:S01]  /*4630*/  IADD3 R64, P0, P1, R111, R74, R110 ;  /* 0x0000004a6f407210 */ /* 0x000fe2000791e06e */
[----:B------:R-:W-:-:S03]  /*4640*/  FFMA.FTZ R123, R69, R65, R123 ;  /* 0x00000041457b7223 */ /* 0x000fc6000001007b */
[----:B------:R-:W3:Y:S01]  /*4650*/  LDG.E.64.CONSTANT R70, [R70.64] ;  /* 0x0000000a46467981 */ /* 0x000ee2000c1e9b00 */
        /* <DEDUP_REMOVED lines=9> */
[----:B------:R-:W-:Y:S02]  /*46f0*/  IADD3.X R69, R248, R75, R249, P0, P1 ;  /* 0x0000004bf8457210 */ /* 0x000fe400007e24f9 */
[----:B------:R-:W-:-:S04]  /*4700*/  LEA R68, P0, R64, c[0x0][0x170], 0x2 ;  /* 0x00005c0040447a11 */ /* 0x000fc800078010ff */
        /* <DEDUP_REMOVED lines=14> */
[----:B------:R-:W-:Y:S01]  /*47f0*/  LEA R124, P0, R64, c[0x0][0x170], 0x2 ;  /* 0x00005c00407c7a11 */ /* 0x000fe200078010ff */
[----:B------:R-:W-:-:S03]  /*4800*/  FFMA.FTZ R123, R71, R65, R123 ;  /* 0x00000041477b7223 */ /* 0x000fc6000001007b */
[----:B------:R-:W-:Y:S02]  /*4810*/  LEA.HI.X R125, R64, c[0x0][0x174], R125, 0x2, P0 ;  /* 0x00005d00407d7a11 */ /* 0x000fe400000f147d */
[----:B------:R-:W-:-:S04]  /*4820*/  IADD3 R65, P0, P1, R103, R74, R102 ;  /* 0x0000004a67417210 */ /* 0x000fc8000791e066 */
[----:B------:R-:W-:Y:S01]  /*4830*/  IADD3.X R71, R242, R75, R243, P0, P1 ;  /* 0x0000004bf2477210 */ /* 0x000fe200007e24f3 */
[----:B------:R-:W3:Y:S01]  /*4840*/  LDG.E.64.CONSTANT R124, [R124.64] ;  /* 0x0000000a7c7c7981 */ /* 0x000ee2000c1e9b00 */
[----:B------:R-:W-:-:S04]  /*4850*/  LEA R64, P0, R65, c[0x0][0x170], 0x2 ;  /* 0x00005c0041407a11 */ /* 0x000fc800078010ff */
[----:B------:R-:W-:Y:S01]  /*4860*/  LEA.HI.X R65, R65, c[0x0][0x174], R71, 0x2, P0 ;  /* 0x00005d0041417a11 */ /* 0x000fe200000f1447 */
[----:B----4-:R-:W-:Y:S02]  /*4870*/  FFMA.FTZ R70, R126, R66, R70 ;  /* 0x000000427e467223 */ /* 0x010fe40000010046 */
[----:B------:R-:W-:Y:S02]  /*4880*/  FFMA.FTZ R123, R127, R67, R123 ;  /* 0x000000437f7b7223 */ /* 0x000fe4000001007b */
[----:B------:R1:W4:Y:S04]  /*4890*/  LDG.E.64.CONSTANT R126, [R64.64] ;  /* 0x0000000a407e7981 */ /* 0x000328000c1e9b00 */
[----:B-1----:R-:W5:Y:S02]  /*48a0*/  LDS.128 R64, [R122+0x80] ;  /* 0x000080007a407984 */ /* 0x002f640000000c00 */
[----:B-----5:R-:W-:Y:S01]  /*48b0*/  FFMA.FTZ R68, R68, R64, R70 ;  /* 0x0000004044447223 */ /* 0x020fe20000010046 */
[----:B------:R-:W-:-:S04]  /*48c0*/  IADD3 R64, P0, P1, R101, R74, R100 ;  /* 0x0000004a65407210 */ /* 0x000fc8000791e064 */
[----:B------:R-:W-:Y:S02]  /*48d0*/  IADD3.X R71, R240, R75, R241, P0, P1 ;  /* 0x0000004bf0477210 */ /* 0x000fe400007e24f1 */
[----:B------:R-:W-:-:S04]  /*48e0*/  LEA R70, P0, R64, c[0x0][0x170], 0x2 ;  /* 0x00005c0040467a11 */ /* 0x000fc800078010ff */
[----:B------:R-:W-:-:S06]  /*48f0*/  LEA.HI.X R71, R64, c[0x0][0x174], R71, 0x2, P0 ;  /* 0x00005d0040477a11 */ /* 0x000fcc00000f1447 */
[----:B------:R-:W5:Y:S01]  /*4900*/  LDG.E.64.CONSTANT R70, [R70.64] ;  /* 0x0000000a46467981 */ /* 0x000f62000c1e9b00 */
[----:B------:R-:W-:Y:S01]  /*4910*/  FFMA.FTZ R123, R69, R65, R123 ;  /* 0x00000041457b7223 */ /* 0x000fe2000001007b */
[----:B------:R-:W-:-:S04]  /*4920*/  IADD3 R65, P0, P1, R99, R74, R98 ;  /* 0x0000004a63417210 */ /* 0x000fc8000791e062 */
[----:B------:R-:W-:Y:S02]  /*4930*/  IADD3.X R69, R238, R75, R239, P0, P1 ;  /* 0x0000004bee457210 */ /* 0x000fe400007e24ef */
[----:B------:R-:W-:-:S04]  /*4940*/  LEA R64, P0, R65, c[0x0][0x170], 0x2 ;  /* 0x00005c0041407a11 */ /* 0x000fc800078010ff */
[----:B------:R-:W-:Y:S01]  /*4950*/  LEA.HI.X R65, R65, c[0x0][0x174], R69, 0x2, P0 ;  /* 0x00005d0041417a11 */ /* 0x000fe200000f1445 */
        /* <DEDUP_REMOVED lines=141> */
[----:B------:R-:W-:Y:S02]  /*5230*/  IADD3.X R124, R200, R75, R201, P0, P1 ;  /* 0x0000004bc87c7210 */ /* 0x000fe400007e24c9 */
[----:B------:R-:W-:-:S04]  /*5240*/  LEA R68, P0, R69, c[0x0][0x170], 0x2 ;  /* 0x00005c0045447a11 */ /* 0x000fc800078010ff */
        /* <DEDUP_REMOVED lines=14> */
[----:B------:R-:W-:Y:S02]  /*5330*/  IADD3.X R123, R196, R75, R197, P0, P1 ;  /* 0x0000004bc47b7210 */ /* 0x000fe400007e24c5 */
[----:B------:R-:W-:-:S04]  /*5340*/  LEA R124, P0, R64, c[0x0][0x170], 0x2 ;  /* 0x00005c00407c7a11 */ /* 0x000fc800078010ff */
[----:B------:R-:W-:Y:S01]  /*5350*/  LEA.HI.X R125, R64, c[0x0][0x174], R123, 0x2, P0 ;  /* 0x00005d00407d7a11 */ /* 0x000fe200000f147b */
[----:B----4-:R-:W-:Y:S02]  /*5360*/  FFMA.FTZ R70, R126, R66, R70 ;  /* 0x000000427e467223 */ /* 0x010fe40000010046 */
[----:B------:R-:W-:Y:S02]  /*5370*/  FFMA.FTZ R71, R127, R67, R71 ;  /* 0x000000437f477223 */ /* 0x000fe40000010047 */
[----:B------:R-:W5:Y:S01]  /*5380*/  LDS.128 R64, [R122+0x140] ;  /* 0x000140007a407984 */ /* 0x000f620000000c00 */
[----:B------:R-:W-:-:S03]  /*5390*/  IADD3 R123, P0, P1, R12, R74, R41 ;  /* 0x0000004a0c7b7210 */ /* 0x000fc6000791e029 */
[----:B------:R-:W3:Y:S01]  /*53a0*/  LDG.E.64.CONSTANT R124, [R124.64] ;  /* 0x0000000a7c7c7981 */ /* 0x000ee2000c1e9b00 */
[----:B------:R-:W-:Y:S02]  /*53b0*/  IADD3.X R127, R194, R75, R195, P0, P1 ;  /* 0x0000004bc27f7210 */ /* 0x000fe400007e24c3 */
[----:B------:R-:W-:-:S04]  /*53c0*/  LEA R126, P0, R123, c[0x0][0x170], 0x2 ;  /* 0x00005c007b7e7a11 */ /* 0x000fc800078010ff */
[----:B------:R-:W-:-:S06]  /*53d0*/  LEA.HI.X R127, R123, c[0x0][0x174], R127, 0x2, P0 ;  /* 0x00005d007b7f7a11 */ /* 0x000fcc00000f147f */
[----:B------:R-:W4:Y:S01]  /*53e0*/  LDG.E.64.CONSTANT R126, [R126.64] ;  /* 0x0000000a7e7e7981 */ /* 0x000f22000c1e9b00 */
[----:B-----5:R-:W-:Y:S01]  /*53f0*/  FFMA.FTZ R64, R68, R64, R70 ;  /* 0x0000004044407223 */ /* 0x020fe20000010046 */
[----:B------:R-:W-:Y:S01]  /*5400*/  IADD3 R68, P0, P1, R13, R74, R42 ;  /* 0x0000004a0d447210 */ /* 0x000fe2000791e02a */
[----:B------:R-:W-:-:S03]  /*5410*/  FFMA.FTZ R65, R69, R65, R71 ;  /* 0x0000004145417223 */ /* 0x000fc60000010047 */
[----:B------:R-:W-:Y:S02]  /*5420*/  IADD3.X R69, R192, R75, R193, P0, P1 ;  /* 0x0000004bc0457210 */ /* 0x000fe400007e24c1 */
[----:B------:R-:W-:-:S04]  /*5430*/  LEA R128, P0, R68, c[0x0][0x170], 0x2 ;  /* 0x00005c0044807a11 */ /* 0x000fc800078010ff */
[----:B------:R-:W-:Y:S02]  /*5440*/  LEA.HI.X R129, R68, c[0x0][0x174], R69, 0x2, P0 ;  /* 0x00005d0044817a11 */ /* 0x000fe400000f1445 */
[----:B------:R-:W-:-:S04]  /*5450*/  IADD3 R68, P0, P1, R14, R74, R43 ;  /* 0x0000004a0e447210 */ /* 0x000fc8000791e02b */
[----:B------:R-:W-:Y:S01]  /*5460*/  IADD3.X R69, R190, R75, R191, P0, P1 ;  /* 0x0000004bbe457210 */ /* 0x000fe200007e24bf */
[----:B------:R-:W5:Y:S01]  /*5470*/  LDG.E.64.CONSTANT R128, [R128.64] ;  /* 0x0000000a80807981 */ /* 0x000f62000c1e9b00 */
[----:B------:R-:W-:-:S04]  /*5480*/  LEA R70, P0, R68, c[0x0][0x170], 0x2 ;  /* 0x00005c0044467a11 */ /* 0x000fc800078010ff */
[----:B------:R-:W-:-:S06]  /*5490*/  LEA.HI.X R71, R68, c[0x0][0x174], R69, 0x2, P0 ;  /* 0x00005d0044477a11 */ /* 0x000fcc00000f1445 */
        /* <DEDUP_REMOVED lines=8> */
[----:B------:R-:W3:Y:S02]  /*5520*/  LDS.128 R64, [R122+0x150] ;  /* 0x000150007a407984 */ /* 0x000ee40000000c00 */
[----:B---3--:R-:W-:Y:S02]  /*5530*/  FFMA.FTZ R64, R124, R64, R130 ;  /* 0x000000407c407223 */ /* 0x008fe40000010082 */
[----:B------:R-:W-:Y:S02]  /*5540*/  FFMA.FTZ R65, R125, R65, R131 ;  /* 0x000000417d417223 */ /* 0x000fe40000010083 */
[----:B----4-:R-:W-:-:S02]  /*5550*/  FFMA.FTZ R123, R126, R66, R64 ;  /* 0x000000427e7b7223 */ /* 0x010fc40000010040 */
[----:B------:R-:W-:Y:S02]  /*5560*/  FFMA.FTZ R124, R127, R67, R65 ;  /* 0x000000437f7c7223 */ /* 0x000fe40000010041 */
[----:B------:R-:W5:Y:S01]  /*5570*/  LDS.128 R64, [R122+0x160] ;  /* 0x000160007a407984 */ /* 0x000f620000000c00 */
[----:B------:R-:W-:-:S04]  /*5580*/  IADD3 R125, P0, P1, R16, R74, R45 ;  /* 0x0000004a107d7210 */ /* 0x000fc8000791e02d */
[----:B------:R-:W-:Y:S02]  /*5590*/  IADD3.X R127, R186, R75, R187, P0, P1 ;  /* 0x0000004bba7f7210 */ /* 0x000fe400007e24bb */
[----:B------:R-:W-:-:S04]  /*55a0*/  LEA R126, P0, R125, c[0x0][0x170], 0x2 ;  /* 0x00005c007d7e7a11 */ /* 0x000fc800078010ff */
[----:B------:R-:W-:-:S06]  /*55b0*/  LEA.HI.X R127, R125, c[0x0][0x174], R127, 0x2, P0 ;  /* 0x00005d007d7f7a11 */ /* 0x000fcc00000f147f */
[----:B------:R-:W2:Y:S01]  /*55c0*/  LDG.E.64.CONSTANT R126, [R126.64] ;  /* 0x0000000a7e7e7981 */ /* 0x000ea2000c1e9b00 */
[----:B-----5:R-:W-:Y:S02]  /*55d0*/  FFMA.FTZ R64, R128, R64, R123 ;  /* 0x0000004080407223 */ /* 0x020fe4000001007b */
[----:B------:R-:W-:Y:S02]  /*55e0*/  FFMA.FTZ R65, R129, R65, R124 ;  /* 0x0000004181417223 */ /* 0x000fe4000001007c */
[----:B------:R-:W-:Y:S01]  /*55f0*/  FFMA.FTZ R70, R70, R66, R64 ;  /* 0x0000004246467223 */ /* 0x000fe20000010040 */
[----:B------:R-:W-:-:S04]  /*5600*/  IADD3 R64, P0, P1, R17, R74, R46 ;  /* 0x0000004a11407210 */ /* 0x000fc8000791e02e */
[----:B------:R-:W-:Y:S02]  /*5610*/  IADD3.X R66, R184, R75, R185, P0, P1 ;  /* 0x0000004bb8427210 */ /* 0x000fe400007e24b9 */
[----:B------:R-:W-:-:S04]  /*5620*/  LEA R128, P0, R64, c[0x0][0x170], 0x2 ;  /* 0x00005c0040807a11 */ /* 0x000fc800078010ff */
[----:B------:R-:W-:Y:S02]  /*5630*/  LEA.HI.X R129, R64, c[0x0][0x174], R66, 0x2, P0 ;  /* 0x00005d0040817a11 */ /* 0x000fe400000f1442 */
[----:B------:R-:W-:-:S04]  /*5640*/  IADD3 R64, P0, P1, R18, R74, R47 ;  /* 0x0000004a12407210 */ /* 0x000fc8000791e02f */
[----:B------:R-:W-:Y:S01]  /*5650*/  IADD3.X R66, R182, R75, R183, P0, P1 ;  /* 0x0000004bb6427210 */ /* 0x000fe200007e24b7 */
[----:B------:R-:W3:Y:S01]  /*5660*/  LDG.E.64.CONSTANT R128, [R128.64] ;  /* 0x0000000a80807981 */ /* 0x000ee2000c1e9b00 */
[----:B------:R-:W-:-:S04]  /*5670*/  LEA R130, P0, R64, c[0x0][0x170], 0x2 ;  /* 0x00005c0040827a11 */ /* 0x000fc800078010ff */
[----:B------:R-:W-:-:S06]  /*5680*/  LEA.HI.X R131, R64, c[0x0][0x174], R66, 0x2, P0 ;  /* 0x00005d0040837a11 */ /* 0x000fcc00000f1442 */
[----:B------:R-:W4:Y:S01]  /*5690*/  LDG.E.64.CONSTANT R130, [R130.64] ;  /* 0x0000000a82827981 */ /* 0x000f22000c1e9b00 */
[----:B------:R-:W-:-:S03]  /*56a0*/  FFMA.FTZ R71, R71, R67, R65 ;  /* 0x0000004347477223 */ /* 0x000fc60000010041 */
[----:B------:R-:W1:Y:S02]  /*56b0*/  LDS.128 R64, [R122+0x170] ;  /* 0x000170007a407984 */ /* 0x000e640000000c00 */
[----:B-1----:R-:W-:Y:S01]  /*56c0*/  FFMA.FTZ R64, R68, R64, R70 ;  /* 0x0000004044407223 */ /* 0x002fe20000010046 */
[----:B------:R-:W-:-:S04]  /*56d0*/  IADD3 R68, P0, P1, R19, R74, R48 ;  /* 0x0000004a13447210 */ /* 0x000fc8000791e030 */
[----:B------:R-:W-:Y:S02]  /*56e0*/  IADD3.X R70, R180, R75, R181, P0, P1 ;  /* 0x0000004bb4467210 */ /* 0x000fe400007e24b5 */
[----:B------:R-:W-:Y:S01]  /*56f0*/  LEA R124, P0, R68, c[0x0][0x170], 0x2 ;  /* 0x00005c00447c7a11 */ /* 0x000fe200078010ff */
[----:B------:R-:W-:-:S03]  /*5700*/  FFMA.FTZ R65, R69, R65, R71 ;  /* 0x0000004145417223 */ /* 0x000fc60000010047 */
[----:B------:R-:W-:Y:S02]  /*5710*/  LEA.HI.X R125, R68, c[0x0][0x174], R70, 0x2, P0 ;  /* 0x00005d00447d7a11 */ /* 0x000fe400000f1446 */
[----:B------:R-:W3:Y:S04]  /*5720*/  LDS.128 R68, [R122+0x180] ;  /* 0x000180007a447984 */ /* 0x000ee80000000c00 */
[----:B------:R-:W5:Y:S01]  /*5730*/  LDG.E.64.CONSTANT R124, [R124.64] ;  /* 0x0000000a7c7c7981 */ /* 0x000f62000c1e9b00 */
[----:B--2---:R-:W-:Y:S01]  /*5740*/  FFMA.FTZ R66, R126, R66, R64 ;  /* 0x000000427e427223 */ /* 0x004fe20000010040 */
[----:B------:R-:W-:Y:S01]  /*5750*/  IADD3 R64, P0, P1, R20, R74, R49 ;  /* 0x0000004a14407210 */ /* 0x000fe2000791e031 */
[----:B------:R-:W-:-:S03]  /*5760*/  FFMA.FTZ R65, R127, R67, R65 ;  /* 0x000000437f417223 */ /* 0x000fc60000010041 */
[----:B------:R-:W-:Y:S02]  /*5770*/  IADD3.X R67, R178, R75, R179, P0, P1 ;  /* 0x0000004bb2437210 */ /* 0x000fe400007e24b3 */
[----:B------:R-:W-:-:S04]  /*5780*/  LEA R126, P0, R64, c[0x0][0x170], 0x2 ;  /* 0x00005c00407e7a11 */ /* 0x000fc800078010ff */
[----:B------:R-:W-:Y:S02]  /*5790*/  LEA.HI.X R127, R64, c[0x0][0x174], R67, 0x2, P0 ;  /* 0x00005d00407f7a11 */ /* 0x000fe400000f1443 */
[----:B------:R-:W-:-:S04]  /*57a0*/  IADD3 R64, P0, P1, R21, R74, R50 ;  /* 0x0000004a15407210 */ /* 0x000fc8000791e032 */
[----:B------:R-:W2:Y:S01]  /*57b0*/  LDG.E.64.CONSTANT R126, [R126.64] ;  /* 0x0000000a7e7e7981 */ /* 0x000ea2000c1e9b00 */
[----:B---3--:R-:W-:-:S04]  /*57c0*/  FFMA.FTZ R65, R129, R69, R65 ;  /* 0x0000004581417223 */ /* 0x008fc80000010041 */
[----:B----4-:R-:W-:Y:S01]  /*57d0*/  FFMA.FTZ R71, R131, R71, R65 ;  /* 0x0000004783477223 */ /* 0x010fe20000010041 */
[----:B------:R-:W-:Y:S02]  /*57e0*/  IADD3.X R65, R176, R75, R177, P0, P1 ;  /* 0x0000004bb0417210 */ /* 0x000fe400007e24b1 */
[----:B------:R-:W-:-:S04]  /*57f0*/  LEA R132, P0, R64, c[0x0][0x170], 0x2 ;  /* 0x00005c0040847a11 */ /* 0x000fc800078010ff */
[----:B------:R-:W-:-:S06]  /*5800*/  LEA.HI.X R133, R64, c[0x0][0x174], R65, 0x2, P0 ;  /* 0x00005d0040857a11 */ /* 0x000fcc00000f1441 */
[----:B------:R-:W3:Y:S01]  /*5810*/  LDG.E.64.CONSTANT R132, [R132.64] ;  /* 0x0000000a84847981 */ /* 0x000ee2000c1e9b00 */
[----:B------:R-:W-:Y:S01]  /*5820*/  FFMA.FTZ R66, R128, R68, R66 ;  /* 0x0000004480427223 */ /* 0x000fe20000010042 */
[----:B------:R-:W-:-:S03]  /*5830*/  IADD3 R64, P0, P1, R22, R74, R51 ;  /* 0x0000004a16407210 */ /* 0x000fc6000791e033 */
[----:B------:R-:W-:Y:S01]  /*5840*/  FFMA.FTZ R70, R130, R70, R66 ;  /* 0x0000004682467223 */ /* 0x000fe20000010042 */
[----:B------:R-:W-:Y:S02]  /*5850*/  IADD3.X R65, R174, R75, R175, P0, P1 ;  /* 0x0000004bae417210 */ /* 0x000fe400007e24af */
[----:B------:R-:W-:-:S04]  /*5860*/  LEA R130, P0, R64, c[0x0][0x170], 0x2 ;  /* 0x00005c0040827a11 */ /* 0x000fc800078010ff */
[----:B------:R-:W-:Y:S02]  /*5870*/  LEA.HI.X R131, R64, c[0x0][0x174], R65, 0x2, P0 ;  /* 0x00005d0040837a11 */ /* 0x000fe400000f1441 */
[----:B------:R-:W5:Y:S04]  /*5880*/  LDS.128 R64, [R122+0x190] ;  /* 0x000190007a407984 */ /* 0x000f680000000c00 */
[----:B------:R-:W4:Y:S01]  /*5890*/  LDG.E.64.CONSTANT R130, [R130.64] ;  /* 0x0000000a82827981 */ /* 0x000f22000c1e9b00 */
[----:B------:R-:W-:-:S04]  /*58a0*/  IADD3 R68, P0, P1, R23, R74, R52 ;  /* 0x0000004a17447210 */ /* 0x000fc8000791e034 */
[----:B------:R-:W-:Y:S02]  /*58b0*/  IADD3.X R69, R172, R75, R173, P0, P1 ;  /* 0x0000004bac457210 */ /* 0x000fe400007e24ad */
[----:B------:R-:W-:-:S04]  /*58c0*/  LEA R128, P0, R68, c[0x0][0x170], 0x2 ;  /* 0x00005c0044807a11 */ /* 0x000fc800078010ff */
[----:B------:R-:W-:-:S06]  /*58d0*/  LEA.HI.X R129, R68, c[0x0][0x174], R69, 0x2, P0 ;  /* 0x00005d0044817a11 */ /* 0x000fcc00000f1445 */
[----:B------:R-:W4:Y:S01]  /*58e0*/  LDG.E.64.CONSTANT R128, [R128.64] ;  /* 0x0000000a80807981 */ /* 0x000f22000c1e9b00 */
[----:B-----5:R-:W-:Y:S02]  /*58f0*/  FFMA.FTZ R64, R124, R64, R70 ;  /* 0x000000407c407223 */ /* 0x020fe40000010046 */
[----:B------:R-:W-:Y:S02]  /*5900*/  FFMA.FTZ R65, R125, R65, R71 ;  /* 0x000000417d417223 */ /* 0x000fe40000010047 */
[----:B------:R-:W3:Y:S01]  /*5910*/  LDS.128 R68, [R122+0x1a0] ;  /* 0x0001a0007a447984 */ /* 0x000ee20000000c00 */
[----:B--2---:R-:W-:Y:S01]  /*5920*/  FFMA.FTZ R66, R126, R66, R64 ;  /* 0x000000427e427223 */ /* 0x004fe20000010040 */
[----:B------:R-:W-:Y:S01]  /*5930*/  IADD3 R64, P0, P1, R24, R74, R53 ;  /* 0x0000004a18407210 */ /* 0x000fe2000791e035 */
[----:B------:R-:W-:-:S03]  /*5940*/  FFMA.FTZ R65, R127, R67, R65 ;  /* 0x000000437f417223 */ /* 0x000fc60000010041 */
[----:B------:R-:W-:Y:S02]  /*5950*/  IADD3.X R67, R170, R75, R171, P0, P1 ;  /* 0x0000004baa437210 */ /* 0x000fe400007e24ab */
[----:B------:R-:W-:-:S04]  /*5960*/  LEA R126, P0, R64, c[0x0][0x170], 0x2 ;  /* 0x00005c00407e7a11 */ /* 0x000fc800078010ff */
[----:B------:R-:W-:-:S06]  /*5970*/  LEA.HI.X R127, R64, c[0x0][0x174], R67, 0x2, P0 ;  /* 0x00005d00407f7a11 */ /* 0x000fcc00000f1443 */
[----:B------:R-:W2:Y:S01]  /*5980*/  LDG.E.64.CONSTANT R126, [R126.64] ;  /* 0x0000000a7e7e7981 */ /* 0x000ea2000c1e9b00 */
[----:B---3--:R-:W-:Y:S01]  /*5990*/  FFMA.FTZ R66, R132, R68, R66 ;  /* 0x0000004484427223 */ /* 0x008fe20000010042 */
[----:B------:R-:W-:-:S04]  /*59a0*/  IADD3 R68, P0, P1, R25, R74, R54 ;  /* 0x0000004a19447210 */ /* 0x000fc8000791e036 */
[----:B------:R-:W-:Y:S02]  /*59b0*/  IADD3.X R123, R168, R75, R169, P0, P1 ;  /* 0x0000004ba87b7210 */ /* 0x000fe400007e24a9 */
[----:B------:R-:W-:-:S04]  /*59c0*/  LEA R124, P0, R68, c[0x0][0x170], 0x2 ;  /* 0x00005c00447c7a11 */ /* 0x000fc800078010ff */
[----:B------:R-:W-:-:S06]  /*59d0*/  LEA.HI.X R125, R68, c[0x0][0x174], R123, 0x2, P0 ;  /* 0x00005d00447d7a11 */ /* 0x000fcc00000f147b */
[----:B------:R-:W3:Y:S01]  /*59e0*/  LDG.E.64.CONSTANT R124, [R124.64] ;  /* 0x0000000a7c7c7981 */ /* 0x000ee2000c1e9b00 */
[----:B------:R-:W-:Y:S01]  /*59f0*/  FFMA.FTZ R69, R133, R69, R65 ;  /* 0x0000004585457223 */ /* 0x000fe20000010041 */
[----:B------:R-:W-:Y:S01]  /*5a00*/  IADD3 R68, P0, P1, R26, R74, R55 ;  /* 0x0000004a1a447210 */ /* 0x000fe2000791e037 */
[----:B----4-:R-:W-:Y:S02]  /*5a10*/  FFMA.FTZ R70, R130, R70, R66 ;  /* 0x0000004682467223 */ /* 0x010fe40000010042 */
[----:B------:R-:W-:Y:S01]  /*5a20*/  FFMA.FTZ R71, R131, R71, R69 ;  /* 0x0000004783477223 */ /* 0x000fe20000010045 */
[----:B------:R-:W-:Y:S01]  /*5a30*/  IADD3.X R69, R166, R75, R167, P0, P1 ;  /* 0x0000004ba6457210 */ /* 0x000fe200007e24a7 */
[----:B------:R-:W1:Y:S01]  /*5a40*/  LDS.128 R64, [R122+0x1b0] ;  /* 0x0001b0007a407984 */ /* 0x000e620000000c00 */
[----:B------:R-:W-:-:S04]  /*5a50*/  LEA R130, P0, R68, c[0x0][0x170], 0x2 ;  /* 0x00005c0044827a11 */ /* 0x000fc800078010ff */
[----:B------:R-:W-:Y:S02]  /*5a60*/  LEA.HI.X R131, R68, c[0x0][0x174], R69, 0x2, P0 ;  /* 0x00005d0044837a11 */ /* 0x000fe400000f1445 */
[----:B------:R-:W-:-:S04]  /*5a70*/  IADD3 R68, P0, P1, R27, R74, R56 ;  /* 0x0000004a1b447210 */ /* 0x000fc8000791e038 */
[----:B------:R-:W-:Y:S01]  /*5a80*/  IADD3.X R69, R164, R75, R165, P0, P1 ;  /* 0x0000004ba4457210 */ /* 0x000fe200007e24a5 */
[----:B------:R-:W4:Y:S01]  /*5a90*/  LDG.E.64.CONSTANT R130, [R130.64] ;  /* 0x0000000a82827981 */ /* 0x000f22000c1e9b00 */
[----:B------:R-:W-:-:S04]  /*5aa0*/  LEA R132, P0, R68, c[0x0][0x170], 0x2 ;  /* 0x00005c0044847a11 */ /* 0x000fc800078010ff */
[----:B------:R-:W-:-:S06]  /*5ab0*/  LEA.HI.X R133, R68, c[0x0][0x174], R69, 0x2, P0 ;  /* 0x00005d0044857a11 */ /* 0x000fcc00000f1445 */
[----:B------:R-:W5:Y:S01]  /*5ac0*/  LDG.E.64.CONSTANT R132, [R132.64] ;  /* 0x0000000a84847981 */ /* 0x000f62000c1e9b00 */
[----:B-1----:R-:W-:Y:S02]  /*5ad0*/  FFMA.FTZ R64, R128, R64, R70 ;  /* 0x0000004080407223 */ /* 0x002fe40000010046 */
[----:B------:R-:W-:Y:S02]  /*5ae0*/  FFMA.FTZ R65, R129, R65, R71 ;  /* 0x0000004181417223 */ /* 0x000fe40000010047 */
[----:B------:R-:W3:Y:S01]  /*5af0*/  LDS.128 R68, [R122+0x1c0] ;  /* 0x0001c0007a447984 */ /* 0x000ee20000000c00 */
[----:B--2---:R-:W-:Y:S02]  /*5b00*/  FFMA.FTZ R64, R126, R66, R64 ;  /* 0x000000427e407223 */ /* 0x004fe40000010040 */
[----:B------:R-:W-:Y:S02]  /*5b10*/  FFMA.FTZ R127, R127, R67, R65 ;  /* 0x000000437f7f7223 */ /* 0x000fe40000010041 */
[----:B---3--:R-:W-:-:S02]  /*5b20*/  FFMA.FTZ R124, R124, R68, R64 ;  /* 0x000000447c7c7223 */ /* 0x008fc40000010040 */
[----:B------:R-:W5:Y:S01]  /*5b30*/  LDS.128 R64, [R122+0x1d0] ;  /* 0x0001d0007a407984 */ /* 0x000f620000000c00 */
[----:B------:R-:W-:Y:S01]  /*5b40*/  FFMA.FTZ R125, R125, R69, R127 ;  /* 0x000000457d7d7223 */ /* 0x000fe2000001007f */
[----:B------:R-:W-:-:S04]  /*5b50*/  IADD3 R69, P0, P1, R28, R74, R57 ;  /* 0x0000004a1c457210 */ /* 0x000fc8000791e039 */
[----:B------:R-:W-:Y:S02]  /*5b60*/  IADD3.X R123, R162, R75, R163, P0, P1 ;  /* 0x0000004ba27b7210 */ /* 0x000fe400007e24a3 */
[----:B------:R-:W-:-:S04]  /*5b70*/  LEA R68, P0, R69, c[0x0][0x170], 0x2 ;  /* 0x00005c0045447a11 */ /* 0x000fc800078010ff */
[----:B------:R-:W-:-:S06]  /*5b80*/  LEA.HI.X R69, R69, c[0x0][0x174], R123, 0x2, P0 ;  /* 0x00005d0045457a11 */ /* 0x000fcc00000f147b */
[----:B------:R-:W2:Y:S01]  /*5b90*/  LDG.E.64.CONSTANT R68, [R68.64] ;  /* 0x0000000a44447981 */ /* 0x000ea2000c1e9b00 */
[----:B----4-:R-:W-:Y:S01]  /*5ba0*/  FFMA.FTZ R131, R131, R71, R125 ;  /* 0x0000004783837223 */ /* 0x010fe2000001007d */
[----:B------:R-:W-:Y:S01]  /*5bb0*/  IADD3 R71, P0, P1, R29, R74, R58 ;  /* 0x0000004a1d477210 */ /* 0x000fe2000791e03a */
[----:B------:R-:W-:-:S03]  /*5bc0*/  FFMA.FTZ R70, R130, R70, R124 ;  /* 0x0000004682467223 */ /* 0x000fc6000001007c */
[----:B------:R-:W-:Y:S01]  /*5bd0*/  IADD3.X R123, R160, R75, R161, P0, P1 ;  /* 0x0000004ba07b7210 */ /* 0x000fe200007e24a1 */
[----:B-----5:R-:W-:Y:S01]  /*5be0*/  FFMA.FTZ R64, R132, R64, R70 ;  /* 0x0000004084407223 */ /* 0x020fe20000010046 */
[----:B------:R-:W-:-:S04]  /*5bf0*/  LEA R70, P0, R71, c[0x0][0x170], 0x2 ;  /* 0x00005c0047467a11 */ /* 0x000fc800078010ff */
[----:B------:R-:W-:Y:S02]  /*5c00*/  LEA.HI.X R71, R71, c[0x0][0x174], R123, 0x2, P0 ;  /* 0x00005d0047477a11 */ /* 0x000fe400000f147b */
[----:B------:R-:W-:-:S04]  /*5c10*/  IADD3 R123, P0, P1, R30, R74, R59 ;  /* 0x0000004a1e7b7210 */ /* 0x000fc8000791e03b */
[----:B------:R-:W-:Y:S02]  /*5c20*/  IADD3.X R125, R158, R75, R159, P0, P1 ;  /* 0x0000004b9e7d7210 */ /* 0x000fe400007e249f */
[----:B------:R-:W-:-:S04]  /*5c30*/  LEA R124, P0, R123, c[0x0][0x170], 0x2 ;  /* 0x00005c007b7c7a11 */ /* 0x000fc800078010ff */
[----:B------:R-:W-:Y:S02]  /*5c40*/  LEA.HI.X R125, R123, c[0x0][0x174], R125, 0x2, P0 ;  /* 0x00005d007b7d7a11 */ /* 0x000fe400000f147d */
[-C--:B------:R-:W-:Y:S02]  /*5c50*/  IADD3 R123, P2, P3, R32, R74.reuse, R61 ;  /* 0x0000004a207b7210 */ /* 0x080fe40007b5e03d */
[----:B------:R-:W-:Y:S02]  /*5c60*/  IADD3 R74, P0, P1, R31, R74, R60 ;  /* 0x0000004a1f4a7210 */ /* 0x000fe4000791e03c */
[-C--:B------:R-:W-:Y:S01]  /*5c70*/  IADD3.X R129, R154, R75.reuse, R155, P2, P3 ;  /* 0x0000004b9a817210 */ /* 0x080fe200017e649b */
[----:B------:R-:W3:Y:S01]  /*5c80*/  LDG.E.64.CONSTANT R124, [R124.64] ;  /* 0x0000000a7c7c7981 */ /* 0x000ee2000c1e9b00 */
[----:B------:R-:W-:Y:S02]  /*5c90*/  IADD3.X R75, R156, R75, R157, P0, P1 ;  /* 0x0000004b9c4b7210 */ /* 0x000fe400007e249d */
[----:B------:R-:W-:-:S04]  /*5ca0*/  LEA R126, P0, R74, c[0x0][0x170], 0x2 ;  /* 0x00005c004a7e7a11 */ /* 0x000fc800078010ff */
[----:B------:R-:W-:Y:S02]  /*5cb0*/  LEA.HI.X R127, R74, c[0x0][0x174], R75, 0x2, P0 ;  /* 0x00005d004a7f7a11 */ /* 0x000fe400000f144b */
[----:B------:R1:W4:Y:S01]  /*5cc0*/  LDG.E.64.CONSTANT R74, [R70.64] ;  /* 0x0000000a464a7981 */ /* 0x000322000c1e9b00 */
[----:B------:R-:W-:-:S03]  /*5cd0*/  LEA R128, P0, R123, c[0x0][0x170], 0x2 ;  /* 0x00005c007b807a11 */ /* 0x000fc600078010ff */
[----:B------:R-:W5:Y:S01]  /*5ce0*/  LDG.E.64.CONSTANT R126, [R126.64] ;  /* 0x0000000a7e7e7981 */ /* 0x000f62000c1e9b00 */
[----:B------:R-:W-:-:S06]  /*5cf0*/  LEA.HI.X R129, R123, c[0x0][0x174], R129, 0x2, P0 ;  /* 0x00005d007b817a11 */ /* 0x000fcc00000f1481 */
[----:B------:R-:W5:Y:S01]  /*5d00*/  LDG.E.64.CONSTANT R128, [R128.64] ;  /* 0x0000000a80807981 */ /* 0x000f62000c1e9b00 */
[----:B------:R-:W-:Y:S01]  /*5d10*/  FFMA.FTZ R65, R133, R65, R131 ;  /* 0x0000004185417223 */ /* 0x000fe20000010083 */
[----:B------:R-:W-:Y:S01]  /*5d20*/  ISETP.NE.AND P0, PT, R0, RZ, PT ;  /* 0x000000ff0000720c */ /* 0x000fe20003f05270 */
[----:B--2---:R-:W-:Y:S02]  /*5d30*/  FFMA.FTZ R123, R68, R66, R64 ;  /* 0x00000042447b7223 */ /* 0x004fe40000010040 */
[----:B------:R-:W-:Y:S02]  /*5d40*/  FFMA.FTZ R130, R69, R67, R65 ;  /* 0x0000004345827223 */ /* 0x000fe40000010041 */
[----:B------:R-:W4:Y:S04]  /*5d50*/  LDS.128 R64, [R122+0x1e0] ;  /* 0x0001e0007a407984 */ /* 0x000f280000000c00 */
[----:B-1----:R-:W5:Y:S01]  /*5d60*/  LDS.128 R68, [R122+0x1f0] ;  /* 0x0001f0007a447984 */ /* 0x002f620000000c00 */
        /* <DEDUP_REMOVED lines=10> */
[----:B------:R1:W2:Y:S02]  /*5e10*/  SHFL.BFLY PT, R66, R67, 0x1, 0x1f ;  /* 0x0c201f0043427f89 */ /* 0x0002a400000e0000 */
.L_x_21604:
[----:B--2---:R-:W-:-:S04]  /*5e20*/  FADD.FTZ R64, R67, R66 ;  /* 0x0000004243407221 */ /* 0x004fc80000010000 */
[----:B------:R-:W-:Y:S01]  /*5e30*/  FFMA.FTZ R64, R64, c[0x0][0x184], RZ ;  /* 0x0000610040407a23 */ /* 0x000fe200000100ff */
[----:B------:R-:W-:Y:S05]  /*5e40*/  @P0 BRA `(.L_x_21561) ;  /* 0x000000b000000947 */ /* 0x000fea0003800000 */
[----:B------:R-:W-:-:S05]  /*5e50*/  IMAD R65, R121, 0x10, R3 ;  /* 0x0000001079417824 */ /* 0x000fca00078e0203 */
[----:B------:R-:W-:-:S04]  /*5e60*/  ISETP.GE.AND P0, PT, R65, UR18, PT ;  /* 0x0000001241007c0c */ /* 0x000fc8000bf06270 */
[----:B------:R-:W-:-:S05]  /*5e70*/  FSEL R66, R64, RZ, !P0 ;  /* 0x000000ff40427208 */ /* 0x000fca0004000000 */
[----:B------:R2:W-:Y:S04]  /*5e80*/  STS [R65.X4+0x420], R66 ;  /* 0x0004204241007388 */ /* 0x0005e80000004800 */
[----:B------:R-:W-:Y:S05]  /*5e90*/  @P0 BRA `(.L_x_21561) ;  /* 0x0000006000000947 */ /* 0x000fea0003800000 */
[----:B------:R-:W-:Y:S01]  /*5ea0*/  FMNMX.FTZ R2, R2, R64, !PT ;  /* 0x0000004002027209 */ /* 0x000fe20007810000 */
[----:B------:R-:W-:Y:S05]  /*5eb0*/  BRA `(.L_x_21561) ;  /* 0x0000004000007947 */ /* 0x000fea0003800000 */
.L_x_21559:
[----:B------:R-:W-:-:S13]  /*5ec0*/  ISETP.NE.AND P0, PT, R0, RZ, PT ;  /* 0x000000ff0000720c */ /* 0x000fda0003f05270 */
[----:B------:R-:W-:Y:S02]  /*5ed0*/  @!P0 IMAD R64, R121, 0x10, R3 ;  /* 0x0000001079408824 */ /* 0x000fe400078e0203 */
[----:B------:R-:W-:-:S05]  /*5ee0*/  @!P0 IMAD.MOV.U32 R65, RZ, RZ, -0x800001 ;  /* 0xff7fffffff418424 */ /* 0x000fca00078e00ff */
[----:B------:R1:W-:Y:S02]  /*5ef0*/  @!P0 STS [R64.X4+0x420], R65 ;  /* 0x0004204140008388 */ /* 0x0003e40000004800 */
.L_x_21561:
[----:B------:R-:W-:Y:S05]  /*5f00*/  BSYNC B1 ;  /* 0x0000000000017941 */ /* 0x000fea0003800000 */
.L_x_21558:
[----:B------:R-:W-:-:S04]  /*5f10*/  IADD3 R121, R121, 0x4, RZ ;  /* 0x0000000479797810 */ /* 0x000fc80007ffe0ff */
[----:B------:R-:W-:-:S13]  /*5f20*/  ISETP.GE.AND P0, PT, R121, UR13, PT ;  /* 0x0000000d79007c0c */ /* 0x000fda000bf06270 */
[----:B012---:R-:W-:Y:S01]  /*5f30*/  @P0 CALL.REL.NOINC `(.L_x_21562) ;  /* 0x0000001000000944 */ /* 0x007fe20003c00000 */
[----:B------:R-:W-:Y:S05]  /*5f40*/  BRA `(.L_x_21563) ;  /* 0xffffda7000007947 */ /* 0x000fea000383ffff */
.L_x_21562:
[----:B------:R-:W-:Y:S05]  /*5f50*/  BRA `(.L_x_21556) ;  /* 0x0000263000007947 */ /* 0x000fea0003800000 */
.L_x_21557:
[----:B------:R-:W0:Y:S04]  /*5f60*/  S2R R64, SR_TID.X ;  /* 0x0000000000407919 */ /* 0x000e280000002100 */
[----:B------:R-:W1:Y:S01]  /*5f70*/  S2R R65, SR_TID.X ;  /* 0x0000000000417919 */ /* 0x000e620000002100 */
[----:B0-----:R-:W-:-:S04]  /*5f80*/  SHF.R.S32.HI R64, RZ, 0x1f, R64 ;  /* 0x0000001fff407819 */ /* 0x001fc80000011440 */
[----:B-1----:R-:W-:-:S04]  /*5f90*/  LEA.HI R64, R64, R65, RZ, 0x5 ;  /* 0x0000004140407211 */ /* 0x002fc800078f28ff */
[----:B------:R-:W-:-:S05]  /*5fa0*/  SHF.R.S32.HI R64, RZ, 0x5, R64 ;  /* 0x00000005ff407819 */ /* 0x000fca0000011440 */
[----:B------:R-:W-:-:S03]  /*5fb0*/  IMAD.MOV.U32 R121, RZ, RZ, R64 ;  /* 0x000000ffff797224 */ /* 0x000fc600078e0040 */
.L_x_21568:
[----:B------:R-:W-:Y:S01]  /*5fc0*/  IABS R67, c[0x0][0x1d4] ;  /* 0x0000750000437a13 */ /* 0x000fe20000000000 */
[----:B------:R-:W-:Y:S01]  /*5fd0*/  IMAD.SHL.U32 R122, R121, 0x10, RZ ;  /* 0x00000010797a7824 */ /* 0x000fe200078e00ff */
[----:B------:R-:W-:Y:S01]  /*5fe0*/  ULDC UR5, c[0x0][0x1cc] ;  /* 0x0000730000057ab9 */ /* 0x000fe20000000800 */
[----:B------:R-:W-:Y:S01]  /*5ff0*/  BSSY B1, `(.L_x_21564) ;  /* 0x0000255000017945 */ /* 0x000fe20003800000 */
[----:B------:R-:W0:Y:S01]  /*6000*/  I2F.RP R64, R67 ;  /* 0x0000004300407306 */ /* 0x000e220000209400 */
[----:B------:R-:W-:-:S07]  /*6010*/  UIADD3 UR5, UR7, -UR5, URZ ;  /* 0x8000000507057290 */ /* 0x000fce000fffe03f */
[----:B0-----:R-:W0:Y:S02]  /*6020*/  MUFU.RCP R64, R64 ;  /* 0x0000004000407308 */ /* 0x001e240000001000 */
[----:B0-----:R-:W-:-:S06]  /*6030*/  IADD3 R64, R64, 0xffffffe, RZ ;  /* 0x0ffffffe40407810 */ /* 0x001fcc0007ffe0ff */
        /* <DEDUP_REMOVED lines=15> */
[----:B------:R-:W0:Y:S07]  /*6130*/  I2F.RP R64, R67 ;  /* 0x0000004300407306 */ /* 0x000e2e0000209400 */
        /* <DEDUP_REMOVED lines=8> */
[----:B------:R-:W-:-:S04]  /*61c0*/  LOP3.LUT R64, R122, c[0x0][0x1d4], RZ, 0x3c, !PT ;  /* 0x000075007a407a12 */ /* 0x000fc800078e3cff */
[----:B------:R-:W-:-:S13]  /*61d0*/  ISETP.GE.AND P2, PT, R64, RZ, PT ;  /* 0x000000ff4000720c */ /* 0x000fda0003f46270 */
[----:B------:R-:W-:Y:S01]  /*61e0*/  @!P2 IMAD.MOV R66, RZ, RZ, -R66 ;  /* 0x000000ffff42a224 */ /* 0x000fe200078e0a42 */
[----:B------:R-:W-:-:S04]  /*61f0*/  @!P1 LOP3.LUT R66, RZ, c[0x0][0x1d4], RZ, 0x33, !PT ;  /* 0x00007500ff429a12 */ /* 0x000fc800078e33ff */
[C---:B------:R-:W-:Y:S02]  /*6200*/  IADD3 R64, R66.reuse, UR6, RZ ;  /* 0x0000000642407c10 */ /* 0x040fe4000fffe0ff */
[----:B------:R-:W-:Y:S02]  /*6210*/  ISETP.LE.AND P2, PT, R66, UR5, PT ;  /* 0x0000000542007c0c */ /* 0x000fe4000bf43270 */
        /* <DEDUP_REMOVED lines=29> */
[----:B0-----:R-:W-:Y:S02]  /*63f0*/  SHF.R.S32.HI R65, RZ, 0x1f, R74 ;  /* 0x0000001fff417819 */ /* 0x001fe4000001144a */
        /* <DEDUP_REMOVED lines=38> */
[--C-:B------:R-:W-:Y:S01]  /*6660*/  SHF.R.S32.HI R132, RZ, 0x1f, R143.reuse ;  /* 0x0000001fff847819 */ /* 0x100fe2000001148f */
[----:B--2---:R-:W-:Y:S01]  /*6670*/  FMUL.FTZ R67, R129, R67 ;  /* 0x0000004381437220 */ /* 0x004fe20000410000 */
[----:B------:R-:W-:Y:S01]  /*6680*/  IADD3 R129, P0, P1, R144, R74, R143 ;  /* 0x0000004a90817210 */ /* 0x000fe2000791e08f */
[----:B------:R-:W-:-:S03]  /*6690*/  FMUL.FTZ R66, R128, R66 ;  /* 0x0000004280427220 */ /* 0x000fc60000410000 */
[----:B------:R-:W-:Y:S02]  /*66a0*/  IADD3.X R130, R131, R75, R132, P0, P1 ;  /* 0x0000004b83827210 */ /* 0x000fe400007e2484 */
[----:B------:R-:W-:-:S04]  /*66b0*/  LEA R128, P0, R129, c[0x0][0x170], 0x2 ;  /* 0x00005c0081807a11 */ /* 0x000fc800078010ff */
        /* <DEDUP_REMOVED lines=18> */
[----:B------:R-:W-:Y:S01]  /*67e0*/  IADD3.X R65, R131, R75, R132, P0, P1 ;  /* 0x0000004b83417210 */ /* 0x000fe200007e2484 */
[----:B------:R-:W-:Y:S01]  /*67f0*/  FFMA.FTZ R130, R127, R67, R130 ;  /* 0x000000437f827223 */ /* 0x000fe20000010082 */
[----:B------:R-:W-:-:S02]  /*6800*/  LEA R126, P0, R64, c[0x0][0x170], 0x2 ;  /* 0x00005c00407e7a11 */ /* 0x000fc400078010ff */
[----:B------:R-:W-:Y:S02]  /*6810*/  SHF.R.S32.HI R131, RZ, 0x1f, R138 ;  /* 0x0000001fff837819 */ /* 0x000fe4000001148a */
[----:B------:R-:W-:Y:S02]  /*6820*/  LEA.HI.X R127, R64, c[0x0][0x174], R65, 0x2, P0 ;  /* 0x00005d00407f7a11 */ /* 0x000fe400000f1441 */
[----:B------:R-:W0:Y:S01]  /*6830*/  LDS.128 R64, [R123+0x20] ;  /* 0x000020007b407984 */ /* 0x000e220000000c00 */
[----:B------:R-:W-:-:S03]  /*6840*/  SHF.R.S32.HI R132, RZ, 0x1f, R137 ;  /* 0x0000001fff847819 */ /* 0x000fc60000011489 */
[----:B------:R-:W4:Y:S01]  /*6850*/  LDG.E.64.CONSTANT R126, [R126.64] ;  /* 0x0000000a7e7e7981 */ /* 0x000f22000c1e9b00 */
[----:B0-----:R-:W-:Y:S01]  /*6860*/  FFMA.FTZ R68, R68, R64, R70 ;  /* 0x0000004044447223 */ /* 0x001fe20000010046 */
[----:B------:R-:W-:-:S04]  /*6870*/  IADD3 R64, P0, P1, R138, R74, R137 ;  /* 0x0000004a8a407210 */ /* 0x000fc8000791e089 */
[----:B------:R-:W-:Y:S02]  /*6880*/  IADD3.X R71, R131, R75, R132, P0, P1 ;  /* 0x0000004b83477210 */ /* 0x000fe400007e2484 */
[----:B------:R-:W-:-:S04]  /*6890*/  LEA R70, P0, R64, c[0x0][0x170], 0x2 ;  /* 0x00005c0040467a11 */ /* 0x000fc800078010ff */
        /* <DEDUP_REMOVED lines=24> */
[----:B------:R-:W3:Y:S01]  /*6a20*/  LDG.E.64.CONSTANT R68, [R68.64] ;  /* 0x0000000a44447981 */ /* 0x000ee2000c1e9b00 */
[----:B----4-:R-:W-:Y:S01]  /*6a30*/  FFMA.FTZ R124, R126, R66, R124 ;  /* 0x000000427e7c7223 */ /* 0x010fe2000001007c */
[----:B------:R-:W-:Y:S01]  /*6a40*/  IADD3.X R125, R131, R75, R132, P0, P1 ;  /* 0x0000004b837d7210 */ /* 0x000fe200007e2484 */
[----:B------:R-:W-:Y:S01]  /*6a50*/  FFMA.FTZ R130, R127, R67, R130 ;  /* 0x000000437f827223 */ /* 0x000fe20000010082 */
[----:B------:R-:W-:-:S04]  /*6a60*/  LEA R64, P0, R65, c[0x0][0x170], 0x2 ;  /* 0x00005c0041407a11 */ /* 0x000fc800078010ff */
[----:B------:R-:W-:-:S05]  /*6a70*/  LEA.HI.X R65, R65, c[0x0][0x174], R125, 0x2, P0 ;  /* 0x00005d0041417a11 */ /* 0x000fca00000f147d */
[----:B------:R0:W4:Y:S01]  /*6a80*/  LDG.E.64.CONSTANT R126, [R64.64] ;  /* 0x0000000a407e7981 */ /* 0x000122000c1e9b00 */
[----:B------:R-:W-:Y:S02]  /*6a90*/  SHF.R.S32.HI R131, RZ, 0x1f, R117 ;  /* 0x0000001fff837819 */ /* 0x000fe40000011475 */
[----:B------:R-:W-:Y:S01]  /*6aa0*/  SHF.R.S32.HI R132, RZ, 0x1f, R116 ;  /* 0x0000001fff847819 */ /* 0x000fe20000011474 */
[----:B0-----:R-:W5:Y:S02]  /*6ab0*/  LDS.128 R64, [R123+0x40] ;  /* 0x000040007b407984 */ /* 0x001f640000000c00 */
[----:B-----5:R-:W-:Y:S01]  /*6ac0*/  FFMA.FTZ R70, R70, R64, R124 ;  /* 0x0000004046467223 */ /* 0x020fe2000001007c */
[----:B------:R-:W-:-:S04]  /*6ad0*/  IADD3 R64, P0, P1, R117, R74, R116 ;  /* 0x0000004a75407210 */ /* 0x000fc8000791e074 */
[----:B------:R-:W-:Y:S02]  /*6ae0*/  IADD3.X R125, R131, R75, R132, P0, P1 ;  /* 0x0000004b837d7210 */ /* 0x000fe400007e2484 */
[C---:B------:R-:W-:Y:S01]  /*6af0*/  LEA R124, P0, R64.reuse, c[0x0][0x170], 0x2 ;  /* 0x00005c00407c7a11 */ /* 0x040fe200078010ff */
[----:B------:R-:W-:Y:S01]  /*6b00*/  FFMA.FTZ R130, R71, R65, R130 ;  /* 0x0000004147827223 */ /* 0x000fe20000010082 */
[----:B------:R-:W-:Y:S02]  /*6b10*/  SHF.R.S32.HI R131, RZ, 0x1f, R115 ;  /* 0x0000001fff837819 */ /* 0x000fe40000011473 */
[----:B------:R-:W-:Y:S02]  /*6b20*/  LEA.HI.X R125, R64, c[0x0][0x174], R125, 0x2, P0 ;  /* 0x00005d00407d7a11 */ /* 0x000fe400000f147d */
[----:B------:R-:W-:-:S04]  /*6b30*/  SHF.R.S32.HI R132, RZ, 0x1f, R114 ;  /* 0x0000001fff847819 */ /* 0x000fc80000011472 */
[----:B------:R-:W5:Y:S01]  /*6b40*/  LDG.E.64.CONSTANT R124, [R124.64] ;  /* 0x0000000a7c7c7981 */ /* 0x000f62000c1e9b00 */
        /* <DEDUP_REMOVED lines=8> */
[----:B0-----:R-:W3:Y:S02]  /*6bd0*/  LDS.128 R64, [R123+0x50] ;  /* 0x000050007b407984 */ /* 0x001ee40000000c00 */
        /* <DEDUP_REMOVED lines=9> */
[----:B------:R-:W-:Y:S01]  /*6c70*/  IADD3.X R65, R250, R75, R251, P0, P1 ;  /* 0x0000004bfa417210 */ /* 0x000fe200007e24fb */
[----:B------:R-:W-:Y:S01]  /*6c80*/  FFMA.FTZ R130, R127, R67, R130 ;  /* 0x000000437f827223 */ /* 0x000fe20000010082 */
[----:B------:R-:W-:-:S04]  /*6c90*/  LEA R126, P0, R64, c[0x0][0x170], 0x2 ;  /* 0x00005c00407e7a11 */ /* 0x000fc800078010ff */
        /* <DEDUP_REMOVED lines=27> */
[----:B------:R-:W-:Y:S01]  /*6e50*/  LEA R64, P0, R65, c[0x0][0x170], 0x2 ;  /* 0x00005c0041407a11 */ /* 0x000fe200078010ff */
[----:B----4-:R-:W-:Y:S02]  /*6e60*/  FFMA.FTZ R70, R126, R66, R70 ;  /* 0x000000427e467223 */ /* 0x010fe40000010046 */
[----:B------:R-:W-:Y:S01]  /*6e70*/  FFMA.FTZ R130, R127, R67, R130 ;  /* 0x000000437f827223 */ /* 0x000fe20000010082 */
[----:B------:R-:W-:-:S05]  /*6e80*/  LEA.HI.X R65, R65, c[0x0][0x174], R71, 0x2, P0 ;  /* 0x00005d0041417a11 */ /* 0x000fca00000f1447 */
[----:B------:R0:W4:Y:S04]  /*6e90*/  LDG.E.64.CONSTANT R126, [R64.64] ;  /* 0x0000000a407e7981 */ /* 0x000128000c1e9b00 */
[----:B0-----:R-:W5:Y:S02]  /*6ea0*/  LDS.128 R64, [R123+0x80] ;  /* 0x000080007b407984 */ /* 0x001f640000000c00 */
        /* <DEDUP_REMOVED lines=203> */
[----:B------:R-:W5:Y:S04]  /*7b60*/  LDS.128 R64, [R123+0x160] ;  /* 0x000160007b407984 */ /* 0x000f680000000c00 */
[----:B------:R-:W2:Y:S01]  /*7b70*/  LDG.E.64.CONSTANT R68, [R68.64] ;  /* 0x0000000a44447981 */ /* 0x000ea2000c1e9b00 */
[----:B------:R-:W-:-:S04]  /*7b80*/  IADD3 R127, P0, P1, R16, R74, R45 ;  /* 0x0000004a107f7210 */ /* 0x000fc8000791e02d */
[----:B------:R-:W-:Y:S02]  /*7b90*/  IADD3.X R130, R186, R75, R187, P0, P1 ;  /* 0x0000004bba827210 */ /* 0x000fe400007e24bb */
[----:B------:R-:W-:-:S04]  /*7ba0*/  LEA R126, P0, R127, c[0x0][0x170], 0x2 ;  /* 0x00005c007f7e7a11 */ /* 0x000fc800078010ff */
[----:B------:R-:W-:-:S06]  /*7bb0*/  LEA.HI.X R127, R127, c[0x0][0x174], R130, 0x2, P0 ;  /* 0x00005d007f7f7a11 */ /* 0x000fcc00000f1482 */
[----:B------:R-:W3:Y:S01]  /*7bc0*/  LDG.E.64.CONSTANT R126, [R126.64] ;  /* 0x0000000a7e7e7981 */ /* 0x000ee2000c1e9b00 */
        /* <DEDUP_REMOVED lines=26> */
[----:B------:R-:W-:Y:S02]  /*7d70*/  IADD3.X R67, R178, R75, R179, P0, P1 ;  /* 0x0000004bb2437210 */ /* 0x000fe400007e24b3 */
[----:B------:R-:W-:-:S04]  /*7d80*/  LEA R126, P0, R64, c[0x0][0x170], 0x2 ;  /* 0x00005c00407e7a11 */ /* 0x000fc800078010ff */
[----:B------:R-:W-:Y:S02]  /*7d90*/  LEA.HI.X R127, R64, c[0x0][0x174], R67, 0x2, P0 ;  /* 0x00005d00407f7a11 */ /* 0x000fe400000f1443 */
[----:B------:R-:W-:-:S04]  /*7da0*/  IADD3 R64, P0, P1, R21, R74, R50 ;  /* 0x0000004a15407210 */ /* 0x000fc8000791e032 */
[----:B------:R-:W3:Y:S01]  /*7db0*/  LDG.E.64.CONSTANT R126, [R126.64] ;  /* 0x0000000a7e7e7981 */ /* 0x000ee2000c1e9b00 */
[----:B----4-:R-:W-:-:S04]  /*7dc0*/  FFMA.FTZ R65, R129, R69, R65 ;  /* 0x0000004581417223 */ /* 0x010fc80000010041 */
[----:B-----5:R-:W-:Y:S01]  /*7dd0*/  FFMA.FTZ R71, R131, R71, R65 ;  /* 0x0000004783477223 */ /* 0x020fe20000010041 */
[----:B------:R-:W-:Y:S02]  /*7de0*/  IADD3.X R65, R176, R75, R177, P0, P1 ;  /* 0x0000004bb0417210 */ /* 0x000fe400007e24b1 */
[----:B------:R-:W-:-:S04]  /*7df0*/  LEA R132, P0, R64, c[0x0][0x170], 0x2 ;  /* 0x00005c0040847a11 */ /* 0x000fc800078010ff */
[----:B------:R-:W-:-:S06]  /*7e00*/  LEA.HI.X R133, R64, c[0x0][0x174], R65, 0x2, P0 ;  /* 0x00005d0040857a11 */ /* 0x000fcc00000f1441 */
[----:B------:R-:W4:Y:S01]  /*7e10*/  LDG.E.64.CONSTANT R132, [R132.64] ;  /* 0x0000000a84847981 */ /* 0x000f22000c1e9b00 */
[----:B------:R-:W-:Y:S01]  /*7e20*/  FFMA.FTZ R66, R128, R68, R66 ;  /* 0x0000004480427223 */ /* 0x000fe20000010042 */
[----:B------:R-:W-:-:S03]  /*7e30*/  IADD3 R64, P0, P1, R22, R74, R51 ;  /* 0x0000004a16407210 */ /* 0x000fc6000791e033 */
[----:B------:R-:W-:Y:S01]  /*7e40*/  FFMA.FTZ R70, R130, R70, R66 ;  /* 0x0000004682467223 */ /* 0x000fe20000010042 */
[----:B------:R-:W-:Y:S02]  /*7e50*/  IADD3.X R65, R174, R75, R175, P0, P1 ;  /* 0x0000004bae417210 */ /* 0x000fe400007e24af */
[----:B------:R-:W-:-:S04]  /*7e60*/  LEA R130, P0, R64, c[0x0][0x170], 0x2 ;  /* 0x00005c0040827a11 */ /* 0x000fc800078010ff */
        /* <DEDUP_REMOVED lines=14> */
[----:B------:R-:W-:Y:S02]  /*7f50*/  IADD3.X R67, R170, R75, R171, P0, P1 ;  /* 0x0000004baa437210 */ /* 0x000fe400007e24ab */
[----:B------:R-:W-:-:S04]  /*7f60*/  LEA R126, P0, R64, c[0x0][0x170], 0x2 ;  /* 0x00005c00407e7a11 */ /* 0x000fc800078010ff */
[----:B------:R-:W-:-:S06]  /*7f70*/  LEA.HI.X R127, R64, c[0x0][0x174], R67, 0x2, P0 ;  /* 0x00005d00407f7a11 */ /* 0x000fcc00000f1443 */
[----:B------:R-:W2:Y:S01]  /*7f80*/  LDG.E.64.CONSTANT R126, [R126.64] ;  /* 0x0000000a7e7e7981 */ /* 0x000ea2000c1e9b00 */
[----:B----4-:R-:W-:Y:S01]  /*7f90*/  FFMA.FTZ R66, R132, R68, R66 ;  /* 0x0000004484427223 */ /* 0x010fe20000010042 */
[----:B------:R-:W-:-:S04]  /*7fa0*/  IADD3 R68, P0, P1, R25, R74, R54 ;  /* 0x0000004a19447210 */ /* 0x000fc8000791e036 */
[----:B------:R-:W-:Y:S02]  /*7fb0*/  IADD3.X R125, R168, R75, R169, P0, P1 ;  /* 0x0000004ba87d7210 */ /* 0x000fe400007e24a9 */
[----:B------:R-:W-:-:S04]  /*7fc0*/  LEA R124, P0, R68, c[0x0][0x170], 0x2 ;  /* 0x00005c00447c7a11 */ /* 0x000fc800078010ff */
[----:B------:R-:W-:-:S06]  /*7fd0*/  LEA.HI.X R125, R68, c[0x0][0x174], R125, 0x2, P0 ;  /* 0x00005d00447d7a11 */ /* 0x000fcc00000f147d */
[----:B------:R-:W3:Y:S01]  /*7fe0*/  LDG.E.64.CONSTANT R124, [R124.64] ;  /* 0x0000000a7c7c7981 */ /* 0x000ee2000c1e9b00 */
[----:B------:R-:W-:Y:S01]  /*7ff0*/  FFMA.FTZ R69, R133, R69, R65 ;  /* 0x0000004585457223 */ /* 0x000fe20000010041 */
[----:B------:R-:W-:Y:S01]  /*8000*/  IADD3 R68, P0, P1, R26, R74, R55 ;  /* 0x0000004a1a447210 */ /* 0x000fe2000791e037 */
[----:B-----5:R-:W-:Y:S02]  /*8010*/  FFMA.FTZ R70, R130, R70, R66 ;  /* 0x0000004682467223 */ /* 0x020fe40000010042 */
[----:B------:R-:W-:Y:S01]  /*8020*/  FFMA.FTZ R71, R131, R71, R69 ;  /* 0x0000004783477223 */ /* 0x000fe20000010045 */
[----:B------:R-:W-:Y:S01]  /*8030*/  IADD3.X R69, R166, R75, R167, P0, P1 ;  /* 0x0000004ba6457210 */ /* 0x000fe200007e24a7 */
[----:B------:R-:W0:Y:S01]  /*8040*/  LDS.128 R64, [R123+0x1b0] ;  /* 0x0001b0007b407984 */ /* 0x000e220000000c00 */
        /* <DEDUP_REMOVED lines=8> */
[----:B0-----:R-:W-:Y:S02]  /*80d0*/  FFMA.FTZ R64, R128, R64, R70 ;  /* 0x0000004080407223 */ /* 0x001fe40000010046 */
[----:B------:R-:W-:Y:S02]  /*80e0*/  FFMA.FTZ R65, R129, R65, R71 ;  /* 0x0000004181417223 */ /* 0x000fe40000010047 */
[----:B------:R-:W3:Y:S01]  /*80f0*/  LDS.128 R68, [R123+0x1c0] ;  /* 0x0001c0007b447984 */ /* 0x000ee20000000c00 */
[----:B------:R-:W-:Y:S01]  /*8100*/  IADD3 R129, P2, P3, R32, R74, R61 ;  /* 0x0000004a20817210 */ /* 0x000fe20007b5e03d */
        /* <DEDUP_REMOVED lines=21> */
[----:B------:R-:W-:Y:S02]  /*8260*/  IADD3 R74, P0, P1, R31, R74, R60 ;  /* 0x0000004a1f4a7210 */ /* 0x000fe4000791e03c */
[-C--:B------:R-:W-:Y:S02]  /*8270*/  IADD3.X R130, R154, R75.reuse, R155, P2, P3 ;  /* 0x0000004b9a827210 */ /* 0x080fe400017e649b */
[----:B------:R-:W-:Y:S01]  /*8280*/  IADD3.X R75, R156, R75, R157, P0, P1 ;  /* 0x0000004b9c4b7210 */ /* 0x000fe200007e249d */
[----:B------:R-:W3:Y:S01]  /*8290*/  LDG.E.64.CONSTANT R124, [R124.64] ;  /* 0x0000000a7c7c7981 */ /* 0x000ee2000c1e9b00 */
        /* <DEDUP_REMOVED lines=24> */
.L_x_21605:
[----:B------:R-:W-:Y:S05]  /*8420*/  @P0 BRA `(.L_x_21567) ;  /* 0x0000011000000947 */ /* 0x000fea0003800000 */
[----:B------:R-:W-:Y:S02]  /*8430*/  IMAD.IADD R122, R3, 0x1, R122 ;  /* 0x00000001037a7824 */ /* 0x000fe400078e027a */
[----:B------:R-:W-:Y:S02]  /*8440*/  IMAD.U32 R64, RZ, RZ, UR18 ;  /* 0x00000012ff407e24 */ /* 0x000fe4000f8e00ff */
[----:B01----:R-:W-:Y:S01]  /*8450*/  FADD.FTZ R67, R67, R66 ;  /* 0x0000004243437221 */ /* 0x003fe20000010000 */
[C---:B------:R-:W-:Y:S02]  /*8460*/  ISETP.GE.AND P0, PT, R122.reuse, UR18, PT ;  /* 0x000000127a007c0c */ /* 0x040fe4000bf06270 */
[----:B------:R-:W-:Y:S01]  /*8470*/  IADD3 R64, R122, 0x1, -R64 ;  /* 0x000000017a407810 */ /* 0x000fe20007ffe840 */
[----:B------:R-:W-:-:S05]  /*8480*/  FMUL.FTZ R67, R67, c[0x0][0x184] ;  /* 0x0000610043437a20 */ /* 0x000fca0000410000 */
[----:B------:R-:W0:Y:S02]  /*8490*/  I2F R64, R64 ;  /* 0x0000004000407306 */ /* 0x000e240000201400 */
[----:B0-----:R-:W-:-:S05]  /*84a0*/  FFMA.FTZ R64, R64, UR4, R67 ;  /* 0x0000000440407c23 */ /* 0x001fca0008010043 */
[----:B------:R-:W-:-:S05]  /*84b0*/  FSEL R65, R64, RZ, !P0 ;  /* 0x000000ff40417208 */ /* 0x000fca0004000000 */
[----:B------:R0:W-:Y:S01]  /*84c0*/  STS [R122.X4+0x420], R65 ;  /* 0x000420417a007388 */ /* 0x0001e20000004800 */
[----:B------:R-:W-:Y:S05]  /*84d0*/  @P0 BRA `(.L_x_21567) ;  /* 0x0000006000000947 */ /* 0x000fea0003800000 */
[----:B------:R-:W-:Y:S01]  /*84e0*/  FMNMX.FTZ R2, R2, R64, !PT ;  /* 0x0000004002027209 */ /* 0x000fe20007810000 */
[----:B------:R-:W-:Y:S05]  /*84f0*/  BRA `(.L_x_21567) ;  /* 0x0000004000007947 */ /* 0x000fea0003800000 */
.L_x_21565:
[----:B------:R-:W-:-:S13]  /*8500*/  ISETP.NE.AND P0, PT, R0, RZ, PT ;  /* 0x000000ff0000720c */ /* 0x000fda0003f05270 */
[----:B------:R-:W-:Y:S02]  /*8510*/  @!P0 IMAD.IADD R122, R3, 0x1, R122 ;  /* 0x00000001037a8824 */ /* 0x000fe400078e027a */
[----:B------:R-:W-:-:S05]  /*8520*/  @!P0 IMAD.MOV.U32 R64, RZ, RZ, -0x800001 ;  /* 0xff7fffffff408424 */ /* 0x000fca00078e00ff */
[----:B------:R0:W-:Y:S02]  /*8530*/  @!P0 STS [R122.X4+0x420], R64 ;  /* 0x000420407a008388 */ /* 0x0001e40000004800 */
.L_x_21567:
[----:B------:R-:W-:Y:S05]  /*8540*/  BSYNC B1 ;  /* 0x0000000000017941 */ /* 0x000fea0003800000 */
.L_x_21564:
[----:B------:R-:W-:-:S04]  /*8550*/  IADD3 R121, R121, 0x4, RZ ;  /* 0x0000000479797810 */ /* 0x000fc80007ffe0ff */
[----:B------:R-:W-:-:S13]  /*8560*/  ISETP.GE.AND P0, PT, R121, UR13, PT ;  /* 0x0000000d79007c0c */ /* 0x000fda000bf06270 */
[----:B01----:R-:W-:Y:S01]  /*8570*/  @P0 CALL.REL.NOINC `(.L_x_21556) ;  /* 0x0000001000000944 */ /* 0x003fe20003c00000 */
[----:B------:R-:W-:Y:S05]  /*8580*/  BRA `(.L_x_21568) ;  /* 0xffffda3000007947 */ /* 0x000fea000383ffff */
.L_x_21556:
[----:B------:R-:W-:Y:S05]  /*8590*/  BSYNC B0 ;  /* 0x0000000000007941 */ /* 0x000fea0003800000 */
.L_x_21555:
[----:B------:R-:W-:Y:S05]  /*85a0*/  BRA.DIV ~URZ, `(.L_x_21569) ;  /* 0x000070b27f007947 */ /* 0x000fea000b800000 */
[----:B------:R0:W2:Y:S02]  /*85b0*/  SHFL.BFLY PT, R66, R2, 0x10, 0x1f ;  /* 0x0e001f0002427f89 */ /* 0x0000a400000e0000 */
.L_x_21606:
[----:B--2---:R-:W-:Y:S01]  /*85c0*/  FMNMX.FTZ R5, R66, R2, !PT ;  /* 0x0000000242057209 */ /* 0x004fe20007810000 */
[----:B------:R-:W-:Y:S05]  /*85d0*/  BRA.DIV ~URZ, `(.L_x_21570) ;  /* 0x000070f27f007947 */ /* 0x000fea000b800000 */
[----:B------:R-:W2:Y:S02]  /*85e0*/  SHFL.BFLY PT, R0, R5, 0x8, 0x1f ;  /* 0x0d001f0005007f89 */ /* 0x000ea400000e0000 */
[----:B--2---:R-:W-:-:S05]  /*85f0*/  FMNMX.FTZ R0, R5, R0, !PT ;  /* 0x0000000005007209 */ /* 0x004fca0007810000 */
[----:B------:R-:W2:Y:S02]  /*8600*/  SHFL.BFLY PT, R3, R0, 0x4, 0x1f ;  /* 0x0c801f0000037f89 */ /* 0x000ea400000e0000 */
[----:B--2---:R-:W-:-:S05]  /*8610*/  FMNMX.FTZ R3, R0, R3, !PT ;  /* 0x0000000300037209 */ /* 0x004fca0007810000 */
[----:B------:R2:W3:Y:S02]  /*8620*/  SHFL.BFLY PT, R66, R3, 0x2, 0x1f ;  /* 0x0c401f0003427f89 */ /* 0x0004e400000e0000 */
.L_x_21607:
[----:B------:R-:W4:Y:S04]  /*8630*/  LDL R0, [R1] ;  /* 0x0000000001007983 */ /* 0x000f280000100800 */
[----:B0-----:R-:W0:Y:S04]  /*8640*/  S2R R2, SR_TID.X ;  /* 0x0000000000027919 */ /* 0x001e280000002100 */
[----:B------:R-:W5:Y:S01]  /*8650*/  S2R R4, SR_TID.X ;  /* 0x0000000000047919 */ /* 0x000f620000002100 */
[----:B---3--:R-:W-:Y:S02]  /*8660*/  FMNMX.FTZ R66, R66, R3, !PT ;  /* 0x0000000342427209 */ /* 0x008fe40007810000 */
[----:B0-----:R-:W-:-:S04]  /*8670*/  SHF.R.S32.HI R2, RZ, 0x1f, R2 ;  /* 0x0000001fff027819 */ /* 0x001fc80000011402 */
[----:B-----5:R-:W-:-:S04]  /*8680*/  LEA.HI R2, R2, R4, RZ, 0x5 ;  /* 0x0000000402027211 */ /* 0x020fc800078f28ff */
[----:B------:R-:W-:Y:S01]  /*8690*/  SHF.R.S32.HI R2, RZ, 0x5, R2 ;  /* 0x00000005ff027819 */ /* 0x000fe20000011402 */
[----:B------:R-:W-:Y:S01]  /*86a0*/  WARPSYNC 0xffffffff ;  /* 0xffffffff00007948 */ /* 0x000fe20003800000 */
[----:B----4-:R-:W-:-:S13]  /*86b0*/  ISETP.NE.AND P0, PT, R0, RZ, PT ;  /* 0x000000ff0000720c */ /* 0x010fda0003f05270 */
[----:B------:R0:W-:Y:S02]  /*86c0*/  @!P0 STS [R2.X4+0x400], R66 ;  /* 0x0004004202008388 */ /* 0x0001e40000004800 */
[----:B------:R-:W-:Y:S01]  /*86d0*/  BAR.SYNC.DEFER_BLOCKING 0x0 ;  /* 0x0000000000007b1d */ /* 0x000fe20000010000 */
[----:B------:R-:W-:Y:S01]  /*86e0*/  ISETP.GT.AND P0, PT, R0, 0x3, PT ;  /* 0x000000030000780c */ /* 0x000fe20003f04270 */
[----:B0-----:R-:W-:Y:S01]  /*86f0*/  IMAD.MOV.U32 R2, RZ, RZ, -0x800001 ;  /* 0xff7fffffff027424 */ /* 0x001fe200078e00ff */
[----:B-1----:R-:W-:Y:S01]  /*8700*/  USHF.L.U32 UR4, UR13, 0x4, URZ ;  /* 0x000000040d047899 */ /* 0x002fe2000800063f */
[----:B------:R-:W-:Y:S02]  /*8710*/  IMAD.MOV.U32 R5, RZ, RZ, RZ ;  /* 0x000000ffff057224 */ /* 0x000fe400078e00ff */
[----:B------:R-:W-:Y:S01]  /*8720*/  BSSY B0, `(.L_x_21571) ;  /* 0x00000e6000007945 */ /* 0x000fe20003800000 */
[----:B------:R-:W-:-:S04]  /*8730*/  UISETP.LT.AND UP0, UPT, UR18, UR4, UPT ;  /* 0x000000041200728c */ /* 0x000fc8000bf01270 */
[----:B------:R-:W-:-:S03]  /*8740*/  USEL UR4, UR18, UR4, UP0 ;  /* 0x0000000412047287 */ /* 0x000fc60008000000 */
[----:B------:R0:W1:Y:S04]  /*8750*/  @!P0 LDS R2, [R0.X4+0x400] ;  /* 0x0004000000028984 */ /* 0x0000680000004800 */
[----:B0-----:R-:W0:Y:S02]  /*8760*/  S2R R0, SR_TID.X ;  /* 0x0000000000007919 */ /* 0x001e240000002100 */
[----:B0-----:R-:W-:Y:S02]  /*8770*/  ISETP.GE.AND P1, PT, R0, UR4, PT ;  /* 0x0000000400007c0c */ /* 0x001fe4000bf26270 */
[----:B-12---:R-:W0:Y:S02]  /*8780*/  SHFL.BFLY PT, R3, R2, 0x2, 0x1f ;  /* 0x0c401f0002037f89 */ /* 0x006e2400000e0000 */
[----:B0-----:R-:W-:-:S05]  /*8790*/  FMNMX.FTZ R3, R3, R2, !PT ;  /* 0x0000000203037209 */ /* 0x001fca0007810000 */
[----:B------:R-:W0:Y:S02]  /*87a0*/  SHFL.BFLY PT, R4, R3, 0x1, 0x1f ;  /* 0x0c201f0003047f89 */ /* 0x000e2400000e0000 */
[----:B0-----:R-:W-:-:S05]  /*87b0*/  FMNMX.FTZ R4, R3, R4, !PT ;  /* 0x0000000403047209 */ /* 0x001fca0007810000 */
[----:B------:R0:W1:Y:S01]  /*87c0*/  SHFL.IDX PT, R31, R4, RZ, 0x1f ;  /* 0x00001fff041f7589 */ /* 0x00006200000e0000 */
        /* <DEDUP_REMOVED lines=10> */
[----:B0-----:R-:W-:Y:S01]  /*8870*/  LEA R4, R0, 0x420, 0x2 ;  /* 0x0000042000047811 */ /* 0x001fe200078e10ff */
[----:B------:R-:W-:Y:S02]  /*8880*/  IMAD.MOV.U32 R2, RZ, RZ, R0 ;  /* 0x000000ffff027224 */ /* 0x000fe400078e0000 */
[----:B------:R-:W-:Y:S02]  /*8890*/  IMAD.MOV.U32 R5, RZ, RZ, RZ ;  /* 0x000000ffff057224 */ /* 0x000fe400078e00ff */
.L_x_21575:
        /* <DEDUP_REMOVED lines=11> */
.L_x_21574:
[----:B------:R-:W-:Y:S05]  /*8950*/  BSYNC B1 ;  /* 0x0000000000017941 */ /* 0x000fea0003800000 */
.L_x_21573:
        /* <DEDUP_REMOVED lines=11> */
.L_x_21578:
        /* <DEDUP_REMOVED lines=100> */
.L_x_21577:
[----:B------:R-:W-:Y:S05]  /*9050*/  BSYNC B1 ;  /* 0x0000000000017941 */ /* 0x000fea0003800000 */
.L_x_21576:
[----:B0-----:R-:W-:Y:S01]  /*9060*/  IADD3 R4, -R2, UR4, RZ ;  /* 0x0000000402047c10 */ /* 0x001fe2000fffe1ff */
        /* <DEDUP_REMOVED lines=54> */
.L_x_21580:
[----:B------:R-:W-:Y:S05]  /*93d0*/  BSYNC B1 ;  /* 0x0000000000017941 */ /* 0x000fea0003800000 */
.L_x_21579:
        /* <DEDUP_REMOVED lines=26> */
.L_x_21572:
[----:B------:R-:W-:Y:S05]  /*9580*/  BSYNC B0 ;  /* 0x0000000000007941 */ /* 0x000fea0003800000 */
.L_x_21571:
        /* <DEDUP_REMOVED lines=30> */
[----:B------:R-:W-:Y:S01]  /*9770*/  ISETP.GE.U32.AND P1, PT, R3, 0x180, PT ;  /* 0x000001800300780c */ /* 0x000fe20003f26070 */
[----:B------:R-:W-:Y:S01]  /*9780*/  IMAD.MOV.U32 R3, RZ, RZ, R0 ;  /* 0x000000ffff037224 */ /* 0x000fe200078e0000 */
[----:B------:R-:W-:-:S13]  /*9790*/  LOP3.LUT P0, R4, R4, 0x3, RZ, 0xc0, !PT ;  /* 0x0000000304047812 */ /* 0x000fda000780c0ff */
[----:B------:R-:W-:Y:S05]  /*97a0*/  @!P0 BRA `(.L_x_21584) ;  /* 0x000000b000008947 */ /* 0x000fea0003800000 */
[----:B0-2---:R-:W-:Y:S01]  /*97b0*/  IMAD.MOV.U32 R2, RZ, RZ, R4 ;  /* 0x000000ffff027224 */ /* 0x005fe200078e0004 */
[----:B------:R-:W-:Y:S01]  /*97c0*/  LEA R4, R0, 0x420, 0x2 ;  /* 0x0000042000047811 */ /* 0x000fe200078e10ff */
[----:B------:R-:W-:-:S04]  /*97d0*/  IMAD.MOV.U32 R3, RZ, RZ, R0 ;  /* 0x000000ffff037224 */ /* 0x000fc800078e0000 */
.L_x_21585:
        /* <DEDUP_REMOVED lines=8> */
.L_x_21584:
[----:B0-2---:R-:W-:Y:S05]  /*9860*/  BSYNC B1 ;  /* 0x0000000000017941 */ /* 0x005fea0003800000 */
.L_x_21583:
        /* <DEDUP_REMOVED lines=11> */
.L_x_21588:
        /* <DEDUP_REMOVED lines=52> */
.L_x_21587:
[----:B------:R-:W-:Y:S05]  /*9c60*/  BSYNC B1 ;  /* 0x0000000000017941 */ /* 0x000fea0003800000 */
.L_x_21586:
        /* <DEDUP_REMOVED lines=31> */
.L_x_21590:
[----:B------:R-:W-:Y:S05]  /*9e60*/  BSYNC B1 ;  /* 0x0000000000017941 */ /* 0x000fea0003800000 */
.L_x_21589:
        /* <DEDUP_REMOVED lines=14> */
.L_x_21582:
[----:B------:R-:W-:Y:S05]  /*9f50*/  BSYNC B0 ;  /* 0x0000000000007941 */ /* 0x000fea0003800000 */
.L_x_21581:
        /* <DEDUP_REMOVED lines=9> */
[----:B------:R-:W-:Y:S01]  /*9ff0*/  IMAD.MOV.U32 R160, RZ, RZ, RZ ;  /* 0x000000ffffa07224 */ /* 0x000fe200078e00ff */
[----:B------:R-:W-:Y:S01]  /*a000*/  CS2R R142, SRZ ;  /* 0x00000000008e7805 */ /* 0x000fe2000001ff00 */
[----:B------:R-:W-:Y:S01]  /*a010*/  IMAD.MOV.U32 R162, RZ, RZ, RZ ;  /* 0x000000ffffa27224 */ /* 0x000fe200078e00ff */
[----:B------:R-:W-:Y:S01]  /*a020*/  ISETP.GE.AND P0, PT, R0, UR13, PT ;  /* 0x0000000d00007c0c */ /* 0x000fe2000bf06270 */
[----:B------:R-:W-:Y:S01]  /*a030*/  IMAD.MOV.U32 R172, RZ, RZ, RZ ;  /* 0x000000ffffac7224 */ /* 0x000fe200078e00ff */
[----:B------:R-:W-:Y:S01]  /*a040*/  CS2R R146, SRZ ;  /* 0x0000000000927805 */ /* 0x000fe2000001ff00 */
[----:B------:R-:W-:Y:S01]  /*a050*/  IMAD.MOV.U32 R176, RZ, RZ, RZ ;  /* 0x000000ffffb07224 */ /* 0x000fe200078e00ff */
[----:B------:R-:W-:Y:S01]  /*a060*/  CS2R R140, SRZ ;  /* 0x00000000008c7805 */ /* 0x000fe2000001ff00 */
[----:B------:R-:W-:-:S02]  /*a070*/  IMAD.MOV.U32 R178, RZ, RZ, RZ ;  /* 0x000000ffffb27224 */ /* 0x000fc400078e00ff */
[----:B------:R-:W-:Y:S02]  /*a080*/  IMAD.MOV.U32 R180, RZ, RZ, RZ ;  /* 0x000000ffffb47224 */ /* 0x000fe400078e00ff */
[----:B------:R-:W-:Y:S02]  /*a090*/  IMAD.MOV.U32 R184, RZ, RZ, RZ ;  /* 0x000000ffffb87224 */ /* 0x000fe400078e00ff */
[----:B------:R-:W-:Y:S02]  /*a0a0*/  IMAD.MOV.U32 R186, RZ, RZ, RZ ;  /* 0x000000ffffba7224 */ /* 0x000fe400078e00ff */
[----:B------:R-:W-:Y:S02]  /*a0b0*/  IMAD.MOV.U32 R188, RZ, RZ, RZ ;  /* 0x000000ffffbc7224 */ /* 0x000fe400078e00ff */
[----:B------:R-:W-:Y:S02]  /*a0c0*/  IMAD.MOV.U32 R190, RZ, RZ, RZ ;  /* 0x000000ffffbe7224 */ /* 0x000fe400078e00ff */
        /* <DEDUP_REMOVED lines=9> */
[----:B------:R-:W-:Y:S01]  /*a160*/  IMAD.MOV.U32 R170, RZ, RZ, RZ ;  /* 0x000000ffffaa7224 */ /* 0x000fe200078e00ff */
[----:B------:R-:W-:Y:S05]  /*a170*/  @P0 BRA `(.L_x_21592) ;  /* 0x0000301000000947 */ /* 0x000fea0003800000 */
[----:B------:R-:W2:Y:S01]  /*a180*/  LDL R6, [R1] ;  /* 0x0000000001067983 */ /* 0x000ea20000100800 */
[----:B------:R-:W-:Y:S01]  /*a190*/  IABS R149, c[0x0][0x1d4] ;  /* 0x0000750000957a13 */ /* 0x000fe20000000000 */
[----:B------:R-:W-:Y:S02]  /*a1a0*/  IMAD.MOV.U32 R150, RZ, RZ, RZ ;  /* 0x000000ffff967224 */ /* 0x000fe400078e00ff */
[----:B------:R-:W-:Y:S01]  /*a1b0*/  IMAD.U32 R153, RZ, RZ, UR7 ;  /* 0x00000007ff997e24 */ /* 0x000fe2000f8e00ff */
[----:B------:R-:W0:Y:S01]  /*a1c0*/  I2F.RP R3, R149 ;  /* 0x0000009500037306 */ /* 0x000e220000209400 */
[----:B------:R-:W-:-:S02]  /*a1d0*/  IMAD.MOV.U32 R154, RZ, RZ, c[0x0][0x1ac] ;  /* 0x00006b00ff9a7624 */ /* 0x000fc400078e00ff */
[----:B------:R-:W-:Y:S01]  /*a1e0*/  IMAD.U32 R157, RZ, RZ, UR13 ;  /* 0x0000000dff9d7e24 */ /* 0x000fe2000f8e00ff */
[----:B------:R-:W-:Y:S01]  /*a1f0*/  IADD3 R153, R153, -c[0x0][0x1cc], RZ ;  /* 0x8000730099997a10 */ /* 0x000fe20007ffe0ff */
[----:B------:R-:W-:Y:S01]  /*a200*/  IMAD.MOV.U32 R156, RZ, RZ, RZ ;  /* 0x000000ffff9c7224 */ /* 0x000fe200078e00ff */
[----:B------:R-:W-:Y:S01]  /*a210*/  SHF.R.S32.HI R154, RZ, 0x1f, R154 ;  /* 0x0000001fff9a7819 */ /* 0x000fe2000001149a */
[----:B------:R-:W-:Y:S01]  /*a220*/  IMAD.MOV.U32 R152, RZ, RZ, R0 ;  /* 0x000000ffff987224 */ /* 0x000fe200078e0000 */
[----:B------:R-:W-:Y:S01]  /*a230*/  IADD3 R157, R157, -0x1, RZ ;  /* 0xffffffff9d9d7810 */ /* 0x000fe20007ffe0ff */
[----:B0-----:R-:W0:Y:S02]  /*a240*/  MUFU.RCP R3, R3 ;  /* 0x0000000300037308 */ /* 0x001e240000001000 */
[----:B0-----:R-:W-:Y:S01]  /*a250*/  IADD3 R151, R3, 0xffffffe, RZ ;  /* 0x0ffffffe03977810 */ /* 0x001fe20007ffe0ff */
[----:B------:R-:W-:-:S05]  /*a260*/  IMAD.U32 R3, RZ, RZ, UR16 ;  /* 0x00000010ff037e24 */ /* 0x000fca000f8e00ff */
[----:B------:R-:W0:Y:S02]  /*a270*/  F2I.FTZ.U32.TRUNC.NTZ R151, R151 ;  /* 0x0000009700977305 */ /* 0x000e24000021f000 */
[----:B0-----:R-:W-:-:S04]  /*a280*/  IMAD.MOV R4, RZ, RZ, -R151 ;  /* 0x000000ffff047224 */ /* 0x001fc800078e0a97 */
[----:B------:R-:W-:-:S04]  /*a290*/  IMAD R5, R4, R149, RZ ;  /* 0x0000009504057224 */ /* 0x000fc800078e02ff */
[----:B------:R-:W-:Y:S01]  /*a2a0*/  IMAD.HI.U32 R150, R151, R5, R150 ;  /* 0x0000000597967227 */ /* 0x000fe200078e0096 */
[----:B--2---:R-:W-:-:S04]  /*a2b0*/  SHF.R.S32.HI R2, RZ, 0x1f, R6 ;  /* 0x0000001fff027819 */ /* 0x004fc80000011406 */
[----:B------:R-:W-:-:S04]  /*a2c0*/  LEA.HI R2, R2, R6, RZ, 0x2 ;  /* 0x0000000602027211 */ /* 0x000fc800078f10ff */
[C---:B------:R-:W-:Y:S01]  /*a2d0*/  LOP3.LUT R151, R2.reuse, 0x3ffffffc, RZ, 0xc0, !PT ;  /* 0x3ffffffc02977812 */ /* 0x040fe200078ec0ff */
[----:B------:R-:W-:-:S04]  /*a2e0*/  IMAD.SHL.U32 R2, R2, 0x4, RZ ;  /* 0x0000000402027824 */ /* 0x000fc800078e00ff */
[----:B------:R-:W-:Y:S01]  /*a2f0*/  IMAD.IADD R151, R6, 0x1, -R151 ;  /* 0x0000000106977824 */ /* 0x000fe200078e0a97 */
[----:B------:R-:W-:Y:S01]  /*a300*/  LOP3.LUT R4, R2, 0xfffffff0, RZ, 0xc0, !PT ;  /* 0xfffffff002047812 */ /* 0x000fe200078ec0ff */
[----:B------:R-:W-:-:S04]  /*a310*/  IMAD R2, R3, c[0x0][0x1b0], RZ ;  /* 0x00006c0003027a24 */ /* 0x000fc800078e02ff */
        /* <DEDUP_REMOVED lines=32> */
.L_x_21595:
        /* <DEDUP_REMOVED lines=43> */
[----:B-1----:R-:W-:Y:S05]  /*a7d0*/  @P0 BRA P1, `(.L_x_21594) ;  /* 0x0000296000000947 */ /* 0x002fea0000800000 */
        /* <DEDUP_REMOVED lines=29> */
[----:B------:R-:W-:Y:S02]  /*a9b0*/  IADD3 R21, P0, R163, R120, RZ ;  /* 0x00000078a3157210 */ /* 0x000fe40007f1e0ff */
[----:B------:R-:W-:Y:S02]  /*a9c0*/  LEA.HI.X R17, R17, c[0x0][0x17c], R20, 0x2, P1 ;  /* 0x00005f0011117a11 */ /* 0x000fe400008f1414 */
[----:B------:R-:W-:Y:S02]  /*a9d0*/  LEA R20, P1, R21, c[0x0][0x178], 0x2 ;  /* 0x00005e0015147a11 */ /* 0x000fe400078210ff */
[----:B------:R-:W-:-:S02]  /*a9e0*/  LEA.HI.X.SX32 R22, R163, R126, 0x1, P0 ;  /* 0x0000007ea3167211 */ /* 0x000fc400000f0eff */
[----:B0-----:R-:W5:Y:S01]  /*a9f0*/  LDG.E.128.CONSTANT R16, [R16.64] ;  /* 0x0000000a10107981 */ /* 0x001f62000c1e9d00 */
        /* <DEDUP_REMOVED lines=14> */
[----:B-1----:R-:W4:Y:S01]  /*aae0*/  LDG.E.128.CONSTANT R28, [R28.64] ;  /* 0x0000000a1c1c7981 */ /* 0x002f22000c1e9d00 */
        /* <DEDUP_REMOVED lines=60> */
[----:B------:R-:W-:Y:S02]  /*aeb0*/  ISETP.NE.AND P0, PT, R152, R157, PT ;  /* 0x0000009d9800720c */ /* 0x000fe40003f05270 */
        /* <DEDUP_REMOVED lines=10> */
[----:B------:R-:W-:Y:S02]  /*af60*/  @!P0 IADD3 R90, R196, 0x1, RZ ;  /* 0x00000001c45a8810 */ /* 0x000fe40007ffe0ff */
[----:B------:R-:W-:Y:S02]  /*af70*/  LEA.HI.X R89, R89, c[0x0][0x17c], R92, 0x2, P2 ;  /* 0x00005f0059597a11 */ /* 0x000fe400010f145c */
[----:B------:R-:W-:Y:S02]  /*af80*/  IADD3 R94, P1, R199, R120, RZ ;  /* 0x00000078c75e7210 */ /* 0x000fe40007f3e0ff */
[----:B------:R-:W-:Y:S02]  /*af90*/  @!P0 ISETP.GE.AND P3, PT, R90, UR18, PT ;  /* 0x000000125a008c0c */ /* 0x000fe4000bf66270 */
[----:B------:R-:W-:Y:S01]  /*afa0*/  @!P0 IADD3 R93, R196, 0x2, RZ ;  /* 0x00000002c45d8810 */ /* 0x000fe20007ffe0ff */
[----:B------:R-:W5:Y:S01]  /*afb0*/  LDG.E.128.CONSTANT R88, [R88.64] ;  /* 0x0000000a58587981 */ /* 0x000f62000c1e9d00 */
[----:B------:R-:W-:-:S02]  /*afc0*/  LEA R92, P2, R94, c[0x0][0x178], 0x2 ;  /* 0x00005e005e5c7a11 */ /* 0x000fc400078410ff */
[----:B------:R-:W-:Y:S02]  /*afd0*/  LEA.HI.X.SX32 R95, R199, R126, 0x1, P1 ;  /* 0x0000007ec75f7211 */ /* 0x000fe400008f0eff */
[----:B------:R-:W-:Y:S02]  /*afe0*/  @!P0 ISETP.GE.AND P1, PT, R93, UR18, PT ;  /* 0x000000125d008c0c */ /* 0x000fe4000bf26270 */
[----:B------:R-:W-:Y:S02]  /*aff0*/  LEA.HI.X R93, R94, c[0x0][0x17c], R95, 0x2, P2 ;  /* 0x00005f005e5d7a11 */ /* 0x000fe400010f145f */
[-C--:B------:R-:W-:Y:S02]  /*b000*/  IADD3 R101, P4, R201, R120.reuse, RZ ;  /* 0x00000078c9657210 */ /* 0x080fe40007f9e0ff */
[----:B------:R-:W-:Y:S02]  /*b010*/  @!P0 IADD3 R97, R196, 0x3, RZ ;  /* 0x00000003c4618810 */ /* 0x000fe40007ffe0ff */
[----:B------:R-:W-:Y:S01]  /*b020*/  IADD3 R98, P6, R203, R120, RZ ;  /* 0x00000078cb627210 */ /* 0x000fe20007fde0ff */
[----:B------:R-:W5:Y:S01]  /*b030*/  LDG.E.128.CONSTANT R92, [R92.64] ;  /* 0x0000000a5c5c7981 */ /* 0x000f62000c1e9d00 */
[----:B------:R-:W-:-:S02]  /*b040*/  LEA R96, P5, R101, c[0x0][0x178], 0x2 ;  /* 0x00005e0065607a11 */ /* 0x000fc400078a10ff */
[-C--:B------:R-:W-:Y:S02]  /*b050*/  LEA.HI.X.SX32 R102, R201, R126.reuse, 0x1, P4 ;  /* 0x0000007ec9667211 */ /* 0x080fe400020f0eff */
[----:B------:R-:W-:Y:S02]  /*b060*/  @!P0 ISETP.GE.AND P4, PT, R97, UR18, PT ;  /* 0x0000001261008c0c */ /* 0x000fe4000bf86270 */
[----:B------:R-:W-:Y:S02]  /*b070*/  LEA.HI.X.SX32 R99, R203, R126, 0x1, P6 ;  /* 0x0000007ecb637211 */ /* 0x000fe400030f0eff */
[----:B------:R-:W-:Y:S02]  /*b080*/  LEA.HI.X R97, R101, c[0x0][0x17c], R102, 0x2, P5 ;  /* 0x00005f0065617a11 */ /* 0x000fe400028f1466 */
[----:B------:R-:W-:Y:S02]  /*b090*/  LEA R100, P2, R98, c[0x0][0x178], 0x2 ;  /* 0x00005e0062647a11 */ /* 0x000fe400078410ff */
[----:B------:R-:W-:-:S02]  /*b0a0*/  IADD3 R102, P5, R205, R120, RZ ;  /* 0x00000078cd667210 */ /* 0x000fc40007fbe0ff */
[----:B------:R-:W-:Y:S02]  /*b0b0*/  LEA.HI.X R101, R98, c[0x0][0x17c], R99, 0x2, P2 ;  /* 0x00005f0062657a11 */ /* 0x000fe400010f1463 */
[----:B------:R-:W5:Y:S01]  /*b0c0*/  LDG.E.128.CONSTANT R96, [R96.64] ;  /* 0x0000000a60607981 */ /* 0x000f62000c1e9d00 */
[C---:B------:R-:W-:Y:S02]  /*b0d0*/  @!P0 ISETP.GE.AND P2, PT, R196.reuse, UR18, PT ;  /* 0x00000012c4008c0c */ /* 0x040fe4000bf46270 */
[----:B------:R-:W-:Y:S02]  /*b0e0*/  @!P0 IADD3 R105, R196, 0x1, RZ ;  /* 0x00000001c4698810 */ /* 0x000fe40007ffe0ff */
[----:B------:R-:W-:Y:S02]  /*b0f0*/  LEA.HI.X.SX32 R103, R205, R126, 0x1, P5 ;  /* 0x0000007ecd677211 */ /* 0x000fe400028f0eff */
[----:B------:R-:W-:Y:S02]  /*b100*/  LEA R104, P6, R102, c[0x0][0x178], 0x2 ;  /* 0x00005e0066687a11 */ /* 0x000fe400078c10ff */
[----:B------:R-:W-:-:S02]  /*b110*/  IADD3 R106, P5, R207, R120, RZ ;  /* 0x00000078cf6a7210 */ /* 0x000fc40007fbe0ff */
[C---:B------:R-:W-:Y:S02]  /*b120*/  @!P0 IADD3 R109, R196.reuse, 0x2, RZ ;  /* 0x00000002c46d8810 */ /* 0x040fe40007ffe0ff */
[----:B------:R-:W-:Y:S02]  /*b130*/  LEA.HI.X.SX32 R107, R207, R126, 0x1, P5 ;  /* 0x0000007ecf6b7211 */ /* 0x000fe400028f0eff */
[----:B------:R-:W-:-:S04]  /*b140*/  @!P0 IADD3 R110, R196, 0x3, RZ ;  /* 0x00000003c46e8810 */ /* 0x000fc80007ffe0ff */
[----:B------:R-:W-:Y:S02]  /*b150*/  @!P0 ISETP.GE.AND P5, PT, R110, UR18, PT ;  /* 0x000000126e008c0c */ /* 0x000fe4000bfa6270 */
[C---:B------:R-:W-:Y:S02]  /*b160*/  @!P0 IADD3 R113, R196.reuse, 0x1, RZ ;  /* 0x00000001c4718810 */ /* 0x040fe40007ffe0ff */
[C---:B------:R-:W-:Y:S02]  /*b170*/  @!P0 IADD3 R118, R196.reuse, 0x3, RZ ;  /* 0x00000003c4768810 */ /* 0x040fe40007ffe0ff */
[C---:B------:R-:W-:Y:S02]  /*b180*/  @!P0 IADD3 R117, R196.reuse, 0x2, RZ ;  /* 0x00000002c4758810 */ /* 0x040fe40007ffe0ff */
[----:B------:R-:W-:Y:S02]  /*b190*/  @!P0 IADD3 R123, R196, 0x1, RZ ;  /* 0x00000001c47b8810 */ /* 0x000fe40007ffe0ff */
[----:B--2---:R-:W-:-:S02]  /*b1a0*/  @!P0 FSEL R4, R4, RZ, !P2 ;  /* 0x000000ff04048208 */ /* 0x004fc40005000000 */
[----:B------:R-:W-:Y:S02]  /*b1b0*/  @!P0 ISETP.GE.AND P2, PT, R105, UR18, PT ;  /* 0x0000001269008c0c */ /* 0x000fe4000bf46270 */
[----:B------:R-:W-:Y:S02]  /*b1c0*/  LEA.HI.X R105, R102, c[0x0][0x17c], R103, 0x2, P6 ;  /* 0x00005f0066697a11 */ /* 0x000fe400030f1467 */
[----:B------:R-:W2:Y:S01]  /*b1d0*/  LDG.E.128.CONSTANT R100, [R100.64] ;  /* 0x0000000a64647981 */ /* 0x000ea2000c1e9d00 */
[C---:B------:R-:W-:Y:S02]  /*b1e0*/  LEA R108, P6, R106.reuse, c[0x0][0x178], 0x2 ;  /* 0x00005e006a6c7a11 */ /* 0x040fe400078c10ff */
[----:B------:R-:W-:Y:S02]  /*b1f0*/  @!P0 FSEL R5, R5, RZ, !P3 ;  /* 0x000000ff05058208 */ /* 0x000fe40005800000 */
[----:B------:R-:W-:Y:S02]  /*b200*/  @!P0 ISETP.GE.AND P3, PT, R109, UR18, PT ;  /* 0x000000126d008c0c */ /* 0x000fe4000bf66270 */
[----:B------:R-:W-:-:S02]  /*b210*/  LEA.HI.X R109, R106, c[0x0][0x17c], R107, 0x2, P6 ;  /* 0x00005f006a6d7a11 */ /* 0x000fc400030f146b */
[----:B------:R-:W-:Y:S01]  /*b220*/  @!P0 FSEL R6, R6, RZ, !P1 ;  /* 0x000000ff06068208 */ /* 0x000fe20004800000 */
[----:B------:R-:W2:Y:S01]  /*b230*/  LDG.E.128.CONSTANT R104, [R104.64] ;  /* 0x0000000a68687981 */ /* 0x000ea2000c1e9d00 */
[----:B------:R-:W-:-:S04]  /*b240*/  IADD3 R110, P1, R209, R120, RZ ;  /* 0x00000078d16e7210 */ /* 0x000fc80007f3e0ff */
[----:B------:R-:W-:Y:S02]  /*b250*/  LEA.HI.X.SX32 R111, R209, R126, 0x1, P1 ;  /* 0x0000007ed16f7211 */ /* 0x000fe400008f0eff */
[C---:B------:R-:W-:Y:S02]  /*b260*/  LEA R112, P6, R110.reuse, c[0x0][0x178], 0x2 ;  /* 0x00005e006e707a11 */ /* 0x040fe400078c10ff */
[----:B------:R-:W-:Y:S02]  /*b270*/  @!P0 ISETP.GE.AND P1, PT, R113, UR18, PT ;  /* 0x0000001271008c0c */ /* 0x000fe4000bf26270 */
[----:B------:R-:W-:Y:S02]  /*b280*/  LEA.HI.X R113, R110, c[0x0][0x17c], R111, 0x2, P6 ;  /* 0x00005f006e717a11 */ /* 0x000fe400030f146f */
[----:B------:R-:W-:Y:S01]  /*b290*/  @!P0 FSEL R7, R7, RZ, !P4 ;  /* 0x000000ff07078208 */ /* 0x000fe20006000000 */
[----:B------:R-:W2:Y:S01]  /*b2a0*/  LDG.E.128.CONSTANT R108, [R108.64] ;  /* 0x0000000a6c6c7981 */ /* 0x000ea2000c1e9d00 */
[----:B------:R-:W-:-:S04]  /*b2b0*/  @!P0 ISETP.GE.AND P4, PT, R196, UR18, PT ;  /* 0x00000012c4008c0c */ /* 0x000fc8000bf86270 */
[----:B---3--:R-:W-:Y:S02]  /*b2c0*/  @!P0 FSEL R8, R8, RZ, !P4 ;  /* 0x000000ff08088208 */ /* 0x008fe40006000000 */
[C---:B------:R-:W-:Y:S02]  /*b2d0*/  IADD3 R114, P4, R211.reuse, R120, RZ ;  /* 0x00000078d3727210 */ /* 0x040fe40007f9e0ff */
[----:B------:R-:W-:Y:S02]  /*b2e0*/  @!P0 FSEL R10, R10, RZ, !P3 ;  /* 0x000000ff0a0a8208 */ /* 0x000fe40005800000 */
[----:B------:R-:W-:Y:S02]  /*b2f0*/  LEA R116, P6, R114, c[0x0][0x178], 0x2 ;  /* 0x00005e0072747a11 */ /* 0x000fe400078c10ff */
[----:B------:R-:W-:Y:S02]  /*b300*/  LEA.HI.X.SX32 R115, R211, R126, 0x1, P4 ;  /* 0x0000007ed3737211 */ /* 0x000fe400020f0eff */
[----:B------:R-:W-:-:S02]  /*b310*/  @!P0 ISETP.GE.AND P4, PT, R118, UR18, PT ;  /* 0x0000001276008c0c */ /* 0x000fc4000bf86270 */
[----:B------:R-:W-:Y:S02]  /*b320*/  @!P0 FSEL R9, R9, RZ, !P2 ;  /* 0x000000ff09098208 */ /* 0x000fe40005000000 */
[----:B------:R-:W-:Y:S02]  /*b330*/  IADD3 R118, P3, R213, R120, RZ ;  /* 0x00000078d5767210 */ /* 0x000fe40007f7e0ff */
[----:B------:R-:W-:Y:S02]  /*b340*/  @!P0 ISETP.GE.AND P2, PT, R117, UR18, PT ;  /* 0x0000001275008c0c */ /* 0x000fe4000bf46270 */
[----:B------:R-:W-:Y:S02]  /*b350*/  LEA.HI.X R117, R114, c[0x0][0x17c], R115, 0x2, P6 ;  /* 0x00005f0072757a11 */ /* 0x000fe400030f1473 */
[----:B------:R-:W-:Y:S01]  /*b360*/  @!P0 ISETP.GE.AND P6, PT, R196, UR18, PT ;  /* 0x00000012c4008c0c */ /* 0x000fe2000bfc6270 */
[----:B------:R-:W3:Y:S01]  /*b370*/  LDG.E.128.CONSTANT R112, [R112.64] ;  /* 0x0000000a70707981 */ /* 0x000ee2000c1e9d00 */
[----:B------:R-:W-:-:S02]  /*b380*/  @!P0 FSEL R11, R11, RZ, !P5 ;  /* 0x000000ff0b0b8208 */ /* 0x000fc40006800000 */
[----:B------:R-:W-:Y:S02]  /*b390*/  LEA.HI.X.SX32 R119, R213, R126, 0x1, P3 ;  /* 0x0000007ed5777211 */ /* 0x000fe400018f0eff */
[----:B------:R-:W-:Y:S02]  /*b3a0*/  LEA R122, P5, R118, c[0x0][0x178], 0x2 ;  /* 0x00005e00767a7a11 */ /* 0x000fe400078a10ff */
[----:B------:R-:W-:Y:S02]  /*b3b0*/  IADD3 R121, P3, R215, R120, RZ ;  /* 0x00000078d7797210 */ /* 0x000fe40007f7e0ff */
[----:B----4-:R-:W-:Y:S02]  /*b3c0*/  @!P0 FSEL R12, R12, RZ, !P6 ;  /* 0x000000ff0c0c8208 */ /* 0x010fe40007000000 */
[----:B------:R-:W-:Y:S02]  /*b3d0*/  @!P0 ISETP.GE.AND P6, PT, R123, UR18, PT ;  /* 0x000000127b008c0c */ /* 0x000fe4000bfc6270 */
[----:B------:R-:W-:-:S02]  /*b3e0*/  LEA.HI.X R123, R118, c[0x0][0x17c], R119, 0x2, P5 ;  /* 0x00005f00767b7a11 */ /* 0x000fc400028f1477 */
[----:B------:R-:W-:Y:S01]  /*b3f0*/  @!P0 IADD3 R125, R196, 0x2, RZ ;  /* 0x00000002c47d8810 */ /* 0x000fe20007ffe0ff */
[----:B------:R-:W4:Y:S01]  /*b400*/  LDG.E.128.CONSTANT R116, [R116.64] ;  /* 0x0000000a74747981 */ /* 0x000f22000c1e9d00 */
[----:B------:R-:W-:Y:S02]  /*b410*/  LEA.HI.X.SX32 R128, R215, R126, 0x1, P3 ;  /* 0x0000007ed7807211 */ /* 0x000fe400018f0eff */
[----:B------:R-:W-:Y:S02]  /*b420*/  LEA R124, P5, R121, c[0x0][0x178], 0x2 ;  /* 0x00005e00797c7a11 */ /* 0x000fe400078a10ff */
[----:B------:R-:W-:Y:S02]  /*b430*/  IADD3 R127, P3, R137, R120, RZ ;  /* 0x00000078897f7210 */ /* 0x000fe40007f7e0ff */
[----:B------:R-:W-:Y:S02]  /*b440*/  @!P0 FSEL R13, R13, RZ, !P1 ;  /* 0x000000ff0d0d8208 */ /* 0x000fe40004800000 */
[----:B------:R-:W-:-:S02]  /*b450*/  @!P0 ISETP.GE.AND P1, PT, R125, UR18, PT ;  /* 0x000000127d008c0c */ /* 0x000fc4000bf26270 */
[----:B------:R-:W-:Y:S02]  /*b460*/  LEA.HI.X R125, R121, c[0x0][0x17c], R128, 0x2, P5 ;  /* 0x00005f00797d7a11 */ /* 0x000fe400028f1480 */
[C---:B------:R-:W-:Y:S01]  /*b470*/  @!P0 IADD3 R129, R196.reuse, 0x3, RZ ;  /* 0x00000003c4818810 */ /* 0x040fe20007ffe0ff */
[----:B------:R-:W2:Y:S01]  /*b480*/  LDG.E.128.CONSTANT R120, [R122.64] ;  /* 0x0000000a7a787981 */ /* 0x000ea2000c1e9d00 */
[----:B------:R-:W-:Y:S02]  /*b490*/  @!P0 IADD3 R130, R196, 0x1, RZ ;  /* 0x00000001c4828810 */ /* 0x000fe40007ffe0ff */
[----:B------:R-:W-:Y:S02]  /*b4a0*/  LEA.HI.X.SX32 R126, R137, R126, 0x1, P3 ;  /* 0x0000007e897e7211 */ /* 0x000fe400018f0eff */
[----:B------:R-:W-:Y:S02]  /*b4b0*/  LEA R128, P5, R127, c[0x0][0x178], 0x2 ;  /* 0x00005e007f807a11 */ /* 0x000fe400078a10ff */
[----:B------:R-:W-:-:S02]  /*b4c0*/  @!P0 FSEL R14, R14, RZ, !P2 ;  /* 0x000000ff0e0e8208 */ /* 0x000fc40005000000 */
[----:B------:R-:W-:Y:S02]  /*b4d0*/  @!P0 ISETP.GE.AND P2, PT, R129, UR18, PT ;  /* 0x0000001281008c0c */ /* 0x000fe4000bf46270 */
[----:B------:R-:W-:Y:S02]  /*b4e0*/  @!P0 ISETP.GE.AND P3, PT, R130, UR18, PT ;  /* 0x0000001282008c0c */ /* 0x000fe4000bf66270 */
[----:B------:R-:W-:Y:S02]  /*b4f0*/  LEA.HI.X R129, R127, c[0x0][0x17c], R126, 0x2, P5 ;  /* 0x00005f007f817a11 */ /* 0x000fe400028f147e */
[----:B------:R-:W-:Y:S01]  /*b500*/  @!P0 IADD3 R130, R196, 0x2, RZ ;  /* 0x00000002c4828810 */ /* 0x000fe20007ffe0ff */
[----:B------:R-:W2:Y:S01]  /*b510*/  LDG.E.128.CONSTANT R124, [R124.64] ;  /* 0x0000000a7c7c7981 */ /* 0x000ea2000c1e9d00 */
[----:B------:R-:W-:Y:S02]  /*b520*/  @!P0 FSEL R15, R15, RZ, !P4 ;  /* 0x000000ff0f0f8208 */ /* 0x000fe40006000000 */
[----:B------:R-:W-:-:S02]  /*b530*/  @!P0 ISETP.GE.AND P4, PT, R130, UR18, PT ;  /* 0x0000001282008c0c */ /* 0x000fc4000bf86270 */
[----:B------:R-:W2:Y:S01]  /*b540*/  LDG.E.128.CONSTANT R128, [R128.64] ;  /* 0x0000000a80807981 */ /* 0x000ea2000c1e9d00 */
        /* <DEDUP_REMOVED lines=9> */
[----:B------:R-:W-:Y:S02]  /*b5e0*/  @!P0 ISETP.GE.AND P3, PT, R132, UR18, PT ;  /* 0x0000001284008c0c */ /* 0x000fe4000bf66270 */
[C---:B------:R-:W-:Y:S02]  /*b5f0*/  @!P0 IADD3 R133, R196.reuse, 0x1, RZ ;  /* 0x00000001c4858810 */ /* 0x040fe40007ffe0ff */
        /* <DEDUP_REMOVED lines=200> */
[----:B--2---:R-:W-:Y:S02]  /*c280*/  @!P0 FSEL R101, R101, RZ, !P3 ;  /* 0x000000ff65658208 */ /* 0x004fe40005800000 */
        /* <DEDUP_REMOVED lines=15> */
[----:B------:R-:W-:-:S02]  /*c380*/  @!P0 FSEL R106, R106, RZ, !P2 ;  /* 0x000000ff6a6a8208 */ /* 0x000fc40005000000 */
[----:B------:R-:W-:Y:S02]  /*c390*/  @!P0 ISETP.GE.AND P1, PT, R132, UR18, PT ;  /* 0x0000001284008c0c */ /* 0x000fe4000bf26270 */
[C---:B------:R-:W-:Y:S02]  /*c3a0*/  @!P0 ISETP.GE.AND P4, PT, R196.reuse, UR18, PT ;  /* 0x00000012c4008c0c */ /* 0x040fe4000bf86270 */
[C---:B------:R-:W-:Y:S02]  /*c3b0*/  @!P0 ISETP.GE.AND P2, PT, R196.reuse, UR18, PT ;  /* 0x00000012c4008c0c */ /* 0x040fe4000bf46270 */
[----:B------:R-:W-:Y:S02]  /*c3c0*/  @!P0 IADD3 R132, R196, 0x1, RZ ;  /* 0x00000001c4848810 */ /* 0x000fe40007ffe0ff */
[----:B------:R-:W-:Y:S02]  /*c3d0*/  @!P0 FSEL R104, R104, RZ, !P4 ;  /* 0x000000ff68688208 */ /* 0x000fe40006000000 */
[----:B------:R-:W-:-:S02]  /*c3e0*/  @!P0 FSEL R108, R108, RZ, !P2 ;  /* 0x000000ff6c6c8208 */ /* 0x000fc40005000000 */
[----:B------:R-:W-:Y:S02]  /*c3f0*/  @!P0 FSEL R109, R109, RZ, !P3 ;  /* 0x000000ff6d6d8208 */ /* 0x000fe40005800000 */
[C---:B------:R-:W-:Y:S02]  /*c400*/  @!P0 ISETP.GE.AND P4, PT, R133.reuse, UR18, PT ;  /* 0x0000001285008c0c */ /* 0x040fe4000bf86270 */
[----:B------:R-:W-:Y:S02]  /*c410*/  @!P0 ISETP.GE.AND P2, PT, R133, UR18, PT ;  /* 0x0000001285008c0c */ /* 0x000fe4000bf46270 */
[----:B------:R-:W-:Y:S02]  /*c420*/  @!P0 ISETP.GE.AND P3, PT, R132, UR18, PT ;  /* 0x0000001284008c0c */ /* 0x000fe4000bf66270 */
[----:B------:R0:W1:Y:S01]  /*c430*/  LDS.128 R132, [R196.X4+0x420] ;  /* 0x00042000c4847984 */ /* 0x0000620000004c00 */
[----:B------:R-:W-:Y:S02]  /*c440*/  @!P0 IADD3 R200, R196, 0x2, RZ ;  /* 0x00000002c4c88810 */ /* 0x000fe40007ffe0ff */
[----:B------:R-:W-:-:S02]  /*c450*/  @!P0 FSEL R111, R111, RZ, !P4 ;  /* 0x000000ff6f6f8208 */ /* 0x000fc40006000000 */
[----:B------:R-:W-:Y:S02]  /*c460*/  @!P0 ISETP.GE.AND P4, PT, R200, UR18, PT ;  /* 0x00000012c8008c0c */ /* 0x000fe4000bf86270 */
[----:B------:R-:W-:Y:S02]  /*c470*/  @!P0 IADD3 R200, R196, 0x1, RZ ;  /* 0x00000001c4c88810 */ /* 0x000fe40007ffe0ff */
[----:B------:R-:W-:Y:S02]  /*c480*/  @!P0 FSEL R110, R110, RZ, !P5 ;  /* 0x000000ff6e6e8208 */ /* 0x000fe40006800000 */
[----:B---3--:R-:W-:Y:S02]  /*c490*/  @!P0 FSEL R113, R113, RZ, !P6 ;  /* 0x000000ff71718208 */ /* 0x008fe40007000000 */
[----:B------:R-:W-:Y:S02]  /*c4a0*/  @!P0 FSEL R114, R114, RZ, !P1 ;  /* 0x000000ff72728208 */ /* 0x000fe40004800000 */
[----:B------:R-:W-:-:S02]  /*c4b0*/  @!P0 ISETP.GE.AND P5, PT, R196, UR18, PT ;  /* 0x00000012c4008c0c */ /* 0x000fc4000bfa6270 */
[----:B------:R-:W-:Y:S02]  /*c4c0*/  @!P0 ISETP.GE.AND P6, PT, R200, UR18, PT ;  /* 0x00000012c8008c0c */ /* 0x000fe4000bfc6270 */
[C---:B------:R-:W-:Y:S02]  /*c4d0*/  @!P0 ISETP.GE.AND P1, PT, R196.reuse, UR18, PT ;  /* 0x00000012c4008c0c */ /* 0x040fe4000bf26270 */
[C---:B------:R-:W-:Y:S02]  /*c4e0*/  @!P0 IADD3 R198, R196.reuse, 0x3, RZ ;  /* 0x00000003c4c68810 */ /* 0x040fe40007ffe0ff */
[----:B------:R-:W-:Y:S02]  /*c4f0*/  @!P0 IADD3 R200, R196, 0x3, RZ ;  /* 0x00000003c4c88810 */ /* 0x000fe40007ffe0ff */
[----:B------:R-:W-:Y:S02]  /*c500*/  @!P0 FSEL R112, R112, RZ, !P5 ;  /* 0x000000ff70708208 */ /* 0x000fe40006800000 */
[----:B----4-:R-:W-:-:S02]  /*c510*/  @!P0 FSEL R116, R116, RZ, !P1 ;  /* 0x000000ff74748208 */ /* 0x010fc40004800000 */
[----:B------:R-:W-:Y:S02]  /*c520*/  @!P0 FSEL R117, R117, RZ, !P3 ;  /* 0x000000ff75758208 */ /* 0x000fe40005800000 */
[----:B------:R-:W-:Y:S02]  /*c530*/  @!P0 ISETP.GE.AND P5, PT, R198, UR18, PT ;  /* 0x00000012c6008c0c */ /* 0x000fe4000bfa6270 */
[----:B------:R-:W-:Y:S02]  /*c540*/  @!P0 ISETP.GE.AND P1, PT, R200, UR18, PT ;  /* 0x00000012c8008c0c */ /* 0x000fe4000bf26270 */
[C---:B------:R-:W-:Y:S02]  /*c550*/  @!P0 ISETP.GE.AND P3, PT, R196.reuse, UR18, PT ;  /* 0x00000012c4008c0c */ /* 0x040fe4000bf66270 */
        /* <DEDUP_REMOVED lines=14> */
[----:B------:R-:W-:Y:S02]  /*c640*/  @!P0 FSEL R126, R126, RZ, !P3 ;  /* 0x000000ff7e7e8208 */ /* 0x000fe40005800000 */
[C---:B------:R-:W-:Y:S02]  /*c650*/  @!P0 IADD3 R198, R196.reuse, 0x3, RZ ;  /* 0x00000003c4c68810 */ /* 0x040fe40007ffe0ff */
[C---:B------:R-:W-:Y:S02]  /*c660*/  @!P0 ISETP.GE.AND P3, PT, R196.reuse, UR18, PT ;  /* 0x00000012c4008c0c */ /* 0x040fe4000bf66270 */
[----:B------:R-:W-:Y:S02]  /*c670*/  @!P0 FSEL R125, R125, RZ, !P4 ;  /* 0x000000ff7d7d8208 */ /* 0x000fe40006000000 */
[----:B0-----:R-:W-:Y:S02]  /*c680*/  @!P0 IADD3 R196, R196, 0x2, RZ ;  /* 0x00000002c4c48810 */ /* 0x001fe40007ffe0ff */
[----:B------:R-:W-:Y:S01]  /*c690*/  @!P0 FSEL R129, R129, RZ, !P6 ;  /* 0x000000ff81818208 */ /* 0x000fe20007000000 */
[C---:B-1----:R-:W-:Y:S01]  /*c6a0*/  FMUL.FTZ R9, R133.reuse, R9 ;  /* 0x0000000985097220 */ /* 0x042fe20000410000 */
        /* <DEDUP_REMOVED lines=34> */
[----:B------:R-:W-:Y:S01]  /*c8d0*/  FFMA.FTZ R9, R132, R8, R9 ;  /* 0x0000000884097223 */ /* 0x000fe20000010009 */
[----:B------:R-:W-:Y:S01]  /*c8e0*/  @!P0 ISETP.GE.AND P2, PT, R198, UR18, PT ;  /* 0x00000012c6008c0c */ /* 0x000fe2000bf46270 */
[----:B------:R-:W-:Y:S01]  /*c8f0*/  FFMA.FTZ R5, R132, R4, R5 ;  /* 0x0000000484057223 */ /* 0x000fe20000010005 */
[----:B------:R-:W-:Y:S01]  /*c900*/  @!P0 ISETP.GE.AND P4, PT, R198, UR18, PT ;  /* 0x00000012c6008c0c */ /* 0x000fe2000bf86270 */
        /* <DEDUP_REMOVED lines=131> */
.L_x_21594:
[----:B------:R-:W-:Y:S05]  /*d140*/  BSYNC B1 ;  /* 0x0000000000017941 */ /* 0x000fea0003800000 */
.L_x_21593:
[----:B------:R-:W-:-:S04]  /*d150*/  IADD3 R152, R152, 0x4, RZ ;  /* 0x0000000498987810 */ /* 0x000fc80007ffe0ff */
[----:B------:R-:W-:-:S13]  /*d160*/  ISETP.GE.AND P0, PT, R152, UR13, PT ;  /* 0x0000000d98007c0c */ /* 0x000fda000bf06270 */
[----:B------:R-:W-:Y:S01]  /*d170*/  @P0 CALL.REL.NOINC `(.L_x_21592) ;  /* 0x0000001000000944 */ /* 0x000fe20003c00000 */
[----:B------:R-:W-:Y:S05]  /*d180*/  BRA `(.L_x_21595) ;  /* 0xffffd39000007947 */ /* 0x000fea000383ffff */
.L_x_21592:
[----:B------:R-:W-:Y:S05]  /*d190*/  BSYNC B0 ;  /* 0x0000000000007941 */ /* 0x000fea0003800000 */
.L_x_21591:
[----:B------:R-:W2:Y:S01]  /*d1a0*/  LDL R69, [R1] ;  /* 0x0000000001457983 */ /* 0x000ea20000100800 */
[----:B------:R-:W-:Y:S01]  /*d1b0*/  BSSY B0, `(.L_x_21596) ;  /* 0x00000ac000007945 */ /* 0x000fe20003800000 */
[----:B------:R-:W-:Y:S02]  /*d1c0*/  IMAD.SHL.U32 R0, R0, 0x100, RZ ;  /* 0x0000010000007824 */ /* 0x000fe400078e00ff */
[----:B------:R-:W0:Y:S04]  /*d1d0*/  SHFL.BFLY PT, R3, R170, 0x2, 0x1f ;  /* 0x0c401f00aa037f89 */ /* 0x000e2800000e0000 */
[----:B------:R-:W3:Y:S04]  /*d1e0*/  SHFL.BFLY PT, R5, R166, 0x2, 0x1f ;  /* 0x0c401f00a6057f89 */ /* 0x000ee800000e0000 */
[----:B------:R-:W4:Y:S04]  /*d1f0*/  SHFL.BFLY PT, R7, R136, 0x2, 0x1f ;  /* 0x0c401f0088077f89 */ /* 0x000f2800000e0000 */
[----:B------:R-:W5:Y:S04]  /*d200*/  SHFL.BFLY PT, R9, R174, 0x2, 0x1f ;  /* 0x0c401f00ae097f89 */ /* 0x000f6800000e0000 */
[----:B------:R-:W1:Y:S04]  /*d210*/  SHFL.BFLY PT, R13, R182, 0x2, 0x1f ;  /* 0x0c401f00b60d7f89 */ /* 0x000e6800000e0000 */
        /* <DEDUP_REMOVED lines=18> */
[----:B---3--:R-:W-:Y:S02]  /*d340*/  FADD.FTZ R17, R17, R168 ;  /* 0x000000a811117221 */ /* 0x008fe40000010000 */
[----:B----4-:R-:W-:Y:S01]  /*d350*/  FADD.FTZ R147, R4, R147 ;  /* 0x0000009304937221 */ /* 0x010fe20000010000 */
[----:B------:R-:W3:Y:S01]  /*d360*/  S2R R66, SR_TID.X ;  /* 0x0000000000427919 */ /* 0x000ee20000002100 */
[----:B-----5:R-:W-:-:S03]  /*d370*/  FADD.FTZ R145, R6, R145 ;  /* 0x0000009106917221 */ /* 0x020fc60000010000 */
[----:B------:R-:W4:Y:S01]  /*d380*/  SHFL.BFLY PT, R2, R3, 0x1, 0x1f ;  /* 0x0c201f0003027f89 */ /* 0x000f2200000e0000 */
[----:B-1----:R-:W-:-:S03]  /*d390*/  FADD.FTZ R143, R8, R143 ;  /* 0x0000008f088f7221 */ /* 0x002fc60000010000 */
[----:B------:R-:W1:Y:S01]  /*d3a0*/  SHFL.BFLY PT, R19, R164, 0x2, 0x1f ;  /* 0x0c401f00a4137f89 */ /* 0x000e6200000e0000 */
[----:B------:R-:W-:-:S03]  /*d3b0*/  FADD.FTZ R139, R10, R139 ;  /* 0x0000008b0a8b7221 */ /* 0x000fc60000010000 */
[----:B------:R-:W5:Y:S01]  /*d3c0*/  SHFL.BFLY PT, R25, R140, 0x2, 0x1f ;  /* 0x0c401f008c197f89 */ /* 0x000f6200000e0000 */
[----:B------:R-:W-:-:S03]  /*d3d0*/  FADD.FTZ R21, R21, R194 ;  /* 0x000000c215157221 */ /* 0x000fc60000010000 */
[----:B------:R-:W5:Y:S01]  /*d3e0*/  SHFL.BFLY PT, R31, R148, 0x2, 0x1f ;  /* 0x0c401f00941f7f89 */ /* 0x000f6200000e0000 */
[----:B0-----:R-:W-:-:S03]  /*d3f0*/  FADD.FTZ R23, R23, R146 ;  /* 0x0000009217177221 */ /* 0x001fc60000010000 */
[----:B------:R-:W0:Y:S04]  /*d400*/  SHFL.BFLY PT, R57, R158, 0x2, 0x1f ;  /* 0x0c401f009e397f89 */ /* 0x000e2800000e0000 */
[----:B------:R-:W0:Y:S01]  /*d410*/  SHFL.BFLY PT, R4, R5, 0x1, 0x1f ;  /* 0x0c201f0005047f89 */ /* 0x000e2200000e0000 */
[----:B---3--:R-:W-:-:S03]  /*d420*/  LOP3.LUT R18, R66, 0xffffffc0, RZ, 0xc0, !PT ;  /* 0xffffffc042127812 */ /* 0x008fc600078ec0ff */
        /* <DEDUP_REMOVED lines=10> */
[----:B------:R-:W0:Y:S01]  /*d4d0*/  SHFL.BFLY PT, R39, R184, 0x2, 0x1f ;  /* 0x0c401f00b8277f89 */ /* 0x000e2200000e0000 */
[----:B------:R-:W-:-:S03]  /*d4e0*/  FADD.FTZ R3, R5, R4 ;  /* 0x0000000405037221 */ /* 0x000fc60000010000 */
[----:B------:R-:W0:Y:S01]  /*d4f0*/  SHFL.BFLY PT, R41, R180, 0x2, 0x1f ;  /* 0x0c401f00b4297f89 */ /* 0x000e2200000e0000 */
        /* <DEDUP_REMOVED lines=24> */
[----:B0-----:R-:W-:Y:S02]  /*d680*/  FADD.FTZ R59, R59, R156 ;  /* 0x0000009c3b3b7221 */ /* 0x001fe40000010000 */
[----:B------:R-:W-:Y:S01]  /*d690*/  FADD.FTZ R4, R7, R6 ;  /* 0x0000000607047221 */ /* 0x000fe20000010000 */
[----:B------:R-:W0:Y:S01]  /*d6a0*/  SHFL.BFLY PT, R20, R147, 0x1, 0x1f ;  /* 0x0c201f0093147f89 */ /* 0x000e2200000e0000 */
[----:B---3--:R-:W-:-:S03]  /*d6b0*/  FADD.FTZ R5, R9, R8 ;  /* 0x0000000809057221 */ /* 0x008fc60000010000 */
[----:B------:R-:W3:Y:S01]  /*d6c0*/  SHFL.BFLY PT, R30, R139, 0x1, 0x1f ;  /* 0x0c201f008b1e7f89 */ /* 0x000ee200000e0000 */
[----:B----4-:R-:W-:-:S03]  /*d6d0*/  FADD.FTZ R7, R13, R12 ;  /* 0x0000000c0d077221 */ /* 0x010fc60000010000 */
[----:B------:R-:W-:Y:S01]  /*d6e0*/  SHFL.BFLY PT, R32, R31, 0x1, 0x1f ;  /* 0x0c201f001f207f89 */ /* 0x000fe200000e0000 */
[----:B-1----:R-:W-:-:S03]  /*d6f0*/  FADD.FTZ R8, R15, R14 ;  /* 0x0000000e0f087221 */ /* 0x002fc60000010000 */
[----:B------:R-:W1:Y:S01]  /*d700*/  SHFL.BFLY PT, R12, R21, 0x1, 0x1f ;  /* 0x0c201f00150c7f89 */ /* 0x000e6200000e0000 */
[----:B-----5:R-:W-:-:S03]  /*d710*/  FADD.FTZ R6, R11, R10 ;  /* 0x0000000a0b067221 */ /* 0x020fc60000010000 */
[----:B------:R-:W4:Y:S01]  /*d720*/  SHFL.BFLY PT, R14, R23, 0x1, 0x1f ;  /* 0x0c201f00170e7f89 */ /* 0x000f2200000e0000 */
[----:B------:R-:W-:-:S03]  /*d730*/  FADD.FTZ R9, R17, R16 ;  /* 0x0000001011097221 */ /* 0x000fc60000010000 */
[----:B------:R-:W5:Y:S04]  /*d740*/  SHFL.BFLY PT, R10, R19, 0x1, 0x1f ;  /* 0x0c201f00130a7f89 */ /* 0x000f6800000e0000 */
[----:B------:R-:W5:Y:S01]  /*d750*/  SHFL.BFLY PT, R16, R141, 0x1, 0x1f ;  /* 0x0c201f008d107f89 */ /* 0x000f6200000e0000 */
[----:B0-----:R-:W-:-:S03]  /*d760*/  FADD.FTZ R15, R147, R20 ;  /* 0x00000014930f7221 */ /* 0x001fc60000010000 */
[----:B------:R-:W0:Y:S01]  /*d770*/  SHFL.BFLY PT, R56, R57, 0x1, 0x1f ;  /* 0x0c201f0039387f89 */ /* 0x000e2200000e0000 */
[----:B---3--:R-:W-:-:S03]  /*d780*/  FADD.FTZ R20, R139, R30 ;  /* 0x0000001e8b147221 */ /* 0x008fc60000010000 */
[----:B------:R-:W3:Y:S04]  /*d790*/  SHFL.BFLY PT, R22, R27, 0x1, 0x1f ;  /* 0x0c201f001b167f89 */ /* 0x000ee800000e0000 */
[----:B------:R-:W3:Y:S01]  /*d7a0*/  SHFL.BFLY PT, R24, R145, 0x1, 0x1f ;  /* 0x0c201f0091187f89 */ /* 0x000ee200000e0000 */
[----:B-1----:R-:W-:Y:S02]  /*d7b0*/  FADD.FTZ R11, R21, R12 ;  /* 0x0000000c150b7221 */ /* 0x002fe40000010000 */
[----:B------:R-:W-:Y:S01]  /*d7c0*/  FADD.FTZ R21, R31, R32 ;  /* 0x000000201f157221 */ /* 0x000fe20000010000 */
[----:B------:R-:W-:Y:S01]  /*d7d0*/  SHFL.BFLY PT, R26, R143, 0x1, 0x1f ;  /* 0x0c201f008f1a7f89 */ /* 0x000fe200000e0000 */
[----:B----4-:R-:W-:-:S03]  /*d7e0*/  FADD.FTZ R12, R23, R14 ;  /* 0x0000000e170c7221 */ /* 0x010fc60000010000 */
[----:B------:R-:W1:Y:S01]  /*d7f0*/  SHFL.BFLY PT, R28, R29, 0x1, 0x1f ;  /* 0x0c201f001d1c7f89 */ /* 0x000e6200000e0000 */
[----:B-----5:R-:W-:-:S03]  /*d800*/  FADD.FTZ R10, R19, R10 ;  /* 0x0000000a130a7221 */ /* 0x020fc60000010000 */
[----:B------:R-:W4:Y:S01]  /*d810*/  SHFL.BFLY PT, R34, R33, 0x1, 0x1f ;  /* 0x0c201f0021227f89 */ /* 0x000f2200000e0000 */
[----:B------:R-:W-:-:S03]  /*d820*/  FADD.FTZ R13, R141, R16 ;  /* 0x000000108d0d7221 */ /* 0x000fc60000010000 */
[----:B------:R-:W5:Y:S01]  /*d830*/  SHFL.BFLY PT, R36, R35, 0x1, 0x1f ;  /* 0x0c201f0023247f89 */ /* 0x000f6200000e0000 */
[----:B0-----:R-:W-:-:S03]  /*d840*/  FADD.FTZ R56, R57, R56 ;  /* 0x0000003839387221 */ /* 0x001fc60000010000 */
[----:B------:R-:W0:Y:S01]  /*d850*/  SHFL.BFLY PT, R40, R37, 0x1, 0x1f ;  /* 0x0c201f0025287f89 */ /* 0x000e2200000e0000 */
[----:B---3--:R-:W-:-:S03]  /*d860*/  FADD.FTZ R16, R27, R22 ;  /* 0x000000161b107221 */ /* 0x008fc60000010000 */
[----:B------:R-:W3:Y:S01]  /*d870*/  SHFL.BFLY PT, R38, R39, 0x1, 0x1f ;  /* 0x0c201f0027267f89 */ /* 0x000ee200000e0000 */
[----:B------:R-:W-:-:S03]  /*d880*/  FADD.FTZ R17, R145, R24 ;  /* 0x0000001891117221 */ /* 0x000fc60000010000 */
[----:B------:R-:W3:Y:S04]  /*d890*/  SHFL.BFLY PT, R43, R50, 0x1, 0x1f ;  /* 0x0c201f00322b7f89 */ /* 0x000ee800000e0000 */
[----:B------:R-:W3:Y:S01]  /*d8a0*/  SHFL.BFLY PT, R42, R51, 0x1, 0x1f ;  /* 0x0c201f00332a7f89 */ /* 0x000ee200000e0000 */
[----:B-1----:R-:W-:-:S03]  /*d8b0*/  FADD.FTZ R19, R29, R28 ;  /* 0x0000001c1d137221 */ /* 0x002fc60000010000 */
[----:B------:R-:W1:Y:S01]  /*d8c0*/  SHFL.BFLY PT, R52, R45, 0x1, 0x1f ;  /* 0x0c201f002d347f89 */ /* 0x000e6200000e0000 */
[----:B----4-:R-:W-:-:S03]  /*d8d0*/  FADD.FTZ R30, R33, R34 ;  /* 0x00000022211e7221 */ /* 0x010fc60000010000 */
[----:B------:R-:W4:Y:S01]  /*d8e0*/  SHFL.BFLY PT, R44, R47, 0x1, 0x1f ;  /* 0x0c201f002f2c7f89 */ /* 0x000f2200000e0000 */
[----:B-----5:R-:W-:-:S03]  /*d8f0*/  FADD.FTZ R31, R35, R36 ;  /* 0x00000024231f7221 */ /* 0x020fc60000010000 */
[----:B------:R-:W5:Y:S01]  /*d900*/  SHFL.BFLY PT, R54, R49, 0x1, 0x1f ;  /* 0x0c201f0031367f89 */ /* 0x000f6200000e0000 */
[----:B0-----:R-:W-:-:S03]  /*d910*/  FADD.FTZ R40, R37, R40 ;  /* 0x0000002825287221 */ /* 0x001fc60000010000 */
[----:B------:R-:W0:Y:S01]  /*d920*/  SHFL.BFLY PT, R46, R55, 0x1, 0x1f ;  /* 0x0c201f00372e7f89 */ /* 0x000e2200000e0000 */
[----:B---3--:R-:W-:-:S03]  /*d930*/  FADD.FTZ R41, R39, R38 ;  /* 0x0000002627297221 */ /* 0x008fc60000010000 */
[----:B------:R-:W3:Y:S01]  /*d940*/  SHFL.BFLY PT, R48, R59, 0x1, 0x1f ;  /* 0x0c201f003b307f89 */ /* 0x000ee200000e0000 */
[----:B------:R-:W-:Y:S02]  /*d950*/  FADD.FTZ R50, R50, R43 ;  /* 0x0000002b32327221 */ /* 0x000fe40000010000 */
[----:B------:R-:W-:Y:S02]  /*d960*/  FADD.FTZ R51, R51, R42 ;  /* 0x0000002a33337221 */ /* 0x000fe40000010000 */
[----:B-1----:R-:W-:Y:S02]  /*d970*/  FADD.FTZ R52, R45, R52 ;  /* 0x000000342d347221 */ /* 0x002fe40000010000 */
[----:B----4-:R-:W-:Y:S02]  /*d980*/  FADD.FTZ R53, R47, R44 ;  /* 0x0000002c2f357221 */ /* 0x010fe40000010000 */
[----:B-----5:R-:W-:Y:S02]  /*d990*/  FADD.FTZ R54, R49, R54 ;  /* 0x0000003631367221 */ /* 0x020fe40000010000 */
[----:B0-----:R-:W-:-:S02]  /*d9a0*/  FADD.FTZ R55, R55, R46 ;  /* 0x0000002e37377221 */ /* 0x001fc40000010000 */
[----:B---3--:R-:W-:Y:S01]  /*d9b0*/  FADD.FTZ R57, R59, R48 ;  /* 0x000000303b397221 */ /* 0x008fe20000010000 */
[----:B------:R-:W-:Y:S01]  /*d9c0*/  BAR.SYNC.DEFER_BLOCKING 0x0 ;  /* 0x0000000000007b1d */ /* 0x000fe20000010000 */
[----:B--2---:R-:W-:-:S04]  /*d9d0*/  LOP3.LUT P0, RZ, R69, 0x3, RZ, 0xc0, !PT ;  /* 0x0000000345ff7812 */ /* 0x004fc8000780c0ff */
[----:B------:R-:W-:Y:S02]  /*d9e0*/  ISETP.NE.OR P1, PT, R18, 0x40, P0 ;  /* 0x000000401200780c */ /* 0x000fe40000725670 */
[----:B------:R-:W0:Y:S02]  /*d9f0*/  SHFL.BFLY PT, R18, R25, 0x1, 0x1f ;  /* 0x0c201f0019127f89 */ /* 0x000e2400000e0000 */
[----:B0-----:R-:W-:Y:S02]  /*da00*/  FADD.FTZ R14, R25, R18 ;  /* 0x00000012190e7221 */ /* 0x001fe40000010000 */
[----:B------:R-:W-:-:S07]  /*da10*/  FADD.FTZ R18, R143, R26 ;  /* 0x0000001a8f127221 */ /* 0x000fce0000010000 */
        /* <DEDUP_REMOVED lines=37> */
.L_x_21597:
[----:B------:R-:W-:Y:S05]  /*dc70*/  BSYNC B0 ;  /* 0x0000000000007941 */ /* 0x000fea0003800000 */
.L_x_21596:
        /* <DEDUP_REMOVED lines=72> */
.L_x_21599:
[----:B------:R-:W-:Y:S05]  /*e100*/  BSYNC B0 ;  /* 0x0000000000007941 */ /* 0x000fea0003800000 */
.L_x_21598:
        /* <DEDUP_REMOVED lines=40> */
.L_x_21601:
[----:B------:R-:W-:Y:S05]  /*e390*/  BSYNC B0 ;  /* 0x0000000000007941 */ /* 0x000fea0003800000 */
.L_x_21600:
        /* <DEDUP_REMOVED lines=72> */
.L_x_21603:
[----:B------:R-:W-:Y:S05]  /*e820*/  BSYNC B0 ;  /* 0x0000000000007941 */ /* 0x000fea0003800000 */
.L_x_21602:
        /* <DEDUP_REMOVED lines=8> */
[----:B------:R-:W-:Y:S02]  /*e8b0*/  LEA.HI R0, R0, R69, RZ, 0x2 ;  /* 0x0000004500007211 */ /* 0x000fe400078f10ff */
[----:B------:R-:W2:Y:S02]  /*e8c0*/  S2UR UR7, SR_CTAID.Z ;  /* 0x00000000000779c3 */ /* 0x000ea40000002700 */
[----:B------:R-:W-:-:S04]  /*e8d0*/  SHF.R.S32.HI R0, RZ, 0x2, R0 ;  /* 0x00000002ff007819 */ /* 0x000fc80000011400 */
[C---:B0-----:R-:W-:Y:S02]  /*e8e0*/  IADD3 R23, R0.reuse, 0x10, RZ ;  /* 0x0000001000177810 */ /* 0x041fe40007ffe0ff */
[C---:B------:R-:W-:Y:S02]  /*e8f0*/  IADD3 R24, R0.reuse, 0x18, RZ ;  /* 0x0000001800187810 */ /* 0x040fe40007ffe0ff */
[C---:B------:R-:W-:Y:S02]  /*e900*/  IADD3 R22, R0.reuse, 0x8, RZ ;  /* 0x0000000800167810 */ /* 0x040fe40007ffe0ff */
[----:B------:R-:W-:Y:S01]  /*e910*/  IADD3 R35, R0, 0x38, RZ ;  /* 0x0000003800237810 */ /* 0x000fe20007ffe0ff */
[----:B-1----:R-:W-:Y:S02]  /*e920*/  UIMAD UR5, UR5, UR6, URZ ;  /* 0x00000006050572a4 */ /* 0x002fe4000f8e023f */
[----:B------:R-:W-:Y:S02]  /*e930*/  UIMAD UR6, UR4, UR6, URZ ;  /* 0x00000006040672a4 */ /* 0x000fe4000f8e023f */
[----:B------:R-:W-:-:S02]  /*e940*/  USHF.L.U32 UR5, UR5, 0x8, URZ ;  /* 0x0000000805057899 */ /* 0x000fc4000800063f */
[----:B------:R-:W-:Y:S02]  /*e950*/  USHF.L.U32 UR6, UR6, 0x8, URZ ;  /* 0x0000000806067899 */ /* 0x000fe4000800063f */
[----:B--2---:R-:W-:Y:S02]  /*e960*/  USHF.L.U32 UR4, UR7, 0x8, URZ ;  /* 0x0000000807047899 */ /* 0x004fe4000800063f */
[----:B------:R-:W-:Y:S02]  /*e970*/  USHF.R.S32.HI UR8, URZ, 0x1f, UR5 ;  /* 0x0000001f3f087899 */ /* 0x000fe40008011405 */
        /* <DEDUP_REMOVED lines=192> */
.L_x_21560:
[----:B------:R-:W-:Y:S01]  /*f580*/  IMAD.MOV.U32 R65, RZ, RZ, R67 ;  /* 0x000000ffff417224 */ /* 0x000fe200078e0043 */
[----:B------:R-:W-:Y:S01]  /*f590*/  MOV R64, 0xf5e0 ;  /* 0x0000f5e000407802 */ /* 0x000fe20000000f00 */
[----:B------:R-:W-:-:S02]  /*f5a0*/  IMAD.MOV.U32 R66, RZ, RZ, 0x1 ;  /* 0x00000001ff427424 */ /* 0x000fc400078e00ff */
[----:B------:R-:W-:Y:S02]  /*f5b0*/  IMAD.MOV.U32 R69, RZ, RZ, 0x1f ;  /* 0x0000001fff457424 */ /* 0x000fe400078e00ff */
[----:B------:R-:W-:Y:S02]  /*f5c0*/  IMAD.MOV.U32 R68, RZ, RZ, -0x1 ;  /* 0xffffffffff447424 */ /* 0x000fe400078e00ff */
[----:B0-----:R-:W-:Y:S05]  /*f5d0*/  CALL.REL.NOINC `($__internal_405_$__cuda_sm70_shflsync_bfly_p) ;  /* 0x0000024000007944 */ /* 0x001fea0003c00000 */
[----:B-1----:R-:W-:Y:S05]  /*f5e0*/  BRA `(.L_x_21604) ;  /* 0xffff683000007947 */ /* 0x002fea000383ffff */
.L_x_21566:
[----:B------:R-:W-:Y:S01]  /*f5f0*/  IMAD.MOV.U32 R65, RZ, RZ, R67 ;  /* 0x000000ffff417224 */ /* 0x000fe200078e0043 */
[----:B------:R-:W-:Y:S01]  /*f600*/  MOV R64, 0xf650 ;  /* 0x0000f65000407802 */ /* 0x000fe20000000f00 */
[----:B------:R-:W-:Y:S02]  /*f610*/  IMAD.MOV.U32 R66, RZ, RZ, 0x1 ;  /* 0x00000001ff427424 */ /* 0x000fe400078e00ff */
[----:B------:R-:W-:Y:S02]  /*f620*/  IMAD.MOV.U32 R69, RZ, RZ, 0x1f ;  /* 0x0000001fff457424 */ /* 0x000fe400078e00ff */
[----:B------:R-:W-:Y:S02]  /*f630*/  IMAD.MOV.U32 R68, RZ, RZ, -0x1 ;  /* 0xffffffffff447424 */ /* 0x000fe400078e00ff */
[----:B------:R-:W-:Y:S05]  /*f640*/  CALL.REL.NOINC `($__internal_405_$__cuda_sm70_shflsync_bfly_p) ;  /* 0x000001d000007944 */ /* 0x000fea0003c00000 */
[----:B-1----:R-:W-:Y:S05]  /*f650*/  BRA `(.L_x_21605) ;  /* 0xffff8dc000007947 */ /* 0x002fea000383ffff */
.L_x_21569:
[----:B------:R-:W-:Y:S01]  /*f660*/  IMAD.MOV.U32 R65, RZ, RZ, R2 ;  /* 0x000000ffff417224 */ /* 0x000fe200078e0002 */
[----:B------:R-:W-:Y:S01]  /*f670*/  MOV R64, 0xf6c0 ;  /* 0x0000f6c000407802 */ /* 0x000fe20000000f00 */
[----:B------:R-:W-:-:S02]  /*f680*/  IMAD.MOV.U32 R66, RZ, RZ, 0x10 ;  /* 0x00000010ff427424 */ /* 0x000fc400078e00ff */
[----:B------:R-:W-:Y:S02]  /*f690*/  IMAD.MOV.U32 R69, RZ, RZ, 0x1f ;  /* 0x0000001fff457424 */ /* 0x000fe400078e00ff */
[----:B------:R-:W-:Y:S02]  /*f6a0*/  IMAD.MOV.U32 R68, RZ, RZ, -0x1 ;  /* 0xffffffffff447424 */ /* 0x000fe400078e00ff */
[----:B-1----:R-:W-:Y:S05]  /*f6b0*/  CALL.REL.NOINC `($__internal_405_$__cuda_sm70_shflsync_bfly_p) ;  /* 0x0000016000007944 */ /* 0x002fea0003c00000 */
[----:B-1----:R-:W-:Y:S05]  /*f6c0*/  BRA `(.L_x_21606) ;  /* 0xffff8ef000007947 */ /* 0x002fea000383ffff */
.L_x_21570:
[----:B------:R-:W-:Y:S01]  /*f6d0*/  IMAD.MOV.U32 R65, RZ, RZ, R5 ;  /* 0x000000ffff417224 */ /* 0x000fe200078e0005 */
[----:B------:R-:W-:Y:S01]  /*f6e0*/  MOV R64, 0xf730 ;  /* 0x0000f73000407802 */ /* 0x000fe20000000f00 */
[----:B------:R-:W-:Y:S02]  /*f6f0*/  IMAD.MOV.U32 R66, RZ, RZ, 0x8 ;  /* 0x00000008ff427424 */ /* 0x000fe400078e00ff */
[----:B------:R-:W-:Y:S02]  /*f700*/  IMAD.MOV.U32 R69, RZ, RZ, 0x1f ;  /* 0x0000001fff457424 */ /* 0x000fe400078e00ff */
[----:B------:R-:W-:Y:S02]  /*f710*/  IMAD.MOV.U32 R68, RZ, RZ, -0x1 ;  /* 0xffffffffff447424 */ /* 0x000fe400078e00ff */
[----:B01----:R-:W-:Y:S05]  /*f720*/  CALL.REL.NOINC `($__internal_405_$__cuda_sm70_shflsync_bfly_p) ;  /* 0x000000f000007944 */ /* 0x003fea0003c00000 */
[----:B-1----:R-:W-:Y:S01]  /*f730*/  FMNMX.FTZ R3, R5, R66, !PT ;  /* 0x0000004205037209 */ /* 0x002fe20007810000 */
[----:B------:R-:W-:Y:S01]  /*f740*/  IMAD.MOV.U32 R66, RZ, RZ, 0x4 ;  /* 0x00000004ff427424 */ /* 0x000fe200078e00ff */
[----:B------:R-:W-:Y:S01]  /*f750*/  MOV R64, 0xf7a0 ;  /* 0x0000f7a000407802 */ /* 0x000fe20000000f00 */
[----:B------:R-:W-:-:S02]  /*f760*/  IMAD.MOV.U32 R69, RZ, RZ, 0x1f ;  /* 0x0000001fff457424 */ /* 0x000fc400078e00ff */
[----:B------:R-:W-:Y:S02]  /*f770*/  IMAD.MOV.U32 R68, RZ, RZ, -0x1 ;  /* 0xffffffffff447424 */ /* 0x000fe400078e00ff */
[----:B------:R-:W-:Y:S02]  /*f780*/  IMAD.MOV.U32 R65, RZ, RZ, R3 ;  /* 0x000000ffff417224 */ /* 0x000fe400078e0003 */
[----:B------:R-:W-:Y:S05]  /*f790*/  CALL.REL.NOINC `($__internal_405_$__cuda_sm70_shflsync_bfly_p) ;  /* 0x0000008000007944 */ /* 0x000fea0003c00000 */
[----:B-1----:R-:W-:Y:S01]  /*f7a0*/  FMNMX.FTZ R3, R3, R66, !PT ;  /* 0x0000004203037209 */ /* 0x002fe20007810000 */
[----:B------:R-:W-:Y:S01]  /*f7b0*/  IMAD.MOV.U32 R66, RZ, RZ, 0x2 ;  /* 0x00000002ff427424 */ /* 0x000fe200078e00ff */
[----:B------:R-:W-:Y:S01]  /*f7c0*/  MOV R64, 0xf810 ;  /* 0x0000f81000407802 */ /* 0x000fe20000000f00 */
[----:B------:R-:W-:Y:S02]  /*f7d0*/  IMAD.MOV.U32 R69, RZ, RZ, 0x1f ;  /* 0x0000001fff457424 */ /* 0x000fe400078e00ff */
[----:B------:R-:W-:Y:S02]  /*f7e0*/  IMAD.MOV.U32 R68, RZ, RZ, -0x1 ;  /* 0xffffffffff447424 */ /* 0x000fe400078e00ff */
[----:B------:R-:W-:Y:S02]  /*f7f0*/  IMAD.MOV.U32 R65, RZ, RZ, R3 ;  /* 0x000000ffff417224 */ /* 0x000fe400078e0003 */
[----:B------:R-:W-:Y:S05]  /*f800*/  CALL.REL.NOINC `($__internal_405_$__cuda_sm70_shflsync_bfly_p) ;  /* 0x0000001000007944 */ /* 0x000fea0003c00000 */
[----:B-1----:R-:W-:Y:S05]  /*f810*/  BRA `(.L_x_21607) ;  /* 0xffff8e1000007947 */ /* 0x002fea000383ffff */
        .weak           $__internal_405_$__cuda_sm70_shflsync_bfly_p
        .type           $__internal_405_$__cuda_sm70_shflsync_bfly_p,@function
        .size           $__internal_405_$__cuda_sm70_shflsync_bfly_p,(.L_x_23572 - $__internal_405_$__cuda_sm70_shflsync_bfly_p)
$__internal_405_$__cuda_sm70_shflsync_bfly_p:
[----:B------:R-:W-:Y:S04]  /*f820*/  WARPSYNC R68 ;  /* 0x0000004400007348 */ /* 0x000fe80003800000 */
[----:B------:R0:W1:Y:S02]  /*f830*/  SHFL.BFLY PT, R66, R65, R66, R69 ;  /* 0x0c00004241427389 */ /* 0x00006400000e0045 */
[----:B0-----:R-:W-:-:S04]  /*f840*/  IMAD.MOV.U32 R65, RZ, RZ, 0x0 ;  /* 0x00000000ff417424 */ /* 0x001fc800078e00ff */
[----:B------:R-:W-:Y:S05]  /*f850*/  RET.REL.NODEC R64 `(_ZN4vllm25paged_attention_v1_kernelIffLi256ELi16ELi128ELNS_18Fp8KVCacheDataTypeE0ELb1EEEvPT_PKS2_PKT0_S8_ifPKiSA_iPKfiiiSC_SC_iiiii) ;  /* 0xffff07a040007950 */ /* 0x000fea0003c3ffff */
.L_x_21608:
        /* <DEDUP_REMOVED lines=10> */
.L_x_23572:


//--------------------- .text._ZN4vllm25paged_attention_v1_kernelIffLi192ELi16ELi128ELNS_18Fp8KVCacheDataTypeE0ELb1EEEvPT_PKS2_PKT0_S8_ifPKiSA_iPKfiiiSC_SC_iiiii --------------------------
	.section	.text._ZN4vllm25paged_attention_v1_kernelIffLi192ELi16ELi128ELNS_18Fp8KVCacheDataTypeE0ELb1EEEvPT_PKS2_PKT0_S8_ifPKiSA_iPKfiiiSC_SC_iiiii,"ax",@progbits
	.sectioninfo	@"SHI_REGISTERS=255"
	.align	128
        .global         _ZN4vllm25paged_attention_v1_kernelIffLi192ELi16ELi128ELNS_18Fp8KVCacheDataTypeE0ELb1EEEvPT_PKS2_PKT0_S8_ifPKiSA_iPKfiiiSC_SC_iiiii
        .type           _ZN4vllm25paged_attention_v1_kernelIffLi192ELi16ELi128ELNS_18Fp8KVCacheDataTypeE0ELb1EEEvPT_PKS2_PKT0_S8_ifPKiSA_iPKfiiiSC_SC_iiiii,@function
        .size           _ZN4vllm25paged_attention_v1_kernelIffLi192ELi16ELi128ELNS_18Fp8KVCacheDataTypeE0ELb1EEEvPT_PKS2_PKT0_S8_ifPKiSA_iPKfiiiSC_SC_iiiii,(.L_x_23573 - _ZN4vllm25paged_attention_v1_kernelIffLi192ELi16ELi128ELNS_18Fp8KVCacheDataTypeE0ELb1EEEvPT_PKS2_PKT0_S8_ifPKiSA_iPKfiiiSC_SC_iiiii)
        .other          _ZN4vllm25paged_attention_v1_kernelIffLi192ELi16ELi128ELNS_18Fp8KVCacheDataTypeE0ELb1EEEvPT_PKS2_PKT0_S8_ifPKiSA_iPKfiiiSC_SC_iiiii,@"STO_CUDA_ENTRY STV_DEFAULT"
_ZN4vllm25paged_attention_v1_kernelIffLi192ELi16ELi128ELNS_18Fp8KVCacheDataTypeE0ELb1EEEvPT_PKS2_PKT0_S8_ifPKiSA_iPKfiiiSC_SC_iiiii:
.text._ZN4vllm25paged_attention_v1_kernelIffLi192ELi16ELi128ELNS_18Fp8KVCacheDataTypeE0ELb1EEEvPT_PKS2_PKT0_S8_ifPKiSA_iPKfiiiSC_SC_iiiii:
        /* <DEDUP_REMOVED lines=50> */
[----:B-1----:R-:W-:-:S04]  /*0320*/  IABS R5, R3 ;  /* 0x0000000300057213 */ /* 0x002fc80000000000 */
        /* <DEDUP_REMOVED lines=25> */
[----:B------:R-:W-:-:S03]  /*04c0*/  IMAD.IADD R2, R7, 0x1, -R2 ;  /* 0x0000000107027824 */ /* 0x000fc600078e0a02 */
[----:B------:R-:W-:Y:S02]  /*04d0*/  UISETP.GE.U32.AND UP0, UPT, UR4, UR15, UPT ;  /* 0x0000000f0400728c */ /* 0x000fe4000bf06070 */
[----:B------:R0:W-:Y:S01]  /*04e0*/  STL [R1], R2 ;  /* 0x0000000201007387 */ /* 0x0001e20000100800 */
[----:B------:R-:W-:Y:S02]  /*04f0*/  UMOV UR4, URZ ;  /* 0x0000003f00047c82 */ /* 0x000fe40008000000 */
[----:B------:R-:W-:Y:S02]  /*0500*/  ULOP3.LUT UR6, UR8, UR12, URZ, 0x3c, !UPT ;  /* 0x0000000c08067292 */ /* 0x000fe4000f8e3c3f */
[----:B------:R-:W-:Y:S02]  /*0510*/  @!UP1 UIADD3 UR5, UR5, 0x1, URZ ;  /* 0x0000000105059890 */ /* 0x000fe4000fffe03f */
        /* <DEDUP_REMOVED lines=14> */
[----:B------:R-:W-:Y:S01]  /*0600*/  SHF.R.S32.HI R0, RZ, 0x5, R0 ;  /* 0x00000005ff007819 */ /* 0x000fe20000011400 */
[----:B------:R-:W-:Y:S05]  /*0610*/  @P0 BRA `(.L_x_21610) ;  /* 0x000003e000000947 */ /* 0x000fea0003800000 */
[----:B------:R-:W-:Y:S01]  /*0620*/  IMNMX R5, R6, -0x10, !PT ;  /* 0xfffffff006057817 */ /* 0x000fe20007800200 */
[----:B0-----:R-:W-:Y:S01]  /*0630*/  IMAD.U32 R4, RZ, RZ, UR13 ;  /* 0x0000000dff047e24 */ /* 0x001fe2000f8e00ff */
[----:B------:R-:W-:Y:S01]  /*0640*/  BSSY B1, `(.L_x_21611) ;  /* 0x0000020000017945 */ /* 0x000fe20003800000 */
[----:B------:R-:W-:Y:S01]  /*0650*/  IMAD R7, R8, 0xc0, RZ ;  /* 0x000000c008077824 */ /* 0x000fe200078e02ff */
[----:B------:R-:W-:Y:S01]  /*0660*/  IADD3 R5, -R6, 0x3f, R5 ;  /* 0x0000003f06057810 */ /* 0x000fe20007ffe105 */
[----:B------:R-:W-:-:S03]  /*0670*/  IMAD.MOV.U32 R8, RZ, RZ, R6 ;  /* 0x000000ffff087224 */ /* 0x000fc600078e0006 */
[C---:B------:R-:W-:Y:S02]  /*0680*/  LEA.HI R0, R5.reuse, 0x1, RZ, 0x1a ;  /* 0x0000000105007811 */ /* 0x040fe400078fd0ff */
[----:B------:R-:W-:Y:S02]  /*0690*/  ISETP.GE.U32.AND P1, PT, R5, 0xc0, PT ;  /* 0x000000c00500780c */ /* 0x000fe40003f26070 */
[----:B------:R-:W-:Y:S01]  /*06a0*/  LOP3.LUT P0, R2, R0, 0x3, RZ, 0xc0, !PT ;  /* 0x0000000300027812 */ /* 0x000fe2000780c0ff */
[----:B------:R-:W-:Y:S01]  /*06b0*/  IMAD R0, R4, c[0x0][0x1a8], RZ ;  /* 0x00006a0004007a24 */ /* 0x000fe200078e02ff */
[----:B------:R-:W-:-:S04]  /*06c0*/  SHF.R.S32.HI R11, RZ, 0x1f, R7 ;  /* 0x0000001fff0b7819 */ /* 0x000fc80000011407 */
        /* <DEDUP_REMOVED lines=12> */
.L_x_21613:
        /* <DEDUP_REMOVED lines=11> */
.L_x_21612:
[----:B------:R-:W-:Y:S05]  /*0840*/  BSYNC B1 ;  /* 0x0000000000017941 */ /* 0x000fea0003800000 */
.L_x_21611:
        /* <DEDUP_REMOVED lines=10> */
.L_x_21614:
        /* <DEDUP_REMOVED lines=17> */
.L_x_21610:
[----:B------:R-:W-:Y:S05]  /*0a00*/  BSYNC B0 ;  /* 0x0000000000007941 */ /* 0x000fea0003800000 */
.L_x_21609:
[----:B------:R-:W-:Y:S01]  /*0a10*/  IABS R5, c[0x0][0x1d4] ;  /* 0x0000750000057a13 */ /* 0x000fe20000000000 */
[----:B--2---:R-:W-:Y:S01]  /*0a20*/  UIADD3 UR5, UR18, -0x1, URZ ;  /* 0xffffffff12057890 */ /* 0x004fe2000fffe03f */
[----:B------:R-:W2:Y:S01]  /*0a30*/  S2R R112, SR_TID.X ;  /* 0x0000000000707919 */ /* 0x000ea20000002100 */
[----:B------:R-:W-:Y:S01]  /*0a40*/  UMOV UR6, URZ ;  /* 0x0000003f00067c82 */ /* 0x000fe20008000000 */
[----:B------:R-:W3:Y:S01]  /*0a50*/  R2UR UR19, R5 ;  /* 0x00000000051373c2 */ /* 0x000ee200000e0000 */
[----:B------:R-:W-:Y:S01]  /*0a60*/  ULDC UR20, c[0x0][0x1d8] ;  /* 0x0000760000147ab9 */ /* 0x000fe20000000800 */
[----:B------:R-:W4:Y:S01]  /*0a70*/  S2R R114, SR_TID.X ;  /* 0x0000000000727919 */ /* 0x000f220000002100 */
[----:B0-----:R-:W-:Y:S01]  /*0a80*/  IMAD.U32 R4, RZ, RZ, UR5 ;  /* 0x00000005ff047e24 */ /* 0x001fe2000f8e00ff */
[----:B------:R-:W-:Y:S01]  /*0a90*/  UISETP.GT.AND UP1, UPT, UR20, -0x1, UPT ;  /* 0xffffffff1400788c */ /* 0x000fe2000bf24270 */
[----:B------:R-:W-:Y:S01]  /*0aa0*/  BSSY B0, `(.L_x_21615) ;  /* 0x00005de000007945 */ /* 0x000fe20003800000 */
[----:B------:R-:W-:Y:S01]  /*0ab0*/  ULDC UR21, c[0x0][0x1d4] ;  /* 0x0000750000157ab9 */ /* 0x000fe20000000800 */
[----:B------:R-:W-:Y:S01]  /*0ac0*/  BAR.SYNC.DEFER_BLOCKING 0x0 ;  /* 0x0000000000007b1d */ /* 0x000fe20000010000 */
[----:B------:R-:W-:Y:S01]  /*0ad0*/  IABS R4, R4 ;  /* 0x0000000400047213 */ /* 0x000fe20000000000 */
[----:B------:R-:W-:-:S02]  /*0ae0*/  ULOP3.LUT UR5, UR5, UR21, URZ, 0x3c, !UPT ;  /* 0x0000001505057292 */ /* 0x000fc4000f8e3c3f */
[----:B------:R-:W-:Y:S02]  /*0af0*/  UISETP.NE.AND UP0, UPT, URZ, UR21, UPT ;  /* 0x000000153f00728c */ /* 0x000fe4000bf05270 */
[----:B------:R-:W0:Y:S01]  /*0b00*/  R2UR UR12, R4 ;  /* 0x00000000040c73c2 */ /* 0x000e2200000e0000 */
[----:B------:R-:W-:Y:S02]  /*0b10*/  ULDC UR15, c[0x0][0x1c8] ;  /* 0x00007200000f7ab9 */ /* 0x000fe40000000800 */
[----:B------:R-:W-:Y:S02]  /*0b20*/  ULDC UR17, c[0x0][0x180] ;  /* 0x0000600000117ab9 */ /* 0x000fe40000000800 */
[----:B------:R-:W-:Y:S01]  /*0b30*/  @UP1 UIMAD UR8, UR14, UR15, UR8 ;  /* 0x0000000f0e0812a4 */ /* 0x000fe2000f8e0208 */
[----:B--2---:R-:W-:Y:S01]  /*0b40*/  SHF.R.S32.HI R112, RZ, 0x1f, R112 ;  /* 0x0000001fff707819 */ /* 0x004fe20000011470 */
[----:B---3--:R-:W2:Y:S03]  /*0b50*/  I2F.RP R0, UR19 ;  /* 0x0000001300007d06 */ /* 0x008ea60008209400 */
[----:B----4-:R-:W-:-:S04]  /*0b60*/  LEA.HI R112, R112, R114, RZ, 0x5 ;  /* 0x0000007270707211 */ /* 0x010fc800078f28ff */
[----:B------:R-:W-:Y:S01]  /*0b70*/  SHF.R.S32.HI R112, RZ, 0x5, R112 ;  /* 0x00000005ff707819 */ /* 0x000fe20000011470 */
[----:B--2---:R-:W2:Y:S02]  /*0b80*/  MUFU.RCP R0, R0 ;  /* 0x0000000000007308 */ /* 0x004ea40000001000 */
[----:B--2---:R-:W-:-:S06]  /*0b90*/  IADD3 R2, R0, 0xffffffe, RZ ;  /* 0x0ffffffe00027810 */ /* 0x004fcc0007ffe0ff */
[----:B------:R-:W2:Y:S02]  /*0ba0*/  F2I.FTZ.U32.TRUNC.NTZ R2, R2 ;  /* 0x0000000200027305 */ /* 0x000ea4000021f000 */
[----:B--2---:R2:W3:Y:S02]  /*0bb0*/  R2UR UR7, R2 ;  /* 0x00000000020773c2 */ /* 0x0044e400000e0000 */
[----:B--2---:R-:W-:Y:S01]  /*0bc0*/  IMAD.MOV.U32 R2, RZ, RZ, -0x800001 ;  /* 0xff7fffffff027424 */ /* 0x004fe200078e00ff */
[----:B---3--:R-:W-:-:S04]  /*0bd0*/  UIADD3 UR9, URZ, -UR7, URZ ;  /* 0x800000073f097290 */ /* 0x008fc8000fffe03f */
[----:B------:R-:W-:-:S04]  /*0be0*/  UIMAD UR9, UR9, UR19, URZ ;  /* 0x00000013090972a4 */ /* 0x000fc8000f8e023f */
[----:B------:R-:W-:Y:S02]  /*0bf0*/  UIMAD.WIDE.U32 UR6, UR7, UR9, UR6 ;  /* 0x00000009070672a5 */ /* 0x000fe4000f8e0006 */
[----:B------:R-:W-:Y:S02]  /*0c00*/  UIADD3 UR9, UR18, 0xf, URZ ;  /* 0x0000000f12097890 */ /* 0x000fe4000fffe03f */
[----:B0-----:R-:W-:-:S04]  /*0c10*/  UIMAD.WIDE.U32 UR6, UR7, UR12, URZ ;  /* 0x0000000c070672a5 */ /* 0x001fc8000f8e003f */
        /* <DEDUP_REMOVED lines=23> */
[----:B------:R-:W-:Y:S01]  /*0d90*/  SHF.R.S32.HI R5, RZ, 0x1f, R6 ;  /* 0x0000001fff057819 */ /* 0x000fe20000011406 */
[----:B------:R-:W-:Y:S01]  /*0da0*/  IMAD.SHL.U32 R155, R32, 0x2, RZ ;  /* 0x00000002209b7824 */ /* 0x000fe200078e00ff */
[----:B------:R-:W-:Y:S01]  /*0db0*/  IADD3 R34, R3, 0x6, RZ ;  /* 0x0000000603227810 */ /* 0x000fe20007ffe0ff */
[----:B------:R-:W-:Y:S01]  /*0dc0*/  IMAD.SHL.U32 R157, R33, 0x2, RZ ;  /* 0x00000002219d7824 */ /* 0x000fe200078e00ff */
[----:B------:R-:W-:Y:S02]  /*0dd0*/  LEA.HI R5, R5, R6, RZ, 0x4 ;  /* 0x0000000605057211 */ /* 0x000fe400078f20ff */
[----:B------:R-:W-:Y:S01]  /*0de0*/  SHF.R.S32.HI R4, RZ, 0x1f, R155 ;  /* 0x0000001fff047819 */ /* 0x000fe2000001149b */
[----:B------:R-:W-:Y:S01]  /*0df0*/  IMAD.SHL.U32 R153, R34, 0x2, RZ ;  /* 0x0000000222997824 */ /* 0x000fe200078e00ff */
[----:B------:R-:W-:Y:S02]  /*0e00*/  LOP3.LUT R5, R5, 0xfffffff0, RZ, 0xc0, !PT ;  /* 0xfffffff005057812 */ /* 0x000fe400078ec0ff */
[----:B------:R-:W-:-:S02]  /*0e10*/  SHF.R.S32.HI R2, RZ, 0x1f, R157 ;  /* 0x0000001fff027819 */ /* 0x000fc4000001149d */
[----:B------:R-:W-:Y:S01]  /*0e20*/  LEA.HI R4, R4, R155, RZ, 0x2 ;  /* 0x0000009b04047211 */ /* 0x000fe200078f10ff */
[----:B------:R-:W-:Y:S01]  /*0e30*/  IMAD.IADD R0, R6, 0x1, -R5 ;  /* 0x0000000106007824 */ /* 0x000fe200078e0a05 */
[C---:B------:R-:W-:Y:S02]  /*0e40*/  IADD3 R37, R3.reuse, 0xa, RZ ;  /* 0x0000000a03257810 */ /* 0x040fe40007ffe0ff */
[----:B------:R-:W-:Y:S02]  /*0e50*/  LEA.HI R2, R2, R157, RZ, 0x2 ;  /* 0x0000009d02027211 */ /* 0x000fe400078f10ff */
[----:B------:R-:W-:Y:S01]  /*0e60*/  IADD3 R38, R3, 0x8, RZ ;  /* 0x0000000803267810 */ /* 0x000fe20007ffe0ff */
[----:B------:R-:W-:Y:S01]  /*0e70*/  IMAD.SHL.U32 R109, R37, 0x2, RZ ;  /* 0x00000002256d7824 */ /* 0x000fe200078e00ff */
        /* <DEDUP_REMOVED lines=8> */
[----:B------:R-:W-:Y:S01]  /*0f00*/  IADD3 R36, R3, 0xc, RZ ;  /* 0x0000000c03247810 */ /* 0x000fe20007ffe0ff */
[----:B------:R-:W-:Y:S01]  /*0f10*/  IMAD.IADD R157, R157, 0x1, -R2 ;  /* 0x000000019d9d7824 */ /* 0x000fe200078e0a02 */
[----:B------:R-:W-:Y:S02]  /*0f20*/  SHF.R.S32.HI R4, RZ, 0x1f, R109 ;  /* 0x0000001fff047819 */ /* 0x000fe4000001146d */
[----:B------:R-:W-:Y:S01]  /*0f30*/  LOP3.LUT R6, R6, 0xfffffffc, RZ, 0xc0, !PT ;  /* 0xfffffffc06067812 */ /* 0x000fe200078ec0ff */
[----:B------:R-:W-:Y:S01]  /*0f40*/  IMAD.SHL.U32 R107, R36, 0x2, RZ ;  /* 0x00000002246b7824 */ /* 0x000fe200078e00ff */
[----:B------:R-:W-:Y:S02]  /*0f50*/  SHF.R.S32.HI R2, RZ, 0x1f, R111 ;  /* 0x0000001fff027819 */ /* 0x000fe4000001146f */
[----:B------:R-:W-:Y:S01]  /*0f60*/  SHF.R.S32.HI R8, RZ, 0x1f, R105 ;  /* 0x0000001fff087819 */ /* 0x000fe20000011469 */
[----:B------:R-:W-:Y:S01]  /*0f70*/  IMAD.IADD R153, R153, 0x1, -R6 ;  /* 0x0000000199997824 */ /* 0x000fe200078e0a06 */
[----:B------:R-:W-:-:S02]  /*0f80*/  LEA.HI R4, R4, R109, RZ, 0x2 ;  /* 0x0000006d04047211 */ /* 0x000fc400078f10ff */
[C---:B------:R-:W-:Y:S02]  /*0f90*/  IADD3 R41, R3.reuse, 0x12, RZ ;  /* 0x0000001203297810 */ /* 0x040fe40007ffe0ff */
[----:B------:R-:W-:Y:S02]  /*0fa0*/  LEA.HI R2, R2, R111, RZ, 0x2 ;  /* 0x0000006f02027211 */ /* 0x000fe400078f10ff */
[----:B------:R-:W-:Y:S01]  /*0fb0*/  IADD3 R42, R3, 0x10, RZ ;  /* 0x00000010032a7810 */ /* 0x000fe20007ffe0ff */
[----:B------:R-:W-:Y:S01]  /*0fc0*/  IMAD.SHL.U32 R101, R41, 0x2, RZ ;  /* 0x0000000229657824 */ /* 0x000fe200078e00ff */
[----:B------:R-:W-:Y:S02]  /*0fd0*/  LEA.HI R8, R8, R105, RZ, 0x2 ;  /* 0x0000006908087211 */ /* 0x000fe400078f10ff */
[----:B------:R-:W-:Y:S01]  /*0fe0*/  IADD3 R39, R3, 0x16, RZ ;  /* 0x0000001603277810 */ /* 0x000fe20007ffe0ff */
[----:B------:R-:W-:Y:S01]  /*0ff0*/  IMAD.SHL.U32 R103, R42, 0x2, RZ ;  /* 0x000000022a677824 */ /* 0x000fe200078e00ff */
[----:B------:R-:W-:-:S02]  /*1000*/  SHF.R.S32.HI R6, RZ, 0x1f, R107 ;  /* 0x0000001fff067819 */ /* 0x000fc4000001146b */
[----:B------:R-:W-:Y:S01]  /*1010*/  LOP3.LUT R4, R4, 0xfffffffc, RZ, 0xc0, !PT ;  /* 0xfffffffc04047812 */ /* 0x000fe200078ec0ff */
[----:B------:R-:W-:Y:S01]  /*1020*/  IMAD.SHL.U32 R97, R39, 0x2, RZ ;  /* 0x0000000227617824 */ /* 0x000fe200078e00ff */
        /* <DEDUP_REMOVED lines=10> */
[----:B------:R-:W-:Y:S02]  /*10d0*/  SHF.R.S32.HI R2, RZ, 0x1f, R103 ;  /* 0x0000001fff027819 */ /* 0x000fe40000011467 */
[----:B------:R-:W-:Y:S01]  /*10e0*/  SHF.R.S32.HI R8, RZ, 0x1f, R97 ;  /* 0x0000001fff087819 */ /* 0x000fe20000011461 */
[----:B------:R-:W-:Y:S01]  /*10f0*/  IMAD.IADD R107, R107, 0x1, -R6 ;  /* 0x000000016b6b7824 */ /* 0x000fe200078e0a06 */
[----:B------:R-:W-:Y:S02]  /*1100*/  LEA.HI R4, R4, R101, RZ, 0x2 ;  /* 0x0000006504047211 */ /* 0x000fe400078f10ff */
[----:B------:R-:W-:Y:S02]  /*1110*/  IADD3 R45, R3, 0x1a, RZ ;  /* 0x0000001a032d7810 */ /* 0x000fe40007ffe0ff */
[----:B------:R-:W-:-:S02]  /*1120*/  LEA.HI R2, R2, R103, RZ, 0x2 ;  /* 0x0000006702027211 */ /* 0x000fc400078f10ff */
[----:B------:R-:W-:Y:S01]  /*1130*/  IADD3 R46, R3, 0x18, RZ ;  /* 0x00000018032e7810 */ /* 0x000fe20007ffe0ff */
[----:B------:R-:W-:Y:S01]  /*1140*/  IMAD.SHL.U32 R93, R45, 0x2, RZ ;  /* 0x000000022d5d7824 */ /* 0x000fe200078e00ff */
[----:B------:R-:W-:Y:S02]  /*1150*/  LEA.HI R8, R8, R97, RZ, 0x2 ;  /* 0x0000006108087211 */ /* 0x000fe400078f10ff */
[----:B------:R-:W-:Y:S01]  /*1160*/  IADD3 R43, R3, 0x1e, RZ ;  /* 0x0000001e032b7810 */ /* 0x000fe20007ffe0ff */
[----:B------:R-:W-:Y:S01]  /*1170*/  IMAD.SHL.U32 R95, R46, 0x2, RZ ;  /* 0x000000022e5f7824 */ /* 0x000fe200078e00ff */
[----:B------:R-:W-:Y:S02]  /*1180*/  SHF.R.S32.HI R6, RZ, 0x1f, R99 ;  /* 0x0000001fff067819 */ /* 0x000fe40000011463 */
[----:B------:R-:W-:Y:S01]  /*1190*/  LOP3.LUT R4, R4, 0xfffffffc, RZ, 0xc0, !PT ;  /* 0xfffffffc04047812 */ /* 0x000fe200078ec0ff */
[----:B------:R-:W-:Y:S01]  /*11a0*/  IMAD.SHL.U32 R89, R43, 0x2, RZ ;  /* 0x000000022b597824 */ /* 0x000fe200078e00ff */
[----:B------:R-:W-:-:S02]  /*11b0*/  LOP3.LUT R2, R2, 0xfffffffc, RZ, 0xc0, !PT ;  /* 0xfffffffc02027812 */ /* 0x000fc400078ec0ff */
[----:B------:R-:W-:Y:S01]  /*11c0*/  LOP3.LUT R8, R8, 0xfffffffc, RZ, 0xc0, !PT ;  /* 0xfffffffc08087812 */ /* 0x000fe200078ec0ff */
[----:B------:R-:W-:Y:S01]  /*11d0*/  IMAD.IADD R101, R101, 0x1, -R4 ;  /* 0x0000000165657824 */ /* 0x000fe200078e0a04 */
[----:B------:R-:W-:Y:S01]  /*11e0*/  LEA.HI R6, R6, R99, RZ, 0x2 ;  /* 0x0000006306067211 */ /* 0x000fe200078f10ff */
[----:B------:R-:W-:Y:S01]  /*11f0*/  IMAD.IADD R103, R103, 0x1, -R2 ;  /* 0x0000000167677824 */ /* 0x000fe200078e0a02 */
[----:B------:R-:W-:Y:S01]  /*1200*/  IADD3 R44, R3, 0x1c, RZ ;  /* 0x0000001c032c7810 */ /* 0x000fe20007ffe0ff */
[----:B------:R-:W-:Y:S01]  /*1210*/  IMAD.IADD R97, R97, 0x1, -R8 ;  /* 0x0000000161617824 */ /* 0x000fe200078e0a08 */
[----:B------:R-:W-:Y:S02]  /*1220*/  SHF.R.S32.HI R4, RZ, 0x1f, R93 ;  /* 0x0000001fff047819 */ /* 0x000fe4000001145d */
[----:B------:R-:W-:Y:S01]  /*1230*/  LOP3.LUT R6, R6, 0xfffffffc, RZ, 0xc0, !PT ;  /* 0xfffffffc06067812 */ /* 0x000fe200078ec0ff */
[----:B------:R-:W-:Y:S01]  /*1240*/  IMAD.SHL.U32 R91, R44, 0x2, RZ ;  /* 0x000000022c5b7824 */ /* 0x000fe200078e00ff */
[----:B------:R-:W-:-:S02]  /*1250*/  SHF.R.S32.HI R2, RZ, 0x1f, R95 ;  /* 0x0000001fff027819 */ /* 0x000fc4000001145f */
[----:B------:R-:W-:Y:S01]  /*1260*/  SHF.R.S32.HI R8, RZ, 0x1f, R89 ;  /* 0x0000001fff087819 */ /* 0x000fe20000011459 */
[----:B------:R-:W-:Y:S01]  /*1270*/  IMAD.IADD R99, R99, 0x1, -R6 ;  /* 0x0000000163637824 */ /* 0x000fe200078e0a06 */
[----:B------:R-:W-:Y:S02]  /*1280*/  LEA.HI R4, R4, R93, RZ, 0x2 ;  /* 0x0000005d04047211 */ /* 0x000fe400078f10ff */
[C---:B------:R-:W-:Y:S02]  /*1290*/  IADD3 R48, R3.reuse, 0x22, RZ ;  /* 0x0000002203307810 */ /* 0x040fe40007ffe0ff */
[----:B------:R-:W-:Y:S02]  /*12a0*/  LEA.HI R2, R2, R95, RZ, 0x2 ;  /* 0x0000005f02027211 */ /* 0x000fe400078f10ff */
[----:B------:R-:W-:Y:S01]  /*12b0*/  IADD3 R47, R3, 0x20, RZ ;  /* 0x00000020032f7810 */ /* 0x000fe20007ffe0ff */
[----:B------:R-:W-:Y:S01]  /*12c0*/  IMAD.SHL.U32 R85, R48, 0x2, RZ ;  /* 0x0000000230557824 */ /* 0x000fe200078e00ff */
[----:B------:R-:W-:-:S02]  /*12d0*/  LEA.HI R8, R8, R89, RZ, 0x2 ;  /* 0x0000005908087211 */ /* 0x000fc400078f10ff */
[----:B------:R-:W-:Y:S01]  /*12e0*/  IADD3 R50, R3, 0x26, RZ ;  /* 0x0000002603327810 */ /* 0x000fe20007ffe0ff */
[----:B------:R-:W-:Y:S01]  /*12f0*/  IMAD.SHL.U32 R87, R47, 0x2, RZ ;  /* 0x000000022f577824 */ /* 0x000fe200078e00ff */
        /* <DEDUP_REMOVED lines=17> */
[----:B------:R-:W-:Y:S02]  /*1410*/  SHF.R.S32.HI R5, RZ, 0x1f, R158 ;  /* 0x0000001fff057819 */ /* 0x000fe4000001149e */
[----:B------:R-:W-:-:S02]  /*1420*/  LEA.HI R2, R2, R87, RZ, 0x2 ;  /* 0x0000005702027211 */ /* 0x000fc400078f10ff */
[----:B------:R-:W-:Y:S02]  /*1430*/  LEA.HI R8, R8, R81, RZ, 0x2 ;  /* 0x0000005108087211 */ /* 0x000fe400078f10ff */
[----:B------:R-:W-:Y:S02]  /*1440*/  SHF.R.S32.HI R6, RZ, 0x1f, R83 ;  /* 0x0000001fff067819 */ /* 0x000fe40000011453 */
[----:B------:R-:W-:Y:S02]  /*1450*/  LOP3.LUT R4, R4, 0xfffffffc, RZ, 0xc0, !PT ;  /* 0xfffffffc04047812 */ /* 0x000fe400078ec0ff */
[----:B------:R-:W-:Y:S02]  /*1460*/  LEA.HI R5, R5, R158, RZ, 0x2 ;  /* 0x0000009e05057211 */ /* 0x000fe400078f10ff */
[----:B------:R-:W-:Y:S01]  /*1470*/  LOP3.LUT R2, R2, 0xfffffffc, RZ, 0xc0, !PT ;  /* 0xfffffffc02027812 */ /* 0x000fe200078ec0ff */
[----:B------:R-:W-:Y:S01]  /*1480*/  IMAD.IADD R85, R85, 0x1, -R4 ;  /* 0x0000000155557824 */ /* 0x000fe200078e0a04 */
[----:B------:R-:W-:-:S02]  /*1490*/  IADD3 R51, R3, 0x28, RZ ;  /* 0x0000002803337810 */ /* 0x000fc40007ffe0ff */
[----:B------:R-:W-:Y:S01]  /*14a0*/  LOP3.LUT R8, R8, 0xfffffffc, RZ, 0xc0, !PT ;  /* 0xfffffffc08087812 */ /* 0x000fe200078ec0ff */
[----:B------:R-:W-:Y:S01]  /*14b0*/  IMAD.IADD R87, R87, 0x1, -R2 ;  /* 0x0000000157577824 */ /* 0x000fe200078e0a02 */
[----:B------:R-:W-:Y:S01]  /*14c0*/  IADD3 R52, R3, 0x2a, RZ ;  /* 0x0000002a03347810 */ /* 0x000fe20007ffe0ff */
[----:B------:R-:W-:Y:S01]  /*14d0*/  IMAD.SHL.U32 R4, R51, 0x2, RZ ;  /* 0x0000000233047824 */ /* 0x000fe200078e00ff */
[----:B------:R-:W-:Y:S01]  /*14e0*/  LEA.HI R6, R6, R83, RZ, 0x2 ;  /* 0x0000005306067211 */ /* 0x000fe200078f10ff */
[----:B------:R-:W-:Y:S01]  /*14f0*/  IMAD.IADD R81, R81, 0x1, -R8 ;  /* 0x0000000151517824 */ /* 0x000fe200078e0a08 */
        /* <DEDUP_REMOVED lines=20> */
[----:B------:R-:W-:Y:S01]  /*1640*/  LEA.HI R9, R9, R6, RZ, 0x2 ;  /* 0x0000000609097211 */ /* 0x000fe200078f10ff */
[----:B------:R-:W-:Y:S01]  /*1650*/  IMAD.IADD R5, R2, 0x1, -R7 ;  /* 0x0000000102057824 */ /* 0x000fe200078e0a07 */
[C---:B------:R-:W-:Y:S01]  /*1660*/  IADD3 R55, R3.reuse, 0x30, RZ ;  /* 0x0000003003377810 */ /* 0x040fe20007ffe0ff */
[----:B------:R-:W-:Y:S01]  /*1670*/  IMAD.IADD R7, R8, 0x1, -R11 ;  /* 0x0000000108077824 */ /* 0x000fe200078e0a0b */
[C---:B------:R-:W-:Y:S02]  /*1680*/  IADD3 R56, R3.reuse, 0x32, RZ ;  /* 0x0000003203387810 */ /* 0x040fe40007ffe0ff */
[----:B------:R-:W-:Y:S01]  /*1690*/  IADD3 R58, R3, 0x36, RZ ;  /* 0x00000036033a7810 */ /* 0x000fe20007ffe0ff */
[----:B------:R-:W-:Y:S01]  /*16a0*/  IMAD.SHL.U32 R8, R55, 0x2, RZ ;  /* 0x0000000237087824 */ /* 0x000fe200078e00ff */
        /* <DEDUP_REMOVED lines=120> */
[----:B------:R-:W-:Y:S01]  /*1e30*/  IADD3 R78, R3, 0x5e, RZ ;  /* 0x0000005e034e7810 */ /* 0x000fe20007ffe0ff */
        /* <DEDUP_REMOVED lines=260> */
.L_x_21623:
[----:B------:R-:W-:Y:S01]  /*2e80*/  IABS R66, c[0x0][0x1d4] ;  /* 0x0000750000427a13 */ /* 0x000fe20000000000 */
[----:B------:R-:W-:Y:S01]  /*2e90*/  IMAD.SHL.U32 R62, R112, 0x10, RZ ;  /* 0x00000010703e7824 */ /* 0x000fe200078e00ff */
[----:B------:R-:W-:Y:S01]  /*2ea0*/  IABS R68, c[0x0][0x1d0] ;  /* 0x0000740000447a13 */ /* 0x000fe20000000000 */
[----:B------:R-:W-:Y:S01]  /*2eb0*/  ULDC UR5, c[0x0][0x1cc] ;  /* 0x0000730000057ab9 */ /* 0x000fe20000000800 */
[----:B------:R-:W0:Y:S01]  /*2ec0*/  I2F.RP R63, R66 ;  /* 0x00000042003f7306 */ /* 0x000e220000209400 */
[----:B------:R-:W-:Y:S01]  /*2ed0*/  UIADD3 UR5, UR7, -UR5, URZ ;  /* 0x8000000507057290 */ /* 0x000fe2000fffe03f */
[----:B------:R-:W-:Y:S01]  /*2ee0*/  IABS R67, R62 ;  /* 0x0000003e00437213 */ /* 0x000fe20000000000 */
[----:B------:R-:W-:Y:S01]  /*2ef0*/  BSSY B1, `(.L_x_21618) ;  /* 0x00001be000017945 */ /* 0x000fe20003800000 */
        /* <DEDUP_REMOVED lines=43> */
[----:B------:R-:W-:-:S03]  /*31b0*/  ISETP.LE.AND P1, PT, R64, UR5, PT ;  /* 0x0000000540007c0c */ /* 0x000fc6000bf23270 */
[----:B------:R-:W-:Y:S01]  /*31c0*/  @!P2 IMAD.MOV R60, RZ, RZ, -R60 ;  /* 0x000000ffff3ca224 */ /* 0x000fe200078e0a3c */
        /* <DEDUP_REMOVED lines=12> */
[----:B------:R-:W-:Y:S01]  /*3290*/  ULDC UR5, c[0x0][0x1b0] ;  /* 0x00006c0000057ab9 */ /* 0x000fe20000000800 */
[----:B------:R-:W-:Y:S01]  /*32a0*/  IMAD.SHL.U32 R76, R0, 0x4, RZ ;  /* 0x00000004004c7824 */ /* 0x000fe200078e00ff */
[----:B------:R-:W-:Y:S01]  /*32b0*/  UIMAD UR5, UR16, UR5, URZ ;  /* 0x00000005100572a4 */ /* 0x000fe2000f8e023f */
[----:B------:R-:W-:-:S03]  /*32c0*/  SHF.R.S32.HI R69, RZ, 0x1f, R158 ;  /* 0x0000001fff457819 */ /* 0x000fc6000001149e */
[----:B------:R-:W-:Y:S02]  /*32d0*/  SHF.R.S32.HI R62, RZ, 0x1f, R76 ;  /* 0x0000001fff3e7819 */ /* 0x000fe4000001144c */
[----:B------:R-:W-:Y:S01]  /*32e0*/  IMAD.U32 R63, RZ, RZ, UR5 ;  /* 0x00000005ff3f7e24 */ /* 0x000fe2000f8e00ff */
[----:B------:R-:W-:-:S04]  /*32f0*/  IADD3 R76, P0, R76, UR5, RZ ;  /* 0x000000054c4c7c10 */ /* 0x000fc8000ff1e0ff */
[----:B------:R-:W-:Y:S01]  /*3300*/  LEA.HI.X.SX32 R77, R63, R62, 0x1, P0 ;  /* 0x0000003e3f4d7211 */ /* 0x000fe200000f0eff */
[----:B------:R-:W-:-:S04]  /*3310*/  IMAD R113, R3, 0x180, RZ ;  /* 0x0000018003717824 */ /* 0x000fc800078e02ff */
[----:B--2---:R-:W-:-:S05]  /*3320*/  IMAD.WIDE R76, R61, c[0x0][0x1ac], R76 ;  /* 0x00006b003d4c7a25 */ /* 0x004fca00078e024c */
[-C--:B------:R-:W-:Y:S02]  /*3330*/  IADD3 R62, P1, P2, R157, R76.reuse, R156 ;  /* 0x0000004c9d3e7210 */ /* 0x080fe40007a3e09c */
[----:B------:R-:W-:Y:S02]  /*3340*/  IADD3 R63, P0, R158, R76, RZ ;  /* 0x0000004c9e3f7210 */ /* 0x000fe40007f1e0ff */
[----:B------:R-:W-:Y:S02]  /*3350*/  IADD3.X R61, R251, R77, R252, P1, P2 ;  /* 0x0000004dfb3d7210 */ /* 0x000fe40000fe44fc */
[C---:B------:R-:W-:Y:S01]  /*3360*/  LEA R116, P1, R62.reuse, c[0x0][0x170], 0x2 ;  /* 0x00005c003e747a11 */ /* 0x040fe200078210ff */
[----:B------:R-:W-:Y:S01]  /*3370*/  IMAD.X R60, R77, 0x1, R69, P0 ;  /* 0x000000014d3c7824 */ /* 0x000fe200000e0645 */
[----:B------:R-:W-:Y:S02]  /*3380*/  LEA R114, P0, R63, c[0x0][0x170], 0x2 ;  /* 0x00005c003f727a11 */ /* 0x000fe400078010ff */
[----:B------:R-:W-:-:S02]  /*3390*/  LEA.HI.X R117, R62, c[0x0][0x174], R61, 0x2, P1 ;  /* 0x00005d003e757a11 */ /* 0x000fc400008f143d */
[----:B------:R-:W-:Y:S02]  /*33a0*/  LEA.HI.X R115, R63, c[0x0][0x174], R60, 0x2, P0 ;  /* 0x00005d003f737a11 */ /* 0x000fe400000f143c */
[----:B------:R-:W-:Y:S02]  /*33b0*/  IADD3 R60, P0, P1, R155, R76, R154 ;  /* 0x0000004c9b3c7210 */ /* 0x000fe4000791e09a */
[----:B------:R-:W2:Y:S02]  /*33c0*/  LDG.E.64.CONSTANT R116, [R116.64] ;  /* 0x0000000a74747981 */ /* 0x000ea4000c1e9b00 */
[----:B------:R-:W-:Y:S02]  /*33d0*/  IADD3.X R61, R249, R77, R250, P0, P1 ;  /* 0x0000004df93d7210 */ /* 0x000fe400007e24fa */
[C---:B------:R-:W-:Y:S01]  /*33e0*/  LEA R78, P0, R60.reuse, c[0x0][0x170], 0x2 ;  /* 0x00005c003c4e7a11 */ /* 0x040fe200078010ff */
[----:B------:R-:W3:Y:S03]  /*33f0*/  LDG.E.64.CONSTANT R114, [R114.64] ;  /* 0x0000000a72727981 */ /* 0x000ee6000c1e9b00 */
[----:B------:R-:W-:-:S06]  /*3400*/  LEA.HI.X R79, R60, c[0x0][0x174], R61, 0x2, P0 ;  /* 0x00005d003c4f7a11 */ /* 0x000fcc00000f143d */
[----:B------:R-:W4:Y:S01]  /*3410*/  LDG.E.64.CONSTANT R78, [R78.64] ;  /* 0x0000000a4e4e7981 */ /* 0x000f22000c1e9b00 */
[----:B------:R-:W-:-:S04]  /*3420*/  IADD3 R60, P0, P1, R153, R76, R152 ;  /* 0x0000004c993c7210 */ /* 0x000fc8000791e098 */
[----:B------:R-:W-:Y:S02]  /*3430*/  IADD3.X R61, R247, R77, R248, P0, P1 ;  /* 0x0000004df73d7210 */ /* 0x000fe400007e24f8 */
[----:B------:R-:W-:-:S04]  /*3440*/  LEA R146, P0, R60, c[0x0][0x170], 0x2 ;  /* 0x00005c003c927a11 */ /* 0x000fc800078010ff */
[----:B------:R-:W-:-:S06]  /*3450*/  LEA.HI.X R147, R60, c[0x0][0x174], R61, 0x2, P0 ;  /* 0x00005d003c937a11 */ /* 0x000fcc00000f143d */
[----:B------:R-:W5:Y:S01]  /*3460*/  LDG.E.64.CONSTANT R146, [R146.64] ;  /* 0x0000000a92927981 */ /* 0x000f62000c1e9b00 */
[----:B------:R-:W-:-:S04]  /*3470*/  IADD3 R60, P0, P1, R111, R76, R110 ;  /* 0x0000004c6f3c7210 */ /* 0x000fc8000791e06e */
        /* <DEDUP_REMOVED lines=12> */
[----:B------:R-:W-:Y:S02]  /*3540*/  LEA.HI.X R145, R60, c[0x0][0x174], R61, 0x2, P0 ;  /* 0x00005d003c917a11 */ /* 0x000fe400000f143d */
[-C--:B------:R-:W-:Y:S02]  /*3550*/  IADD3 R60, P0, P1, R105, R76.reuse, R104 ;  /* 0x0000004c693c7210 */ /* 0x080fe4000791e068 */
[----:B------:R-:W-:Y:S02]  /*3560*/  IADD3 R65, P2, P3, R103, R76, R102 ;  /* 0x0000004c67417210 */ /* 0x000fe40007b5e066 */
[-C--:B------:R-:W-:Y:S01]  /*3570*/  IADD3.X R61, R239, R77.reuse, R240, P0, P1 ;  /* 0x0000004def3d7210 */ /* 0x080fe200007e24f0 */
[----:B------:R-:W5:Y:S01]  /*3580*/  LDG.E.64.CONSTANT R144, [R144.64] ;  /* 0x0000000a90907981 */ /* 0x000f62000c1e9b00 */
[----:B------:R-:W-:Y:S02]  /*3590*/  LEA R74, P0, R60, c[0x0][0x170], 0x2 ;  /* 0x00005c003c4a7a11 */ /* 0x000fe400078010ff */
[----:B------:R-:W-:-:S02]  /*35a0*/  IADD3.X R66, R237, R77, R238, P2, P3 ;  /* 0x0000004ded427210 */ /* 0x000fc400017e64ee */
[----:B------:R-:W-:Y:S02]  /*35b0*/  LEA R138, P1, R65, c[0x0][0x170], 0x2 ;  /* 0x00005c00418a7a11 */ /* 0x000fe400078210ff */
[----:B------:R-:W-:Y:S02]  /*35c0*/  LEA.HI.X R75, R60, c[0x0][0x174], R61, 0x2, P0 ;  /* 0x00005d003c4b7a11 */ /* 0x000fe400000f143d */
[----:B------:R-:W-:Y:S01]  /*35d0*/  IADD3 R64, P2, P3, R101, R76, R100 ;  /* 0x0000004c65407210 */ /* 0x000fe20007b5e064 */
[----:B------:R-:W2:Y:S01]  /*35e0*/  LDS.128 R60, [R113] ;  /* 0x00000000713c7984 */ /* 0x000ea20000000c00 */
[----:B------:R-:W-:Y:S02]  /*35f0*/  LEA.HI.X R139, R65, c[0x0][0x174], R66, 0x2, P1 ;  /* 0x00005d00418b7a11 */ /* 0x000fe400008f1442 */
[----:B------:R-:W-:Y:S01]  /*3600*/  IADD3.X R65, R235, R77, R236, P2, P3 ;  /* 0x0000004deb417210 */ /* 0x000fe200017e64ec */
[----:B------:R-:W5:Y:S01]  /*3610*/  LDG.E.64.CONSTANT R74, [R74.64] ;  /* 0x0000000a4a4a7981 */ /* 0x000f62000c1e9b00 */
[----:B------:R-:W-:-:S03]  /*3620*/  LEA R142, P0, R64, c[0x0][0x170], 0x2 ;  /* 0x00005c00408e7a11 */ /* 0x000fc600078010ff */
[----:B------:R-:W5:Y:S01]  /*3630*/  LDG.E.64.CONSTANT R138, [R138.64] ;  /* 0x0000000a8a8a7981 */ /* 0x000f62000c1e9b00 */
[----:B------:R-:W-:-:S03]  /*3640*/  LEA.HI.X R143, R64, c[0x0][0x174], R65, 0x2, P0 ;  /* 0x00005d00408f7a11 */ /* 0x000fc600000f1441 */
[----:B------:R-:W4:Y:S04]  /*3650*/  LDS.128 R64, [R113+0x10] ;  /* 0x0000100071407984 */ /* 0x000f280000000c00 */
[----:B------:R-:W5:Y:S01]  /*3660*/  LDG.E.64.CONSTANT R142, [R142.64] ;  /* 0x0000000a8e8e7981 */ /* 0x000f62000c1e9b00 */
[----:B------:R-:W-:-:S04]  /*3670*/  IADD3 R73, P0, P1, R99, R76, R98 ;  /* 0x0000004c63497210 */ /* 0x000fc8000791e062 */
[-C--:B------:R-:W-:Y:S02]  /*3680*/  IADD3.X R120, R233, R77.reuse, R234, P0, P1 ;  /* 0x0000004de9787210 */ /* 0x080fe400007e24ea */
[----:B------:R-:W-:Y:S02]  /*3690*/  LEA R72, P0, R73, c[0x0][0x170], 0x2 ;  /* 0x00005c0049487a11 */ /* 0x000fe400078010ff */
[----:B------:R-:W-:Y:S02]  /*36a0*/  IADD3 R118, P1, P2, R97, R76, R96 ;  /* 0x0000004c61767210 */ /* 0x000fe40007a3e060 */
[----:B------:R-:W-:Y:S02]  /*36b0*/  LEA.HI.X R73, R73, c[0x0][0x174], R120, 0x2, P0 ;  /* 0x00005d0049497a11 */ /* 0x000fe400000f1478 */
[----:B------:R-:W-:Y:S02]  /*36c0*/  IADD3.X R119, R231, R77, R232, P1, P2 ;  /* 0x0000004de7777210 */ /* 0x000fe40000fe44e8 */
[----:B------:R-:W-:-:S02]  /*36d0*/  LEA R134, P0, R118, c[0x0][0x170], 0x2 ;  /* 0x00005c0076867a11 */ /* 0x000fc400078010ff */
[----:B------:R-:W5:Y:S02]  /*36e0*/  LDG.E.64.CONSTANT R72, [R72.64] ;  /* 0x0000000a48487981 */ /* 0x000f64000c1e9b00 */
[----:B------:R-:W-:Y:S02]  /*36f0*/  LEA.HI.X R135, R118, c[0x0][0x174], R119, 0x2, P0 ;  /* 0x00005d0076877a11 */ /* 0x000fe400000f1477 */
[----:B------:R-:W-:-:S04]  /*3700*/  IADD3 R118, P0, P1, R95, R76, R94 ;  /* 0x0000004c5f767210 */ /* 0x000fc8000791e05e */
[----:B------:R-:W-:Y:S01]  /*3710*/  IADD3.X R119, R229, R77, R230, P0, P1 ;  /* 0x0000004de5777210 */ /* 0x000fe200007e24e6 */
[----:B------:R-:W5:Y:S01]  /*3720*/  LDG.E.64.CONSTANT R134, [R134.64] ;  /* 0x0000000a86867981 */ /* 0x000f62000c1e9b00 */
[----:B------:R-:W-:-:S04]  /*3730*/  LEA R140, P0, R118, c[0x0][0x170], 0x2 ;  /* 0x00005c00768c7a11 */ /* 0x000fc800078010ff */
[----:B------:R-:W-:-:S06]  /*3740*/  LEA.HI.X R141, R118, c[0x0][0x174], R119, 0x2, P0 ;  /* 0x00005d00768d7a11 */ /* 0x000fcc00000f1477 */
[----:B------:R-:W5:Y:S01]  /*3750*/  LDG.E.64.CONSTANT R140, [R140.64] ;  /* 0x0000000a8c8c7981 */ /* 0x000f62000c1e9b00 */
[----:B--2---:R-:W-:Y:S01]  /*3760*/  FMUL.FTZ R119, R116, R62 ;  /* 0x0000003e74777220 */ /* 0x004fe20000410000 */
[-C--:B------:R-:W-:Y:S01]  /*3770*/  IADD3 R116, P0, P1, R93, R76.reuse, R92 ;  /* 0x0000004c5d747210 */ /* 0x080fe2000791e05c */
[----:B------:R-:W-:Y:S01]  /*3780*/  FMUL.FTZ R62, R117, R63 ;  /* 0x0000003f753e7220 */ /* 0x000fe20000410000 */
[----:B------:R-:W-:Y:S02]  /*3790*/  IADD3 R63, P2, P3, R91, R76, R90 ;  /* 0x0000004c5b3f7210 */ /* 0x000fe40007b5e05a */
[-C--:B------:R-:W-:Y:S02]  /*37a0*/  IADD3.X R117, R227, R77.reuse, R228, P0, P1 ;  /* 0x0000004de3757210 */ /* 0x080fe400007e24e4 */
[----:B------:R-:W-:Y:S01]  /*37b0*/  LEA R136, P0, R116, c[0x0][0x170], 0x2 ;  /* 0x00005c0074887a11 */ /* 0x000fe200078010ff */
[----:B---3--:R-:W-:Y:S01]  /*37c0*/  FFMA.FTZ R119, R114, R60, R119 ;  /* 0x0000003c72777223 */ /* 0x008fe20000010077 */
[----:B------:R-:W-:-:S02]  /*37d0*/  IADD3.X R60, R225, R77, R226, P2, P3 ;  /* 0x0000004de13c7210 */ /* 0x000fc400017e64e2 */
[----:B------:R-:W-:Y:S02]  /*37e0*/  LEA R132, P1, R63, c[0x0][0x170], 0x2 ;  /* 0x00005c003f847a11 */ /* 0x000fe400078210ff */
[----:B------:R-:W-:Y:S01]  /*37f0*/  LEA.HI.X R137, R116, c[0x0][0x174], R117, 0x2, P0 ;  /* 0x00005d0074897a11 */ /* 0x000fe200000f1475 */
[----:B------:R-:W-:Y:S01]  /*3800*/  FFMA.FTZ R62, R115, R61, R62 ;  /* 0x0000003d733e7223 */ /* 0x000fe2000001003e */
[----:B------:R-:W-:Y:S02]  /*3810*/  LEA.HI.X R133, R63, c[0x0][0x174], R60, 0x2, P1 ;  /* 0x00005d003f857a11 */ /* 0x000fe400008f143c */
[-C--:B------:R-:W-:Y:S02]  /*3820*/  IADD3 R114, P0, P1, R89, R76.reuse, R88 ;  /* 0x0000004c59727210 */ /* 0x080fe4000791e058 */
[----:B------:R-:W-:Y:S01]  /*3830*/  IADD3 R60, P2, P3, R87, R76, R86 ;  /* 0x0000004c573c7210 */ /* 0x000fe20007b5e056 */
[----:B------:R-:W2:Y:S01]  /*3840*/  LDG.E.64.CONSTANT R136, [R136.64] ;  /* 0x0000000a88887981 */ /* 0x000ea2000c1e9b00 */
[----:B----4-:R-:W-:Y:S01]  /*3850*/  FFMA.FTZ R65, R79, R65, R62 ;  /* 0x000000414f417223 */ /* 0x010fe2000001003e */
[----:B------:R-:W-:-:S02]  /*3860*/  IADD3.X R79, R223, R77, R224, P0, P1 ;  /* 0x0000004ddf4f7210 */ /* 0x000fc400007e24e0 */
[----:B------:R-:W-:Y:S01]  /*3870*/  LEA R128, P0, R114, c[0x0][0x170], 0x2 ;  /* 0x00005c0072807a11 */ /* 0x000fe200078010ff */
[----:B------:R-:W3:Y:S01]  /*3880*/  LDG.E.64.CONSTANT R132, [R132.64] ;  /* 0x0000000a84847981 */ /* 0x000ee2000c1e9b00 */
[----:B------:R-:W-:Y:S02]  /*3890*/  IADD3.X R63, R221, R77, R222, P2, P3 ;  /* 0x0000004ddd3f7210 */ /* 0x000fe400017e64de */
[----:B------:R-:W-:Y:S02]  /*38a0*/  LEA R130, P1, R60, c[0x0][0x170], 0x2 ;  /* 0x00005c003c827a11 */ /* 0x000fe400078210ff */
[----:B------:R-:W-:Y:S02]  /*38b0*/  IADD3 R61, P2, P3, R85, R76, R84 ;  /* 0x0000004c553d7210 */ /* 0x000fe40007b5e054 */
[----:B------:R-:W-:Y:S02]  /*38c0*/  LEA.HI.X R129, R114, c[0x0][0x174], R79, 0x2, P0 ;  /* 0x00005d0072817a11 */ /* 0x000fe400000f144f */
[----:B------:R-:W-:-:S02]  /*38d0*/  LEA.HI.X R131, R60, c[0x0][0x174], R63, 0x2, P1 ;  /* 0x00005d003c837a11 */ /* 0x000fc400008f143f */
[-C--:B------:R-:W-:Y:S02]  /*38e0*/  IADD3.X R62, R219, R77.reuse, R220, P2, P3 ;  /* 0x0000004ddb3e7210 */ /* 0x080fe400017e64dc */
[----:B------:R-:W-:Y:S01]  /*38f0*/  LEA R124, P0, R61, c[0x0][0x170], 0x2 ;  /* 0x00005c003d7c7a11 */ /* 0x000fe200078010ff */
[----:B------:R-:W4:Y:S01]  /*3900*/  LDG.E.64.CONSTANT R128, [R128.64] ;  /* 0x0000000a80807981 */ /* 0x000f22000c1e9b00 */
[----:B------:R-:W-:Y:S02]  /*3910*/  IADD3 R60, P1, P2, R83, R76, R82 ;  /* 0x0000004c533c7210 */ /* 0x000fe40007a3e052 */
[----:B------:R-:W-:Y:S01]  /*3920*/  LEA.HI.X R125, R61, c[0x0][0x174], R62, 0x2, P0 ;  /* 0x00005d003d7d7a11 */ /* 0x000fe200000f143e */
[----:B------:R-:W4:Y:S01]  /*3930*/  LDG.E.64.CONSTANT R130, [R130.64] ;  /* 0x0000000a82827981 */ /* 0x000f22000c1e9b00 */
[----:B------:R-:W-:Y:S02]  /*3940*/  IADD3.X R61, R217, R77, R218, P1, P2 ;  /* 0x0000004dd93d7210 */ /* 0x000fe40000fe44da */
[----:B------:R-:W-:-:S02]  /*3950*/  LEA R126, P0, R60, c[0x0][0x170], 0x2 ;  /* 0x00005c003c7e7a11 */ /* 0x000fc400078010ff */
[----:B------:R-:W4:Y:S02]  /*3960*/  LDG.E.64.CONSTANT R124, [R124.64] ;  /* 0x0000000a7c7c7981 */ /* 0x000f24000c1e9b00 */
[----:B------:R-:W-:Y:S02]  /*3970*/  LEA.HI.X R127, R60, c[0x0][0x174], R61, 0x2, P0 ;  /* 0x00005d003c7f7a11 */ /* 0x000fe400000f143d */
[----:B------:R-:W-:-:S04]  /*3980*/  IADD3 R60, P0, P1, R81, R76, R32 ;  /* 0x0000004c513c7210 */ /* 0x000fc8000791e020 */
[----:B------:R-:W-:Y:S01]  /*3990*/  IADD3.X R61, R215, R77, R216, P0, P1 ;  /* 0x0000004dd73d7210 */ /* 0x000fe200007e24d8 */
[----:B------:R-:W4:Y:S01]  /*39a0*/  LDG.E.64.CONSTANT R126, [R126.64] ;  /* 0x0000000a7e7e7981 */ /* 0x000f22000c1e9b00 */
[----:B------:R-:W-:-:S04]  /*39b0*/  LEA R120, P0, R60, c[0x0][0x170], 0x2 ;  /* 0x00005c003c787a11 */ /* 0x000fc800078010ff */
[----:B------:R-:W-:-:S06]  /*39c0*/  LEA.HI.X R121, R60, c[0x0][0x174], R61, 0x2, P0 ;  /* 0x00005d003c797a11 */ /* 0x000fcc00000f143d */
[----:B------:R-:W4:Y:S01]  /*39d0*/  LDG.E.64.CONSTANT R120, [R120.64] ;  /* 0x0000000a78787981 */ /* 0x000f22000c1e9b00 */
[----:B------:R-:W-:-:S04]  /*39e0*/  IADD3 R60, P0, P1, R4, R76, R33 ;  /* 0x0000004c043c7210 */ /* 0x000fc8000791e021 */
[----:B------:R-:W-:Y:S02]  /*39f0*/  IADD3.X R61, R213, R77, R214, P0, P1 ;  /* 0x0000004dd53d7210 */ /* 0x000fe400007e24d6 */
[----:B------:R-:W-:-:S04]  /*3a00*/  LEA R122, P0, R60, c[0x0][0x170], 0x2 ;  /* 0x00005c003c7a7a11 */ /* 0x000fc800078010ff */
[----:B------:R-:W-:Y:S02]  /*3a10*/  LEA.HI.X R123, R60, c[0x0][0x174], R61, 0x2, P0 ;  /* 0x00005d003c7b7a11 */ /* 0x000fe400000f143d */
[----:B------:R-:W-:Y:S01]  /*3a20*/  IADD3 R60, P0, P1, R5, R76, R34 ;  /* 0x0000004c053c7210 */ /* 0x000fe2000791e022 */
[----:B------:R-:W-:-:S03]  /*3a30*/  FFMA.FTZ R64, R78, R64, R119 ;  /* 0x000000404e407223 */ /* 0x000fc60000010077 */
[----:B------:R-:W-:Y:S01]  /*3a40*/  IADD3.X R61, R211, R77, R212, P0, P1 ;  /* 0x0000004dd33d7210 */ /* 0x000fe200007e24d4 */
[----:B------:R-:W4:Y:S01]  /*3a50*/  LDG.E.64.CONSTANT R122, [R122.64] ;  /* 0x0000000a7a7a7981 */ /* 0x000f22000c1e9b00 */
[----:B------:R-:W-:-:S04]  /*3a60*/  LEA R78, P0, R60, c[0x0][0x170], 0x2 ;  /* 0x00005c003c4e7a11 */ /* 0x000fc800078010ff */
[----:B------:R-:W-:Y:S02]  /*3a70*/  LEA.HI.X R79, R60, c[0x0][0x174], R61, 0x2, P0 ;  /* 0x00005d003c4f7a11 */ /* 0x000fe400000f143d */
[----:B------:R-:W-:-:S04]  /*3a80*/  IADD3 R60, P0, P1, R6, R76, R35 ;  /* 0x0000004c063c7210 */ /* 0x000fc8000791e023 */
        /* <DEDUP_REMOVED lines=24> */
[----:B0-----:R-:W-:Y:S02]  /*3c10*/  FFMA.FTZ R147, R144, R60, R147 ;  /* 0x0000003c90937223 */ /* 0x001fe40000010093 */
[----:B------:R-:W-:Y:S02]  /*3c20*/  FFMA.FTZ R60, R145, R61, R64 ;  /* 0x0000003d913c7223 */ /* 0x000fe40000010040 */
[----:B------:R-:W0:Y:S02]  /*3c30*/  LDS.128 R64, [R113+0x50] ;  /* 0x0000500071407984 */ /* 0x000e240000000c00 */
[----:B------:R-:W-:Y:S02]  /*3c40*/  FFMA.FTZ R60, R75, R63, R60 ;  /* 0x0000003f4b3c7223 */ /* 0x000fe4000001003c */
[----:B------:R-:W-:-:S02]  /*3c50*/  FFMA.FTZ R147, R74, R62, R147 ;  /* 0x0000003e4a937223 */ /* 0x000fc40000010093 */
[----:B-1----:R-:W-:Y:S02]  /*3c60*/  FFMA.FTZ R60, R139, R69, R60 ;  /* 0x000000458b3c7223 */ /* 0x002fe4000001003c */
[----:B------:R-:W-:Y:S02]  /*3c70*/  FFMA.FTZ R147, R138, R68, R147 ;  /* 0x000000448a937223 */ /* 0x000fe40000010093 */
[----:B------:R-:W-:Y:S02]  /*3c80*/  FFMA.FTZ R68, R143, R71, R60 ;  /* 0x000000478f447223 */ /* 0x000fe4000001003c */
[----:B------:R-:W1:Y:S01]  /*3c90*/  LDS.128 R60, [R113+0x60] ;  /* 0x00006000713c7984 */ /* 0x000e620000000c00 */
[----:B------:R-:W-:-:S04]  /*3ca0*/  FFMA.FTZ R147, R142, R70, R147 ;  /* 0x000000468e937223 */ /* 0x000fc80000010093 */
[----:B0-----:R-:W-:Y:S02]  /*3cb0*/  FFMA.FTZ R147, R72, R64, R147 ;  /* 0x0000004048937223 */ /* 0x001fe40000010093 */
[----:B------:R-:W-:Y:S02]  /*3cc0*/  FFMA.FTZ R68, R73, R65, R68 ;  /* 0x0000004149447223 */ /* 0x000fe40000010044 */
[----:B------:R-:W3:Y:S01]  /*3cd0*/  LDS.128 R72, [R113+0x70] ;  /* 0x0000700071487984 */ /* 0x000ee20000000c00 */
[----:B------:R-:W-:Y:S02]  /*3ce0*/  FFMA.FTZ R147, R134, R66, R147 ;  /* 0x0000004286937223 */ /* 0x000fe40000010093 */
[----:B------:R-:W-:Y:S01]  /*3cf0*/  FFMA.FTZ R68, R135, R67, R68 ;  /* 0x0000004387447223 */ /* 0x000fe20000010044 */
[----:B------:R-:W-:Y:S01]  /*3d00*/  IADD3 R64, P0, P1, R9, R76, R38 ;  /* 0x0000004c09407210 */ /* 0x000fe2000791e026 */
[----:B-1----:R-:W-:Y:S02]  /*3d10*/  FFMA.FTZ R147, R140, R60, R147 ;  /* 0x0000003c8c937223 */ /* 0x002fe40000010093 */
[----:B------:R-:W-:-:S02]  /*3d20*/  FFMA.FTZ R60, R141, R61, R68 ;  /* 0x0000003d8d3c7223 */ /* 0x000fc40000010044 */
[----:B------:R-:W0:Y:S01]  /*3d30*/  LDS.128 R68, [R113+0x80] ;  /* 0x0000800071447984 */ /* 0x000e220000000c00 */
[----:B------:R-:W-:Y:S02]  /*3d40*/  IADD3.X R65, R203, R77, R204, P0, P1 ;  /* 0x0000004dcb417210 */ /* 0x000fe400007e24cc */
[----:B------:R-:W-:-:S04]  /*3d50*/  LEA R138, P0, R64, c[0x0][0x170], 0x2 ;  /* 0x00005c00408a7a11 */ /* 0x000fc800078010ff */
[----:B------:R-:W-:Y:S02]  /*3d60*/  LEA.HI.X R139, R64, c[0x0][0x174], R65, 0x2, P0 ;  /* 0x00005d00408b7a11 */ /* 0x000fe400000f1441 */
[----:B------:R-:W1:Y:S01]  /*3d70*/  LDS.128 R64, [R113+0x90] ;  /* 0x0000900071407984 */ /* 0x000e620000000c00 */
[----:B------:R-:W-:-:S03]  /*3d80*/  IADD3 R61, P0, P1, R10, R76, R39 ;  /* 0x0000004c0a3d7210 */ /* 0x000fc6000791e027 */
[----:B------:R-:W5:Y:S01]  /*3d90*/  LDG.E.64.CONSTANT R138, [R138.64] ;  /* 0x0000000a8a8a7981 */ /* 0x000f62000c1e9b00 */
[----:B--2---:R-:W-:Y:S01]  /*3da0*/  FFMA.FTZ R147, R136, R62, R147 ;  /* 0x0000003e88937223 */ /* 0x004fe20000010093 */
[----:B------:R-:W-:Y:S02]  /*3db0*/  IADD3.X R62, R201, R77, R202, P0, P1 ;  /* 0x0000004dc93e7210 */ /* 0x000fe400007e24ca */
[----:B------:R-:W-:-:S04]  /*3dc0*/  LEA R140, P0, R61, c[0x0][0x170], 0x2 ;  /* 0x00005c003d8c7a11 */ /* 0x000fc800078010ff */
[----:B------:R-:W-:Y:S01]  /*3dd0*/  LEA.HI.X R141, R61, c[0x0][0x174], R62, 0x2, P0 ;  /* 0x00005d003d8d7a11 */ /* 0x000fe200000f143e */
[----:B------:R-:W-:Y:S02]  /*3de0*/  FFMA.FTZ R60, R137, R63, R60 ;  /* 0x0000003f893c7223 */ /* 0x000fe4000001003c */
[----:B---3--:R-:W-:-:S03]  /*3df0*/  FFMA.FTZ R147, R132, R72, R147 ;  /* 0x0000004884937223 */ /* 0x008fc60000010093 */
[----:B------:R-:W2:Y:S01]  /*3e00*/  LDG.E.64.CONSTANT R140, [R140.64] ;  /* 0x0000000a8c8c7981 */ /* 0x000ea2000c1e9b00 */
[----:B------:R-:W-:-:S03]  /*3e10*/  FFMA.FTZ R72, R133, R73, R60 ;  /* 0x0000004985487223 */ /* 0x000fc6000001003c */
[----:B------:R-:W3:Y:S01]  /*3e20*/  LDS.128 R60, [R113+0xa0] ;  /* 0x0000a000713c7984 */ /* 0x000ee20000000c00 */
[----:B----4-:R-:W-:Y:S02]  /*3e30*/  FFMA.FTZ R147, R128, R74, R147 ;  /* 0x0000004a80937223 */ /* 0x010fe40000010093 */
[----:B------:R-:W-:Y:S02]  /*3e40*/  FFMA.FTZ R72, R129, R75, R72 ;  /* 0x0000004b81487223 */ /* 0x000fe40000010048 */
[----:B0-----:R-:W-:Y:S02]  /*3e50*/  FFMA.FTZ R147, R130, R68, R147 ;  /* 0x0000004482937223 */ /* 0x001fe40000010093 */
[----:B------:R-:W-:Y:S02]  /*3e60*/  FFMA.FTZ R68, R131, R69, R72 ;  /* 0x0000004583447223 */ /* 0x000fe40000010048 */
[----:B------:R-:W0:Y:S01]  /*3e70*/  LDS.128 R72, [R113+0xb0] ;  /* 0x0000b00071487984 */ /* 0x000e220000000c00 */
[----:B------:R-:W-:-:S02]  /*3e80*/  FFMA.FTZ R147, R124, R70, R147 ;  /* 0x000000467c937223 */ /* 0x000fc40000010093 */
[----:B------:R-:W-:Y:S02]  /*3e90*/  FFMA.FTZ R68, R125, R71, R68 ;  /* 0x000000477d447223 */ /* 0x000fe40000010044 */
[----:B-1----:R-:W-:Y:S02]  /*3ea0*/  FFMA.FTZ R147, R126, R64, R147 ;  /* 0x000000407e937223 */ /* 0x002fe40000010093 */
[----:B------:R-:W-:Y:S02]  /*3eb0*/  FFMA.FTZ R64, R127, R65, R68 ;  /* 0x000000417f407223 */ /* 0x000fe40000010044 */
[----:B------:R-:W1:Y:S01]  /*3ec0*/  LDS.128 R68, [R113+0xc0] ;  /* 0x0000c00071447984 */ /* 0x000e620000000c00 */
[----:B------:R-:W-:Y:S01]  /*3ed0*/  FFMA.FTZ R65, R120, R66, R147 ;  /* 0x0000004278417223 */ /* 0x000fe20000010093 */
[-C--:B------:R-:W-:Y:S01]  /*3ee0*/  IADD3 R120, P0, P1, R11, R76.reuse, R40 ;  /* 0x0000004c0b787210 */ /* 0x080fe2000791e028 */
[----:B------:R-:W-:Y:S01]  /*3ef0*/  FFMA.FTZ R64, R121, R67, R64 ;  /* 0x0000004379407223 */ /* 0x000fe20000010040 */
[----:B------:R-:W-:-:S02]  /*3f00*/  IADD3 R66, P2, P3, R12, R76, R41 ;  /* 0x0000004c0c427210 */ /* 0x000fc40007b5e029 */
[-C--:B------:R-:W-:Y:S02]  /*3f10*/  IADD3.X R121, R199, R77.reuse, R200, P0, P1 ;  /* 0x0000004dc7797210 */ /* 0x080fe400007e24c8 */
[C---:B------:R-:W-:Y:S02]  /*3f20*/  LEA R144, P0, R120.reuse, c[0x0][0x170], 0x2 ;  /* 0x00005c0078907a11 */ /* 0x040fe400078010ff */
[----:B------:R-:W-:Y:S02]  /*3f30*/  IADD3.X R67, R197, R77, R198, P2, P3 ;  /* 0x0000004dc5437210 */ /* 0x000fe400017e64c6 */
[----:B------:R-:W-:Y:S02]  /*3f40*/  LEA.HI.X R145, R120, c[0x0][0x174], R121, 0x2, P0 ;  /* 0x00005d0078917a11 */ /* 0x000fe400000f1479 */
[----:B------:R-:W-:-:S04]  /*3f50*/  LEA R146, P1, R66, c[0x0][0x170], 0x2 ;  /* 0x00005c0042927a11 */ /* 0x000fc800078210ff */
[----:B------:R-:W-:Y:S01]  /*3f60*/  LEA.HI.X R147, R66, c[0x0][0x174], R67, 0x2, P1 ;  /* 0x00005d0042937a11 */ /* 0x000fe200008f1443 */
[----:B------:R-:W4:Y:S05]  /*3f70*/  LDG.E.64.CONSTANT R144, [R144.64] ;  /* 0x0000000a90907981 */ /* 0x000f2a000c1e9b00 */
[----:B------:R-:W4:Y:S01]  /*3f80*/  LDG.E.64.CONSTANT R146, [R146.64] ;  /* 0x0000000a92927981 */ /* 0x000f22000c1e9b00 */
[----:B---3--:R-:W-:Y:S01]  /*3f90*/  FFMA.FTZ R64, R123, R61, R64 ;  /* 0x0000003d7b407223 */ /* 0x008fe20000010040 */
[-C--:B------:R-:W-:Y:S02]  /*3fa0*/  IADD3 R61, P0, P1, R13, R76.reuse, R42 ;  /* 0x0000004c0d3d7210 */ /* 0x080fe4000791e02a */
[----:B------:R-:W-:Y:S01]  /*3fb0*/  IADD3 R66, P2, P3, R14, R76, R43 ;  /* 0x0000004c0e427210 */ /* 0x000fe20007b5e02b */
[----:B------:R-:W-:Y:S01]  /*3fc0*/  FFMA.FTZ R65, R122, R60, R65 ;  /* 0x0000003c7a417223 */ /* 0x000fe20000010041 */
[----:B------:R-:W-:-:S02]  /*3fd0*/  IADD3.X R120, R195, R77, R196, P0, P1 ;  /* 0x0000004dc3787210 */ /* 0x000fc400007e24c4 */
[----:B------:R-:W-:Y:S02]  /*3fe0*/  LEA R60, P0, R61, c[0x0][0x170], 0x2 ;  /* 0x00005c003d3c7a11 */ /* 0x000fe400078010ff */
[----:B------:R-:W-:Y:S02]  /*3ff0*/  IADD3.X R67, R193, R77, R194, P2, P3 ;  /* 0x0000004dc1437210 */ /* 0x000fe400017e64c2 */
[----:B------:R-:W-:Y:S01]  /*4000*/  LEA R148, P1, R66, c[0x0][0x170], 0x2 ;  /* 0x00005c0042947a11 */ /* 0x000fe200078210ff */
[----:B------:R-:W-:Y:S02]  /*4010*/  FFMA.FTZ R65, R78, R62, R65 ;  /* 0x0000003e4e417223 */ /* 0x000fe40000010041 */
[----:B------:R-:W-:Y:S01]  /*4020*/  FFMA.FTZ R64, R79, R63, R64 ;  /* 0x0000003f4f407223 */ /* 0x000fe20000010040 */
[----:B------:R-:W-:Y:S02]  /*4030*/  LEA.HI.X R61, R61, c[0x0][0x174], R120, 0x2, P0 ;  /* 0x00005d003d3d7a11 */ /* 0x000fe400000f1478 */
[----:B------:R-:W-:Y:S01]  /*4040*/  LEA.HI.X R149, R66, c[0x0][0x174], R67, 0x2, P1 ;  /* 0x00005d0042957a11 */ /* 0x000fe200008f1443 */
[----:B0-----:R-:W-:Y:S01]  /*4050*/  FFMA.FTZ R65, R114, R72, R65 ;  /* 0x0000004872417223 */ /* 0x001fe20000010041 */
[-C--:B------:R-:W-:Y:S01]  /*4060*/  IADD3 R66, P0, P1, R15, R76.reuse, R44 ;  /* 0x0000004c0f427210 */ /* 0x080fe2000791e02c */
[----:B------:R-:W-:Y:S01]  /*4070*/  FFMA.FTZ R64, R115, R73, R64 ;  /* 0x0000004973407223 */ /* 0x000fe20000010040 */
[----:B------:R-:W-:-:S02]  /*4080*/  IADD3 R62, P2, P3, R16, R76, R45 ;  /* 0x0000004c103e7210 */ /* 0x000fc40007b5e02d */
[----:B------:R-:W-:Y:S01]  /*4090*/  IADD3.X R67, R191, R77, R192, P0, P1 ;  /* 0x0000004dbf437210 */ /* 0x000fe200007e24c0 */
[----:B------:R-:W3:Y:S01]  /*40a0*/  LDG.E.64.CONSTANT R148, [R148.64] ;  /* 0x0000000a94947981 */ /* 0x000ee2000c1e9b00 */
[----:B------:R-:W-:Y:S01]  /*40b0*/  LEA R150, P0, R66, c[0x0][0x170], 0x2 ;  /* 0x00005c0042967a11 */ /* 0x000fe200078010ff */
[----:B------:R-:W-:Y:S02]  /*40c0*/  FFMA.FTZ R65, R116, R74, R65 ;  /* 0x0000004a74417223 */ /* 0x000fe40000010041 */
[----:B------:R-:W-:Y:S02]  /*40d0*/  FFMA.FTZ R64, R117, R75, R64 ;  /* 0x0000004b75407223 */ /* 0x000fe40000010040 */
[----:B------:R0:W3:Y:S01]  /*40e0*/  LDG.E.64.CONSTANT R74, [R60.64] ;  /* 0x0000000a3c4a7981 */ /* 0x0000e2000c1e9b00 */
[----:B------:R-:W-:Y:S02]  /*40f0*/  LEA.HI.X R151, R66, c[0x0][0x174], R67, 0x2, P0 ;  /* 0x00005d0042977a11 */ /* 0x000fe400000f1443 */
[----:B------:R-:W-:-:S02]  /*4100*/  IADD3.X R63, R189, R77, R190, P2, P3 ;  /* 0x0000004dbd3f7210 */ /* 0x000fc400017e64be */
[C---:B------:R-:W-:Y:S02]  /*4110*/  LEA R72, P1, R62.reuse, c[0x0][0x170], 0x2 ;  /* 0x00005c003e487a11 */ /* 0x040fe400078210ff */
[----:B------:R-:W3:Y:S02]  /*4120*/  LDG.E.64.CONSTANT R150, [R150.64] ;  /* 0x0000000a96967981 */ /* 0x000ee4000c1e9b00 */
[----:B------:R-:W-:Y:S02]  /*4130*/  LEA.HI.X R73, R62, c[0x0][0x174], R63, 0x2, P1 ;  /* 0x00005d003e497a11 */ /* 0x000fe400008f143f */
[----:B------:R-:W-:-:S04]  /*4140*/  IADD3 R130, P0, P1, R17, R76, R46 ;  /* 0x0000004c11827210 */ /* 0x000fc8000791e02e */
[----:B------:R-:W-:Y:S01]  /*4150*/  IADD3.X R133, R187, R77, R188, P0, P1 ;  /* 0x0000004dbb857210 */ /* 0x000fe200007e24bc */
[----:B------:R-:W3:Y:S01]  /*4160*/  LDG.E.64.CONSTANT R72, [R72.64] ;  /* 0x0000000a48487981 */ /* 0x000ee2000c1e9b00 */
[----:B------:R-:W-:-:S04]  /*4170*/  IADD3 R79, P0, P1, R20, R76, R49 ;  /* 0x0000004c144f7210 */ /* 0x000fc8000791e031 */
[----:B------:R-:W-:Y:S02]  /*4180*/  IADD3.X R128, R181, R77, R182, P0, P1 ;  /* 0x0000004db5807210 */ /* 0x000fe400007e24b6 */
[----:B------:R-:W-:-:S04]  /*4190*/  IADD3 R117, P0, P1, R23, R76, R52 ;  /* 0x0000004c17757210 */ /* 0x000fc8000791e034 */
[----:B------:R-:W-:Y:S02]  /*41a0*/  IADD3.X R127, R175, R77, R176, P0, P1 ;  /* 0x0000004daf7f7210 */ /* 0x000fe400007e24b0 */
[----:B------:R-:W-:Y:S01]  /*41b0*/  IADD3 R123, P0, P1, R26, R76, R55 ;  /* 0x0000004c1a7b7210 */ /* 0x000fe2000791e037 */
[----:B-1----:R-:W-:-:S03]  /*41c0*/  FFMA.FTZ R69, R119, R69, R64 ;  /* 0x0000004577457223 */ /* 0x002fc60000010040 */
[-C--:B------:R-:W-:Y:S02]  /*41d0*/  IADD3.X R124, R169, R77.reuse, R170, P0, P1 ;  /* 0x0000004da97c7210 */ /* 0x080fe400007e24aa */
[----:B------:R-:W-:Y:S01]  /*41e0*/  IADD3 R64, P1, P0, R29, R76, R58 ;  /* 0x0000004c1d407210 */ /* 0x000fe2000783e03a */
[----:B------:R-:W-:Y:S01]  /*41f0*/  FFMA.FTZ R68, R118, R68, R65 ;  /* 0x0000004476447223 */ /* 0x000fe20000010041 */
[-C--:B------:R-:W-:Y:S02]  /*4200*/  IADD3 R131, P2, P3, R18, R76.reuse, R47 ;  /* 0x0000004c12837210 */ /* 0x080fe40007b5e02f */
[----:B------:R-:W-:Y:S02]  /*4210*/  IADD3.X R65, R163, R77, R164, P1, P0 ;  /* 0x0000004da3417210 */ /* 0x000fe40000fe04a4 */
[----:B------:R-:W-:Y:S02]  /*4220*/  LEA R142, P0, R130, c[0x0][0x170], 0x2 ;  /* 0x00005c00828e7a11 */ /* 0x000fe400078010ff */
[----:B------:R-:W-:-:S02]  /*4230*/  IADD3 R78, P4, P5, R19, R76, R48 ;  /* 0x0000004c134e7210 */ /* 0x000fc40007d9e030 */
[----:B------:R-:W-:Y:S02]  /*4240*/  LEA.HI.X R143, R130, c[0x0][0x174], R133, 0x2, P0 ;  /* 0x00005d00828f7a11 */ /* 0x000fe400000f1485 */
[-C--:B------:R-:W-:Y:S02]  /*4250*/  IADD3.X R132, R185, R77.reuse, R186, P2, P3 ;  /* 0x0000004db9847210 */ /* 0x080fe400017e64ba */
[----:B------:R-:W-:Y:S02]  /*4260*/  LEA R134, P0, R131, c[0x0][0x170], 0x2 ;  /* 0x00005c0083867a11 */ /* 0x000fe400078010ff */
[----:B------:R-:W-:Y:S01]  /*4270*/  IADD3.X R129, R183, R77, R184, P4, P5 ;  /* 0x0000004db7817210 */ /* 0x000fe200027ea4b8 */
[----:B------:R-:W3:Y:S01]  /*4280*/  LDG.E.64.CONSTANT R142, [R142.64] ;  /* 0x0000000a8e8e7981 */ /* 0x000ee2000c1e9b00 */
[----:B------:R-:W-:Y:S02]  /*4290*/  LEA.HI.X R135, R131, c[0x0][0x174], R132, 0x2, P0 ;  /* 0x00005d0083877a11 */ /* 0x000fe400000f1484 */
[----:B------:R-:W-:-:S02]  /*42a0*/  IADD3 R114, P2, P3, R21, R76, R50 ;  /* 0x0000004c15727210 */ /* 0x000fc40007b5e032 */
[-C--:B------:R-:W-:Y:S02]  /*42b0*/  IADD3 R115, P4, P5, R22, R76.reuse, R51 ;  /* 0x0000004c16737210 */ /* 0x080fe40007d9e033 */
[C---:B------:R-:W-:Y:S01]  /*42c0*/  LEA R136, P0, R78.reuse, c[0x0][0x170], 0x2 ;  /* 0x00005c004e887a11 */ /* 0x040fe200078010ff */
[----:B------:R-:W3:Y:S01]  /*42d0*/  LDG.E.64.CONSTANT R134, [R134.64] ;  /* 0x0000000a86867981 */ /* 0x000ee2000c1e9b00 */
[-C--:B------:R-:W-:Y:S02]  /*42e0*/  IADD3.X R118, R179, R77.reuse, R180, P2, P3 ;  /* 0x0000004db3767210 */ /* 0x080fe400017e64b4 */
[----:B------:R-:W-:Y:S02]  /*42f0*/  IADD3.X R116, R177, R77, R178, P4, P5 ;  /* 0x0000004db1747210 */ /* 0x000fe400027ea4b2 */
[----:B------:R-:W-:Y:S02]  /*4300*/  LEA.HI.X R137, R78, c[0x0][0x174], R129, 0x2, P0 ;  /* 0x00005d004e897a11 */ /* 0x000fe400000f1481 */
[----:B------:R-:W-:-:S02]  /*4310*/  IADD3 R119, P2, P3, R24, R76, R53 ;  /* 0x0000004c18777210 */ /* 0x000fc40007b5e035 */
[-C--:B------:R-:W-:Y:S02]  /*4320*/  IADD3 R121, P5, P4, R25, R76.reuse, R54 ;  /* 0x0000004c19797210 */ /* 0x080fe40007cbe036 */
[----:B------:R-:W-:Y:S01]  /*4330*/  LEA R78, P0, R79, c[0x0][0x170], 0x2 ;  /* 0x00005c004f4e7a11 */ /* 0x000fe200078010ff */
[----:B------:R-:W3:Y:S01]  /*4340*/  LDG.E.64.CONSTANT R136, [R136.64] ;  /* 0x0000000a88887981 */ /* 0x000ee2000c1e9b00 */
[-C--:B------:R-:W-:Y:S02]  /*4350*/  IADD3.X R120, R173, R77.reuse, R174, P2, P3 ;  /* 0x0000004dad787210 */ /* 0x080fe400017e64ae */
[----:B------:R-:W-:Y:S02]  /*4360*/  IADD3.X R122, R171, R77, R172, P5, P4 ;  /* 0x0000004dab7a7210 */ /* 0x000fe40002fe84ac */
[-C--:B------:R-:W-:Y:S02]  /*4370*/  IADD3 R125, P2, P3, R27, R76.reuse, R56 ;  /* 0x0000004c1b7d7210 */ /* 0x080fe40007b5e038 */
[----:B------:R-:W-:-:S02]  /*4380*/  IADD3 R66, P5, P4, R28, R76, R57 ;  /* 0x0000004c1c427210 */ /* 0x000fc40007cbe039 */
[----:B------:R-:W-:Y:S02]  /*4390*/  LEA.HI.X R79, R79, c[0x0][0x174], R128, 0x2, P0 ;  /* 0x00005d004f4f7a11 */ /* 0x000fe400000f1480 */
[-C--:B------:R-:W-:Y:S02]  /*43a0*/  IADD3.X R126, R167, R77.reuse, R168, P2, P3 ;  /* 0x0000004da77e7210 */ /* 0x080fe400017e64a8 */
[----:B------:R-:W-:Y:S02]  /*43b0*/  IADD3.X R67, R165, R77, R166, P5, P4 ;  /* 0x0000004da5437210 */ /* 0x000fe40002fe84a6 */
[-C--:B0-----:R-:W-:Y:S01]  /*43c0*/  IADD3 R60, P2, P3, R31, R76.reuse, R80 ;  /* 0x0000004c1f3c7210 */ /* 0x081fe20007b5e050 */
[----:B------:R-:W3:Y:S01]  /*43d0*/  LDG.E.64.CONSTANT R78, [R78.64] ;  /* 0x0000000a4e4e7981 */ /* 0x000ee2000c1e9b00 */
[----:B------:R-:W-:Y:S02]  /*43e0*/  IADD3 R62, P4, P5, R30, R76, R59 ;  /* 0x0000004c1e3e7210 */ /* 0x000fe40007d9e03b */
[----:B------:R-:W-:-:S02]  /*43f0*/  LEA R76, P0, R114, c[0x0][0x170], 0x2 ;  /* 0x00005c00724c7a11 */ /* 0x000fc400078010ff */
[-C--:B------:R-:W-:Y:S02]  /*4400*/  IADD3.X R61, R159, R77.reuse, R160, P2, P3 ;  /* 0x0000004d9f3d7210 */ /* 0x080fe400017e64a0 */
[----:B------:R-:W-:Y:S02]  /*4410*/  IADD3.X R63, R161, R77, R162, P4, P5 ;  /* 0x0000004da13f7210 */ /* 0x000fe400027ea4a2 */
[----:B------:R-:W-:Y:S02]  /*4420*/  LEA.HI.X R77, R114, c[0x0][0x174], R118, 0x2, P0 ;  /* 0x00005d00724d7a11 */ /* 0x000fe400000f1476 */
[----:B------:R-:W-:-:S04]  /*4430*/  LEA R114, P0, R115, c[0x0][0x170], 0x2 ;  /* 0x00005c0073727a11 */ /* 0x000fc800078010ff */
[----:B------:R-:W3:Y:S01]  /*4440*/  LDG.E.64.CONSTANT R76, [R76.64] ;  /* 0x0000000a4c4c7981 */ /* 0x000ee2000c1e9b00 */
[----:B------:R-:W-:Y:S02]  /*4450*/  LEA.HI.X R115, R115, c[0x0][0x174], R116, 0x2, P0 ;  /* 0x00005d0073737a11 */ /* 0x000fe400000f1474 */
[----:B------:R-:W-:-:S04]  /*4460*/  LEA R116, P0, R117, c[0x0][0x170], 0x2 ;  /* 0x00005c0075747a11 */ /* 0x000fc800078010ff */
[----:B------:R-:W-:Y:S01]  /*4470*/  LEA.HI.X R117, R117, c[0x0][0x174], R127, 0x2, P0 ;  /* 0x00005d0075757a11 */ /* 0x000fe200000f147f */
[----:B------:R-:W3:Y:S01]  /*4480*/  LDG.E.64.CONSTANT R114, [R114.64] ;  /* 0x0000000a72727981 */ /* 0x000ee2000c1e9b00 */
        /* <DEDUP_REMOVED lines=23> */
[----:B------:R-:W3:Y:S04]  /*4600*/  LDG.E.64.CONSTANT R130, [R130.64] ;  /* 0x0000000a82827981 */ /* 0x000ee8000c1e9b00 */
[----:B------:R-:W2:Y:S04]  /*4610*/  LDS.128 R60, [R113+0xd0] ;  /* 0x0000d000713c7984 */ /* 0x000ea80000000c00 */
[----:B------:R-:W3:Y:S01]  /*4620*/  LDG.E.64.CONSTANT R132, [R132.64] ;  /* 0x0000000a84847981 */ /* 0x000ee2000c1e9b00 */
[----:B-----5:R-:W-:-:S02]  /*4630*/  FFMA.FTZ R65, R138, R70, R68 ;  /* 0x000000468a417223 */ /* 0x020fc40000010044 */
[----:B------:R-:W-:Y:S02]  /*4640*/  FFMA.FTZ R64, R139, R71, R69 ;  /* 0x000000478b407223 */ /* 0x000fe40000010045 */
[----:B--2---:R-:W-:Y:S02]  /*4650*/  FFMA.FTZ R69, R140, R60, R65 ;  /* 0x0000003c8c457223 */ /* 0x004fe40000010041 */
[----:B------:R-:W-:Y:S02]  /*4660*/  FFMA.FTZ R60, R141, R61, R64 ;  /* 0x0000003d8d3c7223 */ /* 0x000fe40000010040 */
[----:B------:R-:W0:Y:S01]  /*4670*/  LDS.128 R64, [R113+0xe0] ;  /* 0x0000e00071407984 */ /* 0x000e220000000c00 */
[----:B----4-:R-:W-:-:S04]  /*4680*/  FFMA.FTZ R69, R144, R62, R69 ;  /* 0x0000003e90457223 */ /* 0x010fc80000010045 */
[----:B0-----:R-:W-:Y:S02]  /*4690*/  FFMA.FTZ R139, R146, R64, R69 ;  /* 0x00000040928b7223 */ /* 0x001fe40000010045 */
[----:B------:R-:W0:Y:S01]  /*46a0*/  LDS.128 R68, [R113+0xf0] ;  /* 0x0000f00071447984 */ /* 0x000e220000000c00 */
[----:B------:R-:W-:-:S04]  /*46b0*/  FFMA.FTZ R60, R145, R63, R60 ;  /* 0x0000003f913c7223 */ /* 0x000fc8000001003c */
[----:B------:R-:W-:Y:S02]  /*46c0*/  FFMA.FTZ R64, R147, R65, R60 ;  /* 0x0000004193407223 */ /* 0x000fe4000001003c */
[----:B------:R-:W1:Y:S02]  /*46d0*/  LDS.128 R60, [R113+0x100] ;  /* 0x00010000713c7984 */ /* 0x000e640000000c00 */
[----:B---3--:R-:W-:Y:S02]  /*46e0*/  FFMA.FTZ R64, R75, R67, R64 ;  /* 0x000000434b407223 */ /* 0x008fe40000010040 */
[----:B------:R-:W-:Y:S02]  /*46f0*/  FFMA.FTZ R139, R74, R66, R139 ;  /* 0x000000424a8b7223 */ /* 0x000fe4000001008b */
[----:B0-----:R-:W-:Y:S02]  /*4700*/  FFMA.FTZ R64, R149, R69, R64 ;  /* 0x0000004595407223 */ /* 0x001fe40000010040 */
[----:B------:R-:W-:-:S02]  /*4710*/  FFMA.FTZ R139, R148, R68, R139 ;  /* 0x00000044948b7223 */ /* 0x000fc4000001008b */
[----:B------:R-:W-:Y:S02]  /*4720*/  FFMA.FTZ R68, R151, R71, R64 ;  /* 0x0000004797447223 */ /* 0x000fe40000010040 */
[----:B------:R-:W0:Y:S01]  /*4730*/  LDS.128 R64, [R113+0x110] ;  /* 0x0001100071407984 */ /* 0x000e220000000c00 */
[----:B------:R-:W-:Y:S02]  /*4740*/  FFMA.FTZ R139, R150, R70, R139 ;  /* 0x00000046968b7223 */ /* 0x000fe4000001008b */
[----:B-1----:R-:W-:Y:S02]  /*4750*/  FFMA.FTZ R68, R73, R61, R68 ;  /* 0x0000003d49447223 */ /* 0x002fe40000010044 */
[----:B------:R-:W-:Y:S02]  /*4760*/  FFMA.FTZ R139, R72, R60, R139 ;  /* 0x0000003c488b7223 */ /* 0x000fe4000001008b */
[----:B------:R-:W1:Y:S02]  /*4770*/  LDS.128 R72, [R113+0x120] ;  /* 0x0001200071487984 */ /* 0x000e640000000c00 */
[----:B------:R-:W-:-:S02]  /*4780*/  FFMA.FTZ R139, R142, R62, R139 ;  /* 0x0000003e8e8b7223 */ /* 0x000fc4000001008b */
[----:B------:R-:W-:Y:S02]  /*4790*/  FFMA.FTZ R68, R143, R63, R68 ;  /* 0x0000003f8f447223 */ /* 0x000fe40000010044 */
[----:B------:R-:W2:Y:S01]  /*47a0*/  LDS.128 R60, [R113+0x130] ;  /* 0x00013000713c7984 */ /* 0x000ea20000000c00 */
[----:B0-----:R-:W-:Y:S02]  /*47b0*/  FFMA.FTZ R139, R134, R64, R139 ;  /* 0x00000040868b7223 */ /* 0x001fe4000001008b */
[----:B------:R-:W-:Y:S02]  /*47c0*/  FFMA.FTZ R68, R135, R65, R68 ;  /* 0x0000004187447223 */ /* 0x000fe40000010044 */
[----:B------:R-:W-:Y:S02]  /*47d0*/  FFMA.FTZ R139, R136, R66, R139 ;  /* 0x00000042888b7223 */ /* 0x000fe4000001008b */
[----:B------:R-:W-:Y:S02]  /*47e0*/  FFMA.FTZ R68, R137, R67, R68 ;  /* 0x0000004389447223 */ /* 0x000fe40000010044 */
[----:B------:R-:W0:Y:S01]  /*47f0*/  LDS.128 R64, [R113+0x140] ;  /* 0x0001400071407984 */ /* 0x000e220000000c00 */
[----:B-1----:R-:W-:-:S02]  /*4800*/  FFMA.FTZ R139, R78, R72, R139 ;  /* 0x000000484e8b7223 */ /* 0x002fc4000001008b */
[----:B------:R-:W-:Y:S02]  /*4810*/  FFMA.FTZ R72, R79, R73, R68 ;  /* 0x000000494f487223 */ /* 0x000fe40000010044 */
[----:B------:R-:W1:Y:S01]  /*4820*/  LDS.128 R68, [R113+0x150] ;  /* 0x0001500071447984 */ /* 0x000e620000000c00 */
[----:B------:R-:W-:Y:S02]  /*4830*/  FFMA.FTZ R139, R76, R74, R139 ;  /* 0x0000004a4c8b7223 */ /* 0x000fe4000001008b */
[----:B------:R-:W-:Y:S02]  /*4840*/  FFMA.FTZ R134, R77, R75, R72 ;  /* 0x0000004b4d867223 */ /* 0x000fe40000010048 */
[----:B------:R-:W3:Y:S04]  /*4850*/  LDS.128 R72, [R113+0x160] ;  /* 0x0001600071487984 */ /* 0x000ee80000000c00 */
[----:B------:R-:W4:Y:S01]  /*4860*/  LDS.128 R76, [R113+0x170] ;  /* 0x00017000714c7984 */ /* 0x000f220000000c00 */
[----:B--2---:R-:W-:-:S02]  /*4870*/  FFMA.FTZ R139, R114, R60, R139 ;  /* 0x0000003c728b7223 */ /* 0x004fc4000001008b */
        /* <DEDUP_REMOVED lines=16> */
[----:B------:R-:W-:Y:S01]  /*4980*/  FFMA.FTZ R134, R131, R77, R134 ;  /* 0x0000004d83867223 */ /* 0x000fe20000010086 */
[----:B------:R-:W-:Y:S01]  /*4990*/  ISETP.NE.AND P0, PT, R3, RZ, PT ;  /* 0x000000ff0300720c */ /* 0x000fe20003f05270 */
[----:B------:R-:W-:-:S02]  /*49a0*/  FFMA.FTZ R78, R132, R78, R139 ;  /* 0x0000004e844e7223 */ /* 0x000fc4000001008b */
[----:B------:R-:W-:-:S04]  /*49b0*/  FFMA.FTZ R79, R133, R79, R134 ;  /* 0x0000004f854f7223 */ /* 0x000fc80000010086 */
[----:B------:R-:W-:Y:S01]  /*49c0*/  FADD.FTZ R79, R78, R79 ;  /* 0x0000004f4e4f7221 */ /* 0x000fe20000010000 */
[----:B------:R-:W-:Y:S05]  /*49d0*/  BRA.DIV ~URZ, `(.L_x_21620) ;  /* 0x00007b427f007947 */ /* 0x000fea000b800000 */
[----:B------:R0:W1:Y:S02]  /*49e0*/  SHFL.BFLY PT, R60, R79, 0x1, 0x1f ;  /* 0x0c201f004f3c7f89 */ /* 0x00006400000e0000 */
.L_x_21665:
[----:B-1----:R-:W-:-:S04]  /*49f0*/  FADD.FTZ R60, R79, R60 ;  /* 0x0000003c4f3c7221 */ /* 0x002fc80000010000 */
        /* <DEDUP_REMOVED lines=9> */
.L_x_21619:
[----:B------:R-:W-:-:S13]  /*4a90*/  ISETP.NE.AND P0, PT, R3, RZ, PT ;  /* 0x000000ff0300720c */ /* 0x000fda0003f05270 */
[----:B------:R-:W-:Y:S02]  /*4aa0*/  @!P0 IMAD R60, R112, 0x10, R0 ;  /* 0x00000010703c8824 */ /* 0x000fe400078e0200 */
[----:B------:R-:W-:-:S05]  /*4ab0*/  @!P0 IMAD.MOV.U32 R61, RZ, RZ, -0x800001 ;  /* 0xff7fffffff3d8424 */ /* 0x000fca00078e00ff */
[----:B------:R0:W-:Y:S02]  /*4ac0*/  @!P0 STS [R60.X4+0x320], R61 ;  /* 0x0003203d3c008388 */ /* 0x0001e40000004800 */
.L_x_21621:
[----:B------:R-:W-:Y:S05]  /*4ad0*/  BSYNC B1 ;  /* 0x0000000000017941 */ /* 0x000fea0003800000 */
.L_x_21618:
[----:B------:R-:W-:-:S04]  /*4ae0*/  IADD3 R112, R112, 0x4, RZ ;  /* 0x0000000470707810 */ /* 0x000fc80007ffe0ff */
[----:B------:R-:W-:-:S13]  /*4af0*/  ISETP.GE.AND P0, PT, R112, UR12, PT ;  /* 0x0000000c70007c0c */ /* 0x000fda000bf06270 */
[----:B01----:R-:W-:Y:S01]  /*4b00*/  @P0 CALL.REL.NOINC `(.L_x_21622) ;  /* 0x0000001000000944 */ /* 0x003fe20003c00000 */
[----:B------:R-:W-:Y:S05]  /*4b10*/  BRA `(.L_x_21623) ;  /* 0xffffe36000007947 */ /* 0x000fea000383ffff */
.L_x_21622:
[----:B------:R-:W-:Y:S05]  /*4b20*/  BRA `(.L_x_21616) ;  /* 0x00001d5000007947 */ /* 0x000fea0003800000 */
.L_x_21617:
[----:B------:R-:W0:Y:S04]  /*4b30*/  S2R R60, SR_TID.X ;  /* 0x00000000003c7919 */ /* 0x000e280000002100 */
[----:B------:R-:W1:Y:S01]  /*4b40*/  S2R R61, SR_TID.X ;  /* 0x00000000003d7919 */ /* 0x000e620000002100 */
[----:B0-----:R-:W-:-:S04]  /*4b50*/  SHF.R.S32.HI R60, RZ, 0x1f, R60 ;  /* 0x0000001fff3c7819 */ /* 0x001fc8000001143c */
[----:B-1----:R-:W-:-:S04]  /*4b60*/  LEA.HI R60, R60, R61, RZ, 0x5 ;  /* 0x0000003d3c3c7211 */ /* 0x002fc800078f28ff */
[----:B------:R-:W-:-:S05]  /*4b70*/  SHF.R.S32.HI R60, RZ, 0x5, R60 ;  /* 0x00000005ff3c7819 */ /* 0x000fca000001143c */
[----:B------:R-:W-:-:S03]  /*4b80*/  IMAD.MOV.U32 R112, RZ, RZ, R60 ;  /* 0x000000ffff707224 */ /* 0x000fc600078e003c */
.L_x_21628:
        /* <DEDUP_REMOVED lines=53> */
[----:B------:R-:W-:Y:S02]  /*4ee0*/  ISETP.LE.AND P1, PT, R63, UR5, PT ;  /* 0x000000053f007c0c */ /* 0x000fe4000bf23270 */
        /* <DEDUP_REMOVED lines=380> */
[----:B------:R-:W-:-:S02]  /*66b0*/  IMAD R66, R112, 0x10, R0 ;  /* 0x0000001070427824 */ /* 0x000fc400078e0200 */
[----:B------:R-:W-:Y:S02]  /*66c0*/  FFMA.FTZ R78, R132, R78, R139 ;  /* 0x0000004e844e7223 */ /* 0x000fe4000001008b */
[----:B------:R-:W-:-:S04]  /*66d0*/  FFMA.FTZ R79, R133, R79, R134 ;  /* 0x0000004f854f7223 */ /* 0x000fc80000010086 */
[----:B------:R-:W-:Y:S01]  /*66e0*/  FADD.FTZ R79, R78, R79 ;  /* 0x0000004f4e4f7221 */ /* 0x000fe20000010000 */
[----:B------:R-:W-:Y:S05]  /*66f0*/  BRA.DIV ~URZ, `(.L_x_21626) ;  /* 0x00005ea27f007947 */ /* 0x000fea000b800000 */
[----:B------:R0:W1:Y:S02]  /*6700*/  SHFL.BFLY PT, R60, R79, 0x1, 0x1f ;  /* 0x0c201f004f3c7f89 */ /* 0x00006400000e0000 */
.L_x_21666:
[----:B------:R-:W-:Y:S05]  /*6710*/  @P0 BRA `(.L_x_21627) ;  /* 0x0000011000000947 */ /* 0x000fea0003800000 */
[----:B------:R-:W-:Y:S02]  /*6720*/  IMAD.U32 R61, RZ, RZ, UR18 ;  /* 0x00000012ff3d7e24 */ /* 0x000fe4000f8e00ff */
[----:B-1----:R-:W-:Y:S02]  /*6730*/  FADD.FTZ R60, R79, R60 ;  /* 0x0000003c4f3c7221 */ /* 0x002fe40000010000 */
[----:B------:R-:W-:Y:S01]  /*6740*/  IMAD R65, R112, 0x10, R0 ;  /* 0x0000001070417824 */ /* 0x000fe200078e0200 */
[----:B------:R-:W-:Y:S01]  /*6750*/  IADD3 R61, R66, 0x1, -R61 ;  /* 0x00000001423d7810 */ /* 0x000fe20007ffe83d */
[----:B------:R-:W-:-:S03]  /*6760*/  FMUL.FTZ R60, R60, c[0x0][0x184] ;  /* 0x000061003c3c7a20 */ /* 0x000fc60000410000 */
[----:B------:R-:W-:Y:S02]  /*6770*/  ISETP.GE.AND P0, PT, R65, UR18, PT ;  /* 0x0000001241007c0c */ /* 0x000fe4000bf06270 */
[----:B------:R-:W1:Y:S02]  /*6780*/  I2F R61, R61 ;  /* 0x0000003d003d7306 */ /* 0x000e640000201400 */
[----:B-1----:R-:W-:-:S05]  /*6790*/  FFMA.FTZ R63, R61, UR4, R60 ;  /* 0x000000043d3f7c23 */ /* 0x002fca000801003c */
[----:B------:R-:W-:-:S05]  /*67a0*/  FSEL R60, R63, RZ, !P0 ;  /* 0x000000ff3f3c7208 */ /* 0x000fca0004000000 */
[----:B------:R1:W-:Y:S01]  /*67b0*/  STS [R65.X4+0x320], R60 ;  /* 0x0003203c41007388 */ /* 0x0003e20000004800 */
[----:B------:R-:W-:Y:S05]  /*67c0*/  @P0 BRA `(.L_x_21627) ;  /* 0x0000006000000947 */ /* 0x000fea0003800000 */
[----:B------:R-:W-:Y:S01]  /*67d0*/  FMNMX.FTZ R2, R2, R63, !PT ;  /* 0x0000003f02027209 */ /* 0x000fe20007810000 */
[----:B------:R-:W-:Y:S05]  /*67e0*/  BRA `(.L_x_21627) ;  /* 0x0000004000007947 */ /* 0x000fea0003800000 */
.L_x_21625:
[----:B------:R-:W-:-:S13]  /*67f0*/  ISETP.NE.AND P0, PT, R3, RZ, PT ;  /* 0x000000ff0300720c */ /* 0x000fda0003f05270 */
[----:B------:R-:W-:Y:S02]  /*6800*/  @!P0 IMAD R60, R112, 0x10, R0 ;  /* 0x00000010703c8824 */ /* 0x000fe400078e0200 */
[----:B------:R-:W-:-:S05]  /*6810*/  @!P0 IMAD.MOV.U32 R61, RZ, RZ, -0x800001 ;  /* 0xff7fffffff3d8424 */ /* 0x000fca00078e00ff */
[----:B------:R0:W-:Y:S02]  /*6820*/  @!P0 STS [R60.X4+0x320], R61 ;  /* 0x0003203d3c008388 */ /* 0x0001e40000004800 */
.L_x_21627:
[----:B------:R-:W-:Y:S05]  /*6830*/  BSYNC B1 ;  /* 0x0000000000017941 */ /* 0x000fea0003800000 */
.L_x_21624:
[----:B------:R-:W-:-:S04]  /*6840*/  IADD3 R112, R112, 0x4, RZ ;  /* 0x0000000470707810 */ /* 0x000fc80007ffe0ff */
[----:B------:R-:W-:-:S13]  /*6850*/  ISETP.GE.AND P0, PT, R112, UR12, PT ;  /* 0x0000000c70007c0c */ /* 0x000fda000bf06270 */
[----:B01----:R-:W-:Y:S01]  /*6860*/  @P0 CALL.REL.NOINC `(.L_x_21616) ;  /* 0x0000001000000944 */ /* 0x003fe20003c00000 */
[----:B------:R-:W-:Y:S05]  /*6870*/  BRA `(.L_x_21628) ;  /* 0xffffe31000007947 */ /* 0x000fea000383ffff */
.L_x_21616:
[----:B------:R-:W-:Y:S05]  /*6880*/  BSYNC B0 ;  /* 0x0000000000007941 */ /* 0x000fea0003800000 */
.L_x_21615:
[----:B------:R-:W-:Y:S05]  /*6890*/  BRA.DIV ~URZ, `(.L_x_21629) ;  /* 0x00005d827f007947 */ /* 0x000fea000b800000 */
[----:B------:R0:W2:Y:S02]  /*68a0*/  SHFL.BFLY PT, R3, R2, 0x10, 0x1f ;  /* 0x0e001f0002037f89 */ /* 0x0000a400000e0000 */
.L_x_21667:
[----:B--2---:R-:W-:Y:S01]  /*68b0*/  FMNMX.FTZ R5, R3, R2, !PT ;  /* 0x0000000203057209 */ /* 0x004fe20007810000 */
[----:B------:R-:W-:Y:S05]  /*68c0*/  BRA.DIV ~URZ, `(.L_x_21630) ;  /* 0x00005dd27f007947 */ /* 0x000fea000b800000 */
[----:B------:R-:W2:Y:S02]  /*68d0*/  SHFL.BFLY PT, R0, R5, 0x8, 0x1f ;  /* 0x0d001f0005007f89 */ /* 0x000ea400000e0000 */
[----:B--2---:R-:W-:-:S05]  /*68e0*/  FMNMX.FTZ R0, R5, R0, !PT ;  /* 0x0000000005007209 */ /* 0x004fca0007810000 */
[----:B------:R-:W2:Y:S02]  /*68f0*/  SHFL.BFLY PT, R3, R0, 0x4, 0x1f ;  /* 0x0c801f0000037f89 */ /* 0x000ea400000e0000 */
[----:B--2---:R-:W-:-:S05]  /*6900*/  FMNMX.FTZ R3, R0, R3, !PT ;  /* 0x0000000300037209 */ /* 0x004fca0007810000 */
[----:B0-----:R0:W2:Y:S02]  /*6910*/  SHFL.BFLY PT, R2, R3, 0x2, 0x1f ;  /* 0x0c401f0003027f89 */ /* 0x0010a400000e0000 */
.L_x_21668:
[----:B------:R-:W3:Y:S04]  /*6920*/  LDL R4, [R1] ;  /* 0x0000000001047983 */ /* 0x000ee80000100800 */
[----:B------:R-:W4:Y:S04]  /*6930*/  S2R R0, SR_TID.X ;  /* 0x0000000000007919 */ /* 0x000f280000002100 */
[----:B------:R-:W5:Y:S01]  /*6940*/  S2R R5, SR_TID.X ;  /* 0x0000000000057919 */ /* 0x000f620000002100 */
[----:B--2---:R-:W-:Y:S02]  /*6950*/  FMNMX.FTZ R2, R2, R3, !PT ;  /* 0x0000000302027209 */ /* 0x004fe40007810000 */
[----:B----4-:R-:W-:-:S04]  /*6960*/  SHF.R.S32.HI R0, RZ, 0x1f, R0 ;  /* 0x0000001fff007819 */ /* 0x010fc80000011400 */
[----:B-----5:R-:W-:-:S04]  /*6970*/  LEA.HI R0, R0, R5, RZ, 0x5 ;  /* 0x0000000500007211 */ /* 0x020fc800078f28ff */
[----:B------:R-:W-:Y:S01]  /*6980*/  SHF.R.S32.HI R0, RZ, 0x5, R0 ;  /* 0x00000005ff007819 */ /* 0x000fe20000011400 */
[----:B------:R-:W-:Y:S01]  /*6990*/  WARPSYNC 0xffffffff ;  /* 0xffffffff00007948 */ /* 0x000fe20003800000 */
[----:B---3--:R-:W-:-:S13]  /*69a0*/  ISETP.NE.AND P0, PT, R4, RZ, PT ;  /* 0x000000ff0400720c */ /* 0x008fda0003f05270 */
[----:B------:R2:W-:Y:S02]  /*69b0*/  @!P0 STS [R0.X4+0x300], R2 ;  /* 0x0003000200008388 */ /* 0x0005e40000004800 */
[----:B------:R-:W-:Y:S01]  /*69c0*/  BAR.SYNC.DEFER_BLOCKING 0x0 ;  /* 0x0000000000007b1d */ /* 0x000fe20000010000 */
[----:B------:R-:W-:Y:S01]  /*69d0*/  ISETP.GT.AND P0, PT, R4, 0x3, PT ;  /* 0x000000030400780c */ /* 0x000fe20003f04270 */
[----:B--2---:R-:W-:Y:S01]  /*69e0*/  IMAD.MOV.U32 R0, RZ, RZ, -0x800001 ;  /* 0xff7fffffff007424 */ /* 0x004fe200078e00ff */
[----:B-1----:R-:W-:-:S03]  /*69f0*/  USHF.L.U32 UR4, UR12, 0x4, URZ ;  /* 0x000000040c047899 */ /* 0x002fc6000800063f */
[----:B------:R-:W1:Y:S01]  /*6a00*/  S2R R30, SR_TID.X ;  /* 0x00000000001e7919 */ /* 0x000e620000002100 */
[----:B------:R-:W-:Y:S01]  /*6a10*/  UISETP.LT.AND UP0, UPT, UR18, UR4, UPT ;  /* 0x000000041200728c */ /* 0x000fe2000bf01270 */
[----:B------:R-:W-:Y:S03]  /*6a20*/  BSSY B0, `(.L_x_21631) ;  /* 0x00000e5000007945 */ /* 0x000fe60003800000 */
[----:B------:R-:W-:-:S03]  /*6a30*/  USEL UR4, UR18, UR4, UP0 ;  /* 0x0000000412047287 */ /* 0x000fc60008000000 */
[----:B------:R2:W3:Y:S03]  /*6a40*/  @!P0 LDS R0, [R4.X4+0x300] ;  /* 0x0003000004008984 */ /* 0x0004e60000004800 */
[----:B-1----:R-:W-:Y:S01]  /*6a50*/  ISETP.GE.AND P1, PT, R30, UR4, PT ;  /* 0x000000041e007c0c */ /* 0x002fe2000bf26270 */
[----:B--2---:R-:W-:Y:S01]  /*6a60*/  IMAD.MOV.U32 R4, RZ, RZ, RZ ;  /* 0x000000ffff047224 */ /* 0x004fe200078e00ff */
[----:B0--3--:R-:W0:Y:S02]  /*6a70*/  SHFL.BFLY PT, R3, R0, 0x2, 0x1f ;  /* 0x0c401f0000037f89 */ /* 0x009e2400000e0000 */
        /* <DEDUP_REMOVED lines=9> */
[C---:B0-----:R-:W-:Y:S02]  /*6b10*/  LEA.HI R2, R0.reuse, 0x1, RZ, 0x19 ;  /* 0x0000000100027811 */ /* 0x041fe400078fc8ff */
[----:B------:R-:W-:Y:S01]  /*6b20*/  ISETP.GE.U32.AND P2, PT, R0, 0x180, PT ;  /* 0x000001800000780c */ /* 0x000fe20003f46070 */
[----:B------:R-:W-:Y:S01]  /*6b30*/  IMAD.MOV.U32 R0, RZ, RZ, R30 ;  /* 0x000000ffff007224 */ /* 0x000fe200078e001e */
[----:B------:R-:W-:-:S13]  /*6b40*/  LOP3.LUT P0, R2, R2, 0x3, RZ, 0xc0, !PT ;  /* 0x0000000302027812 */ /* 0x000fda000780c0ff */
[----:B------:R-:W-:Y:S05]  /*6b50*/  @!P0 BRA `(.L_x_21634) ;  /* 0x000000e000008947 */ /* 0x000fea0003800000 */
[----:B------:R-:W-:Y:S01]  /*6b60*/  LEA R3, R30, 0x320, 0x2 ;  /* 0x000003201e037811 */ /* 0x000fe200078e10ff */
[----:B------:R-:W-:Y:S02]  /*6b70*/  IMAD.MOV.U32 R0, RZ, RZ, R30 ;  /* 0x000000ffff007224 */ /* 0x000fe400078e001e */
[----:B------:R-:W-:Y:S02]  /*6b80*/  IMAD.MOV.U32 R4, RZ, RZ, RZ ;  /* 0x000000ffff047224 */ /* 0x000fe400078e00ff */
.L_x_21635:
        /* <DEDUP_REMOVED lines=11> */
.L_x_21634:
[----:B------:R-:W-:Y:S05]  /*6c40*/  BSYNC B1 ;  /* 0x0000000000017941 */ /* 0x000fea0003800000 */
.L_x_21633:
        /* <DEDUP_REMOVED lines=11> */
.L_x_21638:
        /* <DEDUP_REMOVED lines=100> */
.L_x_21637:
[----:B------:R-:W-:Y:S05]  /*7340*/  BSYNC B1 ;  /* 0x0000000000017941 */ /* 0x000fea0003800000 */
.L_x_21636:
        /* <DEDUP_REMOVED lines=55> */
.L_x_21640:
[----:B------:R-:W-:Y:S05]  /*76c0*/  BSYNC B1 ;  /* 0x0000000000017941 */ /* 0x000fea0003800000 */
.L_x_21639:
        /* <DEDUP_REMOVED lines=17> */
[----:B0-----:R0:W-:Y:S07]  /*77e0*/  STS [R2+-0x200], R5 ;  /* 0xfffe000502007388 */ /* 0x0011ee0000000800 */
[----:B------:R-:W3:Y:S01]  /*77f0*/  MUFU.EX2 R9, R8 ;  /* 0x0000000800097308 */ /* 0x000ee20000000800 */
[----:B-1----:R0:W-:Y:S01]  /*7800*/  STS [R2+-0x400], R3 ;  /* 0xfffc000302007388 */ /* 0x0021e20000000800 */
[----:B------:R-:W-:-:S04]  /*7810*/  FADD.FTZ R4, R4, R3 ;  /* 0x0000000304047221 */ /* 0x000fc80000010000 */
[----:B------:R-:W-:Y:S01]  /*7820*/  FADD.FTZ R4, R4, R5 ;  /* 0x0000000504047221 */ /* 0x000fe20000010000 */
[----:B--2---:R0:W-:Y:S03]  /*7830*/  STS [R2], R7 ;  /* 0x0000000702007388 */ /* 0x0041e60000000800 */
[----:B------:R-:W-:Y:S01]  /*7840*/  FADD.FTZ R4, R4, R7 ;  /* 0x0000000704047221 */ /* 0x000fe20000010000 */
[----:B---3--:R0:W-:Y:S03]  /*7850*/  STS [R2+0x200], R9 ;  /* 0x0002000902007388 */ /* 0x0081e60000000800 */
[----:B------:R-:W-:Y:S02]  /*7860*/  FADD.FTZ R4, R4, R9 ;  /* 0x0000000904047221 */ /* 0x000fe40000010000 */
.L_x_21632:
[----:B------:R-:W-:Y:S05]  /*7870*/  BSYNC B0 ;  /* 0x0000000000007941 */ /* 0x000fea0003800000 */
.L_x_21631:
        /* <DEDUP_REMOVED lines=34> */
[----:B0-2---:R-:W-:Y:S01]  /*7aa0*/  LEA R3, R30, 0x320, 0x2 ;  /* 0x000003201e037811 */ /* 0x005fe200078e10ff */
[----:B------:R-:W-:-:S04]  /*7ab0*/  IMAD.MOV.U32 R0, RZ, RZ, R30 ;  /* 0x000000ffff007224 */ /* 0x000fc800078e001e */
.L_x_21645:
        /* <DEDUP_REMOVED lines=8> */
.L_x_21644:
[----:B0-2---:R-:W-:Y:S05]  /*7b40*/  BSYNC B1 ;  /* 0x0000000000017941 */ /* 0x005fea0003800000 */
.L_x_21643:
        /* <DEDUP_REMOVED lines=11> */
.L_x_21648:
        /* <DEDUP_REMOVED lines=52> */
.L_x_21647:
[----:B------:R-:W-:Y:S05]  /*7f40*/  BSYNC B1 ;  /* 0x0000000000017941 */ /* 0x000fea0003800000 */
.L_x_21646:
        /* <DEDUP_REMOVED lines=31> */
.L_x_21650:
[----:B------:R-:W-:Y:S05]  /*8140*/  BSYNC B1 ;  /* 0x0000000000017941 */ /* 0x000fea0003800000 */
.L_x_21649:
        /* <DEDUP_REMOVED lines=14> */
.L_x_21642:
[----:B------:R-:W-:Y:S05]  /*8230*/  BSYNC B0 ;  /* 0x0000000000007941 */ /* 0x000fea0003800000 */
.L_x_21641:
[----:B------:R-:W2:Y:S01]  /*8240*/  S2R R6, SR_TID.X ;  /* 0x0000000000067919 */ /* 0x000ea20000002100 */
[----:B------:R-:W-:Y:S03]  /*8250*/  BSSY B0, `(.L_x_21651) ;  /* 0x0000276000007945 */ /* 0x000fe60003800000 */
[----:B0-----:R-:W0:Y:S04]  /*8260*/  S2R R7, SR_TID.X ;  /* 0x0000000000077919 */ /* 0x001e280000002100 */
[----:B------:R-:W-:Y:S01]  /*8270*/  BAR.SYNC.DEFER_BLOCKING 0x0 ;  /* 0x0000000000007b1d */ /* 0x000fe20000010000 */
[----:B--2---:R-:W-:-:S04]  /*8280*/  SHF.R.S32.HI R6, RZ, 0x1f, R6 ;  /* 0x0000001fff067819 */ /* 0x004fc80000011406 */
[----:B0-----:R-:W-:-:S04]  /*8290*/  LEA.HI R6, R6, R7, RZ, 0x5 ;  /* 0x0000000706067211 */ /* 0x001fc800078f28ff */
[----:B------:R-:W-:-:S04]  /*82a0*/  SHF.R.S32.HI R6, RZ, 0x5, R6 ;  /* 0x00000005ff067819 */ /* 0x000fc80000011406 */
[----:B------:R-:W-:-:S13]  /*82b0*/  ISETP.GE.AND P0, PT, R6, UR12, PT ;  /* 0x0000000c06007c0c */ /* 0x000fda000bf06270 */
        /* <DEDUP_REMOVED lines=15> */
.L_x_21652:
[----:B------:R-:W2:Y:S01]  /*83b0*/  LDL R7, [R1] ;  /* 0x0000000001077983 */ /* 0x000ea20000100800 */
[----:B------:R-:W-:Y:S01]  /*83c0*/  IABS R0, c[0x0][0x1d4] ;  /* 0x0000750000007a13 */ /* 0x000fe20000000000 */
[----:B------:R-:W-:Y:S01]  /*83d0*/  IMAD.U32 R131, RZ, RZ, UR7 ;  /* 0x00000007ff837e24 */ /* 0x000fe2000f8e00ff */
[----:B------:R-:W-:Y:S01]  /*83e0*/  CS2R R108, SRZ ;  /* 0x00000000006c7805 */ /* 0x000fe2000001ff00 */
[----:B------:R-:W-:Y:S01]  /*83f0*/  IMAD.MOV.U32 R132, RZ, RZ, c[0x0][0x1ac] ;  /* 0x00006b00ff847624 */ /* 0x000fe200078e00ff */
[----:B------:R-:W0:Y:S01]  /*8400*/  I2F.RP R5, R0 ;  /* 0x0000000000057306 */ /* 0x000e220000209400 */
[----:B------:R-:W-:Y:S01]  /*8410*/  IMAD.U32 R137, RZ, RZ, UR12 ;  /* 0x0000000cff897e24 */ /* 0x000fe2000f8e00ff */
        /* <DEDUP_REMOVED lines=12> */
[----:B------:R-:W-:Y:S01]  /*84e0*/  IADD3 R131, R131, -c[0x0][0x1cc], RZ ;  /* 0x8000730083837a10 */ /* 0x000fe20007ffe0ff */
[----:B------:R-:W-:Y:S01]  /*84f0*/  IMAD.MOV.U32 R130, RZ, RZ, R6 ;  /* 0x000000ffff827224 */ /* 0x000fe200078e0006 */
[----:B0-----:R-:W0:Y:S01]  /*8500*/  MUFU.RCP R5, R5 ;  /* 0x0000000500057308 */ /* 0x001e220000001000 */
[----:B------:R-:W-:-:S02]  /*8510*/  SHF.R.S32.HI R132, RZ, 0x1f, R132 ;  /* 0x0000001fff847819 */ /* 0x000fc40000011484 */
[----:B------:R-:W-:Y:S02]  /*8520*/  IADD3 R137, R137, -0x1, RZ ;  /* 0xffffffff89897810 */ /* 0x000fe40007ffe0ff */
[----:B0-----:R-:W-:-:S04]  /*8530*/  IADD3 R2, R5, 0xffffffe, RZ ;  /* 0x0ffffffe05027810 */ /* 0x001fc80007ffe0ff */
[----:B------:R0:W3:Y:S02]  /*8540*/  F2I.FTZ.U32.TRUNC.NTZ R3, R2 ;  /* 0x0000000200037305 */ /* 0x0000e4000021f000 */
[----:B0-----:R-:W-:Y:S02]  /*8550*/  IMAD.MOV.U32 R2, RZ, RZ, RZ ;  /* 0x000000ffff027224 */ /* 0x001fe400078e00ff */
[----:B---3--:R-:W-:-:S04]  /*8560*/  IMAD.MOV R107, RZ, RZ, -R3 ;  /* 0x000000ffff6b7224 */ /* 0x008fc800078e0a03 */
[----:B------:R-:W-:-:S04]  /*8570*/  IMAD R107, R107, R0, RZ ;  /* 0x000000006b6b7224 */ /* 0x000fc800078e02ff */
[----:B------:R-:W-:-:S04]  /*8580*/  IMAD.HI.U32 R107, R3, R107, R2 ;  /* 0x0000006b036b7227 */ /* 0x000fc800078e0002 */
[----:B------:R-:W-:-:S04]  /*8590*/  IMAD.U32 R3, RZ, RZ, UR16 ;  /* 0x00000010ff037e24 */ /* 0x000fc8000f8e00ff */
[----:B------:R-:W-:-:S05]  /*85a0*/  IMAD R2, R3, c[0x0][0x1b0], RZ ;  /* 0x00006c0003027a24 */ /* 0x000fca00078e02ff */
[----:B------:R-:W-:Y:S02]  /*85b0*/  SHF.R.S32.HI R3, RZ, 0x1f, R2 ;  /* 0x0000001fff037819 */ /* 0x000fe40000011402 */
[----:B--2---:R-:W-:-:S04]  /*85c0*/  SHF.R.S32.HI R4, RZ, 0x1f, R7 ;  /* 0x0000001fff047819 */ /* 0x004fc80000011407 */
[----:B------:R-:W-:-:S04]  /*85d0*/  LEA.HI R4, R4, R7, RZ, 0x2 ;  /* 0x0000000704047211 */ /* 0x000fc800078f10ff */
[C---:B------:R-:W-:Y:S01]  /*85e0*/  LOP3.LUT R129, R4.reuse, 0x3ffffffc, RZ, 0xc0, !PT ;  /* 0x3ffffffc04817812 */ /* 0x040fe200078ec0ff */
[----:B------:R-:W-:-:S04]  /*85f0*/  IMAD.SHL.U32 R4, R4, 0x4, RZ ;  /* 0x0000000404047824 */ /* 0x000fc800078e00ff */
[----:B------:R-:W-:Y:S01]  /*8600*/  IMAD.IADD R129, R7, 0x1, -R129 ;  /* 0x0000000107817824 */ /* 0x000fe200078e0a81 */
[----:B------:R-:W-:-:S05]  /*8610*/  LOP3.LUT R4, R4, 0xfffffff0, RZ, 0xc0, !PT ;  /* 0xfffffff004047812 */ /* 0x000fca00078ec0ff */
        /* <DEDUP_REMOVED lines=23> */
.L_x_21656:
        /* <DEDUP_REMOVED lines=76> */
[----:B0-----:R-:W-:Y:S02]  /*8c50*/  LEA.HI.X.SX32 R22, R143, R98, 0x1, P0 ;  /* 0x000000628f167211 */ /* 0x001fe400000f0eff */
[----:B------:R-:W-:Y:S02]  /*8c60*/  IADD3 R25, P0, R145, R92, RZ ;  /* 0x0000005c91197210 */ /* 0x000fe40007f1e0ff */
[----:B------:R-:W-:Y:S02]  /*8c70*/  LEA.HI.X R21, R21, c[0x0][0x17c], R22, 0x2, P1 ;  /* 0x00005f0015157a11 */ /* 0x000fe400008f1416 */
[----:B------:R-:W-:Y:S02]  /*8c80*/  LEA R24, P1, R25, c[0x0][0x178], 0x2 ;  /* 0x00005e0019187a11 */ /* 0x000fe400078210ff */
[----:B------:R-:W-:-:S02]  /*8c90*/  LEA.HI.X.SX32 R26, R145, R98, 0x1, P0 ;  /* 0x00000062911a7211 */ /* 0x000fc400000f0eff */
[----:B------:R-:W5:Y:S02]  /*8ca0*/  LDG.E.128.CONSTANT R20, [R20.64] ;  /* 0x0000000a14147981 */ /* 0x000f64000c1e9d00 */
[----:B------:R-:W-:Y:S02]  /*8cb0*/  LEA.HI.X R25, R25, c[0x0][0x17c], R26, 0x2, P1 ;  /* 0x00005f0019197a11 */ /* 0x000fe400008f141a */
[----:B------:R-:W-:-:S04]  /*8cc0*/  IADD3 R29, P0, R147, R92, RZ ;  /* 0x0000005c931d7210 */ /* 0x000fc80007f1e0ff */
[----:B-1----:R-:W-:Y:S01]  /*8cd0*/  LEA R28, P1, R29, c[0x0][0x178], 0x2 ;  /* 0x00005e001d1c7a11 */ /* 0x002fe200078210ff */
[----:B------:R-:W5:Y:S01]  /*8ce0*/  LDG.E.128.CONSTANT R24, [R24.64] ;  /* 0x0000000a18187981 */ /* 0x000f62000c1e9d00 */
        /* <DEDUP_REMOVED lines=85> */
[----:B------:R-:W5:Y:S02]  /*9240*/  LDG.E.128.CONSTANT R92, [R94.64] ;  /* 0x0000000a5e5c7981 */ /* 0x000f64000c1e9d00 */
[----:B------:R-:W-:-:S06]  /*9250*/  LEA.HI.X R97, R97, c[0x0][0x17c], R98, 0x2, P1 ;  /* 0x00005f0061617a11 */ /* 0x000fcc00008f1462 */
[----:B------:R-:W5:Y:S01]  /*9260*/  LDG.E.128.CONSTANT R96, [R96.64] ;  /* 0x0000000a60607981 */ /* 0x000f62000c1e9d00 */
[----:B------:R-:W-:Y:S01]  /*9270*/  ISETP.NE.AND P1, PT, R130, R137, PT ;  /* 0x000000898200720c */ /* 0x000fe20003f25270 */
[----:B------:R-:W-:-:S12]  /*9280*/  IMAD R134, R129, 0x4, R100 ;  /* 0x0000000481867824 */ /* 0x000fd800078e0264 */
[C---:B------:R-:W-:Y:S02]  /*9290*/  @!P1 IADD3 R100, R134.reuse, 0x1, RZ ;  /* 0x0000000186649810 */ /* 0x040fe40007ffe0ff */
[----:B------:R-:W-:Y:S02]  /*92a0*/  @!P1 ISETP.GE.AND P2, PT, R134, UR18, PT ;  /* 0x0000001286009c0c */ /* 0x000fe4000bf46270 */
[C---:B------:R-:W-:Y:S02]  /*92b0*/  @!P1 ISETP.GE.AND P4, PT, R100.reuse, UR18, PT ;  /* 0x0000001264009c0c */ /* 0x040fe4000bf86270 */
[----:B------:R-:W-:Y:S02]  /*92c0*/  @!P1 ISETP.GE.AND P0, PT, R100, UR18, PT ;  /* 0x0000001264009c0c */ /* 0x000fe4000bf06270 */
[C---:B------:R-:W-:Y:S02]  /*92d0*/  @!P1 IADD3 R102, R134.reuse, 0x3, RZ ;  /* 0x0000000386669810 */ /* 0x040fe40007ffe0ff */
[----:B------:R-:W-:-:S02]  /*92e0*/  @!P1 IADD3 R100, R134, 0x3, RZ ;  /* 0x0000000386649810 */ /* 0x000fc40007ffe0ff */
[----:B------:R-:W-:Y:S02]  /*92f0*/  @!P1 ISETP.GE.AND P6, PT, R102, UR18, PT ;  /* 0x0000001266009c0c */ /* 0x000fe4000bfc6270 */
[----:B------:R-:W-:-:S04]  /*9300*/  @!P1 IADD3 R101, R134, 0x2, RZ ;  /* 0x0000000286659810 */ /* 0x000fc80007ffe0ff */
[C---:B------:R-:W-:Y:S02]  /*9310*/  @!P1 ISETP.GE.AND P5, PT, R101.reuse, UR18, PT ;  /* 0x0000001265009c0c */ /* 0x040fe4000bfa6270 */
[----:B------:R-:W-:Y:S02]  /*9320*/  @!P1 ISETP.GE.AND P3, PT, R101, UR18, PT ;  /* 0x0000001265009c0c */ /* 0x000fe4000bf66270 */
[----:B------:R-:W-:Y:S02]  /*9330*/  @!P1 IADD3 R101, R134, 0x1, RZ ;  /* 0x0000000186659810 */ /* 0x000fe40007ffe0ff */
[----:B--2---:R-:W-:Y:S02]  /*9340*/  @!P1 FSEL R4, R4, RZ, !P2 ;  /* 0x000000ff04049208 */ /* 0x004fe40005000000 */
[----:B------:R-:W-:Y:S02]  /*9350*/  @!P1 ISETP.GE.AND P2, PT, R100, UR18, PT ;  /* 0x0000001264009c0c */ /* 0x000fe4000bf46270 */
[----:B------:R-:W-:-:S02]  /*9360*/  @!P1 IADD3 R100, R134, 0x2, RZ ;  /* 0x0000000286649810 */ /* 0x000fc40007ffe0ff */
[----:B------:R-:W-:Y:S02]  /*9370*/  @!P1 FSEL R7, R7, RZ, !P6 ;  /* 0x000000ff07079208 */ /* 0x000fe40007000000 */
[----:B------:R-:W-:Y:S02]  /*9380*/  @!P1 ISETP.GE.AND P6, PT, R100, UR18, PT ;  /* 0x0000001264009c0c */ /* 0x000fe4000bfc6270 */
[----:B------:R-:W-:Y:S02]  /*9390*/  @!P1 IADD3 R100, R134, 0x1, RZ ;  /* 0x0000000186649810 */ /* 0x000fe40007ffe0ff */
[----:B---3--:R-:W-:Y:S02]  /*93a0*/  @!P1 FSEL R9, R9, RZ, !P0 ;  /* 0x000000ff09099208 */ /* 0x008fe40004000000 */
        /* <DEDUP_REMOVED lines=11> */
[----:B----4-:R-:W-:Y:S02]  /*9460*/  @!P1 FSEL R13, R13, RZ, !P4 ;  /* 0x000000ff0d0d9208 */ /* 0x010fe40006000000 */
        /* <DEDUP_REMOVED lines=9> */
[----:B-----5:R-:W-:Y:S02]  /*9500*/  @!P1 FSEL R17, R17, RZ, !P0 ;  /* 0x000000ff11119208 */ /* 0x020fe40004000000 */
        /* <DEDUP_REMOVED lines=156> */
[----:B------:R0:W1:Y:S01]  /*9ed0*/  LDS.128 R100, [R134.X4+0x320] ;  /* 0x0003200086647984 */ /* 0x0000620000004c00 */
[----:B------:R-:W-:Y:S02]  /*9ee0*/  @!P1 IADD3 R138, R134, 0x2, RZ ;  /* 0x00000002868a9810 */ /* 0x000fe40007ffe0ff */
[----:B------:R-:W-:Y:S02]  /*9ef0*/  @!P1 FSEL R79, R79, RZ, !P5 ;  /* 0x000000ff4f4f9208 */ /* 0x000fe40006800000 */
        /* <DEDUP_REMOVED lines=12> */
[----:B------:R-:W-:Y:S02]  /*9fc0*/  @!P1 FSEL R85, R85, RZ, !P4 ;  /* 0x000000ff55559208 */ /* 0x000fe40006000000 */
[----:B------:R-:W-:-:S02]  /*9fd0*/  @!P1 ISETP.GE.AND P6, PT, R136, UR18, PT ;  /* 0x0000001288009c0c */ /* 0x000fc4000bfc6270 */
[----:B------:R-:W-:Y:S02]  /*9fe0*/  @!P1 ISETP.GE.AND P2, PT, R138, UR18, PT ;  /* 0x000000128a009c0c */ /* 0x000fe4000bf46270 */
[C---:B------:R-:W-:Y:S02]  /*9ff0*/  @!P1 ISETP.GE.AND P4, PT, R134.reuse, UR18, PT ;  /* 0x0000001286009c0c */ /* 0x040fe4000bf86270 */
[C---:B------:R-:W-:Y:S02]  /*a000*/  @!P1 IADD3 R136, R134.reuse, 0x2, RZ ;  /* 0x0000000286889810 */ /* 0x040fe40007ffe0ff */
[----:B------:R-:W-:Y:S02]  /*a010*/  @!P1 IADD3 R138, R134, 0x2, RZ ;  /* 0x00000002868a9810 */ /* 0x000fe40007ffe0ff */
[----:B------:R-:W-:Y:S02]  /*a020*/  @!P1 FSEL R83, R83, RZ, !P3 ;  /* 0x000000ff53539208 */ /* 0x000fe40005800000 */
[----:B------:R-:W-:-:S02]  /*a030*/  @!P1 FSEL R88, R88, RZ, !P4 ;  /* 0x000000ff58589208 */ /* 0x000fc40006000000 */
        /* <DEDUP_REMOVED lines=8> */
[----:B------:R-:W-:Y:S02]  /*a0c0*/  @!P1 ISETP.GE.AND P5, PT, R136, UR18, PT ;  /* 0x0000001288009c0c */ /* 0x000fe4000bfa6270 */
[----:B------:R-:W-:Y:S02]  /*a0d0*/  @!P1 ISETP.GE.AND P0, PT, R138, UR18, PT ;  /* 0x000000128a009c0c */ /* 0x000fe4000bf06270 */
[----:B------:R-:W-:Y:S02]  /*a0e0*/  @!P1 FSEL R94, R94, RZ, !P4 ;  /* 0x000000ff5e5e9208 */ /* 0x000fe40006000000 */
[----:B------:R-:W-:-:S02]  /*a0f0*/  @!P1 IADD3 R136, R134, 0x3, RZ ;  /* 0x0000000386889810 */ /* 0x000fc40007ffe0ff */
        /* <DEDUP_REMOVED lines=134> */
.L_x_21655:
[----:B------:R-:W-:Y:S05]  /*a960*/  BSYNC B1 ;  /* 0x0000000000017941 */ /* 0x000fea0003800000 */
.L_x_21654:
[----:B------:R-:W-:-:S04]  /*a970*/  IADD3 R130, R130, 0x4, RZ ;  /* 0x0000000482827810 */ /* 0x000fc80007ffe0ff */
[----:B------:R-:W-:-:S13]  /*a980*/  ISETP.GE.AND P0, PT, R130, UR12, PT ;  /* 0x0000000c82007c0c */ /* 0x000fda000bf06270 */
[----:B------:R-:W-:Y:S01]  /*a990*/  @P0 CALL.REL.NOINC `(.L_x_21653) ;  /* 0x0000001000000944 */ /* 0x000fe20003c00000 */
[----:B------:R-:W-:Y:S05]  /*a9a0*/  BRA `(.L_x_21656) ;  /* 0xffffdde000007947 */ /* 0x000fea000383ffff */
.L_x_21653:
[----:B------:R-:W-:Y:S05]  /*a9b0*/  BSYNC B0 ;  /* 0x0000000000007941 */ /* 0x000fea0003800000 */
.L_x_21651:
[----:B------:R-:W2:Y:S01]  /*a9c0*/  LDL.LU R20, [R1] ;  /* 0x0000000001147983 */ /* 0x000ea20000300800 */
[----:B------:R-:W-:Y:S03]  /*a9d0*/  BSSY B0, `(.L_x_21657) ;  /* 0x000008f000007945 */ /* 0x000fe60003800000 */
[----:B------:R-:W0:Y:S04]  /*a9e0*/  SHFL.BFLY PT, R0, R127, 0x2, 0x1f ;  /* 0x0c401f007f007f89 */ /* 0x000e2800000e0000 */
[----:B------:R-:W3:Y:S04]  /*a9f0*/  SHFL.BFLY PT, R2, R125, 0x2, 0x1f ;  /* 0x0c401f007d027f89 */ /* 0x000ee800000e0000 */
[----:B------:R-:W4:Y:S04]  /*aa00*/  SHFL.BFLY PT, R3, R128, 0x2, 0x1f ;  /* 0x0c401f0080037f89 */ /* 0x000f2800000e0000 */
[----:B------:R-:W5:Y:S04]  /*aa10*/  SHFL.BFLY PT, R4, R105, 0x2, 0x1f ;  /* 0x0c401f0069047f89 */ /* 0x000f6800000e0000 */
[----:B------:R-:W1:Y:S04]  /*aa20*/  SHFL.BFLY PT, R6, R123, 0x2, 0x1f ;  /* 0x0c401f007b067f89 */ /* 0x000e6800000e0000 */
[----:B------:R-:W1:Y:S01]  /*aa30*/  SHFL.BFLY PT, R25, R110, 0x2, 0x1f ;  /* 0x0c401f006e197f89 */ /* 0x000e6200000e0000 */
[----:B0-----:R-:W-:-:S03]  /*aa40*/  FADD.FTZ R127, R0, R127 ;  /* 0x0000007f007f7221 */ /* 0x001fc60000010000 */
[----:B------:R-:W0:Y:S01]  /*aa50*/  SHFL.BFLY PT, R5, R126, 0x2, 0x1f ;  /* 0x0c401f007e057f89 */ /* 0x000e2200000e0000 */
[----:B---3--:R-:W-:-:S03]  /*aa60*/  FADD.FTZ R125, R2, R125 ;  /* 0x0000007d027d7221 */ /* 0x008fc60000010000 */
[----:B------:R-:W3:Y:S01]  /*aa70*/  SHFL.BFLY PT, R0, R111, 0x2, 0x1f ;  /* 0x0c401f006f007f89 */ /* 0x000ee200000e0000 */
[----:B----4-:R-:W-:-:S03]  /*aa80*/  FADD.FTZ R3, R3, R128 ;  /* 0x0000008003037221 */ /* 0x010fc60000010000 */
[----:B------:R-:W4:Y:S01]  /*aa90*/  S2R R2, SR_TID.X ;  /* 0x0000000000027919 */ /* 0x000f220000002100 */
[----:B-----5:R-:W-:-:S03]  /*aaa0*/  FADD.FTZ R105, R4, R105 ;  /* 0x0000006904697221 */ /* 0x020fc60000010000 */
[----:B------:R-:W5:Y:S01]  /*aab0*/  SHFL.BFLY PT, R7, R124, 0x2, 0x1f ;  /* 0x0c401f007c077f89 */ /* 0x000f6200000e0000 */
[----:B-1----:R-:W-:-:S03]  /*aac0*/  FADD.FTZ R123, R6, R123 ;  /* 0x0000007b067b7221 */ /* 0x002fc60000010000 */
[----:B------:R-:W1:Y:S01]  /*aad0*/  SHFL.BFLY PT, R9, R106, 0x2, 0x1f ;  /* 0x0c401f006a097f89 */ /* 0x000e6200000e0000 */
[----:B------:R-:W-:-:S03]  /*aae0*/  FADD.FTZ R25, R25, R110 ;  /* 0x0000006e19197221 */ /* 0x000fc60000010000 */
[----:B------:R-:W1:Y:S04]  /*aaf0*/  SHFL.BFLY PT, R11, R104, 0x2, 0x1f ;  /* 0x0c401f00680b7f89 */ /* 0x000e6800000e0000 */
[----:B------:R-:W1:Y:S01]  /*ab00*/  SHFL.BFLY PT, R13, R122, 0x2, 0x1f ;  /* 0x0c401f007a0d7f89 */ /* 0x000e6200000e0000 */
[----:B0-----:R-:W-:Y:S02]  /*ab10*/  FADD.FTZ R5, R5, R126 ;  /* 0x0000007e05057221 */ /* 0x001fe40000010000 */
[----:B---3--:R-:W-:Y:S01]  /*ab20*/  FADD.FTZ R111, R0, R111 ;  /* 0x0000006f006f7221 */ /* 0x008fe20000010000 */
[----:B------:R-:W0:Y:S01]  /*ab30*/  SHFL.BFLY PT, R8, R121, 0x2, 0x1f ;  /* 0x0c401f0079087f89 */ /* 0x000e2200000e0000 */
[----:B----4-:R-:W-:-:S03]  /*ab40*/  LOP3.LUT R6, R2, 0xffffffe0, RZ, 0xc0, !PT ;  /* 0xffffffe002067812 */ /* 0x010fc600078ec0ff */
[----:B------:R-:W3:Y:S01]  /*ab50*/  SHFL.BFLY PT, R15, R120, 0x2, 0x1f ;  /* 0x0c401f00780f7f89 */ /* 0x000ee200000e0000 */
[----:B-----5:R-:W-:-:S03]  /*ab60*/  FADD.FTZ R7, R7, R124 ;  /* 0x0000007c07077221 */ /* 0x020fc60000010000 */
[----:B------:R-:W4:Y:S01]  /*ab70*/  SHFL.BFLY PT, R10, R119, 0x2, 0x1f ;  /* 0x0c401f00770a7f89 */ /* 0x000f2200000e0000 */
[----:B-1----:R-:W-:-:S03]  /*ab80*/  FADD.FTZ R9, R9, R106 ;  /* 0x0000006a09097221 */ /* 0x002fc60000010000 */
[----:B------:R-:W1:Y:S01]  /*ab90*/  SHFL.BFLY PT, R17, R118, 0x2, 0x1f ;  /* 0x0c401f0076117f89 */ /* 0x000e6200000e0000 */
[----:B------:R-:W-:-:S03]  /*aba0*/  FADD.FTZ R11, R11, R104 ;  /* 0x000000680b0b7221 */ /* 0x000fc60000010000 */
[----:B------:R-:W5:Y:S01]  /*abb0*/  SHFL.BFLY PT, R12, R117, 0x2, 0x1f ;  /* 0x0c401f00750c7f89 */ /* 0x000f6200000e0000 */
        /* <DEDUP_REMOVED lines=14> */
[----:B------:R-:W5:Y:S01]  /*aca0*/  S2R R29, SR_TID.X ;  /* 0x00000000001d7919 */ /* 0x000f620000002100 */
[----:B------:R-:W-:-:S03]  /*acb0*/  FADD.FTZ R115, R14, R115 ;  /* 0x000000730e737221 */ /* 0x000fc60000010000 */
[----:B------:R-:W5:Y:S01]  /*acc0*/  S2R R31, SR_TID.X ;  /* 0x00000000001f7919 */ /* 0x000f620000002100 */
[----:B0-----:R-:W-:Y:S02]  /*acd0*/  FADD.FTZ R21, R21, R114 ;  /* 0x0000007215157221 */ /* 0x001fe40000010000 */
[----:B---3--:R-:W-:Y:S01]  /*ace0*/  FADD.FTZ R113, R16, R113 ;  /* 0x0000007110717221 */ /* 0x008fe20000010000 */
[----:B------:R-:W0:Y:S01]  /*acf0*/  SHFL.BFLY PT, R8, R7, 0x1, 0x1f ;  /* 0x0c201f0007087f89 */ /* 0x000e2200000e0000 */
[----:B----4-:R-:W-:-:S03]  /*ad00*/  FADD.FTZ R23, R23, R112 ;  /* 0x0000007017177221 */ /* 0x010fc60000010000 */
[----:B------:R-:W3:Y:S01]  /*ad10*/  SHFL.BFLY PT, R10, R9, 0x1, 0x1f ;  /* 0x0c201f00090a7f89 */ /* 0x000ee200000e0000 */
[----:B-1----:R-:W-:-:S03]  /*ad20*/  FADD.FTZ R109, R18, R109 ;  /* 0x0000006d126d7221 */ /* 0x002fc60000010000 */
[----:B------:R-:W1:Y:S01]  /*ad30*/  SHFL.BFLY PT, R12, R105, 0x1, 0x1f ;  /* 0x0c201f00690c7f89 */ /* 0x000e6200000e0000 */
[----:B-----5:R-:W-:-:S03]  /*ad40*/  FADD.FTZ R27, R27, R108 ;  /* 0x0000006c1b1b7221 */ /* 0x020fc60000010000 */
[----:B------:R-:W4:Y:S01]  /*ad50*/  SHFL.BFLY PT, R14, R11, 0x1, 0x1f ;  /* 0x0c201f000b0e7f89 */ /* 0x000f2200000e0000 */
[----:B------:R-:W-:-:S03]  /*ad60*/  SHF.R.S32.HI R29, RZ, 0x1f, R29 ;  /* 0x0000001fff1d7819 */ /* 0x000fc6000001141d */
[----:B------:R-:W5:Y:S01]  /*ad70*/  SHFL.BFLY PT, R16, R123, 0x1, 0x1f ;  /* 0x0c201f007b107f89 */ /* 0x000f6200000e0000 */
[----:B------:R-:W-:-:S03]  /*ad80*/  LEA.HI R29, R29, R31, RZ, 0x5 ;  /* 0x0000001f1d1d7211 */ /* 0x000fc600078f28ff */
[----:B------:R-:W5:Y:S01]  /*ad90*/  SHFL.BFLY PT, R18, R13, 0x1, 0x1f ;  /* 0x0c201f000d127f89 */ /* 0x000f6200000e0000 */
[----:B------:R-:W-:-:S03]  /*ada0*/  SHF.R.S32.HI R29, RZ, 0x5, R29 ;  /* 0x00000005ff1d7819 */ /* 0x000fc6000001141d */
[----:B------:R-:W5:Y:S01]  /*adb0*/  SHFL.BFLY PT, R22, R15, 0x1, 0x1f ;  /* 0x0c201f000f167f89 */ /* 0x000f6200000e0000 */
[----:B0-----:R-:W-:-:S03]  /*adc0*/  FADD.FTZ R55, R7, R8 ;  /* 0x0000000807377221 */ /* 0x001fc60000010000 */
[----:B------:R-:W0:Y:S01]  /*add0*/  SHFL.BFLY PT, R24, R119, 0x1, 0x1f ;  /* 0x0c201f0077187f89 */ /* 0x000e2200000e0000 */
        /* <DEDUP_REMOVED lines=10> */
[----:B------:R-:W-:-:S03]  /*ae80*/  FADD.FTZ R63, R15, R22 ;  /* 0x000000160f3f7221 */ /* 0x000fc60000010000 */
        /* <DEDUP_REMOVED lines=9> */
[----:B-----5:R-:W-:Y:S02]  /*af20*/  FADD.FTZ R115, R115, R32 ;  /* 0x0000002073737221 */ /* 0x020fe40000010000 */
[----:B------:R-:W-:Y:S02]  /*af30*/  FADD.FTZ R69, R21, R34 ;  /* 0x0000002215457221 */ /* 0x000fe40000010000 */
[----:B------:R-:W-:Y:S02]  /*af40*/  FADD.FTZ R113, R113, R36 ;  /* 0x0000002471717221 */ /* 0x000fe40000010000 */
[----:B0-----:R-:W-:Y:S02]  /*af50*/  FADD.FTZ R71, R23, R38 ;  /* 0x0000002617477221 */ /* 0x001fe40000010000 */
[----:B---3--:R-:W-:Y:S02]  /*af60*/  FADD.FTZ R111, R111, R40 ;  /* 0x000000286f6f7221 */ /* 0x008fe40000010000 */
[----:B-1----:R-:W-:-:S02]  /*af70*/  FADD.FTZ R109, R109, R42 ;  /* 0x0000002a6d6d7221 */ /* 0x002fc40000010000 */
[----:B----4-:R-:W-:Y:S01]  /*af80*/  FADD.FTZ R75, R27, R44 ;  /* 0x0000002c1b4b7221 */ /* 0x010fe20000010000 */
[----:B--2---:R-:W-:Y:S02]  /*af90*/  SHF.R.S32.HI R0, RZ, 0x1f, R20 ;  /* 0x0000001fff007819 */ /* 0x004fe40000011414 */
[----:B------:R-:W-:Y:S02]  /*afa0*/  LOP3.LUT R4, R20, 0x3, RZ, 0xc0, !PT ;  /* 0x0000000314047812 */ /* 0x000fe400078ec0ff */
[----:B------:R-:W-:Y:S02]  /*afb0*/  LEA.HI R43, R0, R20, RZ, 0x2 ;  /* 0x00000014002b7211 */ /* 0x000fe400078f10ff */
[----:B------:R-:W0:Y:S04]  /*afc0*/  SHFL.BFLY PT, R0, R3, 0x1, 0x1f ;  /* 0x0c201f0003007f89 */ /* 0x000e2800000e0000 */
[----:B------:R-:W-:Y:S01]  /*afd0*/  BAR.SYNC.DEFER_BLOCKING 0x0 ;  /* 0x0000000000007b1d */ /* 0x000fe20000010000 */
[----:B------:R-:W-:-:S02]  /*afe0*/  ISETP.NE.AND P2, PT, R4, RZ, PT ;  /* 0x000000ff0400720c */ /* 0x000fc40003f45270 */
[----:B------:R-:W-:Y:S02]  /*aff0*/  LOP3.LUT R4, R2, 0xffffffc0, RZ, 0xc0, !PT ;  /* 0xffffffc002047812 */ /* 0x000fe400078ec0ff */
[----:B------:R-:W-:Y:S01]  /*b000*/  ISETP.NE.OR P4, PT, R6, 0x20, P2 ;  /* 0x000000200600780c */ /* 0x000fe20001785670 */
[----:B------:R-:W1:Y:S01]  /*b010*/  SHFL.BFLY PT, R20, R121, 0x1, 0x1f ;  /* 0x0c201f0079147f89 */ /* 0x000e6200000e0000 */
[----:B------:R-:W-:Y:S02]  /*b020*/  ISETP.NE.OR P5, PT, R4, 0x40, P2 ;  /* 0x000000400400780c */ /* 0x000fe400017a5670 */
[C---:B------:R-:W-:Y:S01]  /*b030*/  IADD3 R4, R2.reuse, 0x1f, RZ ;  /* 0x0000001f02047810 */ /* 0x040fe20007ffe0ff */
[----:B------:R-:W2:Y:S01]  /*b040*/  SHFL.BFLY PT, R6, R125, 0x1, 0x1f ;  /* 0x0c201f007d067f89 */ /* 0x000ea200000e0000 */
[C---:B------:R-:W-:Y:S02]  /*b050*/  ISETP.GT.OR P0, PT, R2.reuse, 0x3f, P2 ;  /* 0x0000003f0200780c */ /* 0x040fe40001704670 */
[----:B------:R-:W-:-:S02]  /*b060*/  ISETP.GT.OR P1, PT, R2, 0x1f, P2 ;  /* 0x0000001f0200780c */ /* 0x000fc40001724670 */
[----:B------:R-:W-:Y:S01]  /*b070*/  ISETP.GT.U32.AND P3, PT, R4, 0x3e, PT ;  /* 0x0000003e0400780c */ /* 0x000fe20003f64070 */
[----:B------:R-:W3:Y:S01]  /*b080*/  SHFL.BFLY PT, R2, R127, 0x1, 0x1f ;  /* 0x0c201f007f027f89 */ /* 0x000ee200000e0000 */
[----:B------:R-:W-:Y:S01]  /*b090*/  SHF.R.S32.HI R43, RZ, 0x2, R43 ;  /* 0x00000002ff2b7819 */ /* 0x000fe2000001142b */
[----:B0-----:R-:W-:Y:S02]  /*b0a0*/  FADD.FTZ R51, R3, R0 ;  /* 0x0000000003337221 */ /* 0x001fe40000010000 */
[----:B------:R-:W0:Y:S04]  /*b0b0*/  SHFL.BFLY PT, R4, R5, 0x1, 0x1f ;  /* 0x0c201f0005047f89 */ /* 0x000e2800000e0000 */
[----:B------:R-:W4:Y:S01]  /*b0c0*/  SHFL.BFLY PT, R0, R25, 0x1, 0x1f ;  /* 0x0c201f0019007f89 */ /* 0x000f2200000e0000 */
[----:B-1----:R-:W-:-:S02]  /*b0d0*/  FADD.FTZ R121, R121, R20 ;  /* 0x0000001479797221 */ /* 0x002fc40000010000 */
[----:B--2---:R-:W-:Y:S02]  /*b0e0*/  FADD.FTZ R125, R125, R6 ;  /* 0x000000067d7d7221 */ /* 0x004fe40000010000 */
[----:B---3--:R-:W-:Y:S02]  /*b0f0*/  FADD.FTZ R127, R127, R2 ;  /* 0x000000027f7f7221 */ /* 0x008fe40000010000 */
[----:B0-----:R-:W-:Y:S02]  /*b100*/  FADD.FTZ R53, R5, R4 ;  /* 0x0000000405357221 */ /* 0x001fe40000010000 */
[----:B----4-:R-:W-:Y:S02]  /*b110*/  FADD.FTZ R73, R25, R0 ;  /* 0x0000000019497221 */ /* 0x010fe40000010000 */
        /* <DEDUP_REMOVED lines=26> */
.L_x_21658:
[----:B------:R-:W-:Y:S05]  /*b2c0*/  BSYNC B0 ;  /* 0x0000000000007941 */ /* 0x000fea0003800000 */
.L_x_21657:
        /* <DEDUP_REMOVED lines=51> */
.L_x_21660:
[----:B------:R-:W-:Y:S05]  /*b600*/  BSYNC B0 ;  /* 0x0000000000007941 */ /* 0x000fea0003800000 */
.L_x_21659:
        /* <DEDUP_REMOVED lines=27> */
.L_x_21662:
[----:B------:R-:W-:Y:S05]  /*b7c0*/  BSYNC B0 ;  /* 0x0000000000007941 */ /* 0x000fea0003800000 */
.L_x_21661:
        /* <DEDUP_REMOVED lines=51> */
.L_x_21664:
[----:B------:R-:W-:Y:S05]  /*bb00*/  BSYNC B0 ;  /* 0x0000000000007941 */ /* 0x000fea0003800000 */
.L_x_21663:
[----:B------:R-:W-:Y:S06]  /*bb10*/  BAR.SYNC.DEFER_BLOCKING 0x0 ;  /* 0x0000000000007b1d */ /* 0x000fec0000010000 */
[----:B------:R-:W-:Y:S05]  /*bb20*/  @P3 EXIT ;  /* 0x000000000000394d */ /* 0x000fea0003800000 */
[----:B------:R-:W-:Y:S05]  /*bb30*/  @P2 EXIT ;  /* 0x000000000000294d */ /* 0x000fea0003800000 */
[----:B------:R-:W2:Y:S01]  /*bb40*/  S2UR UR4, SR_CTAID.Z ;  /* 0x00000000000479c3 */ /* 0x000ea20000002700 */
[----:B------:R-:W-:Y:S01]  /*bb50*/  ULDC UR7, c[0x0][0x14] ;  /* 0x0000050000077ab9 */ /* 0x000fe20000000800 */
[C---:B01----:R-:W-:Y:S01]  /*bb60*/  IADD3 R0, R43.reuse, 0x8, RZ ;  /* 0x000000082b007810 */ /* 0x043fe20007ffe0ff */
[----:B------:R-:W-:Y:S01]  /*bb70*/  ULDC UR6, c[0x0][0xc] ;  /* 0x0000030000067ab9 */ /* 0x000fe20000000800 */
[C---:B------:R-:W-:Y:S01]  /*bb80*/  IADD3 R3, R43.reuse, 0x18, RZ ;  /* 0x000000182b037810 */ /* 0x040fe20007ffe0ff */
[----:B------:R-:W-:Y:S01]  /*bb90*/  UIMAD UR7, UR7, 0xc0, URZ ;  /* 0x000000c0070778a4 */ /* 0x000fe2000f8e023f */
[----:B------:R-:W-:Y:S01]  /*bba0*/  IADD3 R2, R43, 0x10, RZ ;  /* 0x000000102b027810 */ /* 0x000fe20007ffe0ff */
[----:B------:R-:W-:Y:S01]  /*bbb0*/  UIMAD UR6, UR13, UR6, URZ ;  /* 0x000000060d0672a4 */ /* 0x000fe2000f8e023f */
[----:B------:R-:W0:Y:S03]  /*bbc0*/  S2UR UR5, SR_CTAID.X ;  /* 0x00000000000579c3 */ /* 0x000e260000002500 */
[----:B------:R-:W-:-:S04]  /*bbd0*/  UIMAD UR6, UR6, UR7, URZ ;  /* 0x00000007060672a4 */ /* 0x000fc8000f8e023f */
[----:B------:R-:W-:Y:S02]  /*bbe0*/  USHF.R.S32.HI UR9, URZ, 0x1f, UR6 ;  /* 0x0000001f3f097899 */ /* 0x000fe40008011406 */
[----:B--2---:R-:W-:Y:S02]  /*bbf0*/  UIMAD UR4, UR4, 0xc0, URZ ;  /* 0x000000c0040478a4 */ /* 0x004fe4000f8e023f */
[----:B0-----:R-:W-:Y:S02]  /*bc00*/  UIMAD UR5, UR5, UR7, URZ ;  /* 0x00000007050572a4 */ /* 0x001fe4000f8e023f */
        /* <DEDUP_REMOVED lines=145> */
.L_x_21620:
[----:B------:R-:W-:Y:S01]  /*c520*/  IMAD.MOV.U32 R62, RZ, RZ, R79 ;  /* 0x000000ffff3e7224 */ /* 0x000fe200078e004f */
[----:B------:R-:W-:Y:S01]  /*c530*/  MOV R60, 0xc580 ;  /* 0x0000c580003c7802 */ /* 0x000fe20000000f00 */
[----:B------:R-:W-:-:S02]  /*c540*/  IMAD.MOV.U32 R63, RZ, RZ, 0x1 ;  /* 0x00000001ff3f7424 */ /* 0x000fc400078e00ff */
[----:B------:R-:W-:Y:S02]  /*c550*/  IMAD.MOV.U32 R64, RZ, RZ, 0x1f ;  /* 0x0000001fff407424 */ /* 0x000fe400078e00ff */
[----:B------:R-:W-:Y:S02]  /*c560*/  IMAD.MOV.U32 R65, RZ, RZ, -0x1 ;  /* 0xffffffffff417424 */ /* 0x000fe400078e00ff */
[----:B------:R-:W-:Y:S05]  /*c570*/  CALL.REL.NOINC `($__internal_406_$__cuda_sm70_shflsync_bfly_p) ;  /* 0x0000028000007944 */ /* 0x000fea0003c00000 */
[----:B-1----:R-:W-:Y:S01]  /*c580*/  IMAD.MOV.U32 R60, RZ, RZ, R62 ;  /* 0x000000ffff3c7224 */ /* 0x002fe200078e003e */
[----:B0-----:R-:W-:Y:S05]  /*c590*/  BRA `(.L_x_21665) ;  /* 0xffff845000007947 */ /* 0x001fea000383ffff */
.L_x_21626:
[----:B------:R-:W-:Y:S01]  /*c5a0*/  IMAD.MOV.U32 R62, RZ, RZ, R79 ;  /* 0x000000ffff3e7224 */ /* 0x000fe200078e004f */
[----:B------:R-:W-:Y:S01]  /*c5b0*/  MOV R60, 0xc600 ;  /* 0x0000c600003c7802 */ /* 0x000fe20000000f00 */
[----:B------:R-:W-:Y:S02]  /*c5c0*/  IMAD.MOV.U32 R63, RZ, RZ, 0x1 ;  /* 0x00000001ff3f7424 */ /* 0x000fe400078e00ff */
[----:B------:R-:W-:Y:S02]  /*c5d0*/  IMAD.MOV.U32 R64, RZ, RZ, 0x1f ;  /* 0x0000001fff407424 */ /* 0x000fe400078e00ff */
[----:B------:R-:W-:Y:S02]  /*c5e0*/  IMAD.MOV.U32 R65, RZ, RZ, -0x1 ;  /* 0xffffffffff417424 */ /* 0x000fe400078e00ff */
[----:B------:R-:W-:Y:S05]  /*c5f0*/  CALL.REL.NOINC `($__internal_406_$__cuda_sm70_shflsync_bfly_p) ;  /* 0x0000020000007944 */ /* 0x000fea0003c00000 */
[----:B-1----:R-:W-:Y:S01]  /*c600*/  IMAD.MOV.U32 R60, RZ, RZ, R62 ;  /* 0x000000ffff3c7224 */ /* 0x002fe200078e003e */
[----:B0-----:R-:W-:Y:S05]  /*c610*/  BRA `(.L_x_21666) ;  /* 0xffffa0f000007947 */ /* 0x001fea000383ffff */
.L_x_21629:
[----:B------:R-:W-:Y:S01]  /*c620*/  IMAD.MOV.U32 R62, RZ, RZ, R2 ;  /* 0x000000ffff3e7224 */ /* 0x000fe200078e0002 */
[----:B------:R-:W-:Y:S01]  /*c630*/  MOV R60, 0xc680 ;  /* 0x0000c680003c7802 */ /* 0x000fe20000000f00 */
[----:B------:R-:W-:-:S02]  /*c640*/  IMAD.MOV.U32 R63, RZ, RZ, 0x10 ;  /* 0x00000010ff3f7424 */ /* 0x000fc400078e00ff */
[----:B------:R-:W-:Y:S02]  /*c650*/  IMAD.MOV.U32 R64, RZ, RZ, 0x1f ;  /* 0x0000001fff407424 */ /* 0x000fe400078e00ff */
[----:B------:R-:W-:Y:S02]  /*c660*/  IMAD.MOV.U32 R65, RZ, RZ, -0x1 ;  /* 0xffffffffff417424 */ /* 0x000fe400078e00ff */
[----:B-1----:R-:W-:Y:S05]  /*c670*/  CALL.REL.NOINC `($__internal_406_$__cuda_sm70_shflsync_bfly_p) ;  /* 0x0000018000007944 */ /* 0x002fea0003c00000 */
[----:B-1----:R-:W-:Y:S01]  /*c680*/  IMAD.MOV.U32 R3, RZ, RZ, R62 ;  /* 0x000000ffff037224 */ /* 0x002fe200078e003e */
[----:B0-----:R-:W-:Y:S05]  /*c690*/  BRA `(.L_x_21667) ;  /* 0xffffa21000007947 */ /* 0x001fea000383ffff */
.L_x_21630:
[----:B------:R-:W-:Y:S01]  /*c6a0*/  IMAD.MOV.U32 R62, RZ, RZ, R5 ;  /* 0x000000ffff3e7224 */ /* 0x000fe200078e0005 */
[----:B------:R-:W-:Y:S01]  /*c6b0*/  MOV R60, 0xc700 ;  /* 0x0000c700003c7802 */ /* 0x000fe20000000f00 */
[----:B------:R-:W-:Y:S02]  /*c6c0*/  IMAD.MOV.U32 R63, RZ, RZ, 0x8 ;  /* 0x00000008ff3f7424 */ /* 0x000fe400078e00ff */
[----:B------:R-:W-:Y:S02]  /*c6d0*/  IMAD.MOV.U32 R64, RZ, RZ, 0x1f ;  /* 0x0000001fff407424 */ /* 0x000fe400078e00ff */
[----:B------:R-:W-:Y:S02]  /*c6e0*/  IMAD.MOV.U32 R65, RZ, RZ, -0x1 ;  /* 0xffffffffff417424 */ /* 0x000fe400078e00ff */
[----:B01----:R-:W-:Y:S05]  /*c6f0*/  CALL.REL.NOINC `($__internal_406_$__cuda_sm70_shflsync_bfly_p) ;  /* 0x0000010000007944 */ /* 0x003fea0003c00000 */
[----:B-1----:R-:W-:Y:S01]  /*c700*/  FMNMX.FTZ R3, R5, R62, !PT ;  /* 0x0000003e05037209 */ /* 0x002fe20007810000 */
[----:B0-----:R-:W-:Y:S01]  /*c710*/  IMAD.MOV.U32 R63, RZ, RZ, 0x4 ;  /* 0x00000004ff3f7424 */ /* 0x001fe200078e00ff */
[----:B------:R-:W-:Y:S01]  /*c720*/  MOV R60, 0xc770 ;  /* 0x0000c770003c7802 */ /* 0x000fe20000000f00 */
[----:B------:R-:W-:-:S02]  /*c730*/  IMAD.MOV.U32 R64, RZ, RZ, 0x1f ;  /* 0x0000001fff407424 */ /* 0x000fc400078e00ff */
[----:B------:R-:W-:Y:S02]  /*c740*/  IMAD.MOV.U32 R65, RZ, RZ, -0x1 ;  /* 0xffffffffff417424 */ /* 0x000fe400078e00ff */
[----:B------:R-:W-:Y:S02]  /*c750*/  IMAD.MOV.U32 R62, RZ, RZ, R3 ;  /* 0x000000ffff3e7224 */ /* 0x000fe400078e0003 */
[----:B------:R-:W-:Y:S05]  /*c760*/  CALL.REL.NOINC `($__internal_406_$__cuda_sm70_shflsync_bfly_p) ;  /* 0x0000009000007944 */ /* 0x000fea0003c00000 */
[----:B-1----:R-:W-:Y:S01]  /*c770*/  FMNMX.FTZ R3, R3, R62, !PT ;  /* 0x0000003e03037209 */ /* 0x002fe20007810000 */
[----:B0-----:R-:W-:Y:S01]  /*c780*/  IMAD.MOV.U32 R63, RZ, RZ, 0x2 ;  /* 0x00000002ff3f7424 */ /* 0x001fe200078e00ff */
[----:B------:R-:W-:Y:S01]  /*c790*/  MOV R60, 0xc7e0 ;  /* 0x0000c7e0003c7802 */ /* 0x000fe20000000f00 */
[----:B------:R-:W-:Y:S02]  /*c7a0*/  IMAD.MOV.U32 R64, RZ, RZ, 0x1f ;  /* 0x0000001fff407424 */ /* 0x000fe400078e00ff */
[----:B------:R-:W-:Y:S02]  /*c7b0*/  IMAD.MOV.U32 R65, RZ, RZ, -0x1 ;  /* 0xffffffffff417424 */ /* 0x000fe400078e00ff */
[----:B------:R-:W-:Y:S02]  /*c7c0*/  IMAD.MOV.U32 R62, RZ, RZ, R3 ;  /* 0x000000ffff3e7224 */ /* 0x000fe400078e0003 */
[----:B------:R-:W-:Y:S05]  /*c7d0*/  CALL.REL.NOINC `($__internal_406_$__cuda_sm70_shflsync_bfly_p) ;  /* 0x0000002000007944 */ /* 0x000fea0003c00000 */
[----:B-1----:R-:W-:Y:S01]  /*c7e0*/  IMAD.MOV.U32 R2, RZ, RZ, R62 ;  /* 0x000000ffff027224 */ /* 0x002fe200078e003e */
[----:B0-----:R-:W-:Y:S05]  /*c7f0*/  BRA `(.L_x_21668) ;  /* 0xffffa12000007947 */ /* 0x001fea000383ffff */
        .weak           $__internal_406_$__cuda_sm70_shflsync_bfly_p
        .type           $__internal_406_$__cuda_sm70_shflsync_bfly_p,@function
        .size           $__internal_406_$__cuda_sm70_shflsync_bfly_p,(.L_x_23573 - $__internal_406_$__cuda_sm70_shflsync_bfly_p)
$__internal_406_$__cuda_sm70_shflsync_bfly_p:
[----:B------:R-:W-:Y:S01]  /*c800*/  IMAD.MOV.U32 R61, RZ, RZ, 0x0 ;  /* 0x00000000ff3d7424 */ /* 0x000fe200078e00ff */
[----:B------:R-:W-:Y:S04]  /*c810*/  WARPSYNC R65 ;  /* 0x0000004100007348 */ /* 0x000fe80003800000 */
[----:B------:R0:W1:Y:S01]  /*c820*/  SHFL.BFLY PT, R62, R62, R63, R64 ;  /* 0x0c00003f3e3e7389 */ /* 0x00006200000e0040 */
[----:B------:R-:W-:Y:S05]  /*c830*/  RET.REL.NODEC R60 `(_ZN4vllm25paged_attention_v1_kernelIffLi192ELi16ELi128ELNS_18Fp8KVCacheDataTypeE0ELb1EEEvPT_PKS2_PKT0_S8_ifPKiSA_iPKfiiiSC_SC_iiiii) ;  /* 0xffff37c03c007950 */ /* 0x000fea0003c3ffff */
.L_x_21669:
        /* <DEDUP_REMOVED lines=12> */
.L_x_23573:


//--------------------- .text._ZN4vllm25paged_attention_v1_kernelIffLi128ELi16ELi128ELNS_18Fp8KVCacheDataTypeE0ELb1EEEvPT_PKS2_PKT0_S8_ifPKiSA_iPKfiiiSC_SC_iiiii --------------------------
	.section	.text._ZN4vllm25paged_attention_v1_kernelIffLi128ELi16ELi128ELNS_18Fp8KVCacheDataTypeE0ELb1EEEvPT_PKS2_PKT0_S8_ifPKiSA_iPKfiiiSC_SC_iiiii,"ax",@progbits
	.sectioninfo	@"SHI_REGISTERS=166"
	.align	128
        .global         _ZN4vllm25paged_attention_v1_kernelIffLi128ELi16ELi128ELNS_18Fp8KVCacheDataTypeE0ELb1EEEvPT_PKS2_PKT0_S8_ifPKiSA_iPKfiiiSC_SC_iiiii
        .type           _ZN4vllm25paged_attention_v1_kernelIffLi128ELi16ELi128ELNS_18Fp8KVCacheDataTypeE0ELb1EEEvPT_PKS2_PKT0_S8_ifPKiSA_iPKfiiiSC_SC_iiiii,@function
        .size           _ZN4vllm25paged_attention_v1_kernelIffLi128ELi16ELi128ELNS_18Fp8KVCacheDataTypeE0ELb1EEEvPT_PKS2_PKT0_S8_ifPKiSA_iPKfiiiSC_SC_iiiii,(.L_x_23574 - _ZN4vllm25paged_attention_v1_kernelIffLi128ELi16ELi128ELNS_18Fp8KVCacheDataTypeE0ELb1EEEvPT_PKS2_PKT0_S8_ifPKiSA_iPKfiiiSC_SC_iiiii)
        .other          _ZN4vllm25paged_attention_v1_kernelIffLi128ELi16ELi128ELNS_18Fp8KVCacheDataTypeE0ELb1EEEvPT_PKS2_PKT0_S8_ifPKiSA_iPKfiiiSC_SC_iiiii,@"STO_CUDA_ENTRY STV_DEFAULT"
_ZN4vllm25paged_attention_v1_kernelIffLi128ELi16ELi128ELNS_18Fp8KVCacheDataTypeE0ELb1EEEvPT_PKS2_PKT0_S8_ifPKiSA_iPKfiiiSC_SC_iiiii:
.text._ZN4vllm25paged_attention_v1_kernelIffLi128ELi16ELi128ELNS_18Fp8KVCacheDataTypeE0ELb1EEEvPT_PKS2_PKT0_S8_ifPKiSA_iPKfiiiSC_SC_iiiii:
        /* <DEDUP_REMOVED lines=97> */
.L_x_21674:
        /* <DEDUP_REMOVED lines=11> */
.L_x_21673:
[----:B------:R-:W-:Y:S05]  /*06c0*/  BSYNC B1 ;  /* 0x0000000000017941 */ /* 0x000fea0003800000 */
.L_x_21672:
        /* <DEDUP_REMOVED lines=10> */
.L_x_21675:
        /* <DEDUP_REMOVED lines=17> */
.L_x_21671:
[----:B-1----:R-:W-:Y:S05]  /*0880*/  BSYNC B0 ;  /* 0x0000000000007941 */ /* 0x002fea0003800000 */
.L_x_21670:
        /* <DEDUP_REMOVED lines=409> */
.L_x_21684:
        /* <DEDUP_REMOVED lines=65> */
[C---:B------:R-:W-:Y:S01]  /*2630*/  LEA R84, P1, R42.reuse, c[0x0][0x170], 0x2 ;  /* 0x00005c002a547a11 */ /* 0x040fe200078210ff */
        /* <DEDUP_REMOVED lines=29> */
[----:B------:R-:W-:-:S04]  /*2810*/  LEA R158, P2, R40, c[0x0][0x170], 0x2 ;  /* 0x00005c00289e7a11 */ /* 0x000fc800078410ff */
[----:B------:R-:W-:Y:S01]  /*2820*/  LEA.HI.X R159, R40, c[0x0][0x174], R41, 0x2, P2 ;  /* 0x00005d00289f7a11 */ /* 0x000fe200010f1429 */
[----:B--2---:R-:W-:Y:S02]  /*2830*/  FFMA.FTZ R87, R84, R42, R87 ;  /* 0x0000002a54577223 */ /* 0x004fe40000010057 */
        /* <DEDUP_REMOVED lines=148> */
[----:B------:R-:W-:-:S06]  /*3180*/  LEA.HI.X R47, R40, c[0x0][0x174], R41, 0x2, P2 ;  /* 0x00005d00282f7a11 */ /* 0x000fcc00010f1429 */
[----:B------:R-:W4:Y:S01]  /*3190*/  LDG.E.64.CONSTANT R46, [R46.64] ;  /* 0x0000000a2e2e7981 */ /* 0x000f22000c1e9b00 */
        /* <DEDUP_REMOVED lines=9> */
[----:B------:R-:W-:Y:S01]  /*3230*/  IADD3 R40, P0, P1, R96, R88, R95 ;  /* 0x0000005860287210 */ /* 0x000fe2000791e05f */
[----:B------:R-:W-:Y:S02]  /*3240*/  FFMA.FTZ R158, R45, R41, R158 ;  /* 0x000000292d9e7223 */ /* 0x000fe4000001009e */
[----:B----4-:R-:W-:Y:S01]  /*3250*/  FFMA.FTZ R87, R46, R42, R87 ;  /* 0x0000002a2e577223 */ /* 0x010fe20000010057 */
[----:B------:R-:W-:Y:S02]  /*3260*/  IADD3.X R41, R36, R86, R17, P0, P1 ;  /* 0x0000005624297210 */ /* 0x000fe400007e2411 */
[----:B------:R-:W-:Y:S01]  /*3270*/  LEA R46, P2, R40, c[0x0][0x170], 0x2 ;  /* 0x00005c00282e7a11 */ /* 0x000fe200078410ff */
[----:B------:R-:W-:-:S03]  /*3280*/  FFMA.FTZ R158, R47, R43, R158 ;  /* 0x0000002b2f9e7223 */ /* 0x000fc6000001009e */
[----:B------:R-:W-:Y:S02]  /*3290*/  LEA.HI.X R47, R40, c[0x0][0x174], R41, 0x2, P2 ;  /* 0x00005d00282f7a11 */ /* 0x000fe400010f1429 */
[----:B------:R-:W2:Y:S04]  /*32a0*/  LDS.128 R40, [R80+0xd0] ;  /* 0x0000d00050287984 */ /* 0x000ea80000000c00 */
[----:B------:R-:W3:Y:S01]  /*32b0*/  LDG.E.64.CONSTANT R46, [R46.64] ;  /* 0x0000000a2e2e7981 */ /* 0x000ee2000c1e9b00 */
[----:B--2---:R-:W-:Y:S01]  /*32c0*/  FFMA.FTZ R159, R84, R40, R87 ;  /* 0x00000028549f7223 */ /* 0x004fe20000010057 */
[----:B------:R-:W-:-:S04]  /*32d0*/  IADD3 R40, P0, P1, R94, R88, R93 ;  /* 0x000000585e287210 */ /* 0x000fc8000791e05d */
[----:B------:R-:W-:Y:S02]  /*32e0*/  LEA R44, P2, R40, c[0x0][0x170], 0x2 ;  /* 0x00005c00282c7a11 */ /* 0x000fe400078410ff */
[----:B------:R-:W-:-:S04]  /*32f0*/  IADD3.X R45, R35, R86, R18, P0, P1 ;  /* 0x00000056232d7210 */ /* 0x000fc800007e2412 */
[----:B------:R-:W-:-:S06]  /*3300*/  LEA.HI.X R45, R40, c[0x0][0x174], R45, 0x2, P2 ;  /* 0x00005d00282d7a11 */ /* 0x000fcc00010f142d */
[----:B------:R-:W2:Y:S01]  /*3310*/  LDG.E.64.CONSTANT R44, [R44.64] ;  /* 0x0000000a2c2c7981 */ /* 0x000ea2000c1e9b00 */
[----:B------:R-:W-:Y:S01]  /*3320*/  FFMA.FTZ R40, R85, R41, R158 ;  /* 0x0000002955287223 */ /* 0x000fe2000001009e */
[-C--:B------:R-:W-:Y:S02]  /*3330*/  IADD3 R85, P4, P5, R92, R88.reuse, R91 ;  /* 0x000000585c557210 */ /* 0x080fe40007d9e05b */
[-C--:B------:R-:W-:Y:S02]  /*3340*/  IADD3 R41, P2, P3, R90, R88.reuse, R83 ;  /* 0x000000585a297210 */ /* 0x080fe40007b5e053 */
[----:B------:R-:W-:Y:S02]  /*3350*/  IADD3 R89, P0, P1, R82, R88, R81 ;  /* 0x0000005852597210 */ /* 0x000fe4000791e051 */
[----:B------:R-:W-:Y:S02]  /*3360*/  LEA R84, P6, R85, c[0x0][0x170], 0x2 ;  /* 0x00005c0055547a11 */ /* 0x000fe400078c10ff */
[----:B------:R-:W-:-:S02]  /*3370*/  IADD3.X R88, R38, R86, R19, P4, P5 ;  /* 0x0000005626587210 */ /* 0x000fc400027ea413 */
[----:B------:R-:W-:Y:S02]  /*3380*/  LEA R162, P4, R41, c[0x0][0x170], 0x2 ;  /* 0x00005c0029a27a11 */ /* 0x000fe400078810ff */
[----:B------:R-:W-:Y:S02]  /*3390*/  LEA.HI.X R85, R85, c[0x0][0x174], R88, 0x2, P6 ;  /* 0x00005d0055557a11 */ /* 0x000fe400030f1458 */
[-C--:B------:R-:W-:Y:S02]  /*33a0*/  IADD3.X R88, R37, R86.reuse, R20, P2, P3 ;  /* 0x0000005625587210 */ /* 0x080fe400017e6414 */
[----:B------:R-:W-:Y:S02]  /*33b0*/  IADD3.X R86, R48, R86, R21, P0, P1 ;  /* 0x0000005630567210 */ /* 0x000fe400007e2415 */
[----:B------:R-:W-:Y:S01]  /*33c0*/  LEA.HI.X R163, R41, c[0x0][0x174], R88, 0x2, P4 ;  /* 0x00005d0029a37a11 */ /* 0x000fe200020f1458 */
[----:B------:R-:W4:Y:S01]  /*33d0*/  LDG.E.64.CONSTANT R84, [R84.64] ;  /* 0x0000000a54547981 */ /* 0x000f22000c1e9b00 */
[----:B------:R-:W-:-:S04]  /*33e0*/  LEA R88, P0, R89, c[0x0][0x170], 0x2 ;  /* 0x00005c0059587a11 */ /* 0x000fc800078010ff */
[----:B------:R-:W-:Y:S02]  /*33f0*/  LEA.HI.X R89, R89, c[0x0][0x174], R86, 0x2, P0 ;  /* 0x00005d0059597a11 */ /* 0x000fe400000f1456 */
[----:B------:R-:W5:Y:S04]  /*3400*/  LDG.E.64.CONSTANT R86, [R162.64] ;  /* 0x0000000aa2567981 */ /* 0x000f68000c1e9b00 */
[----:B------:R-:W5:Y:S01]  /*3410*/  LDG.E.64.CONSTANT R88, [R88.64] ;  /* 0x0000000a58587981 */ /* 0x000f62000c1e9b00 */
[----:B---3--:R-:W-:Y:S02]  /*3420*/  FFMA.FTZ R159, R46, R42, R159 ;  /* 0x0000002a2e9f7223 */ /* 0x008fe4000001009f */
[----:B------:R-:W-:Y:S02]  /*3430*/  FFMA.FTZ R46, R47, R43, R40 ;  /* 0x0000002b2f2e7223 */ /* 0x000fe40000010028 */
[----:B------:R-:W2:Y:S01]  /*3440*/  LDS.128 R40, [R80+0xe0] ;  /* 0x0000e00050287984 */ /* 0x000ea20000000c00 */
[----:B------:R-:W-:Y:S01]  /*3450*/  ISETP.NE.AND P0, PT, R153, RZ, PT ;  /* 0x000000ff9900720c */ /* 0x000fe20003f05270 */
[----:B--2---:R-:W-:-:S02]  /*3460*/  FFMA.FTZ R159, R44, R40, R159 ;  /* 0x000000282c9f7223 */ /* 0x004fc4000001009f */
        /* <DEDUP_REMOVED lines=11> */
.L_x_21726:
        /* <DEDUP_REMOVED lines=10> */
.L_x_21680:
[----:B------:R-:W-:-:S13]  /*35c0*/  ISETP.NE.AND P0, PT, R153, RZ, PT ;  /* 0x000000ff9900720c */ /* 0x000fda0003f05270 */
[----:B------:R-:W-:Y:S02]  /*35d0*/  @!P0 IMAD R40, R157, 0x10, R150 ;  /* 0x000000109d288824 */ /* 0x000fe400078e0296 */
[----:B------:R-:W-:-:S05]  /*35e0*/  @!P0 IMAD.MOV.U32 R41, RZ, RZ, -0x800001 ;  /* 0xff7fffffff298424 */ /* 0x000fca00078e00ff */
[----:B------:R0:W-:Y:S02]  /*35f0*/  @!P0 STS [R40.X4+0x220], R41 ;  /* 0x0002202928008388 */ /* 0x0001e40000004800 */
.L_x_21682:
[----:B------:R-:W-:Y:S05]  /*3600*/  BSYNC B1 ;  /* 0x0000000000017941 */ /* 0x000fea0003800000 */
.L_x_21679:
[----:B------:R-:W-:-:S04]  /*3610*/  IADD3 R157, R157, 0x4, RZ ;  /* 0x000000049d9d7810 */ /* 0x000fc80007ffe0ff */
[----:B------:R-:W-:-:S13]  /*3620*/  ISETP.GE.AND P0, PT, R157, R78, PT ;  /* 0x0000004e9d00720c */ /* 0x000fda0003f06270 */
[----:B01----:R-:W-:Y:S01]  /*3630*/  @P0 CALL.REL.NOINC `(.L_x_21683) ;  /* 0x0000001000000944 */ /* 0x003fe20003c00000 */
[----:B------:R-:W-:Y:S05]  /*3640*/  BRA `(.L_x_21684) ;  /* 0xffffebd000007947 */ /* 0x000fea000383ffff */
.L_x_21683:
[----:B------:R-:W-:Y:S05]  /*3650*/  BRA `(.L_x_21677) ;  /* 0x000014c000007947 */ /* 0x000fea0003800000 */
.L_x_21678:
[----:B------:R-:W-:Y:S01]  /*3660*/  IADD3 R158, -R156, 0x1, RZ ;  /* 0x000000019c9e7810 */ /* 0x000fe20007ffe1ff */
[----:B------:R-:W-:Y:S02]  /*3670*/  IMAD.MOV.U32 R151, RZ, RZ, -0x800001 ;  /* 0xff7fffffff977424 */ /* 0x000fe400078e00ff */
[----:B------:R-:W-:Y:S02]  /*3680*/  IMAD.MOV.U32 R157, RZ, RZ, R155 ;  /* 0x000000ffff9d7224 */ /* 0x000fe400078e009b */
.L_x_21689:
        /* <DEDUP_REMOVED lines=64> */
[----:B------:R-:W-:Y:S02]  /*3a90*/  IADD3 R42, P0, R149, R162, RZ ;  /* 0x000000a2952a7210 */ /* 0x000fe40007f1e0ff */
[----:B------:R-:W-:Y:S02]  /*3aa0*/  LEA R40, P2, R41, c[0x0][0x170], 0x2 ;  /* 0x00005c0029287a11 */ /* 0x000fe400078410ff */
[C---:B------:R-:W-:Y:S01]  /*3ab0*/  LEA R86, P1, R42.reuse, c[0x0][0x170], 0x2 ;  /* 0x00005c002a567a11 */ /* 0x040fe200078210ff */
[----:B------:R-:W-:Y:S01]  /*3ac0*/  IMAD.X R43, R75, 0x1, R88, P0 ;  /* 0x000000014b2b7824 */ /* 0x000fe200000e0658 */
[----:B------:R-:W-:Y:S02]  /*3ad0*/  LEA.HI.X R41, R41, c[0x0][0x174], R44, 0x2, P2 ;  /* 0x00005d0029297a11 */ /* 0x000fe400010f142c */
[----:B------:R-:W0:Y:S02]  /*3ae0*/  LDS.128 R44, [R80] ;  /* 0x00000000502c7984 */ /* 0x000e240000000c00 */
[----:B------:R-:W-:-:S02]  /*3af0*/  LEA.HI.X R87, R42, c[0x0][0x174], R43, 0x2, P1 ;  /* 0x00005d002a577a11 */ /* 0x000fc400008f142b */
[----:B------:R-:W0:Y:S04]  /*3b00*/  LDG.E.64.CONSTANT R40, [R40.64] ;  /* 0x0000000a28287981 */ /* 0x000e28000c1e9b00 */
[----:B------:R-:W2:Y:S01]  /*3b10*/  LDG.E.64.CONSTANT R86, [R86.64] ;  /* 0x0000000a56567981 */ /* 0x000ea2000c1e9b00 */
[----:B------:R-:W-:-:S04]  /*3b20*/  IADD3 R42, P0, P1, R146, R162, R145 ;  /* 0x000000a2922a7210 */ /* 0x000fc8000791e091 */
[----:B------:R-:W-:Y:S02]  /*3b30*/  LEA R84, P2, R42, c[0x0][0x170], 0x2 ;  /* 0x00005c002a547a11 */ /* 0x000fe400078410ff */
[----:B------:R-:W-:-:S04]  /*3b40*/  IADD3.X R85, R71, R88, R72, P0, P1 ;  /* 0x0000005847557210 */ /* 0x000fc800007e2448 */
[----:B------:R-:W-:-:S06]  /*3b50*/  LEA.HI.X R85, R42, c[0x0][0x174], R85, 0x2, P2 ;  /* 0x00005d002a557a11 */ /* 0x000fcc00010f1455 */
[----:B------:R-:W3:Y:S01]  /*3b60*/  LDG.E.64.CONSTANT R84, [R84.64] ;  /* 0x0000000a54547981 */ /* 0x000ee2000c1e9b00 */
[----:B0-----:R-:W-:-:S04]  /*3b70*/  FMUL.FTZ R43, R40, R46 ;  /* 0x0000002e282b7220 */ /* 0x001fc80000410000 */
[----:B--2---:R-:W-:Y:S02]  /*3b80*/  FFMA.FTZ R89, R86, R44, R43 ;  /* 0x0000002c56597223 */ /* 0x004fe4000001002b */
[----:B------:R-:W-:Y:S02]  /*3b90*/  FMUL.FTZ R44, R41, R47 ;  /* 0x0000002f292c7220 */ /* 0x000fe40000410000 */
[----:B------:R-:W3:Y:S02]  /*3ba0*/  LDS.128 R40, [R80+0x10] ;  /* 0x0000100050287984 */ /* 0x000ee40000000c00 */
[----:B------:R-:W-:Y:S02]  /*3bb0*/  FFMA.FTZ R44, R87, R45, R44 ;  /* 0x0000002d572c7223 */ /* 0x000fe4000001002c */
        /* <DEDUP_REMOVED lines=8> */
[----:B------:R-:W-:Y:S02]  /*3c40*/  LEA R40, P2, R41, c[0x0][0x170], 0x2 ;  /* 0x00005c0029287a11 */ /* 0x000fe400078410ff */
[----:B------:R-:W-:-:S04]  /*3c50*/  IADD3.X R44, R67, R88, R68, P0, P1 ;  /* 0x00000058432c7210 */ /* 0x000fc800007e2444 */
[----:B------:R-:W-:-:S06]  /*3c60*/  LEA.HI.X R41, R41, c[0x0][0x174], R44, 0x2, P2 ;  /* 0x00005d0029297a11 */ /* 0x000fcc00010f142c */
[----:B------:R-:W3:Y:S01]  /*3c70*/  LDG.E.64.CONSTANT R40, [R40.64] ;  /* 0x0000000a28287981 */ /* 0x000ee2000c1e9b00 */
[----:B--2---:R-:W-:-:S03]  /*3c80*/  FFMA.FTZ R85, R86, R42, R45 ;  /* 0x0000002a56557223 */ /* 0x004fc6000001002d */
[----:B------:R-:W3:Y:S01]  /*3c90*/  LDS.128 R44, [R80+0x20] ;  /* 0x00002000502c7984 */ /* 0x000ee20000000c00 */
[----:B------:R-:W-:Y:S02]  /*3ca0*/  FFMA.FTZ R42, R87, R43, R84 ;  /* 0x0000002b572a7223 */ /* 0x000fe40000010054 */
[----:B---3--:R-:W-:Y:S01]  /*3cb0*/  FFMA.FTZ R43, R40, R44, R85 ;  /* 0x0000002c282b7223 */ /* 0x008fe20000010055 */
[----:B------:R-:W-:-:S04]  /*3cc0*/  IADD3 R44, P0, P1, R140, R162, R139 ;  /* 0x000000a28c2c7210 */ /* 0x000fc8000791e08b */
[----:B------:R-:W-:Y:S02]  /*3cd0*/  LEA R84, P2, R44, c[0x0][0x170], 0x2 ;  /* 0x00005c002c547a11 */ /* 0x000fe400078410ff */
[----:B------:R-:W-:-:S04]  /*3ce0*/  IADD3.X R85, R65, R88, R66, P0, P1 ;  /* 0x0000005841557210 */ /* 0x000fc800007e2442 */
[----:B------:R-:W-:-:S06]  /*3cf0*/  LEA.HI.X R85, R44, c[0x0][0x174], R85, 0x2, P2 ;  /* 0x00005d002c557a11 */ /* 0x000fcc00010f1455 */
[----:B------:R-:W2:Y:S01]  /*3d00*/  LDG.E.64.CONSTANT R84, [R84.64] ;  /* 0x0000000a54547981 */ /* 0x000ea2000c1e9b00 */
[----:B------:R-:W-:Y:S01]  /*3d10*/  IADD3 R40, P0, P1, R138, R162, R137 ;  /* 0x000000a28a287210 */ /* 0x000fe2000791e089 */
[----:B------:R-:W-:-:S03]  /*3d20*/  FFMA.FTZ R86, R41, R45, R42 ;  /* 0x0000002d29567223 */ /* 0x000fc6000001002a */
        /* <DEDUP_REMOVED lines=19> */
[----:B--2---:R-:W-:Y:S01]  /*3e60*/  FFMA.FTZ R87, R84, R42, R47 ;  /* 0x0000002a54577223 */ /* 0x004fe2000001002f */
[----:B------:R-:W-:Y:S02]  /*3e70*/  IADD3 R42, P0, P1, R132, R162, R131 ;  /* 0x000000a2842a7210 */ /* 0x000fe4000791e083 */
[----:B------:R-:W3:Y:S01]  /*3e80*/  LDS.128 R44, [R80+0x40] ;  /* 0x00004000502c7984 */ /* 0x000ee20000000c00 */
[----:B------:R-:W-:Y:S01]  /*3e90*/  FFMA.FTZ R86, R85, R43, R86 ;  /* 0x0000002b55567223 */ /* 0x000fe20000010056 */
[----:B------:R-:W-:Y:S02]  /*3ea0*/  LEA R84, P2, R42, c[0x0][0x170], 0x2 ;  /* 0x00005c002a547a11 */ /* 0x000fe400078410ff */
[----:B------:R-:W-:-:S04]  /*3eb0*/  IADD3.X R85, R57, R88, R58, P0, P1 ;  /* 0x0000005839557210 */ /* 0x000fc800007e243a */
[----:B------:R-:W-:-:S06]  /*3ec0*/  LEA.HI.X R85, R42, c[0x0][0x174], R85, 0x2, P2 ;  /* 0x00005d002a557a11 */ /* 0x000fcc00010f1455 */
[----:B------:R-:W2:Y:S01]  /*3ed0*/  LDG.E.64.CONSTANT R84, [R84.64] ;  /* 0x0000000a54547981 */ /* 0x000ea2000c1e9b00 */
[----:B---3--:R-:W-:Y:S01]  /*3ee0*/  FFMA.FTZ R43, R40, R44, R87 ;  /* 0x0000002c282b7223 */ /* 0x008fe20000010057 */
        /* <DEDUP_REMOVED lines=160> */
[----:B------:R-:W-:Y:S01]  /*48f0*/  FFMA.FTZ R44, R41, R45, R42 ;  /* 0x0000002d292c7223 */ /* 0x000fe2000001002a */
[----:B------:R-:W-:Y:S01]  /*4900*/  ISETP.NE.AND P0, PT, R153, RZ, PT ;  /* 0x000000ff9900720c */ /* 0x000fe20003f05270 */
[----:B--2---:R-:W-:Y:S02]  /*4910*/  FFMA.FTZ R45, R84, R46, R43 ;  /* 0x0000002e542d7223 */ /* 0x004fe4000001002b */
[----:B------:R-:W3:Y:S01]  /*4920*/  LDS.128 R40, [R80+0xf0] ;  /* 0x0000f00050287984 */ /* 0x000ee20000000c00 */
[----:B------:R-:W-:-:S02]  /*4930*/  FFMA.FTZ R44, R85, R47, R44 ;  /* 0x0000002f552c7223 */ /* 0x000fc4000001002c */
[----:B------:R-:W-:Y:S02]  /*4940*/  IMAD R47, R157, 0x10, R150 ;  /* 0x000000109d2f7824 */ /* 0x000fe400078e0296 */
[----:B---3--:R-:W-:Y:S02]  /*4950*/  FFMA.FTZ R45, R86, R40, R45 ;  /* 0x00000028562d7223 */ /* 0x008fe4000001002d */
[----:B------:R-:W-:Y:S02]  /*4960*/  FFMA.FTZ R44, R87, R41, R44 ;  /* 0x00000029572c7223 */ /* 0x000fe4000001002c */
[----:B----4-:R-:W-:Y:S02]  /*4970*/  FFMA.FTZ R42, R88, R42, R45 ;  /* 0x0000002a582a7223 */ /* 0x010fe4000001002d */
[----:B------:R-:W-:-:S04]  /*4980*/  FFMA.FTZ R43, R89, R43, R44 ;  /* 0x0000002b592b7223 */ /* 0x000fc8000001002c */
[----:B------:R-:W-:Y:S01]  /*4990*/  FADD.FTZ R85, R42, R43 ;  /* 0x0000002b2a557221 */ /* 0x000fe20000010000 */
[----:B------:R-:W-:Y:S05]  /*49a0*/  BRA.DIV ~URZ, `(.L_x_21687) ;  /* 0x00004a727f007947 */ /* 0x000fea000b800000 */
[----:B------:R0:W1:Y:S02]  /*49b0*/  SHFL.BFLY PT, R40, R85, 0x1, 0x1f ;  /* 0x0c201f0055287f89 */ /* 0x00006400000e0000 */
.L_x_21727:
        /* <DEDUP_REMOVED lines=13> */
.L_x_21686:
[----:B------:R-:W-:-:S13]  /*4a90*/  ISETP.NE.AND P0, PT, R153, RZ, PT ;  /* 0x000000ff9900720c */ /* 0x000fda0003f05270 */
[----:B------:R-:W-:Y:S02]  /*4aa0*/  @!P0 IMAD R40, R157, 0x10, R150 ;  /* 0x000000109d288824 */ /* 0x000fe400078e0296 */
[----:B------:R-:W-:-:S05]  /*4ab0*/  @!P0 IMAD.MOV.U32 R41, RZ, RZ, -0x800001 ;  /* 0xff7fffffff298424 */ /* 0x000fca00078e00ff */
[----:B------:R0:W-:Y:S02]  /*4ac0*/  @!P0 STS [R40.X4+0x220], R41 ;  /* 0x0002202928008388 */ /* 0x0001e40000004800 */
.L_x_21688:
[----:B------:R-:W-:Y:S05]  /*4ad0*/  BSYNC B1 ;  /* 0x0000000000017941 */ /* 0x000fea0003800000 */
.L_x_21685:
[----:B------:R-:W-:-:S04]  /*4ae0*/  IADD3 R157, R157, 0x4, RZ ;  /* 0x000000049d9d7810 */ /* 0x000fc80007ffe0ff */
[----:B------:R-:W-:-:S13]  /*4af0*/  ISETP.GE.AND P0, PT, R157, R78, PT ;  /* 0x0000004e9d00720c */ /* 0x000fda0003f06270 */
[----:B01----:R-:W-:Y:S01]  /*4b00*/  @P0 CALL.REL.NOINC `(.L_x_21677) ;  /* 0x0000001000000944 */ /* 0x003fe20003c00000 */
[----:B------:R-:W-:Y:S05]  /*4b10*/  BRA `(.L_x_21689) ;  /* 0xffffeb7000007947 */ /* 0x000fea000383ffff */
.L_x_21677:
[----:B------:R-:W-:Y:S05]  /*4b20*/  BSYNC B0 ;  /* 0x0000000000007941 */ /* 0x000fea0003800000 */
.L_x_21676:
[----:B------:R-:W-:Y:S05]  /*4b30*/  BRA.DIV ~URZ, `(.L_x_21690) ;  /* 0x000049627f007947 */ /* 0x000fea000b800000 */
[----:B------:R0:W1:Y:S02]  /*4b40*/  SHFL.BFLY PT, R4, R151, 0x10, 0x1f ;  /* 0x0e001f0097047f89 */ /* 0x00006400000e0000 */
.L_x_21728:
[----:B01----:R-:W-:Y:S01]  /*4b50*/  FMNMX.FTZ R151, R4, R151, !PT ;  /* 0x0000009704977209 */ /* 0x003fe20007810000 */
[----:B------:R-:W-:Y:S05]  /*4b60*/  BRA.DIV ~URZ, `(.L_x_21691) ;  /* 0x000049b27f007947 */ /* 0x000fea000b800000 */
[----:B------:R-:W0:Y:S02]  /*4b70*/  SHFL.BFLY PT, R4, R151, 0x8, 0x1f ;  /* 0x0d001f0097047f89 */ /* 0x000e2400000e0000 */
[----:B0-----:R-:W-:-:S05]  /*4b80*/  FMNMX.FTZ R4, R151, R4, !PT ;  /* 0x0000000497047209 */ /* 0x001fca0007810000 */
[----:B------:R-:W0:Y:S02]  /*4b90*/  SHFL.BFLY PT, R5, R4, 0x4, 0x1f ;  /* 0x0c801f0004057f89 */ /* 0x000e2400000e0000 */
[----:B0-----:R-:W-:-:S05]  /*4ba0*/  FMNMX.FTZ R5, R4, R5, !PT ;  /* 0x0000000504057209 */ /* 0x001fca0007810000 */
[----:B------:R0:W1:Y:S02]  /*4bb0*/  SHFL.BFLY PT, R6, R5, 0x2, 0x1f ;  /* 0x0c401f0005067f89 */ /* 0x00006400000e0000 */
.L_x_21729:
        /* <DEDUP_REMOVED lines=34> */
.L_x_21696:
        /* <DEDUP_REMOVED lines=11> */
.L_x_21695:
[----:B------:R-:W-:Y:S05]  /*4e90*/  BSYNC B1 ;  /* 0x0000000000017941 */ /* 0x000fea0003800000 */
.L_x_21694:
        /* <DEDUP_REMOVED lines=10> */
.L_x_21699:
        /* <DEDUP_REMOVED lines=100> */
.L_x_21698:
[----:B------:R-:W-:Y:S05]  /*5580*/  BSYNC B1 ;  /* 0x0000000000017941 */ /* 0x000fea0003800000 */
.L_x_21697:
        /* <DEDUP_REMOVED lines=55> */
.L_x_21701:
[----:B------:R-:W-:Y:S05]  /*5900*/  BSYNC B1 ;  /* 0x0000000000017941 */ /* 0x000fea0003800000 */
.L_x_21700:
        /* <DEDUP_REMOVED lines=26> */
.L_x_21693:
[----:B------:R-:W-:Y:S05]  /*5ab0*/  BSYNC B0 ;  /* 0x0000000000007941 */ /* 0x000fea0003800000 */
.L_x_21692:
        /* <DEDUP_REMOVED lines=37> */
.L_x_21706:
        /* <DEDUP_REMOVED lines=8> */
.L_x_21705:
[----:B0-2---:R-:W-:Y:S05]  /*5d90*/  BSYNC B1 ;  /* 0x0000000000017941 */ /* 0x005fea0003800000 */
.L_x_21704:
        /* <DEDUP_REMOVED lines=10> */
.L_x_21709:
        /* <DEDUP_REMOVED lines=52> */
.L_x_21708:
[----:B------:R-:W-:Y:S05]  /*6180*/  BSYNC B1 ;  /* 0x0000000000017941 */ /* 0x000fea0003800000 */
.L_x_21707:
        /* <DEDUP_REMOVED lines=31> */
.L_x_21711:
[----:B------:R-:W-:Y:S05]  /*6380*/  BSYNC B1 ;  /* 0x0000000000017941 */ /* 0x000fea0003800000 */
.L_x_21710:
        /* <DEDUP_REMOVED lines=14> */
.L_x_21703:
[----:B------:R-:W-:Y:S05]  /*6470*/  BSYNC B0 ;  /* 0x0000000000007941 */ /* 0x000fea0003800000 */
.L_x_21702:
        /* <DEDUP_REMOVED lines=14> */
.L_x_21713:
        /* <DEDUP_REMOVED lines=8> */
[----:B------:R-:W-:Y:S01]  /*65e0*/  LEA R76, P0, R152, c[0x0][0x188], 0x2 ;  /* 0x00006200984c7a11 */ /* 0x000fe200078010ff */
[----:B------:R-:W-:Y:S01]  /*65f0*/  CS2R R80, SRZ ;  /* 0x0000000000507805 */ /* 0x000fe2000001ff00 */
[----:B------:R-:W-:Y:S01]  /*6600*/  IADD3 R2, R2, -c[0x0][0x1cc], RZ ;  /* 0x8000730002027a10 */ /* 0x000fe20007ffe0ff */
[----:B------:R-:W-:Y:S01]  /*6610*/  CS2R R82, SRZ ;  /* 0x0000000000527805 */ /* 0x000fe2000001ff00 */
[----:B------:R-:W-:Y:S01]  /*6620*/  LEA.HI.X R77, R152, c[0x0][0x18c], R77, 0x2, P0 ;  /* 0x00006300984d7a11 */ /* 0x000fe200000f144d */
[----:B------:R-:W-:Y:S01]  /*6630*/  CS2R R84, SRZ ;  /* 0x0000000000547805 */ /* 0x000fe2000001ff00 */
[----:B------:R-:W-:Y:S01]  /*6640*/  LOP3.LUT R91, RZ, R78, RZ, 0x33, !PT ;  /* 0x0000004eff5b7212 */ /* 0x000fe200078e33ff */
[----:B------:R-:W-:Y:S01]  /*6650*/  CS2R R86, SRZ ;  /* 0x0000000000567805 */ /* 0x000fe2000001ff00 */
[----:B------:R-:W-:Y:S01]  /*6660*/  CS2R R88, SRZ ;  /* 0x0000000000587805 */ /* 0x000fe2000001ff00 */
[----:B------:R-:W-:Y:S01]  /*6670*/  CS2R R94, SRZ ;  /* 0x00000000005e7805 */ /* 0x000fe2000001ff00 */
[----:B------:R-:W-:Y:S01]  /*6680*/  CS2R R92, SRZ ;  /* 0x00000000005c7805 */ /* 0x000fe2000001ff00 */
[----:B------:R-:W-:Y:S01]  /*6690*/  IMAD.MOV.U32 R96, RZ, RZ, RZ ;  /* 0x000000ffff607224 */ /* 0x000fe200078e00ff */
[----:B0-----:R-:W0:Y:S01]  /*66a0*/  MUFU.RCP R6, R6 ;  /* 0x0000000600067308 */ /* 0x001e220000001000 */
[----:B------:R-:W-:Y:S01]  /*66b0*/  IMAD.MOV.U32 R97, RZ, RZ, R155 ;  /* 0x000000ffff617224 */ /* 0x000fe200078e009b */
[----:B------:R-:W-:-:S02]  /*66c0*/  SHF.R.S32.HI R98, RZ, 0x1f, R98 ;  /* 0x0000001fff627819 */ /* 0x000fc40000011462 */
[----:B------:R-:W-:Y:S02]  /*66d0*/  SHF.R.S32.HI R73, RZ, 0x1f, R72 ;  /* 0x0000001fff497819 */ /* 0x000fe40000011448 */
[----:B0-----:R-:W-:-:S04]  /*66e0*/  IADD3 R4, R6, 0xffffffe, RZ ;  /* 0x0ffffffe06047810 */ /* 0x001fc80007ffe0ff */
[----:B------:R0:W2:Y:S02]  /*66f0*/  F2I.FTZ.U32.TRUNC.NTZ R5, R4 ;  /* 0x0000000400057305 */ /* 0x0000a4000021f000 */
[----:B0-----:R-:W-:Y:S02]  /*6700*/  IMAD.MOV.U32 R4, RZ, RZ, RZ ;  /* 0x000000ffff047224 */ /* 0x001fe400078e00ff */
[----:B--2---:R-:W-:-:S04]  /*6710*/  IMAD.MOV R75, RZ, RZ, -R5 ;  /* 0x000000ffff4b7224 */ /* 0x004fc800078e0a05 */
[----:B------:R-:W-:-:S04]  /*6720*/  IMAD R75, R75, R74, RZ ;  /* 0x0000004a4b4b7224 */ /* 0x000fc800078e02ff */
[----:B------:R-:W-:Y:S01]  /*6730*/  IMAD.HI.U32 R75, R5, R75, R4 ;  /* 0x0000004b054b7227 */ /* 0x000fe200078e0004 */
[----:B------:R-:W-:-:S04]  /*6740*/  SHF.R.S32.HI R5, RZ, 0x1f, R154 ;  /* 0x0000001fff057819 */ /* 0x000fc8000001149a */
        /* <DEDUP_REMOVED lines=23> */
.L_x_21717:
        /* <DEDUP_REMOVED lines=74> */
[----:B-1----:R-:W-:-:S02]  /*6d60*/  LEA.HI.X.SX32 R26, R111, R66, 0x1, P1 ;  /* 0x000000426f1a7211 */ /* 0x002fc400008f0eff */
        /* <DEDUP_REMOVED lines=25> */
[----:B------:R-:W5:Y:S02]  /*6f00*/  LDG.E.128.CONSTANT R40, [R40.64] ;  /* 0x0000000a28287981 */ /* 0x000f64000c1e9d00 */
[----:B------:R-:W-:-:S02]  /*6f10*/  LEA.HI.X R45, R45, c[0x0][0x17c], R46, 0x2, P2 ;  /* 0x00005f002d2d7a11 */ /* 0x000fc400010f142e */
        /* <DEDUP_REMOVED lines=26> */
[----:B------:R-:W-:-:S13]  /*70c0*/  ISETP.NE.AND P1, PT, R68, -0x2, PT ;  /* 0xfffffffe4400780c */ /* 0x000fda0003f25270 */
[C---:B------:R-:W-:Y:S02]  /*70d0*/  @!P1 IADD3 R71, R103.reuse, 0x1, RZ ;  /* 0x0000000167479810 */ /* 0x040fe40007ffe0ff */
[----:B------:R-:W-:Y:S02]  /*70e0*/  @!P1 IADD3 R69, R103, 0x3, RZ ;  /* 0x0000000367459810 */ /* 0x000fe40007ffe0ff */
[-C--:B------:R-:W-:Y:S02]  /*70f0*/  @!P1 ISETP.GE.AND P2, PT, R71, R156.reuse, PT ;  /* 0x0000009c4700920c */ /* 0x080fe40003f46270 */
[-C--:B------:R-:W-:Y:S02]  /*7100*/  @!P1 ISETP.GE.AND P5, PT, R69, R156.reuse, PT ;  /* 0x0000009c4500920c */ /* 0x080fe40003fa6270 */
[-C--:B------:R-:W-:Y:S02]  /*7110*/  @!P1 ISETP.GE.AND P3, PT, R71, R156.reuse, PT ;  /* 0x0000009c4700920c */ /* 0x080fe40003f66270 */
[----:B------:R-:W-:-:S02]  /*7120*/  @!P1 ISETP.GE.AND P4, PT, R103, R156, PT ;  /* 0x0000009c6700920c */ /* 0x000fc40003f86270 */
[----:B------:R-:W-:-:S04]  /*7130*/  @!P1 IADD3 R131, R103, 0x2, RZ ;  /* 0x0000000267839810 */ /* 0x000fc80007ffe0ff */
[-C--:B------:R-:W-:Y:S02]  /*7140*/  @!P1 ISETP.GE.AND P6, PT, R131, R156.reuse, PT ;  /* 0x0000009c8300920c */ /* 0x080fe40003fc6270 */
[C---:B------:R-:W-:Y:S02]  /*7150*/  @!P1 IADD3 R71, R103.reuse, 0x2, RZ ;  /* 0x0000000267479810 */ /* 0x040fe40007ffe0ff */
[----:B------:R-:W-:Y:S02]  /*7160*/  @!P1 IADD3 R133, R103, 0x2, RZ ;  /* 0x0000000267859810 */ /* 0x000fe40007ffe0ff */
[----:B--2---:R-:W-:Y:S02]  /*7170*/  @!P1 FSEL R5, R5, RZ, !P2 ;  /* 0x000000ff05059208 */ /* 0x004fe40005000000 */
[----:B------:R-:W-:Y:S02]  /*7180*/  @!P1 ISETP.GE.AND P2, PT, R69, R156, PT ;  /* 0x0000009c4500920c */ /* 0x000fe40003f46270 */
[----:B------:R-:W-:-:S02]  /*7190*/  @!P1 IADD3 R69, R103, 0x1, RZ ;  /* 0x0000000167459810 */ /* 0x000fc40007ffe0ff */
[----:B------:R-:W-:Y:S02]  /*71a0*/  @!P1 FSEL R7, R7, RZ, !P5 ;  /* 0x000000ff07079208 */ /* 0x000fe40006800000 */
[-C--:B------:R-:W-:Y:S02]  /*71b0*/  @!P1 ISETP.GE.AND P5, PT, R69, R156.reuse, PT ;  /* 0x0000009c4500920c */ /* 0x080fe40003fa6270 */
[----:B------:R-:W-:Y:S02]  /*71c0*/  @!P1 IADD3 R69, R103, 0x3, RZ ;  /* 0x0000000367459810 */ /* 0x000fe40007ffe0ff */
[----:B---3--:R-:W-:Y:S02]  /*71d0*/  @!P1 FSEL R9, R9, RZ, !P3 ;  /* 0x000000ff09099208 */ /* 0x008fe40005800000 */
[----:B------:R-:W-:Y:S02]  /*71e0*/  @!P1 ISETP.GE.AND P3, PT, R69, R156, PT ;  /* 0x0000009c4500920c */ /* 0x000fe40003f66270 */
[----:B------:R-:W-:-:S02]  /*71f0*/  @!P1 IADD3 R69, R103, 0x1, RZ ;  /* 0x0000000167459810 */ /* 0x000fc40007ffe0ff */
[----:B------:R-:W-:Y:S02]  /*7200*/  @!P1 FSEL R11, R11, RZ, !P2 ;  /* 0x000000ff0b0b9208 */ /* 0x000fe40005000000 */
[-C--:B------:R-:W-:Y:S02]  /*7210*/  @!P1 ISETP.GE.AND P2, PT, R69, R156.reuse, PT ;  /* 0x0000009c4500920c */ /* 0x080fe40003f46270 */
[----:B------:R-:W-:Y:S02]  /*7220*/  @!P1 IADD3 R69, R103, 0x3, RZ ;  /* 0x0000000367459810 */ /* 0x000fe40007ffe0ff */
[----:B----4-:R-:W-:Y:S02]  /*7230*/  @!P1 FSEL R13, R13, RZ, !P5 ;  /* 0x000000ff0d0d9208 */ /* 0x010fe40006800000 */
[----:B------:R-:W-:Y:S02]  /*7240*/  @!P1 ISETP.GE.AND P5, PT, R69, R156, PT ;  /* 0x0000009c4500920c */ /* 0x000fe40003fa6270 */
[----:B------:R-:W-:-:S02]  /*7250*/  @!P1 IADD3 R69, R103, 0x1, RZ ;  /* 0x0000000167459810 */ /* 0x000fc40007ffe0ff */
[----:B------:R-:W-:Y:S02]  /*7260*/  @!P1 FSEL R15, R15, RZ, !P3 ;  /* 0x000000ff0f0f9208 */ /* 0x000fe40005800000 */
[-C--:B------:R-:W-:Y:S02]  /*7270*/  @!P1 ISETP.GE.AND P3, PT, R69, R156.reuse, PT ;  /* 0x0000009c4500920c */ /* 0x080fe40003f66270 */
[----:B------:R-:W-:Y:S02]  /*7280*/  @!P1 IADD3 R69, R103, 0x3, RZ ;  /* 0x0000000367459810 */ /* 0x000fe40007ffe0ff */
[----:B-----5:R-:W-:Y:S02]  /*7290*/  @!P1 FSEL R17, R17, RZ, !P2 ;  /* 0x000000ff11119208 */ /* 0x020fe40005000000 */
[----:B------:R-:W-:Y:S02]  /*72a0*/  @!P1 ISETP.GE.AND P2, PT, R69, R156, PT ;  /* 0x0000009c4500920c */ /* 0x000fe40003f46270 */
        /* <DEDUP_REMOVED lines=10> */
[----:B------:R-:W-:Y:S02]  /*7350*/  @!P1 ISETP.GE.AND P2, PT, R69, R156, PT ;  /* 0x0000009c4500920c */ /* 0x000fe40003f46270 */
[----:B------:R-:W-:Y:S02]  /*7360*/  @!P1 IADD3 R69, R103, 0x3, RZ ;  /* 0x0000000367459810 */ /* 0x000fe40007ffe0ff */
[----:B------:R-:W-:-:S02]  /*7370*/  @!P1 FSEL R6, R6, RZ, !P6 ;  /* 0x000000ff06069208 */ /* 0x000fc40007000000 */
[----:B------:R-:W-:Y:S02]  /*7380*/  @!P1 FSEL R10, R10, RZ, !P4 ;  /* 0x000000ff0a0a9208 */ /* 0x000fe40006000000 */
[----:B------:R-:W-:Y:S02]  /*7390*/  @!P1 FSEL R25, R25, RZ, !P5 ;  /* 0x000000ff19199208 */ /* 0x000fe40006800000 */
[CC--:B------:R-:W-:Y:S02]  /*73a0*/  @!P1 ISETP.GE.AND P6, PT, R103.reuse, R156.reuse, PT ;  /* 0x0000009c6700920c */ /* 0x0c0fe40003fc6270 */
[-C--:B------:R-:W-:Y:S02]  /*73b0*/  @!P1 ISETP.GE.AND P4, PT, R103, R156.reuse, PT ;  /* 0x0000009c6700920c */ /* 0x080fe40003f86270 */
[----:B------:R-:W-:Y:S02]  /*73c0*/  @!P1 ISETP.GE.AND P5, PT, R69, R156, PT ;  /* 0x0000009c4500920c */ /* 0x000fe40003fa6270 */
[----:B------:R-:W-:-:S02]  /*73d0*/  @!P1 IADD3 R69, R103, 0x1, RZ ;  /* 0x0000000167459810 */ /* 0x000fc40007ffe0ff */
[----:B------:R-:W-:Y:S02]  /*73e0*/  @!P1 FSEL R8, R8, RZ, !P6 ;  /* 0x000000ff08089208 */ /* 0x000fe40007000000 */
[----:B------:R-:W-:Y:S02]  /*73f0*/  @!P1 FSEL R12, R12, RZ, !P4 ;  /* 0x000000ff0c0c9208 */ /* 0x000fe40006000000 */
[----:B------:R-:W-:Y:S02]  /*7400*/  @!P1 FSEL R27, R27, RZ, !P3 ;  /* 0x000000ff1b1b9208 */ /* 0x000fe40005800000 */
[CC--:B------:R-:W-:Y:S02]  /*7410*/  @!P1 ISETP.GE.AND P6, PT, R71.reuse, R156.reuse, PT ;  /* 0x0000009c4700920c */ /* 0x0c0fe40003fc6270 */
[-C--:B------:R-:W-:Y:S02]  /*7420*/  @!P1 ISETP.GE.AND P4, PT, R71, R156.reuse, PT ;  /* 0x0000009c4700920c */ /* 0x080fe40003f86270 */
[----:B------:R-:W-:-:S02]  /*7430*/  @!P1 ISETP.GE.AND P3, PT, R69, R156, PT ;  /* 0x0000009c4500920c */ /* 0x000fc40003f66270 */
[----:B------:R-:W-:Y:S02]  /*7440*/  @!P1 IADD3 R69, R103, 0x3, RZ ;  /* 0x0000000367459810 */ /* 0x000fe40007ffe0ff */
[----:B------:R-:W-:Y:S02]  /*7450*/  @!P1 FSEL R14, R14, RZ, !P6 ;  /* 0x000000ff0e0e9208 */ /* 0x000fe40007000000 */
[----:B------:R-:W-:Y:S02]  /*7460*/  @!P1 FSEL R18, R18, RZ, !P4 ;  /* 0x000000ff12129208 */ /* 0x000fe40006000000 */
[----:B------:R-:W-:Y:S02]  /*7470*/  @!P1 FSEL R29, R29, RZ, !P2 ;  /* 0x000000ff1d1d9208 */ /* 0x000fe40005000000 */
[CC--:B------:R-:W-:Y:S02]  /*7480*/  @!P1 ISETP.GE.AND P6, PT, R103.reuse, R156.reuse, PT ;  /* 0x0000009c6700920c */ /* 0x0c0fe40003fc6270 */
        /* <DEDUP_REMOVED lines=9> */
[----:B------:R-:W-:Y:S02]  /*7520*/  @!P1 IADD3 R69, R103, 0x3, RZ ;  /* 0x0000000367459810 */ /* 0x000fe40007ffe0ff */
[----:B------:R-:W-:Y:S02]  /*7530*/  @!P1 FSEL R22, R22, RZ, !P6 ;  /* 0x000000ff16169208 */ /* 0x000fe40007000000 */
[----:B------:R-:W-:Y:S02]  /*7540*/  @!P1 FSEL R26, R26, RZ, !P4 ;  /* 0x000000ff1a1a9208 */ /* 0x000fe40006000000 */
[----:B------:R-:W-:-:S02]  /*7550*/  @!P1 FSEL R33, R33, RZ, !P3 ;  /* 0x000000ff21219208 */ /* 0x000fc40005800000 */
[CC--:B------:R-:W-:Y:S02]  /*7560*/  @!P1 ISETP.GE.AND P6, PT, R103.reuse, R156.reuse, PT ;  /* 0x0000009c6700920c */ /* 0x0c0fe40003fc6270 */
[-C--:B------:R-:W-:Y:S02]  /*7570*/  @!P1 ISETP.GE.AND P4, PT, R103, R156.reuse, PT ;  /* 0x0000009c6700920c */ /* 0x080fe40003f86270 */
[----:B------:R-:W-:Y:S02]  /*7580*/  @!P1 ISETP.GE.AND P3, PT, R69, R156, PT ;  /* 0x0000009c4500920c */ /* 0x000fe40003f66270 */
[----:B------:R-:W-:Y:S02]  /*7590*/  @!P1 IADD3 R69, R103, 0x1, RZ ;  /* 0x0000000167459810 */ /* 0x000fe40007ffe0ff */
[----:B------:R-:W-:Y:S02]  /*75a0*/  @!P1 FSEL R24, R24, RZ, !P6 ;  /* 0x000000ff18189208 */ /* 0x000fe40007000000 */
[----:B------:R-:W-:-:S02]  /*75b0*/  @!P1 FSEL R28, R28, RZ, !P4 ;  /* 0x000000ff1c1c9208 */ /* 0x000fc40006000000 */
[----:B------:R-:W-:Y:S02]  /*75c0*/  @!P1 FSEL R35, R35, RZ, !P2 ;  /* 0x000000ff23239208 */ /* 0x000fe40005000000 */
[CC--:B------:R-:W-:Y:S02]  /*75d0*/  @!P1 ISETP.GE.AND P6, PT, R71.reuse, R156.reuse, PT ;  /* 0x0000009c4700920c */ /* 0x0c0fe40003fc6270 */
        /* <DEDUP_REMOVED lines=20> */
[-C--:B------:R-:W-:Y:S02]  /*7720*/  @!P1 ISETP.GE.AND P6, PT, R103, R156.reuse, PT ;  /* 0x0000009c6700920c */ /* 0x080fe40003fc6270 */
[----:B------:R-:W-:-:S02]  /*7730*/  @!P1 ISETP.GE.AND P2, PT, R69, R156, PT ;  /* 0x0000009c4500920c */ /* 0x000fc40003f46270 */
[CC--:B------:R-:W-:Y:S02]  /*7740*/  @!P1 ISETP.GE.AND P4, PT, R103.reuse, R156.reuse, PT ;  /* 0x0000009c6700920c */ /* 0x0c0fe40003f86270 */
        /* <DEDUP_REMOVED lines=13> */
[----:B------:R-:W0:Y:S01]  /*7820*/  LDS.128 R68, [R100] ;  /* 0x0000000064447984 */ /* 0x000e220000000c00 */
[----:B------:R-:W-:Y:S02]  /*7830*/  @!P1 FSEL R47, R47, RZ, !P2 ;  /* 0x000000ff2f2f9208 */ /* 0x000fe40005000000 */
[----:B------:R-:W-:Y:S02]  /*7840*/  @!P1 FSEL R50, R50, RZ, !P4 ;  /* 0x000000ff32329208 */ /* 0x000fe40006000000 */
[CC--:B------:R-:W-:Y:S02]  /*7850*/  @!P1 ISETP.GE.AND P2, PT, R103.reuse, R156.reuse, PT ;  /* 0x0000009c6700920c */ /* 0x0c0fe40003f46270 */
[----:B------:R-:W-:-:S02]  /*7860*/  @!P1 ISETP.GE.AND P4, PT, R103, R156, PT ;  /* 0x0000009c6700920c */ /* 0x000fc40003f86270 */
[----:B------:R-:W-:Y:S02]  /*7870*/  @!P1 FSEL R48, R48, RZ, !P2 ;  /* 0x000000ff30309208 */ /* 0x000fe40005000000 */
[----:B------:R-:W-:Y:S02]  /*7880*/  @!P1 FSEL R52, R52, RZ, !P4 ;  /* 0x000000ff34349208 */ /* 0x000fe40006000000 */
[----:B------:R-:W-:Y:S02]  /*7890*/  @!P1 FSEL R53, R53, RZ, !P6 ;  /* 0x000000ff35359208 */ /* 0x000fe40007000000 */
[CC--:B------:R-:W-:Y:S02]  /*78a0*/  @!P1 ISETP.GE.AND P2, PT, R133.reuse, R156.reuse, PT ;  /* 0x0000009c8500920c */ /* 0x0c0fe40003f46270 */
        /* <DEDUP_REMOVED lines=21> */
[----:B------:R-:W-:Y:S02]  /*7a00*/  @!P1 FSEL R60, R60, RZ, !P3 ;  /* 0x000000ff3c3c9208 */ /* 0x000fe40005800000 */
[----:B------:R-:W-:Y:S02]  /*7a10*/  @!P1 FSEL R62, R62, RZ, !P4 ;  /* 0x000000ff3e3e9208 */ /* 0x000fe40006000000 */
[----:B------:R-:W-:Y:S02]  /*7a20*/  @!P1 FSEL R65, R65, RZ, !P6 ;  /* 0x000000ff41419208 */ /* 0x000fe40007000000 */
[CC--:B------:R-:W-:Y:S02]  /*7a30*/  @!P1 ISETP.GE.AND P2, PT, R131.reuse, R156.reuse, PT ;  /* 0x0000009c8300920c */ /* 0x0c0fe40003f46270 */
[----:B------:R-:W-:-:S02]  /*7a40*/  @!P1 ISETP.GE.AND P3, PT, R131, R156, PT ;  /* 0x0000009c8300920c */ /* 0x000fc40003f66270 */
[-C--:B------:R-:W-:Y:S02]  /*7a50*/  @!P1 ISETP.GE.AND P4, PT, R103, R156.reuse, PT ;  /* 0x0000009c6700920c */ /* 0x080fe40003f86270 */
[-C--:B------:R-:W-:Y:S02]  /*7a60*/  @!P1 ISETP.GE.AND P6, PT, R131, R156.reuse, PT ;  /* 0x0000009c8300920c */ /* 0x080fe40003fc6270 */
[----:B------:R-:W-:Y:S02]  /*7a70*/  @!P1 IADD3 R131, R103, 0x2, RZ ;  /* 0x0000000267839810 */ /* 0x000fe40007ffe0ff */
[----:B------:R-:W-:Y:S01]  /*7a80*/  @!P1 FSEL R64, R64, RZ, !P4 ;  /* 0x000000ff40409208 */ /* 0x000fe20006000000 */
[----:B0-----:R-:W-:Y:S01]  /*7a90*/  FMUL.FTZ R9, R69, R9 ;  /* 0x0000000945097220 */ /* 0x001fe20000410000 */
[----:B------:R-:W-:Y:S01]  /*7aa0*/  @!P1 ISETP.GE.AND P4, PT, R131, R156, PT ;  /* 0x0000009c8300920c */ /* 0x000fe20003f86270 */
        /* <DEDUP_REMOVED lines=84> */
.L_x_21716:
[----:B------:R-:W-:Y:S05]  /*7ff0*/  BSYNC B1 ;  /* 0x0000000000017941 */ /* 0x000fea0003800000 */
.L_x_21715:
[----:B------:R-:W-:Y:S02]  /*8000*/  IADD3 R76, P1, R76, 0x10, RZ ;  /* 0x000000104c4c7810 */ /* 0x000fe40007f3e0ff */
[----:B------:R-:W-:Y:S02]  /*8010*/  IADD3 R90, R90, 0x40, RZ ;  /* 0x000000405a5a7810 */ /* 0x000fe40007ffe0ff */
[----:B------:R-:W-:Y:S01]  /*8020*/  IADD3 R103, R103, 0x40, RZ ;  /* 0x0000004067677810 */ /* 0x000fe20007ffe0ff */
[----:B------:R-:W-:Y:S01]  /*8030*/  IMAD.X R77, RZ, RZ, R77, P1 ;  /* 0x000000ffff4d7224 */ /* 0x000fe200008e064d */
[----:B------:R-:W-:Y:S01]  /*8040*/  IADD3 R100, R100, 0x100, RZ ;  /* 0x0000010064647810 */ /* 0x000fe20007ffe0ff */
[----:B------:R-:W-:Y:S01]  /*8050*/  @P0 CALL.REL.NOINC `(.L_x_21714) ;  /* 0x0000001000000944 */ /* 0x000fe20003c00000 */
[----:B------:R-:W-:Y:S05]  /*8060*/  BRA `(.L_x_21717) ;  /* 0xffffe85000007947 */ /* 0x000fea000383ffff */
.L_x_21714:
[----:B------:R-:W-:Y:S05]  /*8070*/  BSYNC B0 ;  /* 0x0000000000007941 */ /* 0x000fea0003800000 */
.L_x_21712:
[----:B------:R-:W2:Y:S01]  /*8080*/  SHFL.BFLY PT, R3, R96, 0x2, 0x1f ;  /* 0x0c401f0060037f89 */ /* 0x000ea200000e0000 */
[C---:B------:R-:W-:Y:S01]  /*8090*/  LOP3.LUT R20, R79.reuse, 0xffffffc0, RZ, 0xc0, !PT ;  /* 0xffffffc04f147812 */ /* 0x040fe200078ec0ff */
[----:B------:R-:W-:Y:S01]  /*80a0*/  BSSY B0, `(.L_x_21718) ;  /* 0x000005f000007945 */ /* 0x000fe20003800000 */
[----:B------:R-:W-:Y:S01]  /*80b0*/  SHF.R.S32.HI R35, RZ, 0x1f, R154 ;  /* 0x0000001fff237819 */ /* 0x000fe2000001149a */
[----:B------:R-:W3:Y:S01]  /*80c0*/  SHFL.BFLY PT, R19, R0, 0x2, 0x1f ;  /* 0x0c401f0000137f89 */ /* 0x000ee200000e0000 */
[----:B------:R-:W-:-:S02]  /*80d0*/  IADD3 R18, R79, 0x1f, RZ ;  /* 0x0000001f4f127810 */ /* 0x000fc40007ffe0ff */
[----:B-1----:R-:W-:Y:S01]  /*80e0*/  LEA.HI R26, R35, R154, RZ, 0x2 ;  /* 0x0000009a231a7211 */ /* 0x002fe200078f10ff */
[----:B------:R-:W1:Y:S01]  /*80f0*/  SHFL.BFLY PT, R2, R95, 0x2, 0x1f ;  /* 0x0c401f005f027f89 */ /* 0x000e6200000e0000 */
[----:B------:R-:W-:Y:S02]  /*8100*/  LOP3.LUT R16, R79, 0xffffffe0, RZ, 0xc0, !PT ;  /* 0xffffffe04f107812 */ /* 0x000fe400078ec0ff */
[----:B------:R-:W-:Y:S01]  /*8110*/  SHF.R.S32.HI R26, RZ, 0x2, R26 ;  /* 0x00000002ff1a7819 */ /* 0x000fe2000001141a */
[----:B0-----:R-:W0:Y:S01]  /*8120*/  SHFL.BFLY PT, R5, R92, 0x2, 0x1f ;  /* 0x0c401f005c057f89 */ /* 0x001e2200000e0000 */
[----:B------:R-:W-:-:S03]  /*8130*/  ISETP.GT.U32.AND P3, PT, R18, 0x3e, PT ;  /* 0x0000003e1200780c */ /* 0x000fc60003f64070 */
[----:B------:R-:W4:Y:S04]  /*8140*/  SHFL.BFLY PT, R4, R93, 0x2, 0x1f ;  /* 0x0c401f005d047f89 */ /* 0x000f2800000e0000 */
[----:B------:R-:W5:Y:S04]  /*8150*/  SHFL.BFLY PT, R7, R94, 0x2, 0x1f ;  /* 0x0c401f005e077f89 */ /* 0x000f6800000e0000 */
[----:B------:R-:W5:Y:S01]  /*8160*/  SHFL.BFLY PT, R6, R89, 0x2, 0x1f ;  /* 0x0c401f0059067f89 */ /* 0x000f6200000e0000 */
[----:B--2---:R-:W-:Y:S01]  /*8170*/  FADD.FTZ R96, R3, R96 ;  /* 0x0000006003607221 */ /* 0x004fe20000010000 */
[----:B------:R-:W-:-:S02]  /*8180*/  LOP3.LUT R3, R154, 0x3, RZ, 0xc0, !PT ;  /* 0x000000039a037812 */ /* 0x000fc400078ec0ff */
[----:B------:R-:W2:Y:S01]  /*8190*/  SHFL.BFLY PT, R9, R88, 0x2, 0x1f ;  /* 0x0c401f0058097f89 */ /* 0x000ea200000e0000 */
[----:B---3--:R-:W-:Y:S01]  /*81a0*/  FADD.FTZ R0, R19, R0 ;  /* 0x0000000013007221 */ /* 0x008fe20000010000 */
[----:B------:R-:W-:Y:S02]  /*81b0*/  ISETP.NE.AND P2, PT, R3, RZ, PT ;  /* 0x000000ff0300720c */ /* 0x000fe40003f45270 */
[----:B------:R-:W3:Y:S01]  /*81c0*/  SHFL.BFLY PT, R8, R87, 0x2, 0x1f ;  /* 0x0c401f0057087f89 */ /* 0x000ee200000e0000 */
[----:B-1----:R-:W-:Y:S01]  /*81d0*/  FADD.FTZ R2, R2, R95 ;  /* 0x0000005f02027221 */ /* 0x002fe20000010000 */
[----:B------:R-:W-:Y:S02]  /*81e0*/  ISETP.NE.OR P5, PT, R20, 0x40, P2 ;  /* 0x000000401400780c */ /* 0x000fe400017a5670 */
[----:B------:R-:W1:Y:S01]  /*81f0*/  SHFL.BFLY PT, R11, R86, 0x2, 0x1f ;  /* 0x0c401f00560b7f89 */ /* 0x000e6200000e0000 */
[----:B0-----:R-:W-:Y:S01]  /*8200*/  FADD.FTZ R92, R5, R92 ;  /* 0x0000005c055c7221 */ /* 0x001fe20000010000 */
[----:B------:R-:W-:-:S02]  /*8210*/  ISETP.NE.OR P4, PT, R16, 0x20, P2 ;  /* 0x000000201000780c */ /* 0x000fc40001785670 */
[----:B------:R-:W0:Y:S01]  /*8220*/  SHFL.BFLY PT, R10, R85, 0x2, 0x1f ;  /* 0x0c401f00550a7f89 */ /* 0x000e2200000e0000 */
[----:B----4-:R-:W-:Y:S01]  /*8230*/  FADD.FTZ R4, R4, R93 ;  /* 0x0000005d04047221 */ /* 0x010fe20000010000 */
[----:B------:R-:W-:Y:S02]  /*8240*/  ISETP.GT.OR P0, PT, R79, 0x3f, P2 ;  /* 0x0000003f4f00780c */ /* 0x000fe40001704670 */
[----:B------:R-:W4:Y:S01]  /*8250*/  SHFL.BFLY PT, R13, R84, 0x2, 0x1f ;  /* 0x0c401f00540d7f89 */ /* 0x000f2200000e0000 */
[----:B-----5:R-:W-:Y:S01]  /*8260*/  FADD.FTZ R94, R7, R94 ;  /* 0x0000005e075e7221 */ /* 0x020fe20000010000 */
[----:B------:R-:W-:Y:S02]  /*8270*/  ISETP.GT.OR P1, PT, R79, 0x1f, P2 ;  /* 0x0000001f4f00780c */ /* 0x000fe40001724670 */
[----:B------:R-:W5:Y:S01]  /*8280*/  SHFL.BFLY PT, R12, R83, 0x2, 0x1f ;  /* 0x0c401f00530c7f89 */ /* 0x000f6200000e0000 */
[----:B------:R-:W-:-:S03]  /*8290*/  FADD.FTZ R6, R6, R89 ;  /* 0x0000005906067221 */ /* 0x000fc60000010000 */
[----:B------:R-:W5:Y:S01]  /*82a0*/  SHFL.BFLY PT, R15, R82, 0x2, 0x1f ;  /* 0x0c401f00520f7f89 */ /* 0x000f6200000e0000 */
[----:B--2---:R-:W-:-:S03]  /*82b0*/  FADD.FTZ R88, R9, R88 ;  /* 0x0000005809587221 */ /* 0x004fc60000010000 */
[----:B------:R-:W2:Y:S01]  /*82c0*/  SHFL.BFLY PT, R14, R81, 0x2, 0x1f ;  /* 0x0c401f00510e7f89 */ /* 0x000ea200000e0000 */
[----:B---3--:R-:W-:-:S03]  /*82d0*/  FADD.FTZ R8, R8, R87 ;  /* 0x0000005708087221 */ /* 0x008fc60000010000 */
[----:B------:R-:W3:Y:S01]  /*82e0*/  SHFL.BFLY PT, R17, R80, 0x2, 0x1f ;  /* 0x0c401f0050117f89 */ /* 0x000ee200000e0000 */
[----:B-1----:R-:W-:Y:S02]  /*82f0*/  FADD.FTZ R86, R11, R86 ;  /* 0x000000560b567221 */ /* 0x002fe40000010000 */
[----:B0-----:R-:W-:Y:S01]  /*8300*/  FADD.FTZ R10, R10, R85 ;  /* 0x000000550a0a7221 */ /* 0x001fe20000010000 */
[----:B------:R-:W0:Y:S01]  /*8310*/  SHFL.BFLY PT, R33, R0, 0x1, 0x1f ;  /* 0x0c201f0000217f89 */ /* 0x000e2200000e0000 */
[----:B----4-:R-:W-:-:S03]  /*8320*/  FADD.FTZ R84, R13, R84 ;  /* 0x000000540d547221 */ /* 0x010fc60000010000 */
[----:B------:R-:W1:Y:S01]  /*8330*/  SHFL.BFLY PT, R3, R2, 0x1, 0x1f ;  /* 0x0c201f0002037f89 */ /* 0x000e6200000e0000 */
[----:B-----5:R-:W-:-:S03]  /*8340*/  FADD.FTZ R12, R12, R83 ;  /* 0x000000530c0c7221 */ /* 0x020fc60000010000 */
[----:B------:R-:W4:Y:S01]  /*8350*/  SHFL.BFLY PT, R5, R96, 0x1, 0x1f ;  /* 0x0c201f0060057f89 */ /* 0x000f2200000e0000 */
[----:B------:R-:W-:-:S03]  /*8360*/  FADD.FTZ R82, R15, R82 ;  /* 0x000000520f527221 */ /* 0x000fc60000010000 */
[----:B------:R-:W5:Y:S01]  /*8370*/  SHFL.BFLY PT, R7, R92, 0x1, 0x1f ;  /* 0x0c201f005c077f89 */ /* 0x000f6200000e0000 */
[----:B--2---:R-:W-:-:S03]  /*8380*/  FADD.FTZ R14, R14, R81 ;  /* 0x000000510e0e7221 */ /* 0x004fc60000010000 */
[----:B------:R-:W2:Y:S01]  /*8390*/  SHFL.BFLY PT, R9, R4, 0x1, 0x1f ;  /* 0x0c201f0004097f89 */ /* 0x000ea200000e0000 */
[----:B---3--:R-:W-:-:S03]  /*83a0*/  FADD.FTZ R80, R17, R80 ;  /* 0x0000005011507221 */ /* 0x008fc60000010000 */
[----:B------:R-:W3:Y:S04]  /*83b0*/  SHFL.BFLY PT, R11, R94, 0x1, 0x1f ;  /* 0x0c201f005e0b7f89 */ /* 0x000ee800000e0000 */
[----:B------:R-:W3:Y:S01]  /*83c0*/  SHFL.BFLY PT, R13, R6, 0x1, 0x1f ;  /* 0x0c201f00060d7f89 */ /* 0x000ee200000e0000 */
[----:B0-----:R-:W-:Y:S02]  /*83d0*/  FADD.FTZ R65, R0, R33 ;  /* 0x0000002100417221 */ /* 0x001fe40000010000 */
[----:B------:R-:W-:Y:S01]  /*83e0*/  IMAD R0, R155, 0x80, R26 ;  /* 0x000000809b007824 */ /* 0x000fe200078e021a */
[----:B------:R-:W0:Y:S01]  /*83f0*/  SHFL.BFLY PT, R15, R88, 0x1, 0x1f ;  /* 0x0c201f00580f7f89 */ /* 0x000e2200000e0000 */
[----:B-1----:R-:W-:-:S03]  /*8400*/  FADD.FTZ R35, R2, R3 ;  /* 0x0000000302237221 */ /* 0x002fc60000010000 */
[----:B------:R-:W1:Y:S01]  /*8410*/  SHFL.BFLY PT, R17, R8, 0x1, 0x1f ;  /* 0x0c201f0008117f89 */ /* 0x000e6200000e0000 */
[----:B----4-:R-:W-:-:S03]  /*8420*/  FADD.FTZ R37, R96, R5 ;  /* 0x0000000560257221 */ /* 0x010fc60000010000 */
[----:B------:R-:W4:Y:S01]  /*8430*/  SHFL.BFLY PT, R19, R86, 0x1, 0x1f ;  /* 0x0c201f0056137f89 */ /* 0x000f2200000e0000 */
[----:B-----5:R-:W-:-:S03]  /*8440*/  FADD.FTZ R39, R92, R7 ;  /* 0x000000075c277221 */ /* 0x020fc60000010000 */
[----:B------:R-:W5:Y:S01]  /*8450*/  SHFL.BFLY PT, R21, R10, 0x1, 0x1f ;  /* 0x0c201f000a157f89 */ /* 0x000f6200000e0000 */
        /* <DEDUP_REMOVED lines=12> */
[----:B-----5:R-:W-:Y:S02]  /*8520*/  FADD.FTZ R53, R10, R21 ;  /* 0x000000150a357221 */ /* 0x020fe40000010000 */
        /* <DEDUP_REMOVED lines=22> */
.L_x_21719:
[----:B------:R-:W-:Y:S05]  /*8690*/  BSYNC B0 ;  /* 0x0000000000007941 */ /* 0x000fea0003800000 */
.L_x_21718:
        /* <DEDUP_REMOVED lines=35> */
.L_x_21721:
[----:B------:R-:W-:Y:S05]  /*88d0*/  BSYNC B0 ;  /* 0x0000000000007941 */ /* 0x000fea0003800000 */
.L_x_21720:
        /* <DEDUP_REMOVED lines=19> */
.L_x_21723:
[----:B------:R-:W-:Y:S05]  /*8a10*/  BSYNC B0 ;  /* 0x0000000000007941 */ /* 0x000fea0003800000 */
.L_x_21722:
        /* <DEDUP_REMOVED lines=36> */
.L_x_21725:
[----:B------:R-:W-:Y:S05]  /*8c60*/  BSYNC B0 ;  /* 0x0000000000007941 */ /* 0x000fea0003800000 */
.L_x_21724:
        /* <DEDUP_REMOVED lines=38> */
[----:B------:R-:W-:Y:S02]  /*8ed0*/  LEA.HI.X R7, R7, c[0x0][0x164], R10, 0x2, P2 ;  /* 0x0000590007077a11 */ /* 0x000fe400010f140a */
[C---:B------:R-:W-:Y:S01]  /*8ee0*/  IADD3 R12, R26.reuse, 0x38, RZ ;  /* 0x000000381a0c7810 */ /* 0x040fe20007ffe0ff */
[----:B------:R-:W-:Y:S01]  /*8ef0*/  STG.E [R2.64], R35 ;  /* 0x0000002302007986 */ /* 0x000fe2000c10190a */
        /* <DEDUP_REMOVED lines=10> */
[----:B------:R-:W-:Y:S02]  /*8fa0*/  LEA.HI.X.SX32 R0, R12, UR7, 0x1, P3 ;  /* 0x000000070c007c11 */ /* 0x000fe400098f0eff */
        /* <DEDUP_REMOVED lines=29> */
[----:B------:R-:W-:Y:S02]  /*9180*/  LEA.HI.X R19, R27, c[0x0][0x164], R32, 0x2, P0 ;  /* 0x000059001b137a11 */ /* 0x000fe400000f1420 */
[----:B------:R-:W-:Y:S02]  /*9190*/  LEA.HI.X R23, R23, c[0x0][0x164], R28, 0x2, P2 ;  /* 0x0000590017177a11 */ /* 0x000fe400010f141c */
[----:B------:R-:W-:Y:S01]  /*91a0*/  LEA.HI.X R25, R25, c[0x0][0x164], R0, 0x2, P3 ;  /* 0x0000590019197a11 */ /* 0x000fe200018f1400 */
[----:B------:R-:W-:Y:S01]  /*91b0*/  STG.E [R18.64], R51 ;  /* 0x0000003312007986 */ /* 0x000fe2000c10190a */
[C---:B------:R-:W-:Y:S02]  /*91c0*/  IADD3 R0, R26.reuse, 0x60, RZ ;  /* 0x000000601a007810 */ /* 0x040fe40007ffe0ff */
[C---:B------:R-:W-:Y:S02]  /*91d0*/  IADD3 R27, R26.reuse, 0x68, RZ ;  /* 0x000000681a1b7810 */ /* 0x040fe40007ffe0ff */
[----:B------:R-:W-:-:S02]  /*91e0*/  IADD3 R28, R26, 0x70, RZ ;  /* 0x000000701a1c7810 */ /* 0x000fc40007ffe0ff */
[C---:B------:R-:W-:Y:S02]  /*91f0*/  LEA R20, P1, R21.reuse, c[0x0][0x160], 0x2 ;  /* 0x0000580015147a11 */ /* 0x040fe400078210ff */
        /* <DEDUP_REMOVED lines=26> */
.L_x_21681:
[----:B------:R-:W-:Y:S01]  /*93a0*/  IMAD.MOV.U32 R42, RZ, RZ, R47 ;  /* 0x000000ffff2a7224 */ /* 0x000fe200078e002f */
[----:B------:R-:W-:Y:S01]  /*93b0*/  MOV R40, 0x9400 ;  /* 0x0000940000287802 */ /* 0x000fe20000000f00 */
[----:B------:R-:W-:-:S02]  /*93c0*/  IMAD.MOV.U32 R43, RZ, RZ, 0x1 ;  /* 0x00000001ff2b7424 */ /* 0x000fc400078e00ff */
[----:B------:R-:W-:Y:S02]  /*93d0*/  IMAD.MOV.U32 R44, RZ, RZ, 0x1f ;  /* 0x0000001fff2c7424 */ /* 0x000fe400078e00ff */
[----:B------:R-:W-:Y:S02]  /*93e0*/  IMAD.MOV.U32 R45, RZ, RZ, -0x1 ;  /* 0xffffffffff2d7424 */ /* 0x000fe400078e00ff */
[----:B------:R-:W-:Y:S05]  /*93f0*/  CALL.REL.NOINC `($__internal_407_$__cuda_sm70_shflsync_bfly_p) ;  /* 0x0000028000007944 */ /* 0x000fea0003c00000 */
[----:B-1----:R-:W-:Y:S01]  /*9400*/  IMAD.MOV.U32 R40, RZ, RZ, R42 ;  /* 0x000000ffff287224 */ /* 0x002fe200078e002a */
[----:B0-----:R-:W-:Y:S05]  /*9410*/  BRA `(.L_x_21726) ;  /* 0xffffa10000007947 */ /* 0x001fea000383ffff */
.L_x_21687:
[----:B------:R-:W-:Y:S01]  /*9420*/  IMAD.MOV.U32 R42, RZ, RZ, R85 ;  /* 0x000000ffff2a7224 */ /* 0x000fe200078e0055 */
[----:B------:R-:W-:Y:S01]  /*9430*/  MOV R40, 0x9480 ;  /* 0x0000948000287802 */ /* 0x000fe20000000f00 */
[----:B------:R-:W-:Y:S02]  /*9440*/  IMAD.MOV.U32 R43, RZ, RZ, 0x1 ;  /* 0x00000001ff2b7424 */ /* 0x000fe400078e00ff */
[----:B------:R-:W-:Y:S02]  /*9450*/  IMAD.MOV.U32 R44, RZ, RZ, 0x1f ;  /* 0x0000001fff2c7424 */ /* 0x000fe400078e00ff */
[----:B------:R-:W-:Y:S02]  /*9460*/  IMAD.MOV.U32 R45, RZ, RZ, -0x1 ;  /* 0xffffffffff2d7424 */ /* 0x000fe400078e00ff */
[----:B------:R-:W-:Y:S05]  /*9470*/  CALL.REL.NOINC `($__internal_407_$__cuda_sm70_shflsync_bfly_p) ;  /* 0x0000020000007944 */ /* 0x000fea0003c00000 */
[----:B-1----:R-:W-:Y:S01]  /*9480*/  IMAD.MOV.U32 R40, RZ, RZ, R42 ;  /* 0x000000ffff287224 */ /* 0x002fe200078e002a */
[----:B0-----:R-:W-:Y:S05]  /*9490*/  BRA `(.L_x_21727) ;  /* 0xffffb52000007947 */ /* 0x001fea000383ffff */
.L_x_21690:
        /* <DEDUP_REMOVED lines=8> */
.L_x_21691:
[----:B------:R-:W-:Y:S01]  /*9520*/  IMAD.MOV.U32 R42, RZ, RZ, R151 ;  /* 0x000000ffff2a7224 */ /* 0x000fe200078e0097 */
[----:B------:R-:W-:Y:S01]  /*9530*/  MOV R40, 0x9580 ;  /* 0x0000958000287802 */ /* 0x000fe20000000f00 */
[----:B------:R-:W-:Y:S02]  /*9540*/  IMAD.MOV.U32 R43, RZ, RZ, 0x8 ;  /* 0x00000008ff2b7424 */ /* 0x000fe400078e00ff */
[----:B------:R-:W-:Y:S02]  /*9550*/  IMAD.MOV.U32 R44, RZ, RZ, 0x1f ;  /* 0x0000001fff2c7424 */ /* 0x000fe400078e00ff */
[----:B------:R-:W-:Y:S02]  /*9560*/  IMAD.MOV.U32 R45, RZ, RZ, -0x1 ;  /* 0xffffffffff2d7424 */ /* 0x000fe400078e00ff */
[----:B------:R-:W-:Y:S05]  /*9570*/  CALL.REL.NOINC `($__internal_407_$__cuda_sm70_shflsync_bfly_p) ;  /* 0x0000010000007944 */ /* 0x000fea0003c00000 */
[----:B-1----:R-:W-:Y:S01]  /*9580*/  FMNMX.FTZ R5, R151, R42, !PT ;  /* 0x0000002a97057209 */ /* 0x002fe20007810000 */
[----:B0-----:R-:W-:Y:S01]  /*9590*/  IMAD.MOV.U32 R43, RZ, RZ, 0x4 ;  /* 0x00000004ff2b7424 */ /* 0x001fe200078e00ff */
[----:B------:R-:W-:Y:S01]  /*95a0*/  MOV R40, 0x95f0 ;  /* 0x000095f000287802 */ /* 0x000fe20000000f00 */
[----:B------:R-:W-:-:S02]  /*95b0*/  IMAD.MOV.U32 R44, RZ, RZ, 0x1f ;  /* 0x0000001fff2c7424 */ /* 0x000fc400078e00ff */
[----:B------:R-:W-:Y:S02]  /*95c0*/  IMAD.MOV.U32 R45, RZ, RZ, -0x1 ;  /* 0xffffffffff2d7424 */ /* 0x000fe400078e00ff */
[----:B------:R-:W-:Y:S02]  /*95d0*/  IMAD.MOV.U32 R42, RZ, RZ, R5 ;  /* 0x000000ffff2a7224 */ /* 0x000fe400078e0005 */
[----:B------:R-:W-:Y:S05]  /*95e0*/  CALL.REL.NOINC `($__internal_407_$__cuda_sm70_shflsync_bfly_p) ;  /* 0x0000009000007944 */ /* 0x000fea0003c00000 */
[----:B-1----:R-:W-:Y:S01]  /*95f0*/  FMNMX.FTZ R5, R5, R42, !PT ;  /* 0x0000002a05057209 */ /* 0x002fe20007810000 */
[----:B0-----:R-:W-:Y:S01]  /*9600*/  IMAD.MOV.U32 R43, RZ, RZ, 0x2 ;  /* 0x00000002ff2b7424 */ /* 0x001fe200078e00ff */
[----:B------:R-:W-:Y:S01]  /*9610*/  MOV R40, 0x9660 ;  /* 0x0000966000287802 */ /* 0x000fe20000000f00 */
[----:B------:R-:W-:Y:S02]  /*9620*/  IMAD.MOV.U32 R44, RZ, RZ, 0x1f ;  /* 0x0000001fff2c7424 */ /* 0x000fe400078e00ff */
[----:B------:R-:W-:Y:S02]  /*9630*/  IMAD.MOV.U32 R45, RZ, RZ, -0x1 ;  /* 0xffffffffff2d7424 */ /* 0x000fe400078e00ff */
[----:B------:R-:W-:Y:S02]  /*9640*/  IMAD.MOV.U32 R42, RZ, RZ, R5 ;  /* 0x000000ffff2a7224 */ /* 0x000fe400078e0005 */
[----:B------:R-:W-:Y:S05]  /*9650*/  CALL.REL.NOINC `($__internal_407_$__cuda_sm70_shflsync_bfly_p) ;  /* 0x0000002000007944 */ /* 0x000fea0003c00000 */
[----:B-1----:R-:W-:Y:S01]  /*9660*/  IMAD.MOV.U32 R6, RZ, RZ, R42 ;  /* 0x000000ffff067224 */ /* 0x002fe200078e002a */
[----:B0-----:R-:W-:Y:S05]  /*9670*/  BRA `(.L_x_21729) ;  /* 0xffffb54000007947 */ /* 0x001fea000383ffff */
        .weak           $__internal_407_$__cuda_sm70_shflsync_bfly_p
        .type           $__internal_407_$__cuda_sm70_shflsync_bfly_p,@function
        .size           $__internal_407_$__cuda_sm70_shflsync_bfly_p,(.L_x_23574 - $__internal_407_$__cuda_sm70_shflsync_bfly_p)
$__internal_407_$__cuda_sm70_shflsync_bfly_p:
[----:B------:R-:W-:Y:S01]  /*9680*/  IMAD.MOV.U32 R41, RZ, RZ, 0x0 ;  /* 0x00000000ff297424 */ /* 0x000fe200078e00ff */
[----:B------:R-:W-:Y:S04]  /*9690*/  WARPSYNC R45 ;  /* 0x0000002d00007348 */ /* 0x000fe80003800000 */
[----:B------:R0:W1:Y:S01]  /*96a0*/  SHFL.BFLY PT, R42, R42, R43, R44 ;  /* 0x0c00002b2a2a7389 */ /* 0x00006200000e002c */
[----:B------:R-:W-:Y:S05]  /*96b0*/  RET.REL.NODEC R40 `(_ZN4vllm25paged_attention_v1_kernelIffLi128ELi16ELi128ELNS_18Fp8KVCacheDataTypeE0ELb1EEEvPT_PKS2_PKT0_S8_ifPKiSA_iPKfiiiSC_SC_iiiii) ;  /* 0xffff694028007950 */ /* 0x000fea0003c3ffff */
.L_x_21730:
        /* <DEDUP_REMOVED lines=12> */
.L_x_23574:


//--------------------- .text._ZN4vllm25paged_attention_v1_kernelIffLi120ELi16ELi128ELNS_18Fp8KVCacheDataTypeE0ELb1EEEvPT_PKS2_PKT0_S8_ifPKiSA_iPKfiiiSC_SC_iiiii --------------------------
	.section	.text._ZN4vllm25paged_attention_v1_kernelIffLi120ELi16ELi128ELNS_18Fp8KVCacheDataTypeE0ELb1EEEvPT_PKS2_PKT0_S8_ifPKiSA_iPKfiiiSC_SC_iiiii,"ax",@progbits
	.sectioninfo	@"SHI_REGISTERS=170"
	.align	128
        .global         _ZN4vllm25paged_attention_v1_kernelIffLi120ELi16ELi128ELNS_18Fp8KVCacheDataTypeE0ELb1EEEvPT_PKS2_PKT0_S8_ifPKiSA_iPKfiiiSC_SC_iiiii
        .type           _ZN4vllm25paged_attention_v1_kernelIffLi120ELi16ELi128ELNS_18Fp8KVCacheDataTypeE0ELb1EEEvPT_PKS2_PKT0_S8_ifPKiSA_iPKfiiiSC_SC_iiiii,@function
        .size           _ZN4vllm25paged_attention_v1_kernelIffLi120ELi16ELi128ELNS_18Fp8KVCacheDataTypeE0ELb1EEEvPT_PKS2_PKT0_S8_ifPKiSA_iPKfiiiSC_SC_iiiii,(.L_x_23575 - _ZN4vllm25paged_attention_v1_kernelIffLi120ELi16ELi128ELNS_18Fp8KVCacheDataTypeE0ELb1EEEvPT_PKS2_PKT0_S8_ifPKiSA_iPKfiiiSC_SC_iiiii)
        .other          _ZN4vllm25paged_attention_v1_kernelIffLi120ELi16ELi128ELNS_18Fp8KVCacheDataTypeE0ELb1EEEvPT_PKS2_PKT0_S8_ifPKiSA_iPKfiiiSC_SC_iiiii,@"STO_CUDA_ENTRY STV_DEFAULT"
_ZN4vllm25paged_attention_v1_kernelIffLi120ELi16ELi128ELNS_18Fp8KVCacheDataTypeE0ELb1EEEvPT_PKS2_PKT0_S8_ifPKiSA_iPKfiiiSC_SC_iiiii:
.text._ZN4vllm25paged_attention_v1_kernelIffLi120ELi16ELi128ELNS_18Fp8KVCacheDataTypeE0ELb1EEEvPT_PKS2_PKT0_S8_ifPKiSA_iPKfiiiSC_SC_iiiii:
        /* <DEDUP_REMOVED lines=40> */
[----:B--2---:R-:W-:-:S04]  /*0280*/  IABS R5, R9 ;  /* 0x0000000900057213 */ /* 0x004fc80000000000 */
        /* <DEDUP_REMOVED lines=8> */
[----:B------:R-:W-:Y:S01]  /*0310*/  IMAD.HI.U32 R3, R3, R7, R2 ;  /* 0x0000000703037227 */ /* 0x000fe200078e0002 */
[----:B-1----:R-:W-:-:S03]  /*0320*/  LEA.HI R2, R79, R79, RZ, 0x1 ;  /* 0x0000004f4f027211 */ /* 0x002fc600078f08ff */
[----:B------:R-:W-:Y:S01]  /*0330*/  IMAD.MOV R7, RZ, RZ, -R4 ;  /* 0x000000ffff077224 */ /* 0x000fe200078e0a04 */
[----:B------:R-:W-:Y:S01]  /*0340*/  SHF.R.S32.HI R154, RZ, 0x1, R2 ;  /* 0x00000001ff9a7819 */ /* 0x000fe20000011402 */
[----:B------:R-:W-:-:S04]  /*0350*/  IMAD.HI.U32 R4, R3, R6, RZ ;  /* 0x0000000603047227 */ /* 0x000fc800078e00ff */
[----:B------:R-:W-:Y:S01]  /*0360*/  IMAD R0, R4, R7, R6 ;  /* 0x0000000704007224 */ /* 0x000fe200078e0206 */
[----:B------:R-:W-:-:S04]  /*0370*/  LOP3.LUT R6, R2, 0xfffffffe, RZ, 0xc0, !PT ;  /* 0xfffffffe02067812 */ /* 0x000fc800078ec0ff */
        /* <DEDUP_REMOVED lines=41> */
.L_x_21735:
        /* <DEDUP_REMOVED lines=11> */
.L_x_21734:
[----:B------:R-:W-:Y:S05]  /*06c0*/  BSYNC B1 ;  /* 0x0000000000017941 */ /* 0x000fea0003800000 */
.L_x_21733:
        /* <DEDUP_REMOVED lines=10> */
.L_x_21736:
        /* <DEDUP_REMOVED lines=17> */
.L_x_21732:
[----:B------:R-:W-:Y:S05]  /*0880*/  BSYNC B0 ;  /* 0x0000000000007941 */ /* 0x000fea0003800000 */
.L_x_21731:
[----:B------:R-:W-:Y:S01]  /*0890*/  IABS R7, c[0x0][0x1d4] ;  /* 0x0000750000077a13 */ /* 0x000fe20000000000 */
[----:B------:R-:W-:Y:S01]  /*08a0*/  IMAD R156, R156, c[0x0][0x198], RZ ;  /* 0x000066009c9c7a24 */ /* 0x000fe200078e02ff */
[----:B-----5:R-:W-:Y:S01]  /*08b0*/  IADD3 R0, R160, -0x1, RZ ;  /* 0xffffffffa0007810 */ /* 0x020fe20007ffe0ff */
[----:B------:R-:W-:Y:S01]  /*08c0*/  BAR.SYNC.DEFER_BLOCKING 0x0 ;  /* 0x0000000000007b1d */ /* 0x000fe20000010000 */
[----:B------:R-:W-:-:S02]  /*08d0*/  IMAD.MOV.U32 R155, RZ, RZ, -0x800001 ;  /* 0xff7fffffff9b7424 */ /* 0x000fc400078e00ff */
[----:B------:R-:W-:-:S03]  /*08e0*/  SHF.R.S32.HI R77, RZ, 0x1f, R156 ;  /* 0x0000001fff4d7819 */ /* 0x000fc6000001149c */
        /* <DEDUP_REMOVED lines=24> */
[----:B------:R-:W-:Y:S02]  /*0a70*/  SHF.R.S32.HI R78, RZ, 0x4, R6 ;  /* 0x00000004ff4e7819 */ /* 0x000fe40000011406 */
[----:B------:R-:W-:Y:S01]  /*0a80*/  ISETP.GE.U32.AND P0, PT, R2, R7, PT ;  /* 0x000000070200720c */ /* 0x000fe20003f06070 */
[----:B------:R-:W-:Y:S01]  /*0a90*/  @!P3 IMAD.MOV.U32 R7, RZ, RZ, c[0x0][0x1c8] ;  /* 0x00007200ff07b624 */ /* 0x000fe200078e00ff */
[----:B------:R-:W-:Y:S01]  /*0aa0*/  ISETP.NE.AND P1, PT, RZ, c[0x0][0x1d4], PT ;  /* 0x00007500ff007a0c */ /* 0x000fe20003f25270 */
[----:B------:R-:W-:Y:S02]  /*0ab0*/  @P3 IMAD R2, R17, c[0x0][0x1c8], R14 ;  /* 0x0000720011023a24 */ /* 0x000fe400078e020e */
        /* <DEDUP_REMOVED lines=11> */
[C---:B------:R-:W-:Y:S01]  /*0b70*/  IADD3 R5, R157.reuse, 0x4, RZ ;  /* 0x000000049d057810 */ /* 0x040fe20007ffe0ff */
[----:B------:R-:W-:Y:S01]  /*0b80*/  IMAD.MOV.U32 R76, RZ, RZ, c[0x0][0x1ac] ;  /* 0x00006b00ff4c7624 */ /* 0x000fe200078e00ff */
[----:B------:R-:W-:Y:S01]  /*0b90*/  IADD3 R10, R157, 0xc, RZ ;  /* 0x0000000c9d0a7810 */ /* 0x000fe20007ffe0ff */
[----:B------:R-:W-:Y:S01]  /*0ba0*/  IMAD.SHL.U32 R152, R6, 0x2, RZ ;  /* 0x0000000206987824 */ /* 0x000fe200078e00ff */
[----:B------:R-:W-:Y:S01]  /*0bb0*/  SHF.R.S32.HI R7, RZ, 0x1f, R154 ;  /* 0x0000001fff077819 */ /* 0x000fe2000001149a */
[----:B------:R-:W-:Y:S01]  /*0bc0*/  IMAD.SHL.U32 R150, R5, 0x2, RZ ;  /* 0x0000000205967824 */ /* 0x000fe200078e00ff */
[C---:B------:R-:W-:Y:S01]  /*0bd0*/  IADD3 R8, R157.reuse, 0x8, RZ ;  /* 0x000000089d087810 */ /* 0x040fe20007ffe0ff */
[----:B------:R-:W-:Y:S01]  /*0be0*/  IMAD.SHL.U32 R142, R10, 0x2, RZ ;  /* 0x000000020a8e7824 */ /* 0x000fe200078e00ff */
[----:B------:R-:W-:Y:S01]  /*0bf0*/  SHF.R.S32.HI R9, RZ, 0x1f, R152 ;  /* 0x0000001fff097819 */ /* 0x000fe20000011498 */
[----:B------:R-:W-:Y:S01]  /*0c00*/  IMAD R80, R157, 0xf0, RZ ;  /* 0x000000f09d507824 */ /* 0x000fe200078e02ff */
        /* <DEDUP_REMOVED lines=26> */
[----:B------:R-:W-:Y:S01]  /*0db0*/  SHF.R.S32.HI R17, RZ, 0x1f, R138 ;  /* 0x0000001fff117819 */ /* 0x000fe2000001148a */
[----:B------:R-:W-:Y:S01]  /*0dc0*/  IMAD.IADD R148, R148, 0x1, -R11 ;  /* 0x0000000194947824 */ /* 0x000fe200078e0a0b */
[----:B------:R-:W-:Y:S02]  /*0dd0*/  LEA.HI R13, R13, R146, RZ, 0x2 ;  /* 0x000000920d0d7211 */ /* 0x000fe400078f10ff */
[----:B------:R-:W-:Y:S02]  /*0de0*/  IADD3 R11, R157, 0x12, RZ ;  /* 0x000000129d0b7810 */ /* 0x000fe40007ffe0ff */
[----:B------:R-:W-:Y:S02]  /*0df0*/  LOP3.LUT R13, R13, 0xfffffffc, RZ, 0xc0, !PT ;  /* 0xfffffffc0d0d7812 */ /* 0x000fe400078ec0ff */
[----:B------:R-:W-:Y:S01]  /*0e00*/  LEA.HI R17, R17, R138, RZ, 0x2 ;  /* 0x0000008a11117211 */ /* 0x000fe200078f10ff */
[----:B------:R-:W-:Y:S01]  /*0e10*/  IMAD.SHL.U32 R136, R11, 0x2, RZ ;  /* 0x000000020b887824 */ /* 0x000fe200078e00ff */
[----:B------:R-:W-:Y:S01]  /*0e20*/  SHF.R.S32.HI R15, RZ, 0x1f, R144 ;  /* 0x0000001fff0f7819 */ /* 0x000fe20000011490 */
[----:B------:R-:W-:Y:S01]  /*0e30*/  IMAD.IADD R146, R146, 0x1, -R13 ;  /* 0x0000000192927824 */ /* 0x000fe200078e0a0d */
[----:B------:R-:W-:-:S02]  /*0e40*/  LOP3.LUT R17, R17, 0xfffffffc, RZ, 0xc0, !PT ;  /* 0xfffffffc11117812 */ /* 0x000fc400078ec0ff */
[----:B------:R-:W-:Y:S02]  /*0e50*/  LEA.HI R15, R15, R144, RZ, 0x2 ;  /* 0x000000900f0f7211 */ /* 0x000fe400078f10ff */
[C---:B------:R-:W-:Y:S01]  /*0e60*/  IADD3 R13, R157.reuse, 0xe, RZ ;  /* 0x0000000e9d0d7810 */ /* 0x040fe20007ffe0ff */
[----:B------:R-:W-:Y:S01]  /*0e70*/  IMAD.IADD R138, R138, 0x1, -R17 ;  /* 0x000000018a8a7824 */ /* 0x000fe200078e0a11 */
[----:B------:R-:W-:Y:S02]  /*0e80*/  SHF.R.S32.HI R19, RZ, 0x1f, R136 ;  /* 0x0000001fff137819 */ /* 0x000fe40000011488 */
[----:B------:R-:W-:Y:S01]  /*0e90*/  IADD3 R14, R157, 0x14, RZ ;  /* 0x000000149d0e7810 */ /* 0x000fe20007ffe0ff */
[----:B------:R-:W-:Y:S01]  /*0ea0*/  IMAD.SHL.U32 R140, R13, 0x2, RZ ;  /* 0x000000020d8c7824 */ /* 0x000fe200078e00ff */
[----:B------:R-:W-:Y:S02]  /*0eb0*/  LOP3.LUT R15, R15, 0xfffffffc, RZ, 0xc0, !PT ;  /* 0xfffffffc0f0f7812 */ /* 0x000fe400078ec0ff */
        /* <DEDUP_REMOVED lines=12> */
[----:B------:R-:W-:-:S02]  /*0f80*/  SHF.R.S32.HI R19, RZ, 0x1f, R132 ;  /* 0x0000001fff137819 */ /* 0x000fc40000011484 */
[----:B------:R-:W-:Y:S01]  /*0f90*/  LOP3.LUT R15, R15, 0xfffffffc, RZ, 0xc0, !PT ;  /* 0xfffffffc0f0f7812 */ /* 0x000fe200078ec0ff */
[----:B------:R-:W-:Y:S01]  /*0fa0*/  IMAD.SHL.U32 R130, R16, 0x2, RZ ;  /* 0x0000000210827824 */ /* 0x000fe200078e00ff */
[----:B------:R-:W-:Y:S02]  /*0fb0*/  LOP3.LUT R21, R21, 0xfffffffc, RZ, 0xc0, !PT ;  /* 0xfffffffc15157812 */ /* 0x000fe400078ec0ff */
[----:B------:R-:W-:Y:S01]  /*0fc0*/  LEA.HI R19, R19, R132, RZ, 0x2 ;  /* 0x0000008413137211 */ /* 0x000fe200078f10ff */
[----:B------:R-:W-:Y:S01]  /*0fd0*/  IMAD.IADD R140, R140, 0x1, -R15 ;  /* 0x000000018c8c7824 */ /* 0x000fe200078e0a0f */
[----:B------:R-:W-:Y:S01]  /*0fe0*/  IADD3 R15, R157, 0x1a, RZ ;  /* 0x0000001a9d0f7810 */ /* 0x000fe20007ffe0ff */
[----:B------:R-:W-:Y:S01]  /*0ff0*/  IMAD.IADD R134, R134, 0x1, -R21 ;  /* 0x0000000186867824 */ /* 0x000fe200078e0a15 */
[----:B------:R-:W-:Y:S02]  /*1000*/  LOP3.LUT R19, R19, 0xfffffffc, RZ, 0xc0, !PT ;  /* 0xfffffffc13137812 */ /* 0x000fe400078ec0ff */
[----:B------:R-:W-:Y:S01]  /*1010*/  SHF.R.S32.HI R21, RZ, 0x1f, R130 ;  /* 0x0000001fff157819 */ /* 0x000fe20000011482 */
[----:B------:R-:W-:Y:S01]  /*1020*/  IMAD.SHL.U32 R128, R15, 0x2, RZ ;  /* 0x000000020f807824 */ /* 0x000fe200078e00ff */
        /* <DEDUP_REMOVED lines=75> */
[----:B------:R-:W-:Y:S02]  /*14e0*/  LEA.HI R0, R0, R153, RZ, 0x2 ;  /* 0x0000009900007211 */ /* 0x000fe400078f10ff */
[----:B------:R-:W-:Y:S02]  /*14f0*/  LOP3.LUT R27, R27, 0xfffffffc, RZ, 0xc0, !PT ;  /* 0xfffffffc1b1b7812 */ /* 0x000fe400078ec0ff */
[----:B------:R-:W-:Y:S02]  /*1500*/  LOP3.LUT R33, R33, 0xfffffffc, RZ, 0xc0, !PT ;  /* 0xfffffffc21217812 */ /* 0x000fe400078ec0ff */
[----:B------:R-:W-:Y:S01]  /*1510*/  SHF.R.S32.HI R31, RZ, 0x1f, R106 ;  /* 0x0000001fff1f7819 */ /* 0x000fe2000001146a */
[----:B------:R-:W-:Y:S01]  /*1520*/  IMAD.IADD R108, R108, 0x1, -R27 ;  /* 0x000000016c6c7824 */ /* 0x000fe200078e0a1b */
[----:B------:R-:W-:Y:S01]  /*1530*/  SHF.R.S32.HI R35, RZ, 0x1f, R102 ;  /* 0x0000001fff237819 */ /* 0x000fe20000011466 */
[----:B------:R-:W-:Y:S01]  /*1540*/  IMAD.IADD R104, R104, 0x1, -R33 ;  /* 0x0000000168687824 */ /* 0x000fe200078e0a21 */
[----:B------:R-:W-:-:S02]  /*1550*/  LOP3.LUT R0, R0, 0xfffffffc, RZ, 0xc0, !PT ;  /* 0xfffffffc00007812 */ /* 0x000fc400078ec0ff */
[----:B------:R-:W-:Y:S02]  /*1560*/  LEA.HI R31, R31, R106, RZ, 0x2 ;  /* 0x0000006a1f1f7211 */ /* 0x000fe400078f10ff */
        /* <DEDUP_REMOVED lines=180> */
.L_x_21745:
        /* <DEDUP_REMOVED lines=243> */
[----:B------:R-:W-:Y:S01]  /*2fe0*/  IADD3.X R47, R54, R164, R21, P4, P5 ;  /* 0x000000a4362f7210 */ /* 0x000fe200027ea415 */
        /* <DEDUP_REMOVED lines=11> */
[C---:B------:R-:W-:Y:S01]  /*30a0*/  LEA R88, P0, R41.reuse, c[0x0][0x170], 0x2 ;  /* 0x00005c0029587a11 */ /* 0x040fe200078010ff */
[----:B------:R-:W5:Y:S01]  /*30b0*/  LDG.E.64.CONSTANT R84, [R84.64] ;  /* 0x0000000a54547981 */ /* 0x000f62000c1e9b00 */
[----:B------:R-:W-:Y:S02]  /*30c0*/  LEA.HI.X R87, R44, c[0x0][0x174], R47, 0x2, P6 ;  /* 0x00005d002c577a11 */ /* 0x000fe400030f142f */
[----:B------:R-:W-:Y:S02]  /*30d0*/  IADD3.X R44, R56, R164, R23, P2, P1 ;  /* 0x000000a4382c7210 */ /* 0x000fe400017e2417 */
        /* <DEDUP_REMOVED lines=8> */
[----:B------:R-:W-:Y:S01]  /*3160*/  ISETP.NE.AND P0, PT, R157, RZ, PT ;  /* 0x000000ff9d00720c */ /* 0x000fe20003f05270 */
        /* <DEDUP_REMOVED lines=25> */
.L_x_21787:
        /* <DEDUP_REMOVED lines=10> */
.L_x_21741:
[----:B------:R-:W-:-:S13]  /*33a0*/  ISETP.NE.AND P0, PT, R157, RZ, PT ;  /* 0x000000ff9d00720c */ /* 0x000fda0003f05270 */
[----:B------:R-:W-:Y:S02]  /*33b0*/  @!P0 IMAD R40, R161, 0x10, R154 ;  /* 0x00000010a1288824 */ /* 0x000fe400078e029a */
[----:B------:R-:W-:-:S05]  /*33c0*/  @!P0 IMAD.MOV.U32 R41, RZ, RZ, -0x800001 ;  /* 0xff7fffffff298424 */ /* 0x000fca00078e00ff */
[----:B------:R0:W-:Y:S02]  /*33d0*/  @!P0 STS [R40.X4+0x200], R41 ;  /* 0x0002002928008388 */ /* 0x0001e40000004800 */
.L_x_21743:
[----:B------:R-:W-:Y:S05]  /*33e0*/  BSYNC B1 ;  /* 0x0000000000017941 */ /* 0x000fea0003800000 */
.L_x_21740:
[----:B------:R-:W-:-:S04]  /*33f0*/  IADD3 R161, R161, 0x4, RZ ;  /* 0x00000004a1a17810 */ /* 0x000fc80007ffe0ff */
[----:B------:R-:W-:-:S13]  /*3400*/  ISETP.GE.AND P0, PT, R161, R78, PT ;  /* 0x0000004ea100720c */ /* 0x000fda0003f06270 */
[----:B01----:R-:W-:Y:S01]  /*3410*/  @P0 CALL.REL.NOINC `(.L_x_21744) ;  /* 0x0000001000000944 */ /* 0x003fe20003c00000 */
[----:B------:R-:W-:Y:S05]  /*3420*/  BRA `(.L_x_21745) ;  /* 0xffffec8000007947 */ /* 0x000fea000383ffff */
.L_x_21744:
[----:B------:R-:W-:Y:S05]  /*3430*/  BRA `(.L_x_21738) ;  /* 0x0000141000007947 */ /* 0x000fea0003800000 */
.L_x_21739:
[----:B------:R-:W-:Y:S01]  /*3440*/  IADD3 R94, -R160, 0x1, RZ ;  /* 0x00000001a05e7810 */ /* 0x000fe20007ffe1ff */
[----:B------:R-:W-:Y:S02]  /*3450*/  IMAD.MOV.U32 R155, RZ, RZ, -0x800001 ;  /* 0xff7fffffff9b7424 */ /* 0x000fe400078e00ff */
[----:B------:R-:W-:-:S03]  /*3460*/  IMAD.MOV.U32 R95, RZ, RZ, R159 ;  /* 0x000000ffff5f7224 */ /* 0x000fc600078e009f */
.L_x_21750:
        /* <DEDUP_REMOVED lines=92> */
[----:B--2---:R-:W-:-:S04]  /*3a30*/  FMUL.FTZ R45, R48, R42 ;  /* 0x0000002a302d7220 */ /* 0x004fc80000410000 */
[----:B---3--:R-:W-:Y:S01]  /*3a40*/  FFMA.FTZ R91, R86, R40, R45 ;  /* 0x00000028565b7223 */ /* 0x008fe2000001002d */
[----:B------:R-:W-:Y:S01]  /*3a50*/  IADD3 R40, P0, P1, R144, R164, R143 ;  /* 0x000000a490287210 */ /* 0x000fe2000791e08f */
[----:B------:R-:W4:Y:S03]  /*3a60*/  LDS.128 R44, [R80+0x10] ;  /* 0x00001000502c7984 */ /* 0x000f260000000c00 */
[----:B------:R-:W-:Y:S02]  /*3a70*/  LEA R82, P2, R40, c[0x0][0x170], 0x2 ;  /* 0x00005c0028527a11 */ /* 0x000fe400078410ff */
[----:B------:R-:W-:-:S04]  /*3a80*/  IADD3.X R83, R65, R90, R66, P0, P1 ;  /* 0x0000005a41537210 */ /* 0x000fc800007e2442 */
[----:B------:R-:W-:-:S06]  /*3a90*/  LEA.HI.X R83, R40, c[0x0][0x174], R83, 0x2, P2 ;  /* 0x00005d0028537a11 */ /* 0x000fcc00010f1453 */
[----:B------:R-:W2:Y:S01]  /*3aa0*/  LDG.E.64.CONSTANT R82, [R82.64] ;  /* 0x0000000a52527981 */ /* 0x000ea2000c1e9b00 */
[----:B------:R-:W-:Y:S01]  /*3ab0*/  IADD3 R42, P0, P1, R142, R164, R141 ;  /* 0x000000a48e2a7210 */ /* 0x000fe2000791e08d */
[----:B------:R-:W-:-:S03]  /*3ac0*/  FMUL.FTZ R40, R49, R43 ;  /* 0x0000002b31287220 */ /* 0x000fc60000410000 */
[----:B------:R-:W-:Y:S01]  /*3ad0*/  LEA R86, P2, R42, c[0x0][0x170], 0x2 ;  /* 0x00005c002a567a11 */ /* 0x000fe200078410ff */
[----:B------:R-:W-:Y:S01]  /*3ae0*/  FFMA.FTZ R40, R87, R41, R40 ;  /* 0x0000002957287223 */ /* 0x000fe20000010028 */
[----:B------:R-:W-:-:S04]  /*3af0*/  IADD3.X R43, R63, R90, R64, P0, P1 ;  /* 0x0000005a3f2b7210 */ /* 0x000fc800007e2440 */
[----:B------:R-:W-:Y:S02]  /*3b00*/  LEA.HI.X R87, R42, c[0x0][0x174], R43, 0x2, P2 ;  /* 0x00005d002a577a11 */ /* 0x000fe400010f142b */
[----:B------:R-:W-:-:S04]  /*3b10*/  IADD3 R42, P0, P1, R140, R164, R139 ;  /* 0x000000a48c2a7210 */ /* 0x000fc8000791e08b */
[----:B------:R-:W-:Y:S01]  /*3b20*/  LEA R48, P2, R42, c[0x0][0x170], 0x2 ;  /* 0x00005c002a307a11 */ /* 0x000fe200078410ff */
[----:B------:R-:W3:Y:S01]  /*3b30*/  LDG.E.64.CONSTANT R86, [R86.64] ;  /* 0x0000000a56567981 */ /* 0x000ee2000c1e9b00 */
[----:B------:R-:W-:-:S04]  /*3b40*/  IADD3.X R43, R61, R90, R62, P0, P1 ;  /* 0x0000005a3d2b7210 */ /* 0x000fc800007e243e */
[----:B------:R-:W-:Y:S01]  /*3b50*/  LEA.HI.X R49, R42, c[0x0][0x174], R43, 0x2, P2 ;  /* 0x00005d002a317a11 */ /* 0x000fe200010f142b */
[----:B----4-:R-:W-:-:S05]  /*3b60*/  FFMA.FTZ R41, R50, R44, R91 ;  /* 0x0000002c32297223 */ /* 0x010fca000001005b */
[----:B------:R-:W4:Y:S01]  /*3b70*/  LDG.E.64.CONSTANT R48, [R48.64] ;  /* 0x0000000a30307981 */ /* 0x000f22000c1e9b00 */
[----:B------:R-:W-:Y:S02]  /*3b80*/  FFMA.FTZ R40, R51, R45, R40 ;  /* 0x0000002d33287223 */ /* 0x000fe40000010028 */
[----:B-----5:R-:W-:Y:S02]  /*3b90*/  FFMA.FTZ R45, R88, R46, R41 ;  /* 0x0000002e582d7223 */ /* 0x020fe40000010029 */
[----:B------:R-:W-:Y:S02]  /*3ba0*/  FFMA.FTZ R44, R89, R47, R40 ;  /* 0x0000002f592c7223 */ /* 0x000fe40000010028 */
[----:B------:R-:W0:Y:S01]  /*3bb0*/  LDS.128 R40, [R80+0x20] ;  /* 0x0000200050287984 */ /* 0x000e220000000c00 */
[----:B------:R-:W-:-:S04]  /*3bc0*/  IADD3 R46, P0, P1, R138, R164, R137 ;  /* 0x000000a48a2e7210 */ /* 0x000fc8000791e089 */
[----:B------:R-:W-:Y:S02]  /*3bd0*/  LEA R88, P2, R46, c[0x0][0x170], 0x2 ;  /* 0x00005c002e587a11 */ /* 0x000fe400078410ff */
[----:B------:R-:W-:-:S04]  /*3be0*/  IADD3.X R47, R59, R90, R60, P0, P1 ;  /* 0x0000005a3b2f7210 */ /* 0x000fc800007e243c */
[----:B------:R-:W-:-:S06]  /*3bf0*/  LEA.HI.X R89, R46, c[0x0][0x174], R47, 0x2, P2 ;  /* 0x00005d002e597a11 */ /* 0x000fcc00010f142f */
[----:B------:R-:W5:Y:S01]  /*3c00*/  LDG.E.64.CONSTANT R88, [R88.64] ;  /* 0x0000000a58587981 */ /* 0x000f62000c1e9b00 */
[----:B0-----:R-:W-:Y:S01]  /*3c10*/  FFMA.FTZ R45, R84, R40, R45 ;  /* 0x00000028542d7223 */ /* 0x001fe2000001002d */
[----:B------:R-:W-:-:S04]  /*3c20*/  IADD3 R40, P0, P1, R136, R164, R135 ;  /* 0x000000a488287210 */ /* 0x000fc8000791e087 */
[----:B------:R-:W-:Y:S02]  /*3c30*/  LEA R50, P2, R40, c[0x0][0x170], 0x2 ;  /* 0x00005c0028327a11 */ /* 0x000fe400078410ff */
        /* <DEDUP_REMOVED lines=15> */
[----:B------:R-:W5:Y:S01]  /*3d30*/  LDS.128 R40, [R80+0x40] ;  /* 0x0000400050287984 */ /* 0x000f620000000c00 */
[----:B------:R-:W-:-:S04]  /*3d40*/  IADD3 R46, P0, P1, R132, R164, R131 ;  /* 0x000000a4842e7210 */ /* 0x000fc8000791e083 */
[----:B------:R-:W-:Y:S02]  /*3d50*/  LEA R86, P2, R46, c[0x0][0x170], 0x2 ;  /* 0x00005c002e567a11 */ /* 0x000fe400078410ff */
[----:B------:R-:W-:-:S04]  /*3d60*/  IADD3.X R83, R27, R90, R6, P0, P1 ;  /* 0x0000005a1b537210 */ /* 0x000fc800007e2406 */
[----:B------:R-:W-:-:S06]  /*3d70*/  LEA.HI.X R87, R46, c[0x0][0x174], R83, 0x2, P2 ;  /* 0x00005d002e577a11 */ /* 0x000fcc00010f1453 */
[----:B------:R-:W2:Y:S01]  /*3d80*/  LDG.E.64.CONSTANT R86, [R86.64] ;  /* 0x0000000a56567981 */ /* 0x000ea2000c1e9b00 */
[----:B------:R-:W-:Y:S02]  /*3d90*/  FFMA.FTZ R44, R49, R47, R44 ;  /* 0x0000002f312c7223 */ /* 0x000fe4000001002c */
[----:B-----5:R-:W-:Y:S01]  /*3da0*/  FFMA.FTZ R45, R88, R40, R45 ;  /* 0x00000028582d7223 */ /* 0x020fe2000001002d */
[----:B------:R-:W-:-:S04]  /*3db0*/  IADD3 R40, P0, P1, R130, R164, R129 ;  /* 0x000000a482287210 */ /* 0x000fc8000791e081 */
[----:B------:R-:W-:Y:S02]  /*3dc0*/  LEA R82, P2, R40, c[0x0][0x170], 0x2 ;  /* 0x00005c0028527a11 */ /* 0x000fe400078410ff */
[----:B------:R-:W-:-:S04]  /*3dd0*/  IADD3.X R47, R28, R90, R7, P0, P1 ;  /* 0x0000005a1c2f7210 */ /* 0x000fc800007e2407 */
[----:B------:R-:W-:Y:S02]  /*3de0*/  LEA.HI.X R83, R40, c[0x0][0x174], R47, 0x2, P2 ;  /* 0x00005d0028537a11 */ /* 0x000fe400010f142f */
[----:B------:R-:W-:-:S04]  /*3df0*/  IADD3 R40, P0, P1, R128, R164, R127 ;  /* 0x000000a480287210 */ /* 0x000fc8000791e07f */
[----:B------:R-:W-:Y:S01]  /*3e00*/  LEA R48, P2, R40, c[0x0][0x170], 0x2 ;  /* 0x00005c0028307a11 */ /* 0x000fe200078410ff */
[----:B------:R-:W3:Y:S01]  /*3e10*/  LDG.E.64.CONSTANT R82, [R82.64] ;  /* 0x0000000a52527981 */ /* 0x000ee2000c1e9b00 */
[----:B------:R-:W-:-:S04]  /*3e20*/  IADD3.X R47, R29, R90, R8, P0, P1 ;  /* 0x0000005a1d2f7210 */ /* 0x000fc800007e2408 */
[----:B------:R-:W-:Y:S01]  /*3e30*/  LEA.HI.X R49, R40, c[0x0][0x174], R47, 0x2, P2 ;  /* 0x00005d0028317a11 */ /* 0x000fe200010f142f */
[----:B------:R-:W-:-:S05]  /*3e40*/  FFMA.FTZ R40, R89, R41, R44 ;  /* 0x0000002959287223 */ /* 0x000fca000001002c */
[----:B------:R-:W4:Y:S01]  /*3e50*/  LDG.E.64.CONSTANT R48, [R48.64] ;  /* 0x0000000a30307981 */ /* 0x000f22000c1e9b00 */
[----:B------:R-:W-:-:S03]  /*3e60*/  FFMA.FTZ R41, R50, R42, R45 ;  /* 0x0000002a32297223 */ /* 0x000fc6000001002d */
[----:B------:R-:W0:Y:S01]  /*3e70*/  LDS.128 R44, [R80+0x50] ;  /* 0x00005000502c7984 */ /* 0x000e220000000c00 */
[----:B------:R-:W-:Y:S01]  /*3e80*/  FFMA.FTZ R42, R51, R43, R40 ;  /* 0x0000002b332a7223 */ /* 0x000fe20000010028 */
        /* <DEDUP_REMOVED lines=9> */
[----:B------:R-:W-:Y:S01]  /*3f20*/  LEA.HI.X R41, R41, c[0x0][0x174], R44, 0x2, P2 ;  /* 0x00005d0029297a11 */ /* 0x000fe200010f142c */
[----:B------:R-:W-:-:S04]  /*3f30*/  FFMA.FTZ R42, R85, R45, R42 ;  /* 0x0000002d552a7223 */ /* 0x000fc8000001002a */
[----:B------:R0:W5:Y:S01]  /*3f40*/  LDG.E.64.CONSTANT R84, [R40.64] ;  /* 0x0000000a28547981 */ /* 0x000162000c1e9b00 */
        /* <DEDUP_REMOVED lines=11> */
[----:B0-----:R-:W5:Y:S01]  /*4000*/  LDS.128 R40, [R80+0x70] ;  /* 0x0000700050287984 */ /* 0x001f620000000c00 */
[----:B------:R-:W-:-:S04]  /*4010*/  IADD3 R46, P0, P1, R120, R164, R119 ;  /* 0x000000a4782e7210 */ /* 0x000fc8000791e077 */
[----:B------:R-:W-:Y:S02]  /*4020*/  LEA R82, P2, R46, c[0x0][0x170], 0x2 ;  /* 0x00005c002e527a11 */ /* 0x000fe400078410ff */
[----:B------:R-:W-:-:S04]  /*4030*/  IADD3.X R83, R33, R90, R12, P0, P1 ;  /* 0x0000005a21537210 */ /* 0x000fc800007e240c */
[----:B------:R-:W-:-:S06]  /*4040*/  LEA.HI.X R83, R46, c[0x0][0x174], R83, 0x2, P2 ;  /* 0x00005d002e537a11 */ /* 0x000fcc00010f1453 */
[----:B------:R-:W2:Y:S01]  /*4050*/  LDG.E.64.CONSTANT R82, [R82.64] ;  /* 0x0000000a52527981 */ /* 0x000ea2000c1e9b00 */
[----:B------:R-:W-:Y:S02]  /*4060*/  FFMA.FTZ R44, R49, R47, R44 ;  /* 0x0000002f312c7223 */ /* 0x000fe4000001002c */
[----:B-----5:R-:W-:Y:S02]  /*4070*/  FFMA.FTZ R49, R88, R40, R45 ;  /* 0x0000002858317223 */ /* 0x020fe4000001002d */
[----:B------:R-:W-:Y:S02]  /*4080*/  FFMA.FTZ R48, R89, R41, R44 ;  /* 0x0000002959307223 */ /* 0x000fe4000001002c */
[----:B------:R-:W0:Y:S01]  /*4090*/  LDS.128 R44, [R80+0x80] ;  /* 0x00008000502c7984 */ /* 0x000e220000000c00 */
[----:B------:R-:W-:-:S04]  /*40a0*/  IADD3 R41, P0, P1, R118, R164, R117 ;  /* 0x000000a476297210 */ /* 0x000fc8000791e075 */
[----:B------:R-:W-:Y:S02]  /*40b0*/  LEA R40, P2, R41, c[0x0][0x170], 0x2 ;  /* 0x00005c0029287a11 */ /* 0x000fe400078410ff */
[----:B------:R-:W-:-:S04]  /*40c0*/  IADD3.X R86, R34, R90, R13, P0, P1 ;  /* 0x0000005a22567210 */ /* 0x000fc800007e240d */
[----:B------:R-:W-:Y:S01]  /*40d0*/  LEA.HI.X R41, R41, c[0x0][0x174], R86, 0x2, P2 ;  /* 0x00005d0029297a11 */ /* 0x000fe200010f1456 */
[----:B------:R-:W-:Y:S01]  /*40e0*/  FFMA.FTZ R49, R84, R42, R49 ;  /* 0x0000002a54317223 */ /* 0x000fe20000010031 */
[----:B------:R-:W-:-:S04]  /*40f0*/  IADD3 R42, P0, P1, R116, R164, R115 ;  /* 0x000000a4742a7210 */ /* 0x000fc8000791e073 */
[----:B------:R-:W3:Y:S01]  /*4100*/  LDG.E.64.CONSTANT R40, [R40.64] ;  /* 0x0000000a28287981 */ /* 0x000ee2000c1e9b00 */
[----:B------:R-:W-:Y:S02]  /*4110*/  LEA R88, P2, R42, c[0x0][0x170], 0x2 ;  /* 0x00005c002a587a11 */ /* 0x000fe400078410ff */
[----:B------:R-:W-:-:S04]  /*4120*/  IADD3.X R87, R35, R90, R14, P0, P1 ;  /* 0x0000005a23577210 */ /* 0x000fc800007e240e */
[----:B------:R-:W-:-:S06]  /*4130*/  LEA.HI.X R89, R42, c[0x0][0x174], R87, 0x2, P2 ;  /* 0x00005d002a597a11 */ /* 0x000fcc00010f1457 */
[----:B------:R-:W4:Y:S01]  /*4140*/  LDG.E.64.CONSTANT R88, [R88.64] ;  /* 0x0000000a58587981 */ /* 0x000f22000c1e9b00 */
        /* <DEDUP_REMOVED lines=33> */
[----:B------:R-:W-:Y:S01]  /*4360*/  FFMA.FTZ R41, R84, R42, R45 ;  /* 0x0000002a54297223 */ /* 0x000fe2000001002d */
[----:B------:R-:W-:-:S04]  /*4370*/  IADD3 R42, P0, P1, R106, R164, R105 ;  /* 0x000000a46a2a7210 */ /* 0x000fc8000791e069 */
[----:B------:R-:W-:Y:S02]  /*4380*/  IADD3.X R45, R52, R90, R19, P0, P1 ;  /* 0x0000005a342d7210 */ /* 0x000fe400007e2413 */
[----:B------:R-:W-:-:S04]  /*4390*/  LEA R92, P2, R42, c[0x0][0x170], 0x2 ;  /* 0x00005c002a5c7a11 */ /* 0x000fc800078410ff */
        /* <DEDUP_REMOVED lines=8> */
[----:B------:R-:W-:Y:S01]  /*4420*/  FFMA.FTZ R40, R85, R43, R40 ;  /* 0x0000002b55287223 */ /* 0x000fe20000010028 */
[-C--:B------:R-:W-:Y:S02]  /*4430*/  IADD3 R43, P0, P1, R100, R164.reuse, R99 ;  /* 0x000000a4642b7210 */ /* 0x080fe4000791e063 */
[----:B------:R-:W-:Y:S01]  /*4440*/  IADD3 R42, P2, P3, R98, R164, R97 ;  /* 0x000000a4622a7210 */ /* 0x000fe20007b5e061 */
[----:B0-----:R-:W-:Y:S01]  /*4450*/  FFMA.FTZ R41, R48, R44, R41 ;  /* 0x0000002c30297223 */ /* 0x001fe20000010029 */
[----:B------:R-:W-:-:S04]  /*4460*/  IADD3 R44, P4, P5, R102, R164, R101 ;  /* 0x000000a4662c7210 */ /* 0x000fc80007d9e065 */
[----:B------:R-:W-:Y:S02]  /*4470*/  IADD3.X R85, R54, R90, R21, P4, P5 ;  /* 0x0000005a36557210 */ /* 0x000fe400027ea415 */
[----:B------:R-:W-:-:S04]  /*4480*/  LEA R84, P6, R44, c[0x0][0x170], 0x2 ;  /* 0x00005c002c547a11 */ /* 0x000fc800078c10ff */
[----:B------:R-:W-:Y:S02]  /*4490*/  LEA.HI.X R85, R44, c[0x0][0x174], R85, 0x2, P6 ;  /* 0x00005d002c557a11 */ /* 0x000fe400030f1455 */
[----:B------:R-:W-:Y:S02]  /*44a0*/  LEA R86, P6, R43, c[0x0][0x170], 0x2 ;  /* 0x00005c002b567a11 */ /* 0x000fe400078c10ff */
[-C--:B------:R-:W-:Y:S02]  /*44b0*/  IADD3.X R44, R55, R90.reuse, R22, P0, P1 ;  /* 0x0000005a372c7210 */ /* 0x080fe400007e2416 */
[----:B------:R-:W-:Y:S01]  /*44c0*/  LEA R88, P0, R42, c[0x0][0x170], 0x2 ;  /* 0x00005c002a587a11 */ /* 0x000fe200078010ff */
[----:B------:R-:W5:Y:S01]  /*44d0*/  LDG.E.64.CONSTANT R84, [R84.64] ;  /* 0x0000000a54547981 */ /* 0x000f62000c1e9b00 */
[----:B------:R-:W-:Y:S02]  /*44e0*/  LEA.HI.X R87, R43, c[0x0][0x174], R44, 0x2, P6 ;  /* 0x00005d002b577a11 */ /* 0x000fe400030f142c */
[----:B------:R-:W-:-:S02]  /*44f0*/  IADD3.X R43, R56, R90, R23, P2, P3 ;  /* 0x0000005a382b7210 */ /* 0x000fc400017e6417 */
[----:B------:R-:W-:Y:S02]  /*4500*/  IADD3 R164, P4, P5, R96, R164, R81 ;  /* 0x000000a460a47210 */ /* 0x000fe40007d9e051 */
[----:B------:R-:W-:Y:S01]  /*4510*/  LEA.HI.X R89, R42, c[0x0][0x174], R43, 0x2, P0 ;  /* 0x00005d002a597a11 */ /* 0x000fe200000f142b */
[----:B------:R-:W5:Y:S01]  /*4520*/  LDG.E.64.CONSTANT R86, [R86.64] ;  /* 0x0000000a56567981 */ /* 0x000f62000c1e9b00 */
[----:B------:R-:W-:Y:S02]  /*4530*/  IADD3.X R43, R57, R90, R24, P4, P5 ;  /* 0x0000005a392b7210 */ /* 0x000fe400027ea418 */
[C---:B------:R-:W-:Y:S02]  /*4540*/  LEA R90, P0, R164.reuse, c[0x0][0x170], 0x2 ;  /* 0x00005c00a45a7a11 */ /* 0x040fe400078010ff */
[----:B------:R-:W5:Y:S02]  /*4550*/  LDG.E.64.CONSTANT R88, [R88.64] ;  /* 0x0000000a58587981 */ /* 0x000f64000c1e9b00 */
[----:B------:R-:W-:-:S06]  /*4560*/  LEA.HI.X R91, R164, c[0x0][0x174], R43, 0x2, P0 ;  /* 0x00005d00a45b7a11 */ /* 0x000fcc00000f142b */
[----:B------:R-:W5:Y:S01]  /*4570*/  LDG.E.64.CONSTANT R90, [R90.64] ;  /* 0x0000000a5a5a7981 */ /* 0x000f62000c1e9b00 */
[----:B------:R-:W-:Y:S01]  /*4580*/  FFMA.FTZ R44, R49, R45, R40 ;  /* 0x0000002d312c7223 */ /* 0x000fe20000010028 */
[----:B------:R-:W-:Y:S01]  /*4590*/  ISETP.NE.AND P0, PT, R157, RZ, PT ;  /* 0x000000ff9d00720c */ /* 0x000fe20003f05270 */
[----:B--2---:R-:W-:Y:S02]  /*45a0*/  FFMA.FTZ R45, R50, R46, R41 ;  /* 0x0000002e322d7223 */ /* 0x004fe40000010029 */
[----:B------:R-:W3:Y:S01]  /*45b0*/  LDS.128 R40, [R80+0xc0] ;  /* 0x0000c00050287984 */ /* 0x000ee20000000c00 */
[----:B------:R-:W-:-:S03]  /*45c0*/  FFMA.FTZ R44, R51, R47, R44 ;  /* 0x0000002f332c7223 */ /* 0x000fc6000001002c */
[----:B------:R-:W-:Y:S01]  /*45d0*/  LDS.128 R48, [R80+0xe0] ;  /* 0x0000e00050307984 */ /* 0x000fe20000000c00 */
[----:B---3--:R-:W-:Y:S02]  /*45e0*/  FFMA.FTZ R45, R92, R40, R45 ;  /* 0x000000285c2d7223 */ /* 0x008fe4000001002d */
[----:B------:R-:W-:Y:S02]  /*45f0*/  FFMA.FTZ R40, R93, R41, R44 ;  /* 0x000000295d287223 */ /* 0x000fe4000001002c */
[----:B----4-:R-:W-:Y:S02]  /*4600*/  FFMA.FTZ R41, R82, R42, R45 ;  /* 0x0000002a52297223 */ /* 0x010fe4000001002d */
[----:B------:R-:W5:Y:S01]  /*4610*/  LDS.128 R44, [R80+0xd0] ;  /* 0x0000d000502c7984 */ /* 0x000f620000000c00 */
[----:B------:R-:W-:Y:S02]  /*4620*/  FFMA.FTZ R40, R83, R43, R40 ;  /* 0x0000002b53287223 */ /* 0x000fe40000010028 */
[----:B-----5:R-:W-:-:S02]  /*4630*/  FFMA.FTZ R41, R84, R44, R41 ;  /* 0x0000002c54297223 */ /* 0x020fc40000010029 */
[----:B------:R-:W-:Y:S02]  /*4640*/  FFMA.FTZ R40, R85, R45, R40 ;  /* 0x0000002d55287223 */ /* 0x000fe40000010028 */
[----:B------:R-:W-:Y:S02]  /*4650*/  FFMA.FTZ R41, R86, R46, R41 ;  /* 0x0000002e56297223 */ /* 0x000fe40000010029 */
[----:B------:R-:W-:Y:S02]  /*4660*/  FFMA.FTZ R40, R87, R47, R40 ;  /* 0x0000002f57287223 */ /* 0x000fe40000010028 */
[----:B------:R-:W-:Y:S02]  /*4670*/  FFMA.FTZ R41, R88, R48, R41 ;  /* 0x0000003058297223 */ /* 0x000fe40000010029 */
[----:B------:R-:W-:Y:S02]  /*4680*/  FFMA.FTZ R40, R89, R49, R40 ;  /* 0x0000003159287223 */ /* 0x000fe40000010028 */
[----:B------:R-:W-:-:S02]  /*4690*/  IMAD R47, R95, 0x10, R154 ;  /* 0x000000105f2f7824 */ /* 0x000fc400078e029a */
[----:B------:R-:W-:Y:S02]  /*46a0*/  FFMA.FTZ R41, R90, R50, R41 ;  /* 0x000000325a297223 */ /* 0x000fe40000010029 */
[----:B------:R-:W-:-:S04]  /*46b0*/  FFMA.FTZ R40, R91, R51, R40 ;  /* 0x000000335b287223 */ /* 0x000fc80000010028 */
[----:B------:R-:W-:Y:S01]  /*46c0*/  FADD.FTZ R49, R41, R40 ;  /* 0x0000002829317221 */ /* 0x000fe20000010000 */
[----:B------:R-:W-:Y:S05]  /*46d0*/  BRA.DIV ~URZ, `(.L_x_21748) ;  /* 0x000048027f007947 */ /* 0x000fea000b800000 */
[----:B------:R0:W1:Y:S02]  /*46e0*/  SHFL.BFLY PT, R40, R49, 0x1, 0x1f ;  /* 0x0c201f0031287f89 */ /* 0x00006400000e0000 */
.L_x_21788:
        /* <DEDUP_REMOVED lines=13> */
.L_x_21747:
[----:B------:R-:W-:-:S13]  /*47c0*/  ISETP.NE.AND P0, PT, R157, RZ, PT ;  /* 0x000000ff9d00720c */ /* 0x000fda0003f05270 */
[----:B------:R-:W-:Y:S02]  /*47d0*/  @!P0 IMAD R40, R95, 0x10, R154 ;  /* 0x000000105f288824 */ /* 0x000fe400078e029a */
[----:B------:R-:W-:-:S05]  /*47e0*/  @!P0 IMAD.MOV.U32 R41, RZ, RZ, -0x800001 ;  /* 0xff7fffffff298424 */ /* 0x000fca00078e00ff */
[----:B------:R0:W-:Y:S02]  /*47f0*/  @!P0 STS [R40.X4+0x200], R41 ;  /* 0x0002002928008388 */ /* 0x0001e40000004800 */
.L_x_21749:
[----:B------:R-:W-:Y:S05]  /*4800*/  BSYNC B1 ;  /* 0x0000000000017941 */ /* 0x000fea0003800000 */
.L_x_21746:
[----:B------:R-:W-:-:S04]  /*4810*/  IADD3 R95, R95, 0x4, RZ ;  /* 0x000000045f5f7810 */ /* 0x000fc80007ffe0ff */
[----:B------:R-:W-:-:S13]  /*4820*/  ISETP.GE.AND P0, PT, R95, R78, PT ;  /* 0x0000004e5f00720c */ /* 0x000fda0003f06270 */
[----:B01----:R-:W-:Y:S01]  /*4830*/  @P0 CALL.REL.NOINC `(.L_x_21738) ;  /* 0x0000001000000944 */ /* 0x003fe20003c00000 */
[----:B------:R-:W-:Y:S05]  /*4840*/  BRA `(.L_x_21750) ;  /* 0xffffec2000007947 */ /* 0x000fea000383ffff */
.L_x_21738:
[----:B------:R-:W-:Y:S05]  /*4850*/  BSYNC B0 ;  /* 0x0000000000007941 */ /* 0x000fea0003800000 */
.L_x_21737:
[----:B------:R-:W-:Y:S05]  /*4860*/  BRA.DIV ~URZ, `(.L_x_21751) ;  /* 0x000046f27f007947 */ /* 0x000fea000b800000 */
[----:B------:R0:W1:Y:S02]  /*4870*/  SHFL.BFLY PT, R0, R155, 0x10, 0x1f ;  /* 0x0e001f009b007f89 */ /* 0x00006400000e0000 */
.L_x_21789:
[----:B01----:R-:W-:Y:S01]  /*4880*/  FMNMX.FTZ R155, R0, R155, !PT ;  /* 0x0000009b009b7209 */ /* 0x003fe20007810000 */
[----:B------:R-:W-:Y:S05]  /*4890*/  BRA.DIV ~URZ, `(.L_x_21752) ;  /* 0x000047427f007947 */ /* 0x000fea000b800000 */
[----:B------:R-:W0:Y:S02]  /*48a0*/  SHFL.BFLY PT, R0, R155, 0x8, 0x1f ;  /* 0x0d001f009b007f89 */ /* 0x000e2400000e0000 */
[----:B0-----:R-:W-:-:S05]  /*48b0*/  FMNMX.FTZ R0, R155, R0, !PT ;  /* 0x000000009b007209 */ /* 0x001fca0007810000 */
[----:B------:R-:W0:Y:S02]  /*48c0*/  SHFL.BFLY PT, R5, R0, 0x4, 0x1f ;  /* 0x0c801f0000057f89 */ /* 0x000e2400000e0000 */
[----:B0-----:R-:W-:-:S05]  /*48d0*/  FMNMX.FTZ R5, R0, R5, !PT ;  /* 0x0000000500057209 */ /* 0x001fca0007810000 */
[----:B------:R0:W1:Y:S02]  /*48e0*/  SHFL.BFLY PT, R6, R5, 0x2, 0x1f ;  /* 0x0c401f0005067f89 */ /* 0x00006400000e0000 */
.L_x_21790:
        /* <DEDUP_REMOVED lines=34> */
.L_x_21757:
        /* <DEDUP_REMOVED lines=11> */
.L_x_21756:
[----:B------:R-:W-:Y:S05]  /*4bc0*/  BSYNC B1 ;  /* 0x0000000000017941 */ /* 0x000fea0003800000 */
.L_x_21755:
        /* <DEDUP_REMOVED lines=10> */
.L_x_21760:
        /* <DEDUP_REMOVED lines=100> */
.L_x_21759:
[----:B------:R-:W-:Y:S05]  /*52b0*/  BSYNC B1 ;  /* 0x0000000000017941 */ /* 0x000fea0003800000 */
.L_x_21758:
        /* <DEDUP_REMOVED lines=55> */
.L_x_21762:
[----:B------:R-:W-:Y:S05]  /*5630*/  BSYNC B1 ;  /* 0x0000000000017941 */ /* 0x000fea0003800000 */
.L_x_21761:
        /* <DEDUP_REMOVED lines=26> */
.L_x_21754:
[----:B------:R-:W-:Y:S05]  /*57e0*/  BSYNC B0 ;  /* 0x0000000000007941 */ /* 0x000fea0003800000 */
.L_x_21753:
        /* <DEDUP_REMOVED lines=37> */
.L_x_21767:
        /* <DEDUP_REMOVED lines=8> */
.L_x_21766:
[----:B0-2---:R-:W-:Y:S05]  /*5ac0*/  BSYNC B1 ;  /* 0x0000000000017941 */ /* 0x005fea0003800000 */
.L_x_21765:
        /* <DEDUP_REMOVED lines=10> */
.L_x_21770:
        /* <DEDUP_REMOVED lines=52> */
.L_x_21769:
[----:B------:R-:W-:Y:S05]  /*5eb0*/  BSYNC B1 ;  /* 0x0000000000017941 */ /* 0x000fea0003800000 */
.L_x_21768:
        /* <DEDUP_REMOVED lines=31> */
.L_x_21772:
[----:B------:R-:W-:Y:S05]  /*60b0*/  BSYNC B1 ;  /* 0x0000000000017941 */ /* 0x000fea0003800000 */
.L_x_21771:
        /* <DEDUP_REMOVED lines=14> */
.L_x_21764:
[----:B------:R-:W-:Y:S05]  /*61a0*/  BSYNC B0 ;  /* 0x0000000000007941 */ /* 0x000fea0003800000 */
.L_x_21763:
        /* <DEDUP_REMOVED lines=13> */
.L_x_21774:
[----:B0-----:R-:W-:Y:S01]  /*6280*/  IABS R0, c[0x0][0x1d4] ;  /* 0x0000750000007a13 */ /* 0x001fe20000000000 */
[----:B------:R-:W-:Y:S01]  /*6290*/  IMAD.MOV.U32 R72, RZ, RZ, RZ ;  /* 0x000000ffff487224 */ /* 0x000fe200078e00ff */
[C---:B------:R-:W-:Y:S01]  /*62a0*/  IADD3 R71, P0, R159.reuse, R156, RZ ;  /* 0x0000009c9f477210 */ /* 0x040fe20007f1e0ff */
[----:B------:R-:W-:Y:S01]  /*62b0*/  IMAD R68, R4, c[0x0][0x1b0], RZ ;  /* 0x00006c0004447a24 */ /* 0x000fe200078e02ff */
[----:B------:R-:W0:Y:S01]  /*62c0*/  I2F.RP R5, R0 ;  /* 0x0000000000057306 */ /* 0x000e220000209400 */
[----:B------:R-:W-:Y:S01]  /*62d0*/  IMAD.MOV.U32 R92, RZ, RZ, c[0x0][0x1ac] ;  /* 0x00006b00ff5c7624 */ /* 0x000fe200078e00ff */
        /* <DEDUP_REMOVED lines=13> */
[----:B------:R-:W-:Y:S01]  /*63b0*/  IMAD.MOV.U32 R93, RZ, RZ, R159 ;  /* 0x000000ffff5d7224 */ /* 0x000fe200078e009f */
[----:B0-----:R-:W0:Y:S01]  /*63c0*/  MUFU.RCP R5, R5 ;  /* 0x0000000500057308 */ /* 0x001e220000001000 */
[----:B------:R-:W-:-:S02]  /*63d0*/  SHF.R.S32.HI R92, RZ, 0x1f, R92 ;  /* 0x0000001fff5c7819 */ /* 0x000fc4000001145c */
[----:B------:R-:W-:Y:S02]  /*63e0*/  SHF.R.S32.HI R69, RZ, 0x1f, R68 ;  /* 0x0000001fff457819 */ /* 0x000fe40000011444 */
[----:B0-----:R-:W-:Y:S02]  /*63f0*/  IADD3 R73, R5, 0xffffffe, RZ ;  /* 0x0ffffffe05497810 */ /* 0x001fe40007ffe0ff */
[----:B------:R-:W-:-:S04]  /*6400*/  SHF.R.S32.HI R5, RZ, 0x1f, R158 ;  /* 0x0000001fff057819 */ /* 0x000fc8000001149e */
[----:B------:R-:W0:Y:S01]  /*6410*/  F2I.FTZ.U32.TRUNC.NTZ R73, R73 ;  /* 0x0000004900497305 */ /* 0x000e22000021f000 */
[----:B------:R-:W-:Y:S01]  /*6420*/  LEA.HI R5, R5, R158, RZ, 0x2 ;  /* 0x0000009e05057211 */ /* 0x000fe200078f10ff */
[----:B0-----:R-:W-:-:S04]  /*6430*/  IMAD.MOV R7, RZ, RZ, -R73 ;  /* 0x000000ffff077224 */ /* 0x001fc800078e0a49 */
[----:B------:R-:W-:-:S04]  /*6440*/  IMAD R7, R7, R0, RZ ;  /* 0x0000000007077224 */ /* 0x000fc800078e02ff */
[----:B------:R-:W-:Y:S01]  /*6450*/  IMAD.HI.U32 R72, R73, R7, R72 ;  /* 0x0000000749487227 */ /* 0x000fe200078e0048 */
[----:B------:R-:W-:-:S03]  /*6460*/  LOP3.LUT R7, R5, 0xfffffffc, RZ, 0xc0, !PT ;  /* 0xfffffffc05077812 */ /* 0x000fc600078ec0ff */
[----:B------:R-:W-:Y:S02]  /*6470*/  IMAD.SHL.U32 R5, R5, 0x4, RZ ;  /* 0x0000000405057824 */ /* 0x000fe400078e00ff */
[----:B------:R-:W-:Y:S02]  /*6480*/  IMAD.IADD R4, R158, 0x1, -R7 ;  /* 0x000000019e047824 */ /* 0x000fe400078e0a07 */
[----:B------:R-:W-:Y:S01]  /*6490*/  IMAD.SHL.U32 R73, R159, 0x10, RZ ;  /* 0x000000109f497824 */ /* 0x000fe200078e00ff */
        /* <DEDUP_REMOVED lines=18> */
.L_x_21778:
        /* <DEDUP_REMOVED lines=74> */
[----:B-1----:R-:W-:-:S02]  /*6a60*/  LEA.HI.X.SX32 R26, R107, R62, 0x1, P1 ;  /* 0x0000003e6b1a7211 */ /* 0x002fc400008f0eff */
[----:B0-----:R-:W5:Y:S02]  /*6a70*/  LDG.E.128.CONSTANT R20, [R20.64] ;  /* 0x0000000a14147981 */ /* 0x001f64000c1e9d00 */
        /* <DEDUP_REMOVED lines=129> */
[-C--:B------:R-:W-:Y:S02]  /*7290*/  @!P2 ISETP.GE.AND P6, PT, R99, R160.reuse, PT ;  /* 0x000000a06300a20c */ /* 0x080fe40003fc6270 */
[-C--:B------:R-:W-:Y:S02]  /*72a0*/  @!P2 ISETP.GE.AND P1, PT, R65, R160.reuse, PT ;  /* 0x000000a04100a20c */ /* 0x080fe40003f26270 */
[C---:B------:R-:W-:Y:S02]  /*72b0*/  @!P2 ISETP.GE.AND P3, PT, R99.reuse, R160, PT ;  /* 0x000000a06300a20c */ /* 0x040fe40003f66270 */
[----:B------:R-:W-:-:S02]  /*72c0*/  @!P2 IADD3 R65, R99, 0x1, RZ ;  /* 0x000000016341a810 */ /* 0x000fc40007ffe0ff */
[----:B------:R-:W-:Y:S02]  /*72d0*/  @!P2 FSEL R32, R32, RZ, !P6 ;  /* 0x000000ff2020a208 */ /* 0x000fe40007000000 */
[----:B------:R-:W-:Y:S02]  /*72e0*/  @!P2 FSEL R35, R35, RZ, !P4 ;  /* 0x000000ff2323a208 */ /* 0x000fe40006000000 */
        /* <DEDUP_REMOVED lines=10> */
[----:B------:R-:W0:Y:S01]  /*7390*/  LDS.128 R64, [R94] ;  /* 0x000000005e407984 */ /* 0x000e220000000c00 */
[----:B------:R-:W-:Y:S02]  /*73a0*/  @!P2 IADD3 R125, R99, 0x3, RZ ;  /* 0x00000003637da810 */ /* 0x000fe40007ffe0ff */
[----:B------:R-:W-:Y:S02]  /*73b0*/  @!P2 FSEL R41, R41, RZ, !P4 ;  /* 0x000000ff2929a208 */ /* 0x000fe40006000000 */
[----:B------:R-:W-:Y:S02]  /*73c0*/  @!P2 ISETP.GE.AND P4, PT, R125, R160, PT ;  /* 0x000000a07d00a20c */ /* 0x000fe40003f86270 */
        /* <DEDUP_REMOVED lines=17> */
[----:B------:R-:W-:Y:S02]  /*74e0*/  @!P2 FSEL R44, R44, RZ, !P3 ;  /* 0x000000ff2c2ca208 */ /* 0x000fe40005800000 */
[----:B------:R-:W-:Y:S02]  /*74f0*/  @!P2 FSEL R48, R48, RZ, !P1 ;  /* 0x000000ff3030a208 */ /* 0x000fe40004800000 */
[----:B------:R-:W-:Y:S02]  /*7500*/  @!P2 FSEL R49, R49, RZ, !P5 ;  /* 0x000000ff3131a208 */ /* 0x000fe40006800000 */
[----:B------:R-:W-:-:S02]  /*7510*/  @!P2 FSEL R53, R53, RZ, !P4 ;  /* 0x000000ff3535a208 */ /* 0x000fc40006000000 */
[CC--:B------:R-:W-:Y:S02]  /*7520*/  @!P2 ISETP.GE.AND P3, PT, R127.reuse, R160.reuse, PT ;  /* 0x000000a07f00a20c */ /* 0x0c0fe40003f66270 */
[-C--:B------:R-:W-:Y:S02]  /*7530*/  @!P2 ISETP.GE.AND P1, PT, R127, R160.reuse, PT ;  /* 0x000000a07f00a20c */ /* 0x080fe40003f26270 */
[CC--:B------:R-:W-:Y:S02]  /*7540*/  @!P2 ISETP.GE.AND P5, PT, R99.reuse, R160.reuse, PT ;  /* 0x000000a06300a20c */ /* 0x0c0fe40003fa6270 */
[C---:B------:R-:W-:Y:S02]  /*7550*/  @!P2 ISETP.GE.AND P4, PT, R99.reuse, R160, PT ;  /* 0x000000a06300a20c */ /* 0x040fe40003f86270 */
[C---:B------:R-:W-:Y:S02]  /*7560*/  @!P2 IADD3 R125, R99.reuse, 0x3, RZ ;  /* 0x00000003637da810 */ /* 0x040fe40007ffe0ff */
[----:B------:R-:W-:-:S02]  /*7570*/  @!P2 IADD3 R127, R99, 0x1, RZ ;  /* 0x00000001637fa810 */ /* 0x000fc40007ffe0ff */
[----:B------:R-:W-:Y:S02]  /*7580*/  @!P2 FSEL R50, R50, RZ, !P3 ;  /* 0x000000ff3232a208 */ /* 0x000fe40005800000 */
[----:B------:R-:W-:Y:S02]  /*7590*/  @!P2 FSEL R52, R52, RZ, !P5 ;  /* 0x000000ff3434a208 */ /* 0x000fe40006800000 */
[----:B------:R-:W-:Y:S02]  /*75a0*/  @!P2 FSEL R56, R56, RZ, !P4 ;  /* 0x000000ff3838a208 */ /* 0x000fe40006000000 */
[-C--:B------:R-:W-:Y:S02]  /*75b0*/  @!P2 ISETP.GE.AND P3, PT, R125, R160.reuse, PT ;  /* 0x000000a07d00a20c */ /* 0x080fe40003f66270 */
[-C--:B------:R-:W-:Y:S02]  /*75c0*/  @!P2 ISETP.GE.AND P5, PT, R127, R160.reuse, PT ;  /* 0x000000a07f00a20c */ /* 0x080fe40003fa6270 */
[----:B------:R-:W-:Y:S01]  /*75d0*/  @!P2 ISETP.GE.AND P4, PT, R125, R160, PT ;  /* 0x000000a07d00a20c */ /* 0x000fe20003f86270 */
[----:B0-----:R-:W-:Y:S01]  /*75e0*/  FMUL.FTZ R5, R65, R5 ;  /* 0x0000000541057220 */ /* 0x001fe20000410000 */
[----:B------:R-:W-:-:S02]  /*75f0*/  @!P2 IADD3 R125, R99, 0x1, RZ ;  /* 0x00000001637da810 */ /* 0x000fc40007ffe0ff */
[----:B------:R-:W-:Y:S01]  /*7600*/  @!P2 FSEL R57, R57, RZ, !P5 ;  /* 0x000000ff3939a208 */ /* 0x000fe20006800000 */
[----:B------:R-:W-:Y:S01]  /*7610*/  FFMA.FTZ R5, R64, R4, R5 ;  /* 0x0000000440057223 */ /* 0x000fe20000010005 */
[----:B------:R-:W-:Y:S02]  /*7620*/  @!P2 ISETP.GE.AND P5, PT, R125, R160, PT ;  /* 0x000000a07d00a20c */ /* 0x000fe40003fa6270 */
[----:B------:R-:W-:Y:S01]  /*7630*/  @!P2 IADD3 R127, R99, 0x2, RZ ;  /* 0x00000002637fa810 */ /* 0x000fe20007ffe0ff */
[----:B------:R-:W-:Y:S01]  /*7640*/  FFMA.FTZ R6, R66, R6, R5 ;  /* 0x0000000642067223 */ /* 0x000fe20000010005 */
[----:B------:R-:W-:Y:S02]  /*7650*/  @!P2 FSEL R61, R61, RZ, !P5 ;  /* 0x000000ff3d3da208 */ /* 0x000fe40006800000 */
[C---:B------:R-:W-:Y:S02]  /*7660*/  @!P2 ISETP.GE.AND P5, PT, R99.reuse, R160, PT ;  /* 0x000000a06300a20c */ /* 0x040fe40003fa6270 */
[----:B------:R-:W-:-:S02]  /*7670*/  @!P2 IADD3 R5, R99, 0x2, RZ ;  /* 0x000000026305a810 */ /* 0x000fc40007ffe0ff */
[----:B------:R-:W-:Y:S02]  /*7680*/  @!P2 FSEL R54, R54, RZ, !P1 ;  /* 0x000000ff3636a208 */ /* 0x000fe40004800000 */
[-C--:B------:R-:W-:Y:S02]  /*7690*/  @!P2 ISETP.GE.AND P1, PT, R127, R160.reuse, PT ;  /* 0x000000a07f00a20c */ /* 0x080fe40003f26270 */
[----:B------:R-:W-:Y:S01]  /*76a0*/  @!P2 FSEL R60, R60, RZ, !P5 ;  /* 0x000000ff3c3ca208 */ /* 0x000fe20006800000 */
[----:B------:R-:W-:Y:S01]  /*76b0*/  FMUL.FTZ R9, R65, R9 ;  /* 0x0000000941097220 */ /* 0x000fe20000410000 */
[----:B------:R-:W-:Y:S01]  /*76c0*/  @!P2 IADD3 R125, R99, 0x3, RZ ;  /* 0x00000003637da810 */ /* 0x000fe20007ffe0ff */
[----:B------:R-:W-:Y:S01]  /*76d0*/  FMUL.FTZ R13, R65, R13 ;  /* 0x0000000d410d7220 */ /* 0x000fe20000410000 */
        /* <DEDUP_REMOVED lines=13> */
[----:B------:R-:W-:Y:S01]  /*77b0*/  @!P2 FSEL R58, R58, RZ, !P1 ;  /* 0x000000ff3a3aa208 */ /* 0x000fe20004800000 */
        /* <DEDUP_REMOVED lines=64> */
.L_x_21777:
[----:B------:R-:W-:Y:S05]  /*7bc0*/  BSYNC B1 ;  /* 0x0000000000017941 */ /* 0x000fea0003800000 */
.L_x_21776:
[----:B------:R-:W-:Y:S02]  /*7bd0*/  IADD3 R70, P1, R70, 0x10, RZ ;  /* 0x0000001046467810 */ /* 0x000fe40007f3e0ff */
[----:B------:R-:W-:Y:S02]  /*7be0*/  IADD3 R73, R73, 0x40, RZ ;  /* 0x0000004049497810 */ /* 0x000fe40007ffe0ff */
[----:B------:R-:W-:Y:S01]  /*7bf0*/  IADD3 R99, R99, 0x40, RZ ;  /* 0x0000004063637810 */ /* 0x000fe20007ffe0ff */
[----:B------:R-:W-:Y:S01]  /*7c00*/  IMAD.X R71, RZ, RZ, R71, P1 ;  /* 0x000000ffff477224 */ /* 0x000fe200008e0647 */
[----:B------:R-:W-:Y:S01]  /*7c10*/  IADD3 R94, R94, 0x100, RZ ;  /* 0x000001005e5e7810 */ /* 0x000fe20007ffe0ff */
[----:B------:R-:W-:Y:S01]  /*7c20*/  @P0 CALL.REL.NOINC `(.L_x_21775) ;  /* 0x0000001000000944 */ /* 0x000fe20003c00000 */
[----:B------:R-:W-:Y:S05]  /*7c30*/  BRA `(.L_x_21778) ;  /* 0xffffe98000007947 */ /* 0x000fea000383ffff */
.L_x_21775:
[----:B------:R-:W-:Y:S05]  /*7c40*/  BSYNC B0 ;  /* 0x0000000000007941 */ /* 0x000fea0003800000 */
.L_x_21773:
[----:B------:R-:W2:Y:S01]  /*7c50*/  SHFL.BFLY PT, R3, R90, 0x2, 0x1f ;  /* 0x0c401f005a037f89 */ /* 0x000ea200000e0000 */
[C---:B------:R-:W-:Y:S01]  /*7c60*/  LOP3.LUT R16, R79.reuse, 0xffffffc0, RZ, 0xc0, !PT ;  /* 0xffffffc04f107812 */ /* 0x040fe200078ec0ff */
[----:B------:R-:W-:Y:S01]  /*7c70*/  BSSY B0, `(.L_x_21779) ;  /* 0x000005a000007945 */ /* 0x000fe20003800000 */
[----:B------:R-:W-:Y:S01]  /*7c80*/  SHF.R.S32.HI R33, RZ, 0x1f, R158 ;  /* 0x0000001fff217819 */ /* 0x000fe2000001149e */
[----:B0-----:R-:W0:Y:S01]  /*7c90*/  SHFL.BFLY PT, R0, R91, 0x2, 0x1f ;  /* 0x0c401f005b007f89 */ /* 0x001e2200000e0000 */
[----:B------:R-:W-:-:S02]  /*7ca0*/  IADD3 R20, R79, 0x1f, RZ ;  /* 0x0000001f4f147810 */ /* 0x000fc40007ffe0ff */
[----:B------:R-:W-:Y:S01]  /*7cb0*/  LOP3.LUT R18, R79, 0xffffffe0, RZ, 0xc0, !PT ;  /* 0xffffffe04f127812 */ /* 0x000fe200078ec0ff */
[----:B------:R-:W3:Y:S01]  /*7cc0*/  SHFL.BFLY PT, R2, R89, 0x2, 0x1f ;  /* 0x0c401f0059027f89 */ /* 0x000ee200000e0000 */
[----:B------:R-:W-:-:S03]  /*7cd0*/  ISETP.GT.U32.AND P3, PT, R20, 0x3e, PT ;  /* 0x0000003e1400780c */ /* 0x000fc60003f64070 */
[----:B------:R-:W4:Y:S04]  /*7ce0*/  SHFL.BFLY PT, R5, R88, 0x2, 0x1f ;  /* 0x0c401f0058057f89 */ /* 0x000f2800000e0000 */
[----:B------:R-:W5:Y:S04]  /*7cf0*/  SHFL.BFLY PT, R4, R87, 0x2, 0x1f ;  /* 0x0c401f0057047f89 */ /* 0x000f6800000e0000 */
[----:B------:R-:W1:Y:S04]  /*7d00*/  SHFL.BFLY PT, R7, R86, 0x2, 0x1f ;  /* 0x0c401f0056077f89 */ /* 0x000e6800000e0000 */
[----:B------:R-:W1:Y:S01]  /*7d10*/  SHFL.BFLY PT, R6, R85, 0x2, 0x1f ;  /* 0x0c401f0055067f89 */ /* 0x000e6200000e0000 */
[----:B--2---:R-:W-:Y:S01]  /*7d20*/  FADD.FTZ R90, R3, R90 ;  /* 0x0000005a035a7221 */ /* 0x004fe20000010000 */
[----:B------:R-:W-:-:S02]  /*7d30*/  LOP3.LUT R3, R158, 0x3, RZ, 0xc0, !PT ;  /* 0x000000039e037812 */ /* 0x000fc400078ec0ff */
[----:B------:R-:W2:Y:S01]  /*7d40*/  SHFL.BFLY PT, R9, R84, 0x2, 0x1f ;  /* 0x0c401f0054097f89 */ /* 0x000ea200000e0000 */
[----:B0-----:R-:W-:Y:S01]  /*7d50*/  FADD.FTZ R0, R0, R91 ;  /* 0x0000005b00007221 */ /* 0x001fe20000010000 */
[----:B------:R-:W-:Y:S02]  /*7d60*/  ISETP.NE.AND P2, PT, R3, RZ, PT ;  /* 0x000000ff0300720c */ /* 0x000fe40003f45270 */
[----:B------:R-:W0:Y:S01]  /*7d70*/  SHFL.BFLY PT, R8, R83, 0x2, 0x1f ;  /* 0x0c401f0053087f89 */ /* 0x000e2200000e0000 */
[----:B---3--:R-:W-:Y:S01]  /*7d80*/  FADD.FTZ R2, R2, R89 ;  /* 0x0000005902027221 */ /* 0x008fe20000010000 */
[----:B------:R-:W-:Y:S02]  /*7d90*/  ISETP.NE.OR P5, PT, R16, 0x40, P2 ;  /* 0x000000401000780c */ /* 0x000fe400017a5670 */
[----:B------:R-:W3:Y:S01]  /*7da0*/  SHFL.BFLY PT, R11, R82, 0x2, 0x1f ;  /* 0x0c401f00520b7f89 */ /* 0x000ee200000e0000 */
[----:B----4-:R-:W-:Y:S01]  /*7db0*/  FADD.FTZ R88, R5, R88 ;  /* 0x0000005805587221 */ /* 0x010fe20000010000 */
[----:B------:R-:W-:-:S02]  /*7dc0*/  LEA.HI R158, R33, R158, RZ, 0x2 ;  /* 0x0000009e219e7211 */ /* 0x000fc400078f10ff */
[----:B------:R-:W4:Y:S01]  /*7dd0*/  SHFL.BFLY PT, R10, R81, 0x2, 0x1f ;  /* 0x0c401f00510a7f89 */ /* 0x000f2200000e0000 */
[----:B-----5:R-:W-:Y:S01]  /*7de0*/  FADD.FTZ R4, R4, R87 ;  /* 0x0000005704047221 */ /* 0x020fe20000010000 */
[----:B------:R-:W-:Y:S02]  /*7df0*/  ISETP.NE.OR P4, PT, R18, 0x20, P2 ;  /* 0x000000201200780c */ /* 0x000fe40001785670 */
[----:B------:R-:W5:Y:S01]  /*7e00*/  SHFL.BFLY PT, R13, R80, 0x2, 0x1f ;  /* 0x0c401f00500d7f89 */ /* 0x000f6200000e0000 */
[----:B-1----:R-:W-:Y:S01]  /*7e10*/  FADD.FTZ R86, R7, R86 ;  /* 0x0000005607567221 */ /* 0x002fe20000010000 */
[C---:B------:R-:W-:Y:S02]  /*7e20*/  ISETP.GT.OR P0, PT, R79.reuse, 0x3f, P2 ;  /* 0x0000003f4f00780c */ /* 0x040fe40001704670 */
[----:B------:R-:W1:Y:S01]  /*7e30*/  SHFL.BFLY PT, R12, R77, 0x2, 0x1f ;  /* 0x0c401f004d0c7f89 */ /* 0x000e6200000e0000 */
[----:B------:R-:W-:Y:S01]  /*7e40*/  FADD.FTZ R6, R6, R85 ;  /* 0x0000005506067221 */ /* 0x000fe20000010000 */
[----:B------:R-:W-:-:S02]  /*7e50*/  ISETP.GT.OR P1, PT, R79, 0x1f, P2 ;  /* 0x0000001f4f00780c */ /* 0x000fc40001724670 */
[----:B------:R-:W1:Y:S01]  /*7e60*/  SHFL.BFLY PT, R15, R76, 0x2, 0x1f ;  /* 0x0c401f004c0f7f89 */ /* 0x000e6200000e0000 */
[----:B--2---:R-:W-:-:S03]  /*7e70*/  FADD.FTZ R84, R9, R84 ;  /* 0x0000005409547221 */ /* 0x004fc60000010000 */
[----:B------:R-:W2:Y:S01]  /*7e80*/  SHFL.BFLY PT, R14, R75, 0x2, 0x1f ;  /* 0x0c401f004b0e7f89 */ /* 0x000ea200000e0000 */
[----:B0-----:R-:W-:-:S03]  /*7e90*/  FADD.FTZ R8, R8, R83 ;  /* 0x0000005308087221 */ /* 0x001fc60000010000 */
[----:B------:R-:W0:Y:S01]  /*7ea0*/  SHFL.BFLY PT, R3, R0, 0x1, 0x1f ;  /* 0x0c201f0000037f89 */ /* 0x000e2200000e0000 */
[----:B---3--:R-:W-:Y:S02]  /*7eb0*/  FADD.FTZ R82, R11, R82 ;  /* 0x000000520b527221 */ /* 0x008fe40000010000 */
[----:B----4-:R-:W-:Y:S01]  /*7ec0*/  FADD.FTZ R10, R10, R81 ;  /* 0x000000510a0a7221 */ /* 0x010fe20000010000 */
[----:B------:R-:W3:Y:S01]  /*7ed0*/  SHFL.BFLY PT, R7, R2, 0x1, 0x1f ;  /* 0x0c201f0002077f89 */ /* 0x000ee200000e0000 */
[----:B-----5:R-:W-:-:S03]  /*7ee0*/  FADD.FTZ R80, R13, R80 ;  /* 0x000000500d507221 */ /* 0x020fc60000010000 */
[----:B------:R-:W4:Y:S01]  /*7ef0*/  SHFL.BFLY PT, R5, R90, 0x1, 0x1f ;  /* 0x0c201f005a057f89 */ /* 0x000f2200000e0000 */
[----:B-1----:R-:W-:-:S03]  /*7f00*/  FADD.FTZ R12, R12, R77 ;  /* 0x0000004d0c0c7221 */ /* 0x002fc60000010000 */
[----:B------:R-:W1:Y:S01]  /*7f10*/  SHFL.BFLY PT, R9, R88, 0x1, 0x1f ;  /* 0x0c201f0058097f89 */ /* 0x000e6200000e0000 */
[----:B------:R-:W-:-:S03]  /*7f20*/  FADD.FTZ R76, R15, R76 ;  /* 0x0000004c0f4c7221 */ /* 0x000fc60000010000 */
[----:B------:R-:W5:Y:S01]  /*7f30*/  SHFL.BFLY PT, R11, R4, 0x1, 0x1f ;  /* 0x0c201f00040b7f89 */ /* 0x000f6200000e0000 */
[----:B--2---:R-:W-:-:S03]  /*7f40*/  FADD.FTZ R14, R14, R75 ;  /* 0x0000004b0e0e7221 */ /* 0x004fc60000010000 */
[----:B------:R-:W2:Y:S01]  /*7f50*/  SHFL.BFLY PT, R13, R86, 0x1, 0x1f ;  /* 0x0c201f00560d7f89 */ /* 0x000ea200000e0000 */
[----:B0-----:R-:W-:-:S03]  /*7f60*/  FADD.FTZ R33, R0, R3 ;  /* 0x0000000300217221 */ /* 0x001fc60000010000 */
[----:B------:R-:W0:Y:S01]  /*7f70*/  SHFL.BFLY PT, R15, R6, 0x1, 0x1f ;  /* 0x0c201f00060f7f89 */ /* 0x000e2200000e0000 */
[----:B------:R-:W-:-:S03]  /*7f80*/  SHF.R.S32.HI R0, RZ, 0x2, R158 ;  /* 0x00000002ff007819 */ /* 0x000fc6000001149e */
[----:B------:R-:W0:Y:S01]  /*7f90*/  SHFL.BFLY PT, R17, R84, 0x1, 0x1f ;  /* 0x0c201f0054117f89 */ /* 0x000e2200000e0000 */
[----:B---3--:R-:W-:Y:S02]  /*7fa0*/  FADD.FTZ R37, R2, R7 ;  /* 0x0000000702257221 */ /* 0x008fe40000010000 */
[----:B------:R-:W-:Y:S01]  /*7fb0*/  IMAD R2, R159, 0x78, R0 ;  /* 0x000000789f027824 */ /* 0x000fe200078e0200 */
[----:B------:R-:W3:Y:S01]  /*7fc0*/  SHFL.BFLY PT, R19, R8, 0x1, 0x1f ;  /* 0x0c201f0008137f89 */ /* 0x000ee200000e0000 */
[----:B----4-:R-:W-:-:S03]  /*7fd0*/  FADD.FTZ R35, R90, R5 ;  /* 0x000000055a237221 */ /* 0x010fc60000010000 */
[----:B------:R-:W4:Y:S01]  /*7fe0*/  SHFL.BFLY PT, R21, R82, 0x1, 0x1f ;  /* 0x0c201f0052157f89 */ /* 0x000f2200000e0000 */
[----:B-1----:R-:W-:-:S03]  /*7ff0*/  FADD.FTZ R39, R88, R9 ;  /* 0x0000000958277221 */ /* 0x002fc60000010000 */
[----:B------:R-:W1:Y:S01]  /*8000*/  SHFL.BFLY PT, R23, R10, 0x1, 0x1f ;  /* 0x0c201f000a177f89 */ /* 0x000e6200000e0000 */
        /* <DEDUP_REMOVED lines=8> */
[----:B---3--:R-:W-:-:S03]  /*8090*/  FADD.FTZ R49, R8, R19 ;  /* 0x0000001308317221 */ /* 0x008fc60000010000 */
[----:B------:R-:W-:Y:S01]  /*80a0*/  BAR.SYNC.DEFER_BLOCKING 0x0 ;  /* 0x0000000000007b1d */ /* 0x000fe20000010000 */
[----:B----4-:R-:W-:Y:S02]  /*80b0*/  FADD.FTZ R51, R82, R21 ;  /* 0x0000001552337221 */ /* 0x010fe40000010000 */
[----:B-1----:R-:W-:Y:S02]  /*80c0*/  FADD.FTZ R53, R10, R23 ;  /* 0x000000170a357221 */ /* 0x002fe40000010000 */
[----:B-----5:R-:W-:Y:S02]  /*80d0*/  FADD.FTZ R55, R80, R25 ;  /* 0x0000001950377221 */ /* 0x020fe40000010000 */
[----:B--2---:R-:W-:Y:S02]  /*80e0*/  FADD.FTZ R57, R12, R27 ;  /* 0x0000001b0c397221 */ /* 0x004fe40000010000 */
        /* <DEDUP_REMOVED lines=18> */
.L_x_21780:
[----:B------:R-:W-:Y:S05]  /*8210*/  BSYNC B0 ;  /* 0x0000000000007941 */ /* 0x000fea0003800000 */
.L_x_21779:
        /* <DEDUP_REMOVED lines=33> */
.L_x_21782:
[----:B------:R-:W-:Y:S05]  /*8430*/  BSYNC B0 ;  /* 0x0000000000007941 */ /* 0x000fea0003800000 */
.L_x_21781:
        /* <DEDUP_REMOVED lines=18> */
.L_x_21784:
[----:B------:R-:W-:Y:S05]  /*8560*/  BSYNC B0 ;  /* 0x0000000000007941 */ /* 0x000fea0003800000 */
.L_x_21783:
        /* <DEDUP_REMOVED lines=34> */
.L_x_21786:
[----:B------:R-:W-:Y:S05]  /*8790*/  BSYNC B0 ;  /* 0x0000000000007941 */ /* 0x000fea0003800000 */
.L_x_21785:
        /* <DEDUP_REMOVED lines=108> */
.L_x_21742:
[----:B------:R-:W-:Y:S01]  /*8e60*/  IMAD.MOV.U32 R42, RZ, RZ, R51 ;  /* 0x000000ffff2a7224 */ /* 0x000fe200078e0033 */
[----:B------:R-:W-:Y:S01]  /*8e70*/  MOV R40, 0x8ec0 ;  /* 0x00008ec000287802 */ /* 0x000fe20000000f00 */
[----:B------:R-:W-:-:S02]  /*8e80*/  IMAD.MOV.U32 R43, RZ, RZ, 0x1 ;  /* 0x00000001ff2b7424 */ /* 0x000fc400078e00ff */
[----:B------:R-:W-:Y:S02]  /*8e90*/  IMAD.MOV.U32 R44, RZ, RZ, 0x1f ;  /* 0x0000001fff2c7424 */ /* 0x000fe400078e00ff */
[----:B------:R-:W-:Y:S02]  /*8ea0*/  IMAD.MOV.U32 R45, RZ, RZ, -0x1 ;  /* 0xffffffffff2d7424 */ /* 0x000fe400078e00ff */
[----:B------:R-:W-:Y:S05]  /*8eb0*/  CALL.REL.NOINC `($__internal_408_$__cuda_sm70_shflsync_bfly_p) ;  /* 0x0000028000007944 */ /* 0x000fea0003c00000 */
[----:B-1----:R-:W-:Y:S01]  /*8ec0*/  IMAD.MOV.U32 R40, RZ, RZ, R42 ;  /* 0x000000ffff287224 */ /* 0x002fe200078e002a */
[----:B0-----:R-:W-:Y:S05]  /*8ed0*/  BRA `(.L_x_21787) ;  /* 0xffffa42000007947 */ /* 0x001fea000383ffff */
.L_x_21748:
[----:B------:R-:W-:Y:S01]  /*8ee0*/  IMAD.MOV.U32 R42, RZ, RZ, R49 ;  /* 0x000000ffff2a7224 */ /* 0x000fe200078e0031 */
[----:B------:R-:W-:Y:S01]  /*8ef0*/  MOV R40, 0x8f40 ;  /* 0x00008f4000287802 */ /* 0x000fe20000000f00 */
[----:B------:R-:W-:Y:S02]  /*8f00*/  IMAD.MOV.U32 R43, RZ, RZ, 0x1 ;  /* 0x00000001ff2b7424 */ /* 0x000fe400078e00ff */
[----:B------:R-:W-:Y:S02]  /*8f10*/  IMAD.MOV.U32 R44, RZ, RZ, 0x1f ;  /* 0x0000001fff2c7424 */ /* 0x000fe400078e00ff */
[----:B------:R-:W-:Y:S02]  /*8f20*/  IMAD.MOV.U32 R45, RZ, RZ, -0x1 ;  /* 0xffffffffff2d7424 */ /* 0x000fe400078e00ff */
[----:B------:R-:W-:Y:S05]  /*8f30*/  CALL.REL.NOINC `($__internal_408_$__cuda_sm70_shflsync_bfly_p) ;  /* 0x0000020000007944 */ /* 0x000fea0003c00000 */
[----:B-1----:R-:W-:Y:S01]  /*8f40*/  IMAD.MOV.U32 R40, RZ, RZ, R42 ;  /* 0x000000ffff287224 */ /* 0x002fe200078e002a */
[----:B0-----:R-:W-:Y:S05]  /*8f50*/  BRA `(.L_x_21788) ;  /* 0xffffb79000007947 */ /* 0x001fea000383ffff */
.L_x_21751:
        /* <DEDUP_REMOVED lines=8> */
.L_x_21752:
[----:B------:R-:W-:Y:S01]  /*8fe0*/  IMAD.MOV.U32 R42, RZ, RZ, R155 ;  /* 0x000000ffff2a7224 */ /* 0x000fe200078e009b */
[----:B------:R-:W-:Y:S01]  /*8ff0*/  MOV R40, 0x9040 ;  /* 0x0000904000287802 */ /* 0x000fe20000000f00 */
[----:B------:R-:W-:Y:S02]  /*9000*/  IMAD.MOV.U32 R43, RZ, RZ, 0x8 ;  /* 0x00000008ff2b7424 */ /* 0x000fe400078e00ff */
[----:B------:R-:W-:Y:S02]  /*9010*/  IMAD.MOV.U32 R44, RZ, RZ, 0x1f ;  /* 0x0000001fff2c7424 */ /* 0x000fe400078e00ff */
[----:B------:R-:W-:Y:S02]  /*9020*/  IMAD.MOV.U32 R45, RZ, RZ, -0x1 ;  /* 0xffffffffff2d7424 */ /* 0x000fe400078e00ff */
[----:B------:R-:W-:Y:S05]  /*9030*/  CALL.REL.NOINC `($__internal_408_$__cuda_sm70_shflsync_bfly_p) ;  /* 0x0000010000007944 */ /* 0x000fea0003c00000 */
[----:B-1----:R-:W-:Y:S01]  /*9040*/  FMNMX.FTZ R5, R155, R42, !PT ;  /* 0x0000002a9b057209 */ /* 0x002fe20007810000 */
[----:B0-----:R-:W-:Y:S01]  /*9050*/  IMAD.MOV.U32 R43, RZ, RZ, 0x4 ;  /* 0x00000004ff2b7424 */ /* 0x001fe200078e00ff */
[----:B------:R-:W-:Y:S01]  /*9060*/  MOV R40, 0x90b0 ;  /* 0x000090b000287802 */ /* 0x000fe20000000f00 */
[----:B------:R-:W-:-:S02]  /*9070*/  IMAD.MOV.U32 R44, RZ, RZ, 0x1f ;  /* 0x0000001fff2c7424 */ /* 0x000fc400078e00ff */
[----:B------:R-:W-:Y:S02]  /*9080*/  IMAD.MOV.U32 R45, RZ, RZ, -0x1 ;  /* 0xffffffffff2d7424 */ /* 0x000fe400078e00ff */
[----:B------:R-:W-:Y:S02]  /*9090*/  IMAD.MOV.U32 R42, RZ, RZ, R5 ;  /* 0x000000ffff2a7224 */ /* 0x000fe400078e0005 */
[----:B------:R-:W-:Y:S05]  /*90a0*/  CALL.REL.NOINC `($__internal_408_$__cuda_sm70_shflsync_bfly_p) ;  /* 0x0000009000007944 */ /* 0x000fea0003c00000 */
[----:B-1----:R-:W-:Y:S01]  /*90b0*/  FMNMX.FTZ R5, R5, R42, !PT ;  /* 0x0000002a05057209 */ /* 0x002fe20007810000 */
[----:B0-----:R-:W-:Y:S01]  /*90c0*/  IMAD.MOV.U32 R43, RZ, RZ, 0x2 ;  /* 0x00000002ff2b7424 */ /* 0x001fe200078e00ff */
[----:B------:R-:W-:Y:S01]  /*90d0*/  MOV R40, 0x9120 ;  /* 0x0000912000287802 */ /* 0x000fe20000000f00 */
[----:B------:R-:W-:Y:S02]  /*90e0*/  IMAD.MOV.U32 R44, RZ, RZ, 0x1f ;  /* 0x0000001fff2c7424 */ /* 0x000fe400078e00ff */
[----:B------:R-:W-:Y:S02]  /*90f0*/  IMAD.MOV.U32 R45, RZ, RZ, -0x1 ;  /* 0xffffffffff2d7424 */ /* 0x000fe400078e00ff */
[----:B------:R-:W-:Y:S02]  /*9100*/  IMAD.MOV.U32 R42, RZ, RZ, R5 ;  /* 0x000000ffff2a7224 */ /* 0x000fe400078e0005 */
[----:B------:R-:W-:Y:S05]  /*9110*/  CALL.REL.NOINC `($__internal_408_$__cuda_sm70_shflsync_bfly_p) ;  /* 0x0000002000007944 */ /* 0x000fea0003c00000 */
[----:B-1----:R-:W-:Y:S01]  /*9120*/  IMAD.MOV.U32 R6, RZ, RZ, R42 ;  /* 0x000000ffff067224 */ /* 0x002fe200078e002a */
[----:B0-----:R-:W-:Y:S05]  /*9130*/  BRA `(.L_x_21790) ;  /* 0xffffb7b000007947 */ /* 0x001fea000383ffff */
        .weak           $__internal_408_$__cuda_sm70_shflsync_bfly_p
        .type           $__internal_408_$__cuda_sm70_shflsync_bfly_p,@function
        .size           $__internal_408_$__cuda_sm70_shflsync_bfly_p,(.L_x_23575 - $__internal_408_$__cuda_sm70_shflsync_bfly_p)
$__internal_408_$__cuda_sm70_shflsync_bfly_p:
[----:B------:R-:W-:Y:S01]  /*9140*/  IMAD.MOV.U32 R41, RZ, RZ, 0x0 ;  /* 0x00000000ff297424 */ /* 0x000fe200078e00ff */
[----:B------:R-:W-:Y:S04]  /*9150*/  WARPSYNC R45 ;  /* 0x0000002d00007348 */ /* 0x000fe80003800000 */
[----:B------:R0:W1:Y:S01]  /*9160*/  SHFL.BFLY PT, R42, R42, R43, R44 ;  /* 0x0c00002b2a2a7389 */ /* 0x00006200000e002c */
[----:B------:R-:W-:Y:S05]  /*9170*/  RET.REL.NODEC R40 `(_ZN4vllm25paged_attention_v1_kernelIffLi120ELi16ELi128ELNS_18Fp8KVCacheDataTypeE0ELb1EEEvPT_PKS2_PKT0_S8_ifPKiSA_iPKfiiiSC_SC_iiiii) ;  /* 0xffff6e8028007950 */ /* 0x000fea0003c3ffff */
.L_x_21791:
        /* <DEDUP_REMOVED lines=16> */
.L_x_23575:


//--------------------- .text._ZN4vllm25paged_attention_v1_kernelIffLi112ELi16ELi128ELNS_18Fp8KVCacheDataTypeE0ELb1EEEvPT_PKS2_PKT0_S8_ifPKiSA_iPKfiiiSC_SC_iiiii --------------------------
	.section	.text._ZN4vllm25paged_attention_v1_kernelIffLi112ELi16ELi128ELNS_18Fp8KVCacheDataTypeE0ELb1EEEvPT_PKS2_PKT0_S8_ifPKiSA_iPKfiiiSC_SC_iiiii,"ax",@progbits
	.sectioninfo	@"SHI_REGISTERS=174"
	.align	128
        .global         _ZN4vllm25paged_attention_v1_kernelIffLi112ELi16ELi128ELNS_18Fp8KVCacheDataTypeE0ELb1EEEvPT_PKS2_PKT0_S8_ifPKiSA_iPKfiiiSC_SC_iiiii
        .type           _ZN4vllm25paged_attention_v1_kernelIffLi112ELi16ELi128ELNS_18Fp8KVCacheDataTypeE0ELb1EEEvPT_PKS2_PKT0_S8_ifPKiSA_iPKfiiiSC_SC_iiiii,@function
        .size           _ZN4vllm25paged_attention_v1_kernelIffLi112ELi16ELi128ELNS_18Fp8KVCacheDataTypeE0ELb1EEEvPT_PKS2_PKT0_S8_ifPKiSA_iPKfiiiSC_SC_iiiii,(.L_x_23576 - _ZN4vllm25paged_attention_v1_kernelIffLi112ELi16ELi128ELNS_18Fp8KVCacheDataTypeE0ELb1EEEvPT_PKS2_PKT0_S8_ifPKiSA_iPKfiiiSC_SC_iiiii)
        .other          _ZN4vllm25paged_attention_v1_kernelIffLi112ELi16ELi128ELNS_18Fp8KVCacheDataTypeE0ELb1EEEvPT_PKS2_PKT0_S8_ifPKiSA_iPKfiiiSC_SC_iiiii,@"STO_CUDA_ENTRY STV_DEFAULT"
_ZN4vllm25paged_attention_v1_kernelIffLi112ELi16ELi128ELNS_18Fp8KVCacheDataTypeE0ELb1EEEvPT_PKS2_PKT0_S8_ifPKiSA_iPKfiiiSC_SC_iiiii:
.text._ZN4vllm25paged_attention_v1_kernelIffLi112ELi16ELi128ELNS_18Fp8KVCacheDataTypeE0ELb1EEEvPT_PKS2_PKT0_S8_ifPKiSA_iPKfiiiSC_SC_iiiii:
        /* <DEDUP_REMOVED lines=40> */
[----:B------:R-:W-:-:S04]  /*0280*/  IABS R5, R9 ;  /* 0x0000000900057213 */ /* 0x000fc80000000000 */
        /* <DEDUP_REMOVED lines=9> */
[----:B---3--:R-:W-:-:S03]  /*0320*/  LEA.HI R2, R79, R79, RZ, 0x1 ;  /* 0x0000004f4f027211 */ /* 0x008fc600078f08ff */
        /* <DEDUP_REMOVED lines=46> */
.L_x_21796:
        /* <DEDUP_REMOVED lines=11> */
.L_x_21795:
[----:B------:R-:W-:Y:S05]  /*06c0*/  BSYNC B1 ;  /* 0x0000000000017941 */ /* 0x000fea0003800000 */
.L_x_21794:
        /* <DEDUP_REMOVED lines=10> */
.L_x_21797:
        /* <DEDUP_REMOVED lines=17> */
.L_x_21793:
[----:B-1----:R-:W-:Y:S05]  /*0880*/  BSYNC B0 ;  /* 0x0000000000007941 */ /* 0x002fea0003800000 */
.L_x_21792:
        /* <DEDUP_REMOVED lines=49> */
[C---:B------:R-:W-:Y:S01]  /*0ba0*/  IMAD R100, R159.reuse, 0xe0, RZ ;  /* 0x000000e09f647824 */ /* 0x040fe200078e02ff */
        /* <DEDUP_REMOVED lines=20> */
[----:B------:R-:W-:-:S02]  /*0cf0*/  LOP3.LUT R11, R11, 0xfffffffc, RZ, 0xc0, !PT ;  /* 0xfffffffc0b0b7812 */ /* 0x000fc400078ec0ff */
[----:B------:R-:W-:Y:S02]  /*0d00*/  IADD3 R10, R159, 0xc, RZ ;  /* 0x0000000c9f0a7810 */ /* 0x000fe40007ffe0ff */
[----:B------:R-:W-:Y:S01]  /*0d10*/  LOP3.LUT R9, R9, 0xfffffffc, RZ, 0xc0, !PT ;  /* 0xfffffffc09097812 */ /* 0x000fe200078ec0ff */
[----:B------:R-:W-:Y:S01]  /*0d20*/  IMAD.IADD R152, R152, 0x1, -R11 ;  /* 0x0000000198987824 */ /* 0x000fe200078e0a0b */
[----:B------:R-:W-:Y:S01]  /*0d30*/  IADD3 R11, R159, 0xa, RZ ;  /* 0x0000000a9f0b7810 */ /* 0x000fe20007ffe0ff */
[----:B------:R-:W-:Y:S01]  /*0d40*/  IMAD.SHL.U32 R144, R10, 0x2, RZ ;  /* 0x000000020a907824 */ /* 0x000fe200078e00ff */
[----:B------:R-:W-:Y:S01]  /*0d50*/  LOP3.LUT R15, R15, 0xfffffffc, RZ, 0xc0, !PT ;  /* 0xfffffffc0f0f7812 */ /* 0x000fe200078ec0ff */
[----:B------:R-:W-:Y:S01]  /*0d60*/  IMAD.IADD R154, R154, 0x1, -R9 ;  /* 0x000000019a9a7824 */ /* 0x000fe200078e0a09 */
        /* <DEDUP_REMOVED lines=14> */
[----:B------:R-:W-:Y:S01]  /*0e50*/  SHF.R.S32.HI R19, RZ, 0x1f, R140 ;  /* 0x0000001fff137819 */ /* 0x000fe2000001148c */
[----:B------:R-:W-:Y:S01]  /*0e60*/  IMAD.IADD R146, R146, 0x1, -R13 ;  /* 0x0000000192927824 */ /* 0x000fe200078e0a0d */
[----:B------:R-:W-:-:S02]  /*0e70*/  IADD3 R13, R159, 0x12, RZ ;  /* 0x000000129f0d7810 */ /* 0x000fc40007ffe0ff */
[----:B------:R-:W-:Y:S02]  /*0e80*/  LEA.HI R17, R17, R142, RZ, 0x2 ;  /* 0x0000008e11117211 */ /* 0x000fe400078f10ff */
[----:B------:R-:W-:Y:S01]  /*0e90*/  LEA.HI R19, R19, R140, RZ, 0x2 ;  /* 0x0000008c13137211 */ /* 0x000fe200078f10ff */
[----:B------:R-:W-:Y:S01]  /*0ea0*/  IMAD.SHL.U32 R138, R13, 0x2, RZ ;  /* 0x000000020d8a7824 */ /* 0x000fe200078e00ff */
        /* <DEDUP_REMOVED lines=266> */
.L_x_21806:
        /* <DEDUP_REMOVED lines=81> */
[----:B------:R-:W-:Y:S02]  /*2460*/  IADD3.X R42, R29, R164, R70, P0, P1 ;  /* 0x000000a41d2a7210 */ /* 0x000fe400007e2446 */
        /* <DEDUP_REMOVED lines=92> */
[C---:B------:R-:W-:Y:S02]  /*2a30*/  LEA R52, P2, R45.reuse, c[0x0][0x170], 0x2 ;  /* 0x00005c002d347a11 */ /* 0x040fe400078410ff */
[----:B------:R-:W-:Y:S02]  /*2a40*/  IADD3.X R44, R58, R164, R17, P0, P1 ;  /* 0x000000a43a2c7210 */ /* 0x000fe400007e2411 */
        /* <DEDUP_REMOVED lines=34> */
[C---:B------:R-:W-:Y:S02]  /*2c70*/  LEA R80, P6, R81.reuse, c[0x0][0x170], 0x2 ;  /* 0x00005c0051507a11 */ /* 0x040fe400078c10ff */
[----:B------:R-:W-:Y:S02]  /*2c80*/  IADD3.X R84, R64, R164, R23, P0, P1 ;  /* 0x000000a440547210 */ /* 0x000fe400007e2417 */
[----:B------:R-:W-:-:S02]  /*2c90*/  LEA.HI.X R81, R81, c[0x0][0x174], R82, 0x2, P6 ;  /* 0x00005d0051517a11 */ /* 0x000fc400030f1452 */
[C---:B------:R-:W-:Y:S02]  /*2ca0*/  LEA R82, P6, R83.reuse, c[0x0][0x170], 0x2 ;  /* 0x00005c0053527a11 */ /* 0x040fe400078c10ff */
[----:B------:R-:W-:Y:S02]  /*2cb0*/  IADD3 R47, P4, P5, R110, R168, R109 ;  /* 0x000000a86e2f7210 */ /* 0x000fe40007d9e06d */
[----:B------:R-:W-:Y:S01]  /*2cc0*/  LEA.HI.X R83, R83, c[0x0][0x174], R84, 0x2, P6 ;  /* 0x00005d0053537a11 */ /* 0x000fe200030f1454 */
[----:B------:R-:W5:Y:S01]  /*2cd0*/  LDG.E.64.CONSTANT R80, [R80.64] ;  /* 0x0000000a50507981 */ /* 0x000f62000c1e9b00 */
[----:B------:R-:W-:Y:S02]  /*2ce0*/  IADD3.X R86, R65, R164, R24, P4, P5 ;  /* 0x000000a441567210 */ /* 0x000fe400027ea418 */
[C---:B------:R-:W-:Y:S02]  /*2cf0*/  LEA R84, P6, R47.reuse, c[0x0][0x170], 0x2 ;  /* 0x00005c002f547a11 */ /* 0x040fe400078c10ff */
[----:B------:R-:W-:Y:S01]  /*2d00*/  IADD3 R45, P2, P3, R108, R168, R107 ;  /* 0x000000a86c2d7210 */ /* 0x000fe20007b5e06b */
[----:B------:R-:W5:Y:S01]  /*2d10*/  LDG.E.64.CONSTANT R82, [R82.64] ;  /* 0x0000000a52527981 */ /* 0x000f62000c1e9b00 */
[----:B------:R-:W-:-:S02]  /*2d20*/  LEA.HI.X R85, R47, c[0x0][0x174], R86, 0x2, P6 ;  /* 0x00005d002f557a11 */ /* 0x000fc400030f1456 */
[----:B------:R-:W-:Y:S02]  /*2d30*/  IADD3.X R46, R66, R164, R25, P2, P3 ;  /* 0x000000a4422e7210 */ /* 0x000fe400017e6419 */
[C---:B------:R-:W-:Y:S02]  /*2d40*/  LEA R86, P6, R45.reuse, c[0x0][0x170], 0x2 ;  /* 0x00005c002d567a11 */ /* 0x040fe400078c10ff */
[----:B------:R-:W-:Y:S01]  /*2d50*/  IADD3 R44, P0, P1, R106, R168, R105 ;  /* 0x000000a86a2c7210 */ /* 0x000fe2000791e069 */
[----:B------:R-:W5:Y:S01]  /*2d60*/  LDG.E.64.CONSTANT R84, [R84.64] ;  /* 0x0000000a54547981 */ /* 0x000f62000c1e9b00 */
[----:B------:R-:W-:Y:S02]  /*2d70*/  LEA.HI.X R87, R45, c[0x0][0x174], R46, 0x2, P6 ;  /* 0x00005d002d577a11 */ /* 0x000fe400030f142e */
[----:B------:R-:W-:Y:S02]  /*2d80*/  LEA R88, P6, R44, c[0x0][0x170], 0x2 ;  /* 0x00005c002c587a11 */ /* 0x000fe400078c10ff */
[----:B0-----:R-:W-:-:S02]  /*2d90*/  IADD3.X R43, R67, R164, R26, P0, P1 ;  /* 0x000000a4432b7210 */ /* 0x001fc400007e241a */
        /* <DEDUP_REMOVED lines=43> */
[----:B------:R-:W-:Y:S01]  /*3050*/  ISETP.NE.AND P0, PT, R159, RZ, PT ;  /* 0x000000ff9f00720c */ /* 0x000fe20003f05270 */
[----:B------:R-:W-:-:S02]  /*3060*/  FFMA.FTZ R54, R92, R54, R95 ;  /* 0x000000365c367223 */ /* 0x000fc4000001005f */
[----:B------:R-:W-:-:S04]  /*3070*/  FFMA.FTZ R55, R93, R55, R40 ;  /* 0x000000375d377223 */ /* 0x000fc80000010028 */
[----:B------:R-:W-:Y:S01]  /*3080*/  FADD.FTZ R55, R54, R55 ;  /* 0x0000003736377221 */ /* 0x000fe20000010000 */
[----:B------:R-:W-:Y:S05]  /*3090*/  BRA.DIV ~URZ, `(.L_x_21803) ;  /* 0x000058227f007947 */ /* 0x000fea000b800000 */
[----:B------:R0:W1:Y:S02]  /*30a0*/  SHFL.BFLY PT, R40, R55, 0x1, 0x1f ;  /* 0x0c201f0037287f89 */ /* 0x00006400000e0000 */
.L_x_21848:
        /* <DEDUP_REMOVED lines=10> */
.L_x_21802:
[----:B------:R-:W-:-:S13]  /*3150*/  ISETP.NE.AND P0, PT, R159, RZ, PT ;  /* 0x000000ff9f00720c */ /* 0x000fda0003f05270 */
[----:B------:R-:W-:Y:S02]  /*3160*/  @!P0 IMAD R40, R163, 0x10, R156 ;  /* 0x00000010a3288824 */ /* 0x000fe400078e029c */
[----:B------:R-:W-:-:S05]  /*3170*/  @!P0 IMAD.MOV.U32 R41, RZ, RZ, -0x800001 ;  /* 0xff7fffffff298424 */ /* 0x000fca00078e00ff */
[----:B------:R0:W-:Y:S02]  /*3180*/  @!P0 STS [R40.X4+0x1e0], R41 ;  /* 0x0001e02928008388 */ /* 0x0001e40000004800 */
.L_x_21804:
[----:B------:R-:W-:Y:S05]  /*3190*/  BSYNC B1 ;  /* 0x0000000000017941 */ /* 0x000fea0003800000 */
.L_x_21801:
[----:B------:R-:W-:-:S04]  /*31a0*/  IADD3 R163, R163, 0x4, RZ ;  /* 0x00000004a3a37810 */ /* 0x000fc80007ffe0ff */
[----:B------:R-:W-:-:S13]  /*31b0*/  ISETP.GE.AND P0, PT, R163, R78, PT ;  /* 0x0000004ea300720c */ /* 0x000fda0003f06270 */
[----:B01----:R-:W-:Y:S01]  /*31c0*/  @P0 CALL.REL.NOINC `(.L_x_21805) ;  /* 0x0000001000000944 */ /* 0x003fe20003c00000 */
[----:B------:R-:W-:Y:S05]  /*31d0*/  BRA `(.L_x_21806) ;  /* 0xffffed7000007947 */ /* 0x000fea000383ffff */
.L_x_21805:
[----:B------:R-:W-:Y:S05]  /*31e0*/  BRA `(.L_x_21799) ;  /* 0x0000132000007947 */ /* 0x000fea0003800000 */
.L_x_21800:
[----:B------:R-:W-:Y:S01]  /*31f0*/  IADD3 R164, -R162, 0x1, RZ ;  /* 0x00000001a2a47810 */ /* 0x000fe20007ffe1ff */
[----:B------:R-:W-:Y:S02]  /*3200*/  IMAD.MOV.U32 R157, RZ, RZ, -0x800001 ;  /* 0xff7fffffff9d7424 */ /* 0x000fe400078e00ff */
[----:B------:R-:W-:-:S03]  /*3210*/  IMAD.MOV.U32 R163, RZ, RZ, R161 ;  /* 0x000000ffffa37224 */ /* 0x000fc600078e00a1 */
.L_x_21811:
        /* <DEDUP_REMOVED lines=78> */
[----:B------:R-:W3:Y:S01]  /*3700*/  LDG.E.64.CONSTANT R84, [R84.64] ;  /* 0x0000000a54547981 */ /* 0x000ee2000c1e9b00 */
[----:B------:R-:W-:Y:S02]  /*3710*/  IADD3 R40, P0, P1, R150, R170, R149 ;  /* 0x000000aa96287210 */ /* 0x000fe4000791e095 */
[----:B------:R-:W-:Y:S02]  /*3720*/  LEA.HI.X R87, R41, c[0x0][0x174], R42, 0x2, P2 ;  /* 0x00005d0029577a11 */ /* 0x000fe400010f142a */
[C---:B------:R-:W-:Y:S02]  /*3730*/  LEA R50, P2, R40.reuse, c[0x0][0x170], 0x2 ;  /* 0x00005c0028327a11 */ /* 0x040fe400078410ff */
[----:B------:R-:W-:Y:S02]  /*3740*/  IADD3.X R41, R29, R168, R70, P0, P1 ;  /* 0x000000a81d297210 */ /* 0x000fe400007e2446 */
[----:B------:R-:W4:Y:S02]  /*3750*/  LDG.E.64.CONSTANT R86, [R86.64] ;  /* 0x0000000a56567981 */ /* 0x000f24000c1e9b00 */
[----:B------:R-:W-:-:S06]  /*3760*/  LEA.HI.X R51, R40, c[0x0][0x174], R41, 0x2, P2 ;  /* 0x00005d0028337a11 */ /* 0x000fcc00010f1429 */
[----:B------:R-:W5:Y:S01]  /*3770*/  LDG.E.64.CONSTANT R50, [R50.64] ;  /* 0x0000000a32327981 */ /* 0x000f62000c1e9b00 */
[----:B------:R-:W-:-:S04]  /*3780*/  IADD3 R41, P0, P1, R148, R170, R147 ;  /* 0x000000aa94297210 */ /* 0x000fc8000791e093 */
[C---:B------:R-:W-:Y:S02]  /*3790*/  LEA R80, P2, R41.reuse, c[0x0][0x170], 0x2 ;  /* 0x00005c0029507a11 */ /* 0x040fe400078410ff */
[----:B------:R-:W-:Y:S02]  /*37a0*/  IADD3.X R42, R30, R168, R5, P0, P1 ;  /* 0x000000a81e2a7210 */ /* 0x000fe400007e2405 */
        /* <DEDUP_REMOVED lines=19> */
[----:B--2---:R-:W-:Y:S02]  /*38e0*/  FMUL.FTZ R89, R54, R42 ;  /* 0x0000002a36597220 */ /* 0x004fe40000410000 */
[----:B------:R-:W-:Y:S02]  /*38f0*/  FMUL.FTZ R42, R55, R43 ;  /* 0x0000002b372a7220 */ /* 0x000fe40000410000 */
[----:B---3--:R-:W-:Y:S01]  /*3900*/  FFMA.FTZ R89, R84, R40, R89 ;  /* 0x0000002854597223 */ /* 0x008fe20000010059 */
[----:B------:R-:W-:Y:S01]  /*3910*/  IADD3 R40, P0, P1, R140, R170, R139 ;  /* 0x000000aa8c287210 */ /* 0x000fe2000791e08b */
[----:B------:R-:W-:-:S03]  /*3920*/  FFMA.FTZ R42, R85, R41, R42 ;  /* 0x00000029552a7223 */ /* 0x000fc6000001002a */
[----:B------:R-:W-:Y:S02]  /*3930*/  LEA R54, P2, R40, c[0x0][0x170], 0x2 ;  /* 0x00005c0028367a11 */ /* 0x000fe400078410ff */
[----:B------:R-:W-:Y:S01]  /*3940*/  IADD3.X R41, R34, R168, R9, P0, P1 ;  /* 0x000000a822297210 */ /* 0x000fe200007e2409 */
[----:B----4-:R-:W-:-:S03]  /*3950*/  FFMA.FTZ R85, R86, R44, R89 ;  /* 0x0000002c56557223 */ /* 0x010fc60000010059 */
[----:B------:R-:W-:Y:S02]  /*3960*/  LEA.HI.X R55, R40, c[0x0][0x174], R41, 0x2, P2 ;  /* 0x00005d0028377a11 */ /* 0x000fe400010f1429 */
[----:B------:R-:W-:Y:S01]  /*3970*/  IADD3 R40, P0, P1, R138, R170, R137 ;  /* 0x000000aa8a287210 */ /* 0x000fe2000791e089 */
[----:B------:R-:W-:Y:S02]  /*3980*/  FFMA.FTZ R42, R87, R45, R42 ;  /* 0x0000002d572a7223 */ /* 0x000fe4000001002a */
[----:B-----5:R-:W-:Y:S01]  /*3990*/  FFMA.FTZ R85, R50, R46, R85 ;  /* 0x0000002e32557223 */ /* 0x020fe20000010055 */
[----:B------:R-:W-:Y:S01]  /*39a0*/  IADD3.X R41, R35, R168, R10, P0, P1 ;  /* 0x000000a823297210 */ /* 0x000fe200007e240a */
[----:B------:R-:W2:Y:S01]  /*39b0*/  LDG.E.64.CONSTANT R54, [R54.64] ;  /* 0x0000000a36367981 */ /* 0x000ea2000c1e9b00 */
[----:B------:R-:W-:Y:S01]  /*39c0*/  LEA R50, P2, R40, c[0x0][0x170], 0x2 ;  /* 0x00005c0028327a11 */ /* 0x000fe200078410ff */
[----:B------:R-:W-:-:S03]  /*39d0*/  FFMA.FTZ R84, R51, R47, R42 ;  /* 0x0000002f33547223 */ /* 0x000fc6000001002a */
[----:B------:R-:W-:Y:S02]  /*39e0*/  LEA.HI.X R51, R40, c[0x0][0x174], R41, 0x2, P2 ;  /* 0x00005d0028337a11 */ /* 0x000fe400010f1429 */
[----:B------:R-:W0:Y:S01]  /*39f0*/  LDS.128 R40, [R100+0x20] ;  /* 0x0000200064287984 */ /* 0x000e220000000c00 */
[----:B------:R-:W-:-:S03]  /*3a00*/  IADD3 R44, P0, P1, R136, R170, R135 ;  /* 0x000000aa882c7210 */ /* 0x000fc6000791e087 */
[----:B------:R-:W3:Y:S01]  /*3a10*/  LDG.E.64.CONSTANT R50, [R50.64] ;  /* 0x0000000a32327981 */ /* 0x000ee2000c1e9b00 */
[----:B------:R-:W-:Y:S02]  /*3a20*/  LEA R86, P2, R44, c[0x0][0x170], 0x2 ;  /* 0x00005c002c567a11 */ /* 0x000fe400078410ff */
[----:B------:R-:W-:-:S04]  /*3a30*/  IADD3.X R45, R36, R168, R11, P0, P1 ;  /* 0x000000a8242d7210 */ /* 0x000fc800007e240b */
[----:B------:R-:W-:Y:S02]  /*3a40*/  LEA.HI.X R87, R44, c[0x0][0x174], R45, 0x2, P2 ;  /* 0x00005d002c577a11 */ /* 0x000fe400010f142d */
[----:B------:R-:W1:Y:S04]  /*3a50*/  LDS.128 R44, [R100+0x30] ;  /* 0x00003000642c7984 */ /* 0x000e680000000c00 */
[----:B------:R-:W4:Y:S01]  /*3a60*/  LDG.E.64.CONSTANT R86, [R86.64] ;  /* 0x0000000a56567981 */ /* 0x000f22000c1e9b00 */
[----:B0-----:R-:W-:Y:S02]  /*3a70*/  FFMA.FTZ R85, R80, R40, R85 ;  /* 0x0000002850557223 */ /* 0x001fe40000010055 */
[----:B------:R-:W-:Y:S02]  /*3a80*/  FFMA.FTZ R40, R81, R41, R84 ;  /* 0x0000002951287223 */ /* 0x000fe40000010054 */
[----:B------:R-:W-:Y:S01]  /*3a90*/  FFMA.FTZ R41, R82, R42, R85 ;  /* 0x0000002a52297223 */ /* 0x000fe20000010055 */
[----:B------:R-:W-:Y:S01]  /*3aa0*/  IADD3 R42, P0, P1, R134, R170, R133 ;  /* 0x000000aa862a7210 */ /* 0x000fe2000791e085 */
[----:B------:R-:W-:-:S03]  /*3ab0*/  FFMA.FTZ R40, R83, R43, R40 ;  /* 0x0000002b53287223 */ /* 0x000fc60000010028 */
        /* <DEDUP_REMOVED lines=25> */
[----:B-1----:R-:W-:-:S03]  /*3c50*/  FFMA.FTZ R41, R52, R44, R41 ;  /* 0x0000002c34297223 */ /* 0x002fc60000010029 */
[----:B------:R-:W-:Y:S02]  /*3c60*/  LEA R52, P2, R42, c[0x0][0x170], 0x2 ;  /* 0x00005c002a347a11 */ /* 0x000fe400078410ff */
[----:B------:R-:W-:Y:S01]  /*3c70*/  IADD3.X R43, R58, R168, R17, P0, P1 ;  /* 0x000000a83a2b7210 */ /* 0x000fe200007e2411 */
[----:B------:R-:W-:-:S03]  /*3c80*/  FFMA.FTZ R40, R53, R45, R40 ;  /* 0x0000002d35287223 */ /* 0x000fc60000010028 */
[----:B------:R-:W-:-:S06]  /*3c90*/  LEA.HI.X R53, R42, c[0x0][0x174], R43, 0x2, P2 ;  /* 0x00005d002a357a11 */ /* 0x000fcc00010f142b */
[----:B------:R-:W5:Y:S01]  /*3ca0*/  LDG.E.64.CONSTANT R52, [R52.64] ;  /* 0x0000000a34347981 */ /* 0x000f62000c1e9b00 */
[----:B------:R-:W-:Y:S02]  /*3cb0*/  FFMA.FTZ R45, R48, R46, R41 ;  /* 0x0000002e302d7223 */ /* 0x000fe40000010029 */
[----:B------:R-:W-:Y:S02]  /*3cc0*/  FFMA.FTZ R44, R49, R47, R40 ;  /* 0x0000002f312c7223 */ /* 0x000fe40000010028 */
[----:B------:R-:W2:Y:S02]  /*3cd0*/  LDS.128 R40, [R100+0x40] ;  /* 0x0000400064287984 */ /* 0x000ea40000000c00 */
        /* <DEDUP_REMOVED lines=10> */
[----:B----4-:R-:W-:-:S03]  /*3d80*/  FFMA.FTZ R41, R86, R44, R49 ;  /* 0x0000002c56297223 */ /* 0x010fc60000010031 */
[----:B------:R-:W0:Y:S01]  /*3d90*/  LDS.128 R48, [R100+0x60] ;  /* 0x0000600064307984 */ /* 0x000e220000000c00 */
[----:B------:R-:W-:Y:S02]  /*3da0*/  FFMA.FTZ R44, R87, R45, R40 ;  /* 0x0000002d572c7223 */ /* 0x000fe40000010028 */
[----:B-----5:R-:W-:Y:S02]  /*3db0*/  FFMA.FTZ R45, R88, R46, R41 ;  /* 0x0000002e582d7223 */ /* 0x020fe40000010029 */
[----:B------:R-:W1:Y:S01]  /*3dc0*/  LDS.128 R40, [R100+0x70] ;  /* 0x0000700064287984 */ /* 0x000e620000000c00 */
[----:B------:R-:W-:Y:S01]  /*3dd0*/  IADD3 R46, P0, P1, R120, R170, R119 ;  /* 0x000000aa782e7210 */ /* 0x000fe2000791e077 */
[----:B------:R-:W-:-:S03]  /*3de0*/  FFMA.FTZ R44, R89, R47, R44 ;  /* 0x0000002f592c7223 */ /* 0x000fc6000001002c */
[----:B------:R-:W-:Y:S02]  /*3df0*/  LEA R94, P2, R46, c[0x0][0x170], 0x2 ;  /* 0x00005c002e5e7a11 */ /* 0x000fe400078410ff */
[----:B------:R-:W-:-:S04]  /*3e00*/  IADD3.X R47, R60, R168, R19, P0, P1 ;  /* 0x000000a83c2f7210 */ /* 0x000fc800007e2413 */
[----:B------:R-:W-:-:S06]  /*3e10*/  LEA.HI.X R95, R46, c[0x0][0x174], R47, 0x2, P2 ;  /* 0x00005d002e5f7a11 */ /* 0x000fcc00010f142f */
[----:B------:R-:W3:Y:S01]  /*3e20*/  LDG.E.64.CONSTANT R94, [R94.64] ;  /* 0x0000000a5e5e7981 */ /* 0x000ee2000c1e9b00 */
[----:B0-----:R-:W-:Y:S02]  /*3e30*/  FFMA.FTZ R45, R90, R48, R45 ;  /* 0x000000305a2d7223 */ /* 0x001fe4000001002d */
[----:B------:R-:W-:Y:S01]  /*3e40*/  FFMA.FTZ R44, R91, R49, R44 ;  /* 0x000000315b2c7223 */ /* 0x000fe2000001002c */
[----:B------:R-:W-:Y:S01]  /*3e50*/  IADD3 R48, P0, P1, R118, R170, R117 ;  /* 0x000000aa76307210 */ /* 0x000fe2000791e075 */
[----:B------:R-:W-:Y:S02]  /*3e60*/  FFMA.FTZ R45, R82, R50, R45 ;  /* 0x00000032522d7223 */ /* 0x000fe4000001002d */
[----:B------:R-:W-:Y:S01]  /*3e70*/  FFMA.FTZ R44, R83, R51, R44 ;  /* 0x00000033532c7223 */ /* 0x000fe2000001002c */
[----:B------:R-:W-:Y:S01]  /*3e80*/  LEA R96, P2, R48, c[0x0][0x170], 0x2 ;  /* 0x00005c0030607a11 */ /* 0x000fe200078410ff */
[----:B-1----:R-:W-:Y:S02]  /*3e90*/  FFMA.FTZ R49, R84, R40, R45 ;  /* 0x0000002854317223 */ /* 0x002fe4000001002d */
[----:B------:R-:W-:-:S02]  /*3ea0*/  FFMA.FTZ R40, R85, R41, R44 ;  /* 0x0000002955287223 */ /* 0x000fc4000001002c */
[----:B------:R-:W0:Y:S02]  /*3eb0*/  LDS.128 R44, [R100+0x80] ;  /* 0x00008000642c7984 */ /* 0x000e240000000c00 */
[----:B------:R-:W-:Y:S01]  /*3ec0*/  FFMA.FTZ R40, R81, R43, R40 ;  /* 0x0000002b51287223 */ /* 0x000fe20000010028 */
[----:B------:R-:W-:Y:S01]  /*3ed0*/  IADD3.X R43, R61, R168, R20, P0, P1 ;  /* 0x000000a83d2b7210 */ /* 0x000fe200007e2414 */
[----:B------:R-:W-:Y:S01]  /*3ee0*/  FFMA.FTZ R41, R80, R42, R49 ;  /* 0x0000002a50297223 */ /* 0x000fe20000010031 */
[----:B------:R-:W-:Y:S02]  /*3ef0*/  IADD3 R42, P0, P1, R116, R170, R115 ;  /* 0x000000aa742a7210 */ /* 0x000fe4000791e073 */
[----:B------:R-:W-:Y:S02]  /*3f00*/  LEA.HI.X R97, R48, c[0x0][0x174], R43, 0x2, P2 ;  /* 0x00005d0030617a11 */ /* 0x000fe400010f142b */
[----:B------:R-:W-:Y:S02]  /*3f10*/  LEA R98, P2, R42, c[0x0][0x170], 0x2 ;  /* 0x00005c002a627a11 */ /* 0x000fe400078410ff */
[----:B------:R-:W-:-:S02]  /*3f20*/  IADD3.X R43, R62, R168, R21, P0, P1 ;  /* 0x000000a83e2b7210 */ /* 0x000fc400007e2415 */
[----:B------:R-:W4:Y:S02]  /*3f30*/  LDG.E.64.CONSTANT R96, [R96.64] ;  /* 0x0000000a60607981 */ /* 0x000f24000c1e9b00 */
[----:B------:R-:W-:Y:S02]  /*3f40*/  LEA.HI.X R99, R42, c[0x0][0x174], R43, 0x2, P2 ;  /* 0x00005d002a637a11 */ /* 0x000fe400010f142b */
[----:B------:R-:W-:-:S04]  /*3f50*/  IADD3 R42, P0, P1, R114, R170, R113 ;  /* 0x000000aa722a7210 */ /* 0x000fc8000791e071 */
[----:B------:R-:W-:Y:S01]  /*3f60*/  LEA R92, P2, R42, c[0x0][0x170], 0x2 ;  /* 0x00005c002a5c7a11 */ /* 0x000fe200078410ff */
[----:B------:R-:W5:Y:S01]  /*3f70*/  LDG.E.64.CONSTANT R98, [R98.64] ;  /* 0x0000000a62627981 */ /* 0x000f62000c1e9b00 */
[----:B------:R-:W-:-:S04]  /*3f80*/  IADD3.X R43, R63, R168, R22, P0, P1 ;  /* 0x000000a83f2b7210 */ /* 0x000fc800007e2416 */
[----:B------:R-:W-:-:S06]  /*3f90*/  LEA.HI.X R93, R42, c[0x0][0x174], R43, 0x2, P2 ;  /* 0x00005d002a5d7a11 */ /* 0x000fcc00010f142b */
[----:B------:R-:W5:Y:S01]  /*3fa0*/  LDG.E.64.CONSTANT R92, [R92.64] ;  /* 0x0000000a5c5c7981 */ /* 0x000f62000c1e9b00 */
[-C--:B------:R-:W-:Y:S02]  /*3fb0*/  IADD3 R50, P2, P3, R112, R170.reuse, R111 ;  /* 0x000000aa70327210 */ /* 0x080fe40007b5e06f */
[----:B------:R-:W-:Y:S02]  /*3fc0*/  IADD3 R48, P4, P5, R110, R170, R109 ;  /* 0x000000aa6e307210 */ /* 0x000fe40007d9e06d */
[----:B------:R-:W-:Y:S02]  /*3fd0*/  IADD3.X R81, R64, R168, R23, P2, P3 ;  /* 0x000000a840517210 */ /* 0x000fe400017e6417 */
[----:B------:R-:W-:Y:S01]  /*3fe0*/  LEA R80, P6, R50, c[0x0][0x170], 0x2 ;  /* 0x00005c0032507a11 */ /* 0x000fe200078c10ff */
[----:B0-----:R-:W-:Y:S01]  /*3ff0*/  FFMA.FTZ R41, R52, R44, R41 ;  /* 0x0000002c34297223 */ /* 0x001fe20000010029 */
[----:B------:R-:W-:Y:S02]  /*4000*/  IADD3.X R51, R65, R168, R24, P4, P5 ;  /* 0x000000a841337210 */ /* 0x000fe400027ea418 */
[----:B------:R-:W-:-:S02]  /*4010*/  LEA.HI.X R81, R50, c[0x0][0x174], R81, 0x2, P6 ;  /* 0x00005d0032517a11 */ /* 0x000fc400030f1451 */
[----:B------:R-:W-:Y:S02]  /*4020*/  LEA R82, P6, R48, c[0x0][0x170], 0x2 ;  /* 0x00005c0030527a11 */ /* 0x000fe400078c10ff */
[----:B------:R-:W-:Y:S02]  /*4030*/  IADD3 R44, P0, P1, R108, R170, R107 ;  /* 0x000000aa6c2c7210 */ /* 0x000fe4000791e06b */
[----:B------:R-:W-:Y:S01]  /*4040*/  LEA.HI.X R83, R48, c[0x0][0x174], R51, 0x2, P6 ;  /* 0x00005d0030537a11 */ /* 0x000fe200030f1433 */
[----:B------:R-:W5:Y:S01]  /*4050*/  LDG.E.64.CONSTANT R80, [R80.64] ;  /* 0x0000000a50507981 */ /* 0x000f62000c1e9b00 */
[----:B------:R-:W-:Y:S02]  /*4060*/  IADD3.X R49, R66, R168, R25, P0, P1 ;  /* 0x000000a842317210 */ /* 0x000fe400007e2419 */
[----:B------:R-:W-:Y:S02]  /*4070*/  LEA R84, P6, R44, c[0x0][0x170], 0x2 ;  /* 0x00005c002c547a11 */ /* 0x000fe400078c10ff */
[----:B------:R-:W-:Y:S01]  /*4080*/  IADD3 R43, P2, P3, R106, R170, R105 ;  /* 0x000000aa6a2b7210 */ /* 0x000fe20007b5e069 */
[----:B------:R-:W5:Y:S01]  /*4090*/  LDG.E.64.CONSTANT R82, [R82.64] ;  /* 0x0000000a52527981 */ /* 0x000f62000c1e9b00 */
[----:B------:R-:W-:-:S02]  /*40a0*/  LEA.HI.X R85, R44, c[0x0][0x174], R49, 0x2, P6 ;  /* 0x00005d002c557a11 */ /* 0x000fc400030f1431 */
[----:B------:R-:W-:Y:S01]  /*40b0*/  LEA R86, P6, R43, c[0x0][0x170], 0x2 ;  /* 0x00005c002b567a11 */ /* 0x000fe200078c10ff */
[----:B------:R-:W3:Y:S01]  /*40c0*/  LDS.128 R48, [R100+0x90] ;  /* 0x0000900064307984 */ /* 0x000ee20000000c00 */
[----:B------:R-:W-:Y:S02]  /*40d0*/  IADD3.X R44, R67, R168, R26, P2, P3 ;  /* 0x000000a8432c7210 */ /* 0x000fe400017e641a */
[----:B------:R-:W-:Y:S01]  /*40e0*/  IADD3 R42, P5, P4, R104, R170, R103 ;  /* 0x000000aa682a7210 */ /* 0x000fe20007cbe067 */
[----:B------:R-:W5:Y:S01]  /*40f0*/  LDG.E.64.CONSTANT R84, [R84.64] ;  /* 0x0000000a54547981 */ /* 0x000f62000c1e9b00 */
[----:B------:R-:W-:Y:S02]  /*4100*/  LEA.HI.X R87, R43, c[0x0][0x174], R44, 0x2, P6 ;  /* 0x00005d002b577a11 */ /* 0x000fe400030f142c */
[----:B------:R-:W-:Y:S02]  /*4110*/  LEA R88, P2, R42, c[0x0][0x170], 0x2 ;  /* 0x00005c002a587a11 */ /* 0x000fe400078410ff */
[----:B------:R-:W-:-:S02]  /*4120*/  IADD3.X R43, R68, R168, R27, P5, P4 ;  /* 0x000000a8442b7210 */ /* 0x000fc40002fe841b */
[----:B------:R-:W-:Y:S01]  /*4130*/  IADD3 R170, P0, P1, R102, R170, R101 ;  /* 0x000000aa66aa7210 */ /* 0x000fe2000791e065 */
[----:B------:R-:W5:Y:S01]  /*4140*/  LDG.E.64.CONSTANT R86, [R86.64] ;  /* 0x0000000a56567981 */ /* 0x000f62000c1e9b00 */
[----:B------:R-:W-:Y:S02]  /*4150*/  LEA.HI.X R89, R42, c[0x0][0x174], R43, 0x2, P2 ;  /* 0x00005d002a597a11 */ /* 0x000fe400010f142b */
        /* <DEDUP_REMOVED lines=8> */
[----:B------:R-:W-:Y:S02]  /*41e0*/  FFMA.FTZ R44, R55, R47, R40 ;  /* 0x0000002f372c7223 */ /* 0x000fe40000010028 */
[----:B------:R-:W-:Y:S01]  /*41f0*/  LDS.128 R52, [R100+0xd0] ;  /* 0x0000d00064347984 */ /* 0x000fe20000000c00 */
[----:B---3--:R-:W-:-:S03]  /*4200*/  FFMA.FTZ R45, R94, R48, R41 ;  /* 0x000000305e2d7223 */ /* 0x008fc60000010029 */
[----:B------:R-:W5:Y:S01]  /*4210*/  LDS.128 R40, [R100+0xa0] ;  /* 0x0000a00064287984 */ /* 0x000f620000000c00 */
[----:B------:R-:W-:Y:S02]  /*4220*/  FFMA.FTZ R44, R95, R49, R44 ;  /* 0x000000315f2c7223 */ /* 0x000fe4000001002c */
[----:B----4-:R-:W-:Y:S02]  /*4230*/  FFMA.FTZ R45, R96, R50, R45 ;  /* 0x00000032602d7223 */ /* 0x010fe4000001002d */
[----:B------:R-:W-:Y:S02]  /*4240*/  FFMA.FTZ R44, R97, R51, R44 ;  /* 0x00000033612c7223 */ /* 0x000fe4000001002c */
[----:B------:R-:W-:Y:S01]  /*4250*/  LDS.128 R48, [R100+0xc0] ;  /* 0x0000c00064307984 */ /* 0x000fe20000000c00 */
[----:B-----5:R-:W-:Y:S02]  /*4260*/  FFMA.FTZ R45, R98, R40, R45 ;  /* 0x00000028622d7223 */ /* 0x020fe4000001002d */
[----:B------:R-:W-:-:S02]  /*4270*/  FFMA.FTZ R40, R99, R41, R44 ;  /* 0x0000002963287223 */ /* 0x000fc4000001002c */
[----:B------:R-:W-:Y:S02]  /*4280*/  FFMA.FTZ R41, R92, R42, R45 ;  /* 0x0000002a5c297223 */ /* 0x000fe4000001002d */
[----:B------:R-:W0:Y:S01]  /*4290*/  LDS.128 R44, [R100+0xb0] ;  /* 0x0000b000642c7984 */ /* 0x000e220000000c00 */
[----:B------:R-:W-:Y:S02]  /*42a0*/  FFMA.FTZ R40, R93, R43, R40 ;  /* 0x0000002b5d287223 */ /* 0x000fe40000010028 */
[----:B0-----:R-:W-:Y:S02]  /*42b0*/  FFMA.FTZ R41, R80, R44, R41 ;  /* 0x0000002c50297223 */ /* 0x001fe40000010029 */
        /* <DEDUP_REMOVED lines=11> */
[----:B------:R-:W-:Y:S02]  /*4370*/  IMAD R47, R163, 0x10, R156 ;  /* 0x00000010a32f7824 */ /* 0x000fe400078e029c */
[----:B------:R-:W-:Y:S01]  /*4380*/  FADD.FTZ R49, R41, R40 ;  /* 0x0000002829317221 */ /* 0x000fe20000010000 */
[----:B------:R-:W-:Y:S05]  /*4390*/  BRA.DIV ~URZ, `(.L_x_21809) ;  /* 0x000045a27f007947 */ /* 0x000fea000b800000 */
[----:B------:R0:W1:Y:S02]  /*43a0*/  SHFL.BFLY PT, R40, R49, 0x1, 0x1f ;  /* 0x0c201f0031287f89 */ /* 0x00006400000e0000 */
.L_x_21849:
        /* <DEDUP_REMOVED lines=13> */
.L_x_21808:
[----:B------:R-:W-:-:S13]  /*4480*/  ISETP.NE.AND P0, PT, R159, RZ, PT ;  /* 0x000000ff9f00720c */ /* 0x000fda0003f05270 */
[----:B------:R-:W-:Y:S02]  /*4490*/  @!P0 IMAD R40, R163, 0x10, R156 ;  /* 0x00000010a3288824 */ /* 0x000fe400078e029c */
[----:B------:R-:W-:-:S05]  /*44a0*/  @!P0 IMAD.MOV.U32 R41, RZ, RZ, -0x800001 ;  /* 0xff7fffffff298424 */ /* 0x000fca00078e00ff */
[----:B------:R0:W-:Y:S02]  /*44b0*/  @!P0 STS [R40.X4+0x1e0], R41 ;  /* 0x0001e02928008388 */ /* 0x0001e40000004800 */
.L_x_21810:
[----:B------:R-:W-:Y:S05]  /*44c0*/  BSYNC B1 ;  /* 0x0000000000017941 */ /* 0x000fea0003800000 */
.L_x_21807:
[----:B------:R-:W-:-:S04]  /*44d0*/  IADD3 R163, R163, 0x4, RZ ;  /* 0x00000004a3a37810 */ /* 0x000fc80007ffe0ff */
[----:B------:R-:W-:-:S13]  /*44e0*/  ISETP.GE.AND P0, PT, R163, R78, PT ;  /* 0x0000004ea300720c */ /* 0x000fda0003f06270 */
[----:B01----:R-:W-:Y:S01]  /*44f0*/  @P0 CALL.REL.NOINC `(.L_x_21799) ;  /* 0x0000001000000944 */ /* 0x003fe20003c00000 */
[----:B------:R-:W-:Y:S05]  /*4500*/  BRA `(.L_x_21811) ;  /* 0xffffed1000007947 */ /* 0x000fea000383ffff */
.L_x_21799:
[----:B------:R-:W-:Y:S05]  /*4510*/  BSYNC B0 ;  /* 0x0000000000007941 */ /* 0x000fea0003800000 */
.L_x_21798:
[----:B------:R-:W-:Y:S05]  /*4520*/  BRA.DIV ~URZ, `(.L_x_21812) ;  /* 0x000044927f007947 */ /* 0x000fea000b800000 */
[----:B------:R0:W1:Y:S02]  /*4530*/  SHFL.BFLY PT, R0, R157, 0x10, 0x1f ;  /* 0x0e001f009d007f89 */ /* 0x00006400000e0000 */
.L_x_21850:
[----:B01----:R-:W-:Y:S01]  /*4540*/  FMNMX.FTZ R157, R0, R157, !PT ;  /* 0x0000009d009d7209 */ /* 0x003fe20007810000 */
[----:B------:R-:W-:Y:S05]  /*4550*/  BRA.DIV ~URZ, `(.L_x_21813) ;  /* 0x000044e27f007947 */ /* 0x000fea000b800000 */
[----:B------:R-:W0:Y:S02]  /*4560*/  SHFL.BFLY PT, R0, R157, 0x8, 0x1f ;  /* 0x0d001f009d007f89 */ /* 0x000e2400000e0000 */
[----:B0-----:R-:W-:-:S05]  /*4570*/  FMNMX.FTZ R0, R157, R0, !PT ;  /* 0x000000009d007209 */ /* 0x001fca0007810000 */
[----:B------:R-:W0:Y:S02]  /*4580*/  SHFL.BFLY PT, R5, R0, 0x4, 0x1f ;  /* 0x0c801f0000057f89 */ /* 0x000e2400000e0000 */
[----:B0-----:R-:W-:-:S05]  /*4590*/  FMNMX.FTZ R5, R0, R5, !PT ;  /* 0x0000000500057209 */ /* 0x001fca0007810000 */
[----:B------:R0:W1:Y:S02]  /*45a0*/  SHFL.BFLY PT, R6, R5, 0x2, 0x1f ;  /* 0x0c401f0005067f89 */ /* 0x00006400000e0000 */
.L_x_21851:
        /* <DEDUP_REMOVED lines=34> */
.L_x_21818:
        /* <DEDUP_REMOVED lines=11> */
.L_x_21817:
[----:B------:R-:W-:Y:S05]  /*4880*/  BSYNC B1 ;  /* 0x0000000000017941 */ /* 0x000fea0003800000 */
.L_x_21816:
        /* <DEDUP_REMOVED lines=10> */
.L_x_21821:
        /* <DEDUP_REMOVED lines=100> */
.L_x_21820:
[----:B------:R-:W-:Y:S05]  /*4f70*/  BSYNC B1 ;  /* 0x0000000000017941 */ /* 0x000fea0003800000 */
.L_x_21819:
        /* <DEDUP_REMOVED lines=55> */
.L_x_21823:
[----:B------:R-:W-:Y:S05]  /*52f0*/  BSYNC B1 ;  /* 0x0000000000017941 */ /* 0x000fea0003800000 */
.L_x_21822:
        /* <DEDUP_REMOVED lines=26> */
.L_x_21815:
[----:B------:R-:W-:Y:S05]  /*54a0*/  BSYNC B0 ;  /* 0x0000000000007941 */ /* 0x000fea0003800000 */
.L_x_21814:
        /* <DEDUP_REMOVED lines=37> */
.L_x_21828:
        /* <DEDUP_REMOVED lines=8> */
.L_x_21827:
[----:B0-2---:R-:W-:Y:S05]  /*5780*/  BSYNC B1 ;  /* 0x0000000000017941 */ /* 0x005fea0003800000 */
.L_x_21826:
        /* <DEDUP_REMOVED lines=10> */
.L_x_21831:
        /* <DEDUP_REMOVED lines=52> */
.L_x_21830:
[----:B------:R-:W-:Y:S05]  /*5b70*/  BSYNC B1 ;  /* 0x0000000000017941 */ /* 0x000fea0003800000 */
.L_x_21829:
        /* <DEDUP_REMOVED lines=31> */
.L_x_21833:
[----:B------:R-:W-:Y:S05]  /*5d70*/  BSYNC B1 ;  /* 0x0000000000017941 */ /* 0x000fea0003800000 */
.L_x_21832:
        /* <DEDUP_REMOVED lines=14> */
.L_x_21825:
[----:B------:R-:W-:Y:S05]  /*5e60*/  BSYNC B0 ;  /* 0x0000000000007941 */ /* 0x000fea0003800000 */
.L_x_21824:
        /* <DEDUP_REMOVED lines=13> */
.L_x_21835:
        /* <DEDUP_REMOVED lines=18> */
[----:B------:R-:W-:Y:S01]  /*6060*/  IMAD.MOV.U32 R86, RZ, RZ, RZ ;  /* 0x000000ffff567224 */ /* 0x000fe200078e00ff */
[----:B------:R-:W-:Y:S01]  /*6070*/  SHF.R.S32.HI R88, RZ, 0x1f, R88 ;  /* 0x0000001fff587819 */ /* 0x000fe20000011458 */
[----:B0-----:R-:W0:Y:S01]  /*6080*/  MUFU.RCP R5, R5 ;  /* 0x0000000500057308 */ /* 0x001e220000001000 */
[----:B------:R-:W-:Y:S01]  /*6090*/  IMAD.MOV.U32 R87, RZ, RZ, R161 ;  /* 0x000000ffff577224 */ /* 0x000fe200078e00a1 */
[----:B------:R-:W-:-:S02]  /*60a0*/  SHF.R.S32.HI R65, RZ, 0x1f, R64 ;  /* 0x0000001fff417819 */ /* 0x000fc40000011440 */
        /* <DEDUP_REMOVED lines=28> */
.L_x_21839:
        /* <DEDUP_REMOVED lines=158> */
[-C--:B------:R-:W-:Y:S02]  /*6c50*/  @!P2 ISETP.GE.AND P5, PT, R61, R162.reuse, PT ;  /* 0x000000a23d00a20c */ /* 0x080fe40003fa6270 */
[CC--:B------:R-:W-:Y:S02]  /*6c60*/  @!P2 ISETP.GE.AND P3, PT, R93.reuse, R162.reuse, PT ;  /* 0x000000a25d00a20c */ /* 0x0c0fe40003f66270 */
[C---:B------:R-:W-:Y:S02]  /*6c70*/  @!P2 ISETP.GE.AND P6, PT, R93.reuse, R162, PT ;  /* 0x000000a25d00a20c */ /* 0x040fe40003fc6270 */
[----:B------:R-:W-:-:S02]  /*6c80*/  @!P2 IADD3 R61, R93, 0x1, RZ ;  /* 0x000000015d3da810 */ /* 0x000fc40007ffe0ff */
[----:B------:R-:W-:Y:S02]  /*6c90*/  @!P2 FSEL R23, R23, RZ, !P1 ;  /* 0x000000ff1717a208 */ /* 0x000fe40004800000 */
[----:B------:R-:W-:Y:S02]  /*6ca0*/  @!P2 FSEL R8, R8, RZ, !P3 ;  /* 0x000000ff0808a208 */ /* 0x000fe40005800000 */
[----:B------:R-:W-:Y:S02]  /*6cb0*/  @!P2 FSEL R12, R12, RZ, !P6 ;  /* 0x000000ff0c0ca208 */ /* 0x000fe40007000000 */
[-C--:B------:R-:W-:Y:S02]  /*6cc0*/  @!P2 ISETP.GE.AND P1, PT, R61, R162.reuse, PT ;  /* 0x000000a23d00a20c */ /* 0x080fe40003f26270 */
[CC--:B------:R-:W-:Y:S02]  /*6cd0*/  @!P2 ISETP.GE.AND P3, PT, R63.reuse, R162.reuse, PT ;  /* 0x000000a23f00a20c */ /* 0x0c0fe40003f66270 */
        /* <DEDUP_REMOVED lines=13> */
[CC--:B------:R-:W-:Y:S02]  /*6db0*/  @!P2 ISETP.GE.AND P3, PT, R63.reuse, R162.reuse, PT ;  /* 0x000000a23f00a20c */ /* 0x0c0fe40003f66270 */
[----:B------:R-:W-:Y:S02]  /*6dc0*/  @!P2 ISETP.GE.AND P6, PT, R63, R162, PT ;  /* 0x000000a23f00a20c */ /* 0x000fe40003fc6270 */
[----:B------:R-:W-:Y:S02]  /*6dd0*/  @!P2 IADD3 R61, R93, 0x3, RZ ;  /* 0x000000035d3da810 */ /* 0x000fe40007ffe0ff */
[----:B------:R-:W-:Y:S02]  /*6de0*/  @!P2 FSEL R29, R29, RZ, !P1 ;  /* 0x000000ff1d1da208 */ /* 0x000fe40004800000 */
[----:B------:R-:W-:Y:S02]  /*6df0*/  @!P2 FSEL R22, R22, RZ, !P3 ;  /* 0x000000ff1616a208 */ /* 0x000fe40005800000 */
[----:B------:R-:W-:-:S02]  /*6e00*/  @!P2 FSEL R26, R26, RZ, !P6 ;  /* 0x000000ff1a1aa208 */ /* 0x000fc40007000000 */
[-C--:B------:R-:W-:Y:S02]  /*6e10*/  @!P2 ISETP.GE.AND P1, PT, R61, R162.reuse, PT ;  /* 0x000000a23d00a20c */ /* 0x080fe40003f26270 */
[CC--:B------:R-:W-:Y:S02]  /*6e20*/  @!P2 ISETP.GE.AND P3, PT, R93.reuse, R162.reuse, PT ;  /* 0x000000a25d00a20c */ /* 0x0c0fe40003f66270 */
[C---:B------:R-:W-:Y:S02]  /*6e30*/  @!P2 ISETP.GE.AND P6, PT, R93.reuse, R162, PT ;  /* 0x000000a25d00a20c */ /* 0x040fe40003fc6270 */
[----:B------:R-:W-:Y:S02]  /*6e40*/  @!P2 IADD3 R61, R93, 0x1, RZ ;  /* 0x000000015d3da810 */ /* 0x000fe40007ffe0ff */
[----:B------:R-:W-:Y:S02]  /*6e50*/  @!P2 FSEL R31, R31, RZ, !P4 ;  /* 0x000000ff1f1fa208 */ /* 0x000fe40006000000 */
[----:B------:R-:W-:-:S02]  /*6e60*/  @!P2 FSEL R24, R24, RZ, !P3 ;  /* 0x000000ff1818a208 */ /* 0x000fc40005800000 */
[----:B------:R-:W-:Y:S02]  /*6e70*/  @!P2 FSEL R28, R28, RZ, !P6 ;  /* 0x000000ff1c1ca208 */ /* 0x000fe40007000000 */
[-C--:B------:R-:W-:Y:S02]  /*6e80*/  @!P2 ISETP.GE.AND P4, PT, R61, R162.reuse, PT ;  /* 0x000000a23d00a20c */ /* 0x080fe40003f86270 */
[CC--:B------:R-:W-:Y:S02]  /*6e90*/  @!P2 ISETP.GE.AND P3, PT, R63.reuse, R162.reuse, PT ;  /* 0x000000a23f00a20c */ /* 0x0c0fe40003f66270 */
[----:B------:R-:W-:Y:S02]  /*6ea0*/  @!P2 ISETP.GE.AND P6, PT, R63, R162, PT ;  /* 0x000000a23f00a20c */ /* 0x000fe40003fc6270 */
[----:B------:R-:W-:Y:S02]  /*6eb0*/  @!P2 IADD3 R61, R93, 0x3, RZ ;  /* 0x000000035d3da810 */ /* 0x000fe40007ffe0ff */
[----:B------:R-:W-:-:S02]  /*6ec0*/  @!P2 FSEL R33, R33, RZ, !P5 ;  /* 0x000000ff2121a208 */ /* 0x000fc40006800000 */
[----:B------:R-:W-:Y:S02]  /*6ed0*/  @!P2 FSEL R30, R30, RZ, !P3 ;  /* 0x000000ff1e1ea208 */ /* 0x000fe40005800000 */
[-C--:B------:R-:W-:Y:S02]  /*6ee0*/  @!P2 ISETP.GE.AND P5, PT, R61, R162.reuse, PT ;  /* 0x000000a23d00a20c */ /* 0x080fe40003fa6270 */
[----:B------:R-:W-:Y:S02]  /*6ef0*/  @!P2 FSEL R34, R34, RZ, !P6 ;  /* 0x000000ff2222a208 */ /* 0x000fe40007000000 */
[CC--:B------:R-:W-:Y:S02]  /*6f00*/  @!P2 ISETP.GE.AND P3, PT, R93.reuse, R162.reuse, PT ;  /* 0x000000a25d00a20c */ /* 0x0c0fe40003f66270 */
[C---:B------:R-:W-:Y:S02]  /*6f10*/  @!P2 IADD3 R61, R93.reuse, 0x1, RZ ;  /* 0x000000015d3da810 */ /* 0x040fe40007ffe0ff */
[----:B------:R-:W-:-:S02]  /*6f20*/  @!P2 ISETP.GE.AND P6, PT, R93, R162, PT ;  /* 0x000000a25d00a20c */ /* 0x000fc40003fc6270 */
[----:B------:R-:W-:Y:S02]  /*6f30*/  @!P2 FSEL R32, R32, RZ, !P3 ;  /* 0x000000ff2020a208 */ /* 0x000fe40005800000 */
[----:B------:R-:W-:Y:S02]  /*6f40*/  @!P2 FSEL R35, R35, RZ, !P1 ;  /* 0x000000ff2323a208 */ /* 0x000fe40004800000 */
[----:B------:R-:W-:Y:S02]  /*6f50*/  @!P2 FSEL R36, R36, RZ, !P6 ;  /* 0x000000ff2424a208 */ /* 0x000fe40007000000 */
[-C--:B------:R-:W-:Y:S02]  /*6f60*/  @!P2 ISETP.GE.AND P3, PT, R63, R162.reuse, PT ;  /* 0x000000a23f00a20c */ /* 0x080fe40003f66270 */
        /* <DEDUP_REMOVED lines=9> */
[----:B------:R-:W-:Y:S02]  /*7000*/  @!P2 FSEL R42, R42, RZ, !P6 ;  /* 0x000000ff2a2aa208 */ /* 0x000fe40007000000 */
[-C--:B------:R-:W-:Y:S02]  /*7010*/  @!P2 ISETP.GE.AND P3, PT, R93, R162.reuse, PT ;  /* 0x000000a25d00a20c */ /* 0x080fe40003f66270 */
[-C--:B------:R-:W-:Y:S02]  /*7020*/  @!P2 ISETP.GE.AND P5, PT, R117, R162.reuse, PT ;  /* 0x000000a27500a20c */ /* 0x080fe40003fa6270 */
[----:B------:R-:W-:Y:S02]  /*7030*/  @!P2 ISETP.GE.AND P6, PT, R93, R162, PT ;  /* 0x000000a25d00a20c */ /* 0x000fe40003fc6270 */
[----:B------:R-:W-:Y:S02]  /*7040*/  @!P2 FSEL R40, R40, RZ, !P3 ;  /* 0x000000ff2828a208 */ /* 0x000fe40005800000 */
[----:B------:R-:W-:-:S02]  /*7050*/  @!P2 FSEL R44, R44, RZ, !P6 ;  /* 0x000000ff2c2ca208 */ /* 0x000fc40007000000 */
[----:B------:R-:W-:Y:S02]  /*7060*/  @!P2 FSEL R45, R45, RZ, !P5 ;  /* 0x000000ff2d2da208 */ /* 0x000fe40006800000 */
[CC--:B------:R-:W-:Y:S02]  /*7070*/  @!P2 ISETP.GE.AND P3, PT, R119.reuse, R162.reuse, PT ;  /* 0x000000a27700a20c */ /* 0x0c0fe40003f66270 */
[-C--:B------:R-:W-:Y:S02]  /*7080*/  @!P2 ISETP.GE.AND P6, PT, R119, R162.reuse, PT ;  /* 0x000000a27700a20c */ /* 0x080fe40003fc6270 */
[C---:B------:R-:W-:Y:S02]  /*7090*/  @!P2 ISETP.GE.AND P5, PT, R93.reuse, R162, PT ;  /* 0x000000a25d00a20c */ /* 0x040fe40003fa6270 */
[----:B------:R-:W-:Y:S02]  /*70a0*/  @!P2 IADD3 R119, R93, 0x1, RZ ;  /* 0x000000015d77a810 */ /* 0x000fe40007ffe0ff */
[----:B------:R-:W-:-:S02]  /*70b0*/  @!P2 FSEL R48, R48, RZ, !P5 ;  /* 0x000000ff3030a208 */ /* 0x000fc40006800000 */
[-C--:B------:R-:W-:Y:S02]  /*70c0*/  @!P2 ISETP.GE.AND P5, PT, R119, R162.reuse, PT ;  /* 0x000000a27700a20c */ /* 0x080fe40003fa6270 */
[C---:B------:R-:W-:Y:S02]  /*70d0*/  @!P2 IADD3 R119, R93.reuse, 0x2, RZ ;  /* 0x000000025d77a810 */ /* 0x040fe40007ffe0ff */
[----:B------:R-:W-:Y:S02]  /*70e0*/  @!P2 IADD3 R117, R93, 0x3, RZ ;  /* 0x000000035d75a810 */ /* 0x000fe40007ffe0ff */
[----:B------:R-:W-:Y:S02]  /*70f0*/  @!P2 FSEL R50, R50, RZ, !P6 ;  /* 0x000000ff3232a208 */ /* 0x000fe40007000000 */
[----:B------:R-:W-:Y:S02]  /*7100*/  @!P2 FSEL R41, R41, RZ, !P1 ;  /* 0x000000ff2929a208 */ /* 0x000fe40004800000 */
[-C--:B------:R-:W-:Y:S01]  /*7110*/  @!P2 ISETP.GE.AND P6, PT, R119, R162.reuse, PT ;  /* 0x000000a27700a20c */ /* 0x080fe20003fc6270 */
[----:B0-----:R-:W-:Y:S01]  /*7120*/  FMUL.FTZ R9, R61, R9 ;  /* 0x000000093d097220 */ /* 0x001fe20000410000 */
[----:B------:R-:W-:-:S02]  /*7130*/  @!P2 ISETP.GE.AND P1, PT, R117, R162, PT ;  /* 0x000000a27500a20c */ /* 0x000fc40003f26270 */
[C---:B------:R-:W-:Y:S02]  /*7140*/  @!P2 IADD3 R119, R93.reuse, 0x1, RZ ;  /* 0x000000015d77a810 */ /* 0x040fe40007ffe0ff */
[----:B------:R-:W-:Y:S02]  /*7150*/  @!P2 IADD3 R117, R93, 0x1, RZ ;  /* 0x000000015d75a810 */ /* 0x000fe40007ffe0ff */
[----:B------:R-:W-:Y:S01]  /*7160*/  @!P2 FSEL R53, R53, RZ, !P5 ;  /* 0x000000ff3535a208 */ /* 0x000fe20006800000 */
[----:B------:R-:W-:Y:S01]  /*7170*/  FFMA.FTZ R9, R60, R8, R9 ;  /* 0x000000083c097223 */ /* 0x000fe20000010009 */
[----:B------:R-:W-:Y:S02]  /*7180*/  @!P2 FSEL R43, R43, RZ, !P4 ;  /* 0x000000ff2b2ba208 */ /* 0x000fe40006000000 */
[-C--:B------:R-:W-:Y:S02]  /*7190*/  @!P2 ISETP.GE.AND P5, PT, R119, R162.reuse, PT ;  /* 0x000000a27700a20c */ /* 0x080fe40003fa6270 */
[----:B------:R-:W-:Y:S01]  /*71a0*/  @!P2 ISETP.GE.AND P4, PT, R117, R162, PT ;  /* 0x000000a27500a20c */ /* 0x000fe20003f86270 */
[----:B------:R-:W-:Y:S01]  /*71b0*/  FFMA.FTZ R10, R62, R10, R9 ;  /* 0x0000000a3e0a7223 */ /* 0x000fe20000010009 */
[----:B------:R-:W-:-:S02]  /*71c0*/  @!P2 FSEL R57, R57, RZ, !P5 ;  /* 0x000000ff3939a208 */ /* 0x000fc40006800000 */
[----:B------:R-:W-:Y:S02]  /*71d0*/  @!P2 FSEL R49, R49, RZ, !P4 ;  /* 0x000000ff3131a208 */ /* 0x000fe40006000000 */
[CC--:B------:R-:W-:Y:S02]  /*71e0*/  @!P2 ISETP.GE.AND P5, PT, R93.reuse, R162.reuse, PT ;  /* 0x000000a25d00a20c */ /* 0x0c0fe40003fa6270 */
[CC--:B------:R-:W-:Y:S02]  /*71f0*/  @!P2 ISETP.GE.AND P4, PT, R93.reuse, R162.reuse, PT ;  /* 0x000000a25d00a20c */ /* 0x0c0fe40003f86270 */
[----:B------:R-:W-:Y:S02]  /*7200*/  @!P2 IADD3 R9, R93, 0x2, RZ ;  /* 0x000000025d09a810 */ /* 0x000fe40007ffe0ff */
[----:B------:R-:W-:Y:S01]  /*7210*/  @!P2 FSEL R56, R56, RZ, !P5 ;  /* 0x000000ff3838a208 */ /* 0x000fe20006800000 */
[----:B------:R-:W-:Y:S01]  /*7220*/  FMUL.FTZ R5, R61, R5 ;  /* 0x000000053d057220 */ /* 0x000fe20000410000 */
[----:B------:R-:W-:Y:S01]  /*7230*/  @!P2 IADD3 R117, R93, 0x3, RZ ;  /* 0x000000035d75a810 */ /* 0x000fe20007ffe0ff */
[C---:B------:R-:W-:Y:S01]  /*7240*/  FMUL.FTZ R13, R61.reuse, R13 ;  /* 0x0000000d3d0d7220 */ /* 0x040fe20000410000 */
[----:B------:R-:W-:Y:S01]  /*7250*/  @!P2 FSEL R52, R52, RZ, !P4 ;  /* 0x000000ff3434a208 */ /* 0x000fe20006000000 */
[----:B------:R-:W-:Y:S01]  /*7260*/  FMUL.FTZ R17, R61, R17 ;  /* 0x000000113d117220 */ /* 0x000fe20000410000 */
[----:B------:R-:W-:Y:S01]  /*7270*/  @!P2 ISETP.GE.AND P5, PT, R9, R162, PT ;  /* 0x000000a20900a20c */ /* 0x000fe20003fa6270 */
        /* <DEDUP_REMOVED lines=10> */
[----:B------:R-:W-:Y:S02]  /*7320*/  @!P2 FSEL R46, R46, RZ, !P3 ;  /* 0x000000ff2e2ea208 */ /* 0x000fe40005800000 */
[----:B------:R-:W-:Y:S01]  /*7330*/  @!P2 FSEL R54, R54, RZ, !P6 ;  /* 0x000000ff3636a208 */ /* 0x000fe20007000000 */
[C---:B------:R-:W-:Y:S01]  /*7340*/  FFMA.FTZ R5, R60.reuse, R4, R5 ;  /* 0x000000043c057223 */ /* 0x040fe20000010005 */
[C---:B------:R-:W-:Y:S01]  /*7350*/  @!P2 ISETP.GE.AND P3, PT, R117.reuse, R162, PT ;  /* 0x000000a27500a20c */ /* 0x040fe20003f66270 */
        /* <DEDUP_REMOVED lines=60> */
.L_x_21838:
[----:B------:R-:W-:Y:S05]  /*7720*/  BSYNC B1 ;  /* 0x0000000000017941 */ /* 0x000fea0003800000 */
.L_x_21837:
[----:B------:R-:W-:Y:S02]  /*7730*/  IADD3 R66, P1, R66, 0x10, RZ ;  /* 0x0000001042427810 */ /* 0x000fe40007f3e0ff */
[----:B------:R-:W-:Y:S02]  /*7740*/  IADD3 R69, R69, 0x40, RZ ;  /* 0x0000004045457810 */ /* 0x000fe40007ffe0ff */
[----:B------:R-:W-:Y:S01]  /*7750*/  IADD3 R93, R93, 0x40, RZ ;  /* 0x000000405d5d7810 */ /* 0x000fe20007ffe0ff */
[----:B------:R-:W-:Y:S01]  /*7760*/  IMAD.X R67, RZ, RZ, R67, P1 ;  /* 0x000000ffff437224 */ /* 0x000fe200008e0643 */
[----:B------:R-:W-:Y:S01]  /*7770*/  IADD3 R90, R90, 0x100, RZ ;  /* 0x000001005a5a7810 */ /* 0x000fe20007ffe0ff */
[----:B------:R-:W-:Y:S01]  /*7780*/  @P0 CALL.REL.NOINC `(.L_x_21836) ;  /* 0x0000001000000944 */ /* 0x000fe20003c00000 */
[----:B------:R-:W-:Y:S05]  /*7790*/  BRA `(.L_x_21839) ;  /* 0xffffead000007947 */ /* 0x000fea000383ffff */
.L_x_21836:
[----:B------:R-:W-:Y:S05]  /*77a0*/  BSYNC B0 ;  /* 0x0000000000007941 */ /* 0x000fea0003800000 */
.L_x_21834:
        /* <DEDUP_REMOVED lines=29> */
[----:B------:R-:W-:Y:S02]  /*7980*/  ISETP.GT.OR P0, PT, R79, 0x3f, P2 ;  /* 0x0000003f4f00780c */ /* 0x000fe40001704670 */
[----:B------:R-:W1:Y:S01]  /*7990*/  SHFL.BFLY PT, R15, R72, 0x2, 0x1f ;  /* 0x0c401f00480f7f89 */ /* 0x000e6200000e0000 */
[----:B------:R-:W-:Y:S01]  /*79a0*/  FADD.FTZ R80, R9, R80 ;  /* 0x0000005009507221 */ /* 0x000fe20000010000 */
[----:B------:R-:W-:-:S02]  /*79b0*/  ISETP.GT.OR P1, PT, R79, 0x1f, P2 ;  /* 0x0000001f4f00780c */ /* 0x000fc40001724670 */
        /* <DEDUP_REMOVED lines=31> */
[----:B------:R-:W-:-:S03]  /*7bb0*/  FADD.FTZ R45, R6, R17 ;  /* 0x00000011062d7221 */ /* 0x000fc60000010000 */
[----:B------:R-:W-:Y:S01]  /*7bc0*/  BAR.SYNC.DEFER_BLOCKING 0x0 ;  /* 0x0000000000007b1d */ /* 0x000fe20000010000 */
[----:B0-----:R-:W-:Y:S02]  /*7bd0*/  FADD.FTZ R47, R76, R19 ;  /* 0x000000134c2f7221 */ /* 0x001fe40000010000 */
[----:B---3--:R-:W-:Y:S02]  /*7be0*/  FADD.FTZ R49, R8, R21 ;  /* 0x0000001508317221 */ /* 0x008fe40000010000 */
[----:B----4-:R-:W-:Y:S02]  /*7bf0*/  FADD.FTZ R51, R74, R23 ;  /* 0x000000174a337221 */ /* 0x010fe40000010000 */
[----:B-1----:R-:W-:Y:S02]  /*7c00*/  FADD.FTZ R53, R10, R25 ;  /* 0x000000190a357221 */ /* 0x002fe40000010000 */
[----:B-----5:R-:W-:Y:S02]  /*7c10*/  FADD.FTZ R55, R72, R27 ;  /* 0x0000001b48377221 */ /* 0x020fe40000010000 */
        /* <DEDUP_REMOVED lines=16> */
.L_x_21841:
[----:B------:R-:W-:Y:S05]  /*7d20*/  BSYNC B0 ;  /* 0x0000000000007941 */ /* 0x000fea0003800000 */
.L_x_21840:
        /* <DEDUP_REMOVED lines=31> */
.L_x_21843:
[----:B------:R-:W-:Y:S05]  /*7f20*/  BSYNC B0 ;  /* 0x0000000000007941 */ /* 0x000fea0003800000 */
.L_x_21842:
        /* <DEDUP_REMOVED lines=17> */
.L_x_21845:
[----:B------:R-:W-:Y:S05]  /*8040*/  BSYNC B0 ;  /* 0x0000000000007941 */ /* 0x000fea0003800000 */
.L_x_21844:
        /* <DEDUP_REMOVED lines=32> */
.L_x_21847:
[----:B------:R-:W-:Y:S05]  /*8250*/  BSYNC B0 ;  /* 0x0000000000007941 */ /* 0x000fea0003800000 */
.L_x_21846:
        /* <DEDUP_REMOVED lines=102> */
.L_x_21803:
[----:B------:R-:W-:Y:S01]  /*88c0*/  IMAD.MOV.U32 R42, RZ, RZ, R55 ;  /* 0x000000ffff2a7224 */ /* 0x000fe200078e0037 */
[----:B------:R-:W-:Y:S01]  /*88d0*/  MOV R40, 0x8920 ;  /* 0x0000892000287802 */ /* 0x000fe20000000f00 */
[----:B------:R-:W-:-:S02]  /*88e0*/  IMAD.MOV.U32 R43, RZ, RZ, 0x1 ;  /* 0x00000001ff2b7424 */ /* 0x000fc400078e00ff */
[----:B------:R-:W-:Y:S02]  /*88f0*/  IMAD.MOV.U32 R44, RZ, RZ, 0x1f ;  /* 0x0000001fff2c7424 */ /* 0x000fe400078e00ff */
[----:B------:R-:W-:Y:S02]  /*8900*/  IMAD.MOV.U32 R45, RZ, RZ, -0x1 ;  /* 0xffffffffff2d7424 */ /* 0x000fe400078e00ff */
[----:B------:R-:W-:Y:S05]  /*8910*/  CALL.REL.NOINC `($__internal_409_$__cuda_sm70_shflsync_bfly_p) ;  /* 0x0000028000007944 */ /* 0x000fea0003c00000 */
[----:B-1----:R-:W-:Y:S01]  /*8920*/  IMAD.MOV.U32 R40, RZ, RZ, R42 ;  /* 0x000000ffff287224 */ /* 0x002fe200078e002a */
[----:B0-----:R-:W-:Y:S05]  /*8930*/  BRA `(.L_x_21848) ;  /* 0xffffa77000007947 */ /* 0x001fea000383ffff */
.L_x_21809:
[----:B------:R-:W-:Y:S01]  /*8940*/  IMAD.MOV.U32 R42, RZ, RZ, R49 ;  /* 0x000000ffff2a7224 */ /* 0x000fe200078e0031 */
[----:B------:R-:W-:Y:S01]  /*8950*/  MOV R40, 0x89a0 ;  /* 0x000089a000287802 */ /* 0x000fe20000000f00 */
[----:B------:R-:W-:Y:S02]  /*8960*/  IMAD.MOV.U32 R43, RZ, RZ, 0x1 ;  /* 0x00000001ff2b7424 */ /* 0x000fe400078e00ff */
[----:B------:R-:W-:Y:S02]  /*8970*/  IMAD.MOV.U32 R44, RZ, RZ, 0x1f ;  /* 0x0000001fff2c7424 */ /* 0x000fe400078e00ff */
[----:B------:R-:W-:Y:S02]  /*8980*/  IMAD.MOV.U32 R45, RZ, RZ, -0x1 ;  /* 0xffffffffff2d7424 */ /* 0x000fe400078e00ff */
[----:B------:R-:W-:Y:S05]  /*8990*/  CALL.REL.NOINC `($__internal_409_$__cuda_sm70_shflsync_bfly_p) ;  /* 0x0000020000007944 */ /* 0x000fea0003c00000 */
[----:B-1----:R-:W-:Y:S01]  /*89a0*/  IMAD.MOV.U32 R40, RZ, RZ, R42 ;  /* 0x000000ffff287224 */ /* 0x002fe200078e002a */
[----:B0-----:R-:W-:Y:S05]  /*89b0*/  BRA `(.L_x_21849) ;  /* 0xffffb9f000007947 */ /* 0x001fea000383ffff */
.L_x_21812:
        /* <DEDUP_REMOVED lines=8> */
.L_x_21813:
[----:B------:R-:W-:Y:S01]  /*8a40*/  IMAD.MOV.U32 R42, RZ, RZ, R157 ;  /* 0x000000ffff2a7224 */ /* 0x000fe200078e009d */
[----:B------:R-:W-:Y:S01]  /*8a50*/  MOV R40, 0x8aa0 ;  /* 0x00008aa000287802 */ /* 0x000fe20000000f00 */
[----:B------:R-:W-:Y:S02]  /*8a60*/  IMAD.MOV.U32 R43, RZ, RZ, 0x8 ;  /* 0x00000008ff2b7424 */ /* 0x000fe400078e00ff */
[----:B------:R-:W-:Y:S02]  /*8a70*/  IMAD.MOV.U32 R44, RZ, RZ, 0x1f ;  /* 0x0000001fff2c7424 */ /* 0x000fe400078e00ff */
[----:B------:R-:W-:Y:S02]  /*8a80*/  IMAD.MOV.U32 R45, RZ, RZ, -0x1 ;  /* 0xffffffffff2d7424 */ /* 0x000fe400078e00ff */
[----:B------:R-:W-:Y:S05]  /*8a90*/  CALL.REL.NOINC `($__internal_409_$__cuda_sm70_shflsync_bfly_p) ;  /* 0x0000010000007944 */ /* 0x000fea0003c00000 */
[----:B-1----:R-:W-:Y:S01]  /*8aa0*/  FMNMX.FTZ R5, R157, R42, !PT ;  /* 0x0000002a9d057209 */ /* 0x002fe20007810000 */
[----:B0-----:R-:W-:Y:S01]  /*8ab0*/  IMAD.MOV.U32 R43, RZ, RZ, 0x4 ;  /* 0x00000004ff2b7424 */ /* 0x001fe200078e00ff */
[----:B------:R-:W-:Y:S01]  /*8ac0*/  MOV R40, 0x8b10 ;  /* 0x00008b1000287802 */ /* 0x000fe20000000f00 */
[----:B------:R-:W-:-:S02]  /*8ad0*/  IMAD.MOV.U32 R44, RZ, RZ, 0x1f ;  /* 0x0000001fff2c7424 */ /* 0x000fc400078e00ff */
[----:B------:R-:W-:Y:S02]  /*8ae0*/  IMAD.MOV.U32 R45, RZ, RZ, -0x1 ;  /* 0xffffffffff2d7424 */ /* 0x000fe400078e00ff */
[----:B------:R-:W-:Y:S02]  /*8af0*/  IMAD.MOV.U32 R42, RZ, RZ, R5 ;  /* 0x000000ffff2a7224 */ /* 0x000fe400078e0005 */
[----:B------:R-:W-:Y:S05]  /*8b00*/  CALL.REL.NOINC `($__internal_409_$__cuda_sm70_shflsync_bfly_p) ;  /* 0x0000009000007944 */ /* 0x000fea0003c00000 */
[----:B-1----:R-:W-:Y:S01]  /*8b10*/  FMNMX.FTZ R5, R5, R42, !PT ;  /* 0x0000002a05057209 */ /* 0x002fe20007810000 */
[----:B0-----:R-:W-:Y:S01]  /*8b20*/  IMAD.MOV.U32 R43, RZ, RZ, 0x2 ;  /* 0x00000002ff2b7424 */ /* 0x001fe200078e00ff */
[----:B------:R-:W-:Y:S01]  /*8b30*/  MOV R40, 0x8b80 ;  /* 0x00008b8000287802 */ /* 0x000fe20000000f00 */
[----:B------:R-:W-:Y:S02]  /*8b40*/  IMAD.MOV.U32 R44, RZ, RZ, 0x1f ;  /* 0x0000001fff2c7424 */ /* 0x000fe400078e00ff */
[----:B------:R-:W-:Y:S02]  /*8b50*/  IMAD.MOV.U32 R45, RZ, RZ, -0x1 ;  /* 0xffffffffff2d7424 */ /* 0x000fe400078e00ff */
[----:B------:R-:W-:Y:S02]  /*8b60*/  IMAD.MOV.U32 R42, RZ, RZ, R5 ;  /* 0x000000ffff2a7224 */ /* 0x000fe400078e0005 */
[----:B------:R-:W-:Y:S05]  /*8b70*/  CALL.REL.NOINC `($__internal_409_$__cuda_sm70_shflsync_bfly_p) ;  /* 0x0000002000007944 */ /* 0x000fea0003c00000 */
[----:B-1----:R-:W-:Y:S01]  /*8b80*/  IMAD.MOV.U32 R6, RZ, RZ, R42 ;  /* 0x000000ffff067224 */ /* 0x002fe200078e002a */
[----:B0-----:R-:W-:Y:S05]  /*8b90*/  BRA `(.L_x_21851) ;  /* 0xffffba1000007947 */ /* 0x001fea000383ffff */
        .weak           $__internal_409_$__cuda_sm70_shflsync_bfly_p
        .type           $__internal_409_$__cuda_sm70_shflsync_bfly_p,@function
        .size           $__internal_409_$__cuda_sm70_shflsync_bfly_p,(.L_x_23576 - $__internal_409_$__cuda_sm70_shflsync_bfly_p)
$__internal_409_$__cuda_sm70_shflsync_bfly_p:
[----:B------:R-:W-:Y:S01]  /*8ba0*/  IMAD.MOV.U32 R41, RZ, RZ, 0x0 ;  /* 0x00000000ff297424 */ /* 0x000fe200078e00ff */
[----:B------:R-:W-:Y:S04]  /*8bb0*/  WARPSYNC R45 ;  /* 0x0000002d00007348 */ /* 0x000fe80003800000 */
[----:B------:R0:W1:Y:S01]  /*8bc0*/  SHFL.BFLY PT, R42, R42, R43, R44 ;  /* 0x0c00002b2a2a7389 */ /* 0x00006200000e002c */
[----:B------:R-:W-:Y:S05]  /*8bd0*/  RET.REL.NODEC R40 `(_ZN4vllm25paged_attention_v1_kernelIffLi112ELi16ELi128ELNS_18Fp8KVCacheDataTypeE0ELb1EEEvPT_PKS2_PKT0_S8_ifPKiSA_iPKfiiiSC_SC_iiiii) ;  /* 0xffff742028007950 */ /* 0x000fea0003c3ffff */
.L_x_21852:
        /* <DEDUP_REMOVED lines=10> */
.L_x_23576:


//--------------------- .text._ZN4vllm25paged_attention_v1_kernelIffLi96ELi16ELi128ELNS_18Fp8KVCacheDataTypeE0ELb1EEEvPT_PKS2_PKT0_S8_ifPKiSA_iPKfiiiSC_SC_iiiii --------------------------
	.section	.text._ZN4vllm25paged_attention_v1_kernelIffLi96ELi16ELi128ELNS_18Fp8KVCacheDataTypeE0ELb1EEEvPT_PKS2_PKT0_S8_ifPKiSA_iPKfiiiSC_SC_iiiii,"ax",@progbits
	.sectioninfo	@"SHI_REGISTERS=172"
	.align	128
        .global         _ZN4vllm25paged_attention_v1_kernelIffLi96ELi16ELi128ELNS_18Fp8KVCacheDataTypeE0ELb1EEEvPT_PKS2_PKT0_S8_ifPKiSA_iPKfiiiSC_SC_iiiii
        .type           _ZN4vllm25paged_attention_v1_kernelIffLi96ELi16ELi128ELNS_18Fp8KVCacheDataTypeE0ELb1EEEvPT_PKS2_PKT0_S8_ifPKiSA_iPKfiiiSC_SC_iiiii,@function
        .size           _ZN4vllm25paged_attention_v1_kernelIffLi96ELi16ELi128ELNS_18Fp8KVCacheDataTypeE0ELb1EEEvPT_PKS2_PKT0_S8_ifPKiSA_iPKfiiiSC_SC_iiiii,(.L_x_23577 - _ZN4vllm25paged_attention_v1_kernelIffLi96ELi16ELi128ELNS_18Fp8KVCacheDataTypeE0ELb1EEEvPT_PKS2_PKT0_S8_ifPKiSA_iPKfiiiSC_SC_iiiii)
        .other          _ZN4vllm25paged_attention_v1_kernelIffLi96ELi16ELi128ELNS_18Fp8KVCacheDataTypeE0ELb1EEEvPT_PKS2_PKT0_S8_ifPKiSA_iPKfiiiSC_SC_iiiii,@"STO_CUDA_ENTRY STV_DEFAULT"
_ZN4vllm25paged_attention_v1_kernelIffLi96ELi16ELi128ELNS_18Fp8KVCacheDataTypeE0ELb1EEEvPT_PKS2_PKT0_S8_ifPKiSA_iPKfiiiSC_SC_iiiii:
.text._ZN4vllm25paged_attention_v1_kernelIffLi96ELi16ELi128ELNS_18Fp8KVCacheDataTypeE0ELb1EEEvPT_PKS2_PKT0_S8_ifPKiSA_iPKfiiiSC_SC_iiiii:
        /* <DEDUP_REMOVED lines=97> */
.L_x_21857:
        /* <DEDUP_REMOVED lines=11> */
.L_x_21856:
[----:B------:R-:W-:Y:S05]  /*06c0*/  BSYNC B1 ;  /* 0x0000000000017941 */ /* 0x000fea0003800000 */
.L_x_21855:
        /* <DEDUP_REMOVED lines=10> */
.L_x_21858:
        /* <DEDUP_REMOVED lines=17> */
.L_x_21854:
[----:B-1----:R-:W-:Y:S05]  /*0880*/  BSYNC B0 ;  /* 0x0000000000007941 */ /* 0x002fea0003800000 */
.L_x_21853:
        /* <DEDUP_REMOVED lines=64> */
[----:B------:R-:W-:-:S02]  /*0c90*/  SHF.R.S32.HI R7, RZ, 0x1f, R154 ;  /* 0x0000001fff077819 */ /* 0x000fc4000001149a */
        /* <DEDUP_REMOVED lines=10> */
[----:B------:R-:W-:-:S02]  /*0d40*/  LEA.HI R13, R13, R148, RZ, 0x2 ;  /* 0x000000940d0d7211 */ /* 0x000fc400078f10ff */
[----:B------:R-:W-:Y:S01]  /*0d50*/  IADD3 R11, R159, 0xc, RZ ;  /* 0x0000000c9f0b7810 */ /* 0x000fe20007ffe0ff */
        /* <DEDUP_REMOVED lines=8> */
[----:B------:R-:W-:-:S02]  /*0de0*/  LEA.HI R9, R9, R146, RZ, 0x2 ;  /* 0x0000009209097211 */ /* 0x000fc400078f10ff */
[----:B------:R-:W-:Y:S01]  /*0df0*/  SHF.R.S32.HI R13, RZ, 0x1f, R144 ;  /* 0x0000001fff0d7819 */ /* 0x000fe20000011490 */
[----:B------:R-:W-:Y:S01]  /*0e00*/  IMAD.SHL.U32 R140, R14, 0x2, RZ ;  /* 0x000000020e8c7824 */ /* 0x000fe200078e00ff */
[----:B------:R-:W-:Y:S02]  /*0e10*/  LOP3.LUT R9, R9, 0xfffffffc, RZ, 0xc0, !PT ;  /* 0xfffffffc09097812 */ /* 0x000fe400078ec0ff */
[----:B------:R-:W-:Y:S02]  /*0e20*/  SHF.R.S32.HI R15, RZ, 0x1f, R142 ;  /* 0x0000001fff0f7819 */ /* 0x000fe4000001148e */
[----:B------:R-:W-:Y:S01]  /*0e30*/  LEA.HI R13, R13, R144, RZ, 0x2 ;  /* 0x000000900d0d7211 */ /* 0x000fe200078f10ff */
[----:B------:R-:W-:Y:S01]  /*0e40*/  IMAD.IADD R146, R146, 0x1, -R9 ;  /* 0x0000000192927824 */ /* 0x000fe200078e0a09 */
[----:B------:R-:W-:Y:S02]  /*0e50*/  LEA.HI R15, R15, R142, RZ, 0x2 ;  /* 0x0000008e0f0f7211 */ /* 0x000fe400078f10ff */
[----:B------:R-:W-:-:S02]  /*0e60*/  IADD3 R9, R159, 0x12, RZ ;  /* 0x000000129f097810 */ /* 0x000fc40007ffe0ff */
[----:B------:R-:W-:Y:S02]  /*0e70*/  LOP3.LUT R13, R13, 0xfffffffc, RZ, 0xc0, !PT ;  /* 0xfffffffc0d0d7812 */ /* 0x000fe400078ec0ff */
        /* <DEDUP_REMOVED lines=226> */
.L_x_21867:
        /* <DEDUP_REMOVED lines=68> */
[-C--:B------:R-:W-:Y:S02]  /*20e0*/  IADD3.X R44, R30, R87.reuse, R5, P1, P2 ;  /* 0x000000571e2c7210 */ /* 0x080fe40000fe4405 */
[----:B------:R-:W-:Y:S02]  /*20f0*/  LEA R50, P1, R45, c[0x0][0x170], 0x2 ;  /* 0x00005c002d327a11 */ /* 0x000fe400078210ff */
[----:B------:R-:W-:Y:S02]  /*2100*/  LEA.HI.X R49, R43, c[0x0][0x174], R44, 0x2, P3 ;  /* 0x00005d002b317a11 */ /* 0x000fe400018f142c */
[----:B------:R-:W-:Y:S02]  /*2110*/  IADD3 R42, P2, P4, R152, R56, R151 ;  /* 0x00000038982a7210 */ /* 0x000fe40007c5e097 */
[----:B------:R-:W-:Y:S02]  /*2120*/  LEA.HI.X R51, R45, c[0x0][0x174], R40, 0x2, P1 ;  /* 0x00005d002d337a11 */ /* 0x000fe400008f1428 */
[----:B------:R-:W-:Y:S01]  /*2130*/  LEA R52, P0, R42, c[0x0][0x170], 0x2 ;  /* 0x00005c002a347a11 */ /* 0x000fe200078010ff */
[----:B------:R-:W2:Y:S01]  /*2140*/  LDG.E.64.CONSTANT R48, [R48.64] ;  /* 0x0000000a30307981 */ /* 0x000ea2000c1e9b00 */
[----:B------:R-:W-:-:S03]  /*2150*/  IADD3.X R41, R29, R87, R6, P2, P4 ;  /* 0x000000571d297210 */ /* 0x000fc600017e8406 */
[----:B------:R-:W3:Y:S01]  /*2160*/  LDG.E.64.CONSTANT R50, [R50.64] ;  /* 0x0000000a32327981 */ /* 0x000ee2000c1e9b00 */
[----:B------:R-:W-:-:S03]  /*2170*/  LEA.HI.X R53, R42, c[0x0][0x174], R41, 0x2, P0 ;  /* 0x00005d002a357a11 */ /* 0x000fc600000f1429 */
[----:B------:R-:W-:Y:S04]  /*2180*/  LDS.128 R44, [R104+0x10] ;  /* 0x00001000682c7984 */ /* 0x000fe80000000c00 */
        /* <DEDUP_REMOVED lines=9> */
[----:B------:R-:W-:-:S02]  /*2220*/  IADD3.X R58, R31, R87, R8, P0, P1 ;  /* 0x000000571f3a7210 */ /* 0x000fc400007e2408 */
        /* <DEDUP_REMOVED lines=9> */
[-C--:B------:R-:W-:Y:S02]  /*22c0*/  IADD3.X R58, R33, R87.reuse, R10, P0, P1 ;  /* 0x00000057213a7210 */ /* 0x080fe400007e240a */
[----:B------:R-:W-:Y:S02]  /*22d0*/  IADD3 R59, P0, P1, R142, R56, R141 ;  /* 0x000000388e3b7210 */ /* 0x000fe4000791e08d */
[----:B------:R-:W-:Y:S02]  /*22e0*/  LEA.HI.X R55, R55, c[0x0][0x174], R58, 0x2, P2 ;  /* 0x00005d0037377a11 */ /* 0x000fe400010f143a */
[----:B------:R-:W-:Y:S02]  /*22f0*/  LEA R98, P2, R59, c[0x0][0x170], 0x2 ;  /* 0x00005c003b627a11 */ /* 0x000fe400078410ff */
[----:B------:R-:W-:-:S02]  /*2300*/  IADD3.X R74, R36, R87, R11, P0, P1 ;  /* 0x00000057244a7210 */ /* 0x000fc400007e240b */
[----:B------:R-:W5:Y:S02]  /*2310*/  LDG.E.64.CONSTANT R54, [R54.64] ;  /* 0x0000000a36367981 */ /* 0x000f64000c1e9b00 */
[----:B------:R-:W-:Y:S02]  /*2320*/  LEA.HI.X R99, R59, c[0x0][0x174], R74, 0x2, P2 ;  /* 0x00005d003b637a11 */ /* 0x000fe400010f144a */
[----:B------:R-:W-:-:S04]  /*2330*/  IADD3 R58, P3, P4, R140, R56, R139 ;  /* 0x000000388c3a7210 */ /* 0x000fc80007c7e08b */
[----:B------:R-:W5:Y:S01]  /*2340*/  LDG.E.64.CONSTANT R98, [R98.64] ;  /* 0x0000000a62627981 */ /* 0x000f62000c1e9b00 */
[----:B--2---:R-:W-:Y:S01]  /*2350*/  FMUL.FTZ R57, R48, R42 ;  /* 0x0000002a30397220 */ /* 0x004fe20000410000 */
[----:B------:R-:W-:Y:S01]  /*2360*/  LEA R48, P0, R58, c[0x0][0x170], 0x2 ;  /* 0x00005c003a307a11 */ /* 0x000fe200078010ff */
[----:B------:R-:W-:Y:S01]  /*2370*/  FMUL.FTZ R42, R49, R43 ;  /* 0x0000002b312a7220 */ /* 0x000fe20000410000 */
[----:B------:R-:W-:Y:S01]  /*2380*/  IADD3.X R43, R35, R87, R12, P3, P4 ;  /* 0x00000057232b7210 */ /* 0x000fe20001fe840c */
[----:B---3--:R-:W-:Y:S02]  /*2390*/  FFMA.FTZ R57, R50, R40, R57 ;  /* 0x0000002832397223 */ /* 0x008fe40000010039 */
[----:B------:R-:W-:Y:S01]  /*23a0*/  FFMA.FTZ R40, R51, R41, R42 ;  /* 0x0000002933287223 */ /* 0x000fe2000001002a */
[----:B------:R-:W-:Y:S01]  /*23b0*/  LEA.HI.X R49, R58, c[0x0][0x174], R43, 0x2, P0 ;  /* 0x00005d003a317a11 */ /* 0x000fe200000f142b */
[----:B----4-:R-:W-:Y:S02]  /*23c0*/  FFMA.FTZ R41, R52, R44, R57 ;  /* 0x0000002c34297223 */ /* 0x010fe40000010039 */
[----:B------:R-:W-:-:S02]  /*23d0*/  FFMA.FTZ R40, R53, R45, R40 ;  /* 0x0000002d35287223 */ /* 0x000fc40000010028 */
[----:B------:R0:W2:Y:S01]  /*23e0*/  LDG.E.64.CONSTANT R52, [R48.64] ;  /* 0x0000000a30347981 */ /* 0x0000a2000c1e9b00 */
[-C--:B------:R-:W-:Y:S02]  /*23f0*/  IADD3 R50, P4, P5, R138, R56.reuse, R137 ;  /* 0x000000388a327210 */ /* 0x080fe40007d9e089 */
[-C--:B------:R-:W-:Y:S02]  /*2400*/  IADD3 R51, P2, P3, R136, R56.reuse, R135 ;  /* 0x0000003888337210 */ /* 0x080fe40007b5e087 */
[----:B------:R-:W-:Y:S02]  /*2410*/  IADD3.X R91, R38, R87, R13, P4, P5 ;  /* 0x00000057265b7210 */ /* 0x000fe400027ea40d */
[----:B------:R-:W-:Y:S02]  /*2420*/  LEA R96, P6, R50, c[0x0][0x170], 0x2 ;  /* 0x00005c0032607a11 */ /* 0x000fe400078c10ff */
[----:B------:R-:W-:Y:S02]  /*2430*/  IADD3 R59, P0, P1, R134, R56, R133 ;  /* 0x00000038863b7210 */ /* 0x000fe4000791e085 */
[----:B------:R-:W-:-:S02]  /*2440*/  LEA.HI.X R97, R50, c[0x0][0x174], R91, 0x2, P6 ;  /* 0x00005d0032617a11 */ /* 0x000fc400030f145b */
[-C--:B------:R-:W-:Y:S02]  /*2450*/  IADD3.X R58, R37, R87.reuse, R14, P2, P3 ;  /* 0x00000057253a7210 */ /* 0x080fe400017e640e */
[C---:B------:R-:W-:Y:S02]  /*2460*/  LEA R50, P6, R51.reuse, c[0x0][0x170], 0x2 ;  /* 0x00005c0033327a11 */ /* 0x040fe400078c10ff */
[----:B------:R-:W-:Y:S01]  /*2470*/  IADD3.X R92, R60, R87, R15, P0, P1 ;  /* 0x000000573c5c7210 */ /* 0x000fe200007e240f */
[----:B------:R-:W3:Y:S01]  /*2480*/  LDG.E.64.CONSTANT R96, [R96.64] ;  /* 0x0000000a60607981 */ /* 0x000ee2000c1e9b00 */
[----:B------:R-:W-:Y:S02]  /*2490*/  LEA.HI.X R51, R51, c[0x0][0x174], R58, 0x2, P6 ;  /* 0x00005d0033337a11 */ /* 0x000fe400030f143a */
[-C--:B------:R-:W-:Y:S02]  /*24a0*/  IADD3 R89, P4, P5, R132, R56.reuse, R131 ;  /* 0x0000003884597210 */ /* 0x080fe40007d9e083 */
[----:B------:R-:W-:-:S02]  /*24b0*/  IADD3 R57, P2, P3, R130, R56, R129 ;  /* 0x0000003882397210 */ /* 0x000fc40007b5e081 */
[----:B------:R-:W-:Y:S01]  /*24c0*/  IADD3 R75, P0, P1, R128, R56, R127 ;  /* 0x00000038804b7210 */ /* 0x000fe2000791e07f */
[----:B------:R-:W4:Y:S01]  /*24d0*/  LDG.E.64.CONSTANT R50, [R50.64] ;  /* 0x0000000a32327981 */ /* 0x000f22000c1e9b00 */
[----:B------:R-:W-:Y:S02]  /*24e0*/  LEA R58, P6, R59, c[0x0][0x170], 0x2 ;  /* 0x00005c003b3a7a11 */ /* 0x000fe400078c10ff */
[-C--:B------:R-:W-:Y:S02]  /*24f0*/  IADD3.X R90, R39, R87.reuse, R16, P4, P5 ;  /* 0x00000057275a7210 */ /* 0x080fe400027ea410 */
[-C--:B------:R-:W-:Y:S02]  /*2500*/  IADD3.X R74, R62, R87.reuse, R17, P2, P3 ;  /* 0x000000573e4a7210 */ /* 0x080fe400017e6411 */
[----:B------:R-:W-:Y:S02]  /*2510*/  IADD3.X R76, R61, R87, R18, P0, P1 ;  /* 0x000000573d4c7210 */ /* 0x000fe400007e2412 */
[----:B------:R-:W-:-:S02]  /*2520*/  LEA.HI.X R59, R59, c[0x0][0x174], R92, 0x2, P6 ;  /* 0x00005d003b3b7a11 */ /* 0x000fc400030f145c */
[-C--:B------:R-:W-:Y:S02]  /*2530*/  IADD3 R77, P4, P5, R126, R56.reuse, R125 ;  /* 0x000000387e4d7210 */ /* 0x080fe40007d9e07d */
[-C--:B------:R-:W-:Y:S02]  /*2540*/  IADD3 R80, P2, P3, R124, R56.reuse, R123 ;  /* 0x000000387c507210 */ /* 0x080fe40007b5e07b */
[----:B------:R-:W-:Y:S01]  /*2550*/  IADD3 R81, P0, P1, R122, R56, R121 ;  /* 0x000000387a517210 */ /* 0x000fe2000791e079 */
[----:B------:R-:W4:Y:S01]  /*2560*/  LDG.E.64.CONSTANT R58, [R58.64] ;  /* 0x0000000a3a3a7981 */ /* 0x000f22000c1e9b00 */
[----:B0-----:R-:W-:Y:S02]  /*2570*/  LEA R48, P6, R89, c[0x0][0x170], 0x2 ;  /* 0x00005c0059307a11 */ /* 0x001fe400078c10ff */
[-C--:B------:R-:W-:Y:S02]  /*2580*/  IADD3.X R78, R64, R87.reuse, R19, P4, P5 ;  /* 0x00000057404e7210 */ /* 0x080fe400027ea413 */
[----:B------:R-:W-:-:S02]  /*2590*/  IADD3.X R79, R63, R87, R20, P2, P3 ;  /* 0x000000573f4f7210 */ /* 0x000fc400017e6414 */
[-C--:B------:R-:W-:Y:S02]  /*25a0*/  IADD3.X R82, R66, R87.reuse, R21, P0, P1 ;  /* 0x0000005742527210 */ /* 0x080fe400007e2415 */
[-C--:B------:R-:W-:Y:S02]  /*25b0*/  IADD3 R83, P5, P4, R120, R56.reuse, R119 ;  /* 0x0000003878537210 */ /* 0x080fe40007cbe077 */
[-C--:B------:R-:W-:Y:S02]  /*25c0*/  IADD3 R45, P3, P2, R118, R56.reuse, R117 ;  /* 0x00000038762d7210 */ /* 0x080fe40007a7e075 */
[----:B------:R-:W-:Y:S02]  /*25d0*/  IADD3 R84, P0, P1, R116, R56, R115 ;  /* 0x0000003874547210 */ /* 0x000fe4000791e073 */
[----:B------:R-:W-:Y:S02]  /*25e0*/  LEA.HI.X R49, R89, c[0x0][0x174], R90, 0x2, P6 ;  /* 0x00005d0059317a11 */ /* 0x000fe400030f145a */
[----:B------:R-:W-:-:S02]  /*25f0*/  IADD3.X R88, R65, R87, R22, P5, P4 ;  /* 0x0000005741587210 */ /* 0x000fc40002fe8416 */
[-C--:B------:R-:W-:Y:S02]  /*2600*/  IADD3.X R86, R68, R87.reuse, R23, P3, P2 ;  /* 0x0000005744567210 */ /* 0x080fe40001fe4417 */
[----:B------:R-:W-:Y:S01]  /*2610*/  IADD3.X R85, R67, R87, R24, P0, P1 ;  /* 0x0000005743557210 */ /* 0x000fe200007e2418 */
[----:B------:R-:W4:Y:S01]  /*2620*/  LDG.E.64.CONSTANT R48, [R48.64] ;  /* 0x0000000a30307981 */ /* 0x000f22000c1e9b00 */
[-C--:B------:R-:W-:Y:S02]  /*2630*/  IADD3 R44, P4, P5, R114, R56.reuse, R113 ;  /* 0x00000038722c7210 */ /* 0x080fe40007d9e071 */
[-C--:B------:R-:W-:Y:S02]  /*2640*/  IADD3 R43, P3, P2, R112, R56.reuse, R111 ;  /* 0x00000038702b7210 */ /* 0x080fe40007a7e06f */
[----:B------:R-:W-:Y:S02]  /*2650*/  IADD3 R42, P0, P1, R110, R56, R105 ;  /* 0x000000386e2a7210 */ /* 0x000fe4000791e069 */
[----:B------:R-:W-:-:S04]  /*2660*/  LEA R56, P6, R57, c[0x0][0x170], 0x2 ;  /* 0x00005c0039387a11 */ /* 0x000fc800078c10ff */
[----:B------:R-:W-:Y:S02]  /*2670*/  LEA.HI.X R57, R57, c[0x0][0x174], R74, 0x2, P6 ;  /* 0x00005d0039397a11 */ /* 0x000fe400030f144a */
[----:B------:R-:W-:-:S04]  /*2680*/  LEA R74, P6, R75, c[0x0][0x170], 0x2 ;  /* 0x00005c004b4a7a11 */ /* 0x000fc800078c10ff */
[----:B------:R-:W-:Y:S01]  /*2690*/  LEA.HI.X R75, R75, c[0x0][0x174], R76, 0x2, P6 ;  /* 0x00005d004b4b7a11 */ /* 0x000fe200030f144c */
[----:B------:R-:W4:Y:S01]  /*26a0*/  LDG.E.64.CONSTANT R56, [R56.64] ;  /* 0x0000000a38387981 */ /* 0x000f22000c1e9b00 */
        /* <DEDUP_REMOVED lines=15> */
[----:B------:R-:W-:Y:S02]  /*27a0*/  LEA R168, P6, R84, c[0x0][0x170], 0x2 ;  /* 0x00005c0054a87a11 */ /* 0x000fe400078c10ff */
[----:B------:R-:W-:Y:S02]  /*27b0*/  IADD3.X R45, R70, R87, R25, P4, P5 ;  /* 0x00000057462d7210 */ /* 0x000fe400027ea419 */
[----:B------:R-:W-:Y:S02]  /*27c0*/  LEA.HI.X R169, R84, c[0x0][0x174], R85, 0x2, P6 ;  /* 0x00005d0054a97a11 */ /* 0x000fe400030f1455 */
[----:B------:R-:W-:Y:S01]  /*27d0*/  LEA R88, P6, R44, c[0x0][0x170], 0x2 ;  /* 0x00005c002c587a11 */ /* 0x000fe200078c10ff */
[----:B------:R-:W4:Y:S01]  /*27e0*/  LDG.E.64.CONSTANT R84, [R164.64] ;  /* 0x0000000aa4547981 */ /* 0x000f22000c1e9b00 */
[----:B------:R-:W-:-:S02]  /*27f0*/  LEA R90, P4, R43, c[0x0][0x170], 0x2 ;  /* 0x00005c002b5a7a11 */ /* 0x000fc400078810ff */
[----:B------:R-:W-:Y:S02]  /*2800*/  LEA.HI.X R89, R44, c[0x0][0x174], R45, 0x2, P6 ;  /* 0x00005d002c597a11 */ /* 0x000fe400030f142d */
[----:B------:R-:W-:-:S04]  /*2810*/  IADD3.X R44, R69, R87, R26, P3, P2 ;  /* 0x00000057452c7210 */ /* 0x000fc80001fe441a */
[----:B------:R-:W-:Y:S01]  /*2820*/  LEA.HI.X R91, R43, c[0x0][0x174], R44, 0x2, P4 ;  /* 0x00005d002b5b7a11 */ /* 0x000fe200020f142c */
[----:B------:R-:W4:Y:S01]  /*2830*/  LDG.E.64.CONSTANT R88, [R88.64] ;  /* 0x0000000a58587981 */ /* 0x000f22000c1e9b00 */
[----:B------:R-:W-:-:S03]  /*2840*/  IADD3.X R43, R72, R87, R27, P0, P1 ;  /* 0x00000057482b7210 */ /* 0x000fc600007e241b */
[----:B------:R-:W4:Y:S01]  /*2850*/  LDG.E.64.CONSTANT R86, [R168.64] ;  /* 0x0000000aa8567981 */ /* 0x000f22000c1e9b00 */
[----:B------:R-:W-:-:S03]  /*2860*/  LEA R92, P0, R42, c[0x0][0x170], 0x2 ;  /* 0x00005c002a5c7a11 */ /* 0x000fc600078010ff */
[----:B------:R-:W4:Y:S01]  /*2870*/  LDG.E.64.CONSTANT R90, [R90.64] ;  /* 0x0000000a5a5a7981 */ /* 0x000f22000c1e9b00 */
[----:B------:R-:W-:-:S06]  /*2880*/  LEA.HI.X R93, R42, c[0x0][0x174], R43, 0x2, P0 ;  /* 0x00005d002a5d7a11 */ /* 0x000fcc00000f142b */
[----:B------:R-:W4:Y:S01]  /*2890*/  LDG.E.64.CONSTANT R92, [R92.64] ;  /* 0x0000000a5c5c7981 */ /* 0x000f22000c1e9b00 */
[----:B-----5:R-:W-:Y:S02]  /*28a0*/  FFMA.FTZ R45, R106, R46, R41 ;  /* 0x0000002e6a2d7223 */ /* 0x020fe40000010029 */
[----:B------:R-:W-:Y:S02]  /*28b0*/  FFMA.FTZ R44, R107, R47, R40 ;  /* 0x0000002f6b2c7223 */ /* 0x000fe40000010028 */
[----:B------:R-:W0:Y:S02]  /*28c0*/  LDS.128 R40, [R104+0x20] ;  /* 0x0000200068287984 */ /* 0x000e240000000c00 */
[----:B0-----:R-:W-:Y:S02]  /*28d0*/  FFMA.FTZ R45, R100, R40, R45 ;  /* 0x00000028642d7223 */ /* 0x001fe4000001002d */
[----:B------:R-:W-:Y:S02]  /*28e0*/  FFMA.FTZ R44, R101, R41, R44 ;  /* 0x00000029652c7223 */ /* 0x000fe4000001002c */
[----:B------:R-:W-:-:S02]  /*28f0*/  FFMA.FTZ R101, R102, R42, R45 ;  /* 0x0000002a66657223 */ /* 0x000fc4000001002d */
[----:B------:R-:W-:Y:S02]  /*2900*/  FFMA.FTZ R100, R103, R43, R44 ;  /* 0x0000002b67647223 */ /* 0x000fe4000001002c */
[----:B------:R-:W0:Y:S04]  /*2910*/  LDS.128 R44, [R104+0x30] ;  /* 0x00003000682c7984 */ /* 0x000e280000000c00 */
[----:B------:R-:W2:Y:S01]  /*2920*/  LDS.128 R40, [R104+0x40] ;  /* 0x0000400068287984 */ /* 0x000ea20000000c00 */
[----:B0-----:R-:W-:Y:S02]  /*2930*/  FFMA.FTZ R101, R54, R44, R101 ;  /* 0x0000002c36657223 */ /* 0x001fe40000010065 */
[----:B------:R-:W-:Y:S02]  /*2940*/  FFMA.FTZ R100, R55, R45, R100 ;  /* 0x0000002d37647223 */ /* 0x000fe40000010064 */
[----:B------:R-:W-:-:S02]  /*2950*/  FFMA.FTZ R101, R98, R46, R101 ;  /* 0x0000002e62657223 */ /* 0x000fc40000010065 */
[----:B------:R-:W-:Y:S02]  /*2960*/  FFMA.FTZ R100, R99, R47, R100 ;  /* 0x0000002f63647223 */ /* 0x000fe40000010064 */
[----:B------:R-:W4:Y:S01]  /*2970*/  LDS.128 R44, [R104+0x50] ;  /* 0x00005000682c7984 */ /* 0x000f220000000c00 */
[----:B--2---:R-:W-:Y:S02]  /*2980*/  FFMA.FTZ R101, R52, R40, R101 ;  /* 0x0000002834657223 */ /* 0x004fe40000010065 */
[----:B------:R-:W-:Y:S02]  /*2990*/  FFMA.FTZ R100, R53, R41, R100 ;  /* 0x0000002935647223 */ /* 0x000fe40000010064 */
[----:B------:R-:W0:Y:S01]  /*29a0*/  LDS.128 R52, [R104+0x60] ;  /* 0x0000600068347984 */ /* 0x000e220000000c00 */
[----:B---3--:R-:W-:Y:S02]  /*29b0*/  FFMA.FTZ R101, R96, R42, R101 ;  /* 0x0000002a60657223 */ /* 0x008fe40000010065 */
[----:B------:R-:W-:-:S02]  /*29c0*/  FFMA.FTZ R100, R97, R43, R100 ;  /* 0x0000002b61647223 */ /* 0x000fc40000010064 */
[----:B------:R-:W1:Y:S01]  /*29d0*/  LDS.128 R40, [R104+0x70] ;  /* 0x0000700068287984 */ /* 0x000e620000000c00 */
[----:B----4-:R-:W-:Y:S02]  /*29e0*/  FFMA.FTZ R101, R50, R44, R101 ;  /* 0x0000002c32657223 */ /* 0x010fe40000010065 */
[----:B------:R-:W-:Y:S02]  /*29f0*/  FFMA.FTZ R100, R51, R45, R100 ;  /* 0x0000002d33647223 */ /* 0x000fe40000010064 */
[----:B------:R-:W-:Y:S02]  /*2a00*/  FFMA.FTZ R101, R58, R46, R101 ;  /* 0x0000002e3a657223 */ /* 0x000fe40000010065 */
[----:B------:R-:W-:Y:S02]  /*2a10*/  FFMA.FTZ R100, R59, R47, R100 ;  /* 0x0000002f3b647223 */ /* 0x000fe40000010064 */
[----:B------:R-:W2:Y:S01]  /*2a20*/  LDS.128 R44, [R104+0x80] ;  /* 0x00008000682c7984 */ /* 0x000ea20000000c00 */
[----:B0-----:R-:W-:-:S02]  /*2a30*/  FFMA.FTZ R101, R48, R52, R101 ;  /* 0x0000003430657223 */ /* 0x001fc40000010065 */
[----:B------:R-:W-:Y:S02]  /*2a40*/  FFMA.FTZ R100, R49, R53, R100 ;  /* 0x0000003531647223 */ /* 0x000fe40000010064 */
[----:B------:R-:W0:Y:S01]  /*2a50*/  LDS.128 R48, [R104+0x90] ;  /* 0x0000900068307984 */ /* 0x000e220000000c00 */
[----:B------:R-:W-:Y:S02]  /*2a60*/  FFMA.FTZ R101, R56, R54, R101 ;  /* 0x0000003638657223 */ /* 0x000fe40000010065 */
[----:B------:R-:W-:Y:S02]  /*2a70*/  FFMA.FTZ R100, R57, R55, R100 ;  /* 0x0000003739647223 */ /* 0x000fe40000010064 */
[----:B------:R-:W3:Y:S04]  /*2a80*/  LDS.128 R52, [R104+0xa0] ;  /* 0x0000a00068347984 */ /* 0x000ee80000000c00 */
[----:B------:R-:W4:Y:S01]  /*2a90*/  LDS.128 R56, [R104+0xb0] ;  /* 0x0000b00068387984 */ /* 0x000f220000000c00 */
        /* <DEDUP_REMOVED lines=19> */
[----:B------:R-:W-:Y:S01]  /*2bd0*/  FFMA.FTZ R59, R93, R59, R100 ;  /* 0x0000003b5d3b7223 */ /* 0x000fe20000010064 */
[----:B------:R-:W-:-:S03]  /*2be0*/  ISETP.NE.AND P0, PT, R159, RZ, PT ;  /* 0x000000ff9f00720c */ /* 0x000fc60003f05270 */
[----:B------:R-:W-:Y:S01]  /*2bf0*/  FADD.FTZ R59, R58, R59 ;  /* 0x0000003b3a3b7221 */ /* 0x000fe20000010000 */
[----:B------:R-:W-:Y:S07]  /*2c00*/  BRA.DIV ~URZ, `(.L_x_21864) ;  /* 0x000051727f007947 */ /* 0x000fee000b800000 */
[----:B------:R0:W1:Y:S02]  /*2c10*/  SHFL.BFLY PT, R40, R59, 0x1, 0x1f ;  /* 0x0c201f003b287f89 */ /* 0x00006400000e0000 */
.L_x_21909:
        /* <DEDUP_REMOVED lines=10> */
.L_x_21863:
[----:B------:R-:W-:-:S13]  /*2cc0*/  ISETP.NE.AND P0, PT, R159, RZ, PT ;  /* 0x000000ff9f00720c */ /* 0x000fda0003f05270 */
[----:B------:R-:W-:Y:S02]  /*2cd0*/  @!P0 IMAD R40, R109, 0x10, R156 ;  /* 0x000000106d288824 */ /* 0x000fe400078e029c */
[----:B------:R-:W-:-:S05]  /*2ce0*/  @!P0 IMAD.MOV.U32 R41, RZ, RZ, -0x800001 ;  /* 0xff7fffffff298424 */ /* 0x000fca00078e00ff */
[----:B------:R0:W-:Y:S02]  /*2cf0*/  @!P0 STS [R40.X4+0x1a0], R41 ;  /* 0x0001a02928008388 */ /* 0x0001e40000004800 */
.L_x_21865:
[----:B------:R-:W-:Y:S05]  /*2d00*/  BSYNC B1 ;  /* 0x0000000000017941 */ /* 0x000fea0003800000 */
.L_x_21862:
[----:B------:R-:W-:-:S04]  /*2d10*/  IADD3 R109, R109, 0x4, RZ ;  /* 0x000000046d6d7810 */ /* 0x000fc80007ffe0ff */
[----:B------:R-:W-:-:S13]  /*2d20*/  ISETP.GE.AND P0, PT, R109, R94, PT ;  /* 0x0000005e6d00720c */ /* 0x000fda0003f06270 */
[----:B01----:R-:W-:Y:S01]  /*2d30*/  @P0 CALL.REL.NOINC `(.L_x_21866) ;  /* 0x0000001000000944 */ /* 0x003fe20003c00000 */
[----:B------:R-:W-:Y:S05]  /*2d40*/  BRA `(.L_x_21867) ;  /* 0xffffef5000007947 */ /* 0x000fea000383ffff */
.L_x_21866:
[----:B------:R-:W-:Y:S05]  /*2d50*/  BRA `(.L_x_21860) ;  /* 0x0000114000007947 */ /* 0x000fea0003800000 */
.L_x_21861:
[----:B------:R-:W-:Y:S01]  /*2d60*/  IADD3 R164, -R162, 0x1, RZ ;  /* 0x00000001a2a47810 */ /* 0x000fe20007ffe1ff */
[----:B------:R-:W-:Y:S02]  /*2d70*/  IMAD.MOV.U32 R157, RZ, RZ, -0x800001 ;  /* 0xff7fffffff9d7424 */ /* 0x000fe400078e00ff */
[----:B------:R-:W-:-:S03]  /*2d80*/  IMAD.MOV.U32 R163, RZ, RZ, R161 ;  /* 0x000000ffffa37224 */ /* 0x000fc600078e00a1 */
.L_x_21872:
        /* <DEDUP_REMOVED lines=54> */
[----:B------:R-:W-:Y:S01]  /*30f0*/  IADD3 R41, P0, R158, R163, RZ ;  /* 0x000000a39e297210 */ /* 0x000fe20007f1e0ff */
[----:B------:R-:W-:Y:S01]  /*3100*/  IMAD.MOV.U32 R78, RZ, RZ, R166 ;  /* 0x000000ffff4e7224 */ /* 0x000fe200078e00a6 */
[----:B------:R-:W-:Y:S02]  /*3110*/  LDS.128 R48, [R104+0x10] ;  /* 0x0000100068307984 */ /* 0x000fe40000000c00 */
[----:B------:R-:W-:Y:S02]  /*3120*/  LEA.HI.X.SX32 R42, R163, R73, 0x1, P0 ;  /* 0x00000049a32a7211 */ /* 0x000fe400000f0eff */
[----:B------:R-:W-:-:S04]  /*3130*/  LEA R40, P0, R41, c[0x0][0x188], 0x2 ;  /* 0x0000620029287a11 */ /* 0x000fc800078010ff */
[----:B------:R-:W-:-:S05]  /*3140*/  LEA.HI.X R41, R41, c[0x0][0x18c], R42, 0x2, P0 ;  /* 0x0000630029297a11 */ /* 0x000fca00000f142a */
[----:B------:R-:W2:Y:S01]  /*3150*/  LDG.E.CONSTANT R40, [R40.64] ;  /* 0x0000000a28287981 */ /* 0x000ea2000c1e9900 */
        /* <DEDUP_REMOVED lines=11> */
[----:B------:R-:W-:Y:S02]  /*3210*/  IADD3 R40, P2, P4, R152, R78, R151 ;  /* 0x0000004e98287210 */ /* 0x000fe40007c5e097 */
[----:B------:R-:W-:Y:S02]  /*3220*/  LEA R58, P1, R44, c[0x0][0x170], 0x2 ;  /* 0x00005c002c3a7a11 */ /* 0x000fe400078210ff */
[----:B------:R-:W-:Y:S02]  /*3230*/  LEA.HI.X R57, R42, c[0x0][0x174], R43, 0x2, P3 ;  /* 0x00005d002a397a11 */ /* 0x000fe400018f142b */
[----:B------:R-:W-:Y:S02]  /*3240*/  LEA R74, P0, R40, c[0x0][0x170], 0x2 ;  /* 0x00005c00284a7a11 */ /* 0x000fe400078010ff */
[----:B------:R-:W-:-:S02]  /*3250*/  IADD3.X R43, R29, R85, R6, P2, P4 ;  /* 0x000000551d2b7210 */ /* 0x000fc400017e8406 */
[----:B------:R-:W-:Y:S01]  /*3260*/  LEA.HI.X R59, R44, c[0x0][0x174], R41, 0x2, P1 ;  /* 0x00005d002c3b7a11 */ /* 0x000fe200008f1429 */
[----:B------:R-:W2:Y:S01]  /*3270*/  LDG.E.64.CONSTANT R56, [R56.64] ;  /* 0x0000000a38387981 */ /* 0x000ea2000c1e9b00 */
[----:B------:R-:W-:Y:S02]  /*3280*/  LEA.HI.X R75, R40, c[0x0][0x174], R43, 0x2, P0 ;  /* 0x00005d00284b7a11 */ /* 0x000fe400000f142b */
[----:B------:R-:W-:Y:S01]  /*3290*/  IADD3 R41, P1, P2, R150, R78, R149 ;  /* 0x0000004e96297210 */ /* 0x000fe20007a3e095 */
[----:B------:R-:W2:Y:S04]  /*32a0*/  LDS.128 R44, [R104] ;  /* 0x00000000682c7984 */ /* 0x000ea80000000c00 */
[----:B------:R-:W3:Y:S04]  /*32b0*/  LDG.E.64.CONSTANT R58, [R58.64] ;  /* 0x0000000a3a3a7981 */ /* 0x000ee8000c1e9b00 */
[----:B------:R-:W4:Y:S01]  /*32c0*/  LDG.E.64.CONSTANT R74, [R74.64] ;  /* 0x0000000a4a4a7981 */ /* 0x000f22000c1e9b00 */
        /* <DEDUP_REMOVED lines=15> */
[----:B------:R-:W0:Y:S01]  /*33c0*/  LDS.128 R40, [R104+0x20] ;  /* 0x0000200068287984 */ /* 0x000e220000000c00 */
[----:B------:R-:W-:-:S03]  /*33d0*/  IADD3.X R80, R33, R85, R10, P0, P1 ;  /* 0x0000005521507210 */ /* 0x000fc600007e240a */
[----:B------:R-:W5:Y:S01]  /*33e0*/  LDG.E.64.CONSTANT R54, [R54.64] ;  /* 0x0000000a36367981 */ /* 0x000f62000c1e9b00 */
[----:B------:R-:W-:-:S06]  /*33f0*/  LEA.HI.X R53, R53, c[0x0][0x174], R80, 0x2, P2 ;  /* 0x00005d0035357a11 */ /* 0x000fcc00010f1450 */
[----:B------:R-:W5:Y:S01]  /*3400*/  LDG.E.64.CONSTANT R52, [R52.64] ;  /* 0x0000000a34347981 */ /* 0x000f62000c1e9b00 */
[----:B--2---:R-:W-:Y:S02]  /*3410*/  FMUL.FTZ R79, R56, R46 ;  /* 0x0000002e384f7220 */ /* 0x004fe40000410000 */
[----:B------:R-:W-:Y:S01]  /*3420*/  FMUL.FTZ R46, R57, R47 ;  /* 0x0000002f392e7220 */ /* 0x000fe20000410000 */
[----:B------:R-:W-:Y:S01]  /*3430*/  IADD3 R47, P0, P1, R142, R78, R141 ;  /* 0x0000004e8e2f7210 */ /* 0x000fe2000791e08d */
[----:B---3--:R-:W-:-:S03]  /*3440*/  FFMA.FTZ R79, R58, R44, R79 ;  /* 0x0000002c3a4f7223 */ /* 0x008fc6000001004f */
[----:B------:R-:W-:Y:S01]  /*3450*/  LEA R108, P2, R47, c[0x0][0x170], 0x2 ;  /* 0x00005c002f6c7a11 */ /* 0x000fe200078410ff */
[----:B----4-:R-:W-:Y:S01]  /*3460*/  FFMA.FTZ R79, R74, R48, R79 ;  /* 0x000000304a4f7223 */ /* 0x010fe2000001004f */
[----:B------:R-:W-:-:S04]  /*3470*/  IADD3.X R48, R36, R85, R11, P0, P1 ;  /* 0x0000005524307210 */ /* 0x000fc800007e240b */
[----:B------:R-:W-:-:S06]  /*3480*/  LEA.HI.X R109, R47, c[0x0][0x174], R48, 0x2, P2 ;  /* 0x00005d002f6d7a11 */ /* 0x000fcc00010f1430 */
[----:B------:R-:W2:Y:S01]  /*3490*/  LDG.E.64.CONSTANT R108, [R108.64] ;  /* 0x0000000a6c6c7981 */ /* 0x000ea2000c1e9b00 */
        /* <DEDUP_REMOVED lines=10> */
[----:B------:R-:W-:-:S04]  /*3540*/  IADD3 R89, P2, P3, R136, R78, R135 ;  /* 0x0000004e88597210 */ /* 0x000fc80007b5e087 */
[----:B------:R-:W4:Y:S01]  /*3550*/  LDG.E.64.CONSTANT R96, [R96.64] ;  /* 0x0000000a60607981 */ /* 0x000f22000c1e9b00 */
[-C--:B------:R-:W-:Y:S02]  /*3560*/  IADD3.X R90, R37, R85.reuse, R14, P2, P3 ;  /* 0x00000055255a7210 */ /* 0x080fe400017e640e */
[C---:B------:R-:W-:Y:S02]  /*3570*/  LEA R98, P6, R89.reuse, c[0x0][0x170], 0x2 ;  /* 0x00005c0059627a11 */ /* 0x040fe400078c10ff */
[----:B------:R-:W-:Y:S02]  /*3580*/  IADD3 R86, P0, P1, R134, R78, R133 ;  /* 0x0000004e86567210 */ /* 0x000fe4000791e085 */
[----:B------:R-:W-:Y:S02]  /*3590*/  LEA.HI.X R99, R89, c[0x0][0x174], R90, 0x2, P6 ;  /* 0x00005d0059637a11 */ /* 0x000fe400030f145a */
[----:B------:R-:W-:Y:S02]  /*35a0*/  IADD3.X R87, R60, R85, R15, P0, P1 ;  /* 0x000000553c577210 */ /* 0x000fe400007e240f */
[----:B------:R-:W-:-:S02]  /*35b0*/  LEA R100, P6, R86, c[0x0][0x170], 0x2 ;  /* 0x00005c0056647a11 */ /* 0x000fc400078c10ff */
        /* <DEDUP_REMOVED lines=8> */
[-C--:B------:R-:W-:Y:S02]  /*3640*/  IADD3.X R59, R62, R85.reuse, R17, P2, P3 ;  /* 0x000000553e3b7210 */ /* 0x080fe400017e6411 */
[----:B------:R-:W-:Y:S02]  /*3650*/  LEA R58, P6, R56, c[0x0][0x170], 0x2 ;  /* 0x00005c00383a7a11 */ /* 0x000fe400078c10ff */
[----:B------:R-:W4:Y:S01]  /*3660*/  LDG.E.64.CONSTANT R92, [R92.64] ;  /* 0x0000000a5c5c7981 */ /* 0x000f22000c1e9b00 */
[----:B------:R-:W-:Y:S02]  /*3670*/  IADD3 R57, P0, P1, R128, R78, R127 ;  /* 0x0000004e80397210 */ /* 0x000fe4000791e07f */
[----:B------:R-:W-:Y:S02]  /*3680*/  LEA.HI.X R59, R56, c[0x0][0x174], R59, 0x2, P6 ;  /* 0x00005d00383b7a11 */ /* 0x000fe400030f143b */
[----:B------:R-:W-:Y:S02]  /*3690*/  IADD3.X R74, R61, R85, R18, P0, P1 ;  /* 0x000000553d4a7210 */ /* 0x000fe400007e2412 */
[----:B------:R-:W-:-:S02]  /*36a0*/  LEA R56, P6, R57, c[0x0][0x170], 0x2 ;  /* 0x00005c0039387a11 */ /* 0x000fc400078c10ff */
[----:B------:R-:W4:Y:S01]  /*36b0*/  LDG.E.64.CONSTANT R58, [R58.64] ;  /* 0x0000000a3a3a7981 */ /* 0x000f22000c1e9b00 */
[----:B-----5:R-:W-:Y:S01]  /*36c0*/  FFMA.FTZ R47, R76, R50, R79 ;  /* 0x000000324c2f7223 */ /* 0x020fe2000001004f */
[----:B------:R-:W-:Y:S02]  /*36d0*/  LEA.HI.X R57, R57, c[0x0][0x174], R74, 0x2, P6 ;  /* 0x00005d0039397a11 */ /* 0x000fe400030f144a */
[-C--:B------:R-:W-:Y:S01]  /*36e0*/  IADD3 R76, P4, P5, R126, R78.reuse, R125 ;  /* 0x0000004e7e4c7210 */ /* 0x080fe20007d9e07d */
[----:B------:R-:W-:Y:S01]  /*36f0*/  FFMA.FTZ R46, R75, R49, R46 ;  /* 0x000000314b2e7223 */ /* 0x000fe2000001002e */
[-C--:B------:R-:W-:Y:S02]  /*3700*/  IADD3 R84, P2, P3, R124, R78.reuse, R123 ;  /* 0x0000004e7c547210 */ /* 0x080fe40007b5e07b */
[----:B------:R-:W-:Y:S01]  /*3710*/  IADD3 R80, P0, P1, R122, R78, R121 ;  /* 0x0000004e7a507210 */ /* 0x000fe2000791e079 */
[----:B------:R-:W5:Y:S01]  /*3720*/  LDG.E.64.CONSTANT R56, [R56.64] ;  /* 0x0000000a38387981 */ /* 0x000f62000c1e9b00 */
[----:B------:R-:W-:-:S02]  /*3730*/  IADD3.X R75, R64, R85, R19, P4, P5 ;  /* 0x00000055404b7210 */ /* 0x000fc400027ea413 */
[----:B------:R-:W-:Y:S01]  /*3740*/  LEA R74, P6, R76, c[0x0][0x170], 0x2 ;  /* 0x00005c004c4a7a11 */ /* 0x000fe200078c10ff */
[----:B------:R-:W-:Y:S01]  /*3750*/  FFMA.FTZ R46, R77, R51, R46 ;  /* 0x000000334d2e7223 */ /* 0x000fe2000001002e */
[-C--:B------:R-:W-:Y:S02]  /*3760*/  IADD3.X R77, R63, R85.reuse, R20, P2, P3 ;  /* 0x000000553f4d7210 */ /* 0x080fe400017e6414 */
[----:B------:R-:W-:Y:S02]  /*3770*/  IADD3.X R79, R66, R85, R21, P0, P1 ;  /* 0x00000055424f7210 */ /* 0x000fe400007e2415 */
[-C--:B------:R-:W-:Y:S02]  /*3780*/  IADD3 R81, P5, P4, R120, R78.reuse, R119 ;  /* 0x0000004e78517210 */ /* 0x080fe40007cbe077 */
[-C--:B------:R-:W-:Y:S02]  /*3790*/  IADD3 R44, P3, P2, R118, R78.reuse, R117 ;  /* 0x0000004e762c7210 */ /* 0x080fe40007a7e075 */
[----:B------:R-:W-:-:S02]  /*37a0*/  IADD3 R45, P0, P1, R116, R78, R115 ;  /* 0x0000004e742d7210 */ /* 0x000fc4000791e073 */
[----:B------:R-:W-:Y:S02]  /*37b0*/  LEA.HI.X R75, R76, c[0x0][0x174], R75, 0x2, P6 ;  /* 0x00005d004c4b7a11 */ /* 0x000fe400030f144b */
[----:B------:R-:W-:Y:S01]  /*37c0*/  LEA R76, P6, R84, c[0x0][0x170], 0x2 ;  /* 0x00005c00544c7a11 */ /* 0x000fe200078c10ff */
[----:B0-----:R-:W-:Y:S01]  /*37d0*/  FFMA.FTZ R47, R106, R40, R47 ;  /* 0x000000286a2f7223 */ /* 0x001fe2000001002f */
[-C--:B------:R-:W-:Y:S02]  /*37e0*/  IADD3.X R82, R65, R85.reuse, R22, P5, P4 ;  /* 0x0000005541527210 */ /* 0x080fe40002fe8416 */
[-C--:B------:R-:W-:Y:S01]  /*37f0*/  IADD3.X R51, R68, R85.reuse, R23, P3, P2 ;  /* 0x0000005544337210 */ /* 0x080fe20001fe4417 */
[----:B------:R-:W5:Y:S01]  /*3800*/  LDG.E.64.CONSTANT R74, [R74.64] ;  /* 0x0000000a4a4a7981 */ /* 0x000f62000c1e9b00 */
[----:B------:R-:W-:Y:S02]  /*3810*/  IADD3.X R50, R67, R85, R24, P0, P1 ;  /* 0x0000005543327210 */ /* 0x000fe400007e2418 */
[----:B------:R-:W-:-:S02]  /*3820*/  IADD3 R49, P4, P5, R114, R78, R113 ;  /* 0x0000004e72317210 */ /* 0x000fc40007d9e071 */
[-C--:B------:R-:W-:Y:S02]  /*3830*/  IADD3 R48, P3, P2, R112, R78.reuse, R111 ;  /* 0x0000004e70307210 */ /* 0x080fe40007a7e06f */
[----:B------:R-:W-:Y:S02]  /*3840*/  IADD3 R40, P0, P1, R110, R78, R105 ;  /* 0x0000004e6e287210 */ /* 0x000fe4000791e069 */
        /* <DEDUP_REMOVED lines=15> */
[----:B------:R-:W-:Y:S02]  /*3940*/  LEA R88, P4, R48, c[0x0][0x170], 0x2 ;  /* 0x00005c0030587a11 */ /* 0x000fe400078810ff */
[----:B------:R-:W-:Y:S02]  /*3950*/  LEA.HI.X R87, R49, c[0x0][0x174], R50, 0x2, P6 ;  /* 0x00005d0031577a11 */ /* 0x000fe400030f1432 */
[----:B------:R-:W-:-:S04]  /*3960*/  IADD3.X R49, R69, R85, R26, P3, P2 ;  /* 0x0000005545317210 */ /* 0x000fc80001fe441a */
[----:B------:R-:W-:Y:S01]  /*3970*/  LEA.HI.X R89, R48, c[0x0][0x174], R49, 0x2, P4 ;  /* 0x00005d0030597a11 */ /* 0x000fe200020f1431 */
[----:B------:R-:W5:Y:S01]  /*3980*/  LDG.E.64.CONSTANT R86, [R86.64] ;  /* 0x0000000a56567981 */ /* 0x000f62000c1e9b00 */
[----:B------:R-:W-:-:S03]  /*3990*/  IADD3.X R49, R72, R85, R27, P0, P1 ;  /* 0x0000005548317210 */ /* 0x000fc600007e241b */
[----:B------:R0:W5:Y:S01]  /*39a0*/  LDG.E.64.CONSTANT R84, [R44.64] ;  /* 0x0000000a2c547981 */ /* 0x000162000c1e9b00 */
[----:B------:R-:W-:-:S03]  /*39b0*/  LEA R90, P0, R40, c[0x0][0x170], 0x2 ;  /* 0x00005c00285a7a11 */ /* 0x000fc600078010ff */
[----:B------:R-:W5:Y:S01]  /*39c0*/  LDG.E.64.CONSTANT R88, [R88.64] ;  /* 0x0000000a58587981 */ /* 0x000f62000c1e9b00 */
[----:B------:R-:W-:-:S03]  /*39d0*/  LEA.HI.X R91, R40, c[0x0][0x174], R49, 0x2, P0 ;  /* 0x00005d00285b7a11 */ /* 0x000fc600000f1431 */
[----:B------:R-:W1:Y:S04]  /*39e0*/  LDS.128 R48, [R104+0x30] ;  /* 0x0000300068307984 */ /* 0x000e680000000c00 */
[----:B------:R-:W5:Y:S01]  /*39f0*/  LDG.E.64.CONSTANT R90, [R90.64] ;  /* 0x0000000a5a5a7981 */ /* 0x000f62000c1e9b00 */
[----:B------:R-:W-:Y:S02]  /*3a00*/  FFMA.FTZ R46, R107, R41, R46 ;  /* 0x000000296b2e7223 */ /* 0x000fe4000001002e */
[----:B------:R-:W-:Y:S02]  /*3a10*/  FFMA.FTZ R47, R54, R42, R47 ;  /* 0x0000002a362f7223 */ /* 0x000fe4000001002f */
[----:B------:R-:W-:Y:S02]  /*3a20*/  FFMA.FTZ R40, R55, R43, R46 ;  /* 0x0000002b37287223 */ /* 0x000fe4000001002e */
[----:B-1----:R-:W-:-:S02]  /*3a30*/  FFMA.FTZ R41, R52, R48, R47 ;  /* 0x0000003034297223 */ /* 0x002fc4000001002f */
[----:B0-----:R-:W3:Y:S01]  /*3a40*/  LDS.128 R44, [R104+0x40] ;  /* 0x00004000682c7984 */ /* 0x001ee20000000c00 */
[----:B------:R-:W-:-:S03]  /*3a50*/  FFMA.FTZ R40, R53, R49, R40 ;  /* 0x0000003135287223 */ /* 0x000fc60000010028 */
[----:B------:R-:W-:Y:S01]  /*3a60*/  LDS.128 R52, [R104+0x60] ;  /* 0x0000600068347984 */ /* 0x000fe20000000c00 */
[----:B--2---:R-:W-:Y:S02]  /*3a70*/  FFMA.FTZ R41, R108, R50, R41 ;  /* 0x000000326c297223 */ /* 0x004fe40000010029 */
[----:B------:R-:W-:Y:S02]  /*3a80*/  FFMA.FTZ R40, R109, R51, R40 ;  /* 0x000000336d287223 */ /* 0x000fe40000010028 */
[----:B------:R-:W0:Y:S01]  /*3a90*/  LDS.128 R48, [R104+0x50] ;  /* 0x0000500068307984 */ /* 0x000e220000000c00 */
[----:B---3--:R-:W-:Y:S02]  /*3aa0*/  FFMA.FTZ R41, R102, R44, R41 ;  /* 0x0000002c66297223 */ /* 0x008fe40000010029 */
[----:B------:R-:W-:Y:S02]  /*3ab0*/  FFMA.FTZ R44, R103, R45, R40 ;  /* 0x0000002d672c7223 */ /* 0x000fe40000010028 */
[----:B----4-:R-:W-:-:S02]  /*3ac0*/  FFMA.FTZ R45, R96, R46, R41 ;  /* 0x0000002e602d7223 */ /* 0x010fc40000010029 */
[----:B------:R-:W5:Y:S01]  /*3ad0*/  LDS.128 R40, [R104+0x70] ;  /* 0x0000700068287984 */ /* 0x000f620000000c00 */
[----:B------:R-:W-:Y:S02]  /*3ae0*/  FFMA.FTZ R44, R97, R47, R44 ;  /* 0x0000002f612c7223 */ /* 0x000fe4000001002c */
[----:B0-----:R-:W-:Y:S02]  /*3af0*/  FFMA.FTZ R45, R98, R48, R45 ;  /* 0x00000030622d7223 */ /* 0x001fe4000001002d */
[----:B------:R-:W-:Y:S02]  /*3b00*/  FFMA.FTZ R44, R99, R49, R44 ;  /* 0x00000031632c7223 */ /* 0x000fe4000001002c */
[----:B------:R-:W-:Y:S02]  /*3b10*/  FFMA.FTZ R45, R100, R50, R45 ;  /* 0x00000032642d7223 */ /* 0x000fe4000001002d */
[----:B------:R-:W-:Y:S02]  /*3b20*/  FFMA.FTZ R48, R101, R51, R44 ;  /* 0x0000003365307223 */ /* 0x000fe4000001002c */
[----:B------:R-:W-:-:S02]  /*3b30*/  FFMA.FTZ R49, R92, R52, R45 ;  /* 0x000000345c317223 */ /* 0x000fc4000001002d */
[----:B------:R-:W0:Y:S01]  /*3b40*/  LDS.128 R44, [R104+0x80] ;  /* 0x00008000682c7984 */ /* 0x000e220000000c00 */
[----:B------:R-:W-:Y:S02]  /*3b50*/  FFMA.FTZ R52, R93, R53, R48 ;  /* 0x000000355d347223 */ /* 0x000fe40000010030 */
[----:B------:R-:W-:Y:S02]  /*3b60*/  FFMA.FTZ R53, R58, R54, R49 ;  /* 0x000000363a357223 */ /* 0x000fe40000010031 */
[----:B------:R-:W1:Y:S01]  /*3b70*/  LDS.128 R48, [R104+0x90] ;  /* 0x0000900068307984 */ /* 0x000e620000000c00 */
[----:B------:R-:W-:Y:S02]  /*3b80*/  FFMA.FTZ R58, R59, R55, R52 ;  /* 0x000000373b3a7223 */ /* 0x000fe40000010034 */
[----:B-----5:R-:W-:Y:S02]  /*3b90*/  FFMA.FTZ R93, R56, R40, R53 ;  /* 0x00000028385d7223 */ /* 0x020fe40000010035 */
[----:B------:R-:W2:Y:S01]  /*3ba0*/  LDS.128 R52, [R104+0xa0] ;  /* 0x0000a00068347984 */ /* 0x000ea20000000c00 */
[----:B------:R-:W-:-:S03]  /*3bb0*/  FFMA.FTZ R40, R57, R41, R58 ;  /* 0x0000002939287223 */ /* 0x000fc6000001003a */
[----:B------:R-:W3:Y:S01]  /*3bc0*/  LDS.128 R56, [R104+0xb0] ;  /* 0x0000b00068387984 */ /* 0x000ee20000000c00 */
[----:B------:R-:W-:Y:S02]  /*3bd0*/  FFMA.FTZ R93, R74, R42, R93 ;  /* 0x0000002a4a5d7223 */ /* 0x000fe4000001005d */
[----:B------:R-:W-:Y:S02]  /*3be0*/  FFMA.FTZ R40, R75, R43, R40 ;  /* 0x0000002b4b287223 */ /* 0x000fe40000010028 */
[----:B0-----:R-:W-:Y:S02]  /*3bf0*/  FFMA.FTZ R93, R76, R44, R93 ;  /* 0x0000002c4c5d7223 */ /* 0x001fe4000001005d */
[----:B------:R-:W-:Y:S02]  /*3c00*/  FFMA.FTZ R40, R77, R45, R40 ;  /* 0x0000002d4d287223 */ /* 0x000fe40000010028 */
[----:B------:R-:W-:Y:S02]  /*3c10*/  FFMA.FTZ R93, R78, R46, R93 ;  /* 0x0000002e4e5d7223 */ /* 0x000fe4000001005d */
[----:B------:R-:W-:-:S02]  /*3c20*/  FFMA.FTZ R40, R79, R47, R40 ;  /* 0x0000002f4f287223 */ /* 0x000fc40000010028 */
[----:B-1----:R-:W-:Y:S02]  /*3c30*/  FFMA.FTZ R93, R80, R48, R93 ;  /* 0x00000030505d7223 */ /* 0x002fe4000001005d */
[----:B------:R-:W-:Y:S02]  /*3c40*/  FFMA.FTZ R40, R81, R49, R40 ;  /* 0x0000003151287223 */ /* 0x000fe40000010028 */
        /* <DEDUP_REMOVED lines=9> */
[----:B------:R-:W-:Y:S01]  /*3ce0*/  FFMA.FTZ R59, R91, R59, R40 ;  /* 0x0000003b5b3b7223 */ /* 0x000fe20000010028 */
[----:B------:R-:W-:Y:S01]  /*3cf0*/  ISETP.NE.AND P0, PT, R159, RZ, PT ;  /* 0x000000ff9f00720c */ /* 0x000fe20003f05270 */
[----:B------:R-:W-:-:S02]  /*3d00*/  IMAD R47, R163, 0x10, R156 ;  /* 0x00000010a32f7824 */ /* 0x000fc400078e029c */
[----:B------:R-:W-:Y:S01]  /*3d10*/  FADD.FTZ R59, R58, R59 ;  /* 0x0000003b3a3b7221 */ /* 0x000fe20000010000 */
[----:B------:R-:W-:Y:S07]  /*3d20*/  BRA.DIV ~URZ, `(.L_x_21870) ;  /* 0x000040d27f007947 */ /* 0x000fee000b800000 */
[----:B------:R0:W1:Y:S02]  /*3d30*/  SHFL.BFLY PT, R40, R59, 0x1, 0x1f ;  /* 0x0c201f003b287f89 */ /* 0x00006400000e0000 */
.L_x_21910:
        /* <DEDUP_REMOVED lines=13> */
.L_x_21869:
[----:B------:R-:W-:-:S13]  /*3e10*/  ISETP.NE.AND P0, PT, R159, RZ, PT ;  /* 0x000000ff9f00720c */ /* 0x000fda0003f05270 */
[----:B------:R-:W-:Y:S02]  /*3e20*/  @!P0 IMAD R40, R163, 0x10, R156 ;  /* 0x00000010a3288824 */ /* 0x000fe400078e029c */
[----:B------:R-:W-:-:S05]  /*3e30*/  @!P0 IMAD.MOV.U32 R41, RZ, RZ, -0x800001 ;  /* 0xff7fffffff298424 */ /* 0x000fca00078e00ff */
[----:B------:R0:W-:Y:S02]  /*3e40*/  @!P0 STS [R40.X4+0x1a0], R41 ;  /* 0x0001a02928008388 */ /* 0x0001e40000004800 */
.L_x_21871:
[----:B------:R-:W-:Y:S05]  /*3e50*/  BSYNC B1 ;  /* 0x0000000000017941 */ /* 0x000fea0003800000 */
.L_x_21868:
[----:B------:R-:W-:-:S04]  /*3e60*/  IADD3 R163, R163, 0x4, RZ ;  /* 0x00000004a3a37810 */ /* 0x000fc80007ffe0ff */
[----:B------:R-:W-:-:S13]  /*3e70*/  ISETP.GE.AND P0, PT, R163, R94, PT ;  /* 0x0000005ea300720c */ /* 0x000fda0003f06270 */
[----:B01----:R-:W-:Y:S01]  /*3e80*/  @P0 CALL.REL.NOINC `(.L_x_21860) ;  /* 0x0000001000000944 */ /* 0x003fe20003c00000 */
[----:B------:R-:W-:Y:S05]  /*3e90*/  BRA `(.L_x_21872) ;  /* 0xffffeef000007947 */ /* 0x000fea000383ffff */
.L_x_21860:
[----:B------:R-:W-:Y:S05]  /*3ea0*/  BSYNC B0 ;  /* 0x0000000000007941 */ /* 0x000fea0003800000 */
.L_x_21859:
[----:B------:R-:W-:Y:S05]  /*3eb0*/  BRA.DIV ~URZ, `(.L_x_21873) ;  /* 0x00003fc27f007947 */ /* 0x000fea000b800000 */
[----:B------:R0:W1:Y:S02]  /*3ec0*/  SHFL.BFLY PT, R4, R157, 0x10, 0x1f ;  /* 0x0e001f009d047f89 */ /* 0x00006400000e0000 */
.L_x_21911:
[----:B01----:R-:W-:Y:S01]  /*3ed0*/  FMNMX.FTZ R157, R4, R157, !PT ;  /* 0x0000009d049d7209 */ /* 0x003fe20007810000 */
[----:B------:R-:W-:Y:S05]  /*3ee0*/  BRA.DIV ~URZ, `(.L_x_21874) ;  /* 0x000040127f007947 */ /* 0x000fea000b800000 */
[----:B------:R-:W0:Y:S02]  /*3ef0*/  SHFL.BFLY PT, R4, R157, 0x8, 0x1f ;  /* 0x0d001f009d047f89 */ /* 0x000e2400000e0000 */
[----:B0-----:R-:W-:-:S05]  /*3f00*/  FMNMX.FTZ R4, R157, R4, !PT ;  /* 0x000000049d047209 */ /* 0x001fca0007810000 */
[----:B------:R-:W0:Y:S02]  /*3f10*/  SHFL.BFLY PT, R5, R4, 0x4, 0x1f ;  /* 0x0c801f0004057f89 */ /* 0x000e2400000e0000 */
[----:B0-----:R-:W-:-:S05]  /*3f20*/  FMNMX.FTZ R5, R4, R5, !PT ;  /* 0x0000000504057209 */ /* 0x001fca0007810000 */
[----:B------:R0:W1:Y:S02]  /*3f30*/  SHFL.BFLY PT, R6, R5, 0x2, 0x1f ;  /* 0x0c401f0005067f89 */ /* 0x00006400000e0000 */
.L_x_21912:
        /* <DEDUP_REMOVED lines=34> */
.L_x_21879:
        /* <DEDUP_REMOVED lines=11> */
.L_x_21878:
[----:B------:R-:W-:Y:S05]  /*4210*/  BSYNC B1 ;  /* 0x0000000000017941 */ /* 0x000fea0003800000 */
.L_x_21877:
        /* <DEDUP_REMOVED lines=10> */
.L_x_21882:
        /* <DEDUP_REMOVED lines=100> */
.L_x_21881:
[----:B------:R-:W-:Y:S05]  /*4900*/  BSYNC B1 ;  /* 0x0000000000017941 */ /* 0x000fea0003800000 */
.L_x_21880:
        /* <DEDUP_REMOVED lines=55> */
.L_x_21884:
[----:B------:R-:W-:Y:S05]  /*4c80*/  BSYNC B1 ;  /* 0x0000000000017941 */ /* 0x000fea0003800000 */
.L_x_21883:
        /* <DEDUP_REMOVED lines=26> */
.L_x_21876:
[----:B------:R-:W-:Y:S05]  /*4e30*/  BSYNC B0 ;  /* 0x0000000000007941 */ /* 0x000fea0003800000 */
.L_x_21875:
        /* <DEDUP_REMOVED lines=37> */
.L_x_21889:
        /* <DEDUP_REMOVED lines=8> */
.L_x_21888:
[----:B0-2---:R-:W-:Y:S05]  /*5110*/  BSYNC B1 ;  /* 0x0000000000017941 */ /* 0x005fea0003800000 */
.L_x_21887:
        /* <DEDUP_REMOVED lines=10> */
.L_x_21892:
        /* <DEDUP_REMOVED lines=52> */
.L_x_21891:
[----:B------:R-:W-:Y:S05]  /*5500*/  BSYNC B1 ;  /* 0x0000000000017941 */ /* 0x000fea0003800000 */
.L_x_21890:
        /* <DEDUP_REMOVED lines=31> */
.L_x_21894:
[----:B------:R-:W-:Y:S05]  /*5700*/  BSYNC B1 ;  /* 0x0000000000017941 */ /* 0x000fea0003800000 */
.L_x_21893:
        /* <DEDUP_REMOVED lines=14> */
.L_x_21886:
[----:B------:R-:W-:Y:S05]  /*57f0*/  BSYNC B0 ;  /* 0x0000000000007941 */ /* 0x000fea0003800000 */
.L_x_21885:
        /* <DEDUP_REMOVED lines=12> */
.L_x_21896:
[----:B------:R-:W-:Y:S01]  /*58c0*/  IABS R58, c[0x0][0x1d4] ;  /* 0x00007500003a7a13 */ /* 0x000fe20000000000 */
[----:B------:R-:W-:Y:S01]  /*58d0*/  IMAD R56, R0, c[0x0][0x1b0], RZ ;  /* 0x00006c0000387a24 */ /* 0x000fe200078e02ff */
[C---:B------:R-:W-:Y:S01]  /*58e0*/  IADD3 R61, P0, R161.reuse, R158, RZ ;  /* 0x0000009ea13d7210 */ /* 0x040fe20007f1e0ff */
[----:B------:R-:W-:Y:S01]  /*58f0*/  IMAD.MOV.U32 R76, RZ, RZ, c[0x0][0x1ac] ;  /* 0x00006b00ff4c7624 */ /* 0x000fe200078e00ff */
[----:B0-----:R-:W0:Y:S01]  /*5900*/  I2F.RP R6, R58 ;  /* 0x0000003a00067306 */ /* 0x001e220000209400 */
[C---:B------:R-:W-:Y:S01]  /*5910*/  IMAD.SHL.U32 R64, R161.reuse, 0x10, RZ ;  /* 0x00000010a1407824 */ /* 0x040fe200078e00ff */
[----:B------:R-:W-:Y:S01]  /*5920*/  LEA.HI.X.SX32 R4, R161, R73, 0x1, P0 ;  /* 0x00000049a1047211 */ /* 0x000fe200000f0eff */
[----:B------:R-:W-:Y:S01]  /*5930*/  CS2R R66, SRZ ;  /* 0x0000000000427805 */ /* 0x000fe2000001ff00 */
[C---:B------:R-:W-:Y:S01]  /*5940*/  LEA R60, P0, R61.reuse, c[0x0][0x188], 0x2 ;  /* 0x000062003d3c7a11 */ /* 0x040fe200078010ff */
[----:B------:R-:W-:Y:S01]  /*5950*/  CS2R R68, SRZ ;  /* 0x0000000000447805 */ /* 0x000fe2000001ff00 */
[----:B------:R-:W-:Y:S01]  /*5960*/  IADD3 R2, R2, -c[0x0][0x1cc], RZ ;  /* 0x8000730002027a10 */ /* 0x000fe20007ffe0ff */
[----:B------:R-:W-:Y:S01]  /*5970*/  IMAD.MOV.U32 R0, RZ, RZ, RZ ;  /* 0x000000ffff007224 */ /* 0x000fe200078e00ff */
[----:B------:R-:W-:Y:S01]  /*5980*/  LEA.HI.X R61, R61, c[0x0][0x18c], R4, 0x2, P0 ;  /* 0x000063003d3d7a11 */ /* 0x000fe200000f1404 */
[----:B------:R-:W-:Y:S01]  /*5990*/  IMAD.MOV.U32 R4, RZ, RZ, RZ ;  /* 0x000000ffff047224 */ /* 0x000fe200078e00ff */
        /* <DEDUP_REMOVED lines=9> */
[----:B0-----:R-:W-:-:S06]  /*5a30*/  IADD3 R5, R6, 0xffffffe, RZ ;  /* 0x0ffffffe06057810 */ /* 0x001fcc0007ffe0ff */
[----:B------:R-:W0:Y:S02]  /*5a40*/  F2I.FTZ.U32.TRUNC.NTZ R5, R5 ;  /* 0x0000000500057305 */ /* 0x000e24000021f000 */
[----:B0-----:R-:W-:-:S04]  /*5a50*/  IMAD.MOV R59, RZ, RZ, -R5 ;  /* 0x000000ffff3b7224 */ /* 0x001fc800078e0a05 */
        /* <DEDUP_REMOVED lines=22> */
.L_x_21900:
        /* <DEDUP_REMOVED lines=61> */
[C---:B------:R-:W-:Y:S02]  /*5f90*/  IADD3 R17, P1, R82.reuse, R44, RZ ;  /* 0x0000002c52117210 */ /* 0x040fe40007f3e0ff */
        /* <DEDUP_REMOVED lines=9> */
[C---:B------:R-:W-:Y:S02]  /*6030*/  IADD3 R25, P1, R84.reuse, R44, RZ ;  /* 0x0000002c54197210 */ /* 0x040fe40007f3e0ff */
[----:B------:R-:W-:Y:S02]  /*6040*/  LEA.HI.X R21, R21, c[0x0][0x17c], R22, 0x2, P2 ;  /* 0x00005f0015157a11 */ /* 0x000fe400010f1416 */
[----:B------:R-:W-:Y:S02]  /*6050*/  LEA R24, P2, R25, c[0x0][0x178], 0x2 ;  /* 0x00005e0019187a11 */ /* 0x000fe400078410ff */
[----:B-1----:R-:W-:-:S02]  /*6060*/  LEA.HI.X.SX32 R26, R84, R50, 0x1, P1 ;  /* 0x00000032541a7211 */ /* 0x002fc400008f0eff */
        /* <DEDUP_REMOVED lines=15> */
[C---:B------:R-:W-:Y:S01]  /*6160*/  IADD3 R41, P1, R88.reuse, R44, RZ ;  /* 0x0000002c58297210 */ /* 0x040fe20007f3e0ff */
[----:B------:R-:W5:Y:S01]  /*6170*/  LDG.E.128.CONSTANT R32, [R32.64] ;  /* 0x0000000a20207981 */ /* 0x000f62000c1e9d00 */
[----:B------:R-:W-:Y:S02]  /*6180*/  LEA.HI.X R37, R37, c[0x0][0x17c], R38, 0x2, P2 ;  /* 0x00005f0025257a11 */ /* 0x000fe400010f1426 */
[C---:B------:R-:W-:Y:S02]  /*6190*/  LEA R40, P2, R41.reuse, c[0x0][0x178], 0x2 ;  /* 0x00005e0029287a11 */ /* 0x040fe400078410ff */
[----:B------:R-:W-:Y:S02]  /*61a0*/  LEA.HI.X.SX32 R42, R88, R50, 0x1, P1 ;  /* 0x00000032582a7211 */ /* 0x000fe400008f0eff */
[----:B------:R-:W5:Y:S02]  /*61b0*/  LDG.E.128.CONSTANT R36, [R36.64] ;  /* 0x0000000a24247981 */ /* 0x000f64000c1e9d00 */
[----:B------:R-:W-:-:S02]  /*61c0*/  LEA.HI.X R41, R41, c[0x0][0x17c], R42, 0x2, P2 ;  /* 0x00005f0029297a11 */ /* 0x000fc400010f142a */
[----:B------:R-:W-:-:S04]  /*61d0*/  IADD3 R45, P1, R89, R44, RZ ;  /* 0x0000002c592d7210 */ /* 0x000fc80007f3e0ff */
[----:B------:R-:W-:Y:S01]  /*61e0*/  LEA R46, P2, R45, c[0x0][0x178], 0x2 ;  /* 0x00005e002d2e7a11 */ /* 0x000fe200078410ff */
[----:B------:R-:W5:Y:S01]  /*61f0*/  LDG.E.128.CONSTANT R40, [R40.64] ;  /* 0x0000000a28287981 */ /* 0x000f62000c1e9d00 */
[----:B------:R-:W-:Y:S02]  /*6200*/  LEA.HI.X.SX32 R48, R89, R50, 0x1, P1 ;  /* 0x0000003259307211 */ /* 0x000fe400008f0eff */
[C---:B------:R-:W-:Y:S02]  /*6210*/  IADD3 R49, P1, R78.reuse, R44, RZ ;  /* 0x0000002c4e317210 */ /* 0x040fe40007f3e0ff */
        /* <DEDUP_REMOVED lines=39> */
[----:B-----5:R-:W-:Y:S02]  /*6490*/  @!P2 FSEL R17, R17, RZ, !P5 ;  /* 0x000000ff1111a208 */ /* 0x020fe40006800000 */
        /* <DEDUP_REMOVED lines=34> */
[----:B------:R-:W-:Y:S02]  /*66c0*/  @!P2 FSEL R28, R28, RZ, !P1 ;  /* 0x000000ff1c1ca208 */ /* 0x000fe40004800000 */
[-C--:B------:R-:W-:Y:S02]  /*66d0*/  @!P2 ISETP.GE.AND P6, PT, R55, R162.reuse, PT ;  /* 0x000000a23700a20c */ /* 0x080fe40003fc6270 */
[-C--:B------:R-:W-:Y:S02]  /*66e0*/  @!P2 ISETP.GE.AND P4, PT, R53, R162.reuse, PT ;  /* 0x000000a23500a20c */ /* 0x080fe40003f86270 */
[----:B------:R-:W-:Y:S02]  /*66f0*/  @!P2 ISETP.GE.AND P1, PT, R55, R162, PT ;  /* 0x000000a23700a20c */ /* 0x000fe40003f26270 */
[C---:B------:R-:W-:Y:S02]  /*6700*/  @!P2 IADD3 R53, R79.reuse, 0x3, RZ ;  /* 0x000000034f35a810 */ /* 0x040fe40007ffe0ff */
[----:B------:R-:W-:-:S02]  /*6710*/  @!P2 IADD3 R55, R79, 0x1, RZ ;  /* 0x000000014f37a810 */ /* 0x000fc40007ffe0ff */
[----:B------:R-:W-:Y:S02]  /*6720*/  @!P2 FSEL R29, R29, RZ, !P5 ;  /* 0x000000ff1d1da208 */ /* 0x000fe40006800000 */
[----:B------:R-:W-:Y:S02]  /*6730*/  @!P2 FSEL R30, R30, RZ, !P6 ;  /* 0x000000ff1e1ea208 */ /* 0x000fe40007000000 */
[-C--:B------:R-:W-:Y:S02]  /*6740*/  @!P2 ISETP.GE.AND P5, PT, R53, R162.reuse, PT ;  /* 0x000000a23500a20c */ /* 0x080fe40003fa6270 */
[----:B------:R-:W-:Y:S02]  /*6750*/  @!P2 ISETP.GE.AND P6, PT, R55, R162, PT ;  /* 0x000000a23700a20c */ /* 0x000fe40003fc6270 */
[----:B------:R-:W0:Y:S01]  /*6760*/  LDS.128 R52, [R80] ;  /* 0x0000000050347984 */ /* 0x000e220000000c00 */
[----:B------:R-:W-:Y:S02]  /*6770*/  @!P2 FSEL R31, R31, RZ, !P3 ;  /* 0x000000ff1f1fa208 */ /* 0x000fe40005800000 */
[----:B------:R-:W-:-:S02]  /*6780*/  @!P2 FSEL R34, R34, RZ, !P1 ;  /* 0x000000ff2222a208 */ /* 0x000fc40004800000 */
[CC--:B------:R-:W-:Y:S02]  /*6790*/  @!P2 ISETP.GE.AND P3, PT, R79.reuse, R162.reuse, PT ;  /* 0x000000a24f00a20c */ /* 0x0c0fe40003f66270 */
[-C--:B------:R-:W-:Y:S02]  /*67a0*/  @!P2 ISETP.GE.AND P1, PT, R79, R162.reuse, PT ;  /* 0x000000a24f00a20c */ /* 0x080fe40003f26270 */
[----:B------:R-:W-:Y:S02]  /*67b0*/  @!P2 FSEL R32, R32, RZ, !P3 ;  /* 0x000000ff2020a208 */ /* 0x000fe40005800000 */
[----:B------:R-:W-:Y:S02]  /*67c0*/  @!P2 FSEL R36, R36, RZ, !P1 ;  /* 0x000000ff2424a208 */ /* 0x000fe40004800000 */
[----:B------:R-:W-:Y:S02]  /*67d0*/  @!P2 FSEL R37, R37, RZ, !P6 ;  /* 0x000000ff2525a208 */ /* 0x000fe40007000000 */
[----:B------:R-:W-:-:S02]  /*67e0*/  @!P2 ISETP.GE.AND P3, PT, R93, R162, PT ;  /* 0x000000a25d00a20c */ /* 0x000fc40003f66270 */
[-C--:B------:R-:W-:Y:S02]  /*67f0*/  @!P2 ISETP.GE.AND P1, PT, R93, R162.reuse, PT ;  /* 0x000000a25d00a20c */ /* 0x080fe40003f26270 */
[C---:B------:R-:W-:Y:S02]  /*6800*/  @!P2 ISETP.GE.AND P6, PT, R79.reuse, R162, PT ;  /* 0x000000a24f00a20c */ /* 0x040fe40003fc6270 */
[C---:B------:R-:W-:Y:S02]  /*6810*/  @!P2 IADD3 R91, R79.reuse, 0x3, RZ ;  /* 0x000000034f5ba810 */ /* 0x040fe40007ffe0ff */
[----:B------:R-:W-:Y:S02]  /*6820*/  @!P2 IADD3 R93, R79, 0x1, RZ ;  /* 0x000000014f5da810 */ /* 0x000fe40007ffe0ff */
[----:B------:R-:W-:Y:S02]  /*6830*/  @!P2 FSEL R33, R33, RZ, !P4 ;  /* 0x000000ff2121a208 */ /* 0x000fe40006000000 */
[----:B------:R-:W-:-:S02]  /*6840*/  @!P2 FSEL R40, R40, RZ, !P6 ;  /* 0x000000ff2828a208 */ /* 0x000fc40007000000 */
        /* <DEDUP_REMOVED lines=12> */
[----:B------:R-:W-:Y:S02]  /*6910*/  @!P2 ISETP.GE.AND P6, PT, R93, R162, PT ;  /* 0x000000a25d00a20c */ /* 0x000fe40003fc6270 */
[----:B------:R-:W-:Y:S02]  /*6920*/  @!P2 IADD3 R91, R79, 0x3, RZ ;  /* 0x000000034f5ba810 */ /* 0x000fe40007ffe0ff */
[----:B------:R-:W-:Y:S02]  /*6930*/  @!P2 FSEL R38, R38, RZ, !P3 ;  /* 0x000000ff2626a208 */ /* 0x000fe40005800000 */
[----:B------:R-:W-:Y:S02]  /*6940*/  @!P2 FSEL R44, R44, RZ, !P5 ;  /* 0x000000ff2c2ca208 */ /* 0x000fe40006800000 */
[----:B------:R-:W-:Y:S02]  /*6950*/  @!P2 FSEL R46, R46, RZ, !P1 ;  /* 0x000000ff2e2ea208 */ /* 0x000fe40004800000 */
[----:B------:R-:W-:-:S02]  /*6960*/  @!P2 FSEL R49, R49, RZ, !P6 ;  /* 0x000000ff3131a208 */ /* 0x000fc40007000000 */
[CC--:B------:R-:W-:Y:S02]  /*6970*/  @!P2 ISETP.GE.AND P3, PT, R91.reuse, R162.reuse, PT ;  /* 0x000000a25b00a20c */ /* 0x0c0fe40003f66270 */
[-C--:B------:R-:W-:Y:S02]  /*6980*/  @!P2 ISETP.GE.AND P5, PT, R91, R162.reuse, PT ;  /* 0x000000a25b00a20c */ /* 0x080fe40003fa6270 */
[-C--:B------:R-:W-:Y:S02]  /*6990*/  @!P2 ISETP.GE.AND P1, PT, R79, R162.reuse, PT ;  /* 0x000000a24f00a20c */ /* 0x080fe40003f26270 */
[-C--:B------:R-:W-:Y:S02]  /*69a0*/  @!P2 ISETP.GE.AND P6, PT, R91, R162.reuse, PT ;  /* 0x000000a25b00a20c */ /* 0x080fe40003fc6270 */
[----:B------:R-:W-:Y:S02]  /*69b0*/  @!P2 IADD3 R91, R79, 0x2, RZ ;  /* 0x000000024f5ba810 */ /* 0x000fe40007ffe0ff */
[----:B------:R-:W-:Y:S01]  /*69c0*/  @!P2 FSEL R48, R48, RZ, !P1 ;  /* 0x000000ff3030a208 */ /* 0x000fe20004800000 */
[----:B0-----:R-:W-:Y:S01]  /*69d0*/  FMUL.FTZ R9, R53, R9 ;  /* 0x0000000935097220 */ /* 0x001fe20000410000 */
        /* <DEDUP_REMOVED lines=65> */
.L_x_21899:
[----:B------:R-:W-:Y:S05]  /*6df0*/  BSYNC B1 ;  /* 0x0000000000017941 */ /* 0x000fea0003800000 */
.L_x_21898:
[----:B------:R-:W-:Y:S02]  /*6e00*/  IADD3 R60, P1, R60, 0x10, RZ ;  /* 0x000000103c3c7810 */ /* 0x000fe40007f3e0ff */
[----:B------:R-:W-:Y:S02]  /*6e10*/  IADD3 R64, R64, 0x40, RZ ;  /* 0x0000004040407810 */ /* 0x000fe40007ffe0ff */
[----:B------:R-:W-:Y:S01]  /*6e20*/  IADD3 R79, R79, 0x40, RZ ;  /* 0x000000404f4f7810 */ /* 0x000fe20007ffe0ff */
[----:B------:R-:W-:Y:S01]  /*6e30*/  IMAD.X R61, RZ, RZ, R61, P1 ;  /* 0x000000ffff3d7224 */ /* 0x000fe200008e063d */
[----:B------:R-:W-:Y:S01]  /*6e40*/  IADD3 R80, R80, 0x100, RZ ;  /* 0x0000010050507810 */ /* 0x000fe20007ffe0ff */
[----:B------:R-:W-:Y:S01]  /*6e50*/  @P0 CALL.REL.NOINC `(.L_x_21897) ;  /* 0x0000001000000944 */ /* 0x000fe20003c00000 */
[----:B------:R-:W-:Y:S05]  /*6e60*/  BRA `(.L_x_21900) ;  /* 0xffffed5000007947 */ /* 0x000fea000383ffff */
.L_x_21897:
[----:B------:R-:W-:Y:S05]  /*6e70*/  BSYNC B0 ;  /* 0x0000000000007941 */ /* 0x000fea0003800000 */
.L_x_21895:
[----:B------:R-:W2:Y:S01]  /*6e80*/  SHFL.BFLY PT, R3, R74, 0x2, 0x1f ;  /* 0x0c401f004a037f89 */ /* 0x000ea200000e0000 */
[----:B------:R-:W-:Y:S01]  /*6e90*/  LOP3.LUT R14, R160, 0x3, RZ, 0xc0, !PT ;  /* 0x00000003a00e7812 */ /* 0x000fe200078ec0ff */
[----:B------:R-:W-:Y:S01]  /*6ea0*/  BSSY B0, `(.L_x_21901) ;  /* 0x000004b000007945 */ /* 0x000fe20003800000 */
[----:B------:R-:W-:Y:S01]  /*6eb0*/  SHF.R.S32.HI R27, RZ, 0x1f, R160 ;  /* 0x0000001fff1b7819 */ /* 0x000fe200000114a0 */
[----:B------:R-:W3:Y:S01]  /*6ec0*/  SHFL.BFLY PT, R11, R0, 0x2, 0x1f ;  /* 0x0c401f00000b7f89 */ /* 0x000ee200000e0000 */
[----:B------:R-:W-:-:S02]  /*6ed0*/  ISETP.NE.AND P2, PT, R14, RZ, PT ;  /* 0x000000ff0e00720c */ /* 0x000fc40003f45270 */
[----:B------:R-:W-:Y:S01]  /*6ee0*/  LOP3.LUT R14, R95, 0xffffffc0, RZ, 0xc0, !PT ;  /* 0xffffffc05f0e7812 */ /* 0x000fe200078ec0ff */
[----:B------:R-:W4:Y:S01]  /*6ef0*/  SHFL.BFLY PT, R2, R73, 0x2, 0x1f ;  /* 0x0c401f0049027f89 */ /* 0x000f2200000e0000 */
[----:B------:R-:W-:Y:S02]  /*6f00*/  LEA.HI R160, R27, R160, RZ, 0x2 ;  /* 0x000000a01ba07211 */ /* 0x000fe400078f10ff */
[----:B------:R-:W-:Y:S01]  /*6f10*/  ISETP.NE.OR P5, PT, R14, 0x40, P2 ;  /* 0x000000400e00780c */ /* 0x000fe200017a5670 */
[----:B0-----:R-:W0:Y:S01]  /*6f20*/  SHFL.BFLY PT, R5, R72, 0x2, 0x1f ;  /* 0x0c401f0048057f89 */ /* 0x001e2200000e0000 */
[C---:B------:R-:W-:Y:S02]  /*6f30*/  IADD3 R18, R95.reuse, 0x1f, RZ ;  /* 0x0000001f5f127810 */ /* 0x040fe40007ffe0ff */
[----:B------:R-:W-:Y:S01]  /*6f40*/  LOP3.LUT R16, R95, 0xffffffe0, RZ, 0xc0, !PT ;  /* 0xffffffe05f107812 */ /* 0x000fe200078ec0ff */
[----:B------:R-:W5:Y:S01]  /*6f50*/  SHFL.BFLY PT, R4, R71, 0x2, 0x1f ;  /* 0x0c401f0047047f89 */ /* 0x000f6200000e0000 */
[----:B------:R-:W-:-:S02]  /*6f60*/  ISETP.GT.U32.AND P3, PT, R18, 0x3e, PT ;  /* 0x0000003e1200780c */ /* 0x000fc40003f64070 */
[----:B------:R-:W-:Y:S01]  /*6f70*/  ISETP.NE.OR P4, PT, R16, 0x20, P2 ;  /* 0x000000201000780c */ /* 0x000fe20001785670 */
[----:B------:R-:W1:Y:S01]  /*6f80*/  SHFL.BFLY PT, R7, R70, 0x2, 0x1f ;  /* 0x0c401f0046077f89 */ /* 0x000e6200000e0000 */
[C---:B------:R-:W-:Y:S02]  /*6f90*/  ISETP.GT.OR P0, PT, R95.reuse, 0x3f, P2 ;  /* 0x0000003f5f00780c */ /* 0x040fe40001704670 */
[----:B------:R-:W-:Y:S01]  /*6fa0*/  ISETP.GT.OR P1, PT, R95, 0x1f, P2 ;  /* 0x0000001f5f00780c */ /* 0x000fe20001724670 */
[----:B------:R-:W1:Y:S01]  /*6fb0*/  SHFL.BFLY PT, R6, R63, 0x2, 0x1f ;  /* 0x0c401f003f067f89 */ /* 0x000e6200000e0000 */
[----:B--2---:R-:W-:-:S03]  /*6fc0*/  FADD.FTZ R3, R3, R74 ;  /* 0x0000004a03037221 */ /* 0x004fc60000010000 */
[----:B------:R-:W2:Y:S01]  /*6fd0*/  SHFL.BFLY PT, R9, R62, 0x2, 0x1f ;  /* 0x0c401f003e097f89 */ /* 0x000ea200000e0000 */
[----:B---3--:R-:W-:-:S03]  /*6fe0*/  FADD.FTZ R8, R11, R0 ;  /* 0x000000000b087221 */ /* 0x008fc60000010000 */
        /* <DEDUP_REMOVED lines=9> */
[----:B------:R-:W-:Y:S02]  /*7080*/  FADD.FTZ R6, R6, R63 ;  /* 0x0000003f06067221 */ /* 0x000fe40000010000 */
[----:B--2---:R-:W-:Y:S01]  /*7090*/  FADD.FTZ R62, R9, R62 ;  /* 0x0000003e093e7221 */ /* 0x004fe20000010000 */
        /* <DEDUP_REMOVED lines=23> */
[----:B------:R-:W-:Y:S01]  /*7210*/  BAR.SYNC.DEFER_BLOCKING 0x0 ;  /* 0x0000000000007b1d */ /* 0x000fe20000010000 */
[----:B-1----:R-:W-:Y:S02]  /*7220*/  FADD.FTZ R39, R62, R15 ;  /* 0x0000000f3e277221 */ /* 0x002fe40000010000 */
[----:B------:R-:W-:Y:S02]  /*7230*/  FADD.FTZ R41, R8, R17 ;  /* 0x0000001108297221 */ /* 0x000fe40000010000 */
[----:B--2---:R-:W-:Y:S02]  /*7240*/  FADD.FTZ R43, R10, R19 ;  /* 0x000000130a2b7221 */ /* 0x004fe40000010000 */
[----:B---3--:R-:W-:Y:S02]  /*7250*/  FADD.FTZ R45, R68, R21 ;  /* 0x00000015442d7221 */ /* 0x008fe40000010000 */
        /* <DEDUP_REMOVED lines=15> */
.L_x_21902:
[----:B------:R-:W-:Y:S05]  /*7350*/  BSYNC B0 ;  /* 0x0000000000007941 */ /* 0x000fea0003800000 */
.L_x_21901:
        /* <DEDUP_REMOVED lines=27> */
.L_x_21904:
[----:B------:R-:W-:Y:S05]  /*7510*/  BSYNC B0 ;  /* 0x0000000000007941 */ /* 0x000fea0003800000 */
.L_x_21903:
        /* <DEDUP_REMOVED lines=15> */
.L_x_21906:
[----:B------:R-:W-:Y:S05]  /*7610*/  BSYNC B0 ;  /* 0x0000000000007941 */ /* 0x000fea0003800000 */
.L_x_21905:
        /* <DEDUP_REMOVED lines=27> */
.L_x_21908:
[----:B------:R-:W-:Y:S05]  /*77d0*/  BSYNC B0 ;  /* 0x0000000000007941 */ /* 0x000fea0003800000 */
.L_x_21907:
        /* <DEDUP_REMOVED lines=90> */
.L_x_21864:
[----:B------:R-:W-:Y:S01]  /*7d80*/  IMAD.MOV.U32 R42, RZ, RZ, R59 ;  /* 0x000000ffff2a7224 */ /* 0x000fe200078e003b */
[----:B------:R-:W-:Y:S01]  /*7d90*/  MOV R40, 0x7de0 ;  /* 0x00007de000287802 */ /* 0x000fe20000000f00 */
[----:B------:R-:W-:-:S02]  /*7da0*/  IMAD.MOV.U32 R43, RZ, RZ, 0x1 ;  /* 0x00000001ff2b7424 */ /* 0x000fc400078e00ff */
[----:B------:R-:W-:Y:S02]  /*7db0*/  IMAD.MOV.U32 R44, RZ, RZ, 0x1f ;  /* 0x0000001fff2c7424 */ /* 0x000fe400078e00ff */
[----:B------:R-:W-:Y:S02]  /*7dc0*/  IMAD.MOV.U32 R45, RZ, RZ, -0x1 ;  /* 0xffffffffff2d7424 */ /* 0x000fe400078e00ff */
[----:B------:R-:W-:Y:S05]  /*7dd0*/  CALL.REL.NOINC `($__internal_410_$__cuda_sm70_shflsync_bfly_p) ;  /* 0x0000028000007944 */ /* 0x000fea0003c00000 */
[----:B-1----:R-:W-:Y:S01]  /*7de0*/  IMAD.MOV.U32 R40, RZ, RZ, R42 ;  /* 0x000000ffff287224 */ /* 0x002fe200078e002a */
[----:B0-----:R-:W-:Y:S05]  /*7df0*/  BRA `(.L_x_21909) ;  /* 0xffffae2000007947 */ /* 0x001fea000383ffff */
.L_x_21870:
[----:B------:R-:W-:Y:S01]  /*7e00*/  IMAD.MOV.U32 R42, RZ, RZ, R59 ;  /* 0x000000ffff2a7224 */ /* 0x000fe200078e003b */
[----:B------:R-:W-:Y:S01]  /*7e10*/  MOV R40, 0x7e60 ;  /* 0x00007e6000287802 */ /* 0x000fe20000000f00 */
[----:B------:R-:W-:Y:S02]  /*7e20*/  IMAD.MOV.U32 R43, RZ, RZ, 0x1 ;  /* 0x00000001ff2b7424 */ /* 0x000fe400078e00ff */
[----:B------:R-:W-:Y:S02]  /*7e30*/  IMAD.MOV.U32 R44, RZ, RZ, 0x1f ;  /* 0x0000001fff2c7424 */ /* 0x000fe400078e00ff */
[----:B------:R-:W-:Y:S02]  /*7e40*/  IMAD.MOV.U32 R45, RZ, RZ, -0x1 ;  /* 0xffffffffff2d7424 */ /* 0x000fe400078e00ff */
[----:B------:R-:W-:Y:S05]  /*7e50*/  CALL.REL.NOINC `($__internal_410_$__cuda_sm70_shflsync_bfly_p) ;  /* 0x0000020000007944 */ /* 0x000fea0003c00000 */
[----:B-1----:R-:W-:Y:S01]  /*7e60*/  IMAD.MOV.U32 R40, RZ, RZ, R42 ;  /* 0x000000ffff287224 */ /* 0x002fe200078e002a */
[----:B0-----:R-:W-:Y:S05]  /*7e70*/  BRA `(.L_x_21910) ;  /* 0xffffbec000007947 */ /* 0x001fea000383ffff */
.L_x_21873:
        /* <DEDUP_REMOVED lines=8> */
.L_x_21874:
[----:B------:R-:W-:Y:S01]  /*7f00*/  IMAD.MOV.U32 R42, RZ, RZ, R157 ;  /* 0x000000ffff2a7224 */ /* 0x000fe200078e009d */
[----:B------:R-:W-:Y:S01]  /*7f10*/  MOV R40, 0x7f60 ;  /* 0x00007f6000287802 */ /* 0x000fe20000000f00 */
[----:B------:R-:W-:Y:S02]  /*7f20*/  IMAD.MOV.U32 R43, RZ, RZ, 0x8 ;  /* 0x00000008ff2b7424 */ /* 0x000fe400078e00ff */
[----:B------:R-:W-:Y:S02]  /*7f30*/  IMAD.MOV.U32 R44, RZ, RZ, 0x1f ;  /* 0x0000001fff2c7424 */ /* 0x000fe400078e00ff */
[----:B------:R-:W-:Y:S02]  /*7f40*/  IMAD.MOV.U32 R45, RZ, RZ, -0x1 ;  /* 0xffffffffff2d7424 */ /* 0x000fe400078e00ff */
[----:B------:R-:W-:Y:S05]  /*7f50*/  CALL.REL.NOINC `($__internal_410_$__cuda_sm70_shflsync_bfly_p) ;  /* 0x0000010000007944 */ /* 0x000fea0003c00000 */
[----:B-1----:R-:W-:Y:S01]  /*7f60*/  FMNMX.FTZ R5, R157, R42, !PT ;  /* 0x0000002a9d057209 */ /* 0x002fe20007810000 */
[----:B0-----:R-:W-:Y:S01]  /*7f70*/  IMAD.MOV.U32 R43, RZ, RZ, 0x4 ;  /* 0x00000004ff2b7424 */ /* 0x001fe200078e00ff */
[----:B------:R-:W-:Y:S01]  /*7f80*/  MOV R40, 0x7fd0 ;  /* 0x00007fd000287802 */ /* 0x000fe20000000f00 */
[----:B------:R-:W-:-:S02]  /*7f90*/  IMAD.MOV.U32 R44, RZ, RZ, 0x1f ;  /* 0x0000001fff2c7424 */ /* 0x000fc400078e00ff */
[----:B------:R-:W-:Y:S02]  /*7fa0*/  IMAD.MOV.U32 R45, RZ, RZ, -0x1 ;  /* 0xffffffffff2d7424 */ /* 0x000fe400078e00ff */
[----:B------:R-:W-:Y:S02]  /*7fb0*/  IMAD.MOV.U32 R42, RZ, RZ, R5 ;  /* 0x000000ffff2a7224 */ /* 0x000fe400078e0005 */
[----:B------:R-:W-:Y:S05]  /*7fc0*/  CALL.REL.NOINC `($__internal_410_$__cuda_sm70_shflsync_bfly_p) ;  /* 0x0000009000007944 */ /* 0x000fea0003c00000 */
[----:B-1----:R-:W-:Y:S01]  /*7fd0*/  FMNMX.FTZ R5, R5, R42, !PT ;  /* 0x0000002a05057209 */ /* 0x002fe20007810000 */
[----:B0-----:R-:W-:Y:S01]  /*7fe0*/  IMAD.MOV.U32 R43, RZ, RZ, 0x2 ;  /* 0x00000002ff2b7424 */ /* 0x001fe200078e00ff */
[----:B------:R-:W-:Y:S01]  /*7ff0*/  MOV R40, 0x8040 ;  /* 0x0000804000287802 */ /* 0x000fe20000000f00 */
[----:B------:R-:W-:Y:S02]  /*8000*/  IMAD.MOV.U32 R44, RZ, RZ, 0x1f ;  /* 0x0000001fff2c7424 */ /* 0x000fe400078e00ff */
[----:B------:R-:W-:Y:S02]  /*8010*/  IMAD.MOV.U32 R45, RZ, RZ, -0x1 ;  /* 0xffffffffff2d7424 */ /* 0x000fe400078e00ff */
[----:B------:R-:W-:Y:S02]  /*8020*/  IMAD.MOV.U32 R42, RZ, RZ, R5 ;  /* 0x000000ffff2a7224 */ /* 0x000fe400078e0005 */
[----:B------:R-:W-:Y:S05]  /*8030*/  CALL.REL.NOINC `($__internal_410_$__cuda_sm70_shflsync_bfly_p) ;  /* 0x0000002000007944 */ /* 0x000fea0003c00000 */
[----:B-1----:R-:W-:Y:S01]  /*8040*/  IMAD.MOV.U32 R6, RZ, RZ, R42 ;  /* 0x000000ffff067224 */ /* 0x002fe200078e002a */
[----:B0-----:R-:W-:Y:S05]  /*8050*/  BRA `(.L_x_21912) ;  /* 0xffffbee000007947 */ /* 0x001fea000383ffff */
        .weak           $__internal_410_$__cuda_sm70_shflsync_bfly_p
        .type           $__internal_410_$__cuda_sm70_shflsync_bfly_p,@function
        .size           $__internal_410_$__cuda_sm70_shflsync_bfly_p,(.L_x_23577 - $__internal_410_$__cuda_sm70_shflsync_bfly_p)
$__internal_410_$__cuda_sm70_shflsync_bfly_p:
[----:B------:R-:W-:Y:S01]  /*8060*/  IMAD.MOV.U32 R41, RZ, RZ, 0x0 ;  /* 0x00000000ff297424 */ /* 0x000fe200078e00ff */
[----:B------:R-:W-:Y:S04]  /*8070*/  WARPSYNC R45 ;  /* 0x0000002d00007348 */ /* 0x000fe80003800000 */
[----:B------:R0:W1:Y:S01]  /*8080*/  SHFL.BFLY PT, R42, R42, R43, R44 ;  /* 0x0c00002b2a2a7389 */ /* 0x00006200000e002c */
[----:B------:R-:W-:Y:S05]  /*8090*/  RET.REL.NODEC R40 `(_ZN4vllm25paged_attention_v1_kernelIffLi96ELi16ELi128ELNS_18Fp8KVCacheDataTypeE0ELb1EEEvPT_PKS2_PKT0_S8_ifPKiSA_iPKfiiiSC_SC_iiiii) ;  /* 0xffff7f6028007950 */ /* 0x000fea0003c3ffff */
.L_x_21913:
        /* <DEDUP_REMOVED lines=14> */
.L_x_23577:


//--------------------- .text._ZN4vllm25paged_attention_v1_kernelIffLi80ELi16ELi128ELNS_18Fp8KVCacheDataTypeE0ELb1EEEvPT_PKS2_PKT0_S8_ifPKiSA_iPKfiiiSC_SC_iiiii --------------------------
	.section	.text._ZN4vllm25paged_attention_v1_kernelIffLi80ELi16ELi128ELNS_18Fp8KVCacheDataTypeE0ELb1EEEvPT_PKS2_PKT0_S8_ifPKiSA_iPKfiiiSC_SC_iiiii,"ax",@progbits
	.sectioninfo	@"SHI_REGISTERS=128"
	.align	128
        .global         _ZN4vllm25paged_attention_v1_kernelIffLi80ELi16ELi128ELNS_18Fp8KVCacheDataTypeE0ELb1EEEvPT_PKS2_PKT0_S8_ifPKiSA_iPKfiiiSC_SC_iiiii
        .type           _ZN4vllm25paged_attention_v1_kernelIffLi80ELi16ELi128ELNS_18Fp8KVCacheDataTypeE0ELb1EEEvPT_PKS2_PKT0_S8_ifPKiSA_iPKfiiiSC_SC_iiiii,@function
        .size           _ZN4vllm25paged_attention_v1_kernelIffLi80ELi16ELi128ELNS_18Fp8KVCacheDataTypeE0ELb1EEEvPT_PKS2_PKT0_S8_ifPKiSA_iPKfiiiSC_SC_iiiii,(.L_x_23578 - _ZN4vllm25paged_attention_v1_kernelIffLi80ELi16ELi128ELNS_18Fp8KVCacheDataTypeE0ELb1EEEvPT_PKS2_PKT0_S8_ifPKiSA_iPKfiiiSC_SC_iiiii)
        .other          _ZN4vllm25paged_attention_v1_kernelIffLi80ELi16ELi128ELNS_18Fp8KVCacheDataTypeE0ELb1EEEvPT_PKS2_PKT0_S8_ifPKiSA_iPKfiiiSC_SC_iiiii,@"STO_CUDA_ENTRY STV_DEFAULT"
_ZN4vllm25paged_attention_v1_kernelIffLi80ELi16ELi128ELNS_18Fp8KVCacheDataTypeE0ELb1EEEvPT_PKS2_PKT0_S8_ifPKiSA_iPKfiiiSC_SC_iiiii:
.text._ZN4vllm25paged_attention_v1_kernelIffLi80ELi16ELi128ELNS_18Fp8KVCacheDataTypeE0ELb1EEEvPT_PKS2_PKT0_S8_ifPKiSA_iPKfiiiSC_SC_iiiii:
        /* <DEDUP_REMOVED lines=12> */
[----:B--2---:R-:W-:-:S04]  /*00c0*/  @P0 IMAD.WIDE R2, R16, R2, c[0x0][0x1a0] ;  /* 0x0000680010020625 */ /* 0x004fc800078e0202 */
[----:B------:R-:W-:Y:S01]  /*00d0*/  IMAD.MOV.U32 R17, RZ, RZ, c[0x0][0xc] ;  /* 0x00000300ff117624 */ /* 0x000fe200078e00ff */
[----:B------:R0:W5:Y:S01]  /*00e0*/  @P0 LDG.E.CONSTANT R121, [R2.64] ;  /* 0x0000000a02790981 */ /* 0x000162000c1e9900 */
[----:B-1----:R-:W-:-:S03]  /*00f0*/  IADD3 R6, R0, 0xffffffe, RZ ;  /* 0x0ffffffe00067810 */ /* 0x002fc60007ffe0ff */
[----:B------:R-:W1:Y:S01]  /*0100*/  S2R R57, SR_TID.X ;  /* 0x0000000000397919 */ /* 0x000e620000002100 */
[----:B------:R2:W3:Y:S01]  /*0110*/  F2I.FTZ.U32.TRUNC.NTZ R7, R6 ;  /* 0x0000000600077305 */ /* 0x0004e2000021f000 */
[----:B------:R-:W-:Y:S02]  /*0120*/  BSSY B0, `(.L_x_21914) ;  /* 0x0000076000007945 */ /* 0x000fe40003800000 */
[----:B------:R4:W5:Y:S01]  /*0130*/  LDG.E.CONSTANT R114, [R114.64] ;  /* 0x0000000a72727981 */ /* 0x000962000c1e9900 */
[----:B0-----:R-:W-:Y:S01]  /*0140*/  IABS R2, c[0x0][0xc] ;  /* 0x0000030000027a13 */ /* 0x001fe20000000000 */
[----:B--2---:R-:W-:Y:S02]  /*0150*/  IMAD.MOV.U32 R6, RZ, RZ, RZ ;  /* 0x000000ffff067224 */ /* 0x004fe400078e00ff */
[----:B---3--:R-:W-:-:S04]  /*0160*/  IMAD.MOV R4, RZ, RZ, -R7 ;  /* 0x000000ffff047224 */ /* 0x008fc800078e0a07 */
[----:B------:R-:W-:-:S04]  /*0170*/  IMAD R11, R4, R9, RZ ;  /* 0x00000009040b7224 */ /* 0x000fc800078e02ff */
[----:B------:R-:W-:-:S06]  /*0180*/  IMAD.HI.U32 R7, R7, R11, R6 ;  /* 0x0000000b07077227 */ /* 0x000fcc00078e0006 */
[----:B------:R-:W-:-:S04]  /*0190*/  IMAD.HI.U32 R7, R7, R2, RZ ;  /* 0x0000000207077227 */ /* 0x000fc800078e00ff */
[----:B------:R-:W-:-:S04]  /*01a0*/  IMAD.MOV R0, RZ, RZ, -R7 ;  /* 0x000000ffff007224 */ /* 0x000fc800078e0a07 */
[----:B------:R-:W-:-:S05]  /*01b0*/  IMAD R0, R9, R0, R2 ;  /* 0x0000000009007224 */ /* 0x000fca00078e0202 */
[----:B------:R-:W-:-:S13]  /*01c0*/  ISETP.GT.U32.AND P1, PT, R9, R0, PT ;  /* 0x000000000900720c */ /* 0x000fda0003f24070 */
[----:B------:R-:W-:-:S05]  /*01d0*/  @!P1 IMAD.IADD R0, R0, 0x1, -R9 ;  /* 0x0000000100009824 */ /* 0x000fca00078e0a09 */
[----:B------:R-:W-:Y:S02]  /*01e0*/  ISETP.GE.U32.AND P0, PT, R0, R9, PT ;  /* 0x000000090000720c */ /* 0x000fe40003f06070 */
[----:B------:R-:W-:Y:S02]  /*01f0*/  LOP3.LUT R0, R17, c[0x0][0x180], RZ, 0x3c, !PT ;  /* 0x0000600011007a12 */ /* 0x000fe400078e3cff */
[----:B------:R-:W-:Y:S02]  /*0200*/  @!P1 IADD3 R7, R7, 0x1, RZ ;  /* 0x0000000107079810 */ /* 0x000fe40007ffe0ff */
[----:B------:R-:W-:Y:S02]  /*0210*/  ISETP.GE.AND P2, PT, R0, RZ, PT ;  /* 0x000000ff0000720c */ /* 0x000fe40003f46270 */
[----:B------:R-:W-:-:S05]  /*0220*/  ISETP.NE.AND P1, PT, RZ, c[0x0][0x180], PT ;  /* 0x00006000ff007a0c */ /* 0x000fca0003f25270 */
        /* <DEDUP_REMOVED lines=8> */
[----:B------:R0:W2:Y:S01]  /*02b0*/  F2I.FTZ.U32.TRUNC.NTZ R3, R2 ;  /* 0x0000000200037305 */ /* 0x0000a2000021f000 */
[----:B------:R-:W-:Y:S01]  /*02c0*/  IABS R6, R11 ;  /* 0x0000000b00067213 */ /* 0x000fe20000000000 */
        /* <DEDUP_REMOVED lines=9> */
[----:B------:R-:W-:-:S05]  /*0360*/  @!P1 IMAD.IADD R2, R2, 0x1, -R7 ;  /* 0x0000000102029824 */ /* 0x000fca00078e0a07 */
[----:B------:R-:W-:Y:S02]  /*0370*/  ISETP.GE.U32.AND P0, PT, R2, R7, PT ;  /* 0x000000070200720c */ /* 0x000fe40003f06070 */
[----:B------:R-:W-:Y:S02]  /*0380*/  @!P1 IADD3 R0, R0, 0x1, RZ ;  /* 0x0000000100009810 */ /* 0x000fe40007ffe0ff */
[----:B------:R-:W-:Y:S02]  /*0390*/  LOP3.LUT R2, R16, R11, RZ, 0x3c, !PT ;  /* 0x0000000b10027212 */ /* 0x000fe400078e3cff */
[----:B------:R-:W-:Y:S02]  /*03a0*/  ISETP.NE.AND P1, PT, R11, RZ, PT ;  /* 0x000000ff0b00720c */ /* 0x000fe40003f25270 */
[----:B------:R-:W-:Y:S02]  /*03b0*/  ISETP.GE.AND P2, PT, R2, RZ, PT ;  /* 0x000000ff0200720c */ /* 0x000fe40003f46270 */
[----:B-1----:R-:W-:-:S03]  /*03c0*/  SHF.R.S32.HI R2, RZ, 0x1f, R57 ;  /* 0x0000001fff027819 */ /* 0x002fc60000011439 */
[----:B------:R-:W-:Y:S02]  /*03d0*/  @P0 IADD3 R0, R0, 0x1, RZ ;  /* 0x0000000100000810 */ /* 0x000fe40007ffe0ff */
[C---:B------:R-:W-:Y:S02]  /*03e0*/  ISETP.GT.AND P0, PT, R57.reuse, 0x27, PT ;  /* 0x000000273900780c */ /* 0x040fe40003f04270 */
[-C--:B------:R-:W-:Y:S02]  /*03f0*/  LEA.HI R3, R57, R57.reuse, RZ, 0x1 ;  /* 0x0000003939037211 */ /* 0x080fe400078f08ff */
[----:B------:R-:W-:Y:S02]  /*0400*/  LEA.HI R2, R2, R57, RZ, 0x5 ;  /* 0x0000003902027211 */ /* 0x000fe400078f28ff */
[----:B------:R-:W-:Y:S02]  /*0410*/  LOP3.LUT R112, R3, 0xfffffffe, RZ, 0xc0, !PT ;  /* 0xfffffffe03707812 */ /* 0x000fe400078ec0ff */
[----:B------:R-:W-:Y:S01]  /*0420*/  LOP3.LUT R4, R2, 0xffffffe0, RZ, 0xc0, !PT ;  /* 0xffffffe002047812 */ /* 0x000fe200078ec0ff */
[----:B------:R-:W-:Y:S01]  /*0430*/  @!P2 IMAD.MOV R0, RZ, RZ, -R0 ;  /* 0x000000ffff00a224 */ /* 0x000fe200078e0a00 */
[----:B------:R-:W-:Y:S01]  /*0440*/  @!P1 LOP3.LUT R0, RZ, R11, RZ, 0x33, !PT ;  /* 0x0000000bff009212 */ /* 0x000fe200078e33ff */
[C---:B------:R-:W-:Y:S01]  /*0450*/  IMAD.IADD R112, R57.reuse, 0x1, -R112 ;  /* 0x0000000139707824 */ /* 0x040fe200078e0a70 */
[----:B------:R-:W-:Y:S01]  /*0460*/  SHF.R.S32.HI R33, RZ, 0x1, R3 ;  /* 0x00000001ff217819 */ /* 0x000fe20000011403 */
[----:B------:R-:W-:Y:S01]  /*0470*/  IMAD.IADD R113, R57, 0x1, -R4 ;  /* 0x0000000139717824 */ /* 0x000fe200078e0a04 */
[----:B----4-:R-:W-:Y:S01]  /*0480*/  SHF.R.S32.HI R115, RZ, 0x5, R2 ;  /* 0x00000005ff737819 */ /* 0x010fe20000011402 */
        /* <DEDUP_REMOVED lines=24> */
.L_x_21918:
        /* <DEDUP_REMOVED lines=11> */
.L_x_21917:
[----:B------:R-:W-:Y:S05]  /*06c0*/  BSYNC B1 ;  /* 0x0000000000017941 */ /* 0x000fea0003800000 */
.L_x_21916:
        /* <DEDUP_REMOVED lines=10> */
.L_x_21919:
        /* <DEDUP_REMOVED lines=17> */
.L_x_21915:
[----:B------:R-:W-:Y:S05]  /*0880*/  BSYNC B0 ;  /* 0x0000000000007941 */ /* 0x000fea0003800000 */
.L_x_21914:
        /* <DEDUP_REMOVED lines=51> */
[C---:B------:R-:W-:Y:S01]  /*0bc0*/  IMAD R59, R112.reuse, 0xa0, RZ ;  /* 0x000000a0703b7824 */ /* 0x040fe200078e02ff */
[----:B------:R-:W-:-:S02]  /*0bd0*/  IADD3 R6, R112, 0x2, RZ ;  /* 0x0000000270067810 */ /* 0x000fc40007ffe0ff */
[----:B------:R-:W-:Y:S01]  /*0be0*/  LEA.HI R9, R7, R110, RZ, 0x2 ;  /* 0x0000006e07097211 */ /* 0x000fe200078f10ff */
        /* <DEDUP_REMOVED lines=9> */
[----:B------:R-:W-:Y:S01]  /*0c80*/  IADD3 R9, R112, 0x8, RZ ;  /* 0x0000000870097810 */ /* 0x000fe20007ffe0ff */
[----:B------:R-:W-:Y:S01]  /*0c90*/  IMAD.SHL.U32 R105, R7, 0x2, RZ ;  /* 0x0000000207697824 */ /* 0x000fe200078e00ff */
[----:B------:R-:W-:-:S02]  /*0ca0*/  LEA.HI R10, R10, R109, RZ, 0x2 ;  /* 0x0000006d0a0a7211 */ /* 0x000fc400078f10ff */
[----:B------:R-:W-:Y:S01]  /*0cb0*/  SHF.R.S32.HI R12, RZ, 0x1f, R107 ;  /* 0x0000001fff0c7819 */ /* 0x000fe2000001146b */
[----:B------:R-:W-:Y:S01]  /*0cc0*/  IMAD.SHL.U32 R103, R9, 0x2, RZ ;  /* 0x0000000209677824 */ /* 0x000fe200078e00ff */
[----:B------:R-:W-:Y:S02]  /*0cd0*/  LOP3.LUT R10, R10, 0xfffffffc, RZ, 0xc0, !PT ;  /* 0xfffffffc0a0a7812 */ /* 0x000fe400078ec0ff */
[----:B------:R-:W-:Y:S02]  /*0ce0*/  LEA.HI R12, R12, R107, RZ, 0x2 ;  /* 0x0000006b0c0c7211 */ /* 0x000fe400078f10ff */
[----:B------:R-:W-:Y:S01]  /*0cf0*/  SHF.R.S32.HI R16, RZ, 0x1f, R103 ;  /* 0x0000001fff107819 */ /* 0x000fe20000011467 */
        /* <DEDUP_REMOVED lines=90> */
[----:B------:R-:W-:Y:S02]  /*12a0*/  IADD3 R122, P0, R15, R32, RZ ;  /* 0x000000200f7a7210 */ /* 0x000fe40007f1e0ff */
[----:B------:R-:W-:Y:S01]  /*12b0*/  SHF.R.S32.HI R26, RZ, 0x1f, R75 ;  /* 0x0000001fff1a7819 */ /* 0x000fe2000001144b */
[----:B------:R-:W-:Y:S01]  /*12c0*/  IMAD.IADD R77, R77, 0x1, -R14 ;  /* 0x000000014d4d7824 */ /* 0x000fe200078e0a0e */
[----:B------:R-:W-:Y:S02]  /*12d0*/  SHF.R.S32.HI R28, RZ, 0x1f, R61 ;  /* 0x0000001fff1c7819 */ /* 0x000fe4000001143d */
[----:B------:R-:W-:Y:S01]  /*12e0*/  LEA.HI.X.SX32 R123, R15, R30, 0x1, P0 ;  /* 0x0000001e0f7b7211 */ /* 0x000fe200000f0eff */
[----:B------:R-:W-:Y:S01]  /*12f0*/  IMAD.MOV.U32 R15, RZ, RZ, c[0x0][0x1ac] ;  /* 0x00006b00ff0f7624 */ /* 0x000fe200078e00ff */
[----:B------:R-:W-:Y:S02]  /*1300*/  FSETP.NEU.FTZ.AND P0, PT, R121, RZ, PT ;  /* 0x000000ff7900720b */ /* 0x000fe40003f1d000 */
        /* <DEDUP_REMOVED lines=113> */
[----:B------:R-:W-:Y:S01]  /*1a20*/  IADD3 R120, R32, 0x160, RZ ;  /* 0x0000016020787810 */ /* 0x000fe20007ffe0ff */
[----:B------:R-:W-:Y:S01]  /*1a30*/  IMAD.IADD R121, R33, 0x1, R118 ;  /* 0x0000000121797824 */ /* 0x000fe200078e0276 */
[----:B------:R-:W-:-:S02]  /*1a40*/  LEA.HI.X R117, R34, c[0x0][0x18c], R117, 0x2, P0 ;  /* 0x0000630022757a11 */ /* 0x000fc400000f1475 */
.L_x_21927:
        /* <DEDUP_REMOVED lines=90> */
[----:B------:R-:W-:-:S06]  /*1ff0*/  LEA.HI.X R41, R34, c[0x0][0x174], R35, 0x2, P3 ;  /* 0x00005d0022297a11 */ /* 0x000fcc00018f1423 */
[----:B------:R-:W5:Y:S01]  /*2000*/  LDG.E.64.CONSTANT R40, [R40.64] ;  /* 0x0000000a28287981 */ /* 0x000f62000c1e9b00 */
[----:B------:R-:W-:-:S04]  /*2010*/  IADD3 R34, P1, P2, R99, R124, R98 ;  /* 0x0000007c63227210 */ /* 0x000fc80007a3e062 */
[----:B------:R-:W-:Y:S02]  /*2020*/  LEA R42, P3, R34, c[0x0][0x170], 0x2 ;  /* 0x00005c00222a7a11 */ /* 0x000fe400078610ff */
[----:B------:R-:W-:-:S04]  /*2030*/  IADD3.X R35, R31, R125, R12, P1, P2 ;  /* 0x0000007d1f237210 */ /* 0x000fc80000fe440c */
[----:B------:R-:W-:-:S06]  /*2040*/  LEA.HI.X R43, R34, c[0x0][0x174], R35, 0x2, P3 ;  /* 0x00005d00222b7a11 */ /* 0x000fcc00018f1423 */
[----:B------:R-:W5:Y:S01]  /*2050*/  LDG.E.64.CONSTANT R42, [R42.64] ;  /* 0x0000000a2a2a7981 */ /* 0x000f62000c1e9b00 */
[----:B--2---:R-:W-:-:S04]  /*2060*/  FMUL.FTZ R71, R32, R38 ;  /* 0x0000002620477220 */ /* 0x004fc80000410000 */
[----:B---3--:R-:W-:Y:S02]  /*2070*/  FFMA.FTZ R71, R66, R36, R71 ;  /* 0x0000002442477223 */ /* 0x008fe40000010047 */
[----:B------:R-:W-:Y:S02]  /*2080*/  FMUL.FTZ R36, R33, R39 ;  /* 0x0000002721247220 */ /* 0x000fe40000410000 */
[----:B------:R-:W4:Y:S02]  /*2090*/  LDS.128 R32, [R59+0x10] ;  /* 0x000010003b207984 */ /* 0x000f240000000c00 */
[----:B------:R-:W-:Y:S01]  /*20a0*/  FFMA.FTZ R36, R67, R37, R36 ;  /* 0x0000002543247223 */ /* 0x000fe20000010024 */
[----:B------:R-:W-:-:S04]  /*20b0*/  IADD3 R37, P1, P2, R97, R124, R96 ;  /* 0x0000007c61257210 */ /* 0x000fc80007a3e060 */
[----:B------:R-:W-:Y:S02]  /*20c0*/  LEA R66, P3, R37, c[0x0][0x170], 0x2 ;  /* 0x00005c0025427a11 */ /* 0x000fe400078610ff */
[----:B------:R-:W-:-:S04]  /*20d0*/  IADD3.X R38, R46, R125, R13, P1, P2 ;  /* 0x0000007d2e267210 */ /* 0x000fc80000fe440d */
[----:B------:R-:W-:Y:S01]  /*20e0*/  LEA.HI.X R67, R37, c[0x0][0x174], R38, 0x2, P3 ;  /* 0x00005d0025437a11 */ /* 0x000fe200018f1426 */
[----:B----4-:R-:W-:Y:S02]  /*20f0*/  FFMA.FTZ R71, R68, R32, R71 ;  /* 0x0000002044477223 */ /* 0x010fe40000010047 */
[----:B------:R-:W-:Y:S02]  /*2100*/  FFMA.FTZ R32, R69, R33, R36 ;  /* 0x0000002145207223 */ /* 0x000fe40000010024 */
[----:B------:R0:W2:Y:S04]  /*2110*/  LDG.E.64.CONSTANT R68, [R66.64] ;  /* 0x0000000a42447981 */ /* 0x0000a8000c1e9b00 */
[----:B------:R-:W1:Y:S01]  /*2120*/  LDS.128 R36, [R59+0x20] ;  /* 0x000020003b247984 */ /* 0x000e620000000c00 */
[----:B-----5:R-:W-:Y:S01]  /*2130*/  FFMA.FTZ R33, R64, R34, R71 ;  /* 0x0000002240217223 */ /* 0x020fe20000010047 */
[----:B------:R-:W-:-:S04]  /*2140*/  IADD3 R34, P1, P2, R95, R124, R94 ;  /* 0x0000007c5f227210 */ /* 0x000fc80007a3e05e */
[----:B------:R-:W-:Y:S02]  /*2150*/  LEA R70, P3, R34, c[0x0][0x170], 0x2 ;  /* 0x00005c0022467a11 */ /* 0x000fe400078610ff */
[----:B------:R-:W-:-:S04]  /*2160*/  IADD3.X R71, R45, R125, R14, P1, P2 ;  /* 0x0000007d2d477210 */ /* 0x000fc80000fe440e */
[----:B------:R-:W-:-:S06]  /*2170*/  LEA.HI.X R71, R34, c[0x0][0x174], R71, 0x2, P3 ;  /* 0x00005d0022477a11 */ /* 0x000fcc00018f1447 */
[----:B------:R-:W3:Y:S01]  /*2180*/  LDG.E.64.CONSTANT R70, [R70.64] ;  /* 0x0000000a46467981 */ /* 0x000ee2000c1e9b00 */
[----:B------:R-:W-:Y:S02]  /*2190*/  FFMA.FTZ R32, R65, R35, R32 ;  /* 0x0000002341207223 */ /* 0x000fe40000010020 */
[----:B-1----:R-:W-:Y:S02]  /*21a0*/  FFMA.FTZ R33, R62, R36, R33 ;  /* 0x000000243e217223 */ /* 0x002fe40000010021 */
[----:B------:R-:W-:Y:S01]  /*21b0*/  FFMA.FTZ R36, R63, R37, R32 ;  /* 0x000000253f247223 */ /* 0x000fe20000010020 */
[----:B------:R-:W-:Y:S01]  /*21c0*/  IADD3 R32, P1, P2, R93, R124, R92 ;  /* 0x0000007c5d207210 */ /* 0x000fe20007a3e05c */
[----:B------:R-:W-:-:S03]  /*21d0*/  FFMA.FTZ R37, R40, R38, R33 ;  /* 0x0000002628257223 */ /* 0x000fc60000010021 */
[-C--:B------:R-:W-:Y:S02]  /*21e0*/  IADD3.X R33, R48, R125.reuse, R15, P1, P2 ;  /* 0x0000007d30217210 */ /* 0x080fe40000fe440f */
[C---:B------:R-:W-:Y:S02]  /*21f0*/  LEA R62, P3, R32.reuse, c[0x0][0x170], 0x2 ;  /* 0x00005c00203e7a11 */ /* 0x040fe400078610ff */
[----:B------:R-:W-:Y:S02]  /*2200*/  IADD3 R38, P1, P2, R91, R124, R90 ;  /* 0x0000007c5b267210 */ /* 0x000fe40007a3e05a */
[----:B------:R-:W-:Y:S02]  /*2210*/  LEA.HI.X R63, R32, c[0x0][0x174], R33, 0x2, P3 ;  /* 0x00005d00203f7a11 */ /* 0x000fe400018f1421 */
[----:B------:R-:W1:Y:S01]  /*2220*/  LDS.128 R32, [R59+0x30] ;  /* 0x000030003b207984 */ /* 0x000e620000000c00 */
[C---:B0-----:R-:W-:Y:S02]  /*2230*/  LEA R66, P3, R38.reuse, c[0x0][0x170], 0x2 ;  /* 0x00005c0026427a11 */ /* 0x041fe400078610ff */
[----:B------:R-:W-:Y:S01]  /*2240*/  IADD3.X R65, R47, R125, R16, P1, P2 ;  /* 0x0000007d2f417210 */ /* 0x000fe20000fe4410 */
[----:B------:R-:W4:Y:S03]  /*2250*/  LDG.E.64.CONSTANT R62, [R62.64] ;  /* 0x0000000a3e3e7981 */ /* 0x000f26000c1e9b00 */
[----:B------:R-:W-:-:S06]  /*2260*/  LEA.HI.X R67, R38, c[0x0][0x174], R65, 0x2, P3 ;  /* 0x00005d0026437a11 */ /* 0x000fcc00018f1441 */
[----:B------:R-:W5:Y:S01]  /*2270*/  LDG.E.64.CONSTANT R66, [R66.64] ;  /* 0x0000000a42427981 */ /* 0x000f62000c1e9b00 */
[----:B------:R-:W-:Y:S02]  /*2280*/  FFMA.FTZ R36, R41, R39, R36 ;  /* 0x0000002729247223 */ /* 0x000fe40000010024 */
[----:B-1----:R-:W-:Y:S01]  /*2290*/  FFMA.FTZ R37, R42, R32, R37 ;  /* 0x000000202a257223 */ /* 0x002fe20000010025 */
        /* <DEDUP_REMOVED lines=11> */
[----:B--2---:R-:W-:Y:S02]  /*2350*/  FFMA.FTZ R33, R68, R34, R37 ;  /* 0x0000002244217223 */ /* 0x004fe40000010025 */
[----:B------:R-:W3:Y:S01]  /*2360*/  LDS.128 R36, [R59+0x40] ;  /* 0x000040003b247984 */ /* 0x000ee20000000c00 */
[----:B------:R-:W-:Y:S02]  /*2370*/  FFMA.FTZ R32, R69, R35, R32 ;  /* 0x0000002345207223 */ /* 0x000fe40000010020 */
[----:B---3--:R-:W-:Y:S02]  /*2380*/  FFMA.FTZ R69, R70, R36, R33 ;  /* 0x0000002446457223 */ /* 0x008fe40000010021 */
[----:B------:R-:W-:-:S02]  /*2390*/  FFMA.FTZ R36, R71, R37, R32 ;  /* 0x0000002547247223 */ /* 0x000fc40000010020 */
[----:B------:R-:W5:Y:S01]  /*23a0*/  LDS.128 R32, [R59+0x50] ;  /* 0x000050003b207984 */ /* 0x000f620000000c00 */
[----:B------:R-:W-:-:S04]  /*23b0*/  IADD3 R37, P1, P2, R85, R124, R84 ;  /* 0x0000007c55257210 */ /* 0x000fc80007a3e054 */
[----:B------:R-:W-:Y:S02]  /*23c0*/  LEA R42, P3, R37, c[0x0][0x170], 0x2 ;  /* 0x00005c00252a7a11 */ /* 0x000fe400078610ff */
[----:B------:R-:W-:-:S04]  /*23d0*/  IADD3.X R68, R52, R125, R19, P1, P2 ;  /* 0x0000007d34447210 */ /* 0x000fc80000fe4413 */
[----:B------:R-:W-:-:S06]  /*23e0*/  LEA.HI.X R43, R37, c[0x0][0x174], R68, 0x2, P3 ;  /* 0x00005d00252b7a11 */ /* 0x000fcc00018f1444 */
[----:B------:R-:W2:Y:S01]  /*23f0*/  LDG.E.64.CONSTANT R42, [R42.64] ;  /* 0x0000000a2a2a7981 */ /* 0x000ea2000c1e9b00 */
[----:B----4-:R-:W-:Y:S02]  /*2400*/  FFMA.FTZ R69, R62, R38, R69 ;  /* 0x000000263e457223 */ /* 0x010fe40000010045 */
[----:B------:R-:W-:Y:S02]  /*2410*/  FFMA.FTZ R36, R63, R39, R36 ;  /* 0x000000273f247223 */ /* 0x000fe40000010024 */
[----:B-----5:R-:W-:Y:S02]  /*2420*/  FFMA.FTZ R69, R66, R32, R69 ;  /* 0x0000002042457223 */ /* 0x020fe40000010045 */
[----:B------:R-:W-:Y:S01]  /*2430*/  FFMA.FTZ R32, R67, R33, R36 ;  /* 0x0000002143207223 */ /* 0x000fe20000010024 */
[----:B------:R-:W-:Y:S01]  /*2440*/  IADD3 R33, P1, P2, R83, R124, R82 ;  /* 0x0000007c53217210 */ /* 0x000fe20007a3e052 */
[----:B------:R-:W0:Y:S03]  /*2450*/  LDS.128 R36, [R59+0x60] ;  /* 0x000060003b247984 */ /* 0x000e260000000c00 */
[----:B------:R-:W-:-:S02]  /*2460*/  LEA R72, P3, R33, c[0x0][0x170], 0x2 ;  /* 0x00005c0021487a11 */ /* 0x000fc400078610ff */
[----:B------:R-:W-:-:S04]  /*2470*/  IADD3.X R62, R51, R125, R20, P1, P2 ;  /* 0x0000007d333e7210 */ /* 0x000fc80000fe4414 */
[----:B------:R-:W-:Y:S02]  /*2480*/  LEA.HI.X R73, R33, c[0x0][0x174], R62, 0x2, P3 ;  /* 0x00005d0021497a11 */ /* 0x000fe400018f143e */
[----:B------:R-:W-:-:S04]  /*2490*/  IADD3 R33, P1, P2, R81, R124, R80 ;  /* 0x0000007c51217210 */ /* 0x000fc80007a3e050 */
[----:B------:R-:W-:Y:S01]  /*24a0*/  LEA R62, P3, R33, c[0x0][0x170], 0x2 ;  /* 0x00005c00213e7a11 */ /* 0x000fe200078610ff */
[----:B------:R-:W3:Y:S01]  /*24b0*/  LDG.E.64.CONSTANT R72, [R72.64] ;  /* 0x0000000a48487981 */ /* 0x000ee2000c1e9b00 */
[----:B------:R-:W-:-:S04]  /*24c0*/  IADD3.X R66, R54, R125, R21, P1, P2 ;  /* 0x0000007d36427210 */ /* 0x000fc80000fe4415 */
[----:B------:R-:W-:-:S06]  /*24d0*/  LEA.HI.X R63, R33, c[0x0][0x174], R66, 0x2, P3 ;  /* 0x00005d00213f7a11 */ /* 0x000fcc00018f1442 */
[----:B------:R-:W4:Y:S01]  /*24e0*/  LDG.E.64.CONSTANT R62, [R62.64] ;  /* 0x0000000a3e3e7981 */ /* 0x000f22000c1e9b00 */
[----:B------:R-:W-:Y:S01]  /*24f0*/  FFMA.FTZ R33, R64, R34, R69 ;  /* 0x0000002240217223 */ /* 0x000fe20000010045 */
[----:B------:R-:W-:Y:S01]  /*2500*/  IADD3 R34, P1, P2, R79, R124, R78 ;  /* 0x0000007c4f227210 */ /* 0x000fe20007a3e04e */
[----:B------:R-:W-:-:S03]  /*2510*/  FFMA.FTZ R32, R65, R35, R32 ;  /* 0x0000002341207223 */ /* 0x000fc60000010020 */
[----:B------:R-:W-:Y:S02]  /*2520*/  LEA R64, P3, R34, c[0x0][0x170], 0x2 ;  /* 0x00005c0022407a11 */ /* 0x000fe400078610ff */
[----:B------:R-:W-:-:S04]  /*2530*/  IADD3.X R35, R53, R125, R22, P1, P2 ;  /* 0x0000007d35237210 */ /* 0x000fc80000fe4416 */
[----:B------:R-:W-:Y:S02]  /*2540*/  LEA.HI.X R65, R34, c[0x0][0x174], R35, 0x2, P3 ;  /* 0x00005d0022417a11 */ /* 0x000fe400018f1423 */
[----:B------:R-:W-:Y:S01]  /*2550*/  IADD3 R35, P5, P6, R77, R124, R76 ;  /* 0x0000007c4d237210 */ /* 0x000fe20007ebe04c */
[----:B0-----:R-:W-:Y:S01]  /*2560*/  FFMA.FTZ R33, R40, R36, R33 ;  /* 0x0000002428217223 */ /* 0x001fe20000010021 */
[-C--:B------:R-:W-:Y:S02]  /*2570*/  IADD3 R34, P4, P3, R75, R124.reuse, R74 ;  /* 0x0000007c4b227210 */ /* 0x080fe40007b9e04a */
[----:B------:R-:W-:Y:S01]  /*2580*/  IADD3.X R36, R56, R125, R23, P5, P6 ;  /* 0x0000007d38247210 */ /* 0x000fe20002fec417 */
[----:B------:R-:W5:Y:S01]  /*2590*/  LDG.E.64.CONSTANT R64, [R64.64] ;  /* 0x0000000a40407981 */ /* 0x000f62000c1e9b00 */
[----:B------:R-:W-:Y:S02]  /*25a0*/  LEA R66, P5, R35, c[0x0][0x170], 0x2 ;  /* 0x00005c0023427a11 */ /* 0x000fe400078a10ff */
[----:B------:R-:W-:-:S02]  /*25b0*/  IADD3 R124, P1, P2, R61, R124, R60 ;  /* 0x0000007c3d7c7210 */ /* 0x000fc40007a3e03c */
[----:B------:R-:W-:Y:S02]  /*25c0*/  LEA.HI.X R67, R35, c[0x0][0x174], R36, 0x2, P5 ;  /* 0x00005d0023437a11 */ /* 0x000fe400028f1424 */
[----:B------:R-:W-:Y:S02]  /*25d0*/  LEA R68, P5, R34, c[0x0][0x170], 0x2 ;  /* 0x00005c0022447a11 */ /* 0x000fe400078a10ff */
[-C--:B------:R-:W-:Y:S02]  /*25e0*/  IADD3.X R35, R55, R125.reuse, R24, P4, P3 ;  /* 0x0000007d37237210 */ /* 0x080fe400027e6418 */
[----:B------:R-:W-:Y:S01]  /*25f0*/  IADD3.X R125, R58, R125, R25, P1, P2 ;  /* 0x0000007d3a7d7210 */ /* 0x000fe20000fe4419 */
[----:B------:R-:W5:Y:S01]  /*2600*/  LDG.E.64.CONSTANT R66, [R66.64] ;  /* 0x0000000a42427981 */ /* 0x000f62000c1e9b00 */
[----:B------:R-:W-:Y:S02]  /*2610*/  LEA.HI.X R69, R34, c[0x0][0x174], R35, 0x2, P5 ;  /* 0x00005d0022457a11 */ /* 0x000fe400028f1423 */
[----:B------:R-:W-:-:S04]  /*2620*/  LEA R70, P1, R124, c[0x0][0x170], 0x2 ;  /* 0x00005c007c467a11 */ /* 0x000fc800078210ff */
[----:B------:R-:W-:Y:S01]  /*2630*/  LEA.HI.X R71, R124, c[0x0][0x174], R125, 0x2, P1 ;  /* 0x00005d007c477a11 */ /* 0x000fe200008f147d */
[----:B------:R-:W5:Y:S05]  /*2640*/  LDG.E.64.CONSTANT R68, [R68.64] ;  /* 0x0000000a44447981 */ /* 0x000f6a000c1e9b00 */
        /* <DEDUP_REMOVED lines=23> */
.L_x_21969:
        /* <DEDUP_REMOVED lines=9> */
.L_x_21924:
[----:B------:R-:W-:-:S13]  /*2850*/  ISETP.NE.AND P1, PT, R112, RZ, PT ;  /* 0x000000ff7000720c */ /* 0x000fda0003f25270 */
[----:B------:R-:W-:-:S05]  /*2860*/  @!P1 IMAD.MOV.U32 R33, RZ, RZ, -0x800001 ;  /* 0xff7fffffff219424 */ /* 0x000fca00078e00ff */
[----:B------:R0:W-:Y:S02]  /*2870*/  @!P1 STS [R120], R33 ;  /* 0x0000002178009388 */ /* 0x0001e40000000800 */
.L_x_21926:
[----:B------:R-:W-:Y:S05]  /*2880*/  BSYNC B1 ;  /* 0x0000000000017941 */ /* 0x000fea0003800000 */
.L_x_21923:
[----:B------:R-:W-:Y:S02]  /*2890*/  IADD3 R116, P1, R116, 0x10, RZ ;  /* 0x0000001074747810 */ /* 0x000fe40007f3e0ff */
[----:B01----:R-:W-:Y:S02]  /*28a0*/  IADD3 R120, R120, 0x100, RZ ;  /* 0x0000010078787810 */ /* 0x003fe40007ffe0ff */
[----:B------:R-:W-:Y:S01]  /*28b0*/  IADD3 R121, R121, 0x40, RZ ;  /* 0x0000004079797810 */ /* 0x000fe20007ffe0ff */
[----:B------:R-:W-:Y:S01]  /*28c0*/  IMAD.X R117, RZ, RZ, R117, P1 ;  /* 0x000000ffff757224 */ /* 0x000fe200008e0675 */
[----:B------:R-:W-:Y:S01]  /*28d0*/  IADD3 R118, R118, 0x40, RZ ;  /* 0x0000004076767810 */ /* 0x000fe20007ffe0ff */
[----:B------:R-:W-:Y:S05]  /*28e0*/  @!P0 BRA `(.L_x_21927) ;  /* 0xfffff16000008947 */ /* 0x000fea000383ffff */
[----:B------:R-:W-:Y:S05]  /*28f0*/  BRA `(.L_x_21921) ;  /* 0x00000fa000007947 */ /* 0x000fea0003800000 */
.L_x_21922:
        /* <DEDUP_REMOVED lines=11> */
.L_x_21932:
        /* <DEDUP_REMOVED lines=64> */
[----:B------:R-:W-:-:S06]  /*2db0*/  LEA.HI.X R39, R32, c[0x0][0x174], R33, 0x2, P2 ;  /* 0x00005d0020277a11 */ /* 0x000fcc00010f1421 */
[----:B------:R-:W2:Y:S01]  /*2dc0*/  LDG.E.64.CONSTANT R38, [R38.64] ;  /* 0x0000000a26267981 */ /* 0x000ea2000c1e9b00 */
[----:B------:R-:W-:-:S04]  /*2dd0*/  IADD3 R32, P0, R110, R124, RZ ;  /* 0x0000007c6e207210 */ /* 0x000fc80007f1e0ff */
[----:B------:R-:W-:Y:S01]  /*2de0*/  LEA R36, P1, R32, c[0x0][0x170], 0x2 ;  /* 0x00005c0020247a11 */ /* 0x000fe200078210ff */
[----:B------:R-:W-:-:S05]  /*2df0*/  IMAD.X R33, R26, 0x1, R125, P0 ;  /* 0x000000011a217824 */ /* 0x000fca00000e067d */
[----:B------:R-:W-:-:S06]  /*2e00*/  LEA.HI.X R37, R32, c[0x0][0x174], R33, 0x2, P1 ;  /* 0x00005d0020257a11 */ /* 0x000fcc00008f1421 */
[----:B------:R-:W3:Y:S01]  /*2e10*/  LDG.E.64.CONSTANT R36, [R36.64] ;  /* 0x0000000a24247981 */ /* 0x000ee2000c1e9b00 */
[----:B------:R-:W-:-:S04]  /*2e20*/  IADD3 R33, P0, P1, R107, R124, R106 ;  /* 0x0000007c6b217210 */ /* 0x000fc8000791e06a */
[----:B------:R-:W-:Y:S02]  /*2e30*/  LEA R66, P2, R33, c[0x0][0x170], 0x2 ;  /* 0x00005c0021427a11 */ /* 0x000fe400078410ff */
        /* <DEDUP_REMOVED lines=9> */
[----:B------:R-:W-:Y:S02]  /*2ed0*/  IADD3.X R33, R29, R125, R10, P0, P1 ;  /* 0x0000007d1d217210 */ /* 0x000fe400007e240a */
[----:B------:R-:W-:-:S04]  /*2ee0*/  LEA R64, P2, R32, c[0x0][0x170], 0x2 ;  /* 0x00005c0020407a11 */ /* 0x000fc800078410ff */
        /* <DEDUP_REMOVED lines=10> */
[----:B------:R-:W-:-:S04]  /*2f90*/  IADD3 R35, P0, P1, R99, R124, R98 ;  /* 0x0000007c63237210 */ /* 0x000fc8000791e062 */
[----:B------:R-:W-:Y:S02]  /*2fa0*/  LEA R42, P2, R35, c[0x0][0x170], 0x2 ;  /* 0x00005c00232a7a11 */ /* 0x000fe400078410ff */
[----:B------:R-:W-:-:S04]  /*2fb0*/  IADD3.X R38, R31, R125, R12, P0, P1 ;  /* 0x0000007d1f267210 */ /* 0x000fc800007e240c */
[----:B------:R-:W-:-:S06]  /*2fc0*/  LEA.HI.X R43, R35, c[0x0][0x174], R38, 0x2, P2 ;  /* 0x00005d00232b7a11 */ /* 0x000fcc00010f1426 */
[----:B------:R-:W2:Y:S01]  /*2fd0*/  LDG.E.64.CONSTANT R42, [R42.64] ;  /* 0x0000000a2a2a7981 */ /* 0x000ea2000c1e9b00 */
[----:B---3--:R-:W-:Y:S02]  /*2fe0*/  FFMA.FTZ R69, R36, R32, R69 ;  /* 0x0000002024457223 */ /* 0x008fe40000010045 */
[----:B------:R-:W-:Y:S02]  /*2ff0*/  FFMA.FTZ R34, R37, R33, R34 ;  /* 0x0000002125227223 */ /* 0x000fe40000010022 */
[----:B------:R-:W4:Y:S02]  /*3000*/  LDS.128 R36, [R59+0x10] ;  /* 0x000010003b247984 */ /* 0x000f240000000c00 */
[----:B----4-:R-:W-:Y:S02]  /*3010*/  FFMA.FTZ R69, R66, R36, R69 ;  /* 0x0000002442457223 */ /* 0x010fe40000010045 */
[----:B------:R-:W-:Y:S02]  /*3020*/  FFMA.FTZ R36, R67, R37, R34 ;  /* 0x0000002543247223 */ /* 0x000fe40000010022 */
[----:B------:R-:W0:Y:S01]  /*3030*/  LDS.128 R32, [R59+0x20] ;  /* 0x000020003b207984 */ /* 0x000e220000000c00 */
[----:B------:R-:W-:Y:S01]  /*3040*/  IADD3 R37, P0, P1, R97, R124, R96 ;  /* 0x0000007c61257210 */ /* 0x000fe2000791e060 */
[----:B-----5:R-:W-:-:S03]  /*3050*/  FFMA.FTZ R69, R62, R38, R69 ;  /* 0x000000263e457223 */ /* 0x020fc60000010045 */
[----:B------:R-:W-:Y:S02]  /*3060*/  LEA R66, P2, R37, c[0x0][0x170], 0x2 ;  /* 0x00005c0025427a11 */ /* 0x000fe400078410ff */
[----:B------:R-:W-:-:S04]  /*3070*/  IADD3.X R38, R46, R125, R13, P0, P1 ;  /* 0x0000007d2e267210 */ /* 0x000fc800007e240d */
[----:B------:R-:W-:-:S06]  /*3080*/  LEA.HI.X R67, R37, c[0x0][0x174], R38, 0x2, P2 ;  /* 0x00005d0025437a11 */ /* 0x000fcc00010f1426 */
[----:B------:R-:W3:Y:S01]  /*3090*/  LDG.E.64.CONSTANT R66, [R66.64] ;  /* 0x0000000a42427981 */ /* 0x000ee2000c1e9b00 */
[----:B------:R-:W-:Y:S02]  /*30a0*/  FFMA.FTZ R36, R63, R39, R36 ;  /* 0x000000273f247223 */ /* 0x000fe40000010024 */
[----:B0-----:R-:W-:Y:S02]  /*30b0*/  FFMA.FTZ R69, R64, R32, R69 ;  /* 0x0000002040457223 */ /* 0x001fe40000010045 */
[----:B------:R-:W-:Y:S02]  /*30c0*/  FFMA.FTZ R64, R65, R33, R36 ;  /* 0x0000002141407223 */ /* 0x000fe40000010024 */
[----:B------:R-:W2:Y:S01]  /*30d0*/  LDS.128 R36, [R59+0x30] ;  /* 0x000030003b247984 */ /* 0x000ea20000000c00 */
[----:B------:R-:W-:-:S04]  /*30e0*/  IADD3 R33, P0, P1, R95, R124, R94 ;  /* 0x0000007c5f217210 */ /* 0x000fc8000791e05e */
[----:B------:R-:W-:Y:S02]  /*30f0*/  LEA R32, P2, R33, c[0x0][0x170], 0x2 ;  /* 0x00005c0021207a11 */ /* 0x000fe400078410ff */
[----:B------:R-:W-:-:S04]  /*3100*/  IADD3.X R62, R45, R125, R14, P0, P1 ;  /* 0x0000007d2d3e7210 */ /* 0x000fc800007e240e */
[----:B------:R-:W-:Y:S01]  /*3110*/  LEA.HI.X R33, R33, c[0x0][0x174], R62, 0x2, P2 ;  /* 0x00005d0021217a11 */ /* 0x000fe200010f143e */
[----:B------:R-:W-:Y:S01]  /*3120*/  FFMA.FTZ R69, R40, R34, R69 ;  /* 0x0000002228457223 */ /* 0x000fe20000010045 */
[----:B------:R-:W-:-:S04]  /*3130*/  IADD3 R34, P0, P1, R93, R124, R92 ;  /* 0x0000007c5d227210 */ /* 0x000fc8000791e05c */
[----:B------:R-:W4:Y:S01]  /*3140*/  LDG.E.64.CONSTANT R32, [R32.64] ;  /* 0x0000000a20207981 */ /* 0x000f22000c1e9b00 */
[----:B------:R-:W-:Y:S02]  /*3150*/  LEA R62, P2, R34, c[0x0][0x170], 0x2 ;  /* 0x00005c00223e7a11 */ /* 0x000fe400078410ff */
[----:B------:R-:W-:-:S04]  /*3160*/  IADD3.X R63, R48, R125, R15, P0, P1 ;  /* 0x0000007d303f7210 */ /* 0x000fc800007e240f */
[----:B------:R-:W-:Y:S01]  /*3170*/  LEA.HI.X R63, R34, c[0x0][0x174], R63, 0x2, P2 ;  /* 0x00005d00223f7a11 */ /* 0x000fe200010f143f */
[----:B------:R-:W-:-:S05]  /*3180*/  FFMA.FTZ R34, R41, R35, R64 ;  /* 0x0000002329227223 */ /* 0x000fca0000010040 */
[----:B------:R-:W5:Y:S01]  /*3190*/  LDG.E.64.CONSTANT R62, [R62.64] ;  /* 0x0000000a3e3e7981 */ /* 0x000f62000c1e9b00 */
[----:B--2---:R-:W-:Y:S01]  /*31a0*/  FFMA.FTZ R35, R42, R36, R69 ;  /* 0x000000242a237223 */ /* 0x004fe20000010045 */
[----:B------:R-:W-:-:S04]  /*31b0*/  IADD3 R36, P0, P1, R91, R124, R90 ;  /* 0x0000007c5b247210 */ /* 0x000fc8000791e05a */
[----:B------:R-:W-:Y:S02]  /*31c0*/  LEA R64, P2, R36, c[0x0][0x170], 0x2 ;  /* 0x00005c0024407a11 */ /* 0x000fe400078410ff */
        /* <DEDUP_REMOVED lines=19> */
[----:B------:R-:W2:Y:S01]  /*3300*/  LDS.128 R32, [R59+0x50] ;  /* 0x000050003b207984 */ /* 0x000ea20000000c00 */
[----:B------:R-:W-:-:S04]  /*3310*/  IADD3 R37, P0, P1, R85, R124, R84 ;  /* 0x0000007c55257210 */ /* 0x000fc8000791e054 */
[----:B------:R-:W-:Y:S01]  /*3320*/  LEA R70, P2, R37, c[0x0][0x170], 0x2 ;  /* 0x00005c0025467a11 */ /* 0x000fe200078410ff */
[----:B-----5:R-:W-:Y:S01]  /*3330*/  FFMA.FTZ R67, R62, R38, R67 ;  /* 0x000000263e437223 */ /* 0x020fe20000010043 */
[----:B------:R-:W-:-:S04]  /*3340*/  IADD3.X R38, R52, R125, R19, P0, P1 ;  /* 0x0000007d34267210 */ /* 0x000fc800007e2413 */
[----:B------:R-:W-:-:S06]  /*3350*/  LEA.HI.X R71, R37, c[0x0][0x174], R38, 0x2, P2 ;  /* 0x00005d0025477a11 */ /* 0x000fcc00010f1426 */
[----:B------:R-:W3:Y:S01]  /*3360*/  LDG.E.64.CONSTANT R70, [R70.64] ;  /* 0x0000000a46467981 */ /* 0x000ee2000c1e9b00 */
[----:B------:R-:W-:Y:S02]  /*3370*/  FFMA.FTZ R36, R63, R39, R36 ;  /* 0x000000273f247223 */ /* 0x000fe40000010024 */
[----:B--2---:R-:W-:Y:S02]  /*3380*/  FFMA.FTZ R67, R64, R32, R67 ;  /* 0x0000002040437223 */ /* 0x004fe40000010043 */
        /* <DEDUP_REMOVED lines=8> */
[----:B------:R-:W2:Y:S01]  /*3410*/  LDG.E.64.CONSTANT R66, [R66.64] ;  /* 0x0000000a42427981 */ /* 0x000ea2000c1e9b00 */
        /* <DEDUP_REMOVED lines=8> */
[----:B------:R-:W-:Y:S01]  /*34a0*/  IADD3 R36, P4, P5, R79, R124, R78 ;  /* 0x0000007c4f247210 */ /* 0x000fe20007d9e04e */
[----:B------:R-:W-:-:S03]  /*34b0*/  FFMA.FTZ R32, R43, R37, R32 ;  /* 0x000000252b207223 */ /* 0x000fc60000010020 */
[----:B------:R-:W-:Y:S02]  /*34c0*/  IADD3.X R37, R53, R125, R22, P4, P5 ;  /* 0x0000007d35257210 */ /* 0x000fe400027ea416 */
[----:B------:R-:W-:-:S04]  /*34d0*/  LEA R40, P6, R36, c[0x0][0x170], 0x2 ;  /* 0x00005c0024287a11 */ /* 0x000fc800078c10ff */
[----:B------:R-:W-:Y:S02]  /*34e0*/  LEA.HI.X R41, R36, c[0x0][0x174], R37, 0x2, P6 ;  /* 0x00005d0024297a11 */ /* 0x000fe400030f1425 */
[C---:B------:R-:W-:Y:S02]  /*34f0*/  LEA R42, P6, R35.reuse, c[0x0][0x170], 0x2 ;  /* 0x00005c00232a7a11 */ /* 0x040fe400078c10ff */
        /* <DEDUP_REMOVED lines=13> */
[----:B---3--:R-:W-:Y:S02]  /*35d0*/  FFMA.FTZ R37, R70, R38, R33 ;  /* 0x0000002646257223 */ /* 0x008fe40000010021 */
[----:B------:R-:W-:Y:S02]  /*35e0*/  FFMA.FTZ R36, R71, R39, R32 ;  /* 0x0000002747247223 */ /* 0x000fe40000010020 */
[----:B------:R-:W2:Y:S01]  /*35f0*/  LDS.128 R32, [R59+0x70] ;  /* 0x000070003b207984 */ /* 0x000ea20000000c00 */
[----:B------:R-:W-:Y:S01]  /*3600*/  ISETP.NE.AND P0, PT, R112, RZ, PT ;  /* 0x000000ff7000720c */ /* 0x000fe20003f05270 */
[----:B--2---:R-:W-:Y:S02]  /*3610*/  FFMA.FTZ R37, R66, R32, R37 ;  /* 0x0000002042257223 */ /* 0x004fe40000010025 */
[----:B------:R-:W-:Y:S02]  /*3620*/  FFMA.FTZ R36, R67, R33, R36 ;  /* 0x0000002143247223 */ /* 0x000fe40000010024 */
[----:B----4-:R-:W-:-:S02]  /*3630*/  FFMA.FTZ R67, R68, R34, R37 ;  /* 0x0000002244437223 */ /* 0x010fc40000010025 */
[----:B------:R-:W-:Y:S02]  /*3640*/  FFMA.FTZ R66, R69, R35, R36 ;  /* 0x0000002345427223 */ /* 0x000fe40000010024 */
[----:B------:R-:W5:Y:S04]  /*3650*/  LDS.128 R32, [R59+0x80] ;  /* 0x000080003b207984 */ /* 0x000f680000000c00 */
[----:B------:R-:W0:Y:S01]  /*3660*/  LDS.128 R36, [R59+0x90] ;  /* 0x000090003b247984 */ /* 0x000e220000000c00 */
[----:B-----5:R-:W-:Y:S02]  /*3670*/  FFMA.FTZ R67, R40, R32, R67 ;  /* 0x0000002028437223 */ /* 0x020fe40000010043 */
        /* <DEDUP_REMOVED lines=10> */
.L_x_21970:
        /* <DEDUP_REMOVED lines=11> */
.L_x_21929:
[----:B------:R-:W-:-:S13]  /*37d0*/  ISETP.NE.AND P0, PT, R112, RZ, PT ;  /* 0x000000ff7000720c */ /* 0x000fda0003f05270 */
[----:B------:R-:W-:-:S05]  /*37e0*/  @!P0 IMAD.MOV.U32 R33, RZ, RZ, -0x800001 ;  /* 0xff7fffffff218424 */ /* 0x000fca00078e00ff */
[----:B------:R0:W-:Y:S02]  /*37f0*/  @!P0 STS [R120], R33 ;  /* 0x0000002178008388 */ /* 0x0001e40000000800 */
.L_x_21931:
[----:B------:R-:W-:Y:S05]  /*3800*/  BSYNC B1 ;  /* 0x0000000000017941 */ /* 0x000fea0003800000 */
.L_x_21928:
        /* <DEDUP_REMOVED lines=9> */
.L_x_21921:
[----:B------:R-:W-:Y:S05]  /*38a0*/  BSYNC B0 ;  /* 0x0000000000007941 */ /* 0x000fea0003800000 */
.L_x_21920:
[----:B------:R-:W-:Y:S05]  /*38b0*/  BRA.DIV ~URZ, `(.L_x_21933) ;  /* 0x00003b327f007947 */ /* 0x000fea000b800000 */
[----:B------:R0:W1:Y:S02]  /*38c0*/  SHFL.BFLY PT, R6, R111, 0x10, 0x1f ;  /* 0x0e001f006f067f89 */ /* 0x00006400000e0000 */
.L_x_21971:
[----:B01----:R-:W-:Y:S01]  /*38d0*/  FMNMX.FTZ R111, R6, R111, !PT ;  /* 0x0000006f066f7209 */ /* 0x003fe20007810000 */
[----:B------:R-:W-:Y:S05]  /*38e0*/  BRA.DIV ~URZ, `(.L_x_21934) ;  /* 0x00003b827f007947 */ /* 0x000fea000b800000 */
[----:B------:R-:W0:Y:S02]  /*38f0*/  SHFL.BFLY PT, R5, R111, 0x8, 0x1f ;  /* 0x0d001f006f057f89 */ /* 0x000e2400000e0000 */
[----:B0-----:R-:W-:-:S05]  /*3900*/  FMNMX.FTZ R5, R111, R5, !PT ;  /* 0x000000056f057209 */ /* 0x001fca0007810000 */
[----:B------:R-:W0:Y:S02]  /*3910*/  SHFL.BFLY PT, R6, R5, 0x4, 0x1f ;  /* 0x0c801f0005067f89 */ /* 0x000e2400000e0000 */
[----:B0-----:R-:W-:-:S05]  /*3920*/  FMNMX.FTZ R6, R5, R6, !PT ;  /* 0x0000000605067209 */ /* 0x001fca0007810000 */
[----:B------:R0:W1:Y:S02]  /*3930*/  SHFL.BFLY PT, R7, R6, 0x2, 0x1f ;  /* 0x0c401f0006077f89 */ /* 0x00006400000e0000 */
.L_x_21972:
        /* <DEDUP_REMOVED lines=34> */
.L_x_21939:
        /* <DEDUP_REMOVED lines=11> */
.L_x_21938:
[----:B------:R-:W-:Y:S05]  /*3c10*/  BSYNC B1 ;  /* 0x0000000000017941 */ /* 0x000fea0003800000 */
.L_x_21937:
        /* <DEDUP_REMOVED lines=10> */
.L_x_21942:
        /* <DEDUP_REMOVED lines=100> */
.L_x_21941:
[----:B------:R-:W-:Y:S05]  /*4300*/  BSYNC B1 ;  /* 0x0000000000017941 */ /* 0x000fea0003800000 */
.L_x_21940:
        /* <DEDUP_REMOVED lines=55> */
.L_x_21944:
[----:B------:R-:W-:Y:S05]  /*4680*/  BSYNC B1 ;  /* 0x0000000000017941 */ /* 0x000fea0003800000 */
.L_x_21943:
        /* <DEDUP_REMOVED lines=26> */
.L_x_21936:
[----:B------:R-:W-:Y:S05]  /*4830*/  BSYNC B0 ;  /* 0x0000000000007941 */ /* 0x000fea0003800000 */
.L_x_21935:
        /* <DEDUP_REMOVED lines=37> */
.L_x_21949:
        /* <DEDUP_REMOVED lines=8> */
.L_x_21948:
[----:B01----:R-:W-:Y:S05]  /*4b10*/  BSYNC B1 ;  /* 0x0000000000017941 */ /* 0x003fea0003800000 */
.L_x_21947:
        /* <DEDUP_REMOVED lines=10> */
.L_x_21952:
        /* <DEDUP_REMOVED lines=52> */
.L_x_21951:
[----:B------:R-:W-:Y:S05]  /*4f00*/  BSYNC B1 ;  /* 0x0000000000017941 */ /* 0x000fea0003800000 */
.L_x_21950:
        /* <DEDUP_REMOVED lines=31> */
.L_x_21954:
[----:B------:R-:W-:Y:S05]  /*5100*/  BSYNC B1 ;  /* 0x0000000000017941 */ /* 0x000fea0003800000 */
.L_x_21953:
        /* <DEDUP_REMOVED lines=14> */
.L_x_21946:
[----:B------:R-:W-:Y:S05]  /*51f0*/  BSYNC B0 ;  /* 0x0000000000007941 */ /* 0x000fea0003800000 */
.L_x_21945:
        /* <DEDUP_REMOVED lines=10> */
[----:B------:R-:W-:Y:S05]  /*52a0*/  BRA `(.L_x_21957) ;  /* 0x0000133000007947 */ /* 0x000fea0003800000 */
.L_x_21956:
[----:B0-----:R-:W-:Y:S01]  /*52b0*/  IABS R5, c[0x0][0x1d4] ;  /* 0x0000750000057a13 */ /* 0x001fe20000000000 */
[----:B------:R-:W0:Y:S01]  /*52c0*/  S2R R6, SR_CTAID.Y ;  /* 0x0000000000067919 */ /* 0x000e220000002600 */
[--C-:B------:R-:W-:Y:S01]  /*52d0*/  SHF.R.S32.HI R7, RZ, 0x1f, R115.reuse ;  /* 0x0000001fff077819 */ /* 0x100fe20000011473 */
[----:B------:R-:W-:Y:S01]  /*52e0*/  IMAD.MOV.U32 R68, RZ, RZ, c[0x0][0x1ac] ;  /* 0x00006b00ff447624 */ /* 0x000fe200078e00ff */
[----:B------:R-:W1:Y:S01]  /*52f0*/  I2F.RP R8, R5 ;  /* 0x0000000500087306 */ /* 0x000e620000209400 */
[----:B------:R-:W-:Y:S01]  /*5300*/  IADD3 R3, R3, -c[0x0][0x1cc], RZ ;  /* 0x8000730003037a10 */ /* 0x000fe20007ffe0ff */
        /* <DEDUP_REMOVED lines=8> */
[----:B-1----:R-:W1:Y:S01]  /*5390*/  MUFU.RCP R8, R8 ;  /* 0x0000000800087308 */ /* 0x002e620000001000 */
[----:B0-----:R-:W-:-:S05]  /*53a0*/  IMAD R6, R6, c[0x0][0x198], RZ ;  /* 0x0000660006067a24 */ /* 0x001fca00078e02ff */
[----:B------:R-:W-:-:S04]  /*53b0*/  IADD3 R53, P0, R115, R6, RZ ;  /* 0x0000000673357210 */ /* 0x000fc80007f1e0ff */
[----:B------:R-:W-:Y:S02]  /*53c0*/  LEA.HI.X.SX32 R6, R6, R7, 0x1, P0 ;  /* 0x0000000706067211 */ /* 0x000fe400000f0eff */
[----:B-1----:R-:W-:Y:S02]  /*53d0*/  IADD3 R54, R8, 0xffffffe, RZ ;  /* 0x0ffffffe08367810 */ /* 0x002fe40007ffe0ff */
[----:B------:R-:W-:Y:S02]  /*53e0*/  SHF.R.S32.HI R8, RZ, 0x1f, R113 ;  /* 0x0000001fff087819 */ /* 0x000fe40000011471 */
[----:B------:R0:W1:Y:S01]  /*53f0*/  F2I.FTZ.U32.TRUNC.NTZ R55, R54 ;  /* 0x0000003600377305 */ /* 0x000062000021f000 */
[C---:B------:R-:W-:Y:S02]  /*5400*/  LEA R52, P0, R53.reuse, c[0x0][0x188], 0x2 ;  /* 0x0000620035347a11 */ /* 0x040fe400078010ff */
[----:B------:R-:W-:Y:S02]  /*5410*/  LEA.HI R8, R8, R113, RZ, 0x2 ;  /* 0x0000007108087211 */ /* 0x000fe400078f10ff */
[----:B------:R-:W-:Y:S01]  /*5420*/  LEA.HI.X R53, R53, c[0x0][0x18c], R6, 0x2, P0 ;  /* 0x0000630035357a11 */ /* 0x000fe200000f1406 */
[----:B------:R-:W-:-:S02]  /*5430*/  IMAD R6, R0, c[0x0][0x1b0], RZ ;  /* 0x00006c0000067a24 */ /* 0x000fc400078e02ff */
[----:B------:R-:W-:Y:S02]  /*5440*/  IMAD.SHL.U32 R0, R115, 0x10, RZ ;  /* 0x0000001073007824 */ /* 0x000fe400078e00ff */
[----:B0-----:R-:W-:Y:S02]  /*5450*/  IMAD.MOV.U32 R54, RZ, RZ, RZ ;  /* 0x000000ffff367224 */ /* 0x001fe400078e00ff */
[----:B-1----:R-:W-:-:S04]  /*5460*/  IMAD.MOV R10, RZ, RZ, -R55 ;  /* 0x000000ffff0a7224 */ /* 0x002fc800078e0a37 */
[----:B------:R-:W-:Y:S01]  /*5470*/  IMAD R7, R10, R5, RZ ;  /* 0x000000050a077224 */ /* 0x000fe200078e02ff */
[C---:B------:R-:W-:Y:S01]  /*5480*/  LOP3.LUT R10, R8.reuse, 0xfffffffc, RZ, 0xc0, !PT ;  /* 0xfffffffc080a7812 */ /* 0x040fe200078ec0ff */
[----:B------:R-:W-:Y:S02]  /*5490*/  IMAD.SHL.U32 R8, R8, 0x4, RZ ;  /* 0x0000000408087824 */ /* 0x000fe400078e00ff */
[----:B------:R-:W-:Y:S01]  /*54a0*/  IMAD.HI.U32 R54, R55, R7, R54 ;  /* 0x0000000737367227 */ /* 0x000fe200078e0036 */
[----:B------:R-:W-:Y:S02]  /*54b0*/  LOP3.LUT R55, RZ, R2, RZ, 0x33, !PT ;  /* 0x00000002ff377212 */ /* 0x000fe400078e33ff */
[----:B------:R-:W-:Y:S01]  /*54c0*/  LOP3.LUT R69, R8, 0xfffffff0, RZ, 0xc0, !PT ;  /* 0xfffffff008457812 */ /* 0x000fe200078ec0ff */
[----:B------:R-:W-:Y:S01]  /*54d0*/  IMAD.IADD R10, R113, 0x1, -R10 ;  /* 0x00000001710a7824 */ /* 0x000fe200078e0a0a */
[----:B------:R-:W-:-:S03]  /*54e0*/  SHF.R.S32.HI R7, RZ, 0x1f, R6 ;  /* 0x0000001fff077819 */ /* 0x000fc60000011406 */
        /* <DEDUP_REMOVED lines=12> */
.L_x_21960:
        /* <DEDUP_REMOVED lines=69> */
[----:B0-----:R-:W-:Y:S02]  /*5a00*/  LEA.HI.X.SX32 R26, R79, R46, 0x1, P1 ;  /* 0x0000002e4f1a7211 */ /* 0x001fe400008f0eff */
        /* <DEDUP_REMOVED lines=49> */
[----:B------:R-:W-:Y:S02]  /*5d20*/  @!P2 FSEL R8, R8, RZ, !P6 ;  /* 0x000000ff0808a208 */ /* 0x000fe40007000000 */
[-C--:B------:R-:W-:Y:S02]  /*5d30*/  @!P2 ISETP.GE.AND P1, PT, R49, R114.reuse, PT ;  /* 0x000000723100a20c */ /* 0x080fe40003f26270 */
[----:B------:R-:W-:Y:S02]  /*5d40*/  @!P2 ISETP.GE.AND P6, PT, R89, R114, PT ;  /* 0x000000725900a20c */ /* 0x000fe40003fc6270 */
[----:B------:R-:W-:Y:S02]  /*5d50*/  @!P2 IADD3 R49, R73, 0x3, RZ ;  /* 0x000000034931a810 */ /* 0x000fe40007ffe0ff */
[----:B----4-:R-:W-:-:S02]  /*5d60*/  @!P2 FSEL R17, R17, RZ, !P5 ;  /* 0x000000ff1111a208 */ /* 0x010fc40006800000 */
        /* <DEDUP_REMOVED lines=13> */
[----:B-----5:R-:W-:Y:S02]  /*5e40*/  @!P2 FSEL R21, R21, RZ, !P1 ;  /* 0x000000ff1515a208 */ /* 0x020fe40004800000 */
[----:B------:R-:W-:Y:S02]  /*5e50*/  @!P2 FSEL R18, R18, RZ, !P3 ;  /* 0x000000ff1212a208 */ /* 0x000fe40005800000 */
[-C--:B------:R-:W-:Y:S02]  /*5e60*/  @!P2 ISETP.GE.AND P1, PT, R49, R114.reuse, PT ;  /* 0x000000723100a20c */ /* 0x080fe40003f26270 */
[----:B------:R-:W-:Y:S02]  /*5e70*/  @!P2 FSEL R22, R22, RZ, !P6 ;  /* 0x000000ff1616a208 */ /* 0x000fe40007000000 */
[----:B------:R-:W-:-:S02]  /*5e80*/  @!P2 ISETP.GE.AND P3, PT, R73, R114, PT ;  /* 0x000000724900a20c */ /* 0x000fc40003f66270 */
[C---:B------:R-:W-:Y:S02]  /*5e90*/  @!P2 IADD3 R49, R73.reuse, 0x1, RZ ;  /* 0x000000014931a810 */ /* 0x040fe40007ffe0ff */
[-C--:B------:R-:W-:Y:S02]  /*5ea0*/  @!P2 ISETP.GE.AND P6, PT, R73, R114.reuse, PT ;  /* 0x000000724900a20c */ /* 0x080fe40003fc6270 */
[----:B------:R-:W-:Y:S02]  /*5eb0*/  @!P2 FSEL R20, R20, RZ, !P3 ;  /* 0x000000ff1414a208 */ /* 0x000fe40005800000 */
[----:B------:R-:W-:Y:S02]  /*5ec0*/  @!P2 FSEL R23, R23, RZ, !P5 ;  /* 0x000000ff1717a208 */ /* 0x000fe40006800000 */
[----:B------:R-:W-:Y:S02]  /*5ed0*/  @!P2 FSEL R24, R24, RZ, !P6 ;  /* 0x000000ff1818a208 */ /* 0x000fe40007000000 */
[----:B------:R-:W-:-:S02]  /*5ee0*/  @!P2 ISETP.GE.AND P3, PT, R51, R114, PT ;  /* 0x000000723300a20c */ /* 0x000fc40003f66270 */
[-C--:B------:R-:W-:Y:S02]  /*5ef0*/  @!P2 ISETP.GE.AND P5, PT, R49, R114.reuse, PT ;  /* 0x000000723100a20c */ /* 0x080fe40003fa6270 */
[-C--:B------:R-:W-:Y:S02]  /*5f00*/  @!P2 ISETP.GE.AND P6, PT, R51, R114.reuse, PT ;  /* 0x000000723300a20c */ /* 0x080fe40003fc6270 */
[----:B------:R-:W0:Y:S01]  /*5f10*/  LDS.128 R48, [R70] ;  /* 0x0000000046307984 */ /* 0x000e220000000c00 */
[----:B------:R-:W-:Y:S02]  /*5f20*/  @!P2 IADD3 R89, R73, 0x3, RZ ;  /* 0x000000034959a810 */ /* 0x000fe40007ffe0ff */
[----:B------:R-:W-:Y:S02]  /*5f30*/  @!P2 FSEL R25, R25, RZ, !P4 ;  /* 0x000000ff1919a208 */ /* 0x000fe40006000000 */
[----:B------:R-:W-:Y:S02]  /*5f40*/  @!P2 ISETP.GE.AND P4, PT, R89, R114, PT ;  /* 0x000000725900a20c */ /* 0x000fe40003f86270 */
[----:B------:R-:W-:-:S02]  /*5f50*/  @!P2 IADD3 R89, R73, 0x1, RZ ;  /* 0x000000014959a810 */ /* 0x000fc40007ffe0ff */
[----:B------:R-:W-:Y:S02]  /*5f60*/  @!P2 FSEL R26, R26, RZ, !P3 ;  /* 0x000000ff1a1aa208 */ /* 0x000fe40005800000 */
[----:B------:R-:W-:Y:S02]  /*5f70*/  @!P2 FSEL R27, R27, RZ, !P1 ;  /* 0x000000ff1b1ba208 */ /* 0x000fe40004800000 */
[----:B------:R-:W-:Y:S02]  /*5f80*/  @!P2 FSEL R30, R30, RZ, !P6 ;  /* 0x000000ff1e1ea208 */ /* 0x000fe40007000000 */
[-C--:B------:R-:W-:Y:S02]  /*5f90*/  @!P2 ISETP.GE.AND P3, PT, R73, R114.reuse, PT ;  /* 0x000000724900a20c */ /* 0x080fe40003f66270 */
[-C--:B------:R-:W-:Y:S02]  /*5fa0*/  @!P2 ISETP.GE.AND P1, PT, R89, R114.reuse, PT ;  /* 0x000000725900a20c */ /* 0x080fe40003f26270 */
[----:B------:R-:W-:-:S02]  /*5fb0*/  @!P2 ISETP.GE.AND P6, PT, R73, R114, PT ;  /* 0x000000724900a20c */ /* 0x000fc40003fc6270 */
        /* <DEDUP_REMOVED lines=8> */
[----:B------:R-:W-:Y:S02]  /*6040*/  @!P2 ISETP.GE.AND P1, PT, R91, R114, PT ;  /* 0x000000725b00a20c */ /* 0x000fe40003f26270 */
[C---:B------:R-:W-:Y:S02]  /*6050*/  @!P2 IADD3 R91, R73.reuse, 0x2, RZ ;  /* 0x00000002495ba810 */ /* 0x040fe40007ffe0ff */
[----:B------:R-:W-:Y:S02]  /*6060*/  @!P2 IADD3 R89, R73, 0x3, RZ ;  /* 0x000000034959a810 */ /* 0x000fe40007ffe0ff */
[----:B------:R-:W-:-:S02]  /*6070*/  @!P2 FSEL R38, R38, RZ, !P6 ;  /* 0x000000ff2626a208 */ /* 0x000fc40007000000 */
[----:B------:R-:W-:Y:S02]  /*6080*/  @!P2 FSEL R29, R29, RZ, !P5 ;  /* 0x000000ff1d1da208 */ /* 0x000fe40006800000 */
[-C--:B------:R-:W-:Y:S01]  /*6090*/  @!P2 ISETP.GE.AND P6, PT, R91, R114.reuse, PT ;  /* 0x000000725b00a20c */ /* 0x080fe20003fc6270 */
[----:B0-----:R-:W-:Y:S01]  /*60a0*/  FMUL.FTZ R13, R49, R13 ;  /* 0x0000000d310d7220 */ /* 0x001fe20000410000 */
[----:B------:R-:W-:Y:S02]  /*60b0*/  @!P2 ISETP.GE.AND P5, PT, R89, R114, PT ;  /* 0x000000725900a20c */ /* 0x000fe40003fa6270 */
[C---:B------:R-:W-:Y:S02]  /*60c0*/  @!P2 IADD3 R91, R73.reuse, 0x1, RZ ;  /* 0x00000001495ba810 */ /* 0x040fe40007ffe0ff */
[----:B------:R-:W-:Y:S02]  /*60d0*/  @!P2 IADD3 R89, R73, 0x1, RZ ;  /* 0x000000014959a810 */ /* 0x000fe40007ffe0ff */
[----:B------:R-:W-:Y:S01]  /*60e0*/  @!P2 FSEL R41, R41, RZ, !P1 ;  /* 0x000000ff2929a208 */ /* 0x000fe20004800000 */
[----:B------:R-:W-:Y:S01]  /*60f0*/  FFMA.FTZ R13, R48, R12, R13 ;  /* 0x0000000c300d7223 */ /* 0x000fe2000001000d */
[----:B------:R-:W-:-:S02]  /*6100*/  @!P2 FSEL R31, R31, RZ, !P4 ;  /* 0x000000ff1f1fa208 */ /* 0x000fc40006000000 */
[-C--:B------:R-:W-:Y:S02]  /*6110*/  @!P2 ISETP.GE.AND P1, PT, R91, R114.reuse, PT ;  /* 0x000000725b00a20c */ /* 0x080fe40003f26270 */
[----:B------:R-:W-:Y:S01]  /*6120*/  @!P2 ISETP.GE.AND P4, PT, R89, R114, PT ;  /* 0x000000725900a20c */ /* 0x000fe20003f86270 */
[----:B------:R-:W-:Y:S01]  /*6130*/  FFMA.FTZ R14, R50, R14, R13 ;  /* 0x0000000e320e7223 */ /* 0x000fe2000001000d */
[----:B------:R-:W-:Y:S02]  /*6140*/  @!P2 FSEL R45, R45, RZ, !P1 ;  /* 0x000000ff2d2da208 */ /* 0x000fe40004800000 */
[----:B------:R-:W-:Y:S02]  /*6150*/  @!P2 FSEL R37, R37, RZ, !P4 ;  /* 0x000000ff2525a208 */ /* 0x000fe40006000000 */
[CC--:B------:R-:W-:Y:S02]  /*6160*/  @!P2 ISETP.GE.AND P1, PT, R73.reuse, R114.reuse, PT ;  /* 0x000000724900a20c */ /* 0x0c0fe40003f26270 */
[----:B------:R-:W-:-:S02]  /*6170*/  @!P2 ISETP.GE.AND P4, PT, R73, R114, PT ;  /* 0x000000724900a20c */ /* 0x000fc40003f86270 */
        /* <DEDUP_REMOVED lines=8> */
[C---:B------:R-:W-:Y:S02]  /*6200*/  FMUL.FTZ R25, R49.reuse, R25 ;  /* 0x0000001931197220 */ /* 0x040fe40000410000 */
[----:B------:R-:W-:-:S02]  /*6210*/  FMUL.FTZ R29, R49, R29 ;  /* 0x0000001d311d7220 */ /* 0x000fc40000410000 */
[C---:B------:R-:W-:Y:S02]  /*6220*/  FMUL.FTZ R33, R49.reuse, R33 ;  /* 0x0000002131217220 */ /* 0x040fe40000410000 */
        /* <DEDUP_REMOVED lines=51> */
.L_x_21959:
[----:B------:R-:W-:Y:S05]  /*6560*/  BSYNC B1 ;  /* 0x0000000000017941 */ /* 0x000fea0003800000 */
.L_x_21958:
[----:B------:R-:W-:Y:S02]  /*6570*/  IADD3 R52, P1, R52, 0x10, RZ ;  /* 0x0000001034347810 */ /* 0x000fe40007f3e0ff */
[----:B------:R-:W-:Y:S02]  /*6580*/  IADD3 R0, R0, 0x40, RZ ;  /* 0x0000004000007810 */ /* 0x000fe40007ffe0ff */
[----:B------:R-:W-:Y:S01]  /*6590*/  IADD3 R73, R73, 0x40, RZ ;  /* 0x0000004049497810 */ /* 0x000fe20007ffe0ff */
[----:B------:R-:W-:Y:S01]  /*65a0*/  IMAD.X R53, RZ, RZ, R53, P1 ;  /* 0x000000ffff357224 */ /* 0x000fe200008e0635 */
[----:B------:R-:W-:Y:S01]  /*65b0*/  IADD3 R70, R70, 0x100, RZ ;  /* 0x0000010046467810 */ /* 0x000fe20007ffe0ff */
[----:B------:R-:W-:Y:S01]  /*65c0*/  @P0 CALL.REL.NOINC `(.L_x_21957) ;  /* 0x0000001000000944 */ /* 0x000fe20003c00000 */
[----:B------:R-:W-:Y:S05]  /*65d0*/  BRA `(.L_x_21960) ;  /* 0xffffefd000007947 */ /* 0x000fea000383ffff */
.L_x_21957:
[----:B------:R-:W-:Y:S05]  /*65e0*/  BSYNC B0 ;  /* 0x0000000000007941 */ /* 0x000fea0003800000 */
.L_x_21955:
[----:B------:R-:W1:Y:S01]  /*65f0*/  SHFL.BFLY PT, R0, R65, 0x2, 0x1f ;  /* 0x0c401f0041007f89 */ /* 0x000e6200000e0000 */
[----:B------:R-:W-:Y:S01]  /*6600*/  LOP3.LUT R20, R113, 0x3, RZ, 0xc0, !PT ;  /* 0x0000000371147812 */ /* 0x000fe200078ec0ff */
[----:B------:R-:W-:Y:S01]  /*6610*/  BSSY B0, `(.L_x_21961) ;  /* 0x0000041000007945 */ /* 0x000fe20003800000 */
[----:B------:R-:W-:Y:S01]  /*6620*/  SHF.R.S32.HI R24, RZ, 0x1f, R113 ;  /* 0x0000001fff187819 */ /* 0x000fe20000011471 */
[----:B------:R-:W2:Y:S01]  /*6630*/  SHFL.BFLY PT, R3, R66, 0x2, 0x1f ;  /* 0x0c401f0042037f89 */ /* 0x000ea200000e0000 */
[----:B------:R-:W-:-:S02]  /*6640*/  ISETP.NE.AND P2, PT, R20, RZ, PT ;  /* 0x000000ff1400720c */ /* 0x000fc40003f45270 */
[C---:B------:R-:W-:Y:S01]  /*6650*/  LOP3.LUT R20, R57.reuse, 0xffffffc0, RZ, 0xc0, !PT ;  /* 0xffffffc039147812 */ /* 0x040fe200078ec0ff */
[----:B0-----:R-:W0:Y:S01]  /*6660*/  SHFL.BFLY PT, R5, R64, 0x2, 0x1f ;  /* 0x0c401f0040057f89 */ /* 0x001e2200000e0000 */
[----:B------:R-:W-:Y:S02]  /*6670*/  IADD3 R23, R57, 0x1f, RZ ;  /* 0x0000001f39177810 */ /* 0x000fe40007ffe0ff */
[----:B------:R-:W-:Y:S01]  /*6680*/  ISETP.NE.OR P5, PT, R20, 0x40, P2 ;  /* 0x000000401400780c */ /* 0x000fe200017a5670 */
[----:B------:R-:W3:Y:S01]  /*6690*/  SHFL.BFLY PT, R6, R63, 0x2, 0x1f ;  /* 0x0c401f003f067f89 */ /* 0x000ee200000e0000 */
[----:B------:R-:W-:Y:S02]  /*66a0*/  LEA.HI R24, R24, R113, RZ, 0x2 ;  /* 0x0000007118187211 */ /* 0x000fe400078f10ff */
[----:B------:R-:W-:Y:S01]  /*66b0*/  ISETP.GT.U32.AND P3, PT, R23, 0x3e, PT ;  /* 0x0000003e1700780c */ /* 0x000fe20003f64070 */
[----:B------:R-:W4:Y:S01]  /*66c0*/  SHFL.BFLY PT, R7, R62, 0x2, 0x1f ;  /* 0x0c401f003e077f89 */ /* 0x000f2200000e0000 */
[----:B------:R-:W-:-:S02]  /*66d0*/  LOP3.LUT R22, R57, 0xffffffe0, RZ, 0xc0, !PT ;  /* 0xffffffe039167812 */ /* 0x000fc400078ec0ff */
[C---:B------:R-:W-:Y:S01]  /*66e0*/  ISETP.GT.OR P0, PT, R57.reuse, 0x3f, P2 ;  /* 0x0000003f3900780c */ /* 0x040fe20001704670 */
[----:B------:R-:W5:Y:S01]  /*66f0*/  SHFL.BFLY PT, R10, R61, 0x2, 0x1f ;  /* 0x0c401f003d0a7f89 */ /* 0x000f6200000e0000 */
[----:B------:R-:W-:Y:S02]  /*6700*/  ISETP.NE.OR P4, PT, R22, 0x20, P2 ;  /* 0x000000201600780c */ /* 0x000fe40001785670 */
[----:B------:R-:W-:Y:S01]  /*6710*/  ISETP.GT.OR P1, PT, R57, 0x1f, P2 ;  /* 0x0000001f3900780c */ /* 0x000fe20001724670 */
        /* <DEDUP_REMOVED lines=12> */
[----:B------:R-:W-:-:S03]  /*67e0*/  FADD.FTZ R12, R9, R60 ;  /* 0x0000003c090c7221 */ /* 0x000fc60000010000 */
        /* <DEDUP_REMOVED lines=14> */
[----:B-----5:R-:W-:-:S03]  /*68d0*/  FADD.FTZ R27, R4, R7 ;  /* 0x00000007041b7221 */ /* 0x020fc60000010000 */
[----:B------:R-:W5:Y:S01]  /*68e0*/  SHFL.BFLY PT, R21, R18, 0x1, 0x1f ;  /* 0x0c201f0012157f89 */ /* 0x000f6200000e0000 */
[----:B-1----:R-:W-:-:S03]  /*68f0*/  FADD.FTZ R29, R6, R9 ;  /* 0x00000009061d7221 */ /* 0x002fc60000010000 */
[----:B------:R-:W-:Y:S01]  /*6900*/  BAR.SYNC.DEFER_BLOCKING 0x0 ;  /* 0x0000000000007b1d */ /* 0x000fe20000010000 */
[----:B--2---:R-:W-:Y:S02]  /*6910*/  FADD.FTZ R35, R12, R15 ;  /* 0x0000000f0c237221 */ /* 0x004fe40000010000 */
[----:B0-----:R-:W-:Y:S02]  /*6920*/  FADD.FTZ R31, R8, R11 ;  /* 0x0000000b081f7221 */ /* 0x001fe40000010000 */
[----:B---3--:R-:W-:Y:S02]  /*6930*/  FADD.FTZ R33, R10, R13 ;  /* 0x0000000d0a217221 */ /* 0x008fe40000010000 */
[----:B------:R-:W-:Y:S02]  /*6940*/  FADD.FTZ R37, R14, R17 ;  /* 0x000000110e257221 */ /* 0x000fe40000010000 */
        /* <DEDUP_REMOVED lines=13> */
.L_x_21962:
[----:B------:R-:W-:Y:S05]  /*6a20*/  BSYNC B0 ;  /* 0x0000000000007941 */ /* 0x000fea0003800000 */
.L_x_21961:
        /* <DEDUP_REMOVED lines=23> */
.L_x_21964:
[----:B------:R-:W-:Y:S05]  /*6ba0*/  BSYNC B0 ;  /* 0x0000000000007941 */ /* 0x000fea0003800000 */
.L_x_21963:
        /* <DEDUP_REMOVED lines=13> */
.L_x_21966:
[----:B------:R-:W-:Y:S05]  /*6c80*/  BSYNC B0 ;  /* 0x0000000000007941 */ /* 0x000fea0003800000 */
.L_x_21965:
        /* <DEDUP_REMOVED lines=23> */
.L_x_21968:
[----:B------:R-:W-:Y:S05]  /*6e00*/  BSYNC B0 ;  /* 0x0000000000007941 */ /* 0x000fea0003800000 */
.L_x_21967:
        /* <DEDUP_REMOVED lines=23> */
[----:B01----:R-:W-:-:S02]  /*6f80*/  LEA R2, P0, R6, c[0x0][0x160], 0x2 ;  /* 0x0000580006027a11 */ /* 0x003fc400078010ff */
[C---:B------:R-:W-:Y:S02]  /*6f90*/  LEA R4, P1, R5.reuse, c[0x0][0x160], 0x2 ;  /* 0x0000580005047a11 */ /* 0x040fe400078210ff */
        /* <DEDUP_REMOVED lines=53> */
.L_x_21925:
[----:B------:R-:W-:Y:S01]  /*72f0*/  IMAD.MOV.U32 R34, RZ, RZ, R39 ;  /* 0x000000ffff227224 */ /* 0x000fe200078e0027 */
[----:B------:R-:W-:Y:S01]  /*7300*/  MOV R32, 0x7350 ;  /* 0x0000735000207802 */ /* 0x000fe20000000f00 */
[----:B------:R-:W-:-:S02]  /*7310*/  IMAD.MOV.U32 R35, RZ, RZ, 0x1 ;  /* 0x00000001ff237424 */ /* 0x000fc400078e00ff */
[----:B------:R-:W-:Y:S02]  /*7320*/  IMAD.MOV.U32 R36, RZ, RZ, 0x1f ;  /* 0x0000001fff247424 */ /* 0x000fe400078e00ff */
[----:B------:R-:W-:Y:S02]  /*7330*/  IMAD.MOV.U32 R37, RZ, RZ, -0x1 ;  /* 0xffffffffff257424 */ /* 0x000fe400078e00ff */
[----:B------:R-:W-:Y:S05]  /*7340*/  CALL.REL.NOINC `($__internal_411_$__cuda_sm70_shflsync_bfly_p) ;  /* 0x0000028000007944 */ /* 0x000fea0003c00000 */
[----:B-1----:R-:W-:Y:S01]  /*7350*/  IMAD.MOV.U32 R32, RZ, RZ, R34 ;  /* 0x000000ffff207224 */ /* 0x002fe200078e0022 */
[----:B0-----:R-:W-:Y:S05]  /*7360*/  BRA `(.L_x_21969) ;  /* 0xffffb45000007947 */ /* 0x001fea000383ffff */
.L_x_21930:
[----:B------:R-:W-:Y:S01]  /*7370*/  IMAD.MOV.U32 R34, RZ, RZ, R39 ;  /* 0x000000ffff227224 */ /* 0x000fe200078e0027 */
[----:B------:R-:W-:Y:S01]  /*7380*/  MOV R32, 0x73d0 ;  /* 0x000073d000207802 */ /* 0x000fe20000000f00 */
[----:B------:R-:W-:Y:S02]  /*7390*/  IMAD.MOV.U32 R35, RZ, RZ, 0x1 ;  /* 0x00000001ff237424 */ /* 0x000fe400078e00ff */
[----:B------:R-:W-:Y:S02]  /*73a0*/  IMAD.MOV.U32 R36, RZ, RZ, 0x1f ;  /* 0x0000001fff247424 */ /* 0x000fe400078e00ff */
[----:B------:R-:W-:Y:S02]  /*73b0*/  IMAD.MOV.U32 R37, RZ, RZ, -0x1 ;  /* 0xffffffffff257424 */ /* 0x000fe400078e00ff */
[----:B------:R-:W-:Y:S05]  /*73c0*/  CALL.REL.NOINC `($__internal_411_$__cuda_sm70_shflsync_bfly_p) ;  /* 0x0000020000007944 */ /* 0x000fea0003c00000 */
[----:B-1----:R-:W-:Y:S01]  /*73d0*/  IMAD.MOV.U32 R32, RZ, RZ, R34 ;  /* 0x000000ffff207224 */ /* 0x002fe200078e0022 */
[----:B0-----:R-:W-:Y:S05]  /*73e0*/  BRA `(.L_x_21970) ;  /* 0xffffc33000007947 */ /* 0x001fea000383ffff */
.L_x_21933:
        /* <DEDUP_REMOVED lines=8> */
.L_x_21934:
[----:B------:R-:W-:Y:S01]  /*7470*/  IMAD.MOV.U32 R34, RZ, RZ, R111 ;  /* 0x000000ffff227224 */ /* 0x000fe200078e006f */
[----:B------:R-:W-:Y:S01]  /*7480*/  MOV R32, 0x74d0 ;  /* 0x000074d000207802 */ /* 0x000fe20000000f00 */
[----:B------:R-:W-:Y:S02]  /*7490*/  IMAD.MOV.U32 R35, RZ, RZ, 0x8 ;  /* 0x00000008ff237424 */ /* 0x000fe400078e00ff */
[----:B------:R-:W-:Y:S02]  /*74a0*/  IMAD.MOV.U32 R36, RZ, RZ, 0x1f ;  /* 0x0000001fff247424 */ /* 0x000fe400078e00ff */
[----:B------:R-:W-:Y:S02]  /*74b0*/  IMAD.MOV.U32 R37, RZ, RZ, -0x1 ;  /* 0xffffffffff257424 */ /* 0x000fe400078e00ff */
[----:B------:R-:W-:Y:S05]  /*74c0*/  CALL.REL.NOINC `($__internal_411_$__cuda_sm70_shflsync_bfly_p) ;  /* 0x0000010000007944 */ /* 0x000fea0003c00000 */
[----:B-1----:R-:W-:Y:S01]  /*74d0*/  FMNMX.FTZ R111, R111, R34, !PT ;  /* 0x000000226f6f7209 */ /* 0x002fe20007810000 */
[----:B0-----:R-:W-:Y:S01]  /*74e0*/  IMAD.MOV.U32 R35, RZ, RZ, 0x4 ;  /* 0x00000004ff237424 */ /* 0x001fe200078e00ff */
[----:B------:R-:W-:Y:S01]  /*74f0*/  MOV R32, 0x7540 ;  /* 0x0000754000207802 */ /* 0x000fe20000000f00 */
[----:B------:R-:W-:-:S02]  /*7500*/  IMAD.MOV.U32 R36, RZ, RZ, 0x1f ;  /* 0x0000001fff247424 */ /* 0x000fc400078e00ff */
[----:B------:R-:W-:Y:S02]  /*7510*/  IMAD.MOV.U32 R37, RZ, RZ, -0x1 ;  /* 0xffffffffff257424 */ /* 0x000fe400078e00ff */
[----:B------:R-:W-:Y:S02]  /*7520*/  IMAD.MOV.U32 R34, RZ, RZ, R111 ;  /* 0x000000ffff227224 */ /* 0x000fe400078e006f */
[----:B------:R-:W-:Y:S05]  /*7530*/  CALL.REL.NOINC `($__internal_411_$__cuda_sm70_shflsync_bfly_p) ;  /* 0x0000009000007944 */ /* 0x000fea0003c00000 */
[----:B-1----:R-:W-:Y:S01]  /*7540*/  FMNMX.FTZ R6, R111, R34, !PT ;  /* 0x000000226f067209 */ /* 0x002fe20007810000 */
[----:B0-----:R-:W-:Y:S01]  /*7550*/  IMAD.MOV.U32 R35, RZ, RZ, 0x2 ;  /* 0x00000002ff237424 */ /* 0x001fe200078e00ff */
[----:B------:R-:W-:Y:S01]  /*7560*/  MOV R32, 0x75b0 ;  /* 0x000075b000207802 */ /* 0x000fe20000000f00 */
[----:B------:R-:W-:Y:S02]  /*7570*/  IMAD.MOV.U32 R36, RZ, RZ, 0x1f ;  /* 0x0000001fff247424 */ /* 0x000fe400078e00ff */
[----:B------:R-:W-:Y:S02]  /*7580*/  IMAD.MOV.U32 R37, RZ, RZ, -0x1 ;  /* 0xffffffffff257424 */ /* 0x000fe400078e00ff */
[----:B------:R-:W-:Y:S02]  /*7590*/  IMAD.MOV.U32 R34, RZ, RZ, R6 ;  /* 0x000000ffff227224 */ /* 0x000fe400078e0006 */
[----:B------:R-:W-:Y:S05]  /*75a0*/  CALL.REL.NOINC `($__internal_411_$__cuda_sm70_shflsync_bfly_p) ;  /* 0x0000002000007944 */ /* 0x000fea0003c00000 */
[----:B-1----:R-:W-:Y:S01]  /*75b0*/  IMAD.MOV.U32 R7, RZ, RZ, R34 ;  /* 0x000000ffff077224 */ /* 0x002fe200078e0022 */
[----:B0-----:R-:W-:Y:S05]  /*75c0*/  BRA `(.L_x_21972) ;  /* 0xffffc37000007947 */ /* 0x001fea000383ffff */
        .weak           $__internal_411_$__cuda_sm70_shflsync_bfly_p
        .type           $__internal_411_$__cuda_sm70_shflsync_bfly_p,@function
        .size           $__internal_411_$__cuda_sm70_shflsync_bfly_p,(.L_x_23578 - $__internal_411_$__cuda_sm70_shflsync_bfly_p)
$__internal_411_$__cuda_sm70_shflsync_bfly_p:
[----:B------:R-:W-:Y:S01]  /*75d0*/  IMAD.MOV.U32 R33, RZ, RZ, 0x0 ;  /* 0x00000000ff217424 */ /* 0x000fe200078e00ff */
[----:B------:R-:W-:Y:S04]  /*75e0*/  WARPSYNC R37 ;  /* 0x0000002500007348 */ /* 0x000fe80003800000 */
[----:B------:R0:W1:Y:S01]  /*75f0*/  SHFL.BFLY PT, R34, R34, R35, R36 ;  /* 0x0c00002322227389 */ /* 0x00006200000e0024 */
[----:B------:R-:W-:Y:S05]  /*7600*/  RET.REL.NODEC R32 `(_ZN4vllm25paged_attention_v1_kernelIffLi80ELi16ELi128ELNS_18Fp8KVCacheDataTypeE0ELb1EEEvPT_PKS2_PKT0_S8_ifPKiSA_iPKfiiiSC_SC_iiiii) ;  /* 0xffff89f020007950 */ /* 0x000fea0003c3ffff */
.L_x_21973:
        /* <DEDUP_REMOVED lines=15> */
.L_x_23578:


//--------------------- .text._ZN4vllm25paged_attention_v1_kernelIffLi64ELi16ELi128ELNS_18Fp8KVCacheDataTypeE0ELb1EEEvPT_PKS2_PKT0_S8_ifPKiSA_iPKfiiiSC_SC_iiiii --------------------------
	.section	.text._ZN4vllm25paged_attention_v1_kernelIffLi64ELi16ELi128ELNS_18Fp8KVCacheDataTypeE0ELb1EEEvPT_PKS2_PKT0_S8_ifPKiSA_iPKfiiiSC_SC_iiiii,"ax",@progbits
	.sectioninfo	@"SHI_REGISTERS=128"
	.align	128
        .global         _ZN4vllm25paged_attention_v1_kernelIffLi64ELi16ELi128ELNS_18Fp8KVCacheDataTypeE0ELb1EEEvPT_PKS2_PKT0_S8_ifPKiSA_iPKfiiiSC_SC_iiiii
        .type           _ZN4vllm25paged_attention_v1_kernelIffLi64ELi16ELi128ELNS_18Fp8KVCacheDataTypeE0ELb1EEEvPT_PKS2_PKT0_S8_ifPKiSA_iPKfiiiSC_SC_iiiii,@function
        .size           _ZN4vllm25paged_attention_v1_kernelIffLi64ELi16ELi128ELNS_18Fp8KVCacheDataTypeE0ELb1EEEvPT_PKS2_PKT0_S8_ifPKiSA_iPKfiiiSC_SC_iiiii,(.L_x_23579 - _ZN4vllm25paged_attention_v1_kernelIffLi64ELi16ELi128ELNS_18Fp8KVCacheDataTypeE0ELb1EEEvPT_PKS2_PKT0_S8_ifPKiSA_iPKfiiiSC_SC_iiiii)
        .other          _ZN4vllm25paged_attention_v1_kernelIffLi64ELi16ELi128ELNS_18Fp8KVCacheDataTypeE0ELb1EEEvPT_PKS2_PKT0_S8_ifPKiSA_iPKfiiiSC_SC_iiiii,@"STO_CUDA_ENTRY STV_DEFAULT"
_ZN4vllm25paged_attention_v1_kernelIffLi64ELi16ELi128ELNS_18Fp8KVCacheDataTypeE0ELb1EEEvPT_PKS2_PKT0_S8_ifPKiSA_iPKfiiiSC_SC_iiiii:
.text._ZN4vllm25paged_attention_v1_kernelIffLi64ELi16ELi128ELNS_18Fp8KVCacheDataTypeE0ELb1EEEvPT_PKS2_PKT0_S8_ifPKiSA_iPKfiiiSC_SC_iiiii:
        /* <DEDUP_REMOVED lines=97> */
.L_x_21978:
        /* <DEDUP_REMOVED lines=11> */
.L_x_21977:
[----:B------:R-:W-:Y:S05]  /*06c0*/  BSYNC B1 ;  /* 0x0000000000017941 */ /* 0x000fea0003800000 */
.L_x_21976:
        /* <DEDUP_REMOVED lines=10> */
.L_x_21979:
        /* <DEDUP_REMOVED lines=17> */
.L_x_21975:
[----:B------:R-:W-:Y:S05]  /*0880*/  BSYNC B0 ;  /* 0x0000000000007941 */ /* 0x000fea0003800000 */
.L_x_21974:
        /* <DEDUP_REMOVED lines=43> */
[----:B------:R-:W-:Y:S01]  /*0b40*/  IMAD.SHL.U32 R110, R112, 0x2, RZ ;  /* 0x00000002706e7824 */ /* 0x000fe200078e00ff */
[----:B------:R-:W-:Y:S01]  /*0b50*/  SHF.R.S32.HI R8, RZ, 0x1f, R7 ;  /* 0x0000001fff087819 */ /* 0x000fe20000011407 */
[----:B------:R-:W-:Y:S01]  /*0b60*/  IMAD R31, R6, c[0x0][0x198], RZ ;  /* 0x00006600061f7a24 */ /* 0x000fe200078e02ff */
        /* <DEDUP_REMOVED lines=12> */
[C---:B------:R-:W-:Y:S01]  /*0c30*/  IADD3 R9, R112.reuse, 0x8, RZ ;  /* 0x0000000870097810 */ /* 0x040fe20007ffe0ff */
[----:B------:R-:W-:Y:S01]  /*0c40*/  IMAD.SHL.U32 R97, R15, 0x2, RZ ;  /* 0x000000020f617824 */ /* 0x000fe200078e00ff */
[C---:B------:R-:W-:Y:S01]  /*0c50*/  IADD3 R10, R112.reuse, 0x2, RZ ;  /* 0x00000002700a7810 */ /* 0x040fe20007ffe0ff */
[----:B------:R-:W-:Y:S01]  /*0c60*/  IMAD.SHL.U32 R107, R7, 0x2, RZ ;  /* 0x00000002076b7824 */ /* 0x000fe200078e00ff */
[----:B------:R-:W-:Y:S01]  /*0c70*/  SHF.R.S32.HI R14, RZ, 0x1f, R105 ;  /* 0x0000001fff0e7819 */ /* 0x000fe20000011469 */
        /* <DEDUP_REMOVED lines=18> */
[----:B------:R-:W-:-:S02]  /*0da0*/  SHF.R.S32.HI R8, RZ, 0x1f, R109 ;  /* 0x0000001fff087819 */ /* 0x000fc4000001146d */
[----:B------:R-:W-:Y:S01]  /*0db0*/  LEA.HI R16, R16, R97, RZ, 0x2 ;  /* 0x0000006110107211 */ /* 0x000fe200078f10ff */
[----:B------:R-:W-:Y:S01]  /*0dc0*/  IMAD.SHL.U32 R95, R17, 0x2, RZ ;  /* 0x00000002115f7824 */ /* 0x000fe200078e00ff */
[----:B------:R-:W-:Y:S02]  /*0dd0*/  LEA.HI R8, R8, R109, RZ, 0x2 ;  /* 0x0000006d08087211 */ /* 0x000fe400078f10ff */
[----:B------:R-:W-:Y:S02]  /*0de0*/  IADD3 R12, R112, 0xa, RZ ;  /* 0x0000000a700c7810 */ /* 0x000fe40007ffe0ff */
[----:B------:R-:W-:Y:S02]  /*0df0*/  SHF.R.S32.HI R14, RZ, 0x1f, R99 ;  /* 0x0000001fff0e7819 */ /* 0x000fe40000011463 */
        /* <DEDUP_REMOVED lines=17> */
[----:B------:R-:W-:Y:S02]  /*0f10*/  LOP3.LUT R8, R8, 0xfffffffc, RZ, 0xc0, !PT ;  /* 0xfffffffc08087812 */ /* 0x000fe400078ec0ff */
        /* <DEDUP_REMOVED lines=13> */
[----:B------:R-:W-:Y:S02]  /*0ff0*/  SHF.R.S32.HI R22, RZ, 0x1f, R87 ;  /* 0x0000001fff167819 */ /* 0x000fe40000011457 */
[----:B------:R-:W-:-:S02]  /*1000*/  LOP3.LUT R8, R8, 0xfffffffc, RZ, 0xc0, !PT ;  /* 0xfffffffc08087812 */ /* 0x000fc400078ec0ff */
[----:B------:R-:W-:Y:S02]  /*1010*/  LEA.HI R20, R20, R89, RZ, 0x2 ;  /* 0x0000005914147211 */ /* 0x000fe400078f10ff */
[----:B------:R-:W-:Y:S01]  /*1020*/  IADD3 R18, R112, 0x1a, RZ ;  /* 0x0000001a70127810 */ /* 0x000fe20007ffe0ff */
[----:B------:R-:W-:Y:S01]  /*1030*/  IMAD.IADD R93, R93, 0x1, -R8 ;  /* 0x000000015d5d7824 */ /* 0x000fe200078e0a08 */
[----:B------:R-:W-:Y:S01]  /*1040*/  LEA.HI R22, R22, R87, RZ, 0x2 ;  /* 0x0000005716167211 */ /* 0x000fe200078f10ff */
[----:B------:R-:W-:Y:S01]  /*1050*/  IMAD R8, R2, c[0x0][0x1b0], RZ ;  /* 0x00006c0002087a24 */ /* 0x000fe200078e02ff */
        /* <DEDUP_REMOVED lines=116> */
.L_x_21987:
        /* <DEDUP_REMOVED lines=76> */
[----:B------:R-:W4:Y:S01]  /*1c60*/  LDG.E.64.CONSTANT R82, [R82.64] ;  /* 0x0000000a52527981 */ /* 0x000f22000c1e9b00 */
        /* <DEDUP_REMOVED lines=11> */
[----:B------:R-:W4:Y:S01]  /*1d20*/  LDG.E.64.CONSTANT R46, [R46.64] ;  /* 0x0000000a2e2e7981 */ /* 0x000f22000c1e9b00 */
[----:B------:R-:W-:Y:S02]  /*1d30*/  IADD3 R31, P3, P4, R95, R28, R94 ;  /* 0x0000001c5f1f7210 */ /* 0x000fe40007c7e05e */
[----:B------:R-:W-:-:S02]  /*1d40*/  LEA.HI.X R43, R29, c[0x0][0x174], R32, 0x2, P6 ;  /* 0x00005d001d2b7a11 */ /* 0x000fc400030f1420 */
[-C--:B------:R-:W-:Y:S02]  /*1d50*/  IADD3 R32, P5, P6, R99, R28.reuse, R98 ;  /* 0x0000001c63207210 */ /* 0x080fe40007ebe062 */
[----:B------:R-:W-:Y:S02]  /*1d60*/  IADD3 R29, P1, P2, R97, R28, R96 ;  /* 0x0000001c611d7210 */ /* 0x000fe40007a3e060 */
[----:B------:R-:W-:Y:S01]  /*1d70*/  IADD3.X R33, R48, R30, R13, P5, P6 ;  /* 0x0000001e30217210 */ /* 0x000fe20002fec40d */
[----:B------:R-:W5:Y:S01]  /*1d80*/  LDG.E.64.CONSTANT R42, [R42.64] ;  /* 0x0000000a2a2a7981 */ /* 0x000f62000c1e9b00 */
[----:B------:R-:W-:-:S04]  /*1d90*/  LEA R40, P5, R32, c[0x0][0x170], 0x2 ;  /* 0x00005c0020287a11 */ /* 0x000fc800078a10ff */
[----:B------:R-:W-:-:S06]  /*1da0*/  LEA.HI.X R41, R32, c[0x0][0x174], R33, 0x2, P5 ;  /* 0x00005d0020297a11 */ /* 0x000fcc00028f1421 */
[----:B------:R-:W5:Y:S01]  /*1db0*/  LDG.E.64.CONSTANT R40, [R40.64] ;  /* 0x0000000a28287981 */ /* 0x000f62000c1e9b00 */
[----:B------:R-:W-:Y:S02]  /*1dc0*/  LEA R58, P6, R29, c[0x0][0x170], 0x2 ;  /* 0x00005c001d3a7a11 */ /* 0x000fe400078c10ff */
[-C--:B------:R-:W-:Y:S02]  /*1dd0*/  IADD3.X R34, R51, R30.reuse, R14, P1, P2 ;  /* 0x0000001e33227210 */ /* 0x080fe40000fe440e */
[----:B------:R-:W-:Y:S02]  /*1de0*/  LEA R60, P5, R31, c[0x0][0x170], 0x2 ;  /* 0x00005c001f3c7a11 */ /* 0x000fe400078a10ff */
[----:B------:R-:W-:Y:S02]  /*1df0*/  IADD3.X R32, R50, R30, R15, P3, P4 ;  /* 0x0000001e32207210 */ /* 0x000fe40001fe840f */
[----:B------:R-:W-:Y:S02]  /*1e00*/  LEA.HI.X R59, R29, c[0x0][0x174], R34, 0x2, P6 ;  /* 0x00005d001d3b7a11 */ /* 0x000fe400030f1422 */
[----:B------:R-:W-:-:S02]  /*1e10*/  IADD3 R29, P2, P3, R93, R28, R92 ;  /* 0x0000001c5d1d7210 */ /* 0x000fc40007b5e05c */
[----:B------:R-:W-:Y:S02]  /*1e20*/  LEA.HI.X R61, R31, c[0x0][0x174], R32, 0x2, P5 ;  /* 0x00005d001f3d7a11 */ /* 0x000fe400028f1420 */
[----:B------:R-:W-:Y:S01]  /*1e30*/  IADD3 R32, P4, P5, R91, R28, R90 ;  /* 0x0000001c5b207210 */ /* 0x000fe20007d9e05a */
[----:B------:R-:W5:Y:S01]  /*1e40*/  LDG.E.64.CONSTANT R58, [R58.64] ;  /* 0x0000000a3a3a7981 */ /* 0x000f62000c1e9b00 */
[-C--:B------:R-:W-:Y:S02]  /*1e50*/  IADD3.X R34, R53, R30.reuse, R16, P2, P3 ;  /* 0x0000001e35227210 */ /* 0x080fe400017e6410 */
[----:B------:R-:W-:Y:S01]  /*1e60*/  LEA R62, P1, R29, c[0x0][0x170], 0x2 ;  /* 0x00005c001d3e7a11 */ /* 0x000fe200078210ff */
[----:B------:R-:W5:Y:S01]  /*1e70*/  LDG.E.64.CONSTANT R60, [R60.64] ;  /* 0x0000000a3c3c7981 */ /* 0x000f62000c1e9b00 */
[----:B------:R-:W-:Y:S02]  /*1e80*/  LEA R64, P2, R32, c[0x0][0x170], 0x2 ;  /* 0x00005c0020407a11 */ /* 0x000fe400078410ff */
[----:B------:R-:W-:-:S02]  /*1e90*/  IADD3.X R33, R52, R30, R17, P4, P5 ;  /* 0x0000001e34217210 */ /* 0x000fc400027ea411 */
[-C--:B------:R-:W-:Y:S02]  /*1ea0*/  IADD3 R31, P3, P4, R89, R28.reuse, R88 ;  /* 0x0000001c591f7210 */ /* 0x080fe40007c7e058 */
[----:B------:R-:W-:Y:S02]  /*1eb0*/  LEA.HI.X R63, R29, c[0x0][0x174], R34, 0x2, P1 ;  /* 0x00005d001d3f7a11 */ /* 0x000fe400008f1422 */
[----:B------:R-:W-:Y:S02]  /*1ec0*/  LEA.HI.X R65, R32, c[0x0][0x174], R33, 0x2, P2 ;  /* 0x00005d0020417a11 */ /* 0x000fe400010f1421 */
[----:B------:R-:W-:Y:S02]  /*1ed0*/  IADD3 R29, P1, P5, R87, R28, R86 ;  /* 0x0000001c571d7210 */ /* 0x000fe40007d3e056 */
[----:B------:R-:W-:Y:S01]  /*1ee0*/  LEA R66, P2, R31, c[0x0][0x170], 0x2 ;  /* 0x00005c001f427a11 */ /* 0x000fe200078410ff */
[----:B------:R-:W5:Y:S01]  /*1ef0*/  LDG.E.64.CONSTANT R62, [R62.64] ;  /* 0x0000000a3e3e7981 */ /* 0x000f62000c1e9b00 */
[----:B------:R-:W-:-:S02]  /*1f00*/  IADD3.X R34, R55, R30, R18, P3, P4 ;  /* 0x0000001e37227210 */ /* 0x000fc40001fe8412 */
[----:B------:R-:W-:Y:S01]  /*1f10*/  LEA R68, P3, R29, c[0x0][0x170], 0x2 ;  /* 0x00005c001d447a11 */ /* 0x000fe200078610ff */
[----:B------:R-:W5:Y:S01]  /*1f20*/  LDG.E.64.CONSTANT R64, [R64.64] ;  /* 0x0000000a40407981 */ /* 0x000f62000c1e9b00 */
[----:B------:R-:W-:Y:S02]  /*1f30*/  IADD3.X R32, R54, R30, R19, P1, P5 ;  /* 0x0000001e36207210 */ /* 0x000fe40000fea413 */
[----:B------:R-:W-:Y:S02]  /*1f40*/  LEA.HI.X R67, R31, c[0x0][0x174], R34, 0x2, P2 ;  /* 0x00005d001f437a11 */ /* 0x000fe400010f1422 */
[----:B------:R-:W-:Y:S02]  /*1f50*/  IADD3 R31, P1, P2, R85, R28, R84 ;  /* 0x0000001c551f7210 */ /* 0x000fe40007a3e054 */
[----:B------:R-:W-:Y:S02]  /*1f60*/  LEA.HI.X R69, R29, c[0x0][0x174], R32, 0x2, P3 ;  /* 0x00005d001d457a11 */ /* 0x000fe400018f1420 */
[----:B------:R-:W-:Y:S01]  /*1f70*/  IADD3.X R32, R57, R30, R20, P1, P2 ;  /* 0x0000001e39207210 */ /* 0x000fe20000fe4414 */
[----:B------:R-:W5:Y:S01]  /*1f80*/  LDG.E.64.CONSTANT R66, [R66.64] ;  /* 0x0000000a42427981 */ /* 0x000f62000c1e9b00 */
[----:B------:R-:W-:-:S02]  /*1f90*/  LEA R70, P1, R31, c[0x0][0x170], 0x2 ;  /* 0x00005c001f467a11 */ /* 0x000fc400078210ff */
        /* <DEDUP_REMOVED lines=11> */
[----:B------:R-:W-:Y:S02]  /*2050*/  LEA.HI.X R75, R28, c[0x0][0x174], R29, 0x2, P1 ;  /* 0x00005d001c4b7a11 */ /* 0x000fe400008f141d */
[----:B------:R-:W2:Y:S04]  /*2060*/  LDS.128 R28, [R76] ;  /* 0x000000004c1c7984 */ /* 0x000ea80000000c00 */
[----:B------:R-:W5:Y:S01]  /*2070*/  LDG.E.64.CONSTANT R74, [R74.64] ;  /* 0x0000000a4a4a7981 */ /* 0x000f62000c1e9b00 */
[----:B------:R-:W-:Y:S01]  /*2080*/  ISETP.NE.AND P1, PT, R112, RZ, PT ;  /* 0x000000ff7000720c */ /* 0x000fe20003f25270 */
[----:B--2---:R-:W-:-:S04]  /*2090*/  FMUL.FTZ R33, R36, R30 ;  /* 0x0000001e24217220 */ /* 0x004fc80000410000 */
[----:B---3--:R-:W-:Y:S02]  /*20a0*/  FFMA.FTZ R125, R38, R28, R33 ;  /* 0x0000001c267d7223 */ /* 0x008fe40000010021 */
[----:B------:R-:W4:Y:S01]  /*20b0*/  LDS.128 R32, [R76+0x10] ;  /* 0x000010004c207984 */ /* 0x000f220000000c00 */
[----:B------:R-:W-:-:S04]  /*20c0*/  FMUL.FTZ R28, R37, R31 ;  /* 0x0000001f251c7220 */ /* 0x000fc80000410000 */
[----:B------:R-:W-:Y:S02]  /*20d0*/  FFMA.FTZ R28, R39, R29, R28 ;  /* 0x0000001d271c7223 */ /* 0x000fe4000001001c */
[----:B------:R-:W0:Y:S01]  /*20e0*/  LDS.128 R36, [R76+0x20] ;  /* 0x000020004c247984 */ /* 0x000e220000000c00 */
[----:B----4-:R-:W-:Y:S02]  /*20f0*/  FFMA.FTZ R125, R82, R32, R125 ;  /* 0x00000020527d7223 */ /* 0x010fe4000001007d */
[----:B------:R-:W-:Y:S02]  /*2100*/  FFMA.FTZ R32, R83, R33, R28 ;  /* 0x0000002153207223 */ /* 0x000fe4000001001c */
[----:B------:R-:W1:Y:S01]  /*2110*/  LDS.128 R28, [R76+0x30] ;  /* 0x000030004c1c7984 */ /* 0x000e620000000c00 */
[----:B-----5:R-:W-:Y:S02]  /*2120*/  FFMA.FTZ R125, R44, R34, R125 ;  /* 0x000000222c7d7223 */ /* 0x020fe4000001007d */
[----:B------:R-:W-:-:S02]  /*2130*/  FFMA.FTZ R32, R45, R35, R32 ;  /* 0x000000232d207223 */ /* 0x000fc40000010020 */
[----:B0-----:R-:W-:Y:S02]  /*2140*/  FFMA.FTZ R125, R46, R36, R125 ;  /* 0x000000242e7d7223 */ /* 0x001fe4000001007d */
[----:B------:R-:W-:Y:S02]  /*2150*/  FFMA.FTZ R36, R47, R37, R32 ;  /* 0x000000252f247223 */ /* 0x000fe40000010020 */
[----:B------:R-:W0:Y:S01]  /*2160*/  LDS.128 R32, [R76+0x40] ;  /* 0x000040004c207984 */ /* 0x000e220000000c00 */
[----:B------:R-:W-:Y:S02]  /*2170*/  FFMA.FTZ R125, R42, R38, R125 ;  /* 0x000000262a7d7223 */ /* 0x000fe4000001007d */
[----:B------:R-:W-:Y:S01]  /*2180*/  FFMA.FTZ R42, R43, R39, R36 ;  /* 0x000000272b2a7223 */ /* 0x000fe20000010024 */
[----:B------:R-:W-:Y:S04]  /*2190*/  LDS.128 R44, [R76+0x70] ;  /* 0x000070004c2c7984 */ /* 0x000fe80000000c00 */
[----:B------:R-:W2:Y:S01]  /*21a0*/  LDS.128 R36, [R76+0x50] ;  /* 0x000050004c247984 */ /* 0x000ea20000000c00 */
[----:B-1----:R-:W-:-:S02]  /*21b0*/  FFMA.FTZ R125, R40, R28, R125 ;  /* 0x0000001c287d7223 */ /* 0x002fc4000001007d */
[----:B------:R-:W-:Y:S02]  /*21c0*/  FFMA.FTZ R28, R41, R29, R42 ;  /* 0x0000001d291c7223 */ /* 0x000fe4000001002a */
[----:B------:R-:W1:Y:S01]  /*21d0*/  LDS.128 R40, [R76+0x60] ;  /* 0x000060004c287984 */ /* 0x000e620000000c00 */
[----:B------:R-:W-:Y:S02]  /*21e0*/  FFMA.FTZ R125, R58, R30, R125 ;  /* 0x0000001e3a7d7223 */ /* 0x000fe4000001007d */
[----:B------:R-:W-:Y:S02]  /*21f0*/  FFMA.FTZ R28, R59, R31, R28 ;  /* 0x0000001f3b1c7223 */ /* 0x000fe4000001001c */
[----:B0-----:R-:W-:Y:S02]  /*2200*/  FFMA.FTZ R125, R60, R32, R125 ;  /* 0x000000203c7d7223 */ /* 0x001fe4000001007d */
[----:B------:R-:W-:Y:S02]  /*2210*/  FFMA.FTZ R28, R61, R33, R28 ;  /* 0x000000213d1c7223 */ /* 0x000fe4000001001c */
[----:B------:R-:W-:-:S02]  /*2220*/  FFMA.FTZ R125, R62, R34, R125 ;  /* 0x000000223e7d7223 */ /* 0x000fc4000001007d */
[----:B------:R-:W-:Y:S02]  /*2230*/  FFMA.FTZ R28, R63, R35, R28 ;  /* 0x000000233f1c7223 */ /* 0x000fe4000001001c */
[----:B--2---:R-:W-:Y:S02]  /*2240*/  FFMA.FTZ R125, R64, R36, R125 ;  /* 0x00000024407d7223 */ /* 0x004fe4000001007d */
[----:B------:R-:W-:Y:S02]  /*2250*/  FFMA.FTZ R28, R65, R37, R28 ;  /* 0x00000025411c7223 */ /* 0x000fe4000001001c */
[----:B------:R-:W-:Y:S02]  /*2260*/  FFMA.FTZ R125, R66, R38, R125 ;  /* 0x00000026427d7223 */ /* 0x000fe4000001007d */
[----:B------:R-:W-:Y:S02]  /*2270*/  FFMA.FTZ R28, R67, R39, R28 ;  /* 0x00000027431c7223 */ /* 0x000fe4000001001c */
[----:B-1----:R-:W-:-:S02]  /*2280*/  FFMA.FTZ R125, R68, R40, R125 ;  /* 0x00000028447d7223 */ /* 0x002fc4000001007d */
        /* <DEDUP_REMOVED lines=10> */
.L_x_22025:
        /* <DEDUP_REMOVED lines=9> */
.L_x_21984:
[----:B------:R-:W-:-:S13]  /*23c0*/  ISETP.NE.AND P1, PT, R112, RZ, PT ;  /* 0x000000ff7000720c */ /* 0x000fda0003f25270 */
[----:B------:R-:W-:-:S05]  /*23d0*/  @!P1 IMAD.MOV.U32 R28, RZ, RZ, -0x800001 ;  /* 0xff7fffffff1c9424 */ /* 0x000fca00078e00ff */
[----:B------:R0:W-:Y:S02]  /*23e0*/  @!P1 STS [R123], R28 ;  /* 0x0000001c7b009388 */ /* 0x0001e40000000800 */
.L_x_21986:
[----:B------:R-:W-:Y:S05]  /*23f0*/  BSYNC B1 ;  /* 0x0000000000017941 */ /* 0x000fea0003800000 */
.L_x_21983:
[----:B------:R-:W-:Y:S02]  /*2400*/  IADD3 R116, P1, R116, 0x10, RZ ;  /* 0x0000001074747810 */ /* 0x000fe40007f3e0ff */
[----:B01----:R-:W-:Y:S02]  /*2410*/  IADD3 R123, R123, 0x100, RZ ;  /* 0x000001007b7b7810 */ /* 0x003fe40007ffe0ff */
[----:B------:R-:W-:Y:S01]  /*2420*/  IADD3 R122, R122, 0x40, RZ ;  /* 0x000000407a7a7810 */ /* 0x000fe20007ffe0ff */
[----:B------:R-:W-:Y:S01]  /*2430*/  IMAD.X R117, RZ, RZ, R117, P1 ;  /* 0x000000ffff757224 */ /* 0x000fe200008e0675 */
[----:B------:R-:W-:Y:S01]  /*2440*/  IADD3 R119, R119, 0x40, RZ ;  /* 0x0000004077777810 */ /* 0x000fe20007ffe0ff */
[----:B------:R-:W-:Y:S05]  /*2450*/  @!P0 BRA `(.L_x_21987) ;  /* 0xfffff34000008947 */ /* 0x000fea000383ffff */
[----:B------:R-:W-:Y:S05]  /*2460*/  BRA `(.L_x_21981) ;  /* 0x00000dc000007947 */ /* 0x000fea0003800000 */
.L_x_21982:
        /* <DEDUP_REMOVED lines=11> */
.L_x_21992:
        /* <DEDUP_REMOVED lines=73> */
[----:B------:R-:W-:Y:S02]  /*29b0*/  IADD3.X R30, R24, R68, R9, P0, P1 ;  /* 0x00000044181e7210 */ /* 0x000fe400007e2409 */
[----:B------:R-:W-:Y:S02]  /*29c0*/  IADD3 R28, P0, P1, R105, R66, R104 ;  /* 0x00000042691c7210 */ /* 0x000fe4000791e068 */
[----:B------:R-:W-:Y:S02]  /*29d0*/  LEA.HI.X R39, R29, c[0x0][0x174], R30, 0x2, P2 ;  /* 0x00005d001d277a11 */ /* 0x000fe400010f141e */
[----:B------:R-:W-:Y:S02]  /*29e0*/  LEA R36, P2, R28, c[0x0][0x170], 0x2 ;  /* 0x00005c001c247a11 */ /* 0x000fe400078410ff */
[----:B------:R-:W-:-:S02]  /*29f0*/  IADD3.X R29, R27, R68, R10, P0, P1 ;  /* 0x000000441b1d7210 */ /* 0x000fc400007e240a */
[----:B------:R-:W4:Y:S02]  /*2a00*/  LDG.E.64.CONSTANT R38, [R38.64] ;  /* 0x0000000a26267981 */ /* 0x000f24000c1e9b00 */
[----:B------:R-:W-:-:S06]  /*2a10*/  LEA.HI.X R37, R28, c[0x0][0x174], R29, 0x2, P2 ;  /* 0x00005d001c257a11 */ /* 0x000fcc00010f141d */
[----:B------:R-:W5:Y:S01]  /*2a20*/  LDG.E.64.CONSTANT R36, [R36.64] ;  /* 0x0000000a24247981 */ /* 0x000f62000c1e9b00 */
[-C--:B------:R-:W-:Y:S02]  /*2a30*/  IADD3 R40, P5, P6, R103, R66.reuse, R102 ;  /* 0x0000004267287210 */ /* 0x080fe40007ebe066 */
[----:B------:R-:W-:Y:S02]  /*2a40*/  IADD3 R30, P3, P4, R101, R66, R100 ;  /* 0x00000042651e7210 */ /* 0x000fe40007c7e064 */
[----:B------:R-:W-:Y:S02]  /*2a50*/  LEA R70, P1, R40, c[0x0][0x170], 0x2 ;  /* 0x00005c0028467a11 */ /* 0x000fe400078210ff */
[-C--:B------:R-:W-:Y:S02]  /*2a60*/  IADD3.X R41, R26, R68.reuse, R11, P5, P6 ;  /* 0x000000441a297210 */ /* 0x080fe40002fec40b */
[----:B------:R-:W-:Y:S02]  /*2a70*/  LEA R72, P5, R30, c[0x0][0x170], 0x2 ;  /* 0x00005c001e487a11 */ /* 0x000fe400078a10ff */
[----:B------:R-:W-:-:S02]  /*2a80*/  IADD3.X R31, R49, R68, R12, P3, P4 ;  /* 0x00000044311f7210 */ /* 0x000fc40001fe840c */
[----:B------:R-:W-:Y:S02]  /*2a90*/  LEA.HI.X R71, R40, c[0x0][0x174], R41, 0x2, P1 ;  /* 0x00005d0028477a11 */ /* 0x000fe400008f1429 */
[----:B------:R-:W-:Y:S02]  /*2aa0*/  IADD3 R28, P2, P0, R99, R66, R98 ;  /* 0x00000042631c7210 */ /* 0x000fe4000785e062 */
[----:B------:R-:W-:Y:S02]  /*2ab0*/  LEA.HI.X R73, R30, c[0x0][0x174], R31, 0x2, P5 ;  /* 0x00005d001e497a11 */ /* 0x000fe400028f141f */
[----:B------:R-:W4:Y:S01]  /*2ac0*/  LDG.E.64.CONSTANT R70, [R70.64] ;  /* 0x0000000a46467981 */ /* 0x000f22000c1e9b00 */
[----:B------:R-:W-:Y:S02]  /*2ad0*/  LEA R42, P3, R28, c[0x0][0x170], 0x2 ;  /* 0x00005c001c2a7a11 */ /* 0x000fe400078610ff */
[----:B------:R-:W-:Y:S01]  /*2ae0*/  IADD3.X R29, R48, R68, R13, P2, P0 ;  /* 0x00000044301d7210 */ /* 0x000fe200017e040d */
[----:B------:R-:W4:Y:S01]  /*2af0*/  LDG.E.64.CONSTANT R72, [R72.64] ;  /* 0x0000000a48487981 */ /* 0x000f22000c1e9b00 */
[----:B------:R-:W-:-:S02]  /*2b00*/  IADD3 R41, P5, P6, R97, R66, R96 ;  /* 0x0000004261297210 */ /* 0x000fc40007ebe060 */
[----:B------:R-:W-:Y:S02]  /*2b10*/  LEA.HI.X R43, R28, c[0x0][0x174], R29, 0x2, P3 ;  /* 0x00005d001c2b7a11 */ /* 0x000fe400018f141d */
[-C--:B------:R-:W-:Y:S02]  /*2b20*/  IADD3 R30, P3, P4, R95, R66.reuse, R94 ;  /* 0x000000425f1e7210 */ /* 0x080fe40007c7e05e */
[----:B------:R-:W-:Y:S02]  /*2b30*/  IADD3 R28, P1, P2, R93, R66, R92 ;  /* 0x000000425d1c7210 */ /* 0x000fe40007a3e05c */
[----:B------:R-:W-:Y:S01]  /*2b40*/  LEA R40, P0, R41, c[0x0][0x170], 0x2 ;  /* 0x00005c0029287a11 */ /* 0x000fe200078010ff */
[----:B------:R-:W5:Y:S01]  /*2b50*/  LDG.E.64.CONSTANT R42, [R42.64] ;  /* 0x0000000a2a2a7981 */ /* 0x000f62000c1e9b00 */
[-C--:B------:R-:W-:Y:S02]  /*2b60*/  IADD3.X R58, R51, R68.reuse, R14, P5, P6 ;  /* 0x00000044333a7210 */ /* 0x080fe40002fec40e */
[----:B------:R-:W-:-:S02]  /*2b70*/  IADD3.X R31, R50, R68, R15, P3, P4 ;  /* 0x00000044321f7210 */ /* 0x000fc40001fe840f */
[----:B------:R-:W-:Y:S02]  /*2b80*/  IADD3.X R29, R53, R68, R16, P1, P2 ;  /* 0x00000044351d7210 */ /* 0x000fe40000fe4410 */
[----:B------:R-:W-:Y:S02]  /*2b90*/  LEA R44, P6, R30, c[0x0][0x170], 0x2 ;  /* 0x00005c001e2c7a11 */ /* 0x000fe400078c10ff */
[----:B------:R-:W-:Y:S02]  /*2ba0*/  LEA R46, P5, R28, c[0x0][0x170], 0x2 ;  /* 0x00005c001c2e7a11 */ /* 0x000fe400078a10ff */
[----:B------:R-:W-:Y:S02]  /*2bb0*/  LEA.HI.X R41, R41, c[0x0][0x174], R58, 0x2, P0 ;  /* 0x00005d0029297a11 */ /* 0x000fe400000f143a */
[----:B------:R-:W-:Y:S02]  /*2bc0*/  LEA.HI.X R45, R30, c[0x0][0x174], R31, 0x2, P6 ;  /* 0x00005d001e2d7a11 */ /* 0x000fe400030f141f */
[----:B------:R-:W-:-:S02]  /*2bd0*/  LEA.HI.X R47, R28, c[0x0][0x174], R29, 0x2, P5 ;  /* 0x00005d001c2f7a11 */ /* 0x000fc400028f141d */
[----:B------:R-:W2:Y:S04]  /*2be0*/  LDS.128 R28, [R76] ;  /* 0x000000004c1c7984 */ /* 0x000ea80000000c00 */
[----:B------:R-:W5:Y:S01]  /*2bf0*/  LDG.E.64.CONSTANT R40, [R40.64] ;  /* 0x0000000a28287981 */ /* 0x000f62000c1e9b00 */
[----:B------:R-:W-:-:S03]  /*2c00*/  IADD3 R59, P1, P2, R91, R66, R90 ;  /* 0x000000425b3b7210 */ /* 0x000fc60007a3e05a */
[----:B------:R-:W5:Y:S01]  /*2c10*/  LDG.E.64.CONSTANT R44, [R44.64] ;  /* 0x0000000a2c2c7981 */ /* 0x000f62000c1e9b00 */
[C---:B------:R-:W-:Y:S02]  /*2c20*/  LEA R58, P0, R59.reuse, c[0x0][0x170], 0x2 ;  /* 0x00005c003b3a7a11 */ /* 0x040fe400078010ff */
[----:B------:R-:W-:Y:S01]  /*2c30*/  IADD3.X R60, R52, R68, R17, P1, P2 ;  /* 0x00000044343c7210 */ /* 0x000fe20000fe4411 */
[----:B------:R-:W5:Y:S03]  /*2c40*/  LDG.E.64.CONSTANT R46, [R46.64] ;  /* 0x0000000a2e2e7981 */ /* 0x000f66000c1e9b00 */
[----:B------:R-:W-:Y:S02]  /*2c50*/  LEA.HI.X R59, R59, c[0x0][0x174], R60, 0x2, P0 ;  /* 0x00005d003b3b7a11 */ /* 0x000fe400000f143c */
[----:B------:R-:W-:-:S04]  /*2c60*/  IADD3 R61, P0, P1, R89, R66, R88 ;  /* 0x00000042593d7210 */ /* 0x000fc8000791e058 */
[----:B------:R-:W-:Y:S01]  /*2c70*/  LEA R60, P2, R61, c[0x0][0x170], 0x2 ;  /* 0x00005c003d3c7a11 */ /* 0x000fe200078410ff */
[----:B------:R-:W5:Y:S01]  /*2c80*/  LDG.E.64.CONSTANT R58, [R58.64] ;  /* 0x0000000a3a3a7981 */ /* 0x000f62000c1e9b00 */
        /* <DEDUP_REMOVED lines=13> */
[----:B------:R-:W-:Y:S02]  /*2d60*/  IADD3 R69, P3, P4, R79, R66, R78 ;  /* 0x000000424f457210 */ /* 0x000fe40007c7e04e */
[----:B------:R-:W-:Y:S02]  /*2d70*/  LEA R66, P2, R67, c[0x0][0x170], 0x2 ;  /* 0x00005c0043427a11 */ /* 0x000fe400078410ff */
[----:B------:R-:W5:Y:S01]  /*2d80*/  LDG.E.64.CONSTANT R64, [R64.64] ;  /* 0x0000000a40407981 */ /* 0x000f62000c1e9b00 */
[----:B--2---:R-:W-:Y:S01]  /*2d90*/  FMUL.FTZ R123, R32, R30 ;  /* 0x0000001e207b7220 */ /* 0x004fe20000410000 */
[----:B------:R-:W-:-:S04]  /*2da0*/  IADD3.X R30, R56, R68, R21, P0, P1 ;  /* 0x00000044381e7210 */ /* 0x000fc800007e2415 */
[----:B------:R-:W-:Y:S02]  /*2db0*/  LEA.HI.X R67, R67, c[0x0][0x174], R30, 0x2, P2 ;  /* 0x00005d0043437a11 */ /* 0x000fe400010f141e */
[----:B------:R-:W-:Y:S02]  /*2dc0*/  IADD3.X R30, R77, R68, R22, P3, P4 ;  /* 0x000000444d1e7210 */ /* 0x000fe40001fe8416 */
[C---:B------:R-:W-:Y:S02]  /*2dd0*/  LEA R68, P0, R69.reuse, c[0x0][0x170], 0x2 ;  /* 0x00005c0045447a11 */ /* 0x040fe400078010ff */
[----:B------:R-:W2:Y:S02]  /*2de0*/  LDG.E.64.CONSTANT R66, [R66.64] ;  /* 0x0000000a42427981 */ /* 0x000ea4000c1e9b00 */
[----:B------:R-:W-:-:S06]  /*2df0*/  LEA.HI.X R69, R69, c[0x0][0x174], R30, 0x2, P0 ;  /* 0x00005d0045457a11 */ /* 0x000fcc00000f141e */
[----:B------:R-:W2:Y:S01]  /*2e00*/  LDG.E.64.CONSTANT R68, [R68.64] ;  /* 0x0000000a44447981 */ /* 0x000ea2000c1e9b00 */
[----:B------:R-:W-:Y:S02]  /*2e10*/  FMUL.FTZ R30, R33, R31 ;  /* 0x0000001f211e7220 */ /* 0x000fe40000410000 */
[----:B---3--:R-:W-:Y:S02]  /*2e20*/  FFMA.FTZ R123, R34, R28, R123 ;  /* 0x0000001c227b7223 */ /* 0x008fe4000001007b */
[----:B------:R-:W-:Y:S02]  /*2e30*/  FFMA.FTZ R30, R35, R29, R30 ;  /* 0x0000001d231e7223 */ /* 0x000fe4000001001e */
[----:B------:R-:W4:Y:S02]  /*2e40*/  LDS.128 R32, [R76+0x10] ;  /* 0x000010004c207984 */ /* 0x000f240000000c00 */
[----:B----4-:R-:W-:Y:S02]  /*2e50*/  FFMA.FTZ R123, R38, R32, R123 ;  /* 0x00000020267b7223 */ /* 0x010fe4000001007b */
[----:B------:R-:W-:-:S02]  /*2e60*/  FFMA.FTZ R32, R39, R33, R30 ;  /* 0x0000002127207223 */ /* 0x000fc4000001001e */
[----:B------:R-:W0:Y:S01]  /*2e70*/  LDS.128 R28, [R76+0x20] ;  /* 0x000020004c1c7984 */ /* 0x000e220000000c00 */
[----:B-----5:R-:W-:Y:S02]  /*2e80*/  FFMA.FTZ R123, R36, R34, R123 ;  /* 0x00000022247b7223 */ /* 0x020fe4000001007b */
[----:B------:R-:W-:Y:S02]  /*2e90*/  FFMA.FTZ R32, R37, R35, R32 ;  /* 0x0000002325207223 */ /* 0x000fe40000010020 */
[----:B------:R-:W1:Y:S01]  /*2ea0*/  LDS.128 R36, [R76+0x30] ;  /* 0x000030004c247984 */ /* 0x000e620000000c00 */
[----:B0-----:R-:W-:Y:S02]  /*2eb0*/  FFMA.FTZ R123, R70, R28, R123 ;  /* 0x0000001c467b7223 */ /* 0x001fe4000001007b */
[----:B------:R-:W-:Y:S02]  /*2ec0*/  FFMA.FTZ R32, R71, R29, R32 ;  /* 0x0000001d47207223 */ /* 0x000fe40000010020 */
[----:B------:R-:W-:-:S02]  /*2ed0*/  FFMA.FTZ R123, R72, R30, R123 ;  /* 0x0000001e487b7223 */ /* 0x000fc4000001007b */
[----:B------:R-:W-:Y:S02]  /*2ee0*/  FFMA.FTZ R32, R73, R31, R32 ;  /* 0x0000001f49207223 */ /* 0x000fe40000010020 */
[----:B------:R-:W0:Y:S01]  /*2ef0*/  LDS.128 R28, [R76+0x40] ;  /* 0x000040004c1c7984 */ /* 0x000e220000000c00 */
[----:B-1----:R-:W-:Y:S02]  /*2f00*/  FFMA.FTZ R123, R42, R36, R123 ;  /* 0x000000242a7b7223 */ /* 0x002fe4000001007b */
[----:B------:R-:W-:Y:S02]  /*2f10*/  FFMA.FTZ R36, R43, R37, R32 ;  /* 0x000000252b247223 */ /* 0x000fe40000010020 */
[----:B------:R-:W1:Y:S01]  /*2f20*/  LDS.128 R32, [R76+0x50] ;  /* 0x000050004c207984 */ /* 0x000e620000000c00 */
[----:B------:R-:W-:Y:S02]  /*2f30*/  FFMA.FTZ R123, R40, R38, R123 ;  /* 0x00000026287b7223 */ /* 0x000fe4000001007b */
[----:B------:R-:W-:-:S02]  /*2f40*/  FFMA.FTZ R70, R41, R39, R36 ;  /* 0x0000002729467223 */ /* 0x000fc40000010024 */
[----:B------:R-:W3:Y:S04]  /*2f50*/  LDS.128 R36, [R76+0x60] ;  /* 0x000060004c247984 */ /* 0x000ee80000000c00 */
[----:B------:R-:W2:Y:S01]  /*2f60*/  LDS.128 R40, [R76+0x70] ;  /* 0x000070004c287984 */ /* 0x000ea20000000c00 */
        /* <DEDUP_REMOVED lines=8> */
[----:B---3--:R-:W-:Y:S02]  /*2ff0*/  FFMA.FTZ R123, R62, R36, R123 ;  /* 0x000000243e7b7223 */ /* 0x008fe4000001007b */
[----:B------:R-:W-:-:S02]  /*3000*/  FFMA.FTZ R70, R63, R37, R70 ;  /* 0x000000253f467223 */ /* 0x000fc40000010046 */
[----:B------:R-:W-:Y:S02]  /*3010*/  FFMA.FTZ R123, R64, R38, R123 ;  /* 0x00000026407b7223 */ /* 0x000fe4000001007b */
[----:B------:R-:W-:Y:S01]  /*3020*/  FFMA.FTZ R70, R65, R39, R70 ;  /* 0x0000002741467223 */ /* 0x000fe20000010046 */
[----:B------:R-:W-:Y:S01]  /*3030*/  ISETP.NE.AND P0, PT, R112, RZ, PT ;  /* 0x000000ff7000720c */ /* 0x000fe20003f05270 */
[----:B--2---:R-:W-:Y:S02]  /*3040*/  FFMA.FTZ R123, R66, R40, R123 ;  /* 0x00000028427b7223 */ /* 0x004fe4000001007b */
[----:B------:R-:W-:Y:S02]  /*3050*/  FFMA.FTZ R70, R67, R41, R70 ;  /* 0x0000002943467223 */ /* 0x000fe40000010046 */
[----:B------:R-:W-:Y:S02]  /*3060*/  FFMA.FTZ R42, R68, R42, R123 ;  /* 0x0000002a442a7223 */ /* 0x000fe4000001007b */
[----:B------:R-:W-:-:S04]  /*3070*/  FFMA.FTZ R43, R69, R43, R70 ;  /* 0x0000002b452b7223 */ /* 0x000fc80000010046 */
[----:B------:R-:W-:Y:S01]  /*3080*/  FADD.FTZ R43, R42, R43 ;  /* 0x0000002b2a2b7221 */ /* 0x000fe20000010000 */
[----:B------:R-:W-:Y:S05]  /*3090*/  BRA.DIV ~URZ, `(.L_x_21990) ;  /* 0x000037427f007947 */ /* 0x000fea000b800000 */
[----:B------:R0:W1:Y:S02]  /*30a0*/  SHFL.BFLY PT, R28, R43, 0x1, 0x1f ;  /* 0x0c201f002b1c7f89 */ /* 0x00006400000e0000 */
.L_x_22026:
        /* <DEDUP_REMOVED lines=11> */
.L_x_21989:
[----:B------:R-:W-:-:S13]  /*3160*/  ISETP.NE.AND P0, PT, R112, RZ, PT ;  /* 0x000000ff7000720c */ /* 0x000fda0003f05270 */
[----:B------:R-:W-:-:S05]  /*3170*/  @!P0 IMAD.MOV.U32 R29, RZ, RZ, -0x800001 ;  /* 0xff7fffffff1d8424 */ /* 0x000fca00078e00ff */
[----:B------:R0:W-:Y:S02]  /*3180*/  @!P0 STS [R118], R29 ;  /* 0x0000001d76008388 */ /* 0x0001e40000000800 */
.L_x_21991:
[----:B------:R-:W-:Y:S05]  /*3190*/  BSYNC B1 ;  /* 0x0000000000017941 */ /* 0x000fea0003800000 */
.L_x_21988:
        /* <DEDUP_REMOVED lines=9> */
.L_x_21981:
[----:B------:R-:W-:Y:S05]  /*3230*/  BSYNC B0 ;  /* 0x0000000000007941 */ /* 0x000fea0003800000 */
.L_x_21980:
[----:B------:R-:W-:Y:S05]  /*3240*/  BRA.DIV ~URZ, `(.L_x_21993) ;  /* 0x000036127f007947 */ /* 0x000fea000b800000 */
[----:B------:R0:W1:Y:S02]  /*3250*/  SHFL.BFLY PT, R6, R111, 0x10, 0x1f ;  /* 0x0e001f006f067f89 */ /* 0x00006400000e0000 */
.L_x_22027:
[----:B01----:R-:W-:Y:S01]  /*3260*/  FMNMX.FTZ R111, R6, R111, !PT ;  /* 0x0000006f066f7209 */ /* 0x003fe20007810000 */
[----:B------:R-:W-:Y:S05]  /*3270*/  BRA.DIV ~URZ, `(.L_x_21994) ;  /* 0x000036627f007947 */ /* 0x000fea000b800000 */
[----:B------:R-:W0:Y:S02]  /*3280*/  SHFL.BFLY PT, R6, R111, 0x8, 0x1f ;  /* 0x0d001f006f067f89 */ /* 0x000e2400000e0000 */
[----:B0-----:R-:W-:-:S05]  /*3290*/  FMNMX.FTZ R6, R111, R6, !PT ;  /* 0x000000066f067209 */ /* 0x001fca0007810000 */
[----:B------:R-:W0:Y:S02]  /*32a0*/  SHFL.BFLY PT, R7, R6, 0x4, 0x1f ;  /* 0x0c801f0006077f89 */ /* 0x000e2400000e0000 */
[----:B0-----:R-:W-:-:S05]  /*32b0*/  FMNMX.FTZ R7, R6, R7, !PT ;  /* 0x0000000706077209 */ /* 0x001fca0007810000 */
[----:B------:R0:W1:Y:S02]  /*32c0*/  SHFL.BFLY PT, R8, R7, 0x2, 0x1f ;  /* 0x0c401f0007087f89 */ /* 0x00006400000e0000 */
.L_x_22028:
        /* <DEDUP_REMOVED lines=34> */
.L_x_21999:
        /* <DEDUP_REMOVED lines=11> */
.L_x_21998:
[----:B------:R-:W-:Y:S05]  /*35a0*/  BSYNC B1 ;  /* 0x0000000000017941 */ /* 0x000fea0003800000 */
.L_x_21997:
        /* <DEDUP_REMOVED lines=10> */
.L_x_22002:
        /* <DEDUP_REMOVED lines=100> */
.L_x_22001:
[----:B------:R-:W-:Y:S05]  /*3c90*/  BSYNC B1 ;  /* 0x0000000000017941 */ /* 0x000fea0003800000 */
.L_x_22000:
        /* <DEDUP_REMOVED lines=55> */
.L_x_22004:
[----:B------:R-:W-:Y:S05]  /*4010*/  BSYNC B1 ;  /* 0x0000000000017941 */ /* 0x000fea0003800000 */
.L_x_22003:
        /* <DEDUP_REMOVED lines=26> */
.L_x_21996:
[----:B------:R-:W-:Y:S05]  /*41c0*/  BSYNC B0 ;  /* 0x0000000000007941 */ /* 0x000fea0003800000 */
.L_x_21995:
        /* <DEDUP_REMOVED lines=37> */
.L_x_22009:
        /* <DEDUP_REMOVED lines=8> */
.L_x_22008:
[----:B01----:R-:W-:Y:S05]  /*44a0*/  BSYNC B1 ;  /* 0x0000000000017941 */ /* 0x003fea0003800000 */
.L_x_22007:
        /* <DEDUP_REMOVED lines=10> */
.L_x_22012:
        /* <DEDUP_REMOVED lines=52> */
.L_x_22011:
[----:B------:R-:W-:Y:S05]  /*4890*/  BSYNC B1 ;  /* 0x0000000000017941 */ /* 0x000fea0003800000 */
.L_x_22010:
        /* <DEDUP_REMOVED lines=31> */
.L_x_22014:
[----:B------:R-:W-:Y:S05]  /*4a90*/  BSYNC B1 ;  /* 0x0000000000017941 */ /* 0x000fea0003800000 */
.L_x_22013:
        /* <DEDUP_REMOVED lines=14> */
.L_x_22006:
[----:B------:R-:W-:Y:S05]  /*4b80*/  BSYNC B0 ;  /* 0x0000000000007941 */ /* 0x000fea0003800000 */
.L_x_22005:
        /* <DEDUP_REMOVED lines=10> */
.L_x_22016:
[----:B------:R-:W-:Y:S01]  /*4c30*/  IABS R44, c[0x0][0x1d4] ;  /* 0x00007500002c7a13 */ /* 0x000fe20000000000 */
[----:B0-----:R-:W0:Y:S01]  /*4c40*/  S2R R6, SR_CTAID.Y ;  /* 0x0000000000067919 */ /* 0x001e220000002600 */
[----:B------:R-:W-:Y:S01]  /*4c50*/  IMAD.MOV.U32 R58, RZ, RZ, c[0x0][0x1ac] ;  /* 0x00006b00ff3a7624 */ /* 0x000fe200078e00ff */
[----:B------:R-:W-:Y:S01]  /*4c60*/  IADD3 R4, R4, -c[0x0][0x1cc], RZ ;  /* 0x8000730004047a10 */ /* 0x000fe20007ffe0ff */
[----:B------:R-:W1:Y:S01]  /*4c70*/  I2F.RP R8, R44 ;  /* 0x0000002c00087306 */ /* 0x000e620000209400 */
[----:B------:R-:W-:Y:S01]  /*4c80*/  LOP3.LUT R48, RZ, R3, RZ, 0x33, !PT ;  /* 0x00000003ff307212 */ /* 0x000fe200078e33ff */
[----:B------:R-:W-:Y:S01]  /*4c90*/  IMAD.MOV.U32 R49, RZ, RZ, RZ ;  /* 0x000000ffff317224 */ /* 0x000fe200078e00ff */
[----:B------:R-:W-:Y:S01]  /*4ca0*/  CS2R R50, SRZ ;  /* 0x0000000000327805 */ /* 0x000fe2000001ff00 */
        /* <DEDUP_REMOVED lines=10> */
[----:B-1----:R-:W-:Y:S02]  /*4d50*/  IADD3 R7, R8, 0xffffffe, RZ ;  /* 0x0ffffffe08077810 */ /* 0x002fe40007ffe0ff */
[----:B------:R-:W-:Y:S02]  /*4d60*/  SHF.R.S32.HI R8, RZ, 0x1f, R113 ;  /* 0x0000001fff087819 */ /* 0x000fe40000011471 */
[C---:B------:R-:W-:Y:S02]  /*4d70*/  LEA R46, P0, R47.reuse, c[0x0][0x188], 0x2 ;  /* 0x000062002f2e7a11 */ /* 0x040fe400078010ff */
[----:B------:R-:W0:Y:S01]  /*4d80*/  F2I.FTZ.U32.TRUNC.NTZ R7, R7 ;  /* 0x0000000700077305 */ /* 0x000e22000021f000 */
[----:B------:R-:W-:Y:S02]  /*4d90*/  LEA.HI R8, R8, R113, RZ, 0x2 ;  /* 0x0000007108087211 */ /* 0x000fe400078f10ff */
[----:B------:R-:W-:Y:S01]  /*4da0*/  LEA.HI.X R47, R47, c[0x0][0x18c], R6, 0x2, P0 ;  /* 0x000063002f2f7a11 */ /* 0x000fe200000f1406 */
[----:B------:R-:W-:Y:S01]  /*4db0*/  IMAD.MOV.U32 R6, RZ, RZ, RZ ;  /* 0x000000ffff067224 */ /* 0x000fe200078e00ff */
[C---:B------:R-:W-:Y:S01]  /*4dc0*/  LOP3.LUT R10, R8.reuse, 0xfffffffc, RZ, 0xc0, !PT ;  /* 0xfffffffc080a7812 */ /* 0x040fe200078ec0ff */
[----:B------:R-:W-:-:S04]  /*4dd0*/  IMAD.SHL.U32 R8, R8, 0x4, RZ ;  /* 0x0000000408087824 */ /* 0x000fc800078e00ff */
[----:B------:R-:W-:Y:S01]  /*4de0*/  IMAD.IADD R9, R113, 0x1, -R10 ;  /* 0x0000000171097824 */ /* 0x000fe200078e0a0a */
[----:B------:R-:W-:-:S03]  /*4df0*/  LOP3.LUT R8, R8, 0xfffffff0, RZ, 0xc0, !PT ;  /* 0xfffffff008087812 */ /* 0x000fc600078ec0ff */
[----:B------:R-:W-:Y:S02]  /*4e00*/  IMAD R61, R114, 0x4, R9 ;  /* 0x00000004723d7824 */ /* 0x000fe400078e0209 */
[----:B0-----:R-:W-:Y:S02]  /*4e10*/  IMAD.MOV R45, RZ, RZ, -R7 ;  /* 0x000000ffff2d7224 */ /* 0x001fe400078e0a07 */
[----:B------:R-:W-:Y:S01]  /*4e20*/  IMAD R59, R9, 0x4, R8 ;  /* 0x00000004093b7824 */ /* 0x000fe200078e0208 */
[----:B------:R-:W-:Y:S01]  /*4e30*/  LEA R61, R61, 0x120, 0x4 ;  /* 0x000001203d3d7811 */ /* 0x000fe200078e20ff */
[----:B------:R-:W-:-:S03]  /*4e40*/  IMAD R45, R45, R44, RZ ;  /* 0x0000002c2d2d7224 */ /* 0x000fc600078e02ff */
[----:B------:R-:W-:Y:S01]  /*4e50*/  IADD3 R63, R59, 0x100, RZ ;  /* 0x000001003b3f7810 */ /* 0x000fe20007ffe0ff */
[----:B------:R-:W-:Y:S01]  /*4e60*/  IMAD.HI.U32 R45, R7, R45, R6 ;  /* 0x0000002d072d7227 */ /* 0x000fe200078e0006 */
[C---:B------:R-:W-:Y:S02]  /*4e70*/  IADD3 R64, R59.reuse, 0x180, RZ ;  /* 0x000001803b407810 */ /* 0x040fe40007ffe0ff */
[C---:B------:R-:W-:Y:S01]  /*4e80*/  IADD3 R65, R59.reuse, 0x200, RZ ;  /* 0x000002003b417810 */ /* 0x040fe20007ffe0ff */
[----:B------:R-:W-:Y:S01]  /*4e90*/  IMAD R6, R2, c[0x0][0x1b0], RZ ;  /* 0x00006c0002067a24 */ /* 0x000fe200078e02ff */
[C---:B------:R-:W-:Y:S01]  /*4ea0*/  IADD3 R66, R59.reuse, 0x280, RZ ;  /* 0x000002803b427810 */ /* 0x040fe20007ffe0ff */
[----:B------:R-:W-:Y:S01]  /*4eb0*/  IMAD.SHL.U32 R2, R114, 0x10, RZ ;  /* 0x0000001072027824 */ /* 0x000fe200078e00ff */
[----:B------:R-:W-:Y:S02]  /*4ec0*/  IADD3 R67, R59, 0x300, RZ ;  /* 0x000003003b437810 */ /* 0x000fe40007ffe0ff */
[----:B------:R-:W-:Y:S01]  /*4ed0*/  SHF.R.S32.HI R7, RZ, 0x1f, R6 ;  /* 0x0000001fff077819 */ /* 0x000fe20000011406 */
[----:B------:R-:W-:Y:S01]  /*4ee0*/  IMAD R62, R9, 0x4, R2 ;  /* 0x00000004093e7824 */ /* 0x000fe200078e0202 */
[----:B------:R-:W-:-:S02]  /*4ef0*/  IADD3 R60, R59, 0x380, RZ ;  /* 0x000003803b3c7810 */ /* 0x000fc40007ffe0ff */
.L_x_22020:
        /* <DEDUP_REMOVED lines=62> */
[----:B------:R-:W-:-:S06]  /*52e0*/  LEA.HI.X R17, R17, c[0x0][0x17c], R18, 0x2, P2 ;  /* 0x00005f0011117a11 */ /* 0x000fcc00010f1412 */
[----:B------:R-:W4:Y:S01]  /*52f0*/  LDG.E.128.CONSTANT R16, [R16.64] ;  /* 0x0000000a10107981 */ /* 0x000f22000c1e9d00 */
[----:B------:R-:W-:Y:S02]  /*5300*/  LEA R20, P2, R21, c[0x0][0x178], 0x2 ;  /* 0x00005e0015147a11 */ /* 0x000fe400078410ff */
[----:B------:R-:W-:Y:S02]  /*5310*/  LEA.HI.X.SX32 R24, R64, R38, 0x1, P1 ;  /* 0x0000002640187211 */ /* 0x000fe400008f0eff */
[----:B------:R-:W-:Y:S02]  /*5320*/  IADD3 R25, P1, R65, R32, RZ ;  /* 0x0000002041197210 */ /* 0x000fe40007f3e0ff */
[----:B------:R-:W-:Y:S02]  /*5330*/  LEA.HI.X R21, R21, c[0x0][0x17c], R24, 0x2, P2 ;  /* 0x00005f0015157a11 */ /* 0x000fe400010f1418 */
[----:B------:R-:W-:Y:S02]  /*5340*/  LEA R24, P2, R25, c[0x0][0x178], 0x2 ;  /* 0x00005e0019187a11 */ /* 0x000fe400078410ff */
[----:B------:R-:W-:-:S02]  /*5350*/  LEA.HI.X.SX32 R26, R65, R38, 0x1, P1 ;  /* 0x00000026411a7211 */ /* 0x000fc400008f0eff */
[C---:B------:R-:W-:Y:S01]  /*5360*/  IADD3 R29, P1, R66.reuse, R32, RZ ;  /* 0x00000020421d7210 */ /* 0x040fe20007f3e0ff */
[----:B0-----:R-:W5:Y:S01]  /*5370*/  LDG.E.128.CONSTANT R20, [R20.64] ;  /* 0x0000000a14147981 */ /* 0x001f62000c1e9d00 */
[----:B------:R-:W-:Y:S02]  /*5380*/  LEA.HI.X R25, R25, c[0x0][0x17c], R26, 0x2, P2 ;  /* 0x00005f0019197a11 */ /* 0x000fe400010f141a */
[----:B------:R-:W-:Y:S02]  /*5390*/  LEA R28, P2, R29, c[0x0][0x178], 0x2 ;  /* 0x00005e001d1c7a11 */ /* 0x000fe400078410ff */
[----:B------:R-:W-:Y:S02]  /*53a0*/  LEA.HI.X.SX32 R30, R66, R38, 0x1, P1 ;  /* 0x00000026421e7211 */ /* 0x000fe400008f0eff */
[----:B------:R-:W4:Y:S01]  /*53b0*/  LDG.E.128.CONSTANT R24, [R24.64] ;  /* 0x0000000a18187981 */ /* 0x000f22000c1e9d00 */
[----:B------:R-:W-:Y:S02]  /*53c0*/  IADD3 R33, P1, R67, R32, RZ ;  /* 0x0000002043217210 */ /* 0x000fe40007f3e0ff */
[----:B------:R-:W-:-:S02]  /*53d0*/  LEA.HI.X R29, R29, c[0x0][0x17c], R30, 0x2, P2 ;  /* 0x00005f001d1d7a11 */ /* 0x000fc400010f141e */
[----:B------:R-:W-:Y:S02]  /*53e0*/  LEA R34, P2, R33, c[0x0][0x178], 0x2 ;  /* 0x00005e0021227a11 */ /* 0x000fe400078410ff */
[----:B------:R-:W-:Y:S02]  /*53f0*/  LEA.HI.X.SX32 R36, R67, R38, 0x1, P1 ;  /* 0x0000002643247211 */ /* 0x000fe400008f0eff */
[----:B------:R-:W5:Y:S01]  /*5400*/  LDG.E.128.CONSTANT R28, [R28.64] ;  /* 0x0000000a1c1c7981 */ /* 0x000f62000c1e9d00 */
        /* <DEDUP_REMOVED lines=12> */
[C---:B------:R-:W-:Y:S02]  /*54d0*/  @!P1 ISETP.GE.AND P2, PT, R62.reuse, R115, PT ;  /* 0x000000733e00920c */ /* 0x040fe40003f46270 */
[----:B------:R-:W-:-:S02]  /*54e0*/  @!P1 IADD3 R68, R62, 0x2, RZ ;  /* 0x000000023e449810 */ /* 0x000fc40007ffe0ff */
[-C--:B------:R-:W-:Y:S02]  /*54f0*/  @!P1 ISETP.GE.AND P5, PT, R42, R115.reuse, PT ;  /* 0x000000732a00920c */ /* 0x080fe40003fa6270 */
[-C--:B------:R-:W-:Y:S02]  /*5500*/  @!P1 ISETP.GE.AND P4, PT, R68, R115.reuse, PT ;  /* 0x000000734400920c */ /* 0x080fe40003f86270 */
[C---:B------:R-:W-:Y:S02]  /*5510*/  @!P1 IADD3 R42, R62.reuse, 0x2, RZ ;  /* 0x000000023e2a9810 */ /* 0x040fe40007ffe0ff */
[----:B------:R-:W-:Y:S02]  /*5520*/  @!P1 IADD3 R70, R62, 0x2, RZ ;  /* 0x000000023e469810 */ /* 0x000fe40007ffe0ff */
[----:B--2---:R-:W-:Y:S02]  /*5530*/  @!P1 FSEL R9, R9, RZ, !P6 ;  /* 0x000000ff09099208 */ /* 0x004fe40007000000 */
        /* <DEDUP_REMOVED lines=8> */
[----:B---3--:R-:W-:Y:S02]  /*55c0*/  @!P1 FSEL R13, R13, RZ, !P5 ;  /* 0x000000ff0d0d9208 */ /* 0x008fe40006800000 */
[----:B------:R-:W-:Y:S02]  /*55d0*/  @!P1 FSEL R14, R14, RZ, !P2 ;  /* 0x000000ff0e0e9208 */ /* 0x000fe40005000000 */
[-C--:B------:R-:W-:Y:S02]  /*55e0*/  @!P1 ISETP.GE.AND P4, PT, R62, R115.reuse, PT ;  /* 0x000000733e00920c */ /* 0x080fe40003f86270 */
[-C--:B------:R-:W-:Y:S02]  /*55f0*/  @!P1 ISETP.GE.AND P5, PT, R40, R115.reuse, PT ;  /* 0x000000732800920c */ /* 0x080fe40003fa6270 */
[----:B------:R-:W-:-:S02]  /*5600*/  @!P1 ISETP.GE.AND P2, PT, R62, R115, PT ;  /* 0x000000733e00920c */ /* 0x000fc40003f46270 */
[----:B------:R-:W-:Y:S02]  /*5610*/  @!P1 IADD3 R40, R62, 0x1, RZ ;  /* 0x000000013e289810 */ /* 0x000fe40007ffe0ff */
[----:B------:R-:W-:Y:S02]  /*5620*/  @!P1 FSEL R12, R12, RZ, !P4 ;  /* 0x000000ff0c0c9208 */ /* 0x000fe40006000000 */
[----:B------:R-:W-:Y:S02]  /*5630*/  @!P1 FSEL R15, R15, RZ, !P6 ;  /* 0x000000ff0f0f9208 */ /* 0x000fe40007000000 */
[----:B----4-:R-:W-:Y:S02]  /*5640*/  @!P1 FSEL R16, R16, RZ, !P2 ;  /* 0x000000ff10109208 */ /* 0x010fe40005000000 */
        /* <DEDUP_REMOVED lines=9> */
[----:B------:R-:W0:Y:S01]  /*56e0*/  LDS.128 R40, [R61] ;  /* 0x000000003d287984 */ /* 0x000e220000000c00 */
[----:B------:R-:W-:Y:S02]  /*56f0*/  @!P1 FSEL R19, R19, RZ, !P5 ;  /* 0x000000ff13139208 */ /* 0x000fe40006800000 */
[----:B-----5:R-:W-:Y:S02]  /*5700*/  @!P1 FSEL R22, R22, RZ, !P2 ;  /* 0x000000ff16169208 */ /* 0x020fe40005000000 */
[CC--:B------:R-:W-:Y:S02]  /*5710*/  @!P1 ISETP.GE.AND P5, PT, R62.reuse, R115.reuse, PT ;  /* 0x000000733e00920c */ /* 0x0c0fe40003fa6270 */
[----:B------:R-:W-:Y:S02]  /*5720*/  @!P1 ISETP.GE.AND P2, PT, R62, R115, PT ;  /* 0x000000733e00920c */ /* 0x000fe40003f46270 */
[----:B------:R-:W-:-:S02]  /*5730*/  @!P1 FSEL R20, R20, RZ, !P5 ;  /* 0x000000ff14149208 */ /* 0x000fc40006800000 */
[----:B------:R-:W-:Y:S02]  /*5740*/  @!P1 FSEL R24, R24, RZ, !P2 ;  /* 0x000000ff18189208 */ /* 0x000fe40005000000 */
[----:B------:R-:W-:Y:S02]  /*5750*/  @!P1 FSEL R25, R25, RZ, !P4 ;  /* 0x000000ff19199208 */ /* 0x000fe40006000000 */
[CC--:B------:R-:W-:Y:S02]  /*5760*/  @!P1 ISETP.GE.AND P5, PT, R70.reuse, R115.reuse, PT ;  /* 0x000000734600920c */ /* 0x0c0fe40003fa6270 */
[-C--:B------:R-:W-:Y:S02]  /*5770*/  @!P1 ISETP.GE.AND P2, PT, R70, R115.reuse, PT ;  /* 0x000000734600920c */ /* 0x080fe40003f46270 */
[C---:B------:R-:W-:Y:S02]  /*5780*/  @!P1 ISETP.GE.AND P4, PT, R62.reuse, R115, PT ;  /* 0x000000733e00920c */ /* 0x040fe40003f86270 */
[----:B------:R-:W-:-:S02]  /*5790*/  @!P1 IADD3 R68, R62, 0x3, RZ ;  /* 0x000000033e449810 */ /* 0x000fc40007ffe0ff */
[----:B------:R-:W-:Y:S02]  /*57a0*/  @!P1 IADD3 R70, R62, 0x1, RZ ;  /* 0x000000013e469810 */ /* 0x000fe40007ffe0ff */
[----:B------:R-:W-:Y:S02]  /*57b0*/  @!P1 FSEL R21, R21, RZ, !P6 ;  /* 0x000000ff15159208 */ /* 0x000fe40007000000 */
[----:B------:R-:W-:Y:S02]  /*57c0*/  @!P1 FSEL R28, R28, RZ, !P4 ;  /* 0x000000ff1c1c9208 */ /* 0x000fe40006000000 */
[-C--:B------:R-:W-:Y:S02]  /*57d0*/  @!P1 ISETP.GE.AND P6, PT, R68, R115.reuse, PT ;  /* 0x000000734400920c */ /* 0x080fe40003fc6270 */
[----:B------:R-:W-:Y:S02]  /*57e0*/  @!P1 ISETP.GE.AND P4, PT, R70, R115, PT ;  /* 0x000000734600920c */ /* 0x000fe40003f86270 */
[----:B------:R-:W-:-:S02]  /*57f0*/  @!P1 IADD3 R68, R62, 0x1, RZ ;  /* 0x000000013e449810 */ /* 0x000fc40007ffe0ff */
[----:B------:R-:W-:Y:S02]  /*5800*/  @!P1 IADD3 R70, R62, 0x2, RZ ;  /* 0x000000023e469810 */ /* 0x000fe40007ffe0ff */
[----:B------:R-:W-:Y:S02]  /*5810*/  @!P1 FSEL R23, R23, RZ, !P3 ;  /* 0x000000ff17179208 */ /* 0x000fe40005800000 */
[----:B------:R-:W-:Y:S01]  /*5820*/  @!P1 FSEL R30, R30, RZ, !P2 ;  /* 0x000000ff1e1e9208 */ /* 0x000fe20005000000 */
[C---:B0-----:R-:W-:Y:S01]  /*5830*/  FMUL.FTZ R13, R41.reuse, R13 ;  /* 0x0000000d290d7220 */ /* 0x041fe20000410000 */
[----:B------:R-:W-:Y:S01]  /*5840*/  @!P1 ISETP.GE.AND P3, PT, R68, R115, PT ;  /* 0x000000734400920c */ /* 0x000fe20003f66270 */
[C---:B------:R-:W-:Y:S01]  /*5850*/  FMUL.FTZ R9, R41.reuse, R9 ;  /* 0x0000000929097220 */ /* 0x040fe20000410000 */
[----:B------:R-:W-:Y:S01]  /*5860*/  @!P1 ISETP.GE.AND P2, PT, R70, R115, PT ;  /* 0x000000734600920c */ /* 0x000fe20003f46270 */
[C---:B------:R-:W-:Y:S01]  /*5870*/  FMUL.FTZ R17, R41.reuse, R17 ;  /* 0x0000001129117220 */ /* 0x040fe20000410000 */
[----:B------:R-:W-:Y:S01]  /*5880*/  @!P1 IADD3 R70, R62, 0x1, RZ ;  /* 0x000000013e469810 */ /* 0x000fe20007ffe0ff */
[----:B------:R-:W-:Y:S01]  /*5890*/  FMUL.FTZ R21, R41, R21 ;  /* 0x0000001529157220 */ /* 0x000fe20000410000 */
[----:B------:R-:W-:Y:S01]  /*58a0*/  @!P1 FSEL R29, R29, RZ, !P3 ;  /* 0x000000ff1d1d9208 */ /* 0x000fe20005800000 */
[----:B------:R-:W-:Y:S01]  /*58b0*/  FMUL.FTZ R25, R41, R25 ;  /* 0x0000001929197220 */ /* 0x000fe20000410000 */
[----:B------:R-:W-:Y:S01]  /*58c0*/  @!P1 FSEL R33, R33, RZ, !P4 ;  /* 0x000000ff21219208 */ /* 0x000fe20006000000 */
[----:B------:R-:W-:Y:S01]  /*58d0*/  FFMA.FTZ R13, R40, R12, R13 ;  /* 0x0000000c280d7223 */ /* 0x000fe2000001000d */
[----:B------:R-:W-:Y:S01]  /*58e0*/  @!P1 ISETP.GE.AND P3, PT, R62, R115, PT ;  /* 0x000000733e00920c */ /* 0x000fe20003f66270 */
[C---:B------:R-:W-:Y:S01]  /*58f0*/  FMUL.FTZ R29, R41.reuse, R29 ;  /* 0x0000001d291d7220 */ /* 0x040fe20000410000 */
[----:B------:R-:W-:Y:S01]  /*5900*/  @!P1 ISETP.GE.AND P4, PT, R70, R115, PT ;  /* 0x000000734600920c */ /* 0x000fe20003f86270 */
[----:B------:R-:W-:Y:S01]  /*5910*/  FMUL.FTZ R33, R41, R33 ;  /* 0x0000002129217220 */ /* 0x000fe20000410000 */
[----:B------:R-:W-:Y:S01]  /*5920*/  @!P1 IADD3 R68, R62, 0x3, RZ ;  /* 0x000000033e449810 */ /* 0x000fe20007ffe0ff */
[----:B------:R-:W-:Y:S01]  /*5930*/  FFMA.FTZ R9, R40, R8, R9 ;  /* 0x0000000828097223 */ /* 0x000fe20000010009 */
[----:B------:R-:W-:Y:S01]  /*5940*/  @!P1 FSEL R26, R26, RZ, !P5 ;  /* 0x000000ff1a1a9208 */ /* 0x000fe20006800000 */
[----:B------:R-:W-:Y:S01]  /*5950*/  FFMA.FTZ R17, R40, R16, R17 ;  /* 0x0000001028117223 */ /* 0x000fe20000010011 */
[----:B------:R-:W-:Y:S01]  /*5960*/  @!P1 FSEL R32, R32, RZ, !P3 ;  /* 0x000000ff20209208 */ /* 0x000fe20005800000 */
[----:B------:R-:W-:Y:S01]  /*5970*/  FFMA.FTZ R21, R40, R20, R21 ;  /* 0x0000001428157223 */ /* 0x000fe20000010015 */
[----:B------:R-:W-:Y:S01]  /*5980*/  @!P1 FSEL R34, R34, RZ, !P2 ;  /* 0x000000ff22229208 */ /* 0x000fe20005000000 */
[C---:B------:R-:W-:Y:S01]  /*5990*/  FFMA.FTZ R25, R40.reuse, R24, R25 ;  /* 0x0000001828197223 */ /* 0x040fe20000010019 */
[----:B------:R-:W-:Y:S01]  /*59a0*/  @!P1 FSEL R37, R37, RZ, !P4 ;  /* 0x000000ff25259208 */ /* 0x000fe20006000000 */
[----:B------:R-:W-:Y:S01]  /*59b0*/  FFMA.FTZ R29, R40, R28, R29 ;  /* 0x0000001c281d7223 */ /* 0x000fe2000001001d */
[-C--:B------:R-:W-:Y:S01]  /*59c0*/  @!P1 ISETP.GE.AND P5, PT, R68, R115.reuse, PT ;  /* 0x000000734400920c */ /* 0x080fe20003fa6270 */
[----:B------:R-:W-:Y:S01]  /*59d0*/  FFMA.FTZ R33, R40, R32, R33 ;  /* 0x0000002028217223 */ /* 0x000fe20000010021 */
[----:B------:R-:W-:Y:S01]  /*59e0*/  @!P1 ISETP.GE.AND P3, PT, R68, R115, PT ;  /* 0x000000734400920c */ /* 0x000fe20003f66270 */
[----:B------:R-:W-:Y:S01]  /*59f0*/  FMUL.FTZ R37, R41, R37 ;  /* 0x0000002529257220 */ /* 0x000fe20000410000 */
[-C--:B------:R-:W-:Y:S01]  /*5a00*/  @!P1 ISETP.GE.AND P2, PT, R62, R115.reuse, PT ;  /* 0x000000733e00920c */ /* 0x080fe20003f46270 */
[----:B------:R-:W-:Y:S01]  /*5a10*/  FFMA.FTZ R14, R42, R14, R13 ;  /* 0x0000000e2a0e7223 */ /* 0x000fe2000001000d */
[-C--:B------:R-:W-:Y:S01]  /*5a20*/  @!P1 ISETP.GE.AND P4, PT, R68, R115.reuse, PT ;  /* 0x000000734400920c */ /* 0x080fe20003f86270 */
[----:B------:R-:W-:Y:S01]  /*5a30*/  FFMA.FTZ R10, R42, R10, R9 ;  /* 0x0000000a2a0a7223 */ /* 0x000fe20000010009 */
[----:B------:R-:W-:Y:S01]  /*5a40*/  @!P1 IADD3 R68, R62, 0x2, RZ ;  /* 0x000000023e449810 */ /* 0x000fe20007ffe0ff */
[----:B------:R-:W-:Y:S01]  /*5a50*/  FFMA.FTZ R18, R42, R18, R17 ;  /* 0x000000122a127223 */ /* 0x000fe20000010011 */
[----:B------:R-:W-:Y:S01]  /*5a60*/  @!P1 FSEL R36, R36, RZ, !P2 ;  /* 0x000000ff24249208 */ /* 0x000fe20005000000 */
[----:B------:R-:W-:Y:S01]  /*5a70*/  FFMA.FTZ R22, R42, R22, R21 ;  /* 0x000000162a167223 */ /* 0x000fe20000010015 */
[----:B------:R-:W-:Y:S01]  /*5a80*/  @!P1 ISETP.GE.AND P2, PT, R68, R115, PT ;  /* 0x000000734400920c */ /* 0x000fe20003f46270 */
[----:B------:R-:W-:Y:S01]  /*5a90*/  FFMA.FTZ R26, R42, R26, R25 ;  /* 0x0000001a2a1a7223 */ /* 0x000fe20000010019 */
[----:B------:R-:W-:Y:S01]  /*5aa0*/  @!P1 FSEL R27, R27, RZ, !P6 ;  /* 0x000000ff1b1b9208 */ /* 0x000fe20007000000 */
[----:B------:R-:W-:Y:S01]  /*5ab0*/  FFMA.FTZ R37, R40, R36, R37 ;  /* 0x0000002428257223 */ /* 0x000fe20000010025 */
[----:B------:R-:W-:Y:S01]  /*5ac0*/  @!P1 FSEL R38, R38, RZ, !P2 ;  /* 0x000000ff26269208 */ /* 0x000fe20005000000 */
[C---:B------:R-:W-:Y:S01]  /*5ad0*/  FFMA.FTZ R30, R42.reuse, R30, R29 ;  /* 0x0000001e2a1e7223 */ /* 0x040fe2000001001d */
[----:B------:R-:W-:Y:S01]  /*5ae0*/  @!P1 FSEL R31, R31, RZ, !P5 ;  /* 0x000000ff1f1f9208 */ /* 0x000fe20006800000 */
[C---:B------:R-:W-:Y:S01]  /*5af0*/  FFMA.FTZ R34, R42.reuse, R34, R33 ;  /* 0x000000222a227223 */ /* 0x040fe20000010021 */
        /* <DEDUP_REMOVED lines=19> */
.L_x_22019:
[----:B------:R-:W-:Y:S05]  /*5c30*/  BSYNC B1 ;  /* 0x0000000000017941 */ /* 0x000fea0003800000 */
.L_x_22018:
[----:B------:R-:W-:Y:S02]  /*5c40*/  IADD3 R46, P1, R46, 0x10, RZ ;  /* 0x000000102e2e7810 */ /* 0x000fe40007f3e0ff */
[----:B------:R-:W-:Y:S02]  /*5c50*/  IADD3 R2, R2, 0x40, RZ ;  /* 0x0000004002027810 */ /* 0x000fe40007ffe0ff */
[----:B------:R-:W-:Y:S01]  /*5c60*/  IADD3 R62, R62, 0x40, RZ ;  /* 0x000000403e3e7810 */ /* 0x000fe20007ffe0ff */
[----:B------:R-:W-:Y:S01]  /*5c70*/  IMAD.X R47, RZ, RZ, R47, P1 ;  /* 0x000000ffff2f7224 */ /* 0x000fe200008e062f */
[----:B------:R-:W-:Y:S01]  /*5c80*/  IADD3 R61, R61, 0x100, RZ ;  /* 0x000001003d3d7810 */ /* 0x000fe20007ffe0ff */
[----:B------:R-:W-:Y:S05]  /*5c90*/  @!P0 BRA `(.L_x_22020) ;  /* 0xfffff26000008947 */ /* 0x000fea000383ffff */
.L_x_22017:
[----:B------:R-:W-:Y:S05]  /*5ca0*/  BSYNC B0 ;  /* 0x0000000000007941 */ /* 0x000fea0003800000 */
.L_x_22015:
        /* <DEDUP_REMOVED lines=9> */
[----:B------:R-:W-:Y:S01]  /*5d40*/  LEA.HI R20, R20, R113, RZ, 0x2 ;  /* 0x0000007114147211 */ /* 0x000fe200078f10ff */
[----:B------:R-:W3:Y:S01]  /*5d50*/  SHFL.BFLY PT, R5, R52, 0x2, 0x1f ;  /* 0x0c401f0034057f89 */ /* 0x000ee200000e0000 */
[----:B------:R-:W-:Y:S02]  /*5d60*/  ISETP.NE.OR P5, PT, R18, 0x40, P2 ;  /* 0x000000401200780c */ /* 0x000fe400017a5670 */
[----:B------:R-:W-:Y:S01]  /*5d70*/  ISETP.GT.U32.AND P3, PT, R19, 0x3e, PT ;  /* 0x0000003e1300780c */ /* 0x000fe20003f64070 */
[----:B------:R-:W4:Y:S01]  /*5d80*/  SHFL.BFLY PT, R7, R54, 0x2, 0x1f ;  /* 0x0c401f0036077f89 */ /* 0x000f2200000e0000 */
[----:B------:R-:W-:-:S02]  /*5d90*/  ISETP.GT.OR P0, PT, R0, 0x3f, P2 ;  /* 0x0000003f0000780c */ /* 0x000fc40001704670 */
[C---:B------:R-:W-:Y:S01]  /*5da0*/  LOP3.LUT R19, R0.reuse, 0xffffffe0, RZ, 0xc0, !PT ;  /* 0xffffffe000137812 */ /* 0x040fe200078ec0ff */
[----:B------:R-:W5:Y:S01]  /*5db0*/  SHFL.BFLY PT, R12, R51, 0x2, 0x1f ;  /* 0x0c401f00330c7f89 */ /* 0x000f6200000e0000 */
[----:B------:R-:W-:Y:S02]  /*5dc0*/  SHF.R.S32.HI R35, RZ, 0x2, R20 ;  /* 0x00000002ff237819 */ /* 0x000fe40000011414 */
[----:B------:R-:W-:Y:S01]  /*5dd0*/  ISETP.NE.OR P4, PT, R19, 0x20, P2 ;  /* 0x000000201300780c */ /* 0x000fe20001785670 */
[----:B------:R-:W5:Y:S01]  /*5de0*/  SHFL.BFLY PT, R9, R50, 0x2, 0x1f ;  /* 0x0c401f0032097f89 */ /* 0x000f6200000e0000 */
[----:B-1----:R-:W-:Y:S01]  /*5df0*/  FADD.FTZ R3, R3, R56 ;  /* 0x0000003803037221 */ /* 0x002fe20000010000 */
[----:B------:R-:W-:Y:S01]  /*5e00*/  ISETP.GT.OR P1, PT, R0, 0x1f, P2 ;  /* 0x0000001f0000780c */ /* 0x000fe20001724670 */
[----:B------:R-:W-:Y:S01]  /*5e10*/  IMAD R114, R114, 0x40, R35 ;  /* 0x0000004072727824 */ /* 0x000fe200078e0223 */
[----:B------:R-:W1:Y:S01]  /*5e20*/  SHFL.BFLY PT, R16, R49, 0x2, 0x1f ;  /* 0x0c401f0031107f89 */ /* 0x000e6200000e0000 */
[----:B--2---:R-:W-:-:S02]  /*5e30*/  FADD.FTZ R4, R2, R55 ;  /* 0x0000003702047221 */ /* 0x004fc40000010000 */
[----:B0-----:R-:W-:Y:S01]  /*5e40*/  FADD.FTZ R6, R6, R53 ;  /* 0x0000003506067221 */ /* 0x001fe20000010000 */
[----:B------:R-:W0:Y:S01]  /*5e50*/  SHFL.BFLY PT, R2, R3, 0x1, 0x1f ;  /* 0x0c201f0003027f89 */ /* 0x000e2200000e0000 */
[----:B---3--:R-:W-:-:S03]  /*5e60*/  FADD.FTZ R8, R5, R52 ;  /* 0x0000003405087221 */ /* 0x008fc60000010000 */
[----:B------:R-:W-:Y:S01]  /*5e70*/  BAR.SYNC.DEFER_BLOCKING 0x0 ;  /* 0x0000000000007b1d */ /* 0x000fe20000010000 */
[----:B----4-:R-:W-:-:S05]  /*5e80*/  FADD.FTZ R10, R7, R54 ;  /* 0x00000036070a7221 */ /* 0x010fca0000010000 */
[----:B------:R-:W2:Y:S01]  /*5e90*/  SHFL.BFLY PT, R5, R4, 0x1, 0x1f ;  /* 0x0c201f0004057f89 */ /* 0x000ea200000e0000 */
[----:B-----5:R-:W-:-:S03]  /*5ea0*/  FADD.FTZ R12, R12, R51 ;  /* 0x000000330c0c7221 */ /* 0x020fc60000010000 */
[----:B------:R-:W3:Y:S01]  /*5eb0*/  SHFL.BFLY PT, R7, R6, 0x1, 0x1f ;  /* 0x0c201f0006077f89 */ /* 0x000ee200000e0000 */
[----:B------:R-:W-:-:S03]  /*5ec0*/  FADD.FTZ R14, R9, R50 ;  /* 0x00000032090e7221 */ /* 0x000fc60000010000 */
[----:B------:R-:W4:Y:S01]  /*5ed0*/  SHFL.BFLY PT, R9, R8, 0x1, 0x1f ;  /* 0x0c201f0008097f89 */ /* 0x000f2200000e0000 */
[----:B-1----:R-:W-:-:S03]  /*5ee0*/  FADD.FTZ R16, R16, R49 ;  /* 0x0000003110107221 */ /* 0x002fc60000010000 */
[----:B------:R-:W1:Y:S01]  /*5ef0*/  SHFL.BFLY PT, R11, R10, 0x1, 0x1f ;  /* 0x0c201f000a0b7f89 */ /* 0x000e6200000e0000 */
[----:B0-----:R-:W-:-:S03]  /*5f00*/  FADD.FTZ R19, R3, R2 ;  /* 0x0000000203137221 */ /* 0x001fc60000010000 */
[----:B------:R-:W0:Y:S04]  /*5f10*/  SHFL.BFLY PT, R13, R12, 0x1, 0x1f ;  /* 0x0c201f000c0d7f89 */ /* 0x000e2800000e0000 */
[----:B------:R-:W5:Y:S04]  /*5f20*/  SHFL.BFLY PT, R15, R14, 0x1, 0x1f ;  /* 0x0c201f000e0f7f89 */ /* 0x000f6800000e0000 */
[----:B------:R-:W5:Y:S01]  /*5f30*/  SHFL.BFLY PT, R17, R16, 0x1, 0x1f ;  /* 0x0c201f0010117f89 */ /* 0x000f6200000e0000 */
[----:B--2---:R-:W-:Y:S02]  /*5f40*/  FADD.FTZ R21, R4, R5 ;  /* 0x0000000504157221 */ /* 0x004fe40000010000 */
        /* <DEDUP_REMOVED lines=8> */
[----:B-----5:R-:W-:-:S03]  /*5fd0*/  FADD.FTZ R31, R14, R15 ;  /* 0x0000000f0e1f7221 */ /* 0x020fc60000010000 */
[----:B------:R2:W-:Y:S01]  /*5fe0*/  @!P5 STS [R114.X4+-0x60], R27 ;  /* 0xffffa01b7200d388 */ /* 0x0005e20000004800 */
[----:B------:R-:W-:-:S03]  /*5ff0*/  FADD.FTZ R33, R16, R17 ;  /* 0x0000001110217221 */ /* 0x000fc60000010000 */
        /* <DEDUP_REMOVED lines=21> */
.L_x_22022:
[----:B--2---:R-:W-:Y:S05]  /*6150*/  BSYNC B0 ;  /* 0x0000000000007941 */ /* 0x004fea0003800000 */
.L_x_22021:
        /* <DEDUP_REMOVED lines=28> */
.L_x_22024:
[----:B0-----:R-:W-:Y:S05]  /*6320*/  BSYNC B0 ;  /* 0x0000000000007941 */ /* 0x001fea0003800000 */
.L_x_22023:
        /* <DEDUP_REMOVED lines=31> */
[----:B------:R-:W-:Y:S02]  /*6520*/  LEA.HI.X.SX32 R14, R35, UR7, 0x1, P0 ;  /* 0x00000007230e7c11 */ /* 0x000fe400080f0eff */
[----:B------:R-:W-:Y:S02]  /*6530*/  LEA R2, P0, R11, c[0x0][0x160], 0x2 ;  /* 0x000058000b027a11 */ /* 0x000fe400078010ff */
[----:B------:R-:W-:Y:S02]  /*6540*/  LEA R4, P1, R5, c[0x0][0x160], 0x2 ;  /* 0x0000580005047a11 */ /* 0x000fe400078210ff */
[----:B------:R-:W-:Y:S02]  /*6550*/  LEA.HI.X R7, R7, c[0x0][0x164], R10, 0x2, P2 ;  /* 0x0000590007077a11 */ /* 0x000fe400010f140a */
[----:B------:R-:W-:Y:S02]  /*6560*/  LEA.HI.X R9, R9, c[0x0][0x164], R0, 0x2, P3 ;  /* 0x0000590009097a11 */ /* 0x000fe400018f1400 */
[----:B------:R-:W-:-:S02]  /*6570*/  IADD3 R0, R35, 0x20, RZ ;  /* 0x0000002023007810 */ /* 0x000fc40007ffe0ff */
[----:B------:R-:W-:Y:S02]  /*6580*/  IADD3 R10, R35, 0x28, RZ ;  /* 0x00000028230a7810 */ /* 0x000fe40007ffe0ff */
[----:B------:R-:W-:Y:S02]  /*6590*/  LEA.HI.X R3, R11, c[0x0][0x164], R14, 0x2, P0 ;  /* 0x000059000b037a11 */ /* 0x000fe400000f140e */
[----:B------:R-:W-:Y:S02]  /*65a0*/  IADD3 R11, R35, 0x30, RZ ;  /* 0x00000030230b7810 */ /* 0x000fe40007ffe0ff */
[----:B------:R-:W-:Y:S01]  /*65b0*/  LEA.HI.X R5, R5, c[0x0][0x164], R12, 0x2, P1 ;  /* 0x0000590005057a11 */ /* 0x000fe200008f140c */
[----:B------:R-:W-:Y:S01]  /*65c0*/  STG.E [R2.64], R19 ;  /* 0x0000001302007986 */ /* 0x000fe2000c10190a */
        /* <DEDUP_REMOVED lines=10> */
[----:B------:R-:W-:Y:S02]  /*6670*/  LEA R10, P0, R22, c[0x0][0x160], 0x2 ;  /* 0x00005800160a7a11 */ /* 0x000fe400078010ff */
[----:B------:R-:W-:-:S02]  /*6680*/  LEA.HI.X.SX32 R18, R11, UR7, 0x1, P2 ;  /* 0x000000070b127c11 */ /* 0x000fc400090f0eff */
        /* <DEDUP_REMOVED lines=13> */
.L_x_21985:
[----:B------:R-:W-:Y:S01]  /*6760*/  IMAD.MOV.U32 R30, RZ, RZ, R47 ;  /* 0x000000ffff1e7224 */ /* 0x000fe200078e002f */
[----:B------:R-:W-:Y:S01]  /*6770*/  MOV R28, 0x67c0 ;  /* 0x000067c0001c7802 */ /* 0x000fe20000000f00 */
[----:B------:R-:W-:-:S02]  /*6780*/  IMAD.MOV.U32 R31, RZ, RZ, 0x1 ;  /* 0x00000001ff1f7424 */ /* 0x000fc400078e00ff */
[----:B------:R-:W-:Y:S02]  /*6790*/  IMAD.MOV.U32 R32, RZ, RZ, 0x1f ;  /* 0x0000001fff207424 */ /* 0x000fe400078e00ff */
[----:B------:R-:W-:Y:S02]  /*67a0*/  IMAD.MOV.U32 R33, RZ, RZ, -0x1 ;  /* 0xffffffffff217424 */ /* 0x000fe400078e00ff */
[----:B------:R-:W-:Y:S05]  /*67b0*/  CALL.REL.NOINC `($__internal_412_$__cuda_sm70_shflsync_bfly_p) ;  /* 0x0000028000007944 */ /* 0x000fea0003c00000 */
[----:B-1----:R-:W-:Y:S01]  /*67c0*/  IMAD.MOV.U32 R28, RZ, RZ, R30 ;  /* 0x000000ffff1c7224 */ /* 0x002fe200078e001e */
[----:B0-----:R-:W-:Y:S05]  /*67d0*/  BRA `(.L_x_22025) ;  /* 0xffffbb5000007947 */ /* 0x001fea000383ffff */
.L_x_21990:
[----:B------:R-:W-:Y:S01]  /*67e0*/  IMAD.MOV.U32 R30, RZ, RZ, R43 ;  /* 0x000000ffff1e7224 */ /* 0x000fe200078e002b */
[----:B------:R-:W-:Y:S01]  /*67f0*/  MOV R28, 0x6840 ;  /* 0x00006840001c7802 */ /* 0x000fe20000000f00 */
[----:B------:R-:W-:Y:S02]  /*6800*/  IMAD.MOV.U32 R31, RZ, RZ, 0x1 ;  /* 0x00000001ff1f7424 */ /* 0x000fe400078e00ff */
[----:B------:R-:W-:Y:S02]  /*6810*/  IMAD.MOV.U32 R32, RZ, RZ, 0x1f ;  /* 0x0000001fff207424 */ /* 0x000fe400078e00ff */
[----:B------:R-:W-:Y:S02]  /*6820*/  IMAD.MOV.U32 R33, RZ, RZ, -0x1 ;  /* 0xffffffffff217424 */ /* 0x000fe400078e00ff */
[----:B------:R-:W-:Y:S05]  /*6830*/  CALL.REL.NOINC `($__internal_412_$__cuda_sm70_shflsync_bfly_p) ;  /* 0x0000020000007944 */ /* 0x000fea0003c00000 */
[----:B-1----:R-:W-:Y:S01]  /*6840*/  IMAD.MOV.U32 R28, RZ, RZ, R30 ;  /* 0x000000ffff1c7224 */ /* 0x002fe200078e001e */
[----:B0-----:R-:W-:Y:S05]  /*6850*/  BRA `(.L_x_22026) ;  /* 0xffffc85000007947 */ /* 0x001fea000383ffff */
.L_x_21993:
        /* <DEDUP_REMOVED lines=8> */
.L_x_21994:
[----:B------:R-:W-:Y:S01]  /*68e0*/  IMAD.MOV.U32 R30, RZ, RZ, R111 ;  /* 0x000000ffff1e7224 */ /* 0x000fe200078e006f */
[----:B------:R-:W-:Y:S01]  /*68f0*/  MOV R28, 0x6940 ;  /* 0x00006940001c7802 */ /* 0x000fe20000000f00 */
[----:B------:R-:W-:Y:S02]  /*6900*/  IMAD.MOV.U32 R31, RZ, RZ, 0x8 ;  /* 0x00000008ff1f7424 */ /* 0x000fe400078e00ff */
[----:B------:R-:W-:Y:S02]  /*6910*/  IMAD.MOV.U32 R32, RZ, RZ, 0x1f ;  /* 0x0000001fff207424 */ /* 0x000fe400078e00ff */
[----:B------:R-:W-:Y:S02]  /*6920*/  IMAD.MOV.U32 R33, RZ, RZ, -0x1 ;  /* 0xffffffffff217424 */ /* 0x000fe400078e00ff */
[----:B------:R-:W-:Y:S05]  /*6930*/  CALL.REL.NOINC `($__internal_412_$__cuda_sm70_shflsync_bfly_p) ;  /* 0x0000010000007944 */ /* 0x000fea0003c00000 */
[----:B-1----:R-:W-:Y:S01]  /*6940*/  FMNMX.FTZ R7, R111, R30, !PT ;  /* 0x0000001e6f077209 */ /* 0x002fe20007810000 */
[----:B0-----:R-:W-:Y:S01]  /*6950*/  IMAD.MOV.U32 R31, RZ, RZ, 0x4 ;  /* 0x00000004ff1f7424 */ /* 0x001fe200078e00ff */
[----:B------:R-:W-:Y:S01]  /*6960*/  MOV R28, 0x69b0 ;  /* 0x000069b0001c7802 */ /* 0x000fe20000000f00 */
[----:B------:R-:W-:-:S02]  /*6970*/  IMAD.MOV.U32 R32, RZ, RZ, 0x1f ;  /* 0x0000001fff207424 */ /* 0x000fc400078e00ff */
[----:B------:R-:W-:Y:S02]  /*6980*/  IMAD.MOV.U32 R33, RZ, RZ, -0x1 ;  /* 0xffffffffff217424 */ /* 0x000fe400078e00ff */
[----:B------:R-:W-:Y:S02]  /*6990*/  IMAD.MOV.U32 R30, RZ, RZ, R7 ;  /* 0x000000ffff1e7224 */ /* 0x000fe400078e0007 */
[----:B------:R-:W-:Y:S05]  /*69a0*/  CALL.REL.NOINC `($__internal_412_$__cuda_sm70_shflsync_bfly_p) ;  /* 0x0000009000007944 */ /* 0x000fea0003c00000 */
[----:B-1----:R-:W-:Y:S01]  /*69b0*/  FMNMX.FTZ R7, R7, R30, !PT ;  /* 0x0000001e07077209 */ /* 0x002fe20007810000 */
[----:B0-----:R-:W-:Y:S01]  /*69c0*/  IMAD.MOV.U32 R31, RZ, RZ, 0x2 ;  /* 0x00000002ff1f7424 */ /* 0x001fe200078e00ff */
[----:B------:R-:W-:Y:S01]  /*69d0*/  MOV R28, 0x6a20 ;  /* 0x00006a20001c7802 */ /* 0x000fe20000000f00 */
[----:B------:R-:W-:Y:S02]  /*69e0*/  IMAD.MOV.U32 R32, RZ, RZ, 0x1f ;  /* 0x0000001fff207424 */ /* 0x000fe400078e00ff */
[----:B------:R-:W-:Y:S02]  /*69f0*/  IMAD.MOV.U32 R33, RZ, RZ, -0x1 ;  /* 0xffffffffff217424 */ /* 0x000fe400078e00ff */
[----:B------:R-:W-:Y:S02]  /*6a00*/  IMAD.MOV.U32 R30, RZ, RZ, R7 ;  /* 0x000000ffff1e7224 */ /* 0x000fe400078e0007 */
[----:B------:R-:W-:Y:S05]  /*6a10*/  CALL.REL.NOINC `($__internal_412_$__cuda_sm70_shflsync_bfly_p) ;  /* 0x0000002000007944 */ /* 0x000fea0003c00000 */
[----:B-1----:R-:W-:Y:S01]  /*6a20*/  IMAD.MOV.U32 R8, RZ, RZ, R30 ;  /* 0x000000ffff087224 */ /* 0x002fe200078e001e */
[----:B0-----:R-:W-:Y:S05]  /*6a30*/  BRA `(.L_x_22028) ;  /* 0xffffc89000007947 */ /* 0x001fea000383ffff */
        .weak           $__internal_412_$__cuda_sm70_shflsync_bfly_p
        .type           $__internal_412_$__cuda_sm70_shflsync_bfly_p,@function
        .size           $__internal_412_$__cuda_sm70_shflsync_bfly_p,(.L_x_23579 - $__internal_412_$__cuda_sm70_shflsync_bfly_p)
$__internal_412_$__cuda_sm70_shflsync_bfly_p:
[----:B------:R-:W-:Y:S01]  /*6a40*/  IMAD.MOV.U32 R29, RZ, RZ, 0x0 ;  /* 0x00000000ff1d7424 */ /* 0x000fe200078e00ff */
[----:B------:R-:W-:Y:S04]  /*6a50*/  WARPSYNC R33 ;  /* 0x0000002100007348 */ /* 0x000fe80003800000 */
[----:B------:R0:W1:Y:S01]  /*6a60*/  SHFL.BFLY PT, R30, R30, R31, R32 ;  /* 0x0c00001f1e1e7389 */ /* 0x00006200000e0020 */
[----:B------:R-:W-:Y:S05]  /*6a70*/  RET.REL.NODEC R28 `(_ZN4vllm25paged_attention_v1_kernelIffLi64ELi16ELi128ELNS_18Fp8KVCacheDataTypeE0ELb1EEEvPT_PKS2_PKT0_S8_ifPKiSA_iPKfiiiSC_SC_iiiii) ;  /* 0xffff95801c007950 */ /* 0x000fea0003c3ffff */
.L_x_22029:
        /* <DEDUP_REMOVED lines=16> */
.L_x_23579:


//--------------------- .text._ZN4vllm25paged_attention_v1_kernelIffLi32ELi16ELi128ELNS_18Fp8KVCacheDataTypeE0ELb1EEEvPT_PKS2_PKT0_S8_ifPKiSA_iPKfiiiSC_SC_iiiii --------------------------
	.section	.text._ZN4vllm25paged_attention_v1_kernelIffLi32ELi16ELi128ELNS_18Fp8KVCacheDataTypeE0ELb1EEEvPT_PKS2_PKT0_S8_ifPKiSA_iPKfiiiSC_SC_iiiii,"ax",@progbits
	.sectioninfo	@"SHI_REGISTERS=71"
	.align	128
        .global         _ZN4vllm25paged_attention_v1_kernelIffLi32ELi16ELi128ELNS_18Fp8KVCacheDataTypeE0ELb1EEEvPT_PKS2_PKT0_S8_ifPKiSA_iPKfiiiSC_SC_iiiii
        .type           _ZN4vllm25paged_attention_v1_kernelIffLi32ELi16ELi128ELNS_18Fp8KVCacheDataTypeE0ELb1EEEvPT_PKS2_PKT0_S8_ifPKiSA_iPKfiiiSC_SC_iiiii,@function
        .size           _ZN4vllm25paged_attention_v1_kernelIffLi32ELi16ELi128ELNS_18Fp8KVCacheDataTypeE0ELb1EEEvPT_PKS2_PKT0_S8_ifPKiSA_iPKfiiiSC_SC_iiiii,(.L_x_23580 - _ZN4vllm25paged_attention_v1_kernelIffLi32ELi16ELi128ELNS_18Fp8KVCacheDataTypeE0ELb1EEEvPT_PKS2_PKT0_S8_ifPKiSA_iPKfiiiSC_SC_iiiii)
        .other          _ZN4vllm25paged_attention_v1_kernelIffLi32ELi16ELi128ELNS_18Fp8KVCacheDataTypeE0ELb1EEEvPT_PKS2_PKT0_S8_ifPKiSA_iPKfiiiSC_SC_iiiii,@"STO_CUDA_ENTRY STV_DEFAULT"
_ZN4vllm25paged_attention_v1_kernelIffLi32ELi16ELi128ELNS_18Fp8KVCacheDataTypeE0ELb1EEEvPT_PKS2_PKT0_S8_ifPKiSA_iPKfiiiSC_SC_iiiii:
.text._ZN4vllm25paged_attention_v1_kernelIffLi32ELi16ELi128ELNS_18Fp8KVCacheDataTypeE0ELb1EEEvPT_PKS2_PKT0_S8_ifPKiSA_iPKfiiiSC_SC_iiiii:
        /* <DEDUP_REMOVED lines=96> */
.L_x_22034:
        /* <DEDUP_REMOVED lines=11> */
.L_x_22033:
[----:B------:R-:W-:Y:S05]  /*06b0*/  BSYNC B1 ;  /* 0x0000000000017941 */ /* 0x000fea0003800000 */
.L_x_22032:
        /* <DEDUP_REMOVED lines=10> */
.L_x_22035:
        /* <DEDUP_REMOVED lines=17> */
.L_x_22031:
[----:B------:R-:W-:Y:S05]  /*0870*/  BSYNC B0 ;  /* 0x0000000000007941 */ /* 0x000fea0003800000 */
.L_x_22030:
        /* <DEDUP_REMOVED lines=44> */
[C---:B------:R-:W-:Y:S01]  /*0b40*/  IMAD.SHL.U32 R52, R54.reuse, 0x2, RZ ;  /* 0x0000000236347824 */ /* 0x040fe200078e00ff */
[----:B------:R-:W-:Y:S02]  /*0b50*/  IADD3 R15, R54, 0x8, RZ ;  /* 0x00000008360f7810 */ /* 0x000fe40007ffe0ff */
        /* <DEDUP_REMOVED lines=8> */
[----:B------:R-:W-:Y:S02]  /*0be0*/  LEA.HI R16, R16, R47, RZ, 0x2 ;  /* 0x0000002f10107211 */ /* 0x000fe400078f10ff */
[----:B------:R-:W-:Y:S01]  /*0bf0*/  LOP3.LUT R6, R6, 0xfffffff0, RZ, 0xc0, !PT ;  /* 0xfffffff006067812 */ /* 0x000fe200078ec0ff */
[----:B------:R-:W-:Y:S01]  /*0c00*/  IMAD.SHL.U32 R51, R10, 0x2, RZ ;  /* 0x000000020a337824 */ /* 0x000fe200078e00ff */
[----:B------:R-:W-:Y:S02]  /*0c10*/  LOP3.LUT R16, R16, 0xfffffffc, RZ, 0xc0, !PT ;  /* 0xfffffffc10107812 */ /* 0x000fe400078ec0ff */
[----:B------:R-:W-:Y:S01]  /*0c20*/  SHF.R.S32.HI R18, RZ, 0x1f, R45 ;  /* 0x0000001fff127819 */ /* 0x000fe2000001142d */
[----:B------:R-:W-:Y:S01]  /*0c30*/  IMAD.IADD R64, R7, 0x1, -R6 ;  /* 0x0000000107407824 */ /* 0x000fe200078e0a06 */
[----:B------:R-:W-:Y:S01]  /*0c40*/  SHF.R.S32.HI R12, RZ, 0x1f, R49 ;  /* 0x0000001fff0c7819 */ /* 0x000fe20000011431 */
[----:B------:R-:W-:Y:S01]  /*0c50*/  IMAD.IADD R47, R47, 0x1, -R16 ;  /* 0x000000012f2f7824 */ /* 0x000fe200078e0a10 */
[----:B------:R-:W-:Y:S01]  /*0c60*/  IADD3 R16, R54, 0xa, RZ ;  /* 0x0000000a36107810 */ /* 0x000fe20007ffe0ff */
[----:B------:R-:W-:Y:S01]  /*0c70*/  IMAD.SHL.U32 R17, R64, 0x4, RZ ;  /* 0x0000000440117824 */ /* 0x000fe200078e00ff */
        /* <DEDUP_REMOVED lines=10> */
[----:B------:R-:W-:-:S02]  /*0d20*/  LOP3.LUT R12, R12, 0xfffffffc, RZ, 0xc0, !PT ;  /* 0xfffffffc0c0c7812 */ /* 0x000fc400078ec0ff */
[----:B------:R-:W-:Y:S02]  /*0d30*/  SHF.R.S32.HI R7, RZ, 0x1f, R42 ;  /* 0x0000001fff077819 */ /* 0x000fe4000001142a */
[----:B------:R-:W-:Y:S01]  /*0d40*/  LOP3.LUT R6, R6, 0xfffffffc, RZ, 0xc0, !PT ;  /* 0xfffffffc06067812 */ /* 0x000fe200078ec0ff */
[----:B------:R-:W-:Y:S01]  /*0d50*/  IMAD.IADD R49, R49, 0x1, -R12 ;  /* 0x0000000131317824 */ /* 0x000fe200078e0a0c */
[----:B------:R-:W-:Y:S01]  /*0d60*/  SHF.R.S32.HI R18, RZ, 0x1f, R11 ;  /* 0x0000001fff127819 */ /* 0x000fe2000001140b */
[----:B------:R-:W-:Y:S01]  /*0d70*/  IMAD R12, R2, c[0x0][0x1b0], RZ ;  /* 0x00006c00020c7a24 */ /* 0x000fe200078e02ff */
[----:B------:R-:W-:Y:S01]  /*0d80*/  LEA.HI R9, R9, R52, RZ, 0x2 ;  /* 0x0000003409097211 */ /* 0x000fe200078f10ff */
[----:B------:R-:W-:Y:S01]  /*0d90*/  IMAD.IADD R51, R51, 0x1, -R6 ;  /* 0x0000000133337824 */ /* 0x000fe200078e0a06 */
[----:B------:R-:W-:Y:S02]  /*0da0*/  IADD3 R20, R54, 0xc, RZ ;  /* 0x0000000c36147810 */ /* 0x000fe40007ffe0ff */
[----:B------:R-:W-:-:S02]  /*0db0*/  LEA.HI R7, R7, R42, RZ, 0x2 ;  /* 0x0000002a07077211 */ /* 0x000fc400078f10ff */
[----:B------:R-:W-:Y:S01]  /*0dc0*/  LEA.HI R18, R18, R11, RZ, 0x2 ;  /* 0x0000000b12127211 */ /* 0x000fe200078f10ff */
[----:B------:R-:W-:Y:S01]  /*0dd0*/  IMAD.SHL.U32 R6, R20, 0x2, RZ ;  /* 0x0000000214067824 */ /* 0x000fe200078e00ff */
        /* <DEDUP_REMOVED lines=8> */
[----:B------:R-:W-:-:S02]  /*0e60*/  SHF.R.S32.HI R9, RZ, 0x1f, R6 ;  /* 0x0000001fff097819 */ /* 0x000fc40000011406 */
[----:B------:R-:W-:Y:S01]  /*0e70*/  LEA.HI.X.SX32 R63, R12, R19, 0x1, P0 ;  /* 0x000000130c3f7211 */ /* 0x000fe200000f0eff */
[----:B------:R-:W-:Y:S01]  /*0e80*/  IMAD.MOV.U32 R12, RZ, RZ, c[0x0][0x1ac] ;  /* 0x00006b00ff0c7624 */ /* 0x000fe200078e00ff */
[----:B------:R-:W-:Y:S01]  /*0e90*/  FSETP.NEU.FTZ.AND P0, PT, R61, RZ, PT ;  /* 0x000000ff3d00720b */ /* 0x000fe20003f1d000 */
[----:B------:R-:W-:Y:S01]  /*0ea0*/  IMAD R19, R8, c[0x0][0x198], RZ ;  /* 0x0000660008137a24 */ /* 0x000fe200078e02ff */
        /* <DEDUP_REMOVED lines=54> */
.L_x_22043:
        /* <DEDUP_REMOVED lines=91> */
[----:B------:R-:W-:Y:S01]  /*17c0*/  FFMA.FTZ R22, R23, R17, R66 ;  /* 0x0000001117167223 */ /* 0x000fe20000010042 */
[----:B------:R-:W-:Y:S01]  /*17d0*/  IADD3 R41, P4, P5, R7, R40, R12 ;  /* 0x0000002807297210 */ /* 0x000fe20007d9e00c */
[----:B--2---:R-:W-:Y:S01]  /*17e0*/  FFMA.FTZ R23, R36, R18, R39 ;  /* 0x0000001224177223 */ /* 0x004fe20000010027 */
[----:B------:R-:W-:Y:S01]  /*17f0*/  IADD3 R39, P1, P2, R42, R40, R11 ;  /* 0x000000282a277210 */ /* 0x000fe20007a3e00b */
[----:B------:R-:W-:Y:S02]  /*1800*/  FFMA.FTZ R22, R37, R19, R22 ;  /* 0x0000001325167223 */ /* 0x000fe40000010016 */
[----:B------:R-:W3:Y:S01]  /*1810*/  LDS.128 R16, [R9+0x20] ;  /* 0x0000200009107984 */ /* 0x000ee20000000c00 */
[----:B------:R-:W-:Y:S02]  /*1820*/  LEA R36, P3, R39, c[0x0][0x170], 0x2 ;  /* 0x00005c0027247a11 */ /* 0x000fe400078610ff */
[----:B------:R-:W-:-:S04]  /*1830*/  IADD3.X R66, R35, R38, R26, P1, P2 ;  /* 0x0000002623427210 */ /* 0x000fc80000fe441a */
[----:B------:R-:W-:-:S06]  /*1840*/  LEA.HI.X R37, R39, c[0x0][0x174], R66, 0x2, P3 ;  /* 0x00005d0027257a11 */ /* 0x000fcc00018f1442 */
[----:B------:R-:W2:Y:S01]  /*1850*/  LDG.E.64.CONSTANT R36, [R36.64] ;  /* 0x0000000a24247981 */ /* 0x000ea2000c1e9b00 */
[----:B---3--:R-:W-:Y:S01]  /*1860*/  FFMA.FTZ R23, R20, R16, R23 ;  /* 0x0000001014177223 */ /* 0x008fe20000010017 */
[----:B------:R-:W-:-:S04]  /*1870*/  IADD3 R16, P1, P2, R6, R40, R13 ;  /* 0x0000002806107210 */ /* 0x000fc80007a3e00d */
[----:B------:R-:W-:Y:S02]  /*1880*/  LEA R66, P3, R16, c[0x0][0x170], 0x2 ;  /* 0x00005c0010427a11 */ /* 0x000fe400078610ff */
[-C--:B------:R-:W-:Y:S02]  /*1890*/  IADD3.X R39, R34, R38.reuse, R27, P1, P2 ;  /* 0x0000002622277210 */ /* 0x080fe40000fe441b */
[----:B------:R-:W-:Y:S02]  /*18a0*/  IADD3.X R38, R43, R38, R28, P4, P5 ;  /* 0x000000262b267210 */ /* 0x000fe400027ea41c */
[C---:B------:R-:W-:Y:S02]  /*18b0*/  LEA R40, P1, R41.reuse, c[0x0][0x170], 0x2 ;  /* 0x00005c0029287a11 */ /* 0x040fe400078210ff */
[----:B------:R-:W-:Y:S02]  /*18c0*/  LEA.HI.X R67, R16, c[0x0][0x174], R39, 0x2, P3 ;  /* 0x00005d0010437a11 */ /* 0x000fe400018f1427 */
[----:B------:R-:W-:-:S03]  /*18d0*/  LEA.HI.X R41, R41, c[0x0][0x174], R38, 0x2, P1 ;  /* 0x00005d0029297a11 */ /* 0x000fc600008f1426 */
[----:B------:R-:W3:Y:S04]  /*18e0*/  LDG.E.64.CONSTANT R38, [R66.64] ;  /* 0x0000000a42267981 */ /* 0x000ee8000c1e9b00 */
[----:B------:R-:W4:Y:S01]  /*18f0*/  LDG.E.64.CONSTANT R40, [R40.64] ;  /* 0x0000000a28287981 */ /* 0x000f22000c1e9b00 */
[----:B------:R-:W-:Y:S01]  /*1900*/  FFMA.FTZ R16, R21, R17, R22 ;  /* 0x0000001115107223 */ /* 0x000fe20000010016 */
[----:B------:R-:W-:Y:S01]  /*1910*/  ISETP.NE.AND P1, PT, R54, RZ, PT ;  /* 0x000000ff3600720c */ /* 0x000fe20003f25270 */
[----:B--2---:R-:W-:Y:S02]  /*1920*/  FFMA.FTZ R17, R36, R18, R23 ;  /* 0x0000001224117223 */ /* 0x004fe40000010017 */
[----:B------:R-:W3:Y:S01]  /*1930*/  LDS.128 R20, [R9+0x30] ;  /* 0x0000300009147984 */ /* 0x000ee20000000c00 */
[----:B------:R-:W-:-:S02]  /*1940*/  FFMA.FTZ R16, R37, R19, R16 ;  /* 0x0000001325107223 */ /* 0x000fc40000010010 */
[----:B---3--:R-:W-:Y:S02]  /*1950*/  FFMA.FTZ R17, R38, R20, R17 ;  /* 0x0000001426117223 */ /* 0x008fe40000010011 */
[----:B------:R-:W-:Y:S02]  /*1960*/  FFMA.FTZ R16, R39, R21, R16 ;  /* 0x0000001527107223 */ /* 0x000fe40000010010 */
[----:B----4-:R-:W-:Y:S02]  /*1970*/  FFMA.FTZ R17, R40, R22, R17 ;  /* 0x0000001628117223 */ /* 0x010fe40000010011 */
[----:B------:R-:W-:-:S04]  /*1980*/  FFMA.FTZ R16, R41, R23, R16 ;  /* 0x0000001729107223 */ /* 0x000fc80000010010 */
[----:B------:R-:W-:Y:S01]  /*1990*/  FADD.FTZ R23, R17, R16 ;  /* 0x0000001011177221 */ /* 0x000fe20000010000 */
[----:B------:R-:W-:Y:S05]  /*19a0*/  BRA.DIV ~URZ, `(.L_x_22041) ;  /* 0x000036727f007947 */ /* 0x000fea000b800000 */
[----:B------:R0:W1:Y:S02]  /*19b0*/  SHFL.BFLY PT, R16, R23, 0x1, 0x1f ;  /* 0x0c201f0017107f89 */ /* 0x00006400000e0000 */
.L_x_22078:
        /* <DEDUP_REMOVED lines=9> */
.L_x_22040:
[----:B------:R-:W-:-:S13]  /*1a50*/  ISETP.NE.AND P1, PT, R54, RZ, PT ;  /* 0x000000ff3600720c */ /* 0x000fda0003f25270 */
[----:B------:R-:W-:-:S05]  /*1a60*/  @!P1 IMAD.MOV.U32 R16, RZ, RZ, -0x800001 ;  /* 0xff7fffffff109424 */ /* 0x000fca00078e00ff */
[----:B------:R0:W-:Y:S02]  /*1a70*/  @!P1 STS [R65], R16 ;  /* 0x0000001041009388 */ /* 0x0001e40000000800 */
.L_x_22042:
[----:B------:R-:W-:Y:S05]  /*1a80*/  BSYNC B1 ;  /* 0x0000000000017941 */ /* 0x000fea0003800000 */
.L_x_22039:
[----:B------:R-:W-:Y:S02]  /*1a90*/  IADD3 R58, P1, R58, 0x10, RZ ;  /* 0x000000103a3a7810 */ /* 0x000fe40007f3e0ff */
[----:B01----:R-:W-:Y:S02]  /*1aa0*/  IADD3 R65, R65, 0x100, RZ ;  /* 0x0000010041417810 */ /* 0x003fe40007ffe0ff */
[----:B------:R-:W-:Y:S01]  /*1ab0*/  IADD3 R64, R64, 0x40, RZ ;  /* 0x0000004040407810 */ /* 0x000fe20007ffe0ff */
[----:B------:R-:W-:Y:S01]  /*1ac0*/  IMAD.X R59, RZ, RZ, R59, P1 ;  /* 0x000000ffff3b7224 */ /* 0x000fe200008e063b */
[----:B------:R-:W-:Y:S01]  /*1ad0*/  IADD3 R61, R61, 0x40, RZ ;  /* 0x000000403d3d7810 */ /* 0x000fe20007ffe0ff */
[----:B------:R-:W-:Y:S05]  /*1ae0*/  @!P0 BRA `(.L_x_22043) ;  /* 0xfffff72000008947 */ /* 0x000fea000383ffff */
[----:B------:R-:W-:Y:S05]  /*1af0*/  BRA `(.L_x_22037) ;  /* 0x000009e000007947 */ /* 0x000fea0003800000 */
.L_x_22038:
        /* <DEDUP_REMOVED lines=11> */
.L_x_22048:
        /* <DEDUP_REMOVED lines=63> */
[----:B------:R-:W-:Y:S01]  /*1fa0*/  IADD3 R23, P0, R52, R66, RZ ;  /* 0x0000004234177210 */ /* 0x000fe20007f1e0ff */
[----:B------:R-:W0:Y:S04]  /*1fb0*/  LDS.128 R16, [R9] ;  /* 0x0000000009107984 */ /* 0x000e280000000c00 */
[----:B------:R-:W0:Y:S01]  /*1fc0*/  LDG.E.64.CONSTANT R20, [R36.64] ;  /* 0x0000000a24147981 */ /* 0x000e22000c1e9b00 */
[----:B------:R-:W-:Y:S01]  /*1fd0*/  IMAD.X R68, R29, 0x1, R64, P0 ;  /* 0x000000011d447824 */ /* 0x000fe200000e0640 */
[----:B------:R-:W-:-:S04]  /*1fe0*/  LEA R22, P1, R23, c[0x0][0x170], 0x2 ;  /* 0x00005c0017167a11 */ /* 0x000fc800078210ff */
[----:B------:R-:W-:-:S06]  /*1ff0*/  LEA.HI.X R23, R23, c[0x0][0x174], R68, 0x2, P1 ;  /* 0x00005d0017177a11 */ /* 0x000fcc00008f1444 */
[----:B------:R-:W2:Y:S01]  /*2000*/  LDG.E.64.CONSTANT R22, [R22.64] ;  /* 0x0000000a16167981 */ /* 0x000ea2000c1e9b00 */
[----:B0-----:R-:W-:Y:S02]  /*2010*/  FMUL.FTZ R65, R20, R18 ;  /* 0x0000001214417220 */ /* 0x001fe40000410000 */
[----:B------:R-:W-:Y:S01]  /*2020*/  FMUL.FTZ R18, R21, R19 ;  /* 0x0000001315127220 */ /* 0x000fe20000410000 */
[----:B------:R-:W-:-:S04]  /*2030*/  IADD3 R19, P0, P1, R49, R66, R48 ;  /* 0x0000004231137210 */ /* 0x000fc8000791e030 */
[----:B------:R-:W-:Y:S02]  /*2040*/  LEA R20, P2, R19, c[0x0][0x170], 0x2 ;  /* 0x00005c0013147a11 */ /* 0x000fe400078410ff */
[----:B------:R-:W-:-:S04]  /*2050*/  IADD3.X R36, R30, R64, R15, P0, P1 ;  /* 0x000000401e247210 */ /* 0x000fc800007e240f */
[----:B------:R-:W-:-:S06]  /*2060*/  LEA.HI.X R21, R19, c[0x0][0x174], R36, 0x2, P2 ;  /* 0x00005d0013157a11 */ /* 0x000fcc00010f1424 */
[----:B------:R-:W3:Y:S01]  /*2070*/  LDG.E.64.CONSTANT R20, [R20.64] ;  /* 0x0000000a14147981 */ /* 0x000ee2000c1e9b00 */
        /* <DEDUP_REMOVED lines=25> */
[-C--:B------:R-:W-:Y:S02]  /*2210*/  IADD3 R17, P0, P1, R6, R66.reuse, R13 ;  /* 0x0000004206117210 */ /* 0x080fe4000791e00d */
[----:B------:R-:W-:Y:S02]  /*2220*/  IADD3 R66, P3, P4, R7, R66, R12 ;  /* 0x0000004207427210 */ /* 0x000fe40007c7e00c */
[----:B------:R-:W-:Y:S02]  /*2230*/  LEA R20, P2, R17, c[0x0][0x170], 0x2 ;  /* 0x00005c0011147a11 */ /* 0x000fe400078410ff */
[----:B------:R-:W-:-:S04]  /*2240*/  IADD3.X R22, R34, R64, R27, P0, P1 ;  /* 0x0000004022167210 */ /* 0x000fc800007e241b */
[----:B------:R-:W-:Y:S02]  /*2250*/  LEA.HI.X R21, R17, c[0x0][0x174], R22, 0x2, P2 ;  /* 0x00005d0011157a11 */ /* 0x000fe400010f1416 */
[----:B------:R-:W-:Y:S02]  /*2260*/  IADD3.X R17, R43, R64, R28, P3, P4 ;  /* 0x000000402b117210 */ /* 0x000fe40001fe841c */
[C---:B------:R-:W-:Y:S02]  /*2270*/  LEA R22, P0, R66.reuse, c[0x0][0x170], 0x2 ;  /* 0x00005c0042167a11 */ /* 0x040fe400078010ff */
[----:B------:R-:W3:Y:S02]  /*2280*/  LDG.E.64.CONSTANT R20, [R20.64] ;  /* 0x0000000a14147981 */ /* 0x000ee4000c1e9b00 */
[----:B------:R-:W-:-:S06]  /*2290*/  LEA.HI.X R23, R66, c[0x0][0x174], R17, 0x2, P0 ;  /* 0x00005d0042177a11 */ /* 0x000fcc00000f1411 */
[----:B------:R-:W4:Y:S01]  /*22a0*/  LDG.E.64.CONSTANT R22, [R22.64] ;  /* 0x0000000a16167981 */ /* 0x000f22000c1e9b00 */
[----:B------:R-:W-:Y:S01]  /*22b0*/  ISETP.NE.AND P0, PT, R54, RZ, PT ;  /* 0x000000ff3600720c */ /* 0x000fe20003f05270 */
[----:B--2---:R-:W-:Y:S02]  /*22c0*/  FFMA.FTZ R65, R36, R18, R65 ;  /* 0x0000001224417223 */ /* 0x004fe40000010041 */
[----:B------:R-:W-:Y:S02]  /*22d0*/  FFMA.FTZ R36, R37, R19, R16 ;  /* 0x0000001325247223 */ /* 0x000fe40000010010 */
[----:B------:R-:W3:Y:S02]  /*22e0*/  LDS.128 R16, [R9+0x30] ;  /* 0x0000300009107984 */ /* 0x000ee40000000c00 */
[----:B---3--:R-:W-:Y:S02]  /*22f0*/  FFMA.FTZ R65, R20, R16, R65 ;  /* 0x0000001014417223 */ /* 0x008fe40000010041 */
[----:B------:R-:W-:-:S02]  /*2300*/  FFMA.FTZ R36, R21, R17, R36 ;  /* 0x0000001115247223 */ /* 0x000fc40000010024 */
[----:B----4-:R-:W-:Y:S02]  /*2310*/  FFMA.FTZ R18, R22, R18, R65 ;  /* 0x0000001216127223 */ /* 0x010fe40000010041 */
[----:B------:R-:W-:-:S04]  /*2320*/  FFMA.FTZ R19, R23, R19, R36 ;  /* 0x0000001317137223 */ /* 0x000fc80000010024 */
[----:B------:R-:W-:Y:S01]  /*2330*/  FADD.FTZ R37, R18, R19 ;  /* 0x0000001312257221 */ /* 0x000fe20000010000 */
[----:B------:R-:W-:Y:S05]  /*2340*/  BRA.DIV ~URZ, `(.L_x_22046) ;  /* 0x00002d527f007947 */ /* 0x000fea000b800000 */
[----:B------:R0:W1:Y:S02]  /*2350*/  SHFL.BFLY PT, R16, R37, 0x1, 0x1f ;  /* 0x0c201f0025107f89 */ /* 0x00006400000e0000 */
.L_x_22079:
        /* <DEDUP_REMOVED lines=11> */
.L_x_22045:
[----:B------:R-:W-:-:S13]  /*2410*/  ISETP.NE.AND P0, PT, R54, RZ, PT ;  /* 0x000000ff3600720c */ /* 0x000fda0003f05270 */
[----:B------:R-:W-:-:S05]  /*2420*/  @!P0 IMAD.MOV.U32 R17, RZ, RZ, -0x800001 ;  /* 0xff7fffffff118424 */ /* 0x000fca00078e00ff */
[----:B------:R0:W-:Y:S02]  /*2430*/  @!P0 STS [R60], R17 ;  /* 0x000000113c008388 */ /* 0x0001e40000000800 */
.L_x_22047:
[----:B------:R-:W-:Y:S05]  /*2440*/  BSYNC B1 ;  /* 0x0000000000017941 */ /* 0x000fea0003800000 */
.L_x_22044:
        /* <DEDUP_REMOVED lines=9> */
.L_x_22037:
[----:B------:R-:W-:Y:S05]  /*24e0*/  BSYNC B0 ;  /* 0x0000000000007941 */ /* 0x000fea0003800000 */
.L_x_22036:
[----:B------:R-:W-:Y:S05]  /*24f0*/  BRA.DIV ~URZ, `(.L_x_22049) ;  /* 0x00002c227f007947 */ /* 0x000fea000b800000 */
[----:B------:R0:W1:Y:S02]  /*2500*/  SHFL.BFLY PT, R6, R53, 0x10, 0x1f ;  /* 0x0e001f0035067f89 */ /* 0x00006400000e0000 */
.L_x_22080:
[----:B01----:R-:W-:Y:S01]  /*2510*/  FMNMX.FTZ R53, R6, R53, !PT ;  /* 0x0000003506357209 */ /* 0x003fe20007810000 */
[----:B------:R-:W-:Y:S05]  /*2520*/  BRA.DIV ~URZ, `(.L_x_22050) ;  /* 0x00002c727f007947 */ /* 0x000fea000b800000 */
[----:B------:R-:W0:Y:S02]  /*2530*/  SHFL.BFLY PT, R6, R53, 0x8, 0x1f ;  /* 0x0d001f0035067f89 */ /* 0x000e2400000e0000 */
[----:B0-----:R-:W-:-:S05]  /*2540*/  FMNMX.FTZ R6, R53, R6, !PT ;  /* 0x0000000635067209 */ /* 0x001fca0007810000 */
[----:B------:R-:W0:Y:S02]  /*2550*/  SHFL.BFLY PT, R7, R6, 0x4, 0x1f ;  /* 0x0c801f0006077f89 */ /* 0x000e2400000e0000 */
[----:B0-----:R-:W-:-:S05]  /*2560*/  FMNMX.FTZ R7, R6, R7, !PT ;  /* 0x0000000706077209 */ /* 0x001fca0007810000 */
[----:B------:R0:W1:Y:S02]  /*2570*/  SHFL.BFLY PT, R8, R7, 0x2, 0x1f ;  /* 0x0c401f0007087f89 */ /* 0x00006400000e0000 */
.L_x_22081:
        /* <DEDUP_REMOVED lines=34> */
.L_x_22055:
        /* <DEDUP_REMOVED lines=11> */
.L_x_22054:
[----:B------:R-:W-:Y:S05]  /*2850*/  BSYNC B1 ;  /* 0x0000000000017941 */ /* 0x000fea0003800000 */
.L_x_22053:
        /* <DEDUP_REMOVED lines=10> */
.L_x_22058:
        /* <DEDUP_REMOVED lines=20> */
[----:B------:R-:W3:Y:S01]  /*2a40*/  LDS R15, [R9+0xe00] ;  /* 0x000e0000090f7984 */ /* 0x000ee20000000800 */
[----:B----4-:R-:W-:-:S02]  /*2a50*/  FADD.FTZ R19, -R6, R19 ;  /* 0x0000001306137221 */ /* 0x010fc40000010100 */
[----:B------:R-:W-:Y:S02]  /*2a60*/  FMUL.FTZ R16, R17, 1.4426950216293334961 ;  /* 0x3fb8aa3b11107820 */ /* 0x000fe40000410000 */
[----:B------:R-:W4:Y:S01]  /*2a70*/  LDS R17, [R9+0x1000] ;  /* 0x0010000009117984 */ /* 0x000f220000000800 */
[C---:B-----5:R-:W-:Y:S01]  /*2a80*/  FADD.FTZ R21, -R6.reuse, R21 ;  /* 0x0000001506157221 */ /* 0x060fe20000010100 */
[----:B------:R-:W5:Y:S01]  /*2a90*/  MUFU.EX2 R14, R14 ;  /* 0x0000000e000e7308 */ /* 0x000f620000000800 */
[----:B------:R-:W-:Y:S02]  /*2aa0*/  FMUL.FTZ R18, R19, 1.4426950216293334961 ;  /* 0x3fb8aa3b13127820 */ /* 0x000fe40000410000 */
[----:B------:R-:W4:Y:S01]  /*2ab0*/  LDS R19, [R9+0x1200] ;  /* 0x0012000009137984 */ /* 0x000f220000000800 */
[----:B------:R-:W-:Y:S02]  /*2ac0*/  FMUL.FTZ R20, R21, 1.4426950216293334961 ;  /* 0x3fb8aa3b15147820 */ /* 0x000fe40000410000 */
[C---:B------:R-:W-:Y:S01]  /*2ad0*/  FADD.FTZ R23, -R6.reuse, R23 ;  /* 0x0000001706177221 */ /* 0x040fe20000010100 */
[----:B------:R-:W4:Y:S01]  /*2ae0*/  LDS R21, [R9+0x1400] ;  /* 0x0014000009157984 */ /* 0x000f220000000800 */
[----:B------:R-:W0:Y:S01]  /*2af0*/  MUFU.EX2 R16, R16 ;  /* 0x0000001000107308 */ /* 0x000e220000000800 */
[----:B------:R-:W-:-:S02]  /*2b00*/  FADD.FTZ R25, -R6, R25 ;  /* 0x0000001906197221 */ /* 0x000fc40000010100 */
[----:B------:R-:W-:Y:S01]  /*2b10*/  FMUL.FTZ R23, R23, 1.4426950216293334961 ;  /* 0x3fb8aa3b17177820 */ /* 0x000fe20000410000 */
[----:B--2---:R-:W-:Y:S01]  /*2b20*/  STS [R9+-0x400], R12 ;  /* 0xfffc000c09007388 */ /* 0x004fe20000000800 */
[----:B------:R-:W-:Y:S02]  /*2b30*/  FMUL.FTZ R25, R25, 1.4426950216293334961 ;  /* 0x3fb8aa3b19197820 */ /* 0x000fe40000410000 */
[C---:B------:R-:W-:Y:S01]  /*2b40*/  FADD.FTZ R27, -R6.reuse, R27 ;  /* 0x0000001b061b7221 */ /* 0x040fe20000010100 */
[----:B------:R-:W2:Y:S01]  /*2b50*/  MUFU.EX2 R18, R18 ;  /* 0x0000001200127308 */ /* 0x000ea20000000800 */
[----:B------:R-:W-:Y:S01]  /*2b60*/  FADD.FTZ R29, -R6, R29 ;  /* 0x0000001d061d7221 */ /* 0x000fe20000010100 */
[----:B-----5:R-:W-:Y:S01]  /*2b70*/  STS [R9+-0x200], R14 ;  /* 0xfffe000e09007388 */ /* 0x020fe20000000800 */
[----:B------:R-:W-:Y:S02]  /*2b80*/  FMUL.FTZ R27, R27, 1.4426950216293334961 ;  /* 0x3fb8aa3b1b1b7820 */ /* 0x000fe40000410000 */
[----:B------:R-:W-:-:S02]  /*2b90*/  FMUL.FTZ R29, R29, 1.4426950216293334961 ;  /* 0x3fb8aa3b1d1d7820 */ /* 0x000fc40000410000 */
[C---:B------:R-:W-:Y:S01]  /*2ba0*/  FADD.FTZ R31, -R6.reuse, R31 ;  /* 0x0000001f061f7221 */ /* 0x040fe20000010100 */
[----:B------:R-:W5:Y:S01]  /*2bb0*/  MUFU.EX2 R20, R20 ;  /* 0x0000001400147308 */ /* 0x000f620000000800 */
[C---:B0-----:R-:W-:Y:S01]  /*2bc0*/  FADD.FTZ R33, -R6.reuse, R33 ;  /* 0x0000002106217221 */ /* 0x041fe20000010100 */
[----:B------:R-:W-:Y:S01]  /*2bd0*/  STS [R9], R16 ;  /* 0x0000001009007388 */ /* 0x000fe20000000800 */
[C---:B-1----:R-:W-:Y:S02]  /*2be0*/  FADD.FTZ R13, -R6.reuse, R13 ;  /* 0x0000000d060d7221 */ /* 0x042fe40000010100 */
[----:B------:R-:W-:Y:S02]  /*2bf0*/  FMUL.FTZ R31, R31, 1.4426950216293334961 ;  /* 0x3fb8aa3b1f1f7820 */ /* 0x000fe40000410000 */
[----:B------:R-:W-:Y:S01]  /*2c00*/  FMUL.FTZ R13, R13, 1.4426950216293334961 ;  /* 0x3fb8aa3b0d0d7820 */ /* 0x000fe20000410000 */
[----:B------:R-:W0:Y:S01]  /*2c10*/  MUFU.EX2 R22, R23 ;  /* 0x0000001700167308 */ /* 0x000e220000000800 */
[----:B---3--:R-:W-:Y:S01]  /*2c20*/  FADD.FTZ R15, -R6, R15 ;  /* 0x0000000f060f7221 */ /* 0x008fe20000010100 */
[----:B--2---:R-:W-:Y:S01]  /*2c30*/  STS [R9+0x200], R18 ;  /* 0x0002001209007388 */ /* 0x004fe20000000800 */
[----:B------:R-:W-:-:S02]  /*2c40*/  FMUL.FTZ R33, R33, 1.4426950216293334961 ;  /* 0x3fb8aa3b21217820 */ /* 0x000fc40000410000 */
[----:B------:R-:W-:Y:S02]  /*2c50*/  FMUL.FTZ R15, R15, 1.4426950216293334961 ;  /* 0x3fb8aa3b0f0f7820 */ /* 0x000fe40000410000 */
[C---:B----4-:R-:W-:Y:S01]  /*2c60*/  FADD.FTZ R17, -R6.reuse, R17 ;  /* 0x0000001106117221 */ /* 0x050fe20000010100 */
[----:B------:R1:W2:Y:S01]  /*2c70*/  MUFU.EX2 R26, R13 ;  /* 0x0000000d001a7308 */ /* 0x0002a20000000800 */
[----:B-----5:R-:W-:Y:S02]  /*2c80*/  STS [R9+0x400], R20 ;  /* 0x0004001409007388 */ /* 0x020fe40000000800 */
[----:B------:R-:W-:Y:S02]  /*2c90*/  FMUL.FTZ R17, R17, 1.4426950216293334961 ;  /* 0x3fb8aa3b11117820 */ /* 0x000fe40000410000 */
[C---:B------:R-:W-:Y:S02]  /*2ca0*/  FADD.FTZ R19, -R6.reuse, R19 ;  /* 0x0000001306137221 */ /* 0x040fe40000010100 */
[----:B------:R-:W-:Y:S01]  /*2cb0*/  FADD.FTZ R21, -R6, R21 ;  /* 0x0000001506157221 */ /* 0x000fe20000010100 */
[----:B------:R-:W3:Y:S01]  /*2cc0*/  MUFU.EX2 R24, R25 ;  /* 0x0000001900187308 */ /* 0x000ee20000000800 */
[----:B-1----:R-:W-:Y:S01]  /*2cd0*/  FADD.FTZ R13, R12, R8 ;  /* 0x000000080c0d7221 */ /* 0x002fe20000010000 */
[----:B0-----:R-:W-:Y:S01]  /*2ce0*/  STS [R9+0x600], R22 ;  /* 0x0006001609007388 */ /* 0x001fe20000000800 */
[----:B------:R-:W-:-:S02]  /*2cf0*/  FMUL.FTZ R19, R19, 1.4426950216293334961 ;  /* 0x3fb8aa3b13137820 */ /* 0x000fc40000410000 */
[----:B------:R-:W-:Y:S02]  /*2d00*/  FADD.FTZ R13, R13, R14 ;  /* 0x0000000e0d0d7221 */ /* 0x000fe40000010000 */
[----:B------:R-:W-:Y:S01]  /*2d10*/  FMUL.FTZ R21, R21, 1.4426950216293334961 ;  /* 0x3fb8aa3b15157820 */ /* 0x000fe20000410000 */
[----:B------:R-:W0:Y:S01]  /*2d20*/  MUFU.EX2 R28, R27 ;  /* 0x0000001b001c7308 */ /* 0x000e220000000800 */
[----:B------:R-:W-:Y:S01]  /*2d30*/  FADD.FTZ R13, R13, R16 ;  /* 0x000000100d0d7221 */ /* 0x000fe20000010000 */
[----:B--2---:R-:W-:Y:S03]  /*2d40*/  STS [R9+0xa00], R26 ;  /* 0x000a001a09007388 */ /* 0x004fe60000000800 */
[----:B------:R-:W-:-:S03]  /*2d50*/  FADD.FTZ R13, R13, R18 ;  /* 0x000000120d0d7221 */ /* 0x000fc60000010000 */
        /* <DEDUP_REMOVED lines=30> */
.L_x_22057:
[----:B------:R-:W-:Y:S05]  /*2f40*/  BSYNC B1 ;  /* 0x0000000000017941 */ /* 0x000fea0003800000 */
.L_x_22056:
        /* <DEDUP_REMOVED lines=55> */
.L_x_22060:
[----:B------:R-:W-:Y:S05]  /*32c0*/  BSYNC B1 ;  /* 0x0000000000017941 */ /* 0x000fea0003800000 */
.L_x_22059:
        /* <DEDUP_REMOVED lines=26> */
.L_x_22052:
[----:B------:R-:W-:Y:S05]  /*3470*/  BSYNC B0 ;  /* 0x0000000000007941 */ /* 0x000fea0003800000 */
.L_x_22051:
        /* <DEDUP_REMOVED lines=36> */
.L_x_22065:
        /* <DEDUP_REMOVED lines=8> */
.L_x_22064:
[----:B------:R-:W-:Y:S05]  /*3740*/  BSYNC B1 ;  /* 0x0000000000017941 */ /* 0x000fea0003800000 */
.L_x_22063:
        /* <DEDUP_REMOVED lines=10> */
.L_x_22068:
        /* <DEDUP_REMOVED lines=52> */
.L_x_22067:
[----:B------:R-:W-:Y:S05]  /*3b30*/  BSYNC B1 ;  /* 0x0000000000017941 */ /* 0x000fea0003800000 */
.L_x_22066:
        /* <DEDUP_REMOVED lines=31> */
.L_x_22070:
[----:B------:R-:W-:Y:S05]  /*3d30*/  BSYNC B1 ;  /* 0x0000000000017941 */ /* 0x000fea0003800000 */
.L_x_22069:
        /* <DEDUP_REMOVED lines=14> */
.L_x_22062:
[----:B------:R-:W-:Y:S05]  /*3e20*/  BSYNC B0 ;  /* 0x0000000000007941 */ /* 0x000fea0003800000 */
.L_x_22061:
[----:B------:R-:W-:Y:S01]  /*3e30*/  BAR.SYNC.DEFER_BLOCKING 0x0 ;  /* 0x0000000000007b1d */ /* 0x000fe20000010000 */
[----:B------:R-:W-:-:S05]  /*3e40*/  ISETP.GE.AND P0, PT, R56, R3, PT ;  /* 0x000000033800720c */ /* 0x000fca0003f06270 */
[----:B------:R-:W-:Y:S08]  /*3e50*/  BSSY B0, `(.L_x_22071) ;  /* 0x00000b4000007945 */ /* 0x000ff00003800000 */
[----:B------:R-:W-:Y:S01]  /*3e60*/  @P0 IMAD.MOV.U32 R29, RZ, RZ, RZ ;  /* 0x000000ffff1d0224 */ /* 0x000fe200078e00ff */
[----:B------:R-:W-:Y:S01]  /*3e70*/  @P0 CS2R R34, SRZ ;  /* 0x0000000000220805 */ /* 0x000fe2000001ff00 */
[----:B------:R-:W-:Y:S01]  /*3e80*/  @P0 IMAD.MOV.U32 R32, RZ, RZ, RZ ;  /* 0x000000ffff200224 */ /* 0x000fe200078e00ff */
[----:B------:R-:W-:Y:S05]  /*3e90*/  @P0 BRA `(.L_x_22072) ;  /* 0x00000af000000947 */ /* 0x000fea0003800000 */
        /* <DEDUP_REMOVED lines=8> */
[----:B------:R-:W-:Y:S01]  /*3f20*/  IMAD.MOV.U32 R32, RZ, RZ, RZ ;  /* 0x000000ffff207224 */ /* 0x000fe200078e00ff */
[----:B------:R-:W-:Y:S01]  /*3f30*/  SHF.R.S32.HI R38, RZ, 0x1f, R38 ;  /* 0x0000001fff267819 */ /* 0x000fe20000011426 */
[----:B------:R-:W-:-:S02]  /*3f40*/  IMAD.MOV.U32 R37, RZ, RZ, R56 ;  /* 0x000000ffff257224 */ /* 0x000fc400078e0038 */
        /* <DEDUP_REMOVED lines=23> */
[----:B------:R-:W-:-:S03]  /*40c0*/  IADD3 R40, R39, 0x180, RZ ;  /* 0x0000018027287810 */ /* 0x000fc60007ffe0ff */
[----:B------:R-:W-:Y:S02]  /*40d0*/  IMAD R6, R2, c[0x0][0x1b0], RZ ;  /* 0x00006c0002067a24 */ /* 0x000fe400078e02ff */
[----:B------:R-:W-:-:S03]  /*40e0*/  IMAD.SHL.U32 R2, R56, 0x10, RZ ;  /* 0x0000001038027824 */ /* 0x000fc600078e00ff */
[----:B------:R-:W-:Y:S01]  /*40f0*/  SHF.R.S32.HI R7, RZ, 0x1f, R6 ;  /* 0x0000001fff077819 */ /* 0x000fe20000011406 */
[----:B------:R-:W-:Y:S02]  /*4100*/  IMAD R42, R9, 0x4, R2 ;  /* 0x00000004092a7824 */ /* 0x000fe400078e0202 */
.L_x_22075:
        /* <DEDUP_REMOVED lines=58> */
[----:B------:R-:W-:Y:S01]  /*44b0*/  LEA.HI.X.SX32 R20, R43, R22, 0x1, P1 ;  /* 0x000000162b147211 */ /* 0x000fe200008f0eff */
[----:B------:R0:W2:Y:S01]  /*44c0*/  LDG.E.128.CONSTANT R8, [R44.64] ;  /* 0x0000000a2c087981 */ /* 0x0000a2000c1e9d00 */
[----:B------:R-:W-:-:S02]  /*44d0*/  IADD3 R21, P1, R40, R18, RZ ;  /* 0x0000001228157210 */ /* 0x000fc40007f3e0ff */
[----:B------:R-:W-:Y:S01]  /*44e0*/  LEA.HI.X R17, R17, c[0x0][0x17c], R20, 0x2, P2 ;  /* 0x00005f0011117a11 */ /* 0x000fe200010f1414 */
[----:B------:R0:W3:Y:S01]  /*44f0*/  LDG.E.128.CONSTANT R12, [R44.64+0x200] ;  /* 0x0002000a2c0c7981 */ /* 0x0000e2000c1e9d00 */
[C---:B------:R-:W-:Y:S02]  /*4500*/  LEA R20, P2, R21.reuse, c[0x0][0x178], 0x2 ;  /* 0x00005e0015147a11 */ /* 0x040fe400078410ff */
[----:B------:R-:W-:Y:S02]  /*4510*/  LEA.HI.X.SX32 R22, R40, R22, 0x1, P1 ;  /* 0x0000001628167211 */ /* 0x000fe400008f0eff */
[----:B------:R-:W4:Y:S02]  /*4520*/  LDG.E.128.CONSTANT R16, [R16.64] ;  /* 0x0000000a10107981 */ /* 0x000f24000c1e9d00 */
[----:B------:R-:W-:-:S06]  /*4530*/  LEA.HI.X R21, R21, c[0x0][0x17c], R22, 0x2, P2 ;  /* 0x00005f0015157a11 */ /* 0x000fcc00010f1416 */
[----:B------:R-:W5:Y:S01]  /*4540*/  LDG.E.128.CONSTANT R20, [R20.64] ;  /* 0x0000000a14147981 */ /* 0x000f62000c1e9d00 */
[----:B------:R-:W-:-:S03]  /*4550*/  ISETP.NE.AND P1, PT, R24, -0x2, PT ;  /* 0xfffffffe1800780c */ /* 0x000fc60003f25270 */
[----:B------:R-:W1:Y:S10]  /*4560*/  LDS.128 R24, [R41] ;  /* 0x0000000029187984 */ /* 0x000e740000000c00 */
[----:B------:R-:W-:-:S02]  /*4570*/  @!P1 IADD3 R46, R42, 0x1, RZ ;  /* 0x000000012a2e9810 */ /* 0x000fc40007ffe0ff */
[-C--:B------:R-:W-:Y:S02]  /*4580*/  @!P1 ISETP.GE.AND P6, PT, R42, R57.reuse, PT ;  /* 0x000000392a00920c */ /* 0x080fe40003fc6270 */
[CC--:B------:R-:W-:Y:S02]  /*4590*/  @!P1 ISETP.GE.AND P2, PT, R46.reuse, R57.reuse, PT ;  /* 0x000000392e00920c */ /* 0x0c0fe40003f46270 */
[-C--:B------:R-:W-:Y:S02]  /*45a0*/  @!P1 ISETP.GE.AND P5, PT, R46, R57.reuse, PT ;  /* 0x000000392e00920c */ /* 0x080fe40003fa6270 */
[C---:B0-----:R-:W-:Y:S02]  /*45b0*/  @!P1 IADD3 R44, R42.reuse, 0x2, RZ ;  /* 0x000000022a2c9810 */ /* 0x041fe40007ffe0ff */
[----:B------:R-:W-:Y:S02]  /*45c0*/  @!P1 IADD3 R48, R42, 0x2, RZ ;  /* 0x000000022a309810 */ /* 0x000fe40007ffe0ff */
[----:B------:R-:W-:-:S02]  /*45d0*/  @!P1 ISETP.GE.AND P3, PT, R44, R57, PT ;  /* 0x000000392c00920c */ /* 0x000fc40003f66270 */
[----:B------:R-:W-:-:S04]  /*45e0*/  @!P1 IADD3 R44, R42, 0x3, RZ ;  /* 0x000000032a2c9810 */ /* 0x000fc80007ffe0ff */
[-C--:B------:R-:W-:Y:S02]  /*45f0*/  @!P1 ISETP.GE.AND P4, PT, R44, R57.reuse, PT ;  /* 0x000000392c00920c */ /* 0x080fe40003f86270 */
[----:B--2---:R-:W-:Y:S02]  /*4600*/  @!P1 FSEL R9, R9, RZ, !P2 ;  /* 0x000000ff09099208 */ /* 0x004fe40005000000 */
[----:B------:R-:W-:Y:S02]  /*4610*/  @!P1 ISETP.GE.AND P2, PT, R42, R57, PT ;  /* 0x000000392a00920c */ /* 0x000fe40003f46270 */
[----:B------:R-:W-:Y:S01]  /*4620*/  @!P1 FSEL R8, R8, RZ, !P6 ;  /* 0x000000ff08089208 */ /* 0x000fe20007000000 */
[----:B-1----:R-:W-:Y:S01]  /*4630*/  FMUL.FTZ R9, R25, R9 ;  /* 0x0000000919097220 */ /* 0x002fe20000410000 */
[----:B---3--:R-:W-:Y:S02]  /*4640*/  @!P1 FSEL R12, R12, RZ, !P2 ;  /* 0x000000ff0c0c9208 */ /* 0x008fe40005000000 */
[----:B------:R-:W-:Y:S01]  /*4650*/  @!P1 FSEL R13, R13, RZ, !P5 ;  /* 0x000000ff0d0d9208 */ /* 0x000fe20006800000 */
[----:B------:R-:W-:Y:S01]  /*4660*/  FFMA.FTZ R9, R24, R8, R9 ;  /* 0x0000000818097223 */ /* 0x000fe20000010009 */
[----:B------:R-:W-:-:S02]  /*4670*/  @!P1 ISETP.GE.AND P6, PT, R48, R57, PT ;  /* 0x000000393000920c */ /* 0x000fc40003fc6270 */
[----:B------:R-:W-:Y:S01]  /*4680*/  @!P1 ISETP.GE.AND P2, PT, R46, R57, PT ;  /* 0x000000392e00920c */ /* 0x000fe20003f46270 */
[----:B------:R-:W-:Y:S01]  /*4690*/  FMUL.FTZ R13, R25, R13 ;  /* 0x0000000d190d7220 */ /* 0x000fe20000410000 */
[CC--:B------:R-:W-:Y:S02]  /*46a0*/  @!P1 ISETP.GE.AND P5, PT, R42.reuse, R57.reuse, PT ;  /* 0x000000392a00920c */ /* 0x0c0fe40003fa6270 */
[----:B------:R-:W-:Y:S01]  /*46b0*/  @!P1 IADD3 R46, R42, 0x2, RZ ;  /* 0x000000022a2e9810 */ /* 0x000fe20007ffe0ff */
[----:B------:R-:W-:Y:S01]  /*46c0*/  FFMA.FTZ R13, R24, R12, R13 ;  /* 0x0000000c180d7223 */ /* 0x000fe2000001000d */
[----:B------:R-:W-:Y:S02]  /*46d0*/  @!P1 FSEL R10, R10, RZ, !P3 ;  /* 0x000000ff0a0a9208 */ /* 0x000fe40005800000 */
[----:B------:R-:W-:Y:S02]  /*46e0*/  @!P1 FSEL R14, R14, RZ, !P6 ;  /* 0x000000ff0e0e9208 */ /* 0x000fe40007000000 */
[----:B----4-:R-:W-:Y:S01]  /*46f0*/  @!P1 FSEL R16, R16, RZ, !P5 ;  /* 0x000000ff10109208 */ /* 0x010fe20006800000 */
[----:B------:R-:W-:Y:S01]  /*4700*/  FFMA.FTZ R10, R26, R10, R9 ;  /* 0x0000000a1a0a7223 */ /* 0x000fe20000010009 */
[-C--:B------:R-:W-:Y:S01]  /*4710*/  @!P1 ISETP.GE.AND P3, PT, R44, R57.reuse, PT ;  /* 0x000000392c00920c */ /* 0x080fe20003f66270 */
[----:B------:R-:W-:Y:S01]  /*4720*/  FFMA.FTZ R14, R26, R14, R13 ;  /* 0x0000000e1a0e7223 */ /* 0x000fe2000001000d */
[----:B------:R-:W-:-:S02]  /*4730*/  @!P1 ISETP.GE.AND P6, PT, R46, R57, PT ;  /* 0x000000392e00920c */ /* 0x000fc40003fc6270 */
[-C--:B------:R-:W-:Y:S02]  /*4740*/  @!P1 ISETP.GE.AND P5, PT, R44, R57.reuse, PT ;  /* 0x000000392c00920c */ /* 0x080fe40003fa6270 */
[----:B------:R-:W-:Y:S02]  /*4750*/  @!P1 IADD3 R44, R42, 0x1, RZ ;  /* 0x000000012a2c9810 */ /* 0x000fe40007ffe0ff */
[----:B------:R-:W-:Y:S02]  /*4760*/  @!P1 FSEL R18, R18, RZ, !P6 ;  /* 0x000000ff12129208 */ /* 0x000fe40007000000 */
[-C--:B------:R-:W-:Y:S02]  /*4770*/  @!P1 ISETP.GE.AND P6, PT, R44, R57.reuse, PT ;  /* 0x000000392c00920c */ /* 0x080fe40003fc6270 */
[----:B------:R-:W-:Y:S02]  /*4780*/  @!P1 FSEL R17, R17, RZ, !P2 ;  /* 0x000000ff11119208 */ /* 0x000fe40005000000 */
[----:B------:R-:W-:-:S02]  /*4790*/  @!P1 ISETP.GE.AND P2, PT, R42, R57, PT ;  /* 0x000000392a00920c */ /* 0x000fc40003f46270 */
[----:B-----5:R-:W-:Y:S01]  /*47a0*/  @!P1 FSEL R21, R21, RZ, !P6 ;  /* 0x000000ff15159208 */ /* 0x020fe20007000000 */
[C---:B------:R-:W-:Y:S01]  /*47b0*/  FMUL.FTZ R17, R25.reuse, R17 ;  /* 0x0000001119117220 */ /* 0x040fe20000410000 */
[----:B------:R-:W-:Y:S02]  /*47c0*/  @!P1 FSEL R20, R20, RZ, !P2 ;  /* 0x000000ff14149208 */ /* 0x000fe40005000000 */
[----:B------:R-:W-:Y:S01]  /*47d0*/  @!P1 ISETP.GE.AND P2, PT, R46, R57, PT ;  /* 0x000000392e00920c */ /* 0x000fe20003f46270 */
[----:B------:R-:W-:Y:S01]  /*47e0*/  FMUL.FTZ R21, R25, R21 ;  /* 0x0000001519157220 */ /* 0x000fe20000410000 */
[----:B------:R-:W-:Y:S01]  /*47f0*/  @!P1 IADD3 R44, R42, 0x3, RZ ;  /* 0x000000032a2c9810 */ /* 0x000fe20007ffe0ff */
[----:B------:R-:W-:Y:S01]  /*4800*/  FFMA.FTZ R17, R24, R16, R17 ;  /* 0x0000001018117223 */ /* 0x000fe20000010011 */
[----:B------:R-:W-:Y:S01]  /*4810*/  @!P1 FSEL R22, R22, RZ, !P2 ;  /* 0x000000ff16169208 */ /* 0x000fe20005000000 */
[----:B------:R-:W-:Y:S01]  /*4820*/  FFMA.FTZ R21, R24, R20, R21 ;  /* 0x0000001418157223 */ /* 0x000fe20000010015 */
[----:B------:R-:W-:Y:S01]  /*4830*/  @!P1 ISETP.GE.AND P6, PT, R44, R57, PT ;  /* 0x000000392c00920c */ /* 0x000fe20003fc6270 */
[C---:B------:R-:W-:Y:S01]  /*4840*/  FFMA.FTZ R18, R26.reuse, R18, R17 ;  /* 0x000000121a127223 */ /* 0x040fe20000010011 */
[----:B------:R-:W-:Y:S01]  /*4850*/  @!P1 FSEL R11, R11, RZ, !P4 ;  /* 0x000000ff0b0b9208 */ /* 0x000fe20006000000 */
[----:B------:R-:W-:Y:S01]  /*4860*/  FFMA.FTZ R22, R26, R22, R21 ;  /* 0x000000161a167223 */ /* 0x000fe20000010015 */
[----:B------:R-:W-:-:S02]  /*4870*/  @!P1 FSEL R15, R15, RZ, !P3 ;  /* 0x000000ff0f0f9208 */ /* 0x000fc40005800000 */
[----:B------:R-:W-:Y:S01]  /*4880*/  @!P1 FSEL R19, R19, RZ, !P5 ;  /* 0x000000ff13139208 */ /* 0x000fe20006800000 */
[----:B------:R-:W-:Y:S01]  /*4890*/  FFMA.FTZ R11, R27, R11, R10 ;  /* 0x0000000b1b0b7223 */ /* 0x000fe2000001000a */
[----:B------:R-:W-:Y:S01]  /*48a0*/  @!P1 FSEL R23, R23, RZ, !P6 ;  /* 0x000000ff17179208 */ /* 0x000fe20007000000 */
[C---:B------:R-:W-:Y:S02]  /*48b0*/  FFMA.FTZ R14, R27.reuse, R15, R14 ;  /* 0x0000000f1b0e7223 */ /* 0x040fe4000001000e */
[C---:B------:R-:W-:Y:S02]  /*48c0*/  FFMA.FTZ R19, R27.reuse, R19, R18 ;  /* 0x000000131b137223 */ /* 0x040fe40000010012 */
[----:B------:R-:W-:Y:S02]  /*48d0*/  FFMA.FTZ R22, R27, R23, R22 ;  /* 0x000000171b167223 */ /* 0x000fe40000010016 */
[----:B------:R-:W-:Y:S02]  /*48e0*/  FADD.FTZ R34, R34, R11 ;  /* 0x0000000b22227221 */ /* 0x000fe40000010000 */
[----:B------:R-:W-:-:S02]  /*48f0*/  FADD.FTZ R35, R35, R14 ;  /* 0x0000000e23237221 */ /* 0x000fc40000010000 */
[----:B------:R-:W-:Y:S02]  /*4900*/  FADD.FTZ R32, R32, R19 ;  /* 0x0000001320207221 */ /* 0x000fe40000010000 */
[----:B------:R-:W-:Y:S02]  /*4910*/  FADD.FTZ R29, R29, R22 ;  /* 0x000000161d1d7221 */ /* 0x000fe40000010000 */
.L_x_22074:
[----:B------:R-:W-:Y:S05]  /*4920*/  BSYNC B1 ;  /* 0x0000000000017941 */ /* 0x000fea0003800000 */
.L_x_22073:
[----:B------:R-:W-:Y:S02]  /*4930*/  IADD3 R30, P1, R30, 0x10, RZ ;  /* 0x000000101e1e7810 */ /* 0x000fe40007f3e0ff */
[----:B------:R-:W-:Y:S02]  /*4940*/  IADD3 R2, R2, 0x40, RZ ;  /* 0x0000004002027810 */ /* 0x000fe40007ffe0ff */
[----:B------:R-:W-:Y:S01]  /*4950*/  IADD3 R42, R42, 0x40, RZ ;  /* 0x000000402a2a7810 */ /* 0x000fe20007ffe0ff */
[----:B------:R-:W-:Y:S01]  /*4960*/  IMAD.X R31, RZ, RZ, R31, P1 ;  /* 0x000000ffff1f7224 */ /* 0x000fe200008e061f */
[----:B------:R-:W-:Y:S01]  /*4970*/  IADD3 R41, R41, 0x100, RZ ;  /* 0x0000010029297810 */ /* 0x000fe20007ffe0ff */
[----:B------:R-:W-:Y:S05]  /*4980*/  @!P0 BRA `(.L_x_22075) ;  /* 0xfffff78000008947 */ /* 0x000fea000383ffff */
.L_x_22072:
[----:B------:R-:W-:Y:S05]  /*4990*/  BSYNC B0 ;  /* 0x0000000000007941 */ /* 0x000fea0003800000 */
.L_x_22071:
[----:B------:R-:W1:Y:S01]  /*49a0*/  SHFL.BFLY PT, R3, R34, 0x2, 0x1f ;  /* 0x0c401f0022037f89 */ /* 0x000e6200000e0000 */
[----:B------:R-:W-:Y:S01]  /*49b0*/  LOP3.LUT R10, R55, 0x3, RZ, 0xc0, !PT ;  /* 0x00000003370a7812 */ /* 0x000fe200078ec0ff */
[----:B------:R-:W-:Y:S01]  /*49c0*/  BSSY B0, `(.L_x_22076) ;  /* 0x000003a000007945 */ /* 0x000fe20003800000 */
[----:B------:R-:W-:Y:S01]  /*49d0*/  SHF.R.S32.HI R12, RZ, 0x1f, R55 ;  /* 0x0000001fff0c7819 */ /* 0x000fe20000011437 */
[----:B------:R-:W2:Y:S04]  /*49e0*/  SHFL.BFLY PT, R2, R35, 0x2, 0x1f ;  /* 0x0c401f0023027f89 */ /* 0x000ea800000e0000 */
[----:B------:R-:W-:Y:S01]  /*49f0*/  BAR.SYNC.DEFER_BLOCKING 0x0 ;  /* 0x0000000000007b1d */ /* 0x000fe20000010000 */
[----:B------:R-:W-:-:S02]  /*4a00*/  ISETP.NE.AND P2, PT, R10, RZ, PT ;  /* 0x000000ff0a00720c */ /* 0x000fc40003f45270 */
[----:B------:R-:W-:Y:S02]  /*4a10*/  LOP3.LUT R10, R0, 0xffffffc0, RZ, 0xc0, !PT ;  /* 0xffffffc0000a7812 */ /* 0x000fe400078ec0ff */
[----:B------:R-:W-:Y:S01]  /*4a20*/  LEA.HI R12, R12, R55, RZ, 0x2 ;  /* 0x000000370c0c7211 */ /* 0x000fe200078f10ff */
[----:B------:R-:W3:Y:S01]  /*4a30*/  SHFL.BFLY PT, R5, R32, 0x2, 0x1f ;  /* 0x0c401f0020057f89 */ /* 0x000ee200000e0000 */
[----:B------:R-:W-:Y:S02]  /*4a40*/  ISETP.NE.OR P1, PT, R10, 0x40, P2 ;  /* 0x000000400a00780c */ /* 0x000fe40001725670 */
[----:B------:R-:W-:Y:S01]  /*4a50*/  SHF.R.S32.HI R19, RZ, 0x2, R12 ;  /* 0x00000002ff137819 */ /* 0x000fe2000001140c */
[----:B0-----:R-:W0:Y:S01]  /*4a60*/  SHFL.BFLY PT, R8, R29, 0x2, 0x1f ;  /* 0x0c401f001d087f89 */ /* 0x001e2200000e0000 */
[----:B------:R-:W-:-:S03]  /*4a70*/  ISETP.GT.OR P0, PT, R0, 0x3f, P2 ;  /* 0x0000003f0000780c */ /* 0x000fc60001704670 */
[----:B------:R-:W-:Y:S02]  /*4a80*/  IMAD R56, R56, 0x20, R19 ;  /* 0x0000002038387824 */ /* 0x000fe400078e0213 */
[----:B-1----:R-:W-:Y:S02]  /*4a90*/  FADD.FTZ R3, R3, R34 ;  /* 0x0000002203037221 */ /* 0x002fe40000010000 */
[----:B--2---:R-:W-:-:S03]  /*4aa0*/  FADD.FTZ R4, R2, R35 ;  /* 0x0000002302047221 */ /* 0x004fc60000010000 */
[----:B------:R-:W1:Y:S01]  /*4ab0*/  SHFL.BFLY PT, R2, R3, 0x1, 0x1f ;  /* 0x0c201f0003027f89 */ /* 0x000e6200000e0000 */
[----:B---3--:R-:W-:-:S03]  /*4ac0*/  FADD.FTZ R6, R5, R32 ;  /* 0x0000002005067221 */ /* 0x008fc60000010000 */
[----:B------:R-:W2:Y:S01]  /*4ad0*/  SHFL.BFLY PT, R5, R4, 0x1, 0x1f ;  /* 0x0c201f0004057f89 */ /* 0x000ea200000e0000 */
[----:B0-----:R-:W-:-:S03]  /*4ae0*/  FADD.FTZ R8, R8, R29 ;  /* 0x0000001d08087221 */ /* 0x001fc60000010000 */
[----:B------:R-:W0:Y:S04]  /*4af0*/  SHFL.BFLY PT, R7, R6, 0x1, 0x1f ;  /* 0x0c201f0006077f89 */ /* 0x000e2800000e0000 */
[----:B------:R-:W3:Y:S01]  /*4b00*/  SHFL.BFLY PT, R9, R8, 0x1, 0x1f ;  /* 0x0c201f0008097f89 */ /* 0x000ee200000e0000 */
[----:B-1----:R-:W-:Y:S01]  /*4b10*/  FADD.FTZ R11, R3, R2 ;  /* 0x00000002030b7221 */ /* 0x002fe20000010000 */
[----:B------:R-:W-:-:S04]  /*4b20*/  LOP3.LUT R3, R0, 0xffffffe0, RZ, 0xc0, !PT ;  /* 0xffffffe000037812 */ /* 0x000fc800078ec0ff */
[----:B------:R-:W-:Y:S01]  /*4b30*/  @!P1 STS [R56.X4+-0x60], R11 ;  /* 0xffffa00b38009388 */ /* 0x000fe20000004800 */
[----:B------:R-:W-:Y:S02]  /*4b40*/  ISETP.NE.OR P4, PT, R3, 0x20, P2 ;  /* 0x000000200300780c */ /* 0x000fe40001785670 */
[----:B------:R-:W-:Y:S01]  /*4b50*/  IADD3 R3, R0, 0x1f, RZ ;  /* 0x0000001f00037810 */ /* 0x000fe20007ffe0ff */
[----:B--2---:R-:W-:-:S03]  /*4b60*/  FADD.FTZ R13, R4, R5 ;  /* 0x00000005040d7221 */ /* 0x004fc60000010000 */
[----:B------:R-:W-:Y:S01]  /*4b70*/  ISETP.GT.U32.AND P3, PT, R3, 0x3e, PT ;  /* 0x0000003e0300780c */ /* 0x000fe20003f64070 */
[----:B0-----:R-:W-:Y:S01]  /*4b80*/  FADD.FTZ R15, R6, R7 ;  /* 0x00000007060f7221 */ /* 0x001fe20000010000 */
        /* <DEDUP_REMOVED lines=29> */
.L_x_22077:
[----:B0-----:R-:W-:Y:S05]  /*4d60*/  BSYNC B0 ;  /* 0x0000000000007941 */ /* 0x001fea0003800000 */
.L_x_22076:
        /* <DEDUP_REMOVED lines=43> */
.L_x_22041:
[----:B------:R-:W-:Y:S01]  /*5020*/  IMAD.MOV.U32 R18, RZ, RZ, R23 ;  /* 0x000000ffff127224 */ /* 0x000fe200078e0017 */
[----:B------:R-:W-:Y:S01]  /*5030*/  MOV R16, 0x5080 ;  /* 0x0000508000107802 */ /* 0x000fe20000000f00 */
[----:B------:R-:W-:-:S02]  /*5040*/  IMAD.MOV.U32 R19, RZ, RZ, 0x1 ;  /* 0x00000001ff137424 */ /* 0x000fc400078e00ff */
[----:B------:R-:W-:Y:S02]  /*5050*/  IMAD.MOV.U32 R20, RZ, RZ, 0x1f ;  /* 0x0000001fff147424 */ /* 0x000fe400078e00ff */
[----:B------:R-:W-:Y:S02]  /*5060*/  IMAD.MOV.U32 R21, RZ, RZ, -0x1 ;  /* 0xffffffffff157424 */ /* 0x000fe400078e00ff */
[----:B------:R-:W-:Y:S05]  /*5070*/  CALL.REL.NOINC `($__internal_413_$__cuda_sm70_shflsync_bfly_p) ;  /* 0x0000028000007944 */ /* 0x000fea0003c00000 */
[----:B-1----:R-:W-:Y:S01]  /*5080*/  IMAD.MOV.U32 R16, RZ, RZ, R18 ;  /* 0x000000ffff107224 */ /* 0x002fe200078e0012 */
[----:B0-----:R-:W-:Y:S05]  /*5090*/  BRA `(.L_x_22078) ;  /* 0xffffc92000007947 */ /* 0x001fea000383ffff */
.L_x_22046:
[----:B------:R-:W-:Y:S01]  /*50a0*/  IMAD.MOV.U32 R18, RZ, RZ, R37 ;  /* 0x000000ffff127224 */ /* 0x000fe200078e0025 */
[----:B------:R-:W-:Y:S01]  /*50b0*/  MOV R16, 0x5100 ;  /* 0x0000510000107802 */ /* 0x000fe20000000f00 */
[----:B------:R-:W-:Y:S02]  /*50c0*/  IMAD.MOV.U32 R19, RZ, RZ, 0x1 ;  /* 0x00000001ff137424 */ /* 0x000fe400078e00ff */
[----:B------:R-:W-:Y:S02]  /*50d0*/  IMAD.MOV.U32 R20, RZ, RZ, 0x1f ;  /* 0x0000001fff147424 */ /* 0x000fe400078e00ff */
[----:B------:R-:W-:Y:S02]  /*50e0*/  IMAD.MOV.U32 R21, RZ, RZ, -0x1 ;  /* 0xffffffffff157424 */ /* 0x000fe400078e00ff */
[----:B------:R-:W-:Y:S05]  /*50f0*/  CALL.REL.NOINC `($__internal_413_$__cuda_sm70_shflsync_bfly_p) ;  /* 0x0000020000007944 */ /* 0x000fea0003c00000 */
[----:B-1----:R-:W-:Y:S01]  /*5100*/  IMAD.MOV.U32 R16, RZ, RZ, R18 ;  /* 0x000000ffff107224 */ /* 0x002fe200078e0012 */
[----:B0-----:R-:W-:Y:S05]  /*5110*/  BRA `(.L_x_22079) ;  /* 0xffffd24000007947 */ /* 0x001fea000383ffff */
.L_x_22049:
        /* <DEDUP_REMOVED lines=8> */
.L_x_22050:
[----:B------:R-:W-:Y:S01]  /*51a0*/  IMAD.MOV.U32 R18, RZ, RZ, R53 ;  /* 0x000000ffff127224 */ /* 0x000fe200078e0035 */
[----:B------:R-:W-:Y:S01]  /*51b0*/  MOV R16, 0x5200 ;  /* 0x0000520000107802 */ /* 0x000fe20000000f00 */
[----:B------:R-:W-:Y:S02]  /*51c0*/  IMAD.MOV.U32 R19, RZ, RZ, 0x8 ;  /* 0x00000008ff137424 */ /* 0x000fe400078e00ff */
[----:B------:R-:W-:Y:S02]  /*51d0*/  IMAD.MOV.U32 R20, RZ, RZ, 0x1f ;  /* 0x0000001fff147424 */ /* 0x000fe400078e00ff */
[----:B------:R-:W-:Y:S02]  /*51e0*/  IMAD.MOV.U32 R21, RZ, RZ, -0x1 ;  /* 0xffffffffff157424 */ /* 0x000fe400078e00ff */
[----:B------:R-:W-:Y:S05]  /*51f0*/  CALL.REL.NOINC `($__internal_413_$__cuda_sm70_shflsync_bfly_p) ;  /* 0x0000010000007944 */ /* 0x000fea0003c00000 */
[----:B-1----:R-:W-:Y:S01]  /*5200*/  FMNMX.FTZ R7, R53, R18, !PT ;  /* 0x0000001235077209 */ /* 0x002fe20007810000 */
[----:B0-----:R-:W-:Y:S01]  /*5210*/  IMAD.MOV.U32 R19, RZ, RZ, 0x4 ;  /* 0x00000004ff137424 */ /* 0x001fe200078e00ff */
[----:B------:R-:W-:Y:S01]  /*5220*/  MOV R16, 0x5270 ;  /* 0x0000527000107802 */ /* 0x000fe20000000f00 */
[----:B------:R-:W-:-:S02]  /*5230*/  IMAD.MOV.U32 R20, RZ, RZ, 0x1f ;  /* 0x0000001fff147424 */ /* 0x000fc400078e00ff */
[----:B------:R-:W-:Y:S02]  /*5240*/  IMAD.MOV.U32 R21, RZ, RZ, -0x1 ;  /* 0xffffffffff157424 */ /* 0x000fe400078e00ff */
[----:B------:R-:W-:Y:S02]  /*5250*/  IMAD.MOV.U32 R18, RZ, RZ, R7 ;  /* 0x000000ffff127224 */ /* 0x000fe400078e0007 */
[----:B------:R-:W-:Y:S05]  /*5260*/  CALL.REL.NOINC `($__internal_413_$__cuda_sm70_shflsync_bfly_p) ;  /* 0x0000009000007944 */ /* 0x000fea0003c00000 */
[----:B-1----:R-:W-:Y:S01]  /*5270*/  FMNMX.FTZ R7, R7, R18, !PT ;  /* 0x0000001207077209 */ /* 0x002fe20007810000 */
[----:B0-----:R-:W-:Y:S01]  /*5280*/  IMAD.MOV.U32 R19, RZ, RZ, 0x2 ;  /* 0x00000002ff137424 */ /* 0x001fe200078e00ff */
[----:B------:R-:W-:Y:S01]  /*5290*/  MOV R16, 0x52e0 ;  /* 0x000052e000107802 */ /* 0x000fe20000000f00 */
[----:B------:R-:W-:Y:S02]  /*52a0*/  IMAD.MOV.U32 R20, RZ, RZ, 0x1f ;  /* 0x0000001fff147424 */ /* 0x000fe400078e00ff */
[----:B------:R-:W-:Y:S02]  /*52b0*/  IMAD.MOV.U32 R21, RZ, RZ, -0x1 ;  /* 0xffffffffff157424 */ /* 0x000fe400078e00ff */
[----:B------:R-:W-:Y:S02]  /*52c0*/  IMAD.MOV.U32 R18, RZ, RZ, R7 ;  /* 0x000000ffff127224 */ /* 0x000fe400078e0007 */
[----:B------:R-:W-:Y:S05]  /*52d0*/  CALL.REL.NOINC `($__internal_413_$__cuda_sm70_shflsync_bfly_p) ;  /* 0x0000002000007944 */ /* 0x000fea0003c00000 */
[----:B-1----:R-:W-:Y:S01]  /*52e0*/  IMAD.MOV.U32 R8, RZ, RZ, R18 ;  /* 0x000000ffff087224 */ /* 0x002fe200078e0012 */
[----:B0-----:R-:W-:Y:S05]  /*52f0*/  BRA `(.L_x_22081) ;  /* 0xffffd28000007947 */ /* 0x001fea000383ffff */
        .weak           $__internal_413_$__cuda_sm70_shflsync_bfly_p
        .type           $__internal_413_$__cuda_sm70_shflsync_bfly_p,@function
        .size           $__internal_413_$__cuda_sm70_shflsync_bfly_p,(.L_x_23580 - $__internal_413_$__cuda_sm70_shflsync_bfly_p)
$__internal_413_$__cuda_sm70_shflsync_bfly_p:
[----:B------:R-:W-:Y:S01]  /*5300*/  IMAD.MOV.U32 R17, RZ, RZ, 0x0 ;  /* 0x00000000ff117424 */ /* 0x000fe200078e00ff */
[----:B------:R-:W-:Y:S04]  /*5310*/  WARPSYNC R21 ;  /* 0x0000001500007348 */ /* 0x000fe80003800000 */
[----:B------:R0:W1:Y:S01]  /*5320*/  SHFL.BFLY PT, R18, R18, R19, R20 ;  /* 0x0c00001312127389 */ /* 0x00006200000e0014 */
[----:B------:R-:W-:Y:S05]  /*5330*/  RET.REL.NODEC R16 `(_ZN4vllm25paged_attention_v1_kernelIffLi32ELi16ELi128ELNS_18Fp8KVCacheDataTypeE0ELb1EEEvPT_PKS2_PKT0_S8_ifPKiSA_iPKfiiiSC_SC_iiiii) ;  /* 0xffffacc010007950 */ /* 0x000fea0003c3ffff */
.L_x_22082:
        /* <DEDUP_REMOVED lines=12> */
.L_x_23580:


//--------------------- .text._ZN4vllm25paged_attention_v1_kernelIffLi256ELi8ELi128ELNS_18Fp8KVCacheDataTypeE0ELb0EEEvPT_PKS2_PKT0_S8_ifPKiSA_iPKfiiiSC_SC_iiiii --------------------------
	.section	.text._ZN4vllm25paged_attention_v1_kernelIffLi256ELi8ELi128ELNS_18Fp8KVCacheDataTypeE0ELb0EEEvPT_PKS2_PKT0_S8_ifPKiSA_iPKfiiiSC_SC_iiiii,"ax",@progbits
	.sectioninfo	@"SHI_REGISTERS=255"
	.align	128
        .global         _ZN4vllm25paged_attention_v1_kernelIffLi256ELi8ELi128ELNS_18Fp8KVCacheDataTypeE0ELb0EEEvPT_PKS2_PKT0_S8_ifPKiSA_iPKfiiiSC_SC_iiiii
        .type           _ZN4vllm25paged_attention_v1_kernelIffLi256ELi8ELi128ELNS_18Fp8KVCacheDataTypeE0ELb0EEEvPT_PKS2_PKT0_S8_ifPKiSA_iPKfiiiSC_SC_iiiii,@function
        .size           _ZN4vllm25paged_attention_v1_kernelIffLi256ELi8ELi128ELNS_18Fp8KVCacheDataTypeE0ELb0EEEvPT_PKS2_PKT0_S8_ifPKiSA_iPKfiiiSC_SC_iiiii,(.L_x_23581 - _ZN4vllm25paged_attention_v1_kernelIffLi256ELi8ELi128ELNS_18Fp8KVCacheDataTypeE0ELb0EEEvPT_PKS2_PKT0_S8_ifPKiSA_iPKfiiiSC_SC_iiiii)
        .other          _ZN4vllm25paged_attention_v1_kernelIffLi256ELi8ELi128ELNS_18Fp8KVCacheDataTypeE0ELb0EEEvPT_PKS2_PKT0_S8_ifPKiSA_iPKfiiiSC_SC_iiiii,@"STO_CUDA_ENTRY STV_DEFAULT"
_ZN4vllm25paged_attention_v1_kernelIffLi256ELi8ELi128ELNS_18Fp8KVCacheDataTypeE0ELb0EEEvPT_PKS2_PKT0_S8_ifPKiSA_iPKfiiiSC_SC_iiiii:
.text._ZN4vllm25paged_attention_v1_kernelIffLi256ELi8ELi128ELNS_18Fp8KVCacheDataTypeE0ELb0EEEvPT_PKS2_PKT0_S8_ifPKiSA_iPKfiiiSC_SC_iiiii:
[----:B------:R-:W-:-:S03]  /*0000*/  IMAD.MOV.U32 R1, RZ, RZ, c[0x0][0x28] ;  /* 0x00000a00ff017624 */ /* 0x000fc600078e00ff */
[----:B------:R-:W0:Y:S01]  /*0010*/  S2UR UR6, SR_CTAID.Y ;  /* 0x00000000000679c3 */ /* 0x000e220000002600 */
[----:B------:R-:W-:Y:S01]  /*0020*/  UMOV UR7, 0x4 ;  /* 0x0000000400077882 */ /* 0x000fe20000000000 */
[----:B------:R-:W-:Y:S01]  /*0030*/  IADD3 R1, R1, -0x8, RZ ;  /* 0xfffffff801017810 */ /* 0x000fe20007ffe0ff */
[----:B------:R-:W-:Y:S02]  /*0040*/  ULDC.64 UR4, c[0x0][0x190] ;  /* 0x0000640000047ab9 */ /* 0x000fe40000000a00 */
[----:B------:R-:W-:Y:S02]  /*0050*/  ULDC.64 UR12, c[0x0][0x1a0] ;  /* 0x00006800000c7ab9 */ /* 0x000fe40000000a00 */
[----:B------:R-:W-:Y:S01]  /*0060*/  UISETP.NE.U32.AND UP0, UPT, URZ, UR12, UPT ;  /* 0x0000000c3f00728c */ /* 0x000fe2000bf05070 */
[----:B------:R-:W1:Y:S01]  /*0070*/  S2UR UR9, SR_CTAID.X ;  /* 0x00000000000979c3 */ /* 0x000e620000002500 */
[----:B------:R-:W-:Y:S02]  /*0080*/  ULDC.64 UR10, c[0x0][0x118] ;  /* 0x00004600000a7ab9 */ /* 0x000fe40000000a00 */
[----:B------:R-:W-:-:S02]  /*0090*/  UISETP.NE.AND.EX UP0, UPT, URZ, UR13, UPT, UP0 ;  /* 0x0000000d3f00728c */ /* 0x000fc4000bf05300 */
[----:B0-----:R-:W-:-:S06]  /*00a0*/  UIMAD.WIDE UR4, UR6, UR7, UR4 ;  /* 0x00000007060472a5 */ /* 0x001fcc000f8e0204 */
[----:B------:R-:W-:Y:S02]  /*00b0*/  IMAD.U32 R2, RZ, RZ, UR4 ;  /* 0x00000004ff027e24 */ /* 0x000fe4000f8e00ff */
[----:B------:R-:W-:-:S05]  /*00c0*/  IMAD.U32 R3, RZ, RZ, UR5 ;  /* 0x00000005ff037e24 */ /* 0x000fca000f8e00ff */
[----:B------:R0:W2:Y:S01]  /*00d0*/  LDG.E.CONSTANT R10, [R2.64] ;  /* 0x0000000a020a7981 */ /* 0x0000a2000c1e9900 */
[----:B------:R-:W-:Y:S01]  /*00e0*/  ULDC.64 UR4, c[0x0][0x1a0] ;  /* 0x0000680000047ab9 */ /* 0x000fe20000000a00 */
[----:B------:R-:W-:Y:S01]  /*00f0*/  PLOP3.LUT P0, PT, PT, PT, UP0, 0x80, 0x0 ;  /* 0x000000000000781c */ /* 0x000fe20003f0f008 */
        /* <DEDUP_REMOVED lines=58> */
[----:B------:R-:W-:-:S03]  /*04a0*/  SHF.R.S32.HI R5, RZ, 0x5, R2 ;  /* 0x00000005ff057819 */ /* 0x000fc60000011402 */
[----:B------:R-:W-:Y:S01]  /*04b0*/  IMAD.MOV.U32 R13, RZ, RZ, R3 ;  /* 0x000000ffff0d7224 */ /* 0x000fe200078e0003 */
[----:B------:R-:W-:Y:S02]  /*04c0*/  LEA.HI R3, R0, R11, RZ, 0x2 ;  /* 0x0000000b00037211 */ /* 0x000fe400078f10ff */
[----:B------:R-:W-:Y:S01]  /*04d0*/  LOP3.LUT R0, R2, 0xffffffe0, RZ, 0xc0, !PT ;  /* 0xffffffe002007812 */ /* 0x000fe200078ec0ff */
[----:B------:R-:W-:Y:S01]  /*04e0*/  @!P3 IMAD.MOV R13, RZ, RZ, -R13 ;  /* 0x000000ffff0db224 */ /* 0x000fe200078e0a0d */
[----:B------:R-:W-:Y:S02]  /*04f0*/  @!P2 LOP3.LUT R13, RZ, R6, RZ, 0x33, !PT ;  /* 0x00000006ff0da212 */ /* 0x000fe400078e33ff */
[----:B------:R-:W-:Y:S01]  /*0500*/  SHF.R.S32.HI R146, RZ, 0x2, R3 ;  /* 0x00000002ff927819 */ /* 0x000fe20000011403 */
[C---:B------:R-:W-:Y:S02]  /*0510*/  IMAD.IADD R2, R11.reuse, 0x1, -R0 ;  /* 0x000000010b027824 */ /* 0x040fe400078e0a00 */
[----:B------:R0:W-:Y:S01]  /*0520*/  STL [R1], R13 ;  /* 0x0000000d01007387 */ /* 0x0001e20000100800 */
[----:B--2---:R-:W1:Y:S08]  /*0530*/  R2UR UR8, R10 ;  /* 0x000000000a0873c2 */ /* 0x004e7000000e0000 */
[----:B---3--:R2:W3:Y:S01]  /*0540*/  @P0 R2UR UR4, R4 ;  /* 0x00000000040403c2 */ /* 0x0084e200000e0000 */
[----:B------:R-:W-:Y:S01]  /*0550*/  ISETP.GT.AND P0, PT, R11, 0xff, PT ;  /* 0x000000ff0b00780c */ /* 0x000fe20003f04270 */
[----:B-1----:R-:W-:Y:S01]  /*0560*/  UIADD3 UR5, UR8, 0x7, URZ ;  /* 0x0000000708057890 */ /* 0x002fe2000fffe03f */
[----:B--2---:R-:W-:-:S03]  /*0570*/  LOP3.LUT R4, R3, 0xfffffffc, RZ, 0xc0, !PT ;  /* 0xfffffffc03047812 */ /* 0x004fc600078ec0ff */
[----:B------:R-:W-:Y:S02]  /*0580*/  USHF.R.S32.HI UR7, URZ, 0x1f, UR5 ;  /* 0x0000001f3f077899 */ /* 0x000fe40008011405 */
[----:B------:R-:W-:Y:S02]  /*0590*/  IMAD.IADD R0, R11, 0x1, -R4 ;  /* 0x000000010b007824 */ /* 0x000fe400078e0a04 */
[----:B------:R-:W-:-:S04]  /*05a0*/  ULEA.HI UR7, UR7, UR5, URZ, 0x3 ;  /* 0x0000000507077291 */ /* 0x000fc8000f8f183f */
[----:B------:R-:W-:Y:S01]  /*05b0*/  USHF.R.S32.HI UR7, URZ, 0x3, UR7 ;  /* 0x000000033f077899 */ /* 0x000fe20008011407 */
[----:B------:R-:W-:Y:S06]  /*05c0*/  @P0 BRA `(.L_x_22084) ;  /* 0x000003f000000947 */ /* 0x000fec0003800000 */
[----:B0-----:R-:W0:Y:S01]  /*05d0*/  S2R R4, SR_CTAID.Y ;  /* 0x0000000000047919 */ /* 0x001e220000002600 */
[C---:B------:R-:W-:Y:S01]  /*05e0*/  IMNMX R3, R146.reuse, 0x20, !PT ;  /* 0x0000002092037817 */ /* 0x040fe20007800200 */
        /* <DEDUP_REMOVED lines=12> */
[----:B------:R-:W-:Y:S02]  /*06b0*/  IMAD.SHL.U32 R3, R146, 0x4, RZ ;  /* 0x0000000492037824 */ /* 0x000fe400078e00ff */
[----:B------:R-:W-:Y:S02]  /*06c0*/  IMAD.MOV.U32 R7, RZ, RZ, R146 ;  /* 0x000000ffff077224 */ /* 0x000fe400078e0092 */
[C-C-:B------:R-:W-:Y:S02]  /*06d0*/  IMAD.IADD R6, R0.reuse, 0x1, R3.reuse ;  /* 0x0000000100067824 */ /* 0x140fe400078e0203 */
[----:B------:R-:W-:-:S03]  /*06e0*/  IMAD R8, R0, 0x100, R3 ;  /* 0x0000010000087824 */ /* 0x000fc600078e0203 */
[----:B------:R-:W-:Y:S02]  /*06f0*/  IADD3 R12, P0, P2, R6, R4, R5 ;  /* 0x00000004060c7210 */ /* 0x000fe40007a1e005 */
[----:B------:R-:W-:Y:S02]  /*0700*/  SHF.R.S32.HI R6, RZ, 0x1f, R6 ;  /* 0x0000001fff067819 */ /* 0x000fe40000011406 */
[----:B------:R-:W-:Y:S02]  /*0710*/  LEA R11, P3, R12, c[0x0][0x168], 0x2 ;  /* 0x00005a000c0b7a11 */ /* 0x000fe400078610ff */
[----:B------:R-:W-:Y:S01]  /*0720*/  IADD3.X R13, R6, R9, R10, P0, P2 ;  /* 0x00000009060d7210 */ /* 0x000fe200007e440a */
[----:B------:R-:W-:-:S03]  /*0730*/  IMAD.MOV.U32 R6, RZ, RZ, R2 ;  /* 0x000000ffff067224 */ /* 0x000fc600078e0002 */
[----:B------:R-:W-:-:S05]  /*0740*/  LEA.HI.X R12, R12, c[0x0][0x16c], R13, 0x2, P3 ;  /* 0x00005b000c0c7a11 */ /* 0x000fca00018f140d */
.L_x_22087:
        /* <DEDUP_REMOVED lines=11> */
.L_x_22086:
[----:B------:R-:W-:Y:S05]  /*0800*/  BSYNC B1 ;  /* 0x0000000000017941 */ /* 0x000fea0003800000 */
.L_x_22085:
[----:B------:R-:W-:Y:S05]  /*0810*/  @!P1 BRA `(.L_x_22084) ;  /* 0x000001a000009947 */ /* 0x000fea0003800000 */
[----:B------:R-:W-:Y:S01]  /*0820*/  IADD3 R5, P0, R4, R5, RZ ;  /* 0x0000000504057210 */ /* 0x000fe20007f1e0ff */
[C---:B------:R-:W-:Y:S01]  /*0830*/  IMAD.SHL.U32 R3, R7.reuse, 0x4, RZ ;  /* 0x0000000407037824 */ /* 0x040fe200078e00ff */
[----:B------:R-:W-:-:S03]  /*0840*/  IADD3 R4, R7, -0x80, RZ ;  /* 0xffffff8007047810 */ /* 0x000fc60007ffe0ff */
[----:B------:R-:W-:Y:S01]  /*0850*/  IMAD.X R10, R9, 0x1, R10, P0 ;  /* 0x00000001090a7824 */ /* 0x000fe200000e060a */
[C---:B------:R-:W-:Y:S01]  /*0860*/  LEA R9, P0, R5.reuse, c[0x0][0x168], 0x2 ;  /* 0x00005a0005097a11 */ /* 0x040fe200078010ff */
[C-C-:B------:R-:W-:Y:S02]  /*0870*/  IMAD R2, R0.reuse, 0x100, R3.reuse ;  /* 0x0000010000027824 */ /* 0x140fe400078e0203 */
[----:B------:R-:W-:Y:S01]  /*0880*/  IMAD.IADD R7, R0, 0x1, R3 ;  /* 0x0000000100077824 */ /* 0x000fe200078e0203 */
[----:B------:R-:W-:Y:S02]  /*0890*/  LEA.HI.X R14, R5, c[0x0][0x16c], R10, 0x2, P0 ;  /* 0x00005b00050e7a11 */ /* 0x000fe400000f140a */
[----:B------:R-:W-:Y:S02]  /*08a0*/  IADD3 R5, R2, 0x100, RZ ;  /* 0x0000010002057810 */ /* 0x000fe40007ffe0ff */
.L_x_22088:
[----:B------:R-:W-:Y:S02]  /*08b0*/  IMAD.MOV.U32 R2, RZ, RZ, R9 ;  /* 0x000000ffff027224 */ /* 0x000fe400078e0009 */
[----:B------:R-:W-:-:S04]  /*08c0*/  IMAD.MOV.U32 R3, RZ, RZ, R14 ;  /* 0x000000ffff037224 */ /* 0x000fc800078e000e */
[----:B------:R-:W-:-:S05]  /*08d0*/  IMAD.WIDE R2, R7, 0x4, R2 ;  /* 0x0000000407027825 */ /* 0x000fca00078e0202 */
[----:B------:R-:W2:Y:S04]  /*08e0*/  LDG.E.CONSTANT R6, [R2.64] ;  /* 0x0000000a02067981 */ /* 0x000ea8000c1e9900 */
[----:B------:R-:W4:Y:S04]  /*08f0*/  LDG.E.CONSTANT R8, [R2.64+0x200] ;  /* 0x0002000a02087981 */ /* 0x000f28000c1e9900 */
[----:B------:R-:W5:Y:S04]  /*0900*/  LDG.E.CONSTANT R10, [R2.64+0x400] ;  /* 0x0004000a020a7981 */ /* 0x000f68000c1e9900 */
[----:B---3--:R-:W3:Y:S01]  /*0910*/  LDG.E.CONSTANT R12, [R2.64+0x600] ;  /* 0x0006000a020c7981 */ /* 0x008ee2000c1e9900 */
[----:B------:R-:W-:-:S02]  /*0920*/  IADD3 R4, R4, 0x80, RZ ;  /* 0x0000008004047810 */ /* 0x000fc40007ffe0ff */
[----:B------:R-:W-:Y:S02]  /*0930*/  IADD3 R9, P1, R9, 0x800, RZ ;  /* 0x0000080009097810 */ /* 0x000fe40007f3e0ff */
[----:B------:R-:W-:-:S03]  /*0940*/  ISETP.GE.AND P0, PT, R4, -0x40, PT ;  /* 0xffffffc00400780c */ /* 0x000fc60003f06270 */
[----:B------:R-:W-:Y:S01]  /*0950*/  IMAD.X R14, RZ, RZ, R14, P1 ;  /* 0x000000ffff0e7224 */ /* 0x000fe200008e060e */
[----:B--2---:R-:W-:Y:S04]  /*0960*/  STS [R5+-0x100], R6 ;  /* 0xffff000605007388 */ /* 0x004fe80000000800 */
[----:B----4-:R-:W-:Y:S04]  /*0970*/  STS [R5+-0x80], R8 ;  /* 0xffff800805007388 */ /* 0x010fe80000000800 */
[----:B-----5:R-:W-:Y:S04]  /*0980*/  STS [R5], R10 ;  /* 0x0000000a05007388 */ /* 0x020fe80000000800 */
[----:B---3--:R0:W-:Y:S02]  /*0990*/  STS [R5+0x80], R12 ;  /* 0x0000800c05007388 */ /* 0x0081e40000000800 */
[----:B0-----:R-:W-:Y:S01]  /*09a0*/  IADD3 R5, R5, 0x200, RZ ;  /* 0x0000020005057810 */ /* 0x001fe20007ffe0ff */
[----:B------:R-:W-:Y:S05]  /*09b0*/  @!P0 BRA `(.L_x_22088) ;  /* 0xfffffef000008947 */ /* 0x000fea000383ffff */
.L_x_22084:
[----:B0-----:R-:W-:Y:S05]  /*09c0*/  BSYNC B0 ;  /* 0x0000000000007941 */ /* 0x001fea0003800000 */
.L_x_22083:
[----:B------:R-:W0:Y:S01]  /*09d0*/  S2R R2, SR_TID.X ;  /* 0x0000000000027919 */ /* 0x000e220000002100 */
[----:B------:R-:W-:Y:S01]  /*09e0*/  ULDC UR5, c[0x0][0x198] ;  /* 0x0000660000057ab9 */ /* 0x000fe20000000800 */
[----:B------:R-:W-:Y:S01]  /*09f0*/  BSSY B0, `(.L_x_22089) ;  /* 0x0000605000007945 */ /* 0x000fe20003800000 */
[----:B------:R-:W-:Y:S01]  /*0a00*/  UIMAD UR5, UR6, UR5, URZ ;  /* 0x00000005060572a4 */ /* 0x000fe2000f8e023f */
[----:B------:R-:W-:Y:S03]  /*0a10*/  BAR.SYNC.DEFER_BLOCKING 0x0 ;  /* 0x0000000000007b1d */ /* 0x000fe60000010000 */
[----:B------:R-:W-:Y:S01]  /*0a20*/  USHF.R.S32.HI UR9, URZ, 0x1f, UR5 ;  /* 0x0000001f3f097899 */ /* 0x000fe20008011405 */
[----:B0-----:R-:W-:-:S04]  /*0a30*/  SHF.R.S32.HI R235, RZ, 0x1f, R2 ;  /* 0x0000001fffeb7819 */ /* 0x001fc80000011402 */
[----:B------:R-:W-:Y:S01]  /*0a40*/  LEA.HI R235, R235, R2, RZ, 0x5 ;  /* 0x00000002ebeb7211 */ /* 0x000fe200078f28ff */
[----:B------:R-:W-:-:S03]  /*0a50*/  IMAD.MOV.U32 R2, RZ, RZ, -0x800001 ;  /* 0xff7fffffff027424 */ /* 0x000fc600078e00ff */
[----:B------:R-:W-:-:S04]  /*0a60*/  SHF.R.S32.HI R235, RZ, 0x5, R235 ;  /* 0x00000005ffeb7819 */ /* 0x000fc800000114eb */
[----:B------:R-:W-:-:S13]  /*0a70*/  ISETP.GE.AND P0, PT, R235, UR7, PT ;  /* 0x00000007eb007c0c */ /* 0x000fda000bf06270 */
[----:B------:R-:W-:Y:S05]  /*0a80*/  @P0 BRA `(.L_x_22090) ;  /* 0x00005fb000000947 */ /* 0x000fea0003800000 */
[----:B------:R-:W2:Y:S01]  /*0a90*/  LDL R75, [R1] ;  /* 0x00000000014b7983 */ /* 0x000ea20000100800 */
[C---:B------:R-:W-:Y:S02]  /*0aa0*/  IADD3 R145, R0.reuse, 0x4, RZ ;  /* 0x0000000400917810 */ /* 0x040fe40007ffe0ff */
[----:B------:R-:W-:Y:S02]  /*0ab0*/  SHF.R.S32.HI R3, RZ, 0x1f, R146 ;  /* 0x0000001fff037819 */ /* 0x000fe40000011492 */
[C---:B------:R-:W-:Y:S02]  /*0ac0*/  IADD3 R143, R0.reuse, 0x8, RZ ;  /* 0x00000008008f7810 */ /* 0x040fe40007ffe0ff */
[C---:B------:R-:W-:Y:S02]  /*0ad0*/  IADD3 R141, R0.reuse, 0xc, RZ ;  /* 0x0000000c008d7810 */ /* 0x040fe40007ffe0ff */
[----:B------:R-:W-:Y:S02]  /*0ae0*/  SHF.R.S32.HI R60, RZ, 0x1f, R145 ;  /* 0x0000001fff3c7819 */ /* 0x000fe40000011491 */
[----:B------:R-:W-:-:S02]  /*0af0*/  IADD3 R139, R0, 0x10, RZ ;  /* 0x00000010008b7810 */ /* 0x000fc40007ffe0ff */
[----:B------:R-:W-:Y:S02]  /*0b00*/  LEA.HI R3, R3, R146, RZ, 0x3 ;  /* 0x0000009203037211 */ /* 0x000fe400078f18ff */
[----:B------:R-:W-:Y:S02]  /*0b10*/  SHF.R.S32.HI R2, RZ, 0x1f, R143 ;  /* 0x0000001fff027819 */ /* 0x000fe4000001148f */
[----:B------:R-:W-:Y:S02]  /*0b20*/  SHF.R.S32.HI R4, RZ, 0x1f, R141 ;  /* 0x0000001fff047819 */ /* 0x000fe4000001148d */
[----:B------:R-:W-:Y:S02]  /*0b30*/  LEA.HI R60, R60, R145, RZ, 0x2 ;  /* 0x000000913c3c7211 */ /* 0x000fe400078f10ff */
[----:B------:R-:W-:Y:S02]  /*0b40*/  SHF.R.S32.HI R62, RZ, 0x1f, R139 ;  /* 0x0000001fff3e7819 */ /* 0x000fe4000001148b */
[----:B------:R-:W-:Y:S01]  /*0b50*/  LOP3.LUT R3, R3, 0xfffffff8, RZ, 0xc0, !PT ;  /* 0xfffffff803037812 */ /* 0x000fe200078ec0ff */
[----:B------:R-:W-:Y:S01]  /*0b60*/  IMAD.SHL.U32 R144, R60, 0x8, RZ ;  /* 0x000000083c907824 */ /* 0x000fe200078e00ff */
[----:B------:R-:W-:-:S02]  /*0b70*/  LEA.HI R2, R2, R143, RZ, 0x2 ;  /* 0x0000008f02027211 */ /* 0x000fc400078f10ff */
[----:B------:R-:W-:Y:S01]  /*0b80*/  LEA.HI R61, R4, R141, RZ, 0x2 ;  /* 0x0000008d043d7211 */ /* 0x000fe200078f10ff */
[----:B------:R-:W-:Y:S01]  /*0b90*/  IMAD.IADD R146, R146, 0x1, -R3 ;  /* 0x0000000192927824 */ /* 0x000fe200078e0a03 */
[----:B------:R-:W-:Y:S01]  /*0ba0*/  LOP3.LUT R4, R60, 0xfffffffc, RZ, 0xc0, !PT ;  /* 0xfffffffc3c047812 */ /* 0x000fe200078ec0ff */
[----:B------:R-:W-:Y:S01]  /*0bb0*/  IMAD.SHL.U32 R142, R2, 0x8, RZ ;  /* 0x00000008028e7824 */ /* 0x000fe200078e00ff */
[----:B------:R-:W-:Y:S01]  /*0bc0*/  LEA.HI R62, R62, R139, RZ, 0x2 ;  /* 0x0000008b3e3e7211 */ /* 0x000fe200078f10ff */
[----:B------:R-:W-:Y:S01]  /*0bd0*/  IMAD.SHL.U32 R140, R61, 0x8, RZ ;  /* 0x000000083d8c7824 */ /* 0x000fe200078e00ff */
[----:B------:R-:W-:Y:S01]  /*0be0*/  IADD3 R135, R0, 0x18, RZ ;  /* 0x0000001800877810 */ /* 0x000fe20007ffe0ff */
[----:B------:R-:W-:Y:S01]  /*0bf0*/  IMAD.IADD R145, R145, 0x1, -R4 ;  /* 0x0000000191917824 */ /* 0x000fe200078e0a04 */
[----:B------:R-:W-:Y:S01]  /*0c00*/  LOP3.LUT R6, R2, 0xfffffffc, RZ, 0xc0, !PT ;  /* 0xfffffffc02067812 */ /* 0x000fe200078ec0ff */
[----:B------:R-:W-:Y:S01]  /*0c10*/  IMAD.SHL.U32 R138, R62, 0x8, RZ ;  /* 0x000000083e8a7824 */ /* 0x000fe200078e00ff */
[----:B------:R-:W-:-:S02]  /*0c20*/  IADD3 R3, R0, 0x1c, RZ ;  /* 0x0000001c00037810 */ /* 0x000fc40007ffe0ff */
[----:B------:R-:W-:Y:S01]  /*0c30*/  LOP3.LUT R4, R62, 0xfffffffc, RZ, 0xc0, !PT ;  /* 0xfffffffc3e047812 */ /* 0x000fe200078ec0ff */
[----:B------:R-:W-:Y:S01]  /*0c40*/  IMAD.IADD R143, R143, 0x1, -R6 ;  /* 0x000000018f8f7824 */ /* 0x000fe200078e0a06 */
[----:B------:R-:W-:Y:S02]  /*0c50*/  SHF.R.S32.HI R64, RZ, 0x1f, R135 ;  /* 0x0000001fff407819 */ /* 0x000fe40000011487 */
[----:B------:R-:W-:Y:S01]  /*0c60*/  IADD3 R137, R0, 0x14, RZ ;  /* 0x0000001400897810 */ /* 0x000fe20007ffe0ff */
[----:B------:R-:W-:Y:S01]  /*0c70*/  IMAD.IADD R139, R139, 0x1, -R4 ;  /* 0x000000018b8b7824 */ /* 0x000fe200078e0a04 */
[----:B------:R-:W-:Y:S02]  /*0c80*/  SHF.R.S32.HI R6, RZ, 0x1f, R3 ;  /* 0x0000001fff067819 */ /* 0x000fe40000011403 */
[----:B------:R-:W-:Y:S02]  /*0c90*/  LEA.HI R64, R64, R135, RZ, 0x2 ;  /* 0x0000008740407211 */ /* 0x000fe400078f10ff */
[----:B------:R-:W-:-:S02]  /*0ca0*/  SHF.R.S32.HI R4, RZ, 0x1f, R137 ;  /* 0x0000001fff047819 */ /* 0x000fc40000011489 */
[----:B------:R-:W-:Y:S02]  /*0cb0*/  LEA.HI R65, R6, R3, RZ, 0x2 ;  /* 0x0000000306417211 */ /* 0x000fe400078f10ff */
[----:B------:R-:W-:Y:S02]  /*0cc0*/  LOP3.LUT R8, R61, 0xfffffffc, RZ, 0xc0, !PT ;  /* 0xfffffffc3d087812 */ /* 0x000fe400078ec0ff */
[----:B------:R-:W-:Y:S02]  /*0cd0*/  IADD3 R5, R0, 0x20, RZ ;  /* 0x0000002000057810 */ /* 0x000fe40007ffe0ff */
[----:B------:R-:W-:Y:S01]  /*0ce0*/  LOP3.LUT R6, R64, 0xfffffffc, RZ, 0xc0, !PT ;  /* 0xfffffffc40067812 */ /* 0x000fe200078ec0ff */
[----:B------:R-:W-:Y:S01]  /*0cf0*/  IMAD.IADD R141, R141, 0x1, -R8 ;  /* 0x000000018d8d7824 */ /* 0x000fe200078e0a08 */
[----:B------:R-:W-:Y:S01]  /*0d00*/  LEA.HI R63, R4, R137, RZ, 0x2 ;  /* 0x00000089043f7211 */ /* 0x000fe200078f10ff */
[----:B------:R-:W-:Y:S01]  /*0d10*/  IMAD.SHL.U32 R64, R64, 0x8, RZ ;  /* 0x0000000840407824 */ /* 0x000fe200078e00ff */
[----:B------:R-:W-:Y:S01]  /*0d20*/  SHF.R.S32.HI R66, RZ, 0x1f, R5 ;  /* 0x0000001fff427819 */ /* 0x000fe20000011405 */
[----:B------:R-:W-:Y:S01]  /*0d30*/  IMAD.IADD R135, R135, 0x1, -R6 ;  /* 0x0000000187877824 */ /* 0x000fe200078e0a06 */
[C---:B------:R-:W-:Y:S01]  /*0d40*/  LOP3.LUT R4, R63.reuse, 0xfffffffc, RZ, 0xc0, !PT ;  /* 0xfffffffc3f047812 */ /* 0x040fe200078ec0ff */
[----:B------:R-:W-:Y:S01]  /*0d50*/  IMAD.SHL.U32 R136, R63, 0x8, RZ ;  /* 0x000000083f887824 */ /* 0x000fe200078e00ff */
[C---:B------:R-:W-:Y:S01]  /*0d60*/  LOP3.LUT R8, R65.reuse, 0xfffffffc, RZ, 0xc0, !PT ;  /* 0xfffffffc41087812 */ /* 0x040fe200078ec0ff */
[----:B------:R-:W-:Y:S01]  /*0d70*/  IMAD.SHL.U32 R65, R65, 0x8, RZ ;  /* 0x0000000841417824 */ /* 0x000fe200078e00ff */
[C---:B------:R-:W-:Y:S01]  /*0d80*/  IADD3 R6, R0.reuse, 0x24, RZ ;  /* 0x0000002400067810 */ /* 0x040fe20007ffe0ff */
[----:B------:R-:W-:Y:S01]  /*0d90*/  IMAD.IADD R137, R137, 0x1, -R4 ;  /* 0x0000000189897824 */ /* 0x000fe200078e0a04 */
[----:B------:R-:W-:Y:S01]  /*0da0*/  IADD3 R7, R0, 0x28, RZ ;  /* 0x0000002800077810 */ /* 0x000fe20007ffe0ff */
[----:B------:R-:W-:Y:S01]  /*0db0*/  IMAD.IADD R3, R3, 0x1, -R8 ;  /* 0x0000000103037824 */ /* 0x000fe200078e0a08 */
[----:B------:R-:W-:-:S02]  /*0dc0*/  LEA.HI R66, R66, R5, RZ, 0x2 ;  /* 0x0000000542427211 */ /* 0x000fc400078f10ff */
[----:B------:R-:W-:Y:S02]  /*0dd0*/  IADD3 R9, R0, 0x2c, RZ ;  /* 0x0000002c00097810 */ /* 0x000fe40007ffe0ff */
[----:B------:R-:W-:Y:S02]  /*0de0*/  SHF.R.S32.HI R67, RZ, 0x1f, R6 ;  /* 0x0000001fff437819 */ /* 0x000fe40000011406 */
[----:B------:R-:W-:Y:S02]  /*0df0*/  SHF.R.S32.HI R68, RZ, 0x1f, R7 ;  /* 0x0000001fff447819 */ /* 0x000fe40000011407 */
[C---:B------:R-:W-:Y:S01]  /*0e00*/  LOP3.LUT R4, R66.reuse, 0xfffffffc, RZ, 0xc0, !PT ;  /* 0xfffffffc42047812 */ /* 0x040fe200078ec0ff */
[----:B------:R-:W-:Y:S01]  /*0e10*/  IMAD.SHL.U32 R66, R66, 0x8, RZ ;  /* 0x0000000842427824 */ /* 0x000fe200078e00ff */
[----:B------:R-:W-:Y:S02]  /*0e20*/  SHF.R.S32.HI R8, RZ, 0x1f, R9 ;  /* 0x0000001fff087819 */ /* 0x000fe40000011409 */
[----:B------:R-:W-:Y:S01]  /*0e30*/  IADD3 R11, R0, 0x30, RZ ;  /* 0x00000030000b7810 */ /* 0x000fe20007ffe0ff */
[----:B------:R-:W-:Y:S01]  /*0e40*/  IMAD.IADD R4, R5, 0x1, -R4 ;  /* 0x0000000105047824 */ /* 0x000fe200078e0a04 */
[----:B------:R-:W-:-:S02]  /*0e50*/  LEA.HI R67, R67, R6, RZ, 0x2 ;  /* 0x0000000643437211 */ /* 0x000fc400078f10ff */
[----:B------:R-:W-:Y:S02]  /*0e60*/  LEA.HI R68, R68, R7, RZ, 0x2 ;  /* 0x0000000744447211 */ /* 0x000fe400078f10ff */
[----:B------:R-:W-:Y:S02]  /*0e70*/  LEA.HI R69, R8, R9, RZ, 0x2 ;  /* 0x0000000908457211 */ /* 0x000fe400078f10ff */
[----:B------:R-:W-:Y:S02]  /*0e80*/  SHF.R.S32.HI R70, RZ, 0x1f, R11 ;  /* 0x0000001fff467819 */ /* 0x000fe4000001140b */
[C---:B------:R-:W-:Y:S01]  /*0e90*/  LOP3.LUT R5, R67.reuse, 0xfffffffc, RZ, 0xc0, !PT ;  /* 0xfffffffc43057812 */ /* 0x040fe200078ec0ff */
[----:B------:R-:W-:Y:S01]  /*0ea0*/  IMAD.SHL.U32 R67, R67, 0x8, RZ ;  /* 0x0000000843437824 */ /* 0x000fe200078e00ff */
[C---:B------:R-:W-:Y:S01]  /*0eb0*/  LOP3.LUT R8, R68.reuse, 0xfffffffc, RZ, 0xc0, !PT ;  /* 0xfffffffc44087812 */ /* 0x040fe200078ec0ff */
[----:B------:R-:W-:Y:S01]  /*0ec0*/  IMAD.SHL.U32 R68, R68, 0x8, RZ ;  /* 0x0000000844447824 */ /* 0x000fe200078e00ff */
[----:B------:R-:W-:Y:S01]  /*0ed0*/  LOP3.LUT R10, R69, 0xfffffffc, RZ, 0xc0, !PT ;  /* 0xfffffffc450a7812 */ /* 0x000fe200078ec0ff */
[----:B------:R-:W-:Y:S01]  /*0ee0*/  IMAD.IADD R5, R6, 0x1, -R5 ;  /* 0x0000000106057824 */ /* 0x000fe200078e0a05 */
[----:B------:R-:W-:Y:S01]  /*0ef0*/  LEA.HI R70, R70, R11, RZ, 0x2 ;  /* 0x0000000b46467211 */ /* 0x000fe200078f10ff */
        /* <DEDUP_REMOVED lines=9> */
[----:B------:R-:W-:-:S02]  /*0f90*/  SHF.R.S32.HI R10, RZ, 0x1f, R9 ;  /* 0x0000001fff0a7819 */ /* 0x000fc40000011409 */
[----:B------:R-:W-:Y:S02]  /*0fa0*/  SHF.R.S32.HI R11, RZ, 0x1f, R12 ;  /* 0x0000001fff0b7819 */ /* 0x000fe4000001140c */
[----:B------:R-:W-:Y:S02]  /*0fb0*/  SHF.R.S32.HI R14, RZ, 0x1f, R13 ;  /* 0x0000001fff0e7819 */ /* 0x000fe4000001140d */
[----:B------:R-:W-:Y:S02]  /*0fc0*/  IADD3 R15, R0, 0x40, RZ ;  /* 0x00000040000f7810 */ /* 0x000fe40007ffe0ff */
[----:B------:R-:W-:Y:S02]  /*0fd0*/  LEA.HI R71, R10, R9, RZ, 0x2 ;  /* 0x000000090a477211 */ /* 0x000fe400078f10ff */
[----:B------:R-:W-:Y:S02]  /*0fe0*/  LEA.HI R72, R11, R12, RZ, 0x2 ;  /* 0x0000000c0b487211 */ /* 0x000fe400078f10ff */
[----:B------:R-:W-:-:S02]  /*0ff0*/  LEA.HI R73, R14, R13, RZ, 0x2 ;  /* 0x0000000d0e497211 */ /* 0x000fc400078f10ff */
[----:B------:R-:W-:Y:S01]  /*1000*/  SHF.R.S32.HI R76, RZ, 0x1f, R15 ;  /* 0x0000001fff4c7819 */ /* 0x000fe2000001140f */
[C---:B------:R-:W-:Y:S01]  /*1010*/  IMAD.SHL.U32 R2, R72.reuse, 0x8, RZ ;  /* 0x0000000848027824 */ /* 0x040fe200078e00ff */
[----:B------:R-:W-:Y:S01]  /*1020*/  LOP3.LUT R10, R71, 0xfffffffc, RZ, 0xc0, !PT ;  /* 0xfffffffc470a7812 */ /* 0x000fe200078ec0ff */
[----:B------:R-:W-:Y:S01]  /*1030*/  IMAD.SHL.U32 R60, R73, 0x8, RZ ;  /* 0x00000008493c7824 */ /* 0x000fe200078e00ff */
        /* <DEDUP_REMOVED lines=8> */
[C---:B------:R-:W-:Y:S01]  /*10c0*/  LOP3.LUT R12, R76.reuse, 0xfffffffc, RZ, 0xc0, !PT ;  /* 0xfffffffc4c0c7812 */ /* 0x040fe200078ec0ff */
[----:B------:R-:W-:Y:S01]  /*10d0*/  IMAD.SHL.U32 R61, R76, 0x8, RZ ;  /* 0x000000084c3d7824 */ /* 0x000fe200078e00ff */
[----:B------:R-:W-:-:S02]  /*10e0*/  IADD3 R13, R0, 0x44, RZ ;  /* 0x00000044000d7810 */ /* 0x000fc40007ffe0ff */
[C---:B------:R-:W-:Y:S01]  /*10f0*/  IADD3 R17, R0.reuse, 0x4c, RZ ;  /* 0x0000004c00117810 */ /* 0x040fe20007ffe0ff */
[----:B------:R-:W-:Y:S01]  /*1100*/  IMAD.IADD R12, R15, 0x1, -R12 ;  /* 0x000000010f0c7824 */ /* 0x000fe200078e0a0c */
[----:B------:R-:W-:Y:S02]  /*1110*/  SHF.R.S32.HI R14, RZ, 0x1f, R13 ;  /* 0x0000001fff0e7819 */ /* 0x000fe4000001140d */
[----:B------:R-:W-:Y:S02]  /*1120*/  SHF.R.S32.HI R15, RZ, 0x1f, R16 ;  /* 0x0000001fff0f7819 */ /* 0x000fe40000011410 */
[----:B------:R-:W-:Y:S02]  /*1130*/  SHF.R.S32.HI R18, RZ, 0x1f, R17 ;  /* 0x0000001fff127819 */ /* 0x000fe40000011411 */
[----:B------:R-:W-:Y:S02]  /*1140*/  IADD3 R19, R0, 0x50, RZ ;  /* 0x0000005000137810 */ /* 0x000fe40007ffe0ff */
[----:B------:R-:W-:-:S02]  /*1150*/  LEA.HI R77, R14, R13, RZ, 0x2 ;  /* 0x0000000d0e4d7211 */ /* 0x000fc400078f10ff */
[----:B------:R-:W-:Y:S02]  /*1160*/  LEA.HI R78, R15, R16, RZ, 0x2 ;  /* 0x000000100f4e7211 */ /* 0x000fe400078f10ff */
[----:B------:R-:W-:Y:S01]  /*1170*/  LEA.HI R79, R18, R17, RZ, 0x2 ;  /* 0x00000011124f7211 */ /* 0x000fe200078f10ff */
[C---:B------:R-:W-:Y:S01]  /*1180*/  IMAD.SHL.U32 R62, R77.reuse, 0x8, RZ ;  /* 0x000000084d3e7824 */ /* 0x040fe200078e00ff */
[----:B------:R-:W-:Y:S01]  /*1190*/  SHF.R.S32.HI R80, RZ, 0x1f, R19 ;  /* 0x0000001fff507819 */ /* 0x000fe20000011413 */
[C---:B------:R-:W-:Y:S01]  /*11a0*/  IMAD.SHL.U32 R63, R78.reuse, 0x8, RZ ;  /* 0x000000084e3f7824 */ /* 0x040fe200078e00ff */
        /* <DEDUP_REMOVED lines=12> */
[----:B------:R-:W-:Y:S02]  /*1270*/  SHF.R.S32.HI R18, RZ, 0x1f, R17 ;  /* 0x0000001fff127819 */ /* 0x000fe40000011411 */
[----:B------:R-:W-:Y:S02]  /*1280*/  SHF.R.S32.HI R19, RZ, 0x1f, R20 ;  /* 0x0000001fff137819 */ /* 0x000fe40000011414 */
[----:B------:R-:W-:Y:S02]  /*1290*/  SHF.R.S32.HI R22, RZ, 0x1f, R21 ;  /* 0x0000001fff167819 */ /* 0x000fe40000011415 */
[----:B------:R-:W-:-:S02]  /*12a0*/  IADD3 R23, R0, 0x60, RZ ;  /* 0x0000006000177810 */ /* 0x000fc40007ffe0ff */
[----:B------:R-:W-:Y:S02]  /*12b0*/  LEA.HI R81, R18, R17, RZ, 0x2 ;  /* 0x0000001112517211 */ /* 0x000fe400078f10ff */
[----:B------:R-:W-:Y:S02]  /*12c0*/  LEA.HI R82, R19, R20, RZ, 0x2 ;  /* 0x0000001413527211 */ /* 0x000fe400078f10ff */
[----:B------:R-:W-:Y:S02]  /*12d0*/  LEA.HI R83, R22, R21, RZ, 0x2 ;  /* 0x0000001516537211 */ /* 0x000fe400078f10ff */
        /* <DEDUP_REMOVED lines=10> */
[----:B------:R-:W-:Y:S02]  /*1380*/  LOP3.LUT R20, R84, 0xfffffffc, RZ, 0xc0, !PT ;  /* 0xfffffffc54147812 */ /* 0x000fe400078ec0ff */
[C---:B------:R-:W-:Y:S02]  /*1390*/  IADD3 R21, R0.reuse, 0x64, RZ ;  /* 0x0000006400157810 */ /* 0x040fe40007ffe0ff */
        /* <DEDUP_REMOVED lines=8> */
[----:B------:R-:W-:Y:S01]  /*1420*/  LEA.HI R87, R26, R25, RZ, 0x2 ;  /* 0x000000191a577211 */ /* 0x000fe200078f10ff */
[C---:B------:R-:W-:Y:S01]  /*1430*/  IMAD.SHL.U32 R107, R85.reuse, 0x8, RZ ;  /* 0x00000008556b7824 */ /* 0x040fe200078e00ff */
[----:B------:R-:W-:Y:S01]  /*1440*/  SHF.R.S32.HI R88, RZ, 0x1f, R27 ;  /* 0x0000001fff587819 */ /* 0x000fe2000001141b */
[C---:B------:R-:W-:Y:S01]  /*1450*/  IMAD.SHL.U32 R108, R86.reuse, 0x8, RZ ;  /* 0x00000008566c7824 */ /* 0x040fe200078e00ff */
        /* <DEDUP_REMOVED lines=62> */
[----:B------:R-:W-:Y:S01]  /*1840*/  SHF.R.S32.HI R34, RZ, 0x1f, R33 ;  /* 0x0000001fff227819 */ /* 0x000fe20000011421 */
[----:B--2---:R-:W-:Y:S01]  /*1850*/  IMAD R75, R75, c[0x0][0x1b0], RZ ;  /* 0x00006c004b4b7a24 */ /* 0x004fe200078e02ff */
[----:B------:R-:W-:-:S02]  /*1860*/  SHF.R.S32.HI R35, RZ, 0x1f, R36 ;  /* 0x0000001fff237819 */ /* 0x000fc40000011424 */
        /* <DEDUP_REMOVED lines=121> */
[----:B------:R-:W-:Y:S02]  /*2000*/  LEA.HI R151, R54, R53, RZ, 0x2 ;  /* 0x0000003536977211 */ /* 0x000fe400078f10ff */
[----:B------:R-:W-:Y:S02]  /*2010*/  LEA.HI R152, R55, R56, RZ, 0x2 ;  /* 0x0000003837987211 */ /* 0x000fe400078f10ff */
[----:B------:R-:W-:Y:S02]  /*2020*/  LEA.HI R153, R58, R57, RZ, 0x2 ;  /* 0x000000393a997211 */ /* 0x000fe400078f10ff */
[----:B------:R-:W-:-:S02]  /*2030*/  IADD3 R59, R0, 0xf0, RZ ;  /* 0x000000f0003b7810 */ /* 0x000fc40007ffe0ff */
[C---:B------:R-:W-:Y:S01]  /*2040*/  LOP3.LUT R54, R151.reuse, 0xfffffffc, RZ, 0xc0, !PT ;  /* 0xfffffffc97367812 */ /* 0x040fe200078ec0ff */
[----:B------:R-:W-:Y:S01]  /*2050*/  IMAD.SHL.U32 R151, R151, 0x8, RZ ;  /* 0x0000000897977824 */ /* 0x000fe200078e00ff */
[C---:B------:R-:W-:Y:S01]  /*2060*/  LOP3.LUT R55, R152.reuse, 0xfffffffc, RZ, 0xc0, !PT ;  /* 0xfffffffc98377812 */ /* 0x040fe200078ec0ff */
[----:B------:R-:W-:Y:S01]  /*2070*/  IMAD.SHL.U32 R152, R152, 0x8, RZ ;  /* 0x0000000898987824 */ /* 0x000fe200078e00ff */
        /* <DEDUP_REMOVED lines=8> */
[----:B------:R-:W-:-:S02]  /*2100*/  IADD3 R57, R0, 0xf4, RZ ;  /* 0x000000f400397810 */ /* 0x000fc40007ffe0ff */
[----:B------:R-:W-:Y:S02]  /*2110*/  SHF.R.S32.HI R74, RZ, 0x1f, R101 ;  /* 0x0000001fff4a7819 */ /* 0x000fe40000011465 */
[----:B------:R-:W-:Y:S02]  /*2120*/  IADD3 R103, R0, 0xfc, RZ ;  /* 0x000000fc00677810 */ /* 0x000fe40007ffe0ff */
[----:B------:R-:W-:Y:S02]  /*2130*/  SHF.R.S32.HI R58, RZ, 0x1f, R57 ;  /* 0x0000001fff3a7819 */ /* 0x000fe40000011439 */
[----:B------:R-:W-:Y:S01]  /*2140*/  LEA.HI R156, R74, R101, RZ, 0x2 ;  /* 0x000000654a9c7211 */ /* 0x000fe200078f10ff */
[----:B------:R-:W-:Y:S01]  /*2150*/  IMAD.SHL.U32 R74, R146, 0x4, RZ ;  /* 0x00000004924a7824 */ /* 0x000fe200078e00ff */
[----:B------:R-:W-:Y:S02]  /*2160*/  SHF.R.S32.HI R102, RZ, 0x1f, R103 ;  /* 0x0000001fff667819 */ /* 0x000fe40000011467 */
[----:B------:R-:W-:-:S02]  /*2170*/  LEA.HI R155, R58, R57, RZ, 0x2 ;  /* 0x000000393a9b7211 */ /* 0x000fc400078f10ff */
[----:B------:R-:W-:Y:S02]  /*2180*/  LEA.HI R157, R102, R103, RZ, 0x2 ;  /* 0x00000067669d7211 */ /* 0x000fe400078f10ff */
[----:B------:R-:W-:Y:S02]  /*2190*/  SHF.R.S32.HI R106, RZ, 0x1f, R74 ;  /* 0x0000001fff6a7819 */ /* 0x000fe4000001144a */
[C---:B------:R-:W-:Y:S01]  /*21a0*/  LOP3.LUT R58, R155.reuse, 0xfffffffc, RZ, 0xc0, !PT ;  /* 0xfffffffc9b3a7812 */ /* 0x040fe200078ec0ff */
[----:B------:R-:W-:Y:S01]  /*21b0*/  IMAD.SHL.U32 R155, R155, 0x8, RZ ;  /* 0x000000089b9b7824 */ /* 0x000fe200078e00ff */
[----:B------:R-:W-:Y:S02]  /*21c0*/  IADD3 R74, P0, R75, R74, RZ ;  /* 0x0000004a4b4a7210 */ /* 0x000fe40007f1e0ff */
[----:B------:R-:W-:Y:S01]  /*21d0*/  LOP3.LUT R56, R154, 0xfffffffc, RZ, 0xc0, !PT ;  /* 0xfffffffc9a387812 */ /* 0x000fe200078ec0ff */
[----:B------:R-:W-:Y:S01]  /*21e0*/  IMAD.IADD R57, R57, 0x1, -R58 ;  /* 0x0000000139397824 */ /* 0x000fe200078e0a3a */
[----:B------:R-:W-:Y:S01]  /*21f0*/  LOP3.LUT R102, R156, 0xfffffffc, RZ, 0xc0, !PT ;  /* 0xfffffffc9c667812 */ /* 0x000fe200078ec0ff */
[----:B------:R-:W-:Y:S01]  /*2200*/  IMAD.SHL.U32 R154, R154, 0x8, RZ ;  /* 0x000000089a9a7824 */ /* 0x000fe200078e00ff */
[----:B------:R-:W-:Y:S01]  /*2210*/  LOP3.LUT R104, R157, 0xfffffffc, RZ, 0xc0, !PT ;  /* 0xfffffffc9d687812 */ /* 0x000fe200078ec0ff */
[----:B------:R-:W-:Y:S01]  /*2220*/  IMAD.IADD R56, R59, 0x1, -R56 ;  /* 0x000000013b387824 */ /* 0x000fe200078e0a38 */
[----:B------:R-:W-:Y:S01]  /*2230*/  LEA.HI.X.SX32 R75, R75, R106, 0x1, P0 ;  /* 0x0000006a4b4b7211 */ /* 0x000fe200000f0eff */
[----:B------:R-:W-:Y:S01]  /*2240*/  IMAD.IADD R58, R101, 0x1, -R102 ;  /* 0x00000001653a7824 */ /* 0x000fe200078e0a66 */
[----:B---3--:R-:W-:Y:S01]  /*2250*/  FSETP.NEU.FTZ.AND P0, PT, RZ, UR4, PT ;  /* 0x00000004ff007c0b */ /* 0x008fe2000bf1d000 */
[----:B------:R-:W-:Y:S01]  /*2260*/  IMAD.IADD R59, R103, 0x1, -R104 ;  /* 0x00000001673b7824 */ /* 0x000fe200078e0a68 */
[----:B------:R-:W-:Y:S01]  /*2270*/  SHF.R.S32.HI R101, RZ, 0x1f, R0 ;  /* 0x0000001fff657819 */ /* 0x000fe20000011400 */
        /* <DEDUP_REMOVED lines=18> */
[----:B------:R-:W-:Y:S02]  /*23a0*/  SHF.R.S32.HI R2, RZ, 0x1f, R144 ;  /* 0x0000001fff027819 */ /* 0x000fe40000011490 */
        /* <DEDUP_REMOVED lines=180> */
[----:B------:R-:W-:-:S05]  /*2ef0*/  IMAD.MOV.U32 R134, RZ, RZ, R235 ;  /* 0x000000ffff867224 */ /* 0x000fca00078e00eb */
.L_x_22097:
        /* <DEDUP_REMOVED lines=9> */
[----:B------:R-:W-:Y:S01]  /*2f90*/  SHF.R.S32.HI R66, RZ, 0x1f, R143 ;  /* 0x0000001fff427819 */ /* 0x000fe2000001148f */
[----:B------:R-:W-:Y:S01]  /*2fa0*/  IMAD.SHL.U32 R241, R0, 0x100, RZ ;  /* 0x0000010000f17824 */ /* 0x000fe200078e00ff */
[----:B--2---:R-:W-:Y:S01]  /*2fb0*/  SHF.R.S32.HI R60, RZ, 0x1f, R61 ;  /* 0x0000001fff3c7819 */ /* 0x004fe2000001143d */
[----:B------:R-:W-:-:S04]  /*2fc0*/  IMAD.WIDE.U32 R110, R61, c[0x0][0x1ac], R74 ;  /* 0x00006b003d6e7a25 */ /* 0x000fc800078e004a */
[----:B------:R-:W-:-:S04]  /*2fd0*/  IMAD R60, R60, c[0x0][0x1ac], RZ ;  /* 0x00006b003c3c7a24 */ /* 0x000fc800078e02ff */
[----:B------:R-:W-:Y:S01]  /*2fe0*/  IMAD R60, R61, R63, R60 ;  /* 0x0000003f3d3c7224 */ /* 0x000fe200078e023c */
[----:B------:R-:W-:Y:S02]  /*2ff0*/  SHF.R.S32.HI R63, RZ, 0x1f, R144 ;  /* 0x0000001fff3f7819 */ /* 0x000fe40000011490 */
[----:B------:R-:W-:Y:S01]  /*3000*/  IADD3 R61, P0, P1, R144, R110, R145 ;  /* 0x0000006e903d7210 */ /* 0x000fe2000791e091 */
[----:B------:R-:W-:-:S03]  /*3010*/  IMAD.IADD R111, R111, 0x1, R60 ;  /* 0x000000016f6f7824 */ /* 0x000fc600078e023c */
[----:B------:R-:W-:Y:S02]  /*3020*/  LEA R60, P2, R61, c[0x0][0x170], 0x2 ;  /* 0x00005c003d3c7a11 */ /* 0x000fe400078410ff */
[----:B------:R-:W-:Y:S02]  /*3030*/  IADD3.X R62, R63, R111, R64, P0, P1 ;  /* 0x0000006f3f3e7210 */ /* 0x000fe400007e2440 */
[----:B------:R-:W-:Y:S02]  /*3040*/  SHF.R.S32.HI R64, RZ, 0x1f, R0 ;  /* 0x0000001fff407819 */ /* 0x000fe40000011400 */
[----:B------:R-:W-:Y:S02]  /*3050*/  IADD3 R63, P0, R0, R110, RZ ;  /* 0x0000006e003f7210 */ /* 0x000fe40007f1e0ff */
[----:B------:R-:W-:Y:S02]  /*3060*/  LEA.HI.X R61, R61, c[0x0][0x174], R62, 0x2, P2 ;  /* 0x00005d003d3d7a11 */ /* 0x000fe400010f143e */
[----:B------:R-:W-:Y:S01]  /*3070*/  LEA R62, P1, R63, c[0x0][0x170], 0x2 ;  /* 0x00005c003f3e7a11 */ /* 0x000fe200078210ff */
[----:B------:R-:W-:-:S02]  /*3080*/  IMAD.X R64, R64, 0x1, R111, P0 ;  /* 0x0000000140407824 */ /* 0x000fc400000e066f */
[----:B------:R0:W2:Y:S03]  /*3090*/  LDG.E.CONSTANT R68, [R60.64] ;  /* 0x0000000a3c447981 */ /* 0x0000a6000c1e9900 */
[----:B------:R-:W-:-:S05]  /*30a0*/  LEA.HI.X R63, R63, c[0x0][0x174], R64, 0x2, P1 ;  /* 0x00005d003f3f7a11 */ /* 0x000fca00008f1440 */
[----:B------:R1:W3:Y:S01]  /*30b0*/  LDG.E.CONSTANT R69, [R62.64] ;  /* 0x0000000a3e457981 */ /* 0x0002e2000c1e9900 */
[----:B0-----:R-:W-:-:S04]  /*30c0*/  IADD3 R61, P0, P1, R142, R110, R143 ;  /* 0x0000006e8e3d7210 */ /* 0x001fc8000791e08f */
[----:B------:R-:W-:Y:S02]  /*30d0*/  LEA R60, P2, R61, c[0x0][0x170], 0x2 ;  /* 0x00005c003d3c7a11 */ /* 0x000fe400078410ff */
[----:B-1----:R-:W-:Y:S02]  /*30e0*/  IADD3.X R62, R65, R111, R66, P0, P1 ;  /* 0x0000006f413e7210 */ /* 0x002fe400007e2442 */
[----:B------:R-:W-:Y:S02]  /*30f0*/  SHF.R.S32.HI R65, RZ, 0x1f, R140 ;  /* 0x0000001fff417819 */ /* 0x000fe4000001148c */
[--C-:B------:R-:W-:Y:S02]  /*3100*/  SHF.R.S32.HI R66, RZ, 0x1f, R141.reuse ;  /* 0x0000001fff427819 */ /* 0x100fe4000001148d */
[----:B------:R-:W-:Y:S02]  /*3110*/  IADD3 R63, P0, P1, R140, R110, R141 ;  /* 0x0000006e8c3f7210 */ /* 0x000fe4000791e08d */
[----:B------:R-:W-:-:S02]  /*3120*/  LEA.HI.X R61, R61, c[0x0][0x174], R62, 0x2, P2 ;  /* 0x00005d003d3d7a11 */ /* 0x000fc400010f143e */
[----:B------:R-:W-:Y:S02]  /*3130*/  LEA R62, P2, R63, c[0x0][0x170], 0x2 ;  /* 0x00005c003f3e7a11 */ /* 0x000fe400078410ff */
[----:B------:R-:W-:Y:S01]  /*3140*/  IADD3.X R64, R65, R111, R66, P0, P1 ;  /* 0x0000006f41407210 */ /* 0x000fe200007e2442 */
[----:B------:R0:W4:Y:S03]  /*3150*/  LDG.E.CONSTANT R70, [R60.64] ;  /* 0x0000000a3c467981 */ /* 0x000126000c1e9900 */
[----:B------:R-:W-:Y:S02]  /*3160*/  LEA.HI.X R63, R63, c[0x0][0x174], R64, 0x2, P2 ;  /* 0x00005d003f3f7a11 */ /* 0x000fe400010f1440 */
[----:B------:R-:W-:-:S03]  /*3170*/  SHF.R.S32.HI R65, RZ, 0x1f, R138 ;  /* 0x0000001fff417819 */ /* 0x000fc6000001148a */
[----:B------:R1:W5:Y:S01]  /*3180*/  LDG.E.CONSTANT R71, [R62.64] ;  /* 0x0000000a3e477981 */ /* 0x000362000c1e9900 */
[--C-:B------:R-:W-:Y:S02]  /*3190*/  SHF.R.S32.HI R66, RZ, 0x1f, R139.reuse ;  /* 0x0000001fff427819 */ /* 0x100fe4000001148b */
[----:B0-----:R-:W-:-:S04]  /*31a0*/  IADD3 R61, P0, P1, R138, R110, R139 ;  /* 0x0000006e8a3d7210 */ /* 0x001fc8000791e08b */
[----:B------:R-:W-:Y:S02]  /*31b0*/  LEA R60, P2, R61, c[0x0][0x170], 0x2 ;  /* 0x00005c003d3c7a11 */ /* 0x000fe400078410ff */
[----:B-1----:R-:W-:Y:S02]  /*31c0*/  IADD3.X R62, R65, R111, R66, P0, P1 ;  /* 0x0000006f413e7210 */ /* 0x002fe400007e2442 */
[----:B------:R-:W2:Y:S02]  /*31d0*/  LDS.128 R64, [R241] ;  /* 0x00000000f1407984 */ /* 0x000ea40000000c00 */
[----:B------:R-:W-:-:S05]  /*31e0*/  LEA.HI.X R61, R61, c[0x0][0x174], R62, 0x2, P2 ;  /* 0x00005d003d3d7a11 */ /* 0x000fca00010f143e */
[----:B------:R0:W5:Y:S04]  /*31f0*/  LDG.E.CONSTANT R235, [R60.64] ;  /* 0x0000000a3ceb7981 */ /* 0x000168000c1e9900 */
[----:B0-----:R-:W0:Y:S01]  /*3200*/  LDS.128 R60, [R241+0x10] ;  /* 0x00001000f13c7984 */ /* 0x001e220000000c00 */
[----:B------:R-:W-:Y:S02]  /*3210*/  SHF.R.S32.HI R236, RZ, 0x1f, R136 ;  /* 0x0000001fffec7819 */ /* 0x000fe40000011488 */
[----:B------:R-:W-:Y:S02]  /*3220*/  SHF.R.S32.HI R237, RZ, 0x1f, R137 ;  /* 0x0000001fffed7819 */ /* 0x000fe40000011489 */
[----:B------:R-:W-:Y:S02]  /*3230*/  SHF.R.S32.HI R238, RZ, 0x1f, R5 ;  /* 0x0000001fffee7819 */ /* 0x000fe40000011405 */
[----:B------:R-:W-:-:S02]  /*3240*/  SHF.R.S32.HI R239, RZ, 0x1f, R80 ;  /* 0x0000001fffef7819 */ /* 0x000fc40000011450 */
[----:B------:R-:W-:Y:S01]  /*3250*/  SHF.R.S32.HI R242, RZ, 0x1f, R8 ;  /* 0x0000001ffff27819 */ /* 0x000fe20000011408 */
[----:B--2---:R-:W-:-:S04]  /*3260*/  FMUL.FTZ R65, R68, R65 ;  /* 0x0000004144417220 */ /* 0x004fc80000410000 */
[----:B---3--:R-:W-:Y:S01]  /*3270*/  FFMA.FTZ R64, R64, R69, R65 ;  /* 0x0000004540407223 */ /* 0x008fe20000010041 */
[----:B------:R-:W-:-:S03]  /*3280*/  IADD3 R65, P0, P1, R136, R110, R137 ;  /* 0x0000006e88417210 */ /* 0x000fc6000791e089 */
[----:B----4-:R-:W-:Y:S01]  /*3290*/  FFMA.FTZ R64, R70, R66, R64 ;  /* 0x0000004246407223 */ /* 0x010fe20000010040 */
[----:B------:R-:W-:-:S03]  /*32a0*/  IADD3.X R66, R236, R111, R237, P0, P1 ;  /* 0x0000006fec427210 */ /* 0x000fc600007e24ed */
[----:B-----5:R-:W-:Y:S01]  /*32b0*/  FFMA.FTZ R67, R71, R67, R64 ;  /* 0x0000004347437223 */ /* 0x020fe20000010040 */
[----:B------:R-:W-:-:S04]  /*32c0*/  LEA R64, P2, R65, c[0x0][0x170], 0x2 ;  /* 0x00005c0041407a11 */ /* 0x000fc800078410ff */
[----:B------:R-:W-:Y:S02]  /*32d0*/  LEA.HI.X R65, R65, c[0x0][0x174], R66, 0x2, P2 ;  /* 0x00005d0041417a11 */ /* 0x000fe400010f1442 */
[----:B------:R-:W-:Y:S02]  /*32e0*/  SHF.R.S32.HI R236, RZ, 0x1f, R72 ;  /* 0x0000001fffec7819 */ /* 0x000fe40000011448 */
[--C-:B------:R-:W-:Y:S01]  /*32f0*/  SHF.R.S32.HI R237, RZ, 0x1f, R135.reuse ;  /* 0x0000001fffed7819 */ /* 0x100fe20000011487 */
[----:B------:R1:W2:Y:S02]  /*3300*/  LDG.E.CONSTANT R71, [R64.64] ;  /* 0x0000000a40477981 */ /* 0x0002a4000c1e9900 */
[----:B-1----:R-:W-:Y:S01]  /*3310*/  IADD3 R65, P0, P1, R72, R110, R135 ;  /* 0x0000006e48417210 */ /* 0x002fe2000791e087 */
[----:B0-----:R-:W-:-:S03]  /*3320*/  FFMA.FTZ R60, R60, R235, R67 ;  /* 0x000000eb3c3c7223 */ /* 0x001fc60000010043 */
[-C--:B------:R-:W-:Y:S02]  /*3330*/  IADD3.X R66, R236, R111.reuse, R237, P0, P1 ;  /* 0x0000006fec427210 */ /* 0x080fe400007e24ed */
[----:B------:R-:W-:Y:S02]  /*3340*/  SHF.R.S32.HI R236, RZ, 0x1f, R73 ;  /* 0x0000001fffec7819 */ /* 0x000fe40000011449 */
[--C-:B------:R-:W-:Y:S02]  /*3350*/  SHF.R.S32.HI R237, RZ, 0x1f, R3.reuse ;  /* 0x0000001fffed7819 */ /* 0x100fe40000011403 */
[----:B------:R-:W-:Y:S02]  /*3360*/  IADD3 R67, P0, P1, R73, R110, R3 ;  /* 0x0000006e49437210 */ /* 0x000fe4000791e003 */
[----:B------:R-:W-:Y:S02]  /*3370*/  LEA R64, P2, R65, c[0x0][0x170], 0x2 ;  /* 0x00005c0041407a11 */ /* 0x000fe400078410ff */
[----:B------:R-:W-:-:S02]  /*3380*/  IADD3.X R68, R236, R111, R237, P0, P1 ;  /* 0x0000006fec447210 */ /* 0x000fc400007e24ed */
[----:B------:R-:W-:Y:S02]  /*3390*/  SHF.R.S32.HI R237, RZ, 0x1f, R4 ;  /* 0x0000001fffed7819 */ /* 0x000fe40000011404 */
[----:B------:R-:W-:Y:S02]  /*33a0*/  LEA.HI.X R65, R65, c[0x0][0x174], R66, 0x2, P2 ;  /* 0x00005d0041417a11 */ /* 0x000fe400010f1442 */
[----:B------:R-:W-:Y:S02]  /*33b0*/  SHF.R.S32.HI R236, RZ, 0x1f, R76 ;  /* 0x0000001fffec7819 */ /* 0x000fe4000001144c */
[----:B------:R-:W-:Y:S02]  /*33c0*/  IADD3 R69, P0, P1, R76, R110, R4 ;  /* 0x0000006e4c457210 */ /* 0x000fe4000791e004 */
[----:B------:R-:W-:Y:S02]  /*33d0*/  LEA R66, P2, R67, c[0x0][0x170], 0x2 ;  /* 0x00005c0043427a11 */ /* 0x000fe400078410ff */
[----:B------:R-:W-:-:S02]  /*33e0*/  IADD3.X R70, R236, R111, R237, P0, P1 ;  /* 0x0000006fec467210 */ /* 0x000fc400007e24ed */
[----:B------:R-:W-:Y:S01]  /*33f0*/  LEA.HI.X R67, R67, c[0x0][0x174], R68, 0x2, P2 ;  /* 0x00005d0043437a11 */ /* 0x000fe200010f1444 */
[----:B------:R0:W3:Y:S04]  /*3400*/  LDG.E.CONSTANT R237, [R64.64] ;  /* 0x0000000a40ed7981 */ /* 0x0000e8000c1e9900 */
[----:B------:R1:W4:Y:S01]  /*3410*/  LDG.E.CONSTANT R235, [R66.64] ;  /* 0x0000000a42eb7981 */ /* 0x000322000c1e9900 */
[----:B------:R-:W-:Y:S02]  /*3420*/  LEA R68, P2, R69, c[0x0][0x170], 0x2 ;  /* 0x00005c0045447a11 */ /* 0x000fe400078410ff */
[----:B------:R-:W-:Y:S02]  /*3430*/  SHF.R.S32.HI R236, RZ, 0x1f, R77 ;  /* 0x0000001fffec7819 */ /* 0x000fe4000001144d */
[----:B0-----:R-:W-:-:S02]  /*3440*/  IADD3 R65, P0, P1, R77, R110, R5 ;  /* 0x0000006e4d417210 */ /* 0x001fc4000791e005 */
[----:B------:R-:W-:Y:S02]  /*3450*/  LEA.HI.X R69, R69, c[0x0][0x174], R70, 0x2, P2 ;  /* 0x00005d0045457a11 */ /* 0x000fe400010f1446 */
[----:B-1----:R-:W-:Y:S02]  /*3460*/  IADD3.X R66, R236, R111, R238, P0, P1 ;  /* 0x0000006fec427210 */ /* 0x002fe400007e24ee */
[----:B------:R-:W-:Y:S01]  /*3470*/  LEA R64, P2, R65, c[0x0][0x170], 0x2 ;  /* 0x00005c0041407a11 */ /* 0x000fe200078410ff */
[----:B------:R0:W5:Y:S01]  /*3480*/  LDG.E.CONSTANT R70, [R68.64] ;  /* 0x0000000a44467981 */ /* 0x000162000c1e9900 */
[----:B------:R-:W-:Y:S02]  /*3490*/  SHF.R.S32.HI R236, RZ, 0x1f, R78 ;  /* 0x0000001fffec7819 */ /* 0x000fe4000001144e */
[--C-:B------:R-:W-:Y:S02]  /*34a0*/  SHF.R.S32.HI R238, RZ, 0x1f, R6.reuse ;  /* 0x0000001fffee7819 */ /* 0x100fe40000011406 */
[----:B------:R-:W-:-:S02]  /*34b0*/  IADD3 R67, P0, P1, R78, R110, R6 ;  /* 0x0000006e4e437210 */ /* 0x000fc4000791e006 */
[----:B------:R-:W-:Y:S02]  /*34c0*/  LEA.HI.X R65, R65, c[0x0][0x174], R66, 0x2, P2 ;  /* 0x00005d0041417a11 */ /* 0x000fe400010f1442 */
[----:B------:R-:W-:Y:S02]  /*34d0*/  LEA R66, P2, R67, c[0x0][0x170], 0x2 ;  /* 0x00005c0043427a11 */ /* 0x000fe400078410ff */
[----:B0-----:R-:W-:Y:S02]  /*34e0*/  IADD3.X R68, R236, R111, R238, P0, P1 ;  /* 0x0000006fec447210 */ /* 0x001fe400007e24ee */
[----:B------:R-:W-:Y:S02]  /*34f0*/  SHF.R.S32.HI R236, RZ, 0x1f, R79 ;  /* 0x0000001fffec7819 */ /* 0x000fe4000001144f */
[--C-:B------:R-:W-:Y:S02]  /*3500*/  SHF.R.S32.HI R238, RZ, 0x1f, R7.reuse ;  /* 0x0000001fffee7819 */ /* 0x100fe40000011407 */
[----:B------:R-:W-:-:S02]  /*3510*/  IADD3 R69, P0, P1, R79, R110, R7 ;  /* 0x0000006e4f457210 */ /* 0x000fc4000791e007 */
[----:B------:R-:W-:Y:S02]  /*3520*/  LEA.HI.X R67, R67, c[0x0][0x174], R68, 0x2, P2 ;  /* 0x00005d0043437a11 */ /* 0x000fe400010f1444 */
[----:B------:R-:W-:Y:S02]  /*3530*/  IADD3.X R236, R236, R111, R238, P0, P1 ;  /* 0x0000006fecec7210 */ /* 0x000fe400007e24ee */
[C---:B------:R-:W-:Y:S01]  /*3540*/  LEA R68, P2, R69.reuse, c[0x0][0x170], 0x2 ;  /* 0x00005c0045447a11 */ /* 0x040fe200078410ff */
[----:B------:R0:W5:Y:S03]  /*3550*/  LDG.E.CONSTANT R238, [R66.64] ;  /* 0x0000000a42ee7981 */ /* 0x000166000c1e9900 */
[----:B------:R-:W-:Y:S02]  /*3560*/  LEA.HI.X R69, R69, c[0x0][0x174], R236, 0x2, P2 ;  /* 0x00005d0045457a11 */ /* 0x000fe400010f14ec */
[----:B------:R1:W5:Y:S04]  /*3570*/  LDG.E.CONSTANT R236, [R64.64] ;  /* 0x0000000a40ec7981 */ /* 0x000368000c1e9900 */
[----:B------:R0:W5:Y:S01]  /*3580*/  LDG.E.CONSTANT R68, [R68.64] ;  /* 0x0000000a44447981 */ /* 0x000162000c1e9900 */
[----:B-1----:R-:W-:-:S04]  /*3590*/  IADD3 R65, P0, P1, R80, R110, R8 ;  /* 0x0000006e50417210 */ /* 0x002fc8000791e008 */
[----:B0-----:R-:W-:Y:S02]  /*35a0*/  IADD3.X R66, R239, R111, R242, P0, P1 ;  /* 0x0000006fef427210 */ /* 0x001fe400007e24f2 */
[----:B------:R-:W-:Y:S02]  /*35b0*/  LEA R64, P2, R65, c[0x0][0x170], 0x2 ;  /* 0x00005c0041407a11 */ /* 0x000fe400078410ff */
[----:B------:R-:W-:Y:S02]  /*35c0*/  SHF.R.S32.HI R239, RZ, 0x1f, R81 ;  /* 0x0000001fffef7819 */ /* 0x000fe40000011451 */
[--C-:B------:R-:W-:Y:S02]  /*35d0*/  SHF.R.S32.HI R242, RZ, 0x1f, R9.reuse ;  /* 0x0000001ffff27819 */ /* 0x100fe40000011409 */
[----:B------:R-:W-:Y:S02]  /*35e0*/  IADD3 R67, P0, P1, R81, R110, R9 ;  /* 0x0000006e51437210 */ /* 0x000fe4000791e009 */
[----:B------:R-:W-:-:S02]  /*35f0*/  LEA.HI.X R65, R65, c[0x0][0x174], R66, 0x2, P2 ;  /* 0x00005d0041417a11 */ /* 0x000fc400010f1442 */
[----:B------:R-:W-:Y:S02]  /*3600*/  IADD3.X R69, R239, R111, R242, P0, P1 ;  /* 0x0000006fef457210 */ /* 0x000fe400007e24f2 */
[----:B------:R-:W-:-:S04]  /*3610*/  LEA R66, P2, R67, c[0x0][0x170], 0x2 ;  /* 0x00005c0043427a11 */ /* 0x000fc800078410ff */
[----:B------:R-:W-:Y:S02]  /*3620*/  LEA.HI.X R67, R67, c[0x0][0x174], R69, 0x2, P2 ;  /* 0x00005d0043437a11 */ /* 0x000fe400010f1445 */
[----:B------:R0:W5:Y:S04]  /*3630*/  LDG.E.CONSTANT R69, [R64.64] ;  /* 0x0000000a40457981 */ /* 0x000168000c1e9900 */
[----:B------:R0:W5:Y:S04]  /*3640*/  LDG.E.CONSTANT R239, [R66.64] ;  /* 0x0000000a42ef7981 */ /* 0x000168000c1e9900 */
[----:B0-----:R-:W5:Y:S01]  /*3650*/  LDS.128 R64, [R241+0x20] ;  /* 0x00002000f1407984 */ /* 0x001f620000000c00 */
[----:B------:R-:W-:Y:S01]  /*3660*/  SHF.R.S32.HI R242, RZ, 0x1f, R10 ;  /* 0x0000001ffff27819 */ /* 0x000fe2000001140a */
[----:B--2---:R-:W-:-:S04]  /*3670*/  FFMA.FTZ R60, R71, R61, R60 ;  /* 0x0000003d473c7223 */ /* 0x004fc8000001003c */
[----:B---3--:R-:W-:-:S04]  /*3680*/  FFMA.FTZ R62, R237, R62, R60 ;  /* 0x0000003eed3e7223 */ /* 0x008fc8000001003c */
[----:B----4-:R-:W-:Y:S02]  /*3690*/  FFMA.FTZ R235, R235, R63, R62 ;  /* 0x0000003febeb7223 */ /* 0x010fe4000001003e */
[----:B------:R0:W1:Y:S02]  /*36a0*/  LDS.128 R60, [R241+0x30] ;  /* 0x00003000f13c7984 */ /* 0x0000640000000c00 */
[----:B-----5:R-:W-:Y:S01]  /*36b0*/  FFMA.FTZ R64, R64, R70, R235 ;  /* 0x0000004640407223 */ /* 0x020fe200000100eb */
[----:B0-----:R-:W-:-:S03]  /*36c0*/  SHF.R.S32.HI R241, RZ, 0x1f, R82 ;  /* 0x0000001ffff17819 */ /* 0x001fc60000011452 */
[----:B------:R-:W-:-:S04]  /*36d0*/  FFMA.FTZ R64, R236, R65, R64 ;  /* 0x00000041ec407223 */ /* 0x000fc80000010040 */
[----:B------:R-:W-:-:S04]  /*36e0*/  FFMA.FTZ R64, R238, R66, R64 ;  /* 0x00000042ee407223 */ /* 0x000fc80000010040 */
[----:B------:R-:W-:-:S04]  /*36f0*/  FFMA.FTZ R64, R68, R67, R64 ;  /* 0x0000004344407223 */ /* 0x000fc80000010040 */
[----:B-1----:R-:W-:-:S04]  /*3700*/  FFMA.FTZ R60, R60, R69, R64 ;  /* 0x000000453c3c7223 */ /* 0x002fc80000010040 */
[----:B------:R-:W-:Y:S01]  /*3710*/  FFMA.FTZ R68, R239, R61, R60 ;  /* 0x0000003def447223 */ /* 0x000fe2000001003c */
[----:B------:R-:W-:-:S04]  /*3720*/  IADD3 R61, P0, P1, R82, R110, R10 ;  /* 0x0000006e523d7210 */ /* 0x000fc8000791e00a */
[----:B------:R-:W-:Y:S02]  /*3730*/  LEA R60, P2, R61, c[0x0][0x170], 0x2 ;  /* 0x00005c003d3c7a11 */ /* 0x000fe400078410ff */
[-C--:B------:R-:W-:Y:S02]  /*3740*/  IADD3.X R64, R241, R111.reuse, R242, P0, P1 ;  /* 0x0000006ff1407210 */ /* 0x080fe400007e24f2 */
[----:B------:R-:W-:Y:S02]  /*3750*/  IADD3 R65, P0, P1, R83, R110, R11 ;  /* 0x0000006e53417210 */ /* 0x000fe4000791e00b */
[----:B------:R-:W-:Y:S02]  /*3760*/  LEA.HI.X R61, R61, c[0x0][0x174], R64, 0x2, P2 ;  /* 0x00005d003d3d7a11 */ /* 0x000fe400010f1440 */
[C---:B------:R-:W-:Y:S02]  /*3770*/  LEA R64, P2, R65.reuse, c[0x0][0x170], 0x2 ;  /* 0x00005c0041407a11 */ /* 0x040fe400078410ff */
[----:B------:R-:W-:Y:S01]  /*3780*/  IADD3.X R66, R252, R111, R251, P0, P1 ;  /* 0x0000006ffc427210 */ /* 0x000fe200007e24fb */
[----:B------:R0:W2:Y:S03]  /*3790*/  LDG.E.CONSTANT R70, [R60.64] ;  /* 0x0000000a3c467981 */ /* 0x0000a6000c1e9900 */
[----:B------:R-:W-:-:S05]  /*37a0*/  LEA.HI.X R65, R65, c[0x0][0x174], R66, 0x2, P2 ;  /* 0x00005d0041417a11 */ /* 0x000fca00010f1442 */
[----:B------:R1:W3:Y:S01]  /*37b0*/  LDG.E.CONSTANT R236, [R64.64] ;  /* 0x0000000a40ec7981 */ /* 0x0002e2000c1e9900 */
[----:B0-----:R-:W-:-:S04]  /*37c0*/  IADD3 R61, P0, P1, R84, R110, R12 ;  /* 0x0000006e543d7210 */ /* 0x001fc8000791e00c */
[----:B------:R-:W-:Y:S02]  /*37d0*/  LEA R60, P2, R61, c[0x0][0x170], 0x2 ;  /* 0x00005c003d3c7a11 */ /* 0x000fe400078410ff */
[-C--:B-1----:R-:W-:Y:S02]  /*37e0*/  IADD3.X R64, R250, R111.reuse, R249, P0, P1 ;  /* 0x0000006ffa407210 */ /* 0x082fe400007e24f9 */
[----:B------:R-:W-:Y:S02]  /*37f0*/  IADD3 R65, P0, P1, R85, R110, R13 ;  /* 0x0000006e55417210 */ /* 0x000fe4000791e00d */
[----:B------:R-:W-:Y:S02]  /*3800*/  LEA.HI.X R61, R61, c[0x0][0x174], R64, 0x2, P2 ;  /* 0x00005d003d3d7a11 */ /* 0x000fe400010f1440 */
[----:B------:R-:W-:Y:S02]  /*3810*/  IADD3.X R66, R248, R111, R247, P0, P1 ;  /* 0x0000006ff8427210 */ /* 0x000fe400007e24f7 */
[----:B------:R-:W-:-:S02]  /*3820*/  LEA R64, P2, R65, c[0x0][0x170], 0x2 ;  /* 0x00005c0041407a11 */ /* 0x000fc400078410ff */
[----:B------:R-:W-:Y:S02]  /*3830*/  IADD3 R67, P0, P1, R86, R110, R14 ;  /* 0x0000006e56437210 */ /* 0x000fe4000791e00e */
[----:B------:R-:W-:Y:S02]  /*3840*/  LEA.HI.X R65, R65, c[0x0][0x174], R66, 0x2, P2 ;  /* 0x00005d0041417a11 */ /* 0x000fe400010f1442 */
[----:B------:R-:W-:Y:S02]  /*3850*/  IADD3.X R69, R246, R111, R245, P0, P1 ;  /* 0x0000006ff6457210 */ /* 0x000fe400007e24f5 */
[C---:B------:R-:W-:Y:S01]  /*3860*/  LEA R66, P2, R67.reuse, c[0x0][0x170], 0x2 ;  /* 0x00005c0043427a11 */ /* 0x040fe200078410ff */
[----:B------:R0:W4:Y:S03]  /*3870*/  LDG.E.CONSTANT R237, [R64.64] ;  /* 0x0000000a40ed7981 */ /* 0x000126000c1e9900 */
[----:B------:R-:W-:-:S02]  /*3880*/  LEA.HI.X R67, R67, c[0x0][0x174], R69, 0x2, P2 ;  /* 0x00005d0043437a11 */ /* 0x000fc400010f1445 */
[----:B------:R1:W5:Y:S04]  /*3890*/  LDG.E.CONSTANT R69, [R60.64] ;  /* 0x0000000a3c457981 */ /* 0x000368000c1e9900 */
[----:B------:R0:W4:Y:S01]  /*38a0*/  LDG.E.CONSTANT R71, [R66.64] ;  /* 0x0000000a42477981 */ /* 0x000122000c1e9900 */
[----:B-1----:R-:W-:-:S04]  /*38b0*/  IADD3 R61, P0, P1, R87, R110, R15 ;  /* 0x0000006e573d7210 */ /* 0x002fc8000791e00f */
[C---:B------:R-:W-:Y:S02]  /*38c0*/  LEA R60, P2, R61.reuse, c[0x0][0x170], 0x2 ;  /* 0x00005c003d3c7a11 */ /* 0x040fe400078410ff */
[-C--:B0-----:R-:W-:Y:S02]  /*38d0*/  IADD3.X R64, R244, R111.reuse, R240, P0, P1 ;  /* 0x0000006ff4407210 */ /* 0x081fe400007e24f0 */
[-C--:B------:R-:W-:Y:S02]  /*38e0*/  IADD3 R65, P0, P1, R88, R110.reuse, R16 ;  /* 0x0000006e58417210 */ /* 0x080fe4000791e010 */
[----:B------:R-:W-:Y:S02]  /*38f0*/  LEA.HI.X R61, R61, c[0x0][0x174], R64, 0x2, P2 ;  /* 0x00005d003d3d7a11 */ /* 0x000fe400010f1440 */
[----:B------:R-:W-:Y:S02]  /*3900*/  IADD3.X R66, R234, R111, R233, P0, P1 ;  /* 0x0000006fea427210 */ /* 0x000fe400007e24e9 */
[----:B------:R-:W-:Y:S01]  /*3910*/  LEA R64, P2, R65, c[0x0][0x170], 0x2 ;  /* 0x00005c0041407a11 */ /* 0x000fe200078410ff */
[----:B------:R0:W4:Y:S01]  /*3920*/  LDG.E.CONSTANT R238, [R60.64] ;  /* 0x0000000a3cee7981 */ /* 0x000122000c1e9900 */
[----:B------:R-:W-:-:S02]  /*3930*/  IADD3 R67, P0, P1, R89, R110, R17 ;  /* 0x0000006e59437210 */ /* 0x000fc4000791e011 */
[----:B------:R-:W-:Y:S02]  /*3940*/  LEA.HI.X R65, R65, c[0x0][0x174], R66, 0x2, P2 ;  /* 0x00005d0041417a11 */ /* 0x000fe400010f1442 */
[----:B------:R-:W-:Y:S02]  /*3950*/  IADD3.X R235, R232, R111, R231, P0, P1 ;  /* 0x0000006fe8eb7210 */ /* 0x000fe400007e24e7 */
[C---:B------:R-:W-:Y:S02]  /*3960*/  LEA R66, P2, R67.reuse, c[0x0][0x170], 0x2 ;  /* 0x00005c0043427a11 */ /* 0x040fe400078410ff */
[----:B0-----:R-:W-:Y:S02]  /*3970*/  IADD3 R61, P0, P1, R90, R110, R18 ;  /* 0x0000006e5a3d7210 */ /* 0x001fe4000791e012 */
[----:B------:R-:W-:Y:S02]  /*3980*/  LEA.HI.X R67, R67, c[0x0][0x174], R235, 0x2, P2 ;  /* 0x00005d0043437a11 */ /* 0x000fe400010f14eb */
[----:B------:R0:W4:Y:S01]  /*3990*/  LDG.E.CONSTANT R235, [R64.64] ;  /* 0x0000000a40eb7981 */ /* 0x000122000c1e9900 */
[----:B------:R-:W-:-:S03]  /*39a0*/  LEA R60, P2, R61, c[0x0][0x170], 0x2 ;  /* 0x00005c003d3c7a11 */ /* 0x000fc600078410ff */
[----:B------:R1:W4:Y:S01]  /*39b0*/  LDG.E.CONSTANT R239, [R66.64] ;  /* 0x0000000a42ef7981 */ /* 0x000322000c1e9900 */
[-C--:B0-----:R-:W-:Y:S02]  /*39c0*/  IADD3.X R64, R230, R111.reuse, R229, P0, P1 ;  /* 0x0000006fe6407210 */ /* 0x081fe400007e24e5 */
[----:B------:R-:W-:Y:S02]  /*39d0*/  IADD3 R65, P0, P1, R91, R110, R19 ;  /* 0x0000006e5b417210 */ /* 0x000fe4000791e013 */
[----:B------:R-:W-:Y:S02]  /*39e0*/  LEA.HI.X R61, R61, c[0x0][0x174], R64, 0x2, P2 ;  /* 0x00005d003d3d7a11 */ /* 0x000fe400010f1440 */
[C---:B------:R-:W-:Y:S02]  /*39f0*/  LEA R64, P2, R65.reuse, c[0x0][0x170], 0x2 ;  /* 0x00005c0041407a11 */ /* 0x040fe400078410ff */
[----:B-1----:R-:W-:Y:S01]  /*3a00*/  IADD3.X R66, R228, R111, R227, P0, P1 ;  /* 0x0000006fe4427210 */ /* 0x002fe200007e24e3 */
[----:B------:R0:W4:Y:S03]  /*3a10*/  LDG.E.CONSTANT R241, [R60.64] ;  /* 0x0000000a3cf17981 */ /* 0x000126000c1e9900 */
[----:B------:R-:W-:-:S05]  /*3a20*/  LEA.HI.X R65, R65, c[0x0][0x174], R66, 0x2, P2 ;  /* 0x00005d0041417a11 */ /* 0x000fca00010f1442 */
[----:B------:R1:W4:Y:S01]  /*3a30*/  LDG.E.CONSTANT R242, [R64.64] ;  /* 0x0000000a40f27981 */ /* 0x000322000c1e9900 */
[----:B0-----:R-:W-:-:S04]  /*3a40*/  IADD3 R61, P0, P1, R92, R110, R20 ;  /* 0x0000006e5c3d7210 */ /* 0x001fc8000791e014 */
[----:B------:R-:W-:Y:S02]  /*3a50*/  LEA R60, P2, R61, c[0x0][0x170], 0x2 ;  /* 0x00005c003d3c7a11 */ /* 0x000fe400078410ff */
[----:B-1----:R-:W-:-:S04]  /*3a60*/  IADD3.X R64, R226, R111, R225, P0, P1 ;  /* 0x0000006fe2407210 */ /* 0x002fc800007e24e1 */
[----:B------:R-:W-:-:S05]  /*3a70*/  LEA.HI.X R61, R61, c[0x0][0x174], R64, 0x2, P2 ;  /* 0x00005d003d3d7a11 */ /* 0x000fca00010f1440 */
[----:B------:R0:W4:Y:S01]  /*3a80*/  LDG.E.CONSTANT R243, [R60.64] ;  /* 0x0000000a3cf37981 */ /* 0x000122000c1e9900 */
[----:B--2---:R-:W-:Y:S02]  /*3a90*/  FFMA.FTZ R62, R70, R62, R68 ;  /* 0x0000003e463e7223 */ /* 0x004fe40000010044 */
[----:B------:R-:W-:-:S05]  /*3aa0*/  IMAD.SHL.U32 R68, R0, 0x100, RZ ;  /* 0x0000010000447824 */ /* 0x000fca00078e00ff */
[----:B------:R-:W-:Y:S01]  /*3ab0*/  LDS.128 R64, [R68+0x50] ;  /* 0x0000500044407984 */ /* 0x000fe20000000c00 */
[----:B---3--:R-:W-:-:S03]  /*3ac0*/  FFMA.FTZ R236, R236, R63, R62 ;  /* 0x0000003fecec7223 */ /* 0x008fc6000001003e */
[----:B0-----:R-:W5:Y:S02]  /*3ad0*/  LDS.128 R60, [R68+0x40] ;  /* 0x00004000443c7984 */ /* 0x001f640000000c00 */
[----:B-----5:R-:W-:-:S04]  /*3ae0*/  FFMA.FTZ R60, R60, R69, R236 ;  /* 0x000000453c3c7223 */ /* 0x020fc800000100ec */
[----:B----4-:R-:W-:-:S04]  /*3af0*/  FFMA.FTZ R61, R237, R61, R60 ;  /* 0x0000003ded3d7223 */ /* 0x010fc8000001003c */
[----:B------:R-:W-:-:S04]  /*3b00*/  FFMA.FTZ R61, R71, R62, R61 ;  /* 0x0000003e473d7223 */ /* 0x000fc8000001003d */
[----:B------:R-:W-:Y:S02]  /*3b10*/  FFMA.FTZ R238, R238, R63, R61 ;  /* 0x0000003feeee7223 */ /* 0x000fe4000001003d */
[----:B------:R-:W0:Y:S02]  /*3b20*/  LDS.128 R60, [R68+0x60] ;  /* 0x00006000443c7984 */ /* 0x000e240000000c00 */
[----:B------:R-:W-:-:S04]  /*3b30*/  FFMA.FTZ R64, R64, R235, R238 ;  /* 0x000000eb40407223 */ /* 0x000fc800000100ee */
[----:B------:R-:W-:Y:S01]  /*3b40*/  FFMA.FTZ R64, R239, R65, R64 ;  /* 0x00000041ef407223 */ /* 0x000fe20000010040 */
[----:B------:R-:W-:-:S03]  /*3b50*/  IADD3 R65, P0, P1, R93, R110, R21 ;  /* 0x0000006e5d417210 */ /* 0x000fc6000791e015 */
[----:B------:R-:W-:Y:S01]  /*3b60*/  FFMA.FTZ R64, R241, R66, R64 ;  /* 0x00000042f1407223 */ /* 0x000fe20000010040 */
[----:B------:R-:W-:-:S03]  /*3b70*/  IADD3.X R66, R224, R111, R223, P0, P1 ;  /* 0x0000006fe0427210 */ /* 0x000fc600007e24df */
[----:B------:R-:W-:Y:S01]  /*3b80*/  FFMA.FTZ R67, R242, R67, R64 ;  /* 0x00000043f2437223 */ /* 0x000fe20000010040 */
[----:B------:R-:W-:-:S04]  /*3b90*/  LEA R64, P2, R65, c[0x0][0x170], 0x2 ;  /* 0x00005c0041407a11 */ /* 0x000fc800078410ff */
[----:B------:R-:W-:-:S05]  /*3ba0*/  LEA.HI.X R65, R65, c[0x0][0x174], R66, 0x2, P2 ;  /* 0x00005d0041417a11 */ /* 0x000fca00010f1442 */
[----:B------:R1:W2:Y:S02]  /*3bb0*/  LDG.E.CONSTANT R71, [R64.64] ;  /* 0x0000000a40477981 */ /* 0x0002a4000c1e9900 */
[----:B-1----:R-:W-:Y:S01]  /*3bc0*/  IADD3 R65, P0, P1, R94, R110, R22 ;  /* 0x0000006e5e417210 */ /* 0x002fe2000791e016 */
[----:B0-----:R-:W-:-:S03]  /*3bd0*/  FFMA.FTZ R60, R60, R243, R67 ;  /* 0x000000f33c3c7223 */ /* 0x001fc60000010043 */
[----:B------:R-:W-:Y:S02]  /*3be0*/  LEA R64, P2, R65, c[0x0][0x170], 0x2 ;  /* 0x00005c0041407a11 */ /* 0x000fe400078410ff */
[-C--:B------:R-:W-:Y:S02]  /*3bf0*/  IADD3.X R66, R222, R111.reuse, R221, P0, P1 ;  /* 0x0000006fde427210 */ /* 0x080fe400007e24dd */
[----:B------:R-:W-:Y:S02]  /*3c00*/  IADD3 R67, P0, P1, R95, R110, R23 ;  /* 0x0000006e5f437210 */ /* 0x000fe4000791e017 */
[----:B------:R-:W-:Y:S02]  /*3c10*/  LEA.HI.X R65, R65, c[0x0][0x174], R66, 0x2, P2 ;  /* 0x00005d0041417a11 */ /* 0x000fe400010f1442 */
[C---:B------:R-:W-:Y:S02]  /*3c20*/  LEA R66, P2, R67.reuse, c[0x0][0x170], 0x2 ;  /* 0x00005c0043427a11 */ /* 0x040fe400078410ff */
[----:B------:R-:W-:Y:S01]  /*3c30*/  IADD3.X R68, R220, R111, R219, P0, P1 ;  /* 0x0000006fdc447210 */ /* 0x000fe200007e24db */
[----:B------:R0:W3:Y:S03]  /*3c40*/  LDG.E.CONSTANT R237, [R64.64] ;  /* 0x0000000a40ed7981 */ /* 0x0000e6000c1e9900 */
[----:B------:R-:W-:-:S02]  /*3c50*/  LEA.HI.X R67, R67, c[0x0][0x174], R68, 0x2, P2 ;  /* 0x00005d0043437a11 */ /* 0x000fc400010f1444 */
[----:B------:R-:W-:-:S03]  /*3c60*/  IADD3 R69, P0, P1, R96, R110, R24 ;  /* 0x0000006e60457210 */ /* 0x000fc6000791e018 */
[----:B------:R1:W4:Y:S01]  /*3c70*/  LDG.E.CONSTANT R235, [R66.64] ;  /* 0x0000000a42eb7981 */ /* 0x000322000c1e9900 */
[----:B------:R-:W-:Y:S02]  /*3c80*/  LEA R68, P2, R69, c[0x0][0x170], 0x2 ;  /* 0x00005c0045447a11 */ /* 0x000fe400078410ff */
[-C--:B------:R-:W-:Y:S02]  /*3c90*/  IADD3.X R70, R218, R111.reuse, R217, P0, P1 ;  /* 0x0000006fda467210 */ /* 0x080fe400007e24d9 */
[-C--:B0-----:R-:W-:Y:S02]  /*3ca0*/  IADD3 R65, P0, P1, R97, R110.reuse, R25 ;  /* 0x0000006e61417210 */ /* 0x081fe4000791e019 */
[----:B------:R-:W-:Y:S02]  /*3cb0*/  LEA.HI.X R69, R69, c[0x0][0x174], R70, 0x2, P2 ;  /* 0x00005d0045457a11 */ /* 0x000fe400010f1446 */
[----:B------:R-:W-:Y:S02]  /*3cc0*/  LEA R64, P2, R65, c[0x0][0x170], 0x2 ;  /* 0x00005c0041407a11 */ /* 0x000fe400078410ff */
[----:B-1----:R-:W-:Y:S01]  /*3cd0*/  IADD3.X R66, R216, R111, R215, P0, P1 ;  /* 0x0000006fd8427210 */ /* 0x002fe200007e24d7 */
[----:B------:R0:W5:Y:S01]  /*3ce0*/  LDG.E.CONSTANT R70, [R68.64] ;  /* 0x0000000a44467981 */ /* 0x000162000c1e9900 */
[----:B------:R-:W-:-:S02]  /*3cf0*/  IADD3 R67, P0, P1, R98, R110, R26 ;  /* 0x0000006e62437210 */ /* 0x000fc4000791e01a */
[----:B------:R-:W-:Y:S02]  /*3d00*/  LEA.HI.X R65, R65, c[0x0][0x174], R66, 0x2, P2 ;  /* 0x00005d0041417a11 */ /* 0x000fe400010f1442 */
[----:B------:R-:W-:Y:S02]  /*3d10*/  LEA R66, P2, R67, c[0x0][0x170], 0x2 ;  /* 0x00005c0043427a11 */ /* 0x000fe400078410ff */
[-C--:B0-----:R-:W-:Y:S02]  /*3d20*/  IADD3.X R68, R214, R111.reuse, R213, P0, P1 ;  /* 0x0000006fd6447210 */ /* 0x081fe400007e24d5 */
[----:B------:R-:W-:Y:S02]  /*3d30*/  IADD3 R69, P0, P1, R99, R110, R27 ;  /* 0x0000006e63457210 */ /* 0x000fe4000791e01b */
[----:B------:R-:W-:Y:S02]  /*3d40*/  LEA.HI.X R67, R67, c[0x0][0x174], R68, 0x2, P2 ;  /* 0x00005d0043437a11 */ /* 0x000fe400010f1444 */
[----:B------:R-:W-:-:S02]  /*3d50*/  IADD3.X R236, R212, R111, R211, P0, P1 ;  /* 0x0000006fd4ec7210 */ /* 0x000fc400007e24d3 */
[C---:B------:R-:W-:Y:S01]  /*3d60*/  LEA R68, P2, R69.reuse, c[0x0][0x170], 0x2 ;  /* 0x00005c0045447a11 */ /* 0x040fe200078410ff */
[----:B------:R0:W5:Y:S03]  /*3d70*/  LDG.E.CONSTANT R238, [R66.64] ;  /* 0x0000000a42ee7981 */ /* 0x000166000c1e9900 */
[----:B------:R-:W-:Y:S02]  /*3d80*/  LEA.HI.X R69, R69, c[0x0][0x174], R236, 0x2, P2 ;  /* 0x00005d0045457a11 */ /* 0x000fe400010f14ec */
[----:B------:R1:W5:Y:S04]  /*3d90*/  LDG.E.CONSTANT R236, [R64.64] ;  /* 0x0000000a40ec7981 */ /* 0x000368000c1e9900 */
[----:B------:R0:W5:Y:S01]  /*3da0*/  LDG.E.CONSTANT R68, [R68.64] ;  /* 0x0000000a44447981 */ /* 0x000162000c1e9900 */
[----:B-1----:R-:W-:-:S04]  /*3db0*/  IADD3 R65, P0, P1, R100, R110, R28 ;  /* 0x0000006e64417210 */ /* 0x002fc8000791e01c */
[-C--:B0-----:R-:W-:Y:S02]  /*3dc0*/  IADD3.X R66, R210, R111.reuse, R209, P0, P1 ;  /* 0x0000006fd2427210 */ /* 0x081fe400007e24d1 */
[----:B------:R-:W-:Y:S02]  /*3dd0*/  LEA R64, P2, R65, c[0x0][0x170], 0x2 ;  /* 0x00005c0041407a11 */ /* 0x000fe400078410ff */
[----:B------:R-:W-:Y:S02]  /*3de0*/  IADD3 R67, P0, P1, R101, R110, R29 ;  /* 0x0000006e65437210 */ /* 0x000fe4000791e01d */
[----:B------:R-:W-:Y:S02]  /*3df0*/  LEA.HI.X R65, R65, c[0x0][0x174], R66, 0x2, P2 ;  /* 0x00005d0041417a11 */ /* 0x000fe400010f1442 */
[----:B------:R-:W-:Y:S02]  /*3e00*/  IADD3.X R69, R208, R111, R207, P0, P1 ;  /* 0x0000006fd0457210 */ /* 0x000fe400007e24cf */
[----:B------:R-:W-:-:S04]  /*3e10*/  LEA R66, P2, R67, c[0x0][0x170], 0x2 ;  /* 0x00005c0043427a11 */ /* 0x000fc800078410ff */
[----:B------:R-:W-:Y:S02]  /*3e20*/  LEA.HI.X R67, R67, c[0x0][0x174], R69, 0x2, P2 ;  /* 0x00005d0043437a11 */ /* 0x000fe400010f1445 */
[----:B------:R0:W5:Y:S04]  /*3e30*/  LDG.E.CONSTANT R69, [R64.64] ;  /* 0x0000000a40457981 */ /* 0x000168000c1e9900 */
[----:B------:R0:W5:Y:S01]  /*3e40*/  LDG.E.CONSTANT R239, [R66.64] ;  /* 0x0000000a42ef7981 */ /* 0x000162000c1e9900 */
[----:B------:R-:W-:-:S05]  /*3e50*/  IMAD.SHL.U32 R241, R0, 0x100, RZ ;  /* 0x0000010000f17824 */ /* 0x000fca00078e00ff */
[----:B0-----:R-:W5:Y:S01]  /*3e60*/  LDS.128 R64, [R241+0x70] ;  /* 0x00007000f1407984 */ /* 0x001f620000000c00 */
[----:B--2---:R-:W-:-:S04]  /*3e70*/  FFMA.FTZ R60, R71, R61, R60 ;  /* 0x0000003d473c7223 */ /* 0x004fc8000001003c */
[----:B---3--:R-:W-:-:S04]  /*3e80*/  FFMA.FTZ R62, R237, R62, R60 ;  /* 0x0000003eed3e7223 */ /* 0x008fc8000001003c */
[----:B----4-:R-:W-:Y:S02]  /*3e90*/  FFMA.FTZ R235, R235, R63, R62 ;  /* 0x0000003febeb7223 */ /* 0x010fe4000001003e */
[----:B------:R-:W0:Y:S02]  /*3ea0*/  LDS.128 R60, [R241+0x80] ;  /* 0x00008000f13c7984 */ /* 0x000e240000000c00 */
[----:B-----5:R-:W-:-:S04]  /*3eb0*/  FFMA.FTZ R64, R64, R70, R235 ;  /* 0x0000004640407223 */ /* 0x020fc800000100eb */
[----:B------:R-:W-:-:S04]  /*3ec0*/  FFMA.FTZ R64, R236, R65, R64 ;  /* 0x00000041ec407223 */ /* 0x000fc80000010040 */
[----:B------:R-:W-:-:S04]  /*3ed0*/  FFMA.FTZ R64, R238, R66, R64 ;  /* 0x00000042ee407223 */ /* 0x000fc80000010040 */
[----:B------:R-:W-:-:S04]  /*3ee0*/  FFMA.FTZ R64, R68, R67, R64 ;  /* 0x0000004344407223 */ /* 0x000fc80000010040 */
[----:B0-----:R-:W-:-:S04]  /*3ef0*/  FFMA.FTZ R60, R60, R69, R64 ;  /* 0x000000453c3c7223 */ /* 0x001fc80000010040 */
        /* <DEDUP_REMOVED lines=27> */
[-C--:B0-----:R-:W-:Y:S02]  /*40b0*/  IADD3.X R64, R196, R111.reuse, R195, P0, P1 ;  /* 0x0000006fc4407210 */ /* 0x081fe400007e24c3 */
[C---:B------:R-:W-:Y:S02]  /*40c0*/  LEA R60, P2, R61.reuse, c[0x0][0x170], 0x2 ;  /* 0x00005c003d3c7a11 */ /* 0x040fe400078410ff */
        /* <DEDUP_REMOVED lines=10> */
[----:B------:R1:W4:Y:S04]  /*4170*/  LDG.E.CONSTANT R235, [R60.64] ;  /* 0x0000000a3ceb7981 */ /* 0x000328000c1e9900 */
[----:B------:R0:W4:Y:S01]  /*4180*/  LDG.E.CONSTANT R239, [R66.64] ;  /* 0x0000000a42ef7981 */ /* 0x000122000c1e9900 */
[----:B-1----:R-:W-:-:S04]  /*4190*/  IADD3 R61, P0, P1, R112, R110, R38 ;  /* 0x0000006e703d7210 */ /* 0x002fc8000791e026 */
[----:B------:R-:W-:Y:S02]  /*41a0*/  LEA R60, P2, R61, c[0x0][0x170], 0x2 ;  /* 0x00005c003d3c7a11 */ /* 0x000fe400078410ff */
[-C--:B0-----:R-:W-:Y:S02]  /*41b0*/  IADD3.X R64, R190, R111.reuse, R189, P0, P1 ;  /* 0x0000006fbe407210 */ /* 0x081fe400007e24bd */
[----:B------:R-:W-:Y:S02]  /*41c0*/  IADD3 R65, P0, P1, R113, R110, R39 ;  /* 0x0000006e71417210 */ /* 0x000fe4000791e027 */
[----:B------:R-:W-:Y:S02]  /*41d0*/  LEA.HI.X R61, R61, c[0x0][0x174], R64, 0x2, P2 ;  /* 0x00005d003d3d7a11 */ /* 0x000fe400010f1440 */
[C---:B------:R-:W-:Y:S02]  /*41e0*/  LEA R64, P2, R65.reuse, c[0x0][0x170], 0x2 ;  /* 0x00005c0041407a11 */ /* 0x040fe400078410ff */
[----:B------:R-:W-:Y:S01]  /*41f0*/  IADD3.X R66, R188, R111, R187, P0, P1 ;  /* 0x0000006fbc427210 */ /* 0x000fe200007e24bb */
        /* <DEDUP_REMOVED lines=15> */
[----:B------:R-:W-:Y:S02]  /*42f0*/  FFMA.FTZ R62, R71, R62, R61 ;  /* 0x0000003e473e7223 */ /* 0x000fe4000001003d */
[----:B------:R-:W0:Y:S02]  /*4300*/  LDS.128 R68, [R68+0xb0] ;  /* 0x0000b00044447984 */ /* 0x000e240000000c00 */
[----:B------:R-:W-:-:S04]  /*4310*/  FFMA.FTZ R62, R235, R63, R62 ;  /* 0x0000003feb3e7223 */ /* 0x000fc8000001003e */
[----:B------:R-:W-:-:S04]  /*4320*/  FFMA.FTZ R62, R64, R236, R62 ;  /* 0x000000ec403e7223 */ /* 0x000fc8000001003e */
[----:B------:R-:W-:Y:S01]  /*4330*/  FFMA.FTZ R62, R239, R65, R62 ;  /* 0x00000041ef3e7223 */ /* 0x000fe2000001003e */
[----:B------:R-:W-:-:S04]  /*4340*/  IADD3 R61, P0, P1, R115, R110, R41 ;  /* 0x0000006e733d7210 */ /* 0x000fc8000791e029 */
[----:B------:R-:W-:Y:S01]  /*4350*/  LEA R60, P2, R61, c[0x0][0x170], 0x2 ;  /* 0x00005c003d3c7a11 */ /* 0x000fe200078410ff */
[----:B------:R-:W-:-:S04]  /*4360*/  FFMA.FTZ R62, R241, R66, R62 ;  /* 0x00000042f13e7223 */ /* 0x000fc8000001003e */
[----:B------:R-:W-:-:S04]  /*4370*/  FFMA.FTZ R62, R242, R67, R62 ;  /* 0x00000043f23e7223 */ /* 0x000fc8000001003e */
[----:B0-----:R-:W-:Y:S01]  /*4380*/  FFMA.FTZ R68, R68, R243, R62 ;  /* 0x000000f344447223 */ /* 0x001fe2000001003e */
[-C--:B------:R-:W-:Y:S02]  /*4390*/  IADD3.X R62, R184, R111.reuse, R183, P0, P1 ;  /* 0x0000006fb83e7210 */ /* 0x080fe400007e24b7 */
[-C--:B------:R-:W-:Y:S02]  /*43a0*/  IADD3 R63, P0, P1, R116, R110.reuse, R42 ;  /* 0x0000006e743f7210 */ /* 0x080fe4000791e02a */
[----:B------:R-:W-:Y:S02]  /*43b0*/  LEA.HI.X R61, R61, c[0x0][0x174], R62, 0x2, P2 ;  /* 0x00005d003d3d7a11 */ /* 0x000fe400010f143e */
[----:B------:R-:W-:Y:S02]  /*43c0*/  IADD3.X R64, R182, R111, R181, P0, P1 ;  /* 0x0000006fb6407210 */ /* 0x000fe400007e24b5 */
[----:B------:R-:W-:Y:S02]  /*43d0*/  LEA R62, P2, R63, c[0x0][0x170], 0x2 ;  /* 0x00005c003f3e7a11 */ /* 0x000fe400078410ff */
[----:B------:R-:W-:-:S02]  /*43e0*/  IADD3 R65, P0, P1, R117, R110, R43 ;  /* 0x0000006e75417210 */ /* 0x000fc4000791e02b */
[----:B------:R-:W-:Y:S02]  /*43f0*/  LEA.HI.X R63, R63, c[0x0][0x174], R64, 0x2, P2 ;  /* 0x00005d003f3f7a11 */ /* 0x000fe400010f1440 */
[----:B------:R-:W-:Y:S02]  /*4400*/  IADD3.X R66, R180, R111, R179, P0, P1 ;  /* 0x0000006fb4427210 */ /* 0x000fe400007e24b3 */
[C---:B------:R-:W-:Y:S01]  /*4410*/  LEA R64, P2, R65.reuse, c[0x0][0x170], 0x2 ;  /* 0x00005c0041407a11 */ /* 0x040fe200078410ff */
[----:B------:R0:W2:Y:S03]  /*4420*/  LDG.E.CONSTANT R237, [R62.64] ;  /* 0x0000000a3eed7981 */ /* 0x0000a6000c1e9900 */
[----:B------:R-:W-:Y:S02]  /*4430*/  LEA.HI.X R65, R65, c[0x0][0x174], R66, 0x2, P2 ;  /* 0x00005d0041417a11 */ /* 0x000fe400010f1442 */
[----:B------:R1:W3:Y:S04]  /*4440*/  LDG.E.CONSTANT R66, [R60.64] ;  /* 0x0000000a3c427981 */ /* 0x0002e8000c1e9900 */
[----:B------:R4:W5:Y:S01]  /*4450*/  LDG.E.CONSTANT R67, [R64.64] ;  /* 0x0000000a40437981 */ /* 0x000962000c1e9900 */
[----:B-1----:R-:W-:-:S04]  /*4460*/  IADD3 R61, P0, P1, R118, R110, R44 ;  /* 0x0000006e763d7210 */ /* 0x002fc8000791e02c */
[-C--:B0-----:R-:W-:Y:S02]  /*4470*/  IADD3.X R62, R178, R111.reuse, R177, P0, P1 ;  /* 0x0000006fb23e7210 */ /* 0x081fe400007e24b1 */
[----:B------:R-:W-:Y:S02]  /*4480*/  LEA R60, P2, R61, c[0x0][0x170], 0x2 ;  /* 0x00005c003d3c7a11 */ /* 0x000fe400078410ff */
[----:B------:R-:W-:Y:S02]  /*4490*/  IADD3 R63, P0, P1, R119, R110, R45 ;  /* 0x0000006e773f7210 */ /* 0x000fe4000791e02d */
[----:B------:R-:W-:Y:S02]  /*44a0*/  LEA.HI.X R61, R61, c[0x0][0x174], R62, 0x2, P2 ;  /* 0x00005d003d3d7a11 */ /* 0x000fe400010f143e */
[----:B----4-:R-:W-:Y:S02]  /*44b0*/  IADD3.X R64, R176, R111, R175, P0, P1 ;  /* 0x0000006fb0407210 */ /* 0x010fe400007e24af */
        /* <DEDUP_REMOVED lines=10> */
[C---:B------:R-:W-:Y:S02]  /*4560*/  LEA R60, P2, R61.reuse, c[0x0][0x170], 0x2 ;  /* 0x00005c003d3c7a11 */ /* 0x040fe400078410ff */
        /* <DEDUP_REMOVED lines=13> */
[----:B------:R-:W-:-:S05]  /*4640*/  IMAD.SHL.U32 R243, R0, 0x100, RZ ;  /* 0x0000010000f37824 */ /* 0x000fca00078e00ff */
[----:B0-----:R-:W4:Y:S01]  /*4650*/  LDS.128 R60, [R243+0xc0] ;  /* 0x0000c000f33c7984 */ /* 0x001f220000000c00 */
[----:B---3--:R-:W-:-:S04]  /*4660*/  FFMA.FTZ R66, R66, R69, R68 ;  /* 0x0000004542427223 */ /* 0x008fc80000010044 */
[----:B--2---:R-:W-:-:S04]  /*4670*/  FFMA.FTZ R70, R237, R70, R66 ;  /* 0x00000046ed467223 */ /* 0x004fc80000010042 */
[----:B-----5:R-:W-:Y:S02]  /*4680*/  FFMA.FTZ R71, R67, R71, R70 ;  /* 0x0000004743477223 */ /* 0x020fe40000010046 */
[----:B------:R-:W0:Y:S02]  /*4690*/  LDS.128 R64, [R243+0xd0] ;  /* 0x0000d000f3407984 */ /* 0x000e240000000c00 */
[----:B----4-:R-:W-:-:S04]  /*46a0*/  FFMA.FTZ R60, R60, R235, R71 ;  /* 0x000000eb3c3c7223 */ /* 0x010fc80000010047 */
[----:B------:R-:W-:-:S04]  /*46b0*/  FFMA.FTZ R60, R236, R61, R60 ;  /* 0x0000003dec3c7223 */ /* 0x000fc8000001003c */
[----:B------:R-:W-:Y:S01]  /*46c0*/  FFMA.FTZ R60, R238, R62, R60 ;  /* 0x0000003eee3c7223 */ /* 0x000fe2000001003c */
[----:B------:R-:W-:-:S04]  /*46d0*/  IADD3 R61, P0, P1, R124, R110, R50 ;  /* 0x0000006e7c3d7210 */ /* 0x000fc8000791e032 */
[----:B------:R-:W-:Y:S01]  /*46e0*/  IADD3.X R62, R166, R111, R165, P0, P1 ;  /* 0x0000006fa63e7210 */ /* 0x000fe200007e24a5 */
[----:B------:R-:W-:-:S04]  /*46f0*/  FFMA.FTZ R60, R239, R63, R60 ;  /* 0x0000003fef3c7223 */ /* 0x000fc8000001003c */
[----:B0-----:R-:W-:Y:S01]  /*4700*/  FFMA.FTZ R64, R64, R241, R60 ;  /* 0x000000f140407223 */ /* 0x001fe2000001003c */
[----:B------:R-:W-:-:S04]  /*4710*/  LEA R60, P2, R61, c[0x0][0x170], 0x2 ;  /* 0x00005c003d3c7a11 */ /* 0x000fc800078410ff */
[----:B------:R-:W-:-:S05]  /*4720*/  LEA.HI.X R61, R61, c[0x0][0x174], R62, 0x2, P2 ;  /* 0x00005d003d3d7a11 */ /* 0x000fca00010f143e */
[----:B------:R0:W2:Y:S02]  /*4730*/  LDG.E.CONSTANT R71, [R60.64] ;  /* 0x0000000a3c477981 */ /* 0x0000a4000c1e9900 */
[----:B0-----:R-:W-:-:S04]  /*4740*/  IADD3 R61, P0, P1, R125, R110, R51 ;  /* 0x0000006e7d3d7210 */ /* 0x001fc8000791e033 */
[C---:B------:R-:W-:Y:S02]  /*4750*/  LEA R60, P2, R61.reuse, c[0x0][0x170], 0x2 ;  /* 0x00005c003d3c7a11 */ /* 0x040fe400078410ff */
[----:B------:R-:W-:Y:S02]  /*4760*/  IADD3.X R62, R164, R111, R163, P0, P1 ;  /* 0x0000006fa43e7210 */ /* 0x000fe400007e24a3 */
[-C--:B------:R-:W-:Y:S01]  /*4770*/  IADD3 R63, P0, P1, R126, R110.reuse, R52 ;  /* 0x0000006e7e3f7210 */ /* 0x080fe2000791e034 */
[----:B------:R-:W-:Y:S01]  /*4780*/  FFMA.FTZ R69, R242, R65, R64 ;  /* 0x00000041f2457223 */ /* 0x000fe20000010040 */
[----:B------:R-:W-:Y:S02]  /*4790*/  LEA.HI.X R61, R61, c[0x0][0x174], R62, 0x2, P2 ;  /* 0x00005d003d3d7a11 */ /* 0x000fe400010f143e */
[----:B------:R-:W-:Y:S02]  /*47a0*/  IADD3.X R64, R162, R111, R161, P0, P1 ;  /* 0x0000006fa2407210 */ /* 0x000fe400007e24a1 */
[----:B------:R-:W-:Y:S01]  /*47b0*/  LEA R62, P2, R63, c[0x0][0x170], 0x2 ;  /* 0x00005c003f3e7a11 */ /* 0x000fe200078410ff */
[----:B------:R0:W3:Y:S01]  /*47c0*/  LDG.E.CONSTANT R236, [R60.64] ;  /* 0x0000000a3cec7981 */ /* 0x0000e2000c1e9900 */
        /* <DEDUP_REMOVED lines=8> */
[----:B------:R1:W5:Y:S01]  /*4850*/  LDG.E.CONSTANT R70, [R64.64] ;  /* 0x0000000a40467981 */ /* 0x000362000c1e9900 */
[-C--:B0-----:R-:W-:Y:S02]  /*4860*/  IADD3.X R62, R158, R111.reuse, R157, P0, P1 ;  /* 0x0000006f9e3e7210 */ /* 0x081fe400007e249d */
[-C--:B------:R-:W-:Y:S02]  /*4870*/  IADD3 R63, P0, P1, R129, R110.reuse, R55 ;  /* 0x0000006e813f7210 */ /* 0x080fe4000791e037 */
[----:B------:R-:W-:Y:S02]  /*4880*/  LEA.HI.X R61, R61, c[0x0][0x174], R62, 0x2, P2 ;  /* 0x00005d003d3d7a11 */ /* 0x000fe400010f143e */
[----:B-1----:R-:W-:Y:S02]  /*4890*/  IADD3.X R64, R156, R111, R155, P0, P1 ;  /* 0x0000006f9c407210 */ /* 0x002fe400007e249b */
[----:B------:R-:W-:Y:S02]  /*48a0*/  LEA R62, P2, R63, c[0x0][0x170], 0x2 ;  /* 0x00005c003f3e7a11 */ /* 0x000fe400078410ff */
        /* <DEDUP_REMOVED lines=8> */
[----:B0-----:R-:W-:-:S02]  /*4930*/  IADD3 R63, P3, P2, R131, R110, R57 ;  /* 0x0000006e833f7210 */ /* 0x001fc40007a7e039 */
[----:B-1----:R-:W-:-:S04]  /*4940*/  IADD3 R61, P4, P5, R133, R110, R59 ;  /* 0x0000006e853d7210 */ /* 0x002fc80007d9e03b */
[C---:B------:R-:W-:Y:S02]  /*4950*/  LEA R60, P6, R61.reuse, c[0x0][0x170], 0x2 ;  /* 0x00005c003d3c7a11 */ /* 0x040fe400078c10ff */
[-C--:B------:R-:W-:Y:S02]  /*4960*/  IADD3.X R62, R148, R111.reuse, R147, P4, P5 ;  /* 0x0000006f943e7210 */ /* 0x080fe400027ea493 */
[----:B------:R-:W-:Y:S02]  /*4970*/  IADD3 R110, P0, P1, R132, R110, R58 ;  /* 0x0000006e846e7210 */ /* 0x000fe4000791e03a */
[----:B------:R-:W-:Y:S02]  /*4980*/  LEA.HI.X R61, R61, c[0x0][0x174], R62, 0x2, P6 ;  /* 0x00005d003d3d7a11 */ /* 0x000fe400030f143e */
[----:B------:R-:W-:Y:S02]  /*4990*/  LEA R62, P4, R63, c[0x0][0x170], 0x2 ;  /* 0x00005c003f3e7a11 */ /* 0x000fe400078810ff */
[-C--:B------:R-:W-:Y:S01]  /*49a0*/  IADD3.X R64, R152, R111.reuse, R151, P3, P2 ;  /* 0x0000006f98407210 */ /* 0x080fe20001fe4497 */
[----:B------:R0:W5:Y:S01]  /*49b0*/  LDG.E.CONSTANT R239, [R60.64] ;  /* 0x0000000a3cef7981 */ /* 0x000162000c1e9900 */
[----:B------:R-:W-:-:S02]  /*49c0*/  IADD3.X R111, R150, R111, R149, P0, P1 ;  /* 0x0000006f966f7210 */ /* 0x000fc400007e2495 */
[----:B------:R-:W-:Y:S02]  /*49d0*/  LEA.HI.X R63, R63, c[0x0][0x174], R64, 0x2, P4 ;  /* 0x00005d003f3f7a11 */ /* 0x000fe400020f1440 */
[----:B------:R-:W-:-:S04]  /*49e0*/  LEA R64, P0, R110, c[0x0][0x170], 0x2 ;  /* 0x00005c006e407a11 */ /* 0x000fc800078010ff */
[----:B------:R-:W-:Y:S02]  /*49f0*/  LEA.HI.X R65, R110, c[0x0][0x174], R111, 0x2, P0 ;  /* 0x00005d006e417a11 */ /* 0x000fe400000f146f */
[----:B------:R0:W5:Y:S04]  /*4a00*/  LDG.E.CONSTANT R110, [R62.64] ;  /* 0x0000000a3e6e7981 */ /* 0x000168000c1e9900 */
[----:B------:R1:W5:Y:S04]  /*4a10*/  LDG.E.CONSTANT R111, [R64.64] ;  /* 0x0000000a406f7981 */ /* 0x000368000c1e9900 */
[----:B0-----:R-:W4:Y:S01]  /*4a20*/  LDS.128 R60, [R243+0xe0] ;  /* 0x0000e000f33c7984 */ /* 0x001f220000000c00 */
[----:B--2---:R-:W-:-:S04]  /*4a30*/  FFMA.FTZ R66, R71, R66, R69 ;  /* 0x0000004247427223 */ /* 0x004fc80000010045 */
[----:B---3--:R-:W-:Y:S02]  /*4a40*/  FFMA.FTZ R236, R236, R67, R66 ;  /* 0x00000043ecec7223 */ /* 0x008fe40000010042 */
[----:B-1----:R-:W0:Y:S02]  /*4a50*/  LDS.128 R64, [R243+0xf0] ;  /* 0x0000f000f3407984 */ /* 0x002e240000000c00 */
[----:B----4-:R-:W-:-:S04]  /*4a60*/  FFMA.FTZ R60, R60, R68, R236 ;  /* 0x000000443c3c7223 */ /* 0x010fc800000100ec */
[----:B-----5:R-:W-:-:S04]  /*4a70*/  FFMA.FTZ R60, R70, R61, R60 ;  /* 0x0000003d463c7223 */ /* 0x020fc8000001003c */
[----:B------:R-:W-:-:S04]  /*4a80*/  FFMA.FTZ R60, R235, R62, R60 ;  /* 0x0000003eeb3c7223 */ /* 0x000fc8000001003c */
[----:B------:R-:W-:-:S04]  /*4a90*/  FFMA.FTZ R60, R237, R63, R60 ;  /* 0x0000003fed3c7223 */ /* 0x000fc8000001003c */
[----:B0-----:R-:W-:-:S04]  /*4aa0*/  FFMA.FTZ R60, R64, R238, R60 ;  /* 0x000000ee403c7223 */ /* 0x001fc8000001003c */
[----:B------:R-:W-:-:S04]  /*4ab0*/  FFMA.FTZ R60, R110, R65, R60 ;  /* 0x000000416e3c7223 */ /* 0x000fc8000001003c */
[----:B------:R-:W-:-:S04]  /*4ac0*/  FFMA.FTZ R60, R111, R66, R60 ;  /* 0x000000426f3c7223 */ /* 0x000fc8000001003c */
[----:B------:R-:W-:Y:S01]  /*4ad0*/  FFMA.FTZ R67, R239, R67, R60 ;  /* 0x00000043ef437223 */ /* 0x000fe2000001003c */
[----:B------:R-:W-:Y:S05]  /*4ae0*/  BRA.DIV ~URZ, `(.L_x_22092) ;  /* 0x000064027f007947 */ /* 0x000fea000b800000 */
[----:B------:R0:W1:Y:S02]  /*4af0*/  SHFL.BFLY PT, R63, R67, 0x2, 0x1f ;  /* 0x0c401f00433f7f89 */ /* 0x00006400000e0000 */
.L_x_22137:
[----:B01----:R-:W-:Y:S01]  /*4b00*/  FADD.FTZ R67, R67, R63 ;  /* 0x0000003f43437221 */ /* 0x003fe20000010000 */
[----:B------:R-:W-:Y:S05]  /*4b10*/  BRA.DIV ~URZ, `(.L_x_22093) ;  /* 0x000064427f007947 */ /* 0x000fea000b800000 */
[----:B------:R0:W1:Y:S02]  /*4b20*/  SHFL.BFLY PT, R63, R67, 0x1, 0x1f ;  /* 0x0c201f00433f7f89 */ /* 0x00006400000e0000 */
.L_x_22138:
        /* <DEDUP_REMOVED lines=10> */
.L_x_22095:
[----:B------:R-:W-:Y:S05]  /*4bd0*/  BSYNC B1 ;  /* 0x0000000000017941 */ /* 0x000fea0003800000 */
.L_x_22094:
[----:B------:R-:W-:-:S04]  /*4be0*/  IADD3 R134, R134, 0x4, RZ ;  /* 0x0000000486867810 */ /* 0x000fc80007ffe0ff */
[----:B------:R-:W-:-:S13]  /*4bf0*/  ISETP.GE.AND P0, PT, R134, UR7, PT ;  /* 0x0000000786007c0c */ /* 0x000fda000bf06270 */
[----:B01----:R-:W-:Y:S01]  /*4c00*/  @P0 CALL.REL.NOINC `(.L_x_22096) ;  /* 0x0000001000000944 */ /* 0x003fe20003c00000 */
[----:B------:R-:W-:Y:S05]  /*4c10*/  BRA `(.L_x_22097) ;  /* 0xffffe2e000007947 */ /* 0x000fea000383ffff */
.L_x_22096:
[----:B------:R-:W-:Y:S05]  /*4c20*/  BRA `(.L_x_22090) ;  /* 0x00001e1000007947 */ /* 0x000fea0003800000 */
.L_x_22091:
        /* <DEDUP_REMOVED lines=8> */
.L_x_22102:
        /* <DEDUP_REMOVED lines=444> */
[----:B0-----:R-:W-:Y:S02]  /*6870*/  FFMA.FTZ R60, R64, R238, R60 ;  /* 0x000000ee403c7223 */ /* 0x001fe4000001003c */
[C---:B------:R-:W-:Y:S01]  /*6880*/  IMAD R62, R134.reuse, 0x8, R146 ;  /* 0x00000008863e7824 */ /* 0x040fe200078e0292 */
[----:B------:R-:W-:-:S04]  /*6890*/  IADD3 R134, R134, 0x4, RZ ;  /* 0x0000000486867810 */ /* 0x000fc80007ffe0ff */
[----:B------:R-:W-:Y:S01]  /*68a0*/  ISETP.GE.AND P1, PT, R134, UR7, PT ;  /* 0x0000000786007c0c */ /* 0x000fe2000bf26270 */
[----:B------:R-:W-:-:S04]  /*68b0*/  FFMA.FTZ R60, R110, R65, R60 ;  /* 0x000000416e3c7223 */ /* 0x000fc8000001003c */
[----:B------:R-:W-:-:S04]  /*68c0*/  FFMA.FTZ R60, R111, R66, R60 ;  /* 0x000000426f3c7223 */ /* 0x000fc8000001003c */
[----:B------:R-:W-:Y:S01]  /*68d0*/  FFMA.FTZ R67, R239, R67, R60 ;  /* 0x00000043ef437223 */ /* 0x000fe2000001003c */
[----:B------:R-:W-:Y:S05]  /*68e0*/  BRA.DIV ~URZ, `(.L_x_22098) ;  /* 0x000046e27f007947 */ /* 0x000fea000b800000 */
[----:B------:R0:W1:Y:S02]  /*68f0*/  SHFL.BFLY PT, R63, R67, 0x2, 0x1f ;  /* 0x0c401f00433f7f89 */ /* 0x00006400000e0000 */
.L_x_22139:
[----:B01----:R-:W-:Y:S01]  /*6900*/  FADD.FTZ R67, R67, R63 ;  /* 0x0000003f43437221 */ /* 0x003fe20000010000 */
[----:B------:R-:W-:Y:S05]  /*6910*/  BRA.DIV ~URZ, `(.L_x_22099) ;  /* 0x000047227f007947 */ /* 0x000fea000b800000 */
[----:B------:R0:W1:Y:S02]  /*6920*/  SHFL.BFLY PT, R63, R67, 0x1, 0x1f ;  /* 0x0c201f00433f7f89 */ /* 0x00006400000e0000 */
.L_x_22140:
[----:B------:R-:W-:Y:S01]  /*6930*/  IMAD.U32 R60, RZ, RZ, UR8 ;  /* 0x00000008ff3c7e24 */ /* 0x000fe2000f8e00ff */
[----:B------:R-:W-:Y:S01]  /*6940*/  ISETP.NE.AND P0, PT, R0, RZ, PT ;  /* 0x000000ff0000720c */ /* 0x000fe20003f05270 */
[----:B01----:R-:W-:Y:S01]  /*6950*/  FADD.FTZ R67, R67, R63 ;  /* 0x0000003f43437221 */ /* 0x003fe20000010000 */
[----:B------:R-:W-:Y:S02]  /*6960*/  BSSY B1, `(.L_x_22100) ;  /* 0x000000b000017945 */ /* 0x000fe40003800000 */
[----:B------:R-:W-:Y:S01]  /*6970*/  IADD3 R60, -R60, 0x1, RZ ;  /* 0x000000013c3c7810 */ /* 0x000fe20007ffe1ff */
[----:B------:R-:W-:-:S04]  /*6980*/  FMUL.FTZ R67, R67, c[0x0][0x184] ;  /* 0x0000610043437a20 */ /* 0x000fc80000410000 */
        /* <DEDUP_REMOVED lines=8> */
.L_x_22101:
[----:B------:R-:W-:Y:S05]  /*6a10*/  BSYNC B1 ;  /* 0x0000000000017941 */ /* 0x000fea0003800000 */
.L_x_22100:
[----:B0-----:R-:W-:Y:S01]  /*6a20*/  @P1 CALL.REL.NOINC `(.L_x_22090) ;  /* 0x0000001000001944 */ /* 0x001fe20003c00000 */
[----:B------:R-:W-:Y:S05]  /*6a30*/  BRA `(.L_x_22102) ;  /* 0xffffe27000007947 */ /* 0x000fea000383ffff */
.L_x_22090:
[----:B------:R-:W-:Y:S05]  /*6a40*/  BSYNC B0 ;  /* 0x0000000000007941 */ /* 0x000fea0003800000 */
.L_x_22089:
[----:B------:R-:W-:Y:S05]  /*6a50*/  BRA.DIV ~URZ, `(.L_x_22103) ;  /* 0x000046527f007947 */ /* 0x000fea000b800000 */
[----:B------:R0:W1:Y:S02]  /*6a60*/  SHFL.BFLY PT, R63, R2, 0x10, 0x1f ;  /* 0x0e001f00023f7f89 */ /* 0x00006400000e0000 */
.L_x_22141:
[----:B01----:R-:W-:Y:S01]  /*6a70*/  FMNMX.FTZ R2, R63, R2, !PT ;  /* 0x000000023f027209 */ /* 0x003fe20007810000 */
[----:B------:R-:W-:Y:S05]  /*6a80*/  BRA.DIV ~URZ, `(.L_x_22104) ;  /* 0x000046927f007947 */ /* 0x000fea000b800000 */
[----:B------:R-:W0:Y:S02]  /*6a90*/  SHFL.BFLY PT, R0, R2, 0x8, 0x1f ;  /* 0x0d001f0002007f89 */ /* 0x000e2400000e0000 */
[----:B0-----:R-:W-:-:S05]  /*6aa0*/  FMNMX.FTZ R0, R2, R0, !PT ;  /* 0x0000000002007209 */ /* 0x001fca0007810000 */
[----:B------:R0:W1:Y:S02]  /*6ab0*/  SHFL.BFLY PT, R63, R0, 0x4, 0x1f ;  /* 0x0c801f00003f7f89 */ /* 0x00006400000e0000 */
.L_x_22142:
[----:B------:R-:W2:Y:S01]  /*6ac0*/  S2R R4, SR_TID.X ;  /* 0x0000000000047919 */ /* 0x000ea20000002100 */
[----:B------:R-:W-:Y:S01]  /*6ad0*/  WARPSYNC 0xffffffff ;  /* 0xffffffff00007948 */ /* 0x000fe20003800000 */
[--C-:B--2---:R-:W-:Y:S02]  /*6ae0*/  SHF.R.S32.HI R2, RZ, 0x1f, R4.reuse ;  /* 0x0000001fff027819 */ /* 0x104fe40000011404 */
[----:B------:R-:W-:Y:S02]  /*6af0*/  SHF.R.S32.HI R3, RZ, 0x1f, R4 ;  /* 0x0000001fff037819 */ /* 0x000fe40000011404 */
[-C--:B------:R-:W-:Y:S02]  /*6b00*/  LEA.HI R2, R2, R4.reuse, RZ, 0x5 ;  /* 0x0000000402027211 */ /* 0x080fe400078f28ff */
[----:B------:R-:W-:Y:S02]  /*6b10*/  LEA.HI R3, R3, R4, RZ, 0x5 ;  /* 0x0000000403037211 */ /* 0x000fe400078f28ff */
[----:B------:R-:W-:-:S02]  /*6b20*/  LOP3.LUT R2, R2, 0xffffffe0, RZ, 0xc0, !PT ;  /* 0xffffffe002027812 */ /* 0x000fc400078ec0ff */
[----:B------:R-:W-:-:S03]  /*6b30*/  SHF.R.S32.HI R3, RZ, 0x5, R3 ;  /* 0x00000005ff037819 */ /* 0x000fc60000011403 */
[----:B------:R-:W-:-:S05]  /*6b40*/  IMAD.IADD R2, R4, 0x1, -R2 ;  /* 0x0000000104027824 */ /* 0x000fca00078e0a02 */
[----:B------:R-:W-:-:S13]  /*6b50*/  ISETP.NE.AND P0, PT, R2, RZ, PT ;  /* 0x000000ff0200720c */ /* 0x000fda0003f05270 */
[----:B-1----:R-:W-:-:S05]  /*6b60*/  @!P0 FMNMX.FTZ R63, R63, R0, !PT ;  /* 0x000000003f3f8209 */ /* 0x002fca0007810000 */
[----:B------:R1:W-:Y:S02]  /*6b70*/  @!P0 STS [R3.X4+0x400], R63 ;  /* 0x0004003f03008388 */ /* 0x0003e40000004800 */
[----:B------:R-:W-:Y:S01]  /*6b80*/  BAR.SYNC.DEFER_BLOCKING 0x0 ;  /* 0x0000000000007b1d */ /* 0x000fe20000010000 */
[----:B------:R-:W-:Y:S01]  /*6b90*/  ISETP.GT.AND P0, PT, R2, 0x3, PT ;  /* 0x000000030200780c */ /* 0x000fe20003f04270 */
[----:B0-----:R-:W-:Y:S01]  /*6ba0*/  IMAD.MOV.U32 R0, RZ, RZ, -0x800001 ;  /* 0xff7fffffff007424 */ /* 0x001fe200078e00ff */
[----:B---3--:R-:W-:-:S03]  /*6bb0*/  UIADD3 UR4, UR8, 0x7, URZ ;  /* 0x0000000708047890 */ /* 0x008fc6000fffe03f */
[----:B------:R-:W0:Y:S01]  /*6bc0*/  S2R R5, SR_TID.X ;  /* 0x0000000000057919 */ /* 0x000e220000002100 */
[----:B------:R-:W-:Y:S01]  /*6bd0*/  USHF.R.S32.HI UR6, URZ, 0x1f, UR4 ;  /* 0x0000001f3f067899 */ /* 0x000fe20008011404 */
[----:B------:R-:W-:Y:S03]  /*6be0*/  BSSY B0, `(.L_x_22105) ;  /* 0x00000e8000007945 */ /* 0x000fe60003800000 */
[----:B------:R-:W-:-:S04]  /*6bf0*/  ULEA.HI UR4, UR6, UR4, URZ, 0x3 ;  /* 0x0000000406047291 */ /* 0x000fc8000f8f183f */
[----:B------:R-:W-:-:S04]  /*6c00*/  ULOP3.LUT UR4, UR4, 0xfffffff8, URZ, 0xc0, !UPT ;  /* 0xfffffff804047892 */ /* 0x000fc8000f8ec03f */
[----:B------:R-:W-:-:S04]  /*6c10*/  UISETP.LT.AND UP0, UPT, UR8, UR4, UPT ;  /* 0x000000040800728c */ /* 0x000fc8000bf01270 */
[----:B------:R-:W-:Y:S01]  /*6c20*/  USEL UR4, UR8, UR4, UP0 ;  /* 0x0000000408047287 */ /* 0x000fe20008000000 */
[----:B------:R-:W2:Y:S05]  /*6c30*/  @!P0 LDS R0, [R2.X4+0x400] ;  /* 0x0004000002008984 */ /* 0x000eaa0000004800 */
        /* <DEDUP_REMOVED lines=20> */
.L_x_22109:
        /* <DEDUP_REMOVED lines=11> */
.L_x_22108:
[----:B------:R-:W-:Y:S05]  /*6e30*/  BSYNC B1 ;  /* 0x0000000000017941 */ /* 0x000fea0003800000 */
.L_x_22107:
        /* <DEDUP_REMOVED lines=11> */
.L_x_22112:
        /* <DEDUP_REMOVED lines=100> */
.L_x_22111:
[----:B------:R-:W-:Y:S05]  /*7530*/  BSYNC B1 ;  /* 0x0000000000017941 */ /* 0x000fea0003800000 */
.L_x_22110:
        /* <DEDUP_REMOVED lines=55> */
.L_x_22114:
[----:B------:R-:W-:Y:S05]  /*78b0*/  BSYNC B1 ;  /* 0x0000000000017941 */ /* 0x000fea0003800000 */
.L_x_22113:
        /* <DEDUP_REMOVED lines=26> */
.L_x_22106:
[----:B------:R-:W-:Y:S05]  /*7a60*/  BSYNC B0 ;  /* 0x0000000000007941 */ /* 0x000fea0003800000 */
.L_x_22105:
        /* <DEDUP_REMOVED lines=38> */
.L_x_22119:
        /* <DEDUP_REMOVED lines=8> */
.L_x_22118:
[----:B0-2---:R-:W-:Y:S05]  /*7d50*/  BSYNC B1 ;  /* 0x0000000000017941 */ /* 0x005fea0003800000 */
.L_x_22117:
        /* <DEDUP_REMOVED lines=11> */
.L_x_22122:
        /* <DEDUP_REMOVED lines=52> */
.L_x_22121:
[----:B------:R-:W-:Y:S05]  /*8150*/  BSYNC B1 ;  /* 0x0000000000017941 */ /* 0x000fea0003800000 */
.L_x_22120:
        /* <DEDUP_REMOVED lines=31> */
.L_x_22124:
[----:B------:R-:W-:Y:S05]  /*8350*/  BSYNC B1 ;  /* 0x0000000000017941 */ /* 0x000fea0003800000 */
.L_x_22123:
        /* <DEDUP_REMOVED lines=14> */
.L_x_22116:
[----:B------:R-:W-:Y:S05]  /*8440*/  BSYNC B0 ;  /* 0x0000000000007941 */ /* 0x000fea0003800000 */
.L_x_22115:
[----:B0-----:R-:W0:Y:S01]  /*8450*/  S2R R3, SR_TID.X ;  /* 0x0000000000037919 */ /* 0x001e220000002100 */
[----:B------:R-:W-:Y:S03]  /*8460*/  BSSY B0, `(.L_x_22125) ;  /* 0x000018f000007945 */ /* 0x000fe60003800000 */
[----:B------:R-:W-:Y:S01]  /*8470*/  BAR.SYNC.DEFER_BLOCKING 0x0 ;  /* 0x0000000000007b1d */ /* 0x000fe20000010000 */
[----:B0-----:R-:W-:-:S04]  /*8480*/  SHF.R.S32.HI R5, RZ, 0x1f, R3 ;  /* 0x0000001fff057819 */ /* 0x001fc80000011403 */
[----:B------:R-:W-:-:S04]  /*8490*/  LEA.HI R5, R5, R3, RZ, 0x5 ;  /* 0x0000000305057211 */ /* 0x000fc800078f28ff */
[----:B------:R-:W-:-:S04]  /*84a0*/  SHF.R.S32.HI R5, RZ, 0x5, R5 ;  /* 0x00000005ff057819 */ /* 0x000fc80000011405 */
[----:B------:R-:W-:-:S13]  /*84b0*/  ISETP.GE.AND P0, PT, R5, UR7, PT ;  /* 0x0000000705007c0c */ /* 0x000fda000bf06270 */
        /* <DEDUP_REMOVED lines=11> */
.L_x_22126:
[----:B------:R-:W2:Y:S01]  /*8570*/  LDL.LU R2, [R1] ;  /* 0x0000000001027983 */ /* 0x000ea20000300800 */
[----:B------:R-:W-:Y:S01]  /*8580*/  SHF.R.S32.HI R6, RZ, 0x1f, R3 ;  /* 0x0000001fff067819 */ /* 0x000fe20000011403 */
[----:B------:R-:W-:Y:S01]  /*8590*/  IMAD.MOV.U32 R92, RZ, RZ, c[0x0][0x1ac] ;  /* 0x00006b00ff5c7624 */ /* 0x000fe200078e00ff */
[C---:B------:R-:W-:Y:S01]  /*85a0*/  IADD3 R89, P0, R5.reuse, UR5, RZ ;  /* 0x0000000505597c10 */ /* 0x040fe2000ff1e0ff */
[----:B------:R-:W-:Y:S01]  /*85b0*/  CS2R R72, SRZ ;  /* 0x0000000000487805 */ /* 0x000fe2000001ff00 */
[----:B------:R-:W-:Y:S01]  /*85c0*/  LEA.HI R6, R6, R3, RZ, 0x5 ;  /* 0x0000000306067211 */ /* 0x000fe200078f28ff */
[----:B------:R-:W-:Y:S01]  /*85d0*/  CS2R R74, SRZ ;  /* 0x00000000004a7805 */ /* 0x000fe2000001ff00 */
[----:B------:R-:W-:Y:S01]  /*85e0*/  LEA.HI.X.SX32 R0, R5, UR9, 0x1, P0 ;  /* 0x0000000905007c11 */ /* 0x000fe200080f0eff */
[----:B------:R-:W-:Y:S01]  /*85f0*/  CS2R R76, SRZ ;  /* 0x00000000004c7805 */ /* 0x000fe2000001ff00 */
[----:B------:R-:W-:Y:S01]  /*8600*/  LOP3.LUT R6, R6, 0xffffffe0, RZ, 0xc0, !PT ;  /* 0xffffffe006067812 */ /* 0x000fe200078ec0ff */
[----:B------:R-:W-:Y:S01]  /*8610*/  CS2R R78, SRZ ;  /* 0x00000000004e7805 */ /* 0x000fe2000001ff00 */
[----:B------:R-:W-:Y:S01]  /*8620*/  LEA R88, P0, R89, c[0x0][0x188], 0x2 ;  /* 0x0000620059587a11 */ /* 0x000fe200078010ff */
[----:B------:R-:W-:Y:S01]  /*8630*/  CS2R R80, SRZ ;  /* 0x0000000000507805 */ /* 0x000fe2000001ff00 */
[----:B------:R-:W-:Y:S01]  /*8640*/  LOP3.LUT R87, RZ, UR7, RZ, 0x33, !PT ;  /* 0x00000007ff577c12 */ /* 0x000fe2000f8e33ff */
[----:B------:R-:W-:Y:S01]  /*8650*/  IMAD.IADD R6, R3, 0x1, -R6 ;  /* 0x0000000103067824 */ /* 0x000fe200078e0a06 */
[----:B------:R-:W-:Y:S01]  /*8660*/  LEA.HI.X R89, R89, c[0x0][0x18c], R0, 0x2, P0 ;  /* 0x0000630059597a11 */ /* 0x000fe200000f1400 */
[----:B------:R-:W-:Y:S01]  /*8670*/  IMAD.MOV.U32 R0, RZ, RZ, RZ ;  /* 0x000000ffff007224 */ /* 0x000fe200078e00ff */
[----:B------:R-:W-:Y:S01]  /*8680*/  CS2R R82, SRZ ;  /* 0x0000000000527805 */ /* 0x000fe2000001ff00 */
[----:B------:R-:W-:Y:S01]  /*8690*/  CS2R R84, SRZ ;  /* 0x0000000000547805 */ /* 0x000fe2000001ff00 */
[----:B------:R-:W-:Y:S01]  /*86a0*/  LEA.HI R3, R6, R6, RZ, 0x1 ;  /* 0x0000000606037211 */ /* 0x000fe200078f08ff */
[----:B------:R-:W-:Y:S01]  /*86b0*/  IMAD.MOV.U32 R86, RZ, RZ, RZ ;  /* 0x000000ffff567224 */ /* 0x000fe200078e00ff */
[----:B------:R-:W-:Y:S01]  /*86c0*/  SHF.R.S32.HI R92, RZ, 0x1f, R92 ;  /* 0x0000001fff5c7819 */ /* 0x000fe2000001145c */
[----:B------:R-:W-:Y:S01]  /*86d0*/  IMAD.MOV.U32 R90, RZ, RZ, R5 ;  /* 0x000000ffff5a7224 */ /* 0x000fe200078e0005 */
[C---:B------:R-:W-:Y:S01]  /*86e0*/  LOP3.LUT R4, R3.reuse, 0xfffffffe, RZ, 0xc0, !PT ;  /* 0xfffffffe03047812 */ /* 0x040fe200078ec0ff */
[----:B------:R-:W-:-:S04]  /*86f0*/  IMAD.SHL.U32 R3, R3, 0x4, RZ ;  /* 0x0000000403037824 */ /* 0x000fc800078e00ff */
[----:B------:R-:W-:Y:S01]  /*8700*/  IMAD.IADD R4, R6, 0x1, -R4 ;  /* 0x0000000106047824 */ /* 0x000fe200078e0a04 */
[----:B------:R-:W-:-:S03]  /*8710*/  LOP3.LUT R6, R3, 0xfffffff8, RZ, 0xc0, !PT ;  /* 0xfffffff803067812 */ /* 0x000fc600078ec0ff */
[----:B------:R-:W-:Y:S02]  /*8720*/  IMAD.SHL.U32 R3, R4, 0x4, RZ ;  /* 0x0000000404037824 */ /* 0x000fe400078e00ff */
[----:B------:R-:W-:Y:S02]  /*8730*/  IMAD R4, R5, 0x2, R4 ;  /* 0x0000000205047824 */ /* 0x000fe400078e0204 */
        /* <DEDUP_REMOVED lines=17> */
[----:B------:R-:W-:Y:S01]  /*8850*/  IADD3 R95, R91, 0x780, RZ ;  /* 0x000007805b5f7810 */ /* 0x000fe20007ffe0ff */
[----:B--2---:R-:W-:-:S05]  /*8860*/  IMAD R2, R2, c[0x0][0x1b0], RZ ;  /* 0x00006c0002027a24 */ /* 0x004fca00078e02ff */
[----:B------:R-:W-:Y:S02]  /*8870*/  SHF.R.S32.HI R3, RZ, 0x1f, R2 ;  /* 0x0000001fff037819 */ /* 0x000fe40000011402 */
.L_x_22128:
        /* <DEDUP_REMOVED lines=41> */
[----:B-1----:R-:W-:-:S04]  /*8b10*/  IADD3 R37, P0, R102, R64, RZ ;  /* 0x0000004066257210 */ /* 0x002fc80007f1e0ff */
[----:B------:R-:W-:Y:S01]  /*8b20*/  LEA R36, P1, R37, c[0x0][0x178], 0x2 ;  /* 0x00005e0025247a11 */ /* 0x000fe200078210ff */
[----:B------:R-:W5:Y:S01]  /*8b30*/  LDG.E.128.CONSTANT R32, [R32.64] ;  /* 0x0000000a20207981 */ /* 0x000f62000c1e9d00 */
        /* <DEDUP_REMOVED lines=16> */
[C---:B------:R-:W-:Y:S02]  /*8c40*/  IADD3 R53, P0, R106.reuse, R64, RZ ;  /* 0x000000406a357210 */ /* 0x040fe40007f1e0ff */
        /* <DEDUP_REMOVED lines=8> */
[C---:B------:R-:W-:Y:S01]  /*8cd0*/  IADD3 R61, P0, R108.reuse, R64, RZ ;  /* 0x000000406c3d7210 */ /* 0x040fe20007f1e0ff */
        /* <DEDUP_REMOVED lines=12> */
[----:B------:R-:W-:-:S05]  /*8da0*/  IMAD.IADD R68, R87, 0x1, R90 ;  /* 0x0000000157447824 */ /* 0x000fca00078e025a */
[----:B------:R-:W-:-:S13]  /*8db0*/  ISETP.NE.AND P0, PT, R68, -0x2, PT ;  /* 0xfffffffe4400780c */ /* 0x000fda0003f05270 */
[C---:B------:R-:W-:Y:S02]  /*8dc0*/  @!P0 IADD3 R68, R94.reuse, -0x3, RZ ;  /* 0xfffffffd5e448810 */ /* 0x040fe40007ffe0ff */
[----:B------:R-:W-:Y:S02]  /*8dd0*/  @!P0 IADD3 R70, R94, -0x1, RZ ;  /* 0xffffffff5e468810 */ /* 0x000fe40007ffe0ff */
[----:B------:R-:W-:Y:S02]  /*8de0*/  @!P0 ISETP.GE.AND P1, PT, R68, UR8, PT ;  /* 0x0000000844008c0c */ /* 0x000fe4000bf26270 */
[----:B------:R-:W-:Y:S02]  /*8df0*/  @!P0 ISETP.GE.AND P6, PT, R70, UR8, PT ;  /* 0x0000000846008c0c */ /* 0x000fe4000bfc6270 */
[----:B------:R-:W-:Y:S02]  /*8e00*/  @!P0 ISETP.GE.AND P4, PT, R68, UR8, PT ;  /* 0x0000000844008c0c */ /* 0x000fe4000bf86270 */
[----:B------:R-:W-:-:S02]  /*8e10*/  @!P0 IADD3 R69, R94, -0x2, RZ ;  /* 0xfffffffe5e458810 */ /* 0x000fc40007ffe0ff */
[----:B------:R-:W-:Y:S02]  /*8e20*/  @!P0 ISETP.GE.AND P3, PT, R70, UR8, PT ;  /* 0x0000000846008c0c */ /* 0x000fe4000bf66270 */
[C---:B------:R-:W-:Y:S02]  /*8e30*/  @!P0 ISETP.GE.AND P5, PT, R69.reuse, UR8, PT ;  /* 0x0000000845008c0c */ /* 0x040fe4000bfa6270 */
[----:B------:R-:W-:Y:S02]  /*8e40*/  @!P0 ISETP.GE.AND P2, PT, R69, UR8, PT ;  /* 0x0000000845008c0c */ /* 0x000fe4000bf46270 */
[C---:B------:R-:W-:Y:S02]  /*8e50*/  @!P0 IADD3 R69, R94.reuse, -0x1, RZ ;  /* 0xffffffff5e458810 */ /* 0x040fe40007ffe0ff */
[----:B------:R-:W-:Y:S02]  /*8e60*/  @!P0 IADD3 R109, R94, -0x2, RZ ;  /* 0xfffffffe5e6d8810 */ /* 0x000fe40007ffe0ff */
[----:B--2---:R-:W-:-:S02]  /*8e70*/  @!P0 FSEL R8, R8, RZ, !P1 ;  /* 0x000000ff08088208 */ /* 0x004fc40004800000 */
[----:B------:R-:W-:Y:S02]  /*8e80*/  @!P0 ISETP.GE.AND P1, PT, R68, UR8, PT ;  /* 0x0000000844008c0c */ /* 0x000fe4000bf26270 */
[----:B------:R-:W-:Y:S02]  /*8e90*/  @!P0 IADD3 R68, R94, -0x2, RZ ;  /* 0xfffffffe5e448810 */ /* 0x000fe40007ffe0ff */
[----:B------:R-:W-:Y:S02]  /*8ea0*/  @!P0 FSEL R10, R10, RZ, !P6 ;  /* 0x000000ff0a0a8208 */ /* 0x000fe40007000000 */
[----:B------:R-:W-:Y:S02]  /*8eb0*/  @!P0 ISETP.GE.AND P6, PT, R68, UR8, PT ;  /* 0x0000000844008c0c */ /* 0x000fe4000bfc6270 */
[----:B------:R-:W-:Y:S02]  /*8ec0*/  @!P0 IADD3 R68, R94, -0x3, RZ ;  /* 0xfffffffd5e448810 */ /* 0x000fe40007ffe0ff */
[----:B---3--:R-:W-:-:S02]  /*8ed0*/  @!P0 FSEL R4, R4, RZ, !P4 ;  /* 0x000000ff04048208 */ /* 0x008fc40006000000 */
        /* <DEDUP_REMOVED lines=8> */
[----:B----4-:R-:W-:Y:S02]  /*8f60*/  @!P0 FSEL R12, R12, RZ, !P1 ;  /* 0x000000ff0c0c8208 */ /* 0x010fe40004800000 */
        /* <DEDUP_REMOVED lines=9> */
[----:B-----5:R-:W-:Y:S02]  /*9000*/  @!P0 FSEL R16, R16, RZ, !P4 ;  /* 0x000000ff10108208 */ /* 0x020fe40006000000 */
        /* <DEDUP_REMOVED lines=67> */
[----:B------:R-:W-:Y:S02]  /*9440*/  @!P0 FSEL R42, R42, RZ, !P3 ;  /* 0x000000ff2a2a8208 */ /* 0x000fe40005800000 */
[----:B------:R-:W-:Y:S02]  /*9450*/  @!P0 ISETP.GE.AND P3, PT, R109, UR8, PT ;  /* 0x000000086d008c0c */ /* 0x000fe4000bf66270 */
[----:B------:R-:W-:Y:S02]  /*9460*/  @!P0 IADD3 R109, R94, -0x3, RZ ;  /* 0xfffffffd5e6d8810 */ /* 0x000fe40007ffe0ff */
[----:B------:R-:W-:Y:S02]  /*9470*/  @!P0 FSEL R44, R44, RZ, !P1 ;  /* 0x000000ff2c2c8208 */ /* 0x000fe40004800000 */
[----:B------:R-:W-:-:S02]  /*9480*/  @!P0 ISETP.GE.AND P1, PT, R109, UR8, PT ;  /* 0x000000086d008c0c */ /* 0x000fc4000bf26270 */
[----:B------:R-:W-:Y:S02]  /*9490*/  @!P0 IADD3 R109, R94, -0x2, RZ ;  /* 0xfffffffe5e6d8810 */ /* 0x000fe40007ffe0ff */
[----:B------:R-:W-:Y:S02]  /*94a0*/  @!P0 FSEL R41, R41, RZ, !P2 ;  /* 0x000000ff29298208 */ /* 0x000fe40005000000 */
[----:B------:R-:W-:Y:S02]  /*94b0*/  @!P0 FSEL R46, R46, RZ, !P5 ;  /* 0x000000ff2e2e8208 */ /* 0x000fe40006800000 */
[C---:B------:R-:W-:Y:S02]  /*94c0*/  @!P0 ISETP.GE.AND P2, PT, R94.reuse, UR8, PT ;  /* 0x000000085e008c0c */ /* 0x040fe4000bf46270 */
        /* <DEDUP_REMOVED lines=10> */
[C---:B------:R-:W-:Y:S01]  /*9570*/  @!P0 ISETP.GE.AND P6, PT, R94.reuse, UR8, PT ;  /* 0x000000085e008c0c */ /* 0x040fe2000bfc6270 */
[----:B0-----:R-:W-:Y:S01]  /*9580*/  FMUL.FTZ R9, R69, R9 ;  /* 0x0000000945097220 */ /* 0x001fe20000410000 */
[----:B------:R-:W-:Y:S02]  /*9590*/  @!P0 ISETP.GE.AND P2, PT, R109, UR8, PT ;  /* 0x000000086d008c0c */ /* 0x000fe4000bf46270 */
[----:B------:R-:W-:Y:S01]  /*95a0*/  @!P0 IADD3 R109, R94, -0x3, RZ ;  /* 0xfffffffd5e6d8810 */ /* 0x000fe20007ffe0ff */
[----:B------:R-:W-:Y:S01]  /*95b0*/  FFMA.FTZ R9, R68, R8, R9 ;  /* 0x0000000844097223 */ /* 0x000fe20000010009 */
        /* <DEDUP_REMOVED lines=9> */
[----:B------:R-:W-:Y:S02]  /*9650*/  @!P0 FSEL R56, R56, RZ, !P4 ;  /* 0x000000ff38388208 */ /* 0x000fe40006000000 */
[----:B------:R-:W-:Y:S02]  /*9660*/  @!P0 FSEL R57, R57, RZ, !P2 ;  /* 0x000000ff39398208 */ /* 0x000fe40005000000 */
[----:B------:R-:W-:Y:S02]  /*9670*/  @!P0 FSEL R60, R60, RZ, !P1 ;  /* 0x000000ff3c3c8208 */ /* 0x000fe40004800000 */
[----:B------:R-:W-:-:S02]  /*9680*/  @!P0 ISETP.GE.AND P3, PT, R94, UR8, PT ;  /* 0x000000085e008c0c */ /* 0x000fc4000bf66270 */
[----:B------:R-:W-:Y:S02]  /*9690*/  @!P0 ISETP.GE.AND P5, PT, R94, UR8, PT ;  /* 0x000000085e008c0c */ /* 0x000fe4000bfa6270 */
[C---:B------:R-:W-:Y:S02]  /*96a0*/  @!P0 ISETP.GE.AND P6, PT, R109.reuse, UR8, PT ;  /* 0x000000086d008c0c */ /* 0x040fe4000bfc6270 */
[----:B------:R-:W-:Y:S02]  /*96b0*/  @!P0 ISETP.GE.AND P4, PT, R109, UR8, PT ;  /* 0x000000086d008c0c */ /* 0x000fe4000bf86270 */
[----:B------:R-:W-:Y:S02]  /*96c0*/  @!P0 ISETP.GE.AND P2, PT, R8, UR8, PT ;  /* 0x0000000808008c0c */ /* 0x000fe4000bf46270 */
[C---:B------:R-:W-:Y:S02]  /*96d0*/  @!P0 ISETP.GE.AND P1, PT, R94.reuse, UR8, PT ;  /* 0x000000085e008c0c */ /* 0x040fe4000bf26270 */
[----:B------:R-:W-:-:S02]  /*96e0*/  @!P0 IADD3 R8, R94, -0x1, RZ ;  /* 0xffffffff5e088810 */ /* 0x000fc40007ffe0ff */
[----:B------:R-:W-:Y:S02]  /*96f0*/  @!P0 FSEL R51, R51, RZ, !P3 ;  /* 0x000000ff33338208 */ /* 0x000fe40005800000 */
[----:B------:R-:W-:Y:S02]  /*9700*/  @!P0 FSEL R55, R55, RZ, !P5 ;  /* 0x000000ff37378208 */ /* 0x000fe40006800000 */
[----:B------:R-:W-:Y:S02]  /*9710*/  @!P0 FSEL R61, R61, RZ, !P6 ;  /* 0x000000ff3d3d8208 */ /* 0x000fe40007000000 */
[----:B------:R-:W-:Y:S02]  /*9720*/  @!P0 FSEL R65, R65, RZ, !P4 ;  /* 0x000000ff41418208 */ /* 0x000fe40006000000 */
[----:B------:R-:W-:Y:S02]  /*9730*/  @!P0 FSEL R64, R64, RZ, !P2 ;  /* 0x000000ff40408208 */ /* 0x000fe40005000000 */
[----:B------:R-:W-:-:S02]  /*9740*/  @!P0 FSEL R59, R59, RZ, !P1 ;  /* 0x000000ff3b3b8208 */ /* 0x000fc40004800000 */
[C---:B------:R-:W-:Y:S02]  /*9750*/  @!P0 ISETP.GE.AND P3, PT, R110.reuse, UR8, PT ;  /* 0x000000086e008c0c */ /* 0x040fe4000bf66270 */
[----:B------:R-:W-:Y:S02]  /*9760*/  @!P0 ISETP.GE.AND P5, PT, R110, UR8, PT ;  /* 0x000000086e008c0c */ /* 0x000fe4000bfa6270 */
[----:B------:R-:W-:Y:S02]  /*9770*/  @!P0 ISETP.GE.AND P6, PT, R8, UR8, PT ;  /* 0x0000000808008c0c */ /* 0x000fe4000bfc6270 */
[C---:B------:R-:W-:Y:S02]  /*9780*/  @!P0 ISETP.GE.AND P2, PT, R94.reuse, UR8, PT ;  /* 0x000000085e008c0c */ /* 0x040fe4000bf46270 */
[----:B------:R-:W-:Y:S02]  /*9790*/  @!P0 ISETP.GE.AND P1, PT, R94, UR8, PT ;  /* 0x000000085e008c0c */ /* 0x000fe4000bf26270 */
        /* <DEDUP_REMOVED lines=91> */
.L_x_22127:
[----:B------:R-:W-:Y:S05]  /*9d50*/  BSYNC B0 ;  /* 0x0000000000007941 */ /* 0x000fea0003800000 */
.L_x_22125:
[----:B------:R-:W0:Y:S01]  /*9d60*/  S2R R16, SR_TID.X ;  /* 0x0000000000107919 */ /* 0x000e220000002100 */
[----:B------:R-:W-:Y:S03]  /*9d70*/  BSSY B0, `(.L_x_22129) ;  /* 0x0000047000007945 */ /* 0x000fe60003800000 */
[----:B------:R-:W2:Y:S04]  /*9d80*/  SHFL.BFLY PT, R3, R86, 0x1, 0x1f ;  /* 0x0c201f0056037f89 */ /* 0x000ea800000e0000 */
[----:B------:R-:W3:Y:S04]  /*9d90*/  SHFL.BFLY PT, R2, R85, 0x1, 0x1f ;  /* 0x0c201f0055027f89 */ /* 0x000ee800000e0000 */
[----:B------:R-:W4:Y:S04]  /*9da0*/  SHFL.BFLY PT, R5, R84, 0x1, 0x1f ;  /* 0x0c201f0054057f89 */ /* 0x000f2800000e0000 */
[----:B------:R-:W5:Y:S04]  /*9db0*/  SHFL.BFLY PT, R4, R83, 0x1, 0x1f ;  /* 0x0c201f0053047f89 */ /* 0x000f6800000e0000 */
[----:B------:R-:W1:Y:S01]  /*9dc0*/  SHFL.BFLY PT, R6, R81, 0x1, 0x1f ;  /* 0x0c201f0051067f89 */ /* 0x000e6200000e0000 */
[----:B0-----:R-:W-:-:S03]  /*9dd0*/  SHF.R.S32.HI R14, RZ, 0x1f, R16 ;  /* 0x0000001fff0e7819 */ /* 0x001fc60000011410 */
[----:B------:R-:W0:Y:S01]  /*9de0*/  SHFL.BFLY PT, R7, R82, 0x1, 0x1f ;  /* 0x0c201f0052077f89 */ /* 0x000e2200000e0000 */
[----:B------:R-:W-:Y:S01]  /*9df0*/  LEA.HI R14, R14, R16, RZ, 0x5 ;  /* 0x000000100e0e7211 */ /* 0x000fe200078f28ff */
[----:B--2---:R-:W-:Y:S02]  /*9e00*/  FADD.FTZ R35, R3, R86 ;  /* 0x0000005603237221 */ /* 0x004fe40000010000 */
[----:B------:R-:W2:Y:S01]  /*9e10*/  SHFL.BFLY PT, R15, R0, 0x1, 0x1f ;  /* 0x0c201f00000f7f89 */ /* 0x000ea200000e0000 */
[----:B------:R-:W-:Y:S01]  /*9e20*/  LOP3.LUT R14, R14, 0xffffffe0, RZ, 0xc0, !PT ;  /* 0xffffffe00e0e7812 */ /* 0x000fe200078ec0ff */
[----:B---3--:R-:W-:Y:S02]  /*9e30*/  FADD.FTZ R85, R2, R85 ;  /* 0x0000005502557221 */ /* 0x008fe40000010000 */
[----:B------:R-:W3:Y:S01]  /*9e40*/  SHFL.BFLY PT, R9, R80, 0x1, 0x1f ;  /* 0x0c201f0050097f89 */ /* 0x000ee200000e0000 */
[----:B-1--4-:R-:W-:Y:S02]  /*9e50*/  FADD.FTZ R37, R5, R84 ;  /* 0x0000005405257221 */ /* 0x012fe40000010000 */
[----:B------:R-:W-:Y:S01]  /*9e60*/  IMAD.IADD R14, R16, 0x1, -R14 ;  /* 0x00000001100e7824 */ /* 0x000fe200078e0a0e */
[----:B------:R-:W1:Y:S01]  /*9e70*/  SHFL.BFLY PT, R8, R79, 0x1, 0x1f ;  /* 0x0c201f004f087f89 */ /* 0x000e6200000e0000 */
[----:B-----5:R-:W-:-:S03]  /*9e80*/  FADD.FTZ R83, R4, R83 ;  /* 0x0000005304537221 */ /* 0x020fc60000010000 */
[----:B------:R-:W4:Y:S01]  /*9e90*/  SHFL.BFLY PT, R11, R78, 0x1, 0x1f ;  /* 0x0c201f004e0b7f89 */ /* 0x000f2200000e0000 */
[----:B------:R-:W-:Y:S01]  /*9ea0*/  LOP3.LUT R4, R14, 0x1, RZ, 0xc0, !PT ;  /* 0x000000010e047812 */ /* 0x000fe200078ec0ff */
[----:B------:R-:W-:Y:S01]  /*9eb0*/  FADD.FTZ R81, R6, R81 ;  /* 0x0000005106517221 */ /* 0x000fe20000010000 */
[----:B------:R-:W-:Y:S01]  /*9ec0*/  LOP3.LUT R6, R16, 0xffffffc0, RZ, 0xc0, !PT ;  /* 0xffffffc010067812 */ /* 0x000fe200078ec0ff */
[----:B------:R-:W5:Y:S01]  /*9ed0*/  SHFL.BFLY PT, R10, R77, 0x1, 0x1f ;  /* 0x0c201f004d0a7f89 */ /* 0x000f6200000e0000 */
[----:B------:R-:W-:Y:S01]  /*9ee0*/  ISETP.NE.AND P2, PT, R4, RZ, PT ;  /* 0x000000ff0400720c */ /* 0x000fe20003f45270 */
[----:B0-----:R-:W-:Y:S01]  /*9ef0*/  FADD.FTZ R39, R7, R82 ;  /* 0x0000005207277221 */ /* 0x001fe20000010000 */
[----:B------:R-:W-:Y:S01]  /*9f00*/  LEA.HI R26, R14, R14, RZ, 0x1 ;  /* 0x0000000e0e1a7211 */ /* 0x000fe200078f08ff */
[----:B------:R-:W0:Y:S01]  /*9f10*/  SHFL.BFLY PT, R13, R76, 0x1, 0x1f ;  /* 0x0c201f004c0d7f89 */ /* 0x000e2200000e0000 */
[----:B------:R-:W-:Y:S02]  /*9f20*/  ISETP.NE.OR P5, PT, R6, 0x40, P2 ;  /* 0x000000400600780c */ /* 0x000fe400017a5670 */
[----:B------:R-:W-:Y:S01]  /*9f30*/  SHF.R.S32.HI R14, RZ, 0x1f, R16 ;  /* 0x0000001fff0e7819 */ /* 0x000fe20000011410 */
[----:B------:R-:W0:Y:S01]  /*9f40*/  SHFL.BFLY PT, R12, R75, 0x1, 0x1f ;  /* 0x0c201f004b0c7f89 */ /* 0x000e2200000e0000 */
[----:B------:R-:W-:Y:S01]  /*9f50*/  SHF.R.S32.HI R26, RZ, 0x1, R26 ;  /* 0x00000001ff1a7819 */ /* 0x000fe2000001141a */
[----:B--2---:R-:W-:Y:S01]  /*9f60*/  FADD.FTZ R51, R15, R0 ;  /* 0x000000000f337221 */ /* 0x004fe20000010000 */
[----:B------:R-:W-:Y:S01]  /*9f70*/  LEA.HI R14, R14, R16, RZ, 0x5 ;  /* 0x000000100e0e7211 */ /* 0x000fe200078f28ff */
[----:B------:R-:W2:Y:S01]  /*9f80*/  SHFL.BFLY PT, R3, R74, 0x1, 0x1f ;  /* 0x0c201f004a037f89 */ /* 0x000ea200000e0000 */
[C---:B------:R-:W-:Y:S01]  /*9f90*/  IADD3 R4, R16.reuse, 0x1f, RZ ;  /* 0x0000001f10047810 */ /* 0x040fe20007ffe0ff */
[----:B---3--:R-:W-:Y:S01]  /*9fa0*/  FADD.FTZ R41, R9, R80 ;  /* 0x0000005009297221 */ /* 0x008fe20000010000 */
[----:B------:R-:W-:Y:S01]  /*9fb0*/  SHF.R.S32.HI R14, RZ, 0x5, R14 ;  /* 0x00000005ff0e7819 */ /* 0x000fe2000001140e */
[----:B------:R-:W3:Y:S01]  /*9fc0*/  SHFL.BFLY PT, R2, R73, 0x1, 0x1f ;  /* 0x0c201f0049027f89 */ /* 0x000ee200000e0000 */
[----:B------:R-:W-:Y:S01]  /*9fd0*/  LOP3.LUT R7, R16, 0xffffffe0, RZ, 0xc0, !PT ;  /* 0xffffffe010077812 */ /* 0x000fe200078ec0ff */
[----:B-1----:R-:W-:Y:S01]  /*9fe0*/  FADD.FTZ R79, R8, R79 ;  /* 0x0000004f084f7221 */ /* 0x002fe20000010000 */
[----:B------:R-:W-:Y:S01]  /*9ff0*/  ISETP.GT.U32.AND P3, PT, R4, 0x3e, PT ;  /* 0x0000003e0400780c */ /* 0x000fe20003f64070 */
[----:B------:R-:W1:Y:S01]  /*a000*/  SHFL.BFLY PT, R5, R72, 0x1, 0x1f ;  /* 0x0c201f0048057f89 */ /* 0x000e6200000e0000 */
[----:B----4-:R-:W-:Y:S01]  /*a010*/  FADD.FTZ R43, R11, R78 ;  /* 0x0000004e0b2b7221 */ /* 0x010fe20000010000 */
[----:B------:R-:W-:Y:S01]  /*a020*/  ISETP.NE.OR P4, PT, R7, 0x20, P2 ;  /* 0x000000200700780c */ /* 0x000fe20001785670 */
[----:B------:R-:W-:Y:S01]  /*a030*/  IMAD R0, R14, 0x100, R26 ;  /* 0x000001000e007824 */ /* 0x000fe200078e021a */
[----:B------:R-:W-:Y:S01]  /*a040*/  BAR.SYNC.DEFER_BLOCKING 0x0 ;  /* 0x0000000000007b1d */ /* 0x000fe20000010000 */
[----:B-----5:R-:W-:Y:S01]  /*a050*/  FADD.FTZ R77, R10, R77 ;  /* 0x0000004d0a4d7221 */ /* 0x020fe20000010000 */
[C---:B------:R-:W-:Y:S01]  /*a060*/  ISETP.GT.OR P0, PT, R16.reuse, 0x3f, P2 ;  /* 0x0000003f1000780c */ /* 0x040fe20001704670 */
[----:B0-----:R-:W-:Y:S01]  /*a070*/  FADD.FTZ R45, R13, R76 ;  /* 0x0000004c0d2d7221 */ /* 0x001fe20000010000 */
[----:B------:R-:W-:Y:S01]  /*a080*/  ISETP.GT.OR P1, PT, R16, 0x1f, P2 ;  /* 0x0000001f1000780c */ /* 0x000fe20001724670 */
[----:B------:R-:W-:-:S02]  /*a090*/  FADD.FTZ R75, R12, R75 ;  /* 0x0000004b0c4b7221 */ /* 0x000fc40000010000 */
[----:B--2---:R-:W-:Y:S02]  /*a0a0*/  FADD.FTZ R47, R3, R74 ;  /* 0x0000004a032f7221 */ /* 0x004fe40000010000 */
[----:B---3--:R-:W-:Y:S02]  /*a0b0*/  FADD.FTZ R73, R2, R73 ;  /* 0x0000004902497221 */ /* 0x008fe40000010000 */
        /* <DEDUP_REMOVED lines=18> */
.L_x_22130:
[----:B------:R-:W-:Y:S05]  /*a1e0*/  BSYNC B0 ;  /* 0x0000000000007941 */ /* 0x000fea0003800000 */
.L_x_22129:
        /* <DEDUP_REMOVED lines=35> */
.L_x_22132:
[----:B------:R-:W-:Y:S05]  /*a420*/  BSYNC B0 ;  /* 0x0000000000007941 */ /* 0x000fea0003800000 */
.L_x_22131:
        /* <DEDUP_REMOVED lines=19> */
.L_x_22134:
[----:B------:R-:W-:Y:S05]  /*a560*/  BSYNC B0 ;  /* 0x0000000000007941 */ /* 0x000fea0003800000 */
.L_x_22133:
        /* <DEDUP_REMOVED lines=36> */
.L_x_22136:
[----:B------:R-:W-:Y:S05]  /*a7b0*/  BSYNC B0 ;  /* 0x0000000000007941 */ /* 0x000fea0003800000 */
.L_x_22135:
        /* <DEDUP_REMOVED lines=115> */
.L_x_22092:
[----:B------:R-:W-:Y:S01]  /*aef0*/  IMAD.MOV.U32 R61, RZ, RZ, R67 ;  /* 0x000000ffff3d7224 */ /* 0x000fe200078e0043 */
[----:B------:R-:W-:Y:S01]  /*af00*/  MOV R60, 0xaf50 ;  /* 0x0000af50003c7802 */ /* 0x000fe20000000f00 */
[----:B------:R-:W-:-:S02]  /*af10*/  IMAD.MOV.U32 R63, RZ, RZ, 0x2 ;  /* 0x00000002ff3f7424 */ /* 0x000fc400078e00ff */
[----:B------:R-:W-:Y:S02]  /*af20*/  IMAD.MOV.U32 R65, RZ, RZ, 0x1f ;  /* 0x0000001fff417424 */ /* 0x000fe400078e00ff */
[----:B------:R-:W-:Y:S02]  /*af30*/  IMAD.MOV.U32 R64, RZ, RZ, -0x1 ;  /* 0xffffffffff407424 */ /* 0x000fe400078e00ff */
[----:B------:R-:W-:Y:S05]  /*af40*/  CALL.REL.NOINC `($__internal_414_$__cuda_sm70_shflsync_bfly_p) ;  /* 0x000002b000007944 */ /* 0x000fea0003c00000 */
[----:B-1----:R-:W-:Y:S05]  /*af50*/  BRA `(.L_x_22137) ;  /* 0xffff9ba000007947 */ /* 0x002fea000383ffff */
.L_x_22093:
[----:B------:R-:W-:Y:S01]  /*af60*/  IMAD.MOV.U32 R61, RZ, RZ, R67 ;  /* 0x000000ffff3d7224 */ /* 0x000fe200078e0043 */
[----:B------:R-:W-:Y:S01]  /*af70*/  MOV R60, 0xafc0 ;  /* 0x0000afc0003c7802 */ /* 0x000fe20000000f00 */
[----:B------:R-:W-:Y:S02]  /*af80*/  IMAD.MOV.U32 R63, RZ, RZ, 0x1 ;  /* 0x00000001ff3f7424 */ /* 0x000fe400078e00ff */
[----:B------:R-:W-:Y:S02]  /*af90*/  IMAD.MOV.U32 R65, RZ, RZ, 0x1f ;  /* 0x0000001fff417424 */ /* 0x000fe400078e00ff */
[----:B------:R-:W-:Y:S02]  /*afa0*/  IMAD.MOV.U32 R64, RZ, RZ, -0x1 ;  /* 0xffffffffff407424 */ /* 0x000fe400078e00ff */
[----:B------:R-:W-:Y:S05]  /*afb0*/  CALL.REL.NOINC `($__internal_414_$__cuda_sm70_shflsync_bfly_p) ;  /* 0x0000024000007944 */ /* 0x000fea0003c00000 */
[----:B-1----:R-:W-:Y:S05]  /*afc0*/  BRA `(.L_x_22138) ;  /* 0xffff9b6000007947 */ /* 0x002fea000383ffff */
.L_x_22098:
[----:B------:R-:W-:Y:S01]  /*afd0*/  IMAD.MOV.U32 R61, RZ, RZ, R67 ;  /* 0x000000ffff3d7224 */ /* 0x000fe200078e0043 */
[----:B------:R-:W-:Y:S01]  /*afe0*/  MOV R60, 0xb030 ;  /* 0x0000b030003c7802 */ /* 0x000fe20000000f00 */
[----:B------:R-:W-:-:S02]  /*aff0*/  IMAD.MOV.U32 R63, RZ, RZ, 0x2 ;  /* 0x00000002ff3f7424 */ /* 0x000fc400078e00ff */
[----:B------:R-:W-:Y:S02]  /*b000*/  IMAD.MOV.U32 R65, RZ, RZ, 0x1f ;  /* 0x0000001fff417424 */ /* 0x000fe400078e00ff */
[----:B------:R-:W-:Y:S02]  /*b010*/  IMAD.MOV.U32 R64, RZ, RZ, -0x1 ;  /* 0xffffffffff407424 */ /* 0x000fe400078e00ff */
[----:B------:R-:W-:Y:S05]  /*b020*/  CALL.REL.NOINC `($__internal_414_$__cuda_sm70_shflsync_bfly_p) ;  /* 0x000001d000007944 */ /* 0x000fea0003c00000 */
[----:B-1----:R-:W-:Y:S05]  /*b030*/  BRA `(.L_x_22139) ;  /* 0xffffb8c000007947 */ /* 0x002fea000383ffff */
.L_x_22099:
[----:B------:R-:W-:Y:S01]  /*b040*/  IMAD.MOV.U32 R61, RZ, RZ, R67 ;  /* 0x000000ffff3d7224 */ /* 0x000fe200078e0043 */
[----:B------:R-:W-:Y:S01]  /*b050*/  MOV R60, 0xb0a0 ;  /* 0x0000b0a0003c7802 */ /* 0x000fe20000000f00 */
[----:B------:R-:W-:Y:S02]  /*b060*/  IMAD.MOV.U32 R63, RZ, RZ, 0x1 ;  /* 0x00000001ff3f7424 */ /* 0x000fe400078e00ff */
[----:B------:R-:W-:Y:S02]  /*b070*/  IMAD.MOV.U32 R65, RZ, RZ, 0x1f ;  /* 0x0000001fff417424 */ /* 0x000fe400078e00ff */
[----:B------:R-:W-:Y:S02]  /*b080*/  IMAD.MOV.U32 R64, RZ, RZ, -0x1 ;  /* 0xffffffffff407424 */ /* 0x000fe400078e00ff */
[----:B------:R-:W-:Y:S05]  /*b090*/  CALL.REL.NOINC `($__internal_414_$__cuda_sm70_shflsync_bfly_p) ;  /* 0x0000016000007944 */ /* 0x000fea0003c00000 */
[----:B-1----:R-:W-:Y:S05]  /*b0a0*/  BRA `(.L_x_22140) ;  /* 0xffffb88000007947 */ /* 0x002fea000383ffff */
.L_x_22103:
[----:B------:R-:W-:Y:S01]  /*b0b0*/  IMAD.MOV.U32 R61, RZ, RZ, R2 ;  /* 0x000000ffff3d7224 */ /* 0x000fe200078e0002 */
[----:B------:R-:W-:Y:S01]  /*b0c0*/  MOV R60, 0xb110 ;  /* 0x0000b110003c7802 */ /* 0x000fe20000000f00 */
[----:B------:R-:W-:-:S02]  /*b0d0*/  IMAD.MOV.U32 R63, RZ, RZ, 0x10 ;  /* 0x00000010ff3f7424 */ /* 0x000fc400078e00ff */
[----:B------:R-:W-:Y:S02]  /*b0e0*/  IMAD.MOV.U32 R65, RZ, RZ, 0x1f ;  /* 0x0000001fff417424 */ /* 0x000fe400078e00ff */
[----:B------:R-:W-:Y:S02]  /*b0f0*/  IMAD.MOV.U32 R64, RZ, RZ, -0x1 ;  /* 0xffffffffff407424 */ /* 0x000fe400078e00ff */
[----:B---3--:R-:W-:Y:S05]  /*b100*/  CALL.REL.NOINC `($__internal_414_$__cuda_sm70_shflsync_bfly_p) ;  /* 0x000000f000007944 */ /* 0x008fea0003c00000 */
[----:B-1----:R-:W-:Y:S05]  /*b110*/  BRA `(.L_x_22141) ;  /* 0xffffb95000007947 */ /* 0x002fea000383ffff */
.L_x_22104:
[----:B------:R-:W-:Y:S01]  /*b120*/  IMAD.MOV.U32 R61, RZ, RZ, R2 ;  /* 0x000000ffff3d7224 */ /* 0x000fe200078e0002 */
[----:B------:R-:W-:Y:S01]  /*b130*/  MOV R60, 0xb180 ;  /* 0x0000b180003c7802 */ /* 0x000fe20000000f00 */
[----:B------:R-:W-:Y:S02]  /*b140*/  IMAD.MOV.U32 R63, RZ, RZ, 0x8 ;  /* 0x00000008ff3f7424 */ /* 0x000fe400078e00ff */
[----:B------:R-:W-:Y:S02]  /*b150*/  IMAD.MOV.U32 R65, RZ, RZ, 0x1f ;  /* 0x0000001fff417424 */ /* 0x000fe400078e00ff */
[----:B------:R-:W-:Y:S02]  /*b160*/  IMAD.MOV.U32 R64, RZ, RZ, -0x1 ;  /* 0xffffffffff407424 */ /* 0x000fe400078e00ff */
[----:B---3--:R-:W-:Y:S05]  /*b170*/  CALL.REL.NOINC `($__internal_414_$__cuda_sm70_shflsync_bfly_p) ;  /* 0x0000008000007944 */ /* 0x008fea0003c00000 */
[----:B-1----:R-:W-:Y:S01]  /*b180*/  FMNMX.FTZ R0, R2, R63, !PT ;  /* 0x0000003f02007209 */ /* 0x002fe20007810000 */
[----:B------:R-:W-:Y:S01]  /*b190*/  IMAD.MOV.U32 R63, RZ, RZ, 0x4 ;  /* 0x00000004ff3f7424 */ /* 0x000fe200078e00ff */
[----:B------:R-:W-:Y:S01]  /*b1a0*/  MOV R60, 0xb1f0 ;  /* 0x0000b1f0003c7802 */ /* 0x000fe20000000f00 */
[----:B------:R-:W-:-:S02]  /*b1b0*/  IMAD.MOV.U32 R65, RZ, RZ, 0x1f ;  /* 0x0000001fff417424 */ /* 0x000fc400078e00ff */
[----:B------:R-:W-:Y:S02]  /*b1c0*/  IMAD.MOV.U32 R64, RZ, RZ, -0x1 ;  /* 0xffffffffff407424 */ /* 0x000fe400078e00ff */
[----:B------:R-:W-:Y:S02]  /*b1d0*/  IMAD.MOV.U32 R61, RZ, RZ, R0 ;  /* 0x000000ffff3d7224 */ /* 0x000fe400078e0000 */
[----:B------:R-:W-:Y:S05]  /*b1e0*/  CALL.REL.NOINC `($__internal_414_$__cuda_sm70_shflsync_bfly_p) ;  /* 0x0000001000007944 */ /* 0x000fea0003c00000 */
[----:B-1----:R-:W-:Y:S05]  /*b1f0*/  BRA `(.L_x_22142) ;  /* 0xffffb8c000007947 */ /* 0x002fea000383ffff */
        .weak           $__internal_414_$__cuda_sm70_shflsync_bfly_p
        .type           $__internal_414_$__cuda_sm70_shflsync_bfly_p,@function
        .size           $__internal_414_$__cuda_sm70_shflsync_bfly_p,(.L_x_23581 - $__internal_414_$__cuda_sm70_shflsync_bfly_p)
$__internal_414_$__cuda_sm70_shflsync_bfly_p:
[----:B------:R-:W-:Y:S04]  /*b200*/  WARPSYNC R64 ;  /* 0x0000004000007348 */ /* 0x000fe80003800000 */
[----:B------:R0:W1:Y:S02]  /*b210*/  SHFL.BFLY PT, R63, R61, R63, R65 ;  /* 0x0c00003f3d3f7389 */ /* 0x00006400000e0041 */
[----:B0-----:R-:W-:-:S04]  /*b220*/  IMAD.MOV.U32 R61, RZ, RZ, 0x0 ;  /* 0x00000000ff3d7424 */ /* 0x001fc800078e00ff */
[----:B------:R-:W-:Y:S05]  /*b230*/  RET.REL.NODEC R60 `(_ZN4vllm25paged_attention_v1_kernelIffLi256ELi8ELi128ELNS_18Fp8KVCacheDataTypeE0ELb0EEEvPT_PKS2_PKT0_S8_ifPKiSA_iPKfiiiSC_SC_iiiii) ;  /* 0xffff4dc03c007950 */ /* 0x000fea0003c3ffff */
.L_x_22143:
        /* <DEDUP_REMOVED lines=12> */
.L_x_23581:


//--------------------- .text._ZN4vllm25paged_attention_v1_kernelIffLi192ELi8ELi128ELNS_18Fp8KVCacheDataTypeE0ELb0EEEvPT_PKS2_PKT0_S8_ifPKiSA_iPKfiiiSC_SC_iiiii --------------------------
	.section	.text._ZN4vllm25paged_attention_v1_kernelIffLi192ELi8ELi128ELNS_18Fp8KVCacheDataTypeE0ELb0EEEvPT_PKS2_PKT0_S8_ifPKiSA_iPKfiiiSC_SC_iiiii,"ax",@progbits
	.sectioninfo	@"SHI_REGISTERS=255"
	.align	128
        .global         _ZN4vllm25paged_attention_v1_kernelIffLi192ELi8ELi128ELNS_18Fp8KVCacheDataTypeE0ELb0EEEvPT_PKS2_PKT0_S8_ifPKiSA_iPKfiiiSC_SC_iiiii
        .type           _ZN4vllm25paged_attention_v1_kernelIffLi192ELi8ELi128ELNS_18Fp8KVCacheDataTypeE0ELb0EEEvPT_PKS2_PKT0_S8_ifPKiSA_iPKfiiiSC_SC_iiiii,@function
        .size           _ZN4vllm25paged_attention_v1_kernelIffLi192ELi8ELi128ELNS_18Fp8KVCacheDataTypeE0ELb0EEEvPT_PKS2_PKT0_S8_ifPKiSA_iPKfiiiSC_SC_iiiii,(.L_x_23582 - _ZN4vllm25paged_attention_v1_kernelIffLi192ELi8ELi128ELNS_18Fp8KVCacheDataTypeE0ELb0EEEvPT_PKS2_PKT0_S8_ifPKiSA_iPKfiiiSC_SC_iiiii)
        .other          _ZN4vllm25paged_attention_v1_kernelIffLi192ELi8ELi128ELNS_18Fp8KVCacheDataTypeE0ELb0EEEvPT_PKS2_PKT0_S8_ifPKiSA_iPKfiiiSC_SC_iiiii,@"STO_CUDA_ENTRY STV_DEFAULT"
_ZN4vllm25paged_attention_v1_kernelIffLi192ELi8ELi128ELNS_18Fp8KVCacheDataTypeE0ELb0EEEvPT_PKS2_PKT0_S8_ifPKiSA_iPKfiiiSC_SC_iiiii:
.text._ZN4vllm25paged_attention_v1_kernelIffLi192ELi8ELi128ELNS_18Fp8KVCacheDataTypeE0ELb0EEEvPT_PKS2_PKT0_S8_ifPKiSA_iPKfiiiSC_SC_iiiii:
[----:B------:R-:W-:Y:S02]  /*0000*/  IMAD.MOV.U32 R1, RZ, RZ, c[0x0][0x28] ;  /* 0x00000a00ff017624 */ /* 0x000fe400078e00ff */
[----:B------:R-:W0:Y:S01]  /*0010*/  S2UR UR6, SR_CTAID.Y ;  /* 0x00000000000679c3 */ /* 0x000e220000002600 */
[----:B------:R-:W-:Y:S02]  /*0020*/  UMOV UR7, 0x4 ;  /* 0x0000000400077882 */ /* 0x000fe40000000000 */
        /* <DEDUP_REMOVED lines=68> */
[CC--:B------:R-:W-:Y:S02]  /*0470*/  LEA.HI R214, R0.reuse, R33.reuse, RZ, 0x5 ;  /* 0x0000002100d67211 */ /* 0x0c0fe400078f28ff */
[----:B------:R-:W-:Y:S02]  /*0480*/  LEA.HI R2, R0, R33, RZ, 0x2 ;  /* 0x0000002100027211 */ /* 0x000fe400078f10ff */
[----:B------:R-:W-:Y:S02]  /*0490*/  @P1 IADD3 R32, R32, 0x1, RZ ;  /* 0x0000000120201810 */ /* 0x000fe40007ffe0ff */
[----:B------:R-:W-:Y:S02]  /*04a0*/  LOP3.LUT R0, R214, 0xffffffe0, RZ, 0xc0, !PT ;  /* 0xffffffe0d6007812 */ /* 0x000fe400078ec0ff */
[----:B------:R-:W-:Y:S01]  /*04b0*/  LOP3.LUT R212, R2, 0xfffffffc, RZ, 0xc0, !PT ;  /* 0xfffffffc02d47812 */ /* 0x000fe200078ec0ff */
[----:B------:R-:W-:Y:S01]  /*04c0*/  @!P3 IMAD.MOV R32, RZ, RZ, -R32 ;  /* 0x000000ffff20b224 */ /* 0x000fe200078e0a20 */
[----:B------:R-:W-:Y:S01]  /*04d0*/  @!P2 LOP3.LUT R32, RZ, R6, RZ, 0x33, !PT ;  /* 0x00000006ff20a212 */ /* 0x000fe200078e33ff */
[C---:B------:R-:W-:Y:S01]  /*04e0*/  IMAD.IADD R213, R33.reuse, 0x1, -R0 ;  /* 0x0000000121d57824 */ /* 0x040fe200078e0a00 */
[----:B------:R-:W-:Y:S01]  /*04f0*/  SHF.R.S32.HI R214, RZ, 0x5, R214 ;  /* 0x00000005ffd67819 */ /* 0x000fe200000114d6 */
[C---:B------:R-:W-:Y:S01]  /*0500*/  IMAD.IADD R212, R33.reuse, 0x1, -R212 ;  /* 0x0000000121d47824 */ /* 0x040fe200078e0ad4 */
[----:B------:R-:W-:Y:S01]  /*0510*/  SHF.R.S32.HI R210, RZ, 0x2, R2 ;  /* 0x00000002ffd27819 */ /* 0x000fe20000011402 */
[----:B--2---:R-:W0:Y:S08]  /*0520*/  R2UR UR8, R10 ;  /* 0x000000000a0873c2 */ /* 0x004e3000000e0000 */
[----:B---3--:R1:W2:Y:S01]  /*0530*/  @P0 R2UR UR4, R4 ;  /* 0x00000000040403c2 */ /* 0x0082a200000e0000 */
[----:B------:R-:W-:Y:S01]  /*0540*/  ISETP.GT.AND P0, PT, R33, 0xbf, PT ;  /* 0x000000bf2100780c */ /* 0x000fe20003f04270 */
[----:B0-----:R-:W-:-:S04]  /*0550*/  UIADD3 UR5, UR8, 0x7, URZ ;  /* 0x0000000708057890 */ /* 0x001fc8000fffe03f */
[----:B------:R-:W-:-:S04]  /*0560*/  USHF.R.S32.HI UR7, URZ, 0x1f, UR5 ;  /* 0x0000001f3f077899 */ /* 0x000fc80008011405 */
[----:B------:R-:W-:-:S04]  /*0570*/  ULEA.HI UR7, UR7, UR5, URZ, 0x3 ;  /* 0x0000000507077291 */ /* 0x000fc8000f8f183f */
[----:B------:R-:W-:Y:S01]  /*0580*/  USHF.R.S32.HI UR7, URZ, 0x3, UR7 ;  /* 0x000000033f077899 */ /* 0x000fe20008011407 */
[----:B------:R-:W-:Y:S06]  /*0590*/  @P0 BRA `(.L_x_22145) ;  /* 0x000003e000000947 */ /* 0x000fec0003800000 */
[----:B-1----:R-:W0:Y:S01]  /*05a0*/  S2R R4, SR_CTAID.Y ;  /* 0x0000000000047919 */ /* 0x002e220000002600 */
[----:B------:R-:W-:Y:S01]  /*05b0*/  IMNMX R3, R210, 0x10, !PT ;  /* 0x00000010d2037817 */ /* 0x000fe20007800200 */
        /* <DEDUP_REMOVED lines=20> */
[----:B------:R-:W-:-:S03]  /*0700*/  LEA.HI.X R11, R11, c[0x0][0x16c], R12, 0x2, P3 ;  /* 0x00005b000b0b7a11 */ /* 0x000fc600018f140c */
.L_x_22148:
[----:B------:R-:W-:Y:S02]  /*0710*/  IMAD.MOV.U32 R2, RZ, RZ, R10 ;  /* 0x000000ffff027224 */ /* 0x000fe400078e000a */
[----:B------:R-:W-:-:S05]  /*0720*/  IMAD.MOV.U32 R3, RZ, RZ, R11 ;  /* 0x000000ffff037224 */ /* 0x000fca00078e000b */
[----:B------:R-:W3:Y:S01]  /*0730*/  LDG.E.CONSTANT R2, [R2.64] ;  /* 0x0000000a02027981 */ /* 0x000ee2000c1e9900 */
[----:B------:R-:W-:Y:S02]  /*0740*/  IADD3 R4, R4, -0x1, RZ ;  /* 0xffffffff04047810 */ /* 0x000fe40007ffe0ff */
[----:B------:R-:W-:Y:S02]  /*0750*/  IADD3 R10, P2, R10, 0x200, RZ ;  /* 0x000002000a0a7810 */ /* 0x000fe40007f5e0ff */
[----:B------:R-:W-:Y:S02]  /*0760*/  ISETP.NE.AND P0, PT, R4, RZ, PT ;  /* 0x000000ff0400720c */ /* 0x000fe40003f05270 */
[----:B------:R-:W-:Y:S01]  /*0770*/  IADD3 R6, R6, 0x20, RZ ;  /* 0x0000002006067810 */ /* 0x000fe20007ffe0ff */
[----:B------:R-:W-:Y:S01]  /*0780*/  IMAD.X R11, RZ, RZ, R11, P2 ;  /* 0x000000ffff0b7224 */ /* 0x000fe200010e060b */
[----:B---3--:R0:W-:Y:S02]  /*0790*/  STS [R7], R2 ;  /* 0x0000000207007388 */ /* 0x0081e40000000800 */
[----:B0-----:R-:W-:-:S07]  /*07a0*/  IADD3 R7, R7, 0x80, RZ ;  /* 0x0000008007077810 */ /* 0x001fce0007ffe0ff */
[----:B------:R-:W-:Y:S05]  /*07b0*/  @P0 BRA `(.L_x_22148) ;  /* 0xffffff5000000947 */ /* 0x000fea000383ffff */
.L_x_22147:
[----:B------:R-:W-:Y:S05]  /*07c0*/  BSYNC B1 ;  /* 0x0000000000017941 */ /* 0x000fea0003800000 */
.L_x_22146:
        /* <DEDUP_REMOVED lines=10> */
.L_x_22149:
[----:B------:R-:W-:Y:S02]  /*0870*/  IMAD.MOV.U32 R2, RZ, RZ, R8 ;  /* 0x000000ffff027224 */ /* 0x000fe400078e0008 */
[----:B------:R-:W-:-:S04]  /*0880*/  IMAD.MOV.U32 R3, RZ, RZ, R13 ;  /* 0x000000ffff037224 */ /* 0x000fc800078e000d */
[----:B------:R-:W-:-:S05]  /*0890*/  IMAD.WIDE R2, R15, 0x4, R2 ;  /* 0x000000040f027825 */ /* 0x000fca00078e0202 */
[----:B------:R-:W3:Y:S04]  /*08a0*/  LDG.E.CONSTANT R5, [R2.64] ;  /* 0x0000000a02057981 */ /* 0x000ee8000c1e9900 */
[----:B------:R-:W4:Y:S04]  /*08b0*/  LDG.E.CONSTANT R7, [R2.64+0x200] ;  /* 0x0002000a02077981 */ /* 0x000f28000c1e9900 */
[----:B------:R-:W5:Y:S04]  /*08c0*/  LDG.E.CONSTANT R9, [R2.64+0x400] ;  /* 0x0004000a02097981 */ /* 0x000f68000c1e9900 */
[----:B--2---:R-:W2:Y:S01]  /*08d0*/  LDG.E.CONSTANT R11, [R2.64+0x600] ;  /* 0x0006000a020b7981 */ /* 0x004ea2000c1e9900 */
[----:B------:R-:W-:-:S02]  /*08e0*/  IADD3 R4, R4, 0x80, RZ ;  /* 0x0000008004047810 */ /* 0x000fc40007ffe0ff */
[----:B------:R-:W-:Y:S02]  /*08f0*/  IADD3 R8, P1, R8, 0x800, RZ ;  /* 0x0000080008087810 */ /* 0x000fe40007f3e0ff */
[----:B------:R-:W-:-:S03]  /*0900*/  ISETP.GE.AND P0, PT, R4, -0x50, PT ;  /* 0xffffffb00400780c */ /* 0x000fc60003f06270 */
[----:B------:R-:W-:Y:S01]  /*0910*/  IMAD.X R13, RZ, RZ, R13, P1 ;  /* 0x000000ffff0d7224 */ /* 0x000fe200008e060d */
[----:B---3--:R-:W-:Y:S04]  /*0920*/  STS [R0+-0x100], R5 ;  /* 0xffff000500007388 */ /* 0x008fe80000000800 */
[----:B----4-:R-:W-:Y:S04]  /*0930*/  STS [R0+-0x80], R7 ;  /* 0xffff800700007388 */ /* 0x010fe80000000800 */
[----:B-----5:R-:W-:Y:S04]  /*0940*/  STS [R0], R9 ;  /* 0x0000000900007388 */ /* 0x020fe80000000800 */
[----:B--2---:R0:W-:Y:S02]  /*0950*/  STS [R0+0x80], R11 ;  /* 0x0000800b00007388 */ /* 0x0041e40000000800 */
[----:B0-----:R-:W-:Y:S01]  /*0960*/  IADD3 R0, R0, 0x200, RZ ;  /* 0x0000020000007810 */ /* 0x001fe20007ffe0ff */
[----:B------:R-:W-:Y:S05]  /*0970*/  @!P0 BRA `(.L_x_22149) ;  /* 0xfffffef000008947 */ /* 0x000fea000383ffff */
.L_x_22145:
[----:B-1----:R-:W-:Y:S05]  /*0980*/  BSYNC B0 ;  /* 0x0000000000007941 */ /* 0x002fea0003800000 */
.L_x_22144:
        /* <DEDUP_REMOVED lines=9> */
[C---:B------:R-:W-:Y:S01]  /*0a20*/  IMAD R209, R212.reuse, 0xc0, RZ ;  /* 0x000000c0d4d17824 */ /* 0x040fe200078e02ff */
[C---:B------:R-:W-:Y:S02]  /*0a30*/  IADD3 R208, R212.reuse, 0x4, RZ ;  /* 0x00000004d4d07810 */ /* 0x040fe40007ffe0ff */
[----:B------:R-:W-:Y:S02]  /*0a40*/  LEA.HI R3, R3, R210, RZ, 0x3 ;  /* 0x000000d203037211 */ /* 0x000fe400078f18ff */
[----:B------:R-:W-:Y:S02]  /*0a50*/  IADD3 R202, R212, 0x10, RZ ;  /* 0x00000010d4ca7810 */ /* 0x000fe40007ffe0ff */
[----:B------:R-:W-:-:S02]  /*0a60*/  LOP3.LUT R3, R3, 0xfffffff8, RZ, 0xc0, !PT ;  /* 0xfffffff803037812 */ /* 0x000fc400078ec0ff */
[----:B------:R-:W-:Y:S02]  /*0a70*/  SHF.R.S32.HI R9, RZ, 0x1f, R202 ;  /* 0x0000001fff097819 */ /* 0x000fe400000114ca */
[----:B------:R-:W-:Y:S01]  /*0a80*/  IADD3 R200, R212, 0x14, RZ ;  /* 0x00000014d4c87810 */ /* 0x000fe20007ffe0ff */
[----:B------:R-:W-:Y:S01]  /*0a90*/  IMAD.IADD R210, R210, 0x1, -R3 ;  /* 0x00000001d2d27824 */ /* 0x000fe200078e0a03 */
[----:B------:R-:W-:Y:S02]  /*0aa0*/  SHF.R.S32.HI R3, RZ, 0x1f, R208 ;  /* 0x0000001fff037819 */ /* 0x000fe400000114d0 */
[----:B------:R-:W-:Y:S01]  /*0ab0*/  LEA.HI R37, R9, R202, RZ, 0x2 ;  /* 0x000000ca09257211 */ /* 0x000fe200078f10ff */
[----:B------:R-:W-:Y:S01]  /*0ac0*/  IMAD.SHL.U32 R217, R210, 0x4, RZ ;  /* 0x00000004d2d97824 */ /* 0x000fe200078e00ff */
[----:B------:R-:W-:Y:S02]  /*0ad0*/  LEA.HI R34, R3, R208, RZ, 0x2 ;  /* 0x000000d003227211 */ /* 0x000fe400078f10ff */
[----:B------:R-:W-:Y:S01]  /*0ae0*/  IADD3 R194, R212, 0x20, RZ ;  /* 0x00000020d4c27810 */ /* 0x000fe20007ffe0ff */
[----:B------:R-:W-:Y:S01]  /*0af0*/  IMAD.SHL.U32 R201, R37, 0x8, RZ ;  /* 0x0000000825c97824 */ /* 0x000fe200078e00ff */
[C---:B------:R-:W-:Y:S01]  /*0b00*/  LOP3.LUT R3, R34.reuse, 0xfffffffc, RZ, 0xc0, !PT ;  /* 0xfffffffc22037812 */ /* 0x040fe200078ec0ff */
[----:B------:R-:W-:Y:S01]  /*0b10*/  IMAD.SHL.U32 R207, R34, 0x8, RZ ;  /* 0x0000000822cf7824 */ /* 0x000fe200078e00ff */
[----:B------:R-:W-:-:S02]  /*0b20*/  IADD3 R204, R212, 0xc, RZ ;  /* 0x0000000cd4cc7810 */ /* 0x000fc40007ffe0ff */
[----:B------:R-:W-:Y:S01]  /*0b30*/  SHF.R.S32.HI R9, RZ, 0x1f, R194 ;  /* 0x0000001fff097819 */ /* 0x000fe200000114c2 */
[----:B------:R-:W-:Y:S01]  /*0b40*/  IMAD.IADD R208, R208, 0x1, -R3 ;  /* 0x00000001d0d07824 */ /* 0x000fe200078e0a03 */
[----:B------:R-:W-:Y:S02]  /*0b50*/  LOP3.LUT R3, R37, 0xfffffffc, RZ, 0xc0, !PT ;  /* 0xfffffffc25037812 */ /* 0x000fe400078ec0ff */
[----:B------:R-:W-:Y:S02]  /*0b60*/  SHF.R.S32.HI R7, RZ, 0x1f, R204 ;  /* 0x0000001fff077819 */ /* 0x000fe400000114cc */
[----:B------:R-:W-:Y:S01]  /*0b70*/  LEA.HI R41, R9, R194, RZ, 0x2 ;  /* 0x000000c209297211 */ /* 0x000fe200078f10ff */
[----:B------:R-:W-:Y:S01]  /*0b80*/  IMAD.IADD R202, R202, 0x1, -R3 ;  /* 0x00000001caca7824 */ /* 0x000fe200078e0a03 */
[----:B------:R-:W-:Y:S02]  /*0b90*/  SHF.R.S32.HI R3, RZ, 0x1f, R200 ;  /* 0x0000001fff037819 */ /* 0x000fe400000114c8 */
[----:B------:R-:W-:Y:S01]  /*0ba0*/  IADD3 R206, R212, 0x8, RZ ;  /* 0x00000008d4ce7810 */ /* 0x000fe20007ffe0ff */
[----:B------:R-:W-:Y:S01]  /*0bb0*/  IMAD.SHL.U32 R193, R41, 0x8, RZ ;  /* 0x0000000829c17824 */ /* 0x000fe200078e00ff */
[----:B------:R-:W-:-:S02]  /*0bc0*/  LEA.HI R38, R3, R200, RZ, 0x2 ;  /* 0x000000c803267211 */ /* 0x000fc400078f10ff */
[----:B------:R-:W-:Y:S02]  /*0bd0*/  LEA.HI R36, R7, R204, RZ, 0x2 ;  /* 0x000000cc07247211 */ /* 0x000fe400078f10ff */
[C---:B------:R-:W-:Y:S01]  /*0be0*/  LOP3.LUT R3, R38.reuse, 0xfffffffc, RZ, 0xc0, !PT ;  /* 0xfffffffc26037812 */ /* 0x040fe200078ec0ff */
[----:B------:R-:W-:Y:S01]  /*0bf0*/  IMAD.SHL.U32 R199, R38, 0x8, RZ ;  /* 0x0000000826c77824 */ /* 0x000fe200078e00ff */
[----:B------:R-:W-:Y:S01]  /*0c00*/  SHF.R.S32.HI R5, RZ, 0x1f, R206 ;  /* 0x0000001fff057819 */ /* 0x000fe200000114ce */
[----:B------:R-:W-:Y:S01]  /*0c10*/  IMAD.SHL.U32 R203, R36, 0x8, RZ ;  /* 0x0000000824cb7824 */ /* 0x000fe200078e00ff */
[----:B------:R-:W-:Y:S01]  /*0c20*/  IADD3 R192, R212, 0x24, RZ ;  /* 0x00000024d4c07810 */ /* 0x000fe20007ffe0ff */
[----:B------:R-:W-:Y:S01]  /*0c30*/  IMAD.IADD R200, R200, 0x1, -R3 ;  /* 0x00000001c8c87824 */ /* 0x000fe200078e0a03 */
[----:B------:R-:W-:Y:S02]  /*0c40*/  LOP3.LUT R3, R41, 0xfffffffc, RZ, 0xc0, !PT ;  /* 0xfffffffc29037812 */ /* 0x000fe400078ec0ff */
[----:B------:R-:W-:-:S02]  /*0c50*/  LOP3.LUT R7, R36, 0xfffffffc, RZ, 0xc0, !PT ;  /* 0xfffffffc24077812 */ /* 0x000fc400078ec0ff */
[----:B------:R-:W-:Y:S01]  /*0c60*/  LEA.HI R35, R5, R206, RZ, 0x2 ;  /* 0x000000ce05237211 */ /* 0x000fe200078f10ff */
[----:B------:R-:W-:Y:S01]  /*0c70*/  IMAD.IADD R194, R194, 0x1, -R3 ;  /* 0x00000001c2c27824 */ /* 0x000fe200078e0a03 */
[----:B------:R-:W-:Y:S01]  /*0c80*/  IADD3 R196, R212, 0x1c, RZ ;  /* 0x0000001cd4c47810 */ /* 0x000fe20007ffe0ff */
[----:B------:R-:W-:Y:S01]  /*0c90*/  IMAD.IADD R204, R204, 0x1, -R7 ;  /* 0x00000001cccc7824 */ /* 0x000fe200078e0a07 */
[----:B------:R-:W-:Y:S01]  /*0ca0*/  SHF.R.S32.HI R3, RZ, 0x1f, R192 ;  /* 0x0000001fff037819 */ /* 0x000fe200000114c0 */
[C---:B------:R-:W-:Y:S01]  /*0cb0*/  IMAD.SHL.U32 R205, R35.reuse, 0x8, RZ ;  /* 0x0000000823cd7824 */ /* 0x040fe200078e00ff */
[----:B------:R-:W-:Y:S02]  /*0cc0*/  IADD3 R186, R212, 0x30, RZ ;  /* 0x00000030d4ba7810 */ /* 0x000fe40007ffe0ff */
[----:B------:R-:W-:Y:S02]  /*0cd0*/  LOP3.LUT R5, R35, 0xfffffffc, RZ, 0xc0, !PT ;  /* 0xfffffffc23057812 */ /* 0x000fe400078ec0ff */
[----:B------:R-:W-:-:S02]  /*0ce0*/  SHF.R.S32.HI R7, RZ, 0x1f, R196 ;  /* 0x0000001fff077819 */ /* 0x000fc400000114c4 */
[----:B------:R-:W-:Y:S01]  /*0cf0*/  LEA.HI R42, R3, R192, RZ, 0x2 ;  /* 0x000000c0032a7211 */ /* 0x000fe200078f10ff */
[----:B------:R-:W-:Y:S01]  /*0d00*/  IMAD.IADD R206, R206, 0x1, -R5 ;  /* 0x00000001cece7824 */ /* 0x000fe200078e0a05 */
[----:B------:R-:W-:Y:S02]  /*0d10*/  IADD3 R198, R212, 0x18, RZ ;  /* 0x00000018d4c67810 */ /* 0x000fe40007ffe0ff */
[----:B------:R-:W-:Y:S01]  /*0d20*/  SHF.R.S32.HI R9, RZ, 0x1f, R186 ;  /* 0x0000001fff097819 */ /* 0x000fe200000114ba */
[C---:B------:R-:W-:Y:S01]  /*0d30*/  IMAD.SHL.U32 R191, R42.reuse, 0x8, RZ ;  /* 0x000000082abf7824 */ /* 0x040fe200078e00ff */
[----:B------:R-:W-:Y:S02]  /*0d40*/  LEA.HI R40, R7, R196, RZ, 0x2 ;  /* 0x000000c407287211 */ /* 0x000fe400078f10ff */
[----:B------:R-:W-:Y:S02]  /*0d50*/  LOP3.LUT R3, R42, 0xfffffffc, RZ, 0xc0, !PT ;  /* 0xfffffffc2a037812 */ /* 0x000fe400078ec0ff */
[----:B------:R-:W-:Y:S01]  /*0d60*/  SHF.R.S32.HI R5, RZ, 0x1f, R198 ;  /* 0x0000001fff057819 */ /* 0x000fe200000114c6 */
[----:B------:R-:W-:Y:S01]  /*0d70*/  IMAD.SHL.U32 R195, R40, 0x8, RZ ;  /* 0x0000000828c37824 */ /* 0x000fe200078e00ff */
[----:B------:R-:W-:Y:S01]  /*0d80*/  LEA.HI R45, R9, R186, RZ, 0x2 ;  /* 0x000000ba092d7211 */ /* 0x000fe200078f10ff */
[----:B------:R-:W-:Y:S01]  /*0d90*/  IMAD.IADD R192, R192, 0x1, -R3 ;  /* 0x00000001c0c07824 */ /* 0x000fe200078e0a03 */
[----:B------:R-:W-:-:S02]  /*0da0*/  LOP3.LUT R7, R40, 0xfffffffc, RZ, 0xc0, !PT ;  /* 0xfffffffc28077812 */ /* 0x000fc400078ec0ff */
[----:B------:R-:W-:Y:S01]  /*0db0*/  LEA.HI R39, R5, R198, RZ, 0x2 ;  /* 0x000000c605277211 */ /* 0x000fe200078f10ff */
[C---:B------:R-:W-:Y:S01]  /*0dc0*/  IMAD.SHL.U32 R185, R45.reuse, 0x8, RZ ;  /* 0x000000082db97824 */ /* 0x040fe200078e00ff */
[----:B------:R-:W-:Y:S01]  /*0dd0*/  IADD3 R188, R212, 0x2c, RZ ;  /* 0x0000002cd4bc7810 */ /* 0x000fe20007ffe0ff */
[----:B------:R-:W-:Y:S01]  /*0de0*/  IMAD.IADD R196, R196, 0x1, -R7 ;  /* 0x00000001c4c47824 */ /* 0x000fe200078e0a07 */
[----:B------:R-:W-:Y:S01]  /*0df0*/  LOP3.LUT R3, R45, 0xfffffffc, RZ, 0xc0, !PT ;  /* 0xfffffffc2d037812 */ /* 0x000fe200078ec0ff */
[C---:B------:R-:W-:Y:S01]  /*0e00*/  IMAD.SHL.U32 R197, R39.reuse, 0x8, RZ ;  /* 0x0000000827c57824 */ /* 0x040fe200078e00ff */
[----:B------:R-:W-:Y:S02]  /*0e10*/  IADD3 R184, R212, 0x34, RZ ;  /* 0x00000034d4b87810 */ /* 0x000fe40007ffe0ff */
[----:B------:R-:W-:Y:S01]  /*0e20*/  LOP3.LUT R5, R39, 0xfffffffc, RZ, 0xc0, !PT ;  /* 0xfffffffc27057812 */ /* 0x000fe200078ec0ff */
[----:B------:R-:W-:Y:S01]  /*0e30*/  IMAD.IADD R186, R186, 0x1, -R3 ;  /* 0x00000001baba7824 */ /* 0x000fe200078e0a03 */
[----:B------:R-:W-:-:S02]  /*0e40*/  SHF.R.S32.HI R7, RZ, 0x1f, R188 ;  /* 0x0000001fff077819 */ /* 0x000fc400000114bc */
[----:B------:R-:W-:Y:S01]  /*0e50*/  IADD3 R190, R212, 0x28, RZ ;  /* 0x00000028d4be7810 */ /* 0x000fe20007ffe0ff */
[----:B------:R-:W-:Y:S01]  /*0e60*/  IMAD.IADD R198, R198, 0x1, -R5 ;  /* 0x00000001c6c67824 */ /* 0x000fe200078e0a05 */
[----:B------:R-:W-:Y:S02]  /*0e70*/  SHF.R.S32.HI R3, RZ, 0x1f, R184 ;  /* 0x0000001fff037819 */ /* 0x000fe400000114b8 */
[----:B------:R-:W-:Y:S02]  /*0e80*/  LEA.HI R44, R7, R188, RZ, 0x2 ;  /* 0x000000bc072c7211 */ /* 0x000fe400078f10ff */
[----:B------:R-:W-:Y:S02]  /*0e90*/  IADD3 R178, R212, 0x40, RZ ;  /* 0x00000040d4b27810 */ /* 0x000fe40007ffe0ff */
        /* <DEDUP_REMOVED lines=8> */
[----:B------:R-:W-:Y:S02]  /*0f20*/  IADD3 R180, R212, 0x3c, RZ ;  /* 0x0000003cd4b47810 */ /* 0x000fe40007ffe0ff */
[----:B------:R-:W-:Y:S01]  /*0f30*/  LOP3.LUT R3, R46, 0xfffffffc, RZ, 0xc0, !PT ;  /* 0xfffffffc2e037812 */ /* 0x000fe200078ec0ff */
[----:B------:R-:W-:Y:S01]  /*0f40*/  IMAD.SHL.U32 R189, R43, 0x8, RZ ;  /* 0x000000082bbd7824 */ /* 0x000fe200078e00ff */
[----:B------:R-:W-:-:S02]  /*0f50*/  LEA.HI R49, R9, R178, RZ, 0x2 ;  /* 0x000000b209317211 */ /* 0x000fc400078f10ff */
[----:B------:R-:W-:Y:S01]  /*0f60*/  LOP3.LUT R5, R43, 0xfffffffc, RZ, 0xc0, !PT ;  /* 0xfffffffc2b057812 */ /* 0x000fe200078ec0ff */
[----:B------:R-:W-:Y:S01]  /*0f70*/  IMAD.IADD R184, R184, 0x1, -R3 ;  /* 0x00000001b8b87824 */ /* 0x000fe200078e0a03 */
[----:B------:R-:W-:Y:S01]  /*0f80*/  SHF.R.S32.HI R7, RZ, 0x1f, R180 ;  /* 0x0000001fff077819 */ /* 0x000fe200000114b4 */
[C---:B------:R-:W-:Y:S01]  /*0f90*/  IMAD.SHL.U32 R177, R49.reuse, 0x8, RZ ;  /* 0x0000000831b17824 */ /* 0x040fe200078e00ff */
[----:B------:R-:W-:Y:S01]  /*0fa0*/  IADD3 R182, R212, 0x38, RZ ;  /* 0x00000038d4b67810 */ /* 0x000fe20007ffe0ff */
[----:B------:R-:W-:Y:S01]  /*0fb0*/  IMAD.IADD R190, R190, 0x1, -R5 ;  /* 0x00000001bebe7824 */ /* 0x000fe200078e0a05 */
[----:B------:R-:W-:Y:S02]  /*0fc0*/  LOP3.LUT R3, R49, 0xfffffffc, RZ, 0xc0, !PT ;  /* 0xfffffffc31037812 */ /* 0x000fe400078ec0ff */
[----:B------:R-:W-:Y:S02]  /*0fd0*/  LEA.HI R48, R7, R180, RZ, 0x2 ;  /* 0x000000b407307211 */ /* 0x000fe400078f10ff */
[----:B------:R-:W-:Y:S01]  /*0fe0*/  IADD3 R176, R212, 0x44, RZ ;  /* 0x00000044d4b07810 */ /* 0x000fe20007ffe0ff */
[----:B------:R-:W-:Y:S01]  /*0ff0*/  IMAD.IADD R178, R178, 0x1, -R3 ;  /* 0x00000001b2b27824 */ /* 0x000fe200078e0a03 */
[----:B------:R-:W-:Y:S01]  /*1000*/  SHF.R.S32.HI R5, RZ, 0x1f, R182 ;  /* 0x0000001fff057819 */ /* 0x000fe200000114b6 */
[C---:B------:R-:W-:Y:S01]  /*1010*/  IMAD.SHL.U32 R179, R48.reuse, 0x8, RZ ;  /* 0x0000000830b37824 */ /* 0x040fe200078e00ff */
[----:B------:R-:W-:-:S02]  /*1020*/  LOP3.LUT R7, R48, 0xfffffffc, RZ, 0xc0, !PT ;  /* 0xfffffffc30077812 */ /* 0x000fc400078ec0ff */
[----:B------:R-:W-:Y:S02]  /*1030*/  SHF.R.S32.HI R3, RZ, 0x1f, R176 ;  /* 0x0000001fff037819 */ /* 0x000fe400000114b0 */
[----:B------:R-:W-:Y:S01]  /*1040*/  LEA.HI R47, R5, R182, RZ, 0x2 ;  /* 0x000000b6052f7211 */ /* 0x000fe200078f10ff */
[----:B------:R-:W-:Y:S01]  /*1050*/  IMAD.IADD R180, R180, 0x1, -R7 ;  /* 0x00000001b4b47824 */ /* 0x000fe200078e0a07 */
[----:B------:R-:W-:Y:S02]  /*1060*/  IADD3 R30, R212, 0x50, RZ ;  /* 0x00000050d41e7810 */ /* 0x000fe40007ffe0ff */
[----:B------:R-:W-:Y:S01]  /*1070*/  LEA.HI R50, R3, R176, RZ, 0x2 ;  /* 0x000000b003327211 */ /* 0x000fe200078f10ff */
[C---:B------:R-:W-:Y:S01]  /*1080*/  IMAD.SHL.U32 R181, R47.reuse, 0x8, RZ ;  /* 0x000000082fb57824 */ /* 0x040fe200078e00ff */
[----:B------:R-:W-:Y:S02]  /*1090*/  LOP3.LUT R5, R47, 0xfffffffc, RZ, 0xc0, !PT ;  /* 0xfffffffc2f057812 */ /* 0x000fe400078ec0ff */
[----:B------:R-:W-:Y:S01]  /*10a0*/  SHF.R.S32.HI R7, RZ, 0x1f, R30 ;  /* 0x0000001fff077819 */ /* 0x000fe2000001141e */
[----:B------:R-:W-:Y:S01]  /*10b0*/  IMAD.SHL.U32 R175, R50, 0x8, RZ ;  /* 0x0000000832af7824 */ /* 0x000fe200078e00ff */
[----:B------:R-:W-:Y:S01]  /*10c0*/  IADD3 R174, R212, 0x48, RZ ;  /* 0x00000048d4ae7810 */ /* 0x000fe20007ffe0ff */
[----:B------:R-:W-:Y:S01]  /*10d0*/  IMAD.IADD R182, R182, 0x1, -R5 ;  /* 0x00000001b6b67824 */ /* 0x000fe200078e0a05 */
[----:B------:R-:W-:-:S02]  /*10e0*/  LOP3.LUT R3, R50, 0xfffffffc, RZ, 0xc0, !PT ;  /* 0xfffffffc32037812 */ /* 0x000fc400078ec0ff */
[----:B------:R-:W-:Y:S02]  /*10f0*/  LEA.HI R53, R7, R30, RZ, 0x2 ;  /* 0x0000001e07357211 */ /* 0x000fe400078f10ff */
[----:B------:R-:W-:Y:S01]  /*1100*/  SHF.R.S32.HI R5, RZ, 0x1f, R174 ;  /* 0x0000001fff057819 */ /* 0x000fe200000114ae */
[----:B------:R-:W-:Y:S01]  /*1110*/  IMAD.IADD R176, R176, 0x1, -R3 ;  /* 0x00000001b0b07824 */ /* 0x000fe200078e0a03 */
[C---:B------:R-:W-:Y:S01]  /*1120*/  LOP3.LUT R3, R53.reuse, 0xfffffffc, RZ, 0xc0, !PT ;  /* 0xfffffffc35037812 */ /* 0x040fe200078ec0ff */
[----:B------:R-:W-:Y:S01]  /*1130*/  IMAD.SHL.U32 R35, R53, 0x8, RZ ;  /* 0x0000000835237824 */ /* 0x000fe200078e00ff */
[----:B------:R-:W-:Y:S02]  /*1140*/  LEA.HI R51, R5, R174, RZ, 0x2 ;  /* 0x000000ae05337211 */ /* 0x000fe400078f10ff */
[----:B------:R-:W-:Y:S01]  /*1150*/  IADD3 R28, R212, 0x58, RZ ;  /* 0x00000058d41c7810 */ /* 0x000fe20007ffe0ff */
[----:B------:R-:W-:Y:S01]  /*1160*/  IMAD.IADD R30, R30, 0x1, -R3 ;  /* 0x000000011e1e7824 */ /* 0x000fe200078e0a03 */
[C---:B------:R-:W-:Y:S01]  /*1170*/  LOP3.LUT R5, R51.reuse, 0xfffffffc, RZ, 0xc0, !PT ;  /* 0xfffffffc33057812 */ /* 0x040fe200078ec0ff */
[----:B------:R-:W-:Y:S01]  /*1180*/  IMAD.SHL.U32 R173, R51, 0x8, RZ ;  /* 0x0000000833ad7824 */ /* 0x000fe200078e00ff */
[----:B------:R-:W-:-:S02]  /*1190*/  SHF.R.S32.HI R3, RZ, 0x1f, R28 ;  /* 0x0000001fff037819 */ /* 0x000fc4000001141c */
[----:B------:R-:W-:Y:S01]  /*11a0*/  IADD3 R26, R212, 0x60, RZ ;  /* 0x00000060d41a7810 */ /* 0x000fe20007ffe0ff */
[----:B------:R-:W-:Y:S01]  /*11b0*/  IMAD.IADD R174, R174, 0x1, -R5 ;  /* 0x00000001aeae7824 */ /* 0x000fe200078e0a05 */
[----:B------:R-:W-:Y:S02]  /*11c0*/  LEA.HI R55, R3, R28, RZ, 0x2 ;  /* 0x0000001c03377211 */ /* 0x000fe400078f10ff */
[----:B------:R-:W-:Y:S02]  /*11d0*/  SHF.R.S32.HI R5, RZ, 0x1f, R26 ;  /* 0x0000001fff057819 */ /* 0x000fe4000001141a */
        /* <DEDUP_REMOVED lines=12> */
[----:B------:R-:W-:Y:S01]  /*12a0*/  IADD3 R22, R212, 0x70, RZ ;  /* 0x00000070d4167810 */ /* 0x000fe20007ffe0ff */
[C---:B------:R-:W-:Y:S01]  /*12b0*/  IMAD.SHL.U32 R34, R52.reuse, 0x8, RZ ;  /* 0x0000000834227824 */ /* 0x040fe200078e00ff */
[----:B------:R-:W-:Y:S02]  /*12c0*/  LOP3.LUT R0, R52, 0xfffffffc, RZ, 0xc0, !PT ;  /* 0xfffffffc34007812 */ /* 0x000fe400078ec0ff */
[----:B------:R-:W-:-:S02]  /*12d0*/  LEA.HI R59, R3, R24, RZ, 0x2 ;  /* 0x00000018033b7211 */ /* 0x000fc400078f10ff */
[----:B------:R-:W-:Y:S01]  /*12e0*/  IADD3 R29, R212, 0x54, RZ ;  /* 0x00000054d41d7810 */ /* 0x000fe20007ffe0ff */
[----:B------:R-:W-:Y:S01]  /*12f0*/  IMAD.IADD R31, R31, 0x1, -R0 ;  /* 0x000000011f1f7824 */ /* 0x000fe200078e0a00 */
[----:B------:R-:W-:Y:S01]  /*1300*/  SHF.R.S32.HI R5, RZ, 0x1f, R22 ;  /* 0x0000001fff057819 */ /* 0x000fe20000011416 */
[C---:B------:R-:W-:Y:S01]  /*1310*/  IMAD.SHL.U32 R41, R59.reuse, 0x8, RZ ;  /* 0x000000083b297824 */ /* 0x040fe200078e00ff */
[----:B------:R-:W-:Y:S02]  /*1320*/  LOP3.LUT R3, R59, 0xfffffffc, RZ, 0xc0, !PT ;  /* 0xfffffffc3b037812 */ /* 0x000fe400078ec0ff */
[----:B------:R-:W-:Y:S02]  /*1330*/  SHF.R.S32.HI R0, RZ, 0x1f, R29 ;  /* 0x0000001fff007819 */ /* 0x000fe4000001141d */
[----:B------:R-:W-:Y:S01]  /*1340*/  LEA.HI R61, R5, R22, RZ, 0x2 ;  /* 0x00000016053d7211 */ /* 0x000fe200078f10ff */
[----:B------:R-:W-:Y:S01]  /*1350*/  IMAD.IADD R24, R24, 0x1, -R3 ;  /* 0x0000000118187824 */ /* 0x000fe200078e0a03 */
[----:B------:R-:W-:-:S02]  /*1360*/  IADD3 R27, R212, 0x5c, RZ ;  /* 0x0000005cd41b7810 */ /* 0x000fc40007ffe0ff */
[----:B------:R-:W-:Y:S01]  /*1370*/  LEA.HI R54, R0, R29, RZ, 0x2 ;  /* 0x0000001d00367211 */ /* 0x000fe200078f10ff */
[C---:B------:R-:W-:Y:S01]  /*1380*/  IMAD.SHL.U32 R43, R61.reuse, 0x8, RZ ;  /* 0x000000083d2b7824 */ /* 0x040fe200078e00ff */
[----:B------:R-:W-:Y:S02]  /*1390*/  LOP3.LUT R3, R61, 0xfffffffc, RZ, 0xc0, !PT ;  /* 0xfffffffc3d037812 */ /* 0x000fe400078ec0ff */
[----:B------:R-:W-:Y:S01]  /*13a0*/  SHF.R.S32.HI R2, RZ, 0x1f, R27 ;  /* 0x0000001fff027819 */ /* 0x000fe2000001141b */
[----:B------:R-:W-:Y:S01]  /*13b0*/  IMAD.SHL.U32 R36, R54, 0x8, RZ ;  /* 0x0000000836247824 */ /* 0x000fe200078e00ff */
[----:B------:R-:W-:Y:S01]  /*13c0*/  IADD3 R20, R212, 0x78, RZ ;  /* 0x00000078d4147810 */ /* 0x000fe20007ffe0ff */
[----:B------:R-:W-:Y:S01]  /*13d0*/  IMAD.IADD R22, R22, 0x1, -R3 ;  /* 0x0000000116167824 */ /* 0x000fe200078e0a03 */
[----:B------:R-:W-:Y:S02]  /*13e0*/  LOP3.LUT R0, R54, 0xfffffffc, RZ, 0xc0, !PT ;  /* 0xfffffffc36007812 */ /* 0x000fe400078ec0ff */
[----:B------:R-:W-:-:S02]  /*13f0*/  LEA.HI R56, R2, R27, RZ, 0x2 ;  /* 0x0000001b02387211 */ /* 0x000fc400078f10ff */
[----:B------:R-:W-:Y:S01]  /*1400*/  IADD3 R25, R212, 0x64, RZ ;  /* 0x00000064d4197810 */ /* 0x000fe20007ffe0ff */
[----:B------:R-:W-:Y:S01]  /*1410*/  IMAD.IADD R29, R29, 0x1, -R0 ;  /* 0x000000011d1d7824 */ /* 0x000fe200078e0a00 */
[----:B------:R-:W-:Y:S01]  /*1420*/  SHF.R.S32.HI R3, RZ, 0x1f, R20 ;  /* 0x0000001fff037819 */ /* 0x000fe20000011414 */
[----:B------:R-:W-:Y:S01]  /*1430*/  IMAD.SHL.U32 R38, R56, 0x8, RZ ;  /* 0x0000000838267824 */ /* 0x000fe200078e00ff */
[----:B------:R-:W-:Y:S02]  /*1440*/  IADD3 R18, R212, 0x80, RZ ;  /* 0x00000080d4127810 */ /* 0x000fe40007ffe0ff */
[----:B------:R-:W-:Y:S02]  /*1450*/  LOP3.LUT R2, R56, 0xfffffffc, RZ, 0xc0, !PT ;  /* 0xfffffffc38027812 */ /* 0x000fe400078ec0ff */
[----:B------:R-:W-:Y:S02]  /*1460*/  SHF.R.S32.HI R0, RZ, 0x1f, R25 ;  /* 0x0000001fff007819 */ /* 0x000fe40000011419 */
[----:B------:R-:W-:Y:S01]  /*1470*/  LEA.HI R63, R3, R20, RZ, 0x2 ;  /* 0x00000014033f7211 */ /* 0x000fe200078f10ff */
[----:B------:R-:W-:Y:S01]  /*1480*/  IMAD.IADD R27, R27, 0x1, -R2 ;  /* 0x000000011b1b7824 */ /* 0x000fe200078e0a02 */
[----:B------:R-:W-:-:S02]  /*1490*/  IADD3 R23, R212, 0x6c, RZ ;  /* 0x0000006cd4177810 */ /* 0x000fc40007ffe0ff */
        /* <DEDUP_REMOVED lines=10> */
[----:B------:R-:W-:Y:S01]  /*1540*/  IMAD.SHL.U32 R47, R65, 0x8, RZ ;  /* 0x00000008412f7824 */ /* 0x000fe200078e00ff */
[----:B------:R-:W-:Y:S01]  /*1550*/  IADD3 R21, R212, 0x74, RZ ;  /* 0x00000074d4157810 */ /* 0x000fe20007ffe0ff */
[----:B------:R-:W-:Y:S01]  /*1560*/  IMAD.IADD R25, R25, 0x1, -R0 ;  /* 0x0000000119197824 */ /* 0x000fe200078e0a00 */
[----:B------:R-:W-:Y:S01]  /*1570*/  LOP3.LUT R3, R65, 0xfffffffc, RZ, 0xc0, !PT ;  /* 0xfffffffc41037812 */ /* 0x000fe200078ec0ff */
[----:B------:R-:W-:Y:S01]  /*1580*/  IMAD.SHL.U32 R42, R60, 0x8, RZ ;  /* 0x000000083c2a7824 */ /* 0x000fe200078e00ff */
        /* <DEDUP_REMOVED lines=24> */
[----:B------:R-:W-:Y:S01]  /*1710*/  IMAD.SHL.U32 R51, R69, 0x8, RZ ;  /* 0x0000000845337824 */ /* 0x000fe200078e00ff */
        /* <DEDUP_REMOVED lines=12> */
[C---:B------:R-:W-:Y:S02]  /*17e0*/  IADD3 R13, R212.reuse, 0x94, RZ ;  /* 0x00000094d40d7810 */ /* 0x040fe40007ffe0ff */
[----:B------:R-:W-:Y:S01]  /*17f0*/  IADD3 R10, R212, 0xa0, RZ ;  /* 0x000000a0d40a7810 */ /* 0x000fe20007ffe0ff */
[C---:B------:R-:W-:Y:S01]  /*1800*/  IMAD.SHL.U32 R50, R68.reuse, 0x8, RZ ;  /* 0x0000000844327824 */ /* 0x040fe200078e00ff */
[----:B------:R-:W-:Y:S02]  /*1810*/  LEA.HI R71, R3, R12, RZ, 0x2 ;  /* 0x0000000c03477211 */ /* 0x000fe400078f10ff */
[----:B------:R-:W-:-:S02]  /*1820*/  LOP3.LUT R2, R68, 0xfffffffc, RZ, 0xc0, !PT ;  /* 0xfffffffc44027812 */ /* 0x000fc400078ec0ff */
[----:B------:R-:W-:Y:S01]  /*1830*/  SHF.R.S32.HI R0, RZ, 0x1f, R13 ;  /* 0x0000001fff007819 */ /* 0x000fe2000001140d */
[----:B------:R-:W-:Y:S01]  /*1840*/  IMAD.SHL.U32 R53, R71, 0x8, RZ ;  /* 0x0000000847357824 */ /* 0x000fe200078e00ff */
[----:B------:R-:W-:Y:S01]  /*1850*/  SHF.R.S32.HI R5, RZ, 0x1f, R10 ;  /* 0x0000001fff057819 */ /* 0x000fe2000001140a */
[----:B------:R-:W-:Y:S01]  /*1860*/  IMAD.IADD R15, R15, 0x1, -R2 ;  /* 0x000000010f0f7824 */ /* 0x000fe200078e0a02 */
[----:B------:R-:W-:Y:S02]  /*1870*/  IADD3 R11, R212, 0x9c, RZ ;  /* 0x0000009cd40b7810 */ /* 0x000fe40007ffe0ff */
[----:B------:R-:W-:Y:S02]  /*1880*/  LOP3.LUT R3, R71, 0xfffffffc, RZ, 0xc0, !PT ;  /* 0xfffffffc47037812 */ /* 0x000fe400078ec0ff */
[----:B------:R-:W-:Y:S02]  /*1890*/  LEA.HI R70, R0, R13, RZ, 0x2 ;  /* 0x0000000d00467211 */ /* 0x000fe400078f10ff */
[----:B------:R-:W-:Y:S01]  /*18a0*/  LEA.HI R73, R5, R10, RZ, 0x2 ;  /* 0x0000000a05497211 */ /* 0x000fe200078f10ff */
[----:B------:R-:W-:Y:S01]  /*18b0*/  IMAD.IADD R12, R12, 0x1, -R3 ;  /* 0x000000010c0c7824 */ /* 0x000fe200078e0a03 */
[----:B------:R-:W-:Y:S01]  /*18c0*/  SHF.R.S32.HI R2, RZ, 0x1f, R11 ;  /* 0x0000001fff027819 */ /* 0x000fe2000001140b */
[C---:B------:R-:W-:Y:S01]  /*18d0*/  IMAD.SHL.U32 R52, R70.reuse, 0x8, RZ ;  /* 0x0000000846347824 */ /* 0x040fe200078e00ff */
[----:B------:R-:W-:Y:S01]  /*18e0*/  LOP3.LUT R0, R70, 0xfffffffc, RZ, 0xc0, !PT ;  /* 0xfffffffc46007812 */ /* 0x000fe200078ec0ff */
[C---:B------:R-:W-:Y:S01]  /*18f0*/  IMAD.SHL.U32 R55, R73.reuse, 0x8, RZ ;  /* 0x0000000849377824 */ /* 0x040fe200078e00ff */
[----:B------:R-:W-:-:S02]  /*1900*/  LOP3.LUT R3, R73, 0xfffffffc, RZ, 0xc0, !PT ;  /* 0xfffffffc49037812 */ /* 0x000fc400078ec0ff */
[----:B------:R-:W-:Y:S01]  /*1910*/  LEA.HI R72, R2, R11, RZ, 0x2 ;  /* 0x0000000b02487211 */ /* 0x000fe200078f10ff */
[----:B------:R-:W-:Y:S01]  /*1920*/  IMAD.IADD R13, R13, 0x1, -R0 ;  /* 0x000000010d0d7824 */ /* 0x000fe200078e0a00 */
[----:B------:R-:W-:Y:S01]  /*1930*/  IADD3 R9, R212, 0xa4, RZ ;  /* 0x000000a4d4097810 */ /* 0x000fe20007ffe0ff */
[----:B------:R-:W-:Y:S01]  /*1940*/  IMAD.IADD R10, R10, 0x1, -R3 ;  /* 0x000000010a0a7824 */ /* 0x000fe200078e0a03 */
[----:B------:R-:W-:Y:S01]  /*1950*/  IADD3 R8, R212, 0xa8, RZ ;  /* 0x000000a8d4087810 */ /* 0x000fe20007ffe0ff */
[C---:B------:R-:W-:Y:S01]  /*1960*/  IMAD.SHL.U32 R54, R72.reuse, 0x8, RZ ;  /* 0x0000000848367824 */ /* 0x040fe200078e00ff */
[----:B------:R-:W-:Y:S02]  /*1970*/  LOP3.LUT R2, R72, 0xfffffffc, RZ, 0xc0, !PT ;  /* 0xfffffffc48027812 */ /* 0x000fe400078ec0ff */
[----:B------:R-:W-:Y:S02]  /*1980*/  SHF.R.S32.HI R0, RZ, 0x1f, R9 ;  /* 0x0000001fff007819 */ /* 0x000fe40000011409 */
[----:B------:R-:W-:Y:S01]  /*1990*/  SHF.R.S32.HI R3, RZ, 0x1f, R8 ;  /* 0x0000001fff037819 */ /* 0x000fe20000011408 */
[----:B------:R-:W-:Y:S01]  /*19a0*/  IMAD.IADD R11, R11, 0x1, -R2 ;  /* 0x000000010b0b7824 */ /* 0x000fe200078e0a02 */
[----:B------:R-:W-:-:S02]  /*19b0*/  IADD3 R7, R212, 0xac, RZ ;  /* 0x000000acd4077810 */ /* 0x000fc40007ffe0ff */
[----:B------:R-:W-:Y:S02]  /*19c0*/  IADD3 R6, R212, 0xb0, RZ ;  /* 0x000000b0d4067810 */ /* 0x000fe40007ffe0ff */
[----:B------:R-:W-:Y:S02]  /*19d0*/  LEA.HI R74, R0, R9, RZ, 0x2 ;  /* 0x00000009004a7211 */ /* 0x000fe400078f10ff */
[----:B------:R-:W-:Y:S02]  /*19e0*/  LEA.HI R75, R3, R8, RZ, 0x2 ;  /* 0x00000008034b7211 */ /* 0x000fe400078f10ff */
[----:B------:R-:W-:Y:S01]  /*19f0*/  SHF.R.S32.HI R2, RZ, 0x1f, R7 ;  /* 0x0000001fff027819 */ /* 0x000fe20000011407 */
[C---:B------:R-:W-:Y:S01]  /*1a00*/  IMAD.SHL.U32 R56, R74.reuse, 0x8, RZ ;  /* 0x000000084a387824 */ /* 0x040fe200078e00ff */
[----:B------:R-:W-:Y:S01]  /*1a10*/  SHF.R.S32.HI R5, RZ, 0x1f, R6 ;  /* 0x0000001fff057819 */ /* 0x000fe20000011406 */
[----:B------:R-:W-:Y:S01]  /*1a20*/  IMAD.SHL.U32 R57, R75, 0x8, RZ ;  /* 0x000000084b397824 */ /* 0x000fe200078e00ff */
[----:B------:R-:W-:-:S02]  /*1a30*/  LOP3.LUT R0, R74, 0xfffffffc, RZ, 0xc0, !PT ;  /* 0xfffffffc4a007812 */ /* 0x000fc400078ec0ff */
[----:B------:R-:W-:Y:S02]  /*1a40*/  LOP3.LUT R3, R75, 0xfffffffc, RZ, 0xc0, !PT ;  /* 0xfffffffc4b037812 */ /* 0x000fe400078ec0ff */
[----:B------:R-:W-:Y:S01]  /*1a50*/  LEA.HI R76, R2, R7, RZ, 0x2 ;  /* 0x00000007024c7211 */ /* 0x000fe200078f10ff */
[----:B------:R-:W-:Y:S01]  /*1a60*/  IMAD.IADD R9, R9, 0x1, -R0 ;  /* 0x0000000109097824 */ /* 0x000fe200078e0a00 */
[----:B------:R-:W-:Y:S01]  /*1a70*/  LEA.HI R77, R5, R6, RZ, 0x2 ;  /* 0x00000006054d7211 */ /* 0x000fe200078f10ff */
[----:B------:R-:W-:Y:S01]  /*1a80*/  IMAD.IADD R8, R8, 0x1, -R3 ;  /* 0x0000000108087824 */ /* 0x000fe200078e0a03 */
[----:B------:R-:W-:Y:S01]  /*1a90*/  LOP3.LUT R2, R76, 0xfffffffc, RZ, 0xc0, !PT ;  /* 0xfffffffc4c027812 */ /* 0x000fe200078ec0ff */
[----:B------:R-:W-:Y:S01]  /*1aa0*/  IMAD R0, R32, c[0x0][0x1b0], RZ ;  /* 0x00006c0020007a24 */ /* 0x000fe200078e02ff */
[----:B------:R-:W-:Y:S01]  /*1ab0*/  LOP3.LUT R3, R77, 0xfffffffc, RZ, 0xc0, !PT ;  /* 0xfffffffc4d037812 */ /* 0x000fe200078ec0ff */
[----:B------:R-:W-:Y:S01]  /*1ac0*/  IMAD.SHL.U32 R58, R76, 0x8, RZ ;  /* 0x000000084c3a7824 */ /* 0x000fe200078e00ff */
[C---:B------:R-:W-:Y:S01]  /*1ad0*/  IADD3 R5, R212.reuse, 0xb4, RZ ;  /* 0x000000b4d4057810 */ /* 0x040fe20007ffe0ff */
[----:B------:R-:W-:Y:S01]  /*1ae0*/  IMAD.IADD R7, R7, 0x1, -R2 ;  /* 0x0000000107077824 */ /* 0x000fe200078e0a02 */
[----:B------:R-:W-:Y:S01]  /*1af0*/  IADD3 R4, R212, 0xb8, RZ ;  /* 0x000000b8d4047810 */ /* 0x000fe20007ffe0ff */
[----:B------:R-:W-:Y:S01]  /*1b00*/  IMAD.IADD R6, R6, 0x1, -R3 ;  /* 0x0000000106067824 */ /* 0x000fe200078e0a03 */
[----:B------:R-:W-:Y:S01]  /*1b10*/  IADD3 R80, R212, 0xbc, RZ ;  /* 0x000000bcd4507810 */ /* 0x000fe20007ffe0ff */
[----:B------:R-:W-:Y:S01]  /*1b20*/  IMAD.SHL.U32 R59, R77, 0x8, RZ ;  /* 0x000000084d3b7824 */ /* 0x000fe200078e00ff */
[----:B------:R-:W-:-:S02]  /*1b30*/  SHF.R.S32.HI R85, RZ, 0x1f, R217 ;  /* 0x0000001fff557819 */ /* 0x000fc400000114d9 */
[C---:B------:R-:W-:Y:S02]  /*1b40*/  IADD3 R216, P0, R0.reuse, R217, RZ ;  /* 0x000000d900d87210 */ /* 0x040fe40007f1e0ff */
[----:B------:R-:W-:Y:S02]  /*1b50*/  SHF.R.S32.HI R2, RZ, 0x1f, R5 ;  /* 0x0000001fff027819 */ /* 0x000fe40000011405 */
[----:B------:R-:W-:Y:S02]  /*1b60*/  SHF.R.S32.HI R3, RZ, 0x1f, R4 ;  /* 0x0000001fff037819 */ /* 0x000fe40000011404 */
[----:B------:R-:W-:Y:S02]  /*1b70*/  SHF.R.S32.HI R81, RZ, 0x1f, R80 ;  /* 0x0000001fff517819 */ /* 0x000fe40000011450 */
[----:B------:R-:W-:Y:S01]  /*1b80*/  LEA.HI.X.SX32 R217, R0, R85, 0x1, P0 ;  /* 0x0000005500d97211 */ /* 0x000fe200000f0eff */
[----:B------:R-:W-:Y:S01]  /*1b90*/  IMAD.MOV.U32 R0, RZ, RZ, c[0x0][0x1ac] ;  /* 0x00006b00ff007624 */ /* 0x000fe200078e00ff */
[----:B------:R-:W-:-:S02]  /*1ba0*/  LEA.HI R78, R2, R5, RZ, 0x2 ;  /* 0x00000005024e7211 */ /* 0x000fc400078f10ff */
[----:B------:R-:W-:Y:S02]  /*1bb0*/  LEA.HI R79, R3, R4, RZ, 0x2 ;  /* 0x00000004034f7211 */ /* 0x000fe400078f10ff */
[----:B--2---:R-:W-:Y:S01]  /*1bc0*/  FSETP.NEU.FTZ.AND P0, PT, RZ, UR4, PT ;  /* 0x00000004ff007c0b */ /* 0x004fe2000bf1d000 */
[C---:B------:R-:W-:Y:S01]  /*1bd0*/  IMAD.SHL.U32 R76, R78.reuse, 0x8, RZ ;  /* 0x000000084e4c7824 */ /* 0x040fe200078e00ff */
[----:B------:R-:W-:Y:S01]  /*1be0*/  LEA.HI R81, R81, R80, RZ, 0x2 ;  /* 0x0000005051517211 */ /* 0x000fe200078f10ff */
[C---:B------:R-:W-:Y:S01]  /*1bf0*/  IMAD.SHL.U32 R77, R79.reuse, 0x8, RZ ;  /* 0x000000084f4d7824 */ /* 0x040fe200078e00ff */
[----:B------:R-:W-:Y:S02]  /*1c00*/  LOP3.LUT R3, R79, 0xfffffffc, RZ, 0xc0, !PT ;  /* 0xfffffffc4f037812 */ /* 0x000fe400078ec0ff */
[----:B------:R-:W-:Y:S01]  /*1c10*/  LOP3.LUT R2, R78, 0xfffffffc, RZ, 0xc0, !PT ;  /* 0xfffffffc4e027812 */ /* 0x000fe200078ec0ff */
[C---:B------:R-:W-:Y:S01]  /*1c20*/  IMAD.SHL.U32 R78, R81.reuse, 0x8, RZ ;  /* 0x00000008514e7824 */ /* 0x040fe200078e00ff */
        /* <DEDUP_REMOVED lines=150> */
.L_x_22158:
        /* <DEDUP_REMOVED lines=13> */
[-C--:B------:R-:W-:Y:S01]  /*2660*/  IADD3.X R64, R79, R229.reuse, R80, P1, P2 ;  /* 0x000000e54f407210 */ /* 0x080fe20000fe4450 */
[----:B------:R-:W-:Y:S01]  /*2670*/  IMAD.X R60, R2, 0x1, R229, P0 ;  /* 0x00000001023c7824 */ /* 0x000fe200000e06e5 */
[----:B------:R-:W-:Y:S02]  /*2680*/  LEA R66, P1, R65, c[0x0][0x170], 0x2 ;  /* 0x00005c0041427a11 */ /* 0x000fe400078210ff */
[----:B------:R-:W-:Y:S02]  /*2690*/  LEA.HI.X R63, R63, c[0x0][0x174], R64, 0x2, P3 ;  /* 0x00005d003f3f7a11 */ /* 0x000fe400018f1440 */
[----:B------:R-:W-:Y:S02]  /*26a0*/  LEA.HI.X R67, R65, c[0x0][0x174], R60, 0x2, P1 ;  /* 0x00005d0041437a11 */ /* 0x000fe400008f143c */
[----:B------:R-:W-:Y:S01]  /*26b0*/  IADD3 R60, P0, P1, R205, R228, R206 ;  /* 0x000000e4cd3c7210 */ /* 0x000fe2000791e0ce */
[----:B------:R0:W2:Y:S03]  /*26c0*/  LDG.E.CONSTANT R234, [R62.64] ;  /* 0x0000000a3eea7981 */ /* 0x0000a6000c1e9900 */
[----:B------:R-:W-:Y:S01]  /*26d0*/  LEA R64, P2, R60, c[0x0][0x170], 0x2 ;  /* 0x00005c003c407a11 */ /* 0x000fe200078410ff */
[----:B------:R1:W3:Y:S01]  /*26e0*/  LDG.E.CONSTANT R237, [R66.64] ;  /* 0x0000000a42ed7981 */ /* 0x0002e2000c1e9900 */
[----:B------:R-:W-:-:S04]  /*26f0*/  IADD3.X R61, R81, R229, R82, P0, P1 ;  /* 0x000000e5513d7210 */ /* 0x000fc800007e2452 */
[----:B------:R-:W-:Y:S02]  /*2700*/  LEA.HI.X R65, R60, c[0x0][0x174], R61, 0x2, P2 ;  /* 0x00005d003c417a11 */ /* 0x000fe400010f143d */
[----:B------:R-:W-:-:S03]  /*2710*/  IADD3 R61, P0, P1, R203, R228, R204 ;  /* 0x000000e4cb3d7210 */ /* 0x000fc6000791e0cc */
[----:B------:R4:W5:Y:S01]  /*2720*/  LDG.E.CONSTANT R235, [R64.64] ;  /* 0x0000000a40eb7981 */ /* 0x000962000c1e9900 */
[----:B------:R-:W-:Y:S02]  /*2730*/  LEA R60, P2, R61, c[0x0][0x170], 0x2 ;  /* 0x00005c003d3c7a11 */ /* 0x000fe400078410ff */
[-C--:B------:R-:W-:Y:S02]  /*2740*/  IADD3.X R70, R83, R229.reuse, R84, P0, P1 ;  /* 0x000000e553467210 */ /* 0x080fe400007e2454 */
[-C--:B------:R-:W-:Y:S02]  /*2750*/  IADD3 R68, P0, P1, R201, R228.reuse, R202 ;  /* 0x000000e4c9447210 */ /* 0x080fe4000791e0ca */
[----:B------:R-:W-:Y:S02]  /*2760*/  LEA.HI.X R61, R61, c[0x0][0x174], R70, 0x2, P2 ;  /* 0x00005d003d3d7a11 */ /* 0x000fe400010f1446 */
[----:B0-----:R-:W-:Y:S02]  /*2770*/  LEA R62, P2, R68, c[0x0][0x170], 0x2 ;  /* 0x00005c00443e7a11 */ /* 0x001fe400078410ff */
[----:B------:R-:W-:Y:S01]  /*2780*/  IADD3.X R63, R85, R229, R86, P0, P1 ;  /* 0x000000e5553f7210 */ /* 0x000fe200007e2456 */
[----:B------:R0:W5:Y:S01]  /*2790*/  LDG.E.CONSTANT R224, [R60.64] ;  /* 0x0000000a3ce07981 */ /* 0x000162000c1e9900 */
[----:B------:R-:W-:-:S02]  /*27a0*/  IADD3 R69, P3, P4, R197, R228, R198 ;  /* 0x000000e4c5457210 */ /* 0x000fc40007c7e0c6 */
[----:B------:R-:W-:Y:S02]  /*27b0*/  LEA.HI.X R63, R68, c[0x0][0x174], R63, 0x2, P2 ;  /* 0x00005d00443f7a11 */ /* 0x000fe400010f143f */
[----:B-1----:R-:W-:Y:S02]  /*27c0*/  IADD3 R67, P1, P2, R199, R228, R200 ;  /* 0x000000e4c7437210 */ /* 0x002fe40007a3e0c8 */
[-C--:B------:R-:W-:Y:S01]  /*27d0*/  IADD3.X R70, R89, R229.reuse, R90, P3, P4 ;  /* 0x000000e559467210 */ /* 0x080fe20001fe845a */
[----:B------:R1:W5:Y:S01]  /*27e0*/  LDG.E.CONSTANT R225, [R62.64] ;  /* 0x0000000a3ee17981 */ /* 0x000362000c1e9900 */
[----:B------:R-:W-:Y:S02]  /*27f0*/  LEA R66, P0, R67, c[0x0][0x170], 0x2 ;  /* 0x00005c0043427a11 */ /* 0x000fe400078010ff */
[----:B------:R-:W-:Y:S02]  /*2800*/  IADD3.X R72, R87, R229, R88, P1, P2 ;  /* 0x000000e557487210 */ /* 0x000fe40000fe4458 */
[----:B----4-:R-:W-:-:S02]  /*2810*/  LEA R64, P1, R69, c[0x0][0x170], 0x2 ;  /* 0x00005c0045407a11 */ /* 0x010fc400078210ff */
[----:B------:R-:W-:Y:S02]  /*2820*/  IADD3 R68, P2, P3, R195, R228, R196 ;  /* 0x000000e4c3447210 */ /* 0x000fe40007b5e0c4 */
[----:B------:R-:W-:Y:S02]  /*2830*/  LEA.HI.X R67, R67, c[0x0][0x174], R72, 0x2, P0 ;  /* 0x00005d0043437a11 */ /* 0x000fe400000f1448 */
[----:B------:R-:W-:Y:S02]  /*2840*/  LEA.HI.X R65, R69, c[0x0][0x174], R70, 0x2, P1 ;  /* 0x00005d0045417a11 */ /* 0x000fe400008f1446 */
[----:B0-----:R-:W-:Y:S01]  /*2850*/  LEA R60, P0, R68, c[0x0][0x170], 0x2 ;  /* 0x00005c00443c7a11 */ /* 0x001fe200078010ff */
[----:B------:R0:W4:Y:S01]  /*2860*/  LDG.E.CONSTANT R230, [R66.64] ;  /* 0x0000000a42e67981 */ /* 0x000122000c1e9900 */
[----:B------:R-:W-:-:S03]  /*2870*/  IADD3.X R61, R91, R229, R92, P2, P3 ;  /* 0x000000e55b3d7210 */ /* 0x000fc600017e645c */
[----:B------:R0:W4:Y:S01]  /*2880*/  LDG.E.CONSTANT R231, [R64.64] ;  /* 0x0000000a40e77981 */ /* 0x000122000c1e9900 */
[----:B------:R-:W-:-:S05]  /*2890*/  LEA.HI.X R61, R68, c[0x0][0x174], R61, 0x2, P0 ;  /* 0x00005d00443d7a11 */ /* 0x000fca00000f143d */
[----:B------:R0:W4:Y:S01]  /*28a0*/  LDG.E.CONSTANT R226, [R60.64] ;  /* 0x0000000a3ce27981 */ /* 0x000122000c1e9900 */
[----:B-1----:R-:W-:-:S04]  /*28b0*/  IADD3 R63, P0, P1, R193, R228, R194 ;  /* 0x000000e4c13f7210 */ /* 0x002fc8000791e0c2 */
[----:B------:R-:W-:Y:S02]  /*28c0*/  LEA R62, P2, R63, c[0x0][0x170], 0x2 ;  /* 0x00005c003f3e7a11 */ /* 0x000fe400078410ff */
[----:B------:R-:W-:-:S04]  /*28d0*/  IADD3.X R68, R93, R229, R94, P0, P1 ;  /* 0x000000e55d447210 */ /* 0x000fc800007e245e */
[----:B------:R-:W-:-:S05]  /*28e0*/  LEA.HI.X R63, R63, c[0x0][0x174], R68, 0x2, P2 ;  /* 0x00005d003f3f7a11 */ /* 0x000fca00010f1444 */
[----:B------:R1:W4:Y:S01]  /*28f0*/  LDG.E.CONSTANT R227, [R62.64] ;  /* 0x0000000a3ee37981 */ /* 0x000322000c1e9900 */
[-C--:B------:R-:W-:Y:S02]  /*2900*/  IADD3 R69, P0, P1, R191, R228.reuse, R192 ;  /* 0x000000e4bf457210 */ /* 0x080fe4000791e0c0 */
[-C--:B------:R-:W-:Y:S02]  /*2910*/  IADD3 R68, P5, P6, R189, R228.reuse, R190 ;  /* 0x000000e4bd447210 */ /* 0x080fe40007ebe0be */
[-C--:B------:R-:W-:Y:S02]  /*2920*/  IADD3.X R70, R95, R229.reuse, R96, P0, P1 ;  /* 0x000000e55f467210 */ /* 0x080fe400007e2460 */
[----:B------:R-:W-:Y:S02]  /*2930*/  LEA R248, P1, R69, c[0x0][0x170], 0x2 ;  /* 0x00005c0045f87a11 */ /* 0x000fe400078210ff */
[----:B0-----:R-:W-:Y:S02]  /*2940*/  IADD3 R66, P3, P4, R187, R228, R188 ;  /* 0x000000e4bb427210 */ /* 0x001fe40007c7e0bc */
[----:B------:R-:W-:-:S02]  /*2950*/  IADD3.X R61, R97, R229, R98, P5, P6 ;  /* 0x000000e5613d7210 */ /* 0x000fc40002fec462 */
[----:B------:R-:W-:Y:S02]  /*2960*/  IADD3 R64, P2, P0, R185, R228, R186 ;  /* 0x000000e4b9407210 */ /* 0x000fe4000785e0ba */
[----:B------:R-:W-:Y:S02]  /*2970*/  LEA R60, P6, R68, c[0x0][0x170], 0x2 ;  /* 0x00005c00443c7a11 */ /* 0x000fe400078c10ff */
[----:B------:R-:W-:Y:S02]  /*2980*/  LEA.HI.X R249, R69, c[0x0][0x174], R70, 0x2, P1 ;  /* 0x00005d0045f97a11 */ /* 0x000fe400008f1446 */
[----:B------:R-:W-:Y:S02]  /*2990*/  IADD3.X R65, R99, R229, R100, P3, P4 ;  /* 0x000000e563417210 */ /* 0x000fe40001fe8464 */
[----:B------:R-:W-:Y:S01]  /*29a0*/  LEA R232, P5, R66, c[0x0][0x170], 0x2 ;  /* 0x00005c0042e87a11 */ /* 0x000fe200078a10ff */
[----:B------:R0:W4:Y:S01]  /*29b0*/  LDG.E.CONSTANT R248, [R248.64] ;  /* 0x0000000af8f87981 */ /* 0x000122000c1e9900 */
[----:B------:R-:W-:-:S02]  /*29c0*/  LEA R222, P3, R64, c[0x0][0x170], 0x2 ;  /* 0x00005c0040de7a11 */ /* 0x000fc400078610ff */
[----:B-1----:R-:W-:Y:S02]  /*29d0*/  IADD3.X R63, R101, R229, R102, P2, P0 ;  /* 0x000000e5653f7210 */ /* 0x002fe400017e0466 */
[----:B------:R-:W-:Y:S02]  /*29e0*/  LEA.HI.X R61, R68, c[0x0][0x174], R61, 0x2, P6 ;  /* 0x00005d00443d7a11 */ /* 0x000fe400030f143d */
[----:B------:R-:W-:Y:S02]  /*29f0*/  LEA.HI.X R233, R66, c[0x0][0x174], R65, 0x2, P5 ;  /* 0x00005d0042e97a11 */ /* 0x000fe400028f1441 */
[----:B------:R-:W-:Y:S01]  /*2a00*/  LEA.HI.X R223, R64, c[0x0][0x174], R63, 0x2, P3 ;  /* 0x00005d0040df7a11 */ /* 0x000fe200018f143f */
[----:B------:R1:W4:Y:S04]  /*2a10*/  LDG.E.CONSTANT R247, [R60.64] ;  /* 0x0000000a3cf77981 */ /* 0x000328000c1e9900 */
[----:B------:R-:W2:Y:S01]  /*2a20*/  LDS.128 R64, [R209] ;  /* 0x00000000d1407984 */ /* 0x000ea20000000c00 */
[----:B------:R-:W-:-:S02]  /*2a30*/  IADD3 R71, P5, P6, R183, R228, R184 ;  /* 0x000000e4b7477210 */ /* 0x000fc40007ebe0b8 */
[-C--:B------:R-:W-:Y:S01]  /*2a40*/  IADD3 R62, P2, P3, R179, R228.reuse, R180 ;  /* 0x000000e4b33e7210 */ /* 0x080fe20007b5e0b4 */
[----:B------:R0:W4:Y:S01]  /*2a50*/  LDG.E.CONSTANT R246, [R232.64] ;  /* 0x0000000ae8f67981 */ /* 0x000122000c1e9900 */
[----:B------:R-:W-:Y:S02]  /*2a60*/  LEA R220, P1, R71, c[0x0][0x170], 0x2 ;  /* 0x00005c0047dc7a11 */ /* 0x000fe400078210ff */
[-C--:B------:R-:W-:Y:S01]  /*2a70*/  IADD3.X R74, R103, R229.reuse, R104, P5, P6 ;  /* 0x000000e5674a7210 */ /* 0x080fe20002fec468 */
[----:B------:R0:W4:Y:S01]  /*2a80*/  LDG.E.CONSTANT R245, [R222.64] ;  /* 0x0000000adef57981 */ /* 0x000122000c1e9900 */
[----:B------:R-:W-:Y:S02]  /*2a90*/  IADD3 R68, P4, P0, R181, R228, R182 ;  /* 0x000000e4b5447210 */ /* 0x000fe4000789e0b6 */
[----:B------:R-:W-:Y:S02]  /*2aa0*/  LEA R70, P6, R62, c[0x0][0x170], 0x2 ;  /* 0x00005c003e467a11 */ /* 0x000fe400078c10ff */
[----:B------:R-:W-:-:S02]  /*2ab0*/  IADD3.X R63, R107, R229, R108, P2, P3 ;  /* 0x000000e56b3f7210 */ /* 0x000fc400017e646c */
[----:B------:R-:W-:Y:S02]  /*2ac0*/  LEA.HI.X R221, R71, c[0x0][0x174], R74, 0x2, P1 ;  /* 0x00005d0047dd7a11 */ /* 0x000fe400008f144a */
[----:B------:R-:W-:Y:S02]  /*2ad0*/  IADD3.X R69, R105, R229, R106, P4, P0 ;  /* 0x000000e569457210 */ /* 0x000fe400027e046a */
[----:B------:R-:W-:Y:S01]  /*2ae0*/  LEA.HI.X R71, R62, c[0x0][0x174], R63, 0x2, P6 ;  /* 0x00005d003e477a11 */ /* 0x000fe200030f143f */
[----:B------:R0:W4:Y:S01]  /*2af0*/  LDG.E.CONSTANT R244, [R220.64] ;  /* 0x0000000adcf47981 */ /* 0x000122000c1e9900 */
[C---:B------:R-:W-:Y:S02]  /*2b00*/  LEA R72, P5, R68.reuse, c[0x0][0x170], 0x2 ;  /* 0x00005c0044487a11 */ /* 0x040fe400078a10ff */
[----:B------:R-:W-:Y:S01]  /*2b10*/  IADD3 R62, P3, P4, R175, R228, R176 ;  /* 0x000000e4af3e7210 */ /* 0x000fe20007c7e0b0 */
[----:B------:R0:W4:Y:S01]  /*2b20*/  LDG.E.CONSTANT R242, [R70.64] ;  /* 0x0000000a46f27981 */ /* 0x000122000c1e9900 */
[----:B------:R-:W-:-:S02]  /*2b30*/  LEA.HI.X R73, R68, c[0x0][0x174], R69, 0x2, P5 ;  /* 0x00005d0044497a11 */ /* 0x000fc400028f1445 */
[----:B------:R-:W-:Y:S02]  /*2b40*/  IADD3.X R63, R111, R229, R112, P3, P4 ;  /* 0x000000e56f3f7210 */ /* 0x000fe40001fe8470 */
[C---:B------:R-:W-:Y:S01]  /*2b50*/  LEA R74, P5, R62.reuse, c[0x0][0x170], 0x2 ;  /* 0x00005c003e4a7a11 */ /* 0x040fe200078a10ff */
[----:B------:R2:W4:Y:S03]  /*2b60*/  LDG.E.CONSTANT R243, [R72.64] ;  /* 0x0000000a48f37981 */ /* 0x000526000c1e9900 */
[----:B------:R-:W-:Y:S02]  /*2b70*/  LEA.HI.X R75, R62, c[0x0][0x174], R63, 0x2, P5 ;  /* 0x00005d003e4b7a11 */ /* 0x000fe400028f143f */
[----:B-1----:R-:W1:Y:S01]  /*2b80*/  LDS.128 R60, [R209+0x10] ;  /* 0x00001000d13c7984 */ /* 0x002e620000000c00 */
[-C--:B------:R-:W-:Y:S02]  /*2b90*/  IADD3 R69, P0, P1, R177, R228.reuse, R178 ;  /* 0x000000e4b1457210 */ /* 0x080fe4000791e0b2 */
[----:B0-----:R-:W-:Y:S01]  /*2ba0*/  IADD3 R220, P3, P4, R35, R228, R30 ;  /* 0x000000e423dc7210 */ /* 0x001fe20007c7e01e */
[----:B------:R0:W4:Y:S01]  /*2bb0*/  LDG.E.CONSTANT R74, [R74.64] ;  /* 0x0000000a4a4a7981 */ /* 0x000122000c1e9900 */
[----:B------:R-:W-:-:S02]  /*2bc0*/  LEA R68, P2, R69, c[0x0][0x170], 0x2 ;  /* 0x00005c0045447a11 */ /* 0x000fc400078410ff */
        /* <DEDUP_REMOVED lines=8> */
[----:B------:R-:W-:-:S03]  /*2c50*/  LEA R70, P2, R222, c[0x0][0x170], 0x2 ;  /* 0x00005c00de467a11 */ /* 0x000fc600078410ff */
[----:B------:R1:W4:Y:S01]  /*2c60*/  LDG.E.CONSTANT R239, [R218.64] ;  /* 0x0000000adaef7981 */ /* 0x000322000c1e9900 */
[----:B0-----:R-:W-:Y:S02]  /*2c70*/  IADD3.X R69, R115, R229, R116, P0, P1 ;  /* 0x000000e573457210 */ /* 0x001fe400007e2474 */
[----:B------:R-:W-:Y:S02]  /*2c80*/  LEA R68, P5, R220, c[0x0][0x170], 0x2 ;  /* 0x00005c00dc447a11 */ /* 0x000fe400078a10ff */
[----:B------:R-:W-:-:S05]  /*2c90*/  LEA.HI.X R71, R222, c[0x0][0x174], R69, 0x2, P2 ;  /* 0x00005d00de477a11 */ /* 0x000fca00010f1445 */
[----:B------:R0:W4:Y:S01]  /*2ca0*/  LDG.E.CONSTANT R240, [R70.64] ;  /* 0x0000000a46f07981 */ /* 0x000122000c1e9900 */
[----:B--2---:R-:W-:-:S04]  /*2cb0*/  FMUL.FTZ R65, R234, R65 ;  /* 0x00000041ea417220 */ /* 0x004fc80000410000 */
[----:B---3--:R-:W-:Y:S01]  /*2cc0*/  FFMA.FTZ R64, R64, R237, R65 ;  /* 0x000000ed40407223 */ /* 0x008fe20000010041 */
[----:B------:R-:W-:-:S04]  /*2cd0*/  IADD3.X R65, R117, R229, R118, P3, P4 ;  /* 0x000000e575417210 */ /* 0x000fc80001fe8476 */
[----:B------:R-:W-:Y:S02]  /*2ce0*/  LEA.HI.X R69, R220, c[0x0][0x174], R65, 0x2, P5 ;  /* 0x00005d00dc457a11 */ /* 0x000fe400028f1441 */
[-C--:B------:R-:W-:Y:S02]  /*2cf0*/  IADD3 R65, P0, P1, R36, R228.reuse, R29 ;  /* 0x000000e424417210 */ /* 0x080fe4000791e01d */
[----:B------:R-:W-:Y:S01]  /*2d00*/  IADD3 R72, P3, P4, R37, R228, R28 ;  /* 0x000000e425487210 */ /* 0x000fe20007c7e01c */
[----:B-----5:R-:W-:Y:S01]  /*2d10*/  FFMA.FTZ R66, R235, R66, R64 ;  /* 0x00000042eb427223 */ /* 0x020fe20000010040 */
[----:B------:R-:W-:Y:S01]  /*2d20*/  LEA R64, P2, R65, c[0x0][0x170], 0x2 ;  /* 0x00005c0041407a11 */ /* 0x000fe200078410ff */
[----:B------:R2:W3:Y:S01]  /*2d30*/  LDG.E.CONSTANT R73, [R68.64] ;  /* 0x0000000a44497981 */ /* 0x0004e2000c1e9900 */
[----:B------:R-:W-:Y:S02]  /*2d40*/  IADD3.X R220, R119, R229, R120, P0, P1 ;  /* 0x000000e577dc7210 */ /* 0x000fe400007e2478 */
[----:B------:R-:W-:-:S02]  /*2d50*/  LEA R222, P0, R72, c[0x0][0x170], 0x2 ;  /* 0x00005c0048de7a11 */ /* 0x000fc400078010ff */
[----:B------:R-:W-:Y:S02]  /*2d60*/  IADD3.X R221, R121, R229, R122, P3, P4 ;  /* 0x000000e579dd7210 */ /* 0x000fe40001fe847a */
[----:B------:R-:W-:Y:S02]  /*2d70*/  LEA.HI.X R65, R65, c[0x0][0x174], R220, 0x2, P2 ;  /* 0x00005d0041417a11 */ /* 0x000fe400010f14dc */
[----:B------:R-:W-:Y:S01]  /*2d80*/  IADD3 R75, P1, P2, R38, R228, R27 ;  /* 0x000000e4264b7210 */ /* 0x000fe20007a3e01b */
[----:B------:R-:W-:Y:S01]  /*2d90*/  FFMA.FTZ R66, R224, R67, R66 ;  /* 0x00000043e0427223 */ /* 0x000fe20000010042 */
[----:B------:R-:W-:Y:S02]  /*2da0*/  LEA.HI.X R223, R72, c[0x0][0x174], R221, 0x2, P0 ;  /* 0x00005d0048df7a11 */ /* 0x000fe400000f14dd */
[----:B------:R-:W-:Y:S01]  /*2db0*/  LEA R220, P0, R75, c[0x0][0x170], 0x2 ;  /* 0x00005c004bdc7a11 */ /* 0x000fe200078010ff */
[----:B------:R5:W3:Y:S01]  /*2dc0*/  LDG.E.CONSTANT R72, [R64.64] ;  /* 0x0000000a40487981 */ /* 0x000ae2000c1e9900 */
[----:B-1----:R-:W-:-:S02]  /*2dd0*/  IADD3.X R218, R123, R229, R124, P1, P2 ;  /* 0x000000e57bda7210 */ /* 0x002fc40000fe447c */
[-C--:B0-----:R-:W-:Y:S01]  /*2de0*/  IADD3 R70, P1, P2, R39, R228.reuse, R26 ;  /* 0x000000e427467210 */ /* 0x081fe20007a3e01a */
[----:B------:R-:W-:Y:S01]  /*2df0*/  FFMA.FTZ R60, R60, R225, R66 ;  /* 0x000000e13c3c7223 */ /* 0x000fe20000010042 */
[----:B------:R-:W-:Y:S02]  /*2e00*/  LEA.HI.X R221, R75, c[0x0][0x174], R218, 0x2, P0 ;  /* 0x00005d004bdd7a11 */ /* 0x000fe400000f14da */
[----:B--2---:R-:W-:Y:S01]  /*2e10*/  LEA R68, P0, R70, c[0x0][0x170], 0x2 ;  /* 0x00005c0046447a11 */ /* 0x004fe200078010ff */
[----:B------:R0:W2:Y:S01]  /*2e20*/  LDG.E.CONSTANT R75, [R222.64] ;  /* 0x0000000ade4b7981 */ /* 0x0000a2000c1e9900 */
[----:B------:R-:W-:Y:S02]  /*2e30*/  IADD3.X R69, R125, R229, R126, P1, P2 ;  /* 0x000000e57d457210 */ /* 0x000fe40000fe447e */
[-C--:B------:R-:W-:Y:S01]  /*2e40*/  IADD3 R67, P3, P4, R40, R228.reuse, R25 ;  /* 0x000000e428437210 */ /* 0x080fe20007c7e019 */
[----:B------:R1:W2:Y:S01]  /*2e50*/  LDG.E.CONSTANT R238, [R220.64] ;  /* 0x0000000adcee7981 */ /* 0x0002a2000c1e9900 */
[----:B------:R-:W-:Y:S01]  /*2e60*/  LEA.HI.X R69, R70, c[0x0][0x174], R69, 0x2, P0 ;  /* 0x00005d0046457a11 */ /* 0x000fe200000f1445 */
[----:B----4-:R-:W-:Y:S01]  /*2e70*/  FFMA.FTZ R60, R230, R61, R60 ;  /* 0x0000003de63c7223 */ /* 0x010fe2000001003c */
[----:B------:R-:W-:-:S03]  /*2e80*/  IADD3 R61, P0, P1, R41, R228, R24 ;  /* 0x000000e4293d7210 */ /* 0x000fc6000791e018 */
[----:B------:R4:W2:Y:S01]  /*2e90*/  LDG.E.CONSTANT R71, [R68.64] ;  /* 0x0000000a44477981 */ /* 0x0008a2000c1e9900 */
[----:B------:R-:W-:Y:S01]  /*2ea0*/  FFMA.FTZ R60, R231, R62, R60 ;  /* 0x0000003ee73c7223 */ /* 0x000fe2000001003c */
[----:B------:R-:W-:Y:S02]  /*2eb0*/  IADD3.X R66, R127, R229, R128, P3, P4 ;  /* 0x000000e57f427210 */ /* 0x000fe40001fe8480 */
[----:B------:R-:W-:Y:S02]  /*2ec0*/  IADD3 R70, P3, P4, R42, R228, R23 ;  /* 0x000000e42a467210 */ /* 0x000fe40007c7e017 */
[----:B------:R-:W-:Y:S01]  /*2ed0*/  LEA R218, P2, R61, c[0x0][0x170], 0x2 ;  /* 0x00005c003dda7a11 */ /* 0x000fe200078410ff */
[----:B------:R-:W-:Y:S01]  /*2ee0*/  FFMA.FTZ R226, R226, R63, R60 ;  /* 0x0000003fe2e27223 */ /* 0x000fe2000001003c */
[----:B------:R-:W-:Y:S02]  /*2ef0*/  IADD3.X R60, R129, R229, R130, P0, P1 ;  /* 0x000000e5813c7210 */ /* 0x000fe400007e2482 */
[----:B------:R-:W-:-:S02]  /*2f00*/  LEA R62, P0, R70, c[0x0][0x170], 0x2 ;  /* 0x00005c00463e7a11 */ /* 0x000fc400078010ff */
[----:B------:R-:W-:Y:S02]  /*2f10*/  IADD3.X R63, R131, R229, R132, P3, P4 ;  /* 0x000000e5833f7210 */ /* 0x000fe40001fe8484 */
[----:B------:R-:W-:Y:S02]  /*2f20*/  LEA.HI.X R219, R61, c[0x0][0x174], R60, 0x2, P2 ;  /* 0x00005d003ddb7a11 */ /* 0x000fe400010f143c */
[----:B------:R-:W-:Y:S02]  /*2f30*/  IADD3 R61, P1, P2, R43, R228, R22 ;  /* 0x000000e42b3d7210 */ /* 0x000fe40007a3e016 */
[----:B------:R-:W-:Y:S01]  /*2f40*/  LEA.HI.X R63, R70, c[0x0][0x174], R63, 0x2, P0 ;  /* 0x00005d00463f7a11 */ /* 0x000fe200000f143f */
[----:B----4-:R4:W2:Y:S01]  /*2f50*/  LDG.E.CONSTANT R69, [R218.64] ;  /* 0x0000000ada457981 */ /* 0x0108a2000c1e9900 */
[----:B------:R-:W-:Y:S02]  /*2f60*/  LEA R224, P5, R67, c[0x0][0x170], 0x2 ;  /* 0x00005c0043e07a11 */ /* 0x000fe400078a10ff */
[----:B0-----:R-:W-:-:S02]  /*2f70*/  LEA R222, P0, R61, c[0x0][0x170], 0x2 ;  /* 0x00005c003dde7a11 */ /* 0x001fc400078010ff */
[-C--:B------:R-:W-:Y:S02]  /*2f80*/  IADD3.X R70, R133, R229.reuse, R134, P1, P2 ;  /* 0x000000e585467210 */ /* 0x080fe40000fe4486 */
[-C--:B------:R-:W-:Y:S02]  /*2f90*/  IADD3 R60, P1, P2, R44, R228.reuse, R21 ;  /* 0x000000e42c3c7210 */ /* 0x080fe40007a3e015 */
[----:B------:R-:W-:Y:S02]  /*2fa0*/  LEA.HI.X R225, R67, c[0x0][0x174], R66, 0x2, P5 ;  /* 0x00005d0043e17a11 */ /* 0x000fe400028f1442 */
[----:B------:R-:W-:Y:S01]  /*2fb0*/  LEA.HI.X R223, R61, c[0x0][0x174], R70, 0x2, P0 ;  /* 0x00005d003ddf7a11 */ /* 0x000fe200000f1446 */
[----:B-----5:R-:W0:Y:S01]  /*2fc0*/  LDS.128 R64, [R209+0x20] ;  /* 0x00002000d1407984 */ /* 0x020e220000000c00 */
[----:B-1----:R-:W-:Y:S02]  /*2fd0*/  LEA R220, P0, R60, c[0x0][0x170], 0x2 ;  /* 0x00005c003cdc7a11 */ /* 0x002fe400078010ff */
[----:B------:R-:W-:Y:S01]  /*2fe0*/  IADD3.X R221, R135, R229, R136, P1, P2 ;  /* 0x000000e587dd7210 */ /* 0x000fe20000fe4488 */
[----:B------:R1:W5:Y:S01]  /*2ff0*/  LDG.E.CONSTANT R68, [R224.64] ;  /* 0x0000000ae0447981 */ /* 0x000362000c1e9900 */
[----:B------:R-:W-:-:S02]  /*3000*/  IADD3 R61, P1, P2, R45, R228, R20 ;  /* 0x000000e42d3d7210 */ /* 0x000fc40007a3e014 */
[----:B------:R-:W-:Y:S01]  /*3010*/  LEA.HI.X R221, R60, c[0x0][0x174], R221, 0x2, P0 ;  /* 0x00005d003cdd7a11 */ /* 0x000fe200000f14dd */
[----:B------:R4:W2:Y:S01]  /*3020*/  LDG.E.CONSTANT R70, [R62.64] ;  /* 0x0000000a3e467981 */ /* 0x0008a2000c1e9900 */
[----:B------:R-:W-:-:S03]  /*3030*/  LEA R60, P0, R61, c[0x0][0x170], 0x2 ;  /* 0x00005c003d3c7a11 */ /* 0x000fc600078010ff */
[----:B------:R4:W2:Y:S01]  /*3040*/  LDG.E.CONSTANT R236, [R220.64] ;  /* 0x0000000adcec7981 */ /* 0x0008a2000c1e9900 */
[----:B-1----:R-:W-:-:S03]  /*3050*/  IADD3.X R224, R137, R229, R138, P1, P2 ;  /* 0x000000e589e07210 */ /* 0x002fc60000fe448a */
[----:B------:R1:W2:Y:S01]  /*3060*/  LDG.E.CONSTANT R237, [R222.64] ;  /* 0x0000000adeed7981 */ /* 0x0002a2000c1e9900 */
[----:B------:R-:W-:Y:S02]  /*3070*/  LEA.HI.X R61, R61, c[0x0][0x174], R224, 0x2, P0 ;  /* 0x00005d003d3d7a11 */ /* 0x000fe400000f14e0 */
[----:B----4-:R-:W-:-:S03]  /*3080*/  IADD3 R219, P0, P1, R46, R228, R19 ;  /* 0x000000e42edb7210 */ /* 0x010fc6000791e013 */
[----:B------:R4:W2:Y:S01]  /*3090*/  LDG.E.CONSTANT R235, [R60.64] ;  /* 0x0000000a3ceb7981 */ /* 0x0008a2000c1e9900 */
        /* <DEDUP_REMOVED lines=9> */
[C---:B------:R-:W-:Y:S02]  /*3130*/  LEA R232, P2, R220.reuse, c[0x0][0x170], 0x2 ;  /* 0x00005c00dce87a11 */ /* 0x040fe400078410ff */
[----:B----4-:R-:W-:Y:S01]  /*3140*/  IADD3.X R61, R143, R229, R144, P0, P1 ;  /* 0x000000e58f3d7210 */ /* 0x010fe200007e2490 */
[----:B------:R4:W5:Y:S01]  /*3150*/  LDG.E.CONSTANT R231, [R62.64] ;  /* 0x0000000a3ee77981 */ /* 0x000962000c1e9900 */
[----:B------:R-:W-:Y:S02]  /*3160*/  IADD3 R60, P0, P1, R49, R228, R16 ;  /* 0x000000e4313c7210 */ /* 0x000fe4000791e010 */
[----:B------:R-:W-:Y:S02]  /*3170*/  LEA.HI.X R233, R220, c[0x0][0x174], R61, 0x2, P2 ;  /* 0x00005d00dce97a11 */ /* 0x000fe400010f143d */
[----:B------:R-:W-:-:S02]  /*3180*/  LEA R220, P2, R60, c[0x0][0x170], 0x2 ;  /* 0x00005c003cdc7a11 */ /* 0x000fc400078410ff */
[----:B------:R-:W-:Y:S01]  /*3190*/  IADD3.X R61, R145, R229, R146, P0, P1 ;  /* 0x000000e5913d7210 */ /* 0x000fe200007e2492 */
[----:B------:R0:W5:Y:S03]  /*31a0*/  LDG.E.CONSTANT R232, [R232.64] ;  /* 0x0000000ae8e87981 */ /* 0x000166000c1e9900 */
[----:B------:R-:W-:Y:S02]  /*31b0*/  LEA.HI.X R221, R60, c[0x0][0x174], R61, 0x2, P2 ;  /* 0x00005d003cdd7a11 */ /* 0x000fe400010f143d */
[----:B------:R-:W-:-:S04]  /*31c0*/  IADD3 R61, P0, P1, R50, R228, R15 ;  /* 0x000000e4323d7210 */ /* 0x000fc8000791e00f */
[----:B------:R-:W-:Y:S01]  /*31d0*/  LEA R60, P2, R61, c[0x0][0x170], 0x2 ;  /* 0x00005c003d3c7a11 */ /* 0x000fe200078410ff */
[----:B0-----:R0:W5:Y:S01]  /*31e0*/  LDG.E.CONSTANT R233, [R220.64] ;  /* 0x0000000adce97981 */ /* 0x001162000c1e9900 */
[-C--:B-1----:R-:W-:Y:S02]  /*31f0*/  IADD3.X R222, R147, R229.reuse, R148, P0, P1 ;  /* 0x000000e593de7210 */ /* 0x082fe400007e2494 */
[----:B------:R-:W-:Y:S02]  /*3200*/  IADD3 R218, P0, P1, R51, R228, R14 ;  /* 0x000000e433da7210 */ /* 0x000fe4000791e00e */
[----:B------:R-:W-:Y:S02]  /*3210*/  LEA.HI.X R61, R61, c[0x0][0x174], R222, 0x2, P2 ;  /* 0x00005d003d3d7a11 */ /* 0x000fe400010f14de */
[C---:B----4-:R-:W-:Y:S02]  /*3220*/  LEA R62, P2, R218.reuse, c[0x0][0x170], 0x2 ;  /* 0x00005c00da3e7a11 */ /* 0x050fe400078410ff */
[----:B------:R-:W-:Y:S01]  /*3230*/  IADD3.X R63, R149, R229, R150, P0, P1 ;  /* 0x000000e5953f7210 */ /* 0x000fe200007e2496 */
[----:B------:R1:W4:Y:S03]  /*3240*/  LDG.E.CONSTANT R230, [R60.64] ;  /* 0x0000000a3ce67981 */ /* 0x000326000c1e9900 */
[----:B------:R-:W-:-:S02]  /*3250*/  LEA.HI.X R63, R218, c[0x0][0x174], R63, 0x2, P2 ;  /* 0x00005d00da3f7a11 */ /* 0x000fc400010f143f */
[----:B------:R-:W-:-:S03]  /*3260*/  IADD3 R218, P0, P1, R52, R228, R13 ;  /* 0x000000e434da7210 */ /* 0x000fc6000791e00d */
[----:B------:R0:W4:Y:S01]  /*3270*/  LDG.E.CONSTANT R219, [R62.64] ;  /* 0x0000000a3edb7981 */ /* 0x000122000c1e9900 */
[----:B------:R-:W-:Y:S02]  /*3280*/  LEA R224, P2, R218, c[0x0][0x170], 0x2 ;  /* 0x00005c00dae07a11 */ /* 0x000fe400078410ff */
[----:B------:R-:W-:-:S04]  /*3290*/  IADD3.X R223, R151, R229, R152, P0, P1 ;  /* 0x000000e597df7210 */ /* 0x000fc800007e2498 */
[----:B------:R-:W-:Y:S02]  /*32a0*/  LEA.HI.X R225, R218, c[0x0][0x174], R223, 0x2, P2 ;  /* 0x00005d00dae17a11 */ /* 0x000fe400010f14df */
[----:B------:R-:W-:-:S04]  /*32b0*/  IADD3 R218, P0, P1, R53, R228, R12 ;  /* 0x000000e435da7210 */ /* 0x000fc8000791e00c */
[----:B------:R-:W-:Y:S02]  /*32c0*/  LEA R222, P2, R218, c[0x0][0x170], 0x2 ;  /* 0x00005c00dade7a11 */ /* 0x000fe400078410ff */
[----:B------:R-:W-:-:S04]  /*32d0*/  IADD3.X R223, R153, R229, R154, P0, P1 ;  /* 0x000000e599df7210 */ /* 0x000fc800007e249a */
[----:B------:R-:W-:Y:S02]  /*32e0*/  LEA.HI.X R223, R218, c[0x0][0x174], R223, 0x2, P2 ;  /* 0x00005d00dadf7a11 */ /* 0x000fe400010f14df */
[-C--:B------:R-:W-:Y:S01]  /*32f0*/  IADD3 R218, P0, P1, R54, R228.reuse, R11 ;  /* 0x000000e436da7210 */ /* 0x080fe2000791e00b */
[----:B------:R-:W-:Y:S02]  /*3300*/  FFMA.FTZ R64, R64, R227, R226 ;  /* 0x000000e340407223 */ /* 0x000fe400000100e2 */
[----:B0-----:R0:W4:Y:S01]  /*3310*/  LDG.E.CONSTANT R221, [R222.64] ;  /* 0x0000000adedd7981 */ /* 0x001122000c1e9900 */
[----:B-1----:R-:W-:Y:S02]  /*3320*/  LEA R60, P2, R218, c[0x0][0x170], 0x2 ;  /* 0x00005c00da3c7a11 */ /* 0x002fe400078410ff */
[----:B------:R-:W-:Y:S02]  /*3330*/  IADD3.X R61, R155, R229, R156, P0, P1 ;  /* 0x000000e59b3d7210 */ /* 0x000fe400007e249c */
[----:B------:R-:W-:-:S02]  /*3340*/  IADD3 R62, P0, P1, R55, R228, R10 ;  /* 0x000000e4373e7210 */ /* 0x000fc4000791e00a */
[----:B------:R-:W-:Y:S02]  /*3350*/  LEA.HI.X R61, R218, c[0x0][0x174], R61, 0x2, P2 ;  /* 0x00005d00da3d7a11 */ /* 0x000fe400010f143d */
[----:B------:R-:W-:Y:S01]  /*3360*/  LEA R250, P2, R62, c[0x0][0x170], 0x2 ;  /* 0x00005c003efa7a11 */ /* 0x000fe200078410ff */
[----:B------:R1:W4:Y:S01]  /*3370*/  LDG.E.CONSTANT R218, [R224.64] ;  /* 0x0000000ae0da7981 */ /* 0x000322000c1e9900 */
[----:B------:R-:W-:-:S03]  /*3380*/  IADD3.X R63, R157, R229, R158, P0, P1 ;  /* 0x000000e59d3f7210 */ /* 0x000fc600007e249e */
[----:B------:R1:W4:Y:S01]  /*3390*/  LDG.E.CONSTANT R220, [R60.64] ;  /* 0x0000000a3cdc7981 */ /* 0x000322000c1e9900 */
[----:B------:R-:W-:Y:S02]  /*33a0*/  LEA.HI.X R251, R62, c[0x0][0x174], R63, 0x2, P2 ;  /* 0x00005d003efb7a11 */ /* 0x000fe400010f143f */
[----:B------:R-:W-:-:S03]  /*33b0*/  IADD3 R63, P0, P1, R56, R228, R9 ;  /* 0x000000e4383f7210 */ /* 0x000fc6000791e009 */
[----:B0-----:R0:W4:Y:S01]  /*33c0*/  LDG.E.CONSTANT R223, [R250.64] ;  /* 0x0000000afadf7981 */ /* 0x001122000c1e9900 */
[----:B------:R-:W-:Y:S02]  /*33d0*/  LEA R62, P2, R63, c[0x0][0x170], 0x2 ;  /* 0x00005c003f3e7a11 */ /* 0x000fe400078410ff */
[-C--:B------:R-:W-:Y:S02]  /*33e0*/  IADD3.X R226, R159, R229.reuse, R160, P0, P1 ;  /* 0x000000e59fe27210 */ /* 0x080fe400007e24a0 */
[-C--:B-1----:R-:W-:Y:S02]  /*33f0*/  IADD3 R225, P0, P1, R57, R228.reuse, R8 ;  /* 0x000000e439e17210 */ /* 0x082fe4000791e008 */
[----:B------:R-:W-:Y:S02]  /*3400*/  LEA.HI.X R63, R63, c[0x0][0x174], R226, 0x2, P2 ;  /* 0x00005d003f3f7a11 */ /* 0x000fe400010f14e2 */
[----:B------:R-:W-:Y:S02]  /*3410*/  LEA R224, P2, R225, c[0x0][0x170], 0x2 ;  /* 0x00005c00e1e07a11 */ /* 0x000fe400078410ff */
[----:B------:R-:W-:Y:S01]  /*3420*/  IADD3.X R60, R161, R229, R162, P0, P1 ;  /* 0x000000e5a13c7210 */ /* 0x000fe200007e24a2 */
[----:B------:R1:W4:Y:S01]  /*3430*/  LDG.E.CONSTANT R222, [R62.64] ;  /* 0x0000000a3ede7981 */ /* 0x000322000c1e9900 */
[----:B------:R-:W-:-:S02]  /*3440*/  IADD3 R61, P0, P1, R58, R228, R7 ;  /* 0x000000e43a3d7210 */ /* 0x000fc4000791e007 */
[----:B------:R-:W-:Y:S02]  /*3450*/  LEA.HI.X R225, R225, c[0x0][0x174], R60, 0x2, P2 ;  /* 0x00005d00e1e17a11 */ /* 0x000fe400010f143c */
[----:B------:R-:W-:Y:S02]  /*3460*/  LEA R60, P2, R61, c[0x0][0x170], 0x2 ;  /* 0x00005c003d3c7a11 */ /* 0x000fe400078410ff */
[----:B------:R-:W-:Y:S02]  /*3470*/  IADD3.X R226, R163, R229, R164, P0, P1 ;  /* 0x000000e5a3e27210 */ /* 0x000fe400007e24a4 */
[----:B------:R-:W-:Y:S01]  /*3480*/  IADD3 R227, P0, P1, R59, R228, R6 ;  /* 0x000000e43be37210 */ /* 0x000fe2000791e006 */
[----:B------:R0:W4:Y:S01]  /*3490*/  LDG.E.CONSTANT R225, [R224.64] ;  /* 0x0000000ae0e17981 */ /* 0x000122000c1e9900 */
[----:B------:R-:W-:Y:S02]  /*34a0*/  LEA.HI.X R61, R61, c[0x0][0x174], R226, 0x2, P2 ;  /* 0x00005d003d3d7a11 */ /* 0x000fe400010f14e2 */
[----:B------:R-:W-:-:S02]  /*34b0*/  LEA R226, P2, R227, c[0x0][0x170], 0x2 ;  /* 0x00005c00e3e27a11 */ /* 0x000fc400078410ff */
[-C--:B------:R-:W-:Y:S02]  /*34c0*/  IADD3.X R252, R165, R229.reuse, R166, P0, P1 ;  /* 0x000000e5a5fc7210 */ /* 0x080fe400007e24a6 */
[----:B------:R-:W-:Y:S02]  /*34d0*/  IADD3 R249, P0, P1, R76, R228, R5 ;  /* 0x000000e44cf97210 */ /* 0x000fe4000791e005 */
[----:B------:R-:W-:Y:S02]  /*34e0*/  LEA.HI.X R227, R227, c[0x0][0x174], R252, 0x2, P2 ;  /* 0x00005d00e3e37a11 */ /* 0x000fe400010f14fc */
[----:B-1----:R-:W-:Y:S02]  /*34f0*/  LEA R62, P2, R249, c[0x0][0x170], 0x2 ;  /* 0x00005c00f93e7a11 */ /* 0x002fe400078410ff */
[----:B0-----:R-:W-:Y:S02]  /*3500*/  IADD3.X R224, R167, R229, R168, P0, P1 ;  /* 0x000000e5a7e07210 */ /* 0x001fe400007e24a8 */
[----:B------:R0:W4:Y:S02]  /*3510*/  LDG.E.CONSTANT R227, [R226.64] ;  /* 0x0000000ae2e37981 */ /* 0x000124000c1e9900 */
[----:B------:R-:W-:-:S02]  /*3520*/  LEA.HI.X R63, R249, c[0x0][0x174], R224, 0x2, P2 ;  /* 0x00005d00f93f7a11 */ /* 0x000fc400010f14e0 */
[-C--:B------:R-:W-:Y:S01]  /*3530*/  IADD3 R249, P0, P1, R77, R228.reuse, R4 ;  /* 0x000000e44df97210 */ /* 0x080fe2000791e004 */
[----:B------:R1:W4:Y:S01]  /*3540*/  LDG.E.CONSTANT R224, [R60.64] ;  /* 0x0000000a3ce07981 */ /* 0x000322000c1e9900 */
[----:B------:R-:W-:Y:S02]  /*3550*/  IADD3 R228, P3, P4, R78, R228, R3 ;  /* 0x000000e44ee47210 */ /* 0x000fe40007c7e003 */
[-C--:B------:R-:W-:Y:S02]  /*3560*/  IADD3.X R250, R169, R229.reuse, R170, P0, P1 ;  /* 0x000000e5a9fa7210 */ /* 0x080fe400007e24aa */
[----:B------:R-:W-:Y:S01]  /*3570*/  IADD3.X R229, R171, R229, R172, P3, P4 ;  /* 0x000000e5abe57210 */ /* 0x000fe20001fe84ac */
[----:B0-----:R0:W4:Y:S01]  /*3580*/  LDG.E.CONSTANT R226, [R62.64] ;  /* 0x0000000a3ee27981 */ /* 0x001122000c1e9900 */
[----:B-1----:R-:W-:-:S04]  /*3590*/  LEA R60, P2, R249, c[0x0][0x170], 0x2 ;  /* 0x00005c00f93c7a11 */ /* 0x002fc800078410ff */
[----:B------:R-:W-:Y:S02]  /*35a0*/  LEA.HI.X R61, R249, c[0x0][0x174], R250, 0x2, P2 ;  /* 0x00005d00f93d7a11 */ /* 0x000fe400010f14fa */
[----:B------:R-:W-:-:S04]  /*35b0*/  LEA R250, P0, R228, c[0x0][0x170], 0x2 ;  /* 0x00005c00e4fa7a11 */ /* 0x000fc800078010ff */
[----:B------:R-:W-:Y:S02]  /*35c0*/  LEA.HI.X R251, R228, c[0x0][0x174], R229, 0x2, P0 ;  /* 0x00005d00e4fb7a11 */ /* 0x000fe400000f14e5 */
[----:B------:R0:W4:Y:S04]  /*35d0*/  LDG.E.CONSTANT R229, [R60.64] ;  /* 0x0000000a3ce57981 */ /* 0x000128000c1e9900 */
[----:B------:R-:W4:Y:S04]  /*35e0*/  LDG.E.CONSTANT R228, [R250.64] ;  /* 0x0000000afae47981 */ /* 0x000f28000c1e9900 */
[----:B0-----:R-:W0:Y:S01]  /*35f0*/  LDS.128 R60, [R209+0x30] ;  /* 0x00003000d13c7984 */ /* 0x001e220000000c00 */
[----:B------:R-:W-:-:S04]  /*3600*/  FFMA.FTZ R64, R248, R65, R64 ;  /* 0x00000041f8407223 */ /* 0x000fc80000010040 */
[----:B------:R-:W-:-:S04]  /*3610*/  FFMA.FTZ R64, R247, R66, R64 ;  /* 0x00000042f7407223 */ /* 0x000fc80000010040 */
[----:B------:R-:W-:-:S04]  /*3620*/  FFMA.FTZ R64, R246, R67, R64 ;  /* 0x00000043f6407223 */ /* 0x000fc80000010040 */
[----:B0-----:R-:W-:Y:S02]  /*3630*/  FFMA.FTZ R245, R60, R245, R64 ;  /* 0x000000f53cf57223 */ /* 0x001fe40000010040 */
[----:B------:R-:W0:Y:S02]  /*3640*/  LDS.128 R64, [R209+0x40] ;  /* 0x00004000d1407984 */ /* 0x000e240000000c00 */
[----:B------:R-:W-:-:S04]  /*3650*/  FFMA.FTZ R244, R244, R61, R245 ;  /* 0x0000003df4f47223 */ /* 0x000fc800000100f5 */
[----:B------:R-:W-:-:S04]  /*3660*/  FFMA.FTZ R62, R243, R62, R244 ;  /* 0x0000003ef33e7223 */ /* 0x000fc800000100f4 */
[----:B------:R-:W-:-:S04]  /*3670*/  FFMA.FTZ R62, R242, R63, R62 ;  /* 0x0000003ff23e7223 */ /* 0x000fc8000001003e */
[----:B0-----:R-:W-:Y:S02]  /*3680*/  FFMA.FTZ R64, R64, R241, R62 ;  /* 0x000000f140407223 */ /* 0x001fe4000001003e */
[----:B------:R-:W3:Y:S02]  /*3690*/  LDS.128 R60, [R209+0x50] ;  /* 0x00005000d13c7984 */ /* 0x000ee40000000c00 */
[----:B------:R-:W-:-:S04]  /*36a0*/  FFMA.FTZ R64, R74, R65, R64 ;  /* 0x000000414a407223 */ /* 0x000fc80000010040 */
[----:B------:R-:W-:-:S04]  /*36b0*/  FFMA.FTZ R64, R239, R66, R64 ;  /* 0x00000042ef407223 */ /* 0x000fc80000010040 */
[----:B------:R-:W-:Y:S02]  /*36c0*/  FFMA.FTZ R240, R240, R67, R64 ;  /* 0x00000043f0f07223 */ /* 0x000fe40000010040 */
[----:B------:R-:W0:Y:S02]  /*36d0*/  LDS.128 R64, [R209+0x60] ;  /* 0x00006000d1407984 */ /* 0x000e240000000c00 */
[----:B---3--:R-:W-:-:S04]  /*36e0*/  FFMA.FTZ R60, R60, R73, R240 ;  /* 0x000000493c3c7223 */ /* 0x008fc800000100f0 */
[----:B------:R-:W-:-:S04]  /*36f0*/  FFMA.FTZ R60, R72, R61, R60 ;  /* 0x0000003d483c7223 */ /* 0x000fc8000001003c */
[----:B--2---:R-:W-:Y:S02]  /*3700*/  FFMA.FTZ R60, R75, R62, R60 ;  /* 0x0000003e4b3c7223 */ /* 0x004fe4000001003c */
[----:B------:R-:W1:Y:S02]  /*3710*/  LDS.128 R72, [R209+0x70] ;  /* 0x00007000d1487984 */ /* 0x000e640000000c00 */
[----:B------:R-:W-:-:S04]  /*3720*/  FFMA.FTZ R60, R238, R63, R60 ;  /* 0x0000003fee3c7223 */ /* 0x000fc8000001003c */
[----:B0-----:R-:W-:Y:S02]  /*3730*/  FFMA.FTZ R64, R64, R71, R60 ;  /* 0x0000004740407223 */ /* 0x001fe4000001003c */
[----:B------:R-:W0:Y:S02]  /*3740*/  LDS.128 R60, [R209+0x80] ;  /* 0x00008000d13c7984 */ /* 0x000e240000000c00 */
[----:B-----5:R-:W-:-:S04]  /*3750*/  FFMA.FTZ R64, R68, R65, R64 ;  /* 0x0000004144407223 */ /* 0x020fc80000010040 */
[----:B------:R-:W-:-:S04]  /*3760*/  FFMA.FTZ R64, R69, R66, R64 ;  /* 0x0000004245407223 */ /* 0x000fc80000010040 */
[----:B------:R-:W-:Y:S02]  /*3770*/  FFMA.FTZ R64, R70, R67, R64 ;  /* 0x0000004346407223 */ /* 0x000fe40000010040 */
[----:B------:R-:W2:Y:S02]  /*3780*/  LDS.128 R68, [R209+0x90] ;  /* 0x00009000d1447984 */ /* 0x000ea40000000c00 */
[----:B-1----:R-:W-:-:S04]  /*3790*/  FFMA.FTZ R64, R72, R237, R64 ;  /* 0x000000ed48407223 */ /* 0x002fc80000010040 */
[----:B------:R-:W-:-:S04]  /*37a0*/  FFMA.FTZ R64, R236, R73, R64 ;  /* 0x00000049ec407223 */ /* 0x000fc80000010040 */
[----:B------:R-:W-:Y:S02]  /*37b0*/  FFMA.FTZ R74, R235, R74, R64 ;  /* 0x0000004aeb4a7223 */ /* 0x000fe40000010040 */
[----:B------:R-:W1:Y:S02]  /*37c0*/  LDS.128 R64, [R209+0xa0] ;  /* 0x0000a000d1407984 */ /* 0x000e640000000c00 */
[----:B------:R-:W-:-:S04]  /*37d0*/  FFMA.FTZ R74, R234, R75, R74 ;  /* 0x0000004bea4a7223 */ /* 0x000fc8000001004a */
[----:B0-----:R-:W-:Y:S02]  /*37e0*/  FFMA.FTZ R60, R60, R231, R74 ;  /* 0x000000e73c3c7223 */ /* 0x001fe4000001004a */
[----:B------:R-:W0:Y:S02]  /*37f0*/  LDS.128 R72, [R209+0xb0] ;  /* 0x0000b000d1487984 */ /* 0x000e240000000c00 */
[----:B------:R-:W-:-:S04]  /*3800*/  FFMA.FTZ R60, R232, R61, R60 ;  /* 0x0000003de83c7223 */ /* 0x000fc8000001003c */
[----:B------:R-:W-:-:S04]  /*3810*/  FFMA.FTZ R60, R233, R62, R60 ;  /* 0x0000003ee93c7223 */ /* 0x000fc8000001003c */
[----:B----4-:R-:W-:-:S04]  /*3820*/  FFMA.FTZ R60, R230, R63, R60 ;  /* 0x0000003fe63c7223 */ /* 0x010fc8000001003c */
[----:B--2---:R-:W-:-:S04]  /*3830*/  FFMA.FTZ R60, R68, R219, R60 ;  /* 0x000000db443c7223 */ /* 0x004fc8000001003c */
[----:B------:R-:W-:-:S04]  /*3840*/  FFMA.FTZ R60, R218, R69, R60 ;  /* 0x00000045da3c7223 */ /* 0x000fc8000001003c */
[----:B------:R-:W-:-:S04]  /*3850*/  FFMA.FTZ R60, R221, R70, R60 ;  /* 0x00000046dd3c7223 */ /* 0x000fc8000001003c */
[----:B------:R-:W-:-:S04]  /*3860*/  FFMA.FTZ R60, R220, R71, R60 ;  /* 0x00000047dc3c7223 */ /* 0x000fc8000001003c */
[----:B-1----:R-:W-:-:S04]  /*3870*/  FFMA.FTZ R60, R64, R223, R60 ;  /* 0x000000df403c7223 */ /* 0x002fc8000001003c */
[----:B------:R-:W-:-:S04]  /*3880*/  FFMA.FTZ R60, R222, R65, R60 ;  /* 0x00000041de3c7223 */ /* 0x000fc8000001003c */
        /* <DEDUP_REMOVED lines=8> */
.L_x_22198:
[----:B01----:R-:W-:Y:S01]  /*3910*/  FADD.FTZ R75, R75, R60 ;  /* 0x0000003c4b4b7221 */ /* 0x003fe20000010000 */
[----:B------:R-:W-:Y:S05]  /*3920*/  BRA.DIV ~URZ, `(.L_x_22154) ;  /* 0x000051127f007947 */ /* 0x000fea000b800000 */
[----:B------:R0:W1:Y:S02]  /*3930*/  SHFL.BFLY PT, R60, R75, 0x1, 0x1f ;  /* 0x0c201f004b3c7f89 */ /* 0x00006400000e0000 */
.L_x_22199:
        /* <DEDUP_REMOVED lines=10> */
.L_x_22156:
[----:B------:R-:W-:Y:S05]  /*39e0*/  BSYNC B1 ;  /* 0x0000000000017941 */ /* 0x000fea0003800000 */
.L_x_22155:
[----:B------:R-:W-:-:S04]  /*39f0*/  IADD3 R215, R215, 0x4, RZ ;  /* 0x00000004d7d77810 */ /* 0x000fc80007ffe0ff */
[----:B------:R-:W-:-:S13]  /*3a00*/  ISETP.GE.AND P0, PT, R215, UR7, PT ;  /* 0x00000007d7007c0c */ /* 0x000fda000bf06270 */
[----:B01----:R-:W-:Y:S01]  /*3a10*/  @P0 CALL.REL.NOINC `(.L_x_22157) ;  /* 0x0000001000000944 */ /* 0x003fe20003c00000 */
[----:B------:R-:W-:Y:S05]  /*3a20*/  BRA `(.L_x_22158) ;  /* 0xffffeb6000007947 */ /* 0x000fea000383ffff */
.L_x_22157:
[----:B------:R-:W-:Y:S05]  /*3a30*/  BRA `(.L_x_22151) ;  /* 0x0000153000007947 */ /* 0x000fea0003800000 */
.L_x_22152:
[----:B------:R-:W-:Y:S02]  /*3a40*/  IMAD.U32 R215, RZ, RZ, UR8 ;  /* 0x00000008ffd77e24 */ /* 0x000fe4000f8e00ff */
[----:B------:R-:W-:Y:S02]  /*3a50*/  IMAD.MOV.U32 R211, RZ, RZ, -0x800001 ;  /* 0xff7fffffffd37424 */ /* 0x000fe400078e00ff */
[----:B------:R-:W-:Y:S01]  /*3a60*/  IMAD.MOV.U32 R219, RZ, RZ, R214 ;  /* 0x000000ffffdb7224 */ /* 0x000fe200078e00d6 */
[----:B------:R-:W-:-:S04]  /*3a70*/  IADD3 R215, -R215, 0x1, RZ ;  /* 0x00000001d7d77810 */ /* 0x000fc80007ffe1ff */
.L_x_22163:
        /* <DEDUP_REMOVED lines=28> */
[C---:B------:R-:W-:Y:S02]  /*3c40*/  LEA R64, P2, R62.reuse, c[0x0][0x170], 0x2 ;  /* 0x00005c003e407a11 */ /* 0x040fe400078410ff */
[-C--:B------:R-:W-:Y:S02]  /*3c50*/  IADD3.X R65, R83, R229.reuse, R84, P0, P1 ;  /* 0x000000e553417210 */ /* 0x080fe400007e2454 */
[-C--:B------:R-:W-:Y:S02]  /*3c60*/  IADD3 R63, P0, P1, R201, R228.reuse, R202 ;  /* 0x000000e4c93f7210 */ /* 0x080fe4000791e0ca */
[----:B------:R-:W-:Y:S02]  /*3c70*/  LEA.HI.X R65, R62, c[0x0][0x174], R65, 0x2, P2 ;  /* 0x00005d003e417a11 */ /* 0x000fe400010f1441 */
[----:B------:R-:W-:Y:S02]  /*3c80*/  LEA R62, P2, R63, c[0x0][0x170], 0x2 ;  /* 0x00005c003f3e7a11 */ /* 0x000fe400078410ff */
[----:B-1----:R-:W-:Y:S01]  /*3c90*/  IADD3.X R66, R85, R229, R86, P0, P1 ;  /* 0x000000e555427210 */ /* 0x002fe200007e2456 */
[----:B------:R1:W5:Y:S01]  /*3ca0*/  LDG.E.CONSTANT R226, [R64.64] ;  /* 0x0000000a40e27981 */ /* 0x000362000c1e9900 */
[----:B------:R-:W-:-:S02]  /*3cb0*/  IADD3 R67, P3, P4, R197, R228, R198 ;  /* 0x000000e4c5437210 */ /* 0x000fc40007c7e0c6 */
[----:B------:R-:W-:Y:S02]  /*3cc0*/  LEA.HI.X R63, R63, c[0x0][0x174], R66, 0x2, P2 ;  /* 0x00005d003f3f7a11 */ /* 0x000fe400010f1442 */
[----:B------:R-:W-:-:S03]  /*3cd0*/  IADD3 R69, P1, P2, R199, R228, R200 ;  /* 0x000000e4c7457210 */ /* 0x000fc60007a3e0c8 */
[----:B------:R0:W5:Y:S01]  /*3ce0*/  LDG.E.CONSTANT R227, [R62.64] ;  /* 0x0000000a3ee37981 */ /* 0x000162000c1e9900 */
[----:B----4-:R-:W-:Y:S02]  /*3cf0*/  LEA R60, P0, R69, c[0x0][0x170], 0x2 ;  /* 0x00005c00453c7a11 */ /* 0x010fe400078010ff */
[-C--:B------:R-:W-:Y:S02]  /*3d00*/  IADD3.X R72, R87, R229.reuse, R88, P1, P2 ;  /* 0x000000e557487210 */ /* 0x080fe40000fe4458 */
[----:B------:R-:W-:Y:S02]  /*3d10*/  IADD3.X R70, R89, R229, R90, P3, P4 ;  /* 0x000000e559467210 */ /* 0x000fe40001fe845a */
[----:B------:R-:W-:Y:S02]  /*3d20*/  LEA R66, P1, R67, c[0x0][0x170], 0x2 ;  /* 0x00005c0043427a11 */ /* 0x000fe400078210ff */
[----:B------:R-:W-:Y:S02]  /*3d30*/  IADD3 R68, P2, P3, R195, R228, R196 ;  /* 0x000000e4c3447210 */ /* 0x000fe40007b5e0c4 */
[----:B------:R-:W-:-:S02]  /*3d40*/  LEA.HI.X R61, R69, c[0x0][0x174], R72, 0x2, P0 ;  /* 0x00005d00453d7a11 */ /* 0x000fc400000f1448 */
[----:B------:R-:W-:Y:S02]  /*3d50*/  LEA.HI.X R67, R67, c[0x0][0x174], R70, 0x2, P1 ;  /* 0x00005d0043437a11 */ /* 0x000fe400008f1446 */
[----:B-1----:R-:W-:Y:S01]  /*3d60*/  LEA R64, P0, R68, c[0x0][0x170], 0x2 ;  /* 0x00005c0044407a11 */ /* 0x002fe200078010ff */
[----:B------:R1:W4:Y:S01]  /*3d70*/  LDG.E.CONSTANT R222, [R60.64] ;  /* 0x0000000a3cde7981 */ /* 0x000322000c1e9900 */
[----:B------:R-:W-:-:S03]  /*3d80*/  IADD3.X R65, R91, R229, R92, P2, P3 ;  /* 0x000000e55b417210 */ /* 0x000fc600017e645c */
[----:B------:R1:W4:Y:S01]  /*3d90*/  LDG.E.CONSTANT R223, [R66.64] ;  /* 0x0000000a42df7981 */ /* 0x000322000c1e9900 */
[----:B------:R-:W-:-:S05]  /*3da0*/  LEA.HI.X R65, R68, c[0x0][0x174], R65, 0x2, P0 ;  /* 0x00005d0044417a11 */ /* 0x000fca00000f1441 */
[----:B------:R1:W4:Y:S01]  /*3db0*/  LDG.E.CONSTANT R218, [R64.64] ;  /* 0x0000000a40da7981 */ /* 0x000322000c1e9900 */
[----:B0-----:R-:W-:-:S04]  /*3dc0*/  IADD3 R63, P0, P1, R193, R228, R194 ;  /* 0x000000e4c13f7210 */ /* 0x001fc8000791e0c2 */
[----:B------:R-:W-:Y:S02]  /*3dd0*/  LEA R62, P2, R63, c[0x0][0x170], 0x2 ;  /* 0x00005c003f3e7a11 */ /* 0x000fe400078410ff */
[----:B------:R-:W-:-:S04]  /*3de0*/  IADD3.X R68, R93, R229, R94, P0, P1 ;  /* 0x000000e55d447210 */ /* 0x000fc800007e245e */
[----:B------:R-:W-:-:S05]  /*3df0*/  LEA.HI.X R63, R63, c[0x0][0x174], R68, 0x2, P2 ;  /* 0x00005d003f3f7a11 */ /* 0x000fca00010f1444 */
[----:B------:R0:W4:Y:S01]  /*3e00*/  LDG.E.CONSTANT R231, [R62.64] ;  /* 0x0000000a3ee77981 */ /* 0x000122000c1e9900 */
[-C--:B------:R-:W-:Y:S02]  /*3e10*/  IADD3 R69, P0, P1, R191, R228.reuse, R192 ;  /* 0x000000e4bf457210 */ /* 0x080fe4000791e0c0 */
[----:B------:R-:W-:Y:S02]  /*3e20*/  IADD3 R68, P3, P4, R189, R228, R190 ;  /* 0x000000e4bd447210 */ /* 0x000fe40007c7e0be */
[-C--:B-1----:R-:W-:Y:S02]  /*3e30*/  IADD3.X R66, R95, R229.reuse, R96, P0, P1 ;  /* 0x000000e55f427210 */ /* 0x082fe400007e2460 */
[----:B------:R-:W-:Y:S02]  /*3e40*/  LEA R234, P5, R68, c[0x0][0x170], 0x2 ;  /* 0x00005c0044ea7a11 */ /* 0x000fe400078a10ff */
[----:B------:R-:W-:Y:S02]  /*3e50*/  IADD3.X R65, R97, R229, R98, P3, P4 ;  /* 0x000000e561417210 */ /* 0x000fe40001fe8462 */
[----:B------:R-:W-:-:S02]  /*3e60*/  LEA R60, P2, R69, c[0x0][0x170], 0x2 ;  /* 0x00005c00453c7a11 */ /* 0x000fc400078410ff */
[-C--:B------:R-:W-:Y:S02]  /*3e70*/  IADD3 R72, P0, P1, R187, R228.reuse, R188 ;  /* 0x000000e4bb487210 */ /* 0x080fe4000791e0bc */
[----:B------:R-:W-:Y:S02]  /*3e80*/  LEA.HI.X R235, R68, c[0x0][0x174], R65, 0x2, P5 ;  /* 0x00005d0044eb7a11 */ /* 0x000fe400028f1441 */
[----:B------:R-:W-:Y:S02]  /*3e90*/  LEA.HI.X R61, R69, c[0x0][0x174], R66, 0x2, P2 ;  /* 0x00005d00453d7a11 */ /* 0x000fe400010f1442 */
[-C--:B------:R-:W-:Y:S01]  /*3ea0*/  IADD3 R68, P3, P4, R183, R228.reuse, R184 ;  /* 0x000000e4b7447210 */ /* 0x080fe20007c7e0b8 */
[----:B------:R-:W2:Y:S01]  /*3eb0*/  LDS.128 R64, [R209] ;  /* 0x00000000d1407984 */ /* 0x000ea20000000c00 */
[-C--:B------:R-:W-:Y:S02]  /*3ec0*/  IADD3.X R73, R99, R229.reuse, R100, P0, P1 ;  /* 0x000000e563497210 */ /* 0x080fe400007e2464 */
[----:B0-----:R-:W-:Y:S01]  /*3ed0*/  IADD3 R62, P2, P0, R181, R228, R182 ;  /* 0x000000e4b53e7210 */ /* 0x001fe2000785e0b6 */
[----:B------:R0:W4:Y:S01]  /*3ee0*/  LDG.E.CONSTANT R248, [R60.64] ;  /* 0x0000000a3cf87981 */ /* 0x000122000c1e9900 */
[----:B------:R-:W-:-:S02]  /*3ef0*/  IADD3.X R69, R103, R229, R104, P3, P4 ;  /* 0x000000e567457210 */ /* 0x000fc40001fe8468 */
[----:B------:R-:W-:Y:S01]  /*3f00*/  IADD3 R70, P5, P6, R185, R228, R186 ;  /* 0x000000e4b9467210 */ /* 0x000fe20007ebe0ba */
[----:B------:R1:W4:Y:S01]  /*3f10*/  LDG.E.CONSTANT R249, [R234.64] ;  /* 0x0000000aeaf97981 */ /* 0x000322000c1e9900 */
[C---:B------:R-:W-:Y:S02]  /*3f20*/  LEA R74, P3, R62.reuse, c[0x0][0x170], 0x2 ;  /* 0x00005c003e4a7a11 */ /* 0x040fe400078610ff */
[-C--:B------:R-:W-:Y:S02]  /*3f30*/  IADD3.X R63, R105, R229.reuse, R106, P2, P0 ;  /* 0x000000e5693f7210 */ /* 0x080fe400017e046a */
[----:B------:R-:W-:Y:S02]  /*3f40*/  IADD3.X R71, R101, R229, R102, P5, P6 ;  /* 0x000000e565477210 */ /* 0x000fe40002fec466 */
[----:B------:R-:W-:Y:S02]  /*3f50*/  LEA.HI.X R75, R62, c[0x0][0x174], R63, 0x2, P3 ;  /* 0x00005d003e4b7a11 */ /* 0x000fe400018f143f */
[----:B------:R-:W-:-:S02]  /*3f60*/  LEA R232, P1, R72, c[0x0][0x170], 0x2 ;  /* 0x00005c0048e87a11 */ /* 0x000fc400078210ff */
[----:B------:R-:W-:Y:S01]  /*3f70*/  LEA R220, P5, R68, c[0x0][0x170], 0x2 ;  /* 0x00005c0044dc7a11 */ /* 0x000fe200078a10ff */
[----:B------:R0:W4:Y:S01]  /*3f80*/  LDG.E.CONSTANT R245, [R74.64] ;  /* 0x0000000a4af57981 */ /* 0x000122000c1e9900 */
[----:B------:R-:W-:Y:S02]  /*3f90*/  IADD3 R62, P3, P4, R177, R228, R178 ;  /* 0x000000e4b13e7210 */ /* 0x000fe40007c7e0b2 */
[----:B------:R-:W-:Y:S02]  /*3fa0*/  LEA.HI.X R233, R72, c[0x0][0x174], R73, 0x2, P1 ;  /* 0x00005d0048e97a11 */ /* 0x000fe400008f1449 */
[----:B------:R-:W-:Y:S02]  /*3fb0*/  LEA.HI.X R221, R68, c[0x0][0x174], R69, 0x2, P5 ;  /* 0x00005d0044dd7a11 */ /* 0x000fe400028f1445 */
[----:B------:R-:W-:Y:S01]  /*3fc0*/  IADD3.X R63, R109, R229, R110, P3, P4 ;  /* 0x000000e56d3f7210 */ /* 0x000fe20001fe846e */
[----:B------:R1:W4:Y:S01]  /*3fd0*/  LDG.E.CONSTANT R246, [R232.64] ;  /* 0x0000000ae8f67981 */ /* 0x000322000c1e9900 */
[----:B------:R-:W-:-:S02]  /*3fe0*/  LEA R72, P5, R62, c[0x0][0x170], 0x2 ;  /* 0x00005c003e487a11 */ /* 0x000fc400078a10ff */
[----:B------:R-:W-:Y:S01]  /*3ff0*/  LEA R224, P6, R70, c[0x0][0x170], 0x2 ;  /* 0x00005c0046e07a11 */ /* 0x000fe200078c10ff */
[----:B------:R1:W4:Y:S01]  /*4000*/  LDG.E.CONSTANT R244, [R220.64] ;  /* 0x0000000adcf47981 */ /* 0x000322000c1e9900 */
[----:B------:R-:W-:-:S03]  /*4010*/  LEA.HI.X R73, R62, c[0x0][0x174], R63, 0x2, P5 ;  /* 0x00005d003e497a11 */ /* 0x000fc600028f143f */
[----:B0-----:R-:W0:Y:S01]  /*4020*/  LDS.128 R60, [R209+0x10] ;  /* 0x00001000d13c7984 */ /* 0x001e220000000c00 */
[----:B------:R-:W-:Y:S02]  /*4030*/  LEA.HI.X R225, R70, c[0x0][0x174], R71, 0x2, P6 ;  /* 0x00005d0046e17a11 */ /* 0x000fe400030f1447 */
[----:B------:R-:W-:Y:S01]  /*4040*/  IADD3 R69, P0, P1, R179, R228, R180 ;  /* 0x000000e4b3457210 */ /* 0x000fe2000791e0b4 */
[----:B------:R0:W4:Y:S04]  /*4050*/  LDG.E.CONSTANT R243, [R72.64] ;  /* 0x0000000a48f37981 */ /* 0x000128000c1e9900 */
[----:B------:R1:W4:Y:S01]  /*4060*/  LDG.E.CONSTANT R247, [R224.64] ;  /* 0x0000000ae0f77981 */ /* 0x000322000c1e9900 */
[----:B------:R-:W-:Y:S02]  /*4070*/  LEA R68, P2, R69, c[0x0][0x170], 0x2 ;  /* 0x00005c0045447a11 */ /* 0x000fe400078410ff */
[----:B------:R-:W-:-:S02]  /*4080*/  IADD3.X R70, R107, R229, R108, P0, P1 ;  /* 0x000000e56b467210 */ /* 0x000fc400007e246c */
[-C--:B------:R-:W-:Y:S02]  /*4090*/  IADD3 R71, P0, P1, R175, R228.reuse, R176 ;  /* 0x000000e4af477210 */ /* 0x080fe4000791e0b0 */
[----:B------:R-:W-:Y:S02]  /*40a0*/  LEA.HI.X R69, R69, c[0x0][0x174], R70, 0x2, P2 ;  /* 0x00005d0045457a11 */ /* 0x000fe400010f1446 */
[----:B-1----:R-:W-:Y:S02]  /*40b0*/  IADD3 R224, P3, P4, R34, R228, R31 ;  /* 0x000000e422e07210 */ /* 0x002fe40007c7e01f */
[----:B------:R-:W-:Y:S01]  /*40c0*/  LEA R70, P2, R71, c[0x0][0x170], 0x2 ;  /* 0x00005c0047467a11 */ /* 0x000fe200078410ff */
[----:B------:R1:W4:Y:S01]  /*40d0*/  LDG.E.CONSTANT R242, [R68.64] ;  /* 0x0000000a44f27981 */ /* 0x000322000c1e9900 */
[----:B------:R-:W-:Y:S02]  /*40e0*/  IADD3.X R236, R111, R229, R112, P0, P1 ;  /* 0x000000e56fec7210 */ /* 0x000fe400007e2470 */
[----:B------:R-:W-:-:S02]  /*40f0*/  LEA R240, P5, R224, c[0x0][0x170], 0x2 ;  /* 0x00005c00e0f07a11 */ /* 0x000fc400078a10ff */
[----:B------:R-:W-:-:S05]  /*4100*/  LEA.HI.X R71, R71, c[0x0][0x174], R236, 0x2, P2 ;  /* 0x00005d0047477a11 */ /* 0x000fca00010f14ec */
[----:B------:R0:W4:Y:S01]  /*4110*/  LDG.E.CONSTANT R74, [R70.64] ;  /* 0x0000000a464a7981 */ /* 0x000122000c1e9900 */
[----:B--2---:R-:W-:Y:S01]  /*4120*/  FMUL.FTZ R65, R230, R65 ;  /* 0x00000041e6417220 */ /* 0x004fe20000410000 */
[----:B------:R-:W-:-:S03]  /*4130*/  IADD3 R230, P0, P1, R173, R228, R174 ;  /* 0x000000e4ade67210 */ /* 0x000fc6000791e0ae */
[----:B---3--:R-:W-:Y:S01]  /*4140*/  FFMA.FTZ R64, R64, R239, R65 ;  /* 0x000000ef40407223 */ /* 0x008fe20000010041 */
[-C--:B------:R-:W-:Y:S02]  /*4150*/  IADD3.X R65, R115, R229.reuse, R116, P3, P4 ;  /* 0x000000e573417210 */ /* 0x080fe40001fe8474 */
[----:B-1----:R-:W-:Y:S02]  /*4160*/  LEA R68, P2, R230, c[0x0][0x170], 0x2 ;  /* 0x00005c00e6447a11 */ /* 0x002fe400078410ff */
[----:B------:R-:W-:Y:S02]  /*4170*/  IADD3.X R69, R113, R229, R114, P0, P1 ;  /* 0x000000e571457210 */ /* 0x000fe400007e2472 */
[----:B------:R-:W-:Y:S02]  /*4180*/  LEA.HI.X R241, R224, c[0x0][0x174], R65, 0x2, P5 ;  /* 0x00005d00e0f17a11 */ /* 0x000fe400028f1441 */
[----:B------:R-:W-:Y:S01]  /*4190*/  IADD3 R65, P0, P1, R35, R228, R30 ;  /* 0x000000e423417210 */ /* 0x000fe2000791e01e */
[----:B-----5:R-:W-:Y:S01]  /*41a0*/  FFMA.FTZ R66, R237, R66, R64 ;  /* 0x00000042ed427223 */ /* 0x020fe20000010040 */
[----:B0-----:R-:W-:Y:S01]  /*41b0*/  IADD3 R73, P3, P4, R36, R228, R29 ;  /* 0x000000e424497210 */ /* 0x001fe20007c7e01d */
[----:B------:R0:W2:Y:S01]  /*41c0*/  LDG.E.CONSTANT R240, [R240.64] ;  /* 0x0000000af0f07981 */ /* 0x0000a2000c1e9900 */
[----:B------:R-:W-:-:S02]  /*41d0*/  LEA.HI.X R69, R230, c[0x0][0x174], R69, 0x2, P2 ;  /* 0x00005d00e6457a11 */ /* 0x000fc400010f1445 */
[----:B------:R-:W-:Y:S02]  /*41e0*/  LEA R64, P2, R65, c[0x0][0x170], 0x2 ;  /* 0x00005c0041407a11 */ /* 0x000fe400078410ff */
[-C--:B------:R-:W-:Y:S01]  /*41f0*/  IADD3.X R72, R117, R229.reuse, R118, P0, P1 ;  /* 0x000000e575487210 */ /* 0x080fe200007e2476 */
[----:B------:R1:W3:Y:S01]  /*4200*/  LDG.E.CONSTANT R75, [R68.64] ;  /* 0x0000000a444b7981 */ /* 0x0002e2000c1e9900 */
[----:B------:R-:W-:Y:S01]  /*4210*/  IADD3.X R224, R119, R229, R120, P3, P4 ;  /* 0x000000e577e07210 */ /* 0x000fe20001fe8478 */
[----:B------:R-:W-:Y:S01]  /*4220*/  FFMA.FTZ R66, R226, R67, R66 ;  /* 0x00000043e2427223 */ /* 0x000fe20000010042 */
[----:B------:R-:W-:Y:S02]  /*4230*/  IADD3 R67, P3, P4, R39, R228, R26 ;  /* 0x000000e427437210 */ /* 0x000fe40007c7e01a */
[----:B------:R-:W-:Y:S02]  /*4240*/  LEA R220, P0, R73, c[0x0][0x170], 0x2 ;  /* 0x00005c0049dc7a11 */ /* 0x000fe400078010ff */
[----:B------:R-:W-:-:S02]  /*4250*/  LEA.HI.X R65, R65, c[0x0][0x174], R72, 0x2, P2 ;  /* 0x00005d0041417a11 */ /* 0x000fc400010f1448 */
[----:B------:R-:W-:Y:S01]  /*4260*/  IADD3 R72, P1, P2, R37, R228, R28 ;  /* 0x000000e425487210 */ /* 0x000fe20007a3e01c */
[----:B------:R-:W-:Y:S01]  /*4270*/  FFMA.FTZ R60, R60, R227, R66 ;  /* 0x000000e33c3c7223 */ /* 0x000fe20000010042 */
[-C--:B------:R-:W-:Y:S01]  /*4280*/  IADD3.X R66, R125, R229.reuse, R126, P3, P4 ;  /* 0x000000e57d427210 */ /* 0x080fe20001fe847e */
[----:B------:R5:W2:Y:S01]  /*4290*/  LDG.E.CONSTANT R71, [R64.64] ;  /* 0x0000000a40477981 */ /* 0x000aa2000c1e9900 */
[----:B------:R-:W-:Y:S02]  /*42a0*/  LEA R226, P5, R67, c[0x0][0x170], 0x2 ;  /* 0x00005c0043e27a11 */ /* 0x000fe400078a10ff */
[----:B------:R-:W-:Y:S02]  /*42b0*/  LEA.HI.X R221, R73, c[0x0][0x174], R224, 0x2, P0 ;  /* 0x00005d0049dd7a11 */ /* 0x000fe400000f14e0 */
[----:B-1----:R-:W-:Y:S02]  /*42c0*/  LEA R68, P0, R72, c[0x0][0x170], 0x2 ;  /* 0x00005c0048447a11 */ /* 0x002fe400078010ff */
[----:B------:R-:W-:-:S02]  /*42d0*/  IADD3.X R69, R121, R229, R122, P1, P2 ;  /* 0x000000e579457210 */ /* 0x000fc40000fe447a */
[----:B------:R-:W-:Y:S02]  /*42e0*/  IADD3 R70, P1, P2, R38, R228, R27 ;  /* 0x000000e426467210 */ /* 0x000fe40007a3e01b */
[----:B------:R-:W-:Y:S02]  /*42f0*/  LEA.HI.X R227, R67, c[0x0][0x174], R66, 0x2, P5 ;  /* 0x00005d0043e37a11 */ /* 0x000fe400028f1442 */
[----:B-----5:R-:W1:Y:S01]  /*4300*/  LDS.128 R64, [R209+0x20] ;  /* 0x00002000d1407984 */ /* 0x020e620000000c00 */
[----:B------:R-:W-:Y:S01]  /*4310*/  LEA.HI.X R69, R72, c[0x0][0x174], R69, 0x2, P0 ;  /* 0x00005d0048457a11 */ /* 0x000fe200000f1445 */
[----:B----4-:R-:W-:Y:S01]  /*4320*/  FFMA.FTZ R60, R222, R61, R60 ;  /* 0x0000003dde3c7223 */ /* 0x010fe2000001003c */
[----:B------:R-:W-:Y:S01]  /*4330*/  LEA R238, P0, R70, c[0x0][0x170], 0x2 ;  /* 0x00005c0046ee7a11 */ /* 0x000fe200078010ff */
[----:B------:R4:W5:Y:S01]  /*4340*/  LDG.E.CONSTANT R72, [R220.64] ;  /* 0x0000000adc487981 */ /* 0x000962000c1e9900 */
[----:B------:R-:W-:Y:S01]  /*4350*/  IADD3.X R73, R123, R229, R124, P1, P2 ;  /* 0x000000e57b497210 */ /* 0x000fe20000fe447c */
[----:B------:R-:W-:-:S02]  /*4360*/  FFMA.FTZ R60, R223, R62, R60 ;  /* 0x0000003edf3c7223 */ /* 0x000fc4000001003c */
[----:B0-----:R0:W2:Y:S01]  /*4370*/  LDG.E.CONSTANT R241, [R226.64] ;  /* 0x0000000ae2f17981 */ /* 0x0010a2000c1e9900 */
[----:B------:R-:W-:Y:S02]  /*4380*/  LEA.HI.X R239, R70, c[0x0][0x174], R73, 0x2, P0 ;  /* 0x00005d0046ef7a11 */ /* 0x000fe400000f1449 */
[-C--:B------:R-:W-:Y:S01]  /*4390*/  IADD3 R70, P0, P1, R40, R228.reuse, R25 ;  /* 0x000000e428467210 */ /* 0x080fe2000791e019 */
[----:B------:R-:W-:Y:S01]  /*43a0*/  FFMA.FTZ R218, R218, R63, R60 ;  /* 0x0000003fdada7223 */ /* 0x000fe2000001003c */
[----:B------:R-:W-:Y:S01]  /*43b0*/  IADD3 R61, P3, P4, R41, R228, R24 ;  /* 0x000000e4293d7210 */ /* 0x000fe20007c7e018 */
[----:B------:R0:W2:Y:S01]  /*43c0*/  LDG.E.CONSTANT R73, [R68.64] ;  /* 0x0000000a44497981 */ /* 0x0000a2000c1e9900 */
[----:B------:R-:W-:Y:S02]  /*43d0*/  LEA R224, P2, R70, c[0x0][0x170], 0x2 ;  /* 0x00005c0046e07a11 */ /* 0x000fe400078410ff */
[----:B------:R-:W-:Y:S01]  /*43e0*/  IADD3.X R63, R127, R229, R128, P0, P1 ;  /* 0x000000e57f3f7210 */ /* 0x000fe200007e2480 */
[----:B------:R0:W2:Y:S01]  /*43f0*/  LDG.E.CONSTANT R238, [R238.64] ;  /* 0x0000000aeeee7981 */ /* 0x0000a2000c1e9900 */
[----:B------:R-:W-:-:S02]  /*4400*/  LEA R60, P0, R61, c[0x0][0x170], 0x2 ;  /* 0x00005c003d3c7a11 */ /* 0x000fc400078010ff */
[-C--:B------:R-:W-:Y:S02]  /*4410*/  IADD3.X R62, R129, R229.reuse, R130, P3, P4 ;  /* 0x000000e5813e7210 */ /* 0x080fe40001fe8482 */
[----:B------:R-:W-:Y:S02]  /*4420*/  LEA.HI.X R225, R70, c[0x0][0x174], R63, 0x2, P2 ;  /* 0x00005d0046e17a11 */ /* 0x000fe400010f143f */
[-C--:B------:R-:W-:Y:S02]  /*4430*/  IADD3 R63, P1, P2, R42, R228.reuse, R23 ;  /* 0x000000e42a3f7210 */ /* 0x080fe40007a3e017 */
[----:B------:R-:W-:Y:S01]  /*4440*/  LEA.HI.X R61, R61, c[0x0][0x174], R62, 0x2, P0 ;  /* 0x00005d003d3d7a11 */ /* 0x000fe200000f143e */
[----:B------:R1:W2:Y:S01]  /*4450*/  LDG.E.CONSTANT R70, [R224.64] ;  /* 0x0000000ae0467981 */ /* 0x0002a2000c1e9900 */
[----:B------:R-:W-:Y:S02]  /*4460*/  LEA R222, P0, R63, c[0x0][0x170], 0x2 ;  /* 0x00005c003fde7a11 */ /* 0x000fe400078010ff */
[----:B0-----:R-:W-:Y:S01]  /*4470*/  IADD3.X R68, R131, R229, R132, P1, P2 ;  /* 0x000000e583447210 */ /* 0x001fe20000fe4484 */
[----:B------:R0:W2:Y:S01]  /*4480*/  LDG.E.CONSTANT R69, [R60.64] ;  /* 0x0000000a3c457981 */ /* 0x0000a2000c1e9900 */
[----:B------:R-:W-:-:S02]  /*4490*/  IADD3 R62, P1, P2, R43, R228, R22 ;  /* 0x000000e42b3e7210 */ /* 0x000fc40007a3e016 */
[----:B------:R-:W-:Y:S02]  /*44a0*/  LEA.HI.X R223, R63, c[0x0][0x174], R68, 0x2, P0 ;  /* 0x00005d003fdf7a11 */ /* 0x000fe400000f1444 */
[----:B----4-:R-:W-:Y:S02]  /*44b0*/  LEA R220, P0, R62, c[0x0][0x170], 0x2 ;  /* 0x00005c003edc7a11 */ /* 0x010fe400078010ff */
[----:B------:R-:W-:Y:S02]  /*44c0*/  IADD3.X R221, R133, R229, R134, P1, P2 ;  /* 0x000000e585dd7210 */ /* 0x000fe40000fe4486 */
[----:B------:R-:W-:Y:S02]  /*44d0*/  IADD3 R63, P1, P2, R44, R228, R21 ;  /* 0x000000e42c3f7210 */ /* 0x000fe40007a3e015 */
[----:B------:R-:W-:Y:S02]  /*44e0*/  LEA.HI.X R221, R62, c[0x0][0x174], R221, 0x2, P0 ;  /* 0x00005d003edd7a11 */ /* 0x000fe400000f14dd */
[----:B------:R-:W-:-:S02]  /*44f0*/  LEA R62, P0, R63, c[0x0][0x170], 0x2 ;  /* 0x00005c003f3e7a11 */ /* 0x000fc400078010ff */
[----:B------:R-:W-:Y:S01]  /*4500*/  IADD3.X R68, R135, R229, R136, P1, P2 ;  /* 0x000000e587447210 */ /* 0x000fe20000fe4488 */
[----:B-1----:R-:W-:Y:S01]  /*4510*/  FFMA.FTZ R64, R64, R231, R218 ;  /* 0x000000e740407223 */ /* 0x002fe200000100da */
[----:B------:R1:W4:Y:S02]  /*4520*/  LDG.E.CONSTANT R237, [R220.64] ;  /* 0x0000000adced7981 */ /* 0x000324000c1e9900 */
[----:B------:R-:W-:Y:S02]  /*4530*/  LEA.HI.X R63, R63, c[0x0][0x174], R68, 0x2, P0 ;  /* 0x00005d003f3f7a11 */ /* 0x000fe400000f1444 */
[----:B------:R-:W-:Y:S01]  /*4540*/  IADD3 R224, P0, P1, R45, R228, R20 ;  /* 0x000000e42de07210 */ /* 0x000fe2000791e014 */
[----:B------:R1:W4:Y:S03]  /*4550*/  LDG.E.CONSTANT R68, [R222.64] ;  /* 0x0000000ade447981 */ /* 0x000326000c1e9900 */
[----:B0-----:R-:W-:Y:S01]  /*4560*/  LEA R60, P2, R224, c[0x0][0x170], 0x2 ;  /* 0x00005c00e03c7a11 */ /* 0x001fe200078410ff */
[----:B------:R0:W4:Y:S01]  /*4570*/  LDG.E.CONSTANT R236, [R62.64] ;  /* 0x0000000a3eec7981 */ /* 0x000122000c1e9900 */
[----:B------:R-:W-:-:S02]  /*4580*/  IADD3.X R61, R137, R229, R138, P0, P1 ;  /* 0x000000e5893d7210 */ /* 0x000fc400007e248a */
[----:B------:R-:W-:Y:S02]  /*4590*/  IADD3 R218, P0, P1, R46, R228, R19 ;  /* 0x000000e42eda7210 */ /* 0x000fe4000791e013 */
[----:B------:R-:W-:Y:S02]  /*45a0*/  LEA.HI.X R61, R224, c[0x0][0x174], R61, 0x2, P2 ;  /* 0x00005d00e03d7a11 */ /* 0x000fe400010f143d */
[C---:B------:R-:W-:Y:S02]  /*45b0*/  LEA R234, P2, R218.reuse, c[0x0][0x170], 0x2 ;  /* 0x00005c00daea7a11 */ /* 0x040fe400078410ff */
[----:B------:R-:W-:Y:S01]  /*45c0*/  IADD3.X R225, R139, R229, R140, P0, P1 ;  /* 0x000000e58be17210 */ /* 0x000fe200007e248c */
[----:B------:R0:W4:Y:S03]  /*45d0*/  LDG.E.CONSTANT R239, [R60.64] ;  /* 0x0000000a3cef7981 */ /* 0x000126000c1e9900 */
[----:B------:R-:W-:-:S02]  /*45e0*/  LEA.HI.X R235, R218, c[0x0][0x174], R225, 0x2, P2 ;  /* 0x00005d00daeb7a11 */ /* 0x000fc400010f14e1 */
[----:B------:R-:W-:-:S03]  /*45f0*/  IADD3 R218, P0, P1, R47, R228, R18 ;  /* 0x000000e42fda7210 */ /* 0x000fc6000791e012 */
[----:B------:R1:W4:Y:S01]  /*4600*/  LDG.E.CONSTANT R234, [R234.64] ;  /* 0x0000000aeaea7981 */ /* 0x000322000c1e9900 */
[----:B------:R-:W-:Y:S02]  /*4610*/  LEA R224, P2, R218, c[0x0][0x170], 0x2 ;  /* 0x00005c00dae07a11 */ /* 0x000fe400078410ff */
[----:B0-----:R-:W-:-:S04]  /*4620*/  IADD3.X R63, R141, R229, R142, P0, P1 ;  /* 0x000000e58d3f7210 */ /* 0x001fc800007e248e */
[----:B------:R-:W-:Y:S02]  /*4630*/  LEA.HI.X R225, R218, c[0x0][0x174], R63, 0x2, P2 ;  /* 0x00005d00dae17a11 */ /* 0x000fe400010f143f */
[----:B------:R-:W-:-:S03]  /*4640*/  IADD3 R63, P0, P1, R48, R228, R17 ;  /* 0x000000e4303f7210 */ /* 0x000fc6000791e011 */
[----:B-1----:R0:W4:Y:S01]  /*4650*/  LDG.E.CONSTANT R235, [R224.64] ;  /* 0x0000000ae0eb7981 */ /* 0x002122000c1e9900 */
[----:B------:R-:W-:Y:S02]  /*4660*/  LEA R62, P2, R63, c[0x0][0x170], 0x2 ;  /* 0x00005c003f3e7a11 */ /* 0x000fe400078410ff */
        /* <DEDUP_REMOVED lines=19> */
[C---:B-1----:R-:W-:Y:S02]  /*47a0*/  LEA R62, P2, R218.reuse, c[0x0][0x170], 0x2 ;  /* 0x00005c00da3e7a11 */ /* 0x042fe400078410ff */
[-C--:B0-----:R-:W-:Y:S02]  /*47b0*/  IADD3.X R61, R151, R229.reuse, R152, P0, P1 ;  /* 0x000000e5973d7210 */ /* 0x081fe400007e2498 */
        /* <DEDUP_REMOVED lines=9> */
[-C--:B------:R-:W-:Y:S02]  /*4850*/  IADD3.X R226, R155, R229.reuse, R156, P0, P1 ;  /* 0x000000e59be27210 */ /* 0x080fe400007e249c */
[-C--:B------:R-:W-:Y:S02]  /*4860*/  IADD3 R223, P0, P1, R55, R228.reuse, R10 ;  /* 0x000000e437df7210 */ /* 0x080fe4000791e00a */
[----:B------:R-:W-:Y:S02]  /*4870*/  LEA.HI.X R61, R61, c[0x0][0x174], R226, 0x2, P2 ;  /* 0x00005d003d3d7a11 */ /* 0x000fe400010f14e2 */
[----:B------:R-:W-:Y:S02]  /*4880*/  LEA R222, P2, R223, c[0x0][0x170], 0x2 ;  /* 0x00005c00dfde7a11 */ /* 0x000fe400078410ff */
[----:B0-----:R-:W-:Y:S01]  /*4890*/  IADD3.X R62, R157, R229, R158, P0, P1 ;  /* 0x000000e59d3e7210 */ /* 0x001fe200007e249e */
[----:B------:R0:W4:Y:S01]  /*48a0*/  LDG.E.CONSTANT R220, [R60.64] ;  /* 0x0000000a3cdc7981 */ /* 0x000122000c1e9900 */
[----:B------:R-:W-:-:S02]  /*48b0*/  IADD3 R63, P0, P1, R56, R228, R9 ;  /* 0x000000e4383f7210 */ /* 0x000fc4000791e009 */
[----:B------:R-:W-:Y:S02]  /*48c0*/  LEA.HI.X R223, R223, c[0x0][0x174], R62, 0x2, P2 ;  /* 0x00005d00dfdf7a11 */ /* 0x000fe400010f143e */
[----:B------:R-:W-:Y:S02]  /*48d0*/  LEA R62, P2, R63, c[0x0][0x170], 0x2 ;  /* 0x00005c003f3e7a11 */ /* 0x000fe400078410ff */
[----:B------:R-:W-:Y:S02]  /*48e0*/  IADD3.X R226, R159, R229, R160, P0, P1 ;  /* 0x000000e59fe27210 */ /* 0x000fe400007e24a0 */
[----:B------:R0:W4:Y:S02]  /*48f0*/  LDG.E.CONSTANT R223, [R222.64] ;  /* 0x0000000adedf7981 */ /* 0x000124000c1e9900 */
[----:B------:R-:W-:Y:S02]  /*4900*/  LEA.HI.X R63, R63, c[0x0][0x174], R226, 0x2, P2 ;  /* 0x00005d003f3f7a11 */ /* 0x000fe400010f14e2 */
[----:B------:R-:W-:-:S04]  /*4910*/  IADD3 R226, P0, P1, R57, R228, R8 ;  /* 0x000000e439e27210 */ /* 0x000fc8000791e008 */
[----:B------:R-:W-:Y:S02]  /*4920*/  LEA R250, P2, R226, c[0x0][0x170], 0x2 ;  /* 0x00005c00e2fa7a11 */ /* 0x000fe400078410ff */
[-C--:B------:R-:W-:Y:S01]  /*4930*/  IADD3.X R227, R161, R229.reuse, R162, P0, P1 ;  /* 0x000000e5a1e37210 */ /* 0x080fe200007e24a2 */
[----:B0-----:R0:W4:Y:S01]  /*4940*/  LDG.E.CONSTANT R222, [R62.64] ;  /* 0x0000000a3ede7981 */ /* 0x001122000c1e9900 */
        /* <DEDUP_REMOVED lines=9> */
[----:B------:R1:W4:Y:S03]  /*49e0*/  LDG.E.CONSTANT R224, [R60.64] ;  /* 0x0000000a3ce07981 */ /* 0x000326000c1e9900 */
[----:B------:R-:W-:Y:S02]  /*49f0*/  LEA.HI.X R227, R227, c[0x0][0x174], R252, 0x2, P2 ;  /* 0x00005d00e3e37a11 */ /* 0x000fe400010f14fc */
[----:B------:R-:W-:-:S04]  /*4a00*/  IADD3 R252, P0, P1, R76, R228, R5 ;  /* 0x000000e44cfc7210 */ /* 0x000fc8000791e005 */
[----:B0-----:R-:W-:Y:S01]  /*4a10*/  LEA R62, P2, R252, c[0x0][0x170], 0x2 ;  /* 0x00005c00fc3e7a11 */ /* 0x001fe200078410ff */
[----:B------:R0:W4:Y:S01]  /*4a20*/  LDG.E.CONSTANT R227, [R226.64] ;  /* 0x0000000ae2e37981 */ /* 0x000122000c1e9900 */
[----:B-1----:R-:W-:-:S04]  /*4a30*/  IADD3.X R61, R167, R229, R168, P0, P1 ;  /* 0x000000e5a73d7210 */ /* 0x002fc800007e24a8 */
[----:B------:R-:W-:Y:S02]  /*4a40*/  LEA.HI.X R63, R252, c[0x0][0x174], R61, 0x2, P2 ;  /* 0x00005d00fc3f7a11 */ /* 0x000fe400010f143d */
[-C--:B------:R-:W-:Y:S02]  /*4a50*/  IADD3 R61, P0, P1, R77, R228.reuse, R4 ;  /* 0x000000e44d3d7210 */ /* 0x080fe4000791e004 */
[----:B------:R-:W-:Y:S01]  /*4a60*/  IADD3 R228, P3, P4, R78, R228, R3 ;  /* 0x000000e44ee47210 */ /* 0x000fe20007c7e003 */
[----:B0-----:R0:W4:Y:S01]  /*4a70*/  LDG.E.CONSTANT R226, [R62.64] ;  /* 0x0000000a3ee27981 */ /* 0x001122000c1e9900 */
[----:B------:R-:W-:Y:S02]  /*4a80*/  LEA R60, P2, R61, c[0x0][0x170], 0x2 ;  /* 0x00005c003d3c7a11 */ /* 0x000fe400078410ff */
[-C--:B------:R-:W-:Y:S02]  /*4a90*/  IADD3.X R250, R169, R229.reuse, R170, P0, P1 ;  /* 0x000000e5a9fa7210 */ /* 0x080fe400007e24aa */
[----:B------:R-:W-:-:S02]  /*4aa0*/  IADD3.X R229, R171, R229, R172, P3, P4 ;  /* 0x000000e5abe57210 */ /* 0x000fc40001fe84ac */
        /* <DEDUP_REMOVED lines=15> */
[----:B------:R-:W0:Y:S02]  /*4ba0*/  LDS.128 R60, [R209+0x50] ;  /* 0x00005000d13c7984 */ /* 0x000e240000000c00 */
[----:B------:R-:W-:-:S04]  /*4bb0*/  FFMA.FTZ R64, R74, R65, R64 ;  /* 0x000000414a407223 */ /* 0x000fc80000010040 */
[----:B---3--:R-:W-:-:S04]  /*4bc0*/  FFMA.FTZ R64, R75, R66, R64 ;  /* 0x000000424b407223 */ /* 0x008fc80000010040 */
[----:B--2---:R-:W-:Y:S02]  /*4bd0*/  FFMA.FTZ R240, R240, R67, R64 ;  /* 0x00000043f0f07223 */ /* 0x004fe40000010040 */
[----:B------:R-:W1:Y:S02]  /*4be0*/  LDS.128 R64, [R209+0x60] ;  /* 0x00006000d1407984 */ /* 0x000e640000000c00 */
[----:B0-----:R-:W-:-:S04]  /*4bf0*/  FFMA.FTZ R60, R60, R71, R240 ;  /* 0x000000473c3c7223 */ /* 0x001fc800000100f0 */
[----:B-----5:R-:W-:-:S04]  /*4c00*/  FFMA.FTZ R60, R72, R61, R60 ;  /* 0x0000003d483c7223 */ /* 0x020fc8000001003c */
[----:B------:R-:W-:Y:S02]  /*4c10*/  FFMA.FTZ R60, R73, R62, R60 ;  /* 0x0000003e493c7223 */ /* 0x000fe4000001003c */
[----:B------:R-:W0:Y:S02]  /*4c20*/  LDS.128 R72, [R209+0x70] ;  /* 0x00007000d1487984 */ /* 0x000e240000000c00 */
[----:B------:R-:W-:-:S04]  /*4c30*/  FFMA.FTZ R60, R238, R63, R60 ;  /* 0x0000003fee3c7223 */ /* 0x000fc8000001003c */
[----:B-1----:R-:W-:Y:S02]  /*4c40*/  FFMA.FTZ R64, R64, R241, R60 ;  /* 0x000000f140407223 */ /* 0x002fe4000001003c */
[----:B------:R-:W1:Y:S02]  /*4c50*/  LDS.128 R60, [R209+0x80] ;  /* 0x00008000d13c7984 */ /* 0x000e640000000c00 */
[----:B------:R-:W-:-:S04]  /*4c60*/  FFMA.FTZ R64, R70, R65, R64 ;  /* 0x0000004146407223 */ /* 0x000fc80000010040 */
[----:B------:R-:W-:-:S04]  /*4c70*/  FFMA.FTZ R64, R69, R66, R64 ;  /* 0x0000004245407223 */ /* 0x000fc80000010040 */
[----:B----4-:R-:W-:Y:S02]  /*4c80*/  FFMA.FTZ R64, R68, R67, R64 ;  /* 0x0000004344407223 */ /* 0x010fe40000010040 */
[----:B------:R-:W2:Y:S02]  /*4c90*/  LDS.128 R68, [R209+0x90] ;  /* 0x00009000d1447984 */ /* 0x000ea40000000c00 */
[----:B0-----:R-:W-:-:S04]  /*4ca0*/  FFMA.FTZ R64, R72, R237, R64 ;  /* 0x000000ed48407223 */ /* 0x001fc80000010040 */
[----:B------:R-:W-:-:S04]  /*4cb0*/  FFMA.FTZ R64, R236, R73, R64 ;  /* 0x00000049ec407223 */ /* 0x000fc80000010040 */
[----:B------:R-:W-:Y:S02]  /*4cc0*/  FFMA.FTZ R74, R239, R74, R64 ;  /* 0x0000004aef4a7223 */ /* 0x000fe40000010040 */
[----:B------:R-:W0:Y:S02]  /*4cd0*/  LDS.128 R64, [R209+0xa0] ;  /* 0x0000a000d1407984 */ /* 0x000e240000000c00 */
[----:B------:R-:W-:-:S04]  /*4ce0*/  FFMA.FTZ R74, R234, R75, R74 ;  /* 0x0000004bea4a7223 */ /* 0x000fc8000001004a */
[----:B-1----:R-:W-:Y:S02]  /*4cf0*/  FFMA.FTZ R60, R60, R235, R74 ;  /* 0x000000eb3c3c7223 */ /* 0x002fe4000001004a */
[----:B------:R-:W1:Y:S02]  /*4d00*/  LDS.128 R72, [R209+0xb0] ;  /* 0x0000b000d1487984 */ /* 0x000e640000000c00 */
[----:B------:R-:W-:-:S04]  /*4d10*/  FFMA.FTZ R60, R232, R61, R60 ;  /* 0x0000003de83c7223 */ /* 0x000fc8000001003c */
[----:B------:R-:W-:-:S04]  /*4d20*/  FFMA.FTZ R60, R233, R62, R60 ;  /* 0x0000003ee93c7223 */ /* 0x000fc8000001003c */
[----:B------:R-:W-:-:S04]  /*4d30*/  FFMA.FTZ R60, R230, R63, R60 ;  /* 0x0000003fe63c7223 */ /* 0x000fc8000001003c */
[----:B--2---:R-:W-:-:S04]  /*4d40*/  FFMA.FTZ R60, R68, R231, R60 ;  /* 0x000000e7443c7223 */ /* 0x004fc8000001003c */
[----:B------:R-:W-:-:S04]  /*4d50*/  FFMA.FTZ R60, R218, R69, R60 ;  /* 0x00000045da3c7223 */ /* 0x000fc8000001003c */
[----:B------:R-:W-:-:S04]  /*4d60*/  FFMA.FTZ R60, R221, R70, R60 ;  /* 0x00000046dd3c7223 */ /* 0x000fc8000001003c */
[----:B------:R-:W-:-:S04]  /*4d70*/  FFMA.FTZ R60, R220, R71, R60 ;  /* 0x00000047dc3c7223 */ /* 0x000fc8000001003c */
[----:B0-----:R-:W-:-:S04]  /*4d80*/  FFMA.FTZ R60, R64, R223, R60 ;  /* 0x000000df403c7223 */ /* 0x001fc8000001003c */
[----:B------:R-:W-:-:S04]  /*4d90*/  FFMA.FTZ R60, R222, R65, R60 ;  /* 0x00000041de3c7223 */ /* 0x000fc8000001003c */
[----:B------:R-:W-:-:S04]  /*4da0*/  FFMA.FTZ R60, R225, R66, R60 ;  /* 0x00000042e13c7223 */ /* 0x000fc8000001003c */
[----:B------:R-:W-:Y:S02]  /*4db0*/  FFMA.FTZ R60, R224, R67, R60 ;  /* 0x00000043e03c7223 */ /* 0x000fe4000001003c */
[C---:B------:R-:W-:Y:S02]  /*4dc0*/  IMAD R66, R219.reuse, 0x8, R210 ;  /* 0x00000008db427824 */ /* 0x040fe400078e02d2 */
[----:B-1----:R-:W-:Y:S01]  /*4dd0*/  FFMA.FTZ R60, R72, R227, R60 ;  /* 0x000000e3483c7223 */ /* 0x002fe2000001003c */
[----:B------:R-:W-:-:S03]  /*4de0*/  IADD3 R219, R219, 0x4, RZ ;  /* 0x00000004dbdb7810 */ /* 0x000fc60007ffe0ff */
[----:B------:R-:W-:Y:S01]  /*4df0*/  FFMA.FTZ R60, R226, R73, R60 ;  /* 0x00000049e23c7223 */ /* 0x000fe2000001003c */
[----:B------:R-:W-:-:S03]  /*4e00*/  ISETP.GE.AND P1, PT, R219, UR7, PT ;  /* 0x00000007db007c0c */ /* 0x000fc6000bf26270 */
[----:B------:R-:W-:-:S04]  /*4e10*/  FFMA.FTZ R60, R229, R74, R60 ;  /* 0x0000004ae53c7223 */ /* 0x000fc8000001003c */
[----:B------:R-:W-:Y:S01]  /*4e20*/  FFMA.FTZ R75, R228, R75, R60 ;  /* 0x0000004be44b7223 */ /* 0x000fe2000001003c */
[----:B------:R-:W-:Y:S05]  /*4e30*/  BRA.DIV ~URZ, `(.L_x_22159) ;  /* 0x00003c827f007947 */ /* 0x000fea000b800000 */
[----:B------:R0:W1:Y:S02]  /*4e40*/  SHFL.BFLY PT, R60, R75, 0x2, 0x1f ;  /* 0x0c401f004b3c7f89 */ /* 0x00006400000e0000 */
.L_x_22200:
[----:B01----:R-:W-:Y:S01]  /*4e50*/  FADD.FTZ R75, R75, R60 ;  /* 0x0000003c4b4b7221 */ /* 0x003fe20000010000 */
[----:B------:R-:W-:Y:S05]  /*4e60*/  BRA.DIV ~URZ, `(.L_x_22160) ;  /* 0x00003cd27f007947 */ /* 0x000fea000b800000 */
[----:B------:R0:W1:Y:S02]  /*4e70*/  SHFL.BFLY PT, R60, R75, 0x1, 0x1f ;  /* 0x0c201f004b3c7f89 */ /* 0x00006400000e0000 */
.L_x_22201:
[----:B------:R-:W-:Y:S01]  /*4e80*/  IMAD.IADD R61, R215, 0x1, R66 ;  /* 0x00000001d73d7824 */ /* 0x000fe200078e0242 */
[----:B------:R-:W-:Y:S01]  /*4e90*/  ISETP.NE.AND P0, PT, R212, RZ, PT ;  /* 0x000000ffd400720c */ /* 0x000fe20003f05270 */
[----:B-1----:R-:W-:Y:S01]  /*4ea0*/  FADD.FTZ R60, R75, R60 ;  /* 0x0000003c4b3c7221 */ /* 0x002fe20000010000 */
[----:B------:R-:W-:Y:S03]  /*4eb0*/  BSSY B1, `(.L_x_22161) ;  /* 0x0000009000017945 */ /* 0x000fe60003800000 */
[----:B------:R-:W1:Y:S01]  /*4ec0*/  I2F R61, R61 ;  /* 0x0000003d003d7306 */ /* 0x000e620000201400 */
[----:B------:R-:W-:-:S04]  /*4ed0*/  FMUL.FTZ R60, R60, c[0x0][0x184] ;  /* 0x000061003c3c7a20 */ /* 0x000fc80000410000 */
[----:B-1----:R-:W-:-:S03]  /*4ee0*/  FFMA.FTZ R62, R61, UR4, R60 ;  /* 0x000000043d3e7c23 */ /* 0x002fc6000801003c */
[----:B------:R-:W-:Y:S05]  /*4ef0*/  @P0 BRA `(.L_x_22162) ;  /* 0x0000004000000947 */ /* 0x000fea0003800000 */
[----:B------:R-:W-:-:S04]  /*4f00*/  ISETP.GE.AND P0, PT, R66, UR8, PT ;  /* 0x0000000842007c0c */ /* 0x000fc8000bf06270 */
[----:B------:R-:W-:-:S05]  /*4f10*/  FSEL R60, R62, RZ, !P0 ;  /* 0x000000ff3e3c7208 */ /* 0x000fca0004000000 */
[----:B------:R1:W-:Y:S04]  /*4f20*/  STS [R66.X4+0x320], R60 ;  /* 0x0003203c42007388 */ /* 0x0003e80000004800 */
[----:B------:R-:W-:Y:S02]  /*4f30*/  @!P0 FMNMX.FTZ R211, R211, R62, !PT ;  /* 0x0000003ed3d38209 */ /* 0x000fe40007810000 */
.L_x_22162:
[----:B------:R-:W-:Y:S05]  /*4f40*/  BSYNC B1 ;  /* 0x0000000000017941 */ /* 0x000fea0003800000 */
.L_x_22161:
[----:B01----:R-:W-:Y:S01]  /*4f50*/  @P1 CALL.REL.NOINC `(.L_x_22151) ;  /* 0x0000001000001944 */ /* 0x003fe20003c00000 */
[----:B------:R-:W-:Y:S05]  /*4f60*/  BRA `(.L_x_22163) ;  /* 0xffffeb1000007947 */ /* 0x000fea000383ffff */
.L_x_22151:
[----:B------:R-:W-:Y:S05]  /*4f70*/  BSYNC B0 ;  /* 0x0000000000007941 */ /* 0x000fea0003800000 */
.L_x_22150:
[----:B------:R-:W-:Y:S05]  /*4f80*/  BRA.DIV ~URZ, `(.L_x_22164) ;  /* 0x00003c327f007947 */ /* 0x000fea000b800000 */
[----:B------:R0:W1:Y:S02]  /*4f90*/  SHFL.BFLY PT, R0, R211, 0x10, 0x1f ;  /* 0x0e001f00d3007f89 */ /* 0x00006400000e0000 */
.L_x_22202:
[----:B01----:R-:W-:Y:S01]  /*4fa0*/  FMNMX.FTZ R211, R0, R211, !PT ;  /* 0x000000d300d37209 */ /* 0x003fe20007810000 */
[----:B------:R-:W-:Y:S05]  /*4fb0*/  BRA.DIV ~URZ, `(.L_x_22165) ;  /* 0x00003c827f007947 */ /* 0x000fea000b800000 */
[----:B------:R-:W0:Y:S02]  /*4fc0*/  SHFL.BFLY PT, R0, R211, 0x8, 0x1f ;  /* 0x0d001f00d3007f89 */ /* 0x000e2400000e0000 */
[----:B0-----:R-:W-:-:S05]  /*4fd0*/  FMNMX.FTZ R0, R211, R0, !PT ;  /* 0x00000000d3007209 */ /* 0x001fca0007810000 */
[----:B------:R0:W1:Y:S02]  /*4fe0*/  SHFL.BFLY PT, R3, R0, 0x4, 0x1f ;  /* 0x0c801f0000037f89 */ /* 0x00006400000e0000 */
.L_x_22203:
[----:B------:R-:W-:Y:S01]  /*4ff0*/  ISETP.NE.AND P0, PT, R213, RZ, PT ;  /* 0x000000ffd500720c */ /* 0x000fe20003f05270 */
[----:B------:R-:W-:-:S12]  /*5000*/  WARPSYNC 0xffffffff ;  /* 0xffffffff00007948 */ /* 0x000fd80003800000 */
[----:B-1----:R-:W-:-:S05]  /*5010*/  @!P0 FMNMX.FTZ R3, R3, R0, !PT ;  /* 0x0000000003038209 */ /* 0x002fca0007810000 */
[----:B------:R1:W-:Y:S02]  /*5020*/  @!P0 STS [R214.X4+0x300], R3 ;  /* 0x00030003d6008388 */ /* 0x0003e40000004800 */
[----:B------:R-:W-:Y:S01]  /*5030*/  BAR.SYNC.DEFER_BLOCKING 0x0 ;  /* 0x0000000000007b1d */ /* 0x000fe20000010000 */
[----:B------:R-:W-:Y:S01]  /*5040*/  ISETP.GT.AND P0, PT, R213, 0x3, PT ;  /* 0x00000003d500780c */ /* 0x000fe20003f04270 */
[----:B0-----:R-:W-:Y:S01]  /*5050*/  IMAD.MOV.U32 R0, RZ, RZ, -0x800001 ;  /* 0xff7fffffff007424 */ /* 0x001fe200078e00ff */
[----:B--2---:R-:W-:-:S03]  /*5060*/  UIADD3 UR4, UR8, 0x7, URZ ;  /* 0x0000000708047890 */ /* 0x004fc6000fffe03f */
        /* <DEDUP_REMOVED lines=27> */
.L_x_22170:
        /* <DEDUP_REMOVED lines=11> */
.L_x_22169:
[----:B------:R-:W-:Y:S05]  /*52d0*/  BSYNC B1 ;  /* 0x0000000000017941 */ /* 0x000fea0003800000 */
.L_x_22168:
        /* <DEDUP_REMOVED lines=11> */
.L_x_22173:
        /* <DEDUP_REMOVED lines=100> */
.L_x_22172:
[----:B------:R-:W-:Y:S05]  /*59d0*/  BSYNC B1 ;  /* 0x0000000000017941 */ /* 0x000fea0003800000 */
.L_x_22171:
        /* <DEDUP_REMOVED lines=55> */
.L_x_22175:
[----:B------:R-:W-:Y:S05]  /*5d50*/  BSYNC B1 ;  /* 0x0000000000017941 */ /* 0x000fea0003800000 */
.L_x_22174:
        /* <DEDUP_REMOVED lines=26> */
.L_x_22167:
[----:B------:R-:W-:Y:S05]  /*5f00*/  BSYNC B0 ;  /* 0x0000000000007941 */ /* 0x000fea0003800000 */
.L_x_22166:
        /* <DEDUP_REMOVED lines=37> */
.L_x_22180:
        /* <DEDUP_REMOVED lines=8> */
.L_x_22179:
[----:B0-2---:R-:W-:Y:S05]  /*61e0*/  BSYNC B1 ;  /* 0x0000000000017941 */ /* 0x005fea0003800000 */
.L_x_22178:
        /* <DEDUP_REMOVED lines=11> */
.L_x_22183:
        /* <DEDUP_REMOVED lines=52> */
.L_x_22182:
[----:B------:R-:W-:Y:S05]  /*65e0*/  BSYNC B1 ;  /* 0x0000000000017941 */ /* 0x000fea0003800000 */
.L_x_22181:
        /* <DEDUP_REMOVED lines=31> */
.L_x_22185:
[----:B------:R-:W-:Y:S05]  /*67e0*/  BSYNC B1 ;  /* 0x0000000000017941 */ /* 0x000fea0003800000 */
.L_x_22184:
        /* <DEDUP_REMOVED lines=14> */
.L_x_22177:
[----:B------:R-:W-:Y:S05]  /*68d0*/  BSYNC B0 ;  /* 0x0000000000007941 */ /* 0x000fea0003800000 */
.L_x_22176:
[----:B------:R-:W-:Y:S01]  /*68e0*/  BAR.SYNC.DEFER_BLOCKING 0x0 ;  /* 0x0000000000007b1d */ /* 0x000fe20000010000 */
[----:B------:R-:W-:-:S05]  /*68f0*/  ISETP.GE.AND P0, PT, R214, UR7, PT ;  /* 0x00000007d6007c0c */ /* 0x000fca000bf06270 */
[----:B------:R-:W-:Y:S08]  /*6900*/  BSSY B0, `(.L_x_22186) ;  /* 0x0000134000007945 */ /* 0x000ff00003800000 */
[----:B------:R-:W-:Y:S05]  /*6910*/  @!P0 BRA `(.L_x_22187) ;  /* 0x000000b000008947 */ /* 0x000fea0003800000 */
[----:B0-----:R-:W-:Y:S01]  /*6920*/  IMAD.MOV.U32 R0, RZ, RZ, RZ ;  /* 0x000000ffff007224 */ /* 0x001fe200078e00ff */
        /* <DEDUP_REMOVED lines=8> */
[----:B------:R-:W-:Y:S01]  /*69b0*/  IMAD.MOV.U32 R78, RZ, RZ, RZ ;  /* 0x000000ffff4e7224 */ /* 0x000fe200078e00ff */
[----:B------:R-:W-:Y:S05]  /*69c0*/  BRA `(.L_x_22188) ;  /* 0x0000127000007947 */ /* 0x000fea0003800000 */
.L_x_22187:
[----:B0-----:R-:W-:Y:S01]  /*69d0*/  LEA.HI R3, R213, R213, RZ, 0x1 ;  /* 0x000000d5d5037211 */ /* 0x001fe200078f08ff */
[----:B------:R-:W-:Y:S01]  /*69e0*/  IMAD R2, R32, c[0x0][0x1b0], RZ ;  /* 0x00006c0020027a24 */ /* 0x000fe200078e02ff */
[C---:B------:R-:W-:Y:S01]  /*69f0*/  IADD3 R87, P0, R214.reuse, UR5, RZ ;  /* 0x00000005d6577c10 */ /* 0x040fe2000ff1e0ff */
[----:B------:R-:W-:Y:S01]  /*6a00*/  IMAD.MOV.U32 R6, RZ, RZ, c[0x0][0x1ac] ;  /* 0x00006b00ff067624 */ /* 0x000fe200078e00ff */
[C---:B------:R-:W-:Y:S01]  /*6a10*/  LOP3.LUT R4, R3.reuse, 0xfffffffe, RZ, 0xc0, !PT ;  /* 0xfffffffe03047812 */ /* 0x040fe200078ec0ff */
[----:B------:R-:W-:Y:S01]  /*6a20*/  IMAD.SHL.U32 R5, R3, 0x4, RZ ;  /* 0x0000000403057824 */ /* 0x000fe200078e00ff */
[C---:B------:R-:W-:Y:S01]  /*6a30*/  LEA.HI.X.SX32 R0, R214.reuse, UR9, 0x1, P0 ;  /* 0x00000009d6007c11 */ /* 0x040fe200080f0eff */
[----:B------:R-:W-:Y:S01]  /*6a40*/  IMAD.MOV.U32 R32, RZ, RZ, RZ ;  /* 0x000000ffff207224 */ /* 0x000fe200078e00ff */
[----:B------:R-:W-:Y:S01]  /*6a50*/  LEA R80, P0, R87, c[0x0][0x188], 0x2 ;  /* 0x0000620057507a11 */ /* 0x000fe200078010ff */
[----:B------:R-:W-:Y:S01]  /*6a60*/  IMAD.IADD R3, R213, 0x1, -R4 ;  /* 0x00000001d5037824 */ /* 0x000fe200078e0a04 */
[----:B------:R-:W-:Y:S01]  /*6a70*/  LOP3.LUT R4, R5, 0xfffffff8, RZ, 0xc0, !PT ;  /* 0xfffffff805047812 */ /* 0x000fe200078ec0ff */
[----:B------:R-:W-:Y:S01]  /*6a80*/  CS2R R34, SRZ ;  /* 0x0000000000227805 */ /* 0x000fe2000001ff00 */
[----:B------:R-:W-:Y:S01]  /*6a90*/  LEA.HI.X R87, R87, c[0x0][0x18c], R0, 0x2, P0 ;  /* 0x0000630057577a11 */ /* 0x000fe200000f1400 */
[----:B------:R-:W-:Y:S01]  /*6aa0*/  IMAD.SHL.U32 R5, R3, 0x4, RZ ;  /* 0x0000000403057824 */ /* 0x000fe200078e00ff */
[----:B------:R-:W-:Y:S01]  /*6ab0*/  LOP3.LUT R62, RZ, UR7, RZ, 0x33, !PT ;  /* 0x00000007ff3e7c12 */ /* 0x000fe2000f8e33ff */
[C---:B------:R-:W-:Y:S01]  /*6ac0*/  IMAD R66, R214.reuse, 0x2, R3 ;  /* 0x00000002d6427824 */ /* 0x040fe200078e0203 */
[----:B------:R-:W-:Y:S01]  /*6ad0*/  CS2R R60, SRZ ;  /* 0x00000000003c7805 */ /* 0x000fe2000001ff00 */
[----:B------:R-:W-:Y:S01]  /*6ae0*/  IMAD.IADD R63, R5, 0x1, R4 ;  /* 0x00000001053f7824 */ /* 0x000fe200078e0204 */
[----:B------:R-:W-:Y:S01]  /*6af0*/  SHF.R.S32.HI R82, RZ, 0x1f, R6 ;  /* 0x0000001fff527819 */ /* 0x000fe20000011406 */
[----:B------:R-:W-:Y:S01]  /*6b00*/  IMAD R5, R214, 0x8, R5 ;  /* 0x00000008d6057824 */ /* 0x000fe200078e0205 */
[----:B------:R-:W-:Y:S01]  /*6b10*/  SHF.R.S32.HI R3, RZ, 0x1f, R2 ;  /* 0x0000001fff037819 */ /* 0x000fe20000011402 */
[----:B------:R-:W-:Y:S01]  /*6b20*/  IMAD.MOV.U32 R0, RZ, RZ, RZ ;  /* 0x000000ffff007224 */ /* 0x000fe200078e00ff */
[----:B------:R-:W-:Y:S01]  /*6b30*/  LEA R66, R66, 0x320, 0x4 ;  /* 0x0000032042427811 */ /* 0x000fe200078e20ff */
[----:B------:R-:W-:Y:S01]  /*6b40*/  IMAD.MOV.U32 R68, RZ, RZ, RZ ;  /* 0x000000ffff447224 */ /* 0x000fe200078e00ff */
[----:B------:R-:W-:Y:S01]  /*6b50*/  IADD3 R64, R5, 0x3, RZ ;  /* 0x0000000305407810 */ /* 0x000fe20007ffe0ff */
[----:B------:R-:W-:Y:S01]  /*6b60*/  IMAD.MOV.U32 R70, RZ, RZ, RZ ;  /* 0x000000ffff467224 */ /* 0x000fe200078e00ff */
[C---:B------:R-:W-:Y:S01]  /*6b70*/  IADD3 R65, R63.reuse, 0x100, RZ ;  /* 0x000001003f417810 */ /* 0x040fe20007ffe0ff */
        /* <DEDUP_REMOVED lines=8> */
[----:B------:R-:W-:Y:S01]  /*6c00*/  IMAD.MOV.U32 R85, RZ, RZ, R214 ;  /* 0x000000ffff557224 */ /* 0x000fe200078e00d6 */
[----:B------:R-:W-:-:S02]  /*6c10*/  IADD3 R75, R63, 0x380, RZ ;  /* 0x000003803f4b7810 */ /* 0x000fc40007ffe0ff */
[C---:B------:R-:W-:Y:S02]  /*6c20*/  IADD3 R77, R63.reuse, 0x400, RZ ;  /* 0x000004003f4d7810 */ /* 0x040fe40007ffe0ff */
[C---:B------:R-:W-:Y:S02]  /*6c30*/  IADD3 R79, R63.reuse, 0x480, RZ ;  /* 0x000004803f4f7810 */ /* 0x040fe40007ffe0ff */
[C---:B------:R-:W-:Y:S02]  /*6c40*/  IADD3 R81, R63.reuse, 0x500, RZ ;  /* 0x000005003f517810 */ /* 0x040fe40007ffe0ff */
[----:B------:R-:W-:Y:S02]  /*6c50*/  IADD3 R83, R63, 0x580, RZ ;  /* 0x000005803f537810 */ /* 0x000fe40007ffe0ff */
.L_x_22189:
        /* <DEDUP_REMOVED lines=26> */
[----:B------:R-:W-:-:S04]  /*6e00*/  LEA.HI.X.SX32 R24, R69, R54, 0x1, P0 ;  /* 0x0000003645187211 */ /* 0x000fc800000f0eff */
[----:B------:R-:W-:Y:S02]  /*6e10*/  LEA.HI.X R21, R21, c[0x0][0x17c], R24, 0x2, P1 ;  /* 0x00005f0015157a11 */ /* 0x000fe400008f1418 */
[----:B------:R-:W-:-:S04]  /*6e20*/  IADD3 R25, P0, R71, R52, RZ ;  /* 0x0000003447197210 */ /* 0x000fc80007f1e0ff */
[----:B0-----:R-:W5:Y:S01]  /*6e30*/  LDG.E.128.CONSTANT R20, [R20.64] ;  /* 0x0000000a14147981 */ /* 0x001f62000c1e9d00 */
        /* <DEDUP_REMOVED lines=17> */
[----:B-1----:R-:W5:Y:S01]  /*6f50*/  LDG.E.128.CONSTANT R36, [R36.64] ;  /* 0x0000000a24247981 */ /* 0x002f62000c1e9d00 */
        /* <DEDUP_REMOVED lines=28> */
[C---:B------:R-:W-:Y:S02]  /*7120*/  @!P1 IADD3 R84, R64.reuse, -0x2, RZ ;  /* 0xfffffffe40549810 */ /* 0x040fe40007ffe0ff */
[----:B------:R-:W-:-:S02]  /*7130*/  @!P1 IADD3 R86, R64, -0x1, RZ ;  /* 0xffffffff40569810 */ /* 0x000fc40007ffe0ff */
[----:B------:R-:W-:Y:S02]  /*7140*/  IADD3 R85, R85, 0x4, RZ ;  /* 0x0000000455557810 */ /* 0x000fe40007ffe0ff */
[----:B--2---:R-:W-:Y:S02]  /*7150*/  @!P1 FSEL R4, R4, RZ, !P0 ;  /* 0x000000ff04049208 */ /* 0x004fe40004000000 */
[----:B------:R-:W-:Y:S02]  /*7160*/  @!P1 ISETP.GE.AND P0, PT, R56, UR8, PT ;  /* 0x0000000838009c0c */ /* 0x000fe4000bf06270 */
[----:B------:R-:W-:Y:S02]  /*7170*/  @!P1 IADD3 R56, R64, -0x2, RZ ;  /* 0xfffffffe40389810 */ /* 0x000fe40007ffe0ff */
[----:B------:R-:W-:Y:S02]  /*7180*/  @!P1 FSEL R6, R6, RZ, !P5 ;  /* 0x000000ff06069208 */ /* 0x000fe40006800000 */
[----:B------:R-:W-:-:S02]  /*7190*/  @!P1 ISETP.GE.AND P5, PT, R56, UR8, PT ;  /* 0x0000000838009c0c */ /* 0x000fc4000bfa6270 */
[----:B------:R-:W-:Y:S02]  /*71a0*/  @!P1 IADD3 R56, R64, -0x3, RZ ;  /* 0xfffffffd40389810 */ /* 0x000fe40007ffe0ff */
[----:B---3--:R-:W-:Y:S02]  /*71b0*/  @!P1 FSEL R8, R8, RZ, !P4 ;  /* 0x000000ff08089208 */ /* 0x008fe40006000000 */
        /* <DEDUP_REMOVED lines=8> */
[----:B----4-:R-:W-:Y:S02]  /*7240*/  @!P1 FSEL R12, R12, RZ, !P0 ;  /* 0x000000ff0c0c9208 */ /* 0x010fe40004000000 */
        /* <DEDUP_REMOVED lines=9> */
[----:B-----5:R-:W-:Y:S02]  /*72e0*/  @!P1 FSEL R16, R16, RZ, !P4 ;  /* 0x000000ff10109208 */ /* 0x020fe40006000000 */
        /* <DEDUP_REMOVED lines=22> */
[----:B------:R-:W-:Y:S02]  /*7450*/  @!P1 FSEL R24, R24, RZ, !P4 ;  /* 0x000000ff18189208 */ /* 0x000fe40006000000 */
[C---:B------:R-:W-:Y:S02]  /*7460*/  @!P1 ISETP.GE.AND P2, PT, R57.reuse, UR8, PT ;  /* 0x0000000839009c0c */ /* 0x040fe4000bf46270 */
[----:B------:R-:W-:Y:S02]  /*7470*/  @!P1 ISETP.GE.AND P6, PT, R57, UR8, PT ;  /* 0x0000000839009c0c */ /* 0x000fe4000bfc6270 */
[----:B------:R-:W-:Y:S02]  /*7480*/  @!P1 ISETP.GE.AND P4, PT, R56, UR8, PT ;  /* 0x0000000838009c0c */ /* 0x000fe4000bf86270 */
[----:B------:R-:W0:Y:S01]  /*7490*/  LDS.128 R56, [R66] ;  /* 0x0000000042387984 */ /* 0x000e220000000c00 */
[----:B------:R-:W-:-:S02]  /*74a0*/  @!P1 FSEL R26, R26, RZ, !P2 ;  /* 0x000000ff1a1a9208 */ /* 0x000fc40005000000 */
[----:B------:R-:W-:Y:S02]  /*74b0*/  @!P1 ISETP.GE.AND P2, PT, R84, UR8, PT ;  /* 0x0000000854009c0c */ /* 0x000fe4000bf46270 */
[----:B------:R-:W-:Y:S02]  /*74c0*/  @!P1 IADD3 R84, R64, -0x3, RZ ;  /* 0xfffffffd40549810 */ /* 0x000fe40007ffe0ff */
[----:B------:R-:W-:Y:S02]  /*74d0*/  @!P1 FSEL R28, R28, RZ, !P0 ;  /* 0x000000ff1c1c9208 */ /* 0x000fe40004000000 */
        /* <DEDUP_REMOVED lines=16> */
[----:B------:R-:W-:Y:S01]  /*75e0*/  @!P1 IADD3 R84, R64, -0x3, RZ ;  /* 0xfffffffd40549810 */ /* 0x000fe20007ffe0ff */
[----:B0-----:R-:W-:Y:S01]  /*75f0*/  FMUL.FTZ R5, R57, R5 ;  /* 0x0000000539057220 */ /* 0x001fe20000410000 */
[----:B------:R-:W-:Y:S02]  /*7600*/  @!P1 FSEL R31, R31, RZ, !P5 ;  /* 0x000000ff1f1f9208 */ /* 0x000fe40006800000 */
[----:B------:R-:W-:Y:S02]  /*7610*/  @!P1 FSEL R40, R40, RZ, !P0 ;  /* 0x000000ff28289208 */ /* 0x000fe40004000000 */
[----:B------:R-:W-:Y:S02]  /*7620*/  @!P1 ISETP.GE.AND P5, PT, R86, UR8, PT ;  /* 0x0000000856009c0c */ /* 0x000fe4000bfa6270 */
[----:B------:R-:W-:-:S02]  /*7630*/  @!P1 ISETP.GE.AND P0, PT, R84, UR8, PT ;  /* 0x0000000854009c0c */ /* 0x000fc4000bf06270 */
[----:B------:R-:W-:Y:S01]  /*7640*/  @!P1 IADD3 R84, R64, -0x2, RZ ;  /* 0xfffffffe40549810 */ /* 0x000fe20007ffe0ff */
[----:B------:R-:W-:Y:S01]  /*7650*/  FFMA.FTZ R5, R56, R4, R5 ;  /* 0x0000000438057223 */ /* 0x000fe20000010005 */
[----:B------:R-:W-:Y:S02]  /*7660*/  @!P1 FSEL R42, R42, RZ, !P5 ;  /* 0x000000ff2a2a9208 */ /* 0x000fe40006800000 */
[----:B------:R-:W-:Y:S02]  /*7670*/  @!P1 IADD3 R4, R64, -0x3, RZ ;  /* 0xfffffffd40049810 */ /* 0x000fe40007ffe0ff */
[----:B------:R-:W-:Y:S02]  /*7680*/  @!P1 FSEL R44, R44, RZ, !P4 ;  /* 0x000000ff2c2c9208 */ /* 0x000fe40006000000 */
[----:B------:R-:W-:Y:S02]  /*7690*/  @!P1 FSEL R48, R48, RZ, !P0 ;  /* 0x000000ff30309208 */ /* 0x000fe40004000000 */
[----:B------:R-:W-:-:S02]  /*76a0*/  @!P1 ISETP.GE.AND P5, PT, R84, UR8, PT ;  /* 0x0000000854009c0c */ /* 0x000fc4000bfa6270 */
[----:B------:R-:W-:Y:S02]  /*76b0*/  @!P1 ISETP.GE.AND P4, PT, R84, UR8, PT ;  /* 0x0000000854009c0c */ /* 0x000fe4000bf86270 */
[C---:B------:R-:W-:Y:S02]  /*76c0*/  @!P1 ISETP.GE.AND P0, PT, R64.reuse, UR8, PT ;  /* 0x0000000840009c0c */ /* 0x040fe4000bf06270 */
[----:B------:R-:W-:Y:S02]  /*76d0*/  @!P1 FSEL R37, R37, RZ, !P2 ;  /* 0x000000ff25259208 */ /* 0x000fe40005000000 */
[----:B------:R-:W-:Y:S02]  /*76e0*/  @!P1 ISETP.GE.AND P2, PT, R64, UR8, PT ;  /* 0x0000000840009c0c */ /* 0x000fe4000bf46270 */
[----:B------:R-:W-:Y:S02]  /*76f0*/  @!P1 FSEL R41, R41, RZ, !P6 ;  /* 0x000000ff29299208 */ /* 0x000fe40007000000 */
[----:B------:R-:W-:-:S02]  /*7700*/  @!P1 FSEL R45, R45, RZ, !P3 ;  /* 0x000000ff2d2d9208 */ /* 0x000fc40005800000 */
[----:B------:R-:W-:Y:S02]  /*7710*/  @!P1 ISETP.GE.AND P6, PT, R64, UR8, PT ;  /* 0x0000000840009c0c */ /* 0x000fe4000bfc6270 */
[----:B------:R-:W-:Y:S02]  /*7720*/  @!P1 ISETP.GE.AND P3, PT, R4, UR8, PT ;  /* 0x0000000804009c0c */ /* 0x000fe4000bf66270 */
[----:B------:R-:W-:Y:S02]  /*7730*/  @!P1 IADD3 R4, R64, -0x1, RZ ;  /* 0xffffffff40049810 */ /* 0x000fe40007ffe0ff */
[----:B------:R-:W-:Y:S02]  /*7740*/  @!P1 FSEL R49, R49, RZ, !P5 ;  /* 0x000000ff31319208 */ /* 0x000fe40006800000 */
[----:B------:R-:W-:Y:S02]  /*7750*/  @!P1 FSEL R53, R53, RZ, !P4 ;  /* 0x000000ff35359208 */ /* 0x000fe40006000000 */
[----:B------:R-:W-:-:S02]  /*7760*/  @!P1 FSEL R47, R47, RZ, !P0 ;  /* 0x000000ff2f2f9208 */ /* 0x000fc40004000000 */
[----:B------:R-:W-:Y:S02]  /*7770*/  @!P1 ISETP.GE.AND P0, PT, R64, UR8, PT ;  /* 0x0000000840009c0c */ /* 0x000fe4000bf06270 */
[----:B------:R-:W-:Y:S02]  /*7780*/  @!P1 FSEL R39, R39, RZ, !P2 ;  /* 0x000000ff27279208 */ /* 0x000fe40005000000 */
[C---:B------:R-:W-:Y:S02]  /*7790*/  @!P1 ISETP.GE.AND P2, PT, R86.reuse, UR8, PT ;  /* 0x0000000856009c0c */ /* 0x040fe4000bf46270 */
[----:B------:R-:W-:Y:S01]  /*77a0*/  @!P1 FSEL R43, R43, RZ, !P6 ;  /* 0x000000ff2b2b9208 */ /* 0x000fe20007000000 */
[C---:B------:R-:W-:Y:S01]  /*77b0*/  FMUL.FTZ R9, R57.reuse, R9 ;  /* 0x0000000939097220 */ /* 0x040fe20000410000 */
[----:B------:R-:W-:Y:S01]  /*77c0*/  @!P1 ISETP.GE.AND P6, PT, R86, UR8, PT ;  /* 0x0000000856009c0c */ /* 0x000fe2000bfc6270 */
[C---:B------:R-:W-:Y:S01]  /*77d0*/  FMUL.FTZ R13, R57.reuse, R13 ;  /* 0x0000000d390d7220 */ /* 0x040fe20000410000 */
[----:B------:R-:W-:Y:S01]  /*77e0*/  @!P1 ISETP.GE.AND P5, PT, R4, UR8, PT ;  /* 0x0000000804009c0c */ /* 0x000fe2000bfa6270 */
[C---:B------:R-:W-:Y:S01]  /*77f0*/  FMUL.FTZ R17, R57.reuse, R17 ;  /* 0x0000001139117220 */ /* 0x040fe20000410000 */
[----:B------:R-:W-:Y:S01]  /*7800*/  @!P1 FSEL R52, R52, RZ, !P3 ;  /* 0x000000ff34349208 */ /* 0x000fe20005800000 */
[----:B------:R-:W-:Y:S01]  /*7810*/  FMUL.FTZ R21, R57, R21 ;  /* 0x0000001539157220 */ /* 0x000fe20000410000 */
[----:B------:R-:W-:Y:S01]  /*7820*/  @!P1 FSEL R55, R55, RZ, !P0 ;  /* 0x000000ff37379208 */ /* 0x000fe20004000000 */
[----:B------:R-:W-:Y:S01]  /*7830*/  FMUL.FTZ R25, R57, R25 ;  /* 0x0000001939197220 */ /* 0x000fe20000410000 */
[----:B------:R-:W-:Y:S01]  /*7840*/  ISETP.GE.AND P0, PT, R85, UR7, PT ;  /* 0x0000000755007c0c */ /* 0x000fe2000bf06270 */
        /* <DEDUP_REMOVED lines=63> */
.L_x_22188:
[----:B------:R-:W-:Y:S05]  /*7c40*/  BSYNC B0 ;  /* 0x0000000000007941 */ /* 0x000fea0003800000 */
.L_x_22186:
[----:B------:R-:W0:Y:S01]  /*7c50*/  SHFL.BFLY PT, R3, R78, 0x1, 0x1f ;  /* 0x0c201f004e037f89 */ /* 0x000e2200000e0000 */
[----:B------:R-:W-:Y:S01]  /*7c60*/  LEA.HI R23, R213, R213, RZ, 0x1 ;  /* 0x000000d5d5177211 */ /* 0x000fe200078f08ff */
[----:B------:R-:W-:Y:S02]  /*7c70*/  BSSY B0, `(.L_x_22190) ;  /* 0x0000032000007945 */ /* 0x000fe40003800000 */
[----:B------:R-:W2:Y:S01]  /*7c80*/  SHFL.BFLY PT, R5, R76, 0x1, 0x1f ;  /* 0x0c201f004c057f89 */ /* 0x000ea200000e0000 */
[----:B------:R-:W-:-:S03]  /*7c90*/  SHF.R.S32.HI R23, RZ, 0x1, R23 ;  /* 0x00000001ff177819 */ /* 0x000fc60000011417 */
[----:B------:R-:W3:Y:S02]  /*7ca0*/  SHFL.BFLY PT, R2, R61, 0x1, 0x1f ;  /* 0x0c201f003d027f89 */ /* 0x000ee400000e0000 */
[----:B------:R-:W-:Y:S02]  /*7cb0*/  IMAD R214, R214, 0xc0, R23 ;  /* 0x000000c0d6d67824 */ /* 0x000fe400078e0217 */
[----:B------:R-:W4:Y:S04]  /*7cc0*/  SHFL.BFLY PT, R7, R74, 0x1, 0x1f ;  /* 0x0c201f004a077f89 */ /* 0x000f2800000e0000 */
[----:B------:R-:W5:Y:S04]  /*7cd0*/  SHFL.BFLY PT, R9, R72, 0x1, 0x1f ;  /* 0x0c201f0048097f89 */ /* 0x000f6800000e0000 */
[----:B------:R-:W1:Y:S01]  /*7ce0*/  SHFL.BFLY PT, R11, R70, 0x1, 0x1f ;  /* 0x0c201f00460b7f89 */ /* 0x000e6200000e0000 */
[----:B0-----:R-:W-:-:S03]  /*7cf0*/  FADD.FTZ R27, R3, R78 ;  /* 0x0000004e031b7221 */ /* 0x001fc60000010000 */
[----:B------:R-:W0:Y:S01]  /*7d00*/  SHFL.BFLY PT, R13, R68, 0x1, 0x1f ;  /* 0x0c201f00440d7f89 */ /* 0x000e2200000e0000 */
[----:B------:R-:W-:Y:S01]  /*7d10*/  LOP3.LUT R3, R213, 0x1, RZ, 0xc0, !PT ;  /* 0x00000001d5037812 */ /* 0x000fe200078ec0ff */
[----:B--2---:R-:W-:Y:S02]  /*7d20*/  FADD.FTZ R29, R5, R76 ;  /* 0x0000004c051d7221 */ /* 0x004fe40000010000 */
[----:B------:R-:W2:Y:S01]  /*7d30*/  SHFL.BFLY PT, R15, R60, 0x1, 0x1f ;  /* 0x0c201f003c0f7f89 */ /* 0x000ea200000e0000 */
[----:B------:R-:W-:Y:S02]  /*7d40*/  ISETP.NE.AND P2, PT, R3, RZ, PT ;  /* 0x000000ff0300720c */ /* 0x000fe40003f45270 */
[C---:B------:R-:W-:Y:S01]  /*7d50*/  LOP3.LUT R3, R33.reuse, 0xffffffc0, RZ, 0xc0, !PT ;  /* 0xffffffc021037812 */ /* 0x040fe200078ec0ff */
[----:B------:R-:W2:Y:S01]  /*7d60*/  SHFL.BFLY PT, R4, R35, 0x1, 0x1f ;  /* 0x0c201f0023047f89 */ /* 0x000ea200000e0000 */
[----:B---3--:R-:W-:Y:S01]  /*7d70*/  FADD.FTZ R61, R2, R61 ;  /* 0x0000003d023d7221 */ /* 0x008fe20000010000 */
[----:B------:R-:W-:Y:S01]  /*7d80*/  IADD3 R2, R33, 0x1f, RZ ;  /* 0x0000001f21027810 */ /* 0x000fe20007ffe0ff */
[----:B----4-:R-:W-:Y:S01]  /*7d90*/  FADD.FTZ R31, R7, R74 ;  /* 0x0000004a071f7221 */ /* 0x010fe20000010000 */
[----:B------:R-:W3:Y:S01]  /*7da0*/  SHFL.BFLY PT, R17, R34, 0x1, 0x1f ;  /* 0x0c201f0022117f89 */ /* 0x000ee200000e0000 */
[----:B------:R-:W-:-:S02]  /*7db0*/  ISETP.NE.OR P5, PT, R3, 0x40, P2 ;  /* 0x000000400300780c */ /* 0x000fc400017a5670 */
[C---:B------:R-:W-:Y:S01]  /*7dc0*/  LOP3.LUT R5, R33.reuse, 0xffffffe0, RZ, 0xc0, !PT ;  /* 0xffffffe021057812 */ /* 0x040fe200078ec0ff */
[----:B------:R-:W4:Y:S01]  /*7dd0*/  SHFL.BFLY PT, R19, R32, 0x1, 0x1f ;  /* 0x0c201f0020137f89 */ /* 0x000f2200000e0000 */
[----:B------:R-:W-:Y:S01]  /*7de0*/  ISETP.GT.OR P0, PT, R33, 0x3f, P2 ;  /* 0x0000003f2100780c */ /* 0x000fe20001704670 */
[----:B-----5:R-:W-:Y:S01]  /*7df0*/  FADD.FTZ R37, R9, R72 ;  /* 0x0000004809257221 */ /* 0x020fe20000010000 */
[----:B------:R-:W-:Y:S01]  /*7e00*/  ISETP.GT.OR P1, PT, R33, 0x1f, P2 ;  /* 0x0000001f2100780c */ /* 0x000fe20001724670 */
[----:B------:R-:W5:Y:S01]  /*7e10*/  SHFL.BFLY PT, R21, R0, 0x1, 0x1f ;  /* 0x0c201f0000157f89 */ /* 0x000f6200000e0000 */
[----:B-1----:R-:W-:Y:S01]  /*7e20*/  FADD.FTZ R39, R11, R70 ;  /* 0x000000460b277221 */ /* 0x002fe20000010000 */
[----:B------:R-:W-:Y:S02]  /*7e30*/  ISETP.GT.U32.AND P3, PT, R2, 0x3e, PT ;  /* 0x0000003e0200780c */ /* 0x000fe40003f64070 */
[----:B------:R-:W-:Y:S01]  /*7e40*/  BAR.SYNC.DEFER_BLOCKING 0x0 ;  /* 0x0000000000007b1d */ /* 0x000fe20000010000 */
[----:B0-----:R-:W-:Y:S01]  /*7e50*/  FADD.FTZ R41, R13, R68 ;  /* 0x000000440d297221 */ /* 0x001fe20000010000 */
[----:B------:R-:W-:Y:S01]  /*7e60*/  ISETP.NE.OR P4, PT, R5, 0x20, P2 ;  /* 0x000000200500780c */ /* 0x000fe20001785670 */
[----:B--2---:R-:W-:-:S02]  /*7e70*/  FADD.FTZ R43, R15, R60 ;  /* 0x0000003c0f2b7221 */ /* 0x004fc40000010000 */
        /* <DEDUP_REMOVED lines=17> */
.L_x_22191:
[----:B------:R-:W-:Y:S05]  /*7f90*/  BSYNC B0 ;  /* 0x0000000000007941 */ /* 0x000fea0003800000 */
.L_x_22190:
        /* <DEDUP_REMOVED lines=27> */
.L_x_22193:
[----:B------:R-:W-:Y:S05]  /*8150*/  BSYNC B0 ;  /* 0x0000000000007941 */ /* 0x000fea0003800000 */
.L_x_22192:
        /* <DEDUP_REMOVED lines=15> */
.L_x_22195:
[----:B------:R-:W-:Y:S05]  /*8250*/  BSYNC B0 ;  /* 0x0000000000007941 */ /* 0x000fea0003800000 */
.L_x_22194:
        /* <DEDUP_REMOVED lines=27> */
.L_x_22197:
[----:B------:R-:W-:Y:S05]  /*8410*/  BSYNC B0 ;  /* 0x0000000000007941 */ /* 0x000fea0003800000 */
.L_x_22196:
        /* <DEDUP_REMOVED lines=20> */
[C---:B------:R-:W-:Y:S02]  /*8560*/  IADD3 R3, R23.reuse, 0x20, RZ ;  /* 0x0000002017037810 */ /* 0x040fe40007ffe0ff */
        /* <DEDUP_REMOVED lines=15> */
[C---:B------:R-:W-:Y:S01]  /*8660*/  IADD3 R0, R23.reuse, 0x40, RZ ;  /* 0x0000004017007810 */ /* 0x040fe20007ffe0ff */
[----:B------:R-:W-:Y:S01]  /*8670*/  STG.E [R2.64], R27 ;  /* 0x0000001b02007986 */ /* 0x000fe2000c10190a */
[C---:B------:R-:W-:Y:S02]  /*8680*/  IADD3 R11, R23.reuse, 0x60, RZ ;  /* 0x00000060170b7810 */ /* 0x040fe40007ffe0ff */
[----:B------:R-:W-:Y:S01]  /*8690*/  IADD3 R12, R23, 0x70, RZ ;  /* 0x00000070170c7810 */ /* 0x000fe20007ffe0ff */
[----:B------:R-:W-:Y:S01]  /*86a0*/  STG.E [R4.64], R29 ;  /* 0x0000001d04007986 */ /* 0x000fe2000c10190a */
        /* <DEDUP_REMOVED lines=8> */
[----:B------:R-:W-:Y:S02]  /*8730*/  LEA.HI.X.SX32 R22, R0, UR7, 0x1, P0 ;  /* 0x0000000700167c11 */ /* 0x000fe400080f0eff */
[----:B------:R-:W-:Y:S02]  /*8740*/  LEA.HI.X.SX32 R18, R11, UR7, 0x1, P2 ;  /* 0x000000070b127c11 */ /* 0x000fe400090f0eff */
[----:B------:R-:W-:Y:S02]  /*8750*/  LEA.HI.X.SX32 R0, R12, UR7, 0x1, P3 ;  /* 0x000000070c007c11 */ /* 0x000fe400098f0eff */
[----:B------:R-:W-:-:S02]  /*8760*/  LEA R14, P2, R15, c[0x0][0x160], 0x2 ;  /* 0x000058000f0e7a11 */ /* 0x000fc400078410ff */
[----:B------:R-:W-:Y:S02]  /*8770*/  LEA R16, P3, R17, c[0x0][0x160], 0x2 ;  /* 0x0000580011107a11 */ /* 0x000fe400078610ff */
[----:B------:R-:W-:Y:S02]  /*8780*/  LEA.HI.X.SX32 R20, R10, UR7, 0x1, P1 ;  /* 0x000000070a147c11 */ /* 0x000fe400088f0eff */
[----:B------:R-:W-:Y:S02]  /*8790*/  LEA R10, P0, R19, c[0x0][0x160], 0x2 ;  /* 0x00005800130a7a11 */ /* 0x000fe400078010ff */
[----:B------:R-:W-:Y:S02]  /*87a0*/  LEA R12, P1, R13, c[0x0][0x160], 0x2 ;  /* 0x000058000d0c7a11 */ /* 0x000fe400078210ff */
[----:B------:R-:W-:Y:S02]  /*87b0*/  LEA.HI.X R15, R15, c[0x0][0x164], R18, 0x2, P2 ;  /* 0x000059000f0f7a11 */ /* 0x000fe400010f1412 */
[----:B------:R-:W-:-:S02]  /*87c0*/  LEA.HI.X R17, R17, c[0x0][0x164], R0, 0x2, P3 ;  /* 0x0000590011117a11 */ /* 0x000fc400018f1400 */
[C---:B------:R-:W-:Y:S02]  /*87d0*/  IADD3 R0, R23.reuse, 0x80, RZ ;  /* 0x0000008017007810 */ /* 0x040fe40007ffe0ff */
[----:B------:R-:W-:Y:S02]  /*87e0*/  IADD3 R18, R23, 0x90, RZ ;  /* 0x0000009017127810 */ /* 0x000fe40007ffe0ff */
[----:B------:R-:W-:Y:S02]  /*87f0*/  LEA.HI.X R11, R19, c[0x0][0x164], R22, 0x2, P0 ;  /* 0x00005900130b7a11 */ /* 0x000fe400000f1416 */
[----:B------:R-:W-:Y:S02]  /*8800*/  IADD3 R19, R23, 0xa0, RZ ;  /* 0x000000a017137810 */ /* 0x000fe40007ffe0ff */
[----:B------:R-:W-:Y:S01]  /*8810*/  LEA.HI.X R13, R13, c[0x0][0x164], R20, 0x2, P1 ;  /* 0x000059000d0d7a11 */ /* 0x000fe200008f1414 */
[----:B------:R-:W-:Y:S01]  /*8820*/  STG.E [R10.64], R39 ;  /* 0x000000270a007986 */ /* 0x000fe2000c10190a */
        /* <DEDUP_REMOVED lines=10> */
[----:B------:R-:W-:Y:S02]  /*88d0*/  LEA R18, P0, R30, c[0x0][0x160], 0x2 ;  /* 0x000058001e127a11 */ /* 0x000fe400078010ff */
[----:B------:R-:W-:Y:S02]  /*88e0*/  LEA.HI.X.SX32 R49, R19, UR7, 0x1, P2 ;  /* 0x0000000713317c11 */ /* 0x000fe400090f0eff */
        /* <DEDUP_REMOVED lines=13> */
.L_x_22153:
[----:B------:R-:W-:Y:S01]  /*89c0*/  IMAD.MOV.U32 R62, RZ, RZ, R75 ;  /* 0x000000ffff3e7224 */ /* 0x000fe200078e004b */
[----:B------:R-:W-:Y:S01]  /*89d0*/  MOV R60, 0x8a20 ;  /* 0x00008a20003c7802 */ /* 0x000fe20000000f00 */
[----:B------:R-:W-:-:S02]  /*89e0*/  IMAD.MOV.U32 R63, RZ, RZ, 0x2 ;  /* 0x00000002ff3f7424 */ /* 0x000fc400078e00ff */
[----:B------:R-:W-:Y:S02]  /*89f0*/  IMAD.MOV.U32 R64, RZ, RZ, 0x1f ;  /* 0x0000001fff407424 */ /* 0x000fe400078e00ff */
[----:B------:R-:W-:Y:S02]  /*8a00*/  IMAD.MOV.U32 R65, RZ, RZ, -0x1 ;  /* 0xffffffffff417424 */ /* 0x000fe400078e00ff */
[----:B------:R-:W-:Y:S05]  /*8a10*/  CALL.REL.NOINC `($__internal_415_$__cuda_sm70_shflsync_bfly_p) ;  /* 0x0000031000007944 */ /* 0x000fea0003c00000 */
[----:B-1----:R-:W-:Y:S01]  /*8a20*/  IMAD.MOV.U32 R60, RZ, RZ, R62 ;  /* 0x000000ffff3c7224 */ /* 0x002fe200078e003e */
[----:B0-----:R-:W-:Y:S05]  /*8a30*/  BRA `(.L_x_22198) ;  /* 0xffffaed000007947 */ /* 0x001fea000383ffff */
.L_x_22154:
[----:B------:R-:W-:Y:S01]  /*8a40*/  IMAD.MOV.U32 R62, RZ, RZ, R75 ;  /* 0x000000ffff3e7224 */ /* 0x000fe200078e004b */
[----:B------:R-:W-:Y:S01]  /*8a50*/  MOV R60, 0x8aa0 ;  /* 0x00008aa0003c7802 */ /* 0x000fe20000000f00 */
[----:B------:R-:W-:Y:S02]  /*8a60*/  IMAD.MOV.U32 R63, RZ, RZ, 0x1 ;  /* 0x00000001ff3f7424 */ /* 0x000fe400078e00ff */
[----:B------:R-:W-:Y:S02]  /*8a70*/  IMAD.MOV.U32 R64, RZ, RZ, 0x1f ;  /* 0x0000001fff407424 */ /* 0x000fe400078e00ff */
[----:B------:R-:W-:Y:S02]  /*8a80*/  IMAD.MOV.U32 R65, RZ, RZ, -0x1 ;  /* 0xffffffffff417424 */ /* 0x000fe400078e00ff */
[----:B------:R-:W-:Y:S05]  /*8a90*/  CALL.REL.NOINC `($__internal_415_$__cuda_sm70_shflsync_bfly_p) ;  /* 0x0000029000007944 */ /* 0x000fea0003c00000 */
[----:B-1----:R-:W-:Y:S01]  /*8aa0*/  IMAD.MOV.U32 R60, RZ, RZ, R62 ;  /* 0x000000ffff3c7224 */ /* 0x002fe200078e003e */
[----:B0-----:R-:W-:Y:S05]  /*8ab0*/  BRA `(.L_x_22199) ;  /* 0xffffae8000007947 */ /* 0x001fea000383ffff */
.L_x_22159:
        /* <DEDUP_REMOVED lines=8> */
.L_x_22160:
        /* <DEDUP_REMOVED lines=8> */
.L_x_22164:
[----:B------:R-:W-:Y:S01]  /*8bc0*/  IMAD.MOV.U32 R62, RZ, RZ, R211 ;  /* 0x000000ffff3e7224 */ /* 0x000fe200078e00d3 */
[----:B------:R-:W-:Y:S01]  /*8bd0*/  MOV R60, 0x8c20 ;  /* 0x00008c20003c7802 */ /* 0x000fe20000000f00 */
[----:B------:R-:W-:-:S02]  /*8be0*/  IMAD.MOV.U32 R63, RZ, RZ, 0x10 ;  /* 0x00000010ff3f7424 */ /* 0x000fc400078e00ff */
[----:B------:R-:W-:Y:S02]  /*8bf0*/  IMAD.MOV.U32 R64, RZ, RZ, 0x1f ;  /* 0x0000001fff407424 */ /* 0x000fe400078e00ff */
[----:B------:R-:W-:Y:S02]  /*8c00*/  IMAD.MOV.U32 R65, RZ, RZ, -0x1 ;  /* 0xffffffffff417424 */ /* 0x000fe400078e00ff */
[----:B--2---:R-:W-:Y:S05]  /*8c10*/  CALL.REL.NOINC `($__internal_415_$__cuda_sm70_shflsync_bfly_p) ;  /* 0x0000011000007944 */ /* 0x004fea0003c00000 */
[----:B-1----:R-:W-:Y:S01]  /*8c20*/  IMAD.MOV.U32 R0, RZ, RZ, R62 ;  /* 0x000000ffff007224 */ /* 0x002fe200078e003e */
[----:B0-----:R-:W-:Y:S05]  /*8c30*/  BRA `(.L_x_22202) ;  /* 0xffffc36000007947 */ /* 0x001fea000383ffff */
.L_x_22165:
[----:B------:R-:W-:Y:S01]  /*8c40*/  IMAD.MOV.U32 R62, RZ, RZ, R211 ;  /* 0x000000ffff3e7224 */ /* 0x000fe200078e00d3 */
[----:B------:R-:W-:Y:S01]  /*8c50*/  MOV R60, 0x8ca0 ;  /* 0x00008ca0003c7802 */ /* 0x000fe20000000f00 */
[----:B------:R-:W-:Y:S02]  /*8c60*/  IMAD.MOV.U32 R63, RZ, RZ, 0x8 ;  /* 0x00000008ff3f7424 */ /* 0x000fe400078e00ff */
[----:B------:R-:W-:Y:S02]  /*8c70*/  IMAD.MOV.U32 R64, RZ, RZ, 0x1f ;  /* 0x0000001fff407424 */ /* 0x000fe400078e00ff */
[----:B------:R-:W-:Y:S02]  /*8c80*/  IMAD.MOV.U32 R65, RZ, RZ, -0x1 ;  /* 0xffffffffff417424 */ /* 0x000fe400078e00ff */
[----:B--2---:R-:W-:Y:S05]  /*8c90*/  CALL.REL.NOINC `($__internal_415_$__cuda_sm70_shflsync_bfly_p) ;  /* 0x0000009000007944 */ /* 0x004fea0003c00000 */
[----:B-1----:R-:W-:Y:S01]  /*8ca0*/  FMNMX.FTZ R0, R211, R62, !PT ;  /* 0x0000003ed3007209 */ /* 0x002fe20007810000 */
[----:B0-----:R-:W-:Y:S01]  /*8cb0*/  IMAD.MOV.U32 R63, RZ, RZ, 0x4 ;  /* 0x00000004ff3f7424 */ /* 0x001fe200078e00ff */
[----:B------:R-:W-:Y:S01]  /*8cc0*/  MOV R60, 0x8d10 ;  /* 0x00008d10003c7802 */ /* 0x000fe20000000f00 */
[----:B------:R-:W-:-:S02]  /*8cd0*/  IMAD.MOV.U32 R64, RZ, RZ, 0x1f ;  /* 0x0000001fff407424 */ /* 0x000fc400078e00ff */
[----:B------:R-:W-:Y:S02]  /*8ce0*/  IMAD.MOV.U32 R65, RZ, RZ, -0x1 ;  /* 0xffffffffff417424 */ /* 0x000fe400078e00ff */
[----:B------:R-:W-:Y:S02]  /*8cf0*/  IMAD.MOV.U32 R62, RZ, RZ, R0 ;  /* 0x000000ffff3e7224 */ /* 0x000fe400078e0000 */
[----:B------:R-:W-:Y:S05]  /*8d00*/  CALL.REL.NOINC `($__internal_415_$__cuda_sm70_shflsync_bfly_p) ;  /* 0x0000002000007944 */ /* 0x000fea0003c00000 */
[----:B-1----:R-:W-:Y:S01]  /*8d10*/  IMAD.MOV.U32 R3, RZ, RZ, R62 ;  /* 0x000000ffff037224 */ /* 0x002fe200078e003e */
[----:B0-----:R-:W-:Y:S05]  /*8d20*/  BRA `(.L_x_22203) ;  /* 0xffffc2c000007947 */ /* 0x001fea000383ffff */
        .weak           $__internal_415_$__cuda_sm70_shflsync_bfly_p
        .type           $__internal_415_$__cuda_sm70_shflsync_bfly_p,@function
        .size           $__internal_415_$__cuda_sm70_shflsync_bfly_p,(.L_x_23582 - $__internal_415_$__cuda_sm70_shflsync_bfly_p)
$__internal_415_$__cuda_sm70_shflsync_bfly_p:
[----:B------:R-:W-:Y:S01]  /*8d30*/  IMAD.MOV.U32 R61, RZ, RZ, 0x0 ;  /* 0x00000000ff3d7424 */ /* 0x000fe200078e00ff */
[----:B------:R-:W-:Y:S04]  /*8d40*/  WARPSYNC R65 ;  /* 0x0000004100007348 */ /* 0x000fe80003800000 */
[----:B------:R0:W1:Y:S01]  /*8d50*/  SHFL.BFLY PT, R62, R62, R63, R64 ;  /* 0x0c00003f3e3e7389 */ /* 0x00006200000e0040 */
[----:B------:R-:W-:Y:S05]  /*8d60*/  RET.REL.NODEC R60 `(_ZN4vllm25paged_attention_v1_kernelIffLi192ELi8ELi128ELNS_18Fp8KVCacheDataTypeE0ELb0EEEvPT_PKS2_PKT0_S8_ifPKiSA_iPKfiiiSC_SC_iiiii) ;  /* 0xffff72903c007950 */ /* 0x000fea0003c3ffff */
.L_x_22204:
        /* <DEDUP_REMOVED lines=9> */
.L_x_23582:


//--------------------- .text._ZN4vllm25paged_attention_v1_kernelIffLi128ELi8ELi128ELNS_18Fp8KVCacheDataTypeE0ELb0EEEvPT_PKS2_PKT0_S8_ifPKiSA_iPKfiiiSC_SC_iiiii --------------------------
	.section	.text._ZN4vllm25paged_attention_v1_kernelIffLi128ELi8ELi128ELNS_18Fp8KVCacheDataTypeE0ELb0EEEvPT_PKS2_PKT0_S8_ifPKiSA_iPKfiiiSC_SC_iiiii,"ax",@progbits
	.sectioninfo	@"SHI_REGISTERS=168"
	.align	128
        .global         _ZN4vllm25paged_attention_v1_kernelIffLi128ELi8ELi128ELNS_18Fp8KVCacheDataTypeE0ELb0EEEvPT_PKS2_PKT0_S8_ifPKiSA_iPKfiiiSC_SC_iiiii
        .type           _ZN4vllm25paged_attention_v1_kernelIffLi128ELi8ELi128ELNS_18Fp8KVCacheDataTypeE0ELb0EEEvPT_PKS2_PKT0_S8_ifPKiSA_iPKfiiiSC_SC_iiiii,@function
        .size           _ZN4vllm25paged_attention_v1_kernelIffLi128ELi8ELi128ELNS_18Fp8KVCacheDataTypeE0ELb0EEEvPT_PKS2_PKT0_S8_ifPKiSA_iPKfiiiSC_SC_iiiii,(.L_x_23583 - _ZN4vllm25paged_attention_v1_kernelIffLi128ELi8ELi128ELNS_18Fp8KVCacheDataTypeE0ELb0EEEvPT_PKS2_PKT0_S8_ifPKiSA_iPKfiiiSC_SC_iiiii)
        .other          _ZN4vllm25paged_attention_v1_kernelIffLi128ELi8ELi128ELNS_18Fp8KVCacheDataTypeE0ELb0EEEvPT_PKS2_PKT0_S8_ifPKiSA_iPKfiiiSC_SC_iiiii,@"STO_CUDA_ENTRY STV_DEFAULT"
_ZN4vllm25paged_attention_v1_kernelIffLi128ELi8ELi128ELNS_18Fp8KVCacheDataTypeE0ELb0EEEvPT_PKS2_PKT0_S8_ifPKiSA_iPKfiiiSC_SC_iiiii:
.text._ZN4vllm25paged_attention_v1_kernelIffLi128ELi8ELi128ELNS_18Fp8KVCacheDataTypeE0ELb0EEEvPT_PKS2_PKT0_S8_ifPKiSA_iPKfiiiSC_SC_iiiii:
        /* <DEDUP_REMOVED lines=93> */
[C---:B------:R-:W-:Y:S02]  /*05d0*/  IMAD.IADD R7, R143.reuse, 0x1, R10 ;  /* 0x000000018f077824 */ /* 0x040fe400078e020a */
[----:B------:R-:W-:Y:S02]  /*05e0*/  IMAD.MOV.U32 R9, RZ, RZ, R140 ;  /* 0x000000ffff097224 */ /* 0x000fe400078e008c */
[----:B------:R-:W-:Y:S01]  /*05f0*/  IMAD R10, R143, 0x80, R10 ;  /* 0x000000808f0a7824 */ /* 0x000fe200078e020a */
[----:B------:R-:W-:Y:S02]  /*0600*/  IADD3 R14, P0, P2, R7, R0, R5 ;  /* 0x00000000070e7210 */ /* 0x000fe40007a1e005 */
[----:B------:R-:W-:-:S02]  /*0610*/  SHF.R.S32.HI R7, RZ, 0x1f, R7 ;  /* 0x0000001fff077819 */ /* 0x000fc40000011407 */
[----:B------:R-:W-:Y:S02]  /*0620*/  LEA R13, P3, R14, c[0x0][0x168], 0x2 ;  /* 0x00005a000e0d7a11 */ /* 0x000fe400078610ff */
[----:B------:R-:W-:-:S04]  /*0630*/  IADD3.X R7, R7, R11, R12, P0, P2 ;  /* 0x0000000b07077210 */ /* 0x000fc800007e440c */
[----:B------:R-:W-:-:S05]  /*0640*/  LEA.HI.X R14, R14, c[0x0][0x16c], R7, 0x2, P3 ;  /* 0x00005b000e0e7a11 */ /* 0x000fca00018f1407 */
.L_x_22209:
        /* <DEDUP_REMOVED lines=11> */
.L_x_22208:
[----:B------:R-:W-:Y:S05]  /*0700*/  BSYNC B1 ;  /* 0x0000000000017941 */ /* 0x000fea0003800000 */
.L_x_22207:
        /* <DEDUP_REMOVED lines=10> */
.L_x_22210:
        /* <DEDUP_REMOVED lines=17> */
.L_x_22206:
[----:B------:R-:W-:Y:S05]  /*08c0*/  BSYNC B0 ;  /* 0x0000000000007941 */ /* 0x000fea0003800000 */
.L_x_22205:
        /* <DEDUP_REMOVED lines=24> */
[----:B------:R-:W-:-:S02]  /*0a50*/  SHF.R.S32.HI R27, RZ, 0x1f, R130 ;  /* 0x0000001fff1b7819 */ /* 0x000fc40000011482 */
[C---:B------:R-:W-:Y:S01]  /*0a60*/  IADD3 R124, R143.reuse, 0x20, RZ ;  /* 0x000000208f7c7810 */ /* 0x040fe20007ffe0ff */
[----:B------:R-:W-:Y:S01]  /*0a70*/  IMAD.IADD R138, R138, 0x1, -R5 ;  /* 0x000000018a8a7824 */ /* 0x000fe200078e0a05 */
[----:B------:R-:W-:Y:S02]  /*0a80*/  LOP3.LUT R5, R26, 0xfffffffc, RZ, 0xc0, !PT ;  /* 0xfffffffc1a057812 */ /* 0x000fe400078ec0ff */
[----:B------:R-:W-:Y:S02]  /*0a90*/  IADD3 R136, R143, 0x8, RZ ;  /* 0x000000088f887810 */ /* 0x000fe40007ffe0ff */
[----:B------:R-:W-:Y:S01]  /*0aa0*/  LEA.HI R27, R27, R130, RZ, 0x2 ;  /* 0x000000821b1b7211 */ /* 0x000fe200078f10ff */
[----:B------:R-:W-:Y:S01]  /*0ab0*/  IMAD.IADD R132, R132, 0x1, -R5 ;  /* 0x0000000184847824 */ /* 0x000fe200078e0a05 */
[----:B------:R-:W-:Y:S02]  /*0ac0*/  SHF.R.S32.HI R5, RZ, 0x1f, R128 ;  /* 0x0000001fff057819 */ /* 0x000fe40000011480 */
[----:B------:R-:W-:Y:S01]  /*0ad0*/  SHF.R.S32.HI R11, RZ, 0x1f, R124 ;  /* 0x0000001fff0b7819 */ /* 0x000fe2000001147c */
[----:B------:R-:W-:Y:S01]  /*0ae0*/  IMAD.SHL.U32 R129, R27, 0x8, RZ ;  /* 0x000000081b817824 */ /* 0x000fe200078e00ff */
[----:B------:R-:W-:-:S02]  /*0af0*/  LEA.HI R28, R5, R128, RZ, 0x2 ;  /* 0x00000080051c7211 */ /* 0x000fc400078f10ff */
[----:B------:R-:W-:Y:S02]  /*0b00*/  SHF.R.S32.HI R23, RZ, 0x1f, R136 ;  /* 0x0000001fff177819 */ /* 0x000fe40000011488 */
[----:B------:R-:W-:Y:S01]  /*0b10*/  LOP3.LUT R5, R27, 0xfffffffc, RZ, 0xc0, !PT ;  /* 0xfffffffc1b057812 */ /* 0x000fe200078ec0ff */
[----:B------:R-:W-:Y:S01]  /*0b20*/  IMAD.SHL.U32 R127, R28, 0x8, RZ ;  /* 0x000000081c7f7824 */ /* 0x000fe200078e00ff */
[----:B------:R-:W-:Y:S02]  /*0b30*/  IADD3 R134, R143, 0xc, RZ ;  /* 0x0000000c8f867810 */ /* 0x000fe40007ffe0ff */
[----:B------:R-:W-:Y:S01]  /*0b40*/  LEA.HI R30, R11, R124, RZ, 0x2 ;  /* 0x0000007c0b1e7211 */ /* 0x000fe200078f10ff */
[----:B------:R-:W-:Y:S01]  /*0b50*/  IMAD.IADD R130, R130, 0x1, -R5 ;  /* 0x0000000182827824 */ /* 0x000fe200078e0a05 */
[----:B------:R-:W-:Y:S02]  /*0b60*/  LEA.HI R23, R23, R136, RZ, 0x2 ;  /* 0x0000008817177211 */ /* 0x000fe400078f10ff */
[----:B------:R-:W-:Y:S01]  /*0b70*/  SHF.R.S32.HI R25, RZ, 0x1f, R134 ;  /* 0x0000001fff197819 */ /* 0x000fe20000011486 */
[C---:B------:R-:W-:Y:S01]  /*0b80*/  IMAD.SHL.U32 R123, R30.reuse, 0x8, RZ ;  /* 0x000000081e7b7824 */ /* 0x040fe200078e00ff */
[----:B------:R-:W-:Y:S01]  /*0b90*/  LOP3.LUT R5, R30, 0xfffffffc, RZ, 0xc0, !PT ;  /* 0xfffffffc1e057812 */ /* 0x000fe200078ec0ff */
[----:B------:R-:W-:Y:S01]  /*0ba0*/  IMAD.SHL.U32 R135, R23, 0x8, RZ ;  /* 0x0000000817877824 */ /* 0x000fe200078e00ff */
[----:B------:R-:W-:-:S02]  /*0bb0*/  IADD3 R126, R143, 0x1c, RZ ;  /* 0x0000001c8f7e7810 */ /* 0x000fc40007ffe0ff */
[----:B------:R-:W-:Y:S01]  /*0bc0*/  LOP3.LUT R7, R23, 0xfffffffc, RZ, 0xc0, !PT ;  /* 0xfffffffc17077812 */ /* 0x000fe200078ec0ff */
[----:B------:R-:W-:Y:S01]  /*0bd0*/  IMAD.IADD R124, R124, 0x1, -R5 ;  /* 0x000000017c7c7824 */ /* 0x000fe200078e0a05 */
[----:B------:R-:W-:Y:S02]  /*0be0*/  IADD3 R122, R143, 0x24, RZ ;  /* 0x000000248f7a7810 */ /* 0x000fe40007ffe0ff */
[----:B------:R-:W-:Y:S01]  /*0bf0*/  LEA.HI R25, R25, R134, RZ, 0x2 ;  /* 0x0000008619197211 */ /* 0x000fe200078f10ff */
[----:B------:R-:W-:Y:S01]  /*0c00*/  IMAD.IADD R136, R136, 0x1, -R7 ;  /* 0x0000000188887824 */ /* 0x000fe200078e0a07 */
[----:B------:R-:W-:Y:S02]  /*0c10*/  SHF.R.S32.HI R29, RZ, 0x1f, R126 ;  /* 0x0000001fff1d7819 */ /* 0x000fe4000001147e */
[----:B------:R-:W-:Y:S01]  /*0c20*/  SHF.R.S32.HI R5, RZ, 0x1f, R122 ;  /* 0x0000001fff057819 */ /* 0x000fe2000001147a */
[C---:B------:R-:W-:Y:S01]  /*0c30*/  IMAD.SHL.U32 R133, R25.reuse, 0x8, RZ ;  /* 0x0000000819857824 */ /* 0x040fe200078e00ff */
[----:B------:R-:W-:-:S02]  /*0c40*/  LOP3.LUT R9, R25, 0xfffffffc, RZ, 0xc0, !PT ;  /* 0xfffffffc19097812 */ /* 0x000fc400078ec0ff */
[----:B------:R-:W-:Y:S02]  /*0c50*/  LOP3.LUT R7, R28, 0xfffffffc, RZ, 0xc0, !PT ;  /* 0xfffffffc1c077812 */ /* 0x000fe400078ec0ff */
[----:B------:R-:W-:Y:S01]  /*0c60*/  IADD3 R116, R143, 0x30, RZ ;  /* 0x000000308f747810 */ /* 0x000fe20007ffe0ff */
[----:B------:R-:W-:Y:S01]  /*0c70*/  IMAD.IADD R134, R134, 0x1, -R9 ;  /* 0x0000000186867824 */ /* 0x000fe200078e0a09 */
[----:B------:R-:W-:Y:S01]  /*0c80*/  LEA.HI R29, R29, R126, RZ, 0x2 ;  /* 0x0000007e1d1d7211 */ /* 0x000fe200078f10ff */
[----:B------:R-:W-:Y:S01]  /*0c90*/  IMAD.IADD R128, R128, 0x1, -R7 ;  /* 0x0000000180807824 */ /* 0x000fe200078e0a07 */
[----:B------:R-:W-:Y:S02]  /*0ca0*/  IADD3 R120, R143, 0x28, RZ ;  /* 0x000000288f787810 */ /* 0x000fe40007ffe0ff */
[----:B------:R-:W-:Y:S01]  /*0cb0*/  LEA.HI R31, R5, R122, RZ, 0x2 ;  /* 0x0000007a051f7211 */ /* 0x000fe200078f10ff */
[----:B------:R-:W-:Y:S01]  /*0cc0*/  IMAD.SHL.U32 R125, R29, 0x8, RZ ;  /* 0x000000081d7d7824 */ /* 0x000fe200078e00ff */
[----:B------:R-:W-:-:S02]  /*0cd0*/  SHF.R.S32.HI R11, RZ, 0x1f, R116 ;  /* 0x0000001fff0b7819 */ /* 0x000fc40000011474 */
[----:B------:R-:W-:Y:S01]  /*0ce0*/  LOP3.LUT R9, R29, 0xfffffffc, RZ, 0xc0, !PT ;  /* 0xfffffffc1d097812 */ /* 0x000fe200078ec0ff */
[C---:B------:R-:W-:Y:S01]  /*0cf0*/  IMAD.SHL.U32 R121, R31.reuse, 0x8, RZ ;  /* 0x000000081f797824 */ /* 0x040fe200078e00ff */
[----:B------:R-:W-:Y:S02]  /*0d00*/  SHF.R.S32.HI R7, RZ, 0x1f, R120 ;  /* 0x0000001fff077819 */ /* 0x000fe40000011478 */
[----:B------:R-:W-:Y:S01]  /*0d10*/  LOP3.LUT R5, R31, 0xfffffffc, RZ, 0xc0, !PT ;  /* 0xfffffffc1f057812 */ /* 0x000fe200078ec0ff */
[----:B------:R-:W-:Y:S01]  /*0d20*/  IMAD.IADD R126, R126, 0x1, -R9 ;  /* 0x000000017e7e7824 */ /* 0x000fe200078e0a09 */
[----:B------:R-:W-:Y:S02]  /*0d30*/  IADD3 R118, R143, 0x2c, RZ ;  /* 0x0000002c8f767810 */ /* 0x000fe40007ffe0ff */
[----:B------:R-:W-:Y:S01]  /*0d40*/  LEA.HI R34, R11, R116, RZ, 0x2 ;  /* 0x000000740b227211 */ /* 0x000fe200078f10ff */
[----:B------:R-:W-:Y:S01]  /*0d50*/  IMAD.IADD R122, R122, 0x1, -R5 ;  /* 0x000000017a7a7824 */ /* 0x000fe200078e0a05 */
[----:B------:R-:W-:-:S02]  /*0d60*/  LEA.HI R32, R7, R120, RZ, 0x2 ;  /* 0x0000007807207211 */ /* 0x000fc400078f10ff */
[----:B------:R-:W-:Y:S01]  /*0d70*/  SHF.R.S32.HI R9, RZ, 0x1f, R118 ;  /* 0x0000001fff097819 */ /* 0x000fe20000011476 */
[C---:B------:R-:W-:Y:S01]  /*0d80*/  IMAD.SHL.U32 R115, R34.reuse, 0x8, RZ ;  /* 0x0000000822737824 */ /* 0x040fe200078e00ff */
[----:B------:R-:W-:Y:S01]  /*0d90*/  LOP3.LUT R5, R34, 0xfffffffc, RZ, 0xc0, !PT ;  /* 0xfffffffc22057812 */ /* 0x000fe200078ec0ff */
[C---:B------:R-:W-:Y:S01]  /*0da0*/  IMAD.SHL.U32 R119, R32.reuse, 0x8, RZ ;  /* 0x0000000820777824 */ /* 0x040fe200078e00ff */
[----:B------:R-:W-:Y:S02]  /*0db0*/  LOP3.LUT R7, R32, 0xfffffffc, RZ, 0xc0, !PT ;  /* 0xfffffffc20077812 */ /* 0x000fe400078ec0ff */
[----:B------:R-:W-:Y:S01]  /*0dc0*/  IADD3 R114, R143, 0x34, RZ ;  /* 0x000000348f727810 */ /* 0x000fe20007ffe0ff */
[----:B------:R-:W-:Y:S01]  /*0dd0*/  IMAD.IADD R116, R116, 0x1, -R5 ;  /* 0x0000000174747824 */ /* 0x000fe200078e0a05 */
[----:B------:R-:W-:Y:S01]  /*0de0*/  LEA.HI R33, R9, R118, RZ, 0x2 ;  /* 0x0000007609217211 */ /* 0x000fe200078f10ff */
[----:B------:R-:W-:Y:S01]  /*0df0*/  IMAD.IADD R120, R120, 0x1, -R7 ;  /* 0x0000000178787824 */ /* 0x000fe200078e0a07 */
[----:B------:R-:W-:-:S02]  /*0e00*/  IADD3 R112, R143, 0x38, RZ ;  /* 0x000000388f707810 */ /* 0x000fc40007ffe0ff */
[----:B------:R-:W-:Y:S01]  /*0e10*/  SHF.R.S32.HI R5, RZ, 0x1f, R114 ;  /* 0x0000001fff057819 */ /* 0x000fe20000011472 */
[C---:B------:R-:W-:Y:S01]  /*0e20*/  IMAD.SHL.U32 R117, R33.reuse, 0x8, RZ ;  /* 0x0000000821757824 */ /* 0x040fe200078e00ff */
[----:B------:R-:W-:Y:S02]  /*0e30*/  LOP3.LUT R9, R33, 0xfffffffc, RZ, 0xc0, !PT ;  /* 0xfffffffc21097812 */ /* 0x000fe400078ec0ff */
[----:B------:R-:W-:Y:S02]  /*0e40*/  SHF.R.S32.HI R7, RZ, 0x1f, R112 ;  /* 0x0000001fff077819 */ /* 0x000fe40000011470 */
[C---:B------:R-:W-:Y:S01]  /*0e50*/  IADD3 R6, R143.reuse, 0x40, RZ ;  /* 0x000000408f067810 */ /* 0x040fe20007ffe0ff */
[----:B------:R-:W-:Y:S01]  /*0e60*/  IMAD.IADD R118, R118, 0x1, -R9 ;  /* 0x0000000176767824 */ /* 0x000fe200078e0a09 */
[----:B------:R-:W-:Y:S02]  /*0e70*/  IADD3 R110, R143, 0x3c, RZ ;  /* 0x0000003c8f6e7810 */ /* 0x000fe40007ffe0ff */
[----:B------:R-:W-:-:S02]  /*0e80*/  LEA.HI R35, R5, R114, RZ, 0x2 ;  /* 0x0000007205237211 */ /* 0x000fc400078f10ff */
[----:B------:R-:W-:Y:S02]  /*0e90*/  LEA.HI R36, R7, R112, RZ, 0x2 ;  /* 0x0000007007247211 */ /* 0x000fe400078f10ff */
[----:B------:R-:W-:Y:S01]  /*0ea0*/  SHF.R.S32.HI R11, RZ, 0x1f, R6 ;  /* 0x0000001fff0b7819 */ /* 0x000fe20000011406 */
[C---:B------:R-:W-:Y:S01]  /*0eb0*/  IMAD.SHL.U32 R113, R35.reuse, 0x8, RZ ;  /* 0x0000000823717824 */ /* 0x040fe200078e00ff */
[----:B------:R-:W-:Y:S01]  /*0ec0*/  SHF.R.S32.HI R9, RZ, 0x1f, R110 ;  /* 0x0000001fff097819 */ /* 0x000fe2000001146e */
[C---:B------:R-:W-:Y:S01]  /*0ed0*/  IMAD.SHL.U32 R111, R36.reuse, 0x8, RZ ;  /* 0x00000008246f7824 */ /* 0x040fe200078e00ff */
[----:B------:R-:W-:Y:S02]  /*0ee0*/  LOP3.LUT R5, R35, 0xfffffffc, RZ, 0xc0, !PT ;  /* 0xfffffffc23057812 */ /* 0x000fe400078ec0ff */
[----:B------:R-:W-:Y:S02]  /*0ef0*/  LOP3.LUT R7, R36, 0xfffffffc, RZ, 0xc0, !PT ;  /* 0xfffffffc24077812 */ /* 0x000fe400078ec0ff */
[----:B------:R-:W-:Y:S01]  /*0f00*/  LEA.HI R38, R11, R6, RZ, 0x2 ;  /* 0x000000060b267211 */ /* 0x000fe200078f10ff */
[----:B------:R-:W-:Y:S01]  /*0f10*/  IMAD.IADD R114, R114, 0x1, -R5 ;  /* 0x0000000172727824 */ /* 0x000fe200078e0a05 */
[----:B------:R-:W-:Y:S01]  /*0f20*/  LEA.HI R37, R9, R110, RZ, 0x2 ;  /* 0x0000006e09257211 */ /* 0x000fe200078f10ff */
[----:B------:R-:W-:Y:S01]  /*0f30*/  IMAD.IADD R112, R112, 0x1, -R7 ;  /* 0x0000000170707824 */ /* 0x000fe200078e0a07 */
[C---:B------:R-:W-:Y:S01]  /*0f40*/  LOP3.LUT R5, R38.reuse, 0xfffffffc, RZ, 0xc0, !PT ;  /* 0xfffffffc26057812 */ /* 0x040fe200078ec0ff */
[----:B------:R-:W-:Y:S01]  /*0f50*/  IMAD.SHL.U32 R24, R38, 0x8, RZ ;  /* 0x0000000826187824 */ /* 0x000fe200078e00ff */
[C---:B------:R-:W-:Y:S01]  /*0f60*/  LOP3.LUT R9, R37.reuse, 0xfffffffc, RZ, 0xc0, !PT ;  /* 0xfffffffc25097812 */ /* 0x040fe200078ec0ff */
[----:B------:R-:W-:Y:S01]  /*0f70*/  IMAD.SHL.U32 R23, R37, 0x8, RZ ;  /* 0x0000000825177824 */ /* 0x000fe200078e00ff */
[C---:B------:R-:W-:Y:S01]  /*0f80*/  IADD3 R7, R143.reuse, 0x44, RZ ;  /* 0x000000448f077810 */ /* 0x040fe20007ffe0ff */
[----:B------:R-:W-:Y:S01]  /*0f90*/  IMAD.IADD R5, R6, 0x1, -R5 ;  /* 0x0000000106057824 */ /* 0x000fe200078e0a05 */
[C---:B------:R-:W-:Y:S01]  /*0fa0*/  IADD3 R8, R143.reuse, 0x48, RZ ;  /* 0x000000488f087810 */ /* 0x040fe20007ffe0ff */
[----:B------:R-:W-:Y:S01]  /*0fb0*/  IMAD.IADD R110, R110, 0x1, -R9 ;  /* 0x000000016e6e7824 */ /* 0x000fe200078e0a09 */
[----:B------:R-:W-:-:S02]  /*0fc0*/  IADD3 R10, R143, 0x4c, RZ ;  /* 0x0000004c8f0a7810 */ /* 0x000fc40007ffe0ff */
[----:B------:R-:W-:Y:S02]  /*0fd0*/  SHF.R.S32.HI R6, RZ, 0x1f, R7 ;  /* 0x0000001fff067819 */ /* 0x000fe40000011407 */
[----:B------:R-:W-:Y:S02]  /*0fe0*/  SHF.R.S32.HI R9, RZ, 0x1f, R8 ;  /* 0x0000001fff097819 */ /* 0x000fe40000011408 */
[----:B------:R-:W-:Y:S02]  /*0ff0*/  SHF.R.S32.HI R11, RZ, 0x1f, R10 ;  /* 0x0000001fff0b7819 */ /* 0x000fe4000001140a */
[----:B------:R-:W-:Y:S02]  /*1000*/  IADD3 R12, R143, 0x50, RZ ;  /* 0x000000508f0c7810 */ /* 0x000fe40007ffe0ff */
[----:B------:R-:W-:Y:S02]  /*1010*/  LEA.HI R39, R6, R7, RZ, 0x2 ;  /* 0x0000000706277211 */ /* 0x000fe400078f10ff */
[----:B------:R-:W-:-:S02]  /*1020*/  LEA.HI R40, R9, R8, RZ, 0x2 ;  /* 0x0000000809287211 */ /* 0x000fc400078f10ff */
[----:B------:R-:W-:Y:S01]  /*1030*/  LEA.HI R41, R11, R10, RZ, 0x2 ;  /* 0x0000000a0b297211 */ /* 0x000fe200078f10ff */
[C---:B------:R-:W-:Y:S01]  /*1040*/  IMAD.SHL.U32 R25, R39.reuse, 0x8, RZ ;  /* 0x0000000827197824 */ /* 0x040fe200078e00ff */
[----:B------:R-:W-:Y:S01]  /*1050*/  SHF.R.S32.HI R13, RZ, 0x1f, R12 ;  /* 0x0000001fff0d7819 */ /* 0x000fe2000001140c */
[C---:B------:R-:W-:Y:S01]  /*1060*/  IMAD.SHL.U32 R26, R40.reuse, 0x8, RZ ;  /* 0x00000008281a7824 */ /* 0x040fe200078e00ff */
[----:B------:R-:W-:Y:S01]  /*1070*/  LOP3.LUT R6, R39, 0xfffffffc, RZ, 0xc0, !PT ;  /* 0xfffffffc27067812 */ /* 0x000fe200078ec0ff */
[C---:B------:R-:W-:Y:S01]  /*1080*/  IMAD.SHL.U32 R27, R41.reuse, 0x8, RZ ;  /* 0x00000008291b7824 */ /* 0x040fe200078e00ff */
[----:B------:R-:W-:Y:S02]  /*1090*/  LOP3.LUT R9, R40, 0xfffffffc, RZ, 0xc0, !PT ;  /* 0xfffffffc28097812 */ /* 0x000fe400078ec0ff */
[----:B------:R-:W-:Y:S01]  /*10a0*/  LOP3.LUT R11, R41, 0xfffffffc, RZ, 0xc0, !PT ;  /* 0xfffffffc290b7812 */ /* 0x000fe200078ec0ff */
[----:B------:R-:W-:Y:S01]  /*10b0*/  IMAD.IADD R6, R7, 0x1, -R6 ;  /* 0x0000000107067824 */ /* 0x000fe200078e0a06 */
[----:B------:R-:W-:Y:S01]  /*10c0*/  LEA.HI R42, R13, R12, RZ, 0x2 ;  /* 0x0000000c0d2a7211 */ /* 0x000fe200078f10ff */
[----:B------:R-:W-:Y:S01]  /*10d0*/  IMAD.IADD R7, R8, 0x1, -R9 ;  /* 0x0000000108077824 */ /* 0x000fe200078e0a09 */
[C---:B------:R-:W-:Y:S01]  /*10e0*/  IADD3 R13, R143.reuse, 0x58, RZ ;  /* 0x000000588f0d7810 */ /* 0x040fe20007ffe0ff */
        /* <DEDUP_REMOVED lines=28> */
[----:B------:R-:W-:Y:S01]  /*12b0*/  IADD3 R18, R143, 0x6c, RZ ;  /* 0x0000006c8f127810 */ /* 0x000fe20007ffe0ff */
[----:B------:R-:W-:Y:S01]  /*12c0*/  IMAD.IADD R13, R16, 0x1, -R13 ;  /* 0x00000001100d7824 */ /* 0x000fe200078e0a0d */
[----:B------:R-:W-:Y:S02]  /*12d0*/  SHF.R.S32.HI R15, RZ, 0x1f, R14 ;  /* 0x0000001fff0f7819 */ /* 0x000fe4000001140e */
[----:B------:R-:W-:Y:S02]  /*12e0*/  SHF.R.S32.HI R16, RZ, 0x1f, R17 ;  /* 0x0000001fff107819 */ /* 0x000fe40000011411 */
[----:B------:R-:W-:Y:S02]  /*12f0*/  SHF.R.S32.HI R19, RZ, 0x1f, R18 ;  /* 0x0000001fff137819 */ /* 0x000fe40000011412 */
[----:B------:R-:W-:Y:S02]  /*1300*/  LEA.HI R47, R15, R14, RZ, 0x2 ;  /* 0x0000000e0f2f7211 */ /* 0x000fe400078f10ff */
[----:B------:R-:W-:-:S02]  /*1310*/  LEA.HI R48, R16, R17, RZ, 0x2 ;  /* 0x0000001110307211 */ /* 0x000fc400078f10ff */
[----:B------:R-:W-:Y:S01]  /*1320*/  IADD3 R20, R143, 0x70, RZ ;  /* 0x000000708f147810 */ /* 0x000fe20007ffe0ff */
[----:B------:R-:W-:Y:S01]  /*1330*/  IMAD.SHL.U32 R33, R47, 0x8, RZ ;  /* 0x000000082f217824 */ /* 0x000fe200078e00ff */
[----:B------:R-:W-:Y:S01]  /*1340*/  LEA.HI R49, R19, R18, RZ, 0x2 ;  /* 0x0000001213317211 */ /* 0x000fe200078f10ff */
[C---:B------:R-:W-:Y:S01]  /*1350*/  IMAD.SHL.U32 R34, R48.reuse, 0x8, RZ ;  /* 0x0000000830227824 */ /* 0x040fe200078e00ff */
[----:B------:R-:W-:Y:S02]  /*1360*/  LOP3.LUT R15, R47, 0xfffffffc, RZ, 0xc0, !PT ;  /* 0xfffffffc2f0f7812 */ /* 0x000fe400078ec0ff */
[----:B------:R-:W-:Y:S01]  /*1370*/  LOP3.LUT R16, R48, 0xfffffffc, RZ, 0xc0, !PT ;  /* 0xfffffffc30107812 */ /* 0x000fe200078ec0ff */
[C---:B------:R-:W-:Y:S01]  /*1380*/  IMAD.SHL.U32 R35, R49.reuse, 0x8, RZ ;  /* 0x0000000831237824 */ /* 0x040fe200078e00ff */
[----:B------:R-:W-:Y:S01]  /*1390*/  SHF.R.S32.HI R21, RZ, 0x1f, R20 ;  /* 0x0000001fff157819 */ /* 0x000fe20000011414 */
[----:B------:R-:W-:Y:S01]  /*13a0*/  IMAD.IADD R14, R14, 0x1, -R15 ;  /* 0x000000010e0e7824 */ /* 0x000fe200078e0a0f */
[----:B------:R-:W-:Y:S01]  /*13b0*/  LOP3.LUT R19, R49, 0xfffffffc, RZ, 0xc0, !PT ;  /* 0xfffffffc31137812 */ /* 0x000fe200078ec0ff */
[----:B------:R-:W-:Y:S01]  /*13c0*/  IMAD.IADD R15, R17, 0x1, -R16 ;  /* 0x00000001110f7824 */ /* 0x000fe200078e0a10 */
[----:B------:R-:W-:Y:S01]  /*13d0*/  LEA.HI R50, R21, R20, RZ, 0x2 ;  /* 0x0000001415327211 */ /* 0x000fe200078f10ff */
[----:B------:R-:W-:Y:S01]  /*13e0*/  IMAD R21, R3, c[0x0][0x1b0], RZ ;  /* 0x00006c0003157a24 */ /* 0x000fe200078e02ff */
[C---:B------:R-:W-:Y:S01]  /*13f0*/  IADD3 R22, R143.reuse, 0x78, RZ ;  /* 0x000000788f167810 */ /* 0x040fe20007ffe0ff */
[----:B------:R-:W-:Y:S01]  /*1400*/  IMAD.IADD R16, R18, 0x1, -R19 ;  /* 0x0000000112107824 */ /* 0x000fe200078e0a13 */
[C---:B------:R-:W-:Y:S01]  /*1410*/  IADD3 R18, R143.reuse, 0x74, RZ ;  /* 0x000000748f127810 */ /* 0x040fe20007ffe0ff */
[----:B------:R-:W-:Y:S01]  /*1420*/  IMAD.SHL.U32 R36, R50, 0x8, RZ ;  /* 0x0000000832247824 */ /* 0x000fe200078e00ff */
[----:B------:R-:W-:-:S02]  /*1430*/  IADD3 R52, R143, 0x7c, RZ ;  /* 0x0000007c8f347810 */ /* 0x000fc40007ffe0ff */
[----:B------:R-:W-:Y:S02]  /*1440*/  SHF.R.S32.HI R56, RZ, 0x1f, R150 ;  /* 0x0000001fff387819 */ /* 0x000fe40000011496 */
[----:B------:R-:W-:Y:S02]  /*1450*/  SHF.R.S32.HI R19, RZ, 0x1f, R18 ;  /* 0x0000001fff137819 */ /* 0x000fe40000011412 */
[----:B------:R-:W-:Y:S02]  /*1460*/  IADD3 R150, P0, R21, R150, RZ ;  /* 0x0000009615967210 */ /* 0x000fe40007f1e0ff */
[----:B------:R-:W-:Y:S02]  /*1470*/  SHF.R.S32.HI R53, RZ, 0x1f, R22 ;  /* 0x0000001fff357819 */ /* 0x000fe40000011416 */
[----:B------:R-:W-:Y:S02]  /*1480*/  SHF.R.S32.HI R55, RZ, 0x1f, R52 ;  /* 0x0000001fff377819 */ /* 0x000fe40000011434 */
[----:B------:R-:W-:-:S02]  /*1490*/  LEA.HI R51, R19, R18, RZ, 0x2 ;  /* 0x0000001213337211 */ /* 0x000fc400078f10ff */
[----:B------:R-:W-:Y:S02]  /*14a0*/  LEA.HI.X.SX32 R151, R21, R56, 0x1, P0 ;  /* 0x0000003815977211 */ /* 0x000fe400000f0eff */
[----:B------:R-:W-:Y:S01]  /*14b0*/  LEA.HI R53, R53, R22, RZ, 0x2 ;  /* 0x0000001635357211 */ /* 0x000fe200078f10ff */
[----:B------:R-:W-:Y:S01]  /*14c0*/  IMAD.SHL.U32 R37, R51, 0x8, RZ ;  /* 0x0000000833257824 */ /* 0x000fe200078e00ff */
[----:B-----5:R-:W-:Y:S02]  /*14d0*/  FSETP.NEU.FTZ.AND P0, PT, R149, RZ, PT ;  /* 0x000000ff9500720b */ /* 0x020fe40003f1d000 */
[----:B------:R-:W-:Y:S01]  /*14e0*/  LEA.HI R54, R55, R52, RZ, 0x2 ;  /* 0x0000003437367211 */ /* 0x000fe200078f10ff */
        /* <DEDUP_REMOVED lines=109> */
.L_x_22218:
        /* <DEDUP_REMOVED lines=12> */
[----:B------:R-:W-:-:S04]  /*1c80*/  IADD3 R45, P3, P4, R135, R152, R136 ;  /* 0x00000098872d7210 */ /* 0x000fc80007c7e088 */
[-C--:B------:R-:W-:Y:S02]  /*1c90*/  IADD3.X R46, R48, R148.reuse, R49, P0, P1 ;  /* 0x00000094302e7210 */ /* 0x080fe400007e2431 */
[----:B------:R-:W-:Y:S02]  /*1ca0*/  LEA R44, P0, R45, c[0x0][0x170], 0x2 ;  /* 0x00005c002d2c7a11 */ /* 0x000fe400078010ff */
[----:B------:R-:W-:Y:S02]  /*1cb0*/  IADD3.X R40, R50, R148, R51, P3, P4 ;  /* 0x0000009432287210 */ /* 0x000fe40001fe8433 */
[----:B------:R-:W-:Y:S02]  /*1cc0*/  LEA.HI.X R43, R43, c[0x0][0x174], R46, 0x2, P2 ;  /* 0x00005d002b2b7a11 */ /* 0x000fe400010f142e */
[----:B------:R-:W-:Y:S02]  /*1cd0*/  LEA.HI.X R45, R45, c[0x0][0x174], R40, 0x2, P0 ;  /* 0x00005d002d2d7a11 */ /* 0x000fe400000f1428 */
[-C--:B------:R-:W-:Y:S01]  /*1ce0*/  IADD3 R41, P0, R143, R152.reuse, RZ ;  /* 0x000000988f297210 */ /* 0x080fe20007f1e0ff */
[----:B------:R0:W2:Y:S03]  /*1cf0*/  LDG.E.CONSTANT R42, [R42.64] ;  /* 0x0000000a2a2a7981 */ /* 0x0000a6000c1e9900 */
[----:B------:R-:W-:Y:S01]  /*1d00*/  LEA R40, P1, R41, c[0x0][0x170], 0x2 ;  /* 0x00005c0029287a11 */ /* 0x000fe200078210ff */
[----:B------:R-:W-:Y:S01]  /*1d10*/  IMAD.X R154, R21, 0x1, R148, P0 ;  /* 0x00000001159a7824 */ /* 0x000fe200000e0694 */
[----:B------:R-:W-:Y:S01]  /*1d20*/  IADD3 R46, P0, P2, R133, R152, R134 ;  /* 0x00000098852e7210 */ /* 0x000fe20007a1e086 */
[----:B------:R1:W3:Y:S03]  /*1d30*/  LDG.E.CONSTANT R159, [R44.64] ;  /* 0x0000000a2c9f7981 */ /* 0x0002e6000c1e9900 */
[----:B------:R-:W-:-:S02]  /*1d40*/  LEA.HI.X R41, R41, c[0x0][0x174], R154, 0x2, P1 ;  /* 0x00005d0029297a11 */ /* 0x000fc400008f149a */
[----:B------:R-:W-:Y:S02]  /*1d50*/  LEA R162, P1, R46, c[0x0][0x170], 0x2 ;  /* 0x00005c002ea27a11 */ /* 0x000fe400078210ff */
[----:B------:R-:W-:-:S04]  /*1d60*/  IADD3.X R47, R52, R148, R53, P0, P2 ;  /* 0x00000094342f7210 */ /* 0x000fc800007e4435 */
[----:B------:R-:W-:Y:S02]  /*1d70*/  LEA.HI.X R163, R46, c[0x0][0x174], R47, 0x2, P1 ;  /* 0x00005d002ea37a11 */ /* 0x000fe400008f142f */
[----:B------:R-:W-:-:S03]  /*1d80*/  IADD3 R46, P0, P1, R131, R152, R132 ;  /* 0x00000098832e7210 */ /* 0x000fc6000791e084 */
[----:B------:R-:W4:Y:S01]  /*1d90*/  LDG.E.CONSTANT R162, [R162.64] ;  /* 0x0000000aa2a27981 */ /* 0x000f22000c1e9900 */
[----:B0-----:R-:W-:Y:S02]  /*1da0*/  IADD3.X R43, R54, R148, R55, P0, P1 ;  /* 0x00000094362b7210 */ /* 0x001fe400007e2437 */
[----:B------:R-:W-:-:S04]  /*1db0*/  LEA R154, P2, R46, c[0x0][0x170], 0x2 ;  /* 0x00005c002e9a7a11 */ /* 0x000fc800078410ff */
[----:B------:R-:W-:Y:S02]  /*1dc0*/  LEA.HI.X R155, R46, c[0x0][0x174], R43, 0x2, P2 ;  /* 0x00005d002e9b7a11 */ /* 0x000fe400010f142b */
[----:B------:R0:W5:Y:S01]  /*1dd0*/  LDG.E.CONSTANT R43, [R40.64] ;  /* 0x0000000a282b7981 */ /* 0x000162000c1e9900 */
[----:B-1----:R-:W-:-:S03]  /*1de0*/  IADD3 R44, P0, P1, R129, R152, R130 ;  /* 0x00000098812c7210 */ /* 0x002fc6000791e082 */
[----:B------:R1:W3:Y:S01]  /*1df0*/  LDG.E.CONSTANT R149, [R154.64] ;  /* 0x0000000a9a957981 */ /* 0x0002e2000c1e9900 */
[----:B------:R-:W-:Y:S02]  /*1e00*/  LEA R46, P2, R44, c[0x0][0x170], 0x2 ;  /* 0x00005c002c2e7a11 */ /* 0x000fe400078410ff */
[----:B------:R-:W-:-:S04]  /*1e10*/  IADD3.X R45, R56, R148, R57, P0, P1 ;  /* 0x00000094382d7210 */ /* 0x000fc800007e2439 */
[----:B------:R-:W-:Y:S02]  /*1e20*/  LEA.HI.X R47, R44, c[0x0][0x174], R45, 0x2, P2 ;  /* 0x00005d002c2f7a11 */ /* 0x000fe400010f142d */
[----:B------:R-:W-:-:S03]  /*1e30*/  IADD3 R45, P0, P1, R127, R152, R128 ;  /* 0x000000987f2d7210 */ /* 0x000fc6000791e080 */
[----:B------:R1:W4:Y:S01]  /*1e40*/  LDG.E.CONSTANT R158, [R46.64] ;  /* 0x0000000a2e9e7981 */ /* 0x000322000c1e9900 */
[----:B------:R-:W-:Y:S02]  /*1e50*/  LEA R44, P2, R45, c[0x0][0x170], 0x2 ;  /* 0x00005c002d2c7a11 */ /* 0x000fe400078410ff */
[----:B------:R-:W-:Y:S02]  /*1e60*/  IADD3.X R156, R58, R148, R59, P0, P1 ;  /* 0x000000943a9c7210 */ /* 0x000fe400007e243b */
[----:B0-----:R-:W-:Y:S02]  /*1e70*/  IADD3 R41, P0, P1, R125, R152, R126 ;  /* 0x000000987d297210 */ /* 0x001fe4000791e07e */
[----:B------:R-:W-:Y:S02]  /*1e80*/  LEA.HI.X R45, R45, c[0x0][0x174], R156, 0x2, P2 ;  /* 0x00005d002d2d7a11 */ /* 0x000fe400010f149c */
[C---:B------:R-:W-:Y:S02]  /*1e90*/  LEA R40, P2, R41.reuse, c[0x0][0x170], 0x2 ;  /* 0x00005c0029287a11 */ /* 0x040fe400078410ff */
[----:B-1----:R-:W-:Y:S01]  /*1ea0*/  IADD3.X R154, R60, R148, R61, P0, P1 ;  /* 0x000000943c9a7210 */ /* 0x002fe200007e243d */
[----:B------:R0:W4:Y:S03]  /*1eb0*/  LDG.E.CONSTANT R153, [R44.64] ;  /* 0x0000000a2c997981 */ /* 0x000126000c1e9900 */
[----:B------:R-:W-:-:S02]  /*1ec0*/  LEA.HI.X R41, R41, c[0x0][0x174], R154, 0x2, P2 ;  /* 0x00005d0029297a11 */ /* 0x000fc400010f149a */
[----:B------:R-:W-:-:S03]  /*1ed0*/  IADD3 R154, P0, P1, R123, R152, R124 ;  /* 0x000000987b9a7210 */ /* 0x000fc6000791e07c */
[----:B------:R1:W4:Y:S01]  /*1ee0*/  LDG.E.CONSTANT R160, [R40.64] ;  /* 0x0000000a28a07981 */ /* 0x000322000c1e9900 */
[----:B------:R-:W-:Y:S02]  /*1ef0*/  LEA R156, P2, R154, c[0x0][0x170], 0x2 ;  /* 0x00005c009a9c7a11 */ /* 0x000fe400078410ff */
[----:B------:R-:W-:Y:S01]  /*1f00*/  IADD3.X R155, R62, R148, R63, P0, P1 ;  /* 0x000000943e9b7210 */ /* 0x000fe200007e243f */
[----:B0-----:R-:W2:Y:S03]  /*1f10*/  LDS.128 R44, [R139] ;  /* 0x000000008b2c7984 */ /* 0x001ea60000000c00 */
[----:B------:R-:W-:Y:S02]  /*1f20*/  LEA.HI.X R157, R154, c[0x0][0x174], R155, 0x2, P2 ;  /* 0x00005d009a9d7a11 */ /* 0x000fe400010f149b */
[----:B------:R-:W-:-:S04]  /*1f30*/  IADD3 R155, P0, P1, R121, R152, R122 ;  /* 0x00000098799b7210 */ /* 0x000fc8000791e07a */
[----:B------:R-:W-:Y:S01]  /*1f40*/  LEA R154, P2, R155, c[0x0][0x170], 0x2 ;  /* 0x00005c009b9a7a11 */ /* 0x000fe200078410ff */
[----:B------:R-:W4:Y:S01]  /*1f50*/  LDG.E.CONSTANT R157, [R156.64] ;  /* 0x0000000a9c9d7981 */ /* 0x000f22000c1e9900 */
[----:B------:R-:W-:-:S04]  /*1f60*/  IADD3.X R164, R64, R148, R65, P0, P1 ;  /* 0x0000009440a47210 */ /* 0x000fc800007e2441 */
[----:B------:R-:W-:-:S05]  /*1f70*/  LEA.HI.X R155, R155, c[0x0][0x174], R164, 0x2, P2 ;  /* 0x00005d009b9b7a11 */ /* 0x000fca00010f14a4 */
[----:B------:R-:W4:Y:S01]  /*1f80*/  LDG.E.CONSTANT R154, [R154.64] ;  /* 0x0000000a9a9a7981 */ /* 0x000f22000c1e9900 */
[----:B--2---:R-:W-:-:S04]  /*1f90*/  FMUL.FTZ R42, R42, R45 ;  /* 0x0000002d2a2a7220 */ /* 0x004fc80000410000 */
[----:B-----5:R-:W-:-:S04]  /*1fa0*/  FFMA.FTZ R42, R44, R43, R42 ;  /* 0x0000002b2c2a7223 */ /* 0x020fc8000001002a */
[----:B---3--:R-:W-:Y:S02]  /*1fb0*/  FFMA.FTZ R46, R159, R46, R42 ;  /* 0x0000002e9f2e7223 */ /* 0x008fe4000001002a */
[----:B-1----:R-:W0:Y:S02]  /*1fc0*/  LDS.128 R40, [R139+0x10] ;  /* 0x000010008b287984 */ /* 0x002e240000000c00 */
[----:B----4-:R-:W-:Y:S02]  /*1fd0*/  FFMA.FTZ R162, R162, R47, R46 ;  /* 0x0000002fa2a27223 */ /* 0x010fe4000001002e */
[----:B------:R-:W1:Y:S02]  /*1fe0*/  LDS.128 R44, [R139+0x20] ;  /* 0x000020008b2c7984 */ /* 0x000e640000000c00 */
[----:B0-----:R-:W-:-:S04]  /*1ff0*/  FFMA.FTZ R40, R40, R149, R162 ;  /* 0x0000009528287223 */ /* 0x001fc800000100a2 */
[----:B------:R-:W-:-:S04]  /*2000*/  FFMA.FTZ R40, R158, R41, R40 ;  /* 0x000000299e287223 */ /* 0x000fc80000010028 */
[----:B------:R-:W-:-:S04]  /*2010*/  FFMA.FTZ R40, R153, R42, R40 ;  /* 0x0000002a99287223 */ /* 0x000fc80000010028 */
[----:B------:R-:W-:Y:S01]  /*2020*/  FFMA.FTZ R40, R160, R43, R40 ;  /* 0x0000002ba0287223 */ /* 0x000fe20000010028 */
[----:B------:R-:W-:-:S03]  /*2030*/  IADD3 R42, P0, P1, R119, R152, R120 ;  /* 0x00000098772a7210 */ /* 0x000fc6000791e078 */
[----:B-1----:R-:W-:Y:S01]  /*2040*/  FFMA.FTZ R40, R44, R157, R40 ;  /* 0x0000009d2c287223 */ /* 0x002fe20000010028 */
[----:B------:R-:W-:Y:S02]  /*2050*/  LEA R44, P2, R42, c[0x0][0x170], 0x2 ;  /* 0x00005c002a2c7a11 */ /* 0x000fe400078410ff */
[----:B------:R-:W-:Y:S01]  /*2060*/  IADD3.X R43, R66, R148, R67, P0, P1 ;  /* 0x00000094422b7210 */ /* 0x000fe200007e2443 */
[----:B------:R-:W-:Y:S01]  /*2070*/  FFMA.FTZ R41, R154, R45, R40 ;  /* 0x0000002d9a297223 */ /* 0x000fe20000010028 */
[----:B------:R-:W-:Y:S02]  /*2080*/  IADD3 R40, P0, P1, R117, R152, R118 ;  /* 0x0000009875287210 */ /* 0x000fe4000791e076 */
[----:B------:R-:W-:Y:S02]  /*2090*/  LEA.HI.X R45, R42, c[0x0][0x174], R43, 0x2, P2 ;  /* 0x00005d002a2d7a11 */ /* 0x000fe400010f142b */
[----:B------:R-:W-:Y:S02]  /*20a0*/  LEA R42, P2, R40, c[0x0][0x170], 0x2 ;  /* 0x00005c00282a7a11 */ /* 0x000fe400078410ff */
[----:B------:R-:W-:-:S04]  /*20b0*/  IADD3.X R43, R68, R148, R69, P0, P1 ;  /* 0x00000094442b7210 */ /* 0x000fc800007e2445 */
[----:B------:R-:W-:Y:S02]  /*20c0*/  LEA.HI.X R43, R40, c[0x0][0x174], R43, 0x2, P2 ;  /* 0x00005d00282b7a11 */ /* 0x000fe400010f142b */
[----:B------:R0:W2:Y:S04]  /*20d0*/  LDG.E.CONSTANT R40, [R44.64] ;  /* 0x0000000a2c287981 */ /* 0x0000a8000c1e9900 */
        /* <DEDUP_REMOVED lines=9> */
[----:B------:R-:W-:Y:S02]  /*2170*/  LEA.HI.X R165, R149, c[0x0][0x174], R156, 0x2, P2 ;  /* 0x00005d0095a57a11 */ /* 0x000fe400010f149c */
[----:B------:R-:W-:-:S03]  /*2180*/  IADD3 R149, P0, P1, R111, R152, R112 ;  /* 0x000000986f957210 */ /* 0x000fc6000791e070 */
[----:B------:R-:W5:Y:S01]  /*2190*/  LDG.E.CONSTANT R164, [R164.64] ;  /* 0x0000000aa4a47981 */ /* 0x000f62000c1e9900 */
[----:B------:R-:W-:Y:S02]  /*21a0*/  LEA R156, P2, R149, c[0x0][0x170], 0x2 ;  /* 0x00005c00959c7a11 */ /* 0x000fe400078410ff */
[----:B0-----:R-:W-:Y:S02]  /*21b0*/  IADD3.X R44, R74, R148, R75, P0, P1 ;  /* 0x000000944a2c7210 */ /* 0x001fe400007e244b */
[----:B-1----:R-:W-:Y:S02]  /*21c0*/  IADD3 R43, P0, P1, R23, R152, R110 ;  /* 0x00000098172b7210 */ /* 0x002fe4000791e06e */
[----:B------:R-:W-:Y:S02]  /*21d0*/  LEA.HI.X R157, R149, c[0x0][0x174], R44, 0x2, P2 ;  /* 0x00005d00959d7a11 */ /* 0x000fe400010f142c */
[----:B------:R-:W-:Y:S02]  /*21e0*/  LEA R160, P2, R43, c[0x0][0x170], 0x2 ;  /* 0x00005c002ba07a11 */ /* 0x000fe400078410ff */
[----:B------:R-:W-:-:S02]  /*21f0*/  IADD3.X R44, R76, R148, R77, P0, P1 ;  /* 0x000000944c2c7210 */ /* 0x000fc400007e244d */
[----:B------:R0:W5:Y:S02]  /*2200*/  LDG.E.CONSTANT R157, [R156.64] ;  /* 0x0000000a9c9d7981 */ /* 0x000164000c1e9900 */
[----:B------:R-:W-:Y:S02]  /*2210*/  LEA.HI.X R161, R43, c[0x0][0x174], R44, 0x2, P2 ;  /* 0x00005d002ba17a11 */ /* 0x000fe400010f142c */
[----:B------:R-:W-:-:S03]  /*2220*/  IADD3 R43, P0, P1, R24, R152, R5 ;  /* 0x00000098182b7210 */ /* 0x000fc6000791e005 */
[----:B------:R-:W5:Y:S01]  /*2230*/  LDG.E.CONSTANT R160, [R160.64] ;  /* 0x0000000aa0a07981 */ /* 0x000f62000c1e9900 */
[----:B------:R-:W-:Y:S02]  /*2240*/  LEA R44, P2, R43, c[0x0][0x170], 0x2 ;  /* 0x00005c002b2c7a11 */ /* 0x000fe400078410ff */
[----:B------:R-:W-:-:S04]  /*2250*/  IADD3.X R158, R78, R148, R79, P0, P1 ;  /* 0x000000944e9e7210 */ /* 0x000fc800007e244f */
[----:B------:R-:W-:Y:S02]  /*2260*/  LEA.HI.X R45, R43, c[0x0][0x174], R158, 0x2, P2 ;  /* 0x00005d002b2d7a11 */ /* 0x000fe400010f149e */
[----:B------:R-:W-:-:S03]  /*2270*/  IADD3 R43, P0, P1, R25, R152, R6 ;  /* 0x00000098192b7210 */ /* 0x000fc6000791e006 */
[----:B------:R1:W5:Y:S01]  /*2280*/  LDG.E.CONSTANT R149, [R44.64] ;  /* 0x0000000a2c957981 */ /* 0x000362000c1e9900 */
[----:B----4-:R-:W-:Y:S02]  /*2290*/  LEA R154, P2, R43, c[0x0][0x170], 0x2 ;  /* 0x00005c002b9a7a11 */ /* 0x010fe400078410ff */
[----:B0-----:R-:W-:-:S04]  /*22a0*/  IADD3.X R156, R80, R148, R81, P0, P1 ;  /* 0x00000094509c7210 */ /* 0x001fc800007e2451 */
[----:B------:R-:W-:Y:S02]  /*22b0*/  LEA.HI.X R155, R43, c[0x0][0x174], R156, 0x2, P2 ;  /* 0x00005d002b9b7a11 */ /* 0x000fe400010f149c */
[----:B------:R-:W-:-:S03]  /*22c0*/  IADD3 R43, P0, P1, R26, R152, R7 ;  /* 0x000000981a2b7210 */ /* 0x000fc6000791e007 */
[----:B------:R0:W4:Y:S01]  /*22d0*/  LDG.E.CONSTANT R156, [R154.64] ;  /* 0x0000000a9a9c7981 */ /* 0x000122000c1e9900 */
[----:B------:R-:W-:Y:S02]  /*22e0*/  LEA R162, P2, R43, c[0x0][0x170], 0x2 ;  /* 0x00005c002ba27a11 */ /* 0x000fe400078410ff */
[----:B------:R-:W-:-:S04]  /*22f0*/  IADD3.X R158, R82, R148, R83, P0, P1 ;  /* 0x00000094529e7210 */ /* 0x000fc800007e2453 */
[----:B------:R-:W-:Y:S02]  /*2300*/  LEA.HI.X R163, R43, c[0x0][0x174], R158, 0x2, P2 ;  /* 0x00005d002ba37a11 */ /* 0x000fe400010f149e */
[----:B------:R-:W-:-:S03]  /*2310*/  IADD3 R43, P0, P1, R27, R152, R8 ;  /* 0x000000981b2b7210 */ /* 0x000fc6000791e008 */
[----:B------:R-:W4:Y:S01]  /*2320*/  LDG.E.CONSTANT R153, [R162.64] ;  /* 0x0000000aa2997981 */ /* 0x000f22000c1e9900 */
[----:B-1----:R-:W-:Y:S02]  /*2330*/  LEA R44, P2, R43, c[0x0][0x170], 0x2 ;  /* 0x00005c002b2c7a11 */ /* 0x002fe400078410ff */
[----:B------:R-:W-:-:S04]  /*2340*/  IADD3.X R158, R84, R148, R85, P0, P1 ;  /* 0x00000094549e7210 */ /* 0x000fc800007e2455 */
[----:B------:R-:W-:Y:S02]  /*2350*/  LEA.HI.X R45, R43, c[0x0][0x174], R158, 0x2, P2 ;  /* 0x00005d002b2d7a11 */ /* 0x000fe400010f149e */
[----:B------:R-:W-:-:S03]  /*2360*/  IADD3 R43, P0, P1, R28, R152, R9 ;  /* 0x000000981c2b7210 */ /* 0x000fc6000791e009 */
[----:B------:R1:W4:Y:S01]  /*2370*/  LDG.E.CONSTANT R158, [R44.64] ;  /* 0x0000000a2c9e7981 */ /* 0x000322000c1e9900 */
[----:B0-----:R-:W-:Y:S02]  /*2380*/  LEA R154, P2, R43, c[0x0][0x170], 0x2 ;  /* 0x00005c002b9a7a11 */ /* 0x001fe400078410ff */
[----:B------:R-:W-:-:S04]  /*2390*/  IADD3.X R155, R86, R148, R87, P0, P1 ;  /* 0x00000094569b7210 */ /* 0x000fc800007e2457 */
[----:B------:R-:W-:-:S06]  /*23a0*/  LEA.HI.X R155, R43, c[0x0][0x174], R155, 0x2, P2 ;  /* 0x00005d002b9b7a11 */ /* 0x000fcc00010f149b */
[----:B------:R-:W4:Y:S01]  /*23b0*/  LDG.E.CONSTANT R155, [R154.64] ;  /* 0x0000000a9a9b7981 */ /* 0x000f22000c1e9900 */
[----:B--2---:R-:W-:-:S04]  /*23c0*/  FFMA.FTZ R40, R40, R46, R41 ;  /* 0x0000002e28287223 */ /* 0x004fc80000010029 */
[----:B---3--:R-:W-:Y:S02]  /*23d0*/  FFMA.FTZ R47, R42, R47, R40 ;  /* 0x0000002f2a2f7223 */ /* 0x008fe40000010028 */
[----:B------:R-:W5:Y:S02]  /*23e0*/  LDS.128 R40, [R139+0x30] ;  /* 0x000030008b287984 */ /* 0x000f640000000c00 */
[----:B-----5:R-:W-:Y:S02]  /*23f0*/  FFMA.FTZ R40, R40, R159, R47 ;  /* 0x0000009f28287223 */ /* 0x020fe4000001002f */
[----:B-1----:R-:W0:Y:S02]  /*2400*/  LDS.128 R44, [R139+0x40] ;  /* 0x000040008b2c7984 */ /* 0x002e240000000c00 */
[----:B------:R-:W-:-:S04]  /*2410*/  FFMA.FTZ R40, R164, R41, R40 ;  /* 0x00000029a4287223 */ /* 0x000fc80000010028 */
[----:B------:R-:W-:-:S04]  /*2420*/  FFMA.FTZ R40, R157, R42, R40 ;  /* 0x0000002a9d287223 */ /* 0x000fc80000010028 */
[----:B------:R-:W-:Y:S02]  /*2430*/  FFMA.FTZ R160, R160, R43, R40 ;  /* 0x0000002ba0a07223 */ /* 0x000fe40000010028 */
[----:B------:R-:W1:Y:S02]  /*2440*/  LDS.128 R40, [R139+0x50] ;  /* 0x000050008b287984 */ /* 0x000e640000000c00 */
[----:B0-----:R-:W-:-:S04]  /*2450*/  FFMA.FTZ R44, R44, R149, R160 ;  /* 0x000000952c2c7223 */ /* 0x001fc800000100a0 */
[----:B----4-:R-:W-:-:S04]  /*2460*/  FFMA.FTZ R44, R156, R45, R44 ;  /* 0x0000002d9c2c7223 */ /* 0x010fc8000001002c */
[----:B------:R-:W-:Y:S01]  /*2470*/  FFMA.FTZ R44, R153, R46, R44 ;  /* 0x0000002e992c7223 */ /* 0x000fe2000001002c */
[----:B------:R-:W-:-:S03]  /*2480*/  IADD3 R45, P0, P1, R29, R152, R10 ;  /* 0x000000981d2d7210 */ /* 0x000fc6000791e00a */
[----:B------:R-:W-:Y:S01]  /*2490*/  FFMA.FTZ R44, R158, R47, R44 ;  /* 0x0000002f9e2c7223 */ /* 0x000fe2000001002c */
[----:B------:R-:W-:Y:S02]  /*24a0*/  LEA R156, P2, R45, c[0x0][0x170], 0x2 ;  /* 0x00005c002d9c7a11 */ /* 0x000fe400078410ff */
[----:B------:R-:W-:-:S04]  /*24b0*/  IADD3.X R46, R88, R148, R89, P0, P1 ;  /* 0x00000094582e7210 */ /* 0x000fc800007e2459 */
[----:B------:R-:W-:-:S05]  /*24c0*/  LEA.HI.X R157, R45, c[0x0][0x174], R46, 0x2, P2 ;  /* 0x00005d002d9d7a11 */ /* 0x000fca00010f142e */
[----:B------:R0:W2:Y:S01]  /*24d0*/  LDG.E.CONSTANT R161, [R156.64] ;  /* 0x0000000a9ca17981 */ /* 0x0000a2000c1e9900 */
[----:B-1----:R-:W-:Y:S01]  /*24e0*/  FFMA.FTZ R162, R40, R155, R44 ;  /* 0x0000009b28a27223 */ /* 0x002fe2000001002c */
[----:B------:R-:W-:-:S04]  /*24f0*/  IADD3 R40, P0, P1, R30, R152, R11 ;  /* 0x000000981e287210 */ /* 0x000fc8000791e00b */
[----:B------:R-:W-:Y:S02]  /*2500*/  LEA R158, P2, R40, c[0x0][0x170], 0x2 ;  /* 0x00005c00289e7a11 */ /* 0x000fe400078410ff */
[----:B------:R-:W-:-:S04]  /*2510*/  IADD3.X R45, R90, R148, R91, P0, P1 ;  /* 0x000000945a2d7210 */ /* 0x000fc800007e245b */
[----:B------:R-:W-:Y:S02]  /*2520*/  LEA.HI.X R159, R40, c[0x0][0x174], R45, 0x2, P2 ;  /* 0x00005d00289f7a11 */ /* 0x000fe400010f142d */
[----:B------:R-:W-:-:S03]  /*2530*/  IADD3 R40, P0, P1, R31, R152, R12 ;  /* 0x000000981f287210 */ /* 0x000fc6000791e00c */
[----:B------:R1:W3:Y:S01]  /*2540*/  LDG.E.CONSTANT R163, [R158.64] ;  /* 0x0000000a9ea37981 */ /* 0x0002e2000c1e9900 */
[----:B------:R-:W-:Y:S02]  /*2550*/  LEA R46, P2, R40, c[0x0][0x170], 0x2 ;  /* 0x00005c00282e7a11 */ /* 0x000fe400078410ff */
[----:B------:R-:W-:-:S04]  /*2560*/  IADD3.X R45, R92, R148, R93, P0, P1 ;  /* 0x000000945c2d7210 */ /* 0x000fc800007e245d */
[----:B------:R-:W-:Y:S02]  /*2570*/  LEA.HI.X R47, R40, c[0x0][0x174], R45, 0x2, P2 ;  /* 0x00005d00282f7a11 */ /* 0x000fe400010f142d */
[----:B------:R-:W-:-:S04]  /*2580*/  IADD3 R40, P0, P1, R32, R152, R13 ;  /* 0x0000009820287210 */ /* 0x000fc8000791e00d */
[----:B------:R-:W-:Y:S02]  /*2590*/  LEA R44, P2, R40, c[0x0][0x170], 0x2 ;  /* 0x00005c00282c7a11 */ /* 0x000fe400078410ff */
[----:B------:R-:W-:Y:S02]  /*25a0*/  IADD3.X R45, R94, R148, R95, P0, P1 ;  /* 0x000000945e2d7210 */ /* 0x000fe400007e245f */
[----:B------:R-:W-:Y:S02]  /*25b0*/  IADD3 R149, P0, P1, R33, R152, R14 ;  /* 0x0000009821957210 */ /* 0x000fe4000791e00e */
[----:B------:R-:W-:Y:S02]  /*25c0*/  LEA.HI.X R45, R40, c[0x0][0x174], R45, 0x2, P2 ;  /* 0x00005d00282d7a11 */ /* 0x000fe400010f142d */
[----:B0-----:R-:W-:Y:S01]  /*25d0*/  LEA R156, P2, R149, c[0x0][0x170], 0x2 ;  /* 0x00005c00959c7a11 */ /* 0x001fe200078410ff */
[----:B------:R0:W4:Y:S01]  /*25e0*/  LDG.E.CONSTANT R40, [R46.64] ;  /* 0x0000000a2e287981 */ /* 0x000122000c1e9900 */
[----:B------:R-:W-:-:S03]  /*25f0*/  IADD3.X R154, R96, R148, R97, P0, P1 ;  /* 0x00000094609a7210 */ /* 0x000fc600007e2461 */
[----:B------:R5:W4:Y:S01]  /*2600*/  LDG.E.CONSTANT R155, [R44.64] ;  /* 0x0000000a2c9b7981 */ /* 0x000b22000c1e9900 */
[----:B------:R-:W-:Y:S02]  /*2610*/  LEA.HI.X R157, R149, c[0x0][0x174], R154, 0x2, P2 ;  /* 0x00005d00959d7a11 */ /* 0x000fe400010f149a */
[----:B------:R-:W-:-:S04]  /*2620*/  IADD3 R149, P0, P1, R34, R152, R15 ;  /* 0x0000009822957210 */ /* 0x000fc8000791e00f */
[----:B------:R-:W-:Y:S02]  /*2630*/  LEA R164, P2, R149, c[0x0][0x170], 0x2 ;  /* 0x00005c0095a47a11 */ /* 0x000fe400078410ff */
[----:B------:R-:W-:-:S04]  /*2640*/  IADD3.X R154, R98, R148, R99, P0, P1 ;  /* 0x00000094629a7210 */ /* 0x000fc800007e2463 */
[----:B------:R-:W-:Y:S02]  /*2650*/  LEA.HI.X R165, R149, c[0x0][0x174], R154, 0x2, P2 ;  /* 0x00005d0095a57a11 */ /* 0x000fe400010f149a */
[----:B------:R-:W-:Y:S01]  /*2660*/  IADD3 R149, P0, P1, R35, R152, R16 ;  /* 0x0000009823957210 */ /* 0x000fe2000791e010 */
[----:B------:R0:W4:Y:S03]  /*2670*/  LDG.E.CONSTANT R154, [R156.64] ;  /* 0x0000000a9c9a7981 */ /* 0x000126000c1e9900 */
[----:B-1----:R-:W-:Y:S02]  /*2680*/  LEA R158, P2, R149, c[0x0][0x170], 0x2 ;  /* 0x00005c00959e7a11 */ /* 0x002fe400078410ff */
[----:B-----5:R-:W-:-:S04]  /*2690*/  IADD3.X R44, R100, R148, R101, P0, P1 ;  /* 0x00000094642c7210 */ /* 0x020fc800007e2465 */
[----:B------:R-:W-:Y:S02]  /*26a0*/  LEA.HI.X R159, R149, c[0x0][0x174], R44, 0x2, P2 ;  /* 0x00005d00959f7a11 */ /* 0x000fe400010f142c */
[----:B------:R-:W-:Y:S01]  /*26b0*/  IADD3 R44, P0, P1, R36, R152, R17 ;  /* 0x00000098242c7210 */ /* 0x000fe2000791e011 */
[----:B------:R-:W5:Y:S03]  /*26c0*/  LDG.E.CONSTANT R149, [R164.64] ;  /* 0x0000000aa4957981 */ /* 0x000f66000c1e9900 */
[----:B0-----:R-:W-:Y:S01]  /*26d0*/  LEA R46, P2, R44, c[0x0][0x170], 0x2 ;  /* 0x00005c002c2e7a11 */ /* 0x001fe200078410ff */
[----:B------:R0:W5:Y:S01]  /*26e0*/  LDG.E.CONSTANT R156, [R158.64] ;  /* 0x0000000a9e9c7981 */ /* 0x000162000c1e9900 */
[----:B------:R-:W-:-:S04]  /*26f0*/  IADD3.X R45, R102, R148, R103, P0, P1 ;  /* 0x00000094662d7210 */ /* 0x000fc800007e2467 */
[----:B------:R-:W-:Y:S02]  /*2700*/  LEA.HI.X R47, R44, c[0x0][0x174], R45, 0x2, P2 ;  /* 0x00005d002c2f7a11 */ /* 0x000fe400010f142d */
[-C--:B------:R-:W-:Y:S02]  /*2710*/  IADD3 R45, P0, P1, R37, R152.reuse, R18 ;  /* 0x00000098252d7210 */ /* 0x080fe4000791e012 */
[----:B0-----:R-:W-:Y:S01]  /*2720*/  IADD3 R159, P3, P4, R39, R152, R20 ;  /* 0x00000098279f7210 */ /* 0x001fe20007c7e014 */
[----:B------:R0:W5:Y:S01]  /*2730*/  LDG.E.CONSTANT R157, [R46.64] ;  /* 0x0000000a2e9d7981 */ /* 0x000162000c1e9900 */
[----:B------:R-:W-:Y:S02]  /*2740*/  LEA R44, P2, R45, c[0x0][0x170], 0x2 ;  /* 0x00005c002d2c7a11 */ /* 0x000fe400078410ff */
[----:B------:R-:W-:Y:S02]  /*2750*/  IADD3.X R160, R104, R148, R105, P0, P1 ;  /* 0x0000009468a07210 */ /* 0x000fe400007e2469 */
[----:B------:R-:W-:-:S02]  /*2760*/  IADD3 R153, P0, P1, R38, R152, R19 ;  /* 0x0000009826997210 */ /* 0x000fc4000791e013 */
[----:B------:R-:W-:Y:S02]  /*2770*/  LEA.HI.X R45, R45, c[0x0][0x174], R160, 0x2, P2 ;  /* 0x00005d002d2d7a11 */ /* 0x000fe400010f14a0 */
[C---:B------:R-:W-:Y:S02]  /*2780*/  LEA R152, P2, R153.reuse, c[0x0][0x170], 0x2 ;  /* 0x00005c0099987a11 */ /* 0x040fe400078410ff */
[-C--:B------:R-:W-:Y:S01]  /*2790*/  IADD3.X R158, R106, R148.reuse, R107, P0, P1 ;  /* 0x000000946a9e7210 */ /* 0x080fe200007e246b */
[----:B------:R0:W5:Y:S01]  /*27a0*/  LDG.E.CONSTANT R160, [R44.64] ;  /* 0x0000000a2ca07981 */ /* 0x000162000c1e9900 */
[----:B------:R-:W-:Y:S02]  /*27b0*/  IADD3.X R148, R108, R148, R109, P3, P4 ;  /* 0x000000946c947210 */ /* 0x000fe40001fe846d */
[----:B------:R-:W-:Y:S02]  /*27c0*/  LEA.HI.X R153, R153, c[0x0][0x174], R158, 0x2, P2 ;  /* 0x00005d0099997a11 */ /* 0x000fe400010f149e */
[----:B------:R-:W-:-:S04]  /*27d0*/  LEA R158, P0, R159, c[0x0][0x170], 0x2 ;  /* 0x00005c009f9e7a11 */ /* 0x000fc800078010ff */
[----:B------:R-:W-:Y:S01]  /*27e0*/  LEA.HI.X R159, R159, c[0x0][0x174], R148, 0x2, P0 ;  /* 0x00005d009f9f7a11 */ /* 0x000fe200000f1494 */
[----:B------:R-:W5:Y:S04]  /*27f0*/  LDG.E.CONSTANT R153, [R152.64] ;  /* 0x0000000a98997981 */ /* 0x000f68000c1e9900 */
[----:B------:R-:W5:Y:S04]  /*2800*/  LDG.E.CONSTANT R158, [R158.64] ;  /* 0x0000000a9e9e7981 */ /* 0x000f68000c1e9900 */
[----:B0-----:R-:W0:Y:S01]  /*2810*/  LDS.128 R44, [R139+0x60] ;  /* 0x000060008b2c7984 */ /* 0x001e220000000c00 */
[----:B--2---:R-:W-:-:S04]  /*2820*/  FFMA.FTZ R41, R161, R41, R162 ;  /* 0x00000029a1297223 */ /* 0x004fc800000100a2 */
[----:B---3--:R-:W-:-:S04]  /*2830*/  FFMA.FTZ R41, R163, R42, R41 ;  /* 0x0000002aa3297223 */ /* 0x008fc80000010029 */
[----:B----4-:R-:W-:Y:S02]  /*2840*/  FFMA.FTZ R148, R40, R43, R41 ;  /* 0x0000002b28947223 */ /* 0x010fe40000010029 */
[----:B------:R-:W1:Y:S02]  /*2850*/  LDS.128 R40, [R139+0x70] ;  /* 0x000070008b287984 */ /* 0x000e640000000c00 */
[----:B0-----:R-:W-:-:S04]  /*2860*/  FFMA.FTZ R44, R44, R155, R148 ;  /* 0x0000009b2c2c7223 */ /* 0x001fc80000010094 */
[----:B------:R-:W-:-:S04]  /*2870*/  FFMA.FTZ R44, R154, R45, R44 ;  /* 0x0000002d9a2c7223 */ /* 0x000fc8000001002c */
[----:B-----5:R-:W-:-:S04]  /*2880*/  FFMA.FTZ R44, R149, R46, R44 ;  /* 0x0000002e952c7223 */ /* 0x020fc8000001002c */
[----:B------:R-:W-:-:S04]  /*2890*/  FFMA.FTZ R44, R156, R47, R44 ;  /* 0x0000002f9c2c7223 */ /* 0x000fc8000001002c */
[----:B-1----:R-:W-:-:S04]  /*28a0*/  FFMA.FTZ R40, R40, R157, R44 ;  /* 0x0000009d28287223 */ /* 0x002fc8000001002c */
[----:B------:R-:W-:-:S04]  /*28b0*/  FFMA.FTZ R40, R160, R41, R40 ;  /* 0x00000029a0287223 */ /* 0x000fc80000010028 */
[----:B------:R-:W-:-:S04]  /*28c0*/  FFMA.FTZ R40, R153, R42, R40 ;  /* 0x0000002a99287223 */ /* 0x000fc80000010028 */
[----:B------:R-:W-:Y:S01]  /*28d0*/  FFMA.FTZ R43, R158, R43, R40 ;  /* 0x0000002b9e2b7223 */ /* 0x000fe20000010028 */
[----:B------:R-:W-:Y:S05]  /*28e0*/  BRA.DIV ~URZ, `(.L_x_22214) ;  /* 0x000040827f007947 */ /* 0x000fea000b800000 */
[----:B------:R0:W1:Y:S02]  /*28f0*/  SHFL.BFLY PT, R40, R43, 0x2, 0x1f ;  /* 0x0c401f002b287f89 */ /* 0x00006400000e0000 */
.L_x_22254:
[----:B01----:R-:W-:Y:S01]  /*2900*/  FADD.FTZ R43, R43, R40 ;  /* 0x000000282b2b7221 */ /* 0x003fe20000010000 */
[----:B------:R-:W-:Y:S05]  /*2910*/  BRA.DIV ~URZ, `(.L_x_22215) ;  /* 0x000040d27f007947 */ /* 0x000fea000b800000 */
[----:B------:R0:W1:Y:S02]  /*2920*/  SHFL.BFLY PT, R40, R43, 0x1, 0x1f ;  /* 0x0c201f002b287f89 */ /* 0x00006400000e0000 */
.L_x_22255:
        /* <DEDUP_REMOVED lines=10> */
.L_x_22217:
[----:B------:R-:W-:Y:S05]  /*29d0*/  BSYNC B1 ;  /* 0x0000000000017941 */ /* 0x000fea0003800000 */
.L_x_22216:
[----:B------:R-:W-:-:S04]  /*29e0*/  IADD3 R147, R147, 0x4, RZ ;  /* 0x0000000493937810 */ /* 0x000fc80007ffe0ff */
[----:B------:R-:W-:-:S13]  /*29f0*/  ISETP.GE.AND P0, PT, R147, R2, PT ;  /* 0x000000029300720c */ /* 0x000fda0003f06270 */
[----:B01----:R-:W-:Y:S05]  /*2a00*/  @!P0 BRA `(.L_x_22218) ;  /* 0xfffff1b000008947 */ /* 0x003fea000383ffff */
[----:B------:R-:W-:Y:S05]  /*2a10*/  BRA `(.L_x_22212) ;  /* 0x00000ed000007947 */ /* 0x000fea0003800000 */
.L_x_22213:
[----:B------:R-:W-:Y:S01]  /*2a20*/  IADD3 R148, -R146, 0x1, RZ ;  /* 0x0000000192947810 */ /* 0x000fe20007ffe1ff */
[----:B------:R-:W-:Y:S02]  /*2a30*/  IMAD.MOV.U32 R141, RZ, RZ, -0x800001 ;  /* 0xff7fffffff8d7424 */ /* 0x000fe400078e00ff */
[----:B------:R-:W-:-:S05]  /*2a40*/  IMAD.MOV.U32 R147, RZ, RZ, R145 ;  /* 0x000000ffff937224 */ /* 0x000fca00078e0091 */
.L_x_22223:
        /* <DEDUP_REMOVED lines=25> */
[----:B------:R-:W-:-:S05]  /*2be0*/  LEA.HI.X R41, R41, c[0x0][0x174], R46, 0x2, P1 ;  /* 0x00005d0029297a11 */ /* 0x000fca00008f142e */
[----:B------:R4:W5:Y:S01]  /*2bf0*/  LDG.E.CONSTANT R155, [R40.64] ;  /* 0x0000000a289b7981 */ /* 0x000962000c1e9900 */
[----:B------:R-:W-:-:S04]  /*2c00*/  IADD3 R46, P0, P1, R133, R154, R134 ;  /* 0x0000009a852e7210 */ /* 0x000fc8000791e086 */
[----:B------:R-:W-:Y:S02]  /*2c10*/  LEA R158, P2, R46, c[0x0][0x170], 0x2 ;  /* 0x00005c002e9e7a11 */ /* 0x000fe400078410ff */
[----:B0-----:R-:W-:-:S04]  /*2c20*/  IADD3.X R45, R52, R152, R53, P0, P1 ;  /* 0x00000098342d7210 */ /* 0x001fc800007e2435 */
[----:B------:R-:W-:-:S05]  /*2c30*/  LEA.HI.X R159, R46, c[0x0][0x174], R45, 0x2, P2 ;  /* 0x00005d002e9f7a11 */ /* 0x000fca00010f142d */
[----:B------:R-:W5:Y:S01]  /*2c40*/  LDG.E.CONSTANT R158, [R158.64] ;  /* 0x0000000a9e9e7981 */ /* 0x000f62000c1e9900 */
[----:B------:R-:W-:-:S04]  /*2c50*/  IADD3 R44, P0, P1, R131, R154, R132 ;  /* 0x0000009a832c7210 */ /* 0x000fc8000791e084 */
[----:B------:R-:W-:Y:S02]  /*2c60*/  LEA R156, P2, R44, c[0x0][0x170], 0x2 ;  /* 0x00005c002c9c7a11 */ /* 0x000fe400078410ff */
[----:B------:R-:W-:-:S04]  /*2c70*/  IADD3.X R45, R54, R152, R55, P0, P1 ;  /* 0x00000098362d7210 */ /* 0x000fc800007e2437 */
[----:B------:R-:W-:-:S05]  /*2c80*/  LEA.HI.X R157, R44, c[0x0][0x174], R45, 0x2, P2 ;  /* 0x00005d002c9d7a11 */ /* 0x000fca00010f142d */
[----:B------:R0:W5:Y:S01]  /*2c90*/  LDG.E.CONSTANT R45, [R156.64] ;  /* 0x0000000a9c2d7981 */ /* 0x000162000c1e9900 */
[----:B----4-:R-:W-:-:S04]  /*2ca0*/  IADD3 R40, P0, P1, R129, R154, R130 ;  /* 0x0000009a81287210 */ /* 0x010fc8000791e082 */
[----:B------:R-:W-:Y:S02]  /*2cb0*/  LEA R46, P2, R40, c[0x0][0x170], 0x2 ;  /* 0x00005c00282e7a11 */ /* 0x000fe400078410ff */
[----:B------:R-:W-:-:S04]  /*2cc0*/  IADD3.X R41, R56, R152, R57, P0, P1 ;  /* 0x0000009838297210 */ /* 0x000fc800007e2439 */
[----:B------:R-:W-:Y:S02]  /*2cd0*/  LEA.HI.X R47, R40, c[0x0][0x174], R41, 0x2, P2 ;  /* 0x00005d00282f7a11 */ /* 0x000fe400010f1429 */
[----:B-1----:R-:W2:Y:S04]  /*2ce0*/  LDS.128 R40, [R139] ;  /* 0x000000008b287984 */ /* 0x002ea80000000c00 */
[----:B------:R1:W4:Y:S01]  /*2cf0*/  LDG.E.CONSTANT R44, [R46.64] ;  /* 0x0000000a2e2c7981 */ /* 0x000322000c1e9900 */
[----:B--2---:R-:W-:-:S04]  /*2d00*/  FMUL.FTZ R41, R160, R41 ;  /* 0x00000029a0297220 */ /* 0x004fc80000410000 */
[----:B---3--:R-:W-:Y:S01]  /*2d10*/  FFMA.FTZ R40, R40, R153, R41 ;  /* 0x0000009928287223 */ /* 0x008fe20000010029 */
[----:B------:R-:W-:-:S04]  /*2d20*/  IADD3 R41, P0, P1, R127, R154, R128 ;  /* 0x0000009a7f297210 */ /* 0x000fc8000791e080 */
[----:B0-----:R-:W-:Y:S01]  /*2d30*/  IADD3.X R156, R58, R152, R59, P0, P1 ;  /* 0x000000983a9c7210 */ /* 0x001fe200007e243b */
[----:B-----5:R-:W-:Y:S01]  /*2d40*/  FFMA.FTZ R42, R155, R42, R40 ;  /* 0x0000002a9b2a7223 */ /* 0x020fe20000010028 */
[----:B------:R-:W-:Y:S02]  /*2d50*/  LEA R40, P2, R41, c[0x0][0x170], 0x2 ;  /* 0x00005c0029287a11 */ /* 0x000fe400078410ff */
[----:B------:R-:W-:Y:S02]  /*2d60*/  IADD3 R153, P0, P1, R125, R154, R126 ;  /* 0x0000009a7d997210 */ /* 0x000fe4000791e07e */
[----:B------:R-:W-:Y:S02]  /*2d70*/  LEA.HI.X R41, R41, c[0x0][0x174], R156, 0x2, P2 ;  /* 0x00005d0029297a11 */ /* 0x000fe400010f149c */
[C---:B------:R-:W-:Y:S02]  /*2d80*/  LEA R162, P2, R153.reuse, c[0x0][0x170], 0x2 ;  /* 0x00005c0099a27a11 */ /* 0x040fe400078410ff */
[----:B-1----:R-:W-:Y:S01]  /*2d90*/  IADD3.X R46, R60, R152, R61, P0, P1 ;  /* 0x000000983c2e7210 */ /* 0x002fe200007e243d */
[----:B------:R0:W2:Y:S03]  /*2da0*/  LDG.E.CONSTANT R161, [R40.64] ;  /* 0x0000000a28a17981 */ /* 0x0000a6000c1e9900 */
[----:B------:R-:W-:-:S05]  /*2db0*/  LEA.HI.X R163, R153, c[0x0][0x174], R46, 0x2, P2 ;  /* 0x00005d0099a37a11 */ /* 0x000fca00010f142e */
[----:B------:R-:W3:Y:S01]  /*2dc0*/  LDG.E.CONSTANT R162, [R162.64] ;  /* 0x0000000aa2a27981 */ /* 0x000ee2000c1e9900 */
[----:B------:R-:W-:Y:S01]  /*2dd0*/  FFMA.FTZ R156, R158, R43, R42 ;  /* 0x0000002b9e9c7223 */ /* 0x000fe2000001002a */
[----:B------:R-:W-:-:S04]  /*2de0*/  IADD3 R42, P0, P1, R123, R154, R124 ;  /* 0x0000009a7b2a7210 */ /* 0x000fc8000791e07c */
[----:B------:R-:W-:Y:S02]  /*2df0*/  LEA R164, P2, R42, c[0x0][0x170], 0x2 ;  /* 0x00005c002aa47a11 */ /* 0x000fe400078410ff */
[----:B------:R-:W-:-:S04]  /*2e00*/  IADD3.X R43, R62, R152, R63, P0, P1 ;  /* 0x000000983e2b7210 */ /* 0x000fc800007e243f */
[----:B------:R-:W-:Y:S02]  /*2e10*/  LEA.HI.X R165, R42, c[0x0][0x174], R43, 0x2, P2 ;  /* 0x00005d002aa57a11 */ /* 0x000fe400010f142b */
[----:B------:R-:W-:-:S03]  /*2e20*/  IADD3 R42, P0, P1, R121, R154, R122 ;  /* 0x0000009a792a7210 */ /* 0x000fc6000791e07a */
[----:B------:R1:W5:Y:S01]  /*2e30*/  LDG.E.CONSTANT R153, [R164.64] ;  /* 0x0000000aa4997981 */ /* 0x000362000c1e9900 */
[----:B------:R-:W-:Y:S02]  /*2e40*/  IADD3.X R43, R64, R152, R65, P0, P1 ;  /* 0x00000098402b7210 */ /* 0x000fe400007e2441 */
[C---:B------:R-:W-:Y:S02]  /*2e50*/  LEA R46, P2, R42.reuse, c[0x0][0x170], 0x2 ;  /* 0x00005c002a2e7a11 */ /* 0x040fe400078410ff */
[----:B0-----:R-:W-:Y:S02]  /*2e60*/  IADD3 R40, P0, P1, R119, R154, R120 ;  /* 0x0000009a77287210 */ /* 0x001fe4000791e078 */
[----:B------:R-:W-:Y:S02]  /*2e70*/  LEA.HI.X R47, R42, c[0x0][0x174], R43, 0x2, P2 ;  /* 0x00005d002a2f7a11 */ /* 0x000fe400010f142b */
[----:B------:R-:W-:Y:S02]  /*2e80*/  IADD3.X R41, R66, R152, R67, P0, P1 ;  /* 0x0000009842297210 */ /* 0x000fe400007e2443 */
[C---:B------:R-:W-:Y:S01]  /*2e90*/  LEA R158, P2, R40.reuse, c[0x0][0x170], 0x2 ;  /* 0x00005c00289e7a11 */ /* 0x040fe200078410ff */
[----:B------:R0:W5:Y:S03]  /*2ea0*/  LDG.E.CONSTANT R160, [R46.64] ;  /* 0x0000000a2ea07981 */ /* 0x000166000c1e9900 */
[----:B------:R-:W-:-:S02]  /*2eb0*/  LEA.HI.X R159, R40, c[0x0][0x174], R41, 0x2, P2 ;  /* 0x00005d00289f7a11 */ /* 0x000fc400010f1429 */
[----:B------:R-:W0:Y:S04]  /*2ec0*/  LDS.128 R40, [R139+0x10] ;  /* 0x000010008b287984 */ /* 0x000e280000000c00 */
[----:B------:R0:W5:Y:S02]  /*2ed0*/  LDG.E.CONSTANT R155, [R158.64] ;  /* 0x0000000a9e9b7981 */ /* 0x000164000c1e9900 */
[----:B0-----:R-:W-:Y:S01]  /*2ee0*/  FFMA.FTZ R40, R40, R45, R156 ;  /* 0x0000002d28287223 */ /* 0x001fe2000001009c */
[----:B------:R-:W-:-:S04]  /*2ef0*/  IADD3 R45, P0, P1, R117, R154, R118 ;  /* 0x0000009a752d7210 */ /* 0x000fc8000791e076 */
[----:B------:R-:W-:Y:S02]  /*2f00*/  LEA R156, P2, R45, c[0x0][0x170], 0x2 ;  /* 0x00005c002d9c7a11 */ /* 0x000fe400078410ff */
[----:B-1----:R-:W-:-:S04]  /*2f10*/  IADD3.X R164, R68, R152, R69, P0, P1 ;  /* 0x0000009844a47210 */ /* 0x002fc800007e2445 */
[----:B------:R-:W-:-:S05]  /*2f20*/  LEA.HI.X R157, R45, c[0x0][0x174], R164, 0x2, P2 ;  /* 0x00005d002d9d7a11 */ /* 0x000fca00010f14a4 */
[----:B------:R-:W5:Y:S01]  /*2f30*/  LDG.E.CONSTANT R156, [R156.64] ;  /* 0x0000000a9c9c7981 */ /* 0x000f62000c1e9900 */
[----:B------:R-:W-:-:S04]  /*2f40*/  IADD3 R45, P0, P1, R115, R154, R116 ;  /* 0x0000009a732d7210 */ /* 0x000fc8000791e074 */
[----:B------:R-:W-:Y:S02]  /*2f50*/  LEA R46, P2, R45, c[0x0][0x170], 0x2 ;  /* 0x00005c002d2e7a11 */ /* 0x000fe400078410ff */
[----:B------:R-:W-:-:S04]  /*2f60*/  IADD3.X R164, R70, R152, R71, P0, P1 ;  /* 0x0000009846a47210 */ /* 0x000fc800007e2447 */
[----:B------:R-:W-:-:S05]  /*2f70*/  LEA.HI.X R47, R45, c[0x0][0x174], R164, 0x2, P2 ;  /* 0x00005d002d2f7a11 */ /* 0x000fca00010f14a4 */
[----:B------:R0:W5:Y:S01]  /*2f80*/  LDG.E.CONSTANT R159, [R46.64] ;  /* 0x0000000a2e9f7981 */ /* 0x000162000c1e9900 */
[----:B----4-:R-:W-:Y:S01]  /*2f90*/  FFMA.FTZ R40, R44, R41, R40 ;  /* 0x000000292c287223 */ /* 0x010fe20000010028 */
[----:B------:R-:W-:-:S04]  /*2fa0*/  IADD3 R41, P0, P1, R113, R154, R114 ;  /* 0x0000009a71297210 */ /* 0x000fc8000791e072 */
[----:B------:R-:W-:Y:S02]  /*2fb0*/  LEA R44, P2, R41, c[0x0][0x170], 0x2 ;  /* 0x00005c00292c7a11 */ /* 0x000fe400078410ff */
[----:B------:R-:W-:-:S04]  /*2fc0*/  IADD3.X R158, R72, R152, R73, P0, P1 ;  /* 0x00000098489e7210 */ /* 0x000fc800007e2449 */
[----:B------:R-:W-:-:S05]  /*2fd0*/  LEA.HI.X R45, R41, c[0x0][0x174], R158, 0x2, P2 ;  /* 0x00005d00292d7a11 */ /* 0x000fca00010f149e */
[----:B------:R0:W4:Y:S04]  /*2fe0*/  LDG.E.CONSTANT R158, [R44.64] ;  /* 0x0000000a2c9e7981 */ /* 0x000128000c1e9900 */
[----:B0-----:R-:W-:Y:S01]  /*2ff0*/  LDS.128 R44, [R139+0x30] ;  /* 0x000030008b2c7984 */ /* 0x001fe20000000c00 */
[----:B--2---:R-:W-:-:S04]  /*3000*/  FFMA.FTZ R40, R161, R42, R40 ;  /* 0x0000002aa1287223 */ /* 0x004fc80000010028 */
[----:B---3--:R-:W-:Y:S02]  /*3010*/  FFMA.FTZ R162, R162, R43, R40 ;  /* 0x0000002ba2a27223 */ /* 0x008fe40000010028 */
[----:B------:R-:W5:Y:S02]  /*3020*/  LDS.128 R40, [R139+0x20] ;  /* 0x000020008b287984 */ /* 0x000f640000000c00 */
[----:B-----5:R-:W-:-:S04]  /*3030*/  FFMA.FTZ R40, R40, R153, R162 ;  /* 0x0000009928287223 */ /* 0x020fc800000100a2 */
[----:B------:R-:W-:-:S04]  /*3040*/  FFMA.FTZ R40, R160, R41, R40 ;  /* 0x00000029a0287223 */ /* 0x000fc80000010028 */
[----:B------:R-:W-:Y:S01]  /*3050*/  FFMA.FTZ R42, R155, R42, R40 ;  /* 0x0000002a9b2a7223 */ /* 0x000fe20000010028 */
[----:B------:R-:W-:-:S04]  /*3060*/  IADD3 R40, P0, P1, R111, R154, R112 ;  /* 0x0000009a6f287210 */ /* 0x000fc8000791e070 */
[----:B------:R-:W-:Y:S02]  /*3070*/  LEA R164, P2, R40, c[0x0][0x170], 0x2 ;  /* 0x00005c0028a47a11 */ /* 0x000fe400078410ff */
[----:B------:R-:W-:-:S04]  /*3080*/  IADD3.X R41, R74, R152, R75, P0, P1 ;  /* 0x000000984a297210 */ /* 0x000fc800007e244b */
[----:B------:R-:W-:Y:S02]  /*3090*/  LEA.HI.X R165, R40, c[0x0][0x174], R41, 0x2, P2 ;  /* 0x00005d0028a57a11 */ /* 0x000fe400010f1429 */
[----:B------:R-:W-:-:S04]  /*30a0*/  IADD3 R40, P0, P1, R23, R154, R110 ;  /* 0x0000009a17287210 */ /* 0x000fc8000791e06e */
[----:B------:R-:W-:Y:S02]  /*30b0*/  IADD3.X R41, R76, R152, R77, P0, P1 ;  /* 0x000000984c297210 */ /* 0x000fe400007e244d */
[----:B------:R-:W-:-:S04]  /*30c0*/  LEA R160, P2, R40, c[0x0][0x170], 0x2 ;  /* 0x00005c0028a07a11 */ /* 0x000fc800078410ff */
[----:B------:R-:W-:Y:S02]  /*30d0*/  LEA.HI.X R161, R40, c[0x0][0x174], R41, 0x2, P2 ;  /* 0x00005d0028a17a11 */ /* 0x000fe400010f1429 */
[----:B------:R0:W2:Y:S04]  /*30e0*/  LDG.E.CONSTANT R41, [R164.64] ;  /* 0x0000000aa4297981 */ /* 0x0000a8000c1e9900 */
[----:B------:R1:W3:Y:S01]  /*30f0*/  LDG.E.CONSTANT R40, [R160.64] ;  /* 0x0000000aa0287981 */ /* 0x0002e2000c1e9900 */
        /* <DEDUP_REMOVED lines=9> */
[----:B------:R-:W-:Y:S01]  /*3190*/  LEA.HI.X R157, R43, c[0x0][0x174], R153, 0x2, P2 ;  /* 0x00005d002b9d7a11 */ /* 0x000fe200010f1499 */
[----:B------:R-:W-:-:S04]  /*31a0*/  FFMA.FTZ R159, R44, R159, R42 ;  /* 0x0000009f2c9f7223 */ /* 0x000fc8000001002a */
[----:B------:R0:W3:Y:S01]  /*31b0*/  LDG.E.CONSTANT R44, [R156.64] ;  /* 0x0000000a9c2c7981 */ /* 0x0000e2000c1e9900 */
[----:B------:R-:W-:-:S04]  /*31c0*/  IADD3 R43, P0, P1, R26, R154, R7 ;  /* 0x0000009a1a2b7210 */ /* 0x000fc8000791e007 */
[----:B------:R-:W-:Y:S02]  /*31d0*/  LEA R42, P2, R43, c[0x0][0x170], 0x2 ;  /* 0x00005c002b2a7a11 */ /* 0x000fe400078410ff */
[----:B-1----:R-:W-:Y:S02]  /*31e0*/  IADD3.X R160, R82, R152, R83, P0, P1 ;  /* 0x0000009852a07210 */ /* 0x002fe400007e2453 */
[----:B------:R-:W-:Y:S02]  /*31f0*/  IADD3 R153, P0, P1, R27, R154, R8 ;  /* 0x0000009a1b997210 */ /* 0x000fe4000791e008 */
[----:B------:R-:W-:Y:S02]  /*3200*/  LEA.HI.X R43, R43, c[0x0][0x174], R160, 0x2, P2 ;  /* 0x00005d002b2b7a11 */ /* 0x000fe400010f14a0 */
[----:B------:R-:W-:Y:S02]  /*3210*/  LEA R160, P2, R153, c[0x0][0x170], 0x2 ;  /* 0x00005c0099a07a11 */ /* 0x000fe400078410ff */
[----:B0-----:R-:W-:-:S04]  /*3220*/  IADD3.X R164, R84, R152, R85, P0, P1 ;  /* 0x0000009854a47210 */ /* 0x001fc800007e2455 */
[----:B------:R-:W-:Y:S02]  /*3230*/  LEA.HI.X R161, R153, c[0x0][0x174], R164, 0x2, P2 ;  /* 0x00005d0099a17a11 */ /* 0x000fe400010f14a4 */
[----:B------:R0:W3:Y:S04]  /*3240*/  LDG.E.CONSTANT R153, [R42.64] ;  /* 0x0000000a2a997981 */ /* 0x0000e8000c1e9900 */
[----:B------:R-:W3:Y:S01]  /*3250*/  LDG.E.CONSTANT R160, [R160.64] ;  /* 0x0000000aa0a07981 */ /* 0x000ee2000c1e9900 */
[----:B------:R-:W-:-:S04]  /*3260*/  IADD3 R157, P0, P1, R28, R154, R9 ;  /* 0x0000009a1c9d7210 */ /* 0x000fc8000791e009 */
[----:B------:R-:W-:Y:S02]  /*3270*/  LEA R156, P2, R157, c[0x0][0x170], 0x2 ;  /* 0x00005c009d9c7a11 */ /* 0x000fe400078410ff */
[----:B-----5:R-:W-:Y:S01]  /*3280*/  IADD3.X R162, R86, R152, R87, P0, P1 ;  /* 0x0000009856a27210 */ /* 0x020fe200007e2457 */
[----:B----4-:R-:W-:Y:S01]  /*3290*/  FFMA.FTZ R45, R158, R45, R159 ;  /* 0x0000002d9e2d7223 */ /* 0x010fe2000001009f */
[----:B------:R-:W-:Y:S02]  /*32a0*/  IADD3 R159, P0, P1, R29, R154, R10 ;  /* 0x0000009a1d9f7210 */ /* 0x000fe4000791e00a */
[----:B------:R-:W-:Y:S02]  /*32b0*/  LEA.HI.X R157, R157, c[0x0][0x174], R162, 0x2, P2 ;  /* 0x00005d009d9d7a11 */ /* 0x000fe400010f14a2 */
[----:B------:R-:W-:Y:S02]  /*32c0*/  LEA R158, P2, R159, c[0x0][0x170], 0x2 ;  /* 0x00005c009f9e7a11 */ /* 0x000fe400078410ff */
[----:B------:R-:W-:-:S02]  /*32d0*/  IADD3.X R162, R88, R152, R89, P0, P1 ;  /* 0x0000009858a27210 */ /* 0x000fc400007e2459 */
[----:B------:R1:W4:Y:S02]  /*32e0*/  LDG.E.CONSTANT R157, [R156.64] ;  /* 0x0000000a9c9d7981 */ /* 0x000324000c1e9900 */
[----:B------:R-:W-:-:S05]  /*32f0*/  LEA.HI.X R159, R159, c[0x0][0x174], R162, 0x2, P2 ;  /* 0x00005d009f9f7a11 */ /* 0x000fca00010f14a2 */
[----:B------:R5:W4:Y:S01]  /*3300*/  LDG.E.CONSTANT R158, [R158.64] ;  /* 0x0000000a9e9e7981 */ /* 0x000b22000c1e9900 */
[----:B--2---:R-:W-:-:S04]  /*3310*/  FFMA.FTZ R41, R41, R46, R45 ;  /* 0x0000002e29297223 */ /* 0x004fc8000001002d */
[----:B---3--:R-:W-:Y:S02]  /*3320*/  FFMA.FTZ R47, R40, R47, R41 ;  /* 0x0000002f282f7223 */ /* 0x008fe40000010029 */
[----:B0-----:R-:W0:Y:S02]  /*3330*/  LDS.128 R40, [R139+0x40] ;  /* 0x000040008b287984 */ /* 0x001e240000000c00 */
[----:B0-----:R-:W-:-:S04]  /*3340*/  FFMA.FTZ R40, R40, R155, R47 ;  /* 0x0000009b28287223 */ /* 0x001fc8000001002f */
[----:B------:R-:W-:Y:S02]  /*3350*/  FFMA.FTZ R40, R44, R41, R40 ;  /* 0x000000292c287223 */ /* 0x000fe40000010028 */
[----:B------:R-:W4:Y:S01]  /*3360*/  LDS.128 R44, [R139+0x50] ;  /* 0x000050008b2c7984 */ /* 0x000f220000000c00 */
[----:B------:R-:W-:Y:S01]  /*3370*/  IADD3 R41, P0, P1, R30, R154, R11 ;  /* 0x0000009a1e297210 */ /* 0x000fe2000791e00b */
[----:B------:R-:W-:-:S03]  /*3380*/  FFMA.FTZ R40, R153, R42, R40 ;  /* 0x0000002a99287223 */ /* 0x000fc60000010028 */
[----:B------:R-:W-:Y:S01]  /*3390*/  IADD3.X R42, R90, R152, R91, P0, P1 ;  /* 0x000000985a2a7210 */ /* 0x000fe200007e245b */
[----:B------:R-:W-:Y:S01]  /*33a0*/  FFMA.FTZ R40, R160, R43, R40 ;  /* 0x0000002ba0287223 */ /* 0x000fe20000010028 */
[----:B------:R-:W-:-:S04]  /*33b0*/  LEA R160, P2, R41, c[0x0][0x170], 0x2 ;  /* 0x00005c0029a07a11 */ /* 0x000fc800078410ff */
[----:B------:R-:W-:Y:S02]  /*33c0*/  LEA.HI.X R161, R41, c[0x0][0x174], R42, 0x2, P2 ;  /* 0x00005d0029a17a11 */ /* 0x000fe400010f142a */
[----:B------:R-:W-:-:S03]  /*33d0*/  IADD3 R41, P0, P1, R31, R154, R12 ;  /* 0x0000009a1f297210 */ /* 0x000fc6000791e00c */
[----:B-----5:R0:W2:Y:S01]  /*33e0*/  LDG.E.CONSTANT R159, [R160.64] ;  /* 0x0000000aa09f7981 */ /* 0x0200a2000c1e9900 */
[----:B------:R-:W-:Y:S02]  /*33f0*/  LEA R42, P2, R41, c[0x0][0x170], 0x2 ;  /* 0x00005c00292a7a11 */ /* 0x000fe400078410ff */
[----:B-1----:R-:W-:-:S04]  /*3400*/  IADD3.X R156, R92, R152, R93, P0, P1 ;  /* 0x000000985c9c7210 */ /* 0x002fc800007e245d */
[----:B------:R-:W-:Y:S02]  /*3410*/  LEA.HI.X R43, R41, c[0x0][0x174], R156, 0x2, P2 ;  /* 0x00005d00292b7a11 */ /* 0x000fe400010f149c */
[----:B------:R-:W-:-:S04]  /*3420*/  IADD3 R41, P0, P1, R32, R154, R13 ;  /* 0x0000009a20297210 */ /* 0x000fc8000791e00d */
[----:B------:R-:W-:Y:S01]  /*3430*/  IADD3.X R156, R94, R152, R95, P0, P1 ;  /* 0x000000985e9c7210 */ /* 0x000fe200007e245f */
[----:B----4-:R-:W-:Y:S01]  /*3440*/  FFMA.FTZ R157, R44, R157, R40 ;  /* 0x0000009d2c9d7223 */ /* 0x010fe20000010028 */
[C---:B------:R-:W-:Y:S01]  /*3450*/  LEA R40, P2, R41.reuse, c[0x0][0x170], 0x2 ;  /* 0x00005c0029287a11 */ /* 0x040fe200078410ff */
[----:B------:R1:W3:Y:S03]  /*3460*/  LDG.E.CONSTANT R44, [R42.64] ;  /* 0x0000000a2a2c7981 */ /* 0x0002e6000c1e9900 */
[----:B------:R-:W-:Y:S01]  /*3470*/  LEA.HI.X R41, R41, c[0x0][0x174], R156, 0x2, P2 ;  /* 0x00005d0029297a11 */ /* 0x000fe200010f149c */
[----:B------:R-:W-:Y:S01]  /*3480*/  FFMA.FTZ R163, R158, R45, R157 ;  /* 0x0000002d9ea37223 */ /* 0x000fe2000001009d */
[----:B------:R-:W-:-:S03]  /*3490*/  IADD3 R153, P0, P1, R33, R154, R14 ;  /* 0x0000009a21997210 */ /* 0x000fc6000791e00e */
[----:B------:R4:W5:Y:S01]  /*34a0*/  LDG.E.CONSTANT R45, [R40.64] ;  /* 0x0000000a282d7981 */ /* 0x000962000c1e9900 */
[C---:B------:R-:W-:Y:S02]  /*34b0*/  LEA R156, P2, R153.reuse, c[0x0][0x170], 0x2 ;  /* 0x00005c00999c7a11 */ /* 0x040fe400078410ff */
[----:B------:R-:W-:Y:S02]  /*34c0*/  IADD3.X R158, R96, R152, R97, P0, P1 ;  /* 0x00000098609e7210 */ /* 0x000fe400007e2461 */
[----:B-1----:R-:W-:Y:S02]  /*34d0*/  IADD3 R42, P0, P1, R34, R154, R15 ;  /* 0x0000009a222a7210 */ /* 0x002fe4000791e00f */
[----:B------:R-:W-:Y:S02]  /*34e0*/  LEA.HI.X R157, R153, c[0x0][0x174], R158, 0x2, P2 ;  /* 0x00005d00999d7a11 */ /* 0x000fe400010f149e */
[----:B------:R-:W-:Y:S02]  /*34f0*/  LEA R164, P2, R42, c[0x0][0x170], 0x2 ;  /* 0x00005c002aa47a11 */ /* 0x000fe400078410ff */
[----:B------:R-:W-:Y:S01]  /*3500*/  IADD3.X R43, R98, R152, R99, P0, P1 ;  /* 0x00000098622b7210 */ /* 0x000fe200007e2463 */
[----:B------:R1:W5:Y:S03]  /*3510*/  LDG.E.CONSTANT R156, [R156.64] ;  /* 0x0000000a9c9c7981 */ /* 0x000366000c1e9900 */
[----:B------:R-:W-:-:S02]  /*3520*/  LEA.HI.X R165, R42, c[0x0][0x174], R43, 0x2, P2 ;  /* 0x00005d002aa57a11 */ /* 0x000fc400010f142b */
[----:B------:R-:W-:-:S03]  /*3530*/  IADD3 R42, P0, P1, R35, R154, R16 ;  /* 0x0000009a232a7210 */ /* 0x000fc6000791e010 */
[----:B------:R-:W5:Y:S01]  /*3540*/  LDG.E.CONSTANT R153, [R164.64] ;  /* 0x0000000aa4997981 */ /* 0x000f62000c1e9900 */
[----:B0-----:R-:W-:Y:S02]  /*3550*/  LEA R160, P2, R42, c[0x0][0x170], 0x2 ;  /* 0x00005c002aa07a11 */ /* 0x001fe400078410ff */
[----:B----4-:R-:W-:Y:S02]  /*3560*/  IADD3.X R41, R100, R152, R101, P0, P1 ;  /* 0x0000009864297210 */ /* 0x010fe400007e2465 */
[----:B------:R-:W-:Y:S02]  /*3570*/  IADD3 R40, P0, P1, R36, R154, R17 ;  /* 0x0000009a24287210 */ /* 0x000fe4000791e011 */
[----:B------:R-:W-:Y:S02]  /*3580*/  LEA.HI.X R161, R42, c[0x0][0x174], R41, 0x2, P2 ;  /* 0x00005d002aa17a11 */ /* 0x000fe400010f1429 */
[----:B------:R-:W-:Y:S02]  /*3590*/  LEA R42, P2, R40, c[0x0][0x170], 0x2 ;  /* 0x00005c00282a7a11 */ /* 0x000fe400078410ff */
[----:B------:R-:W-:Y:S01]  /*35a0*/  IADD3.X R41, R102, R152, R103, P0, P1 ;  /* 0x0000009866297210 */ /* 0x000fe200007e2467 */
[----:B------:R0:W4:Y:S03]  /*35b0*/  LDG.E.CONSTANT R158, [R160.64] ;  /* 0x0000000aa09e7981 */ /* 0x000126000c1e9900 */
[----:B------:R-:W-:-:S02]  /*35c0*/  LEA.HI.X R43, R40, c[0x0][0x174], R41, 0x2, P2 ;  /* 0x00005d00282b7a11 */ /* 0x000fc400010f1429 */
[----:B------:R-:W-:-:S03]  /*35d0*/  IADD3 R41, P0, P1, R37, R154, R18 ;  /* 0x0000009a25297210 */ /* 0x000fc6000791e012 */
[----:B-1----:R1:W4:Y:S01]  /*35e0*/  LDG.E.CONSTANT R157, [R42.64] ;  /* 0x0000000a2a9d7981 */ /* 0x002322000c1e9900 */
[C---:B------:R-:W-:Y:S02]  /*35f0*/  LEA R40, P2, R41.reuse, c[0x0][0x170], 0x2 ;  /* 0x00005c0029287a11 */ /* 0x040fe400078410ff */
[----:B------:R-:W-:Y:S02]  /*3600*/  IADD3.X R162, R104, R152, R105, P0, P1 ;  /* 0x0000009868a27210 */ /* 0x000fe400007e2469 */
[-C--:B------:R-:W-:Y:S02]  /*3610*/  IADD3 R155, P0, P1, R38, R154.reuse, R19 ;  /* 0x0000009a269b7210 */ /* 0x080fe4000791e013 */
[----:B------:R-:W-:Y:S02]  /*3620*/  LEA.HI.X R41, R41, c[0x0][0x174], R162, 0x2, P2 ;  /* 0x00005d0029297a11 */ /* 0x000fe400010f14a2 */
[----:B0-----:R-:W-:Y:S02]  /*3630*/  IADD3 R161, P3, P4, R39, R154, R20 ;  /* 0x0000009a27a17210 */ /* 0x001fe40007c7e014 */
[----:B------:R-:W-:Y:S01]  /*3640*/  LEA R154, P2, R155, c[0x0][0x170], 0x2 ;  /* 0x00005c009b9a7a11 */ /* 0x000fe200078410ff */
[----:B------:R1:W4:Y:S01]  /*3650*/  LDG.E.CONSTANT R162, [R40.64] ;  /* 0x0000000a28a27981 */ /* 0x000322000c1e9900 */
[----:B------:R-:W-:-:S02]  /*3660*/  IADD3.X R160, R106, R152, R107, P0, P1 ;  /* 0x000000986aa07210 */ /* 0x000fc400007e246b */
[----:B------:R-:W-:Y:S02]  /*3670*/  IADD3.X R152, R108, R152, R109, P3, P4 ;  /* 0x000000986c987210 */ /* 0x000fe40001fe846d */
[----:B------:R-:W-:Y:S02]  /*3680*/  LEA.HI.X R155, R155, c[0x0][0x174], R160, 0x2, P2 ;  /* 0x00005d009b9b7a11 */ /* 0x000fe400010f14a0 */
[C---:B------:R-:W-:Y:S01]  /*3690*/  LEA R160, P0, R161.reuse, c[0x0][0x170], 0x2 ;  /* 0x00005c00a1a07a11 */ /* 0x040fe200078010ff */
[----:B-1----:R-:W5:Y:S03]  /*36a0*/  LDS.128 R40, [R139+0x60] ;  /* 0x000060008b287984 */ /* 0x002f660000000c00 */
[----:B------:R-:W-:Y:S01]  /*36b0*/  LEA.HI.X R161, R161, c[0x0][0x174], R152, 0x2, P0 ;  /* 0x00005d00a1a17a11 */ /* 0x000fe200000f1498 */
[----:B------:R-:W4:Y:S04]  /*36c0*/  LDG.E.CONSTANT R155, [R154.64] ;  /* 0x0000000a9a9b7981 */ /* 0x000f28000c1e9900 */
[----:B------:R-:W4:Y:S01]  /*36d0*/  LDG.E.CONSTANT R160, [R160.64] ;  /* 0x0000000aa0a07981 */ /* 0x000f22000c1e9900 */
[----:B--2---:R-:W-:-:S04]  /*36e0*/  FFMA.FTZ R46, R159, R46, R163 ;  /* 0x0000002e9f2e7223 */ /* 0x004fc800000100a3 */
[----:B---3--:R-:W-:-:S04]  /*36f0*/  FFMA.FTZ R44, R44, R47, R46 ;  /* 0x0000002f2c2c7223 */ /* 0x008fc8000001002e */
[----:B-----5:R-:W-:Y:S02]  /*3700*/  FFMA.FTZ R40, R40, R45, R44 ;  /* 0x0000002d28287223 */ /* 0x020fe4000001002c */
[----:B------:R-:W0:Y:S02]  /*3710*/  LDS.128 R44, [R139+0x70] ;  /* 0x000070008b2c7984 */ /* 0x000e240000000c00 */
[----:B------:R-:W-:-:S04]  /*3720*/  FFMA.FTZ R40, R156, R41, R40 ;  /* 0x000000299c287223 */ /* 0x000fc80000010028 */
[----:B------:R-:W-:-:S04]  /*3730*/  FFMA.FTZ R40, R153, R42, R40 ;  /* 0x0000002a99287223 */ /* 0x000fc80000010028 */
[----:B----4-:R-:W-:Y:S02]  /*3740*/  FFMA.FTZ R40, R158, R43, R40 ;  /* 0x0000002b9e287223 */ /* 0x010fe40000010028 */
[C---:B------:R-:W-:Y:S02]  /*3750*/  IMAD R43, R147.reuse, 0x8, R140 ;  /* 0x00000008932b7824 */ /* 0x040fe400078e028c */
[----:B0-----:R-:W-:Y:S01]  /*3760*/  FFMA.FTZ R40, R44, R157, R40 ;  /* 0x0000009d2c287223 */ /* 0x001fe20000010028 */
[----:B------:R-:W-:-:S03]  /*3770*/  IADD3 R147, R147, 0x4, RZ ;  /* 0x0000000493937810 */ /* 0x000fc60007ffe0ff */
[----:B------:R-:W-:Y:S01]  /*3780*/  FFMA.FTZ R40, R162, R45, R40 ;  /* 0x0000002da2287223 */ /* 0x000fe20000010028 */
[----:B------:R-:W-:-:S03]  /*3790*/  ISETP.GE.AND P1, PT, R147, R2, PT ;  /* 0x000000029300720c */ /* 0x000fc60003f26270 */
[----:B------:R-:W-:-:S04]  /*37a0*/  FFMA.FTZ R40, R155, R46, R40 ;  /* 0x0000002e9b287223 */ /* 0x000fc80000010028 */
[----:B------:R-:W-:Y:S01]  /*37b0*/  FFMA.FTZ R153, R160, R47, R40 ;  /* 0x0000002fa0997223 */ /* 0x000fe20000010028 */
[----:B------:R-:W-:Y:S05]  /*37c0*/  BRA.DIV ~URZ, `(.L_x_22219) ;  /* 0x000032a27f007947 */ /* 0x000fea000b800000 */
[----:B------:R0:W1:Y:S02]  /*37d0*/  SHFL.BFLY PT, R40, R153, 0x2, 0x1f ;  /* 0x0c401f0099287f89 */ /* 0x00006400000e0000 */
.L_x_22256:
[----:B01----:R-:W-:Y:S01]  /*37e0*/  FADD.FTZ R153, R153, R40 ;  /* 0x0000002899997221 */ /* 0x003fe20000010000 */
[----:B------:R-:W-:Y:S05]  /*37f0*/  BRA.DIV ~URZ, `(.L_x_22220) ;  /* 0x000032f27f007947 */ /* 0x000fea000b800000 */
[----:B------:R0:W1:Y:S02]  /*3800*/  SHFL.BFLY PT, R40, R153, 0x1, 0x1f ;  /* 0x0c201f0099287f89 */ /* 0x00006400000e0000 */
.L_x_22257:
        /* <DEDUP_REMOVED lines=12> */
.L_x_22222:
[----:B------:R-:W-:Y:S05]  /*38d0*/  BSYNC B1 ;  /* 0x0000000000017941 */ /* 0x000fea0003800000 */
.L_x_22221:
[----:B01----:R-:W-:Y:S05]  /*38e0*/  @!P1 BRA `(.L_x_22223) ;  /* 0xfffff16000009947 */ /* 0x003fea000383ffff */
.L_x_22212:
[----:B------:R-:W-:Y:S05]  /*38f0*/  BSYNC B0 ;  /* 0x0000000000007941 */ /* 0x000fea0003800000 */
.L_x_22211:
[----:B------:R-:W-:Y:S05]  /*3900*/  BRA.DIV ~URZ, `(.L_x_22224) ;  /* 0x000032627f007947 */ /* 0x000fea000b800000 */
[----:B------:R0:W1:Y:S02]  /*3910*/  SHFL.BFLY PT, R6, R141, 0x10, 0x1f ;  /* 0x0e001f008d067f89 */ /* 0x00006400000e0000 */
.L_x_22258:
[----:B01----:R-:W-:Y:S01]  /*3920*/  FMNMX.FTZ R141, R6, R141, !PT ;  /* 0x0000008d068d7209 */ /* 0x003fe20007810000 */
[----:B------:R-:W-:Y:S05]  /*3930*/  BRA.DIV ~URZ, `(.L_x_22225) ;  /* 0x000032b27f007947 */ /* 0x000fea000b800000 */
[----:B------:R-:W0:Y:S02]  /*3940*/  SHFL.BFLY PT, R5, R141, 0x8, 0x1f ;  /* 0x0d001f008d057f89 */ /* 0x000e2400000e0000 */
[----:B0-----:R-:W-:-:S05]  /*3950*/  FMNMX.FTZ R5, R141, R5, !PT ;  /* 0x000000058d057209 */ /* 0x001fca0007810000 */
[----:B------:R0:W1:Y:S02]  /*3960*/  SHFL.BFLY PT, R6, R5, 0x4, 0x1f ;  /* 0x0c801f0005067f89 */ /* 0x00006400000e0000 */
.L_x_22259:
        /* <DEDUP_REMOVED lines=34> */
.L_x_22230:
        /* <DEDUP_REMOVED lines=11> */
.L_x_22229:
[----:B------:R-:W-:Y:S05]  /*3c40*/  BSYNC B1 ;  /* 0x0000000000017941 */ /* 0x000fea0003800000 */
.L_x_22228:
        /* <DEDUP_REMOVED lines=10> */
.L_x_22233:
        /* <DEDUP_REMOVED lines=100> */
.L_x_22232:
[----:B------:R-:W-:Y:S05]  /*4330*/  BSYNC B1 ;  /* 0x0000000000017941 */ /* 0x000fea0003800000 */
.L_x_22231:
        /* <DEDUP_REMOVED lines=55> */
.L_x_22235:
[----:B------:R-:W-:Y:S05]  /*46b0*/  BSYNC B1 ;  /* 0x0000000000017941 */ /* 0x000fea0003800000 */
.L_x_22234:
        /* <DEDUP_REMOVED lines=26> */
.L_x_22227:
[----:B------:R-:W-:Y:S05]  /*4860*/  BSYNC B0 ;  /* 0x0000000000007941 */ /* 0x000fea0003800000 */
.L_x_22226:
        /* <DEDUP_REMOVED lines=37> */
.L_x_22240:
        /* <DEDUP_REMOVED lines=8> */
.L_x_22239:
[----:B0-2---:R-:W-:Y:S05]  /*4b40*/  BSYNC B1 ;  /* 0x0000000000017941 */ /* 0x005fea0003800000 */
.L_x_22238:
        /* <DEDUP_REMOVED lines=10> */
.L_x_22243:
        /* <DEDUP_REMOVED lines=52> */
.L_x_22242:
[----:B------:R-:W-:Y:S05]  /*4f30*/  BSYNC B1 ;  /* 0x0000000000017941 */ /* 0x000fea0003800000 */
.L_x_22241:
        /* <DEDUP_REMOVED lines=31> */
.L_x_22245:
[----:B------:R-:W-:Y:S05]  /*5130*/  BSYNC B1 ;  /* 0x0000000000017941 */ /* 0x000fea0003800000 */
.L_x_22244:
        /* <DEDUP_REMOVED lines=14> */
.L_x_22237:
[----:B------:R-:W-:Y:S05]  /*5220*/  BSYNC B0 ;  /* 0x0000000000007941 */ /* 0x000fea0003800000 */
.L_x_22236:
        /* <DEDUP_REMOVED lines=8> */
[----:B0-----:R-:W-:-:S02]  /*52b0*/  IMAD.MOV.U32 R5, RZ, RZ, RZ ;  /* 0x000000ffff057224 */ /* 0x001fc400078e00ff */
[----:B------:R-:W-:Y:S01]  /*52c0*/  IMAD.MOV.U32 R48, RZ, RZ, RZ ;  /* 0x000000ffff307224 */ /* 0x000fe200078e00ff */
[----:B------:R-:W-:Y:S05]  /*52d0*/  BRA `(.L_x_22248) ;  /* 0x00000ce000007947 */ /* 0x000fea0003800000 */
.L_x_22247:
[C---:B0-----:R-:W-:Y:S01]  /*52e0*/  LEA.HI R7, R144.reuse, R144, RZ, 0x1 ;  /* 0x0000009090077211 */ /* 0x041fe200078f08ff */
[----:B------:R-:W-:Y:S01]  /*52f0*/  IMAD R6, R3, c[0x0][0x1b0], RZ ;  /* 0x00006c0003067a24 */ /* 0x000fe200078e02ff */
[----:B------:R-:W-:Y:S01]  /*5300*/  IADD3 R51, P0, R145, R142, RZ ;  /* 0x0000008e91337210 */ /* 0x000fe20007f1e0ff */
[----:B------:R-:W-:Y:S01]  /*5310*/  IMAD.MOV.U32 R11, RZ, RZ, c[0x0][0x1ac] ;  /* 0x00006b00ff0b7624 */ /* 0x000fe200078e00ff */
[C---:B------:R-:W-:Y:S01]  /*5320*/  LOP3.LUT R9, R7.reuse, 0xfffffffe, RZ, 0xc0, !PT ;  /* 0xfffffffe07097812 */ /* 0x040fe200078ec0ff */
[----:B------:R-:W-:Y:S01]  /*5330*/  IMAD.SHL.U32 R7, R7, 0x4, RZ ;  /* 0x0000000407077824 */ /* 0x000fe200078e00ff */
[----:B------:R-:W-:Y:S01]  /*5340*/  LEA.HI.X.SX32 R0, R145, R0, 0x1, P0 ;  /* 0x0000000091007211 */ /* 0x000fe200000f0eff */
[----:B------:R-:W-:Y:S01]  /*5350*/  IMAD.MOV.U32 R3, RZ, RZ, RZ ;  /* 0x000000ffff037224 */ /* 0x000fe200078e00ff */
[----:B------:R-:W-:Y:S01]  /*5360*/  LEA R50, P0, R51, c[0x0][0x188], 0x2 ;  /* 0x0000620033327a11 */ /* 0x000fe200078010ff */
[----:B------:R-:W-:Y:S01]  /*5370*/  IMAD.IADD R8, R144, 0x1, -R9 ;  /* 0x0000000190087824 */ /* 0x000fe200078e0a09 */
[----:B------:R-:W-:Y:S01]  /*5380*/  LOP3.LUT R7, R7, 0xfffffff8, RZ, 0xc0, !PT ;  /* 0xfffffff807077812 */ /* 0x000fe200078ec0ff */
[----:B------:R-:W-:Y:S01]  /*5390*/  IMAD.MOV.U32 R5, RZ, RZ, RZ ;  /* 0x000000ffff057224 */ /* 0x000fe200078e00ff */
[----:B------:R-:W-:Y:S01]  /*53a0*/  LEA.HI.X R51, R51, c[0x0][0x18c], R0, 0x2, P0 ;  /* 0x0000630033337a11 */ /* 0x000fe200000f1400 */
[----:B------:R-:W-:Y:S01]  /*53b0*/  IMAD.SHL.U32 R10, R8, 0x4, RZ ;  /* 0x00000004080a7824 */ /* 0x000fe200078e00ff */
[----:B------:R-:W-:Y:S01]  /*53c0*/  LOP3.LUT R49, RZ, R2, RZ, 0x33, !PT ;  /* 0x00000002ff317212 */ /* 0x000fe200078e33ff */
[C---:B------:R-:W-:Y:S01]  /*53d0*/  IMAD R8, R145.reuse, 0x2, R8 ;  /* 0x0000000291087824 */ /* 0x040fe200078e0208 */
[----:B------:R-:W-:Y:S01]  /*53e0*/  CS2R R44, SRZ ;  /* 0x00000000002c7805 */ /* 0x000fe2000001ff00 */
[----:B------:R-:W-:Y:S01]  /*53f0*/  IMAD.IADD R53, R10, 0x1, R7 ;  /* 0x000000010a357824 */ /* 0x000fe200078e0207 */
[----:B------:R-:W-:Y:S01]  /*5400*/  CS2R R46, SRZ ;  /* 0x00000000002e7805 */ /* 0x000fe2000001ff00 */
[----:B------:R-:W-:Y:S01]  /*5410*/  IMAD R10, R145, 0x8, R10 ;  /* 0x00000008910a7824 */ /* 0x000fe200078e020a */
[----:B------:R-:W-:Y:S01]  /*5420*/  SHF.R.S32.HI R56, RZ, 0x1f, R11 ;  /* 0x0000001fff387819 */ /* 0x000fe2000001140b */
[----:B------:R-:W-:Y:S01]  /*5430*/  IMAD.MOV.U32 R0, RZ, RZ, RZ ;  /* 0x000000ffff007224 */ /* 0x000fe200078e00ff */
[----:B------:R-:W-:Y:S01]  /*5440*/  SHF.R.S32.HI R7, RZ, 0x1f, R6 ;  /* 0x0000001fff077819 */ /* 0x000fe20000011406 */
[----:B------:R-:W-:Y:S01]  /*5450*/  IMAD.MOV.U32 R48, RZ, RZ, RZ ;  /* 0x000000ffff307224 */ /* 0x000fe200078e00ff */
[----:B------:R-:W-:Y:S01]  /*5460*/  LEA R52, R8, 0x220, 0x4 ;  /* 0x0000022008347811 */ /* 0x000fe200078e20ff */
[----:B------:R-:W-:Y:S01]  /*5470*/  IMAD.MOV.U32 R54, RZ, RZ, R145 ;  /* 0x000000ffff367224 */ /* 0x000fe200078e0091 */
[----:B------:R-:W-:-:S02]  /*5480*/  IADD3 R67, R10, 0x3, RZ ;  /* 0x000000030a437810 */ /* 0x000fc40007ffe0ff */
[C---:B------:R-:W-:Y:S02]  /*5490*/  IADD3 R55, R53.reuse, 0x100, RZ ;  /* 0x0000010035377810 */ /* 0x040fe40007ffe0ff */
[C---:B------:R-:W-:Y:S02]  /*54a0*/  IADD3 R57, R53.reuse, 0x180, RZ ;  /* 0x0000018035397810 */ /* 0x040fe40007ffe0ff */
[C---:B------:R-:W-:Y:S02]  /*54b0*/  IADD3 R59, R53.reuse, 0x200, RZ ;  /* 0x00000200353b7810 */ /* 0x040fe40007ffe0ff */
[C---:B------:R-:W-:Y:S02]  /*54c0*/  IADD3 R61, R53.reuse, 0x280, RZ ;  /* 0x00000280353d7810 */ /* 0x040fe40007ffe0ff */
[C---:B------:R-:W-:Y:S02]  /*54d0*/  IADD3 R63, R53.reuse, 0x300, RZ ;  /* 0x00000300353f7810 */ /* 0x040fe40007ffe0ff */
[----:B------:R-:W-:-:S02]  /*54e0*/  IADD3 R65, R53, 0x380, RZ ;  /* 0x0000038035417810 */ /* 0x000fc40007ffe0ff */
.L_x_22249:
        /* <DEDUP_REMOVED lines=30> */
[----:B-1----:R-:W4:Y:S01]  /*56d0*/  LDG.E.128.CONSTANT R24, [R24.64] ;  /* 0x0000000a18187981 */ /* 0x002f22000c1e9d00 */
        /* <DEDUP_REMOVED lines=142> */
.L_x_22248:
[----:B------:R-:W-:Y:S05]  /*5fc0*/  BSYNC B0 ;  /* 0x0000000000007941 */ /* 0x000fea0003800000 */
.L_x_22246:
[----:B------:R-:W0:Y:S01]  /*5fd0*/  SHFL.BFLY PT, R2, R47, 0x1, 0x1f ;  /* 0x0c201f002f027f89 */ /* 0x000e2200000e0000 */
        /* <DEDUP_REMOVED lines=9> */
[----:B------:R-:W1:Y:S04]  /*6070*/  SHFL.BFLY PT, R9, R46, 0x1, 0x1f ;  /* 0x0c201f002e097f89 */ /* 0x000e6800000e0000 */
[----:B------:R-:W1:Y:S04]  /*6080*/  SHFL.BFLY PT, R6, R45, 0x1, 0x1f ;  /* 0x0c201f002d067f89 */ /* 0x000e6800000e0000 */
[----:B------:R-:W1:Y:S01]  /*6090*/  SHFL.BFLY PT, R11, R44, 0x1, 0x1f ;  /* 0x0c201f002c0b7f89 */ /* 0x000e6200000e0000 */
[----:B0-----:R-:W-:Y:S01]  /*60a0*/  FADD.FTZ R21, R2, R47 ;  /* 0x0000002f02157221 */ /* 0x001fe20000010000 */
[----:B------:R-:W-:-:S02]  /*60b0*/  LOP3.LUT R2, R4, 0xffffffc0, RZ, 0xc0, !PT ;  /* 0xffffffc004027812 */ /* 0x000fc400078ec0ff */
[----:B------:R-:W0:Y:S01]  /*60c0*/  SHFL.BFLY PT, R8, R5, 0x1, 0x1f ;  /* 0x0c201f0005087f89 */ /* 0x000e2200000e0000 */
        /* <DEDUP_REMOVED lines=9> */
[----:B-1----:R-:W-:Y:S01]  /*6160*/  FADD.FTZ R23, R9, R46 ;  /* 0x0000002e09177221 */ /* 0x002fe20000010000 */
[----:B------:R-:W-:Y:S01]  /*6170*/  LOP3.LUT R2, R4, 0xffffffe0, RZ, 0xc0, !PT ;  /* 0xffffffe004027812 */ /* 0x000fe200078ec0ff */
[----:B------:R-:W-:-:S03]  /*6180*/  FADD.FTZ R45, R6, R45 ;  /* 0x0000002d062d7221 */ /* 0x000fc60000010000 */
        /* <DEDUP_REMOVED lines=29> */
.L_x_22251:
[----:B0-----:R-:W-:Y:S05]  /*6360*/  BSYNC B0 ;  /* 0x0000000000007941 */ /* 0x001fea0003800000 */
.L_x_22250:
        /* <DEDUP_REMOVED lines=28> */
.L_x_22253:
[----:B0-----:R-:W-:Y:S05]  /*6530*/  BSYNC B0 ;  /* 0x0000000000007941 */ /* 0x001fea0003800000 */
.L_x_22252:
        /* <DEDUP_REMOVED lines=40> */
[C---:B------:R-:W-:Y:S02]  /*67c0*/  LEA R4, P1, R5.reuse, c[0x0][0x160], 0x2 ;  /* 0x0000580005047a11 */ /* 0x040fe400078210ff */
[----:B------:R-:W-:Y:S02]  /*67d0*/  IADD3 R10, R10, 0x70, RZ ;  /* 0x000000700a0a7810 */ /* 0x000fe40007ffe0ff */
[----:B------:R-:W-:Y:S02]  /*67e0*/  IADD3 R22, P0, R0, UR4, RZ ;  /* 0x0000000400167c10 */ /* 0x000fe4000ff1e0ff */
[----:B------:R-:W-:-:S02]  /*67f0*/  LEA.HI.X R5, R5, c[0x0][0x164], R14, 0x2, P1 ;  /* 0x0000590005057a11 */ /* 0x000fc400008f140e */
[----:B------:R-:W-:Y:S02]  /*6800*/  IADD3 R17, P3, R10, UR4, RZ ;  /* 0x000000040a117c10 */ /* 0x000fe4000ff7e0ff */
[C---:B------:R-:W-:Y:S01]  /*6810*/  IADD3 R13, P1, R11.reuse, UR4, RZ ;  /* 0x000000040b0d7c10 */ /* 0x040fe2000ff3e0ff */
[----:B------:R-:W-:Y:S01]  /*6820*/  STG.E [R4.64], R21 ;  /* 0x0000001504007986 */ /* 0x000fe2000c10190a */
[----:B------:R-:W-:Y:S02]  /*6830*/  IADD3 R15, P2, R12, UR4, RZ ;  /* 0x000000040c0f7c10 */ /* 0x000fe4000ff5e0ff */
[----:B------:R-:W-:Y:S01]  /*6840*/  LEA.HI.X.SX32 R33, R0, UR7, 0x1, P0 ;  /* 0x0000000700217c11 */ /* 0x000fe200080f0eff */
[----:B------:R-:W-:Y:S01]  /*6850*/  STG.E [R6.64], R23 ;  /* 0x0000001706007986 */ /* 0x000fe2000c10190a */
[----:B------:R-:W-:Y:S02]  /*6860*/  LEA.HI.X.SX32 R0, R10, UR7, 0x1, P3 ;  /* 0x000000070a007c11 */ /* 0x000fe400098f0eff */
[----:B------:R-:W-:Y:S01]  /*6870*/  LEA.HI.X.SX32 R20, R11, UR7, 0x1, P1 ;  /* 0x000000070b147c11 */ /* 0x000fe200088f0eff */
[----:B------:R-:W-:Y:S01]  /*6880*/  STG.E [R8.64], R45 ;  /* 0x0000002d08007986 */ /* 0x000fe2000c10190a */
[----:B------:R-:W-:-:S02]  /*6890*/  LEA.HI.X.SX32 R18, R12, UR7, 0x1, P2 ;  /* 0x000000070c127c11 */ /* 0x000fc400090f0eff */
[C---:B------:R-:W-:Y:S02]  /*68a0*/  LEA R10, P0, R22.reuse, c[0x0][0x160], 0x2 ;  /* 0x00005800160a7a11 */ /* 0x040fe400078010ff */
[----:B------:R-:W-:Y:S02]  /*68b0*/  LEA R12, P1, R13, c[0x0][0x160], 0x2 ;  /* 0x000058000d0c7a11 */ /* 0x000fe400078210ff */
        /* <DEDUP_REMOVED lines=11> */
.L_x_22214:
[----:B------:R-:W-:Y:S01]  /*6970*/  IMAD.MOV.U32 R42, RZ, RZ, R43 ;  /* 0x000000ffff2a7224 */ /* 0x000fe200078e002b */
[----:B------:R-:W-:Y:S01]  /*6980*/  MOV R40, 0x69d0 ;  /* 0x000069d000287802 */ /* 0x000fe20000000f00 */
[----:B------:R-:W-:-:S02]  /*6990*/  IMAD.MOV.U32 R45, RZ, RZ, 0x2 ;  /* 0x00000002ff2d7424 */ /* 0x000fc400078e00ff */
[----:B------:R-:W-:Y:S02]  /*69a0*/  IMAD.MOV.U32 R44, RZ, RZ, 0x1f ;  /* 0x0000001fff2c7424 */ /* 0x000fe400078e00ff */
[----:B------:R-:W-:Y:S02]  /*69b0*/  IMAD.MOV.U32 R47, RZ, RZ, -0x1 ;  /* 0xffffffffff2f7424 */ /* 0x000fe400078e00ff */
[----:B------:R-:W-:Y:S05]  /*69c0*/  CALL.REL.NOINC `($__internal_416_$__cuda_sm70_shflsync_bfly_p) ;  /* 0x0000031000007944 */ /* 0x000fea0003c00000 */
[----:B-1----:R-:W-:Y:S01]  /*69d0*/  IMAD.MOV.U32 R40, RZ, RZ, R42 ;  /* 0x000000ffff287224 */ /* 0x002fe200078e002a */
[----:B0-----:R-:W-:Y:S05]  /*69e0*/  BRA `(.L_x_22254) ;  /* 0xffffbf1000007947 */ /* 0x001fea000383ffff */
.L_x_22215:
[----:B------:R-:W-:Y:S01]  /*69f0*/  IMAD.MOV.U32 R42, RZ, RZ, R43 ;  /* 0x000000ffff2a7224 */ /* 0x000fe200078e002b */
[----:B------:R-:W-:Y:S01]  /*6a00*/  MOV R40, 0x6a50 ;  /* 0x00006a5000287802 */ /* 0x000fe20000000f00 */
[----:B------:R-:W-:Y:S02]  /*6a10*/  IMAD.MOV.U32 R45, RZ, RZ, 0x1 ;  /* 0x00000001ff2d7424 */ /* 0x000fe400078e00ff */
[----:B------:R-:W-:Y:S02]  /*6a20*/  IMAD.MOV.U32 R44, RZ, RZ, 0x1f ;  /* 0x0000001fff2c7424 */ /* 0x000fe400078e00ff */
[----:B------:R-:W-:Y:S02]  /*6a30*/  IMAD.MOV.U32 R47, RZ, RZ, -0x1 ;  /* 0xffffffffff2f7424 */ /* 0x000fe400078e00ff */
[----:B------:R-:W-:Y:S05]  /*6a40*/  CALL.REL.NOINC `($__internal_416_$__cuda_sm70_shflsync_bfly_p) ;  /* 0x0000029000007944 */ /* 0x000fea0003c00000 */
[----:B-1----:R-:W-:Y:S01]  /*6a50*/  IMAD.MOV.U32 R40, RZ, RZ, R42 ;  /* 0x000000ffff287224 */ /* 0x002fe200078e002a */
[----:B0-----:R-:W-:Y:S05]  /*6a60*/  BRA `(.L_x_22255) ;  /* 0xffffbec000007947 */ /* 0x001fea000383ffff */
.L_x_22219:
        /* <DEDUP_REMOVED lines=8> */
.L_x_22220:
        /* <DEDUP_REMOVED lines=8> */
.L_x_22224:
[----:B------:R-:W-:Y:S01]  /*6b70*/  IMAD.MOV.U32 R42, RZ, RZ, R141 ;  /* 0x000000ffff2a7224 */ /* 0x000fe200078e008d */
[----:B------:R-:W-:Y:S01]  /*6b80*/  MOV R40, 0x6bd0 ;  /* 0x00006bd000287802 */ /* 0x000fe20000000f00 */
[----:B------:R-:W-:-:S02]  /*6b90*/  IMAD.MOV.U32 R45, RZ, RZ, 0x10 ;  /* 0x00000010ff2d7424 */ /* 0x000fc400078e00ff */
[----:B------:R-:W-:Y:S02]  /*6ba0*/  IMAD.MOV.U32 R44, RZ, RZ, 0x1f ;  /* 0x0000001fff2c7424 */ /* 0x000fe400078e00ff */
[----:B------:R-:W-:Y:S02]  /*6bb0*/  IMAD.MOV.U32 R47, RZ, RZ, -0x1 ;  /* 0xffffffffff2f7424 */ /* 0x000fe400078e00ff */
[----:B-----5:R-:W-:Y:S05]  /*6bc0*/  CALL.REL.NOINC `($__internal_416_$__cuda_sm70_shflsync_bfly_p) ;  /* 0x0000011000007944 */ /* 0x020fea0003c00000 */
[----:B-1----:R-:W-:Y:S01]  /*6bd0*/  IMAD.MOV.U32 R6, RZ, RZ, R42 ;  /* 0x000000ffff067224 */ /* 0x002fe200078e002a */
[----:B0-----:R-:W-:Y:S05]  /*6be0*/  BRA `(.L_x_22258) ;  /* 0xffffcd3000007947 */ /* 0x001fea000383ffff */
.L_x_22225:
[----:B------:R-:W-:Y:S01]  /*6bf0*/  IMAD.MOV.U32 R42, RZ, RZ, R141 ;  /* 0x000000ffff2a7224 */ /* 0x000fe200078e008d */
[----:B------:R-:W-:Y:S01]  /*6c00*/  MOV R40, 0x6c50 ;  /* 0x00006c5000287802 */ /* 0x000fe20000000f00 */
[----:B------:R-:W-:Y:S02]  /*6c10*/  IMAD.MOV.U32 R45, RZ, RZ, 0x8 ;  /* 0x00000008ff2d7424 */ /* 0x000fe400078e00ff */
[----:B------:R-:W-:Y:S02]  /*6c20*/  IMAD.MOV.U32 R44, RZ, RZ, 0x1f ;  /* 0x0000001fff2c7424 */ /* 0x000fe400078e00ff */
[----:B------:R-:W-:Y:S02]  /*6c30*/  IMAD.MOV.U32 R47, RZ, RZ, -0x1 ;  /* 0xffffffffff2f7424 */ /* 0x000fe400078e00ff */
[----:B-----5:R-:W-:Y:S05]  /*6c40*/  CALL.REL.NOINC `($__internal_416_$__cuda_sm70_shflsync_bfly_p) ;  /* 0x0000009000007944 */ /* 0x020fea0003c00000 */
[----:B-1----:R-:W-:Y:S01]  /*6c50*/  FMNMX.FTZ R5, R141, R42, !PT ;  /* 0x0000002a8d057209 */ /* 0x002fe20007810000 */
[----:B0-----:R-:W-:Y:S01]  /*6c60*/  IMAD.MOV.U32 R45, RZ, RZ, 0x4 ;  /* 0x00000004ff2d7424 */ /* 0x001fe200078e00ff */
[----:B------:R-:W-:Y:S01]  /*6c70*/  MOV R40, 0x6cc0 ;  /* 0x00006cc000287802 */ /* 0x000fe20000000f00 */
[----:B------:R-:W-:-:S02]  /*6c80*/  IMAD.MOV.U32 R44, RZ, RZ, 0x1f ;  /* 0x0000001fff2c7424 */ /* 0x000fc400078e00ff */
[----:B------:R-:W-:Y:S02]  /*6c90*/  IMAD.MOV.U32 R47, RZ, RZ, -0x1 ;  /* 0xffffffffff2f7424 */ /* 0x000fe400078e00ff */
[----:B------:R-:W-:Y:S02]  /*6ca0*/  IMAD.MOV.U32 R42, RZ, RZ, R5 ;  /* 0x000000ffff2a7224 */ /* 0x000fe400078e0005 */
[----:B------:R-:W-:Y:S05]  /*6cb0*/  CALL.REL.NOINC `($__internal_416_$__cuda_sm70_shflsync_bfly_p) ;  /* 0x0000002000007944 */ /* 0x000fea0003c00000 */
[----:B-1----:R-:W-:Y:S01]  /*6cc0*/  IMAD.MOV.U32 R6, RZ, RZ, R42 ;  /* 0x000000ffff067224 */ /* 0x002fe200078e002a */
[----:B0-----:R-:W-:Y:S05]  /*6cd0*/  BRA `(.L_x_22259) ;  /* 0xffffcc9000007947 */ /* 0x001fea000383ffff */
        .weak           $__internal_416_$__cuda_sm70_shflsync_bfly_p
        .type           $__internal_416_$__cuda_sm70_shflsync_bfly_p,@function
        .size           $__internal_416_$__cuda_sm70_shflsync_bfly_p,(.L_x_23583 - $__internal_416_$__cuda_sm70_shflsync_bfly_p)
$__internal_416_$__cuda_sm70_shflsync_bfly_p:
[----:B------:R-:W-:Y:S01]  /*6ce0*/  IMAD.MOV.U32 R41, RZ, RZ, 0x0 ;  /* 0x00000000ff297424 */ /* 0x000fe200078e00ff */
[----:B------:R-:W-:Y:S04]  /*6cf0*/  WARPSYNC R47 ;  /* 0x0000002f00007348 */ /* 0x000fe80003800000 */
[----:B------:R0:W1:Y:S01]  /*6d00*/  SHFL.BFLY PT, R42, R42, R45, R44 ;  /* 0x0c00002d2a2a7389 */ /* 0x00006200000e002c */
[----:B------:R-:W-:Y:S05]  /*6d10*/  RET.REL.NODEC R40 `(_ZN4vllm25paged_attention_v1_kernelIffLi128ELi8ELi128ELNS_18Fp8KVCacheDataTypeE0ELb0EEEvPT_PKS2_PKT0_S8_ifPKiSA_iPKfiiiSC_SC_iiiii) ;  /* 0xffff92e028007950 */ /* 0x000fea0003c3ffff */
.L_x_22260:
        /* <DEDUP_REMOVED lines=14> */
.L_x_23583:


//--------------------- .text._ZN4vllm25paged_attention_v1_kernelIffLi120ELi8ELi128ELNS_18Fp8KVCacheDataTypeE0ELb0EEEvPT_PKS2_PKT0_S8_ifPKiSA_iPKfiiiSC_SC_iiiii --------------------------
	.section	.text._ZN4vllm25paged_attention_v1_kernelIffLi120ELi8ELi128ELNS_18Fp8KVCacheDataTypeE0ELb0EEEvPT_PKS2_PKT0_S8_ifPKiSA_iPKfiiiSC_SC_iiiii,"ax",@progbits
	.sectioninfo	@"SHI_REGISTERS=168"
	.align	128
        .global         _ZN4vllm25paged_attention_v1_kernelIffLi120ELi8ELi128ELNS_18Fp8KVCacheDataTypeE0ELb0EEEvPT_PKS2_PKT0_S8_ifPKiSA_iPKfiiiSC_SC_iiiii
        .type           _ZN4vllm25paged_attention_v1_kernelIffLi120ELi8ELi128ELNS_18Fp8KVCacheDataTypeE0ELb0EEEvPT_PKS2_PKT0_S8_ifPKiSA_iPKfiiiSC_SC_iiiii,@function
        .size           _ZN4vllm25paged_attention_v1_kernelIffLi120ELi8ELi128ELNS_18Fp8KVCacheDataTypeE0ELb0EEEvPT_PKS2_PKT0_S8_ifPKiSA_iPKfiiiSC_SC_iiiii,(.L_x_23584 - _ZN4vllm25paged_attention_v1_kernelIffLi120ELi8ELi128ELNS_18Fp8KVCacheDataTypeE0ELb0EEEvPT_PKS2_PKT0_S8_ifPKiSA_iPKfiiiSC_SC_iiiii)
        .other          _ZN4vllm25paged_attention_v1_kernelIffLi120ELi8ELi128ELNS_18Fp8KVCacheDataTypeE0ELb0EEEvPT_PKS2_PKT0_S8_ifPKiSA_iPKfiiiSC_SC_iiiii,@"STO_CUDA_ENTRY STV_DEFAULT"
_ZN4vllm25paged_attention_v1_kernelIffLi120ELi8ELi128ELNS_18Fp8KVCacheDataTypeE0ELb0EEEvPT_PKS2_PKT0_S8_ifPKiSA_iPKfiiiSC_SC_iiiii:
.text._ZN4vllm25paged_attention_v1_kernelIffLi120ELi8ELi128ELNS_18Fp8KVCacheDataTypeE0ELb0EEEvPT_PKS2_PKT0_S8_ifPKiSA_iPKfiiiSC_SC_iiiii:
        /* <DEDUP_REMOVED lines=80> */
[C---:B------:R-:W-:Y:S01]  /*0500*/  IMNMX R5, R134.reuse, -0x2, !PT ;  /* 0xfffffffe86057817 */ /* 0x040fe20007800200 */
[----:B------:R-:W-:Y:S01]  /*0510*/  BSSY B1, `(.L_x_22263) ;  /* 0x0000020000017945 */ /* 0x000fe20003800000 */
[----:B------:R-:W-:Y:S02]  /*0520*/  IMAD.MOV.U32 R9, RZ, RZ, R134 ;  /* 0x000000ffff097224 */ /* 0x000fe400078e0086 */
[----:B------:R-:W-:-:S04]  /*0530*/  IADD3 R5, -R134, 0x1f, R5 ;  /* 0x0000001f86057810 */ /* 0x000fc80007ffe105 */
[C---:B------:R-:W-:Y:S02]  /*0540*/  LEA.HI R0, R5.reuse, 0x1, RZ, 0x1b ;  /* 0x0000000105007811 */ /* 0x040fe400078fd8ff */
[----:B------:R-:W-:Y:S01]  /*0550*/  ISETP.GE.U32.AND P1, PT, R5, 0x60, PT ;  /* 0x000000600500780c */ /* 0x000fe20003f26070 */
[----:B------:R-:W-:Y:S01]  /*0560*/  IMAD R5, R7, 0x78, RZ ;  /* 0x0000007807057824 */ /* 0x000fe200078e02ff */
        /* <DEDUP_REMOVED lines=15> */
.L_x_22265:
        /* <DEDUP_REMOVED lines=11> */
.L_x_22264:
[----:B------:R-:W-:Y:S05]  /*0710*/  BSYNC B1 ;  /* 0x0000000000017941 */ /* 0x000fea0003800000 */
.L_x_22263:
        /* <DEDUP_REMOVED lines=10> */
.L_x_22266:
        /* <DEDUP_REMOVED lines=17> */
.L_x_22262:
[----:B------:R-:W-:Y:S05]  /*08d0*/  BSYNC B0 ;  /* 0x0000000000007941 */ /* 0x000fea0003800000 */
.L_x_22261:
        /* <DEDUP_REMOVED lines=8> */
[C---:B------:R-:W-:Y:S01]  /*0960*/  IMAD R133, R137.reuse, 0x78, RZ ;  /* 0x0000007889857824 */ /* 0x040fe200078e02ff */
[----:B------:R-:W-:Y:S02]  /*0970*/  IADD3 R130, R137, 0x8, RZ ;  /* 0x0000000889827810 */ /* 0x000fe40007ffe0ff */
[----:B------:R-:W-:Y:S02]  /*0980*/  LEA.HI R5, R5, R134, RZ, 0x3 ;  /* 0x0000008605057211 */ /* 0x000fe400078f18ff */
[----:B------:R-:W-:Y:S02]  /*0990*/  SHF.R.S32.HI R7, RZ, 0x1f, R130 ;  /* 0x0000001fff077819 */ /* 0x000fe40000011482 */
[----:B------:R-:W-:Y:S02]  /*09a0*/  LOP3.LUT R5, R5, 0xfffffff8, RZ, 0xc0, !PT ;  /* 0xfffffff805057812 */ /* 0x000fe400078ec0ff */
[----:B------:R-:W-:-:S02]  /*09b0*/  IADD3 R132, R137, 0x4, RZ ;  /* 0x0000000489847810 */ /* 0x000fc40007ffe0ff */
[----:B------:R-:W-:Y:S01]  /*09c0*/  LEA.HI R28, R7, R130, RZ, 0x2 ;  /* 0x00000082071c7211 */ /* 0x000fe200078f10ff */
[----:B------:R-:W-:Y:S01]  /*09d0*/  IMAD.IADD R134, R134, 0x1, -R5 ;  /* 0x0000000186867824 */ /* 0x000fe200078e0a05 */
[----:B------:R-:W-:Y:S02]  /*09e0*/  SHF.R.S32.HI R27, RZ, 0x1f, R132 ;  /* 0x0000001fff1b7819 */ /* 0x000fe40000011484 */
[----:B------:R-:W-:Y:S01]  /*09f0*/  LOP3.LUT R5, R28, 0xfffffffc, RZ, 0xc0, !PT ;  /* 0xfffffffc1c057812 */ /* 0x000fe200078ec0ff */
[----:B------:R-:W-:Y:S01]  /*0a00*/  IMAD.SHL.U32 R142, R134, 0x4, RZ ;  /* 0x00000004868e7824 */ /* 0x000fe200078e00ff */
[----:B------:R-:W-:Y:S01]  /*0a10*/  IADD3 R128, R137, 0xc, RZ ;  /* 0x0000000c89807810 */ /* 0x000fe20007ffe0ff */
[----:B------:R-:W-:Y:S01]  /*0a20*/  IMAD.SHL.U32 R129, R28, 0x8, RZ ;  /* 0x000000081c817824 */ /* 0x000fe200078e00ff */
[----:B------:R-:W-:Y:S01]  /*0a30*/  LEA.HI R27, R27, R132, RZ, 0x2 ;  /* 0x000000841b1b7211 */ /* 0x000fe200078f10ff */
[----:B------:R-:W-:Y:S01]  /*0a40*/  IMAD.IADD R130, R130, 0x1, -R5 ;  /* 0x0000000182827824 */ /* 0x000fe200078e0a05 */
[----:B------:R-:W-:-:S02]  /*0a50*/  SHF.R.S32.HI R5, RZ, 0x1f, R128 ;  /* 0x0000001fff057819 */ /* 0x000fc40000011480 */
[C---:B------:R-:W-:Y:S01]  /*0a60*/  LOP3.LUT R7, R27.reuse, 0xfffffffc, RZ, 0xc0, !PT ;  /* 0xfffffffc1b077812 */ /* 0x040fe200078ec0ff */
[----:B------:R-:W-:Y:S01]  /*0a70*/  IMAD.SHL.U32 R131, R27, 0x8, RZ ;  /* 0x000000081b837824 */ /* 0x000fe200078e00ff */
[C---:B------:R-:W-:Y:S02]  /*0a80*/  IADD3 R122, R137.reuse, 0x18, RZ ;  /* 0x00000018897a7810 */ /* 0x040fe40007ffe0ff */
[----:B------:R-:W-:Y:S01]  /*0a90*/  IADD3 R126, R137, 0x10, RZ ;  /* 0x00000010897e7810 */ /* 0x000fe20007ffe0ff */
[----:B------:R-:W-:Y:S01]  /*0aa0*/  IMAD.IADD R132, R132, 0x1, -R7 ;  /* 0x0000000184847824 */ /* 0x000fe200078e0a07 */
[----:B------:R-:W-:Y:S02]  /*0ab0*/  LEA.HI R29, R5, R128, RZ, 0x2 ;  /* 0x00000080051d7211 */ /* 0x000fe400078f10ff */
[----:B------:R-:W-:Y:S02]  /*0ac0*/  SHF.R.S32.HI R11, RZ, 0x1f, R122 ;  /* 0x0000001fff0b7819 */ /* 0x000fe4000001147a */
[----:B------:R-:W-:Y:S01]  /*0ad0*/  SHF.R.S32.HI R7, RZ, 0x1f, R126 ;  /* 0x0000001fff077819 */ /* 0x000fe2000001147e */
[C---:B------:R-:W-:Y:S01]  /*0ae0*/  IMAD.SHL.U32 R127, R29.reuse, 0x8, RZ ;  /* 0x000000081d7f7824 */ /* 0x040fe200078e00ff */
[----:B------:R-:W-:-:S02]  /*0af0*/  LOP3.LUT R5, R29, 0xfffffffc, RZ, 0xc0, !PT ;  /* 0xfffffffc1d057812 */ /* 0x000fc400078ec0ff */
[----:B------:R-:W-:Y:S02]  /*0b00*/  IADD3 R124, R137, 0x14, RZ ;  /* 0x00000014897c7810 */ /* 0x000fe40007ffe0ff */
[----:B------:R-:W-:Y:S01]  /*0b10*/  LEA.HI R32, R11, R122, RZ, 0x2 ;  /* 0x0000007a0b207211 */ /* 0x000fe200078f10ff */
[----:B------:R-:W-:Y:S01]  /*0b20*/  IMAD.IADD R128, R128, 0x1, -R5 ;  /* 0x0000000180807824 */ /* 0x000fe200078e0a05 */
[----:B------:R-:W-:Y:S02]  /*0b30*/  LEA.HI R30, R7, R126, RZ, 0x2 ;  /* 0x0000007e071e7211 */ /* 0x000fe400078f10ff */
[----:B------:R-:W-:Y:S01]  /*0b40*/  SHF.R.S32.HI R9, RZ, 0x1f, R124 ;  /* 0x0000001fff097819 */ /* 0x000fe2000001147c */
[C---:B------:R-:W-:Y:S01]  /*0b50*/  IMAD.SHL.U32 R121, R32.reuse, 0x8, RZ ;  /* 0x0000000820797824 */ /* 0x040fe200078e00ff */
[----:B------:R-:W-:Y:S01]  /*0b60*/  LOP3.LUT R5, R32, 0xfffffffc, RZ, 0xc0, !PT ;  /* 0xfffffffc20057812 */ /* 0x000fe200078ec0ff */
[C---:B------:R-:W-:Y:S01]  /*0b70*/  IMAD.SHL.U32 R125, R30.reuse, 0x8, RZ ;  /* 0x000000081e7d7824 */ /* 0x040fe200078e00ff */
[----:B------:R-:W-:-:S02]  /*0b80*/  LOP3.LUT R7, R30, 0xfffffffc, RZ, 0xc0, !PT ;  /* 0xfffffffc1e077812 */ /* 0x000fc400078ec0ff */
[----:B------:R-:W-:Y:S01]  /*0b90*/  IADD3 R120, R137, 0x1c, RZ ;  /* 0x0000001c89787810 */ /* 0x000fe20007ffe0ff */
[----:B------:R-:W-:Y:S01]  /*0ba0*/  IMAD.IADD R122, R122, 0x1, -R5 ;  /* 0x000000017a7a7824 */ /* 0x000fe200078e0a05 */
[----:B------:R-:W-:Y:S01]  /*0bb0*/  LEA.HI R31, R9, R124, RZ, 0x2 ;  /* 0x0000007c091f7211 */ /* 0x000fe200078f10ff */
[----:B------:R-:W-:Y:S01]  /*0bc0*/  IMAD.IADD R126, R126, 0x1, -R7 ;  /* 0x000000017e7e7824 */ /* 0x000fe200078e0a07 */
[----:B------:R-:W-:Y:S02]  /*0bd0*/  IADD3 R118, R137, 0x20, RZ ;  /* 0x0000002089767810 */ /* 0x000fe40007ffe0ff */
[----:B------:R-:W-:Y:S01]  /*0be0*/  SHF.R.S32.HI R5, RZ, 0x1f, R120 ;  /* 0x0000001fff057819 */ /* 0x000fe20000011478 */
[C---:B------:R-:W-:Y:S01]  /*0bf0*/  IMAD.SHL.U32 R123, R31.reuse, 0x8, RZ ;  /* 0x000000081f7b7824 */ /* 0x040fe200078e00ff */
[----:B------:R-:W-:Y:S02]  /*0c00*/  LOP3.LUT R9, R31, 0xfffffffc, RZ, 0xc0, !PT ;  /* 0xfffffffc1f097812 */ /* 0x000fe400078ec0ff */
[----:B------:R-:W-:-:S02]  /*0c10*/  SHF.R.S32.HI R7, RZ, 0x1f, R118 ;  /* 0x0000001fff077819 */ /* 0x000fc40000011476 */
[C---:B------:R-:W-:Y:S01]  /*0c20*/  IADD3 R6, R137.reuse, 0x28, RZ ;  /* 0x0000002889067810 */ /* 0x040fe20007ffe0ff */
[----:B------:R-:W-:Y:S01]  /*0c30*/  IMAD.IADD R124, R124, 0x1, -R9 ;  /* 0x000000017c7c7824 */ /* 0x000fe200078e0a09 */
        /* <DEDUP_REMOVED lines=231> */
.L_x_22274:
        /* <DEDUP_REMOVED lines=17> */
[----:B------:R-:W-:Y:S02]  /*1bc0*/  IADD3 R85, P2, P3, R129, R84, R130 ;  /* 0x0000005481557210 */ /* 0x000fe40007b5e082 */
[----:B------:R-:W-:Y:S01]  /*1bd0*/  LEA.HI.X R147, R83, c[0x0][0x174], R80, 0x2, P1 ;  /* 0x00005d0053937a11 */ /* 0x000fe200008f1450 */
[----:B------:R0:W2:Y:S01]  /*1be0*/  LDG.E.CONSTANT R150, [R78.64] ;  /* 0x0000000a4e967981 */ /* 0x0000a2000c1e9900 */
[----:B------:R-:W-:-:S02]  /*1bf0*/  LEA R144, P0, R85, c[0x0][0x170], 0x2 ;  /* 0x00005c0055907a11 */ /* 0x000fc400078010ff */
[----:B------:R-:W-:Y:S01]  /*1c00*/  IADD3.X R148, R50, R86, R51, P2, P3 ;  /* 0x0000005632947210 */ /* 0x000fe200017e6433 */
[----:B------:R1:W3:Y:S01]  /*1c10*/  LDG.E.CONSTANT R153, [R146.64] ;  /* 0x0000000a92997981 */ /* 0x0002e2000c1e9900 */
[----:B------:R-:W-:Y:S02]  /*1c20*/  IADD3 R80, P4, P5, R127, R84, R128 ;  /* 0x000000547f507210 */ /* 0x000fe40007d9e080 */
        /* <DEDUP_REMOVED lines=9> */
[-C--:B------:R-:W-:Y:S02]  /*1cc0*/  IADD3 R79, P1, P2, R123, R84.reuse, R124 ;  /* 0x000000547b4f7210 */ /* 0x080fe40007a3e07c */
[----:B------:R-:W-:Y:S02]  /*1cd0*/  LEA.HI.X R81, R81, c[0x0][0x174], R78, 0x2, P0 ;  /* 0x00005d0051517a11 */ /* 0x000fe400000f144e */
[----:B-1----:R-:W-:-:S02]  /*1ce0*/  IADD3 R147, P3, P4, R121, R84, R122 ;  /* 0x0000005479937210 */ /* 0x002fc40007c7e07a */
[----:B------:R-:W-:Y:S01]  /*1cf0*/  LEA R78, P0, R79, c[0x0][0x170], 0x2 ;  /* 0x00005c004f4e7a11 */ /* 0x000fe200078010ff */
[----:B------:R1:W5:Y:S01]  /*1d00*/  LDG.E.CONSTANT R155, [R80.64] ;  /* 0x0000000a509b7981 */ /* 0x000362000c1e9900 */
[-C--:B------:R-:W-:Y:S02]  /*1d10*/  IADD3.X R154, R56, R86.reuse, R57, P1, P2 ;  /* 0x00000056389a7210 */ /* 0x080fe40000fe4439 */
[----:B------:R-:W-:Y:S02]  /*1d20*/  IADD3.X R148, R58, R86, R59, P3, P4 ;  /* 0x000000563a947210 */ /* 0x000fe40001fe843b */
[----:B------:R-:W-:Y:S02]  /*1d30*/  LEA R146, P1, R147, c[0x0][0x170], 0x2 ;  /* 0x00005c0093927a11 */ /* 0x000fe400078210ff */
[----:B------:R-:W-:Y:S02]  /*1d40*/  IADD3 R87, P2, P3, R119, R84, R120 ;  /* 0x0000005477577210 */ /* 0x000fe40007b5e078 */
[----:B------:R-:W-:-:S02]  /*1d50*/  LEA.HI.X R79, R79, c[0x0][0x174], R154, 0x2, P0 ;  /* 0x00005d004f4f7a11 */ /* 0x000fc400000f149a */
[----:B------:R-:W-:Y:S02]  /*1d60*/  LEA.HI.X R147, R147, c[0x0][0x174], R148, 0x2, P1 ;  /* 0x00005d0093937a11 */ /* 0x000fe400008f1494 */
[----:B----4-:R-:W-:Y:S01]  /*1d70*/  LEA R144, P0, R87, c[0x0][0x170], 0x2 ;  /* 0x00005c0057907a11 */ /* 0x010fe200078010ff */
[----:B------:R4:W5:Y:S01]  /*1d80*/  LDG.E.CONSTANT R154, [R78.64] ;  /* 0x0000000a4e9a7981 */ /* 0x000962000c1e9900 */
[----:B0-----:R-:W-:-:S03]  /*1d90*/  IADD3.X R82, R60, R86, R61, P2, P3 ;  /* 0x000000563c527210 */ /* 0x001fc600017e643d */
[----:B------:R0:W5:Y:S01]  /*1da0*/  LDG.E.CONSTANT R151, [R146.64] ;  /* 0x0000000a92977981 */ /* 0x000162000c1e9900 */
[----:B------:R-:W-:-:S03]  /*1db0*/  LEA.HI.X R145, R87, c[0x0][0x174], R82, 0x2, P0 ;  /* 0x00005d0057917a11 */ /* 0x000fc600000f1452 */
[----:B------:R-:W2:Y:S04]  /*1dc0*/  LDS.64 R82, [R133] ;  /* 0x0000000085527984 */ /* 0x000ea80000000a00 */
[----:B------:R0:W5:Y:S01]  /*1dd0*/  LDG.E.CONSTANT R156, [R144.64] ;  /* 0x0000000a909c7981 */ /* 0x000162000c1e9900 */
[----:B-1----:R-:W-:-:S03]  /*1de0*/  IADD3 R80, P0, P1, R117, R84, R118 ;  /* 0x0000005475507210 */ /* 0x002fc6000791e076 */
[----:B----4-:R-:W-:Y:S01]  /*1df0*/  LDS.64 R78, [R133+0x10] ;  /* 0x00001000854e7984 */ /* 0x010fe20000000a00 */
[----:B------:R-:W-:Y:S02]  /*1e00*/  LEA R148, P2, R80, c[0x0][0x170], 0x2 ;  /* 0x00005c0050947a11 */ /* 0x000fe400078410ff */
[----:B------:R-:W-:-:S04]  /*1e10*/  IADD3.X R81, R62, R86, R63, P0, P1 ;  /* 0x000000563e517210 */ /* 0x000fc800007e243f */
[----:B------:R-:W-:Y:S02]  /*1e20*/  LEA.HI.X R149, R80, c[0x0][0x174], R81, 0x2, P2 ;  /* 0x00005d0050957a11 */ /* 0x000fe400010f1451 */
[----:B------:R-:W5:Y:S04]  /*1e30*/  LDS.64 R80, [R133+0x8] ;  /* 0x0000080085507984 */ /* 0x000f680000000a00 */
[----:B------:R1:W4:Y:S01]  /*1e40*/  LDG.E.CONSTANT R87, [R148.64] ;  /* 0x0000000a94577981 */ /* 0x000322000c1e9900 */
[----:B0-----:R-:W-:-:S04]  /*1e50*/  IADD3 R144, P0, P1, R27, R84, R116 ;  /* 0x000000541b907210 */ /* 0x001fc8000791e074 */
[----:B------:R-:W-:Y:S02]  /*1e60*/  LEA R146, P2, R144, c[0x0][0x170], 0x2 ;  /* 0x00005c0090927a11 */ /* 0x000fe400078410ff */
[----:B------:R-:W-:-:S04]  /*1e70*/  IADD3.X R145, R64, R86, R65, P0, P1 ;  /* 0x0000005640917210 */ /* 0x000fc800007e2441 */
[----:B------:R-:W-:Y:S01]  /*1e80*/  LEA.HI.X R147, R144, c[0x0][0x174], R145, 0x2, P2 ;  /* 0x00005d0090937a11 */ /* 0x000fe200010f1491 */
[----:B--2---:R-:W-:-:S04]  /*1e90*/  FMUL.FTZ R83, R150, R83 ;  /* 0x0000005396537220 */ /* 0x004fc80000410000 */
[----:B---3--:R-:W-:Y:S02]  /*1ea0*/  FFMA.FTZ R153, R82, R153, R83 ;  /* 0x0000009952997223 */ /* 0x008fe40000010053 */
[----:B------:R-:W0:Y:S02]  /*1eb0*/  LDS.64 R82, [R133+0x18] ;  /* 0x0000180085527984 */ /* 0x000e240000000a00 */
[----:B-----5:R-:W-:Y:S02]  /*1ec0*/  FFMA.FTZ R85, R80, R85, R153 ;  /* 0x0000005550557223 */ /* 0x020fe40000010099 */
[----:B------:R2:W3:Y:S02]  /*1ed0*/  LDG.E.CONSTANT R80, [R146.64] ;  /* 0x0000000a92507981 */ /* 0x0004e4000c1e9900 */
[----:B------:R-:W-:Y:S01]  /*1ee0*/  FFMA.FTZ R81, R152, R81, R85 ;  /* 0x0000005198517223 */ /* 0x000fe20000010055 */
[----:B------:R-:W-:-:S04]  /*1ef0*/  IADD3 R85, P0, P1, R28, R84, R5 ;  /* 0x000000541c557210 */ /* 0x000fc8000791e005 */
[----:B------:R-:W-:Y:S01]  /*1f00*/  LEA R144, P2, R85, c[0x0][0x170], 0x2 ;  /* 0x00005c0055907a11 */ /* 0x000fe200078410ff */
[----:B------:R-:W-:Y:S01]  /*1f10*/  FFMA.FTZ R78, R78, R155, R81 ;  /* 0x0000009b4e4e7223 */ /* 0x000fe20000010051 */
[----:B-1----:R-:W-:Y:S02]  /*1f20*/  IADD3.X R148, R66, R86, R67, P0, P1 ;  /* 0x0000005642947210 */ /* 0x002fe400007e2443 */
[----:B------:R-:W-:Y:S02]  /*1f30*/  IADD3 R81, P0, P1, R29, R84, R6 ;  /* 0x000000541d517210 */ /* 0x000fe4000791e006 */
[----:B------:R-:W-:Y:S02]  /*1f40*/  LEA.HI.X R145, R85, c[0x0][0x174], R148, 0x2, P2 ;  /* 0x00005d0055917a11 */ /* 0x000fe400010f1494 */
[----:B------:R-:W-:Y:S02]  /*1f50*/  LEA R162, P2, R81, c[0x0][0x170], 0x2 ;  /* 0x00005c0051a27a11 */ /* 0x000fe400078410ff */
[----:B------:R-:W-:Y:S01]  /*1f60*/  IADD3.X R148, R68, R86, R69, P0, P1 ;  /* 0x0000005644947210 */ /* 0x000fe200007e2445 */
[----:B------:R-:W-:Y:S01]  /*1f70*/  FFMA.FTZ R78, R154, R79, R78 ;  /* 0x0000004f9a4e7223 */ /* 0x000fe2000001004e */
[----:B--2---:R-:W-:-:S03]  /*1f80*/  IADD3 R147, P0, P1, R30, R84, R7 ;  /* 0x000000541e937210 */ /* 0x004fc6000791e007 */
[----:B0-----:R-:W-:Y:S02]  /*1f90*/  FFMA.FTZ R82, R82, R151, R78 ;  /* 0x0000009752527223 */ /* 0x001fe4000001004e */
[----:B------:R-:W4:Y:S01]  /*1fa0*/  LDS.64 R78, [R133+0x20] ;  /* 0x00002000854e7984 */ /* 0x000f220000000a00 */
[----:B------:R-:W-:Y:S02]  /*1fb0*/  LEA.HI.X R163, R81, c[0x0][0x174], R148, 0x2, P2 ;  /* 0x00005d0051a37a11 */ /* 0x000fe400010f1494 */
[----:B------:R-:W-:Y:S01]  /*1fc0*/  IADD3 R85, P3, P4, R31, R84, R8 ;  /* 0x000000541f557210 */ /* 0x000fe20007c7e008 */
[----:B------:R0:W2:Y:S01]  /*1fd0*/  LDG.E.CONSTANT R81, [R144.64] ;  /* 0x0000000a90517981 */ /* 0x0000a2000c1e9900 */
[----:B------:R-:W-:Y:S01]  /*1fe0*/  IADD3.X R148, R70, R86, R71, P0, P1 ;  /* 0x0000005646947210 */ /* 0x000fe200007e2447 */
[----:B------:R-:W-:Y:S01]  /*1ff0*/  FFMA.FTZ R156, R156, R83, R82 ;  /* 0x000000539c9c7223 */ /* 0x000fe20000010052 */
[----:B------:R-:W-:Y:S01]  /*2000*/  LEA R82, P2, R147, c[0x0][0x170], 0x2 ;  /* 0x00005c0093527a11 */ /* 0x000fe200078410ff */
[----:B------:R-:W5:Y:S01]  /*2010*/  LDG.E.CONSTANT R162, [R162.64] ;  /* 0x0000000aa2a27981 */ /* 0x000f62000c1e9900 */
[----:B------:R-:W-:-:S02]  /*2020*/  LEA R160, P0, R85, c[0x0][0x170], 0x2 ;  /* 0x00005c0055a07a11 */ /* 0x000fc400078010ff */
[----:B------:R-:W-:Y:S02]  /*2030*/  IADD3.X R146, R72, R86, R73, P3, P4 ;  /* 0x0000005648927210 */ /* 0x000fe40001fe8449 */
[----:B------:R-:W-:Y:S02]  /*2040*/  LEA.HI.X R83, R147, c[0x0][0x174], R148, 0x2, P2 ;  /* 0x00005d0093537a11 */ /* 0x000fe400010f1494 */
[----:B------:R-:W-:-:S03]  /*2050*/  LEA.HI.X R161, R85, c[0x0][0x174], R146, 0x2, P0 ;  /* 0x00005d0055a17a11 */ /* 0x000fc600000f1492 */
[----:B------:R1:W5:Y:S01]  /*2060*/  LDG.E.CONSTANT R85, [R82.64] ;  /* 0x0000000a52557981 */ /* 0x000362000c1e9900 */
[----:B0-----:R-:W-:-:S03]  /*2070*/  IADD3 R145, P1, P2, R32, R84, R9 ;  /* 0x0000005420917210 */ /* 0x001fc60007a3e009 */
[----:B------:R-:W5:Y:S01]  /*2080*/  LDG.E.CONSTANT R160, [R160.64] ;  /* 0x0000000aa0a07981 */ /* 0x000f62000c1e9900 */
[----:B------:R-:W-:Y:S02]  /*2090*/  LEA R150, P0, R145, c[0x0][0x170], 0x2 ;  /* 0x00005c0091967a11 */ /* 0x000fe400078010ff */
[----:B------:R-:W-:Y:S02]  /*20a0*/  IADD3.X R146, R74, R86, R75, P1, P2 ;  /* 0x000000564a927210 */ /* 0x000fe40000fe444b */
[----:B------:R-:W-:Y:S02]  /*20b0*/  IADD3 R144, P1, P2, R33, R84, R10 ;  /* 0x0000005421907210 */ /* 0x000fe40007a3e00a */
[----:B------:R-:W-:Y:S02]  /*20c0*/  LEA.HI.X R151, R145, c[0x0][0x174], R146, 0x2, P0 ;  /* 0x00005d0091977a11 */ /* 0x000fe400000f1492 */
[----:B------:R-:W-:Y:S02]  /*20d0*/  LEA R148, P0, R144, c[0x0][0x170], 0x2 ;  /* 0x00005c0090947a11 */ /* 0x000fe400078010ff */
[----:B------:R-:W-:Y:S01]  /*20e0*/  IADD3.X R147, R76, R86, R77, P1, P2 ;  /* 0x000000564c937210 */ /* 0x000fe20000fe444d */
[----:B------:R0:W5:Y:S01]  /*20f0*/  LDG.E.CONSTANT R157, [R150.64] ;  /* 0x0000000a969d7981 */ /* 0x000162000c1e9900 */
[----:B------:R-:W-:-:S02]  /*2100*/  IADD3 R145, P1, P2, R34, R84, R11 ;  /* 0x0000005422917210 */ /* 0x000fc40007a3e00b */
[----:B------:R-:W-:Y:S02]  /*2110*/  LEA.HI.X R149, R144, c[0x0][0x174], R147, 0x2, P0 ;  /* 0x00005d0090957a11 */ /* 0x000fe400000f1493 */
[C---:B------:R-:W-:Y:S02]  /*2120*/  LEA R144, P0, R145.reuse, c[0x0][0x170], 0x2 ;  /* 0x00005c0091907a11 */ /* 0x040fe400078010ff */
[----:B------:R-:W-:Y:S01]  /*2130*/  IADD3.X R146, R88, R86, R89, P1, P2 ;  /* 0x0000005658927210 */ /* 0x000fe20000fe4459 */
[----:B----4-:R-:W-:Y:S01]  /*2140*/  FFMA.FTZ R78, R78, R87, R156 ;  /* 0x000000574e4e7223 */ /* 0x010fe2000001009c */
[----:B------:R4:W5:Y:S02]  /*2150*/  LDG.E.CONSTANT R158, [R148.64] ;  /* 0x0000000a949e7981 */ /* 0x000964000c1e9900 */
[----:B------:R-:W-:Y:S02]  /*2160*/  LEA.HI.X R145, R145, c[0x0][0x174], R146, 0x2, P0 ;  /* 0x00005d0091917a11 */ /* 0x000fe400000f1492 */
[----:B-1----:R-:W-:-:S03]  /*2170*/  IADD3 R82, P0, P1, R35, R84, R12 ;  /* 0x0000005423527210 */ /* 0x002fc6000791e00c */
[----:B------:R1:W5:Y:S01]  /*2180*/  LDG.E.CONSTANT R159, [R144.64] ;  /* 0x0000000a909f7981 */ /* 0x000362000c1e9900 */
        /* <DEDUP_REMOVED lines=10> */
[----:B-1----:R-:W-:Y:S01]  /*2230*/  IADD3.X R144, R94, R86, R95, P0, P1 ;  /* 0x000000565e907210 */ /* 0x002fe200007e245f */
[----:B------:R1:W5:Y:S03]  /*2240*/  LDG.E.CONSTANT R155, [R82.64] ;  /* 0x0000000a529b7981 */ /* 0x000366000c1e9900 */
[----:B------:R-:W-:Y:S02]  /*2250*/  LEA.HI.X R153, R87, c[0x0][0x174], R144, 0x2, P2 ;  /* 0x00005d0057997a11 */ /* 0x000fe400010f1490 */
[----:B------:R-:W-:-:S03]  /*2260*/  IADD3 R87, P0, P1, R38, R84, R15 ;  /* 0x0000005426577210 */ /* 0x000fc6000791e00f */
[----:B------:R0:W5:Y:S01]  /*2270*/  LDG.E.CONSTANT R152, [R152.64] ;  /* 0x0000000a98987981 */ /* 0x000162000c1e9900 */
[----:B------:R-:W-:Y:S02]  /*2280*/  LEA R144, P2, R87, c[0x0][0x170], 0x2 ;  /* 0x00005c0057907a11 */ /* 0x000fe400078410ff */
[----:B----4-:R-:W-:-:S04]  /*2290*/  IADD3.X R148, R96, R86, R97, P0, P1 ;  /* 0x0000005660947210 */ /* 0x010fc800007e2461 */
[----:B------:R-:W-:Y:S02]  /*22a0*/  LEA.HI.X R145, R87, c[0x0][0x174], R148, 0x2, P2 ;  /* 0x00005d0057917a11 */ /* 0x000fe400010f1494 */
[----:B------:R-:W-:-:S04]  /*22b0*/  IADD3 R87, P0, P1, R39, R84, R16 ;  /* 0x0000005427577210 */ /* 0x000fc8000791e010 */
[----:B------:R-:W-:Y:S01]  /*22c0*/  LEA R164, P2, R87, c[0x0][0x170], 0x2 ;  /* 0x00005c0057a47a11 */ /* 0x000fe200078410ff */
[----:B------:R4:W5:Y:S01]  /*22d0*/  LDG.E.CONSTANT R145, [R144.64] ;  /* 0x0000000a90917981 */ /* 0x000962000c1e9900 */
[----:B------:R-:W-:-:S04]  /*22e0*/  IADD3.X R148, R98, R86, R99, P0, P1 ;  /* 0x0000005662947210 */ /* 0x000fc800007e2463 */
[----:B------:R-:W-:Y:S02]  /*22f0*/  LEA.HI.X R165, R87, c[0x0][0x174], R148, 0x2, P2 ;  /* 0x00005d0057a57a11 */ /* 0x000fe400010f1494 */
[----:B------:R-:W-:-:S03]  /*2300*/  IADD3 R87, P0, P1, R40, R84, R17 ;  /* 0x0000005428577210 */ /* 0x000fc6000791e011 */
[----:B----4-:R4:W5:Y:S01]  /*2310*/  LDG.E.CONSTANT R144, [R164.64] ;  /* 0x0000000aa4907981 */ /* 0x010962000c1e9900 */
[----:B0-----:R-:W-:Y:S02]  /*2320*/  LEA R146, P2, R87, c[0x0][0x170], 0x2 ;  /* 0x00005c0057927a11 */ /* 0x001fe400078410ff */
[----:B-1----:R-:W-:Y:S02]  /*2330*/  IADD3.X R82, R100, R86, R101, P0, P1 ;  /* 0x0000005664527210 */ /* 0x002fe400007e2465 */
        /* <DEDUP_REMOVED lines=8> */
[----:B------:R-:W-:-:S04]  /*23c0*/  IADD3.X R150, R104, R86, R105, P0, P1 ;  /* 0x0000005668967210 */ /* 0x000fc800007e2469 */
[----:B------:R-:W-:Y:S02]  /*23d0*/  LEA.HI.X R149, R87, c[0x0][0x174], R150, 0x2, P2 ;  /* 0x00005d0057957a11 */ /* 0x000fe400010f1496 */
[----:B------:R-:W-:Y:S01]  /*23e0*/  IADD3 R87, P0, P1, R43, R84, R20 ;  /* 0x000000542b577210 */ /* 0x000fe2000791e014 */
[----:B------:R1:W5:Y:S03]  /*23f0*/  LDG.E.CONSTANT R150, [R82.64] ;  /* 0x0000000a52967981 */ /* 0x000366000c1e9900 */
[----:B----4-:R-:W-:Y:S01]  /*2400*/  LEA R164, P2, R87, c[0x0][0x170], 0x2 ;  /* 0x00005c0057a47a11 */ /* 0x010fe200078410ff */
[----:B------:R4:W5:Y:S01]  /*2410*/  LDG.E.CONSTANT R149, [R148.64] ;  /* 0x0000000a94957981 */ /* 0x000962000c1e9900 */
[----:B0-----:R-:W-:-:S04]  /*2420*/  IADD3.X R146, R106, R86, R107, P0, P1 ;  /* 0x000000566a927210 */ /* 0x001fc800007e246b */
[----:B------:R-:W-:Y:S02]  /*2430*/  LEA.HI.X R165, R87, c[0x0][0x174], R146, 0x2, P2 ;  /* 0x00005d0057a57a11 */ /* 0x000fe400010f1492 */
[----:B------:R-:W-:-:S03]  /*2440*/  IADD3 R87, P0, P1, R44, R84, R21 ;  /* 0x000000542c577210 */ /* 0x000fc6000791e015 */
[----:B----4-:R0:W4:Y:S01]  /*2450*/  LDG.E.CONSTANT R148, [R164.64] ;  /* 0x0000000aa4947981 */ /* 0x010122000c1e9900 */
[----:B------:R-:W-:Y:S02]  /*2460*/  LEA R146, P2, R87, c[0x0][0x170], 0x2 ;  /* 0x00005c0057927a11 */ /* 0x000fe400078410ff */
[----:B------:R-:W-:-:S04]  /*2470*/  IADD3.X R154, R108, R86, R109, P0, P1 ;  /* 0x000000566c9a7210 */ /* 0x000fc800007e246d */
[----:B------:R-:W-:Y:S02]  /*2480*/  LEA.HI.X R147, R87, c[0x0][0x174], R154, 0x2, P2 ;  /* 0x00005d0057937a11 */ /* 0x000fe400010f149a */
[----:B------:R-:W-:-:S04]  /*2490*/  IADD3 R87, P0, P1, R45, R84, R22 ;  /* 0x000000542d577210 */ /* 0x000fc8000791e016 */
[----:B-1----:R-:W-:Y:S01]  /*24a0*/  LEA R82, P2, R87, c[0x0][0x170], 0x2 ;  /* 0x00005c0057527a11 */ /* 0x002fe200078410ff */
[----:B------:R1:W4:Y:S01]  /*24b0*/  LDG.E.CONSTANT R147, [R146.64] ;  /* 0x0000000a92937981 */ /* 0x000322000c1e9900 */
[----:B------:R-:W-:-:S04]  /*24c0*/  IADD3.X R154, R110, R86, R111, P0, P1 ;  /* 0x000000566e9a7210 */ /* 0x000fc800007e246f */
[----:B------:R-:W-:Y:S02]  /*24d0*/  LEA.HI.X R83, R87, c[0x0][0x174], R154, 0x2, P2 ;  /* 0x00005d0057537a11 */ /* 0x000fe400010f149a */
[-C--:B------:R-:W-:Y:S02]  /*24e0*/  IADD3 R87, P0, P1, R46, R84.reuse, R23 ;  /* 0x000000542e577210 */ /* 0x080fe4000791e017 */
[----:B------:R-:W-:Y:S01]  /*24f0*/  IADD3 R84, P3, P4, R47, R84, R24 ;  /* 0x000000542f547210 */ /* 0x000fe20007c7e018 */
[----:B-1----:R1:W4:Y:S01]  /*2500*/  LDG.E.CONSTANT R146, [R82.64] ;  /* 0x0000000a52927981 */ /* 0x002322000c1e9900 */
[----:B0-----:R-:W-:Y:S02]  /*2510*/  LEA R164, P2, R87, c[0x0][0x170], 0x2 ;  /* 0x00005c0057a47a11 */ /* 0x001fe400078410ff */
[----:B------:R-:W-:-:S04]  /*2520*/  IADD3.X R154, R112, R86, R113, P0, P1 ;  /* 0x00000056709a7210 */ /* 0x000fc800007e2471 */
[----:B------:R-:W-:Y:S02]  /*2530*/  LEA.HI.X R165, R87, c[0x0][0x174], R154, 0x2, P2 ;  /* 0x00005d0057a57a11 */ /* 0x000fe400010f149a */
[----:B------:R-:W-:Y:S01]  /*2540*/  IADD3.X R87, R114, R86, R115, P3, P4 ;  /* 0x0000005672577210 */ /* 0x000fe20001fe8473 */
[----:B-1----:R-:W-:Y:S01]  /*2550*/  LDS.64 R82, [R133+0x30] ;  /* 0x0000300085527984 */ /* 0x002fe20000000a00 */
[----:B------:R-:W-:-:S03]  /*2560*/  LEA R86, P0, R84, c[0x0][0x170], 0x2 ;  /* 0x00005c0054567a11 */ /* 0x000fc600078010ff */
[----:B------:R-:W4:Y:S01]  /*2570*/  LDG.E.CONSTANT R153, [R164.64] ;  /* 0x0000000aa4997981 */ /* 0x000f22000c1e9900 */
[----:B------:R-:W-:-:S05]  /*2580*/  LEA.HI.X R87, R84, c[0x0][0x174], R87, 0x2, P0 ;  /* 0x00005d0054577a11 */ /* 0x000fca00000f1457 */
[----:B------:R0:W4:Y:S04]  /*2590*/  LDG.E.CONSTANT R154, [R86.64] ;  /* 0x0000000a569a7981 */ /* 0x000128000c1e9900 */
[----:B0-----:R-:W-:Y:S01]  /*25a0*/  LDS.64 R86, [R133+0x70] ;  /* 0x0000700085567984 */ /* 0x001fe20000000a00 */
[----:B---3--:R-:W-:-:S03]  /*25b0*/  FFMA.FTZ R80, R80, R79, R78 ;  /* 0x0000004f50507223 */ /* 0x008fc6000001004e */
[----:B------:R-:W2:Y:S02]  /*25c0*/  LDS.64 R78, [R133+0x28] ;  /* 0x00002800854e7984 */ /* 0x000ea40000000a00 */
[----:B--2---:R-:W-:Y:S02]  /*25d0*/  FFMA.FTZ R78, R78, R81, R80 ;  /* 0x000000514e4e7223 */ /* 0x004fe40000010050 */
[----:B------:R-:W-:Y:S02]  /*25e0*/  LDS.64 R80, [R133+0x40] ;  /* 0x0000400085507984 */ /* 0x000fe40000000a00 */
[----:B-----5:R-:W-:-:S04]  /*25f0*/  FFMA.FTZ R78, R162, R79, R78 ;  /* 0x0000004fa24e7223 */ /* 0x020fc8000001004e */
[----:B------:R-:W-:Y:S02]  /*2600*/  FFMA.FTZ R82, R82, R85, R78 ;  /* 0x0000005552527223 */ /* 0x000fe4000001004e */
[----:B------:R-:W0:Y:S04]  /*2610*/  LDS.64 R78, [R133+0x38] ;  /* 0x00003800854e7984 */ /* 0x000e280000000a00 */
[----:B------:R-:W1:Y:S01]  /*2620*/  LDS.64 R84, [R133+0x48] ;  /* 0x0000480085547984 */ /* 0x000e620000000a00 */
[----:B------:R-:W-:-:S04]  /*2630*/  FFMA.FTZ R82, R160, R83, R82 ;  /* 0x00000053a0527223 */ /* 0x000fc80000010052 */
[----:B0-----:R-:W-:Y:S02]  /*2640*/  FFMA.FTZ R78, R78, R157, R82 ;  /* 0x0000009d4e4e7223 */ /* 0x001fe40000010052 */
[----:B------:R-:W-:Y:S02]  /*2650*/  LDS.64 R82, [R133+0x60] ;  /* 0x0000600085527984 */ /* 0x000fe40000000a00 */
[----:B------:R-:W-:-:S04]  /*2660*/  FFMA.FTZ R78, R158, R79, R78 ;  /* 0x0000004f9e4e7223 */ /* 0x000fc8000001004e */
[----:B------:R-:W-:Y:S02]  /*2670*/  FFMA.FTZ R80, R80, R159, R78 ;  /* 0x0000009f50507223 */ /* 0x000fe4000001004e */
[----:B------:R-:W0:Y:S02]  /*2680*/  LDS.64 R78, [R133+0x50] ;  /* 0x00005000854e7984 */ /* 0x000e240000000a00 */
[----:B------:R-:W-:Y:S02]  /*2690*/  FFMA.FTZ R156, R156, R81, R80 ;  /* 0x000000519c9c7223 */ /* 0x000fe40000010050 */
[----:B------:R-:W2:Y:S02]  /*26a0*/  LDS.64 R80, [R133+0x58] ;  /* 0x0000580085507984 */ /* 0x000ea40000000a00 */
[----:B-1----:R-:W-:-:S04]  /*26b0*/  FFMA.FTZ R84, R84, R155, R156 ;  /* 0x0000009b54547223 */ /* 0x002fc8000001009c */
[----:B------:R-:W-:Y:S02]  /*26c0*/  FFMA.FTZ R152, R152, R85, R84 ;  /* 0x0000005598987223 */ /* 0x000fe40000010054 */
[----:B------:R-:W1:Y:S02]  /*26d0*/  LDS.64 R84, [R133+0x68] ;  /* 0x0000680085547984 */ /* 0x000e640000000a00 */
[----:B0-----:R-:W-:-:S04]  /*26e0*/  FFMA.FTZ R78, R78, R145, R152 ;  /* 0x000000914e4e7223 */ /* 0x001fc80000010098 */
[----:B------:R-:W-:-:S04]  /*26f0*/  FFMA.FTZ R78, R144, R79, R78 ;  /* 0x0000004f904e7223 */ /* 0x000fc8000001004e */
[----:B--2---:R-:W-:-:S04]  /*2700*/  FFMA.FTZ R78, R80, R151, R78 ;  /* 0x00000097504e7223 */ /* 0x004fc8000001004e */
[----:B------:R-:W-:-:S04]  /*2710*/  FFMA.FTZ R78, R150, R81, R78 ;  /* 0x00000051964e7223 */ /* 0x000fc8000001004e */
[----:B------:R-:W-:-:S04]  /*2720*/  FFMA.FTZ R78, R82, R149, R78 ;  /* 0x00000095524e7223 */ /* 0x000fc8000001004e */
[----:B----4-:R-:W-:-:S04]  /*2730*/  FFMA.FTZ R78, R148, R83, R78 ;  /* 0x00000053944e7223 */ /* 0x010fc8000001004e */
[----:B-1----:R-:W-:-:S04]  /*2740*/  FFMA.FTZ R78, R84, R147, R78 ;  /* 0x00000093544e7223 */ /* 0x002fc8000001004e */
[----:B------:R-:W-:-:S04]  /*2750*/  FFMA.FTZ R78, R146, R85, R78 ;  /* 0x00000055924e7223 */ /* 0x000fc8000001004e */
[----:B------:R-:W-:-:S04]  /*2760*/  FFMA.FTZ R78, R86, R153, R78 ;  /* 0x00000099564e7223 */ /* 0x000fc8000001004e */
[----:B------:R-:W-:Y:S01]  /*2770*/  FFMA.FTZ R87, R154, R87, R78 ;  /* 0x000000579a577223 */ /* 0x000fe2000001004e */
[----:B------:R-:W-:Y:S05]  /*2780*/  BRA.DIV ~URZ, `(.L_x_22270) ;  /* 0x000042527f007947 */ /* 0x000fea000b800000 */
[----:B------:R0:W1:Y:S02]  /*2790*/  SHFL.BFLY PT, R78, R87, 0x2, 0x1f ;  /* 0x0c401f00574e7f89 */ /* 0x00006400000e0000 */
.L_x_22322:
[----:B01----:R-:W-:Y:S01]  /*27a0*/  FADD.FTZ R87, R87, R78 ;  /* 0x0000004e57577221 */ /* 0x003fe20000010000 */
[----:B------:R-:W-:Y:S05]  /*27b0*/  BRA.DIV ~URZ, `(.L_x_22271) ;  /* 0x000042a27f007947 */ /* 0x000fea000b800000 */
[----:B------:R0:W1:Y:S02]  /*27c0*/  SHFL.BFLY PT, R78, R87, 0x1, 0x1f ;  /* 0x0c201f00574e7f89 */ /* 0x00006400000e0000 */
.L_x_22323:
        /* <DEDUP_REMOVED lines=10> */
.L_x_22273:
[----:B------:R-:W-:Y:S05]  /*2870*/  BSYNC B1 ;  /* 0x0000000000017941 */ /* 0x000fea0003800000 */
.L_x_22272:
[----:B------:R-:W-:-:S04]  /*2880*/  IADD3 R141, R141, 0x4, RZ ;  /* 0x000000048d8d7810 */ /* 0x000fc80007ffe0ff */
[----:B------:R-:W-:-:S13]  /*2890*/  ISETP.GE.AND P0, PT, R141, R2, PT ;  /* 0x000000028d00720c */ /* 0x000fda0003f06270 */
[----:B01----:R-:W-:Y:S05]  /*28a0*/  @!P0 BRA `(.L_x_22274) ;  /* 0xfffff20000008947 */ /* 0x003fea000383ffff */
[----:B------:R-:W-:Y:S05]  /*28b0*/  BRA `(.L_x_22268) ;  /* 0x00000e8000007947 */ /* 0x000fea0003800000 */
.L_x_22269:
[----:B------:R-:W-:Y:S01]  /*28c0*/  IADD3 R144, -R140, 0x1, RZ ;  /* 0x000000018c907810 */ /* 0x000fe20007ffe1ff */
[----:B------:R-:W-:Y:S02]  /*28d0*/  IMAD.MOV.U32 R135, RZ, RZ, -0x800001 ;  /* 0xff7fffffff877424 */ /* 0x000fe400078e00ff */
[----:B------:R-:W-:-:S05]  /*28e0*/  IMAD.MOV.U32 R145, RZ, RZ, R139 ;  /* 0x000000ffff917224 */ /* 0x000fca00078e008b */
.L_x_22279:
        /* <DEDUP_REMOVED lines=10> */
[-C--:B------:R-:W-:Y:S02]  /*2990*/  IADD3 R83, P2, R137, R86.reuse, RZ ;  /* 0x0000005689537210 */ /* 0x080fe40007f5e0ff */
[----:B------:R-:W-:Y:S01]  /*29a0*/  IADD3 R81, P3, P4, R131, R86, R132 ;  /* 0x0000005683517210 */ /* 0x000fe20007c7e084 */
[----:B------:R-:W-:Y:S01]  /*29b0*/  IMAD R85, R79, R26, R80 ;  /* 0x0000001a4f557224 */ /* 0x000fe200078e0250 */
[----:B------:R-:W-:Y:S02]  /*29c0*/  LEA R80, P1, R83, c[0x0][0x170], 0x2 ;  /* 0x00005c0053507a11 */ /* 0x000fe400078210ff */
[----:B------:R-:W-:Y:S01]  /*29d0*/  LEA R158, P0, R81, c[0x0][0x170], 0x2 ;  /* 0x00005c00519e7a11 */ /* 0x000fe200078010ff */
[----:B------:R-:W-:-:S04]  /*29e0*/  IMAD.IADD R154, R87, 0x1, R85 ;  /* 0x00000001579a7824 */ /* 0x000fc800078e0255 */
[----:B------:R-:W-:Y:S01]  /*29f0*/  IMAD.X R146, R25, 0x1, R154, P2 ;  /* 0x0000000119927824 */ /* 0x000fe200010e069a */
[----:B------:R-:W-:Y:S02]  /*2a00*/  IADD3.X R84, R48, R154, R49, P3, P4 ;  /* 0x0000009a30547210 */ /* 0x000fe40001fe8431 */
[-C--:B------:R-:W-:Y:S02]  /*2a10*/  IADD3 R82, P4, P5, R129, R86.reuse, R130 ;  /* 0x0000005681527210 */ /* 0x080fe40007d9e082 */
[----:B------:R-:W-:Y:S02]  /*2a20*/  IADD3 R78, P2, P3, R127, R86, R128 ;  /* 0x000000567f4e7210 */ /* 0x000fe40007b5e080 */
[----:B------:R-:W-:Y:S02]  /*2a30*/  LEA.HI.X R159, R81, c[0x0][0x174], R84, 0x2, P0 ;  /* 0x00005d00519f7a11 */ /* 0x000fe400000f1454 */
[----:B------:R-:W-:Y:S02]  /*2a40*/  LEA.HI.X R81, R83, c[0x0][0x174], R146, 0x2, P1 ;  /* 0x00005d0053517a11 */ /* 0x000fe400008f1492 */
[----:B------:R-:W-:Y:S01]  /*2a50*/  LEA R148, P0, R82, c[0x0][0x170], 0x2 ;  /* 0x00005c0052947a11 */ /* 0x000fe200078010ff */
[----:B------:R-:W2:Y:S01]  /*2a60*/  LDG.E.CONSTANT R158, [R158.64] ;  /* 0x0000000a9e9e7981 */ /* 0x000ea2000c1e9900 */
[----:B------:R-:W-:-:S02]  /*2a70*/  LEA R146, P1, R78, c[0x0][0x170], 0x2 ;  /* 0x00005c004e927a11 */ /* 0x000fc400078210ff */
[-C--:B------:R-:W-:Y:S01]  /*2a80*/  IADD3.X R83, R50, R154.reuse, R51, P4, P5 ;  /* 0x0000009a32537210 */ /* 0x080fe200027ea433 */
[----:B------:R0:W3:Y:S01]  /*2a90*/  LDG.E.CONSTANT R155, [R80.64] ;  /* 0x0000000a509b7981 */ /* 0x0000e2000c1e9900 */
[----:B------:R-:W-:Y:S02]  /*2aa0*/  IADD3.X R79, R52, R154, R53, P2, P3 ;  /* 0x0000009a344f7210 */ /* 0x000fe400017e6435 */
[----:B------:R-:W-:Y:S02]  /*2ab0*/  LEA.HI.X R149, R82, c[0x0][0x174], R83, 0x2, P0 ;  /* 0x00005d0052957a11 */ /* 0x000fe400000f1453 */
[----:B------:R-:W-:Y:S02]  /*2ac0*/  LEA.HI.X R147, R78, c[0x0][0x174], R79, 0x2, P1 ;  /* 0x00005d004e937a11 */ /* 0x000fe400008f144f */
[-C--:B------:R-:W-:Y:S01]  /*2ad0*/  IADD3 R79, P0, P1, R125, R86.reuse, R126 ;  /* 0x000000567d4f7210 */ /* 0x080fe2000791e07e */
[----:B------:R1:W4:Y:S01]  /*2ae0*/  LDG.E.CONSTANT R87, [R148.64] ;  /* 0x0000000a94577981 */ /* 0x000322000c1e9900 */
[----:B------:R-:W-:-:S02]  /*2af0*/  IADD3 R82, P3, P4, R123, R86, R124 ;  /* 0x000000567b527210 */ /* 0x000fc40007c7e07c */
[-C--:B------:R-:W-:Y:S02]  /*2b00*/  IADD3.X R150, R54, R154.reuse, R55, P0, P1 ;  /* 0x0000009a36967210 */ /* 0x080fe400007e2437 */
[----:B------:R-:W-:Y:S02]  /*2b10*/  LEA R84, P5, R82, c[0x0][0x170], 0x2 ;  /* 0x00005c0052547a11 */ /* 0x000fe400078a10ff */
[----:B------:R-:W-:Y:S02]  /*2b20*/  IADD3.X R83, R56, R154, R57, P3, P4 ;  /* 0x0000009a38537210 */ /* 0x000fe40001fe8439 */
[C---:B------:R-:W-:Y:S02]  /*2b30*/  LEA R78, P2, R79.reuse, c[0x0][0x170], 0x2 ;  /* 0x00005c004f4e7a11 */ /* 0x040fe400078410ff */
[----:B------:R-:W-:Y:S02]  /*2b40*/  LEA.HI.X R85, R82, c[0x0][0x174], R83, 0x2, P5 ;  /* 0x00005d0052557a11 */ /* 0x000fe400028f1453 */
[----:B------:R-:W-:-:S02]  /*2b50*/  LEA.HI.X R79, R79, c[0x0][0x174], R150, 0x2, P2 ;  /* 0x00005d004f4f7a11 */ /* 0x000fc400010f1496 */
[-C--:B------:R-:W-:Y:S01]  /*2b60*/  IADD3 R83, P0, P1, R121, R86.reuse, R122 ;  /* 0x0000005679537210 */ /* 0x080fe2000791e07a */
[----:B------:R5:W4:Y:S01]  /*2b70*/  LDG.E.CONSTANT R150, [R146.64] ;  /* 0x0000000a92967981 */ /* 0x000b22000c1e9900 */
[----:B------:R-:W-:Y:S02]  /*2b80*/  IADD3 R152, P3, P4, R119, R86, R120 ;  /* 0x0000005677987210 */ /* 0x000fe40007c7e078 */
[----:B------:R-:W-:Y:S01]  /*2b90*/  LEA R82, P2, R83, c[0x0][0x170], 0x2 ;  /* 0x00005c0053527a11 */ /* 0x000fe200078410ff */
[----:B------:R1:W4:Y:S01]  /*2ba0*/  LDG.E.CONSTANT R151, [R78.64] ;  /* 0x0000000a4e977981 */ /* 0x000322000c1e9900 */
[----:B0-----:R-:W-:Y:S02]  /*2bb0*/  LEA R80, P5, R152, c[0x0][0x170], 0x2 ;  /* 0x00005c0098507a11 */ /* 0x001fe400078a10ff */
[-C--:B------:R-:W-:Y:S02]  /*2bc0*/  IADD3.X R156, R58, R154.reuse, R59, P0, P1 ;  /* 0x0000009a3a9c7210 */ /* 0x080fe400007e243b */
[----:B------:R-:W-:-:S02]  /*2bd0*/  IADD3.X R81, R60, R154, R61, P3, P4 ;  /* 0x0000009a3c517210 */ /* 0x000fc40001fe843d */
[----:B------:R-:W-:Y:S02]  /*2be0*/  LEA.HI.X R83, R83, c[0x0][0x174], R156, 0x2, P2 ;  /* 0x00005d0053537a11 */ /* 0x000fe400010f149c */
[----:B------:R-:W-:Y:S02]  /*2bf0*/  LEA.HI.X R81, R152, c[0x0][0x174], R81, 0x2, P5 ;  /* 0x00005d0098517a11 */ /* 0x000fe400028f1451 */
[----:B------:R0:W4:Y:S04]  /*2c00*/  LDG.E.CONSTANT R152, [R84.64] ;  /* 0x0000000a54987981 */ /* 0x000128000c1e9900 */
[----:B------:R0:W4:Y:S01]  /*2c10*/  LDG.E.CONSTANT R153, [R82.64] ;  /* 0x0000000a52997981 */ /* 0x000122000c1e9900 */
[----:B-----5:R-:W-:-:S03]  /*2c20*/  IADD3 R146, P0, P1, R117, R86, R118 ;  /* 0x0000005675927210 */ /* 0x020fc6000791e076 */
[----:B------:R5:W4:Y:S01]  /*2c30*/  LDG.E.CONSTANT R156, [R80.64] ;  /* 0x0000000a509c7981 */ /* 0x000b22000c1e9900 */
[----:B-1----:R-:W-:Y:S02]  /*2c40*/  LEA R78, P2, R146, c[0x0][0x170], 0x2 ;  /* 0x00005c00924e7a11 */ /* 0x002fe400078410ff */
[----:B------:R-:W-:Y:S01]  /*2c50*/  IADD3.X R79, R62, R154, R63, P0, P1 ;  /* 0x0000009a3e4f7210 */ /* 0x000fe200007e243f */
[----:B0-----:R-:W2:Y:S01]  /*2c60*/  LDS.64 R84, [R133] ;  /* 0x0000000085547984 */ /* 0x001ea20000000a00 */
[----:B------:R-:W-:Y:S02]  /*2c70*/  IADD3 R147, P0, P1, R27, R86, R116 ;  /* 0x000000561b937210 */ /* 0x000fe4000791e074 */
[----:B------:R-:W-:Y:S02]  /*2c80*/  LEA.HI.X R79, R146, c[0x0][0x174], R79, 0x2, P2 ;  /* 0x00005d00924f7a11 */ /* 0x000fe400010f144f */
[C---:B------:R-:W-:Y:S02]  /*2c90*/  LEA R146, P2, R147.reuse, c[0x0][0x170], 0x2 ;  /* 0x00005c0093927a11 */ /* 0x040fe400078410ff */
[----:B------:R-:W-:Y:S01]  /*2ca0*/  IADD3.X R148, R64, R154, R65, P0, P1 ;  /* 0x0000009a40947210 */ /* 0x000fe200007e2441 */
[----:B------:R0:W4:Y:S03]  /*2cb0*/  LDG.E.CONSTANT R157, [R78.64] ;  /* 0x0000000a4e9d7981 */ /* 0x000126000c1e9900 */
[----:B------:R-:W-:-:S05]  /*2cc0*/  LEA.HI.X R147, R147, c[0x0][0x174], R148, 0x2, P2 ;  /* 0x00005d0093937a11 */ /* 0x000fca00010f1494 */
[----:B------:R1:W4:Y:S01]  /*2cd0*/  LDG.E.CONSTANT R146, [R146.64] ;  /* 0x0000000a92927981 */ /* 0x000322000c1e9900 */
[----:B------:R-:W-:-:S03]  /*2ce0*/  IADD3 R82, P0, P1, R28, R86, R5 ;  /* 0x000000561c527210 */ /* 0x000fc6000791e005 */
[----:B0-----:R-:W-:Y:S01]  /*2cf0*/  LDS.64 R78, [R133+0x18] ;  /* 0x00001800854e7984 */ /* 0x001fe20000000a00 */
[----:B------:R-:W-:Y:S02]  /*2d00*/  LEA R148, P2, R82, c[0x0][0x170], 0x2 ;  /* 0x00005c0052947a11 */ /* 0x000fe400078410ff */
[----:B-----5:R-:W-:-:S04]  /*2d10*/  IADD3.X R81, R66, R154, R67, P0, P1 ;  /* 0x0000009a42517210 */ /* 0x020fc800007e2443 */
[----:B------:R-:W-:Y:S02]  /*2d20*/  LEA.HI.X R149, R82, c[0x0][0x174], R81, 0x2, P2 ;  /* 0x00005d0052957a11 */ /* 0x000fe400010f1451 */
[----:B------:R-:W4:Y:S04]  /*2d30*/  LDS.64 R82, [R133+0x8] ;  /* 0x0000080085527984 */ /* 0x000f280000000a00 */
[----:B------:R0:W5:Y:S04]  /*2d40*/  LDG.E.CONSTANT R149, [R148.64] ;  /* 0x0000000a94957981 */ /* 0x000168000c1e9900 */
[----:B------:R-:W0:Y:S01]  /*2d50*/  LDS.64 R80, [R133+0x10] ;  /* 0x0000100085507984 */ /* 0x000e220000000a00 */
[----:B--2---:R-:W-:-:S04]  /*2d60*/  FMUL.FTZ R85, R158, R85 ;  /* 0x000000559e557220 */ /* 0x004fc80000410000 */
[----:B---3--:R-:W-:Y:S02]  /*2d70*/  FFMA.FTZ R155, R84, R155, R85 ;  /* 0x0000009b549b7223 */ /* 0x008fe40000010055 */
[----:B------:R-:W2:Y:S02]  /*2d80*/  LDS.64 R84, [R133+0x20] ;  /* 0x0000200085547984 */ /* 0x000ea40000000a00 */
[----:B----4-:R-:W-:-:S04]  /*2d90*/  FFMA.FTZ R82, R82, R87, R155 ;  /* 0x0000005752527223 */ /* 0x010fc8000001009b */
[----:B------:R-:W-:-:S04]  /*2da0*/  FFMA.FTZ R82, R150, R83, R82 ;  /* 0x0000005396527223 */ /* 0x000fc80000010052 */
[----:B0-----:R-:W-:Y:S01]  /*2db0*/  FFMA.FTZ R80, R80, R151, R82 ;  /* 0x0000009750507223 */ /* 0x001fe20000010052 */
[----:B------:R-:W-:-:S04]  /*2dc0*/  IADD3 R82, P0, P1, R29, R86, R6 ;  /* 0x000000561d527210 */ /* 0x000fc8000791e006 */
[----:B------:R-:W-:Y:S01]  /*2dd0*/  IADD3.X R83, R68, R154, R69, P0, P1 ;  /* 0x0000009a44537210 */ /* 0x000fe200007e2445 */
[----:B------:R-:W-:Y:S01]  /*2de0*/  FFMA.FTZ R81, R152, R81, R80 ;  /* 0x0000005198517223 */ /* 0x000fe20000010050 */
[----:B------:R-:W-:-:S03]  /*2df0*/  LEA R80, P2, R82, c[0x0][0x170], 0x2 ;  /* 0x00005c0052507a11 */ /* 0x000fc600078410ff */
[----:B------:R-:W-:Y:S01]  /*2e00*/  FFMA.FTZ R78, R78, R153, R81 ;  /* 0x000000994e4e7223 */ /* 0x000fe20000010051 */
[----:B------:R-:W-:-:S05]  /*2e10*/  LEA.HI.X R81, R82, c[0x0][0x174], R83, 0x2, P2 ;  /* 0x00005d0052517a11 */ /* 0x000fca00010f1453 */
[----:B------:R0:W3:Y:S01]  /*2e20*/  LDG.E.CONSTANT R80, [R80.64] ;  /* 0x0000000a50507981 */ /* 0x0000e2000c1e9900 */
[----:B------:R-:W-:Y:S01]  /*2e30*/  FFMA.FTZ R78, R156, R79, R78 ;  /* 0x0000004f9c4e7223 */ /* 0x000fe2000001004e */
[----:B-1----:R-:W-:-:S03]  /*2e40*/  IADD3 R147, P1, P2, R30, R86, R7 ;  /* 0x000000561e937210 */ /* 0x002fc60007a3e007 */
[----:B--2---:R-:W-:Y:S01]  /*2e50*/  FFMA.FTZ R84, R84, R157, R78 ;  /* 0x0000009d54547223 */ /* 0x004fe2000001004e */
[----:B------:R-:W-:Y:S01]  /*2e60*/  LEA R156, P0, R147, c[0x0][0x170], 0x2 ;  /* 0x00005c00939c7a11 */ /* 0x000fe200078010ff */
[----:B------:R-:W5:Y:S02]  /*2e70*/  LDS.64 R78, [R133+0x28] ;  /* 0x00002800854e7984 */ /* 0x000f640000000a00 */
[----:B------:R-:W-:Y:S01]  /*2e80*/  FFMA.FTZ R87, R146, R85, R84 ;  /* 0x0000005592577223 */ /* 0x000fe20000010054 */
[----:B------:R-:W-:-:S04]  /*2e90*/  IADD3.X R146, R70, R154, R71, P1, P2 ;  /* 0x0000009a46927210 */ /* 0x000fc80000fe4447 */
[----:B------:R-:W-:-:S05]  /*2ea0*/  LEA.HI.X R157, R147, c[0x0][0x174], R146, 0x2, P0 ;  /* 0x00005d00939d7a11 */ /* 0x000fca00000f1492 */
[----:B------:R1:W2:Y:S01]  /*2eb0*/  LDG.E.CONSTANT R159, [R156.64] ;  /* 0x0000000a9c9f7981 */ /* 0x0002a2000c1e9900 */
[----:B------:R-:W-:-:S04]  /*2ec0*/  IADD3 R83, P3, P4, R31, R86, R8 ;  /* 0x000000561f537210 */ /* 0x000fc80007c7e008 */
[----:B------:R-:W-:Y:S02]  /*2ed0*/  IADD3.X R84, R72, R154, R73, P3, P4 ;  /* 0x0000009a48547210 */ /* 0x000fe40001fe8449 */
[C---:B------:R-:W-:Y:S02]  /*2ee0*/  LEA R152, P1, R83.reuse, c[0x0][0x170], 0x2 ;  /* 0x00005c0053987a11 */ /* 0x040fe400078210ff */
[----:B------:R-:W-:Y:S02]  /*2ef0*/  IADD3 R82, P2, P3, R32, R86, R9 ;  /* 0x0000005620527210 */ /* 0x000fe40007b5e009 */
[----:B------:R-:W-:Y:S02]  /*2f00*/  LEA.HI.X R153, R83, c[0x0][0x174], R84, 0x2, P1 ;  /* 0x00005d0053997a11 */ /* 0x000fe400008f1454 */
[----:B------:R-:W-:Y:S02]  /*2f10*/  LEA R150, P0, R82, c[0x0][0x170], 0x2 ;  /* 0x00005c0052967a11 */ /* 0x000fe400078010ff */
[----:B0-----:R-:W-:-:S02]  /*2f20*/  IADD3.X R81, R74, R154, R75, P2, P3 ;  /* 0x0000009a4a517210 */ /* 0x001fc400017e644b */
[----:B------:R-:W-:Y:S02]  /*2f30*/  IADD3 R83, P1, P2, R33, R86, R10 ;  /* 0x0000005621537210 */ /* 0x000fe40007a3e00a */
[----:B------:R-:W-:Y:S02]  /*2f40*/  LEA.HI.X R151, R82, c[0x0][0x174], R81, 0x2, P0 ;  /* 0x00005d0052977a11 */ /* 0x000fe400000f1451 */
[----:B------:R0:W4:Y:S01]  /*2f50*/  LDG.E.CONSTANT R82, [R152.64] ;  /* 0x0000000a98527981 */ /* 0x000122000c1e9900 */
[C---:B------:R-:W-:Y:S02]  /*2f60*/  LEA R84, P0, R83.reuse, c[0x0][0x170], 0x2 ;  /* 0x00005c0053547a11 */ /* 0x040fe400078010ff */
[----:B------:R-:W-:Y:S02]  /*2f70*/  IADD3.X R146, R76, R154, R77, P1, P2 ;  /* 0x0000009a4c927210 */ /* 0x000fe40000fe444d */
[----:B------:R-:W-:Y:S02]  /*2f80*/  IADD3 R81, P1, P2, R34, R86, R11 ;  /* 0x0000005622517210 */ /* 0x000fe40007a3e00b */
[----:B------:R-:W-:-:S02]  /*2f90*/  LEA.HI.X R85, R83, c[0x0][0x174], R146, 0x2, P0 ;  /* 0x00005d0053557a11 */ /* 0x000fc400000f1492 */
[C---:B------:R-:W-:Y:S01]  /*2fa0*/  LEA R146, P0, R81.reuse, c[0x0][0x170], 0x2 ;  /* 0x00005c0051927a11 */ /* 0x040fe200078010ff */
[----:B------:R0:W4:Y:S01]  /*2fb0*/  LDG.E.CONSTANT R83, [R150.64] ;  /* 0x0000000a96537981 */ /* 0x000122000c1e9900 */
[----:B------:R-:W-:Y:S01]  /*2fc0*/  IADD3.X R148, R88, R154, R89, P1, P2 ;  /* 0x0000009a58947210 */ /* 0x000fe20000fe4459 */
[----:B-----5:R-:W-:Y:S02]  /*2fd0*/  FFMA.FTZ R78, R78, R149, R87 ;  /* 0x000000954e4e7223 */ /* 0x020fe40000010057 */
[----:B------:R5:W4:Y:S01]  /*2fe0*/  LDG.E.CONSTANT R158, [R84.64] ;  /* 0x0000000a549e7981 */ /* 0x000b22000c1e9900 */
[----:B------:R-:W-:Y:S02]  /*2ff0*/  LEA.HI.X R147, R81, c[0x0][0x174], R148, 0x2, P0 ;  /* 0x00005d0051937a11 */ /* 0x000fe400000f1494 */
[----:B------:R-:W-:-:S03]  /*3000*/  IADD3 R148, P0, P1, R35, R86, R12 ;  /* 0x0000005623947210 */ /* 0x000fc6000791e00c */
[----:B-1----:R1:W4:Y:S01]  /*3010*/  LDG.E.CONSTANT R157, [R146.64] ;  /* 0x0000000a929d7981 */ /* 0x002322000c1e9900 */
[----:B------:R-:W-:Y:S02]  /*3020*/  LEA R160, P2, R148, c[0x0][0x170], 0x2 ;  /* 0x00005c0094a07a11 */ /* 0x000fe400078410ff */
[----:B------:R-:W-:Y:S02]  /*3030*/  IADD3.X R87, R90, R154, R91, P0, P1 ;  /* 0x0000009a5a577210 */ /* 0x000fe400007e245b */
[----:B------:R-:W-:Y:S02]  /*3040*/  IADD3 R81, P0, P1, R36, R86, R13 ;  /* 0x0000005624517210 */ /* 0x000fe4000791e00d */
[----:B------:R-:W-:Y:S02]  /*3050*/  LEA.HI.X R161, R148, c[0x0][0x174], R87, 0x2, P2 ;  /* 0x00005d0094a17a11 */ /* 0x000fe400010f1457 */
[C---:B------:R-:W-:Y:S02]  /*3060*/  LEA R148, P2, R81.reuse, c[0x0][0x170], 0x2 ;  /* 0x00005c0051947a11 */ /* 0x040fe400078410ff */
[----:B0-----:R-:W-:Y:S01]  /*3070*/  IADD3.X R152, R92, R154, R93, P0, P1 ;  /* 0x0000009a5c987210 */ /* 0x001fe200007e245d */
[----:B------:R-:W4:Y:S03]  /*3080*/  LDG.E.CONSTANT R160, [R160.64] ;  /* 0x0000000aa0a07981 */ /* 0x000f26000c1e9900 */
[----:B------:R-:W-:-:S02]  /*3090*/  LEA.HI.X R149, R81, c[0x0][0x174], R152, 0x2, P2 ;  /* 0x00005d0051957a11 */ /* 0x000fc400010f1498 */
[----:B------:R-:W-:-:S03]  /*30a0*/  IADD3 R81, P0, P1, R37, R86, R14 ;  /* 0x0000005625517210 */ /* 0x000fc6000791e00e */
[----:B------:R0:W4:Y:S01]  /*30b0*/  LDG.E.CONSTANT R87, [R148.64] ;  /* 0x0000000a94577981 */ /* 0x000122000c1e9900 */
[----:B-----5:R-:W-:Y:S02]  /*30c0*/  LEA R84, P2, R81, c[0x0][0x170], 0x2 ;  /* 0x00005c0051547a11 */ /* 0x020fe400078410ff */
[----:B-1----:R-:W-:-:S04]  /*30d0*/  IADD3.X R146, R94, R154, R95, P0, P1 ;  /* 0x0000009a5e927210 */ /* 0x002fc800007e245f */
[----:B------:R-:W-:Y:S02]  /*30e0*/  LEA.HI.X R85, R81, c[0x0][0x174], R146, 0x2, P2 ;  /* 0x00005d0051557a11 */ /* 0x000fe400010f1492 */
[----:B------:R-:W-:-:S03]  /*30f0*/  IADD3 R81, P0, P1, R38, R86, R15 ;  /* 0x0000005626517210 */ /* 0x000fc6000791e00f */
[----:B------:R1:W5:Y:S01]  /*3100*/  LDG.E.CONSTANT R156, [R84.64] ;  /* 0x0000000a549c7981 */ /* 0x000362000c1e9900 */
[----:B------:R-:W-:Y:S02]  /*3110*/  LEA R146, P2, R81, c[0x0][0x170], 0x2 ;  /* 0x00005c0051927a11 */ /* 0x000fe400078410ff */
[----:B------:R-:W-:-:S04]  /*3120*/  IADD3.X R150, R96, R154, R97, P0, P1 ;  /* 0x0000009a60967210 */ /* 0x000fc800007e2461 */
[----:B------:R-:W-:Y:S02]  /*3130*/  LEA.HI.X R147, R81, c[0x0][0x174], R150, 0x2, P2 ;  /* 0x00005d0051937a11 */ /* 0x000fe400010f1496 */
[----:B------:R-:W-:-:S04]  /*3140*/  IADD3 R81, P0, P1, R39, R86, R16 ;  /* 0x0000005627517210 */ /* 0x000fc8000791e010 */
[----:B------:R-:W-:Y:S01]  /*3150*/  LEA R162, P2, R81, c[0x0][0x170], 0x2 ;  /* 0x00005c0051a27a11 */ /* 0x000fe200078410ff */
[----:B------:R0:W5:Y:S01]  /*3160*/  LDG.E.CONSTANT R147, [R146.64] ;  /* 0x0000000a92937981 */ /* 0x000162000c1e9900 */
[----:B------:R-:W-:-:S04]  /*3170*/  IADD3.X R150, R98, R154, R99, P0, P1 ;  /* 0x0000009a62967210 */ /* 0x000fc800007e2463 */
[----:B------:R-:W-:Y:S02]  /*3180*/  LEA.HI.X R163, R81, c[0x0][0x174], R150, 0x2, P2 ;  /* 0x00005d0051a37a11 */ /* 0x000fe400010f1496 */
[----:B------:R-:W-:-:S03]  /*3190*/  IADD3 R81, P0, P1, R40, R86, R17 ;  /* 0x0000005628517210 */ /* 0x000fc6000791e011 */
[----:B------:R1:W5:Y:S01]  /*31a0*/  LDG.E.CONSTANT R150, [R162.64] ;  /* 0x0000000aa2967981 */ /* 0x000362000c1e9900 */
[----:B0-----:R-:W-:Y:S02]  /*31b0*/  LEA R148, P2, R81, c[0x0][0x170], 0x2 ;  /* 0x00005c0051947a11 */ /* 0x001fe400078410ff */
[----:B-1----:R-:W-:-:S04]  /*31c0*/  IADD3.X R84, R100, R154, R101, P0, P1 ;  /* 0x0000009a64547210 */ /* 0x002fc800007e2465 */
[----:B------:R-:W-:Y:S02]  /*31d0*/  LEA.HI.X R149, R81, c[0x0][0x174], R84, 0x2, P2 ;  /* 0x00005d0051957a11 */ /* 0x000fe400010f1454 */
[----:B------:R-:W-:-:S03]  /*31e0*/  IADD3 R81, P0, P1, R41, R86, R18 ;  /* 0x0000005629517210 */ /* 0x000fc6000791e012 */
[----:B------:R0:W5:Y:S01]  /*31f0*/  LDG.E.CONSTANT R151, [R148.64] ;  /* 0x0000000a94977981 */ /* 0x000162000c1e9900 */
        /* <DEDUP_REMOVED lines=9> */
[----:B-1----:R1:W5:Y:S01]  /*3290*/  LDG.E.CONSTANT R153, [R84.64] ;  /* 0x0000000a54997981 */ /* 0x002362000c1e9900 */
[----:B------:R-:W-:Y:S02]  /*32a0*/  LEA R162, P2, R81, c[0x0][0x170], 0x2 ;  /* 0x00005c0051a27a11 */ /* 0x000fe400078410ff */
[----:B------:R-:W-:-:S04]  /*32b0*/  IADD3.X R146, R106, R154, R107, P0, P1 ;  /* 0x0000009a6a927210 */ /* 0x000fc800007e246b */
[----:B------:R-:W-:Y:S02]  /*32c0*/  LEA.HI.X R163, R81, c[0x0][0x174], R146, 0x2, P2 ;  /* 0x00005d0051a37a11 */ /* 0x000fe400010f1492 */
[----:B------:R-:W-:-:S03]  /*32d0*/  IADD3 R81, P0, P1, R44, R86, R21 ;  /* 0x000000562c517210 */ /* 0x000fc6000791e015 */
[----:B0-----:R0:W5:Y:S01]  /*32e0*/  LDG.E.CONSTANT R148, [R162.64] ;  /* 0x0000000aa2947981 */ /* 0x001162000c1e9900 */
[----:B-1----:R-:W-:Y:S02]  /*32f0*/  LEA R84, P2, R81, c[0x0][0x170], 0x2 ;  /* 0x00005c0051547a11 */ /* 0x002fe400078410ff */
[----:B------:R-:W-:-:S04]  /*3300*/  IADD3.X R146, R108, R154, R109, P0, P1 ;  /* 0x0000009a6c927210 */ /* 0x000fc800007e246d */
[----:B------:R-:W-:Y:S02]  /*3310*/  LEA.HI.X R85, R81, c[0x0][0x174], R146, 0x2, P2 ;  /* 0x00005d0051557a11 */ /* 0x000fe400010f1492 */
[----:B------:R-:W-:-:S03]  /*3320*/  IADD3 R81, P0, P1, R45, R86, R22 ;  /* 0x000000562d517210 */ /* 0x000fc6000791e016 */
[----:B------:R1:W5:Y:S01]  /*3330*/  LDG.E.CONSTANT R149, [R84.64] ;  /* 0x0000000a54957981 */ /* 0x000362000c1e9900 */
[----:B------:R-:W-:Y:S02]  /*3340*/  LEA R164, P2, R81, c[0x0][0x170], 0x2 ;  /* 0x00005c0051a47a11 */ /* 0x000fe400078410ff */
[----:B------:R-:W-:-:S04]  /*3350*/  IADD3.X R146, R110, R154, R111, P0, P1 ;  /* 0x0000009a6e927210 */ /* 0x000fc800007e246f */
[----:B------:R-:W-:Y:S02]  /*3360*/  LEA.HI.X R165, R81, c[0x0][0x174], R146, 0x2, P2 ;  /* 0x00005d0051a57a11 */ /* 0x000fe400010f1492 */
[-C--:B------:R-:W-:Y:S02]  /*3370*/  IADD3 R81, P0, P1, R46, R86.reuse, R23 ;  /* 0x000000562e517210 */ /* 0x080fe4000791e017 */
[----:B------:R-:W-:Y:S01]  /*3380*/  IADD3 R86, P3, P4, R47, R86, R24 ;  /* 0x000000562f567210 */ /* 0x000fe20007c7e018 */
[----:B------:R-:W5:Y:S01]  /*3390*/  LDG.E.CONSTANT R146, [R164.64] ;  /* 0x0000000aa4927981 */ /* 0x000f62000c1e9900 */
[----:B0-----:R-:W-:Y:S02]  /*33a0*/  LEA R162, P2, R81, c[0x0][0x170], 0x2 ;  /* 0x00005c0051a27a11 */ /* 0x001fe400078410ff */
[----:B------:R-:W-:Y:S02]  /*33b0*/  IADD3.X R155, R112, R154, R113, P0, P1 ;  /* 0x0000009a709b7210 */ /* 0x000fe400007e2471 */
[----:B-1----:R-:W-:-:S02]  /*33c0*/  LEA R84, P0, R86, c[0x0][0x170], 0x2 ;  /* 0x00005c0056547a11 */ /* 0x002fc400078010ff */
[----:B------:R-:W-:Y:S02]  /*33d0*/  LEA.HI.X R163, R81, c[0x0][0x174], R155, 0x2, P2 ;  /* 0x00005d0051a37a11 */ /* 0x000fe400010f149b */
[----:B------:R-:W-:-:S03]  /*33e0*/  IADD3.X R81, R114, R154, R115, P3, P4 ;  /* 0x0000009a72517210 */ /* 0x000fc60001fe8473 */
[----:B------:R-:W5:Y:S01]  /*33f0*/  LDG.E.CONSTANT R155, [R162.64] ;  /* 0x0000000aa29b7981 */ /* 0x000f62000c1e9900 */
[----:B------:R-:W-:-:S05]  /*3400*/  LEA.HI.X R85, R86, c[0x0][0x174], R81, 0x2, P0 ;  /* 0x00005d0056557a11 */ /* 0x000fca00000f1451 */
[----:B------:R0:W5:Y:S04]  /*3410*/  LDG.E.CONSTANT R154, [R84.64] ;  /* 0x0000000a549a7981 */ /* 0x000168000c1e9900 */
[----:B0-----:R-:W-:Y:S01]  /*3420*/  LDS.64 R84, [R133+0x68] ;  /* 0x0000680085547984 */ /* 0x001fe20000000a00 */
[----:B---3--:R-:W-:-:S03]  /*3430*/  FFMA.FTZ R78, R80, R79, R78 ;  /* 0x0000004f504e7223 */ /* 0x008fc6000001004e */
[----:B------:R-:W2:Y:S02]  /*3440*/  LDS.64 R80, [R133+0x30] ;  /* 0x0000300085507984 */ /* 0x000ea40000000a00 */
[----:B--2---:R-:W-:Y:S02]  /*3450*/  FFMA.FTZ R80, R80, R159, R78 ;  /* 0x0000009f50507223 */ /* 0x004fe4000001004e */
[----:B------:R-:W0:Y:S02]  /*3460*/  LDS.64 R78, [R133+0x38] ;  /* 0x00003800854e7984 */ /* 0x000e240000000a00 */
[----:B----4-:R-:W-:Y:S02]  /*3470*/  FFMA.FTZ R82, R82, R81, R80 ;  /* 0x0000005152527223 */ /* 0x010fe40000010050 */
[----:B------:R-:W1:Y:S02]  /*3480*/  LDS.64 R80, [R133+0x40] ;  /* 0x0000400085507984 */ /* 0x000e640000000a00 */
[----:B0-----:R-:W-:-:S02]  /*3490*/  FFMA.FTZ R78, R78, R83, R82 ;  /* 0x000000534e4e7223 */ /* 0x001fc40000010052 */
[----:B------:R-:W0:Y:S02]  /*34a0*/  LDS.64 R82, [R133+0x48] ;  /* 0x0000480085527984 */ /* 0x000e240000000a00 */
[----:B------:R-:W-:-:S04]  /*34b0*/  FFMA.FTZ R78, R158, R79, R78 ;  /* 0x0000004f9e4e7223 */ /* 0x000fc8000001004e */
[----:B-1----:R-:W-:-:S04]  /*34c0*/  FFMA.FTZ R78, R80, R157, R78 ;  /* 0x0000009d504e7223 */ /* 0x002fc8000001004e */
[----:B------:R-:W-:Y:S02]  /*34d0*/  FFMA.FTZ R81, R160, R81, R78 ;  /* 0x00000051a0517223 */ /* 0x000fe4000001004e */
[----:B------:R-:W1:Y:S02]  /*34e0*/  LDS.64 R78, [R133+0x50] ;  /* 0x00005000854e7984 */ /* 0x000e640000000a00 */
[----:B0-----:R-:W-:Y:S02]  /*34f0*/  FFMA.FTZ R82, R82, R87, R81 ;  /* 0x0000005752527223 */ /* 0x001fe40000010051 */
[----:B------:R-:W0:Y:S02]  /*3500*/  LDS.64 R80, [R133+0x58] ;  /* 0x0000580085507984 */ /* 0x000e240000000a00 */
[----:B-----5:R-:W-:Y:S02]  /*3510*/  FFMA.FTZ R156, R156, R83, R82 ;  /* 0x000000539c9c7223 */ /* 0x020fe40000010052 */
[----:B------:R-:W2:Y:S04]  /*3520*/  LDS.64 R82, [R133+0x60] ;  /* 0x0000600085527984 */ /* 0x000ea80000000a00 */
[----:B------:R-:W3:Y:S01]  /*3530*/  LDS.64 R86, [R133+0x70] ;  /* 0x0000700085567984 */ /* 0x000ee20000000a00 */
[----:B-1----:R-:W-:-:S04]  /*3540*/  FFMA.FTZ R78, R78, R147, R156 ;  /* 0x000000934e4e7223 */ /* 0x002fc8000001009c */
[----:B------:R-:W-:Y:S02]  /*3550*/  FFMA.FTZ R78, R150, R79, R78 ;  /* 0x0000004f964e7223 */ /* 0x000fe4000001004e */
[----:B------:R-:W-:Y:S02]  /*3560*/  IMAD R147, R145, 0x8, R134 ;  /* 0x0000000891937824 */ /* 0x000fe400078e0286 */
[----:B0-----:R-:W-:-:S04]  /*3570*/  FFMA.FTZ R78, R80, R151, R78 ;  /* 0x00000097504e7223 */ /* 0x001fc8000001004e */
[----:B------:R-:W-:-:S04]  /*3580*/  FFMA.FTZ R78, R152, R81, R78 ;  /* 0x00000051984e7223 */ /* 0x000fc8000001004e */
[----:B--2---:R-:W-:-:S04]  /*3590*/  FFMA.FTZ R78, R82, R153, R78 ;  /* 0x00000099524e7223 */ /* 0x004fc8000001004e */
[----:B------:R-:W-:-:S04]  /*35a0*/  FFMA.FTZ R78, R148, R83, R78 ;  /* 0x00000053944e7223 */ /* 0x000fc8000001004e */
[----:B------:R-:W-:Y:S01]  /*35b0*/  FFMA.FTZ R78, R84, R149, R78 ;  /* 0x00000095544e7223 */ /* 0x000fe2000001004e */
[----:B------:R-:W-:-:S03]  /*35c0*/  IADD3 R145, R145, 0x4, RZ ;  /* 0x0000000491917810 */ /* 0x000fc60007ffe0ff */
[----:B------:R-:W-:Y:S01]  /*35d0*/  FFMA.FTZ R78, R146, R85, R78 ;  /* 0x00000055924e7223 */ /* 0x000fe2000001004e */
[----:B------:R-:W-:-:S03]  /*35e0*/  ISETP.GE.AND P1, PT, R145, R2, PT ;  /* 0x000000029100720c */ /* 0x000fc60003f26270 */
[----:B---3--:R-:W-:-:S04]  /*35f0*/  FFMA.FTZ R78, R86, R155, R78 ;  /* 0x0000009b564e7223 */ /* 0x008fc8000001004e */
[----:B------:R-:W-:Y:S01]  /*3600*/  FFMA.FTZ R87, R154, R87, R78 ;  /* 0x000000579a577223 */ /* 0x000fe2000001004e */
[----:B------:R-:W-:Y:S05]  /*3610*/  BRA.DIV ~URZ, `(.L_x_22275) ;  /* 0x000034c27f007947 */ /* 0x000fea000b800000 */
[----:B------:R0:W1:Y:S02]  /*3620*/  SHFL.BFLY PT, R78, R87, 0x2, 0x1f ;  /* 0x0c401f00574e7f89 */ /* 0x00006400000e0000 */
.L_x_22324:
[----:B01----:R-:W-:Y:S01]  /*3630*/  FADD.FTZ R87, R87, R78 ;  /* 0x0000004e57577221 */ /* 0x003fe20000010000 */
[----:B------:R-:W-:Y:S05]  /*3640*/  BRA.DIV ~URZ, `(.L_x_22276) ;  /* 0x000035127f007947 */ /* 0x000fea000b800000 */
[----:B------:R0:W1:Y:S02]  /*3650*/  SHFL.BFLY PT, R78, R87, 0x1, 0x1f ;  /* 0x0c201f00574e7f89 */ /* 0x00006400000e0000 */
.L_x_22325:
        /* <DEDUP_REMOVED lines=12> */
.L_x_22278:
[----:B------:R-:W-:Y:S05]  /*3720*/  BSYNC B1 ;  /* 0x0000000000017941 */ /* 0x000fea0003800000 */
.L_x_22277:
[----:B01----:R-:W-:Y:S05]  /*3730*/  @!P1 BRA `(.L_x_22279) ;  /* 0xfffff1b000009947 */ /* 0x003fea000383ffff */
.L_x_22268:
[----:B------:R-:W-:Y:S05]  /*3740*/  BSYNC B0 ;  /* 0x0000000000007941 */ /* 0x000fea0003800000 */
.L_x_22267:
[----:B------:R-:W-:Y:S05]  /*3750*/  BRA.DIV ~URZ, `(.L_x_22280) ;  /* 0x000034827f007947 */ /* 0x000fea000b800000 */
[----:B------:R0:W1:Y:S02]  /*3760*/  SHFL.BFLY PT, R6, R135, 0x10, 0x1f ;  /* 0x0e001f0087067f89 */ /* 0x00006400000e0000 */
.L_x_22326:
[----:B01----:R-:W-:Y:S01]  /*3770*/  FMNMX.FTZ R135, R6, R135, !PT ;  /* 0x0000008706877209 */ /* 0x003fe20007810000 */
[----:B------:R-:W-:Y:S05]  /*3780*/  BRA.DIV ~URZ, `(.L_x_22281) ;  /* 0x000034d27f007947 */ /* 0x000fea000b800000 */
[----:B------:R-:W0:Y:S02]  /*3790*/  SHFL.BFLY PT, R5, R135, 0x8, 0x1f ;  /* 0x0d001f0087057f89 */ /* 0x000e2400000e0000 */
[----:B0-----:R-:W-:-:S05]  /*37a0*/  FMNMX.FTZ R5, R135, R5, !PT ;  /* 0x0000000587057209 */ /* 0x001fca0007810000 */
[----:B------:R0:W1:Y:S02]  /*37b0*/  SHFL.BFLY PT, R6, R5, 0x4, 0x1f ;  /* 0x0c801f0005067f89 */ /* 0x00006400000e0000 */
.L_x_22327:
        /* <DEDUP_REMOVED lines=34> */
.L_x_22286:
        /* <DEDUP_REMOVED lines=11> */
.L_x_22285:
[----:B------:R-:W-:Y:S05]  /*3a90*/  BSYNC B1 ;  /* 0x0000000000017941 */ /* 0x000fea0003800000 */
.L_x_22284:
        /* <DEDUP_REMOVED lines=10> */
.L_x_22289:
        /* <DEDUP_REMOVED lines=100> */
.L_x_22288:
[----:B------:R-:W-:Y:S05]  /*4180*/  BSYNC B1 ;  /* 0x0000000000017941 */ /* 0x000fea0003800000 */
.L_x_22287:
        /* <DEDUP_REMOVED lines=55> */
.L_x_22291:
[----:B------:R-:W-:Y:S05]  /*4500*/  BSYNC B1 ;  /* 0x0000000000017941 */ /* 0x000fea0003800000 */
.L_x_22290:
        /* <DEDUP_REMOVED lines=26> */
.L_x_22283:
[----:B------:R-:W-:Y:S05]  /*46b0*/  BSYNC B0 ;  /* 0x0000000000007941 */ /* 0x000fea0003800000 */
.L_x_22282:
        /* <DEDUP_REMOVED lines=37> */
.L_x_22296:
        /* <DEDUP_REMOVED lines=8> */
.L_x_22295:
[----:B0-2---:R-:W-:Y:S05]  /*4990*/  BSYNC B1 ;  /* 0x0000000000017941 */ /* 0x005fea0003800000 */
.L_x_22294:
        /* <DEDUP_REMOVED lines=10> */
.L_x_22299:
        /* <DEDUP_REMOVED lines=52> */
.L_x_22298:
[----:B------:R-:W-:Y:S05]  /*4d80*/  BSYNC B1 ;  /* 0x0000000000017941 */ /* 0x000fea0003800000 */
.L_x_22297:
        /* <DEDUP_REMOVED lines=31> */
.L_x_22301:
[----:B------:R-:W-:Y:S05]  /*4f80*/  BSYNC B1 ;  /* 0x0000000000017941 */ /* 0x000fea0003800000 */
.L_x_22300:
        /* <DEDUP_REMOVED lines=14> */
.L_x_22293:
[----:B------:R-:W-:Y:S05]  /*5070*/  BSYNC B0 ;  /* 0x0000000000007941 */ /* 0x000fea0003800000 */
.L_x_22292:
        /* <DEDUP_REMOVED lines=11> */
.L_x_22303:
        /* <DEDUP_REMOVED lines=33> */
.L_x_22307:
        /* <DEDUP_REMOVED lines=9> */
[----:B-1----:R-:W-:Y:S02]  /*53d0*/  LEA.HI.X R27, R8, c[0x0][0x17c], R9, 0x2, P1 ;  /* 0x00005f00081b7a11 */ /* 0x002fe400008f1409 */
[----:B------:R-:W-:-:S03]  /*53e0*/  IADD3 R17, P0, R55, R40, RZ ;  /* 0x0000002837117210 */ /* 0x000fc60007f1e0ff */
[----:B------:R0:W2:Y:S01]  /*53f0*/  LDG.E.128.CONSTANT R8, [R26.64] ;  /* 0x0000000a1a087981 */ /* 0x0000a2000c1e9d00 */
[----:B------:R-:W-:Y:S02]  /*5400*/  LEA R16, P1, R17, c[0x0][0x178], 0x2 ;  /* 0x00005e0011107a11 */ /* 0x000fe400078210ff */
[----:B------:R-:W-:Y:S01]  /*5410*/  LEA.HI.X.SX32 R18, R55, R42, 0x1, P0 ;  /* 0x0000002a37127211 */ /* 0x000fe200000f0eff */
[----:B------:R0:W3:Y:S01]  /*5420*/  LDG.E.128.CONSTANT R12, [R26.64+0x200] ;  /* 0x0002000a1a0c7981 */ /* 0x0000e2000c1e9d00 */
[----:B------:R-:W-:Y:S02]  /*5430*/  IADD3 R21, P0, R57, R40, RZ ;  /* 0x0000002839157210 */ /* 0x000fe40007f1e0ff */
[----:B------:R-:W-:Y:S02]  /*5440*/  LEA.HI.X R17, R17, c[0x0][0x17c], R18, 0x2, P1 ;  /* 0x00005f0011117a11 */ /* 0x000fe400008f1412 */
[----:B------:R-:W-:-:S04]  /*5450*/  LEA R20, P1, R21, c[0x0][0x178], 0x2 ;  /* 0x00005e0015147a11 */ /* 0x000fc800078210ff */
[----:B------:R-:W4:Y:S01]  /*5460*/  LDG.E.128.CONSTANT R16, [R16.64] ;  /* 0x0000000a10107981 */ /* 0x000f22000c1e9d00 */
[----:B------:R-:W-:Y:S02]  /*5470*/  LEA.HI.X.SX32 R22, R57, R42, 0x1, P0 ;  /* 0x0000002a39167211 */ /* 0x000fe400000f0eff */
        /* <DEDUP_REMOVED lines=9> */
[----:B------:R-:W-:Y:S01]  /*5510*/  IADD3 R33, P0, R63, R40, RZ ;  /* 0x000000283f217210 */ /* 0x000fe20007f1e0ff */
[----:B0-----:R-:W4:Y:S01]  /*5520*/  LDG.E.128.CONSTANT R24, [R24.64] ;  /* 0x0000000a18187981 */ /* 0x001f22000c1e9d00 */
[----:B------:R-:W-:Y:S02]  /*5530*/  LEA.HI.X R29, R29, c[0x0][0x17c], R30, 0x2, P1 ;  /* 0x00005f001d1d7a11 */ /* 0x000fe400008f141e */
[----:B------:R-:W-:-:S02]  /*5540*/  LEA R32, P1, R33, c[0x0][0x178], 0x2 ;  /* 0x00005e0021207a11 */ /* 0x000fc400078210ff */
[----:B------:R-:W-:Y:S02]  /*5550*/  LEA.HI.X.SX32 R34, R63, R42, 0x1, P0 ;  /* 0x0000002a3f227211 */ /* 0x000fe400000f0eff */
[----:B------:R-:W4:Y:S02]  /*5560*/  LDG.E.128.CONSTANT R28, [R28.64] ;  /* 0x0000000a1c1c7981 */ /* 0x000f24000c1e9d00 */
[----:B------:R-:W-:-:S06]  /*5570*/  LEA.HI.X R33, R33, c[0x0][0x17c], R34, 0x2, P1 ;  /* 0x00005f0021217a11 */ /* 0x000fcc00008f1422 */
[----:B-----5:R-:W5:Y:S01]  /*5580*/  LDG.E.128.CONSTANT R32, [R32.64] ;  /* 0x0000000a20207981 */ /* 0x020f62000c1e9d00 */
[----:B------:R-:W-:Y:S01]  /*5590*/  IMAD.IADD R36, R49, 0x1, R52 ;  /* 0x0000000131247824 */ /* 0x000fe200078e0234 */
[----:B------:R-:W-:Y:S04]  /*55a0*/  BSSY B1, `(.L_x_22305) ;  /* 0x0000059000017945 */ /* 0x000fe80003800000 */
[----:B------:R-:W-:-:S13]  /*55b0*/  ISETP.NE.AND P0, PT, R36, -0x2, PT ;  /* 0xfffffffe2400780c */ /* 0x000fda0003f05270 */
[C---:B------:R-:W-:Y:S02]  /*55c0*/  @!P0 IADD3 R37, R67.reuse, -0x3, RZ ;  /* 0xfffffffd43258810 */ /* 0x040fe40007ffe0ff */
[----:B------:R-:W-:Y:S02]  /*55d0*/  @!P0 IADD3 R39, R67, -0x2, RZ ;  /* 0xfffffffe43278810 */ /* 0x000fe40007ffe0ff */
[-C--:B------:R-:W-:Y:S02]  /*55e0*/  @!P0 ISETP.GE.AND P3, PT, R37, R140.reuse, PT ;  /* 0x0000008c2500820c */ /* 0x080fe40003f66270 */
[-C--:B------:R-:W-:Y:S02]  /*55f0*/  @!P0 ISETP.GE.AND P4, PT, R39, R140.reuse, PT ;  /* 0x0000008c2700820c */ /* 0x080fe40003f86270 */
[-C--:B------:R-:W-:Y:S02]  /*5600*/  @!P0 ISETP.GE.AND P1, PT, R37, R140.reuse, PT ;  /* 0x0000008c2500820c */ /* 0x080fe40003f26270 */
[----:B------:R-:W-:-:S02]  /*5610*/  @!P0 ISETP.GE.AND P5, PT, R39, R140, PT ;  /* 0x0000008c2700820c */ /* 0x000fc40003fa6270 */
[C---:B------:R-:W-:Y:S02]  /*5620*/  @!P0 IADD3 R43, R67.reuse, -0x1, RZ ;  /* 0xffffffff432b8810 */ /* 0x040fe40007ffe0ff */
[----:B------:R-:W-:Y:S02]  /*5630*/  @!P0 IADD3 R69, R67, -0x1, RZ ;  /* 0xffffffff43458810 */ /* 0x000fe40007ffe0ff */
[CC--:B------:R-:W-:Y:S02]  /*5640*/  @!P0 ISETP.GE.AND P6, PT, R43.reuse, R140.reuse, PT ;  /* 0x0000008c2b00820c */ /* 0x0c0fe40003fc6270 */
[----:B------:R-:W-:Y:S02]  /*5650*/  @!P0 ISETP.GE.AND P2, PT, R43, R140, PT ;  /* 0x0000008c2b00820c */ /* 0x000fe40003f46270 */
[----:B------:R-:W-:Y:S02]  /*5660*/  @!P0 IADD3 R43, R67, -0x2, RZ ;  /* 0xfffffffe432b8810 */ /* 0x000fe40007ffe0ff */
[----:B--2---:R-:W-:-:S02]  /*5670*/  @!P0 FSEL R8, R8, RZ, !P3 ;  /* 0x000000ff08088208 */ /* 0x004fc40005800000 */
[-C--:B------:R-:W-:Y:S02]  /*5680*/  @!P0 ISETP.GE.AND P3, PT, R37, R140.reuse, PT ;  /* 0x0000008c2500820c */ /* 0x080fe40003f66270 */
[----:B------:R-:W0:Y:S01]  /*5690*/  LDS.128 R36, [R54] ;  /* 0x0000000036247984 */ /* 0x000e220000000c00 */
[----:B------:R-:W-:Y:S02]  /*56a0*/  @!P0 FSEL R10, R10, RZ, !P6 ;  /* 0x000000ff0a0a8208 */ /* 0x000fe40007000000 */
[----:B------:R-:W-:Y:S02]  /*56b0*/  @!P0 ISETP.GE.AND P6, PT, R43, R140, PT ;  /* 0x0000008c2b00820c */ /* 0x000fe40003fc6270 */
[----:B------:R-:W-:Y:S02]  /*56c0*/  @!P0 IADD3 R43, R67, -0x3, RZ ;  /* 0xfffffffd432b8810 */ /* 0x000fe40007ffe0ff */
[----:B---3--:R-:W-:Y:S02]  /*56d0*/  @!P0 FSEL R12, R12, RZ, !P1 ;  /* 0x000000ff0c0c8208 */ /* 0x008fe40004800000 */
[----:B----4-:R-:W-:-:S02]  /*56e0*/  @!P0 FSEL R17, R17, RZ, !P6 ;  /* 0x000000ff11118208 */ /* 0x010fc40007000000 */
[-C--:B------:R-:W-:Y:S02]  /*56f0*/  @!P0 ISETP.GE.AND P6, PT, R67, R140.reuse, PT ;  /* 0x0000008c4300820c */ /* 0x080fe40003fc6270 */
[-C--:B------:R-:W-:Y:S02]  /*5700*/  @!P0 ISETP.GE.AND P1, PT, R43, R140.reuse, PT ;  /* 0x0000008c2b00820c */ /* 0x080fe40003f26270 */
[----:B------:R-:W-:Y:S02]  /*5710*/  @!P0 FSEL R19, R19, RZ, !P6 ;  /* 0x000000ff13138208 */ /* 0x000fe40007000000 */
[----:B------:R-:W-:Y:S02]  /*5720*/  @!P0 IADD3 R43, R67, -0x2, RZ ;  /* 0xfffffffe432b8810 */ /* 0x000fe40007ffe0ff */
[----:B------:R-:W-:Y:S02]  /*5730*/  @!P0 ISETP.GE.AND P6, PT, R69, R140, PT ;  /* 0x0000008c4500820c */ /* 0x000fe40003fc6270 */
        /* <DEDUP_REMOVED lines=9> */
[----:B------:R-:W-:Y:S01]  /*57d0*/  @!P0 IADD3 R43, R67, -0x2, RZ ;  /* 0xfffffffe432b8810 */ /* 0x000fe20007ffe0ff */
[----:B0-----:R-:W-:Y:S01]  /*57e0*/  FMUL.FTZ R9, R37, R9 ;  /* 0x0000000925097220 */ /* 0x001fe20000410000 */
[----:B------:R-:W-:Y:S01]  /*57f0*/  @!P0 FSEL R13, R13, RZ, !P5 ;  /* 0x000000ff0d0d8208 */ /* 0x000fe20006800000 */
[----:B------:R-:W-:Y:S01]  /*5800*/  FMUL.FTZ R17, R37, R17 ;  /* 0x0000001125117220 */ /* 0x000fe20000410000 */
[----:B------:R-:W-:Y:S02]  /*5810*/  @!P0 FSEL R21, R21, RZ, !P2 ;  /* 0x000000ff15158208 */ /* 0x000fe40005000000 */
[----:B------:R-:W-:Y:S01]  /*5820*/  @!P0 ISETP.GE.AND P5, PT, R67, R140, PT ;  /* 0x0000008c4300820c */ /* 0x000fe20003fa6270 */
[----:B------:R-:W-:Y:S01]  /*5830*/  FMUL.FTZ R13, R37, R13 ;  /* 0x0000000d250d7220 */ /* 0x000fe20000410000 */
[----:B------:R-:W-:-:S02]  /*5840*/  @!P0 FSEL R18, R18, RZ, !P4 ;  /* 0x000000ff12128208 */ /* 0x000fc40006000000 */
[----:B------:R-:W-:Y:S02]  /*5850*/  P2R R58, PR, RZ, 0x40 ;  /* 0x00000040ff3a7803 */ /* 0x000fe40000000000 */
[-C--:B------:R-:W-:Y:S02]  /*5860*/  @!P0 ISETP.GE.AND P2, PT, R67, R140.reuse, PT ;  /* 0x0000008c4300820c */ /* 0x080fe40003f46270 */
[----:B------:R-:W-:Y:S02]  /*5870*/  @!P0 ISETP.GE.AND P4, PT, R43, R140, PT ;  /* 0x0000008c2b00820c */ /* 0x000fe40003f86270 */
[----:B------:R-:W-:Y:S02]  /*5880*/  ISETP.GT.AND P6, PT, R138, 0xf, PT ;  /* 0x0000000f8a00780c */ /* 0x000fe40003fc4270 */
[----:B------:R-:W-:Y:S02]  /*5890*/  @!P0 IADD3 R43, R67, -0x3, RZ ;  /* 0xfffffffd432b8810 */ /* 0x000fe40007ffe0ff */
[----:B------:R-:W-:-:S02]  /*58a0*/  @!P0 FSEL R15, R15, RZ, !P5 ;  /* 0x000000ff0f0f8208 */ /* 0x000fc40006800000 */
[----:B------:R-:W-:Y:S02]  /*58b0*/  @!P0 FSEL R23, R23, RZ, !P2 ;  /* 0x000000ff17178208 */ /* 0x000fe40005000000 */
[CC--:B------:R-:W-:Y:S02]  /*58c0*/  @!P0 ISETP.GE.AND P5, PT, R69.reuse, R140.reuse, PT ;  /* 0x0000008c4500820c */ /* 0x0c0fe40003fa6270 */
[----:B------:R-:W-:Y:S02]  /*58d0*/  @!P0 FSEL R20, R20, RZ, !P1 ;  /* 0x000000ff14148208 */ /* 0x000fe40004800000 */
[-C--:B------:R-:W-:Y:S02]  /*58e0*/  @!P0 ISETP.GE.AND P2, PT, R69, R140.reuse, PT ;  /* 0x0000008c4500820c */ /* 0x080fe40003f46270 */
[----:B------:R-:W-:Y:S02]  /*58f0*/  @!P0 ISETP.GE.AND P1, PT, R43, R140, PT ;  /* 0x0000008c2b00820c */ /* 0x000fe40003f26270 */
[----:B------:R-:W-:-:S02]  /*5900*/  @!P0 IADD3 R69, R67, -0x2, RZ ;  /* 0xfffffffe43458810 */ /* 0x000fc40007ffe0ff */
[----:B------:R-:W-:Y:S02]  /*5910*/  @!P0 IADD3 R43, R67, -0x2, RZ ;  /* 0xfffffffe432b8810 */ /* 0x000fe40007ffe0ff */
[----:B------:R-:W-:Y:S02]  /*5920*/  @!P0 FSEL R25, R25, RZ, !P4 ;  /* 0x000000ff19198208 */ /* 0x000fe40006000000 */
[----:B------:R-:W-:Y:S02]  /*5930*/  @!P0 FSEL R22, R22, RZ, !P5 ;  /* 0x000000ff16168208 */ /* 0x000fe40006800000 */
[----:B------:R-:W-:Y:S01]  /*5940*/  @!P0 ISETP.GE.AND P4, PT, R69, R140, PT ;  /* 0x0000008c4500820c */ /* 0x000fe20003f86270 */
[----:B------:R-:W-:Y:S01]  /*5950*/  FFMA.FTZ R69, R36, R8, R9 ;  /* 0x0000000824457223 */ /* 0x000fe20000010009 */
[----:B------:R-:W-:Y:S02]  /*5960*/  @!P0 ISETP.GE.AND P5, PT, R43, R140, PT ;  /* 0x0000008c2b00820c */ /* 0x000fe40003fa6270 */
[----:B------:R-:W-:-:S02]  /*5970*/  @!P0 IADD3 R43, R67, -0x3, RZ ;  /* 0xfffffffd432b8810 */ /* 0x000fc40007ffe0ff */
[----:B------:R-:W-:Y:S02]  /*5980*/  @!P0 IADD3 R9, R67, -0x1, RZ ;  /* 0xffffffff43098810 */ /* 0x000fe40007ffe0ff */
[----:B------:R-:W-:Y:S02]  /*5990*/  @!P0 FSEL R24, R24, RZ, !P3 ;  /* 0x000000ff18188208 */ /* 0x000fe40005800000 */
[----:B------:R-:W-:Y:S02]  /*59a0*/  @!P0 FSEL R29, R29, RZ, !P5 ;  /* 0x000000ff1d1d8208 */ /* 0x000fe40006800000 */
[-C--:B------:R-:W-:Y:S02]  /*59b0*/  @!P0 ISETP.GE.AND P3, PT, R43, R140.reuse, PT ;  /* 0x0000008c2b00820c */ /* 0x080fe40003f66270 */
[----:B------:R-:W-:Y:S01]  /*59c0*/  @!P0 ISETP.GE.AND P5, PT, R9, R140, PT ;  /* 0x0000008c0900820c */ /* 0x000fe20003fa6270 */
[----:B------:R-:W-:Y:S07]  /*59d0*/  @P6 BRA `(.L_x_22306) ;  /* 0x0000015000006947 */ /* 0x000fee0003800000 */
[----:B------:R-:W-:-:S04]  /*59e0*/  IADD3 R40, P6, R65, R40, RZ ;  /* 0x0000002841287210 */ /* 0x000fc80007fde0ff */
[----:B------:R-:W-:Y:S02]  /*59f0*/  LEA.HI.X.SX32 R9, R65, R42, 0x1, P6 ;  /* 0x0000002a41097211 */ /* 0x000fe400030f0eff */
[----:B------:R-:W-:-:S04]  /*5a00*/  LEA R8, P6, R40, c[0x0][0x178], 0x2 ;  /* 0x00005e0028087a11 */ /* 0x000fc800078c10ff */
[----:B------:R-:W-:-:S05]  /*5a10*/  LEA.HI.X R9, R40, c[0x0][0x17c], R9, 0x2, P6 ;  /* 0x00005f0028097a11 */ /* 0x000fca00030f1409 */
[----:B------:R-:W2:Y:S01]  /*5a20*/  LDG.E.128.CONSTANT R40, [R8.64] ;  /* 0x0000000a08287981 */ /* 0x000ea2000c1e9d00 */
[----:B------:R-:W-:-:S04]  /*5a30*/  @!P0 IADD3 R71, R67, -0x2, RZ ;  /* 0xfffffffe43478810 */ /* 0x000fc80007ffe0ff */
[-C--:B------:R-:W-:Y:S02]  /*5a40*/  @!P0 ISETP.GE.AND P6, PT, R71, R140.reuse, PT ;  /* 0x0000008c4700820c */ /* 0x080fe40003fc6270 */
[----:B------:R-:W-:Y:S02]  /*5a50*/  @!P0 IADD3 R71, R67, -0x3, RZ ;  /* 0xfffffffd43478810 */ /* 0x000fe40007ffe0ff */
[----:B--2---:R-:W-:Y:S02]  /*5a60*/  @!P0 FSEL R41, R41, RZ, !P6 ;  /* 0x000000ff29298208 */ /* 0x004fe40007000000 */
[----:B------:R-:W-:-:S03]  /*5a70*/  @!P0 ISETP.GE.AND P6, PT, R67, R140, PT ;  /* 0x0000008c4300820c */ /* 0x000fc60003fc6270 */
[----:B------:R-:W-:Y:S01]  /*5a80*/  FMUL.FTZ R41, R37, R41 ;  /* 0x0000002925297220 */ /* 0x000fe20000410000 */
[----:B------:R-:W-:Y:S02]  /*5a90*/  @!P0 FSEL R43, R43, RZ, !P6 ;  /* 0x000000ff2b2b8208 */ /* 0x000fe40007000000 */
[-C--:B------:R-:W-:Y:S02]  /*5aa0*/  @!P0 ISETP.GE.AND P6, PT, R71, R140.reuse, PT ;  /* 0x0000008c4700820c */ /* 0x080fe40003fc6270 */
[----:B------:R-:W-:Y:S02]  /*5ab0*/  @!P0 IADD3 R71, R67, -0x1, RZ ;  /* 0xffffffff43478810 */ /* 0x000fe40007ffe0ff */
[----:B------:R-:W-:Y:S02]  /*5ac0*/  @!P0 FSEL R40, R40, RZ, !P6 ;  /* 0x000000ff28288208 */ /* 0x000fe40007000000 */
[----:B------:R-:W-:-:S03]  /*5ad0*/  @!P0 ISETP.GE.AND P6, PT, R71, R140, PT ;  /* 0x0000008c4700820c */ /* 0x000fc60003fc6270 */
[----:B------:R-:W-:Y:S01]  /*5ae0*/  FFMA.FTZ R41, R36, R40, R41 ;  /* 0x0000002824297223 */ /* 0x000fe20000010029 */
[----:B------:R-:W-:-:S05]  /*5af0*/  @!P0 FSEL R42, R42, RZ, !P6 ;  /* 0x000000ff2a2a8208 */ /* 0x000fca0007000000 */
[----:B------:R-:W-:-:S04]  /*5b00*/  FFMA.FTZ R42, R38, R42, R41 ;  /* 0x0000002a262a7223 */ /* 0x000fc80000010029 */
[----:B------:R-:W-:-:S04]  /*5b10*/  FFMA.FTZ R43, R39, R43, R42 ;  /* 0x0000002b272b7223 */ /* 0x000fc8000001002a */
[----:B------:R-:W-:Y:S02]  /*5b20*/  FADD.FTZ R0, R0, R43 ;  /* 0x0000002b00007221 */ /* 0x000fe40000010000 */
.L_x_22306:
[----:B------:R-:W-:Y:S05]  /*5b30*/  BSYNC B1 ;  /* 0x0000000000017941 */ /* 0x000fea0003800000 */
.L_x_22305:
[----:B-----5:R-:W-:Y:S01]  /*5b40*/  @!P0 FSEL R33, R33, RZ, !P4 ;  /* 0x000000ff21218208 */ /* 0x020fe20006000000 */
[C---:B------:R-:W-:Y:S01]  /*5b50*/  FMUL.FTZ R21, R37.reuse, R21 ;  /* 0x0000001525157220 */ /* 0x040fe20000410000 */
[----:B------:R-:W-:Y:S01]  /*5b60*/  @!P0 FSEL R28, R28, RZ, !P1 ;  /* 0x000000ff1c1c8208 */ /* 0x000fe20004800000 */
[----:B------:R-:W-:Y:S01]  /*5b70*/  FMUL.FTZ R25, R37, R25 ;  /* 0x0000001925197220 */ /* 0x000fe20000410000 */
[----:B------:R-:W-:Y:S01]  /*5b80*/  @!P0 ISETP.GE.AND P1, PT, R67, R140, PT ;  /* 0x0000008c4300820c */ /* 0x000fe20003f26270 */
[C---:B------:R-:W-:Y:S01]  /*5b90*/  FMUL.FTZ R29, R37.reuse, R29 ;  /* 0x0000001d251d7220 */ /* 0x040fe20000410000 */
[----:B------:R-:W-:Y:S01]  /*5ba0*/  IADD3 R52, R52, 0x4, RZ ;  /* 0x0000000434347810 */ /* 0x000fe20007ffe0ff */
[----:B------:R-:W-:Y:S01]  /*5bb0*/  FMUL.FTZ R33, R37, R33 ;  /* 0x0000002125217220 */ /* 0x000fe20000410000 */
[----:B------:R-:W-:Y:S01]  /*5bc0*/  ISETP.NE.AND P6, PT, R58, RZ, PT ;  /* 0x000000ff3a00720c */ /* 0x000fe20003fc5270 */
[----:B------:R-:W-:Y:S01]  /*5bd0*/  FFMA.FTZ R13, R36, R12, R13 ;  /* 0x0000000c240d7223 */ /* 0x000fe2000001000d */
[----:B------:R-:W-:Y:S01]  /*5be0*/  @!P0 FSEL R32, R32, RZ, !P3 ;  /* 0x000000ff20208208 */ /* 0x000fe20005800000 */
[C---:B------:R-:W-:Y:S01]  /*5bf0*/  FFMA.FTZ R17, R36.reuse, R16, R17 ;  /* 0x0000001024117223 */ /* 0x040fe20000010011 */
[----:B------:R-:W-:Y:S01]  /*5c00*/  @!P0 FSEL R27, R27, RZ, !P1 ;  /* 0x000000ff1b1b8208 */ /* 0x000fe20004800000 */
[----:B------:R-:W-:Y:S01]  /*5c10*/  FFMA.FTZ R21, R36, R20, R21 ;  /* 0x0000001424157223 */ /* 0x000fe20000010015 */
[----:B------:R-:W-:Y:S01]  /*5c20*/  ISETP.GE.AND P1, PT, R52, R2, PT ;  /* 0x000000023400720c */ /* 0x000fe20003f26270 */
[----:B------:R-:W-:Y:S01]  /*5c30*/  FFMA.FTZ R25, R36, R24, R25 ;  /* 0x0000001824197223 */ /* 0x000fe20000010019 */
[----:B------:R-:W-:Y:S01]  /*5c40*/  @!P0 FSEL R30, R30, RZ, !P2 ;  /* 0x000000ff1e1e8208 */ /* 0x000fe20005000000 */
[----:B------:R-:W-:Y:S01]  /*5c50*/  FFMA.FTZ R29, R36, R28, R29 ;  /* 0x0000001c241d7223 */ /* 0x000fe2000001001d */
[----:B------:R-:W-:Y:S01]  /*5c60*/  @!P0 FSEL R26, R26, RZ, !P6 ;  /* 0x000000ff1a1a8208 */ /* 0x000fe20007000000 */
[----:B------:R-:W-:Y:S01]  /*5c70*/  FFMA.FTZ R33, R36, R32, R33 ;  /* 0x0000002024217223 */ /* 0x000fe20000010021 */
[C---:B------:R-:W-:Y:S01]  /*5c80*/  @!P0 ISETP.GE.AND P2, PT, R67.reuse, R140, PT ;  /* 0x0000008c4300820c */ /* 0x040fe20003f46270 */
[C---:B------:R-:W-:Y:S01]  /*5c90*/  FFMA.FTZ R10, R38.reuse, R10, R69 ;  /* 0x0000000a260a7223 */ /* 0x040fe20000010045 */
[----:B------:R-:W-:Y:S01]  /*5ca0*/  @!P0 ISETP.GE.AND P3, PT, R67, R140, PT ;  /* 0x0000008c4300820c */ /* 0x000fe20003f66270 */
[----:B------:R-:W-:Y:S01]  /*5cb0*/  FFMA.FTZ R14, R38, R14, R13 ;  /* 0x0000000e260e7223 */ /* 0x000fe2000001000d */
[----:B------:R-:W-:Y:S01]  /*5cc0*/  @!P0 FSEL R34, R34, RZ, !P5 ;  /* 0x000000ff22228208 */ /* 0x000fe20006800000 */
[C---:B------:R-:W-:Y:S01]  /*5cd0*/  FFMA.FTZ R18, R38.reuse, R18, R17 ;  /* 0x0000001226127223 */ /* 0x040fe20000010011 */
[----:B------:R-:W-:Y:S01]  /*5ce0*/  @!P0 FSEL R31, R31, RZ, !P2 ;  /* 0x000000ff1f1f8208 */ /* 0x000fe20005000000 */
[C---:B------:R-:W-:Y:S01]  /*5cf0*/  FFMA.FTZ R22, R38.reuse, R22, R21 ;  /* 0x0000001626167223 */ /* 0x040fe20000010015 */
[----:B------:R-:W-:Y:S01]  /*5d00*/  @!P0 FSEL R35, R35, RZ, !P3 ;  /* 0x000000ff23238208 */ /* 0x000fe20005800000 */
[----:B------:R-:W-:Y:S01]  /*5d10*/  FFMA.FTZ R26, R38, R26, R25 ;  /* 0x0000001a261a7223 */ /* 0x000fe20000010019 */
[----:B------:R-:W-:Y:S01]  /*5d20*/  IADD3 R50, P0, R50, 0x10, RZ ;  /* 0x0000001032327810 */ /* 0x000fe20007f1e0ff */
[----:B------:R-:W-:Y:S01]  /*5d30*/  FFMA.FTZ R30, R38, R30, R29 ;  /* 0x0000001e261e7223 */ /* 0x000fe2000001001d */
[----:B------:R-:W-:Y:S01]  /*5d40*/  IADD3 R54, R54, 0x80, RZ ;  /* 0x0000008036367810 */ /* 0x000fe20007ffe0ff */
[----:B------:R-:W-:Y:S01]  /*5d50*/  FFMA.FTZ R34, R38, R34, R33 ;  /* 0x0000002226227223 */ /* 0x000fe20000010021 */
[----:B------:R-:W-:Y:S01]  /*5d60*/  IADD3 R67, R67, 0x20, RZ ;  /* 0x0000002043437810 */ /* 0x000fe20007ffe0ff */
        /* <DEDUP_REMOVED lines=16> */
.L_x_22304:
[----:B------:R-:W-:Y:S05]  /*5e70*/  BSYNC B0 ;  /* 0x0000000000007941 */ /* 0x000fea0003800000 */
.L_x_22302:
[----:B------:R-:W0:Y:S01]  /*5e80*/  SHFL.BFLY PT, R2, R47, 0x1, 0x1f ;  /* 0x0c201f002f027f89 */ /* 0x000e2200000e0000 */
[----:B------:R-:W-:Y:S01]  /*5e90*/  LEA.HI R16, R138, R138, RZ, 0x1 ;  /* 0x0000008a8a107211 */ /* 0x000fe200078f08ff */
[----:B------:R-:W-:Y:S02]  /*5ea0*/  BSSY B0, `(.L_x_22308) ;  /* 0x0000022000007945 */ /* 0x000fe40003800000 */
[----:B------:R-:W2:Y:S01]  /*5eb0*/  SHFL.BFLY PT, R10, R3, 0x1, 0x1f ;  /* 0x0c201f00030a7f89 */ /* 0x000ea200000e0000 */
[----:B------:R-:W-:-:S03]  /*5ec0*/  SHF.R.S32.HI R16, RZ, 0x1, R16 ;  /* 0x00000001ff107819 */ /* 0x000fc60000011410 */
[----:B------:R-:W3:Y:S04]  /*5ed0*/  SHFL.BFLY PT, R13, R0, 0x1, 0x1f ;  /* 0x0c201f00000d7f89 */ /* 0x000ee800000e0000 */
        /* <DEDUP_REMOVED lines=8> */
[----:B------:R-:W-:Y:S02]  /*5f60*/  ISETP.NE.AND P0, PT, R2, 0x40, PT ;  /* 0x000000400200780c */ /* 0x000fe40003f05270 */
[----:B------:R-:W-:Y:S01]  /*5f70*/  BAR.SYNC.DEFER_BLOCKING 0x0 ;  /* 0x0000000000007b1d */ /* 0x000fe20000010000 */
[----:B---3--:R-:W-:Y:S01]  /*5f80*/  FADD.FTZ R31, R13, R0 ;  /* 0x000000000d1f7221 */ /* 0x008fe20000010000 */
[----:B------:R-:W-:Y:S01]  /*5f90*/  LOP3.LUT R3, R138, 0x1, RZ, 0xc0, !PT ;  /* 0x000000018a037812 */ /* 0x000fe200078ec0ff */
[----:B------:R-:W-:Y:S02]  /*5fa0*/  IMAD R0, R139, 0x78, R16 ;  /* 0x000000788b007824 */ /* 0x000fe400078e0210 */
[----:B----4-:R-:W-:Y:S02]  /*5fb0*/  FADD.FTZ R17, R7, R48 ;  /* 0x0000003007117221 */ /* 0x010fe40000010000 */
[----:B-1----:R-:W-:-:S02]  /*5fc0*/  FADD.FTZ R21, R9, R46 ;  /* 0x0000002e09157221 */ /* 0x002fc40000010000 */
[----:B------:R-:W-:Y:S02]  /*5fd0*/  FADD.FTZ R23, R6, R45 ;  /* 0x0000002d06177221 */ /* 0x000fe40000010000 */
[----:B------:R-:W-:Y:S02]  /*5fe0*/  FADD.FTZ R25, R11, R44 ;  /* 0x0000002c0b197221 */ /* 0x000fe40000010000 */
[----:B0-----:R-:W-:Y:S01]  /*5ff0*/  FADD.FTZ R27, R8, R5 ;  /* 0x00000005081b7221 */ /* 0x001fe20000010000 */
        /* <DEDUP_REMOVED lines=12> */
.L_x_22309:
[----:B------:R-:W-:Y:S05]  /*60c0*/  BSYNC B0 ;  /* 0x0000000000007941 */ /* 0x000fea0003800000 */
.L_x_22308:
        /* <DEDUP_REMOVED lines=24> */
.L_x_22313:
[----:B------:R-:W-:Y:S05]  /*6250*/  BSYNC B1 ;  /* 0x0000000000017941 */ /* 0x000fea0003800000 */
.L_x_22312:
[----:B0-2---:R-:W-:Y:S02]  /*6260*/  @!P0 FADD.FTZ R31, R31, R20 ;  /* 0x000000141f1f8221 */ /* 0x005fe40000010000 */
.L_x_22311:
[----:B------:R-:W-:Y:S05]  /*6270*/  BSYNC B0 ;  /* 0x0000000000007941 */ /* 0x000fea0003800000 */
.L_x_22310:
        /* <DEDUP_REMOVED lines=8> */
[----:B------:R2:W-:Y:S04]  /*6300*/  @!P1 STS [R0.X4+0x20], R17 ;  /* 0x0000201100009388 */ /* 0x0005e80000004800 */
[----:B------:R2:W-:Y:S04]  /*6310*/  @!P1 STS [R0.X4+0x60], R19 ;  /* 0x0000601300009388 */ /* 0x0005e80000004800 */
[----:B------:R2:W-:Y:S04]  /*6320*/  @!P1 STS [R0.X4+0xa0], R21 ;  /* 0x0000a01500009388 */ /* 0x0005e80000004800 */
[----:B------:R2:W-:Y:S04]  /*6330*/  @!P1 STS [R0.X4+0xe0], R23 ;  /* 0x0000e01700009388 */ /* 0x0005e80000004800 */
[----:B------:R2:W-:Y:S04]  /*6340*/  @!P1 STS [R0.X4+0x120], R25 ;  /* 0x0001201900009388 */ /* 0x0005e80000004800 */
[----:B------:R2:W-:Y:S04]  /*6350*/  @!P1 STS [R0.X4+0x160], R27 ;  /* 0x0001601b00009388 */ /* 0x0005e80000004800 */
[----:B------:R2:W-:Y:S04]  /*6360*/  @!P1 STS [R0.X4+0x1a0], R29 ;  /* 0x0001a01d00009388 */ /* 0x0005e80000004800 */
[----:B------:R2:W-:Y:S02]  /*6370*/  @!P0 STS [R0.X4+0x1e0], R31 ;  /* 0x0001e01f00008388 */ /* 0x0005e40000004800 */
.L_x_22315:
[----:B------:R-:W-:Y:S05]  /*6380*/  BSYNC B0 ;  /* 0x0000000000007941 */ /* 0x000fea0003800000 */
.L_x_22314:
        /* <DEDUP_REMOVED lines=24> */
.L_x_22319:
[----:B------:R-:W-:Y:S05]  /*6510*/  BSYNC B1 ;  /* 0x0000000000017941 */ /* 0x000fea0003800000 */
.L_x_22318:
[----:B0-2-4-:R-:W-:Y:S02]  /*6520*/  @!P0 FADD.FTZ R31, R31, R20 ;  /* 0x000000141f1f8221 */ /* 0x015fe40000010000 */
.L_x_22317:
[----:B------:R-:W-:Y:S05]  /*6530*/  BSYNC B0 ;  /* 0x0000000000007941 */ /* 0x000fea0003800000 */
.L_x_22316:
        /* <DEDUP_REMOVED lines=24> */
[C---:B--23--:R-:W-:Y:S02]  /*66c0*/  IADD3 R0, R16.reuse, 0x10, RZ ;  /* 0x0000001010007810 */ /* 0x04cfe40007ffe0ff */
        /* <DEDUP_REMOVED lines=10> */
[----:B------:R-:W-:-:S02]  /*6770*/  LEA.HI.X R5, R5, c[0x0][0x164], R8, 0x2, P2 ;  /* 0x0000590005057a11 */ /* 0x000fc400010f1408 */
        /* <DEDUP_REMOVED lines=8> */
[----:B------:R-:W-:-:S02]  /*6800*/  IADD3 R22, P1, R0, UR4, RZ ;  /* 0x0000000400167c10 */ /* 0x000fc4000ff3e0ff */
[----:B------:R-:W-:Y:S01]  /*6810*/  IADD3 R11, P2, R8, UR4, RZ ;  /* 0x00000004080b7c10 */ /* 0x000fe2000ff5e0ff */
[----:B------:R0:W-:Y:S01]  /*6820*/  STG.E [R6.64], R21 ;  /* 0x0000001506007986 */ /* 0x0001e2000c10190a */
[----:B------:R-:W-:Y:S02]  /*6830*/  IADD3 R15, P4, R10, UR4, RZ ;  /* 0x000000040a0f7c10 */ /* 0x000fe4000ff9e0ff */
[----:B------:R-:W-:Y:S02]  /*6840*/  IADD3 R13, P3, R9, UR4, RZ ;  /* 0x00000004090d7c10 */ /* 0x000fe4000ff7e0ff */
[----:B------:R-:W-:Y:S02]  /*6850*/  LEA.HI.X.SX32 R33, R0, UR7, 0x1, P1 ;  /* 0x0000000700217c11 */ /* 0x000fe400088f0eff */
[----:B------:R-:W-:Y:S02]  /*6860*/  LEA.HI.X.SX32 R20, R8, UR7, 0x1, P2 ;  /* 0x0000000708147c11 */ /* 0x000fe400090f0eff */
[----:B------:R-:W-:-:S02]  /*6870*/  LEA.HI.X.SX32 R0, R10, UR7, 0x1, P4 ;  /* 0x000000070a007c11 */ /* 0x000fc4000a0f0eff */
[C---:B------:R-:W-:Y:S02]  /*6880*/  LEA R8, P1, R22.reuse, c[0x0][0x160], 0x2 ;  /* 0x0000580016087a11 */ /* 0x040fe400078210ff */
[----:B------:R-:W-:Y:S02]  /*6890*/  LEA.HI.X.SX32 R18, R9, UR7, 0x1, P3 ;  /* 0x0000000709127c11 */ /* 0x000fe400098f0eff */
[----:B------:R-:W-:Y:S02]  /*68a0*/  LEA R10, P2, R11, c[0x0][0x160], 0x2 ;  /* 0x000058000b0a7a11 */ /* 0x000fe400078410ff */
[----:B------:R-:W-:Y:S02]  /*68b0*/  LEA R12, P3, R13, c[0x0][0x160], 0x2 ;  /* 0x000058000d0c7a11 */ /* 0x000fe400078610ff */
[----:B------:R-:W-:Y:S02]  /*68c0*/  LEA R14, P4, R15, c[0x0][0x160], 0x2 ;  /* 0x000058000f0e7a11 */ /* 0x000fe400078810ff */
[----:B------:R-:W-:-:S02]  /*68d0*/  LEA.HI.X R9, R22, c[0x0][0x164], R33, 0x2, P1 ;  /* 0x0000590016097a11 */ /* 0x000fc400008f1421 */
[----:B------:R-:W-:Y:S02]  /*68e0*/  LEA.HI.X R11, R11, c[0x0][0x164], R20, 0x2, P2 ;  /* 0x000059000b0b7a11 */ /* 0x000fe400010f1414 */
[----:B------:R-:W-:Y:S01]  /*68f0*/  LEA.HI.X R13, R13, c[0x0][0x164], R18, 0x2, P3 ;  /* 0x000059000d0d7a11 */ /* 0x000fe200018f1412 */
[----:B------:R0:W-:Y:S01]  /*6900*/  STG.E [R8.64], R23 ;  /* 0x0000001708007986 */ /* 0x0001e2000c10190a */
[----:B------:R-:W-:-:S03]  /*6910*/  LEA.HI.X R15, R15, c[0x0][0x164], R0, 0x2, P4 ;  /* 0x000059000f0f7a11 */ /* 0x000fc600020f1400 */
[----:B------:R0:W-:Y:S04]  /*6920*/  STG.E [R10.64], R25 ;  /* 0x000000190a007986 */ /* 0x0001e8000c10190a */
[----:B------:R0:W-:Y:S04]  /*6930*/  STG.E [R12.64], R27 ;  /* 0x0000001b0c007986 */ /* 0x0001e8000c10190a */
[----:B------:R0:W-:Y:S02]  /*6940*/  STG.E [R14.64], R29 ;  /* 0x0000001d0e007986 */ /* 0x0001e4000c10190a */
.L_x_22321:
[----:B------:R-:W-:Y:S05]  /*6950*/  BSYNC B0 ;  /* 0x0000000000007941 */ /* 0x000fea0003800000 */
.L_x_22320:
[----:B------:R-:W-:Y:S05]  /*6960*/  @P0 EXIT ;  /* 0x000000000000094d */ /* 0x000fea0003800000 */
[----:B------:R-:W-:-:S04]  /*6970*/  IADD3 R16, R16, 0x70, RZ ;  /* 0x0000007010107810 */ /* 0x000fc80007ffe0ff */
[----:B--23--:R-:W-:-:S04]  /*6980*/  IADD3 R0, P0, R16, UR4, RZ ;  /* 0x0000000410007c10 */ /* 0x00cfc8000ff1e0ff */
[----:B0-----:R-:W-:Y:S02]  /*6990*/  LEA.HI.X.SX32 R3, R16, UR7, 0x1, P0 ;  /* 0x0000000710037c11 */ /* 0x001fe400080f0eff */
[----:B------:R-:W-:-:S04]  /*69a0*/  LEA R2, P0, R0, c[0x0][0x160], 0x2 ;  /* 0x0000580000027a11 */ /* 0x000fc800078010ff */
[----:B------:R-:W-:-:S05]  /*69b0*/  LEA.HI.X R3, R0, c[0x0][0x164], R3, 0x2, P0 ;  /* 0x0000590000037a11 */ /* 0x000fca00000f1403 */
[----:B------:R-:W-:Y:S01]  /*69c0*/  STG.E [R2.64], R31 ;  /* 0x0000001f02007986 */ /* 0x000fe2000c10190a */
[----:B------:R-:W-:Y:S05]  /*69d0*/  EXIT ;  /* 0x000000000000794d */ /* 0x000fea0003800000 */
.L_x_22270:
[----:B------:R-:W-:Y:S01]  /*69e0*/  IMAD.MOV.U32 R80, RZ, RZ, R87 ;  /* 0x000000ffff507224 */ /* 0x000fe200078e0057 */
[----:B------:R-:W-:Y:S01]  /*69f0*/  MOV R78, 0x6a40 ;  /* 0x00006a40004e7802 */ /* 0x000fe20000000f00 */
[----:B------:R-:W-:Y:S02]  /*6a00*/  IMAD.MOV.U32 R81, RZ, RZ, 0x2 ;  /* 0x00000002ff517424 */ /* 0x000fe400078e00ff */
[----:B------:R-:W-:Y:S02]  /*6a10*/  IMAD.MOV.U32 R82, RZ, RZ, 0x1f ;  /* 0x0000001fff527424 */ /* 0x000fe400078e00ff */
[----:B------:R-:W-:Y:S02]  /*6a20*/  IMAD.MOV.U32 R83, RZ, RZ, -0x1 ;  /* 0xffffffffff537424 */ /* 0x000fe400078e00ff */
[----:B------:R-:W-:Y:S05]  /*6a30*/  CALL.REL.NOINC `($__internal_417_$__cuda_sm70_shflsync_bfly_p) ;  /* 0x0000031000007944 */ /* 0x000fea0003c00000 */
[----:B-1----:R-:W-:Y:S01]  /*6a40*/  IMAD.MOV.U32 R78, RZ, RZ, R80 ;  /* 0x000000ffff4e7224 */ /* 0x002fe200078e0050 */
[----:B0-----:R-:W-:Y:S05]  /*6a50*/  BRA `(.L_x_22322) ;  /* 0xffffbd4000007947 */ /* 0x001fea000383ffff */
.L_x_22271:
[----:B------:R-:W-:Y:S01]  /*6a60*/  IMAD.MOV.U32 R80, RZ, RZ, R87 ;  /* 0x000000ffff507224 */ /* 0x000fe200078e0057 */
[----:B------:R-:W-:Y:S01]  /*6a70*/  MOV R78, 0x6ac0 ;  /* 0x00006ac0004e7802 */ /* 0x000fe20000000f00 */
[----:B------:R-:W-:-:S02]  /*6a80*/  IMAD.MOV.U32 R81, RZ, RZ, 0x1 ;  /* 0x00000001ff517424 */ /* 0x000fc400078e00ff */
[----:B------:R-:W-:Y:S02]  /*6a90*/  IMAD.MOV.U32 R82, RZ, RZ, 0x1f ;  /* 0x0000001fff527424 */ /* 0x000fe400078e00ff */
[----:B------:R-:W-:Y:S02]  /*6aa0*/  IMAD.MOV.U32 R83, RZ, RZ, -0x1 ;  /* 0xffffffffff537424 */ /* 0x000fe400078e00ff */
[----:B------:R-:W-:Y:S05]  /*6ab0*/  CALL.REL.NOINC `($__internal_417_$__cuda_sm70_shflsync_bfly_p) ;  /* 0x0000029000007944 */ /* 0x000fea0003c00000 */
[----:B-1----:R-:W-:Y:S01]  /*6ac0*/  IMAD.MOV.U32 R78, RZ, RZ, R80 ;  /* 0x000000ffff4e7224 */ /* 0x002fe200078e0050 */
[----:B0-----:R-:W-:Y:S05]  /*6ad0*/  BRA `(.L_x_22323) ;  /* 0xffffbcf000007947 */ /* 0x001fea000383ffff */
.L_x_22275:
        /* <DEDUP_REMOVED lines=8> */
.L_x_22276:
        /* <DEDUP_REMOVED lines=8> */
.L_x_22280:
[----:B------:R-:W-:Y:S01]  /*6be0*/  IMAD.MOV.U32 R80, RZ, RZ, R135 ;  /* 0x000000ffff507224 */ /* 0x000fe200078e0087 */
[----:B------:R-:W-:Y:S01]  /*6bf0*/  MOV R78, 0x6c40 ;  /* 0x00006c40004e7802 */ /* 0x000fe20000000f00 */
[----:B------:R-:W-:Y:S02]  /*6c00*/  IMAD.MOV.U32 R81, RZ, RZ, 0x10 ;  /* 0x00000010ff517424 */ /* 0x000fe400078e00ff */
[----:B------:R-:W-:Y:S02]  /*6c10*/  IMAD.MOV.U32 R82, RZ, RZ, 0x1f ;  /* 0x0000001fff527424 */ /* 0x000fe400078e00ff */
[----:B------:R-:W-:Y:S02]  /*6c20*/  IMAD.MOV.U32 R83, RZ, RZ, -0x1 ;  /* 0xffffffffff537424 */ /* 0x000fe400078e00ff */
[----:B-----5:R-:W-:Y:S05]  /*6c30*/  CALL.REL.NOINC `($__internal_417_$__cuda_sm70_shflsync_bfly_p) ;  /* 0x0000011000007944 */ /* 0x020fea0003c00000 */
[----:B-1----:R-:W-:Y:S01]  /*6c40*/  IMAD.MOV.U32 R6, RZ, RZ, R80 ;  /* 0x000000ffff067224 */ /* 0x002fe200078e0050 */
[----:B0-----:R-:W-:Y:S05]  /*6c50*/  BRA `(.L_x_22326) ;  /* 0xffffcb1000007947 */ /* 0x001fea000383ffff */
.L_x_22281:
[----:B------:R-:W-:Y:S01]  /*6c60*/  IMAD.MOV.U32 R80, RZ, RZ, R135 ;  /* 0x000000ffff507224 */ /* 0x000fe200078e0087 */
[----:B------:R-:W-:Y:S01]  /*6c70*/  MOV R78, 0x6cc0 ;  /* 0x00006cc0004e7802 */ /* 0x000fe20000000f00 */
[----:B------:R-:W-:-:S02]  /*6c80*/  IMAD.MOV.U32 R81, RZ, RZ, 0x8 ;  /* 0x00000008ff517424 */ /* 0x000fc400078e00ff */
[----:B------:R-:W-:Y:S02]  /*6c90*/  IMAD.MOV.U32 R82, RZ, RZ, 0x1f ;  /* 0x0000001fff527424 */ /* 0x000fe400078e00ff */
[----:B------:R-:W-:Y:S02]  /*6ca0*/  IMAD.MOV.U32 R83, RZ, RZ, -0x1 ;  /* 0xffffffffff537424 */ /* 0x000fe400078e00ff */
[----:B-----5:R-:W-:Y:S05]  /*6cb0*/  CALL.REL.NOINC `($__internal_417_$__cuda_sm70_shflsync_bfly_p) ;  /* 0x0000009000007944 */ /* 0x020fea0003c00000 */
[----:B-1----:R-:W-:Y:S01]  /*6cc0*/  FMNMX.FTZ R5, R135, R80, !PT ;  /* 0x0000005087057209 */ /* 0x002fe20007810000 */
[----:B0-----:R-:W-:Y:S01]  /*6cd0*/  IMAD.MOV.U32 R81, RZ, RZ, 0x4 ;  /* 0x00000004ff517424 */ /* 0x001fe200078e00ff */
[----:B------:R-:W-:Y:S01]  /*6ce0*/  MOV R78, 0x6d30 ;  /* 0x00006d30004e7802 */ /* 0x000fe20000000f00 */
[----:B------:R-:W-:Y:S02]  /*6cf0*/  IMAD.MOV.U32 R82, RZ, RZ, 0x1f ;  /* 0x0000001fff527424 */ /* 0x000fe400078e00ff */
[----:B------:R-:W-:Y:S02]  /*6d00*/  IMAD.MOV.U32 R83, RZ, RZ, -0x1 ;  /* 0xffffffffff537424 */ /* 0x000fe400078e00ff */
[----:B------:R-:W-:Y:S02]  /*6d10*/  IMAD.MOV.U32 R80, RZ, RZ, R5 ;  /* 0x000000ffff507224 */ /* 0x000fe400078e0005 */
[----:B------:R-:W-:Y:S05]  /*6d20*/  CALL.REL.NOINC `($__internal_417_$__cuda_sm70_shflsync_bfly_p) ;  /* 0x0000002000007944 */ /* 0x000fea0003c00000 */
[----:B-1----:R-:W-:Y:S01]  /*6d30*/  IMAD.MOV.U32 R6, RZ, RZ, R80 ;  /* 0x000000ffff067224 */ /* 0x002fe200078e0050 */
[----:B0-----:R-:W-:Y:S05]  /*6d40*/  BRA `(.L_x_22327) ;  /* 0xffffca7000007947 */ /* 0x001fea000383ffff */
        .weak           $__internal_417_$__cuda_sm70_shflsync_bfly_p
        .type           $__internal_417_$__cuda_sm70_shflsync_bfly_p,@function
        .size           $__internal_417_$__cuda_sm70_shflsync_bfly_p,(.L_x_23584 - $__internal_417_$__cuda_sm70_shflsync_bfly_p)
$__internal_417_$__cuda_sm70_shflsync_bfly_p:
[----:B------:R-:W-:Y:S01]  /*6d50*/  IMAD.MOV.U32 R79, RZ, RZ, 0x0 ;  /* 0x00000000ff4f7424 */ /* 0x000fe200078e00ff */
[----:B------:R-:W-:Y:S04]  /*6d60*/  WARPSYNC R83 ;  /* 0x0000005300007348 */ /* 0x000fe80003800000 */
[----:B------:R0:W1:Y:S01]  /*6d70*/  SHFL.BFLY PT, R80, R80, R81, R82 ;  /* 0x0c00005150507389 */ /* 0x00006200000e0052 */
[----:B------:R-:W-:Y:S05]  /*6d80*/  RET.REL.NODEC R78 `(_ZN4vllm25paged_attention_v1_kernelIffLi120ELi8ELi128ELNS_18Fp8KVCacheDataTypeE0ELb0EEEvPT_PKS2_PKT0_S8_ifPKiSA_iPKfiiiSC_SC_iiiii) ;  /* 0xffff92704e007950 */ /* 0x000fea0003c3ffff */
.L_x_22328:
        /* <DEDUP_REMOVED lines=15> */
.L_x_23584:


//--------------------- .text._ZN4vllm25paged_attention_v1_kernelIffLi112ELi8ELi128ELNS_18Fp8KVCacheDataTypeE0ELb0EEEvPT_PKS2_PKT0_S8_ifPKiSA_iPKfiiiSC_SC_iiiii --------------------------
	.section	.text._ZN4vllm25paged_attention_v1_kernelIffLi112ELi8ELi128ELNS_18Fp8KVCacheDataTypeE0ELb0EEEvPT_PKS2_PKT0_S8_ifPKiSA_iPKfiiiSC_SC_iiiii,"ax",@progbits
	.sectioninfo	@"SHI_REGISTERS=168"
	.align	128
        .global         _ZN4vllm25paged_attention_v1_kernelIffLi112ELi8ELi128ELNS_18Fp8KVCacheDataTypeE0ELb0EEEvPT_PKS2_PKT0_S8_ifPKiSA_iPKfiiiSC_SC_iiiii
        .type           _ZN4vllm25paged_attention_v1_kernelIffLi112ELi8ELi128ELNS_18Fp8KVCacheDataTypeE0ELb0EEEvPT_PKS2_PKT0_S8_ifPKiSA_iPKfiiiSC_SC_iiiii,@function
        .size           _ZN4vllm25paged_attention_v1_kernelIffLi112ELi8ELi128ELNS_18Fp8KVCacheDataTypeE0ELb0EEEvPT_PKS2_PKT0_S8_ifPKiSA_iPKfiiiSC_SC_iiiii,(.L_x_23585 - _ZN4vllm25paged_attention_v1_kernelIffLi112ELi8ELi128ELNS_18Fp8KVCacheDataTypeE0ELb0EEEvPT_PKS2_PKT0_S8_ifPKiSA_iPKfiiiSC_SC_iiiii)
        .other          _ZN4vllm25paged_attention_v1_kernelIffLi112ELi8ELi128ELNS_18Fp8KVCacheDataTypeE0ELb0EEEvPT_PKS2_PKT0_S8_ifPKiSA_iPKfiiiSC_SC_iiiii,@"STO_CUDA_ENTRY STV_DEFAULT"
_ZN4vllm25paged_attention_v1_kernelIffLi112ELi8ELi128ELNS_18Fp8KVCacheDataTypeE0ELb0EEEvPT_PKS2_PKT0_S8_ifPKiSA_iPKfiiiSC_SC_iiiii:
.text._ZN4vllm25paged_attention_v1_kernelIffLi112ELi8ELi128ELNS_18Fp8KVCacheDataTypeE0ELb0EEEvPT_PKS2_PKT0_S8_ifPKiSA_iPKfiiiSC_SC_iiiii:
        /* <DEDUP_REMOVED lines=101> */
.L_x_22333:
        /* <DEDUP_REMOVED lines=11> */
.L_x_22332:
[----:B------:R-:W-:Y:S05]  /*0700*/  BSYNC B1 ;  /* 0x0000000000017941 */ /* 0x000fea0003800000 */
.L_x_22331:
        /* <DEDUP_REMOVED lines=10> */
.L_x_22334:
        /* <DEDUP_REMOVED lines=17> */
.L_x_22330:
[----:B------:R-:W-:Y:S05]  /*08c0*/  BSYNC B0 ;  /* 0x0000000000007941 */ /* 0x000fea0003800000 */
.L_x_22329:
[----:B------:R-:W-:Y:S01]  /*08d0*/  BAR.SYNC.DEFER_BLOCKING 0x0 ;  /* 0x0000000000007b1d */ /* 0x000fe20000010000 */
[----:B------:R-:W-:Y:S01]  /*08e0*/  ISETP.GE.AND P0, PT, R131, R28, PT ;  /* 0x0000001c8300720c */ /* 0x000fe20003f06270 */
[----:B------:R-:W-:-:S04]  /*08f0*/  IMAD.MOV.U32 R127, RZ, RZ, -0x800001 ;  /* 0xff7fffffff7f7424 */ /* 0x000fc800078e00ff */
[----:B------:R-:W-:Y:S08]  /*0900*/  BSSY B0, `(.L_x_22335) ;  /* 0x00002b7000007945 */ /* 0x000ff00003800000 */
[----:B------:R-:W-:Y:S05]  /*0910*/  @P0 BRA `(.L_x_22336) ;  /* 0x00002b5000000947 */ /* 0x000fea0003800000 */
[----:B------:R-:W-:Y:S01]  /*0920*/  SHF.R.S32.HI R3, RZ, 0x1f, R40 ;  /* 0x0000001fff037819 */ /* 0x000fe20000011428 */
[----:B------:R-:W-:Y:S01]  /*0930*/  IMAD R31, R29, c[0x0][0x1b0], RZ ;  /* 0x00006c001d1f7a24 */ /* 0x000fe200078e02ff */
[C---:B------:R-:W-:Y:S01]  /*0940*/  IADD3 R126, R128.reuse, 0x4, RZ ;  /* 0x00000004807e7810 */ /* 0x040fe20007ffe0ff */
[----:B------:R-:W-:Y:S01]  /*0950*/  IMAD R125, R128, 0x70, RZ ;  /* 0x00000070807d7824 */ /* 0x000fe200078e02ff */
[----:B------:R-:W-:-:S02]  /*0960*/  LEA.HI R3, R3, R40, RZ, 0x3 ;  /* 0x0000002803037211 */ /* 0x000fc400078f18ff */
[C---:B------:R-:W-:Y:S02]  /*0970*/  IADD3 R26, R128.reuse, 0x10, RZ ;  /* 0x00000010801a7810 */ /* 0x040fe40007ffe0ff */
[----:B------:R-:W-:Y:S02]  /*0980*/  LOP3.LUT R3, R3, 0xfffffff8, RZ, 0xc0, !PT ;  /* 0xfffffff803037812 */ /* 0x000fe400078ec0ff */
[----:B------:R-:W-:Y:S02]  /*0990*/  SHF.R.S32.HI R7, RZ, 0x1f, R26 ;  /* 0x0000001fff077819 */ /* 0x000fe4000001141a */
[----:B------:R-:W-:Y:S01]  /*09a0*/  IADD3 R124, R128, 0x8, RZ ;  /* 0x00000008807c7810 */ /* 0x000fe20007ffe0ff */
[----:B------:R-:W-:Y:S01]  /*09b0*/  IMAD.IADD R40, R40, 0x1, -R3 ;  /* 0x0000000128287824 */ /* 0x000fe200078e0a03 */
[----:B------:R-:W-:Y:S02]  /*09c0*/  SHF.R.S32.HI R3, RZ, 0x1f, R126 ;  /* 0x0000001fff037819 */ /* 0x000fe4000001147e */
[----:B------:R-:W-:Y:S01]  /*09d0*/  LEA.HI R35, R7, R26, RZ, 0x2 ;  /* 0x0000001a07237211 */ /* 0x000fe200078f10ff */
[----:B------:R-:W-:Y:S01]  /*09e0*/  IMAD.SHL.U32 R42, R40, 0x4, RZ ;  /* 0x00000004282a7824 */ /* 0x000fe200078e00ff */
[----:B------:R-:W-:-:S02]  /*09f0*/  LEA.HI R32, R3, R126, RZ, 0x2 ;  /* 0x0000007e03207211 */ /* 0x000fc400078f10ff */
[----:B------:R-:W-:Y:S02]  /*0a00*/  SHF.R.S32.HI R5, RZ, 0x1f, R124 ;  /* 0x0000001fff057819 */ /* 0x000fe4000001147c */
[C---:B------:R-:W-:Y:S01]  /*0a10*/  LOP3.LUT R3, R32.reuse, 0xfffffffc, RZ, 0xc0, !PT ;  /* 0xfffffffc20037812 */ /* 0x040fe200078ec0ff */
[----:B------:R-:W-:Y:S01]  /*0a20*/  IMAD.SHL.U32 R123, R32, 0x8, RZ ;  /* 0x00000008207b7824 */ /* 0x000fe200078e00ff */
[----:B------:R-:W-:Y:S02]  /*0a30*/  LEA.HI R33, R5, R124, RZ, 0x2 ;  /* 0x0000007c05217211 */ /* 0x000fe400078f10ff */
[----:B------:R-:W-:Y:S01]  /*0a40*/  IADD3 R24, R128, 0x18, RZ ;  /* 0x0000001880187810 */ /* 0x000fe20007ffe0ff */
[----:B------:R-:W-:Y:S01]  /*0a50*/  IMAD.IADD R126, R126, 0x1, -R3 ;  /* 0x000000017e7e7824 */ /* 0x000fe200078e0a03 */
[----:B------:R-:W-:Y:S01]  /*0a60*/  LOP3.LUT R3, R35, 0xfffffffc, RZ, 0xc0, !PT ;  /* 0xfffffffc23037812 */ /* 0x000fe200078ec0ff */
[C---:B------:R-:W-:Y:S01]  /*0a70*/  IMAD.SHL.U32 R121, R33.reuse, 0x8, RZ ;  /* 0x0000000821797824 */ /* 0x040fe200078e00ff */
[----:B------:R-:W-:-:S02]  /*0a80*/  LOP3.LUT R5, R33, 0xfffffffc, RZ, 0xc0, !PT ;  /* 0xfffffffc21057812 */ /* 0x000fc400078ec0ff */
[----:B------:R-:W-:Y:S01]  /*0a90*/  IADD3 R22, R128, 0x20, RZ ;  /* 0x0000002080167810 */ /* 0x000fe20007ffe0ff */
[----:B------:R-:W-:Y:S01]  /*0aa0*/  IMAD.IADD R26, R26, 0x1, -R3 ;  /* 0x000000011a1a7824 */ /* 0x000fe200078e0a03 */
[----:B------:R-:W-:Y:S01]  /*0ab0*/  SHF.R.S32.HI R3, RZ, 0x1f, R24 ;  /* 0x0000001fff037819 */ /* 0x000fe20000011418 */
[----:B------:R-:W-:Y:S01]  /*0ac0*/  IMAD.IADD R124, R124, 0x1, -R5 ;  /* 0x000000017c7c7824 */ /* 0x000fe200078e0a05 */
[----:B------:R-:W-:Y:S02]  /*0ad0*/  SHF.R.S32.HI R5, RZ, 0x1f, R22 ;  /* 0x0000001fff057819 */ /* 0x000fe40000011416 */
[----:B------:R-:W-:Y:S02]  /*0ae0*/  LEA.HI R37, R3, R24, RZ, 0x2 ;  /* 0x0000001803257211 */ /* 0x000fe400078f10ff */
[----:B------:R-:W-:Y:S02]  /*0af0*/  LEA.HI R39, R5, R22, RZ, 0x2 ;  /* 0x0000001605277211 */ /* 0x000fe400078f10ff */
[C---:B------:R-:W-:Y:S01]  /*0b00*/  LOP3.LUT R3, R37.reuse, 0xfffffffc, RZ, 0xc0, !PT ;  /* 0xfffffffc25037812 */ /* 0x040fe200078ec0ff */
[----:B------:R-:W-:Y:S01]  /*0b10*/  IMAD.SHL.U32 R33, R37, 0x8, RZ ;  /* 0x0000000825217824 */ /* 0x000fe200078e00ff */
[----:B------:R-:W-:-:S02]  /*0b20*/  IADD3 R20, R128, 0x28, RZ ;  /* 0x0000002880147810 */ /* 0x000fc40007ffe0ff */
[----:B------:R-:W-:Y:S01]  /*0b30*/  IADD3 R27, R128, 0xc, RZ ;  /* 0x0000000c801b7810 */ /* 0x000fe20007ffe0ff */
[----:B------:R-:W-:Y:S01]  /*0b40*/  IMAD.IADD R24, R24, 0x1, -R3 ;  /* 0x0000000118187824 */ /* 0x000fe200078e0a03 */
[----:B------:R-:W-:Y:S02]  /*0b50*/  LOP3.LUT R3, R39, 0xfffffffc, RZ, 0xc0, !PT ;  /* 0xfffffffc27037812 */ /* 0x000fe400078ec0ff */
[----:B------:R-:W-:Y:S02]  /*0b60*/  SHF.R.S32.HI R2, RZ, 0x1f, R27 ;  /* 0x0000001fff027819 */ /* 0x000fe4000001141b */
[----:B------:R-:W-:Y:S01]  /*0b70*/  IADD3 R23, R128, 0x1c, RZ ;  /* 0x0000001c80177810 */ /* 0x000fe20007ffe0ff */
[----:B------:R-:W-:Y:S01]  /*0b80*/  IMAD.IADD R22, R22, 0x1, -R3 ;  /* 0x0000000116167824 */ /* 0x000fe200078e0a03 */
[----:B------:R-:W-:Y:S02]  /*0b90*/  SHF.R.S32.HI R3, RZ, 0x1f, R20 ;  /* 0x0000001fff037819 */ /* 0x000fe40000011414 */
[----:B------:R-:W-:-:S02]  /*0ba0*/  IADD3 R18, R128, 0x30, RZ ;  /* 0x0000003080127810 */ /* 0x000fc40007ffe0ff */
[----:B------:R-:W-:Y:S02]  /*0bb0*/  LEA.HI R43, R3, R20, RZ, 0x2 ;  /* 0x00000014032b7211 */ /* 0x000fe400078f10ff */
[----:B------:R-:W-:Y:S02]  /*0bc0*/  LEA.HI R34, R2, R27, RZ, 0x2 ;  /* 0x0000001b02227211 */ /* 0x000fe400078f10ff */
[----:B------:R-:W-:Y:S01]  /*0bd0*/  SHF.R.S32.HI R4, RZ, 0x1f, R23 ;  /* 0x0000001fff047819 */ /* 0x000fe20000011417 */
[C---:B------:R-:W-:Y:S01]  /*0be0*/  IMAD.SHL.U32 R37, R43.reuse, 0x8, RZ ;  /* 0x000000082b257824 */ /* 0x040fe200078e00ff */
[----:B------:R-:W-:Y:S01]  /*0bf0*/  SHF.R.S32.HI R5, RZ, 0x1f, R18 ;  /* 0x0000001fff057819 */ /* 0x000fe20000011412 */
[C---:B------:R-:W-:Y:S01]  /*0c00*/  IMAD.SHL.U32 R32, R34.reuse, 0x8, RZ ;  /* 0x0000000822207824 */ /* 0x040fe200078e00ff */
[----:B------:R-:W-:Y:S02]  /*0c10*/  LOP3.LUT R3, R43, 0xfffffffc, RZ, 0xc0, !PT ;  /* 0xfffffffc2b037812 */ /* 0x000fe400078ec0ff */
[----:B------:R-:W-:-:S02]  /*0c20*/  LOP3.LUT R2, R34, 0xfffffffc, RZ, 0xc0, !PT ;  /* 0xfffffffc22027812 */ /* 0x000fc400078ec0ff */
[----:B------:R-:W-:Y:S01]  /*0c30*/  LEA.HI R38, R4, R23, RZ, 0x2 ;  /* 0x0000001704267211 */ /* 0x000fe200078f10ff */
[----:B------:R-:W-:Y:S01]  /*0c40*/  IMAD.IADD R20, R20, 0x1, -R3 ;  /* 0x0000000114147824 */ /* 0x000fe200078e0a03 */
[----:B------:R-:W-:Y:S01]  /*0c50*/  LEA.HI R47, R5, R18, RZ, 0x2 ;  /* 0x00000012052f7211 */ /* 0x000fe200078f10ff */
[----:B------:R-:W-:Y:S01]  /*0c60*/  IMAD.IADD R27, R27, 0x1, -R2 ;  /* 0x000000011b1b7824 */ /* 0x000fe200078e0a02 */
[----:B------:R-:W-:Y:S02]  /*0c70*/  IADD3 R25, R128, 0x14, RZ ;  /* 0x0000001480197810 */ /* 0x000fe40007ffe0ff */
[----:B------:R-:W-:Y:S02]  /*0c80*/  LOP3.LUT R4, R38, 0xfffffffc, RZ, 0xc0, !PT ;  /* 0xfffffffc26047812 */ /* 0x000fe400078ec0ff */
[----:B------:R-:W-:Y:S02]  /*0c90*/  LOP3.LUT R3, R47, 0xfffffffc, RZ, 0xc0, !PT ;  /* 0xfffffffc2f037812 */ /* 0x000fe400078ec0ff */
[----:B------:R-:W-:Y:S01]  /*0ca0*/  SHF.R.S32.HI R2, RZ, 0x1f, R25 ;  /* 0x0000001fff027819 */ /* 0x000fe20000011419 */
[----:B------:R-:W-:Y:S01]  /*0cb0*/  IMAD.IADD R23, R23, 0x1, -R4 ;  /* 0x0000000117177824 */ /* 0x000fe200078e0a04 */
[----:B------:R-:W-:Y:S01]  /*0cc0*/  IADD3 R19, R128, 0x2c, RZ ;  /* 0x0000002c80137810 */ /* 0x000fe20007ffe0ff */
[----:B------:R-:W-:Y:S01]  /*0cd0*/  IMAD.IADD R18, R18, 0x1, -R3 ;  /* 0x0000000112127824 */ /* 0x000fe200078e0a03 */
[----:B------:R-:W-:-:S02]  /*0ce0*/  IADD3 R16, R128, 0x38, RZ ;  /* 0x0000003880107810 */ /* 0x000fc40007ffe0ff */
[----:B------:R-:W-:Y:S02]  /*0cf0*/  LEA.HI R36, R2, R25, RZ, 0x2 ;  /* 0x0000001902247211 */ /* 0x000fe400078f10ff */
[----:B------:R-:W-:Y:S02]  /*0d00*/  SHF.R.S32.HI R4, RZ, 0x1f, R19 ;  /* 0x0000001fff047819 */ /* 0x000fe40000011413 */
[----:B------:R-:W-:Y:S01]  /*0d10*/  SHF.R.S32.HI R3, RZ, 0x1f, R16 ;  /* 0x0000001fff037819 */ /* 0x000fe20000011410 */
[----:B------:R-:W-:Y:S01]  /*0d20*/  IMAD.SHL.U32 R34, R36, 0x8, RZ ;  /* 0x0000000824227824 */ /* 0x000fe200078e00ff */
[----:B------:R-:W-:Y:S02]  /*0d30*/  IADD3 R14, R128, 0x40, RZ ;  /* 0x00000040800e7810 */ /* 0x000fe40007ffe0ff */
[----:B------:R-:W-:Y:S01]  /*0d40*/  LOP3.LUT R2, R36, 0xfffffffc, RZ, 0xc0, !PT ;  /* 0xfffffffc24027812 */ /* 0x000fe200078ec0ff */
[----:B------:R-:W-:Y:S01]  /*0d50*/  IMAD.SHL.U32 R36, R38, 0x8, RZ ;  /* 0x0000000826247824 */ /* 0x000fe200078e00ff */
[----:B------:R-:W-:-:S02]  /*0d60*/  LEA.HI R45, R4, R19, RZ, 0x2 ;  /* 0x00000013042d7211 */ /* 0x000fc400078f10ff */
[----:B------:R-:W-:Y:S01]  /*0d70*/  LEA.HI R49, R3, R16, RZ, 0x2 ;  /* 0x0000001003317211 */ /* 0x000fe200078f10ff */
[----:B------:R-:W-:Y:S01]  /*0d80*/  IMAD.IADD R25, R25, 0x1, -R2 ;  /* 0x0000000119197824 */ /* 0x000fe200078e0a02 */
[C---:B------:R-:W-:Y:S01]  /*0d90*/  IADD3 R21, R128.reuse, 0x24, RZ ;  /* 0x0000002480157810 */ /* 0x040fe20007ffe0ff */
[C---:B------:R-:W-:Y:S01]  /*0da0*/  IMAD.SHL.U32 R52, R45.reuse, 0x8, RZ ;  /* 0x000000082d347824 */ /* 0x040fe200078e00ff */
[----:B------:R-:W-:Y:S02]  /*0db0*/  SHF.R.S32.HI R5, RZ, 0x1f, R14 ;  /* 0x0000001fff057819 */ /* 0x000fe4000001140e */
[----:B------:R-:W-:Y:S02]  /*0dc0*/  LOP3.LUT R4, R45, 0xfffffffc, RZ, 0xc0, !PT ;  /* 0xfffffffc2d047812 */ /* 0x000fe400078ec0ff */
[----:B------:R-:W-:Y:S02]  /*0dd0*/  LOP3.LUT R3, R49, 0xfffffffc, RZ, 0xc0, !PT ;  /* 0xfffffffc31037812 */ /* 0x000fe400078ec0ff */
[----:B------:R-:W-:Y:S01]  /*0de0*/  SHF.R.S32.HI R2, RZ, 0x1f, R21 ;  /* 0x0000001fff027819 */ /* 0x000fe20000011415 */
[----:B------:R-:W-:Y:S01]  /*0df0*/  IMAD.IADD R19, R19, 0x1, -R4 ;  /* 0x0000000113137824 */ /* 0x000fe200078e0a04 */
[----:B------:R-:W-:Y:S01]  /*0e00*/  IADD3 R15, R128, 0x3c, RZ ;  /* 0x0000003c800f7810 */ /* 0x000fe20007ffe0ff */
[----:B------:R-:W-:Y:S01]  /*0e10*/  IMAD.IADD R16, R16, 0x1, -R3 ;  /* 0x0000000110107824 */ /* 0x000fe200078e0a03 */
[----:B------:R-:W-:-:S02]  /*0e20*/  LEA.HI R51, R5, R14, RZ, 0x2 ;  /* 0x0000000e05337211 */ /* 0x000fc400078f10ff */
[----:B------:R-:W-:Y:S02]  /*0e30*/  LEA.HI R41, R2, R21, RZ, 0x2 ;  /* 0x0000001502297211 */ /* 0x000fe400078f10ff */
[----:B------:R-:W-:Y:S01]  /*0e40*/  SHF.R.S32.HI R4, RZ, 0x1f, R15 ;  /* 0x0000001fff047819 */ /* 0x000fe2000001140f */
[C---:B------:R-:W-:Y:S01]  /*0e50*/  IMAD.SHL.U32 R55, R51.reuse, 0x8, RZ ;  /* 0x0000000833377824 */ /* 0x040fe200078e00ff */
[----:B------:R-:W-:Y:S01]  /*0e60*/  LOP3.LUT R3, R51, 0xfffffffc, RZ, 0xc0, !PT ;  /* 0xfffffffc33037812 */ /* 0x000fe200078ec0ff */
[C---:B------:R-:W-:Y:S01]  /*0e70*/  IMAD.SHL.U32 R38, R41.reuse, 0x8, RZ ;  /* 0x0000000829267824 */ /* 0x040fe200078e00ff */
[----:B------:R-:W-:Y:S02]  /*0e80*/  IADD3 R12, R128, 0x48, RZ ;  /* 0x00000048800c7810 */ /* 0x000fe40007ffe0ff */
[----:B------:R-:W-:Y:S01]  /*0e90*/  LOP3.LUT R2, R41, 0xfffffffc, RZ, 0xc0, !PT ;  /* 0xfffffffc29027812 */ /* 0x000fe200078ec0ff */
[----:B------:R-:W-:Y:S01]  /*0ea0*/  IMAD.IADD R14, R14, 0x1, -R3 ;  /* 0x000000010e0e7824 */ /* 0x000fe200078e0a03 */
[----:B------:R-:W-:-:S02]  /*0eb0*/  LEA.HI R50, R4, R15, RZ, 0x2 ;  /* 0x0000000f04327211 */ /* 0x000fc400078f10ff */
[----:B------:R-:W-:Y:S01]  /*0ec0*/  IADD3 R17, R128, 0x34, RZ ;  /* 0x0000003480117810 */ /* 0x000fe20007ffe0ff */
[----:B------:R-:W-:Y:S01]  /*0ed0*/  IMAD.IADD R21, R21, 0x1, -R2 ;  /* 0x0000000115157824 */ /* 0x000fe200078e0a02 */
[----:B------:R-:W-:Y:S01]  /*0ee0*/  SHF.R.S32.HI R3, RZ, 0x1f, R12 ;  /* 0x0000001fff037819 */ /* 0x000fe2000001140c */
[C---:B------:R-:W-:Y:S01]  /*0ef0*/  IMAD.SHL.U32 R56, R50.reuse, 0x8, RZ ;  /* 0x0000000832387824 */ /* 0x040fe200078e00ff */
[----:B------:R-:W-:Y:S02]  /*0f00*/  LOP3.LUT R4, R50, 0xfffffffc, RZ, 0xc0, !PT ;  /* 0xfffffffc32047812 */ /* 0x000fe400078ec0ff */
[C---:B------:R-:W-:Y:S02]  /*0f10*/  IADD3 R10, R128.reuse, 0x50, RZ ;  /* 0x00000050800a7810 */ /* 0x040fe40007ffe0ff */
[----:B------:R-:W-:Y:S01]  /*0f20*/  SHF.R.S32.HI R2, RZ, 0x1f, R17 ;  /* 0x0000001fff027819 */ /* 0x000fe20000011411 */
[----:B------:R-:W-:Y:S01]  /*0f30*/  IMAD.IADD R15, R15, 0x1, -R4 ;  /* 0x000000010f0f7824 */ /* 0x000fe200078e0a04 */
[----:B------:R-:W-:-:S02]  /*0f40*/  IADD3 R11, R128, 0x4c, RZ ;  /* 0x0000004c800b7810 */ /* 0x000fc40007ffe0ff */
[----:B------:R-:W-:Y:S02]  /*0f50*/  LEA.HI R59, R3, R12, RZ, 0x2 ;  /* 0x0000000c033b7211 */ /* 0x000fe400078f10ff */
[----:B------:R-:W-:Y:S02]  /*0f60*/  SHF.R.S32.HI R5, RZ, 0x1f, R10 ;  /* 0x0000001fff057819 */ /* 0x000fe4000001140a */
[----:B------:R-:W-:Y:S02]  /*0f70*/  LEA.HI R48, R2, R17, RZ, 0x2 ;  /* 0x0000001102307211 */ /* 0x000fe400078f10ff */
[----:B------:R-:W-:Y:S02]  /*0f80*/  SHF.R.S32.HI R4, RZ, 0x1f, R11 ;  /* 0x0000001fff047819 */ /* 0x000fe4000001140b */
[----:B------:R-:W-:Y:S01]  /*0f90*/  LOP3.LUT R3, R59, 0xfffffffc, RZ, 0xc0, !PT ;  /* 0xfffffffc3b037812 */ /* 0x000fe200078ec0ff */
[----:B------:R-:W-:Y:S01]  /*0fa0*/  IMAD.SHL.U32 R54, R48, 0x8, RZ ;  /* 0x0000000830367824 */ /* 0x000fe200078e00ff */
[----:B------:R-:W-:-:S02]  /*0fb0*/  LEA.HI R61, R5, R10, RZ, 0x2 ;  /* 0x0000000a053d7211 */ /* 0x000fc400078f10ff */
[----:B------:R-:W-:Y:S01]  /*0fc0*/  LOP3.LUT R2, R48, 0xfffffffc, RZ, 0xc0, !PT ;  /* 0xfffffffc30027812 */ /* 0x000fe200078ec0ff */
[----:B------:R-:W-:Y:S01]  /*0fd0*/  IMAD.IADD R12, R12, 0x1, -R3 ;  /* 0x000000010c0c7824 */ /* 0x000fe200078e0a03 */
[----:B------:R-:W-:Y:S02]  /*0fe0*/  LEA.HI R60, R4, R11, RZ, 0x2 ;  /* 0x0000000b043c7211 */ /* 0x000fe400078f10ff */
[----:B------:R-:W-:Y:S01]  /*0ff0*/  IADD3 R13, R128, 0x44, RZ ;  /* 0x00000044800d7810 */ /* 0x000fe20007ffe0ff */
[----:B------:R-:W-:Y:S01]  /*1000*/  IMAD.IADD R17, R17, 0x1, -R2 ;  /* 0x0000000111117824 */ /* 0x000fe200078e0a02 */
[----:B------:R-:W-:Y:S02]  /*1010*/  LOP3.LUT R3, R61, 0xfffffffc, RZ, 0xc0, !PT ;  /* 0xfffffffc3d037812 */ /* 0x000fe400078ec0ff */
[C---:B------:R-:W-:Y:S01]  /*1020*/  LOP3.LUT R4, R60.reuse, 0xfffffffc, RZ, 0xc0, !PT ;  /* 0xfffffffc3c047812 */ /* 0x040fe200078ec0ff */
[----:B------:R-:W-:Y:S01]  /*1030*/  IMAD.SHL.U32 R60, R60, 0x8, RZ ;  /* 0x000000083c3c7824 */ /* 0x000fe200078e00ff */
[----:B------:R-:W-:Y:S01]  /*1040*/  IADD3 R8, R128, 0x58, RZ ;  /* 0x0000005880087810 */ /* 0x000fe20007ffe0ff */
[----:B------:R-:W-:Y:S01]  /*1050*/  IMAD.IADD R10, R10, 0x1, -R3 ;  /* 0x000000010a0a7824 */ /* 0x000fe200078e0a03 */
[----:B------:R-:W-:Y:S01]  /*1060*/  SHF.R.S32.HI R2, RZ, 0x1f, R13 ;  /* 0x0000001fff027819 */ /* 0x000fe2000001140d */
[----:B------:R-:W-:Y:S01]  /*1070*/  IMAD.IADD R11, R11, 0x1, -R4 ;  /* 0x000000010b0b7824 */ /* 0x000fe200078e0a04 */
[----:B------:R-:W-:-:S02]  /*1080*/  IADD3 R7, R128, 0x5c, RZ ;  /* 0x0000005c80077810 */ /* 0x000fc40007ffe0ff */
[----:B------:R-:W-:Y:S02]  /*1090*/  SHF.R.S32.HI R3, RZ, 0x1f, R8 ;  /* 0x0000001fff037819 */ /* 0x000fe40000011408 */
[----:B------:R-:W-:Y:S02]  /*10a0*/  LEA.HI R57, R2, R13, RZ, 0x2 ;  /* 0x0000000d02397211 */ /* 0x000fe400078f10ff */
[----:B------:R-:W-:Y:S02]  /*10b0*/  SHF.R.S32.HI R4, RZ, 0x1f, R7 ;  /* 0x0000001fff047819 */ /* 0x000fe40000011407 */
[----:B------:R-:W-:Y:S01]  /*10c0*/  IADD3 R6, R128, 0x60, RZ ;  /* 0x0000006080067810 */ /* 0x000fe20007ffe0ff */
[----:B------:R-:W-:Y:S01]  /*10d0*/  IMAD.SHL.U32 R58, R57, 0x8, RZ ;  /* 0x00000008393a7824 */ /* 0x000fe200078e00ff */
[----:B------:R-:W-:Y:S02]  /*10e0*/  LEA.HI R63, R3, R8, RZ, 0x2 ;  /* 0x00000008033f7211 */ /* 0x000fe400078f10ff */
[----:B------:R-:W-:Y:S01]  /*10f0*/  LOP3.LUT R2, R57, 0xfffffffc, RZ, 0xc0, !PT ;  /* 0xfffffffc39027812 */ /* 0x000fe200078ec0ff */
[----:B------:R-:W-:Y:S01]  /*1100*/  IMAD.SHL.U32 R57, R59, 0x8, RZ ;  /* 0x000000083b397824 */ /* 0x000fe200078e00ff */
[----:B------:R-:W-:Y:S01]  /*1110*/  LEA.HI R64, R4, R7, RZ, 0x2 ;  /* 0x0000000704407211 */ /* 0x000fe200078f10ff */
[----:B------:R-:W-:Y:S01]  /*1120*/  IMAD.SHL.U32 R59, R61, 0x8, RZ ;  /* 0x000000083d3b7824 */ /* 0x000fe200078e00ff */
[----:B------:R-:W-:Y:S01]  /*1130*/  SHF.R.S32.HI R5, RZ, 0x1f, R6 ;  /* 0x0000001fff057819 */ /* 0x000fe20000011406 */
[----:B------:R-:W-:Y:S01]  /*1140*/  IMAD.IADD R13, R13, 0x1, -R2 ;  /* 0x000000010d0d7824 */ /* 0x000fe200078e0a02 */
[----:B------:R-:W-:Y:S01]  /*1150*/  IADD3 R9, R128, 0x54, RZ ;  /* 0x0000005480097810 */ /* 0x000fe20007ffe0ff */
[C---:B------:R-:W-:Y:S01]  /*1160*/  IMAD.SHL.U32 R61, R63.reuse, 0x8, RZ ;  /* 0x000000083f3d7824 */ /* 0x040fe200078e00ff */
[----:B------:R-:W-:-:S02]  /*1170*/  LOP3.LUT R3, R63, 0xfffffffc, RZ, 0xc0, !PT ;  /* 0xfffffffc3f037812 */ /* 0x000fc400078ec0ff */
[C---:B------:R-:W-:Y:S01]  /*1180*/  LOP3.LUT R4, R64.reuse, 0xfffffffc, RZ, 0xc0, !PT ;  /* 0xfffffffc40047812 */ /* 0x040fe200078ec0ff */
[----:B------:R-:W-:Y:S01]  /*1190*/  IMAD.SHL.U32 R64, R64, 0x8, RZ ;  /* 0x0000000840407824 */ /* 0x000fe200078e00ff */
[----:B------:R-:W-:Y:S01]  /*11a0*/  LEA.HI R65, R5, R6, RZ, 0x2 ;  /* 0x0000000605417211 */ /* 0x000fe200078f10ff */
[----:B------:R-:W-:Y:S01]  /*11b0*/  IMAD.IADD R8, R8, 0x1, -R3 ;  /* 0x0000000108087824 */ /* 0x000fe200078e0a03 */
[----:B------:R-:W-:Y:S01]  /*11c0*/  SHF.R.S32.HI R2, RZ, 0x1f, R9 ;  /* 0x0000001fff027819 */ /* 0x000fe20000011409 */
[----:B------:R-:W-:Y:S01]  /*11d0*/  IMAD.IADD R7, R7, 0x1, -R4 ;  /* 0x0000000107077824 */ /* 0x000fe200078e0a04 */
[C---:B------:R-:W-:Y:S01]  /*11e0*/  LOP3.LUT R3, R65.reuse, 0xfffffffc, RZ, 0xc0, !PT ;  /* 0xfffffffc41037812 */ /* 0x040fe200078ec0ff */
[----:B------:R-:W-:Y:S01]  /*11f0*/  IMAD.SHL.U32 R63, R65, 0x8, RZ ;  /* 0x00000008413f7824 */ /* 0x000fe200078e00ff */
[----:B------:R-:W-:Y:S02]  /*1200*/  LEA.HI R62, R2, R9, RZ, 0x2 ;  /* 0x00000009023e7211 */ /* 0x000fe400078f10ff */
[----:B------:R-:W-:Y:S01]  /*1210*/  IADD3 R4, R128, 0x68, RZ ;  /* 0x0000006880047810 */ /* 0x000fe20007ffe0ff */
[----:B------:R-:W-:Y:S01]  /*1220*/  IMAD.IADD R6, R6, 0x1, -R3 ;  /* 0x0000000106067824 */ /* 0x000fe200078e0a03 */
[----:B------:R-:W-:-:S02]  /*1230*/  IADD3 R44, R128, 0x6c, RZ ;  /* 0x0000006c802c7810 */ /* 0x000fc40007ffe0ff */
[C---:B------:R-:W-:Y:S01]  /*1240*/  LOP3.LUT R2, R62.reuse, 0xfffffffc, RZ, 0xc0, !PT ;  /* 0xfffffffc3e027812 */ /* 0x040fe200078ec0ff */
[----:B------:R-:W-:Y:S01]  /*1250*/  IMAD.SHL.U32 R62, R62, 0x8, RZ ;  /* 0x000000083e3e7824 */ /* 0x000fe200078e00ff */
[----:B------:R-:W-:Y:S02]  /*1260*/  SHF.R.S32.HI R3, RZ, 0x1f, R4 ;  /* 0x0000001fff037819 */ /* 0x000fe40000011404 */
[----:B------:R-:W-:Y:S01]  /*1270*/  SHF.R.S32.HI R53, RZ, 0x1f, R44 ;  /* 0x0000001fff357819 */ /* 0x000fe2000001142c */
[----:B------:R-:W-:Y:S01]  /*1280*/  IMAD.IADD R9, R9, 0x1, -R2 ;  /* 0x0000000109097824 */ /* 0x000fe200078e0a02 */
[----:B------:R-:W-:Y:S02]  /*1290*/  IADD3 R5, R128, 0x64, RZ ;  /* 0x0000006480057810 */ /* 0x000fe40007ffe0ff */
[----:B------:R-:W-:Y:S02]  /*12a0*/  LEA.HI R67, R3, R4, RZ, 0x2 ;  /* 0x0000000403437211 */ /* 0x000fe400078f10ff */
[----:B------:R-:W-:-:S02]  /*12b0*/  SHF.R.S32.HI R46, RZ, 0x1f, R42 ;  /* 0x0000001fff2e7819 */ /* 0x000fc4000001142a */
[----:B------:R-:W-:Y:S01]  /*12c0*/  IADD3 R132, P0, R31, R42, RZ ;  /* 0x0000002a1f847210 */ /* 0x000fe20007f1e0ff */
[----:B------:R-:W-:Y:S01]  /*12d0*/  IMAD.SHL.U32 R65, R67, 0x8, RZ ;  /* 0x0000000843417824 */ /* 0x000fe200078e00ff */
[----:B------:R-:W-:Y:S02]  /*12e0*/  LEA.HI R68, R53, R44, RZ, 0x2 ;  /* 0x0000002c35447211 */ /* 0x000fe400078f10ff */
[----:B------:R-:W-:Y:S02]  /*12f0*/  SHF.R.S32.HI R2, RZ, 0x1f, R5 ;  /* 0x0000001fff027819 */ /* 0x000fe40000011405 */
[----:B------:R-:W-:Y:S02]  /*1300*/  LOP3.LUT R3, R67, 0xfffffffc, RZ, 0xc0, !PT ;  /* 0xfffffffc43037812 */ /* 0x000fe400078ec0ff */
[----:B------:R-:W-:Y:S01]  /*1310*/  LEA.HI.X.SX32 R133, R31, R46, 0x1, P0 ;  /* 0x0000002e1f857211 */ /* 0x000fe200000f0eff */
[----:B------:R-:W-:Y:S01]  /*1320*/  IMAD.SHL.U32 R31, R35, 0x8, RZ ;  /* 0x00000008231f7824 */ /* 0x000fe200078e00ff */
[----:B------:R-:W-:Y:S01]  /*1330*/  LOP3.LUT R53, R68, 0xfffffffc, RZ, 0xc0, !PT ;  /* 0xfffffffc44357812 */ /* 0x000fe200078ec0ff */
[----:B------:R-:W-:Y:S01]  /*1340*/  IMAD.IADD R4, R4, 0x1, -R3 ;  /* 0x0000000104047824 */ /* 0x000fe200078e0a03 */
[----:B-----5:R-:W-:Y:S01]  /*1350*/  FSETP.NEU.FTZ.AND P0, PT, R136, RZ, PT ;  /* 0x000000ff8800720b */ /* 0x020fe20003f1d000 */
[----:B------:R-:W-:Y:S01]  /*1360*/  IMAD.SHL.U32 R35, R39, 0x8, RZ ;  /* 0x0000000827237824 */ /* 0x000fe200078e00ff */
[----:B------:R-:W-:Y:S01]  /*1370*/  LEA.HI R66, R2, R5, RZ, 0x2 ;  /* 0x0000000502427211 */ /* 0x000fe200078f10ff */
[----:B------:R-:W-:Y:S01]  /*1380*/  IMAD.IADD R3, R44, 0x1, -R53 ;  /* 0x000000012c037824 */ /* 0x000fe200078e0a35 */
[----:B------:R-:W-:Y:S01]  /*1390*/  LOP3.LUT R123, R123, 0xffffffe0, RZ, 0xc0, !PT ;  /* 0xffffffe07b7b7812 */ /* 0x000fe200078ec0ff */
[----:B------:R-:W-:Y:S01]  /*13a0*/  IMAD.SHL.U32 R39, R47, 0x8, RZ ;  /* 0x000000082f277824 */ /* 0x000fe200078e00ff */
[C---:B------:R-:W-:Y:S01]  /*13b0*/  LOP3.LUT R2, R66.reuse, 0xfffffffc, RZ, 0xc0, !PT ;  /* 0xfffffffc42027812 */ /* 0x040fe200078ec0ff */
[----:B------:R-:W-:Y:S01]  /*13c0*/  IMAD.SHL.U32 R53, R49, 0x8, RZ ;  /* 0x0000000831357824 */ /* 0x000fe200078e00ff */
[----:B------:R-:W-:Y:S01]  /*13d0*/  LOP3.LUT R121, R121, 0xffffffe0, RZ, 0xc0, !PT ;  /* 0xffffffe079797812 */ /* 0x000fe200078ec0ff */
[----:B------:R-:W-:Y:S01]  /*13e0*/  IMAD.SHL.U32 R66, R66, 0x8, RZ ;  /* 0x0000000842427824 */ /* 0x000fe200078e00ff */
[----:B------:R-:W-:Y:S01]  /*13f0*/  LOP3.LUT R32, R32, 0xffffffe0, RZ, 0xc0, !PT ;  /* 0xffffffe020207812 */ /* 0x000fe200078ec0ff */
[----:B------:R-:W-:Y:S01]  /*1400*/  IMAD.SHL.U32 R68, R68, 0x8, RZ ;  /* 0x0000000844447824 */ /* 0x000fe200078e00ff */
        /* <DEDUP_REMOVED lines=93> */
[----:B------:R-:W-:-:S03]  /*19e0*/  LEA.HI.X R139, R46, c[0x0][0x18c], R139, 0x2, P0 ;  /* 0x000063002e8b7a11 */ /* 0x000fc600000f148b */
.L_x_22342:
        /* <DEDUP_REMOVED lines=18> */
[-C--:B------:R-:W-:Y:S02]  /*1b10*/  IADD3 R45, P0, P1, R121, R44.reuse, R124 ;  /* 0x0000002c792d7210 */ /* 0x080fe4000791e07c */
[----:B------:R-:W-:Y:S02]  /*1b20*/  IADD3 R50, P5, P6, R31, R44, R26 ;  /* 0x0000002c1f327210 */ /* 0x000fe40007ebe01a */
[----:B------:R-:W-:Y:S02]  /*1b30*/  LEA R48, P2, R45, c[0x0][0x170], 0x2 ;  /* 0x00005c002d307a11 */ /* 0x000fe400078410ff */
[----:B------:R-:W-:-:S02]  /*1b40*/  IADD3.X R46, R69, R135, R72, P0, P1 ;  /* 0x00000087452e7210 */ /* 0x000fc400007e2448 */
[-C--:B------:R-:W-:Y:S02]  /*1b50*/  IADD3 R47, P0, P1, R32, R44.reuse, R27 ;  /* 0x0000002c202f7210 */ /* 0x080fe4000791e01b */
[----:B------:R-:W-:Y:S02]  /*1b60*/  LEA.HI.X R49, R45, c[0x0][0x174], R46, 0x2, P2 ;  /* 0x00005d002d317a11 */ /* 0x000fe400010f142e */
[----:B------:R-:W-:Y:S02]  /*1b70*/  IADD3 R45, P4, P2, R34, R44, R25 ;  /* 0x0000002c222d7210 */ /* 0x000fe40007a9e019 */
[-C--:B------:R-:W-:Y:S02]  /*1b80*/  IADD3.X R140, R71, R135.reuse, R74, P0, P1 ;  /* 0x00000087478c7210 */ /* 0x080fe400007e244a */
[----:B------:R-:W-:Y:S02]  /*1b90*/  LEA R144, P0, R50, c[0x0][0x170], 0x2 ;  /* 0x00005c0032907a11 */ /* 0x000fe400078010ff */
[----:B-1----:R-:W-:-:S02]  /*1ba0*/  IADD3.X R41, R73, R135, R76, P5, P6 ;  /* 0x0000008749297210 */ /* 0x002fc40002fec44c */
[----:B------:R-:W-:Y:S02]  /*1bb0*/  LEA R142, P5, R45, c[0x0][0x170], 0x2 ;  /* 0x00005c002d8e7a11 */ /* 0x000fe400078a10ff */
[----:B------:R-:W-:Y:S02]  /*1bc0*/  IADD3.X R40, R75, R135, R78, P4, P2 ;  /* 0x000000874b287210 */ /* 0x000fe400027e444e */
[----:B------:R-:W-:Y:S02]  /*1bd0*/  LEA.HI.X R145, R50, c[0x0][0x174], R41, 0x2, P0 ;  /* 0x00005d0032917a11 */ /* 0x000fe400000f1429 */
[-C--:B0-----:R-:W-:Y:S02]  /*1be0*/  IADD3 R42, P0, P1, R33, R44.reuse, R24 ;  /* 0x0000002c212a7210 */ /* 0x081fe4000791e018 */
[----:B------:R-:W-:Y:S01]  /*1bf0*/  LEA.HI.X R143, R45, c[0x0][0x174], R40, 0x2, P5 ;  /* 0x00005d002d8f7a11 */ /* 0x000fe200028f1428 */
[----:B------:R0:W4:Y:S01]  /*1c00*/  LDG.E.CONSTANT R51, [R144.64] ;  /* 0x0000000a90337981 */ /* 0x000122000c1e9900 */
[----:B------:R-:W-:-:S02]  /*1c10*/  IADD3 R45, P4, P2, R35, R44, R22 ;  /* 0x0000002c232d7210 */ /* 0x000fc40007a9e016 */
[-C--:B------:R-:W-:Y:S02]  /*1c20*/  IADD3.X R43, R77, R135.reuse, R80, P0, P1 ;  /* 0x000000874d2b7210 */ /* 0x080fe400007e2450 */
[----:B------:R-:W-:Y:S02]  /*1c30*/  LEA R46, P3, R47, c[0x0][0x170], 0x2 ;  /* 0x00005c002f2e7a11 */ /* 0x000fe400078610ff */
[----:B------:R-:W-:Y:S02]  /*1c40*/  LEA R148, P1, R45, c[0x0][0x170], 0x2 ;  /* 0x00005c002d947a11 */ /* 0x000fe400078210ff */
[----:B------:R-:W-:Y:S02]  /*1c50*/  IADD3.X R50, R81, R135, R84, P4, P2 ;  /* 0x0000008751327210 */ /* 0x000fe400027e4454 */
[----:B------:R-:W-:Y:S02]  /*1c60*/  LEA.HI.X R47, R47, c[0x0][0x174], R140, 0x2, P3 ;  /* 0x00005d002f2f7a11 */ /* 0x000fe400018f148c */
[----:B------:R-:W-:-:S02]  /*1c70*/  LEA.HI.X R149, R45, c[0x0][0x174], R50, 0x2, P1 ;  /* 0x00005d002d957a11 */ /* 0x000fc400008f1432 */
[----:B------:R1:W5:Y:S01]  /*1c80*/  LDG.E.CONSTANT R45, [R48.64] ;  /* 0x0000000a302d7981 */ /* 0x000362000c1e9900 */
[-C--:B------:R-:W-:Y:S02]  /*1c90*/  IADD3 R40, P5, P6, R36, R44.reuse, R23 ;  /* 0x0000002c24287210 */ /* 0x080fe40007ebe017 */
[----:B------:R-:W-:Y:S01]  /*1ca0*/  LEA R152, P3, R42, c[0x0][0x170], 0x2 ;  /* 0x00005c002a987a11 */ /* 0x000fe200078610ff */
[----:B------:R0:W4:Y:S01]  /*1cb0*/  LDG.E.CONSTANT R46, [R46.64] ;  /* 0x0000000a2e2e7981 */ /* 0x000122000c1e9900 */
[----:B------:R-:W-:Y:S02]  /*1cc0*/  IADD3.X R41, R79, R135, R82, P5, P6 ;  /* 0x000000874f297210 */ /* 0x000fe40002fec452 */
[----:B------:R-:W-:Y:S01]  /*1cd0*/  LEA R150, P0, R40, c[0x0][0x170], 0x2 ;  /* 0x00005c0028967a11 */ /* 0x000fe200078010ff */
[----:B------:R0:W4:Y:S01]  /*1ce0*/  LDG.E.CONSTANT R50, [R142.64] ;  /* 0x0000000a8e327981 */ /* 0x000122000c1e9900 */
[----:B------:R-:W-:Y:S02]  /*1cf0*/  LEA.HI.X R153, R42, c[0x0][0x174], R43, 0x2, P3 ;  /* 0x00005d002a997a11 */ /* 0x000fe400018f142b */
[----:B------:R-:W-:Y:S01]  /*1d00*/  LEA.HI.X R151, R40, c[0x0][0x174], R41, 0x2, P0 ;  /* 0x00005d0028977a11 */ /* 0x000fe200000f1429 */
[----:B------:R0:W4:Y:S04]  /*1d10*/  LDG.E.CONSTANT R161, [R148.64] ;  /* 0x0000000a94a17981 */ /* 0x000128000c1e9900 */
[----:B------:R-:W2:Y:S01]  /*1d20*/  LDS.128 R40, [R125] ;  /* 0x000000007d287984 */ /* 0x000ea20000000c00 */
[----:B------:R-:W-:-:S02]  /*1d30*/  IADD3 R140, P3, P4, R37, R44, R20 ;  /* 0x0000002c258c7210 */ /* 0x000fc40007c7e014 */
[-C--:B------:R-:W-:Y:S01]  /*1d40*/  IADD3 R155, P0, P1, R38, R44.reuse, R21 ;  /* 0x0000002c269b7210 */ /* 0x080fe2000791e015 */
[----:B-1----:R1:W4:Y:S01]  /*1d50*/  LDG.E.CONSTANT R49, [R152.64] ;  /* 0x0000000a98317981 */ /* 0x002322000c1e9900 */
[----:B------:R-:W-:Y:S02]  /*1d60*/  LEA R146, P5, R140, c[0x0][0x170], 0x2 ;  /* 0x00005c008c927a11 */ /* 0x000fe400078a10ff */
[-C--:B------:R-:W-:Y:S01]  /*1d70*/  IADD3.X R147, R85, R135.reuse, R88, P3, P4 ;  /* 0x0000008755937210 */ /* 0x080fe20001fe8458 */
[----:B------:R1:W4:Y:S01]  /*1d80*/  LDG.E.CONSTANT R48, [R150.64] ;  /* 0x0000000a96307981 */ /* 0x000322000c1e9900 */
[----:B0-----:R-:W-:Y:S02]  /*1d90*/  IADD3 R47, P3, P4, R39, R44, R18 ;  /* 0x0000002c272f7210 */ /* 0x001fe40007c7e012 */
[----:B------:R-:W-:Y:S02]  /*1da0*/  LEA R154, P2, R155, c[0x0][0x170], 0x2 ;  /* 0x00005c009b9a7a11 */ /* 0x000fe400078410ff */
[----:B------:R-:W-:-:S02]  /*1db0*/  IADD3.X R156, R83, R135, R86, P0, P1 ;  /* 0x00000087539c7210 */ /* 0x000fc400007e2456 */
[----:B------:R-:W-:Y:S02]  /*1dc0*/  LEA.HI.X R147, R140, c[0x0][0x174], R147, 0x2, P5 ;  /* 0x00005d008c937a11 */ /* 0x000fe400028f1493 */
[----:B------:R-:W-:Y:S02]  /*1dd0*/  IADD3 R145, P0, P1, R52, R44, R19 ;  /* 0x0000002c34917210 */ /* 0x000fe4000791e013 */
[----:B------:R-:W-:Y:S01]  /*1de0*/  LEA R142, P5, R47, c[0x0][0x170], 0x2 ;  /* 0x00005c002f8e7a11 */ /* 0x000fe200078a10ff */
[----:B------:R0:W4:Y:S01]  /*1df0*/  LDG.E.CONSTANT R163, [R146.64] ;  /* 0x0000000a92a37981 */ /* 0x000122000c1e9900 */
[----:B------:R-:W-:Y:S02]  /*1e00*/  IADD3.X R140, R89, R135, R92, P3, P4 ;  /* 0x00000087598c7210 */ /* 0x000fe40001fe845c */
[----:B------:R-:W-:Y:S02]  /*1e10*/  LEA.HI.X R155, R155, c[0x0][0x174], R156, 0x2, P2 ;  /* 0x00005d009b9b7a11 */ /* 0x000fe400010f149c */
[----:B------:R-:W-:-:S02]  /*1e20*/  LEA R144, P2, R145, c[0x0][0x170], 0x2 ;  /* 0x00005c0091907a11 */ /* 0x000fc400078410ff */
[-C--:B------:R-:W-:Y:S01]  /*1e30*/  IADD3.X R156, R87, R135.reuse, R90, P0, P1 ;  /* 0x00000087579c7210 */ /* 0x080fe200007e245a */
[----:B------:R0:W4:Y:S01]  /*1e40*/  LDG.E.CONSTANT R154, [R154.64] ;  /* 0x0000000a9a9a7981 */ /* 0x000122000c1e9900 */
[----:B------:R-:W-:Y:S02]  /*1e50*/  LEA.HI.X R143, R47, c[0x0][0x174], R140, 0x2, P5 ;  /* 0x00005d002f8f7a11 */ /* 0x000fe400028f148c */
[----:B------:R-:W-:Y:S02]  /*1e60*/  IADD3 R140, P0, P1, R54, R44, R17 ;  /* 0x0000002c368c7210 */ /* 0x000fe4000791e011 */
[----:B------:R-:W-:Y:S01]  /*1e70*/  LEA.HI.X R145, R145, c[0x0][0x174], R156, 0x2, P2 ;  /* 0x00005d0091917a11 */ /* 0x000fe200010f149c */
[----:B------:R0:W4:Y:S01]  /*1e80*/  LDG.E.CONSTANT R159, [R142.64] ;  /* 0x0000000a8e9f7981 */ /* 0x000122000c1e9900 */
[C---:B-1----:R-:W-:Y:S02]  /*1e90*/  LEA R152, P2, R140.reuse, c[0x0][0x170], 0x2 ;  /* 0x00005c008c987a11 */ /* 0x042fe400078410ff */
[----:B------:R-:W-:Y:S01]  /*1ea0*/  IADD3.X R149, R91, R135, R94, P0, P1 ;  /* 0x000000875b957210 */ /* 0x000fe200007e245e */
[----:B------:R1:W4:Y:S03]  /*1eb0*/  LDG.E.CONSTANT R158, [R144.64] ;  /* 0x0000000a909e7981 */ /* 0x000326000c1e9900 */
[----:B------:R-:W-:-:S02]  /*1ec0*/  LEA.HI.X R153, R140, c[0x0][0x174], R149, 0x2, P2 ;  /* 0x00005d008c997a11 */ /* 0x000fc400010f1495 */
[----:B------:R-:W-:-:S03]  /*1ed0*/  IADD3 R140, P1, P2, R56, R44, R15 ;  /* 0x0000002c388c7210 */ /* 0x000fc60007a3e00f */
[----:B------:R0:W4:Y:S01]  /*1ee0*/  LDG.E.CONSTANT R152, [R152.64] ;  /* 0x0000000a98987981 */ /* 0x000122000c1e9900 */
[----:B-1----:R-:W-:Y:S01]  /*1ef0*/  IADD3.X R145, R95, R135, R98, P1, P2 ;  /* 0x000000875f917210 */ /* 0x002fe20000fe4462 */
[----:B--2---:R-:W-:Y:S01]  /*1f00*/  FMUL.FTZ R41, R134, R41 ;  /* 0x0000002986297220 */ /* 0x004fe20000410000 */
[----:B------:R-:W-:-:S03]  /*1f10*/  IADD3 R134, P3, P4, R53, R44, R16 ;  /* 0x0000002c35867210 */ /* 0x000fc60007c7e010 */
[----:B---3--:R-:W-:Y:S01]  /*1f20*/  FFMA.FTZ R47, R40, R157, R41 ;  /* 0x0000009d282f7223 */ /* 0x008fe20000010029 */
[----:B------:R-:W-:Y:S02]  /*1f30*/  LEA R40, P0, R134, c[0x0][0x170], 0x2 ;  /* 0x00005c0086287a11 */ /* 0x000fe400078010ff */
[----:B------:R-:W-:-:S04]  /*1f40*/  IADD3.X R41, R93, R135, R96, P3, P4 ;  /* 0x000000875d297210 */ /* 0x000fc80001fe8460 */
[----:B------:R-:W-:Y:S02]  /*1f50*/  LEA.HI.X R41, R134, c[0x0][0x174], R41, 0x2, P0 ;  /* 0x00005d0086297a11 */ /* 0x000fe400000f1429 */
[C---:B------:R-:W-:Y:S02]  /*1f60*/  LEA R150, P0, R140.reuse, c[0x0][0x170], 0x2 ;  /* 0x00005c008c967a11 */ /* 0x040fe400078010ff */
[----:B------:R-:W-:Y:S01]  /*1f70*/  IADD3 R134, P1, P2, R55, R44, R14 ;  /* 0x0000002c37867210 */ /* 0x000fe20007a3e00e */
[----:B0-----:R0:W2:Y:S01]  /*1f80*/  LDG.E.CONSTANT R155, [R40.64] ;  /* 0x0000000a289b7981 */ /* 0x0010a2000c1e9900 */
[----:B------:R-:W-:Y:S02]  /*1f90*/  LEA.HI.X R151, R140, c[0x0][0x174], R145, 0x2, P0 ;  /* 0x00005d008c977a11 */ /* 0x000fe400000f1491 */
[C---:B------:R-:W-:Y:S02]  /*1fa0*/  LEA R144, P0, R134.reuse, c[0x0][0x170], 0x2 ;  /* 0x00005c0086907a11 */ /* 0x040fe400078010ff */
[----:B------:R-:W-:Y:S01]  /*1fb0*/  IADD3.X R145, R97, R135, R100, P1, P2 ;  /* 0x0000008761917210 */ /* 0x000fe20000fe4464 */
[----:B------:R1:W3:Y:S03]  /*1fc0*/  LDG.E.CONSTANT R150, [R150.64] ;  /* 0x0000000a96967981 */ /* 0x0002e6000c1e9900 */
[----:B------:R-:W-:-:S02]  /*1fd0*/  LEA.HI.X R145, R134, c[0x0][0x174], R145, 0x2, P0 ;  /* 0x00005d0086917a11 */ /* 0x000fc400000f1491 */
[----:B------:R-:W-:-:S04]  /*1fe0*/  IADD3 R140, P0, P1, R58, R44, R13 ;  /* 0x0000002c3a8c7210 */ /* 0x000fc8000791e00d */
[C---:B------:R-:W-:Y:S01]  /*1ff0*/  LEA R142, P2, R140.reuse, c[0x0][0x170], 0x2 ;  /* 0x00005c008c8e7a11 */ /* 0x040fe200078410ff */
[----:B------:R1:W3:Y:S01]  /*2000*/  LDG.E.CONSTANT R145, [R144.64] ;  /* 0x0000000a90917981 */ /* 0x0002e2000c1e9900 */
[-C--:B------:R-:W-:Y:S02]  /*2010*/  IADD3.X R143, R99, R135.reuse, R102, P0, P1 ;  /* 0x00000087638f7210 */ /* 0x080fe400007e2466 */
[----:B------:R-:W-:Y:S02]  /*2020*/  IADD3 R134, P0, P1, R57, R44, R12 ;  /* 0x0000002c39867210 */ /* 0x000fe4000791e00c */
[----:B------:R-:W-:Y:S02]  /*2030*/  LEA.HI.X R143, R140, c[0x0][0x174], R143, 0x2, P2 ;  /* 0x00005d008c8f7a11 */ /* 0x000fe400010f148f */
[C---:B0-----:R-:W-:Y:S02]  /*2040*/  LEA R40, P2, R134.reuse, c[0x0][0x170], 0x2 ;  /* 0x00005c0086287a11 */ /* 0x041fe400078410ff */
[----:B------:R-:W-:Y:S01]  /*2050*/  IADD3.X R41, R101, R135, R104, P0, P1 ;  /* 0x0000008765297210 */ /* 0x000fe200007e2468 */
[----:B------:R0:W3:Y:S03]  /*2060*/  LDG.E.CONSTANT R142, [R142.64] ;  /* 0x0000000a8e8e7981 */ /* 0x0000e6000c1e9900 */
[----:B------:R-:W-:-:S02]  /*2070*/  LEA.HI.X R41, R134, c[0x0][0x174], R41, 0x2, P2 ;  /* 0x00005d0086297a11 */ /* 0x000fc400010f1429 */
[----:B------:R-:W-:-:S03]  /*2080*/  IADD3 R134, P0, P1, R60, R44, R11 ;  /* 0x0000002c3c867210 */ /* 0x000fc6000791e00b */
[----:B------:R0:W3:Y:S01]  /*2090*/  LDG.E.CONSTANT R153, [R40.64] ;  /* 0x0000000a28997981 */ /* 0x0000e2000c1e9900 */
        /* <DEDUP_REMOVED lines=8> */
[----:B------:R-:W-:-:S03]  /*2120*/  IADD3 R134, P0, P1, R62, R44, R9 ;  /* 0x0000002c3e867210 */ /* 0x000fc6000791e009 */
[----:B-1----:R1:W3:Y:S01]  /*2130*/  LDG.E.CONSTANT R151, [R156.64] ;  /* 0x0000000a9c977981 */ /* 0x0022e2000c1e9900 */
[----:B------:R-:W-:Y:S02]  /*2140*/  LEA R146, P2, R134, c[0x0][0x170], 0x2 ;  /* 0x00005c0086927a11 */ /* 0x000fe400078410ff */
[----:B------:R-:W-:-:S04]  /*2150*/  IADD3.X R147, R107, R135, R110, P0, P1 ;  /* 0x000000876b937210 */ /* 0x000fc800007e246e */
[----:B------:R-:W-:Y:S02]  /*2160*/  LEA.HI.X R147, R134, c[0x0][0x174], R147, 0x2, P2 ;  /* 0x00005d0086937a11 */ /* 0x000fe400010f1493 */
[----:B------:R-:W-:-:S03]  /*2170*/  IADD3 R134, P0, P1, R61, R44, R8 ;  /* 0x0000002c3d867210 */ /* 0x000fc6000791e008 */
[----:B------:R1:W3:Y:S01]  /*2180*/  LDG.E.CONSTANT R146, [R146.64] ;  /* 0x0000000a92927981 */ /* 0x0002e2000c1e9900 */
[----:B0-----:R-:W-:Y:S02]  /*2190*/  LEA R40, P2, R134, c[0x0][0x170], 0x2 ;  /* 0x00005c0086287a11 */ /* 0x001fe400078410ff */
[----:B------:R-:W-:-:S04]  /*21a0*/  IADD3.X R41, R109, R135, R112, P0, P1 ;  /* 0x000000876d297210 */ /* 0x000fc800007e2470 */
[----:B------:R-:W-:Y:S02]  /*21b0*/  LEA.HI.X R41, R134, c[0x0][0x174], R41, 0x2, P2 ;  /* 0x00005d0086297a11 */ /* 0x000fe400010f1429 */
[----:B------:R-:W-:-:S03]  /*21c0*/  IADD3 R134, P0, P1, R64, R44, R7 ;  /* 0x0000002c40867210 */ /* 0x000fc6000791e007 */
[----:B------:R0:W3:Y:S01]  /*21d0*/  LDG.E.CONSTANT R149, [R40.64] ;  /* 0x0000000a28957981 */ /* 0x0000e2000c1e9900 */
[----:B-1----:R-:W-:Y:S02]  /*21e0*/  LEA R156, P2, R134, c[0x0][0x170], 0x2 ;  /* 0x00005c00869c7a11 */ /* 0x002fe400078410ff */
        /* <DEDUP_REMOVED lines=8> */
[----:B------:R-:W3:Y:S01]  /*2270*/  LDG.E.CONSTANT R147, [R164.64] ;  /* 0x0000000aa4937981 */ /* 0x000ee2000c1e9900 */
[----:B0-----:R-:W-:Y:S02]  /*2280*/  LEA R40, P2, R134, c[0x0][0x170], 0x2 ;  /* 0x00005c0086287a11 */ /* 0x001fe400078410ff */
[----:B------:R-:W-:-:S04]  /*2290*/  IADD3.X R41, R115, R135, R118, P0, P1 ;  /* 0x0000008773297210 */ /* 0x000fc800007e2476 */
[----:B------:R-:W-:Y:S02]  /*22a0*/  LEA.HI.X R41, R134, c[0x0][0x174], R41, 0x2, P2 ;  /* 0x00005d0086297a11 */ /* 0x000fe400010f1429 */
[-C--:B------:R-:W-:Y:S02]  /*22b0*/  IADD3 R134, P0, P1, R65, R44.reuse, R4 ;  /* 0x0000002c41867210 */ /* 0x080fe4000791e004 */
[----:B------:R-:W-:Y:S01]  /*22c0*/  IADD3 R44, P3, P4, R68, R44, R3 ;  /* 0x0000002c442c7210 */ /* 0x000fe20007c7e003 */
[----:B------:R0:W3:Y:S01]  /*22d0*/  LDG.E.CONSTANT R140, [R40.64] ;  /* 0x0000000a288c7981 */ /* 0x0000e2000c1e9900 */
[----:B-1----:R-:W-:Y:S02]  /*22e0*/  LEA R156, P2, R134, c[0x0][0x170], 0x2 ;  /* 0x00005c00869c7a11 */ /* 0x002fe400078410ff */
[-C--:B------:R-:W-:Y:S02]  /*22f0*/  IADD3.X R143, R117, R135.reuse, R120, P0, P1 ;  /* 0x00000087758f7210 */ /* 0x080fe400007e2478 */
[----:B------:R-:W-:-:S02]  /*2300*/  IADD3.X R135, R119, R135, R122, P3, P4 ;  /* 0x0000008777877210 */ /* 0x000fc40001fe847a */
[----:B------:R-:W-:Y:S02]  /*2310*/  LEA.HI.X R157, R134, c[0x0][0x174], R143, 0x2, P2 ;  /* 0x00005d00869d7a11 */ /* 0x000fe400010f148f */
[----:B------:R-:W-:-:S03]  /*2320*/  LEA R134, P0, R44, c[0x0][0x170], 0x2 ;  /* 0x00005c002c867a11 */ /* 0x000fc600078010ff */
[----:B------:R-:W3:Y:S01]  /*2330*/  LDG.E.CONSTANT R143, [R156.64] ;  /* 0x0000000a9c8f7981 */ /* 0x000ee2000c1e9900 */
[----:B------:R-:W-:-:S05]  /*2340*/  LEA.HI.X R135, R44, c[0x0][0x174], R135, 0x2, P0 ;  /* 0x00005d002c877a11 */ /* 0x000fca00000f1487 */
[----:B------:R-:W3:Y:S01]  /*2350*/  LDG.E.CONSTANT R134, [R134.64] ;  /* 0x0000000a86867981 */ /* 0x000ee2000c1e9900 */
[----:B-----5:R-:W-:-:S04]  /*2360*/  FFMA.FTZ R42, R45, R42, R47 ;  /* 0x0000002a2d2a7223 */ /* 0x020fc8000001002f */
[----:B----4-:R-:W-:Y:S02]  /*2370*/  FFMA.FTZ R42, R46, R43, R42 ;  /* 0x0000002b2e2a7223 */ /* 0x010fe4000001002a */
[----:B------:R-:W1:Y:S02]  /*2380*/  LDS.128 R44, [R125+0x10] ;  /* 0x000010007d2c7984 */ /* 0x000e640000000c00 */
[----:B-1----:R-:W-:-:S04]  /*2390*/  FFMA.FTZ R42, R44, R51, R42 ;  /* 0x000000332c2a7223 */ /* 0x002fc8000001002a */
[----:B------:R-:W-:Y:S02]  /*23a0*/  FFMA.FTZ R45, R50, R45, R42 ;  /* 0x0000002d322d7223 */ /* 0x000fe4000001002a */
[----:B0-----:R-:W0:Y:S02]  /*23b0*/  LDS.128 R40, [R125+0x20] ;  /* 0x000020007d287984 */ /* 0x001e240000000c00 */
[----:B------:R-:W-:-:S04]  /*23c0*/  FFMA.FTZ R45, R49, R46, R45 ;  /* 0x0000002e312d7223 */ /* 0x000fc8000001002d */
[----:B------:R-:W-:Y:S02]  /*23d0*/  FFMA.FTZ R45, R48, R47, R45 ;  /* 0x0000002f302d7223 */ /* 0x000fe4000001002d */
[----:B------:R-:W1:Y:S02]  /*23e0*/  LDS.128 R48, [R125+0x30] ;  /* 0x000030007d307984 */ /* 0x000e640000000c00 */
[----:B0-----:R-:W-:Y:S02]  /*23f0*/  FFMA.FTZ R40, R40, R161, R45 ;  /* 0x000000a128287223 */ /* 0x001fe4000001002d */
[----:B------:R-:W0:Y:S02]  /*2400*/  LDS.128 R44, [R125+0x40] ;  /* 0x000040007d2c7984 */ /* 0x000e240000000c00 */
[----:B------:R-:W-:-:S04]  /*2410*/  FFMA.FTZ R40, R154, R41, R40 ;  /* 0x000000299a287223 */ /* 0x000fc80000010028 */
[----:B------:R-:W-:-:S04]  /*2420*/  FFMA.FTZ R40, R163, R42, R40 ;  /* 0x0000002aa3287223 */ /* 0x000fc80000010028 */
[----:B------:R-:W-:-:S04]  /*2430*/  FFMA.FTZ R40, R158, R43, R40 ;  /* 0x0000002b9e287223 */ /* 0x000fc80000010028 */
[----:B-1----:R-:W-:-:S04]  /*2440*/  FFMA.FTZ R40, R48, R159, R40 ;  /* 0x0000009f30287223 */ /* 0x002fc80000010028 */
[----:B------:R-:W-:Y:S02]  /*2450*/  FFMA.FTZ R49, R152, R49, R40 ;  /* 0x0000003198317223 */ /* 0x000fe40000010028 */
[----:B------:R-:W1:Y:S02]  /*2460*/  LDS.128 R40, [R125+0x50] ;  /* 0x000050007d287984 */ /* 0x000e640000000c00 */
[----:B--2---:R-:W-:-:S04]  /*2470*/  FFMA.FTZ R49, R155, R50, R49 ;  /* 0x000000329b317223 */ /* 0x004fc80000010031 */
[----:B---3--:R-:W-:Y:S02]  /*2480*/  FFMA.FTZ R150, R150, R51, R49 ;  /* 0x0000003396967223 */ /* 0x008fe40000010031 */
[----:B------:R-:W2:Y:S02]  /*2490*/  LDS.128 R48, [R125+0x60] ;  /* 0x000060007d307984 */ /* 0x000ea40000000c00 */
[----:B0-----:R-:W-:-:S04]  /*24a0*/  FFMA.FTZ R44, R44, R145, R150 ;  /* 0x000000912c2c7223 */ /* 0x001fc80000010096 */
[----:B------:R-:W-:-:S04]  /*24b0*/  FFMA.FTZ R44, R142, R45, R44 ;  /* 0x0000002d8e2c7223 */ /* 0x000fc8000001002c */
[----:B------:R-:W-:-:S04]  /*24c0*/  FFMA.FTZ R44, R153, R46, R44 ;  /* 0x0000002e992c7223 */ /* 0x000fc8000001002c */
[----:B------:R-:W-:-:S04]  /*24d0*/  FFMA.FTZ R44, R148, R47, R44 ;  /* 0x0000002f942c7223 */ /* 0x000fc8000001002c */
[----:B-1----:R-:W-:-:S04]  /*24e0*/  FFMA.FTZ R40, R40, R151, R44 ;  /* 0x0000009728287223 */ /* 0x002fc8000001002c */
[----:B------:R-:W-:-:S04]  /*24f0*/  FFMA.FTZ R40, R146, R41, R40 ;  /* 0x0000002992287223 */ /* 0x000fc80000010028 */
[----:B------:R-:W-:-:S04]  /*2500*/  FFMA.FTZ R40, R149, R42, R40 ;  /* 0x0000002a95287223 */ /* 0x000fc80000010028 */
[----:B------:R-:W-:Y:S01]  /*2510*/  FFMA.FTZ R40, R144, R43, R40 ;  /* 0x0000002b90287223 */ /* 0x000fe20000010028 */
[----:B------:R-:W-:-:S03]  /*2520*/  IADD3 R141, R141, 0x4, RZ ;  /* 0x000000048d8d7810 */ /* 0x000fc60007ffe0ff */
[----:B--2---:R-:W-:Y:S01]  /*2530*/  FFMA.FTZ R40, R48, R147, R40 ;  /* 0x0000009330287223 */ /* 0x004fe20000010028 */
[----:B------:R-:W-:-:S03]  /*2540*/  ISETP.GE.AND P1, PT, R141, R28, PT ;  /* 0x0000001c8d00720c */ /* 0x000fc60003f26270 */
[----:B------:R-:W-:-:S04]  /*2550*/  FFMA.FTZ R40, R140, R49, R40 ;  /* 0x000000318c287223 */ /* 0x000fc80000010028 */
[----:B------:R-:W-:-:S04]  /*2560*/  FFMA.FTZ R40, R143, R50, R40 ;  /* 0x000000328f287223 */ /* 0x000fc80000010028 */
[----:B------:R-:W-:Y:S01]  /*2570*/  FFMA.FTZ R51, R134, R51, R40 ;  /* 0x0000003386337223 */ /* 0x000fe20000010028 */
[----:B------:R-:W-:Y:S05]  /*2580*/  BRA.DIV ~URZ, `(.L_x_22338) ;  /* 0x00003d827f007947 */ /* 0x000fea000b800000 */
[----:B------:R0:W1:Y:S02]  /*2590*/  SHFL.BFLY PT, R40, R51, 0x2, 0x1f ;  /* 0x0c401f0033287f89 */ /* 0x00006400000e0000 */
.L_x_22378:
[----:B01----:R-:W-:Y:S01]  /*25a0*/  FADD.FTZ R51, R51, R40 ;  /* 0x0000002833337221 */ /* 0x003fe20000010000 */
[----:B------:R-:W-:Y:S05]  /*25b0*/  BRA.DIV ~URZ, `(.L_x_22339) ;  /* 0x00003dd27f007947 */ /* 0x000fea000b800000 */
[----:B------:R0:W1:Y:S02]  /*25c0*/  SHFL.BFLY PT, R40, R51, 0x1, 0x1f ;  /* 0x0c201f0033287f89 */ /* 0x00006400000e0000 */
.L_x_22379:
        /* <DEDUP_REMOVED lines=9> */
.L_x_22341:
[----:B------:R-:W-:Y:S05]  /*2660*/  BSYNC B1 ;  /* 0x0000000000017941 */ /* 0x000fea0003800000 */
.L_x_22340:
[----:B------:R-:W-:Y:S02]  /*2670*/  IADD3 R136, P0, R136, 0x10, RZ ;  /* 0x0000001088887810 */ /* 0x000fe40007f1e0ff */
[----:B-1----:R-:W-:Y:S02]  /*2680*/  IADD3 R138, R138, 0x80, RZ ;  /* 0x000000808a8a7810 */ /* 0x002fe40007ffe0ff */
[----:B------:R-:W-:Y:S01]  /*2690*/  IADD3 R137, R137, 0x20, RZ ;  /* 0x0000002089897810 */ /* 0x000fe20007ffe0ff */
[----:B------:R-:W-:Y:S01]  /*26a0*/  IMAD.X R139, RZ, RZ, R139, P0 ;  /* 0x000000ffff8b7224 */ /* 0x000fe200000e068b */
[----:B0-----:R-:W-:Y:S05]  /*26b0*/  @!P1 BRA `(.L_x_22342) ;  /* 0xfffff33000009947 */ /* 0x001fea000383ffff */
[----:B------:R-:W-:Y:S05]  /*26c0*/  BRA `(.L_x_22336) ;  /* 0x00000da000007947 */ /* 0x000fea0003800000 */
.L_x_22337:
        /* <DEDUP_REMOVED lines=10> */
.L_x_22347:
        /* <DEDUP_REMOVED lines=14> */
[----:B------:R-:W-:Y:S01]  /*2850*/  IMAD.X R46, R2, 0x1, R135, P0 ;  /* 0x00000001022e7824 */ /* 0x000fe200000e0687 */
[----:B------:R-:W-:Y:S01]  /*2860*/  IADD3 R41, P2, P3, R121, R48, R124 ;  /* 0x0000003079297210 */ /* 0x000fe20007b5e07c */
[----:B------:R0:W2:Y:S03]  /*2870*/  LDG.E.CONSTANT R50, [R44.64] ;  /* 0x0000000a2c327981 */ /* 0x0000a6000c1e9900 */
[----:B------:R-:W-:-:S02]  /*2880*/  LEA.HI.X R43, R43, c[0x0][0x174], R46, 0x2, P1 ;  /* 0x00005d002b2b7a11 */ /* 0x000fc400008f142e */
[----:B------:R-:W-:Y:S02]  /*2890*/  LEA R40, P0, R41, c[0x0][0x170], 0x2 ;  /* 0x00005c0029287a11 */ /* 0x000fe400078010ff */
[----:B------:R-:W-:Y:S01]  /*28a0*/  IADD3.X R46, R69, R135, R72, P2, P3 ;  /* 0x00000087452e7210 */ /* 0x000fe200017e6448 */
[----:B------:R1:W3:Y:S03]  /*28b0*/  LDG.E.CONSTANT R151, [R42.64] ;  /* 0x0000000a2a977981 */ /* 0x0002e6000c1e9900 */
[----:B------:R-:W-:-:S05]  /*28c0*/  LEA.HI.X R41, R41, c[0x0][0x174], R46, 0x2, P0 ;  /* 0x00005d0029297a11 */ /* 0x000fca00000f142e */
[----:B------:R1:W4:Y:S01]  /*28d0*/  LDG.E.CONSTANT R49, [R40.64] ;  /* 0x0000000a28317981 */ /* 0x000322000c1e9900 */
[----:B------:R-:W-:-:S04]  /*28e0*/  IADD3 R47, P0, P1, R32, R48, R27 ;  /* 0x00000030202f7210 */ /* 0x000fc8000791e01b */
[----:B------:R-:W-:Y:S02]  /*28f0*/  LEA R46, P2, R47, c[0x0][0x170], 0x2 ;  /* 0x00005c002f2e7a11 */ /* 0x000fe400078410ff */
[-C--:B------:R-:W-:Y:S02]  /*2900*/  IADD3.X R134, R71, R135.reuse, R74, P0, P1 ;  /* 0x0000008747867210 */ /* 0x080fe400007e244a */
[----:B------:R-:W-:Y:S01]  /*2910*/  IADD3 R51, P0, P1, R31, R48, R26 ;  /* 0x000000301f337210 */ /* 0x000fe2000791e01a */
[----:B-1----:R-:W2:Y:S01]  /*2920*/  LDS.128 R40, [R125] ;  /* 0x000000007d287984 */ /* 0x002ea20000000c00 */
[----:B------:R-:W-:Y:S02]  /*2930*/  LEA.HI.X R47, R47, c[0x0][0x174], R134, 0x2, P2 ;  /* 0x00005d002f2f7a11 */ /* 0x000fe400010f1486 */
[----:B------:R-:W-:Y:S02]  /*2940*/  IADD3.X R134, R73, R135, R76, P0, P1 ;  /* 0x0000008749867210 */ /* 0x000fe400007e244c */
[----:B0-----:R-:W-:-:S04]  /*2950*/  LEA R44, P2, R51, c[0x0][0x170], 0x2 ;  /* 0x00005c00332c7a11 */ /* 0x001fc800078410ff */
[----:B------:R-:W-:Y:S02]  /*2960*/  LEA.HI.X R45, R51, c[0x0][0x174], R134, 0x2, P2 ;  /* 0x00005d00332d7a11 */ /* 0x000fe400010f1486 */
[----:B------:R0:W5:Y:S04]  /*2970*/  LDG.E.CONSTANT R134, [R46.64] ;  /* 0x0000000a2e867981 */ /* 0x000168000c1e9900 */
[----:B------:R1:W5:Y:S01]  /*2980*/  LDG.E.CONSTANT R143, [R44.64] ;  /* 0x0000000a2c8f7981 */ /* 0x000362000c1e9900 */
[-C--:B------:R-:W-:Y:S02]  /*2990*/  IADD3 R144, P0, P1, R34, R48.reuse, R25 ;  /* 0x0000003022907210 */ /* 0x080fe4000791e019 */
[----:B------:R-:W-:Y:S02]  /*29a0*/  IADD3 R51, P3, P4, R36, R48, R23 ;  /* 0x0000003024337210 */ /* 0x000fe40007c7e017 */
[----:B------:R-:W-:-:S02]  /*29b0*/  IADD3.X R147, R75, R135, R78, P0, P1 ;  /* 0x000000874b937210 */ /* 0x000fc400007e244e */
[C---:B------:R-:W-:Y:S02]  /*29c0*/  LEA R164, P2, R144.reuse, c[0x0][0x170], 0x2 ;  /* 0x00005c0090a47a11 */ /* 0x040fe400078410ff */
[----:B------:R-:W-:Y:S02]  /*29d0*/  IADD3 R145, P0, P1, R33, R48, R24 ;  /* 0x0000003021917210 */ /* 0x000fe4000791e018 */
[----:B------:R-:W-:Y:S02]  /*29e0*/  LEA.HI.X R165, R144, c[0x0][0x174], R147, 0x2, P2 ;  /* 0x00005d0090a57a11 */ /* 0x000fe400010f1493 */
[-C--:B0-----:R-:W-:Y:S02]  /*29f0*/  IADD3.X R46, R77, R135.reuse, R80, P0, P1 ;  /* 0x000000874d2e7210 */ /* 0x081fe400007e2450 */
[----:B-1----:R-:W-:Y:S01]  /*2a00*/  IADD3.X R44, R79, R135, R82, P3, P4 ;  /* 0x000000874f2c7210 */ /* 0x002fe20001fe8452 */
[----:B------:R-:W5:Y:S01]  /*2a10*/  LDG.E.CONSTANT R164, [R164.64] ;  /* 0x0000000aa4a47981 */ /* 0x000f62000c1e9900 */
[----:B------:R-:W-:-:S02]  /*2a20*/  LEA R144, P2, R145, c[0x0][0x170], 0x2 ;  /* 0x00005c0091907a11 */ /* 0x000fc400078410ff */
[----:B------:R-:W-:Y:S02]  /*2a30*/  LEA R146, P5, R51, c[0x0][0x170], 0x2 ;  /* 0x00005c0033927a11 */ /* 0x000fe400078a10ff */
[----:B------:R-:W-:Y:S02]  /*2a40*/  LEA.HI.X R145, R145, c[0x0][0x174], R46, 0x2, P2 ;  /* 0x00005d0091917a11 */ /* 0x000fe400010f142e */
[----:B------:R-:W-:Y:S02]  /*2a50*/  LEA.HI.X R147, R51, c[0x0][0x174], R44, 0x2, P5 ;  /* 0x00005d0033937a11 */ /* 0x000fe400028f142c */
[----:B------:R-:W0:Y:S01]  /*2a60*/  LDS.128 R44, [R125+0x10] ;  /* 0x000010007d2c7984 */ /* 0x000e220000000c00 */
[----:B------:R-:W-:-:S03]  /*2a70*/  IADD3 R149, P0, P1, R35, R48, R22 ;  /* 0x0000003023957210 */ /* 0x000fc6000791e016 */
[----:B------:R1:W5:Y:S01]  /*2a80*/  LDG.E.CONSTANT R51, [R144.64] ;  /* 0x0000000a90337981 */ /* 0x000362000c1e9900 */
[----:B------:R-:W-:Y:S01]  /*2a90*/  LEA R148, P2, R149, c[0x0][0x170], 0x2 ;  /* 0x00005c0095947a11 */ /* 0x000fe200078410ff */
[----:B--2---:R-:W-:Y:S01]  /*2aa0*/  FMUL.FTZ R41, R50, R41 ;  /* 0x0000002932297220 */ /* 0x004fe20000410000 */
[----:B------:R-:W-:Y:S02]  /*2ab0*/  IADD3.X R50, R81, R135, R84, P0, P1 ;  /* 0x0000008751327210 */ /* 0x000fe400007e2454 */
[-C--:B------:R-:W-:Y:S01]  /*2ac0*/  IADD3 R150, P0, P1, R38, R48.reuse, R21 ;  /* 0x0000003026967210 */ /* 0x080fe2000791e015 */
[----:B---3--:R-:W-:Y:S01]  /*2ad0*/  FFMA.FTZ R40, R40, R151, R41 ;  /* 0x0000009728287223 */ /* 0x008fe20000010029 */
[----:B------:R-:W-:Y:S02]  /*2ae0*/  LEA.HI.X R149, R149, c[0x0][0x174], R50, 0x2, P2 ;  /* 0x00005d0095957a11 */ /* 0x000fe400010f1432 */
[----:B------:R-:W-:Y:S01]  /*2af0*/  IADD3 R41, P3, P4, R37, R48, R20 ;  /* 0x0000003025297210 */ /* 0x000fe20007c7e014 */
[----:B------:R2:W3:Y:S01]  /*2b00*/  LDG.E.CONSTANT R50, [R146.64] ;  /* 0x0000000a92327981 */ /* 0x0004e2000c1e9900 */
[----:B-1----:R-:W-:Y:S01]  /*2b10*/  LEA R144, P2, R150, c[0x0][0x170], 0x2 ;  /* 0x00005c0096907a11 */ /* 0x002fe200078410ff */
[----:B----4-:R-:W-:Y:S01]  /*2b20*/  FFMA.FTZ R42, R49, R42, R40 ;  /* 0x0000002a312a7223 */ /* 0x010fe20000010028 */
[----:B------:R-:W-:-:S02]  /*2b30*/  IADD3.X R49, R83, R135, R86, P0, P1 ;  /* 0x0000008753317210 */ /* 0x000fc400007e2456 */
[----:B------:R-:W-:Y:S02]  /*2b40*/  LEA R40, P0, R41, c[0x0][0x170], 0x2 ;  /* 0x00005c0029287a11 */ /* 0x000fe400078010ff */
[-C--:B------:R-:W-:Y:S02]  /*2b50*/  IADD3.X R152, R85, R135.reuse, R88, P3, P4 ;  /* 0x0000008755987210 */ /* 0x080fe40001fe8458 */
[----:B------:R-:W-:Y:S02]  /*2b60*/  LEA.HI.X R145, R150, c[0x0][0x174], R49, 0x2, P2 ;  /* 0x00005d0096917a11 */ /* 0x000fe400010f1431 */
[----:B------:R-:W-:Y:S01]  /*2b70*/  IADD3 R150, P1, P2, R52, R48, R19 ;  /* 0x0000003034967210 */ /* 0x000fe20007a3e013 */
[----:B------:R1:W4:Y:S01]  /*2b80*/  LDG.E.CONSTANT R49, [R148.64] ;  /* 0x0000000a94317981 */ /* 0x000322000c1e9900 */
[----:B------:R-:W-:Y:S02]  /*2b90*/  LEA.HI.X R41, R41, c[0x0][0x174], R152, 0x2, P0 ;  /* 0x00005d0029297a11 */ /* 0x000fe400000f1498 */
[----:B------:R-:W-:Y:S01]  /*2ba0*/  LEA R162, P0, R150, c[0x0][0x170], 0x2 ;  /* 0x00005c0096a27a11 */ /* 0x000fe200078010ff */
[----:B------:R0:W4:Y:S01]  /*2bb0*/  LDG.E.CONSTANT R160, [R144.64] ;  /* 0x0000000a90a07981 */ /* 0x000122000c1e9900 */
[----:B------:R-:W-:-:S02]  /*2bc0*/  IADD3.X R151, R87, R135, R90, P1, P2 ;  /* 0x0000008757977210 */ /* 0x000fc40000fe445a */
[----:B--2---:R-:W-:Y:S01]  /*2bd0*/  IADD3 R147, P1, P2, R39, R48, R18 ;  /* 0x0000003027937210 */ /* 0x004fe20007a3e012 */
[----:B------:R2:W4:Y:S01]  /*2be0*/  LDG.E.CONSTANT R161, [R40.64] ;  /* 0x0000000a28a17981 */ /* 0x000522000c1e9900 */
[----:B------:R-:W-:Y:S02]  /*2bf0*/  LEA.HI.X R163, R150, c[0x0][0x174], R151, 0x2, P0 ;  /* 0x00005d0096a37a11 */ /* 0x000fe400000f1497 */
[----:B------:R-:W-:Y:S02]  /*2c00*/  LEA R146, P0, R147, c[0x0][0x170], 0x2 ;  /* 0x00005c0093927a11 */ /* 0x000fe400078010ff */
[----:B------:R-:W-:Y:S01]  /*2c10*/  IADD3.X R150, R89, R135, R92, P1, P2 ;  /* 0x0000008759967210 */ /* 0x000fe20000fe445c */
[----:B-----5:R-:W-:Y:S01]  /*2c20*/  FFMA.FTZ R42, R134, R43, R42 ;  /* 0x0000002b862a7223 */ /* 0x020fe2000001002a */
[----:B------:R-:W5:Y:S02]  /*2c30*/  LDG.E.CONSTANT R162, [R162.64] ;  /* 0x0000000aa2a27981 */ /* 0x000f64000c1e9900 */
[----:B------:R-:W-:-:S02]  /*2c40*/  LEA.HI.X R147, R147, c[0x0][0x174], R150, 0x2, P0 ;  /* 0x00005d0093937a11 */ /* 0x000fc400000f1496 */
[-C--:B-1----:R-:W-:Y:S02]  /*2c50*/  IADD3 R149, P0, P1, R54, R48.reuse, R17 ;  /* 0x0000003036957210 */ /* 0x082fe4000791e011 */
[----:B------:R-:W-:Y:S01]  /*2c60*/  IADD3 R43, P3, P4, R53, R48, R16 ;  /* 0x00000030352b7210 */ /* 0x000fe20007c7e010 */
[----:B0-----:R-:W-:Y:S01]  /*2c70*/  FFMA.FTZ R44, R44, R143, R42 ;  /* 0x0000008f2c2c7223 */ /* 0x001fe2000001002a */
[----:B------:R-:W-:Y:S01]  /*2c80*/  LEA R148, P2, R149, c[0x0][0x170], 0x2 ;  /* 0x00005c0095947a11 */ /* 0x000fe200078410ff */
[----:B------:R0:W5:Y:S01]  /*2c90*/  LDG.E.CONSTANT R159, [R146.64] ;  /* 0x0000000a929f7981 */ /* 0x000162000c1e9900 */
[-C--:B------:R-:W-:Y:S02]  /*2ca0*/  IADD3.X R144, R91, R135.reuse, R94, P0, P1 ;  /* 0x000000875b907210 */ /* 0x080fe400007e245e */
[----:B------:R-:W-:Y:S02]  /*2cb0*/  LEA R42, P0, R43, c[0x0][0x170], 0x2 ;  /* 0x00005c002b2a7a11 */ /* 0x000fe400078010ff */
[----:B------:R-:W-:-:S02]  /*2cc0*/  IADD3.X R134, R93, R135, R96, P3, P4 ;  /* 0x000000875d867210 */ /* 0x000fc40001fe8460 */
[----:B------:R-:W-:Y:S02]  /*2cd0*/  LEA.HI.X R149, R149, c[0x0][0x174], R144, 0x2, P2 ;  /* 0x00005d0095957a11 */ /* 0x000fe400010f1490 */
[-C--:B--2---:R-:W-:Y:S02]  /*2ce0*/  IADD3 R40, P1, P2, R56, R48.reuse, R15 ;  /* 0x0000003038287210 */ /* 0x084fe40007a3e00f */
[----:B------:R-:W-:Y:S01]  /*2cf0*/  LEA.HI.X R43, R43, c[0x0][0x174], R134, 0x2, P0 ;  /* 0x00005d002b2b7a11 */ /* 0x000fe200000f1486 */
[----:B------:R1:W2:Y:S01]  /*2d00*/  LDG.E.CONSTANT R158, [R148.64] ;  /* 0x0000000a949e7981 */ /* 0x0002a2000c1e9900 */
[----:B------:R-:W-:Y:S02]  /*2d10*/  LEA R144, P0, R40, c[0x0][0x170], 0x2 ;  /* 0x00005c0028907a11 */ /* 0x000fe400078010ff */
[----:B------:R-:W-:Y:S01]  /*2d20*/  IADD3.X R143, R95, R135, R98, P1, P2 ;  /* 0x000000875f8f7210 */ /* 0x000fe20000fe4462 */
[----:B------:R0:W2:Y:S01]  /*2d30*/  LDG.E.CONSTANT R155, [R42.64] ;  /* 0x0000000a2a9b7981 */ /* 0x0000a2000c1e9900 */
[----:B------:R-:W-:-:S02]  /*2d40*/  IADD3 R41, P1, P2, R55, R48, R14 ;  /* 0x0000003037297210 */ /* 0x000fc40007a3e00e */
[----:B------:R-:W-:Y:S02]  /*2d50*/  LEA.HI.X R145, R40, c[0x0][0x174], R143, 0x2, P0 ;  /* 0x00005d0028917a11 */ /* 0x000fe400000f148f */
[----:B------:R-:W-:Y:S02]  /*2d60*/  LEA R40, P0, R41, c[0x0][0x170], 0x2 ;  /* 0x00005c0029287a11 */ /* 0x000fe400078010ff */
[----:B------:R-:W-:Y:S01]  /*2d70*/  IADD3.X R134, R97, R135, R100, P1, P2 ;  /* 0x0000008761867210 */ /* 0x000fe20000fe4464 */
[----:B------:R1:W2:Y:S03]  /*2d80*/  LDG.E.CONSTANT R154, [R144.64] ;  /* 0x0000000a909a7981 */ /* 0x0002a6000c1e9900 */
[----:B------:R-:W-:Y:S02]  /*2d90*/  LEA.HI.X R41, R41, c[0x0][0x174], R134, 0x2, P0 ;  /* 0x00005d0029297a11 */ /* 0x000fe400000f1486 */
[----:B0-----:R-:W-:-:S03]  /*2da0*/  IADD3 R147, P0, P1, R58, R48, R13 ;  /* 0x000000303a937210 */ /* 0x001fc6000791e00d */
[----:B------:R0:W2:Y:S01]  /*2db0*/  LDG.E.CONSTANT R143, [R40.64] ;  /* 0x0000000a288f7981 */ /* 0x0000a2000c1e9900 */
[----:B------:R-:W-:Y:S02]  /*2dc0*/  LEA R146, P2, R147, c[0x0][0x170], 0x2 ;  /* 0x00005c0093927a11 */ /* 0x000fe400078410ff */
[-C--:B-1----:R-:W-:Y:S02]  /*2dd0*/  IADD3.X R148, R99, R135.reuse, R102, P0, P1 ;  /* 0x0000008763947210 */ /* 0x082fe400007e2466 */
[----:B------:R-:W-:Y:S02]  /*2de0*/  IADD3 R134, P0, P1, R57, R48, R12 ;  /* 0x0000003039867210 */ /* 0x000fe4000791e00c */
[----:B------:R-:W-:Y:S02]  /*2df0*/  LEA.HI.X R147, R147, c[0x0][0x174], R148, 0x2, P2 ;  /* 0x00005d0093937a11 */ /* 0x000fe400010f1494 */
[C---:B------:R-:W-:Y:S02]  /*2e00*/  LEA R42, P2, R134.reuse, c[0x0][0x170], 0x2 ;  /* 0x00005c00862a7a11 */ /* 0x040fe400078410ff */
[----:B------:R-:W-:Y:S01]  /*2e10*/  IADD3.X R43, R101, R135, R104, P0, P1 ;  /* 0x00000087652b7210 */ /* 0x000fe200007e2468 */
[----:B------:R1:W2:Y:S03]  /*2e20*/  LDG.E.CONSTANT R146, [R146.64] ;  /* 0x0000000a92927981 */ /* 0x0002a6000c1e9900 */
[----:B------:R-:W-:-:S02]  /*2e30*/  LEA.HI.X R43, R134, c[0x0][0x174], R43, 0x2, P2 ;  /* 0x00005d00862b7a11 */ /* 0x000fc400010f142b */
[----:B------:R-:W-:-:S03]  /*2e40*/  IADD3 R134, P0, P1, R60, R48, R11 ;  /* 0x000000303c867210 */ /* 0x000fc6000791e00b */
[----:B------:R1:W2:Y:S01]  /*2e50*/  LDG.E.CONSTANT R151, [R42.64] ;  /* 0x0000000a2a977981 */ /* 0x0002a2000c1e9900 */
[C---:B------:R-:W-:Y:S02]  /*2e60*/  LEA R152, P2, R134.reuse, c[0x0][0x170], 0x2 ;  /* 0x00005c0086987a11 */ /* 0x040fe400078410ff */
[-C--:B------:R-:W-:Y:S02]  /*2e70*/  IADD3.X R145, R103, R135.reuse, R106, P0, P1 ;  /* 0x0000008767917210 */ /* 0x080fe400007e246a */
[----:B0-----:R-:W-:Y:S02]  /*2e80*/  IADD3 R40, P0, P1, R59, R48, R10 ;  /* 0x000000303b287210 */ /* 0x001fe4000791e00a */
[----:B------:R-:W-:Y:S02]  /*2e90*/  LEA.HI.X R153, R134, c[0x0][0x174], R145, 0x2, P2 ;  /* 0x00005d0086997a11 */ /* 0x000fe400010f1491 */
[C---:B------:R-:W-:Y:S02]  /*2ea0*/  LEA R148, P2, R40.reuse, c[0x0][0x170], 0x2 ;  /* 0x00005c0028947a11 */ /* 0x040fe400078410ff */
[----:B------:R-:W-:Y:S01]  /*2eb0*/  IADD3.X R41, R105, R135, R108, P0, P1 ;  /* 0x0000008769297210 */ /* 0x000fe200007e246c */
[----:B------:R0:W2:Y:S03]  /*2ec0*/  LDG.E.CONSTANT R152, [R152.64] ;  /* 0x0000000a98987981 */ /* 0x0000a6000c1e9900 */
[----:B------:R-:W-:-:S02]  /*2ed0*/  LEA.HI.X R149, R40, c[0x0][0x174], R41, 0x2, P2 ;  /* 0x00005d0028957a11 */ /* 0x000fc400010f1429 */
[----:B------:R-:W-:-:S04]  /*2ee0*/  IADD3 R41, P0, P1, R62, R48, R9 ;  /* 0x000000303e297210 */ /* 0x000fc8000791e009 */
[----:B------:R-:W-:Y:S01]  /*2ef0*/  LEA R40, P2, R41, c[0x0][0x170], 0x2 ;  /* 0x00005c0029287a11 */ /* 0x000fe200078410ff */
[----:B------:R0:W2:Y:S01]  /*2f00*/  LDG.E.CONSTANT R149, [R148.64] ;  /* 0x0000000a94957981 */ /* 0x0000a2000c1e9900 */
[----:B------:R-:W-:-:S04]  /*2f10*/  IADD3.X R134, R107, R135, R110, P0, P1 ;  /* 0x000000876b867210 */ /* 0x000fc800007e246e */
[----:B------:R-:W-:Y:S02]  /*2f20*/  LEA.HI.X R41, R41, c[0x0][0x174], R134, 0x2, P2 ;  /* 0x00005d0029297a11 */ /* 0x000fe400010f1486 */
[----:B------:R-:W-:-:S03]  /*2f30*/  IADD3 R134, P0, P1, R61, R48, R8 ;  /* 0x000000303d867210 */ /* 0x000fc6000791e008 */
        /* <DEDUP_REMOVED lines=10> */
[----:B0-----:R0:W2:Y:S01]  /*2fe0*/  LDG.E.CONSTANT R148, [R144.64] ;  /* 0x0000000a90947981 */ /* 0x0010a2000c1e9900 */
[----:B------:R-:W-:Y:S02]  /*2ff0*/  LEA R42, P2, R43, c[0x0][0x170], 0x2 ;  /* 0x00005c002b2a7a11 */ /* 0x000fe400078410ff */
[----:B------:R-:W-:-:S04]  /*3000*/  IADD3.X R134, R113, R135, R116, P0, P1 ;  /* 0x0000008771867210 */ /* 0x000fc800007e2474 */
[----:B------:R-:W-:Y:S02]  /*3010*/  LEA.HI.X R43, R43, c[0x0][0x174], R134, 0x2, P2 ;  /* 0x00005d002b2b7a11 */ /* 0x000fe400010f1486 */
[----:B------:R-:W-:-:S03]  /*3020*/  IADD3 R134, P0, P1, R66, R48, R5 ;  /* 0x0000003042867210 */ /* 0x000fc6000791e005 */
[----:B0-----:R0:W2:Y:S01]  /*3030*/  LDG.E.CONSTANT R145, [R42.64] ;  /* 0x0000000a2a917981 */ /* 0x0010a2000c1e9900 */
[----:B------:R-:W-:Y:S02]  /*3040*/  LEA R40, P2, R134, c[0x0][0x170], 0x2 ;  /* 0x00005c0086287a11 */ /* 0x000fe400078410ff */
[----:B------:R-:W-:-:S04]  /*3050*/  IADD3.X R41, R115, R135, R118, P0, P1 ;  /* 0x0000008773297210 */ /* 0x000fc800007e2476 */
[----:B------:R-:W-:Y:S02]  /*3060*/  LEA.HI.X R41, R134, c[0x0][0x174], R41, 0x2, P2 ;  /* 0x00005d0086297a11 */ /* 0x000fe400010f1429 */
[-C--:B------:R-:W-:Y:S02]  /*3070*/  IADD3 R134, P0, P1, R65, R48.reuse, R4 ;  /* 0x0000003041867210 */ /* 0x080fe4000791e004 */
[----:B------:R-:W-:Y:S01]  /*3080*/  IADD3 R48, P3, P4, R68, R48, R3 ;  /* 0x0000003044307210 */ /* 0x000fe20007c7e003 */
[----:B------:R0:W2:Y:S01]  /*3090*/  LDG.E.CONSTANT R144, [R40.64] ;  /* 0x0000000a28907981 */ /* 0x0000a2000c1e9900 */
[----:B-1----:R-:W-:Y:S02]  /*30a0*/  LEA R156, P2, R134, c[0x0][0x170], 0x2 ;  /* 0x00005c00869c7a11 */ /* 0x002fe400078410ff */
[-C--:B------:R-:W-:Y:S02]  /*30b0*/  IADD3.X R153, R117, R135.reuse, R120, P0, P1 ;  /* 0x0000008775997210 */ /* 0x080fe400007e2478 */
[----:B------:R-:W-:-:S02]  /*30c0*/  IADD3.X R135, R119, R135, R122, P3, P4 ;  /* 0x0000008777877210 */ /* 0x000fc40001fe847a */
[----:B------:R-:W-:Y:S02]  /*30d0*/  LEA.HI.X R157, R134, c[0x0][0x174], R153, 0x2, P2 ;  /* 0x00005d00869d7a11 */ /* 0x000fe400010f1499 */
[C---:B------:R-:W-:Y:S01]  /*30e0*/  LEA R134, P0, R48.reuse, c[0x0][0x170], 0x2 ;  /* 0x00005c0030867a11 */ /* 0x040fe200078010ff */
[----:B0-----:R-:W4:Y:S03]  /*30f0*/  LDS.128 R40, [R125+0x20] ;  /* 0x000020007d287984 */ /* 0x001f260000000c00 */
[----:B------:R-:W-:Y:S01]  /*3100*/  LEA.HI.X R135, R48, c[0x0][0x174], R135, 0x2, P0 ;  /* 0x00005d0030877a11 */ /* 0x000fe200000f1487 */
[----:B------:R-:W2:Y:S04]  /*3110*/  LDG.E.CONSTANT R153, [R156.64] ;  /* 0x0000000a9c997981 */ /* 0x000ea8000c1e9900 */
[----:B------:R-:W2:Y:S01]  /*3120*/  LDG.E.CONSTANT R134, [R134.64] ;  /* 0x0000000a86867981 */ /* 0x000ea2000c1e9900 */
[----:B------:R-:W-:-:S04]  /*3130*/  FFMA.FTZ R44, R164, R45, R44 ;  /* 0x0000002da42c7223 */ /* 0x000fc8000001002c */
[----:B------:R-:W-:-:S04]  /*3140*/  FFMA.FTZ R44, R51, R46, R44 ;  /* 0x0000002e332c7223 */ /* 0x000fc8000001002c */
[----:B---3--:R-:W-:-:S04]  /*3150*/  FFMA.FTZ R44, R50, R47, R44 ;  /* 0x0000002f322c7223 */ /* 0x008fc8000001002c */
[----:B----4-:R-:W-:Y:S02]  /*3160*/  FFMA.FTZ R40, R40, R49, R44 ;  /* 0x0000003128287223 */ /* 0x010fe4000001002c */
[----:B------:R-:W0:Y:S02]  /*3170*/  LDS.128 R48, [R125+0x30] ;  /* 0x000030007d307984 */ /* 0x000e240000000c00 */
[----:B------:R-:W-:Y:S02]  /*3180*/  FFMA.FTZ R40, R160, R41, R40 ;  /* 0x00000029a0287223 */ /* 0x000fe40000010028 */
[----:B------:R-:W1:Y:S02]  /*3190*/  LDS.128 R44, [R125+0x40] ;  /* 0x000040007d2c7984 */ /* 0x000e640000000c00 */
[----:B------:R-:W-:-:S04]  /*31a0*/  FFMA.FTZ R40, R161, R42, R40 ;  /* 0x0000002aa1287223 */ /* 0x000fc80000010028 */
[----:B-----5:R-:W-:-:S04]  /*31b0*/  FFMA.FTZ R40, R162, R43, R40 ;  /* 0x0000002ba2287223 */ /* 0x020fc80000010028 */
[----:B0-----:R-:W-:-:S04]  /*31c0*/  FFMA.FTZ R40, R48, R159, R40 ;  /* 0x0000009f30287223 */ /* 0x001fc80000010028 */
[----:B--2---:R-:W-:Y:S02]  /*31d0*/  FFMA.FTZ R49, R158, R49, R40 ;  /* 0x000000319e317223 */ /* 0x004fe40000010028 */
[----:B------:R-:W0:Y:S02]  /*31e0*/  LDS.128 R40, [R125+0x50] ;  /* 0x000050007d287984 */ /* 0x000e240000000c00 */
[----:B------:R-:W-:-:S04]  /*31f0*/  FFMA.FTZ R49, R155, R50, R49 ;  /* 0x000000329b317223 */ /* 0x000fc80000010031 */
[----:B------:R-:W-:Y:S02]  /*3200*/  FFMA.FTZ R154, R154, R51, R49 ;  /* 0x000000339a9a7223 */ /* 0x000fe40000010031 */
[----:B------:R-:W2:Y:S02]  /*3210*/  LDS.128 R48, [R125+0x60] ;  /* 0x000060007d307984 */ /* 0x000ea40000000c00 */
        /* <DEDUP_REMOVED lines=16> */
.L_x_22380:
[----:B01----:R-:W-:Y:S01]  /*3320*/  FADD.FTZ R51, R51, R40 ;  /* 0x0000002833337221 */ /* 0x003fe20000010000 */
[----:B------:R-:W-:Y:S05]  /*3330*/  BRA.DIV ~URZ, `(.L_x_22344) ;  /* 0x000031527f007947 */ /* 0x000fea000b800000 */
[----:B------:R0:W1:Y:S02]  /*3340*/  SHFL.BFLY PT, R40, R51, 0x1, 0x1f ;  /* 0x0c201f0033287f89 */ /* 0x00006400000e0000 */
.L_x_22381:
        /* <DEDUP_REMOVED lines=11> */
.L_x_22346:
[----:B------:R-:W-:Y:S05]  /*3400*/  BSYNC B1 ;  /* 0x0000000000017941 */ /* 0x000fea0003800000 */
.L_x_22345:
[----:B------:R-:W-:Y:S02]  /*3410*/  IADD3 R138, P0, R138, 0x10, RZ ;  /* 0x000000108a8a7810 */ /* 0x000fe40007f1e0ff */
[----:B-1----:R-:W-:Y:S02]  /*3420*/  IADD3 R140, R140, 0x80, RZ ;  /* 0x000000808c8c7810 */ /* 0x002fe40007ffe0ff */
[----:B------:R-:W-:Y:S01]  /*3430*/  IADD3 R137, R137, 0x20, RZ ;  /* 0x0000002089897810 */ /* 0x000fe20007ffe0ff */
[----:B------:R-:W-:Y:S01]  /*3440*/  IMAD.X R139, RZ, RZ, R139, P0 ;  /* 0x000000ffff8b7224 */ /* 0x000fe200000e068b */
[----:B------:R-:W-:Y:S01]  /*3450*/  IADD3 R142, R142, 0x20, RZ ;  /* 0x000000208e8e7810 */ /* 0x000fe20007ffe0ff */
[----:B0-----:R-:W-:Y:S05]  /*3460*/  @!P1 BRA `(.L_x_22347) ;  /* 0xfffff30000009947 */ /* 0x001fea000383ffff */
.L_x_22336:
[----:B------:R-:W-:Y:S05]  /*3470*/  BSYNC B0 ;  /* 0x0000000000007941 */ /* 0x000fea0003800000 */
.L_x_22335:
[----:B------:R-:W-:Y:S05]  /*3480*/  BRA.DIV ~URZ, `(.L_x_22348) ;  /* 0x000030827f007947 */ /* 0x000fea000b800000 */
[----:B------:R0:W1:Y:S02]  /*3490*/  SHFL.BFLY PT, R0, R127, 0x10, 0x1f ;  /* 0x0e001f007f007f89 */ /* 0x00006400000e0000 */
.L_x_22382:
[----:B01----:R-:W-:Y:S01]  /*34a0*/  FMNMX.FTZ R127, R0, R127, !PT ;  /* 0x0000007f007f7209 */ /* 0x003fe20007810000 */
[----:B------:R-:W-:Y:S05]  /*34b0*/  BRA.DIV ~URZ, `(.L_x_22349) ;  /* 0x000030d27f007947 */ /* 0x000fea000b800000 */
[----:B------:R-:W0:Y:S02]  /*34c0*/  SHFL.BFLY PT, R0, R127, 0x8, 0x1f ;  /* 0x0d001f007f007f89 */ /* 0x000e2400000e0000 */
[----:B0-----:R-:W-:-:S05]  /*34d0*/  FMNMX.FTZ R0, R127, R0, !PT ;  /* 0x000000007f007209 */ /* 0x001fca0007810000 */
[----:B------:R0:W1:Y:S02]  /*34e0*/  SHFL.BFLY PT, R3, R0, 0x4, 0x1f ;  /* 0x0c801f0000037f89 */ /* 0x00006400000e0000 */
.L_x_22383:
        /* <DEDUP_REMOVED lines=34> */
.L_x_22354:
        /* <DEDUP_REMOVED lines=11> */
.L_x_22353:
[----:B------:R-:W-:Y:S05]  /*37c0*/  BSYNC B1 ;  /* 0x0000000000017941 */ /* 0x000fea0003800000 */
.L_x_22352:
        /* <DEDUP_REMOVED lines=10> */
.L_x_22357:
        /* <DEDUP_REMOVED lines=100> */
.L_x_22356:
[----:B------:R-:W-:Y:S05]  /*3eb0*/  BSYNC B1 ;  /* 0x0000000000017941 */ /* 0x000fea0003800000 */
.L_x_22355:
        /* <DEDUP_REMOVED lines=55> */
.L_x_22359:
[----:B------:R-:W-:Y:S05]  /*4230*/  BSYNC B1 ;  /* 0x0000000000017941 */ /* 0x000fea0003800000 */
.L_x_22358:
        /* <DEDUP_REMOVED lines=26> */
.L_x_22351:
[----:B0-----:R-:W-:Y:S05]  /*43e0*/  BSYNC B0 ;  /* 0x0000000000007941 */ /* 0x001fea0003800000 */
.L_x_22350:
        /* <DEDUP_REMOVED lines=37> */
.L_x_22364:
        /* <DEDUP_REMOVED lines=8> */
.L_x_22363:
[----:B0-2---:R-:W-:Y:S05]  /*46c0*/  BSYNC B1 ;  /* 0x0000000000017941 */ /* 0x005fea0003800000 */
.L_x_22362:
        /* <DEDUP_REMOVED lines=10> */
.L_x_22367:
        /* <DEDUP_REMOVED lines=52> */
.L_x_22366:
[----:B------:R-:W-:Y:S05]  /*4ab0*/  BSYNC B1 ;  /* 0x0000000000017941 */ /* 0x000fea0003800000 */
.L_x_22365:
        /* <DEDUP_REMOVED lines=31> */
.L_x_22369:
[----:B------:R-:W-:Y:S05]  /*4cb0*/  BSYNC B1 ;  /* 0x0000000000017941 */ /* 0x000fea0003800000 */
.L_x_22368:
        /* <DEDUP_REMOVED lines=14> */
.L_x_22361:
[----:B------:R-:W-:Y:S05]  /*4da0*/  BSYNC B0 ;  /* 0x0000000000007941 */ /* 0x000fea0003800000 */
.L_x_22360:
[----:B------:R-:W-:Y:S01]  /*4db0*/  BAR.SYNC.DEFER_BLOCKING 0x0 ;  /* 0x0000000000007b1d */ /* 0x000fe20000010000 */
[----:B------:R-:W-:-:S05]  /*4dc0*/  ISETP.GE.AND P0, PT, R131, R28, PT ;  /* 0x0000001c8300720c */ /* 0x000fca0003f06270 */
[----:B------:R-:W-:Y:S08]  /*4dd0*/  BSSY B0, `(.L_x_22370) ;  /* 0x00000c8000007945 */ /* 0x000ff00003800000 */
[----:B------:R-:W-:Y:S05]  /*4de0*/  @!P0 BRA `(.L_x_22371) ;  /* 0x0000008000008947 */ /* 0x000fea0003800000 */
[----:B0-----:R-:W-:Y:S02]  /*4df0*/  IMAD.MOV.U32 R0, RZ, RZ, RZ ;  /* 0x000000ffff007224 */ /* 0x001fe400078e00ff */
[----:B------:R-:W-:-:S02]  /*4e00*/  IMAD.MOV.U32 R29, RZ, RZ, RZ ;  /* 0x000000ffff1d7224 */ /* 0x000fc400078e00ff */
[----:B------:R-:W-:Y:S02]  /*4e10*/  IMAD.MOV.U32 R44, RZ, RZ, RZ ;  /* 0x000000ffff2c7224 */ /* 0x000fe400078e00ff */
[----:B------:R-:W-:Y:S02]  /*4e20*/  IMAD.MOV.U32 R46, RZ, RZ, RZ ;  /* 0x000000ffff2e7224 */ /* 0x000fe400078e00ff */
[----:B------:R-:W-:Y:S02]  /*4e30*/  IMAD.MOV.U32 R48, RZ, RZ, RZ ;  /* 0x000000ffff307224 */ /* 0x000fe400078e00ff */
[----:B------:R-:W-:Y:S02]  /*4e40*/  IMAD.MOV.U32 R50, RZ, RZ, RZ ;  /* 0x000000ffff327224 */ /* 0x000fe400078e00ff */
[----:B------:R-:W-:Y:S01]  /*4e50*/  IMAD.MOV.U32 R52, RZ, RZ, RZ ;  /* 0x000000ffff347224 */ /* 0x000fe200078e00ff */
[----:B------:R-:W-:Y:S05]  /*4e60*/  BRA `(.L_x_22372) ;  /* 0x00000be000007947 */ /* 0x000fea0003800000 */
.L_x_22371:
[----:B0-----:R-:W0:Y:S01]  /*4e70*/  S2R R0, SR_CTAID.Y ;  /* 0x0000000000007919 */ /* 0x001e220000002600 */
[----:B------:R-:W-:Y:S01]  /*4e80*/  SHF.R.S32.HI R3, RZ, 0x1f, R131 ;  /* 0x0000001fff037819 */ /* 0x000fe20000011483 */
[----:B------:R-:W-:Y:S01]  /*4e90*/  IMAD R2, R29, c[0x0][0x1b0], RZ ;  /* 0x00006c001d027a24 */ /* 0x000fe200078e02ff */
[----:B------:R-:W-:Y:S01]  /*4ea0*/  LOP3.LUT R40, RZ, R28, RZ, 0x33, !PT ;  /* 0x0000001cff287212 */ /* 0x000fe200078e33ff */
[----:B------:R-:W-:-:S02]  /*4eb0*/  IMAD.MOV.U32 R5, RZ, RZ, c[0x0][0x1ac] ;  /* 0x00006b00ff057624 */ /* 0x000fc400078e00ff */
[----:B------:R-:W-:Y:S02]  /*4ec0*/  IMAD.MOV.U32 R29, RZ, RZ, RZ ;  /* 0x000000ffff1d7224 */ /* 0x000fe400078e00ff */
[----:B------:R-:W-:Y:S01]  /*4ed0*/  IMAD.MOV.U32 R44, RZ, RZ, RZ ;  /* 0x000000ffff2c7224 */ /* 0x000fe200078e00ff */
[----:B------:R-:W-:Y:S01]  /*4ee0*/  SHF.R.S32.HI R56, RZ, 0x1f, R5 ;  /* 0x0000001fff387819 */ /* 0x000fe20000011405 */
[----:B------:R-:W-:Y:S02]  /*4ef0*/  IMAD.MOV.U32 R46, RZ, RZ, RZ ;  /* 0x000000ffff2e7224 */ /* 0x000fe400078e00ff */
[----:B------:R-:W-:Y:S02]  /*4f00*/  IMAD.MOV.U32 R48, RZ, RZ, RZ ;  /* 0x000000ffff307224 */ /* 0x000fe400078e00ff */
[----:B------:R-:W-:Y:S02]  /*4f10*/  IMAD.MOV.U32 R50, RZ, RZ, RZ ;  /* 0x000000ffff327224 */ /* 0x000fe400078e00ff */
[----:B------:R-:W-:-:S02]  /*4f20*/  IMAD.MOV.U32 R52, RZ, RZ, RZ ;  /* 0x000000ffff347224 */ /* 0x000fc400078e00ff */
[----:B------:R-:W-:Y:S02]  /*4f30*/  IMAD.MOV.U32 R53, RZ, RZ, R131 ;  /* 0x000000ffff357224 */ /* 0x000fe400078e0083 */
[----:B0-----:R-:W-:-:S05]  /*4f40*/  IMAD R0, R0, c[0x0][0x198], RZ ;  /* 0x0000660000007a24 */ /* 0x001fca00078e02ff */
[----:B------:R-:W-:-:S04]  /*4f50*/  IADD3 R57, P0, R131, R0, RZ ;  /* 0x0000000083397210 */ /* 0x000fc80007f1e0ff */
[----:B------:R-:W-:Y:S02]  /*4f60*/  LEA.HI.X.SX32 R0, R0, R3, 0x1, P0 ;  /* 0x0000000300007211 */ /* 0x000fe400000f0eff */
[----:B------:R-:W-:Y:S02]  /*4f70*/  LEA.HI R3, R129, R129, RZ, 0x1 ;  /* 0x0000008181037211 */ /* 0x000fe400078f08ff */
[----:B------:R-:W-:Y:S02]  /*4f80*/  LEA R54, P0, R57, c[0x0][0x188], 0x2 ;  /* 0x0000620039367a11 */ /* 0x000fe400078010ff */
[C---:B------:R-:W-:Y:S01]  /*4f90*/  LOP3.LUT R4, R3.reuse, 0xfffffffe, RZ, 0xc0, !PT ;  /* 0xfffffffe03047812 */ /* 0x040fe200078ec0ff */
[----:B------:R-:W-:Y:S01]  /*4fa0*/  IMAD.SHL.U32 R3, R3, 0x4, RZ ;  /* 0x0000000403037824 */ /* 0x000fe200078e00ff */
[----:B------:R-:W-:Y:S01]  /*4fb0*/  LEA.HI.X R57, R57, c[0x0][0x18c], R0, 0x2, P0 ;  /* 0x0000630039397a11 */ /* 0x000fe200000f1400 */
[----:B------:R-:W-:Y:S02]  /*4fc0*/  IMAD.MOV.U32 R0, RZ, RZ, RZ ;  /* 0x000000ffff007224 */ /* 0x000fe400078e00ff */
        /* <DEDUP_REMOVED lines=8> */
[----:B-1----:R-:W-:Y:S02]  /*5050*/  IADD3 R41, R31, 0x100, RZ ;  /* 0x000001001f297810 */ /* 0x002fe40007ffe0ff */
[----:B------:R-:W-:-:S02]  /*5060*/  IADD3 R51, R6, 0x3, RZ ;  /* 0x0000000306337810 */ /* 0x000fc40007ffe0ff */
[C---:B------:R-:W-:Y:S02]  /*5070*/  IADD3 R43, R31.reuse, 0x180, RZ ;  /* 0x000001801f2b7810 */ /* 0x040fe40007ffe0ff */
[C---:B------:R-:W-:Y:S02]  /*5080*/  IADD3 R45, R31.reuse, 0x200, RZ ;  /* 0x000002001f2d7810 */ /* 0x040fe40007ffe0ff */
[C---:B------:R-:W-:Y:S02]  /*5090*/  IADD3 R47, R31.reuse, 0x280, RZ ;  /* 0x000002801f2f7810 */ /* 0x040fe40007ffe0ff */
[----:B------:R-:W-:Y:S02]  /*50a0*/  IADD3 R49, R31, 0x300, RZ ;  /* 0x000003001f317810 */ /* 0x000fe40007ffe0ff */
.L_x_22373:
        /* <DEDUP_REMOVED lines=32> */
[----:B0-----:R-:W4:Y:S01]  /*52b0*/  LDG.E.128.CONSTANT R20, [R20.64] ;  /* 0x0000000a14147981 */ /* 0x001f22000c1e9d00 */
[----:B------:R-:W-:Y:S02]  /*52c0*/  LEA.HI.X R25, R25, c[0x0][0x17c], R26, 0x2, P1 ;  /* 0x00005f0019197a11 */ /* 0x000fe400008f141a */
[----:B------:R-:W-:Y:S02]  /*52d0*/  LEA R32, P1, R33, c[0x0][0x178], 0x2 ;  /* 0x00005e0021207a11 */ /* 0x000fe400078210ff */
[----:B------:R-:W-:-:S02]  /*52e0*/  LEA.HI.X.SX32 R34, R49, R34, 0x1, P0 ;  /* 0x0000002231227211 */ /* 0x000fc400000f0eff */
        /* <DEDUP_REMOVED lines=8> */
[CC--:B------:R-:W-:Y:S02]  /*5370*/  @!P0 ISETP.GE.AND P6, PT, R55.reuse, R130.reuse, PT ;  /* 0x000000823700820c */ /* 0x0c0fe40003fc6270 */
[----:B------:R-:W-:Y:S02]  /*5380*/  @!P0 ISETP.GE.AND P3, PT, R55, R130, PT ;  /* 0x000000823700820c */ /* 0x000fe40003f66270 */
[C---:B------:R-:W-:Y:S02]  /*5390*/  @!P0 IADD3 R55, R51.reuse, -0x2, RZ ;  /* 0xfffffffe33378810 */ /* 0x040fe40007ffe0ff */
[----:B------:R-:W-:-:S02]  /*53a0*/  @!P0 IADD3 R39, R51, -0x2, RZ ;  /* 0xfffffffe33278810 */ /* 0x000fc40007ffe0ff */
[CC--:B------:R-:W-:Y:S02]  /*53b0*/  @!P0 ISETP.GE.AND P5, PT, R37.reuse, R130.reuse, PT ;  /* 0x000000822500820c */ /* 0x0c0fe40003fa6270 */
[-C--:B------:R-:W-:Y:S02]  /*53c0*/  @!P0 ISETP.GE.AND P2, PT, R37, R130.reuse, PT ;  /* 0x000000822500820c */ /* 0x080fe40003f46270 */
[CC--:B------:R-:W-:Y:S02]  /*53d0*/  @!P0 ISETP.GE.AND P1, PT, R39.reuse, R130.reuse, PT ;  /* 0x000000822700820c */ /* 0x0c0fe40003f26270 */
[----:B------:R-:W-:Y:S02]  /*53e0*/  @!P0 ISETP.GE.AND P4, PT, R39, R130, PT ;  /* 0x000000822700820c */ /* 0x000fe40003f86270 */
[----:B------:R-:W-:Y:S02]  /*53f0*/  @!P0 IADD3 R59, R51, -0x1, RZ ;  /* 0xffffffff333b8810 */ /* 0x000fe40007ffe0ff */
[----:B--2---:R-:W-:-:S02]  /*5400*/  @!P0 FSEL R6, R6, RZ, !P6 ;  /* 0x000000ff06068208 */ /* 0x004fc40007000000 */
[-C--:B------:R-:W-:Y:S02]  /*5410*/  @!P0 ISETP.GE.AND P6, PT, R55, R130.reuse, PT ;  /* 0x000000823700820c */ /* 0x080fe40003fc6270 */
[----:B------:R-:W-:Y:S02]  /*5420*/  @!P0 IADD3 R55, R51, -0x3, RZ ;  /* 0xfffffffd33378810 */ /* 0x000fe40007ffe0ff */
[----:B------:R-:W-:Y:S02]  /*5430*/  @!P0 FSEL R4, R4, RZ, !P5 ;  /* 0x000000ff04048208 */ /* 0x000fe40006800000 */
[-C--:B------:R-:W-:Y:S02]  /*5440*/  @!P0 ISETP.GE.AND P5, PT, R37, R130.reuse, PT ;  /* 0x000000822500820c */ /* 0x080fe40003fa6270 */
[----:B------:R-:W0:Y:S01]  /*5450*/  LDS.128 R36, [R42] ;  /* 0x000000002a247984 */ /* 0x000e220000000c00 */
[----:B---3--:R-:W-:Y:S02]  /*5460*/  @!P0 FSEL R8, R8, RZ, !P2 ;  /* 0x000000ff08088208 */ /* 0x008fe40005000000 */
        /* <DEDUP_REMOVED lines=8> */
[----:B----4-:R-:W-:Y:S02]  /*54f0*/  @!P0 FSEL R12, R12, RZ, !P5 ;  /* 0x000000ff0c0c8208 */ /* 0x010fe40006800000 */
        /* <DEDUP_REMOVED lines=15> */
[----:B------:R-:W-:Y:S01]  /*55f0*/  @!P0 ISETP.GE.AND P4, PT, R59, R130, PT ;  /* 0x000000823b00820c */ /* 0x000fe20003f86270 */
[C---:B------:R-:W-:Y:S01]  /*5600*/  FFMA.FTZ R5, R36.reuse, R4, R5 ;  /* 0x0000000424057223 */ /* 0x040fe20000010005 */
[-C--:B------:R-:W-:Y:S01]  /*5610*/  @!P0 ISETP.GE.AND P6, PT, R51, R130.reuse, PT ;  /* 0x000000823300820c */ /* 0x080fe20003fc6270 */
[----:B------:R-:W-:Y:S01]  /*5620*/  FMUL.FTZ R17, R37, R17 ;  /* 0x0000001125117220 */ /* 0x000fe20000410000 */
[----:B------:R-:W-:Y:S01]  /*5630*/  @!P0 ISETP.GE.AND P2, PT, R55, R130, PT ;  /* 0x000000823700820c */ /* 0x000fe20003f46270 */
[C---:B------:R-:W-:Y:S01]  /*5640*/  FFMA.FTZ R9, R36.reuse, R8, R9 ;  /* 0x0000000824097223 */ /* 0x040fe20000010009 */
[C---:B------:R-:W-:Y:S01]  /*5650*/  @!P0 ISETP.GE.AND P3, PT, R51.reuse, R130, PT ;  /* 0x000000823300820c */ /* 0x040fe20003f66270 */
[C---:B------:R-:W-:Y:S01]  /*5660*/  FFMA.FTZ R13, R36.reuse, R12, R13 ;  /* 0x0000000c240d7223 */ /* 0x040fe2000001000d */
[----:B------:R-:W-:Y:S01]  /*5670*/  @!P0 IADD3 R55, R51, -0x2, RZ ;  /* 0xfffffffe33378810 */ /* 0x000fe20007ffe0ff */
[----:B------:R-:W-:Y:S01]  /*5680*/  FFMA.FTZ R17, R36, R16, R17 ;  /* 0x0000001024117223 */ /* 0x000fe20000010011 */
[----:B------:R-:W-:Y:S01]  /*5690*/  @!P0 FSEL R15, R15, RZ, !P6 ;  /* 0x000000ff0f0f8208 */ /* 0x000fe20007000000 */
[----:B------:R-:W-:Y:S01]  /*56a0*/  FFMA.FTZ R6, R38, R6, R5 ;  /* 0x0000000626067223 */ /* 0x000fe20000010005 */
[----:B------:R-:W-:Y:S01]  /*56b0*/  @!P0 FSEL R18, R18, RZ, !P4 ;  /* 0x000000ff12128208 */ /* 0x000fe20006000000 */
[C---:B------:R-:W-:Y:S01]  /*56c0*/  FFMA.FTZ R10, R38.reuse, R10, R9 ;  /* 0x0000000a260a7223 */ /* 0x040fe20000010009 */
[----:B------:R-:W-:Y:S01]  /*56d0*/  @!P0 FSEL R19, R19, RZ, !P3 ;  /* 0x000000ff13138208 */ /* 0x000fe20005800000 */
[C---:B------:R-:W-:Y:S01]  /*56e0*/  FFMA.FTZ R14, R38.reuse, R14, R13 ;  /* 0x0000000e260e7223 */ /* 0x040fe2000001000d */
[----:B------:R-:W-:Y:S01]  /*56f0*/  @!P0 ISETP.GE.AND P6, PT, R59, R130, PT ;  /* 0x000000823b00820c */ /* 0x000fe20003fc6270 */
[----:B------:R-:W-:Y:S01]  /*5700*/  FFMA.FTZ R18, R38, R18, R17 ;  /* 0x0000001226127223 */ /* 0x000fe20000010011 */
[-C--:B------:R-:W-:Y:S01]  /*5710*/  @!P0 ISETP.GE.AND P4, PT, R55, R130.reuse, PT ;  /* 0x000000823700820c */ /* 0x080fe20003f86270 */
[----:B------:R-:W-:Y:S01]  /*5720*/  FFMA.FTZ R7, R39, R7, R6 ;  /* 0x0000000727077223 */ /* 0x000fe20000010006 */
[-C--:B------:R-:W-:Y:S01]  /*5730*/  @!P0 ISETP.GE.AND P3, PT, R59, R130.reuse, PT ;  /* 0x000000823b00820c */ /* 0x080fe20003f66270 */
[----:B------:R-:W-:Y:S01]  /*5740*/  FFMA.FTZ R11, R39, R11, R10 ;  /* 0x0000000b270b7223 */ /* 0x000fe2000001000a */
[----:B------:R-:W-:Y:S01]  /*5750*/  @!P0 IADD3 R59, R51, -0x2, RZ ;  /* 0xfffffffe333b8810 */ /* 0x000fe20007ffe0ff */
[----:B------:R-:W-:Y:S01]  /*5760*/  FFMA.FTZ R15, R39, R15, R14 ;  /* 0x0000000f270f7223 */ /* 0x000fe2000001000e */
[----:B------:R-:W-:Y:S01]  /*5770*/  @!P0 IADD3 R55, R51, -0x3, RZ ;  /* 0xfffffffd33378810 */ /* 0x000fe20007ffe0ff */
[----:B------:R-:W-:Y:S01]  /*5780*/  FFMA.FTZ R19, R39, R19, R18 ;  /* 0x0000001327137223 */ /* 0x000fe20000010012 */
[----:B------:R-:W-:Y:S01]  /*5790*/  @!P0 FSEL R20, R20, RZ, !P5 ;  /* 0x000000ff14148208 */ /* 0x000fe20006800000 */
[----:B------:R-:W-:Y:S01]  /*57a0*/  FADD.FTZ R52, R7, R52 ;  /* 0x0000003407347221 */ /* 0x000fe20000010000 */
[----:B------:R-:W-:Y:S01]  /*57b0*/  @!P0 FSEL R21, R21, RZ, !P1 ;  /* 0x000000ff15158208 */ /* 0x000fe20004800000 */
[----:B------:R-:W-:Y:S01]  /*57c0*/  FADD.FTZ R50, R11, R50 ;  /* 0x000000320b327221 */ /* 0x000fe20000010000 */
[-C--:B------:R-:W-:Y:S01]  /*57d0*/  @!P0 ISETP.GE.AND P5, PT, R59, R130.reuse, PT ;  /* 0x000000823b00820c */ /* 0x080fe20003fa6270 */
[----:B------:R-:W-:Y:S01]  /*57e0*/  FADD.FTZ R48, R15, R48 ;  /* 0x000000300f307221 */ /* 0x000fe20000010000 */
[----:B------:R-:W-:Y:S01]  /*57f0*/  @!P0 ISETP.GE.AND P1, PT, R55, R130, PT ;  /* 0x000000823700820c */ /* 0x000fe20003f26270 */
[----:B------:R-:W-:Y:S01]  /*5800*/  FMUL.FTZ R21, R37, R21 ;  /* 0x0000001525157220 */ /* 0x000fe20000410000 */
[----:B------:R-:W-:Y:S01]  /*5810*/  @!P0 IADD3 R55, R51, -0x1, RZ ;  /* 0xffffffff33378810 */ /* 0x000fe20007ffe0ff */
[----:B------:R-:W-:Y:S01]  /*5820*/  FADD.FTZ R46, R19, R46 ;  /* 0x0000002e132e7221 */ /* 0x000fe20000010000 */
[----:B------:R-:W-:Y:S01]  /*5830*/  @!P0 FSEL R25, R25, RZ, !P4 ;  /* 0x000000ff19198208 */ /* 0x000fe20006000000 */
[----:B------:R-:W-:Y:S01]  /*5840*/  FFMA.FTZ R21, R36, R20, R21 ;  /* 0x0000001424157223 */ /* 0x000fe20000010015 */
[----:B------:R-:W-:-:S02]  /*5850*/  @!P0 FSEL R33, R33, RZ, !P5 ;  /* 0x000000ff21218208 */ /* 0x000fc40006800000 */
[----:B------:R-:W-:Y:S01]  /*5860*/  @!P0 FSEL R24, R24, RZ, !P2 ;  /* 0x000000ff18188208 */ /* 0x000fe20005000000 */
[C---:B------:R-:W-:Y:S01]  /*5870*/  FMUL.FTZ R25, R37.reuse, R25 ;  /* 0x0000001925197220 */ /* 0x040fe20000410000 */
[----:B------:R-:W-:Y:S01]  /*5880*/  @!P0 FSEL R32, R32, RZ, !P1 ;  /* 0x000000ff20208208 */ /* 0x000fe20004800000 */
[----:B------:R-:W-:Y:S01]  /*5890*/  FMUL.FTZ R33, R37, R33 ;  /* 0x0000002125217220 */ /* 0x000fe20000410000 */
[----:B------:R-:W-:Y:S01]  /*58a0*/  @!P0 FSEL R26, R26, RZ, !P3 ;  /* 0x000000ff1a1a8208 */ /* 0x000fe20005800000 */
[C---:B------:R-:W-:Y:S01]  /*58b0*/  FFMA.FTZ R25, R36.reuse, R24, R25 ;  /* 0x0000001824197223 */ /* 0x040fe20000010019 */
[----:B------:R-:W-:Y:S01]  /*58c0*/  @!P0 ISETP.GE.AND P4, PT, R55, R130, PT ;  /* 0x000000823700820c */ /* 0x000fe20003f86270 */
[----:B------:R-:W-:Y:S01]  /*58d0*/  FFMA.FTZ R33, R36, R32, R33 ;  /* 0x0000002024217223 */ /* 0x000fe20000010021 */
[C---:B------:R-:W-:Y:S01]  /*58e0*/  @!P0 ISETP.GE.AND P1, PT, R51.reuse, R130, PT ;  /* 0x000000823300820c */ /* 0x040fe20003f26270 */
[----:B------:R-:W-:Y:S01]  /*58f0*/  FFMA.FTZ R26, R38, R26, R25 ;  /* 0x0000001a261a7223 */ /* 0x000fe20000010019 */
[----:B------:R-:W-:-:S02]  /*5900*/  @!P0 ISETP.GE.AND P2, PT, R51, R130, PT ;  /* 0x000000823300820c */ /* 0x000fc40003f46270 */
[----:B------:R-:W-:Y:S02]  /*5910*/  @!P0 ISETP.GE.AND P3, PT, R51, R130, PT ;  /* 0x000000823300820c */ /* 0x000fe40003f66270 */
[----:B------:R-:W-:Y:S02]  /*5920*/  @!P0 FSEL R22, R22, RZ, !P6 ;  /* 0x000000ff16168208 */ /* 0x000fe40007000000 */
[----:B------:R-:W-:Y:S02]  /*5930*/  @!P0 FSEL R34, R34, RZ, !P4 ;  /* 0x000000ff22228208 */ /* 0x000fe40006000000 */
[----:B------:R-:W-:Y:S01]  /*5940*/  @!P0 FSEL R23, R23, RZ, !P1 ;  /* 0x000000ff17178208 */ /* 0x000fe20004800000 */
[C---:B------:R-:W-:Y:S01]  /*5950*/  FFMA.FTZ R22, R38.reuse, R22, R21 ;  /* 0x0000001626167223 */ /* 0x040fe20000010015 */
[----:B------:R-:W-:Y:S01]  /*5960*/  @!P0 FSEL R27, R27, RZ, !P2 ;  /* 0x000000ff1b1b8208 */ /* 0x000fe20005000000 */
[----:B------:R-:W-:Y:S01]  /*5970*/  FFMA.FTZ R34, R38, R34, R33 ;  /* 0x0000002226227223 */ /* 0x000fe20000010021 */
[----:B------:R-:W-:Y:S01]  /*5980*/  @!P0 FSEL R35, R35, RZ, !P3 ;  /* 0x000000ff23238208 */ /* 0x000fe20005800000 */
[----:B------:R-:W-:Y:S01]  /*5990*/  FFMA.FTZ R23, R39, R23, R22 ;  /* 0x0000001727177223 */ /* 0x000fe20000010016 */
[----:B------:R-:W-:Y:S01]  /*59a0*/  ISETP.GE.AND P0, PT, R53, R28, PT ;  /* 0x0000001c3500720c */ /* 0x000fe20003f06270 */
[C---:B------:R-:W-:Y:S01]  /*59b0*/  FFMA.FTZ R26, R39.reuse, R27, R26 ;  /* 0x0000001b271a7223 */ /* 0x040fe2000001001a */
[----:B------:R-:W-:Y:S01]  /*59c0*/  IADD3 R54, P1, R54, 0x10, RZ ;  /* 0x0000001036367810 */ /* 0x000fe20007f3e0ff */
[----:B------:R-:W-:Y:S01]  /*59d0*/  FFMA.FTZ R35, R39, R35, R34 ;  /* 0x0000002327237223 */ /* 0x000fe20000010022 */
[----:B------:R-:W-:Y:S01]  /*59e0*/  IADD3 R42, R42, 0x80, RZ ;  /* 0x000000802a2a7810 */ /* 0x000fe20007ffe0ff */
[----:B------:R-:W-:Y:S01]  /*59f0*/  FADD.FTZ R44, R23, R44 ;  /* 0x0000002c172c7221 */ /* 0x000fe20000010000 */
[----:B------:R-:W-:Y:S01]  /*5a00*/  IADD3 R51, R51, 0x20, RZ ;  /* 0x0000002033337810 */ /* 0x000fe20007ffe0ff */
[----:B------:R-:W-:-:S02]  /*5a10*/  FADD.FTZ R29, R26, R29 ;  /* 0x0000001d1a1d7221 */ /* 0x000fc40000010000 */
[----:B------:R-:W-:Y:S02]  /*5a20*/  FADD.FTZ R0, R35, R0 ;  /* 0x0000000023007221 */ /* 0x000fe40000010000 */
[----:B------:R-:W-:Y:S02]  /*5a30*/  IMAD.X R57, RZ, RZ, R57, P1 ;  /* 0x000000ffff397224 */ /* 0x000fe400008e0639 */
[----:B------:R-:W-:Y:S05]  /*5a40*/  @!P0 BRA `(.L_x_22373) ;  /* 0xfffff66000008947 */ /* 0x000fea000383ffff */
.L_x_22372:
[----:B------:R-:W-:Y:S05]  /*5a50*/  BSYNC B0 ;  /* 0x0000000000007941 */ /* 0x000fea0003800000 */
.L_x_22370:
[----:B------:R-:W0:Y:S01]  /*5a60*/  SHFL.BFLY PT, R3, R52, 0x1, 0x1f ;  /* 0x0c201f0034037f89 */ /* 0x000e2200000e0000 */
        /* <DEDUP_REMOVED lines=8> */
[C---:B------:R-:W-:Y:S01]  /*5af0*/  ISETP.GT.OR P1, PT, R30.reuse, 0x1f, P2 ;  /* 0x0000001f1e00780c */ /* 0x040fe20001724670 */
[----:B------:R-:W4:Y:S04]  /*5b00*/  SHFL.BFLY PT, R7, R48, 0x1, 0x1f ;  /* 0x0c201f0030077f89 */ /* 0x000f2800000e0000 */
[----:B------:R-:W1:Y:S04]  /*5b10*/  SHFL.BFLY PT, R9, R46, 0x1, 0x1f ;  /* 0x0c201f002e097f89 */ /* 0x000e6800000e0000 */
[----:B------:R-:W1:Y:S04]  /*5b20*/  SHFL.BFLY PT, R11, R44, 0x1, 0x1f ;  /* 0x0c201f002c0b7f89 */ /* 0x000e6800000e0000 */
[----:B------:R-:W1:Y:S01]  /*5b30*/  SHFL.BFLY PT, R2, R29, 0x1, 0x1f ;  /* 0x0c201f001d027f89 */ /* 0x000e6200000e0000 */
[----:B0-----:R-:W-:Y:S01]  /*5b40*/  FADD.FTZ R17, R3, R52 ;  /* 0x0000003403117221 */ /* 0x001fe20000010000 */
[----:B------:R-:W-:-:S02]  /*5b50*/  LOP3.LUT R3, R30, 0xffffffc0, RZ, 0xc0, !PT ;  /* 0xffffffc01e037812 */ /* 0x000fc400078ec0ff */
[----:B------:R-:W-:Y:S01]  /*5b60*/  BAR.SYNC.DEFER_BLOCKING 0x0 ;  /* 0x0000000000007b1d */ /* 0x000fe20000010000 */
[----:B--2---:R-:W-:Y:S01]  /*5b70*/  FADD.FTZ R27, R13, R0 ;  /* 0x000000000d1b7221 */ /* 0x004fe20000010000 */
[----:B------:R-:W-:Y:S01]  /*5b80*/  ISETP.NE.OR P5, PT, R3, 0x40, P2 ;  /* 0x000000400300780c */ /* 0x000fe200017a5670 */
[----:B------:R-:W-:Y:S01]  /*5b90*/  IMAD R0, R131, 0x70, R8 ;  /* 0x0000007083007824 */ /* 0x000fe200078e0208 */
[----:B------:R-:W-:Y:S01]  /*5ba0*/  IADD3 R3, R30, 0x1f, RZ ;  /* 0x0000001f1e037810 */ /* 0x000fe20007ffe0ff */
[----:B---3--:R-:W-:Y:S02]  /*5bb0*/  FADD.FTZ R19, R5, R50 ;  /* 0x0000003205137221 */ /* 0x008fe40000010000 */
[----:B----4-:R-:W-:Y:S01]  /*5bc0*/  FADD.FTZ R21, R7, R48 ;  /* 0x0000003007157221 */ /* 0x010fe20000010000 */
[----:B------:R-:W-:Y:S01]  /*5bd0*/  ISETP.GT.U32.AND P3, PT, R3, 0x3e, PT ;  /* 0x0000003e0300780c */ /* 0x000fe20003f64070 */
[----:B-1----:R-:W-:Y:S02]  /*5be0*/  FADD.FTZ R23, R9, R46 ;  /* 0x0000002e09177221 */ /* 0x002fe40000010000 */
[----:B------:R-:W-:-:S02]  /*5bf0*/  FADD.FTZ R25, R11, R44 ;  /* 0x0000002c0b197221 */ /* 0x000fc40000010000 */
[----:B------:R-:W-:Y:S01]  /*5c00*/  FADD.FTZ R29, R2, R29 ;  /* 0x0000001d021d7221 */ /* 0x000fe20000010000 */
        /* <DEDUP_REMOVED lines=25> */
.L_x_22375:
[----:B0-----:R-:W-:Y:S05]  /*5da0*/  BSYNC B0 ;  /* 0x0000000000007941 */ /* 0x001fea0003800000 */
.L_x_22374:
        /* <DEDUP_REMOVED lines=25> */
.L_x_22377:
[----:B0-----:R-:W-:Y:S05]  /*5f40*/  BSYNC B0 ;  /* 0x0000000000007941 */ /* 0x001fea0003800000 */
.L_x_22376:
        /* <DEDUP_REMOVED lines=33> */
[C---:B------:R-:W-:Y:S02]  /*6160*/  IADD3 R0, R8.reuse, 0x30, RZ ;  /* 0x0000003008007810 */ /* 0x040fe40007ffe0ff */
[C---:B------:R-:W-:Y:S01]  /*6170*/  IADD3 R9, R8.reuse, 0x40, RZ ;  /* 0x0000004008097810 */ /* 0x040fe20007ffe0ff */
[----:B------:R-:W-:Y:S01]  /*6180*/  STG.E [R4.64], R19 ;  /* 0x0000001304007986 */ /* 0x000fe2000c10190a */
[C---:B------:R-:W-:Y:S02]  /*6190*/  IADD3 R10, R8.reuse, 0x50, RZ ;  /* 0x00000050080a7810 */ /* 0x040fe40007ffe0ff */
[----:B------:R-:W-:Y:S01]  /*61a0*/  IADD3 R8, R8, 0x60, RZ ;  /* 0x0000006008087810 */ /* 0x000fe20007ffe0ff */
[----:B------:R-:W-:Y:S01]  /*61b0*/  STG.E [R6.64], R21 ;  /* 0x0000001506007986 */ /* 0x000fe2000c10190a */
[----:B------:R-:W-:-:S02]  /*61c0*/  IADD3 R20, P0, R0, UR4, RZ ;  /* 0x0000000400147c10 */ /* 0x000fc4000ff1e0ff */
[----:B------:R-:W-:Y:S02]  /*61d0*/  IADD3 R15, P3, R8, UR4, RZ ;  /* 0x00000004080f7c10 */ /* 0x000fe4000ff7e0ff */
[C---:B------:R-:W-:Y:S02]  /*61e0*/  IADD3 R11, P1, R9.reuse, UR4, RZ ;  /* 0x00000004090b7c10 */ /* 0x040fe4000ff3e0ff */
[----:B------:R-:W-:Y:S02]  /*61f0*/  IADD3 R13, P2, R10, UR4, RZ ;  /* 0x000000040a0d7c10 */ /* 0x000fe4000ff5e0ff */
[----:B------:R-:W-:Y:S02]  /*6200*/  LEA.HI.X.SX32 R31, R0, UR7, 0x1, P0 ;  /* 0x00000007001f7c11 */ /* 0x000fe400080f0eff */
[----:B------:R-:W-:Y:S02]  /*6210*/  LEA.HI.X.SX32 R0, R8, UR7, 0x1, P3 ;  /* 0x0000000708007c11 */ /* 0x000fe400098f0eff */
[----:B------:R-:W-:-:S02]  /*6220*/  LEA.HI.X.SX32 R18, R9, UR7, 0x1, P1 ;  /* 0x0000000709127c11 */ /* 0x000fc400088f0eff */
[----:B------:R-:W-:Y:S02]  /*6230*/  LEA.HI.X.SX32 R16, R10, UR7, 0x1, P2 ;  /* 0x000000070a107c11 */ /* 0x000fe400090f0eff */
[C---:B------:R-:W-:Y:S02]  /*6240*/  LEA R8, P0, R20.reuse, c[0x0][0x160], 0x2 ;  /* 0x0000580014087a11 */ /* 0x040fe400078010ff */
        /* <DEDUP_REMOVED lines=12> */
.L_x_22338:
[----:B------:R-:W-:Y:S01]  /*6310*/  IMAD.MOV.U32 R42, RZ, RZ, R51 ;  /* 0x000000ffff2a7224 */ /* 0x000fe200078e0033 */
[----:B------:R-:W-:Y:S01]  /*6320*/  MOV R40, 0x6370 ;  /* 0x0000637000287802 */ /* 0x000fe20000000f00 */
[----:B------:R-:W-:-:S02]  /*6330*/  IMAD.MOV.U32 R43, RZ, RZ, 0x2 ;  /* 0x00000002ff2b7424 */ /* 0x000fc400078e00ff */
[----:B------:R-:W-:Y:S02]  /*6340*/  IMAD.MOV.U32 R44, RZ, RZ, 0x1f ;  /* 0x0000001fff2c7424 */ /* 0x000fe400078e00ff */
[----:B------:R-:W-:Y:S02]  /*6350*/  IMAD.MOV.U32 R45, RZ, RZ, -0x1 ;  /* 0xffffffffff2d7424 */ /* 0x000fe400078e00ff */
[----:B------:R-:W-:Y:S05]  /*6360*/  CALL.REL.NOINC `($__internal_418_$__cuda_sm70_shflsync_bfly_p) ;  /* 0x0000031000007944 */ /* 0x000fea0003c00000 */
[----:B-1----:R-:W-:Y:S01]  /*6370*/  IMAD.MOV.U32 R40, RZ, RZ, R42 ;  /* 0x000000ffff287224 */ /* 0x002fe200078e002a */
[----:B0-----:R-:W-:Y:S05]  /*6380*/  BRA `(.L_x_22378) ;  /* 0xffffc21000007947 */ /* 0x001fea000383ffff */
.L_x_22339:
[----:B------:R-:W-:Y:S01]  /*6390*/  IMAD.MOV.U32 R42, RZ, RZ, R51 ;  /* 0x000000ffff2a7224 */ /* 0x000fe200078e0033 */
[----:B------:R-:W-:Y:S01]  /*63a0*/  MOV R40, 0x63f0 ;  /* 0x000063f000287802 */ /* 0x000fe20000000f00 */
[----:B------:R-:W-:Y:S02]  /*63b0*/  IMAD.MOV.U32 R43, RZ, RZ, 0x1 ;  /* 0x00000001ff2b7424 */ /* 0x000fe400078e00ff */
[----:B------:R-:W-:Y:S02]  /*63c0*/  IMAD.MOV.U32 R44, RZ, RZ, 0x1f ;  /* 0x0000001fff2c7424 */ /* 0x000fe400078e00ff */
[----:B------:R-:W-:Y:S02]  /*63d0*/  IMAD.MOV.U32 R45, RZ, RZ, -0x1 ;  /* 0xffffffffff2d7424 */ /* 0x000fe400078e00ff */
[----:B------:R-:W-:Y:S05]  /*63e0*/  CALL.REL.NOINC `($__internal_418_$__cuda_sm70_shflsync_bfly_p) ;  /* 0x0000029000007944 */ /* 0x000fea0003c00000 */
[----:B-1----:R-:W-:Y:S01]  /*63f0*/  IMAD.MOV.U32 R40, RZ, RZ, R42 ;  /* 0x000000ffff287224 */ /* 0x002fe200078e002a */
[----:B0-----:R-:W-:Y:S05]  /*6400*/  BRA `(.L_x_22379) ;  /* 0xffffc1c000007947 */ /* 0x001fea000383ffff */
.L_x_22343:
        /* <DEDUP_REMOVED lines=8> */
.L_x_22344:
        /* <DEDUP_REMOVED lines=8> */
.L_x_22348:
[----:B------:R-:W-:Y:S01]  /*6510*/  IMAD.MOV.U32 R42, RZ, RZ, R127 ;  /* 0x000000ffff2a7224 */ /* 0x000fe200078e007f */
[----:B------:R-:W-:Y:S01]  /*6520*/  MOV R40, 0x6570 ;  /* 0x0000657000287802 */ /* 0x000fe20000000f00 */
[----:B------:R-:W-:-:S02]  /*6530*/  IMAD.MOV.U32 R43, RZ, RZ, 0x10 ;  /* 0x00000010ff2b7424 */ /* 0x000fc400078e00ff */
[----:B------:R-:W-:Y:S02]  /*6540*/  IMAD.MOV.U32 R44, RZ, RZ, 0x1f ;  /* 0x0000001fff2c7424 */ /* 0x000fe400078e00ff */
[----:B------:R-:W-:Y:S02]  /*6550*/  IMAD.MOV.U32 R45, RZ, RZ, -0x1 ;  /* 0xffffffffff2d7424 */ /* 0x000fe400078e00ff */
[----:B-----5:R-:W-:Y:S05]  /*6560*/  CALL.REL.NOINC `($__internal_418_$__cuda_sm70_shflsync_bfly_p) ;  /* 0x0000011000007944 */ /* 0x020fea0003c00000 */
[----:B-1----:R-:W-:Y:S01]  /*6570*/  IMAD.MOV.U32 R0, RZ, RZ, R42 ;  /* 0x000000ffff007224 */ /* 0x002fe200078e002a */
[----:B0-----:R-:W-:Y:S05]  /*6580*/  BRA `(.L_x_22382) ;  /* 0xffffcf1000007947 */ /* 0x001fea000383ffff */
.L_x_22349:
[----:B------:R-:W-:Y:S01]  /*6590*/  IMAD.MOV.U32 R42, RZ, RZ, R127 ;  /* 0x000000ffff2a7224 */ /* 0x000fe200078e007f */
[----:B------:R-:W-:Y:S01]  /*65a0*/  MOV R40, 0x65f0 ;  /* 0x000065f000287802 */ /* 0x000fe20000000f00 */
[----:B------:R-:W-:Y:S02]  /*65b0*/  IMAD.MOV.U32 R43, RZ, RZ, 0x8 ;  /* 0x00000008ff2b7424 */ /* 0x000fe400078e00ff */
[----:B------:R-:W-:Y:S02]  /*65c0*/  IMAD.MOV.U32 R44, RZ, RZ, 0x1f ;  /* 0x0000001fff2c7424 */ /* 0x000fe400078e00ff */
[----:B------:R-:W-:Y:S02]  /*65d0*/  IMAD.MOV.U32 R45, RZ, RZ, -0x1 ;  /* 0xffffffffff2d7424 */ /* 0x000fe400078e00ff */
[----:B-----5:R-:W-:Y:S05]  /*65e0*/  CALL.REL.NOINC `($__internal_418_$__cuda_sm70_shflsync_bfly_p) ;  /* 0x0000009000007944 */ /* 0x020fea0003c00000 */
[----:B-1----:R-:W-:Y:S01]  /*65f0*/  FMNMX.FTZ R0, R127, R42, !PT ;  /* 0x0000002a7f007209 */ /* 0x002fe20007810000 */
[----:B0-----:R-:W-:Y:S01]  /*6600*/  IMAD.MOV.U32 R43, RZ, RZ, 0x4 ;  /* 0x00000004ff2b7424 */ /* 0x001fe200078e00ff */
[----:B------:R-:W-:Y:S01]  /*6610*/  MOV R40, 0x6660 ;  /* 0x0000666000287802 */ /* 0x000fe20000000f00 */
[----:B------:R-:W-:-:S02]  /*6620*/  IMAD.MOV.U32 R44, RZ, RZ, 0x1f ;  /* 0x0000001fff2c7424 */ /* 0x000fc400078e00ff */
[----:B------:R-:W-:Y:S02]  /*6630*/  IMAD.MOV.U32 R45, RZ, RZ, -0x1 ;  /* 0xffffffffff2d7424 */ /* 0x000fe400078e00ff */
[----:B------:R-:W-:Y:S02]  /*6640*/  IMAD.MOV.U32 R42, RZ, RZ, R0 ;  /* 0x000000ffff2a7224 */ /* 0x000fe400078e0000 */
[----:B------:R-:W-:Y:S05]  /*6650*/  CALL.REL.NOINC `($__internal_418_$__cuda_sm70_shflsync_bfly_p) ;  /* 0x0000002000007944 */ /* 0x000fea0003c00000 */
[----:B-1----:R-:W-:Y:S01]  /*6660*/  IMAD.MOV.U32 R3, RZ, RZ, R42 ;  /* 0x000000ffff037224 */ /* 0x002fe200078e002a */
[----:B0-----:R-:W-:Y:S05]  /*6670*/  BRA `(.L_x_22383) ;  /* 0xffffce7000007947 */ /* 0x001fea000383ffff */
        .weak           $__internal_418_$__cuda_sm70_shflsync_bfly_p
        .type           $__internal_418_$__cuda_sm70_shflsync_bfly_p,@function
        .size           $__internal_418_$__cuda_sm70_shflsync_bfly_p,(.L_x_23585 - $__internal_418_$__cuda_sm70_shflsync_bfly_p)
$__internal_418_$__cuda_sm70_shflsync_bfly_p:
[----:B------:R-:W-:Y:S01]  /*6680*/  IMAD.MOV.U32 R41, RZ, RZ, 0x0 ;  /* 0x00000000ff297424 */ /* 0x000fe200078e00ff */
[----:B------:R-:W-:Y:S04]  /*6690*/  WARPSYNC R45 ;  /* 0x0000002d00007348 */ /* 0x000fe80003800000 */
[----:B------:R0:W1:Y:S01]  /*66a0*/  SHFL.BFLY PT, R42, R42, R43, R44 ;  /* 0x0c00002b2a2a7389 */ /* 0x00006200000e002c */
[----:B------:R-:W-:Y:S05]  /*66b0*/  RET.REL.NODEC R40 `(_ZN4vllm25paged_attention_v1_kernelIffLi112ELi8ELi128ELNS_18Fp8KVCacheDataTypeE0ELb0EEEvPT_PKS2_PKT0_S8_ifPKiSA_iPKfiiiSC_SC_iiiii) ;  /* 0xffff994028007950 */ /* 0x000fea0003c3ffff */
.L_x_22384:
        /* <DEDUP_REMOVED lines=12> */
.L_x_23585:


//--------------------- .text._ZN4vllm25paged_attention_v1_kernelIffLi96ELi8ELi128ELNS_18Fp8KVCacheDataTypeE0ELb0EEEvPT_PKS2_PKT0_S8_ifPKiSA_iPKfiiiSC_SC_iiiii --------------------------
	.section	.text._ZN4vllm25paged_attention_v1_kernelIffLi96ELi8ELi128ELNS_18Fp8KVCacheDataTypeE0ELb0EEEvPT_PKS2_PKT0_S8_ifPKiSA_iPKfiiiSC_SC_iiiii,"ax",@progbits
	.sectioninfo	@"SHI_REGISTERS=128"
	.align	128
        .global         _ZN4vllm25paged_attention_v1_kernelIffLi96ELi8ELi128ELNS_18Fp8KVCacheDataTypeE0ELb0EEEvPT_PKS2_PKT0_S8_ifPKiSA_iPKfiiiSC_SC_iiiii
        .type           _ZN4vllm25paged_attention_v1_kernelIffLi96ELi8ELi128ELNS_18Fp8KVCacheDataTypeE0ELb0EEEvPT_PKS2_PKT0_S8_ifPKiSA_iPKfiiiSC_SC_iiiii,@function
        .size           _ZN4vllm25paged_attention_v1_kernelIffLi96ELi8ELi128ELNS_18Fp8KVCacheDataTypeE0ELb0EEEvPT_PKS2_PKT0_S8_ifPKiSA_iPKfiiiSC_SC_iiiii,(.L_x_23586 - _ZN4vllm25paged_attention_v1_kernelIffLi96ELi8ELi128ELNS_18Fp8KVCacheDataTypeE0ELb0EEEvPT_PKS2_PKT0_S8_ifPKiSA_iPKfiiiSC_SC_iiiii)
        .other          _ZN4vllm25paged_attention_v1_kernelIffLi96ELi8ELi128ELNS_18Fp8KVCacheDataTypeE0ELb0EEEvPT_PKS2_PKT0_S8_ifPKiSA_iPKfiiiSC_SC_iiiii,@"STO_CUDA_ENTRY STV_DEFAULT"
_ZN4vllm25paged_attention_v1_kernelIffLi96ELi8ELi128ELNS_18Fp8KVCacheDataTypeE0ELb0EEEvPT_PKS2_PKT0_S8_ifPKiSA_iPKfiiiSC_SC_iiiii:
.text._ZN4vllm25paged_attention_v1_kernelIffLi96ELi8ELi128ELNS_18Fp8KVCacheDataTypeE0ELb0EEEvPT_PKS2_PKT0_S8_ifPKiSA_iPKfiiiSC_SC_iiiii:
        /* <DEDUP_REMOVED lines=101> */
.L_x_22389:
        /* <DEDUP_REMOVED lines=11> */
.L_x_22388:
[----:B------:R-:W-:Y:S05]  /*0700*/  BSYNC B1 ;  /* 0x0000000000017941 */ /* 0x000fea0003800000 */
.L_x_22387:
        /* <DEDUP_REMOVED lines=10> */
.L_x_22390:
        /* <DEDUP_REMOVED lines=17> */
.L_x_22386:
[----:B------:R-:W-:Y:S05]  /*08c0*/  BSYNC B0 ;  /* 0x0000000000007941 */ /* 0x000fea0003800000 */
.L_x_22385:
[----:B------:R-:W-:Y:S01]  /*08d0*/  BAR.SYNC.DEFER_BLOCKING 0x0 ;  /* 0x0000000000007b1d */ /* 0x000fe20000010000 */
[----:B------:R-:W-:Y:S01]  /*08e0*/  ISETP.GE.AND P0, PT, R107, R16, PT ;  /* 0x000000106b00720c */ /* 0x000fe20003f06270 */
[----:B------:R-:W-:-:S04]  /*08f0*/  IMAD.MOV.U32 R103, RZ, RZ, -0x800001 ;  /* 0xff7fffffff677424 */ /* 0x000fc800078e00ff */
[----:B------:R-:W-:Y:S08]  /*0900*/  BSSY B0, `(.L_x_22391) ;  /* 0x000025f000007945 */ /* 0x000ff00003800000 */
[----:B------:R-:W-:Y:S05]  /*0910*/  @P0 BRA `(.L_x_22392) ;  /* 0x000025d000000947 */ /* 0x000fea0003800000 */
[----:B------:R-:W-:Y:S01]  /*0920*/  SHF.R.S32.HI R3, RZ, 0x1f, R32 ;  /* 0x0000001fff037819 */ /* 0x000fe20000011420 */
[----:B------:R-:W-:Y:S01]  /*0930*/  IMAD R27, R17, c[0x0][0x1b0], RZ ;  /* 0x00006c00111b7a24 */ /* 0x000fe200078e02ff */
[----:B------:R-:W-:Y:S01]  /*0940*/  IADD3 R102, R104, 0x4, RZ ;  /* 0x0000000468667810 */ /* 0x000fe20007ffe0ff */
[----:B------:R-:W-:Y:S01]  /*0950*/  IMAD R110, R0, c[0x0][0x198], RZ ;  /* 0x00006600006e7a24 */ /* 0x000fe200078e02ff */
[----:B------:R-:W-:Y:S01]  /*0960*/  LEA.HI R3, R3, R32, RZ, 0x3 ;  /* 0x0000002003037211 */ /* 0x000fe200078f18ff */
[----:B------:R-:W-:Y:S01]  /*0970*/  IMAD.MOV.U32 R0, RZ, RZ, c[0x0][0x1ac] ;  /* 0x00006b00ff007624 */ /* 0x000fe200078e00ff */
[C---:B------:R-:W-:Y:S01]  /*0980*/  IADD3 R96, R104.reuse, 0x10, RZ ;  /* 0x0000001068607810 */ /* 0x040fe20007ffe0ff */
[----:B------:R-:W-:Y:S01]  /*0990*/  IMAD R101, R104, 0x60, RZ ;  /* 0x0000006068657824 */ /* 0x000fe200078e02ff */
        /* <DEDUP_REMOVED lines=13> */
[----:B------:R-:W-:Y:S01]  /*0a70*/  IADD3 R98, R104, 0xc, RZ ;  /* 0x0000000c68627810 */ /* 0x000fe20007ffe0ff */
        /* <DEDUP_REMOVED lines=8> */
[----:B------:R-:W-:-:S02]  /*0b00*/  SHF.R.S32.HI R9, RZ, 0x1f, R88 ;  /* 0x0000001fff097819 */ /* 0x000fc40000011458 */
[----:B------:R-:W-:Y:S02]  /*0b10*/  LEA.HI R24, R3, R92, RZ, 0x2 ;  /* 0x0000005c03187211 */ /* 0x000fe400078f10ff */
[C---:B------:R-:W-:Y:S02]  /*0b20*/  IADD3 R100, R104.reuse, 0x8, RZ ;  /* 0x0000000868647810 */ /* 0x040fe40007ffe0ff */
[----:B------:R-:W-:Y:S01]  /*0b30*/  IADD3 R90, R104, 0x1c, RZ ;  /* 0x0000001c685a7810 */ /* 0x000fe20007ffe0ff */
[----:B------:R-:W-:Y:S01]  /*0b40*/  IMAD.SHL.U32 R89, R24, 0x8, RZ ;  /* 0x0000000818597824 */ /* 0x000fe200078e00ff */
[----:B------:R-:W-:Y:S02]  /*0b50*/  LOP3.LUT R3, R23, 0xfffffffc, RZ, 0xc0, !PT ;  /* 0xfffffffc17037812 */ /* 0x000fe400078ec0ff */
[----:B------:R-:W-:Y:S02]  /*0b60*/  LEA.HI R21, R21, R98, RZ, 0x2 ;  /* 0x0000006215157211 */ /* 0x000fe400078f10ff */
[----:B------:R-:W-:Y:S01]  /*0b70*/  LEA.HI R26, R9, R88, RZ, 0x2 ;  /* 0x00000058091a7211 */ /* 0x000fe200078f10ff */
[----:B------:R-:W-:Y:S01]  /*0b80*/  IMAD.IADD R94, R94, 0x1, -R3 ;  /* 0x000000015e5e7824 */ /* 0x000fe200078e0a03 */
        /* <DEDUP_REMOVED lines=10> */
[----:B------:R-:W-:Y:S01]  /*0c30*/  IADD3 R86, R104, 0x24, RZ ;  /* 0x0000002468567810 */ /* 0x000fe20007ffe0ff */
[C---:B------:R-:W-:Y:S01]  /*0c40*/  IMAD.SHL.U32 R97, R19.reuse, 0x8, RZ ;  /* 0x0000000813617824 */ /* 0x040fe200078e00ff */
[----:B------:R-:W-:Y:S01]  /*0c50*/  LOP3.LUT R5, R19, 0xfffffffc, RZ, 0xc0, !PT ;  /* 0xfffffffc13057812 */ /* 0x000fe200078ec0ff */
[C---:B------:R-:W-:Y:S01]  /*0c60*/  IMAD.SHL.U32 R87, R25.reuse, 0x8, RZ ;  /* 0x0000000819577824 */ /* 0x040fe200078e00ff */
[----:B------:R-:W-:-:S02]  /*0c70*/  LOP3.LUT R7, R25, 0xfffffffc, RZ, 0xc0, !PT ;  /* 0xfffffffc19077812 */ /* 0x000fc400078ec0ff */
[----:B------:R-:W-:Y:S01]  /*0c80*/  SHF.R.S32.HI R3, RZ, 0x1f, R86 ;  /* 0x0000001fff037819 */ /* 0x000fe20000011456 */
[----:B------:R-:W-:Y:S01]  /*0c90*/  IMAD.IADD R100, R100, 0x1, -R5 ;  /* 0x0000000164647824 */ /* 0x000fe200078e0a05 */
[----:B------:R-:W-:Y:S01]  /*0ca0*/  IADD3 R14, R104, 0x30, RZ ;  /* 0x00000030680e7810 */ /* 0x000fe20007ffe0ff */
[----:B------:R-:W-:Y:S01]  /*0cb0*/  IMAD.IADD R90, R90, 0x1, -R7 ;  /* 0x000000015a5a7824 */ /* 0x000fe200078e0a07 */
[----:B------:R-:W-:Y:S02]  /*0cc0*/  LEA.HI R28, R3, R86, RZ, 0x2 ;  /* 0x00000056031c7211 */ /* 0x000fe400078f10ff */
        /* <DEDUP_REMOVED lines=11> */
[----:B------:R-:W-:Y:S02]  /*0d80*/  IADD3 R15, R104, 0x2c, RZ ;  /* 0x0000002c680f7810 */ /* 0x000fe40007ffe0ff */
[----:B------:R-:W-:Y:S01]  /*0d90*/  LEA.HI R29, R5, R84, RZ, 0x2 ;  /* 0x00000054051d7211 */ /* 0x000fe200078f10ff */
[----:B------:R-:W-:Y:S01]  /*0da0*/  IMAD.IADD R14, R14, 0x1, -R3 ;  /* 0x000000010e0e7824 */ /* 0x000fe200078e0a03 */
[----:B------:R-:W-:-:S02]  /*0db0*/  IADD3 R12, R104, 0x38, RZ ;  /* 0x00000038680c7810 */ /* 0x000fc40007ffe0ff */
[----:B------:R-:W-:Y:S01]  /*0dc0*/  SHF.R.S32.HI R2, RZ, 0x1f, R15 ;  /* 0x0000001fff027819 */ /* 0x000fe2000001140f */
[C---:B------:R-:W-:Y:S01]  /*0dd0*/  IMAD.SHL.U32 R81, R29.reuse, 0x8, RZ ;  /* 0x000000081d517824 */ /* 0x040fe200078e00ff */
[----:B------:R-:W-:Y:S02]  /*0de0*/  LOP3.LUT R5, R29, 0xfffffffc, RZ, 0xc0, !PT ;  /* 0xfffffffc1d057812 */ /* 0x000fe400078ec0ff */
[----:B------:R-:W-:Y:S02]  /*0df0*/  SHF.R.S32.HI R3, RZ, 0x1f, R12 ;  /* 0x0000001fff037819 */ /* 0x000fe4000001140c */
[----:B------:R-:W-:Y:S01]  /*0e00*/  IADD3 R10, R104, 0x40, RZ ;  /* 0x00000040680a7810 */ /* 0x000fe20007ffe0ff */
[----:B------:R-:W-:Y:S01]  /*0e10*/  IMAD.IADD R84, R84, 0x1, -R5 ;  /* 0x0000000154547824 */ /* 0x000fe200078e0a05 */
[----:B------:R-:W-:Y:S02]  /*0e20*/  LEA.HI R30, R2, R15, RZ, 0x2 ;  /* 0x0000000f021e7211 */ /* 0x000fe400078f10ff */
[----:B------:R-:W-:-:S02]  /*0e30*/  IADD3 R11, R104, 0x3c, RZ ;  /* 0x0000003c680b7810 */ /* 0x000fc40007ffe0ff */
[----:B------:R-:W-:Y:S01]  /*0e40*/  LEA.HI R35, R3, R12, RZ, 0x2 ;  /* 0x0000000c03237211 */ /* 0x000fe200078f10ff */
[C---:B------:R-:W-:Y:S01]  /*0e50*/  IMAD.SHL.U32 R20, R30.reuse, 0x8, RZ ;  /* 0x000000081e147824 */ /* 0x040fe200078e00ff */
[----:B------:R-:W-:Y:S02]  /*0e60*/  SHF.R.S32.HI R5, RZ, 0x1f, R10 ;  /* 0x0000001fff057819 */ /* 0x000fe4000001140a */
[----:B------:R-:W-:Y:S01]  /*0e70*/  LOP3.LUT R2, R30, 0xfffffffc, RZ, 0xc0, !PT ;  /* 0xfffffffc1e027812 */ /* 0x000fe200078ec0ff */
[C---:B------:R-:W-:Y:S01]  /*0e80*/  IMAD.SHL.U32 R21, R35.reuse, 0x8, RZ ;  /* 0x0000000823157824 */ /* 0x040fe200078e00ff */
[----:B------:R-:W-:Y:S02]  /*0e90*/  SHF.R.S32.HI R4, RZ, 0x1f, R11 ;  /* 0x0000001fff047819 */ /* 0x000fe4000001140b */
[----:B------:R-:W-:Y:S01]  /*0ea0*/  LOP3.LUT R3, R35, 0xfffffffc, RZ, 0xc0, !PT ;  /* 0xfffffffc23037812 */ /* 0x000fe200078ec0ff */
[----:B------:R-:W-:Y:S01]  /*0eb0*/  IMAD.IADD R15, R15, 0x1, -R2 ;  /* 0x000000010f0f7824 */ /* 0x000fe200078e0a02 */
[----:B------:R-:W-:-:S02]  /*0ec0*/  IADD3 R13, R104, 0x34, RZ ;  /* 0x00000034680d7810 */ /* 0x000fc40007ffe0ff */
[----:B------:R-:W-:Y:S01]  /*0ed0*/  LEA.HI R37, R5, R10, RZ, 0x2 ;  /* 0x0000000a05257211 */ /* 0x000fe200078f10ff */
[----:B------:R-:W-:Y:S01]  /*0ee0*/  IMAD.IADD R12, R12, 0x1, -R3 ;  /* 0x000000010c0c7824 */ /* 0x000fe200078e0a03 */
[----:B------:R-:W-:Y:S02]  /*0ef0*/  LEA.HI R36, R4, R11, RZ, 0x2 ;  /* 0x0000000b04247211 */ /* 0x000fe400078f10ff */
        /* <DEDUP_REMOVED lines=29> */
[----:B------:R-:W-:-:S02]  /*10d0*/  LOP3.LUT R3, R41, 0xfffffffc, RZ, 0xc0, !PT ;  /* 0xfffffffc29037812 */ /* 0x000fc400078ec0ff */
[C---:B------:R-:W-:Y:S01]  /*10e0*/  LOP3.LUT R2, R38.reuse, 0xfffffffc, RZ, 0xc0, !PT ;  /* 0xfffffffc26027812 */ /* 0x040fe200078ec0ff */
[----:B------:R-:W-:Y:S01]  /*10f0*/  IMAD.SHL.U32 R26, R38, 0x8, RZ ;  /* 0x00000008261a7824 */ /* 0x000fe200078e00ff */
[----:B------:R-:W-:Y:S01]  /*1100*/  IADD3 R4, R104, 0x58, RZ ;  /* 0x0000005868047810 */ /* 0x000fe20007ffe0ff */
[----:B------:R-:W-:Y:S01]  /*1110*/  IMAD.IADD R6, R6, 0x1, -R3 ;  /* 0x0000000106067824 */ /* 0x000fe200078e0a03 */
[C---:B------:R-:W-:Y:S01]  /*1120*/  IADD3 R5, R104.reuse, 0x54, RZ ;  /* 0x0000005468057810 */ /* 0x040fe20007ffe0ff */
[----:B------:R-:W-:Y:S01]  /*1130*/  IMAD.IADD R9, R9, 0x1, -R2 ;  /* 0x0000000109097824 */ /* 0x000fe200078e0a02 */
[----:B------:R-:W-:Y:S02]  /*1140*/  IADD3 R44, R104, 0x5c, RZ ;  /* 0x0000005c682c7810 */ /* 0x000fe40007ffe0ff */
[----:B------:R-:W-:Y:S02]  /*1150*/  SHF.R.S32.HI R46, RZ, 0x1f, R34 ;  /* 0x0000001fff2e7819 */ /* 0x000fe40000011422 */
[----:B------:R-:W-:-:S02]  /*1160*/  IADD3 R116, P0, R27, R34, RZ ;  /* 0x000000221b747210 */ /* 0x000fc40007f1e0ff */
[----:B------:R-:W-:Y:S02]  /*1170*/  SHF.R.S32.HI R3, RZ, 0x1f, R4 ;  /* 0x0000001fff037819 */ /* 0x000fe40000011404 */
[----:B------:R-:W-:Y:S02]  /*1180*/  SHF.R.S32.HI R2, RZ, 0x1f, R5 ;  /* 0x0000001fff027819 */ /* 0x000fe40000011405 */
[----:B------:R-:W-:Y:S02]  /*1190*/  SHF.R.S32.HI R45, RZ, 0x1f, R44 ;  /* 0x0000001fff2d7819 */ /* 0x000fe4000001142c */
[----:B------:R-:W-:Y:S01]  /*11a0*/  LEA.HI.X.SX32 R117, R27, R46, 0x1, P0 ;  /* 0x0000002e1b757211 */ /* 0x000fe200000f0eff */
[----:B------:R-:W-:Y:S01]  /*11b0*/  IMAD.SHL.U32 R27, R41, 0x8, RZ ;  /* 0x00000008291b7824 */ /* 0x000fe200078e00ff */
[----:B------:R-:W-:Y:S02]  /*11c0*/  LEA.HI R43, R3, R4, RZ, 0x2 ;  /* 0x00000004032b7211 */ /* 0x000fe400078f10ff */
[----:B-----5:R-:W-:-:S02]  /*11d0*/  FSETP.NEU.FTZ.AND P0, PT, R114, RZ, PT ;  /* 0x000000ff7200720b */ /* 0x020fc40003f1d000 */
[----:B------:R-:W-:Y:S01]  /*11e0*/  LEA.HI R42, R2, R5, RZ, 0x2 ;  /* 0x00000005022a7211 */ /* 0x000fe200078f10ff */
[----:B------:R-:W-:Y:S01]  /*11f0*/  IMAD.SHL.U32 R29, R43, 0x8, RZ ;  /* 0x000000082b1d7824 */ /* 0x000fe200078e00ff */
[----:B------:R-:W-:Y:S02]  /*1200*/  LEA.HI R45, R45, R44, RZ, 0x2 ;  /* 0x0000002c2d2d7211 */ /* 0x000fe400078f10ff */
[----:B------:R-:W-:Y:S01]  /*1210*/  LOP3.LUT R3, R43, 0xfffffffc, RZ, 0xc0, !PT ;  /* 0xfffffffc2b037812 */ /* 0x000fe200078ec0ff */
[C---:B------:R-:W-:Y:S01]  /*1220*/  IMAD.SHL.U32 R30, R42.reuse, 0x8, RZ ;  /* 0x000000082a1e7824 */ /* 0x040fe200078e00ff */
        /* <DEDUP_REMOVED lines=85> */
[----:B------:R-:W-:-:S03]  /*1780*/  IMAD.MOV.U32 R111, RZ, RZ, R107 ;  /* 0x000000ffff6f7224 */ /* 0x000fc600078e006b */
[----:B------:R-:W-:Y:S02]  /*1790*/  LEA.HI.X R109, R109, c[0x0][0x18c], R110, 0x2, P0 ;  /* 0x000063006d6d7a11 */ /* 0x000fe400000f146e */
[----:B------:R-:W-:-:S03]  /*17a0*/  IADD3 R110, R34, 0x1a0, RZ ;  /* 0x000001a0226e7810 */ /* 0x000fc60007ffe0ff */
.L_x_22398:
        /* <DEDUP_REMOVED lines=12> */
[----:B------:R-:W-:Y:S01]  /*1870*/  LEA R120, P1, R32, c[0x0][0x170], 0x2 ;  /* 0x00005c0020787a11 */ /* 0x000fe200078210ff */
[----:B------:R-:W-:-:S05]  /*1880*/  IMAD.X R33, R2, 0x1, R115, P0 ;  /* 0x0000000102217824 */ /* 0x000fca00000e0673 */
[----:B------:R-:W-:-:S06]  /*1890*/  LEA.HI.X R121, R32, c[0x0][0x174], R33, 0x2, P1 ;  /* 0x00005d0020797a11 */ /* 0x000fcc00008f1421 */
[----:B------:R-:W3:Y:S01]  /*18a0*/  LDG.E.CONSTANT R121, [R120.64] ;  /* 0x0000000a78797981 */ /* 0x000ee2000c1e9900 */
[----:B------:R-:W-:-:S04]  /*18b0*/  IADD3 R32, P0, P1, R97, R114, R100 ;  /* 0x0000007261207210 */ /* 0x000fc8000791e064 */
[----:B------:R-:W-:Y:S02]  /*18c0*/  LEA R122, P2, R32, c[0x0][0x170], 0x2 ;  /* 0x00005c00207a7a11 */ /* 0x000fe400078410ff */
[----:B------:R-:W-:-:S04]  /*18d0*/  IADD3.X R33, R37, R115, R40, P0, P1 ;  /* 0x0000007325217210 */ /* 0x000fc800007e2428 */
[----:B------:R-:W-:Y:S02]  /*18e0*/  LEA.HI.X R123, R32, c[0x0][0x174], R33, 0x2, P2 ;  /* 0x00005d00207b7a11 */ /* 0x000fe400010f1421 */
[----:B------:R-:W2:Y:S04]  /*18f0*/  LDS.128 R32, [R101] ;  /* 0x0000000065207984 */ /* 0x000ea80000000c00 */
[----:B------:R-:W4:Y:S01]  /*1900*/  LDG.E.CONSTANT R123, [R122.64] ;  /* 0x0000000a7a7b7981 */ /* 0x000f22000c1e9900 */
[----:B--2---:R-:W-:-:S04]  /*1910*/  FMUL.FTZ R33, R118, R33 ;  /* 0x0000002176217220 */ /* 0x004fc80000410000 */
[----:B---3--:R-:W-:Y:S01]  /*1920*/  FFMA.FTZ R112, R32, R121, R33 ;  /* 0x0000007920707223 */ /* 0x008fe20000010021 */
[----:B------:R-:W-:-:S04]  /*1930*/  IADD3 R33, P0, P1, R95, R114, R98 ;  /* 0x000000725f217210 */ /* 0x000fc8000791e062 */
[----:B------:R-:W-:Y:S02]  /*1940*/  LEA R32, P2, R33, c[0x0][0x170], 0x2 ;  /* 0x00005c0021207a11 */ /* 0x000fe400078410ff */
[----:B------:R-:W-:-:S04]  /*1950*/  IADD3.X R118, R39, R115, R42, P0, P1 ;  /* 0x0000007327767210 */ /* 0x000fc800007e242a */
[----:B------:R-:W-:-:S05]  /*1960*/  LEA.HI.X R33, R33, c[0x0][0x174], R118, 0x2, P2 ;  /* 0x00005d0021217a11 */ /* 0x000fca00010f1476 */
[----:B------:R0:W2:Y:S01]  /*1970*/  LDG.E.CONSTANT R32, [R32.64] ;  /* 0x0000000a20207981 */ /* 0x0000a2000c1e9900 */
[----:B----4-:R-:W-:Y:S01]  /*1980*/  FFMA.FTZ R34, R123, R34, R112 ;  /* 0x000000227b227223 */ /* 0x010fe20000010070 */
[----:B------:R-:W-:-:S04]  /*1990*/  IADD3 R112, P0, P1, R93, R114, R96 ;  /* 0x000000725d707210 */ /* 0x000fc8000791e060 */
[----:B------:R-:W-:Y:S02]  /*19a0*/  LEA R120, P2, R112, c[0x0][0x170], 0x2 ;  /* 0x00005c0070787a11 */ /* 0x000fe400078410ff */
[----:B------:R-:W-:-:S04]  /*19b0*/  IADD3.X R119, R41, R115, R44, P0, P1 ;  /* 0x0000007329777210 */ /* 0x000fc800007e242c */
[----:B------:R-:W-:Y:S02]  /*19c0*/  LEA.HI.X R121, R112, c[0x0][0x174], R119, 0x2, P2 ;  /* 0x00005d0070797a11 */ /* 0x000fe400010f1477 */
[----:B------:R-:W-:-:S04]  /*19d0*/  IADD3 R112, P0, P1, R91, R114, R94 ;  /* 0x000000725b707210 */ /* 0x000fc8000791e05e */
[----:B------:R-:W-:Y:S01]  /*19e0*/  LEA R118, P2, R112, c[0x0][0x170], 0x2 ;  /* 0x00005c0070767a11 */ /* 0x000fe200078410ff */
[----:B------:R-:W3:Y:S01]  /*19f0*/  LDG.E.CONSTANT R121, [R120.64] ;  /* 0x0000000a78797981 */ /* 0x000ee2000c1e9900 */
[----:B------:R-:W-:-:S04]  /*1a00*/  IADD3.X R119, R43, R115, R46, P0, P1 ;  /* 0x000000732b777210 */ /* 0x000fc800007e242e */
[----:B------:R-:W-:-:S05]  /*1a10*/  LEA.HI.X R119, R112, c[0x0][0x174], R119, 0x2, P2 ;  /* 0x00005d0070777a11 */ /* 0x000fca00010f1477 */
[----:B------:R-:W4:Y:S01]  /*1a20*/  LDG.E.CONSTANT R118, [R118.64] ;  /* 0x0000000a76767981 */ /* 0x000f22000c1e9900 */
[----:B0-----:R-:W-:-:S04]  /*1a30*/  IADD3 R33, P0, P1, R89, R114, R92 ;  /* 0x0000007259217210 */ /* 0x001fc8000791e05c */
[----:B------:R-:W-:Y:S02]  /*1a40*/  LEA R122, P2, R33, c[0x0][0x170], 0x2 ;  /* 0x00005c00217a7a11 */ /* 0x000fe400078410ff */
[----:B------:R-:W-:-:S04]  /*1a50*/  IADD3.X R112, R45, R115, R48, P0, P1 ;  /* 0x000000732d707210 */ /* 0x000fc800007e2430 */
[----:B------:R-:W-:-:S06]  /*1a60*/  LEA.HI.X R123, R33, c[0x0][0x174], R112, 0x2, P2 ;  /* 0x00005d00217b7a11 */ /* 0x000fcc00010f1470 */
[----:B------:R-:W5:Y:S01]  /*1a70*/  LDG.E.CONSTANT R123, [R122.64] ;  /* 0x0000000a7a7b7981 */ /* 0x000f62000c1e9900 */
[----:B--2---:R-:W-:-:S03]  /*1a80*/  FFMA.FTZ R112, R32, R35, R34 ;  /* 0x0000002320707223 */ /* 0x004fc60000010022 */
[----:B------:R-:W3:Y:S02]  /*1a90*/  LDS.128 R32, [R101+0x10] ;  /* 0x0000100065207984 */ /* 0x000ee40000000c00 */
[----:B---3--:R-:W-:-:S04]  /*1aa0*/  FFMA.FTZ R32, R32, R121, R112 ;  /* 0x0000007920207223 */ /* 0x008fc80000010070 */
[----:B----4-:R-:W-:Y:S01]  /*1ab0*/  FFMA.FTZ R112, R118, R33, R32 ;  /* 0x0000002176707223 */ /* 0x010fe20000010020 */
[----:B------:R-:W-:-:S04]  /*1ac0*/  IADD3 R33, P0, P1, R87, R114, R90 ;  /* 0x0000007257217210 */ /* 0x000fc8000791e05a */
[----:B------:R-:W-:Y:S02]  /*1ad0*/  LEA R32, P2, R33, c[0x0][0x170], 0x2 ;  /* 0x00005c0021207a11 */ /* 0x000fe400078410ff */
[----:B------:R-:W-:-:S04]  /*1ae0*/  IADD3.X R118, R47, R115, R50, P0, P1 ;  /* 0x000000732f767210 */ /* 0x000fc800007e2432 */
[----:B------:R-:W-:-:S05]  /*1af0*/  LEA.HI.X R33, R33, c[0x0][0x174], R118, 0x2, P2 ;  /* 0x00005d0021217a11 */ /* 0x000fca00010f1476 */
[----:B------:R0:W2:Y:S01]  /*1b00*/  LDG.E.CONSTANT R32, [R32.64] ;  /* 0x0000000a20207981 */ /* 0x0000a2000c1e9900 */
[----:B-----5:R-:W-:Y:S01]  /*1b10*/  FFMA.FTZ R34, R123, R34, R112 ;  /* 0x000000227b227223 */ /* 0x020fe20000010070 */
        /* <DEDUP_REMOVED lines=82> */
[-C--:B------:R-:W-:Y:S02]  /*2040*/  IADD3.X R122, R75, R115.reuse, R78, P0, P1 ;  /* 0x000000734b7a7210 */ /* 0x080fe400007e244e */
[-C--:B0-----:R-:W-:Y:S02]  /*2050*/  IADD3 R121, P0, P1, R29, R114.reuse, R4 ;  /* 0x000000721d797210 */ /* 0x081fe4000791e004 */
[----:B------:R-:W-:Y:S02]  /*2060*/  LEA.HI.X R33, R33, c[0x0][0x174], R122, 0x2, P2 ;  /* 0x00005d0021217a11 */ /* 0x000fe400010f147a */
[----:B------:R-:W-:Y:S02]  /*2070*/  LEA R120, P2, R121, c[0x0][0x170], 0x2 ;  /* 0x00005c0079787a11 */ /* 0x000fe400078410ff */
[----:B------:R-:W-:Y:S01]  /*2080*/  IADD3.X R124, R77, R115, R80, P0, P1 ;  /* 0x000000734d7c7210 */ /* 0x000fe200007e2450 */
[----:B------:R0:W4:Y:S01]  /*2090*/  LDG.E.CONSTANT R122, [R32.64] ;  /* 0x0000000a207a7981 */ /* 0x000122000c1e9900 */
[----:B------:R-:W-:-:S02]  /*20a0*/  IADD3 R123, P0, P1, R36, R114, R3 ;  /* 0x00000072247b7210 */ /* 0x000fc4000791e003 */
[----:B------:R-:W-:Y:S02]  /*20b0*/  LEA.HI.X R121, R121, c[0x0][0x174], R124, 0x2, P2 ;  /* 0x00005d0079797a11 */ /* 0x000fe400010f147c */
[----:B------:R-:W-:Y:S02]  /*20c0*/  IADD3.X R124, R79, R115, R82, P0, P1 ;  /* 0x000000734f7c7210 */ /* 0x000fe400007e2452 */
[C---:B------:R-:W-:Y:S02]  /*20d0*/  LEA R114, P0, R123.reuse, c[0x0][0x170], 0x2 ;  /* 0x00005c007b727a11 */ /* 0x040fe400078010ff */
[----:B------:R-:W5:Y:S02]  /*20e0*/  LDG.E.CONSTANT R121, [R120.64] ;  /* 0x0000000a78797981 */ /* 0x000f64000c1e9900 */
[----:B------:R-:W-:-:S05]  /*20f0*/  LEA.HI.X R115, R123, c[0x0][0x174], R124, 0x2, P0 ;  /* 0x00005d007b737a11 */ /* 0x000fca00000f147c */
[----:B------:R-:W4:Y:S01]  /*2100*/  LDG.E.CONSTANT R114, [R114.64] ;  /* 0x0000000a72727981 */ /* 0x000f22000c1e9900 */
[----:B------:R-:W-:-:S04]  /*2110*/  IADD3 R111, R111, 0x4, RZ ;  /* 0x000000046f6f7810 */ /* 0x000fc80007ffe0ff */
[----:B------:R-:W-:Y:S01]  /*2120*/  ISETP.GE.AND P1, PT, R111, R16, PT ;  /* 0x000000106f00720c */ /* 0x000fe20003f26270 */
[----:B--2---:R-:W-:Y:S02]  /*2130*/  FFMA.FTZ R112, R112, R35, R34 ;  /* 0x0000002370707223 */ /* 0x004fe40000010022 */
[----:B0-----:R-:W3:Y:S02]  /*2140*/  LDS.128 R32, [R101+0x50] ;  /* 0x0000500065207984 */ /* 0x001ee40000000c00 */
[----:B---3--:R-:W-:-:S04]  /*2150*/  FFMA.FTZ R32, R32, R119, R112 ;  /* 0x0000007720207223 */ /* 0x008fc80000010070 */
[----:B----4-:R-:W-:-:S04]  /*2160*/  FFMA.FTZ R32, R122, R33, R32 ;  /* 0x000000217a207223 */ /* 0x010fc80000010020 */
[----:B-----5:R-:W-:-:S04]  /*2170*/  FFMA.FTZ R32, R121, R34, R32 ;  /* 0x0000002279207223 */ /* 0x020fc80000010020 */
[----:B------:R-:W-:Y:S01]  /*2180*/  FFMA.FTZ R119, R114, R35, R32 ;  /* 0x0000002372777223 */ /* 0x000fe20000010020 */
[----:B------:R-:W-:Y:S05]  /*2190*/  BRA.DIV ~URZ, `(.L_x_22394) ;  /* 0x000039827f007947 */ /* 0x000fea000b800000 */
[----:B------:R0:W1:Y:S02]  /*21a0*/  SHFL.BFLY PT, R35, R119, 0x2, 0x1f ;  /* 0x0c401f0077237f89 */ /* 0x00006400000e0000 */
.L_x_22434:
[----:B01----:R-:W-:Y:S01]  /*21b0*/  FADD.FTZ R119, R119, R35 ;  /* 0x0000002377777221 */ /* 0x003fe20000010000 */
[----:B------:R-:W-:Y:S05]  /*21c0*/  BRA.DIV ~URZ, `(.L_x_22395) ;  /* 0x000039b27f007947 */ /* 0x000fea000b800000 */
[----:B------:R0:W1:Y:S02]  /*21d0*/  SHFL.BFLY PT, R35, R119, 0x1, 0x1f ;  /* 0x0c201f0077237f89 */ /* 0x00006400000e0000 */
.L_x_22435:
        /* <DEDUP_REMOVED lines=9> */
.L_x_22397:
[----:B------:R-:W-:Y:S05]  /*2270*/  BSYNC B1 ;  /* 0x0000000000017941 */ /* 0x000fea0003800000 */
.L_x_22396:
[----:B------:R-:W-:Y:S02]  /*2280*/  IADD3 R108, P0, R108, 0x10, RZ ;  /* 0x000000106c6c7810 */ /* 0x000fe40007f1e0ff */
[----:B-1----:R-:W-:Y:S02]  /*2290*/  IADD3 R110, R110, 0x80, RZ ;  /* 0x000000806e6e7810 */ /* 0x002fe40007ffe0ff */
[----:B------:R-:W-:Y:S01]  /*22a0*/  IADD3 R113, R113, 0x20, RZ ;  /* 0x0000002071717810 */ /* 0x000fe20007ffe0ff */
[----:B------:R-:W-:Y:S01]  /*22b0*/  IMAD.X R109, RZ, RZ, R109, P0 ;  /* 0x000000ffff6d7224 */ /* 0x000fe200000e066d */
[----:B0-----:R-:W-:Y:S05]  /*22c0*/  @!P1 BRA `(.L_x_22398) ;  /* 0xfffff4e000009947 */ /* 0x001fea000383ffff */
[----:B------:R-:W-:Y:S05]  /*22d0*/  BRA `(.L_x_22392) ;  /* 0x00000c1000007947 */ /* 0x000fea0003800000 */
.L_x_22393:
[C---:B------:R-:W-:Y:S01]  /*22e0*/  IADD3 R109, P0, R107.reuse, R110, RZ ;  /* 0x0000006e6b6d7210 */ /* 0x040fe20007f1e0ff */
[----:B------:R-:W-:-:S02]  /*22f0*/  IMAD R34, R107, 0x20, R34 ;  /* 0x000000206b227824 */ /* 0x000fc400078e0222 */
[C---:B------:R-:W-:Y:S01]  /*2300*/  IMAD R115, R107.reuse, 0x8, R32 ;  /* 0x000000086b737824 */ /* 0x040fe200078e0220 */
[----:B------:R-:W-:Y:S01]  /*2310*/  LEA.HI.X.SX32 R110, R107, R108, 0x1, P0 ;  /* 0x0000006c6b6e7211 */ /* 0x000fe200000f0eff */
[----:B------:R-:W-:Y:S01]  /*2320*/  IMAD.MOV.U32 R103, RZ, RZ, -0x800001 ;  /* 0xff7fffffff677424 */ /* 0x000fe200078e00ff */
[C---:B------:R-:W-:Y:S01]  /*2330*/  LEA R108, P0, R109.reuse, c[0x0][0x188], 0x2 ;  /* 0x000062006d6c7a11 */ /* 0x040fe200078010ff */
[----:B------:R-:W-:Y:S01]  /*2340*/  IMAD.MOV.U32 R113, RZ, RZ, R107 ;  /* 0x000000ffff717224 */ /* 0x000fe200078e006b */
[----:B------:R-:W-:Y:S02]  /*2350*/  IADD3 R112, R34, 0x1a0, RZ ;  /* 0x000001a022707810 */ /* 0x000fe40007ffe0ff */
[----:B------:R-:W-:Y:S02]  /*2360*/  LEA.HI.X R109, R109, c[0x0][0x18c], R110, 0x2, P0 ;  /* 0x000063006d6d7a11 */ /* 0x000fe400000f146e */
[----:B------:R-:W-:-:S03]  /*2370*/  IADD3 R110, -R106, 0x1, R115 ;  /* 0x000000016a6e7810 */ /* 0x000fc60007ffe173 */
.L_x_22403:
        /* <DEDUP_REMOVED lines=12> */
[----:B------:R-:W-:-:S03]  /*2440*/  IADD3 R34, P0, P1, R97, R118, R100 ;  /* 0x0000007661227210 */ /* 0x000fc6000791e064 */
[----:B------:R0:W2:Y:S01]  /*2450*/  LDG.E.CONSTANT R124, [R32.64] ;  /* 0x0000000a207c7981 */ /* 0x0000a2000c1e9900 */
[----:B------:R-:W-:Y:S02]  /*2460*/  LEA R120, P2, R34, c[0x0][0x170], 0x2 ;  /* 0x00005c0022787a11 */ /* 0x000fe400078410ff */
[----:B------:R-:W-:-:S04]  /*2470*/  IADD3.X R35, R37, R111, R40, P0, P1 ;  /* 0x0000006f25237210 */ /* 0x000fc800007e2428 */
[----:B------:R-:W-:Y:S02]  /*2480*/  LEA.HI.X R121, R34, c[0x0][0x174], R35, 0x2, P2 ;  /* 0x00005d0022797a11 */ /* 0x000fe400010f1423 */
[----:B------:R-:W-:-:S03]  /*2490*/  IADD3 R34, P0, R104, R118, RZ ;  /* 0x0000007668227210 */ /* 0x000fc60007f1e0ff */
[----:B------:R-:W3:Y:S01]  /*24a0*/  LDG.E.CONSTANT R120, [R120.64] ;  /* 0x0000000a78787981 */ /* 0x000ee2000c1e9900 */
[----:B------:R-:W-:Y:S01]  /*24b0*/  LEA R122, P1, R34, c[0x0][0x170], 0x2 ;  /* 0x00005c00227a7a11 */ /* 0x000fe200078210ff */
[----:B------:R-:W-:-:S05]  /*24c0*/  IMAD.X R35, R2, 0x1, R111, P0 ;  /* 0x0000000102237824 */ /* 0x000fca00000e066f */
[----:B------:R-:W-:Y:S02]  /*24d0*/  LEA.HI.X R123, R34, c[0x0][0x174], R35, 0x2, P1 ;  /* 0x00005d00227b7a11 */ /* 0x000fe400008f1423 */
[----:B0-----:R-:W2:Y:S04]  /*24e0*/  LDS.128 R32, [R101] ;  /* 0x0000000065207984 */ /* 0x001ea80000000c00 */
[----:B------:R-:W4:Y:S01]  /*24f0*/  LDG.E.CONSTANT R123, [R122.64] ;  /* 0x0000000a7a7b7981 */ /* 0x000f22000c1e9900 */
[----:B--2---:R-:W-:-:S04]  /*2500*/  FMUL.FTZ R33, R124, R33 ;  /* 0x000000217c217220 */ /* 0x004fc80000410000 */
[----:B----4-:R-:W-:-:S04]  /*2510*/  FFMA.FTZ R33, R32, R123, R33 ;  /* 0x0000007b20217223 */ /* 0x010fc80000010021 */
[----:B---3--:R-:W-:Y:S01]  /*2520*/  FFMA.FTZ R34, R120, R34, R33 ;  /* 0x0000002278227223 */ /* 0x008fe20000010021 */
[----:B------:R-:W-:-:S04]  /*2530*/  IADD3 R33, P0, P1, R95, R118, R98 ;  /* 0x000000765f217210 */ /* 0x000fc8000791e062 */
[----:B------:R-:W-:Y:S02]  /*2540*/  LEA R32, P2, R33, c[0x0][0x170], 0x2 ;  /* 0x00005c0021207a11 */ /* 0x000fe400078410ff */
[----:B------:R-:W-:-:S04]  /*2550*/  IADD3.X R124, R39, R111, R42, P0, P1 ;  /* 0x0000006f277c7210 */ /* 0x000fc800007e242a */
[----:B------:R-:W-:-:S05]  /*2560*/  LEA.HI.X R33, R33, c[0x0][0x174], R124, 0x2, P2 ;  /* 0x00005d0021217a11 */ /* 0x000fca00010f147c */
[----:B------:R-:W2:Y:S02]  /*2570*/  LDG.E.CONSTANT R32, [R32.64] ;  /* 0x0000000a20207981 */ /* 0x000ea4000c1e9900 */
[----:B--2---:R-:W-:Y:S01]  /*2580*/  FFMA.FTZ R119, R32, R35, R34 ;  /* 0x0000002320777223 */ /* 0x004fe20000010022 */
[----:B------:R-:W-:-:S04]  /*2590*/  IADD3 R34, P0, P1, R93, R118, R96 ;  /* 0x000000765d227210 */ /* 0x000fc8000791e060 */
[----:B------:R-:W-:Y:S02]  /*25a0*/  LEA R122, P2, R34, c[0x0][0x170], 0x2 ;  /* 0x00005c00227a7a11 */ /* 0x000fe400078410ff */
[----:B------:R-:W-:-:S04]  /*25b0*/  IADD3.X R35, R41, R111, R44, P0, P1 ;  /* 0x0000006f29237210 */ /* 0x000fc800007e242c */
[----:B------:R-:W-:Y:S02]  /*25c0*/  LEA.HI.X R123, R34, c[0x0][0x174], R35, 0x2, P2 ;  /* 0x00005d00227b7a11 */ /* 0x000fe400010f1423 */
[----:B------:R-:W-:-:S03]  /*25d0*/  IADD3 R34, P0, P1, R91, R118, R94 ;  /* 0x000000765b227210 */ /* 0x000fc6000791e05e */
[----:B------:R-:W2:Y:S01]  /*25e0*/  LDG.E.CONSTANT R122, [R122.64] ;  /* 0x0000000a7a7a7981 */ /* 0x000ea2000c1e9900 */
[C---:B------:R-:W-:Y:S02]  /*25f0*/  LEA R120, P2, R34.reuse, c[0x0][0x170], 0x2 ;  /* 0x00005c0022787a11 */ /* 0x040fe400078410ff */
[-C--:B------:R-:W-:Y:S02]  /*2600*/  IADD3.X R35, R43, R111.reuse, R46, P0, P1 ;  /* 0x0000006f2b237210 */ /* 0x080fe400007e242e */
[----:B------:R-:W-:Y:S02]  /*2610*/  IADD3 R32, P0, P1, R89, R118, R92 ;  /* 0x0000007659207210 */ /* 0x000fe4000791e05c */
[----:B------:R-:W-:Y:S02]  /*2620*/  LEA.HI.X R121, R34, c[0x0][0x174], R35, 0x2, P2 ;  /* 0x00005d0022797a11 */ /* 0x000fe400010f1423 */
[C---:B------:R-:W-:Y:S02]  /*2630*/  LEA R124, P2, R32.reuse, c[0x0][0x170], 0x2 ;  /* 0x00005c00207c7a11 */ /* 0x040fe400078410ff */
[----:B------:R-:W-:Y:S01]  /*2640*/  IADD3.X R33, R45, R111, R48, P0, P1 ;  /* 0x0000006f2d217210 */ /* 0x000fe200007e2430 */
[----:B------:R-:W3:Y:S03]  /*2650*/  LDG.E.CONSTANT R120, [R120.64] ;  /* 0x0000000a78787981 */ /* 0x000ee6000c1e9900 */
[----:B------:R-:W-:-:S02]  /*2660*/  LEA.HI.X R125, R32, c[0x0][0x174], R33, 0x2, P2 ;  /* 0x00005d00207d7a11 */ /* 0x000fc400010f1421 */
[----:B------:R-:W2:Y:S04]  /*2670*/  LDS.128 R32, [R101+0x10] ;  /* 0x0000100065207984 */ /* 0x000ea80000000c00 */
[----:B------:R-:W4:Y:S01]  /*2680*/  LDG.E.CONSTANT R124, [R124.64] ;  /* 0x0000000a7c7c7981 */ /* 0x000f22000c1e9900 */
[----:B--2---:R-:W-:-:S04]  /*2690*/  FFMA.FTZ R32, R32, R122, R119 ;  /* 0x0000007a20207223 */ /* 0x004fc80000010077 */
[----:B---3--:R-:W-:-:S04]  /*26a0*/  FFMA.FTZ R33, R120, R33, R32 ;  /* 0x0000002178217223 */ /* 0x008fc80000010020 */
[----:B----4-:R-:W-:Y:S01]  /*26b0*/  FFMA.FTZ R34, R124, R34, R33 ;  /* 0x000000227c227223 */ /* 0x010fe20000010021 */
        /* <DEDUP_REMOVED lines=73> */
[----:B---3--:R-:W-:Y:S01]  /*2b50*/  FFMA.FTZ R33, R120, R33, R32 ;  /* 0x0000002178217223 */ /* 0x008fe20000010020 */
[----:B------:R-:W-:-:S04]  /*2b60*/  IADD3 R32, P0, P1, R28, R118, R7 ;  /* 0x000000761c207210 */ /* 0x000fc8000791e007 */
[----:B------:R-:W-:Y:S01]  /*2b70*/  LEA R120, P2, R32, c[0x0][0x170], 0x2 ;  /* 0x00005c0020787a11 */ /* 0x000fe200078410ff */
[----:B----4-:R-:W-:Y:S01]  /*2b80*/  FFMA.FTZ R34, R124, R34, R33 ;  /* 0x000000227c227223 */ /* 0x010fe20000010021 */
[----:B------:R-:W-:-:S04]  /*2b90*/  IADD3.X R33, R71, R111, R74, P0, P1 ;  /* 0x0000006f47217210 */ /* 0x000fc800007e244a */
[----:B------:R-:W-:-:S05]  /*2ba0*/  LEA.HI.X R121, R32, c[0x0][0x174], R33, 0x2, P2 ;  /* 0x00005d0020797a11 */ /* 0x000fca00010f1421 */
[----:B------:R-:W2:Y:S01]  /*2bb0*/  LDG.E.CONSTANT R120, [R120.64] ;  /* 0x0000000a78787981 */ /* 0x000ea2000c1e9900 */
[----:B------:R-:W-:-:S04]  /*2bc0*/  IADD3 R33, P0, P1, R27, R118, R6 ;  /* 0x000000761b217210 */ /* 0x000fc8000791e006 */
[----:B------:R-:W-:Y:S02]  /*2bd0*/  LEA R32, P2, R33, c[0x0][0x170], 0x2 ;  /* 0x00005c0021207a11 */ /* 0x000fe400078410ff */
[----:B------:R-:W-:-:S04]  /*2be0*/  IADD3.X R122, R73, R111, R76, P0, P1 ;  /* 0x0000006f497a7210 */ /* 0x000fc800007e244c */
[----:B------:R-:W-:-:S05]  /*2bf0*/  LEA.HI.X R33, R33, c[0x0][0x174], R122, 0x2, P2 ;  /* 0x00005d0021217a11 */ /* 0x000fca00010f147a */
[----:B------:R0:W3:Y:S01]  /*2c00*/  LDG.E.CONSTANT R119, [R32.64] ;  /* 0x0000000a20777981 */ /* 0x0000e2000c1e9900 */
[----:B--2---:R-:W-:Y:S01]  /*2c10*/  FFMA.FTZ R124, R120, R35, R34 ;  /* 0x00000023787c7223 */ /* 0x004fe20000010022 */
        /* <DEDUP_REMOVED lines=8> */
[----:B------:R-:W-:Y:S02]  /*2ca0*/  LEA.HI.X R121, R34, c[0x0][0x174], R35, 0x2, P2 ;  /* 0x00005d0022797a11 */ /* 0x000fe400010f1423 */
[----:B0-----:R-:W3:Y:S01]  /*2cb0*/  LDS.128 R32, [R101+0x50] ;  /* 0x0000500065207984 */ /* 0x001ee20000000c00 */
[----:B------:R-:W-:-:S03]  /*2cc0*/  IADD3 R125, P0, P1, R36, R118, R3 ;  /* 0x00000076247d7210 */ /* 0x000fc6000791e003 */
[----:B------:R-:W4:Y:S01]  /*2cd0*/  LDG.E.CONSTANT R121, [R120.64] ;  /* 0x0000000a78797981 */ /* 0x000f22000c1e9900 */
[----:B---3--:R-:W-:Y:S01]  /*2ce0*/  FFMA.FTZ R32, R32, R119, R124 ;  /* 0x0000007720207223 */ /* 0x008fe2000001007c */
[----:B------:R-:W-:Y:S02]  /*2cf0*/  IADD3.X R124, R79, R111, R82, P0, P1 ;  /* 0x0000006f4f7c7210 */ /* 0x000fe400007e2452 */
[----:B------:R-:W-:-:S04]  /*2d00*/  LEA R118, P0, R125, c[0x0][0x170], 0x2 ;  /* 0x00005c007d767a11 */ /* 0x000fc800078010ff */
[----:B------:R-:W-:-:S05]  /*2d10*/  LEA.HI.X R119, R125, c[0x0][0x174], R124, 0x2, P0 ;  /* 0x00005d007d777a11 */ /* 0x000fca00000f147c */
[----:B------:R-:W3:Y:S01]  /*2d20*/  LDG.E.CONSTANT R118, [R118.64] ;  /* 0x0000000a76767981 */ /* 0x000ee2000c1e9900 */
[----:B------:R-:W-:-:S04]  /*2d30*/  IADD3 R113, R113, 0x4, RZ ;  /* 0x0000000471717810 */ /* 0x000fc80007ffe0ff */
[----:B------:R-:W-:Y:S01]  /*2d40*/  ISETP.GE.AND P1, PT, R113, R16, PT ;  /* 0x000000107100720c */ /* 0x000fe20003f26270 */
[----:B--2---:R-:W-:-:S04]  /*2d50*/  FFMA.FTZ R32, R122, R33, R32 ;  /* 0x000000217a207223 */ /* 0x004fc80000010020 */
[----:B----4-:R-:W-:-:S04]  /*2d60*/  FFMA.FTZ R32, R121, R34, R32 ;  /* 0x0000002279207223 */ /* 0x010fc80000010020 */
[----:B---3--:R-:W-:Y:S01]  /*2d70*/  FFMA.FTZ R120, R118, R35, R32 ;  /* 0x0000002376787223 */ /* 0x008fe20000010020 */
[----:B------:R-:W-:Y:S05]  /*2d80*/  BRA.DIV ~URZ, `(.L_x_22399) ;  /* 0x00002e527f007947 */ /* 0x000fea000b800000 */
[----:B------:R0:W1:Y:S02]  /*2d90*/  SHFL.BFLY PT, R35, R120, 0x2, 0x1f ;  /* 0x0c401f0078237f89 */ /* 0x00006400000e0000 */
.L_x_22436:
[----:B-1----:R-:W-:Y:S01]  /*2da0*/  FADD.FTZ R119, R120, R35 ;  /* 0x0000002378777221 */ /* 0x002fe20000010000 */
[----:B------:R-:W-:Y:S05]  /*2db0*/  BRA.DIV ~URZ, `(.L_x_22400) ;  /* 0x00002e927f007947 */ /* 0x000fea000b800000 */
[----:B------:R1:W2:Y:S02]  /*2dc0*/  SHFL.BFLY PT, R35, R119, 0x1, 0x1f ;  /* 0x0c201f0077237f89 */ /* 0x0002a400000e0000 */
.L_x_22437:
[----:B------:R-:W-:Y:S01]  /*2dd0*/  ISETP.NE.AND P0, PT, R104, RZ, PT ;  /* 0x000000ff6800720c */ /* 0x000fe20003f05270 */
[----:B------:R-:W-:Y:S01]  /*2de0*/  BSSY B1, `(.L_x_22401) ;  /* 0x000000a000017945 */ /* 0x000fe20003800000 */
[----:B--2---:R-:W-:-:S11]  /*2df0*/  FADD.FTZ R35, R119, R35 ;  /* 0x0000002377237221 */ /* 0x004fd60000010000 */
[----:B------:R-:W-:Y:S05]  /*2e00*/  @P0 BRA `(.L_x_22402) ;  /* 0x0000007000000947 */ /* 0x000fea0003800000 */
[----:B------:R-:W2:Y:S01]  /*2e10*/  I2F R33, R110 ;  /* 0x0000006e00217306 */ /* 0x000ea20000201400 */
[----:B------:R-:W-:Y:S01]  /*2e20*/  FMUL.FTZ R32, R35, c[0x0][0x184] ;  /* 0x0000610023207a20 */ /* 0x000fe20000410000 */
[----:B------:R-:W-:-:S03]  /*2e30*/  ISETP.GE.AND P0, PT, R115, R106, PT ;  /* 0x0000006a7300720c */ /* 0x000fc60003f06270 */
[----:B--2---:R-:W-:-:S05]  /*2e40*/  FFMA.FTZ R32, R33, R114, R32 ;  /* 0x0000007221207223 */ /* 0x004fca0000010020 */
[----:B------:R-:W-:-:S05]  /*2e50*/  FSEL R33, R32, RZ, !P0 ;  /* 0x000000ff20217208 */ /* 0x000fca0004000000 */
[----:B------:R-:W-:Y:S01]  /*2e60*/  @!P0 FMNMX.FTZ R103, R103, R32, !PT ;  /* 0x0000002067678209 */ /* 0x000fe20007810000 */
[----:B------:R2:W-:Y:S04]  /*2e70*/  STS [R112], R33 ;  /* 0x0000002170007388 */ /* 0x0005e80000000800 */
.L_x_22402:
[----:B------:R-:W-:Y:S05]  /*2e80*/  BSYNC B1 ;  /* 0x0000000000017941 */ /* 0x000fea0003800000 */
.L_x_22401:
[----:B------:R-:W-:Y:S02]  /*2e90*/  IADD3 R108, P0, R108, 0x10, RZ ;  /* 0x000000106c6c7810 */ /* 0x000fe40007f1e0ff */
[----:B--2---:R-:W-:Y:S02]  /*2ea0*/  IADD3 R112, R112, 0x80, RZ ;  /* 0x0000008070707810 */ /* 0x004fe40007ffe0ff */
[----:B------:R-:W-:Y:S01]  /*2eb0*/  IADD3 R115, R115, 0x20, RZ ;  /* 0x0000002073737810 */ /* 0x000fe20007ffe0ff */
[----:B------:R-:W-:Y:S01]  /*2ec0*/  IMAD.X R109, RZ, RZ, R109, P0 ;  /* 0x000000ffff6d7224 */ /* 0x000fe200000e066d */
[----:B------:R-:W-:Y:S01]  /*2ed0*/  IADD3 R110, R110, 0x20, RZ ;  /* 0x000000206e6e7810 */ /* 0x000fe20007ffe0ff */
[----:B01----:R-:W-:Y:S05]  /*2ee0*/  @!P1 BRA `(.L_x_22403) ;  /* 0xfffff49000009947 */ /* 0x003fea000383ffff */
.L_x_22392:
[----:B------:R-:W-:Y:S05]  /*2ef0*/  BSYNC B0 ;  /* 0x0000000000007941 */ /* 0x000fea0003800000 */
.L_x_22391:
[----:B------:R-:W-:Y:S05]  /*2f00*/  BRA.DIV ~URZ, `(.L_x_22404) ;  /* 0x00002da27f007947 */ /* 0x000fea000b800000 */
[----:B------:R0:W1:Y:S02]  /*2f10*/  SHFL.BFLY PT, R35, R103, 0x10, 0x1f ;  /* 0x0e001f0067237f89 */ /* 0x00006400000e0000 */
.L_x_22438:
[----:B-1----:R-:W-:Y:S01]  /*2f20*/  FMNMX.FTZ R119, R35, R103, !PT ;  /* 0x0000006723777209 */ /* 0x002fe20007810000 */
[----:B------:R-:W-:Y:S05]  /*2f30*/  BRA.DIV ~URZ, `(.L_x_22405) ;  /* 0x00002de27f007947 */ /* 0x000fea000b800000 */
[----:B------:R-:W1:Y:S02]  /*2f40*/  SHFL.BFLY PT, R0, R119, 0x8, 0x1f ;  /* 0x0d001f0077007f89 */ /* 0x000e6400000e0000 */
[----:B-1----:R-:W-:-:S05]  /*2f50*/  FMNMX.FTZ R0, R119, R0, !PT ;  /* 0x0000000077007209 */ /* 0x002fca0007810000 */
[----:B------:R1:W2:Y:S02]  /*2f60*/  SHFL.BFLY PT, R35, R0, 0x4, 0x1f ;  /* 0x0c801f0000237f89 */ /* 0x0002a400000e0000 */
.L_x_22439:
        /* <DEDUP_REMOVED lines=11> */
[----:B--2---:R-:W2:Y:S02]  /*3020*/  SHFL.BFLY PT, R3, R2, 0x2, 0x1f ;  /* 0x0c401f0002037f89 */ /* 0x004ea400000e0000 */
[----:B--2---:R-:W-:-:S05]  /*3030*/  FMNMX.FTZ R4, R3, R2, !PT ;  /* 0x0000000203047209 */ /* 0x004fca0007810000 */
[----:B------:R-:W2:Y:S02]  /*3040*/  SHFL.BFLY PT, R3, R4, 0x1, 0x1f ;  /* 0x0c201f0004037f89 */ /* 0x000ea400000e0000 */
[----:B-12---:R-:W-:Y:S02]  /*3050*/  FMNMX.FTZ R0, R4, R3, !PT ;  /* 0x0000000304007209 */ /* 0x006fe40007810000 */
        /* <DEDUP_REMOVED lines=19> */
.L_x_22410:
        /* <DEDUP_REMOVED lines=11> */
.L_x_22409:
[----:B------:R-:W-:Y:S05]  /*3240*/  BSYNC B1 ;  /* 0x0000000000017941 */ /* 0x000fea0003800000 */
.L_x_22408:
        /* <DEDUP_REMOVED lines=10> */
.L_x_22413:
        /* <DEDUP_REMOVED lines=100> */
.L_x_22412:
[----:B------:R-:W-:Y:S05]  /*3930*/  BSYNC B1 ;  /* 0x0000000000017941 */ /* 0x000fea0003800000 */
.L_x_22411:
        /* <DEDUP_REMOVED lines=55> */
.L_x_22415:
[----:B------:R-:W-:Y:S05]  /*3cb0*/  BSYNC B1 ;  /* 0x0000000000017941 */ /* 0x000fea0003800000 */
.L_x_22414:
        /* <DEDUP_REMOVED lines=26> */
.L_x_22407:
[----:B------:R-:W-:Y:S05]  /*3e60*/  BSYNC B0 ;  /* 0x0000000000007941 */ /* 0x000fea0003800000 */
.L_x_22406:
        /* <DEDUP_REMOVED lines=37> */
.L_x_22420:
        /* <DEDUP_REMOVED lines=8> */
.L_x_22419:
[----:B01----:R-:W-:Y:S05]  /*4140*/  BSYNC B1 ;  /* 0x0000000000017941 */ /* 0x003fea0003800000 */
.L_x_22418:
        /* <DEDUP_REMOVED lines=10> */
.L_x_22423:
        /* <DEDUP_REMOVED lines=9> */
[----:B------:R-:W-:Y:S04]  /*4280*/  LDS R20, [R0+0xa00] ;  /* 0x000a000000147984 */ /* 0x000fe80000000800 */
        /* <DEDUP_REMOVED lines=16> */
[----:B------:R0:W-:Y:S04]  /*4390*/  STS [R0+-0x200], R7 ;  /* 0xfffe000700007388 */ /* 0x0001e80000000800 */
        /* <DEDUP_REMOVED lines=25> */
.L_x_22422:
[----:B------:R-:W-:Y:S05]  /*4530*/  BSYNC B1 ;  /* 0x0000000000017941 */ /* 0x000fea0003800000 */
.L_x_22421:
        /* <DEDUP_REMOVED lines=31> */
.L_x_22425:
[----:B------:R-:W-:Y:S05]  /*4730*/  BSYNC B1 ;  /* 0x0000000000017941 */ /* 0x000fea0003800000 */
.L_x_22424:
        /* <DEDUP_REMOVED lines=14> */
.L_x_22417:
[----:B------:R-:W-:Y:S05]  /*4820*/  BSYNC B0 ;  /* 0x0000000000007941 */ /* 0x000fea0003800000 */
.L_x_22416:
[----:B------:R-:W-:Y:S01]  /*4830*/  BAR.SYNC.DEFER_BLOCKING 0x0 ;  /* 0x0000000000007b1d */ /* 0x000fe20000010000 */
[----:B------:R-:W-:-:S05]  /*4840*/  ISETP.GE.AND P0, PT, R107, R16, PT ;  /* 0x000000106b00720c */ /* 0x000fca0003f06270 */
[----:B------:R-:W-:Y:S08]  /*4850*/  BSSY B0, `(.L_x_22426) ;  /* 0x00000af000007945 */ /* 0x000ff00003800000 */
[----:B------:R-:W-:Y:S05]  /*4860*/  @!P0 BRA `(.L_x_22427) ;  /* 0x0000006000008947 */ /* 0x000fea0003800000 */
[----:B0-----:R-:W-:Y:S01]  /*4870*/  IMAD.MOV.U32 R0, RZ, RZ, RZ ;  /* 0x000000ffff007224 */ /* 0x001fe200078e00ff */
[----:B------:R-:W-:Y:S01]  /*4880*/  CS2R R36, SRZ ;  /* 0x0000000000247805 */ /* 0x000fe2000001ff00 */
[----:B------:R-:W-:-:S02]  /*4890*/  IMAD.MOV.U32 R17, RZ, RZ, RZ ;  /* 0x000000ffff117224 */ /* 0x000fc400078e00ff */
[----:B------:R-:W-:Y:S02]  /*48a0*/  IMAD.MOV.U32 R19, RZ, RZ, RZ ;  /* 0x000000ffff137224 */ /* 0x000fe400078e00ff */
[----:B------:R-:W-:Y:S01]  /*48b0*/  IMAD.MOV.U32 R38, RZ, RZ, RZ ;  /* 0x000000ffff267224 */ /* 0x000fe200078e00ff */
[----:B------:R-:W-:Y:S05]  /*48c0*/  BRA `(.L_x_22428) ;  /* 0x00000a7000007947 */ /* 0x000fea0003800000 */
.L_x_22427:
[----:B0-----:R-:W0:Y:S01]  /*48d0*/  S2R R0, SR_CTAID.Y ;  /* 0x0000000000007919 */ /* 0x001e220000002600 */
[----:B------:R-:W-:Y:S01]  /*48e0*/  SHF.R.S32.HI R3, RZ, 0x1f, R107 ;  /* 0x0000001fff037819 */ /* 0x000fe2000001146b */
[----:B------:R-:W-:Y:S01]  /*48f0*/  IMAD R2, R17, c[0x0][0x1b0], RZ ;  /* 0x00006c0011027a24 */ /* 0x000fe200078e02ff */
[----:B------:R-:W-:Y:S01]  /*4900*/  LOP3.LUT R39, RZ, R16, RZ, 0x33, !PT ;  /* 0x00000010ff277212 */ /* 0x000fe200078e33ff */
[----:B------:R-:W-:Y:S01]  /*4910*/  IMAD.MOV.U32 R44, RZ, RZ, c[0x0][0x1ac] ;  /* 0x00006b00ff2c7624 */ /* 0x000fe200078e00ff */
[----:B------:R-:W-:Y:S01]  /*4920*/  CS2R R36, SRZ ;  /* 0x0000000000247805 */ /* 0x000fe2000001ff00 */
[----:B------:R-:W-:Y:S02]  /*4930*/  IMAD.MOV.U32 R17, RZ, RZ, RZ ;  /* 0x000000ffff117224 */ /* 0x000fe400078e00ff */
[----:B------:R-:W-:Y:S01]  /*4940*/  IMAD.MOV.U32 R19, RZ, RZ, RZ ;  /* 0x000000ffff137224 */ /* 0x000fe200078e00ff */
[----:B------:R-:W-:Y:S01]  /*4950*/  SHF.R.S32.HI R44, RZ, 0x1f, R44 ;  /* 0x0000001fff2c7819 */ /* 0x000fe2000001142c */
        /* <DEDUP_REMOVED lines=23> */
[----:B------:R-:W-:Y:S02]  /*4ad0*/  IADD3 R53, R43, 0x280, RZ ;  /* 0x000002802b357810 */ /* 0x000fe40007ffe0ff */
.L_x_22429:
        /* <DEDUP_REMOVED lines=24> */
[----:B0-----:R-:W-:Y:S01]  /*4c60*/  IADD3 R29, P0, R53, R26, RZ ;  /* 0x0000001a351d7210 */ /* 0x001fe20007f1e0ff */
[----:B------:R-:W4:Y:S01]  /*4c70*/  LDG.E.128.CONSTANT R20, [R20.64] ;  /* 0x0000000a14147981 */ /* 0x000f22000c1e9d00 */
[----:B------:R-:W-:-:S02]  /*4c80*/  LEA.HI.X R25, R25, c[0x0][0x17c], R30, 0x2, P1 ;  /* 0x00005f0019197a11 */ /* 0x000fc400008f141e */
        /* <DEDUP_REMOVED lines=11> */
[----:B------:R-:W-:Y:S02]  /*4d40*/  @!P0 ISETP.GE.AND P2, PT, R35, R106, PT ;  /* 0x0000006a2300820c */ /* 0x000fe40003f46270 */
[----:B------:R0:W1:Y:S01]  /*4d50*/  LDS.128 R32, [R45] ;  /* 0x000000002d207984 */ /* 0x0000620000000c00 */
[C---:B------:R-:W-:Y:S02]  /*4d60*/  @!P0 IADD3 R57, R55.reuse, -0x1, RZ ;  /* 0xffffffff37398810 */ /* 0x040fe40007ffe0ff */
[----:B------:R-:W-:-:S02]  /*4d70*/  @!P0 IADD3 R61, R55, -0x1, RZ ;  /* 0xffffffff373d8810 */ /* 0x000fc40007ffe0ff */
[-C--:B------:R-:W-:Y:S02]  /*4d80*/  @!P0 ISETP.GE.AND P3, PT, R57, R106.reuse, PT ;  /* 0x0000006a3900820c */ /* 0x080fe40003f66270 */
[----:B------:R-:W-:Y:S02]  /*4d90*/  @!P0 IADD3 R57, R55, -0x3, RZ ;  /* 0xfffffffd37398810 */ /* 0x000fe40007ffe0ff */
[-C--:B------:R-:W-:Y:S02]  /*4da0*/  @!P0 ISETP.GE.AND P5, PT, R61, R106.reuse, PT ;  /* 0x0000006a3d00820c */ /* 0x080fe40003fa6270 */
[----:B------:R-:W-:Y:S02]  /*4db0*/  @!P0 ISETP.GE.AND P1, PT, R57, R106, PT ;  /* 0x0000006a3900820c */ /* 0x000fe40003f26270 */
[----:B------:R-:W-:Y:S02]  /*4dc0*/  @!P0 IADD3 R59, R55, -0x2, RZ ;  /* 0xfffffffe373b8810 */ /* 0x000fe40007ffe0ff */
[----:B0-----:R-:W-:-:S02]  /*4dd0*/  IADD3 R45, R45, 0x80, RZ ;  /* 0x000000802d2d7810 */ /* 0x001fc40007ffe0ff */
[-C--:B------:R-:W-:Y:S02]  /*4de0*/  @!P0 ISETP.GE.AND P6, PT, R59, R106.reuse, PT ;  /* 0x0000006a3b00820c */ /* 0x080fe40003fc6270 */
[----:B------:R-:W-:Y:S02]  /*4df0*/  @!P0 IADD3 R59, R55, -0x1, RZ ;  /* 0xffffffff373b8810 */ /* 0x000fe40007ffe0ff */
[----:B--2---:R-:W-:Y:S02]  /*4e00*/  @!P0 FSEL R4, R4, RZ, !P4 ;  /* 0x000000ff04048208 */ /* 0x004fe40006000000 */
        /* <DEDUP_REMOVED lines=10> */
[-C--:B------:R-:W-:Y:S01]  /*4eb0*/  @!P0 ISETP.GE.AND P2, PT, R55, R106.reuse, PT ;  /* 0x0000006a3700820c */ /* 0x080fe20003f46270 */
[----:B-1----:R-:W-:Y:S01]  /*4ec0*/  FMUL.FTZ R5, R33, R5 ;  /* 0x0000000521057220 */ /* 0x002fe20000410000 */
[----:B------:R-:W-:Y:S02]  /*4ed0*/  @!P0 ISETP.GE.AND P5, PT, R57, R106, PT ;  /* 0x0000006a3900820c */ /* 0x000fe40003fa6270 */
[----:B------:R-:W-:Y:S01]  /*4ee0*/  @!P0 IADD3 R57, R55, -0x3, RZ ;  /* 0xfffffffd37398810 */ /* 0x000fe20007ffe0ff */
[----:B------:R-:W-:Y:S01]  /*4ef0*/  FFMA.FTZ R5, R32, R4, R5 ;  /* 0x0000000420057223 */ /* 0x000fe20000010005 */
[----:B------:R-:W-:Y:S02]  /*4f00*/  @!P0 FSEL R7, R7, RZ, !P2 ;  /* 0x000000ff07078208 */ /* 0x000fe40005000000 */
[----:B----4-:R-:W-:Y:S01]  /*4f10*/  @!P0 FSEL R12, R12, RZ, !P4 ;  /* 0x000000ff0c0c8208 */ /* 0x010fe20006000000 */
[----:B------:R-:W-:Y:S01]  /*4f20*/  FFMA.FTZ R6, R34, R6, R5 ;  /* 0x0000000622067223 */ /* 0x000fe20000010005 */
[----:B------:R-:W-:-:S02]  /*4f30*/  @!P0 ISETP.GE.AND P2, PT, R59, R106, PT ;  /* 0x0000006a3b00820c */ /* 0x000fc40003f46270 */
[-C--:B------:R-:W-:Y:S01]  /*4f40*/  @!P0 ISETP.GE.AND P4, PT, R57, R106.reuse, PT ;  /* 0x0000006a3900820c */ /* 0x080fe20003f86270 */
[----:B------:R-:W-:Y:S01]  /*4f50*/  FFMA.FTZ R7, R35, R7, R6 ;  /* 0x0000000723077223 */ /* 0x000fe20000010006 */
[----:B------:R-:W-:Y:S02]  /*4f60*/  @!P0 FSEL R13, R13, RZ, !P3 ;  /* 0x000000ff0d0d8208 */ /* 0x000fe40005800000 */
[----:B------:R-:W-:Y:S01]  /*4f70*/  @!P0 IADD3 R57, R55, -0x2, RZ ;  /* 0xfffffffe37398810 */ /* 0x000fe20007ffe0ff */
[----:B------:R-:W-:Y:S01]  /*4f80*/  FADD.FTZ R38, R7, R38 ;  /* 0x0000002607267221 */ /* 0x000fe20000010000 */
[----:B------:R-:W-:Y:S01]  /*4f90*/  @!P0 ISETP.GE.AND P3, PT, R55, R106, PT ;  /* 0x0000006a3700820c */ /* 0x000fe20003f66270 */
[----:B------:R-:W-:Y:S01]  /*4fa0*/  FMUL.FTZ R13, R33, R13 ;  /* 0x0000000d210d7220 */ /* 0x000fe20000410000 */
[----:B------:R-:W-:Y:S02]  /*4fb0*/  @!P0 FSEL R14, R14, RZ, !P2 ;  /* 0x000000ff0e0e8208 */ /* 0x000fe40005000000 */
[----:B------:R-:W-:Y:S01]  /*4fc0*/  @!P0 FSEL R20, R20, RZ, !P1 ;  /* 0x000000ff14148208 */ /* 0x000fe20004800000 */
[----:B------:R-:W-:Y:S01]  /*4fd0*/  FFMA.FTZ R13, R32, R12, R13 ;  /* 0x0000000c200d7223 */ /* 0x000fe2000001000d */
[----:B------:R-:W-:-:S02]  /*4fe0*/  @!P0 FSEL R9, R9, RZ, !P6 ;  /* 0x000000ff09098208 */ /* 0x000fc40007000000 */
[----:B------:R-:W-:Y:S01]  /*4ff0*/  @!P0 ISETP.GE.AND P2, PT, R57, R106, PT ;  /* 0x0000006a3900820c */ /* 0x000fe20003f46270 */
[----:B------:R-:W-:Y:S01]  /*5000*/  FFMA.FTZ R14, R34, R14, R13 ;  /* 0x0000000e220e7223 */ /* 0x000fe2000001000d */
[----:B------:R-:W-:Y:S01]  /*5010*/  @!P0 FSEL R15, R15, RZ, !P3 ;  /* 0x000000ff0f0f8208 */ /* 0x000fe20005800000 */
[----:B------:R-:W-:Y:S01]  /*5020*/  FMUL.FTZ R9, R33, R9 ;  /* 0x0000000921097220 */ /* 0x000fe20000410000 */
[-C--:B------:R-:W-:Y:S02]  /*5030*/  @!P0 ISETP.GE.AND P1, PT, R57, R106.reuse, PT ;  /* 0x0000006a3900820c */ /* 0x080fe40003f26270 */
[----:B------:R-:W-:Y:S01]  /*5040*/  @!P0 ISETP.GE.AND P6, PT, R55, R106, PT ;  /* 0x0000006a3700820c */ /* 0x000fe20003fc6270 */
[----:B------:R-:W-:Y:S01]  /*5050*/  FFMA.FTZ R9, R32, R8, R9 ;  /* 0x0000000820097223 */ /* 0x000fe20000010009 */
[----:B------:R-:W-:Y:S01]  /*5060*/  @!P0 ISETP.GE.AND P3, PT, R59, R106, PT ;  /* 0x0000006a3b00820c */ /* 0x000fe20003f66270 */
[----:B------:R-:W-:Y:S01]  /*5070*/  FFMA.FTZ R15, R35, R15, R14 ;  /* 0x0000000f230f7223 */ /* 0x000fe2000001000e */
[C---:B------:R-:W-:Y:S01]  /*5080*/  @!P0 IADD3 R57, R55.reuse, -0x3, RZ ;  /* 0xfffffffd37398810 */ /* 0x040fe20007ffe0ff */
[----:B------:R-:W-:Y:S01]  /*5090*/  FFMA.FTZ R10, R34, R10, R9 ;  /* 0x0000000a220a7223 */ /* 0x000fe20000010009 */
[----:B------:R-:W-:Y:S01]  /*50a0*/  @!P0 IADD3 R5, R55, -0x1, RZ ;  /* 0xffffffff37058810 */ /* 0x000fe20007ffe0ff */
[----:B------:R-:W-:Y:S01]  /*50b0*/  FADD.FTZ R36, R15, R36 ;  /* 0x000000240f247221 */ /* 0x000fe20000010000 */
[----:B------:R-:W-:-:S02]  /*50c0*/  @!P0 FSEL R21, R21, RZ, !P5 ;  /* 0x000000ff15158208 */ /* 0x000fc40006800000 */
[----:B------:R-:W-:Y:S02]  /*50d0*/  @!P0 FSEL R11, R11, RZ, !P6 ;  /* 0x000000ff0b0b8208 */ /* 0x000fe40007000000 */
[----:B------:R-:W-:Y:S01]  /*50e0*/  @!P0 ISETP.GE.AND P5, PT, R57, R106, PT ;  /* 0x0000006a3900820c */ /* 0x000fe20003fa6270 */
[----:B------:R-:W-:Y:S01]  /*50f0*/  FMUL.FTZ R21, R33, R21 ;  /* 0x0000001521157220 */ /* 0x000fe20000410000 */
[----:B------:R-:W-:Y:S01]  /*5100*/  @!P0 FSEL R25, R25, RZ, !P2 ;  /* 0x000000ff19198208 */ /* 0x000fe20005000000 */
[----:B------:R-:W-:Y:S01]  /*5110*/  FFMA.FTZ R10, R35, R11, R10 ;  /* 0x0000000b230a7223 */ /* 0x000fe2000001000a */
        /* <DEDUP_REMOVED lines=8> */
[-C--:B------:R-:W-:Y:S01]  /*51a0*/  @!P0 ISETP.GE.AND P2, PT, R5, R106.reuse, PT ;  /* 0x0000006a0500820c */ /* 0x080fe20003f46270 */
[----:B------:R-:W-:Y:S01]  /*51b0*/  FADD.FTZ R37, R10, R37 ;  /* 0x000000250a257221 */ /* 0x000fe20000010000 */
[C---:B------:R-:W-:Y:S01]  /*51c0*/  @!P0 ISETP.GE.AND P1, PT, R55.reuse, R106, PT ;  /* 0x0000006a3700820c */ /* 0x040fe20003f26270 */
[----:B------:R-:W-:Y:S01]  /*51d0*/  FFMA.FTZ R26, R34, R26, R25 ;  /* 0x0000001a221a7223 */ /* 0x000fe20000010019 */
[----:B------:R-:W-:-:S02]  /*51e0*/  @!P0 ISETP.GE.AND P3, PT, R55, R106, PT ;  /* 0x0000006a3700820c */ /* 0x000fc40003f66270 */
        /* <DEDUP_REMOVED lines=21> */
.L_x_22428:
[----:B------:R-:W-:Y:S05]  /*5340*/  BSYNC B0 ;  /* 0x0000000000007941 */ /* 0x000fea0003800000 */
.L_x_22426:
[----:B------:R-:W0:Y:S01]  /*5350*/  SHFL.BFLY PT, R3, R38, 0x1, 0x1f ;  /* 0x0c201f0026037f89 */ /* 0x000e2200000e0000 */
[----:B------:R-:W-:Y:S01]  /*5360*/  LOP3.LUT R8, R105, 0x1, RZ, 0xc0, !PT ;  /* 0x0000000169087812 */ /* 0x000fe200078ec0ff */
[----:B------:R-:W-:Y:S02]  /*5370*/  BSSY B0, `(.L_x_22430) ;  /* 0x000002d000007945 */ /* 0x000fe40003800000 */
[----:B------:R-:W1:Y:S04]  /*5380*/  SHFL.BFLY PT, R2, R37, 0x1, 0x1f ;  /* 0x0c201f0025027f89 */ /* 0x000e6800000e0000 */
[----:B------:R-:W-:Y:S01]  /*5390*/  BAR.SYNC.DEFER_BLOCKING 0x0 ;  /* 0x0000000000007b1d */ /* 0x000fe20000010000 */
[----:B------:R-:W-:-:S02]  /*53a0*/  ISETP.NE.AND P2, PT, R8, RZ, PT ;  /* 0x000000ff0800720c */ /* 0x000fc40003f45270 */
[----:B------:R-:W-:Y:S02]  /*53b0*/  LEA.HI R8, R105, R105, RZ, 0x1 ;  /* 0x0000006969087211 */ /* 0x000fe400078f08ff */
[C---:B------:R-:W-:Y:S01]  /*53c0*/  ISETP.GT.OR P0, PT, R18.reuse, 0x3f, P2 ;  /* 0x0000003f1200780c */ /* 0x040fe20001704670 */
[----:B------:R-:W2:Y:S01]  /*53d0*/  SHFL.BFLY PT, R7, R0, 0x1, 0x1f ;  /* 0x0c201f0000077f89 */ /* 0x000ea200000e0000 */
[----:B------:R-:W-:Y:S02]  /*53e0*/  SHF.R.S32.HI R8, RZ, 0x1, R8 ;  /* 0x00000001ff087819 */ /* 0x000fe40000011408 */
[C---:B------:R-:W-:Y:S01]  /*53f0*/  ISETP.GT.OR P1, PT, R18.reuse, 0x1f, P2 ;  /* 0x0000001f1200780c */ /* 0x040fe20001724670 */
[----:B------:R-:W3:Y:S04]  /*5400*/  SHFL.BFLY PT, R5, R36, 0x1, 0x1f ;  /* 0x0c201f0024057f89 */ /* 0x000ee800000e0000 */
[----:B------:R-:W4:Y:S01]  /*5410*/  SHFL.BFLY PT, R4, R19, 0x1, 0x1f ;  /* 0x0c201f0013047f89 */ /* 0x000f2200000e0000 */
[----:B0-----:R-:W-:Y:S01]  /*5420*/  FADD.FTZ R15, R3, R38 ;  /* 0x00000026030f7221 */ /* 0x001fe20000010000 */
[----:B------:R-:W-:-:S02]  /*5430*/  LOP3.LUT R3, R18, 0xffffffc0, RZ, 0xc0, !PT ;  /* 0xffffffc012037812 */ /* 0x000fc400078ec0ff */
[----:B------:R-:W0:Y:S01]  /*5440*/  SHFL.BFLY PT, R6, R17, 0x1, 0x1f ;  /* 0x0c201f0011067f89 */ /* 0x000e2200000e0000 */
[----:B-1----:R-:W-:Y:S01]  /*5450*/  FADD.FTZ R21, R2, R37 ;  /* 0x0000002502157221 */ /* 0x002fe20000010000 */
[----:B------:R-:W-:Y:S02]  /*5460*/  ISETP.NE.OR P5, PT, R3, 0x40, P2 ;  /* 0x000000400300780c */ /* 0x000fe400017a5670 */
[----:B------:R-:W-:-:S04]  /*5470*/  IADD3 R2, R18, 0x1f, RZ ;  /* 0x0000001f12027810 */ /* 0x000fc80007ffe0ff */
[----:B------:R-:W-:Y:S02]  /*5480*/  ISETP.GT.U32.AND P3, PT, R2, 0x3e, PT ;  /* 0x0000003e0200780c */ /* 0x000fe40003f64070 */
[----:B------:R-:W-:Y:S01]  /*5490*/  LOP3.LUT R2, R18, 0xffffffe0, RZ, 0xc0, !PT ;  /* 0xffffffe012027812 */ /* 0x000fe200078ec0ff */
[----:B--2---:R-:W-:Y:S02]  /*54a0*/  FADD.FTZ R25, R7, R0 ;  /* 0x0000000007197221 */ /* 0x004fe40000010000 */
[----:B------:R-:W-:Y:S01]  /*54b0*/  IMAD R0, R107, 0x60, R8 ;  /* 0x000000606b007824 */ /* 0x000fe200078e0208 */
[----:B------:R-:W-:Y:S01]  /*54c0*/  ISETP.NE.OR P4, PT, R2, 0x20, P2 ;  /* 0x000000200200780c */ /* 0x000fe20001785670 */
[----:B---3--:R-:W-:-:S03]  /*54d0*/  FADD.FTZ R23, R5, R36 ;  /* 0x0000002405177221 */ /* 0x008fc60000010000 */
[----:B------:R1:W-:Y:S01]  /*54e0*/  @!P5 STS [R0.X4+-0x160], R15 ;  /* 0xfffea00f0000d388 */ /* 0x0003e20000004800 */
[----:B----4-:R-:W-:-:S03]  /*54f0*/  FADD.FTZ R19, R4, R19 ;  /* 0x0000001304137221 */ /* 0x010fc60000010000 */
[----:B------:R1:W-:Y:S01]  /*5500*/  @!P5 STS [R0.X4+-0x120], R21 ;  /* 0xfffee0150000d388 */ /* 0x0003e20000004800 */
[----:B0-----:R-:W-:-:S03]  /*5510*/  FADD.FTZ R17, R6, R17 ;  /* 0x0000001106117221 */ /* 0x001fc60000010000 */
[----:B------:R1:W-:Y:S04]  /*5520*/  @!P5 STS [R0.X4+-0xe0], R23 ;  /* 0xffff20170000d388 */ /* 0x0003e80000004800 */
[----:B------:R1:W-:Y:S04]  /*5530*/  @!P5 STS [R0.X4+-0xa0], R19 ;  /* 0xffff60130000d388 */ /* 0x0003e80000004800 */
[----:B------:R1:W-:Y:S04]  /*5540*/  @!P5 STS [R0.X4+-0x60], R17 ;  /* 0xffffa0110000d388 */ /* 0x0003e80000004800 */
[----:B------:R1:W-:Y:S04]  /*5550*/  @!P5 STS [R0.X4+-0x20], R25 ;  /* 0xffffe0190000d388 */ /* 0x0003e80000004800 */
[----:B------:R-:W-:Y:S06]  /*5560*/  BAR.SYNC.DEFER_BLOCKING 0x0 ;  /* 0x0000000000007b1d */ /* 0x000fec0000010000 */
[----:B------:R-:W-:Y:S05]  /*5570*/  @P0 BRA `(.L_x_22431) ;  /* 0x000000c000000947 */ /* 0x000fea0003800000 */
[----:B-1----:R-:W0:Y:S04]  /*5580*/  LDS R2, [R0.X4+0x1a0] ;  /* 0x0001a00000027984 */ /* 0x002e280000004800 */
        /* <DEDUP_REMOVED lines=11> */
.L_x_22431:
[----:B-1----:R-:W-:Y:S05]  /*5640*/  BSYNC B0 ;  /* 0x0000000000007941 */ /* 0x002fea0003800000 */
.L_x_22430:
        /* <DEDUP_REMOVED lines=22> */
.L_x_22433:
[----:B0-----:R-:W-:Y:S05]  /*57b0*/  BSYNC B0 ;  /* 0x0000000000007941 */ /* 0x001fea0003800000 */
.L_x_22432:
        /* <DEDUP_REMOVED lines=22> */
[----:B------:R-:W-:Y:S02]  /*5920*/  LEA.HI.X.SX32 R6, R0, UR7, 0x1, P1 ;  /* 0x0000000700067c11 */ /* 0x000fe400088f0eff */
[----:B------:R-:W-:-:S02]  /*5930*/  LEA R4, P1, R5, c[0x0][0x160], 0x2 ;  /* 0x0000580005047a11 */ /* 0x000fc400078210ff */
[----:B------:R-:W-:Y:S02]  /*5940*/  LEA R2, P0, R3, c[0x0][0x160], 0x2 ;  /* 0x0000580003027a11 */ /* 0x000fe400078010ff */
[----:B------:R-:W-:Y:S02]  /*5950*/  LEA.HI.X R5, R5, c[0x0][0x164], R6, 0x2, P1 ;  /* 0x0000590005057a11 */ /* 0x000fe400008f1406 */
[C---:B------:R-:W-:Y:S02]  /*5960*/  IADD3 R0, R8.reuse, 0x20, RZ ;  /* 0x0000002008007810 */ /* 0x040fe40007ffe0ff */
[C---:B------:R-:W-:Y:S02]  /*5970*/  IADD3 R6, R8.reuse, 0x30, RZ ;  /* 0x0000003008067810 */ /* 0x040fe40007ffe0ff */
[C---:B------:R-:W-:Y:S02]  /*5980*/  IADD3 R7, R8.reuse, 0x40, RZ ;  /* 0x0000004008077810 */ /* 0x040fe40007ffe0ff */
[----:B------:R-:W-:-:S02]  /*5990*/  IADD3 R8, R8, 0x50, RZ ;  /* 0x0000005008087810 */ /* 0x000fc40007ffe0ff */
        /* <DEDUP_REMOVED lines=8> */
[----:B------:R-:W-:Y:S02]  /*5a20*/  LEA.HI.X.SX32 R16, R6, UR7, 0x1, P1 ;  /* 0x0000000706107c11 */ /* 0x000fe400088f0eff */
        /* <DEDUP_REMOVED lines=15> */
.L_x_22394:
[----:B------:R-:W-:Y:S01]  /*5b20*/  IMAD.MOV.U32 R118, RZ, RZ, 0x2 ;  /* 0x00000002ff767424 */ /* 0x000fe200078e00ff */
[----:B------:R-:W-:Y:S01]  /*5b30*/  MOV R32, 0x5b70 ;  /* 0x00005b7000207802 */ /* 0x000fe20000000f00 */
[----:B------:R-:W-:-:S02]  /*5b40*/  IMAD.MOV.U32 R35, RZ, RZ, 0x1f ;  /* 0x0000001fff237424 */ /* 0x000fc400078e00ff */
[----:B------:R-:W-:Y:S02]  /*5b50*/  IMAD.MOV.U32 R34, RZ, RZ, -0x1 ;  /* 0xffffffffff227424 */ /* 0x000fe400078e00ff */
[----:B------:R-:W-:Y:S05]  /*5b60*/  CALL.REL.NOINC `($__internal_419_$__cuda_sm70_shflsync_bfly_p) ;  /* 0x0000028000007944 */ /* 0x000fea0003c00000 */
[----:B01----:R-:W-:Y:S05]  /*5b70*/  BRA `(.L_x_22434) ;  /* 0xffffc63000007947 */ /* 0x003fea000383ffff */
.L_x_22395:
[----:B------:R-:W-:Y:S01]  /*5b80*/  IMAD.MOV.U32 R118, RZ, RZ, 0x1 ;  /* 0x00000001ff767424 */ /* 0x000fe200078e00ff */
[----:B------:R-:W-:Y:S01]  /*5b90*/  MOV R32, 0x5bd0 ;  /* 0x00005bd000207802 */ /* 0x000fe20000000f00 */
[----:B------:R-:W-:Y:S02]  /*5ba0*/  IMAD.MOV.U32 R35, RZ, RZ, 0x1f ;  /* 0x0000001fff237424 */ /* 0x000fe400078e00ff */
[----:B------:R-:W-:Y:S02]  /*5bb0*/  IMAD.MOV.U32 R34, RZ, RZ, -0x1 ;  /* 0xffffffffff227424 */ /* 0x000fe400078e00ff */
[----:B------:R-:W-:Y:S05]  /*5bc0*/  CALL.REL.NOINC `($__internal_419_$__cuda_sm70_shflsync_bfly_p) ;  /* 0x0000022000007944 */ /* 0x000fea0003c00000 */
[----:B01----:R-:W-:Y:S05]  /*5bd0*/  BRA `(.L_x_22435) ;  /* 0xffffc60000007947 */ /* 0x003fea000383ffff */
.L_x_22399:
[----:B------:R-:W-:Y:S01]  /*5be0*/  IMAD.MOV.U32 R119, RZ, RZ, R120 ;  /* 0x000000ffff777224 */ /* 0x000fe200078e0078 */
[----:B------:R-:W-:Y:S01]  /*5bf0*/  MOV R32, 0x5c40 ;  /* 0x00005c4000207802 */ /* 0x000fe20000000f00 */
[----:B------:R-:W-:Y:S02]  /*5c00*/  IMAD.MOV.U32 R118, RZ, RZ, 0x2 ;  /* 0x00000002ff767424 */ /* 0x000fe400078e00ff */
[----:B------:R-:W-:Y:S02]  /*5c10*/  IMAD.MOV.U32 R35, RZ, RZ, 0x1f ;  /* 0x0000001fff237424 */ /* 0x000fe400078e00ff */
[----:B------:R-:W-:-:S02]  /*5c20*/  IMAD.MOV.U32 R34, RZ, RZ, -0x1 ;  /* 0xffffffffff227424 */ /* 0x000fc400078e00ff */
[----:B------:R-:W-:Y:S05]  /*5c30*/  CALL.REL.NOINC `($__internal_419_$__cuda_sm70_shflsync_bfly_p) ;  /* 0x000001b000007944 */ /* 0x000fea0003c00000 */
[----:B01----:R-:W-:Y:S05]  /*5c40*/  BRA `(.L_x_22436) ;  /* 0xffffd15000007947 */ /* 0x003fea000383ffff */
.L_x_22400:
[----:B------:R-:W-:Y:S01]  /*5c50*/  IMAD.MOV.U32 R118, RZ, RZ, 0x1 ;  /* 0x00000001ff767424 */ /* 0x000fe200078e00ff */
[----:B------:R-:W-:Y:S01]  /*5c60*/  MOV R32, 0x5ca0 ;  /* 0x00005ca000207802 */ /* 0x000fe20000000f00 */
[----:B------:R-:W-:-:S02]  /*5c70*/  IMAD.MOV.U32 R35, RZ, RZ, 0x1f ;  /* 0x0000001fff237424 */ /* 0x000fc400078e00ff */
[----:B------:R-:W-:Y:S02]  /*5c80*/  IMAD.MOV.U32 R34, RZ, RZ, -0x1 ;  /* 0xffffffffff227424 */ /* 0x000fe400078e00ff */
[----:B0-----:R-:W-:Y:S05]  /*5c90*/  CALL.REL.NOINC `($__internal_419_$__cuda_sm70_shflsync_bfly_p) ;  /* 0x0000015000007944 */ /* 0x001fea0003c00000 */
[----:B01----:R-:W-:Y:S05]  /*5ca0*/  BRA `(.L_x_22437) ;  /* 0xffffd12000007947 */ /* 0x003fea000383ffff */
.L_x_22404:
[----:B------:R-:W-:Y:S01]  /*5cb0*/  IMAD.MOV.U32 R119, RZ, RZ, R103 ;  /* 0x000000ffff777224 */ /* 0x000fe200078e0067 */
[----:B------:R-:W-:Y:S01]  /*5cc0*/  MOV R32, 0x5d10 ;  /* 0x00005d1000207802 */ /* 0x000fe20000000f00 */
[----:B------:R-:W-:Y:S02]  /*5cd0*/  IMAD.MOV.U32 R118, RZ, RZ, 0x10 ;  /* 0x00000010ff767424 */ /* 0x000fe400078e00ff */
[----:B------:R-:W-:Y:S02]  /*5ce0*/  IMAD.MOV.U32 R35, RZ, RZ, 0x1f ;  /* 0x0000001fff237424 */ /* 0x000fe400078e00ff */
[----:B------:R-:W-:Y:S02]  /*5cf0*/  IMAD.MOV.U32 R34, RZ, RZ, -0x1 ;  /* 0xffffffffff227424 */ /* 0x000fe400078e00ff */
[----:B-----5:R-:W-:Y:S05]  /*5d00*/  CALL.REL.NOINC `($__internal_419_$__cuda_sm70_shflsync_bfly_p) ;  /* 0x000000e000007944 */ /* 0x020fea0003c00000 */
[----:B01----:R-:W-:Y:S05]  /*5d10*/  BRA `(.L_x_22438) ;  /* 0xffffd20000007947 */ /* 0x003fea000383ffff */
.L_x_22405:
[----:B------:R-:W-:Y:S01]  /*5d20*/  IMAD.MOV.U32 R118, RZ, RZ, 0x8 ;  /* 0x00000008ff767424 */ /* 0x000fe200078e00ff */
[----:B------:R-:W-:Y:S01]  /*5d30*/  MOV R32, 0x5d70 ;  /* 0x00005d7000207802 */ /* 0x000fe20000000f00 */
[----:B------:R-:W-:Y:S02]  /*5d40*/  IMAD.MOV.U32 R35, RZ, RZ, 0x1f ;  /* 0x0000001fff237424 */ /* 0x000fe400078e00ff */
[----:B------:R-:W-:-:S02]  /*5d50*/  IMAD.MOV.U32 R34, RZ, RZ, -0x1 ;  /* 0xffffffffff227424 */ /* 0x000fc400078e00ff */
[----:B0----5:R-:W-:Y:S05]  /*5d60*/  CALL.REL.NOINC `($__internal_419_$__cuda_sm70_shflsync_bfly_p) ;  /* 0x0000008000007944 */ /* 0x021fea0003c00000 */
[----:B-1----:R-:W-:Y:S01]  /*5d70*/  FMNMX.FTZ R0, R119, R35, !PT ;  /* 0x0000002377007209 */ /* 0x002fe20007810000 */
[----:B0-----:R-:W-:Y:S01]  /*5d80*/  IMAD.MOV.U32 R118, RZ, RZ, 0x4 ;  /* 0x00000004ff767424 */ /* 0x001fe200078e00ff */
[----:B------:R-:W-:Y:S01]  /*5d90*/  MOV R32, 0x5de0 ;  /* 0x00005de000207802 */ /* 0x000fe20000000f00 */
[----:B------:R-:W-:-:S02]  /*5da0*/  IMAD.MOV.U32 R35, RZ, RZ, 0x1f ;  /* 0x0000001fff237424 */ /* 0x000fc400078e00ff */
[----:B------:R-:W-:Y:S02]  /*5db0*/  IMAD.MOV.U32 R34, RZ, RZ, -0x1 ;  /* 0xffffffffff227424 */ /* 0x000fe400078e00ff */
[----:B------:R-:W-:Y:S02]  /*5dc0*/  IMAD.MOV.U32 R119, RZ, RZ, R0 ;  /* 0x000000ffff777224 */ /* 0x000fe400078e0000 */
[----:B------:R-:W-:Y:S05]  /*5dd0*/  CALL.REL.NOINC `($__internal_419_$__cuda_sm70_shflsync_bfly_p) ;  /* 0x0000001000007944 */ /* 0x000fea0003c00000 */
[----:B01----:R-:W-:Y:S05]  /*5de0*/  BRA `(.L_x_22439) ;  /* 0xffffd18000007947 */ /* 0x003fea000383ffff */
        .weak           $__internal_419_$__cuda_sm70_shflsync_bfly_p
        .type           $__internal_419_$__cuda_sm70_shflsync_bfly_p,@function
        .size           $__internal_419_$__cuda_sm70_shflsync_bfly_p,(.L_x_23586 - $__internal_419_$__cuda_sm70_shflsync_bfly_p)
$__internal_419_$__cuda_sm70_shflsync_bfly_p:
[----:B------:R-:W-:Y:S01]  /*5df0*/  IMAD.MOV.U32 R33, RZ, RZ, 0x0 ;  /* 0x00000000ff217424 */ /* 0x000fe200078e00ff */
[----:B------:R-:W-:Y:S04]  /*5e00*/  WARPSYNC R34 ;  /* 0x0000002200007348 */ /* 0x000fe80003800000 */
[----:B------:R0:W1:Y:S01]  /*5e10*/  SHFL.BFLY PT, R35, R119, R118, R35 ;  /* 0x0c00007677237389 */ /* 0x00006200000e0023 */
[----:B------:R-:W-:Y:S05]  /*5e20*/  RET.REL.NODEC R32 `(_ZN4vllm25paged_attention_v1_kernelIffLi96ELi8ELi128ELNS_18Fp8KVCacheDataTypeE0ELb0EEEvPT_PKS2_PKT0_S8_ifPKiSA_iPKfiiiSC_SC_iiiii) ;  /* 0xffffa1d020007950 */ /* 0x000fea0003c3ffff */
.L_x_22440:
        /* <DEDUP_REMOVED lines=13> */
.L_x_23586:


//--------------------- .text._ZN4vllm25paged_attention_v1_kernelIffLi80ELi8ELi128ELNS_18Fp8KVCacheDataTypeE0ELb0EEEvPT_PKS2_PKT0_S8_ifPKiSA_iPKfiiiSC_SC_iiiii --------------------------
	.section	.text._ZN4vllm25paged_attention_v1_kernelIffLi80ELi8ELi128ELNS_18Fp8KVCacheDataTypeE0ELb0EEEvPT_PKS2_PKT0_S8_ifPKiSA_iPKfiiiSC_SC_iiiii,"ax",@progbits
	.sectioninfo	@"SHI_REGISTERS=128"
	.align	128
        .global         _ZN4vllm25paged_attention_v1_kernelIffLi80ELi8ELi128ELNS_18Fp8KVCacheDataTypeE0ELb0EEEvPT_PKS2_PKT0_S8_ifPKiSA_iPKfiiiSC_SC_iiiii
        .type           _ZN4vllm25paged_attention_v1_kernelIffLi80ELi8ELi128ELNS_18Fp8KVCacheDataTypeE0ELb0EEEvPT_PKS2_PKT0_S8_ifPKiSA_iPKfiiiSC_SC_iiiii,@function
        .size           _ZN4vllm25paged_attention_v1_kernelIffLi80ELi8ELi128ELNS_18Fp8KVCacheDataTypeE0ELb0EEEvPT_PKS2_PKT0_S8_ifPKiSA_iPKfiiiSC_SC_iiiii,(.L_x_23587 - _ZN4vllm25paged_attention_v1_kernelIffLi80ELi8ELi128ELNS_18Fp8KVCacheDataTypeE0ELb0EEEvPT_PKS2_PKT0_S8_ifPKiSA_iPKfiiiSC_SC_iiiii)
        .other          _ZN4vllm25paged_attention_v1_kernelIffLi80ELi8ELi128ELNS_18Fp8KVCacheDataTypeE0ELb0EEEvPT_PKS2_PKT0_S8_ifPKiSA_iPKfiiiSC_SC_iiiii,@"STO_CUDA_ENTRY STV_DEFAULT"
_ZN4vllm25paged_attention_v1_kernelIffLi80ELi8ELi128ELNS_18Fp8KVCacheDataTypeE0ELb0EEEvPT_PKS2_PKT0_S8_ifPKiSA_iPKfiiiSC_SC_iiiii:
.text._ZN4vllm25paged_attention_v1_kernelIffLi80ELi8ELi128ELNS_18Fp8KVCacheDataTypeE0ELb0EEEvPT_PKS2_PKT0_S8_ifPKiSA_iPKfiiiSC_SC_iiiii:
        /* <DEDUP_REMOVED lines=50> */
[----:B------:R-:W-:Y:S02]  /*0320*/  IMAD.HI.U32 R3, R3, R5, R2 ;  /* 0x0000000503037227 */ /* 0x000fe400078e0002 */
[----:B------:R-:W0:Y:S02]  /*0330*/  S2R R2, SR_TID.X ;  /* 0x0000000000027919 */ /* 0x000e240000002100 */
[----:B------:R-:W-:Y:S02]  /*0340*/  IMAD.MOV.U32 R5, RZ, RZ, R6 ;  /* 0x000000ffff057224 */ /* 0x000fe400078e0006 */
        /* <DEDUP_REMOVED lines=16> */
[----:B------:R-:W-:Y:S02]  /*0450*/  SHF.R.S32.HI R29, RZ, 0x2, R4 ;  /* 0x00000002ff1d7819 */ /* 0x000fe40000011404 */
[----:B------:R-:W-:-:S02]  /*0460*/  LOP3.LUT R3, R100, 0xffffffe0, RZ, 0xc0, !PT ;  /* 0xffffffe064037812 */ /* 0x000fc400078ec0ff */
[----:B------:R-:W-:Y:S02]  /*0470*/  @!P1 LOP3.LUT R0, RZ, R8, RZ, 0x33, !PT ;  /* 0x00000008ff009212 */ /* 0x000fe400078e33ff */
        /* <DEDUP_REMOVED lines=30> */
[----:B------:R-:W-:Y:S02]  /*0660*/  LEA.HI.X R7, R16, c[0x0][0x16c], R17, 0x2, P3 ;  /* 0x00005b0010077a11 */ /* 0x000fe400018f1411 */
.L_x_22445:
        /* <DEDUP_REMOVED lines=10> */
.L_x_22444:
[----:B------:R-:W-:Y:S05]  /*0710*/  BSYNC B1 ;  /* 0x0000000000017941 */ /* 0x000fea0003800000 */
.L_x_22443:
        /* <DEDUP_REMOVED lines=10> */
.L_x_22446:
        /* <DEDUP_REMOVED lines=17> */
.L_x_22442:
[----:B------:R-:W-:Y:S05]  /*08d0*/  BSYNC B0 ;  /* 0x0000000000007941 */ /* 0x000fea0003800000 */
.L_x_22441:
[----:B------:R-:W-:Y:S01]  /*08e0*/  BAR.SYNC.DEFER_BLOCKING 0x0 ;  /* 0x0000000000007b1d */ /* 0x000fe20000010000 */
[----:B------:R-:W-:Y:S01]  /*08f0*/  ISETP.GE.AND P0, PT, R100, R5, PT ;  /* 0x000000056400720c */ /* 0x000fe20003f06270 */
[----:B------:R-:W-:-:S04]  /*0900*/  IMAD.MOV.U32 R6, RZ, RZ, -0x800001 ;  /* 0xff7fffffff067424 */ /* 0x000fc800078e00ff */
[----:B------:R-:W-:Y:S08]  /*0910*/  BSSY B0, `(.L_x_22447) ;  /* 0x0000209000007945 */ /* 0x000ff00003800000 */
[----:B------:R-:W-:Y:S05]  /*0920*/  @P0 BRA `(.L_x_22448) ;  /* 0x0000207000000947 */ /* 0x000fea0003800000 */
[C---:B------:R-:W-:Y:S02]  /*0930*/  IADD3 R8, R4.reuse, 0x8, RZ ;  /* 0x0000000804087810 */ /* 0x040fe40007ffe0ff */
        /* <DEDUP_REMOVED lines=9> */
[----:B------:R-:W-:Y:S02]  /*09d0*/  SHF.R.S32.HI R13, RZ, 0x1f, R12 ;  /* 0x0000001fff0d7819 */ /* 0x000fe4000001140c */
[----:B------:R-:W-:Y:S01]  /*09e0*/  LOP3.LUT R9, R30, 0xfffffffc, RZ, 0xc0, !PT ;  /* 0xfffffffc1e097812 */ /* 0x000fe200078ec0ff */
[----:B------:R-:W-:Y:S01]  /*09f0*/  IMAD.SHL.U32 R44, R32, 0x8, RZ ;  /* 0x00000008202c7824 */ /* 0x000fe200078e00ff */
[----:B------:R-:W-:Y:S02]  /*0a00*/  LOP3.LUT R6, R6, 0xfffffff8, RZ, 0xc0, !PT ;  /* 0xfffffff806067812 */ /* 0x000fe400078ec0ff */
[----:B------:R-:W-:Y:S01]  /*0a10*/  LOP3.LUT R11, R32, 0xfffffffc, RZ, 0xc0, !PT ;  /* 0xfffffffc200b7812 */ /* 0x000fe200078ec0ff */
[----:B------:R-:W-:Y:S01]  /*0a20*/  IMAD.IADD R8, R8, 0x1, -R9 ;  /* 0x0000000108087824 */ /* 0x000fe200078e0a09 */
[----:B------:R-:W-:Y:S01]  /*0a30*/  IADD3 R7, R4, 0x4, RZ ;  /* 0x0000000404077810 */ /* 0x000fe20007ffe0ff */
[----:B------:R-:W-:Y:S01]  /*0a40*/  IMAD.IADD R29, R29, 0x1, -R6 ;  /* 0x000000011d1d7824 */ /* 0x000fe200078e0a06 */
[----:B------:R-:W-:Y:S01]  /*0a50*/  LEA.HI R34, R13, R12, RZ, 0x2 ;  /* 0x0000000c0d227211 */ /* 0x000fe200078f10ff */
[----:B------:R-:W-:Y:S01]  /*0a60*/  IMAD.IADD R9, R10, 0x1, -R11 ;  /* 0x000000010a097824 */ /* 0x000fe200078e0a0b */
[----:B------:R-:W-:Y:S01]  /*0a70*/  SHF.R.S32.HI R6, RZ, 0x1f, R7 ;  /* 0x0000001fff067819 */ /* 0x000fe20000011407 */
[----:B------:R-:W-:Y:S01]  /*0a80*/  IMAD.SHL.U32 R31, R29, 0x4, RZ ;  /* 0x000000041d1f7824 */ /* 0x000fe200078e00ff */
[C---:B------:R-:W-:Y:S01]  /*0a90*/  LOP3.LUT R11, R34.reuse, 0xfffffffc, RZ, 0xc0, !PT ;  /* 0xfffffffc220b7812 */ /* 0x040fe200078ec0ff */
[----:B------:R-:W-:Y:S01]  /*0aa0*/  IMAD.SHL.U32 R43, R34, 0x8, RZ ;  /* 0x00000008222b7824 */ /* 0x000fe200078e00ff */
[----:B------:R-:W-:-:S02]  /*0ab0*/  IADD3 R13, R4, 0x18, RZ ;  /* 0x00000018040d7810 */ /* 0x000fc40007ffe0ff */
[----:B------:R-:W-:Y:S01]  /*0ac0*/  IADD3 R14, R4, 0x1c, RZ ;  /* 0x0000001c040e7810 */ /* 0x000fe20007ffe0ff */
[----:B------:R-:W-:Y:S01]  /*0ad0*/  IMAD.IADD R10, R12, 0x1, -R11 ;  /* 0x000000010c0a7824 */ /* 0x000fe200078e0a0b */
[----:B------:R-:W-:Y:S02]  /*0ae0*/  LEA.HI R28, R6, R7, RZ, 0x2 ;  /* 0x00000007061c7211 */ /* 0x000fe400078f10ff */
[----:B------:R-:W-:Y:S02]  /*0af0*/  SHF.R.S32.HI R12, RZ, 0x1f, R13 ;  /* 0x0000001fff0c7819 */ /* 0x000fe4000001140d */
[----:B------:R-:W-:Y:S02]  /*0b00*/  SHF.R.S32.HI R15, RZ, 0x1f, R14 ;  /* 0x0000001fff0f7819 */ /* 0x000fe4000001140e */
[----:B------:R-:W-:Y:S02]  /*0b10*/  LOP3.LUT R6, R28, 0xfffffffc, RZ, 0xc0, !PT ;  /* 0xfffffffc1c067812 */ /* 0x000fe400078ec0ff */
[----:B------:R-:W-:-:S02]  /*0b20*/  IADD3 R16, R4, 0x20, RZ ;  /* 0x0000002004107810 */ /* 0x000fc40007ffe0ff */
[----:B------:R-:W-:Y:S01]  /*0b30*/  LEA.HI R37, R12, R13, RZ, 0x2 ;  /* 0x0000000d0c257211 */ /* 0x000fe200078f10ff */
[----:B------:R-:W-:Y:S01]  /*0b40*/  IMAD.IADD R7, R7, 0x1, -R6 ;  /* 0x0000000107077824 */ /* 0x000fe200078e0a06 */
[----:B------:R-:W-:Y:S02]  /*0b50*/  LEA.HI R38, R15, R14, RZ, 0x2 ;  /* 0x0000000e0f267211 */ /* 0x000fe400078f10ff */
[----:B------:R-:W-:Y:S01]  /*0b60*/  SHF.R.S32.HI R17, RZ, 0x1f, R16 ;  /* 0x0000001fff117819 */ /* 0x000fe20000011410 */
[C---:B------:R-:W-:Y:S01]  /*0b70*/  IMAD.SHL.U32 R45, R37.reuse, 0x8, RZ ;  /* 0x00000008252d7824 */ /* 0x040fe200078e00ff */
[----:B------:R-:W-:Y:S01]  /*0b80*/  IADD3 R6, R4, 0x14, RZ ;  /* 0x0000001404067810 */ /* 0x000fe20007ffe0ff */
[C---:B------:R-:W-:Y:S01]  /*0b90*/  IMAD.SHL.U32 R48, R38.reuse, 0x8, RZ ;  /* 0x0000000826307824 */ /* 0x040fe200078e00ff */
[----:B------:R-:W-:Y:S02]  /*0ba0*/  LOP3.LUT R12, R37, 0xfffffffc, RZ, 0xc0, !PT ;  /* 0xfffffffc250c7812 */ /* 0x000fe400078ec0ff */
[----:B------:R-:W-:-:S02]  /*0bb0*/  LOP3.LUT R15, R38, 0xfffffffc, RZ, 0xc0, !PT ;  /* 0xfffffffc260f7812 */ /* 0x000fc400078ec0ff */
        /* <DEDUP_REMOVED lines=9> */
[----:B------:R-:W-:Y:S01]  /*0c50*/  IADD3 R18, R4, 0x2c, RZ ;  /* 0x0000002c04127810 */ /* 0x000fe20007ffe0ff */
[C---:B------:R-:W-:Y:S01]  /*0c60*/  IMAD.SHL.U32 R46, R36.reuse, 0x8, RZ ;  /* 0x00000008242e7824 */ /* 0x040fe200078e00ff */
[----:B------:R-:W-:-:S02]  /*0c70*/  LOP3.LUT R11, R36, 0xfffffffc, RZ, 0xc0, !PT ;  /* 0xfffffffc240b7812 */ /* 0x000fc400078ec0ff */
[----:B------:R-:W-:Y:S02]  /*0c80*/  SHF.R.S32.HI R16, RZ, 0x1f, R17 ;  /* 0x0000001fff107819 */ /* 0x000fe40000011411 */
[----:B------:R-:W-:Y:S01]  /*0c90*/  SHF.R.S32.HI R19, RZ, 0x1f, R18 ;  /* 0x0000001fff137819 */ /* 0x000fe20000011412 */
[----:B------:R-:W-:Y:S01]  /*0ca0*/  IMAD.IADD R11, R6, 0x1, -R11 ;  /* 0x00000001060b7824 */ /* 0x000fe200078e0a0b */
[----:B------:R-:W-:Y:S02]  /*0cb0*/  IADD3 R20, R4, 0x30, RZ ;  /* 0x0000003004147810 */ /* 0x000fe40007ffe0ff */
[----:B------:R-:W-:Y:S02]  /*0cc0*/  LEA.HI R51, R16, R17, RZ, 0x2 ;  /* 0x0000001110337211 */ /* 0x000fe400078f10ff */
[----:B------:R-:W-:Y:S02]  /*0cd0*/  IADD3 R6, R4, 0x24, RZ ;  /* 0x0000002404067810 */ /* 0x000fe40007ffe0ff */
[----:B------:R-:W-:-:S02]  /*0ce0*/  LEA.HI R52, R19, R18, RZ, 0x2 ;  /* 0x0000001213347211 */ /* 0x000fc400078f10ff */
[----:B------:R-:W-:Y:S02]  /*0cf0*/  SHF.R.S32.HI R21, RZ, 0x1f, R20 ;  /* 0x0000001fff157819 */ /* 0x000fe40000011414 */
[----:B------:R-:W-:Y:S02]  /*0d00*/  LOP3.LUT R16, R51, 0xfffffffc, RZ, 0xc0, !PT ;  /* 0xfffffffc33107812 */ /* 0x000fe400078ec0ff */
[----:B------:R-:W-:Y:S02]  /*0d10*/  SHF.R.S32.HI R15, RZ, 0x1f, R6 ;  /* 0x0000001fff0f7819 */ /* 0x000fe40000011406 */
[C---:B------:R-:W-:Y:S01]  /*0d20*/  LOP3.LUT R19, R52.reuse, 0xfffffffc, RZ, 0xc0, !PT ;  /* 0xfffffffc34137812 */ /* 0x040fe200078ec0ff */
[----:B------:R-:W-:Y:S01]  /*0d30*/  IMAD.IADD R16, R17, 0x1, -R16 ;  /* 0x0000000111107824 */ /* 0x000fe200078e0a10 */
[----:B------:R-:W-:Y:S01]  /*0d40*/  LEA.HI R53, R21, R20, RZ, 0x2 ;  /* 0x0000001415357211 */ /* 0x000fe200078f10ff */
[----:B------:R-:W-:Y:S01]  /*0d50*/  IMAD.SHL.U32 R52, R52, 0x8, RZ ;  /* 0x0000000834347824 */ /* 0x000fe200078e00ff */
[----:B------:R-:W-:Y:S01]  /*0d60*/  LEA.HI R49, R15, R6, RZ, 0x2 ;  /* 0x000000060f317211 */ /* 0x000fe200078f10ff */
[----:B------:R-:W-:Y:S01]  /*0d70*/  IMAD.IADD R17, R18, 0x1, -R19 ;  /* 0x0000000112117824 */ /* 0x000fe200078e0a13 */
[----:B------:R-:W-:-:S02]  /*0d80*/  LOP3.LUT R19, R53, 0xfffffffc, RZ, 0xc0, !PT ;  /* 0xfffffffc35137812 */ /* 0x000fc400078ec0ff */
[C---:B------:R-:W-:Y:S01]  /*0d90*/  LOP3.LUT R15, R49.reuse, 0xfffffffc, RZ, 0xc0, !PT ;  /* 0xfffffffc310f7812 */ /* 0x040fe200078ec0ff */
[----:B------:R-:W-:Y:S01]  /*0da0*/  IMAD.SHL.U32 R50, R49, 0x8, RZ ;  /* 0x0000000831327824 */ /* 0x000fe200078e00ff */
[----:B------:R-:W-:Y:S01]  /*0db0*/  IADD3 R21, R4, 0x38, RZ ;  /* 0x0000003804157810 */ /* 0x000fe20007ffe0ff */
[----:B------:R-:W-:Y:S01]  /*0dc0*/  IMAD.IADD R18, R20, 0x1, -R19 ;  /* 0x0000000114127824 */ /* 0x000fe200078e0a13 */
[----:B------:R-:W-:Y:S01]  /*0dd0*/  IADD3 R22, R4, 0x3c, RZ ;  /* 0x0000003c04167810 */ /* 0x000fe20007ffe0ff */
[----:B------:R-:W-:Y:S01]  /*0de0*/  IMAD.IADD R15, R6, 0x1, -R15 ;  /* 0x00000001060f7824 */ /* 0x000fe200078e0a0f */
[----:B------:R-:W-:Y:S01]  /*0df0*/  SHF.R.S32.HI R20, RZ, 0x1f, R21 ;  /* 0x0000001fff147819 */ /* 0x000fe20000011415 */
[----:B------:R-:W-:Y:S01]  /*0e00*/  IMAD.SHL.U32 R49, R51, 0x8, RZ ;  /* 0x0000000833317824 */ /* 0x000fe200078e00ff */
[----:B------:R-:W-:Y:S01]  /*0e10*/  SHF.R.S32.HI R23, RZ, 0x1f, R22 ;  /* 0x0000001fff177819 */ /* 0x000fe20000011416 */
[----:B------:R-:W-:Y:S01]  /*0e20*/  IMAD.SHL.U32 R51, R53, 0x8, RZ ;  /* 0x0000000835337824 */ /* 0x000fe200078e00ff */
[----:B------:R-:W-:-:S02]  /*0e30*/  IADD3 R6, R4, 0x34, RZ ;  /* 0x0000003404067810 */ /* 0x000fc40007ffe0ff */
[----:B------:R-:W-:Y:S02]  /*0e40*/  IADD3 R24, R4, 0x40, RZ ;  /* 0x0000004004187810 */ /* 0x000fe40007ffe0ff */
[----:B------:R-:W-:Y:S02]  /*0e50*/  LEA.HI R55, R20, R21, RZ, 0x2 ;  /* 0x0000001514377211 */ /* 0x000fe400078f10ff */
[----:B------:R-:W-:Y:S02]  /*0e60*/  LEA.HI R56, R23, R22, RZ, 0x2 ;  /* 0x0000001617387211 */ /* 0x000fe400078f10ff */
[----:B------:R-:W-:Y:S01]  /*0e70*/  SHF.R.S32.HI R19, RZ, 0x1f, R6 ;  /* 0x0000001fff137819 */ /* 0x000fe20000011406 */
[C---:B------:R-:W-:Y:S01]  /*0e80*/  IMAD.SHL.U32 R53, R55.reuse, 0x8, RZ ;  /* 0x0000000837357824 */ /* 0x040fe200078e00ff */
[----:B------:R-:W-:Y:S02]  /*0e90*/  SHF.R.S32.HI R25, RZ, 0x1f, R24 ;  /* 0x0000001fff197819 */ /* 0x000fe40000011418 */
[----:B------:R-:W-:-:S02]  /*0ea0*/  LOP3.LUT R20, R55, 0xfffffffc, RZ, 0xc0, !PT ;  /* 0xfffffffc37147812 */ /* 0x000fc400078ec0ff */
[C---:B------:R-:W-:Y:S01]  /*0eb0*/  LOP3.LUT R23, R56.reuse, 0xfffffffc, RZ, 0xc0, !PT ;  /* 0xfffffffc38177812 */ /* 0x040fe200078ec0ff */
[----:B------:R-:W-:Y:S01]  /*0ec0*/  IMAD.SHL.U32 R56, R56, 0x8, RZ ;  /* 0x0000000838387824 */ /* 0x000fe200078e00ff */
        /* <DEDUP_REMOVED lines=8> */
[----:B------:R-:W-:Y:S01]  /*0f50*/  IADD3 R25, R4, 0x44, RZ ;  /* 0x0000004404197810 */ /* 0x000fe20007ffe0ff */
[----:B------:R-:W-:Y:S01]  /*0f60*/  IMAD.IADD R19, R6, 0x1, -R19 ;  /* 0x0000000106137824 */ /* 0x000fe200078e0a13 */
[----:B------:R-:W-:Y:S01]  /*0f70*/  IADD3 R33, R4, 0x4c, RZ ;  /* 0x0000004c04217810 */ /* 0x000fe20007ffe0ff */
[----:B------:R-:W-:Y:S01]  /*0f80*/  IMAD.IADD R22, R24, 0x1, -R23 ;  /* 0x0000000118167824 */ /* 0x000fe200078e0a17 */
[----:B------:R-:W-:Y:S01]  /*0f90*/  SHF.R.S32.HI R24, RZ, 0x1f, R25 ;  /* 0x0000001fff187819 */ /* 0x000fe20000011419 */
[----:B------:R-:W-:Y:S01]  /*0fa0*/  IMAD R6, R0, c[0x0][0x1b0], RZ ;  /* 0x00006c0000067a24 */ /* 0x000fe200078e02ff */
[----:B------:R-:W-:-:S02]  /*0fb0*/  IADD3 R27, R4, 0x48, RZ ;  /* 0x00000048041b7810 */ /* 0x000fc40007ffe0ff */
[----:B------:R-:W-:Y:S02]  /*0fc0*/  SHF.R.S32.HI R42, RZ, 0x1f, R33 ;  /* 0x0000001fff2a7819 */ /* 0x000fe40000011421 */
[----:B------:R-:W-:Y:S02]  /*0fd0*/  LEA.HI R58, R24, R25, RZ, 0x2 ;  /* 0x00000019183a7211 */ /* 0x000fe400078f10ff */
[----:B------:R-:W-:Y:S02]  /*0fe0*/  SHF.R.S32.HI R35, RZ, 0x1f, R31 ;  /* 0x0000001fff237819 */ /* 0x000fe4000001141f */
[----:B------:R-:W-:Y:S02]  /*0ff0*/  IADD3 R102, P0, R6, R31, RZ ;  /* 0x0000001f06667210 */ /* 0x000fe40007f1e0ff */
[----:B------:R-:W-:Y:S02]  /*1000*/  SHF.R.S32.HI R40, RZ, 0x1f, R27 ;  /* 0x0000001fff287819 */ /* 0x000fe4000001141b */
[----:B------:R-:W-:-:S02]  /*1010*/  LEA.HI R60, R42, R33, RZ, 0x2 ;  /* 0x000000212a3c7211 */ /* 0x000fc400078f10ff */
[C---:B------:R-:W-:Y:S01]  /*1020*/  LOP3.LUT R24, R58.reuse, 0xfffffffc, RZ, 0xc0, !PT ;  /* 0xfffffffc3a187812 */ /* 0x040fe200078ec0ff */
[----:B------:R-:W-:Y:S01]  /*1030*/  IMAD.SHL.U32 R58, R58, 0x8, RZ ;  /* 0x000000083a3a7824 */ /* 0x000fe200078e00ff */
[----:B------:R-:W-:Y:S01]  /*1040*/  LEA.HI.X.SX32 R103, R6, R35, 0x1, P0 ;  /* 0x0000002306677211 */ /* 0x000fe200000f0eff */
[----:B------:R-:W-:Y:S01]  /*1050*/  IMAD R35, R26, c[0x0][0x198], RZ ;  /* 0x000066001a237a24 */ /* 0x000fe200078e02ff */
[----:B------:R-:W-:Y:S01]  /*1060*/  LEA.HI R59, R40, R27, RZ, 0x2 ;  /* 0x0000001b283b7211 */ /* 0x000fe200078f10ff */
[----:B------:R-:W-:Y:S01]  /*1070*/  IMAD.IADD R23, R25, 0x1, -R24 ;  /* 0x0000000119177824 */ /* 0x000fe200078e0a18 */
[C---:B------:R-:W-:Y:S01]  /*1080*/  LOP3.LUT R42, R60.reuse, 0xfffffffc, RZ, 0xc0, !PT ;  /* 0xfffffffc3c2a7812 */ /* 0x040fe200078ec0ff */
[----:B------:R-:W-:Y:S01]  /*1090*/  IMAD.SHL.U32 R60, R60, 0x8, RZ ;  /* 0x000000083c3c7824 */ /* 0x000fe200078e00ff */
[----:B-----5:R-:W-:Y:S01]  /*10a0*/  FSETP.NEU.FTZ.AND P0, PT, R99, RZ, PT ;  /* 0x000000ff6300720b */ /* 0x020fe20003f1d000 */
[C---:B------:R-:W-:Y:S01]  /*10b0*/  IMAD.SHL.U32 R57, R59.reuse, 0x8, RZ ;  /* 0x000000083b397824 */ /* 0x040fe200078e00ff */
[----:B------:R-:W-:Y:S01]  /*10c0*/  LOP3.LUT R40, R59, 0xfffffffc, RZ, 0xc0, !PT ;  /* 0xfffffffc3b287812 */ /* 0x000fe200078ec0ff */
[----:B------:R-:W-:Y:S01]  /*10d0*/  IMAD.IADD R25, R33, 0x1, -R42 ;  /* 0x0000000121197824 */ /* 0x000fe200078e0a2a */
[----:B------:R-:W-:Y:S01]  /*10e0*/  LOP3.LUT R41, R41, 0xffffffe0, RZ, 0xc0, !PT ;  /* 0xffffffe029297812 */ /* 0x000fe200078ec0ff */
[----:B------:R-:W-:Y:S01]  /*10f0*/  IMAD.SHL.U32 R42, R28, 0x8, RZ ;  /* 0x000000081c2a7824 */ /* 0x000fe200078e00ff */
[----:B------:R-:W-:Y:S01]  /*1100*/  LOP3.LUT R44, R44, 0xffffffe0, RZ, 0xc0, !PT ;  /* 0xffffffe02c2c7812 */ /* 0x000fe200078ec0ff */
[----:B------:R-:W-:Y:S01]  /*1110*/  IMAD.IADD R24, R27, 0x1, -R40 ;  /* 0x000000011b187824 */ /* 0x000fe200078e0a28 */
        /* <DEDUP_REMOVED lines=63> */
[C---:B------:R-:W-:Y:S01]  /*1510*/  IMAD R110, R100.reuse, 0x8, R29 ;  /* 0x00000008646e7824 */ /* 0x040fe200078e021d */
[----:B------:R-:W-:Y:S01]  /*1520*/  LEA.HI.X.SX32 R6, R100, R33, 0x1, P0 ;  /* 0x0000002164067211 */ /* 0x000fe200000f0eff */
[----:B------:R-:W-:Y:S01]  /*1530*/  IMAD.MOV.U32 R106, RZ, RZ, R100 ;  /* 0x000000ffff6a7224 */ /* 0x000fe200078e0064 */
[----:B------:R-:W-:Y:S02]  /*1540*/  LEA R108, P0, R35, c[0x0][0x188], 0x2 ;  /* 0x00006200236c7a11 */ /* 0x000fe400078010ff */
[----:B------:R-:W-:Y:S02]  /*1550*/  IADD3 R99, R31, 0x160, RZ ;  /* 0x000001601f637810 */ /* 0x000fe40007ffe0ff */
[----:B------:R-:W-:Y:S01]  /*1560*/  LEA.HI.X R109, R35, c[0x0][0x18c], R6, 0x2, P0 ;  /* 0x00006300236d7a11 */ /* 0x000fe200000f1406 */
[----:B------:R-:W-:-:S04]  /*1570*/  IMAD.MOV.U32 R6, RZ, RZ, -0x800001 ;  /* 0xff7fffffff067424 */ /* 0x000fc800078e00ff */
.L_x_22454:
        /* <DEDUP_REMOVED lines=9> */
[----:B------:R-:W-:-:S05]  /*1610*/  LEA.HI.X R125, R28, c[0x0][0x174], R29, 0x2, P2 ;  /* 0x00005d001c7d7a11 */ /* 0x000fca00010f141d */
[----:B------:R-:W2:Y:S01]  /*1620*/  LDG.E.CONSTANT R124, [R124.64] ;  /* 0x0000000a7c7c7981 */ /* 0x000ea2000c1e9900 */
[-C--:B------:R-:W-:Y:S02]  /*1630*/  IADD3 R28, P0, P1, R41, R34.reuse, R8 ;  /* 0x00000022291c7210 */ /* 0x080fe4000791e008 */
[----:B------:R-:W-:Y:S02]  /*1640*/  IADD3 R30, P5, P6, R43, R34, R10 ;  /* 0x000000222b1e7210 */ /* 0x000fe40007ebe00a */
[----:B------:R-:W-:Y:S02]  /*1650*/  IADD3.X R29, R61, R38, R64, P0, P1 ;  /* 0x000000263d1d7210 */ /* 0x000fe400007e2440 */
[-C--:B------:R-:W-:Y:S02]  /*1660*/  IADD3 R37, P0, R4, R34.reuse, RZ ;  /* 0x0000002204257210 */ /* 0x080fe40007f1e0ff */
[----:B------:R-:W-:Y:S02]  /*1670*/  LEA R32, P3, R28, c[0x0][0x170], 0x2 ;  /* 0x00005c001c207a11 */ /* 0x000fe400078610ff */
[----:B------:R-:W-:Y:S01]  /*1680*/  IADD3 R35, P1, P2, R44, R34, R9 ;  /* 0x000000222c237210 */ /* 0x000fe20007a3e009 */
[----:B------:R-:W-:Y:S01]  /*1690*/  IMAD.X R104, R27, 0x1, R38, P0 ;  /* 0x000000011b687824 */ /* 0x000fe200000e0626 */
[----:B------:R-:W-:-:S02]  /*16a0*/  LEA.HI.X R33, R28, c[0x0][0x174], R29, 0x2, P3 ;  /* 0x00005d001c217a11 */ /* 0x000fc400018f141d */
[----:B------:R-:W-:Y:S02]  /*16b0*/  LEA R28, P4, R37, c[0x0][0x170], 0x2 ;  /* 0x00005c00251c7a11 */ /* 0x000fe400078810ff */
[----:B------:R-:W-:Y:S01]  /*16c0*/  LEA R116, P3, R35, c[0x0][0x170], 0x2 ;  /* 0x00005c0023747a11 */ /* 0x000fe200078610ff */
[----:B------:R0:W3:Y:S01]  /*16d0*/  LDG.E.CONSTANT R39, [R32.64] ;  /* 0x0000000a20277981 */ /* 0x0000e2000c1e9900 */
[----:B------:R-:W-:Y:S02]  /*16e0*/  LEA.HI.X R29, R37, c[0x0][0x174], R104, 0x2, P4 ;  /* 0x00005d00251d7a11 */ /* 0x000fe400020f1468 */
[----:B------:R-:W-:Y:S02]  /*16f0*/  LEA R112, P0, R30, c[0x0][0x170], 0x2 ;  /* 0x00005c001e707a11 */ /* 0x000fe400078010ff */
[-C--:B------:R-:W-:Y:S01]  /*1700*/  IADD3.X R36, R63, R38.reuse, R66, P1, P2 ;  /* 0x000000263f247210 */ /* 0x080fe20000fe4442 */
[----:B------:R1:W4:Y:S01]  /*1710*/  LDG.E.CONSTANT R121, [R28.64] ;  /* 0x0000000a1c797981 */ /* 0x000322000c1e9900 */
[----:B------:R-:W-:-:S02]  /*1720*/  IADD3.X R31, R65, R38, R68, P5, P6 ;  /* 0x00000026411f7210 */ /* 0x000fc40002fec444 */
[----:B------:R-:W-:Y:S02]  /*1730*/  LEA.HI.X R117, R35, c[0x0][0x174], R36, 0x2, P3 ;  /* 0x00005d0023757a11 */ /* 0x000fe400018f1424 */
[----:B------:R-:W-:Y:S02]  /*1740*/  LEA.HI.X R113, R30, c[0x0][0x174], R31, 0x2, P0 ;  /* 0x00005d001e717a11 */ /* 0x000fe400000f141f */
[-C--:B------:R-:W-:Y:S01]  /*1750*/  IADD3 R101, P2, P3, R46, R34.reuse, R11 ;  /* 0x000000222e657210 */ /* 0x080fe20007b5e00b */
[----:B------:R5:W3:Y:S01]  /*1760*/  LDG.E.CONSTANT R119, [R116.64] ;  /* 0x0000000a74777981 */ /* 0x000ae2000c1e9900 */
[----:B------:R-:W-:Y:S02]  /*1770*/  IADD3 R31, P4, P5, R45, R34, R12 ;  /* 0x000000222d1f7210 */ /* 0x000fe40007d9e00c */
[----:B------:R-:W-:Y:S02]  /*1780*/  LEA R104, P0, R101, c[0x0][0x170], 0x2 ;  /* 0x00005c0065687a11 */ /* 0x000fe400078010ff */
[----:B------:R-:W-:-:S02]  /*1790*/  IADD3.X R114, R67, R38, R70, P2, P3 ;  /* 0x0000002643727210 */ /* 0x000fc400017e6446 */
[----:B------:R-:W-:Y:S02]  /*17a0*/  IADD3.X R36, R69, R38, R72, P4, P5 ;  /* 0x0000002645247210 */ /* 0x000fe400027ea448 */
[----:B------:R-:W-:Y:S02]  /*17b0*/  LEA R30, P1, R31, c[0x0][0x170], 0x2 ;  /* 0x00005c001f1e7a11 */ /* 0x000fe400078210ff */
[-C--:B------:R-:W-:Y:S02]  /*17c0*/  IADD3 R37, P4, P5, R48, R34.reuse, R13 ;  /* 0x0000002230257210 */ /* 0x080fe40007d9e00d */
[----:B------:R-:W-:Y:S02]  /*17d0*/  IADD3 R35, P2, P3, R47, R34, R14 ;  /* 0x000000222f237210 */ /* 0x000fe40007b5e00e */
[----:B------:R-:W-:Y:S02]  /*17e0*/  LEA.HI.X R105, R101, c[0x0][0x174], R114, 0x2, P0 ;  /* 0x00005d0065697a11 */ /* 0x000fe400000f1472 */
[----:B------:R-:W-:-:S02]  /*17f0*/  LEA.HI.X R31, R31, c[0x0][0x174], R36, 0x2, P1 ;  /* 0x00005d001f1f7a11 */ /* 0x000fc400008f1424 */
[----:B------:R-:W-:Y:S02]  /*1800*/  LEA R122, P0, R37, c[0x0][0x170], 0x2 ;  /* 0x00005c00257a7a11 */ /* 0x000fe400078010ff */
[-C--:B0-----:R-:W-:Y:S02]  /*1810*/  IADD3.X R32, R71, R38.reuse, R74, P4, P5 ;  /* 0x0000002647207210 */ /* 0x081fe400027ea44a */
[----:B------:R-:W-:Y:S02]  /*1820*/  LEA R36, P1, R35, c[0x0][0x170], 0x2 ;  /* 0x00005c0023247a11 */ /* 0x000fe400078210ff */
[----:B-1----:R-:W-:Y:S02]  /*1830*/  IADD3.X R28, R73, R38, R76, P2, P3 ;  /* 0x00000026491c7210 */ /* 0x002fe400017e644c */
[----:B------:R-:W-:Y:S02]  /*1840*/  LEA.HI.X R123, R37, c[0x0][0x174], R32, 0x2, P0 ;  /* 0x00005d00257b7a11 */ /* 0x000fe400000f1420 */
[----:B------:R-:W-:Y:S01]  /*1850*/  LEA.HI.X R37, R35, c[0x0][0x174], R28, 0x2, P1 ;  /* 0x00005d0023257a11 */ /* 0x000fe200008f141c */
[----:B------:R0:W3:Y:S04]  /*1860*/  LDG.E.CONSTANT R32, [R104.64] ;  /* 0x0000000a68207981 */ /* 0x0000e8000c1e9900 */
[----:B------:R1:W3:Y:S01]  /*1870*/  LDG.E.CONSTANT R35, [R112.64] ;  /* 0x0000000a70237981 */ /* 0x0002e2000c1e9900 */
[----:B------:R-:W-:-:S02]  /*1880*/  IADD3 R29, P0, P1, R50, R34, R15 ;  /* 0x00000022321d7210 */ /* 0x000fc4000791e00f */
[----:B------:R-:W-:Y:S01]  /*1890*/  IADD3 R33, P3, P4, R49, R34, R16 ;  /* 0x0000002231217210 */ /* 0x000fe20007c7e010 */
[----:B-----5:R5:W3:Y:S01]  /*18a0*/  LDG.E.CONSTANT R117, [R36.64] ;  /* 0x0000000a24757981 */ /* 0x020ae2000c1e9900 */
[----:B------:R-:W-:Y:S02]  /*18b0*/  LEA R28, P2, R29, c[0x0][0x170], 0x2 ;  /* 0x00005c001d1c7a11 */ /* 0x000fe400078410ff */
[----:B------:R-:W-:Y:S01]  /*18c0*/  LEA R114, P5, R33, c[0x0][0x170], 0x2 ;  /* 0x00005c0021727a11 */ /* 0x000fe200078a10ff */
[----:B------:R0:W3:Y:S01]  /*18d0*/  LDG.E.CONSTANT R122, [R122.64] ;  /* 0x0000000a7a7a7981 */ /* 0x0000e2000c1e9900 */
[-C--:B------:R-:W-:Y:S02]  /*18e0*/  IADD3.X R120, R75, R38.reuse, R78, P0, P1 ;  /* 0x000000264b787210 */ /* 0x080fe400007e244e */
[----:B------:R-:W-:Y:S02]  /*18f0*/  IADD3.X R118, R77, R38, R80, P3, P4 ;  /* 0x000000264d767210 */ /* 0x000fe40001fe8450 */
[----:B------:R-:W-:-:S02]  /*1900*/  IADD3 R107, P0, P1, R52, R34, R17 ;  /* 0x00000022346b7210 */ /* 0x000fc4000791e011 */
[----:B------:R-:W-:Y:S02]  /*1910*/  LEA.HI.X R29, R29, c[0x0][0x174], R120, 0x2, P2 ;  /* 0x00005d001d1d7a11 */ /* 0x000fe400010f1478 */
[----:B------:R-:W-:Y:S02]  /*1920*/  LEA.HI.X R115, R33, c[0x0][0x174], R118, 0x2, P5 ;  /* 0x00005d0021737a11 */ /* 0x000fe400028f1476 */
[----:B------:R-:W-:Y:S01]  /*1930*/  IADD3.X R118, R79, R38, R82, P0, P1 ;  /* 0x000000264f767210 */ /* 0x000fe200007e2452 */
[----:B------:R5:W3:Y:S01]  /*1940*/  LDG.E.CONSTANT R33, [R30.64] ;  /* 0x0000000a1e217981 */ /* 0x000ae2000c1e9900 */
[-C--:B------:R-:W-:Y:S02]  /*1950*/  IADD3 R101, P3, P4, R51, R34.reuse, R18 ;  /* 0x0000002233657210 */ /* 0x080fe40007c7e012 */
[----:B0-----:R-:W-:Y:S01]  /*1960*/  LEA R104, P2, R107, c[0x0][0x170], 0x2 ;  /* 0x00005c006b687a11 */ /* 0x001fe200078410ff */
[----:B-1----:R0:W3:Y:S01]  /*1970*/  LDG.E.CONSTANT R112, [R28.64] ;  /* 0x0000000a1c707981 */ /* 0x0020e2000c1e9900 */
[----:B-----5:R-:W-:-:S02]  /*1980*/  IADD3 R36, P0, P1, R54, R34, R19 ;  /* 0x0000002236247210 */ /* 0x020fc4000791e013 */
[-C--:B------:R-:W-:Y:S02]  /*1990*/  IADD3.X R116, R81, R38.reuse, R84, P3, P4 ;  /* 0x0000002651747210 */ /* 0x080fe40001fe8454 */
[----:B------:R-:W-:Y:S02]  /*19a0*/  LEA.HI.X R105, R107, c[0x0][0x174], R118, 0x2, P2 ;  /* 0x00005d006b697a11 */ /* 0x000fe400010f1476 */
[----:B------:R-:W-:Y:S02]  /*19b0*/  LEA R30, P5, R101, c[0x0][0x170], 0x2 ;  /* 0x00005c00651e7a11 */ /* 0x000fe400078a10ff */
[----:B0-----:R-:W-:Y:S01]  /*19c0*/  IADD3.X R29, R83, R38, R86, P0, P1 ;  /* 0x00000026531d7210 */ /* 0x001fe200007e2456 */
[----:B------:R0:W5:Y:S01]  /*19d0*/  LDG.E.CONSTANT R120, [R104.64] ;  /* 0x0000000a68787981 */ /* 0x000162000c1e9900 */
[----:B------:R-:W-:Y:S02]  /*19e0*/  LEA R28, P2, R36, c[0x0][0x170], 0x2 ;  /* 0x00005c00241c7a11 */ /* 0x000fe400078410ff */
[----:B------:R-:W-:-:S02]  /*19f0*/  IADD3 R37, P0, P1, R53, R34, R20 ;  /* 0x0000002235257210 */ /* 0x000fc4000791e014 */
[----:B------:R-:W-:Y:S02]  /*1a00*/  LEA.HI.X R31, R101, c[0x0][0x174], R116, 0x2, P5 ;  /* 0x00005d00651f7a11 */ /* 0x000fe400028f1474 */
[----:B------:R-:W-:Y:S01]  /*1a10*/  LEA.HI.X R29, R36, c[0x0][0x174], R29, 0x2, P2 ;  /* 0x00005d00241d7a11 */ /* 0x000fe200010f141d */
[----:B------:R1:W5:Y:S01]  /*1a20*/  LDG.E.CONSTANT R101, [R114.64] ;  /* 0x0000000a72657981 */ /* 0x000362000c1e9900 */
[----:B------:R-:W-:Y:S02]  /*1a30*/  IADD3.X R116, R85, R38, R88, P0, P1 ;  /* 0x0000002655747210 */ /* 0x000fe400007e2458 */
[C---:B------:R-:W-:Y:S01]  /*1a40*/  LEA R36, P2, R37.reuse, c[0x0][0x170], 0x2 ;  /* 0x00005c0025247a11 */ /* 0x040fe200078410ff */
[----:B------:R0:W5:Y:S01]  /*1a50*/  LDG.E.CONSTANT R113, [R30.64] ;  /* 0x0000000a1e717981 */ /* 0x000162000c1e9900 */
[----:B------:R-:W-:Y:S02]  /*1a60*/  IADD3 R107, P0, P1, R56, R34, R21 ;  /* 0x00000022386b7210 */ /* 0x000fe4000791e015 */
[----:B------:R-:W-:Y:S01]  /*1a70*/  LEA.HI.X R37, R37, c[0x0][0x174], R116, 0x2, P2 ;  /* 0x00005d0025257a11 */ /* 0x000fe200010f1474 */
[----:B------:R0:W5:Y:S01]  /*1a80*/  LDG.E.CONSTANT R118, [R28.64] ;  /* 0x0000000a1c767981 */ /* 0x000162000c1e9900 */
[----:B-1----:R-:W-:-:S03]  /*1a90*/  LEA R114, P2, R107, c[0x0][0x170], 0x2 ;  /* 0x00005c006b727a11 */ /* 0x002fc600078410ff */
[----:B------:R1:W5:Y:S01]  /*1aa0*/  LDG.E.CONSTANT R111, [R36.64] ;  /* 0x0000000a246f7981 */ /* 0x000362000c1e9900 */
[----:B0-----:R-:W-:-:S04]  /*1ab0*/  IADD3.X R30, R87, R38, R90, P0, P1 ;  /* 0x00000026571e7210 */ /* 0x001fc800007e245a */
[----:B------:R-:W-:Y:S02]  /*1ac0*/  LEA.HI.X R115, R107, c[0x0][0x174], R30, 0x2, P2 ;  /* 0x00005d006b737a11 */ /* 0x000fe400010f141e */
[----:B------:R-:W2:Y:S01]  /*1ad0*/  LDS.128 R28, [R26] ;  /* 0x000000001a1c7984 */ /* 0x000ea20000000c00 */
[----:B------:R-:W-:-:S04]  /*1ae0*/  IADD3 R105, P0, P1, R55, R34, R22 ;  /* 0x0000002237697210 */ /* 0x000fc8000791e016 */
[----:B------:R-:W-:Y:S02]  /*1af0*/  LEA R104, P2, R105, c[0x0][0x170], 0x2 ;  /* 0x00005c0069687a11 */ /* 0x000fe400078410ff */
[----:B------:R-:W-:Y:S02]  /*1b00*/  IADD3.X R116, R89, R38, R92, P0, P1 ;  /* 0x0000002659747210 */ /* 0x000fe400007e245c */
[----:B-1----:R-:W-:Y:S02]  /*1b10*/  IADD3 R37, P0, P1, R58, R34, R23 ;  /* 0x000000223a257210 */ /* 0x002fe4000791e017 */
[----:B------:R-:W-:Y:S02]  /*1b20*/  LEA.HI.X R105, R105, c[0x0][0x174], R116, 0x2, P2 ;  /* 0x00005d0069697a11 */ /* 0x000fe400010f1474 */
[----:B------:R-:W-:Y:S01]  /*1b30*/  LEA R36, P2, R37, c[0x0][0x170], 0x2 ;  /* 0x00005c0025247a11 */ /* 0x000fe200078410ff */
[----:B------:R0:W5:Y:S01]  /*1b40*/  LDG.E.CONSTANT R116, [R114.64] ;  /* 0x0000000a72747981 */ /* 0x000162000c1e9900 */
[----:B------:R-:W-:-:S03]  /*1b50*/  IADD3.X R123, R91, R38, R94, P0, P1 ;  /* 0x000000265b7b7210 */ /* 0x000fc600007e245e */
[----:B------:R1:W5:Y:S01]  /*1b60*/  LDG.E.CONSTANT R107, [R104.64] ;  /* 0x0000000a686b7981 */ /* 0x000362000c1e9900 */
[----:B------:R-:W-:Y:S02]  /*1b70*/  LEA.HI.X R37, R37, c[0x0][0x174], R123, 0x2, P2 ;  /* 0x00005d0025257a11 */ /* 0x000fe400010f147b */
[-C--:B------:R-:W-:Y:S02]  /*1b80*/  IADD3 R123, P0, P1, R57, R34.reuse, R24 ;  /* 0x00000022397b7210 */ /* 0x080fe4000791e018 */
[----:B------:R-:W-:Y:S01]  /*1b90*/  IADD3 R34, P3, P4, R60, R34, R25 ;  /* 0x000000223c227210 */ /* 0x000fe20007c7e019 */
[----:B0-----:R0:W5:Y:S01]  /*1ba0*/  LDG.E.CONSTANT R114, [R36.64] ;  /* 0x0000000a24727981 */ /* 0x001162000c1e9900 */
[-C--:B------:R-:W-:Y:S02]  /*1bb0*/  IADD3.X R115, R93, R38.reuse, R96, P0, P1 ;  /* 0x000000265d737210 */ /* 0x080fe400007e2460 */
[----:B-1----:R-:W-:Y:S02]  /*1bc0*/  IADD3.X R105, R95, R38, R98, P3, P4 ;  /* 0x000000265f697210 */ /* 0x002fe40001fe8462 */
[----:B------:R-:W-:-:S04]  /*1bd0*/  LEA R104, P0, R34, c[0x0][0x170], 0x2 ;  /* 0x00005c0022687a11 */ /* 0x000fc800078010ff */
[----:B------:R-:W-:-:S05]  /*1be0*/  LEA.HI.X R105, R34, c[0x0][0x174], R105, 0x2, P0 ;  /* 0x00005d0022697a11 */ /* 0x000fca00000f1469 */
[----:B------:R-:W5:Y:S01]  /*1bf0*/  LDG.E.CONSTANT R104, [R104.64] ;  /* 0x0000000a68687981 */ /* 0x000f62000c1e9900 */
[----:B--2---:R-:W-:Y:S01]  /*1c00*/  FMUL.FTZ R29, R124, R29 ;  /* 0x0000001d7c1d7220 */ /* 0x004fe20000410000 */
[----:B------:R-:W-:-:S04]  /*1c10*/  LEA R124, P2, R123, c[0x0][0x170], 0x2 ;  /* 0x00005c007b7c7a11 */ /* 0x000fc800078410ff */
[----:B------:R-:W-:-:S05]  /*1c20*/  LEA.HI.X R125, R123, c[0x0][0x174], R115, 0x2, P2 ;  /* 0x00005d007b7d7a11 */ /* 0x000fca00010f1473 */
[----:B------:R-:W2:Y:S01]  /*1c30*/  LDG.E.CONSTANT R115, [R124.64] ;  /* 0x0000000a7c737981 */ /* 0x000ea2000c1e9900 */
[----:B----4-:R-:W-:-:S04]  /*1c40*/  FFMA.FTZ R28, R28, R121, R29 ;  /* 0x000000791c1c7223 */ /* 0x010fc8000001001d */
[----:B---3--:R-:W-:Y:S02]  /*1c50*/  FFMA.FTZ R28, R39, R30, R28 ;  /* 0x0000001e271c7223 */ /* 0x008fe4000001001c */
[----:B0-----:R-:W0:Y:S02]  /*1c60*/  LDS.128 R36, [R26+0x10] ;  /* 0x000010001a247984 */ /* 0x001e240000000c00 */
[----:B------:R-:W-:-:S04]  /*1c70*/  FFMA.FTZ R28, R119, R31, R28 ;  /* 0x0000001f771c7223 */ /* 0x000fc8000001001c */
[----:B0-----:R-:W-:Y:S02]  /*1c80*/  FFMA.FTZ R35, R36, R35, R28 ;  /* 0x0000002324237223 */ /* 0x001fe4000001001c */
[----:B------:R-:W0:Y:S02]  /*1c90*/  LDS.128 R28, [R26+0x20] ;  /* 0x000020001a1c7984 */ /* 0x000e240000000c00 */
[----:B------:R-:W-:-:S04]  /*1ca0*/  FFMA.FTZ R32, R32, R37, R35 ;  /* 0x0000002520207223 */ /* 0x000fc80000010023 */
[----:B------:R-:W-:Y:S02]  /*1cb0*/  FFMA.FTZ R38, R33, R38, R32 ;  /* 0x0000002621267223 */ /* 0x000fe40000010020 */
[----:B------:R-:W1:Y:S02]  /*1cc0*/  LDS.128 R32, [R26+0x30] ;  /* 0x000030001a207984 */ /* 0x000e640000000c00 */
[----:B------:R-:W-:-:S04]  /*1cd0*/  FFMA.FTZ R38, R122, R39, R38 ;  /* 0x000000277a267223 */ /* 0x000fc80000010026 */
[----:B0-----:R-:W-:Y:S02]  /*1ce0*/  FFMA.FTZ R28, R28, R117, R38 ;  /* 0x000000751c1c7223 */ /* 0x001fe40000010026 */
[----:B------:R-:W0:Y:S02]  /*1cf0*/  LDS.128 R36, [R26+0x40] ;  /* 0x000040001a247984 */ /* 0x000e240000000c00 */
[----:B------:R-:W-:-:S04]  /*1d00*/  FFMA.FTZ R28, R112, R29, R28 ;  /* 0x0000001d701c7223 */ /* 0x000fc8000001001c */
[----:B-----5:R-:W-:-:S04]  /*1d10*/  FFMA.FTZ R28, R101, R30, R28 ;  /* 0x0000001e651c7223 */ /* 0x020fc8000001001c */
[----:B------:R-:W-:-:S04]  /*1d20*/  FFMA.FTZ R28, R120, R31, R28 ;  /* 0x0000001f781c7223 */ /* 0x000fc8000001001c */
[----:B-1----:R-:W-:-:S04]  /*1d30*/  FFMA.FTZ R28, R32, R113, R28 ;  /* 0x00000071201c7223 */ /* 0x002fc8000001001c */
[----:B------:R-:W-:-:S04]  /*1d40*/  FFMA.FTZ R28, R118, R33, R28 ;  /* 0x00000021761c7223 */ /* 0x000fc8000001001c */
[----:B------:R-:W-:-:S04]  /*1d50*/  FFMA.FTZ R28, R111, R34, R28 ;  /* 0x000000226f1c7223 */ /* 0x000fc8000001001c */
[----:B------:R-:W-:Y:S01]  /*1d60*/  FFMA.FTZ R28, R116, R35, R28 ;  /* 0x00000023741c7223 */ /* 0x000fe2000001001c */
[----:B------:R-:W-:-:S03]  /*1d70*/  IADD3 R106, R106, 0x4, RZ ;  /* 0x000000046a6a7810 */ /* 0x000fc60007ffe0ff */
[----:B0-----:R-:W-:-:S04]  /*1d80*/  FFMA.FTZ R28, R36, R107, R28 ;  /* 0x0000006b241c7223 */ /* 0x001fc8000001001c */
[----:B------:R-:W-:Y:S01]  /*1d90*/  FFMA.FTZ R28, R114, R37, R28 ;  /* 0x00000025721c7223 */ /* 0x000fe2000001001c */
[----:B------:R-:W-:-:S03]  /*1da0*/  ISETP.GE.AND P1, PT, R106, R5, PT ;  /* 0x000000056a00720c */ /* 0x000fc60003f26270 */
[----:B--2---:R-:W-:-:S04]  /*1db0*/  FFMA.FTZ R28, R115, R38, R28 ;  /* 0x00000026731c7223 */ /* 0x004fc8000001001c */
[----:B------:R-:W-:Y:S01]  /*1dc0*/  FFMA.FTZ R39, R104, R39, R28 ;  /* 0x0000002768277223 */ /* 0x000fe2000001001c */
[----:B------:R-:W-:Y:S05]  /*1dd0*/  BRA.DIV ~URZ, `(.L_x_22450) ;  /* 0x000035a27f007947 */ /* 0x000fea000b800000 */
[----:B------:R0:W1:Y:S02]  /*1de0*/  SHFL.BFLY PT, R28, R39, 0x2, 0x1f ;  /* 0x0c401f00271c7f89 */ /* 0x00006400000e0000 */
.L_x_22490:
[----:B01----:R-:W-:Y:S01]  /*1df0*/  FADD.FTZ R39, R39, R28 ;  /* 0x0000001c27277221 */ /* 0x003fe20000010000 */
[----:B------:R-:W-:Y:S05]  /*1e00*/  BRA.DIV ~URZ, `(.L_x_22451) ;  /* 0x000035f27f007947 */ /* 0x000fea000b800000 */
[----:B------:R0:W1:Y:S02]  /*1e10*/  SHFL.BFLY PT, R28, R39, 0x1, 0x1f ;  /* 0x0c201f00271c7f89 */ /* 0x00006400000e0000 */
.L_x_22491:
        /* <DEDUP_REMOVED lines=9> */
.L_x_22453:
[----:B------:R-:W-:Y:S05]  /*1eb0*/  BSYNC B1 ;  /* 0x0000000000017941 */ /* 0x000fea0003800000 */
.L_x_22452:
[----:B------:R-:W-:Y:S02]  /*1ec0*/  IADD3 R108, P0, R108, 0x10, RZ ;  /* 0x000000106c6c7810 */ /* 0x000fe40007f1e0ff */
[----:B-1----:R-:W-:Y:S02]  /*1ed0*/  IADD3 R99, R99, 0x80, RZ ;  /* 0x0000008063637810 */ /* 0x002fe40007ffe0ff */
[----:B------:R-:W-:Y:S01]  /*1ee0*/  IADD3 R110, R110, 0x20, RZ ;  /* 0x000000206e6e7810 */ /* 0x000fe20007ffe0ff */
[----:B------:R-:W-:Y:S01]  /*1ef0*/  IMAD.X R109, RZ, RZ, R109, P0 ;  /* 0x000000ffff6d7224 */ /* 0x000fe200000e066d */
[----:B0-----:R-:W-:Y:S05]  /*1f00*/  @!P1 BRA `(.L_x_22454) ;  /* 0xfffff67000009947 */ /* 0x001fea000383ffff */
[----:B------:R-:W-:Y:S05]  /*1f10*/  BRA `(.L_x_22448) ;  /* 0x00000a8000007947 */ /* 0x000fea0003800000 */
.L_x_22449:
[C---:B------:R-:W-:Y:S01]  /*1f20*/  IADD3 R35, P0, R100.reuse, R35, RZ ;  /* 0x0000002364237210 */ /* 0x040fe20007f1e0ff */
[----:B------:R-:W-:-:S02]  /*1f30*/  IMAD R31, R100, 0x20, R31 ;  /* 0x00000020641f7824 */ /* 0x000fc400078e021f */
[C---:B------:R-:W-:Y:S01]  /*1f40*/  IMAD R108, R100.reuse, 0x8, R29 ;  /* 0x00000008646c7824 */ /* 0x040fe200078e021d */
[----:B------:R-:W-:Y:S01]  /*1f50*/  LEA.HI.X.SX32 R6, R100, R33, 0x1, P0 ;  /* 0x0000002164067211 */ /* 0x000fe200000f0eff */
[----:B------:R-:W-:Y:S01]  /*1f60*/  IMAD.MOV.U32 R104, RZ, RZ, R100 ;  /* 0x000000ffff687224 */ /* 0x000fe200078e0064 */
[----:B------:R-:W-:Y:S02]  /*1f70*/  LEA R106, P0, R35, c[0x0][0x188], 0x2 ;  /* 0x00006200236a7a11 */ /* 0x000fe400078010ff */
[----:B------:R-:W-:Y:S02]  /*1f80*/  IADD3 R101, R31, 0x160, RZ ;  /* 0x000001601f657810 */ /* 0x000fe40007ffe0ff */
[----:B------:R-:W-:Y:S01]  /*1f90*/  LEA.HI.X R107, R35, c[0x0][0x18c], R6, 0x2, P0 ;  /* 0x00006300236b7a11 */ /* 0x000fe200000f1406 */
[----:B------:R-:W-:Y:S01]  /*1fa0*/  IMAD.MOV.U32 R6, RZ, RZ, -0x800001 ;  /* 0xff7fffffff067424 */ /* 0x000fe200078e00ff */
[----:B------:R-:W-:-:S03]  /*1fb0*/  IADD3 R105, -R97, 0x1, R108 ;  /* 0x0000000161697810 */ /* 0x000fc60007ffe16c */
.L_x_22459:
        /* <DEDUP_REMOVED lines=16> */
[----:B------:R-:W2:Y:S04]  /*20c0*/  LDG.E.CONSTANT R122, [R122.64] ;  /* 0x0000000a7a7a7981 */ /* 0x000ea8000c1e9900 */
[----:B------:R0:W3:Y:S01]  /*20d0*/  LDG.E.CONSTANT R35, [R28.64] ;  /* 0x0000000a1c237981 */ /* 0x0000e2000c1e9900 */
[-C--:B------:R-:W-:Y:S02]  /*20e0*/  IADD3 R33, P0, P1, R41, R32.reuse, R8 ;  /* 0x0000002029217210 */ /* 0x080fe4000791e008 */
[----:B------:R-:W-:Y:S02]  /*20f0*/  IADD3 R30, P3, P4, R44, R32, R9 ;  /* 0x000000202c1e7210 */ /* 0x000fe40007c7e009 */
[----:B------:R-:W-:Y:S02]  /*2100*/  IADD3.X R34, R61, R120, R64, P0, P1 ;  /* 0x000000783d227210 */ /* 0x000fe400007e2440 */
[----:B------:R-:W-:-:S02]  /*2110*/  LEA R36, P0, R30, c[0x0][0x170], 0x2 ;  /* 0x00005c001e247a11 */ /* 0x000fc400078010ff */
[----:B------:R-:W-:Y:S02]  /*2120*/  IADD3.X R31, R63, R120, R66, P3, P4 ;  /* 0x000000783f1f7210 */ /* 0x000fe40001fe8442 */
[C---:B------:R-:W-:Y:S02]  /*2130*/  LEA R38, P2, R33.reuse, c[0x0][0x170], 0x2 ;  /* 0x00005c0021267a11 */ /* 0x040fe400078410ff */
[----:B------:R-:W-:Y:S02]  /*2140*/  LEA.HI.X R37, R30, c[0x0][0x174], R31, 0x2, P0 ;  /* 0x00005d001e257a11 */ /* 0x000fe400000f141f */
[----:B------:R-:W-:Y:S01]  /*2150*/  LEA.HI.X R39, R33, c[0x0][0x174], R34, 0x2, P2 ;  /* 0x00005d0021277a11 */ /* 0x000fe200010f1422 */
[----:B0-----:R-:W2:Y:S01]  /*2160*/  LDS.128 R28, [R26] ;  /* 0x000000001a1c7984 */ /* 0x001ea20000000c00 */
[-C--:B------:R-:W-:Y:S02]  /*2170*/  IADD3 R109, P0, P1, R43, R32.reuse, R10 ;  /* 0x000000202b6d7210 */ /* 0x080fe4000791e00a */
[----:B------:R-:W-:Y:S01]  /*2180*/  IADD3 R34, P3, P4, R46, R32, R11 ;  /* 0x000000202e227210 */ /* 0x000fe20007c7e00b */
[----:B------:R0:W4:Y:S01]  /*2190*/  LDG.E.CONSTANT R33, [R38.64] ;  /* 0x0000000a26217981 */ /* 0x000122000c1e9900 */
[----:B------:R-:W-:-:S02]  /*21a0*/  IADD3.X R112, R65, R120, R68, P0, P1 ;  /* 0x0000007841707210 */ /* 0x000fc400007e2444 */
[C---:B------:R-:W-:Y:S02]  /*21b0*/  LEA R110, P0, R34.reuse, c[0x0][0x170], 0x2 ;  /* 0x00005c00226e7a11 */ /* 0x040fe400078010ff */
[----:B------:R-:W-:Y:S02]  /*21c0*/  IADD3.X R111, R67, R120, R70, P3, P4 ;  /* 0x00000078436f7210 */ /* 0x000fe40001fe8446 */
[C---:B------:R-:W-:Y:S02]  /*21d0*/  LEA R118, P2, R109.reuse, c[0x0][0x170], 0x2 ;  /* 0x00005c006d767a11 */ /* 0x040fe400078410ff */
[----:B------:R-:W-:Y:S02]  /*21e0*/  LEA.HI.X R111, R34, c[0x0][0x174], R111, 0x2, P0 ;  /* 0x00005d00226f7a11 */ /* 0x000fe400000f146f */
[----:B------:R1:W5:Y:S01]  /*21f0*/  LDG.E.CONSTANT R34, [R36.64] ;  /* 0x0000000a24227981 */ /* 0x000362000c1e9900 */
[----:B------:R-:W-:Y:S02]  /*2200*/  LEA.HI.X R119, R109, c[0x0][0x174], R112, 0x2, P2 ;  /* 0x00005d006d777a11 */ /* 0x000fe400010f1470 */
[----:B------:R-:W-:-:S04]  /*2210*/  IADD3 R109, P1, P2, R45, R32, R12 ;  /* 0x000000202d6d7210 */ /* 0x000fc80007a3e00c */
[----:B0-----:R-:W-:Y:S01]  /*2220*/  IADD3.X R38, R69, R120, R72, P1, P2 ;  /* 0x0000007845267210 */ /* 0x001fe20000fe4448 */
[----:B------:R0:W4:Y:S01]  /*2230*/  LDG.E.CONSTANT R119, [R118.64] ;  /* 0x0000000a76777981 */ /* 0x000122000c1e9900 */
[C---:B------:R-:W-:Y:S02]  /*2240*/  LEA R116, P0, R109.reuse, c[0x0][0x170], 0x2 ;  /* 0x00005c006d747a11 */ /* 0x040fe400078010ff */
[----:B------:R-:W-:Y:S02]  /*2250*/  IADD3 R39, P1, P2, R48, R32, R13 ;  /* 0x0000002030277210 */ /* 0x000fe40007a3e00d */
[----:B------:R-:W-:Y:S02]  /*2260*/  LEA.HI.X R117, R109, c[0x0][0x174], R38, 0x2, P0 ;  /* 0x00005d006d757a11 */ /* 0x000fe400000f1426 */
[----:B------:R0:W4:Y:S01]  /*2270*/  LDG.E.CONSTANT R38, [R110.64] ;  /* 0x0000000a6e267981 */ /* 0x000122000c1e9900 */
[----:B------:R-:W-:Y:S02]  /*2280*/  LEA R112, P0, R39, c[0x0][0x170], 0x2 ;  /* 0x00005c0027707a11 */ /* 0x000fe400078010ff */
[----:B------:R-:W-:-:S04]  /*2290*/  IADD3.X R114, R71, R120, R74, P1, P2 ;  /* 0x0000007847727210 */ /* 0x000fc80000fe444a */
[----:B------:R-:W-:Y:S02]  /*22a0*/  LEA.HI.X R113, R39, c[0x0][0x174], R114, 0x2, P0 ;  /* 0x00005d0027717a11 */ /* 0x000fe400000f1472 */
[----:B------:R-:W-:Y:S01]  /*22b0*/  IADD3 R109, P0, P1, R47, R32, R14 ;  /* 0x000000202f6d7210 */ /* 0x000fe2000791e00e */
[----:B------:R0:W4:Y:S03]  /*22c0*/  LDG.E.CONSTANT R39, [R116.64] ;  /* 0x0000000a74277981 */ /* 0x000126000c1e9900 */
[----:B------:R-:W-:Y:S01]  /*22d0*/  LEA R114, P2, R109, c[0x0][0x170], 0x2 ;  /* 0x00005c006d727a11 */ /* 0x000fe200078410ff */
[----:B-1----:R1:W4:Y:S01]  /*22e0*/  LDG.E.CONSTANT R36, [R112.64] ;  /* 0x0000000a70247981 */ /* 0x002322000c1e9900 */
[----:B0-----:R-:W-:Y:S02]  /*22f0*/  IADD3.X R118, R73, R120, R76, P0, P1 ;  /* 0x0000007849767210 */ /* 0x001fe400007e244c */
[----:B------:R-:W-:-:S02]  /*2300*/  IADD3 R37, P0, P1, R50, R32, R15 ;  /* 0x0000002032257210 */ /* 0x000fc4000791e00f */
[----:B------:R-:W-:Y:S02]  /*2310*/  LEA.HI.X R115, R109, c[0x0][0x174], R118, 0x2, P2 ;  /* 0x00005d006d737a11 */ /* 0x000fe400010f1476 */
[----:B------:R-:W-:Y:S02]  /*2320*/  LEA R110, P2, R37, c[0x0][0x170], 0x2 ;  /* 0x00005c00256e7a11 */ /* 0x000fe400078410ff */
[----:B------:R-:W-:Y:S02]  /*2330*/  IADD3.X R118, R75, R120, R78, P0, P1 ;  /* 0x000000784b767210 */ /* 0x000fe400007e244e */
[----:B------:R-:W-:Y:S02]  /*2340*/  IADD3 R109, P0, P1, R49, R32, R16 ;  /* 0x00000020316d7210 */ /* 0x000fe4000791e010 */
[----:B------:R-:W-:Y:S02]  /*2350*/  LEA.HI.X R111, R37, c[0x0][0x174], R118, 0x2, P2 ;  /* 0x00005d00256f7a11 */ /* 0x000fe400010f1476 */
[----:B------:R-:W-:Y:S01]  /*2360*/  LEA R116, P2, R109, c[0x0][0x170], 0x2 ;  /* 0x00005c006d747a11 */ /* 0x000fe200078410ff */
[----:B------:R0:W4:Y:S01]  /*2370*/  LDG.E.CONSTANT R37, [R114.64] ;  /* 0x0000000a72257981 */ /* 0x000122000c1e9900 */
[----:B-1----:R-:W-:-:S03]  /*2380*/  IADD3.X R112, R77, R120, R80, P0, P1 ;  /* 0x000000784d707210 */ /* 0x002fc600007e2450 */
[----:B------:R1:W4:Y:S01]  /*2390*/  LDG.E.CONSTANT R110, [R110.64] ;  /* 0x0000000a6e6e7981 */ /* 0x000322000c1e9900 */
[----:B------:R-:W-:-:S05]  /*23a0*/  LEA.HI.X R117, R109, c[0x0][0x174], R112, 0x2, P2 ;  /* 0x00005d006d757a11 */ /* 0x000fca00010f1470 */
[----:B------:R0:W4:Y:S01]  /*23b0*/  LDG.E.CONSTANT R109, [R116.64] ;  /* 0x0000000a746d7981 */ /* 0x000122000c1e9900 */
[----:B--2---:R-:W-:-:S04]  /*23c0*/  FMUL.FTZ R29, R122, R29 ;  /* 0x0000001d7a1d7220 */ /* 0x004fc80000410000 */
[----:B---3--:R-:W-:Y:S01]  /*23d0*/  FFMA.FTZ R35, R28, R35, R29 ;  /* 0x000000231c237223 */ /* 0x008fe2000001001d */
[----:B------:R-:W-:-:S04]  /*23e0*/  IADD3 R28, P0, P1, R52, R32, R17 ;  /* 0x00000020341c7210 */ /* 0x000fc8000791e011 */
[----:B------:R-:W-:Y:S02]  /*23f0*/  LEA R112, P2, R28, c[0x0][0x170], 0x2 ;  /* 0x00005c001c707a11 */ /* 0x000fe400078410ff */
[----:B------:R-:W-:-:S04]  /*2400*/  IADD3.X R29, R79, R120, R82, P0, P1 ;  /* 0x000000784f1d7210 */ /* 0x000fc800007e2452 */
[----:B------:R-:W-:Y:S02]  /*2410*/  LEA.HI.X R113, R28, c[0x0][0x174], R29, 0x2, P2 ;  /* 0x00005d001c717a11 */ /* 0x000fe400010f141d */
[----:B------:R-:W-:-:S03]  /*2420*/  IADD3 R29, P0, P1, R51, R32, R18 ;  /* 0x00000020331d7210 */ /* 0x000fc6000791e012 */
[----:B------:R2:W3:Y:S01]  /*2430*/  LDG.E.CONSTANT R112, [R112.64] ;  /* 0x0000000a70707981 */ /* 0x0004e2000c1e9900 */
[----:B------:R-:W-:Y:S02]  /*2440*/  LEA R28, P2, R29, c[0x0][0x170], 0x2 ;  /* 0x00005c001d1c7a11 */ /* 0x000fe400078410ff */
[----:B0-----:R-:W-:Y:S02]  /*2450*/  IADD3.X R114, R81, R120, R84, P0, P1 ;  /* 0x0000007851727210 */ /* 0x001fe400007e2454 */
[----:B------:R-:W-:Y:S02]  /*2460*/  IADD3 R115, P0, P1, R54, R32, R19 ;  /* 0x0000002036737210 */ /* 0x000fe4000791e013 */
[----:B------:R-:W-:Y:S02]  /*2470*/  LEA.HI.X R29, R29, c[0x0][0x174], R114, 0x2, P2 ;  /* 0x00005d001d1d7a11 */ /* 0x000fe400010f1472 */
[----:B------:R-:W-:Y:S02]  /*2480*/  LEA R114, P2, R115, c[0x0][0x170], 0x2 ;  /* 0x00005c0073727a11 */ /* 0x000fe400078410ff */
[----:B------:R-:W-:Y:S01]  /*2490*/  IADD3.X R118, R83, R120, R86, P0, P1 ;  /* 0x0000007853767210 */ /* 0x000fe200007e2456 */
[----:B-1----:R0:W3:Y:S03]  /*24a0*/  LDG.E.CONSTANT R111, [R28.64] ;  /* 0x0000000a1c6f7981 */ /* 0x0020e6000c1e9900 */
[----:B------:R-:W-:-:S02]  /*24b0*/  LEA.HI.X R115, R115, c[0x0][0x174], R118, 0x2, P2 ;  /* 0x00005d0073737a11 */ /* 0x000fc400010f1476 */
[----:B------:R-:W-:-:S03]  /*24c0*/  IADD3 R118, P0, P1, R53, R32, R20 ;  /* 0x0000002035767210 */ /* 0x000fc6000791e014 */
[----:B------:R1:W3:Y:S01]  /*24d0*/  LDG.E.CONSTANT R114, [R114.64] ;  /* 0x0000000a72727981 */ /* 0x0002e2000c1e9900 */
[----:B------:R-:W-:Y:S02]  /*24e0*/  LEA R122, P2, R118, c[0x0][0x170], 0x2 ;  /* 0x00005c00767a7a11 */ /* 0x000fe400078410ff */
[----:B------:R-:W-:Y:S02]  /*24f0*/  IADD3.X R121, R85, R120, R88, P0, P1 ;  /* 0x0000007855797210 */ /* 0x000fe400007e2458 */
[----:B------:R-:W-:Y:S02]  /*2500*/  IADD3 R117, P0, P1, R56, R32, R21 ;  /* 0x0000002038757210 */ /* 0x000fe4000791e015 */
[----:B------:R-:W-:Y:S02]  /*2510*/  LEA.HI.X R123, R118, c[0x0][0x174], R121, 0x2, P2 ;  /* 0x00005d00767b7a11 */ /* 0x000fe400010f1479 */
[----:B------:R-:W-:Y:S02]  /*2520*/  LEA R116, P2, R117, c[0x0][0x170], 0x2 ;  /* 0x00005c0075747a11 */ /* 0x000fe400078410ff */
[----:B0-----:R-:W-:Y:S01]  /*2530*/  IADD3.X R28, R87, R120, R90, P0, P1 ;  /* 0x00000078571c7210 */ /* 0x001fe200007e245a */
[----:B--2---:R0:W2:Y:S03]  /*2540*/  LDG.E.CONSTANT R113, [R122.64] ;  /* 0x0000000a7a717981 */ /* 0x0040a6000c1e9900 */
[----:B------:R-:W-:-:S02]  /*2550*/  LEA.HI.X R117, R117, c[0x0][0x174], R28, 0x2, P2 ;  /* 0x00005d0075757a11 */ /* 0x000fc400010f141c */
[----:B------:R-:W-:-:S03]  /*2560*/  IADD3 R28, P0, P1, R55, R32, R22 ;  /* 0x00000020371c7210 */ /* 0x000fc6000791e016 */
[----:B------:R0:W2:Y:S01]  /*2570*/  LDG.E.CONSTANT R116, [R116.64] ;  /* 0x0000000a74747981 */ /* 0x0000a2000c1e9900 */
[----:B------:R-:W-:Y:S02]  /*2580*/  LEA R124, P2, R28, c[0x0][0x170], 0x2 ;  /* 0x00005c001c7c7a11 */ /* 0x000fe400078410ff */
[----:B------:R-:W-:-:S04]  /*2590*/  IADD3.X R29, R89, R120, R92, P0, P1 ;  /* 0x00000078591d7210 */ /* 0x000fc800007e245c */
[----:B------:R-:W-:Y:S02]  /*25a0*/  LEA.HI.X R125, R28, c[0x0][0x174], R29, 0x2, P2 ;  /* 0x00005d001c7d7a11 */ /* 0x000fe400010f141d */
[----:B------:R-:W-:-:S03]  /*25b0*/  IADD3 R29, P0, P1, R58, R32, R23 ;  /* 0x000000203a1d7210 */ /* 0x000fc6000791e017 */
[----:B-1----:R-:W2:Y:S01]  /*25c0*/  LDG.E.CONSTANT R115, [R124.64] ;  /* 0x0000000a7c737981 */ /* 0x002ea2000c1e9900 */
[----:B------:R-:W-:Y:S02]  /*25d0*/  LEA R28, P2, R29, c[0x0][0x170], 0x2 ;  /* 0x00005c001d1c7a11 */ /* 0x000fe400078410ff */
[----:B------:R-:W-:Y:S02]  /*25e0*/  IADD3.X R118, R91, R120, R94, P0, P1 ;  /* 0x000000785b767210 */ /* 0x000fe400007e245e */
[----:B0-----:R-:W-:Y:S02]  /*25f0*/  IADD3 R117, P0, P1, R57, R32, R24 ;  /* 0x0000002039757210 */ /* 0x001fe4000791e018 */
[----:B------:R-:W-:Y:S02]  /*2600*/  LEA.HI.X R29, R29, c[0x0][0x174], R118, 0x2, P2 ;  /* 0x00005d001d1d7a11 */ /* 0x000fe400010f1476 */
[----:B------:R-:W-:Y:S02]  /*2610*/  LEA R122, P2, R117, c[0x0][0x170], 0x2 ;  /* 0x00005c00757a7a11 */ /* 0x000fe400078410ff */
[----:B------:R-:W-:Y:S01]  /*2620*/  IADD3.X R121, R93, R120, R96, P0, P1 ;  /* 0x000000785d797210 */ /* 0x000fe200007e2460 */
[----:B------:R0:W2:Y:S01]  /*2630*/  LDG.E.CONSTANT R118, [R28.64] ;  /* 0x0000000a1c767981 */ /* 0x0000a2000c1e9900 */
[----:B------:R-:W-:-:S02]  /*2640*/  IADD3 R32, P3, P4, R60, R32, R25 ;  /* 0x000000203c207210 */ /* 0x000fc40007c7e019 */
[----:B------:R-:W-:Y:S02]  /*2650*/  LEA.HI.X R123, R117, c[0x0][0x174], R121, 0x2, P2 ;  /* 0x00005d00757b7a11 */ /* 0x000fe400010f1479 */
[----:B------:R-:W-:Y:S02]  /*2660*/  IADD3.X R117, R95, R120, R98, P3, P4 ;  /* 0x000000785f757210 */ /* 0x000fe40001fe8462 */
[----:B------:R-:W-:-:S04]  /*2670*/  LEA R120, P0, R32, c[0x0][0x170], 0x2 ;  /* 0x00005c0020787a11 */ /* 0x000fc800078010ff */
[----:B------:R-:W-:Y:S02]  /*2680*/  LEA.HI.X R121, R32, c[0x0][0x174], R117, 0x2, P0 ;  /* 0x00005d0020797a11 */ /* 0x000fe400000f1475 */
[----:B------:R-:W2:Y:S04]  /*2690*/  LDG.E.CONSTANT R117, [R122.64] ;  /* 0x0000000a7a757981 */ /* 0x000ea8000c1e9900 */
[----:B------:R-:W2:Y:S01]  /*26a0*/  LDG.E.CONSTANT R120, [R120.64] ;  /* 0x0000000a78787981 */ /* 0x000ea2000c1e9900 */
[----:B----4-:R-:W-:-:S04]  /*26b0*/  FFMA.FTZ R30, R33, R30, R35 ;  /* 0x0000001e211e7223 */ /* 0x010fc80000010023 */
[----:B-----5:R-:W-:Y:S02]  /*26c0*/  FFMA.FTZ R30, R34, R31, R30 ;  /* 0x0000001f221e7223 */ /* 0x020fe4000001001e */
        /* <DEDUP_REMOVED lines=10> */
[----:B------:R-:W-:Y:S01]  /*2770*/  FFMA.FTZ R28, R109, R30, R28 ;  /* 0x0000001e6d1c7223 */ /* 0x000fe2000001001c */
[----:B------:R-:W-:-:S04]  /*2780*/  IADD3 R104, R104, 0x4, RZ ;  /* 0x0000000468687810 */ /* 0x000fc80007ffe0ff */
[----:B------:R-:W-:Y:S01]  /*2790*/  ISETP.GE.AND P1, PT, R104, R5, PT ;  /* 0x000000056800720c */ /* 0x000fe20003f26270 */
[----:B---3--:R-:W-:-:S04]  /*27a0*/  FFMA.FTZ R28, R112, R31, R28 ;  /* 0x0000001f701c7223 */ /* 0x008fc8000001001c */
[----:B-1----:R-:W-:-:S04]  /*27b0*/  FFMA.FTZ R28, R32, R111, R28 ;  /* 0x0000006f201c7223 */ /* 0x002fc8000001001c */
[----:B------:R-:W-:-:S04]  /*27c0*/  FFMA.FTZ R28, R114, R33, R28 ;  /* 0x00000021721c7223 */ /* 0x000fc8000001001c */
[----:B--2---:R-:W-:-:S04]  /*27d0*/  FFMA.FTZ R28, R113, R34, R28 ;  /* 0x00000022711c7223 */ /* 0x004fc8000001001c */
[----:B------:R-:W-:-:S04]  /*27e0*/  FFMA.FTZ R28, R116, R35, R28 ;  /* 0x00000023741c7223 */ /* 0x000fc8000001001c */
[----:B0-----:R-:W-:-:S04]  /*27f0*/  FFMA.FTZ R28, R36, R115, R28 ;  /* 0x00000073241c7223 */ /* 0x001fc8000001001c */
[----:B------:R-:W-:-:S04]  /*2800*/  FFMA.FTZ R28, R118, R37, R28 ;  /* 0x00000025761c7223 */ /* 0x000fc8000001001c */
[----:B------:R-:W-:-:S04]  /*2810*/  FFMA.FTZ R28, R117, R38, R28 ;  /* 0x00000026751c7223 */ /* 0x000fc8000001001c */
[----:B------:R-:W-:Y:S01]  /*2820*/  FFMA.FTZ R39, R120, R39, R28 ;  /* 0x0000002778277223 */ /* 0x000fe2000001001c */
[----:B------:R-:W-:Y:S05]  /*2830*/  BRA.DIV ~URZ, `(.L_x_22455) ;  /* 0x00002c427f007947 */ /* 0x000fea000b800000 */
[----:B------:R0:W1:Y:S02]  /*2840*/  SHFL.BFLY PT, R28, R39, 0x2, 0x1f ;  /* 0x0c401f00271c7f89 */ /* 0x00006400000e0000 */
.L_x_22492:
[----:B01----:R-:W-:Y:S01]  /*2850*/  FADD.FTZ R39, R39, R28 ;  /* 0x0000001c27277221 */ /* 0x003fe20000010000 */
[----:B------:R-:W-:Y:S05]  /*2860*/  BRA.DIV ~URZ, `(.L_x_22456) ;  /* 0x00002c927f007947 */ /* 0x000fea000b800000 */
[----:B------:R0:W1:Y:S02]  /*2870*/  SHFL.BFLY PT, R28, R39, 0x1, 0x1f ;  /* 0x0c201f00271c7f89 */ /* 0x00006400000e0000 */
.L_x_22493:
        /* <DEDUP_REMOVED lines=11> */
.L_x_22458:
[----:B------:R-:W-:Y:S05]  /*2930*/  BSYNC B1 ;  /* 0x0000000000017941 */ /* 0x000fea0003800000 */
.L_x_22457:
[----:B------:R-:W-:Y:S02]  /*2940*/  IADD3 R106, P0, R106, 0x10, RZ ;  /* 0x000000106a6a7810 */ /* 0x000fe40007f1e0ff */
[----:B-1----:R-:W-:Y:S02]  /*2950*/  IADD3 R101, R101, 0x80, RZ ;  /* 0x0000008065657810 */ /* 0x002fe40007ffe0ff */
[----:B------:R-:W-:Y:S01]  /*2960*/  IADD3 R108, R108, 0x20, RZ ;  /* 0x000000206c6c7810 */ /* 0x000fe20007ffe0ff */
[----:B------:R-:W-:Y:S01]  /*2970*/  IMAD.X R107, RZ, RZ, R107, P0 ;  /* 0x000000ffff6b7224 */ /* 0x000fe200000e066b */
[----:B------:R-:W-:Y:S01]  /*2980*/  IADD3 R105, R105, 0x20, RZ ;  /* 0x0000002069697810 */ /* 0x000fe20007ffe0ff */
[----:B0-----:R-:W-:Y:S05]  /*2990*/  @!P1 BRA `(.L_x_22459) ;  /* 0xfffff62000009947 */ /* 0x001fea000383ffff */
.L_x_22448:
[----:B------:R-:W-:Y:S05]  /*29a0*/  BSYNC B0 ;  /* 0x0000000000007941 */ /* 0x000fea0003800000 */
.L_x_22447:
[----:B------:R-:W-:Y:S05]  /*29b0*/  BRA.DIV ~URZ, `(.L_x_22460) ;  /* 0x00002bc27f007947 */ /* 0x000fea000b800000 */
[----:B------:R0:W1:Y:S02]  /*29c0*/  SHFL.BFLY PT, R7, R6, 0x10, 0x1f ;  /* 0x0e001f0006077f89 */ /* 0x00006400000e0000 */
.L_x_22494:
[----:B-1----:R-:W-:Y:S01]  /*29d0*/  FMNMX.FTZ R9, R7, R6, !PT ;  /* 0x0000000607097209 */ /* 0x002fe20007810000 */
[----:B------:R-:W-:Y:S05]  /*29e0*/  BRA.DIV ~URZ, `(.L_x_22461) ;  /* 0x00002c127f007947 */ /* 0x000fea000b800000 */
[----:B------:R-:W1:Y:S02]  /*29f0*/  SHFL.BFLY PT, R4, R9, 0x8, 0x1f ;  /* 0x0d001f0009047f89 */ /* 0x000e6400000e0000 */
[----:B-1----:R-:W-:-:S05]  /*2a00*/  FMNMX.FTZ R4, R9, R4, !PT ;  /* 0x0000000409047209 */ /* 0x002fca0007810000 */
[----:B------:R1:W2:Y:S02]  /*2a10*/  SHFL.BFLY PT, R7, R4, 0x4, 0x1f ;  /* 0x0c801f0004077f89 */ /* 0x0002a400000e0000 */
.L_x_22495:
[----:B------:R-:W-:Y:S01]  /*2a20*/  ISETP.NE.AND P0, PT, R3, RZ, PT ;  /* 0x000000ff0300720c */ /* 0x000fe20003f05270 */
[----:B------:R-:W-:-:S12]  /*2a30*/  WARPSYNC 0xffffffff ;  /* 0xffffffff00007948 */ /* 0x000fd80003800000 */
[----:B--2---:R-:W-:-:S05]  /*2a40*/  @!P0 FMNMX.FTZ R7, R7, R4, !PT ;  /* 0x0000000407078209 */ /* 0x004fca0007810000 */
[----:B------:R2:W-:Y:S02]  /*2a50*/  @!P0 STS [R100.X4+0x140], R7 ;  /* 0x0001400764008388 */ /* 0x0005e40000004800 */
[----:B------:R-:W-:Y:S01]  /*2a60*/  BAR.SYNC.DEFER_BLOCKING 0x0 ;  /* 0x0000000000007b1d */ /* 0x000fe20000010000 */
[----:B------:R-:W-:Y:S01]  /*2a70*/  ISETP.GT.AND P0, PT, R3, 0x3, PT ;  /* 0x000000030300780c */ /* 0x000fe20003f04270 */
[----:B0-----:R-:W-:Y:S01]  /*2a80*/  IMAD.MOV.U32 R6, RZ, RZ, -0x800001 ;  /* 0xff7fffffff067424 */ /* 0x001fe200078e00ff */
[----:B------:R-:W-:-:S03]  /*2a90*/  IADD3 R9, R97, 0x7, RZ ;  /* 0x0000000761097810 */ /* 0x000fc60007ffe0ff */
[----:B------:R-:W-:Y:S01]  /*2aa0*/  BSSY B0, `(.L_x_22462) ;  /* 0x00000e7000007945 */ /* 0x000fe20003800000 */
[----:B------:R-:W-:-:S04]  /*2ab0*/  SHF.R.S32.HI R10, RZ, 0x1f, R9 ;  /* 0x0000001fff0a7819 */ /* 0x000fc80000011409 */
[----:B------:R-:W-:Y:S01]  /*2ac0*/  LEA.HI R10, R10, R9, RZ, 0x3 ;  /* 0x000000090a0a7211 */ /* 0x000fe200078f18ff */
[----:B------:R-:W-:-:S03]  /*2ad0*/  IMAD.MOV.U32 R9, RZ, RZ, RZ ;  /* 0x000000ffff097224 */ /* 0x000fc600078e00ff */
[----:B------:R-:W-:Y:S01]  /*2ae0*/  LOP3.LUT R10, R10, 0xfffffff8, RZ, 0xc0, !PT ;  /* 0xfffffff80a0a7812 */ /* 0x000fe200078ec0ff */
[----:B------:R-:W0:Y:S04]  /*2af0*/  @!P0 LDS R6, [R3.X4+0x140] ;  /* 0x0001400003068984 */ /* 0x000e280000004800 */
[----:B0-2---:R-:W0:Y:S02]  /*2b00*/  SHFL.BFLY PT, R7, R6, 0x2, 0x1f ;  /* 0x0c401f0006077f89 */ /* 0x005e2400000e0000 */
[----:B0-----:R-:W-:-:S05]  /*2b10*/  FMNMX.FTZ R8, R7, R6, !PT ;  /* 0x0000000607087209 */ /* 0x001fca0007810000 */
[----:B------:R-:W0:Y:S02]  /*2b20*/  SHFL.BFLY PT, R7, R8, 0x1, 0x1f ;  /* 0x0c201f0008077f89 */ /* 0x000e2400000e0000 */
[----:B01----:R-:W-:Y:S02]  /*2b30*/  FMNMX.FTZ R4, R8, R7, !PT ;  /* 0x0000000708047209 */ /* 0x003fe40007810000 */
        /* <DEDUP_REMOVED lines=16> */
.L_x_22466:
        /* <DEDUP_REMOVED lines=11> */
.L_x_22465:
[----:B------:R-:W-:Y:S05]  /*2cf0*/  BSYNC B1 ;  /* 0x0000000000017941 */ /* 0x000fea0003800000 */
.L_x_22464:
        /* <DEDUP_REMOVED lines=10> */
.L_x_22469:
        /* <DEDUP_REMOVED lines=100> */
.L_x_22468:
[----:B------:R-:W-:Y:S05]  /*33e0*/  BSYNC B1 ;  /* 0x0000000000017941 */ /* 0x000fea0003800000 */
.L_x_22467:
        /* <DEDUP_REMOVED lines=55> */
.L_x_22471:
[----:B------:R-:W-:Y:S05]  /*3760*/  BSYNC B1 ;  /* 0x0000000000017941 */ /* 0x000fea0003800000 */
.L_x_22470:
        /* <DEDUP_REMOVED lines=26> */
.L_x_22463:
[----:B------:R-:W-:Y:S05]  /*3910*/  BSYNC B0 ;  /* 0x0000000000007941 */ /* 0x000fea0003800000 */
.L_x_22462:
        /* <DEDUP_REMOVED lines=37> */
.L_x_22476:
        /* <DEDUP_REMOVED lines=8> */
.L_x_22475:
[----:B01----:R-:W-:Y:S05]  /*3bf0*/  BSYNC B1 ;  /* 0x0000000000017941 */ /* 0x003fea0003800000 */
.L_x_22474:
        /* <DEDUP_REMOVED lines=10> */
.L_x_22479:
        /* <DEDUP_REMOVED lines=52> */
.L_x_22478:
[----:B------:R-:W-:Y:S05]  /*3fe0*/  BSYNC B1 ;  /* 0x0000000000017941 */ /* 0x000fea0003800000 */
.L_x_22477:
        /* <DEDUP_REMOVED lines=31> */
.L_x_22481:
[----:B------:R-:W-:Y:S05]  /*41e0*/  BSYNC B1 ;  /* 0x0000000000017941 */ /* 0x000fea0003800000 */
.L_x_22480:
        /* <DEDUP_REMOVED lines=14> */
.L_x_22473:
[----:B------:R-:W-:Y:S05]  /*42d0*/  BSYNC B0 ;  /* 0x0000000000007941 */ /* 0x000fea0003800000 */
.L_x_22472:
[----:B------:R-:W-:Y:S01]  /*42e0*/  BAR.SYNC.DEFER_BLOCKING 0x0 ;  /* 0x0000000000007b1d */ /* 0x000fe20000010000 */
[----:B------:R-:W-:-:S05]  /*42f0*/  ISETP.GE.AND P0, PT, R100, R5, PT ;  /* 0x000000056400720c */ /* 0x000fca0003f06270 */
[----:B------:R-:W-:Y:S08]  /*4300*/  BSSY B0, `(.L_x_22482) ;  /* 0x0000098000007945 */ /* 0x000ff00003800000 */
[----:B------:R-:W-:Y:S05]  /*4310*/  @!P0 BRA `(.L_x_22483) ;  /* 0x0000005000008947 */ /* 0x000fea0003800000 */
[----:B------:R-:W-:Y:S01]  /*4320*/  IMAD.MOV.U32 R0, RZ, RZ, RZ ;  /* 0x000000ffff007224 */ /* 0x000fe200078e00ff */
[----:B------:R-:W-:Y:S01]  /*4330*/  CS2R R40, SRZ ;  /* 0x0000000000287805 */ /* 0x000fe2000001ff00 */
[----:B0-----:R-:W-:-:S02]  /*4340*/  IMAD.MOV.U32 R4, RZ, RZ, RZ ;  /* 0x000000ffff047224 */ /* 0x001fc400078e00ff */
[----:B------:R-:W-:Y:S01]  /*4350*/  IMAD.MOV.U32 R38, RZ, RZ, RZ ;  /* 0x000000ffff267224 */ /* 0x000fe200078e00ff */
[----:B------:R-:W-:Y:S05]  /*4360*/  BRA `(.L_x_22484) ;  /* 0x0000091000007947 */ /* 0x000fea0003800000 */
.L_x_22483:
[----:B0-----:R-:W0:Y:S01]  /*4370*/  S2R R4, SR_CTAID.Y ;  /* 0x0000000000047919 */ /* 0x001e220000002600 */
[----:B------:R-:W-:Y:S01]  /*4380*/  IMAD R6, R0, c[0x0][0x1b0], RZ ;  /* 0x00006c0000067a24 */ /* 0x000fe200078e02ff */
[----:B------:R-:W-:Y:S01]  /*4390*/  LOP3.LUT R32, RZ, R5, RZ, 0x33, !PT ;  /* 0x00000005ff207212 */ /* 0x000fe200078e33ff */
[----:B------:R-:W-:Y:S01]  /*43a0*/  IMAD.MOV.U32 R10, RZ, RZ, c[0x0][0x1ac] ;  /* 0x00006b00ff0a7624 */ /* 0x000fe200078e00ff */
[----:B------:R-:W-:Y:S01]  /*43b0*/  CS2R R40, SRZ ;  /* 0x0000000000287805 */ /* 0x000fe2000001ff00 */
[----:B------:R-:W-:Y:S02]  /*43c0*/  IMAD.MOV.U32 R0, RZ, RZ, RZ ;  /* 0x000000ffff007224 */ /* 0x000fe400078e00ff */
[----:B------:R-:W-:Y:S01]  /*43d0*/  IMAD.MOV.U32 R38, RZ, RZ, RZ ;  /* 0x000000ffff267224 */ /* 0x000fe200078e00ff */
[----:B------:R-:W-:Y:S01]  /*43e0*/  SHF.R.S32.HI R45, RZ, 0x1f, R10 ;  /* 0x0000001fff2d7819 */ /* 0x000fe2000001140a */
[----:B------:R-:W-:-:S02]  /*43f0*/  IMAD.MOV.U32 R42, RZ, RZ, R100 ;  /* 0x000000ffff2a7224 */ /* 0x000fc400078e0064 */
[----:B0-----:R-:W-:Y:S01]  /*4400*/  IMAD R7, R4, c[0x0][0x198], RZ ;  /* 0x0000660004077a24 */ /* 0x001fe200078e02ff */
[----:B------:R-:W-:-:S04]  /*4410*/  SHF.R.S32.HI R4, RZ, 0x1f, R100 ;  /* 0x0000001fff047819 */ /* 0x000fc80000011464 */
[----:B------:R-:W-:-:S04]  /*4420*/  IADD3 R50, P0, R100, R7, RZ ;  /* 0x0000000764327210 */ /* 0x000fc80007f1e0ff */
[----:B------:R-:W-:Y:S01]  /*4430*/  LEA.HI.X.SX32 R9, R7, R4, 0x1, P0 ;  /* 0x0000000407097211 */ /* 0x000fe200000f0eff */
[----:B------:R-:W-:Y:S01]  /*4440*/  IMAD.MOV.U32 R4, RZ, RZ, RZ ;  /* 0x000000ffff047224 */ /* 0x000fe200078e00ff */
[----:B------:R-:W-:Y:S02]  /*4450*/  LEA.HI R7, R3, R3, RZ, 0x1 ;  /* 0x0000000303077211 */ /* 0x000fe400078f08ff */
[C---:B------:R-:W-:Y:S02]  /*4460*/  LEA R43, P0, R50.reuse, c[0x0][0x188], 0x2 ;  /* 0x00006200322b7a11 */ /* 0x040fe400078010ff */
[C---:B------:R-:W-:Y:S02]  /*4470*/  LOP3.LUT R8, R7.reuse, 0xfffffffe, RZ, 0xc0, !PT ;  /* 0xfffffffe07087812 */ /* 0x040fe400078ec0ff */
[----:B------:R-:W-:Y:S01]  /*4480*/  LEA.HI.X R50, R50, c[0x0][0x18c], R9, 0x2, P0 ;  /* 0x0000630032327a11 */ /* 0x000fe200000f1409 */
        /* <DEDUP_REMOVED lines=12> */
[----:B------:R-:W-:Y:S02]  /*4550*/  IADD3 R39, R33, 0x200, RZ ;  /* 0x0000020021277810 */ /* 0x000fe40007ffe0ff */
.L_x_22485:
        /* <DEDUP_REMOVED lines=22> */
[----:B------:R-:W-:Y:S02]  /*46c0*/  IADD3 R25, P2, R39, R18, RZ ;  /* 0x0000001227197210 */ /* 0x000fe40007f5e0ff */
[----:B------:R-:W-:Y:S01]  /*46d0*/  LEA.HI.X R21, R21, c[0x0][0x17c], R24, 0x2, P1 ;  /* 0x00005f0015157a11 */ /* 0x000fe200008f1418 */
[----:B------:R-:W4:Y:S01]  /*46e0*/  LDG.E.128.CONSTANT R16, [R16.64] ;  /* 0x0000000a10107981 */ /* 0x000f22000c1e9d00 */
[----:B------:R-:W-:Y:S02]  /*46f0*/  LEA R24, P0, R25, c[0x0][0x178], 0x2 ;  /* 0x00005e0019187a11 */ /* 0x000fe400078010ff */
[----:B0-----:R-:W-:-:S04]  /*4700*/  LEA.HI.X.SX32 R22, R39, R26, 0x1, P2 ;  /* 0x0000001a27167211 */ /* 0x001fc800010f0eff */
[----:B------:R-:W-:Y:S02]  /*4710*/  LEA.HI.X R25, R25, c[0x0][0x17c], R22, 0x2, P0 ;  /* 0x00005f0019197a11 */ /* 0x000fe400000f1416 */
[----:B------:R-:W4:Y:S04]  /*4720*/  LDG.E.128.CONSTANT R20, [R20.64] ;  /* 0x0000000a14147981 */ /* 0x000f28000c1e9d00 */
[----:B------:R-:W4:Y:S01]  /*4730*/  LDG.E.128.CONSTANT R24, [R24.64] ;  /* 0x0000000a18187981 */ /* 0x000f22000c1e9d00 */
[----:B------:R-:W-:Y:S02]  /*4740*/  ISETP.NE.AND P0, PT, R28, -0x2, PT ;  /* 0xfffffffe1c00780c */ /* 0x000fe40003f05270 */
[----:B------:R-:W-:Y:S01]  /*4750*/  IADD3 R42, R42, 0x4, RZ ;  /* 0x000000042a2a7810 */ /* 0x000fe20007ffe0ff */
[----:B------:R0:W1:Y:S02]  /*4760*/  LDS.128 R28, [R36] ;  /* 0x00000000241c7984 */ /* 0x0000640000000c00 */
[----:B0-----:R-:W-:-:S08]  /*4770*/  IADD3 R36, R36, 0x80, RZ ;  /* 0x0000008024247810 */ /* 0x001fd00007ffe0ff */
        /* <DEDUP_REMOVED lines=8> */
[-C--:B------:R-:W-:Y:S02]  /*4800*/  @!P0 ISETP.GE.AND P6, PT, R46, R97.reuse, PT ;  /* 0x000000612e00820c */ /* 0x080fe40003fc6270 */
[----:B------:R-:W-:Y:S02]  /*4810*/  @!P0 IADD3 R46, R34, -0x1, RZ ;  /* 0xffffffff222e8810 */ /* 0x000fe40007ffe0ff */
[----:B--2---:R-:W-:Y:S02]  /*4820*/  @!P0 FSEL R8, R8, RZ, !P2 ;  /* 0x000000ff08088208 */ /* 0x004fe40005000000 */
[----:B------:R-:W-:-:S02]  /*4830*/  @!P0 ISETP.GE.AND P2, PT, R44, R97, PT ;  /* 0x000000612c00820c */ /* 0x000fc40003f46270 */
[----:B------:R-:W-:Y:S02]  /*4840*/  @!P0 IADD3 R44, R34, -0x2, RZ ;  /* 0xfffffffe222c8810 */ /* 0x000fe40007ffe0ff */
[----:B------:R-:W-:Y:S02]  /*4850*/  @!P0 FSEL R10, R10, RZ, !P3 ;  /* 0x000000ff0a0a8208 */ /* 0x000fe40005800000 */
[----:B------:R-:W-:Y:S02]  /*4860*/  @!P0 ISETP.GE.AND P3, PT, R44, R97, PT ;  /* 0x000000612c00820c */ /* 0x000fe40003f66270 */
[----:B------:R-:W-:Y:S02]  /*4870*/  @!P0 FSEL R9, R9, RZ, !P4 ;  /* 0x000000ff09098208 */ /* 0x000fe40006000000 */
[----:B------:R-:W-:Y:S02]  /*4880*/  @!P0 IADD3 R44, R34, -0x3, RZ ;  /* 0xfffffffd222c8810 */ /* 0x000fe40007ffe0ff */
[----:B---3--:R-:W-:Y:S01]  /*4890*/  @!P0 FSEL R12, R12, RZ, !P5 ;  /* 0x000000ff0c0c8208 */ /* 0x008fe20006800000 */
[----:B-1----:R-:W-:Y:S01]  /*48a0*/  FMUL.FTZ R9, R29, R9 ;  /* 0x000000091d097220 */ /* 0x002fe20000410000 */
[----:B------:R-:W-:-:S02]  /*48b0*/  @!P0 ISETP.GE.AND P5, PT, R44, R97, PT ;  /* 0x000000612c00820c */ /* 0x000fc40003fa6270 */
[----:B------:R-:W-:Y:S01]  /*48c0*/  @!P0 IADD3 R44, R34, -0x2, RZ ;  /* 0xfffffffe222c8810 */ /* 0x000fe20007ffe0ff */
[----:B------:R-:W-:Y:S01]  /*48d0*/  FFMA.FTZ R9, R28, R8, R9 ;  /* 0x000000081c097223 */ /* 0x000fe20000010009 */
[----:B------:R-:W-:Y:S02]  /*48e0*/  @!P0 FSEL R14, R14, RZ, !P1 ;  /* 0x000000ff0e0e8208 */ /* 0x000fe40004800000 */
[-C--:B------:R-:W-:Y:S01]  /*48f0*/  @!P0 ISETP.GE.AND P4, PT, R34, R97.reuse, PT ;  /* 0x000000612200820c */ /* 0x080fe20003f86270 */
[----:B------:R-:W-:Y:S01]  /*4900*/  FFMA.FTZ R10, R30, R10, R9 ;  /* 0x0000000a1e0a7223 */ /* 0x000fe20000010009 */
[----:B------:R-:W-:Y:S02]  /*4910*/  @!P0 ISETP.GE.AND P1, PT, R44, R97, PT ;  /* 0x000000612c00820c */ /* 0x000fe40003f26270 */
[C---:B------:R-:W-:Y:S02]  /*4920*/  @!P0 IADD3 R44, R34.reuse, -0x3, RZ ;  /* 0xfffffffd222c8810 */ /* 0x040fe40007ffe0ff */
[----:B------:R-:W-:-:S02]  /*4930*/  @!P0 IADD3 R8, R34, -0x2, RZ ;  /* 0xfffffffe22088810 */ /* 0x000fc40007ffe0ff */
[----:B------:R-:W-:Y:S02]  /*4940*/  @!P0 FSEL R11, R11, RZ, !P4 ;  /* 0x000000ff0b0b8208 */ /* 0x000fe40006000000 */
[----:B------:R-:W-:Y:S02]  /*4950*/  @!P0 FSEL R13, R13, RZ, !P6 ;  /* 0x000000ff0d0d8208 */ /* 0x000fe40007000000 */
[----:B----4-:R-:W-:Y:S01]  /*4960*/  @!P0 FSEL R16, R16, RZ, !P2 ;  /* 0x000000ff10108208 */ /* 0x010fe20005000000 */
[----:B------:R-:W-:Y:S01]  /*4970*/  FFMA.FTZ R10, R31, R11, R10 ;  /* 0x0000000b1f0a7223 */ /* 0x000fe2000001000a */
[----:B------:R-:W-:Y:S01]  /*4980*/  @!P0 FSEL R17, R17, RZ, !P3 ;  /* 0x000000ff11118208 */ /* 0x000fe20005800000 */
[C---:B------:R-:W-:Y:S01]  /*4990*/  FMUL.FTZ R13, R29.reuse, R13 ;  /* 0x0000000d1d0d7220 */ /* 0x040fe20000410000 */
[-C--:B------:R-:W-:Y:S01]  /*49a0*/  @!P0 ISETP.GE.AND P4, PT, R46, R97.reuse, PT ;  /* 0x000000612e00820c */ /* 0x080fe20003f86270 */
[----:B------:R-:W-:Y:S01]  /*49b0*/  FADD.FTZ R41, R10, R41 ;  /* 0x000000290a297221 */ /* 0x000fe20000010000 */
[----:B------:R-:W-:Y:S01]  /*49c0*/  @!P0 ISETP.GE.AND P6, PT, R34, R97, PT ;  /* 0x000000612200820c */ /* 0x000fe20003fc6270 */
[----:B------:R-:W-:Y:S01]  /*49d0*/  FMUL.FTZ R17, R29, R17 ;  /* 0x000000111d117220 */ /* 0x000fe20000410000 */
[-C--:B------:R-:W-:Y:S01]  /*49e0*/  @!P0 ISETP.GE.AND P2, PT, R44, R97.reuse, PT ;  /* 0x000000612c00820c */ /* 0x080fe20003f46270 */
[----:B------:R-:W-:Y:S01]  /*49f0*/  FFMA.FTZ R13, R28, R12, R13 ;  /* 0x0000000c1c0d7223 */ /* 0x000fe2000001000d */
[----:B------:R-:W-:Y:S01]  /*4a00*/  @!P0 ISETP.GE.AND P3, PT, R8, R97, PT ;  /* 0x000000610800820c */ /* 0x000fe20003f66270 */
[----:B------:R-:W-:Y:S01]  /*4a10*/  FFMA.FTZ R17, R28, R16, R17 ;  /* 0x000000101c117223 */ /* 0x000fe20000010011 */
[----:B------:R-:W-:Y:S01]  /*4a20*/  @!P0 IADD3 R8, R34, -0x1, RZ ;  /* 0xffffffff22088810 */ /* 0x000fe20007ffe0ff */
[----:B------:R-:W-:Y:S01]  /*4a30*/  FFMA.FTZ R14, R30, R14, R13 ;  /* 0x0000000e1e0e7223 */ /* 0x000fe2000001000d */
[----:B------:R-:W-:-:S02]  /*4a40*/  @!P0 FSEL R15, R15, RZ, !P6 ;  /* 0x000000ff0f0f8208 */ /* 0x000fc40007000000 */
[----:B------:R-:W-:Y:S02]  /*4a50*/  @!P0 FSEL R21, R21, RZ, !P1 ;  /* 0x000000ff15158208 */ /* 0x000fe40004800000 */
[----:B------:R-:W-:Y:S01]  /*4a60*/  @!P0 FSEL R25, R25, RZ, !P3 ;  /* 0x000000ff19198208 */ /* 0x000fe20005800000 */
[----:B------:R-:W-:Y:S01]  /*4a70*/  FFMA.FTZ R15, R31, R15, R14 ;  /* 0x0000000f1f0f7223 */ /* 0x000fe2000001000e */
[----:B------:R-:W-:Y:S01]  /*4a80*/  @!P0 FSEL R18, R18, RZ, !P4 ;  /* 0x000000ff12128208 */ /* 0x000fe20006000000 */
[C---:B------:R-:W-:Y:S01]  /*4a90*/  FMUL.FTZ R21, R29.reuse, R21 ;  /* 0x000000151d157220 */ /* 0x040fe20000410000 */
[----:B------:R-:W-:Y:S01]  /*4aa0*/  @!P0 FSEL R24, R24, RZ, !P2 ;  /* 0x000000ff18188208 */ /* 0x000fe20005000000 */
[----:B------:R-:W-:Y:S01]  /*4ab0*/  FMUL.FTZ R25, R29, R25 ;  /* 0x000000191d197220 */ /* 0x000fe20000410000 */
[-C--:B------:R-:W-:Y:S01]  /*4ac0*/  @!P0 ISETP.GE.AND P6, PT, R46, R97.reuse, PT ;  /* 0x000000612e00820c */ /* 0x080fe20003fc6270 */
[----:B------:R-:W-:Y:S01]  /*4ad0*/  FFMA.FTZ R18, R30, R18, R17 ;  /* 0x000000121e127223 */ /* 0x000fe20000010011 */
[-C--:B------:R-:W-:Y:S01]  /*4ae0*/  @!P0 ISETP.GE.AND P1, PT, R8, R97.reuse, PT ;  /* 0x000000610800820c */ /* 0x080fe20003f26270 */
[----:B------:R-:W-:Y:S01]  /*4af0*/  FFMA.FTZ R25, R28, R24, R25 ;  /* 0x000000181c197223 */ /* 0x000fe20000010019 */
[CC--:B------:R-:W-:Y:S01]  /*4b00*/  @!P0 ISETP.GE.AND P2, PT, R34.reuse, R97.reuse, PT ;  /* 0x000000612200820c */ /* 0x0c0fe20003f46270 */
[----:B------:R-:W-:Y:S01]  /*4b10*/  FADD.FTZ R40, R15, R40 ;  /* 0x000000280f287221 */ /* 0x000fe20000010000 */
[----:B------:R-:W-:-:S02]  /*4b20*/  @!P0 ISETP.GE.AND P3, PT, R34, R97, PT ;  /* 0x000000612200820c */ /* 0x000fc40003f66270 */
[----:B------:R-:W-:Y:S02]  /*4b30*/  @!P0 ISETP.GE.AND P4, PT, R34, R97, PT ;  /* 0x000000612200820c */ /* 0x000fe40003f86270 */
[----:B------:R-:W-:Y:S02]  /*4b40*/  @!P0 FSEL R20, R20, RZ, !P5 ;  /* 0x000000ff14148208 */ /* 0x000fe40006800000 */
[----:B------:R-:W-:Y:S02]  /*4b50*/  @!P0 FSEL R22, R22, RZ, !P6 ;  /* 0x000000ff16168208 */ /* 0x000fe40007000000 */
[----:B------:R-:W-:Y:S01]  /*4b60*/  @!P0 FSEL R26, R26, RZ, !P1 ;  /* 0x000000ff1a1a8208 */ /* 0x000fe20004800000 */
[----:B------:R-:W-:Y:S01]  /*4b70*/  FFMA.FTZ R21, R28, R20, R21 ;  /* 0x000000141c157223 */ /* 0x000fe20000010015 */
[----:B------:R-:W-:Y:S02]  /*4b80*/  @!P0 FSEL R19, R19, RZ, !P2 ;  /* 0x000000ff13138208 */ /* 0x000fe40005000000 */
[----:B------:R-:W-:Y:S01]  /*4b90*/  @!P0 FSEL R23, R23, RZ, !P3 ;  /* 0x000000ff17178208 */ /* 0x000fe20005800000 */
[C---:B------:R-:W-:Y:S01]  /*4ba0*/  FFMA.FTZ R22, R30.reuse, R22, R21 ;  /* 0x000000161e167223 */ /* 0x040fe20000010015 */
[----:B------:R-:W-:Y:S01]  /*4bb0*/  @!P0 FSEL R27, R27, RZ, !P4 ;  /* 0x000000ff1b1b8208 */ /* 0x000fe20006000000 */
[----:B------:R-:W-:Y:S01]  /*4bc0*/  FFMA.FTZ R26, R30, R26, R25 ;  /* 0x0000001a1e1a7223 */ /* 0x000fe20000010019 */
[----:B------:R-:W-:Y:S01]  /*4bd0*/  ISETP.GE.AND P0, PT, R42, R5, PT ;  /* 0x000000052a00720c */ /* 0x000fe20003f06270 */
[----:B------:R-:W-:Y:S01]  /*4be0*/  FFMA.FTZ R19, R31, R19, R18 ;  /* 0x000000131f137223 */ /* 0x000fe20000010012 */
        /* <DEDUP_REMOVED lines=9> */
.L_x_22484:
[----:B------:R-:W-:Y:S05]  /*4c80*/  BSYNC B0 ;  /* 0x0000000000007941 */ /* 0x000fea0003800000 */
.L_x_22482:
[----:B------:R-:W0:Y:S01]  /*4c90*/  SHFL.BFLY PT, R5, R40, 0x1, 0x1f ;  /* 0x0c201f0028057f89 */ /* 0x000e2200000e0000 */
[----:B------:R-:W-:Y:S01]  /*4ca0*/  LOP3.LUT R8, R3, 0x1, RZ, 0xc0, !PT ;  /* 0x0000000103087812 */ /* 0x000fe200078ec0ff */
[----:B------:R-:W-:Y:S02]  /*4cb0*/  BSSY B0, `(.L_x_22486) ;  /* 0x0000028000007945 */ /* 0x000fe40003800000 */
[----:B------:R-:W1:Y:S04]  /*4cc0*/  SHFL.BFLY PT, R6, R41, 0x1, 0x1f ;  /* 0x0c201f0029067f89 */ /* 0x000e6800000e0000 */
[----:B------:R-:W-:Y:S01]  /*4cd0*/  BAR.SYNC.DEFER_BLOCKING 0x0 ;  /* 0x0000000000007b1d */ /* 0x000fe20000010000 */
[----:B------:R-:W-:-:S02]  /*4ce0*/  ISETP.NE.AND P2, PT, R8, RZ, PT ;  /* 0x000000ff0800720c */ /* 0x000fc40003f45270 */
[C---:B------:R-:W-:Y:S02]  /*4cf0*/  LOP3.LUT R8, R2.reuse, 0xffffffc0, RZ, 0xc0, !PT ;  /* 0xffffffc002087812 */ /* 0x040fe400078ec0ff */
[----:B------:R-:W-:Y:S01]  /*4d00*/  ISETP.GT.OR P0, PT, R2, 0x3f, P2 ;  /* 0x0000003f0200780c */ /* 0x000fe20001704670 */
[----:B------:R-:W2:Y:S01]  /*4d10*/  SHFL.BFLY PT, R7, R38, 0x1, 0x1f ;  /* 0x0c201f0026077f89 */ /* 0x000ea200000e0000 */
[----:B------:R-:W-:Y:S02]  /*4d20*/  ISETP.NE.OR P5, PT, R8, 0x40, P2 ;  /* 0x000000400800780c */ /* 0x000fe400017a5670 */
[----:B------:R-:W-:Y:S01]  /*4d30*/  ISETP.GT.OR P1, PT, R2, 0x1f, P2 ;  /* 0x0000001f0200780c */ /* 0x000fe20001724670 */
[----:B------:R-:W3:Y:S04]  /*4d40*/  SHFL.BFLY PT, R9, R4, 0x1, 0x1f ;  /* 0x0c201f0004097f89 */ /* 0x000ee800000e0000 */
[----:B------:R-:W4:Y:S01]  /*4d50*/  SHFL.BFLY PT, R11, R0, 0x1, 0x1f ;  /* 0x0c201f00000b7f89 */ /* 0x000f2200000e0000 */
[----:B0-----:R-:W-:Y:S01]  /*4d60*/  FADD.FTZ R15, R5, R40 ;  /* 0x00000028050f7221 */ /* 0x001fe20000010000 */
[----:B------:R-:W-:-:S02]  /*4d70*/  LEA.HI R5, R3, R3, RZ, 0x1 ;  /* 0x0000000303057211 */ /* 0x000fc400078f08ff */
[----:B------:R-:W-:Y:S01]  /*4d80*/  IADD3 R3, R2, 0x1f, RZ ;  /* 0x0000001f02037810 */ /* 0x000fe20007ffe0ff */
[----:B-1----:R-:W-:Y:S01]  /*4d90*/  FADD.FTZ R13, R6, R41 ;  /* 0x00000029060d7221 */ /* 0x002fe20000010000 */
[----:B------:R-:W-:Y:S02]  /*4da0*/  SHF.R.S32.HI R5, RZ, 0x1, R5 ;  /* 0x00000001ff057819 */ /* 0x000fe40000011405 */
[----:B------:R-:W-:-:S03]  /*4db0*/  ISETP.GT.U32.AND P3, PT, R3, 0x3e, PT ;  /* 0x0000003e0300780c */ /* 0x000fc60003f64070 */
[----:B------:R-:W-:Y:S02]  /*4dc0*/  IMAD R100, R100, 0x50, R5 ;  /* 0x0000005064647824 */ /* 0x000fe400078e0205 */
        /* <DEDUP_REMOVED lines=22> */
.L_x_22487:
[----:B0-----:R-:W-:Y:S05]  /*4f30*/  BSYNC B0 ;  /* 0x0000000000007941 */ /* 0x001fea0003800000 */
.L_x_22486:
[----:B------:R-:W-:Y:S06]  /*4f40*/  BAR.SYNC.DEFER_BLOCKING 0x0 ;  /* 0x0000000000007b1d */ /* 0x000fec0000010000 */
[----:B------:R-:W-:Y:S01]  /*4f50*/  BSSY B0, `(.L_x_22488) ;  /* 0x0000012000007945 */ /* 0x000fe20003800000 */
        /* <DEDUP_REMOVED lines=17> */
.L_x_22489:
[----:B0-----:R-:W-:Y:S05]  /*5070*/  BSYNC B0 ;  /* 0x0000000000007941 */ /* 0x001fea0003800000 */
.L_x_22488:
        /* <DEDUP_REMOVED lines=22> */
[----:B------:R-:W-:Y:S02]  /*51e0*/  IADD3 R4, R5, 0x20, RZ ;  /* 0x0000002005047810 */ /* 0x000fe40007ffe0ff */
[----:B------:R-:W-:-:S02]  /*51f0*/  LEA.HI.X R3, R3, c[0x0][0x164], R6, 0x2, P0 ;  /* 0x0000590003037a11 */ /* 0x000fc400000f1406 */
[C---:B------:R-:W-:Y:S02]  /*5200*/  IADD3 R6, R5.reuse, 0x30, RZ ;  /* 0x0000003005067810 */ /* 0x040fe40007ffe0ff */
[----:B------:R-:W-:Y:S01]  /*5210*/  IADD3 R5, R5, 0x40, RZ ;  /* 0x0000004005057810 */ /* 0x000fe20007ffe0ff */
[----:B------:R-:W-:Y:S01]  /*5220*/  STG.E [R2.64], R13 ;  /* 0x0000000d02007986 */ /* 0x000fe2000c10190a */
[----:B------:R-:W-:Y:S02]  /*5230*/  IADD3 R16, P0, R0, UR4, RZ ;  /* 0x0000000400107c10 */ /* 0x000fe4000ff1e0ff */
        /* <DEDUP_REMOVED lines=20> */
.L_x_22450:
[----:B------:R-:W-:Y:S01]  /*5380*/  IMAD.MOV.U32 R30, RZ, RZ, R39 ;  /* 0x000000ffff1e7224 */ /* 0x000fe200078e0027 */
[----:B------:R-:W-:Y:S01]  /*5390*/  MOV R28, 0x53e0 ;  /* 0x000053e0001c7802 */ /* 0x000fe20000000f00 */
[----:B------:R-:W-:-:S02]  /*53a0*/  IMAD.MOV.U32 R31, RZ, RZ, 0x2 ;  /* 0x00000002ff1f7424 */ /* 0x000fc400078e00ff */
[----:B------:R-:W-:Y:S02]  /*53b0*/  IMAD.MOV.U32 R32, RZ, RZ, 0x1f ;  /* 0x0000001fff207424 */ /* 0x000fe400078e00ff */
[----:B------:R-:W-:Y:S02]  /*53c0*/  IMAD.MOV.U32 R33, RZ, RZ, -0x1 ;  /* 0xffffffffff217424 */ /* 0x000fe400078e00ff */
[----:B------:R-:W-:Y:S05]  /*53d0*/  CALL.REL.NOINC `($__internal_420_$__cuda_sm70_shflsync_bfly_p) ;  /* 0x0000031000007944 */ /* 0x000fea0003c00000 */
[----:B-1----:R-:W-:Y:S01]  /*53e0*/  IMAD.MOV.U32 R28, RZ, RZ, R30 ;  /* 0x000000ffff1c7224 */ /* 0x002fe200078e001e */
[----:B0-----:R-:W-:Y:S05]  /*53f0*/  BRA `(.L_x_22490) ;  /* 0xffffc9f000007947 */ /* 0x001fea000383ffff */
.L_x_22451:
[----:B------:R-:W-:Y:S01]  /*5400*/  IMAD.MOV.U32 R30, RZ, RZ, R39 ;  /* 0x000000ffff1e7224 */ /* 0x000fe200078e0027 */
[----:B------:R-:W-:Y:S01]  /*5410*/  MOV R28, 0x5460 ;  /* 0x00005460001c7802 */ /* 0x000fe20000000f00 */
[----:B------:R-:W-:Y:S02]  /*5420*/  IMAD.MOV.U32 R31, RZ, RZ, 0x1 ;  /* 0x00000001ff1f7424 */ /* 0x000fe400078e00ff */
[----:B------:R-:W-:Y:S02]  /*5430*/  IMAD.MOV.U32 R32, RZ, RZ, 0x1f ;  /* 0x0000001fff207424 */ /* 0x000fe400078e00ff */
[----:B------:R-:W-:Y:S02]  /*5440*/  IMAD.MOV.U32 R33, RZ, RZ, -0x1 ;  /* 0xffffffffff217424 */ /* 0x000fe400078e00ff */
[----:B------:R-:W-:Y:S05]  /*5450*/  CALL.REL.NOINC `($__internal_420_$__cuda_sm70_shflsync_bfly_p) ;  /* 0x0000029000007944 */ /* 0x000fea0003c00000 */
[----:B-1----:R-:W-:Y:S01]  /*5460*/  IMAD.MOV.U32 R28, RZ, RZ, R30 ;  /* 0x000000ffff1c7224 */ /* 0x002fe200078e001e */
[----:B0-----:R-:W-:Y:S05]  /*5470*/  BRA `(.L_x_22491) ;  /* 0xffffc9a000007947 */ /* 0x001fea000383ffff */
.L_x_22455:
        /* <DEDUP_REMOVED lines=8> */
.L_x_22456:
        /* <DEDUP_REMOVED lines=8> */
.L_x_22460:
[----:B------:R-:W-:Y:S01]  /*5580*/  IMAD.MOV.U32 R30, RZ, RZ, R6 ;  /* 0x000000ffff1e7224 */ /* 0x000fe200078e0006 */
[----:B------:R-:W-:Y:S01]  /*5590*/  MOV R28, 0x55e0 ;  /* 0x000055e0001c7802 */ /* 0x000fe20000000f00 */
[----:B------:R-:W-:-:S02]  /*55a0*/  IMAD.MOV.U32 R31, RZ, RZ, 0x10 ;  /* 0x00000010ff1f7424 */ /* 0x000fc400078e00ff */
[----:B------:R-:W-:Y:S02]  /*55b0*/  IMAD.MOV.U32 R32, RZ, RZ, 0x1f ;  /* 0x0000001fff207424 */ /* 0x000fe400078e00ff */
[----:B------:R-:W-:Y:S02]  /*55c0*/  IMAD.MOV.U32 R33, RZ, RZ, -0x1 ;  /* 0xffffffffff217424 */ /* 0x000fe400078e00ff */
[----:B-----5:R-:W-:Y:S05]  /*55d0*/  CALL.REL.NOINC `($__internal_420_$__cuda_sm70_shflsync_bfly_p) ;  /* 0x0000011000007944 */ /* 0x020fea0003c00000 */
[----:B-1----:R-:W-:Y:S01]  /*55e0*/  IMAD.MOV.U32 R7, RZ, RZ, R30 ;  /* 0x000000ffff077224 */ /* 0x002fe200078e001e */
[----:B0-----:R-:W-:Y:S05]  /*55f0*/  BRA `(.L_x_22494) ;  /* 0xffffd3d000007947 */ /* 0x001fea000383ffff */
.L_x_22461:
[----:B------:R-:W-:Y:S01]  /*5600*/  IMAD.MOV.U32 R30, RZ, RZ, R9 ;  /* 0x000000ffff1e7224 */ /* 0x000fe200078e0009 */
[----:B------:R-:W-:Y:S01]  /*5610*/  MOV R28, 0x5660 ;  /* 0x00005660001c7802 */ /* 0x000fe20000000f00 */
[----:B------:R-:W-:Y:S02]  /*5620*/  IMAD.MOV.U32 R31, RZ, RZ, 0x8 ;  /* 0x00000008ff1f7424 */ /* 0x000fe400078e00ff */
[----:B------:R-:W-:Y:S02]  /*5630*/  IMAD.MOV.U32 R32, RZ, RZ, 0x1f ;  /* 0x0000001fff207424 */ /* 0x000fe400078e00ff */
[----:B------:R-:W-:Y:S02]  /*5640*/  IMAD.MOV.U32 R33, RZ, RZ, -0x1 ;  /* 0xffffffffff217424 */ /* 0x000fe400078e00ff */
[----:B0----5:R-:W-:Y:S05]  /*5650*/  CALL.REL.NOINC `($__internal_420_$__cuda_sm70_shflsync_bfly_p) ;  /* 0x0000009000007944 */ /* 0x021fea0003c00000 */
[----:B-1----:R-:W-:Y:S01]  /*5660*/  FMNMX.FTZ R4, R9, R30, !PT ;  /* 0x0000001e09047209 */ /* 0x002fe20007810000 */
[----:B0-----:R-:W-:Y:S01]  /*5670*/  IMAD.MOV.U32 R31, RZ, RZ, 0x4 ;  /* 0x00000004ff1f7424 */ /* 0x001fe200078e00ff */
[----:B------:R-:W-:Y:S01]  /*5680*/  MOV R28, 0x56d0 ;  /* 0x000056d0001c7802 */ /* 0x000fe20000000f00 */
[----:B------:R-:W-:-:S02]  /*5690*/  IMAD.MOV.U32 R32, RZ, RZ, 0x1f ;  /* 0x0000001fff207424 */ /* 0x000fc400078e00ff */
[----:B------:R-:W-:Y:S02]  /*56a0*/  IMAD.MOV.U32 R33, RZ, RZ, -0x1 ;  /* 0xffffffffff217424 */ /* 0x000fe400078e00ff */
[----:B------:R-:W-:Y:S02]  /*56b0*/  IMAD.MOV.U32 R30, RZ, RZ, R4 ;  /* 0x000000ffff1e7224 */ /* 0x000fe400078e0004 */
[----:B------:R-:W-:Y:S05]  /*56c0*/  CALL.REL.NOINC `($__internal_420_$__cuda_sm70_shflsync_bfly_p) ;  /* 0x0000002000007944 */ /* 0x000fea0003c00000 */
[----:B-1----:R-:W-:Y:S01]  /*56d0*/  IMAD.MOV.U32 R7, RZ, RZ, R30 ;  /* 0x000000ffff077224 */ /* 0x002fe200078e001e */
[----:B0-----:R-:W-:Y:S05]  /*56e0*/  BRA `(.L_x_22495) ;  /* 0xffffd33000007947 */ /* 0x001fea000383ffff */
        .weak           $__internal_420_$__cuda_sm70_shflsync_bfly_p
        .type           $__internal_420_$__cuda_sm70_shflsync_bfly_p,@function
        .size           $__internal_420_$__cuda_sm70_shflsync_bfly_p,(.L_x_23587 - $__internal_420_$__cuda_sm70_shflsync_bfly_p)
$__internal_420_$__cuda_sm70_shflsync_bfly_p:
[----:B------:R-:W-:Y:S01]  /*56f0*/  IMAD.MOV.U32 R29, RZ, RZ, 0x0 ;  /* 0x00000000ff1d7424 */ /* 0x000fe200078e00ff */
[----:B------:R-:W-:Y:S04]  /*5700*/  WARPSYNC R33 ;  /* 0x0000002100007348 */ /* 0x000fe80003800000 */
[----:B------:R0:W1:Y:S01]  /*5710*/  SHFL.BFLY PT, R30, R30, R31, R32 ;  /* 0x0c00001f1e1e7389 */ /* 0x00006200000e0020 */
[----:B------:R-:W-:Y:S05]  /*5720*/  RET.REL.NODEC R28 `(_ZN4vllm25paged_attention_v1_kernelIffLi80ELi8ELi128ELNS_18Fp8KVCacheDataTypeE0ELb0EEEvPT_PKS2_PKT0_S8_ifPKiSA_iPKfiiiSC_SC_iiiii) ;  /* 0xffffa8d01c007950 */ /* 0x000fea0003c3ffff */
.L_x_22496:
        /* <DEDUP_REMOVED lines=13> */
.L_x_23587:


//--------------------- .text._ZN4vllm25paged_attention_v1_kernelIffLi64ELi8ELi128ELNS_18Fp8KVCacheDataTypeE0ELb0EEEvPT_PKS2_PKT0_S8_ifPKiSA_iPKfiiiSC_SC_iiiii --------------------------
	.section	.text._ZN4vllm25paged_attention_v1_kernelIffLi64ELi8ELi128ELNS_18Fp8KVCacheDataTypeE0ELb0EEEvPT_PKS2_PKT0_S8_ifPKiSA_iPKfiiiSC_SC_iiiii,"ax",@progbits
	.sectioninfo	@"SHI_REGISTERS=96"
	.align	128
        .global         _ZN4vllm25paged_attention_v1_kernelIffLi64ELi8ELi128ELNS_18Fp8KVCacheDataTypeE0ELb0EEEvPT_PKS2_PKT0_S8_ifPKiSA_iPKfiiiSC_SC_iiiii
        .type           _ZN4vllm25paged_attention_v1_kernelIffLi64ELi8ELi128ELNS_18Fp8KVCacheDataTypeE0ELb0EEEvPT_PKS2_PKT0_S8_ifPKiSA_iPKfiiiSC_SC_iiiii,@function
        .size           _ZN4vllm25paged_attention_v1_kernelIffLi64ELi8ELi128ELNS_18Fp8KVCacheDataTypeE0ELb0EEEvPT_PKS2_PKT0_S8_ifPKiSA_iPKfiiiSC_SC_iiiii,(.L_x_23588 - _ZN4vllm25paged_attention_v1_kernelIffLi64ELi8ELi128ELNS_18Fp8KVCacheDataTypeE0ELb0EEEvPT_PKS2_PKT0_S8_ifPKiSA_iPKfiiiSC_SC_iiiii)
        .other          _ZN4vllm25paged_attention_v1_kernelIffLi64ELi8ELi128ELNS_18Fp8KVCacheDataTypeE0ELb0EEEvPT_PKS2_PKT0_S8_ifPKiSA_iPKfiiiSC_SC_iiiii,@"STO_CUDA_ENTRY STV_DEFAULT"
_ZN4vllm25paged_attention_v1_kernelIffLi64ELi8ELi128ELNS_18Fp8KVCacheDataTypeE0ELb0EEEvPT_PKS2_PKT0_S8_ifPKiSA_iPKfiiiSC_SC_iiiii:
.text._ZN4vllm25paged_attention_v1_kernelIffLi64ELi8ELi128ELNS_18Fp8KVCacheDataTypeE0ELb0EEEvPT_PKS2_PKT0_S8_ifPKiSA_iPKfiiiSC_SC_iiiii:
        /* <DEDUP_REMOVED lines=101> */
.L_x_22501:
        /* <DEDUP_REMOVED lines=11> */
.L_x_22500:
[----:B------:R-:W-:Y:S05]  /*0700*/  BSYNC B1 ;  /* 0x0000000000017941 */ /* 0x000fea0003800000 */
.L_x_22499:
        /* <DEDUP_REMOVED lines=10> */
.L_x_22502:
        /* <DEDUP_REMOVED lines=17> */
.L_x_22498:
[----:B------:R-:W-:Y:S05]  /*08c0*/  BSYNC B0 ;  /* 0x0000000000007941 */ /* 0x000fea0003800000 */
.L_x_22497:
        /* <DEDUP_REMOVED lines=12> */
[----:B------:R-:W-:Y:S01]  /*0990*/  IMAD.SHL.U32 R69, R72, 0x40, RZ ;  /* 0x0000004048457824 */ /* 0x000fe200078e00ff */
        /* <DEDUP_REMOVED lines=8> */
[----:B------:R-:W-:-:S02]  /*0a20*/  SHF.R.S32.HI R19, RZ, 0x1f, R68 ;  /* 0x0000001fff137819 */ /* 0x000fc40000011444 */
[C---:B------:R-:W-:Y:S01]  /*0a30*/  LOP3.LUT R3, R20.reuse, 0xfffffffc, RZ, 0xc0, !PT ;  /* 0xfffffffc14037812 */ /* 0x040fe200078ec0ff */
[----:B------:R-:W-:Y:S01]  /*0a40*/  IMAD.SHL.U32 R67, R20, 0x8, RZ ;  /* 0x0000000814437824 */ /* 0x000fe200078e00ff */
[----:B------:R-:W-:Y:S02]  /*0a50*/  LEA.HI R19, R19, R68, RZ, 0x2 ;  /* 0x0000004413137211 */ /* 0x000fe400078f10ff */
[----:B------:R-:W-:Y:S01]  /*0a60*/  IADD3 R12, R72, 0x18, RZ ;  /* 0x00000018480c7810 */ /* 0x000fe20007ffe0ff */
[----:B------:R-:W-:Y:S01]  /*0a70*/  IMAD.IADD R70, R70, 0x1, -R3 ;  /* 0x0000000146467824 */ /* 0x000fe200078e0a03 */
[----:B------:R-:W-:Y:S01]  /*0a80*/  LOP3.LUT R3, R22, 0xfffffffc, RZ, 0xc0, !PT ;  /* 0xfffffffc16037812 */ /* 0x000fe200078ec0ff */
[C---:B------:R-:W-:Y:S01]  /*0a90*/  IMAD.SHL.U32 R65, R19.reuse, 0x8, RZ ;  /* 0x0000000813417824 */ /* 0x040fe200078e00ff */
[----:B------:R-:W-:Y:S02]  /*0aa0*/  IADD3 R15, R72, 0xc, RZ ;  /* 0x0000000c480f7810 */ /* 0x000fe40007ffe0ff */
[----:B------:R-:W-:Y:S01]  /*0ab0*/  LOP3.LUT R5, R19, 0xfffffffc, RZ, 0xc0, !PT ;  /* 0xfffffffc13057812 */ /* 0x000fe200078ec0ff */
[----:B------:R-:W-:Y:S01]  /*0ac0*/  IMAD.IADD R14, R14, 0x1, -R3 ;  /* 0x000000010e0e7824 */ /* 0x000fe200078e0a03 */
[----:B------:R-:W-:Y:S01]  /*0ad0*/  SHF.R.S32.HI R3, RZ, 0x1f, R12 ;  /* 0x0000001fff037819 */ /* 0x000fe2000001140c */
[----:B------:R-:W-:Y:S01]  /*0ae0*/  IMAD.SHL.U32 R19, R22, 0x8, RZ ;  /* 0x0000000816137824 */ /* 0x000fe200078e00ff */
[----:B------:R-:W-:Y:S01]  /*0af0*/  IADD3 R10, R72, 0x20, RZ ;  /* 0x00000020480a7810 */ /* 0x000fe20007ffe0ff */
[----:B------:R-:W-:Y:S01]  /*0b00*/  IMAD.IADD R68, R68, 0x1, -R5 ;  /* 0x0000000144447824 */ /* 0x000fe200078e0a05 */
[----:B------:R-:W-:-:S02]  /*0b10*/  SHF.R.S32.HI R2, RZ, 0x1f, R15 ;  /* 0x0000001fff027819 */ /* 0x000fc4000001140f */
[----:B------:R-:W-:Y:S02]  /*0b20*/  IADD3 R11, R72, 0x1c, RZ ;  /* 0x0000001c480b7810 */ /* 0x000fe40007ffe0ff */
        /* <DEDUP_REMOVED lines=9> */
[----:B------:R-:W-:Y:S01]  /*0bc0*/  LEA.HI R28, R4, R11, RZ, 0x2 ;  /* 0x0000000b041c7211 */ /* 0x000fe200078f10ff */
[----:B------:R-:W-:Y:S01]  /*0bd0*/  IMAD.SHL.U32 R21, R27, 0x8, RZ ;  /* 0x000000081b157824 */ /* 0x000fe200078e00ff */
        /* <DEDUP_REMOVED lines=16> */
[----:B------:R-:W-:-:S02]  /*0ce0*/  LOP3.LUT R2, R25, 0xfffffffc, RZ, 0xc0, !PT ;  /* 0xfffffffc19027812 */ /* 0x000fc400078ec0ff */
[----:B------:R-:W-:Y:S02]  /*0cf0*/  LEA.HI R32, R4, R7, RZ, 0x2 ;  /* 0x0000000704207211 */ /* 0x000fe400078f10ff */
[----:B------:R-:W-:Y:S01]  /*0d00*/  SHF.R.S32.HI R5, RZ, 0x1f, R6 ;  /* 0x0000001fff057819 */ /* 0x000fe20000011406 */
[----:B------:R-:W-:Y:S01]  /*0d10*/  IMAD.IADD R13, R13, 0x1, -R2 ;  /* 0x000000010d0d7824 */ /* 0x000fe200078e0a02 */
[----:B------:R-:W-:Y:S02]  /*0d20*/  IADD3 R9, R72, 0x24, RZ ;  /* 0x0000002448097810 */ /* 0x000fe40007ffe0ff */
[----:B------:R-:W-:Y:S02]  /*0d30*/  LOP3.LUT R3, R31, 0xfffffffc, RZ, 0xc0, !PT ;  /* 0xfffffffc1f037812 */ /* 0x000fe400078ec0ff */
[C---:B------:R-:W-:Y:S01]  /*0d40*/  LOP3.LUT R4, R32.reuse, 0xfffffffc, RZ, 0xc0, !PT ;  /* 0xfffffffc20047812 */ /* 0x040fe200078ec0ff */
        /* <DEDUP_REMOVED lines=10> */
[C---:B------:R-:W-:Y:S01]  /*0df0*/  LOP3.LUT R2, R30.reuse, 0xfffffffc, RZ, 0xc0, !PT ;  /* 0xfffffffc1e027812 */ /* 0x040fe200078ec0ff */
[----:B------:R-:W-:Y:S01]  /*0e00*/  IMAD.SHL.U32 R30, R30, 0x8, RZ ;  /* 0x000000081e1e7824 */ /* 0x000fe200078e00ff */
[----:B------:R-:W-:Y:S02]  /*0e10*/  SHF.R.S32.HI R3, RZ, 0x1f, R4 ;  /* 0x0000001fff037819 */ /* 0x000fe40000011404 */
[----:B------:R-:W-:Y:S01]  /*0e20*/  SHF.R.S32.HI R37, RZ, 0x1f, R36 ;  /* 0x0000001fff257819 */ /* 0x000fe20000011424 */
[----:B------:R-:W-:Y:S01]  /*0e30*/  IMAD.IADD R9, R9, 0x1, -R2 ;  /* 0x0000000109097824 */ /* 0x000fe200078e0a02 */
[----:B------:R-:W-:-:S02]  /*0e40*/  IADD3 R5, R72, 0x34, RZ ;  /* 0x0000003448057810 */ /* 0x000fc40007ffe0ff */
[----:B------:R-:W-:Y:S02]  /*0e50*/  LEA.HI R35, R3, R4, RZ, 0x2 ;  /* 0x0000000403237211 */ /* 0x000fe400078f10ff */
[----:B------:R-:W-:Y:S02]  /*0e60*/  SHF.R.S32.HI R38, RZ, 0x1f, R26 ;  /* 0x0000001fff267819 */ /* 0x000fe4000001141a */
[----:B------:R-:W-:Y:S02]  /*0e70*/  IADD3 R84, P0, R23, R26, RZ ;  /* 0x0000001a17547210 */ /* 0x000fe40007f1e0ff */
[----:B------:R-:W-:Y:S02]  /*0e80*/  LEA.HI R37, R37, R36, RZ, 0x2 ;  /* 0x0000002425257211 */ /* 0x000fe400078f10ff */
[----:B------:R-:W-:Y:S02]  /*0e90*/  SHF.R.S32.HI R2, RZ, 0x1f, R5 ;  /* 0x0000001fff027819 */ /* 0x000fe40000011405 */
[----:B------:R-:W-:-:S02]  /*0ea0*/  LOP3.LUT R3, R35, 0xfffffffc, RZ, 0xc0, !PT ;  /* 0xfffffffc23037812 */ /* 0x000fc400078ec0ff */
        /* <DEDUP_REMOVED lines=72> */
.L_x_22510:
        /* <DEDUP_REMOVED lines=13> */
[----:B------:R-:W2:Y:S03]  /*1400*/  LDG.E.CONSTANT R86, [R86.64] ;  /* 0x0000000a56567981 */ /* 0x000ea6000c1e9900 */
        /* <DEDUP_REMOVED lines=56> */
[----:B------:R-:W-:Y:S01]  /*1790*/  IADD3 R92, P3, P4, R36, R82, R3 ;  /* 0x00000052245c7210 */ /* 0x000fe20007c7e003 */
[----:B--2---:R-:W-:Y:S02]  /*17a0*/  FFMA.FTZ R80, R24, R27, R26 ;  /* 0x0000001b18507223 */ /* 0x004fe4000001001a */
        /* <DEDUP_REMOVED lines=20> */
[-C--:B------:R-:W-:Y:S01]  /*18f0*/  IADD3.X R82, R61, R83.reuse, R64, P0, P1 ;  /* 0x000000533d527210 */ /* 0x080fe200007e2440 */
[----:B------:R0:W4:Y:S01]  /*1900*/  LDG.E.CONSTANT R80, [R24.64] ;  /* 0x0000000a18507981 */ /* 0x000122000c1e9900 */
[----:B------:R-:W-:-:S02]  /*1910*/  IADD3.X R83, R63, R83, R66, P3, P4 ;  /* 0x000000533f537210 */ /* 0x000fc40001fe8442 */
[----:B------:R-:W-:Y:S02]  /*1920*/  LEA.HI.X R87, R87, c[0x0][0x174], R82, 0x2, P2 ;  /* 0x00005d0057577a11 */ /* 0x000fe400010f1452 */
[----:B------:R-:W-:-:S04]  /*1930*/  LEA R82, P0, R92, c[0x0][0x170], 0x2 ;  /* 0x00005c005c527a11 */ /* 0x000fc800078010ff */
[----:B------:R-:W-:Y:S01]  /*1940*/  LEA.HI.X R83, R92, c[0x0][0x174], R83, 0x2, P0 ;  /* 0x00005d005c537a11 */ /* 0x000fe200000f1453 */
[----:B------:R-:W5:Y:S04]  /*1950*/  LDG.E.CONSTANT R87, [R86.64] ;  /* 0x0000000a56577981 */ /* 0x000f68000c1e9900 */
        /* <DEDUP_REMOVED lines=11> */
.L_x_22543:
[----:B-1----:R-:W-:Y:S01]  /*1a10*/  FADD.FTZ R86, R80, R27 ;  /* 0x0000001b50567221 */ /* 0x002fe20000010000 */
[----:B------:R-:W-:Y:S05]  /*1a20*/  BRA.DIV ~URZ, `(.L_x_22507) ;  /* 0x000031e27f007947 */ /* 0x000fea000b800000 */
[----:B------:R1:W2:Y:S02]  /*1a30*/  SHFL.BFLY PT, R27, R86, 0x1, 0x1f ;  /* 0x0c201f00561b7f89 */ /* 0x0002a400000e0000 */
.L_x_22544:
[----:B------:R-:W-:Y:S01]  /*1a40*/  ISETP.NE.AND P0, PT, R72, RZ, PT ;  /* 0x000000ff4800720c */ /* 0x000fe20003f05270 */
[----:B--2---:R-:W-:Y:S01]  /*1a50*/  FADD.FTZ R27, R86, R27 ;  /* 0x0000001b561b7221 */ /* 0x004fe20000010000 */
[----:B------:R-:W-:Y:S03]  /*1a60*/  BSSY B1, `(.L_x_22508) ;  /* 0x0000007000017945 */ /* 0x000fe60003800000 */
[----:B------:R-:W-:-:S08]  /*1a70*/  FFMA.FTZ R24, R27, c[0x0][0x184], RZ ;  /* 0x000061001b187a23 */ /* 0x000fd000000100ff */
[----:B------:R-:W-:Y:S05]  /*1a80*/  @P0 BRA `(.L_x_22509) ;  /* 0x0000004000000947 */ /* 0x000fea0003800000 */
[----:B------:R-:W-:-:S04]  /*1a90*/  ISETP.GE.AND P0, PT, R81, R74, PT ;  /* 0x0000004a5100720c */ /* 0x000fc80003f06270 */
[----:B------:R-:W-:-:S05]  /*1aa0*/  FSEL R25, R24, RZ, !P0 ;  /* 0x000000ff18197208 */ /* 0x000fca0004000000 */
[----:B------:R2:W-:Y:S04]  /*1ab0*/  STS [R76], R25 ;  /* 0x000000194c007388 */ /* 0x0005e80000000800 */
[----:B------:R-:W-:Y:S02]  /*1ac0*/  @!P0 FMNMX.FTZ R71, R71, R24, !PT ;  /* 0x0000001847478209 */ /* 0x000fe40007810000 */
.L_x_22509:
[----:B------:R-:W-:Y:S05]  /*1ad0*/  BSYNC B1 ;  /* 0x0000000000017941 */ /* 0x000fea0003800000 */
.L_x_22508:
[----:B------:R-:W-:Y:S02]  /*1ae0*/  IADD3 R78, P0, R78, 0x10, RZ ;  /* 0x000000104e4e7810 */ /* 0x000fe40007f1e0ff */
[----:B--2---:R-:W-:Y:S02]  /*1af0*/  IADD3 R76, R76, 0x80, RZ ;  /* 0x000000804c4c7810 */ /* 0x004fe40007ffe0ff */
[----:B------:R-:W-:Y:S01]  /*1b00*/  IADD3 R81, R81, 0x20, RZ ;  /* 0x0000002051517810 */ /* 0x000fe20007ffe0ff */
[----:B------:R-:W-:Y:S01]  /*1b10*/  IMAD.X R79, RZ, RZ, R79, P0 ;  /* 0x000000ffff4f7224 */ /* 0x000fe200000e064f */
[----:B01----:R-:W-:Y:S05]  /*1b20*/  @!P1 BRA `(.L_x_22510) ;  /* 0xfffff80000009947 */ /* 0x003fea000383ffff */
[----:B------:R-:W-:Y:S05]  /*1b30*/  BRA `(.L_x_22504) ;  /* 0x000008f000007947 */ /* 0x000fea0003800000 */
.L_x_22505:
        /* <DEDUP_REMOVED lines=10> */
.L_x_22515:
        /* <DEDUP_REMOVED lines=112> */
.L_x_22545:
[----:B01----:R-:W-:Y:S01]  /*22e0*/  FADD.FTZ R86, R86, R27 ;  /* 0x0000001b56567221 */ /* 0x003fe20000010000 */
[----:B------:R-:W-:Y:S05]  /*22f0*/  BRA.DIV ~URZ, `(.L_x_22512) ;  /* 0x000029d27f007947 */ /* 0x000fea000b800000 */
[----:B------:R0:W1:Y:S02]  /*2300*/  SHFL.BFLY PT, R27, R86, 0x1, 0x1f ;  /* 0x0c201f00561b7f89 */ /* 0x00006400000e0000 */
.L_x_22546:
        /* <DEDUP_REMOVED lines=11> */
.L_x_22514:
[----:B------:R-:W-:Y:S05]  /*23c0*/  BSYNC B1 ;  /* 0x0000000000017941 */ /* 0x000fea0003800000 */
.L_x_22513:
[----:B------:R-:W-:Y:S02]  /*23d0*/  IADD3 R78, P0, R78, 0x10, RZ ;  /* 0x000000104e4e7810 */ /* 0x000fe40007f1e0ff */
[----:B-1----:R-:W-:Y:S02]  /*23e0*/  IADD3 R80, R80, 0x80, RZ ;  /* 0x0000008050507810 */ /* 0x002fe40007ffe0ff */
[----:B------:R-:W-:Y:S01]  /*23f0*/  IADD3 R81, R81, 0x20, RZ ;  /* 0x0000002051517810 */ /* 0x000fe20007ffe0ff */
[----:B------:R-:W-:Y:S01]  /*2400*/  IMAD.X R79, RZ, RZ, R79, P0 ;  /* 0x000000ffff4f7224 */ /* 0x000fe200000e064f */
[----:B------:R-:W-:Y:S01]  /*2410*/  IADD3 R76, R76, 0x20, RZ ;  /* 0x000000204c4c7810 */ /* 0x000fe20007ffe0ff */
[----:B0-----:R-:W-:Y:S05]  /*2420*/  @!P1 BRA `(.L_x_22515) ;  /* 0xfffff7b000009947 */ /* 0x001fea000383ffff */
.L_x_22504:
[----:B------:R-:W-:Y:S05]  /*2430*/  BSYNC B0 ;  /* 0x0000000000007941 */ /* 0x000fea0003800000 */
.L_x_22503:
[----:B------:R-:W-:Y:S05]  /*2440*/  BRA.DIV ~URZ, `(.L_x_22516) ;  /* 0x000028e27f007947 */ /* 0x000fea000b800000 */
[----:B------:R0:W1:Y:S02]  /*2450*/  SHFL.BFLY PT, R27, R71, 0x10, 0x1f ;  /* 0x0e001f00471b7f89 */ /* 0x00006400000e0000 */
.L_x_22547:
[----:B-1----:R-:W-:Y:S01]  /*2460*/  FMNMX.FTZ R86, R27, R71, !PT ;  /* 0x000000471b567209 */ /* 0x002fe20007810000 */
[----:B------:R-:W-:Y:S05]  /*2470*/  BRA.DIV ~URZ, `(.L_x_22517) ;  /* 0x000029227f007947 */ /* 0x000fea000b800000 */
[----:B------:R-:W1:Y:S02]  /*2480*/  SHFL.BFLY PT, R0, R86, 0x8, 0x1f ;  /* 0x0d001f0056007f89 */ /* 0x000e6400000e0000 */
[----:B-1----:R-:W-:-:S05]  /*2490*/  FMNMX.FTZ R0, R86, R0, !PT ;  /* 0x0000000056007209 */ /* 0x002fca0007810000 */
[----:B------:R1:W2:Y:S02]  /*24a0*/  SHFL.BFLY PT, R27, R0, 0x4, 0x1f ;  /* 0x0c801f00001b7f89 */ /* 0x0002a400000e0000 */
.L_x_22548:
        /* <DEDUP_REMOVED lines=34> */
.L_x_22522:
        /* <DEDUP_REMOVED lines=11> */
.L_x_22521:
[----:B------:R-:W-:Y:S05]  /*2780*/  BSYNC B1 ;  /* 0x0000000000017941 */ /* 0x000fea0003800000 */
.L_x_22520:
        /* <DEDUP_REMOVED lines=10> */
.L_x_22525:
        /* <DEDUP_REMOVED lines=100> */
.L_x_22524:
[----:B------:R-:W-:Y:S05]  /*2e70*/  BSYNC B1 ;  /* 0x0000000000017941 */ /* 0x000fea0003800000 */
.L_x_22523:
        /* <DEDUP_REMOVED lines=55> */
.L_x_22527:
[----:B------:R-:W-:Y:S05]  /*31f0*/  BSYNC B1 ;  /* 0x0000000000017941 */ /* 0x000fea0003800000 */
.L_x_22526:
        /* <DEDUP_REMOVED lines=26> */
.L_x_22519:
[----:B------:R-:W-:Y:S05]  /*33a0*/  BSYNC B0 ;  /* 0x0000000000007941 */ /* 0x000fea0003800000 */
.L_x_22518:
        /* <DEDUP_REMOVED lines=37> */
.L_x_22532:
        /* <DEDUP_REMOVED lines=8> */
.L_x_22531:
[----:B01----:R-:W-:Y:S05]  /*3680*/  BSYNC B1 ;  /* 0x0000000000017941 */ /* 0x003fea0003800000 */
.L_x_22530:
        /* <DEDUP_REMOVED lines=10> */
.L_x_22535:
        /* <DEDUP_REMOVED lines=52> */
.L_x_22534:
[----:B------:R-:W-:Y:S05]  /*3a70*/  BSYNC B1 ;  /* 0x0000000000017941 */ /* 0x000fea0003800000 */
.L_x_22533:
        /* <DEDUP_REMOVED lines=31> */
.L_x_22537:
[----:B------:R-:W-:Y:S05]  /*3c70*/  BSYNC B1 ;  /* 0x0000000000017941 */ /* 0x000fea0003800000 */
.L_x_22536:
        /* <DEDUP_REMOVED lines=14> */
.L_x_22529:
[----:B------:R-:W-:Y:S05]  /*3d60*/  BSYNC B0 ;  /* 0x0000000000007941 */ /* 0x000fea0003800000 */
.L_x_22528:
[----:B------:R-:W-:Y:S01]  /*3d70*/  BAR.SYNC.DEFER_BLOCKING 0x0 ;  /* 0x0000000000007b1d */ /* 0x000fe20000010000 */
[----:B------:R-:W-:-:S05]  /*3d80*/  ISETP.GE.AND P0, PT, R75, R16, PT ;  /* 0x000000104b00720c */ /* 0x000fca0003f06270 */
[----:B------:R-:W-:Y:S08]  /*3d90*/  BSSY B0, `(.L_x_22538) ;  /* 0x0000081000007945 */ /* 0x000ff00003800000 */
[----:B0-----:R-:W-:Y:S01]  /*3da0*/  @P0 IMAD.MOV.U32 R0, RZ, RZ, RZ ;  /* 0x000000ffff000224 */ /* 0x001fe200078e00ff */
[----:B------:R-:W-:Y:S01]  /*3db0*/  @P0 CS2R R28, SRZ ;  /* 0x00000000001c0805 */ /* 0x000fe2000001ff00 */
[----:B------:R-:W-:Y:S01]  /*3dc0*/  @P0 IMAD.MOV.U32 R19, RZ, RZ, RZ ;  /* 0x000000ffff130224 */ /* 0x000fe200078e00ff */
[----:B------:R-:W-:Y:S05]  /*3dd0*/  @P0 BRA `(.L_x_22539) ;  /* 0x000007c000000947 */ /* 0x000fea0003800000 */
[----:B------:R-:W0:Y:S01]  /*3de0*/  S2R R0, SR_CTAID.Y ;  /* 0x0000000000007919 */ /* 0x000e220000002600 */
[----:B------:R-:W-:Y:S01]  /*3df0*/  SHF.R.S32.HI R3, RZ, 0x1f, R75 ;  /* 0x0000001fff037819 */ /* 0x000fe2000001144b */
[----:B------:R-:W-:Y:S01]  /*3e00*/  IMAD R2, R17, c[0x0][0x1b0], RZ ;  /* 0x00006c0011027a24 */ /* 0x000fe200078e02ff */
[----:B------:R-:W-:Y:S01]  /*3e10*/  LOP3.LUT R17, RZ, R16, RZ, 0x33, !PT ;  /* 0x00000010ff117212 */ /* 0x000fe200078e33ff */
[----:B------:R-:W-:Y:S01]  /*3e20*/  IMAD.MOV.U32 R5, RZ, RZ, c[0x0][0x1ac] ;  /* 0x00006b00ff057624 */ /* 0x000fe200078e00ff */
[----:B------:R-:W-:Y:S01]  /*3e30*/  CS2R R28, SRZ ;  /* 0x00000000001c7805 */ /* 0x000fe2000001ff00 */
[----:B------:R-:W-:-:S02]  /*3e40*/  IMAD.MOV.U32 R19, RZ, RZ, RZ ;  /* 0x000000ffff137224 */ /* 0x000fc400078e00ff */
[----:B------:R-:W-:Y:S01]  /*3e50*/  IMAD.MOV.U32 R32, RZ, RZ, R75 ;  /* 0x000000ffff207224 */ /* 0x000fe200078e004b */
[----:B------:R-:W-:Y:S01]  /*3e60*/  SHF.R.S32.HI R40, RZ, 0x1f, R5 ;  /* 0x0000001fff287819 */ /* 0x000fe20000011405 */
        /* <DEDUP_REMOVED lines=19> */
[----:B------:R-:W-:Y:S02]  /*3fa0*/  IADD3 R39, R33, 0x180, RZ ;  /* 0x0000018021277810 */ /* 0x000fe40007ffe0ff */
.L_x_22540:
[----:B------:R-:W2:Y:S04]  /*3fb0*/  LDG.E.CONSTANT R5, [R30.64] ;  /* 0x0000000a1e057981 */ /* 0x000ea8000c1e9900 */
[----:B------:R0:W1:Y:S01]  /*3fc0*/  LDS.128 R24, [R36] ;  /* 0x0000000024187984 */ /* 0x0000620000000c00 */
        /* <DEDUP_REMOVED lines=9> */
[-C--:B------:R-:W-:Y:S02]  /*4060*/  IADD3 R9, P0, R37, R8.reuse, RZ ;  /* 0x0000000825097210 */ /* 0x080fe40007f1e0ff */
[----:B------:R-:W-:Y:S01]  /*4070*/  IADD3 R14, P2, R39, R8, RZ ;  /* 0x00000008270e7210 */ /* 0x000fe20007f5e0ff */
[----:B------:R2:W3:Y:S01]  /*4080*/  LDG.E.128.CONSTANT R4, [R34.64] ;  /* 0x0000000a22047981 */ /* 0x0004e2000c1e9d00 */
[----:B------:R-:W-:Y:S02]  /*4090*/  LEA.HI.X.SX32 R8, R37, R22, 0x1, P0 ;  /* 0x0000001625087211 */ /* 0x000fe400000f0eff */
[----:B------:R-:W-:Y:S02]  /*40a0*/  LEA R12, P1, R9, c[0x0][0x178], 0x2 ;  /* 0x00005e00090c7a11 */ /* 0x000fe400078210ff */
[----:B------:R-:W-:-:S02]  /*40b0*/  LEA R20, P0, R14, c[0x0][0x178], 0x2 ;  /* 0x00005e000e147a11 */ /* 0x000fc400078010ff */
[----:B------:R-:W-:Y:S02]  /*40c0*/  LEA.HI.X.SX32 R15, R39, R22, 0x1, P2 ;  /* 0x00000016270f7211 */ /* 0x000fe400010f0eff */
[----:B------:R-:W-:Y:S02]  /*40d0*/  LEA.HI.X R13, R9, c[0x0][0x17c], R8, 0x2, P1 ;  /* 0x00005f00090d7a11 */ /* 0x000fe400008f1408 */
[----:B------:R-:W-:Y:S01]  /*40e0*/  LEA.HI.X R21, R14, c[0x0][0x17c], R15, 0x2, P0 ;  /* 0x00005f000e157a11 */ /* 0x000fe200000f140f */
[----:B------:R2:W4:Y:S04]  /*40f0*/  LDG.E.128.CONSTANT R8, [R34.64+0x200] ;  /* 0x0002000a22087981 */ /* 0x000528000c1e9d00 */
[----:B------:R-:W4:Y:S04]  /*4100*/  LDG.E.128.CONSTANT R12, [R12.64] ;  /* 0x0000000a0c0c7981 */ /* 0x000f28000c1e9d00 */
[----:B------:R-:W4:Y:S01]  /*4110*/  LDG.E.128.CONSTANT R20, [R20.64] ;  /* 0x0000000a14147981 */ /* 0x000f22000c1e9d00 */
        /* <DEDUP_REMOVED lines=9> */
[----:B--2---:R-:W-:-:S02]  /*41b0*/  @!P1 IADD3 R35, R41, -0x3, RZ ;  /* 0xfffffffd29239810 */ /* 0x004fc40007ffe0ff */
[----:B------:R-:W-:Y:S02]  /*41c0*/  @!P1 IADD3 R43, R41, -0x2, RZ ;  /* 0xfffffffe292b9810 */ /* 0x000fe40007ffe0ff */
[-C--:B------:R-:W-:Y:S02]  /*41d0*/  @!P1 ISETP.GE.AND P0, PT, R47, R74.reuse, PT ;  /* 0x0000004a2f00920c */ /* 0x080fe40003f06270 */
[-C--:B------:R-:W-:Y:S02]  /*41e0*/  @!P1 ISETP.GE.AND P5, PT, R35, R74.reuse, PT ;  /* 0x0000004a2300920c */ /* 0x080fe40003fa6270 */
[----:B------:R-:W-:Y:S02]  /*41f0*/  @!P1 ISETP.GE.AND P4, PT, R43, R74, PT ;  /* 0x0000004a2b00920c */ /* 0x000fe40003f86270 */
[C---:B------:R-:W-:Y:S02]  /*4200*/  @!P1 IADD3 R43, R41.reuse, -0x1, RZ ;  /* 0xffffffff292b9810 */ /* 0x040fe40007ffe0ff */
[----:B------:R-:W-:-:S04]  /*4210*/  @!P1 IADD3 R45, R41, -0x1, RZ ;  /* 0xffffffff292d9810 */ /* 0x000fc80007ffe0ff */
[-C--:B------:R-:W-:Y:S02]  /*4220*/  @!P1 ISETP.GE.AND P2, PT, R45, R74.reuse, PT ;  /* 0x0000004a2d00920c */ /* 0x080fe40003f46270 */
[----:B---3--:R-:W-:Y:S02]  /*4230*/  @!P1 FSEL R4, R4, RZ, !P3 ;  /* 0x000000ff04049208 */ /* 0x008fe40005800000 */
[----:B------:R-:W-:Y:S02]  /*4240*/  @!P1 FSEL R5, R5, RZ, !P6 ;  /* 0x000000ff05059208 */ /* 0x000fe40007000000 */
[-C--:B------:R-:W-:Y:S02]  /*4250*/  @!P1 ISETP.GE.AND P3, PT, R35, R74.reuse, PT ;  /* 0x0000004a2300920c */ /* 0x080fe40003f66270 */
[----:B------:R-:W-:Y:S01]  /*4260*/  @!P1 ISETP.GE.AND P6, PT, R41, R74, PT ;  /* 0x0000004a2900920c */ /* 0x000fe20003fc6270 */
[----:B-1----:R-:W-:Y:S01]  /*4270*/  FMUL.FTZ R5, R25, R5 ;  /* 0x0000000519057220 */ /* 0x002fe20000410000 */
[----:B------:R-:W-:-:S02]  /*4280*/  @!P1 IADD3 R35, R41, -0x2, RZ ;  /* 0xfffffffe29239810 */ /* 0x000fc40007ffe0ff */
[----:B------:R-:W-:Y:S01]  /*4290*/  @!P1 FSEL R6, R6, RZ, !P0 ;  /* 0x000000ff06069208 */ /* 0x000fe20004000000 */
[----:B------:R-:W-:Y:S01]  /*42a0*/  FFMA.FTZ R5, R24, R4, R5 ;  /* 0x0000000418057223 */ /* 0x000fe20000010005 */
[----:B------:R-:W-:Y:S02]  /*42b0*/  @!P1 FSEL R7, R7, RZ, !P6 ;  /* 0x000000ff07079208 */ /* 0x000fe40007000000 */
[----:B------:R-:W-:Y:S01]  /*42c0*/  @!P1 ISETP.GE.AND P0, PT, R35, R74, PT ;  /* 0x0000004a2300920c */ /* 0x000fe20003f06270 */
[----:B------:R-:W-:Y:S01]  /*42d0*/  FFMA.FTZ R6, R26, R6, R5 ;  /* 0x000000061a067223 */ /* 0x000fe20000010005 */
[----:B------:R-:W-:Y:S02]  /*42e0*/  @!P1 ISETP.GE.AND P6, PT, R43, R74, PT ;  /* 0x0000004a2b00920c */ /* 0x000fe40003fc6270 */
[----:B------:R-:W-:Y:S01]  /*42f0*/  @!P1 IADD3 R35, R41, -0x3, RZ ;  /* 0xfffffffd29239810 */ /* 0x000fe20007ffe0ff */
[----:B------:R-:W-:Y:S01]  /*4300*/  FFMA.FTZ R6, R27, R7, R6 ;  /* 0x000000071b067223 */ /* 0x000fe20000010006 */
[----:B------:R-:W-:-:S02]  /*4310*/  @!P1 IADD3 R43, R41, -0x2, RZ ;  /* 0xfffffffe292b9810 */ /* 0x000fc40007ffe0ff */
[----:B----4-:R-:W-:Y:S01]  /*4320*/  @!P1 FSEL R8, R8, RZ, !P5 ;  /* 0x000000ff08089208 */ /* 0x010fe20006800000 */
[----:B------:R-:W-:Y:S01]  /*4330*/  FADD.FTZ R29, R6, R29 ;  /* 0x0000001d061d7221 */ /* 0x000fe20000010000 */
[----:B------:R-:W-:Y:S02]  /*4340*/  @!P1 FSEL R9, R9, RZ, !P4 ;  /* 0x000000ff09099208 */ /* 0x000fe40006000000 */
[-C--:B------:R-:W-:Y:S02]  /*4350*/  @!P1 ISETP.GE.AND P4, PT, R35, R74.reuse, PT ;  /* 0x0000004a2300920c */ /* 0x080fe40003f86270 */
[----:B------:R-:W-:Y:S01]  /*4360*/  @!P1 ISETP.GE.AND P5, PT, R43, R74, PT ;  /* 0x0000004a2b00920c */ /* 0x000fe20003fa6270 */
[----:B------:R-:W-:Y:S01]  /*4370*/  FMUL.FTZ R9, R25, R9 ;  /* 0x0000000919097220 */ /* 0x000fe20000410000 */
[----:B------:R-:W-:Y:S02]  /*4380*/  @!P1 IADD3 R35, R41, -0x1, RZ ;  /* 0xffffffff29239810 */ /* 0x000fe40007ffe0ff */
[----:B------:R-:W-:Y:S01]  /*4390*/  @!P1 FSEL R13, R13, RZ, !P0 ;  /* 0x000000ff0d0d9208 */ /* 0x000fe20004000000 */
[----:B------:R-:W-:Y:S01]  /*43a0*/  FFMA.FTZ R9, R24, R8, R9 ;  /* 0x0000000818097223 */ /* 0x000fe20000010009 */
[----:B------:R-:W-:-:S02]  /*43b0*/  @!P1 FSEL R21, R21, RZ, !P5 ;  /* 0x000000ff15159208 */ /* 0x000fc40006800000 */
[----:B------:R-:W-:Y:S01]  /*43c0*/  @!P1 ISETP.GE.AND P0, PT, R35, R74, PT ;  /* 0x0000004a2300920c */ /* 0x000fe20003f06270 */
[C---:B------:R-:W-:Y:S01]  /*43d0*/  FMUL.FTZ R13, R25.reuse, R13 ;  /* 0x0000000d190d7220 */ /* 0x040fe20000410000 */
[----:B------:R-:W-:Y:S01]  /*43e0*/  @!P1 FSEL R12, R12, RZ, !P3 ;  /* 0x000000ff0c0c9208 */ /* 0x000fe20005800000 */
[----:B------:R-:W-:Y:S01]  /*43f0*/  FMUL.FTZ R21, R25, R21 ;  /* 0x0000001519157220 */ /* 0x000fe20000410000 */
[----:B------:R-:W-:Y:S02]  /*4400*/  @!P1 FSEL R20, R20, RZ, !P4 ;  /* 0x000000ff14149208 */ /* 0x000fe40006000000 */
[----:B------:R-:W-:Y:S01]  /*4410*/  @!P1 FSEL R22, R22, RZ, !P0 ;  /* 0x000000ff16169208 */ /* 0x000fe20004000000 */
[----:B------:R-:W-:Y:S01]  /*4420*/  FFMA.FTZ R13, R24, R12, R13 ;  /* 0x0000000c180d7223 */ /* 0x000fe2000001000d */
[----:B------:R-:W-:Y:S01]  /*4430*/  ISETP.GE.AND P0, PT, R32, R16, PT ;  /* 0x000000102000720c */ /* 0x000fe20003f06270 */
[----:B------:R-:W-:Y:S01]  /*4440*/  FFMA.FTZ R21, R24, R20, R21 ;  /* 0x0000001418157223 */ /* 0x000fe20000010015 */
[----:B------:R-:W-:-:S02]  /*4450*/  @!P1 FSEL R10, R10, RZ, !P2 ;  /* 0x000000ff0a0a9208 */ /* 0x000fc40005000000 */
[C---:B------:R-:W-:Y:S01]  /*4460*/  @!P1 ISETP.GE.AND P2, PT, R41.reuse, R74, PT ;  /* 0x0000004a2900920c */ /* 0x040fe20003f46270 */
[----:B------:R-:W-:Y:S01]  /*4470*/  FFMA.FTZ R22, R26, R22, R21 ;  /* 0x000000161a167223 */ /* 0x000fe20000010015 */
[----:B------:R-:W-:Y:S01]  /*4480*/  @!P1 FSEL R14, R14, RZ, !P6 ;  /* 0x000000ff0e0e9208 */ /* 0x000fe20007000000 */
[C---:B------:R-:W-:Y:S01]  /*4490*/  FFMA.FTZ R10, R26.reuse, R10, R9 ;  /* 0x0000000a1a0a7223 */ /* 0x040fe20000010009 */
[CC--:B------:R-:W-:Y:S02]  /*44a0*/  @!P1 ISETP.GE.AND P3, PT, R41.reuse, R74.reuse, PT ;  /* 0x0000004a2900920c */ /* 0x0c0fe40003f66270 */
[----:B------:R-:W-:Y:S01]  /*44b0*/  @!P1 ISETP.GE.AND P4, PT, R41, R74, PT ;  /* 0x0000004a2900920c */ /* 0x000fe20003f86270 */
[----:B------:R-:W-:Y:S01]  /*44c0*/  FFMA.FTZ R14, R26, R14, R13 ;  /* 0x0000000e1a0e7223 */ /* 0x000fe2000001000d */
[----:B------:R-:W-:Y:S02]  /*44d0*/  @!P1 FSEL R11, R11, RZ, !P2 ;  /* 0x000000ff0b0b9208 */ /* 0x000fe40005000000 */
[----:B------:R-:W-:-:S02]  /*44e0*/  @!P1 FSEL R15, R15, RZ, !P3 ;  /* 0x000000ff0f0f9208 */ /* 0x000fc40005800000 */
[----:B------:R-:W-:Y:S01]  /*44f0*/  @!P1 FSEL R23, R23, RZ, !P4 ;  /* 0x000000ff17179208 */ /* 0x000fe20006000000 */
[C---:B------:R-:W-:Y:S01]  /*4500*/  FFMA.FTZ R11, R27.reuse, R11, R10 ;  /* 0x0000000b1b0b7223 */ /* 0x040fe2000001000a */
[----:B------:R-:W-:Y:S01]  /*4510*/  IADD3 R30, P1, R30, 0x10, RZ ;  /* 0x000000101e1e7810 */ /* 0x000fe20007f3e0ff */
[----:B------:R-:W-:Y:S01]  /*4520*/  FFMA.FTZ R14, R27, R15, R14 ;  /* 0x0000000f1b0e7223 */ /* 0x000fe2000001000e */
[----:B------:R-:W-:Y:S01]  /*4530*/  IADD3 R41, R41, 0x20, RZ ;  /* 0x0000002029297810 */ /* 0x000fe20007ffe0ff */
[----:B------:R-:W-:Y:S02]  /*4540*/  FFMA.FTZ R23, R27, R23, R22 ;  /* 0x000000171b177223 */ /* 0x000fe40000010016 */
[----:B------:R-:W-:Y:S02]  /*4550*/  FADD.FTZ R28, R11, R28 ;  /* 0x0000001c0b1c7221 */ /* 0x000fe40000010000 */
[----:B------:R-:W-:Y:S02]  /*4560*/  FADD.FTZ R19, R14, R19 ;  /* 0x000000130e137221 */ /* 0x000fe40000010000 */
[----:B------:R-:W-:-:S02]  /*4570*/  FADD.FTZ R0, R23, R0 ;  /* 0x0000000017007221 */ /* 0x000fc40000010000 */
[----:B------:R-:W-:Y:S01]  /*4580*/  IMAD.X R31, RZ, RZ, R31, P1 ;  /* 0x000000ffff1f7224 */ /* 0x000fe200008e061f */
[----:B------:R-:W-:Y:S05]  /*4590*/  @!P0 BRA `(.L_x_22540) ;  /* 0xfffffa1000008947 */ /* 0x000fea000383ffff */
.L_x_22539:
[----:B------:R-:W-:Y:S05]  /*45a0*/  BSYNC B0 ;  /* 0x0000000000007941 */ /* 0x000fea0003800000 */
.L_x_22538:
        /* <DEDUP_REMOVED lines=11> */
[----:B------:R-:W3:Y:S03]  /*4660*/  SHFL.BFLY PT, R5, R0, 0x1, 0x1f ;  /* 0x0c201f0000057f89 */ /* 0x000ee600000e0000 */
[----:B------:R-:W-:Y:S01]  /*4670*/  SHF.R.S32.HI R6, RZ, 0x1, R6 ;  /* 0x00000001ff067819 */ /* 0x000fe20000011406 */
[----:B0-----:R-:W-:-:S04]  /*4680*/  FADD.FTZ R29, R2, R29 ;  /* 0x0000001d021d7221 */ /* 0x001fc80000010000 */
[----:B------:R-:W-:Y:S02]  /*4690*/  IMAD R2, R75, 0x40, R6 ;  /* 0x000000404b027824 */ /* 0x000fe400078e0206 */
[----:B-1----:R-:W-:Y:S01]  /*46a0*/  FADD.FTZ R11, R3, R28 ;  /* 0x0000001c030b7221 */ /* 0x002fe20000010000 */
[C---:B------:R-:W-:Y:S02]  /*46b0*/  LOP3.LUT R3, R18.reuse, 0xffffffe0, RZ, 0xc0, !PT ;  /* 0xffffffe012037812 */ /* 0x040fe400078ec0ff */
[----:B------:R-:W-:Y:S02]  /*46c0*/  @!P1 STS [R2.X4+-0xe0], R29 ;  /* 0xffff201d02009388 */ /* 0x000fe40000004800 */
[----:B------:R-:W-:Y:S02]  /*46d0*/  ISETP.NE.OR P4, PT, R3, 0x20, P2 ;  /* 0x000000200300780c */ /* 0x000fe40001785670 */
[----:B------:R-:W-:Y:S01]  /*46e0*/  IADD3 R3, R18, 0x1f, RZ ;  /* 0x0000001f12037810 */ /* 0x000fe20007ffe0ff */
[----:B------:R-:W-:Y:S01]  /*46f0*/  @!P1 STS [R2.X4+-0xa0], R11 ;  /* 0xffff600b02009388 */ /* 0x000fe20000004800 */
[----:B--2---:R-:W-:-:S02]  /*4700*/  FADD.FTZ R19, R4, R19 ;  /* 0x0000001304137221 */ /* 0x004fc40000010000 */
[----:B------:R-:W-:Y:S01]  /*4710*/  ISETP.GT.U32.AND P3, PT, R3, 0x3e, PT ;  /* 0x0000003e0300780c */ /* 0x000fe20003f64070 */
[----:B---3--:R-:W-:Y:S02]  /*4720*/  FADD.FTZ R13, R5, R0 ;  /* 0x00000000050d7221 */ /* 0x008fe40000010000 */
        /* <DEDUP_REMOVED lines=27> */
.L_x_22542:
[----:B0-----:R-:W-:Y:S05]  /*48e0*/  BSYNC B0 ;  /* 0x0000000000007941 */ /* 0x001fea0003800000 */
.L_x_22541:
        /* <DEDUP_REMOVED lines=43> */
.L_x_22506:
[----:B------:R-:W-:Y:S01]  /*4ba0*/  IMAD.MOV.U32 R86, RZ, RZ, R80 ;  /* 0x000000ffff567224 */ /* 0x000fe200078e0050 */
[----:B------:R-:W-:Y:S01]  /*4bb0*/  MOV R24, 0x4c00 ;  /* 0x00004c0000187802 */ /* 0x000fe20000000f00 */
[----:B------:R-:W-:-:S02]  /*4bc0*/  IMAD.MOV.U32 R83, RZ, RZ, 0x2 ;  /* 0x00000002ff537424 */ /* 0x000fc400078e00ff */
[----:B------:R-:W-:Y:S02]  /*4bd0*/  IMAD.MOV.U32 R27, RZ, RZ, 0x1f ;  /* 0x0000001fff1b7424 */ /* 0x000fe400078e00ff */
[----:B------:R-:W-:Y:S02]  /*4be0*/  IMAD.MOV.U32 R26, RZ, RZ, -0x1 ;  /* 0xffffffffff1a7424 */ /* 0x000fe400078e00ff */
[----:B------:R-:W-:Y:S05]  /*4bf0*/  CALL.REL.NOINC `($__internal_421_$__cuda_sm70_shflsync_bfly_p) ;  /* 0x0000027000007944 */ /* 0x000fea0003c00000 */
[----:B01----:R-:W-:Y:S05]  /*4c00*/  BRA `(.L_x_22543) ;  /* 0xffffce0000007947 */ /* 0x003fea000383ffff */
.L_x_22507:
[----:B------:R-:W-:Y:S01]  /*4c10*/  IMAD.MOV.U32 R83, RZ, RZ, 0x1 ;  /* 0x00000001ff537424 */ /* 0x000fe200078e00ff */
[----:B------:R-:W-:Y:S01]  /*4c20*/  MOV R24, 0x4c60 ;  /* 0x00004c6000187802 */ /* 0x000fe20000000f00 */
[----:B------:R-:W-:Y:S02]  /*4c30*/  IMAD.MOV.U32 R27, RZ, RZ, 0x1f ;  /* 0x0000001fff1b7424 */ /* 0x000fe400078e00ff */
[----:B------:R-:W-:Y:S02]  /*4c40*/  IMAD.MOV.U32 R26, RZ, RZ, -0x1 ;  /* 0xffffffffff1a7424 */ /* 0x000fe400078e00ff */
[----:B0-----:R-:W-:Y:S05]  /*4c50*/  CALL.REL.NOINC `($__internal_421_$__cuda_sm70_shflsync_bfly_p) ;  /* 0x0000021000007944 */ /* 0x001fea0003c00000 */
[----:B01----:R-:W-:Y:S05]  /*4c60*/  BRA `(.L_x_22544) ;  /* 0xffffcdd000007947 */ /* 0x003fea000383ffff */
.L_x_22511:
[----:B------:R-:W-:Y:S01]  /*4c70*/  IMAD.MOV.U32 R83, RZ, RZ, 0x2 ;  /* 0x00000002ff537424 */ /* 0x000fe200078e00ff */
[----:B------:R-:W-:Y:S01]  /*4c80*/  MOV R24, 0x4cc0 ;  /* 0x00004cc000187802 */ /* 0x000fe20000000f00 */
[----:B------:R-:W-:Y:S02]  /*4c90*/  IMAD.MOV.U32 R27, RZ, RZ, 0x1f ;  /* 0x0000001fff1b7424 */ /* 0x000fe400078e00ff */
[----:B------:R-:W-:-:S02]  /*4ca0*/  IMAD.MOV.U32 R26, RZ, RZ, -0x1 ;  /* 0xffffffffff1a7424 */ /* 0x000fc400078e00ff */
[----:B------:R-:W-:Y:S05]  /*4cb0*/  CALL.REL.NOINC `($__internal_421_$__cuda_sm70_shflsync_bfly_p) ;  /* 0x000001b000007944 */ /* 0x000fea0003c00000 */
[----:B01----:R-:W-:Y:S05]  /*4cc0*/  BRA `(.L_x_22545) ;  /* 0xffffd61000007947 */ /* 0x003fea000383ffff */
.L_x_22512:
[----:B------:R-:W-:Y:S01]  /*4cd0*/  IMAD.MOV.U32 R83, RZ, RZ, 0x1 ;  /* 0x00000001ff537424 */ /* 0x000fe200078e00ff */
[----:B------:R-:W-:Y:S01]  /*4ce0*/  MOV R24, 0x4d20 ;  /* 0x00004d2000187802 */ /* 0x000fe20000000f00 */
[----:B------:R-:W-:-:S02]  /*4cf0*/  IMAD.MOV.U32 R27, RZ, RZ, 0x1f ;  /* 0x0000001fff1b7424 */ /* 0x000fc400078e00ff */
[----:B------:R-:W-:Y:S02]  /*4d00*/  IMAD.MOV.U32 R26, RZ, RZ, -0x1 ;  /* 0xffffffffff1a7424 */ /* 0x000fe400078e00ff */
[----:B------:R-:W-:Y:S05]  /*4d10*/  CALL.REL.NOINC `($__internal_421_$__cuda_sm70_shflsync_bfly_p) ;  /* 0x0000015000007944 */ /* 0x000fea0003c00000 */
[----:B01----:R-:W-:Y:S05]  /*4d20*/  BRA `(.L_x_22546) ;  /* 0xffffd5e000007947 */ /* 0x003fea000383ffff */
.L_x_22516:
[----:B------:R-:W-:Y:S01]  /*4d30*/  IMAD.MOV.U32 R86, RZ, RZ, R71 ;  /* 0x000000ffff567224 */ /* 0x000fe200078e0047 */
[----:B------:R-:W-:Y:S01]  /*4d40*/  MOV R24, 0x4d90 ;  /* 0x00004d9000187802 */ /* 0x000fe20000000f00 */
[----:B------:R-:W-:Y:S02]  /*4d50*/  IMAD.MOV.U32 R83, RZ, RZ, 0x10 ;  /* 0x00000010ff537424 */ /* 0x000fe400078e00ff */
[----:B------:R-:W-:Y:S02]  /*4d60*/  IMAD.MOV.U32 R27, RZ, RZ, 0x1f ;  /* 0x0000001fff1b7424 */ /* 0x000fe400078e00ff */
[----:B------:R-:W-:Y:S02]  /*4d70*/  IMAD.MOV.U32 R26, RZ, RZ, -0x1 ;  /* 0xffffffffff1a7424 */ /* 0x000fe400078e00ff */
[----:B-----5:R-:W-:Y:S05]  /*4d80*/  CALL.REL.NOINC `($__internal_421_$__cuda_sm70_shflsync_bfly_p) ;  /* 0x000000e000007944 */ /* 0x020fea0003c00000 */
[----:B01----:R-:W-:Y:S05]  /*4d90*/  BRA `(.L_x_22547) ;  /* 0xffffd6c000007947 */ /* 0x003fea000383ffff */
.L_x_22517:
[----:B------:R-:W-:Y:S01]  /*4da0*/  IMAD.MOV.U32 R83, RZ, RZ, 0x8 ;  /* 0x00000008ff537424 */ /* 0x000fe200078e00ff */
[----:B------:R-:W-:Y:S01]  /*4db0*/  MOV R24, 0x4df0 ;  /* 0x00004df000187802 */ /* 0x000fe20000000f00 */
[----:B------:R-:W-:Y:S02]  /*4dc0*/  IMAD.MOV.U32 R27, RZ, RZ, 0x1f ;  /* 0x0000001fff1b7424 */ /* 0x000fe400078e00ff */
[----:B------:R-:W-:-:S02]  /*4dd0*/  IMAD.MOV.U32 R26, RZ, RZ, -0x1 ;  /* 0xffffffffff1a7424 */ /* 0x000fc400078e00ff */
[----:B0----5:R-:W-:Y:S05]  /*4de0*/  CALL.REL.NOINC `($__internal_421_$__cuda_sm70_shflsync_bfly_p) ;  /* 0x0000008000007944 */ /* 0x021fea0003c00000 */
[----:B-1----:R-:W-:Y:S01]  /*4df0*/  FMNMX.FTZ R0, R86, R27, !PT ;  /* 0x0000001b56007209 */ /* 0x002fe20007810000 */
[----:B0-----:R-:W-:Y:S01]  /*4e00*/  IMAD.MOV.U32 R83, RZ, RZ, 0x4 ;  /* 0x00000004ff537424 */ /* 0x001fe200078e00ff */
[----:B------:R-:W-:Y:S01]  /*4e10*/  MOV R24, 0x4e60 ;  /* 0x00004e6000187802 */ /* 0x000fe20000000f00 */
[----:B------:R-:W-:-:S02]  /*4e20*/  IMAD.MOV.U32 R27, RZ, RZ, 0x1f ;  /* 0x0000001fff1b7424 */ /* 0x000fc400078e00ff */
[----:B------:R-:W-:Y:S02]  /*4e30*/  IMAD.MOV.U32 R26, RZ, RZ, -0x1 ;  /* 0xffffffffff1a7424 */ /* 0x000fe400078e00ff */
[----:B------:R-:W-:Y:S02]  /*4e40*/  IMAD.MOV.U32 R86, RZ, RZ, R0 ;  /* 0x000000ffff567224 */ /* 0x000fe400078e0000 */
[----:B------:R-:W-:Y:S05]  /*4e50*/  CALL.REL.NOINC `($__internal_421_$__cuda_sm70_shflsync_bfly_p) ;  /* 0x0000001000007944 */ /* 0x000fea0003c00000 */
[----:B01----:R-:W-:Y:S05]  /*4e60*/  BRA `(.L_x_22548) ;  /* 0xffffd64000007947 */ /* 0x003fea000383ffff */
        .weak           $__internal_421_$__cuda_sm70_shflsync_bfly_p
        .type           $__internal_421_$__cuda_sm70_shflsync_bfly_p,@function
        .size           $__internal_421_$__cuda_sm70_shflsync_bfly_p,(.L_x_23588 - $__internal_421_$__cuda_sm70_shflsync_bfly_p)
$__internal_421_$__cuda_sm70_shflsync_bfly_p:
[----:B------:R-:W-:Y:S01]  /*4e70*/  IMAD.MOV.U32 R25, RZ, RZ, 0x0 ;  /* 0x00000000ff197424 */ /* 0x000fe200078e00ff */
[----:B------:R-:W-:Y:S04]  /*4e80*/  WARPSYNC R26 ;  /* 0x0000001a00007348 */ /* 0x000fe80003800000 */
[----:B------:R0:W1:Y:S01]  /*4e90*/  SHFL.BFLY PT, R27, R86, R83, R27 ;  /* 0x0c000053561b7389 */ /* 0x00006200000e001b */
[----:B------:R-:W-:Y:S05]  /*4ea0*/  RET.REL.NODEC R24 `(_ZN4vllm25paged_attention_v1_kernelIffLi64ELi8ELi128ELNS_18Fp8KVCacheDataTypeE0ELb0EEEvPT_PKS2_PKT0_S8_ifPKiSA_iPKfiiiSC_SC_iiiii) ;  /* 0xffffb15018007950 */ /* 0x000fea0003c3ffff */
.L_x_22549:
        /* <DEDUP_REMOVED lines=13> */
.L_x_23588:


//--------------------- .text._ZN4vllm25paged_attention_v1_kernelIffLi32ELi8ELi128ELNS_18Fp8KVCacheDataTypeE0ELb0EEEvPT_PKS2_PKT0_S8_ifPKiSA_iPKfiiiSC_SC_iiiii --------------------------
	.section	.text._ZN4vllm25paged_attention_v1_kernelIffLi32ELi8ELi128ELNS_18Fp8KVCacheDataTypeE0ELb0EEEvPT_PKS2_PKT0_S8_ifPKiSA_iPKfiiiSC_SC_iiiii,"ax",@progbits
	.sectioninfo	@"SHI_REGISTERS=64"
	.align	128
        .global         _ZN4vllm25paged_attention_v1_kernelIffLi32ELi8ELi128ELNS_18Fp8KVCacheDataTypeE0ELb0EEEvPT_PKS2_PKT0_S8_ifPKiSA_iPKfiiiSC_SC_iiiii
        .type           _ZN4vllm25paged_attention_v1_kernelIffLi32ELi8ELi128ELNS_18Fp8KVCacheDataTypeE0ELb0EEEvPT_PKS2_PKT0_S8_ifPKiSA_iPKfiiiSC_SC_iiiii,@function
        .size           _ZN4vllm25paged_attention_v1_kernelIffLi32ELi8ELi128ELNS_18Fp8KVCacheDataTypeE0ELb0EEEvPT_PKS2_PKT0_S8_ifPKiSA_iPKfiiiSC_SC_iiiii,(.L_x_23589 - _ZN4vllm25paged_attention_v1_kernelIffLi32ELi8ELi128ELNS_18Fp8KVCacheDataTypeE0ELb0EEEvPT_PKS2_PKT0_S8_ifPKiSA_iPKfiiiSC_SC_iiiii)
        .other          _ZN4vllm25paged_attention_v1_kernelIffLi32ELi8ELi128ELNS_18Fp8KVCacheDataTypeE0ELb0EEEvPT_PKS2_PKT0_S8_ifPKiSA_iPKfiiiSC_SC_iiiii,@"STO_CUDA_ENTRY STV_DEFAULT"
_ZN4vllm25paged_attention_v1_kernelIffLi32ELi8ELi128ELNS_18Fp8KVCacheDataTypeE0ELb0EEEvPT_PKS2_PKT0_S8_ifPKiSA_iPKfiiiSC_SC_iiiii:
.text._ZN4vllm25paged_attention_v1_kernelIffLi32ELi8ELi128ELNS_18Fp8KVCacheDataTypeE0ELb0EEEvPT_PKS2_PKT0_S8_ifPKiSA_iPKfiiiSC_SC_iiiii:
        /* <DEDUP_REMOVED lines=102> */
.L_x_22554:
        /* <DEDUP_REMOVED lines=11> */
.L_x_22553:
[----:B------:R-:W-:Y:S05]  /*0710*/  BSYNC B1 ;  /* 0x0000000000017941 */ /* 0x000fea0003800000 */
.L_x_22552:
        /* <DEDUP_REMOVED lines=10> */
.L_x_22555:
        /* <DEDUP_REMOVED lines=17> */
.L_x_22551:
[----:B------:R-:W-:Y:S05]  /*08d0*/  BSYNC B0 ;  /* 0x0000000000007941 */ /* 0x000fea0003800000 */
.L_x_22550:
[----:B------:R-:W-:Y:S01]  /*08e0*/  BAR.SYNC.DEFER_BLOCKING 0x0 ;  /* 0x0000000000007b1d */ /* 0x000fe20000010000 */
[----:B------:R-:W-:Y:S01]  /*08f0*/  ISETP.GE.AND P0, PT, R4, R7, PT ;  /* 0x000000070400720c */ /* 0x000fe20003f06270 */
[----:B------:R-:W-:-:S02]  /*0900*/  IMAD R9, R9, c[0x0][0x198], RZ ;  /* 0x0000660009097a24 */ /* 0x000fc400078e02ff */
[----:B------:R-:W-:Y:S02]  /*0910*/  IMAD.MOV.U32 R8, RZ, RZ, -0x800001 ;  /* 0xff7fffffff087424 */ /* 0x000fe400078e00ff */
[----:B------:R-:W-:Y:S01]  /*0920*/  BSSY B0, `(.L_x_22556) ;  /* 0x0000108000007945 */ /* 0x000fe20003800000 */
[----:B------:R-:W-:-:S07]  /*0930*/  SHF.R.S32.HI R11, RZ, 0x1f, R9 ;  /* 0x0000001fff0b7819 */ /* 0x000fce0000011409 */
[----:B------:R-:W-:Y:S05]  /*0940*/  @P0 BRA `(.L_x_22557) ;  /* 0x0000105000000947 */ /* 0x000fea0003800000 */
[----:B------:R-:W-:Y:S02]  /*0950*/  SHF.R.S32.HI R8, RZ, 0x1f, R51 ;  /* 0x0000001fff087819 */ /* 0x000fe40000011433 */
[----:B------:R-:W-:Y:S02]  /*0960*/  IADD3 R12, R6, 0x8, RZ ;  /* 0x00000008060c7810 */ /* 0x000fe40007ffe0ff */
[----:B------:R-:W-:Y:S02]  /*0970*/  LEA.HI R8, R8, R51, RZ, 0x3 ;  /* 0x0000003308087211 */ /* 0x000fe400078f18ff */
[----:B------:R-:W-:Y:S02]  /*0980*/  IADD3 R10, R6, 0x4, RZ ;  /* 0x00000004060a7810 */ /* 0x000fe40007ffe0ff */
[----:B------:R-:W-:Y:S02]  /*0990*/  LOP3.LUT R8, R8, 0xfffffff8, RZ, 0xc0, !PT ;  /* 0xfffffff808087812 */ /* 0x000fe400078ec0ff */
[----:B------:R-:W-:-:S02]  /*09a0*/  SHF.R.S32.HI R15, RZ, 0x1f, R12 ;  /* 0x0000001fff0f7819 */ /* 0x000fc4000001140c */
[C---:B------:R-:W-:Y:S01]  /*09b0*/  IADD3 R14, R6.reuse, 0xc, RZ ;  /* 0x0000000c060e7810 */ /* 0x040fe20007ffe0ff */
[----:B------:R-:W-:Y:S01]  /*09c0*/  IMAD.IADD R51, R51, 0x1, -R8 ;  /* 0x0000000133337824 */ /* 0x000fe200078e0a08 */
[----:B------:R-:W-:Y:S02]  /*09d0*/  IADD3 R8, R6, 0x10, RZ ;  /* 0x0000001006087810 */ /* 0x000fe40007ffe0ff */
[----:B------:R-:W-:Y:S02]  /*09e0*/  SHF.R.S32.HI R13, RZ, 0x1f, R10 ;  /* 0x0000001fff0d7819 */ /* 0x000fe4000001140a */
[----:B------:R-:W-:Y:S02]  /*09f0*/  LEA.HI R18, R15, R12, RZ, 0x2 ;  /* 0x0000000c0f127211 */ /* 0x000fe400078f10ff */
[----:B------:R-:W-:Y:S02]  /*0a00*/  SHF.R.S32.HI R17, RZ, 0x1f, R14 ;  /* 0x0000001fff117819 */ /* 0x000fe4000001140e */
[----:B------:R-:W-:Y:S01]  /*0a10*/  SHF.R.S32.HI R21, RZ, 0x1f, R8 ;  /* 0x0000001fff157819 */ /* 0x000fe20000011408 */
[----:B------:R-:W-:Y:S01]  /*0a20*/  IMAD.SHL.U32 R29, R18, 0x8, RZ ;  /* 0x00000008121d7824 */ /* 0x000fe200078e00ff */
[----:B------:R-:W-:-:S02]  /*0a30*/  LEA.HI R16, R13, R10, RZ, 0x2 ;  /* 0x0000000a0d107211 */ /* 0x000fc400078f10ff */
[----:B------:R-:W-:Y:S02]  /*0a40*/  LOP3.LUT R15, R18, 0xfffffffc, RZ, 0xc0, !PT ;  /* 0xfffffffc120f7812 */ /* 0x000fe400078ec0ff */
[----:B------:R-:W-:Y:S02]  /*0a50*/  LEA.HI R19, R17, R14, RZ, 0x2 ;  /* 0x0000000e11137211 */ /* 0x000fe400078f10ff */
[----:B------:R-:W-:Y:S01]  /*0a60*/  LEA.HI R30, R21, R8, RZ, 0x2 ;  /* 0x00000008151e7211 */ /* 0x000fe200078f10ff */
[----:B------:R-:W-:Y:S01]  /*0a70*/  IMAD.IADD R12, R12, 0x1, -R15 ;  /* 0x000000010c0c7824 */ /* 0x000fe200078e0a0f */
[----:B------:R-:W-:Y:S01]  /*0a80*/  LOP3.LUT R13, R16, 0xfffffffc, RZ, 0xc0, !PT ;  /* 0xfffffffc100d7812 */ /* 0x000fe200078ec0ff */
[C---:B------:R-:W-:Y:S01]  /*0a90*/  IMAD.SHL.U32 R28, R19.reuse, 0x8, RZ ;  /* 0x00000008131c7824 */ /* 0x040fe200078e00ff */
[----:B------:R-:W-:Y:S01]  /*0aa0*/  LOP3.LUT R17, R19, 0xfffffffc, RZ, 0xc0, !PT ;  /* 0xfffffffc13117812 */ /* 0x000fe200078ec0ff */
[C---:B------:R-:W-:Y:S01]  /*0ab0*/  IMAD.SHL.U32 R31, R30.reuse, 0x8, RZ ;  /* 0x000000081e1f7824 */ /* 0x040fe200078e00ff */
[----:B------:R-:W-:Y:S01]  /*0ac0*/  LOP3.LUT R15, R30, 0xfffffffc, RZ, 0xc0, !PT ;  /* 0xfffffffc1e0f7812 */ /* 0x000fe200078ec0ff */
[----:B------:R-:W-:Y:S01]  /*0ad0*/  IMAD.IADD R10, R10, 0x1, -R13 ;  /* 0x000000010a0a7824 */ /* 0x000fe200078e0a0d */
[----:B------:R-:W-:Y:S01]  /*0ae0*/  IADD3 R20, R6, 0x14, RZ ;  /* 0x0000001406147810 */ /* 0x000fe20007ffe0ff */
[----:B------:R-:W-:Y:S01]  /*0af0*/  IMAD.IADD R13, R14, 0x1, -R17 ;  /* 0x000000010e0d7824 */ /* 0x000fe200078e0a11 */
[----:B------:R-:W-:Y:S01]  /*0b00*/  IADD3 R21, R6, 0x18, RZ ;  /* 0x0000001806157810 */ /* 0x000fe20007ffe0ff */
[----:B------:R-:W-:Y:S01]  /*0b10*/  IMAD.IADD R14, R8, 0x1, -R15 ;  /* 0x00000001080e7824 */ /* 0x000fe200078e0a0f */
[----:B------:R-:W-:Y:S01]  /*0b20*/  IADD3 R23, R6, 0x1c, RZ ;  /* 0x0000001c06177810 */ /* 0x000fe20007ffe0ff */
[----:B------:R-:W-:Y:S01]  /*0b30*/  IMAD R8, R3, c[0x0][0x1b0], RZ ;  /* 0x00006c0003087a24 */ /* 0x000fe200078e02ff */
[----:B------:R-:W-:Y:S01]  /*0b40*/  SHF.R.S32.HI R15, RZ, 0x1f, R20 ;  /* 0x0000001fff0f7819 */ /* 0x000fe20000011414 */
[----:B------:R-:W-:Y:S01]  /*0b50*/  IMAD.SHL.U32 R17, R51, 0x4, RZ ;  /* 0x0000000433117824 */ /* 0x000fe200078e00ff */
[----:B------:R-:W-:-:S02]  /*0b60*/  SHF.R.S32.HI R22, RZ, 0x1f, R21 ;  /* 0x0000001fff167819 */ /* 0x000fc40000011415 */
[----:B------:R-:W-:Y:S02]  /*0b70*/  SHF.R.S32.HI R24, RZ, 0x1f, R23 ;  /* 0x0000001fff187819 */ /* 0x000fe40000011417 */
[----:B------:R-:W-:Y:S02]  /*0b80*/  SHF.R.S32.HI R25, RZ, 0x1f, R17 ;  /* 0x0000001fff197819 */ /* 0x000fe40000011411 */
[----:B------:R-:W-:Y:S02]  /*0b90*/  IADD3 R26, P0, R8, R17, RZ ;  /* 0x00000011081a7210 */ /* 0x000fe40007f1e0ff */
[----:B------:R-:W-:Y:S02]  /*0ba0*/  LEA.HI R32, R15, R20, RZ, 0x2 ;  /* 0x000000140f207211 */ /* 0x000fe400078f10ff */
[----:B------:R-:W-:Y:S02]  /*0bb0*/  LEA.HI R33, R22, R21, RZ, 0x2 ;  /* 0x0000001516217211 */ /* 0x000fe400078f10ff */
[----:B------:R-:W-:Y:S01]  /*0bc0*/  LEA.HI.X.SX32 R27, R8, R25, 0x1, P0 ;  /* 0x00000019081b7211 */ /* 0x000fe200000f0eff */
[----:B------:R-:W-:Y:S01]  /*0bd0*/  IMAD.SHL.U32 R30, R32, 0x8, RZ ;  /* 0x00000008201e7824 */ /* 0x000fe200078e00ff */
[----:B------:R-:W-:Y:S01]  /*0be0*/  LEA.HI R34, R24, R23, RZ, 0x2 ;  /* 0x0000001718227211 */ /* 0x000fe200078f10ff */
[----:B------:R-:W-:Y:S01]  /*0bf0*/  IMAD.SHL.U32 R25, R16, 0x8, RZ ;  /* 0x0000000810197824 */ /* 0x000fe200078e00ff */
[----:B-----5:R-:W-:-:S02]  /*0c00*/  FSETP.NEU.FTZ.AND P0, PT, R50, RZ, PT ;  /* 0x000000ff3200720b */ /* 0x020fc40003f1d000 */
[----:B------:R-:W-:Y:S01]  /*0c10*/  LOP3.LUT R15, R32, 0xfffffffc, RZ, 0xc0, !PT ;  /* 0xfffffffc200f7812 */ /* 0x000fe200078ec0ff */
[C---:B------:R-:W-:Y:S01]  /*0c20*/  IMAD.SHL.U32 R32, R34.reuse, 0x8, RZ ;  /* 0x0000000822207824 */ /* 0x040fe200078e00ff */
[C---:B------:R-:W-:Y:S01]  /*0c30*/  LOP3.LUT R22, R33.reuse, 0xfffffffc, RZ, 0xc0, !PT ;  /* 0xfffffffc21167812 */ /* 0x040fe200078ec0ff */
        /* <DEDUP_REMOVED lines=39> */
[----:B------:R-:W-:-:S04]  /*0eb0*/  IMAD.MOV.U32 R8, RZ, RZ, -0x800001 ;  /* 0xff7fffffff087424 */ /* 0x000fc800078e00ff */
.L_x_22563:
        /* <DEDUP_REMOVED lines=16> */
[----:B------:R-:W-:-:S02]  /*0fc0*/  LEA.HI.X R61, R35, c[0x0][0x174], R16, 0x2, P1 ;  /* 0x00005d00233d7a11 */ /* 0x000fc400008f1410 */
[----:B------:R-:W-:-:S04]  /*0fd0*/  IADD3 R17, P0, P1, R29, R34, R12 ;  /* 0x000000221d117210 */ /* 0x000fc8000791e00c */
[----:B------:R-:W-:Y:S01]  /*0fe0*/  LEA R16, P2, R17, c[0x0][0x170], 0x2 ;  /* 0x00005c0011107a11 */ /* 0x000fe200078410ff */
[----:B------:R0:W3:Y:S01]  /*0ff0*/  LDG.E.CONSTANT R61, [R60.64] ;  /* 0x0000000a3c3d7981 */ /* 0x0000e2000c1e9900 */
[----:B------:R-:W-:-:S04]  /*1000*/  IADD3.X R18, R38, R58, R39, P0, P1 ;  /* 0x0000003a26127210 */ /* 0x000fc800007e2427 */
[----:B------:R-:W-:-:S05]  /*1010*/  LEA.HI.X R17, R17, c[0x0][0x174], R18, 0x2, P2 ;  /* 0x00005d0011117a11 */ /* 0x000fca00010f1412 */
[----:B------:R1:W4:Y:S04]  /*1020*/  LDG.E.CONSTANT R35, [R16.64] ;  /* 0x0000000a10237981 */ /* 0x000328000c1e9900 */
[----:B-1----:R-:W2:Y:S01]  /*1030*/  LDS.128 R16, [R22] ;  /* 0x0000000016107984 */ /* 0x002ea20000000c00 */
[----:B------:R-:W-:-:S04]  /*1040*/  IADD3 R59, P0, P1, R28, R34, R13 ;  /* 0x000000221c3b7210 */ /* 0x000fc8000791e00d */
[----:B0-----:R-:W-:Y:S01]  /*1050*/  IADD3.X R60, R40, R58, R41, P0, P1 ;  /* 0x0000003a283c7210 */ /* 0x001fe200007e2429 */
[----:B--2---:R-:W-:Y:S01]  /*1060*/  FMUL.FTZ R55, R56, R17 ;  /* 0x0000001138377220 */ /* 0x004fe20000410000 */
[----:B------:R-:W-:-:S04]  /*1070*/  LEA R56, P2, R59, c[0x0][0x170], 0x2 ;  /* 0x00005c003b387a11 */ /* 0x000fc800078410ff */
[----:B------:R-:W-:-:S05]  /*1080*/  LEA.HI.X R57, R59, c[0x0][0x174], R60, 0x2, P2 ;  /* 0x00005d003b397a11 */ /* 0x000fca00010f143c */
[----:B------:R-:W2:Y:S01]  /*1090*/  LDG.E.CONSTANT R56, [R56.64] ;  /* 0x0000000a38387981 */ /* 0x000ea2000c1e9900 */
[----:B---3--:R-:W-:-:S04]  /*10a0*/  FFMA.FTZ R55, R16, R61, R55 ;  /* 0x0000003d10377223 */ /* 0x008fc80000010037 */
[----:B----4-:R-:W-:Y:S01]  /*10b0*/  FFMA.FTZ R55, R35, R18, R55 ;  /* 0x0000001223377223 */ /* 0x010fe20000010037 */
[----:B------:R-:W-:-:S04]  /*10c0*/  IADD3 R18, P0, P1, R31, R34, R14 ;  /* 0x000000221f127210 */ /* 0x000fc8000791e00e */
[----:B------:R-:W-:Y:S02]  /*10d0*/  LEA R16, P2, R18, c[0x0][0x170], 0x2 ;  /* 0x00005c0012107a11 */ /* 0x000fe400078410ff */
[----:B------:R-:W-:-:S04]  /*10e0*/  IADD3.X R17, R42, R58, R43, P0, P1 ;  /* 0x0000003a2a117210 */ /* 0x000fc800007e242b */
[----:B------:R-:W-:-:S05]  /*10f0*/  LEA.HI.X R17, R18, c[0x0][0x174], R17, 0x2, P2 ;  /* 0x00005d0012117a11 */ /* 0x000fca00010f1411 */
[----:B------:R0:W3:Y:S01]  /*1100*/  LDG.E.CONSTANT R35, [R16.64] ;  /* 0x0000000a10237981 */ /* 0x0000e2000c1e9900 */
[----:B------:R-:W-:-:S04]  /*1110*/  IADD3 R18, P0, P1, R30, R34, R15 ;  /* 0x000000221e127210 */ /* 0x000fc8000791e00f */
[----:B------:R-:W-:Y:S01]  /*1120*/  LEA R60, P2, R18, c[0x0][0x170], 0x2 ;  /* 0x00005c00123c7a11 */ /* 0x000fe200078410ff */
[----:B--2---:R-:W-:Y:S01]  /*1130*/  FFMA.FTZ R55, R56, R19, R55 ;  /* 0x0000001338377223 */ /* 0x004fe20000010037 */
        /* <DEDUP_REMOVED lines=22> */
.L_x_22600:
[----:B01----:R-:W-:Y:S01]  /*12a0*/  FADD.FTZ R35, R35, R18 ;  /* 0x0000001223237221 */ /* 0x003fe20000010000 */
[----:B------:R-:W-:Y:S05]  /*12b0*/  BRA.DIV ~URZ, `(.L_x_22560) ;  /* 0x000030c27f007947 */ /* 0x000fea000b800000 */
[----:B------:R0:W1:Y:S02]  /*12c0*/  SHFL.BFLY PT, R18, R35, 0x1, 0x1f ;  /* 0x0c201f0023127f89 */ /* 0x00006400000e0000 */
.L_x_22601:
        /* <DEDUP_REMOVED lines=9> */
.L_x_22562:
[----:B------:R-:W-:Y:S05]  /*1360*/  BSYNC B1 ;  /* 0x0000000000017941 */ /* 0x000fea0003800000 */
.L_x_22561:
[----:B------:R-:W-:Y:S02]  /*1370*/  IADD3 R50, P0, R50, 0x10, RZ ;  /* 0x0000001032327810 */ /* 0x000fe40007f1e0ff */
[----:B-1----:R-:W-:Y:S02]  /*1380*/  IADD3 R52, R52, 0x80, RZ ;  /* 0x0000008034347810 */ /* 0x002fe40007ffe0ff */
[----:B------:R-:W-:Y:S01]  /*1390*/  IADD3 R51, R51, 0x20, RZ ;  /* 0x0000002033337810 */ /* 0x000fe20007ffe0ff */
[----:B------:R-:W-:Y:S01]  /*13a0*/  IMAD.X R53, RZ, RZ, R53, P0 ;  /* 0x000000ffff357224 */ /* 0x000fe200000e0635 */
[----:B0-----:R-:W-:Y:S05]  /*13b0*/  @!P1 BRA `(.L_x_22563) ;  /* 0xfffffb0000009947 */ /* 0x001fea000383ffff */
[----:B------:R-:W-:Y:S05]  /*13c0*/  BRA `(.L_x_22557) ;  /* 0x000005d000007947 */ /* 0x000fea0003800000 */
.L_x_22558:
        /* <DEDUP_REMOVED lines=10> */
.L_x_22568:
        /* <DEDUP_REMOVED lines=17> */
[----:B------:R-:W-:-:S04]  /*1580*/  IADD3 R19, P0, R6, R34, RZ ;  /* 0x0000002206137210 */ /* 0x000fc80007f1e0ff */
[----:B------:R-:W-:Y:S01]  /*1590*/  LEA R18, P1, R19, c[0x0][0x170], 0x2 ;  /* 0x00005c0013127a11 */ /* 0x000fe200078210ff */
[----:B------:R-:W-:Y:S01]  /*15a0*/  IMAD.X R57, R23, 0x1, R54, P0 ;  /* 0x0000000117397824 */ /* 0x000fe200000e0636 */
[----:B------:R1:W3:Y:S04]  /*15b0*/  LDG.E.CONSTANT R61, [R60.64] ;  /* 0x0000000a3c3d7981 */ /* 0x0002e8000c1e9900 */
[----:B------:R-:W-:-:S05]  /*15c0*/  LEA.HI.X R19, R19, c[0x0][0x174], R57, 0x2, P1 ;  /* 0x00005d0013137a11 */ /* 0x000fca00008f1439 */
[----:B------:R0:W4:Y:S04]  /*15d0*/  LDG.E.CONSTANT R57, [R18.64] ;  /* 0x0000000a12397981 */ /* 0x000128000c1e9900 */
[----:B0-----:R-:W2:Y:S02]  /*15e0*/  LDS.128 R16, [R22] ;  /* 0x0000000016107984 */ /* 0x001ea40000000c00 */
[----:B--2---:R-:W-:Y:S01]  /*15f0*/  FMUL.FTZ R35, R35, R17 ;  /* 0x0000001123237220 */ /* 0x004fe20000410000 */
[----:B------:R-:W-:-:S04]  /*1600*/  IADD3 R17, P0, P1, R28, R34, R13 ;  /* 0x000000221c117210 */ /* 0x000fc8000791e00d */
[----:B-1----:R-:W-:Y:S01]  /*1610*/  IADD3.X R60, R40, R54, R41, P0, P1 ;  /* 0x00000036283c7210 */ /* 0x002fe200007e2429 */
[----:B----4-:R-:W-:Y:S01]  /*1620*/  FFMA.FTZ R35, R16, R57, R35 ;  /* 0x0000003910237223 */ /* 0x010fe20000010023 */
[----:B------:R-:W-:-:S04]  /*1630*/  LEA R16, P2, R17, c[0x0][0x170], 0x2 ;  /* 0x00005c0011107a11 */ /* 0x000fc800078410ff */
[----:B------:R-:W-:-:S05]  /*1640*/  LEA.HI.X R17, R17, c[0x0][0x174], R60, 0x2, P2 ;  /* 0x00005d0011117a11 */ /* 0x000fca00010f143c */
[----:B------:R-:W2:Y:S01]  /*1650*/  LDG.E.CONSTANT R16, [R16.64] ;  /* 0x0000000a10107981 */ /* 0x000ea2000c1e9900 */
[----:B---3--:R-:W-:-:S04]  /*1660*/  FFMA.FTZ R35, R61, R18, R35 ;  /* 0x000000123d237223 */ /* 0x008fc80000010023 */
[----:B--2---:R-:W-:Y:S01]  /*1670*/  FFMA.FTZ R57, R16, R19, R35 ;  /* 0x0000001310397223 */ /* 0x004fe20000010023 */
[----:B------:R-:W-:-:S04]  /*1680*/  IADD3 R19, P0, P1, R31, R34, R14 ;  /* 0x000000221f137210 */ /* 0x000fc8000791e00e */
[C---:B------:R-:W-:Y:S02]  /*1690*/  LEA R18, P2, R19.reuse, c[0x0][0x170], 0x2 ;  /* 0x00005c0013127a11 */ /* 0x040fe400078410ff */
[----:B------:R-:W-:Y:S02]  /*16a0*/  IADD3.X R60, R42, R54, R43, P0, P1 ;  /* 0x000000362a3c7210 */ /* 0x000fe400007e242b */
[----:B------:R-:W-:Y:S02]  /*16b0*/  IADD3 R59, P0, P1, R30, R34, R15 ;  /* 0x000000221e3b7210 */ /* 0x000fe4000791e00f */
[----:B------:R-:W-:Y:S02]  /*16c0*/  LEA.HI.X R19, R19, c[0x0][0x174], R60, 0x2, P2 ;  /* 0x00005d0013137a11 */ /* 0x000fe400010f143c */
[C---:B------:R-:W-:Y:S02]  /*16d0*/  LEA R60, P2, R59.reuse, c[0x0][0x170], 0x2 ;  /* 0x00005c003b3c7a11 */ /* 0x040fe400078410ff */
[----:B------:R-:W-:Y:S01]  /*16e0*/  IADD3.X R61, R44, R54, R45, P0, P1 ;  /* 0x000000362c3d7210 */ /* 0x000fe200007e242d */
[----:B------:R0:W2:Y:S03]  /*16f0*/  LDG.E.CONSTANT R35, [R18.64] ;  /* 0x0000000a12237981 */ /* 0x0000a6000c1e9900 */
[----:B------:R-:W-:-:S05]  /*1700*/  LEA.HI.X R61, R59, c[0x0][0x174], R61, 0x2, P2 ;  /* 0x00005d003b3d7a11 */ /* 0x000fca00010f143d */
[----:B------:R-:W3:Y:S01]  /*1710*/  LDG.E.CONSTANT R60, [R60.64] ;  /* 0x0000000a3c3c7981 */ /* 0x000ee2000c1e9900 */
[----:B------:R-:W-:-:S04]  /*1720*/  IADD3 R17, P0, P1, R33, R34, R20 ;  /* 0x0000002221117210 */ /* 0x000fc8000791e014 */
[----:B------:R-:W-:Y:S02]  /*1730*/  LEA R16, P2, R17, c[0x0][0x170], 0x2 ;  /* 0x00005c0011107a11 */ /* 0x000fe400078410ff */
[----:B------:R-:W-:-:S04]  /*1740*/  IADD3.X R59, R46, R54, R47, P0, P1 ;  /* 0x000000362e3b7210 */ /* 0x000fc800007e242f */
[----:B------:R-:W-:-:S05]  /*1750*/  LEA.HI.X R17, R17, c[0x0][0x174], R59, 0x2, P2 ;  /* 0x00005d0011117a11 */ /* 0x000fca00010f143b */
[----:B------:R0:W4:Y:S04]  /*1760*/  LDG.E.CONSTANT R59, [R16.64] ;  /* 0x0000000a103b7981 */ /* 0x000128000c1e9900 */
[----:B0-----:R-:W2:Y:S01]  /*1770*/  LDS.128 R16, [R22+0x10] ;  /* 0x0000100016107984 */ /* 0x001ea20000000c00 */
[----:B------:R-:W-:Y:S01]  /*1780*/  IADD3 R34, P0, P1, R32, R34, R21 ;  /* 0x0000002220227210 */ /* 0x000fe2000791e015 */
[----:B--2---:R-:W-:-:S03]  /*1790*/  FFMA.FTZ R35, R16, R35, R57 ;  /* 0x0000002310237223 */ /* 0x004fc60000010039 */
[----:B------:R-:W-:Y:S01]  /*17a0*/  IADD3.X R57, R48, R54, R49, P0, P1 ;  /* 0x0000003630397210 */ /* 0x000fe200007e2431 */
[----:B---3--:R-:W-:Y:S01]  /*17b0*/  FFMA.FTZ R35, R60, R17, R35 ;  /* 0x000000113c237223 */ /* 0x008fe20000010023 */
[----:B------:R-:W-:-:S04]  /*17c0*/  LEA R60, P0, R34, c[0x0][0x170], 0x2 ;  /* 0x00005c00223c7a11 */ /* 0x000fc800078010ff */
[----:B------:R-:W-:-:S05]  /*17d0*/  LEA.HI.X R61, R34, c[0x0][0x174], R57, 0x2, P0 ;  /* 0x00005d00223d7a11 */ /* 0x000fca00000f1439 */
[----:B------:R-:W2:Y:S01]  /*17e0*/  LDG.E.CONSTANT R60, [R60.64] ;  /* 0x0000000a3c3c7981 */ /* 0x000ea2000c1e9900 */
[----:B------:R-:W-:Y:S01]  /*17f0*/  IADD3 R58, R58, 0x4, RZ ;  /* 0x000000043a3a7810 */ /* 0x000fe20007ffe0ff */
[----:B----4-:R-:W-:-:S03]  /*1800*/  FFMA.FTZ R18, R59, R18, R35 ;  /* 0x000000123b127223 */ /* 0x010fc60000010023 */
[----:B------:R-:W-:Y:S01]  /*1810*/  ISETP.GE.AND P1, PT, R58, R7, PT ;  /* 0x000000073a00720c */ /* 0x000fe20003f26270 */
[----:B--2---:R-:W-:Y:S01]  /*1820*/  FFMA.FTZ R35, R60, R19, R18 ;  /* 0x000000133c237223 */ /* 0x004fe20000010012 */
[----:B------:R-:W-:Y:S09]  /*1830*/  BRA.DIV ~URZ, `(.L_x_22564) ;  /* 0x00002ba27f007947 */ /* 0x000ff2000b800000 */
[----:B------:R0:W1:Y:S02]  /*1840*/  SHFL.BFLY PT, R18, R35, 0x2, 0x1f ;  /* 0x0c401f0023127f89 */ /* 0x00006400000e0000 */
.L_x_22602:
[----:B01----:R-:W-:Y:S01]  /*1850*/  FADD.FTZ R35, R35, R18 ;  /* 0x0000001223237221 */ /* 0x003fe20000010000 */
[----:B------:R-:W-:Y:S05]  /*1860*/  BRA.DIV ~URZ, `(.L_x_22565) ;  /* 0x00002bd27f007947 */ /* 0x000fea000b800000 */
[----:B------:R0:W1:Y:S02]  /*1870*/  SHFL.BFLY PT, R18, R35, 0x1, 0x1f ;  /* 0x0c201f0023127f89 */ /* 0x00006400000e0000 */
.L_x_22603:
        /* <DEDUP_REMOVED lines=11> */
.L_x_22567:
[----:B------:R-:W-:Y:S05]  /*1930*/  BSYNC B1 ;  /* 0x0000000000017941 */ /* 0x000fea0003800000 */
.L_x_22566:
[----:B------:R-:W-:Y:S02]  /*1940*/  IADD3 R52, P0, R52, 0x10, RZ ;  /* 0x0000001034347810 */ /* 0x000fe40007f1e0ff */
[----:B-1----:R-:W-:Y:S02]  /*1950*/  IADD3 R55, R55, 0x80, RZ ;  /* 0x0000008037377810 */ /* 0x002fe40007ffe0ff */
[----:B------:R-:W-:Y:S01]  /*1960*/  IADD3 R51, R51, 0x20, RZ ;  /* 0x0000002033337810 */ /* 0x000fe20007ffe0ff */
[----:B------:R-:W-:Y:S01]  /*1970*/  IMAD.X R53, RZ, RZ, R53, P0 ;  /* 0x000000ffff357224 */ /* 0x000fe200000e0635 */
[----:B------:R-:W-:Y:S01]  /*1980*/  IADD3 R56, R56, 0x20, RZ ;  /* 0x0000002038387810 */ /* 0x000fe20007ffe0ff */
[----:B0-----:R-:W-:Y:S05]  /*1990*/  @!P1 BRA `(.L_x_22568) ;  /* 0xfffffad000009947 */ /* 0x001fea000383ffff */
.L_x_22557:
[----:B------:R-:W-:Y:S05]  /*19a0*/  BSYNC B0 ;  /* 0x0000000000007941 */ /* 0x000fea0003800000 */
.L_x_22556:
[----:B------:R-:W-:Y:S05]  /*19b0*/  BRA.DIV ~URZ, `(.L_x_22569) ;  /* 0x00002ae27f007947 */ /* 0x000fea000b800000 */
[----:B------:R0:W1:Y:S02]  /*19c0*/  SHFL.BFLY PT, R18, R8, 0x10, 0x1f ;  /* 0x0e001f0008127f89 */ /* 0x00006400000e0000 */
.L_x_22604:
[----:B-1----:R-:W-:Y:S01]  /*19d0*/  FMNMX.FTZ R35, R18, R8, !PT ;  /* 0x0000000812237209 */ /* 0x002fe20007810000 */
[----:B------:R-:W-:Y:S05]  /*19e0*/  BRA.DIV ~URZ, `(.L_x_22570) ;  /* 0x00002b227f007947 */ /* 0x000fea000b800000 */
[----:B------:R-:W1:Y:S02]  /*19f0*/  SHFL.BFLY PT, R6, R35, 0x8, 0x1f ;  /* 0x0d001f0023067f89 */ /* 0x000e6400000e0000 */
[----:B-1----:R-:W-:-:S05]  /*1a00*/  FMNMX.FTZ R6, R35, R6, !PT ;  /* 0x0000000623067209 */ /* 0x002fca0007810000 */
[----:B------:R1:W2:Y:S02]  /*1a10*/  SHFL.BFLY PT, R18, R6, 0x4, 0x1f ;  /* 0x0c801f0006127f89 */ /* 0x0002a400000e0000 */
.L_x_22605:
        /* <DEDUP_REMOVED lines=11> */
[----:B0-2---:R-:W0:Y:S02]  /*1ad0*/  SHFL.BFLY PT, R13, R8, 0x2, 0x1f ;  /* 0x0c401f00080d7f89 */ /* 0x005e2400000e0000 */
[----:B0-----:R-:W-:Y:S01]  /*1ae0*/  FMNMX.FTZ R10, R13, R8, !PT ;  /* 0x000000080d0a7209 */ /* 0x001fe20007810000 */
[----:B------:R-:W-:-:S04]  /*1af0*/  IMAD.MOV.U32 R8, RZ, RZ, RZ ;  /* 0x000000ffff087224 */ /* 0x000fc800078e00ff */
[----:B------:R-:W0:Y:S02]  /*1b00*/  SHFL.BFLY PT, R13, R10, 0x1, 0x1f ;  /* 0x0c201f000a0d7f89 */ /* 0x000e2400000e0000 */
[----:B01----:R-:W-:Y:S02]  /*1b10*/  FMNMX.FTZ R6, R10, R13, !PT ;  /* 0x0000000d0a067209 */ /* 0x003fe40007810000 */
        /* <DEDUP_REMOVED lines=18> */
.L_x_22575:
        /* <DEDUP_REMOVED lines=11> */
.L_x_22574:
[----:B------:R-:W-:Y:S05]  /*1cf0*/  BSYNC B1 ;  /* 0x0000000000017941 */ /* 0x000fea0003800000 */
.L_x_22573:
        /* <DEDUP_REMOVED lines=10> */
.L_x_22578:
        /* <DEDUP_REMOVED lines=100> */
.L_x_22577:
[----:B------:R-:W-:Y:S05]  /*23e0*/  BSYNC B1 ;  /* 0x0000000000017941 */ /* 0x000fea0003800000 */
.L_x_22576:
        /* <DEDUP_REMOVED lines=55> */
.L_x_22580:
[----:B------:R-:W-:Y:S05]  /*2760*/  BSYNC B1 ;  /* 0x0000000000017941 */ /* 0x000fea0003800000 */
.L_x_22579:
        /* <DEDUP_REMOVED lines=26> */
.L_x_22572:
[----:B------:R-:W-:Y:S05]  /*2910*/  BSYNC B0 ;  /* 0x0000000000007941 */ /* 0x000fea0003800000 */
.L_x_22571:
        /* <DEDUP_REMOVED lines=36> */
.L_x_22585:
        /* <DEDUP_REMOVED lines=8> */
.L_x_22584:
[----:B------:R-:W-:Y:S05]  /*2be0*/  BSYNC B1 ;  /* 0x0000000000017941 */ /* 0x000fea0003800000 */
.L_x_22583:
        /* <DEDUP_REMOVED lines=10> */
.L_x_22588:
        /* <DEDUP_REMOVED lines=52> */
.L_x_22587:
[----:B------:R-:W-:Y:S05]  /*2fd0*/  BSYNC B1 ;  /* 0x0000000000017941 */ /* 0x000fea0003800000 */
.L_x_22586:
        /* <DEDUP_REMOVED lines=31> */
.L_x_22590:
[----:B------:R-:W-:Y:S05]  /*31d0*/  BSYNC B1 ;  /* 0x0000000000017941 */ /* 0x000fea0003800000 */
.L_x_22589:
        /* <DEDUP_REMOVED lines=14> */
.L_x_22582:
[----:B------:R-:W-:Y:S05]  /*32c0*/  BSYNC B0 ;  /* 0x0000000000007941 */ /* 0x000fea0003800000 */
.L_x_22581:
[----:B------:R-:W-:Y:S01]  /*32d0*/  BAR.SYNC.DEFER_BLOCKING 0x0 ;  /* 0x0000000000007b1d */ /* 0x000fe20000010000 */
[----:B------:R-:W-:-:S05]  /*32e0*/  ISETP.GE.AND P0, PT, R4, R7, PT ;  /* 0x000000070400720c */ /* 0x000fca0003f06270 */
[----:B------:R-:W-:Y:S08]  /*32f0*/  BSSY B0, `(.L_x_22591) ;  /* 0x00000bc000007945 */ /* 0x000ff00003800000 */
[----:B------:R-:W-:Y:S02]  /*3300*/  @P0 IMAD.MOV.U32 R34, RZ, RZ, RZ ;  /* 0x000000ffff220224 */ /* 0x000fe400078e00ff */
[----:B0-----:R-:W-:Y:S01]  /*3310*/  @P0 IMAD.MOV.U32 R6, RZ, RZ, RZ ;  /* 0x000000ffff060224 */ /* 0x001fe200078e00ff */
[----:B------:R-:W-:Y:S05]  /*3320*/  @P0 BRA `(.L_x_22592) ;  /* 0x00000b8000000947 */ /* 0x000fea0003800000 */
[----:B------:R-:W-:Y:S01]  /*3330*/  LOP3.LUT R6, RZ, R4, RZ, 0x33, !PT ;  /* 0x00000004ff067212 */ /* 0x000fe200078e33ff */
[----:B------:R-:W-:Y:S01]  /*3340*/  IMAD R32, R3, c[0x0][0x1b0], RZ ;  /* 0x00006c0003207a24 */ /* 0x000fe200078e02ff */
[----:B------:R-:W-:Y:S01]  /*3350*/  LEA.HI R8, R5, R5, RZ, 0x1 ;  /* 0x0000000505087211 */ /* 0x000fe200078f08ff */
[----:B------:R-:W-:Y:S01]  /*3360*/  IMAD.MOV.U32 R3, RZ, RZ, c[0x0][0x1ac] ;  /* 0x00006b00ff037624 */ /* 0x000fe200078e00ff */
[----:B------:R-:W-:Y:S01]  /*3370*/  BSSY B1, `(.L_x_22593) ;  /* 0x0000044000017945 */ /* 0x000fe20003800000 */
[----:B------:R-:W-:Y:S01]  /*3380*/  IMAD.IADD R6, R6, 0x1, R7 ;  /* 0x0000000106067824 */ /* 0x000fe200078e0207 */
[----:B------:R-:W-:Y:S01]  /*3390*/  LOP3.LUT R10, R8, 0xfffffffe, RZ, 0xc0, !PT ;  /* 0xfffffffe080a7812 */ /* 0x000fe200078ec0ff */
[----:B------:R-:W-:Y:S01]  /*33a0*/  IMAD.MOV.U32 R34, RZ, RZ, RZ ;  /* 0x000000ffff227224 */ /* 0x000fe200078e00ff */
[----:B------:R-:W-:Y:S01]  /*33b0*/  IADD3 R35, R7, -0x1, RZ ;  /* 0xffffffff07237810 */ /* 0x000fe20007ffe0ff */
[----:B------:R-:W-:Y:S01]  /*33c0*/  IMAD.MOV.U32 R38, RZ, RZ, R4 ;  /* 0x000000ffff267224 */ /* 0x000fe200078e0004 */
[C---:B------:R-:W-:Y:S01]  /*33d0*/  LOP3.LUT P1, RZ, R6.reuse, 0x4, RZ, 0xc0, !PT ;  /* 0x0000000406ff7812 */ /* 0x040fe2000782c0ff */
[----:B------:R-:W-:Y:S01]  /*33e0*/  IMAD.IADD R25, R5, 0x1, -R10 ;  /* 0x0000000105197824 */ /* 0x000fe200078e0a0a */
[----:B------:R-:W-:Y:S01]  /*33f0*/  LOP3.LUT P0, RZ, R6, 0xfffffffc, RZ, 0xc0, !PT ;  /* 0xfffffffc06ff7812 */ /* 0x000fe2000780c0ff */
[----:B------:R-:W-:Y:S01]  /*3400*/  IMAD.MOV.U32 R6, RZ, RZ, RZ ;  /* 0x000000ffff067224 */ /* 0x000fe200078e00ff */
[----:B------:R-:W-:Y:S01]  /*3410*/  SHF.R.S32.HI R8, RZ, 0x1, R8 ;  /* 0x00000001ff087819 */ /* 0x000fe20000011408 */
[----:B------:R-:W-:Y:S01]  /*3420*/  IMAD.SHL.U32 R27, R25, 0x4, RZ ;  /* 0x00000004191b7824 */ /* 0x000fe200078e00ff */
[----:B------:R-:W-:-:S02]  /*3430*/  SHF.R.S32.HI R3, RZ, 0x1f, R3 ;  /* 0x0000001fff037819 */ /* 0x000fc40000011403 */
[----:B------:R-:W-:-:S05]  /*3440*/  SHF.R.S32.HI R33, RZ, 0x1f, R32 ;  /* 0x0000001fff217819 */ /* 0x000fca0000011420 */
[----:B------:R-:W-:Y:S05]  /*3450*/  @P1 BRA `(.L_x_22594) ;  /* 0x0000035000001947 */ /* 0x000fea0003800000 */
[----:B------:R-:W-:-:S04]  /*3460*/  IADD3 R6, P1, R4, R9, RZ ;  /* 0x0000000904067210 */ /* 0x000fc80007f3e0ff */
[----:B------:R-:W-:Y:S02]  /*3470*/  LEA.HI.X.SX32 R13, R4, R11, 0x1, P1 ;  /* 0x0000000b040d7211 */ /* 0x000fe400008f0eff */
[----:B------:R-:W-:-:S04]  /*3480*/  LEA R12, P1, R6, c[0x0][0x188], 0x2 ;  /* 0x00006200060c7a11 */ /* 0x000fc800078210ff */
[----:B------:R-:W-:-:S05]  /*3490*/  LEA.HI.X R13, R6, c[0x0][0x18c], R13, 0x2, P1 ;  /* 0x00006300060d7a11 */ /* 0x000fca00008f140d */
[----:B------:R-:W2:Y:S01]  /*34a0*/  LDG.E.CONSTANT R12, [R12.64] ;  /* 0x0000000a0c0c7981 */ /* 0x000ea2000c1e9900 */
[--C-:B------:R-:W-:Y:S02]  /*34b0*/  IMAD R17, R8, 0x8, R27.reuse ;  /* 0x0000000808117824 */ /* 0x100fe400078e021b */
[----:B------:R-:W-:-:S05]  /*34c0*/  IMAD R31, R4, 0x8, R27 ;  /* 0x00000008041f7824 */ /* 0x000fca00078e021b */
[----:B------:R-:W0:Y:S01]  /*34d0*/  LDS.128 R20, [R31.X4+0xa0] ;  /* 0x0000a0001f147984 */ /* 0x000e220000004c00 */
[----:B--2---:R-:W-:Y:S01]  /*34e0*/  SHF.R.S32.HI R6, RZ, 0x1f, R12 ;  /* 0x0000001fff067819 */ /* 0x004fe2000001140c */
[----:B------:R-:W-:-:S04]  /*34f0*/  IMAD.WIDE.U32 R14, R12, c[0x0][0x1ac], R32 ;  /* 0x00006b000c0e7a25 */ /* 0x000fc800078e0020 */
[----:B------:R-:W-:Y:S01]  /*3500*/  IMAD R10, R6, c[0x0][0x1ac], RZ ;  /* 0x00006b00060a7a24 */ /* 0x000fe200078e02ff */
[----:B------:R-:W-:Y:S02]  /*3510*/  IADD3 R6, P1, R17, R14, RZ ;  /* 0x0000000e11067210 */ /* 0x000fe40007f3e0ff */
[----:B------:R-:W-:Y:S01]  /*3520*/  SHF.R.S32.HI R17, RZ, 0x1f, R17 ;  /* 0x0000001fff117819 */ /* 0x000fe20000011411 */
[----:B------:R-:W-:Y:S01]  /*3530*/  IMAD R14, R12, R3, R10 ;  /* 0x000000030c0e7224 */ /* 0x000fe200078e020a */
[----:B------:R-:W-:-:S04]  /*3540*/  LEA R28, P2, R6, c[0x0][0x178], 0x2 ;  /* 0x00005e00061c7a11 */ /* 0x000fc800078410ff */
[----:B------:R-:W-:-:S04]  /*3550*/  IADD3.X R17, R17, R15, R14, P1, !PT ;  /* 0x0000000f11117210 */ /* 0x000fc80000ffe40e */
[----:B------:R-:W-:-:S05]  /*3560*/  LEA.HI.X R29, R6, c[0x0][0x17c], R17, 0x2, P2 ;  /* 0x00005f00061d7a11 */ /* 0x000fca00010f1411 */
[----:B------:R1:W2:Y:S04]  /*3570*/  LDG.E.128.CONSTANT R12, [R28.64] ;  /* 0x0000000a1c0c7981 */ /* 0x0002a8000c1e9d00 */
[----:B------:R1:W3:Y:S01]  /*3580*/  LDG.E.128.CONSTANT R16, [R28.64+0x200] ;  /* 0x0002000a1c107981 */ /* 0x0002e2000c1e9d00 */
[C---:B------:R-:W-:Y:S02]  /*3590*/  ISETP.NE.AND P1, PT, R4.reuse, R35, PT ;  /* 0x000000230400720c */ /* 0x040fe40003f25270 */
[----:B------:R-:W-:-:S11]  /*35a0*/  IADD3 R38, R4, 0x4, RZ ;  /* 0x0000000404267810 */ /* 0x000fd60007ffe0ff */
[C---:B------:R-:W-:Y:S02]  /*35b0*/  @!P1 IADD3 R37, R31.reuse, 0x1, RZ ;  /* 0x000000011f259810 */ /* 0x040fe40007ffe0ff */
[C---:B------:R-:W-:Y:S02]  /*35c0*/  @!P1 IADD3 R43, R31.reuse, 0x1, RZ ;  /* 0x000000011f2b9810 */ /* 0x040fe40007ffe0ff */
[-C--:B------:R-:W-:Y:S02]  /*35d0*/  @!P1 ISETP.GE.AND P4, PT, R31, R0.reuse, PT ;  /* 0x000000001f00920c */ /* 0x080fe40003f86270 */
[-C--:B------:R-:W-:Y:S02]  /*35e0*/  @!P1 ISETP.GE.AND P5, PT, R37, R0.reuse, PT ;  /* 0x000000002500920c */ /* 0x080fe40003fa6270 */
[----:B------:R-:W-:Y:S02]  /*35f0*/  @!P1 ISETP.GE.AND P6, PT, R43, R0, PT ;  /* 0x000000002b00920c */ /* 0x000fe40003fc6270 */
[----:B------:R-:W-:-:S02]  /*3600*/  @!P1 IADD3 R39, R31, 0x2, RZ ;  /* 0x000000021f279810 */ /* 0x000fc40007ffe0ff */
[C---:B-1----:R-:W-:Y:S02]  /*3610*/  @!P1 IADD3 R29, R31.reuse, 0x2, RZ ;  /* 0x000000021f1d9810 */ /* 0x042fe40007ffe0ff */
[----:B------:R-:W-:Y:S02]  /*3620*/  @!P1 IADD3 R41, R31, 0x3, RZ ;  /* 0x000000031f299810 */ /* 0x000fe40007ffe0ff */
[-C--:B------:R-:W-:Y:S02]  /*3630*/  @!P1 ISETP.GE.AND P3, PT, R39, R0.reuse, PT ;  /* 0x000000002700920c */ /* 0x080fe40003f66270 */
[----:B------:R-:W-:Y:S02]  /*3640*/  @!P1 ISETP.GE.AND P2, PT, R41, R0, PT ;  /* 0x000000002900920c */ /* 0x000fe40003f46270 */
[----:B--2---:R-:W-:Y:S02]  /*3650*/  @!P1 FSEL R12, R12, RZ, !P4 ;  /* 0x000000ff0c0c9208 */ /* 0x004fe40006000000 */
[----:B------:R-:W-:-:S02]  /*3660*/  @!P1 FSEL R13, R13, RZ, !P5 ;  /* 0x000000ff0d0d9208 */ /* 0x000fc40006800000 */
[----:B---3--:R-:W-:Y:S02]  /*3670*/  @!P1 FSEL R17, R17, RZ, !P6 ;  /* 0x000000ff11119208 */ /* 0x008fe40007000000 */
[-C--:B------:R-:W-:Y:S01]  /*3680*/  @!P1 ISETP.GE.AND P4, PT, R31, R0.reuse, PT ;  /* 0x000000001f00920c */ /* 0x080fe20003f86270 */
[----:B0-----:R-:W-:Y:S01]  /*3690*/  FMUL.FTZ R13, R21, R13 ;  /* 0x0000000d150d7220 */ /* 0x001fe20000410000 */
[----:B------:R-:W-:Y:S01]  /*36a0*/  @!P1 ISETP.GE.AND P5, PT, R29, R0, PT ;  /* 0x000000001d00920c */ /* 0x000fe20003fa6270 */
[----:B------:R-:W-:Y:S01]  /*36b0*/  FMUL.FTZ R17, R21, R17 ;  /* 0x0000001115117220 */ /* 0x000fe20000410000 */
[----:B------:R-:W-:Y:S01]  /*36c0*/  @!P1 IADD3 R31, R31, 0x3, RZ ;  /* 0x000000031f1f9810 */ /* 0x000fe20007ffe0ff */
[----:B------:R-:W-:Y:S01]  /*36d0*/  FFMA.FTZ R13, R20, R12, R13 ;  /* 0x0000000c140d7223 */ /* 0x000fe2000001000d */
[----:B------:R-:W-:Y:S02]  /*36e0*/  @!P1 FSEL R16, R16, RZ, !P4 ;  /* 0x000000ff10109208 */ /* 0x000fe40006000000 */
[----:B------:R-:W-:-:S02]  /*36f0*/  @!P1 FSEL R14, R14, RZ, !P3 ;  /* 0x000000ff0e0e9208 */ /* 0x000fc40005800000 */
[----:B------:R-:W-:Y:S01]  /*3700*/  @!P1 ISETP.GE.AND P3, PT, R31, R0, PT ;  /* 0x000000001f00920c */ /* 0x000fe20003f66270 */
[----:B------:R-:W-:Y:S01]  /*3710*/  FFMA.FTZ R17, R20, R16, R17 ;  /* 0x0000001014117223 */ /* 0x000fe20000010011 */
[----:B------:R-:W-:Y:S01]  /*3720*/  @!P1 FSEL R18, R18, RZ, !P5 ;  /* 0x000000ff12129208 */ /* 0x000fe20006800000 */
[C---:B------:R-:W-:Y:S01]  /*3730*/  FFMA.FTZ R14, R22.reuse, R14, R13 ;  /* 0x0000000e160e7223 */ /* 0x040fe2000001000d */
[----:B------:R-:W-:Y:S02]  /*3740*/  @!P1 FSEL R15, R15, RZ, !P2 ;  /* 0x000000ff0f0f9208 */ /* 0x000fe40005000000 */
[----:B------:R-:W-:Y:S01]  /*3750*/  @!P1 FSEL R19, R19, RZ, !P3 ;  /* 0x000000ff13139208 */ /* 0x000fe20005800000 */
[----:B------:R-:W-:Y:S02]  /*3760*/  FFMA.FTZ R18, R22, R18, R17 ;  /* 0x0000001216127223 */ /* 0x000fe40000010011 */
[C---:B------:R-:W-:Y:S02]  /*3770*/  FFMA.FTZ R14, R23.reuse, R15, R14 ;  /* 0x0000000f170e7223 */ /* 0x040fe4000001000e */
[----:B------:R-:W-:-:S02]  /*3780*/  FFMA.FTZ R18, R23, R19, R18 ;  /* 0x0000001317127223 */ /* 0x000fc40000010012 */
[----:B------:R-:W-:Y:S02]  /*3790*/  FADD.FTZ R6, RZ, R14 ;  /* 0x0000000eff067221 */ /* 0x000fe40000010000 */
[----:B------:R-:W-:Y:S02]  /*37a0*/  FADD.FTZ R34, RZ, R18 ;  /* 0x00000012ff227221 */ /* 0x000fe40000010000 */
.L_x_22594:
[----:B------:R-:W-:Y:S05]  /*37b0*/  BSYNC B1 ;  /* 0x0000000000017941 */ /* 0x000fea0003800000 */
.L_x_22593:
[----:B------:R-:W-:Y:S05]  /*37c0*/  @!P0 BRA `(.L_x_22592) ;  /* 0x000006e000008947 */ /* 0x000fea0003800000 */
[----:B------:R-:W-:Y:S01]  /*37d0*/  IADD3 R9, P0, R9, R38, RZ ;  /* 0x0000002609097210 */ /* 0x000fe20007f1e0ff */
[--C-:B------:R-:W-:Y:S02]  /*37e0*/  IMAD R39, R8, 0x8, R27.reuse ;  /* 0x0000000808277824 */ /* 0x100fe400078e021b */
[C---:B------:R-:W-:Y:S01]  /*37f0*/  IMAD R27, R38.reuse, 0x8, R27 ;  /* 0x00000008261b7824 */ /* 0x040fe200078e021b */
[C---:B------:R-:W-:Y:S01]  /*3800*/  LEA.HI.X.SX32 R10, R38.reuse, R11, 0x1, P0 ;  /* 0x0000000b260a7211 */ /* 0x040fe200000f0eff */
[----:B------:R-:W-:Y:S01]  /*3810*/  IMAD R25, R38, 0x2, R25 ;  /* 0x0000000226197824 */ /* 0x000fe200078e0219 */
[----:B------:R-:W-:Y:S01]  /*3820*/  LEA R36, P0, R9, c[0x0][0x188], 0x2 ;  /* 0x0000620009247a11 */ /* 0x000fe200078010ff */
[----:B------:R-:W-:Y:S01]  /*3830*/  IMAD.IADD R42, R35, 0x1, -R38 ;  /* 0x00000001232a7824 */ /* 0x000fe200078e0a26 */
[----:B------:R-:W-:-:S02]  /*3840*/  IADD3 R43, R27, 0x3, RZ ;  /* 0x000000031b2b7810 */ /* 0x000fc40007ffe0ff */
[----:B------:R-:W-:Y:S02]  /*3850*/  LEA.HI.X R37, R9, c[0x0][0x18c], R10, 0x2, P0 ;  /* 0x0000630009257a11 */ /* 0x000fe400000f140a */
[----:B------:R-:W-:Y:S02]  /*3860*/  LEA R40, R25, 0x120, 0x4 ;  /* 0x0000012019287811 */ /* 0x000fe400078e20ff */
[----:B------:R-:W-:Y:S02]  /*3870*/  SHF.R.S32.HI R41, RZ, 0x1f, R39 ;  /* 0x0000001fff297819 */ /* 0x000fe40000011427 */
.L_x_22595:
[----:B------:R-:W2:Y:S04]  /*3880*/  LDG.E.CONSTANT R10, [R36.64] ;  /* 0x0000000a240a7981 */ /* 0x000ea8000c1e9900 */
[----:B------:R-:W3:Y:S01]  /*3890*/  LDG.E.CONSTANT R18, [R36.64+0x10] ;  /* 0x0000100a24127981 */ /* 0x000ee2000c1e9900 */
[----:B------:R-:W-:Y:S02]  /*38a0*/  IMAD.MOV.U32 R16, RZ, RZ, R32 ;  /* 0x000000ffff107224 */ /* 0x000fe400078e0020 */
[----:B------:R-:W-:Y:S01]  /*38b0*/  IMAD.MOV.U32 R17, RZ, RZ, R33 ;  /* 0x000000ffff117224 */ /* 0x000fe200078e0021 */
[----:B------:R-:W-:Y:S01]  /*38c0*/  ISETP.NE.AND P4, PT, R42, RZ, PT ;  /* 0x000000ff2a00720c */ /* 0x000fe20003f85270 */
[----:B------:R-:W0:Y:S01]  /*38d0*/  LDS.128 R24, [R40+-0x80] ;  /* 0xffff800028187984 */ /* 0x000e220000000c00 */
[----:B--2---:R-:W-:Y:S01]  /*38e0*/  SHF.R.S32.HI R11, RZ, 0x1f, R10 ;  /* 0x0000001fff0b7819 */ /* 0x004fe2000001140a */
[----:B------:R-:W-:-:S04]  /*38f0*/  IMAD.WIDE.U32 R8, R10, c[0x0][0x1ac], R16 ;  /* 0x00006b000a087a25 */ /* 0x000fc800078e0010 */
[----:B------:R-:W-:Y:S01]  /*3900*/  IMAD R11, R11, c[0x0][0x1ac], RZ ;  /* 0x00006b000b0b7a24 */ /* 0x000fe200078e02ff */
[----:B------:R-:W-:-:S03]  /*3910*/  IADD3 R8, P0, R39, R8, RZ ;  /* 0x0000000827087210 */ /* 0x000fc60007f1e0ff */
[----:B------:R-:W-:Y:S01]  /*3920*/  IMAD R11, R10, R3, R11 ;  /* 0x000000030a0b7224 */ /* 0x000fe200078e020b */
[----:B------:R-:W-:-:S04]  /*3930*/  LEA R28, P1, R8, c[0x0][0x178], 0x2 ;  /* 0x00005e00081c7a11 */ /* 0x000fc800078210ff */
[----:B------:R-:W-:Y:S02]  /*3940*/  IADD3.X R9, R41, R9, R11, P0, !PT ;  /* 0x0000000929097210 */ /* 0x000fe400007fe40b */
[----:B---3--:R-:W-:Y:S02]  /*3950*/  SHF.R.S32.HI R12, RZ, 0x1f, R18 ;  /* 0x0000001fff0c7819 */ /* 0x008fe40000011412 */
[----:B------:R-:W-:Y:S01]  /*3960*/  LEA.HI.X R29, R8, c[0x0][0x17c], R9, 0x2, P1 ;  /* 0x00005f00081d7a11 */ /* 0x000fe200008f1409 */
[----:B------:R-:W-:-:S04]  /*3970*/  IMAD.WIDE.U32 R16, R18, c[0x0][0x1ac], R16 ;  /* 0x00006b0012107a25 */ /* 0x000fc800078e0010 */
[----:B------:R1:W2:Y:S01]  /*3980*/  LDG.E.128.CONSTANT R8, [R28.64] ;  /* 0x0000000a1c087981 */ /* 0x0002a2000c1e9d00 */
[----:B------:R-:W-:Y:S01]  /*3990*/  IMAD R19, R12, c[0x0][0x1ac], RZ ;  /* 0x00006b000c137a24 */ /* 0x000fe200078e02ff */
[----:B------:R-:W-:Y:S02]  /*39a0*/  IADD3 R16, P0, R39, R16, RZ ;  /* 0x0000001027107210 */ /* 0x000fe40007f1e0ff */
[----:B------:R1:W3:Y:S01]  /*39b0*/  LDG.E.128.CONSTANT R12, [R28.64+0x200] ;  /* 0x0002000a1c0c7981 */ /* 0x0002e2000c1e9d00 */
[----:B------:R-:W-:-:S05]  /*39c0*/  IMAD R19, R18, R3, R19 ;  /* 0x0000000312137224 */ /* 0x000fca00078e0213 */
[----:B------:R-:W-:Y:S02]  /*39d0*/  IADD3.X R17, R41, R17, R19, P0, !PT ;  /* 0x0000001129117210 */ /* 0x000fe400007fe413 */
[----:B------:R-:W-:-:S04]  /*39e0*/  LEA R30, P0, R16, c[0x0][0x178], 0x2 ;  /* 0x00005e00101e7a11 */ /* 0x000fc800078010ff */
[----:B------:R-:W-:-:S05]  /*39f0*/  LEA.HI.X R31, R16, c[0x0][0x17c], R17, 0x2, P0 ;  /* 0x00005f00101f7a11 */ /* 0x000fca00000f1411 */
[----:B------:R4:W3:Y:S04]  /*3a00*/  LDG.E.128.CONSTANT R16, [R30.64] ;  /* 0x0000000a1e107981 */ /* 0x0008e8000c1e9d00 */
[----:B------:R4:W3:Y:S01]  /*3a10*/  LDG.E.128.CONSTANT R20, [R30.64+0x200] ;  /* 0x0002000a1e147981 */ /* 0x0008e2000c1e9d00 */
[----:B-1----:R-:W-:Y:S02]  /*3a20*/  @!P4 IADD3 R29, R43, -0x3, RZ ;  /* 0xfffffffd2b1dc810 */ /* 0x002fe40007ffe0ff */
[----:B------:R-:W-:Y:S02]  /*3a30*/  IADD3 R44, R38, 0x4, RZ ;  /* 0x00000004262c7810 */ /* 0x000fe40007ffe0ff */
[CC--:B------:R-:W-:Y:S02]  /*3a40*/  @!P4 ISETP.GE.AND P3, PT, R29.reuse, R0.reuse, PT ;  /* 0x000000001d00c20c */ /* 0x0c0fe40003f66270 */
[----:B------:R-:W-:-:S02]  /*3a50*/  @!P4 ISETP.GE.AND P6, PT, R29, R0, PT ;  /* 0x000000001d00c20c */ /* 0x000fc40003fc6270 */
[----:B------:R-:W-:Y:S01]  /*3a60*/  @!P4 IADD3 R45, R43, -0x2, RZ ;  /* 0xfffffffe2b2dc810 */ /* 0x000fe20007ffe0ff */
[----:B----4-:R1:W4:Y:S01]  /*3a70*/  LDS.128 R28, [R40] ;  /* 0x00000000281c7984 */ /* 0x0103220000000c00 */
[----:B------:R-:W-:Y:S02]  /*3a80*/  ISETP.NE.AND P1, PT, R44, R35, PT ;  /* 0x000000232c00720c */ /* 0x000fe40003f25270 */
[-C--:B------:R-:W-:Y:S02]  /*3a90*/  @!P4 ISETP.GE.AND P0, PT, R45, R0.reuse, PT ;  /* 0x000000002d00c20c */ /* 0x080fe40003f06270 */
[----:B------:R-:W-:Y:S02]  /*3aa0*/  @!P4 IADD3 R47, R43, -0x1, RZ ;  /* 0xffffffff2b2fc810 */ /* 0x000fe40007ffe0ff */
[-C--:B------:R-:W-:Y:S02]  /*3ab0*/  @!P4 ISETP.GE.AND P5, PT, R45, R0.reuse, PT ;  /* 0x000000002d00c20c */ /* 0x080fe40003fa6270 */
[----:B------:R-:W-:-:S02]  /*3ac0*/  @!P4 ISETP.GE.AND P2, PT, R47, R0, PT ;  /* 0x000000002f00c20c */ /* 0x000fc40003f46270 */
[----:B------:R-:W-:Y:S02]  /*3ad0*/  IADD3 R38, R38, 0x8, RZ ;  /* 0x0000000826267810 */ /* 0x000fe40007ffe0ff */
[----:B------:R-:W-:Y:S02]  /*3ae0*/  IADD3 R42, R42, -0x8, RZ ;  /* 0xfffffff82a2a7810 */ /* 0x000fe40007ffe0ff */
[----:B------:R-:W-:Y:S02]  /*3af0*/  @!P1 IADD3 R45, R43, 0x1e, RZ ;  /* 0x0000001e2b2d9810 */ /* 0x000fe40007ffe0ff */
[----:B-1----:R-:W-:Y:S02]  /*3b00*/  IADD3 R40, R40, 0x100, RZ ;  /* 0x0000010028287810 */ /* 0x002fe40007ffe0ff */
[----:B--2---:R-:W-:Y:S02]  /*3b10*/  @!P4 FSEL R8, R8, RZ, !P3 ;  /* 0x000000ff0808c208 */ /* 0x004fe40005800000 */
[----:B------:R-:W-:-:S02]  /*3b20*/  @!P4 FSEL R9, R9, RZ, !P0 ;  /* 0x000000ff0909c208 */ /* 0x000fc40004000000 */
[-C--:B------:R-:W-:Y:S02]  /*3b30*/  @!P4 ISETP.GE.AND P3, PT, R47, R0.reuse, PT ;  /* 0x000000002f00c20c */ /* 0x080fe40003f66270 */
[----:B------:R-:W-:Y:S01]  /*3b40*/  @!P4 ISETP.GE.AND P0, PT, R43, R0, PT ;  /* 0x000000002b00c20c */ /* 0x000fe20003f06270 */
[----:B0-----:R-:W-:Y:S01]  /*3b50*/  FMUL.FTZ R9, R25, R9 ;  /* 0x0000000919097220 */ /* 0x001fe20000410000 */
[----:B------:R-:W-:Y:S02]  /*3b60*/  IADD3 R47, R43, 0x1d, RZ ;  /* 0x0000001d2b2f7810 */ /* 0x000fe40007ffe0ff */
[----:B------:R-:W-:Y:S01]  /*3b70*/  @!P4 FSEL R10, R10, RZ, !P2 ;  /* 0x000000ff0a0ac208 */ /* 0x000fe20005000000 */
[----:B------:R-:W-:Y:S01]  /*3b80*/  FFMA.FTZ R9, R24, R8, R9 ;  /* 0x0000000818097223 */ /* 0x000fe20000010009 */
[----:B------:R-:W-:Y:S02]  /*3b90*/  @!P4 FSEL R11, R11, RZ, !P0 ;  /* 0x000000ff0b0bc208 */ /* 0x000fe40004000000 */
[C---:B------:R-:W-:Y:S01]  /*3ba0*/  @!P1 ISETP.GE.AND P2, PT, R47.reuse, R0, PT ;  /* 0x000000002f00920c */ /* 0x040fe20003f46270 */
[----:B------:R-:W-:Y:S01]  /*3bb0*/  FFMA.FTZ R10, R26, R10, R9 ;  /* 0x0000000a1a0a7223 */ /* 0x000fe20000010009 */
[----:B------:R-:W-:-:S02]  /*3bc0*/  @!P1 ISETP.GE.AND P0, PT, R47, R0, PT ;  /* 0x000000002f00920c */ /* 0x000fc40003f06270 */
[----:B------:R-:W-:Y:S01]  /*3bd0*/  @!P1 IADD3 R47, R43, 0x1f, RZ ;  /* 0x0000001f2b2f9810 */ /* 0x000fe20007ffe0ff */
[----:B------:R-:W-:Y:S01]  /*3be0*/  FFMA.FTZ R11, R27, R11, R10 ;  /* 0x0000000b1b0b7223 */ /* 0x000fe2000001000a */
[----:B---3--:R-:W-:Y:S02]  /*3bf0*/  @!P4 FSEL R13, R13, RZ, !P5 ;  /* 0x000000ff0d0dc208 */ /* 0x008fe40006800000 */
[----:B------:R-:W-:Y:S01]  /*3c00*/  @!P4 FSEL R14, R14, RZ, !P3 ;  /* 0x000000ff0e0ec208 */ /* 0x000fe20005800000 */
[----:B------:R-:W-:Y:S01]  /*3c10*/  FADD.FTZ R11, R11, R6 ;  /* 0x000000060b0b7221 */ /* 0x000fe20000010000 */
[-C--:B------:R-:W-:Y:S01]  /*3c20*/  @!P1 ISETP.GE.AND P5, PT, R47, R0.reuse, PT ;  /* 0x000000002f00920c */ /* 0x080fe20003fa6270 */
[----:B------:R-:W-:Y:S01]  /*3c30*/  FMUL.FTZ R13, R25, R13 ;  /* 0x0000000d190d7220 */ /* 0x000fe20000410000 */
[C---:B------:R-:W-:Y:S02]  /*3c40*/  @!P4 ISETP.GE.AND P3, PT, R43.reuse, R0, PT ;  /* 0x000000002b00c20c */ /* 0x040fe40003f66270 */
[----:B------:R-:W-:-:S02]  /*3c50*/  @!P1 IADD3 R47, R43, 0x1e, RZ ;  /* 0x0000001e2b2f9810 */ /* 0x000fc40007ffe0ff */
[----:B------:R-:W-:Y:S02]  /*3c60*/  @!P4 FSEL R12, R12, RZ, !P6 ;  /* 0x000000ff0c0cc208 */ /* 0x000fe40007000000 */
[----:B------:R-:W-:Y:S02]  /*3c70*/  @!P4 FSEL R15, R15, RZ, !P3 ;  /* 0x000000ff0f0fc208 */ /* 0x000fe40005800000 */
[----:B------:R-:W-:Y:S01]  /*3c80*/  @!P1 ISETP.GE.AND P6, PT, R45, R0, PT ;  /* 0x000000002d00920c */ /* 0x000fe20003fc6270 */
[----:B------:R-:W-:Y:S01]  /*3c90*/  FFMA.FTZ R13, R24, R12, R13 ;  /* 0x0000000c180d7223 */ /* 0x000fe2000001000d */
[----:B------:R-:W-:Y:S02]  /*3ca0*/  @!P1 ISETP.GE.AND P4, PT, R47, R0, PT ;  /* 0x000000002f00920c */ /* 0x000fe40003f86270 */
[----:B------:R-:W-:Y:S01]  /*3cb0*/  @!P1 IADD3 R25, R43, 0x1f, RZ ;  /* 0x0000001f2b199810 */ /* 0x000fe20007ffe0ff */
[----:B------:R-:W-:Y:S01]  /*3cc0*/  FFMA.FTZ R14, R26, R14, R13 ;  /* 0x0000000e1a0e7223 */ /* 0x000fe2000001000d */
[----:B------:R-:W-:-:S02]  /*3cd0*/  @!P1 FSEL R17, R17, RZ, !P6 ;  /* 0x000000ff11119208 */ /* 0x000fc40007000000 */
[----:B------:R-:W-:Y:S01]  /*3ce0*/  @!P1 FSEL R21, R21, RZ, !P4 ;  /* 0x000000ff15159208 */ /* 0x000fe20006000000 */
[----:B------:R-:W-:Y:S01]  /*3cf0*/  FFMA.FTZ R15, R27, R15, R14 ;  /* 0x0000000f1b0f7223 */ /* 0x000fe2000001000e */
[----:B------:R-:W-:Y:S01]  /*3d00*/  @!P1 FSEL R16, R16, RZ, !P2 ;  /* 0x000000ff10109208 */ /* 0x000fe20005000000 */
[----:B----4-:R-:W-:Y:S01]  /*3d10*/  FMUL.FTZ R17, R29, R17 ;  /* 0x000000111d117220 */ /* 0x010fe20000410000 */
[----:B------:R-:W-:Y:S01]  /*3d20*/  @!P1 IADD3 R45, R43, 0x20, RZ ;  /* 0x000000202b2d9810 */ /* 0x000fe20007ffe0ff */
[----:B------:R-:W-:Y:S01]  /*3d30*/  FMUL.FTZ R21, R29, R21 ;  /* 0x000000151d157220 */ /* 0x000fe20000410000 */
[----:B------:R-:W-:Y:S01]  /*3d40*/  @!P1 ISETP.GE.AND P2, PT, R25, R0, PT ;  /* 0x000000001900920c */ /* 0x000fe20003f46270 */
[----:B------:R-:W-:Y:S01]  /*3d50*/  FFMA.FTZ R17, R28, R16, R17 ;  /* 0x000000101c117223 */ /* 0x000fe20000010011 */
[----:B------:R-:W-:Y:S01]  /*3d60*/  @!P1 IADD3 R9, R43, 0x20, RZ ;  /* 0x000000202b099810 */ /* 0x000fe20007ffe0ff */
[----:B------:R-:W-:Y:S01]  /*3d70*/  FADD.FTZ R15, R15, R34 ;  /* 0x000000220f0f7221 */ /* 0x000fe20000010000 */
[----:B------:R-:W-:-:S02]  /*3d80*/  @!P1 FSEL R20, R20, RZ, !P0 ;  /* 0x000000ff14149208 */ /* 0x000fc40004000000 */
[----:B------:R-:W-:Y:S02]  /*3d90*/  ISETP.GE.AND P0, PT, R38, R7, PT ;  /* 0x000000072600720c */ /* 0x000fe40003f06270 */
[----:B------:R-:W-:Y:S01]  /*3da0*/  @!P1 ISETP.GE.AND P3, PT, R45, R0, PT ;  /* 0x000000002d00920c */ /* 0x000fe20003f66270 */
[----:B------:R-:W-:Y:S01]  /*3db0*/  FFMA.FTZ R21, R28, R20, R21 ;  /* 0x000000141c157223 */ /* 0x000fe20000010015 */
[----:B------:R-:W-:Y:S02]  /*3dc0*/  @!P1 ISETP.GE.AND P4, PT, R9, R0, PT ;  /* 0x000000000900920c */ /* 0x000fe40003f86270 */
[----:B------:R-:W-:Y:S02]  /*3dd0*/  @!P1 FSEL R18, R18, RZ, !P5 ;  /* 0x000000ff12129208 */ /* 0x000fe40006800000 */
[----:B------:R-:W-:Y:S02]  /*3de0*/  @!P1 FSEL R22, R22, RZ, !P2 ;  /* 0x000000ff16169208 */ /* 0x000fe40005000000 */
[----:B------:R-:W-:Y:S01]  /*3df0*/  @!P1 FSEL R19, R19, RZ, !P3 ;  /* 0x000000ff13139208 */ /* 0x000fe20005800000 */
[C---:B------:R-:W-:Y:S01]  /*3e00*/  FFMA.FTZ R18, R30.reuse, R18, R17 ;  /* 0x000000121e127223 */ /* 0x040fe20000010011 */
[----:B------:R-:W-:Y:S01]  /*3e10*/  @!P1 FSEL R23, R23, RZ, !P4 ;  /* 0x000000ff17179208 */ /* 0x000fe20006000000 */
[----:B------:R-:W-:Y:S01]  /*3e20*/  FFMA.FTZ R22, R30, R22, R21 ;  /* 0x000000161e167223 */ /* 0x000fe20000010015 */
[----:B------:R-:W-:Y:S01]  /*3e30*/  IADD3 R36, P1, R36, 0x20, RZ ;  /* 0x0000002024247810 */ /* 0x000fe20007f3e0ff */
[----:B------:R-:W-:Y:S01]  /*3e40*/  FFMA.FTZ R18, R31, R19, R18 ;  /* 0x000000131f127223 */ /* 0x000fe20000010012 */
[----:B------:R-:W-:Y:S01]  /*3e50*/  IADD3 R43, R43, 0x40, RZ ;  /* 0x000000402b2b7810 */ /* 0x000fe20007ffe0ff */
[----:B------:R-:W-:-:S02]  /*3e60*/  FFMA.FTZ R22, R31, R23, R22 ;  /* 0x000000171f167223 */ /* 0x000fc40000010016 */
[----:B------:R-:W-:Y:S02]  /*3e70*/  IMAD.X R37, RZ, RZ, R37, P1 ;  /* 0x000000ffff257224 */ /* 0x000fe400008e0625 */
[----:B------:R-:W-:Y:S02]  /*3e80*/  FADD.FTZ R6, R11, R18 ;  /* 0x000000120b067221 */ /* 0x000fe40000010000 */
[----:B------:R-:W-:Y:S01]  /*3e90*/  FADD.FTZ R34, R15, R22 ;  /* 0x000000160f227221 */ /* 0x000fe20000010000 */
[----:B------:R-:W-:Y:S05]  /*3ea0*/  @!P0 BRA `(.L_x_22595) ;  /* 0xfffff9d000008947 */ /* 0x000fea000383ffff */
.L_x_22592:
[----:B------:R-:W-:Y:S05]  /*3eb0*/  BSYNC B0 ;  /* 0x0000000000007941 */ /* 0x000fea0003800000 */
.L_x_22591:
[----:B------:R-:W0:Y:S01]  /*3ec0*/  SHFL.BFLY PT, R3, R6, 0x1, 0x1f ;  /* 0x0c201f0006037f89 */ /* 0x000e2200000e0000 */
[C---:B------:R-:W-:Y:S01]  /*3ed0*/  LOP3.LUT R0, R5.reuse, 0x1, RZ, 0xc0, !PT ;  /* 0x0000000105007812 */ /* 0x040fe200078ec0ff */
[----:B------:R-:W-:Y:S01]  /*3ee0*/  BSSY B0, `(.L_x_22596) ;  /* 0x0000019000007945 */ /* 0x000fe20003800000 */
[----:B------:R-:W-:Y:S01]  /*3ef0*/  LEA.HI R5, R5, R5, RZ, 0x1 ;  /* 0x0000000505057211 */ /* 0x000fe200078f08ff */
[----:B------:R-:W1:Y:S04]  /*3f00*/  SHFL.BFLY PT, R9, R34, 0x1, 0x1f ;  /* 0x0c201f0022097f89 */ /* 0x000e6800000e0000 */
[----:B------:R-:W-:Y:S01]  /*3f10*/  BAR.SYNC.DEFER_BLOCKING 0x0 ;  /* 0x0000000000007b1d */ /* 0x000fe20000010000 */
[----:B------:R-:W-:-:S02]  /*3f20*/  ISETP.NE.AND P2, PT, R0, RZ, PT ;  /* 0x000000ff0000720c */ /* 0x000fc40003f45270 */
[C---:B------:R-:W-:Y:S02]  /*3f30*/  LOP3.LUT R0, R2.reuse, 0xffffffc0, RZ, 0xc0, !PT ;  /* 0xffffffc002007812 */ /* 0x040fe400078ec0ff */
        /* <DEDUP_REMOVED lines=19> */
.L_x_22597:
[----:B0-----:R-:W-:Y:S05]  /*4070*/  BSYNC B0 ;  /* 0x0000000000007941 */ /* 0x001fea0003800000 */
.L_x_22596:
[----:B------:R-:W-:Y:S06]  /*4080*/  BAR.SYNC.DEFER_BLOCKING 0x0 ;  /* 0x0000000000007b1d */ /* 0x000fec0000010000 */
[----:B------:R-:W-:Y:S01]  /*4090*/  BSSY B0, `(.L_x_22598) ;  /* 0x0000009000007945 */ /* 0x000fe20003800000 */
[----:B------:R0:W-:Y:S04]  /*40a0*/  @!P4 STS [R4.X4+0x20], R7 ;  /* 0x000020070400c388 */ /* 0x0001e80000004800 */
[----:B------:R0:W-:Y:S04]  /*40b0*/  @!P4 STS [R4.X4+0x60], R9 ;  /* 0x000060090400c388 */ /* 0x0001e80000004800 */
[----:B------:R-:W-:Y:S06]  /*40c0*/  BAR.SYNC.DEFER_BLOCKING 0x0 ;  /* 0x0000000000007b1d */ /* 0x000fec0000010000 */
[----:B------:R-:W-:Y:S05]  /*40d0*/  @P1 BRA `(.L_x_22599) ;  /* 0x0000004000001947 */ /* 0x000fea0003800000 */
[----:B0-----:R-:W0:Y:S04]  /*40e0*/  LDS R0, [R4.X4+0xa0] ;  /* 0x0000a00004007984 */ /* 0x001e280000004800 */
[----:B------:R-:W1:Y:S01]  /*40f0*/  @!P2 LDS R2, [R4.X4+0xe0] ;  /* 0x0000e0000402a984 */ /* 0x000e620000004800 */
[----:B0-----:R-:W-:-:S02]  /*4100*/  FADD.FTZ R7, R7, R0 ;  /* 0x0000000007077221 */ /* 0x001fc40000010000 */
[----:B-1----:R-:W-:Y:S02]  /*4110*/  @!P2 FADD.FTZ R9, R9, R2 ;  /* 0x000000020909a221 */ /* 0x002fe40000010000 */
.L_x_22599:
[----:B0-----:R-:W-:Y:S05]  /*4120*/  BSYNC B0 ;  /* 0x0000000000007941 */ /* 0x001fea0003800000 */
.L_x_22598:
        /* <DEDUP_REMOVED lines=27> */
[----:B------:R-:W-:-:S03]  /*42e0*/  LEA.HI.X R5, R5, c[0x0][0x164], R0, 0x2, P1 ;  /* 0x0000590005057a11 */ /* 0x000fc600008f1400 */
[----:B------:R-:W-:Y:S04]  /*42f0*/  STG.E [R2.64], R7 ;  /* 0x0000000702007986 */ /* 0x000fe8000c10190a */
[----:B------:R-:W-:Y:S01]  /*4300*/  STG.E [R4.64], R9 ;  /* 0x0000000904007986 */ /* 0x000fe2000c10190a */
[----:B------:R-:W-:Y:S05]  /*4310*/  EXIT ;  /* 0x000000000000794d */ /* 0x000fea0003800000 */
.L_x_22559:
[----:B------:R-:W-:Y:S01]  /*4320*/  IMAD.MOV.U32 R18, RZ, RZ, 0x2 ;  /* 0x00000002ff127424 */ /* 0x000fe200078e00ff */
[----:B------:R-:W-:Y:S01]  /*4330*/  MOV R16, 0x4370 ;  /* 0x0000437000107802 */ /* 0x000fe20000000f00 */
[----:B------:R-:W-:Y:S02]  /*4340*/  IMAD.MOV.U32 R19, RZ, RZ, 0x1f ;  /* 0x0000001fff137424 */ /* 0x000fe400078e00ff */
[----:B------:R-:W-:Y:S02]  /*4350*/  IMAD.MOV.U32 R34, RZ, RZ, -0x1 ;  /* 0xffffffffff227424 */ /* 0x000fe400078e00ff */
[----:B------:R-:W-:Y:S05]  /*4360*/  CALL.REL.NOINC `($__internal_422_$__cuda_sm70_shflsync_bfly_p) ;  /* 0x0000027000007944 */ /* 0x000fea0003c00000 */
[----:B01----:R-:W-:Y:S05]  /*4370*/  BRA `(.L_x_22600) ;  /* 0xffffcf2000007947 */ /* 0x003fea000383ffff */
.L_x_22560:
[----:B------:R-:W-:Y:S01]  /*4380*/  IMAD.MOV.U32 R18, RZ, RZ, 0x1 ;  /* 0x00000001ff127424 */ /* 0x000fe200078e00ff */
[----:B------:R-:W-:Y:S01]  /*4390*/  MOV R16, 0x43d0 ;  /* 0x000043d000107802 */ /* 0x000fe20000000f00 */
[----:B------:R-:W-:-:S02]  /*43a0*/  IMAD.MOV.U32 R19, RZ, RZ, 0x1f ;  /* 0x0000001fff137424 */ /* 0x000fc400078e00ff */
[----:B------:R-:W-:Y:S02]  /*43b0*/  IMAD.MOV.U32 R34, RZ, RZ, -0x1 ;  /* 0xffffffffff227424 */ /* 0x000fe400078e00ff */
[----:B------:R-:W-:Y:S05]  /*43c0*/  CALL.REL.NOINC `($__internal_422_$__cuda_sm70_shflsync_bfly_p) ;  /* 0x0000021000007944 */ /* 0x000fea0003c00000 */
[----:B01----:R-:W-:Y:S05]  /*43d0*/  BRA `(.L_x_22601) ;  /* 0xffffcef000007947 */ /* 0x003fea000383ffff */
.L_x_22564:
[----:B------:R-:W-:Y:S01]  /*43e0*/  IMAD.MOV.U32 R18, RZ, RZ, 0x2 ;  /* 0x00000002ff127424 */ /* 0x000fe200078e00ff */
[----:B------:R-:W-:Y:S01]  /*43f0*/  MOV R16, 0x4430 ;  /* 0x0000443000107802 */ /* 0x000fe20000000f00 */
[----:B------:R-:W-:Y:S02]  /*4400*/  IMAD.MOV.U32 R19, RZ, RZ, 0x1f ;  /* 0x0000001fff137424 */ /* 0x000fe400078e00ff */
[----:B------:R-:W-:Y:S02]  /*4410*/  IMAD.MOV.U32 R34, RZ, RZ, -0x1 ;  /* 0xffffffffff227424 */ /* 0x000fe400078e00ff */
[----:B------:R-:W-:Y:S05]  /*4420*/  CALL.REL.NOINC `($__internal_422_$__cuda_sm70_shflsync_bfly_p) ;  /* 0x000001b000007944 */ /* 0x000fea0003c00000 */
[----:B01----:R-:W-:Y:S05]  /*4430*/  BRA `(.L_x_22602) ;  /* 0xffffd41000007947 */ /* 0x003fea000383ffff */
.L_x_22565:
[----:B------:R-:W-:Y:S01]  /*4440*/  IMAD.MOV.U32 R18, RZ, RZ, 0x1 ;  /* 0x00000001ff127424 */ /* 0x000fe200078e00ff */
[----:B------:R-:W-:Y:S01]  /*4450*/  MOV R16, 0x4490 ;  /* 0x0000449000107802 */ /* 0x000fe20000000f00 */
[----:B------:R-:W-:Y:S02]  /*4460*/  IMAD.MOV.U32 R19, RZ, RZ, 0x1f ;  /* 0x0000001fff137424 */ /* 0x000fe400078e00ff */
[----:B------:R-:W-:Y:S02]  /*4470*/  IMAD.MOV.U32 R34, RZ, RZ, -0x1 ;  /* 0xffffffffff227424 */ /* 0x000fe400078e00ff */
[----:B------:R-:W-:Y:S05]  /*4480*/  CALL.REL.NOINC `($__internal_422_$__cuda_sm70_shflsync_bfly_p) ;  /* 0x0000015000007944 */ /* 0x000fea0003c00000 */
[----:B01----:R-:W-:Y:S05]  /*4490*/  BRA `(.L_x_22603) ;  /* 0xffffd3e000007947 */ /* 0x003fea000383ffff */
.L_x_22569:
[----:B------:R-:W-:Y:S01]  /*44a0*/  IMAD.MOV.U32 R35, RZ, RZ, R8 ;  /* 0x000000ffff237224 */ /* 0x000fe200078e0008 */
[----:B------:R-:W-:Y:S01]  /*44b0*/  MOV R16, 0x4500 ;  /* 0x0000450000107802 */ /* 0x000fe20000000f00 */
[----:B------:R-:W-:-:S02]  /*44c0*/  IMAD.MOV.U32 R18, RZ, RZ, 0x10 ;  /* 0x00000010ff127424 */ /* 0x000fc400078e00ff */
[----:B------:R-:W-:Y:S02]  /*44d0*/  IMAD.MOV.U32 R19, RZ, RZ, 0x1f ;  /* 0x0000001fff137424 */ /* 0x000fe400078e00ff */
[----:B------:R-:W-:Y:S02]  /*44e0*/  IMAD.MOV.U32 R34, RZ, RZ, -0x1 ;  /* 0xffffffffff227424 */ /* 0x000fe400078e00ff */
[----:B-----5:R-:W-:Y:S05]  /*44f0*/  CALL.REL.NOINC `($__internal_422_$__cuda_sm70_shflsync_bfly_p) ;  /* 0x000000e000007944 */ /* 0x020fea0003c00000 */
[----:B01----:R-:W-:Y:S05]  /*4500*/  BRA `(.L_x_22604) ;  /* 0xffffd4c000007947 */ /* 0x003fea000383ffff */
.L_x_22570:
[----:B------:R-:W-:Y:S01]  /*4510*/  IMAD.MOV.U32 R18, RZ, RZ, 0x8 ;  /* 0x00000008ff127424 */ /* 0x000fe200078e00ff */
[----:B------:R-:W-:Y:S01]  /*4520*/  MOV R16, 0x4560 ;  /* 0x0000456000107802 */ /* 0x000fe20000000f00 */
[----:B------:R-:W-:Y:S02]  /*4530*/  IMAD.MOV.U32 R19, RZ, RZ, 0x1f ;  /* 0x0000001fff137424 */ /* 0x000fe400078e00ff */
[----:B------:R-:W-:Y:S02]  /*4540*/  IMAD.MOV.U32 R34, RZ, RZ, -0x1 ;  /* 0xffffffffff227424 */ /* 0x000fe400078e00ff */
[----:B0----5:R-:W-:Y:S05]  /*4550*/  CALL.REL.NOINC `($__internal_422_$__cuda_sm70_shflsync_bfly_p) ;  /* 0x0000008000007944 */ /* 0x021fea0003c00000 */
[----:B-1----:R-:W-:Y:S01]  /*4560*/  FMNMX.FTZ R6, R35, R18, !PT ;  /* 0x0000001223067209 */ /* 0x002fe20007810000 */
[----:B------:R-:W-:Y:S01]  /*4570*/  IMAD.MOV.U32 R18, RZ, RZ, 0x4 ;  /* 0x00000004ff127424 */ /* 0x000fe200078e00ff */
[----:B------:R-:W-:Y:S01]  /*4580*/  MOV R16, 0x45d0 ;  /* 0x000045d000107802 */ /* 0x000fe20000000f00 */
[----:B0-----:R-:W-:Y:S02]  /*4590*/  IMAD.MOV.U32 R19, RZ, RZ, 0x1f ;  /* 0x0000001fff137424 */ /* 0x001fe400078e00ff */
[----:B------:R-:W-:-:S02]  /*45a0*/  IMAD.MOV.U32 R34, RZ, RZ, -0x1 ;  /* 0xffffffffff227424 */ /* 0x000fc400078e00ff */
[----:B------:R-:W-:Y:S02]  /*45b0*/  IMAD.MOV.U32 R35, RZ, RZ, R6 ;  /* 0x000000ffff237224 */ /* 0x000fe400078e0006 */
[----:B------:R-:W-:Y:S05]  /*45c0*/  CALL.REL.NOINC `($__internal_422_$__cuda_sm70_shflsync_bfly_p) ;  /* 0x0000001000007944 */ /* 0x000fea0003c00000 */
[----:B01----:R-:W-:Y:S05]  /*45d0*/  BRA `(.L_x_22605) ;  /* 0xffffd44000007947 */ /* 0x003fea000383ffff */
        .weak           $__internal_422_$__cuda_sm70_shflsync_bfly_p
        .type           $__internal_422_$__cuda_sm70_shflsync_bfly_p,@function
        .size           $__internal_422_$__cuda_sm70_shflsync_bfly_p,(.L_x_23589 - $__internal_422_$__cuda_sm70_shflsync_bfly_p)
$__internal_422_$__cuda_sm70_shflsync_bfly_p:
[----:B------:R-:W-:Y:S01]  /*45e0*/  IMAD.MOV.U32 R17, RZ, RZ, 0x0 ;  /* 0x00000000ff117424 */ /* 0x000fe200078e00ff */
[----:B------:R-:W-:Y:S04]  /*45f0*/  WARPSYNC R34 ;  /* 0x0000002200007348 */ /* 0x000fe80003800000 */
[----:B------:R0:W1:Y:S01]  /*4600*/  SHFL.BFLY PT, R18, R35, R18, R19 ;  /* 0x0c00001223127389 */ /* 0x00006200000e0013 */
[----:B------:R-:W-:Y:S05]  /*4610*/  RET.REL.NODEC R16 `(_ZN4vllm25paged_attention_v1_kernelIffLi32ELi8ELi128ELNS_18Fp8KVCacheDataTypeE0ELb0EEEvPT_PKS2_PKT0_S8_ifPKiSA_iPKfiiiSC_SC_iiiii) ;  /* 0xffffb9e010007950 */ /* 0x000fea0003c3ffff */
.L_x_22606:
        /* <DEDUP_REMOVED lines=14> */
.L_x_23589:


//--------------------- .text._ZN4vllm25paged_attention_v1_kernelIffLi256ELi8ELi128ELNS_18Fp8KVCacheDataTypeE0ELb1EEEvPT_PKS2_PKT0_S8_ifPKiSA_iPKfiiiSC_SC_iiiii --------------------------
	.section	.text._ZN4vllm25paged_attention_v1_kernelIffLi256ELi8ELi128ELNS_18Fp8KVCacheDataTypeE0ELb1EEEvPT_PKS2_PKT0_S8_ifPKiSA_iPKfiiiSC_SC_iiiii,"ax",@progbits
	.sectioninfo	@"SHI_REGISTERS=255"
	.align	128
        .global         _ZN4vllm25paged_attention_v1_kernelIffLi256ELi8ELi128ELNS_18Fp8KVCacheDataTypeE0ELb1EEEvPT_PKS2_PKT0_S8_ifPKiSA_iPKfiiiSC_SC_iiiii
        .type           _ZN4vllm25paged_attention_v1_kernelIffLi256ELi8ELi128ELNS_18Fp8KVCacheDataTypeE0ELb1EEEvPT_PKS2_PKT0_S8_ifPKiSA_iPKfiiiSC_SC_iiiii,@function
        .size           _ZN4vllm25paged_attention_v1_kernelIffLi256ELi8ELi128ELNS_18Fp8KVCacheDataTypeE0ELb1EEEvPT_PKS2_PKT0_S8_ifPKiSA_iPKfiiiSC_SC_iiiii,(.L_x_23590 - _ZN4vllm25paged_attention_v1_kernelIffLi256ELi8ELi128ELNS_18Fp8KVCacheDataTypeE0ELb1EEEvPT_PKS2_PKT0_S8_ifPKiSA_iPKfiiiSC_SC_iiiii)
        .other          _ZN4vllm25paged_attention_v1_kernelIffLi256ELi8ELi128ELNS_18Fp8KVCacheDataTypeE0ELb1EEEvPT_PKS2_PKT0_S8_ifPKiSA_iPKfiiiSC_SC_iiiii,@"STO_CUDA_ENTRY STV_DEFAULT"
_ZN4vllm25paged_attention_v1_kernelIffLi256ELi8ELi128ELNS_18Fp8KVCacheDataTypeE0ELb1EEEvPT_PKS2_PKT0_S8_ifPKiSA_iPKfiiiSC_SC_iiiii:
.text._ZN4vllm25paged_attention_v1_kernelIffLi256ELi8ELi128ELNS_18Fp8KVCacheDataTypeE0ELb1EEEvPT_PKS2_PKT0_S8_ifPKiSA_iPKfiiiSC_SC_iiiii:
        /* <DEDUP_REMOVED lines=68> */
[----:B-1----:R-:W-:Y:S01]  /*0440*/  UIMAD.WIDE.U32 UR4, UR5, UR7, URZ ;  /* 0x00000007050472a5 */ /* 0x002fe2000f8e003f */
[----:B------:R-:W0:Y:S03]  /*0450*/  S2R R7, SR_TID.X ;  /* 0x0000000000077919 */ /* 0x000e260000002100 */
[----:B--2---:R-:W-:-:S04]  /*0460*/  UIMAD UR4, UR5, UR9, UR7 ;  /* 0x00000009050472a4 */ /* 0x004fc8000f8e0207 */
[----:B------:R-:W-:-:S11]  /*0470*/  UISETP.GT.U32.AND UP1, UPT, UR15, UR4, UPT ;  /* 0x000000040f00728c */ /* 0x000fd6000bf24070 */
[----:B------:R-:W-:-:S04]  /*0480*/  @!UP1 UIADD3 UR4, UR4, -UR15, URZ ;  /* 0x8000000f04049290 */ /* 0x000fc8000fffe03f */
[----:B------:R-:W-:Y:S02]  /*0490*/  UISETP.GE.U32.AND UP0, UPT, UR4, UR15, UPT ;  /* 0x0000000f0400728c */ /* 0x000fe4000bf06070 */
[----:B------:R-:W-:Y:S01]  /*04a0*/  ULOP3.LUT UR6, UR8, UR13, URZ, 0x3c, !UPT ;  /* 0x0000000d08067292 */ /* 0x000fe2000f8e3c3f */
[----:B0-----:R-:W-:Y:S01]  /*04b0*/  SHF.R.S32.HI R0, RZ, 0x1f, R7 ;  /* 0x0000001fff007819 */ /* 0x001fe20000011407 */
[----:B------:R-:W-:Y:S02]  /*04c0*/  UMOV UR4, URZ ;  /* 0x0000003f00047c82 */ /* 0x000fe40008000000 */
[----:B------:R-:W-:Y:S01]  /*04d0*/  @!UP1 UIADD3 UR5, UR5, 0x1, URZ ;  /* 0x0000000105059890 */ /* 0x000fe2000fffe03f */
[CC--:B------:R-:W-:Y:S01]  /*04e0*/  LEA.HI R2, R0.reuse, R7.reuse, RZ, 0x5 ;  /* 0x0000000700027211 */ /* 0x0c0fe200078f28ff */
[----:B------:R-:W-:Y:S01]  /*04f0*/  UISETP.GE.AND UP1, UPT, UR6, URZ, UPT ;  /* 0x0000003f0600728c */ /* 0x000fe2000bf26270 */
[----:B---3--:R0:W1:Y:S02]  /*0500*/  @P0 R2UR UR4, R4 ;  /* 0x00000000040403c2 */ /* 0x00806400000e0000 */
[----:B------:R-:W-:Y:S01]  /*0510*/  @UP0 UIADD3 UR5, UR5, 0x1, URZ ;  /* 0x0000000105050890 */ /* 0x000fe2000fffe03f */
[----:B------:R-:W-:Y:S01]  /*0520*/  ISETP.GT.AND P0, PT, R7, 0xff, PT ;  /* 0x000000ff0700780c */ /* 0x000fe20003f04270 */
[----:B------:R-:W-:Y:S01]  /*0530*/  UISETP.NE.AND UP0, UPT, UR13, URZ, UPT ;  /* 0x0000003f0d00728c */ /* 0x000fe2000bf05270 */
[----:B------:R-:W-:-:S02]  /*0540*/  LEA.HI R3, R0, R7, RZ, 0x2 ;  /* 0x0000000700037211 */ /* 0x000fc400078f10ff */
[----:B------:R-:W-:Y:S02]  /*0550*/  LOP3.LUT R0, R2, 0xffffffe0, RZ, 0xc0, !PT ;  /* 0xffffffe002007812 */ /* 0x000fe400078ec0ff */
[----:B------:R-:W-:Y:S01]  /*0560*/  UMOV UR16, UR5 ;  /* 0x0000000500107c82 */ /* 0x000fe20008000000 */
[----:B------:R-:W-:Y:S02]  /*0570*/  LOP3.LUT R5, R3, 0xfffffffc, RZ, 0xc0, !PT ;  /* 0xfffffffc03057812 */ /* 0x000fe400078ec0ff */
[C---:B0-----:R-:W-:Y:S01]  /*0580*/  IMAD.IADD R4, R7.reuse, 0x1, -R0 ;  /* 0x0000000107047824 */ /* 0x041fe200078e0a00 */
[----:B------:R-:W-:Y:S01]  /*0590*/  @!UP1 UIADD3 UR16, -UR16, URZ, URZ ;  /* 0x0000003f10109290 */ /* 0x000fe2000fffe13f */
[----:B------:R-:W-:Y:S01]  /*05a0*/  BSSY B0, `(.L_x_22607) ;  /* 0x0000047000007945 */ /* 0x000fe20003800000 */
[----:B------:R-:W-:Y:S01]  /*05b0*/  @!UP0 ULOP3.LUT UR16, URZ, UR13, URZ, 0x33, !UPT ;  /* 0x0000000d3f108292 */ /* 0x000fe2000f8e333f */
[----:B----4-:R0:W2:Y:S01]  /*05c0*/  R2UR UR18, R8 ;  /* 0x00000000081273c2 */ /* 0x0100a200000e0000 */
[----:B------:R3:W-:Y:S01]  /*05d0*/  STL [R1], R4 ;  /* 0x0000000401007387 */ /* 0x0007e20000100800 */
[----:B------:R-:W-:Y:S01]  /*05e0*/  IMAD.IADD R0, R7, 0x1, -R5 ;  /* 0x0000000107007824 */ /* 0x000fe200078e0a05 */
[----:B------:R-:W-:-:S02]  /*05f0*/  SHF.R.S32.HI R2, RZ, 0x5, R2 ;  /* 0x00000005ff027819 */ /* 0x000fc40000011402 */
[----:B---3--:R-:W-:Y:S01]  /*0600*/  SHF.R.S32.HI R4, RZ, 0x2, R3 ;  /* 0x00000002ff047819 */ /* 0x008fe20000011403 */
[----:B------:R-:W-:Y:S05]  /*0610*/  @P0 BRA `(.L_x_22608) ;  /* 0x000003f000000947 */ /* 0x000fea0003800000 */
[----:B01----:R-:W0:Y:S01]  /*0620*/  S2R R6, SR_CTAID.X ;  /* 0x0000000000067919 */ /* 0x003e220000002500 */
[C---:B------:R-:W-:Y:S01]  /*0630*/  IMNMX R3, R4.reuse, 0x20, !PT ;  /* 0x0000002004037817 */ /* 0x040fe20007800200 */
        /* <DEDUP_REMOVED lines=9> */
[----:B0-----:R-:W-:-:S05]  /*06d0*/  IMAD.SHL.U32 R6, R6, 0x100, RZ ;  /* 0x0000010006067824 */ /* 0x001fca00078e00ff */
        /* <DEDUP_REMOVED lines=12> */
.L_x_22611:
        /* <DEDUP_REMOVED lines=11> */
.L_x_22610:
[----:B------:R-:W-:Y:S05]  /*0850*/  BSYNC B1 ;  /* 0x0000000000017941 */ /* 0x000fea0003800000 */
.L_x_22609:
[----:B------:R-:W-:Y:S05]  /*0860*/  @!P1 BRA `(.L_x_22608) ;  /* 0x000001a000009947 */ /* 0x000fea0003800000 */
[----:B------:R-:W-:Y:S01]  /*0870*/  IADD3 R6, P0, R5, R6, RZ ;  /* 0x0000000605067210 */ /* 0x000fe20007f1e0ff */
[C---:B------:R-:W-:Y:S01]  /*0880*/  IMAD.SHL.U32 R3, R8.reuse, 0x4, RZ ;  /* 0x0000000408037824 */ /* 0x040fe200078e00ff */
[----:B------:R-:W-:-:S03]  /*0890*/  IADD3 R5, R8, -0x80, RZ ;  /* 0xffffff8008057810 */ /* 0x000fc60007ffe0ff */
[----:B------:R-:W-:Y:S01]  /*08a0*/  IMAD.X R11, R10, 0x1, R11, P0 ;  /* 0x000000010a0b7824 */ /* 0x000fe200000e060b */
[----:B------:R-:W-:Y:S01]  /*08b0*/  LEA R10, P0, R6, c[0x0][0x168], 0x2 ;  /* 0x00005a00060a7a11 */ /* 0x000fe200078010ff */
[C-C-:B------:R-:W-:Y:S02]  /*08c0*/  IMAD R2, R0.reuse, 0x100, R3.reuse ;  /* 0x0000010000027824 */ /* 0x140fe400078e0203 */
[----:B------:R-:W-:Y:S01]  /*08d0*/  IMAD.IADD R17, R0, 0x1, R3 ;  /* 0x0000000100117824 */ /* 0x000fe200078e0203 */
[----:B------:R-:W-:Y:S02]  /*08e0*/  LEA.HI.X R15, R6, c[0x0][0x16c], R11, 0x2, P0 ;  /* 0x00005b00060f7a11 */ /* 0x000fe400000f140b */
[----:B------:R-:W-:Y:S02]  /*08f0*/  IADD3 R6, R2, 0x100, RZ ;  /* 0x0000010002067810 */ /* 0x000fe40007ffe0ff */
.L_x_22612:
        /* <DEDUP_REMOVED lines=17> */
.L_x_22608:
[----:B01----:R-:W-:Y:S05]  /*0a10*/  BSYNC B0 ;  /* 0x0000000000007941 */ /* 0x003fea0003800000 */
.L_x_22607:
[----:B------:R-:W-:Y:S01]  /*0a20*/  IABS R6, c[0x0][0x1d4] ;  /* 0x0000750000067a13 */ /* 0x000fe20000000000 */
[----:B--2---:R-:W-:Y:S01]  /*0a30*/  UIADD3 UR5, UR18, -0x1, URZ ;  /* 0xffffffff12057890 */ /* 0x004fe2000fffe03f */
[----:B------:R-:W0:Y:S01]  /*0a40*/  S2R R238, SR_TID.X ;  /* 0x0000000000ee7919 */ /* 0x000e220000002100 */
[----:B------:R-:W-:Y:S01]  /*0a50*/  UMOV UR6, URZ ;  /* 0x0000003f00067c82 */ /* 0x000fe20008000000 */
[----:B------:R-:W1:Y:S01]  /*0a60*/  R2UR UR19, R6 ;  /* 0x00000000061373c2 */ /* 0x000e6200000e0000 */
[----:B------:R-:W-:Y:S01]  /*0a70*/  ULDC UR20, c[0x0][0x1d8] ;  /* 0x0000760000147ab9 */ /* 0x000fe20000000800 */
[----:B------:R-:W2:Y:S01]  /*0a80*/  S2R R239, SR_TID.X ;  /* 0x0000000000ef7919 */ /* 0x000ea20000002100 */
        /* <DEDUP_REMOVED lines=8> */
[----:B------:R-:W3:Y:S01]  /*0b10*/  R2UR UR13, R5 ;  /* 0x00000000050d73c2 */ /* 0x000ee200000e0000 */
[----:B------:R-:W-:Y:S02]  /*0b20*/  ULDC UR15, c[0x0][0x1c8] ;  /* 0x00007200000f7ab9 */ /* 0x000fe40000000800 */
[----:B------:R-:W-:Y:S02]  /*0b30*/  ULDC UR17, c[0x0][0x180] ;  /* 0x0000600000117ab9 */ /* 0x000fe40000000800 */
[----:B------:R-:W-:Y:S01]  /*0b40*/  @UP1 UIMAD UR8, UR14, UR15, UR8 ;  /* 0x0000000f0e0812a4 */ /* 0x000fe2000f8e0208 */
[----:B0-----:R-:W-:Y:S01]  /*0b50*/  SHF.R.S32.HI R238, RZ, 0x1f, R238 ;  /* 0x0000001fffee7819 */ /* 0x001fe200000114ee */
[----:B-1----:R-:W0:Y:S03]  /*0b60*/  I2F.RP R2, UR19 ;  /* 0x0000001300027d06 */ /* 0x002e260008209400 */
[----:B--2---:R-:W-:-:S04]  /*0b70*/  LEA.HI R238, R238, R239, RZ, 0x5 ;  /* 0x000000efeeee7211 */ /* 0x004fc800078f28ff */
        /* <DEDUP_REMOVED lines=10> */
[----:B---3--:R-:W-:-:S04]  /*0c20*/  UIMAD.WIDE.U32 UR6, UR7, UR13, URZ ;  /* 0x0000000d070672a5 */ /* 0x008fc8000f8e003f */
        /* <DEDUP_REMOVED lines=20> */
[----:B------:R-:W-:Y:S02]  /*0d70*/  IADD3 R142, R0, 0x8, RZ ;  /* 0x00000008008e7810 */ /* 0x000fe40007ffe0ff */
[----:B------:R-:W-:-:S02]  /*0d80*/  SHF.R.S32.HI R3, RZ, 0x1f, R4 ;  /* 0x0000001fff037819 */ /* 0x000fc40000011404 */
[----:B------:R-:W-:Y:S02]  /*0d90*/  SHF.R.S32.HI R5, RZ, 0x1f, R142 ;  /* 0x0000001fff057819 */ /* 0x000fe4000001148e */
[----:B------:R-:W-:Y:S02]  /*0da0*/  LEA.HI R3, R3, R4, RZ, 0x3 ;  /* 0x0000000403037211 */ /* 0x000fe400078f18ff */
[----:B------:R-:W-:Y:S02]  /*0db0*/  LEA.HI R62, R5, R142, RZ, 0x2 ;  /* 0x0000008e053e7211 */ /* 0x000fe400078f10ff */
[----:B------:R-:W-:Y:S02]  /*0dc0*/  IADD3 R136, R0, 0x14, RZ ;  /* 0x0000001400887810 */ /* 0x000fe40007ffe0ff */
[C---:B------:R-:W-:Y:S01]  /*0dd0*/  LOP3.LUT R7, R62.reuse, 0xfffffffc, RZ, 0xc0, !PT ;  /* 0xfffffffc3e077812 */ /* 0x040fe200078ec0ff */
[----:B------:R-:W-:Y:S01]  /*0de0*/  IMAD.SHL.U32 R141, R62, 0x8, RZ ;  /* 0x000000083e8d7824 */ /* 0x000fe200078e00ff */
[----:B------:R-:W-:-:S02]  /*0df0*/  IADD3 R140, R0, 0xc, RZ ;  /* 0x0000000c008c7810 */ /* 0x000fc40007ffe0ff */
[----:B------:R-:W-:Y:S01]  /*0e00*/  LOP3.LUT R3, R3, 0xfffffff8, RZ, 0xc0, !PT ;  /* 0xfffffff803037812 */ /* 0x000fe200078ec0ff */
[----:B------:R-:W-:Y:S01]  /*0e10*/  IMAD.IADD R142, R142, 0x1, -R7 ;  /* 0x000000018e8e7824 */ /* 0x000fe200078e0a07 */
[----:B------:R-:W-:Y:S02]  /*0e20*/  IADD3 R134, R0, 0x18, RZ ;  /* 0x0000001800867810 */ /* 0x000fe40007ffe0ff */
[----:B------:R-:W-:Y:S01]  /*0e30*/  SHF.R.S32.HI R65, RZ, 0x1f, R136 ;  /* 0x0000001fff417819 */ /* 0x000fe20000011488 */
[----:B------:R-:W-:Y:S01]  /*0e40*/  IMAD.IADD R3, R4, 0x1, -R3 ;  /* 0x0000000104037824 */ /* 0x000fe200078e0a03 */
[----:B------:R-:W-:Y:S02]  /*0e50*/  SHF.R.S32.HI R63, RZ, 0x1f, R140 ;  /* 0x0000001fff3f7819 */ /* 0x000fe4000001148c */
[----:B------:R-:W-:Y:S02]  /*0e60*/  SHF.R.S32.HI R7, RZ, 0x1f, R134 ;  /* 0x0000001fff077819 */ /* 0x000fe40000011486 */
[----:B------:R-:W-:-:S02]  /*0e70*/  LEA.HI R65, R65, R136, RZ, 0x2 ;  /* 0x0000008841417211 */ /* 0x000fc400078f10ff */
[----:B------:R-:W-:Y:S02]  /*0e80*/  IADD3 R4, R0, 0x1c, RZ ;  /* 0x0000001c00047810 */ /* 0x000fe40007ffe0ff */
[----:B------:R-:W-:Y:S01]  /*0e90*/  LEA.HI R63, R63, R140, RZ, 0x2 ;  /* 0x0000008c3f3f7211 */ /* 0x000fe200078f10ff */
[----:B------:R-:W-:Y:S01]  /*0ea0*/  IMAD.SHL.U32 R135, R65, 0x8, RZ ;  /* 0x0000000841877824 */ /* 0x000fe200078e00ff */
[----:B------:R-:W-:Y:S02]  /*0eb0*/  LEA.HI R66, R7, R134, RZ, 0x2 ;  /* 0x0000008607427211 */ /* 0x000fe400078f10ff */
[----:B------:R-:W-:Y:S01]  /*0ec0*/  LOP3.LUT R7, R65, 0xfffffffc, RZ, 0xc0, !PT ;  /* 0xfffffffc41077812 */ /* 0x000fe200078ec0ff */
[C---:B------:R-:W-:Y:S01]  /*0ed0*/  IMAD.SHL.U32 R139, R63.reuse, 0x8, RZ ;  /* 0x000000083f8b7824 */ /* 0x040fe200078e00ff */
[----:B------:R-:W-:Y:S01]  /*0ee0*/  SHF.R.S32.HI R67, RZ, 0x1f, R4 ;  /* 0x0000001fff437819 */ /* 0x000fe20000011404 */
[----:B------:R-:W-:Y:S01]  /*0ef0*/  IMAD.SHL.U32 R133, R66, 0x8, RZ ;  /* 0x0000000842857824 */ /* 0x000fe200078e00ff */
[----:B------:R-:W-:Y:S01]  /*0f00*/  IADD3 R6, R0, 0x24, RZ ;  /* 0x0000002400067810 */ /* 0x000fe20007ffe0ff */
[----:B------:R-:W-:Y:S01]  /*0f10*/  IMAD.IADD R136, R136, 0x1, -R7 ;  /* 0x0000000188887824 */ /* 0x000fe200078e0a07 */
[----:B------:R-:W-:-:S02]  /*0f20*/  LOP3.LUT R9, R63, 0xfffffffc, RZ, 0xc0, !PT ;  /* 0xfffffffc3f097812 */ /* 0x000fc400078ec0ff */
[C---:B------:R-:W-:Y:S02]  /*0f30*/  IADD3 R8, R0.reuse, 0x28, RZ ;  /* 0x0000002800087810 */ /* 0x040fe40007ffe0ff */
[----:B------:R-:W-:Y:S01]  /*0f40*/  IADD3 R10, R0, 0x2c, RZ ;  /* 0x0000002c000a7810 */ /* 0x000fe20007ffe0ff */
[----:B------:R-:W-:Y:S01]  /*0f50*/  IMAD.IADD R140, R140, 0x1, -R9 ;  /* 0x000000018c8c7824 */ /* 0x000fe200078e0a09 */
[----:B------:R-:W-:Y:S02]  /*0f60*/  LEA.HI R67, R67, R4, RZ, 0x2 ;  /* 0x0000000443437211 */ /* 0x000fe400078f10ff */
[----:B------:R-:W-:Y:S02]  /*0f70*/  SHF.R.S32.HI R69, RZ, 0x1f, R6 ;  /* 0x0000001fff457819 */ /* 0x000fe40000011406 */
[----:B------:R-:W-:Y:S02]  /*0f80*/  SHF.R.S32.HI R7, RZ, 0x1f, R8 ;  /* 0x0000001fff077819 */ /* 0x000fe40000011408 */
[----:B------:R-:W-:-:S02]  /*0f90*/  SHF.R.S32.HI R71, RZ, 0x1f, R10 ;  /* 0x0000001fff477819 */ /* 0x000fc4000001140a */
[----:B------:R-:W-:Y:S02]  /*0fa0*/  LOP3.LUT R9, R66, 0xfffffffc, RZ, 0xc0, !PT ;  /* 0xfffffffc42097812 */ /* 0x000fe400078ec0ff */
[----:B------:R-:W-:Y:S02]  /*0fb0*/  LOP3.LUT R11, R67, 0xfffffffc, RZ, 0xc0, !PT ;  /* 0xfffffffc430b7812 */ /* 0x000fe400078ec0ff */
[----:B------:R-:W-:Y:S01]  /*0fc0*/  LEA.HI R69, R69, R6, RZ, 0x2 ;  /* 0x0000000645457211 */ /* 0x000fe200078f10ff */
[----:B------:R-:W-:Y:S01]  /*0fd0*/  IMAD.IADD R134, R134, 0x1, -R9 ;  /* 0x0000000186867824 */ /* 0x000fe200078e0a09 */
[----:B------:R-:W-:Y:S01]  /*0fe0*/  LEA.HI R70, R7, R8, RZ, 0x2 ;  /* 0x0000000807467211 */ /* 0x000fe200078f10ff */
[----:B------:R-:W-:Y:S01]  /*0ff0*/  IMAD.IADD R4, R4, 0x1, -R11 ;  /* 0x0000000104047824 */ /* 0x000fe200078e0a0b */
[----:B------:R-:W-:Y:S01]  /*1000*/  LEA.HI R71, R71, R10, RZ, 0x2 ;  /* 0x0000000a47477211 */ /* 0x000fe200078f10ff */
[C---:B------:R-:W-:Y:S01]  /*1010*/  IMAD.SHL.U32 R63, R69.reuse, 0x8, RZ ;  /* 0x00000008453f7824 */ /* 0x040fe200078e00ff */
[----:B------:R-:W-:-:S02]  /*1020*/  LOP3.LUT R7, R69, 0xfffffffc, RZ, 0xc0, !PT ;  /* 0xfffffffc45077812 */ /* 0x000fc400078ec0ff */
[C---:B------:R-:W-:Y:S01]  /*1030*/  LOP3.LUT R9, R70.reuse, 0xfffffffc, RZ, 0xc0, !PT ;  /* 0xfffffffc46097812 */ /* 0x040fe200078ec0ff */
[----:B------:R-:W-:Y:S01]  /*1040*/  IMAD.SHL.U32 R70, R70, 0x8, RZ ;  /* 0x0000000846467824 */ /* 0x000fe200078e00ff */
[C---:B------:R-:W-:Y:S01]  /*1050*/  LOP3.LUT R11, R71.reuse, 0xfffffffc, RZ, 0xc0, !PT ;  /* 0xfffffffc470b7812 */ /* 0x040fe200078ec0ff */
[----:B------:R-:W-:Y:S01]  /*1060*/  IMAD.IADD R6, R6, 0x1, -R7 ;  /* 0x0000000106067824 */ /* 0x000fe200078e0a07 */
[----:B------:R-:W-:Y:S01]  /*1070*/  IADD3 R12, R0, 0x38, RZ ;  /* 0x00000038000c7810 */ /* 0x000fe20007ffe0ff */
[----:B------:R-:W-:Y:S01]  /*1080*/  IMAD.IADD R7, R8, 0x1, -R9 ;  /* 0x0000000108077824 */ /* 0x000fe200078e0a09 */
[----:B------:R-:W-:Y:S01]  /*1090*/  IADD3 R14, R0, 0x3c, RZ ;  /* 0x0000003c000e7810 */ /* 0x000fe20007ffe0ff */
[----:B------:R-:W-:Y:S01]  /*10a0*/  IMAD.IADD R8, R10, 0x1, -R11 ;  /* 0x000000010a087824 */ /* 0x000fe200078e0a0b */
[----:B------:R-:W-:Y:S01]  /*10b0*/  IADD3 R10, R0, 0x34, RZ ;  /* 0x00000034000a7810 */ /* 0x000fe20007ffe0ff */
[----:B------:R-:W-:Y:S01]  /*10c0*/  IMAD.SHL.U32 R71, R71, 0x8, RZ ;  /* 0x0000000847477824 */ /* 0x000fe200078e00ff */
[----:B------:R-:W-:-:S02]  /*10d0*/  SHF.R.S32.HI R11, RZ, 0x1f, R12 ;  /* 0x0000001fff0b7819 */ /* 0x000fc4000001140c */
[----:B------:R-:W-:Y:S02]  /*10e0*/  SHF.R.S32.HI R73, RZ, 0x1f, R10 ;  /* 0x0000001fff497819 */ /* 0x000fe4000001140a */
[----:B------:R-:W-:Y:S02]  /*10f0*/  SHF.R.S32.HI R75, RZ, 0x1f, R14 ;  /* 0x0000001fff4b7819 */ /* 0x000fe4000001140e */
[----:B------:R-:W-:Y:S02]  /*1100*/  LEA.HI R73, R73, R10, RZ, 0x2 ;  /* 0x0000000a49497211 */ /* 0x000fe400078f10ff */
[----:B------:R-:W-:Y:S02]  /*1110*/  LEA.HI R74, R11, R12, RZ, 0x2 ;  /* 0x0000000c0b4a7211 */ /* 0x000fe400078f10ff */
[----:B------:R-:W-:Y:S01]  /*1120*/  LEA.HI R75, R75, R14, RZ, 0x2 ;  /* 0x0000000e4b4b7211 */ /* 0x000fe200078f10ff */
[C---:B------:R-:W-:Y:S01]  /*1130*/  IMAD.SHL.U32 R65, R73.reuse, 0x8, RZ ;  /* 0x0000000849417824 */ /* 0x040fe200078e00ff */
[----:B------:R-:W-:Y:S01]  /*1140*/  LOP3.LUT R11, R73, 0xfffffffc, RZ, 0xc0, !PT ;  /* 0xfffffffc490b7812 */ /* 0x000fe200078ec0ff */
[C---:B------:R-:W-:Y:S01]  /*1150*/  IMAD.SHL.U32 R66, R74.reuse, 0x8, RZ ;  /* 0x000000084a427824 */ /* 0x040fe200078e00ff */
[----:B------:R-:W-:-:S02]  /*1160*/  LOP3.LUT R13, R74, 0xfffffffc, RZ, 0xc0, !PT ;  /* 0xfffffffc4a0d7812 */ /* 0x000fc400078ec0ff */
[----:B------:R-:W-:Y:S01]  /*1170*/  LOP3.LUT R15, R75, 0xfffffffc, RZ, 0xc0, !PT ;  /* 0xfffffffc4b0f7812 */ /* 0x000fe200078ec0ff */
[----:B------:R-:W-:Y:S01]  /*1180*/  IMAD.IADD R10, R10, 0x1, -R11 ;  /* 0x000000010a0a7824 */ /* 0x000fe200078e0a0b */
[----:B------:R-:W-:Y:S01]  /*1190*/  IADD3 R16, R0, 0x48, RZ ;  /* 0x0000004800107810 */ /* 0x000fe20007ffe0ff */
[----:B------:R-:W-:Y:S01]  /*11a0*/  IMAD.IADD R11, R12, 0x1, -R13 ;  /* 0x000000010c0b7824 */ /* 0x000fe200078e0a0d */
[----:B------:R-:W-:Y:S01]  /*11b0*/  IADD3 R18, R0, 0x4c, RZ ;  /* 0x0000004c00127810 */ /* 0x000fe20007ffe0ff */
[----:B------:R-:W-:Y:S01]  /*11c0*/  IMAD.IADD R12, R14, 0x1, -R15 ;  /* 0x000000010e0c7824 */ /* 0x000fe200078e0a0f */
[----:B------:R-:W-:Y:S02]  /*11d0*/  IADD3 R14, R0, 0x44, RZ ;  /* 0x00000044000e7810 */ /* 0x000fe40007ffe0ff */
[----:B------:R-:W-:Y:S02]  /*11e0*/  SHF.R.S32.HI R15, RZ, 0x1f, R16 ;  /* 0x0000001fff0f7819 */ /* 0x000fe40000011410 */
[----:B------:R-:W-:-:S02]  /*11f0*/  SHF.R.S32.HI R77, RZ, 0x1f, R14 ;  /* 0x0000001fff4d7819 */ /* 0x000fc4000001140e */
[----:B------:R-:W-:Y:S02]  /*1200*/  SHF.R.S32.HI R79, RZ, 0x1f, R18 ;  /* 0x0000001fff4f7819 */ /* 0x000fe40000011412 */
[----:B------:R-:W-:Y:S02]  /*1210*/  LEA.HI R77, R77, R14, RZ, 0x2 ;  /* 0x0000000e4d4d7211 */ /* 0x000fe400078f10ff */
[----:B------:R-:W-:Y:S02]  /*1220*/  LEA.HI R78, R15, R16, RZ, 0x2 ;  /* 0x000000100f4e7211 */ /* 0x000fe400078f10ff */
[----:B------:R-:W-:Y:S01]  /*1230*/  LEA.HI R79, R79, R18, RZ, 0x2 ;  /* 0x000000124f4f7211 */ /* 0x000fe200078f10ff */
[C---:B------:R-:W-:Y:S01]  /*1240*/  IMAD.SHL.U32 R69, R77.reuse, 0x8, RZ ;  /* 0x000000084d457824 */ /* 0x040fe200078e00ff */
[----:B------:R-:W-:Y:S02]  /*1250*/  LOP3.LUT R15, R77, 0xfffffffc, RZ, 0xc0, !PT ;  /* 0xfffffffc4d0f7812 */ /* 0x000fe400078ec0ff */
        /* <DEDUP_REMOVED lines=13> */
[----:B------:R-:W-:Y:S02]  /*1330*/  LEA.HI R83, R83, R22, RZ, 0x2 ;  /* 0x0000001653537211 */ /* 0x000fe400078f10ff */
        /* <DEDUP_REMOVED lines=10> */
[----:B------:R-:W-:-:S02]  /*13e0*/  IADD3 R22, R0, 0x64, RZ ;  /* 0x0000006400167810 */ /* 0x000fc40007ffe0ff */
[----:B------:R-:W-:Y:S02]  /*13f0*/  SHF.R.S32.HI R23, RZ, 0x1f, R24 ;  /* 0x0000001fff177819 */ /* 0x000fe40000011418 */
        /* <DEDUP_REMOVED lines=17> */
[----:B------:R-:W-:Y:S02]  /*1510*/  IADD3 R144, R0, 0x4, RZ ;  /* 0x0000000400907810 */ /* 0x000fe40007ffe0ff */
[----:B------:R-:W-:Y:S02]  /*1520*/  SHF.R.S32.HI R89, RZ, 0x1f, R26 ;  /* 0x0000001fff597819 */ /* 0x000fe4000001141a */
[----:B------:R-:W-:Y:S02]  /*1530*/  SHF.R.S32.HI R27, RZ, 0x1f, R28 ;  /* 0x0000001fff1b7819 */ /* 0x000fe4000001141c */
[----:B------:R-:W-:Y:S02]  /*1540*/  SHF.R.S32.HI R91, RZ, 0x1f, R30 ;  /* 0x0000001fff5b7819 */ /* 0x000fe4000001141e */
[----:B------:R-:W-:Y:S02]  /*1550*/  SHF.R.S32.HI R61, RZ, 0x1f, R144 ;  /* 0x0000001fff3d7819 */ /* 0x000fe40000011490 */
[----:B------:R-:W-:-:S02]  /*1560*/  LEA.HI R89, R89, R26, RZ, 0x2 ;  /* 0x0000001a59597211 */ /* 0x000fc400078f10ff */
[----:B------:R-:W-:Y:S02]  /*1570*/  LEA.HI R90, R27, R28, RZ, 0x2 ;  /* 0x0000001c1b5a7211 */ /* 0x000fe400078f10ff */
[----:B------:R-:W-:Y:S01]  /*1580*/  LEA.HI R91, R91, R30, RZ, 0x2 ;  /* 0x0000001e5b5b7211 */ /* 0x000fe200078f10ff */
[----:B------:R-:W-:Y:S01]  /*1590*/  IMAD.SHL.U32 R107, R89, 0x8, RZ ;  /* 0x00000008596b7824 */ /* 0x000fe200078e00ff */
[----:B------:R-:W-:Y:S01]  /*15a0*/  LEA.HI R61, R61, R144, RZ, 0x2 ;  /* 0x000000903d3d7211 */ /* 0x000fe200078f10ff */
[C---:B------:R-:W-:Y:S01]  /*15b0*/  IMAD.SHL.U32 R108, R90.reuse, 0x8, RZ ;  /* 0x000000085a6c7824 */ /* 0x040fe200078e00ff */
        /* <DEDUP_REMOVED lines=12> */
[C---:B------:R-:W-:Y:S01]  /*1680*/  IADD3 R32, R0.reuse, 0x88, RZ ;  /* 0x0000008800207810 */ /* 0x040fe20007ffe0ff */
[----:B------:R-:W-:Y:S01]  /*1690*/  IMAD.SHL.U32 R61, R67, 0x8, RZ ;  /* 0x00000008433d7824 */ /* 0x000fe200078e00ff */
        /* <DEDUP_REMOVED lines=9> */
[----:B------:R-:W-:-:S02]  /*1730*/  LEA.HI R94, R31, R32, RZ, 0x2 ;  /* 0x000000201f5e7211 */ /* 0x000fc400078f10ff */
[----:B------:R-:W-:Y:S01]  /*1740*/  LOP3.LUT R5, R64, 0xfffffffc, RZ, 0xc0, !PT ;  /* 0xfffffffc40057812 */ /* 0x000fe200078ec0ff */
[----:B------:R-:W-:Y:S01]  /*1750*/  IMAD.SHL.U32 R111, R93, 0x8, RZ ;  /* 0x000000085d6f7824 */ /* 0x000fe200078e00ff */
[----:B------:R-:W-:Y:S01]  /*1760*/  LEA.HI R95, R95, R34, RZ, 0x2 ;  /* 0x000000225f5f7211 */ /* 0x000fe200078f10ff */
[----:B------:R-:W-:Y:S01]  /*1770*/  IMAD.SHL.U32 R112, R94, 0x8, RZ ;  /* 0x000000085e707824 */ /* 0x000fe200078e00ff */
[----:B------:R-:W-:Y:S01]  /*1780*/  LOP3.LUT R31, R93, 0xfffffffc, RZ, 0xc0, !PT ;  /* 0xfffffffc5d1f7812 */ /* 0x000fe200078ec0ff */
[----:B------:R-:W-:Y:S01]  /*1790*/  IMAD.IADD R138, R138, 0x1, -R5 ;  /* 0x000000018a8a7824 */ /* 0x000fe200078e0a05 */
        /* <DEDUP_REMOVED lines=8> */
[----:B------:R-:W-:-:S02]  /*1820*/  SHF.R.S32.HI R68, RZ, 0x1f, R5 ;  /* 0x0000001fff447819 */ /* 0x000fc40000011405 */
[C---:B------:R-:W-:Y:S02]  /*1830*/  IADD3 R34, R0.reuse, 0x94, RZ ;  /* 0x0000009400227810 */ /* 0x040fe40007ffe0ff */
[C---:B------:R-:W-:Y:S02]  /*1840*/  IADD3 R9, R0.reuse, 0x30, RZ ;  /* 0x0000003000097810 */ /* 0x040fe40007ffe0ff */
[----:B------:R-:W-:Y:S02]  /*1850*/  IADD3 R38, R0, 0x9c, RZ ;  /* 0x0000009c00267810 */ /* 0x000fe40007ffe0ff */
[----:B------:R-:W-:Y:S02]  /*1860*/  LEA.HI R68, R68, R5, RZ, 0x2 ;  /* 0x0000000544447211 */ /* 0x000fe400078f10ff */
[----:B------:R-:W-:Y:S02]  /*1870*/  SHF.R.S32.HI R35, RZ, 0x1f, R34 ;  /* 0x0000001fff237819 */ /* 0x000fe40000011422 */
[----:B------:R-:W-:Y:S01]  /*1880*/  SHF.R.S32.HI R37, RZ, 0x1f, R36 ;  /* 0x0000001fff257819 */ /* 0x000fe20000011424 */
[----:B------:R-:W-:Y:S01]  /*1890*/  IMAD.SHL.U32 R62, R68, 0x8, RZ ;  /* 0x00000008443e7824 */ /* 0x000fe200078e00ff */
[----:B------:R-:W-:-:S02]  /*18a0*/  SHF.R.S32.HI R72, RZ, 0x1f, R9 ;  /* 0x0000001fff487819 */ /* 0x000fc40000011409 */
[----:B------:R-:W-:Y:S02]  /*18b0*/  SHF.R.S32.HI R39, RZ, 0x1f, R38 ;  /* 0x0000001fff277819 */ /* 0x000fe40000011426 */
[----:B------:R-:W-:Y:S02]  /*18c0*/  LOP3.LUT R2, R68, 0xfffffffc, RZ, 0xc0, !PT ;  /* 0xfffffffc44027812 */ /* 0x000fe400078ec0ff */
[----:B------:R-:W-:Y:S02]  /*18d0*/  IADD3 R13, R0, 0x40, RZ ;  /* 0x00000040000d7810 */ /* 0x000fe40007ffe0ff */
[----:B------:R-:W-:Y:S01]  /*18e0*/  LEA.HI R115, R35, R34, RZ, 0x2 ;  /* 0x0000002223737211 */ /* 0x000fe200078f10ff */
[----:B------:R-:W-:Y:S01]  /*18f0*/  IMAD.IADD R5, R5, 0x1, -R2 ;  /* 0x0000000105057824 */ /* 0x000fe200078e0a02 */
[----:B------:R-:W-:Y:S02]  /*1900*/  LEA.HI R116, R37, R36, RZ, 0x2 ;  /* 0x0000002425747211 */ /* 0x000fe400078f10ff */
[----:B------:R-:W-:-:S02]  /*1910*/  LEA.HI R72, R72, R9, RZ, 0x2 ;  /* 0x0000000948487211 */ /* 0x000fc400078f10ff */
[----:B------:R-:W-:Y:S02]  /*1920*/  LEA.HI R117, R39, R38, RZ, 0x2 ;  /* 0x0000002627757211 */ /* 0x000fe400078f10ff */
[----:B------:R-:W-:Y:S01]  /*1930*/  SHF.R.S32.HI R76, RZ, 0x1f, R13 ;  /* 0x0000001fff4c7819 */ /* 0x000fe2000001140d */
[----:B------:R-:W-:Y:S01]  /*1940*/  IMAD.SHL.U32 R64, R72, 0x8, RZ ;  /* 0x0000000848407824 */ /* 0x000fe200078e00ff */
[C---:B------:R-:W-:Y:S01]  /*1950*/  LOP3.LUT R35, R115.reuse, 0xfffffffc, RZ, 0xc0, !PT ;  /* 0xfffffffc73237812 */ /* 0x040fe200078ec0ff */
[----:B------:R-:W-:Y:S01]  /*1960*/  IMAD.SHL.U32 R115, R115, 0x8, RZ ;  /* 0x0000000873737824 */ /* 0x000fe200078e00ff */
[C---:B------:R-:W-:Y:S01]  /*1970*/  LOP3.LUT R37, R116.reuse, 0xfffffffc, RZ, 0xc0, !PT ;  /* 0xfffffffc74257812 */ /* 0x040fe200078ec0ff */
[----:B------:R-:W-:Y:S01]  /*1980*/  IMAD.SHL.U32 R116, R116, 0x8, RZ ;  /* 0x0000000874747824 */ /* 0x000fe200078e00ff */
[----:B------:R-:W-:Y:S01]  /*1990*/  LOP3.LUT R2, R72, 0xfffffffc, RZ, 0xc0, !PT ;  /* 0xfffffffc48027812 */ /* 0x000fe200078ec0ff */
[----:B------:R-:W-:Y:S01]  /*19a0*/  IMAD.IADD R34, R34, 0x1, -R35 ;  /* 0x0000000122227824 */ /* 0x000fe200078e0a23 */
[----:B------:R-:W-:Y:S01]  /*19b0*/  IADD3 R17, R0, 0x50, RZ ;  /* 0x0000005000117810 */ /* 0x000fe20007ffe0ff */
[----:B------:R-:W-:Y:S01]  /*19c0*/  IMAD.IADD R35, R36, 0x1, -R37 ;  /* 0x0000000124237824 */ /* 0x000fe200078e0a25 */
        /* <DEDUP_REMOVED lines=8> */
[----:B------:R-:W-:-:S02]  /*1a50*/  IADD3 R21, R0, 0x60, RZ ;  /* 0x0000006000157810 */ /* 0x000fc40007ffe0ff */
[C---:B------:R-:W-:Y:S01]  /*1a60*/  IADD3 R38, R0.reuse, 0xa4, RZ ;  /* 0x000000a400267810 */ /* 0x040fe20007ffe0ff */
[----:B------:R-:W-:Y:S01]  /*1a70*/  IMAD.IADD R13, R13, 0x1, -R2 ;  /* 0x000000010d0d7824 */ /* 0x000fe200078e0a02 */
[----:B------:R-:W-:Y:S02]  /*1a80*/  IADD3 R40, R0, 0xa8, RZ ;  /* 0x000000a800287810 */ /* 0x000fe40007ffe0ff */
[----:B------:R-:W-:Y:S02]  /*1a90*/  LEA.HI R80, R80, R17, RZ, 0x2 ;  /* 0x0000001150507211 */ /* 0x000fe400078f10ff */
[----:B------:R-:W-:Y:S02]  /*1aa0*/  IADD3 R42, R0, 0xac, RZ ;  /* 0x000000ac002a7810 */ /* 0x000fe40007ffe0ff */
[----:B------:R-:W-:Y:S01]  /*1ab0*/  SHF.R.S32.HI R84, RZ, 0x1f, R21 ;  /* 0x0000001fff547819 */ /* 0x000fe20000011415 */
[----:B------:R-:W-:Y:S01]  /*1ac0*/  IMAD.SHL.U32 R98, R80, 0x8, RZ ;  /* 0x0000000850627824 */ /* 0x000fe200078e00ff */
[----:B------:R-:W-:-:S02]  /*1ad0*/  SHF.R.S32.HI R39, RZ, 0x1f, R38 ;  /* 0x0000001fff277819 */ /* 0x000fc40000011426 */
[----:B------:R-:W-:Y:S02]  /*1ae0*/  SHF.R.S32.HI R41, RZ, 0x1f, R40 ;  /* 0x0000001fff297819 */ /* 0x000fe40000011428 */
[----:B------:R-:W-:Y:S02]  /*1af0*/  LOP3.LUT R2, R80, 0xfffffffc, RZ, 0xc0, !PT ;  /* 0xfffffffc50027812 */ /* 0x000fe400078ec0ff */
[----:B------:R-:W-:Y:S02]  /*1b00*/  IADD3 R25, R0, 0x70, RZ ;  /* 0x0000007000197810 */ /* 0x000fe40007ffe0ff */
[----:B------:R-:W-:Y:S01]  /*1b10*/  SHF.R.S32.HI R43, RZ, 0x1f, R42 ;  /* 0x0000001fff2b7819 */ /* 0x000fe2000001142a */
[----:B------:R-:W-:Y:S01]  /*1b20*/  IMAD.IADD R17, R17, 0x1, -R2 ;  /* 0x0000000111117824 */ /* 0x000fe200078e0a02 */
[----:B------:R-:W-:Y:S02]  /*1b30*/  LEA.HI R84, R84, R21, RZ, 0x2 ;  /* 0x0000001554547211 */ /* 0x000fe400078f10ff */
[----:B------:R-:W-:-:S02]  /*1b40*/  LEA.HI R119, R39, R38, RZ, 0x2 ;  /* 0x0000002627777211 */ /* 0x000fc400078f10ff */
[----:B------:R-:W-:Y:S01]  /*1b50*/  LEA.HI R120, R41, R40, RZ, 0x2 ;  /* 0x0000002829787211 */ /* 0x000fe200078f10ff */
[C---:B------:R-:W-:Y:S01]  /*1b60*/  IMAD.SHL.U32 R102, R84.reuse, 0x8, RZ ;  /* 0x0000000854667824 */ /* 0x040fe200078e00ff */
[----:B------:R-:W-:Y:S02]  /*1b70*/  SHF.R.S32.HI R88, RZ, 0x1f, R25 ;  /* 0x0000001fff587819 */ /* 0x000fe40000011419 */
[----:B------:R-:W-:Y:S02]  /*1b80*/  LEA.HI R121, R43, R42, RZ, 0x2 ;  /* 0x0000002a2b797211 */ /* 0x000fe400078f10ff */
[----:B------:R-:W-:Y:S02]  /*1b90*/  LOP3.LUT R2, R84, 0xfffffffc, RZ, 0xc0, !PT ;  /* 0xfffffffc54027812 */ /* 0x000fe400078ec0ff */
[----:B------:R-:W-:Y:S02]  /*1ba0*/  IADD3 R29, R0, 0x80, RZ ;  /* 0x00000080001d7810 */ /* 0x000fe40007ffe0ff */
[----:B------:R-:W-:Y:S01]  /*1bb0*/  LOP3.LUT R39, R119, 0xfffffffc, RZ, 0xc0, !PT ;  /* 0xfffffffc77277812 */ /* 0x000fe200078ec0ff */
[----:B------:R-:W-:Y:S01]  /*1bc0*/  IMAD.IADD R21, R21, 0x1, -R2 ;  /* 0x0000000115157824 */ /* 0x000fe200078e0a02 */
[----:B------:R-:W-:Y:S01]  /*1bd0*/  LOP3.LUT R41, R120, 0xfffffffc, RZ, 0xc0, !PT ;  /* 0xfffffffc78297812 */ /* 0x000fe200078ec0ff */
[----:B------:R-:W-:Y:S01]  /*1be0*/  IMAD.SHL.U32 R119, R119, 0x8, RZ ;  /* 0x0000000877777824 */ /* 0x000fe200078e00ff */
[----:B------:R-:W-:Y:S01]  /*1bf0*/  LEA.HI R88, R88, R25, RZ, 0x2 ;  /* 0x0000001958587211 */ /* 0x000fe200078f10ff */
[----:B------:R-:W-:Y:S01]  /*1c00*/  IMAD.IADD R38, R38, 0x1, -R39 ;  /* 0x0000000126267824 */ /* 0x000fe200078e0a27 */
[C---:B------:R-:W-:Y:S01]  /*1c10*/  LOP3.LUT R43, R121.reuse, 0xfffffffc, RZ, 0xc0, !PT ;  /* 0xfffffffc792b7812 */ /* 0x040fe200078ec0ff */
[----:B------:R-:W-:Y:S01]  /*1c20*/  IMAD.IADD R39, R40, 0x1, -R41 ;  /* 0x0000000128277824 */ /* 0x000fe200078e0a29 */
[----:B------:R-:W-:Y:S01]  /*1c30*/  SHF.R.S32.HI R92, RZ, 0x1f, R29 ;  /* 0x0000001fff5c7819 */ /* 0x000fe2000001141d */
[----:B------:R-:W-:Y:S01]  /*1c40*/  IMAD.SHL.U32 R120, R120, 0x8, RZ ;  /* 0x0000000878787824 */ /* 0x000fe200078e00ff */
[----:B------:R-:W-:Y:S01]  /*1c50*/  LOP3.LUT R2, R88, 0xfffffffc, RZ, 0xc0, !PT ;  /* 0xfffffffc58027812 */ /* 0x000fe200078ec0ff */
[----:B------:R-:W-:Y:S01]  /*1c60*/  IMAD.IADD R40, R42, 0x1, -R43 ;  /* 0x000000012a287824 */ /* 0x000fe200078e0a2b */
[----:B------:R-:W-:Y:S01]  /*1c70*/  LEA.HI R92, R92, R29, RZ, 0x2 ;  /* 0x0000001d5c5c7211 */ /* 0x000fe200078f10ff */
[----:B------:R-:W-:Y:S01]  /*1c80*/  IMAD.SHL.U32 R121, R121, 0x8, RZ ;  /* 0x0000000879797824 */ /* 0x000fe200078e00ff */
[C---:B------:R-:W-:Y:S01]  /*1c90*/  IADD3 R42, R0.reuse, 0xb4, RZ ;  /* 0x000000b4002a7810 */ /* 0x040fe20007ffe0ff */
[----:B------:R-:W-:Y:S01]  /*1ca0*/  IMAD.IADD R25, R25, 0x1, -R2 ;  /* 0x0000000119197824 */ /* 0x000fe200078e0a02 */
[----:B------:R-:W-:Y:S01]  /*1cb0*/  IADD3 R44, R0, 0xb8, RZ ;  /* 0x000000b8002c7810 */ /* 0x000fe20007ffe0ff */
[----:B------:R-:W-:Y:S01]  /*1cc0*/  IMAD.SHL.U32 R110, R92, 0x8, RZ ;  /* 0x000000085c6e7824 */ /* 0x000fe200078e00ff */
[----:B------:R-:W-:Y:S01]  /*1cd0*/  IADD3 R46, R0, 0xbc, RZ ;  /* 0x000000bc002e7810 */ /* 0x000fe20007ffe0ff */
[----:B------:R-:W-:Y:S01]  /*1ce0*/  IMAD.SHL.U32 R106, R88, 0x8, RZ ;  /* 0x00000008586a7824 */ /* 0x000fe200078e00ff */
[----:B------:R-:W-:-:S02]  /*1cf0*/  LOP3.LUT R2, R92, 0xfffffffc, RZ, 0xc0, !PT ;  /* 0xfffffffc5c027812 */ /* 0x000fc400078ec0ff */
[----:B------:R-:W-:Y:S02]  /*1d00*/  SHF.R.S32.HI R43, RZ, 0x1f, R42 ;  /* 0x0000001fff2b7819 */ /* 0x000fe4000001142a */
[----:B------:R-:W-:Y:S01]  /*1d10*/  SHF.R.S32.HI R45, RZ, 0x1f, R44 ;  /* 0x0000001fff2d7819 */ /* 0x000fe2000001142c */
[----:B------:R-:W-:Y:S01]  /*1d20*/  IMAD.IADD R29, R29, 0x1, -R2 ;  /* 0x000000011d1d7824 */ /* 0x000fe200078e0a02 */
[----:B------:R-:W-:Y:S02]  /*1d30*/  IADD3 R33, R0, 0x90, RZ ;  /* 0x0000009000217810 */ /* 0x000fe40007ffe0ff */
[----:B------:R-:W-:Y:S02]  /*1d40*/  SHF.R.S32.HI R47, RZ, 0x1f, R46 ;  /* 0x0000001fff2f7819 */ /* 0x000fe4000001142e */
[----:B------:R-:W-:Y:S02]  /*1d50*/  LEA.HI R123, R43, R42, RZ, 0x2 ;  /* 0x0000002a2b7b7211 */ /* 0x000fe400078f10ff */
[----:B------:R-:W-:-:S02]  /*1d60*/  LEA.HI R124, R45, R44, RZ, 0x2 ;  /* 0x0000002c2d7c7211 */ /* 0x000fc400078f10ff */
[----:B------:R-:W-:Y:S02]  /*1d70*/  SHF.R.S32.HI R2, RZ, 0x1f, R33 ;  /* 0x0000001fff027819 */ /* 0x000fe40000011421 */
[----:B------:R-:W-:Y:S02]  /*1d80*/  LEA.HI R125, R47, R46, RZ, 0x2 ;  /* 0x0000002e2f7d7211 */ /* 0x000fe400078f10ff */
[C---:B------:R-:W-:Y:S01]  /*1d90*/  LOP3.LUT R43, R123.reuse, 0xfffffffc, RZ, 0xc0, !PT ;  /* 0xfffffffc7b2b7812 */ /* 0x040fe200078ec0ff */
[----:B------:R-:W-:Y:S01]  /*1da0*/  IMAD.SHL.U32 R123, R123, 0x8, RZ ;  /* 0x000000087b7b7824 */ /* 0x000fe200078e00ff */
[C---:B------:R-:W-:Y:S01]  /*1db0*/  LOP3.LUT R45, R124.reuse, 0xfffffffc, RZ, 0xc0, !PT ;  /* 0xfffffffc7c2d7812 */ /* 0x040fe200078ec0ff */
[----:B------:R-:W-:Y:S01]  /*1dc0*/  IMAD.SHL.U32 R124, R124, 0x8, RZ ;  /* 0x000000087c7c7824 */ /* 0x000fe200078e00ff */
[----:B------:R-:W-:Y:S01]  /*1dd0*/  LEA.HI R114, R2, R33, RZ, 0x2 ;  /* 0x0000002102727211 */ /* 0x000fe200078f10ff */
[----:B------:R-:W-:Y:S01]  /*1de0*/  IMAD.IADD R42, R42, 0x1, -R43 ;  /* 0x000000012a2a7824 */ /* 0x000fe200078e0a2b */
[----:B------:R-:W-:Y:S01]  /*1df0*/  LOP3.LUT R47, R125, 0xfffffffc, RZ, 0xc0, !PT ;  /* 0xfffffffc7d2f7812 */ /* 0x000fe200078ec0ff */
[----:B------:R-:W-:Y:S01]  /*1e00*/  IMAD.IADD R43, R44, 0x1, -R45 ;  /* 0x000000012c2b7824 */ /* 0x000fe200078e0a2d */
[C---:B------:R-:W-:Y:S01]  /*1e10*/  LOP3.LUT R2, R114.reuse, 0xfffffffc, RZ, 0xc0, !PT ;  /* 0xfffffffc72027812 */ /* 0x040fe200078ec0ff */
[----:B------:R-:W-:Y:S01]  /*1e20*/  IMAD.SHL.U32 R114, R114, 0x8, RZ ;  /* 0x0000000872727824 */ /* 0x000fe200078e00ff */
[----:B------:R-:W-:Y:S01]  /*1e30*/  IADD3 R37, R0, 0xa0, RZ ;  /* 0x000000a000257810 */ /* 0x000fe20007ffe0ff */
[----:B------:R-:W-:Y:S01]  /*1e40*/  IMAD.IADD R44, R46, 0x1, -R47 ;  /* 0x000000012e2c7824 */ /* 0x000fe200078e0a2f */
[C---:B------:R-:W-:Y:S01]  /*1e50*/  IADD3 R46, R0.reuse, 0xc4, RZ ;  /* 0x000000c4002e7810 */ /* 0x040fe20007ffe0ff */
[----:B------:R-:W-:Y:S01]  /*1e60*/  IMAD.IADD R33, R33, 0x1, -R2 ;  /* 0x0000000121217824 */ /* 0x000fe200078e0a02 */
[C---:B------:R-:W-:Y:S01]  /*1e70*/  IADD3 R48, R0.reuse, 0xc8, RZ ;  /* 0x000000c800307810 */ /* 0x040fe20007ffe0ff */
[----:B------:R-:W-:Y:S01]  /*1e80*/  IMAD.SHL.U32 R125, R125, 0x8, RZ ;  /* 0x000000087d7d7824 */ /* 0x000fe200078e00ff */
[----:B------:R-:W-:-:S02]  /*1e90*/  IADD3 R50, R0, 0xcc, RZ ;  /* 0x000000cc00327810 */ /* 0x000fc40007ffe0ff */
[----:B------:R-:W-:Y:S02]  /*1ea0*/  SHF.R.S32.HI R2, RZ, 0x1f, R37 ;  /* 0x0000001fff027819 */ /* 0x000fe40000011425 */
[----:B------:R-:W-:Y:S02]  /*1eb0*/  SHF.R.S32.HI R47, RZ, 0x1f, R46 ;  /* 0x0000001fff2f7819 */ /* 0x000fe4000001142e */
[----:B------:R-:W-:Y:S02]  /*1ec0*/  SHF.R.S32.HI R49, RZ, 0x1f, R48 ;  /* 0x0000001fff317819 */ /* 0x000fe40000011430 */
[----:B------:R-:W-:Y:S02]  /*1ed0*/  SHF.R.S32.HI R51, RZ, 0x1f, R50 ;  /* 0x0000001fff337819 */ /* 0x000fe40000011432 */
[----:B------:R-:W-:Y:S02]  /*1ee0*/  LEA.HI R118, R2, R37, RZ, 0x2 ;  /* 0x0000002502767211 */ /* 0x000fe400078f10ff */
[----:B------:R-:W-:-:S02]  /*1ef0*/  LEA.HI R127, R47, R46, RZ, 0x2 ;  /* 0x0000002e2f7f7211 */ /* 0x000fc400078f10ff */
[----:B------:R-:W-:Y:S02]  /*1f00*/  LEA.HI R128, R49, R48, RZ, 0x2 ;  /* 0x0000003031807211 */ /* 0x000fe400078f10ff */
[----:B------:R-:W-:Y:S02]  /*1f10*/  LEA.HI R129, R51, R50, RZ, 0x2 ;  /* 0x0000003233817211 */ /* 0x000fe400078f10ff */
        /* <DEDUP_REMOVED lines=8> */
[C---:B------:R-:W-:Y:S01]  /*1fa0*/  LOP3.LUT R51, R129.reuse, 0xfffffffc, RZ, 0xc0, !PT ;  /* 0xfffffffc81337812 */ /* 0x040fe200078ec0ff */
[----:B------:R-:W-:Y:S01]  /*1fb0*/  IMAD.IADD R47, R48, 0x1, -R49 ;  /* 0x00000001302f7824 */ /* 0x000fe200078e0a31 */
[----:B------:R-:W-:Y:S01]  /*1fc0*/  SHF.R.S32.HI R2, RZ, 0x1f, R41 ;  /* 0x0000001fff027819 */ /* 0x000fe20000011429 */
[----:B------:R-:W-:Y:S01]  /*1fd0*/  IMAD.SHL.U32 R128, R128, 0x8, RZ ;  /* 0x0000000880807824 */ /* 0x000fe200078e00ff */
[----:B------:R-:W-:Y:S01]  /*1fe0*/  IADD3 R52, R0, 0xd8, RZ ;  /* 0x000000d800347810 */ /* 0x000fe20007ffe0ff */
[----:B------:R-:W-:Y:S01]  /*1ff0*/  IMAD.IADD R48, R50, 0x1, -R51 ;  /* 0x0000000132307824 */ /* 0x000fe200078e0a33 */
[----:B------:R-:W-:Y:S01]  /*2000*/  IADD3 R50, R0, 0xd4, RZ ;  /* 0x000000d400327810 */ /* 0x000fe20007ffe0ff */
[----:B------:R-:W-:Y:S01]  /*2010*/  IMAD.SHL.U32 R129, R129, 0x8, RZ ;  /* 0x0000000881817824 */ /* 0x000fe200078e00ff */
        /* <DEDUP_REMOVED lines=17> */
[C---:B------:R-:W-:Y:S01]  /*2130*/  LOP3.LUT R55, R145.reuse, 0xfffffffc, RZ, 0xc0, !PT ;  /* 0xfffffffc91377812 */ /* 0x040fe200078ec0ff */
[----:B------:R-:W-:Y:S01]  /*2140*/  IMAD.IADD R50, R50, 0x1, -R51 ;  /* 0x0000000132327824 */ /* 0x000fe200078e0a33 */
[----:B------:R-:W-:Y:S01]  /*2150*/  LEA.HI R126, R2, R45, RZ, 0x2 ;  /* 0x0000002d027e7211 */ /* 0x000fe200078f10ff */
[----:B------:R-:W-:Y:S01]  /*2160*/  IMAD.IADD R51, R52, 0x1, -R53 ;  /* 0x0000000134337824 */ /* 0x000fe200078e0a35 */
[----:B------:R-:W-:Y:S01]  /*2170*/  IADD3 R56, R0, 0xe8, RZ ;  /* 0x000000e800387810 */ /* 0x000fe20007ffe0ff */
[----:B------:R-:W-:Y:S01]  /*2180*/  IMAD.IADD R52, R54, 0x1, -R55 ;  /* 0x0000000136347824 */ /* 0x000fe200078e0a37 */
[C---:B------:R-:W-:Y:S01]  /*2190*/  LOP3.LUT R2, R126.reuse, 0xfffffffc, RZ, 0xc0, !PT ;  /* 0xfffffffc7e027812 */ /* 0x040fe200078ec0ff */
[----:B------:R-:W-:Y:S01]  /*21a0*/  IMAD.SHL.U32 R126, R126, 0x8, RZ ;  /* 0x000000087e7e7824 */ /* 0x000fe200078e00ff */
[C---:B------:R-:W-:Y:S01]  /*21b0*/  IADD3 R54, R0.reuse, 0xe4, RZ ;  /* 0x000000e400367810 */ /* 0x040fe20007ffe0ff */
[----:B------:R-:W-:Y:S01]  /*21c0*/  IMAD.SHL.U32 R145, R145, 0x8, RZ ;  /* 0x0000000891917824 */ /* 0x000fe200078e00ff */
[C---:B------:R-:W-:Y:S01]  /*21d0*/  IADD3 R49, R0.reuse, 0xd0, RZ ;  /* 0x000000d000317810 */ /* 0x040fe20007ffe0ff */
[----:B------:R-:W-:Y:S01]  /*21e0*/  IMAD.IADD R45, R45, 0x1, -R2 ;  /* 0x000000012d2d7824 */ /* 0x000fe200078e0a02 */
        /* <DEDUP_REMOVED lines=23> */
[C---:B------:R-:W-:Y:S01]  /*2360*/  IADD3 R58, R0.reuse, 0xf4, RZ ;  /* 0x000000f4003a7810 */ /* 0x040fe20007ffe0ff */
[----:B------:R-:W-:Y:S01]  /*2370*/  IMAD.SHL.U32 R149, R149, 0x8, RZ ;  /* 0x0000000895957824 */ /* 0x000fe200078e00ff */
[----:B------:R-:W-:-:S02]  /*2380*/  IADD3 R96, R0, 0xfc, RZ ;  /* 0x000000fc00607810 */ /* 0x000fc40007ffe0ff */
[----:B------:R-:W-:Y:S02]  /*2390*/  LEA.HI R146, R2, R53, RZ, 0x2 ;  /* 0x0000003502927211 */ /* 0x000fe400078f10ff */
[----:B------:R-:W-:Y:S02]  /*23a0*/  SHF.R.S32.HI R59, RZ, 0x1f, R58 ;  /* 0x0000001fff3b7819 */ /* 0x000fe4000001143a */
[----:B------:R-:W-:Y:S02]  /*23b0*/  SHF.R.S32.HI R97, RZ, 0x1f, R60 ;  /* 0x0000001fff617819 */ /* 0x000fe4000001143c */
[----:B------:R-:W-:Y:S02]  /*23c0*/  SHF.R.S32.HI R99, RZ, 0x1f, R96 ;  /* 0x0000001fff637819 */ /* 0x000fe40000011460 */
[C---:B------:R-:W-:Y:S01]  /*23d0*/  LOP3.LUT R2, R146.reuse, 0xfffffffc, RZ, 0xc0, !PT ;  /* 0xfffffffc92027812 */ /* 0x040fe200078ec0ff */
[----:B------:R-:W-:Y:S01]  /*23e0*/  IMAD.SHL.U32 R146, R146, 0x8, RZ ;  /* 0x0000000892927824 */ /* 0x000fe200078e00ff */
[----:B------:R-:W-:-:S02]  /*23f0*/  LEA.HI R151, R59, R58, RZ, 0x2 ;  /* 0x0000003a3b977211 */ /* 0x000fc400078f10ff */
[----:B------:R-:W-:Y:S01]  /*2400*/  LEA.HI R152, R97, R60, RZ, 0x2 ;  /* 0x0000003c61987211 */ /* 0x000fe200078f10ff */
[----:B------:R-:W-:Y:S01]  /*2410*/  IMAD.IADD R53, R53, 0x1, -R2 ;  /* 0x0000000135357824 */ /* 0x000fe200078e0a02 */
[----:B------:R-:W-:Y:S02]  /*2420*/  IADD3 R57, R0, 0xf0, RZ ;  /* 0x000000f000397810 */ /* 0x000fe40007ffe0ff */
[----:B------:R-:W-:Y:S02]  /*2430*/  LEA.HI R153, R99, R96, RZ, 0x2 ;  /* 0x0000006063997211 */ /* 0x000fe400078f10ff */
[C---:B------:R-:W-:Y:S01]  /*2440*/  LOP3.LUT R59, R151.reuse, 0xfffffffc, RZ, 0xc0, !PT ;  /* 0xfffffffc973b7812 */ /* 0x040fe200078ec0ff */
[----:B------:R-:W-:Y:S01]  /*2450*/  IMAD.SHL.U32 R151, R151, 0x8, RZ ;  /* 0x0000000897977824 */ /* 0x000fe200078e00ff */
[C---:B------:R-:W-:Y:S01]  /*2460*/  LOP3.LUT R97, R152.reuse, 0xfffffffc, RZ, 0xc0, !PT ;  /* 0xfffffffc98617812 */ /* 0x040fe200078ec0ff */
[----:B------:R-:W-:Y:S01]  /*2470*/  IMAD.SHL.U32 R152, R152, 0x8, RZ ;  /* 0x0000000898987824 */ /* 0x000fe200078e00ff */
[----:B------:R-:W-:Y:S01]  /*2480*/  SHF.R.S32.HI R2, RZ, 0x1f, R57 ;  /* 0x0000001fff027819 */ /* 0x000fe20000011439 */
[----:B------:R-:W-:Y:S01]  /*2490*/  IMAD.IADD R58, R58, 0x1, -R59 ;  /* 0x000000013a3a7824 */ /* 0x000fe200078e0a3b */
[----:B------:R-:W-:Y:S01]  /*24a0*/  LOP3.LUT R99, R153, 0xfffffffc, RZ, 0xc0, !PT ;  /* 0xfffffffc99637812 */ /* 0x000fe200078ec0ff */
[----:B------:R-:W-:Y:S01]  /*24b0*/  IMAD.IADD R59, R60, 0x1, -R97 ;  /* 0x000000013c3b7824 */ /* 0x000fe200078e0a61 */
[----:B------:R-:W-:Y:S01]  /*24c0*/  FSETP.NEU.FTZ.AND P0, PT, RZ, UR4, PT ;  /* 0x00000004ff007c0b */ /* 0x000fe2000bf1d000 */
[----:B------:R-:W-:Y:S01]  /*24d0*/  IMAD.SHL.U32 R97, R79, 0x8, RZ ;  /* 0x000000084f617824 */ /* 0x000fe200078e00ff */
[----:B------:R-:W-:Y:S01]  /*24e0*/  LEA.HI R150, R2, R57, RZ, 0x2 ;  /* 0x0000003902967211 */ /* 0x000fe200078f10ff */
[----:B------:R-:W-:Y:S01]  /*24f0*/  IMAD.IADD R60, R96, 0x1, -R99 ;  /* 0x00000001603c7824 */ /* 0x000fe200078e0a63 */
[----:B------:R-:W-:Y:S01]  /*2500*/  LOP3.LUT R143, R143, 0xffffffe0, RZ, 0xc0, !PT ;  /* 0xffffffe08f8f7812 */ /* 0x000fe200078ec0ff */
[----:B------:R-:W-:Y:S01]  /*2510*/  IMAD.SHL.U32 R96, R78, 0x8, RZ ;  /* 0x000000084e607824 */ /* 0x000fe200078e00ff */
[----:B------:R-:W-:Y:S01]  /*2520*/  LOP3.LUT R141, R141, 0xffffffe0, RZ, 0xc0, !PT ;  /* 0xffffffe08d8d7812 */ /* 0x000fe200078ec0ff */
[----:B------:R-:W-:Y:S01]  /*2530*/  IMAD.SHL.U32 R99, R81, 0x8, RZ ;  /* 0x0000000851637824 */ /* 0x000fe200078e00ff */
[C---:B------:R-:W-:Y:S01]  /*2540*/  LOP3.LUT R2, R150.reuse, 0xfffffffc, RZ, 0xc0, !PT ;  /* 0xfffffffc96027812 */ /* 0x040fe200078ec0ff */
[----:B------:R-:W-:Y:S01]  /*2550*/  IMAD.SHL.U32 R150, R150, 0x8, RZ ;  /* 0x0000000896967824 */ /* 0x000fe200078e00ff */
[----:B------:R-:W-:Y:S01]  /*2560*/  LOP3.LUT R139, R139, 0xffffffe0, RZ, 0xc0, !PT ;  /* 0xffffffe08b8b7812 */ /* 0x000fe200078ec0ff */
[----:B------:R-:W-:Y:S01]  /*2570*/  IMAD.SHL.U32 R153, R153, 0x8, RZ ;  /* 0x0000000899997824 */ /* 0x000fe200078e00ff */
        /* <DEDUP_REMOVED lines=9> */
[----:B------:R-:W-:Y:S02]  /*2610*/  SHF.R.S32.HI R64, RZ, 0x1f, R143 ;  /* 0x0000001fff407819 */ /* 0x000fe4000001148f */
        /* <DEDUP_REMOVED lines=179> */
[----:B------:R-:W-:Y:S02]  /*3150*/  IMAD.MOV.U32 R128, RZ, RZ, R238 ;  /* 0x000000ffff807224 */ /* 0x000fe400078e00ee */
.L_x_22622:
[----:B------:R-:W-:Y:S01]  /*3160*/  IABS R67, c[0x0][0x1d4] ;  /* 0x0000750000437a13 */ /* 0x000fe20000000000 */
[----:B------:R-:W-:Y:S01]  /*3170*/  ULDC UR5, c[0x0][0x1cc] ;  /* 0x0000730000057ab9 */ /* 0x000fe20000000800 */
[----:B------:R-:W-:Y:S01]  /*3180*/  BSSY B1, `(.L_x_22616) ;  /* 0x0000201000017945 */ /* 0x000fe20003800000 */
[----:B------:R-:W-:Y:S01]  /*3190*/  UIADD3 UR5, UR7, -UR5, URZ ;  /* 0x8000000507057290 */ /* 0x000fe2000fffe03f */
[----:B------:R-:W0:Y:S08]  /*31a0*/  I2F.RP R64, R67 ;  /* 0x0000004300407306 */ /* 0x000e300000209400 */
[----:B0-----:R-:W0:Y:S02]  /*31b0*/  MUFU.RCP R64, R64 ;  /* 0x0000004000407308 */ /* 0x001e240000001000 */
[----:B0-----:R-:W-:-:S06]  /*31c0*/  IADD3 R64, R64, 0xffffffe, RZ ;  /* 0x0ffffffe40407810 */ /* 0x001fcc0007ffe0ff */
[----:B------:R-:W0:Y:S02]  /*31d0*/  F2I.FTZ.U32.TRUNC.NTZ R65, R64 ;  /* 0x0000004000417305 */ /* 0x000e24000021f000 */
[----:B0-----:R-:W-:-:S04]  /*31e0*/  IMAD.MOV R64, RZ, RZ, -R65 ;  /* 0x000000ffff407224 */ /* 0x001fc800078e0a41 */
[----:B------:R-:W-:Y:S02]  /*31f0*/  IMAD R66, R64, R67, RZ ;  /* 0x0000004340427224 */ /* 0x000fe400078e02ff */
[----:B------:R-:W-:-:S04]  /*3200*/  IMAD.MOV.U32 R64, RZ, RZ, RZ ;  /* 0x000000ffff407224 */ /* 0x000fc800078e00ff */
[----:B------:R-:W-:-:S04]  /*3210*/  IMAD.HI.U32 R66, R65, R66, R64 ;  /* 0x0000004241427227 */ /* 0x000fc800078e0040 */
        /* <DEDUP_REMOVED lines=14> */
[----:B------:R-:W-:-:S05]  /*3300*/  @P0 IADD3 R66, R66, 0x1, RZ ;  /* 0x0000000142420810 */ /* 0x000fca0007ffe0ff */
[----:B------:R-:W-:Y:S01]  /*3310*/  @!P2 IMAD.MOV R66, RZ, RZ, -R66 ;  /* 0x000000ffff42a224 */ /* 0x000fe200078e0a42 */
[----:B------:R-:W-:Y:S01]  /*3320*/  @!P1 LOP3.LUT R66, RZ, c[0x0][0x1d4], RZ, 0x33, !PT ;  /* 0x00007500ff429a12 */ /* 0x000fe200078e33ff */
[----:B0-----:R-:W0:Y:S03]  /*3330*/  MUFU.RCP R64, R64 ;  /* 0x0000004000407308 */ /* 0x001e260000001000 */
[----:B------:R-:W-:Y:S02]  /*3340*/  ISETP.LE.AND P2, PT, R66, UR5, PT ;  /* 0x0000000542007c0c */ /* 0x000fe4000bf43270 */
[----:B0-----:R-:W-:-:S04]  /*3350*/  IADD3 R64, R64, 0xffffffe, RZ ;  /* 0x0ffffffe40407810 */ /* 0x001fc80007ffe0ff */
[----:B------:R-:W0:Y:S02]  /*3360*/  F2I.FTZ.U32.TRUNC.NTZ R65, R64 ;  /* 0x0000004000417305 */ /* 0x000e24000021f000 */
[----:B0-----:R-:W-:-:S04]  /*3370*/  IMAD.MOV R64, RZ, RZ, -R65 ;  /* 0x000000ffff407224 */ /* 0x001fc800078e0a41 */
        /* <DEDUP_REMOVED lines=37> */
[----:B------:R-:W-:Y:S01]  /*35d0*/  SHF.R.S32.HI R129, RZ, 0x1f, R140 ;  /* 0x0000001fff817819 */ /* 0x000fe2000001148c */
[----:B--2---:R-:W-:-:S05]  /*35e0*/  IMAD.WIDE R106, R64, c[0x0][0x1ac], R106 ;  /* 0x00006b00406a7a25 */ /* 0x004fca00078e026a */
[----:B------:R-:W-:-:S04]  /*35f0*/  IADD3 R65, P0, P1, R143, R106, R144 ;  /* 0x0000006a8f417210 */ /* 0x000fc8000791e090 */
[-C--:B------:R-:W-:Y:S02]  /*3600*/  IADD3.X R66, R69, R107.reuse, R70, P0, P1 ;  /* 0x0000006b45427210 */ /* 0x080fe400007e2446 */
[C---:B------:R-:W-:Y:S02]  /*3610*/  LEA R64, P0, R65.reuse, c[0x0][0x170], 0x2 ;  /* 0x00005c0041407a11 */ /* 0x040fe400078010ff */
[----:B------:R-:W-:Y:S02]  /*3620*/  SHF.R.S32.HI R69, RZ, 0x1f, R141 ;  /* 0x0000001fff457819 */ /* 0x000fe4000001148d */
[----:B------:R-:W-:Y:S02]  /*3630*/  LEA.HI.X R65, R65, c[0x0][0x174], R66, 0x2, P0 ;  /* 0x00005d0041417a11 */ /* 0x000fe400000f1442 */
[--C-:B------:R-:W-:Y:S02]  /*3640*/  SHF.R.S32.HI R70, RZ, 0x1f, R142.reuse ;  /* 0x0000001fff467819 */ /* 0x100fe4000001148e */
[----:B------:R-:W-:Y:S01]  /*3650*/  IADD3 R67, P0, P1, R141, R106, R142 ;  /* 0x0000006a8d437210 */ /* 0x000fe2000791e08e */
[----:B------:R0:W2:Y:S03]  /*3660*/  LDG.E.CONSTANT R130, [R64.64] ;  /* 0x0000000a40827981 */ /* 0x0000a6000c1e9900 */
[----:B------:R-:W-:-:S02]  /*3670*/  IADD3.X R68, R69, R107, R70, P0, P1 ;  /* 0x0000006b45447210 */ /* 0x000fc400007e2446 */
[----:B------:R-:W-:-:S04]  /*3680*/  LEA R66, P0, R67, c[0x0][0x170], 0x2 ;  /* 0x00005c0043427a11 */ /* 0x000fc800078010ff */
[----:B------:R-:W-:Y:S02]  /*3690*/  LEA.HI.X R67, R67, c[0x0][0x174], R68, 0x2, P0 ;  /* 0x00005d0043437a11 */ /* 0x000fe400000f1444 */
[----:B------:R-:W-:-:S03]  /*36a0*/  IADD3 R69, P0, R0, R106, RZ ;  /* 0x0000006a00457210 */ /* 0x000fc60007f1e0ff */
[----:B------:R1:W3:Y:S01]  /*36b0*/  LDG.E.CONSTANT R131, [R66.64] ;  /* 0x0000000a42837981 */ /* 0x0002e2000c1e9900 */
[----:B------:R-:W-:Y:S02]  /*36c0*/  LEA.HI.X.SX32 R70, R0, R107, 0x1, P0 ;  /* 0x0000006b00467211 */ /* 0x000fe400000f0eff */
[----:B------:R-:W-:-:S04]  /*36d0*/  LEA R68, P0, R69, c[0x0][0x170], 0x2 ;  /* 0x00005c0045447a11 */ /* 0x000fc800078010ff */
[----:B------:R-:W-:Y:S02]  /*36e0*/  LEA.HI.X R69, R69, c[0x0][0x174], R70, 0x2, P0 ;  /* 0x00005d0045457a11 */ /* 0x000fe400000f1446 */
[----:B0-----:R-:W-:-:S03]  /*36f0*/  IADD3 R65, P0, P1, R139, R106, R140 ;  /* 0x0000006a8b417210 */ /* 0x001fc6000791e08c */
[----:B------:R0:W4:Y:S01]  /*3700*/  LDG.E.CONSTANT R132, [R68.64] ;  /* 0x0000000a44847981 */ /* 0x000122000c1e9900 */
[-C--:B-1----:R-:W-:Y:S02]  /*3710*/  IADD3.X R66, R71, R107.reuse, R129, P0, P1 ;  /* 0x0000006b47427210 */ /* 0x082fe400007e2481 */
[C---:B------:R-:W-:Y:S02]  /*3720*/  LEA R64, P0, R65.reuse, c[0x0][0x170], 0x2 ;  /* 0x00005c0041407a11 */ /* 0x040fe400078010ff */
[----:B------:R-:W-:Y:S02]  /*3730*/  SHF.R.S32.HI R71, RZ, 0x1f, R137 ;  /* 0x0000001fff477819 */ /* 0x000fe40000011489 */
[----:B------:R-:W-:Y:S02]  /*3740*/  LEA.HI.X R65, R65, c[0x0][0x174], R66, 0x2, P0 ;  /* 0x00005d0041417a11 */ /* 0x000fe400000f1442 */
[--C-:B------:R-:W-:Y:S02]  /*3750*/  SHF.R.S32.HI R129, RZ, 0x1f, R138.reuse ;  /* 0x0000001fff817819 */ /* 0x100fe4000001148a */
[----:B------:R-:W-:Y:S01]  /*3760*/  IADD3 R67, P0, P1, R137, R106, R138 ;  /* 0x0000006a89437210 */ /* 0x000fe2000791e08a */
[----:B------:R1:W5:Y:S03]  /*3770*/  LDG.E.CONSTANT R238, [R64.64] ;  /* 0x0000000a40ee7981 */ /* 0x000366000c1e9900 */
[----:B0-----:R-:W-:-:S02]  /*3780*/  IADD3.X R68, R71, R107, R129, P0, P1 ;  /* 0x0000006b47447210 */ /* 0x001fc400007e2481 */
[----:B------:R-:W-:-:S04]  /*3790*/  LEA R66, P0, R67, c[0x0][0x170], 0x2 ;  /* 0x00005c0043427a11 */ /* 0x000fc800078010ff */
[----:B------:R-:W-:-:S05]  /*37a0*/  LEA.HI.X R67, R67, c[0x0][0x174], R68, 0x2, P0 ;  /* 0x00005d0043437a11 */ /* 0x000fca00000f1444 */
[----:B------:R1:W5:Y:S01]  /*37b0*/  LDG.E.CONSTANT R239, [R66.64] ;  /* 0x0000000a42ef7981 */ /* 0x000362000c1e9900 */
[----:B------:R-:W-:-:S05]  /*37c0*/  IMAD.SHL.U32 R129, R0, 0x100, RZ ;  /* 0x0000010000817824 */ /* 0x000fca00078e00ff */
[----:B------:R-:W-:Y:S04]  /*37d0*/  LDS.128 R68, [R129+0x10] ;  /* 0x0000100081447984 */ /* 0x000fe80000000c00 */
[----:B-1----:R-:W2:Y:S01]  /*37e0*/  LDS.128 R64, [R129] ;  /* 0x0000000081407984 */ /* 0x002ea20000000c00 */
[----:B------:R-:W-:Y:S02]  /*37f0*/  SHF.R.S32.HI R240, RZ, 0x1f, R135 ;  /* 0x0000001ffff07819 */ /* 0x000fe40000011487 */
[----:B------:R-:W-:Y:S02]  /*3800*/  SHF.R.S32.HI R241, RZ, 0x1f, R136 ;  /* 0x0000001ffff17819 */ /* 0x000fe40000011488 */
[----:B------:R-:W-:Y:S02]  /*3810*/  SHF.R.S32.HI R242, RZ, 0x1f, R5 ;  /* 0x0000001ffff27819 */ /* 0x000fe40000011405 */
[----:B------:R-:W-:Y:S01]  /*3820*/  SHF.R.S32.HI R244, RZ, 0x1f, R8 ;  /* 0x0000001ffff47819 */ /* 0x000fe20000011408 */
[----:B--2---:R-:W-:-:S04]  /*3830*/  FMUL.FTZ R65, R130, R65 ;  /* 0x0000004182417220 */ /* 0x004fc80000410000 */
[----:B----4-:R-:W-:-:S04]  /*3840*/  FFMA.FTZ R64, R64, R132, R65 ;  /* 0x0000008440407223 */ /* 0x010fc80000010041 */
[----:B---3--:R-:W-:Y:S01]  /*3850*/  FFMA.FTZ R64, R131, R66, R64 ;  /* 0x0000004283407223 */ /* 0x008fe20000010040 */
[----:B------:R-:W-:-:S03]  /*3860*/  IADD3 R65, P0, P1, R135, R106, R136 ;  /* 0x0000006a87417210 */ /* 0x000fc6000791e088 */
[----:B-----5:R-:W-:Y:S01]  /*3870*/  FFMA.FTZ R64, R238, R67, R64 ;  /* 0x00000043ee407223 */ /* 0x020fe20000010040 */
[----:B------:R-:W-:Y:S02]  /*3880*/  IADD3.X R66, R240, R107, R241, P0, P1 ;  /* 0x0000006bf0427210 */ /* 0x000fe400007e24f1 */
[----:B------:R-:W-:Y:S02]  /*3890*/  SHF.R.S32.HI R240, RZ, 0x1f, R133 ;  /* 0x0000001ffff07819 */ /* 0x000fe40000011485 */
[----:B------:R-:W-:Y:S01]  /*38a0*/  SHF.R.S32.HI R241, RZ, 0x1f, R134 ;  /* 0x0000001ffff17819 */ /* 0x000fe20000011486 */
[----:B------:R-:W-:Y:S01]  /*38b0*/  FFMA.FTZ R68, R68, R239, R64 ;  /* 0x000000ef44447223 */ /* 0x000fe20000010040 */
[----:B------:R-:W-:-:S04]  /*38c0*/  LEA R64, P0, R65, c[0x0][0x170], 0x2 ;  /* 0x00005c0041407a11 */ /* 0x000fc800078010ff */
[----:B------:R-:W-:Y:S02]  /*38d0*/  LEA.HI.X R65, R65, c[0x0][0x174], R66, 0x2, P0 ;  /* 0x00005d0041417a11 */ /* 0x000fe400000f1442 */
[----:B------:R-:W-:-:S03]  /*38e0*/  IADD3 R67, P0, P1, R133, R106, R134 ;  /* 0x0000006a85437210 */ /* 0x000fc6000791e086 */
[----:B------:R0:W2:Y:S01]  /*38f0*/  LDG.E.CONSTANT R238, [R64.64] ;  /* 0x0000000a40ee7981 */ /* 0x0000a2000c1e9900 */
[----:B------:R-:W-:Y:S02]  /*3900*/  IADD3.X R130, R240, R107, R241, P0, P1 ;  /* 0x0000006bf0827210 */ /* 0x000fe400007e24f1 */
[C---:B------:R-:W-:Y:S02]  /*3910*/  LEA R66, P0, R67.reuse, c[0x0][0x170], 0x2 ;  /* 0x00005c0043427a11 */ /* 0x040fe400078010ff */
[----:B------:R-:W-:Y:S02]  /*3920*/  SHF.R.S32.HI R240, RZ, 0x1f, R61 ;  /* 0x0000001ffff07819 */ /* 0x000fe4000001143d */
[----:B------:R-:W-:Y:S02]  /*3930*/  LEA.HI.X R67, R67, c[0x0][0x174], R130, 0x2, P0 ;  /* 0x00005d0043437a11 */ /* 0x000fe400000f1482 */
[--C-:B------:R-:W-:Y:S02]  /*3940*/  SHF.R.S32.HI R241, RZ, 0x1f, R4.reuse ;  /* 0x0000001ffff17819 */ /* 0x100fe40000011404 */
[----:B------:R-:W-:-:S04]  /*3950*/  IADD3 R131, P0, P1, R61, R106, R4 ;  /* 0x0000006a3d837210 */ /* 0x000fc8000791e004 */
[----:B------:R-:W-:Y:S02]  /*3960*/  IADD3.X R132, R240, R107, R241, P0, P1 ;  /* 0x0000006bf0847210 */ /* 0x000fe400007e24f1 */
[C---:B------:R-:W-:Y:S01]  /*3970*/  LEA R130, P0, R131.reuse, c[0x0][0x170], 0x2 ;  /* 0x00005c0083827a11 */ /* 0x040fe200078010ff */
[----:B------:R1:W3:Y:S01]  /*3980*/  LDG.E.CONSTANT R241, [R66.64] ;  /* 0x0000000a42f17981 */ /* 0x0002e2000c1e9900 */
[----:B------:R-:W-:Y:S02]  /*3990*/  SHF.R.S32.HI R240, RZ, 0x1f, R62 ;  /* 0x0000001ffff07819 */ /* 0x000fe4000001143e */
[----:B------:R-:W-:Y:S02]  /*39a0*/  LEA.HI.X R131, R131, c[0x0][0x174], R132, 0x2, P0 ;  /* 0x00005d0083837a11 */ /* 0x000fe400000f1484 */
[----:B0-----:R-:W-:-:S03]  /*39b0*/  IADD3 R65, P0, P1, R62, R106, R5 ;  /* 0x0000006a3e417210 */ /* 0x001fc6000791e005 */
[----:B------:R0:W4:Y:S01]  /*39c0*/  LDG.E.CONSTANT R239, [R130.64] ;  /* 0x0000000a82ef7981 */ /* 0x000122000c1e9900 */
[----:B-1----:R-:W-:Y:S02]  /*39d0*/  IADD3.X R66, R240, R107, R242, P0, P1 ;  /* 0x0000006bf0427210 */ /* 0x002fe400007e24f2 */
[C---:B------:R-:W-:Y:S02]  /*39e0*/  LEA R64, P0, R65.reuse, c[0x0][0x170], 0x2 ;  /* 0x00005c0041407a11 */ /* 0x040fe400078010ff */
[----:B------:R-:W-:Y:S02]  /*39f0*/  SHF.R.S32.HI R240, RZ, 0x1f, R63 ;  /* 0x0000001ffff07819 */ /* 0x000fe4000001143f */
[----:B------:R-:W-:Y:S02]  /*3a00*/  LEA.HI.X R65, R65, c[0x0][0x174], R66, 0x2, P0 ;  /* 0x00005d0041417a11 */ /* 0x000fe400000f1442 */
[--C-:B------:R-:W-:Y:S02]  /*3a10*/  SHF.R.S32.HI R242, RZ, 0x1f, R6.reuse ;  /* 0x0000001ffff27819 */ /* 0x100fe40000011406 */
[----:B------:R-:W-:-:S04]  /*3a20*/  IADD3 R67, P0, P1, R63, R106, R6 ;  /* 0x0000006a3f437210 */ /* 0x000fc8000791e006 */
[----:B0-----:R-:W-:Y:S02]  /*3a30*/  IADD3.X R130, R240, R107, R242, P0, P1 ;  /* 0x0000006bf0827210 */ /* 0x001fe400007e24f2 */
[C---:B------:R-:W-:Y:S02]  /*3a40*/  LEA R66, P0, R67.reuse, c[0x0][0x170], 0x2 ;  /* 0x00005c0043427a11 */ /* 0x040fe400078010ff */
[----:B------:R-:W-:Y:S02]  /*3a50*/  SHF.R.S32.HI R240, RZ, 0x1f, R72 ;  /* 0x0000001ffff07819 */ /* 0x000fe40000011448 */
[----:B------:R-:W-:Y:S02]  /*3a60*/  LEA.HI.X R67, R67, c[0x0][0x174], R130, 0x2, P0 ;  /* 0x00005d0043437a11 */ /* 0x000fe400000f1482 */
[--C-:B------:R-:W-:Y:S02]  /*3a70*/  SHF.R.S32.HI R242, RZ, 0x1f, R7.reuse ;  /* 0x0000001ffff27819 */ /* 0x100fe40000011407 */
[----:B------:R-:W-:-:S04]  /*3a80*/  IADD3 R131, P0, P1, R72, R106, R7 ;  /* 0x0000006a48837210 */ /* 0x000fc8000791e007 */
[----:B------:R-:W-:Y:S02]  /*3a90*/  IADD3.X R132, R240, R107, R242, P0, P1 ;  /* 0x0000006bf0847210 */ /* 0x000fe400007e24f2 */
[C---:B------:R-:W-:Y:S01]  /*3aa0*/  LEA R130, P0, R131.reuse, c[0x0][0x170], 0x2 ;  /* 0x00005c0083827a11 */ /* 0x040fe200078010ff */
[----:B------:R0:W5:Y:S01]  /*3ab0*/  LDG.E.CONSTANT R240, [R66.64] ;  /* 0x0000000a42f07981 */ /* 0x000162000c1e9900 */
[----:B------:R-:W-:Y:S02]  /*3ac0*/  SHF.R.S32.HI R242, RZ, 0x1f, R73 ;  /* 0x0000001ffff27819 */ /* 0x000fe40000011449 */
[----:B------:R-:W-:Y:S02]  /*3ad0*/  LEA.HI.X R131, R131, c[0x0][0x174], R132, 0x2, P0 ;  /* 0x00005d0083837a11 */ /* 0x000fe400000f1484 */
[----:B------:R1:W5:Y:S04]  /*3ae0*/  LDG.E.CONSTANT R132, [R64.64] ;  /* 0x0000000a40847981 */ /* 0x000368000c1e9900 */
[----:B------:R0:W5:Y:S01]  /*3af0*/  LDG.E.CONSTANT R130, [R130.64] ;  /* 0x0000000a82827981 */ /* 0x000162000c1e9900 */
[----:B-1----:R-:W-:-:S04]  /*3b00*/  IADD3 R65, P0, P1, R73, R106, R8 ;  /* 0x0000006a49417210 */ /* 0x002fc8000791e008 */
[----:B0-----:R-:W-:Y:S02]  /*3b10*/  IADD3.X R66, R242, R107, R244, P0, P1 ;  /* 0x0000006bf2427210 */ /* 0x001fe400007e24f4 */
[C---:B------:R-:W-:Y:S02]  /*3b20*/  LEA R64, P0, R65.reuse, c[0x0][0x170], 0x2 ;  /* 0x00005c0041407a11 */ /* 0x040fe400078010ff */
[----:B------:R-:W-:Y:S02]  /*3b30*/  SHF.R.S32.HI R242, RZ, 0x1f, R74 ;  /* 0x0000001ffff27819 */ /* 0x000fe4000001144a */
[----:B------:R-:W-:Y:S02]  /*3b40*/  LEA.HI.X R65, R65, c[0x0][0x174], R66, 0x2, P0 ;  /* 0x00005d0041417a11 */ /* 0x000fe400000f1442 */
[--C-:B------:R-:W-:Y:S02]  /*3b50*/  SHF.R.S32.HI R244, RZ, 0x1f, R9.reuse ;  /* 0x0000001ffff47819 */ /* 0x100fe40000011409 */
[----:B------:R-:W-:-:S04]  /*3b60*/  IADD3 R67, P0, P1, R74, R106, R9 ;  /* 0x0000006a4a437210 */ /* 0x000fc8000791e009 */
        /* <DEDUP_REMOVED lines=10> */
[----:B------:R-:W0:Y:S02]  /*3c10*/  LDS.128 R68, [R129+0x30] ;  /* 0x0000300081447984 */ /* 0x000e240000000c00 */
[----:B-----5:R-:W-:-:S04]  /*3c20*/  FFMA.FTZ R64, R64, R132, R239 ;  /* 0x0000008440407223 */ /* 0x020fc800000100ef */
[----:B------:R-:W-:-:S04]  /*3c30*/  FFMA.FTZ R64, R240, R65, R64 ;  /* 0x00000041f0407223 */ /* 0x000fc80000010040 */
[----:B------:R-:W-:Y:S01]  /*3c40*/  FFMA.FTZ R64, R130, R66, R64 ;  /* 0x0000004282407223 */ /* 0x000fe20000010040 */
[----:B------:R-:W-:-:S04]  /*3c50*/  IADD3 R65, P0, P1, R75, R106, R10 ;  /* 0x0000006a4b417210 */ /* 0x000fc8000791e00a */
[----:B------:R-:W-:Y:S01]  /*3c60*/  IADD3.X R66, R244, R107, R252, P0, P1 ;  /* 0x0000006bf4427210 */ /* 0x000fe200007e24fc */
[----:B------:R-:W-:-:S04]  /*3c70*/  FFMA.FTZ R64, R131, R67, R64 ;  /* 0x0000004383407223 */ /* 0x000fc80000010040 */
[----:B0-----:R-:W-:Y:S01]  /*3c80*/  FFMA.FTZ R68, R68, R242, R64 ;  /* 0x000000f244447223 */ /* 0x001fe20000010040 */
[----:B------:R-:W-:-:S04]  /*3c90*/  LEA R64, P0, R65, c[0x0][0x170], 0x2 ;  /* 0x00005c0041407a11 */ /* 0x000fc800078010ff */
[----:B------:R-:W-:Y:S02]  /*3ca0*/  LEA.HI.X R65, R65, c[0x0][0x174], R66, 0x2, P0 ;  /* 0x00005d0041417a11 */ /* 0x000fe400000f1442 */
[----:B------:R-:W-:-:S03]  /*3cb0*/  IADD3 R67, P0, P1, R76, R106, R11 ;  /* 0x0000006a4c437210 */ /* 0x000fc6000791e00b */
[----:B------:R0:W2:Y:S01]  /*3cc0*/  LDG.E.CONSTANT R238, [R64.64] ;  /* 0x0000000a40ee7981 */ /* 0x0000a2000c1e9900 */
[----:B------:R-:W-:Y:S02]  /*3cd0*/  IADD3.X R130, R251, R107, R250, P0, P1 ;  /* 0x0000006bfb827210 */ /* 0x000fe400007e24fa */
[----:B------:R-:W-:-:S04]  /*3ce0*/  LEA R66, P0, R67, c[0x0][0x170], 0x2 ;  /* 0x00005c0043427a11 */ /* 0x000fc800078010ff */
[----:B------:R-:W-:Y:S02]  /*3cf0*/  LEA.HI.X R67, R67, c[0x0][0x174], R130, 0x2, P0 ;  /* 0x00005d0043437a11 */ /* 0x000fe400000f1482 */
[----:B------:R-:W-:-:S03]  /*3d00*/  IADD3 R131, P0, P1, R77, R106, R12 ;  /* 0x0000006a4d837210 */ /* 0x000fc6000791e00c */
[----:B------:R1:W3:Y:S01]  /*3d10*/  LDG.E.CONSTANT R241, [R66.64] ;  /* 0x0000000a42f17981 */ /* 0x0002e2000c1e9900 */
[----:B------:R-:W-:Y:S02]  /*3d20*/  IADD3.X R132, R249, R107, R248, P0, P1 ;  /* 0x0000006bf9847210 */ /* 0x000fe400007e24f8 */
[----:B------:R-:W-:-:S04]  /*3d30*/  LEA R130, P0, R131, c[0x0][0x170], 0x2 ;  /* 0x00005c0083827a11 */ /* 0x000fc800078010ff */
[----:B------:R-:W-:Y:S02]  /*3d40*/  LEA.HI.X R131, R131, c[0x0][0x174], R132, 0x2, P0 ;  /* 0x00005d0083837a11 */ /* 0x000fe400000f1484 */
[----:B0-----:R-:W-:-:S03]  /*3d50*/  IADD3 R65, P0, P1, R78, R106, R13 ;  /* 0x0000006a4e417210 */ /* 0x001fc6000791e00d */
[----:B------:R0:W4:Y:S01]  /*3d60*/  LDG.E.CONSTANT R239, [R130.64] ;  /* 0x0000000a82ef7981 */ /* 0x000122000c1e9900 */
[----:B-1----:R-:W-:Y:S02]  /*3d70*/  IADD3.X R66, R247, R107, R245, P0, P1 ;  /* 0x0000006bf7427210 */ /* 0x002fe400007e24f5 */
[----:B------:R-:W-:-:S04]  /*3d80*/  LEA R64, P0, R65, c[0x0][0x170], 0x2 ;  /* 0x00005c0041407a11 */ /* 0x000fc800078010ff */
[----:B------:R-:W-:Y:S02]  /*3d90*/  LEA.HI.X R65, R65, c[0x0][0x174], R66, 0x2, P0 ;  /* 0x00005d0041417a11 */ /* 0x000fe400000f1442 */
[----:B------:R-:W-:-:S04]  /*3da0*/  IADD3 R67, P0, P1, R79, R106, R14 ;  /* 0x0000006a4f437210 */ /* 0x000fc8000791e00e */
[----:B0-----:R-:W-:Y:S02]  /*3db0*/  IADD3.X R130, R243, R107, R237, P0, P1 ;  /* 0x0000006bf3827210 */ /* 0x001fe400007e24ed */
[----:B------:R-:W-:-:S04]  /*3dc0*/  LEA R66, P0, R67, c[0x0][0x170], 0x2 ;  /* 0x00005c0043427a11 */ /* 0x000fc800078010ff */
[----:B------:R-:W-:Y:S02]  /*3dd0*/  LEA.HI.X R67, R67, c[0x0][0x174], R130, 0x2, P0 ;  /* 0x00005d0043437a11 */ /* 0x000fe400000f1482 */
[----:B------:R-:W-:-:S03]  /*3de0*/  IADD3 R131, P0, P1, R80, R106, R15 ;  /* 0x0000006a50837210 */ /* 0x000fc6000791e00f */
[----:B------:R0:W5:Y:S01]  /*3df0*/  LDG.E.CONSTANT R240, [R66.64] ;  /* 0x0000000a42f07981 */ /* 0x000162000c1e9900 */
[----:B------:R-:W-:Y:S02]  /*3e00*/  IADD3.X R132, R236, R107, R235, P0, P1 ;  /* 0x0000006bec847210 */ /* 0x000fe400007e24eb */
[----:B------:R-:W-:-:S04]  /*3e10*/  LEA R130, P0, R131, c[0x0][0x170], 0x2 ;  /* 0x00005c0083827a11 */ /* 0x000fc800078010ff */
[----:B------:R-:W-:Y:S02]  /*3e20*/  LEA.HI.X R131, R131, c[0x0][0x174], R132, 0x2, P0 ;  /* 0x00005d0083837a11 */ /* 0x000fe400000f1484 */
[----:B------:R1:W5:Y:S04]  /*3e30*/  LDG.E.CONSTANT R132, [R64.64] ;  /* 0x0000000a40847981 */ /* 0x000368000c1e9900 */
[----:B------:R0:W5:Y:S01]  /*3e40*/  LDG.E.CONSTANT R130, [R130.64] ;  /* 0x0000000a82827981 */ /* 0x000162000c1e9900 */
[----:B-1----:R-:W-:-:S04]  /*3e50*/  IADD3 R65, P0, P1, R81, R106, R16 ;  /* 0x0000006a51417210 */ /* 0x002fc8000791e010 */
[----:B0-----:R-:W-:Y:S02]  /*3e60*/  IADD3.X R66, R234, R107, R233, P0, P1 ;  /* 0x0000006bea427210 */ /* 0x001fe400007e24e9 */
[----:B------:R-:W-:-:S04]  /*3e70*/  LEA R64, P0, R65, c[0x0][0x170], 0x2 ;  /* 0x00005c0041407a11 */ /* 0x000fc800078010ff */
[----:B------:R-:W-:Y:S02]  /*3e80*/  LEA.HI.X R65, R65, c[0x0][0x174], R66, 0x2, P0 ;  /* 0x00005d0041417a11 */ /* 0x000fe400000f1442 */
[----:B------:R-:W-:-:S04]  /*3e90*/  IADD3 R67, P0, P1, R82, R106, R17 ;  /* 0x0000006a52437210 */ /* 0x000fc8000791e011 */
[----:B------:R-:W-:Y:S02]  /*3ea0*/  IADD3.X R131, R232, R107, R231, P0, P1 ;  /* 0x0000006be8837210 */ /* 0x000fe400007e24e7 */
[----:B------:R-:W-:-:S04]  /*3eb0*/  LEA R66, P0, R67, c[0x0][0x170], 0x2 ;  /* 0x00005c0043427a11 */ /* 0x000fc800078010ff */
[----:B------:R-:W-:Y:S02]  /*3ec0*/  LEA.HI.X R67, R67, c[0x0][0x174], R131, 0x2, P0 ;  /* 0x00005d0043437a11 */ /* 0x000fe400000f1483 */
[----:B------:R0:W5:Y:S04]  /*3ed0*/  LDG.E.CONSTANT R131, [R64.64] ;  /* 0x0000000a40837981 */ /* 0x000168000c1e9900 */
[----:B------:R0:W5:Y:S04]  /*3ee0*/  LDG.E.CONSTANT R242, [R66.64] ;  /* 0x0000000a42f27981 */ /* 0x000168000c1e9900 */
[----:B0-----:R-:W5:Y:S01]  /*3ef0*/  LDS.128 R64, [R129+0x40] ;  /* 0x0000400081407984 */ /* 0x001f620000000c00 */
        /* <DEDUP_REMOVED lines=198> */
[----:B------:R1:W5:Y:S01]  /*4b60*/  LDG.E.CONSTANT R242, [R66.64] ;  /* 0x0000000a42f27981 */ /* 0x000362000c1e9900 */
[----:B0-----:R-:W-:-:S04]  /*4b70*/  IADD3 R65, P0, P1, R117, R106, R50 ;  /* 0x0000006a75417210 */ /* 0x001fc8000791e032 */
[----:B-1----:R-:W-:Y:S02]  /*4b80*/  IADD3.X R66, R166, R107, R165, P0, P1 ;  /* 0x0000006ba6427210 */ /* 0x002fe400007e24a5 */
[----:B------:R-:W-:-:S04]  /*4b90*/  LEA R64, P0, R65, c[0x0][0x170], 0x2 ;  /* 0x00005c0041407a11 */ /* 0x000fc800078010ff */
[----:B------:R-:W-:-:S05]  /*4ba0*/  LEA.HI.X R65, R65, c[0x0][0x174], R66, 0x2, P0 ;  /* 0x00005d0041417a11 */ /* 0x000fca00000f1442 */
        /* <DEDUP_REMOVED lines=17> */
[----:B------:R-:W-:Y:S02]  /*4cc0*/  IADD3.X R66, R162, R107, R161, P0, P1 ;  /* 0x0000006ba2427210 */ /* 0x000fe400007e24a1 */
[----:B------:R-:W-:-:S04]  /*4cd0*/  LEA R64, P0, R65, c[0x0][0x170], 0x2 ;  /* 0x00005c0041407a11 */ /* 0x000fc800078010ff */
[----:B------:R-:W-:Y:S02]  /*4ce0*/  LEA.HI.X R65, R65, c[0x0][0x174], R66, 0x2, P0 ;  /* 0x00005d0041417a11 */ /* 0x000fe400000f1442 */
[----:B------:R-:W-:Y:S01]  /*4cf0*/  IADD3 R67, P0, P1, R120, R106, R53 ;  /* 0x0000006a78437210 */ /* 0x000fe2000791e035 */
[----:B------:R-:W-:Y:S02]  /*4d00*/  FFMA.FTZ R131, R244, R69, R68 ;  /* 0x00000045f4837223 */ /* 0x000fe40000010044 */
[----:B------:R0:W3:Y:S01]  /*4d10*/  LDG.E.CONSTANT R240, [R64.64] ;  /* 0x0000000a40f07981 */ /* 0x0000e2000c1e9900 */
[----:B------:R-:W-:Y:S02]  /*4d20*/  IADD3.X R68, R160, R107, R159, P0, P1 ;  /* 0x0000006ba0447210 */ /* 0x000fe400007e249f */
[----:B------:R-:W-:-:S04]  /*4d30*/  LEA R66, P0, R67, c[0x0][0x170], 0x2 ;  /* 0x00005c0043427a11 */ /* 0x000fc800078010ff */
[----:B------:R-:W-:Y:S02]  /*4d40*/  LEA.HI.X R67, R67, c[0x0][0x174], R68, 0x2, P0 ;  /* 0x00005d0043437a11 */ /* 0x000fe400000f1444 */
[----:B------:R-:W-:-:S04]  /*4d50*/  IADD3 R69, P0, P1, R121, R106, R54 ;  /* 0x0000006a79457210 */ /* 0x000fc8000791e036 */
[----:B------:R-:W-:Y:S02]  /*4d60*/  IADD3.X R130, R158, R107, R157, P0, P1 ;  /* 0x0000006b9e827210 */ /* 0x000fe400007e249d */
[----:B------:R-:W-:-:S04]  /*4d70*/  LEA R68, P0, R69, c[0x0][0x170], 0x2 ;  /* 0x00005c0045447a11 */ /* 0x000fc800078010ff */
[----:B------:R-:W-:Y:S02]  /*4d80*/  LEA.HI.X R69, R69, c[0x0][0x174], R130, 0x2, P0 ;  /* 0x00005d0045457a11 */ /* 0x000fe400000f1482 */
[----:B0-----:R-:W-:Y:S01]  /*4d90*/  IADD3 R65, P0, P1, R122, R106, R55 ;  /* 0x0000006a7a417210 */ /* 0x001fe2000791e037 */
[----:B------:R0:W4:Y:S04]  /*4da0*/  LDG.E.CONSTANT R130, [R66.64] ;  /* 0x0000000a42827981 */ /* 0x000128000c1e9900 */
[----:B------:R1:W5:Y:S01]  /*4db0*/  LDG.E.CONSTANT R132, [R68.64] ;  /* 0x0000000a44847981 */ /* 0x000362000c1e9900 */
[----:B0-----:R-:W-:Y:S02]  /*4dc0*/  IADD3.X R66, R156, R107, R155, P0, P1 ;  /* 0x0000006b9c427210 */ /* 0x001fe400007e249b */
[----:B------:R-:W-:-:S04]  /*4dd0*/  LEA R64, P0, R65, c[0x0][0x170], 0x2 ;  /* 0x00005c0041407a11 */ /* 0x000fc800078010ff */
[----:B------:R-:W-:Y:S02]  /*4de0*/  LEA.HI.X R65, R65, c[0x0][0x174], R66, 0x2, P0 ;  /* 0x00005d0041417a11 */ /* 0x000fe400000f1442 */
[----:B------:R-:W-:-:S04]  /*4df0*/  IADD3 R67, P0, P1, R123, R106, R56 ;  /* 0x0000006a7b437210 */ /* 0x000fc8000791e038 */
[----:B-1----:R-:W-:Y:S02]  /*4e00*/  IADD3.X R68, R154, R107, R153, P0, P1 ;  /* 0x0000006b9a447210 */ /* 0x002fe400007e2499 */
        /* <DEDUP_REMOVED lines=24> */
[----:B0-----:R-:W4:Y:S01]  /*4f90*/  LDS.128 R64, [R129+0xe0] ;  /* 0x0000e00081407984 */ /* 0x001f220000000c00 */
[----:B------:R-:W-:Y:S01]  /*4fa0*/  ISETP.NE.AND P0, PT, R0, RZ, PT ;  /* 0x000000ff0000720c */ /* 0x000fe20003f05270 */
        /* <DEDUP_REMOVED lines=13> */
.L_x_22665:
[----:B01----:R-:W-:Y:S01]  /*5080*/  FADD.FTZ R71, R71, R66 ;  /* 0x0000004247477221 */ /* 0x003fe20000010000 */
[----:B------:R-:W-:Y:S05]  /*5090*/  BRA.DIV ~URZ, `(.L_x_22619) ;  /* 0x00006ac27f007947 */ /* 0x000fea000b800000 */
[----:B------:R0:W1:Y:S02]  /*50a0*/  SHFL.BFLY PT, R66, R71, 0x1, 0x1f ;  /* 0x0c201f0047427f89 */ /* 0x00006400000e0000 */
.L_x_22666:
        /* <DEDUP_REMOVED lines=10> */
.L_x_22617:
[----:B------:R-:W-:-:S13]  /*5150*/  ISETP.NE.AND P0, PT, R0, RZ, PT ;  /* 0x000000ff0000720c */ /* 0x000fda0003f05270 */
[----:B------:R-:W-:Y:S02]  /*5160*/  @!P0 IMAD R64, R128, 0x8, R3 ;  /* 0x0000000880408824 */ /* 0x000fe400078e0203 */
[----:B------:R-:W-:-:S05]  /*5170*/  @!P0 IMAD.MOV.U32 R65, RZ, RZ, -0x800001 ;  /* 0xff7fffffff418424 */ /* 0x000fca00078e00ff */
[----:B------:R0:W-:Y:S02]  /*5180*/  @!P0 STS [R64.X4+0x420], R65 ;  /* 0x0004204140008388 */ /* 0x0001e40000004800 */
.L_x_22620:
[----:B------:R-:W-:Y:S05]  /*5190*/  BSYNC B1 ;  /* 0x0000000000017941 */ /* 0x000fea0003800000 */
.L_x_22616:
[----:B------:R-:W-:-:S04]  /*51a0*/  IADD3 R128, R128, 0x4, RZ ;  /* 0x0000000480807810 */ /* 0x000fc80007ffe0ff */
[----:B------:R-:W-:-:S13]  /*51b0*/  ISETP.GE.AND P0, PT, R128, UR13, PT ;  /* 0x0000000d80007c0c */ /* 0x000fda000bf06270 */
[----:B01----:R-:W-:Y:S01]  /*51c0*/  @P0 CALL.REL.NOINC `(.L_x_22621) ;  /* 0x0000001000000944 */ /* 0x003fe20003c00000 */
[----:B------:R-:W-:Y:S05]  /*51d0*/  BRA `(.L_x_22622) ;  /* 0xffffdf8000007947 */ /* 0x000fea000383ffff */
.L_x_22621:
[----:B------:R-:W-:Y:S05]  /*51e0*/  BRA `(.L_x_22614) ;  /* 0x0000212000007947 */ /* 0x000fea0003800000 */
.L_x_22615:
[----:B------:R-:W0:Y:S04]  /*51f0*/  S2R R64, SR_TID.X ;  /* 0x0000000000407919 */ /* 0x000e280000002100 */
[----:B------:R-:W1:Y:S01]  /*5200*/  S2R R65, SR_TID.X ;  /* 0x0000000000417919 */ /* 0x000e620000002100 */
[----:B0-----:R-:W-:-:S04]  /*5210*/  SHF.R.S32.HI R64, RZ, 0x1f, R64 ;  /* 0x0000001fff407819 */ /* 0x001fc80000011440 */
[----:B-1----:R-:W-:-:S04]  /*5220*/  LEA.HI R64, R64, R65, RZ, 0x5 ;  /* 0x0000004140407211 */ /* 0x002fc800078f28ff */
[----:B------:R-:W-:-:S05]  /*5230*/  SHF.R.S32.HI R64, RZ, 0x5, R64 ;  /* 0x00000005ff407819 */ /* 0x000fca0000011440 */
[----:B------:R-:W-:-:S03]  /*5240*/  IMAD.MOV.U32 R128, RZ, RZ, R64 ;  /* 0x000000ffff807224 */ /* 0x000fc600078e0040 */
.L_x_22628:
        /* <DEDUP_REMOVED lines=498> */
.L_x_22667:
[----:B01----:R-:W-:Y:S01]  /*7170*/  FADD.FTZ R71, R71, R66 ;  /* 0x0000004247477221 */ /* 0x003fe20000010000 */
[----:B------:R-:W-:Y:S05]  /*7180*/  BRA.DIV ~URZ, `(.L_x_22626) ;  /* 0x00004ab27f007947 */ /* 0x000fea000b800000 */
[----:B------:R0:W1:Y:S02]  /*7190*/  SHFL.BFLY PT, R66, R71, 0x1, 0x1f ;  /* 0x0c201f0047427f89 */ /* 0x00006400000e0000 */
.L_x_22668:
        /* <DEDUP_REMOVED lines=14> */
.L_x_22624:
[----:B------:R-:W-:-:S13]  /*7280*/  ISETP.NE.AND P0, PT, R0, RZ, PT ;  /* 0x000000ff0000720c */ /* 0x000fda0003f05270 */
[----:B------:R-:W-:Y:S02]  /*7290*/  @!P0 IMAD.IADD R129, R3, 0x1, R129 ;  /* 0x0000000103818824 */ /* 0x000fe400078e0281 */
[----:B------:R-:W-:-:S05]  /*72a0*/  @!P0 IMAD.MOV.U32 R64, RZ, RZ, -0x800001 ;  /* 0xff7fffffff408424 */ /* 0x000fca00078e00ff */
[----:B------:R0:W-:Y:S02]  /*72b0*/  @!P0 STS [R129.X4+0x420], R64 ;  /* 0x0004204081008388 */ /* 0x0001e40000004800 */
.L_x_22627:
[----:B------:R-:W-:Y:S05]  /*72c0*/  BSYNC B1 ;  /* 0x0000000000017941 */ /* 0x000fea0003800000 */
.L_x_22623:
[----:B------:R-:W-:-:S04]  /*72d0*/  IADD3 R128, R128, 0x4, RZ ;  /* 0x0000000480807810 */ /* 0x000fc80007ffe0ff */
[----:B------:R-:W-:-:S13]  /*72e0*/  ISETP.GE.AND P0, PT, R128, UR13, PT ;  /* 0x0000000d80007c0c */ /* 0x000fda000bf06270 */
[----:B01----:R-:W-:Y:S01]  /*72f0*/  @P0 CALL.REL.NOINC `(.L_x_22614) ;  /* 0x0000001000000944 */ /* 0x003fe20003c00000 */
[----:B------:R-:W-:Y:S05]  /*7300*/  BRA `(.L_x_22628) ;  /* 0xffffdf4000007947 */ /* 0x000fea000383ffff */
.L_x_22614:
[----:B------:R-:W-:Y:S05]  /*7310*/  BSYNC B0 ;  /* 0x0000000000007941 */ /* 0x000fea0003800000 */
.L_x_22613:
[----:B------:R-:W-:Y:S05]  /*7320*/  BRA.DIV ~URZ, `(.L_x_22629) ;  /* 0x000049827f007947 */ /* 0x000fea000b800000 */
[----:B------:R0:W1:Y:S02]  /*7330*/  SHFL.BFLY PT, R66, R2, 0x10, 0x1f ;  /* 0x0e001f0002427f89 */ /* 0x00006400000e0000 */
.L_x_22669:
[----:B-1----:R-:W-:Y:S01]  /*7340*/  FMNMX.FTZ R3, R66, R2, !PT ;  /* 0x0000000242037209 */ /* 0x002fe20007810000 */
[----:B------:R-:W-:Y:S05]  /*7350*/  BRA.DIV ~URZ, `(.L_x_22630) ;  /* 0x000049c27f007947 */ /* 0x000fea000b800000 */
[----:B------:R-:W1:Y:S02]  /*7360*/  SHFL.BFLY PT, R0, R3, 0x8, 0x1f ;  /* 0x0d001f0003007f89 */ /* 0x000e6400000e0000 */
[----:B-1----:R-:W-:-:S05]  /*7370*/  FMNMX.FTZ R0, R3, R0, !PT ;  /* 0x0000000003007209 */ /* 0x002fca0007810000 */
[----:B------:R1:W2:Y:S02]  /*7380*/  SHFL.BFLY PT, R66, R0, 0x4, 0x1f ;  /* 0x0c801f0000427f89 */ /* 0x0002a400000e0000 */
.L_x_22670:
[----:B0-----:R-:W3:Y:S04]  /*7390*/  LDL R2, [R1] ;  /* 0x0000000001027983 */ /* 0x001ee80000100800 */
[----:B------:R-:W0:Y:S04]  /*73a0*/  S2R R3, SR_TID.X ;  /* 0x0000000000037919 */ /* 0x000e280000002100 */
[----:B------:R-:W4:Y:S01]  /*73b0*/  S2R R4, SR_TID.X ;  /* 0x0000000000047919 */ /* 0x000f220000002100 */
[----:B--2---:R-:W-:Y:S02]  /*73c0*/  FMNMX.FTZ R66, R66, R0, !PT ;  /* 0x0000000042427209 */ /* 0x004fe40007810000 */
[----:B0-----:R-:W-:-:S04]  /*73d0*/  SHF.R.S32.HI R3, RZ, 0x1f, R3 ;  /* 0x0000001fff037819 */ /* 0x001fc80000011403 */
[----:B----4-:R-:W-:-:S04]  /*73e0*/  LEA.HI R3, R3, R4, RZ, 0x5 ;  /* 0x0000000403037211 */ /* 0x010fc800078f28ff */
[----:B------:R-:W-:Y:S01]  /*73f0*/  SHF.R.S32.HI R3, RZ, 0x5, R3 ;  /* 0x00000005ff037819 */ /* 0x000fe20000011403 */
[----:B------:R-:W-:Y:S01]  /*7400*/  WARPSYNC 0xffffffff ;  /* 0xffffffff00007948 */ /* 0x000fe20003800000 */
[----:B---3--:R-:W-:-:S13]  /*7410*/  ISETP.NE.AND P0, PT, R2, RZ, PT ;  /* 0x000000ff0200720c */ /* 0x008fda0003f05270 */
[----:B------:R0:W-:Y:S02]  /*7420*/  @!P0 STS [R3.X4+0x400], R66 ;  /* 0x0004004203008388 */ /* 0x0001e40000004800 */
[----:B------:R-:W-:Y:S01]  /*7430*/  BAR.SYNC.DEFER_BLOCKING 0x0 ;  /* 0x0000000000007b1d */ /* 0x000fe20000010000 */
[----:B------:R-:W-:Y:S01]  /*7440*/  ISETP.GT.AND P0, PT, R2, 0x3, PT ;  /* 0x000000030200780c */ /* 0x000fe20003f04270 */
[----:B-1----:R-:W-:Y:S01]  /*7450*/  IMAD.MOV.U32 R0, RZ, RZ, -0x800001 ;  /* 0xff7fffffff007424 */ /* 0x002fe200078e00ff */
[----:B------:R-:W-:Y:S01]  /*7460*/  USHF.L.U32 UR4, UR13, 0x3, URZ ;  /* 0x000000030d047899 */ /* 0x000fe2000800063f */
[----:B------:R-:W-:Y:S02]  /*7470*/  IMAD.MOV.U32 R4, RZ, RZ, RZ ;  /* 0x000000ffff047224 */ /* 0x000fe400078e00ff */
[----:B------:R-:W1:Y:S01]  /*7480*/  S2R R30, SR_TID.X ;  /* 0x00000000001e7919 */ /* 0x000e620000002100 */
[----:B------:R-:W-:Y:S01]  /*7490*/  UISETP.LT.AND UP0, UPT, UR18, UR4, UPT ;  /* 0x000000041200728c */ /* 0x000fe2000bf01270 */
[----:B------:R-:W-:Y:S03]  /*74a0*/  BSSY B0, `(.L_x_22631) ;  /* 0x00000e4000007945 */ /* 0x000fe60003800000 */
[----:B------:R-:W-:-:S03]  /*74b0*/  USEL UR4, UR18, UR4, UP0 ;  /* 0x0000000412047287 */ /* 0x000fc60008000000 */
[----:B------:R-:W2:Y:S03]  /*74c0*/  @!P0 LDS R0, [R2.X4+0x400] ;  /* 0x0004000002008984 */ /* 0x000ea60000004800 */
[----:B-1----:R-:W-:Y:S01]  /*74d0*/  ISETP.GE.AND P1, PT, R30, UR4, PT ;  /* 0x000000041e007c0c */ /* 0x002fe2000bf26270 */
[----:B0-2---:R-:W0:Y:S02]  /*74e0*/  SHFL.BFLY PT, R3, R0, 0x2, 0x1f ;  /* 0x0c401f0000037f89 */ /* 0x005e2400000e0000 */
        /* <DEDUP_REMOVED lines=17> */
.L_x_22635:
        /* <DEDUP_REMOVED lines=11> */
.L_x_22634:
[----:B------:R-:W-:Y:S05]  /*76b0*/  BSYNC B1 ;  /* 0x0000000000017941 */ /* 0x000fea0003800000 */
.L_x_22633:
        /* <DEDUP_REMOVED lines=11> */
.L_x_22638:
        /* <DEDUP_REMOVED lines=100> */
.L_x_22637:
[----:B------:R-:W-:Y:S05]  /*7db0*/  BSYNC B1 ;  /* 0x0000000000017941 */ /* 0x000fea0003800000 */
.L_x_22636:
        /* <DEDUP_REMOVED lines=55> */
.L_x_22640:
[----:B------:R-:W-:Y:S05]  /*8130*/  BSYNC B1 ;  /* 0x0000000000017941 */ /* 0x000fea0003800000 */
.L_x_22639:
        /* <DEDUP_REMOVED lines=26> */
.L_x_22632:
[----:B------:R-:W-:Y:S05]  /*82e0*/  BSYNC B0 ;  /* 0x0000000000007941 */ /* 0x000fea0003800000 */
.L_x_22631:
        /* <DEDUP_REMOVED lines=36> */
.L_x_22645:
        /* <DEDUP_REMOVED lines=8> */
.L_x_22644:
[----:B0-2---:R-:W-:Y:S05]  /*85b0*/  BSYNC B1 ;  /* 0x0000000000017941 */ /* 0x005fea0003800000 */
.L_x_22643:
        /* <DEDUP_REMOVED lines=11> */
.L_x_22648:
        /* <DEDUP_REMOVED lines=52> */
.L_x_22647:
[----:B------:R-:W-:Y:S05]  /*89b0*/  BSYNC B1 ;  /* 0x0000000000017941 */ /* 0x000fea0003800000 */
.L_x_22646:
        /* <DEDUP_REMOVED lines=31> */
.L_x_22650:
[----:B------:R-:W-:Y:S05]  /*8bb0*/  BSYNC B1 ;  /* 0x0000000000017941 */ /* 0x000fea0003800000 */
.L_x_22649:
        /* <DEDUP_REMOVED lines=14> */
.L_x_22642:
[----:B------:R-:W-:Y:S05]  /*8ca0*/  BSYNC B0 ;  /* 0x0000000000007941 */ /* 0x000fea0003800000 */
.L_x_22641:
        /* <DEDUP_REMOVED lines=19> */
.L_x_22652:
[----:B------:R-:W2:Y:S01]  /*8de0*/  LDL R7, [R1] ;  /* 0x0000000001077983 */ /* 0x000ea20000100800 */
[----:B------:R-:W-:Y:S01]  /*8df0*/  IABS R87, c[0x0][0x1d4] ;  /* 0x0000750000577a13 */ /* 0x000fe20000000000 */
[----:B------:R-:W-:Y:S01]  /*8e00*/  ULDC UR4, c[0x0][0x198] ;  /* 0x0000660000047ab9 */ /* 0x000fe20000000800 */
[----:B------:R-:W-:Y:S01]  /*8e10*/  SHF.R.S32.HI R0, RZ, 0x1f, R6 ;  /* 0x0000001fff007819 */ /* 0x000fe20000011406 */
[----:B------:R-:W-:Y:S01]  /*8e20*/  UIMAD UR4, UR12, UR4, URZ ;  /* 0x000000040c0472a4 */ /* 0x000fe2000f8e023f */
[----:B------:R-:W0:Y:S01]  /*8e30*/  I2F.RP R2, R87 ;  /* 0x0000005700027306 */ /* 0x000e220000209400 */
[----:B------:R-:W-:Y:S01]  /*8e40*/  IMAD.U32 R5, RZ, RZ, UR16 ;  /* 0x00000010ff057e24 */ /* 0x000fe2000f8e00ff */
[----:B------:R-:W-:Y:S01]  /*8e50*/  CS2R R72, SRZ ;  /* 0x0000000000487805 */ /* 0x000fe2000001ff00 */
[----:B------:R-:W-:Y:S01]  /*8e60*/  IMAD.U32 R93, RZ, RZ, UR7 ;  /* 0x00000007ff5d7e24 */ /* 0x000fe2000f8e00ff */
[----:B------:R-:W-:Y:S01]  /*8e70*/  CS2R R74, SRZ ;  /* 0x00000000004a7805 */ /* 0x000fe2000001ff00 */
[----:B------:R-:W-:Y:S01]  /*8e80*/  IMAD.U32 R3, RZ, RZ, UR4 ;  /* 0x00000004ff037e24 */ /* 0x000fe2000f8e00ff */
[C---:B------:R-:W-:Y:S01]  /*8e90*/  IADD3 R89, P0, R6.reuse, UR4, RZ ;  /* 0x0000000406597c10 */ /* 0x040fe2000ff1e0ff */
[----:B------:R-:W-:Y:S01]  /*8ea0*/  IMAD.MOV.U32 R95, RZ, RZ, c[0x0][0x1ac] ;  /* 0x00006b00ff5f7624 */ /* 0x000fe200078e00ff */
[----:B------:R-:W-:Y:S01]  /*8eb0*/  CS2R R76, SRZ ;  /* 0x00000000004c7805 */ /* 0x000fe2000001ff00 */
[----:B------:R-:W-:Y:S01]  /*8ec0*/  IMAD.SHL.U32 R92, R6, 0x8, RZ ;  /* 0x00000008065c7824 */ /* 0x000fe200078e00ff */
[----:B------:R-:W-:Y:S01]  /*8ed0*/  LEA.HI.X.SX32 R0, R3, R0, 0x1, P0 ;  /* 0x0000000003007211 */ /* 0x000fe200000f0eff */
[----:B------:R-:W-:Y:S01]  /*8ee0*/  CS2R R78, SRZ ;  /* 0x00000000004e7805 */ /* 0x000fe2000001ff00 */
[C---:B------:R-:W-:Y:S01]  /*8ef0*/  LEA R88, P0, R89.reuse, c[0x0][0x188], 0x2 ;  /* 0x0000620059587a11 */ /* 0x040fe200078010ff */
[----:B------:R-:W-:Y:S01]  /*8f00*/  CS2R R80, SRZ ;  /* 0x0000000000507805 */ /* 0x000fe2000001ff00 */
[----:B------:R-:W-:Y:S01]  /*8f10*/  CS2R R82, SRZ ;  /* 0x0000000000527805 */ /* 0x000fe2000001ff00 */
[----:B------:R-:W-:Y:S01]  /*8f20*/  CS2R R84, SRZ ;  /* 0x0000000000547805 */ /* 0x000fe2000001ff00 */
[----:B0-----:R-:W0:Y:S01]  /*8f30*/  MUFU.RCP R2, R2 ;  /* 0x0000000200027308 */ /* 0x001e220000001000 */
[----:B------:R-:W-:Y:S01]  /*8f40*/  LEA.HI.X R89, R89, c[0x0][0x18c], R0, 0x2, P0 ;  /* 0x0000630059597a11 */ /* 0x000fe200000f1400 */
[----:B------:R-:W-:Y:S01]  /*8f50*/  IMAD.MOV.U32 R0, RZ, RZ, RZ ;  /* 0x000000ffff007224 */ /* 0x000fe200078e00ff */
[----:B------:R-:W-:Y:S01]  /*8f60*/  IADD3 R93, R93, -c[0x0][0x1cc], RZ ;  /* 0x800073005d5d7a10 */ /* 0x000fe20007ffe0ff */
[----:B------:R-:W-:Y:S01]  /*8f70*/  IMAD.MOV.U32 R86, RZ, RZ, RZ ;  /* 0x000000ffff567224 */ /* 0x000fe200078e00ff */
[----:B------:R-:W-:Y:S01]  /*8f80*/  SHF.R.S32.HI R95, RZ, 0x1f, R95 ;  /* 0x0000001fff5f7819 */ /* 0x000fe2000001145f */
[----:B------:R-:W-:Y:S01]  /*8f90*/  IMAD.MOV.U32 R94, RZ, RZ, R6 ;  /* 0x000000ffff5e7224 */ /* 0x000fe200078e0006 */
[----:B0-----:R-:W-:-:S04]  /*8fa0*/  IADD3 R90, R2, 0xffffffe, RZ ;  /* 0x0ffffffe025a7810 */ /* 0x001fc80007ffe0ff */
[----:B------:R0:W3:Y:S02]  /*8fb0*/  F2I.FTZ.U32.TRUNC.NTZ R91, R90 ;  /* 0x0000005a005b7305 */ /* 0x0000e4000021f000 */
[----:B0-----:R-:W-:Y:S02]  /*8fc0*/  IMAD.MOV.U32 R90, RZ, RZ, RZ ;  /* 0x000000ffff5a7224 */ /* 0x001fe400078e00ff */
[----:B---3--:R-:W-:-:S04]  /*8fd0*/  IMAD.MOV R4, RZ, RZ, -R91 ;  /* 0x000000ffff047224 */ /* 0x008fc800078e0a5b */
[----:B------:R-:W-:-:S04]  /*8fe0*/  IMAD R3, R4, R87, RZ ;  /* 0x0000005704037224 */ /* 0x000fc800078e02ff */
[----:B------:R-:W-:Y:S01]  /*8ff0*/  IMAD.HI.U32 R90, R91, R3, R90 ;  /* 0x000000035b5a7227 */ /* 0x000fe200078e005a */
[----:B------:R-:W-:Y:S02]  /*9000*/  LOP3.LUT R91, RZ, UR13, RZ, 0x33, !PT ;  /* 0x0000000dff5b7c12 */ /* 0x000fe4000f8e33ff */
[----:B--2---:R-:W-:-:S04]  /*9010*/  LEA.HI R2, R7, R7, RZ, 0x1 ;  /* 0x0000000707027211 */ /* 0x004fc800078f08ff */
[C---:B------:R-:W-:Y:S01]  /*9020*/  LOP3.LUT R3, R2.reuse, 0xfffffffe, RZ, 0xc0, !PT ;  /* 0xfffffffe02037812 */ /* 0x040fe200078ec0ff */
[----:B------:R-:W-:Y:S02]  /*9030*/  IMAD.SHL.U32 R4, R2, 0x4, RZ ;  /* 0x0000000402047824 */ /* 0x000fe400078e00ff */
[----:B------:R-:W-:Y:S02]  /*9040*/  IMAD R2, R5, c[0x0][0x1b0], RZ ;  /* 0x00006c0005027a24 */ /* 0x000fe400078e02ff */
[----:B------:R-:W-:Y:S01]  /*9050*/  IMAD.IADD R97, R7, 0x1, -R3 ;  /* 0x0000000107617824 */ /* 0x000fe200078e0a03 */
[----:B------:R-:W-:Y:S02]  /*9060*/  LOP3.LUT R4, R4, 0xfffffff8, RZ, 0xc0, !PT ;  /* 0xfffffff804047812 */ /* 0x000fe400078ec0ff */
[----:B------:R-:W-:Y:S01]  /*9070*/  SHF.R.S32.HI R3, RZ, 0x1f, R2 ;  /* 0x0000001fff037819 */ /* 0x000fe20000011402 */
[----:B------:R-:W-:Y:S02]  /*9080*/  IMAD R99, R6, 0x2, R97 ;  /* 0x0000000206637824 */ /* 0x000fe400078e0261 */
[----:B------:R-:W-:-:S02]  /*9090*/  IMAD R96, R97, 0x4, R4 ;  /* 0x0000000461607824 */ /* 0x000fc400078e0204 */
[----:B------:R-:W-:Y:S01]  /*90a0*/  IMAD R97, R97, 0x4, R92 ;  /* 0x0000000461617824 */ /* 0x000fe200078e025c */
        /* <DEDUP_REMOVED lines=15> */
.L_x_22656:
[----:B------:R-:W-:Y:S01]  /*91a0*/  IABS R5, R92 ;  /* 0x0000005c00057213 */ /* 0x000fe20000000000 */
[----:B------:R-:W-:Y:S01]  /*91b0*/  BSSY B1, `(.L_x_22654) ;  /* 0x0000174000017945 */ /* 0x000fe20003800000 */
[----:B------:R-:W-:Y:S01]  /*91c0*/  IABS R9, c[0x0][0x1d0] ;  /* 0x0000740000097a13 */ /* 0x000fe20000000000 */
[----:B------:R-:W-:Y:S01]  /*91d0*/  IMAD.IADD R68, R91, 0x1, R94 ;  /* 0x000000015b447824 */ /* 0x000fe200078e025e */
        /* <DEDUP_REMOVED lines=13> */
[C---:B------:R-:W-:Y:S02]  /*92b0*/  LOP3.LUT R6, R92.reuse, c[0x0][0x1d4], RZ, 0x3c, !PT ;  /* 0x000075005c067a12 */ /* 0x040fe400078e3cff */
[----:B------:R-:W-:-:S02]  /*92c0*/  IADD3 R92, R92, 0x20, RZ ;  /* 0x000000205c5c7810 */ /* 0x000fc40007ffe0ff */
[----:B------:R-:W0:Y:S01]  /*92d0*/  F2I.FTZ.U32.TRUNC.NTZ R5, R5 ;  /* 0x0000000500057305 */ /* 0x000e22000021f000 */
[----:B------:R-:W-:-:S04]  /*92e0*/  ISETP.GE.AND P2, PT, R6, RZ, PT ;  /* 0x000000ff0600720c */ /* 0x000fc80003f46270 */
        /* <DEDUP_REMOVED lines=39> */
[-C--:B------:R-:W-:Y:S02]  /*9560*/  LEA.HI.X.SX32 R14, R100, R67.reuse, 0x1, P0 ;  /* 0x00000043640e7211 */ /* 0x080fe400000f0eff */
        /* <DEDUP_REMOVED lines=9> */
[-C--:B0-----:R-:W-:Y:S02]  /*9600*/  LEA.HI.X.SX32 R22, R102, R67.reuse, 0x1, P0 ;  /* 0x0000004366167211 */ /* 0x081fe400000f0eff */
        /* <DEDUP_REMOVED lines=9> */
[-C--:B------:R-:W-:Y:S02]  /*96a0*/  LEA.HI.X.SX32 R30, R104, R67.reuse, 0x1, P0 ;  /* 0x00000043681e7211 */ /* 0x080fe400000f0eff */
        /* <DEDUP_REMOVED lines=29> */
[-C--:B------:R-:W-:Y:S01]  /*9880*/  IADD3 R57, P0, R111, R64.reuse, RZ ;  /* 0x000000406f397210 */ /* 0x080fe20007f1e0ff */
[----:B------:R-:W5:Y:S01]  /*9890*/  LDG.E.128.CONSTANT R48, [R48.64] ;  /* 0x0000000a30307981 */ /* 0x000f62000c1e9d00 */
[----:B------:R-:W-:Y:S02]  /*98a0*/  LEA.HI.X R53, R53, c[0x0][0x17c], R54, 0x2, P1 ;  /* 0x00005f0035357a11 */ /* 0x000fe400008f1436 */
[----:B------:R-:W-:Y:S02]  /*98b0*/  LEA R56, P1, R57, c[0x0][0x178], 0x2 ;  /* 0x00005e0039387a11 */ /* 0x000fe400078210ff */
[----:B------:R-:W-:Y:S02]  /*98c0*/  LEA.HI.X.SX32 R58, R111, R67, 0x1, P0 ;  /* 0x000000436f3a7211 */ /* 0x000fe400000f0eff */
[----:B------:R-:W-:Y:S01]  /*98d0*/  IADD3 R61, P0, R112, R64, RZ ;  /* 0x00000040703d7210 */ /* 0x000fe20007f1e0ff */
[----:B------:R-:W5:Y:S01]  /*98e0*/  LDG.E.128.CONSTANT R52, [R52.64] ;  /* 0x0000000a34347981 */ /* 0x000f62000c1e9d00 */
[----:B------:R-:W-:-:S02]  /*98f0*/  LEA.HI.X R57, R57, c[0x0][0x17c], R58, 0x2, P1 ;  /* 0x00005f0039397a11 */ /* 0x000fc400008f143a */
[C---:B------:R-:W-:Y:S02]  /*9900*/  LEA R60, P1, R61.reuse, c[0x0][0x178], 0x2 ;  /* 0x00005e003d3c7a11 */ /* 0x040fe400078210ff */
[-C--:B------:R-:W-:Y:S02]  /*9910*/  LEA.HI.X.SX32 R62, R112, R67.reuse, 0x1, P0 ;  /* 0x00000043703e7211 */ /* 0x080fe400000f0eff */
[C---:B------:R-:W-:Y:S01]  /*9920*/  IADD3 R65, P0, R98.reuse, R64, RZ ;  /* 0x0000004062417210 */ /* 0x040fe20007f1e0ff */
[----:B------:R-:W5:Y:S01]  /*9930*/  LDG.E.128.CONSTANT R56, [R56.64] ;  /* 0x0000000a38387981 */ /* 0x000f62000c1e9d00 */
        /* <DEDUP_REMOVED lines=8> */
[----:B------:R-:W-:Y:S02]  /*99c0*/  @!P1 ISETP.GE.AND P4, PT, R97, UR18, PT ;  /* 0x0000001261009c0c */ /* 0x000fe4000bf86270 */
[C---:B------:R-:W-:Y:S02]  /*99d0*/  @!P1 ISETP.GE.AND P0, PT, R69.reuse, UR18, PT ;  /* 0x0000001245009c0c */ /* 0x040fe4000bf06270 */
[----:B------:R-:W-:Y:S02]  /*99e0*/  @!P1 ISETP.GE.AND P2, PT, R69, UR18, PT ;  /* 0x0000001245009c0c */ /* 0x000fe4000bf46270 */
[C---:B------:R-:W-:Y:S02]  /*99f0*/  @!P1 IADD3 R68, R97.reuse, 0x3, RZ ;  /* 0x0000000361449810 */ /* 0x040fe40007ffe0ff */
[----:B------:R-:W-:-:S02]  /*9a00*/  @!P1 IADD3 R69, R97, 0x3, RZ ;  /* 0x0000000361459810 */ /* 0x000fc40007ffe0ff */
[----:B------:R-:W-:Y:S02]  /*9a10*/  @!P1 ISETP.GE.AND P6, PT, R68, UR18, PT ;  /* 0x0000001244009c0c */ /* 0x000fe4000bfc6270 */
[C---:B------:R-:W-:Y:S02]  /*9a20*/  @!P1 IADD3 R70, R97.reuse, 0x2, RZ ;  /* 0x0000000261469810 */ /* 0x040fe40007ffe0ff */
[C---:B------:R-:W-:Y:S02]  /*9a30*/  @!P1 IADD3 R68, R97.reuse, 0x2, RZ ;  /* 0x0000000261449810 */ /* 0x040fe40007ffe0ff */
        /* <DEDUP_REMOVED lines=32> */
[----:B-----5:R-:W-:-:S02]  /*9c40*/  @!P1 FSEL R17, R17, RZ, !P2 ;  /* 0x000000ff11119208 */ /* 0x020fc40005000000 */
        /* <DEDUP_REMOVED lines=76> */
[----:B------:R-:W0:Y:S01]  /*a110*/  LDS.128 R68, [R99] ;  /* 0x0000000063447984 */ /* 0x000e220000000c00 */
[----:B------:R-:W-:Y:S02]  /*a120*/  @!P1 FSEL R47, R47, RZ, !P5 ;  /* 0x000000ff2f2f9208 */ /* 0x000fe40006800000 */
[----:B------:R-:W-:-:S02]  /*a130*/  @!P1 ISETP.GE.AND P5, PT, R114, UR18, PT ;  /* 0x0000001272009c0c */ /* 0x000fc4000bfa6270 */
[----:B------:R-:W-:Y:S02]  /*a140*/  @!P1 IADD3 R114, R97, 0x1, RZ ;  /* 0x0000000161729810 */ /* 0x000fe40007ffe0ff */
[----:B------:R-:W-:Y:S02]  /*a150*/  @!P1 FSEL R49, R49, RZ, !P2 ;  /* 0x000000ff31319208 */ /* 0x000fe40005000000 */
[----:B------:R-:W-:Y:S02]  /*a160*/  @!P1 FSEL R53, R53, RZ, !P0 ;  /* 0x000000ff35359208 */ /* 0x000fe40004000000 */
[----:B------:R-:W-:Y:S02]  /*a170*/  @!P1 FSEL R46, R46, RZ, !P6 ;  /* 0x000000ff2e2e9208 */ /* 0x000fe40007000000 */
[----:B------:R-:W-:Y:S02]  /*a180*/  @!P1 ISETP.GE.AND P2, PT, R114, UR18, PT ;  /* 0x0000001272009c0c */ /* 0x000fe4000bf46270 */
[----:B------:R-:W-:-:S02]  /*a190*/  @!P1 FSEL R50, R50, RZ, !P4 ;  /* 0x000000ff32329208 */ /* 0x000fc40006000000 */
[C---:B------:R-:W-:Y:S02]  /*a1a0*/  @!P1 ISETP.GE.AND P0, PT, R97.reuse, UR18, PT ;  /* 0x0000001261009c0c */ /* 0x040fe4000bf06270 */
[C---:B------:R-:W-:Y:S02]  /*a1b0*/  @!P1 ISETP.GE.AND P6, PT, R97.reuse, UR18, PT ;  /* 0x0000001261009c0c */ /* 0x040fe4000bfc6270 */
[C---:B------:R-:W-:Y:S02]  /*a1c0*/  @!P1 IADD3 R114, R97.reuse, 0x2, RZ ;  /* 0x0000000261729810 */ /* 0x040fe40007ffe0ff */
[C---:B------:R-:W-:Y:S02]  /*a1d0*/  @!P1 ISETP.GE.AND P4, PT, R97.reuse, UR18, PT ;  /* 0x0000001261009c0c */ /* 0x040fe4000bf86270 */
[----:B------:R-:W-:Y:S02]  /*a1e0*/  @!P1 IADD3 R113, R97, 0x3, RZ ;  /* 0x0000000361719810 */ /* 0x000fe40007ffe0ff */
[----:B------:R-:W-:-:S02]  /*a1f0*/  @!P1 FSEL R51, R51, RZ, !P3 ;  /* 0x000000ff33339208 */ /* 0x000fc40005800000 */
[----:B------:R-:W-:Y:S02]  /*a200*/  @!P1 FSEL R56, R56, RZ, !P0 ;  /* 0x000000ff38389208 */ /* 0x000fe40004000000 */
[----:B------:R-:W-:Y:S02]  /*a210*/  @!P1 FSEL R57, R57, RZ, !P2 ;  /* 0x000000ff39399208 */ /* 0x000fe40005000000 */
[----:B------:R-:W-:Y:S02]  /*a220*/  @!P1 FSEL R48, R48, RZ, !P6 ;  /* 0x000000ff30309208 */ /* 0x000fe40007000000 */
[----:B------:R-:W-:Y:S02]  /*a230*/  @!P1 ISETP.GE.AND P3, PT, R114, UR18, PT ;  /* 0x0000001272009c0c */ /* 0x000fe4000bf66270 */
[----:B------:R-:W-:Y:S02]  /*a240*/  @!P1 FSEL R52, R52, RZ, !P4 ;  /* 0x000000ff34349208 */ /* 0x000fe40006000000 */
[----:B------:R-:W-:-:S02]  /*a250*/  @!P1 ISETP.GE.AND P0, PT, R114, UR18, PT ;  /* 0x0000001272009c0c */ /* 0x000fc4000bf06270 */
[----:B------:R-:W-:Y:S02]  /*a260*/  @!P1 ISETP.GE.AND P2, PT, R97, UR18, PT ;  /* 0x0000001261009c0c */ /* 0x000fe4000bf46270 */
[C---:B------:R-:W-:Y:S02]  /*a270*/  @!P1 ISETP.GE.AND P6, PT, R113.reuse, UR18, PT ;  /* 0x0000001271009c0c */ /* 0x040fe4000bfc6270 */
[----:B------:R-:W-:Y:S02]  /*a280*/  @!P1 ISETP.GE.AND P4, PT, R113, UR18, PT ;  /* 0x0000001271009c0c */ /* 0x000fe4000bf86270 */
[C---:B------:R-:W-:Y:S02]  /*a290*/  @!P1 IADD3 R114, R97.reuse, 0x1, RZ ;  /* 0x0000000161729810 */ /* 0x040fe40007ffe0ff */
[----:B------:R-:W-:Y:S02]  /*a2a0*/  @!P1 IADD3 R113, R97, 0x1, RZ ;  /* 0x0000000161719810 */ /* 0x000fe40007ffe0ff */
[----:B------:R-:W-:-:S02]  /*a2b0*/  @!P1 FSEL R60, R60, RZ, !P2 ;  /* 0x000000ff3c3c9208 */ /* 0x000fc40005000000 */
[----:B------:R-:W-:Y:S02]  /*a2c0*/  @!P1 FSEL R54, R54, RZ, !P5 ;  /* 0x000000ff36369208 */ /* 0x000fe40006800000 */
[----:B------:R-:W-:Y:S02]  /*a2d0*/  @!P1 ISETP.GE.AND P2, PT, R114, UR18, PT ;  /* 0x0000001272009c0c */ /* 0x000fe4000bf46270 */
[----:B------:R-:W-:Y:S02]  /*a2e0*/  @!P1 ISETP.GE.AND P5, PT, R113, UR18, PT ;  /* 0x0000001271009c0c */ /* 0x000fe4000bfa6270 */
[----:B------:R-:W-:Y:S02]  /*a2f0*/  @!P1 FSEL R65, R65, RZ, !P2 ;  /* 0x000000ff41419208 */ /* 0x000fe40005000000 */
[----:B------:R-:W-:Y:S02]  /*a300*/  @!P1 IADD3 R114, R97, 0x2, RZ ;  /* 0x0000000261729810 */ /* 0x000fe40007ffe0ff */
[----:B------:R-:W-:-:S02]  /*a310*/  @!P1 FSEL R61, R61, RZ, !P5 ;  /* 0x000000ff3d3d9208 */ /* 0x000fc40006800000 */
[----:B------:R-:W-:Y:S02]  /*a320*/  @!P1 ISETP.GE.AND P2, PT, R97, UR18, PT ;  /* 0x0000001261009c0c */ /* 0x000fe4000bf46270 */
[----:B------:R-:W-:Y:S01]  /*a330*/  @!P1 FSEL R62, R62, RZ, !P0 ;  /* 0x000000ff3e3e9208 */ /* 0x000fe20004000000 */
[----:B0-----:R-:W-:Y:S01]  /*a340*/  FMUL.FTZ R9, R69, R9 ;  /* 0x0000000945097220 */ /* 0x001fe20000410000 */
[----:B------:R-:W-:Y:S01]  /*a350*/  @!P1 IADD3 R113, R97, 0x3, RZ ;  /* 0x0000000361719810 */ /* 0x000fe20007ffe0ff */
        /* <DEDUP_REMOVED lines=19> */
[C---:B------:R-:W-:Y:S01]  /*a490*/  @!P1 ISETP.GE.AND P3, PT, R113.reuse, UR18, PT ;  /* 0x0000001271009c0c */ /* 0x040fe2000bf66270 */
[C---:B------:R-:W-:Y:S01]  /*a4a0*/  FFMA.FTZ R5, R68.reuse, R4, R5 ;  /* 0x0000000444057223 */ /* 0x040fe20000010005 */
        /* <DEDUP_REMOVED lines=68> */
.L_x_22655:
[----:B------:R-:W-:Y:S05]  /*a8f0*/  BSYNC B1 ;  /* 0x0000000000017941 */ /* 0x000fea0003800000 */
.L_x_22654:
[----:B------:R-:W-:Y:S02]  /*a900*/  ISETP.GE.AND P1, PT, R94, UR13, PT ;  /* 0x0000000d5e007c0c */ /* 0x000fe4000bf26270 */
[----:B------:R-:W-:Y:S02]  /*a910*/  IADD3 R88, P0, R88, 0x10, RZ ;  /* 0x0000001058587810 */ /* 0x000fe40007f1e0ff */
[----:B------:R-:W-:Y:S02]  /*a920*/  IADD3 R97, R97, 0x20, RZ ;  /* 0x0000002061617810 */ /* 0x000fe40007ffe0ff */
[----:B------:R-:W-:Y:S01]  /*a930*/  IADD3 R99, R99, 0x80, RZ ;  /* 0x0000008063637810 */ /* 0x000fe20007ffe0ff */
[----:B------:R-:W-:-:S06]  /*a940*/  IMAD.X R89, RZ, RZ, R89, P0 ;  /* 0x000000ffff597224 */ /* 0x000fcc00000e0659 */
[----:B------:R-:W-:Y:S01]  /*a950*/  @P1 CALL.REL.NOINC `(.L_x_22653) ;  /* 0x0000001000001944 */ /* 0x000fe20003c00000 */
[----:B------:R-:W-:Y:S05]  /*a960*/  BRA `(.L_x_22656) ;  /* 0xffffe83000007947 */ /* 0x000fea000383ffff */
.L_x_22653:
[----:B------:R-:W-:Y:S05]  /*a970*/  BSYNC B0 ;  /* 0x0000000000007941 */ /* 0x000fea0003800000 */
.L_x_22651:
[----:B------:R-:W2:Y:S01]  /*a980*/  LDL.LU R16, [R1] ;  /* 0x0000000001107983 */ /* 0x000ea20000300800 */
[----:B------:R-:W-:Y:S03]  /*a990*/  BSSY B0, `(.L_x_22657) ;  /* 0x0000046000007945 */ /* 0x000fe60003800000 */
[----:B------:R-:W0:Y:S04]  /*a9a0*/  SHFL.BFLY PT, R4, R83, 0x1, 0x1f ;  /* 0x0c201f0053047f89 */ /* 0x000e2800000e0000 */
[----:B------:R-:W3:Y:S04]  /*a9b0*/  SHFL.BFLY PT, R3, R86, 0x1, 0x1f ;  /* 0x0c201f0056037f89 */ /* 0x000ee800000e0000 */
[----:B------:R-:W4:Y:S04]  /*a9c0*/  SHFL.BFLY PT, R2, R85, 0x1, 0x1f ;  /* 0x0c201f0055027f89 */ /* 0x000f2800000e0000 */
[----:B------:R-:W5:Y:S04]  /*a9d0*/  SHFL.BFLY PT, R5, R84, 0x1, 0x1f ;  /* 0x0c201f0054057f89 */ /* 0x000f6800000e0000 */
[----:B------:R-:W1:Y:S04]  /*a9e0*/  S2R R14, SR_TID.X ;  /* 0x00000000000e7919 */ /* 0x000e680000002100 */
[----:B------:R-:W1:Y:S01]  /*a9f0*/  S2R R17, SR_TID.X ;  /* 0x0000000000117919 */ /* 0x000e620000002100 */
[----:B0-----:R-:W-:-:S03]  /*aa00*/  FADD.FTZ R83, R4, R83 ;  /* 0x0000005304537221 */ /* 0x001fc60000010000 */
[----:B------:R-:W0:Y:S01]  /*aa10*/  SHFL.BFLY PT, R6, R81, 0x1, 0x1f ;  /* 0x0c201f0051067f89 */ /* 0x000e2200000e0000 */
[----:B---3--:R-:W-:-:S03]  /*aa20*/  FADD.FTZ R35, R3, R86 ;  /* 0x0000005603237221 */ /* 0x008fc60000010000 */
[----:B------:R-:W3:Y:S01]  /*aa30*/  SHFL.BFLY PT, R15, R0, 0x1, 0x1f ;  /* 0x0c201f00000f7f89 */ /* 0x000ee200000e0000 */
[----:B----4-:R-:W-:-:S03]  /*aa40*/  FADD.FTZ R85, R2, R85 ;  /* 0x0000005502557221 */ /* 0x010fc60000010000 */
[----:B------:R-:W4:Y:S01]  /*aa50*/  SHFL.BFLY PT, R7, R82, 0x1, 0x1f ;  /* 0x0c201f0052077f89 */ /* 0x000f2200000e0000 */
[----:B-----5:R-:W-:-:S03]  /*aa60*/  FADD.FTZ R37, R5, R84 ;  /* 0x0000005405257221 */ /* 0x020fc60000010000 */
[----:B------:R-:W5:Y:S04]  /*aa70*/  SHFL.BFLY PT, R9, R80, 0x1, 0x1f ;  /* 0x0c201f0050097f89 */ /* 0x000f6800000e0000 */
[----:B------:R-:W5:Y:S04]  /*aa80*/  SHFL.BFLY PT, R8, R79, 0x1, 0x1f ;  /* 0x0c201f004f087f89 */ /* 0x000f6800000e0000 */
[----:B------:R-:W5:Y:S04]  /*aa90*/  SHFL.BFLY PT, R11, R78, 0x1, 0x1f ;  /* 0x0c201f004e0b7f89 */ /* 0x000f6800000e0000 */
[----:B------:R-:W5:Y:S01]  /*aaa0*/  SHFL.BFLY PT, R10, R77, 0x1, 0x1f ;  /* 0x0c201f004d0a7f89 */ /* 0x000f6200000e0000 */
[----:B0-----:R-:W-:Y:S01]  /*aab0*/  FADD.FTZ R81, R6, R81 ;  /* 0x0000005106517221 */ /* 0x001fe20000010000 */
[----:B-1----:R-:W-:-:S02]  /*aac0*/  LOP3.LUT R6, R14, 0xffffffe0, RZ, 0xc0, !PT ;  /* 0xffffffe00e067812 */ /* 0x002fc400078ec0ff */
        /* <DEDUP_REMOVED lines=9> */
[----:B------:R-:W-:Y:S02]  /*ab60*/  FADD.FTZ R43, R11, R78 ;  /* 0x0000004e0b2b7221 */ /* 0x000fe40000010000 */
[----:B------:R-:W-:Y:S02]  /*ab70*/  FADD.FTZ R77, R10, R77 ;  /* 0x0000004d0a4d7221 */ /* 0x000fe40000010000 */
[----:B0-----:R-:W-:Y:S02]  /*ab80*/  FADD.FTZ R45, R13, R76 ;  /* 0x0000004c0d2d7221 */ /* 0x001fe40000010000 */
[----:B-1----:R-:W-:Y:S02]  /*ab90*/  FADD.FTZ R75, R12, R75 ;  /* 0x0000004b0c4b7221 */ /* 0x002fe40000010000 */
[----:B---3--:R-:W-:Y:S02]  /*aba0*/  FADD.FTZ R47, R3, R74 ;  /* 0x0000004a032f7221 */ /* 0x008fe40000010000 */
[----:B----4-:R-:W-:-:S02]  /*abb0*/  FADD.FTZ R73, R2, R73 ;  /* 0x0000004902497221 */ /* 0x010fc40000010000 */
[----:B-----5:R-:W-:Y:S01]  /*abc0*/  FADD.FTZ R49, R5, R72 ;  /* 0x0000004805317221 */ /* 0x020fe20000010000 */
[----:B------:R-:W-:Y:S01]  /*abd0*/  BAR.SYNC.DEFER_BLOCKING 0x0 ;  /* 0x0000000000007b1d */ /* 0x000fe20000010000 */
[C---:B--2---:R-:W-:Y:S02]  /*abe0*/  LOP3.LUT R4, R16.reuse, 0x1, RZ, 0xc0, !PT ;  /* 0x0000000110047812 */ /* 0x044fe400078ec0ff */
[----:B------:R-:W-:-:S03]  /*abf0*/  LEA.HI R26, R16, R16, RZ, 0x1 ;  /* 0x00000010101a7211 */ /* 0x000fc600078f08ff */
[----:B------:R-:W0:Y:S01]  /*ac00*/  S2R R16, SR_TID.X ;  /* 0x0000000000107919 */ /* 0x000e220000002100 */
[----:B------:R-:W-:Y:S02]  /*ac10*/  ISETP.NE.AND P2, PT, R4, RZ, PT ;  /* 0x000000ff0400720c */ /* 0x000fe40003f45270 */
[----:B------:R-:W-:Y:S02]  /*ac20*/  LOP3.LUT R4, R14, 0xffffffc0, RZ, 0xc0, !PT ;  /* 0xffffffc00e047812 */ /* 0x000fe400078ec0ff */
[----:B------:R-:W-:Y:S02]  /*ac30*/  SHF.R.S32.HI R26, RZ, 0x1, R26 ;  /* 0x00000001ff1a7819 */ /* 0x000fe4000001141a */
[----:B------:R-:W-:Y:S02]  /*ac40*/  ISETP.NE.OR P5, PT, R4, 0x40, P2 ;  /* 0x000000400400780c */ /* 0x000fe400017a5670 */
[----:B------:R-:W-:Y:S02]  /*ac50*/  IADD3 R4, R14, 0x1f, RZ ;  /* 0x0000001f0e047810 */ /* 0x000fe40007ffe0ff */
[----:B------:R-:W-:-:S02]  /*ac60*/  ISETP.NE.OR P4, PT, R6, 0x20, P2 ;  /* 0x000000200600780c */ /* 0x000fc40001785670 */
[C---:B------:R-:W-:Y:S02]  /*ac70*/  ISETP.GT.OR P0, PT, R14.reuse, 0x3f, P2 ;  /* 0x0000003f0e00780c */ /* 0x040fe40001704670 */
[----:B------:R-:W-:Y:S02]  /*ac80*/  ISETP.GT.OR P1, PT, R14, 0x1f, P2 ;  /* 0x0000001f0e00780c */ /* 0x000fe40001724670 */
[----:B------:R-:W-:Y:S02]  /*ac90*/  ISETP.GT.U32.AND P3, PT, R4, 0x3e, PT ;  /* 0x0000003e0400780c */ /* 0x000fe40003f64070 */
[----:B0-----:R-:W-:-:S04]  /*aca0*/  SHF.R.S32.HI R16, RZ, 0x1f, R16 ;  /* 0x0000001fff107819 */ /* 0x001fc80000011410 */
[----:B------:R-:W-:-:S04]  /*acb0*/  LEA.HI R16, R16, R17, RZ, 0x5 ;  /* 0x0000001110107211 */ /* 0x000fc800078f28ff */
[----:B------:R-:W-:-:S05]  /*acc0*/  SHF.R.S32.HI R16, RZ, 0x5, R16 ;  /* 0x00000005ff107819 */ /* 0x000fca0000011410 */
        /* <DEDUP_REMOVED lines=18> */
.L_x_22658:
[----:B------:R-:W-:Y:S05]  /*adf0*/  BSYNC B0 ;  /* 0x0000000000007941 */ /* 0x000fea0003800000 */
.L_x_22657:
        /* <DEDUP_REMOVED lines=35> */
.L_x_22660:
[----:B------:R-:W-:Y:S05]  /*b030*/  BSYNC B0 ;  /* 0x0000000000007941 */ /* 0x000fea0003800000 */
.L_x_22659:
        /* <DEDUP_REMOVED lines=19> */
.L_x_22662:
[----:B------:R-:W-:Y:S05]  /*b170*/  BSYNC B0 ;  /* 0x0000000000007941 */ /* 0x000fea0003800000 */
.L_x_22661:
        /* <DEDUP_REMOVED lines=36> */
.L_x_22664:
[----:B------:R-:W-:Y:S05]  /*b3c0*/  BSYNC B0 ;  /* 0x0000000000007941 */ /* 0x000fea0003800000 */
.L_x_22663:
[----:B------:R-:W-:Y:S06]  /*b3d0*/  BAR.SYNC.DEFER_BLOCKING 0x0 ;  /* 0x0000000000007b1d */ /* 0x000fec0000010000 */
[----:B------:R-:W-:Y:S05]  /*b3e0*/  @P3 EXIT ;  /* 0x000000000000394d */ /* 0x000fea0003800000 */
[----:B------:R-:W-:Y:S05]  /*b3f0*/  @P2 EXIT ;  /* 0x000000000000294d */ /* 0x000fea0003800000 */
[----:B------:R-:W2:Y:S01]  /*b400*/  S2UR UR5, SR_CTAID.X ;  /* 0x00000000000579c3 */ /* 0x000ea20000002500 */
[----:B------:R-:W-:Y:S01]  /*b410*/  ULDC UR4, c[0x0][0xc] ;  /* 0x0000030000047ab9 */ /* 0x000fe20000000800 */
[C---:B01----:R-:W-:Y:S01]  /*b420*/  IADD3 R0, R26.reuse, 0x10, RZ ;  /* 0x000000101a007810 */ /* 0x043fe20007ffe0ff */
[----:B------:R-:W-:Y:S01]  /*b430*/  UIMAD UR4, UR12, UR4, URZ ;  /* 0x000000040c0472a4 */ /* 0x000fe2000f8e023f */
[C---:B------:R-:W-:Y:S01]  /*b440*/  IADD3 R3, R26.reuse, 0x30, RZ ;  /* 0x000000301a037810 */ /* 0x040fe20007ffe0ff */
[----:B------:R-:W-:Y:S01]  /*b450*/  ULDC UR6, c[0x0][0x14] ;  /* 0x0000050000067ab9 */ /* 0x000fe20000000800 */
[----:B------:R-:W-:-:S02]  /*b460*/  IADD3 R2, R26, 0x20, RZ ;  /* 0x000000201a027810 */ /* 0x000fc40007ffe0ff */
[----:B------:R-:W0:Y:S01]  /*b470*/  S2UR UR7, SR_CTAID.Z ;  /* 0x00000000000779c3 */ /* 0x000e220000002700 */
[----:B--2---:R-:W-:Y:S02]  /*b480*/  UIMAD UR5, UR5, UR6, URZ ;  /* 0x00000006050572a4 */ /* 0x004fe4000f8e023f */
[----:B------:R-:W-:Y:S02]  /*b490*/  UIMAD UR6, UR4, UR6, URZ ;  /* 0x00000006040672a4 */ /* 0x000fe4000f8e023f */
[----:B------:R-:W-:Y:S02]  /*b4a0*/  USHF.L.U32 UR5, UR5, 0x8, URZ ;  /* 0x0000000805057899 */ /* 0x000fe4000800063f */
[----:B------:R-:W-:Y:S02]  /*b4b0*/  USHF.L.U32 UR6, UR6, 0x8, URZ ;  /* 0x0000000806067899 */ /* 0x000fe4000800063f */
[----:B0-----:R-:W-:Y:S02]  /*b4c0*/  USHF.L.U32 UR4, UR7, 0x8, URZ ;  /* 0x0000000807047899 */ /* 0x001fe4000800063f */
[----:B------:R-:W-:-:S02]  /*b4d0*/  USHF.R.S32.HI UR8, URZ, 0x1f, UR5 ;  /* 0x0000001f3f087899 */ /* 0x000fc40008011405 */
        /* <DEDUP_REMOVED lines=12> */
[----:B------:R-:W-:Y:S02]  /*b5a0*/  LEA.HI.X.SX32 R14, R26, UR7, 0x1, P0 ;  /* 0x000000071a0e7c11 */ /* 0x000fe400080f0eff */
[----:B------:R-:W-:Y:S02]  /*b5b0*/  LEA R4, P1, R5, c[0x0][0x160], 0x2 ;  /* 0x0000580005047a11 */ /* 0x000fe400078210ff */
[----:B------:R-:W-:-:S02]  /*b5c0*/  LEA R2, P0, R11, c[0x0][0x160], 0x2 ;  /* 0x000058000b027a11 */ /* 0x000fc400078010ff */
[----:B------:R-:W-:Y:S02]  /*b5d0*/  LEA R6, P2, R7, c[0x0][0x160], 0x2 ;  /* 0x0000580007067a11 */ /* 0x000fe400078410ff */
[----:B------:R-:W-:Y:S02]  /*b5e0*/  LEA.HI.X R9, R9, c[0x0][0x164], R0, 0x2, P3 ;  /* 0x0000590009097a11 */ /* 0x000fe400018f1400 */
[----:B------:R-:W-:Y:S02]  /*b5f0*/  LEA.HI.X R5, R5, c[0x0][0x164], R12, 0x2, P1 ;  /* 0x0000590005057a11 */ /* 0x000fe400008f140c */
[----:B------:R-:W-:Y:S02]  /*b600*/  IADD3 R0, R26, 0x40, RZ ;  /* 0x000000401a007810 */ /* 0x000fe40007ffe0ff */
[----:B------:R-:W-:Y:S02]  /*b610*/  LEA.HI.X R3, R11, c[0x0][0x164], R14, 0x2, P0 ;  /* 0x000059000b037a11 */ /* 0x000fe400000f140e */
        /* <DEDUP_REMOVED lines=10> */
[C---:B------:R-:W-:Y:S01]  /*b6c0*/  IADD3 R15, P2, R11.reuse, UR4, RZ ;  /* 0x000000040b0f7c10 */ /* 0x040fe2000ff5e0ff */
[----:B------:R-:W-:Y:S01]  /*b6d0*/  STG.E [R8.64], R83 ;  /* 0x0000005308007986 */ /* 0x000fe2000c10190a */
        /* <DEDUP_REMOVED lines=22> */
[C---:B------:R-:W-:Y:S02]  /*b840*/  IADD3 R23, P2, R19.reuse, UR4, RZ ;  /* 0x0000000413177c10 */ /* 0x040fe4000ff5e0ff */
[----:B------:R-:W-:Y:S02]  /*b850*/  IADD3 R25, P3, R20, UR4, RZ ;  /* 0x0000000414197c10 */ /* 0x000fe4000ff7e0ff */
[----:B------:R-:W-:Y:S02]  /*b860*/  LEA.HI.X.SX32 R32, R0, UR7, 0x1, P0 ;  /* 0x0000000700207c11 */ /* 0x000fe400080f0eff */
[----:B------:R-:W-:Y:S02]  /*b870*/  LEA.HI.X.SX32 R30, R18, UR7, 0x1, P1 ;  /* 0x00000007121e7c11 */ /* 0x000fe400088f0eff */
[----:B------:R-:W-:-:S02]  /*b880*/  LEA.HI.X.SX32 R28, R19, UR7, 0x1, P2 ;  /* 0x00000007131c7c11 */ /* 0x000fc400090f0eff */
[----:B------:R-:W-:Y:S02]  /*b890*/  LEA.HI.X.SX32 R0, R20, UR7, 0x1, P3 ;  /* 0x0000000714007c11 */ /* 0x000fe400098f0eff */
[----:B------:R-:W-:Y:S02]  /*b8a0*/  LEA R18, P0, R27, c[0x0][0x160], 0x2 ;  /* 0x000058001b127a11 */ /* 0x000fe400078010ff */
[----:B------:R-:W-:Y:S02]  /*b8b0*/  LEA R22, P2, R23, c[0x0][0x160], 0x2 ;  /* 0x0000580017167a11 */ /* 0x000fe400078410ff */
[----:B------:R-:W-:Y:S02]  /*b8c0*/  LEA R24, P3, R25, c[0x0][0x160], 0x2 ;  /* 0x0000580019187a11 */ /* 0x000fe400078610ff */
[----:B------:R-:W-:Y:S02]  /*b8d0*/  LEA.HI.X R19, R27, c[0x0][0x164], R32, 0x2, P0 ;  /* 0x000059001b137a11 */ /* 0x000fe400000f1420 */
[----:B------:R-:W-:-:S02]  /*b8e0*/  LEA.HI.X R23, R23, c[0x0][0x164], R28, 0x2, P2 ;  /* 0x0000590017177a11 */ /* 0x000fc400010f141c */
[----:B------:R-:W-:Y:S01]  /*b8f0*/  LEA.HI.X R25, R25, c[0x0][0x164], R0, 0x2, P3 ;  /* 0x0000590019197a11 */ /* 0x000fe200018f1400 */
[----:B------:R-:W-:Y:S01]  /*b900*/  STG.E [R18.64], R43 ;  /* 0x0000002b12007986 */ /* 0x000fe2000c10190a */
[C---:B------:R-:W-:Y:S02]  /*b910*/  IADD3 R0, R26.reuse, 0xc0, RZ ;  /* 0x000000c01a007810 */ /* 0x040fe40007ffe0ff */
[C---:B------:R-:W-:Y:S02]  /*b920*/  IADD3 R27, R26.reuse, 0xd0, RZ ;  /* 0x000000d01a1b7810 */ /* 0x040fe40007ffe0ff */
[C---:B------:R-:W-:Y:S02]  /*b930*/  IADD3 R28, R26.reuse, 0xe0, RZ ;  /* 0x000000e01a1c7810 */ /* 0x040fe40007ffe0ff */
[----:B------:R-:W-:Y:S02]  /*b940*/  LEA R20, P1, R21, c[0x0][0x160], 0x2 ;  /* 0x0000580015147a11 */ /* 0x000fe400078210ff */
[----:B------:R-:W-:-:S02]  /*b950*/  IADD3 R26, R26, 0xf0, RZ ;  /* 0x000000f01a1a7810 */ /* 0x000fc40007ffe0ff */
[----:B------:R-:W-:Y:S02]  /*b960*/  IADD3 R38, P0, R0, UR4, RZ ;  /* 0x0000000400267c10 */ /* 0x000fe4000ff1e0ff */
[----:B------:R-:W-:Y:S02]  /*b970*/  LEA.HI.X R21, R21, c[0x0][0x164], R30, 0x2, P1 ;  /* 0x0000590015157a11 */ /* 0x000fe400008f141e */
        /* <DEDUP_REMOVED lines=23> */
.L_x_22618:
[----:B------:R-:W-:Y:S01]  /*baf0*/  IMAD.MOV.U32 R65, RZ, RZ, R71 ;  /* 0x000000ffff417224 */ /* 0x000fe200078e0047 */
[----:B------:R-:W-:Y:S01]  /*bb00*/  MOV R64, 0xbb50 ;  /* 0x0000bb5000407802 */ /* 0x000fe20000000f00 */
[----:B------:R-:W-:-:S02]  /*bb10*/  IMAD.MOV.U32 R66, RZ, RZ, 0x2 ;  /* 0x00000002ff427424 */ /* 0x000fc400078e00ff */
[----:B------:R-:W-:Y:S02]  /*bb20*/  IMAD.MOV.U32 R68, RZ, RZ, 0x1f ;  /* 0x0000001fff447424 */ /* 0x000fe400078e00ff */
[----:B------:R-:W-:Y:S02]  /*bb30*/  IMAD.MOV.U32 R67, RZ, RZ, -0x1 ;  /* 0xffffffffff437424 */ /* 0x000fe400078e00ff */
[----:B------:R-:W-:Y:S05]  /*bb40*/  CALL.REL.NOINC `($__internal_423_$__cuda_sm70_shflsync_bfly_p) ;  /* 0x000002b000007944 */ /* 0x000fea0003c00000 */
[----:B-1----:R-:W-:Y:S05]  /*bb50*/  BRA `(.L_x_22665) ;  /* 0xffff952000007947 */ /* 0x002fea000383ffff */
.L_x_22619:
[----:B------:R-:W-:Y:S01]  /*bb60*/  IMAD.MOV.U32 R65, RZ, RZ, R71 ;  /* 0x000000ffff417224 */ /* 0x000fe200078e0047 */
[----:B------:R-:W-:Y:S01]  /*bb70*/  MOV R64, 0xbbc0 ;  /* 0x0000bbc000407802 */ /* 0x000fe20000000f00 */
[----:B------:R-:W-:Y:S02]  /*bb80*/  IMAD.MOV.U32 R66, RZ, RZ, 0x1 ;  /* 0x00000001ff427424 */ /* 0x000fe400078e00ff */
[----:B------:R-:W-:Y:S02]  /*bb90*/  IMAD.MOV.U32 R68, RZ, RZ, 0x1f ;  /* 0x0000001fff447424 */ /* 0x000fe400078e00ff */
[----:B------:R-:W-:Y:S02]  /*bba0*/  IMAD.MOV.U32 R67, RZ, RZ, -0x1 ;  /* 0xffffffffff437424 */ /* 0x000fe400078e00ff */
[----:B------:R-:W-:Y:S05]  /*bbb0*/  CALL.REL.NOINC `($__internal_423_$__cuda_sm70_shflsync_bfly_p) ;  /* 0x0000024000007944 */ /* 0x000fea0003c00000 */
[----:B-1----:R-:W-:Y:S05]  /*bbc0*/  BRA `(.L_x_22666) ;  /* 0xffff94e000007947 */ /* 0x002fea000383ffff */
.L_x_22625:
[----:B------:R-:W-:Y:S01]  /*bbd0*/  IMAD.MOV.U32 R65, RZ, RZ, R71 ;  /* 0x000000ffff417224 */ /* 0x000fe200078e0047 */
[----:B------:R-:W-:Y:S01]  /*bbe0*/  MOV R64, 0xbc30 ;  /* 0x0000bc3000407802 */ /* 0x000fe20000000f00 */
[----:B------:R-:W-:-:S02]  /*bbf0*/  IMAD.MOV.U32 R66, RZ, RZ, 0x2 ;  /* 0x00000002ff427424 */ /* 0x000fc400078e00ff */
[----:B------:R-:W-:Y:S02]  /*bc00*/  IMAD.MOV.U32 R68, RZ, RZ, 0x1f ;  /* 0x0000001fff447424 */ /* 0x000fe400078e00ff */
[----:B------:R-:W-:Y:S02]  /*bc10*/  IMAD.MOV.U32 R67, RZ, RZ, -0x1 ;  /* 0xffffffffff437424 */ /* 0x000fe400078e00ff */
[----:B------:R-:W-:Y:S05]  /*bc20*/  CALL.REL.NOINC `($__internal_423_$__cuda_sm70_shflsync_bfly_p) ;  /* 0x000001d000007944 */ /* 0x000fea0003c00000 */
[----:B-1----:R-:W-:Y:S05]  /*bc30*/  BRA `(.L_x_22667) ;  /* 0xffffb53000007947 */ /* 0x002fea000383ffff */
.L_x_22626:
[----:B------:R-:W-:Y:S01]  /*bc40*/  IMAD.MOV.U32 R65, RZ, RZ, R71 ;  /* 0x000000ffff417224 */ /* 0x000fe200078e0047 */
[----:B------:R-:W-:Y:S01]  /*bc50*/  MOV R64, 0xbca0 ;  /* 0x0000bca000407802 */ /* 0x000fe20000000f00 */
[----:B------:R-:W-:Y:S02]  /*bc60*/  IMAD.MOV.U32 R66, RZ, RZ, 0x1 ;  /* 0x00000001ff427424 */ /* 0x000fe400078e00ff */
[----:B------:R-:W-:Y:S02]  /*bc70*/  IMAD.MOV.U32 R68, RZ, RZ, 0x1f ;  /* 0x0000001fff447424 */ /* 0x000fe400078e00ff */
[----:B------:R-:W-:Y:S02]  /*bc80*/  IMAD.MOV.U32 R67, RZ, RZ, -0x1 ;  /* 0xffffffffff437424 */ /* 0x000fe400078e00ff */
[----:B------:R-:W-:Y:S05]  /*bc90*/  CALL.REL.NOINC `($__internal_423_$__cuda_sm70_shflsync_bfly_p) ;  /* 0x0000016000007944 */ /* 0x000fea0003c00000 */
[----:B-1----:R-:W-:Y:S05]  /*bca0*/  BRA `(.L_x_22668) ;  /* 0xffffb4f000007947 */ /* 0x002fea000383ffff */
.L_x_22629:
[----:B------:R-:W-:Y:S01]  /*bcb0*/  IMAD.MOV.U32 R65, RZ, RZ, R2 ;  /* 0x000000ffff417224 */ /* 0x000fe200078e0002 */
[----:B------:R-:W-:Y:S01]  /*bcc0*/  MOV R64, 0xbd10 ;  /* 0x0000bd1000407802 */ /* 0x000fe20000000f00 */
[----:B------:R-:W-:-:S02]  /*bcd0*/  IMAD.MOV.U32 R66, RZ, RZ, 0x10 ;  /* 0x00000010ff427424 */ /* 0x000fc400078e00ff */
[----:B------:R-:W-:Y:S02]  /*bce0*/  IMAD.MOV.U32 R68, RZ, RZ, 0x1f ;  /* 0x0000001fff447424 */ /* 0x000fe400078e00ff */
[----:B------:R-:W-:Y:S02]  /*bcf0*/  IMAD.MOV.U32 R67, RZ, RZ, -0x1 ;  /* 0xffffffffff437424 */ /* 0x000fe400078e00ff */
[----:B------:R-:W-:Y:S05]  /*bd00*/  CALL.REL.NOINC `($__internal_423_$__cuda_sm70_shflsync_bfly_p) ;  /* 0x000000f000007944 */ /* 0x000fea0003c00000 */
[----:B-1----:R-:W-:Y:S05]  /*bd10*/  BRA `(.L_x_22669) ;  /* 0xffffb62000007947 */ /* 0x002fea000383ffff */
.L_x_22630:
[----:B------:R-:W-:Y:S01]  /*bd20*/  IMAD.MOV.U32 R65, RZ, RZ, R3 ;  /* 0x000000ffff417224 */ /* 0x000fe200078e0003 */
[----:B------:R-:W-:Y:S01]  /*bd30*/  MOV R64, 0xbd80 ;  /* 0x0000bd8000407802 */ /* 0x000fe20000000f00 */
[----:B------:R-:W-:Y:S02]  /*bd40*/  IMAD.MOV.U32 R66, RZ, RZ, 0x8 ;  /* 0x00000008ff427424 */ /* 0x000fe400078e00ff */
[----:B------:R-:W-:Y:S02]  /*bd50*/  IMAD.MOV.U32 R68, RZ, RZ, 0x1f ;  /* 0x0000001fff447424 */ /* 0x000fe400078e00ff */
[----:B------:R-:W-:Y:S02]  /*bd60*/  IMAD.MOV.U32 R67, RZ, RZ, -0x1 ;  /* 0xffffffffff437424 */ /* 0x000fe400078e00ff */
[----:B0-----:R-:W-:Y:S05]  /*bd70*/  CALL.REL.NOINC `($__internal_423_$__cuda_sm70_shflsync_bfly_p) ;  /* 0x0000008000007944 */ /* 0x001fea0003c00000 */
[----:B-1----:R-:W-:Y:S01]  /*bd80*/  FMNMX.FTZ R0, R3, R66, !PT ;  /* 0x0000004203007209 */ /* 0x002fe20007810000 */
[----:B------:R-:W-:Y:S01]  /*bd90*/  IMAD.MOV.U32 R66, RZ, RZ, 0x4 ;  /* 0x00000004ff427424 */ /* 0x000fe200078e00ff */
[----:B------:R-:W-:Y:S01]  /*bda0*/  MOV R64, 0xbdf0 ;  /* 0x0000bdf000407802 */ /* 0x000fe20000000f00 */
[----:B------:R-:W-:-:S02]  /*bdb0*/  IMAD.MOV.U32 R68, RZ, RZ, 0x1f ;  /* 0x0000001fff447424 */ /* 0x000fc400078e00ff */
[----:B------:R-:W-:Y:S02]  /*bdc0*/  IMAD.MOV.U32 R67, RZ, RZ, -0x1 ;  /* 0xffffffffff437424 */ /* 0x000fe400078e00ff */
[----:B------:R-:W-:Y:S02]  /*bdd0*/  IMAD.MOV.U32 R65, RZ, RZ, R0 ;  /* 0x000000ffff417224 */ /* 0x000fe400078e0000 */
[----:B------:R-:W-:Y:S05]  /*bde0*/  CALL.REL.NOINC `($__internal_423_$__cuda_sm70_shflsync_bfly_p) ;  /* 0x0000001000007944 */ /* 0x000fea0003c00000 */
[----:B-1----:R-:W-:Y:S05]  /*bdf0*/  BRA `(.L_x_22670) ;  /* 0xffffb59000007947 */ /* 0x002fea000383ffff */
        .weak           $__internal_423_$__cuda_sm70_shflsync_bfly_p
        .type           $__internal_423_$__cuda_sm70_shflsync_bfly_p,@function
        .size           $__internal_423_$__cuda_sm70_shflsync_bfly_p,(.L_x_23590 - $__internal_423_$__cuda_sm70_shflsync_bfly_p)
$__internal_423_$__cuda_sm70_shflsync_bfly_p:
[----:B------:R-:W-:Y:S04]  /*be00*/  WARPSYNC R67 ;  /* 0x0000004300007348 */ /* 0x000fe80003800000 */
[----:B------:R0:W1:Y:S02]  /*be10*/  SHFL.BFLY PT, R66, R65, R66, R68 ;  /* 0x0c00004241427389 */ /* 0x00006400000e0044 */
[----:B0-----:R-:W-:-:S04]  /*be20*/  IMAD.MOV.U32 R65, RZ, RZ, 0x0 ;  /* 0x00000000ff417424 */ /* 0x001fc800078e00ff */
[----:B------:R-:W-:Y:S05]  /*be30*/  RET.REL.NODEC R64 `(_ZN4vllm25paged_attention_v1_kernelIffLi256ELi8ELi128ELNS_18Fp8KVCacheDataTypeE0ELb1EEEvPT_PKS2_PKT0_S8_ifPKiSA_iPKfiiiSC_SC_iiiii) ;  /* 0xffff41c040007950 */ /* 0x000fea0003c3ffff */
.L_x_22671:
        /* <DEDUP_REMOVED lines=12> */
.L_x_23590:


//--------------------- .text._ZN4vllm25paged_attention_v1_kernelIffLi192ELi8ELi128ELNS_18Fp8KVCacheDataTypeE0ELb1EEEvPT_PKS2_PKT0_S8_ifPKiSA_iPKfiiiSC_SC_iiiii --------------------------
	.section	.text._ZN4vllm25paged_attention_v1_kernelIffLi192ELi8ELi128ELNS_18Fp8KVCacheDataTypeE0ELb1EEEvPT_PKS2_PKT0_S8_ifPKiSA_iPKfiiiSC_SC_iiiii,"ax",@progbits
	.sectioninfo	@"SHI_REGISTERS=255"
	.align	128
        .global         _ZN4vllm25paged_attention_v1_kernelIffLi192ELi8ELi128ELNS_18Fp8KVCacheDataTypeE0ELb1EEEvPT_PKS2_PKT0_S8_ifPKiSA_iPKfiiiSC_SC_iiiii
        .type           _ZN4vllm25paged_attention_v1_kernelIffLi192ELi8ELi128ELNS_18Fp8KVCacheDataTypeE0ELb1EEEvPT_PKS2_PKT0_S8_ifPKiSA_iPKfiiiSC_SC_iiiii,@function
        .size           _ZN4vllm25paged_attention_v1_kernelIffLi192ELi8ELi128ELNS_18Fp8KVCacheDataTypeE0ELb1EEEvPT_PKS2_PKT0_S8_ifPKiSA_iPKfiiiSC_SC_iiiii,(.L_x_23591 - _ZN4vllm25paged_attention_v1_kernelIffLi192ELi8ELi128ELNS_18Fp8KVCacheDataTypeE0ELb1EEEvPT_PKS2_PKT0_S8_ifPKiSA_iPKfiiiSC_SC_iiiii)
        .other          _ZN4vllm25paged_attention_v1_kernelIffLi192ELi8ELi128ELNS_18Fp8KVCacheDataTypeE0ELb1EEEvPT_PKS2_PKT0_S8_ifPKiSA_iPKfiiiSC_SC_iiiii,@"STO_CUDA_ENTRY STV_DEFAULT"
_ZN4vllm25paged_attention_v1_kernelIffLi192ELi8ELi128ELNS_18Fp8KVCacheDataTypeE0ELb1EEEvPT_PKS2_PKT0_S8_ifPKiSA_iPKfiiiSC_SC_iiiii:
.text._ZN4vllm25paged_attention_v1_kernelIffLi192ELi8ELi128ELNS_18Fp8KVCacheDataTypeE0ELb1EEEvPT_PKS2_PKT0_S8_ifPKiSA_iPKfiiiSC_SC_iiiii:
[----:B------:R-:W-:Y:S02]  /*0000*/  IMAD.MOV.U32 R1, RZ, RZ, c[0x0][0x28] ;  /* 0x00000a00ff017624 */ /* 0x000fe400078e00ff */
[----:B------:R-:W0:Y:S01]  /*0010*/  S2UR UR8, SR_CTAID.X ;  /* 0x00000000000879c3 */ /* 0x000e220000002500 */
[----:B------:R-:W-:Y:S01]  /*0020*/  IABS R2, c[0x0][0x180] ;  /* 0x0000600000027a13 */ /* 0x000fe20000000000 */
[----:B------:R-:W-:Y:S02]  /*0030*/  ULDC.64 UR4, c[0x0][0x1a0] ;  /* 0x0000680000047ab9 */ /* 0x000fe40000000a00 */
[----:B------:R-:W-:Y:S02]  /*0040*/  UISETP.NE.U32.AND UP0, UPT, URZ, UR4, UPT ;  /* 0x000000043f00728c */ /* 0x000fe4000bf05070 */
[----:B------:R-:W-:Y:S02]  /*0050*/  UMOV UR10, 0x4 ;  /* 0x00000004000a7882 */ /* 0x000fe40000000000 */
[----:B------:R-:W1:Y:S01]  /*0060*/  S2UR UR9, SR_CTAID.Y ;  /* 0x00000000000979c3 */ /* 0x000e620000002600 */
[----:B------:R-:W-:Y:S02]  /*0070*/  UISETP.NE.AND.EX UP0, UPT, URZ, UR5, UPT, UP0 ;  /* 0x000000053f00728c */ /* 0x000fe4000bf05300 */
[----:B------:R-:W-:-:S02]  /*0080*/  ULDC.64 UR6, c[0x0][0x1a0] ;  /* 0x0000680000067ab9 */ /* 0x000fc40000000a00 */
[----:B------:R-:W-:Y:S02]  /*0090*/  ULDC.64 UR4, c[0x0][0x190] ;  /* 0x0000640000047ab9 */ /* 0x000fe40000000a00 */
[----:B------:R-:W-:Y:S01]  /*00a0*/  PLOP3.LUT P0, PT, PT, PT, UP0, 0x80, 0x0 ;  /* 0x000000000000781c */ /* 0x000fe20003f0f008 */
[----:B------:R2:W3:Y:S04]  /*00b0*/  R2UR UR12, R2 ;  /* 0x00000000020c73c2 */ /* 0x0004e800000e0000 */
[----:B0-----:R-:W-:-:S06]  /*00c0*/  @UP0 UIMAD.WIDE UR6, UR8, UR10, UR6 ;  /* 0x0000000a080602a5 */ /* 0x001fcc000f8e0206 */
[----:B------:R-:W-:Y:S02]  /*00d0*/  IMAD.U32 R4, RZ, RZ, UR6 ;  /* 0x00000006ff047e24 */ /* 0x000fe4000f8e00ff */
[----:B------:R-:W-:Y:S01]  /*00e0*/  IMAD.U32 R5, RZ, RZ, UR7 ;  /* 0x00000007ff057e24 */ /* 0x000fe2000f8e00ff */
[----:B-1----:R-:W-:-:S03]  /*00f0*/  UIMAD.WIDE UR4, UR9, UR10, UR4 ;  /* 0x0000000a090472a5 */ /* 0x002fc6000f8e0204 */
[----:B------:R-:W-:Y:S02]  /*0100*/  ULDC.64 UR10, c[0x0][0x118] ;  /* 0x00004600000a7ab9 */ /* 0x000fe40000000a00 */
[----:B------:R0:W4:Y:S01]  /*0110*/  @P0 LDG.E.CONSTANT R4, [R4.64] ;  /* 0x0000000a04040981 */ /* 0x000122000c1e9900 */
[----:B--2---:R-:W-:Y:S01]  /*0120*/  IMAD.U32 R2, RZ, RZ, UR4 ;  /* 0x00000004ff027e24 */ /* 0x004fe2000f8e00ff */
[----:B---3--:R-:W1:Y:S01]  /*0130*/  I2F.RP R0, UR12 ;  /* 0x0000000c00007d06 */ /* 0x008e620008209400 */
[----:B------:R-:W-:-:S05]  /*0140*/  IMAD.U32 R3, RZ, RZ, UR5 ;  /* 0x00000005ff037e24 */ /* 0x000fca000f8e00ff */
[----:B------:R2:W3:Y:S02]  /*0150*/  LDG.E.CONSTANT R7, [R2.64] ;  /* 0x0000000a02077981 */ /* 0x0004e4000c1e9900 */
[----:B-1----:R-:W1:Y:S02]  /*0160*/  MUFU.RCP R0, R0 ;  /* 0x0000000000007308 */ /* 0x002e640000001000 */
        /* <DEDUP_REMOVED lines=27> */
[----:B------:R-:W1:Y:S02]  /*0320*/  R2UR UR15, R6 ;  /* 0x00000000060f73c2 */ /* 0x000e6400000e0000 */
[----:B-1----:R-:W1:Y:S08]  /*0330*/  I2F.RP R0, UR15 ;  /* 0x0000000f00007d06 */ /* 0x002e700008209400 */
[----:B-1----:R-:W1:Y:S01]  /*0340*/  MUFU.RCP R0, R0 ;  /* 0x0000000000007308 */ /* 0x002e620000001000 */
[----:B0-----:R-:W0:Y:S01]  /*0350*/  S2R R5, SR_CTAID.X ;  /* 0x0000000000057919 */ /* 0x001e220000002500 */
[----:B-1----:R-:W-:-:S06]  /*0360*/  IADD3 R2, R0, 0xffffffe, RZ ;  /* 0x0ffffffe00027810 */ /* 0x002fcc0007ffe0ff */
[----:B------:R-:W1:Y:S01]  /*0370*/  F2I.FTZ.U32.TRUNC.NTZ R2, R2 ;  /* 0x0000000200027305 */ /* 0x000e62000021f000 */
[----:B0-----:R-:W-:Y:S02]  /*0380*/  IABS R8, R5 ;  /* 0x0000000500087213 */ /* 0x001fe40000000000 */
[----:B------:R-:W-:-:S03]  /*0390*/  IABS R9, R3 ;  /* 0x0000000300097213 */ /* 0x000fc60000000000 */
[----:B------:R-:W-:Y:S01]  /*03a0*/  IMAD.MOV.U32 R3, RZ, RZ, R8 ;  /* 0x000000ffff037224 */ /* 0x000fe200078e0008 */
[----:B-1----:R-:W0:Y:S01]  /*03b0*/  R2UR UR5, R2 ;  /* 0x00000000020573c2 */ /* 0x002e2200000e0000 */
        /* <DEDUP_REMOVED lines=14> */
[----:B------:R-:W-:Y:S02]  /*04a0*/  UMOV UR4, URZ ;  /* 0x0000003f00047c82 */ /* 0x000fe40008000000 */
[----:B------:R-:W-:Y:S02]  /*04b0*/  @!UP1 UIADD3 UR5, UR5, 0x1, URZ ;  /* 0x0000000105059890 */ /* 0x000fe4000fffe03f */
[----:B----4-:R1:W2:Y:S01]  /*04c0*/  @P0 R2UR UR4, R4 ;  /* 0x00000000040403c2 */ /* 0x0102a200000e0000 */
[----:B------:R-:W-:Y:S01]  /*04d0*/  UISETP.GE.AND UP1, UPT, UR6, URZ, UPT ;  /* 0x0000003f0600728c */ /* 0x000fe2000bf26270 */
[----:B0-----:R-:W-:Y:S01]  /*04e0*/  ISETP.GT.AND P0, PT, R33, 0xbf, PT ;  /* 0x000000bf2100780c */ /* 0x001fe20003f04270 */
[----:B------:R-:W-:Y:S01]  /*04f0*/  @UP0 UIADD3 UR5, UR5, 0x1, URZ ;  /* 0x0000000105050890 */ /* 0x000fe2000fffe03f */
[----:B------:R-:W-:Y:S01]  /*0500*/  SHF.R.S32.HI R0, RZ, 0x1f, R33 ;  /* 0x0000001fff007819 */ /* 0x000fe20000011421 */
[----:B------:R-:W-:-:S03]  /*0510*/  UISETP.NE.AND UP0, UPT, UR13, URZ, UPT ;  /* 0x0000003f0d00728c */ /* 0x000fc6000bf05270 */
[CC--:B------:R-:W-:Y:S02]  /*0520*/  LEA.HI R214, R0.reuse, R33.reuse, RZ, 0x5 ;  /* 0x0000002100d67211 */ /* 0x0c0fe400078f28ff */
[----:B------:R-:W-:Y:S01]  /*0530*/  LEA.HI R2, R0, R33, RZ, 0x2 ;  /* 0x0000002100027211 */ /* 0x000fe200078f10ff */
[----:B------:R-:W-:Y:S01]  /*0540*/  UMOV UR16, UR5 ;  /* 0x0000000500107c82 */ /* 0x000fe20008000000 */
[----:B------:R-:W-:Y:S01]  /*0550*/  LOP3.LUT R0, R214, 0xffffffe0, RZ, 0xc0, !PT ;  /* 0xffffffe0d6007812 */ /* 0x000fe200078ec0ff */
[----:B------:R-:W-:Y:S01]  /*0560*/  @!UP1 UIADD3 UR16, -UR16, URZ, URZ ;  /* 0x0000003f10109290 */ /* 0x000fe2000fffe13f */
[----:B------:R-:W-:Y:S01]  /*0570*/  LOP3.LUT R212, R2, 0xfffffffc, RZ, 0xc0, !PT ;  /* 0xfffffffc02d47812 */ /* 0x000fe200078ec0ff */
[----:B---3--:R1:W0:Y:S01]  /*0580*/  R2UR UR18, R7 ;  /* 0x00000000071273c2 */ /* 0x00822200000e0000 */
[----:B------:R-:W-:Y:S01]  /*0590*/  @!UP0 ULOP3.LUT UR16, URZ, UR13, URZ, 0x33, !UPT ;  /* 0x0000000d3f108292 */ /* 0x000fe2000f8e333f */
[----:B------:R-:W-:Y:S01]  /*05a0*/  BSSY B0, `(.L_x_22672) ;  /* 0x0000044000007945 */ /* 0x000fe20003800000 */
[----:B------:R-:W-:Y:S01]  /*05b0*/  SHF.R.S32.HI R214, RZ, 0x5, R214 ;  /* 0x00000005ffd67819 */ /* 0x000fe200000114d6 */
[C---:B------:R-:W-:Y:S01]  /*05c0*/  IMAD.IADD R213, R33.reuse, 0x1, -R0 ;  /* 0x0000000121d57824 */ /* 0x040fe200078e0a00 */
[----:B------:R-:W-:Y:S01]  /*05d0*/  SHF.R.S32.HI R209, RZ, 0x2, R2 ;  /* 0x00000002ffd17819 */ /* 0x000fe20000011402 */
[----:B------:R-:W-:Y:S01]  /*05e0*/  IMAD.IADD R212, R33, 0x1, -R212 ;  /* 0x0000000121d47824 */ /* 0x000fe200078e0ad4 */
[----:B------:R-:W-:Y:S05]  /*05f0*/  @P0 BRA `(.L_x_22673) ;  /* 0x000003e000000947 */ /* 0x000fea0003800000 */
[----:B------:R-:W3:Y:S01]  /*0600*/  S2R R3, SR_CTAID.Y ;  /* 0x0000000000037919 */ /* 0x000ee20000002600 */
[----:B------:R-:W-:Y:S01]  /*0610*/  IMNMX R0, R209, 0x10, !PT ;  /* 0x00000010d1007817 */ /* 0x000fe20007800200 */
        /* <DEDUP_REMOVED lines=8> */
[----:B---3--:R-:W-:-:S05]  /*06a0*/  IMAD R0, R3, c[0x0][0x1a8], RZ ;  /* 0x00006a0003007a24 */ /* 0x008fca00078e02ff */
[----:B------:R-:W-:-:S07]  /*06b0*/  SHF.R.S32.HI R8, RZ, 0x1f, R0 ;  /* 0x0000001fff087819 */ /* 0x000fce0000011400 */
[----:B------:R-:W-:Y:S05]  /*06c0*/  @!P0 BRA `(.L_x_22675) ;  /* 0x0000015000008947 */ /* 0x000fea0003800000 */
[----:B------:R-:W-:Y:S02]  /*06d0*/  IMAD.SHL.U32 R3, R209, 0x4, RZ ;  /* 0x00000004d1037824 */ /* 0x000fe400078e00ff */
[----:B------:R-:W-:Y:S02]  /*06e0*/  IMAD.MOV.U32 R6, RZ, RZ, R209 ;  /* 0x000000ffff067224 */ /* 0x000fe400078e00d1 */
[C-C-:B-1----:R-:W-:Y:S02]  /*06f0*/  IMAD.IADD R4, R212.reuse, 0x1, R3.reuse ;  /* 0x00000001d4047824 */ /* 0x142fe400078e0203 */
[----:B------:R-:W-:-:S03]  /*0700*/  IMAD R7, R212, 0xc0, R3 ;  /* 0x000000c0d4077824 */ /* 0x000fc600078e0203 */
[----:B------:R-:W-:Y:S02]  /*0710*/  IADD3 R11, P0, P2, R4, R0, R5 ;  /* 0x00000000040b7210 */ /* 0x000fe40007a1e005 */
[----:B------:R-:W-:Y:S02]  /*0720*/  SHF.R.S32.HI R4, RZ, 0x1f, R4 ;  /* 0x0000001fff047819 */ /* 0x000fe40000011404 */
[----:B------:R-:W-:Y:S02]  /*0730*/  LEA R10, P3, R11, c[0x0][0x168], 0x2 ;  /* 0x00005a000b0a7a11 */ /* 0x000fe400078610ff */
[----:B------:R-:W-:Y:S01]  /*0740*/  IADD3.X R12, R4, R8, R9, P0, P2 ;  /* 0x00000008040c7210 */ /* 0x000fe200007e4409 */
[----:B------:R-:W-:-:S03]  /*0750*/  IMAD.MOV.U32 R4, RZ, RZ, R2 ;  /* 0x000000ffff047224 */ /* 0x000fc600078e0002 */
[----:B------:R-:W-:-:S03]  /*0760*/  LEA.HI.X R11, R11, c[0x0][0x16c], R12, 0x2, P3 ;  /* 0x00005b000b0b7a11 */ /* 0x000fc600018f140c */
.L_x_22676:
        /* <DEDUP_REMOVED lines=9> */
[----:B-1----:R-:W-:-:S07]  /*0800*/  IADD3 R7, R7, 0x80, RZ ;  /* 0x0000008007077810 */ /* 0x002fce0007ffe0ff */
[----:B------:R-:W-:Y:S05]  /*0810*/  @P0 BRA `(.L_x_22676) ;  /* 0xffffff5000000947 */ /* 0x000fea000383ffff */
.L_x_22675:
[----:B------:R-:W-:Y:S05]  /*0820*/  BSYNC B1 ;  /* 0x0000000000017941 */ /* 0x000fea0003800000 */
.L_x_22674:
[----:B------:R-:W-:Y:S05]  /*0830*/  @!P1 BRA `(.L_x_22673) ;  /* 0x000001a000009947 */ /* 0x000fea0003800000 */
[----:B------:R-:W-:Y:S01]  /*0840*/  IADD3 R5, P0, R0, R5, RZ ;  /* 0x0000000500057210 */ /* 0x000fe20007f1e0ff */
[C---:B------:R-:W-:Y:S01]  /*0850*/  IMAD.SHL.U32 R3, R6.reuse, 0x4, RZ ;  /* 0x0000000406037824 */ /* 0x040fe200078e00ff */
[----:B-1----:R-:W-:-:S03]  /*0860*/  IADD3 R4, R6, -0x80, RZ ;  /* 0xffffff8006047810 */ /* 0x002fc60007ffe0ff */
[----:B------:R-:W-:Y:S01]  /*0870*/  IMAD.X R2, R8, 0x1, R9, P0 ;  /* 0x0000000108027824 */ /* 0x000fe200000e0609 */
[C---:B------:R-:W-:Y:S01]  /*0880*/  LEA R8, P0, R5.reuse, c[0x0][0x168], 0x2 ;  /* 0x00005a0005087a11 */ /* 0x040fe200078010ff */
[C-C-:B------:R-:W-:Y:S02]  /*0890*/  IMAD R0, R212.reuse, 0xc0, R3.reuse ;  /* 0x000000c0d4007824 */ /* 0x140fe400078e0203 */
[----:B------:R-:W-:Y:S01]  /*08a0*/  IMAD.IADD R15, R212, 0x1, R3 ;  /* 0x00000001d40f7824 */ /* 0x000fe200078e0203 */
[----:B------:R-:W-:Y:S02]  /*08b0*/  LEA.HI.X R13, R5, c[0x0][0x16c], R2, 0x2, P0 ;  /* 0x00005b00050d7a11 */ /* 0x000fe400000f1402 */
[----:B------:R-:W-:Y:S02]  /*08c0*/  IADD3 R0, R0, 0x100, RZ ;  /* 0x0000010000007810 */ /* 0x000fe40007ffe0ff */
.L_x_22677:
        /* <DEDUP_REMOVED lines=15> */
[----:B-1----:R-:W-:Y:S01]  /*09c0*/  IADD3 R0, R0, 0x200, RZ ;  /* 0x0000020000007810 */ /* 0x002fe20007ffe0ff */
[----:B------:R-:W-:Y:S05]  /*09d0*/  @!P0 BRA `(.L_x_22677) ;  /* 0xfffffef000008947 */ /* 0x000fea000383ffff */
.L_x_22673:
[----:B------:R-:W-:Y:S05]  /*09e0*/  BSYNC B0 ;  /* 0x0000000000007941 */ /* 0x000fea0003800000 */
.L_x_22672:
[----:B-1----:R-:W-:Y:S01]  /*09f0*/  IABS R4, c[0x0][0x1d4] ;  /* 0x0000750000047a13 */ /* 0x002fe20000000000 */
[----:B0-----:R-:W-:Y:S01]  /*0a00*/  UIADD3 UR5, UR18, -0x1, URZ ;  /* 0xffffffff12057890 */ /* 0x001fe2000fffe03f */
[----:B------:R-:W-:Y:S01]  /*0a10*/  BAR.SYNC.DEFER_BLOCKING 0x0 ;  /* 0x0000000000007b1d */ /* 0x000fe20000010000 */
[----:B------:R-:W-:-:S04]  /*0a20*/  IMAD.MOV.U32 R211, RZ, RZ, -0x800001 ;  /* 0xff7fffffffd37424 */ /* 0x000fc800078e00ff */
[----:B------:R-:W-:Y:S01]  /*0a30*/  IMAD.U32 R3, RZ, RZ, UR5 ;  /* 0x00000005ff037e24 */ /* 0x000fe2000f8e00ff */
[----:B------:R-:W0:Y:S01]  /*0a40*/  R2UR UR19, R4 ;  /* 0x00000000041373c2 */ /* 0x000e2200000e0000 */
[----:B------:R-:W-:Y:S01]  /*0a50*/  UMOV UR6, URZ ;  /* 0x0000003f00067c82 */ /* 0x000fe20008000000 */
[----:B------:R-:W-:Y:S01]  /*0a60*/  BSSY B0, `(.L_x_22678) ;  /* 0x00004fd000007945 */ /* 0x000fe20003800000 */
[----:B------:R-:W-:Y:S01]  /*0a70*/  ULDC UR20, c[0x0][0x1d8] ;  /* 0x0000760000147ab9 */ /* 0x000fe20000000800 */
[----:B------:R-:W-:Y:S01]  /*0a80*/  IABS R3, R3 ;  /* 0x0000000300037213 */ /* 0x000fe20000000000 */
[----:B------:R-:W-:Y:S02]  /*0a90*/  UISETP.GT.AND UP1, UPT, UR20, -0x1, UPT ;  /* 0xffffffff1400788c */ /* 0x000fe4000bf24270 */
[----:B------:R-:W-:Y:S01]  /*0aa0*/  ULDC UR21, c[0x0][0x1d4] ;  /* 0x0000750000157ab9 */ /* 0x000fe20000000800 */
[----:B------:R-:W1:Y:S01]  /*0ab0*/  R2UR UR13, R3 ;  /* 0x00000000030d73c2 */ /* 0x000e6200000e0000 */
[----:B------:R-:W-:-:S02]  /*0ac0*/  ULOP3.LUT UR5, UR5, UR21, URZ, 0x3c, !UPT ;  /* 0x0000001505057292 */ /* 0x000fc4000f8e3c3f */
[----:B------:R-:W-:Y:S02]  /*0ad0*/  ULDC UR15, c[0x0][0x1c8] ;  /* 0x00007200000f7ab9 */ /* 0x000fe40000000800 */
[----:B------:R-:W-:Y:S02]  /*0ae0*/  ULDC UR17, c[0x0][0x180] ;  /* 0x0000600000117ab9 */ /* 0x000fe40000000800 */
[----:B------:R-:W-:Y:S02]  /*0af0*/  UISETP.NE.AND UP0, UPT, URZ, UR21, UPT ;  /* 0x000000153f00728c */ /* 0x000fe4000bf05270 */
[----:B------:R-:W-:Y:S01]  /*0b00*/  @UP1 UIMAD UR8, UR14, UR15, UR8 ;  /* 0x0000000f0e0812a4 */ /* 0x000fe2000f8e0208 */
[----:B0-----:R-:W0:Y:S08]  /*0b10*/  I2F.RP R0, UR19 ;  /* 0x0000001300007d06 */ /* 0x001e300008209400 */
[----:B0-----:R-:W0:Y:S02]  /*0b20*/  MUFU.RCP R0, R0 ;  /* 0x0000000000007308 */ /* 0x001e240000001000 */
[----:B0-----:R-:W-:-:S06]  /*0b30*/  IADD3 R2, R0, 0xffffffe, RZ ;  /* 0x0ffffffe00027810 */ /* 0x001fcc0007ffe0ff */
[----:B------:R-:W0:Y:S02]  /*0b40*/  F2I.FTZ.U32.TRUNC.NTZ R2, R2 ;  /* 0x0000000200027305 */ /* 0x000e24000021f000 */
[----:B0-----:R-:W0:Y:S02]  /*0b50*/  R2UR UR7, R2 ;  /* 0x00000000020773c2 */ /* 0x001e2400000e0000 */
[----:B0-----:R-:W-:-:S04]  /*0b60*/  UIADD3 UR12, URZ, -UR7, URZ ;  /* 0x800000073f0c7290 */ /* 0x001fc8000fffe03f */
[----:B------:R-:W-:-:S04]  /*0b70*/  UIMAD UR12, UR12, UR19, URZ ;  /* 0x000000130c0c72a4 */ /* 0x000fc8000f8e023f */
[----:B------:R-:W-:Y:S02]  /*0b80*/  UIMAD.WIDE.U32 UR6, UR7, UR12, UR6 ;  /* 0x0000000c070672a5 */ /* 0x000fe4000f8e0006 */
[----:B------:R-:W-:Y:S02]  /*0b90*/  UIADD3 UR12, UR18, 0x7, URZ ;  /* 0x00000007120c7890 */ /* 0x000fe4000fffe03f */
[----:B-1----:R-:W-:-:S04]  /*0ba0*/  UIMAD.WIDE.U32 UR6, UR7, UR13, URZ ;  /* 0x0000000d070672a5 */ /* 0x002fc8000f8e003f */
[----:B------:R-:W-:-:S04]  /*0bb0*/  UIADD3 UR6, -UR7, URZ, URZ ;  /* 0x0000003f07067290 */ /* 0x000fc8000fffe13f */
[----:B------:R-:W-:-:S03]  /*0bc0*/  UIMAD UR6, UR19, UR6, UR13 ;  /* 0x00000006130672a4 */ /* 0x000fc6000f8e020d */
[----:B------:R-:W-:Y:S02]  /*0bd0*/  ULDC UR13, c[0x0][0x198] ;  /* 0x00006600000d7ab9 */ /* 0x000fe40000000800 */
[----:B------:R-:W-:Y:S02]  /*0be0*/  UISETP.GT.U32.AND UP3, UPT, UR19, UR6, UPT ;  /* 0x000000061300728c */ /* 0x000fe4000bf64070 */
        /* <DEDUP_REMOVED lines=14> */
[----:B------:R-:W-:Y:S02]  /*0cd0*/  @!UP3 UIADD3 UR7, -UR7, URZ, URZ ;  /* 0x0000003f0707b290 */ /* 0x000fe4000fffe13f */
[----:B------:R-:W-:Y:S02]  /*0ce0*/  USHF.R.S32.HI UR12, URZ, 0x1f, UR9 ;  /* 0x0000001f3f0c7899 */ /* 0x000fe40008011409 */
[----:B------:R-:W-:-:S02]  /*0cf0*/  UIADD3 UR6, UR5, 0x1, URZ ;  /* 0x0000000105067890 */ /* 0x000fc4000fffe03f */
[----:B------:R-:W-:Y:S01]  /*0d00*/  @!UP0 ULOP3.LUT UR7, URZ, UR21, URZ, 0x33, !UPT ;  /* 0x000000153f078292 */ /* 0x000fe2000f8e333f */
[----:B------:R-:W-:Y:S06]  /*0d10*/  @P0 BRA `(.L_x_22679) ;  /* 0x00004d1000000947 */ /* 0x000fec0003800000 */
[C---:B------:R-:W-:Y:S01]  /*0d20*/  IADD3 R208, R212.reuse, 0x4, RZ ;  /* 0x00000004d4d07810 */ /* 0x040fe20007ffe0ff */
[----:B------:R-:W-:Y:S01]  /*0d30*/  ULDC UR5, c[0x0][0x1b0] ;  /* 0x00006c0000057ab9 */ /* 0x000fe20000000800 */
[C---:B------:R-:W-:Y:S01]  /*0d40*/  IADD3 R206, R212.reuse, 0x8, RZ ;  /* 0x00000008d4ce7810 */ /* 0x040fe20007ffe0ff */
[----:B------:R-:W-:Y:S01]  /*0d50*/  UIMAD UR5, UR16, UR5, URZ ;  /* 0x00000005100572a4 */ /* 0x000fe2000f8e023f */
[----:B------:R-:W-:Y:S01]  /*0d60*/  SHF.R.S32.HI R3, RZ, 0x1f, R208 ;  /* 0x0000001fff037819 */ /* 0x000fe200000114d0 */
[C---:B------:R-:W-:Y:S01]  /*0d70*/  IMAD R210, R212.reuse, 0xc0, RZ ;  /* 0x000000c0d4d27824 */ /* 0x040fe200078e02ff */
[----:B------:R-:W-:Y:S02]  /*0d80*/  SHF.R.S32.HI R5, RZ, 0x1f, R206 ;  /* 0x0000001fff057819 */ /* 0x000fe400000114ce */
[----:B------:R-:W-:Y:S01]  /*0d90*/  LEA.HI R34, R3, R208, RZ, 0x2 ;  /* 0x000000d003227211 */ /* 0x000fe200078f10ff */
[----:B------:R-:W-:Y:S01]  /*0da0*/  IMAD.U32 R85, RZ, RZ, UR5 ;  /* 0x00000005ff557e24 */ /* 0x000fe2000f8e00ff */
[----:B------:R-:W-:-:S02]  /*0db0*/  IADD3 R204, R212, 0xc, RZ ;  /* 0x0000000cd4cc7810 */ /* 0x000fc40007ffe0ff */
[C---:B------:R-:W-:Y:S01]  /*0dc0*/  LOP3.LUT R3, R34.reuse, 0xfffffffc, RZ, 0xc0, !PT ;  /* 0xfffffffc22037812 */ /* 0x040fe200078ec0ff */
[----:B------:R-:W-:Y:S01]  /*0dd0*/  IMAD.SHL.U32 R207, R34, 0x8, RZ ;  /* 0x0000000822cf7824 */ /* 0x000fe200078e00ff */
[----:B------:R-:W-:Y:S02]  /*0de0*/  LEA.HI R35, R5, R206, RZ, 0x2 ;  /* 0x000000ce05237211 */ /* 0x000fe400078f10ff */
[----:B------:R-:W-:Y:S01]  /*0df0*/  IADD3 R202, R212, 0x10, RZ ;  /* 0x00000010d4ca7810 */ /* 0x000fe20007ffe0ff */
[----:B------:R-:W-:Y:S01]  /*0e00*/  IMAD.IADD R208, R208, 0x1, -R3 ;  /* 0x00000001d0d07824 */ /* 0x000fe200078e0a03 */
[----:B------:R-:W-:Y:S01]  /*0e10*/  SHF.R.S32.HI R7, RZ, 0x1f, R204 ;  /* 0x0000001fff077819 */ /* 0x000fe200000114cc */
[C---:B------:R-:W-:Y:S01]  /*0e20*/  IMAD.SHL.U32 R205, R35.reuse, 0x8, RZ ;  /* 0x0000000823cd7824 */ /* 0x040fe200078e00ff */
[----:B------:R-:W-:Y:S02]  /*0e30*/  LOP3.LUT R5, R35, 0xfffffffc, RZ, 0xc0, !PT ;  /* 0xfffffffc23057812 */ /* 0x000fe400078ec0ff */
[----:B------:R-:W-:-:S02]  /*0e40*/  SHF.R.S32.HI R3, RZ, 0x1f, R202 ;  /* 0x0000001fff037819 */ /* 0x000fc400000114ca */
[----:B------:R-:W-:Y:S01]  /*0e50*/  LEA.HI R36, R7, R204, RZ, 0x2 ;  /* 0x000000cc07247211 */ /* 0x000fe200078f10ff */
[----:B------:R-:W-:Y:S01]  /*0e60*/  IMAD.IADD R206, R206, 0x1, -R5 ;  /* 0x00000001cece7824 */ /* 0x000fe200078e0a05 */
[----:B------:R-:W-:Y:S02]  /*0e70*/  IADD3 R200, R212, 0x14, RZ ;  /* 0x00000014d4c87810 */ /* 0x000fe40007ffe0ff */
[----:B------:R-:W-:Y:S01]  /*0e80*/  LEA.HI R37, R3, R202, RZ, 0x2 ;  /* 0x000000ca03257211 */ /* 0x000fe200078f10ff */
[C---:B------:R-:W-:Y:S01]  /*0e90*/  IMAD.SHL.U32 R203, R36.reuse, 0x8, RZ ;  /* 0x0000000824cb7824 */ /* 0x040fe200078e00ff */
[----:B------:R-:W-:Y:S02]  /*0ea0*/  LOP3.LUT R7, R36, 0xfffffffc, RZ, 0xc0, !PT ;  /* 0xfffffffc24077812 */ /* 0x000fe400078ec0ff */
[----:B------:R-:W-:Y:S01]  /*0eb0*/  SHF.R.S32.HI R5, RZ, 0x1f, R200 ;  /* 0x0000001fff057819 */ /* 0x000fe200000114c8 */
[C---:B------:R-:W-:Y:S01]  /*0ec0*/  IMAD.SHL.U32 R201, R37.reuse, 0x8, RZ ;  /* 0x0000000825c97824 */ /* 0x040fe200078e00ff */
[----:B------:R-:W-:Y:S01]  /*0ed0*/  IADD3 R198, R212, 0x18, RZ ;  /* 0x00000018d4c67810 */ /* 0x000fe20007ffe0ff */
[----:B------:R-:W-:Y:S01]  /*0ee0*/  IMAD.IADD R204, R204, 0x1, -R7 ;  /* 0x00000001cccc7824 */ /* 0x000fe200078e0a07 */
[----:B------:R-:W-:-:S02]  /*0ef0*/  LOP3.LUT R3, R37, 0xfffffffc, RZ, 0xc0, !PT ;  /* 0xfffffffc25037812 */ /* 0x000fc400078ec0ff */
[----:B------:R-:W-:Y:S02]  /*0f00*/  LEA.HI R38, R5, R200, RZ, 0x2 ;  /* 0x000000c805267211 */ /* 0x000fe400078f10ff */
[----:B------:R-:W-:Y:S01]  /*0f10*/  SHF.R.S32.HI R7, RZ, 0x1f, R198 ;  /* 0x0000001fff077819 */ /* 0x000fe200000114c6 */
[----:B------:R-:W-:Y:S01]  /*0f20*/  IMAD.IADD R202, R202, 0x1, -R3 ;  /* 0x00000001caca7824 */ /* 0x000fe200078e0a03 */
[----:B------:R-:W-:Y:S01]  /*0f30*/  IADD3 R196, R212, 0x1c, RZ ;  /* 0x0000001cd4c47810 */ /* 0x000fe20007ffe0ff */
[C---:B------:R-:W-:Y:S01]  /*0f40*/  IMAD.SHL.U32 R199, R38.reuse, 0x8, RZ ;  /* 0x0000000826c77824 */ /* 0x040fe200078e00ff */
        /* <DEDUP_REMOVED lines=11> */
[----:B------:R-:W-:Y:S01]  /*1000*/  SHF.R.S32.HI R0, RZ, 0x1f, R209 ;  /* 0x0000001fff007819 */ /* 0x000fe200000114d1 */
[C---:B------:R-:W-:Y:S01]  /*1010*/  IMAD.SHL.U32 R195, R40.reuse, 0x8, RZ ;  /* 0x0000000828c37824 */ /* 0x040fe200078e00ff */
[----:B------:R-:W-:Y:S02]  /*1020*/  LEA.HI R41, R3, R194, RZ, 0x2 ;  /* 0x000000c203297211 */ /* 0x000fe400078f10ff */
[----:B------:R-:W-:-:S02]  /*1030*/  LOP3.LUT R7, R40, 0xfffffffc, RZ, 0xc0, !PT ;  /* 0xfffffffc28077812 */ /* 0x000fc400078ec0ff */
[----:B------:R-:W-:Y:S01]  /*1040*/  IADD3 R188, R212, 0x2c, RZ ;  /* 0x0000002cd4bc7810 */ /* 0x000fe20007ffe0ff */
[C---:B------:R-:W-:Y:S01]  /*1050*/  IMAD.SHL.U32 R193, R41.reuse, 0x8, RZ ;  /* 0x0000000829c17824 */ /* 0x040fe200078e00ff */
[----:B------:R-:W-:Y:S01]  /*1060*/  SHF.R.S32.HI R5, RZ, 0x1f, R192 ;  /* 0x0000001fff057819 */ /* 0x000fe200000114c0 */
[----:B------:R-:W-:Y:S01]  /*1070*/  IMAD.IADD R196, R196, 0x1, -R7 ;  /* 0x00000001c4c47824 */ /* 0x000fe200078e0a07 */
[----:B------:R-:W-:Y:S02]  /*1080*/  LEA.HI R0, R0, R209, RZ, 0x3 ;  /* 0x000000d100007211 */ /* 0x000fe400078f18ff */
[----:B------:R-:W-:Y:S02]  /*1090*/  IADD3 R190, R212, 0x28, RZ ;  /* 0x00000028d4be7810 */ /* 0x000fe40007ffe0ff */
[----:B------:R-:W-:Y:S02]  /*10a0*/  LOP3.LUT R3, R41, 0xfffffffc, RZ, 0xc0, !PT ;  /* 0xfffffffc29037812 */ /* 0x000fe400078ec0ff */
[----:B------:R-:W-:-:S02]  /*10b0*/  SHF.R.S32.HI R9, RZ, 0x1f, R188 ;  /* 0x0000001fff097819 */ /* 0x000fc400000114bc */
[----:B------:R-:W-:Y:S01]  /*10c0*/  LEA.HI R42, R5, R192, RZ, 0x2 ;  /* 0x000000c0052a7211 */ /* 0x000fe200078f10ff */
[----:B------:R-:W-:Y:S01]  /*10d0*/  IMAD.IADD R194, R194, 0x1, -R3 ;  /* 0x00000001c2c27824 */ /* 0x000fe200078e0a03 */
[----:B------:R-:W-:Y:S02]  /*10e0*/  LOP3.LUT R0, R0, 0xfffffff8, RZ, 0xc0, !PT ;  /* 0xfffffff800007812 */ /* 0x000fe400078ec0ff */
[----:B------:R-:W-:Y:S01]  /*10f0*/  SHF.R.S32.HI R7, RZ, 0x1f, R190 ;  /* 0x0000001fff077819 */ /* 0x000fe200000114be */
[C---:B------:R-:W-:Y:S01]  /*1100*/  IMAD.SHL.U32 R191, R42.reuse, 0x8, RZ ;  /* 0x000000082abf7824 */ /* 0x040fe200078e00ff */
[----:B------:R-:W-:Y:S01]  /*1110*/  LEA.HI R44, R9, R188, RZ, 0x2 ;  /* 0x000000bc092c7211 */ /* 0x000fe200078f10ff */
[----:B------:R-:W-:Y:S01]  /*1120*/  IMAD.IADD R209, R209, 0x1, -R0 ;  /* 0x00000001d1d17824 */ /* 0x000fe200078e0a00 */
[----:B------:R-:W-:Y:S02]  /*1130*/  LOP3.LUT R3, R42, 0xfffffffc, RZ, 0xc0, !PT ;  /* 0xfffffffc2a037812 */ /* 0x000fe400078ec0ff */
[----:B------:R-:W-:Y:S01]  /*1140*/  IADD3 R31, R212, 0x50, RZ ;  /* 0x00000050d41f7810 */ /* 0x000fe20007ffe0ff */
[----:B------:R-:W-:Y:S01]  /*1150*/  IMAD.SHL.U32 R216, R209, 0x4, RZ ;  /* 0x00000004d1d87824 */ /* 0x000fe200078e00ff */
[----:B------:R-:W-:Y:S01]  /*1160*/  LEA.HI R43, R7, R190, RZ, 0x2 ;  /* 0x000000be072b7211 */ /* 0x000fe200078f10ff */
[----:B------:R-:W-:Y:S01]  /*1170*/  IMAD.IADD R192, R192, 0x1, -R3 ;  /* 0x00000001c0c07824 */ /* 0x000fe200078e0a03 */
[----:B------:R-:W-:Y:S01]  /*1180*/  IADD3 R186, R212, 0x30, RZ ;  /* 0x00000030d4ba7810 */ /* 0x000fe20007ffe0ff */
[----:B------:R-:W-:Y:S01]  /*1190*/  IMAD.SHL.U32 R187, R44, 0x8, RZ ;  /* 0x000000082cbb7824 */ /* 0x000fe200078e00ff */
[----:B------:R-:W-:Y:S01]  /*11a0*/  IADD3 R180, R212, 0x3c, RZ ;  /* 0x0000003cd4b47810 */ /* 0x000fe20007ffe0ff */
[----:B------:R-:W-:Y:S01]  /*11b0*/  IMAD.SHL.U32 R189, R43, 0x8, RZ ;  /* 0x000000082bbd7824 */ /* 0x000fe200078e00ff */
[----:B------:R-:W-:-:S02]  /*11c0*/  LOP3.LUT R7, R44, 0xfffffffc, RZ, 0xc0, !PT ;  /* 0xfffffffc2c077812 */ /* 0x000fc400078ec0ff */
[----:B------:R-:W-:Y:S02]  /*11d0*/  SHF.R.S32.HI R0, RZ, 0x1f, R31 ;  /* 0x0000001fff007819 */ /* 0x000fe4000001141f */
[----:B------:R-:W-:Y:S01]  /*11e0*/  LOP3.LUT R5, R43, 0xfffffffc, RZ, 0xc0, !PT ;  /* 0xfffffffc2b057812 */ /* 0x000fe200078ec0ff */
[----:B------:R-:W-:Y:S01]  /*11f0*/  IMAD.IADD R188, R188, 0x1, -R7 ;  /* 0x00000001bcbc7824 */ /* 0x000fe200078e0a07 */
[----:B------:R-:W-:Y:S02]  /*1200*/  SHF.R.S32.HI R3, RZ, 0x1f, R186 ;  /* 0x0000001fff037819 */ /* 0x000fe400000114ba */
[----:B------:R-:W-:Y:S01]  /*1210*/  IADD3 R182, R212, 0x38, RZ ;  /* 0x00000038d4b67810 */ /* 0x000fe20007ffe0ff */
[----:B------:R-:W-:Y:S01]  /*1220*/  IMAD.IADD R190, R190, 0x1, -R5 ;  /* 0x00000001bebe7824 */ /* 0x000fe200078e0a05 */
[----:B------:R-:W-:Y:S02]  /*1230*/  IADD3 R29, R212, 0x58, RZ ;  /* 0x00000058d41d7810 */ /* 0x000fe40007ffe0ff */
[----:B------:R-:W-:-:S02]  /*1240*/  SHF.R.S32.HI R9, RZ, 0x1f, R180 ;  /* 0x0000001fff097819 */ /* 0x000fc400000114b4 */
[----:B------:R-:W-:Y:S02]  /*1250*/  IADD3 R184, R212, 0x34, RZ ;  /* 0x00000034d4b87810 */ /* 0x000fe40007ffe0ff */
[----:B------:R-:W-:Y:S02]  /*1260*/  LEA.HI R53, R0, R31, RZ, 0x2 ;  /* 0x0000001f00357211 */ /* 0x000fe400078f10ff */
[----:B------:R-:W-:Y:S02]  /*1270*/  LEA.HI R45, R3, R186, RZ, 0x2 ;  /* 0x000000ba032d7211 */ /* 0x000fe400078f10ff */
[----:B------:R-:W-:Y:S01]  /*1280*/  SHF.R.S32.HI R7, RZ, 0x1f, R182 ;  /* 0x0000001fff077819 */ /* 0x000fe200000114b6 */
[----:B------:R-:W-:Y:S01]  /*1290*/  IMAD.SHL.U32 R35, R53, 0x8, RZ ;  /* 0x0000000835237824 */ /* 0x000fe200078e00ff */
[----:B------:R-:W-:Y:S01]  /*12a0*/  SHF.R.S32.HI R2, RZ, 0x1f, R29 ;  /* 0x0000001fff027819 */ /* 0x000fe2000001141d */
[----:B------:R-:W-:Y:S01]  /*12b0*/  IMAD.SHL.U32 R185, R45, 0x8, RZ ;  /* 0x000000082db97824 */ /* 0x000fe200078e00ff */
[----:B------:R-:W-:-:S02]  /*12c0*/  LEA.HI R48, R9, R180, RZ, 0x2 ;  /* 0x000000b409307211 */ /* 0x000fc400078f10ff */
[----:B------:R-:W-:Y:S02]  /*12d0*/  SHF.R.S32.HI R5, RZ, 0x1f, R184 ;  /* 0x0000001fff057819 */ /* 0x000fe400000114b8 */
[----:B------:R-:W-:Y:S01]  /*12e0*/  LOP3.LUT R0, R53, 0xfffffffc, RZ, 0xc0, !PT ;  /* 0xfffffffc35007812 */ /* 0x000fe200078ec0ff */
[----:B------:R-:W-:Y:S01]  /*12f0*/  IMAD.SHL.U32 R179, R48, 0x8, RZ ;  /* 0x0000000830b37824 */ /* 0x000fe200078e00ff */
[----:B------:R-:W-:Y:S02]  /*1300*/  LOP3.LUT R3, R45, 0xfffffffc, RZ, 0xc0, !PT ;  /* 0xfffffffc2d037812 */ /* 0x000fe400078ec0ff */
[----:B------:R-:W-:Y:S01]  /*1310*/  LEA.HI R47, R7, R182, RZ, 0x2 ;  /* 0x000000b6072f7211 */ /* 0x000fe200078f10ff */
[----:B------:R-:W-:Y:S01]  /*1320*/  IMAD.IADD R31, R31, 0x1, -R0 ;  /* 0x000000011f1f7824 */ /* 0x000fe200078e0a00 */
        /* <DEDUP_REMOVED lines=10> */
[----:B------:R-:W-:-:S02]  /*13d0*/  LOP3.LUT R0, R55, 0xfffffffc, RZ, 0xc0, !PT ;  /* 0xfffffffc37007812 */ /* 0x000fc400078ec0ff */
[----:B------:R-:W-:Y:S01]  /*13e0*/  LOP3.LUT R3, R46, 0xfffffffc, RZ, 0xc0, !PT ;  /* 0xfffffffc2e037812 */ /* 0x000fe200078ec0ff */
[----:B------:R-:W-:Y:S01]  /*13f0*/  IMAD.IADD R182, R182, 0x1, -R5 ;  /* 0x00000001b6b67824 */ /* 0x000fe200078e0a05 */
[C---:B------:R-:W-:Y:S01]  /*1400*/  IADD3 R176, R212.reuse, 0x44, RZ ;  /* 0x00000044d4b07810 */ /* 0x040fe20007ffe0ff */
[----:B------:R-:W-:Y:S01]  /*1410*/  IMAD.IADD R29, R29, 0x1, -R0 ;  /* 0x000000011d1d7824 */ /* 0x000fe200078e0a00 */
[----:B------:R-:W-:Y:S01]  /*1420*/  IADD3 R27, R212, 0x60, RZ ;  /* 0x00000060d41b7810 */ /* 0x000fe20007ffe0ff */
[----:B------:R-:W-:Y:S01]  /*1430*/  IMAD.IADD R184, R184, 0x1, -R3 ;  /* 0x00000001b8b87824 */ /* 0x000fe200078e0a03 */
[----:B------:R-:W-:Y:S02]  /*1440*/  SHF.R.S32.HI R7, RZ, 0x1f, R174 ;  /* 0x0000001fff077819 */ /* 0x000fe400000114ae */
[----:B------:R-:W-:Y:S02]  /*1450*/  IADD3 R178, R212, 0x40, RZ ;  /* 0x00000040d4b27810 */ /* 0x000fe40007ffe0ff */
[----:B------:R-:W-:-:S02]  /*1460*/  SHF.R.S32.HI R5, RZ, 0x1f, R176 ;  /* 0x0000001fff057819 */ /* 0x000fc400000114b0 */
[----:B------:R-:W-:Y:S02]  /*1470*/  SHF.R.S32.HI R0, RZ, 0x1f, R27 ;  /* 0x0000001fff007819 */ /* 0x000fe4000001141b */
[----:B------:R-:W-:Y:S02]  /*1480*/  LEA.HI R51, R7, R174, RZ, 0x2 ;  /* 0x000000ae07337211 */ /* 0x000fe400078f10ff */
[----:B------:R-:W-:Y:S02]  /*1490*/  SHF.R.S32.HI R3, RZ, 0x1f, R178 ;  /* 0x0000001fff037819 */ /* 0x000fe400000114b2 */
[----:B------:R-:W-:Y:S01]  /*14a0*/  IADD3 R25, R212, 0x68, RZ ;  /* 0x00000068d4197810 */ /* 0x000fe20007ffe0ff */
[----:B------:R-:W-:Y:S01]  /*14b0*/  IMAD.SHL.U32 R173, R51, 0x8, RZ ;  /* 0x0000000833ad7824 */ /* 0x000fe200078e00ff */
[----:B------:R-:W-:Y:S02]  /*14c0*/  LEA.HI R50, R5, R176, RZ, 0x2 ;  /* 0x000000b005327211 */ /* 0x000fe400078f10ff */
[----:B------:R-:W-:-:S02]  /*14d0*/  LEA.HI R57, R0, R27, RZ, 0x2 ;  /* 0x0000001b00397211 */ /* 0x000fc400078f10ff */
        /* <DEDUP_REMOVED lines=17> */
[----:B------:R-:W-:Y:S01]  /*15f0*/  LOP3.LUT R3, R50, 0xfffffffc, RZ, 0xc0, !PT ;  /* 0xfffffffc32037812 */ /* 0x000fe200078ec0ff */
[----:B------:R-:W-:Y:S01]  /*1600*/  IMAD.IADD R25, R25, 0x1, -R0 ;  /* 0x0000000119197824 */ /* 0x000fe200078e0a00 */
[----:B------:R-:W-:Y:S01]  /*1610*/  IADD3 R23, R212, 0x70, RZ ;  /* 0x00000070d4177810 */ /* 0x000fe20007ffe0ff */
[----:B------:R-:W-:Y:S01]  /*1620*/  IMAD.SHL.U32 R38, R56, 0x8, RZ ;  /* 0x0000000838267824 */ /* 0x000fe200078e00ff */
[----:B------:R-:W-:Y:S01]  /*1630*/  IADD3 R30, R212, 0x54, RZ ;  /* 0x00000054d41e7810 */ /* 0x000fe20007ffe0ff */
[----:B------:R-:W-:Y:S01]  /*1640*/  IMAD.IADD R176, R176, 0x1, -R3 ;  /* 0x00000001b0b07824 */ /* 0x000fe200078e0a03 */
[----:B------:R-:W-:-:S02]  /*1650*/  LOP3.LUT R5, R56, 0xfffffffc, RZ, 0xc0, !PT ;  /* 0xfffffffc38057812 */ /* 0x000fc400078ec0ff */
[----:B------:R-:W-:Y:S02]  /*1660*/  SHF.R.S32.HI R0, RZ, 0x1f, R23 ;  /* 0x0000001fff007819 */ /* 0x000fe40000011417 */
[----:B------:R-:W-:Y:S01]  /*1670*/  IADD3 R24, R212, 0x6c, RZ ;  /* 0x0000006cd4187810 */ /* 0x000fe20007ffe0ff */
[----:B------:R-:W-:Y:S01]  /*1680*/  IMAD.IADD R28, R28, 0x1, -R5 ;  /* 0x000000011c1c7824 */ /* 0x000fe200078e0a05 */
[----:B------:R-:W-:Y:S02]  /*1690*/  SHF.R.S32.HI R3, RZ, 0x1f, R30 ;  /* 0x0000001fff037819 */ /* 0x000fe4000001141e */
[----:B------:R-:W-:Y:S02]  /*16a0*/  IADD3 R21, R212, 0x78, RZ ;  /* 0x00000078d4157810 */ /* 0x000fe40007ffe0ff */
[----:B------:R-:W-:Y:S02]  /*16b0*/  LEA.HI R61, R0, R23, RZ, 0x2 ;  /* 0x00000017003d7211 */ /* 0x000fe400078f10ff */
[----:B------:R-:W-:-:S02]  /*16c0*/  SHF.R.S32.HI R5, RZ, 0x1f, R24 ;  /* 0x0000001fff057819 */ /* 0x000fc40000011418 */
[----:B------:R-:W-:Y:S01]  /*16d0*/  LEA.HI R54, R3, R30, RZ, 0x2 ;  /* 0x0000001e03367211 */ /* 0x000fe200078f10ff */
[C---:B------:R-:W-:Y:S01]  /*16e0*/  IMAD.SHL.U32 R43, R61.reuse, 0x8, RZ ;  /* 0x000000083d2b7824 */ /* 0x040fe200078e00ff */
[----:B------:R-:W-:Y:S02]  /*16f0*/  SHF.R.S32.HI R2, RZ, 0x1f, R21 ;  /* 0x0000001fff027819 */ /* 0x000fe40000011415 */
[----:B------:R-:W-:Y:S01]  /*1700*/  LOP3.LUT R0, R61, 0xfffffffc, RZ, 0xc0, !PT ;  /* 0xfffffffc3d007812 */ /* 0x000fe200078ec0ff */
[C---:B------:R-:W-:Y:S01]  /*1710*/  IMAD.SHL.U32 R36, R54.reuse, 0x8, RZ ;  /* 0x0000000836247824 */ /* 0x040fe200078e00ff */
[----:B------:R-:W-:Y:S02]  /*1720*/  LEA.HI R60, R5, R24, RZ, 0x2 ;  /* 0x00000018053c7211 */ /* 0x000fe400078f10ff */
[----:B------:R-:W-:Y:S01]  /*1730*/  LOP3.LUT R3, R54, 0xfffffffc, RZ, 0xc0, !PT ;  /* 0xfffffffc36037812 */ /* 0x000fe200078ec0ff */
[----:B------:R-:W-:Y:S01]  /*1740*/  IMAD.IADD R23, R23, 0x1, -R0 ;  /* 0x0000000117177824 */ /* 0x000fe200078e0a00 */
[----:B------:R-:W-:Y:S01]  /*1750*/  LEA.HI R63, R2, R21, RZ, 0x2 ;  /* 0x00000015023f7211 */ /* 0x000fe200078f10ff */
[----:B------:R-:W-:Y:S01]  /*1760*/  IMAD.SHL.U32 R42, R60, 0x8, RZ ;  /* 0x000000083c2a7824 */ /* 0x000fe200078e00ff */
        /* <DEDUP_REMOVED lines=9> */
[----:B------:R-:W-:Y:S02]  /*1800*/  IADD3 R19, R212, 0x80, RZ ;  /* 0x00000080d4137810 */ /* 0x000fe40007ffe0ff */
[----:B------:R-:W-:Y:S02]  /*1810*/  SHF.R.S32.HI R5, RZ, 0x1f, R20 ;  /* 0x0000001fff057819 */ /* 0x000fe40000011414 */
[----:B------:R-:W-:Y:S02]  /*1820*/  LEA.HI R58, R3, R26, RZ, 0x2 ;  /* 0x0000001a033a7211 */ /* 0x000fe400078f10ff */
[----:B------:R-:W-:-:S02]  /*1830*/  SHF.R.S32.HI R0, RZ, 0x1f, R19 ;  /* 0x0000001fff007819 */ /* 0x000fc40000011413 */
[----:B------:R-:W-:Y:S01]  /*1840*/  IADD3 R17, R212, 0x88, RZ ;  /* 0x00000088d4117810 */ /* 0x000fe20007ffe0ff */
[C---:B------:R-:W-:Y:S01]  /*1850*/  IMAD.SHL.U32 R40, R58.reuse, 0x8, RZ ;  /* 0x000000083a287824 */ /* 0x040fe200078e00ff */
[----:B------:R-:W-:Y:S02]  /*1860*/  LEA.HI R64, R5, R20, RZ, 0x2 ;  /* 0x0000001405407211 */ /* 0x000fe400078f10ff */
[----:B------:R-:W-:Y:S02]  /*1870*/  LOP3.LUT R3, R58, 0xfffffffc, RZ, 0xc0, !PT ;  /* 0xfffffffc3a037812 */ /* 0x000fe400078ec0ff */
[----:B------:R-:W-:Y:S01]  /*1880*/  LEA.HI R65, R0, R19, RZ, 0x2 ;  /* 0x0000001300417211 */ /* 0x000fe200078f10ff */
[----:B------:R-:W-:Y:S01]  /*1890*/  IMAD.SHL.U32 R46, R64, 0x8, RZ ;  /* 0x00000008402e7824 */ /* 0x000fe200078e00ff */
[----:B------:R-:W-:Y:S01]  /*18a0*/  IADD3 R22, R212, 0x74, RZ ;  /* 0x00000074d4167810 */ /* 0x000fe20007ffe0ff */
[----:B------:R-:W-:Y:S01]  /*18b0*/  IMAD.IADD R26, R26, 0x1, -R3 ;  /* 0x000000011a1a7824 */ /* 0x000fe200078e0a03 */
[----:B------:R-:W-:Y:S01]  /*18c0*/  SHF.R.S32.HI R2, RZ, 0x1f, R17 ;  /* 0x0000001fff027819 */ /* 0x000fe20000011411 */
[----:B------:R-:W-:Y:S01]  /*18d0*/  IMAD.SHL.U32 R47, R65, 0x8, RZ ;  /* 0x00000008412f7824 */ /* 0x000fe200078e00ff */
[----:B------:R-:W-:-:S02]  /*18e0*/  LOP3.LUT R5, R64, 0xfffffffc, RZ, 0xc0, !PT ;  /* 0xfffffffc40057812 */ /* 0x000fc400078ec0ff */
[----:B------:R-:W-:Y:S02]  /*18f0*/  LOP3.LUT R0, R65, 0xfffffffc, RZ, 0xc0, !PT ;  /* 0xfffffffc41007812 */ /* 0x000fe400078ec0ff */
[----:B------:R-:W-:Y:S01]  /*1900*/  IADD3 R16, R212, 0x8c, RZ ;  /* 0x0000008cd4107810 */ /* 0x000fe20007ffe0ff */
[----:B------:R-:W-:Y:S01]  /*1910*/  IMAD.IADD R20, R20, 0x1, -R5 ;  /* 0x0000000114147824 */ /* 0x000fe200078e0a05 */
[----:B------:R-:W-:Y:S01]  /*1920*/  SHF.R.S32.HI R3, RZ, 0x1f, R22 ;  /* 0x0000001fff037819 */ /* 0x000fe20000011416 */
[----:B------:R-:W-:Y:S01]  /*1930*/  IMAD.IADD R19, R19, 0x1, -R0 ;  /* 0x0000000113137824 */ /* 0x000fe200078e0a00 */
[----:B------:R-:W-:Y:S02]  /*1940*/  LEA.HI R67, R2, R17, RZ, 0x2 ;  /* 0x0000001102437211 */ /* 0x000fe400078f10ff */
[----:B------:R-:W-:Y:S02]  /*1950*/  SHF.R.S32.HI R5, RZ, 0x1f, R16 ;  /* 0x0000001fff057819 */ /* 0x000fe40000011410 */
[----:B------:R-:W-:Y:S01]  /*1960*/  LEA.HI R62, R3, R22, RZ, 0x2 ;  /* 0x00000016033e7211 */ /* 0x000fe200078f10ff */
[C---:B------:R-:W-:Y:S01]  /*1970*/  IMAD.SHL.U32 R49, R67.reuse, 0x8, RZ ;  /* 0x0000000843317824 */ /* 0x040fe200078e00ff */
[----:B------:R-:W-:-:S02]  /*1980*/  LOP3.LUT R0, R67, 0xfffffffc, RZ, 0xc0, !PT ;  /* 0xfffffffc43007812 */ /* 0x000fc400078ec0ff */
[----:B------:R-:W-:Y:S01]  /*1990*/  IADD3 R15, R212, 0x90, RZ ;  /* 0x00000090d40f7810 */ /* 0x000fe20007ffe0ff */
[C---:B------:R-:W-:Y:S01]  /*19a0*/  IMAD.SHL.U32 R44, R62.reuse, 0x8, RZ ;  /* 0x000000083e2c7824 */ /* 0x040fe200078e00ff */
[----:B------:R-:W-:Y:S01]  /*19b0*/  LEA.HI R68, R5, R16, RZ, 0x2 ;  /* 0x0000001005447211 */ /* 0x000fe200078f10ff */
[----:B------:R-:W-:Y:S01]  /*19c0*/  IMAD.IADD R17, R17, 0x1, -R0 ;  /* 0x0000000111117824 */ /* 0x000fe200078e0a00 */
[----:B------:R-:W-:Y:S02]  /*19d0*/  LOP3.LUT R3, R62, 0xfffffffc, RZ, 0xc0, !PT ;  /* 0xfffffffc3e037812 */ /* 0x000fe400078ec0ff */
[----:B------:R-:W-:Y:S01]  /*19e0*/  IADD3 R18, R212, 0x84, RZ ;  /* 0x00000084d4127810 */ /* 0x000fe20007ffe0ff */
[----:B------:R-:W-:Y:S01]  /*19f0*/  IMAD.SHL.U32 R50, R68, 0x8, RZ ;  /* 0x0000000844327824 */ /* 0x000fe200078e00ff */
[----:B------:R-:W-:Y:S01]  /*1a00*/  SHF.R.S32.HI R0, RZ, 0x1f, R15 ;  /* 0x0000001fff007819 */ /* 0x000fe2000001140f */
[----:B------:R-:W-:Y:S01]  /*1a10*/  IMAD.IADD R22, R22, 0x1, -R3 ;  /* 0x0000000116167824 */ /* 0x000fe200078e0a03 */
[----:B------:R-:W-:-:S02]  /*1a20*/  LOP3.LUT R5, R68, 0xfffffffc, RZ, 0xc0, !PT ;  /* 0xfffffffc44057812 */ /* 0x000fc400078ec0ff */
[C---:B------:R-:W-:Y:S02]  /*1a30*/  IADD3 R13, R212.reuse, 0x98, RZ ;  /* 0x00000098d40d7810 */ /* 0x040fe40007ffe0ff */
[----:B------:R-:W-:Y:S01]  /*1a40*/  IADD3 R12, R212, 0x9c, RZ ;  /* 0x0000009cd40c7810 */ /* 0x000fe20007ffe0ff */
[----:B------:R-:W-:Y:S01]  /*1a50*/  IMAD.IADD R16, R16, 0x1, -R5 ;  /* 0x0000000110107824 */ /* 0x000fe200078e0a05 */
[----:B------:R-:W-:Y:S02]  /*1a60*/  SHF.R.S32.HI R3, RZ, 0x1f, R18 ;  /* 0x0000001fff037819 */ /* 0x000fe40000011412 */
[----:B------:R-:W-:Y:S02]  /*1a70*/  LEA.HI R69, R0, R15, RZ, 0x2 ;  /* 0x0000000f00457211 */ /* 0x000fe400078f10ff */
[----:B------:R-:W-:Y:S02]  /*1a80*/  SHF.R.S32.HI R2, RZ, 0x1f, R13 ;  /* 0x0000001fff027819 */ /* 0x000fe4000001140d */
[----:B------:R-:W-:Y:S01]  /*1a90*/  SHF.R.S32.HI R5, RZ, 0x1f, R12 ;  /* 0x0000001fff057819 */ /* 0x000fe2000001140c */
[----:B------:R-:W-:Y:S01]  /*1aa0*/  IMAD.SHL.U32 R51, R69, 0x8, RZ ;  /* 0x0000000845337824 */ /* 0x000fe200078e00ff */
[----:B------:R-:W-:-:S02]  /*1ab0*/  LEA.HI R66, R3, R18, RZ, 0x2 ;  /* 0x0000001203427211 */ /* 0x000fc400078f10ff */
[----:B------:R-:W-:Y:S02]  /*1ac0*/  LOP3.LUT R0, R69, 0xfffffffc, RZ, 0xc0, !PT ;  /* 0xfffffffc45007812 */ /* 0x000fe400078ec0ff */
[----:B------:R-:W-:Y:S01]  /*1ad0*/  LEA.HI R71, R2, R13, RZ, 0x2 ;  /* 0x0000000d02477211 */ /* 0x000fe200078f10ff */
[C---:B------:R-:W-:Y:S01]  /*1ae0*/  IMAD.SHL.U32 R48, R66.reuse, 0x8, RZ ;  /* 0x0000000842307824 */ /* 0x040fe200078e00ff */
[----:B------:R-:W-:Y:S01]  /*1af0*/  LEA.HI R72, R5, R12, RZ, 0x2 ;  /* 0x0000000c05487211 */ /* 0x000fe200078f10ff */
[----:B------:R-:W-:Y:S01]  /*1b00*/  IMAD.IADD R15, R15, 0x1, -R0 ;  /* 0x000000010f0f7824 */ /* 0x000fe200078e0a00 */
[----:B------:R-:W-:Y:S01]  /*1b10*/  LOP3.LUT R3, R66, 0xfffffffc, RZ, 0xc0, !PT ;  /* 0xfffffffc42037812 */ /* 0x000fe200078ec0ff */
[C---:B------:R-:W-:Y:S01]  /*1b20*/  IMAD.SHL.U32 R53, R71.reuse, 0x8, RZ ;  /* 0x0000000847357824 */ /* 0x040fe200078e00ff */
[----:B------:R-:W-:Y:S01]  /*1b30*/  IADD3 R32, R212, 0x4c, RZ ;  /* 0x0000004cd4207810 */ /* 0x000fe20007ffe0ff */
[----:B------:R-:W-:Y:S01]  /*1b40*/  IMAD.SHL.U32 R54, R72, 0x8, RZ ;  /* 0x0000000848367824 */ /* 0x000fe200078e00ff */
[----:B------:R-:W-:Y:S01]  /*1b50*/  IADD3 R14, R212, 0x94, RZ ;  /* 0x00000094d40e7810 */ /* 0x000fe20007ffe0ff */
[----:B------:R-:W-:Y:S01]  /*1b60*/  IMAD.IADD R18, R18, 0x1, -R3 ;  /* 0x0000000112127824 */ /* 0x000fe200078e0a03 */
[----:B------:R-:W-:-:S02]  /*1b70*/  LOP3.LUT R0, R71, 0xfffffffc, RZ, 0xc0, !PT ;  /* 0xfffffffc47007812 */ /* 0x000fc400078ec0ff */
[----:B------:R-:W-:Y:S02]  /*1b80*/  LOP3.LUT R5, R72, 0xfffffffc, RZ, 0xc0, !PT ;  /* 0xfffffffc48057812 */ /* 0x000fe400078ec0ff */
[----:B------:R-:W-:Y:S01]  /*1b90*/  IADD3 R11, R212, 0xa0, RZ ;  /* 0x000000a0d40b7810 */ /* 0x000fe20007ffe0ff */
[----:B------:R-:W-:Y:S01]  /*1ba0*/  IMAD.IADD R13, R13, 0x1, -R0 ;  /* 0x000000010d0d7824 */ /* 0x000fe200078e0a00 */
[----:B------:R-:W-:Y:S01]  /*1bb0*/  SHF.R.S32.HI R9, RZ, 0x1f, R32 ;  /* 0x0000001fff097819 */ /* 0x000fe20000011420 */
[----:B------:R-:W-:Y:S01]  /*1bc0*/  IMAD.IADD R12, R12, 0x1, -R5 ;  /* 0x000000010c0c7824 */ /* 0x000fe200078e0a05 */
[----:B------:R-:W-:Y:S02]  /*1bd0*/  IADD3 R8, R212, 0xac, RZ ;  /* 0x000000acd4087810 */ /* 0x000fe40007ffe0ff */
[----:B------:R-:W-:Y:S02]  /*1be0*/  SHF.R.S32.HI R3, RZ, 0x1f, R14 ;  /* 0x0000001fff037819 */ /* 0x000fe4000001140e */
[----:B------:R-:W-:-:S02]  /*1bf0*/  SHF.R.S32.HI R0, RZ, 0x1f, R11 ;  /* 0x0000001fff007819 */ /* 0x000fc4000001140b */
[----:B------:R-:W-:Y:S02]  /*1c00*/  LEA.HI R52, R9, R32, RZ, 0x2 ;  /* 0x0000002009347211 */ /* 0x000fe400078f10ff */
[----:B------:R-:W-:Y:S02]  /*1c10*/  SHF.R.S32.HI R5, RZ, 0x1f, R8 ;  /* 0x0000001fff057819 */ /* 0x000fe40000011408 */
[----:B------:R-:W-:Y:S01]  /*1c20*/  LEA.HI R70, R3, R14, RZ, 0x2 ;  /* 0x0000000e03467211 */ /* 0x000fe200078f10ff */
[----:B------:R-:W-:Y:S01]  /*1c30*/  IMAD.SHL.U32 R34, R52, 0x8, RZ ;  /* 0x0000000834227824 */ /* 0x000fe200078e00ff */
[----:B------:R-:W-:Y:S02]  /*1c40*/  IADD3 R9, R212, 0xa8, RZ ;  /* 0x000000a8d4097810 */ /* 0x000fe40007ffe0ff */
[----:B------:R-:W-:Y:S02]  /*1c50*/  LEA.HI R73, R0, R11, RZ, 0x2 ;  /* 0x0000000b00497211 */ /* 0x000fe400078f10ff */
[----:B------:R-:W-:-:S02]  /*1c60*/  LEA.HI R76, R5, R8, RZ, 0x2 ;  /* 0x00000008054c7211 */ /* 0x000fc400078f10ff */
[----:B------:R-:W-:Y:S01]  /*1c70*/  LOP3.LUT R3, R70, 0xfffffffc, RZ, 0xc0, !PT ;  /* 0xfffffffc46037812 */ /* 0x000fe200078ec0ff */
[C---:B------:R-:W-:Y:S01]  /*1c80*/  IMAD.SHL.U32 R55, R73.reuse, 0x8, RZ ;  /* 0x0000000849377824 */ /* 0x040fe200078e00ff */
[----:B------:R-:W-:Y:S01]  /*1c90*/  SHF.R.S32.HI R2, RZ, 0x1f, R9 ;  /* 0x0000001fff027819 */ /* 0x000fe20000011409 */
[----:B------:R-:W-:Y:S01]  /*1ca0*/  IMAD.SHL.U32 R58, R76, 0x8, RZ ;  /* 0x000000084c3a7824 */ /* 0x000fe200078e00ff */
[----:B------:R-:W-:Y:S01]  /*1cb0*/  IADD3 R10, R212, 0xa4, RZ ;  /* 0x000000a4d40a7810 */ /* 0x000fe20007ffe0ff */
[----:B------:R-:W-:Y:S01]  /*1cc0*/  IMAD.IADD R14, R14, 0x1, -R3 ;  /* 0x000000010e0e7824 */ /* 0x000fe200078e0a03 */
[----:B------:R-:W-:Y:S02]  /*1cd0*/  LOP3.LUT R0, R73, 0xfffffffc, RZ, 0xc0, !PT ;  /* 0xfffffffc49007812 */ /* 0x000fe400078ec0ff */
[----:B------:R-:W-:Y:S02]  /*1ce0*/  LOP3.LUT R5, R76, 0xfffffffc, RZ, 0xc0, !PT ;  /* 0xfffffffc4c057812 */ /* 0x000fe400078ec0ff */
[----:B------:R-:W-:Y:S01]  /*1cf0*/  LOP3.LUT R7, R52, 0xfffffffc, RZ, 0xc0, !PT ;  /* 0xfffffffc34077812 */ /* 0x000fe200078ec0ff */
[----:B------:R-:W-:Y:S01]  /*1d00*/  IMAD.IADD R11, R11, 0x1, -R0 ;  /* 0x000000010b0b7824 */ /* 0x000fe200078e0a00 */
[----:B------:R-:W-:Y:S01]  /*1d10*/  LEA.HI R75, R2, R9, RZ, 0x2 ;  /* 0x00000009024b7211 */ /* 0x000fe200078f10ff */
[----:B------:R-:W-:Y:S01]  /*1d20*/  IMAD.IADD R8, R8, 0x1, -R5 ;  /* 0x0000000108087824 */ /* 0x000fe200078e0a05 */
[----:B------:R-:W-:Y:S01]  /*1d30*/  SHF.R.S32.HI R3, RZ, 0x1f, R10 ;  /* 0x0000001fff037819 */ /* 0x000fe2000001140a */
[----:B------:R-:W-:Y:S01]  /*1d40*/  IMAD.IADD R32, R32, 0x1, -R7 ;  /* 0x0000000120207824 */ /* 0x000fe200078e0a07 */
[C---:B------:R-:W-:Y:S01]  /*1d50*/  LOP3.LUT R0, R75.reuse, 0xfffffffc, RZ, 0xc0, !PT ;  /* 0xfffffffc4b007812 */ /* 0x040fe200078ec0ff */
[----:B------:R-:W-:Y:S01]  /*1d60*/  IMAD.SHL.U32 R52, R70, 0x8, RZ ;  /* 0x0000000846347824 */ /* 0x000fe200078e00ff */
[C---:B------:R-:W-:Y:S01]  /*1d70*/  IADD3 R5, R212.reuse, 0xb8, RZ ;  /* 0x000000b8d4057810 */ /* 0x040fe20007ffe0ff */
[----:B------:R-:W-:Y:S01]  /*1d80*/  IMAD.SHL.U32 R57, R75, 0x8, RZ ;  /* 0x000000084b397824 */ /* 0x000fe200078e00ff */
        /* <DEDUP_REMOVED lines=9> */
[----:B------:R-:W-:Y:S02]  /*1e20*/  IADD3 R4, R212, 0xbc, RZ ;  /* 0x000000bcd4047810 */ /* 0x000fe40007ffe0ff */
[----:B------:R-:W-:-:S02]  /*1e30*/  LEA.HI R79, R2, R5, RZ, 0x2 ;  /* 0x00000005024f7211 */ /* 0x000fc400078f10ff */
[----:B------:R-:W-:Y:S02]  /*1e40*/  LEA.HI R77, R0, R7, RZ, 0x2 ;  /* 0x00000007004d7211 */ /* 0x000fe400078f10ff */
[----:B------:R-:W-:Y:S02]  /*1e50*/  SHF.R.S32.HI R2, RZ, 0x1f, R216 ;  /* 0x0000001fff027819 */ /* 0x000fe400000114d8 */
[----:B------:R-:W-:Y:S01]  /*1e60*/  IADD3 R216, P0, R216, UR5, RZ ;  /* 0x00000005d8d87c10 */ /* 0x000fe2000ff1e0ff */
[C---:B------:R-:W-:Y:S01]  /*1e70*/  IMAD.SHL.U32 R59, R77.reuse, 0x8, RZ ;  /* 0x000000084d3b7824 */ /* 0x040fe200078e00ff */
[----:B------:R-:W-:Y:S02]  /*1e80*/  SHF.R.S32.HI R3, RZ, 0x1f, R6 ;  /* 0x0000001fff037819 */ /* 0x000fe40000011406 */
[----:B------:R-:W-:Y:S02]  /*1e90*/  SHF.R.S32.HI R81, RZ, 0x1f, R4 ;  /* 0x0000001fff517819 */ /* 0x000fe40000011404 */
[----:B------:R-:W-:Y:S01]  /*1ea0*/  LOP3.LUT R0, R77, 0xfffffffc, RZ, 0xc0, !PT ;  /* 0xfffffffc4d007812 */ /* 0x000fe200078ec0ff */
[----:B------:R-:W-:Y:S01]  /*1eb0*/  IMAD.SHL.U32 R77, R79, 0x8, RZ ;  /* 0x000000084f4d7824 */ /* 0x000fe200078e00ff */
[----:B------:R-:W-:Y:S01]  /*1ec0*/  LEA.HI.X.SX32 R217, R85, R2, 0x1, P0 ;  /* 0x0000000255d97211 */ /* 0x000fe200000f0eff */
[----:B------:R-:W-:Y:S01]  /*1ed0*/  IMAD.U32 R2, RZ, RZ, UR7 ;  /* 0x00000007ff027e24 */ /* 0x000fe2000f8e00ff */
[----:B------:R-:W-:Y:S01]  /*1ee0*/  LEA.HI R78, R3, R6, RZ, 0x2 ;  /* 0x00000006034e7211 */ /* 0x000fe200078f10ff */
[----:B------:R-:W-:Y:S01]  /*1ef0*/  IMAD.IADD R7, R7, 0x1, -R0 ;  /* 0x0000000107077824 */ /* 0x000fe200078e0a00 */
[----:B--2---:R-:W-:-:S02]  /*1f00*/  FSETP.NEU.FTZ.AND P0, PT, RZ, UR4, PT ;  /* 0x00000004ff007c0b */ /* 0x004fc4000bf1d000 */
        /* <DEDUP_REMOVED lines=156> */
[----:B------:R-:W-:-:S03]  /*28d0*/  IMAD.MOV.U32 R215, RZ, RZ, R214 ;  /* 0x000000ffffd77224 */ /* 0x000fc600078e00d6 */
.L_x_22687:
        /* <DEDUP_REMOVED lines=71> */
[----:B------:R-:W-:Y:S02]  /*2d50*/  LEA.HI.X R61, R67, c[0x0][0x174], R64, 0x2, P1 ;  /* 0x00005d00433d7a11 */ /* 0x000fe400008f1440 */
[----:B------:R-:W-:Y:S01]  /*2d60*/  IADD3 R64, P0, P1, R205, R250, R206 ;  /* 0x000000facd407210 */ /* 0x000fe2000791e0ce */
[----:B------:R0:W2:Y:S03]  /*2d70*/  LDG.E.CONSTANT R229, [R62.64] ;  /* 0x0000000a3ee57981 */ /* 0x0000a6000c1e9900 */
[----:B------:R-:W-:Y:S01]  /*2d80*/  IADD3.X R65, R81, R228, R82, P0, P1 ;  /* 0x000000e451417210 */ /* 0x000fe200007e2452 */
[----:B------:R1:W3:Y:S02]  /*2d90*/  LDG.E.CONSTANT R227, [R60.64] ;  /* 0x0000000a3ce37981 */ /* 0x0002e4000c1e9900 */
[----:B-1----:R-:W-:-:S04]  /*2da0*/  LEA R60, P2, R64, c[0x0][0x170], 0x2 ;  /* 0x00005c00403c7a11 */ /* 0x002fc800078410ff */
[----:B------:R-:W-:Y:S02]  /*2db0*/  LEA.HI.X R61, R64, c[0x0][0x174], R65, 0x2, P2 ;  /* 0x00005d00403d7a11 */ /* 0x000fe400010f1441 */
[----:B------:R-:W-:-:S03]  /*2dc0*/  IADD3 R65, P0, P1, R203, R250, R204 ;  /* 0x000000facb417210 */ /* 0x000fc6000791e0cc */
[----:B------:R1:W4:Y:S01]  /*2dd0*/  LDG.E.CONSTANT R226, [R60.64] ;  /* 0x0000000a3ce27981 */ /* 0x000322000c1e9900 */
[----:B0-----:R-:W-:Y:S02]  /*2de0*/  LEA R62, P2, R65, c[0x0][0x170], 0x2 ;  /* 0x00005c00413e7a11 */ /* 0x001fe400078410ff */
[----:B------:R-:W-:Y:S02]  /*2df0*/  IADD3.X R66, R83, R228, R84, P0, P1 ;  /* 0x000000e453427210 */ /* 0x000fe400007e2454 */
[----:B------:R-:W-:Y:S02]  /*2e00*/  IADD3 R64, P0, P1, R201, R250, R202 ;  /* 0x000000fac9407210 */ /* 0x000fe4000791e0ca */
[----:B------:R-:W-:Y:S02]  /*2e10*/  LEA.HI.X R63, R65, c[0x0][0x174], R66, 0x2, P2 ;  /* 0x00005d00413f7a11 */ /* 0x000fe400010f1442 */
[----:B------:R-:W-:Y:S02]  /*2e20*/  IADD3.X R65, R85, R228, R86, P0, P1 ;  /* 0x000000e455417210 */ /* 0x000fe400007e2456 */
[----:B-1----:R-:W-:Y:S01]  /*2e30*/  LEA R60, P2, R64, c[0x0][0x170], 0x2 ;  /* 0x00005c00403c7a11 */ /* 0x002fe200078410ff */
[----:B------:R0:W5:Y:S01]  /*2e40*/  LDG.E.CONSTANT R223, [R62.64] ;  /* 0x0000000a3edf7981 */ /* 0x000162000c1e9900 */
[----:B------:R-:W-:-:S02]  /*2e50*/  IADD3 R67, P3, P4, R197, R250, R198 ;  /* 0x000000fac5437210 */ /* 0x000fc40007c7e0c6 */
[----:B------:R-:W-:Y:S02]  /*2e60*/  LEA.HI.X R61, R64, c[0x0][0x174], R65, 0x2, P2 ;  /* 0x00005d00403d7a11 */ /* 0x000fe400010f1441 */
[----:B------:R-:W-:Y:S02]  /*2e70*/  IADD3 R65, P1, P2, R199, R250, R200 ;  /* 0x000000fac7417210 */ /* 0x000fe40007a3e0c8 */
[-C--:B------:R-:W-:Y:S01]  /*2e80*/  IADD3.X R68, R89, R228.reuse, R90, P3, P4 ;  /* 0x000000e459447210 */ /* 0x080fe20001fe845a */
[----:B------:R1:W5:Y:S01]  /*2e90*/  LDG.E.CONSTANT R222, [R60.64] ;  /* 0x0000000a3cde7981 */ /* 0x000362000c1e9900 */
[----:B------:R-:W-:Y:S02]  /*2ea0*/  LEA R64, P0, R65, c[0x0][0x170], 0x2 ;  /* 0x00005c0041407a11 */ /* 0x000fe400078010ff */
[----:B------:R-:W-:Y:S02]  /*2eb0*/  IADD3.X R70, R87, R228, R88, P1, P2 ;  /* 0x000000e457467210 */ /* 0x000fe40000fe4458 */
[----:B0-----:R-:W-:-:S02]  /*2ec0*/  LEA R62, P1, R67, c[0x0][0x170], 0x2 ;  /* 0x00005c00433e7a11 */ /* 0x001fc400078210ff */
[----:B------:R-:W-:Y:S02]  /*2ed0*/  LEA.HI.X R65, R65, c[0x0][0x174], R70, 0x2, P0 ;  /* 0x00005d0041417a11 */ /* 0x000fe400000f1446 */
[----:B------:R-:W-:Y:S02]  /*2ee0*/  IADD3 R66, P2, P3, R195, R250, R196 ;  /* 0x000000fac3427210 */ /* 0x000fe40007b5e0c4 */
[----:B------:R-:W-:Y:S01]  /*2ef0*/  LEA.HI.X R63, R67, c[0x0][0x174], R68, 0x2, P1 ;  /* 0x00005d00433f7a11 */ /* 0x000fe200008f1444 */
[----:B------:R0:W5:Y:S01]  /*2f00*/  LDG.E.CONSTANT R221, [R64.64] ;  /* 0x0000000a40dd7981 */ /* 0x000162000c1e9900 */
[C---:B-1----:R-:W-:Y:S02]  /*2f10*/  LEA R60, P0, R66.reuse, c[0x0][0x170], 0x2 ;  /* 0x00005c00423c7a11 */ /* 0x042fe400078010ff */
[----:B------:R-:W-:Y:S01]  /*2f20*/  IADD3.X R67, R91, R228, R92, P2, P3 ;  /* 0x000000e45b437210 */ /* 0x000fe200017e645c */
[----:B------:R1:W5:Y:S03]  /*2f30*/  LDG.E.CONSTANT R219, [R62.64] ;  /* 0x0000000a3edb7981 */ /* 0x000366000c1e9900 */
[----:B------:R-:W-:-:S05]  /*2f40*/  LEA.HI.X R61, R66, c[0x0][0x174], R67, 0x2, P0 ;  /* 0x00005d00423d7a11 */ /* 0x000fca00000f1443 */
[----:B------:R0:W5:Y:S01]  /*2f50*/  LDG.E.CONSTANT R218, [R60.64] ;  /* 0x0000000a3cda7981 */ /* 0x000162000c1e9900 */
[----:B------:R-:W-:-:S04]  /*2f60*/  IADD3 R66, P0, P1, R193, R250, R194 ;  /* 0x000000fac1427210 */ /* 0x000fc8000791e0c2 */
[----:B------:R-:W-:Y:S02]  /*2f70*/  IADD3.X R67, R93, R228, R94, P0, P1 ;  /* 0x000000e45d437210 */ /* 0x000fe400007e245e */
[----:B0-----:R-:W-:-:S04]  /*2f80*/  LEA R60, P2, R66, c[0x0][0x170], 0x2 ;  /* 0x00005c00423c7a11 */ /* 0x001fc800078410ff */
[----:B------:R-:W-:-:S05]  /*2f90*/  LEA.HI.X R61, R66, c[0x0][0x174], R67, 0x2, P2 ;  /* 0x00005d00423d7a11 */ /* 0x000fca00010f1443 */
[----:B------:R0:W5:Y:S01]  /*2fa0*/  LDG.E.CONSTANT R220, [R60.64] ;  /* 0x0000000a3cdc7981 */ /* 0x000162000c1e9900 */
[-C--:B------:R-:W-:Y:S02]  /*2fb0*/  IADD3 R66, P5, P6, R189, R250.reuse, R190 ;  /* 0x000000fabd427210 */ /* 0x080fe40007ebe0be */
[----:B------:R-:W-:Y:S02]  /*2fc0*/  IADD3 R64, P3, P4, R187, R250, R188 ;  /* 0x000000fabb407210 */ /* 0x000fe40007c7e0bc */
[-C--:B------:R-:W-:Y:S02]  /*2fd0*/  IADD3.X R67, R97, R228.reuse, R98, P5, P6 ;  /* 0x000000e461437210 */ /* 0x080fe40002fec462 */
[----:B------:R-:W-:Y:S02]  /*2fe0*/  IADD3.X R65, R99, R228, R100, P3, P4 ;  /* 0x000000e463417210 */ /* 0x000fe40001fe8464 */
[----:B------:R-:W-:Y:S02]  /*2ff0*/  LEA R248, P6, R66, c[0x0][0x170], 0x2 ;  /* 0x00005c0042f87a11 */ /* 0x000fe400078c10ff */
[----:B------:R-:W-:-:S02]  /*3000*/  LEA R224, P5, R64, c[0x0][0x170], 0x2 ;  /* 0x00005c0040e07a11 */ /* 0x000fc400078a10ff */
[----:B------:R-:W-:Y:S02]  /*3010*/  LEA.HI.X R249, R66, c[0x0][0x174], R67, 0x2, P6 ;  /* 0x00005d0042f97a11 */ /* 0x000fe400030f1443 */
[----:B------:R-:W-:Y:S02]  /*3020*/  LEA.HI.X R225, R64, c[0x0][0x174], R65, 0x2, P5 ;  /* 0x00005d0040e17a11 */ /* 0x000fe400028f1441 */
[----:B------:R-:W2:Y:S01]  /*3030*/  LDS.128 R64, [R210] ;  /* 0x00000000d2407984 */ /* 0x000ea20000000c00 */
[-C--:B------:R-:W-:Y:S02]  /*3040*/  IADD3 R68, P0, P1, R191, R250.reuse, R192 ;  /* 0x000000fabf447210 */ /* 0x080fe4000791e0c0 */
[----:B------:R-:W-:Y:S01]  /*3050*/  IADD3 R71, P5, P6, R183, R250, R184 ;  /* 0x000000fab7477210 */ /* 0x000fe20007ebe0b8 */
[----:B------:R-:W5:Y:S01]  /*3060*/  LDG.E.CONSTANT R248, [R248.64] ;  /* 0x0000000af8f87981 */ /* 0x000f62000c1e9900 */
[----:B------:R-:W-:Y:S02]  /*3070*/  IADD3.X R69, R95, R228, R96, P0, P1 ;  /* 0x000000e45f457210 */ /* 0x000fe400007e2460 */
[----:B-1----:R-:W-:Y:S01]  /*3080*/  IADD3 R62, P2, P0, R185, R250, R186 ;  /* 0x000000fab93e7210 */ /* 0x002fe2000785e0ba */
[----:B------:R1:W5:Y:S01]  /*3090*/  LDG.E.CONSTANT R246, [R224.64] ;  /* 0x0000000ae0f67981 */ /* 0x000362000c1e9900 */
[----:B0-----:R-:W-:-:S02]  /*30a0*/  LEA R60, P1, R68, c[0x0][0x170], 0x2 ;  /* 0x00005c00443c7a11 */ /* 0x001fc400078210ff */
[----:B------:R-:W-:Y:S02]  /*30b0*/  LEA R72, P3, R62, c[0x0][0x170], 0x2 ;  /* 0x00005c003e487a11 */ /* 0x000fe400078610ff */
[----:B------:R-:W-:Y:S02]  /*30c0*/  IADD3.X R63, R101, R228, R102, P2, P0 ;  /* 0x000000e4653f7210 */ /* 0x000fe400017e0466 */
[----:B------:R-:W-:Y:S02]  /*30d0*/  LEA.HI.X R61, R68, c[0x0][0x174], R69, 0x2, P1 ;  /* 0x00005d00443d7a11 */ /* 0x000fe400008f1445 */
[----:B------:R-:W-:Y:S02]  /*30e0*/  IADD3 R69, P4, P0, R181, R250, R182 ;  /* 0x000000fab5457210 */ /* 0x000fe4000789e0b6 */
[----:B------:R-:W-:Y:S01]  /*30f0*/  LEA R70, P1, R71, c[0x0][0x170], 0x2 ;  /* 0x00005c0047467a11 */ /* 0x000fe200078210ff */
[----:B------:R0:W5:Y:S01]  /*3100*/  LDG.E.CONSTANT R247, [R60.64] ;  /* 0x0000000a3cf77981 */ /* 0x000162000c1e9900 */
[----:B------:R-:W-:-:S02]  /*3110*/  IADD3.X R232, R103, R228, R104, P5, P6 ;  /* 0x000000e467e87210 */ /* 0x000fc40002fec468 */
[----:B------:R-:W-:Y:S02]  /*3120*/  LEA.HI.X R73, R62, c[0x0][0x174], R63, 0x2, P3 ;  /* 0x00005d003e497a11 */ /* 0x000fe400018f143f */
[----:B------:R-:W-:Y:S02]  /*3130*/  IADD3 R63, P2, P3, R179, R250, R180 ;  /* 0x000000fab33f7210 */ /* 0x000fe40007b5e0b4 */
[----:B------:R-:W-:Y:S01]  /*3140*/  IADD3.X R230, R105, R228, R106, P4, P0 ;  /* 0x000000e469e67210 */ /* 0x000fe200027e046a */
[----:B------:R0:W5:Y:S01]  /*3150*/  LDG.E.CONSTANT R245, [R72.64] ;  /* 0x0000000a48f57981 */ /* 0x000162000c1e9900 */
[----:B------:R-:W-:Y:S02]  /*3160*/  LEA.HI.X R71, R71, c[0x0][0x174], R232, 0x2, P1 ;  /* 0x00005d0047477a11 */ /* 0x000fe400008f14e8 */
[----:B------:R-:W-:Y:S02]  /*3170*/  IADD3 R231, P0, P1, R177, R250, R178 ;  /* 0x000000fab1e77210 */ /* 0x000fe4000791e0b2 */
[----:B------:R-:W-:Y:S01]  /*3180*/  LEA R68, P5, R69, c[0x0][0x170], 0x2 ;  /* 0x00005c0045447a11 */ /* 0x000fe200078a10ff */
[----:B------:R1:W5:Y:S01]  /*3190*/  LDG.E.CONSTANT R244, [R70.64] ;  /* 0x0000000a46f47981 */ /* 0x000362000c1e9900 */
[----:B------:R-:W-:-:S02]  /*31a0*/  LEA R62, P6, R63, c[0x0][0x170], 0x2 ;  /* 0x00005c003f3e7a11 */ /* 0x000fc400078c10ff */
[----:B------:R-:W-:Y:S02]  /*31b0*/  IADD3.X R74, R107, R228, R108, P2, P3 ;  /* 0x000000e46b4a7210 */ /* 0x000fe400017e646c */
[----:B------:R-:W-:Y:S02]  /*31c0*/  IADD3 R75, P3, P4, R175, R250, R176 ;  /* 0x000000faaf4b7210 */ /* 0x000fe40007c7e0b0 */
[----:B0-----:R-:W-:Y:S02]  /*31d0*/  LEA R60, P2, R231, c[0x0][0x170], 0x2 ;  /* 0x00005c00e73c7a11 */ /* 0x001fe400078410ff */
[----:B------:R-:W-:Y:S02]  /*31e0*/  IADD3.X R232, R109, R228, R110, P0, P1 ;  /* 0x000000e46de87210 */ /* 0x000fe400007e246e */
[----:B------:R-:W-:Y:S02]  /*31f0*/  LEA.HI.X R69, R69, c[0x0][0x174], R230, 0x2, P5 ;  /* 0x00005d0045457a11 */ /* 0x000fe400028f14e6 */
[----:B------:R-:W-:-:S02]  /*3200*/  LEA.HI.X R63, R63, c[0x0][0x174], R74, 0x2, P6 ;  /* 0x00005d003f3f7a11 */ /* 0x000fc400030f144a */
[----:B------:R-:W-:Y:S01]  /*3210*/  LEA R74, P5, R75, c[0x0][0x170], 0x2 ;  /* 0x00005c004b4a7a11 */ /* 0x000fe200078a10ff */
[----:B------:R0:W5:Y:S01]  /*3220*/  LDG.E.CONSTANT R243, [R68.64] ;  /* 0x0000000a44f37981 */ /* 0x000162000c1e9900 */
[----:B------:R-:W-:Y:S02]  /*3230*/  IADD3.X R230, R111, R228, R112, P3, P4 ;  /* 0x000000e46fe67210 */ /* 0x000fe40001fe8470 */
[----:B------:R-:W-:Y:S01]  /*3240*/  LEA.HI.X R61, R231, c[0x0][0x174], R232, 0x2, P2 ;  /* 0x00005d00e73d7a11 */ /* 0x000fe200010f14e8 */
[----:B------:R1:W5:Y:S01]  /*3250*/  LDG.E.CONSTANT R242, [R62.64] ;  /* 0x0000000a3ef27981 */ /* 0x000362000c1e9900 */
[----:B------:R-:W-:Y:S02]  /*3260*/  LEA.HI.X R75, R75, c[0x0][0x174], R230, 0x2, P5 ;  /* 0x00005d004b4b7a11 */ /* 0x000fe400028f14e6 */
[----:B------:R-:W-:Y:S01]  /*3270*/  IADD3 R230, P0, P1, R173, R250, R174 ;  /* 0x000000faade67210 */ /* 0x000fe2000791e0ae */
[----:B------:R1:W5:Y:S03]  /*3280*/  LDG.E.CONSTANT R241, [R60.64] ;  /* 0x0000000a3cf17981 */ /* 0x000366000c1e9900 */
[----:B0-----:R-:W-:Y:S01]  /*3290*/  LEA R68, P2, R230, c[0x0][0x170], 0x2 ;  /* 0x00005c00e6447a11 */ /* 0x001fe200078410ff */
[----:B------:R0:W5:Y:S01]  /*32a0*/  LDG.E.CONSTANT R74, [R74.64] ;  /* 0x0000000a4a4a7981 */ /* 0x000162000c1e9900 */
[----:B------:R-:W-:-:S02]  /*32b0*/  IADD3.X R231, R113, R228, R114, P0, P1 ;  /* 0x000000e471e77210 */ /* 0x000fc400007e2472 */
[----:B------:R-:W-:Y:S01]  /*32c0*/  IADD3 R73, P0, P1, R34, R250, R32 ;  /* 0x000000fa22497210 */ /* 0x000fe2000791e020 */
[----:B-1----:R-:W1:Y:S01]  /*32d0*/  LDS.128 R60, [R210+0x10] ;  /* 0x00001000d23c7984 */ /* 0x002e620000000c00 */
[----:B------:R-:W-:Y:S02]  /*32e0*/  LEA.HI.X R69, R230, c[0x0][0x174], R231, 0x2, P2 ;  /* 0x00005d00e6457a11 */ /* 0x000fe400010f14e7 */
[----:B------:R-:W-:Y:S02]  /*32f0*/  IADD3.X R224, R115, R228, R116, P0, P1 ;  /* 0x000000e473e07210 */ /* 0x000fe400007e2474 */
[-C--:B------:R-:W-:Y:S01]  /*3300*/  IADD3 R70, P3, P4, R35, R250.reuse, R31 ;  /* 0x000000fa23467210 */ /* 0x080fe20007c7e01f */
[----:B------:R1:W5:Y:S01]  /*3310*/  LDG.E.CONSTANT R240, [R68.64] ;  /* 0x0000000a44f07981 */ /* 0x000362000c1e9900 */
[----:B0-----:R-:W-:Y:S02]  /*3320*/  IADD3 R75, P0, P1, R36, R250, R30 ;  /* 0x000000fa244b7210 */ /* 0x001fe4000791e01e */
[----:B------:R-:W-:-:S02]  /*3330*/  LEA R72, P5, R70, c[0x0][0x170], 0x2 ;  /* 0x00005c0046487a11 */ /* 0x000fc400078a10ff */
[----:B------:R-:W-:Y:S01]  /*3340*/  IADD3.X R71, R117, R228, R118, P3, P4 ;  /* 0x000000e475477210 */ /* 0x000fe20001fe8476 */
[----:B--2---:R-:W-:-:S04]  /*3350*/  FMUL.FTZ R65, R229, R65 ;  /* 0x00000041e5417220 */ /* 0x004fc80000410000 */
[----:B---3--:R-:W-:Y:S01]  /*3360*/  FFMA.FTZ R227, R64, R227, R65 ;  /* 0x000000e340e37223 */ /* 0x008fe20000010041 */
[----:B------:R-:W-:-:S04]  /*3370*/  LEA R64, P2, R73, c[0x0][0x170], 0x2 ;  /* 0x00005c0049407a11 */ /* 0x000fc800078410ff */
[----:B------:R-:W-:Y:S02]  /*3380*/  LEA.HI.X R65, R73, c[0x0][0x174], R224, 0x2, P2 ;  /* 0x00005d0049417a11 */ /* 0x000fe400010f14e0 */
[----:B------:R-:W-:Y:S02]  /*3390*/  LEA.HI.X R73, R70, c[0x0][0x174], R71, 0x2, P5 ;  /* 0x00005d0046497a11 */ /* 0x000fe400028f1447 */
[----:B------:R-:W-:Y:S01]  /*33a0*/  IADD3 R71, P3, P4, R37, R250, R29 ;  /* 0x000000fa25477210 */ /* 0x000fe20007c7e01d */
[----:B------:R0:W2:Y:S03]  /*33b0*/  LDG.E.CONSTANT R239, [R64.64] ;  /* 0x0000000a40ef7981 */ /* 0x0000a6000c1e9900 */
[----:B------:R-:W-:Y:S01]  /*33c0*/  IADD3.X R224, R121, R228, R122, P3, P4 ;  /* 0x000000e479e07210 */ /* 0x000fe20001fe847a */
[----:B------:R3:W2:Y:S01]  /*33d0*/  LDG.E.CONSTANT R72, [R72.64] ;  /* 0x0000000a48487981 */ /* 0x0006a2000c1e9900 */
[----:B----4-:R-:W-:Y:S01]  /*33e0*/  FFMA.FTZ R66, R226, R66, R227 ;  /* 0x00000042e2427223 */ /* 0x010fe200000100e3 */
[----:B0-----:R-:W-:-:S02]  /*33f0*/  LEA R64, P2, R75, c[0x0][0x170], 0x2 ;  /* 0x00005c004b407a11 */ /* 0x001fc400078410ff */
[----:B------:R-:W-:Y:S02]  /*3400*/  IADD3.X R226, R119, R228, R120, P0, P1 ;  /* 0x000000e477e27210 */ /* 0x000fe400007e2478 */
[----:B------:R-:W-:Y:S02]  /*3410*/  LEA R70, P0, R71, c[0x0][0x170], 0x2 ;  /* 0x00005c0047467a11 */ /* 0x000fe400078010ff */
[----:B------:R-:W-:Y:S02]  /*3420*/  LEA.HI.X R65, R75, c[0x0][0x174], R226, 0x2, P2 ;  /* 0x00005d004b417a11 */ /* 0x000fe400010f14e2 */
[----:B-1----:R-:W-:Y:S02]  /*3430*/  IADD3 R68, P1, P2, R38, R250, R28 ;  /* 0x000000fa26447210 */ /* 0x002fe40007a3e01c */
[----:B------:R-:W-:Y:S01]  /*3440*/  LEA.HI.X R71, R71, c[0x0][0x174], R224, 0x2, P0 ;  /* 0x00005d0047477a11 */ /* 0x000fe200000f14e0 */
[----:B-----5:R-:W-:Y:S01]  /*3450*/  FFMA.FTZ R223, R223, R67, R66 ;  /* 0x00000043dfdf7223 */ /* 0x020fe20000010042 */
[----:B------:R-:W-:Y:S01]  /*3460*/  LEA R66, P0, R68, c[0x0][0x170], 0x2 ;  /* 0x00005c0044427a11 */ /* 0x000fe200078010ff */
[----:B---3--:R0:W3:Y:S01]  /*3470*/  LDG.E.CONSTANT R73, [R64.64] ;  /* 0x0000000a40497981 */ /* 0x0080e2000c1e9900 */
[----:B------:R-:W-:-:S02]  /*3480*/  IADD3.X R67, R123, R228, R124, P1, P2 ;  /* 0x000000e47b437210 */ /* 0x000fc40000fe447c */
[----:B------:R-:W-:Y:S02]  /*3490*/  IADD3 R75, P1, P2, R39, R250, R27 ;  /* 0x000000fa274b7210 */ /* 0x000fe40007a3e01b */
[----:B------:R-:W-:Y:S02]  /*34a0*/  LEA.HI.X R67, R68, c[0x0][0x174], R67, 0x2, P0 ;  /* 0x00005d0044437a11 */ /* 0x000fe400000f1443 */
[----:B------:R-:W-:Y:S02]  /*34b0*/  IADD3.X R224, R125, R228, R126, P1, P2 ;  /* 0x000000e47de07210 */ /* 0x000fe40000fe447e */
[----:B0-----:R-:W-:-:S04]  /*34c0*/  LEA R64, P0, R75, c[0x0][0x170], 0x2 ;  /* 0x00005c004b407a11 */ /* 0x001fc800078010ff */
[----:B------:R-:W-:Y:S02]  /*34d0*/  LEA.HI.X R65, R75, c[0x0][0x174], R224, 0x2, P0 ;  /* 0x00005d004b417a11 */ /* 0x000fe400000f14e0 */
[----:B------:R0:W4:Y:S01]  /*34e0*/  LDG.E.CONSTANT R75, [R70.64] ;  /* 0x0000000a464b7981 */ /* 0x000122000c1e9900 */
[----:B------:R-:W-:-:S03]  /*34f0*/  FFMA.FTZ R60, R60, R222, R223 ;  /* 0x000000de3c3c7223 */ /* 0x000fc600000100df */
[----:B------:R1:W5:Y:S01]  /*3500*/  LDG.E.CONSTANT R238, [R64.64] ;  /* 0x0000000a40ee7981 */ /* 0x000362000c1e9900 */
[----:B------:R-:W-:-:S03]  /*3510*/  IADD3 R69, P3, P4, R40, R250, R26 ;  /* 0x000000fa28457210 */ /* 0x000fc60007c7e01a */
[----:B0-----:R1:W2:Y:S01]  /*3520*/  LDG.E.CONSTANT R71, [R66.64] ;  /* 0x0000000a42477981 */ /* 0x0012a2000c1e9900 */
[----:B------:R-:W-:Y:S01]  /*3530*/  FFMA.FTZ R60, R221, R61, R60 ;  /* 0x0000003ddd3c7223 */ /* 0x000fe2000001003c */
[----:B------:R-:W-:Y:S02]  /*3540*/  LEA R68, P5, R69, c[0x0][0x170], 0x2 ;  /* 0x00005c0045447a11 */ /* 0x000fe400078a10ff */
[----:B-1----:R-:W0:Y:S01]  /*3550*/  LDS.128 R64, [R210+0x20] ;  /* 0x00002000d2407984 */ /* 0x002e220000000c00 */
[----:B------:R-:W-:Y:S01]  /*3560*/  IADD3.X R222, R127, R228, R128, P3, P4 ;  /* 0x000000e47fde7210 */ /* 0x000fe20001fe8480 */
[----:B------:R-:W-:Y:S01]  /*3570*/  FFMA.FTZ R60, R219, R62, R60 ;  /* 0x0000003edb3c7223 */ /* 0x000fe2000001003c */
[-C--:B------:R-:W-:Y:S02]  /*3580*/  IADD3 R219, P0, P1, R41, R250.reuse, R25 ;  /* 0x000000fa29db7210 */ /* 0x080fe4000791e019 */
[----:B------:R-:W-:Y:S02]  /*3590*/  LEA.HI.X R69, R69, c[0x0][0x174], R222, 0x2, P5 ;  /* 0x00005d0045457a11 */ /* 0x000fe400028f14de */
[----:B------:R-:W-:-:S02]  /*35a0*/  IADD3 R61, P3, P4, R42, R250, R24 ;  /* 0x000000fa2a3d7210 */ /* 0x000fc40007c7e018 */
[----:B------:R-:W-:Y:S01]  /*35b0*/  LEA R62, P2, R219, c[0x0][0x170], 0x2 ;  /* 0x00005c00db3e7a11 */ /* 0x000fe200078410ff */
[----:B------:R-:W-:Y:S01]  /*35c0*/  FFMA.FTZ R221, R218, R63, R60 ;  /* 0x0000003fdadd7223 */ /* 0x000fe2000001003c */
[-C--:B------:R-:W-:Y:S01]  /*35d0*/  IADD3.X R222, R129, R228.reuse, R130, P0, P1 ;  /* 0x000000e481de7210 */ /* 0x080fe200007e2482 */
[----:B------:R1:W2:Y:S01]  /*35e0*/  LDG.E.CONSTANT R68, [R68.64] ;  /* 0x0000000a44447981 */ /* 0x0002a2000c1e9900 */
[----:B------:R-:W-:Y:S02]  /*35f0*/  LEA R60, P0, R61, c[0x0][0x170], 0x2 ;  /* 0x00005c003d3c7a11 */ /* 0x000fe400078010ff */
[----:B------:R-:W-:Y:S02]  /*3600*/  IADD3.X R218, R131, R228, R132, P3, P4 ;  /* 0x000000e483da7210 */ /* 0x000fe40001fe8484 */
[----:B------:R-:W-:Y:S02]  /*3610*/  LEA.HI.X R63, R219, c[0x0][0x174], R222, 0x2, P2 ;  /* 0x00005d00db3f7a11 */ /* 0x000fe400010f14de */
[----:B------:R-:W-:-:S02]  /*3620*/  IADD3 R70, P1, P2, R43, R250, R23 ;  /* 0x000000fa2b467210 */ /* 0x000fc40007a3e017 */
[----:B------:R-:W-:Y:S01]  /*3630*/  LEA.HI.X R61, R61, c[0x0][0x174], R218, 0x2, P0 ;  /* 0x00005d003d3d7a11 */ /* 0x000fe200000f14da */
[----:B-1----:R1:W2:Y:S01]  /*3640*/  LDG.E.CONSTANT R69, [R62.64] ;  /* 0x0000000a3e457981 */ /* 0x0022a2000c1e9900 */
[----:B------:R-:W-:Y:S02]  /*3650*/  LEA R218, P0, R70, c[0x0][0x170], 0x2 ;  /* 0x00005c0046da7a11 */ /* 0x000fe400078010ff */
[----:B------:R-:W-:Y:S02]  /*3660*/  IADD3.X R219, R133, R228, R134, P1, P2 ;  /* 0x000000e485db7210 */ /* 0x000fe40000fe4486 */
[----:B------:R-:W-:Y:S02]  /*3670*/  IADD3 R223, P1, P2, R44, R250, R22 ;  /* 0x000000fa2cdf7210 */ /* 0x000fe40007a3e016 */
[----:B------:R-:W-:Y:S02]  /*3680*/  LEA.HI.X R219, R70, c[0x0][0x174], R219, 0x2, P0 ;  /* 0x00005d0046db7a11 */ /* 0x000fe400000f14db */
[----:B------:R-:W-:Y:S01]  /*3690*/  IADD3.X R224, R135, R228, R136, P1, P2 ;  /* 0x000000e487e07210 */ /* 0x000fe20000fe4488 */
[----:B------:R0:W2:Y:S01]  /*36a0*/  LDG.E.CONSTANT R70, [R60.64] ;  /* 0x0000000a3c467981 */ /* 0x0000a2000c1e9900 */
[----:B-1----:R-:W-:-:S02]  /*36b0*/  LEA R62, P0, R223, c[0x0][0x170], 0x2 ;  /* 0x00005c00df3e7a11 */ /* 0x002fc400078010ff */
[----:B------:R-:W-:Y:S01]  /*36c0*/  IADD3 R222, P1, P2, R45, R250, R21 ;  /* 0x000000fa2dde7210 */ /* 0x000fe20007a3e015 */
[----:B------:R1:W3:Y:S01]  /*36d0*/  LDG.E.CONSTANT R237, [R218.64] ;  /* 0x0000000adaed7981 */ /* 0x0002e2000c1e9900 */
[----:B------:R-:W-:Y:S02]  /*36e0*/  LEA.HI.X R63, R223, c[0x0][0x174], R224, 0x2, P0 ;  /* 0x00005d00df3f7a11 */ /* 0x000fe400000f14e0 */
[----:B------:R-:W-:Y:S02]  /*36f0*/  IADD3.X R223, R137, R228, R138, P1, P2 ;  /* 0x000000e489df7210 */ /* 0x000fe40000fe448a */
[C---:B0-----:R-:W-:Y:S01]  /*3700*/  LEA R60, P0, R222.reuse, c[0x0][0x170], 0x2 ;  /* 0x00005c00de3c7a11 */ /* 0x041fe200078010ff */
[----:B------:R0:W4:Y:S03]  /*3710*/  LDG.E.CONSTANT R235, [R62.64] ;  /* 0x0000000a3eeb7981 */ /* 0x000126000c1e9900 */
[----:B------:R-:W-:-:S02]  /*3720*/  LEA.HI.X R61, R222, c[0x0][0x174], R223, 0x2, P0 ;  /* 0x00005d00de3d7a11 */ /* 0x000fc400000f14df */
[----:B------:R-:W-:Y:S01]  /*3730*/  IADD3 R222, P0, P1, R46, R250, R20 ;  /* 0x000000fa2ede7210 */ /* 0x000fe2000791e014 */
[----:B------:R-:W-:Y:S02]  /*3740*/  FFMA.FTZ R64, R64, R220, R221 ;  /* 0x000000dc40407223 */ /* 0x000fe400000100dd */
[----:B------:R1:W5:Y:S01]  /*3750*/  LDG.E.CONSTANT R236, [R60.64] ;  /* 0x0000000a3cec7981 */ /* 0x000362000c1e9900 */
[----:B------:R-:W-:Y:S02]  /*3760*/  IADD3.X R221, R139, R228, R140, P0, P1 ;  /* 0x000000e48bdd7210 */ /* 0x000fe400007e248c */
[C---:B0-----:R-:W-:Y:S02]  /*3770*/  LEA R62, P2, R222.reuse, c[0x0][0x170], 0x2 ;  /* 0x00005c00de3e7a11 */ /* 0x041fe400078410ff */
[----:B------:R-:W-:Y:S02]  /*3780*/  IADD3 R220, P0, P1, R47, R250, R19 ;  /* 0x000000fa2fdc7210 */ /* 0x000fe4000791e013 */
[----:B------:R-:W-:-:S02]  /*3790*/  LEA.HI.X R63, R222, c[0x0][0x174], R221, 0x2, P2 ;  /* 0x00005d00de3f7a11 */ /* 0x000fc400010f14dd */
[----:B------:R-:W-:Y:S02]  /*37a0*/  IADD3.X R221, R141, R228, R142, P0, P1 ;  /* 0x000000e48ddd7210 */ /* 0x000fe400007e248e */
[----:B-1----:R-:W-:Y:S01]  /*37b0*/  LEA R60, P2, R220, c[0x0][0x170], 0x2 ;  /* 0x00005c00dc3c7a11 */ /* 0x002fe200078410ff */
        /* <DEDUP_REMOVED lines=9> */
[----:B0-----:R-:W-:Y:S02]  /*3850*/  LEA R62, P2, R218, c[0x0][0x170], 0x2 ;  /* 0x00005c00da3e7a11 */ /* 0x001fe400078410ff */
        /* <DEDUP_REMOVED lines=24> */
[C---:B------:R-:W-:Y:S02]  /*39e0*/  LEA R60, P2, R222.reuse, c[0x0][0x170], 0x2 ;  /* 0x00005c00de3c7a11 */ /* 0x040fe400078410ff */
[----:B------:R-:W-:Y:S02]  /*39f0*/  IADD3.X R61, R155, R228, R156, P0, P1 ;  /* 0x000000e49b3d7210 */ /* 0x000fe400007e249c */
[----:B------:R-:W-:Y:S02]  /*3a00*/  IADD3 R223, P0, P1, R55, R250, R11 ;  /* 0x000000fa37df7210 */ /* 0x000fe4000791e00b */
[----:B------:R-:W-:Y:S02]  /*3a10*/  LEA.HI.X R61, R222, c[0x0][0x174], R61, 0x2, P2 ;  /* 0x00005d00de3d7a11 */ /* 0x000fe400010f143d */
[----:B------:R-:W-:Y:S02]  /*3a20*/  LEA R222, P2, R223, c[0x0][0x170], 0x2 ;  /* 0x00005c00dfde7a11 */ /* 0x000fe400078410ff */
[----:B------:R-:W-:Y:S01]  /*3a30*/  IADD3.X R224, R157, R228, R158, P0, P1 ;  /* 0x000000e49de07210 */ /* 0x000fe200007e249e */
[----:B-1----:R1:W5:Y:S03]  /*3a40*/  LDG.E.CONSTANT R221, [R60.64] ;  /* 0x0000000a3cdd7981 */ /* 0x002366000c1e9900 */
[----:B------:R-:W-:-:S02]  /*3a50*/  LEA.HI.X R223, R223, c[0x0][0x174], R224, 0x2, P2 ;  /* 0x00005d00dfdf7a11 */ /* 0x000fc400010f14e0 */
[----:B------:R-:W-:-:S03]  /*3a60*/  IADD3 R224, P0, P1, R56, R250, R10 ;  /* 0x000000fa38e07210 */ /* 0x000fc6000791e00a */
[----:B------:R0:W5:Y:S01]  /*3a70*/  LDG.E.CONSTANT R222, [R222.64] ;  /* 0x0000000adede7981 */ /* 0x000162000c1e9900 */
[----:B------:R-:W-:Y:S02]  /*3a80*/  IADD3.X R225, R159, R228, R160, P0, P1 ;  /* 0x000000e49fe17210 */ /* 0x000fe400007e24a0 */
[C---:B-1----:R-:W-:Y:S02]  /*3a90*/  LEA R60, P2, R224.reuse, c[0x0][0x170], 0x2 ;  /* 0x00005c00e03c7a11 */ /* 0x042fe400078410ff */
[----:B0-----:R-:W-:Y:S02]  /*3aa0*/  IADD3 R62, P0, P1, R57, R250, R9 ;  /* 0x000000fa393e7210 */ /* 0x001fe4000791e009 */
        /* <DEDUP_REMOVED lines=8> */
[----:B------:R-:W-:Y:S02]  /*3b30*/  IADD3.X R226, R163, R228, R164, P0, P1 ;  /* 0x000000e4a3e27210 */ /* 0x000fe400007e24a4 */
[----:B------:R-:W-:Y:S02]  /*3b40*/  IADD3 R227, P0, P1, R59, R250, R7 ;  /* 0x000000fa3be37210 */ /* 0x000fe4000791e007 */
[----:B------:R-:W-:Y:S02]  /*3b50*/  LEA.HI.X R63, R63, c[0x0][0x174], R226, 0x2, P2 ;  /* 0x00005d003f3f7a11 */ /* 0x000fe400010f14e2 */
[----:B------:R-:W-:Y:S02]  /*3b60*/  LEA R226, P2, R227, c[0x0][0x170], 0x2 ;  /* 0x00005c00e3e27a11 */ /* 0x000fe400078410ff */
[----:B------:R-:W-:Y:S01]  /*3b70*/  IADD3.X R252, R165, R228, R166, P0, P1 ;  /* 0x000000e4a5fc7210 */ /* 0x000fe200007e24a6 */
[----:B-1----:R1:W5:Y:S01]  /*3b80*/  LDG.E.CONSTANT R225, [R62.64] ;  /* 0x0000000a3ee17981 */ /* 0x002362000c1e9900 */
[----:B------:R-:W-:-:S02]  /*3b90*/  IADD3 R229, P0, P1, R76, R250, R6 ;  /* 0x000000fa4ce57210 */ /* 0x000fc4000791e006 */
[----:B------:R-:W-:Y:S02]  /*3ba0*/  LEA.HI.X R227, R227, c[0x0][0x174], R252, 0x2, P2 ;  /* 0x00005d00e3e37a11 */ /* 0x000fe400010f14fc */
[----:B0-----:R-:W-:Y:S02]  /*3bb0*/  LEA R60, P2, R229, c[0x0][0x170], 0x2 ;  /* 0x00005c00e53c7a11 */ /* 0x001fe400078410ff */
[----:B------:R-:W-:Y:S01]  /*3bc0*/  IADD3.X R252, R167, R228, R168, P0, P1 ;  /* 0x000000e4a7fc7210 */ /* 0x000fe200007e24a8 */
[----:B------:R0:W5:Y:S03]  /*3bd0*/  LDG.E.CONSTANT R226, [R226.64] ;  /* 0x0000000ae2e27981 */ /* 0x000166000c1e9900 */
[----:B------:R-:W-:Y:S02]  /*3be0*/  LEA.HI.X R61, R229, c[0x0][0x174], R252, 0x2, P2 ;  /* 0x00005d00e53d7a11 */ /* 0x000fe400010f14fc */
[----:B------:R-:W-:-:S02]  /*3bf0*/  IADD3 R229, P0, P1, R77, R250, R5 ;  /* 0x000000fa4de57210 */ /* 0x000fc4000791e005 */
[----:B------:R-:W-:Y:S02]  /*3c00*/  IADD3 R250, P3, P4, R78, R250, R4 ;  /* 0x000000fa4efa7210 */ /* 0x000fe40007c7e004 */
[----:B-1----:R-:W-:Y:S01]  /*3c10*/  LEA R62, P2, R229, c[0x0][0x170], 0x2 ;  /* 0x00005c00e53e7a11 */ /* 0x002fe200078410ff */
[----:B0-----:R0:W5:Y:S01]  /*3c20*/  LDG.E.CONSTANT R227, [R60.64] ;  /* 0x0000000a3ce37981 */ /* 0x001162000c1e9900 */
[----:B------:R-:W-:-:S04]  /*3c30*/  IADD3.X R252, R169, R228, R170, P0, P1 ;  /* 0x000000e4a9fc7210 */ /* 0x000fc800007e24aa */
[----:B------:R-:W-:Y:S02]  /*3c40*/  LEA.HI.X R63, R229, c[0x0][0x174], R252, 0x2, P2 ;  /* 0x00005d00e53f7a11 */ /* 0x000fe400010f14fc */
[----:B------:R-:W-:Y:S02]  /*3c50*/  IADD3.X R229, R171, R228, R172, P3, P4 ;  /* 0x000000e4abe57210 */ /* 0x000fe40001fe84ac */
[C---:B0-----:R-:W-:Y:S01]  /*3c60*/  LEA R60, P0, R250.reuse, c[0x0][0x170], 0x2 ;  /* 0x00005c00fa3c7a11 */ /* 0x041fe200078010ff */
[----:B------:R0:W5:Y:S03]  /*3c70*/  LDG.E.CONSTANT R228, [R62.64] ;  /* 0x0000000a3ee47981 */ /* 0x000166000c1e9900 */
[----:B------:R-:W-:-:S05]  /*3c80*/  LEA.HI.X R61, R250, c[0x0][0x174], R229, 0x2, P0 ;  /* 0x00005d00fa3d7a11 */ /* 0x000fca00000f14e5 */
[----:B------:R0:W5:Y:S04]  /*3c90*/  LDG.E.CONSTANT R229, [R60.64] ;  /* 0x0000000a3ce57981 */ /* 0x000168000c1e9900 */
        /* <DEDUP_REMOVED lines=8> */
[----:B------:R-:W-:Y:S02]  /*3d20*/  FFMA.FTZ R242, R242, R63, R243 ;  /* 0x0000003ff2f27223 */ /* 0x000fe400000100f3 */
[----:B------:R-:W1:Y:S02]  /*3d30*/  LDS.128 R60, [R210+0x50] ;  /* 0x00005000d23c7984 */ /* 0x000e640000000c00 */
[----:B0-----:R-:W-:-:S04]  /*3d40*/  FFMA.FTZ R64, R64, R241, R242 ;  /* 0x000000f140407223 */ /* 0x001fc800000100f2 */
[----:B------:R-:W-:-:S04]  /*3d50*/  FFMA.FTZ R65, R74, R65, R64 ;  /* 0x000000414a417223 */ /* 0x000fc80000010040 */
[----:B------:R-:W-:-:S04]  /*3d60*/  FFMA.FTZ R66, R240, R66, R65 ;  /* 0x00000042f0427223 */ /* 0x000fc80000010041 */
[----:B--2---:R-:W-:Y:S02]  /*3d70*/  FFMA.FTZ R239, R239, R67, R66 ;  /* 0x00000043efef7223 */ /* 0x004fe40000010042 */
[----:B------:R-:W5:Y:S02]  /*3d80*/  LDS.128 R64, [R210+0x60] ;  /* 0x00006000d2407984 */ /* 0x000f640000000c00 */
[----:B-1----:R-:W-:-:S04]  /*3d90*/  FFMA.FTZ R60, R60, R72, R239 ;  /* 0x000000483c3c7223 */ /* 0x002fc800000100ef */
[----:B---3--:R-:W-:-:S04]  /*3da0*/  FFMA.FTZ R60, R73, R61, R60 ;  /* 0x0000003d493c7223 */ /* 0x008fc8000001003c */
[----:B----4-:R-:W-:Y:S02]  /*3db0*/  FFMA.FTZ R60, R75, R62, R60 ;  /* 0x0000003e4b3c7223 */ /* 0x010fe4000001003c */
[----:B------:R-:W0:Y:S02]  /*3dc0*/  LDS.128 R72, [R210+0x70] ;  /* 0x00007000d2487984 */ /* 0x000e240000000c00 */
[----:B------:R-:W-:-:S04]  /*3dd0*/  FFMA.FTZ R63, R71, R63, R60 ;  /* 0x0000003f473f7223 */ /* 0x000fc8000001003c */
[----:B-----5:R-:W-:Y:S02]  /*3de0*/  FFMA.FTZ R64, R64, R238, R63 ;  /* 0x000000ee40407223 */ /* 0x020fe4000001003f */
[----:B------:R-:W1:Y:S02]  /*3df0*/  LDS.128 R60, [R210+0x80] ;  /* 0x00008000d23c7984 */ /* 0x000e640000000c00 */
[----:B------:R-:W-:-:S04]  /*3e00*/  FFMA.FTZ R64, R68, R65, R64 ;  /* 0x0000004144407223 */ /* 0x000fc80000010040 */
[----:B------:R-:W-:-:S04]  /*3e10*/  FFMA.FTZ R64, R69, R66, R64 ;  /* 0x0000004245407223 */ /* 0x000fc80000010040 */
[----:B------:R-:W-:Y:S02]  /*3e20*/  FFMA.FTZ R64, R70, R67, R64 ;  /* 0x0000004346407223 */ /* 0x000fe40000010040 */
[----:B------:R-:W2:Y:S02]  /*3e30*/  LDS.128 R68, [R210+0x90] ;  /* 0x00009000d2447984 */ /* 0x000ea40000000c00 */
[----:B0-----:R-:W-:-:S04]  /*3e40*/  FFMA.FTZ R64, R72, R237, R64 ;  /* 0x000000ed48407223 */ /* 0x001fc80000010040 */
[----:B------:R-:W-:Y:S02]  /*3e50*/  FFMA.FTZ R73, R235, R73, R64 ;  /* 0x00000049eb497223 */ /* 0x000fe40000010040 */
[----:B------:R-:W0:Y:S02]  /*3e60*/  LDS.128 R64, [R210+0xa0] ;  /* 0x0000a000d2407984 */ /* 0x000e240000000c00 */
[----:B------:R-:W-:-:S04]  /*3e70*/  FFMA.FTZ R73, R236, R74, R73 ;  /* 0x0000004aec497223 */ /* 0x000fc80000010049 */
        /* <DEDUP_REMOVED lines=13> */
[----:B------:R-:W-:-:S04]  /*3f50*/  FFMA.FTZ R67, R225, R67, R66 ;  /* 0x00000043e1437223 */ /* 0x000fc80000010042 */
[----:B-1----:R-:W-:Y:S01]  /*3f60*/  FFMA.FTZ R72, R72, R226, R67 ;  /* 0x000000e248487223 */ /* 0x002fe20000010043 */
[----:B------:R-:W-:-:S03]  /*3f70*/  ISETP.NE.AND P0, PT, R212, RZ, PT ;  /* 0x000000ffd400720c */ /* 0x000fc60003f05270 */
[----:B------:R-:W-:-:S04]  /*3f80*/  FFMA.FTZ R73, R227, R73, R72 ;  /* 0x00000049e3497223 */ /* 0x000fc80000010048 */
[----:B------:R-:W-:-:S04]  /*3f90*/  FFMA.FTZ R74, R228, R74, R73 ;  /* 0x0000004ae44a7223 */ /* 0x000fc80000010049 */
[----:B------:R-:W-:Y:S01]  /*3fa0*/  FFMA.FTZ R75, R229, R75, R74 ;  /* 0x0000004be54b7223 */ /* 0x000fe2000001004a */
[----:B------:R-:W-:Y:S05]  /*3fb0*/  BRA.DIV ~URZ, `(.L_x_22683) ;  /* 0x000058027f007947 */ /* 0x000fea000b800000 */
[----:B------:R0:W1:Y:S02]  /*3fc0*/  SHFL.BFLY PT, R60, R75, 0x2, 0x1f ;  /* 0x0c401f004b3c7f89 */ /* 0x00006400000e0000 */
.L_x_22730:
[----:B01----:R-:W-:Y:S01]  /*3fd0*/  FADD.FTZ R75, R75, R60 ;  /* 0x0000003c4b4b7221 */ /* 0x003fe20000010000 */
[----:B------:R-:W-:Y:S05]  /*3fe0*/  BRA.DIV ~URZ, `(.L_x_22684) ;  /* 0x000058527f007947 */ /* 0x000fea000b800000 */
[----:B------:R0:W1:Y:S02]  /*3ff0*/  SHFL.BFLY PT, R60, R75, 0x1, 0x1f ;  /* 0x0c201f004b3c7f89 */ /* 0x00006400000e0000 */
.L_x_22731:
        /* <DEDUP_REMOVED lines=10> */
.L_x_22682:
[----:B------:R-:W-:-:S13]  /*40a0*/  ISETP.NE.AND P0, PT, R212, RZ, PT ;  /* 0x000000ffd400720c */ /* 0x000fda0003f05270 */
[----:B------:R-:W-:Y:S02]  /*40b0*/  @!P0 IMAD R60, R215, 0x8, R209 ;  /* 0x00000008d73c8824 */ /* 0x000fe400078e02d1 */
[----:B------:R-:W-:-:S05]  /*40c0*/  @!P0 IMAD.MOV.U32 R61, RZ, RZ, -0x800001 ;  /* 0xff7fffffff3d8424 */ /* 0x000fca00078e00ff */
[----:B------:R0:W-:Y:S02]  /*40d0*/  @!P0 STS [R60.X4+0x320], R61 ;  /* 0x0003203d3c008388 */ /* 0x0001e40000004800 */
.L_x_22685:
[----:B------:R-:W-:Y:S05]  /*40e0*/  BSYNC B1 ;  /* 0x0000000000017941 */ /* 0x000fea0003800000 */
.L_x_22681:
[----:B------:R-:W-:-:S04]  /*40f0*/  IADD3 R215, R215, 0x4, RZ ;  /* 0x00000004d7d77810 */ /* 0x000fc80007ffe0ff */
[----:B------:R-:W-:-:S13]  /*4100*/  ISETP.GE.AND P0, PT, R215, UR13, PT ;  /* 0x0000000dd7007c0c */ /* 0x000fda000bf06270 */
[----:B01----:R-:W-:Y:S01]  /*4110*/  @P0 CALL.REL.NOINC `(.L_x_22686) ;  /* 0x0000001000000944 */ /* 0x003fe20003c00000 */
[----:B------:R-:W-:Y:S05]  /*4120*/  BRA `(.L_x_22687) ;  /* 0xffffe7b000007947 */ /* 0x000fea000383ffff */
.L_x_22686:
[----:B------:R-:W-:Y:S05]  /*4130*/  BRA `(.L_x_22679) ;  /* 0x000018f000007947 */ /* 0x000fea0003800000 */
.L_x_22680:
[----:B------:R-:W-:Y:S02]  /*4140*/  IMAD.U32 R218, RZ, RZ, UR18 ;  /* 0x00000012ffda7e24 */ /* 0x000fe4000f8e00ff */
[----:B------:R-:W-:Y:S02]  /*4150*/  IMAD.MOV.U32 R211, RZ, RZ, -0x800001 ;  /* 0xff7fffffffd37424 */ /* 0x000fe400078e00ff */
[----:B------:R-:W-:Y:S01]  /*4160*/  IMAD.MOV.U32 R215, RZ, RZ, R214 ;  /* 0x000000ffffd77224 */ /* 0x000fe200078e00d6 */
[----:B------:R-:W-:Y:S02]  /*4170*/  IADD3 R218, -R218, 0x1, RZ ;  /* 0x00000001dada7810 */ /* 0x000fe40007ffe1ff */
.L_x_22693:
        /* <DEDUP_REMOVED lines=77> */
[----:B------:R1:W3:Y:S01]  /*4650*/  LDG.E.CONSTANT R230, [R230.64] ;  /* 0x0000000ae6e67981 */ /* 0x0002e2000c1e9900 */
[----:B0-----:R-:W-:-:S04]  /*4660*/  LEA R60, P2, R62, c[0x0][0x170], 0x2 ;  /* 0x00005c003e3c7a11 */ /* 0x001fc800078410ff */
[----:B------:R-:W-:Y:S02]  /*4670*/  LEA.HI.X R61, R62, c[0x0][0x174], R63, 0x2, P2 ;  /* 0x00005d003e3d7a11 */ /* 0x000fe400010f143f */
[----:B------:R-:W-:-:S03]  /*4680*/  IADD3 R63, P0, P1, R203, R250, R204 ;  /* 0x000000facb3f7210 */ /* 0x000fc6000791e0cc */
[----:B------:R0:W4:Y:S01]  /*4690*/  LDG.E.CONSTANT R223, [R60.64] ;  /* 0x0000000a3cdf7981 */ /* 0x000122000c1e9900 */
[----:B------:R-:W-:Y:S02]  /*46a0*/  LEA R62, P2, R63, c[0x0][0x170], 0x2 ;  /* 0x00005c003f3e7a11 */ /* 0x000fe400078410ff */
[----:B------:R-:W-:Y:S02]  /*46b0*/  IADD3.X R66, R83, R228, R84, P0, P1 ;  /* 0x000000e453427210 */ /* 0x000fe400007e2454 */
[----:B------:R-:W-:Y:S02]  /*46c0*/  IADD3 R64, P0, P1, R201, R250, R202 ;  /* 0x000000fac9407210 */ /* 0x000fe4000791e0ca */
[----:B------:R-:W-:Y:S02]  /*46d0*/  LEA.HI.X R63, R63, c[0x0][0x174], R66, 0x2, P2 ;  /* 0x00005d003f3f7a11 */ /* 0x000fe400010f1442 */
[----:B------:R-:W-:Y:S02]  /*46e0*/  IADD3.X R65, R85, R228, R86, P0, P1 ;  /* 0x000000e455417210 */ /* 0x000fe400007e2456 */
[----:B0-----:R-:W-:Y:S01]  /*46f0*/  LEA R60, P2, R64, c[0x0][0x170], 0x2 ;  /* 0x00005c00403c7a11 */ /* 0x001fe200078410ff */
[----:B------:R0:W5:Y:S01]  /*4700*/  LDG.E.CONSTANT R221, [R62.64] ;  /* 0x0000000a3edd7981 */ /* 0x000162000c1e9900 */
[----:B------:R-:W-:-:S02]  /*4710*/  IADD3 R67, P3, P4, R197, R250, R198 ;  /* 0x000000fac5437210 */ /* 0x000fc40007c7e0c6 */
[----:B------:R-:W-:Y:S02]  /*4720*/  LEA.HI.X R61, R64, c[0x0][0x174], R65, 0x2, P2 ;  /* 0x00005d00403d7a11 */ /* 0x000fe400010f1441 */
[----:B------:R-:W-:-:S03]  /*4730*/  IADD3 R65, P1, P2, R199, R250, R200 ;  /* 0x000000fac7417210 */ /* 0x000fc60007a3e0c8 */
[----:B------:R1:W5:Y:S01]  /*4740*/  LDG.E.CONSTANT R220, [R60.64] ;  /* 0x0000000a3cdc7981 */ /* 0x000362000c1e9900 */
[----:B------:R-:W-:Y:S02]  /*4750*/  LEA R64, P0, R65, c[0x0][0x170], 0x2 ;  /* 0x00005c0041407a11 */ /* 0x000fe400078010ff */
[-C--:B------:R-:W-:Y:S02]  /*4760*/  IADD3.X R70, R87, R228.reuse, R88, P1, P2 ;  /* 0x000000e457467210 */ /* 0x080fe40000fe4458 */
[----:B0-----:R-:W-:Y:S02]  /*4770*/  LEA R62, P1, R67, c[0x0][0x170], 0x2 ;  /* 0x00005c00433e7a11 */ /* 0x001fe400078210ff */
[----:B------:R-:W-:Y:S02]  /*4780*/  LEA.HI.X R65, R65, c[0x0][0x174], R70, 0x2, P0 ;  /* 0x00005d0041417a11 */ /* 0x000fe400000f1446 */
[----:B------:R-:W-:Y:S02]  /*4790*/  IADD3.X R68, R89, R228, R90, P3, P4 ;  /* 0x000000e459447210 */ /* 0x000fe40001fe845a */
[----:B------:R-:W-:Y:S01]  /*47a0*/  IADD3 R66, P2, P3, R195, R250, R196 ;  /* 0x000000fac3427210 */ /* 0x000fe20007b5e0c4 */
[----:B------:R0:W5:Y:S01]  /*47b0*/  LDG.E.CONSTANT R71, [R64.64] ;  /* 0x0000000a40477981 */ /* 0x000162000c1e9900 */
[----:B------:R-:W-:-:S02]  /*47c0*/  LEA.HI.X R63, R67, c[0x0][0x174], R68, 0x2, P1 ;  /* 0x00005d00433f7a11 */ /* 0x000fc400008f1444 */
        /* <DEDUP_REMOVED lines=12> */
[-C--:B-1----:R-:W-:Y:S02]  /*4890*/  IADD3.X R62, R95, R228.reuse, R96, P0, P1 ;  /* 0x000000e45f3e7210 */ /* 0x082fe400007e2460 */
[----:B------:R-:W-:Y:S02]  /*48a0*/  LEA R226, P5, R66, c[0x0][0x170], 0x2 ;  /* 0x00005c0042e27a11 */ /* 0x000fe400078a10ff */
[----:B------:R-:W-:Y:S02]  /*48b0*/  IADD3.X R63, R97, R228, R98, P3, P4 ;  /* 0x000000e4613f7210 */ /* 0x000fe40001fe8462 */
[----:B0-----:R-:W-:-:S02]  /*48c0*/  LEA R60, P2, R67, c[0x0][0x170], 0x2 ;  /* 0x00005c00433c7a11 */ /* 0x001fc400078410ff */
[----:B------:R-:W-:Y:S02]  /*48d0*/  LEA.HI.X R227, R66, c[0x0][0x174], R63, 0x2, P5 ;  /* 0x00005d0042e37a11 */ /* 0x000fe400028f143f */
[----:B------:R-:W-:Y:S02]  /*48e0*/  LEA.HI.X R61, R67, c[0x0][0x174], R62, 0x2, P2 ;  /* 0x00005d00433d7a11 */ /* 0x000fe400010f143e */
[-C--:B------:R-:W-:Y:S01]  /*48f0*/  IADD3 R75, P0, P1, R187, R250.reuse, R188 ;  /* 0x000000fabb4b7210 */ /* 0x080fe2000791e0bc */
[----:B------:R-:W2:Y:S01]  /*4900*/  LDS.128 R64, [R210] ;  /* 0x00000000d2407984 */ /* 0x000ea20000000c00 */
[-C--:B------:R-:W-:Y:S02]  /*4910*/  IADD3 R73, P5, P6, R185, R250.reuse, R186 ;  /* 0x000000fab9497210 */ /* 0x080fe40007ebe0ba */
[----:B------:R-:W-:Y:S01]  /*4920*/  IADD3 R69, P3, P4, R183, R250, R184 ;  /* 0x000000fab7457210 */ /* 0x000fe20007c7e0b8 */
[----:B------:R0:W5:Y:S01]  /*4930*/  LDG.E.CONSTANT R249, [R60.64] ;  /* 0x0000000a3cf97981 */ /* 0x000162000c1e9900 */
[----:B------:R-:W-:-:S02]  /*4940*/  IADD3.X R236, R99, R228, R100, P0, P1 ;  /* 0x000000e463ec7210 */ /* 0x000fc400007e2464 */
[----:B------:R-:W-:Y:S01]  /*4950*/  IADD3 R62, P2, P0, R181, R250, R182 ;  /* 0x000000fab53e7210 */ /* 0x000fe2000785e0b6 */
[----:B------:R1:W5:Y:S01]  /*4960*/  LDG.E.CONSTANT R248, [R226.64] ;  /* 0x0000000ae2f87981 */ /* 0x000362000c1e9900 */
[----:B------:R-:W-:Y:S02]  /*4970*/  LEA R224, P1, R75, c[0x0][0x170], 0x2 ;  /* 0x00005c004be07a11 */ /* 0x000fe400078210ff */
[-C--:B------:R-:W-:Y:S02]  /*4980*/  IADD3.X R234, R101, R228.reuse, R102, P5, P6 ;  /* 0x000000e465ea7210 */ /* 0x080fe40002fec466 */
[----:B------:R-:W-:Y:S02]  /*4990*/  LEA R74, P6, R73, c[0x0][0x170], 0x2 ;  /* 0x00005c00494a7a11 */ /* 0x000fe400078c10ff */
[----:B------:R-:W-:Y:S02]  /*49a0*/  LEA R72, P5, R69, c[0x0][0x170], 0x2 ;  /* 0x00005c0045487a11 */ /* 0x000fe400078a10ff */
[----:B------:R-:W-:-:S02]  /*49b0*/  IADD3.X R232, R103, R228, R104, P3, P4 ;  /* 0x000000e467e87210 */ /* 0x000fc40001fe8468 */
[C---:B------:R-:W-:Y:S02]  /*49c0*/  LEA R68, P3, R62.reuse, c[0x0][0x170], 0x2 ;  /* 0x00005c003e447a11 */ /* 0x040fe400078610ff */
[----:B------:R-:W-:Y:S02]  /*49d0*/  IADD3.X R63, R105, R228, R106, P2, P0 ;  /* 0x000000e4693f7210 */ /* 0x000fe400017e046a */
[----:B------:R-:W-:Y:S02]  /*49e0*/  LEA.HI.X R225, R75, c[0x0][0x174], R236, 0x2, P1 ;  /* 0x00005d004be17a11 */ /* 0x000fe400008f14ec */
[----:B------:R-:W-:Y:S02]  /*49f0*/  LEA.HI.X R75, R73, c[0x0][0x174], R234, 0x2, P6 ;  /* 0x00005d00494b7a11 */ /* 0x000fe400030f14ea */
[----:B------:R-:W-:Y:S01]  /*4a00*/  LEA.HI.X R73, R69, c[0x0][0x174], R232, 0x2, P5 ;  /* 0x00005d0045497a11 */ /* 0x000fe200028f14e8 */
[----:B------:R1:W5:Y:S01]  /*4a10*/  LDG.E.CONSTANT R247, [R224.64] ;  /* 0x0000000ae0f77981 */ /* 0x000362000c1e9900 */
[----:B------:R-:W-:-:S02]  /*4a20*/  LEA.HI.X R69, R62, c[0x0][0x174], R63, 0x2, P3 ;  /* 0x00005d003e457a11 */ /* 0x000fc400018f143f */
[-C--:B------:R-:W-:Y:S01]  /*4a30*/  IADD3 R63, P0, P1, R179, R250.reuse, R180 ;  /* 0x000000fab33f7210 */ /* 0x080fe2000791e0b4 */
[----:B------:R1:W5:Y:S01]  /*4a40*/  LDG.E.CONSTANT R246, [R74.64] ;  /* 0x0000000a4af67981 */ /* 0x000362000c1e9900 */
[----:B------:R-:W-:Y:S02]  /*4a50*/  IADD3 R231, P3, P4, R177, R250, R178 ;  /* 0x000000fab1e77210 */ /* 0x000fe40007c7e0b2 */
[----:B------:R-:W-:Y:S01]  /*4a60*/  LEA R62, P2, R63, c[0x0][0x170], 0x2 ;  /* 0x00005c003f3e7a11 */ /* 0x000fe200078410ff */
[----:B------:R1:W5:Y:S01]  /*4a70*/  LDG.E.CONSTANT R244, [R68.64] ;  /* 0x0000000a44f47981 */ /* 0x000362000c1e9900 */
[----:B0-----:R-:W-:Y:S02]  /*4a80*/  LEA R60, P5, R231, c[0x0][0x170], 0x2 ;  /* 0x00005c00e73c7a11 */ /* 0x001fe400078a10ff */
[-C--:B------:R-:W-:Y:S01]  /*4a90*/  IADD3.X R234, R107, R228.reuse, R108, P0, P1 ;  /* 0x000000e46bea7210 */ /* 0x080fe200007e246c */
[----:B------:R0:W5:Y:S01]  /*4aa0*/  LDG.E.CONSTANT R245, [R72.64] ;  /* 0x0000000a48f57981 */ /* 0x000162000c1e9900 */
[----:B------:R-:W-:-:S02]  /*4ab0*/  IADD3.X R232, R109, R228, R110, P3, P4 ;  /* 0x000000e46de87210 */ /* 0x000fc40001fe846e */
[----:B------:R-:W-:Y:S02]  /*4ac0*/  LEA.HI.X R63, R63, c[0x0][0x174], R234, 0x2, P2 ;  /* 0x00005d003f3f7a11 */ /* 0x000fe400010f14ea */
[----:B------:R-:W-:-:S03]  /*4ad0*/  LEA.HI.X R61, R231, c[0x0][0x174], R232, 0x2, P5 ;  /* 0x00005d00e73d7a11 */ /* 0x000fc600028f14e8 */
[----:B------:R0:W5:Y:S04]  /*4ae0*/  LDG.E.CONSTANT R243, [R62.64] ;  /* 0x0000000a3ef37981 */ /* 0x000168000c1e9900 */
[----:B------:R0:W5:Y:S01]  /*4af0*/  LDG.E.CONSTANT R242, [R60.64] ;  /* 0x0000000a3cf27981 */ /* 0x000162000c1e9900 */
[----:B------:R-:W-:-:S03]  /*4b00*/  IADD3 R231, P0, P1, R175, R250, R176 ;  /* 0x000000faafe77210 */ /* 0x000fc6000791e0b0 */
[----:B0-----:R-:W0:Y:S01]  /*4b10*/  LDS.128 R60, [R210+0x10] ;  /* 0x00001000d23c7984 */ /* 0x001e220000000c00 */
[----:B------:R-:W-:Y:S02]  /*4b20*/  LEA R240, P2, R231, c[0x0][0x170], 0x2 ;  /* 0x00005c00e7f07a11 */ /* 0x000fe400078410ff */
[----:B------:R-:W-:Y:S02]  /*4b30*/  IADD3.X R232, R111, R228, R112, P0, P1 ;  /* 0x000000e46fe87210 */ /* 0x000fe400007e2470 */
[-C--:B-1----:R-:W-:Y:S02]  /*4b40*/  IADD3 R224, P0, P1, R173, R250.reuse, R174 ;  /* 0x000000faade07210 */ /* 0x082fe4000791e0ae */
[----:B------:R-:W-:Y:S02]  /*4b50*/  IADD3 R74, P3, P4, R34, R250, R32 ;  /* 0x000000fa224a7210 */ /* 0x000fe40007c7e020 */
[----:B------:R-:W-:Y:S02]  /*4b60*/  LEA.HI.X R241, R231, c[0x0][0x174], R232, 0x2, P2 ;  /* 0x00005d00e7f17a11 */ /* 0x000fe400010f14e8 */
[----:B------:R-:W-:-:S02]  /*4b70*/  LEA R68, P2, R224, c[0x0][0x170], 0x2 ;  /* 0x00005c00e0447a11 */ /* 0x000fc400078410ff */
[----:B------:R-:W-:Y:S01]  /*4b80*/  IADD3.X R69, R113, R228, R114, P0, P1 ;  /* 0x000000e471457210 */ /* 0x000fe200007e2472 */
[----:B------:R1:W5:Y:S01]  /*4b90*/  LDG.E.CONSTANT R240, [R240.64] ;  /* 0x0000000af0f07981 */ /* 0x000362000c1e9900 */
[----:B------:R-:W-:Y:S02]  /*4ba0*/  IADD3 R73, P0, P1, R35, R250, R31 ;  /* 0x000000fa23497210 */ /* 0x000fe4000791e01f */
[----:B------:R-:W-:Y:S02]  /*4bb0*/  LEA.HI.X R69, R224, c[0x0][0x174], R69, 0x2, P2 ;  /* 0x00005d00e0457a11 */ /* 0x000fe400010f1445 */
[----:B------:R-:W-:Y:S02]  /*4bc0*/  LEA R72, P2, R73, c[0x0][0x170], 0x2 ;  /* 0x00005c0049487a11 */ /* 0x000fe400078410ff */
[----:B------:R-:W-:Y:S01]  /*4bd0*/  IADD3.X R224, R117, R228, R118, P0, P1 ;  /* 0x000000e475e07210 */ /* 0x000fe200007e2476 */
[----:B------:R0:W5:Y:S03]  /*4be0*/  LDG.E.CONSTANT R75, [R68.64] ;  /* 0x0000000a444b7981 */ /* 0x000166000c1e9900 */
[----:B------:R-:W-:-:S02]  /*4bf0*/  LEA.HI.X R73, R73, c[0x0][0x174], R224, 0x2, P2 ;  /* 0x00005d0049497a11 */ /* 0x000fc400010f14e0 */
[----:B------:R-:W-:-:S03]  /*4c00*/  IADD3 R224, P1, P2, R37, R250, R29 ;  /* 0x000000fa25e07210 */ /* 0x000fc60007a3e01d */
[----:B------:R0:W5:Y:S01]  /*4c10*/  LDG.E.CONSTANT R72, [R72.64] ;  /* 0x0000000a48487981 */ /* 0x000162000c1e9900 */
[----:B--2---:R-:W-:-:S04]  /*4c20*/  FMUL.FTZ R65, R229, R65 ;  /* 0x00000041e5417220 */ /* 0x004fc80000410000 */
[----:B---3--:R-:W-:Y:S01]  /*4c30*/  FFMA.FTZ R230, R64, R230, R65 ;  /* 0x000000e640e67223 */ /* 0x008fe20000010041 */
[----:B------:R-:W-:Y:S02]  /*4c40*/  LEA R64, P5, R74, c[0x0][0x170], 0x2 ;  /* 0x00005c004a407a11 */ /* 0x000fe400078a10ff */
[----:B------:R-:W-:-:S04]  /*4c50*/  IADD3.X R65, R115, R228, R116, P3, P4 ;  /* 0x000000e473417210 */ /* 0x000fc80001fe8474 */
[----:B------:R-:W-:Y:S02]  /*4c60*/  LEA.HI.X R65, R74, c[0x0][0x174], R65, 0x2, P5 ;  /* 0x00005d004a417a11 */ /* 0x000fe400028f1441 */
[----:B------:R-:W-:-:S03]  /*4c70*/  IADD3 R74, P3, P4, R36, R250, R30 ;  /* 0x000000fa244a7210 */ /* 0x000fc60007c7e01e */
[----:B-1----:R1:W2:Y:S01]  /*4c80*/  LDG.E.CONSTANT R241, [R64.64] ;  /* 0x0000000a40f17981 */ /* 0x0022a2000c1e9900 */
[----:B0-----:R-:W-:Y:S01]  /*4c90*/  LEA R68, P0, R74, c[0x0][0x170], 0x2 ;  /* 0x00005c004a447a11 */ /* 0x001fe200078010ff */
[----:B----4-:R-:W-:Y:S01]  /*4ca0*/  FFMA.FTZ R66, R223, R66, R230 ;  /* 0x00000042df427223 */ /* 0x010fe200000100e6 */
[----:B------:R-:W-:-:S04]  /*4cb0*/  IADD3.X R223, R119, R228, R120, P3, P4 ;  /* 0x000000e477df7210 */ /* 0x000fc80001fe8478 */
[----:B------:R-:W-:Y:S01]  /*4cc0*/  LEA.HI.X R69, R74, c[0x0][0x174], R223, 0x2, P0 ;  /* 0x00005d004a457a11 */ /* 0x000fe200000f14df */
[----:B-----5:R-:W-:Y:S01]  /*4cd0*/  FFMA.FTZ R221, R221, R67, R66 ;  /* 0x00000043dddd7223 */ /* 0x020fe20000010042 */
[----:B------:R-:W-:-:S03]  /*4ce0*/  LEA R66, P0, R224, c[0x0][0x170], 0x2 ;  /* 0x00005c00e0427a11 */ /* 0x000fc600078010ff */
[----:B------:R0:W3:Y:S01]  /*4cf0*/  LDG.E.CONSTANT R73, [R68.64] ;  /* 0x0000000a44497981 */ /* 0x0000e2000c1e9900 */
[----:B------:R-:W-:Y:S02]  /*4d00*/  IADD3.X R67, R121, R228, R122, P1, P2 ;  /* 0x000000e479437210 */ /* 0x000fe40000fe447a */
[-C--:B------:R-:W-:Y:S02]  /*4d10*/  IADD3 R223, P1, P2, R38, R250.reuse, R28 ;  /* 0x000000fa26df7210 */ /* 0x080fe40007a3e01c */
[----:B------:R-:W-:Y:S02]  /*4d20*/  LEA.HI.X R67, R224, c[0x0][0x174], R67, 0x2, P0 ;  /* 0x00005d00e0437a11 */ /* 0x000fe400000f1443 */
[----:B------:R-:W-:Y:S02]  /*4d30*/  IADD3 R74, P3, P4, R39, R250, R27 ;  /* 0x000000fa274a7210 */ /* 0x000fe40007c7e01b */
[----:B-1----:R-:W-:Y:S02]  /*4d40*/  LEA R64, P0, R223, c[0x0][0x170], 0x2 ;  /* 0x00005c00df407a11 */ /* 0x002fe400078010ff */
[----:B------:R-:W-:Y:S01]  /*4d50*/  IADD3.X R224, R123, R228, R124, P1, P2 ;  /* 0x000000e47be07210 */ /* 0x000fe20000fe447c */
[----:B------:R-:W-:Y:S01]  /*4d60*/  FFMA.FTZ R60, R60, R220, R221 ;  /* 0x000000dc3c3c7223 */ /* 0x000fe200000100dd */
[----:B------:R-:W-:-:S02]  /*4d70*/  LEA R220, P5, R74, c[0x0][0x170], 0x2 ;  /* 0x00005c004adc7a11 */ /* 0x000fc400078a10ff */
[----:B------:R-:W-:Y:S02]  /*4d80*/  IADD3.X R221, R125, R228, R126, P3, P4 ;  /* 0x000000e47ddd7210 */ /* 0x000fe40001fe847e */
[----:B------:R-:W-:Y:S01]  /*4d90*/  LEA.HI.X R65, R223, c[0x0][0x174], R224, 0x2, P0 ;  /* 0x00005d00df417a11 */ /* 0x000fe200000f14e0 */
[----:B------:R-:W-:Y:S01]  /*4da0*/  FFMA.FTZ R61, R71, R61, R60 ;  /* 0x0000003d473d7223 */ /* 0x000fe2000001003c */
[----:B------:R-:W-:Y:S02]  /*4db0*/  LEA.HI.X R221, R74, c[0x0][0x174], R221, 0x2, P5 ;  /* 0x00005d004add7a11 */ /* 0x000fe400028f14dd */
[----:B------:R1:W4:Y:S04]  /*4dc0*/  LDG.E.CONSTANT R74, [R66.64] ;  /* 0x0000000a424a7981 */ /* 0x000328000c1e9900 */
[----:B------:R1:W5:Y:S01]  /*4dd0*/  LDG.E.CONSTANT R71, [R64.64] ;  /* 0x0000000a40477981 */ /* 0x000362000c1e9900 */
[----:B------:R-:W-:Y:S01]  /*4de0*/  FFMA.FTZ R222, R222, R62, R61 ;  /* 0x0000003edede7223 */ /* 0x000fe2000001003d */
[----:B------:R-:W-:-:S02]  /*4df0*/  IADD3 R223, P3, P4, R41, R250, R25 ;  /* 0x000000fa29df7210 */ /* 0x000fc40007c7e019 */
[----:B------:R0:W2:Y:S04]  /*4e00*/  LDG.E.CONSTANT R239, [R220.64] ;  /* 0x0000000adcef7981 */ /* 0x0000a8000c1e9900 */
[----:B-1----:R-:W1:Y:S01]  /*4e10*/  LDS.128 R64, [R210+0x20] ;  /* 0x00002000d2407984 */ /* 0x002e620000000c00 */
[----:B------:R-:W-:Y:S01]  /*4e20*/  IADD3 R61, P0, P1, R40, R250, R26 ;  /* 0x000000fa283d7210 */ /* 0x000fe2000791e01a */
[----:B------:R-:W-:-:S03]  /*4e30*/  FFMA.FTZ R222, R70, R63, R222 ;  /* 0x0000003f46de7223 */ /* 0x000fc600000100de */
[----:B------:R-:W-:Y:S02]  /*4e40*/  LEA R60, P2, R61, c[0x0][0x170], 0x2 ;  /* 0x00005c003d3c7a11 */ /* 0x000fe400078410ff */
[-C--:B------:R-:W-:Y:S02]  /*4e50*/  IADD3.X R62, R127, R228.reuse, R128, P0, P1 ;  /* 0x000000e47f3e7210 */ /* 0x080fe400007e2480 */
[----:B0-----:R-:W-:Y:S02]  /*4e60*/  LEA R68, P0, R223, c[0x0][0x170], 0x2 ;  /* 0x00005c00df447a11 */ /* 0x001fe400078010ff */
[----:B------:R-:W-:Y:S02]  /*4e70*/  IADD3.X R70, R129, R228, R130, P3, P4 ;  /* 0x000000e481467210 */ /* 0x000fe40001fe8482 */
[----:B------:R-:W-:Y:S02]  /*4e80*/  LEA.HI.X R61, R61, c[0x0][0x174], R62, 0x2, P2 ;  /* 0x00005d003d3d7a11 */ /* 0x000fe400010f143e */
[----:B------:R-:W-:-:S02]  /*4e90*/  IADD3 R62, P1, P2, R42, R250, R24 ;  /* 0x000000fa2a3e7210 */ /* 0x000fc40007a3e018 */
[----:B------:R-:W-:Y:S02]  /*4ea0*/  LEA.HI.X R69, R223, c[0x0][0x174], R70, 0x2, P0 ;  /* 0x00005d00df457a11 */ /* 0x000fe400000f1446 */
[C---:B------:R-:W-:Y:S01]  /*4eb0*/  LEA R220, P0, R62.reuse, c[0x0][0x170], 0x2 ;  /* 0x00005c003edc7a11 */ /* 0x040fe200078010ff */
[----:B------:R0:W2:Y:S01]  /*4ec0*/  LDG.E.CONSTANT R70, [R60.64] ;  /* 0x0000000a3c467981 */ /* 0x0000a2000c1e9900 */
[----:B------:R-:W-:Y:S02]  /*4ed0*/  IADD3.X R223, R131, R228, R132, P1, P2 ;  /* 0x000000e483df7210 */ /* 0x000fe40000fe4484 */
[----:B------:R-:W-:Y:S01]  /*4ee0*/  IADD3 R63, P1, P2, R43, R250, R23 ;  /* 0x000000fa2b3f7210 */ /* 0x000fe20007a3e017 */
[----:B------:R0:W2:Y:S01]  /*4ef0*/  LDG.E.CONSTANT R68, [R68.64] ;  /* 0x0000000a44447981 */ /* 0x0000a2000c1e9900 */
[----:B------:R-:W-:Y:S02]  /*4f00*/  LEA.HI.X R221, R62, c[0x0][0x174], R223, 0x2, P0 ;  /* 0x00005d003edd7a11 */ /* 0x000fe400000f14df */
[----:B------:R-:W-:-:S02]  /*4f10*/  LEA R62, P0, R63, c[0x0][0x170], 0x2 ;  /* 0x00005c003f3e7a11 */ /* 0x000fc400078010ff */
[----:B------:R-:W-:Y:S02]  /*4f20*/  IADD3.X R224, R133, R228, R134, P1, P2 ;  /* 0x000000e485e07210 */ /* 0x000fe40000fe4486 */
[----:B------:R-:W-:Y:S02]  /*4f30*/  IADD3 R223, P1, P2, R44, R250, R22 ;  /* 0x000000fa2cdf7210 */ /* 0x000fe40007a3e016 */
[----:B------:R-:W-:Y:S01]  /*4f40*/  LEA.HI.X R63, R63, c[0x0][0x174], R224, 0x2, P0 ;  /* 0x00005d003f3f7a11 */ /* 0x000fe200000f14e0 */
[----:B0-----:R0:W2:Y:S01]  /*4f50*/  LDG.E.CONSTANT R69, [R220.64] ;  /* 0x0000000adc457981 */ /* 0x0010a2000c1e9900 */
[----:B------:R-:W-:Y:S02]  /*4f60*/  LEA R60, P0, R223, c[0x0][0x170], 0x2 ;  /* 0x00005c00df3c7a11 */ /* 0x000fe400078010ff */
[----:B------:R-:W-:Y:S01]  /*4f70*/  IADD3.X R224, R135, R228, R136, P1, P2 ;  /* 0x000000e487e07210 */ /* 0x000fe20000fe4488 */
[----:B------:R0:W2:Y:S03]  /*4f80*/  LDG.E.CONSTANT R237, [R62.64] ;  /* 0x0000000a3eed7981 */ /* 0x0000a6000c1e9900 */
[----:B------:R-:W-:-:S02]  /*4f90*/  LEA.HI.X R61, R223, c[0x0][0x174], R224, 0x2, P0 ;  /* 0x00005d00df3d7a11 */ /* 0x000fc400000f14e0 */
[----:B------:R-:W-:Y:S01]  /*4fa0*/  IADD3 R223, P0, P1, R45, R250, R21 ;  /* 0x000000fa2ddf7210 */ /* 0x000fe2000791e015 */
[----:B-1----:R-:W-:Y:S02]  /*4fb0*/  FFMA.FTZ R64, R64, R219, R222 ;  /* 0x000000db40407223 */ /* 0x002fe400000100de */
[----:B------:R1:W3:Y:S01]  /*4fc0*/  LDG.E.CONSTANT R236, [R60.64] ;  /* 0x0000000a3cec7981 */ /* 0x0002e2000c1e9900 */
[----:B------:R-:W-:Y:S02]  /*4fd0*/  IADD3.X R222, R137, R228, R138, P0, P1 ;  /* 0x000000e489de7210 */ /* 0x000fe400007e248a */
[C---:B0-----:R-:W-:Y:S02]  /*4fe0*/  LEA R62, P2, R223.reuse, c[0x0][0x170], 0x2 ;  /* 0x00005c00df3e7a11 */ /* 0x041fe400078410ff */
[----:B------:R-:W-:Y:S02]  /*4ff0*/  IADD3 R219, P0, P1, R46, R250, R20 ;  /* 0x000000fa2edb7210 */ /* 0x000fe4000791e014 */
[----:B------:R-:W-:-:S02]  /*5000*/  LEA.HI.X R63, R223, c[0x0][0x174], R222, 0x2, P2 ;  /* 0x00005d00df3f7a11 */ /* 0x000fc400010f14de */
[----:B------:R-:W-:Y:S02]  /*5010*/  IADD3.X R222, R139, R228, R140, P0, P1 ;  /* 0x000000e48bde7210 */ /* 0x000fe400007e248c */
[C---:B-1----:R-:W-:Y:S01]  /*5020*/  LEA R60, P2, R219.reuse, c[0x0][0x170], 0x2 ;  /* 0x00005c00db3c7a11 */ /* 0x042fe200078410ff */
[----:B------:R0:W5:Y:S03]  /*5030*/  LDG.E.CONSTANT R238, [R62.64] ;  /* 0x0000000a3eee7981 */ /* 0x000166000c1e9900 */
[----:B------:R-:W-:Y:S02]  /*5040*/  LEA.HI.X R61, R219, c[0x0][0x174], R222, 0x2, P2 ;  /* 0x00005d00db3d7a11 */ /* 0x000fe400010f14de */
[----:B------:R-:W-:-:S03]  /*5050*/  IADD3 R219, P0, P1, R47, R250, R19 ;  /* 0x000000fa2fdb7210 */ /* 0x000fc6000791e013 */
[----:B------:R1:W5:Y:S01]  /*5060*/  LDG.E.CONSTANT R235, [R60.64] ;  /* 0x0000000a3ceb7981 */ /* 0x000362000c1e9900 */
[----:B------:R-:W-:Y:S02]  /*5070*/  IADD3.X R220, R141, R228, R142, P0, P1 ;  /* 0x000000e48ddc7210 */ /* 0x000fe400007e248e */
[----:B0-----:R-:W-:-:S04]  /*5080*/  LEA R62, P2, R219, c[0x0][0x170], 0x2 ;  /* 0x00005c00db3e7a11 */ /* 0x001fc800078410ff */
        /* <DEDUP_REMOVED lines=8> */
[----:B-1----:R-:W-:Y:S02]  /*5110*/  LEA R60, P2, R219, c[0x0][0x170], 0x2 ;  /* 0x00005c00db3c7a11 */ /* 0x002fe400078410ff */
[----:B------:R-:W-:-:S04]  /*5120*/  IADD3.X R220, R145, R228, R146, P0, P1 ;  /* 0x000000e491dc7210 */ /* 0x000fc800007e2492 */
[----:B------:R-:W-:Y:S02]  /*5130*/  LEA.HI.X R61, R219, c[0x0][0x174], R220, 0x2, P2 ;  /* 0x00005d00db3d7a11 */ /* 0x000fe400010f14dc */
[----:B------:R-:W-:-:S03]  /*5140*/  IADD3 R219, P0, P1, R50, R250, R16 ;  /* 0x000000fa32db7210 */ /* 0x000fc6000791e010 */
[----:B0-----:R0:W5:Y:S01]  /*5150*/  LDG.E.CONSTANT R233, [R60.64] ;  /* 0x0000000a3ce97981 */ /* 0x001162000c1e9900 */
        /* <DEDUP_REMOVED lines=35> */
[----:B------:R-:W-:Y:S01]  /*5390*/  IADD3.X R226, R161, R228, R162, P0, P1 ;  /* 0x000000e4a1e27210 */ /* 0x000fe200007e24a2 */
[----:B-1----:R1:W5:Y:S03]  /*53a0*/  LDG.E.CONSTANT R223, [R62.64] ;  /* 0x0000000a3edf7981 */ /* 0x002366000c1e9900 */
[----:B------:R-:W-:Y:S02]  /*53b0*/  LEA.HI.X R225, R225, c[0x0][0x174], R226, 0x2, P2 ;  /* 0x00005d00e1e17a11 */ /* 0x000fe400010f14e2 */
[----:B------:R-:W-:-:S03]  /*53c0*/  IADD3 R226, P0, P1, R58, R250, R8 ;  /* 0x000000fa3ae27210 */ /* 0x000fc6000791e008 */
[----:B------:R1:W5:Y:S01]  /*53d0*/  LDG.E.CONSTANT R224, [R224.64] ;  /* 0x0000000ae0e07981 */ /* 0x000362000c1e9900 */
[C---:B0-----:R-:W-:Y:S02]  /*53e0*/  LEA R60, P2, R226.reuse, c[0x0][0x170], 0x2 ;  /* 0x00005c00e23c7a11 */ /* 0x041fe400078410ff */
        /* <DEDUP_REMOVED lines=8> */
[----:B------:R-:W-:Y:S02]  /*5470*/  IADD3.X R252, R167, R228, R168, P0, P1 ;  /* 0x000000e4a7fc7210 */ /* 0x000fe400007e24a8 */
[-C--:B------:R-:W-:Y:S01]  /*5480*/  IADD3 R63, P0, P1, R77, R250.reuse, R5 ;  /* 0x000000fa4d3f7210 */ /* 0x080fe2000791e005 */
[----:B------:R1:W5:Y:S01]  /*5490*/  LDG.E.CONSTANT R226, [R226.64] ;  /* 0x0000000ae2e27981 */ /* 0x000362000c1e9900 */
[C---:B0-----:R-:W-:Y:S02]  /*54a0*/  LEA R60, P2, R229.reuse, c[0x0][0x170], 0x2 ;  /* 0x00005c00e53c7a11 */ /* 0x041fe400078410ff */
[----:B------:R-:W-:Y:S02]  /*54b0*/  IADD3 R250, P3, P4, R78, R250, R4 ;  /* 0x000000fa4efa7210 */ /* 0x000fe40007c7e004 */
[----:B------:R-:W-:-:S02]  /*54c0*/  LEA.HI.X R61, R229, c[0x0][0x174], R252, 0x2, P2 ;  /* 0x00005d00e53d7a11 */ /* 0x000fc400010f14fc */
[----:B------:R-:W-:Y:S02]  /*54d0*/  LEA R62, P2, R63, c[0x0][0x170], 0x2 ;  /* 0x00005c003f3e7a11 */ /* 0x000fe400078410ff */
[-C--:B------:R-:W-:Y:S01]  /*54e0*/  IADD3.X R252, R169, R228.reuse, R170, P0, P1 ;  /* 0x000000e4a9fc7210 */ /* 0x080fe200007e24aa */
[----:B-1----:R0:W5:Y:S01]  /*54f0*/  LDG.E.CONSTANT R227, [R60.64] ;  /* 0x0000000a3ce37981 */ /* 0x002162000c1e9900 */
[----:B------:R-:W-:Y:S02]  /*5500*/  IADD3.X R229, R171, R228, R172, P3, P4 ;  /* 0x000000e4abe57210 */ /* 0x000fe40001fe84ac */
[----:B------:R-:W-:-:S05]  /*5510*/  LEA.HI.X R63, R63, c[0x0][0x174], R252, 0x2, P2 ;  /* 0x00005d003f3f7a11 */ /* 0x000fca00010f14fc */
[----:B------:R1:W5:Y:S01]  /*5520*/  LDG.E.CONSTANT R228, [R62.64] ;  /* 0x0000000a3ee47981 */ /* 0x000362000c1e9900 */
[----:B0-----:R-:W-:-:S04]  /*5530*/  LEA R60, P0, R250, c[0x0][0x170], 0x2 ;  /* 0x00005c00fa3c7a11 */ /* 0x001fc800078010ff */
[----:B------:R-:W-:-:S05]  /*5540*/  LEA.HI.X R61, R250, c[0x0][0x174], R229, 0x2, P0 ;  /* 0x00005d00fa3d7a11 */ /* 0x000fca00000f14e5 */
[----:B------:R1:W5:Y:S04]  /*5550*/  LDG.E.CONSTANT R229, [R60.64] ;  /* 0x0000000a3ce57981 */ /* 0x000368000c1e9900 */
[----:B-1----:R-:W0:Y:S01]  /*5560*/  LDS.128 R60, [R210+0x30] ;  /* 0x00003000d23c7984 */ /* 0x002e220000000c00 */
        /* <DEDUP_REMOVED lines=13> */
[----:B------:R-:W0:Y:S02]  /*5640*/  LDS.128 R64, [R210+0x60] ;  /* 0x00006000d2407984 */ /* 0x000e240000000c00 */
[----:B-1----:R-:W-:-:S04]  /*5650*/  FFMA.FTZ R60, R60, R72, R241 ;  /* 0x000000483c3c7223 */ /* 0x002fc800000100f1 */
[----:B---3--:R-:W-:-:S04]  /*5660*/  FFMA.FTZ R61, R73, R61, R60 ;  /* 0x0000003d493d7223 */ /* 0x008fc8000001003c */
[----:B----4-:R-:W-:Y:S02]  /*5670*/  FFMA.FTZ R62, R74, R62, R61 ;  /* 0x0000003e4a3e7223 */ /* 0x010fe4000001003d */
[----:B------:R-:W1:Y:S02]  /*5680*/  LDS.128 R72, [R210+0x70] ;  /* 0x00007000d2487984 */ /* 0x000e640000000c00 */
[----:B-----5:R-:W-:-:S04]  /*5690*/  FFMA.FTZ R62, R71, R63, R62 ;  /* 0x0000003f473e7223 */ /* 0x020fc8000001003e */
[----:B0-----:R-:W-:Y:S02]  /*56a0*/  FFMA.FTZ R64, R64, R239, R62 ;  /* 0x000000ef40407223 */ /* 0x001fe4000001003e */
[----:B------:R-:W0:Y:S02]  /*56b0*/  LDS.128 R60, [R210+0x80] ;  /* 0x00008000d23c7984 */ /* 0x000e240000000c00 */
[----:B------:R-:W-:-:S04]  /*56c0*/  FFMA.FTZ R65, R70, R65, R64 ;  /* 0x0000004146417223 */ /* 0x000fc80000010040 */
[----:B------:R-:W-:-:S04]  /*56d0*/  FFMA.FTZ R66, R68, R66, R65 ;  /* 0x0000004244427223 */ /* 0x000fc80000010041 */
[----:B------:R-:W-:Y:S02]  /*56e0*/  FFMA.FTZ R66, R69, R67, R66 ;  /* 0x0000004345427223 */ /* 0x000fe40000010042 */
[----:B------:R-:W2:Y:S02]  /*56f0*/  LDS.128 R68, [R210+0x90] ;  /* 0x00009000d2447984 */ /* 0x000ea40000000c00 */
[----:B-1----:R-:W-:-:S04]  /*5700*/  FFMA.FTZ R66, R72, R237, R66 ;  /* 0x000000ed48427223 */ /* 0x002fc80000010042 */
[----:B------:R-:W-:Y:S02]  /*5710*/  FFMA.FTZ R73, R236, R73, R66 ;  /* 0x00000049ec497223 */ /* 0x000fe40000010042 */
[----:B------:R-:W1:Y:S02]  /*5720*/  LDS.128 R64, [R210+0xa0] ;  /* 0x0000a000d2407984 */ /* 0x000e640000000c00 */
[----:B------:R-:W-:-:S04]  /*5730*/  FFMA.FTZ R74, R238, R74, R73 ;  /* 0x0000004aee4a7223 */ /* 0x000fc80000010049 */
[----:B------:R-:W-:-:S04]  /*5740*/  FFMA.FTZ R75, R235, R75, R74 ;  /* 0x0000004beb4b7223 */ /* 0x000fc8000001004a */
[----:B0-----:R-:W-:Y:S02]  /*5750*/  FFMA.FTZ R60, R60, R234, R75 ;  /* 0x000000ea3c3c7223 */ /* 0x001fe4000001004b */
[----:B------:R-:W0:Y:S02]  /*5760*/  LDS.128 R72, [R210+0xb0] ;  /* 0x0000b000d2487984 */ /* 0x000e240000000c00 */
[----:B------:R-:W-:-:S04]  /*5770*/  FFMA.FTZ R60, R232, R61, R60 ;  /* 0x0000003de83c7223 */ /* 0x000fc8000001003c */
[----:B------:R-:W-:-:S04]  /*5780*/  FFMA.FTZ R60, R233, R62, R60 ;  /* 0x0000003ee93c7223 */ /* 0x000fc8000001003c */
[----:B------:R-:W-:-:S04]  /*5790*/  FFMA.FTZ R63, R231, R63, R60 ;  /* 0x0000003fe73f7223 */ /* 0x000fc8000001003c */
        /* <DEDUP_REMOVED lines=8> */
[----:B0-----:R-:W-:Y:S01]  /*5820*/  FFMA.FTZ R72, R72, R226, R67 ;  /* 0x000000e248487223 */ /* 0x001fe20000010043 */
[----:B------:R-:W-:Y:S01]  /*5830*/  ISETP.NE.AND P0, PT, R212, RZ, PT ;  /* 0x000000ffd400720c */ /* 0x000fe20003f05270 */
[----:B------:R-:W-:Y:S02]  /*5840*/  IMAD R67, R215, 0x8, R209 ;  /* 0x00000008d7437824 */ /* 0x000fe400078e02d1 */
[----:B------:R-:W-:-:S04]  /*5850*/  FFMA.FTZ R73, R227, R73, R72 ;  /* 0x00000049e3497223 */ /* 0x000fc80000010048 */
[----:B------:R-:W-:-:S04]  /*5860*/  FFMA.FTZ R74, R228, R74, R73 ;  /* 0x0000004ae44a7223 */ /* 0x000fc80000010049 */
[----:B------:R-:W-:Y:S01]  /*5870*/  FFMA.FTZ R75, R229, R75, R74 ;  /* 0x0000004be54b7223 */ /* 0x000fe2000001004a */
[----:B------:R-:W-:Y:S05]  /*5880*/  BRA.DIV ~URZ, `(.L_x_22690) ;  /* 0x000040327f007947 */ /* 0x000fea000b800000 */
[----:B------:R0:W1:Y:S02]  /*5890*/  SHFL.BFLY PT, R60, R75, 0x2, 0x1f ;  /* 0x0c401f004b3c7f89 */ /* 0x00006400000e0000 */
.L_x_22732:
[----:B01----:R-:W-:Y:S01]  /*58a0*/  FADD.FTZ R75, R75, R60 ;  /* 0x0000003c4b4b7221 */ /* 0x003fe20000010000 */
[----:B------:R-:W-:Y:S05]  /*58b0*/  BRA.DIV ~URZ, `(.L_x_22691) ;  /* 0x000040827f007947 */ /* 0x000fea000b800000 */
[----:B------:R0:W1:Y:S02]  /*58c0*/  SHFL.BFLY PT, R60, R75, 0x1, 0x1f ;  /* 0x0c201f004b3c7f89 */ /* 0x00006400000e0000 */
.L_x_22733:
[----:B------:R-:W-:Y:S05]  /*58d0*/  @P0 BRA `(.L_x_22692) ;  /* 0x0000010000000947 */ /* 0x000fea0003800000 */
[----:B------:R-:W-:Y:S02]  /*58e0*/  IMAD.IADD R61, R218, 0x1, R67 ;  /* 0x00000001da3d7824 */ /* 0x000fe400078e0243 */
[----:B-1----:R-:W-:Y:S02]  /*58f0*/  FADD.FTZ R60, R75, R60 ;  /* 0x0000003c4b3c7221 */ /* 0x002fe40000010000 */
[----:B------:R-:W-:Y:S02]  /*5900*/  IMAD R63, R215, 0x8, R209 ;  /* 0x00000008d73f7824 */ /* 0x000fe400078e02d1 */
[----:B------:R-:W1:Y:S01]  /*5910*/  I2F R61, R61 ;  /* 0x0000003d003d7306 */ /* 0x000e620000201400 */
[----:B------:R-:W-:Y:S02]  /*5920*/  FMUL.FTZ R60, R60, c[0x0][0x184] ;  /* 0x000061003c3c7a20 */ /* 0x000fe40000410000 */
[----:B------:R-:W-:-:S02]  /*5930*/  ISETP.GE.AND P0, PT, R63, UR18, PT ;  /* 0x000000123f007c0c */ /* 0x000fc4000bf06270 */
[----:B-1----:R-:W-:-:S05]  /*5940*/  FFMA.FTZ R62, R61, UR4, R60 ;  /* 0x000000043d3e7c23 */ /* 0x002fca000801003c */
[----:B------:R-:W-:-:S05]  /*5950*/  FSEL R60, R62, RZ, !P0 ;  /* 0x000000ff3e3c7208 */ /* 0x000fca0004000000 */
[----:B------:R1:W-:Y:S01]  /*5960*/  STS [R63.X4+0x320], R60 ;  /* 0x0003203c3f007388 */ /* 0x0003e20000004800 */
[----:B------:R-:W-:Y:S05]  /*5970*/  @P0 BRA `(.L_x_22692) ;  /* 0x0000006000000947 */ /* 0x000fea0003800000 */
[----:B------:R-:W-:Y:S01]  /*5980*/  FMNMX.FTZ R211, R211, R62, !PT ;  /* 0x0000003ed3d37209 */ /* 0x000fe20007810000 */
[----:B------:R-:W-:Y:S05]  /*5990*/  BRA `(.L_x_22692) ;  /* 0x0000004000007947 */ /* 0x000fea0003800000 */
.L_x_22689:
[----:B------:R-:W-:-:S13]  /*59a0*/  ISETP.NE.AND P0, PT, R212, RZ, PT ;  /* 0x000000ffd400720c */ /* 0x000fda0003f05270 */
[----:B------:R-:W-:Y:S02]  /*59b0*/  @!P0 IMAD R60, R215, 0x8, R209 ;  /* 0x00000008d73c8824 */ /* 0x000fe400078e02d1 */
[----:B------:R-:W-:-:S05]  /*59c0*/  @!P0 IMAD.MOV.U32 R61, RZ, RZ, -0x800001 ;  /* 0xff7fffffff3d8424 */ /* 0x000fca00078e00ff */
[----:B------:R0:W-:Y:S02]  /*59d0*/  @!P0 STS [R60.X4+0x320], R61 ;  /* 0x0003203d3c008388 */ /* 0x0001e40000004800 */
.L_x_22692:
[----:B------:R-:W-:Y:S05]  /*59e0*/  BSYNC B1 ;  /* 0x0000000000017941 */ /* 0x000fea0003800000 */
.L_x_22688:
[----:B------:R-:W-:-:S04]  /*59f0*/  IADD3 R215, R215, 0x4, RZ ;  /* 0x00000004d7d77810 */ /* 0x000fc80007ffe0ff */
[----:B------:R-:W-:-:S13]  /*5a00*/  ISETP.GE.AND P0, PT, R215, UR13, PT ;  /* 0x0000000dd7007c0c */ /* 0x000fda000bf06270 */
[----:B01----:R-:W-:Y:S01]  /*5a10*/  @P0 CALL.REL.NOINC `(.L_x_22679) ;  /* 0x0000001000000944 */ /* 0x003fe20003c00000 */
[----:B------:R-:W-:Y:S05]  /*5a20*/  BRA `(.L_x_22693) ;  /* 0xffffe75000007947 */ /* 0x000fea000383ffff */
.L_x_22679:
[----:B------:R-:W-:Y:S05]  /*5a30*/  BSYNC B0 ;  /* 0x0000000000007941 */ /* 0x000fea0003800000 */
.L_x_22678:
[----:B------:R-:W-:Y:S05]  /*5a40*/  BRA.DIV ~URZ, `(.L_x_22694) ;  /* 0x00003f727f007947 */ /* 0x000fea000b800000 */
[----:B------:R0:W1:Y:S02]  /*5a50*/  SHFL.BFLY PT, R0, R211, 0x10, 0x1f ;  /* 0x0e001f00d3007f89 */ /* 0x00006400000e0000 */
.L_x_22734:
[----:B01----:R-:W-:Y:S01]  /*5a60*/  FMNMX.FTZ R211, R0, R211, !PT ;  /* 0x000000d300d37209 */ /* 0x003fe20007810000 */
[----:B------:R-:W-:Y:S05]  /*5a70*/  BRA.DIV ~URZ, `(.L_x_22695) ;  /* 0x00003fc27f007947 */ /* 0x000fea000b800000 */
[----:B------:R-:W0:Y:S02]  /*5a80*/  SHFL.BFLY PT, R0, R211, 0x8, 0x1f ;  /* 0x0d001f00d3007f89 */ /* 0x000e2400000e0000 */
[----:B0-----:R-:W-:-:S05]  /*5a90*/  FMNMX.FTZ R0, R211, R0, !PT ;  /* 0x00000000d3007209 */ /* 0x001fca0007810000 */
[----:B------:R0:W1:Y:S02]  /*5aa0*/  SHFL.BFLY PT, R3, R0, 0x4, 0x1f ;  /* 0x0c801f0000037f89 */ /* 0x00006400000e0000 */
.L_x_22735:
        /* <DEDUP_REMOVED lines=35> */
.L_x_22700:
        /* <DEDUP_REMOVED lines=11> */
.L_x_22699:
[----:B------:R-:W-:Y:S05]  /*5d90*/  BSYNC B1 ;  /* 0x0000000000017941 */ /* 0x000fea0003800000 */
.L_x_22698:
        /* <DEDUP_REMOVED lines=11> */
.L_x_22703:
        /* <DEDUP_REMOVED lines=100> */
.L_x_22702:
[----:B------:R-:W-:Y:S05]  /*6490*/  BSYNC B1 ;  /* 0x0000000000017941 */ /* 0x000fea0003800000 */
.L_x_22701:
        /* <DEDUP_REMOVED lines=55> */
.L_x_22705:
[----:B------:R-:W-:Y:S05]  /*6810*/  BSYNC B1 ;  /* 0x0000000000017941 */ /* 0x000fea0003800000 */
.L_x_22704:
        /* <DEDUP_REMOVED lines=26> */
.L_x_22697:
[----:B------:R-:W-:Y:S05]  /*69c0*/  BSYNC B0 ;  /* 0x0000000000007941 */ /* 0x000fea0003800000 */
.L_x_22696:
        /* <DEDUP_REMOVED lines=37> */
.L_x_22710:
        /* <DEDUP_REMOVED lines=8> */
.L_x_22709:
[----:B0-2---:R-:W-:Y:S05]  /*6ca0*/  BSYNC B1 ;  /* 0x0000000000017941 */ /* 0x005fea0003800000 */
.L_x_22708:
        /* <DEDUP_REMOVED lines=11> */
.L_x_22713:
        /* <DEDUP_REMOVED lines=52> */
.L_x_22712:
[----:B------:R-:W-:Y:S05]  /*70a0*/  BSYNC B1 ;  /* 0x0000000000017941 */ /* 0x000fea0003800000 */
.L_x_22711:
        /* <DEDUP_REMOVED lines=31> */
.L_x_22715:
[----:B------:R-:W-:Y:S05]  /*72a0*/  BSYNC B1 ;  /* 0x0000000000017941 */ /* 0x000fea0003800000 */
.L_x_22714:
        /* <DEDUP_REMOVED lines=14> */
.L_x_22707:
[----:B------:R-:W-:Y:S05]  /*7390*/  BSYNC B0 ;  /* 0x0000000000007941 */ /* 0x000fea0003800000 */
.L_x_22706:
        /* <DEDUP_REMOVED lines=8> */
[----:B------:R-:W-:Y:S01]  /*7420*/  CS2R R62, SRZ ;  /* 0x00000000003e7805 */ /* 0x000fe2000001ff00 */
[----:B------:R-:W-:Y:S01]  /*7430*/  CS2R R64, SRZ ;  /* 0x0000000000407805 */ /* 0x000fe2000001ff00 */
[----:B------:R-:W-:Y:S01]  /*7440*/  CS2R R66, SRZ ;  /* 0x0000000000427805 */ /* 0x000fe2000001ff00 */
[----:B------:R-:W-:Y:S05]  /*7450*/  BRA `(.L_x_22718) ;  /* 0x000015e000007947 */ /* 0x000fea0003800000 */
.L_x_22717:
[----:B------:R-:W-:Y:S01]  /*7460*/  IABS R68, c[0x0][0x1d4] ;  /* 0x0000750000447a13 */ /* 0x000fe20000000000 */
[----:B------:R-:W-:Y:S01]  /*7470*/  IMAD.U32 R75, RZ, RZ, UR7 ;  /* 0x00000007ff4b7e24 */ /* 0x000fe2000f8e00ff */
[----:B------:R-:W-:Y:S01]  /*7480*/  LEA.HI R4, R213, R213, RZ, 0x1 ;  /* 0x000000d5d5047211 */ /* 0x000fe200078f08ff */
[----:B------:R-:W-:Y:S01]  /*7490*/  IMAD.MOV.U32 R76, RZ, RZ, c[0x0][0x1ac] ;  /* 0x00006b00ff4c7624 */ /* 0x000fe200078e00ff */
[----:B0-----:R-:W0:Y:S01]  /*74a0*/  I2F.RP R5, R68 ;  /* 0x0000004400057306 */ /* 0x001e220000209400 */
[C---:B------:R-:W-:Y:S01]  /*74b0*/  IADD3 R71, P0, R214.reuse, UR9, RZ ;  /* 0x00000009d6477c10 */ /* 0x040fe2000ff1e0ff */
[----:B------:R-:W-:Y:S01]  /*74c0*/  IMAD.SHL.U32 R72, R214, 0x8, RZ ;  /* 0x00000008d6487824 */ /* 0x000fe200078e00ff */
[C---:B------:R-:W-:Y:S01]  /*74d0*/  LOP3.LUT R6, R4.reuse, 0xfffffffe, RZ, 0xc0, !PT ;  /* 0xfffffffe04067812 */ /* 0x040fe200078ec0ff */
[----:B------:R-:W-:Y:S01]  /*74e0*/  IMAD.SHL.U32 R4, R4, 0x4, RZ ;  /* 0x0000000404047824 */ /* 0x000fe200078e00ff */
[----:B------:R-:W-:Y:S01]  /*74f0*/  LEA.HI.X.SX32 R0, R214, UR12, 0x1, P0 ;  /* 0x0000000cd6007c11 */ /* 0x000fe200080f0eff */
[----:B------:R-:W-:Y:S01]  /*7500*/  IMAD.MOV.U32 R32, RZ, RZ, RZ ;  /* 0x000000ffff207224 */ /* 0x000fe200078e00ff */
[C---:B------:R-:W-:Y:S01]  /*7510*/  LEA R70, P0, R71.reuse, c[0x0][0x188], 0x2 ;  /* 0x0000620047467a11 */ /* 0x040fe200078010ff */
[----:B------:R-:W-:Y:S01]  /*7520*/  CS2R R34, SRZ ;  /* 0x0000000000227805 */ /* 0x000fe2000001ff00 */
[----:B------:R-:W-:Y:S01]  /*7530*/  LOP3.LUT R4, R4, 0xfffffff8, RZ, 0xc0, !PT ;  /* 0xfffffff804047812 */ /* 0x000fe200078ec0ff */
[----:B------:R-:W-:Y:S01]  /*7540*/  CS2R R60, SRZ ;  /* 0x00000000003c7805 */ /* 0x000fe2000001ff00 */
[----:B------:R-:W-:Y:S01]  /*7550*/  LEA.HI.X R71, R71, c[0x0][0x18c], R0, 0x2, P0 ;  /* 0x0000630047477a11 */ /* 0x000fe200000f1400 */
[----:B------:R-:W-:Y:S01]  /*7560*/  IMAD.MOV.U32 R0, RZ, RZ, RZ ;  /* 0x000000ffff007224 */ /* 0x000fe200078e00ff */
[----:B------:R-:W-:Y:S01]  /*7570*/  LOP3.LUT R73, RZ, UR13, RZ, 0x33, !PT ;  /* 0x0000000dff497c12 */ /* 0x000fe2000f8e33ff */
[----:B------:R-:W-:Y:S01]  /*7580*/  CS2R R62, SRZ ;  /* 0x00000000003e7805 */ /* 0x000fe2000001ff00 */
[----:B------:R-:W-:Y:S01]  /*7590*/  CS2R R64, SRZ ;  /* 0x0000000000407805 */ /* 0x000fe2000001ff00 */
[----:B0-----:R-:W0:Y:S01]  /*75a0*/  MUFU.RCP R5, R5 ;  /* 0x0000000500057308 */ /* 0x001e220000001000 */
[----:B------:R-:W-:Y:S01]  /*75b0*/  CS2R R66, SRZ ;  /* 0x0000000000427805 */ /* 0x000fe2000001ff00 */
[----:B------:R-:W-:Y:S01]  /*75c0*/  IMAD.MOV.U32 R74, RZ, RZ, R214 ;  /* 0x000000ffff4a7224 */ /* 0x000fe200078e00d6 */
[----:B------:R-:W-:-:S02]  /*75d0*/  IADD3 R75, R75, -c[0x0][0x1cc], RZ ;  /* 0x800073004b4b7a10 */ /* 0x000fc40007ffe0ff */
[----:B------:R-:W-:Y:S02]  /*75e0*/  SHF.R.S32.HI R76, RZ, 0x1f, R76 ;  /* 0x0000001fff4c7819 */ /* 0x000fe4000001144c */
[----:B0-----:R-:W-:Y:S01]  /*75f0*/  IADD3 R2, R5, 0xffffffe, RZ ;  /* 0x0ffffffe05027810 */ /* 0x001fe20007ffe0ff */
[----:B------:R-:W-:-:S03]  /*7600*/  IMAD.IADD R5, R213, 0x1, -R6 ;  /* 0x00000001d5057824 */ /* 0x000fc600078e0a06 */
[----:B------:R0:W2:Y:S01]  /*7610*/  F2I.FTZ.U32.TRUNC.NTZ R3, R2 ;  /* 0x0000000200037305 */ /* 0x0000a2000021f000 */
[----:B------:R-:W-:Y:S02]  /*7620*/  IMAD R80, R214, 0x2, R5 ;  /* 0x00000002d6507824 */ /* 0x000fe400078e0205 */
[C---:B------:R-:W-:Y:S02]  /*7630*/  IMAD R77, R5.reuse, 0x4, R4 ;  /* 0x00000004054d7824 */ /* 0x040fe400078e0204 */
[----:B------:R-:W-:Y:S01]  /*7640*/  IMAD R78, R5, 0x4, R72 ;  /* 0x00000004054e7824 */ /* 0x000fe200078e0248 */
[----:B------:R-:W-:Y:S02]  /*7650*/  LEA R80, R80, 0x320, 0x4 ;  /* 0x0000032050507811 */ /* 0x000fe400078e20ff */
[C---:B------:R-:W-:Y:S01]  /*7660*/  IADD3 R81, R77.reuse, 0x100, RZ ;  /* 0x000001004d517810 */ /* 0x040fe20007ffe0ff */
[----:B0-----:R-:W-:Y:S01]  /*7670*/  IMAD.MOV.U32 R2, RZ, RZ, RZ ;  /* 0x000000ffff027224 */ /* 0x001fe200078e00ff */
[----:B------:R-:W-:-:S02]  /*7680*/  IADD3 R82, R77, 0x180, RZ ;  /* 0x000001804d527810 */ /* 0x000fc40007ffe0ff */
[C---:B------:R-:W-:Y:S02]  /*7690*/  IADD3 R83, R77.reuse, 0x200, RZ ;  /* 0x000002004d537810 */ /* 0x040fe40007ffe0ff */
[C---:B------:R-:W-:Y:S01]  /*76a0*/  IADD3 R84, R77.reuse, 0x280, RZ ;  /* 0x000002804d547810 */ /* 0x040fe20007ffe0ff */
[--C-:B--2---:R-:W-:Y:S01]  /*76b0*/  IMAD.MOV R69, RZ, RZ, -R3.reuse ;  /* 0x000000ffff457224 */ /* 0x104fe200078e0a03 */
[C---:B------:R-:W-:Y:S02]  /*76c0*/  IADD3 R85, R77.reuse, 0x300, RZ ;  /* 0x000003004d557810 */ /* 0x040fe40007ffe0ff */
[----:B------:R-:W-:Y:S01]  /*76d0*/  IADD3 R86, R77, 0x380, RZ ;  /* 0x000003804d567810 */ /* 0x000fe20007ffe0ff */
[----:B------:R-:W-:Y:S01]  /*76e0*/  IMAD R69, R69, R68, RZ ;  /* 0x0000004445457224 */ /* 0x000fe200078e02ff */
[C---:B------:R-:W-:Y:S02]  /*76f0*/  IADD3 R87, R77.reuse, 0x400, RZ ;  /* 0x000004004d577810 */ /* 0x040fe40007ffe0ff */
[----:B------:R-:W-:Y:S01]  /*7700*/  IADD3 R88, R77, 0x480, RZ ;  /* 0x000004804d587810 */ /* 0x000fe20007ffe0ff */
[----:B------:R-:W-:Y:S01]  /*7710*/  IMAD.HI.U32 R69, R3, R69, R2 ;  /* 0x0000004503457227 */ /* 0x000fe200078e0002 */
[----:B------:R-:W-:-:S02]  /*7720*/  IADD3 R89, R77, 0x500, RZ ;  /* 0x000005004d597810 */ /* 0x000fc40007ffe0ff */
[----:B------:R-:W-:Y:S01]  /*7730*/  IADD3 R79, R77, 0x580, RZ ;  /* 0x000005804d4f7810 */ /* 0x000fe20007ffe0ff */
[----:B------:R-:W-:-:S04]  /*7740*/  IMAD.U32 R2, RZ, RZ, UR16 ;  /* 0x00000010ff027e24 */ /* 0x000fc8000f8e00ff */
[----:B------:R-:W-:-:S05]  /*7750*/  IMAD R2, R2, c[0x0][0x1b0], RZ ;  /* 0x00006c0002027a24 */ /* 0x000fca00078e02ff */
[----:B------:R-:W-:Y:S02]  /*7760*/  SHF.R.S32.HI R3, RZ, 0x1f, R2 ;  /* 0x0000001fff037819 */ /* 0x000fe40000011402 */
.L_x_22721:
[----:B------:R-:W-:Y:S01]  /*7770*/  IABS R6, R72 ;  /* 0x0000004800067213 */ /* 0x000fe20000000000 */
[----:B------:R-:W-:Y:S01]  /*7780*/  BSSY B1, `(.L_x_22719) ;  /* 0x0000124000017945 */ /* 0x000fe20003800000 */
[----:B------:R-:W-:Y:S01]  /*7790*/  IABS R7, c[0x0][0x1d0] ;  /* 0x0000740000077a13 */ /* 0x000fe20000000000 */
[----:B------:R-:W-:Y:S01]  /*77a0*/  IMAD.IADD R56, R73, 0x1, R74 ;  /* 0x0000000149387824 */ /* 0x000fe200078e024a */
[----:B------:R-:W-:Y:S01]  /*77b0*/  IABS R8, c[0x0][0x1d4] ;  /* 0x0000750000087a13 */ /* 0x000fe20000000000 */
[----:B------:R-:W-:Y:S01]  /*77c0*/  IMAD.HI.U32 R4, R69, R6, RZ ;  /* 0x0000000645047227 */ /* 0x000fe200078e00ff */
[----:B------:R-:W0:Y:S01]  /*77d0*/  I2F.RP R9, R7 ;  /* 0x0000000700097306 */ /* 0x000e220000209400 */
[----:B------:R-:W-:Y:S02]  /*77e0*/  IADD3 R74, R74, 0x4, RZ ;  /* 0x000000044a4a7810 */ /* 0x000fe40007ffe0ff */
[----:B------:R-:W-:-:S04]  /*77f0*/  IMAD.MOV R5, RZ, RZ, -R4 ;  /* 0x000000ffff057224 */ /* 0x000fc800078e0a04 */
[----:B------:R-:W-:Y:S01]  /*7800*/  IMAD R5, R8, R5, R6 ;  /* 0x0000000508057224 */ /* 0x000fe200078e0206 */
[C---:B------:R-:W-:Y:S02]  /*7810*/  LOP3.LUT R6, R72.reuse, c[0x0][0x1d4], RZ, 0x3c, !PT ;  /* 0x0000750048067a12 */ /* 0x040fe400078e3cff */
[----:B------:R-:W-:Y:S02]  /*7820*/  IADD3 R72, R72, 0x20, RZ ;  /* 0x0000002048487810 */ /* 0x000fe40007ffe0ff */
        /* <DEDUP_REMOVED lines=79> */
[----:B-1----:R-:W5:Y:S01]  /*7d20*/  LDG.E.128.CONSTANT R36, [R36.64] ;  /* 0x0000000a24247981 */ /* 0x002f62000c1e9d00 */
        /* <DEDUP_REMOVED lines=18> */
[C---:B------:R-:W-:Y:S02]  /*7e50*/  @!P1 ISETP.GE.AND P0, PT, R78.reuse, UR18, PT ;  /* 0x000000124e009c0c */ /* 0x040fe4000bf06270 */
[C---:B------:R-:W-:Y:S02]  /*7e60*/  @!P1 ISETP.GE.AND P2, PT, R57.reuse, UR18, PT ;  /* 0x0000001239009c0c */ /* 0x040fe4000bf46270 */
        /* <DEDUP_REMOVED lines=9> */
[C---:B------:R-:W-:Y:S02]  /*7f00*/  @!P1 IADD3 R91, R78.reuse, 0x2, RZ ;  /* 0x000000024e5b9810 */ /* 0x040fe40007ffe0ff */
[----:B------:R-:W-:Y:S02]  /*7f10*/  @!P1 IADD3 R90, R78, 0x3, RZ ;  /* 0x000000034e5a9810 */ /* 0x000fe40007ffe0ff */
[----:B--2---:R-:W-:Y:S02]  /*7f20*/  @!P1 FSEL R4, R4, RZ, !P0 ;  /* 0x000000ff04049208 */ /* 0x004fe40004000000 */
[----:B------:R-:W-:Y:S02]  /*7f30*/  @!P1 ISETP.GE.AND P0, PT, R57, UR18, PT ;  /* 0x0000001239009c0c */ /* 0x000fe4000bf06270 */
[----:B------:R-:W-:Y:S02]  /*7f40*/  @!P1 IADD3 R57, R78, 0x2, RZ ;  /* 0x000000024e399810 */ /* 0x000fe40007ffe0ff */
[----:B------:R-:W-:-:S02]  /*7f50*/  @!P1 FSEL R7, R7, RZ, !P5 ;  /* 0x000000ff07079208 */ /* 0x000fc40006800000 */
[----:B------:R-:W-:Y:S02]  /*7f60*/  @!P1 ISETP.GE.AND P5, PT, R57, UR18, PT ;  /* 0x0000001239009c0c */ /* 0x000fe4000bfa6270 */
[C---:B------:R-:W-:Y:S02]  /*7f70*/  @!P1 IADD3 R57, R78.reuse, 0x1, RZ ;  /* 0x000000014e399810 */ /* 0x040fe40007ffe0ff */
[----:B---3--:R-:W-:Y:S02]  /*7f80*/  @!P1 FSEL R9, R9, RZ, !P4 ;  /* 0x000000ff09099208 */ /* 0x008fe40006000000 */
        /* <DEDUP_REMOVED lines=8> */
[----:B------:R-:W-:-:S02]  /*8010*/  @!P1 IADD3 R56, R78, 0x3, RZ ;  /* 0x000000034e389810 */ /* 0x000fc40007ffe0ff */
        /* <DEDUP_REMOVED lines=12> */
[----:B-----5:R-:W-:Y:S02]  /*80e0*/  @!P1 FSEL R17, R17, RZ, !P4 ;  /* 0x000000ff11119208 */ /* 0x020fe40006000000 */
[----:B------:R-:W-:Y:S02]  /*80f0*/  @!P1 ISETP.GE.AND P3, PT, R56, UR18, PT ;  /* 0x0000001238009c0c */ /* 0x000fe4000bf66270 */
[----:B------:R-:W-:Y:S02]  /*8100*/  @!P1 ISETP.GE.AND P4, PT, R57, UR18, PT ;  /* 0x0000001239009c0c */ /* 0x000fe4000bf86270 */
[----:B------:R-:W-:Y:S02]  /*8110*/  @!P1 IADD3 R57, R78, 0x2, RZ ;  /* 0x000000024e399810 */ /* 0x000fe40007ffe0ff */
[----:B------:R-:W-:Y:S02]  /*8120*/  @!P1 FSEL R14, R14, RZ, !P5 ;  /* 0x000000ff0e0e9208 */ /* 0x000fe40006800000 */
[----:B------:R-:W-:-:S02]  /*8130*/  @!P1 FSEL R19, R19, RZ, !P3 ;  /* 0x000000ff13139208 */ /* 0x000fc40005800000 */
[C---:B------:R-:W-:Y:S02]  /*8140*/  @!P1 ISETP.GE.AND P5, PT, R78.reuse, UR18, PT ;  /* 0x000000124e009c0c */ /* 0x040fe4000bfa6270 */
        /* <DEDUP_REMOVED lines=19> */
[----:B------:R-:W-:Y:S02]  /*8280*/  @!P1 FSEL R26, R26, RZ, !P3 ;  /* 0x000000ff1a1a9208 */ /* 0x000fe40005800000 */
[----:B------:R-:W-:Y:S02]  /*8290*/  @!P1 ISETP.GE.AND P0, PT, R57, UR18, PT ;  /* 0x0000001239009c0c */ /* 0x000fe4000bf06270 */
[C---:B------:R-:W-:Y:S02]  /*82a0*/  @!P1 ISETP.GE.AND P6, PT, R78.reuse, UR18, PT ;  /* 0x000000124e009c0c */ /* 0x040fe4000bfc6270 */
[----:B------:R-:W-:-:S02]  /*82b0*/  @!P1 ISETP.GE.AND P3, PT, R78, UR18, PT ;  /* 0x000000124e009c0c */ /* 0x000fc4000bf66270 */
[----:B------:R-:W-:Y:S02]  /*82c0*/  @!P1 IADD3 R57, R78, 0x1, RZ ;  /* 0x000000014e399810 */ /* 0x000fe40007ffe0ff */
        /* <DEDUP_REMOVED lines=9> */
[----:B------:R-:W-:Y:S02]  /*8360*/  @!P1 IADD3 R91, R78, 0x1, RZ ;  /* 0x000000014e5b9810 */ /* 0x000fe40007ffe0ff */
[----:B------:R-:W-:Y:S02]  /*8370*/  @!P1 FSEL R37, R37, RZ, !P4 ;  /* 0x000000ff25259208 */ /* 0x000fe40006000000 */
[----:B------:R-:W-:-:S02]  /*8380*/  @!P1 FSEL R41, R41, RZ, !P2 ;  /* 0x000000ff29299208 */ /* 0x000fc40005000000 */
[----:B------:R-:W-:Y:S02]  /*8390*/  @!P1 FSEL R30, R30, RZ, !P5 ;  /* 0x000000ff1e1e9208 */ /* 0x000fe40006800000 */
[----:B------:R-:W-:Y:S02]  /*83a0*/  @!P1 ISETP.GE.AND P4, PT, R91, UR18, PT ;  /* 0x000000125b009c0c */ /* 0x000fe4000bf86270 */
[----:B------:R-:W-:Y:S02]  /*83b0*/  @!P1 FSEL R38, R38, RZ, !P0 ;  /* 0x000000ff26269208 */ /* 0x000fe40004000000 */
[C---:B------:R-:W-:Y:S02]  /*83c0*/  @!P1 ISETP.GE.AND P2, PT, R78.reuse, UR18, PT ;  /* 0x000000124e009c0c */ /* 0x040fe4000bf46270 */
[C---:B------:R-:W-:Y:S02]  /*83d0*/  @!P1 ISETP.GE.AND P5, PT, R78.reuse, UR18, PT ;  /* 0x000000124e009c0c */ /* 0x040fe4000bfa6270 */
[----:B------:R-:W-:-:S02]  /*83e0*/  @!P1 IADD3 R91, R78, 0x2, RZ ;  /* 0x000000024e5b9810 */ /* 0x000fc40007ffe0ff */
[----:B------:R-:W-:Y:S02]  /*83f0*/  @!P1 ISETP.GE.AND P0, PT, R78, UR18, PT ;  /* 0x000000124e009c0c */ /* 0x000fe4000bf06270 */
[----:B------:R-:W-:Y:S02]  /*8400*/  @!P1 FSEL R39, R39, RZ, !P3 ;  /* 0x000000ff27279208 */ /* 0x000fe40005800000 */
[----:B------:R-:W-:Y:S02]  /*8410*/  @!P1 FSEL R44, R44, RZ, !P2 ;  /* 0x000000ff2c2c9208 */ /* 0x000fe40005000000 */
[----:B------:R-:W-:Y:S02]  /*8420*/  @!P1 FSEL R45, R45, RZ, !P4 ;  /* 0x000000ff2d2d9208 */ /* 0x000fe40006000000 */
[----:B------:R-:W-:Y:S02]  /*8430*/  @!P1 FSEL R36, R36, RZ, !P5 ;  /* 0x000000ff24249208 */ /* 0x000fe40006800000 */
[----:B------:R-:W-:-:S02]  /*8440*/  @!P1 ISETP.GE.AND P3, PT, R91, UR18, PT ;  /* 0x000000125b009c0c */ /* 0x000fc4000bf66270 */
[----:B------:R-:W-:Y:S02]  /*8450*/  @!P1 FSEL R40, R40, RZ, !P0 ;  /* 0x000000ff28289208 */ /* 0x000fe40004000000 */
[----:B------:R-:W-:Y:S02]  /*8460*/  @!P1 ISETP.GE.AND P2, PT, R91, UR18, PT ;  /* 0x000000125b009c0c */ /* 0x000fe4000bf46270 */
[----:B------:R-:W-:Y:S02]  /*8470*/  @!P1 ISETP.GE.AND P4, PT, R78, UR18, PT ;  /* 0x000000124e009c0c */ /* 0x000fe4000bf86270 */
[C---:B------:R-:W-:Y:S02]  /*8480*/  @!P1 ISETP.GE.AND P5, PT, R90.reuse, UR18, PT ;  /* 0x000000125a009c0c */ /* 0x040fe4000bfa6270 */
        /* <DEDUP_REMOVED lines=9> */
[----:B------:R-:W-:Y:S02]  /*8520*/  @!P1 FSEL R49, R49, RZ, !P6 ;  /* 0x000000ff31319208 */ /* 0x000fe40007000000 */
[----:B------:R-:W-:Y:S02]  /*8530*/  @!P1 ISETP.GE.AND P4, PT, R78, UR18, PT ;  /* 0x000000124e009c0c */ /* 0x000fe4000bf86270 */
[----:B------:R-:W-:Y:S01]  /*8540*/  @!P1 FSEL R50, R50, RZ, !P2 ;  /* 0x000000ff32329208 */ /* 0x000fe20005000000 */
[C---:B0-----:R-:W-:Y:S01]  /*8550*/  FMUL.FTZ R9, R57.reuse, R9 ;  /* 0x0000000939097220 */ /* 0x041fe20000410000 */
[----:B------:R-:W-:Y:S01]  /*8560*/  @!P1 IADD3 R90, R78, 0x3, RZ ;  /* 0x000000034e5a9810 */ /* 0x000fe20007ffe0ff */
[----:B------:R-:W-:Y:S01]  /*8570*/  FMUL.FTZ R5, R57, R5 ;  /* 0x0000000539057220 */ /* 0x000fe20000410000 */
        /* <DEDUP_REMOVED lines=68> */
.L_x_22720:
[----:B------:R-:W-:Y:S05]  /*89c0*/  BSYNC B1 ;  /* 0x0000000000017941 */ /* 0x000fea0003800000 */
.L_x_22719:
[----:B------:R-:W-:Y:S02]  /*89d0*/  ISETP.GE.AND P1, PT, R74, UR13, PT ;  /* 0x0000000d4a007c0c */ /* 0x000fe4000bf26270 */
[----:B------:R-:W-:Y:S02]  /*89e0*/  IADD3 R70, P0, R70, 0x10, RZ ;  /* 0x0000001046467810 */ /* 0x000fe40007f1e0ff */
[----:B------:R-:W-:Y:S02]  /*89f0*/  IADD3 R78, R78, 0x20, RZ ;  /* 0x000000204e4e7810 */ /* 0x000fe40007ffe0ff */
[----:B------:R-:W-:Y:S01]  /*8a00*/  IADD3 R80, R80, 0x80, RZ ;  /* 0x0000008050507810 */ /* 0x000fe20007ffe0ff */
[----:B------:R-:W-:-:S06]  /*8a10*/  IMAD.X R71, RZ, RZ, R71, P0 ;  /* 0x000000ffff477224 */ /* 0x000fcc00000e0647 */
[----:B------:R-:W-:Y:S01]  /*8a20*/  @P1 CALL.REL.NOINC `(.L_x_22718) ;  /* 0x0000001000001944 */ /* 0x000fe20003c00000 */
[----:B------:R-:W-:Y:S05]  /*8a30*/  BRA `(.L_x_22721) ;  /* 0xffffed3000007947 */ /* 0x000fea000383ffff */
.L_x_22718:
[----:B------:R-:W-:Y:S05]  /*8a40*/  BSYNC B0 ;  /* 0x0000000000007941 */ /* 0x000fea0003800000 */
.L_x_22716:
        /* <DEDUP_REMOVED lines=17> */
[C---:B------:R-:W-:Y:S01]  /*8b60*/  LOP3.LUT R3, R33.reuse, 0xffffffc0, RZ, 0xc0, !PT ;  /* 0xffffffc021037812 */ /* 0x040fe200078ec0ff */
[----:B---3--:R-:W-:Y:S01]  /*8b70*/  FADD.FTZ R65, R4, R65 ;  /* 0x0000004104417221 */ /* 0x008fe20000010000 */
[----:B------:R-:W-:Y:S01]  /*8b80*/  IADD3 R2, R33, 0x1f, RZ ;  /* 0x0000001f21027810 */ /* 0x000fe20007ffe0ff */
[----:B------:R-:W3:Y:S01]  /*8b90*/  SHFL.BFLY PT, R11, R34, 0x1, 0x1f ;  /* 0x0c201f00220b7f89 */ /* 0x000ee200000e0000 */
[----:B------:R-:W-:Y:S01]  /*8ba0*/  ISETP.NE.OR P5, PT, R3, 0x40, P2 ;  /* 0x000000400300780c */ /* 0x000fe200017a5670 */
[----:B----4-:R-:W-:Y:S01]  /*8bb0*/  FADD.FTZ R29, R5, R64 ;  /* 0x00000040051d7221 */ /* 0x010fe20000010000 */
[C---:B------:R-:W-:Y:S01]  /*8bc0*/  LOP3.LUT R4, R33.reuse, 0xffffffe0, RZ, 0xc0, !PT ;  /* 0xffffffe021047812 */ /* 0x040fe200078ec0ff */
[----:B------:R-:W4:Y:S01]  /*8bd0*/  SHFL.BFLY PT, R13, R32, 0x1, 0x1f ;  /* 0x0c201f00200d7f89 */ /* 0x000f2200000e0000 */
[C---:B------:R-:W-:Y:S01]  /*8be0*/  ISETP.GT.OR P0, PT, R33.reuse, 0x3f, P2 ;  /* 0x0000003f2100780c */ /* 0x040fe20001704670 */
[----:B-----5:R-:W-:Y:S01]  /*8bf0*/  FADD.FTZ R63, R6, R63 ;  /* 0x0000003f063f7221 */ /* 0x020fe20000010000 */
[----:B------:R-:W-:Y:S01]  /*8c00*/  ISETP.GT.OR P1, PT, R33, 0x1f, P2 ;  /* 0x0000001f2100780c */ /* 0x000fe20001724670 */
[----:B------:R-:W5:Y:S01]  /*8c10*/  SHFL.BFLY PT, R15, R0, 0x1, 0x1f ;  /* 0x0c201f00000f7f89 */ /* 0x000f6200000e0000 */
[----:B-1----:R-:W-:Y:S01]  /*8c20*/  FADD.FTZ R31, R7, R62 ;  /* 0x0000003e071f7221 */ /* 0x002fe20000010000 */
[----:B------:R-:W-:-:S02]  /*8c30*/  ISETP.GT.U32.AND P3, PT, R2, 0x3e, PT ;  /* 0x0000003e0200780c */ /* 0x000fc40003f64070 */
[----:B------:R-:W-:Y:S01]  /*8c40*/  BAR.SYNC.DEFER_BLOCKING 0x0 ;  /* 0x0000000000007b1d */ /* 0x000fe20000010000 */
[----:B------:R-:W-:Y:S01]  /*8c50*/  FADD.FTZ R61, R8, R61 ;  /* 0x0000003d083d7221 */ /* 0x000fe20000010000 */
[----:B------:R-:W-:Y:S01]  /*8c60*/  ISETP.NE.OR P4, PT, R4, 0x20, P2 ;  /* 0x000000200400780c */ /* 0x000fe20001785670 */
[----:B0-----:R-:W-:Y:S02]  /*8c70*/  FADD.FTZ R37, R9, R60 ;  /* 0x0000003c09257221 */ /* 0x001fe40000010000 */
[----:B--2---:R-:W-:Y:S02]  /*8c80*/  FADD.FTZ R35, R10, R35 ;  /* 0x000000230a237221 */ /* 0x004fe40000010000 */
        /* <DEDUP_REMOVED lines=16> */
.L_x_22723:
[----:B------:R-:W-:Y:S05]  /*8d90*/  BSYNC B0 ;  /* 0x0000000000007941 */ /* 0x000fea0003800000 */
.L_x_22722:
        /* <DEDUP_REMOVED lines=27> */
.L_x_22725:
[----:B------:R-:W-:Y:S05]  /*8f50*/  BSYNC B0 ;  /* 0x0000000000007941 */ /* 0x000fea0003800000 */
.L_x_22724:
        /* <DEDUP_REMOVED lines=15> */
.L_x_22727:
[----:B------:R-:W-:Y:S05]  /*9050*/  BSYNC B0 ;  /* 0x0000000000007941 */ /* 0x000fea0003800000 */
.L_x_22726:
        /* <DEDUP_REMOVED lines=27> */
.L_x_22729:
[----:B------:R-:W-:Y:S05]  /*9210*/  BSYNC B0 ;  /* 0x0000000000007941 */ /* 0x000fea0003800000 */
.L_x_22728:
        /* <DEDUP_REMOVED lines=35> */
[----:B------:R-:W-:-:S02]  /*9450*/  LEA.HI.X R5, R5, c[0x0][0x164], R12, 0x2, P1 ;  /* 0x0000590005057a11 */ /* 0x000fc400008f140c */
[----:B------:R-:W-:Y:S01]  /*9460*/  IADD3 R0, R19, 0x40, RZ ;  /* 0x0000004013007810 */ /* 0x000fe20007ffe0ff */
[----:B------:R-:W-:Y:S01]  /*9470*/  STG.E [R2.64], R67 ;  /* 0x0000004302007986 */ /* 0x000fe2000c10190a */
[----:B------:R-:W-:Y:S02]  /*9480*/  LEA.HI.X R7, R7, c[0x0][0x164], R10, 0x2, P2 ;  /* 0x0000590007077a11 */ /* 0x000fe400010f140a */
[C---:B------:R-:W-:Y:S01]  /*9490*/  IADD3 R11, R19.reuse, 0x60, RZ ;  /* 0x00000060130b7810 */ /* 0x040fe20007ffe0ff */
[----:B------:R-:W-:Y:S01]  /*94a0*/  STG.E [R4.64], R27 ;  /* 0x0000001b04007986 */ /* 0x000fe2000c10190a */
[C---:B------:R-:W-:Y:S02]  /*94b0*/  IADD3 R12, R19.reuse, 0x70, RZ ;  /* 0x00000070130c7810 */ /* 0x040fe40007ffe0ff */
[----:B------:R-:W-:Y:S01]  /*94c0*/  IADD3 R10, R19, 0x50, RZ ;  /* 0x00000050130a7810 */ /* 0x000fe20007ffe0ff */
[----:B------:R-:W-:Y:S01]  /*94d0*/  STG.E [R6.64], R65 ;  /* 0x0000004106007986 */ /* 0x000fe2000c10190a */
[----:B------:R-:W-:-:S02]  /*94e0*/  IADD3 R21, P0, R0, UR4, RZ ;  /* 0x0000000400157c10 */ /* 0x000fc4000ff1e0ff */
[C---:B------:R-:W-:Y:S01]  /*94f0*/  IADD3 R15, P2, R11.reuse, UR4, RZ ;  /* 0x000000040b0f7c10 */ /* 0x040fe2000ff5e0ff */
[----:B------:R-:W-:Y:S01]  /*9500*/  STG.E [R8.64], R29 ;  /* 0x0000001d08007986 */ /* 0x000fe2000c10190a */
[----:B------:R-:W-:Y:S02]  /*9510*/  IADD3 R17, P3, R12, UR4, RZ ;  /* 0x000000040c117c10 */ /* 0x000fe4000ff7e0ff */
        /* <DEDUP_REMOVED lines=12> */
[C---:B------:R-:W-:Y:S02]  /*95e0*/  IADD3 R0, R19.reuse, 0x80, RZ ;  /* 0x0000008013007810 */ /* 0x040fe40007ffe0ff */
[C---:B------:R-:W-:Y:S02]  /*95f0*/  IADD3 R18, R19.reuse, 0x90, RZ ;  /* 0x0000009013127810 */ /* 0x040fe40007ffe0ff */
[----:B------:R-:W-:Y:S02]  /*9600*/  IADD3 R20, R19, 0xa0, RZ ;  /* 0x000000a013147810 */ /* 0x000fe40007ffe0ff */
[----:B------:R-:W-:-:S02]  /*9610*/  LEA.HI.X R11, R21, c[0x0][0x164], R22, 0x2, P0 ;  /* 0x00005900150b7a11 */ /* 0x000fc400000f1416 */
[----:B------:R-:W-:Y:S02]  /*9620*/  IADD3 R19, R19, 0xb0, RZ ;  /* 0x000000b013137810 */ /* 0x000fe40007ffe0ff */
        /* <DEDUP_REMOVED lines=25> */
.L_x_22683:
[----:B------:R-:W-:Y:S01]  /*97c0*/  IMAD.MOV.U32 R62, RZ, RZ, R75 ;  /* 0x000000ffff3e7224 */ /* 0x000fe200078e004b */
[----:B------:R-:W-:Y:S01]  /*97d0*/  MOV R60, 0x9820 ;  /* 0x00009820003c7802 */ /* 0x000fe20000000f00 */
[----:B------:R-:W-:-:S02]  /*97e0*/  IMAD.MOV.U32 R63, RZ, RZ, 0x2 ;  /* 0x00000002ff3f7424 */ /* 0x000fc400078e00ff */
[----:B------:R-:W-:Y:S02]  /*97f0*/  IMAD.MOV.U32 R64, RZ, RZ, 0x1f ;  /* 0x0000001fff407424 */ /* 0x000fe400078e00ff */
[----:B------:R-:W-:Y:S02]  /*9800*/  IMAD.MOV.U32 R65, RZ, RZ, -0x1 ;  /* 0xffffffffff417424 */ /* 0x000fe400078e00ff */
[----:B------:R-:W-:Y:S05]  /*9810*/  CALL.REL.NOINC `($__internal_424_$__cuda_sm70_shflsync_bfly_p) ;  /* 0x0000031000007944 */ /* 0x000fea0003c00000 */
[----:B-1----:R-:W-:Y:S01]  /*9820*/  IMAD.MOV.U32 R60, RZ, RZ, R62 ;  /* 0x000000ffff3c7224 */ /* 0x002fe200078e003e */
[----:B0-----:R-:W-:Y:S05]  /*9830*/  BRA `(.L_x_22730) ;  /* 0xffffa79000007947 */ /* 0x001fea000383ffff */
.L_x_22684:
[----:B------:R-:W-:Y:S01]  /*9840*/  IMAD.MOV.U32 R62, RZ, RZ, R75 ;  /* 0x000000ffff3e7224 */ /* 0x000fe200078e004b */
[----:B------:R-:W-:Y:S01]  /*9850*/  MOV R60, 0x98a0 ;  /* 0x000098a0003c7802 */ /* 0x000fe20000000f00 */
[----:B------:R-:W-:Y:S02]  /*9860*/  IMAD.MOV.U32 R63, RZ, RZ, 0x1 ;  /* 0x00000001ff3f7424 */ /* 0x000fe400078e00ff */
[----:B------:R-:W-:Y:S02]  /*9870*/  IMAD.MOV.U32 R64, RZ, RZ, 0x1f ;  /* 0x0000001fff407424 */ /* 0x000fe400078e00ff */
[----:B------:R-:W-:Y:S02]  /*9880*/  IMAD.MOV.U32 R65, RZ, RZ, -0x1 ;  /* 0xffffffffff417424 */ /* 0x000fe400078e00ff */
[----:B------:R-:W-:Y:S05]  /*9890*/  CALL.REL.NOINC `($__internal_424_$__cuda_sm70_shflsync_bfly_p) ;  /* 0x0000029000007944 */ /* 0x000fea0003c00000 */
[----:B-1----:R-:W-:Y:S01]  /*98a0*/  IMAD.MOV.U32 R60, RZ, RZ, R62 ;  /* 0x000000ffff3c7224 */ /* 0x002fe200078e003e */
[----:B0-----:R-:W-:Y:S05]  /*98b0*/  BRA `(.L_x_22731) ;  /* 0xffffa74000007947 */ /* 0x001fea000383ffff */
.L_x_22690:
        /* <DEDUP_REMOVED lines=8> */
.L_x_22691:
        /* <DEDUP_REMOVED lines=8> */
.L_x_22694:
[----:B------:R-:W-:Y:S01]  /*99c0*/  IMAD.MOV.U32 R62, RZ, RZ, R211 ;  /* 0x000000ffff3e7224 */ /* 0x000fe200078e00d3 */
[----:B------:R-:W-:Y:S01]  /*99d0*/  MOV R60, 0x9a20 ;  /* 0x00009a20003c7802 */ /* 0x000fe20000000f00 */
[----:B------:R-:W-:-:S02]  /*99e0*/  IMAD.MOV.U32 R63, RZ, RZ, 0x10 ;  /* 0x00000010ff3f7424 */ /* 0x000fc400078e00ff */
[----:B------:R-:W-:Y:S02]  /*99f0*/  IMAD.MOV.U32 R64, RZ, RZ, 0x1f ;  /* 0x0000001fff407424 */ /* 0x000fe400078e00ff */
[----:B------:R-:W-:Y:S02]  /*9a00*/  IMAD.MOV.U32 R65, RZ, RZ, -0x1 ;  /* 0xffffffffff417424 */ /* 0x000fe400078e00ff */
[----:B--2---:R-:W-:Y:S05]  /*9a10*/  CALL.REL.NOINC `($__internal_424_$__cuda_sm70_shflsync_bfly_p) ;  /* 0x0000011000007944 */ /* 0x004fea0003c00000 */
[----:B-1----:R-:W-:Y:S01]  /*9a20*/  IMAD.MOV.U32 R0, RZ, RZ, R62 ;  /* 0x000000ffff007224 */ /* 0x002fe200078e003e */
[----:B0-----:R-:W-:Y:S05]  /*9a30*/  BRA `(.L_x_22734) ;  /* 0xffffc02000007947 */ /* 0x001fea000383ffff */
.L_x_22695:
[----:B------:R-:W-:Y:S01]  /*9a40*/  IMAD.MOV.U32 R62, RZ, RZ, R211 ;  /* 0x000000ffff3e7224 */ /* 0x000fe200078e00d3 */
[----:B------:R-:W-:Y:S01]  /*9a50*/  MOV R60, 0x9aa0 ;  /* 0x00009aa0003c7802 */ /* 0x000fe20000000f00 */
[----:B------:R-:W-:Y:S02]  /*9a60*/  IMAD.MOV.U32 R63, RZ, RZ, 0x8 ;  /* 0x00000008ff3f7424 */ /* 0x000fe400078e00ff */
[----:B------:R-:W-:Y:S02]  /*9a70*/  IMAD.MOV.U32 R64, RZ, RZ, 0x1f ;  /* 0x0000001fff407424 */ /* 0x000fe400078e00ff */
[----:B------:R-:W-:Y:S02]  /*9a80*/  IMAD.MOV.U32 R65, RZ, RZ, -0x1 ;  /* 0xffffffffff417424 */ /* 0x000fe400078e00ff */
[----:B--2---:R-:W-:Y:S05]  /*9a90*/  CALL.REL.NOINC `($__internal_424_$__cuda_sm70_shflsync_bfly_p) ;  /* 0x0000009000007944 */ /* 0x004fea0003c00000 */
[----:B-1----:R-:W-:Y:S01]  /*9aa0*/  FMNMX.FTZ R0, R211, R62, !PT ;  /* 0x0000003ed3007209 */ /* 0x002fe20007810000 */
[----:B0-----:R-:W-:Y:S01]  /*9ab0*/  IMAD.MOV.U32 R63, RZ, RZ, 0x4 ;  /* 0x00000004ff3f7424 */ /* 0x001fe200078e00ff */
[----:B------:R-:W-:Y:S01]  /*9ac0*/  MOV R60, 0x9b10 ;  /* 0x00009b10003c7802 */ /* 0x000fe20000000f00 */
[----:B------:R-:W-:-:S02]  /*9ad0*/  IMAD.MOV.U32 R64, RZ, RZ, 0x1f ;  /* 0x0000001fff407424 */ /* 0x000fc400078e00ff */
[----:B------:R-:W-:Y:S02]  /*9ae0*/  IMAD.MOV.U32 R65, RZ, RZ, -0x1 ;  /* 0xffffffffff417424 */ /* 0x000fe400078e00ff */
[----:B------:R-:W-:Y:S02]  /*9af0*/  IMAD.MOV.U32 R62, RZ, RZ, R0 ;  /* 0x000000ffff3e7224 */ /* 0x000fe400078e0000 */
[----:B------:R-:W-:Y:S05]  /*9b00*/  CALL.REL.NOINC `($__internal_424_$__cuda_sm70_shflsync_bfly_p) ;  /* 0x0000002000007944 */ /* 0x000fea0003c00000 */
[----:B-1----:R-:W-:Y:S01]  /*9b10*/  IMAD.MOV.U32 R3, RZ, RZ, R62 ;  /* 0x000000ffff037224 */ /* 0x002fe200078e003e */
[----:B0-----:R-:W-:Y:S05]  /*9b20*/  BRA `(.L_x_22735) ;  /* 0xffffbf8000007947 */ /* 0x001fea000383ffff */
        .weak           $__internal_424_$__cuda_sm70_shflsync_bfly_p
        .type           $__internal_424_$__cuda_sm70_shflsync_bfly_p,@function
        .size           $__internal_424_$__cuda_sm70_shflsync_bfly_p,(.L_x_23591 - $__internal_424_$__cuda_sm70_shflsync_bfly_p)
$__internal_424_$__cuda_sm70_shflsync_bfly_p:
[----:B------:R-:W-:Y:S01]  /*9b30*/  IMAD.MOV.U32 R61, RZ, RZ, 0x0 ;  /* 0x00000000ff3d7424 */ /* 0x000fe200078e00ff */
[----:B------:R-:W-:Y:S04]  /*9b40*/  WARPSYNC R65 ;  /* 0x0000004100007348 */ /* 0x000fe80003800000 */
[----:B------:R0:W1:Y:S01]  /*9b50*/  SHFL.BFLY PT, R62, R62, R63, R64 ;  /* 0x0c00003f3e3e7389 */ /* 0x00006200000e0040 */
[----:B------:R-:W-:Y:S05]  /*9b60*/  RET.REL.NODEC R60 `(_ZN4vllm25paged_attention_v1_kernelIffLi192ELi8ELi128ELNS_18Fp8KVCacheDataTypeE0ELb1EEEvPT_PKS2_PKT0_S8_ifPKiSA_iPKfiiiSC_SC_iiiii) ;  /* 0xffff64903c007950 */ /* 0x000fea0003c3ffff */
.L_x_22736:
        /* <DEDUP_REMOVED lines=9> */
.L_x_23591:


//--------------------- .text._ZN4vllm25paged_attention_v1_kernelIffLi128ELi8ELi128ELNS_18Fp8KVCacheDataTypeE0ELb1EEEvPT_PKS2_PKT0_S8_ifPKiSA_iPKfiiiSC_SC_iiiii --------------------------
	.section	.text._ZN4vllm25paged_attention_v1_kernelIffLi128ELi8ELi128ELNS_18Fp8KVCacheDataTypeE0ELb1EEEvPT_PKS2_PKT0_S8_ifPKiSA_iPKfiiiSC_SC_iiiii,"ax",@progbits
	.sectioninfo	@"SHI_REGISTERS=168"
	.align	128
        .global         _ZN4vllm25paged_attention_v1_kernelIffLi128ELi8ELi128ELNS_18Fp8KVCacheDataTypeE0ELb1EEEvPT_PKS2_PKT0_S8_ifPKiSA_iPKfiiiSC_SC_iiiii
        .type           _ZN4vllm25paged_attention_v1_kernelIffLi128ELi8ELi128ELNS_18Fp8KVCacheDataTypeE0ELb1EEEvPT_PKS2_PKT0_S8_ifPKiSA_iPKfiiiSC_SC_iiiii,@function
        .size           _ZN4vllm25paged_attention_v1_kernelIffLi128ELi8ELi128ELNS_18Fp8KVCacheDataTypeE0ELb1EEEvPT_PKS2_PKT0_S8_ifPKiSA_iPKfiiiSC_SC_iiiii,(.L_x_23592 - _ZN4vllm25paged_attention_v1_kernelIffLi128ELi8ELi128ELNS_18Fp8KVCacheDataTypeE0ELb1EEEvPT_PKS2_PKT0_S8_ifPKiSA_iPKfiiiSC_SC_iiiii)
        .other          _ZN4vllm25paged_attention_v1_kernelIffLi128ELi8ELi128ELNS_18Fp8KVCacheDataTypeE0ELb1EEEvPT_PKS2_PKT0_S8_ifPKiSA_iPKfiiiSC_SC_iiiii,@"STO_CUDA_ENTRY STV_DEFAULT"
_ZN4vllm25paged_attention_v1_kernelIffLi128ELi8ELi128ELNS_18Fp8KVCacheDataTypeE0ELb1EEEvPT_PKS2_PKT0_S8_ifPKiSA_iPKfiiiSC_SC_iiiii:
.text._ZN4vllm25paged_attention_v1_kernelIffLi128ELi8ELi128ELNS_18Fp8KVCacheDataTypeE0ELb1EEEvPT_PKS2_PKT0_S8_ifPKiSA_iPKfiiiSC_SC_iiiii:
        /* <DEDUP_REMOVED lines=17> */
[----:B------:R2:W3:Y:S03]  /*0110*/  F2I.FTZ.U32.TRUNC.NTZ R5, R4 ;  /* 0x0000000400057305 */ /* 0x0004e6000021f000 */
        /* <DEDUP_REMOVED lines=39> */
[----:B-1----:R-:W-:Y:S02]  /*0390*/  SHF.R.S32.HI R3, RZ, 0x1f, R24 ;  /* 0x0000001fff037819 */ /* 0x002fe40000011418 */
[----:B------:R-:W-:Y:S02]  /*03a0*/  ISETP.GE.AND P2, PT, R0, RZ, PT ;  /* 0x000000ff0000720c */ /* 0x000fe40003f46270 */
[----:B------:R-:W-:-:S03]  /*03b0*/  ISETP.NE.AND P1, PT, R9, RZ, PT ;  /* 0x000000ff0900720c */ /* 0x000fc60003f25270 */
[----:B------:R-:W-:Y:S02]  /*03c0*/  @P0 IADD3 R23, R23, 0x1, RZ ;  /* 0x0000000117170810 */ /* 0x000fe40007ffe0ff */
[C---:B------:R-:W-:Y:S02]  /*03d0*/  ISETP.GT.AND P0, PT, R24.reuse, 0x7f, PT ;  /* 0x0000007f1800780c */ /* 0x040fe40003f04270 */
[CC--:B----4-:R-:W-:Y:S02]  /*03e0*/  LEA.HI R149, R3.reuse, R24.reuse, RZ, 0x5 ;  /* 0x0000001803957211 */ /* 0x0d0fe400078f28ff */
[----:B------:R-:W-:Y:S02]  /*03f0*/  LEA.HI R3, R3, R24, RZ, 0x2 ;  /* 0x0000001803037211 */ /* 0x000fe400078f10ff */
[----:B------:R-:W-:Y:S02]  /*0400*/  LOP3.LUT R147, R149, 0xffffffe0, RZ, 0xc0, !PT ;  /* 0xffffffe095937812 */ /* 0x000fe400078ec0ff */
[----:B------:R-:W-:Y:S01]  /*0410*/  LOP3.LUT R5, R3, 0xfffffffc, RZ, 0xc0, !PT ;  /* 0xfffffffc03057812 */ /* 0x000fe200078ec0ff */
[----:B------:R-:W-:Y:S01]  /*0420*/  BSSY B0, `(.L_x_22737) ;  /* 0x0000045000007945 */ /* 0x000fe20003800000 */
[----:B------:R-:W-:Y:S01]  /*0430*/  @!P2 IMAD.MOV R23, RZ, RZ, -R23 ;  /* 0x000000ffff17a224 */ /* 0x000fe200078e0a17 */
[----:B------:R-:W-:Y:S01]  /*0440*/  @!P1 LOP3.LUT R23, RZ, R9, RZ, 0x33, !PT ;  /* 0x00000009ff179212 */ /* 0x000fe200078e33ff */
[C---:B------:R-:W-:Y:S01]  /*0450*/  IMAD.IADD R147, R24.reuse, 0x1, -R147 ;  /* 0x0000000118937824 */ /* 0x040fe200078e0a93 */
[----:B------:R-:W-:Y:S01]  /*0460*/  SHF.R.S32.HI R149, RZ, 0x5, R149 ;  /* 0x00000005ff957819 */ /* 0x000fe20000011495 */
[----:B------:R-:W-:Y:S01]  /*0470*/  IMAD.IADD R146, R24, 0x1, -R5 ;  /* 0x0000000118927824 */ /* 0x000fe200078e0a05 */
[----:B------:R-:W-:Y:S01]  /*0480*/  SHF.R.S32.HI R142, RZ, 0x2, R3 ;  /* 0x00000002ff8e7819 */ /* 0x000fe20000011403 */
[----:B------:R-:W-:Y:S05]  /*0490*/  @P0 BRA `(.L_x_22738) ;  /* 0x000003d000000947 */ /* 0x000fea0003800000 */
[----:B------:R-:W-:Y:S01]  /*04a0*/  IMNMX R3, RZ, R142, !PT ;  /* 0x0000008eff037217 */ /* 0x000fe20007800200 */
        /* <DEDUP_REMOVED lines=11> */
[----:B------:R-:W-:Y:S02]  /*0560*/  IMAD.SHL.U32 R3, R142, 0x4, RZ ;  /* 0x000000048e037824 */ /* 0x000fe400078e00ff */
[----:B------:R-:W-:Y:S02]  /*0570*/  IMAD.MOV.U32 R6, RZ, RZ, R142 ;  /* 0x000000ffff067224 */ /* 0x000fe400078e008e */
[----:B------:R-:W-:-:S05]  /*0580*/  IMAD.IADD R4, R146, 0x1, R3 ;  /* 0x0000000192047824 */ /* 0x000fca00078e0203 */
[----:B------:R-:W-:Y:S02]  /*0590*/  IADD3 R12, P0, P2, R4, R0, R5 ;  /* 0x00000000040c7210 */ /* 0x000fe40007a1e005 */
[----:B------:R-:W-:Y:S02]  /*05a0*/  SHF.R.S32.HI R4, RZ, 0x1f, R4 ;  /* 0x0000001fff047819 */ /* 0x000fe40000011404 */
[----:B------:R-:W-:Y:S02]  /*05b0*/  LEA R11, P3, R12, c[0x0][0x168], 0x2 ;  /* 0x00005a000c0b7a11 */ /* 0x000fe400078610ff */
[----:B------:R-:W-:Y:S01]  /*05c0*/  IADD3.X R7, R4, R9, R10, P0, P2 ;  /* 0x0000000904077210 */ /* 0x000fe200007e440a */
[----:B------:R-:W-:-:S03]  /*05d0*/  IMAD.MOV.U32 R4, RZ, RZ, R2 ;  /* 0x000000ffff047224 */ /* 0x000fc600078e0002 */
[----:B------:R-:W-:Y:S01]  /*05e0*/  LEA.HI.X R12, R12, c[0x0][0x16c], R7, 0x2, P3 ;  /* 0x00005b000c0c7a11 */ /* 0x000fe200018f1407 */
[----:B------:R-:W-:Y:S02]  /*05f0*/  IMAD R7, R146, 0x80, R3 ;  /* 0x0000008092077824 */ /* 0x000fe400078e0203 */
.L_x_22741:
        /* <DEDUP_REMOVED lines=11> */
.L_x_22740:
[----:B------:R-:W-:Y:S05]  /*06b0*/  BSYNC B1 ;  /* 0x0000000000017941 */ /* 0x000fea0003800000 */
.L_x_22739:
        /* <DEDUP_REMOVED lines=10> */
.L_x_22742:
        /* <DEDUP_REMOVED lines=17> */
.L_x_22738:
[----:B------:R-:W-:Y:S05]  /*0870*/  BSYNC B0 ;  /* 0x0000000000007941 */ /* 0x000fea0003800000 */
.L_x_22737:
        /* <DEDUP_REMOVED lines=30> */
[----:B------:R-:W-:Y:S01]  /*0a60*/  SHF.R.S32.HI R22, RZ, 0x3, R0 ;  /* 0x00000003ff167819 */ /* 0x000fe20000011400 */
[----:B------:R-:W-:Y:S01]  /*0a70*/  @!P3 IMAD.MOV R6, RZ, RZ, -c[0x0][0x1d8] ;  /* 0x80007600ff06b624 */ /* 0x000fe200078e02ff */
[----:B------:R-:W-:Y:S01]  /*0a80*/  ISETP.GE.U32.AND P0, PT, R2, R5, PT ;  /* 0x000000050200720c */ /* 0x000fe20003f06070 */
[----:B------:R-:W-:Y:S01]  /*0a90*/  @!P3 IMAD R19, R4, c[0x0][0x180], R23 ;  /* 0x000060000413ba24 */ /* 0x000fe200078e0217 */
[----:B------:R-:W-:Y:S01]  /*0aa0*/  ISETP.NE.AND P1, PT, RZ, c[0x0][0x1d4], PT ;  /* 0x00007500ff007a0c */ /* 0x000fe20003f25270 */
[----:B------:R-:W-:Y:S02]  /*0ab0*/  @P3 IMAD R2, R15, c[0x0][0x1c8], R8 ;  /* 0x000072000f023a24 */ /* 0x000fe400078e0208 */
[----:B------:R-:W-:-:S02]  /*0ac0*/  @!P3 IMAD R19, R19, R6, RZ ;  /* 0x000000061313b224 */ /* 0x000fc400078e02ff */
[----:B------:R-:W-:-:S05]  /*0ad0*/  @P3 IMAD R19, R2, c[0x0][0x1d8], RZ ;  /* 0x0000760002133a24 */ /* 0x000fca00078e02ff */
        /* <DEDUP_REMOVED lines=8> */
[C---:B------:R-:W-:Y:S02]  /*0b60*/  IADD3 R139, R146.reuse, 0x8, RZ ;  /* 0x00000008928b7810 */ /* 0x040fe40007ffe0ff */
[----:B------:R-:W-:Y:S02]  /*0b70*/  SHF.R.S32.HI R26, RZ, 0x1f, R141 ;  /* 0x0000001fff1a7819 */ /* 0x000fe4000001148d */
[----:B------:R-:W-:Y:S02]  /*0b80*/  IADD3 R135, R146, 0x10, RZ ;  /* 0x0000001092877810 */ /* 0x000fe40007ffe0ff */
[----:B------:R-:W-:Y:S02]  /*0b90*/  SHF.R.S32.HI R0, RZ, 0x1f, R139 ;  /* 0x0000001fff007819 */ /* 0x000fe4000001148b */
[----:B------:R-:W-:-:S02]  /*0ba0*/  LEA.HI R26, R26, R141, RZ, 0x2 ;  /* 0x0000008d1a1a7211 */ /* 0x000fc400078f10ff */
[----:B------:R-:W-:Y:S02]  /*0bb0*/  SHF.R.S32.HI R28, RZ, 0x1f, R135 ;  /* 0x0000001fff1c7819 */ /* 0x000fe40000011487 */
[----:B------:R-:W-:Y:S01]  /*0bc0*/  LEA.HI R25, R0, R139, RZ, 0x2 ;  /* 0x0000008b00197211 */ /* 0x000fe200078f10ff */
[C---:B------:R-:W-:Y:S01]  /*0bd0*/  IMAD.SHL.U32 R140, R26.reuse, 0x8, RZ ;  /* 0x000000081a8c7824 */ /* 0x040fe200078e00ff */
[----:B------:R-:W-:Y:S02]  /*0be0*/  LOP3.LUT R0, R26, 0xfffffffc, RZ, 0xc0, !PT ;  /* 0xfffffffc1a007812 */ /* 0x000fe400078ec0ff */
[----:B------:R-:W-:Y:S01]  /*0bf0*/  LEA.HI R28, R28, R135, RZ, 0x2 ;  /* 0x000000871c1c7211 */ /* 0x000fe200078f10ff */
[----:B------:R-:W-:Y:S01]  /*0c00*/  IMAD.SHL.U32 R138, R25, 0x8, RZ ;  /* 0x00000008198a7824 */ /* 0x000fe200078e00ff */
[----:B------:R-:W-:Y:S01]  /*0c10*/  IADD3 R133, R146, 0x14, RZ ;  /* 0x0000001492857810 */ /* 0x000fe20007ffe0ff */
        /* <DEDUP_REMOVED lines=8> */
[----:B------:R-:W-:Y:S02]  /*0ca0*/  LEA.HI R29, R0, R133, RZ, 0x2 ;  /* 0x00000085001d7211 */ /* 0x000fe400078f10ff */
[----:B------:R-:W-:Y:S02]  /*0cb0*/  LEA.HI R32, R32, R127, RZ, 0x2 ;  /* 0x0000007f20207211 */ /* 0x000fe400078f10ff */
[C---:B------:R-:W-:Y:S01]  /*0cc0*/  LOP3.LUT R0, R29.reuse, 0xfffffffc, RZ, 0xc0, !PT ;  /* 0xfffffffc1d007812 */ /* 0x040fe200078ec0ff */
[----:B------:R-:W-:Y:S01]  /*0cd0*/  IMAD.SHL.U32 R132, R29, 0x8, RZ ;  /* 0x000000081d847824 */ /* 0x000fe200078e00ff */
[----:B------:R-:W-:Y:S01]  /*0ce0*/  SHF.R.S32.HI R2, RZ, 0x1f, R137 ;  /* 0x0000001fff027819 */ /* 0x000fe20000011489 */
[----:B------:R-:W-:Y:S01]  /*0cf0*/  IMAD.SHL.U32 R126, R32, 0x8, RZ ;  /* 0x00000008207e7824 */ /* 0x000fe200078e00ff */
[----:B------:R-:W-:Y:S01]  /*0d00*/  IADD3 R125, R146, 0x24, RZ ;  /* 0x00000024927d7810 */ /* 0x000fe20007ffe0ff */
[----:B------:R-:W-:Y:S01]  /*0d10*/  IMAD.IADD R133, R133, 0x1, -R0 ;  /* 0x0000000185857824 */ /* 0x000fe200078e0a00 */
[----:B------:R-:W-:-:S02]  /*0d20*/  LOP3.LUT R0, R32, 0xfffffffc, RZ, 0xc0, !PT ;  /* 0xfffffffc20007812 */ /* 0x000fc400078ec0ff */
[----:B------:R-:W-:Y:S02]  /*0d30*/  LEA.HI R27, R2, R137, RZ, 0x2 ;  /* 0x00000089021b7211 */ /* 0x000fe400078f10ff */
[C---:B------:R-:W-:Y:S01]  /*0d40*/  IADD3 R131, R146.reuse, 0x18, RZ ;  /* 0x0000001892837810 */ /* 0x040fe20007ffe0ff */
[----:B------:R-:W-:Y:S01]  /*0d50*/  IMAD.IADD R127, R127, 0x1, -R0 ;  /* 0x000000017f7f7824 */ /* 0x000fe200078e0a00 */
[----:B------:R-:W-:Y:S01]  /*0d60*/  SHF.R.S32.HI R0, RZ, 0x1f, R125 ;  /* 0x0000001fff007819 */ /* 0x000fe2000001147d */
[----:B------:R-:W-:Y:S01]  /*0d70*/  IMAD.SHL.U32 R136, R27, 0x8, RZ ;  /* 0x000000081b887824 */ /* 0x000fe200078e00ff */
[----:B------:R-:W-:Y:S02]  /*0d80*/  LOP3.LUT R2, R25, 0xfffffffc, RZ, 0xc0, !PT ;  /* 0xfffffffc19027812 */ /* 0x000fe400078ec0ff */
[C---:B------:R-:W-:Y:S02]  /*0d90*/  IADD3 R119, R146.reuse, 0x30, RZ ;  /* 0x0000003092777810 */ /* 0x040fe40007ffe0ff */
[----:B------:R-:W-:Y:S01]  /*0da0*/  IADD3 R129, R146, 0x1c, RZ ;  /* 0x0000001c92817810 */ /* 0x000fe20007ffe0ff */
[----:B------:R-:W-:Y:S01]  /*0db0*/  IMAD.IADD R139, R139, 0x1, -R2 ;  /* 0x000000018b8b7824 */ /* 0x000fe200078e0a02 */
[----:B------:R-:W-:-:S02]  /*0dc0*/  SHF.R.S32.HI R30, RZ, 0x1f, R131 ;  /* 0x0000001fff1e7819 */ /* 0x000fc40000011483 */
[----:B------:R-:W-:Y:S02]  /*0dd0*/  LEA.HI R33, R0, R125, RZ, 0x2 ;  /* 0x0000007d00217211 */ /* 0x000fe400078f10ff */
[----:B------:R-:W-:Y:S02]  /*0de0*/  SHF.R.S32.HI R6, RZ, 0x1f, R119 ;  /* 0x0000001fff067819 */ /* 0x000fe40000011477 */
[----:B------:R-:W-:Y:S01]  /*0df0*/  SHF.R.S32.HI R2, RZ, 0x1f, R129 ;  /* 0x0000001fff027819 */ /* 0x000fe20000011481 */
[C---:B------:R-:W-:Y:S01]  /*0e00*/  IMAD.SHL.U32 R124, R33.reuse, 0x8, RZ ;  /* 0x00000008217c7824 */ /* 0x040fe200078e00ff */
[----:B------:R-:W-:Y:S02]  /*0e10*/  LEA.HI R30, R30, R131, RZ, 0x2 ;  /* 0x000000831e1e7211 */ /* 0x000fe400078f10ff */
[----:B------:R-:W-:Y:S02]  /*0e20*/  LOP3.LUT R0, R33, 0xfffffffc, RZ, 0xc0, !PT ;  /* 0xfffffffc21007812 */ /* 0x000fe400078ec0ff */
[----:B------:R-:W-:Y:S01]  /*0e30*/  LEA.HI R36, R6, R119, RZ, 0x2 ;  /* 0x0000007706247211 */ /* 0x000fe200078f10ff */
[----:B------:R-:W-:Y:S01]  /*0e40*/  IMAD.SHL.U32 R130, R30, 0x8, RZ ;  /* 0x000000081e827824 */ /* 0x000fe200078e00ff */
[----:B------:R-:W-:Y:S01]  /*0e50*/  LEA.HI R31, R2, R129, RZ, 0x2 ;  /* 0x00000081021f7211 */ /* 0x000fe200078f10ff */
[----:B------:R-:W-:Y:S01]  /*0e60*/  IMAD.IADD R125, R125, 0x1, -R0 ;  /* 0x000000017d7d7824 */ /* 0x000fe200078e0a00 */
[----:B------:R-:W-:Y:S01]  /*0e70*/  LOP3.LUT R2, R30, 0xfffffffc, RZ, 0xc0, !PT ;  /* 0xfffffffc1e027812 */ /* 0x000fe200078ec0ff */
[----:B------:R-:W-:Y:S01]  /*0e80*/  IMAD.SHL.U32 R118, R36, 0x8, RZ ;  /* 0x0000000824767824 */ /* 0x000fe200078e00ff */
[----:B------:R-:W-:Y:S01]  /*0e90*/  IADD3 R123, R146, 0x28, RZ ;  /* 0x00000028927b7810 */ /* 0x000fe20007ffe0ff */
[----:B------:R-:W-:Y:S01]  /*0ea0*/  IMAD.SHL.U32 R128, R31, 0x8, RZ ;  /* 0x000000081f807824 */ /* 0x000fe200078e00ff */
[----:B------:R-:W-:Y:S01]  /*0eb0*/  LOP3.LUT R0, R36, 0xfffffffc, RZ, 0xc0, !PT ;  /* 0xfffffffc24007812 */ /* 0x000fe200078ec0ff */
[----:B------:R-:W-:Y:S01]  /*0ec0*/  IMAD.IADD R131, R131, 0x1, -R2 ;  /* 0x0000000183837824 */ /* 0x000fe200078e0a02 */
[----:B------:R-:W-:-:S02]  /*0ed0*/  IADD3 R117, R146, 0x34, RZ ;  /* 0x0000003492757810 */ /* 0x000fc40007ffe0ff */
[----:B------:R-:W-:Y:S01]  /*0ee0*/  SHF.R.S32.HI R2, RZ, 0x1f, R123 ;  /* 0x0000001fff027819 */ /* 0x000fe2000001147b */
[----:B------:R-:W-:Y:S01]  /*0ef0*/  IMAD.IADD R119, R119, 0x1, -R0 ;  /* 0x0000000177777824 */ /* 0x000fe200078e0a00 */
[----:B------:R-:W-:Y:S02]  /*0f00*/  SHF.R.S32.HI R0, RZ, 0x1f, R117 ;  /* 0x0000001fff007819 */ /* 0x000fe40000011475 */
[----:B------:R-:W-:Y:S02]  /*0f10*/  LEA.HI R34, R2, R123, RZ, 0x2 ;  /* 0x0000007b02227211 */ /* 0x000fe400078f10ff */
[----:B------:R-:W-:Y:S02]  /*0f20*/  IADD3 R111, R146, 0x40, RZ ;  /* 0x00000040926f7810 */ /* 0x000fe40007ffe0ff */
[----:B------:R-:W-:Y:S01]  /*0f30*/  LEA.HI R37, R0, R117, RZ, 0x2 ;  /* 0x0000007500257211 */ /* 0x000fe200078f10ff */
[C---:B------:R-:W-:Y:S01]  /*0f40*/  IMAD.SHL.U32 R122, R34.reuse, 0x8, RZ ;  /* 0x00000008227a7824 */ /* 0x040fe200078e00ff */
[----:B------:R-:W-:-:S02]  /*0f50*/  LOP3.LUT R2, R34, 0xfffffffc, RZ, 0xc0, !PT ;  /* 0xfffffffc22027812 */ /* 0x000fc400078ec0ff */
[----:B------:R-:W-:Y:S01]  /*0f60*/  SHF.R.S32.HI R6, RZ, 0x1f, R111 ;  /* 0x0000001fff067819 */ /* 0x000fe2000001146f */
[----:B------:R-:W-:Y:S01]  /*0f70*/  IMAD.SHL.U32 R116, R37, 0x8, RZ ;  /* 0x0000000825747824 */ /* 0x000fe200078e00ff */
[----:B------:R-:W-:Y:S01]  /*0f80*/  IADD3 R115, R146, 0x38, RZ ;  /* 0x0000003892737810 */ /* 0x000fe20007ffe0ff */
[----:B------:R-:W-:Y:S01]  /*0f90*/  IMAD.IADD R123, R123, 0x1, -R2 ;  /* 0x000000017b7b7824 */ /* 0x000fe200078e0a02 */
[----:B------:R-:W-:Y:S02]  /*0fa0*/  LOP3.LUT R0, R37, 0xfffffffc, RZ, 0xc0, !PT ;  /* 0xfffffffc25007812 */ /* 0x000fe400078ec0ff */
[----:B------:R-:W-:Y:S02]  /*0fb0*/  LEA.HI R40, R6, R111, RZ, 0x2 ;  /* 0x0000006f06287211 */ /* 0x000fe400078f10ff */
[----:B------:R-:W-:Y:S01]  /*0fc0*/  SHF.R.S32.HI R2, RZ, 0x1f, R115 ;  /* 0x0000001fff027819 */ /* 0x000fe20000011473 */
[----:B------:R-:W-:Y:S01]  /*0fd0*/  IMAD.IADD R117, R117, 0x1, -R0 ;  /* 0x0000000175757824 */ /* 0x000fe200078e0a00 */
[C---:B------:R-:W-:Y:S01]  /*0fe0*/  LOP3.LUT R0, R40.reuse, 0xfffffffc, RZ, 0xc0, !PT ;  /* 0xfffffffc28007812 */ /* 0x040fe200078ec0ff */
[----:B------:R-:W-:Y:S01]  /*0ff0*/  IMAD.SHL.U32 R110, R40, 0x8, RZ ;  /* 0x00000008286e7824 */ /* 0x000fe200078e00ff */
[----:B------:R-:W-:-:S02]  /*1000*/  LEA.HI R38, R2, R115, RZ, 0x2 ;  /* 0x0000007302267211 */ /* 0x000fc400078f10ff */
[----:B------:R-:W-:Y:S01]  /*1010*/  IADD3 R17, R146, 0x48, RZ ;  /* 0x0000004892117810 */ /* 0x000fe20007ffe0ff */
[----:B------:R-:W-:Y:S01]  /*1020*/  IMAD.IADD R111, R111, 0x1, -R0 ;  /* 0x000000016f6f7824 */ /* 0x000fe200078e0a00 */
[C---:B------:R-:W-:Y:S01]  /*1030*/  LOP3.LUT R2, R38.reuse, 0xfffffffc, RZ, 0xc0, !PT ;  /* 0xfffffffc26027812 */ /* 0x040fe200078ec0ff */
[----:B------:R-:W-:Y:S01]  /*1040*/  IMAD.SHL.U32 R114, R38, 0x8, RZ ;  /* 0x0000000826727824 */ /* 0x000fe200078e00ff */
[----:B------:R-:W-:Y:S02]  /*1050*/  SHF.R.S32.HI R0, RZ, 0x1f, R17 ;  /* 0x0000001fff007819 */ /* 0x000fe40000011411 */
[----:B------:R-:W-:Y:S01]  /*1060*/  IADD3 R15, R146, 0x50, RZ ;  /* 0x00000050920f7810 */ /* 0x000fe20007ffe0ff */
[----:B------:R-:W-:Y:S01]  /*1070*/  IMAD.IADD R115, R115, 0x1, -R2 ;  /* 0x0000000173737824 */ /* 0x000fe200078e0a02 */
[----:B------:R-:W-:Y:S02]  /*1080*/  LEA.HI R42, R0, R17, RZ, 0x2 ;  /* 0x00000011002a7211 */ /* 0x000fe400078f10ff */
[----:B------:R-:W-:-:S02]  /*1090*/  SHF.R.S32.HI R2, RZ, 0x1f, R15 ;  /* 0x0000001fff027819 */ /* 0x000fc4000001140f */
[C---:B------:R-:W-:Y:S01]  /*10a0*/  LOP3.LUT R0, R42.reuse, 0xfffffffc, RZ, 0xc0, !PT ;  /* 0xfffffffc2a007812 */ /* 0x040fe200078ec0ff */
[----:B------:R-:W-:Y:S01]  /*10b0*/  IMAD.SHL.U32 R26, R42, 0x8, RZ ;  /* 0x000000082a1a7824 */ /* 0x000fe200078e00ff */
[----:B------:R-:W-:Y:S02]  /*10c0*/  LEA.HI R44, R2, R15, RZ, 0x2 ;  /* 0x0000000f022c7211 */ /* 0x000fe400078f10ff */
[----:B------:R-:W-:Y:S01]  /*10d0*/  SHF.R.S32.HI R3, RZ, 0x1f, R142 ;  /* 0x0000001fff037819 */ /* 0x000fe2000001148e */
[----:B------:R-:W-:Y:S01]  /*10e0*/  IMAD.IADD R17, R17, 0x1, -R0 ;  /* 0x0000000111117824 */ /* 0x000fe200078e0a00 */
[C---:B------:R-:W-:Y:S01]  /*10f0*/  LOP3.LUT R0, R44.reuse, 0xfffffffc, RZ, 0xc0, !PT ;  /* 0xfffffffc2c007812 */ /* 0x040fe200078ec0ff */
[----:B------:R-:W-:Y:S01]  /*1100*/  IMAD.SHL.U32 R28, R44, 0x8, RZ ;  /* 0x000000082c1c7824 */ /* 0x000fe200078e00ff */
[----:B------:R-:W-:Y:S02]  /*1110*/  LEA.HI R3, R3, R142, RZ, 0x3 ;  /* 0x0000008e03037211 */ /* 0x000fe400078f18ff */
[C---:B------:R-:W-:Y:S01]  /*1120*/  IADD3 R13, R146.reuse, 0x58, RZ ;  /* 0x00000058920d7810 */ /* 0x040fe20007ffe0ff */
[----:B------:R-:W-:Y:S01]  /*1130*/  IMAD.IADD R15, R15, 0x1, -R0 ;  /* 0x000000010f0f7824 */ /* 0x000fe200078e0a00 */
[----:B------:R-:W-:-:S02]  /*1140*/  IADD3 R16, R146, 0x4c, RZ ;  /* 0x0000004c92107810 */ /* 0x000fc40007ffe0ff */
[----:B------:R-:W-:Y:S02]  /*1150*/  LOP3.LUT R3, R3, 0xfffffff8, RZ, 0xc0, !PT ;  /* 0xfffffff803037812 */ /* 0x000fe400078ec0ff */
[----:B------:R-:W-:Y:S02]  /*1160*/  SHF.R.S32.HI R0, RZ, 0x1f, R13 ;  /* 0x0000001fff007819 */ /* 0x000fe4000001140d */
[----:B------:R-:W-:Y:S01]  /*1170*/  IADD3 R18, R146, 0x44, RZ ;  /* 0x0000004492127810 */ /* 0x000fe20007ffe0ff */
[----:B------:R-:W-:Y:S01]  /*1180*/  IMAD.IADD R142, R142, 0x1, -R3 ;  /* 0x000000018e8e7824 */ /* 0x000fe200078e0a03 */
[----:B------:R-:W-:Y:S02]  /*1190*/  SHF.R.S32.HI R5, RZ, 0x1f, R16 ;  /* 0x0000001fff057819 */ /* 0x000fe40000011410 */
[----:B------:R-:W-:Y:S01]  /*11a0*/  IADD3 R11, R146, 0x60, RZ ;  /* 0x00000060920b7810 */ /* 0x000fe20007ffe0ff */
[----:B------:R-:W-:Y:S01]  /*11b0*/  IMAD.SHL.U32 R155, R142, 0x4, RZ ;  /* 0x000000048e9b7824 */ /* 0x000fe200078e00ff */
[----:B------:R-:W-:-:S02]  /*11c0*/  LOP3.LUT R4, R27, 0xfffffffc, RZ, 0xc0, !PT ;  /* 0xfffffffc1b047812 */ /* 0x000fc400078ec0ff */
[----:B------:R-:W-:Y:S02]  /*11d0*/  LEA.HI R46, R0, R13, RZ, 0x2 ;  /* 0x0000000d002e7211 */ /* 0x000fe400078f10ff */
[----:B------:R-:W-:Y:S01]  /*11e0*/  SHF.R.S32.HI R3, RZ, 0x1f, R18 ;  /* 0x0000001fff037819 */ /* 0x000fe20000011412 */
[----:B------:R-:W-:Y:S01]  /*11f0*/  IMAD.IADD R137, R137, 0x1, -R4 ;  /* 0x0000000189897824 */ /* 0x000fe200078e0a04 */
[----:B------:R-:W-:Y:S01]  /*1200*/  LEA.HI R43, R5, R16, RZ, 0x2 ;  /* 0x00000010052b7211 */ /* 0x000fe200078f10ff */
[C---:B------:R-:W-:Y:S01]  /*1210*/  IMAD.SHL.U32 R30, R46.reuse, 0x8, RZ ;  /* 0x000000082e1e7824 */ /* 0x040fe200078e00ff */
[----:B------:R-:W-:Y:S02]  /*1220*/  SHF.R.S32.HI R2, RZ, 0x1f, R11 ;  /* 0x0000001fff027819 */ /* 0x000fe4000001140b */
[----:B------:R-:W-:Y:S01]  /*1230*/  LOP3.LUT R0, R46, 0xfffffffc, RZ, 0xc0, !PT ;  /* 0xfffffffc2e007812 */ /* 0x000fe200078ec0ff */
[----:B------:R-:W-:Y:S01]  /*1240*/  IMAD.SHL.U32 R27, R43, 0x8, RZ ;  /* 0x000000082b1b7824 */ /* 0x000fe200078e00ff */
[----:B------:R-:W-:-:S02]  /*1250*/  LOP3.LUT R4, R31, 0xfffffffc, RZ, 0xc0, !PT ;  /* 0xfffffffc1f047812 */ /* 0x000fc400078ec0ff */
[----:B------:R-:W-:Y:S01]  /*1260*/  LEA.HI R41, R3, R18, RZ, 0x2 ;  /* 0x0000001203297211 */ /* 0x000fe200078f10ff */
[----:B------:R-:W-:Y:S01]  /*1270*/  IMAD.IADD R13, R13, 0x1, -R0 ;  /* 0x000000010d0d7824 */ /* 0x000fe200078e0a00 */
[----:B------:R-:W-:Y:S01]  /*1280*/  LOP3.LUT R5, R43, 0xfffffffc, RZ, 0xc0, !PT ;  /* 0xfffffffc2b057812 */ /* 0x000fe200078ec0ff */
[----:B------:R-:W-:Y:S01]  /*1290*/  IMAD.IADD R129, R129, 0x1, -R4 ;  /* 0x0000000181817824 */ /* 0x000fe200078e0a04 */
[----:B------:R-:W-:Y:S01]  /*12a0*/  LEA.HI R48, R2, R11, RZ, 0x2 ;  /* 0x0000000b02307211 */ /* 0x000fe200078f10ff */
[C---:B------:R-:W-:Y:S01]  /*12b0*/  IMAD.SHL.U32 R25, R41.reuse, 0x8, RZ ;  /* 0x0000000829197824 */ /* 0x040fe200078e00ff */
[----:B------:R-:W-:Y:S01]  /*12c0*/  IADD3 R121, R146, 0x2c, RZ ;  /* 0x0000002c92797810 */ /* 0x000fe20007ffe0ff */
[----:B------:R-:W-:Y:S01]  /*12d0*/  IMAD.IADD R16, R16, 0x1, -R5 ;  /* 0x0000000110107824 */ /* 0x000fe200078e0a05 */
[----:B------:R-:W-:Y:S01]  /*12e0*/  IADD3 R12, R146, 0x5c, RZ ;  /* 0x0000005c920c7810 */ /* 0x000fe20007ffe0ff */
[----:B------:R-:W-:Y:S01]  /*12f0*/  IMAD.SHL.U32 R32, R48, 0x8, RZ ;  /* 0x0000000830207824 */ /* 0x000fe200078e00ff */
[----:B------:R-:W-:-:S02]  /*1300*/  LOP3.LUT R3, R41, 0xfffffffc, RZ, 0xc0, !PT ;  /* 0xfffffffc29037812 */ /* 0x000fc400078ec0ff */
[----:B------:R-:W-:Y:S02]  /*1310*/  LOP3.LUT R0, R48, 0xfffffffc, RZ, 0xc0, !PT ;  /* 0xfffffffc30007812 */ /* 0x000fe400078ec0ff */
[----:B------:R-:W-:Y:S01]  /*1320*/  SHF.R.S32.HI R4, RZ, 0x1f, R121 ;  /* 0x0000001fff047819 */ /* 0x000fe20000011479 */
[----:B------:R-:W-:Y:S01]  /*1330*/  IMAD.IADD R18, R18, 0x1, -R3 ;  /* 0x0000000112127824 */ /* 0x000fe200078e0a03 */
[C---:B------:R-:W-:Y:S01]  /*1340*/  IADD3 R14, R146.reuse, 0x54, RZ ;  /* 0x00000054920e7810 */ /* 0x040fe20007ffe0ff */
[----:B------:R-:W-:Y:S01]  /*1350*/  IMAD.IADD R11, R11, 0x1, -R0 ;  /* 0x000000010b0b7824 */ /* 0x000fe200078e0a00 */
[----:B------:R-:W-:Y:S02]  /*1360*/  SHF.R.S32.HI R5, RZ, 0x1f, R12 ;  /* 0x0000001fff057819 */ /* 0x000fe4000001140c */
[----:B------:R-:W-:Y:S02]  /*1370*/  IADD3 R9, R146, 0x68, RZ ;  /* 0x0000006892097810 */ /* 0x000fe40007ffe0ff */
[----:B------:R-:W-:-:S02]  /*1380*/  LEA.HI R35, R4, R121, RZ, 0x2 ;  /* 0x0000007904237211 */ /* 0x000fc400078f10ff */
[----:B------:R-:W-:Y:S02]  /*1390*/  SHF.R.S32.HI R3, RZ, 0x1f, R14 ;  /* 0x0000001fff037819 */ /* 0x000fe4000001140e */
[----:B------:R-:W-:Y:S01]  /*13a0*/  LEA.HI R47, R5, R12, RZ, 0x2 ;  /* 0x0000000c052f7211 */ /* 0x000fe200078f10ff */
[----:B------:R-:W-:Y:S01]  /*13b0*/  IMAD.SHL.U32 R120, R35, 0x8, RZ ;  /* 0x0000000823787824 */ /* 0x000fe200078e00ff */
[----:B------:R-:W-:Y:S02]  /*13c0*/  SHF.R.S32.HI R0, RZ, 0x1f, R9 ;  /* 0x0000001fff007819 */ /* 0x000fe40000011409 */
[----:B------:R-:W-:Y:S01]  /*13d0*/  IADD3 R7, R146, 0x70, RZ ;  /* 0x0000007092077810 */ /* 0x000fe20007ffe0ff */
[----:B------:R-:W-:Y:S01]  /*13e0*/  IMAD.SHL.U32 R31, R47, 0x8, RZ ;  /* 0x000000082f1f7824 */ /* 0x000fe200078e00ff */
[----:B------:R-:W-:Y:S02]  /*13f0*/  LOP3.LUT R4, R35, 0xfffffffc, RZ, 0xc0, !PT ;  /* 0xfffffffc23047812 */ /* 0x000fe400078ec0ff */
[----:B------:R-:W-:-:S02]  /*1400*/  LEA.HI R45, R3, R14, RZ, 0x2 ;  /* 0x0000000e032d7211 */ /* 0x000fc400078f10ff */
        /* <DEDUP_REMOVED lines=8> */
[----:B------:R-:W-:Y:S02]  /*1490*/  SHF.R.S32.HI R2, RZ, 0x1f, R7 ;  /* 0x0000001fff027819 */ /* 0x000fe40000011407 */
[----:B------:R-:W-:-:S02]  /*14a0*/  LOP3.LUT R3, R45, 0xfffffffc, RZ, 0xc0, !PT ;  /* 0xfffffffc2d037812 */ /* 0x000fc400078ec0ff */
[----:B------:R-:W-:Y:S02]  /*14b0*/  LOP3.LUT R0, R50, 0xfffffffc, RZ, 0xc0, !PT ;  /* 0xfffffffc32007812 */ /* 0x000fe400078ec0ff */
[----:B------:R-:W-:Y:S01]  /*14c0*/  SHF.R.S32.HI R4, RZ, 0x1f, R113 ;  /* 0x0000001fff047819 */ /* 0x000fe20000011471 */
[----:B------:R-:W-:Y:S01]  /*14d0*/  IMAD.IADD R14, R14, 0x1, -R3 ;  /* 0x000000010e0e7824 */ /* 0x000fe200078e0a03 */
[----:B------:R-:W-:Y:S01]  /*14e0*/  IADD3 R10, R146, 0x64, RZ ;  /* 0x00000064920a7810 */ /* 0x000fe20007ffe0ff */
[----:B------:R-:W-:Y:S01]  /*14f0*/  IMAD.IADD R9, R9, 0x1, -R0 ;  /* 0x0000000109097824 */ /* 0x000fe200078e0a00 */
[----:B------:R-:W-:Y:S02]  /*1500*/  SHF.R.S32.HI R5, RZ, 0x1f, R8 ;  /* 0x0000001fff057819 */ /* 0x000fe40000011408 */
[----:B------:R-:W-:Y:S02]  /*1510*/  LEA.HI R52, R2, R7, RZ, 0x2 ;  /* 0x0000000702347211 */ /* 0x000fe400078f10ff */
[----:B------:R-:W-:-:S02]  /*1520*/  LEA.HI R39, R4, R113, RZ, 0x2 ;  /* 0x0000007104277211 */ /* 0x000fc400078f10ff */
[----:B------:R-:W-:Y:S01]  /*1530*/  SHF.R.S32.HI R3, RZ, 0x1f, R10 ;  /* 0x0000001fff037819 */ /* 0x000fe2000001140a */
[C---:B------:R-:W-:Y:S01]  /*1540*/  IMAD.SHL.U32 R36, R52.reuse, 0x8, RZ ;  /* 0x0000000834247824 */ /* 0x040fe200078e00ff */
[----:B------:R-:W-:Y:S01]  /*1550*/  LEA.HI R51, R5, R8, RZ, 0x2 ;  /* 0x0000000805337211 */ /* 0x000fe200078f10ff */
[C---:B------:R-:W-:Y:S01]  /*1560*/  IMAD.SHL.U32 R112, R39.reuse, 0x8, RZ ;  /* 0x0000000827707824 */ /* 0x040fe200078e00ff */
[----:B------:R-:W-:Y:S02]  /*1570*/  LOP3.LUT R0, R52, 0xfffffffc, RZ, 0xc0, !PT ;  /* 0xfffffffc34007812 */ /* 0x000fe400078ec0ff */
[----:B------:R-:W-:Y:S01]  /*1580*/  LOP3.LUT R4, R39, 0xfffffffc, RZ, 0xc0, !PT ;  /* 0xfffffffc27047812 */ /* 0x000fe200078ec0ff */
[----:B------:R-:W-:Y:S01]  /*1590*/  IMAD.SHL.U32 R35, R51, 0x8, RZ ;  /* 0x0000000833237824 */ /* 0x000fe200078e00ff */
[----:B------:R-:W-:Y:S01]  /*15a0*/  LEA.HI R49, R3, R10, RZ, 0x2 ;  /* 0x0000000a03317211 */ /* 0x000fe200078f10ff */
[----:B------:R-:W-:Y:S01]  /*15b0*/  IMAD.IADD R7, R7, 0x1, -R0 ;  /* 0x0000000107077824 */ /* 0x000fe200078e0a00 */
[----:B------:R-:W-:Y:S01]  /*15c0*/  LOP3.LUT R5, R51, 0xfffffffc, RZ, 0xc0, !PT ;  /* 0xfffffffc33057812 */ /* 0x000fe200078ec0ff */
[----:B------:R-:W-:Y:S01]  /*15d0*/  IMAD R0, R23, c[0x0][0x1b0], RZ ;  /* 0x00006c0017007a24 */ /* 0x000fe200078e02ff */
        /* <DEDUP_REMOVED lines=15> */
[----:B------:R-:W-:-:S02]  /*16d0*/  FSETP.NEU.FTZ.AND P0, PT, R152, RZ, PT ;  /* 0x000000ff9800720b */ /* 0x000fc40003f1d000 */
        /* <DEDUP_REMOVED lines=111> */
.L_x_22752:
[----:B------:R-:W-:Y:S01]  /*1dd0*/  IABS R150, c[0x0][0x1d4] ;  /* 0x0000750000967a13 */ /* 0x000fe20000000000 */
[----:B------:R-:W-:Y:S01]  /*1de0*/  IMAD.MOV.U32 R40, RZ, RZ, RZ ;  /* 0x000000ffff287224 */ /* 0x000fe200078e00ff */
[----:B------:R-:W-:Y:S02]  /*1df0*/  BSSY B1, `(.L_x_22746) ;  /* 0x0000118000017945 */ /* 0x000fe40003800000 */
[----:B------:R-:W0:Y:S08]  /*1e00*/  I2F.RP R42, R150 ;  /* 0x00000096002a7306 */ /* 0x000e300000209400 */
[----:B0-----:R-:W0:Y:S02]  /*1e10*/  MUFU.RCP R42, R42 ;  /* 0x0000002a002a7308 */ /* 0x001e240000001000 */
[----:B0-----:R-:W-:-:S02]  /*1e20*/  IADD3 R43, R42, 0xffffffe, RZ ;  /* 0x0ffffffe2a2b7810 */ /* 0x001fc40007ffe0ff */
[----:B------:R-:W-:-:S04]  /*1e30*/  IABS R42, c[0x0][0x1d0] ;  /* 0x00007400002a7a13 */ /* 0x000fc80000000000 */
[----:B------:R-:W0:Y:S08]  /*1e40*/  F2I.FTZ.U32.TRUNC.NTZ R41, R43 ;  /* 0x0000002b00297305 */ /* 0x000e30000021f000 */
[----:B------:R-:W1:Y:S01]  /*1e50*/  I2F.RP R44, R42 ;  /* 0x0000002a002c7306 */ /* 0x000e620000209400 */
[----:B0-----:R-:W-:-:S04]  /*1e60*/  IMAD.MOV R45, RZ, RZ, -R41 ;  /* 0x000000ffff2d7224 */ /* 0x001fc800078e0a29 */
[----:B------:R-:W-:-:S04]  /*1e70*/  IMAD R45, R45, R150, RZ ;  /* 0x000000962d2d7224 */ /* 0x000fc800078e02ff */
[----:B------:R-:W-:Y:S01]  /*1e80*/  IMAD.HI.U32 R46, R41, R45, R40 ;  /* 0x0000002d292e7227 */ /* 0x000fe200078e0028 */
[----:B-1----:R-:W0:Y:S03]  /*1e90*/  MUFU.RCP R44, R44 ;  /* 0x0000002c002c7308 */ /* 0x002e260000001000 */
[----:B------:R-:W-:-:S05]  /*1ea0*/  IMAD.SHL.U32 R40, R151, 0x8, RZ ;  /* 0x0000000897287824 */ /* 0x000fca00078e00ff */
[----:B------:R-:W-:Y:S02]  /*1eb0*/  IABS R41, R40 ;  /* 0x0000002800297213 */ /* 0x000fe40000000000 */
[----:B------:R-:W-:-:S03]  /*1ec0*/  LOP3.LUT R40, R40, c[0x0][0x1d4], RZ, 0x3c, !PT ;  /* 0x0000750028287a12 */ /* 0x000fc600078e3cff */
[----:B------:R-:W-:Y:S01]  /*1ed0*/  IMAD.HI.U32 R43, R46, R41, RZ ;  /* 0x000000292e2b7227 */ /* 0x000fe200078e00ff */
[----:B------:R-:W-:Y:S02]  /*1ee0*/  ISETP.GE.AND P2, PT, R40, RZ, PT ;  /* 0x000000ff2800720c */ /* 0x000fe40003f46270 */
[----:B0-----:R-:W-:Y:S01]  /*1ef0*/  IADD3 R45, R44, 0xffffffe, RZ ;  /* 0x0ffffffe2c2d7810 */ /* 0x001fe20007ffe0ff */
[----:B------:R-:W-:-:S04]  /*1f00*/  IMAD.MOV R46, RZ, RZ, -R43 ;  /* 0x000000ffff2e7224 */ /* 0x000fc800078e0a2b */
[----:B------:R-:W-:-:S05]  /*1f10*/  IMAD R41, R150, R46, R41 ;  /* 0x0000002e96297224 */ /* 0x000fca00078e0229 */
[----:B------:R-:W-:-:S13]  /*1f20*/  ISETP.GT.U32.AND P1, PT, R150, R41, PT ;  /* 0x000000299600720c */ /* 0x000fda0003f24070 */
[----:B------:R-:W-:Y:S01]  /*1f30*/  @!P1 IMAD.IADD R41, R41, 0x1, -R150 ;  /* 0x0000000129299824 */ /* 0x000fe200078e0a96 */
[----:B------:R-:W-:Y:S02]  /*1f40*/  @!P1 IADD3 R43, R43, 0x1, RZ ;  /* 0x000000012b2b9810 */ /* 0x000fe40007ffe0ff */
[----:B------:R-:W-:Y:S02]  /*1f50*/  ISETP.NE.AND P1, PT, RZ, c[0x0][0x1d4], PT ;  /* 0x00007500ff007a0c */ /* 0x000fe40003f25270 */
[----:B------:R-:W-:Y:S02]  /*1f60*/  ISETP.GE.U32.AND P0, PT, R41, R150, PT ;  /* 0x000000962900720c */ /* 0x000fe40003f06070 */
[----:B------:R-:W0:Y:S11]  /*1f70*/  F2I.FTZ.U32.TRUNC.NTZ R41, R45 ;  /* 0x0000002d00297305 */ /* 0x000e36000021f000 */
[----:B------:R-:W-:Y:S01]  /*1f80*/  @P0 IADD3 R43, R43, 0x1, RZ ;  /* 0x000000012b2b0810 */ /* 0x000fe20007ffe0ff */
[----:B0-----:R-:W-:-:S04]  /*1f90*/  IMAD.MOV R40, RZ, RZ, -R41 ;  /* 0x000000ffff287224 */ /* 0x001fc800078e0a29 */
[----:B------:R-:W-:Y:S02]  /*1fa0*/  IMAD.MOV.U32 R44, RZ, RZ, R43 ;  /* 0x000000ffff2c7224 */ /* 0x000fe400078e002b */
[----:B------:R-:W-:Y:S02]  /*1fb0*/  IMAD.MOV.U32 R43, RZ, RZ, R40 ;  /* 0x000000ffff2b7224 */ /* 0x000fe400078e0028 */
[----:B------:R-:W-:Y:S01]  /*1fc0*/  @!P2 IMAD.MOV R44, RZ, RZ, -R44 ;  /* 0x000000ffff2ca224 */ /* 0x000fe200078e0a2c */
[----:B------:R-:W-:Y:S01]  /*1fd0*/  @!P1 LOP3.LUT R44, RZ, c[0x0][0x1d4], RZ, 0x33, !PT ;  /* 0x00007500ff2c9a12 */ /* 0x000fe200078e33ff */
[----:B------:R-:W-:Y:S02]  /*1fe0*/  IMAD R43, R43, R42, RZ ;  /* 0x0000002a2b2b7224 */ /* 0x000fe400078e02ff */
[----:B------:R-:W-:-:S04]  /*1ff0*/  IMAD.MOV.U32 R40, RZ, RZ, RZ ;  /* 0x000000ffff287224 */ /* 0x000fc800078e00ff */
        /* <DEDUP_REMOVED lines=35> */
[----:B------:R-:W-:-:S05]  /*2230*/  LEA.HI.X R43, R46, c[0x0][0x174], R41, 0x2, P1 ;  /* 0x00005d002e2b7a11 */ /* 0x000fca00008f1429 */
        /* <DEDUP_REMOVED lines=11> */
[----:B-1----:R-:W-:-:S04]  /*22f0*/  IADD3 R42, P0, P1, R134, R152, R135 ;  /* 0x00000098862a7210 */ /* 0x002fc8000791e087 */
        /* <DEDUP_REMOVED lines=8> */
[----:B----4-:R-:W2:Y:S01]  /*2380*/  LDS.128 R40, [R143] ;  /* 0x000000008f287984 */ /* 0x010ea20000000c00 */
[----:B0-----:R-:W-:-:S03]  /*2390*/  IADD3 R45, P0, P1, R130, R152, R131 ;  /* 0x00000098822d7210 */ /* 0x001fc6000791e083 */
[----:B------:R0:W4:Y:S01]  /*23a0*/  LDG.E.CONSTANT R158, [R46.64] ;  /* 0x0000000a2e9e7981 */ /* 0x000122000c1e9900 */
[----:B------:R-:W-:Y:S02]  /*23b0*/  LEA R44, P2, R45, c[0x0][0x170], 0x2 ;  /* 0x00005c002d2c7a11 */ /* 0x000fe400078410ff */
[----:B------:R-:W-:-:S04]  /*23c0*/  IADD3.X R162, R58, R153, R59, P0, P1 ;  /* 0x000000993aa27210 */ /* 0x000fc800007e243b */
        /* <DEDUP_REMOVED lines=9> */
[----:B-1----:R1:W2:Y:S01]  /*2460*/  LDG.E.CONSTANT R156, [R162.64] ;  /* 0x0000000aa29c7981 */ /* 0x0022a2000c1e9900 */
[----:B0-----:R-:W-:Y:S02]  /*2470*/  LEA R46, P2, R41, c[0x0][0x170], 0x2 ;  /* 0x00005c00292e7a11 */ /* 0x001fe400078410ff */
[----:B------:R-:W-:-:S04]  /*2480*/  IADD3.X R150, R62, R153, R63, P0, P1 ;  /* 0x000000993e967210 */ /* 0x000fc800007e243f */
[----:B------:R-:W-:-:S05]  /*2490*/  LEA.HI.X R47, R41, c[0x0][0x174], R150, 0x2, P2 ;  /* 0x00005d00292f7a11 */ /* 0x000fca00010f1496 */
[----:B------:R0:W3:Y:S01]  /*24a0*/  LDG.E.CONSTANT R157, [R46.64] ;  /* 0x0000000a2e9d7981 */ /* 0x0000e2000c1e9900 */
[----:B------:R-:W-:-:S04]  /*24b0*/  IADD3 R41, P0, P1, R124, R152, R125 ;  /* 0x000000987c297210 */ /* 0x000fc8000791e07d */
[----:B------:R-:W-:Y:S02]  /*24c0*/  LEA R44, P2, R41, c[0x0][0x170], 0x2 ;  /* 0x00005c00292c7a11 */ /* 0x000fe400078410ff */
[----:B------:R-:W-:-:S04]  /*24d0*/  IADD3.X R150, R64, R153, R65, P0, P1 ;  /* 0x0000009940967210 */ /* 0x000fc800007e2441 */
[----:B------:R-:W-:-:S05]  /*24e0*/  LEA.HI.X R45, R41, c[0x0][0x174], R150, 0x2, P2 ;  /* 0x00005d00292d7a11 */ /* 0x000fca00010f1496 */
[----:B------:R0:W3:Y:S01]  /*24f0*/  LDG.E.CONSTANT R150, [R44.64] ;  /* 0x0000000a2c967981 */ /* 0x0000e2000c1e9900 */
[----:B-----5:R-:W-:-:S04]  /*2500*/  FFMA.FTZ R40, R165, R42, R40 ;  /* 0x0000002aa5287223 */ /* 0x020fc80000010028 */
[----:B------:R-:W-:Y:S02]  /*2510*/  FFMA.FTZ R160, R160, R43, R40 ;  /* 0x0000002ba0a07223 */ /* 0x000fe40000010028 */
[----:B------:R-:W5:Y:S02]  /*2520*/  LDS.128 R40, [R143+0x10] ;  /* 0x000010008f287984 */ /* 0x000f640000000c00 */
[----:B-----5:R-:W-:-:S04]  /*2530*/  FFMA.FTZ R40, R40, R159, R160 ;  /* 0x0000009f28287223 */ /* 0x020fc800000100a0 */
[----:B----4-:R-:W-:Y:S01]  /*2540*/  FFMA.FTZ R40, R158, R41, R40 ;  /* 0x000000299e287223 */ /* 0x010fe20000010028 */
[----:B------:R-:W-:-:S04]  /*2550*/  IADD3 R41, P0, P1, R122, R152, R123 ;  /* 0x000000987a297210 */ /* 0x000fc8000791e07b */
[----:B0-----:R-:W-:Y:S02]  /*2560*/  IADD3.X R46, R66, R153, R67, P0, P1 ;  /* 0x00000099422e7210 */ /* 0x001fe400007e2443 */
[----:B-1----:R-:W-:-:S04]  /*2570*/  LEA R162, P2, R41, c[0x0][0x170], 0x2 ;  /* 0x00005c0029a27a11 */ /* 0x002fc800078410ff */
[----:B------:R-:W-:Y:S02]  /*2580*/  LEA.HI.X R163, R41, c[0x0][0x174], R46, 0x2, P2 ;  /* 0x00005d0029a37a11 */ /* 0x000fe400010f142e */
[----:B------:R-:W3:Y:S01]  /*2590*/  LDS.128 R44, [R143+0x20] ;  /* 0x000020008f2c7984 */ /* 0x000ee20000000c00 */
[----:B------:R-:W-:Y:S01]  /*25a0*/  FFMA.FTZ R42, R161, R42, R40 ;  /* 0x0000002aa12a7223 */ /* 0x000fe20000010028 */
[----:B------:R-:W-:Y:S02]  /*25b0*/  IADD3 R40, P0, P1, R120, R152, R121 ;  /* 0x0000009878287210 */ /* 0x000fe4000791e079 */
[----:B------:R0:W4:Y:S02]  /*25c0*/  LDG.E.CONSTANT R41, [R162.64] ;  /* 0x0000000aa2297981 */ /* 0x000124000c1e9900 */
[----:B------:R-:W-:Y:S02]  /*25d0*/  LEA R160, P2, R40, c[0x0][0x170], 0x2 ;  /* 0x00005c0028a07a11 */ /* 0x000fe400078410ff */
[----:B------:R-:W-:-:S04]  /*25e0*/  IADD3.X R159, R68, R153, R69, P0, P1 ;  /* 0x00000099449f7210 */ /* 0x000fc800007e2445 */
[----:B------:R-:W-:-:S05]  /*25f0*/  LEA.HI.X R161, R40, c[0x0][0x174], R159, 0x2, P2 ;  /* 0x00005d0028a17a11 */ /* 0x000fca00010f149f */
[----:B------:R1:W5:Y:S01]  /*2600*/  LDG.E.CONSTANT R40, [R160.64] ;  /* 0x0000000aa0287981 */ /* 0x000362000c1e9900 */
[----:B--2---:R-:W-:-:S04]  /*2610*/  FFMA.FTZ R42, R156, R43, R42 ;  /* 0x0000002b9c2a7223 */ /* 0x004fc8000001002a */
[----:B---3--:R-:W-:Y:S01]  /*2620*/  FFMA.FTZ R44, R44, R157, R42 ;  /* 0x0000009d2c2c7223 */ /* 0x008fe2000001002a */
[----:B------:R-:W-:-:S04]  /*2630*/  IADD3 R42, P0, P1, R118, R152, R119 ;  /* 0x00000098762a7210 */ /* 0x000fc8000791e077 */
[----:B------:R-:W-:Y:S02]  /*2640*/  LEA R158, P2, R42, c[0x0][0x170], 0x2 ;  /* 0x00005c002a9e7a11 */ /* 0x000fe400078410ff */
[----:B------:R-:W-:-:S04]  /*2650*/  IADD3.X R43, R70, R153, R71, P0, P1 ;  /* 0x00000099462b7210 */ /* 0x000fc800007e2447 */
[----:B------:R-:W-:Y:S02]  /*2660*/  LEA.HI.X R159, R42, c[0x0][0x174], R43, 0x2, P2 ;  /* 0x00005d002a9f7a11 */ /* 0x000fe400010f142b */
[----:B------:R-:W-:-:S03]  /*2670*/  IADD3 R42, P0, P1, R116, R152, R117 ;  /* 0x00000098742a7210 */ /* 0x000fc6000791e075 */
[----:B-1----:R1:W2:Y:S01]  /*2680*/  LDG.E.CONSTANT R161, [R158.64] ;  /* 0x0000000a9ea17981 */ /* 0x0022a2000c1e9900 */
[----:B------:R-:W-:Y:S02]  /*2690*/  LEA R156, P2, R42, c[0x0][0x170], 0x2 ;  /* 0x00005c002a9c7a11 */ /* 0x000fe400078410ff */
[----:B------:R-:W-:-:S04]  /*26a0*/  IADD3.X R43, R72, R153, R73, P0, P1 ;  /* 0x00000099482b7210 */ /* 0x000fc800007e2449 */
[----:B------:R-:W-:Y:S02]  /*26b0*/  LEA.HI.X R157, R42, c[0x0][0x174], R43, 0x2, P2 ;  /* 0x00005d002a9d7a11 */ /* 0x000fe400010f142b */
[----:B------:R-:W-:-:S03]  /*26c0*/  IADD3 R42, P0, P1, R114, R152, R115 ;  /* 0x00000098722a7210 */ /* 0x000fc6000791e073 */
[----:B------:R3:W2:Y:S01]  /*26d0*/  LDG.E.CONSTANT R160, [R156.64] ;  /* 0x0000000a9ca07981 */ /* 0x0006a2000c1e9900 */
[----:B0-----:R-:W-:Y:S02]  /*26e0*/  LEA R162, P2, R42, c[0x0][0x170], 0x2 ;  /* 0x00005c002aa27a11 */ /* 0x001fe400078410ff */
[----:B------:R-:W-:-:S04]  /*26f0*/  IADD3.X R43, R74, R153, R75, P0, P1 ;  /* 0x000000994a2b7210 */ /* 0x000fc800007e244b */
[----:B------:R-:W-:-:S06]  /*2700*/  LEA.HI.X R163, R42, c[0x0][0x174], R43, 0x2, P2 ;  /* 0x00005d002aa37a11 */ /* 0x000fcc00010f142b */
[----:B------:R-:W2:Y:S01]  /*2710*/  LDG.E.CONSTANT R163, [R162.64] ;  /* 0x0000000aa2a37981 */ /* 0x000ea2000c1e9900 */
[----:B------:R-:W-:-:S04]  /*2720*/  IADD3 R43, P0, P1, R112, R152, R113 ;  /* 0x00000098702b7210 */ /* 0x000fc8000791e071 */
[----:B------:R-:W-:Y:S02]  /*2730*/  LEA R42, P2, R43, c[0x0][0x170], 0x2 ;  /* 0x00005c002b2a7a11 */ /* 0x000fe400078410ff */
[----:B------:R-:W-:-:S04]  /*2740*/  IADD3.X R164, R76, R153, R77, P0, P1 ;  /* 0x000000994ca47210 */ /* 0x000fc800007e244d */
[----:B------:R-:W-:Y:S01]  /*2750*/  LEA.HI.X R43, R43, c[0x0][0x174], R164, 0x2, P2 ;  /* 0x00005d002b2b7a11 */ /* 0x000fe200010f14a4 */
[----:B------:R-:W-:Y:S01]  /*2760*/  FFMA.FTZ R164, R150, R45, R44 ;  /* 0x0000002d96a47223 */ /* 0x000fe2000001002c */
[----:B------:R-:W-:-:S03]  /*2770*/  IADD3 R44, P0, P1, R110, R152, R111 ;  /* 0x000000986e2c7210 */ /* 0x000fc6000791e06f */
[----:B-1----:R0:W2:Y:S01]  /*2780*/  LDG.E.CONSTANT R158, [R42.64] ;  /* 0x0000000a2a9e7981 */ /* 0x0020a2000c1e9900 */
[----:B---3--:R-:W-:Y:S02]  /*2790*/  LEA R156, P2, R44, c[0x0][0x170], 0x2 ;  /* 0x00005c002c9c7a11 */ /* 0x008fe400078410ff */
        /* <DEDUP_REMOVED lines=8> */
[----:B----4-:R-:W-:-:S04]  /*2820*/  FFMA.FTZ R41, R41, R46, R164 ;  /* 0x0000002e29297223 */ /* 0x010fc800000100a4 */
[----:B-----5:R-:W-:Y:S02]  /*2830*/  FFMA.FTZ R47, R40, R47, R41 ;  /* 0x0000002f282f7223 */ /* 0x020fe40000010029 */
[----:B0-----:R-:W2:Y:S02]  /*2840*/  LDS.128 R40, [R143+0x30] ;  /* 0x000030008f287984 */ /* 0x001ea40000000c00 */
[----:B--2---:R-:W-:-:S04]  /*2850*/  FFMA.FTZ R40, R40, R161, R47 ;  /* 0x000000a128287223 */ /* 0x004fc8000001002f */
[----:B------:R-:W-:Y:S01]  /*2860*/  FFMA.FTZ R40, R160, R41, R40 ;  /* 0x00000029a0287223 */ /* 0x000fe20000010028 */
[----:B------:R-:W-:-:S04]  /*2870*/  IADD3 R41, P0, P1, R26, R152, R17 ;  /* 0x000000981a297210 */ /* 0x000fc8000791e011 */
[----:B------:R-:W-:Y:S02]  /*2880*/  LEA R160, P2, R41, c[0x0][0x170], 0x2 ;  /* 0x00005c0029a07a11 */ /* 0x000fe400078410ff */
[----:B------:R-:W-:-:S04]  /*2890*/  IADD3.X R46, R82, R153, R83, P0, P1 ;  /* 0x00000099522e7210 */ /* 0x000fc800007e2453 */
[----:B------:R-:W-:Y:S02]  /*28a0*/  LEA.HI.X R161, R41, c[0x0][0x174], R46, 0x2, P2 ;  /* 0x00005d0029a17a11 */ /* 0x000fe400010f142e */
[----:B------:R-:W-:Y:S01]  /*28b0*/  IADD3 R41, P0, P1, R27, R152, R16 ;  /* 0x000000981b297210 */ /* 0x000fe2000791e010 */
[----:B------:R-:W3:Y:S01]  /*28c0*/  LDS.128 R44, [R143+0x40] ;  /* 0x000040008f2c7984 */ /* 0x000ee20000000c00 */
[----:B------:R-:W-:Y:S02]  /*28d0*/  FFMA.FTZ R40, R163, R42, R40 ;  /* 0x0000002aa3287223 */ /* 0x000fe40000010028 */
[----:B-1----:R-:W-:Y:S01]  /*28e0*/  LEA R156, P2, R41, c[0x0][0x170], 0x2 ;  /* 0x00005c00299c7a11 */ /* 0x002fe200078410ff */
[----:B------:R0:W2:Y:S01]  /*28f0*/  LDG.E.CONSTANT R163, [R160.64] ;  /* 0x0000000aa0a37981 */ /* 0x0000a2000c1e9900 */
[----:B------:R-:W-:-:S04]  /*2900*/  IADD3.X R42, R84, R153, R85, P0, P1 ;  /* 0x00000099542a7210 */ /* 0x000fc800007e2455 */
[----:B------:R-:W-:-:S05]  /*2910*/  LEA.HI.X R157, R41, c[0x0][0x174], R42, 0x2, P2 ;  /* 0x00005d00299d7a11 */ /* 0x000fca00010f142a */
[----:B------:R1:W4:Y:S01]  /*2920*/  LDG.E.CONSTANT R162, [R156.64] ;  /* 0x0000000a9ca27981 */ /* 0x000322000c1e9900 */
[----:B------:R-:W-:Y:S01]  /*2930*/  IADD3 R41, P0, P1, R28, R152, R15 ;  /* 0x000000981c297210 */ /* 0x000fe2000791e00f */
[----:B------:R-:W-:-:S03]  /*2940*/  FFMA.FTZ R43, R158, R43, R40 ;  /* 0x0000002b9e2b7223 */ /* 0x000fc60000010028 */
[----:B------:R-:W-:Y:S02]  /*2950*/  LEA R40, P2, R41, c[0x0][0x170], 0x2 ;  /* 0x00005c0029287a11 */ /* 0x000fe400078410ff */
[----:B------:R-:W-:-:S04]  /*2960*/  IADD3.X R42, R86, R153, R87, P0, P1 ;  /* 0x00000099562a7210 */ /* 0x000fc800007e2457 */
[----:B------:R-:W-:Y:S02]  /*2970*/  LEA.HI.X R41, R41, c[0x0][0x174], R42, 0x2, P2 ;  /* 0x00005d0029297a11 */ /* 0x000fe400010f142a */
[----:B------:R-:W-:-:S03]  /*2980*/  IADD3 R42, P0, P1, R29, R152, R14 ;  /* 0x000000981d2a7210 */ /* 0x000fc6000791e00e */
[----:B0-----:R0:W5:Y:S01]  /*2990*/  LDG.E.CONSTANT R161, [R40.64] ;  /* 0x0000000a28a17981 */ /* 0x001162000c1e9900 */
[----:B------:R-:W-:Y:S01]  /*29a0*/  LEA R164, P2, R42, c[0x0][0x170], 0x2 ;  /* 0x00005c002aa47a11 */ /* 0x000fe200078410ff */
[----:B---3--:R-:W-:Y:S01]  /*29b0*/  FFMA.FTZ R44, R44, R159, R43 ;  /* 0x0000009f2c2c7223 */ /* 0x008fe2000001002b */
[----:B------:R-:W-:-:S04]  /*29c0*/  IADD3.X R43, R88, R153, R89, P0, P1 ;  /* 0x00000099582b7210 */ /* 0x000fc800007e2459 */
[----:B------:R-:W-:Y:S02]  /*29d0*/  LEA.HI.X R165, R42, c[0x0][0x174], R43, 0x2, P2 ;  /* 0x00005d002aa57a11 */ /* 0x000fe400010f142b */
[----:B------:R-:W-:-:S03]  /*29e0*/  IADD3 R43, P0, P1, R30, R152, R13 ;  /* 0x000000981e2b7210 */ /* 0x000fc6000791e00d */
[----:B------:R-:W3:Y:S01]  /*29f0*/  LDG.E.CONSTANT R158, [R164.64] ;  /* 0x0000000aa49e7981 */ /* 0x000ee2000c1e9900 */
[----:B------:R-:W-:Y:S02]  /*2a00*/  LEA R42, P2, R43, c[0x0][0x170], 0x2 ;  /* 0x00005c002b2a7a11 */ /* 0x000fe400078410ff */
[-C--:B-1----:R-:W-:Y:S02]  /*2a10*/  IADD3.X R156, R90, R153.reuse, R91, P0, P1 ;  /* 0x000000995a9c7210 */ /* 0x082fe400007e245b */
[----:B0-----:R-:W-:Y:S02]  /*2a20*/  IADD3 R41, P0, P1, R31, R152, R12 ;  /* 0x000000981f297210 */ /* 0x001fe4000791e00c */
[----:B------:R-:W-:Y:S02]  /*2a30*/  LEA.HI.X R43, R43, c[0x0][0x174], R156, 0x2, P2 ;  /* 0x00005d002b2b7a11 */ /* 0x000fe400010f149c */
[C---:B------:R-:W-:Y:S02]  /*2a40*/  LEA R40, P2, R41.reuse, c[0x0][0x170], 0x2 ;  /* 0x00005c0029287a11 */ /* 0x040fe400078410ff */
[----:B------:R-:W-:Y:S01]  /*2a50*/  IADD3.X R156, R92, R153, R93, P0, P1 ;  /* 0x000000995c9c7210 */ /* 0x000fe200007e245d */
[----:B------:R0:W3:Y:S03]  /*2a60*/  LDG.E.CONSTANT R159, [R42.64] ;  /* 0x0000000a2a9f7981 */ /* 0x0000e6000c1e9900 */
[----:B------:R-:W-:Y:S01]  /*2a70*/  LEA.HI.X R41, R41, c[0x0][0x174], R156, 0x2, P2 ;  /* 0x00005d0029297a11 */ /* 0x000fe200010f149c */
[----:B------:R-:W-:-:S04]  /*2a80*/  FFMA.FTZ R44, R150, R45, R44 ;  /* 0x0000002d962c7223 */ /* 0x000fc8000001002c */
[----:B------:R0:W3:Y:S01]  /*2a90*/  LDG.E.CONSTANT R160, [R40.64] ;  /* 0x0000000a28a07981 */ /* 0x0000e2000c1e9900 */
[----:B------:R-:W-:-:S04]  /*2aa0*/  IADD3 R45, P0, P1, R32, R152, R11 ;  /* 0x00000098202d7210 */ /* 0x000fc8000791e00b */
[C---:B------:R-:W-:Y:S02]  /*2ab0*/  LEA R156, P2, R45.reuse, c[0x0][0x170], 0x2 ;  /* 0x00005c002d9c7a11 */ /* 0x040fe400078410ff */
[----:B------:R-:W-:Y:S01]  /*2ac0*/  IADD3.X R150, R94, R153, R95, P0, P1 ;  /* 0x000000995e967210 */ /* 0x000fe200007e245f */
[----:B0-----:R-:W-:Y:S03]  /*2ad0*/  LDS.128 R40, [R143+0x60] ;  /* 0x000060008f287984 */ /* 0x001fe60000000c00 */
[----:B------:R-:W-:-:S06]  /*2ae0*/  LEA.HI.X R157, R45, c[0x0][0x174], R150, 0x2, P2 ;  /* 0x00005d002d9d7a11 */ /* 0x000fcc00010f1496 */
[----:B------:R-:W3:Y:S01]  /*2af0*/  LDG.E.CONSTANT R157, [R156.64] ;  /* 0x0000000a9c9d7981 */ /* 0x000ee2000c1e9900 */
[----:B--2---:R-:W-:-:S04]  /*2b00*/  FFMA.FTZ R44, R163, R46, R44 ;  /* 0x0000002ea32c7223 */ /* 0x004fc8000001002c */
[----:B----4-:R-:W-:Y:S02]  /*2b10*/  FFMA.FTZ R162, R162, R47, R44 ;  /* 0x0000002fa2a27223 */ /* 0x010fe4000001002c */
[----:B------:R-:W5:Y:S02]  /*2b20*/  LDS.128 R44, [R143+0x50] ;  /* 0x000050008f2c7984 */ /* 0x000f640000000c00 */
[----:B-----5:R-:W-:-:S04]  /*2b30*/  FFMA.FTZ R44, R44, R161, R162 ;  /* 0x000000a12c2c7223 */ /* 0x020fc800000100a2 */
[----:B---3--:R-:W-:Y:S01]  /*2b40*/  FFMA.FTZ R44, R158, R45, R44 ;  /* 0x0000002d9e2c7223 */ /* 0x008fe2000001002c */
[----:B------:R-:W-:-:S03]  /*2b50*/  IADD3 R45, P0, P1, R33, R152, R10 ;  /* 0x00000098212d7210 */ /* 0x000fc6000791e00a */
[----:B------:R-:W-:Y:S01]  /*2b60*/  FFMA.FTZ R44, R159, R46, R44 ;  /* 0x0000002e9f2c7223 */ /* 0x000fe2000001002c */
[----:B------:R-:W-:-:S03]  /*2b70*/  IADD3.X R46, R96, R153, R97, P0, P1 ;  /* 0x00000099602e7210 */ /* 0x000fc600007e2461 */
[----:B------:R-:W-:Y:S01]  /*2b80*/  FFMA.FTZ R47, R160, R47, R44 ;  /* 0x0000002fa02f7223 */ /* 0x000fe2000001002c */
[----:B------:R-:W-:-:S04]  /*2b90*/  LEA R44, P2, R45, c[0x0][0x170], 0x2 ;  /* 0x00005c002d2c7a11 */ /* 0x000fc800078410ff */
[----:B------:R-:W-:Y:S02]  /*2ba0*/  LEA.HI.X R45, R45, c[0x0][0x174], R46, 0x2, P2 ;  /* 0x00005d002d2d7a11 */ /* 0x000fe400010f142e */
[----:B------:R-:W-:-:S03]  /*2bb0*/  IADD3 R46, P0, P1, R34, R152, R9 ;  /* 0x00000098222e7210 */ /* 0x000fc6000791e009 */
[----:B------:R0:W2:Y:S01]  /*2bc0*/  LDG.E.CONSTANT R150, [R44.64] ;  /* 0x0000000a2c967981 */ /* 0x0000a2000c1e9900 */
[----:B------:R-:W-:Y:S02]  /*2bd0*/  LEA R158, P2, R46, c[0x0][0x170], 0x2 ;  /* 0x00005c002e9e7a11 */ /* 0x000fe400078410ff */
[----:B------:R-:W-:-:S04]  /*2be0*/  IADD3.X R159, R98, R153, R99, P0, P1 ;  /* 0x00000099629f7210 */ /* 0x000fc800007e2463 */
[----:B------:R-:W-:Y:S02]  /*2bf0*/  LEA.HI.X R159, R46, c[0x0][0x174], R159, 0x2, P2 ;  /* 0x00005d002e9f7a11 */ /* 0x000fe400010f149f */
[----:B------:R-:W-:Y:S01]  /*2c00*/  IADD3 R46, P0, P1, R35, R152, R8 ;  /* 0x00000098232e7210 */ /* 0x000fe2000791e008 */
[----:B------:R-:W-:Y:S02]  /*2c10*/  FFMA.FTZ R40, R40, R157, R47 ;  /* 0x0000009d28287223 */ /* 0x000fe4000001002f */
[----:B------:R1:W3:Y:S01]  /*2c20*/  LDG.E.CONSTANT R161, [R158.64] ;  /* 0x0000000a9ea17981 */ /* 0x0002e2000c1e9900 */
[----:B------:R-:W-:Y:S02]  /*2c30*/  LEA R156, P2, R46, c[0x0][0x170], 0x2 ;  /* 0x00005c002e9c7a11 */ /* 0x000fe400078410ff */
[----:B------:R-:W-:-:S04]  /*2c40*/  IADD3.X R47, R100, R153, R101, P0, P1 ;  /* 0x00000099642f7210 */ /* 0x000fc800007e2465 */
[----:B------:R-:W-:Y:S02]  /*2c50*/  LEA.HI.X R157, R46, c[0x0][0x174], R47, 0x2, P2 ;  /* 0x00005d002e9d7a11 */ /* 0x000fe400010f142f */
[-C--:B------:R-:W-:Y:S02]  /*2c60*/  IADD3 R47, P0, P1, R36, R152.reuse, R7 ;  /* 0x00000098242f7210 */ /* 0x080fe4000791e007 */
[----:B------:R-:W-:Y:S01]  /*2c70*/  IADD3 R162, P3, P4, R39, R152, R4 ;  /* 0x0000009827a27210 */ /* 0x000fe20007c7e004 */
[----:B------:R-:W4:Y:S01]  /*2c80*/  LDG.E.CONSTANT R156, [R156.64] ;  /* 0x0000000a9c9c7981 */ /* 0x000f22000c1e9900 */
[----:B------:R-:W-:Y:S02]  /*2c90*/  LEA R46, P2, R47, c[0x0][0x170], 0x2 ;  /* 0x00005c002f2e7a11 */ /* 0x000fe400078410ff */
[----:B------:R-:W-:-:S04]  /*2ca0*/  IADD3.X R160, R102, R153, R103, P0, P1 ;  /* 0x0000009966a07210 */ /* 0x000fc800007e2467 */
[----:B------:R-:W-:Y:S02]  /*2cb0*/  LEA.HI.X R47, R47, c[0x0][0x174], R160, 0x2, P2 ;  /* 0x00005d002f2f7a11 */ /* 0x000fe400010f14a0 */
[----:B------:R-:W-:-:S03]  /*2cc0*/  IADD3 R160, P0, P1, R37, R152, R6 ;  /* 0x0000009825a07210 */ /* 0x000fc6000791e006 */
[----:B------:R5:W4:Y:S01]  /*2cd0*/  LDG.E.CONSTANT R163, [R46.64] ;  /* 0x0000000a2ea37981 */ /* 0x000b22000c1e9900 */
[----:B0-----:R-:W-:Y:S02]  /*2ce0*/  LEA R44, P2, R160, c[0x0][0x170], 0x2 ;  /* 0x00005c00a02c7a11 */ /* 0x001fe400078410ff */
[-C--:B------:R-:W-:Y:S02]  /*2cf0*/  IADD3.X R45, R104, R153.reuse, R105, P0, P1 ;  /* 0x00000099682d7210 */ /* 0x080fe400007e2469 */
[----:B-1----:R-:W-:Y:S02]  /*2d00*/  IADD3 R159, P0, P1, R38, R152, R5 ;  /* 0x00000098269f7210 */ /* 0x002fe4000791e005 */
        /* <DEDUP_REMOVED lines=8> */
[----:B------:R-:W4:Y:S04]  /*2d90*/  LDG.E.CONSTANT R159, [R158.64] ;  /* 0x0000000a9e9f7981 */ /* 0x000f28000c1e9900 */
[----:B------:R-:W4:Y:S04]  /*2da0*/  LDG.E.CONSTANT R152, [R152.64] ;  /* 0x0000000a98987981 */ /* 0x000f28000c1e9900 */
[----:B-----5:R-:W0:Y:S01]  /*2db0*/  LDS.128 R44, [R143+0x70] ;  /* 0x000070008f2c7984 */ /* 0x020e220000000c00 */
[----:B------:R-:W-:Y:S01]  /*2dc0*/  ISETP.NE.AND P0, PT, R146, RZ, PT ;  /* 0x000000ff9200720c */ /* 0x000fe20003f05270 */
[----:B--2---:R-:W-:-:S04]  /*2dd0*/  FFMA.FTZ R40, R150, R41, R40 ;  /* 0x0000002996287223 */ /* 0x004fc80000010028 */
[----:B---3--:R-:W-:-:S04]  /*2de0*/  FFMA.FTZ R40, R161, R42, R40 ;  /* 0x0000002aa1287223 */ /* 0x008fc80000010028 */
[----:B----4-:R-:W-:-:S04]  /*2df0*/  FFMA.FTZ R40, R156, R43, R40 ;  /* 0x0000002b9c287223 */ /* 0x010fc80000010028 */
[----:B0-----:R-:W-:-:S04]  /*2e00*/  FFMA.FTZ R40, R44, R163, R40 ;  /* 0x000000a32c287223 */ /* 0x001fc80000010028 */
[----:B------:R-:W-:-:S04]  /*2e10*/  FFMA.FTZ R40, R160, R45, R40 ;  /* 0x0000002da0287223 */ /* 0x000fc80000010028 */
[----:B------:R-:W-:-:S04]  /*2e20*/  FFMA.FTZ R40, R159, R46, R40 ;  /* 0x0000002e9f287223 */ /* 0x000fc80000010028 */
[----:B------:R-:W-:Y:S01]  /*2e30*/  FFMA.FTZ R47, R152, R47, R40 ;  /* 0x0000002f982f7223 */ /* 0x000fe20000010028 */
[----:B------:R-:W-:Y:S05]  /*2e40*/  BRA.DIV ~URZ, `(.L_x_22748) ;  /* 0x000047c27f007947 */ /* 0x000fea000b800000 */
[----:B------:R0:W1:Y:S02]  /*2e50*/  SHFL.BFLY PT, R40, R47, 0x2, 0x1f ;  /* 0x0c401f002f287f89 */ /* 0x00006400000e0000 */
.L_x_22791:
[----:B01----:R-:W-:Y:S01]  /*2e60*/  FADD.FTZ R47, R47, R40 ;  /* 0x000000282f2f7221 */ /* 0x003fe20000010000 */
[----:B------:R-:W-:Y:S05]  /*2e70*/  BRA.DIV ~URZ, `(.L_x_22749) ;  /* 0x000048127f007947 */ /* 0x000fea000b800000 */
[----:B------:R0:W1:Y:S02]  /*2e80*/  SHFL.BFLY PT, R40, R47, 0x1, 0x1f ;  /* 0x0c201f002f287f89 */ /* 0x00006400000e0000 */
.L_x_22792:
        /* <DEDUP_REMOVED lines=10> */
.L_x_22747:
[----:B------:R-:W-:-:S13]  /*2f30*/  ISETP.NE.AND P0, PT, R146, RZ, PT ;  /* 0x000000ff9200720c */ /* 0x000fda0003f05270 */
[----:B------:R-:W-:Y:S02]  /*2f40*/  @!P0 IMAD R40, R151, 0x8, R142 ;  /* 0x0000000897288824 */ /* 0x000fe400078e028e */
[----:B------:R-:W-:-:S05]  /*2f50*/  @!P0 IMAD.MOV.U32 R41, RZ, RZ, -0x800001 ;  /* 0xff7fffffff298424 */ /* 0x000fca00078e00ff */
[----:B------:R0:W-:Y:S02]  /*2f60*/  @!P0 STS [R40.X4+0x220], R41 ;  /* 0x0002202928008388 */ /* 0x0001e40000004800 */
.L_x_22750:
[----:B------:R-:W-:Y:S05]  /*2f70*/  BSYNC B1 ;  /* 0x0000000000017941 */ /* 0x000fea0003800000 */
.L_x_22746:
[----:B------:R-:W-:-:S04]  /*2f80*/  IADD3 R151, R151, 0x4, RZ ;  /* 0x0000000497977810 */ /* 0x000fc80007ffe0ff */
[----:B------:R-:W-:-:S13]  /*2f90*/  ISETP.GE.AND P0, PT, R151, R22, PT ;  /* 0x000000169700720c */ /* 0x000fda0003f06270 */
[----:B01----:R-:W-:Y:S01]  /*2fa0*/  @P0 CALL.REL.NOINC `(.L_x_22751) ;  /* 0x0000001000000944 */ /* 0x003fe20003c00000 */
[----:B------:R-:W-:Y:S05]  /*2fb0*/  BRA `(.L_x_22752) ;  /* 0xffffee1000007947 */ /* 0x000fea000383ffff */
.L_x_22751:
[----:B------:R-:W-:Y:S05]  /*2fc0*/  BRA `(.L_x_22744) ;  /* 0x0000126000007947 */ /* 0x000fea0003800000 */
.L_x_22745:
[----:B------:R-:W-:Y:S01]  /*2fd0*/  IADD3 R150, -R148, 0x1, RZ ;  /* 0x0000000194967810 */ /* 0x000fe20007ffe1ff */
[----:B------:R-:W-:Y:S02]  /*2fe0*/  IMAD.MOV.U32 R144, RZ, RZ, -0x800001 ;  /* 0xff7fffffff907424 */ /* 0x000fe400078e00ff */
[----:B------:R-:W-:Y:S02]  /*2ff0*/  IMAD.MOV.U32 R151, RZ, RZ, R149 ;  /* 0x000000ffff977224 */ /* 0x000fe400078e0095 */
.L_x_22758:
        /* <DEDUP_REMOVED lines=32> */
[----:B------:R-:W-:Y:S01]  /*3200*/  IMAD R43, R43, R42, RZ ;  /* 0x0000002a2b2b7224 */ /* 0x000fe200078e02ff */
[----:B------:R-:W-:-:S03]  /*3210*/  ISETP.NE.AND P2, PT, RZ, c[0x0][0x1d0], PT ;  /* 0x00007400ff007a0c */ /* 0x000fc60003f45270 */
        /* <DEDUP_REMOVED lines=36> */
[----:B------:R-:W-:-:S02]  /*3460*/  LEA.HI.X R41, R41, c[0x0][0x174], R42, 0x2, P1 ;  /* 0x00005d0029297a11 */ /* 0x000fc400008f142a */
[----:B------:R-:W-:-:S03]  /*3470*/  IADD3 R43, P0, P1, R138, R156, R139 ;  /* 0x0000009c8a2b7210 */ /* 0x000fc6000791e08b */
[----:B------:R1:W3:Y:S01]  /*3480*/  LDG.E.CONSTANT R163, [R40.64] ;  /* 0x0000000a28a37981 */ /* 0x0002e2000c1e9900 */
[----:B------:R-:W-:Y:S02]  /*3490*/  LEA R42, P2, R43, c[0x0][0x170], 0x2 ;  /* 0x00005c002b2a7a11 */ /* 0x000fe400078410ff */
[----:B------:R-:W-:-:S04]  /*34a0*/  IADD3.X R44, R50, R153, R51, P0, P1 ;  /* 0x00000099322c7210 */ /* 0x000fc800007e2433 */
[----:B------:R-:W-:-:S06]  /*34b0*/  LEA.HI.X R43, R43, c[0x0][0x174], R44, 0x2, P2 ;  /* 0x00005d002b2b7a11 */ /* 0x000fcc00010f142c */
[----:B------:R4:W5:Y:S01]  /*34c0*/  LDG.E.CONSTANT R43, [R42.64] ;  /* 0x0000000a2a2b7981 */ /* 0x000962000c1e9900 */
[----:B------:R-:W-:-:S04]  /*34d0*/  IADD3 R44, P0, P1, R136, R156, R137 ;  /* 0x0000009c882c7210 */ /* 0x000fc8000791e089 */
[----:B------:R-:W-:Y:S02]  /*34e0*/  LEA R158, P2, R44, c[0x0][0x170], 0x2 ;  /* 0x00005c002c9e7a11 */ /* 0x000fe400078410ff */
[----:B------:R-:W-:-:S04]  /*34f0*/  IADD3.X R45, R52, R153, R53, P0, P1 ;  /* 0x00000099342d7210 */ /* 0x000fc800007e2435 */
[----:B------:R-:W-:-:S05]  /*3500*/  LEA.HI.X R159, R44, c[0x0][0x174], R45, 0x2, P2 ;  /* 0x00005d002c9f7a11 */ /* 0x000fca00010f142d */
[----:B------:R-:W5:Y:S01]  /*3510*/  LDG.E.CONSTANT R158, [R158.64] ;  /* 0x0000000a9e9e7981 */ /* 0x000f62000c1e9900 */
[----:B-1----:R-:W-:-:S04]  /*3520*/  IADD3 R41, P0, P1, R134, R156, R135 ;  /* 0x0000009c86297210 */ /* 0x002fc8000791e087 */
[----:B------:R-:W-:Y:S02]  /*3530*/  LEA R40, P2, R41, c[0x0][0x170], 0x2 ;  /* 0x00005c0029287a11 */ /* 0x000fe400078410ff */
[----:B------:R-:W-:-:S04]  /*3540*/  IADD3.X R44, R54, R153, R55, P0, P1 ;  /* 0x00000099362c7210 */ /* 0x000fc800007e2437 */
[----:B------:R-:W-:Y:S02]  /*3550*/  LEA.HI.X R41, R41, c[0x0][0x174], R44, 0x2, P2 ;  /* 0x00005d0029297a11 */ /* 0x000fe400010f142c */
[----:B------:R-:W2:Y:S04]  /*3560*/  LDS.128 R44, [R143] ;  /* 0x000000008f2c7984 */ /* 0x000ea80000000c00 */
[----:B------:R1:W5:Y:S01]  /*3570*/  LDG.E.CONSTANT R157, [R40.64] ;  /* 0x0000000a289d7981 */ /* 0x000362000c1e9900 */
[----:B----4-:R-:W-:-:S04]  /*3580*/  IADD3 R42, P0, P1, R132, R156, R133 ;  /* 0x0000009c842a7210 */ /* 0x010fc8000791e085 */
[----:B0-----:R-:W-:Y:S01]  /*3590*/  IADD3.X R161, R56, R153, R57, P0, P1 ;  /* 0x0000009938a17210 */ /* 0x001fe200007e2439 */
[----:B--2---:R-:W-:Y:S01]  /*35a0*/  FMUL.FTZ R45, R160, R45 ;  /* 0x0000002da02d7220 */ /* 0x004fe20000410000 */
[----:B------:R-:W-:-:S04]  /*35b0*/  LEA R160, P2, R42, c[0x0][0x170], 0x2 ;  /* 0x00005c002aa07a11 */ /* 0x000fc800078410ff */
[----:B------:R-:W-:Y:S02]  /*35c0*/  LEA.HI.X R161, R42, c[0x0][0x174], R161, 0x2, P2 ;  /* 0x00005d002aa17a11 */ /* 0x000fe400010f14a1 */
[----:B------:R-:W-:Y:S01]  /*35d0*/  IADD3 R42, P0, P1, R130, R156, R131 ;  /* 0x0000009c822a7210 */ /* 0x000fe2000791e083 */
[----:B---3--:R-:W-:Y:S02]  /*35e0*/  FFMA.FTZ R44, R44, R163, R45 ;  /* 0x000000a32c2c7223 */ /* 0x008fe4000001002d */
[----:B------:R-:W2:Y:S01]  /*35f0*/  LDG.E.CONSTANT R160, [R160.64] ;  /* 0x0000000aa0a07981 */ /* 0x000ea2000c1e9900 */
[----:B-1----:R-:W-:Y:S02]  /*3600*/  IADD3.X R41, R58, R153, R59, P0, P1 ;  /* 0x000000993a297210 */ /* 0x002fe400007e243b */
[----:B------:R-:W-:-:S04]  /*3610*/  LEA R162, P2, R42, c[0x0][0x170], 0x2 ;  /* 0x00005c002aa27a11 */ /* 0x000fc800078410ff */
[----:B------:R-:W-:Y:S01]  /*3620*/  LEA.HI.X R163, R42, c[0x0][0x174], R41, 0x2, P2 ;  /* 0x00005d002aa37a11 */ /* 0x000fe200010f1429 */
[----:B-----5:R-:W-:-:S04]  /*3630*/  FFMA.FTZ R44, R43, R46, R44 ;  /* 0x0000002e2b2c7223 */ /* 0x020fc8000001002c */
[----:B------:R0:W3:Y:S01]  /*3640*/  LDG.E.CONSTANT R165, [R162.64] ;  /* 0x0000000aa2a57981 */ /* 0x0000e2000c1e9900 */
[----:B------:R-:W-:-:S03]  /*3650*/  IADD3 R45, P0, P1, R128, R156, R129 ;  /* 0x0000009c802d7210 */ /* 0x000fc6000791e081 */
[----:B------:R-:W1:Y:S01]  /*3660*/  LDS.128 R40, [R143+0x10] ;  /* 0x000010008f287984 */ /* 0x000e620000000c00 */
[----:B------:R-:W-:Y:S01]  /*3670*/  IADD3.X R46, R60, R153, R61, P0, P1 ;  /* 0x000000993c2e7210 */ /* 0x000fe200007e243d */
[----:B------:R-:W-:Y:S01]  /*3680*/  FFMA.FTZ R44, R158, R47, R44 ;  /* 0x0000002f9e2c7223 */ /* 0x000fe2000001002c */
[----:B------:R-:W-:-:S04]  /*3690*/  LEA R158, P2, R45, c[0x0][0x170], 0x2 ;  /* 0x00005c002d9e7a11 */ /* 0x000fc800078410ff */
[----:B------:R-:W-:-:S05]  /*36a0*/  LEA.HI.X R159, R45, c[0x0][0x174], R46, 0x2, P2 ;  /* 0x00005d002d9f7a11 */ /* 0x000fca00010f142e */
[----:B------:R-:W4:Y:S01]  /*36b0*/  LDG.E.CONSTANT R158, [R158.64] ;  /* 0x0000000a9e9e7981 */ /* 0x000f22000c1e9900 */
[----:B------:R-:W-:-:S04]  /*36c0*/  IADD3 R45, P0, P1, R126, R156, R127 ;  /* 0x0000009c7e2d7210 */ /* 0x000fc8000791e07f */
[----:B------:R-:W-:Y:S01]  /*36d0*/  IADD3.X R46, R62, R153, R63, P0, P1 ;  /* 0x000000993e2e7210 */ /* 0x000fe200007e243f */
[----:B-1----:R-:W-:Y:S01]  /*36e0*/  FFMA.FTZ R40, R40, R157, R44 ;  /* 0x0000009d28287223 */ /* 0x002fe2000001002c */
[----:B------:R-:W-:-:S04]  /*36f0*/  LEA R44, P2, R45, c[0x0][0x170], 0x2 ;  /* 0x00005c002d2c7a11 */ /* 0x000fc800078410ff */
[----:B------:R-:W-:-:S05]  /*3700*/  LEA.HI.X R45, R45, c[0x0][0x174], R46, 0x2, P2 ;  /* 0x00005d002d2d7a11 */ /* 0x000fca00010f142e */
[----:B------:R1:W5:Y:S01]  /*3710*/  LDG.E.CONSTANT R157, [R44.64] ;  /* 0x0000000a2c9d7981 */ /* 0x000362000c1e9900 */
[----:B--2---:R-:W-:Y:S01]  /*3720*/  FFMA.FTZ R40, R160, R41, R40 ;  /* 0x00000029a0287223 */ /* 0x004fe20000010028 */
[----:B------:R-:W-:-:S04]  /*3730*/  IADD3 R41, P0, P1, R124, R156, R125 ;  /* 0x0000009c7c297210 */ /* 0x000fc8000791e07d */
[----:B0-----:R-:W-:Y:S02]  /*3740*/  LEA R162, P2, R41, c[0x0][0x170], 0x2 ;  /* 0x00005c0029a27a11 */ /* 0x001fe400078410ff */
[----:B------:R-:W-:-:S04]  /*3750*/  IADD3.X R46, R64, R153, R65, P0, P1 ;  /* 0x00000099402e7210 */ /* 0x000fc800007e2441 */
[----:B------:R-:W-:Y:S02]  /*3760*/  LEA.HI.X R163, R41, c[0x0][0x174], R46, 0x2, P2 ;  /* 0x00005d0029a37a11 */ /* 0x000fe400010f142e */
[----:B------:R-:W-:Y:S01]  /*3770*/  IADD3 R41, P0, P1, R122, R156, R123 ;  /* 0x0000009c7a297210 */ /* 0x000fe2000791e07b */
[----:B---3--:R-:W-:Y:S02]  /*3780*/  FFMA.FTZ R42, R165, R42, R40 ;  /* 0x0000002aa52a7223 */ /* 0x008fe40000010028 */
[----:B------:R-:W2:Y:S01]  /*3790*/  LDG.E.CONSTANT R162, [R162.64] ;  /* 0x0000000aa2a27981 */ /* 0x000ea2000c1e9900 */
[----:B------:R-:W-:Y:S02]  /*37a0*/  IADD3.X R46, R66, R153, R67, P0, P1 ;  /* 0x00000099422e7210 */ /* 0x000fe400007e2443 */
[----:B------:R-:W-:-:S04]  /*37b0*/  LEA R40, P2, R41, c[0x0][0x170], 0x2 ;  /* 0x00005c0029287a11 */ /* 0x000fc800078410ff */
[----:B------:R-:W-:Y:S02]  /*37c0*/  LEA.HI.X R41, R41, c[0x0][0x174], R46, 0x2, P2 ;  /* 0x00005d0029297a11 */ /* 0x000fe400010f142e */
[----:B-1----:R-:W5:Y:S04]  /*37d0*/  LDS.128 R44, [R143+0x20] ;  /* 0x000020008f2c7984 */ /* 0x002f680000000c00 */
[----:B------:R0:W3:Y:S01]  /*37e0*/  LDG.E.CONSTANT R41, [R40.64] ;  /* 0x0000000a28297981 */ /* 0x0000e2000c1e9900 */
[----:B----4-:R-:W-:Y:S01]  /*37f0*/  FFMA.FTZ R42, R158, R43, R42 ;  /* 0x0000002b9e2a7223 */ /* 0x010fe2000001002a */
[----:B------:R-:W-:-:S04]  /*3800*/  IADD3 R43, P0, P1, R120, R156, R121 ;  /* 0x0000009c782b7210 */ /* 0x000fc8000791e079 */
[----:B------:R-:W-:Y:S02]  /*3810*/  LEA R160, P2, R43, c[0x0][0x170], 0x2 ;  /* 0x00005c002ba07a11 */ /* 0x000fe400078410ff */
[----:B------:R-:W-:-:S04]  /*3820*/  IADD3.X R158, R68, R153, R69, P0, P1 ;  /* 0x00000099449e7210 */ /* 0x000fc800007e2445 */
[----:B------:R-:W-:Y:S02]  /*3830*/  LEA.HI.X R161, R43, c[0x0][0x174], R158, 0x2, P2 ;  /* 0x00005d002ba17a11 */ /* 0x000fe400010f149e */
[----:B------:R-:W-:-:S03]  /*3840*/  IADD3 R43, P0, P1, R118, R156, R119 ;  /* 0x0000009c762b7210 */ /* 0x000fc6000791e077 */
[----:B------:R-:W4:Y:S01]  /*3850*/  LDG.E.CONSTANT R160, [R160.64] ;  /* 0x0000000aa0a07981 */ /* 0x000f22000c1e9900 */
[----:B------:R-:W-:Y:S01]  /*3860*/  IADD3.X R158, R70, R153, R71, P0, P1 ;  /* 0x00000099469e7210 */ /* 0x000fe200007e2447 */
[----:B-----5:R-:W-:Y:S01]  /*3870*/  FFMA.FTZ R44, R44, R157, R42 ;  /* 0x0000009d2c2c7223 */ /* 0x020fe2000001002a */
[----:B------:R-:W-:-:S04]  /*3880*/  LEA R42, P2, R43, c[0x0][0x170], 0x2 ;  /* 0x00005c002b2a7a11 */ /* 0x000fc800078410ff */
[----:B------:R-:W-:-:S05]  /*3890*/  LEA.HI.X R43, R43, c[0x0][0x174], R158, 0x2, P2 ;  /* 0x00005d002b2b7a11 */ /* 0x000fca00010f149e */
[----:B------:R1:W5:Y:S01]  /*38a0*/  LDG.E.CONSTANT R157, [R42.64] ;  /* 0x0000000a2a9d7981 */ /* 0x000362000c1e9900 */
[----:B0-----:R-:W-:-:S04]  /*38b0*/  IADD3 R40, P0, P1, R116, R156, R117 ;  /* 0x0000009c74287210 */ /* 0x001fc8000791e075 */
[----:B------:R-:W-:Y:S02]  /*38c0*/  LEA R158, P2, R40, c[0x0][0x170], 0x2 ;  /* 0x00005c00289e7a11 */ /* 0x000fe400078410ff */
[----:B------:R-:W-:-:S04]  /*38d0*/  IADD3.X R159, R72, R153, R73, P0, P1 ;  /* 0x00000099489f7210 */ /* 0x000fc800007e2449 */
[----:B------:R-:W-:Y:S01]  /*38e0*/  LEA.HI.X R159, R40, c[0x0][0x174], R159, 0x2, P2 ;  /* 0x00005d00289f7a11 */ /* 0x000fe200010f149f */
[----:B--2---:R-:W-:Y:S01]  /*38f0*/  FFMA.FTZ R40, R162, R45, R44 ;  /* 0x0000002da2287223 */ /* 0x004fe2000001002c */
[----:B------:R-:W-:-:S03]  /*3900*/  IADD3 R45, P0, P1, R114, R156, R115 ;  /* 0x0000009c722d7210 */ /* 0x000fc6000791e073 */
[----:B------:R0:W2:Y:S01]  /*3910*/  LDG.E.CONSTANT R162, [R158.64] ;  /* 0x0000000a9ea27981 */ /* 0x0000a2000c1e9900 */
[----:B------:R-:W-:Y:S02]  /*3920*/  LEA R44, P2, R45, c[0x0][0x170], 0x2 ;  /* 0x00005c002d2c7a11 */ /* 0x000fe400078410ff */
[----:B------:R-:W-:Y:S01]  /*3930*/  IADD3.X R164, R74, R153, R75, P0, P1 ;  /* 0x000000994aa47210 */ /* 0x000fe200007e244b */
[----:B---3--:R-:W-:Y:S02]  /*3940*/  FFMA.FTZ R46, R41, R46, R40 ;  /* 0x0000002e292e7223 */ /* 0x008fe40000010028 */
[----:B-1----:R-:W5:Y:S01]  /*3950*/  LDS.128 R40, [R143+0x30] ;  /* 0x000030008f287984 */ /* 0x002f620000000c00 */
[----:B------:R-:W-:-:S06]  /*3960*/  LEA.HI.X R45, R45, c[0x0][0x174], R164, 0x2, P2 ;  /* 0x00005d002d2d7a11 */ /* 0x000fcc00010f14a4 */
[----:B------:R1:W3:Y:S01]  /*3970*/  LDG.E.CONSTANT R45, [R44.64] ;  /* 0x0000000a2c2d7981 */ /* 0x0002e2000c1e9900 */
[----:B----4-:R-:W-:Y:S01]  /*3980*/  FFMA.FTZ R160, R160, R47, R46 ;  /* 0x0000002fa0a07223 */ /* 0x010fe2000001002e */
[----:B------:R-:W-:-:S04]  /*3990*/  IADD3 R47, P0, P1, R112, R156, R113 ;  /* 0x0000009c702f7210 */ /* 0x000fc8000791e071 */
[----:B------:R-:W-:Y:S02]  /*39a0*/  LEA R46, P2, R47, c[0x0][0x170], 0x2 ;  /* 0x00005c002f2e7a11 */ /* 0x000fe400078410ff */
[----:B0-----:R-:W-:-:S04]  /*39b0*/  IADD3.X R158, R76, R153, R77, P0, P1 ;  /* 0x000000994c9e7210 */ /* 0x001fc800007e244d */
[----:B------:R-:W-:-:S05]  /*39c0*/  LEA.HI.X R47, R47, c[0x0][0x174], R158, 0x2, P2 ;  /* 0x00005d002f2f7a11 */ /* 0x000fca00010f149e */
[----:B------:R0:W4:Y:S01]  /*39d0*/  LDG.E.CONSTANT R164, [R46.64] ;  /* 0x0000000a2ea47981 */ /* 0x000122000c1e9900 */
[----:B-----5:R-:W-:Y:S01]  /*39e0*/  FFMA.FTZ R40, R40, R157, R160 ;  /* 0x0000009d28287223 */ /* 0x020fe200000100a0 */
[----:B------:R-:W-:-:S04]  /*39f0*/  IADD3 R157, P0, P1, R110, R156, R111 ;  /* 0x0000009c6e9d7210 */ /* 0x000fc8000791e06f */
[----:B------:R-:W-:Y:S02]  /*3a00*/  LEA R158, P2, R157, c[0x0][0x170], 0x2 ;  /* 0x00005c009d9e7a11 */ /* 0x000fe400078410ff */
[----:B-1----:R-:W-:-:S04]  /*3a10*/  IADD3.X R44, R78, R153, R79, P0, P1 ;  /* 0x000000994e2c7210 */ /* 0x002fc800007e244f */
[----:B------:R-:W-:-:S06]  /*3a20*/  LEA.HI.X R159, R157, c[0x0][0x174], R44, 0x2, P2 ;  /* 0x00005d009d9f7a11 */ /* 0x000fcc00010f142c */
[----:B------:R1:W5:Y:S01]  /*3a30*/  LDG.E.CONSTANT R159, [R158.64] ;  /* 0x0000000a9e9f7981 */ /* 0x000362000c1e9900 */
[----:B--2---:R-:W-:Y:S01]  /*3a40*/  FFMA.FTZ R40, R162, R41, R40 ;  /* 0x00000029a2287223 */ /* 0x004fe20000010028 */
[----:B------:R-:W-:-:S04]  /*3a50*/  IADD3 R41, P0, P1, R25, R156, R18 ;  /* 0x0000009c19297210 */ /* 0x000fc8000791e012 */
[----:B------:R-:W-:Y:S02]  /*3a60*/  LEA R160, P2, R41, c[0x0][0x170], 0x2 ;  /* 0x00005c0029a07a11 */ /* 0x000fe400078410ff */
[----:B------:R-:W-:-:S04]  /*3a70*/  IADD3.X R44, R80, R153, R81, P0, P1 ;  /* 0x00000099502c7210 */ /* 0x000fc800007e2451 */
[----:B------:R-:W-:Y:S02]  /*3a80*/  LEA.HI.X R161, R41, c[0x0][0x174], R44, 0x2, P2 ;  /* 0x00005d0029a17a11 */ /* 0x000fe400010f142c */
[----:B------:R-:W-:-:S03]  /*3a90*/  IADD3 R41, P0, P1, R26, R156, R17 ;  /* 0x0000009c1a297210 */ /* 0x000fc6000791e011 */
[----:B------:R-:W2:Y:S01]  /*3aa0*/  LDG.E.CONSTANT R160, [R160.64] ;  /* 0x0000000aa0a07981 */ /* 0x000ea2000c1e9900 */
[----:B------:R-:W-:Y:S01]  /*3ab0*/  IADD3.X R44, R82, R153, R83, P0, P1 ;  /* 0x00000099522c7210 */ /* 0x000fe200007e2453 */
[----:B---3--:R-:W-:Y:S01]  /*3ac0*/  FFMA.FTZ R42, R45, R42, R40 ;  /* 0x0000002a2d2a7223 */ /* 0x008fe20000010028 */
[----:B------:R-:W-:-:S04]  /*3ad0*/  LEA R40, P2, R41, c[0x0][0x170], 0x2 ;  /* 0x00005c0029287a11 */ /* 0x000fc800078410ff */
[----:B------:R-:W-:Y:S02]  /*3ae0*/  LEA.HI.X R41, R41, c[0x0][0x174], R44, 0x2, P2 ;  /* 0x00005d0029297a11 */ /* 0x000fe400010f142c */
[----:B0-----:R-:W5:Y:S04]  /*3af0*/  LDS.128 R44, [R143+0x40] ;  /* 0x000040008f2c7984 */ /* 0x001f680000000c00 */
[----:B------:R-:W3:Y:S01]  /*3b00*/  LDG.E.CONSTANT R41, [R40.64] ;  /* 0x0000000a28297981 */ /* 0x000ee2000c1e9900 */
[----:B----4-:R-:W-:Y:S01]  /*3b10*/  FFMA.FTZ R42, R164, R43, R42 ;  /* 0x0000002ba42a7223 */ /* 0x010fe2000001002a */
[----:B------:R-:W-:-:S04]  /*3b20*/  IADD3 R43, P0, P1, R27, R156, R16 ;  /* 0x0000009c1b2b7210 */ /* 0x000fc8000791e010 */
[----:B------:R-:W-:Y:S02]  /*3b30*/  LEA R162, P2, R43, c[0x0][0x170], 0x2 ;  /* 0x00005c002ba27a11 */ /* 0x000fe400078410ff */
[----:B-1----:R-:W-:-:S04]  /*3b40*/  IADD3.X R158, R84, R153, R85, P0, P1 ;  /* 0x00000099549e7210 */ /* 0x002fc800007e2455 */
[----:B------:R-:W-:Y:S02]  /*3b50*/  LEA.HI.X R163, R43, c[0x0][0x174], R158, 0x2, P2 ;  /* 0x00005d002ba37a11 */ /* 0x000fe400010f149e */
[----:B------:R-:W-:-:S03]  /*3b60*/  IADD3 R43, P0, P1, R28, R156, R15 ;  /* 0x0000009c1c2b7210 */ /* 0x000fc6000791e00f */
[----:B------:R-:W4:Y:S01]  /*3b70*/  LDG.E.CONSTANT R162, [R162.64] ;  /* 0x0000000aa2a27981 */ /* 0x000f22000c1e9900 */
[----:B------:R-:W-:Y:S01]  /*3b80*/  LEA R158, P2, R43, c[0x0][0x170], 0x2 ;  /* 0x00005c002b9e7a11 */ /* 0x000fe200078410ff */
[----:B-----5:R-:W-:Y:S01]  /*3b90*/  FFMA.FTZ R42, R44, R159, R42 ;  /* 0x0000009f2c2a7223 */ /* 0x020fe2000001002a */
[----:B------:R-:W-:-:S04]  /*3ba0*/  IADD3.X R44, R86, R153, R87, P0, P1 ;  /* 0x00000099562c7210 */ /* 0x000fc800007e2457 */
[----:B------:R-:W-:-:S06]  /*3bb0*/  LEA.HI.X R159, R43, c[0x0][0x174], R44, 0x2, P2 ;  /* 0x00005d002b9f7a11 */ /* 0x000fcc00010f142c */
[----:B------:R0:W5:Y:S01]  /*3bc0*/  LDG.E.CONSTANT R159, [R158.64] ;  /* 0x0000000a9e9f7981 */ /* 0x000162000c1e9900 */
[----:B--2---:R-:W-:Y:S01]  /*3bd0*/  FFMA.FTZ R42, R160, R45, R42 ;  /* 0x0000002da02a7223 */ /* 0x004fe2000001002a */
[----:B------:R-:W-:-:S03]  /*3be0*/  IADD3 R45, P0, P1, R29, R156, R14 ;  /* 0x0000009c1d2d7210 */ /* 0x000fc6000791e00e */
[----:B---3--:R-:W-:Y:S02]  /*3bf0*/  FFMA.FTZ R46, R41, R46, R42 ;  /* 0x0000002e292e7223 */ /* 0x008fe4000001002a */
[----:B------:R-:W5:Y:S01]  /*3c00*/  LDS.128 R40, [R143+0x50] ;  /* 0x000050008f287984 */ /* 0x000f620000000c00 */
[----:B------:R-:W-:Y:S02]  /*3c10*/  LEA R44, P2, R45, c[0x0][0x170], 0x2 ;  /* 0x00005c002d2c7a11 */ /* 0x000fe400078410ff */
[----:B------:R-:W-:-:S04]  /*3c20*/  IADD3.X R160, R88, R153, R89, P0, P1 ;  /* 0x0000009958a07210 */ /* 0x000fc800007e2459 */
[----:B------:R-:W-:-:S05]  /*3c30*/  LEA.HI.X R45, R45, c[0x0][0x174], R160, 0x2, P2 ;  /* 0x00005d002d2d7a11 */ /* 0x000fca00010f14a0 */
[----:B------:R1:W2:Y:S01]  /*3c40*/  LDG.E.CONSTANT R44, [R44.64] ;  /* 0x0000000a2c2c7981 */ /* 0x0002a2000c1e9900 */
[----:B----4-:R-:W-:Y:S01]  /*3c50*/  FFMA.FTZ R162, R162, R47, R46 ;  /* 0x0000002fa2a27223 */ /* 0x010fe2000001002e */
[----:B------:R-:W-:-:S04]  /*3c60*/  IADD3 R47, P0, P1, R30, R156, R13 ;  /* 0x0000009c1e2f7210 */ /* 0x000fc8000791e00d */
[----:B------:R-:W-:Y:S02]  /*3c70*/  LEA R46, P2, R47, c[0x0][0x170], 0x2 ;  /* 0x00005c002f2e7a11 */ /* 0x000fe400078410ff */
[----:B0-----:R-:W-:-:S04]  /*3c80*/  IADD3.X R158, R90, R153, R91, P0, P1 ;  /* 0x000000995a9e7210 */ /* 0x001fc800007e245b */
[----:B------:R-:W-:Y:S02]  /*3c90*/  LEA.HI.X R47, R47, c[0x0][0x174], R158, 0x2, P2 ;  /* 0x00005d002f2f7a11 */ /* 0x000fe400010f149e */
[----:B------:R-:W-:-:S03]  /*3ca0*/  IADD3 R158, P0, P1, R31, R156, R12 ;  /* 0x0000009c1f9e7210 */ /* 0x000fc6000791e00c */
[----:B------:R0:W3:Y:S01]  /*3cb0*/  LDG.E.CONSTANT R157, [R46.64] ;  /* 0x0000000a2e9d7981 */ /* 0x0000e2000c1e9900 */
[----:B------:R-:W-:Y:S01]  /*3cc0*/  LEA R160, P2, R158, c[0x0][0x170], 0x2 ;  /* 0x00005c009ea07a11 */ /* 0x000fe200078410ff */
[----:B-----5:R-:W-:Y:S01]  /*3cd0*/  FFMA.FTZ R40, R40, R159, R162 ;  /* 0x0000009f28287223 */ /* 0x020fe200000100a2 */
[-C--:B------:R-:W-:Y:S02]  /*3ce0*/  IADD3.X R159, R92, R153.reuse, R93, P0, P1 ;  /* 0x000000995c9f7210 */ /* 0x080fe400007e245d */
[----:B-1----:R-:W-:Y:S02]  /*3cf0*/  IADD3 R45, P0, P1, R32, R156, R11 ;  /* 0x0000009c202d7210 */ /* 0x002fe4000791e00b */
[----:B------:R-:W-:Y:S02]  /*3d00*/  LEA.HI.X R161, R158, c[0x0][0x174], R159, 0x2, P2 ;  /* 0x00005d009ea17a11 */ /* 0x000fe400010f149f */
[C---:B------:R-:W-:Y:S02]  /*3d10*/  LEA R158, P2, R45.reuse, c[0x0][0x170], 0x2 ;  /* 0x00005c002d9e7a11 */ /* 0x040fe400078410ff */
[----:B------:R-:W-:Y:S01]  /*3d20*/  IADD3.X R162, R94, R153, R95, P0, P1 ;  /* 0x000000995ea27210 */ /* 0x000fe200007e245f */
[----:B------:R-:W4:Y:S03]  /*3d30*/  LDG.E.CONSTANT R160, [R160.64] ;  /* 0x0000000aa0a07981 */ /* 0x000f26000c1e9900 */
[----:B------:R-:W-:-:S02]  /*3d40*/  LEA.HI.X R159, R45, c[0x0][0x174], R162, 0x2, P2 ;  /* 0x00005d002d9f7a11 */ /* 0x000fc400010f14a2 */
[----:B------:R-:W-:-:S04]  /*3d50*/  IADD3 R45, P0, P1, R33, R156, R10 ;  /* 0x0000009c212d7210 */ /* 0x000fc8000791e00a */
[----:B------:R-:W-:Y:S01]  /*3d60*/  LEA R162, P2, R45, c[0x0][0x170], 0x2 ;  /* 0x00005c002da27a11 */ /* 0x000fe200078410ff */
[----:B------:R1:W5:Y:S01]  /*3d70*/  LDG.E.CONSTANT R159, [R158.64] ;  /* 0x0000000a9e9f7981 */ /* 0x000362000c1e9900 */
[----:B0-----:R-:W-:-:S04]  /*3d80*/  IADD3.X R46, R96, R153, R97, P0, P1 ;  /* 0x00000099602e7210 */ /* 0x001fc800007e2461 */
[----:B------:R-:W-:-:S05]  /*3d90*/  LEA.HI.X R163, R45, c[0x0][0x174], R46, 0x2, P2 ;  /* 0x00005d002da37a11 */ /* 0x000fca00010f142e */
[----:B------:R-:W5:Y:S01]  /*3da0*/  LDG.E.CONSTANT R162, [R162.64] ;  /* 0x0000000aa2a27981 */ /* 0x000f62000c1e9900 */
[----:B--2---:R-:W-:-:S03]  /*3db0*/  FFMA.FTZ R40, R44, R41, R40 ;  /* 0x000000292c287223 */ /* 0x004fc60000010028 */
[----:B------:R-:W5:Y:S01]  /*3dc0*/  LDS.128 R44, [R143+0x60] ;  /* 0x000060008f2c7984 */ /* 0x000f620000000c00 */
[----:B------:R-:W-:-:S04]  /*3dd0*/  IADD3 R41, P0, P1, R34, R156, R9 ;  /* 0x0000009c22297210 */ /* 0x000fc8000791e009 */
[----:B-1----:R-:W-:Y:S01]  /*3de0*/  LEA R158, P2, R41, c[0x0][0x170], 0x2 ;  /* 0x00005c00299e7a11 */ /* 0x002fe200078410ff */
[----:B---3--:R-:W-:Y:S01]  /*3df0*/  FFMA.FTZ R40, R157, R42, R40 ;  /* 0x0000002a9d287223 */ /* 0x008fe20000010028 */
[----:B------:R-:W-:-:S03]  /*3e00*/  IADD3.X R42, R98, R153, R99, P0, P1 ;  /* 0x00000099622a7210 */ /* 0x000fc600007e2463 */
[----:B----4-:R-:W-:-:S04]  /*3e10*/  FFMA.FTZ R40, R160, R43, R40 ;  /* 0x0000002ba0287223 */ /* 0x010fc80000010028 */
[----:B-----5:R-:W-:Y:S01]  /*3e20*/  FFMA.FTZ R40, R44, R159, R40 ;  /* 0x0000009f2c287223 */ /* 0x020fe20000010028 */
[----:B------:R-:W-:-:S03]  /*3e30*/  LEA.HI.X R159, R41, c[0x0][0x174], R42, 0x2, P2 ;  /* 0x00005d00299f7a11 */ /* 0x000fc600010f142a */
[----:B------:R-:W-:Y:S01]  /*3e40*/  FFMA.FTZ R161, R162, R45, R40 ;  /* 0x0000002da2a17223 */ /* 0x000fe20000010028 */
[----:B------:R-:W-:Y:S01]  /*3e50*/  IADD3 R40, P0, P1, R35, R156, R8 ;  /* 0x0000009c23287210 */ /* 0x000fe2000791e008 */
[----:B------:R0:W2:Y:S03]  /*3e60*/  LDG.E.CONSTANT R162, [R158.64] ;  /* 0x0000000a9ea27981 */ /* 0x0000a6000c1e9900 */
        /* <DEDUP_REMOVED lines=14> */
[----:B------:R-:W5:Y:S01]  /*3f50*/  LDG.E.CONSTANT R158, [R158.64] ;  /* 0x0000000a9e9e7981 */ /* 0x000f62000c1e9900 */
[-C--:B------:R-:W-:Y:S02]  /*3f60*/  IADD3.X R164, R106, R153.reuse, R107, P0, P1 ;  /* 0x000000996aa47210 */ /* 0x080fe400007e246b */
[----:B------:R-:W-:Y:S02]  /*3f70*/  LEA R44, P2, R45, c[0x0][0x170], 0x2 ;  /* 0x00005c002d2c7a11 */ /* 0x000fe400078410ff */
[----:B------:R-:W-:Y:S02]  /*3f80*/  IADD3 R157, P0, P1, R39, R156, R4 ;  /* 0x0000009c279d7210 */ /* 0x000fe4000791e004 */
[----:B------:R-:W-:Y:S02]  /*3f90*/  LEA.HI.X R45, R45, c[0x0][0x174], R164, 0x2, P2 ;  /* 0x00005d002d2d7a11 */ /* 0x000fe400010f14a4 */
[----:B----4-:R-:W-:Y:S02]  /*3fa0*/  IADD3.X R40, R108, R153, R109, P0, P1 ;  /* 0x000000996c287210 */ /* 0x010fe400007e246d */
[----:B------:R-:W-:-:S02]  /*3fb0*/  LEA R156, P0, R157, c[0x0][0x170], 0x2 ;  /* 0x00005c009d9c7a11 */ /* 0x000fc400078010ff */
[----:B------:R-:W4:Y:S02]  /*3fc0*/  LDG.E.CONSTANT R45, [R44.64] ;  /* 0x0000000a2c2d7981 */ /* 0x000f24000c1e9900 */
[----:B------:R-:W-:Y:S02]  /*3fd0*/  LEA.HI.X R157, R157, c[0x0][0x174], R40, 0x2, P0 ;  /* 0x00005d009d9d7a11 */ /* 0x000fe400000f1428 */
[----:B-1----:R-:W5:Y:S04]  /*3fe0*/  LDS.128 R40, [R143+0x70] ;  /* 0x000070008f287984 */ /* 0x002f680000000c00 */
[----:B------:R-:W4:Y:S01]  /*3ff0*/  LDG.E.CONSTANT R156, [R156.64] ;  /* 0x0000000a9c9c7981 */ /* 0x000f22000c1e9900 */
[----:B------:R-:W-:Y:S01]  /*4000*/  ISETP.NE.AND P0, PT, R146, RZ, PT ;  /* 0x000000ff9200720c */ /* 0x000fe20003f05270 */
[----:B--2---:R-:W-:-:S04]  /*4010*/  FFMA.FTZ R46, R162, R46, R161 ;  /* 0x0000002ea22e7223 */ /* 0x004fc800000100a1 */
[----:B---3--:R-:W-:-:S04]  /*4020*/  FFMA.FTZ R46, R160, R47, R46 ;  /* 0x0000002fa02e7223 */ /* 0x008fc8000001002e */
[----:B-----5:R-:W-:Y:S02]  /*4030*/  FFMA.FTZ R40, R40, R163, R46 ;  /* 0x000000a328287223 */ /* 0x020fe4000001002e */
[----:B------:R-:W-:Y:S02]  /*4040*/  IMAD R47, R151, 0x8, R142 ;  /* 0x00000008972f7824 */ /* 0x000fe400078e028e */
[----:B------:R-:W-:-:S04]  /*4050*/  FFMA.FTZ R40, R158, R41, R40 ;  /* 0x000000299e287223 */ /* 0x000fc80000010028 */
[----:B----4-:R-:W-:-:S04]  /*4060*/  FFMA.FTZ R40, R45, R42, R40 ;  /* 0x0000002a2d287223 */ /* 0x010fc80000010028 */
[----:B------:R-:W-:Y:S01]  /*4070*/  FFMA.FTZ R153, R156, R43, R40 ;  /* 0x0000002b9c997223 */ /* 0x000fe20000010028 */
[----:B------:R-:W-:Y:S05]  /*4080*/  BRA.DIV ~URZ, `(.L_x_22755) ;  /* 0x000036827f007947 */ /* 0x000fea000b800000 */
[----:B------:R0:W1:Y:S02]  /*4090*/  SHFL.BFLY PT, R40, R153, 0x2, 0x1f ;  /* 0x0c401f0099287f89 */ /* 0x00006400000e0000 */
.L_x_22793:
[----:B01----:R-:W-:Y:S01]  /*40a0*/  FADD.FTZ R153, R153, R40 ;  /* 0x0000002899997221 */ /* 0x003fe20000010000 */
[----:B------:R-:W-:Y:S05]  /*40b0*/  BRA.DIV ~URZ, `(.L_x_22756) ;  /* 0x000036d27f007947 */ /* 0x000fea000b800000 */
[----:B------:R0:W1:Y:S02]  /*40c0*/  SHFL.BFLY PT, R40, R153, 0x1, 0x1f ;  /* 0x0c201f0099287f89 */ /* 0x00006400000e0000 */
.L_x_22794:
        /* <DEDUP_REMOVED lines=13> */
.L_x_22754:
[----:B------:R-:W-:-:S13]  /*41a0*/  ISETP.NE.AND P0, PT, R146, RZ, PT ;  /* 0x000000ff9200720c */ /* 0x000fda0003f05270 */
[----:B------:R-:W-:Y:S02]  /*41b0*/  @!P0 IMAD R40, R151, 0x8, R142 ;  /* 0x0000000897288824 */ /* 0x000fe400078e028e */
[----:B------:R-:W-:-:S05]  /*41c0*/  @!P0 IMAD.MOV.U32 R41, RZ, RZ, -0x800001 ;  /* 0xff7fffffff298424 */ /* 0x000fca00078e00ff */
[----:B------:R0:W-:Y:S02]  /*41d0*/  @!P0 STS [R40.X4+0x220], R41 ;  /* 0x0002202928008388 */ /* 0x0001e40000004800 */
.L_x_22757:
[----:B------:R-:W-:Y:S05]  /*41e0*/  BSYNC B1 ;  /* 0x0000000000017941 */ /* 0x000fea0003800000 */
.L_x_22753:
[----:B------:R-:W-:-:S04]  /*41f0*/  IADD3 R151, R151, 0x4, RZ ;  /* 0x0000000497977810 */ /* 0x000fc80007ffe0ff */
[----:B------:R-:W-:-:S13]  /*4200*/  ISETP.GE.AND P0, PT, R151, R22, PT ;  /* 0x000000169700720c */ /* 0x000fda0003f06270 */
[----:B01----:R-:W-:Y:S01]  /*4210*/  @P0 CALL.REL.NOINC `(.L_x_22744) ;  /* 0x0000001000000944 */ /* 0x003fe20003c00000 */
[----:B------:R-:W-:Y:S05]  /*4220*/  BRA `(.L_x_22758) ;  /* 0xffffedd000007947 */ /* 0x000fea000383ffff */
.L_x_22744:
[----:B------:R-:W-:Y:S05]  /*4230*/  BSYNC B0 ;  /* 0x0000000000007941 */ /* 0x000fea0003800000 */
.L_x_22743:
[----:B------:R-:W-:Y:S05]  /*4240*/  BRA.DIV ~URZ, `(.L_x_22759) ;  /* 0x000035c27f007947 */ /* 0x000fea000b800000 */
[----:B------:R0:W1:Y:S02]  /*4250*/  SHFL.BFLY PT, R3, R144, 0x10, 0x1f ;  /* 0x0e001f0090037f89 */ /* 0x00006400000e0000 */
.L_x_22795:
[----:B-1----:R-:W-:Y:S01]  /*4260*/  FMNMX.FTZ R5, R3, R144, !PT ;  /* 0x0000009003057209 */ /* 0x002fe20007810000 */
[----:B------:R-:W-:Y:S05]  /*4270*/  BRA.DIV ~URZ, `(.L_x_22760) ;  /* 0x000036127f007947 */ /* 0x000fea000b800000 */
[----:B------:R-:W1:Y:S02]  /*4280*/  SHFL.BFLY PT, R0, R5, 0x8, 0x1f ;  /* 0x0d001f0005007f89 */ /* 0x000e6400000e0000 */
[----:B-1----:R-:W-:-:S05]  /*4290*/  FMNMX.FTZ R0, R5, R0, !PT ;  /* 0x0000000005007209 */ /* 0x002fca0007810000 */
[----:B------:R1:W2:Y:S02]  /*42a0*/  SHFL.BFLY PT, R3, R0, 0x4, 0x1f ;  /* 0x0c801f0000037f89 */ /* 0x0002a400000e0000 */
.L_x_22796:
        /* <DEDUP_REMOVED lines=12> */
[----:B-1----:R-:W-:Y:S01]  /*4370*/  FMNMX.FTZ R2, R3, R0, !PT ;  /* 0x0000000003027209 */ /* 0x002fe20007810000 */
[----:B------:R-:W-:-:S04]  /*4380*/  IMAD.MOV.U32 R0, RZ, RZ, RZ ;  /* 0x000000ffff007224 */ /* 0x000fc800078e00ff */
[----:B------:R-:W1:Y:S02]  /*4390*/  SHFL.BFLY PT, R3, R2, 0x1, 0x1f ;  /* 0x0c201f0002037f89 */ /* 0x000e6400000e0000 */
[----:B-1----:R-:W-:Y:S02]  /*43a0*/  FMNMX.FTZ R4, R2, R3, !PT ;  /* 0x0000000302047209 */ /* 0x002fe40007810000 */
[----:B------:R-:W-:-:S03]  /*43b0*/  LEA.HI R3, R6, R5, RZ, 0x3 ;  /* 0x0000000506037211 */ /* 0x000fc600078f18ff */
[----:B------:R1:W2:Y:S01]  /*43c0*/  SHFL.IDX PT, R45, R4, RZ, 0x1f ;  /* 0x00001fff042d7589 */ /* 0x0002a200000e0000 */
[----:B------:R-:W-:-:S04]  /*43d0*/  LOP3.LUT R3, R3, 0xfffffff8, RZ, 0xc0, !PT ;  /* 0xfffffff803037812 */ /* 0x000fc800078ec0ff */
[----:B------:R-:W-:-:S04]  /*43e0*/  IMNMX R3, R148, R3, PT ;  /* 0x0000000394037217 */ /* 0x000fc80003800200 */
        /* <DEDUP_REMOVED lines=14> */
.L_x_22765:
        /* <DEDUP_REMOVED lines=11> */
.L_x_22764:
[----:B------:R-:W-:Y:S05]  /*4580*/  BSYNC B1 ;  /* 0x0000000000017941 */ /* 0x000fea0003800000 */
.L_x_22763:
        /* <DEDUP_REMOVED lines=10> */
.L_x_22768:
[----:B------:R-:W1:Y:S01]  /*4630*/  LDS R5, [R2+-0x400] ;  /* 0xfffc000002057984 */ /* 0x000e620000000800 */
[----:B------:R-:W-:-:S03]  /*4640*/  IADD3 R4, R4, 0x800, RZ ;  /* 0x0000080004047810 */ /* 0x000fc60007ffe0ff */
[----:B------:R-:W3:Y:S01]  /*4650*/  LDS R7, [R2] ;  /* 0x0000000002077984 */ /* 0x000ee20000000800 */
[----:B------:R-:W-:-:S03]  /*4660*/  ISETP.GE.AND P2, PT, R4, R43, PT ;  /* 0x0000002b0400720c */ /* 0x000fc60003f46270 */
[----:B------:R-:W4:Y:S04]  /*4670*/  LDS R6, [R2+-0x200] ;  /* 0xfffe000002067984 */ /* 0x000f280000000800 */
[----:B------:R-:W5:Y:S04]  /*4680*/  LDS R9, [R2+0x200] ;  /* 0x0002000002097984 */ /* 0x000f680000000800 */
[----:B------:R-:W0:Y:S04]  /*4690*/  LDS R11, [R2+0x400] ;  /* 0x00040000020b7984 */ /* 0x000e280000000800 */
        /* <DEDUP_REMOVED lines=14> */
[----:B-----5:R-:W-:-:S02]  /*4780*/  FADD.FTZ R10, -R45, R9 ;  /* 0x000000092d0a7221 */ /* 0x020fc40000010100 */
[----:B------:R-:W-:Y:S02]  /*4790*/  FMUL.FTZ R6, R6, 1.4426950216293334961 ;  /* 0x3fb8aa3b06067820 */ /* 0x000fe40000410000 */
[C---:B0-----:R-:W-:Y:S02]  /*47a0*/  FADD.FTZ R12, -R45.reuse, R11 ;  /* 0x0000000b2d0c7221 */ /* 0x041fe40000010100 */
[----:B------:R-:W-:Y:S01]  /*47b0*/  FMUL.FTZ R10, R10, 1.4426950216293334961 ;  /* 0x3fb8aa3b0a0a7820 */ /* 0x000fe20000410000 */
[----:B------:R0:W5:Y:S01]  /*47c0*/  MUFU.EX2 R9, R8 ;  /* 0x0000000800097308 */ /* 0x0001620000000800 */
[----:B------:R-:W-:Y:S02]  /*47d0*/  FMUL.FTZ R12, R12, 1.4426950216293334961 ;  /* 0x3fb8aa3b0c0c7820 */ /* 0x000fe40000410000 */
[----:B------:R-:W-:-:S05]  /*47e0*/  FADD.FTZ R14, -R45, R14 ;  /* 0x0000000e2d0e7221 */ /* 0x000fca0000010100 */
[----:B------:R5:W1:Y:S01]  /*47f0*/  MUFU.EX2 R7, R6 ;  /* 0x0000000600077308 */ /* 0x000a620000000800 */
[----:B0-----:R-:W0:Y:S01]  /*4800*/  LDS R8, [R2+0x1600] ;  /* 0x0016000002087984 */ /* 0x001e220000000800 */
[----:B----4-:R-:W-:Y:S02]  /*4810*/  FADD.FTZ R0, R5, R0 ;  /* 0x0000000005007221 */ /* 0x010fe40000010000 */
[----:B------:R-:W-:Y:S01]  /*4820*/  FMUL.FTZ R14, R14, 1.4426950216293334961 ;  /* 0x3fb8aa3b0e0e7820 */ /* 0x000fe20000410000 */
[----:B------:R-:W-:Y:S01]  /*4830*/  STS [R2+-0x400], R5 ;  /* 0xfffc000502007388 */ /* 0x000fe20000000800 */
[C---:B------:R-:W-:Y:S02]  /*4840*/  FADD.FTZ R16, -R45.reuse, R16 ;  /* 0x000000102d107221 */ /* 0x040fe40000010100 */
[----:B------:R4:W2:Y:S01]  /*4850*/  MUFU.EX2 R11, R10 ;  /* 0x0000000a000b7308 */ /* 0x0008a20000000800 */
[----:B-----5:R-:W-:Y:S01]  /*4860*/  FADD.FTZ R6, -R45, R13 ;  /* 0x0000000d2d067221 */ /* 0x020fe20000010100 */
[----:B------:R-:W-:Y:S01]  /*4870*/  STS [R2], R9 ;  /* 0x0000000902007388 */ /* 0x000fe20000000800 */
[----:B------:R-:W-:-:S02]  /*4880*/  FMUL.FTZ R16, R16, 1.4426950216293334961 ;  /* 0x3fb8aa3b10107820 */ /* 0x000fc40000410000 */
[----:B------:R-:W-:Y:S02]  /*4890*/  FMUL.FTZ R6, R6, 1.4426950216293334961 ;  /* 0x3fb8aa3b06067820 */ /* 0x000fe40000410000 */
[C---:B------:R-:W-:Y:S01]  /*48a0*/  FADD.FTZ R18, -R45.reuse, R18 ;  /* 0x000000122d127221 */ /* 0x040fe20000010100 */
[----:B------:R5:W3:Y:S01]  /*48b0*/  MUFU.EX2 R13, R12 ;  /* 0x0000000c000d7308 */ /* 0x000ae20000000800 */
[----:B----4-:R-:W4:Y:S01]  /*48c0*/  LDS R10, [R2+0x1800] ;  /* 0x00180000020a7984 */ /* 0x010f220000000800 */
[----:B-1----:R-:W-:Y:S02]  /*48d0*/  FADD.FTZ R0, R0, R7 ;  /* 0x0000000700007221 */ /* 0x002fe40000010000 */
[----:B------:R-:W-:Y:S01]  /*48e0*/  FMUL.FTZ R18, R18, 1.4426950216293334961 ;  /* 0x3fb8aa3b12127820 */ /* 0x000fe20000410000 */
[----:B------:R-:W-:Y:S01]  /*48f0*/  STS [R2+-0x200], R7 ;  /* 0xfffe000702007388 */ /* 0x000fe20000000800 */
[----:B------:R-:W-:Y:S02]  /*4900*/  FADD.FTZ R0, R0, R9 ;  /* 0x0000000900007221 */ /* 0x000fe40000010000 */
[----:B------:R-:W1:Y:S01]  /*4910*/  MUFU.EX2 R15, R6 ;  /* 0x00000006000f7308 */ /* 0x000e620000000800 */
[----:B-----5:R-:W5:Y:S01]  /*4920*/  LDS R12, [R2+0x1a00] ;  /* 0x001a0000020c7984 */ /* 0x020f620000000800 */
[----:B------:R-:W-:-:S02]  /*4930*/  FADD.FTZ R26, -R45, R26 ;  /* 0x0000001a2d1a7221 */ /* 0x000fc40000010100 */
[----:B--2---:R-:W-:Y:S01]  /*4940*/  FADD.FTZ R0, R0, R11 ;  /* 0x0000000b00007221 */ /* 0x004fe20000010000 */
[----:B------:R-:W-:Y:S01]  /*4950*/  STS [R2+0x200], R11 ;  /* 0x0002000b02007388 */ /* 0x000fe20000000800 */
[----:B------:R-:W-:Y:S02]  /*4960*/  FMUL.FTZ R26, R26, 1.4426950216293334961 ;  /* 0x3fb8aa3b1a1a7820 */ /* 0x000fe40000410000 */
[----:B------:R-:W2:Y:S01]  /*4970*/  MUFU.EX2 R17, R14 ;  /* 0x0000000e00117308 */ /* 0x000ea20000000800 */
[C---:B------:R-:W-:Y:S01]  /*4980*/  FADD.FTZ R28, -R45.reuse, R28 ;  /* 0x0000001c2d1c7221 */ /* 0x040fe20000010100 */
[----:B---3--:R-:W-:Y:S01]  /*4990*/  STS [R2+0x400], R13 ;  /* 0x0004000d02007388 */ /* 0x008fe20000000800 */
        /* <DEDUP_REMOVED lines=13> */
[----:B------:R-:W-:-:S03]  /*4a70*/  FMUL.FTZ R8, R8, 1.4426950216293334961 ;  /* 0x3fb8aa3b08087820 */ /* 0x000fc60000410000 */
[----:B------:R-:W1:Y:S01]  /*4a80*/  MUFU.EX2 R29, R26 ;  /* 0x0000001a001d7308 */ /* 0x000e620000000800 */
[----:B---3--:R-:W-:Y:S01]  /*4a90*/  FADD.FTZ R0, R0, R25 ;  /* 0x0000001900007221 */ /* 0x008fe20000010000 */
[----:B------:R-:W-:Y:S01]  /*4aa0*/  STS [R2+0xa00], R25 ;  /* 0x000a001902007388 */ /* 0x000fe20000000800 */
[----:B----4-:R-:W-:-:S04]  /*4ab0*/  FADD.FTZ R10, -R45, R10 ;  /* 0x0000000a2d0a7221 */ /* 0x010fc80000010100 */
[----:B------:R-:W-:Y:S01]  /*4ac0*/  FMUL.FTZ R10, R10, 1.4426950216293334961 ;  /* 0x3fb8aa3b0a0a7820 */ /* 0x000fe20000410000 */
[----:B------:R-:W2:Y:S01]  /*4ad0*/  MUFU.EX2 R31, R28 ;  /* 0x0000001c001f7308 */ /* 0x000ea20000000800 */
[----:B0-----:R-:W-:Y:S01]  /*4ae0*/  FADD.FTZ R0, R0, R27 ;  /* 0x0000001b00007221 */ /* 0x001fe20000010000 */
[----:B------:R-:W-:Y:S01]  /*4af0*/  STS [R2+0xc00], R27 ;  /* 0x000c001b02007388 */ /* 0x000fe20000000800 */
[----:B-----5:R-:W-:-:S04]  /*4b00*/  FADD.FTZ R12, -R45, R12 ;  /* 0x0000000c2d0c7221 */ /* 0x020fc80000010100 */
        /* <DEDUP_REMOVED lines=22> */
.L_x_22767:
[----:B------:R-:W-:Y:S05]  /*4c70*/  BSYNC B1 ;  /* 0x0000000000017941 */ /* 0x000fea0003800000 */
.L_x_22766:
        /* <DEDUP_REMOVED lines=21> */
[----:B-----5:R-:W-:-:S02]  /*4dd0*/  FADD.FTZ R10, -R45, R9 ;  /* 0x000000092d0a7221 */ /* 0x020fc40000010100 */
[C---:B0-----:R-:W-:Y:S01]  /*4de0*/  FADD.FTZ R12, -R45.reuse, R11 ;  /* 0x0000000b2d0c7221 */ /* 0x041fe20000010100 */
        /* <DEDUP_REMOVED lines=32> */
.L_x_22770:
[----:B------:R-:W-:Y:S05]  /*4ff0*/  BSYNC B1 ;  /* 0x0000000000017941 */ /* 0x000fea0003800000 */
.L_x_22769:
        /* <DEDUP_REMOVED lines=26> */
.L_x_22762:
[----:B-1----:R-:W-:Y:S05]  /*51a0*/  BSYNC B0 ;  /* 0x0000000000007941 */ /* 0x002fea0003800000 */
.L_x_22761:
[----:B------:R-:W1:Y:S01]  /*51b0*/  SHFL.BFLY PT, R5, R0, 0x10, 0x1f ;  /* 0x0e001f0000057f89 */ /* 0x000e6200000e0000 */
        /* <DEDUP_REMOVED lines=36> */
.L_x_22775:
        /* <DEDUP_REMOVED lines=8> */
.L_x_22774:
[----:B-1-3--:R-:W-:Y:S05]  /*5480*/  BSYNC B1 ;  /* 0x0000000000017941 */ /* 0x00afea0003800000 */
.L_x_22773:
        /* <DEDUP_REMOVED lines=10> */
.L_x_22778:
        /* <DEDUP_REMOVED lines=21> */
[----:B0-----:R-:W-:-:S03]  /*5680*/  FMUL.FTZ R13, R35, R12 ;  /* 0x0000000c230d7220 */ /* 0x001fc60000410000 */
[----:B------:R-:W0:Y:S01]  /*5690*/  LDS R34, [R0+0x1a00] ;  /* 0x001a000000227984 */ /* 0x000e220000000800 */
        /* <DEDUP_REMOVED lines=29> */
.L_x_22777:
[----:B------:R-:W-:Y:S05]  /*5870*/  BSYNC B1 ;  /* 0x0000000000017941 */ /* 0x000fea0003800000 */
.L_x_22776:
        /* <DEDUP_REMOVED lines=31> */
.L_x_22780:
[----:B------:R-:W-:Y:S05]  /*5a70*/  BSYNC B1 ;  /* 0x0000000000017941 */ /* 0x000fea0003800000 */
.L_x_22779:
        /* <DEDUP_REMOVED lines=14> */
.L_x_22772:
[----:B------:R-:W-:Y:S05]  /*5b60*/  BSYNC B0 ;  /* 0x0000000000007941 */ /* 0x000fea0003800000 */
.L_x_22771:
[----:B------:R-:W-:Y:S01]  /*5b70*/  BAR.SYNC.DEFER_BLOCKING 0x0 ;  /* 0x0000000000007b1d */ /* 0x000fe20000010000 */
[----:B------:R-:W-:-:S05]  /*5b80*/  ISETP.GE.AND P0, PT, R149, R22, PT ;  /* 0x000000169500720c */ /* 0x000fca0003f06270 */
[----:B------:R-:W-:Y:S08]  /*5b90*/  BSSY B0, `(.L_x_22781) ;  /* 0x000010d000007945 */ /* 0x000ff00003800000 */
[----:B------:R-:W-:Y:S05]  /*5ba0*/  @!P0 BRA `(.L_x_22782) ;  /* 0x0000007000008947 */ /* 0x000fea0003800000 */
[----:B-1----:R-:W-:Y:S01]  /*5bb0*/  IMAD.MOV.U32 R0, RZ, RZ, RZ ;  /* 0x000000ffff007224 */ /* 0x002fe200078e00ff */
[----:B------:R-:W-:Y:S01]  /*5bc0*/  CS2R R16, SRZ ;  /* 0x0000000000107805 */ /* 0x000fe2000001ff00 */
[----:B------:R-:W-:Y:S01]  /*5bd0*/  IMAD.MOV.U32 R18, RZ, RZ, RZ ;  /* 0x000000ffff127224 */ /* 0x000fe200078e00ff */
[----:B------:R-:W-:Y:S01]  /*5be0*/  CS2R R20, SRZ ;  /* 0x0000000000147805 */ /* 0x000fe2000001ff00 */
[----:B------:R-:W-:-:S02]  /*5bf0*/  IMAD.MOV.U32 R23, RZ, RZ, RZ ;  /* 0x000000ffff177224 */ /* 0x000fc400078e00ff */
[----:B------:R-:W-:Y:S01]  /*5c00*/  IMAD.MOV.U32 R25, RZ, RZ, RZ ;  /* 0x000000ffff197224 */ /* 0x000fe200078e00ff */
[----:B------:R-:W-:Y:S05]  /*5c10*/  BRA `(.L_x_22783) ;  /* 0x0000104000007947 */ /* 0x000fea0003800000 */
.L_x_22782:
[----:B------:R-:W-:Y:S01]  /*5c20*/  IABS R26, c[0x0][0x1d4] ;  /* 0x00007500001a7a13 */ /* 0x000fe20000000000 */
[----:B------:R-:W-:Y:S01]  /*5c30*/  IMAD.MOV.U32 R54, RZ, RZ, RZ ;  /* 0x000000ffff367224 */ /* 0x000fe200078e00ff */
[----:B------:R-:W-:Y:S01]  /*5c40*/  IADD3 R53, P0, R149, R145, RZ ;  /* 0x0000009195357210 */ /* 0x000fe20007f1e0ff */
[----:B------:R-:W-:Y:S01]  /*5c50*/  IMAD R2, R23, c[0x0][0x1b0], RZ ;  /* 0x00006c0017027a24 */ /* 0x000fe200078e02ff */
[----:B-1----:R-:W1:Y:S01]  /*5c60*/  I2F.RP R0, R26 ;  /* 0x0000001a00007306 */ /* 0x002e620000209400 */
[----:B------:R-:W-:Y:S01]  /*5c70*/  IMAD.MOV.U32 R58, RZ, RZ, c[0x0][0x1ac] ;  /* 0x00006b00ff3a7624 */ /* 0x000fe200078e00ff */
[----:B------:R-:W-:Y:S01]  /*5c80*/  LEA.HI.X.SX32 R20, R149, R20, 0x1, P0 ;  /* 0x0000001495147211 */ /* 0x000fe200000f0eff */
[----:B------:R-:W-:Y:S01]  /*5c90*/  CS2R R16, SRZ ;  /* 0x0000000000107805 */ /* 0x000fe2000001ff00 */
[----:B------:R-:W-:Y:S01]  /*5ca0*/  LEA R52, P0, R53, c[0x0][0x188], 0x2 ;  /* 0x0000620035347a11 */ /* 0x000fe200078010ff */
[----:B------:R-:W-:Y:S01]  /*5cb0*/  IMAD.MOV.U32 R18, RZ, RZ, RZ ;  /* 0x000000ffff127224 */ /* 0x000fe200078e00ff */
[----:B------:R-:W-:Y:S01]  /*5cc0*/  IADD3 R27, R21, -c[0x0][0x1cc], RZ ;  /* 0x80007300151b7a10 */ /* 0x000fe20007ffe0ff */
[----:B------:R-:W-:Y:S01]  /*5cd0*/  IMAD.MOV.U32 R23, RZ, RZ, RZ ;  /* 0x000000ffff177224 */ /* 0x000fe200078e00ff */
[----:B------:R-:W-:Y:S01]  /*5ce0*/  LEA.HI.X R53, R53, c[0x0][0x18c], R20, 0x2, P0 ;  /* 0x0000630035357a11 */ /* 0x000fe200000f1414 */
[----:B------:R-:W-:Y:S01]  /*5cf0*/  IMAD.MOV.U32 R25, RZ, RZ, RZ ;  /* 0x000000ffff197224 */ /* 0x000fe200078e00ff */
[----:B------:R-:W-:Y:S01]  /*5d00*/  LOP3.LUT R56, RZ, R22, RZ, 0x33, !PT ;  /* 0x00000016ff387212 */ /* 0x000fe200078e33ff */
[----:B------:R-:W-:Y:S01]  /*5d10*/  CS2R R20, SRZ ;  /* 0x0000000000147805 */ /* 0x000fe2000001ff00 */
[----:B------:R-:W-:Y:S01]  /*5d20*/  IMAD.MOV.U32 R57, RZ, RZ, R149 ;  /* 0x000000ffff397224 */ /* 0x000fe200078e0095 */
[----:B------:R-:W-:Y:S01]  /*5d30*/  SHF.R.S32.HI R58, RZ, 0x1f, R58 ;  /* 0x0000001fff3a7819 */ /* 0x000fe2000001143a */
[----:B-1----:R-:W1:Y:S02]  /*5d40*/  MUFU.RCP R0, R0 ;  /* 0x0000000000007308 */ /* 0x002e640000001000 */
[----:B-1----:R-:W-:Y:S01]  /*5d50*/  IADD3 R55, R0, 0xffffffe, RZ ;  /* 0x0ffffffe00377810 */ /* 0x002fe20007ffe0ff */
[----:B------:R-:W-:-:S05]  /*5d60*/  IMAD.MOV.U32 R0, RZ, RZ, RZ ;  /* 0x000000ffff007224 */ /* 0x000fca00078e00ff */
[----:B------:R-:W1:Y:S02]  /*5d70*/  F2I.FTZ.U32.TRUNC.NTZ R55, R55 ;  /* 0x0000003700377305 */ /* 0x000e64000021f000 */
[----:B-1----:R-:W-:-:S04]  /*5d80*/  IMAD.MOV R3, RZ, RZ, -R55 ;  /* 0x000000ffff037224 */ /* 0x002fc800078e0a37 */
[----:B------:R-:W-:-:S04]  /*5d90*/  IMAD R3, R3, R26, RZ ;  /* 0x0000001a03037224 */ /* 0x000fc800078e02ff */
[----:B------:R-:W-:Y:S01]  /*5da0*/  IMAD.HI.U32 R54, R55, R3, R54 ;  /* 0x0000000337367227 */ /* 0x000fe200078e0036 */
[----:B------:R-:W-:-:S03]  /*5db0*/  LEA.HI R3, R147, R147, RZ, 0x1 ;  /* 0x0000009393037211 */ /* 0x000fc600078f08ff */
[----:B------:R-:W-:Y:S01]  /*5dc0*/  IMAD.SHL.U32 R55, R149, 0x8, RZ ;  /* 0x0000000895377824 */ /* 0x000fe200078e00ff */
        /* <DEDUP_REMOVED lines=15> */
.L_x_22786:
[----:B------:R-:W-:Y:S01]  /*5ec0*/  IABS R5, R55 ;  /* 0x0000003700057213 */ /* 0x000fe20000000000 */
[----:B------:R-:W-:Y:S01]  /*5ed0*/  IMAD.IADD R48, R56, 0x1, R57 ;  /* 0x0000000138307824 */ /* 0x000fe200078e0239 */
[----:B------:R-:W-:Y:S01]  /*5ee0*/  IABS R7, c[0x0][0x1d0] ;  /* 0x0000740000077a13 */ /* 0x000fe20000000000 */
[----:B------:R-:W-:Y:S01]  /*5ef0*/  BSSY B1, `(.L_x_22784) ;  /* 0x00000d0000017945 */ /* 0x000fe20003800000 */
[----:B------:R-:W-:Y:S01]  /*5f00*/  IABS R8, c[0x0][0x1d4] ;  /* 0x0000750000087a13 */ /* 0x000fe20000000000 */
[----:B------:R-:W-:Y:S01]  /*5f10*/  IMAD.HI.U32 R4, R54, R5, RZ ;  /* 0x0000000536047227 */ /* 0x000fe200078e00ff */
[----:B------:R-:W1:Y:S01]  /*5f20*/  I2F.RP R9, R7 ;  /* 0x0000000700097306 */ /* 0x000e620000209400 */
[----:B------:R-:W-:-:S02]  /*5f30*/  IADD3 R57, R57, 0x4, RZ ;  /* 0x0000000439397810 */ /* 0x000fc40007ffe0ff */
        /* <DEDUP_REMOVED lines=37> */
[----:B--2---:R-:W-:Y:S05]  /*6190*/  @P1 BRA P2, `(.L_x_22785) ;  /* 0x00000a5000001947 */ /* 0x004fea0001000000 */
        /* <DEDUP_REMOVED lines=11> */
[----:B------:R1:W3:Y:S01]  /*6250*/  LDG.E.128.CONSTANT R4, [R30.64] ;  /* 0x0000000a1e047981 */ /* 0x0002e2000c1e9d00 */
[----:B------:R-:W-:Y:S02]  /*6260*/  LEA R12, P2, R13, c[0x0][0x178], 0x2 ;  /* 0x00005e000d0c7a11 */ /* 0x000fe400078410ff */
[----:B------:R-:W-:Y:S01]  /*6270*/  LEA.HI.X.SX32 R14, R63, R46, 0x1, P1 ;  /* 0x0000002e3f0e7211 */ /* 0x000fe200008f0eff */
[----:B------:R1:W4:Y:S01]  /*6280*/  LDG.E.128.CONSTANT R8, [R30.64+0x200] ;  /* 0x0002000a1e087981 */ /* 0x000322000c1e9d00 */
[----:B------:R-:W-:Y:S02]  /*6290*/  IADD3 R29, P1, R64, R42, RZ ;  /* 0x0000002a401d7210 */ /* 0x000fe40007f3e0ff */
[----:B------:R-:W-:-:S06]  /*62a0*/  LEA.HI.X R13, R13, c[0x0][0x17c], R14, 0x2, P2 ;  /* 0x00005f000d0d7a11 */ /* 0x000fcc00010f140e */
        /* <DEDUP_REMOVED lines=8> */
[----:B-12---:R-:W2:Y:S01]  /*6330*/  LDG.E.128.CONSTANT R28, [R28.64] ;  /* 0x0000000a1c1c7981 */ /* 0x006ea2000c1e9d00 */
[----:B------:R-:W-:Y:S02]  /*6340*/  LEA.HI.X R33, R33, c[0x0][0x17c], R34, 0x2, P2 ;  /* 0x00005f0021217a11 */ /* 0x000fe400010f1422 */
[----:B------:R-:W-:Y:S02]  /*6350*/  LEA R36, P2, R37, c[0x0][0x178], 0x2 ;  /* 0x00005e0025247a11 */ /* 0x000fe400078410ff */
[----:B------:R-:W-:Y:S02]  /*6360*/  LEA.HI.X.SX32 R38, R66, R46, 0x1, P1 ;  /* 0x0000002e42267211 */ /* 0x000fe400008f0eff */
[----:B------:R-:W2:Y:S01]  /*6370*/  LDG.E.128.CONSTANT R32, [R32.64] ;  /* 0x0000000a20207981 */ /* 0x000ea2000c1e9d00 */
[----:B------:R-:W-:Y:S02]  /*6380*/  IADD3 R41, P1, R67, R42, RZ ;  /* 0x0000002a43297210 */ /* 0x000fe40007f3e0ff */
[----:B------:R-:W-:-:S02]  /*6390*/  LEA.HI.X R37, R37, c[0x0][0x17c], R38, 0x2, P2 ;  /* 0x00005f0025257a11 */ /* 0x000fc400010f1426 */
[----:B------:R-:W-:Y:S02]  /*63a0*/  LEA R40, P2, R41, c[0x0][0x178], 0x2 ;  /* 0x00005e0029287a11 */ /* 0x000fe400078410ff */
[----:B------:R-:W-:Y:S02]  /*63b0*/  LEA.HI.X.SX32 R44, R67, R46, 0x1, P1 ;  /* 0x0000002e432c7211 */ /* 0x000fe400008f0eff */
[----:B------:R-:W2:Y:S01]  /*63c0*/  LDG.E.128.CONSTANT R36, [R36.64] ;  /* 0x0000000a24247981 */ /* 0x000ea2000c1e9d00 */
[C---:B------:R-:W-:Y:S02]  /*63d0*/  IADD3 R45, P1, R60.reuse, R42, RZ ;  /* 0x0000002a3c2d7210 */ /* 0x040fe40007f3e0ff */
[----:B------:R-:W-:Y:S02]  /*63e0*/  LEA.HI.X R41, R41, c[0x0][0x17c], R44, 0x2, P2 ;  /* 0x00005f0029297a11 */ /* 0x000fe400010f142c */
[----:B------:R-:W-:Y:S02]  /*63f0*/  LEA R44, P2, R45, c[0x0][0x178], 0x2 ;  /* 0x00005e002d2c7a11 */ /* 0x000fe400078410ff */
[----:B------:R-:W-:-:S02]  /*6400*/  LEA.HI.X.SX32 R46, R60, R46, 0x1, P1 ;  /* 0x0000002e3c2e7211 */ /* 0x000fc400008f0eff */
[----:B------:R-:W2:Y:S02]  /*6410*/  LDG.E.128.CONSTANT R40, [R40.64] ;  /* 0x0000000a28287981 */ /* 0x000ea4000c1e9d00 */
[----:B------:R-:W-:-:S06]  /*6420*/  LEA.HI.X R45, R45, c[0x0][0x17c], R46, 0x2, P2 ;  /* 0x00005f002d2d7a11 */ /* 0x000fcc00010f142e */
[----:B------:R-:W2:Y:S01]  /*6430*/  LDG.E.128.CONSTANT R44, [R44.64] ;  /* 0x0000000a2c2c7981 */ /* 0x000ea2000c1e9d00 */
        /* <DEDUP_REMOVED lines=11> */
[----:B---3--:R-:W-:Y:S02]  /*64f0*/  @!P1 FSEL R5, R5, RZ, !P6 ;  /* 0x000000ff05059208 */ /* 0x008fe40007000000 */
        /* <DEDUP_REMOVED lines=8> */
[----:B----4-:R-:W-:Y:S02]  /*6580*/  @!P1 FSEL R9, R9, RZ, !P5 ;  /* 0x000000ff09099208 */ /* 0x010fe40006800000 */
[----:B------:R-:W-:Y:S02]  /*6590*/  @!P1 FSEL R10, R10, RZ, !P2 ;  /* 0x000000ff0a0a9208 */ /* 0x000fe40005000000 */
[-C--:B------:R-:W-:Y:S02]  /*65a0*/  @!P1 ISETP.GE.AND P4, PT, R61, R148.reuse, PT ;  /* 0x000000943d00920c */ /* 0x080fe40003f86270 */
[-C--:B------:R-:W-:Y:S02]  /*65b0*/  @!P1 ISETP.GE.AND P5, PT, R49, R148.reuse, PT ;  /* 0x000000943100920c */ /* 0x080fe40003fa6270 */
[----:B------:R-:W-:-:S02]  /*65c0*/  @!P1 ISETP.GE.AND P2, PT, R61, R148, PT ;  /* 0x000000943d00920c */ /* 0x000fc40003f46270 */
[----:B------:R-:W-:Y:S02]  /*65d0*/  @!P1 IADD3 R49, R61, 0x1, RZ ;  /* 0x000000013d319810 */ /* 0x000fe40007ffe0ff */
[----:B------:R-:W-:Y:S02]  /*65e0*/  @!P1 FSEL R8, R8, RZ, !P4 ;  /* 0x000000ff08089208 */ /* 0x000fe40006000000 */
[----:B------:R-:W-:Y:S02]  /*65f0*/  @!P1 FSEL R11, R11, RZ, !P6 ;  /* 0x000000ff0b0b9208 */ /* 0x000fe40007000000 */
[----:B-----5:R-:W-:Y:S02]  /*6600*/  @!P1 FSEL R12, R12, RZ, !P2 ;  /* 0x000000ff0c0c9208 */ /* 0x020fe40005000000 */
        /* <DEDUP_REMOVED lines=9> */
[----:B------:R-:W1:Y:S01]  /*66a0*/  LDS.128 R48, [R62] ;  /* 0x000000003e307984 */ /* 0x000e620000000c00 */
[----:B------:R-:W-:Y:S02]  /*66b0*/  @!P1 FSEL R15, R15, RZ, !P5 ;  /* 0x000000ff0f0f9208 */ /* 0x000fe40006800000 */
[----:B--2---:R-:W-:Y:S02]  /*66c0*/  @!P1 FSEL R30, R30, RZ, !P2 ;  /* 0x000000ff1e1e9208 */ /* 0x004fe40005000000 */
        /* <DEDUP_REMOVED lines=18> */
[----:B-1----:R-:W-:Y:S01]  /*67f0*/  FMUL.FTZ R9, R49, R9 ;  /* 0x0000000931097220 */ /* 0x002fe20000410000 */
[-C--:B------:R-:W-:Y:S01]  /*6800*/  @!P1 ISETP.GE.AND P3, PT, R69, R148.reuse, PT ;  /* 0x000000944500920c */ /* 0x080fe20003f66270 */
[----:B------:R-:W-:Y:S01]  /*6810*/  FMUL.FTZ R5, R49, R5 ;  /* 0x0000000531057220 */ /* 0x000fe20000410000 */
[----:B------:R-:W-:Y:S01]  /*6820*/  @!P1 ISETP.GE.AND P2, PT, R71, R148, PT ;  /* 0x000000944700920c */ /* 0x000fe20003f46270 */
[----:B------:R-:W-:Y:S01]  /*6830*/  FMUL.FTZ R13, R49, R13 ;  /* 0x0000000d310d7220 */ /* 0x000fe20000410000 */
[----:B------:R-:W-:Y:S01]  /*6840*/  @!P1 IADD3 R71, R61, 0x1, RZ ;  /* 0x000000013d479810 */ /* 0x000fe20007ffe0ff */
[----:B------:R-:W-:Y:S01]  /*6850*/  FMUL.FTZ R29, R49, R29 ;  /* 0x0000001d311d7220 */ /* 0x000fe20000410000 */
[----:B------:R-:W-:Y:S01]  /*6860*/  @!P1 FSEL R37, R37, RZ, !P3 ;  /* 0x000000ff25259208 */ /* 0x000fe20005800000 */
[----:B------:R-:W-:Y:S01]  /*6870*/  FMUL.FTZ R33, R49, R33 ;  /* 0x0000002131217220 */ /* 0x000fe20000410000 */
[----:B------:R-:W-:Y:S01]  /*6880*/  @!P1 FSEL R41, R41, RZ, !P4 ;  /* 0x000000ff29299208 */ /* 0x000fe20006000000 */
[C---:B------:R-:W-:Y:S01]  /*6890*/  FFMA.FTZ R9, R48.reuse, R8, R9 ;  /* 0x0000000830097223 */ /* 0x040fe20000010009 */
[-C--:B------:R-:W-:Y:S01]  /*68a0*/  @!P1 ISETP.GE.AND P3, PT, R61, R148.reuse, PT ;  /* 0x000000943d00920c */ /* 0x080fe20003f66270 */
[----:B------:R-:W-:Y:S01]  /*68b0*/  FMUL.FTZ R37, R49, R37 ;  /* 0x0000002531257220 */ /* 0x000fe20000410000 */
        /* <DEDUP_REMOVED lines=11> */
[C---:B------:R-:W-:Y:S01]  /*6970*/  FFMA.FTZ R37, R48.reuse, R36, R37 ;  /* 0x0000002430257223 */ /* 0x040fe20000010025 */
[C---:B------:R-:W-:Y:S01]  /*6980*/  @!P1 ISETP.GE.AND P5, PT, R69.reuse, R148, PT ;  /* 0x000000944500920c */ /* 0x040fe20003fa6270 */
[----:B------:R-:W-:Y:S01]  /*6990*/  FFMA.FTZ R41, R48, R40, R41 ;  /* 0x0000002830297223 */ /* 0x000fe20000010029 */
[-C--:B------:R-:W-:Y:S01]  /*69a0*/  @!P1 ISETP.GE.AND P3, PT, R69, R148.reuse, PT ;  /* 0x000000944500920c */ /* 0x080fe20003f66270 */
[----:B------:R-:W-:Y:S01]  /*69b0*/  FMUL.FTZ R45, R49, R45 ;  /* 0x0000002d312d7220 */ /* 0x000fe20000410000 */
[----:B------:R-:W-:Y:S01]  /*69c0*/  @!P1 ISETP.GE.AND P2, PT, R61, R148, PT ;  /* 0x000000943d00920c */ /* 0x000fe20003f46270 */
[C---:B------:R-:W-:Y:S01]  /*69d0*/  FFMA.FTZ R10, R50.reuse, R10, R9 ;  /* 0x0000000a320a7223 */ /* 0x040fe20000010009 */
[----:B------:R-:W-:Y:S01]  /*69e0*/  @!P1 ISETP.GE.AND P4, PT, R69, R148, PT ;  /* 0x000000944500920c */ /* 0x000fe20003f86270 */
[C---:B------:R-:W-:Y:S01]  /*69f0*/  FFMA.FTZ R6, R50.reuse, R6, R5 ;  /* 0x0000000632067223 */ /* 0x040fe20000010005 */
[----:B------:R-:W-:Y:S01]  /*6a00*/  @!P1 IADD3 R69, R61, 0x2, RZ ;  /* 0x000000023d459810 */ /* 0x000fe20007ffe0ff */
[----:B------:R-:W-:Y:S01]  /*6a10*/  FFMA.FTZ R14, R50, R14, R13 ;  /* 0x0000000e320e7223 */ /* 0x000fe2000001000d */
[----:B------:R-:W-:Y:S01]  /*6a20*/  @!P1 FSEL R44, R44, RZ, !P2 ;  /* 0x000000ff2c2c9208 */ /* 0x000fe20005000000 */
[C---:B------:R-:W-:Y:S01]  /*6a30*/  FFMA.FTZ R30, R50.reuse, R30, R29 ;  /* 0x0000001e321e7223 */ /* 0x040fe2000001001d */
        /* <DEDUP_REMOVED lines=27> */
.L_x_22785:
[----:B------:R-:W-:Y:S05]  /*6bf0*/  BSYNC B1 ;  /* 0x0000000000017941 */ /* 0x000fea0003800000 */
.L_x_22784:
[----:B------:R-:W-:Y:S02]  /*6c00*/  IADD3 R52, P1, R52, 0x10, RZ ;  /* 0x0000001034347810 */ /* 0x000fe40007f3e0ff */
[----:B------:R-:W-:Y:S02]  /*6c10*/  IADD3 R55, R55, 0x20, RZ ;  /* 0x0000002037377810 */ /* 0x000fe40007ffe0ff */
[----:B------:R-:W-:Y:S01]  /*6c20*/  IADD3 R61, R61, 0x20, RZ ;  /* 0x000000203d3d7810 */ /* 0x000fe20007ffe0ff */
[----:B------:R-:W-:Y:S01]  /*6c30*/  IMAD.X R53, RZ, RZ, R53, P1 ;  /* 0x000000ffff357224 */ /* 0x000fe200008e0635 */
[----:B------:R-:W-:Y:S01]  /*6c40*/  IADD3 R62, R62, 0x80, RZ ;  /* 0x000000803e3e7810 */ /* 0x000fe20007ffe0ff */
[----:B------:R-:W-:Y:S05]  /*6c50*/  @!P0 BRA `(.L_x_22786) ;  /* 0xfffff26000008947 */ /* 0x000fea000383ffff */
.L_x_22783:
[----:B------:R-:W-:Y:S05]  /*6c60*/  BSYNC B0 ;  /* 0x0000000000007941 */ /* 0x000fea0003800000 */
.L_x_22781:
[----:B------:R-:W1:Y:S01]  /*6c70*/  SHFL.BFLY PT, R2, R25, 0x1, 0x1f ;  /* 0x0c201f0019027f89 */ /* 0x000e6200000e0000 */
[----:B------:R-:W-:Y:S01]  /*6c80*/  LOP3.LUT R10, R147, 0x1, RZ, 0xc0, !PT ;  /* 0x00000001930a7812 */ /* 0x000fe200078ec0ff */
[----:B------:R-:W-:Y:S02]  /*6c90*/  BSSY B0, `(.L_x_22787) ;  /* 0x0000037000007945 */ /* 0x000fe40003800000 */
[----:B------:R-:W3:Y:S01]  /*6ca0*/  SHFL.BFLY PT, R4, R23, 0x1, 0x1f ;  /* 0x0c201f0017047f89 */ /* 0x000ee200000e0000 */
[----:B------:R-:W-:-:S02]  /*6cb0*/  ISETP.NE.AND P2, PT, R10, RZ, PT ;  /* 0x000000ff0a00720c */ /* 0x000fc40003f45270 */
[----:B------:R-:W-:Y:S01]  /*6cc0*/  LEA.HI R10, R147, R147, RZ, 0x1 ;  /* 0x00000093930a7211 */ /* 0x000fe200078f08ff */
[----:B------:R-:W4:Y:S01]  /*6cd0*/  SHFL.BFLY PT, R9, R0, 0x1, 0x1f ;  /* 0x0c201f0000097f89 */ /* 0x000f2200000e0000 */
[C---:B------:R-:W-:Y:S02]  /*6ce0*/  ISETP.GT.OR P0, PT, R24.reuse, 0x3f, P2 ;  /* 0x0000003f1800780c */ /* 0x040fe40001704670 */
[----:B------:R-:W-:Y:S01]  /*6cf0*/  SHF.R.S32.HI R10, RZ, 0x1, R10 ;  /* 0x00000001ff0a7819 */ /* 0x000fe2000001140a */
[----:B------:R-:W5:Y:S01]  /*6d00*/  SHFL.BFLY PT, R6, R21, 0x1, 0x1f ;  /* 0x0c201f0015067f89 */ /* 0x000f6200000e0000 */
[----:B------:R-:W-:-:S03]  /*6d10*/  ISETP.GT.OR P1, PT, R24, 0x1f, P2 ;  /* 0x0000001f1800780c */ /* 0x000fc60001724670 */
[----:B------:R-:W0:Y:S04]  /*6d20*/  SHFL.BFLY PT, R3, R20, 0x1, 0x1f ;  /* 0x0c201f0014037f89 */ /* 0x000e2800000e0000 */
[----:B------:R-:W2:Y:S04]  /*6d30*/  SHFL.BFLY PT, R5, R18, 0x1, 0x1f ;  /* 0x0c201f0012057f89 */ /* 0x000ea800000e0000 */
[----:B------:R-:W2:Y:S01]  /*6d40*/  SHFL.BFLY PT, R8, R17, 0x1, 0x1f ;  /* 0x0c201f0011087f89 */ /* 0x000ea200000e0000 */
[----:B-1----:R-:W-:Y:S01]  /*6d50*/  FADD.FTZ R19, R2, R25 ;  /* 0x0000001902137221 */ /* 0x002fe20000010000 */
[----:B------:R-:W-:-:S02]  /*6d60*/  LOP3.LUT R2, R24, 0xffffffc0, RZ, 0xc0, !PT ;  /* 0xffffffc018027812 */ /* 0x000fc400078ec0ff */
[----:B------:R-:W1:Y:S01]  /*6d70*/  SHFL.BFLY PT, R7, R16, 0x1, 0x1f ;  /* 0x0c201f0010077f89 */ /* 0x000e6200000e0000 */
[----:B---3--:R-:W-:-:S03]  /*6d80*/  FADD.FTZ R27, R4, R23 ;  /* 0x00000017041b7221 */ /* 0x008fc60000010000 */
[----:B------:R-:W-:Y:S01]  /*6d90*/  BAR.SYNC.DEFER_BLOCKING 0x0 ;  /* 0x0000000000007b1d */ /* 0x000fe20000010000 */
[----:B------:R-:W-:Y:S01]  /*6da0*/  ISETP.NE.OR P5, PT, R2, 0x40, P2 ;  /* 0x000000400200780c */ /* 0x000fe200017a5670 */
[----:B----4-:R-:W-:Y:S01]  /*6db0*/  FADD.FTZ R33, R9, R0 ;  /* 0x0000000009217221 */ /* 0x010fe20000010000 */
[----:B------:R-:W-:Y:S01]  /*6dc0*/  IADD3 R2, R24, 0x1f, RZ ;  /* 0x0000001f18027810 */ /* 0x000fe20007ffe0ff */
[----:B-----5:R-:W-:Y:S02]  /*6dd0*/  FADD.FTZ R21, R6, R21 ;  /* 0x0000001506157221 */ /* 0x020fe40000010000 */
[----:B------:R-:W-:Y:S01]  /*6de0*/  IMAD R0, R149, 0x80, R10 ;  /* 0x0000008095007824 */ /* 0x000fe200078e020a */
[----:B------:R-:W-:Y:S01]  /*6df0*/  ISETP.GT.U32.AND P3, PT, R2, 0x3e, PT ;  /* 0x0000003e0200780c */ /* 0x000fe20003f64070 */
[----:B0-----:R-:W-:Y:S01]  /*6e00*/  FADD.FTZ R23, R3, R20 ;  /* 0x0000001403177221 */ /* 0x001fe20000010000 */
[----:B------:R-:W-:Y:S01]  /*6e10*/  LOP3.LUT R2, R24, 0xffffffe0, RZ, 0xc0, !PT ;  /* 0xffffffe018027812 */ /* 0x000fe200078ec0ff */
[----:B--2---:R-:W-:-:S03]  /*6e20*/  FADD.FTZ R25, R5, R18 ;  /* 0x0000001205197221 */ /* 0x004fc60000010000 */
        /* <DEDUP_REMOVED lines=29> */
.L_x_22788:
[----:B0-----:R-:W-:Y:S05]  /*7000*/  BSYNC B0 ;  /* 0x0000000000007941 */ /* 0x001fea0003800000 */
.L_x_22787:
        /* <DEDUP_REMOVED lines=28> */
.L_x_22790:
[----:B0-----:R-:W-:Y:S05]  /*71d0*/  BSYNC B0 ;  /* 0x0000000000007941 */ /* 0x001fea0003800000 */
.L_x_22789:
        /* <DEDUP_REMOVED lines=67> */
.L_x_22748:
[----:B------:R-:W-:Y:S01]  /*7610*/  IMAD.MOV.U32 R42, RZ, RZ, R47 ;  /* 0x000000ffff2a7224 */ /* 0x000fe200078e002f */
[----:B------:R-:W-:Y:S01]  /*7620*/  MOV R40, 0x7670 ;  /* 0x0000767000287802 */ /* 0x000fe20000000f00 */
[----:B------:R-:W-:-:S02]  /*7630*/  IMAD.MOV.U32 R43, RZ, RZ, 0x2 ;  /* 0x00000002ff2b7424 */ /* 0x000fc400078e00ff */
[----:B------:R-:W-:Y:S02]  /*7640*/  IMAD.MOV.U32 R44, RZ, RZ, 0x1f ;  /* 0x0000001fff2c7424 */ /* 0x000fe400078e00ff */
[----:B------:R-:W-:Y:S02]  /*7650*/  IMAD.MOV.U32 R45, RZ, RZ, -0x1 ;  /* 0xffffffffff2d7424 */ /* 0x000fe400078e00ff */
[----:B------:R-:W-:Y:S05]  /*7660*/  CALL.REL.NOINC `($__internal_425_$__cuda_sm70_shflsync_bfly_p) ;  /* 0x0000031000007944 */ /* 0x000fea0003c00000 */
[----:B-1----:R-:W-:Y:S01]  /*7670*/  IMAD.MOV.U32 R40, RZ, RZ, R42 ;  /* 0x000000ffff287224 */ /* 0x002fe200078e002a */
[----:B0-----:R-:W-:Y:S05]  /*7680*/  BRA `(.L_x_22791) ;  /* 0xffffb7d000007947 */ /* 0x001fea000383ffff */
.L_x_22749:
[----:B------:R-:W-:Y:S01]  /*7690*/  IMAD.MOV.U32 R42, RZ, RZ, R47 ;  /* 0x000000ffff2a7224 */ /* 0x000fe200078e002f */
[----:B------:R-:W-:Y:S01]  /*76a0*/  MOV R40, 0x76f0 ;  /* 0x000076f000287802 */ /* 0x000fe20000000f00 */
[----:B------:R-:W-:Y:S02]  /*76b0*/  IMAD.MOV.U32 R43, RZ, RZ, 0x1 ;  /* 0x00000001ff2b7424 */ /* 0x000fe400078e00ff */
[----:B------:R-:W-:Y:S02]  /*76c0*/  IMAD.MOV.U32 R44, RZ, RZ, 0x1f ;  /* 0x0000001fff2c7424 */ /* 0x000fe400078e00ff */
[----:B------:R-:W-:Y:S02]  /*76d0*/  IMAD.MOV.U32 R45, RZ, RZ, -0x1 ;  /* 0xffffffffff2d7424 */ /* 0x000fe400078e00ff */
[----:B------:R-:W-:Y:S05]  /*76e0*/  CALL.REL.NOINC `($__internal_425_$__cuda_sm70_shflsync_bfly_p) ;  /* 0x0000029000007944 */ /* 0x000fea0003c00000 */
[----:B-1----:R-:W-:Y:S01]  /*76f0*/  IMAD.MOV.U32 R40, RZ, RZ, R42 ;  /* 0x000000ffff287224 */ /* 0x002fe200078e002a */
[----:B0-----:R-:W-:Y:S05]  /*7700*/  BRA `(.L_x_22792) ;  /* 0xffffb78000007947 */ /* 0x001fea000383ffff */
.L_x_22755:
        /* <DEDUP_REMOVED lines=8> */
.L_x_22756:
        /* <DEDUP_REMOVED lines=8> */
.L_x_22759:
        /* <DEDUP_REMOVED lines=8> */
.L_x_22760:
[----:B------:R-:W-:Y:S01]  /*7890*/  IMAD.MOV.U32 R42, RZ, RZ, R5 ;  /* 0x000000ffff2a7224 */ /* 0x000fe200078e0005 */
[----:B------:R-:W-:Y:S01]  /*78a0*/  MOV R40, 0x78f0 ;  /* 0x000078f000287802 */ /* 0x000fe20000000f00 */
[----:B------:R-:W-:Y:S02]  /*78b0*/  IMAD.MOV.U32 R43, RZ, RZ, 0x8 ;  /* 0x00000008ff2b7424 */ /* 0x000fe400078e00ff */
[----:B------:R-:W-:Y:S02]  /*78c0*/  IMAD.MOV.U32 R44, RZ, RZ, 0x1f ;  /* 0x0000001fff2c7424 */ /* 0x000fe400078e00ff */
[----:B------:R-:W-:Y:S02]  /*78d0*/  IMAD.MOV.U32 R45, RZ, RZ, -0x1 ;  /* 0xffffffffff2d7424 */ /* 0x000fe400078e00ff */
[----:B0-----:R-:W-:Y:S05]  /*78e0*/  CALL.REL.NOINC `($__internal_425_$__cuda_sm70_shflsync_bfly_p) ;  /* 0x0000009000007944 */ /* 0x001fea0003c00000 */
[----:B-1----:R-:W-:Y:S01]  /*78f0*/  FMNMX.FTZ R0, R5, R42, !PT ;  /* 0x0000002a05007209 */ /* 0x002fe20007810000 */
[----:B0-----:R-:W-:Y:S01]  /*7900*/  IMAD.MOV.U32 R43, RZ, RZ, 0x4 ;  /* 0x00000004ff2b7424 */ /* 0x001fe200078e00ff */
[----:B------:R-:W-:Y:S01]  /*7910*/  MOV R40, 0x7960 ;  /* 0x0000796000287802 */ /* 0x000fe20000000f00 */
[----:B------:R-:W-:-:S02]  /*7920*/  IMAD.MOV.U32 R44, RZ, RZ, 0x1f ;  /* 0x0000001fff2c7424 */ /* 0x000fc400078e00ff */
[----:B------:R-:W-:Y:S02]  /*7930*/  IMAD.MOV.U32 R45, RZ, RZ, -0x1 ;  /* 0xffffffffff2d7424 */ /* 0x000fe400078e00ff */
[----:B------:R-:W-:Y:S02]  /*7940*/  IMAD.MOV.U32 R42, RZ, RZ, R0 ;  /* 0x000000ffff2a7224 */ /* 0x000fe400078e0000 */
[----:B------:R-:W-:Y:S05]  /*7950*/  CALL.REL.NOINC `($__internal_425_$__cuda_sm70_shflsync_bfly_p) ;  /* 0x0000002000007944 */ /* 0x000fea0003c00000 */
[----:B-1----:R-:W-:Y:S01]  /*7960*/  IMAD.MOV.U32 R3, RZ, RZ, R42 ;  /* 0x000000ffff037224 */ /* 0x002fe200078e002a */
[----:B0-----:R-:W-:Y:S05]  /*7970*/  BRA `(.L_x_22796) ;  /* 0xffffc93000007947 */ /* 0x001fea000383ffff */
        .weak           $__internal_425_$__cuda_sm70_shflsync_bfly_p
        .type           $__internal_425_$__cuda_sm70_shflsync_bfly_p,@function
        .size           $__internal_425_$__cuda_sm70_shflsync_bfly_p,(.L_x_23592 - $__internal_425_$__cuda_sm70_shflsync_bfly_p)
$__internal_425_$__cuda_sm70_shflsync_bfly_p:
[----:B------:R-:W-:Y:S01]  /*7980*/  IMAD.MOV.U32 R41, RZ, RZ, 0x0 ;  /* 0x00000000ff297424 */ /* 0x000fe200078e00ff */
[----:B------:R-:W-:Y:S04]  /*7990*/  WARPSYNC R45 ;  /* 0x0000002d00007348 */ /* 0x000fe80003800000 */
[----:B------:R0:W1:Y:S01]  /*79a0*/  SHFL.BFLY PT, R42, R42, R43, R44 ;  /* 0x0c00002b2a2a7389 */ /* 0x00006200000e002c */
[----:B------:R-:W-:Y:S05]  /*79b0*/  RET.REL.NODEC R40 `(_ZN4vllm25paged_attention_v1_kernelIffLi128ELi8ELi128ELNS_18Fp8KVCacheDataTypeE0ELb1EEEvPT_PKS2_PKT0_S8_ifPKiSA_iPKfiiiSC_SC_iiiii) ;  /* 0xffff864028007950 */ /* 0x000fea0003c3ffff */
.L_x_22797:
        /* <DEDUP_REMOVED lines=12> */
.L_x_23592:


//--------------------- .text._ZN4vllm25paged_attention_v1_kernelIffLi120ELi8ELi128ELNS_18Fp8KVCacheDataTypeE0ELb1EEEvPT_PKS2_PKT0_S8_ifPKiSA_iPKfiiiSC_SC_iiiii --------------------------
	.section	.text._ZN4vllm25paged_attention_v1_kernelIffLi120ELi8ELi128ELNS_18Fp8KVCacheDataTypeE0ELb1EEEvPT_PKS2_PKT0_S8_ifPKiSA_iPKfiiiSC_SC_iiiii,"ax",@progbits
	.sectioninfo	@"SHI_REGISTERS=168"
	.align	128
        .global         _ZN4vllm25paged_attention_v1_kernelIffLi120ELi8ELi128ELNS_18Fp8KVCacheDataTypeE0ELb1EEEvPT_PKS2_PKT0_S8_ifPKiSA_iPKfiiiSC_SC_iiiii
        .type           _ZN4vllm25paged_attention_v1_kernelIffLi120ELi8ELi128ELNS_18Fp8KVCacheDataTypeE0ELb1EEEvPT_PKS2_PKT0_S8_ifPKiSA_iPKfiiiSC_SC_iiiii,@function
        .size           _ZN4vllm25paged_attention_v1_kernelIffLi120ELi8ELi128ELNS_18Fp8KVCacheDataTypeE0ELb1EEEvPT_PKS2_PKT0_S8_ifPKiSA_iPKfiiiSC_SC_iiiii,(.L_x_23593 - _ZN4vllm25paged_attention_v1_kernelIffLi120ELi8ELi128ELNS_18Fp8KVCacheDataTypeE0ELb1EEEvPT_PKS2_PKT0_S8_ifPKiSA_iPKfiiiSC_SC_iiiii)
        .other          _ZN4vllm25paged_attention_v1_kernelIffLi120ELi8ELi128ELNS_18Fp8KVCacheDataTypeE0ELb1EEEvPT_PKS2_PKT0_S8_ifPKiSA_iPKfiiiSC_SC_iiiii,@"STO_CUDA_ENTRY STV_DEFAULT"
_ZN4vllm25paged_attention_v1_kernelIffLi120ELi8ELi128ELNS_18Fp8KVCacheDataTypeE0ELb1EEEvPT_PKS2_PKT0_S8_ifPKiSA_iPKfiiiSC_SC_iiiii:
.text._ZN4vllm25paged_attention_v1_kernelIffLi120ELi8ELi128ELNS_18Fp8KVCacheDataTypeE0ELb1EEEvPT_PKS2_PKT0_S8_ifPKiSA_iPKfiiiSC_SC_iiiii:
        /* <DEDUP_REMOVED lines=96> */
.L_x_22802:
        /* <DEDUP_REMOVED lines=11> */
.L_x_22801:
[----:B------:R-:W-:Y:S05]  /*06b0*/  BSYNC B1 ;  /* 0x0000000000017941 */ /* 0x000fea0003800000 */
.L_x_22800:
        /* <DEDUP_REMOVED lines=10> */
.L_x_22803:
        /* <DEDUP_REMOVED lines=17> */
.L_x_22799:
[----:B------:R-:W-:Y:S05]  /*0870*/  BSYNC B0 ;  /* 0x0000000000007941 */ /* 0x000fea0003800000 */
.L_x_22798:
        /* <DEDUP_REMOVED lines=45> */
[C---:B------:R-:W-:Y:S01]  /*0b50*/  IMAD R137, R140.reuse, 0x78, RZ ;  /* 0x000000788c897824 */ /* 0x040fe200078e02ff */
[C---:B------:R-:W-:Y:S02]  /*0b60*/  IADD3 R131, R140.reuse, 0xc, RZ ;  /* 0x0000000c8c837810 */ /* 0x040fe40007ffe0ff */
[----:B------:R-:W-:Y:S02]  /*0b70*/  SHF.R.S32.HI R0, RZ, 0x1f, R135 ;  /* 0x0000001fff007819 */ /* 0x000fe40000011487 */
[----:B------:R-:W-:Y:S02]  /*0b80*/  IADD3 R133, R140, 0x8, RZ ;  /* 0x000000088c857810 */ /* 0x000fe40007ffe0ff */
[----:B------:R-:W-:Y:S02]  /*0b90*/  LEA.HI R29, R0, R135, RZ, 0x2 ;  /* 0x00000087001d7211 */ /* 0x000fe400078f10ff */
[----:B------:R-:W-:-:S02]  /*0ba0*/  IADD3 R125, R140, 0x18, RZ ;  /* 0x000000188c7d7810 */ /* 0x000fc40007ffe0ff */
[C---:B------:R-:W-:Y:S01]  /*0bb0*/  LOP3.LUT R0, R29.reuse, 0xfffffffc, RZ, 0xc0, !PT ;  /* 0xfffffffc1d007812 */ /* 0x040fe200078ec0ff */
[----:B------:R-:W-:Y:S01]  /*0bc0*/  IMAD.SHL.U32 R134, R29, 0x8, RZ ;  /* 0x000000081d867824 */ /* 0x000fe200078e00ff */
[----:B------:R-:W-:Y:S02]  /*0bd0*/  SHF.R.S32.HI R30, RZ, 0x1f, R133 ;  /* 0x0000001fff1e7819 */ /* 0x000fe40000011485 */
[----:B------:R-:W-:Y:S01]  /*0be0*/  SHF.R.S32.HI R6, RZ, 0x1f, R125 ;  /* 0x0000001fff067819 */ /* 0x000fe2000001147d */
[----:B------:R-:W-:Y:S01]  /*0bf0*/  IMAD.IADD R135, R135, 0x1, -R0 ;  /* 0x0000000187877824 */ /* 0x000fe200078e0a00 */
[----:B------:R-:W-:Y:S02]  /*0c00*/  SHF.R.S32.HI R0, RZ, 0x1f, R131 ;  /* 0x0000001fff007819 */ /* 0x000fe40000011483 */
[----:B------:R-:W-:Y:S02]  /*0c10*/  LEA.HI R30, R30, R133, RZ, 0x2 ;  /* 0x000000851e1e7211 */ /* 0x000fe400078f10ff */
[----:B------:R-:W-:-:S02]  /*0c20*/  LEA.HI R31, R0, R131, RZ, 0x2 ;  /* 0x00000083001f7211 */ /* 0x000fc400078f10ff */
[----:B------:R-:W-:Y:S01]  /*0c30*/  LEA.HI R34, R6, R125, RZ, 0x2 ;  /* 0x0000007d06227211 */ /* 0x000fe200078f10ff */
[C---:B------:R-:W-:Y:S01]  /*0c40*/  IMAD.SHL.U32 R132, R30.reuse, 0x8, RZ ;  /* 0x000000081e847824 */ /* 0x040fe200078e00ff */
[C---:B------:R-:W-:Y:S01]  /*0c50*/  LOP3.LUT R0, R31.reuse, 0xfffffffc, RZ, 0xc0, !PT ;  /* 0xfffffffc1f007812 */ /* 0x040fe200078ec0ff */
[----:B------:R-:W-:Y:S01]  /*0c60*/  IMAD.SHL.U32 R130, R31, 0x8, RZ ;  /* 0x000000081f827824 */ /* 0x000fe200078e00ff */
[----:B------:R-:W-:Y:S01]  /*0c70*/  LOP3.LUT R2, R30, 0xfffffffc, RZ, 0xc0, !PT ;  /* 0xfffffffc1e027812 */ /* 0x000fe200078ec0ff */
[----:B------:R-:W-:Y:S01]  /*0c80*/  IMAD.SHL.U32 R124, R34, 0x8, RZ ;  /* 0x00000008227c7824 */ /* 0x000fe200078e00ff */
[----:B------:R-:W-:Y:S01]  /*0c90*/  IADD3 R129, R140, 0x10, RZ ;  /* 0x000000108c817810 */ /* 0x000fe20007ffe0ff */
[----:B------:R-:W-:Y:S01]  /*0ca0*/  IMAD.IADD R131, R131, 0x1, -R0 ;  /* 0x0000000183837824 */ /* 0x000fe200078e0a00 */
        /* <DEDUP_REMOVED lines=34> */
[----:B------:R-:W-:Y:S01]  /*0ed0*/  IADD3 R17, R140, 0x40, RZ ;  /* 0x000000408c117810 */ /* 0x000fe20007ffe0ff */
[----:B------:R-:W-:Y:S01]  /*0ee0*/  IMAD.IADD R21, R21, 0x1, -R0 ;  /* 0x0000000115157824 */ /* 0x000fe200078e0a00 */
[C---:B------:R-:W-:Y:S01]  /*0ef0*/  LOP3.LUT R0, R42.reuse, 0xfffffffc, RZ, 0xc0, !PT ;  /* 0xfffffffc2a007812 */ /* 0x040fe200078ec0ff */
[----:B------:R-:W-:Y:S01]  /*0f00*/  IMAD.SHL.U32 R32, R42, 0x8, RZ ;  /* 0x000000082a207824 */ /* 0x000fe200078e00ff */
[----:B------:R-:W-:Y:S02]  /*0f10*/  SHF.R.S32.HI R3, RZ, 0x1f, R136 ;  /* 0x0000001fff037819 */ /* 0x000fe40000011488 */
[----:B------:R-:W-:Y:S01]  /*0f20*/  IADD3 R15, R140, 0x48, RZ ;  /* 0x000000488c0f7810 */ /* 0x000fe20007ffe0ff */
[----:B------:R-:W-:Y:S01]  /*0f30*/  IMAD.IADD R19, R19, 0x1, -R0 ;  /* 0x0000000113137824 */ /* 0x000fe200078e0a00 */
[----:B------:R-:W-:-:S02]  /*0f40*/  SHF.R.S32.HI R0, RZ, 0x1f, R17 ;  /* 0x0000001fff007819 */ /* 0x000fc40000011411 */
[----:B------:R-:W-:Y:S02]  /*0f50*/  LEA.HI R3, R3, R136, RZ, 0x3 ;  /* 0x0000008803037211 */ /* 0x000fe400078f18ff */
[----:B------:R-:W-:Y:S02]  /*0f60*/  IADD3 R20, R140, 0x34, RZ ;  /* 0x000000348c147810 */ /* 0x000fe40007ffe0ff */
[----:B------:R-:W-:Y:S02]  /*0f70*/  LEA.HI R44, R0, R17, RZ, 0x2 ;  /* 0x00000011002c7211 */ /* 0x000fe400078f10ff */
[----:B------:R-:W-:Y:S02]  /*0f80*/  LOP3.LUT R3, R3, 0xfffffff8, RZ, 0xc0, !PT ;  /* 0xfffffff803037812 */ /* 0x000fe400078ec0ff */
[----:B------:R-:W-:Y:S01]  /*0f90*/  SHF.R.S32.HI R2, RZ, 0x1f, R15 ;  /* 0x0000001fff027819 */ /* 0x000fe2000001140f */
        /* <DEDUP_REMOVED lines=9> */
[----:B------:R-:W-:Y:S01]  /*1030*/  LEA.HI R41, R5, R20, RZ, 0x2 ;  /* 0x0000001405297211 */ /* 0x000fe200078f10ff */
[C---:B------:R-:W-:Y:S01]  /*1040*/  IMAD.SHL.U32 R36, R46.reuse, 0x8, RZ ;  /* 0x000000082e247824 */ /* 0x040fe200078e00ff */
[----:B------:R-:W-:Y:S02]  /*1050*/  LOP3.LUT R0, R46, 0xfffffffc, RZ, 0xc0, !PT ;  /* 0xfffffffc2e007812 */ /* 0x000fe400078ec0ff */
[----:B------:R-:W-:Y:S01]  /*1060*/  LEA.HI R39, R3, R22, RZ, 0x2 ;  /* 0x0000001603277211 */ /* 0x000fe200078f10ff */
[C---:B------:R-:W-:Y:S01]  /*1070*/  IMAD.SHL.U32 R31, R41.reuse, 0x8, RZ ;  /* 0x00000008291f7824 */ /* 0x040fe200078e00ff */
[----:B------:R-:W-:Y:S01]  /*1080*/  LOP3.LUT R5, R41, 0xfffffffc, RZ, 0xc0, !PT ;  /* 0xfffffffc29057812 */ /* 0x000fe200078ec0ff */
[----:B------:R-:W-:Y:S01]  /*1090*/  IMAD.IADD R15, R15, 0x1, -R0 ;  /* 0x000000010f0f7824 */ /* 0x000fe200078e0a00 */
[C---:B------:R-:W-:Y:S01]  /*10a0*/  IADD3 R13, R140.reuse, 0x50, RZ ;  /* 0x000000508c0d7810 */ /* 0x040fe20007ffe0ff */
[C---:B------:R-:W-:Y:S01]  /*10b0*/  IMAD.SHL.U32 R29, R39.reuse, 0x8, RZ ;  /* 0x00000008271d7824 */ /* 0x040fe200078e00ff */
        /* <DEDUP_REMOVED lines=14> */
[----:B------:R-:W-:Y:S01]  /*11a0*/  IMAD.SHL.U32 R35, R45, 0x8, RZ ;  /* 0x000000082d237824 */ /* 0x000fe200078e00ff */
[----:B------:R-:W-:Y:S02]  /*11b0*/  LEA.HI R43, R3, R18, RZ, 0x2 ;  /* 0x00000012032b7211 */ /* 0x000fe400078f10ff */
[----:B------:R-:W-:Y:S01]  /*11c0*/  LOP3.LUT R5, R45, 0xfffffffc, RZ, 0xc0, !PT ;  /* 0xfffffffc2d057812 */ /* 0x000fe200078ec0ff */
[----:B------:R-:W-:Y:S01]  /*11d0*/  IMAD.IADD R13, R13, 0x1, -R0 ;  /* 0x000000010d0d7824 */ /* 0x000fe200078e0a00 */
[----:B------:R-:W-:-:S02]  /*11e0*/  LEA.HI R50, R2, R11, RZ, 0x2 ;  /* 0x0000000b02327211 */ /* 0x000fc400078f10ff */
[----:B------:R-:W-:Y:S01]  /*11f0*/  IADD3 R127, R140, 0x14, RZ ;  /* 0x000000148c7f7810 */ /* 0x000fe20007ffe0ff */
[----:B------:R-:W-:Y:S01]  /*1200*/  IMAD.IADD R16, R16, 0x1, -R5 ;  /* 0x0000000110107824 */ /* 0x000fe200078e0a05 */
[----:B------:R-:W-:Y:S01]  /*1210*/  IADD3 R12, R140, 0x54, RZ ;  /* 0x000000548c0c7810 */ /* 0x000fe20007ffe0ff */
[C---:B------:R-:W-:Y:S01]  /*1220*/  IMAD.SHL.U32 R40, R50.reuse, 0x8, RZ ;  /* 0x0000000832287824 */ /* 0x040fe200078e00ff */
[----:B------:R-:W-:Y:S02]  /*1230*/  LOP3.LUT R3, R43, 0xfffffffc, RZ, 0xc0, !PT ;  /* 0xfffffffc2b037812 */ /* 0x000fe400078ec0ff */
[----:B------:R-:W-:Y:S02]  /*1240*/  LOP3.LUT R0, R50, 0xfffffffc, RZ, 0xc0, !PT ;  /* 0xfffffffc32007812 */ /* 0x000fe400078ec0ff */
[----:B------:R-:W-:Y:S01]  /*1250*/  SHF.R.S32.HI R4, RZ, 0x1f, R127 ;  /* 0x0000001fff047819 */ /* 0x000fe2000001147f */
[----:B------:R-:W-:Y:S01]  /*1260*/  IMAD.IADD R18, R18, 0x1, -R3 ;  /* 0x0000000112127824 */ /* 0x000fe200078e0a03 */
[----:B------:R-:W-:Y:S01]  /*1270*/  IADD3 R14, R140, 0x4c, RZ ;  /* 0x0000004c8c0e7810 */ /* 0x000fe20007ffe0ff */
[----:B------:R-:W-:Y:S01]  /*1280*/  IMAD.IADD R11, R11, 0x1, -R0 ;  /* 0x000000010b0b7824 */ /* 0x000fe200078e0a00 */
[----:B------:R-:W-:-:S02]  /*1290*/  SHF.R.S32.HI R5, RZ, 0x1f, R12 ;  /* 0x0000001fff057819 */ /* 0x000fc4000001140c */
[----:B------:R-:W-:Y:S02]  /*12a0*/  IADD3 R9, R140, 0x60, RZ ;  /* 0x000000608c097810 */ /* 0x000fe40007ffe0ff */
[----:B------:R-:W-:Y:S02]  /*12b0*/  LEA.HI R33, R4, R127, RZ, 0x2 ;  /* 0x0000007f04217211 */ /* 0x000fe400078f10ff */
[----:B------:R-:W-:Y:S02]  /*12c0*/  SHF.R.S32.HI R3, RZ, 0x1f, R14 ;  /* 0x0000001fff037819 */ /* 0x000fe4000001140e */
[----:B------:R-:W-:Y:S01]  /*12d0*/  LEA.HI R49, R5, R12, RZ, 0x2 ;  /* 0x0000000c05317211 */ /* 0x000fe200078f10ff */
[----:B------:R-:W-:Y:S01]  /*12e0*/  IMAD.SHL.U32 R126, R33, 0x8, RZ ;  /* 0x00000008217e7824 */ /* 0x000fe200078e00ff */
[----:B------:R-:W-:Y:S02]  /*12f0*/  SHF.R.S32.HI R0, RZ, 0x1f, R9 ;  /* 0x0000001fff007819 */ /* 0x000fe40000011409 */
[----:B------:R-:W-:Y:S01]  /*1300*/  IADD3 R7, R140, 0x68, RZ ;  /* 0x000000688c077810 */ /* 0x000fe20007ffe0ff */
[----:B------:R-:W-:Y:S01]  /*1310*/  IMAD.SHL.U32 R39, R49, 0x8, RZ ;  /* 0x0000000831277824 */ /* 0x000fe200078e00ff */
        /* <DEDUP_REMOVED lines=41> */
[----:B------:R-:W-:-:S02]  /*15b0*/  IADD3 R148, P0, R0, R149, RZ ;  /* 0x0000009500947210 */ /* 0x000fc40007f1e0ff */
[----:B------:R-:W-:Y:S02]  /*15c0*/  SHF.R.S32.HI R3, RZ, 0x1f, R6 ;  /* 0x0000001fff037819 */ /* 0x000fe40000011406 */
[----:B------:R-:W-:Y:S02]  /*15d0*/  SHF.R.S32.HI R2, RZ, 0x1f, R5 ;  /* 0x0000001fff027819 */ /* 0x000fe40000011405 */
[----:B------:R-:W-:Y:S02]  /*15e0*/  SHF.R.S32.HI R57, RZ, 0x1f, R4 ;  /* 0x0000001fff397819 */ /* 0x000fe40000011404 */
[----:B------:R-:W-:Y:S01]  /*15f0*/  LEA.HI.X.SX32 R149, R0, R61, 0x1, P0 ;  /* 0x0000003d00957211 */ /* 0x000fe200000f0eff */
[----:B------:R-:W-:Y:S01]  /*1600*/  IMAD.MOV.U32 R0, RZ, RZ, c[0x0][0x1ac] ;  /* 0x00006b00ff007624 */ /* 0x000fe200078e00ff */
[----:B------:R-:W-:Y:S02]  /*1610*/  FSETP.NEU.FTZ.AND P0, PT, R146, RZ, PT ;  /* 0x000000ff9200720b */ /* 0x000fe40003f1d000 */
[----:B------:R-:W-:-:S02]  /*1620*/  LEA.HI R55, R3, R6, RZ, 0x2 ;  /* 0x0000000603377211 */ /* 0x000fc400078f10ff */
        /* <DEDUP_REMOVED lines=104> */
.L_x_22813:
        /* <DEDUP_REMOVED lines=77> */
[C---:B------:R-:W-:Y:S02]  /*2180*/  LEA R78, P2, R79.reuse, c[0x0][0x170], 0x2 ;  /* 0x00005c004f4e7a11 */ /* 0x040fe400078410ff */
[-C--:B------:R-:W-:Y:S02]  /*2190*/  IADD3.X R86, R50, R85.reuse, R51, P0, P1 ;  /* 0x0000005532567210 */ /* 0x080fe400007e2433 */
[-C--:B------:R-:W-:Y:S02]  /*21a0*/  IADD3 R87, P0, P1, R130, R84.reuse, R131 ;  /* 0x0000005482577210 */ /* 0x080fe4000791e083 */
[----:B------:R-:W-:Y:S02]  /*21b0*/  LEA.HI.X R79, R79, c[0x0][0x174], R86, 0x2, P2 ;  /* 0x00005d004f4f7a11 */ /* 0x000fe400010f1456 */
[----:B------:R-:W-:Y:S02]  /*21c0*/  IADD3 R146, P3, P4, R128, R84, R129 ;  /* 0x0000005480927210 */ /* 0x000fe40007c7e081 */
[----:B------:R-:W-:Y:S01]  /*21d0*/  LEA R86, P2, R87, c[0x0][0x170], 0x2 ;  /* 0x00005c0057567a11 */ /* 0x000fe200078410ff */
[----:B------:R4:W5:Y:S01]  /*21e0*/  LDG.E.CONSTANT R161, [R78.64] ;  /* 0x0000000a4ea17981 */ /* 0x000962000c1e9900 */
[----:B------:R-:W-:-:S02]  /*21f0*/  IADD3.X R150, R52, R85, R53, P0, P1 ;  /* 0x0000005534967210 */ /* 0x000fc400007e2435 */
[----:B0-----:R-:W-:Y:S02]  /*2200*/  LEA R80, P0, R146, c[0x0][0x170], 0x2 ;  /* 0x00005c0092507a11 */ /* 0x001fe400078010ff */
[-C--:B------:R-:W-:Y:S02]  /*2210*/  IADD3.X R81, R54, R85.reuse, R55, P3, P4 ;  /* 0x0000005536517210 */ /* 0x080fe40001fe8437 */
[----:B------:R-:W-:Y:S02]  /*2220*/  LEA.HI.X R87, R87, c[0x0][0x174], R150, 0x2, P2 ;  /* 0x00005d0057577a11 */ /* 0x000fe400010f1496 */
[----:B------:R-:W-:Y:S02]  /*2230*/  LEA.HI.X R81, R146, c[0x0][0x174], R81, 0x2, P0 ;  /* 0x00005d0092517a11 */ /* 0x000fe400000f1451 */
[----:B-1----:R-:W-:Y:S01]  /*2240*/  IADD3 R82, P0, P1, R126, R84, R127 ;  /* 0x000000547e527210 */ /* 0x002fe2000791e07f */
[----:B------:R0:W5:Y:S03]  /*2250*/  LDG.E.CONSTANT R158, [R86.64] ;  /* 0x0000000a569e7981 */ /* 0x000166000c1e9900 */
[----:B------:R-:W-:Y:S01]  /*2260*/  LEA R156, P2, R82, c[0x0][0x170], 0x2 ;  /* 0x00005c00529c7a11 */ /* 0x000fe200078410ff */
[----:B------:R1:W5:Y:S01]  /*2270*/  LDG.E.CONSTANT R159, [R80.64] ;  /* 0x0000000a509f7981 */ /* 0x000362000c1e9900 */
[----:B------:R-:W-:-:S02]  /*2280*/  IADD3.X R83, R56, R85, R57, P0, P1 ;  /* 0x0000005538537210 */ /* 0x000fc400007e2439 */
[-C--:B----4-:R-:W-:Y:S02]  /*2290*/  IADD3 R79, P0, P1, R124, R84.reuse, R125 ;  /* 0x000000547c4f7210 */ /* 0x090fe4000791e07d */
[----:B------:R-:W-:Y:S02]  /*22a0*/  LEA.HI.X R157, R82, c[0x0][0x174], R83, 0x2, P2 ;  /* 0x00005d00529d7a11 */ /* 0x000fe400010f1453 */
[C---:B------:R-:W-:Y:S02]  /*22b0*/  LEA R78, P2, R79.reuse, c[0x0][0x170], 0x2 ;  /* 0x00005c004f4e7a11 */ /* 0x040fe400078410ff */
[----:B------:R-:W-:Y:S01]  /*22c0*/  IADD3.X R82, R58, R85, R59, P0, P1 ;  /* 0x000000553a527210 */ /* 0x000fe200007e243b */
[----:B------:R4:W5:Y:S01]  /*22d0*/  LDG.E.CONSTANT R156, [R156.64] ;  /* 0x0000000a9c9c7981 */ /* 0x000962000c1e9900 */
[----:B------:R-:W-:Y:S02]  /*22e0*/  IADD3 R83, P0, P1, R122, R84, R123 ;  /* 0x000000547a537210 */ /* 0x000fe4000791e07b */
[----:B------:R-:W-:-:S02]  /*22f0*/  LEA.HI.X R79, R79, c[0x0][0x174], R82, 0x2, P2 ;  /* 0x00005d004f4f7a11 */ /* 0x000fc400010f1452 */
[C---:B------:R-:W-:Y:S02]  /*2300*/  LEA R82, P2, R83.reuse, c[0x0][0x170], 0x2 ;  /* 0x00005c0053527a11 */ /* 0x040fe400078410ff */
[-C--:B0-----:R-:W-:Y:S01]  /*2310*/  IADD3.X R86, R60, R85.reuse, R61, P0, P1 ;  /* 0x000000553c567210 */ /* 0x081fe200007e243d */
[----:B------:R0:W5:Y:S01]  /*2320*/  LDG.E.CONSTANT R155, [R78.64] ;  /* 0x0000000a4e9b7981 */ /* 0x000162000c1e9900 */
[----:B-1----:R-:W-:Y:S02]  /*2330*/  IADD3 R80, P0, P1, R120, R84, R121 ;  /* 0x0000005478507210 */ /* 0x002fe4000791e079 */
[----:B------:R-:W-:Y:S02]  /*2340*/  LEA.HI.X R83, R83, c[0x0][0x174], R86, 0x2, P2 ;  /* 0x00005d0053537a11 */ /* 0x000fe400010f1456 */
[----:B------:R-:W-:Y:S02]  /*2350*/  LEA R86, P2, R80, c[0x0][0x170], 0x2 ;  /* 0x00005c0050567a11 */ /* 0x000fe400078410ff */
[----:B------:R-:W-:Y:S01]  /*2360*/  IADD3.X R81, R62, R85, R63, P0, P1 ;  /* 0x000000553e517210 */ /* 0x000fe200007e243f */
[----:B------:R1:W5:Y:S03]  /*2370*/  LDG.E.CONSTANT R154, [R82.64] ;  /* 0x0000000a529a7981 */ /* 0x000366000c1e9900 */
[----:B------:R-:W-:-:S02]  /*2380*/  LEA.HI.X R87, R80, c[0x0][0x174], R81, 0x2, P2 ;  /* 0x00005d0050577a11 */ /* 0x000fc400010f1451 */
[----:B------:R-:W-:-:S03]  /*2390*/  IADD3 R81, P0, P1, R118, R84, R119 ;  /* 0x0000005476517210 */ /* 0x000fc6000791e077 */
[----:B----4-:R4:W5:Y:S01]  /*23a0*/  LDG.E.CONSTANT R157, [R86.64] ;  /* 0x0000000a569d7981 */ /* 0x010962000c1e9900 */
[----:B------:R-:W-:Y:S02]  /*23b0*/  LEA R80, P2, R81, c[0x0][0x170], 0x2 ;  /* 0x00005c0051507a11 */ /* 0x000fe400078410ff */
[----:B------:R-:W-:-:S04]  /*23c0*/  IADD3.X R146, R64, R85, R65, P0, P1 ;  /* 0x0000005540927210 */ /* 0x000fc800007e2441 */
[----:B------:R-:W-:Y:S02]  /*23d0*/  LEA.HI.X R81, R81, c[0x0][0x174], R146, 0x2, P2 ;  /* 0x00005d0051517a11 */ /* 0x000fe400010f1492 */
[----:B------:R-:W-:-:S03]  /*23e0*/  IADD3 R146, P0, P1, R116, R84, R117 ;  /* 0x0000005474927210 */ /* 0x000fc6000791e075 */
[----:B------:R1:W5:Y:S01]  /*23f0*/  LDG.E.CONSTANT R152, [R80.64] ;  /* 0x0000000a50987981 */ /* 0x000362000c1e9900 */
[----:B0-----:R-:W-:Y:S02]  /*2400*/  LEA R78, P2, R146, c[0x0][0x170], 0x2 ;  /* 0x00005c00924e7a11 */ /* 0x001fe400078410ff */
        /* <DEDUP_REMOVED lines=8> */
[----:B------:R-:W5:Y:S01]  /*2490*/  LDG.E.CONSTANT R150, [R164.64] ;  /* 0x0000000aa4967981 */ /* 0x000f62000c1e9900 */
[----:B------:R-:W-:Y:S02]  /*24a0*/  LEA R82, P2, R83, c[0x0][0x170], 0x2 ;  /* 0x00005c0053527a11 */ /* 0x000fe400078410ff */
[-C--:B------:R-:W-:Y:S02]  /*24b0*/  IADD3.X R146, R70, R85.reuse, R71, P0, P1 ;  /* 0x0000005546927210 */ /* 0x080fe400007e2447 */
[-C--:B----4-:R-:W-:Y:S02]  /*24c0*/  IADD3 R86, P0, P1, R31, R84.reuse, R20 ;  /* 0x000000541f567210 */ /* 0x090fe4000791e014 */
[----:B------:R-:W-:Y:S02]  /*24d0*/  LEA.HI.X R83, R83, c[0x0][0x174], R146, 0x2, P2 ;  /* 0x00005d0053537a11 */ /* 0x000fe400010f1492 */
[----:B------:R-:W-:Y:S02]  /*24e0*/  LEA R80, P2, R86, c[0x0][0x170], 0x2 ;  /* 0x00005c0056507a11 */ /* 0x000fe400078410ff */
[----:B0-----:R-:W-:Y:S01]  /*24f0*/  IADD3.X R79, R72, R85, R73, P0, P1 ;  /* 0x00000055484f7210 */ /* 0x001fe200007e2449 */
[----:B------:R0:W4:Y:S01]  /*2500*/  LDG.E.CONSTANT R151, [R82.64] ;  /* 0x0000000a52977981 */ /* 0x000122000c1e9900 */
[----:B------:R-:W-:-:S02]  /*2510*/  IADD3 R78, P0, P1, R32, R84, R19 ;  /* 0x00000054204e7210 */ /* 0x000fc4000791e013 */
[----:B------:R-:W-:Y:S02]  /*2520*/  LEA.HI.X R81, R86, c[0x0][0x174], R79, 0x2, P2 ;  /* 0x00005d0056517a11 */ /* 0x000fe400010f144f */
[----:B------:R-:W-:Y:S02]  /*2530*/  LEA R86, P2, R78, c[0x0][0x170], 0x2 ;  /* 0x00005c004e567a11 */ /* 0x000fe400078410ff */
[----:B------:R-:W-:Y:S01]  /*2540*/  IADD3.X R79, R74, R85, R75, P0, P1 ;  /* 0x000000554a4f7210 */ /* 0x000fe200007e244b */
[----:B------:R1:W4:Y:S03]  /*2550*/  LDG.E.CONSTANT R146, [R80.64] ;  /* 0x0000000a50927981 */ /* 0x000326000c1e9900 */
[----:B------:R-:W-:Y:S01]  /*2560*/  LEA.HI.X R87, R78, c[0x0][0x174], R79, 0x2, P2 ;  /* 0x00005d004e577a11 */ /* 0x000fe200010f144f */
[----:B0-----:R-:W-:Y:S04]  /*2570*/  LDS.64 R82, [R137+0x18] ;  /* 0x0000180089527984 */ /* 0x001fe80000000a00 */
[----:B------:R-:W2:Y:S04]  /*2580*/  LDS.64 R78, [R137] ;  /* 0x00000000894e7984 */ /* 0x000ea80000000a00 */
[----:B------:R0:W4:Y:S04]  /*2590*/  LDG.E.CONSTANT R87, [R86.64] ;  /* 0x0000000a56577981 */ /* 0x000128000c1e9900 */
[----:B-1----:R-:W-:Y:S01]  /*25a0*/  LDS.64 R80, [R137+0x10] ;  /* 0x0000100089507984 */ /* 0x002fe20000000a00 */
[----:B0-----:R-:W-:Y:S01]  /*25b0*/  IADD3 R86, P0, P1, R33, R84, R18 ;  /* 0x0000005421567210 */ /* 0x001fe2000791e012 */
[----:B--2---:R-:W-:-:S04]  /*25c0*/  FMUL.FTZ R79, R160, R79 ;  /* 0x0000004fa04f7220 */ /* 0x004fc80000410000 */
[----:B---3--:R-:W-:Y:S02]  /*25d0*/  FFMA.FTZ R163, R78, R163, R79 ;  /* 0x000000a34ea37223 */ /* 0x008fe4000001004f */
[----:B------:R-:W5:Y:S02]  /*25e0*/  LDS.64 R78, [R137+0x8] ;  /* 0x00000800894e7984 */ /* 0x000f640000000a00 */
[----:B-----5:R-:W-:-:S04]  /*25f0*/  FFMA.FTZ R78, R78, R161, R163 ;  /* 0x000000a14e4e7223 */ /* 0x020fc800000100a3 */
[----:B------:R-:W-:-:S04]  /*2600*/  FFMA.FTZ R78, R158, R79, R78 ;  /* 0x0000004f9e4e7223 */ /* 0x000fc8000001004e */
[----:B------:R-:W-:Y:S02]  /*2610*/  FFMA.FTZ R80, R80, R159, R78 ;  /* 0x0000009f50507223 */ /* 0x000fe4000001004e */
[----:B------:R-:W0:Y:S02]  /*2620*/  LDS.64 R78, [R137+0x20] ;  /* 0x00002000894e7984 */ /* 0x000e240000000a00 */
[----:B------:R-:W-:Y:S02]  /*2630*/  FFMA.FTZ R156, R156, R81, R80 ;  /* 0x000000519c9c7223 */ /* 0x000fe40000010050 */
[----:B------:R-:W1:Y:S02]  /*2640*/  LDS.64 R80, [R137+0x28] ;  /* 0x0000280089507984 */ /* 0x000e640000000a00 */
[----:B------:R-:W-:-:S04]  /*2650*/  FFMA.FTZ R82, R82, R155, R156 ;  /* 0x0000009b52527223 */ /* 0x000fc8000001009c */
[----:B------:R-:W-:Y:S01]  /*2660*/  FFMA.FTZ R82, R154, R83, R82 ;  /* 0x000000539a527223 */ /* 0x000fe20000010052 */
[----:B------:R-:W-:-:S03]  /*2670*/  LEA R160, P2, R86, c[0x0][0x170], 0x2 ;  /* 0x00005c0056a07a11 */ /* 0x000fc600078410ff */
[----:B0-----:R-:W-:Y:S02]  /*2680*/  FFMA.FTZ R78, R78, R157, R82 ;  /* 0x0000009d4e4e7223 */ /* 0x001fe40000010052 */
[----:B------:R-:W4:Y:S02]  /*2690*/  LDS.64 R82, [R137+0x30] ;  /* 0x0000300089527984 */ /* 0x000f240000000a00 */
[----:B------:R-:W-:Y:S02]  /*26a0*/  FFMA.FTZ R152, R152, R79, R78 ;  /* 0x0000004f98987223 */ /* 0x000fe4000001004e */
[----:B------:R-:W0:Y:S02]  /*26b0*/  LDS.64 R78, [R137+0x38] ;  /* 0x00003800894e7984 */ /* 0x000e240000000a00 */
[----:B-1----:R-:W-:Y:S01]  /*26c0*/  FFMA.FTZ R80, R80, R153, R152 ;  /* 0x0000009950507223 */ /* 0x002fe20000010098 */
[----:B------:R-:W-:-:S04]  /*26d0*/  IADD3.X R153, R76, R85, R77, P0, P1 ;  /* 0x000000554c997210 */ /* 0x000fc800007e244d */
[----:B------:R-:W-:-:S05]  /*26e0*/  LEA.HI.X R161, R86, c[0x0][0x174], R153, 0x2, P2 ;  /* 0x00005d0056a17a11 */ /* 0x000fca00010f1499 */
[----:B------:R1:W2:Y:S01]  /*26f0*/  LDG.E.CONSTANT R160, [R160.64] ;  /* 0x0000000aa0a07981 */ /* 0x0002a2000c1e9900 */
[----:B------:R-:W-:Y:S01]  /*2700*/  FFMA.FTZ R80, R150, R81, R80 ;  /* 0x0000005196507223 */ /* 0x000fe20000010050 */
[----:B------:R-:W-:-:S04]  /*2710*/  IADD3 R81, P0, P1, R34, R84, R17 ;  /* 0x0000005422517210 */ /* 0x000fc8000791e011 */
[----:B------:R-:W-:Y:S01]  /*2720*/  IADD3.X R86, R88, R85, R89, P0, P1 ;  /* 0x0000005558567210 */ /* 0x000fe200007e2459 */
[----:B----4-:R-:W-:Y:S01]  /*2730*/  FFMA.FTZ R80, R82, R151, R80 ;  /* 0x0000009752507223 */ /* 0x010fe20000010050 */
[----:B------:R-:W-:-:S03]  /*2740*/  LEA R82, P2, R81, c[0x0][0x170], 0x2 ;  /* 0x00005c0051527a11 */ /* 0x000fc600078410ff */
[----:B------:R-:W-:Y:S01]  /*2750*/  FFMA.FTZ R80, R146, R83, R80 ;  /* 0x0000005392507223 */ /* 0x000fe20000010050 */
[----:B------:R-:W-:Y:S02]  /*2760*/  IADD3 R146, P0, P1, R35, R84, R16 ;  /* 0x0000005423927210 */ /* 0x000fe4000791e010 */
[----:B------:R-:W-:Y:S01]  /*2770*/  LEA.HI.X R83, R81, c[0x0][0x174], R86, 0x2, P2 ;  /* 0x00005d0051537a11 */ /* 0x000fe200010f1456 */
[----:B0-----:R-:W-:Y:S01]  /*2780*/  FFMA.FTZ R78, R78, R87, R80 ;  /* 0x000000574e4e7223 */ /* 0x001fe20000010050 */
[----:B------:R-:W-:Y:S02]  /*2790*/  LEA R86, P2, R146, c[0x0][0x170], 0x2 ;  /* 0x00005c0092567a11 */ /* 0x000fe400078410ff */
[----:B------:R-:W-:Y:S01]  /*27a0*/  IADD3.X R87, R90, R85, R91, P0, P1 ;  /* 0x000000555a577210 */ /* 0x000fe200007e245b */
[----:B-1----:R0:W3:Y:S03]  /*27b0*/  LDG.E.CONSTANT R161, [R82.64] ;  /* 0x0000000a52a17981 */ /* 0x0020e6000c1e9900 */
        /* <DEDUP_REMOVED lines=12> */
[----:B0-----:R-:W-:Y:S02]  /*2880*/  LEA R82, P2, R146, c[0x0][0x170], 0x2 ;  /* 0x00005c0092527a11 */ /* 0x001fe400078410ff */
[----:B------:R-:W-:Y:S01]  /*2890*/  IADD3.X R83, R96, R85, R97, P0, P1 ;  /* 0x0000005560537210 */ /* 0x000fe200007e2461 */
[----:B-1----:R0:W4:Y:S03]  /*28a0*/  LDG.E.CONSTANT R86, [R154.64] ;  /* 0x0000000a9a567981 */ /* 0x002126000c1e9900 */
[----:B------:R-:W-:Y:S02]  /*28b0*/  LEA.HI.X R83, R146, c[0x0][0x174], R83, 0x2, P2 ;  /* 0x00005d0092537a11 */ /* 0x000fe400010f1453 */
[----:B------:R-:W-:-:S04]  /*28c0*/  IADD3 R146, P0, P1, R39, R84, R12 ;  /* 0x0000005427927210 */ /* 0x000fc8000791e00c */
[----:B------:R-:W-:Y:S02]  /*28d0*/  LEA R152, P2, R146, c[0x0][0x170], 0x2 ;  /* 0x00005c0092987a11 */ /* 0x000fe400078410ff */
[-C--:B------:R-:W-:Y:S02]  /*28e0*/  IADD3.X R87, R98, R85.reuse, R99, P0, P1 ;  /* 0x0000005562577210 */ /* 0x080fe400007e2463 */
[----:B-----5:R-:W-:Y:S02]  /*28f0*/  IADD3 R80, P0, P1, R40, R84, R11 ;  /* 0x0000005428507210 */ /* 0x020fe4000791e00b */
[----:B------:R-:W-:Y:S02]  /*2900*/  LEA.HI.X R153, R146, c[0x0][0x174], R87, 0x2, P2 ;  /* 0x00005d0092997a11 */ /* 0x000fe400010f1457 */
[----:B------:R-:W-:Y:S01]  /*2910*/  LEA R150, P2, R80, c[0x0][0x170], 0x2 ;  /* 0x00005c0050967a11 */ /* 0x000fe200078410ff */
[----:B------:R1:W5:Y:S01]  /*2920*/  LDG.E.CONSTANT R87, [R82.64] ;  /* 0x0000000a52577981 */ /* 0x000362000c1e9900 */
[----:B------:R-:W-:-:S03]  /*2930*/  IADD3.X R81, R100, R85, R101, P0, P1 ;  /* 0x0000005564517210 */ /* 0x000fc600007e2465 */
[----:B------:R0:W5:Y:S01]  /*2940*/  LDG.E.CONSTANT R152, [R152.64] ;  /* 0x0000000a98987981 */ /* 0x000162000c1e9900 */
[----:B------:R-:W-:Y:S02]  /*2950*/  LEA.HI.X R151, R80, c[0x0][0x174], R81, 0x2, P2 ;  /* 0x00005d0050977a11 */ /* 0x000fe400010f1451 */
[----:B------:R-:W-:-:S04]  /*2960*/  IADD3 R81, P0, P1, R41, R84, R10 ;  /* 0x0000005429517210 */ /* 0x000fc8000791e00a */
[----:B------:R-:W-:Y:S01]  /*2970*/  LEA R80, P2, R81, c[0x0][0x170], 0x2 ;  /* 0x00005c0051507a11 */ /* 0x000fe200078410ff */
[----:B------:R0:W5:Y:S01]  /*2980*/  LDG.E.CONSTANT R151, [R150.64] ;  /* 0x0000000a96977981 */ /* 0x000162000c1e9900 */
[----:B------:R-:W-:-:S04]  /*2990*/  IADD3.X R146, R102, R85, R103, P0, P1 ;  /* 0x0000005566927210 */ /* 0x000fc800007e2467 */
[----:B------:R-:W-:Y:S02]  /*29a0*/  LEA.HI.X R81, R81, c[0x0][0x174], R146, 0x2, P2 ;  /* 0x00005d0051517a11 */ /* 0x000fe400010f1492 */
[----:B------:R-:W-:-:S04]  /*29b0*/  IADD3 R146, P0, P1, R42, R84, R9 ;  /* 0x000000542a927210 */ /* 0x000fc8000791e009 */
[----:B-1----:R-:W-:Y:S02]  /*29c0*/  LEA R82, P2, R146, c[0x0][0x170], 0x2 ;  /* 0x00005c0092527a11 */ /* 0x002fe400078410ff */
[-C--:B------:R-:W-:Y:S02]  /*29d0*/  IADD3.X R83, R104, R85.reuse, R105, P0, P1 ;  /* 0x0000005568537210 */ /* 0x080fe400007e2469 */
[----:B0-----:R-:W-:Y:S02]  /*29e0*/  IADD3 R153, P0, P1, R43, R84, R8 ;  /* 0x000000542b997210 */ /* 0x001fe4000791e008 */
[----:B------:R-:W-:Y:S02]  /*29f0*/  LEA.HI.X R83, R146, c[0x0][0x174], R83, 0x2, P2 ;  /* 0x00005d0092537a11 */ /* 0x000fe400010f1453 */
[----:B------:R-:W-:Y:S01]  /*2a00*/  LEA R156, P2, R153, c[0x0][0x170], 0x2 ;  /* 0x00005c00999c7a11 */ /* 0x000fe200078410ff */
[----:B------:R0:W5:Y:S01]  /*2a10*/  LDG.E.CONSTANT R146, [R80.64] ;  /* 0x0000000a50927981 */ /* 0x000162000c1e9900 */
[----:B------:R-:W-:-:S03]  /*2a20*/  IADD3.X R154, R106, R85, R107, P0, P1 ;  /* 0x000000556a9a7210 */ /* 0x000fc600007e246b */
[----:B------:R1:W5:Y:S01]  /*2a30*/  LDG.E.CONSTANT R155, [R82.64] ;  /* 0x0000000a529b7981 */ /* 0x000362000c1e9900 */
[----:B------:R-:W-:Y:S02]  /*2a40*/  LEA.HI.X R157, R153, c[0x0][0x174], R154, 0x2, P2 ;  /* 0x00005d00999d7a11 */ /* 0x000fe400010f149a */
[----:B------:R-:W-:-:S04]  /*2a50*/  IADD3 R153, P0, P1, R44, R84, R7 ;  /* 0x000000542c997210 */ /* 0x000fc8000791e007 */
[----:B------:R-:W-:Y:S02]  /*2a60*/  LEA R162, P2, R153, c[0x0][0x170], 0x2 ;  /* 0x00005c0099a27a11 */ /* 0x000fe400078410ff */
[-C--:B------:R-:W-:Y:S02]  /*2a70*/  IADD3.X R154, R108, R85.reuse, R109, P0, P1 ;  /* 0x000000556c9a7210 */ /* 0x080fe400007e246d */
[----:B------:R-:W-:Y:S02]  /*2a80*/  IADD3 R150, P0, P1, R45, R84, R6 ;  /* 0x000000542d967210 */ /* 0x000fe4000791e006 */
[----:B------:R-:W-:Y:S02]  /*2a90*/  LEA.HI.X R163, R153, c[0x0][0x174], R154, 0x2, P2 ;  /* 0x00005d0099a37a11 */ /* 0x000fe400010f149a */
[----:B0-----:R-:W-:Y:S01]  /*2aa0*/  LEA R80, P2, R150, c[0x0][0x170], 0x2 ;  /* 0x00005c0096507a11 */ /* 0x001fe200078410ff */
[----:B------:R0:W5:Y:S01]  /*2ab0*/  LDG.E.CONSTANT R154, [R156.64] ;  /* 0x0000000a9c9a7981 */ /* 0x000162000c1e9900 */
[----:B------:R-:W-:-:S02]  /*2ac0*/  IADD3.X R81, R110, R85, R111, P0, P1 ;  /* 0x000000556e517210 */ /* 0x000fc400007e246f */
[-C--:B-1----:R-:W-:Y:S01]  /*2ad0*/  IADD3 R83, P0, P1, R46, R84.reuse, R5 ;  /* 0x000000542e537210 */ /* 0x082fe2000791e005 */
[----:B------:R-:W5:Y:S01]  /*2ae0*/  LDG.E.CONSTANT R153, [R162.64] ;  /* 0x0000000aa2997981 */ /* 0x000f62000c1e9900 */
[----:B------:R-:W-:Y:S02]  /*2af0*/  LEA.HI.X R81, R150, c[0x0][0x174], R81, 0x2, P2 ;  /* 0x00005d0096517a11 */ /* 0x000fe400010f1451 */
[----:B------:R-:W-:Y:S02]  /*2b00*/  IADD3 R164, P3, P4, R47, R84, R4 ;  /* 0x000000542fa47210 */ /* 0x000fe40007c7e004 */
[----:B------:R-:W-:Y:S01]  /*2b10*/  LEA R82, P2, R83, c[0x0][0x170], 0x2 ;  /* 0x00005c0053527a11 */ /* 0x000fe200078410ff */
[----:B------:R1:W5:Y:S01]  /*2b20*/  LDG.E.CONSTANT R150, [R80.64] ;  /* 0x0000000a50967981 */ /* 0x000362000c1e9900 */
[-C--:B------:R-:W-:Y:S02]  /*2b30*/  IADD3.X R84, R112, R85.reuse, R113, P0, P1 ;  /* 0x0000005570547210 */ /* 0x080fe400007e2471 */
[----:B------:R-:W-:-:S02]  /*2b40*/  IADD3.X R85, R114, R85, R115, P3, P4 ;  /* 0x0000005572557210 */ /* 0x000fc40001fe8473 */
[----:B------:R-:W-:Y:S02]  /*2b50*/  LEA.HI.X R83, R83, c[0x0][0x174], R84, 0x2, P2 ;  /* 0x00005d0053537a11 */ /* 0x000fe400010f1454 */
[----:B------:R-:W-:-:S03]  /*2b60*/  LEA R84, P0, R164, c[0x0][0x170], 0x2 ;  /* 0x00005c00a4547a11 */ /* 0x000fc600078010ff */
[----:B0-----:R0:W5:Y:S01]  /*2b70*/  LDG.E.CONSTANT R157, [R82.64] ;  /* 0x0000000a529d7981 */ /* 0x001162000c1e9900 */
[----:B------:R-:W-:-:S03]  /*2b80*/  LEA.HI.X R85, R164, c[0x0][0x174], R85, 0x2, P0 ;  /* 0x00005d00a4557a11 */ /* 0x000fc600000f1455 */
[----:B-1----:R-:W-:Y:S04]  /*2b90*/  LDS.64 R80, [R137+0x48] ;  /* 0x0000480089507984 */ /* 0x002fe80000000a00 */
[----:B------:R1:W5:Y:S04]  /*2ba0*/  LDG.E.CONSTANT R156, [R84.64] ;  /* 0x0000000a549c7981 */ /* 0x000368000c1e9900 */
[----:B0-----:R-:W-:Y:S04]  /*2bb0*/  LDS.64 R82, [R137+0x60] ;  /* 0x0000600089527984 */ /* 0x001fe80000000a00 */
[----:B-1----:R-:W-:Y:S01]  /*2bc0*/  LDS.64 R84, [R137+0x68] ;  /* 0x0000680089547984 */ /* 0x002fe20000000a00 */
[----:B--2---:R-:W-:-:S03]  /*2bd0*/  FFMA.FTZ R160, R160, R79, R78 ;  /* 0x0000004fa0a07223 */ /* 0x004fc6000001004e */
[----:B------:R-:W3:Y:S02]  /*2be0*/  LDS.64 R78, [R137+0x40] ;  /* 0x00004000894e7984 */ /* 0x000ee40000000a00 */
[----:B---3--:R-:W-:-:S04]  /*2bf0*/  FFMA.FTZ R78, R78, R161, R160 ;  /* 0x000000a14e4e7223 */ /* 0x008fc800000100a0 */
[----:B----4-:R-:W-:Y:S02]  /*2c00*/  FFMA.FTZ R158, R158, R79, R78 ;  /* 0x0000004f9e9e7223 */ /* 0x010fe4000001004e */
[----:B------:R-:W5:Y:S02]  /*2c10*/  LDS.64 R78, [R137+0x50] ;  /* 0x00005000894e7984 */ /* 0x000f640000000a00 */
[----:B------:R-:W-:-:S04]  /*2c20*/  FFMA.FTZ R80, R80, R159, R158 ;  /* 0x0000009f50507223 */ /* 0x000fc8000001009e */
[----:B------:R-:W-:Y:S02]  /*2c30*/  FFMA.FTZ R86, R86, R81, R80 ;  /* 0x0000005156567223 */ /* 0x000fe40000010050 */
[----:B------:R-:W0:Y:S02]  /*2c40*/  LDS.64 R80, [R137+0x58] ;  /* 0x0000580089507984 */ /* 0x000e240000000a00 */
[----:B-----5:R-:W-:Y:S02]  /*2c50*/  FFMA.FTZ R78, R78, R87, R86 ;  /* 0x000000574e4e7223 */ /* 0x020fe40000010056 */
[----:B------:R-:W1:Y:S02]  /*2c60*/  LDS.64 R86, [R137+0x70] ;  /* 0x0000700089567984 */ /* 0x000e640000000a00 */
[----:B------:R-:W-:-:S04]  /*2c70*/  FFMA.FTZ R78, R152, R79, R78 ;  /* 0x0000004f984e7223 */ /* 0x000fc8000001004e */
[----:B0-----:R-:W-:-:S04]  /*2c80*/  FFMA.FTZ R78, R80, R151, R78 ;  /* 0x00000097504e7223 */ /* 0x001fc8000001004e */
[----:B------:R-:W-:-:S04]  /*2c90*/  FFMA.FTZ R78, R146, R81, R78 ;  /* 0x00000051924e7223 */ /* 0x000fc8000001004e */
[----:B------:R-:W-:-:S04]  /*2ca0*/  FFMA.FTZ R78, R82, R155, R78 ;  /* 0x0000009b524e7223 */ /* 0x000fc8000001004e */
[----:B------:R-:W-:-:S04]  /*2cb0*/  FFMA.FTZ R78, R154, R83, R78 ;  /* 0x000000539a4e7223 */ /* 0x000fc8000001004e */
[----:B------:R-:W-:-:S04]  /*2cc0*/  FFMA.FTZ R78, R84, R153, R78 ;  /* 0x00000099544e7223 */ /* 0x000fc8000001004e */
[----:B------:R-:W-:Y:S01]  /*2cd0*/  FFMA.FTZ R78, R150, R85, R78 ;  /* 0x00000055964e7223 */ /* 0x000fe2000001004e */
[----:B------:R-:W-:-:S03]  /*2ce0*/  ISETP.NE.AND P0, PT, R140, RZ, PT ;  /* 0x000000ff8c00720c */ /* 0x000fc60003f05270 */
[----:B-1----:R-:W-:-:S04]  /*2cf0*/  FFMA.FTZ R78, R86, R157, R78 ;  /* 0x0000009d564e7223 */ /* 0x002fc8000001004e */
[----:B------:R-:W-:Y:S01]  /*2d00*/  FFMA.FTZ R87, R156, R87, R78 ;  /* 0x000000579c577223 */ /* 0x000fe2000001004e */
[----:B------:R-:W-:Y:S05]  /*2d10*/  BRA.DIV ~URZ, `(.L_x_22809) ;  /* 0x000049827f007947 */ /* 0x000fea000b800000 */
[----:B------:R0:W1:Y:S02]  /*2d20*/  SHFL.BFLY PT, R78, R87, 0x2, 0x1f ;  /* 0x0c401f00574e7f89 */ /* 0x00006400000e0000 */
.L_x_22862:
[----:B01----:R-:W-:Y:S01]  /*2d30*/  FADD.FTZ R87, R87, R78 ;  /* 0x0000004e57577221 */ /* 0x003fe20000010000 */
[----:B------:R-:W-:Y:S05]  /*2d40*/  BRA.DIV ~URZ, `(.L_x_22810) ;  /* 0x000049d27f007947 */ /* 0x000fea000b800000 */
[----:B------:R0:W1:Y:S02]  /*2d50*/  SHFL.BFLY PT, R78, R87, 0x1, 0x1f ;  /* 0x0c201f00574e7f89 */ /* 0x00006400000e0000 */
.L_x_22863:
        /* <DEDUP_REMOVED lines=9> */
.L_x_22808:
[----:B------:R-:W-:-:S13]  /*2df0*/  ISETP.NE.AND P0, PT, R140, RZ, PT ;  /* 0x000000ff8c00720c */ /* 0x000fda0003f05270 */
[----:B------:R-:W-:-:S05]  /*2e00*/  @!P0 IMAD.MOV.U32 R79, RZ, RZ, -0x800001 ;  /* 0xff7fffffff4f8424 */ /* 0x000fca00078e00ff */
[----:B------:R0:W-:Y:S02]  /*2e10*/  @!P0 STS [R144+0x200], R79 ;  /* 0x0002004f90008388 */ /* 0x0001e40000000800 */
.L_x_22811:
[----:B------:R-:W-:Y:S05]  /*2e20*/  BSYNC B1 ;  /* 0x0000000000017941 */ /* 0x000fea0003800000 */
.L_x_22807:
[----:B------:R-:W-:-:S04]  /*2e30*/  IADD3 R147, R147, 0x4, RZ ;  /* 0x0000000493937810 */ /* 0x000fc80007ffe0ff */
[----:B------:R-:W-:-:S13]  /*2e40*/  ISETP.GE.AND P0, PT, R147, R26, PT ;  /* 0x0000001a9300720c */ /* 0x000fda0003f06270 */
[----:B01----:R-:W-:Y:S01]  /*2e50*/  @P0 CALL.REL.NOINC `(.L_x_22812) ;  /* 0x0000001000000944 */ /* 0x003fe20003c00000 */
[----:B------:R-:W-:Y:S05]  /*2e60*/  BRA `(.L_x_22813) ;  /* 0xffffee4000007947 */ /* 0x000fea000383ffff */
.L_x_22812:
[----:B------:R-:W-:Y:S05]  /*2e70*/  BRA `(.L_x_22805) ;  /* 0x0000124000007947 */ /* 0x000fea0003800000 */
.L_x_22806:
[----:B------:R-:W-:Y:S01]  /*2e80*/  IADD3 R144, -R142, 0x1, RZ ;  /* 0x000000018e907810 */ /* 0x000fe20007ffe1ff */
[----:B------:R-:W-:Y:S02]  /*2e90*/  IMAD.MOV.U32 R138, RZ, RZ, -0x800001 ;  /* 0xff7fffffff8a7424 */ /* 0x000fe400078e00ff */
[----:B------:R-:W-:-:S03]  /*2ea0*/  IMAD.MOV.U32 R145, RZ, RZ, R143 ;  /* 0x000000ffff917224 */ /* 0x000fc600078e008f */
.L_x_22819:
        /* <DEDUP_REMOVED lines=74> */
[----:B------:R-:W-:Y:S02]  /*3350*/  IADD3 R83, P0, P2, R132, R150, R133 ;  /* 0x0000009684537210 */ /* 0x000fe40007a1e085 */
[----:B------:R-:W-:Y:S02]  /*3360*/  LEA.HI.X R79, R79, c[0x0][0x174], R82, 0x2, P3 ;  /* 0x00005d004f4f7a11 */ /* 0x000fe400018f1452 */
[----:B------:R-:W-:Y:S02]  /*3370*/  LEA.HI.X R81, R84, c[0x0][0x174], R81, 0x2, P1 ;  /* 0x00005d0054517a11 */ /* 0x000fe400008f1451 */
[----:B------:R-:W-:Y:S01]  /*3380*/  LEA R82, P1, R83, c[0x0][0x170], 0x2 ;  /* 0x00005c0053527a11 */ /* 0x000fe200078210ff */
[----:B------:R0:W2:Y:S01]  /*3390*/  LDG.E.CONSTANT R154, [R78.64] ;  /* 0x0000000a4e9a7981 */ /* 0x0000a2000c1e9900 */
[----:B------:R-:W-:-:S02]  /*33a0*/  IADD3.X R84, R50, R147, R51, P0, P2 ;  /* 0x0000009332547210 */ /* 0x000fc400007e4433 */
[-C--:B------:R-:W-:Y:S01]  /*33b0*/  IADD3 R85, P0, P2, R130, R150.reuse, R131 ;  /* 0x0000009682557210 */ /* 0x080fe20007a1e083 */
[----:B------:R1:W3:Y:S01]  /*33c0*/  LDG.E.CONSTANT R155, [R80.64] ;  /* 0x0000000a509b7981 */ /* 0x0002e2000c1e9900 */
[----:B------:R-:W-:Y:S02]  /*33d0*/  LEA.HI.X R83, R83, c[0x0][0x174], R84, 0x2, P1 ;  /* 0x00005d0053537a11 */ /* 0x000fe400008f1454 */
[C---:B------:R-:W-:Y:S02]  /*33e0*/  LEA R84, P1, R85.reuse, c[0x0][0x170], 0x2 ;  /* 0x00005c0055547a11 */ /* 0x040fe400078210ff */
[----:B------:R-:W-:Y:S01]  /*33f0*/  IADD3.X R152, R52, R147, R53, P0, P2 ;  /* 0x0000009334987210 */ /* 0x000fe200007e4435 */
[----:B------:R4:W5:Y:S03]  /*3400*/  LDG.E.CONSTANT R82, [R82.64] ;  /* 0x0000000a52527981 */ /* 0x000966000c1e9900 */
[----:B------:R-:W-:Y:S01]  /*3410*/  LEA.HI.X R85, R85, c[0x0][0x174], R152, 0x2, P1 ;  /* 0x00005d0055557a11 */ /* 0x000fe200008f1498 */
[----:B-1----:R-:W-:Y:S04]  /*3420*/  LDS.64 R80, [R137+0x8] ;  /* 0x0000080089507984 */ /* 0x002fe80000000a00 */
[----:B------:R-:W5:Y:S01]  /*3430*/  LDG.E.CONSTANT R84, [R84.64] ;  /* 0x0000000a54547981 */ /* 0x000f62000c1e9900 */
[----:B------:R-:W-:-:S04]  /*3440*/  IADD3 R151, P0, P1, R128, R150, R129 ;  /* 0x0000009680977210 */ /* 0x000fc8000791e081 */
[----:B------:R-:W-:Y:S02]  /*3450*/  LEA R152, P2, R151, c[0x0][0x170], 0x2 ;  /* 0x00005c0097987a11 */ /* 0x000fe400078410ff */
[----:B0-----:R-:W-:-:S04]  /*3460*/  IADD3.X R78, R54, R147, R55, P0, P1 ;  /* 0x00000093364e7210 */ /* 0x001fc800007e2437 */
[----:B------:R-:W-:Y:S02]  /*3470*/  LEA.HI.X R153, R151, c[0x0][0x174], R78, 0x2, P2 ;  /* 0x00005d0097997a11 */ /* 0x000fe400010f144e */
[----:B------:R-:W2:Y:S04]  /*3480*/  LDS.64 R78, [R137] ;  /* 0x00000000894e7984 */ /* 0x000ea80000000a00 */
[----:B------:R0:W5:Y:S01]  /*3490*/  LDG.E.CONSTANT R151, [R152.64] ;  /* 0x0000000a98977981 */ /* 0x000162000c1e9900 */
[----:B------:R-:W-:-:S04]  /*34a0*/  IADD3 R156, P0, P1, R126, R150, R127 ;  /* 0x000000967e9c7210 */ /* 0x000fc8000791e07f */
[----:B------:R-:W-:Y:S02]  /*34b0*/  LEA R160, P2, R156, c[0x0][0x170], 0x2 ;  /* 0x00005c009ca07a11 */ /* 0x000fe400078410ff */
[----:B----4-:R-:W-:-:S04]  /*34c0*/  IADD3.X R83, R56, R147, R57, P0, P1 ;  /* 0x0000009338537210 */ /* 0x010fc800007e2439 */
[----:B------:R-:W-:-:S05]  /*34d0*/  LEA.HI.X R161, R156, c[0x0][0x174], R83, 0x2, P2 ;  /* 0x00005d009ca17a11 */ /* 0x000fca00010f1453 */
[----:B------:R1:W4:Y:S01]  /*34e0*/  LDG.E.CONSTANT R160, [R160.64] ;  /* 0x0000000aa0a07981 */ /* 0x000322000c1e9900 */
[----:B--2---:R-:W-:-:S04]  /*34f0*/  FMUL.FTZ R79, R154, R79 ;  /* 0x0000004f9a4f7220 */ /* 0x004fc80000410000 */
[----:B---3--:R-:W-:-:S04]  /*3500*/  FFMA.FTZ R79, R78, R155, R79 ;  /* 0x0000009b4e4f7223 */ /* 0x008fc8000001004f */
[----:B-----5:R-:W-:Y:S01]  /*3510*/  FFMA.FTZ R80, R80, R82, R79 ;  /* 0x0000005250507223 */ /* 0x020fe2000001004f */
[----:B------:R-:W-:-:S04]  /*3520*/  IADD3 R79, P0, P1, R124, R150, R125 ;  /* 0x000000967c4f7210 */ /* 0x000fc8000791e07d */
[----:B------:R-:W-:Y:S01]  /*3530*/  IADD3.X R82, R58, R147, R59, P0, P1 ;  /* 0x000000933a527210 */ /* 0x000fe200007e243b */
[----:B------:R-:W-:Y:S01]  /*3540*/  FFMA.FTZ R156, R84, R81, R80 ;  /* 0x00000051549c7223 */ /* 0x000fe20000010050 */
[C---:B------:R-:W-:Y:S02]  /*3550*/  LEA R80, P2, R79.reuse, c[0x0][0x170], 0x2 ;  /* 0x00005c004f507a11 */ /* 0x040fe400078410ff */
[----:B------:R-:W-:Y:S02]  /*3560*/  IADD3 R78, P0, P1, R122, R150, R123 ;  /* 0x000000967a4e7210 */ /* 0x000fe4000791e07b */
[----:B------:R-:W-:Y:S02]  /*3570*/  LEA.HI.X R81, R79, c[0x0][0x174], R82, 0x2, P2 ;  /* 0x00005d004f517a11 */ /* 0x000fe400010f1452 */
[----:B------:R-:W-:Y:S02]  /*3580*/  LEA R162, P2, R78, c[0x0][0x170], 0x2 ;  /* 0x00005c004ea27a11 */ /* 0x000fe400078410ff */
[----:B------:R-:W-:Y:S01]  /*3590*/  IADD3.X R79, R60, R147, R61, P0, P1 ;  /* 0x000000933c4f7210 */ /* 0x000fe200007e243d */
[----:B-1----:R1:W2:Y:S03]  /*35a0*/  LDG.E.CONSTANT R161, [R80.64] ;  /* 0x0000000a50a17981 */ /* 0x0022a6000c1e9900 */
[----:B------:R-:W-:-:S05]  /*35b0*/  LEA.HI.X R163, R78, c[0x0][0x174], R79, 0x2, P2 ;  /* 0x00005d004ea37a11 */ /* 0x000fca00010f144f */
[----:B------:R-:W3:Y:S01]  /*35c0*/  LDG.E.CONSTANT R162, [R162.64] ;  /* 0x0000000aa2a27981 */ /* 0x000ee2000c1e9900 */
[----:B------:R-:W-:-:S04]  /*35d0*/  IADD3 R78, P0, P1, R120, R150, R121 ;  /* 0x00000096784e7210 */ /* 0x000fc8000791e079 */
[----:B0-----:R-:W-:Y:S02]  /*35e0*/  LEA R152, P2, R78, c[0x0][0x170], 0x2 ;  /* 0x00005c004e987a11 */ /* 0x001fe400078410ff */
[----:B------:R-:W-:-:S04]  /*35f0*/  IADD3.X R79, R62, R147, R63, P0, P1 ;  /* 0x000000933e4f7210 */ /* 0x000fc800007e243f */
[----:B------:R-:W-:Y:S02]  /*3600*/  LEA.HI.X R153, R78, c[0x0][0x174], R79, 0x2, P2 ;  /* 0x00005d004e997a11 */ /* 0x000fe400010f144f */
[----:B------:R-:W-:-:S03]  /*3610*/  IADD3 R78, P0, P1, R118, R150, R119 ;  /* 0x00000096764e7210 */ /* 0x000fc6000791e077 */
[----:B------:R0:W5:Y:S01]  /*3620*/  LDG.E.CONSTANT R157, [R152.64] ;  /* 0x0000000a989d7981 */ /* 0x000162000c1e9900 */
[----:B------:R-:W-:Y:S02]  /*3630*/  LEA R84, P2, R78, c[0x0][0x170], 0x2 ;  /* 0x00005c004e547a11 */ /* 0x000fe400078410ff */
[-C--:B------:R-:W-:Y:S02]  /*3640*/  IADD3.X R79, R64, R147.reuse, R65, P0, P1 ;  /* 0x00000093404f7210 */ /* 0x080fe400007e2441 */
[----:B-1----:R-:W-:Y:S02]  /*3650*/  IADD3 R81, P0, P1, R116, R150, R117 ;  /* 0x0000009674517210 */ /* 0x002fe4000791e075 */
[----:B------:R-:W-:Y:S02]  /*3660*/  LEA.HI.X R85, R78, c[0x0][0x174], R79, 0x2, P2 ;  /* 0x00005d004e557a11 */ /* 0x000fe400010f144f */
[----:B------:R-:W-:Y:S01]  /*3670*/  LEA R80, P2, R81, c[0x0][0x170], 0x2 ;  /* 0x00005c0051507a11 */ /* 0x000fe200078410ff */
[----:B------:R-:W1:Y:S01]  /*3680*/  LDS.64 R78, [R137+0x10] ;  /* 0x00001000894e7984 */ /* 0x000e620000000a00 */
[----:B------:R-:W-:-:S03]  /*3690*/  IADD3.X R82, R66, R147, R67, P0, P1 ;  /* 0x0000009342527210 */ /* 0x000fc600007e2443 */
[----:B------:R0:W5:Y:S01]  /*36a0*/  LDG.E.CONSTANT R158, [R84.64] ;  /* 0x0000000a549e7981 */ /* 0x000162000c1e9900 */
[----:B------:R-:W-:-:S05]  /*36b0*/  LEA.HI.X R81, R81, c[0x0][0x174], R82, 0x2, P2 ;  /* 0x00005d0051517a11 */ /* 0x000fca00010f1452 */
[----:B------:R0:W5:Y:S01]  /*36c0*/  LDG.E.CONSTANT R159, [R80.64] ;  /* 0x0000000a509f7981 */ /* 0x000162000c1e9900 */
[----:B------:R-:W-:-:S04]  /*36d0*/  IADD3 R82, P0, P1, R29, R150, R22 ;  /* 0x000000961d527210 */ /* 0x000fc8000791e016 */
[----:B------:R-:W-:Y:S02]  /*36e0*/  LEA R154, P2, R82, c[0x0][0x170], 0x2 ;  /* 0x00005c00529a7a11 */ /* 0x000fe400078410ff */
[----:B------:R-:W-:-:S04]  /*36f0*/  IADD3.X R83, R68, R147, R69, P0, P1 ;  /* 0x0000009344537210 */ /* 0x000fc800007e2445 */
[----:B------:R-:W-:Y:S02]  /*3700*/  LEA.HI.X R155, R82, c[0x0][0x174], R83, 0x2, P2 ;  /* 0x00005d00529b7a11 */ /* 0x000fe400010f1453 */
[----:B------:R-:W-:-:S03]  /*3710*/  IADD3 R83, P0, P1, R30, R150, R21 ;  /* 0x000000961e537210 */ /* 0x000fc6000791e015 */
[----:B------:R1:W5:Y:S01]  /*3720*/  LDG.E.CONSTANT R154, [R154.64] ;  /* 0x0000000a9a9a7981 */ /* 0x000362000c1e9900 */
[----:B------:R-:W-:Y:S02]  /*3730*/  LEA R82, P2, R83, c[0x0][0x170], 0x2 ;  /* 0x00005c0053527a11 */ /* 0x000fe400078410ff */
[-C--:B------:R-:W-:Y:S02]  /*3740*/  IADD3.X R164, R70, R147.reuse, R71, P0, P1 ;  /* 0x0000009346a47210 */ /* 0x080fe400007e2447 */
[----:B0-----:R-:W-:Y:S02]  /*3750*/  IADD3 R80, P0, P1, R31, R150, R20 ;  /* 0x000000961f507210 */ /* 0x001fe4000791e014 */
[----:B------:R-:W-:Y:S02]  /*3760*/  LEA.HI.X R83, R83, c[0x0][0x174], R164, 0x2, P2 ;  /* 0x00005d0053537a11 */ /* 0x000fe400010f14a4 */
[----:B------:R-:W-:Y:S02]  /*3770*/  LEA R164, P2, R80, c[0x0][0x170], 0x2 ;  /* 0x00005c0050a47a11 */ /* 0x000fe400078410ff */
[----:B------:R-:W-:Y:S01]  /*3780*/  IADD3.X R81, R72, R147, R73, P0, P1 ;  /* 0x0000009348517210 */ /* 0x000fe200007e2449 */
[----:B------:R0:W5:Y:S03]  /*3790*/  LDG.E.CONSTANT R153, [R82.64] ;  /* 0x0000000a52997981 */ /* 0x000166000c1e9900 */
[----:B------:R-:W-:-:S02]  /*37a0*/  LEA.HI.X R165, R80, c[0x0][0x174], R81, 0x2, P2 ;  /* 0x00005d0050a57a11 */ /* 0x000fc400010f1451 */
[----:B------:R-:W-:-:S03]  /*37b0*/  IADD3 R81, P0, P1, R32, R150, R19 ;  /* 0x0000009620517210 */ /* 0x000fc6000791e013 */
[----:B------:R-:W5:Y:S01]  /*37c0*/  LDG.E.CONSTANT R152, [R164.64] ;  /* 0x0000000aa4987981 */ /* 0x000f62000c1e9900 */
[----:B------:R-:W-:Y:S02]  /*37d0*/  LEA R80, P2, R81, c[0x0][0x170], 0x2 ;  /* 0x00005c0051507a11 */ /* 0x000fe400078410ff */
[-C--:B------:R-:W-:Y:S02]  /*37e0*/  IADD3.X R84, R74, R147.reuse, R75, P0, P1 ;  /* 0x000000934a547210 */ /* 0x080fe400007e244b */
[----:B------:R-:W-:Y:S02]  /*37f0*/  IADD3 R85, P0, P1, R33, R150, R18 ;  /* 0x0000009621557210 */ /* 0x000fe4000791e012 */
[----:B------:R-:W-:Y:S02]  /*3800*/  LEA.HI.X R81, R81, c[0x0][0x174], R84, 0x2, P2 ;  /* 0x00005d0051517a11 */ /* 0x000fe400010f1454 */
[----:B------:R-:W-:Y:S02]  /*3810*/  LEA R84, P2, R85, c[0x0][0x170], 0x2 ;  /* 0x00005c0055547a11 */ /* 0x000fe400078410ff */
[----:B0-----:R-:W-:Y:S01]  /*3820*/  IADD3.X R82, R76, R147, R77, P0, P1 ;  /* 0x000000934c527210 */ /* 0x001fe200007e244d */
[----:B-1----:R-:W-:-:S02]  /*3830*/  FFMA.FTZ R78, R78, R151, R156 ;  /* 0x000000974e4e7223 */ /* 0x002fc4000001009c */
[----:B------:R0:W5:Y:S01]  /*3840*/  LDG.E.CONSTANT R151, [R80.64] ;  /* 0x0000000a50977981 */ /* 0x000162000c1e9900 */
[----:B------:R-:W-:-:S05]  /*3850*/  LEA.HI.X R85, R85, c[0x0][0x174], R82, 0x2, P2 ;  /* 0x00005d0055557a11 */ /* 0x000fca00010f1452 */
[----:B------:R1:W5:Y:S01]  /*3860*/  LDG.E.CONSTANT R156, [R84.64] ;  /* 0x0000000a549c7981 */ /* 0x000362000c1e9900 */
[----:B------:R-:W-:Y:S01]  /*3870*/  IADD3 R83, P0, P1, R34, R150, R17 ;  /* 0x0000009622537210 */ /* 0x000fe2000791e011 */
[----:B----4-:R-:W-:Y:S02]  /*3880*/  FFMA.FTZ R160, R160, R79, R78 ;  /* 0x0000004fa0a07223 */ /* 0x010fe4000001004e */
[----:B------:R-:W2:Y:S01]  /*3890*/  LDS.64 R78, [R137+0x18] ;  /* 0x00001800894e7984 */ /* 0x000ea20000000a00 */
[C---:B------:R-:W-:Y:S02]  /*38a0*/  LEA R82, P2, R83.reuse, c[0x0][0x170], 0x2 ;  /* 0x00005c0053527a11 */ /* 0x040fe400078410ff */
[----:B------:R-:W-:Y:S01]  /*38b0*/  IADD3.X R155, R88, R147, R89, P0, P1 ;  /* 0x00000093589b7210 */ /* 0x000fe200007e2459 */
[----:B0-----:R-:W5:Y:S03]  /*38c0*/  LDS.64 R80, [R137+0x20] ;  /* 0x0000200089507984 */ /* 0x001f660000000a00 */
[----:B------:R-:W-:-:S05]  /*38d0*/  LEA.HI.X R83, R83, c[0x0][0x174], R155, 0x2, P2 ;  /* 0x00005d0053537a11 */ /* 0x000fca00010f149b */
[----:B------:R0:W4:Y:S04]  /*38e0*/  LDG.E.CONSTANT R155, [R82.64] ;  /* 0x0000000a529b7981 */ /* 0x000128000c1e9900 */
[----:B0-----:R-:W-:Y:S01]  /*38f0*/  LDS.64 R82, [R137+0x38] ;  /* 0x0000380089527984 */ /* 0x001fe20000000a00 */
[----:B-1----:R-:W-:-:S04]  /*3900*/  IADD3 R84, P0, P1, R35, R150, R16 ;  /* 0x0000009623547210 */ /* 0x002fc8000791e010 */
[----:B------:R-:W-:Y:S01]  /*3910*/  IADD3.X R85, R90, R147, R91, P0, P1 ;  /* 0x000000935a557210 */ /* 0x000fe200007e245b */
[----:B--2---:R-:W-:-:S04]  /*3920*/  FFMA.FTZ R78, R78, R161, R160 ;  /* 0x000000a14e4e7223 */ /* 0x004fc800000100a0 */
[----:B---3--:R-:W-:Y:S02]  /*3930*/  FFMA.FTZ R162, R162, R79, R78 ;  /* 0x0000004fa2a27223 */ /* 0x008fe4000001004e */
[----:B------:R-:W0:Y:S02]  /*3940*/  LDS.64 R78, [R137+0x28] ;  /* 0x00002800894e7984 */ /* 0x000e240000000a00 */
[----:B-----5:R-:W-:-:S04]  /*3950*/  FFMA.FTZ R80, R80, R157, R162 ;  /* 0x0000009d50507223 */ /* 0x020fc800000100a2 */
[----:B------:R-:W-:-:S04]  /*3960*/  FFMA.FTZ R80, R158, R81, R80 ;  /* 0x000000519e507223 */ /* 0x000fc80000010050 */
[----:B0-----:R-:W-:Y:S02]  /*3970*/  FFMA.FTZ R78, R78, R159, R80 ;  /* 0x0000009f4e4e7223 */ /* 0x001fe40000010050 */
[----:B------:R-:W0:Y:S01]  /*3980*/  LDS.64 R80, [R137+0x30] ;  /* 0x0000300089507984 */ /* 0x000e220000000a00 */
[----:B------:R-:W-:Y:S01]  /*3990*/  LEA R160, P2, R84, c[0x0][0x170], 0x2 ;  /* 0x00005c0054a07a11 */ /* 0x000fe200078410ff */
[----:B------:R-:W-:-:S03]  /*39a0*/  FFMA.FTZ R78, R154, R79, R78 ;  /* 0x0000004f9a4e7223 */ /* 0x000fc6000001004e */
[----:B------:R-:W-:Y:S02]  /*39b0*/  LEA.HI.X R161, R84, c[0x0][0x174], R85, 0x2, P2 ;  /* 0x00005d0054a17a11 */ /* 0x000fe400010f1455 */
[----:B------:R-:W4:Y:S01]  /*39c0*/  LDS.64 R84, [R137+0x40] ;  /* 0x0000400089547984 */ /* 0x000f220000000a00 */
[----:B------:R-:W-:-:S03]  /*39d0*/  IADD3 R79, P0, P1, R36, R150, R15 ;  /* 0x00000096244f7210 */ /* 0x000fc6000791e00f */
[----:B------:R-:W2:Y:S01]  /*39e0*/  LDG.E.CONSTANT R160, [R160.64] ;  /* 0x0000000aa0a07981 */ /* 0x000ea2000c1e9900 */
[----:B0-----:R-:W-:-:S04]  /*39f0*/  FFMA.FTZ R78, R80, R153, R78 ;  /* 0x00000099504e7223 */ /* 0x001fc8000001004e */
[----:B------:R-:W-:-:S04]  /*3a00*/  FFMA.FTZ R78, R152, R81, R78 ;  /* 0x00000051984e7223 */ /* 0x000fc8000001004e */
[----:B------:R-:W-:Y:S01]  /*3a10*/  FFMA.FTZ R78, R82, R151, R78 ;  /* 0x00000097524e7223 */ /* 0x000fe2000001004e */
[----:B------:R-:W-:-:S03]  /*3a20*/  IADD3.X R82, R92, R147, R93, P0, P1 ;  /* 0x000000935c527210 */ /* 0x000fc600007e245d */
[----:B------:R-:W-:Y:S01]  /*3a30*/  FFMA.FTZ R80, R156, R83, R78 ;  /* 0x000000539c507223 */ /* 0x000fe2000001004e */
[----:B------:R-:W-:-:S04]  /*3a40*/  LEA R78, P2, R79, c[0x0][0x170], 0x2 ;  /* 0x00005c004f4e7a11 */ /* 0x000fc800078410ff */
[----:B------:R-:W-:-:S05]  /*3a50*/  LEA.HI.X R79, R79, c[0x0][0x174], R82, 0x2, P2 ;  /* 0x00005d004f4f7a11 */ /* 0x000fca00010f1452 */
[----:B------:R0:W3:Y:S01]  /*3a60*/  LDG.E.CONSTANT R81, [R78.64] ;  /* 0x0000000a4e517981 */ /* 0x0000e2000c1e9900 */
[----:B------:R-:W-:Y:S01]  /*3a70*/  IADD3 R83, P0, P1, R37, R150, R14 ;  /* 0x0000009625537210 */ /* 0x000fe2000791e00e */
[----:B----4-:R-:W-:-:S03]  /*3a80*/  FFMA.FTZ R80, R84, R155, R80 ;  /* 0x0000009b54507223 */ /* 0x010fc60000010050 */
[C---:B------:R-:W-:Y:S02]  /*3a90*/  LEA R162, P2, R83.reuse, c[0x0][0x170], 0x2 ;  /* 0x00005c0053a27a11 */ /* 0x040fe400078410ff */
[-C--:B------:R-:W-:Y:S02]  /*3aa0*/  IADD3.X R84, R94, R147.reuse, R95, P0, P1 ;  /* 0x000000935e547210 */ /* 0x080fe400007e245f */
[----:B------:R-:W-:Y:S02]  /*3ab0*/  IADD3 R82, P0, P1, R38, R150, R13 ;  /* 0x0000009626527210 */ /* 0x000fe4000791e00d */
[----:B------:R-:W-:Y:S02]  /*3ac0*/  LEA.HI.X R163, R83, c[0x0][0x174], R84, 0x2, P2 ;  /* 0x00005d0053a37a11 */ /* 0x000fe400010f1454 */
[----:B------:R-:W-:Y:S02]  /*3ad0*/  LEA R152, P2, R82, c[0x0][0x170], 0x2 ;  /* 0x00005c0052987a11 */ /* 0x000fe400078410ff */
[----:B------:R-:W-:Y:S01]  /*3ae0*/  IADD3.X R83, R96, R147, R97, P0, P1 ;  /* 0x0000009360537210 */ /* 0x000fe200007e2461 */
[----:B------:R-:W4:Y:S03]  /*3af0*/  LDG.E.CONSTANT R162, [R162.64] ;  /* 0x0000000aa2a27981 */ /* 0x000f26000c1e9900 */
[----:B------:R-:W-:-:S02]  /*3b00*/  LEA.HI.X R153, R82, c[0x0][0x174], R83, 0x2, P2 ;  /* 0x00005d0052997a11 */ /* 0x000fc400010f1453 */
[----:B------:R-:W-:-:S03]  /*3b10*/  IADD3 R83, P0, P1, R39, R150, R12 ;  /* 0x0000009627537210 */ /* 0x000fc6000791e00c */
[----:B------:R1:W5:Y:S01]  /*3b20*/  LDG.E.CONSTANT R157, [R152.64] ;  /* 0x0000000a989d7981 */ /* 0x000362000c1e9900 */
[----:B------:R-:W-:Y:S02]  /*3b30*/  LEA R82, P2, R83, c[0x0][0x170], 0x2 ;  /* 0x00005c0053527a11 */ /* 0x000fe400078410ff */
[----:B------:R-:W-:-:S04]  /*3b40*/  IADD3.X R84, R98, R147, R99, P0, P1 ;  /* 0x0000009362547210 */ /* 0x000fc800007e2463 */
[----:B------:R-:W-:-:S05]  /*3b50*/  LEA.HI.X R83, R83, c[0x0][0x174], R84, 0x2, P2 ;  /* 0x00005d0053537a11 */ /* 0x000fca00010f1454 */
[----:B------:R1:W5:Y:S01]  /*3b60*/  LDG.E.CONSTANT R84, [R82.64] ;  /* 0x0000000a52547981 */ /* 0x000362000c1e9900 */
[----:B0-----:R-:W-:-:S04]  /*3b70*/  IADD3 R78, P0, P1, R40, R150, R11 ;  /* 0x00000096284e7210 */ /* 0x001fc8000791e00b */
[----:B------:R-:W-:Y:S02]  /*3b80*/  LEA R154, P2, R78, c[0x0][0x170], 0x2 ;  /* 0x00005c004e9a7a11 */ /* 0x000fe400078410ff */
[----:B------:R-:W-:-:S04]  /*3b90*/  IADD3.X R79, R100, R147, R101, P0, P1 ;  /* 0x00000093644f7210 */ /* 0x000fc800007e2465 */
[----:B------:R-:W-:Y:S02]  /*3ba0*/  LEA.HI.X R155, R78, c[0x0][0x174], R79, 0x2, P2 ;  /* 0x00005d004e9b7a11 */ /* 0x000fe400010f144f */
[----:B------:R-:W-:-:S04]  /*3bb0*/  IADD3 R79, P0, P1, R41, R150, R10 ;  /* 0x00000096294f7210 */ /* 0x000fc8000791e00a */
[C---:B------:R-:W-:Y:S02]  /*3bc0*/  LEA R78, P2, R79.reuse, c[0x0][0x170], 0x2 ;  /* 0x00005c004f4e7a11 */ /* 0x040fe400078410ff */
[-C--:B------:R-:W-:Y:S02]  /*3bd0*/  IADD3.X R156, R102, R147.reuse, R103, P0, P1 ;  /* 0x00000093669c7210 */ /* 0x080fe400007e2467 */
[-C--:B------:R-:W-:Y:S02]  /*3be0*/  IADD3 R151, P0, P1, R42, R150.reuse, R9 ;  /* 0x000000962a977210 */ /* 0x080fe4000791e009 */
[----:B------:R-:W-:Y:S02]  /*3bf0*/  LEA.HI.X R79, R79, c[0x0][0x174], R156, 0x2, P2 ;  /* 0x00005d004f4f7a11 */ /* 0x000fe400010f149c */
[----:B-1----:R-:W-:Y:S02]  /*3c00*/  LEA R152, P2, R151, c[0x0][0x170], 0x2 ;  /* 0x00005c0097987a11 */ /* 0x002fe400078410ff */
[----:B------:R-:W-:Y:S01]  /*3c10*/  IADD3.X R82, R104, R147, R105, P0, P1 ;  /* 0x0000009368527210 */ /* 0x000fe200007e2469 */
[----:B------:R0:W5:Y:S01]  /*3c20*/  LDG.E.CONSTANT R156, [R78.64] ;  /* 0x0000000a4e9c7981 */ /* 0x000162000c1e9900 */
[----:B------:R-:W-:-:S02]  /*3c30*/  IADD3 R83, P0, P1, R43, R150, R8 ;  /* 0x000000962b537210 */ /* 0x000fc4000791e008 */
        /* <DEDUP_REMOVED lines=8> */
[-C--:B------:R-:W-:Y:S01]  /*3cc0*/  IADD3.X R159, R108, R147.reuse, R109, P0, P1 ;  /* 0x000000936c9f7210 */ /* 0x080fe200007e246d */
[----:B0-----:R0:W5:Y:S01]  /*3cd0*/  LDG.E.CONSTANT R152, [R82.64] ;  /* 0x0000000a52987981 */ /* 0x001162000c1e9900 */
[-C--:B-1----:R-:W-:Y:S02]  /*3ce0*/  IADD3 R154, P0, P1, R45, R150.reuse, R6 ;  /* 0x000000962d9a7210 */ /* 0x082fe4000791e006 */
[----:B------:R-:W-:Y:S02]  /*3cf0*/  LEA.HI.X R165, R158, c[0x0][0x174], R159, 0x2, P2 ;  /* 0x00005d009ea57a11 */ /* 0x000fe400010f149f */
[----:B------:R-:W-:Y:S02]  /*3d00*/  LEA R78, P2, R154, c[0x0][0x170], 0x2 ;  /* 0x00005c009a4e7a11 */ /* 0x000fe400078410ff */
[----:B------:R-:W-:Y:S01]  /*3d10*/  IADD3.X R79, R110, R147, R111, P0, P1 ;  /* 0x000000936e4f7210 */ /* 0x000fe200007e246f */
[----:B------:R-:W5:Y:S01]  /*3d20*/  LDG.E.CONSTANT R155, [R164.64] ;  /* 0x0000000aa49b7981 */ /* 0x000f62000c1e9900 */
[----:B------:R-:W-:-:S02]  /*3d30*/  IADD3 R158, P0, P1, R46, R150, R5 ;  /* 0x000000962e9e7210 */ /* 0x000fc4000791e005 */
[----:B------:R-:W-:Y:S02]  /*3d40*/  LEA.HI.X R79, R154, c[0x0][0x174], R79, 0x2, P2 ;  /* 0x00005d009a4f7a11 */ /* 0x000fe400010f144f */
[----:B------:R-:W-:Y:S02]  /*3d50*/  IADD3 R150, P3, P4, R47, R150, R4 ;  /* 0x000000962f967210 */ /* 0x000fe40007c7e004 */
[----:B0-----:R-:W-:Y:S01]  /*3d60*/  LEA R82, P2, R158, c[0x0][0x170], 0x2 ;  /* 0x00005c009e527a11 */ /* 0x001fe200078410ff */
[----:B------:R0:W5:Y:S01]  /*3d70*/  LDG.E.CONSTANT R154, [R78.64] ;  /* 0x0000000a4e9a7981 */ /* 0x000162000c1e9900 */
[-C--:B------:R-:W-:Y:S02]  /*3d80*/  IADD3.X R159, R112, R147.reuse, R113, P0, P1 ;  /* 0x00000093709f7210 */ /* 0x080fe400007e2471 */
[----:B------:R-:W-:Y:S02]  /*3d90*/  IADD3.X R147, R114, R147, R115, P3, P4 ;  /* 0x0000009372937210 */ /* 0x000fe40001fe8473 */
[----:B------:R-:W-:-:S02]  /*3da0*/  LEA.HI.X R83, R158, c[0x0][0x174], R159, 0x2, P2 ;  /* 0x00005d009e537a11 */ /* 0x000fc400010f149f */
[C---:B------:R-:W-:Y:S01]  /*3db0*/  LEA R158, P0, R150.reuse, c[0x0][0x170], 0x2 ;  /* 0x00005c00969e7a11 */ /* 0x040fe200078010ff */
[----:B0-----:R-:W3:Y:S03]  /*3dc0*/  LDS.64 R78, [R137+0x48] ;  /* 0x00004800894e7984 */ /* 0x001ee60000000a00 */
[----:B------:R-:W-:Y:S02]  /*3dd0*/  LEA.HI.X R159, R150, c[0x0][0x174], R147, 0x2, P0 ;  /* 0x00005d00969f7a11 */ /* 0x000fe400000f1493 */
[----:B------:R0:W5:Y:S04]  /*3de0*/  LDG.E.CONSTANT R147, [R82.64] ;  /* 0x0000000a52937981 */ /* 0x000168000c1e9900 */
[----:B------:R-:W5:Y:S04]  /*3df0*/  LDG.E.CONSTANT R158, [R158.64] ;  /* 0x0000000a9e9e7981 */ /* 0x000f68000c1e9900 */
[----:B0-----:R-:W-:Y:S01]  /*3e00*/  LDS.64 R82, [R137+0x68] ;  /* 0x0000680089527984 */ /* 0x001fe20000000a00 */
[----:B------:R-:W-:Y:S01]  /*3e10*/  ISETP.NE.AND P0, PT, R140, RZ, PT ;  /* 0x000000ff8c00720c */ /* 0x000fe20003f05270 */
[----:B--2---:R-:W-:-:S04]  /*3e20*/  FFMA.FTZ R80, R160, R85, R80 ;  /* 0x00000055a0507223 */ /* 0x004fc80000010050 */
[----:B---3--:R-:W-:Y:S02]  /*3e30*/  FFMA.FTZ R78, R78, R81, R80 ;  /* 0x000000514e4e7223 */ /* 0x008fe40000010050 */
[----:B------:R-:W5:Y:S02]  /*3e40*/  LDS.64 R80, [R137+0x50] ;  /* 0x0000500089507984 */ /* 0x000f640000000a00 */
[----:B----4-:R-:W-:-:S04]  /*3e50*/  FFMA.FTZ R78, R162, R79, R78 ;  /* 0x0000004fa24e7223 */ /* 0x010fc8000001004e */
[----:B-----5:R-:W-:-:S04]  /*3e60*/  FFMA.FTZ R78, R80, R157, R78 ;  /* 0x0000009d504e7223 */ /* 0x020fc8000001004e */
[----:B------:R-:W-:Y:S02]  /*3e70*/  FFMA.FTZ R150, R84, R81, R78 ;  /* 0x0000005154967223 */ /* 0x000fe4000001004e */
[----:B------:R-:W0:Y:S04]  /*3e80*/  LDS.64 R78, [R137+0x58] ;  /* 0x00005800894e7984 */ /* 0x000e280000000a00 */
[----:B------:R-:W1:Y:S04]  /*3e90*/  LDS.64 R80, [R137+0x60] ;  /* 0x0000600089507984 */ /* 0x000e680000000a00 */
[----:B------:R-:W2:Y:S01]  /*3ea0*/  LDS.64 R84, [R137+0x70] ;  /* 0x0000700089547984 */ /* 0x000ea20000000a00 */
[----:B0-----:R-:W-:-:S04]  /*3eb0*/  FFMA.FTZ R78, R78, R151, R150 ;  /* 0x000000974e4e7223 */ /* 0x001fc80000010096 */
[----:B------:R-:W-:-:S04]  /*3ec0*/  FFMA.FTZ R78, R156, R79, R78 ;  /* 0x0000004f9c4e7223 */ /* 0x000fc8000001004e */
[----:B-1----:R-:W-:-:S04]  /*3ed0*/  FFMA.FTZ R78, R80, R153, R78 ;  /* 0x00000099504e7223 */ /* 0x002fc8000001004e */
[----:B------:R-:W-:-:S04]  /*3ee0*/  FFMA.FTZ R78, R152, R81, R78 ;  /* 0x00000051984e7223 */ /* 0x000fc8000001004e */
[----:B------:R-:W-:-:S04]  /*3ef0*/  FFMA.FTZ R78, R82, R155, R78 ;  /* 0x0000009b524e7223 */ /* 0x000fc8000001004e */
[----:B------:R-:W-:-:S04]  /*3f00*/  FFMA.FTZ R78, R154, R83, R78 ;  /* 0x000000539a4e7223 */ /* 0x000fc8000001004e */
[----:B--2---:R-:W-:-:S04]  /*3f10*/  FFMA.FTZ R78, R84, R147, R78 ;  /* 0x00000093544e7223 */ /* 0x004fc8000001004e */
[----:B------:R-:W-:Y:S01]  /*3f20*/  FFMA.FTZ R85, R158, R85, R78 ;  /* 0x000000559e557223 */ /* 0x000fe2000001004e */
[----:B------:R-:W-:Y:S05]  /*3f30*/  BRA.DIV ~URZ, `(.L_x_22816) ;  /* 0x000038627f007947 */ /* 0x000fea000b800000 */
[----:B------:R0:W1:Y:S02]  /*3f40*/  SHFL.BFLY PT, R78, R85, 0x2, 0x1f ;  /* 0x0c401f00554e7f89 */ /* 0x00006400000e0000 */
.L_x_22864:
[----:B01----:R-:W-:Y:S01]  /*3f50*/  FADD.FTZ R85, R85, R78 ;  /* 0x0000004e55557221 */ /* 0x003fe20000010000 */
[----:B------:R-:W-:Y:S05]  /*3f60*/  BRA.DIV ~URZ, `(.L_x_22817) ;  /* 0x000038b27f007947 */ /* 0x000fea000b800000 */
[----:B------:R0:W1:Y:S02]  /*3f70*/  SHFL.BFLY PT, R78, R85, 0x1, 0x1f ;  /* 0x0c201f00554e7f89 */ /* 0x00006400000e0000 */
.L_x_22865:
        /* <DEDUP_REMOVED lines=12> */
.L_x_22815:
[----:B------:R-:W-:-:S13]  /*4040*/  ISETP.NE.AND P0, PT, R140, RZ, PT ;  /* 0x000000ff8c00720c */ /* 0x000fda0003f05270 */
[----:B------:R-:W-:-:S05]  /*4050*/  @!P0 IMAD.MOV.U32 R79, RZ, RZ, -0x800001 ;  /* 0xff7fffffff4f8424 */ /* 0x000fca00078e00ff */
[----:B------:R0:W-:Y:S02]  /*4060*/  @!P0 STS [R86+0x200], R79 ;  /* 0x0002004f56008388 */ /* 0x0001e40000000800 */
.L_x_22818:
[----:B------:R-:W-:Y:S05]  /*4070*/  BSYNC B1 ;  /* 0x0000000000017941 */ /* 0x000fea0003800000 */
.L_x_22814:
[----:B------:R-:W-:-:S04]  /*4080*/  IADD3 R145, R145, 0x4, RZ ;  /* 0x0000000491917810 */ /* 0x000fc80007ffe0ff */
[----:B------:R-:W-:-:S13]  /*4090*/  ISETP.GE.AND P0, PT, R145, R26, PT ;  /* 0x0000001a9100720c */ /* 0x000fda0003f06270 */
[----:B01----:R-:W-:Y:S01]  /*40a0*/  @P0 CALL.REL.NOINC `(.L_x_22805) ;  /* 0x0000001000000944 */ /* 0x003fe20003c00000 */
[----:B------:R-:W-:Y:S05]  /*40b0*/  BRA `(.L_x_22819) ;  /* 0xffffedf000007947 */ /* 0x000fea000383ffff */
.L_x_22805:
[----:B------:R-:W-:Y:S05]  /*40c0*/  BSYNC B0 ;  /* 0x0000000000007941 */ /* 0x000fea0003800000 */
.L_x_22804:
[----:B------:R-:W-:Y:S05]  /*40d0*/  BRA.DIV ~URZ, `(.L_x_22820) ;  /* 0x000037c27f007947 */ /* 0x000fea000b800000 */
[----:B------:R0:W1:Y:S02]  /*40e0*/  SHFL.BFLY PT, R3, R138, 0x10, 0x1f ;  /* 0x0e001f008a037f89 */ /* 0x00006400000e0000 */
.L_x_22866:
[----:B-1----:R-:W-:Y:S01]  /*40f0*/  FMNMX.FTZ R5, R3, R138, !PT ;  /* 0x0000008a03057209 */ /* 0x002fe20007810000 */
[----:B------:R-:W-:Y:S05]  /*4100*/  BRA.DIV ~URZ, `(.L_x_22821) ;  /* 0x000038127f007947 */ /* 0x000fea000b800000 */
[----:B------:R-:W1:Y:S02]  /*4110*/  SHFL.BFLY PT, R0, R5, 0x8, 0x1f ;  /* 0x0d001f0005007f89 */ /* 0x000e6400000e0000 */
[----:B-1----:R-:W-:-:S05]  /*4120*/  FMNMX.FTZ R0, R5, R0, !PT ;  /* 0x0000000005007209 */ /* 0x002fca0007810000 */
[----:B------:R1:W2:Y:S02]  /*4130*/  SHFL.BFLY PT, R3, R0, 0x4, 0x1f ;  /* 0x0c801f0000037f89 */ /* 0x0002a400000e0000 */
.L_x_22867:
        /* <DEDUP_REMOVED lines=34> */
.L_x_22826:
        /* <DEDUP_REMOVED lines=11> */
.L_x_22825:
[----:B------:R-:W-:Y:S05]  /*4410*/  BSYNC B1 ;  /* 0x0000000000017941 */ /* 0x000fea0003800000 */
.L_x_22824:
        /* <DEDUP_REMOVED lines=10> */
.L_x_22829:
        /* <DEDUP_REMOVED lines=100> */
.L_x_22828:
[----:B------:R-:W-:Y:S05]  /*4b00*/  BSYNC B1 ;  /* 0x0000000000017941 */ /* 0x000fea0003800000 */
.L_x_22827:
        /* <DEDUP_REMOVED lines=55> */
.L_x_22831:
[----:B------:R-:W-:Y:S05]  /*4e80*/  BSYNC B1 ;  /* 0x0000000000017941 */ /* 0x000fea0003800000 */
.L_x_22830:
        /* <DEDUP_REMOVED lines=26> */
.L_x_22823:
[----:B-1----:R-:W-:Y:S05]  /*5030*/  BSYNC B0 ;  /* 0x0000000000007941 */ /* 0x002fea0003800000 */
.L_x_22822:
        /* <DEDUP_REMOVED lines=37> */
.L_x_22836:
        /* <DEDUP_REMOVED lines=8> */
.L_x_22835:
[----:B-1-3--:R-:W-:Y:S05]  /*5310*/  BSYNC B1 ;  /* 0x0000000000017941 */ /* 0x00afea0003800000 */
.L_x_22834:
        /* <DEDUP_REMOVED lines=10> */
.L_x_22839:
        /* <DEDUP_REMOVED lines=52> */
.L_x_22838:
[----:B------:R-:W-:Y:S05]  /*5700*/  BSYNC B1 ;  /* 0x0000000000017941 */ /* 0x000fea0003800000 */
.L_x_22837:
        /* <DEDUP_REMOVED lines=31> */
.L_x_22841:
[----:B------:R-:W-:Y:S05]  /*5900*/  BSYNC B1 ;  /* 0x0000000000017941 */ /* 0x000fea0003800000 */
.L_x_22840:
        /* <DEDUP_REMOVED lines=14> */
.L_x_22833:
[----:B------:R-:W-:Y:S05]  /*59f0*/  BSYNC B0 ;  /* 0x0000000000007941 */ /* 0x000fea0003800000 */
.L_x_22832:
[----:B------:R-:W-:Y:S01]  /*5a00*/  BAR.SYNC.DEFER_BLOCKING 0x0 ;  /* 0x0000000000007b1d */ /* 0x000fe20000010000 */
[----:B------:R-:W-:-:S05]  /*5a10*/  ISETP.GE.AND P0, PT, R143, R26, PT ;  /* 0x0000001a8f00720c */ /* 0x000fca0003f06270 */
[----:B------:R-:W-:Y:S08]  /*5a20*/  BSSY B0, `(.L_x_22842) ;  /* 0x0000111000007945 */ /* 0x000ff00003800000 */
[----:B------:R-:W-:Y:S05]  /*5a30*/  @!P0 BRA `(.L_x_22843) ;  /* 0x0000008000008947 */ /* 0x000fea0003800000 */
[----:B-1----:R-:W-:Y:S01]  /*5a40*/  IMAD.MOV.U32 R0, RZ, RZ, RZ ;  /* 0x000000ffff007224 */ /* 0x002fe200078e00ff */
[----:B------:R-:W-:Y:S01]  /*5a50*/  CS2R R24, SRZ ;  /* 0x0000000000187805 */ /* 0x000fe2000001ff00 */
[----:B------:R-:W-:-:S02]  /*5a60*/  IMAD.MOV.U32 R22, RZ, RZ, RZ ;  /* 0x000000ffff167224 */ /* 0x000fc400078e00ff */
[----:B------:R-:W-:Y:S02]  /*5a70*/  IMAD.MOV.U32 R27, RZ, RZ, RZ ;  /* 0x000000ffff1b7224 */ /* 0x000fe400078e00ff */
[----:B------:R-:W-:Y:S02]  /*5a80*/  IMAD.MOV.U32 R29, RZ, RZ, RZ ;  /* 0x000000ffff1d7224 */ /* 0x000fe400078e00ff */
[----:B------:R-:W-:Y:S02]  /*5a90*/  IMAD.MOV.U32 R31, RZ, RZ, RZ ;  /* 0x000000ffff1f7224 */ /* 0x000fe400078e00ff */
[----:B------:R-:W-:Y:S01]  /*5aa0*/  IMAD.MOV.U32 R48, RZ, RZ, RZ ;  /* 0x000000ffff307224 */ /* 0x000fe200078e00ff */
[----:B------:R-:W-:Y:S05]  /*5ab0*/  BRA `(.L_x_22844) ;  /* 0x0000107000007947 */ /* 0x000fea0003800000 */
.L_x_22843:
[----:B------:R-:W-:Y:S01]  /*5ac0*/  IABS R30, c[0x0][0x1d4] ;  /* 0x00007500001e7a13 */ /* 0x000fe20000000000 */
[----:B------:R-:W-:Y:S01]  /*5ad0*/  IMAD.MOV.U32 R52, RZ, RZ, RZ ;  /* 0x000000ffff347224 */ /* 0x000fe200078e00ff */
[----:B------:R-:W-:Y:S01]  /*5ae0*/  IADD3 R51, P0, R143, R139, RZ ;  /* 0x0000008b8f337210 */ /* 0x000fe20007f1e0ff */
[----:B------:R-:W-:Y:S01]  /*5af0*/  IMAD R2, R27, c[0x0][0x1b0], RZ ;  /* 0x00006c001b027a24 */ /* 0x000fe200078e02ff */
[----:B-1----:R-:W1:Y:S01]  /*5b00*/  I2F.RP R0, R30 ;  /* 0x0000001e00007306 */ /* 0x002e620000209400 */
[----:B------:R-:W-:Y:S01]  /*5b10*/  IMAD.MOV.U32 R56, RZ, RZ, c[0x0][0x1ac] ;  /* 0x00006b00ff387624 */ /* 0x000fe200078e00ff */
[----:B------:R-:W-:Y:S01]  /*5b20*/  LEA.HI.X.SX32 R24, R143, R24, 0x1, P0 ;  /* 0x000000188f187211 */ /* 0x000fe200000f0eff */
[----:B------:R-:W-:Y:S01]  /*5b30*/  IMAD.MOV.U32 R22, RZ, RZ, RZ ;  /* 0x000000ffff167224 */ /* 0x000fe200078e00ff */
        /* <DEDUP_REMOVED lines=8> */
[----:B------:R-:W-:Y:S01]  /*5bc0*/  IMAD.MOV.U32 R48, RZ, RZ, RZ ;  /* 0x000000ffff307224 */ /* 0x000fe200078e00ff */
[----:B------:R-:W-:Y:S01]  /*5bd0*/  SHF.R.S32.HI R56, RZ, 0x1f, R56 ;  /* 0x0000001fff387819 */ /* 0x000fe20000011438 */
[----:B------:R-:W-:Y:S01]  /*5be0*/  IMAD.MOV.U32 R55, RZ, RZ, R143 ;  /* 0x000000ffff377224 */ /* 0x000fe200078e008f */
        /* <DEDUP_REMOVED lines=24> */
.L_x_22847:
        /* <DEDUP_REMOVED lines=70> */
[C---:B-1----:R-:W-:Y:S01]  /*61d0*/  IADD3 R4, P1, R67.reuse, R20, RZ ;  /* 0x0000001443047210 */ /* 0x042fe20007f3e0ff */
[----:B--2---:R-:W2:Y:S01]  /*61e0*/  LDG.E.128.CONSTANT R32, [R32.64] ;  /* 0x0000000a20207981 */ /* 0x004ea2000c1e9d00 */
[----:B------:R-:W-:Y:S02]  /*61f0*/  LEA.HI.X R37, R6, c[0x0][0x17c], R7, 0x2, P2 ;  /* 0x00005f0006257a11 */ /* 0x000fe400010f1407 */
[C---:B------:R-:W-:Y:S02]  /*6200*/  LEA R40, P2, R4.reuse, c[0x0][0x178], 0x2 ;  /* 0x00005e0004287a11 */ /* 0x040fe400078410ff */
[----:B------:R-:W-:Y:S02]  /*6210*/  LEA.HI.X.SX32 R5, R67, R60, 0x1, P1 ;  /* 0x0000003c43057211 */ /* 0x000fe400008f0eff */
[----:B------:R-:W2:Y:S02]  /*6220*/  LDG.E.128.CONSTANT R36, [R36.64] ;  /* 0x0000000a24247981 */ /* 0x000ea4000c1e9d00 */
[----:B------:R-:W-:-:S02]  /*6230*/  LEA.HI.X R41, R4, c[0x0][0x17c], R5, 0x2, P2 ;  /* 0x00005f0004297a11 */ /* 0x000fc400010f1405 */
[----:B------:R-:W-:-:S04]  /*6240*/  IADD3 R4, P1, R69, R20, RZ ;  /* 0x0000001445047210 */ /* 0x000fc80007f3e0ff */
[----:B------:R-:W-:Y:S01]  /*6250*/  LEA R44, P2, R4, c[0x0][0x178], 0x2 ;  /* 0x00005e00042c7a11 */ /* 0x000fe200078410ff */
[----:B------:R-:W2:Y:S01]  /*6260*/  LDG.E.128.CONSTANT R40, [R40.64] ;  /* 0x0000000a28287981 */ /* 0x000ea2000c1e9d00 */
[----:B------:R-:W-:-:S04]  /*6270*/  LEA.HI.X.SX32 R5, R69, R60, 0x1, P1 ;  /* 0x0000003c45057211 */ /* 0x000fc800008f0eff */
[----:B------:R-:W-:-:S06]  /*6280*/  LEA.HI.X R45, R4, c[0x0][0x17c], R5, 0x2, P2 ;  /* 0x00005f00042d7a11 */ /* 0x000fcc00010f1405 */
[----:B------:R-:W2:Y:S01]  /*6290*/  LDG.E.128.CONSTANT R44, [R44.64] ;  /* 0x0000000a2c2c7981 */ /* 0x000ea2000c1e9d00 */
[----:B------:R-:W-:-:S13]  /*62a0*/  ISETP.NE.AND P1, PT, R62, -0x2, PT ;  /* 0xfffffffe3e00780c */ /* 0x000fda0003f25270 */
[C---:B------:R-:W-:Y:S02]  /*62b0*/  @!P1 IADD3 R7, R59.reuse, 0x1, RZ ;  /* 0x000000013b079810 */ /* 0x040fe40007ffe0ff */
[C---:B------:R-:W-:Y:S02]  /*62c0*/  @!P1 IADD3 R73, R59.reuse, 0x2, RZ ;  /* 0x000000023b499810 */ /* 0x040fe40007ffe0ff */
[----:B------:R-:W-:Y:S02]  /*62d0*/  @!P1 IADD3 R5, R59, 0x3, RZ ;  /* 0x000000033b059810 */ /* 0x000fe40007ffe0ff */
[-C--:B------:R-:W-:Y:S02]  /*62e0*/  @!P1 ISETP.GE.AND P3, PT, R7, R142.reuse, PT ;  /* 0x0000008e0700920c */ /* 0x080fe40003f66270 */
[-C--:B------:R-:W-:Y:S02]  /*62f0*/  @!P1 ISETP.GE.AND P2, PT, R73, R142.reuse, PT ;  /* 0x0000008e4900920c */ /* 0x080fe40003f46270 */
[----:B------:R-:W-:-:S02]  /*6300*/  @!P1 ISETP.GE.AND P5, PT, R5, R142, PT ;  /* 0x0000008e0500920c */ /* 0x000fc40003fa6270 */
[-C--:B------:R-:W-:Y:S02]  /*6310*/  @!P1 ISETP.GE.AND P6, PT, R7, R142.reuse, PT ;  /* 0x0000008e0700920c */ /* 0x080fe40003fc6270 */
[CC--:B------:R-:W-:Y:S02]  /*6320*/  @!P1 ISETP.GE.AND P4, PT, R59.reuse, R142.reuse, PT ;  /* 0x0000008e3b00920c */ /* 0x0c0fe40003f86270 */
[----:B------:R-:W-:Y:S02]  /*6330*/  @!P1 IADD3 R75, R59, 0x2, RZ ;  /* 0x000000023b4b9810 */ /* 0x000fe40007ffe0ff */
[----:B---3--:R-:W-:Y:S02]  /*6340*/  @!P1 FSEL R9, R9, RZ, !P3 ;  /* 0x000000ff09099208 */ /* 0x008fe40005800000 */
[----:B------:R-:W-:Y:S02]  /*6350*/  @!P1 FSEL R10, R10, RZ, !P2 ;  /* 0x000000ff0a0a9208 */ /* 0x000fe40005000000 */
[----:B------:R-:W-:-:S02]  /*6360*/  @!P1 ISETP.GE.AND P3, PT, R5, R142, PT ;  /* 0x0000008e0500920c */ /* 0x000fc40003f66270 */
[-C--:B------:R-:W-:Y:S02]  /*6370*/  @!P1 ISETP.GE.AND P2, PT, R7, R142.reuse, PT ;  /* 0x0000008e0700920c */ /* 0x080fe40003f46270 */
[----:B------:R-:W1:Y:S01]  /*6380*/  LDS.128 R4, [R58] ;  /* 0x000000003a047984 */ /* 0x000e620000000c00 */
[----:B------:R-:W-:Y:S02]  /*6390*/  @!P1 FSEL R8, R8, RZ, !P4 ;  /* 0x000000ff08089208 */ /* 0x000fe40006000000 */
[-C--:B------:R-:W-:Y:S02]  /*63a0*/  @!P1 ISETP.GE.AND P4, PT, R73, R142.reuse, PT ;  /* 0x0000008e4900920c */ /* 0x080fe40003f86270 */
        /* <DEDUP_REMOVED lines=9> */
[----:B-----5:R-:W-:Y:S02]  /*6440*/  @!P1 FSEL R17, R17, RZ, !P2 ;  /* 0x000000ff11119208 */ /* 0x020fe40005000000 */
        /* <DEDUP_REMOVED lines=12> */
[----:B--2---:R-:W-:Y:S02]  /*6510*/  @!P1 FSEL R33, R33, RZ, !P3 ;  /* 0x000000ff21219208 */ /* 0x004fe40005800000 */
[----:B------:R-:W-:Y:S02]  /*6520*/  @!P1 FSEL R34, R34, RZ, !P4 ;  /* 0x000000ff22229208 */ /* 0x000fe40006000000 */
[-C--:B------:R-:W-:Y:S02]  /*6530*/  @!P1 ISETP.GE.AND P5, PT, R59, R142.reuse, PT ;  /* 0x0000008e3b00920c */ /* 0x080fe40003fa6270 */
[-C--:B------:R-:W-:Y:S02]  /*6540*/  @!P1 ISETP.GE.AND P3, PT, R73, R142.reuse, PT ;  /* 0x0000008e4900920c */ /* 0x080fe40003f66270 */
[----:B------:R-:W-:-:S02]  /*6550*/  @!P1 ISETP.GE.AND P4, PT, R59, R142, PT ;  /* 0x0000008e3b00920c */ /* 0x000fc40003f86270 */
[----:B------:R-:W-:Y:S02]  /*6560*/  @!P1 IADD3 R73, R59, 0x1, RZ ;  /* 0x000000013b499810 */ /* 0x000fe40007ffe0ff */
[----:B------:R-:W-:Y:S02]  /*6570*/  @!P1 FSEL R32, R32, RZ, !P5 ;  /* 0x000000ff20209208 */ /* 0x000fe40006800000 */
[----:B------:R-:W-:Y:S02]  /*6580*/  @!P1 FSEL R35, R35, RZ, !P2 ;  /* 0x000000ff23239208 */ /* 0x000fe40005000000 */
[----:B------:R-:W-:Y:S02]  /*6590*/  @!P1 FSEL R36, R36, RZ, !P4 ;  /* 0x000000ff24249208 */ /* 0x000fe40006000000 */
[----:B------:R-:W-:Y:S02]  /*65a0*/  @!P1 FSEL R37, R37, RZ, !P6 ;  /* 0x000000ff25259208 */ /* 0x000fe40007000000 */
[----:B------:R-:W-:-:S02]  /*65b0*/  @!P1 ISETP.GE.AND P5, PT, R75, R142, PT ;  /* 0x0000008e4b00920c */ /* 0x000fc40003fa6270 */
[-C--:B------:R-:W-:Y:S02]  /*65c0*/  @!P1 ISETP.GE.AND P2, PT, R73, R142.reuse, PT ;  /* 0x0000008e4900920c */ /* 0x080fe40003f46270 */
[-C--:B------:R-:W-:Y:S02]  /*65d0*/  @!P1 ISETP.GE.AND P4, PT, R75, R142.reuse, PT ;  /* 0x0000008e4b00920c */ /* 0x080fe40003f86270 */
[C---:B------:R-:W-:Y:S02]  /*65e0*/  @!P1 ISETP.GE.AND P6, PT, R59.reuse, R142, PT ;  /* 0x0000008e3b00920c */ /* 0x040fe40003fc6270 */
[C---:B------:R-:W-:Y:S02]  /*65f0*/  @!P1 IADD3 R73, R59.reuse, 0x3, RZ ;  /* 0x000000033b499810 */ /* 0x040fe40007ffe0ff */
[----:B------:R-:W-:Y:S01]  /*6600*/  @!P1 IADD3 R75, R59, 0x1, RZ ;  /* 0x000000013b4b9810 */ /* 0x000fe20007ffe0ff */
[----:B-1----:R-:W-:Y:S01]  /*6610*/  FMUL.FTZ R9, R5, R9 ;  /* 0x0000000905097220 */ /* 0x002fe20000410000 */
[----:B------:R-:W-:-:S02]  /*6620*/  @!P1 FSEL R38, R38, RZ, !P5 ;  /* 0x000000ff26269208 */ /* 0x000fc40006800000 */
[----:B------:R-:W-:Y:S02]  /*6630*/  @!P1 FSEL R40, R40, RZ, !P6 ;  /* 0x000000ff28289208 */ /* 0x000fe40007000000 */
[-C--:B------:R-:W-:Y:S02]  /*6640*/  @!P1 ISETP.GE.AND P5, PT, R73, R142.reuse, PT ;  /* 0x0000008e4900920c */ /* 0x080fe40003fa6270 */
[----:B------:R-:W-:Y:S02]  /*6650*/  @!P1 ISETP.GE.AND P6, PT, R75, R142, PT ;  /* 0x0000008e4b00920c */ /* 0x000fe40003fc6270 */
[----:B------:R-:W-:Y:S01]  /*6660*/  @!P1 IADD3 R73, R59, 0x2, RZ ;  /* 0x000000023b499810 */ /* 0x000fe20007ffe0ff */
[----:B------:R-:W-:Y:S01]  /*6670*/  FFMA.FTZ R9, R4, R8, R9 ;  /* 0x0000000804097223 */ /* 0x000fe20000010009 */
[----:B------:R-:W-:Y:S02]  /*6680*/  @!P1 FSEL R42, R42, RZ, !P4 ;  /* 0x000000ff2a2a9208 */ /* 0x000fe40006000000 */
[----:B------:R-:W-:-:S02]  /*6690*/  @!P1 FSEL R41, R41, RZ, !P2 ;  /* 0x000000ff29299208 */ /* 0x000fc40005000000 */
[-C--:B------:R-:W-:Y:S02]  /*66a0*/  @!P1 ISETP.GE.AND P4, PT, R59, R142.reuse, PT ;  /* 0x0000008e3b00920c */ /* 0x080fe40003f86270 */
[----:B------:R-:W-:Y:S02]  /*66b0*/  @!P1 FSEL R45, R45, RZ, !P6 ;  /* 0x000000ff2d2d9208 */ /* 0x000fe40007000000 */
[----:B------:R-:W-:Y:S01]  /*66c0*/  @!P1 ISETP.GE.AND P2, PT, R73, R142, PT ;  /* 0x0000008e4900920c */ /* 0x000fe20003f46270 */
[----:B------:R-:W-:Y:S01]  /*66d0*/  FFMA.FTZ R10, R6, R10, R9 ;  /* 0x0000000a060a7223 */ /* 0x000fe20000010009 */
[----:B------:R-:W-:Y:S01]  /*66e0*/  @!P1 IADD3 R9, R59, 0x3, RZ ;  /* 0x000000033b099810 */ /* 0x000fe20007ffe0ff */
[C---:B------:R-:W-:Y:S01]  /*66f0*/  FMUL.FTZ R13, R5.reuse, R13 ;  /* 0x0000000d050d7220 */ /* 0x040fe20000410000 */
[----:B------:R-:W-:Y:S01]  /*6700*/  @!P1 FSEL R44, R44, RZ, !P4 ;  /* 0x000000ff2c2c9208 */ /* 0x000fe20006000000 */
[C---:B------:R-:W-:Y:S01]  /*6710*/  FMUL.FTZ R17, R5.reuse, R17 ;  /* 0x0000001105117220 */ /* 0x040fe20000410000 */
[----:B------:R-:W-:Y:S01]  /*6720*/  @!P1 FSEL R46, R46, RZ, !P2 ;  /* 0x000000ff2e2e9208 */ /* 0x000fe20005000000 */
[----:B------:R-:W-:Y:S01]  /*6730*/  FMUL.FTZ R33, R5, R33 ;  /* 0x0000002105217220 */ /* 0x000fe20000410000 */
[----:B------:R-:W-:Y:S01]  /*6740*/  ISETP.GT.AND P2, PT, R141, 0xf, PT ;  /* 0x0000000f8d00780c */ /* 0x000fe20003f44270 */
[----:B------:R-:W-:-:S02]  /*6750*/  FMUL.FTZ R37, R5, R37 ;  /* 0x0000002505257220 */ /* 0x000fc40000410000 */
[C---:B------:R-:W-:Y:S02]  /*6760*/  FMUL.FTZ R41, R5.reuse, R41 ;  /* 0x0000002905297220 */ /* 0x040fe40000410000 */
[----:B------:R-:W-:Y:S01]  /*6770*/  FMUL.FTZ R45, R5, R45 ;  /* 0x0000002d052d7220 */ /* 0x000fe20000410000 */
[----:B------:R-:W-:Y:S01]  /*6780*/  @!P1 ISETP.GE.AND P4, PT, R9, R142, PT ;  /* 0x0000008e0900920c */ /* 0x000fe20003f86270 */
        /* <DEDUP_REMOVED lines=34> */
[----:B------:R-:W2:Y:S01]  /*69b0*/  LDG.E.128.CONSTANT R8, [R10.64] ;  /* 0x0000000a0a087981 */ /* 0x000ea2000c1e9d00 */
[C---:B------:R-:W-:Y:S02]  /*69c0*/  @!P1 IADD3 R13, R59.reuse, 0x1, RZ ;  /* 0x000000013b0d9810 */ /* 0x040fe40007ffe0ff */
[-C--:B------:R-:W-:Y:S02]  /*69d0*/  @!P1 ISETP.GE.AND P2, PT, R59, R142.reuse, PT ;  /* 0x0000008e3b00920c */ /* 0x080fe40003f46270 */
[-C--:B------:R-:W-:Y:S02]  /*69e0*/  @!P1 ISETP.GE.AND P3, PT, R13, R142.reuse, PT ;  /* 0x0000008e0d00920c */ /* 0x080fe40003f66270 */
[----:B------:R-:W-:Y:S02]  /*69f0*/  @!P1 IADD3 R13, R59, 0x2, RZ ;  /* 0x000000023b0d9810 */ /* 0x000fe40007ffe0ff */
[----:B--2---:R-:W-:Y:S02]  /*6a00*/  @!P1 FSEL R9, R9, RZ, !P3 ;  /* 0x000000ff09099208 */ /* 0x004fe40005800000 */
[----:B------:R-:W-:-:S02]  /*6a10*/  @!P1 ISETP.GE.AND P3, PT, R13, R142, PT ;  /* 0x0000008e0d00920c */ /* 0x000fc40003f66270 */
[----:B------:R-:W-:Y:S01]  /*6a20*/  @!P1 IADD3 R13, R59, 0x3, RZ ;  /* 0x000000033b0d9810 */ /* 0x000fe20007ffe0ff */
[----:B------:R-:W-:Y:S01]  /*6a30*/  FMUL.FTZ R5, R5, R9 ;  /* 0x0000000905057220 */ /* 0x000fe20000410000 */
[----:B------:R-:W-:Y:S02]  /*6a40*/  @!P1 FSEL R8, R8, RZ, !P2 ;  /* 0x000000ff08089208 */ /* 0x000fe40005000000 */
[----:B------:R-:W-:Y:S02]  /*6a50*/  @!P1 ISETP.GE.AND P2, PT, R13, R142, PT ;  /* 0x0000008e0d00920c */ /* 0x000fe40003f46270 */
[----:B------:R-:W-:Y:S01]  /*6a60*/  @!P1 FSEL R10, R10, RZ, !P3 ;  /* 0x000000ff0a0a9208 */ /* 0x000fe20005800000 */
[----:B------:R-:W-:Y:S01]  /*6a70*/  FFMA.FTZ R5, R4, R8, R5 ;  /* 0x0000000804057223 */ /* 0x000fe20000010005 */
[----:B------:R-:W-:-:S03]  /*6a80*/  @!P1 FSEL R11, R11, RZ, !P2 ;  /* 0x000000ff0b0b9208 */ /* 0x000fc60005000000 */
[----:B------:R-:W-:-:S04]  /*6a90*/  FFMA.FTZ R6, R6, R10, R5 ;  /* 0x0000000a06067223 */ /* 0x000fc80000010005 */
[----:B------:R-:W-:-:S04]  /*6aa0*/  FFMA.FTZ R7, R7, R11, R6 ;  /* 0x0000000b07077223 */ /* 0x000fc80000010006 */
[----:B------:R-:W-:Y:S02]  /*6ab0*/  FADD.FTZ R0, R0, R7 ;  /* 0x0000000700007221 */ /* 0x000fe40000010000 */
.L_x_22846:
[----:B------:R-:W-:Y:S05]  /*6ac0*/  BSYNC B1 ;  /* 0x0000000000017941 */ /* 0x000fea0003800000 */
.L_x_22845:
[----:B------:R-:W-:Y:S02]  /*6ad0*/  IADD3 R50, P1, R50, 0x10, RZ ;  /* 0x0000001032327810 */ /* 0x000fe40007f3e0ff */
[----:B------:R-:W-:Y:S02]  /*6ae0*/  IADD3 R53, R53, 0x20, RZ ;  /* 0x0000002035357810 */ /* 0x000fe40007ffe0ff */
[----:B------:R-:W-:Y:S01]  /*6af0*/  IADD3 R59, R59, 0x20, RZ ;  /* 0x000000203b3b7810 */ /* 0x000fe20007ffe0ff */
[----:B------:R-:W-:Y:S01]  /*6b00*/  IMAD.X R51, RZ, RZ, R51, P1 ;  /* 0x000000ffff337224 */ /* 0x000fe200008e0633 */
[----:B------:R-:W-:Y:S01]  /*6b10*/  IADD3 R58, R58, 0x80, RZ ;  /* 0x000000803a3a7810 */ /* 0x000fe20007ffe0ff */
[----:B------:R-:W-:Y:S05]  /*6b20*/  @!P0 BRA `(.L_x_22847) ;  /* 0xfffff24000008947 */ /* 0x000fea000383ffff */
.L_x_22844:
[----:B------:R-:W-:Y:S05]  /*6b30*/  BSYNC B0 ;  /* 0x0000000000007941 */ /* 0x000fea0003800000 */
.L_x_22842:
[----:B------:R-:W1:Y:S01]  /*6b40*/  SHFL.BFLY PT, R2, R31, 0x1, 0x1f ;  /* 0x0c201f001f027f89 */ /* 0x000e6200000e0000 */
[----:B------:R-:W-:Y:S01]  /*6b50*/  LEA.HI R16, R141, R141, RZ, 0x1 ;  /* 0x0000008d8d107211 */ /* 0x000fe200078f08ff */
[----:B------:R-:W-:Y:S02]  /*6b60*/  BSSY B0, `(.L_x_22848) ;  /* 0x0000022000007945 */ /* 0x000fe40003800000 */
[----:B------:R-:W3:Y:S01]  /*6b70*/  SHFL.BFLY PT, R3, R48, 0x1, 0x1f ;  /* 0x0c201f0030037f89 */ /* 0x000ee200000e0000 */
[----:B------:R-:W-:-:S03]  /*6b80*/  SHF.R.S32.HI R16, RZ, 0x1, R16 ;  /* 0x00000001ff107819 */ /* 0x000fc60000011410 */
[----:B------:R-:W4:Y:S04]  /*6b90*/  SHFL.BFLY PT, R4, R29, 0x1, 0x1f ;  /* 0x0c201f001d047f89 */ /* 0x000f2800000e0000 */
[----:B------:R-:W5:Y:S04]  /*6ba0*/  SHFL.BFLY PT, R6, R27, 0x1, 0x1f ;  /* 0x0c201f001b067f89 */ /* 0x000f6800000e0000 */
        /* <DEDUP_REMOVED lines=8> */
[----:B------:R-:W-:Y:S01]  /*6c30*/  ISETP.NE.AND P0, PT, R2, 0x40, PT ;  /* 0x000000400200780c */ /* 0x000fe20003f05270 */
[----:B----4-:R-:W-:Y:S01]  /*6c40*/  FADD.FTZ R21, R4, R29 ;  /* 0x0000001d04157221 */ /* 0x010fe20000010000 */
[----:B------:R-:W-:Y:S01]  /*6c50*/  LOP3.LUT R3, R141, 0x1, RZ, 0xc0, !PT ;  /* 0x000000018d037812 */ /* 0x000fe200078ec0ff */
[----:B-----5:R-:W-:Y:S02]  /*6c60*/  FADD.FTZ R23, R6, R27 ;  /* 0x0000001b06177221 */ /* 0x020fe40000010000 */
[----:B0-----:R-:W-:Y:S02]  /*6c70*/  FADD.FTZ R31, R9, R0 ;  /* 0x00000000091f7221 */ /* 0x001fe40000010000 */
[----:B------:R-:W-:Y:S02]  /*6c80*/  IMAD R0, R143, 0x78, R16 ;  /* 0x000000788f007824 */ /* 0x000fe400078e0210 */
[----:B--2---:R-:W-:-:S02]  /*6c90*/  FADD.FTZ R25, R8, R25 ;  /* 0x0000001908197221 */ /* 0x004fc40000010000 */
[----:B------:R-:W-:Y:S02]  /*6ca0*/  FADD.FTZ R27, R5, R24 ;  /* 0x00000018051b7221 */ /* 0x000fe40000010000 */
[----:B-1----:R-:W-:Y:S01]  /*6cb0*/  FADD.FTZ R29, R7, R22 ;  /* 0x00000016071d7221 */ /* 0x002fe20000010000 */
        /* <DEDUP_REMOVED lines=12> */
.L_x_22849:
[----:B------:R-:W-:Y:S05]  /*6d80*/  BSYNC B0 ;  /* 0x0000000000007941 */ /* 0x000fea0003800000 */
.L_x_22848:
        /* <DEDUP_REMOVED lines=24> */
.L_x_22853:
[----:B------:R-:W-:Y:S05]  /*6f10*/  BSYNC B1 ;  /* 0x0000000000017941 */ /* 0x000fea0003800000 */
.L_x_22852:
[----:B0-2---:R-:W-:Y:S02]  /*6f20*/  @!P0 FADD.FTZ R31, R31, R18 ;  /* 0x000000121f1f8221 */ /* 0x005fe40000010000 */
.L_x_22851:
[----:B------:R-:W-:Y:S05]  /*6f30*/  BSYNC B0 ;  /* 0x0000000000007941 */ /* 0x000fea0003800000 */
.L_x_22850:
        /* <DEDUP_REMOVED lines=16> */
.L_x_22855:
[----:B------:R-:W-:Y:S05]  /*7040*/  BSYNC B0 ;  /* 0x0000000000007941 */ /* 0x000fea0003800000 */
.L_x_22854:
        /* <DEDUP_REMOVED lines=24> */
.L_x_22859:
[----:B------:R-:W-:Y:S05]  /*71d0*/  BSYNC B1 ;  /* 0x0000000000017941 */ /* 0x000fea0003800000 */
.L_x_22858:
[----:B0-2-4-:R-:W-:Y:S02]  /*71e0*/  @!P0 FADD.FTZ R31, R31, R18 ;  /* 0x000000121f1f8221 */ /* 0x015fe40000010000 */
.L_x_22857:
[----:B------:R-:W-:Y:S05]  /*71f0*/  BSYNC B0 ;  /* 0x0000000000007941 */ /* 0x000fea0003800000 */
.L_x_22856:
        /* <DEDUP_REMOVED lines=24> */
[C---:B-123--:R-:W-:Y:S02]  /*7380*/  IADD3 R0, R16.reuse, 0x10, RZ ;  /* 0x0000001010007810 */ /* 0x04efe40007ffe0ff */
        /* <DEDUP_REMOVED lines=40> */
.L_x_22861:
[----:B------:R-:W-:Y:S05]  /*7610*/  BSYNC B0 ;  /* 0x0000000000007941 */ /* 0x000fea0003800000 */
.L_x_22860:
[----:B------:R-:W-:Y:S05]  /*7620*/  @P0 EXIT ;  /* 0x000000000000094d */ /* 0x000fea0003800000 */
[----:B------:R-:W-:-:S04]  /*7630*/  IADD3 R16, R16, 0x70, RZ ;  /* 0x0000007010107810 */ /* 0x000fc80007ffe0ff */
[----:B-123--:R-:W-:-:S04]  /*7640*/  IADD3 R0, P0, R16, UR4, RZ ;  /* 0x0000000410007c10 */ /* 0x00efc8000ff1e0ff */
[----:B0-----:R-:W-:Y:S02]  /*7650*/  LEA.HI.X.SX32 R3, R16, UR7, 0x1, P0 ;  /* 0x0000000710037c11 */ /* 0x001fe400080f0eff */
[----:B------:R-:W-:-:S04]  /*7660*/  LEA R2, P0, R0, c[0x0][0x160], 0x2 ;  /* 0x0000580000027a11 */ /* 0x000fc800078010ff */
[----:B------:R-:W-:-:S05]  /*7670*/  LEA.HI.X R3, R0, c[0x0][0x164], R3, 0x2, P0 ;  /* 0x0000590000037a11 */ /* 0x000fca00000f1403 */
[----:B------:R-:W-:Y:S01]  /*7680*/  STG.E [R2.64], R31 ;  /* 0x0000001f02007986 */ /* 0x000fe2000c10190a */
[----:B------:R-:W-:Y:S05]  /*7690*/  EXIT ;  /* 0x000000000000794d */ /* 0x000fea0003800000 */
.L_x_22809:
[----:B------:R-:W-:Y:S01]  /*76a0*/  IMAD.MOV.U32 R80, RZ, RZ, R87 ;  /* 0x000000ffff507224 */ /* 0x000fe200078e0057 */
[----:B------:R-:W-:Y:S01]  /*76b0*/  MOV R78, 0x7700 ;  /* 0x00007700004e7802 */ /* 0x000fe20000000f00 */
[----:B------:R-:W-:Y:S02]  /*76c0*/  IMAD.MOV.U32 R81, RZ, RZ, 0x2 ;  /* 0x00000002ff517424 */ /* 0x000fe400078e00ff */
[----:B------:R-:W-:Y:S02]  /*76d0*/  IMAD.MOV.U32 R82, RZ, RZ, 0x1f ;  /* 0x0000001fff527424 */ /* 0x000fe400078e00ff */
[----:B------:R-:W-:Y:S02]  /*76e0*/  IMAD.MOV.U32 R83, RZ, RZ, -0x1 ;  /* 0xffffffffff537424 */ /* 0x000fe400078e00ff */
[----:B------:R-:W-:Y:S05]  /*76f0*/  CALL.REL.NOINC `($__internal_426_$__cuda_sm70_shflsync_bfly_p) ;  /* 0x0000031000007944 */ /* 0x000fea0003c00000 */
[----:B-1----:R-:W-:Y:S01]  /*7700*/  IMAD.MOV.U32 R78, RZ, RZ, R80 ;  /* 0x000000ffff4e7224 */ /* 0x002fe200078e0050 */
[----:B0-----:R-:W-:Y:S05]  /*7710*/  BRA `(.L_x_22862) ;  /* 0xffffb61000007947 */ /* 0x001fea000383ffff */
.L_x_22810:
[----:B------:R-:W-:Y:S01]  /*7720*/  IMAD.MOV.U32 R80, RZ, RZ, R87 ;  /* 0x000000ffff507224 */ /* 0x000fe200078e0057 */
[----:B------:R-:W-:Y:S01]  /*7730*/  MOV R78, 0x7780 ;  /* 0x00007780004e7802 */ /* 0x000fe20000000f00 */
[----:B------:R-:W-:-:S02]  /*7740*/  IMAD.MOV.U32 R81, RZ, RZ, 0x1 ;  /* 0x00000001ff517424 */ /* 0x000fc400078e00ff */
[----:B------:R-:W-:Y:S02]  /*7750*/  IMAD.MOV.U32 R82, RZ, RZ, 0x1f ;  /* 0x0000001fff527424 */ /* 0x000fe400078e00ff */
[----:B------:R-:W-:Y:S02]  /*7760*/  IMAD.MOV.U32 R83, RZ, RZ, -0x1 ;  /* 0xffffffffff537424 */ /* 0x000fe400078e00ff */
[----:B------:R-:W-:Y:S05]  /*7770*/  CALL.REL.NOINC `($__internal_426_$__cuda_sm70_shflsync_bfly_p) ;  /* 0x0000029000007944 */ /* 0x000fea0003c00000 */
[----:B-1----:R-:W-:Y:S01]  /*7780*/  IMAD.MOV.U32 R78, RZ, RZ, R80 ;  /* 0x000000ffff4e7224 */ /* 0x002fe200078e0050 */
[----:B0-----:R-:W-:Y:S05]  /*7790*/  BRA `(.L_x_22863) ;  /* 0xffffb5c000007947 */ /* 0x001fea000383ffff */
.L_x_22816:
        /* <DEDUP_REMOVED lines=8> */
.L_x_22817:
        /* <DEDUP_REMOVED lines=8> */
.L_x_22820:
        /* <DEDUP_REMOVED lines=8> */
.L_x_22821:
[----:B------:R-:W-:Y:S01]  /*7920*/  IMAD.MOV.U32 R80, RZ, RZ, R5 ;  /* 0x000000ffff507224 */ /* 0x000fe200078e0005 */
[----:B------:R-:W-:Y:S01]  /*7930*/  MOV R78, 0x7980 ;  /* 0x00007980004e7802 */ /* 0x000fe20000000f00 */
[----:B------:R-:W-:-:S02]  /*7940*/  IMAD.MOV.U32 R81, RZ, RZ, 0x8 ;  /* 0x00000008ff517424 */ /* 0x000fc400078e00ff */
[----:B------:R-:W-:Y:S02]  /*7950*/  IMAD.MOV.U32 R82, RZ, RZ, 0x1f ;  /* 0x0000001fff527424 */ /* 0x000fe400078e00ff */
[----:B------:R-:W-:Y:S02]  /*7960*/  IMAD.MOV.U32 R83, RZ, RZ, -0x1 ;  /* 0xffffffffff537424 */ /* 0x000fe400078e00ff */
[----:B0-----:R-:W-:Y:S05]  /*7970*/  CALL.REL.NOINC `($__internal_426_$__cuda_sm70_shflsync_bfly_p) ;  /* 0x0000009000007944 */ /* 0x001fea0003c00000 */
[----:B-1----:R-:W-:Y:S01]  /*7980*/  FMNMX.FTZ R0, R5, R80, !PT ;  /* 0x0000005005007209 */ /* 0x002fe20007810000 */
[----:B0-----:R-:W-:Y:S01]  /*7990*/  IMAD.MOV.U32 R81, RZ, RZ, 0x4 ;  /* 0x00000004ff517424 */ /* 0x001fe200078e00ff */
[----:B------:R-:W-:Y:S01]  /*79a0*/  MOV R78, 0x79f0 ;  /* 0x000079f0004e7802 */ /* 0x000fe20000000f00 */
[----:B------:R-:W-:Y:S02]  /*79b0*/  IMAD.MOV.U32 R82, RZ, RZ, 0x1f ;  /* 0x0000001fff527424 */ /* 0x000fe400078e00ff */
[----:B------:R-:W-:Y:S02]  /*79c0*/  IMAD.MOV.U32 R83, RZ, RZ, -0x1 ;  /* 0xffffffffff537424 */ /* 0x000fe400078e00ff */
[----:B------:R-:W-:Y:S02]  /*79d0*/  IMAD.MOV.U32 R80, RZ, RZ, R0 ;  /* 0x000000ffff507224 */ /* 0x000fe400078e0000 */
[----:B------:R-:W-:Y:S05]  /*79e0*/  CALL.REL.NOINC `($__internal_426_$__cuda_sm70_shflsync_bfly_p) ;  /* 0x0000002000007944 */ /* 0x000fea0003c00000 */
[----:B-1----:R-:W-:Y:S01]  /*79f0*/  IMAD.MOV.U32 R3, RZ, RZ, R80 ;  /* 0x000000ffff037224 */ /* 0x002fe200078e0050 */
[----:B0-----:R-:W-:Y:S05]  /*7a00*/  BRA `(.L_x_22867) ;  /* 0xffffc73000007947 */ /* 0x001fea000383ffff */
        .weak           $__internal_426_$__cuda_sm70_shflsync_bfly_p
        .type           $__internal_426_$__cuda_sm70_shflsync_bfly_p,@function
        .size           $__internal_426_$__cuda_sm70_shflsync_bfly_p,(.L_x_23593 - $__internal_426_$__cuda_sm70_shflsync_bfly_p)
$__internal_426_$__cuda_sm70_shflsync_bfly_p:
[----:B------:R-:W-:Y:S01]  /*7a10*/  IMAD.MOV.U32 R79, RZ, RZ, 0x0 ;  /* 0x00000000ff4f7424 */ /* 0x000fe200078e00ff */
[----:B------:R-:W-:Y:S04]  /*7a20*/  WARPSYNC R83 ;  /* 0x0000005300007348 */ /* 0x000fe80003800000 */
[----:B------:R0:W1:Y:S01]  /*7a30*/  SHFL.BFLY PT, R80, R80, R81, R82 ;  /* 0x0c00005150507389 */ /* 0x00006200000e0052 */
[----:B------:R-:W-:Y:S05]  /*7a40*/  RET.REL.NODEC R78 `(_ZN4vllm25paged_attention_v1_kernelIffLi120ELi8ELi128ELNS_18Fp8KVCacheDataTypeE0ELb1EEEvPT_PKS2_PKT0_S8_ifPKiSA_iPKfiiiSC_SC_iiiii) ;  /* 0xffff85b04e007950 */ /* 0x000fea0003c3ffff */
.L_x_22868:
        /* <DEDUP_REMOVED lines=11> */
.L_x_23593:


//--------------------- .text._ZN4vllm25paged_attention_v1_kernelIffLi112ELi8ELi128ELNS_18Fp8KVCacheDataTypeE0ELb1EEEvPT_PKS2_PKT0_S8_ifPKiSA_iPKfiiiSC_SC_iiiii --------------------------
	.section	.text._ZN4vllm25paged_attention_v1_kernelIffLi112ELi8ELi128ELNS_18Fp8KVCacheDataTypeE0ELb1EEEvPT_PKS2_PKT0_S8_ifPKiSA_iPKfiiiSC_SC_iiiii,"ax",@progbits
	.sectioninfo	@"SHI_REGISTERS=168"
	.align	128
        .global         _ZN4vllm25paged_attention_v1_kernelIffLi112ELi8ELi128ELNS_18Fp8KVCacheDataTypeE0ELb1EEEvPT_PKS2_PKT0_S8_ifPKiSA_iPKfiiiSC_SC_iiiii
        .type           _ZN4vllm25paged_attention_v1_kernelIffLi112ELi8ELi128ELNS_18Fp8KVCacheDataTypeE0ELb1EEEvPT_PKS2_PKT0_S8_ifPKiSA_iPKfiiiSC_SC_iiiii,@function
        .size           _ZN4vllm25paged_attention_v1_kernelIffLi112ELi8ELi128ELNS_18Fp8KVCacheDataTypeE0ELb1EEEvPT_PKS2_PKT0_S8_ifPKiSA_iPKfiiiSC_SC_iiiii,(.L_x_23594 - _ZN4vllm25paged_attention_v1_kernelIffLi112ELi8ELi128ELNS_18Fp8KVCacheDataTypeE0ELb1EEEvPT_PKS2_PKT0_S8_ifPKiSA_iPKfiiiSC_SC_iiiii)
        .other          _ZN4vllm25paged_attention_v1_kernelIffLi112ELi8ELi128ELNS_18Fp8KVCacheDataTypeE0ELb1EEEvPT_PKS2_PKT0_S8_ifPKiSA_iPKfiiiSC_SC_iiiii,@"STO_CUDA_ENTRY STV_DEFAULT"
_ZN4vllm25paged_attention_v1_kernelIffLi112ELi8ELi128ELNS_18Fp8KVCacheDataTypeE0ELb1EEEvPT_PKS2_PKT0_S8_ifPKiSA_iPKfiiiSC_SC_iiiii:
.text._ZN4vllm25paged_attention_v1_kernelIffLi112ELi8ELi128ELNS_18Fp8KVCacheDataTypeE0ELb1EEEvPT_PKS2_PKT0_S8_ifPKiSA_iPKfiiiSC_SC_iiiii:
        /* <DEDUP_REMOVED lines=96> */
.L_x_22873:
        /* <DEDUP_REMOVED lines=11> */
.L_x_22872:
[----:B------:R-:W-:Y:S05]  /*06b0*/  BSYNC B1 ;  /* 0x0000000000017941 */ /* 0x000fea0003800000 */
.L_x_22871:
        /* <DEDUP_REMOVED lines=10> */
.L_x_22874:
        /* <DEDUP_REMOVED lines=17> */
.L_x_22870:
[----:B------:R-:W-:Y:S05]  /*0870*/  BSYNC B0 ;  /* 0x0000000000007941 */ /* 0x000fea0003800000 */
.L_x_22869:
        /* <DEDUP_REMOVED lines=46> */
[----:B------:R-:W-:Y:S02]  /*0b60*/  IADD3 R123, R134, 0x10, RZ ;  /* 0x00000010867b7810 */ /* 0x000fe40007ffe0ff */
[----:B------:R-:W-:Y:S02]  /*0b70*/  SHF.R.S32.HI R0, RZ, 0x1f, R129 ;  /* 0x0000001fff007819 */ /* 0x000fe40000011481 */
[----:B------:R-:W-:Y:S02]  /*0b80*/  SHF.R.S32.HI R6, RZ, 0x1f, R123 ;  /* 0x0000001fff067819 */ /* 0x000fe4000001147b */
[----:B------:R-:W-:Y:S02]  /*0b90*/  LEA.HI R33, R0, R129, RZ, 0x2 ;  /* 0x0000008100217211 */ /* 0x000fe400078f10ff */
[----:B------:R-:W-:-:S02]  /*0ba0*/  IADD3 R127, R134, 0x8, RZ ;  /* 0x00000008867f7810 */ /* 0x000fc40007ffe0ff */
        /* <DEDUP_REMOVED lines=24> */
[----:B------:R-:W-:-:S02]  /*0d30*/  IADD3 R19, R134, 0x30, RZ ;  /* 0x0000003086137810 */ /* 0x000fc40007ffe0ff */
[----:B------:R-:W-:Y:S01]  /*0d40*/  SHF.R.S32.HI R3, RZ, 0x1f, R130 ;  /* 0x0000001fff037819 */ /* 0x000fe20000011482 */
[----:B------:R-:W-:Y:S01]  /*0d50*/  IMAD.IADD R23, R23, 0x1, -R0 ;  /* 0x0000000117177824 */ /* 0x000fe200078e0a00 */
[----:B------:R-:W-:Y:S02]  /*0d60*/  SHF.R.S32.HI R0, RZ, 0x1f, R21 ;  /* 0x0000001fff007819 */ /* 0x000fe40000011415 */
[----:B------:R-:W-:Y:S02]  /*0d70*/  SHF.R.S32.HI R2, RZ, 0x1f, R19 ;  /* 0x0000001fff027819 */ /* 0x000fe40000011413 */
[----:B------:R-:W-:Y:S02]  /*0d80*/  LEA.HI R42, R0, R21, RZ, 0x2 ;  /* 0x00000015002a7211 */ /* 0x000fe400078f10ff */
[----:B------:R-:W-:Y:S02]  /*0d90*/  LEA.HI R3, R3, R130, RZ, 0x3 ;  /* 0x0000008203037211 */ /* 0x000fe400078f18ff */
[C---:B------:R-:W-:Y:S01]  /*0da0*/  LOP3.LUT R0, R42.reuse, 0xfffffffc, RZ, 0xc0, !PT ;  /* 0xfffffffc2a007812 */ /* 0x040fe200078ec0ff */
[----:B------:R-:W-:Y:S01]  /*0db0*/  IMAD.SHL.U32 R38, R42, 0x8, RZ ;  /* 0x000000082a267824 */ /* 0x000fe200078e00ff */
[----:B------:R-:W-:-:S02]  /*0dc0*/  IADD3 R24, R134, 0x1c, RZ ;  /* 0x0000001c86187810 */ /* 0x000fc40007ffe0ff */
[----:B------:R-:W-:Y:S01]  /*0dd0*/  LEA.HI R44, R2, R19, RZ, 0x2 ;  /* 0x00000013022c7211 */ /* 0x000fe200078f10ff */
[----:B------:R-:W-:Y:S01]  /*0de0*/  IMAD.IADD R21, R21, 0x1, -R0 ;  /* 0x0000000115157824 */ /* 0x000fe200078e0a00 */
[----:B------:R-:W-:Y:S02]  /*0df0*/  LOP3.LUT R3, R3, 0xfffffff8, RZ, 0xc0, !PT ;  /* 0xfffffff803037812 */ /* 0x000fe400078ec0ff */
[----:B------:R-:W-:Y:S01]  /*0e00*/  IADD3 R26, R134, 0x14, RZ ;  /* 0x00000014861a7810 */ /* 0x000fe20007ffe0ff */
[----:B------:R-:W-:Y:S01]  /*0e10*/  IMAD.SHL.U32 R52, R44, 0x8, RZ ;  /* 0x000000082c347824 */ /* 0x000fe200078e00ff */
[----:B------:R-:W-:Y:S01]  /*0e20*/  SHF.R.S32.HI R5, RZ, 0x1f, R24 ;  /* 0x0000001fff057819 */ /* 0x000fe20000011418 */
[----:B------:R-:W-:Y:S01]  /*0e30*/  IMAD.IADD R130, R130, 0x1, -R3 ;  /* 0x0000000182827824 */ /* 0x000fe200078e0a03 */
[----:B------:R-:W-:Y:S02]  /*0e40*/  LOP3.LUT R0, R44, 0xfffffffc, RZ, 0xc0, !PT ;  /* 0xfffffffc2c007812 */ /* 0x000fe400078ec0ff */
[----:B------:R-:W-:Y:S01]  /*0e50*/  IADD3 R17, R134, 0x38, RZ ;  /* 0x0000003886117810 */ /* 0x000fe20007ffe0ff */
[----:B------:R-:W-:Y:S01]  /*0e60*/  IMAD.SHL.U32 R139, R130, 0x4, RZ ;  /* 0x00000004828b7824 */ /* 0x000fe200078e00ff */
[----:B------:R-:W-:Y:S01]  /*0e70*/  SHF.R.S32.HI R3, RZ, 0x1f, R26 ;  /* 0x0000001fff037819 */ /* 0x000fe2000001141a */
[----:B------:R-:W-:Y:S01]  /*0e80*/  IMAD.IADD R19, R19, 0x1, -R0 ;  /* 0x0000000113137824 */ /* 0x000fe200078e0a00 */
[----:B------:R-:W-:-:S02]  /*0e90*/  LEA.HI R39, R5, R24, RZ, 0x2 ;  /* 0x0000001805277211 */ /* 0x000fc400078f10ff */
[----:B------:R-:W-:Y:S02]  /*0ea0*/  SHF.R.S32.HI R0, RZ, 0x1f, R17 ;  /* 0x0000001fff007819 */ /* 0x000fe40000011411 */
[----:B------:R-:W-:Y:S02]  /*0eb0*/  LEA.HI R37, R3, R26, RZ, 0x2 ;  /* 0x0000001a03257211 */ /* 0x000fe400078f10ff */
[----:B------:R-:W-:Y:S02]  /*0ec0*/  LOP3.LUT R5, R39, 0xfffffffc, RZ, 0xc0, !PT ;  /* 0xfffffffc27057812 */ /* 0x000fe400078ec0ff */
[C---:B------:R-:W-:Y:S01]  /*0ed0*/  IADD3 R15, R134.reuse, 0x40, RZ ;  /* 0x00000040860f7810 */ /* 0x040fe20007ffe0ff */
[----:B------:R-:W-:Y:S01]  /*0ee0*/  IMAD.SHL.U32 R33, R37, 0x8, RZ ;  /* 0x0000000825217824 */ /* 0x000fe200078e00ff */
[----:B------:R-:W-:Y:S01]  /*0ef0*/  IADD3 R20, R134, 0x2c, RZ ;  /* 0x0000002c86147810 */ /* 0x000fe20007ffe0ff */
[----:B------:R-:W-:Y:S01]  /*0f00*/  IMAD.IADD R24, R24, 0x1, -R5 ;  /* 0x0000000118187824 */ /* 0x000fe200078e0a05 */
[----:B------:R-:W-:-:S02]  /*0f10*/  LEA.HI R46, R0, R17, RZ, 0x2 ;  /* 0x00000011002e7211 */ /* 0x000fc400078f10ff */
[----:B------:R-:W-:Y:S02]  /*0f20*/  LOP3.LUT R3, R37, 0xfffffffc, RZ, 0xc0, !PT ;  /* 0xfffffffc25037812 */ /* 0x000fe400078ec0ff */
[----:B------:R-:W-:Y:S01]  /*0f30*/  SHF.R.S32.HI R2, RZ, 0x1f, R15 ;  /* 0x0000001fff027819 */ /* 0x000fe2000001140f */
[----:B------:R-:W-:Y:S01]  /*0f40*/  IMAD.SHL.U32 R54, R46, 0x8, RZ ;  /* 0x000000082e367824 */ /* 0x000fe200078e00ff */
[----:B------:R-:W-:Y:S01]  /*0f50*/  IADD3 R22, R134, 0x24, RZ ;  /* 0x0000002486167810 */ /* 0x000fe20007ffe0ff */
[----:B------:R-:W-:Y:S01]  /*0f60*/  IMAD.IADD R26, R26, 0x1, -R3 ;  /* 0x000000011a1a7824 */ /* 0x000fe200078e0a03 */
[----:B------:R-:W-:Y:S02]  /*0f70*/  SHF.R.S32.HI R5, RZ, 0x1f, R20 ;  /* 0x0000001fff057819 */ /* 0x000fe40000011414 */
[----:B------:R-:W-:Y:S02]  /*0f80*/  LOP3.LUT R0, R46, 0xfffffffc, RZ, 0xc0, !PT ;  /* 0xfffffffc2e007812 */ /* 0x000fe400078ec0ff */
[----:B------:R-:W-:-:S02]  /*0f90*/  LEA.HI R48, R2, R15, RZ, 0x2 ;  /* 0x0000000f02307211 */ /* 0x000fc400078f10ff */
[----:B------:R-:W-:Y:S01]  /*0fa0*/  SHF.R.S32.HI R3, RZ, 0x1f, R22 ;  /* 0x0000001fff037819 */ /* 0x000fe20000011416 */
[----:B------:R-:W-:Y:S01]  /*0fb0*/  IMAD.IADD R17, R17, 0x1, -R0 ;  /* 0x0000000111117824 */ /* 0x000fe200078e0a00 */
[----:B------:R-:W-:Y:S01]  /*0fc0*/  LEA.HI R43, R5, R20, RZ, 0x2 ;  /* 0x00000014052b7211 */ /* 0x000fe200078f10ff */
[C---:B------:R-:W-:Y:S01]  /*0fd0*/  IMAD.SHL.U32 R56, R48.reuse, 0x8, RZ ;  /* 0x0000000830387824 */ /* 0x040fe200078e00ff */
[----:B------:R-:W-:Y:S02]  /*0fe0*/  LOP3.LUT R0, R48, 0xfffffffc, RZ, 0xc0, !PT ;  /* 0xfffffffc30007812 */ /* 0x000fe400078ec0ff */
[----:B------:R-:W-:Y:S02]  /*0ff0*/  LEA.HI R41, R3, R22, RZ, 0x2 ;  /* 0x0000001603297211 */ /* 0x000fe400078f10ff */
        /* <DEDUP_REMOVED lines=17> */
[----:B------:R-:W-:Y:S02]  /*1110*/  LOP3.LUT R0, R50, 0xfffffffc, RZ, 0xc0, !PT ;  /* 0xfffffffc32007812 */ /* 0x000fe400078ec0ff */
[----:B------:R-:W-:Y:S02]  /*1120*/  LEA.HI R45, R3, R18, RZ, 0x2 ;  /* 0x00000012032d7211 */ /* 0x000fe400078f10ff */
[----:B------:R-:W-:Y:S01]  /*1130*/  LOP3.LUT R5, R47, 0xfffffffc, RZ, 0xc0, !PT ;  /* 0xfffffffc2f057812 */ /* 0x000fe200078ec0ff */
[----:B------:R-:W-:Y:S01]  /*1140*/  IMAD.IADD R13, R13, 0x1, -R0 ;  /* 0x000000010d0d7824 */ /* 0x000fe200078e0a00 */
[----:B------:R-:W-:-:S02]  /*1150*/  LEA.HI R60, R2, R11, RZ, 0x2 ;  /* 0x0000000b023c7211 */ /* 0x000fc400078f10ff */
        /* <DEDUP_REMOVED lines=12> */
[C---:B------:R-:W-:Y:S02]  /*1220*/  IADD3 R125, R134.reuse, 0xc, RZ ;  /* 0x0000000c867d7810 */ /* 0x040fe40007ffe0ff */
[----:B------:R-:W-:Y:S01]  /*1230*/  SHF.R.S32.HI R0, RZ, 0x1f, R9 ;  /* 0x0000001fff007819 */ /* 0x000fe20000011409 */
[----:B------:R-:W-:Y:S01]  /*1240*/  IMAD.SHL.U32 R59, R51, 0x8, RZ ;  /* 0x00000008333b7824 */ /* 0x000fe200078e00ff */
[----:B------:R-:W-:Y:S02]  /*1250*/  IADD3 R7, R134, 0x60, RZ ;  /* 0x0000006086077810 */ /* 0x000fe40007ffe0ff */
[----:B------:R-:W-:-:S02]  /*1260*/  LEA.HI R49, R3, R14, RZ, 0x2 ;  /* 0x0000000e03317211 */ /* 0x000fc400078f10ff */
[----:B------:R-:W-:Y:S02]  /*1270*/  LOP3.LUT R5, R51, 0xfffffffc, RZ, 0xc0, !PT ;  /* 0xfffffffc33057812 */ /* 0x000fe400078ec0ff */
[----:B------:R-:W-:Y:S01]  /*1280*/  SHF.R.S32.HI R4, RZ, 0x1f, R125 ;  /* 0x0000001fff047819 */ /* 0x000fe2000001147d */
[C---:B------:R-:W-:Y:S01]  /*1290*/  IMAD.SHL.U32 R57, R49.reuse, 0x8, RZ ;  /* 0x0000000831397824 */ /* 0x040fe200078e00ff */
[----:B------:R-:W-:Y:S01]  /*12a0*/  LEA.HI R62, R0, R9, RZ, 0x2 ;  /* 0x00000009003e7211 */ /* 0x000fe200078f10ff */
[----:B------:R-:W-:Y:S01]  /*12b0*/  IMAD.IADD R12, R12, 0x1, -R5 ;  /* 0x000000010c0c7824 */ /* 0x000fe200078e0a05 */
[----:B------:R-:W-:Y:S02]  /*12c0*/  IADD3 R8, R134, 0x5c, RZ ;  /* 0x0000005c86087810 */ /* 0x000fe40007ffe0ff */
[----:B------:R-:W-:Y:S02]  /*12d0*/  SHF.R.S32.HI R2, RZ, 0x1f, R7 ;  /* 0x0000001fff027819 */ /* 0x000fe40000011407 */
[----:B------:R-:W-:-:S02]  /*12e0*/  LOP3.LUT R3, R49, 0xfffffffc, RZ, 0xc0, !PT ;  /* 0xfffffffc31037812 */ /* 0x000fc400078ec0ff */
[----:B------:R-:W-:Y:S02]  /*12f0*/  LEA.HI R35, R4, R125, RZ, 0x2 ;  /* 0x0000007d04237211 */ /* 0x000fe400078f10ff */
[----:B------:R-:W-:Y:S01]  /*1300*/  LOP3.LUT R0, R62, 0xfffffffc, RZ, 0xc0, !PT ;  /* 0xfffffffc3e007812 */ /* 0x000fe200078ec0ff */
[----:B------:R-:W-:Y:S01]  /*1310*/  IMAD.IADD R14, R14, 0x1, -R3 ;  /* 0x000000010e0e7824 */ /* 0x000fe200078e0a03 */
[----:B------:R-:W-:Y:S01]  /*1320*/  IADD3 R10, R134, 0x54, RZ ;  /* 0x00000054860a7810 */ /* 0x000fe20007ffe0ff */
[----:B------:R-:W-:Y:S01]  /*1330*/  IMAD.SHL.U32 R124, R35, 0x8, RZ ;  /* 0x00000008237c7824 */ /* 0x000fe200078e00ff */
[----:B------:R-:W-:Y:S01]  /*1340*/  SHF.R.S32.HI R5, RZ, 0x1f, R8 ;  /* 0x0000001fff057819 */ /* 0x000fe20000011408 */
[----:B------:R-:W-:Y:S01]  /*1350*/  IMAD.IADD R9, R9, 0x1, -R0 ;  /* 0x0000000109097824 */ /* 0x000fe200078e0a00 */
[----:B------:R-:W-:Y:S01]  /*1360*/  LEA.HI R64, R2, R7, RZ, 0x2 ;  /* 0x0000000702407211 */ /* 0x000fe200078f10ff */
[----:B------:R-:W-:Y:S01]  /*1370*/  IMAD.SHL.U32 R62, R62, 0x8, RZ ;  /* 0x000000083e3e7824 */ /* 0x000fe200078e00ff */
[----:B------:R-:W-:Y:S01]  /*1380*/  LOP3.LUT R4, R35, 0xfffffffc, RZ, 0xc0, !PT ;  /* 0xfffffffc23047812 */ /* 0x000fe200078ec0ff */
[----:B------:R-:W-:Y:S01]  /*1390*/  IMAD.SHL.U32 R35, R39, 0x8, RZ ;  /* 0x0000000827237824 */ /* 0x000fe200078e00ff */
[----:B------:R-:W-:Y:S01]  /*13a0*/  SHF.R.S32.HI R3, RZ, 0x1f, R10 ;  /* 0x0000001fff037819 */ /* 0x000fe2000001140a */
[----:B------:R-:W-:Y:S01]  /*13b0*/  IMAD.SHL.U32 R39, R43, 0x8, RZ ;  /* 0x000000082b277824 */ /* 0x000fe200078e00ff */
[----:B------:R-:W-:Y:S01]  /*13c0*/  LEA.HI R63, R5, R8, RZ, 0x2 ;  /* 0x00000008053f7211 */ /* 0x000fe200078f10ff */
[----:B------:R-:W-:Y:S01]  /*13d0*/  IMAD.IADD R125, R125, 0x1, -R4 ;  /* 0x000000017d7d7824 */ /* 0x000fe200078e0a04 */
[C---:B------:R-:W-:Y:S01]  /*13e0*/  LOP3.LUT R0, R64.reuse, 0xfffffffc, RZ, 0xc0, !PT ;  /* 0xfffffffc40007812 */ /* 0x040fe200078ec0ff */
[----:B------:R-:W-:Y:S01]  /*13f0*/  IMAD.SHL.U32 R64, R64, 0x8, RZ ;  /* 0x0000000840407824 */ /* 0x000fe200078e00ff */
[----:B------:R-:W-:-:S02]  /*1400*/  LEA.HI R61, R3, R10, RZ, 0x2 ;  /* 0x0000000a033d7211 */ /* 0x000fc400078f10ff */
[----:B------:R-:W-:Y:S01]  /*1410*/  LOP3.LUT R5, R63, 0xfffffffc, RZ, 0xc0, !PT ;  /* 0xfffffffc3f057812 */ /* 0x000fe200078ec0ff */
[----:B------:R-:W-:Y:S01]  /*1420*/  IMAD.IADD R7, R7, 0x1, -R0 ;  /* 0x0000000107077824 */ /* 0x000fe200078e0a00 */
[----:B------:R-:W-:Y:S01]  /*1430*/  IADD3 R4, R134, 0x6c, RZ ;  /* 0x0000006c86047810 */ /* 0x000fe20007ffe0ff */
[----:B------:R-:W-:Y:S01]  /*1440*/  IMAD R0, R31, c[0x0][0x1b0], RZ ;  /* 0x00006c001f007a24 */ /* 0x000fe200078e02ff */
        /* <DEDUP_REMOVED lines=8> */
[----:B------:R-:W-:-:S02]  /*14d0*/  SHF.R.S32.HI R55, RZ, 0x1f, R139 ;  /* 0x0000001fff377819 */ /* 0x000fc4000001148b */
[C---:B------:R-:W-:Y:S02]  /*14e0*/  IADD3 R138, P0, R0.reuse, R139, RZ ;  /* 0x0000008b008a7210 */ /* 0x040fe40007f1e0ff */
[----:B------:R-:W-:Y:S02]  /*14f0*/  LEA.HI R67, R53, R4, RZ, 0x2 ;  /* 0x0000000435437211 */ /* 0x000fe400078f10ff */
[----:B------:R-:W-:Y:S02]  /*1500*/  SHF.R.S32.HI R3, RZ, 0x1f, R6 ;  /* 0x0000001fff037819 */ /* 0x000fe40000011406 */
[----:B------:R-:W-:Y:S02]  /*1510*/  SHF.R.S32.HI R2, RZ, 0x1f, R5 ;  /* 0x0000001fff027819 */ /* 0x000fe40000011405 */
[----:B------:R-:W-:Y:S01]  /*1520*/  LEA.HI.X.SX32 R139, R0, R55, 0x1, P0 ;  /* 0x00000037008b7211 */ /* 0x000fe200000f0eff */
[----:B------:R-:W-:Y:S01]  /*1530*/  IMAD.SHL.U32 R55, R47, 0x8, RZ ;  /* 0x000000082f377824 */ /* 0x000fe200078e00ff */
[C---:B------:R-:W-:Y:S01]  /*1540*/  LOP3.LUT R53, R67.reuse, 0xfffffffc, RZ, 0xc0, !PT ;  /* 0xfffffffc43357812 */ /* 0x040fe200078ec0ff */
[----:B------:R-:W-:Y:S01]  /*1550*/  IMAD.SHL.U32 R67, R67, 0x8, RZ ;  /* 0x0000000843437824 */ /* 0x000fe200078e00ff */
[----:B------:R-:W-:Y:S01]  /*1560*/  FSETP.NEU.FTZ.AND P0, PT, R140, RZ, PT ;  /* 0x000000ff8c00720b */ /* 0x000fe20003f1d000 */
[----:B------:R-:W-:Y:S01]  /*1570*/  IMAD.MOV.U32 R0, RZ, RZ, c[0x0][0x1ac] ;  /* 0x00006b00ff007624 */ /* 0x000fe200078e00ff */
[----:B------:R-:W-:Y:S01]  /*1580*/  LEA.HI R65, R3, R6, RZ, 0x2 ;  /* 0x0000000603417211 */ /* 0x000fe200078f10ff */
[----:B------:R-:W-:Y:S01]  /*1590*/  IMAD.IADD R4, R4, 0x1, -R53 ;  /* 0x0000000104047824 */ /* 0x000fe200078e0a35 */
[----:B------:R-:W-:Y:S01]  /*15a0*/  LEA.HI R66, R2, R5, RZ, 0x2 ;  /* 0x0000000502427211 */ /* 0x000fe200078f10ff */
[----:B------:R-:W-:Y:S01]  /*15b0*/  IMAD.SHL.U32 R53, R45, 0x8, RZ ;  /* 0x000000082d357824 */ /* 0x000fe200078e00ff */
        /* <DEDUP_REMOVED lines=93> */
.L_x_22884:
        /* <DEDUP_REMOVED lines=78> */
[----:B------:R1:W4:Y:S01]  /*2070*/  LDG.E.CONSTANT R49, [R40.64] ;  /* 0x0000000a28317981 */ /* 0x000322000c1e9900 */
[----:B------:R-:W-:-:S04]  /*2080*/  IADD3 R47, P0, P1, R124, R48, R125 ;  /* 0x000000307c2f7210 */ /* 0x000fc8000791e07d */
[C---:B------:R-:W-:Y:S02]  /*2090*/  LEA R46, P2, R47.reuse, c[0x0][0x170], 0x2 ;  /* 0x00005c002f2e7a11 */ /* 0x040fe400078410ff */
[-C--:B------:R-:W-:Y:S02]  /*20a0*/  IADD3.X R140, R72, R141.reuse, R73, P0, P1 ;  /* 0x0000008d488c7210 */ /* 0x080fe400007e2449 */
[----:B------:R-:W-:Y:S01]  /*20b0*/  IADD3 R51, P0, P1, R122, R48, R123 ;  /* 0x000000307a337210 */ /* 0x000fe2000791e07b */
[----:B-1----:R-:W2:Y:S01]  /*20c0*/  LDS.128 R40, [R131] ;  /* 0x0000000083287984 */ /* 0x002ea20000000c00 */
[----:B------:R-:W-:Y:S02]  /*20d0*/  LEA.HI.X R47, R47, c[0x0][0x174], R140, 0x2, P2 ;  /* 0x00005d002f2f7a11 */ /* 0x000fe400010f148c */
[----:B------:R-:W-:Y:S02]  /*20e0*/  IADD3.X R140, R74, R141, R75, P0, P1 ;  /* 0x0000008d4a8c7210 */ /* 0x000fe400007e244b */
[----:B0-----:R-:W-:-:S04]  /*20f0*/  LEA R44, P2, R51, c[0x0][0x170], 0x2 ;  /* 0x00005c00332c7a11 */ /* 0x001fc800078410ff */
[----:B------:R-:W-:Y:S02]  /*2100*/  LEA.HI.X R45, R51, c[0x0][0x174], R140, 0x2, P2 ;  /* 0x00005d00332d7a11 */ /* 0x000fe400010f148c */
[----:B------:R0:W2:Y:S04]  /*2110*/  LDG.E.CONSTANT R140, [R46.64] ;  /* 0x0000000a2e8c7981 */ /* 0x0000a8000c1e9900 */
[----:B------:R1:W2:Y:S01]  /*2120*/  LDG.E.CONSTANT R151, [R44.64] ;  /* 0x0000000a2c977981 */ /* 0x0002a2000c1e9900 */
[-C--:B------:R-:W-:Y:S02]  /*2130*/  IADD3 R144, P0, P1, R33, R48.reuse, R26 ;  /* 0x0000003021907210 */ /* 0x080fe4000791e01a */
[----:B------:R-:W-:Y:S02]  /*2140*/  IADD3 R51, P3, P4, R35, R48, R24 ;  /* 0x0000003023337210 */ /* 0x000fe40007c7e018 */
[----:B------:R-:W-:-:S02]  /*2150*/  IADD3.X R145, R76, R141, R77, P0, P1 ;  /* 0x0000008d4c917210 */ /* 0x000fc400007e244d */
[----:B------:R-:W-:Y:S02]  /*2160*/  LEA R162, P2, R144, c[0x0][0x170], 0x2 ;  /* 0x00005c0090a27a11 */ /* 0x000fe400078410ff */
[----:B------:R-:W-:Y:S02]  /*2170*/  IADD3 R142, P0, P1, R34, R48, R25 ;  /* 0x00000030228e7210 */ /* 0x000fe4000791e019 */
[----:B------:R-:W-:Y:S02]  /*2180*/  LEA.HI.X R163, R144, c[0x0][0x174], R145, 0x2, P2 ;  /* 0x00005d0090a37a11 */ /* 0x000fe400010f1491 */
[-C--:B0-----:R-:W-:Y:S02]  /*2190*/  IADD3.X R47, R78, R141.reuse, R79, P0, P1 ;  /* 0x0000008d4e2f7210 */ /* 0x081fe400007e244f */
[----:B-1----:R-:W-:Y:S01]  /*21a0*/  IADD3.X R44, R80, R141, R81, P3, P4 ;  /* 0x0000008d502c7210 */ /* 0x002fe20001fe8451 */
[----:B------:R-:W2:Y:S01]  /*21b0*/  LDG.E.CONSTANT R162, [R162.64] ;  /* 0x0000000aa2a27981 */ /* 0x000ea2000c1e9900 */
[----:B------:R-:W-:-:S02]  /*21c0*/  LEA R146, P2, R142, c[0x0][0x170], 0x2 ;  /* 0x00005c008e927a11 */ /* 0x000fc400078410ff */
[C---:B------:R-:W-:Y:S02]  /*21d0*/  LEA R144, P5, R51.reuse, c[0x0][0x170], 0x2 ;  /* 0x00005c0033907a11 */ /* 0x040fe400078a10ff */
[----:B------:R-:W-:Y:S02]  /*21e0*/  LEA.HI.X R147, R142, c[0x0][0x174], R47, 0x2, P2 ;  /* 0x00005d008e937a11 */ /* 0x000fe400010f142f */
[----:B------:R-:W-:Y:S02]  /*21f0*/  LEA.HI.X R145, R51, c[0x0][0x174], R44, 0x2, P5 ;  /* 0x00005d0033917a11 */ /* 0x000fe400028f142c */
[----:B------:R-:W0:Y:S01]  /*2200*/  LDS.128 R44, [R131+0x10] ;  /* 0x00001000832c7984 */ /* 0x000e220000000c00 */
[----:B------:R-:W-:-:S03]  /*2210*/  IADD3 R142, P0, P1, R36, R48, R23 ;  /* 0x00000030248e7210 */ /* 0x000fc6000791e017 */
[----:B------:R1:W2:Y:S01]  /*2220*/  LDG.E.CONSTANT R51, [R146.64] ;  /* 0x0000000a92337981 */ /* 0x0002a2000c1e9900 */
[----:B------:R-:W-:Y:S02]  /*2230*/  LEA R148, P2, R142, c[0x0][0x170], 0x2 ;  /* 0x00005c008e947a11 */ /* 0x000fe400078410ff */
[----:B------:R-:W-:-:S04]  /*2240*/  IADD3.X R149, R82, R141, R83, P0, P1 ;  /* 0x0000008d52957210 */ /* 0x000fc800007e2453 */
[----:B------:R-:W-:Y:S02]  /*2250*/  LEA.HI.X R149, R142, c[0x0][0x174], R149, 0x2, P2 ;  /* 0x00005d008e957a11 */ /* 0x000fe400010f1495 */
[-C--:B------:R-:W-:Y:S01]  /*2260*/  IADD3 R142, P3, P4, R38, R48.reuse, R21 ;  /* 0x00000030268e7210 */ /* 0x080fe20007c7e015 */
[----:B--2---:R-:W-:Y:S02]  /*2270*/  FMUL.FTZ R41, R50, R41 ;  /* 0x0000002932297220 */ /* 0x004fe40000410000 */
[----:B------:R2:W5:Y:S02]  /*2280*/  LDG.E.CONSTANT R50, [R144.64] ;  /* 0x0000000a90327981 */ /* 0x000564000c1e9900 */
[----:B---3--:R-:W-:Y:S01]  /*2290*/  FFMA.FTZ R40, R40, R153, R41 ;  /* 0x0000009928287223 */ /* 0x008fe20000010029 */
[----:B------:R-:W-:-:S04]  /*22a0*/  IADD3 R41, P0, P1, R37, R48, R22 ;  /* 0x0000003025297210 */ /* 0x000fc8000791e016 */
[----:B------:R-:W-:Y:S01]  /*22b0*/  LEA R158, P2, R41, c[0x0][0x170], 0x2 ;  /* 0x00005c00299e7a11 */ /* 0x000fe200078410ff */
[----:B----4-:R-:W-:Y:S01]  /*22c0*/  FFMA.FTZ R42, R49, R42, R40 ;  /* 0x0000002a312a7223 */ /* 0x010fe20000010028 */
[-C--:B------:R-:W-:Y:S02]  /*22d0*/  IADD3.X R40, R84, R141.reuse, R85, P0, P1 ;  /* 0x0000008d54287210 */ /* 0x080fe400007e2455 */
[----:B-1----:R-:W-:Y:S02]  /*22e0*/  LEA R146, P0, R142, c[0x0][0x170], 0x2 ;  /* 0x00005c008e927a11 */ /* 0x002fe400078010ff */
[----:B------:R-:W-:Y:S02]  /*22f0*/  IADD3.X R49, R86, R141, R87, P3, P4 ;  /* 0x0000008d56317210 */ /* 0x000fe40001fe8457 */
[----:B------:R-:W-:Y:S02]  /*2300*/  LEA.HI.X R159, R41, c[0x0][0x174], R40, 0x2, P2 ;  /* 0x00005d00299f7a11 */ /* 0x000fe400010f1428 */
[----:B------:R-:W-:-:S02]  /*2310*/  IADD3 R41, P1, P2, R39, R48, R20 ;  /* 0x0000003027297210 */ /* 0x000fc40007a3e014 */
[----:B------:R-:W-:Y:S01]  /*2320*/  LEA.HI.X R147, R142, c[0x0][0x174], R49, 0x2, P0 ;  /* 0x00005d008e937a11 */ /* 0x000fe200000f1431 */
[----:B------:R1:W3:Y:S01]  /*2330*/  LDG.E.CONSTANT R158, [R158.64] ;  /* 0x0000000a9e9e7981 */ /* 0x0002e2000c1e9900 */
[C---:B------:R-:W-:Y:S02]  /*2340*/  LEA R40, P0, R41.reuse, c[0x0][0x170], 0x2 ;  /* 0x00005c0029287a11 */ /* 0x040fe400078010ff */
[----:B--2---:R-:W-:Y:S01]  /*2350*/  IADD3.X R144, R88, R141, R89, P1, P2 ;  /* 0x0000008d58907210 */ /* 0x004fe20000fe4459 */
[----:B------:R2:W4:Y:S01]  /*2360*/  LDG.E.CONSTANT R49, [R148.64] ;  /* 0x0000000a94317981 */ /* 0x000522000c1e9900 */
[----:B------:R-:W-:Y:S02]  /*2370*/  IADD3 R142, P1, P2, R52, R48, R19 ;  /* 0x00000030348e7210 */ /* 0x000fe40007a3e013 */
[----:B------:R-:W-:Y:S01]  /*2380*/  LEA.HI.X R41, R41, c[0x0][0x174], R144, 0x2, P0 ;  /* 0x00005d0029297a11 */ /* 0x000fe200000f1490 */
[----:B------:R0:W3:Y:S01]  /*2390*/  LDG.E.CONSTANT R161, [R146.64] ;  /* 0x0000000a92a17981 */ /* 0x0000e2000c1e9900 */
[----:B------:R-:W-:-:S02]  /*23a0*/  LEA R144, P0, R142, c[0x0][0x170], 0x2 ;  /* 0x00005c008e907a11 */ /* 0x000fc400078010ff */
[----:B------:R-:W-:Y:S01]  /*23b0*/  IADD3.X R145, R90, R141, R91, P1, P2 ;  /* 0x0000008d5a917210 */ /* 0x000fe20000fe445b */
[----:B------:R-:W-:Y:S01]  /*23c0*/  FFMA.FTZ R42, R140, R43, R42 ;  /* 0x0000002b8c2a7223 */ /* 0x000fe2000001002a */
[----:B------:R2:W3:Y:S02]  /*23d0*/  LDG.E.CONSTANT R160, [R40.64] ;  /* 0x0000000a28a07981 */ /* 0x0004e4000c1e9900 */
[----:B------:R-:W-:Y:S02]  /*23e0*/  LEA.HI.X R145, R142, c[0x0][0x174], R145, 0x2, P0 ;  /* 0x00005d008e917a11 */ /* 0x000fe400000f1491 */
[-C--:B------:R-:W-:Y:S02]  /*23f0*/  IADD3 R140, P0, P1, R53, R48.reuse, R18 ;  /* 0x00000030358c7210 */ /* 0x080fe4000791e012 */
[----:B------:R-:W-:Y:S01]  /*2400*/  IADD3 R43, P3, P4, R54, R48, R17 ;  /* 0x00000030362b7210 */ /* 0x000fe20007c7e011 */
[----:B0-----:R-:W-:Y:S01]  /*2410*/  FFMA.FTZ R44, R44, R151, R42 ;  /* 0x000000972c2c7223 */ /* 0x001fe2000001002a */
[----:B--2---:R-:W-:Y:S01]  /*2420*/  LEA R148, P2, R140, c[0x0][0x170], 0x2 ;  /* 0x00005c008c947a11 */ /* 0x004fe200078410ff */
[----:B-1----:R0:W2:Y:S01]  /*2430*/  LDG.E.CONSTANT R159, [R144.64] ;  /* 0x0000000a909f7981 */ /* 0x0020a2000c1e9900 */
[----:B------:R-:W-:-:S02]  /*2440*/  IADD3.X R149, R92, R141, R93, P0, P1 ;  /* 0x0000008d5c957210 */ /* 0x000fc400007e245d */
[----:B------:R-:W-:Y:S02]  /*2450*/  LEA R42, P0, R43, c[0x0][0x170], 0x2 ;  /* 0x00005c002b2a7a11 */ /* 0x000fe400078010ff */
[----:B------:R-:W-:Y:S02]  /*2460*/  IADD3.X R142, R94, R141, R95, P3, P4 ;  /* 0x0000008d5e8e7210 */ /* 0x000fe40001fe845f */
[----:B------:R-:W-:Y:S02]  /*2470*/  LEA.HI.X R149, R140, c[0x0][0x174], R149, 0x2, P2 ;  /* 0x00005d008c957a11 */ /* 0x000fe400010f1495 */
[----:B------:R-:W-:Y:S02]  /*2480*/  IADD3 R140, P1, P2, R55, R48, R16 ;  /* 0x00000030378c7210 */ /* 0x000fe40007a3e010 */
[----:B------:R-:W-:Y:S01]  /*2490*/  LEA.HI.X R43, R43, c[0x0][0x174], R142, 0x2, P0 ;  /* 0x00005d002b2b7a11 */ /* 0x000fe200000f148e */
[----:B------:R1:W2:Y:S01]  /*24a0*/  LDG.E.CONSTANT R156, [R148.64] ;  /* 0x0000000a949c7981 */ /* 0x0002a2000c1e9900 */
[----:B------:R-:W-:-:S02]  /*24b0*/  LEA R152, P0, R140, c[0x0][0x170], 0x2 ;  /* 0x00005c008c987a11 */ /* 0x000fc400078010ff */
[-C--:B------:R-:W-:Y:S01]  /*24c0*/  IADD3.X R147, R96, R141.reuse, R97, P1, P2 ;  /* 0x0000008d60937210 */ /* 0x080fe20000fe4461 */
[----:B------:R0:W2:Y:S01]  /*24d0*/  LDG.E.CONSTANT R157, [R42.64] ;  /* 0x0000000a2a9d7981 */ /* 0x0000a2000c1e9900 */
        /* <DEDUP_REMOVED lines=17> */
[----:B-1----:R1:W2:Y:S01]  /*25f0*/  LDG.E.CONSTANT R153, [R42.64] ;  /* 0x0000000a2a997981 */ /* 0x0022a2000c1e9900 */
[----:B------:R-:W-:Y:S02]  /*2600*/  LEA R150, P2, R140, c[0x0][0x170], 0x2 ;  /* 0x00005c008c967a11 */ /* 0x000fe400078410ff */
[-C--:B------:R-:W-:Y:S02]  /*2610*/  IADD3.X R149, R104, R141.reuse, R105, P0, P1 ;  /* 0x0000008d68957210 */ /* 0x080fe400007e2469 */
[----:B0-----:R-:W-:Y:S02]  /*2620*/  IADD3 R40, P0, P1, R60, R48, R11 ;  /* 0x000000303c287210 */ /* 0x001fe4000791e00b */
[----:B------:R-:W-:Y:S02]  /*2630*/  LEA.HI.X R151, R140, c[0x0][0x174], R149, 0x2, P2 ;  /* 0x00005d008c977a11 */ /* 0x000fe400010f1495 */
[----:B------:R-:W-:Y:S02]  /*2640*/  LEA R154, P2, R40, c[0x0][0x170], 0x2 ;  /* 0x00005c00289a7a11 */ /* 0x000fe400078410ff */
[----:B------:R-:W-:Y:S01]  /*2650*/  IADD3.X R41, R106, R141, R107, P0, P1 ;  /* 0x0000008d6a297210 */ /* 0x000fe200007e246b */
[----:B------:R0:W2:Y:S03]  /*2660*/  LDG.E.CONSTANT R150, [R150.64] ;  /* 0x0000000a96967981 */ /* 0x0000a6000c1e9900 */
[----:B------:R-:W-:-:S02]  /*2670*/  LEA.HI.X R155, R40, c[0x0][0x174], R41, 0x2, P2 ;  /* 0x00005d00289b7a11 */ /* 0x000fc400010f1429 */
[----:B------:R-:W-:-:S04]  /*2680*/  IADD3 R41, P0, P1, R61, R48, R10 ;  /* 0x000000303d297210 */ /* 0x000fc8000791e00a */
[----:B------:R-:W-:Y:S01]  /*2690*/  LEA R40, P2, R41, c[0x0][0x170], 0x2 ;  /* 0x00005c0029287a11 */ /* 0x000fe200078410ff */
[----:B0-----:R0:W2:Y:S01]  /*26a0*/  LDG.E.CONSTANT R151, [R154.64] ;  /* 0x0000000a9a977981 */ /* 0x0010a2000c1e9900 */
        /* <DEDUP_REMOVED lines=8> */
[----:B------:R-:W-:Y:S02]  /*2730*/  LEA R164, P2, R42, c[0x0][0x170], 0x2 ;  /* 0x00005c002aa47a11 */ /* 0x000fe400078410ff */
[----:B------:R-:W-:Y:S01]  /*2740*/  IADD3.X R43, R112, R141, R113, P0, P1 ;  /* 0x0000008d702b7210 */ /* 0x000fe200007e2471 */
[----:B------:R1:W2:Y:S03]  /*2750*/  LDG.E.CONSTANT R149, [R146.64] ;  /* 0x0000000a92957981 */ /* 0x0002a6000c1e9900 */
[----:B------:R-:W-:-:S02]  /*2760*/  LEA.HI.X R165, R42, c[0x0][0x174], R43, 0x2, P2 ;  /* 0x00005d002aa57a11 */ /* 0x000fc400010f142b */
[----:B------:R-:W-:-:S04]  /*2770*/  IADD3 R43, P0, P1, R64, R48, R7 ;  /* 0x00000030402b7210 */ /* 0x000fc8000791e007 */
[----:B------:R-:W-:Y:S01]  /*2780*/  LEA R42, P2, R43, c[0x0][0x170], 0x2 ;  /* 0x00005c002b2a7a11 */ /* 0x000fe200078410ff */
[----:B-1----:R-:W2:Y:S01]  /*2790*/  LDG.E.CONSTANT R146, [R164.64] ;  /* 0x0000000aa4927981 */ /* 0x002ea2000c1e9900 */
[----:B------:R-:W-:-:S04]  /*27a0*/  IADD3.X R140, R114, R141, R115, P0, P1 ;  /* 0x0000008d728c7210 */ /* 0x000fc800007e2473 */
[----:B------:R-:W-:Y:S02]  /*27b0*/  LEA.HI.X R43, R43, c[0x0][0x174], R140, 0x2, P2 ;  /* 0x00005d002b2b7a11 */ /* 0x000fe400010f148c */
[----:B------:R-:W-:-:S03]  /*27c0*/  IADD3 R140, P0, P1, R65, R48, R6 ;  /* 0x00000030418c7210 */ /* 0x000fc6000791e006 */
[----:B------:R1:W2:Y:S01]  /*27d0*/  LDG.E.CONSTANT R147, [R42.64] ;  /* 0x0000000a2a937981 */ /* 0x0002a2000c1e9900 */
[----:B0-----:R-:W-:Y:S02]  /*27e0*/  LEA R40, P2, R140, c[0x0][0x170], 0x2 ;  /* 0x00005c008c287a11 */ /* 0x001fe400078410ff */
[----:B------:R-:W-:-:S04]  /*27f0*/  IADD3.X R41, R116, R141, R117, P0, P1 ;  /* 0x0000008d74297210 */ /* 0x000fc800007e2475 */
[----:B------:R-:W-:Y:S02]  /*2800*/  LEA.HI.X R41, R140, c[0x0][0x174], R41, 0x2, P2 ;  /* 0x00005d008c297a11 */ /* 0x000fe400010f1429 */
[-C--:B------:R-:W-:Y:S02]  /*2810*/  IADD3 R140, P0, P1, R66, R48.reuse, R5 ;  /* 0x00000030428c7210 */ /* 0x080fe4000791e005 */
[----:B------:R-:W-:Y:S01]  /*2820*/  IADD3 R48, P3, P4, R67, R48, R4 ;  /* 0x0000003043307210 */ /* 0x000fe20007c7e004 */
[----:B------:R1:W2:Y:S01]  /*2830*/  LDG.E.CONSTANT R142, [R40.64] ;  /* 0x0000000a288e7981 */ /* 0x0002a2000c1e9900 */
[----:B------:R-:W-:Y:S02]  /*2840*/  LEA R154, P2, R140, c[0x0][0x170], 0x2 ;  /* 0x00005c008c9a7a11 */ /* 0x000fe400078410ff */
[-C--:B------:R-:W-:Y:S02]  /*2850*/  IADD3.X R155, R118, R141.reuse, R119, P0, P1 ;  /* 0x0000008d769b7210 */ /* 0x080fe400007e2477 */
[----:B------:R-:W-:-:S02]  /*2860*/  IADD3.X R141, R120, R141, R121, P3, P4 ;  /* 0x0000008d788d7210 */ /* 0x000fc40001fe8479 */
[----:B------:R-:W-:Y:S02]  /*2870*/  LEA.HI.X R155, R140, c[0x0][0x174], R155, 0x2, P2 ;  /* 0x00005d008c9b7a11 */ /* 0x000fe400010f149b */
[C---:B------:R-:W-:Y:S01]  /*2880*/  LEA R140, P0, R48.reuse, c[0x0][0x170], 0x2 ;  /* 0x00005c00308c7a11 */ /* 0x040fe200078010ff */
[----:B-1----:R-:W4:Y:S03]  /*2890*/  LDS.128 R40, [R131+0x20] ;  /* 0x0000200083287984 */ /* 0x002f260000000c00 */
[----:B------:R-:W-:Y:S01]  /*28a0*/  LEA.HI.X R141, R48, c[0x0][0x174], R141, 0x2, P0 ;  /* 0x00005d00308d7a11 */ /* 0x000fe200000f148d */
[----:B------:R-:W2:Y:S04]  /*28b0*/  LDG.E.CONSTANT R155, [R154.64] ;  /* 0x0000000a9a9b7981 */ /* 0x000ea8000c1e9900 */
[----:B------:R-:W2:Y:S01]  /*28c0*/  LDG.E.CONSTANT R140, [R140.64] ;  /* 0x0000000a8c8c7981 */ /* 0x000ea2000c1e9900 */
[----:B------:R-:W-:-:S04]  /*28d0*/  FFMA.FTZ R44, R162, R45, R44 ;  /* 0x0000002da22c7223 */ /* 0x000fc8000001002c */
[----:B------:R-:W-:-:S04]  /*28e0*/  FFMA.FTZ R44, R51, R46, R44 ;  /* 0x0000002e332c7223 */ /* 0x000fc8000001002c */
[----:B-----5:R-:W-:-:S04]  /*28f0*/  FFMA.FTZ R44, R50, R47, R44 ;  /* 0x0000002f322c7223 */ /* 0x020fc8000001002c */
[----:B----4-:R-:W-:Y:S02]  /*2900*/  FFMA.FTZ R40, R40, R49, R44 ;  /* 0x0000003128287223 */ /* 0x010fe4000001002c */
[----:B------:R-:W2:Y:S02]  /*2910*/  LDS.128 R48, [R131+0x30] ;  /* 0x0000300083307984 */ /* 0x000ea40000000c00 */
[----:B---3--:R-:W-:Y:S02]  /*2920*/  FFMA.FTZ R40, R158, R41, R40 ;  /* 0x000000299e287223 */ /* 0x008fe40000010028 */
[----:B------:R-:W0:Y:S02]  /*2930*/  LDS.128 R44, [R131+0x40] ;  /* 0x00004000832c7984 */ /* 0x000e240000000c00 */
[----:B------:R-:W-:-:S04]  /*2940*/  FFMA.FTZ R40, R161, R42, R40 ;  /* 0x0000002aa1287223 */ /* 0x000fc80000010028 */
[----:B------:R-:W-:-:S04]  /*2950*/  FFMA.FTZ R40, R160, R43, R40 ;  /* 0x0000002ba0287223 */ /* 0x000fc80000010028 */
[----:B--2---:R-:W-:-:S04]  /*2960*/  FFMA.FTZ R40, R48, R159, R40 ;  /* 0x0000009f30287223 */ /* 0x004fc80000010028 */
[----:B------:R-:W-:Y:S02]  /*2970*/  FFMA.FTZ R49, R156, R49, R40 ;  /* 0x000000319c317223 */ /* 0x000fe40000010028 */
[----:B------:R-:W1:Y:S02]  /*2980*/  LDS.128 R40, [R131+0x50] ;  /* 0x0000500083287984 */ /* 0x000e640000000c00 */
[----:B------:R-:W-:-:S04]  /*2990*/  FFMA.FTZ R49, R157, R50, R49 ;  /* 0x000000329d317223 */ /* 0x000fc80000010031 */
[----:B------:R-:W-:Y:S02]  /*29a0*/  FFMA.FTZ R152, R152, R51, R49 ;  /* 0x0000003398987223 */ /* 0x000fe40000010031 */
        /* <DEDUP_REMOVED lines=8> */
[----:B------:R-:W-:-:S04]  /*2a30*/  FFMA.FTZ R40, R146, R43, R40 ;  /* 0x0000002b92287223 */ /* 0x000fc80000010028 */
[----:B--2---:R-:W-:Y:S01]  /*2a40*/  FFMA.FTZ R40, R48, R147, R40 ;  /* 0x0000009330287223 */ /* 0x004fe20000010028 */
[----:B------:R-:W-:-:S03]  /*2a50*/  ISETP.NE.AND P0, PT, R134, RZ, PT ;  /* 0x000000ff8600720c */ /* 0x000fc60003f05270 */
[----:B------:R-:W-:-:S04]  /*2a60*/  FFMA.FTZ R40, R142, R49, R40 ;  /* 0x000000318e287223 */ /* 0x000fc80000010028 */
[----:B------:R-:W-:-:S04]  /*2a70*/  FFMA.FTZ R40, R155, R50, R40 ;  /* 0x000000329b287223 */ /* 0x000fc80000010028 */
[----:B------:R-:W-:Y:S01]  /*2a80*/  FFMA.FTZ R51, R140, R51, R40 ;  /* 0x000000338c337223 */ /* 0x000fe20000010028 */
[----:B------:R-:W-:Y:S05]  /*2a90*/  BRA.DIV ~URZ, `(.L_x_22880) ;  /* 0x000044127f007947 */ /* 0x000fea000b800000 */
[----:B------:R0:W1:Y:S02]  /*2aa0*/  SHFL.BFLY PT, R40, R51, 0x2, 0x1f ;  /* 0x0c401f0033287f89 */ /* 0x00006400000e0000 */
.L_x_22923:
[----:B01----:R-:W-:Y:S01]  /*2ab0*/  FADD.FTZ R51, R51, R40 ;  /* 0x0000002833337221 */ /* 0x003fe20000010000 */
[----:B------:R-:W-:Y:S05]  /*2ac0*/  BRA.DIV ~URZ, `(.L_x_22881) ;  /* 0x000044627f007947 */ /* 0x000fea000b800000 */
[----:B------:R0:W1:Y:S02]  /*2ad0*/  SHFL.BFLY PT, R40, R51, 0x1, 0x1f ;  /* 0x0c201f0033287f89 */ /* 0x00006400000e0000 */
.L_x_22924:
        /* <DEDUP_REMOVED lines=10> */
.L_x_22879:
[----:B------:R-:W-:-:S13]  /*2b80*/  ISETP.NE.AND P0, PT, R134, RZ, PT ;  /* 0x000000ff8600720c */ /* 0x000fda0003f05270 */
[----:B------:R-:W-:Y:S02]  /*2b90*/  @!P0 IMAD R40, R143, 0x8, R130 ;  /* 0x000000088f288824 */ /* 0x000fe400078e0282 */
[----:B------:R-:W-:-:S05]  /*2ba0*/  @!P0 IMAD.MOV.U32 R41, RZ, RZ, -0x800001 ;  /* 0xff7fffffff298424 */ /* 0x000fca00078e00ff */
[----:B------:R0:W-:Y:S02]  /*2bb0*/  @!P0 STS [R40.X4+0x1e0], R41 ;  /* 0x0001e02928008388 */ /* 0x0001e40000004800 */
.L_x_22882:
[----:B------:R-:W-:Y:S05]  /*2bc0*/  BSYNC B1 ;  /* 0x0000000000017941 */ /* 0x000fea0003800000 */
.L_x_22878:
[----:B------:R-:W-:-:S04]  /*2bd0*/  IADD3 R143, R143, 0x4, RZ ;  /* 0x000000048f8f7810 */ /* 0x000fc80007ffe0ff */
[----:B------:R-:W-:-:S13]  /*2be0*/  ISETP.GE.AND P0, PT, R143, R30, PT ;  /* 0x0000001e8f00720c */ /* 0x000fda0003f06270 */
[----:B01----:R-:W-:Y:S01]  /*2bf0*/  @P0 CALL.REL.NOINC `(.L_x_22883) ;  /* 0x0000001000000944 */ /* 0x003fe20003c00000 */
[----:B------:R-:W-:Y:S05]  /*2c00*/  BRA `(.L_x_22884) ;  /* 0xffffef8000007947 */ /* 0x000fea000383ffff */
.L_x_22883:
[----:B------:R-:W-:Y:S05]  /*2c10*/  BRA `(.L_x_22876) ;  /* 0x0000110000007947 */ /* 0x000fea0003800000 */
.L_x_22877:
[----:B------:R-:W-:Y:S01]  /*2c20*/  IADD3 R141, -R136, 0x1, RZ ;  /* 0x00000001888d7810 */ /* 0x000fe20007ffe1ff */
[----:B------:R-:W-:Y:S02]  /*2c30*/  IMAD.MOV.U32 R132, RZ, RZ, -0x800001 ;  /* 0xff7fffffff847424 */ /* 0x000fe400078e00ff */
[----:B------:R-:W-:-:S03]  /*2c40*/  IMAD.MOV.U32 R143, RZ, RZ, R137 ;  /* 0x000000ffff8f7224 */ /* 0x000fc600078e0089 */
.L_x_22890:
[----:B------:R-:W-:Y:S01]  /*2c50*/  IABS R46, c[0x0][0x1d4] ;  /* 0x00007500002e7a13 */ /* 0x000fe20000000000 */
[----:B------:R-:W-:Y:S01]  /*2c60*/  IMAD.SHL.U32 R42, R143, 0x8, RZ ;  /* 0x000000088f2a7824 */ /* 0x000fe200078e00ff */
[----:B------:R-:W-:Y:S02]  /*2c70*/  BSSY B1, `(.L_x_22885) ;  /* 0x0000106000017945 */ /* 0x000fe40003800000 */
[----:B------:R-:W0:Y:S02]  /*2c80*/  I2F.RP R43, R46 ;  /* 0x0000002e002b7306 */ /* 0x000e240000209400 */
[----:B------:R-:W-:Y:S02]  /*2c90*/  IABS R47, R42 ;  /* 0x0000002a002f7213 */ /* 0x000fe40000000000 */
[----:B------:R-:W-:-:S04]  /*2ca0*/  LOP3.LUT R42, R42, c[0x0][0x1d4], RZ, 0x3c, !PT ;  /* 0x000075002a2a7a12 */ /* 0x000fc800078e3cff */
[----:B------:R-:W-:Y:S01]  /*2cb0*/  ISETP.GE.AND P2, PT, R42, RZ, PT ;  /* 0x000000ff2a00720c */ /* 0x000fe20003f46270 */
[----:B0-----:R-:W0:Y:S02]  /*2cc0*/  MUFU.RCP R43, R43 ;  /* 0x0000002b002b7308 */ /* 0x001e240000001000 */
[----:B0-----:R-:W-:Y:S02]  /*2cd0*/  IADD3 R40, R43, 0xffffffe, RZ ;  /* 0x0ffffffe2b287810 */ /* 0x001fe40007ffe0ff */
[----:B------:R-:W-:-:S04]  /*2ce0*/  IABS R43, c[0x0][0x1d0] ;  /* 0x00007400002b7a13 */ /* 0x000fc80000000000 */
[----:B------:R0:W1:Y:S02]  /*2cf0*/  F2I.FTZ.U32.TRUNC.NTZ R41, R40 ;  /* 0x0000002800297305 */ /* 0x000064000021f000 */
[----:B0-----:R-:W-:Y:S02]  /*2d00*/  IMAD.MOV.U32 R40, RZ, RZ, RZ ;  /* 0x000000ffff287224 */ /* 0x001fe400078e00ff */
[----:B-1----:R-:W-:-:S04]  /*2d10*/  IMAD.MOV R45, RZ, RZ, -R41 ;  /* 0x000000ffff2d7224 */ /* 0x002fc800078e0a29 */
[----:B------:R-:W-:-:S04]  /*2d20*/  IMAD R45, R45, R46, RZ ;  /* 0x0000002e2d2d7224 */ /* 0x000fc800078e02ff */
[----:B------:R-:W-:Y:S02]  /*2d30*/  IMAD.HI.U32 R44, R41, R45, R40 ;  /* 0x0000002d292c7227 */ /* 0x000fe400078e0028 */
[----:B------:R-:W0:Y:S02]  /*2d40*/  I2F.RP R45, R43 ;  /* 0x0000002b002d7306 */ /* 0x000e240000209400 */
[----:B------:R-:W-:-:S04]  /*2d50*/  IMAD.MOV.U32 R41, RZ, RZ, R47 ;  /* 0x000000ffff297224 */ /* 0x000fc800078e002f */
[----:B------:R-:W-:-:S04]  /*2d60*/  IMAD.HI.U32 R40, R44, R41, RZ ;  /* 0x000000292c287227 */ /* 0x000fc800078e00ff */
[----:B------:R-:W-:-:S04]  /*2d70*/  IMAD.MOV R44, RZ, RZ, -R40 ;  /* 0x000000ffff2c7224 */ /* 0x000fc800078e0a28 */
[C---:B------:R-:W-:Y:S01]  /*2d80*/  IMAD R41, R46.reuse, R44, R41 ;  /* 0x0000002c2e297224 */ /* 0x040fe200078e0229 */
[----:B0-----:R-:W0:Y:S04]  /*2d90*/  MUFU.RCP R45, R45 ;  /* 0x0000002d002d7308 */ /* 0x001e280000001000 */
[----:B------:R-:W-:-:S13]  /*2da0*/  ISETP.GT.U32.AND P1, PT, R46, R41, PT ;  /* 0x000000292e00720c */ /* 0x000fda0003f24070 */
        /* <DEDUP_REMOVED lines=54> */
[-C--:B------:R-:W-:Y:S01]  /*3110*/  IADD3.X R43, R70, R153.reuse, R71, P0, P2 ;  /* 0x00000099462b7210 */ /* 0x080fe200007e4447 */
[----:B------:R1:W3:Y:S01]  /*3120*/  LDG.E.CONSTANT R145, [R44.64] ;  /* 0x0000000a2c917981 */ /* 0x0002e2000c1e9900 */
[----:B------:R-:W-:Y:S02]  /*3130*/  IADD3 R41, P0, P2, R124, R48, R125 ;  /* 0x000000307c297210 */ /* 0x000fe40007a1e07d */
[----:B------:R-:W-:Y:S02]  /*3140*/  LEA.HI.X R43, R40, c[0x0][0x174], R43, 0x2, P1 ;  /* 0x00005d00282b7a11 */ /* 0x000fe400008f142b */
[C---:B------:R-:W-:Y:S02]  /*3150*/  LEA R40, P1, R41.reuse, c[0x0][0x170], 0x2 ;  /* 0x00005c0029287a11 */ /* 0x040fe400078210ff */
[----:B------:R-:W-:Y:S01]  /*3160*/  IADD3.X R50, R72, R153, R73, P0, P2 ;  /* 0x0000009948327210 */ /* 0x000fe200007e4449 */
[----:B------:R4:W5:Y:S03]  /*3170*/  LDG.E.CONSTANT R49, [R42.64] ;  /* 0x0000000a2a317981 */ /* 0x000966000c1e9900 */
[----:B------:R-:W-:-:S05]  /*3180*/  LEA.HI.X R41, R41, c[0x0][0x174], R50, 0x2, P1 ;  /* 0x00005d0029297a11 */ /* 0x000fca00008f1432 */
[----:B------:R4:W5:Y:S01]  /*3190*/  LDG.E.CONSTANT R144, [R40.64] ;  /* 0x0000000a28907981 */ /* 0x000962000c1e9900 */
[----:B0-----:R-:W-:-:S04]  /*31a0*/  IADD3 R47, P0, P1, R122, R48, R123 ;  /* 0x000000307a2f7210 */ /* 0x001fc8000791e07b */
[----:B------:R-:W-:Y:S02]  /*31b0*/  LEA R46, P2, R47, c[0x0][0x170], 0x2 ;  /* 0x00005c002f2e7a11 */ /* 0x000fe400078410ff */
[-C--:B-1----:R-:W-:Y:S02]  /*31c0*/  IADD3.X R44, R74, R153.reuse, R75, P0, P1 ;  /* 0x000000994a2c7210 */ /* 0x082fe400007e244b */
[----:B------:R-:W-:Y:S01]  /*31d0*/  IADD3 R45, P0, P1, R33, R48, R26 ;  /* 0x00000030212d7210 */ /* 0x000fe2000791e01a */
[----:B----4-:R-:W2:Y:S01]  /*31e0*/  LDS.128 R40, [R131] ;  /* 0x0000000083287984 */ /* 0x010ea20000000c00 */
[----:B------:R-:W-:Y:S02]  /*31f0*/  LEA.HI.X R47, R47, c[0x0][0x174], R44, 0x2, P2 ;  /* 0x00005d002f2f7a11 */ /* 0x000fe400010f142c */
[C---:B------:R-:W-:Y:S02]  /*3200*/  LEA R44, P2, R45.reuse, c[0x0][0x170], 0x2 ;  /* 0x00005c002d2c7a11 */ /* 0x040fe400078410ff */
[----:B------:R-:W-:Y:S01]  /*3210*/  IADD3.X R50, R76, R153, R77, P0, P1 ;  /* 0x000000994c327210 */ /* 0x000fe200007e244d */
[----:B------:R0:W4:Y:S03]  /*3220*/  LDG.E.CONSTANT R151, [R46.64] ;  /* 0x0000000a2e977981 */ /* 0x000126000c1e9900 */
[----:B------:R-:W-:-:S05]  /*3230*/  LEA.HI.X R45, R45, c[0x0][0x174], R50, 0x2, P2 ;  /* 0x00005d002d2d7a11 */ /* 0x000fca00010f1432 */
[----:B------:R0:W4:Y:S01]  /*3240*/  LDG.E.CONSTANT R142, [R44.64] ;  /* 0x0000000a2c8e7981 */ /* 0x000122000c1e9900 */
[----:B------:R-:W-:-:S04]  /*3250*/  IADD3 R51, P0, P1, R34, R48, R25 ;  /* 0x0000003022337210 */ /* 0x000fc8000791e019 */
[----:B------:R-:W-:Y:S02]  /*3260*/  LEA R50, P2, R51, c[0x0][0x170], 0x2 ;  /* 0x00005c0033327a11 */ /* 0x000fe400078410ff */
[-C--:B------:R-:W-:Y:S02]  /*3270*/  IADD3.X R148, R78, R153.reuse, R79, P0, P1 ;  /* 0x000000994e947210 */ /* 0x080fe400007e244f */
[----:B------:R-:W-:Y:S01]  /*3280*/  IADD3 R147, P0, P1, R35, R48, R24 ;  /* 0x0000003023937210 */ /* 0x000fe2000791e018 */
[----:B0-----:R-:W4:Y:S01]  /*3290*/  LDS.128 R44, [R131+0x10] ;  /* 0x00001000832c7984 */ /* 0x001f220000000c00 */
[----:B------:R-:W-:Y:S02]  /*32a0*/  LEA.HI.X R51, R51, c[0x0][0x174], R148, 0x2, P2 ;  /* 0x00005d0033337a11 */ /* 0x000fe400010f1494 */
[----:B------:R-:W-:-:S04]  /*32b0*/  IADD3.X R148, R80, R153, R81, P0, P1 ;  /* 0x0000009950947210 */ /* 0x000fc800007e2451 */
[----:B------:R0:W4:Y:S01]  /*32c0*/  LDG.E.CONSTANT R51, [R50.64] ;  /* 0x0000000a32337981 */ /* 0x000122000c1e9900 */
[----:B--2---:R-:W-:Y:S01]  /*32d0*/  FMUL.FTZ R41, R146, R41 ;  /* 0x0000002992297220 */ /* 0x004fe20000410000 */
[----:B------:R-:W-:-:S03]  /*32e0*/  LEA R146, P2, R147, c[0x0][0x170], 0x2 ;  /* 0x00005c0093927a11 */ /* 0x000fc600078410ff */
[----:B---3--:R-:W-:Y:S01]  /*32f0*/  FFMA.FTZ R40, R40, R145, R41 ;  /* 0x0000009128287223 */ /* 0x008fe20000010029 */
[----:B------:R-:W-:-:S03]  /*3300*/  LEA.HI.X R147, R147, c[0x0][0x174], R148, 0x2, P2 ;  /* 0x00005d0093937a11 */ /* 0x000fc600010f1494 */
[----:B-----5:R-:W-:Y:S02]  /*3310*/  FFMA.FTZ R40, R49, R42, R40 ;  /* 0x0000002a31287223 */ /* 0x020fe40000010028 */
[----:B------:R1:W2:Y:S01]  /*3320*/  LDG.E.CONSTANT R42, [R146.64] ;  /* 0x0000000a922a7981 */ /* 0x0002a2000c1e9900 */
[----:B------:R-:W-:-:S04]  /*3330*/  IADD3 R41, P0, P1, R36, R48, R23 ;  /* 0x0000003024297210 */ /* 0x000fc8000791e017 */
[----:B------:R-:W-:Y:S02]  /*3340*/  LEA R148, P2, R41, c[0x0][0x170], 0x2 ;  /* 0x00005c0029947a11 */ /* 0x000fe400078410ff */
[----:B------:R-:W-:Y:S02]  /*3350*/  IADD3.X R150, R82, R153, R83, P0, P1 ;  /* 0x0000009952967210 */ /* 0x000fe400007e2453 */
[-C--:B------:R-:W-:Y:S01]  /*3360*/  IADD3 R49, P0, P1, R37, R48.reuse, R22 ;  /* 0x0000003025317210 */ /* 0x080fe2000791e016 */
[----:B------:R-:W-:Y:S01]  /*3370*/  FFMA.FTZ R43, R144, R43, R40 ;  /* 0x0000002b902b7223 */ /* 0x000fe20000010028 */
[----:B------:R-:W-:Y:S02]  /*3380*/  LEA.HI.X R149, R41, c[0x0][0x174], R150, 0x2, P2 ;  /* 0x00005d0029957a11 */ /* 0x000fe400010f1496 */
[----:B------:R-:W-:Y:S02]  /*3390*/  IADD3 R41, P3, P4, R38, R48, R21 ;  /* 0x0000003026297210 */ /* 0x000fe40007c7e015 */
[----:B------:R-:W-:-:S02]  /*33a0*/  LEA R144, P2, R49, c[0x0][0x170], 0x2 ;  /* 0x00005c0031907a11 */ /* 0x000fc400078410ff */
[-C--:B------:R-:W-:Y:S02]  /*33b0*/  IADD3.X R150, R84, R153.reuse, R85, P0, P1 ;  /* 0x0000009954967210 */ /* 0x080fe400007e2455 */
[----:B------:R-:W-:Y:S02]  /*33c0*/  LEA R40, P0, R41, c[0x0][0x170], 0x2 ;  /* 0x00005c0029287a11 */ /* 0x000fe400078010ff */
[----:B0-----:R-:W-:Y:S02]  /*33d0*/  IADD3.X R50, R86, R153, R87, P3, P4 ;  /* 0x0000009956327210 */ /* 0x001fe40001fe8457 */
[----:B------:R-:W-:Y:S02]  /*33e0*/  LEA.HI.X R145, R49, c[0x0][0x174], R150, 0x2, P2 ;  /* 0x00005d0031917a11 */ /* 0x000fe400010f1496 */
[----:B------:R-:W-:Y:S01]  /*33f0*/  IADD3 R150, P1, P2, R39, R48, R20 ;  /* 0x0000003027967210 */ /* 0x000fe20007a3e014 */
[----:B------:R0:W3:Y:S01]  /*3400*/  LDG.E.CONSTANT R49, [R148.64] ;  /* 0x0000000a94317981 */ /* 0x0000e2000c1e9900 */
[----:B------:R-:W-:-:S02]  /*3410*/  LEA.HI.X R41, R41, c[0x0][0x174], R50, 0x2, P0 ;  /* 0x00005d0029297a11 */ /* 0x000fc400000f1432 */
[----:B------:R-:W-:Y:S01]  /*3420*/  LEA R158, P0, R150, c[0x0][0x170], 0x2 ;  /* 0x00005c00969e7a11 */ /* 0x000fe200078010ff */
[----:B------:R5:W3:Y:S01]  /*3430*/  LDG.E.CONSTANT R50, [R144.64] ;  /* 0x0000000a90327981 */ /* 0x000ae2000c1e9900 */
[----:B------:R-:W-:Y:S02]  /*3440*/  IADD3.X R155, R88, R153, R89, P1, P2 ;  /* 0x00000099589b7210 */ /* 0x000fe40000fe4459 */
[----:B-1----:R-:W-:Y:S01]  /*3450*/  IADD3 R147, P1, P2, R52, R48, R19 ;  /* 0x0000003034937210 */ /* 0x002fe20007a3e013 */
[----:B----4-:R-:W-:Y:S01]  /*3460*/  FFMA.FTZ R43, R44, R151, R43 ;  /* 0x000000972c2b7223 */ /* 0x010fe2000001002b */
[----:B------:R-:W-:Y:S01]  /*3470*/  LEA.HI.X R159, R150, c[0x0][0x174], R155, 0x2, P0 ;  /* 0x00005d00969f7a11 */ /* 0x000fe200000f149b */
[----:B------:R1:W4:Y:S01]  /*3480*/  LDG.E.CONSTANT R163, [R40.64] ;  /* 0x0000000a28a37981 */ /* 0x000322000c1e9900 */
[C---:B------:R-:W-:Y:S02]  /*3490*/  LEA R146, P0, R147.reuse, c[0x0][0x170], 0x2 ;  /* 0x00005c0093927a11 */ /* 0x040fe400078010ff */
[----:B------:R-:W-:Y:S01]  /*34a0*/  IADD3.X R150, R90, R153, R91, P1, P2 ;  /* 0x000000995a967210 */ /* 0x000fe20000fe445b */
[----:B------:R-:W-:Y:S01]  /*34b0*/  FFMA.FTZ R43, R142, R45, R43 ;  /* 0x0000002d8e2b7223 */ /* 0x000fe2000001002b */
[----:B------:R1:W3:Y:S02]  /*34c0*/  LDG.E.CONSTANT R158, [R158.64] ;  /* 0x0000000a9e9e7981 */ /* 0x0002e4000c1e9900 */
[----:B------:R-:W-:-:S02]  /*34d0*/  LEA.HI.X R147, R147, c[0x0][0x174], R150, 0x2, P0 ;  /* 0x00005d0093937a11 */ /* 0x000fc400000f1496 */
[-C--:B0-----:R-:W-:Y:S02]  /*34e0*/  IADD3 R149, P0, P1, R53, R48.reuse, R18 ;  /* 0x0000003035957210 */ /* 0x081fe4000791e012 */
[----:B------:R-:W-:Y:S01]  /*34f0*/  IADD3 R150, P3, P4, R54, R48, R17 ;  /* 0x0000003036967210 */ /* 0x000fe20007c7e011 */
[----:B------:R0:W4:Y:S01]  /*3500*/  LDG.E.CONSTANT R157, [R146.64] ;  /* 0x0000000a929d7981 */ /* 0x000122000c1e9900 */
[----:B------:R-:W-:Y:S02]  /*3510*/  LEA R148, P2, R149, c[0x0][0x170], 0x2 ;  /* 0x00005c0095947a11 */ /* 0x000fe400078410ff */
[-C--:B------:R-:W-:Y:S02]  /*3520*/  IADD3.X R142, R92, R153.reuse, R93, P0, P1 ;  /* 0x000000995c8e7210 */ /* 0x080fe400007e245d */
[----:B------:R-:W-:Y:S02]  /*3530*/  LEA R44, P0, R150, c[0x0][0x170], 0x2 ;  /* 0x00005c00962c7a11 */ /* 0x000fe400078010ff */
[----:B-1----:R-:W-:-:S02]  /*3540*/  IADD3.X R41, R94, R153, R95, P3, P4 ;  /* 0x000000995e297210 */ /* 0x002fc40001fe845f */
[----:B------:R-:W-:Y:S02]  /*3550*/  LEA.HI.X R149, R149, c[0x0][0x174], R142, 0x2, P2 ;  /* 0x00005d0095957a11 */ /* 0x000fe400010f148e */
[-C--:B------:R-:W-:Y:S02]  /*3560*/  IADD3 R40, P1, P2, R55, R48.reuse, R16 ;  /* 0x0000003037287210 */ /* 0x080fe40007a3e010 */
[----:B------:R-:W-:Y:S01]  /*3570*/  LEA.HI.X R45, R150, c[0x0][0x174], R41, 0x2, P0 ;  /* 0x00005d00962d7a11 */ /* 0x000fe200000f1429 */
[----:B------:R1:W4:Y:S01]  /*3580*/  LDG.E.CONSTANT R156, [R148.64] ;  /* 0x0000000a949c7981 */ /* 0x000322000c1e9900 */
[----:B-----5:R-:W-:Y:S02]  /*3590*/  LEA R144, P0, R40, c[0x0][0x170], 0x2 ;  /* 0x00005c0028907a11 */ /* 0x020fe400078010ff */
[----:B------:R-:W-:Y:S01]  /*35a0*/  IADD3.X R145, R96, R153, R97, P1, P2 ;  /* 0x0000009960917210 */ /* 0x000fe20000fe4461 */
[----:B------:R5:W4:Y:S01]  /*35b0*/  LDG.E.CONSTANT R159, [R44.64] ;  /* 0x0000000a2c9f7981 */ /* 0x000b22000c1e9900 */
[----:B------:R-:W-:-:S02]  /*35c0*/  IADD3 R41, P1, P2, R56, R48, R15 ;  /* 0x0000003038297210 */ /* 0x000fc40007a3e00f */
[----:B------:R-:W-:Y:S02]  /*35d0*/  LEA.HI.X R145, R40, c[0x0][0x174], R145, 0x2, P0 ;  /* 0x00005d0028917a11 */ /* 0x000fe400000f1491 */
[C---:B------:R-:W-:Y:S02]  /*35e0*/  LEA R40, P0, R41.reuse, c[0x0][0x170], 0x2 ;  /* 0x00005c0029287a11 */ /* 0x040fe400078010ff */
[----:B------:R-:W-:Y:S01]  /*35f0*/  IADD3.X R142, R98, R153, R99, P1, P2 ;  /* 0x00000099628e7210 */ /* 0x000fe20000fe4463 */
[----:B------:R1:W4:Y:S03]  /*3600*/  LDG.E.CONSTANT R152, [R144.64] ;  /* 0x0000000a90987981 */ /* 0x000326000c1e9900 */
[----:B------:R-:W-:Y:S02]  /*3610*/  LEA.HI.X R41, R41, c[0x0][0x174], R142, 0x2, P0 ;  /* 0x00005d0029297a11 */ /* 0x000fe400000f148e */
[----:B0-----:R-:W-:-:S03]  /*3620*/  IADD3 R147, P0, P1, R57, R48, R14 ;  /* 0x0000003039937210 */ /* 0x001fc6000791e00e */
[----:B------:R0:W4:Y:S01]  /*3630*/  LDG.E.CONSTANT R155, [R40.64] ;  /* 0x0000000a289b7981 */ /* 0x000122000c1e9900 */
[C---:B------:R-:W-:Y:S02]  /*3640*/  LEA R146, P2, R147.reuse, c[0x0][0x170], 0x2 ;  /* 0x00005c0093927a11 */ /* 0x040fe400078410ff */
[-C--:B-1----:R-:W-:Y:S02]  /*3650*/  IADD3.X R148, R100, R153.reuse, R101, P0, P1 ;  /* 0x0000009964947210 */ /* 0x082fe400007e2465 */
[----:B------:R-:W-:Y:S02]  /*3660*/  IADD3 R142, P0, P1, R58, R48, R13 ;  /* 0x000000303a8e7210 */ /* 0x000fe4000791e00d */
[----:B------:R-:W-:Y:S02]  /*3670*/  LEA.HI.X R147, R147, c[0x0][0x174], R148, 0x2, P2 ;  /* 0x00005d0093937a11 */ /* 0x000fe400010f1494 */
[----:B-----5:R-:W-:Y:S02]  /*3680*/  LEA R44, P2, R142, c[0x0][0x170], 0x2 ;  /* 0x00005c008e2c7a11 */ /* 0x020fe400078410ff */
[----:B------:R-:W-:-:S04]  /*3690*/  IADD3.X R45, R102, R153, R103, P0, P1 ;  /* 0x00000099662d7210 */ /* 0x000fc800007e2467 */
[----:B------:R-:W-:Y:S02]  /*36a0*/  LEA.HI.X R45, R142, c[0x0][0x174], R45, 0x2, P2 ;  /* 0x00005d008e2d7a11 */ /* 0x000fe400010f142d */
[----:B------:R-:W-:-:S04]  /*36b0*/  IADD3 R142, P0, P1, R59, R48, R12 ;  /* 0x000000303b8e7210 */ /* 0x000fc8000791e00c */
[----:B------:R-:W-:Y:S02]  /*36c0*/  LEA R150, P2, R142, c[0x0][0x170], 0x2 ;  /* 0x00005c008e967a11 */ /* 0x000fe400078410ff */
        /* <DEDUP_REMOVED lines=8> */
[----:B------:R-:W-:Y:S01]  /*3750*/  IADD3 R41, P0, P1, R61, R48, R10 ;  /* 0x000000303d297210 */ /* 0x000fe2000791e00a */
[----:B------:R0:W5:Y:S03]  /*3760*/  LDG.E.CONSTANT R150, [R150.64] ;  /* 0x0000000a96967981 */ /* 0x000166000c1e9900 */
[----:B------:R-:W-:Y:S02]  /*3770*/  LEA R40, P2, R41, c[0x0][0x170], 0x2 ;  /* 0x00005c0029287a11 */ /* 0x000fe400078410ff */
[----:B------:R-:W-:-:S04]  /*3780*/  IADD3.X R144, R108, R153, R109, P0, P1 ;  /* 0x000000996c907210 */ /* 0x000fc800007e246d */
[----:B------:R-:W-:Y:S01]  /*3790*/  LEA.HI.X R41, R41, c[0x0][0x174], R144, 0x2, P2 ;  /* 0x00005d0029297a11 */ /* 0x000fe200010f1490 */
[----:B0-----:R0:W5:Y:S01]  /*37a0*/  LDG.E.CONSTANT R151, [R160.64] ;  /* 0x0000000aa0977981 */ /* 0x001162000c1e9900 */
        /* <DEDUP_REMOVED lines=16> */
[----:B-1----:R-:W5:Y:S01]  /*38b0*/  LDG.E.CONSTANT R147, [R164.64] ;  /* 0x0000000aa4937981 */ /* 0x002f62000c1e9900 */
[----:B0-----:R-:W-:Y:S02]  /*38c0*/  LEA R40, P2, R144, c[0x0][0x170], 0x2 ;  /* 0x00005c0090287a11 */ /* 0x001fe400078410ff */
[-C--:B------:R-:W-:Y:S02]  /*38d0*/  IADD3.X R41, R116, R153.reuse, R117, P0, P1 ;  /* 0x0000009974297210 */ /* 0x080fe400007e2475 */
[-C--:B------:R-:W-:Y:S02]  /*38e0*/  IADD3 R44, P0, P1, R66, R48.reuse, R5 ;  /* 0x00000030422c7210 */ /* 0x080fe4000791e005 */
[----:B------:R-:W-:Y:S02]  /*38f0*/  LEA.HI.X R41, R144, c[0x0][0x174], R41, 0x2, P2 ;  /* 0x00005d0090297a11 */ /* 0x000fe400010f1429 */
[----:B------:R-:W-:Y:S02]  /*3900*/  IADD3 R48, P3, P4, R67, R48, R4 ;  /* 0x0000003043307210 */ /* 0x000fe40007c7e004 */
[----:B------:R-:W-:Y:S01]  /*3910*/  LEA R160, P2, R44, c[0x0][0x170], 0x2 ;  /* 0x00005c002ca07a11 */ /* 0x000fe200078410ff */
[----:B------:R0:W5:Y:S01]  /*3920*/  LDG.E.CONSTANT R144, [R40.64] ;  /* 0x0000000a28907981 */ /* 0x000162000c1e9900 */
[----:B------:R-:W-:-:S02]  /*3930*/  IADD3.X R45, R118, R153, R119, P0, P1 ;  /* 0x00000099762d7210 */ /* 0x000fc400007e2477 */
[----:B------:R-:W-:Y:S02]  /*3940*/  IADD3.X R153, R120, R153, R121, P3, P4 ;  /* 0x0000009978997210 */ /* 0x000fe40001fe8479 */
[----:B------:R-:W-:Y:S02]  /*3950*/  LEA.HI.X R161, R44, c[0x0][0x174], R45, 0x2, P2 ;  /* 0x00005d002ca17a11 */ /* 0x000fe400010f142d */
[----:B------:R-:W-:-:S04]  /*3960*/  LEA R44, P0, R48, c[0x0][0x170], 0x2 ;  /* 0x00005c00302c7a11 */ /* 0x000fc800078010ff */
[----:B------:R-:W-:Y:S02]  /*3970*/  LEA.HI.X R45, R48, c[0x0][0x174], R153, 0x2, P0 ;  /* 0x00005d00302d7a11 */ /* 0x000fe400000f1499 */
[----:B------:R-:W5:Y:S04]  /*3980*/  LDG.E.CONSTANT R153, [R160.64] ;  /* 0x0000000aa0997981 */ /* 0x000f68000c1e9900 */
[----:B------:R1:W5:Y:S01]  /*3990*/  LDG.E.CONSTANT R154, [R44.64] ;  /* 0x0000000a2c9a7981 */ /* 0x000362000c1e9900 */
[----:B------:R-:W-:-:S04]  /*39a0*/  FFMA.FTZ R43, R51, R46, R43 ;  /* 0x0000002e332b7223 */ /* 0x000fc8000001002b */
[----:B--2---:R-:W-:Y:S02]  /*39b0*/  FFMA.FTZ R47, R42, R47, R43 ;  /* 0x0000002f2a2f7223 */ /* 0x004fe4000001002b */
[----:B0-----:R-:W3:Y:S02]  /*39c0*/  LDS.128 R40, [R131+0x20] ;  /* 0x0000200083287984 */ /* 0x001ee40000000c00 */
[----:B---3--:R-:W-:Y:S02]  /*39d0*/  FFMA.FTZ R40, R40, R49, R47 ;  /* 0x0000003128287223 */ /* 0x008fe4000001002f */
[----:B-1----:R-:W-:Y:S02]  /*39e0*/  LDS.128 R44, [R131+0x50] ;  /* 0x00005000832c7984 */ /* 0x002fe40000000c00 */
[----:B------:R-:W-:Y:S02]  /*39f0*/  FFMA.FTZ R40, R50, R41, R40 ;  /* 0x0000002932287223 */ /* 0x000fe40000010028 */
[----:B------:R-:W0:Y:S02]  /*3a00*/  LDS.128 R48, [R131+0x30] ;  /* 0x0000300083307984 */ /* 0x000e240000000c00 */
[----:B----4-:R-:W-:-:S04]  /*3a10*/  FFMA.FTZ R40, R163, R42, R40 ;  /* 0x0000002aa3287223 */ /* 0x010fc80000010028 */
[----:B------:R-:W-:Y:S02]  /*3a20*/  FFMA.FTZ R158, R158, R43, R40 ;  /* 0x0000002b9e9e7223 */ /* 0x000fe40000010028 */
[----:B------:R-:W1:Y:S02]  /*3a30*/  LDS.128 R40, [R131+0x40] ;  /* 0x0000400083287984 */ /* 0x000e640000000c00 */
[----:B0-----:R-:W-:-:S04]  /*3a40*/  FFMA.FTZ R48, R48, R157, R158 ;  /* 0x0000009d30307223 */ /* 0x001fc8000001009e */
[----:B------:R-:W-:-:S04]  /*3a50*/  FFMA.FTZ R48, R156, R49, R48 ;  /* 0x000000319c307223 */ /* 0x000fc80000010030 */
[----:B------:R-:W-:-:S04]  /*3a60*/  FFMA.FTZ R48, R159, R50, R48 ;  /* 0x000000329f307223 */ /* 0x000fc80000010030 */
[----:B------:R-:W-:-:S04]  /*3a70*/  FFMA.FTZ R48, R152, R51, R48 ;  /* 0x0000003398307223 */ /* 0x000fc80000010030 */
[----:B-1----:R-:W-:Y:S02]  /*3a80*/  FFMA.FTZ R40, R40, R155, R48 ;  /* 0x0000009b28287223 */ /* 0x002fe40000010030 */
[----:B------:R-:W0:Y:S02]  /*3a90*/  LDS.128 R48, [R131+0x60] ;  /* 0x0000600083307984 */ /* 0x000e240000000c00 */
[----:B-----5:R-:W-:-:S04]  /*3aa0*/  FFMA.FTZ R40, R142, R41, R40 ;  /* 0x000000298e287223 */ /* 0x020fc80000010028 */
[----:B------:R-:W-:-:S04]  /*3ab0*/  FFMA.FTZ R40, R145, R42, R40 ;  /* 0x0000002a91287223 */ /* 0x000fc80000010028 */
[----:B------:R-:W-:-:S04]  /*3ac0*/  FFMA.FTZ R40, R150, R43, R40 ;  /* 0x0000002b96287223 */ /* 0x000fc80000010028 */
[----:B------:R-:W-:-:S04]  /*3ad0*/  FFMA.FTZ R40, R44, R151, R40 ;  /* 0x000000972c287223 */ /* 0x000fc80000010028 */
        /* <DEDUP_REMOVED lines=11> */
.L_x_22925:
[----:B01----:R-:W-:Y:S01]  /*3b90*/  FADD.FTZ R51, R51, R40 ;  /* 0x0000002833337221 */ /* 0x003fe20000010000 */
[----:B------:R-:W-:Y:S05]  /*3ba0*/  BRA.DIV ~URZ, `(.L_x_22888) ;  /* 0x000034827f007947 */ /* 0x000fea000b800000 */
[----:B------:R0:W1:Y:S02]  /*3bb0*/  SHFL.BFLY PT, R40, R51, 0x1, 0x1f ;  /* 0x0c201f0033287f89 */ /* 0x00006400000e0000 */
.L_x_22926:
        /* <DEDUP_REMOVED lines=13> */
.L_x_22886:
[----:B------:R-:W-:-:S13]  /*3c90*/  ISETP.NE.AND P0, PT, R134, RZ, PT ;  /* 0x000000ff8600720c */ /* 0x000fda0003f05270 */
[----:B------:R-:W-:Y:S02]  /*3ca0*/  @!P0 IMAD R40, R143, 0x8, R130 ;  /* 0x000000088f288824 */ /* 0x000fe400078e0282 */
[----:B------:R-:W-:-:S05]  /*3cb0*/  @!P0 IMAD.MOV.U32 R41, RZ, RZ, -0x800001 ;  /* 0xff7fffffff298424 */ /* 0x000fca00078e00ff */
[----:B------:R0:W-:Y:S02]  /*3cc0*/  @!P0 STS [R40.X4+0x1e0], R41 ;  /* 0x0001e02928008388 */ /* 0x0001e40000004800 */
.L_x_22889:
[----:B------:R-:W-:Y:S05]  /*3cd0*/  BSYNC B1 ;  /* 0x0000000000017941 */ /* 0x000fea0003800000 */
.L_x_22885:
[----:B------:R-:W-:-:S04]  /*3ce0*/  IADD3 R143, R143, 0x4, RZ ;  /* 0x000000048f8f7810 */ /* 0x000fc80007ffe0ff */
[----:B------:R-:W-:-:S13]  /*3cf0*/  ISETP.GE.AND P0, PT, R143, R30, PT ;  /* 0x0000001e8f00720c */ /* 0x000fda0003f06270 */
[----:B01----:R-:W-:Y:S01]  /*3d00*/  @P0 CALL.REL.NOINC `(.L_x_22876) ;  /* 0x0000001000000944 */ /* 0x003fe20003c00000 */
[----:B------:R-:W-:Y:S05]  /*3d10*/  BRA `(.L_x_22890) ;  /* 0xffffef3000007947 */ /* 0x000fea000383ffff */
.L_x_22876:
[----:B------:R-:W-:Y:S05]  /*3d20*/  BSYNC B0 ;  /* 0x0000000000007941 */ /* 0x000fea0003800000 */
.L_x_22875:
[----:B------:R-:W-:Y:S05]  /*3d30*/  BRA.DIV ~URZ, `(.L_x_22891) ;  /* 0x000033727f007947 */ /* 0x000fea000b800000 */
[----:B------:R0:W1:Y:S02]  /*3d40*/  SHFL.BFLY PT, R3, R132, 0x10, 0x1f ;  /* 0x0e001f0084037f89 */ /* 0x00006400000e0000 */
.L_x_22927:
[----:B-1----:R-:W-:Y:S01]  /*3d50*/  FMNMX.FTZ R5, R3, R132, !PT ;  /* 0x0000008403057209 */ /* 0x002fe20007810000 */
[----:B------:R-:W-:Y:S05]  /*3d60*/  BRA.DIV ~URZ, `(.L_x_22892) ;  /* 0x000033c27f007947 */ /* 0x000fea000b800000 */
[----:B------:R-:W1:Y:S02]  /*3d70*/  SHFL.BFLY PT, R0, R5, 0x8, 0x1f ;  /* 0x0d001f0005007f89 */ /* 0x000e6400000e0000 */
[----:B-1----:R-:W-:-:S05]  /*3d80*/  FMNMX.FTZ R0, R5, R0, !PT ;  /* 0x0000000005007209 */ /* 0x002fca0007810000 */
[----:B------:R1:W2:Y:S02]  /*3d90*/  SHFL.BFLY PT, R3, R0, 0x4, 0x1f ;  /* 0x0c801f0000037f89 */ /* 0x0002a400000e0000 */
.L_x_22928:
        /* <DEDUP_REMOVED lines=34> */
.L_x_22897:
        /* <DEDUP_REMOVED lines=11> */
.L_x_22896:
[----:B------:R-:W-:Y:S05]  /*4070*/  BSYNC B1 ;  /* 0x0000000000017941 */ /* 0x000fea0003800000 */
.L_x_22895:
        /* <DEDUP_REMOVED lines=10> */
.L_x_22900:
        /* <DEDUP_REMOVED lines=100> */
.L_x_22899:
[----:B------:R-:W-:Y:S05]  /*4760*/  BSYNC B1 ;  /* 0x0000000000017941 */ /* 0x000fea0003800000 */
.L_x_22898:
        /* <DEDUP_REMOVED lines=55> */
.L_x_22902:
[----:B------:R-:W-:Y:S05]  /*4ae0*/  BSYNC B1 ;  /* 0x0000000000017941 */ /* 0x000fea0003800000 */
.L_x_22901:
        /* <DEDUP_REMOVED lines=26> */
.L_x_22894:
[----:B-1----:R-:W-:Y:S05]  /*4c90*/  BSYNC B0 ;  /* 0x0000000000007941 */ /* 0x002fea0003800000 */
.L_x_22893:
        /* <DEDUP_REMOVED lines=37> */
.L_x_22907:
        /* <DEDUP_REMOVED lines=8> */
.L_x_22906:
[----:B-1-3--:R-:W-:Y:S05]  /*4f70*/  BSYNC B1 ;  /* 0x0000000000017941 */ /* 0x00afea0003800000 */
.L_x_22905:
        /* <DEDUP_REMOVED lines=10> */
.L_x_22910:
        /* <DEDUP_REMOVED lines=52> */
.L_x_22909:
[----:B------:R-:W-:Y:S05]  /*5360*/  BSYNC B1 ;  /* 0x0000000000017941 */ /* 0x000fea0003800000 */
.L_x_22908:
        /* <DEDUP_REMOVED lines=31> */
.L_x_22912:
[----:B------:R-:W-:Y:S05]  /*5560*/  BSYNC B1 ;  /* 0x0000000000017941 */ /* 0x000fea0003800000 */
.L_x_22911:
        /* <DEDUP_REMOVED lines=14> */
.L_x_22904:
[----:B------:R-:W-:Y:S05]  /*5650*/  BSYNC B0 ;  /* 0x0000000000007941 */ /* 0x000fea0003800000 */
.L_x_22903:
        /* <DEDUP_REMOVED lines=8> */
[----:B------:R-:W-:Y:S01]  /*56e0*/  IMAD.MOV.U32 R31, RZ, RZ, RZ ;  /* 0x000000ffff1f7224 */ /* 0x000fe200078e00ff */
[----:B------:R-:W-:Y:S05]  /*56f0*/  BRA `(.L_x_22915) ;  /* 0x00000ef000007947 */ /* 0x000fea0003800000 */
.L_x_22914:
[----:B------:R-:W-:Y:S01]  /*5700*/  IABS R33, c[0x0][0x1d4] ;  /* 0x0000750000217a13 */ /* 0x000fe20000000000 */
[----:B------:R-:W-:Y:S01]  /*5710*/  IMAD.MOV.U32 R53, RZ, RZ, c[0x0][0x1ac] ;  /* 0x00006b00ff357624 */ /* 0x000fe200078e00ff */
[C---:B------:R-:W-:Y:S01]  /*5720*/  IADD3 R49, P0, R137.reuse, R133, RZ ;  /* 0x0000008589317210 */ /* 0x040fe20007f1e0ff */
[----:B------:R-:W-:Y:S01]  /*5730*/  IMAD.SHL.U32 R50, R137, 0x8, RZ ;  /* 0x0000000889327824 */ /* 0x000fe200078e00ff */
[----:B-1----:R-:W1:Y:S01]  /*5740*/  I2F.RP R0, R33 ;  /* 0x0000002100007306 */ /* 0x002e620000209400 */
[----:B------:R-:W-:Y:S01]  /*5750*/  IADD3 R35, R29, -c[0x0][0x1cc], RZ ;  /* 0x800073001d237a10 */ /* 0x000fe20007ffe0ff */
[----:B------:R-:W-:Y:S01]  /*5760*/  CS2R R24, SRZ ;  /* 0x0000000000187805 */ /* 0x000fe2000001ff00 */
[----:B------:R-:W-:Y:S01]  /*5770*/  LEA.HI.X.SX32 R28, R137, R28, 0x1, P0 ;  /* 0x0000001c891c7211 */ /* 0x000fe200000f0eff */
[----:B------:R-:W-:Y:S01]  /*5780*/  IMAD.MOV.U32 R26, RZ, RZ, RZ ;  /* 0x000000ffff1a7224 */ /* 0x000fe200078e00ff */
[----:B------:R-:W-:Y:S01]  /*5790*/  LEA R34, P0, R49, c[0x0][0x188], 0x2 ;  /* 0x0000620031227a11 */ /* 0x000fe200078010ff */
[----:B------:R-:W-:Y:S01]  /*57a0*/  IMAD.MOV.U32 R52, RZ, RZ, R137 ;  /* 0x000000ffff347224 */ /* 0x000fe200078e0089 */
[----:B------:R-:W-:-:S02]  /*57b0*/  LOP3.LUT R51, RZ, R30, RZ, 0x33, !PT ;  /* 0x0000001eff337212 */ /* 0x000fc400078e33ff */
[----:B------:R-:W-:Y:S02]  /*57c0*/  LEA.HI.X R49, R49, c[0x0][0x18c], R28, 0x2, P0 ;  /* 0x0000630031317a11 */ /* 0x000fe400000f141c */
[----:B------:R-:W-:Y:S01]  /*57d0*/  CS2R R28, SRZ ;  /* 0x00000000001c7805 */ /* 0x000fe2000001ff00 */
[----:B------:R-:W-:Y:S01]  /*57e0*/  SHF.R.S32.HI R53, RZ, 0x1f, R53 ;  /* 0x0000001fff357819 */ /* 0x000fe20000011435 */
[----:B-1----:R-:W1:Y:S02]  /*57f0*/  MUFU.RCP R0, R0 ;  /* 0x0000000000007308 */ /* 0x002e640000001000 */
[----:B-1----:R-:W-:Y:S01]  /*5800*/  IADD3 R2, R0, 0xffffffe, RZ ;  /* 0x0ffffffe00027810 */ /* 0x002fe20007ffe0ff */
[----:B------:R-:W-:-:S05]  /*5810*/  IMAD.MOV.U32 R0, RZ, RZ, RZ ;  /* 0x000000ffff007224 */ /* 0x000fca00078e00ff */
[----:B------:R1:W3:Y:S02]  /*5820*/  F2I.FTZ.U32.TRUNC.NTZ R3, R2 ;  /* 0x0000000200037305 */ /* 0x0002e4000021f000 */
[----:B-1----:R-:W-:Y:S02]  /*5830*/  IMAD.MOV.U32 R2, RZ, RZ, RZ ;  /* 0x000000ffff027224 */ /* 0x002fe400078e00ff */
[----:B---3--:R-:W-:-:S04]  /*5840*/  IMAD.MOV R4, RZ, RZ, -R3 ;  /* 0x000000ffff047224 */ /* 0x008fc800078e0a03 */
        /* <DEDUP_REMOVED lines=18> */
[----:B------:R-:W-:Y:S02]  /*5970*/  IADD3 R56, R54, 0x300, RZ ;  /* 0x0000030036387810 */ /* 0x000fe40007ffe0ff */
.L_x_22918:
        /* <DEDUP_REMOVED lines=67> */
[CC--:B------:R-:W-:Y:S01]  /*5db0*/  IADD3 R21, P1, R60.reuse, R40.reuse, RZ ;  /* 0x000000283c157210 */ /* 0x0c0fe20007f3e0ff */
[----:B------:R-:W5:Y:S01]  /*5dc0*/  LDG.E.128.CONSTANT R12, [R12.64] ;  /* 0x0000000a0c0c7981 */ /* 0x000f62000c1e9d00 */
[----:B------:R-:W-:Y:S02]  /*5dd0*/  LEA.HI.X R17, R17, c[0x0][0x17c], R20, 0x2, P2 ;  /* 0x00005f0011117a11 */ /* 0x000fe400010f1414 */
[----:B------:R-:W-:Y:S02]  /*5de0*/  LEA R20, P2, R21, c[0x0][0x178], 0x2 ;  /* 0x00005e0015147a11 */ /* 0x000fe400078410ff */
[----:B------:R-:W-:Y:S02]  /*5df0*/  LEA.HI.X.SX32 R22, R60, R43, 0x1, P1 ;  /* 0x0000002b3c167211 */ /* 0x000fe400008f0eff */
[----:B------:R-:W-:Y:S01]  /*5e00*/  IADD3 R37, P1, R61, R40, RZ ;  /* 0x000000283d257210 */ /* 0x000fe20007f3e0ff */
[----:B-12---:R-:W2:Y:S01]  /*5e10*/  LDG.E.128.CONSTANT R16, [R16.64] ;  /* 0x0000000a10107981 */ /* 0x006ea2000c1e9d00 */
[----:B------:R-:W-:-:S02]  /*5e20*/  LEA.HI.X R21, R21, c[0x0][0x17c], R22, 0x2, P2 ;  /* 0x00005f0015157a11 */ /* 0x000fc400010f1416 */
[----:B------:R-:W-:Y:S02]  /*5e30*/  LEA R36, P2, R37, c[0x0][0x178], 0x2 ;  /* 0x00005e0025247a11 */ /* 0x000fe400078410ff */
[----:B------:R-:W-:Y:S02]  /*5e40*/  LEA.HI.X.SX32 R38, R61, R43, 0x1, P1 ;  /* 0x0000002b3d267211 */ /* 0x000fe400008f0eff */
[----:B------:R-:W2:Y:S02]  /*5e50*/  LDG.E.128.CONSTANT R20, [R20.64] ;  /* 0x0000000a14147981 */ /* 0x000ea4000c1e9d00 */
[----:B------:R-:W-:Y:S02]  /*5e60*/  LEA.HI.X R37, R37, c[0x0][0x17c], R38, 0x2, P2 ;  /* 0x00005f0025257a11 */ /* 0x000fe400010f1426 */
[----:B------:R-:W-:-:S04]  /*5e70*/  IADD3 R41, P1, R56, R40, RZ ;  /* 0x0000002838297210 */ /* 0x000fc80007f3e0ff */
[----:B------:R-:W2:Y:S01]  /*5e80*/  LDG.E.128.CONSTANT R36, [R36.64] ;  /* 0x0000000a24247981 */ /* 0x000ea2000c1e9d00 */
[----:B------:R-:W-:Y:S02]  /*5e90*/  LEA R40, P2, R41, c[0x0][0x178], 0x2 ;  /* 0x00005e0029287a11 */ /* 0x000fe400078410ff */
        /* <DEDUP_REMOVED lines=30> */
[----:B-----5:R-:W-:Y:S02]  /*6080*/  @!P2 FSEL R13, R13, RZ, !P4 ;  /* 0x000000ff0d0da208 */ /* 0x020fe40006000000 */
        /* <DEDUP_REMOVED lines=9> */
[----:B------:R-:W-:-:S02]  /*6120*/  @!P2 FSEL R12, R12, RZ, !P3 ;  /* 0x000000ff0c0ca208 */ /* 0x000fc40005800000 */
[----:B--2---:R-:W-:Y:S02]  /*6130*/  @!P2 FSEL R16, R16, RZ, !P5 ;  /* 0x000000ff1010a208 */ /* 0x004fe40006800000 */
[----:B------:R-:W-:Y:S02]  /*6140*/  @!P2 FSEL R17, R17, RZ, !P1 ;  /* 0x000000ff1111a208 */ /* 0x000fe40004800000 */
[----:B------:R-:W-:Y:S02]  /*6150*/  @!P2 FSEL R21, R21, RZ, !P6 ;  /* 0x000000ff1515a208 */ /* 0x000fe40007000000 */
[CC--:B------:R-:W-:Y:S02]  /*6160*/  @!P2 ISETP.GE.AND P3, PT, R65.reuse, R136.reuse, PT ;  /* 0x000000884100a20c */ /* 0x0c0fe40003f66270 */
[-C--:B------:R-:W-:Y:S02]  /*6170*/  @!P2 ISETP.GE.AND P5, PT, R65, R136.reuse, PT ;  /* 0x000000884100a20c */ /* 0x080fe40003fa6270 */
[----:B------:R-:W-:-:S02]  /*6180*/  @!P2 ISETP.GE.AND P1, PT, R55, R136, PT ;  /* 0x000000883700a20c */ /* 0x000fc40003f26270 */
[C---:B------:R-:W-:Y:S02]  /*6190*/  @!P2 ISETP.GE.AND P6, PT, R55.reuse, R136, PT ;  /* 0x000000883700a20c */ /* 0x040fe40003fc6270 */
[C---:B------:R-:W-:Y:S02]  /*61a0*/  @!P2 IADD3 R63, R55.reuse, 0x3, RZ ;  /* 0x00000003373fa810 */ /* 0x040fe40007ffe0ff */
[----:B------:R-:W-:Y:S02]  /*61b0*/  @!P2 IADD3 R65, R55, 0x1, RZ ;  /* 0x000000013741a810 */ /* 0x000fe40007ffe0ff */
[----:B------:R-:W-:Y:S02]  /*61c0*/  @!P2 FSEL R18, R18, RZ, !P3 ;  /* 0x000000ff1212a208 */ /* 0x000fe40005800000 */
[----:B------:R-:W-:Y:S02]  /*61d0*/  @!P2 FSEL R20, R20, RZ, !P1 ;  /* 0x000000ff1414a208 */ /* 0x000fe40004800000 */
[----:B------:R-:W-:-:S02]  /*61e0*/  @!P2 FSEL R36, R36, RZ, !P6 ;  /* 0x000000ff2424a208 */ /* 0x000fc40007000000 */
[-C--:B------:R-:W-:Y:S02]  /*61f0*/  @!P2 ISETP.GE.AND P3, PT, R63, R136.reuse, PT ;  /* 0x000000883f00a20c */ /* 0x080fe40003f66270 */
[-C--:B------:R-:W-:Y:S02]  /*6200*/  @!P2 ISETP.GE.AND P1, PT, R65, R136.reuse, PT ;  /* 0x000000884100a20c */ /* 0x080fe40003f26270 */
[----:B------:R-:W-:Y:S01]  /*6210*/  @!P2 ISETP.GE.AND P6, PT, R63, R136, PT ;  /* 0x000000883f00a20c */ /* 0x000fe20003fc6270 */
[----:B-1----:R-:W-:Y:S01]  /*6220*/  FMUL.FTZ R5, R45, R5 ;  /* 0x000000052d057220 */ /* 0x002fe20000410000 */
[----:B------:R-:W-:Y:S02]  /*6230*/  @!P2 IADD3 R63, R55, 0x1, RZ ;  /* 0x00000001373fa810 */ /* 0x000fe40007ffe0ff */
[----:B------:R-:W-:Y:S01]  /*6240*/  @!P2 FSEL R37, R37, RZ, !P1 ;  /* 0x000000ff2525a208 */ /* 0x000fe20004800000 */
[----:B------:R-:W-:Y:S01]  /*6250*/  FFMA.FTZ R5, R44, R4, R5 ;  /* 0x000000042c057223 */ /* 0x000fe20000010005 */
[----:B------:R-:W-:-:S02]  /*6260*/  @!P2 ISETP.GE.AND P1, PT, R63, R136, PT ;  /* 0x000000883f00a20c */ /* 0x000fc40003f26270 */
[----:B------:R-:W-:Y:S01]  /*6270*/  @!P2 IADD3 R65, R55, 0x2, RZ ;  /* 0x000000023741a810 */ /* 0x000fe20007ffe0ff */
[----:B------:R-:W-:Y:S01]  /*6280*/  FFMA.FTZ R6, R46, R6, R5 ;  /* 0x000000062e067223 */ /* 0x000fe20000010005 */
[----:B------:R-:W-:Y:S02]  /*6290*/  @!P2 FSEL R41, R41, RZ, !P1 ;  /* 0x000000ff2929a208 */ /* 0x000fe40004800000 */
[CC--:B------:R-:W-:Y:S02]  /*62a0*/  @!P2 ISETP.GE.AND P1, PT, R55.reuse, R136.reuse, PT ;  /* 0x000000883700a20c */ /* 0x0c0fe40003f26270 */
[----:B------:R-:W-:Y:S02]  /*62b0*/  @!P2 IADD3 R5, R55, 0x2, RZ ;  /* 0x000000023705a810 */ /* 0x000fe40007ffe0ff */
[----:B------:R-:W-:Y:S02]  /*62c0*/  @!P2 FSEL R22, R22, RZ, !P5 ;  /* 0x000000ff1616a208 */ /* 0x000fe40006800000 */
[----:B------:R-:W-:-:S02]  /*62d0*/  @!P2 ISETP.GE.AND P5, PT, R65, R136, PT ;  /* 0x000000884100a20c */ /* 0x000fc40003fa6270 */
[----:B------:R-:W-:Y:S01]  /*62e0*/  @!P2 FSEL R40, R40, RZ, !P1 ;  /* 0x000000ff2828a208 */ /* 0x000fe20004800000 */
[----:B------:R-:W-:Y:S01]  /*62f0*/  FMUL.FTZ R9, R45, R9 ;  /* 0x000000092d097220 */ /* 0x000fe20000410000 */
[----:B------:R-:W-:Y:S01]  /*6300*/  @!P2 IADD3 R63, R55, 0x3, RZ ;  /* 0x00000003373fa810 */ /* 0x000fe20007ffe0ff */
[----:B------:R-:W-:Y:S01]  /*6310*/  FMUL.FTZ R13, R45, R13 ;  /* 0x0000000d2d0d7220 */ /* 0x000fe20000410000 */
[----:B------:R-:W-:Y:S01]  /*6320*/  @!P2 ISETP.GE.AND P1, PT, R5, R136, PT ;  /* 0x000000880500a20c */ /* 0x000fe20003f26270 */
        /* <DEDUP_REMOVED lines=37> */
.L_x_22917:
[----:B------:R-:W-:Y:S05]  /*6580*/  BSYNC B1 ;  /* 0x0000000000017941 */ /* 0x000fea0003800000 */
.L_x_22916:
[----:B------:R-:W-:Y:S02]  /*6590*/  IADD3 R34, P1, R34, 0x10, RZ ;  /* 0x0000001022227810 */ /* 0x000fe40007f3e0ff */
[----:B------:R-:W-:Y:S02]  /*65a0*/  IADD3 R50, R50, 0x20, RZ ;  /* 0x0000002032327810 */ /* 0x000fe40007ffe0ff */
[----:B------:R-:W-:Y:S01]  /*65b0*/  IADD3 R55, R55, 0x20, RZ ;  /* 0x0000002037377810 */ /* 0x000fe20007ffe0ff */
[----:B------:R-:W-:Y:S01]  /*65c0*/  IMAD.X R49, RZ, RZ, R49, P1 ;  /* 0x000000ffff317224 */ /* 0x000fe200008e0631 */
[----:B------:R-:W-:Y:S01]  /*65d0*/  IADD3 R57, R57, 0x80, RZ ;  /* 0x0000008039397810 */ /* 0x000fe20007ffe0ff */
[----:B------:R-:W-:Y:S05]  /*65e0*/  @!P0 BRA `(.L_x_22918) ;  /* 0xfffff39000008947 */ /* 0x000fea000383ffff */
.L_x_22915:
[----:B------:R-:W-:Y:S05]  /*65f0*/  BSYNC B0 ;  /* 0x0000000000007941 */ /* 0x000fea0003800000 */
.L_x_22913:
        /* <DEDUP_REMOVED lines=9> */
[----:B------:R-:W5:Y:S04]  /*6690*/  SHFL.BFLY PT, R3, R28, 0x1, 0x1f ;  /* 0x0c201f001c037f89 */ /* 0x000f6800000e0000 */
[----:B------:R-:W-:Y:S01]  /*66a0*/  BAR.SYNC.DEFER_BLOCKING 0x0 ;  /* 0x0000000000007b1d */ /* 0x000fe20000010000 */
[----:B------:R-:W-:-:S05]  /*66b0*/  ISETP.GT.OR P1, PT, R32, 0x1f, P2 ;  /* 0x0000001f2000780c */ /* 0x000fca0001724670 */
[----:B------:R-:W0:Y:S01]  /*66c0*/  SHFL.BFLY PT, R5, R26, 0x1, 0x1f ;  /* 0x0c201f001a057f89 */ /* 0x000e2200000e0000 */
[----:B-1----:R-:W-:Y:S01]  /*66d0*/  FADD.FTZ R17, R2, R31 ;  /* 0x0000001f02117221 */ /* 0x002fe20000010000 */
[----:B------:R-:W-:Y:S02]  /*66e0*/  LOP3.LUT R2, R32, 0xffffffc0, RZ, 0xc0, !PT ;  /* 0xffffffc020027812 */ /* 0x000fe400078ec0ff */
[----:B------:R-:W1:Y:S01]  /*66f0*/  SHFL.BFLY PT, R6, R25, 0x1, 0x1f ;  /* 0x0c201f0019067f89 */ /* 0x000e6200000e0000 */
[----:B---3--:R-:W-:Y:S01]  /*6700*/  FADD.FTZ R19, R4, R29 ;  /* 0x0000001d04137221 */ /* 0x008fe20000010000 */
[----:B------:R-:W-:Y:S02]  /*6710*/  ISETP.NE.OR P5, PT, R2, 0x40, P2 ;  /* 0x000000400200780c */ /* 0x000fe400017a5670 */
[----:B------:R-:W3:Y:S01]  /*6720*/  SHFL.BFLY PT, R7, R24, 0x1, 0x1f ;  /* 0x0c201f0018077f89 */ /* 0x000ee200000e0000 */
[----:B------:R-:W-:Y:S01]  /*6730*/  IADD3 R2, R32, 0x1f, RZ ;  /* 0x0000001f20027810 */ /* 0x000fe20007ffe0ff */
[----:B----4-:R-:W-:-:S02]  /*6740*/  FADD.FTZ R29, R9, R0 ;  /* 0x00000000091d7221 */ /* 0x010fc40000010000 */
[----:B------:R-:W-:Y:S01]  /*6750*/  IMAD R0, R137, 0x70, R8 ;  /* 0x0000007089007824 */ /* 0x000fe200078e0208 */
[----:B------:R-:W-:Y:S01]  /*6760*/  ISETP.GT.U32.AND P3, PT, R2, 0x3e, PT ;  /* 0x0000003e0200780c */ /* 0x000fe20003f64070 */
[----:B-----5:R-:W-:Y:S01]  /*6770*/  FADD.FTZ R21, R3, R28 ;  /* 0x0000001c03157221 */ /* 0x020fe20000010000 */
[----:B------:R-:W-:-:S04]  /*6780*/  LOP3.LUT R2, R32, 0xffffffe0, RZ, 0xc0, !PT ;  /* 0xffffffe020027812 */ /* 0x000fc800078ec0ff */
[----:B------:R-:W-:Y:S01]  /*6790*/  ISETP.NE.OR P4, PT, R2, 0x20, P2 ;  /* 0x000000200200780c */ /* 0x000fe20001785670 */
[----:B------:R4:W-:Y:S01]  /*67a0*/  @!P5 STS [R0.X4+-0x1a0], R17 ;  /* 0xfffe60110000d388 */ /* 0x0009e20000004800 */
[----:B0-----:R-:W-:-:S03]  /*67b0*/  FADD.FTZ R23, R5, R26 ;  /* 0x0000001a05177221 */ /* 0x001fc60000010000 */
[----:B------:R4:W-:Y:S01]  /*67c0*/  @!P5 STS [R0.X4+-0x160], R19 ;  /* 0xfffea0130000d388 */ /* 0x0009e20000004800 */
[----:B-1----:R-:W-:-:S03]  /*67d0*/  FADD.FTZ R25, R6, R25 ;  /* 0x0000001906197221 */ /* 0x002fc60000010000 */
[----:B------:R4:W-:Y:S01]  /*67e0*/  @!P5 STS [R0.X4+-0x120], R21 ;  /* 0xfffee0150000d388 */ /* 0x0009e20000004800 */
[----:B---3--:R-:W-:-:S03]  /*67f0*/  FADD.FTZ R27, R7, R24 ;  /* 0x00000018071b7221 */ /* 0x008fc60000010000 */
[----:B------:R4:W-:Y:S04]  /*6800*/  @!P5 STS [R0.X4+-0xe0], R23 ;  /* 0xffff20170000d388 */ /* 0x0009e80000004800 */
[----:B------:R4:W-:Y:S04]  /*6810*/  @!P5 STS [R0.X4+-0xa0], R25 ;  /* 0xffff60190000d388 */ /* 0x0009e80000004800 */
[----:B------:R4:W-:Y:S04]  /*6820*/  @!P5 STS [R0.X4+-0x60], R27 ;  /* 0xffffa01b0000d388 */ /* 0x0009e80000004800 */
[----:B------:R4:W-:Y:S04]  /*6830*/  @!P5 STS [R0.X4+-0x20], R29 ;  /* 0xffffe01d0000d388 */ /* 0x0009e80000004800 */
[----:B------:R-:W-:Y:S06]  /*6840*/  BAR.SYNC.DEFER_BLOCKING 0x0 ;  /* 0x0000000000007b1d */ /* 0x000fec0000010000 */
[----:B------:R-:W-:Y:S05]  /*6850*/  @P0 BRA `(.L_x_22920) ;  /* 0x000000e000000947 */ /* 0x000fea0003800000 */
[----:B----4-:R-:W0:Y:S04]  /*6860*/  LDS R2, [R0.X4+0x1e0] ;  /* 0x0001e00000027984 */ /* 0x010e280000004800 */
[----:B------:R-:W1:Y:S04]  /*6870*/  LDS R4, [R0.X4+0x220] ;  /* 0x0002200000047984 */ /* 0x000e680000004800 */
[----:B------:R-:W3:Y:S04]  /*6880*/  LDS R6, [R0.X4+0x260] ;  /* 0x0002600000067984 */ /* 0x000ee80000004800 */
[----:B------:R-:W4:Y:S04]  /*6890*/  LDS R10, [R0.X4+0x2a0] ;  /* 0x0002a000000a7984 */ /* 0x000f280000004800 */
[----:B------:R-:W5:Y:S04]  /*68a0*/  LDS R12, [R0.X4+0x2e0] ;  /* 0x0002e000000c7984 */ /* 0x000f680000004800 */
[----:B------:R-:W2:Y:S04]  /*68b0*/  LDS R14, [R0.X4+0x320] ;  /* 0x00032000000e7984 */ /* 0x000ea80000004800 */
[----:B------:R-:W2:Y:S01]  /*68c0*/  LDS R16, [R0.X4+0x360] ;  /* 0x0003600000107984 */ /* 0x000ea20000004800 */
[----:B0-----:R-:W-:-:S02]  /*68d0*/  FADD.FTZ R17, R17, R2 ;  /* 0x0000000211117221 */ /* 0x001fc40000010000 */
[----:B-1----:R-:W-:Y:S02]  /*68e0*/  FADD.FTZ R19, R19, R4 ;  /* 0x0000000413137221 */ /* 0x002fe40000010000 */
[----:B---3--:R-:W-:Y:S02]  /*68f0*/  FADD.FTZ R21, R21, R6 ;  /* 0x0000000615157221 */ /* 0x008fe40000010000 */
[----:B----4-:R-:W-:Y:S02]  /*6900*/  FADD.FTZ R23, R23, R10 ;  /* 0x0000000a17177221 */ /* 0x010fe40000010000 */
[----:B-----5:R-:W-:Y:S02]  /*6910*/  FADD.FTZ R25, R25, R12 ;  /* 0x0000000c19197221 */ /* 0x020fe40000010000 */
[----:B--2---:R-:W-:Y:S02]  /*6920*/  FADD.FTZ R27, R27, R14 ;  /* 0x0000000e1b1b7221 */ /* 0x004fe40000010000 */
[----:B------:R-:W-:-:S02]  /*6930*/  FADD.FTZ R29, R29, R16 ;  /* 0x000000101d1d7221 */ /* 0x000fc40000010000 */
.L_x_22920:
[----:B----4-:R-:W-:Y:S05]  /*6940*/  BSYNC B0 ;  /* 0x0000000000007941 */ /* 0x010fea0003800000 */
.L_x_22919:
        /* <DEDUP_REMOVED lines=13> */
[----:B------:R-:W3:Y:S04]  /*6a20*/  LDS R6, [R0.X4+0x260] ;  /* 0x0002600000067984 */ /* 0x000ee80000004800 */
[----:B------:R-:W4:Y:S04]  /*6a30*/  LDS R10, [R0.X4+0x2a0] ;  /* 0x0002a000000a7984 */ /* 0x000f280000004800 */
[----:B------:R-:W5:Y:S04]  /*6a40*/  @!P2 LDS R12, [R0.X4+0x2e0] ;  /* 0x0002e000000ca984 */ /* 0x000f680000004800 */
[----:B------:R-:W2:Y:S04]  /*6a50*/  @!P2 LDS R14, [R0.X4+0x320] ;  /* 0x00032000000ea984 */ /* 0x000ea80000004800 */
[----:B------:R-:W2:Y:S01]  /*6a60*/  @!P2 LDS R16, [R0.X4+0x360] ;  /* 0x000360000010a984 */ /* 0x000ea20000004800 */
[----:B0-----:R-:W-:-:S02]  /*6a70*/  FADD.FTZ R17, R17, R2 ;  /* 0x0000000211117221 */ /* 0x001fc40000010000 */
[----:B-1----:R-:W-:Y:S02]  /*6a80*/  FADD.FTZ R19, R19, R4 ;  /* 0x0000000413137221 */ /* 0x002fe40000010000 */
[----:B---3--:R-:W-:Y:S02]  /*6a90*/  FADD.FTZ R21, R21, R6 ;  /* 0x0000000615157221 */ /* 0x008fe40000010000 */
[----:B----4-:R-:W-:Y:S02]  /*6aa0*/  FADD.FTZ R23, R23, R10 ;  /* 0x0000000a17177221 */ /* 0x010fe40000010000 */
[----:B-----5:R-:W-:Y:S02]  /*6ab0*/  @!P2 FADD.FTZ R25, R25, R12 ;  /* 0x0000000c1919a221 */ /* 0x020fe40000010000 */
[----:B--2---:R-:W-:Y:S02]  /*6ac0*/  @!P2 FADD.FTZ R27, R27, R14 ;  /* 0x0000000e1b1ba221 */ /* 0x004fe40000010000 */
[----:B------:R-:W-:-:S02]  /*6ad0*/  @!P2 FADD.FTZ R29, R29, R16 ;  /* 0x000000101d1da221 */ /* 0x000fc40000010000 */
.L_x_22922:
[----:B0-----:R-:W-:Y:S05]  /*6ae0*/  BSYNC B0 ;  /* 0x0000000000007941 */ /* 0x001fea0003800000 */
.L_x_22921:
[----:B------:R-:W-:Y:S06]  /*6af0*/  BAR.SYNC.DEFER_BLOCKING 0x0 ;  /* 0x0000000000007b1d */ /* 0x000fec0000010000 */
[----:B------:R-:W-:Y:S05]  /*6b00*/  @P3 EXIT ;  /* 0x000000000000394d */ /* 0x000fea0003800000 */
[----:B------:R-:W0:Y:S01]  /*6b10*/  S2UR UR4, SR_CTAID.Y ;  /* 0x00000000000479c3 */ /* 0x000e220000002600 */
[----:B------:R-:W-:-:S02]  /*6b20*/  ULDC UR7, c[0x0][0xc] ;  /* 0x0000030000077ab9 */ /* 0x000fc40000000800 */
[----:B------:R-:W-:-:S05]  /*6b30*/  ULDC UR8, c[0x0][0x14] ;  /* 0x0000050000087ab9 */ /* 0x000fca0000000800 */
[----:B------:R-:W1:Y:S08]  /*6b40*/  S2UR UR6, SR_CTAID.Z ;  /* 0x00000000000679c3 */ /* 0x000e700000002700 */
[----:B------:R-:W3:Y:S01]  /*6b50*/  S2UR UR5, SR_CTAID.X ;  /* 0x00000000000579c3 */ /* 0x000ee20000002500 */
[----:B0-----:R-:W-:Y:S02]  /*6b60*/  UIMAD UR4, UR4, UR7, URZ ;  /* 0x00000007040472a4 */ /* 0x001fe4000f8e023f */
[----:B------:R-:W-:-:S04]  /*6b70*/  UIMAD UR7, UR8, 0x70, URZ ;  /* 0x00000070080778a4 */ /* 0x000fc8000f8e023f */
[----:B------:R-:W-:Y:S02]  /*6b80*/  UIMAD UR4, UR4, UR7, URZ ;  /* 0x00000007040472a4 */ /* 0x000fe4000f8e023f */
[----:B-1----:R-:W-:-:S04]  /*6b90*/  UIMAD UR6, UR6, 0x70, URZ ;  /* 0x00000070060678a4 */ /* 0x002fc8000f8e023f */
        /* <DEDUP_REMOVED lines=49> */
.L_x_22880:
[----:B------:R-:W-:Y:S01]  /*6eb0*/  IMAD.MOV.U32 R42, RZ, RZ, R51 ;  /* 0x000000ffff2a7224 */ /* 0x000fe200078e0033 */
[----:B------:R-:W-:Y:S01]  /*6ec0*/  MOV R40, 0x6f10 ;  /* 0x00006f1000287802 */ /* 0x000fe20000000f00 */
[----:B------:R-:W-:-:S02]  /*6ed0*/  IMAD.MOV.U32 R43, RZ, RZ, 0x2 ;  /* 0x00000002ff2b7424 */ /* 0x000fc400078e00ff */
[----:B------:R-:W-:Y:S02]  /*6ee0*/  IMAD.MOV.U32 R44, RZ, RZ, 0x1f ;  /* 0x0000001fff2c7424 */ /* 0x000fe400078e00ff */
[----:B------:R-:W-:Y:S02]  /*6ef0*/  IMAD.MOV.U32 R45, RZ, RZ, -0x1 ;  /* 0xffffffffff2d7424 */ /* 0x000fe400078e00ff */
[----:B------:R-:W-:Y:S05]  /*6f00*/  CALL.REL.NOINC `($__internal_427_$__cuda_sm70_shflsync_bfly_p) ;  /* 0x0000031000007944 */ /* 0x000fea0003c00000 */
[----:B-1----:R-:W-:Y:S01]  /*6f10*/  IMAD.MOV.U32 R40, RZ, RZ, R42 ;  /* 0x000000ffff287224 */ /* 0x002fe200078e002a */
[----:B0-----:R-:W-:Y:S05]  /*6f20*/  BRA `(.L_x_22923) ;  /* 0xffffbb8000007947 */ /* 0x001fea000383ffff */
.L_x_22881:
[----:B------:R-:W-:Y:S01]  /*6f30*/  IMAD.MOV.U32 R42, RZ, RZ, R51 ;  /* 0x000000ffff2a7224 */ /* 0x000fe200078e0033 */
[----:B------:R-:W-:Y:S01]  /*6f40*/  MOV R40, 0x6f90 ;  /* 0x00006f9000287802 */ /* 0x000fe20000000f00 */
[----:B------:R-:W-:Y:S02]  /*6f50*/  IMAD.MOV.U32 R43, RZ, RZ, 0x1 ;  /* 0x00000001ff2b7424 */ /* 0x000fe400078e00ff */
[----:B------:R-:W-:Y:S02]  /*6f60*/  IMAD.MOV.U32 R44, RZ, RZ, 0x1f ;  /* 0x0000001fff2c7424 */ /* 0x000fe400078e00ff */
[----:B------:R-:W-:Y:S02]  /*6f70*/  IMAD.MOV.U32 R45, RZ, RZ, -0x1 ;  /* 0xffffffffff2d7424 */ /* 0x000fe400078e00ff */
[----:B------:R-:W-:Y:S05]  /*6f80*/  CALL.REL.NOINC `($__internal_427_$__cuda_sm70_shflsync_bfly_p) ;  /* 0x0000029000007944 */ /* 0x000fea0003c00000 */
[----:B-1----:R-:W-:Y:S01]  /*6f90*/  IMAD.MOV.U32 R40, RZ, RZ, R42 ;  /* 0x000000ffff287224 */ /* 0x002fe200078e002a */
[----:B0-----:R-:W-:Y:S05]  /*6fa0*/  BRA `(.L_x_22924) ;  /* 0xffffbb3000007947 */ /* 0x001fea000383ffff */
.L_x_22887:
        /* <DEDUP_REMOVED lines=8> */
.L_x_22888:
        /* <DEDUP_REMOVED lines=8> */
.L_x_22891:
        /* <DEDUP_REMOVED lines=8> */
.L_x_22892:
[----:B------:R-:W-:Y:S01]  /*7130*/  IMAD.MOV.U32 R42, RZ, RZ, R5 ;  /* 0x000000ffff2a7224 */ /* 0x000fe200078e0005 */
[----:B------:R-:W-:Y:S01]  /*7140*/  MOV R40, 0x7190 ;  /* 0x0000719000287802 */ /* 0x000fe20000000f00 */
[----:B------:R-:W-:Y:S02]  /*7150*/  IMAD.MOV.U32 R43, RZ, RZ, 0x8 ;  /* 0x00000008ff2b7424 */ /* 0x000fe400078e00ff */
[----:B------:R-:W-:Y:S02]  /*7160*/  IMAD.MOV.U32 R44, RZ, RZ, 0x1f ;  /* 0x0000001fff2c7424 */ /* 0x000fe400078e00ff */
[----:B------:R-:W-:Y:S02]  /*7170*/  IMAD.MOV.U32 R45, RZ, RZ, -0x1 ;  /* 0xffffffffff2d7424 */ /* 0x000fe400078e00ff */
[----:B0-----:R-:W-:Y:S05]  /*7180*/  CALL.REL.NOINC `($__internal_427_$__cuda_sm70_shflsync_bfly_p) ;  /* 0x0000009000007944 */ /* 0x001fea0003c00000 */
[----:B-1----:R-:W-:Y:S01]  /*7190*/  FMNMX.FTZ R0, R5, R42, !PT ;  /* 0x0000002a05007209 */ /* 0x002fe20007810000 */
[----:B0-----:R-:W-:Y:S01]  /*71a0*/  IMAD.MOV.U32 R43, RZ, RZ, 0x4 ;  /* 0x00000004ff2b7424 */ /* 0x001fe200078e00ff */
[----:B------:R-:W-:Y:S01]  /*71b0*/  MOV R40, 0x7200 ;  /* 0x0000720000287802 */ /* 0x000fe20000000f00 */
[----:B------:R-:W-:-:S02]  /*71c0*/  IMAD.MOV.U32 R44, RZ, RZ, 0x1f ;  /* 0x0000001fff2c7424 */ /* 0x000fc400078e00ff */
[----:B------:R-:W-:Y:S02]  /*71d0*/  IMAD.MOV.U32 R45, RZ, RZ, -0x1 ;  /* 0xffffffffff2d7424 */ /* 0x000fe400078e00ff */
[----:B------:R-:W-:Y:S02]  /*71e0*/  IMAD.MOV.U32 R42, RZ, RZ, R0 ;  /* 0x000000ffff2a7224 */ /* 0x000fe400078e0000 */
[----:B------:R-:W-:Y:S05]  /*71f0*/  CALL.REL.NOINC `($__internal_427_$__cuda_sm70_shflsync_bfly_p) ;  /* 0x0000002000007944 */ /* 0x000fea0003c00000 */
[----:B-1----:R-:W-:Y:S01]  /*7200*/  IMAD.MOV.U32 R3, RZ, RZ, R42 ;  /* 0x000000ffff037224 */ /* 0x002fe200078e002a */
[----:B0-----:R-:W-:Y:S05]  /*7210*/  BRA `(.L_x_22928) ;  /* 0xffffcb8000007947 */ /* 0x001fea000383ffff */
        .weak           $__internal_427_$__cuda_sm70_shflsync_bfly_p
        .type           $__internal_427_$__cuda_sm70_shflsync_bfly_p,@function
        .size           $__internal_427_$__cuda_sm70_shflsync_bfly_p,(.L_x_23594 - $__internal_427_$__cuda_sm70_shflsync_bfly_p)
$__internal_427_$__cuda_sm70_shflsync_bfly_p:
[----:B------:R-:W-:Y:S01]  /*7220*/  IMAD.MOV.U32 R41, RZ, RZ, 0x0 ;  /* 0x00000000ff297424 */ /* 0x000fe200078e00ff */
[----:B------:R-:W-:Y:S04]  /*7230*/  WARPSYNC R45 ;  /* 0x0000002d00007348 */ /* 0x000fe80003800000 */
[----:B------:R0:W1:Y:S01]  /*7240*/  SHFL.BFLY PT, R42, R42, R43, R44 ;  /* 0x0c00002b2a2a7389 */ /* 0x00006200000e002c */
[----:B------:R-:W-:Y:S05]  /*7250*/  RET.REL.NODEC R40 `(_ZN4vllm25paged_attention_v1_kernelIffLi112ELi8ELi128ELNS_18Fp8KVCacheDataTypeE0ELb1EEEvPT_PKS2_PKT0_S8_ifPKiSA_iPKfiiiSC_SC_iiiii) ;  /* 0xffff8da028007950 */ /* 0x000fea0003c3ffff */
.L_x_22929:
        /* <DEDUP_REMOVED lines=10> */
.L_x_23594:


//--------------------- .text._ZN4vllm25paged_attention_v1_kernelIffLi96ELi8ELi128ELNS_18Fp8KVCacheDataTypeE0ELb1EEEvPT_PKS2_PKT0_S8_ifPKiSA_iPKfiiiSC_SC_iiiii --------------------------
	.section	.text._ZN4vllm25paged_attention_v1_kernelIffLi96ELi8ELi128ELNS_18Fp8KVCacheDataTypeE0ELb1EEEvPT_PKS2_PKT0_S8_ifPKiSA_iPKfiiiSC_SC_iiiii,"ax",@progbits
	.sectioninfo	@"SHI_REGISTERS=162"
	.align	128
        .global         _ZN4vllm25paged_attention_v1_kernelIffLi96ELi8ELi128ELNS_18Fp8KVCacheDataTypeE0ELb1EEEvPT_PKS2_PKT0_S8_ifPKiSA_iPKfiiiSC_SC_iiiii
        .type           _ZN4vllm25paged_attention_v1_kernelIffLi96ELi8ELi128ELNS_18Fp8KVCacheDataTypeE0ELb1EEEvPT_PKS2_PKT0_S8_ifPKiSA_iPKfiiiSC_SC_iiiii,@function
        .size           _ZN4vllm25paged_attention_v1_kernelIffLi96ELi8ELi128ELNS_18Fp8KVCacheDataTypeE0ELb1EEEvPT_PKS2_PKT0_S8_ifPKiSA_iPKfiiiSC_SC_iiiii,(.L_x_23595 - _ZN4vllm25paged_attention_v1_kernelIffLi96ELi8ELi128ELNS_18Fp8KVCacheDataTypeE0ELb1EEEvPT_PKS2_PKT0_S8_ifPKiSA_iPKfiiiSC_SC_iiiii)
        .other          _ZN4vllm25paged_attention_v1_kernelIffLi96ELi8ELi128ELNS_18Fp8KVCacheDataTypeE0ELb1EEEvPT_PKS2_PKT0_S8_ifPKiSA_iPKfiiiSC_SC_iiiii,@"STO_CUDA_ENTRY STV_DEFAULT"
_ZN4vllm25paged_attention_v1_kernelIffLi96ELi8ELi128ELNS_18Fp8KVCacheDataTypeE0ELb1EEEvPT_PKS2_PKT0_S8_ifPKiSA_iPKfiiiSC_SC_iiiii:
.text._ZN4vllm25paged_attention_v1_kernelIffLi96ELi8ELi128ELNS_18Fp8KVCacheDataTypeE0ELb1EEEvPT_PKS2_PKT0_S8_ifPKiSA_iPKfiiiSC_SC_iiiii:
        /* <DEDUP_REMOVED lines=96> */
.L_x_22934:
        /* <DEDUP_REMOVED lines=10> */
.L_x_22933:
[----:B------:R-:W-:Y:S05]  /*06a0*/  BSYNC B1 ;  /* 0x0000000000017941 */ /* 0x000fea0003800000 */
.L_x_22932:
        /* <DEDUP_REMOVED lines=10> */
.L_x_22935:
        /* <DEDUP_REMOVED lines=17> */
.L_x_22931:
[----:B------:R-:W-:Y:S05]  /*0860*/  BSYNC B0 ;  /* 0x0000000000007941 */ /* 0x000fea0003800000 */
.L_x_22930:
        /* <DEDUP_REMOVED lines=43> */
[----:B------:R-:W-:Y:S02]  /*0b20*/  SHF.R.S32.HI R12, RZ, 0x1f, R137 ;  /* 0x0000001fff0c7819 */ /* 0x000fe40000011489 */
[----:B------:R-:W-:Y:S02]  /*0b30*/  IADD3 R11, R6, 0x4, RZ ;  /* 0x00000004060b7810 */ /* 0x000fe40007ffe0ff */
[----:B------:R-:W-:Y:S02]  /*0b40*/  LEA.HI R12, R12, R137, RZ, 0x3 ;  /* 0x000000890c0c7211 */ /* 0x000fe400078f18ff */
[----:B------:R-:W-:Y:S02]  /*0b50*/  IADD3 R9, R6, 0x8, RZ ;  /* 0x0000000806097810 */ /* 0x000fe40007ffe0ff */
[----:B------:R-:W-:Y:S02]  /*0b60*/  LOP3.LUT R12, R12, 0xfffffff8, RZ, 0xc0, !PT ;  /* 0xfffffff80c0c7812 */ /* 0x000fe400078ec0ff */
        /* <DEDUP_REMOVED lines=9> */
[----:B------:R-:W-:-:S02]  /*0c00*/  LEA.HI R40, R16, R13, RZ, 0x2 ;  /* 0x0000000d10287211 */ /* 0x000fc400078f10ff */
[----:B------:R-:W-:Y:S01]  /*0c10*/  LOP3.LUT R14, R39, 0xfffffffc, RZ, 0xc0, !PT ;  /* 0xfffffffc270e7812 */ /* 0x000fe200078ec0ff */
[----:B------:R-:W-:Y:S01]  /*0c20*/  IMAD.IADD R11, R11, 0x1, -R12 ;  /* 0x000000010b0b7824 */ /* 0x000fe200078e0a0c */
[----:B------:R-:W-:Y:S01]  /*0c30*/  IADD3 R15, R6, 0x10, RZ ;  /* 0x00000010060f7810 */ /* 0x000fe20007ffe0ff */
[----:B------:R-:W-:Y:S01]  /*0c40*/  IMAD.SHL.U32 R39, R39, 0x8, RZ ;  /* 0x0000000827277824 */ /* 0x000fe200078e00ff */
[----:B------:R-:W-:Y:S01]  /*0c50*/  LOP3.LUT R16, R40, 0xfffffffc, RZ, 0xc0, !PT ;  /* 0xfffffffc28107812 */ /* 0x000fe200078ec0ff */
[----:B------:R-:W-:Y:S01]  /*0c60*/  IMAD.IADD R12, R9, 0x1, -R14 ;  /* 0x00000001090c7824 */ /* 0x000fe200078e0a0e */
[----:B------:R-:W-:Y:S02]  /*0c70*/  SHF.R.S32.HI R18, RZ, 0x1f, R15 ;  /* 0x0000001fff127819 */ /* 0x000fe4000001140f */
[C---:B------:R-:W-:Y:S01]  /*0c80*/  IADD3 R9, R6.reuse, 0x14, RZ ;  /* 0x0000001406097810 */ /* 0x040fe20007ffe0ff */
[----:B------:R-:W-:Y:S01]  /*0c90*/  IMAD.IADD R13, R13, 0x1, -R16 ;  /* 0x000000010d0d7824 */ /* 0x000fe200078e0a10 */
[----:B------:R-:W-:-:S02]  /*0ca0*/  IADD3 R17, R6, 0x18, RZ ;  /* 0x0000001806117810 */ /* 0x000fc40007ffe0ff */
[----:B------:R-:W-:Y:S02]  /*0cb0*/  IADD3 R19, R6, 0x1c, RZ ;  /* 0x0000001c06137810 */ /* 0x000fe40007ffe0ff */
[----:B------:R-:W-:Y:S02]  /*0cc0*/  LEA.HI R42, R18, R15, RZ, 0x2 ;  /* 0x0000000f122a7211 */ /* 0x000fe400078f10ff */
[----:B------:R-:W-:Y:S02]  /*0cd0*/  SHF.R.S32.HI R16, RZ, 0x1f, R9 ;  /* 0x0000001fff107819 */ /* 0x000fe40000011409 */
[----:B------:R-:W-:Y:S01]  /*0ce0*/  SHF.R.S32.HI R18, RZ, 0x1f, R17 ;  /* 0x0000001fff127819 */ /* 0x000fe20000011411 */
[----:B------:R-:W-:Y:S01]  /*0cf0*/  IMAD.SHL.U32 R57, R42, 0x8, RZ ;  /* 0x000000082a397824 */ /* 0x000fe200078e00ff */
[----:B------:R-:W-:Y:S02]  /*0d00*/  SHF.R.S32.HI R20, RZ, 0x1f, R19 ;  /* 0x0000001fff147819 */ /* 0x000fe40000011413 */
[----:B------:R-:W-:-:S02]  /*0d10*/  LEA.HI R43, R16, R9, RZ, 0x2 ;  /* 0x00000009102b7211 */ /* 0x000fc400078f10ff */
[----:B------:R-:W-:Y:S02]  /*0d20*/  LEA.HI R44, R18, R17, RZ, 0x2 ;  /* 0x00000011122c7211 */ /* 0x000fe400078f10ff */
[----:B------:R-:W-:Y:S02]  /*0d30*/  LEA.HI R45, R20, R19, RZ, 0x2 ;  /* 0x00000013142d7211 */ /* 0x000fe400078f10ff */
[----:B------:R-:W-:Y:S01]  /*0d40*/  LOP3.LUT R14, R42, 0xfffffffc, RZ, 0xc0, !PT ;  /* 0xfffffffc2a0e7812 */ /* 0x000fe200078ec0ff */
[C---:B------:R-:W-:Y:S01]  /*0d50*/  IMAD.SHL.U32 R59, R44.reuse, 0x8, RZ ;  /* 0x000000082c3b7824 */ /* 0x040fe200078e00ff */
[----:B------:R-:W-:Y:S01]  /*0d60*/  LOP3.LUT R16, R43, 0xfffffffc, RZ, 0xc0, !PT ;  /* 0xfffffffc2b107812 */ /* 0x000fe200078ec0ff */
        /* <DEDUP_REMOVED lines=9> */
[----:B------:R-:W-:-:S02]  /*0e00*/  SHF.R.S32.HI R22, RZ, 0x1f, R21 ;  /* 0x0000001fff167819 */ /* 0x000fc40000011415 */
[C---:B------:R-:W-:Y:S02]  /*0e10*/  IADD3 R19, R6.reuse, 0x24, RZ ;  /* 0x0000002406137810 */ /* 0x040fe40007ffe0ff */
[----:B------:R-:W-:Y:S02]  /*0e20*/  IADD3 R9, R6, 0x28, RZ ;  /* 0x0000002806097810 */ /* 0x000fe40007ffe0ff */
[----:B------:R-:W-:Y:S02]  /*0e30*/  LEA.HI R46, R22, R21, RZ, 0x2 ;  /* 0x00000015162e7211 */ /* 0x000fe400078f10ff */
[----:B------:R-:W-:Y:S02]  /*0e40*/  SHF.R.S32.HI R20, RZ, 0x1f, R19 ;  /* 0x0000001fff147819 */ /* 0x000fe40000011413 */
[----:B------:R-:W-:Y:S01]  /*0e50*/  SHF.R.S32.HI R24, RZ, 0x1f, R23 ;  /* 0x0000001fff187819 */ /* 0x000fe20000011417 */
[----:B------:R-:W-:Y:S01]  /*0e60*/  IMAD.SHL.U32 R61, R46, 0x8, RZ ;  /* 0x000000082e3d7824 */ /* 0x000fe200078e00ff */
[----:B------:R-:W-:-:S02]  /*0e70*/  SHF.R.S32.HI R22, RZ, 0x1f, R9 ;  /* 0x0000001fff167819 */ /* 0x000fc40000011409 */
[----:B------:R-:W-:Y:S02]  /*0e80*/  LEA.HI R47, R20, R19, RZ, 0x2 ;  /* 0x00000013142f7211 */ /* 0x000fe400078f10ff */
[----:B------:R-:W-:Y:S02]  /*0e90*/  LEA.HI R49, R24, R23, RZ, 0x2 ;  /* 0x0000001718317211 */ /* 0x000fe400078f10ff */
[----:B------:R-:W-:Y:S01]  /*0ea0*/  LEA.HI R48, R22, R9, RZ, 0x2 ;  /* 0x0000000916307211 */ /* 0x000fe200078f10ff */
[----:B------:R-:W-:Y:S01]  /*0eb0*/  IMAD.SHL.U32 R62, R47, 0x8, RZ ;  /* 0x000000082f3e7824 */ /* 0x000fe200078e00ff */
[----:B------:R-:W-:Y:S01]  /*0ec0*/  LOP3.LUT R18, R46, 0xfffffffc, RZ, 0xc0, !PT ;  /* 0xfffffffc2e127812 */ /* 0x000fe200078ec0ff */
[----:B------:R-:W-:Y:S01]  /*0ed0*/  IMAD.SHL.U32 R64, R49, 0x8, RZ ;  /* 0x0000000831407824 */ /* 0x000fe200078e00ff */
[----:B------:R-:W-:Y:S01]  /*0ee0*/  LOP3.LUT R20, R47, 0xfffffffc, RZ, 0xc0, !PT ;  /* 0xfffffffc2f147812 */ /* 0x000fe200078ec0ff */
[C---:B------:R-:W-:Y:S01]  /*0ef0*/  IMAD.SHL.U32 R63, R48.reuse, 0x8, RZ ;  /* 0x00000008303f7824 */ /* 0x040fe200078e00ff */
        /* <DEDUP_REMOVED lines=35> */
[----:B------:R-:W-:Y:S02]  /*1130*/  SHF.R.S32.HI R32, RZ, 0x1f, R31 ;  /* 0x0000001fff207819 */ /* 0x000fe4000001141f */
[----:B------:R-:W-:Y:S02]  /*1140*/  LEA.HI R54, R30, R29, RZ, 0x2 ;  /* 0x0000001d1e367211 */ /* 0x000fe400078f10ff */
[----:B------:R-:W-:Y:S02]  /*1150*/  SHF.R.S32.HI R28, RZ, 0x1f, R27 ;  /* 0x0000001fff1c7819 */ /* 0x000fe4000001141b */
[----:B------:R-:W-:Y:S01]  /*1160*/  SHF.R.S32.HI R30, RZ, 0x1f, R9 ;  /* 0x0000001fff1e7819 */ /* 0x000fe20000011409 */
[----:B------:R-:W-:Y:S01]  /*1170*/  IMAD.SHL.U32 R69, R54, 0x8, RZ ;  /* 0x0000000836457824 */ /* 0x000fe200078e00ff */
[----:B------:R-:W-:-:S02]  /*1180*/  LEA.HI R72, R32, R31, RZ, 0x2 ;  /* 0x0000001f20487211 */ /* 0x000fc400078f10ff */
[----:B------:R-:W-:Y:S02]  /*1190*/  LEA.HI R55, R28, R27, RZ, 0x2 ;  /* 0x0000001b1c377211 */ /* 0x000fe400078f10ff */
[----:B------:R-:W-:Y:S02]  /*11a0*/  LOP3.LUT R26, R54, 0xfffffffc, RZ, 0xc0, !PT ;  /* 0xfffffffc361a7812 */ /* 0x000fe400078ec0ff */
[----:B------:R-:W-:Y:S01]  /*11b0*/  LEA.HI R71, R30, R9, RZ, 0x2 ;  /* 0x000000091e477211 */ /* 0x000fe200078f10ff */
[----:B------:R-:W-:Y:S01]  /*11c0*/  IMAD.SHL.U32 R70, R55, 0x8, RZ ;  /* 0x0000000837467824 */ /* 0x000fe200078e00ff */
[----:B------:R-:W-:Y:S01]  /*11d0*/  IADD3 R33, R6, 0x50, RZ ;  /* 0x0000005006217810 */ /* 0x000fe20007ffe0ff */
[----:B------:R-:W-:Y:S01]  /*11e0*/  IMAD.IADD R26, R29, 0x1, -R26 ;  /* 0x000000011d1a7824 */ /* 0x000fe200078e0a1a */
[C---:B------:R-:W-:Y:S01]  /*11f0*/  LOP3.LUT R32, R72.reuse, 0xfffffffc, RZ, 0xc0, !PT ;  /* 0xfffffffc48207812 */ /* 0x040fe200078ec0ff */
[----:B------:R-:W-:Y:S01]  /*1200*/  IMAD.SHL.U32 R72, R72, 0x8, RZ ;  /* 0x0000000848487824 */ /* 0x000fe200078e00ff */
[----:B------:R-:W-:-:S02]  /*1210*/  LOP3.LUT R28, R55, 0xfffffffc, RZ, 0xc0, !PT ;  /* 0xfffffffc371c7812 */ /* 0x000fc400078ec0ff */
[----:B------:R-:W-:Y:S01]  /*1220*/  LOP3.LUT R30, R71, 0xfffffffc, RZ, 0xc0, !PT ;  /* 0xfffffffc471e7812 */ /* 0x000fe200078ec0ff */
[----:B------:R-:W-:Y:S01]  /*1230*/  IMAD.IADD R29, R31, 0x1, -R32 ;  /* 0x000000011f1d7824 */ /* 0x000fe200078e0a20 */
[----:B------:R-:W-:Y:S01]  /*1240*/  SHF.R.S32.HI R36, RZ, 0x1f, R33 ;  /* 0x0000001fff247819 */ /* 0x000fe20000011421 */
[----:B------:R-:W-:Y:S01]  /*1250*/  IMAD.IADD R27, R27, 0x1, -R28 ;  /* 0x000000011b1b7824 */ /* 0x000fe200078e0a1c */
[C---:B------:R-:W-:Y:S01]  /*1260*/  IADD3 R31, R6.reuse, 0x54, RZ ;  /* 0x00000054061f7810 */ /* 0x040fe20007ffe0ff */
[----:B------:R-:W-:Y:S01]  /*1270*/  IMAD.IADD R28, R9, 0x1, -R30 ;  /* 0x00000001091c7824 */ /* 0x000fe200078e0a1e */
[C---:B------:R-:W-:Y:S01]  /*1280*/  IADD3 R35, R6.reuse, 0x58, RZ ;  /* 0x0000005806237810 */ /* 0x040fe20007ffe0ff */
[----:B------:R-:W-:Y:S01]  /*1290*/  IMAD.SHL.U32 R9, R137, 0x4, RZ ;  /* 0x0000000489097824 */ /* 0x000fe200078e00ff */
[----:B------:R-:W-:Y:S01]  /*12a0*/  IADD3 R37, R6, 0x5c, RZ ;  /* 0x0000005c06257810 */ /* 0x000fe20007ffe0ff */
[----:B------:R-:W-:Y:S01]  /*12b0*/  IMAD.SHL.U32 R71, R71, 0x8, RZ ;  /* 0x0000000847477824 */ /* 0x000fe200078e00ff */
[----:B------:R-:W-:Y:S01]  /*12c0*/  LEA.HI R73, R36, R33, RZ, 0x2 ;  /* 0x0000002124497211 */ /* 0x000fe200078f10ff */
[----:B------:R-:W-:Y:S01]  /*12d0*/  IMAD R36, R3, c[0x0][0x1b0], RZ ;  /* 0x00006c0003247a24 */ /* 0x000fe200078e02ff */
[----:B------:R-:W-:-:S02]  /*12e0*/  SHF.R.S32.HI R32, RZ, 0x1f, R31 ;  /* 0x0000001fff207819 */ /* 0x000fc4000001141f */
[----:B------:R-:W-:Y:S02]  /*12f0*/  SHF.R.S32.HI R56, RZ, 0x1f, R35 ;  /* 0x0000001fff387819 */ /* 0x000fe40000011423 */
[----:B------:R-:W-:Y:S02]  /*1300*/  SHF.R.S32.HI R58, RZ, 0x1f, R37 ;  /* 0x0000001fff3a7819 */ /* 0x000fe40000011425 */
[----:B------:R-:W-:Y:S02]  /*1310*/  LEA.HI R76, R32, R31, RZ, 0x2 ;  /* 0x0000001f204c7211 */ /* 0x000fe400078f10ff */
[----:B------:R-:W-:Y:S02]  /*1320*/  SHF.R.S32.HI R41, RZ, 0x1f, R9 ;  /* 0x0000001fff297819 */ /* 0x000fe40000011409 */
[----:B------:R-:W-:Y:S02]  /*1330*/  IADD3 R74, P0, R36, R9, RZ ;  /* 0x00000009244a7210 */ /* 0x000fe40007f1e0ff */
[----:B------:R-:W-:-:S02]  /*1340*/  LEA.HI R77, R56, R35, RZ, 0x2 ;  /* 0x00000023384d7211 */ /* 0x000fc400078f10ff */
[----:B------:R-:W-:Y:S02]  /*1350*/  LEA.HI R78, R58, R37, RZ, 0x2 ;  /* 0x000000253a4e7211 */ /* 0x000fe400078f10ff */
[C---:B------:R-:W-:Y:S01]  /*1360*/  LOP3.LUT R30, R73.reuse, 0xfffffffc, RZ, 0xc0, !PT ;  /* 0xfffffffc491e7812 */ /* 0x040fe200078ec0ff */
[----:B------:R-:W-:Y:S01]  /*1370*/  IMAD.SHL.U32 R73, R73, 0x8, RZ ;  /* 0x0000000849497824 */ /* 0x000fe200078e00ff */
[C---:B------:R-:W-:Y:S01]  /*1380*/  LOP3.LUT R32, R76.reuse, 0xfffffffc, RZ, 0xc0, !PT ;  /* 0xfffffffc4c207812 */ /* 0x040fe200078ec0ff */
[----:B------:R-:W-:Y:S01]  /*1390*/  IMAD.SHL.U32 R76, R76, 0x8, RZ ;  /* 0x000000084c4c7824 */ /* 0x000fe200078e00ff */
[----:B------:R-:W-:Y:S01]  /*13a0*/  LEA.HI.X.SX32 R75, R36, R41, 0x1, P0 ;  /* 0x00000029244b7211 */ /* 0x000fe200000f0eff */
[----:B------:R-:W-:Y:S01]  /*13b0*/  IMAD.IADD R30, R33, 0x1, -R30 ;  /* 0x00000001211e7824 */ /* 0x000fe200078e0a1e */
[----:B------:R-:W-:Y:S01]  /*13c0*/  LOP3.LUT R56, R77, 0xfffffffc, RZ, 0xc0, !PT ;  /* 0xfffffffc4d387812 */ /* 0x000fe200078ec0ff */
[----:B------:R-:W-:Y:S01]  /*13d0*/  IMAD.IADD R31, R31, 0x1, -R32 ;  /* 0x000000011f1f7824 */ /* 0x000fe200078e0a20 */
[----:B------:R-:W-:Y:S01]  /*13e0*/  LOP3.LUT R58, R78, 0xfffffffc, RZ, 0xc0, !PT ;  /* 0xfffffffc4e3a7812 */ /* 0x000fe200078ec0ff */
[----:B------:R-:W-:Y:S01]  /*13f0*/  IMAD.SHL.U32 R77, R77, 0x8, RZ ;  /* 0x000000084d4d7824 */ /* 0x000fe200078e00ff */
        /* <DEDUP_REMOVED lines=85> */
[C---:B------:R-:W-:Y:S01]  /*1950*/  IMAD.SHL.U32 R125, R4.reuse, 0x8, RZ ;  /* 0x00000008047d7824 */ /* 0x040fe200078e00ff */
[----:B------:R-:W-:Y:S01]  /*1960*/  LEA.HI.X.SX32 R40, R4, R127, 0x1, P0 ;  /* 0x0000007f04287211 */ /* 0x000fe200000f0eff */
[----:B------:R-:W-:Y:S01]  /*1970*/  IMAD.MOV.U32 R9, RZ, RZ, -0x800001 ;  /* 0xff7fffffff097424 */ /* 0x000fe200078e00ff */
[----:B------:R-:W-:Y:S01]  /*1980*/  LEA R132, P0, R41, c[0x0][0x188], 0x2 ;  /* 0x0000620029847a11 */ /* 0x000fe200078010ff */
[----:B------:R-:W-:Y:S01]  /*1990*/  IMAD.MOV.U32 R134, RZ, RZ, R4 ;  /* 0x000000ffff867224 */ /* 0x000fe200078e0004 */
[----:B------:R-:W-:Y:S01]  /*19a0*/  IADD3 R135, R135, 0x1a0, RZ ;  /* 0x000001a087877810 */ /* 0x000fe20007ffe0ff */
[----:B------:R-:W-:Y:S01]  /*19b0*/  IMAD.IADD R137, R137, 0x1, R125 ;  /* 0x0000000189897824 */ /* 0x000fe200078e027d */
[----:B------:R-:W-:Y:S02]  /*19c0*/  LEA.HI.X R133, R41, c[0x0][0x18c], R40, 0x2, P0 ;  /* 0x0000630029857a11 */ /* 0x000fe400000f1428 */
.L_x_22945:
        /* <DEDUP_REMOVED lines=59> */
[-C--:B------:R-:W-:Y:S02]  /*1d80*/  IADD3 R42, P5, P6, R38, R50.reuse, R11 ;  /* 0x00000032262a7210 */ /* 0x080fe40007ebe00b */
[-C--:B------:R-:W-:Y:S01]  /*1d90*/  IADD3 R45, P1, R6, R50.reuse, RZ ;  /* 0x00000032062d7210 */ /* 0x080fe20007f3e0ff */
[----:B------:R-:W-:Y:S01]  /*1da0*/  IMAD R41, R40, R37, R41 ;  /* 0x0000002528297224 */ /* 0x000fe200078e0229 */
[----:B------:R-:W-:Y:S02]  /*1db0*/  IADD3 R40, P3, P4, R39, R50, R12 ;  /* 0x0000003227287210 */ /* 0x000fe40007c7e00c */
[----:B------:R-:W-:Y:S01]  /*1dc0*/  LEA R146, P2, R42, c[0x0][0x170], 0x2 ;  /* 0x00005c002a927a11 */ /* 0x000fe200078410ff */
[----:B------:R-:W-:-:S04]  /*1dd0*/  IMAD.IADD R51, R51, 0x1, R41 ;  /* 0x0000000133337824 */ /* 0x000fc800078e0229 */
[----:B------:R-:W-:Y:S01]  /*1de0*/  IMAD.X R46, R36, 0x1, R51, P1 ;  /* 0x00000001242e7824 */ /* 0x000fe200008e0633 */
[-C--:B------:R-:W-:Y:S02]  /*1df0*/  IADD3.X R43, R79, R51.reuse, R80, P5, P6 ;  /* 0x000000334f2b7210 */ /* 0x080fe40002fec450 */
[----:B------:R-:W-:Y:S02]  /*1e00*/  LEA R48, P5, R40, c[0x0][0x170], 0x2 ;  /* 0x00005c0028307a11 */ /* 0x000fe400078a10ff */
[----:B------:R-:W-:Y:S02]  /*1e10*/  IADD3.X R41, R81, R51, R82, P3, P4 ;  /* 0x0000003351297210 */ /* 0x000fe40001fe8452 */
[----:B------:R-:W-:Y:S02]  /*1e20*/  LEA R52, P3, R45, c[0x0][0x170], 0x2 ;  /* 0x00005c002d347a11 */ /* 0x000fe400078610ff */
[----:B------:R-:W-:Y:S02]  /*1e30*/  LEA.HI.X R147, R42, c[0x0][0x174], R43, 0x2, P2 ;  /* 0x00005d002a937a11 */ /* 0x000fe400010f142b */
[----:B------:R-:W-:-:S02]  /*1e40*/  LEA.HI.X R49, R40, c[0x0][0x174], R41, 0x2, P5 ;  /* 0x00005d0028317a11 */ /* 0x000fc400028f1429 */
[-C--:B------:R-:W-:Y:S01]  /*1e50*/  IADD3 R44, P4, P5, R56, R50.reuse, R13 ;  /* 0x00000032382c7210 */ /* 0x080fe20007d9e00d */
[----:B------:R0:W2:Y:S01]  /*1e60*/  LDG.E.CONSTANT R154, [R146.64] ;  /* 0x0000000a929a7981 */ /* 0x0000a2000c1e9900 */
[----:B------:R-:W-:Y:S02]  /*1e70*/  LEA.HI.X R53, R45, c[0x0][0x174], R46, 0x2, P3 ;  /* 0x00005d002d357a11 */ /* 0x000fe400018f142e */
[-C--:B------:R-:W-:Y:S01]  /*1e80*/  IADD3 R42, P1, P6, R57, R50.reuse, R14 ;  /* 0x00000032392a7210 */ /* 0x080fe20007e3e00e */
[----:B------:R1:W3:Y:S01]  /*1e90*/  LDG.E.CONSTANT R157, [R48.64] ;  /* 0x0000000a309d7981 */ /* 0x0002e2000c1e9900 */
[----:B------:R-:W-:Y:S02]  /*1ea0*/  IADD3 R40, P2, P3, R58, R50, R15 ;  /* 0x000000323a287210 */ /* 0x000fe40007b5e00f */
[-C--:B------:R-:W-:Y:S01]  /*1eb0*/  IADD3.X R45, R83, R51.reuse, R84, P4, P5 ;  /* 0x00000033532d7210 */ /* 0x080fe200027ea454 */
[----:B------:R4:W5:Y:S01]  /*1ec0*/  LDG.E.CONSTANT R155, [R52.64] ;  /* 0x0000000a349b7981 */ /* 0x000962000c1e9900 */
[----:B------:R-:W-:-:S02]  /*1ed0*/  IADD3.X R43, R85, R51, R86, P1, P6 ;  /* 0x00000033552b7210 */ /* 0x000fc40000fec456 */
[----:B------:R-:W-:Y:S02]  /*1ee0*/  LEA R144, P4, R44, c[0x0][0x170], 0x2 ;  /* 0x00005c002c907a11 */ /* 0x000fe400078810ff */
[----:B------:R-:W-:Y:S02]  /*1ef0*/  LEA R140, P5, R42, c[0x0][0x170], 0x2 ;  /* 0x00005c002a8c7a11 */ /* 0x000fe400078a10ff */
[----:B------:R-:W-:Y:S02]  /*1f00*/  LEA R46, P1, R40, c[0x0][0x170], 0x2 ;  /* 0x00005c00282e7a11 */ /* 0x000fe400078210ff */
[----:B------:R-:W-:Y:S02]  /*1f10*/  IADD3.X R41, R87, R51, R88, P2, P3 ;  /* 0x0000003357297210 */ /* 0x000fe400017e6458 */
[----:B------:R-:W-:Y:S02]  /*1f20*/  LEA.HI.X R145, R44, c[0x0][0x174], R45, 0x2, P4 ;  /* 0x00005d002c917a11 */ /* 0x000fe400020f142d */
[----:B------:R-:W-:-:S02]  /*1f30*/  LEA.HI.X R141, R42, c[0x0][0x174], R43, 0x2, P5 ;  /* 0x00005d002a8d7a11 */ /* 0x000fc400028f142b */
[----:B------:R-:W-:Y:S02]  /*1f40*/  LEA.HI.X R47, R40, c[0x0][0x174], R41, 0x2, P1 ;  /* 0x00005d00282f7a11 */ /* 0x000fe400008f1429 */
[-C--:B------:R-:W-:Y:S01]  /*1f50*/  IADD3 R45, P5, P6, R59, R50.reuse, R16 ;  /* 0x000000323b2d7210 */ /* 0x080fe20007ebe010 */
[----:B------:R0:W3:Y:S01]  /*1f60*/  LDG.E.CONSTANT R149, [R140.64] ;  /* 0x0000000a8c957981 */ /* 0x0000e2000c1e9900 */
[-C--:B------:R-:W-:Y:S02]  /*1f70*/  IADD3 R42, P1, P2, R60, R50.reuse, R17 ;  /* 0x000000323c2a7210 */ /* 0x080fe40007a3e011 */
[----:B------:R-:W-:Y:S02]  /*1f80*/  IADD3 R40, P3, P4, R61, R50, R18 ;  /* 0x000000323d287210 */ /* 0x000fe40007c7e012 */
[-C--:B------:R-:W-:Y:S02]  /*1f90*/  IADD3.X R54, R89, R51.reuse, R90, P5, P6 ;  /* 0x0000003359367210 */ /* 0x080fe40002fec45a */
[----:B------:R-:W-:-:S02]  /*1fa0*/  IADD3.X R43, R91, R51, R92, P1, P2 ;  /* 0x000000335b2b7210 */ /* 0x000fc40000fe445c */
[----:B------:R-:W-:Y:S02]  /*1fb0*/  LEA R44, P6, R45, c[0x0][0x170], 0x2 ;  /* 0x00005c002d2c7a11 */ /* 0x000fe400078c10ff */
[----:B------:R-:W-:Y:S02]  /*1fc0*/  LEA R142, P5, R42, c[0x0][0x170], 0x2 ;  /* 0x00005c002a8e7a11 */ /* 0x000fe400078a10ff */
[----:B------:R-:W-:Y:S02]  /*1fd0*/  LEA R138, P1, R40, c[0x0][0x170], 0x2 ;  /* 0x00005c00288a7a11 */ /* 0x000fe400078210ff */
[----:B------:R-:W-:Y:S02]  /*1fe0*/  IADD3.X R41, R93, R51, R94, P3, P4 ;  /* 0x000000335d297210 */ /* 0x000fe40001fe845e */
[----:B------:R-:W-:Y:S02]  /*1ff0*/  LEA.HI.X R45, R45, c[0x0][0x174], R54, 0x2, P6 ;  /* 0x00005d002d2d7a11 */ /* 0x000fe400030f1436 */
[----:B------:R-:W-:-:S02]  /*2000*/  LEA.HI.X R143, R42, c[0x0][0x174], R43, 0x2, P5 ;  /* 0x00005d002a8f7a11 */ /* 0x000fc400028f142b */
[----:B------:R-:W-:Y:S01]  /*2010*/  LEA.HI.X R139, R40, c[0x0][0x174], R41, 0x2, P1 ;  /* 0x00005d00288b7a11 */ /* 0x000fe200008f1429 */
[----:B------:R0:W3:Y:S01]  /*2020*/  LDG.E.CONSTANT R151, [R44.64] ;  /* 0x0000000a2c977981 */ /* 0x0000e2000c1e9900 */
[-C--:B------:R-:W-:Y:S02]  /*2030*/  IADD3 R43, P2, P3, R62, R50.reuse, R19 ;  /* 0x000000323e2b7210 */ /* 0x080fe40007b5e013 */
[-C--:B------:R-:W-:Y:S01]  /*2040*/  IADD3 R41, P6, P1, R63, R50.reuse, R20 ;  /* 0x000000323f297210 */ /* 0x080fe200079de014 */
[----:B------:R0:W3:Y:S01]  /*2050*/  LDG.E.CONSTANT R142, [R142.64] ;  /* 0x0000000a8e8e7981 */ /* 0x0000e2000c1e9900 */
[----:B------:R-:W-:Y:S02]  /*2060*/  IADD3 R126, P5, P4, R64, R50, R21 ;  /* 0x00000032407e7210 */ /* 0x000fe40007cbe015 */
[-C--:B------:R-:W-:Y:S02]  /*2070*/  IADD3.X R148, R95, R51.reuse, R96, P2, P3 ;  /* 0x000000335f947210 */ /* 0x080fe400017e6460 */
[----:B------:R-:W-:-:S02]  /*2080*/  IADD3.X R136, R97, R51, R98, P6, P1 ;  /* 0x0000003361887210 */ /* 0x000fc400037e2462 */
[-C--:B------:R-:W-:Y:S02]  /*2090*/  IADD3.X R127, R99, R51.reuse, R100, P5, P4 ;  /* 0x00000033637f7210 */ /* 0x080fe40002fe8464 */
[----:B------:R-:W-:Y:S02]  /*20a0*/  IADD3 R54, P3, P2, R65, R50, R22 ;  /* 0x0000003241367210 */ /* 0x000fe40007a7e016 */
[----:B------:R-:W-:Y:S02]  /*20b0*/  LEA R40, P1, R41, c[0x0][0x170], 0x2 ;  /* 0x00005c0029287a11 */ /* 0x000fe400078210ff */
[----:B------:R-:W-:Y:S02]  /*20c0*/  LEA R130, P4, R126, c[0x0][0x170], 0x2 ;  /* 0x00005c007e827a11 */ /* 0x000fe400078810ff */
[----:B------:R-:W-:Y:S02]  /*20d0*/  LEA R42, P6, R43, c[0x0][0x170], 0x2 ;  /* 0x00005c002b2a7a11 */ /* 0x000fe400078c10ff */
[----:B------:R-:W-:-:S02]  /*20e0*/  IADD3.X R55, R101, R51, R102, P3, P2 ;  /* 0x0000003365377210 */ /* 0x000fc40001fe4466 */
[----:B------:R-:W-:Y:S02]  /*20f0*/  LEA.HI.X R41, R41, c[0x0][0x174], R136, 0x2, P1 ;  /* 0x00005d0029297a11 */ /* 0x000fe400008f1488 */
[----:B------:R-:W-:Y:S02]  /*2100*/  LEA.HI.X R131, R126, c[0x0][0x174], R127, 0x2, P4 ;  /* 0x00005d007e837a11 */ /* 0x000fe400020f147f */
[----:B------:R-:W-:Y:S01]  /*2110*/  IADD3 R127, P1, P2, R66, R50, R23 ;  /* 0x00000032427f7210 */ /* 0x000fe20007a3e017 */
[----:B0-----:R0:W3:Y:S01]  /*2120*/  LDG.E.CONSTANT R147, [R40.64] ;  /* 0x0000000a28937981 */ /* 0x0010e2000c1e9900 */
[----:B------:R-:W-:Y:S02]  /*2130*/  LEA.HI.X R43, R43, c[0x0][0x174], R148, 0x2, P6 ;  /* 0x00005d002b2b7a11 */ /* 0x000fe400030f1494 */
[----:B------:R-:W-:Y:S01]  /*2140*/  LEA R128, P5, R54, c[0x0][0x170], 0x2 ;  /* 0x00005c0036807a11 */ /* 0x000fe200078a10ff */
[----:B------:R0:W3:Y:S01]  /*2150*/  LDG.E.CONSTANT R148, [R144.64] ;  /* 0x0000000a90947981 */ /* 0x0000e2000c1e9900 */
[----:B------:R-:W-:-:S02]  /*2160*/  IADD3.X R150, R103, R51, R104, P1, P2 ;  /* 0x0000003367967210 */ /* 0x000fc40000fe4468 */
[C---:B------:R-:W-:Y:S02]  /*2170*/  LEA R126, P3, R127.reuse, c[0x0][0x170], 0x2 ;  /* 0x00005c007f7e7a11 */ /* 0x040fe400078610ff */
[----:B------:R-:W-:Y:S02]  /*2180*/  LEA.HI.X R129, R54, c[0x0][0x174], R55, 0x2, P5 ;  /* 0x00005d0036817a11 */ /* 0x000fe400028f1437 */
[----:B------:R-:W-:Y:S02]  /*2190*/  LEA.HI.X R127, R127, c[0x0][0x174], R150, 0x2, P3 ;  /* 0x00005d007f7f7a11 */ /* 0x000fe400018f1496 */
[----:B------:R1:W3:Y:S01]  /*21a0*/  LDG.E.CONSTANT R150, [R46.64] ;  /* 0x0000000a2e967981 */ /* 0x0002e2000c1e9900 */
[-C--:B------:R-:W-:Y:S02]  /*21b0*/  IADD3 R55, P4, P5, R67, R50.reuse, R24 ;  /* 0x0000003243377210 */ /* 0x080fe40007d9e018 */
[----:B----4-:R-:W-:Y:S01]  /*21c0*/  IADD3 R53, P1, P2, R68, R50, R25 ;  /* 0x0000003244357210 */ /* 0x010fe20007a3e019 */
[----:B0-----:R0:W4:Y:S01]  /*21d0*/  LDG.E.CONSTANT R145, [R138.64] ;  /* 0x0000000a8a917981 */ /* 0x001122000c1e9900 */
[----:B------:R-:W-:-:S02]  /*21e0*/  LEA R54, P6, R55, c[0x0][0x170], 0x2 ;  /* 0x00005c0037367a11 */ /* 0x000fc400078c10ff */
[-C--:B------:R-:W-:Y:S01]  /*21f0*/  IADD3.X R136, R105, R51.reuse, R106, P4, P5 ;  /* 0x0000003369887210 */ /* 0x080fe200027ea46a */
[----:B------:R0:W4:Y:S01]  /*2200*/  LDG.E.CONSTANT R144, [R42.64] ;  /* 0x0000000a2a907981 */ /* 0x000122000c1e9900 */
[----:B-1----:R-:W-:Y:S02]  /*2210*/  IADD3 R49, P4, P5, R69, R50, R26 ;  /* 0x0000003245317210 */ /* 0x002fe40007d9e01a */
[----:B------:R-:W-:Y:S02]  /*2220*/  LEA.HI.X R55, R55, c[0x0][0x174], R136, 0x2, P6 ;  /* 0x00005d0037377a11 */ /* 0x000fe400030f1488 */
[----:B------:R-:W-:Y:S01]  /*2230*/  LEA R48, P6, R49, c[0x0][0x170], 0x2 ;  /* 0x00005c0031307a11 */ /* 0x000fe200078c10ff */
[----:B0-----:R0:W4:Y:S01]  /*2240*/  LDG.E.CONSTANT R139, [R128.64] ;  /* 0x0000000a808b7981 */ /* 0x001122000c1e9900 */
[-C--:B------:R-:W-:Y:S02]  /*2250*/  IADD3.X R146, R107, R51.reuse, R108, P1, P2 ;  /* 0x000000336b927210 */ /* 0x080fe40000fe446c */
[----:B------:R-:W-:Y:S01]  /*2260*/  IADD3.X R136, R109, R51, R110, P4, P5 ;  /* 0x000000336d887210 */ /* 0x000fe200027ea46e */
[----:B------:R1:W4:Y:S01]  /*2270*/  LDG.E.CONSTANT R138, [R126.64] ;  /* 0x0000000a7e8a7981 */ /* 0x000322000c1e9900 */
[----:B------:R-:W-:-:S02]  /*2280*/  LEA R52, P3, R53, c[0x0][0x170], 0x2 ;  /* 0x00005c0035347a11 */ /* 0x000fc400078610ff */
[-C--:B------:R-:W-:Y:S01]  /*2290*/  IADD3 R47, P1, P2, R70, R50.reuse, R27 ;  /* 0x00000032462f7210 */ /* 0x080fe20007a3e01b */
[----:B------:R0:W4:Y:S01]  /*22a0*/  LDG.E.CONSTANT R141, [R54.64] ;  /* 0x0000000a368d7981 */ /* 0x000122000c1e9900 */
[----:B------:R-:W-:Y:S02]  /*22b0*/  LEA.HI.X R49, R49, c[0x0][0x174], R136, 0x2, P6 ;  /* 0x00005d0031317a11 */ /* 0x000fe400030f1488 */
[----:B------:R-:W-:Y:S02]  /*22c0*/  LEA.HI.X R53, R53, c[0x0][0x174], R146, 0x2, P3 ;  /* 0x00005d0035357a11 */ /* 0x000fe400018f1492 */
[----:B------:R-:W-:Y:S02]  /*22d0*/  IADD3.X R136, R111, R51, R112, P1, P2 ;  /* 0x000000336f887210 */ /* 0x000fe40000fe4470 */
[----:B------:R-:W-:Y:S02]  /*22e0*/  LEA R46, P3, R47, c[0x0][0x170], 0x2 ;  /* 0x00005c002f2e7a11 */ /* 0x000fe400078610ff */
[----:B------:R-:W-:-:S02]  /*22f0*/  IADD3 R45, P4, P5, R71, R50, R28 ;  /* 0x00000032472d7210 */ /* 0x000fc40007d9e01c */
[----:B------:R-:W-:Y:S02]  /*2300*/  LEA.HI.X R47, R47, c[0x0][0x174], R136, 0x2, P3 ;  /* 0x00005d002f2f7a11 */ /* 0x000fe400018f1488 */
[----:B------:R0:W4:Y:S01]  /*2310*/  LDG.E.CONSTANT R136, [R130.64] ;  /* 0x0000000a82887981 */ /* 0x000122000c1e9900 */
[----:B------:R-:W-:Y:S02]  /*2320*/  LEA R44, P1, R45, c[0x0][0x170], 0x2 ;  /* 0x00005c002d2c7a11 */ /* 0x000fe400078210ff */
[----:B------:R-:W-:-:S04]  /*2330*/  IADD3.X R140, R113, R51, R114, P4, P5 ;  /* 0x00000033718c7210 */ /* 0x000fc800027ea472 */
[----:B------:R-:W-:Y:S02]  /*2340*/  LEA.HI.X R45, R45, c[0x0][0x174], R140, 0x2, P1 ;  /* 0x00005d002d2d7a11 */ /* 0x000fe400008f148c */
[-C--:B------:R-:W-:Y:S02]  /*2350*/  IADD3 R43, P1, P2, R72, R50.reuse, R29 ;  /* 0x00000032482b7210 */ /* 0x080fe40007a3e01d */
[----:B------:R-:W-:Y:S01]  /*2360*/  IADD3 R143, P4, P5, R73, R50, R30 ;  /* 0x00000032498f7210 */ /* 0x000fe20007d9e01e */
[----:B------:R0:W4:Y:S01]  /*2370*/  LDG.E.CONSTANT R153, [R44.64] ;  /* 0x0000000a2c997981 */ /* 0x000122000c1e9900 */
[----:B------:R-:W-:Y:S02]  /*2380*/  IADD3.X R140, R115, R51, R116, P1, P2 ;  /* 0x00000033738c7210 */ /* 0x000fe40000fe4474 */
[----:B------:R-:W-:Y:S02]  /*2390*/  LEA R42, P3, R43, c[0x0][0x170], 0x2 ;  /* 0x00005c002b2a7a11 */ /* 0x000fe400078610ff */
[----:B------:R-:W-:-:S02]  /*23a0*/  LEA R40, P1, R143, c[0x0][0x170], 0x2 ;  /* 0x00005c008f287a11 */ /* 0x000fc400078210ff */
[----:B------:R-:W-:Y:S02]  /*23b0*/  IADD3.X R146, R117, R51, R118, P4, P5 ;  /* 0x0000003375927210 */ /* 0x000fe400027ea476 */
[----:B------:R-:W-:Y:S02]  /*23c0*/  LEA.HI.X R43, R43, c[0x0][0x174], R140, 0x2, P3 ;  /* 0x00005d002b2b7a11 */ /* 0x000fe400018f148c */
[----:B------:R1:W4:Y:S01]  /*23d0*/  LDG.E.CONSTANT R140, [R52.64] ;  /* 0x0000000a348c7981 */ /* 0x000322000c1e9900 */
[----:B------:R-:W-:-:S03]  /*23e0*/  LEA.HI.X R41, R143, c[0x0][0x174], R146, 0x2, P1 ;  /* 0x00005d008f297a11 */ /* 0x000fc600008f1492 */
[----:B------:R1:W4:Y:S01]  /*23f0*/  LDG.E.CONSTANT R143, [R48.64] ;  /* 0x0000000a308f7981 */ /* 0x000322000c1e9900 */
[----:B0-----:R-:W-:-:S03]  /*2400*/  IADD3 R129, P5, P6, R76, R50, R31 ;  /* 0x000000324c817210 */ /* 0x001fc60007ebe01f */
[----:B------:R0:W4:Y:S01]  /*2410*/  LDG.E.CONSTANT R146, [R46.64] ;  /* 0x0000000a2e927981 */ /* 0x000122000c1e9900 */
[-C--:B-1----:R-:W-:Y:S02]  /*2420*/  IADD3 R127, P4, P3, R77, R50.reuse, R32 ;  /* 0x000000324d7f7210 */ /* 0x082fe40007b9e020 */
[-C--:B------:R-:W-:Y:S01]  /*2430*/  IADD3.X R54, R119, R51.reuse, R120, P5, P6 ;  /* 0x0000003377367210 */ /* 0x080fe20002fec478 */
[----:B------:R1:W4:Y:S01]  /*2440*/  LDG.E.CONSTANT R152, [R42.64] ;  /* 0x0000000a2a987981 */ /* 0x000322000c1e9900 */
[----:B------:R-:W-:Y:S02]  /*2450*/  LEA R128, P5, R129, c[0x0][0x170], 0x2 ;  /* 0x00005c0081807a11 */ /* 0x000fe400078a10ff */
[----:B------:R-:W-:Y:S01]  /*2460*/  LEA R126, P6, R127, c[0x0][0x170], 0x2 ;  /* 0x00005c007f7e7a11 */ /* 0x000fe200078c10ff */
[----:B------:R1:W4:Y:S01]  /*2470*/  LDG.E.CONSTANT R159, [R40.64] ;  /* 0x0000000a289f7981 */ /* 0x000322000c1e9900 */
[----:B------:R-:W-:Y:S02]  /*2480*/  IADD3.X R52, R121, R51, R122, P4, P3 ;  /* 0x0000003379347210 */ /* 0x000fe400027e647a */
[----:B------:R-:W-:Y:S01]  /*2490*/  IADD3 R50, P2, P1, R78, R50, R33 ;  /* 0x000000324e327210 */ /* 0x000fe2000795e021 */
[----:B0-----:R-:W-:Y:S01]  /*24a0*/  LDS.128 R44, [R35+0x10] ;  /* 0x00001000232c7984 */ /* 0x001fe20000000c00 */
[----:B------:R-:W-:-:S02]  /*24b0*/  LEA.HI.X R129, R129, c[0x0][0x174], R54, 0x2, P5 ;  /* 0x00005d0081817a11 */ /* 0x000fc400028f1436 */
[----:B------:R-:W-:Y:S02]  /*24c0*/  LEA.HI.X R127, R127, c[0x0][0x174], R52, 0x2, P6 ;  /* 0x00005d007f7f7a11 */ /* 0x000fe400030f1434 */
[----:B------:R-:W-:Y:S01]  /*24d0*/  LEA R130, P3, R50, c[0x0][0x170], 0x2 ;  /* 0x00005c0032827a11 */ /* 0x000fe200078610ff */
[----:B------:R-:W4:Y:S01]  /*24e0*/  LDG.E.CONSTANT R128, [R128.64] ;  /* 0x0000000a80807981 */ /* 0x000f22000c1e9900 */
[----:B------:R-:W-:-:S03]  /*24f0*/  IADD3.X R51, R123, R51, R124, P2, P1 ;  /* 0x000000337b337210 */ /* 0x000fc600017e247c */
[----:B------:R-:W4:Y:S01]  /*2500*/  LDG.E.CONSTANT R127, [R126.64] ;  /* 0x0000000a7e7f7981 */ /* 0x000f22000c1e9900 */
[----:B------:R-:W-:-:S03]  /*2510*/  LEA.HI.X R131, R50, c[0x0][0x174], R51, 0x2, P3 ;  /* 0x00005d0032837a11 */ /* 0x000fc600018f1433 */
[----:B------:R-:W2:Y:S04]  /*2520*/  LDS.128 R52, [R35] ;  /* 0x0000000023347984 */ /* 0x000ea80000000c00 */
[----:B------:R-:W4:Y:S04]  /*2530*/  LDG.E.CONSTANT R130, [R130.64] ;  /* 0x0000000a82827981 */ /* 0x000f28000c1e9900 */
[----:B------:R-:W4:Y:S04]  /*2540*/  LDS.128 R48, [R35+0x20] ;  /* 0x0000200023307984 */ /* 0x000f280000000c00 */
[----:B-1----:R-:W0:Y:S01]  /*2550*/  LDS.128 R40, [R35+0x30] ;  /* 0x0000300023287984 */ /* 0x002e220000000c00 */
[----:B------:R-:W-:Y:S01]  /*2560*/  ISETP.NE.AND P1, PT, R6, RZ, PT ;  /* 0x000000ff0600720c */ /* 0x000fe20003f25270 */
[----:B--2---:R-:W-:-:S04]  /*2570*/  FMUL.FTZ R53, R154, R53 ;  /* 0x000000359a357220 */ /* 0x004fc80000410000 */
[----:B-----5:R-:W-:-:S04]  /*2580*/  FFMA.FTZ R52, R52, R155, R53 ;  /* 0x0000009b34347223 */ /* 0x020fc80000010035 */
[----:B---3--:R-:W-:-:S04]  /*2590*/  FFMA.FTZ R52, R157, R54, R52 ;  /* 0x000000369d347223 */ /* 0x008fc80000010034 */
[----:B------:R-:W-:-:S04]  /*25a0*/  FFMA.FTZ R52, R148, R55, R52 ;  /* 0x0000003794347223 */ /* 0x000fc80000010034 */
[----:B------:R-:W-:Y:S02]  /*25b0*/  FFMA.FTZ R44, R44, R149, R52 ;  /* 0x000000952c2c7223 */ /* 0x000fe40000010034 */
[----:B------:R-:W1:Y:S02]  /*25c0*/  LDS.128 R52, [R35+0x40] ;  /* 0x0000400023347984 */ /* 0x000e640000000c00 */
[----:B------:R-:W-:-:S04]  /*25d0*/  FFMA.FTZ R44, R150, R45, R44 ;  /* 0x0000002d962c7223 */ /* 0x000fc8000001002c */
[----:B------:R-:W-:-:S04]  /*25e0*/  FFMA.FTZ R44, R151, R46, R44 ;  /* 0x0000002e972c7223 */ /* 0x000fc8000001002c */
[----:B------:R-:W-:-:S04]  /*25f0*/  FFMA.FTZ R44, R142, R47, R44 ;  /* 0x0000002f8e2c7223 */ /* 0x000fc8000001002c */
[----:B----4-:R-:W-:-:S04]  /*2600*/  FFMA.FTZ R44, R48, R145, R44 ;  /* 0x00000091302c7223 */ /* 0x010fc8000001002c */
[----:B------:R-:W-:-:S04]  /*2610*/  FFMA.FTZ R44, R144, R49, R44 ;  /* 0x00000031902c7223 */ /* 0x000fc8000001002c */
[----:B------:R-:W-:Y:S02]  /*2620*/  FFMA.FTZ R50, R147, R50, R44 ;  /* 0x0000003293327223 */ /* 0x000fe4000001002c */
[----:B------:R-:W2:Y:S02]  /*2630*/  LDS.128 R44, [R35+0x50] ;  /* 0x00005000232c7984 */ /* 0x000ea40000000c00 */
[----:B------:R-:W-:-:S04]  /*2640*/  FFMA.FTZ R50, R136, R51, R50 ;  /* 0x0000003388327223 */ /* 0x000fc80000010032 */
        /* <DEDUP_REMOVED lines=8> */
[----:B--2---:R-:W-:-:S04]  /*26d0*/  FFMA.FTZ R40, R44, R159, R40 ;  /* 0x0000009f2c287223 */ /* 0x004fc80000010028 */
[----:B------:R-:W-:-:S04]  /*26e0*/  FFMA.FTZ R40, R128, R45, R40 ;  /* 0x0000002d80287223 */ /* 0x000fc80000010028 */
[----:B------:R-:W-:-:S04]  /*26f0*/  FFMA.FTZ R40, R127, R46, R40 ;  /* 0x0000002e7f287223 */ /* 0x000fc80000010028 */
[----:B------:R-:W-:Y:S01]  /*2700*/  FFMA.FTZ R47, R130, R47, R40 ;  /* 0x0000002f822f7223 */ /* 0x000fe20000010028 */
[----:B------:R-:W-:Y:S05]  /*2710*/  BRA.DIV ~URZ, `(.L_x_22941) ;  /* 0x000040e27f007947 */ /* 0x000fea000b800000 */
[----:B------:R0:W1:Y:S02]  /*2720*/  SHFL.BFLY PT, R40, R47, 0x2, 0x1f ;  /* 0x0c401f002f287f89 */ /* 0x00006400000e0000 */
.L_x_22984:
[----:B01----:R-:W-:Y:S01]  /*2730*/  FADD.FTZ R47, R47, R40 ;  /* 0x000000282f2f7221 */ /* 0x003fe20000010000 */
[----:B------:R-:W-:Y:S05]  /*2740*/  BRA.DIV ~URZ, `(.L_x_22942) ;  /* 0x000041327f007947 */ /* 0x000fea000b800000 */
[----:B------:R0:W1:Y:S02]  /*2750*/  SHFL.BFLY PT, R40, R47, 0x1, 0x1f ;  /* 0x0c201f002f287f89 */ /* 0x00006400000e0000 */
.L_x_22985:
        /* <DEDUP_REMOVED lines=9> */
.L_x_22940:
[----:B------:R-:W-:-:S13]  /*27f0*/  ISETP.NE.AND P1, PT, R6, RZ, PT ;  /* 0x000000ff0600720c */ /* 0x000fda0003f25270 */
[----:B------:R-:W-:-:S05]  /*2800*/  @!P1 IMAD.MOV.U32 R40, RZ, RZ, -0x800001 ;  /* 0xff7fffffff289424 */ /* 0x000fca00078e00ff */
[----:B------:R0:W-:Y:S02]  /*2810*/  @!P1 STS [R135], R40 ;  /* 0x0000002887009388 */ /* 0x0001e40000000800 */
.L_x_22943:
[----:B------:R-:W-:Y:S05]  /*2820*/  BSYNC B1 ;  /* 0x0000000000017941 */ /* 0x000fea0003800000 */
.L_x_22939:
[----:B------:R-:W-:Y:S02]  /*2830*/  IADD3 R132, P1, R132, 0x10, RZ ;  /* 0x0000001084847810 */ /* 0x000fe40007f3e0ff */
[----:B01----:R-:W-:Y:S02]  /*2840*/  IADD3 R135, R135, 0x80, RZ ;  /* 0x0000008087877810 */ /* 0x003fe40007ffe0ff */
[----:B------:R-:W-:Y:S01]  /*2850*/  IADD3 R137, R137, 0x20, RZ ;  /* 0x0000002089897810 */ /* 0x000fe20007ffe0ff */
[----:B------:R-:W-:Y:S01]  /*2860*/  IMAD.X R133, RZ, RZ, R133, P1 ;  /* 0x000000ffff857224 */ /* 0x000fe200008e0685 */
[----:B------:R-:W-:Y:S01]  /*2870*/  IADD3 R125, R125, 0x20, RZ ;  /* 0x000000207d7d7810 */ /* 0x000fe20007ffe0ff */
[----:B------:R-:W-:Y:S01]  /*2880*/  @P0 CALL.REL.NOINC `(.L_x_22944) ;  /* 0x0000001000000944 */ /* 0x000fe20003c00000 */
[----:B------:R-:W-:Y:S05]  /*2890*/  BRA `(.L_x_22945) ;  /* 0xfffff13000007947 */ /* 0x000fea000383ffff */
.L_x_22944:
[----:B------:R-:W-:Y:S05]  /*28a0*/  BRA `(.L_x_22937) ;  /* 0x00000fd000007947 */ /* 0x000fea0003800000 */
.L_x_22938:
[C---:B------:R-:W-:Y:S01]  /*28b0*/  IADD3 R41, P0, R4.reuse, R41, RZ ;  /* 0x0000002904297210 */ /* 0x040fe20007f1e0ff */
[C---:B------:R-:W-:Y:S02]  /*28c0*/  IMAD.SHL.U32 R132, R4.reuse, 0x8, RZ ;  /* 0x0000000804847824 */ /* 0x040fe400078e00ff */
[C---:B------:R-:W-:Y:S01]  /*28d0*/  IMAD R42, R4.reuse, 0x20, R9 ;  /* 0x00000020042a7824 */ /* 0x040fe200078e0209 */
[----:B------:R-:W-:Y:S01]  /*28e0*/  LEA.HI.X.SX32 R40, R4, R127, 0x1, P0 ;  /* 0x0000007f04287211 */ /* 0x000fe200000f0eff */
[----:B------:R-:W-:Y:S01]  /*28f0*/  IMAD.IADD R133, R137, 0x1, R132 ;  /* 0x0000000189857824 */ /* 0x000fe200078e0284 */
[C---:B------:R-:W-:Y:S01]  /*2900*/  LEA R134, P0, R41.reuse, c[0x0][0x188], 0x2 ;  /* 0x0000620029867a11 */ /* 0x040fe200078010ff */
[----:B------:R-:W-:Y:S01]  /*2910*/  IMAD.MOV.U32 R9, RZ, RZ, -0x800001 ;  /* 0xff7fffffff097424 */ /* 0x000fe200078e00ff */
[----:B------:R-:W-:Y:S01]  /*2920*/  IADD3 R137, R42, 0x1a0, RZ ;  /* 0x000001a02a897810 */ /* 0x000fe20007ffe0ff */
[----:B------:R-:W-:Y:S01]  /*2930*/  IMAD.MOV.U32 R136, RZ, RZ, R4 ;  /* 0x000000ffff887224 */ /* 0x000fe200078e0004 */
[----:B------:R-:W-:-:S02]  /*2940*/  LEA.HI.X R135, R41, c[0x0][0x18c], R40, 0x2, P0 ;  /* 0x0000630029877a11 */ /* 0x000fc400000f1428 */
[----:B------:R-:W-:Y:S02]  /*2950*/  IADD3 R138, -R0, 0x1, R133 ;  /* 0x00000001008a7810 */ /* 0x000fe40007ffe185 */
.L_x_22951:
        /* <DEDUP_REMOVED lines=66> */
[-C--:B------:R-:W-:Y:S02]  /*2d80*/  IADD3 R41, P0, P1, R39, R44.reuse, R12 ;  /* 0x0000002c27297210 */ /* 0x080fe4000791e00c */
[----:B------:R-:W-:Y:S02]  /*2d90*/  LEA.HI.X R159, R40, c[0x0][0x174], R43, 0x2, P3 ;  /* 0x00005d00289f7a11 */ /* 0x000fe400018f142b */
[----:B------:R-:W-:Y:S02]  /*2da0*/  LEA R52, P4, R41, c[0x0][0x170], 0x2 ;  /* 0x00005c0029347a11 */ /* 0x000fe400078810ff */
[----:B------:R-:W-:Y:S01]  /*2db0*/  IADD3.X R42, R81, R45, R82, P0, P1 ;  /* 0x0000002d512a7210 */ /* 0x000fe200007e2452 */
[----:B------:R0:W2:Y:S01]  /*2dc0*/  LDG.E.CONSTANT R158, [R158.64] ;  /* 0x0000000a9e9e7981 */ /* 0x0000a2000c1e9900 */
[----:B------:R-:W-:-:S02]  /*2dd0*/  IADD3 R40, P5, P6, R56, R44, R13 ;  /* 0x0000002c38287210 */ /* 0x000fc40007ebe00d */
[----:B------:R-:W-:Y:S02]  /*2de0*/  LEA R54, P3, R47, c[0x0][0x170], 0x2 ;  /* 0x00005c002f367a11 */ /* 0x000fe400078610ff */
[----:B------:R-:W-:Y:S02]  /*2df0*/  LEA.HI.X R53, R41, c[0x0][0x174], R42, 0x2, P4 ;  /* 0x00005d0029357a11 */ /* 0x000fe400020f142a */
[----:B------:R-:W-:Y:S02]  /*2e00*/  LEA R46, P0, R40, c[0x0][0x170], 0x2 ;  /* 0x00005c00282e7a11 */ /* 0x000fe400078010ff */
[----:B------:R-:W-:Y:S01]  /*2e10*/  IADD3.X R43, R83, R45, R84, P5, P6 ;  /* 0x0000002d532b7210 */ /* 0x000fe20002fec454 */
[----:B0-----:R0:W3:Y:S01]  /*2e20*/  LDG.E.CONSTANT R159, [R52.64] ;  /* 0x0000000a349f7981 */ /* 0x0010e2000c1e9900 */
[----:B------:R-:W-:Y:S02]  /*2e30*/  IADD3 R41, P1, P2, R57, R44, R14 ;  /* 0x0000002c39297210 */ /* 0x000fe40007a3e00e */
[----:B------:R-:W-:-:S02]  /*2e40*/  LEA.HI.X R55, R47, c[0x0][0x174], R48, 0x2, P3 ;  /* 0x00005d002f377a11 */ /* 0x000fc400018f1430 */
[----:B------:R-:W-:Y:S02]  /*2e50*/  LEA.HI.X R47, R40, c[0x0][0x174], R43, 0x2, P0 ;  /* 0x00005d00282f7a11 */ /* 0x000fe400000f142b */
[-C--:B------:R-:W-:Y:S01]  /*2e60*/  IADD3 R49, P3, P4, R59, R44.reuse, R16 ;  /* 0x0000002c3b317210 */ /* 0x080fe20007c7e010 */
[----:B------:R1:W4:Y:S01]  /*2e70*/  LDG.E.CONSTANT R157, [R54.64] ;  /* 0x0000000a369d7981 */ /* 0x000322000c1e9900 */
[-C--:B------:R-:W-:Y:S02]  /*2e80*/  IADD3.X R128, R85, R45.reuse, R86, P1, P2 ;  /* 0x0000002d55807210 */ /* 0x080fe40000fe4456 */
[-C--:B------:R-:W-:Y:S01]  /*2e90*/  IADD3 R42, P2, P0, R60, R44.reuse, R17 ;  /* 0x0000002c3c2a7210 */ /* 0x080fe2000785e011 */
[----:B------:R5:W3:Y:S01]  /*2ea0*/  LDG.E.CONSTANT R156, [R46.64] ;  /* 0x0000000a2e9c7981 */ /* 0x000ae2000c1e9900 */
[----:B------:R-:W-:Y:S02]  /*2eb0*/  IADD3 R51, P5, P6, R58, R44, R15 ;  /* 0x0000002c3a337210 */ /* 0x000fe40007ebe00f */
[----:B------:R-:W-:-:S02]  /*2ec0*/  IADD3.X R50, R89, R45, R90, P3, P4 ;  /* 0x0000002d59327210 */ /* 0x000fc40001fe845a */
[----:B------:R-:W-:Y:S02]  /*2ed0*/  LEA R40, P1, R41, c[0x0][0x170], 0x2 ;  /* 0x00005c0029287a11 */ /* 0x000fe400078210ff */
[----:B------:R-:W-:Y:S02]  /*2ee0*/  LEA R146, P3, R42, c[0x0][0x170], 0x2 ;  /* 0x00005c002a927a11 */ /* 0x000fe400078610ff */
[-C--:B------:R-:W-:Y:S02]  /*2ef0*/  IADD3.X R43, R91, R45.reuse, R92, P2, P0 ;  /* 0x0000002d5b2b7210 */ /* 0x080fe400017e045c */
[----:B------:R-:W-:Y:S02]  /*2f00*/  IADD3.X R126, R87, R45, R88, P5, P6 ;  /* 0x0000002d577e7210 */ /* 0x000fe40002fec458 */
[----:B------:R-:W-:Y:S02]  /*2f10*/  LEA R140, P6, R51, c[0x0][0x170], 0x2 ;  /* 0x00005c00338c7a11 */ /* 0x000fe400078c10ff */
[----:B------:R-:W-:-:S02]  /*2f20*/  LEA R48, P5, R49, c[0x0][0x170], 0x2 ;  /* 0x00005c0031307a11 */ /* 0x000fc400078a10ff */
[----:B------:R-:W-:Y:S02]  /*2f30*/  LEA.HI.X R41, R41, c[0x0][0x174], R128, 0x2, P1 ;  /* 0x00005d0029297a11 */ /* 0x000fe400008f1480 */
[----:B------:R-:W-:Y:S02]  /*2f40*/  LEA.HI.X R147, R42, c[0x0][0x174], R43, 0x2, P3 ;  /* 0x00005d002a937a11 */ /* 0x000fe400018f142b */
[-C--:B------:R-:W-:Y:S01]  /*2f50*/  IADD3 R43, P0, P1, R61, R44.reuse, R18 ;  /* 0x0000002c3d2b7210 */ /* 0x080fe2000791e012 */
[----:B------:R0:W3:Y:S01]  /*2f60*/  LDG.E.CONSTANT R151, [R40.64] ;  /* 0x0000000a28977981 */ /* 0x0000e2000c1e9900 */
[----:B------:R-:W-:Y:S02]  /*2f70*/  LEA.HI.X R141, R51, c[0x0][0x174], R126, 0x2, P6 ;  /* 0x00005d00338d7a11 */ /* 0x000fe400030f147e */
[----:B------:R-:W-:Y:S01]  /*2f80*/  LEA.HI.X R49, R49, c[0x0][0x174], R50, 0x2, P5 ;  /* 0x00005d0031317a11 */ /* 0x000fe200028f1432 */
[----:B------:R0:W3:Y:S01]  /*2f90*/  LDG.E.CONSTANT R146, [R146.64] ;  /* 0x0000000a92927981 */ /* 0x0000e2000c1e9900 */
[----:B------:R-:W-:-:S02]  /*2fa0*/  IADD3 R129, P5, P6, R62, R44, R19 ;  /* 0x0000002c3e817210 */ /* 0x000fc40007ebe013 */
[-C--:B------:R-:W-:Y:S01]  /*2fb0*/  IADD3 R127, P3, P4, R63, R44.reuse, R20 ;  /* 0x0000002c3f7f7210 */ /* 0x080fe20007c7e014 */
[----:B------:R0:W3:Y:S01]  /*2fc0*/  LDG.E.CONSTANT R152, [R140.64] ;  /* 0x0000000a8c987981 */ /* 0x0000e2000c1e9900 */
[-C--:B------:R-:W-:Y:S02]  /*2fd0*/  IADD3.X R144, R93, R45.reuse, R94, P0, P1 ;  /* 0x0000002d5d907210 */ /* 0x080fe400007e245e */
[----:B------:R-:W-:Y:S01]  /*2fe0*/  IADD3 R51, P2, P0, R64, R44, R21 ;  /* 0x0000002c40337210 */ /* 0x000fe2000785e015 */
[----:B------:R0:W3:Y:S01]  /*2ff0*/  LDG.E.CONSTANT R153, [R48.64] ;  /* 0x0000000a30997981 */ /* 0x0000e2000c1e9900 */
[-C--:B------:R-:W-:Y:S02]  /*3000*/  IADD3.X R142, R95, R45.reuse, R96, P5, P6 ;  /* 0x0000002d5f8e7210 */ /* 0x080fe40002fec460 */
[----:B------:R-:W-:Y:S02]  /*3010*/  IADD3.X R128, R97, R45, R98, P3, P4 ;  /* 0x0000002d61807210 */ /* 0x000fe40001fe8462 */
[----:B------:R-:W-:-:S02]  /*3020*/  LEA R130, P5, R127, c[0x0][0x170], 0x2 ;  /* 0x00005c007f827a11 */ /* 0x000fc400078a10ff */
[----:B------:R-:W-:Y:S02]  /*3030*/  LEA R50, P3, R51, c[0x0][0x170], 0x2 ;  /* 0x00005c0033327a11 */ /* 0x000fe400078610ff */
[----:B------:R-:W-:Y:S02]  /*3040*/  IADD3.X R126, R99, R45, R100, P2, P0 ;  /* 0x0000002d637e7210 */ /* 0x000fe400017e0464 */
[----:B------:R-:W-:Y:S02]  /*3050*/  LEA R42, P1, R43, c[0x0][0x170], 0x2 ;  /* 0x00005c002b2a7a11 */ /* 0x000fe400078210ff */
[----:B------:R-:W-:Y:S02]  /*3060*/  LEA R148, P6, R129, c[0x0][0x170], 0x2 ;  /* 0x00005c0081947a11 */ /* 0x000fe400078c10ff */
[----:B------:R-:W-:Y:S02]  /*3070*/  LEA.HI.X R131, R127, c[0x0][0x174], R128, 0x2, P5 ;  /* 0x00005d007f837a11 */ /* 0x000fe400028f1480 */
[----:B------:R-:W-:-:S02]  /*3080*/  LEA.HI.X R51, R51, c[0x0][0x174], R126, 0x2, P3 ;  /* 0x00005d0033337a11 */ /* 0x000fc400018f147e */
[-C--:B------:R-:W-:Y:S01]  /*3090*/  IADD3 R127, P3, P4, R66, R44.reuse, R23 ;  /* 0x0000002c427f7210 */ /* 0x080fe20007c7e017 */
[----:B0-----:R0:W3:Y:S01]  /*30a0*/  LDG.E.CONSTANT R147, [R130.64] ;  /* 0x0000000a82937981 */ /* 0x0010e2000c1e9900 */
[----:B------:R-:W-:Y:S02]  /*30b0*/  LEA.HI.X R43, R43, c[0x0][0x174], R144, 0x2, P1 ;  /* 0x00005d002b2b7a11 */ /* 0x000fe400008f1490 */
[----:B------:R-:W-:Y:S02]  /*30c0*/  LEA.HI.X R149, R129, c[0x0][0x174], R142, 0x2, P6 ;  /* 0x00005d0081957a11 */ /* 0x000fe400030f148e */
[-C--:B------:R-:W-:Y:S01]  /*30d0*/  IADD3 R129, P0, P1, R65, R44.reuse, R22 ;  /* 0x0000002c41817210 */ /* 0x080fe2000791e016 */
[----:B------:R0:W3:Y:S01]  /*30e0*/  LDG.E.CONSTANT R145, [R42.64] ;  /* 0x0000000a2a917981 */ /* 0x0000e2000c1e9900 */
[----:B------:R-:W-:Y:S02]  /*30f0*/  LEA R126, P5, R127, c[0x0][0x170], 0x2 ;  /* 0x00005c007f7e7a11 */ /* 0x000fe400078a10ff */
[----:B------:R-:W-:Y:S01]  /*3100*/  IADD3.X R142, R103, R45, R104, P3, P4 ;  /* 0x0000002d678e7210 */ /* 0x000fe20001fe8468 */
[----:B------:R0:W3:Y:S01]  /*3110*/  LDG.E.CONSTANT R148, [R148.64] ;  /* 0x0000000a94947981 */ /* 0x0000e2000c1e9900 */
[----:B------:R-:W-:-:S02]  /*3120*/  IADD3 R139, P3, P4, R68, R44, R25 ;  /* 0x0000002c448b7210 */ /* 0x000fc40007c7e019 */
[----:B------:R-:W-:Y:S02]  /*3130*/  LEA R128, P2, R129, c[0x0][0x170], 0x2 ;  /* 0x00005c0081807a11 */ /* 0x000fe400078410ff */
[-C--:B------:R-:W-:Y:S02]  /*3140*/  IADD3.X R144, R101, R45.reuse, R102, P0, P1 ;  /* 0x0000002d65907210 */ /* 0x080fe400007e2466 */
[----:B------:R-:W-:Y:S02]  /*3150*/  LEA.HI.X R127, R127, c[0x0][0x174], R142, 0x2, P5 ;  /* 0x00005d007f7f7a11 */ /* 0x000fe400028f148e */
[----:B-1----:R-:W-:Y:S02]  /*3160*/  IADD3 R55, P0, P1, R67, R44, R24 ;  /* 0x0000002c43377210 */ /* 0x002fe4000791e018 */
[----:B------:R-:W-:Y:S02]  /*3170*/  IADD3.X R142, R107, R45, R108, P3, P4 ;  /* 0x0000002d6b8e7210 */ /* 0x000fe40001fe846c */
[----:B------:R-:W-:-:S02]  /*3180*/  LEA R52, P5, R139, c[0x0][0x170], 0x2 ;  /* 0x00005c008b347a11 */ /* 0x000fc400078a10ff */
[-C--:B------:R-:W-:Y:S02]  /*3190*/  IADD3 R41, P3, P4, R70, R44.reuse, R27 ;  /* 0x0000002c46297210 */ /* 0x080fe40007c7e01b */
[----:B------:R-:W-:Y:S02]  /*31a0*/  LEA.HI.X R129, R129, c[0x0][0x174], R144, 0x2, P2 ;  /* 0x00005d0081817a11 */ /* 0x000fe400010f1490 */
[----:B------:R-:W-:Y:S02]  /*31b0*/  LEA R54, P2, R55, c[0x0][0x170], 0x2 ;  /* 0x00005c0037367a11 */ /* 0x000fe400078410ff */
[----:B------:R-:W-:Y:S02]  /*31c0*/  IADD3.X R144, R105, R45, R106, P0, P1 ;  /* 0x0000002d69907210 */ /* 0x000fe400007e246a */
[----:B-----5:R-:W-:Y:S02]  /*31d0*/  IADD3 R47, P0, P1, R69, R44, R26 ;  /* 0x0000002c452f7210 */ /* 0x020fe4000791e01a */
[----:B------:R-:W-:-:S02]  /*31e0*/  LEA.HI.X R53, R139, c[0x0][0x174], R142, 0x2, P5 ;  /* 0x00005d008b357a11 */ /* 0x000fc400028f148e */
[-C--:B------:R-:W-:Y:S01]  /*31f0*/  IADD3.X R140, R111, R45.reuse, R112, P3, P4 ;  /* 0x0000002d6f8c7210 */ /* 0x080fe20001fe8470 */
[----:B------:R1:W5:Y:S01]  /*3200*/  LDG.E.CONSTANT R139, [R128.64] ;  /* 0x0000000a808b7981 */ /* 0x000362000c1e9900 */
[----:B------:R-:W-:Y:S02]  /*3210*/  LEA R40, P5, R41, c[0x0][0x170], 0x2 ;  /* 0x00005c0029287a11 */ /* 0x000fe400078a10ff */
[----:B------:R-:W-:Y:S02]  /*3220*/  LEA.HI.X R55, R55, c[0x0][0x174], R144, 0x2, P2 ;  /* 0x00005d0037377a11 */ /* 0x000fe400010f1490 */
[----:B------:R-:W-:Y:S02]  /*3230*/  LEA R46, P2, R47, c[0x0][0x170], 0x2 ;  /* 0x00005c002f2e7a11 */ /* 0x000fe400078410ff */
[----:B------:R-:W-:Y:S02]  /*3240*/  IADD3.X R142, R109, R45, R110, P0, P1 ;  /* 0x0000002d6d8e7210 */ /* 0x000fe400007e246e */
[----:B------:R-:W-:-:S02]  /*3250*/  IADD3 R141, P0, P1, R71, R44, R28 ;  /* 0x0000002c478d7210 */ /* 0x000fc4000791e01c */
[----:B------:R-:W-:Y:S02]  /*3260*/  LEA.HI.X R41, R41, c[0x0][0x174], R140, 0x2, P5 ;  /* 0x00005d0029297a11 */ /* 0x000fe400028f148c */
[----:B------:R1:W5:Y:S01]  /*3270*/  LDG.E.CONSTANT R140, [R50.64] ;  /* 0x0000000a328c7981 */ /* 0x000362000c1e9900 */
[----:B------:R-:W-:Y:S02]  /*3280*/  LEA.HI.X R47, R47, c[0x0][0x174], R142, 0x2, P2 ;  /* 0x00005d002f2f7a11 */ /* 0x000fe400010f148e */
[----:B------:R-:W-:Y:S01]  /*3290*/  IADD3.X R142, R113, R45, R114, P0, P1 ;  /* 0x0000002d718e7210 */ /* 0x000fe200007e2472 */
[----:B------:R1:W5:Y:S01]  /*32a0*/  LDG.E.CONSTANT R150, [R40.64] ;  /* 0x0000000a28967981 */ /* 0x000362000c1e9900 */
[C---:B0-----:R-:W-:Y:S02]  /*32b0*/  LEA R42, P2, R141.reuse, c[0x0][0x170], 0x2 ;  /* 0x00005c008d2a7a11 */ /* 0x041fe400078410ff */
[----:B------:R-:W-:Y:S01]  /*32c0*/  IADD3 R49, P3, P4, R72, R44, R29 ;  /* 0x0000002c48317210 */ /* 0x000fe20007c7e01d */
[----:B------:R0:W5:Y:S01]  /*32d0*/  LDG.E.CONSTANT R143, [R46.64] ;  /* 0x0000000a2e8f7981 */ /* 0x000162000c1e9900 */
[----:B------:R-:W-:-:S03]  /*32e0*/  LEA.HI.X R43, R141, c[0x0][0x174], R142, 0x2, P2 ;  /* 0x00005d008d2b7a11 */ /* 0x000fc600010f148e */
[----:B------:R0:W5:Y:S01]  /*32f0*/  LDG.E.CONSTANT R142, [R126.64] ;  /* 0x0000000a7e8e7981 */ /* 0x000162000c1e9900 */
[----:B------:R-:W-:Y:S02]  /*3300*/  IADD3.X R144, R115, R45, R116, P3, P4 ;  /* 0x0000002d73907210 */ /* 0x000fe40001fe8474 */
[C---:B------:R-:W-:Y:S01]  /*3310*/  LEA R48, P0, R49.reuse, c[0x0][0x170], 0x2 ;  /* 0x00005c0031307a11 */ /* 0x040fe200078010ff */
[----:B------:R0:W5:Y:S03]  /*3320*/  LDG.E.CONSTANT R141, [R54.64] ;  /* 0x0000000a368d7981 */ /* 0x000166000c1e9900 */
[----:B------:R-:W-:Y:S01]  /*3330*/  LEA.HI.X R49, R49, c[0x0][0x174], R144, 0x2, P0 ;  /* 0x00005d0031317a11 */ /* 0x000fe200000f1490 */
[----:B------:R0:W5:Y:S04]  /*3340*/  LDG.E.CONSTANT R149, [R42.64] ;  /* 0x0000000a2a957981 */ /* 0x000168000c1e9900 */
[----:B------:R0:W5:Y:S01]  /*3350*/  LDG.E.CONSTANT R144, [R52.64] ;  /* 0x0000000a34907981 */ /* 0x000162000c1e9900 */
[----:B-1----:R-:W-:-:S02]  /*3360*/  IADD3 R51, P0, P1, R73, R44, R30 ;  /* 0x0000002c49337210 */ /* 0x002fc4000791e01e */
[-C--:B------:R-:W-:Y:S01]  /*3370*/  IADD3 R129, P4, P5, R76, R44.reuse, R31 ;  /* 0x0000002c4c817210 */ /* 0x080fe20007d9e01f */
[----:B------:R1:W5:Y:S01]  /*3380*/  LDG.E.CONSTANT R154, [R48.64] ;  /* 0x0000000a309a7981 */ /* 0x000362000c1e9900 */
[----:B------:R-:W-:Y:S02]  /*3390*/  LEA R50, P6, R51, c[0x0][0x170], 0x2 ;  /* 0x00005c0033327a11 */ /* 0x000fe400078c10ff */
[----:B------:R-:W-:Y:S01]  /*33a0*/  IADD3.X R128, R117, R45, R118, P0, P1 ;  /* 0x0000002d75807210 */ /* 0x000fe200007e2476 */
[----:B0-----:R-:W-:Y:S01]  /*33b0*/  LDS.128 R40, [R35+0x20] ;  /* 0x0000200023287984 */ /* 0x001fe20000000c00 */
[----:B------:R-:W-:Y:S02]  /*33c0*/  IADD3 R130, P3, P2, R77, R44, R32 ;  /* 0x0000002c4d827210 */ /* 0x000fe40007a7e020 */
[----:B------:R-:W-:Y:S02]  /*33d0*/  LEA.HI.X R51, R51, c[0x0][0x174], R128, 0x2, P6 ;  /* 0x00005d0033337a11 */ /* 0x000fe400030f1480 */
[----:B------:R-:W-:-:S02]  /*33e0*/  LEA R128, P6, R129, c[0x0][0x170], 0x2 ;  /* 0x00005c0081807a11 */ /* 0x000fc400078c10ff */
[-C--:B------:R-:W-:Y:S01]  /*33f0*/  IADD3.X R52, R119, R45.reuse, R120, P4, P5 ;  /* 0x0000002d77347210 */ /* 0x080fe200027ea478 */
[----:B------:R1:W5:Y:S01]  /*3400*/  LDG.E.CONSTANT R155, [R50.64] ;  /* 0x0000000a329b7981 */ /* 0x000362000c1e9900 */
[----:B------:R-:W-:Y:S02]  /*3410*/  LEA R126, P4, R130, c[0x0][0x170], 0x2 ;  /* 0x00005c00827e7a11 */ /* 0x000fe400078810ff */
[----:B------:R-:W-:Y:S02]  /*3420*/  IADD3.X R47, R121, R45, R122, P3, P2 ;  /* 0x0000002d792f7210 */ /* 0x000fe40001fe447a */
[----:B------:R-:W-:Y:S02]  /*3430*/  IADD3 R44, P1, P0, R78, R44, R33 ;  /* 0x0000002c4e2c7210 */ /* 0x000fe4000783e021 */
[----:B------:R-:W-:Y:S02]  /*3440*/  LEA.HI.X R129, R129, c[0x0][0x174], R52, 0x2, P6 ;  /* 0x00005d0081817a11 */ /* 0x000fe400030f1434 */
[----:B------:R-:W-:Y:S01]  /*3450*/  LEA.HI.X R127, R130, c[0x0][0x174], R47, 0x2, P4 ;  /* 0x00005d00827f7a11 */ /* 0x000fe200020f142f */
[----:B------:R-:W-:Y:S01]  /*3460*/  LDS.128 R52, [R35+0x10] ;  /* 0x0000100023347984 */ /* 0x000fe20000000c00 */
[----:B------:R-:W-:-:S02]  /*3470*/  LEA R130, P2, R44, c[0x0][0x170], 0x2 ;  /* 0x00005c002c827a11 */ /* 0x000fc400078410ff */
[----:B------:R-:W-:Y:S01]  /*3480*/  IADD3.X R45, R123, R45, R124, P1, P0 ;  /* 0x0000002d7b2d7210 */ /* 0x000fe20000fe047c */
[----:B------:R-:W5:Y:S03]  /*3490*/  LDG.E.CONSTANT R128, [R128.64] ;  /* 0x0000000a80807981 */ /* 0x000f66000c1e9900 */
[----:B------:R-:W-:Y:S01]  /*34a0*/  LEA.HI.X R131, R44, c[0x0][0x174], R45, 0x2, P2 ;  /* 0x00005d002c837a11 */ /* 0x000fe200010f142d */
[----:B------:R-:W5:Y:S04]  /*34b0*/  LDG.E.CONSTANT R127, [R126.64] ;  /* 0x0000000a7e7f7981 */ /* 0x000f68000c1e9900 */
[----:B------:R-:W5:Y:S04]  /*34c0*/  LDG.E.CONSTANT R130, [R130.64] ;  /* 0x0000000a82827981 */ /* 0x000f68000c1e9900 */
[----:B------:R-:W2:Y:S04]  /*34d0*/  LDS.128 R44, [R35] ;  /* 0x00000000232c7984 */ /* 0x000ea80000000c00 */
[----:B-1----:R-:W0:Y:S01]  /*34e0*/  LDS.128 R48, [R35+0x30] ;  /* 0x0000300023307984 */ /* 0x002e220000000c00 */
[----:B------:R-:W-:Y:S01]  /*34f0*/  ISETP.NE.AND P0, PT, R6, RZ, PT ;  /* 0x000000ff0600720c */ /* 0x000fe20003f05270 */
[----:B--2---:R-:W-:-:S04]  /*3500*/  FMUL.FTZ R45, R158, R45 ;  /* 0x0000002d9e2d7220 */ /* 0x004fc80000410000 */
[----:B----4-:R-:W-:-:S04]  /*3510*/  FFMA.FTZ R44, R44, R157, R45 ;  /* 0x0000009d2c2c7223 */ /* 0x010fc8000001002d */
[----:B---3--:R-:W-:-:S04]  /*3520*/  FFMA.FTZ R44, R159, R46, R44 ;  /* 0x0000002e9f2c7223 */ /* 0x008fc8000001002c */
[----:B------:R-:W-:-:S04]  /*3530*/  FFMA.FTZ R44, R156, R47, R44 ;  /* 0x0000002f9c2c7223 */ /* 0x000fc8000001002c */
[----:B------:R-:W-:-:S04]  /*3540*/  FFMA.FTZ R44, R52, R151, R44 ;  /* 0x00000097342c7223 */ /* 0x000fc8000001002c */
[----:B------:R-:W-:-:S04]  /*3550*/  FFMA.FTZ R44, R152, R53, R44 ;  /* 0x00000035982c7223 */ /* 0x000fc8000001002c */
[----:B------:R-:W-:Y:S02]  /*3560*/  FFMA.FTZ R54, R153, R54, R44 ;  /* 0x0000003699367223 */ /* 0x000fe4000001002c */
[----:B------:R-:W1:Y:S02]  /*3570*/  LDS.128 R44, [R35+0x40] ;  /* 0x00004000232c7984 */ /* 0x000e640000000c00 */
[----:B------:R-:W-:-:S04]  /*3580*/  FFMA.FTZ R54, R146, R55, R54 ;  /* 0x0000003792367223 */ /* 0x000fc80000010036 */
[----:B------:R-:W-:Y:S02]  /*3590*/  FFMA.FTZ R40, R40, R145, R54 ;  /* 0x0000009128287223 */ /* 0x000fe40000010036 */
[----:B------:R-:W2:Y:S02]  /*35a0*/  LDS.128 R52, [R35+0x50] ;  /* 0x0000500023347984 */ /* 0x000ea40000000c00 */
[----:B------:R-:W-:-:S04]  /*35b0*/  FFMA.FTZ R40, R148, R41, R40 ;  /* 0x0000002994287223 */ /* 0x000fc80000010028 */
[----:B------:R-:W-:-:S04]  /*35c0*/  FFMA.FTZ R40, R147, R42, R40 ;  /* 0x0000002a93287223 */ /* 0x000fc80000010028 */
[----:B-----5:R-:W-:-:S04]  /*35d0*/  FFMA.FTZ R40, R140, R43, R40 ;  /* 0x0000002b8c287223 */ /* 0x020fc80000010028 */
        /* <DEDUP_REMOVED lines=14> */
.L_x_22986:
[----:B01----:R-:W-:Y:S01]  /*36c0*/  FADD.FTZ R55, R55, R40 ;  /* 0x0000002837377221 */ /* 0x003fe20000010000 */
[----:B------:R-:W-:Y:S05]  /*36d0*/  BRA.DIV ~URZ, `(.L_x_22949) ;  /* 0x000032a27f007947 */ /* 0x000fea000b800000 */
[----:B------:R0:W1:Y:S02]  /*36e0*/  SHFL.BFLY PT, R40, R55, 0x1, 0x1f ;  /* 0x0c201f0037287f89 */ /* 0x00006400000e0000 */
.L_x_22987:
        /* <DEDUP_REMOVED lines=11> */
.L_x_22947:
[----:B------:R-:W-:-:S13]  /*37a0*/  ISETP.NE.AND P0, PT, R6, RZ, PT ;  /* 0x000000ff0600720c */ /* 0x000fda0003f05270 */
[----:B------:R-:W-:-:S05]  /*37b0*/  @!P0 IMAD.MOV.U32 R40, RZ, RZ, -0x800001 ;  /* 0xff7fffffff288424 */ /* 0x000fca00078e00ff */
[----:B------:R0:W-:Y:S02]  /*37c0*/  @!P0 STS [R137], R40 ;  /* 0x0000002889008388 */ /* 0x0001e40000000800 */
.L_x_22950:
[----:B------:R-:W-:Y:S05]  /*37d0*/  BSYNC B1 ;  /* 0x0000000000017941 */ /* 0x000fea0003800000 */
.L_x_22946:
        /* <DEDUP_REMOVED lines=10> */
.L_x_22937:
[----:B------:R-:W-:Y:S05]  /*3880*/  BSYNC B0 ;  /* 0x0000000000007941 */ /* 0x000fea0003800000 */
.L_x_22936:
[----:B------:R-:W-:Y:S05]  /*3890*/  BRA.DIV ~URZ, `(.L_x_22952) ;  /* 0x000031627f007947 */ /* 0x000fea000b800000 */
[----:B------:R0:W1:Y:S02]  /*38a0*/  SHFL.BFLY PT, R6, R9, 0x10, 0x1f ;  /* 0x0e001f0009067f89 */ /* 0x00006400000e0000 */
.L_x_22988:
[----:B-1----:R-:W-:Y:S01]  /*38b0*/  FMNMX.FTZ R11, R6, R9, !PT ;  /* 0x00000009060b7209 */ /* 0x002fe20007810000 */
[----:B------:R-:W-:Y:S05]  /*38c0*/  BRA.DIV ~URZ, `(.L_x_22953) ;  /* 0x000031b27f007947 */ /* 0x000fea000b800000 */
[----:B------:R-:W1:Y:S02]  /*38d0*/  SHFL.BFLY PT, R6, R11, 0x8, 0x1f ;  /* 0x0d001f000b067f89 */ /* 0x000e6400000e0000 */
[----:B-1----:R-:W-:-:S05]  /*38e0*/  FMNMX.FTZ R6, R11, R6, !PT ;  /* 0x000000060b067209 */ /* 0x002fca0007810000 */
[----:B0-----:R0:W1:Y:S02]  /*38f0*/  SHFL.BFLY PT, R9, R6, 0x4, 0x1f ;  /* 0x0c801f0006097f89 */ /* 0x00106400000e0000 */
.L_x_22989:
        /* <DEDUP_REMOVED lines=34> */
.L_x_22958:
        /* <DEDUP_REMOVED lines=11> */
.L_x_22957:
[----:B------:R-:W-:Y:S05]  /*3bd0*/  BSYNC B1 ;  /* 0x0000000000017941 */ /* 0x000fea0003800000 */
.L_x_22956:
        /* <DEDUP_REMOVED lines=10> */
.L_x_22961:
        /* <DEDUP_REMOVED lines=100> */
.L_x_22960:
[----:B------:R-:W-:Y:S05]  /*42c0*/  BSYNC B1 ;  /* 0x0000000000017941 */ /* 0x000fea0003800000 */
.L_x_22959:
        /* <DEDUP_REMOVED lines=55> */
.L_x_22963:
[----:B------:R-:W-:Y:S05]  /*4640*/  BSYNC B1 ;  /* 0x0000000000017941 */ /* 0x000fea0003800000 */
.L_x_22962:
        /* <DEDUP_REMOVED lines=26> */
.L_x_22955:
[----:B------:R-:W-:Y:S05]  /*47f0*/  BSYNC B0 ;  /* 0x0000000000007941 */ /* 0x000fea0003800000 */
.L_x_22954:
        /* <DEDUP_REMOVED lines=37> */
.L_x_22968:
        /* <DEDUP_REMOVED lines=8> */
.L_x_22967:
[----:B0-2---:R-:W-:Y:S05]  /*4ad0*/  BSYNC B1 ;  /* 0x0000000000017941 */ /* 0x005fea0003800000 */
.L_x_22966:
        /* <DEDUP_REMOVED lines=10> */
.L_x_22971:
        /* <DEDUP_REMOVED lines=52> */
.L_x_22970:
[----:B------:R-:W-:Y:S05]  /*4ec0*/  BSYNC B1 ;  /* 0x0000000000017941 */ /* 0x000fea0003800000 */
.L_x_22969:
        /* <DEDUP_REMOVED lines=31> */
.L_x_22973:
[----:B------:R-:W-:Y:S05]  /*50c0*/  BSYNC B1 ;  /* 0x0000000000017941 */ /* 0x000fea0003800000 */
.L_x_22972:
        /* <DEDUP_REMOVED lines=14> */
.L_x_22965:
[----:B------:R-:W-:Y:S05]  /*51b0*/  BSYNC B0 ;  /* 0x0000000000007941 */ /* 0x000fea0003800000 */
.L_x_22964:
[----:B------:R-:W-:Y:S01]  /*51c0*/  BAR.SYNC.DEFER_BLOCKING 0x0 ;  /* 0x0000000000007b1d */ /* 0x000fe20000010000 */
[----:B------:R-:W-:-:S05]  /*51d0*/  ISETP.GE.AND P0, PT, R4, R7, PT ;  /* 0x000000070400720c */ /* 0x000fca0003f06270 */
[----:B------:R-:W-:Y:S08]  /*51e0*/  BSSY B0, `(.L_x_22974) ;  /* 0x00000e4000007945 */ /* 0x000ff00003800000 */
[----:B------:R-:W-:Y:S05]  /*51f0*/  @!P0 BRA `(.L_x_22975) ;  /* 0x0000005000008947 */ /* 0x000fea0003800000 */
[----:B------:R-:W-:Y:S01]  /*5200*/  IMAD.MOV.U32 R3, RZ, RZ, RZ ;  /* 0x000000ffff037224 */ /* 0x000fe200078e00ff */
[----:B------:R-:W-:Y:S01]  /*5210*/  CS2R R40, SRZ ;  /* 0x0000000000287805 */ /* 0x000fe2000001ff00 */
[----:B0-----:R-:W-:Y:S01]  /*5220*/  IMAD.MOV.U32 R6, RZ, RZ, RZ ;  /* 0x000000ffff067224 */ /* 0x001fe200078e00ff */
[----:B------:R-:W-:Y:S01]  /*5230*/  CS2R R42, SRZ ;  /* 0x00000000002a7805 */ /* 0x000fe2000001ff00 */
[----:B------:R-:W-:Y:S05]  /*5240*/  BRA `(.L_x_22976) ;  /* 0x00000dd000007947 */ /* 0x000fea0003800000 */
.L_x_22975:
[----:B0-----:R-:W-:Y:S01]  /*5250*/  IABS R11, c[0x0][0x1d4] ;  /* 0x00007500000b7a13 */ /* 0x001fe20000000000 */
[----:B------:R-:W0:Y:S01]  /*5260*/  S2R R6, SR_CTAID.Y ;  /* 0x0000000000067919 */ /* 0x000e220000002600 */
[----:B------:R-:W-:Y:S01]  /*5270*/  IADD3 R45, R8, -c[0x0][0x1cc], RZ ;  /* 0x80007300082d7a10 */ /* 0x000fe20007ffe0ff */
[----:B------:R-:W-:Y:S01]  /*5280*/  IMAD.MOV.U32 R8, RZ, RZ, RZ ;  /* 0x000000ffff087224 */ /* 0x000fe200078e00ff */
[----:B------:R-:W2:Y:S01]  /*5290*/  I2F.RP R12, R11 ;  /* 0x0000000b000c7306 */ /* 0x000ea20000209400 */
[----:B------:R-:W-:Y:S01]  /*52a0*/  IMAD.SHL.U32 R50, R4, 0x8, RZ ;  /* 0x0000000804327824 */ /* 0x000fe200078e00ff */
[----:B------:R-:W-:Y:S01]  /*52b0*/  LOP3.LUT R48, RZ, R7, RZ, 0x33, !PT ;  /* 0x00000007ff307212 */ /* 0x000fe200078e33ff */
[----:B------:R-:W-:Y:S01]  /*52c0*/  CS2R R40, SRZ ;  /* 0x0000000000287805 */ /* 0x000fe2000001ff00 */
[----:B------:R-:W-:Y:S01]  /*52d0*/  CS2R R42, SRZ ;  /* 0x00000000002a7805 */ /* 0x000fe2000001ff00 */
[----:B------:R-:W-:-:S03]  /*52e0*/  IMAD.MOV.U32 R54, RZ, RZ, R4 ;  /* 0x000000ffff367224 */ /* 0x000fc600078e0004 */
[----:B--2---:R-:W2:Y:S01]  /*52f0*/  MUFU.RCP R12, R12 ;  /* 0x0000000c000c7308 */ /* 0x004ea20000001000 */
[----:B0-----:R-:W-:Y:S01]  /*5300*/  IMAD R13, R6, c[0x0][0x198], RZ ;  /* 0x00006600060d7a24 */ /* 0x001fe200078e02ff */
[----:B------:R-:W-:-:S04]  /*5310*/  SHF.R.S32.HI R6, RZ, 0x1f, R4 ;  /* 0x0000001fff067819 */ /* 0x000fc80000011404 */
[----:B------:R-:W-:-:S04]  /*5320*/  IADD3 R47, P0, R4, R13, RZ ;  /* 0x0000000d042f7210 */ /* 0x000fc80007f1e0ff */
[----:B------:R-:W-:Y:S02]  /*5330*/  LEA.HI.X.SX32 R6, R13, R6, 0x1, P0 ;  /* 0x000000060d067211 */ /* 0x000fe400000f0eff */
[----:B--2---:R-:W-:Y:S02]  /*5340*/  IADD3 R9, R12, 0xffffffe, RZ ;  /* 0x0ffffffe0c097810 */ /* 0x004fe40007ffe0ff */
[----:B------:R-:W-:-:S04]  /*5350*/  LEA R44, P0, R47, c[0x0][0x188], 0x2 ;  /* 0x000062002f2c7a11 */ /* 0x000fc800078010ff */
[----:B------:R-:W0:Y:S01]  /*5360*/  F2I.FTZ.U32.TRUNC.NTZ R9, R9 ;  /* 0x0000000900097305 */ /* 0x000e22000021f000 */
[----:B------:R-:W-:Y:S01]  /*5370*/  LEA.HI.X R47, R47, c[0x0][0x18c], R6, 0x2, P0 ;  /* 0x000063002f2f7a11 */ /* 0x000fe200000f1406 */
[----:B------:R-:W-:Y:S02]  /*5380*/  IMAD.MOV.U32 R6, RZ, RZ, RZ ;  /* 0x000000ffff067224 */ /* 0x000fe400078e00ff */
[----:B0-----:R-:W-:-:S04]  /*5390*/  IMAD.MOV R14, RZ, RZ, -R9 ;  /* 0x000000ffff0e7224 */ /* 0x001fc800078e0a09 */
[----:B------:R-:W-:Y:S02]  /*53a0*/  IMAD R13, R14, R11, RZ ;  /* 0x0000000b0e0d7224 */ /* 0x000fe400078e02ff */
[----:B------:R-:W-:Y:S02]  /*53b0*/  IMAD.MOV.U32 R14, RZ, RZ, c[0x0][0x1ac] ;  /* 0x00006b00ff0e7624 */ /* 0x000fe400078e00ff */
[----:B------:R-:W-:Y:S01]  /*53c0*/  IMAD.HI.U32 R63, R9, R13, R8 ;  /* 0x0000000d093f7227 */ /* 0x000fe200078e0008 */
[----:B------:R-:W-:Y:S02]  /*53d0*/  LEA.HI R9, R5, R5, RZ, 0x1 ;  /* 0x0000000505097211 */ /* 0x000fe400078f08ff */
[----:B------:R-:W-:Y:S01]  /*53e0*/  SHF.R.S32.HI R56, RZ, 0x1f, R14 ;  /* 0x0000001fff387819 */ /* 0x000fe2000001140e */
[----:B------:R-:W-:Y:S01]  /*53f0*/  IMAD R8, R3, c[0x0][0x1b0], RZ ;  /* 0x00006c0003087a24 */ /* 0x000fe200078e02ff */
[C---:B------:R-:W-:Y:S01]  /*5400*/  LOP3.LUT R12, R9.reuse, 0xfffffffe, RZ, 0xc0, !PT ;  /* 0xfffffffe090c7812 */ /* 0x040fe200078ec0ff */
[----:B------:R-:W-:-:S02]  /*5410*/  IMAD.SHL.U32 R9, R9, 0x4, RZ ;  /* 0x0000000409097824 */ /* 0x000fc400078e00ff */
[----:B------:R-:W-:Y:S02]  /*5420*/  IMAD.MOV.U32 R3, RZ, RZ, RZ ;  /* 0x000000ffff037224 */ /* 0x000fe400078e00ff */
[----:B------:R-:W-:Y:S01]  /*5430*/  IMAD.IADD R13, R5, 0x1, -R12 ;  /* 0x00000001050d7824 */ /* 0x000fe200078e0a0c */
[----:B------:R-:W-:Y:S02]  /*5440*/  LOP3.LUT R12, R9, 0xfffffff8, RZ, 0xc0, !PT ;  /* 0xfffffff8090c7812 */ /* 0x000fe400078ec0ff */
[----:B------:R-:W-:Y:S01]  /*5450*/  SHF.R.S32.HI R9, RZ, 0x1f, R8 ;  /* 0x0000001fff097819 */ /* 0x000fe20000011408 */
[----:B------:R-:W-:Y:S02]  /*5460*/  IMAD R52, R4, 0x2, R13 ;  /* 0x0000000204347824 */ /* 0x000fe400078e020d */
[C---:B------:R-:W-:Y:S02]  /*5470*/  IMAD R49, R13.reuse, 0x4, R12 ;  /* 0x000000040d317824 */ /* 0x040fe400078e020c */
[----:B------:R-:W-:Y:S01]  /*5480*/  IMAD R59, R13, 0x4, R50 ;  /* 0x000000040d3b7824 */ /* 0x000fe200078e0232 */
[----:B------:R-:W-:-:S02]  /*5490*/  LEA R52, R52, 0x1a0, 0x4 ;  /* 0x000001a034347811 */ /* 0x000fc400078e20ff */
[C---:B------:R-:W-:Y:S02]  /*54a0*/  IADD3 R51, R49.reuse, 0x100, RZ ;  /* 0x0000010031337810 */ /* 0x040fe40007ffe0ff */
[C---:B------:R-:W-:Y:S02]  /*54b0*/  IADD3 R53, R49.reuse, 0x180, RZ ;  /* 0x0000018031357810 */ /* 0x040fe40007ffe0ff */
[C---:B------:R-:W-:Y:S02]  /*54c0*/  IADD3 R55, R49.reuse, 0x200, RZ ;  /* 0x0000020031377810 */ /* 0x040fe40007ffe0ff */
[----:B------:R-:W-:Y:S02]  /*54d0*/  IADD3 R57, R49, 0x280, RZ ;  /* 0x0000028031397810 */ /* 0x000fe40007ffe0ff */
.L_x_22979:
        /* <DEDUP_REMOVED lines=46> */
[----:B------:R-:W-:-:S05]  /*57c0*/  IMAD.MOV.U32 R46, RZ, RZ, R44 ;  /* 0x000000ffff2e7224 */ /* 0x000fca00078e002c */
[----:B------:R-:W2:Y:S02]  /*57d0*/  LDG.E.CONSTANT R13, [R46.64] ;  /* 0x0000000a2e0d7981 */ /* 0x000ea4000c1e9900 */
[----:B--2---:R-:W-:Y:S01]  /*57e0*/  SHF.R.S32.HI R12, RZ, 0x1f, R13 ;  /* 0x0000001fff0c7819 */ /* 0x004fe2000001140d */
[----:B-1----:R-:W-:-:S04]  /*57f0*/  IMAD.WIDE.U32 R30, R13, c[0x0][0x1ac], R8 ;  /* 0x00006b000d1e7a25 */ /* 0x002fc800078e0008 */
        /* <DEDUP_REMOVED lines=22> */
[----:B0-----:R-:W-:Y:S02]  /*5960*/  IADD3 R33, P1, R57, R30, RZ ;  /* 0x0000001e39217210 */ /* 0x001fe40007f3e0ff */
        /* <DEDUP_REMOVED lines=10> */
[CC--:B------:R-:W-:Y:S02]  /*5a10*/  @!P2 ISETP.GE.AND P6, PT, R59.reuse, R0.reuse, PT ;  /* 0x000000003b00a20c */ /* 0x0c0fe40003fc6270 */
[----:B------:R-:W-:Y:S02]  /*5a20*/  @!P2 IADD3 R37, R59, 0x2, RZ ;  /* 0x000000023b25a810 */ /* 0x000fe40007ffe0ff */
[----:B------:R-:W-:-:S02]  /*5a30*/  @!P2 ISETP.GE.AND P5, PT, R39, R0, PT ;  /* 0x000000002700a20c */ /* 0x000fc40003fa6270 */
[----:B------:R-:W-:Y:S02]  /*5a40*/  @!P2 ISETP.GE.AND P4, PT, R39, R0, PT ;  /* 0x000000002700a20c */ /* 0x000fe40003f86270 */
[----:B------:R-:W-:-:S04]  /*5a50*/  @!P2 IADD3 R61, R59, 0x2, RZ ;  /* 0x000000023b3da810 */ /* 0x000fc80007ffe0ff */
[-C--:B------:R-:W-:Y:S02]  /*5a60*/  @!P2 ISETP.GE.AND P3, PT, R61, R0.reuse, PT ;  /* 0x000000003d00a20c */ /* 0x080fe40003f66270 */
[C---:B------:R-:W-:Y:S02]  /*5a70*/  @!P2 IADD3 R61, R59.reuse, 0x3, RZ ;  /* 0x000000033b3da810 */ /* 0x040fe40007ffe0ff */
[----:B------:R-:W-:Y:S02]  /*5a80*/  @!P2 IADD3 R65, R59, 0x2, RZ ;  /* 0x000000023b41a810 */ /* 0x000fe40007ffe0ff */
[----:B--2---:R-:W-:Y:S02]  /*5a90*/  @!P2 FSEL R12, R12, RZ, !P6 ;  /* 0x000000ff0c0ca208 */ /* 0x004fe40007000000 */
[----:B------:R-:W-:Y:S02]  /*5aa0*/  @!P2 ISETP.GE.AND P6, PT, R37, R0, PT ;  /* 0x000000002500a20c */ /* 0x000fe40003fc6270 */
[----:B------:R-:W0:Y:S01]  /*5ab0*/  LDS.128 R36, [R52] ;  /* 0x0000000034247984 */ /* 0x000e220000000c00 */
[----:B------:R-:W-:-:S02]  /*5ac0*/  @!P2 FSEL R13, R13, RZ, !P5 ;  /* 0x000000ff0d0da208 */ /* 0x000fc40006800000 */
[-C--:B------:R-:W-:Y:S02]  /*5ad0*/  @!P2 ISETP.GE.AND P5, PT, R61, R0.reuse, PT ;  /* 0x000000003d00a20c */ /* 0x080fe40003fa6270 */
[----:B------:R-:W-:Y:S02]  /*5ae0*/  @!P2 IADD3 R61, R59, 0x1, RZ ;  /* 0x000000013b3da810 */ /* 0x000fe40007ffe0ff */
[----:B------:R-:W-:Y:S02]  /*5af0*/  @!P2 FSEL R14, R14, RZ, !P3 ;  /* 0x000000ff0e0ea208 */ /* 0x000fe40005800000 */
[----:B------:R-:W-:Y:S02]  /*5b00*/  @!P2 FSEL R15, R15, RZ, !P1 ;  /* 0x000000ff0f0fa208 */ /* 0x000fe40004800000 */
[----:B---3--:R-:W-:Y:S02]  /*5b10*/  @!P2 FSEL R18, R18, RZ, !P6 ;  /* 0x000000ff1212a208 */ /* 0x008fe40007000000 */
[----:B------:R-:W-:-:S02]  /*5b20*/  @!P2 ISETP.GE.AND P3, PT, R59, R0, PT ;  /* 0x000000003b00a20c */ /* 0x000fc40003f66270 */
[-C--:B------:R-:W-:Y:S02]  /*5b30*/  @!P2 ISETP.GE.AND P1, PT, R61, R0.reuse, PT ;  /* 0x000000003d00a20c */ /* 0x080fe40003f26270 */
[-C--:B------:R-:W-:Y:S02]  /*5b40*/  @!P2 ISETP.GE.AND P6, PT, R59, R0.reuse, PT ;  /* 0x000000003b00a20c */ /* 0x080fe40003fc6270 */
[----:B------:R-:W-:Y:S02]  /*5b50*/  @!P2 FSEL R16, R16, RZ, !P3 ;  /* 0x000000ff1010a208 */ /* 0x000fe40005800000 */
[----:B----4-:R-:W-:Y:S02]  /*5b60*/  @!P2 FSEL R20, R20, RZ, !P6 ;  /* 0x000000ff1414a208 */ /* 0x010fe40007000000 */
[----:B------:R-:W-:Y:S02]  /*5b70*/  @!P2 FSEL R21, R21, RZ, !P1 ;  /* 0x000000ff1515a208 */ /* 0x000fe40004800000 */
[----:B------:R-:W-:-:S02]  /*5b80*/  @!P2 ISETP.GE.AND P3, PT, R65, R0, PT ;  /* 0x000000004100a20c */ /* 0x000fc40003f66270 */
[-C--:B------:R-:W-:Y:S02]  /*5b90*/  @!P2 ISETP.GE.AND P6, PT, R65, R0.reuse, PT ;  /* 0x000000004100a20c */ /* 0x080fe40003fc6270 */
[CC--:B------:R-:W-:Y:S02]  /*5ba0*/  @!P2 ISETP.GE.AND P1, PT, R59.reuse, R0.reuse, PT ;  /* 0x000000003b00a20c */ /* 0x0c0fe40003f26270 */
[----:B------:R-:W-:Y:S02]  /*5bb0*/  @!P2 IADD3 R65, R59, 0x1, RZ ;  /* 0x000000013b41a810 */ /* 0x000fe40007ffe0ff */
[----:B-----5:R-:W-:Y:S02]  /*5bc0*/  @!P2 FSEL R24, R24, RZ, !P1 ;  /* 0x000000ff1818a208 */ /* 0x020fe40004800000 */
[----:B------:R-:W-:Y:S02]  /*5bd0*/  @!P2 ISETP.GE.AND P1, PT, R65, R0, PT ;  /* 0x000000004100a20c */ /* 0x000fe40003f26270 */
[----:B------:R-:W-:-:S02]  /*5be0*/  @!P2 IADD3 R65, R59, 0x2, RZ ;  /* 0x000000023b41a810 */ /* 0x000fc40007ffe0ff */
[----:B------:R-:W-:Y:S02]  /*5bf0*/  @!P2 IADD3 R61, R59, 0x3, RZ ;  /* 0x000000033b3da810 */ /* 0x000fe40007ffe0ff */
[----:B------:R-:W-:Y:S02]  /*5c00*/  @!P2 FSEL R17, R17, RZ, !P4 ;  /* 0x000000ff1111a208 */ /* 0x000fe40006000000 */
[----:B------:R-:W-:Y:S02]  /*5c10*/  @!P2 FSEL R26, R26, RZ, !P6 ;  /* 0x000000ff1a1aa208 */ /* 0x000fe40007000000 */
[-C--:B------:R-:W-:Y:S01]  /*5c20*/  @!P2 ISETP.GE.AND P6, PT, R65, R0.reuse, PT ;  /* 0x000000004100a20c */ /* 0x080fe20003fc6270 */
[----:B0-----:R-:W-:Y:S01]  /*5c30*/  FMUL.FTZ R17, R37, R17 ;  /* 0x0000001125117220 */ /* 0x001fe20000410000 */
[----:B------:R-:W-:Y:S02]  /*5c40*/  @!P2 ISETP.GE.AND P4, PT, R61, R0, PT ;  /* 0x000000003d00a20c */ /* 0x000fe40003f86270 */
[----:B------:R-:W-:-:S02]  /*5c50*/  @!P2 IADD3 R65, R59, 0x1, RZ ;  /* 0x000000013b41a810 */ /* 0x000fc40007ffe0ff */
        /* <DEDUP_REMOVED lines=40> */
[----:B------:R-:W-:Y:S02]  /*5ee0*/  FFMA.FTZ R34, R38, R34, R33 ;  /* 0x0000002226227223 */ /* 0x000fe40000010021 */
        /* <DEDUP_REMOVED lines=12> */
.L_x_22978:
[----:B------:R-:W-:Y:S05]  /*5fb0*/  BSYNC B1 ;  /* 0x0000000000017941 */ /* 0x000fea0003800000 */
.L_x_22977:
[----:B------:R-:W-:Y:S02]  /*5fc0*/  IADD3 R44, P1, R44, 0x10, RZ ;  /* 0x000000102c2c7810 */ /* 0x000fe40007f3e0ff */
[----:B------:R-:W-:Y:S02]  /*5fd0*/  IADD3 R50, R50, 0x20, RZ ;  /* 0x0000002032327810 */ /* 0x000fe40007ffe0ff */
[----:B------:R-:W-:Y:S01]  /*5fe0*/  IADD3 R59, R59, 0x20, RZ ;  /* 0x000000203b3b7810 */ /* 0x000fe20007ffe0ff */
[----:B------:R-:W-:Y:S01]  /*5ff0*/  IMAD.X R47, RZ, RZ, R47, P1 ;  /* 0x000000ffff2f7224 */ /* 0x000fe200008e062f */
[----:B------:R-:W-:Y:S01]  /*6000*/  IADD3 R52, R52, 0x80, RZ ;  /* 0x0000008034347810 */ /* 0x000fe20007ffe0ff */
[----:B------:R-:W-:Y:S05]  /*6010*/  @!P0 BRA `(.L_x_22979) ;  /* 0xfffff4c000008947 */ /* 0x000fea000383ffff */
.L_x_22976:
[----:B------:R-:W-:Y:S05]  /*6020*/  BSYNC B0 ;  /* 0x0000000000007941 */ /* 0x000fea0003800000 */
.L_x_22974:
[----:B------:R-:W0:Y:S01]  /*6030*/  SHFL.BFLY PT, R0, R43, 0x1, 0x1f ;  /* 0x0c201f002b007f89 */ /* 0x000e2200000e0000 */
[----:B------:R-:W-:Y:S01]  /*6040*/  LOP3.LUT R12, R5, 0x1, RZ, 0xc0, !PT ;  /* 0x00000001050c7812 */ /* 0x000fe200078ec0ff */
[----:B------:R-:W-:Y:S02]  /*6050*/  BSSY B0, `(.L_x_22980) ;  /* 0x000002d000007945 */ /* 0x000fe40003800000 */
        /* <DEDUP_REMOVED lines=8> */
[----:B0-----:R-:W-:Y:S01]  /*60e0*/  FADD.FTZ R15, R0, R43 ;  /* 0x0000002b000f7221 */ /* 0x001fe20000010000 */
[----:B------:R-:W-:Y:S02]  /*60f0*/  LOP3.LUT R0, R2, 0xffffffc0, RZ, 0xc0, !PT ;  /* 0xffffffc002007812 */ /* 0x000fe400078ec0ff */
[----:B------:R-:W0:Y:S01]  /*6100*/  SHFL.BFLY PT, R10, R3, 0x1, 0x1f ;  /* 0x0c201f00030a7f89 */ /* 0x000e2200000e0000 */
[----:B--2---:R-:W-:Y:S01]  /*6110*/  FADD.FTZ R17, R7, R42 ;  /* 0x0000002a07117221 */ /* 0x004fe20000010000 */
[----:B------:R-:W-:-:S02]  /*6120*/  LEA.HI R7, R5, R5, RZ, 0x1 ;  /* 0x0000000505077211 */ /* 0x000fc400078f08ff */
[----:B------:R-:W-:Y:S02]  /*6130*/  ISETP.NE.OR P5, PT, R0, 0x40, P2 ;  /* 0x000000400000780c */ /* 0x000fe400017a5670 */
[----:B------:R-:W-:Y:S02]  /*6140*/  SHF.R.S32.HI R7, RZ, 0x1, R7 ;  /* 0x00000001ff077819 */ /* 0x000fe40000011407 */
[----:B------:R-:W-:Y:S01]  /*6150*/  IADD3 R0, R2, 0x1f, RZ ;  /* 0x0000001f02007810 */ /* 0x000fe20007ffe0ff */
[----:B---3--:R-:W-:-:S03]  /*6160*/  FADD.FTZ R19, R8, R41 ;  /* 0x0000002908137221 */ /* 0x008fc60000010000 */
[----:B------:R-:W-:Y:S01]  /*6170*/  ISETP.GT.U32.AND P3, PT, R0, 0x3e, PT ;  /* 0x0000003e0000780c */ /* 0x000fe20003f64070 */
[----:B------:R-:W-:Y:S01]  /*6180*/  IMAD R4, R4, 0x60, R7 ;  /* 0x0000006004047824 */ /* 0x000fe200078e0207 */
[----:B------:R-:W-:Y:S01]  /*6190*/  LOP3.LUT R0, R2, 0xffffffe0, RZ, 0xc0, !PT ;  /* 0xffffffe002007812 */ /* 0x000fe200078ec0ff */
[----:B----4-:R-:W-:-:S03]  /*61a0*/  FADD.FTZ R21, R9, R40 ;  /* 0x0000002809157221 */ /* 0x010fc60000010000 */
[----:B------:R2:W-:Y:S01]  /*61b0*/  @!P5 STS [R4.X4+-0x160], R15 ;  /* 0xfffea00f0400d388 */ /* 0x0005e20000004800 */
[----:B-----5:R-:W-:Y:S01]  /*61c0*/  FADD.FTZ R23, R11, R6 ;  /* 0x000000060b177221 */ /* 0x020fe20000010000 */
[----:B------:R-:W-:Y:S02]  /*61d0*/  ISETP.NE.OR P4, PT, R0, 0x20, P2 ;  /* 0x000000200000780c */ /* 0x000fe40001785670 */
        /* <DEDUP_REMOVED lines=8> */
[----:B--2---:R-:W0:Y:S04]  /*6260*/  LDS R0, [R4.X4+0x1a0] ;  /* 0x0001a00004007984 */ /* 0x004e280000004800 */
        /* <DEDUP_REMOVED lines=11> */
.L_x_22981:
[----:B--2---:R-:W-:Y:S05]  /*6320*/  BSYNC B0 ;  /* 0x0000000000007941 */ /* 0x004fea0003800000 */
.L_x_22980:
        /* <DEDUP_REMOVED lines=14> */
[----:B------:R-:W5:Y:S04]  /*6410*/  @!P2 LDS R10, [R4.X4+0x2a0] ;  /* 0x0002a000040aa984 */ /* 0x000f680000004800 */
[----:B------:R-:W1:Y:S01]  /*6420*/  @!P2 LDS R12, [R4.X4+0x2e0] ;  /* 0x0002e000040ca984 */ /* 0x000e620000004800 */
[----:B0-----:R-:W-:-:S02]  /*6430*/  FADD.FTZ R15, R15, R0 ;  /* 0x000000000f0f7221 */ /* 0x001fc40000010000 */
[----:B--2---:R-:W-:Y:S02]  /*6440*/  FADD.FTZ R17, R17, R2 ;  /* 0x0000000211117221 */ /* 0x004fe40000010000 */
[----:B---3--:R-:W-:Y:S02]  /*6450*/  FADD.FTZ R19, R19, R6 ;  /* 0x0000000613137221 */ /* 0x008fe40000010000 */
[----:B----4-:R-:W-:Y:S02]  /*6460*/  FADD.FTZ R21, R21, R8 ;  /* 0x0000000815157221 */ /* 0x010fe40000010000 */
[----:B-----5:R-:W-:Y:S02]  /*6470*/  @!P2 FADD.FTZ R23, R23, R10 ;  /* 0x0000000a1717a221 */ /* 0x020fe40000010000 */
[----:B-1----:R-:W-:Y:S02]  /*6480*/  @!P2 FADD.FTZ R25, R25, R12 ;  /* 0x0000000c1919a221 */ /* 0x002fe40000010000 */
.L_x_22983:
[----:B0-----:R-:W-:Y:S05]  /*6490*/  BSYNC B0 ;  /* 0x0000000000007941 */ /* 0x001fea0003800000 */
.L_x_22982:
[----:B------:R-:W-:Y:S06]  /*64a0*/  BAR.SYNC.DEFER_BLOCKING 0x0 ;  /* 0x0000000000007b1d */ /* 0x000fec0000010000 */
[----:B------:R-:W-:Y:S05]  /*64b0*/  @P3 EXIT ;  /* 0x000000000000394d */ /* 0x000fea0003800000 */
[----:B------:R-:W0:Y:S01]  /*64c0*/  S2UR UR4, SR_CTAID.Y ;  /* 0x00000000000479c3 */ /* 0x000e220000002600 */
[----:B------:R-:W-:-:S02]  /*64d0*/  ULDC UR7, c[0x0][0xc] ;  /* 0x0000030000077ab9 */ /* 0x000fc40000000800 */
[----:B------:R-:W-:-:S05]  /*64e0*/  ULDC UR8, c[0x0][0x14] ;  /* 0x0000050000087ab9 */ /* 0x000fca0000000800 */
        /* <DEDUP_REMOVED lines=20> */
[----:B------:R-:W-:Y:S02]  /*6630*/  LEA.HI.X R5, R5, c[0x0][0x164], R6, 0x2, P1 ;  /* 0x0000590005057a11 */ /* 0x000fe400008f1406 */
[----:B------:R-:W-:Y:S02]  /*6640*/  LEA.HI.X R3, R3, c[0x0][0x164], R8, 0x2, P0 ;  /* 0x0000590003037a11 */ /* 0x000fe400000f1408 */
[C---:B------:R-:W-:Y:S02]  /*6650*/  IADD3 R0, R7.reuse, 0x20, RZ ;  /* 0x0000002007007810 */ /* 0x040fe40007ffe0ff */
[C---:B------:R-:W-:Y:S01]  /*6660*/  IADD3 R6, R7.reuse, 0x30, RZ ;  /* 0x0000003007067810 */ /* 0x040fe20007ffe0ff */
[----:B------:R-:W-:Y:S01]  /*6670*/  STG.E [R2.64], R15 ;  /* 0x0000000f02007986 */ /* 0x000fe2000c10190a */
[----:B------:R-:W-:-:S02]  /*6680*/  IADD3 R8, R7, 0x40, RZ ;  /* 0x0000004007087810 */ /* 0x000fc40007ffe0ff */
[----:B------:R-:W-:Y:S01]  /*6690*/  IADD3 R7, R7, 0x50, RZ ;  /* 0x0000005007077810 */ /* 0x000fe20007ffe0ff */
[----:B------:R-:W-:Y:S01]  /*66a0*/  STG.E [R4.64], R17 ;  /* 0x0000001104007986 */ /* 0x000fe2000c10190a */
[----:B------:R-:W-:Y:S02]  /*66b0*/  IADD3 R18, P0, R0, UR4, RZ ;  /* 0x0000000400127c10 */ /* 0x000fe4000ff1e0ff */
        /* <DEDUP_REMOVED lines=8> */
[----:B------:R-:W-:Y:S02]  /*6740*/  LEA.HI.X.SX32 R0, R7, UR7, 0x1, P3 ;  /* 0x0000000707007c11 */ /* 0x000fe400098f0eff */
        /* <DEDUP_REMOVED lines=11> */
.L_x_22941:
[----:B------:R-:W-:Y:S01]  /*6800*/  IMAD.MOV.U32 R42, RZ, RZ, R47 ;  /* 0x000000ffff2a7224 */ /* 0x000fe200078e002f */
[----:B------:R-:W-:Y:S01]  /*6810*/  MOV R40, 0x6860 ;  /* 0x0000686000287802 */ /* 0x000fe20000000f00 */
[----:B------:R-:W-:-:S02]  /*6820*/  IMAD.MOV.U32 R43, RZ, RZ, 0x2 ;  /* 0x00000002ff2b7424 */ /* 0x000fc400078e00ff */
[----:B------:R-:W-:Y:S02]  /*6830*/  IMAD.MOV.U32 R44, RZ, RZ, 0x1f ;  /* 0x0000001fff2c7424 */ /* 0x000fe400078e00ff */
[----:B------:R-:W-:Y:S02]  /*6840*/  IMAD.MOV.U32 R45, RZ, RZ, -0x1 ;  /* 0xffffffffff2d7424 */ /* 0x000fe400078e00ff */
[----:B------:R-:W-:Y:S05]  /*6850*/  CALL.REL.NOINC `($__internal_428_$__cuda_sm70_shflsync_bfly_p) ;  /* 0x0000031000007944 */ /* 0x000fea0003c00000 */
[----:B-1----:R-:W-:Y:S01]  /*6860*/  IMAD.MOV.U32 R40, RZ, RZ, R42 ;  /* 0x000000ffff287224 */ /* 0x002fe200078e002a */
[----:B0-----:R-:W-:Y:S05]  /*6870*/  BRA `(.L_x_22984) ;  /* 0xffffbeb000007947 */ /* 0x001fea000383ffff */
.L_x_22942:
[----:B------:R-:W-:Y:S01]  /*6880*/  IMAD.MOV.U32 R42, RZ, RZ, R47 ;  /* 0x000000ffff2a7224 */ /* 0x000fe200078e002f */
[----:B------:R-:W-:Y:S01]  /*6890*/  MOV R40, 0x68e0 ;  /* 0x000068e000287802 */ /* 0x000fe20000000f00 */
[----:B------:R-:W-:Y:S02]  /*68a0*/  IMAD.MOV.U32 R43, RZ, RZ, 0x1 ;  /* 0x00000001ff2b7424 */ /* 0x000fe400078e00ff */
[----:B------:R-:W-:Y:S02]  /*68b0*/  IMAD.MOV.U32 R44, RZ, RZ, 0x1f ;  /* 0x0000001fff2c7424 */ /* 0x000fe400078e00ff */
[----:B------:R-:W-:Y:S02]  /*68c0*/  IMAD.MOV.U32 R45, RZ, RZ, -0x1 ;  /* 0xffffffffff2d7424 */ /* 0x000fe400078e00ff */
[----:B------:R-:W-:Y:S05]  /*68d0*/  CALL.REL.NOINC `($__internal_428_$__cuda_sm70_shflsync_bfly_p) ;  /* 0x0000029000007944 */ /* 0x000fea0003c00000 */
[----:B-1----:R-:W-:Y:S01]  /*68e0*/  IMAD.MOV.U32 R40, RZ, RZ, R42 ;  /* 0x000000ffff287224 */ /* 0x002fe200078e002a */
[----:B0-----:R-:W-:Y:S05]  /*68f0*/  BRA `(.L_x_22985) ;  /* 0xffffbe6000007947 */ /* 0x001fea000383ffff */
.L_x_22948:
        /* <DEDUP_REMOVED lines=8> */
.L_x_22949:
        /* <DEDUP_REMOVED lines=8> */
.L_x_22952:
        /* <DEDUP_REMOVED lines=8> */
.L_x_22953:
[----:B------:R-:W-:Y:S01]  /*6a80*/  IMAD.MOV.U32 R42, RZ, RZ, R11 ;  /* 0x000000ffff2a7224 */ /* 0x000fe200078e000b */
[----:B------:R-:W-:Y:S01]  /*6a90*/  MOV R40, 0x6ae0 ;  /* 0x00006ae000287802 */ /* 0x000fe20000000f00 */
[----:B------:R-:W-:Y:S02]  /*6aa0*/  IMAD.MOV.U32 R43, RZ, RZ, 0x8 ;  /* 0x00000008ff2b7424 */ /* 0x000fe400078e00ff */
[----:B------:R-:W-:Y:S02]  /*6ab0*/  IMAD.MOV.U32 R44, RZ, RZ, 0x1f ;  /* 0x0000001fff2c7424 */ /* 0x000fe400078e00ff */
[----:B------:R-:W-:Y:S02]  /*6ac0*/  IMAD.MOV.U32 R45, RZ, RZ, -0x1 ;  /* 0xffffffffff2d7424 */ /* 0x000fe400078e00ff */
[----:B0-----:R-:W-:Y:S05]  /*6ad0*/  CALL.REL.NOINC `($__internal_428_$__cuda_sm70_shflsync_bfly_p) ;  /* 0x0000009000007944 */ /* 0x001fea0003c00000 */
[----:B-1----:R-:W-:Y:S01]  /*6ae0*/  FMNMX.FTZ R6, R11, R42, !PT ;  /* 0x0000002a0b067209 */ /* 0x002fe20007810000 */
[----:B0-----:R-:W-:Y:S01]  /*6af0*/  IMAD.MOV.U32 R43, RZ, RZ, 0x4 ;  /* 0x00000004ff2b7424 */ /* 0x001fe200078e00ff */
[----:B------:R-:W-:Y:S01]  /*6b00*/  MOV R40, 0x6b50 ;  /* 0x00006b5000287802 */ /* 0x000fe20000000f00 */
[----:B------:R-:W-:-:S02]  /*6b10*/  IMAD.MOV.U32 R44, RZ, RZ, 0x1f ;  /* 0x0000001fff2c7424 */ /* 0x000fc400078e00ff */
[----:B------:R-:W-:Y:S02]  /*6b20*/  IMAD.MOV.U32 R45, RZ, RZ, -0x1 ;  /* 0xffffffffff2d7424 */ /* 0x000fe400078e00ff */
[----:B------:R-:W-:Y:S02]  /*6b30*/  IMAD.MOV.U32 R42, RZ, RZ, R6 ;  /* 0x000000ffff2a7224 */ /* 0x000fe400078e0006 */
[----:B------:R-:W-:Y:S05]  /*6b40*/  CALL.REL.NOINC `($__internal_428_$__cuda_sm70_shflsync_bfly_p) ;  /* 0x0000002000007944 */ /* 0x000fea0003c00000 */
[----:B-1----:R-:W-:Y:S01]  /*6b50*/  IMAD.MOV.U32 R9, RZ, RZ, R42 ;  /* 0x000000ffff097224 */ /* 0x002fe200078e002a */
[----:B0-----:R-:W-:Y:S05]  /*6b60*/  BRA `(.L_x_22989) ;  /* 0xffffcd9000007947 */ /* 0x001fea000383ffff */
        .weak           $__internal_428_$__cuda_sm70_shflsync_bfly_p
        .type           $__internal_428_$__cuda_sm70_shflsync_bfly_p,@function
        .size           $__internal_428_$__cuda_sm70_shflsync_bfly_p,(.L_x_23595 - $__internal_428_$__cuda_sm70_shflsync_bfly_p)
$__internal_428_$__cuda_sm70_shflsync_bfly_p:
[----:B------:R-:W-:Y:S01]  /*6b70*/  IMAD.MOV.U32 R41, RZ, RZ, 0x0 ;  /* 0x00000000ff297424 */ /* 0x000fe200078e00ff */
[----:B------:R-:W-:Y:S04]  /*6b80*/  WARPSYNC R45 ;  /* 0x0000002d00007348 */ /* 0x000fe80003800000 */
[----:B------:R0:W1:Y:S01]  /*6b90*/  SHFL.BFLY PT, R42, R42, R43, R44 ;  /* 0x0c00002b2a2a7389 */ /* 0x00006200000e002c */
[----:B------:R-:W-:Y:S05]  /*6ba0*/  RET.REL.NODEC R40 `(_ZN4vllm25paged_attention_v1_kernelIffLi96ELi8ELi128ELNS_18Fp8KVCacheDataTypeE0ELb1EEEvPT_PKS2_PKT0_S8_ifPKiSA_iPKfiiiSC_SC_iiiii) ;  /* 0xffff945028007950 */ /* 0x000fea0003c3ffff */
.L_x_22990:
        /* <DEDUP_REMOVED lines=13> */
.L_x_23595:


//--------------------- .text._ZN4vllm25paged_attention_v1_kernelIffLi80ELi8ELi128ELNS_18Fp8KVCacheDataTypeE0ELb1EEEvPT_PKS2_PKT0_S8_ifPKiSA_iPKfiiiSC_SC_iiiii --------------------------
	.section	.text._ZN4vllm25paged_attention_v1_kernelIffLi80ELi8ELi128ELNS_18Fp8KVCacheDataTypeE0ELb1EEEvPT_PKS2_PKT0_S8_ifPKiSA_iPKfiiiSC_SC_iiiii,"ax",@progbits
	.sectioninfo	@"SHI_REGISTERS=128"
	.align	128
        .global         _ZN4vllm25paged_attention_v1_kernelIffLi80ELi8ELi128ELNS_18Fp8KVCacheDataTypeE0ELb1EEEvPT_PKS2_PKT0_S8_ifPKiSA_iPKfiiiSC_SC_iiiii
        .type           _ZN4vllm25paged_attention_v1_kernelIffLi80ELi8ELi128ELNS_18Fp8KVCacheDataTypeE0ELb1EEEvPT_PKS2_PKT0_S8_ifPKiSA_iPKfiiiSC_SC_iiiii,@function
        .size           _ZN4vllm25paged_attention_v1_kernelIffLi80ELi8ELi128ELNS_18Fp8KVCacheDataTypeE0ELb1EEEvPT_PKS2_PKT0_S8_ifPKiSA_iPKfiiiSC_SC_iiiii,(.L_x_23596 - _ZN4vllm25paged_attention_v1_kernelIffLi80ELi8ELi128ELNS_18Fp8KVCacheDataTypeE0ELb1EEEvPT_PKS2_PKT0_S8_ifPKiSA_iPKfiiiSC_SC_iiiii)
        .other          _ZN4vllm25paged_attention_v1_kernelIffLi80ELi8ELi128ELNS_18Fp8KVCacheDataTypeE0ELb1EEEvPT_PKS2_PKT0_S8_ifPKiSA_iPKfiiiSC_SC_iiiii,@"STO_CUDA_ENTRY STV_DEFAULT"
_ZN4vllm25paged_attention_v1_kernelIffLi80ELi8ELi128ELNS_18Fp8KVCacheDataTypeE0ELb1EEEvPT_PKS2_PKT0_S8_ifPKiSA_iPKfiiiSC_SC_iiiii:
.text._ZN4vllm25paged_attention_v1_kernelIffLi80ELi8ELi128ELNS_18Fp8KVCacheDataTypeE0ELb1EEEvPT_PKS2_PKT0_S8_ifPKiSA_iPKfiiiSC_SC_iiiii:
        /* <DEDUP_REMOVED lines=93> */
[----:B------:R-:W-:-:S04]  /*05d0*/  IADD3.X R7, R7, R11, R12, P0, P2 ;  /* 0x0000000b07077210 */ /* 0x000fc800007e440c */
[----:B------:R-:W-:-:S03]  /*05e0*/  LEA.HI.X R14, R14, c[0x0][0x16c], R7, 0x2, P3 ;  /* 0x00005b000e0e7a11 */ /* 0x000fc600018f1407 */
.L_x_22995:
        /* <DEDUP_REMOVED lines=11> */
.L_x_22994:
[----:B------:R-:W-:Y:S05]  /*06a0*/  BSYNC B1 ;  /* 0x0000000000017941 */ /* 0x000fea0003800000 */
.L_x_22993:
        /* <DEDUP_REMOVED lines=10> */
.L_x_22996:
        /* <DEDUP_REMOVED lines=17> */
.L_x_22992:
[----:B------:R-:W-:Y:S05]  /*0860*/  BSYNC B0 ;  /* 0x0000000000007941 */ /* 0x000fea0003800000 */
.L_x_22991:
        /* <DEDUP_REMOVED lines=43> */
[----:B------:R-:W-:Y:S01]  /*0b20*/  SHF.R.S32.HI R6, RZ, 0x1f, R113 ;  /* 0x0000001fff067819 */ /* 0x000fe20000011471 */
[----:B------:R-:W-:Y:S01]  /*0b30*/  IMAD.MOV.U32 R40, RZ, RZ, c[0x0][0x1ac] ;  /* 0x00006b00ff287624 */ /* 0x000fe200078e00ff */
[C---:B------:R-:W-:Y:S02]  /*0b40*/  IADD3 R7, R99.reuse, 0x4, RZ ;  /* 0x0000000463077810 */ /* 0x040fe40007ffe0ff */
[----:B------:R-:W-:Y:S02]  /*0b50*/  LEA.HI R6, R6, R113, RZ, 0x3 ;  /* 0x0000007106067211 */ /* 0x000fe400078f18ff */
[C---:B------:R-:W-:Y:S02]  /*0b60*/  IADD3 R8, R99.reuse, 0x8, RZ ;  /* 0x0000000863087810 */ /* 0x040fe40007ffe0ff */
[----:B------:R-:W-:Y:S02]  /*0b70*/  LOP3.LUT R6, R6, 0xfffffff8, RZ, 0xc0, !PT ;  /* 0xfffffff806067812 */ /* 0x000fe400078ec0ff */
[----:B------:R-:W-:-:S02]  /*0b80*/  IADD3 R10, R99, 0xc, RZ ;  /* 0x0000000c630a7810 */ /* 0x000fc40007ffe0ff */
[----:B------:R-:W-:Y:S01]  /*0b90*/  SHF.R.S32.HI R9, RZ, 0x1f, R8 ;  /* 0x0000001fff097819 */ /* 0x000fe20000011408 */
[----:B------:R-:W-:Y:S01]  /*0ba0*/  IMAD.IADD R113, R113, 0x1, -R6 ;  /* 0x0000000171717824 */ /* 0x000fe200078e0a06 */
[----:B------:R-:W-:Y:S02]  /*0bb0*/  SHF.R.S32.HI R6, RZ, 0x1f, R7 ;  /* 0x0000001fff067819 */ /* 0x000fe40000011407 */
[----:B------:R-:W-:Y:S01]  /*0bc0*/  SHF.R.S32.HI R11, RZ, 0x1f, R10 ;  /* 0x0000001fff0b7819 */ /* 0x000fe2000001140a */
[----:B------:R-:W-:Y:S01]  /*0bd0*/  IMAD.SHL.U32 R28, R113, 0x4, RZ ;  /* 0x00000004711c7824 */ /* 0x000fe200078e00ff */
[----:B------:R-:W-:Y:S02]  /*0be0*/  IADD3 R12, R99, 0x10, RZ ;  /* 0x00000010630c7810 */ /* 0x000fe40007ffe0ff */
[----:B------:R-:W-:Y:S02]  /*0bf0*/  LEA.HI R29, R6, R7, RZ, 0x2 ;  /* 0x00000007061d7211 */ /* 0x000fe400078f10ff */
[----:B------:R-:W-:-:S02]  /*0c00*/  LEA.HI R31, R9, R8, RZ, 0x2 ;  /* 0x00000008091f7211 */ /* 0x000fc400078f10ff */
[----:B------:R-:W-:Y:S02]  /*0c10*/  LEA.HI R33, R11, R10, RZ, 0x2 ;  /* 0x0000000a0b217211 */ /* 0x000fe400078f10ff */
[----:B------:R-:W-:Y:S01]  /*0c20*/  SHF.R.S32.HI R13, RZ, 0x1f, R12 ;  /* 0x0000001fff0d7819 */ /* 0x000fe2000001140c */
[----:B------:R-:W-:Y:S01]  /*0c30*/  IMAD.SHL.U32 R42, R31, 0x8, RZ ;  /* 0x000000081f2a7824 */ /* 0x000fe200078e00ff */
[----:B------:R-:W-:Y:S02]  /*0c40*/  LOP3.LUT R6, R29, 0xfffffffc, RZ, 0xc0, !PT ;  /* 0xfffffffc1d067812 */ /* 0x000fe400078ec0ff */
        /* <DEDUP_REMOVED lines=44> */
[----:B------:R-:W-:Y:S02]  /*0f10*/  SHF.R.S32.HI R21, RZ, 0x1f, R20 ;  /* 0x0000001fff157819 */ /* 0x000fe40000011414 */
[----:B------:R-:W-:Y:S02]  /*0f20*/  LOP3.LUT R15, R39, 0xfffffffc, RZ, 0xc0, !PT ;  /* 0xfffffffc270f7812 */ /* 0x000fe400078ec0ff */
        /* <DEDUP_REMOVED lines=20> */
[C---:B------:R-:W-:Y:S01]  /*1070*/  LOP3.LUT R19, R53.reuse, 0xfffffffc, RZ, 0xc0, !PT ;  /* 0xfffffffc35137812 */ /* 0x040fe200078ec0ff */
[----:B------:R-:W-:Y:S01]  /*1080*/  IMAD.SHL.U32 R53, R53, 0x8, RZ ;  /* 0x0000000835357824 */ /* 0x000fe200078e00ff */
[C---:B------:R-:W-:Y:S01]  /*1090*/  LOP3.LUT R20, R54.reuse, 0xfffffffc, RZ, 0xc0, !PT ;  /* 0xfffffffc36147812 */ /* 0x040fe200078ec0ff */
[----:B------:R-:W-:Y:S01]  /*10a0*/  IMAD.SHL.U32 R54, R54, 0x8, RZ ;  /* 0x0000000836367824 */ /* 0x000fe200078e00ff */
        /* <DEDUP_REMOVED lines=9> */
[----:B------:R-:W-:Y:S02]  /*1140*/  IADD3 R30, R99, 0x4c, RZ ;  /* 0x0000004c631e7810 */ /* 0x000fe40007ffe0ff */
[----:B------:R-:W-:Y:S01]  /*1150*/  LEA.HI R56, R27, R24, RZ, 0x2 ;  /* 0x000000181b387211 */ /* 0x000fe200078f10ff */
[----:B------:R-:W-:Y:S01]  /*1160*/  IMAD R27, R3, c[0x0][0x1b0], RZ ;  /* 0x00006c00031b7a24 */ /* 0x000fe200078e02ff */
[----:B------:R-:W-:Y:S02]  /*1170*/  SHF.R.S32.HI R23, RZ, 0x1f, R22 ;  /* 0x0000001fff177819 */ /* 0x000fe40000011416 */
[----:B------:R-:W-:Y:S02]  /*1180*/  SHF.R.S32.HI R41, RZ, 0x1f, R26 ;  /* 0x0000001fff297819 */ /* 0x000fe4000001141a */
[----:B------:R-:W-:Y:S02]  /*1190*/  SHF.R.S32.HI R43, RZ, 0x1f, R30 ;  /* 0x0000001fff2b7819 */ /* 0x000fe4000001141e */
[----:B------:R-:W-:-:S02]  /*11a0*/  LEA.HI R57, R23, R22, RZ, 0x2 ;  /* 0x0000001617397211 */ /* 0x000fc400078f10ff */
[----:B------:R-:W-:Y:S02]  /*11b0*/  SHF.R.S32.HI R32, RZ, 0x1f, R28 ;  /* 0x0000001fff207819 */ /* 0x000fe4000001141c */
[----:B------:R-:W-:Y:S02]  /*11c0*/  IADD3 R104, P0, R27, R28, RZ ;  /* 0x0000001c1b687210 */ /* 0x000fe40007f1e0ff */
[----:B------:R-:W-:Y:S02]  /*11d0*/  LEA.HI R58, R41, R26, RZ, 0x2 ;  /* 0x0000001a293a7211 */ /* 0x000fe400078f10ff */
        /* <DEDUP_REMOVED lines=91> */
.L_x_23005:
        /* <DEDUP_REMOVED lines=59> */
[----:B------:R-:W-:-:S03]  /*1b40*/  IADD3 R30, P1, P2, R42, R36, R7 ;  /* 0x000000242a1e7210 */ /* 0x000fc60007a3e007 */
[----:B------:R-:W-:Y:S01]  /*1b50*/  IMAD R31, R29, R40, R28 ;  /* 0x000000281d1f7224 */ /* 0x000fe200078e021c */
[----:B------:R-:W-:-:S03]  /*1b60*/  IADD3 R29, P4, P5, R41, R36, R6 ;  /* 0x00000024291d7210 */ /* 0x000fc60007d9e006 */
[----:B------:R-:W-:Y:S01]  /*1b70*/  IMAD.IADD R106, R37, 0x1, R31 ;  /* 0x00000001256a7824 */ /* 0x000fe200078e021f */
[----:B------:R-:W-:-:S04]  /*1b80*/  LEA R28, P3, R29, c[0x0][0x170], 0x2 ;  /* 0x00005c001d1c7a11 */ /* 0x000fc800078610ff */
[----:B------:R-:W-:Y:S02]  /*1b90*/  IADD3.X R34, R60, R106, R61, P4, P5 ;  /* 0x0000006a3c227210 */ /* 0x000fe400027ea43d */
[----:B------:R-:W-:Y:S02]  /*1ba0*/  IADD3 R35, P4, R99, R36, RZ ;  /* 0x0000002463237210 */ /* 0x000fe40007f9e0ff */
[----:B------:R-:W-:Y:S02]  /*1bb0*/  LEA.HI.X R29, R29, c[0x0][0x174], R34, 0x2, P3 ;  /* 0x00005d001d1d7a11 */ /* 0x000fe400018f1422 */
[----:B------:R-:W-:Y:S01]  /*1bc0*/  IADD3.X R31, R62, R106, R63, P1, P2 ;  /* 0x0000006a3e1f7210 */ /* 0x000fe20000fe443f */
[----:B------:R-:W-:Y:S01]  /*1bd0*/  IMAD.X R38, R27, 0x1, R106, P4 ;  /* 0x000000011b267824 */ /* 0x000fe200020e066a */
[----:B------:R-:W-:Y:S01]  /*1be0*/  LEA R32, P5, R30, c[0x0][0x170], 0x2 ;  /* 0x00005c001e207a11 */ /* 0x000fe200078a10ff */
[----:B------:R0:W2:Y:S01]  /*1bf0*/  LDG.E.CONSTANT R112, [R28.64] ;  /* 0x0000000a1c707981 */ /* 0x0000a2000c1e9900 */
[----:B------:R-:W-:-:S02]  /*1c00*/  LEA R34, P1, R35, c[0x0][0x170], 0x2 ;  /* 0x00005c0023227a11 */ /* 0x000fc400078210ff */
[----:B------:R-:W-:Y:S02]  /*1c10*/  LEA.HI.X R33, R30, c[0x0][0x174], R31, 0x2, P5 ;  /* 0x00005d001e217a11 */ /* 0x000fe400028f141f */
[----:B------:R-:W-:Y:S02]  /*1c20*/  LEA.HI.X R35, R35, c[0x0][0x174], R38, 0x2, P1 ;  /* 0x00005d0023237a11 */ /* 0x000fe400008f1426 */
[----:B------:R-:W-:Y:S01]  /*1c30*/  IADD3 R30, P2, P3, R43, R36, R8 ;  /* 0x000000242b1e7210 */ /* 0x000fe20007b5e008 */
[----:B------:R-:W3:Y:S03]  /*1c40*/  LDG.E.CONSTANT R32, [R32.64] ;  /* 0x0000000a20207981 */ /* 0x000ee6000c1e9900 */
[----:B------:R-:W-:Y:S01]  /*1c50*/  LEA R38, P1, R30, c[0x0][0x170], 0x2 ;  /* 0x00005c001e267a11 */ /* 0x000fe200078210ff */
[----:B------:R-:W4:Y:S01]  /*1c60*/  LDG.E.CONSTANT R35, [R34.64] ;  /* 0x0000000a22237981 */ /* 0x000f22000c1e9900 */
[----:B------:R-:W-:-:S04]  /*1c70*/  IADD3.X R31, R64, R106, R65, P2, P3 ;  /* 0x0000006a401f7210 */ /* 0x000fc800017e6441 */
[----:B------:R-:W-:-:S05]  /*1c80*/  LEA.HI.X R39, R30, c[0x0][0x174], R31, 0x2, P1 ;  /* 0x00005d001e277a11 */ /* 0x000fca00008f141f */
[----:B------:R-:W5:Y:S01]  /*1c90*/  LDG.E.CONSTANT R38, [R38.64] ;  /* 0x0000000a26267981 */ /* 0x000f62000c1e9900 */
[----:B------:R-:W-:-:S04]  /*1ca0*/  IADD3 R30, P1, P2, R44, R36, R9 ;  /* 0x000000242c1e7210 */ /* 0x000fc80007a3e009 */
[----:B------:R-:W-:Y:S02]  /*1cb0*/  LEA R114, P3, R30, c[0x0][0x170], 0x2 ;  /* 0x00005c001e727a11 */ /* 0x000fe400078610ff */
[----:B------:R-:W-:-:S04]  /*1cc0*/  IADD3.X R31, R66, R106, R67, P1, P2 ;  /* 0x0000006a421f7210 */ /* 0x000fc80000fe4443 */
[----:B------:R-:W-:Y:S02]  /*1cd0*/  LEA.HI.X R115, R30, c[0x0][0x174], R31, 0x2, P3 ;  /* 0x00005d001e737a11 */ /* 0x000fe400018f141f */
[----:B0-----:R-:W2:Y:S04]  /*1ce0*/  LDS.128 R28, [R26] ;  /* 0x000000001a1c7984 */ /* 0x001ea80000000c00 */
[----:B------:R0:W5:Y:S01]  /*1cf0*/  LDG.E.CONSTANT R107, [R114.64] ;  /* 0x0000000a726b7981 */ /* 0x000162000c1e9900 */
[----:B------:R-:W-:-:S04]  /*1d00*/  IADD3 R37, P2, P3, R45, R36, R10 ;  /* 0x000000242d257210 */ /* 0x000fc80007b5e00a */
[----:B------:R-:W-:Y:S01]  /*1d10*/  LEA R116, P1, R37, c[0x0][0x170], 0x2 ;  /* 0x00005c0025747a11 */ /* 0x000fe200078210ff */
[----:B--2---:R-:W-:-:S04]  /*1d20*/  FMUL.FTZ R29, R112, R29 ;  /* 0x0000001d701d7220 */ /* 0x004fc80000410000 */
[----:B----4-:R-:W-:-:S04]  /*1d30*/  FFMA.FTZ R29, R28, R35, R29 ;  /* 0x000000231c1d7223 */ /* 0x010fc8000001001d */
[----:B---3--:R-:W-:Y:S01]  /*1d40*/  FFMA.FTZ R30, R32, R30, R29 ;  /* 0x0000001e201e7223 */ /* 0x008fe2000001001d */
[----:B------:R-:W-:Y:S01]  /*1d50*/  IADD3 R28, P4, P5, R46, R36, R11 ;  /* 0x000000242e1c7210 */ /* 0x000fe20007d9e00b */
[----:B------:R-:W1:Y:S02]  /*1d60*/  LDS.128 R32, [R26+0x10] ;  /* 0x000010001a207984 */ /* 0x000e640000000c00 */
[----:B-----5:R-:W-:Y:S01]  /*1d70*/  FFMA.FTZ R112, R38, R31, R30 ;  /* 0x0000001f26707223 */ /* 0x020fe2000001001e */
[-C--:B------:R-:W-:Y:S02]  /*1d80*/  IADD3.X R30, R68, R106.reuse, R69, P2, P3 ;  /* 0x0000006a441e7210 */ /* 0x080fe400017e6445 */
[----:B0-----:R-:W-:Y:S02]  /*1d90*/  LEA R114, P2, R28, c[0x0][0x170], 0x2 ;  /* 0x00005c001c727a11 */ /* 0x001fe400078410ff */
[----:B------:R-:W-:Y:S02]  /*1da0*/  IADD3.X R31, R70, R106, R71, P4, P5 ;  /* 0x0000006a461f7210 */ /* 0x000fe400027ea447 */
[----:B------:R-:W-:-:S02]  /*1db0*/  LEA.HI.X R117, R37, c[0x0][0x174], R30, 0x2, P1 ;  /* 0x00005d0025757a11 */ /* 0x000fc400008f141e */
[----:B------:R-:W-:Y:S02]  /*1dc0*/  IADD3 R29, P3, P4, R47, R36, R12 ;  /* 0x000000242f1d7210 */ /* 0x000fe40007c7e00c */
[----:B------:R-:W-:Y:S02]  /*1dd0*/  LEA.HI.X R115, R28, c[0x0][0x174], R31, 0x2, P2 ;  /* 0x00005d001c737a11 */ /* 0x000fe400010f141f */
[----:B------:R-:W-:Y:S01]  /*1de0*/  LEA R120, P1, R29, c[0x0][0x170], 0x2 ;  /* 0x00005c001d787a11 */ /* 0x000fe200078210ff */
[----:B------:R0:W2:Y:S01]  /*1df0*/  LDG.E.CONSTANT R28, [R116.64] ;  /* 0x0000000a741c7981 */ /* 0x0000a2000c1e9900 */
[----:B------:R-:W-:-:S04]  /*1e00*/  IADD3.X R30, R72, R106, R73, P3, P4 ;  /* 0x0000006a481e7210 */ /* 0x000fc80001fe8449 */
[----:B------:R-:W-:Y:S02]  /*1e10*/  LEA.HI.X R121, R29, c[0x0][0x174], R30, 0x2, P1 ;  /* 0x00005d001d797a11 */ /* 0x000fe400008f141e */
[----:B------:R3:W4:Y:S01]  /*1e20*/  LDG.E.CONSTANT R29, [R114.64] ;  /* 0x0000000a721d7981 */ /* 0x000722000c1e9900 */
[----:B------:R-:W-:-:S03]  /*1e30*/  IADD3 R31, P2, P3, R48, R36, R13 ;  /* 0x00000024301f7210 */ /* 0x000fc60007b5e00d */
[----:B------:R5:W4:Y:S01]  /*1e40*/  LDG.E.CONSTANT R120, [R120.64] ;  /* 0x0000000a78787981 */ /* 0x000b22000c1e9900 */
[----:B------:R-:W-:Y:S02]  /*1e50*/  LEA R30, P1, R31, c[0x0][0x170], 0x2 ;  /* 0x00005c001f1e7a11 */ /* 0x000fe400078210ff */
[----:B------:R-:W-:Y:S02]  /*1e60*/  IADD3.X R38, R74, R106, R75, P2, P3 ;  /* 0x0000006a4a267210 */ /* 0x000fe400017e644b */
[----:B------:R-:W-:Y:S02]  /*1e70*/  IADD3 R37, P2, P3, R49, R36, R14 ;  /* 0x0000002431257210 */ /* 0x000fe40007b5e00e */
[----:B------:R-:W-:Y:S02]  /*1e80*/  LEA.HI.X R31, R31, c[0x0][0x174], R38, 0x2, P1 ;  /* 0x00005d001f1f7a11 */ /* 0x000fe400008f1426 */
[----:B------:R-:W-:Y:S02]  /*1e90*/  LEA R38, P1, R37, c[0x0][0x170], 0x2 ;  /* 0x00005c0025267a11 */ /* 0x000fe400078210ff */
[----:B------:R-:W-:-:S04]  /*1ea0*/  IADD3.X R118, R76, R106, R77, P2, P3 ;  /* 0x0000006a4c767210 */ /* 0x000fc800017e644d */
[----:B------:R-:W-:Y:S02]  /*1eb0*/  LEA.HI.X R39, R37, c[0x0][0x174], R118, 0x2, P1 ;  /* 0x00005d0025277a11 */ /* 0x000fe400008f1476 */
[----:B0-----:R-:W-:Y:S01]  /*1ec0*/  IADD3 R116, P1, P2, R50, R36, R15 ;  /* 0x0000002432747210 */ /* 0x001fe20007a3e00f */
[----:B-1----:R-:W-:Y:S01]  /*1ed0*/  FFMA.FTZ R32, R32, R107, R112 ;  /* 0x0000006b20207223 */ /* 0x002fe20000010070 */
[----:B------:R0:W4:Y:S02]  /*1ee0*/  LDG.E.CONSTANT R37, [R30.64] ;  /* 0x0000000a1e257981 */ /* 0x000124000c1e9900 */
[----:B------:R-:W-:Y:S02]  /*1ef0*/  LEA R124, P3, R116, c[0x0][0x170], 0x2 ;  /* 0x00005c00747c7a11 */ /* 0x000fe400078610ff */
[----:B---3--:R-:W-:Y:S01]  /*1f00*/  IADD3.X R115, R78, R106, R79, P1, P2 ;  /* 0x0000006a4e737210 */ /* 0x008fe20000fe444f */
[----:B------:R1:W3:Y:S01]  /*1f10*/  LDG.E.CONSTANT R38, [R38.64] ;  /* 0x0000000a26267981 */ /* 0x0002e2000c1e9900 */
[----:B------:R-:W-:-:S02]  /*1f20*/  IADD3 R107, P1, P2, R51, R36, R16 ;  /* 0x00000024336b7210 */ /* 0x000fc40007a3e010 */
[----:B------:R-:W-:Y:S02]  /*1f30*/  LEA.HI.X R125, R116, c[0x0][0x174], R115, 0x2, P3 ;  /* 0x00005d00747d7a11 */ /* 0x000fe400018f1473 */
[C---:B------:R-:W-:Y:S02]  /*1f40*/  LEA R122, P3, R107.reuse, c[0x0][0x170], 0x2 ;  /* 0x00005c006b7a7a11 */ /* 0x040fe400078610ff */
[----:B------:R-:W-:Y:S01]  /*1f50*/  IADD3.X R112, R80, R106, R81, P1, P2 ;  /* 0x0000006a50707210 */ /* 0x000fe20000fe4451 */
[----:B------:R1:W3:Y:S01]  /*1f60*/  LDG.E.CONSTANT R115, [R124.64] ;  /* 0x0000000a7c737981 */ /* 0x0002e2000c1e9900 */
[----:B0-----:R-:W-:Y:S02]  /*1f70*/  IADD3 R30, P1, P2, R52, R36, R17 ;  /* 0x00000024341e7210 */ /* 0x001fe40007a3e011 */
[----:B------:R-:W-:Y:S02]  /*1f80*/  LEA.HI.X R123, R107, c[0x0][0x174], R112, 0x2, P3 ;  /* 0x00005d006b7b7a11 */ /* 0x000fe400018f1470 */
[----:B------:R-:W-:-:S02]  /*1f90*/  LEA R118, P3, R30, c[0x0][0x170], 0x2 ;  /* 0x00005c001e767a11 */ /* 0x000fc400078610ff */
[----:B------:R-:W-:Y:S01]  /*1fa0*/  IADD3.X R31, R82, R106, R83, P1, P2 ;  /* 0x0000006a521f7210 */ /* 0x000fe20000fe4453 */
[----:B------:R0:W3:Y:S03]  /*1fb0*/  LDG.E.CONSTANT R114, [R122.64] ;  /* 0x0000000a7a727981 */ /* 0x0000e6000c1e9900 */
[----:B------:R-:W-:Y:S02]  /*1fc0*/  LEA.HI.X R119, R30, c[0x0][0x174], R31, 0x2, P3 ;  /* 0x00005d001e777a11 */ /* 0x000fe400018f141f */
[----:B------:R-:W-:-:S04]  /*1fd0*/  IADD3 R30, P1, P2, R53, R36, R18 ;  /* 0x00000024351e7210 */ /* 0x000fc80007a3e012 */
[----:B------:R-:W-:Y:S01]  /*1fe0*/  LEA R116, P3, R30, c[0x0][0x170], 0x2 ;  /* 0x00005c001e747a11 */ /* 0x000fe200078610ff */
[----:B------:R0:W3:Y:S01]  /*1ff0*/  LDG.E.CONSTANT R119, [R118.64] ;  /* 0x0000000a76777981 */ /* 0x0000e2000c1e9900 */
[----:B------:R-:W-:-:S04]  /*2000*/  IADD3.X R31, R84, R106, R85, P1, P2 ;  /* 0x0000006a541f7210 */ /* 0x000fc80000fe4455 */
[----:B------:R-:W-:Y:S02]  /*2010*/  LEA.HI.X R117, R30, c[0x0][0x174], R31, 0x2, P3 ;  /* 0x00005d001e757a11 */ /* 0x000fe400018f141f */
[----:B------:R-:W-:-:S03]  /*2020*/  IADD3 R31, P1, P2, R54, R36, R19 ;  /* 0x00000024361f7210 */ /* 0x000fc60007a3e013 */
[----:B0-----:R0:W3:Y:S01]  /*2030*/  LDG.E.CONSTANT R118, [R116.64] ;  /* 0x0000000a74767981 */ /* 0x0010e2000c1e9900 */
[----:B------:R-:W-:Y:S02]  /*2040*/  LEA R30, P3, R31, c[0x0][0x170], 0x2 ;  /* 0x00005c001f1e7a11 */ /* 0x000fe400078610ff */
[----:B------:R-:W-:Y:S02]  /*2050*/  IADD3.X R112, R86, R106, R87, P1, P2 ;  /* 0x0000006a56707210 */ /* 0x000fe40000fe4457 */
[----:B-1----:R-:W-:Y:S02]  /*2060*/  IADD3 R39, P1, P2, R55, R36, R20 ;  /* 0x0000002437277210 */ /* 0x002fe40007a3e014 */
[----:B------:R-:W-:Y:S02]  /*2070*/  LEA.HI.X R31, R31, c[0x0][0x174], R112, 0x2, P3 ;  /* 0x00005d001f1f7a11 */ /* 0x000fe400018f1470 */
[C---:B------:R-:W-:Y:S02]  /*2080*/  LEA R122, P3, R39.reuse, c[0x0][0x170], 0x2 ;  /* 0x00005c00277a7a11 */ /* 0x040fe400078610ff */
[----:B------:R-:W-:Y:S01]  /*2090*/  IADD3.X R112, R88, R106, R89, P1, P2 ;  /* 0x0000006a58707210 */ /* 0x000fe20000fe4459 */
[----:B-----5:R1:W5:Y:S03]  /*20a0*/  LDG.E.CONSTANT R121, [R30.64] ;  /* 0x0000000a1e797981 */ /* 0x020366000c1e9900 */
[----:B------:R-:W-:-:S02]  /*20b0*/  LEA.HI.X R123, R39, c[0x0][0x174], R112, 0x2, P3 ;  /* 0x00005d00277b7a11 */ /* 0x000fc400018f1470 */
[----:B------:R-:W-:-:S03]  /*20c0*/  IADD3 R39, P1, P2, R56, R36, R21 ;  /* 0x0000002438277210 */ /* 0x000fc60007a3e015 */
[----:B0-----:R0:W5:Y:S01]  /*20d0*/  LDG.E.CONSTANT R116, [R122.64] ;  /* 0x0000000a7a747981 */ /* 0x001162000c1e9900 */
[----:B------:R-:W-:Y:S02]  /*20e0*/  LEA R124, P3, R39, c[0x0][0x170], 0x2 ;  /* 0x00005c00277c7a11 */ /* 0x000fe400078610ff */
[----:B------:R-:W-:-:S04]  /*20f0*/  IADD3.X R112, R90, R106, R91, P1, P2 ;  /* 0x0000006a5a707210 */ /* 0x000fc80000fe445b */
[----:B------:R-:W-:Y:S02]  /*2100*/  LEA.HI.X R125, R39, c[0x0][0x174], R112, 0x2, P3 ;  /* 0x00005d00277d7a11 */ /* 0x000fe400018f1470 */
[----:B------:R-:W-:-:S03]  /*2110*/  IADD3 R39, P1, P2, R57, R36, R22 ;  /* 0x0000002439277210 */ /* 0x000fc60007a3e016 */
[----:B------:R-:W5:Y:S01]  /*2120*/  LDG.E.CONSTANT R117, [R124.64] ;  /* 0x0000000a7c757981 */ /* 0x000f62000c1e9900 */
[----:B-1----:R-:W-:Y:S02]  /*2130*/  LEA R30, P3, R39, c[0x0][0x170], 0x2 ;  /* 0x00005c00271e7a11 */ /* 0x002fe400078610ff */
[----:B------:R-:W-:-:S04]  /*2140*/  IADD3.X R112, R92, R106, R93, P1, P2 ;  /* 0x0000006a5c707210 */ /* 0x000fc80000fe445d */
[----:B------:R-:W-:Y:S02]  /*2150*/  LEA.HI.X R31, R39, c[0x0][0x174], R112, 0x2, P3 ;  /* 0x00005d00271f7a11 */ /* 0x000fe400018f1470 */
[-C--:B------:R-:W-:Y:S02]  /*2160*/  IADD3 R39, P1, P2, R58, R36.reuse, R23 ;  /* 0x000000243a277210 */ /* 0x080fe40007a3e017 */
[----:B------:R-:W-:Y:S01]  /*2170*/  IADD3 R36, P4, P5, R59, R36, R24 ;  /* 0x000000243b247210 */ /* 0x000fe20007d9e018 */
[----:B------:R1:W5:Y:S01]  /*2180*/  LDG.E.CONSTANT R112, [R30.64] ;  /* 0x0000000a1e707981 */ /* 0x000362000c1e9900 */
[----:B0-----:R-:W-:Y:S02]  /*2190*/  LEA R122, P3, R39, c[0x0][0x170], 0x2 ;  /* 0x00005c00277a7a11 */ /* 0x001fe400078610ff */
[----:B------:R-:W-:-:S04]  /*21a0*/  IADD3.X R107, R94, R106, R95, P1, P2 ;  /* 0x0000006a5e6b7210 */ /* 0x000fc80000fe445f */
[----:B------:R-:W-:Y:S02]  /*21b0*/  LEA.HI.X R123, R39, c[0x0][0x174], R107, 0x2, P3 ;  /* 0x00005d00277b7a11 */ /* 0x000fe400018f146b */
[----:B------:R-:W-:Y:S02]  /*21c0*/  IADD3.X R39, R96, R106, R97, P4, P5 ;  /* 0x0000006a60277210 */ /* 0x000fe400027ea461 */
[C---:B------:R-:W-:Y:S02]  /*21d0*/  LEA R106, P1, R36.reuse, c[0x0][0x170], 0x2 ;  /* 0x00005c00246a7a11 */ /* 0x040fe400078210ff */
[----:B------:R-:W5:Y:S02]  /*21e0*/  LDG.E.CONSTANT R123, [R122.64] ;  /* 0x0000000a7a7b7981 */ /* 0x000f64000c1e9900 */
[----:B------:R-:W-:-:S05]  /*21f0*/  LEA.HI.X R107, R36, c[0x0][0x174], R39, 0x2, P1 ;  /* 0x00005d00246b7a11 */ /* 0x000fca00008f1427 */
[----:B------:R-:W5:Y:S01]  /*2200*/  LDG.E.CONSTANT R106, [R106.64] ;  /* 0x0000000a6a6a7981 */ /* 0x000f62000c1e9900 */
[----:B------:R-:W-:Y:S01]  /*2210*/  ISETP.NE.AND P1, PT, R99, RZ, PT ;  /* 0x000000ff6300720c */ /* 0x000fe20003f25270 */
[----:B--2---:R-:W-:-:S04]  /*2220*/  FFMA.FTZ R28, R28, R33, R32 ;  /* 0x000000211c1c7223 */ /* 0x004fc80000010020 */
[----:B----4-:R-:W-:Y:S02]  /*2230*/  FFMA.FTZ R34, R29, R34, R28 ;  /* 0x000000221d227223 */ /* 0x010fe4000001001c */
[----:B-1----:R-:W0:Y:S02]  /*2240*/  LDS.128 R28, [R26+0x20] ;  /* 0x000020001a1c7984 */ /* 0x002e240000000c00 */
[----:B------:R-:W-:-:S04]  /*2250*/  FFMA.FTZ R34, R120, R35, R34 ;  /* 0x0000002378227223 */ /* 0x000fc80000010022 */
[----:B0-----:R-:W-:Y:S02]  /*2260*/  FFMA.FTZ R28, R28, R37, R34 ;  /* 0x000000251c1c7223 */ /* 0x001fe40000010022 */
[----:B------:R-:W0:Y:S02]  /*2270*/  LDS.128 R32, [R26+0x30] ;  /* 0x000030001a207984 */ /* 0x000e240000000c00 */
[----:B---3--:R-:W-:Y:S02]  /*2280*/  FFMA.FTZ R28, R38, R29, R28 ;  /* 0x0000001d261c7223 */ /* 0x008fe4000001001c */
[----:B------:R-:W1:Y:S02]  /*2290*/  LDS.128 R36, [R26+0x40] ;  /* 0x000040001a247984 */ /* 0x000e640000000c00 */
[----:B------:R-:W-:-:S04]  /*22a0*/  FFMA.FTZ R28, R115, R30, R28 ;  /* 0x0000001e731c7223 */ /* 0x000fc8000001001c */
[----:B------:R-:W-:-:S04]  /*22b0*/  FFMA.FTZ R28, R114, R31, R28 ;  /* 0x0000001f721c7223 */ /* 0x000fc8000001001c */
        /* <DEDUP_REMOVED lines=10> */
.L_x_23044:
[----:B01----:R-:W-:Y:S01]  /*2360*/  FADD.FTZ R39, R39, R28 ;  /* 0x0000001c27277221 */ /* 0x003fe20000010000 */
[----:B------:R-:W-:Y:S05]  /*2370*/  BRA.DIV ~URZ, `(.L_x_23003) ;  /* 0x00003d527f007947 */ /* 0x000fea000b800000 */
[----:B------:R0:W1:Y:S02]  /*2380*/  SHFL.BFLY PT, R28, R39, 0x1, 0x1f ;  /* 0x0c201f00271c7f89 */ /* 0x00006400000e0000 */
.L_x_23045:
        /* <DEDUP_REMOVED lines=9> */
.L_x_23001:
[----:B------:R-:W-:-:S13]  /*2420*/  ISETP.NE.AND P1, PT, R99, RZ, PT ;  /* 0x000000ff6300720c */ /* 0x000fda0003f25270 */
[----:B------:R-:W-:-:S05]  /*2430*/  @!P1 IMAD.MOV.U32 R29, RZ, RZ, -0x800001 ;  /* 0xff7fffffff1d9424 */ /* 0x000fca00078e00ff */
[----:B------:R0:W-:Y:S02]  /*2440*/  @!P1 STS [R110], R29 ;  /* 0x0000001d6e009388 */ /* 0x0001e40000000800 */
.L_x_23004:
[----:B------:R-:W-:Y:S05]  /*2450*/  BSYNC B1 ;  /* 0x0000000000017941 */ /* 0x000fea0003800000 */
.L_x_23000:
[----:B------:R-:W-:Y:S02]  /*2460*/  IADD3 R108, P1, R108, 0x10, RZ ;  /* 0x000000106c6c7810 */ /* 0x000fe40007f3e0ff */
[----:B01----:R-:W-:Y:S02]  /*2470*/  IADD3 R110, R110, 0x80, RZ ;  /* 0x000000806e6e7810 */ /* 0x003fe40007ffe0ff */
[----:B------:R-:W-:Y:S01]  /*2480*/  IADD3 R113, R113, 0x20, RZ ;  /* 0x0000002071717810 */ /* 0x000fe20007ffe0ff */
[----:B------:R-:W-:Y:S01]  /*2490*/  IMAD.X R109, RZ, RZ, R109, P1 ;  /* 0x000000ffff6d7224 */ /* 0x000fe200008e066d */
[----:B------:R-:W-:Y:S01]  /*24a0*/  IADD3 R103, R103, 0x20, RZ ;  /* 0x0000002067677810 */ /* 0x000fe20007ffe0ff */
[----:B------:R-:W-:Y:S05]  /*24b0*/  @!P0 BRA `(.L_x_23005) ;  /* 0xfffff2d000008947 */ /* 0x000fea000383ffff */
[----:B------:R-:W-:Y:S05]  /*24c0*/  BRA `(.L_x_22998) ;  /* 0x00000e3000007947 */ /* 0x000fea0003800000 */
.L_x_22999:
        /* <DEDUP_REMOVED lines=11> */
.L_x_23011:
        /* <DEDUP_REMOVED lines=63> */
[----:B------:R-:W-:-:S04]  /*2970*/  IADD3 R29, P3, P4, R42, R36, R7 ;  /* 0x000000242a1d7210 */ /* 0x000fc80007c7e007 */
[----:B------:R-:W-:Y:S02]  /*2980*/  IADD3.X R31, R60, R38, R61, P0, P1 ;  /* 0x000000263c1f7210 */ /* 0x000fe400007e243d */
[----:B------:R-:W-:Y:S02]  /*2990*/  IADD3 R37, P0, R99, R36, RZ ;  /* 0x0000002463257210 */ /* 0x000fe40007f1e0ff */
[----:B------:R-:W-:Y:S02]  /*29a0*/  LEA.HI.X R33, R30, c[0x0][0x174], R31, 0x2, P2 ;  /* 0x00005d001e217a11 */ /* 0x000fe400010f141f */
[----:B------:R-:W-:Y:S01]  /*29b0*/  LEA R30, P1, R37, c[0x0][0x170], 0x2 ;  /* 0x00005c00251e7a11 */ /* 0x000fe200078210ff */
[----:B------:R-:W-:Y:S01]  /*29c0*/  IMAD.X R106, R27, 0x1, R38, P0 ;  /* 0x000000011b6a7824 */ /* 0x000fe200000e0626 */
[----:B------:R-:W-:Y:S01]  /*29d0*/  LEA R28, P5, R29, c[0x0][0x170], 0x2 ;  /* 0x00005c001d1c7a11 */ /* 0x000fe200078a10ff */
[----:B------:R0:W2:Y:S01]  /*29e0*/  LDG.E.CONSTANT R120, [R32.64] ;  /* 0x0000000a20787981 */ /* 0x0000a2000c1e9900 */
[----:B------:R-:W-:-:S02]  /*29f0*/  IADD3.X R34, R62, R38, R63, P3, P4 ;  /* 0x000000263e227210 */ /* 0x000fc40001fe843f */
[----:B------:R-:W-:Y:S02]  /*2a00*/  IADD3 R35, P0, P2, R43, R36, R8 ;  /* 0x000000242b237210 */ /* 0x000fe40007a1e008 */
[----:B------:R-:W-:Y:S02]  /*2a10*/  LEA.HI.X R31, R37, c[0x0][0x174], R106, 0x2, P1 ;  /* 0x00005d00251f7a11 */ /* 0x000fe400008f146a */
[----:B------:R-:W-:Y:S02]  /*2a20*/  LEA.HI.X R29, R29, c[0x0][0x174], R34, 0x2, P5 ;  /* 0x00005d001d1d7a11 */ /* 0x000fe400028f1422 */
[C---:B------:R-:W-:Y:S01]  /*2a30*/  LEA R106, P1, R35.reuse, c[0x0][0x170], 0x2 ;  /* 0x00005c00236a7a11 */ /* 0x040fe200078210ff */
[----:B------:R1:W3:Y:S01]  /*2a40*/  LDG.E.CONSTANT R37, [R30.64] ;  /* 0x0000000a1e257981 */ /* 0x0002e2000c1e9900 */
[----:B------:R-:W-:Y:S02]  /*2a50*/  IADD3.X R116, R64, R38, R65, P0, P2 ;  /* 0x0000002640747210 */ /* 0x000fe400007e4441 */
[----:B------:R-:W-:Y:S01]  /*2a60*/  IADD3 R34, P0, P2, R44, R36, R9 ;  /* 0x000000242c227210 */ /* 0x000fe20007a1e009 */
[----:B------:R4:W5:Y:S01]  /*2a70*/  LDG.E.CONSTANT R39, [R28.64] ;  /* 0x0000000a1c277981 */ /* 0x000962000c1e9900 */
[----:B------:R-:W-:-:S02]  /*2a80*/  LEA.HI.X R107, R35, c[0x0][0x174], R116, 0x2, P1 ;  /* 0x00005d00236b7a11 */ /* 0x000fc400008f1474 */
[----:B------:R-:W-:Y:S02]  /*2a90*/  LEA R116, P1, R34, c[0x0][0x170], 0x2 ;  /* 0x00005c0022747a11 */ /* 0x000fe400078210ff */
[----:B------:R-:W-:Y:S01]  /*2aa0*/  IADD3.X R35, R66, R38, R67, P0, P2 ;  /* 0x0000002642237210 */ /* 0x000fe200007e4443 */
[----:B------:R-:W5:Y:S03]  /*2ab0*/  LDG.E.CONSTANT R106, [R106.64] ;  /* 0x0000000a6a6a7981 */ /* 0x000f66000c1e9900 */
[----:B------:R-:W-:-:S06]  /*2ac0*/  LEA.HI.X R117, R34, c[0x0][0x174], R35, 0x2, P1 ;  /* 0x00005d0022757a11 */ /* 0x000fcc00008f1423 */
[----:B------:R-:W5:Y:S01]  /*2ad0*/  LDG.E.CONSTANT R117, [R116.64] ;  /* 0x0000000a74757981 */ /* 0x000f62000c1e9900 */
[----:B0-----:R-:W-:-:S04]  /*2ae0*/  IADD3 R32, P0, P1, R45, R36, R10 ;  /* 0x000000242d207210 */ /* 0x001fc8000791e00a */
[----:B------:R-:W-:Y:S02]  /*2af0*/  LEA R118, P2, R32, c[0x0][0x170], 0x2 ;  /* 0x00005c0020767a11 */ /* 0x000fe400078410ff */
[----:B-1----:R-:W-:-:S04]  /*2b00*/  IADD3.X R31, R68, R38, R69, P0, P1 ;  /* 0x00000026441f7210 */ /* 0x002fc800007e2445 */
[----:B------:R-:W-:Y:S02]  /*2b10*/  LEA.HI.X R119, R32, c[0x0][0x174], R31, 0x2, P2 ;  /* 0x00005d0020777a11 */ /* 0x000fe400010f141f */
[----:B----4-:R-:W2:Y:S04]  /*2b20*/  LDS.128 R28, [R26] ;  /* 0x000000001a1c7984 */ /* 0x010ea80000000c00 */
[----:B------:R0:W4:Y:S04]  /*2b30*/  LDG.E.CONSTANT R122, [R118.64] ;  /* 0x0000000a767a7981 */ /* 0x000128000c1e9900 */
[----:B------:R-:W1:Y:S01]  /*2b40*/  LDS.128 R32, [R26+0x10] ;  /* 0x000010001a207984 */ /* 0x000e620000000c00 */
[----:B--2---:R-:W-:-:S04]  /*2b50*/  FMUL.FTZ R29, R120, R29 ;  /* 0x0000001d781d7220 */ /* 0x004fc80000410000 */
[----:B---3--:R-:W-:-:S04]  /*2b60*/  FFMA.FTZ R28, R28, R37, R29 ;  /* 0x000000251c1c7223 */ /* 0x008fc8000001001d */
[----:B-----5:R-:W-:Y:S01]  /*2b70*/  FFMA.FTZ R28, R39, R30, R28 ;  /* 0x0000001e271c7223 */ /* 0x020fe2000001001c */
[----:B------:R-:W-:-:S03]  /*2b80*/  IADD3 R30, P0, P1, R46, R36, R11 ;  /* 0x000000242e1e7210 */ /* 0x000fc6000791e00b */
[----:B------:R-:W-:Y:S01]  /*2b90*/  FFMA.FTZ R28, R106, R31, R28 ;  /* 0x0000001f6a1c7223 */ /* 0x000fe2000001001c */
[----:B------:R-:W-:Y:S02]  /*2ba0*/  LEA R106, P2, R30, c[0x0][0x170], 0x2 ;  /* 0x00005c001e6a7a11 */ /* 0x000fe400078410ff */
[----:B------:R-:W-:Y:S02]  /*2bb0*/  IADD3.X R31, R70, R38, R71, P0, P1 ;  /* 0x00000026461f7210 */ /* 0x000fe400007e2447 */
[----:B------:R-:W-:Y:S02]  /*2bc0*/  IADD3 R29, P0, P1, R47, R36, R12 ;  /* 0x000000242f1d7210 */ /* 0x000fe4000791e00c */
[----:B------:R-:W-:Y:S01]  /*2bd0*/  LEA.HI.X R107, R30, c[0x0][0x174], R31, 0x2, P2 ;  /* 0x00005d001e6b7a11 */ /* 0x000fe200010f141f */
[----:B-1----:R-:W-:Y:S01]  /*2be0*/  FFMA.FTZ R117, R32, R117, R28 ;  /* 0x0000007520757223 */ /* 0x002fe2000001001c */
[----:B------:R-:W-:Y:S02]  /*2bf0*/  LEA R120, P2, R29, c[0x0][0x170], 0x2 ;  /* 0x00005c001d787a11 */ /* 0x000fe400078410ff */
[----:B------:R-:W-:-:S02]  /*2c00*/  IADD3.X R28, R72, R38, R73, P0, P1 ;  /* 0x00000026481c7210 */ /* 0x000fc400007e2449 */
[----:B------:R-:W-:Y:S02]  /*2c10*/  IADD3 R31, P0, P1, R48, R36, R13 ;  /* 0x00000024301f7210 */ /* 0x000fe4000791e00d */
[----:B------:R-:W-:Y:S02]  /*2c20*/  LEA.HI.X R121, R29, c[0x0][0x174], R28, 0x2, P2 ;  /* 0x00005d001d797a11 */ /* 0x000fe400010f141c */
[----:B------:R-:W-:Y:S01]  /*2c30*/  LEA R30, P2, R31, c[0x0][0x170], 0x2 ;  /* 0x00005c001f1e7a11 */ /* 0x000fe200078410ff */
[----:B------:R1:W2:Y:S01]  /*2c40*/  LDG.E.CONSTANT R29, [R106.64] ;  /* 0x0000000a6a1d7981 */ /* 0x0002a2000c1e9900 */
[----:B------:R-:W-:Y:S02]  /*2c50*/  IADD3.X R32, R74, R38, R75, P0, P1 ;  /* 0x000000264a207210 */ /* 0x000fe400007e244b */
[----:B------:R-:W-:Y:S02]  /*2c60*/  IADD3 R28, P0, P1, R49, R36, R14 ;  /* 0x00000024311c7210 */ /* 0x000fe4000791e00e */
[----:B------:R-:W-:-:S02]  /*2c70*/  LEA.HI.X R31, R31, c[0x0][0x174], R32, 0x2, P2 ;  /* 0x00005d001f1f7a11 */ /* 0x000fc400010f1420 */
[----:B0-----:R-:W-:Y:S02]  /*2c80*/  LEA R118, P2, R28, c[0x0][0x170], 0x2 ;  /* 0x00005c001c767a11 */ /* 0x001fe400078410ff */
[----:B------:R-:W-:Y:S01]  /*2c90*/  IADD3.X R37, R76, R38, R77, P0, P1 ;  /* 0x000000264c257210 */ /* 0x000fe200007e244d */
[----:B------:R0:W3:Y:S03]  /*2ca0*/  LDG.E.CONSTANT R39, [R30.64] ;  /* 0x0000000a1e277981 */ /* 0x0000e6000c1e9900 */
[----:B------:R-:W-:Y:S02]  /*2cb0*/  LEA.HI.X R119, R28, c[0x0][0x174], R37, 0x2, P2 ;  /* 0x00005d001c777a11 */ /* 0x000fe400010f1425 */
[----:B------:R5:W3:Y:S01]  /*2cc0*/  LDG.E.CONSTANT R28, [R120.64] ;  /* 0x0000000a781c7981 */ /* 0x000ae2000c1e9900 */
[----:B------:R-:W-:-:S03]  /*2cd0*/  IADD3 R115, P0, P1, R50, R36, R15 ;  /* 0x0000002432737210 */ /* 0x000fc6000791e00f */
[----:B------:R0:W3:Y:S01]  /*2ce0*/  LDG.E.CONSTANT R32, [R118.64] ;  /* 0x0000000a76207981 */ /* 0x0000e2000c1e9900 */
[----:B-1----:R-:W-:Y:S02]  /*2cf0*/  LEA R106, P2, R115, c[0x0][0x170], 0x2 ;  /* 0x00005c00736a7a11 */ /* 0x002fe400078410ff */
[----:B------:R-:W-:Y:S02]  /*2d00*/  IADD3.X R116, R78, R38, R79, P0, P1 ;  /* 0x000000264e747210 */ /* 0x000fe400007e244f */
[----:B------:R-:W-:Y:S01]  /*2d10*/  IADD3 R37, P0, P1, R51, R36, R16 ;  /* 0x0000002433257210 */ /* 0x000fe2000791e010 */
[----:B----4-:R-:W-:Y:S01]  /*2d20*/  FFMA.FTZ R33, R122, R33, R117 ;  /* 0x000000217a217223 */ /* 0x010fe20000010075 */
[----:B------:R-:W-:Y:S02]  /*2d30*/  LEA.HI.X R107, R115, c[0x0][0x174], R116, 0x2, P2 ;  /* 0x00005d00736b7a11 */ /* 0x000fe400010f1474 */
[----:B------:R-:W-:Y:S02]  /*2d40*/  LEA R116, P2, R37, c[0x0][0x170], 0x2 ;  /* 0x00005c0025747a11 */ /* 0x000fe400078410ff */
[----:B------:R-:W-:-:S02]  /*2d50*/  IADD3.X R122, R80, R38, R81, P0, P1 ;  /* 0x00000026507a7210 */ /* 0x000fc400007e2451 */
[----:B0-----:R-:W-:Y:S02]  /*2d60*/  IADD3 R31, P0, P1, R52, R36, R17 ;  /* 0x00000024341f7210 */ /* 0x001fe4000791e011 */
[----:B------:R-:W-:Y:S02]  /*2d70*/  LEA.HI.X R117, R37, c[0x0][0x174], R122, 0x2, P2 ;  /* 0x00005d0025757a11 */ /* 0x000fe400010f147a */
[----:B------:R-:W-:Y:S01]  /*2d80*/  LEA R30, P2, R31, c[0x0][0x170], 0x2 ;  /* 0x00005c001f1e7a11 */ /* 0x000fe200078410ff */
[----:B------:R0:W4:Y:S01]  /*2d90*/  LDG.E.CONSTANT R37, [R106.64] ;  /* 0x0000000a6a257981 */ /* 0x000122000c1e9900 */
[----:B------:R-:W-:-:S03]  /*2da0*/  IADD3.X R118, R82, R38, R83, P0, P1 ;  /* 0x0000002652767210 */ /* 0x000fc600007e2453 */
[----:B------:R1:W4:Y:S01]  /*2db0*/  LDG.E.CONSTANT R116, [R116.64] ;  /* 0x0000000a74747981 */ /* 0x000322000c1e9900 */
[----:B------:R-:W-:Y:S02]  /*2dc0*/  LEA.HI.X R31, R31, c[0x0][0x174], R118, 0x2, P2 ;  /* 0x00005d001f1f7a11 */ /* 0x000fe400010f1476 */
[----:B------:R-:W-:-:S03]  /*2dd0*/  IADD3 R118, P0, P1, R53, R36, R18 ;  /* 0x0000002435767210 */ /* 0x000fc6000791e012 */
[----:B------:R0:W4:Y:S01]  /*2de0*/  LDG.E.CONSTANT R115, [R30.64] ;  /* 0x0000000a1e737981 */ /* 0x000122000c1e9900 */
[----:B-----5:R-:W-:Y:S02]  /*2df0*/  LEA R120, P2, R118, c[0x0][0x170], 0x2 ;  /* 0x00005c0076787a11 */ /* 0x020fe400078410ff */
        /* <DEDUP_REMOVED lines=8> */
[----:B------:R-:W-:Y:S02]  /*2e80*/  LEA R122, P2, R106, c[0x0][0x170], 0x2 ;  /* 0x00005c006a7a7a11 */ /* 0x000fe400078410ff */
[----:B------:R-:W-:-:S02]  /*2e90*/  IADD3.X R31, R88, R38, R89, P0, P1 ;  /* 0x00000026581f7210 */ /* 0x000fc400007e2459 */
[----:B------:R-:W-:Y:S01]  /*2ea0*/  IADD3 R30, P0, P1, R56, R36, R21 ;  /* 0x00000024381e7210 */ /* 0x000fe2000791e015 */
[----:B------:R0:W4:Y:S01]  /*2eb0*/  LDG.E.CONSTANT R119, [R118.64] ;  /* 0x0000000a76777981 */ /* 0x000122000c1e9900 */
        /* <DEDUP_REMOVED lines=9> */
[----:B-----5:R-:W-:Y:S02]  /*2f50*/  IADD3 R121, P0, P1, R58, R36, R23 ;  /* 0x000000243a797210 */ /* 0x020fe4000791e017 */
[----:B------:R-:W-:Y:S02]  /*2f60*/  LEA.HI.X R31, R31, c[0x0][0x174], R124, 0x2, P2 ;  /* 0x00005d001f1f7a11 */ /* 0x000fe400010f147c */
[----:B------:R-:W-:Y:S02]  /*2f70*/  LEA R124, P2, R121, c[0x0][0x170], 0x2 ;  /* 0x00005c00797c7a11 */ /* 0x000fe400078410ff */
[----:B0-----:R-:W-:Y:S01]  /*2f80*/  IADD3.X R123, R94, R38, R95, P0, P1 ;  /* 0x000000265e7b7210 */ /* 0x001fe200007e245f */
[----:B------:R0:W5:Y:S01]  /*2f90*/  LDG.E.CONSTANT R118, [R30.64] ;  /* 0x0000000a1e767981 */ /* 0x000162000c1e9900 */
[----:B------:R-:W-:-:S02]  /*2fa0*/  IADD3 R36, P3, P4, R59, R36, R24 ;  /* 0x000000243b247210 */ /* 0x000fc40007c7e018 */
[----:B------:R-:W-:Y:S02]  /*2fb0*/  LEA.HI.X R125, R121, c[0x0][0x174], R123, 0x2, P2 ;  /* 0x00005d00797d7a11 */ /* 0x000fe400010f147b */
[----:B------:R-:W-:Y:S02]  /*2fc0*/  IADD3.X R121, R96, R38, R97, P3, P4 ;  /* 0x0000002660797210 */ /* 0x000fe40001fe8461 */
[C---:B-1----:R-:W-:Y:S02]  /*2fd0*/  LEA R106, P0, R36.reuse, c[0x0][0x170], 0x2 ;  /* 0x00005c00246a7a11 */ /* 0x042fe400078010ff */
[----:B------:R-:W5:Y:S02]  /*2fe0*/  LDG.E.CONSTANT R125, [R124.64] ;  /* 0x0000000a7c7d7981 */ /* 0x000f64000c1e9900 */
[----:B------:R-:W-:-:S05]  /*2ff0*/  LEA.HI.X R107, R36, c[0x0][0x174], R121, 0x2, P0 ;  /* 0x00005d00246b7a11 */ /* 0x000fca00000f1479 */
[----:B------:R-:W5:Y:S01]  /*3000*/  LDG.E.CONSTANT R106, [R106.64] ;  /* 0x0000000a6a6a7981 */ /* 0x000f62000c1e9900 */
[----:B------:R-:W-:Y:S01]  /*3010*/  ISETP.NE.AND P0, PT, R99, RZ, PT ;  /* 0x000000ff6300720c */ /* 0x000fe20003f05270 */
[----:B--2---:R-:W-:-:S04]  /*3020*/  FFMA.FTZ R29, R29, R34, R33 ;  /* 0x000000221d1d7223 */ /* 0x004fc80000010021 */
[----:B---3--:R-:W-:Y:S02]  /*3030*/  FFMA.FTZ R35, R28, R35, R29 ;  /* 0x000000231c237223 */ /* 0x008fe4000001001d */
[----:B0-----:R-:W0:Y:S02]  /*3040*/  LDS.128 R28, [R26+0x20] ;  /* 0x000020001a1c7984 */ /* 0x001e240000000c00 */
[----:B0-----:R-:W-:-:S04]  /*3050*/  FFMA.FTZ R28, R28, R39, R35 ;  /* 0x000000271c1c7223 */ /* 0x001fc80000010023 */
[----:B------:R-:W-:Y:S02]  /*3060*/  FFMA.FTZ R28, R32, R29, R28 ;  /* 0x0000001d201c7223 */ /* 0x000fe4000001001c */
[----:B------:R-:W0:Y:S02]  /*3070*/  LDS.128 R32, [R26+0x30] ;  /* 0x000030001a207984 */ /* 0x000e240000000c00 */
[----:B----4-:R-:W-:Y:S02]  /*3080*/  FFMA.FTZ R28, R37, R30, R28 ;  /* 0x0000001e251c7223 */ /* 0x010fe4000001001c */
[----:B------:R-:W1:Y:S02]  /*3090*/  LDS.128 R36, [R26+0x40] ;  /* 0x000040001a247984 */ /* 0x000e640000000c00 */
[----:B------:R-:W-:-:S04]  /*30a0*/  FFMA.FTZ R28, R116, R31, R28 ;  /* 0x0000001f741c7223 */ /* 0x000fc8000001001c */
[----:B0-----:R-:W-:-:S04]  /*30b0*/  FFMA.FTZ R28, R32, R115, R28 ;  /* 0x00000073201c7223 */ /* 0x001fc8000001001c */
[----:B------:R-:W-:-:S04]  /*30c0*/  FFMA.FTZ R28, R120, R33, R28 ;  /* 0x00000021781c7223 */ /* 0x000fc8000001001c */
[----:B------:R-:W-:-:S04]  /*30d0*/  FFMA.FTZ R28, R119, R34, R28 ;  /* 0x00000022771c7223 */ /* 0x000fc8000001001c */
[----:B------:R-:W-:-:S04]  /*30e0*/  FFMA.FTZ R28, R122, R35, R28 ;  /* 0x000000237a1c7223 */ /* 0x000fc8000001001c */
[----:B-1----:R-:W-:-:S04]  /*30f0*/  FFMA.FTZ R28, R36, R117, R28 ;  /* 0x00000075241c7223 */ /* 0x002fc8000001001c */
[----:B-----5:R-:W-:-:S04]  /*3100*/  FFMA.FTZ R28, R118, R37, R28 ;  /* 0x00000025761c7223 */ /* 0x020fc8000001001c */
[----:B------:R-:W-:-:S04]  /*3110*/  FFMA.FTZ R28, R125, R38, R28 ;  /* 0x000000267d1c7223 */ /* 0x000fc8000001001c */
[----:B------:R-:W-:Y:S01]  /*3120*/  FFMA.FTZ R39, R106, R39, R28 ;  /* 0x000000276a277223 */ /* 0x000fe2000001001c */
[----:B------:R-:W-:Y:S05]  /*3130*/  BRA.DIV ~URZ, `(.L_x_23008) ;  /* 0x000030127f007947 */ /* 0x000fea000b800000 */
[----:B------:R0:W1:Y:S02]  /*3140*/  SHFL.BFLY PT, R28, R39, 0x2, 0x1f ;  /* 0x0c401f00271c7f89 */ /* 0x00006400000e0000 */
.L_x_23046:
[----:B01----:R-:W-:Y:S01]  /*3150*/  FADD.FTZ R39, R39, R28 ;  /* 0x0000001c27277221 */ /* 0x003fe20000010000 */
[----:B------:R-:W-:Y:S05]  /*3160*/  BRA.DIV ~URZ, `(.L_x_23009) ;  /* 0x000030627f007947 */ /* 0x000fea000b800000 */
[----:B------:R0:W1:Y:S02]  /*3170*/  SHFL.BFLY PT, R28, R39, 0x1, 0x1f ;  /* 0x0c201f00271c7f89 */ /* 0x00006400000e0000 */
.L_x_23047:
        /* <DEDUP_REMOVED lines=11> */
.L_x_23007:
[----:B------:R-:W-:-:S13]  /*3230*/  ISETP.NE.AND P0, PT, R99, RZ, PT ;  /* 0x000000ff6300720c */ /* 0x000fda0003f05270 */
[----:B------:R-:W-:-:S05]  /*3240*/  @!P0 IMAD.MOV.U32 R29, RZ, RZ, -0x800001 ;  /* 0xff7fffffff1d8424 */ /* 0x000fca00078e00ff */
[----:B------:R0:W-:Y:S02]  /*3250*/  @!P0 STS [R112], R29 ;  /* 0x0000001d70008388 */ /* 0x0001e40000000800 */
.L_x_23010:
[----:B------:R-:W-:Y:S05]  /*3260*/  BSYNC B1 ;  /* 0x0000000000017941 */ /* 0x000fea0003800000 */
.L_x_23006:
        /* <DEDUP_REMOVED lines=9> */
.L_x_22998:
[----:B------:R-:W-:Y:S05]  /*3300*/  BSYNC B0 ;  /* 0x0000000000007941 */ /* 0x000fea0003800000 */
.L_x_22997:
[----:B------:R-:W-:Y:S05]  /*3310*/  BRA.DIV ~URZ, `(.L_x_23012) ;  /* 0x00002f327f007947 */ /* 0x000fea000b800000 */
[----:B------:R0:W1:Y:S02]  /*3320*/  SHFL.BFLY PT, R7, R98, 0x10, 0x1f ;  /* 0x0e001f0062077f89 */ /* 0x00006400000e0000 */
.L_x_23048:
[----:B-1----:R-:W-:Y:S01]  /*3330*/  FMNMX.FTZ R9, R7, R98, !PT ;  /* 0x0000006207097209 */ /* 0x002fe20007810000 */
[----:B------:R-:W-:Y:S05]  /*3340*/  BRA.DIV ~URZ, `(.L_x_23013) ;  /* 0x00002f827f007947 */ /* 0x000fea000b800000 */
[----:B------:R-:W1:Y:S02]  /*3350*/  SHFL.BFLY PT, R6, R9, 0x8, 0x1f ;  /* 0x0d001f0009067f89 */ /* 0x000e6400000e0000 */
[----:B-1----:R-:W-:-:S05]  /*3360*/  FMNMX.FTZ R6, R9, R6, !PT ;  /* 0x0000000609067209 */ /* 0x002fca0007810000 */
[----:B------:R1:W2:Y:S02]  /*3370*/  SHFL.BFLY PT, R7, R6, 0x4, 0x1f ;  /* 0x0c801f0006077f89 */ /* 0x0002a400000e0000 */
.L_x_23049:
        /* <DEDUP_REMOVED lines=34> */
.L_x_23018:
        /* <DEDUP_REMOVED lines=11> */
.L_x_23017:
[----:B------:R-:W-:Y:S05]  /*3650*/  BSYNC B1 ;  /* 0x0000000000017941 */ /* 0x000fea0003800000 */
.L_x_23016:
        /* <DEDUP_REMOVED lines=10> */
.L_x_23021:
        /* <DEDUP_REMOVED lines=100> */
.L_x_23020:
[----:B------:R-:W-:Y:S05]  /*3d40*/  BSYNC B1 ;  /* 0x0000000000017941 */ /* 0x000fea0003800000 */
.L_x_23019:
        /* <DEDUP_REMOVED lines=55> */
.L_x_23023:
[----:B------:R-:W-:Y:S05]  /*40c0*/  BSYNC B1 ;  /* 0x0000000000017941 */ /* 0x000fea0003800000 */
.L_x_23022:
        /* <DEDUP_REMOVED lines=26> */
.L_x_23015:
[----:B------:R-:W-:Y:S05]  /*4270*/  BSYNC B0 ;  /* 0x0000000000007941 */ /* 0x000fea0003800000 */
.L_x_23014:
        /* <DEDUP_REMOVED lines=37> */
.L_x_23028:
        /* <DEDUP_REMOVED lines=8> */
.L_x_23027:
[----:B-12---:R-:W-:Y:S05]  /*4550*/  BSYNC B1 ;  /* 0x0000000000017941 */ /* 0x006fea0003800000 */
.L_x_23026:
        /* <DEDUP_REMOVED lines=10> */
.L_x_23031:
        /* <DEDUP_REMOVED lines=52> */
.L_x_23030:
[----:B------:R-:W-:Y:S05]  /*4940*/  BSYNC B1 ;  /* 0x0000000000017941 */ /* 0x000fea0003800000 */
.L_x_23029:
        /* <DEDUP_REMOVED lines=31> */
.L_x_23033:
[----:B------:R-:W-:Y:S05]  /*4b40*/  BSYNC B1 ;  /* 0x0000000000017941 */ /* 0x000fea0003800000 */
.L_x_23032:
        /* <DEDUP_REMOVED lines=14> */
.L_x_23025:
[----:B------:R-:W-:Y:S05]  /*4c30*/  BSYNC B0 ;  /* 0x0000000000007941 */ /* 0x000fea0003800000 */
.L_x_23024:
        /* <DEDUP_REMOVED lines=9> */
.L_x_23035:
[----:B------:R-:W-:Y:S01]  /*4cd0*/  IABS R35, c[0x0][0x1d4] ;  /* 0x0000750000237a13 */ /* 0x000fe20000000000 */
[----:B-1----:R-:W1:Y:S01]  /*4ce0*/  S2R R6, SR_CTAID.Y ;  /* 0x0000000000067919 */ /* 0x002e620000002600 */
[----:B------:R-:W-:Y:S01]  /*4cf0*/  SHF.R.S32.HI R9, RZ, 0x1f, R101 ;  /* 0x0000001fff097819 */ /* 0x000fe20000011465 */
[----:B------:R-:W-:Y:S01]  /*4d00*/  IMAD.MOV.U32 R43, RZ, RZ, c[0x0][0x1ac] ;  /* 0x00006b00ff2b7624 */ /* 0x000fe200078e00ff */
[----:B------:R-:W2:Y:S01]  /*4d10*/  I2F.RP R8, R35 ;  /* 0x0000002300087306 */ /* 0x000ea20000209400 */
[----:B------:R-:W-:Y:S01]  /*4d20*/  IMAD.SHL.U32 R40, R101, 0x8, RZ ;  /* 0x0000000865287824 */ /* 0x000fe200078e00ff */
[----:B------:R-:W-:Y:S01]  /*4d30*/  IADD3 R37, R0, -c[0x0][0x1cc], RZ ;  /* 0x8000730000257a10 */ /* 0x000fe20007ffe0ff */
[----:B------:R-:W-:Y:S01]  /*4d40*/  IMAD.MOV.U32 R0, RZ, RZ, RZ ;  /* 0x000000ffff007224 */ /* 0x000fe200078e00ff */
[----:B------:R-:W-:Y:S01]  /*4d50*/  LOP3.LUT R41, RZ, R2, RZ, 0x33, !PT ;  /* 0x00000002ff297212 */ /* 0x000fe200078e33ff */
[----:B------:R-:W-:Y:S01]  /*4d60*/  CS2R R32, SRZ ;  /* 0x0000000000207805 */ /* 0x000fe2000001ff00 */
[----:B------:R-:W-:Y:S01]  /*4d70*/  IMAD.MOV.U32 R34, RZ, RZ, RZ ;  /* 0x000000ffff227224 */ /* 0x000fe200078e00ff */
[----:B------:R-:W-:Y:S01]  /*4d80*/  SHF.R.S32.HI R43, RZ, 0x1f, R43 ;  /* 0x0000001fff2b7819 */ /* 0x000fe2000001142b */
[----:B------:R-:W-:Y:S01]  /*4d90*/  IMAD.MOV.U32 R42, RZ, RZ, R101 ;  /* 0x000000ffff2a7224 */ /* 0x000fe200078e0065 */
[----:B--2---:R-:W2:Y:S01]  /*4da0*/  MUFU.RCP R8, R8 ;  /* 0x0000000800087308 */ /* 0x004ea20000001000 */
[----:B-1----:R-:W-:-:S05]  /*4db0*/  IMAD R6, R6, c[0x0][0x198], RZ ;  /* 0x0000660006067a24 */ /* 0x002fca00078e02ff */
        /* <DEDUP_REMOVED lines=25> */
.L_x_23039:
        /* <DEDUP_REMOVED lines=61> */
[-C--:B------:R-:W-:Y:S01]  /*5320*/  LEA.HI.X.SX32 R18, R48, R29.reuse, 0x1, P1 ;  /* 0x0000001d30127211 */ /* 0x080fe200008f0eff */
[----:B------:R1:W3:Y:S01]  /*5330*/  LDG.E.128.CONSTANT R12, [R26.64+0x200] ;  /* 0x0002000a1a0c7981 */ /* 0x0002e2000c1e9d00 */
[----:B------:R-:W-:Y:S02]  /*5340*/  IADD3 R21, P1, R49, R22, RZ ;  /* 0x0000001631157210 */ /* 0x000fe40007f3e0ff */
[----:B------:R-:W-:Y:S02]  /*5350*/  LEA.HI.X R17, R17, c[0x0][0x17c], R18, 0x2, P2 ;  /* 0x00005f0011117a11 */ /* 0x000fe400010f1412 */
[----:B------:R-:W-:Y:S02]  /*5360*/  LEA R20, P2, R21, c[0x0][0x178], 0x2 ;  /* 0x00005e0015147a11 */ /* 0x000fe400078410ff */
[----:B------:R-:W-:-:S02]  /*5370*/  LEA.HI.X.SX32 R24, R49, R29, 0x1, P1 ;  /* 0x0000001d31187211 */ /* 0x000fc400008f0eff */
[C---:B------:R-:W-:Y:S01]  /*5380*/  IADD3 R25, P1, R46.reuse, R22, RZ ;  /* 0x000000162e197210 */ /* 0x040fe20007f3e0ff */
[----:B------:R-:W4:Y:S01]  /*5390*/  LDG.E.128.CONSTANT R16, [R16.64] ;  /* 0x0000000a10107981 */ /* 0x000f22000c1e9d00 */
[----:B------:R-:W-:Y:S02]  /*53a0*/  LEA.HI.X R21, R21, c[0x0][0x17c], R24, 0x2, P2 ;  /* 0x00005f0015157a11 */ /* 0x000fe400010f1418 */
[C---:B------:R-:W-:Y:S02]  /*53b0*/  LEA R24, P2, R25.reuse, c[0x0][0x178], 0x2 ;  /* 0x00005e0019187a11 */ /* 0x040fe400078410ff */
[----:B------:R-:W-:Y:S02]  /*53c0*/  LEA.HI.X.SX32 R28, R46, R29, 0x1, P1 ;  /* 0x0000001d2e1c7211 */ /* 0x000fe400008f0eff */
[----:B------:R-:W5:Y:S02]  /*53d0*/  LDG.E.128.CONSTANT R20, [R20.64] ;  /* 0x0000000a14147981 */ /* 0x000f64000c1e9d00 */
[----:B------:R-:W-:-:S06]  /*53e0*/  LEA.HI.X R25, R25, c[0x0][0x17c], R28, 0x2, P2 ;  /* 0x00005f0019197a11 */ /* 0x000fcc00010f141c */
[----:B-1----:R-:W4:Y:S01]  /*53f0*/  LDG.E.128.CONSTANT R24, [R24.64] ;  /* 0x0000000a18187981 */ /* 0x002f22000c1e9d00 */
[----:B------:R-:W-:-:S03]  /*5400*/  ISETP.NE.AND P1, PT, R30, -0x2, PT ;  /* 0xfffffffe1e00780c */ /* 0x000fc60003f25270 */
[----:B------:R-:W1:Y:S10]  /*5410*/  LDS.128 R28, [R47] ;  /* 0x000000002f1c7984 */ /* 0x000e740000000c00 */
[----:B------:R-:W-:-:S02]  /*5420*/  @!P1 IADD3 R53, R45, 0x1, RZ ;  /* 0x000000012d359810 */ /* 0x000fc40007ffe0ff */
[----:B------:R-:W-:Y:S02]  /*5430*/  @!P1 IADD3 R55, R45, 0x2, RZ ;  /* 0x000000022d379810 */ /* 0x000fe40007ffe0ff */
[-C--:B------:R-:W-:Y:S02]  /*5440*/  @!P1 ISETP.GE.AND P2, PT, R53, R102.reuse, PT ;  /* 0x000000663500920c */ /* 0x080fe40003f46270 */
[----:B------:R-:W-:Y:S02]  /*5450*/  @!P1 IADD3 R51, R45, 0x3, RZ ;  /* 0x000000032d339810 */ /* 0x000fe40007ffe0ff */
[-C--:B------:R-:W-:Y:S02]  /*5460*/  @!P1 ISETP.GE.AND P4, PT, R55, R102.reuse, PT ;  /* 0x000000663700920c */ /* 0x080fe40003f86270 */
[-C--:B------:R-:W-:Y:S02]  /*5470*/  @!P1 ISETP.GE.AND P3, PT, R51, R102.reuse, PT ;  /* 0x000000663300920c */ /* 0x080fe40003f66270 */
[----:B------:R-:W-:-:S02]  /*5480*/  @!P1 ISETP.GE.AND P6, PT, R45, R102, PT ;  /* 0x000000662d00920c */ /* 0x000fc40003fc6270 */
[-C--:B------:R-:W-:Y:S02]  /*5490*/  @!P1 ISETP.GE.AND P5, PT, R53, R102.reuse, PT ;  /* 0x000000663500920c */ /* 0x080fe40003fa6270 */
[----:B------:R-:W-:Y:S02]  /*54a0*/  @!P1 IADD3 R53, R45, 0x2, RZ ;  /* 0x000000022d359810 */ /* 0x000fe40007ffe0ff */
[----:B--2---:R-:W-:Y:S02]  /*54b0*/  @!P1 FSEL R9, R9, RZ, !P2 ;  /* 0x000000ff09099208 */ /* 0x004fe40005000000 */
[----:B------:R-:W-:Y:S02]  /*54c0*/  @!P1 ISETP.GE.AND P2, PT, R51, R102, PT ;  /* 0x000000663300920c */ /* 0x000fe40003f46270 */
[----:B------:R-:W-:Y:S01]  /*54d0*/  @!P1 IADD3 R51, R45, 0x1, RZ ;  /* 0x000000012d339810 */ /* 0x000fe20007ffe0ff */
[----:B-1----:R-:W-:Y:S01]  /*54e0*/  FMUL.FTZ R9, R29, R9 ;  /* 0x000000091d097220 */ /* 0x002fe20000410000 */
[----:B------:R-:W-:-:S02]  /*54f0*/  @!P1 FSEL R10, R10, RZ, !P4 ;  /* 0x000000ff0a0a9208 */ /* 0x000fc40006000000 */
[-C--:B------:R-:W-:Y:S02]  /*5500*/  @!P1 ISETP.GE.AND P4, PT, R45, R102.reuse, PT ;  /* 0x000000662d00920c */ /* 0x080fe40003f86270 */
[----:B------:R-:W-:Y:S02]  /*5510*/  @!P1 FSEL R8, R8, RZ, !P6 ;  /* 0x000000ff08089208 */ /* 0x000fe40007000000 */
[----:B------:R-:W-:Y:S02]  /*5520*/  @!P1 FSEL R11, R11, RZ, !P3 ;  /* 0x000000ff0b0b9208 */ /* 0x000fe40005800000 */
[----:B------:R-:W-:Y:S01]  /*5530*/  @!P1 ISETP.GE.AND P6, PT, R55, R102, PT ;  /* 0x000000663700920c */ /* 0x000fe20003fc6270 */
[----:B------:R-:W-:Y:S01]  /*5540*/  FFMA.FTZ R9, R28, R8, R9 ;  /* 0x000000081c097223 */ /* 0x000fe20000010009 */
[----:B------:R-:W-:Y:S02]  /*5550*/  @!P1 ISETP.GE.AND P3, PT, R51, R102, PT ;  /* 0x000000663300920c */ /* 0x000fe40003f66270 */
[----:B---3--:R-:W-:Y:S01]  /*5560*/  @!P1 FSEL R12, R12, RZ, !P4 ;  /* 0x000000ff0c0c9208 */ /* 0x008fe20006000000 */
[----:B------:R-:W-:Y:S01]  /*5570*/  FFMA.FTZ R10, R30, R10, R9 ;  /* 0x0000000a1e0a7223 */ /* 0x000fe20000010009 */
[----:B------:R-:W-:-:S02]  /*5580*/  @!P1 IADD3 R51, R45, 0x3, RZ ;  /* 0x000000032d339810 */ /* 0x000fc40007ffe0ff */
[----:B------:R-:W-:Y:S01]  /*5590*/  @!P1 FSEL R13, R13, RZ, !P5 ;  /* 0x000000ff0d0d9208 */ /* 0x000fe20006800000 */
[----:B------:R-:W-:Y:S01]  /*55a0*/  FFMA.FTZ R11, R31, R11, R10 ;  /* 0x0000000b1f0b7223 */ /* 0x000fe2000001000a */
[-C--:B------:R-:W-:Y:S02]  /*55b0*/  @!P1 ISETP.GE.AND P4, PT, R53, R102.reuse, PT ;  /* 0x000000663500920c */ /* 0x080fe40003f86270 */
[----:B------:R-:W-:Y:S01]  /*55c0*/  @!P1 ISETP.GE.AND P5, PT, R45, R102, PT ;  /* 0x000000662d00920c */ /* 0x000fe20003fa6270 */
[----:B------:R-:W-:Y:S01]  /*55d0*/  FMUL.FTZ R13, R29, R13 ;  /* 0x0000000d1d0d7220 */ /* 0x000fe20000410000 */
[----:B------:R-:W-:Y:S01]  /*55e0*/  @!P1 IADD3 R53, R45, 0x1, RZ ;  /* 0x000000012d359810 */ /* 0x000fe20007ffe0ff */
[----:B------:R-:W-:Y:S01]  /*55f0*/  FADD.FTZ R34, R34, R11 ;  /* 0x0000000b22227221 */ /* 0x000fe20000010000 */
[----:B------:R-:W-:Y:S01]  /*5600*/  @!P1 FSEL R14, R14, RZ, !P6 ;  /* 0x000000ff0e0e9208 */ /* 0x000fe20007000000 */
[----:B------:R-:W-:Y:S01]  /*5610*/  FFMA.FTZ R13, R28, R12, R13 ;  /* 0x0000000c1c0d7223 */ /* 0x000fe2000001000d */
[----:B------:R-:W-:-:S02]  /*5620*/  @!P1 ISETP.GE.AND P6, PT, R51, R102, PT ;  /* 0x000000663300920c */ /* 0x000fc40003fc6270 */
[----:B----4-:R-:W-:Y:S01]  /*5630*/  @!P1 FSEL R16, R16, RZ, !P5 ;  /* 0x000000ff10109208 */ /* 0x010fe20006800000 */
[----:B------:R-:W-:Y:S01]  /*5640*/  FFMA.FTZ R14, R30, R14, R13 ;  /* 0x0000000e1e0e7223 */ /* 0x000fe2000001000d */
[----:B------:R-:W-:Y:S02]  /*5650*/  @!P1 IADD3 R51, R45, 0x2, RZ ;  /* 0x000000022d339810 */ /* 0x000fe40007ffe0ff */
[-C--:B------:R-:W-:Y:S02]  /*5660*/  @!P1 ISETP.GE.AND P5, PT, R53, R102.reuse, PT ;  /* 0x000000663500920c */ /* 0x080fe40003fa6270 */
[----:B------:R-:W-:Y:S02]  /*5670*/  @!P1 FSEL R17, R17, RZ, !P3 ;  /* 0x000000ff11119208 */ /* 0x000fe40005800000 */
[----:B------:R-:W-:Y:S02]  /*5680*/  @!P1 FSEL R18, R18, RZ, !P4 ;  /* 0x000000ff12129208 */ /* 0x000fe40006000000 */
[-C--:B------:R-:W-:Y:S01]  /*5690*/  @!P1 ISETP.GE.AND P3, PT, R45, R102.reuse, PT ;  /* 0x000000662d00920c */ /* 0x080fe20003f66270 */
[----:B------:R-:W-:Y:S01]  /*56a0*/  FMUL.FTZ R17, R29, R17 ;  /* 0x000000111d117220 */ /* 0x000fe20000410000 */
[----:B------:R-:W-:-:S02]  /*56b0*/  @!P1 ISETP.GE.AND P4, PT, R51, R102, PT ;  /* 0x000000663300920c */ /* 0x000fc40003f86270 */
[----:B------:R-:W-:Y:S01]  /*56c0*/  @!P1 IADD3 R51, R45, 0x3, RZ ;  /* 0x000000032d339810 */ /* 0x000fe20007ffe0ff */
[----:B------:R-:W-:Y:S01]  /*56d0*/  FFMA.FTZ R17, R28, R16, R17 ;  /* 0x000000101c117223 */ /* 0x000fe20000010011 */
[----:B-----5:R-:W-:Y:S02]  /*56e0*/  @!P1 FSEL R21, R21, RZ, !P5 ;  /* 0x000000ff15159208 */ /* 0x020fe40006800000 */
[----:B------:R-:W-:Y:S01]  /*56f0*/  @!P1 ISETP.GE.AND P5, PT, R53, R102, PT ;  /* 0x000000663500920c */ /* 0x000fe20003fa6270 */
[----:B------:R-:W-:Y:S01]  /*5700*/  FFMA.FTZ R18, R30, R18, R17 ;  /* 0x000000121e127223 */ /* 0x000fe20000010011 */
[----:B------:R-:W-:Y:S01]  /*5710*/  @!P1 FSEL R20, R20, RZ, !P3 ;  /* 0x000000ff14149208 */ /* 0x000fe20005800000 */
[----:B------:R-:W-:Y:S01]  /*5720*/  FMUL.FTZ R21, R29, R21 ;  /* 0x000000151d157220 */ /* 0x000fe20000410000 */
[----:B------:R-:W-:Y:S02]  /*5730*/  @!P1 FSEL R22, R22, RZ, !P4 ;  /* 0x000000ff16169208 */ /* 0x000fe40006000000 */
[----:B------:R-:W-:Y:S01]  /*5740*/  @!P1 ISETP.GE.AND P3, PT, R51, R102, PT ;  /* 0x000000663300920c */ /* 0x000fe20003f66270 */
[----:B------:R-:W-:Y:S01]  /*5750*/  FFMA.FTZ R21, R28, R20, R21 ;  /* 0x000000141c157223 */ /* 0x000fe20000010015 */
[----:B------:R-:W-:-:S02]  /*5760*/  @!P1 ISETP.GE.AND P4, PT, R45, R102, PT ;  /* 0x000000662d00920c */ /* 0x000fc40003f86270 */
[----:B------:R-:W-:Y:S01]  /*5770*/  @!P1 IADD3 R51, R45, 0x2, RZ ;  /* 0x000000022d339810 */ /* 0x000fe20007ffe0ff */
[----:B------:R-:W-:Y:S01]  /*5780*/  FFMA.FTZ R22, R30, R22, R21 ;  /* 0x000000161e167223 */ /* 0x000fe20000010015 */
[----:B------:R-:W-:Y:S02]  /*5790*/  @!P1 FSEL R25, R25, RZ, !P5 ;  /* 0x000000ff19199208 */ /* 0x000fe40006800000 */
[----:B------:R-:W-:Y:S02]  /*57a0*/  @!P1 FSEL R24, R24, RZ, !P4 ;  /* 0x000000ff18189208 */ /* 0x000fe40006000000 */
[----:B------:R-:W-:Y:S01]  /*57b0*/  @!P1 IADD3 R9, R45, 0x3, RZ ;  /* 0x000000032d099810 */ /* 0x000fe20007ffe0ff */
[----:B------:R-:W-:Y:S01]  /*57c0*/  FMUL.FTZ R25, R29, R25 ;  /* 0x000000191d197220 */ /* 0x000fe20000410000 */
[-C--:B------:R-:W-:Y:S02]  /*57d0*/  @!P1 ISETP.GE.AND P4, PT, R51, R102.reuse, PT ;  /* 0x000000663300920c */ /* 0x080fe40003f86270 */
[----:B------:R-:W-:Y:S01]  /*57e0*/  @!P1 ISETP.GE.AND P5, PT, R9, R102, PT ;  /* 0x000000660900920c */ /* 0x000fe20003fa6270 */
[----:B------:R-:W-:Y:S01]  /*57f0*/  FFMA.FTZ R25, R28, R24, R25 ;  /* 0x000000181c197223 */ /* 0x000fe20000010019 */
[----:B------:R-:W-:-:S02]  /*5800*/  @!P1 FSEL R26, R26, RZ, !P4 ;  /* 0x000000ff1a1a9208 */ /* 0x000fc40006000000 */
[----:B------:R-:W-:Y:S02]  /*5810*/  @!P1 FSEL R15, R15, RZ, !P2 ;  /* 0x000000ff0f0f9208 */ /* 0x000fe40005000000 */
[----:B------:R-:W-:Y:S01]  /*5820*/  @!P1 FSEL R19, R19, RZ, !P6 ;  /* 0x000000ff13139208 */ /* 0x000fe20007000000 */
[----:B------:R-:W-:Y:S01]  /*5830*/  FFMA.FTZ R26, R30, R26, R25 ;  /* 0x0000001a1e1a7223 */ /* 0x000fe20000010019 */
[----:B------:R-:W-:Y:S01]  /*5840*/  @!P1 FSEL R23, R23, RZ, !P3 ;  /* 0x000000ff17179208 */ /* 0x000fe20005800000 */
[----:B------:R-:W-:Y:S01]  /*5850*/  FFMA.FTZ R14, R31, R15, R14 ;  /* 0x0000000f1f0e7223 */ /* 0x000fe2000001000e */
[----:B------:R-:W-:Y:S01]  /*5860*/  @!P1 FSEL R27, R27, RZ, !P5 ;  /* 0x000000ff1b1b9208 */ /* 0x000fe20006800000 */
[C---:B------:R-:W-:Y:S02]  /*5870*/  FFMA.FTZ R19, R31.reuse, R19, R18 ;  /* 0x000000131f137223 */ /* 0x040fe40000010012 */
[C---:B------:R-:W-:Y:S02]  /*5880*/  FFMA.FTZ R22, R31.reuse, R23, R22 ;  /* 0x000000171f167223 */ /* 0x040fe40000010016 */
[----:B------:R-:W-:-:S02]  /*5890*/  FFMA.FTZ R27, R31, R27, R26 ;  /* 0x0000001b1f1b7223 */ /* 0x000fc4000001001a */
[----:B------:R-:W-:Y:S02]  /*58a0*/  FADD.FTZ R33, R33, R14 ;  /* 0x0000000e21217221 */ /* 0x000fe40000010000 */
[----:B------:R-:W-:Y:S02]  /*58b0*/  FADD.FTZ R32, R32, R19 ;  /* 0x0000001320207221 */ /* 0x000fe40000010000 */
[----:B------:R-:W-:Y:S02]  /*58c0*/  FADD.FTZ R3, R3, R22 ;  /* 0x0000001603037221 */ /* 0x000fe40000010000 */
[----:B------:R-:W-:Y:S02]  /*58d0*/  FADD.FTZ R0, R0, R27 ;  /* 0x0000001b00007221 */ /* 0x000fe40000010000 */
.L_x_23038:
[----:B------:R-:W-:Y:S05]  /*58e0*/  BSYNC B1 ;  /* 0x0000000000017941 */ /* 0x000fea0003800000 */
.L_x_23037:
[----:B------:R-:W-:Y:S02]  /*58f0*/  IADD3 R36, P1, R36, 0x10, RZ ;  /* 0x0000001024247810 */ /* 0x000fe40007f3e0ff */
[----:B------:R-:W-:Y:S02]  /*5900*/  IADD3 R40, R40, 0x20, RZ ;  /* 0x0000002028287810 */ /* 0x000fe40007ffe0ff */
[----:B------:R-:W-:Y:S01]  /*5910*/  IADD3 R45, R45, 0x20, RZ ;  /* 0x000000202d2d7810 */ /* 0x000fe20007ffe0ff */
[----:B------:R-:W-:Y:S01]  /*5920*/  IMAD.X R39, RZ, RZ, R39, P1 ;  /* 0x000000ffff277224 */ /* 0x000fe200008e0627 */
[----:B------:R-:W-:Y:S01]  /*5930*/  IADD3 R47, R47, 0x80, RZ ;  /* 0x000000802f2f7810 */ /* 0x000fe20007ffe0ff */
[----:B------:R-:W-:Y:S05]  /*5940*/  @!P0 BRA `(.L_x_23039) ;  /* 0xfffff60000008947 */ /* 0x000fea000383ffff */
.L_x_23036:
[----:B------:R-:W-:Y:S05]  /*5950*/  BSYNC B0 ;  /* 0x0000000000007941 */ /* 0x000fea0003800000 */
.L_x_23034:
[----:B------:R-:W2:Y:S01]  /*5960*/  SHFL.BFLY PT, R2, R33, 0x1, 0x1f ;  /* 0x0c201f0021027f89 */ /* 0x000ea200000e0000 */
[C---:B------:R-:W-:Y:S01]  /*5970*/  LOP3.LUT R8, R100.reuse, 0x1, RZ, 0xc0, !PT ;  /* 0x0000000164087812 */ /* 0x040fe200078ec0ff */
[----:B------:R-:W-:Y:S01]  /*5980*/  BSSY B0, `(.L_x_23040) ;  /* 0x0000028000007945 */ /* 0x000fe20003800000 */
[----:B------:R-:W-:Y:S01]  /*5990*/  LEA.HI R100, R100, R100, RZ, 0x1 ;  /* 0x0000006464647211 */ /* 0x000fe200078f08ff */
[----:B-1----:R-:W1:Y:S04]  /*59a0*/  SHFL.BFLY PT, R9, R0, 0x1, 0x1f ;  /* 0x0c201f0000097f89 */ /* 0x002e6800000e0000 */
[----:B------:R-:W-:Y:S01]  /*59b0*/  BAR.SYNC.DEFER_BLOCKING 0x0 ;  /* 0x0000000000007b1d */ /* 0x000fe20000010000 */
[----:B------:R-:W-:-:S02]  /*59c0*/  ISETP.NE.AND P2, PT, R8, RZ, PT ;  /* 0x000000ff0800720c */ /* 0x000fc40003f45270 */
[C---:B------:R-:W-:Y:S02]  /*59d0*/  LOP3.LUT R8, R4.reuse, 0xffffffc0, RZ, 0xc0, !PT ;  /* 0xffffffc004087812 */ /* 0x040fe400078ec0ff */
[----:B------:R-:W-:Y:S01]  /*59e0*/  ISETP.GT.OR P0, PT, R4, 0x3f, P2 ;  /* 0x0000003f0400780c */ /* 0x000fe20001704670 */
[----:B------:R-:W3:Y:S01]  /*59f0*/  SHFL.BFLY PT, R5, R34, 0x1, 0x1f ;  /* 0x0c201f0022057f89 */ /* 0x000ee200000e0000 */
[----:B------:R-:W-:Y:S02]  /*5a00*/  ISETP.NE.OR P5, PT, R8, 0x40, P2 ;  /* 0x000000400800780c */ /* 0x000fe400017a5670 */
[----:B------:R-:W-:Y:S01]  /*5a10*/  SHF.R.S32.HI R8, RZ, 0x1, R100 ;  /* 0x00000001ff087819 */ /* 0x000fe20000011464 */
[----:B------:R-:W4:Y:S01]  /*5a20*/  SHFL.BFLY PT, R7, R32, 0x1, 0x1f ;  /* 0x0c201f0020077f89 */ /* 0x000f2200000e0000 */
[----:B------:R-:W-:-:S03]  /*5a30*/  ISETP.GT.OR P1, PT, R4, 0x1f, P2 ;  /* 0x0000001f0400780c */ /* 0x000fc60001724670 */
[----:B------:R-:W5:Y:S01]  /*5a40*/  SHFL.BFLY PT, R6, R3, 0x1, 0x1f ;  /* 0x0c201f0003067f89 */ /* 0x000f6200000e0000 */
[----:B--2---:R-:W-:Y:S01]  /*5a50*/  FADD.FTZ R15, R2, R33 ;  /* 0x00000021020f7221 */ /* 0x004fe20000010000 */
[----:B------:R-:W-:Y:S01]  /*5a60*/  IADD3 R2, R4, 0x1f, RZ ;  /* 0x0000001f04027810 */ /* 0x000fe20007ffe0ff */
[----:B-1----:R-:W-:-:S03]  /*5a70*/  FADD.FTZ R21, R9, R0 ;  /* 0x0000000009157221 */ /* 0x002fc60000010000 */
[----:B------:R-:W-:Y:S01]  /*5a80*/  ISETP.GT.U32.AND P3, PT, R2, 0x3e, PT ;  /* 0x0000003e0200780c */ /* 0x000fe20003f64070 */
[----:B------:R-:W-:Y:S01]  /*5a90*/  IMAD R0, R101, 0x50, R8 ;  /* 0x0000005065007824 */ /* 0x000fe200078e0208 */
[----:B------:R-:W-:-:S04]  /*5aa0*/  LOP3.LUT R2, R4, 0xffffffe0, RZ, 0xc0, !PT ;  /* 0xffffffe004027812 */ /* 0x000fc800078ec0ff */
[----:B------:R1:W-:Y:S01]  /*5ab0*/  @!P5 STS [R0.X4+-0xe0], R15 ;  /* 0xffff200f0000d388 */ /* 0x0003e20000004800 */
[----:B------:R-:W-:Y:S01]  /*5ac0*/  ISETP.NE.OR P4, PT, R2, 0x20, P2 ;  /* 0x000000200200780c */ /* 0x000fe20001785670 */
[----:B---3--:R-:W-:Y:S02]  /*5ad0*/  FADD.FTZ R13, R5, R34 ;  /* 0x00000022050d7221 */ /* 0x008fe40000010000 */
[----:B------:R1:W-:Y:S01]  /*5ae0*/  @!P5 STS [R0.X4+-0x20], R21 ;  /* 0xffffe0150000d388 */ /* 0x0003e20000004800 */
[----:B----4-:R-:W-:-:S03]  /*5af0*/  FADD.FTZ R17, R7, R32 ;  /* 0x0000002007117221 */ /* 0x010fc60000010000 */
[----:B------:R1:W-:Y:S01]  /*5b00*/  @!P5 STS [R0.X4+-0x120], R13 ;  /* 0xfffee00d0000d388 */ /* 0x0003e20000004800 */
[----:B-----5:R-:W-:-:S03]  /*5b10*/  FADD.FTZ R19, R6, R3 ;  /* 0x0000000306137221 */ /* 0x020fc60000010000 */
        /* <DEDUP_REMOVED lines=14> */
.L_x_23041:
[----:B-1----:R-:W-:Y:S05]  /*5c00*/  BSYNC B0 ;  /* 0x0000000000007941 */ /* 0x002fea0003800000 */
.L_x_23040:
        /* <DEDUP_REMOVED lines=19> */
.L_x_23043:
[----:B-1----:R-:W-:Y:S05]  /*5d40*/  BSYNC B0 ;  /* 0x0000000000007941 */ /* 0x002fea0003800000 */
.L_x_23042:
        /* <DEDUP_REMOVED lines=30> */
[----:B------:R-:W-:-:S02]  /*5f30*/  IADD3 R11, P3, R8, UR4, RZ ;  /* 0x00000004080b7c10 */ /* 0x000fc4000ff7e0ff */
[----:B------:R-:W-:Y:S02]  /*5f40*/  LEA.HI.X.SX32 R23, R0, UR7, 0x1, P0 ;  /* 0x0000000700177c11 */ /* 0x000fe400080f0eff */
[----:B------:R-:W-:Y:S02]  /*5f50*/  LEA.HI.X.SX32 R14, R4, UR7, 0x1, P1 ;  /* 0x00000007040e7c11 */ /* 0x000fe400088f0eff */
[----:B------:R-:W-:Y:S02]  /*5f60*/  LEA R4, P0, R16, c[0x0][0x160], 0x2 ;  /* 0x0000580010047a11 */ /* 0x000fe400078010ff */
        /* <DEDUP_REMOVED lines=14> */
.L_x_23002:
[----:B------:R-:W-:Y:S01]  /*6050*/  IMAD.MOV.U32 R30, RZ, RZ, R39 ;  /* 0x000000ffff1e7224 */ /* 0x000fe200078e0027 */
[----:B------:R-:W-:Y:S01]  /*6060*/  MOV R28, 0x60b0 ;  /* 0x000060b0001c7802 */ /* 0x000fe20000000f00 */
[----:B------:R-:W-:-:S02]  /*6070*/  IMAD.MOV.U32 R31, RZ, RZ, 0x2 ;  /* 0x00000002ff1f7424 */ /* 0x000fc400078e00ff */
[----:B------:R-:W-:Y:S02]  /*6080*/  IMAD.MOV.U32 R32, RZ, RZ, 0x1f ;  /* 0x0000001fff207424 */ /* 0x000fe400078e00ff */
[----:B------:R-:W-:Y:S02]  /*6090*/  IMAD.MOV.U32 R33, RZ, RZ, -0x1 ;  /* 0xffffffffff217424 */ /* 0x000fe400078e00ff */
[----:B------:R-:W-:Y:S05]  /*60a0*/  CALL.REL.NOINC `($__internal_429_$__cuda_sm70_shflsync_bfly_p) ;  /* 0x0000031000007944 */ /* 0x000fea0003c00000 */
[----:B-1----:R-:W-:Y:S01]  /*60b0*/  IMAD.MOV.U32 R28, RZ, RZ, R30 ;  /* 0x000000ffff1c7224 */ /* 0x002fe200078e001e */
[----:B0-----:R-:W-:Y:S05]  /*60c0*/  BRA `(.L_x_23044) ;  /* 0xffffc29000007947 */ /* 0x001fea000383ffff */
.L_x_23003:
[----:B------:R-:W-:Y:S01]  /*60d0*/  IMAD.MOV.U32 R30, RZ, RZ, R39 ;  /* 0x000000ffff1e7224 */ /* 0x000fe200078e0027 */
[----:B------:R-:W-:Y:S01]  /*60e0*/  MOV R28, 0x6130 ;  /* 0x00006130001c7802 */ /* 0x000fe20000000f00 */
[----:B------:R-:W-:Y:S02]  /*60f0*/  IMAD.MOV.U32 R31, RZ, RZ, 0x1 ;  /* 0x00000001ff1f7424 */ /* 0x000fe400078e00ff */
[----:B------:R-:W-:Y:S02]  /*6100*/  IMAD.MOV.U32 R32, RZ, RZ, 0x1f ;  /* 0x0000001fff207424 */ /* 0x000fe400078e00ff */
[----:B------:R-:W-:Y:S02]  /*6110*/  IMAD.MOV.U32 R33, RZ, RZ, -0x1 ;  /* 0xffffffffff217424 */ /* 0x000fe400078e00ff */
[----:B------:R-:W-:Y:S05]  /*6120*/  CALL.REL.NOINC `($__internal_429_$__cuda_sm70_shflsync_bfly_p) ;  /* 0x0000029000007944 */ /* 0x000fea0003c00000 */
[----:B-1----:R-:W-:Y:S01]  /*6130*/  IMAD.MOV.U32 R28, RZ, RZ, R30 ;  /* 0x000000ffff1c7224 */ /* 0x002fe200078e001e */
[----:B0-----:R-:W-:Y:S05]  /*6140*/  BRA `(.L_x_23045) ;  /* 0xffffc24000007947 */ /* 0x001fea000383ffff */
.L_x_23008:
        /* <DEDUP_REMOVED lines=8> */
.L_x_23009:
        /* <DEDUP_REMOVED lines=8> */
.L_x_23012:
        /* <DEDUP_REMOVED lines=8> */
.L_x_23013:
[----:B------:R-:W-:Y:S01]  /*62d0*/  IMAD.MOV.U32 R30, RZ, RZ, R9 ;  /* 0x000000ffff1e7224 */ /* 0x000fe200078e0009 */
[----:B------:R-:W-:Y:S01]  /*62e0*/  MOV R28, 0x6330 ;  /* 0x00006330001c7802 */ /* 0x000fe20000000f00 */
[----:B------:R-:W-:Y:S02]  /*62f0*/  IMAD.MOV.U32 R31, RZ, RZ, 0x8 ;  /* 0x00000008ff1f7424 */ /* 0x000fe400078e00ff */
[----:B------:R-:W-:Y:S02]  /*6300*/  IMAD.MOV.U32 R32, RZ, RZ, 0x1f ;  /* 0x0000001fff207424 */ /* 0x000fe400078e00ff */
[----:B------:R-:W-:Y:S02]  /*6310*/  IMAD.MOV.U32 R33, RZ, RZ, -0x1 ;  /* 0xffffffffff217424 */ /* 0x000fe400078e00ff */
[----:B0-----:R-:W-:Y:S05]  /*6320*/  CALL.REL.NOINC `($__internal_429_$__cuda_sm70_shflsync_bfly_p) ;  /* 0x0000009000007944 */ /* 0x001fea0003c00000 */
[----:B-1----:R-:W-:Y:S01]  /*6330*/  FMNMX.FTZ R6, R9, R30, !PT ;  /* 0x0000001e09067209 */ /* 0x002fe20007810000 */
[----:B0-----:R-:W-:Y:S01]  /*6340*/  IMAD.MOV.U32 R31, RZ, RZ, 0x4 ;  /* 0x00000004ff1f7424 */ /* 0x001fe200078e00ff */
[----:B------:R-:W-:Y:S01]  /*6350*/  MOV R28, 0x63a0 ;  /* 0x000063a0001c7802 */ /* 0x000fe20000000f00 */
[----:B------:R-:W-:-:S02]  /*6360*/  IMAD.MOV.U32 R32, RZ, RZ, 0x1f ;  /* 0x0000001fff207424 */ /* 0x000fc400078e00ff */
[----:B------:R-:W-:Y:S02]  /*6370*/  IMAD.MOV.U32 R33, RZ, RZ, -0x1 ;  /* 0xffffffffff217424 */ /* 0x000fe400078e00ff */
[----:B------:R-:W-:Y:S02]  /*6380*/  IMAD.MOV.U32 R30, RZ, RZ, R6 ;  /* 0x000000ffff1e7224 */ /* 0x000fe400078e0006 */
[----:B------:R-:W-:Y:S05]  /*6390*/  CALL.REL.NOINC `($__internal_429_$__cuda_sm70_shflsync_bfly_p) ;  /* 0x0000002000007944 */ /* 0x000fea0003c00000 */
[----:B-1----:R-:W-:Y:S01]  /*63a0*/  IMAD.MOV.U32 R7, RZ, RZ, R30 ;  /* 0x000000ffff077224 */ /* 0x002fe200078e001e */
[----:B0-----:R-:W-:Y:S05]  /*63b0*/  BRA `(.L_x_23049) ;  /* 0xffffcfc000007947 */ /* 0x001fea000383ffff */
        .weak           $__internal_429_$__cuda_sm70_shflsync_bfly_p
        .type           $__internal_429_$__cuda_sm70_shflsync_bfly_p,@function
        .size           $__internal_429_$__cuda_sm70_shflsync_bfly_p,(.L_x_23596 - $__internal_429_$__cuda_sm70_shflsync_bfly_p)
$__internal_429_$__cuda_sm70_shflsync_bfly_p:
[----:B------:R-:W-:Y:S01]  /*63c0*/  IMAD.MOV.U32 R29, RZ, RZ, 0x0 ;  /* 0x00000000ff1d7424 */ /* 0x000fe200078e00ff */
[----:B------:R-:W-:Y:S04]  /*63d0*/  WARPSYNC R33 ;  /* 0x0000002100007348 */ /* 0x000fe80003800000 */
[----:B------:R0:W1:Y:S01]  /*63e0*/  SHFL.BFLY PT, R30, R30, R31, R32 ;  /* 0x0c00001f1e1e7389 */ /* 0x00006200000e0020 */
[----:B------:R-:W-:Y:S05]  /*63f0*/  RET.REL.NODEC R28 `(_ZN4vllm25paged_attention_v1_kernelIffLi80ELi8ELi128ELNS_18Fp8KVCacheDataTypeE0ELb1EEEvPT_PKS2_PKT0_S8_ifPKiSA_iPKfiiiSC_SC_iiiii) ;  /* 0xffff9c001c007950 */ /* 0x000fea0003c3ffff */
.L_x_23050:
        /* <DEDUP_REMOVED lines=16> */
.L_x_23596:


//--------------------- .text._ZN4vllm25paged_attention_v1_kernelIffLi64ELi8ELi128ELNS_18Fp8KVCacheDataTypeE0ELb1EEEvPT_PKS2_PKT0_S8_ifPKiSA_iPKfiiiSC_SC_iiiii --------------------------
	.section	.text._ZN4vllm25paged_attention_v1_kernelIffLi64ELi8ELi128ELNS_18Fp8KVCacheDataTypeE0ELb1EEEvPT_PKS2_PKT0_S8_ifPKiSA_iPKfiiiSC_SC_iiiii,"ax",@progbits
	.sectioninfo	@"SHI_REGISTERS=124"
	.align	128
        .global         _ZN4vllm25paged_attention_v1_kernelIffLi64ELi8ELi128ELNS_18Fp8KVCacheDataTypeE0ELb1EEEvPT_PKS2_PKT0_S8_ifPKiSA_iPKfiiiSC_SC_iiiii
        .type           _ZN4vllm25paged_attention_v1_kernelIffLi64ELi8ELi128ELNS_18Fp8KVCacheDataTypeE0ELb1EEEvPT_PKS2_PKT0_S8_ifPKiSA_iPKfiiiSC_SC_iiiii,@function
        .size           _ZN4vllm25paged_attention_v1_kernelIffLi64ELi8ELi128ELNS_18Fp8KVCacheDataTypeE0ELb1EEEvPT_PKS2_PKT0_S8_ifPKiSA_iPKfiiiSC_SC_iiiii,(.L_x_23597 - _ZN4vllm25paged_attention_v1_kernelIffLi64ELi8ELi128ELNS_18Fp8KVCacheDataTypeE0ELb1EEEvPT_PKS2_PKT0_S8_ifPKiSA_iPKfiiiSC_SC_iiiii)
        .other          _ZN4vllm25paged_attention_v1_kernelIffLi64ELi8ELi128ELNS_18Fp8KVCacheDataTypeE0ELb1EEEvPT_PKS2_PKT0_S8_ifPKiSA_iPKfiiiSC_SC_iiiii,@"STO_CUDA_ENTRY STV_DEFAULT"
_ZN4vllm25paged_attention_v1_kernelIffLi64ELi8ELi128ELNS_18Fp8KVCacheDataTypeE0ELb1EEEvPT_PKS2_PKT0_S8_ifPKiSA_iPKfiiiSC_SC_iiiii:
.text._ZN4vllm25paged_attention_v1_kernelIffLi64ELi8ELi128ELNS_18Fp8KVCacheDataTypeE0ELb1EEEvPT_PKS2_PKT0_S8_ifPKiSA_iPKfiiiSC_SC_iiiii:
        /* <DEDUP_REMOVED lines=96> */
.L_x_23055:
        /* <DEDUP_REMOVED lines=10> */
.L_x_23054:
[----:B------:R-:W-:Y:S05]  /*06a0*/  BSYNC B1 ;  /* 0x0000000000017941 */ /* 0x000fea0003800000 */
.L_x_23053:
        /* <DEDUP_REMOVED lines=10> */
.L_x_23056:
        /* <DEDUP_REMOVED lines=17> */
.L_x_23052:
[----:B------:R-:W-:Y:S05]  /*0860*/  BSYNC B0 ;  /* 0x0000000000007941 */ /* 0x000fea0003800000 */
.L_x_23051:
        /* <DEDUP_REMOVED lines=55> */
[----:B------:R-:W-:-:S02]  /*0be0*/  LOP3.LUT R12, R30, 0xfffffffc, RZ, 0xc0, !PT ;  /* 0xfffffffc1e0c7812 */ /* 0x000fc400078ec0ff */
[----:B------:R-:W-:Y:S01]  /*0bf0*/  LEA.HI R32, R16, R13, RZ, 0x2 ;  /* 0x0000000d10207211 */ /* 0x000fe200078f10ff */
[C---:B------:R-:W-:Y:S01]  /*0c00*/  IMAD.SHL.U32 R47, R31.reuse, 0x8, RZ ;  /* 0x000000081f2f7824 */ /* 0x040fe200078e00ff */
[----:B------:R-:W-:Y:S01]  /*0c10*/  LOP3.LUT R14, R31, 0xfffffffc, RZ, 0xc0, !PT ;  /* 0xfffffffc1f0e7812 */ /* 0x000fe200078ec0ff */
[----:B------:R-:W-:Y:S01]  /*0c20*/  IMAD.IADD R11, R11, 0x1, -R12 ;  /* 0x000000010b0b7824 */ /* 0x000fe200078e0a0c */
[----:B------:R-:W-:Y:S01]  /*0c30*/  IADD3 R15, R6, 0x10, RZ ;  /* 0x00000010060f7810 */ /* 0x000fe20007ffe0ff */
[C---:B------:R-:W-:Y:S01]  /*0c40*/  IMAD.SHL.U32 R48, R32.reuse, 0x8, RZ ;  /* 0x0000000820307824 */ /* 0x040fe200078e00ff */
        /* <DEDUP_REMOVED lines=38> */
[----:B------:R-:W-:Y:S01]  /*0eb0*/  IADD3 R25, R6, 0x30, RZ ;  /* 0x0000003006197810 */ /* 0x000fe20007ffe0ff */
[----:B------:R-:W-:Y:S01]  /*0ec0*/  IMAD.SHL.U32 R54, R38, 0x8, RZ ;  /* 0x0000000826367824 */ /* 0x000fe200078e00ff */
[----:B------:R-:W-:Y:S01]  /*0ed0*/  LEA.HI R40, R24, R23, RZ, 0x2 ;  /* 0x0000001718287211 */ /* 0x000fe200078f10ff */
[C---:B------:R-:W-:Y:S01]  /*0ee0*/  IMAD.SHL.U32 R55, R39.reuse, 0x8, RZ ;  /* 0x0000000827377824 */ /* 0x040fe200078e00ff */
[----:B------:R-:W-:Y:S02]  /*0ef0*/  LOP3.LUT R20, R38, 0xfffffffc, RZ, 0xc0, !PT ;  /* 0xfffffffc26147812 */ /* 0x000fe400078ec0ff */
[----:B------:R-:W-:Y:S01]  /*0f00*/  LOP3.LUT R22, R39, 0xfffffffc, RZ, 0xc0, !PT ;  /* 0xfffffffc27167812 */ /* 0x000fe200078ec0ff */
[C---:B------:R-:W-:Y:S01]  /*0f10*/  IMAD.SHL.U32 R56, R40.reuse, 0x8, RZ ;  /* 0x0000000828387824 */ /* 0x040fe200078e00ff */
[----:B------:R-:W-:Y:S01]  /*0f20*/  LOP3.LUT R18, R37, 0xfffffffc, RZ, 0xc0, !PT ;  /* 0xfffffffc25127812 */ /* 0x000fe200078ec0ff */
[----:B------:R-:W-:Y:S01]  /*0f30*/  IMAD.IADD R19, R19, 0x1, -R20 ;  /* 0x0000000113137824 */ /* 0x000fe200078e0a14 */
[----:B------:R-:W-:Y:S01]  /*0f40*/  SHF.R.S32.HI R28, RZ, 0x1f, R25 ;  /* 0x0000001fff1c7819 */ /* 0x000fe20000011419 */
[----:B------:R-:W-:Y:S01]  /*0f50*/  IMAD.IADD R20, R9, 0x1, -R22 ;  /* 0x0000000109147824 */ /* 0x000fe200078e0a16 */
[----:B------:R-:W-:Y:S01]  /*0f60*/  LOP3.LUT R24, R40, 0xfffffffc, RZ, 0xc0, !PT ;  /* 0xfffffffc28187812 */ /* 0x000fe200078ec0ff */
[----:B------:R-:W-:Y:S01]  /*0f70*/  IMAD.IADD R18, R21, 0x1, -R18 ;  /* 0x0000000115127824 */ /* 0x000fe200078e0a12 */
[----:B------:R-:W-:Y:S01]  /*0f80*/  IADD3 R29, R6, 0x3c, RZ ;  /* 0x0000003c061d7810 */ /* 0x000fe20007ffe0ff */
[----:B------:R-:W-:Y:S01]  /*0f90*/  IMAD.SHL.U32 R9, R99, 0x4, RZ ;  /* 0x0000000463097824 */ /* 0x000fe200078e00ff */
[----:B------:R-:W-:Y:S01]  /*0fa0*/  LEA.HI R41, R28, R25, RZ, 0x2 ;  /* 0x000000191c297211 */ /* 0x000fe200078f10ff */
[----:B------:R-:W-:Y:S01]  /*0fb0*/  IMAD R28, R3, c[0x0][0x1b0], RZ ;  /* 0x00006c00031c7a24 */ /* 0x000fe200078e02ff */
[----:B------:R-:W-:Y:S01]  /*0fc0*/  SHF.R.S32.HI R46, RZ, 0x1f, R29 ;  /* 0x0000001fff2e7819 */ /* 0x000fe2000001141d */
[----:B------:R-:W-:Y:S01]  /*0fd0*/  IMAD.IADD R21, R23, 0x1, -R24 ;  /* 0x0000000117157824 */ /* 0x000fe200078e0a18 */
[C---:B------:R-:W-:Y:S01]  /*0fe0*/  IADD3 R23, R6.reuse, 0x34, RZ ;  /* 0x0000003406177810 */ /* 0x040fe20007ffe0ff */
[----:B------:R-:W-:Y:S01]  /*0ff0*/  IMAD.SHL.U32 R57, R41, 0x8, RZ ;  /* 0x0000000829397824 */ /* 0x000fe200078e00ff */
[----:B------:R-:W-:-:S02]  /*1000*/  IADD3 R27, R6, 0x38, RZ ;  /* 0x00000038061b7810 */ /* 0x000fc40007ffe0ff */
[----:B------:R-:W-:Y:S02]  /*1010*/  SHF.R.S32.HI R45, RZ, 0x1f, R9 ;  /* 0x0000001fff2d7819 */ /* 0x000fe40000011409 */
[----:B------:R-:W-:Y:S02]  /*1020*/  IADD3 R62, P0, R28, R9, RZ ;  /* 0x000000091c3e7210 */ /* 0x000fe40007f1e0ff */
[----:B------:R-:W-:Y:S02]  /*1030*/  SHF.R.S32.HI R24, RZ, 0x1f, R23 ;  /* 0x0000001fff187819 */ /* 0x000fe40000011417 */
[----:B------:R-:W-:Y:S02]  /*1040*/  LEA.HI R60, R46, R29, RZ, 0x2 ;  /* 0x0000001d2e3c7211 */ /* 0x000fe400078f10ff */
[----:B------:R-:W-:Y:S02]  /*1050*/  SHF.R.S32.HI R44, RZ, 0x1f, R27 ;  /* 0x0000001fff2c7819 */ /* 0x000fe4000001141b */
[----:B------:R-:W-:-:S02]  /*1060*/  LOP3.LUT R22, R41, 0xfffffffc, RZ, 0xc0, !PT ;  /* 0xfffffffc29167812 */ /* 0x000fc400078ec0ff */
[----:B------:R-:W-:Y:S01]  /*1070*/  LEA.HI.X.SX32 R63, R28, R45, 0x1, P0 ;  /* 0x0000002d1c3f7211 */ /* 0x000fe200000f0eff */
[----:B------:R-:W-:Y:S01]  /*1080*/  IMAD.MOV.U32 R45, RZ, RZ, c[0x0][0x1ac] ;  /* 0x00006b00ff2d7624 */ /* 0x000fe200078e00ff */
[----:B------:R-:W-:Y:S01]  /*1090*/  LEA.HI R42, R24, R23, RZ, 0x2 ;  /* 0x00000017182a7211 */ /* 0x000fe200078f10ff */
[----:B------:R-:W-:Y:S01]  /*10a0*/  IMAD.IADD R22, R25, 0x1, -R22 ;  /* 0x0000000119167824 */ /* 0x000fe200078e0a16 */
[C---:B------:R-:W-:Y:S01]  /*10b0*/  LOP3.LUT R46, R60.reuse, 0xfffffffc, RZ, 0xc0, !PT ;  /* 0xfffffffc3c2e7812 */ /* 0x040fe200078ec0ff */
[----:B------:R-:W-:Y:S01]  /*10c0*/  IMAD.SHL.U32 R60, R60, 0x8, RZ ;  /* 0x000000083c3c7824 */ /* 0x000fe200078e00ff */
[----:B------:R-:W-:Y:S01]  /*10d0*/  FSETP.NEU.FTZ.AND P0, PT, R93, RZ, PT ;  /* 0x000000ff5d00720b */ /* 0x000fe20003f1d000 */
        /* <DEDUP_REMOVED lines=71> */
.L_x_23065:
        /* <DEDUP_REMOVED lines=61> */
[----:B------:R-:W-:Y:S02]  /*1920*/  IADD3 R28, P4, P5, R47, R96, R12 ;  /* 0x000000602f1c7210 */ /* 0x000fe40007d9e00c */
[----:B------:R-:W-:Y:S01]  /*1930*/  LEA R42, P3, R30, c[0x0][0x170], 0x2 ;  /* 0x00005c001e2a7a11 */ /* 0x000fe200078610ff */
[----:B------:R-:W-:-:S05]  /*1940*/  IMAD.IADD R115, R97, 0x1, R29 ;  /* 0x0000000161737824 */ /* 0x000fca00078e021d */
[-C--:B------:R-:W-:Y:S02]  /*1950*/  IADD3.X R31, R61, R115.reuse, R64, P1, P2 ;  /* 0x000000733d1f7210 */ /* 0x080fe40000fe4440 */
[----:B------:R-:W-:Y:S02]  /*1960*/  LEA R40, P1, R28, c[0x0][0x170], 0x2 ;  /* 0x00005c001c287a11 */ /* 0x000fe400078210ff */
[----:B------:R-:W-:Y:S02]  /*1970*/  IADD3.X R29, R65, R115, R66, P4, P5 ;  /* 0x00000073411d7210 */ /* 0x000fe400027ea442 */
[----:B------:R-:W-:Y:S02]  /*1980*/  LEA.HI.X R43, R30, c[0x0][0x174], R31, 0x2, P3 ;  /* 0x00005d001e2b7a11 */ /* 0x000fe400018f141f */
[----:B------:R-:W-:Y:S02]  /*1990*/  IADD3 R32, P5, R6, R96, RZ ;  /* 0x0000006006207210 */ /* 0x000fe40007fbe0ff */
[----:B------:R-:W-:-:S02]  /*19a0*/  LEA.HI.X R41, R28, c[0x0][0x174], R29, 0x2, P1 ;  /* 0x00005d001c297a11 */ /* 0x000fc400008f141d */
[-C--:B------:R-:W-:Y:S01]  /*19b0*/  IADD3 R30, P1, P6, R48, R96.reuse, R13 ;  /* 0x00000060301e7210 */ /* 0x080fe20007e3e00d */
[----:B------:R-:W-:Y:S01]  /*19c0*/  IMAD.X R33, R44, 0x1, R115, P5 ;  /* 0x000000012c217824 */ /* 0x000fe200028e0673 */
[----:B------:R-:W-:Y:S01]  /*19d0*/  IADD3 R28, P2, P3, R49, R96, R14 ;  /* 0x00000060311c7210 */ /* 0x000fe20007b5e00e */
[----:B------:R0:W2:Y:S01]  /*19e0*/  LDG.E.CONSTANT R113, [R40.64] ;  /* 0x0000000a28717981 */ /* 0x0000a2000c1e9900 */
[-C--:B------:R-:W-:Y:S02]  /*19f0*/  IADD3.X R31, R67, R115.reuse, R68, P1, P6 ;  /* 0x00000073431f7210 */ /* 0x080fe40000fec444 */
[----:B------:R-:W-:Y:S02]  /*1a00*/  LEA R94, P4, R32, c[0x0][0x170], 0x2 ;  /* 0x00005c00205e7a11 */ /* 0x000fe400078810ff */
[----:B------:R-:W-:Y:S02]  /*1a10*/  LEA R36, P1, R28, c[0x0][0x170], 0x2 ;  /* 0x00005c001c247a11 */ /* 0x000fe400078210ff */
[----:B------:R-:W-:-:S02]  /*1a20*/  IADD3.X R29, R69, R115, R70, P2, P3 ;  /* 0x00000073451d7210 */ /* 0x000fc400017e6446 */
[----:B------:R-:W-:Y:S02]  /*1a30*/  LEA.HI.X R95, R32, c[0x0][0x174], R33, 0x2, P4 ;  /* 0x00005d00205f7a11 */ /* 0x000fe400020f1421 */
[----:B------:R-:W-:Y:S02]  /*1a40*/  LEA.HI.X R37, R28, c[0x0][0x174], R29, 0x2, P1 ;  /* 0x00005d001c257a11 */ /* 0x000fe400008f141d */
[-C--:B------:R-:W-:Y:S01]  /*1a50*/  IADD3 R33, P6, P1, R51, R96.reuse, R16 ;  /* 0x0000006033217210 */ /* 0x080fe200079de010 */
[----:B------:R1:W3:Y:S01]  /*1a60*/  LDG.E.CONSTANT R109, [R94.64] ;  /* 0x0000000a5e6d7981 */ /* 0x0002e2000c1e9900 */
[----:B------:R-:W-:Y:S02]  /*1a70*/  LEA R38, P5, R30, c[0x0][0x170], 0x2 ;  /* 0x00005c001e267a11 */ /* 0x000fe400078a10ff */
[----:B------:R-:W-:Y:S01]  /*1a80*/  IADD3 R35, P2, P3, R50, R96, R15 ;  /* 0x0000006032237210 */ /* 0x000fe20007b5e00f */
[----:B------:R4:W5:Y:S01]  /*1a90*/  LDG.E.CONSTANT R111, [R36.64] ;  /* 0x0000000a246f7981 */ /* 0x000962000c1e9900 */
[----:B------:R-:W-:-:S02]  /*1aa0*/  IADD3.X R106, R73, R115, R74, P6, P1 ;  /* 0x00000073496a7210 */ /* 0x000fc400037e244a */
[----:B------:R-:W-:Y:S02]  /*1ab0*/  LEA R32, P1, R33, c[0x0][0x170], 0x2 ;  /* 0x00005c0021207a11 */ /* 0x000fe400078210ff */
[----:B------:R-:W-:Y:S02]  /*1ac0*/  LEA.HI.X R39, R30, c[0x0][0x174], R31, 0x2, P5 ;  /* 0x00005d001e277a11 */ /* 0x000fe400028f141f */
[----:B------:R-:W-:Y:S02]  /*1ad0*/  IADD3.X R108, R71, R115, R72, P2, P3 ;  /* 0x00000073476c7210 */ /* 0x000fe400017e6448 */
[-C--:B------:R-:W-:Y:S02]  /*1ae0*/  IADD3 R31, P5, P4, R52, R96.reuse, R17 ;  /* 0x00000060341f7210 */ /* 0x080fe40007cbe011 */
[----:B------:R-:W-:Y:S02]  /*1af0*/  IADD3 R29, P3, P2, R53, R96, R18 ;  /* 0x00000060351d7210 */ /* 0x000fe40007a7e012 */
[----:B------:R-:W-:-:S02]  /*1b00*/  LEA.HI.X R33, R33, c[0x0][0x174], R106, 0x2, P1 ;  /* 0x00005d0021217a11 */ /* 0x000fc400008f146a */
[----:B------:R0:W2:Y:S01]  /*1b10*/  LDG.E.CONSTANT R106, [R42.64] ;  /* 0x0000000a2a6a7981 */ /* 0x0000a2000c1e9900 */
[----:B------:R-:W-:Y:S02]  /*1b20*/  LEA R34, P6, R35, c[0x0][0x170], 0x2 ;  /* 0x00005c0023227a11 */ /* 0x000fe400078c10ff */
[-C--:B------:R-:W-:Y:S01]  /*1b30*/  IADD3.X R100, R75, R115.reuse, R76, P5, P4 ;  /* 0x000000734b647210 */ /* 0x080fe20002fe844c */
[----:B------:R0:W3:Y:S01]  /*1b40*/  LDG.E.CONSTANT R117, [R32.64] ;  /* 0x0000000a20757981 */ /* 0x0000e2000c1e9900 */
[----:B------:R-:W-:Y:S02]  /*1b50*/  IADD3.X R98, R77, R115, R78, P3, P2 ;  /* 0x000000734d627210 */ /* 0x000fe40001fe444e */
[----:B------:R-:W-:Y:S02]  /*1b60*/  LEA R28, P5, R29, c[0x0][0x170], 0x2 ;  /* 0x00005c001d1c7a11 */ /* 0x000fe400078a10ff */
[----:B------:R-:W-:Y:S02]  /*1b70*/  IADD3 R99, P1, P2, R54, R96, R19 ;  /* 0x0000006036637210 */ /* 0x000fe40007a3e013 */
[----:B------:R-:W-:-:S02]  /*1b80*/  LEA R30, P4, R31, c[0x0][0x170], 0x2 ;  /* 0x00005c001f1e7a11 */ /* 0x000fc400078810ff */
[----:B------:R-:W-:Y:S02]  /*1b90*/  LEA.HI.X R35, R35, c[0x0][0x174], R108, 0x2, P6 ;  /* 0x00005d0023237a11 */ /* 0x000fe400030f146c */
[----:B------:R-:W-:Y:S02]  /*1ba0*/  LEA.HI.X R29, R29, c[0x0][0x174], R98, 0x2, P5 ;  /* 0x00005d001d1d7a11 */ /* 0x000fe400028f1462 */
[----:B------:R-:W-:Y:S02]  /*1bb0*/  IADD3.X R108, R79, R115, R80, P1, P2 ;  /* 0x000000734f6c7210 */ /* 0x000fe40000fe4450 */
[----:B------:R-:W-:Y:S01]  /*1bc0*/  LEA R98, P3, R99, c[0x0][0x170], 0x2 ;  /* 0x00005c0063627a11 */ /* 0x000fe200078610ff */
[----:B------:R0:W5:Y:S01]  /*1bd0*/  LDG.E.CONSTANT R119, [R28.64] ;  /* 0x0000000a1c777981 */ /* 0x000162000c1e9900 */
[----:B------:R-:W-:Y:S02]  /*1be0*/  LEA.HI.X R31, R31, c[0x0][0x174], R100, 0x2, P4 ;  /* 0x00005d001f1f7a11 */ /* 0x000fe400020f1464 */
[----:B------:R-:W-:-:S02]  /*1bf0*/  IADD3 R97, P4, P5, R55, R96, R20 ;  /* 0x0000006037617210 */ /* 0x000fc40007d9e014 */
[----:B------:R-:W-:Y:S02]  /*1c00*/  LEA.HI.X R99, R99, c[0x0][0x174], R108, 0x2, P3 ;  /* 0x00005d0063637a11 */ /* 0x000fe400018f146c */
[----:B------:R1:W5:Y:S01]  /*1c10*/  LDG.E.CONSTANT R108, [R38.64] ;  /* 0x0000000a266c7981 */ /* 0x000362000c1e9900 */
[----:B------:R-:W-:Y:S02]  /*1c20*/  LEA R100, P1, R97, c[0x0][0x170], 0x2 ;  /* 0x00005c0061647a11 */ /* 0x000fe400078210ff */
[-C--:B------:R-:W-:Y:S01]  /*1c30*/  IADD3.X R110, R81, R115.reuse, R82, P4, P5 ;  /* 0x00000073516e7210 */ /* 0x080fe200027ea452 */
[----:B------:R-:W5:Y:S03]  /*1c40*/  LDG.E.CONSTANT R98, [R98.64] ;  /* 0x0000000a62627981 */ /* 0x000f66000c1e9900 */
[----:B------:R-:W-:Y:S02]  /*1c50*/  LEA.HI.X R101, R97, c[0x0][0x174], R110, 0x2, P1 ;  /* 0x00005d0061657a11 */ /* 0x000fe400008f146e */
[----:B0-----:R-:W-:Y:S01]  /*1c60*/  IADD3 R43, P1, P2, R56, R96, R21 ;  /* 0x00000060382b7210 */ /* 0x001fe20007a3e015 */
[----:B------:R0:W5:Y:S03]  /*1c70*/  LDG.E.CONSTANT R110, [R34.64] ;  /* 0x0000000a226e7981 */ /* 0x000166000c1e9900 */
[----:B------:R-:W-:Y:S01]  /*1c80*/  IADD3.X R112, R83, R115, R84, P1, P2 ;  /* 0x0000007353707210 */ /* 0x000fe20000fe4454 */
[----:B------:R-:W5:Y:S01]  /*1c90*/  LDG.E.CONSTANT R101, [R100.64] ;  /* 0x0000000a64657981 */ /* 0x000f62000c1e9900 */
[----:B------:R-:W-:-:S04]  /*1ca0*/  LEA R42, P3, R43, c[0x0][0x170], 0x2 ;  /* 0x00005c002b2a7a11 */ /* 0x000fc800078610ff */
[----:B------:R-:W-:Y:S02]  /*1cb0*/  LEA.HI.X R43, R43, c[0x0][0x174], R112, 0x2, P3 ;  /* 0x00005d002b2b7a11 */ /* 0x000fe400018f1470 */
[----:B------:R0:W5:Y:S01]  /*1cc0*/  LDG.E.CONSTANT R112, [R30.64] ;  /* 0x0000000a1e707981 */ /* 0x000162000c1e9900 */
[----:B-1----:R-:W-:-:S03]  /*1cd0*/  IADD3 R94, P4, P5, R57, R96, R22 ;  /* 0x00000060395e7210 */ /* 0x002fc60007d9e016 */
[----:B------:R1:W5:Y:S01]  /*1ce0*/  LDG.E.CONSTANT R116, [R42.64] ;  /* 0x0000000a2a747981 */ /* 0x000362000c1e9900 */
[----:B------:R-:W-:Y:S02]  /*1cf0*/  LEA R40, P1, R94, c[0x0][0x170], 0x2 ;  /* 0x00005c005e287a11 */ /* 0x000fe400078210ff */
[-C--:B------:R-:W-:Y:S02]  /*1d00*/  IADD3.X R41, R85, R115.reuse, R86, P4, P5 ;  /* 0x0000007355297210 */ /* 0x080fe400027ea456 */
[-C--:B----4-:R-:W-:Y:S02]  /*1d10*/  IADD3 R36, P5, P6, R58, R96.reuse, R23 ;  /* 0x000000603a247210 */ /* 0x090fe40007ebe017 */
[----:B------:R-:W-:Y:S02]  /*1d20*/  LEA.HI.X R41, R94, c[0x0][0x174], R41, 0x2, P1 ;  /* 0x00005d005e297a11 */ /* 0x000fe400008f1429 */
[-C--:B0-----:R-:W-:Y:S02]  /*1d30*/  IADD3 R35, P4, P3, R59, R96.reuse, R24 ;  /* 0x000000603b237210 */ /* 0x081fe40007b9e018 */
[----:B------:R-:W-:Y:S01]  /*1d40*/  IADD3 R34, P2, P1, R60, R96, R25 ;  /* 0x000000603c227210 */ /* 0x000fe2000795e019 */
[----:B------:R1:W4:Y:S01]  /*1d50*/  LDG.E.CONSTANT R121, [R40.64] ;  /* 0x0000000a28797981 */ /* 0x000322000c1e9900 */
[----:B------:R-:W-:-:S02]  /*1d60*/  IADD3.X R33, R87, R115, R88, P5, P6 ;  /* 0x0000007357217210 */ /* 0x000fc40002fec458 */
[C---:B------:R-:W-:Y:S02]  /*1d70*/  LEA R96, P5, R36.reuse, c[0x0][0x170], 0x2 ;  /* 0x00005c0024607a11 */ /* 0x040fe400078a10ff */
[----:B------:R-:W-:Y:S02]  /*1d80*/  LEA R94, P6, R35, c[0x0][0x170], 0x2 ;  /* 0x00005c00235e7a11 */ /* 0x000fe400078c10ff */
[-C--:B------:R-:W-:Y:S02]  /*1d90*/  IADD3.X R30, R89, R115.reuse, R90, P4, P3 ;  /* 0x00000073591e7210 */ /* 0x080fe400027e645a */
[----:B------:R-:W-:Y:S01]  /*1da0*/  LEA.HI.X R97, R36, c[0x0][0x174], R33, 0x2, P5 ;  /* 0x00005d0024617a11 */ /* 0x000fe200028f1421 */
[----:B-1----:R-:W-:Y:S01]  /*1db0*/  LDS.128 R40, [R27+0x30] ;  /* 0x000030001b287984 */ /* 0x002fe20000000c00 */
        /* <DEDUP_REMOVED lines=8> */
[----:B------:R-:W0:Y:S04]  /*1e40*/  LDS.128 R32, [R27+0x10] ;  /* 0x000010001b207984 */ /* 0x000e280000000c00 */
[----:B------:R-:W1:Y:S01]  /*1e50*/  LDS.128 R36, [R27+0x20] ;  /* 0x000020001b247984 */ /* 0x000e620000000c00 */
[----:B------:R-:W-:Y:S01]  /*1e60*/  ISETP.NE.AND P1, PT, R6, RZ, PT ;  /* 0x000000ff0600720c */ /* 0x000fe20003f25270 */
[----:B--2---:R-:W-:-:S04]  /*1e70*/  FMUL.FTZ R29, R106, R29 ;  /* 0x0000001d6a1d7220 */ /* 0x004fc80000410000 */
[----:B---3--:R-:W-:-:S04]  /*1e80*/  FFMA.FTZ R28, R28, R109, R29 ;  /* 0x0000006d1c1c7223 */ /* 0x008fc8000001001d */
        /* <DEDUP_REMOVED lines=10> */
[----:B----4-:R-:W-:-:S04]  /*1f30*/  FFMA.FTZ R28, R40, R121, R28 ;  /* 0x00000079281c7223 */ /* 0x010fc8000001001c */
[----:B------:R-:W-:-:S04]  /*1f40*/  FFMA.FTZ R28, R96, R41, R28 ;  /* 0x00000029601c7223 */ /* 0x000fc8000001001c */
[----:B------:R-:W-:-:S04]  /*1f50*/  FFMA.FTZ R28, R95, R42, R28 ;  /* 0x0000002a5f1c7223 */ /* 0x000fc8000001001c */
[----:B------:R-:W-:Y:S01]  /*1f60*/  FFMA.FTZ R43, R114, R43, R28 ;  /* 0x0000002b722b7223 */ /* 0x000fe2000001001c */
[----:B------:R-:W-:Y:S05]  /*1f70*/  BRA.DIV ~URZ, `(.L_x_23062) ;  /* 0x000038b27f007947 */ /* 0x000fea000b800000 */
[----:B------:R0:W1:Y:S02]  /*1f80*/  SHFL.BFLY PT, R28, R43, 0x2, 0x1f ;  /* 0x0c401f002b1c7f89 */ /* 0x00006400000e0000 */
.L_x_23101:
[----:B01----:R-:W-:Y:S01]  /*1f90*/  FADD.FTZ R43, R43, R28 ;  /* 0x0000001c2b2b7221 */ /* 0x003fe20000010000 */
[----:B------:R-:W-:Y:S05]  /*1fa0*/  BRA.DIV ~URZ, `(.L_x_23063) ;  /* 0x000039027f007947 */ /* 0x000fea000b800000 */
[----:B------:R0:W1:Y:S02]  /*1fb0*/  SHFL.BFLY PT, R28, R43, 0x1, 0x1f ;  /* 0x0c201f002b1c7f89 */ /* 0x00006400000e0000 */
.L_x_23102:
        /* <DEDUP_REMOVED lines=9> */
.L_x_23061:
[----:B------:R-:W-:-:S13]  /*2050*/  ISETP.NE.AND P1, PT, R6, RZ, PT ;  /* 0x000000ff0600720c */ /* 0x000fda0003f25270 */
[----:B------:R-:W-:-:S05]  /*2060*/  @!P1 IMAD.MOV.U32 R28, RZ, RZ, -0x800001 ;  /* 0xff7fffffff1c9424 */ /* 0x000fca00078e00ff */
[----:B------:R0:W-:Y:S02]  /*2070*/  @!P1 STS [R105], R28 ;  /* 0x0000001c69009388 */ /* 0x0001e40000000800 */
.L_x_23064:
[----:B------:R-:W-:Y:S05]  /*2080*/  BSYNC B1 ;  /* 0x0000000000017941 */ /* 0x000fea0003800000 */
.L_x_23060:
[----:B------:R-:W-:Y:S02]  /*2090*/  IADD3 R102, P1, R102, 0x10, RZ ;  /* 0x0000001066667810 */ /* 0x000fe40007f3e0ff */
[----:B01----:R-:W-:Y:S02]  /*20a0*/  IADD3 R105, R105, 0x80, RZ ;  /* 0x0000008069697810 */ /* 0x003fe40007ffe0ff */
[----:B------:R-:W-:Y:S01]  /*20b0*/  IADD3 R107, R107, 0x20, RZ ;  /* 0x000000206b6b7810 */ /* 0x000fe20007ffe0ff */
[----:B------:R-:W-:Y:S01]  /*20c0*/  IMAD.X R103, RZ, RZ, R103, P1 ;  /* 0x000000ffff677224 */ /* 0x000fe200008e0667 */
[----:B------:R-:W-:Y:S01]  /*20d0*/  IADD3 R93, R93, 0x20, RZ ;  /* 0x000000205d5d7810 */ /* 0x000fe20007ffe0ff */
[----:B------:R-:W-:Y:S05]  /*20e0*/  @!P0 BRA `(.L_x_23065) ;  /* 0xfffff46000008947 */ /* 0x000fea000383ffff */
[----:B------:R-:W-:Y:S05]  /*20f0*/  BRA `(.L_x_23058) ;  /* 0x00000ca000007947 */ /* 0x000fea0003800000 */
.L_x_23059:
        /* <DEDUP_REMOVED lines=11> */
.L_x_23071:
        /* <DEDUP_REMOVED lines=64> */
[----:B------:R-:W-:Y:S01]  /*25b0*/  IADD3.X R31, R61, R29, R64, P0, P1 ;  /* 0x0000001d3d1f7210 */ /* 0x000fe200007e2440 */
[----:B------:R-:W-:Y:S01]  /*25c0*/  IMAD.X R35, R44, 0x1, R29, P2 ;  /* 0x000000012c237824 */ /* 0x000fe200010e061d */
[----:B------:R-:W-:Y:S02]  /*25d0*/  IADD3 R32, P0, P1, R47, R28, R12 ;  /* 0x0000001c2f207210 */ /* 0x000fe4000791e00c */
[----:B------:R-:W-:-:S02]  /*25e0*/  LEA.HI.X R111, R30, c[0x0][0x174], R31, 0x2, P3 ;  /* 0x00005d001e6f7a11 */ /* 0x000fc400018f141f */
[----:B------:R-:W-:Y:S02]  /*25f0*/  LEA R108, P3, R34, c[0x0][0x170], 0x2 ;  /* 0x00005c00226c7a11 */ /* 0x000fe400078610ff */
[----:B------:R-:W-:Y:S01]  /*2600*/  IADD3 R30, P5, P6, R48, R28, R13 ;  /* 0x0000001c301e7210 */ /* 0x000fe20007ebe00d */
[----:B------:R0:W2:Y:S01]  /*2610*/  LDG.E.CONSTANT R110, [R110.64] ;  /* 0x0000000a6e6e7981 */ /* 0x0000a2000c1e9900 */
[----:B------:R-:W-:Y:S02]  /*2620*/  LEA R112, P4, R32, c[0x0][0x170], 0x2 ;  /* 0x00005c0020707a11 */ /* 0x000fe400078810ff */
[----:B------:R-:W-:Y:S02]  /*2630*/  IADD3.X R33, R65, R29, R66, P0, P1 ;  /* 0x0000001d41217210 */ /* 0x000fe400007e2442 */
[----:B------:R-:W-:Y:S02]  /*2640*/  LEA.HI.X R109, R34, c[0x0][0x174], R35, 0x2, P3 ;  /* 0x00005d00226d7a11 */ /* 0x000fe400018f1423 */
[----:B------:R-:W-:-:S02]  /*2650*/  LEA R96, P0, R30, c[0x0][0x170], 0x2 ;  /* 0x00005c001e607a11 */ /* 0x000fc400078010ff */
[-C--:B------:R-:W-:Y:S02]  /*2660*/  IADD3.X R31, R67, R29.reuse, R68, P5, P6 ;  /* 0x0000001d431f7210 */ /* 0x080fe40002fec444 */
[-C--:B------:R-:W-:Y:S01]  /*2670*/  IADD3 R37, P1, P2, R49, R28.reuse, R14 ;  /* 0x0000001c31257210 */ /* 0x080fe20007a3e00e */
[----:B------:R1:W3:Y:S01]  /*2680*/  LDG.E.CONSTANT R109, [R108.64] ;  /* 0x0000000a6c6d7981 */ /* 0x0002e2000c1e9900 */
[----:B------:R-:W-:Y:S02]  /*2690*/  LEA.HI.X R113, R32, c[0x0][0x174], R33, 0x2, P4 ;  /* 0x00005d0020717a11 */ /* 0x000fe400020f1421 */
[----:B------:R-:W-:Y:S02]  /*26a0*/  LEA.HI.X R97, R30, c[0x0][0x174], R31, 0x2, P0 ;  /* 0x00005d001e617a11 */ /* 0x000fe400000f141f */
[----:B------:R-:W-:Y:S01]  /*26b0*/  IADD3 R33, P3, P4, R51, R28, R16 ;  /* 0x0000001c33217210 */ /* 0x000fe20007c7e010 */
[----:B------:R4:W5:Y:S01]  /*26c0*/  LDG.E.CONSTANT R107, [R112.64] ;  /* 0x0000000a706b7981 */ /* 0x000962000c1e9900 */
[----:B------:R-:W-:-:S02]  /*26d0*/  IADD3.X R42, R69, R29, R70, P1, P2 ;  /* 0x0000001d452a7210 */ /* 0x000fc40000fe4446 */
[-C--:B------:R-:W-:Y:S01]  /*26e0*/  IADD3 R35, P2, P0, R52, R28.reuse, R17 ;  /* 0x0000001c34237210 */ /* 0x080fe2000785e011 */
[----:B------:R0:W5:Y:S01]  /*26f0*/  LDG.E.CONSTANT R106, [R96.64] ;  /* 0x0000000a606a7981 */ /* 0x000162000c1e9900 */
[----:B------:R-:W-:Y:S02]  /*2700*/  IADD3 R31, P5, P6, R50, R28, R15 ;  /* 0x0000001c321f7210 */ /* 0x000fe40007ebe00f */
[----:B------:R-:W-:Y:S02]  /*2710*/  LEA R94, P1, R37, c[0x0][0x170], 0x2 ;  /* 0x00005c00255e7a11 */ /* 0x000fe400078210ff */
[-C--:B------:R-:W-:Y:S02]  /*2720*/  IADD3.X R38, R73, R29.reuse, R74, P3, P4 ;  /* 0x0000001d49267210 */ /* 0x080fe40001fe844a */
[----:B------:R-:W-:Y:S02]  /*2730*/  LEA R34, P3, R35, c[0x0][0x170], 0x2 ;  /* 0x00005c0023227a11 */ /* 0x000fe400078610ff */
[----:B------:R-:W-:-:S02]  /*2740*/  IADD3.X R36, R75, R29, R76, P2, P0 ;  /* 0x0000001d4b247210 */ /* 0x000fc400017e044c */
[----:B------:R-:W-:Y:S02]  /*2750*/  IADD3.X R40, R71, R29, R72, P5, P6 ;  /* 0x0000001d47287210 */ /* 0x000fe40002fec448 */
[----:B------:R-:W-:Y:S02]  /*2760*/  LEA R30, P6, R31, c[0x0][0x170], 0x2 ;  /* 0x00005c001f1e7a11 */ /* 0x000fe400078c10ff */
[----:B------:R-:W-:Y:S02]  /*2770*/  LEA.HI.X R95, R37, c[0x0][0x174], R42, 0x2, P1 ;  /* 0x00005d00255f7a11 */ /* 0x000fe400008f142a */
[----:B------:R-:W-:Y:S02]  /*2780*/  LEA.HI.X R35, R35, c[0x0][0x174], R36, 0x2, P3 ;  /* 0x00005d0023237a11 */ /* 0x000fe400018f1424 */
[-C--:B------:R-:W-:Y:S01]  /*2790*/  IADD3 R37, P0, P1, R53, R28.reuse, R18 ;  /* 0x0000001c35257210 */ /* 0x080fe2000791e012 */
[----:B------:R0:W5:Y:S01]  /*27a0*/  LDG.E.CONSTANT R105, [R94.64] ;  /* 0x0000000a5e697981 */ /* 0x000162000c1e9900 */
[----:B------:R-:W-:-:S02]  /*27b0*/  IADD3 R39, P3, P4, R54, R28, R19 ;  /* 0x0000001c36277210 */ /* 0x000fc40007c7e013 */
[----:B------:R-:W-:Y:S02]  /*27c0*/  LEA R32, P5, R33, c[0x0][0x170], 0x2 ;  /* 0x00005c0021207a11 */ /* 0x000fe400078a10ff */
[----:B------:R-:W-:Y:S02]  /*27d0*/  LEA.HI.X R31, R31, c[0x0][0x174], R40, 0x2, P6 ;  /* 0x00005d001f1f7a11 */ /* 0x000fe400030f1428 */
[-C--:B------:R-:W-:Y:S02]  /*27e0*/  IADD3.X R42, R77, R29.reuse, R78, P0, P1 ;  /* 0x0000001d4d2a7210 */ /* 0x080fe400007e244e */
[----:B------:R-:W-:Y:S01]  /*27f0*/  IADD3.X R40, R79, R29, R80, P3, P4 ;  /* 0x0000001d4f287210 */ /* 0x000fe20001fe8450 */
[----:B-1----:R1:W5:Y:S01]  /*2800*/  LDG.E.CONSTANT R108, [R30.64] ;  /* 0x0000000a1e6c7981 */ /* 0x002362000c1e9900 */
[----:B------:R-:W-:Y:S02]  /*2810*/  LEA R36, P2, R37, c[0x0][0x170], 0x2 ;  /* 0x00005c0025247a11 */ /* 0x000fe400078410ff */
[----:B------:R-:W-:-:S02]  /*2820*/  IADD3 R41, P0, P1, R55, R28, R20 ;  /* 0x0000001c37297210 */ /* 0x000fc4000791e014 */
[----:B------:R-:W-:Y:S02]  /*2830*/  IADD3 R43, P3, P4, R56, R28, R21 ;  /* 0x0000001c382b7210 */ /* 0x000fe40007c7e015 */
[----:B------:R-:W-:Y:S02]  /*2840*/  LEA.HI.X R33, R33, c[0x0][0x174], R38, 0x2, P5 ;  /* 0x00005d0021217a11 */ /* 0x000fe400028f1426 */
[----:B------:R-:W-:Y:S02]  /*2850*/  LEA.HI.X R37, R37, c[0x0][0x174], R42, 0x2, P2 ;  /* 0x00005d0025257a11 */ /* 0x000fe400010f142a */
[-C--:B------:R-:W-:Y:S01]  /*2860*/  IADD3.X R116, R81, R29.reuse, R82, P0, P1 ;  /* 0x0000001d51747210 */ /* 0x080fe200007e2452 */
[----:B0-----:R0:W5:Y:S01]  /*2870*/  LDG.E.CONSTANT R111, [R32.64] ;  /* 0x0000000a206f7981 */ /* 0x001162000c1e9900 */
[----:B------:R-:W-:Y:S02]  /*2880*/  IADD3.X R114, R83, R29, R84, P3, P4 ;  /* 0x0000001d53727210 */ /* 0x000fe40001fe8454 */
[----:B------:R-:W-:Y:S01]  /*2890*/  LEA R42, P0, R43, c[0x0][0x170], 0x2 ;  /* 0x00005c002b2a7a11 */ /* 0x000fe200078010ff */
[----:B------:R0:W5:Y:S01]  /*28a0*/  LDG.E.CONSTANT R115, [R36.64] ;  /* 0x0000000a24737981 */ /* 0x000162000c1e9900 */
[----:B------:R-:W-:-:S02]  /*28b0*/  LEA R38, P5, R39, c[0x0][0x170], 0x2 ;  /* 0x00005c0027267a11 */ /* 0x000fc400078a10ff */
[----:B------:R-:W-:Y:S02]  /*28c0*/  LEA.HI.X R43, R43, c[0x0][0x174], R114, 0x2, P0 ;  /* 0x00005d002b2b7a11 */ /* 0x000fe400000f1472 */
[----:B------:R0:W5:Y:S01]  /*28d0*/  LDG.E.CONSTANT R114, [R34.64] ;  /* 0x0000000a22727981 */ /* 0x000162000c1e9900 */
[----:B------:R-:W-:Y:S02]  /*28e0*/  LEA.HI.X R39, R39, c[0x0][0x174], R40, 0x2, P5 ;  /* 0x00005d0027277a11 */ /* 0x000fe400028f1428 */
[----:B------:R-:W-:Y:S01]  /*28f0*/  LEA R40, P2, R41, c[0x0][0x170], 0x2 ;  /* 0x00005c0029287a11 */ /* 0x000fe200078410ff */
[----:B------:R0:W5:Y:S01]  /*2900*/  LDG.E.CONSTANT R120, [R42.64] ;  /* 0x0000000a2a787981 */ /* 0x000162000c1e9900 */
[----:B------:R-:W-:Y:S02]  /*2910*/  IADD3 R97, P0, P1, R57, R28, R22 ;  /* 0x0000001c39617210 */ /* 0x000fe4000791e016 */
[----:B------:R-:W-:Y:S01]  /*2920*/  LEA.HI.X R41, R41, c[0x0][0x174], R116, 0x2, P2 ;  /* 0x00005d0029297a11 */ /* 0x000fe200010f1474 */
[----:B------:R0:W5:Y:S01]  /*2930*/  LDG.E.CONSTANT R118, [R38.64] ;  /* 0x0000000a26767981 */ /* 0x000162000c1e9900 */
[----:B------:R-:W-:-:S02]  /*2940*/  LEA R96, P6, R97, c[0x0][0x170], 0x2 ;  /* 0x00005c0061607a11 */ /* 0x000fc400078c10ff */
[-C--:B------:R-:W-:Y:S01]  /*2950*/  IADD3.X R94, R85, R29.reuse, R86, P0, P1 ;  /* 0x0000001d555e7210 */ /* 0x080fe200007e2456 */
[----:B------:R1:W5:Y:S01]  /*2960*/  LDG.E.CONSTANT R119, [R40.64] ;  /* 0x0000000a28777981 */ /* 0x000362000c1e9900 */
[-C--:B----4-:R-:W-:Y:S02]  /*2970*/  IADD3 R113, P4, P5, R58, R28.reuse, R23 ;  /* 0x0000001c3a717210 */ /* 0x090fe40007d9e017 */
[----:B------:R-:W-:Y:S02]  /*2980*/  IADD3 R95, P3, P2, R59, R28, R24 ;  /* 0x0000001c3b5f7210 */ /* 0x000fe40007a7e018 */
[----:B------:R-:W-:Y:S01]  /*2990*/  LEA.HI.X R97, R97, c[0x0][0x174], R94, 0x2, P6 ;  /* 0x00005d0061617a11 */ /* 0x000fe200030f145e */
[----:B0-----:R-:W-:Y:S01]  /*29a0*/  LDS.128 R36, [R27+0x20] ;  /* 0x000020001b247984 */ /* 0x001fe20000000c00 */
[----:B------:R-:W-:Y:S02]  /*29b0*/  LEA R112, P6, R113, c[0x0][0x170], 0x2 ;  /* 0x00005c0071707a11 */ /* 0x000fe400078c10ff */
[----:B------:R-:W-:Y:S01]  /*29c0*/  IADD3.X R32, R87, R29, R88, P4, P5 ;  /* 0x0000001d57207210 */ /* 0x000fe200027ea458 */
[----:B-1----:R-:W-:Y:S01]  /*29d0*/  LDS.128 R40, [R27+0x30] ;  /* 0x000030001b287984 */ /* 0x002fe20000000c00 */
[----:B------:R-:W-:-:S02]  /*29e0*/  LEA R94, P4, R95, c[0x0][0x170], 0x2 ;  /* 0x00005c005f5e7a11 */ /* 0x000fc400078810ff */
[-C--:B------:R-:W-:Y:S01]  /*29f0*/  IADD3.X R30, R89, R29.reuse, R90, P3, P2 ;  /* 0x0000001d591e7210 */ /* 0x080fe20001fe445a */
[----:B------:R-:W4:Y:S01]  /*2a00*/  LDG.E.CONSTANT R97, [R96.64] ;  /* 0x0000000a60617981 */ /* 0x000f22000c1e9900 */
[----:B------:R-:W-:Y:S02]  /*2a10*/  IADD3 R28, P1, P0, R60, R28, R25 ;  /* 0x0000001c3c1c7210 */ /* 0x000fe4000783e019 */
[----:B------:R-:W-:Y:S02]  /*2a20*/  LEA.HI.X R113, R113, c[0x0][0x174], R32, 0x2, P6 ;  /* 0x00005d0071717a11 */ /* 0x000fe400030f1420 */
[----:B------:R-:W-:Y:S01]  /*2a30*/  LEA.HI.X R95, R95, c[0x0][0x174], R30, 0x2, P4 ;  /* 0x00005d005f5f7a11 */ /* 0x000fe200020f141e */
[----:B------:R-:W-:Y:S01]  /*2a40*/  LDS.128 R32, [R27+0x10] ;  /* 0x000010001b207984 */ /* 0x000fe20000000c00 */
[C---:B------:R-:W-:Y:S02]  /*2a50*/  LEA R116, P2, R28.reuse, c[0x0][0x170], 0x2 ;  /* 0x00005c001c747a11 */ /* 0x040fe400078410ff */
[----:B------:R-:W-:Y:S01]  /*2a60*/  IADD3.X R29, R91, R29, R92, P1, P0 ;  /* 0x0000001d5b1d7210 */ /* 0x000fe20000fe045c */
[----:B------:R-:W4:Y:S03]  /*2a70*/  LDG.E.CONSTANT R112, [R112.64] ;  /* 0x0000000a70707981 */ /* 0x000f26000c1e9900 */
[----:B------:R-:W-:Y:S01]  /*2a80*/  LEA.HI.X R117, R28, c[0x0][0x174], R29, 0x2, P2 ;  /* 0x00005d001c757a11 */ /* 0x000fe200010f141d */
[----:B------:R-:W4:Y:S04]  /*2a90*/  LDG.E.CONSTANT R95, [R94.64] ;  /* 0x0000000a5e5f7981 */ /* 0x000f28000c1e9900 */
[----:B------:R-:W4:Y:S04]  /*2aa0*/  LDG.E.CONSTANT R116, [R116.64] ;  /* 0x0000000a74747981 */ /* 0x000f28000c1e9900 */
[----:B------:R-:W2:Y:S01]  /*2ab0*/  LDS.128 R28, [R27] ;  /* 0x000000001b1c7984 */ /* 0x000ea20000000c00 */
[----:B------:R-:W-:Y:S01]  /*2ac0*/  ISETP.NE.AND P0, PT, R6, RZ, PT ;  /* 0x000000ff0600720c */ /* 0x000fe20003f05270 */
[----:B--2---:R-:W-:-:S04]  /*2ad0*/  FMUL.FTZ R29, R110, R29 ;  /* 0x0000001d6e1d7220 */ /* 0x004fc80000410000 */
[----:B---3--:R-:W-:-:S04]  /*2ae0*/  FFMA.FTZ R28, R28, R109, R29 ;  /* 0x0000006d1c1c7223 */ /* 0x008fc8000001001d */
[----:B-----5:R-:W-:-:S04]  /*2af0*/  FFMA.FTZ R28, R107, R30, R28 ;  /* 0x0000001e6b1c7223 */ /* 0x020fc8000001001c */
[----:B------:R-:W-:-:S04]  /*2b00*/  FFMA.FTZ R28, R106, R31, R28 ;  /* 0x0000001f6a1c7223 */ /* 0x000fc8000001001c */
        /* <DEDUP_REMOVED lines=14> */
.L_x_23103:
[----:B01----:R-:W-:Y:S01]  /*2bf0*/  FADD.FTZ R43, R43, R28 ;  /* 0x0000001c2b2b7221 */ /* 0x003fe20000010000 */
[----:B------:R-:W-:Y:S05]  /*2c00*/  BRA.DIV ~URZ, `(.L_x_23069) ;  /* 0x00002da27f007947 */ /* 0x000fea000b800000 */
[----:B------:R0:W1:Y:S02]  /*2c10*/  SHFL.BFLY PT, R28, R43, 0x1, 0x1f ;  /* 0x0c201f002b1c7f89 */ /* 0x00006400000e0000 */
.L_x_23104:
        /* <DEDUP_REMOVED lines=11> */
.L_x_23067:
[----:B------:R-:W-:-:S13]  /*2cd0*/  ISETP.NE.AND P0, PT, R6, RZ, PT ;  /* 0x000000ff0600720c */ /* 0x000fda0003f05270 */
[----:B------:R-:W-:-:S05]  /*2ce0*/  @!P0 IMAD.MOV.U32 R28, RZ, RZ, -0x800001 ;  /* 0xff7fffffff1c8424 */ /* 0x000fca00078e00ff */
[----:B------:R0:W-:Y:S02]  /*2cf0*/  @!P0 STS [R103], R28 ;  /* 0x0000001c67008388 */ /* 0x0001e40000000800 */
.L_x_23070:
[----:B------:R-:W-:Y:S05]  /*2d00*/  BSYNC B1 ;  /* 0x0000000000017941 */ /* 0x000fea0003800000 */
.L_x_23066:
        /* <DEDUP_REMOVED lines=9> */
.L_x_23058:
[----:B------:R-:W-:Y:S05]  /*2da0*/  BSYNC B0 ;  /* 0x0000000000007941 */ /* 0x000fea0003800000 */
.L_x_23057:
[----:B------:R-:W-:Y:S05]  /*2db0*/  BRA.DIV ~URZ, `(.L_x_23072) ;  /* 0x00002c727f007947 */ /* 0x000fea000b800000 */
[----:B------:R0:W1:Y:S02]  /*2dc0*/  SHFL.BFLY PT, R6, R9, 0x10, 0x1f ;  /* 0x0e001f0009067f89 */ /* 0x00006400000e0000 */
.L_x_23105:
[----:B-1----:R-:W-:Y:S01]  /*2dd0*/  FMNMX.FTZ R11, R6, R9, !PT ;  /* 0x00000009060b7209 */ /* 0x002fe20007810000 */
[----:B------:R-:W-:Y:S05]  /*2de0*/  BRA.DIV ~URZ, `(.L_x_23073) ;  /* 0x00002cc27f007947 */ /* 0x000fea000b800000 */
[----:B------:R-:W1:Y:S02]  /*2df0*/  SHFL.BFLY PT, R6, R11, 0x8, 0x1f ;  /* 0x0d001f000b067f89 */ /* 0x000e6400000e0000 */
[----:B-1----:R-:W-:-:S05]  /*2e00*/  FMNMX.FTZ R6, R11, R6, !PT ;  /* 0x000000060b067209 */ /* 0x002fca0007810000 */
[----:B0-----:R0:W1:Y:S02]  /*2e10*/  SHFL.BFLY PT, R9, R6, 0x4, 0x1f ;  /* 0x0c801f0006097f89 */ /* 0x00106400000e0000 */
.L_x_23106:
        /* <DEDUP_REMOVED lines=11> */
[----:B0-2---:R-:W0:Y:S02]  /*2ed0*/  SHFL.BFLY PT, R6, R11, 0x2, 0x1f ;  /* 0x0c401f000b067f89 */ /* 0x005e2400000e0000 */
[----:B0-----:R-:W-:-:S05]  /*2ee0*/  FMNMX.FTZ R12, R6, R11, !PT ;  /* 0x0000000b060c7209 */ /* 0x001fca0007810000 */
[----:B-1----:R-:W0:Y:S02]  /*2ef0*/  SHFL.BFLY PT, R9, R12, 0x1, 0x1f ;  /* 0x0c201f000c097f89 */ /* 0x002e2400000e0000 */
        /* <DEDUP_REMOVED lines=20> */
.L_x_23078:
        /* <DEDUP_REMOVED lines=11> */
.L_x_23077:
[----:B------:R-:W-:Y:S05]  /*30f0*/  BSYNC B1 ;  /* 0x0000000000017941 */ /* 0x000fea0003800000 */
.L_x_23076:
        /* <DEDUP_REMOVED lines=10> */
.L_x_23081:
        /* <DEDUP_REMOVED lines=100> */
.L_x_23080:
[----:B------:R-:W-:Y:S05]  /*37e0*/  BSYNC B1 ;  /* 0x0000000000017941 */ /* 0x000fea0003800000 */
.L_x_23079:
        /* <DEDUP_REMOVED lines=55> */
.L_x_23083:
[----:B------:R-:W-:Y:S05]  /*3b60*/  BSYNC B1 ;  /* 0x0000000000017941 */ /* 0x000fea0003800000 */
.L_x_23082:
        /* <DEDUP_REMOVED lines=26> */
.L_x_23075:
[----:B------:R-:W-:Y:S05]  /*3d10*/  BSYNC B0 ;  /* 0x0000000000007941 */ /* 0x000fea0003800000 */
.L_x_23074:
        /* <DEDUP_REMOVED lines=37> */
.L_x_23088:
        /* <DEDUP_REMOVED lines=8> */
.L_x_23087:
[----:B01----:R-:W-:Y:S05]  /*3ff0*/  BSYNC B1 ;  /* 0x0000000000017941 */ /* 0x003fea0003800000 */
.L_x_23086:
        /* <DEDUP_REMOVED lines=10> */
.L_x_23091:
        /* <DEDUP_REMOVED lines=52> */
.L_x_23090:
[----:B------:R-:W-:Y:S05]  /*43e0*/  BSYNC B1 ;  /* 0x0000000000017941 */ /* 0x000fea0003800000 */
.L_x_23089:
        /* <DEDUP_REMOVED lines=31> */
.L_x_23093:
[----:B------:R-:W-:Y:S05]  /*45e0*/  BSYNC B1 ;  /* 0x0000000000017941 */ /* 0x000fea0003800000 */
.L_x_23092:
        /* <DEDUP_REMOVED lines=14> */
.L_x_23085:
[----:B------:R-:W-:Y:S05]  /*46d0*/  BSYNC B0 ;  /* 0x0000000000007941 */ /* 0x000fea0003800000 */
.L_x_23084:
[----:B------:R-:W-:Y:S01]  /*46e0*/  BAR.SYNC.DEFER_BLOCKING 0x0 ;  /* 0x0000000000007b1d */ /* 0x000fe20000010000 */
[----:B------:R-:W-:-:S05]  /*46f0*/  ISETP.GE.AND P0, PT, R4, R7, PT ;  /* 0x000000070400720c */ /* 0x000fca0003f06270 */
[----:B------:R-:W-:Y:S08]  /*4700*/  BSSY B0, `(.L_x_23094) ;  /* 0x00000b3000007945 */ /* 0x000ff00003800000 */
[----:B0-----:R-:W-:Y:S01]  /*4710*/  @P0 IMAD.MOV.U32 R6, RZ, RZ, RZ ;  /* 0x000000ffff060224 */ /* 0x001fe200078e00ff */
[----:B------:R-:W-:Y:S01]  /*4720*/  @P0 CS2R R32, SRZ ;  /* 0x0000000000200805 */ /* 0x000fe2000001ff00 */
[----:B------:R-:W-:Y:S01]  /*4730*/  @P0 IMAD.MOV.U32 R34, RZ, RZ, RZ ;  /* 0x000000ffff220224 */ /* 0x000fe200078e00ff */
[----:B------:R-:W-:Y:S05]  /*4740*/  @P0 BRA `(.L_x_23095) ;  /* 0x00000ae000000947 */ /* 0x000fea0003800000 */
[----:B------:R-:W-:Y:S01]  /*4750*/  IABS R11, c[0x0][0x1d4] ;  /* 0x00007500000b7a13 */ /* 0x000fe20000000000 */
[----:B------:R-:W0:Y:S01]  /*4760*/  S2R R6, SR_CTAID.Y ;  /* 0x0000000000067919 */ /* 0x000e220000002600 */
[----:B------:R-:W-:Y:S01]  /*4770*/  IADD3 R35, R8, -c[0x0][0x1cc], RZ ;  /* 0x8000730008237a10 */ /* 0x000fe20007ffe0ff */
[----:B------:R-:W-:Y:S01]  /*4780*/  IMAD R8, R3, c[0x0][0x1b0], RZ ;  /* 0x00006c0003087a24 */ /* 0x000fe200078e02ff */
[----:B------:R-:W1:Y:S01]  /*4790*/  I2F.RP R12, R11 ;  /* 0x0000000b000c7306 */ /* 0x000e620000209400 */
[----:B------:R-:W-:Y:S01]  /*47a0*/  IMAD.MOV.U32 R41, RZ, RZ, c[0x0][0x1ac] ;  /* 0x00006b00ff297624 */ /* 0x000fe200078e00ff */
[----:B------:R-:W-:Y:S01]  /*47b0*/  CS2R R32, SRZ ;  /* 0x0000000000207805 */ /* 0x000fe2000001ff00 */
[----:B------:R-:W-:-:S02]  /*47c0*/  IMAD.SHL.U32 R3, R4, 0x8, RZ ;  /* 0x0000000804037824 */ /* 0x000fc400078e00ff */
        /* <DEDUP_REMOVED lines=12> */
[----:B------:R-:W-:Y:S02]  /*4890*/  IMAD.MOV.U32 R6, RZ, RZ, RZ ;  /* 0x000000ffff067224 */ /* 0x000fe400078e00ff */
[----:B0-----:R-:W-:-:S02]  /*48a0*/  IMAD.MOV.U32 R38, RZ, RZ, RZ ;  /* 0x000000ffff267224 */ /* 0x001fc400078e00ff */
[----:B-1----:R-:W-:-:S04]  /*48b0*/  IMAD.MOV R14, RZ, RZ, -R39 ;  /* 0x000000ffff0e7224 */ /* 0x002fc800078e0a27 */
[----:B------:R-:W-:-:S04]  /*48c0*/  IMAD R9, R14, R11, RZ ;  /* 0x0000000b0e097224 */ /* 0x000fc800078e02ff */
[----:B------:R-:W-:Y:S01]  /*48d0*/  IMAD.HI.U32 R38, R39, R9, R38 ;  /* 0x0000000927267227 */ /* 0x000fe200078e0026 */
[----:B------:R-:W-:Y:S02]  /*48e0*/  LEA.HI R9, R5, R5, RZ, 0x1 ;  /* 0x0000000505097211 */ /* 0x000fe400078f08ff */
[----:B------:R-:W-:Y:S02]  /*48f0*/  LOP3.LUT R39, RZ, R7, RZ, 0x33, !PT ;  /* 0x00000007ff277212 */ /* 0x000fe400078e33ff */
        /* <DEDUP_REMOVED lines=11> */
.L_x_23098:
        /* <DEDUP_REMOVED lines=63> */
[----:B------:R-:W-:Y:S02]  /*4da0*/  LEA R24, P2, R25, c[0x0][0x178], 0x2 ;  /* 0x00005e0019187a11 */ /* 0x000fe400078410ff */
        /* <DEDUP_REMOVED lines=23> */
[-C--:B------:R-:W-:Y:S01]  /*4f20*/  @!P1 ISETP.GE.AND P2, PT, R53, R0.reuse, PT ;  /* 0x000000003500920c */ /* 0x080fe20003f46270 */
[----:B------:R-:W-:Y:S01]  /*4f30*/  FMUL.FTZ R17, R29, R17 ;  /* 0x000000111d117220 */ /* 0x000fe20000410000 */
[C---:B------:R-:W-:Y:S02]  /*4f40*/  @!P1 ISETP.GE.AND P5, PT, R51.reuse, R0, PT ;  /* 0x000000003300920c */ /* 0x040fe40003fa6270 */
[----:B------:R-:W-:Y:S01]  /*4f50*/  @!P1 IADD3 R53, R51, 0x2, RZ ;  /* 0x0000000233359810 */ /* 0x000fe20007ffe0ff */
[----:B------:R-:W-:Y:S01]  /*4f60*/  FFMA.FTZ R17, R28, R16, R17 ;  /* 0x000000101c117223 */ /* 0x000fe20000010011 */
[----:B------:R-:W-:Y:S02]  /*4f70*/  @!P1 FSEL R14, R14, RZ, !P3 ;  /* 0x000000ff0e0e9208 */ /* 0x000fe40005800000 */
[----:B------:R-:W-:Y:S02]  /*4f80*/  @!P1 FSEL R18, R18, RZ, !P6 ;  /* 0x000000ff12129208 */ /* 0x000fe40007000000 */
[----:B----4-:R-:W-:Y:S01]  /*4f90*/  @!P1 FSEL R20, R20, RZ, !P5 ;  /* 0x000000ff14149208 */ /* 0x010fe20006800000 */
[C---:B------:R-:W-:Y:S01]  /*4fa0*/  FFMA.FTZ R14, R30.reuse, R14, R13 ;  /* 0x0000000e1e0e7223 */ /* 0x040fe2000001000d */
[----:B------:R-:W-:Y:S01]  /*4fb0*/  @!P1 ISETP.GE.AND P3, PT, R43, R0, PT ;  /* 0x000000002b00920c */ /* 0x000fe20003f66270 */
        /* <DEDUP_REMOVED lines=9> */
[----:B------:R-:W-:Y:S01]  /*5050*/  FMUL.FTZ R21, R29, R21 ;  /* 0x000000151d157220 */ /* 0x000fe20000410000 */
        /* <DEDUP_REMOVED lines=22> */
.L_x_23097:
[----:B------:R-:W-:Y:S05]  /*51c0*/  BSYNC B1 ;  /* 0x0000000000017941 */ /* 0x000fea0003800000 */
.L_x_23096:
[----:B------:R-:W-:Y:S02]  /*51d0*/  IADD3 R36, P1, R36, 0x10, RZ ;  /* 0x0000001024247810 */ /* 0x000fe40007f3e0ff */
[----:B------:R-:W-:Y:S02]  /*51e0*/  IADD3 R3, R3, 0x20, RZ ;  /* 0x0000002003037810 */ /* 0x000fe40007ffe0ff */
[----:B------:R-:W-:Y:S01]  /*51f0*/  IADD3 R51, R51, 0x20, RZ ;  /* 0x0000002033337810 */ /* 0x000fe20007ffe0ff */
[----:B------:R-:W-:Y:S01]  /*5200*/  IMAD.X R37, RZ, RZ, R37, P1 ;  /* 0x000000ffff257224 */ /* 0x000fe200008e0625 */
[----:B------:R-:W-:Y:S01]  /*5210*/  IADD3 R44, R44, 0x80, RZ ;  /* 0x000000802c2c7810 */ /* 0x000fe20007ffe0ff */
[----:B------:R-:W-:Y:S05]  /*5220*/  @!P0 BRA `(.L_x_23098) ;  /* 0xfffff78000008947 */ /* 0x000fea000383ffff */
.L_x_23095:
[----:B------:R-:W-:Y:S05]  /*5230*/  BSYNC B0 ;  /* 0x0000000000007941 */ /* 0x000fea0003800000 */
.L_x_23094:
[----:B------:R-:W0:Y:S01]  /*5240*/  SHFL.BFLY PT, R3, R34, 0x1, 0x1f ;  /* 0x0c201f0022037f89 */ /* 0x000e2200000e0000 */
[C---:B------:R-:W-:Y:S01]  /*5250*/  LOP3.LUT R8, R5.reuse, 0x1, RZ, 0xc0, !PT ;  /* 0x0000000105087812 */ /* 0x040fe200078ec0ff */
[----:B------:R-:W-:Y:S01]  /*5260*/  BSSY B0, `(.L_x_23099) ;  /* 0x0000031000007945 */ /* 0x000fe20003800000 */
[----:B------:R-:W-:Y:S01]  /*5270*/  LEA.HI R5, R5, R5, RZ, 0x1 ;  /* 0x0000000505057211 */ /* 0x000fe200078f08ff */
[----:B------:R-:W1:Y:S04]  /*5280*/  SHFL.BFLY PT, R0, R33, 0x1, 0x1f ;  /* 0x0c201f0021007f89 */ /* 0x000e6800000e0000 */
[----:B------:R-:W-:Y:S01]  /*5290*/  BAR.SYNC.DEFER_BLOCKING 0x0 ;  /* 0x0000000000007b1d */ /* 0x000fe20000010000 */
[----:B------:R-:W-:-:S02]  /*52a0*/  ISETP.NE.AND P2, PT, R8, RZ, PT ;  /* 0x000000ff0800720c */ /* 0x000fc40003f45270 */
[----:B------:R-:W-:Y:S02]  /*52b0*/  LOP3.LUT R8, R2, 0xffffffc0, RZ, 0xc0, !PT ;  /* 0xffffffc002087812 */ /* 0x000fe400078ec0ff */
[----:B------:R-:W-:Y:S01]  /*52c0*/  SHF.R.S32.HI R5, RZ, 0x1, R5 ;  /* 0x00000001ff057819 */ /* 0x000fe20000011405 */
[----:B------:R-:W2:Y:S01]  /*52d0*/  SHFL.BFLY PT, R7, R32, 0x1, 0x1f ;  /* 0x0c201f0020077f89 */ /* 0x000ea200000e0000 */
[----:B------:R-:W-:Y:S02]  /*52e0*/  ISETP.NE.OR P1, PT, R8, 0x40, P2 ;  /* 0x000000400800780c */ /* 0x000fe40001725670 */
[----:B------:R-:W-:Y:S01]  /*52f0*/  ISETP.GT.OR P0, PT, R2, 0x3f, P2 ;  /* 0x0000003f0200780c */ /* 0x000fe20001704670 */
[----:B------:R-:W3:Y:S01]  /*5300*/  SHFL.BFLY PT, R9, R6, 0x1, 0x1f ;  /* 0x0c201f0006097f89 */ /* 0x000ee200000e0000 */
[----:B------:R-:W-:Y:S02]  /*5310*/  IMAD R4, R4, 0x40, R5 ;  /* 0x0000004004047824 */ /* 0x000fe400078e0205 */
[----:B0-----:R-:W-:Y:S01]  /*5320*/  FADD.FTZ R11, R3, R34 ;  /* 0x00000022030b7221 */ /* 0x001fe20000010000 */
[----:B------:R-:W-:Y:S01]  /*5330*/  LOP3.LUT R3, R2, 0xffffffe0, RZ, 0xc0, !PT ;  /* 0xffffffe002037812 */ /* 0x000fe200078ec0ff */
[----:B-1----:R-:W-:-:S03]  /*5340*/  FADD.FTZ R33, R0, R33 ;  /* 0x0000002100217221 */ /* 0x002fc60000010000 */
[----:B------:R-:W-:Y:S02]  /*5350*/  ISETP.NE.OR P4, PT, R3, 0x20, P2 ;  /* 0x000000200300780c */ /* 0x000fe40001785670 */
[----:B------:R-:W-:Y:S01]  /*5360*/  IADD3 R3, R2, 0x1f, RZ ;  /* 0x0000001f02037810 */ /* 0x000fe20007ffe0ff */
[----:B------:R-:W-:Y:S03]  /*5370*/  @!P1 STS [R4.X4+-0xe0], R11 ;  /* 0xffff200b04009388 */ /* 0x000fe60000004800 */
[----:B------:R-:W-:Y:S01]  /*5380*/  ISETP.GT.U32.AND P3, PT, R3, 0x3e, PT ;  /* 0x0000003e0300780c */ /* 0x000fe20003f64070 */
        /* <DEDUP_REMOVED lines=30> */
.L_x_23100:
[----:B0-----:R-:W-:Y:S05]  /*5570*/  BSYNC B0 ;  /* 0x0000000000007941 */ /* 0x001fea0003800000 */
.L_x_23099:
        /* <DEDUP_REMOVED lines=32> */
[----:B------:R-:W-:-:S02]  /*5780*/  LEA.HI.X.SX32 R0, R6, UR7, 0x1, P3 ;  /* 0x0000000706007c11 */ /* 0x000fc400098f0eff */
[----:B------:R-:W-:Y:S02]  /*5790*/  LEA R4, P0, R5, c[0x0][0x160], 0x2 ;  /* 0x0000580005047a11 */ /* 0x000fe400078010ff */
[----:B------:R-:W-:Y:S02]  /*57a0*/  LEA R6, P1, R7, c[0x0][0x160], 0x2 ;  /* 0x0000580007067a11 */ /* 0x000fe400078210ff */
        /* <DEDUP_REMOVED lines=8> */
.L_x_23062:
[----:B------:R-:W-:Y:S01]  /*5830*/  IMAD.MOV.U32 R30, RZ, RZ, R43 ;  /* 0x000000ffff1e7224 */ /* 0x000fe200078e002b */
[----:B------:R-:W-:Y:S01]  /*5840*/  MOV R28, 0x5890 ;  /* 0x00005890001c7802 */ /* 0x000fe20000000f00 */
[----:B------:R-:W-:-:S02]  /*5850*/  IMAD.MOV.U32 R31, RZ, RZ, 0x2 ;  /* 0x00000002ff1f7424 */ /* 0x000fc400078e00ff */
[----:B------:R-:W-:Y:S02]  /*5860*/  IMAD.MOV.U32 R32, RZ, RZ, 0x1f ;  /* 0x0000001fff207424 */ /* 0x000fe400078e00ff */
[----:B------:R-:W-:Y:S02]  /*5870*/  IMAD.MOV.U32 R33, RZ, RZ, -0x1 ;  /* 0xffffffffff217424 */ /* 0x000fe400078e00ff */
[----:B------:R-:W-:Y:S05]  /*5880*/  CALL.REL.NOINC `($__internal_430_$__cuda_sm70_shflsync_bfly_p) ;  /* 0x0000031000007944 */ /* 0x000fea0003c00000 */
[----:B-1----:R-:W-:Y:S01]  /*5890*/  IMAD.MOV.U32 R28, RZ, RZ, R30 ;  /* 0x000000ffff1c7224 */ /* 0x002fe200078e001e */
[----:B0-----:R-:W-:Y:S05]  /*58a0*/  BRA `(.L_x_23101) ;  /* 0xffffc6e000007947 */ /* 0x001fea000383ffff */
.L_x_23063:
[----:B------:R-:W-:Y:S01]  /*58b0*/  IMAD.MOV.U32 R30, RZ, RZ, R43 ;  /* 0x000000ffff1e7224 */ /* 0x000fe200078e002b */
[----:B------:R-:W-:Y:S01]  /*58c0*/  MOV R28, 0x5910 ;  /* 0x00005910001c7802 */ /* 0x000fe20000000f00 */
[----:B------:R-:W-:Y:S02]  /*58d0*/  IMAD.MOV.U32 R31, RZ, RZ, 0x1 ;  /* 0x00000001ff1f7424 */ /* 0x000fe400078e00ff */
[----:B------:R-:W-:Y:S02]  /*58e0*/  IMAD.MOV.U32 R32, RZ, RZ, 0x1f ;  /* 0x0000001fff207424 */ /* 0x000fe400078e00ff */
[----:B------:R-:W-:Y:S02]  /*58f0*/  IMAD.MOV.U32 R33, RZ, RZ, -0x1 ;  /* 0xffffffffff217424 */ /* 0x000fe400078e00ff */
[----:B------:R-:W-:Y:S05]  /*5900*/  CALL.REL.NOINC `($__internal_430_$__cuda_sm70_shflsync_bfly_p) ;  /* 0x0000029000007944 */ /* 0x000fea0003c00000 */
[----:B-1----:R-:W-:Y:S01]  /*5910*/  IMAD.MOV.U32 R28, RZ, RZ, R30 ;  /* 0x000000ffff1c7224 */ /* 0x002fe200078e001e */
[----:B0-----:R-:W-:Y:S05]  /*5920*/  BRA `(.L_x_23102) ;  /* 0xffffc69000007947 */ /* 0x001fea000383ffff */
.L_x_23068:
        /* <DEDUP_REMOVED lines=8> */
.L_x_23069:
        /* <DEDUP_REMOVED lines=8> */
.L_x_23072:
        /* <DEDUP_REMOVED lines=8> */
.L_x_23073:
[----:B------:R-:W-:Y:S01]  /*5ab0*/  IMAD.MOV.U32 R30, RZ, RZ, R11 ;  /* 0x000000ffff1e7224 */ /* 0x000fe200078e000b */
[----:B------:R-:W-:Y:S01]  /*5ac0*/  MOV R28, 0x5b10 ;  /* 0x00005b10001c7802 */ /* 0x000fe20000000f00 */
[----:B------:R-:W-:Y:S02]  /*5ad0*/  IMAD.MOV.U32 R31, RZ, RZ, 0x8 ;  /* 0x00000008ff1f7424 */ /* 0x000fe400078e00ff */
[----:B------:R-:W-:Y:S02]  /*5ae0*/  IMAD.MOV.U32 R32, RZ, RZ, 0x1f ;  /* 0x0000001fff207424 */ /* 0x000fe400078e00ff */
[----:B------:R-:W-:Y:S02]  /*5af0*/  IMAD.MOV.U32 R33, RZ, RZ, -0x1 ;  /* 0xffffffffff217424 */ /* 0x000fe400078e00ff */
[----:B0-----:R-:W-:Y:S05]  /*5b00*/  CALL.REL.NOINC `($__internal_430_$__cuda_sm70_shflsync_bfly_p) ;  /* 0x0000009000007944 */ /* 0x001fea0003c00000 */
[----:B-1----:R-:W-:Y:S01]  /*5b10*/  FMNMX.FTZ R6, R11, R30, !PT ;  /* 0x0000001e0b067209 */ /* 0x002fe20007810000 */
[----:B0-----:R-:W-:Y:S01]  /*5b20*/  IMAD.MOV.U32 R31, RZ, RZ, 0x4 ;  /* 0x00000004ff1f7424 */ /* 0x001fe200078e00ff */
[----:B------:R-:W-:Y:S01]  /*5b30*/  MOV R28, 0x5b80 ;  /* 0x00005b80001c7802 */ /* 0x000fe20000000f00 */
[----:B------:R-:W-:-:S02]  /*5b40*/  IMAD.MOV.U32 R32, RZ, RZ, 0x1f ;  /* 0x0000001fff207424 */ /* 0x000fc400078e00ff */
[----:B------:R-:W-:Y:S02]  /*5b50*/  IMAD.MOV.U32 R33, RZ, RZ, -0x1 ;  /* 0xffffffffff217424 */ /* 0x000fe400078e00ff */
[----:B------:R-:W-:Y:S02]  /*5b60*/  IMAD.MOV.U32 R30, RZ, RZ, R6 ;  /* 0x000000ffff1e7224 */ /* 0x000fe400078e0006 */
[----:B------:R-:W-:Y:S05]  /*5b70*/  CALL.REL.NOINC `($__internal_430_$__cuda_sm70_shflsync_bfly_p) ;  /* 0x0000002000007944 */ /* 0x000fea0003c00000 */
[----:B-1----:R-:W-:Y:S01]  /*5b80*/  IMAD.MOV.U32 R9, RZ, RZ, R30 ;  /* 0x000000ffff097224 */ /* 0x002fe200078e001e */
[----:B0-----:R-:W-:Y:S05]  /*5b90*/  BRA `(.L_x_23106) ;  /* 0xffffd28000007947 */ /* 0x001fea000383ffff */
        .weak           $__internal_430_$__cuda_sm70_shflsync_bfly_p
        .type           $__internal_430_$__cuda_sm70_shflsync_bfly_p,@function
        .size           $__internal_430_$__cuda_sm70_shflsync_bfly_p,(.L_x_23597 - $__internal_430_$__cuda_sm70_shflsync_bfly_p)
$__internal_430_$__cuda_sm70_shflsync_bfly_p:
[----:B------:R-:W-:Y:S01]  /*5ba0*/  IMAD.MOV.U32 R29, RZ, RZ, 0x0 ;  /* 0x00000000ff1d7424 */ /* 0x000fe200078e00ff */
[----:B------:R-:W-:Y:S04]  /*5bb0*/  WARPSYNC R33 ;  /* 0x0000002100007348 */ /* 0x000fe80003800000 */
[----:B------:R0:W1:Y:S01]  /*5bc0*/  SHFL.BFLY PT, R30, R30, R31, R32 ;  /* 0x0c00001f1e1e7389 */ /* 0x00006200000e0020 */
[----:B------:R-:W-:Y:S05]  /*5bd0*/  RET.REL.NODEC R28 `(_ZN4vllm25paged_attention_v1_kernelIffLi64ELi8ELi128ELNS_18Fp8KVCacheDataTypeE0ELb1EEEvPT_PKS2_PKT0_S8_ifPKiSA_iPKfiiiSC_SC_iiiii) ;  /* 0xffffa4201c007950 */ /* 0x000fea0003c3ffff */
.L_x_23107:
        /* <DEDUP_REMOVED lines=10> */
.L_x_23597:


//--------------------- .text._ZN4vllm25paged_attention_v1_kernelIffLi32ELi8ELi128ELNS_18Fp8KVCacheDataTypeE0ELb1EEEvPT_PKS2_PKT0_S8_ifPKiSA_iPKfiiiSC_SC_iiiii --------------------------
	.section	.text._ZN4vllm25paged_attention_v1_kernelIffLi32ELi8ELi128ELNS_18Fp8KVCacheDataTypeE0ELb1EEEvPT_PKS2_PKT0_S8_ifPKiSA_iPKfiiiSC_SC_iiiii,"ax",@progbits
	.sectioninfo	@"SHI_REGISTERS=72"
	.align	128
        .global         _ZN4vllm25paged_attention_v1_kernelIffLi32ELi8ELi128ELNS_18Fp8KVCacheDataTypeE0ELb1EEEvPT_PKS2_PKT0_S8_ifPKiSA_iPKfiiiSC_SC_iiiii
        .type           _ZN4vllm25paged_attention_v1_kernelIffLi32ELi8ELi128ELNS_18Fp8KVCacheDataTypeE0ELb1EEEvPT_PKS2_PKT0_S8_ifPKiSA_iPKfiiiSC_SC_iiiii,@function
        .size           _ZN4vllm25paged_attention_v1_kernelIffLi32ELi8ELi128ELNS_18Fp8KVCacheDataTypeE0ELb1EEEvPT_PKS2_PKT0_S8_ifPKiSA_iPKfiiiSC_SC_iiiii,(.L_x_23598 - _ZN4vllm25paged_attention_v1_kernelIffLi32ELi8ELi128ELNS_18Fp8KVCacheDataTypeE0ELb1EEEvPT_PKS2_PKT0_S8_ifPKiSA_iPKfiiiSC_SC_iiiii)
        .other          _ZN4vllm25paged_attention_v1_kernelIffLi32ELi8ELi128ELNS_18Fp8KVCacheDataTypeE0ELb1EEEvPT_PKS2_PKT0_S8_ifPKiSA_iPKfiiiSC_SC_iiiii,@"STO_CUDA_ENTRY STV_DEFAULT"
_ZN4vllm25paged_attention_v1_kernelIffLi32ELi8ELi128ELNS_18Fp8KVCacheDataTypeE0ELb1EEEvPT_PKS2_PKT0_S8_ifPKiSA_iPKfiiiSC_SC_iiiii:
.text._ZN4vllm25paged_attention_v1_kernelIffLi32ELi8ELi128ELNS_18Fp8KVCacheDataTypeE0ELb1EEEvPT_PKS2_PKT0_S8_ifPKiSA_iPKfiiiSC_SC_iiiii:
        /* <DEDUP_REMOVED lines=96> */
.L_x_23112:
        /* <DEDUP_REMOVED lines=11> */
.L_x_23111:
[----:B------:R-:W-:Y:S05]  /*06b0*/  BSYNC B1 ;  /* 0x0000000000017941 */ /* 0x000fea0003800000 */
.L_x_23110:
        /* <DEDUP_REMOVED lines=10> */
.L_x_23113:
        /* <DEDUP_REMOVED lines=17> */
.L_x_23109:
[----:B------:R-:W-:Y:S05]  /*0870*/  BSYNC B0 ;  /* 0x0000000000007941 */ /* 0x000fea0003800000 */
.L_x_23108:
        /* <DEDUP_REMOVED lines=43> */
[----:B------:R-:W-:Y:S01]  /*0b30*/  IMAD R18, R0, c[0x0][0x198], RZ ;  /* 0x0000660000127a24 */ /* 0x000fe200078e02ff */
[C---:B------:R-:W-:Y:S01]  /*0b40*/  IADD3 R40, R51.reuse, 0x4, RZ ;  /* 0x0000000433287810 */ /* 0x040fe20007ffe0ff */
[----:B------:R-:W-:Y:S01]  /*0b50*/  IMAD.MOV.U32 R30, RZ, RZ, c[0x0][0x1ac] ;  /* 0x00006b00ff1e7624 */ /* 0x000fe200078e00ff */
[----:B------:R-:W-:Y:S01]  /*0b60*/  LEA.HI R2, R2, R63, RZ, 0x3 ;  /* 0x0000003f02027211 */ /* 0x000fe200078f18ff */
[C---:B------:R-:W-:Y:S01]  /*0b70*/  IMAD.SHL.U32 R32, R51.reuse, 0x20, RZ ;  /* 0x0000002033207824 */ /* 0x040fe200078e00ff */
[----:B------:R-:W-:Y:S02]  /*0b80*/  IADD3 R45, R51, 0x8, RZ ;  /* 0x00000008332d7810 */ /* 0x000fe40007ffe0ff */
[----:B------:R-:W-:Y:S02]  /*0b90*/  LOP3.LUT R2, R2, 0xfffffff8, RZ, 0xc0, !PT ;  /* 0xfffffff802027812 */ /* 0x000fe400078ec0ff */
[----:B------:R-:W-:-:S02]  /*0ba0*/  SHF.R.S32.HI R3, RZ, 0x1f, R40 ;  /* 0x0000001fff037819 */ /* 0x000fc40000011428 */
[----:B------:R-:W-:Y:S01]  /*0bb0*/  SHF.R.S32.HI R4, RZ, 0x1f, R45 ;  /* 0x0000001fff047819 */ /* 0x000fe2000001142d */
[----:B------:R-:W-:Y:S01]  /*0bc0*/  IMAD.IADD R63, R63, 0x1, -R2 ;  /* 0x000000013f3f7824 */ /* 0x000fe200078e0a02 */
[C---:B------:R-:W-:Y:S02]  /*0bd0*/  IADD3 R38, R51.reuse, 0xc, RZ ;  /* 0x0000000c33267810 */ /* 0x040fe40007ffe0ff */
[----:B------:R-:W-:Y:S01]  /*0be0*/  IADD3 R41, R51, 0x10, RZ ;  /* 0x0000001033297810 */ /* 0x000fe20007ffe0ff */
[----:B------:R-:W-:Y:S01]  /*0bf0*/  IMAD.SHL.U32 R16, R63, 0x4, RZ ;  /* 0x000000043f107824 */ /* 0x000fe200078e00ff */
[----:B------:R-:W-:Y:S02]  /*0c00*/  LEA.HI R2, R3, R40, RZ, 0x2 ;  /* 0x0000002803027211 */ /* 0x000fe400078f10ff */
[----:B------:R-:W-:Y:S02]  /*0c10*/  LEA.HI R4, R4, R45, RZ, 0x2 ;  /* 0x0000002d04047211 */ /* 0x000fe400078f10ff */
[----:B------:R-:W-:Y:S01]  /*0c20*/  SHF.R.S32.HI R5, RZ, 0x1f, R38 ;  /* 0x0000001fff057819 */ /* 0x000fe20000011426 */
[----:B------:R-:W-:Y:S01]  /*0c30*/  IMAD.SHL.U32 R29, R2, 0x8, RZ ;  /* 0x00000008021d7824 */ /* 0x000fe200078e00ff */
        /* <DEDUP_REMOVED lines=23> */
[----:B------:R-:W-:Y:S02]  /*0db0*/  LEA.HI.X.SX32 R35, R3, R14, 0x1, P0 ;  /* 0x0000000e03237211 */ /* 0x000fe400000f0eff */
        /* <DEDUP_REMOVED lines=49> */
.L_x_23122:
        /* <DEDUP_REMOVED lines=64> */
[----:B------:R0:W2:Y:S01]  /*14d0*/  LDG.E.CONSTANT R46, [R46.64] ;  /* 0x0000000a2e2e7981 */ /* 0x0000a2000c1e9900 */
[-C--:B------:R-:W-:Y:S02]  /*14e0*/  IADD3 R18, P1, R51, R22.reuse, RZ ;  /* 0x0000001633127210 */ /* 0x080fe40007f3e0ff */
[----:B------:R-:W-:-:S03]  /*14f0*/  IADD3 R16, P2, P3, R28, R22, R45 ;  /* 0x000000161c107210 */ /* 0x000fc60007b5e02d */
[----:B------:R-:W-:Y:S01]  /*1500*/  IMAD.X R19, R31, 0x1, R64, P1 ;  /* 0x000000011f137824 */ /* 0x000fe200008e0640 */
[----:B------:R-:W-:Y:S02]  /*1510*/  IADD3.X R17, R13, R64, R10, P2, P3 ;  /* 0x000000400d117210 */ /* 0x000fe400017e640a */
[----:B------:R-:W-:Y:S02]  /*1520*/  LEA R20, P2, R18, c[0x0][0x170], 0x2 ;  /* 0x00005c0012147a11 */ /* 0x000fe400078410ff */
[----:B------:R-:W-:Y:S02]  /*1530*/  LEA R66, P4, R16, c[0x0][0x170], 0x2 ;  /* 0x00005c0010427a11 */ /* 0x000fe400078810ff */
[----:B------:R-:W-:Y:S02]  /*1540*/  LEA.HI.X R21, R18, c[0x0][0x174], R19, 0x2, P2 ;  /* 0x00005d0012157a11 */ /* 0x000fe400010f1413 */
[----:B------:R-:W-:Y:S02]  /*1550*/  LEA.HI.X R67, R16, c[0x0][0x174], R17, 0x2, P4 ;  /* 0x00005d0010437a11 */ /* 0x000fe400020f1411 */
[----:B------:R-:W2:Y:S04]  /*1560*/  LDS.128 R16, [R32] ;  /* 0x0000000020107984 */ /* 0x000ea80000000c00 */
[----:B------:R1:W3:Y:S01]  /*1570*/  LDG.E.CONSTANT R23, [R20.64] ;  /* 0x0000000a14177981 */ /* 0x0002e2000c1e9900 */
[----:B------:R-:W-:-:S03]  /*1580*/  IADD3 R42, P1, P2, R27, R22, R38 ;  /* 0x000000161b2a7210 */ /* 0x000fc60007a3e026 */
[----:B------:R4:W5:Y:S01]  /*1590*/  LDG.E.CONSTANT R65, [R66.64] ;  /* 0x0000000a42417981 */ /* 0x000962000c1e9900 */
[----:B------:R-:W-:Y:S02]  /*15a0*/  LEA R68, P3, R42, c[0x0][0x170], 0x2 ;  /* 0x00005c002a447a11 */ /* 0x000fe400078610ff */
[----:B------:R-:W-:-:S04]  /*15b0*/  IADD3.X R43, R11, R64, R8, P1, P2 ;  /* 0x000000400b2b7210 */ /* 0x000fc80000fe4408 */
[----:B------:R-:W-:Y:S02]  /*15c0*/  LEA.HI.X R69, R42, c[0x0][0x174], R43, 0x2, P3 ;  /* 0x00005d002a457a11 */ /* 0x000fe400018f142b */
[----:B------:R-:W-:-:S04]  /*15d0*/  IADD3 R43, P1, P2, R26, R22, R41 ;  /* 0x000000161a2b7210 */ /* 0x000fc80007a3e029 */
[----:B------:R-:W-:Y:S02]  /*15e0*/  LEA R42, P3, R43, c[0x0][0x170], 0x2 ;  /* 0x00005c002b2a7a11 */ /* 0x000fe400078610ff */
[----:B------:R-:W-:Y:S02]  /*15f0*/  IADD3.X R62, R9, R64, R6, P1, P2 ;  /* 0x00000040093e7210 */ /* 0x000fe40000fe4406 */
[----:B-1----:R-:W-:Y:S02]  /*1600*/  IADD3 R21, P1, P2, R25, R22, R36 ;  /* 0x0000001619157210 */ /* 0x002fe40007a3e024 */
[----:B------:R-:W-:Y:S02]  /*1610*/  LEA.HI.X R43, R43, c[0x0][0x174], R62, 0x2, P3 ;  /* 0x00005d002b2b7a11 */ /* 0x000fe400018f143e */
[----:B------:R-:W-:Y:S01]  /*1620*/  LEA R20, P3, R21, c[0x0][0x170], 0x2 ;  /* 0x00005c0015147a11 */ /* 0x000fe200078610ff */
[----:B------:R1:W5:Y:S01]  /*1630*/  LDG.E.CONSTANT R62, [R68.64] ;  /* 0x0000000a443e7981 */ /* 0x000362000c1e9900 */
[----:B----4-:R-:W-:-:S02]  /*1640*/  IADD3.X R66, R7, R64, R4, P1, P2 ;  /* 0x0000004007427210 */ /* 0x010fc40000fe4404 */
[-C--:B0-----:R-:W-:Y:S01]  /*1650*/  IADD3 R47, P1, P2, R24, R22.reuse, R39 ;  /* 0x00000016182f7210 */ /* 0x081fe20007a3e027 */
[----:B------:R0:W4:Y:S01]  /*1660*/  LDG.E.CONSTANT R67, [R42.64] ;  /* 0x0000000a2a437981 */ /* 0x000122000c1e9900 */
[----:B------:R-:W-:Y:S02]  /*1670*/  LEA.HI.X R21, R21, c[0x0][0x174], R66, 0x2, P3 ;  /* 0x00005d0015157a11 */ /* 0x000fe400018f1442 */
[----:B------:R-:W-:Y:S02]  /*1680*/  IADD3 R22, P4, P5, R14, R22, R37 ;  /* 0x000000160e167210 */ /* 0x000fe40007d9e025 */
[-C--:B-1----:R-:W-:Y:S01]  /*1690*/  IADD3.X R68, R5, R64.reuse, R2, P1, P2 ;  /* 0x0000004005447210 */ /* 0x082fe20000fe4402 */
[----:B------:R1:W4:Y:S01]  /*16a0*/  LDG.E.CONSTANT R66, [R20.64] ;  /* 0x0000000a14427981 */ /* 0x000322000c1e9900 */
[----:B0-----:R-:W-:Y:S02]  /*16b0*/  IADD3.X R43, R3, R64, R0, P4, P5 ;  /* 0x00000040032b7210 */ /* 0x001fe400027ea400 */
[----:B------:R-:W-:-:S04]  /*16c0*/  LEA R42, P1, R22, c[0x0][0x170], 0x2 ;  /* 0x00005c00162a7a11 */ /* 0x000fc800078210ff */
[----:B------:R-:W-:-:S05]  /*16d0*/  LEA.HI.X R43, R22, c[0x0][0x174], R43, 0x2, P1 ;  /* 0x00005d00162b7a11 */ /* 0x000fca00008f142b */
[----:B------:R-:W4:Y:S01]  /*16e0*/  LDG.E.CONSTANT R42, [R42.64] ;  /* 0x0000000a2a2a7981 */ /* 0x000f22000c1e9900 */
[----:B--2---:R-:W-:Y:S01]  /*16f0*/  FMUL.FTZ R17, R46, R17 ;  /* 0x000000112e117220 */ /* 0x004fe20000410000 */
[----:B------:R-:W-:-:S04]  /*1700*/  LEA R46, P3, R47, c[0x0][0x170], 0x2 ;  /* 0x00005c002f2e7a11 */ /* 0x000fc800078610ff */
[----:B------:R-:W-:-:S06]  /*1710*/  LEA.HI.X R47, R47, c[0x0][0x174], R68, 0x2, P3 ;  /* 0x00005d002f2f7a11 */ /* 0x000fcc00018f1444 */
[----:B------:R-:W2:Y:S01]  /*1720*/  LDG.E.CONSTANT R47, [R46.64] ;  /* 0x0000000a2e2f7981 */ /* 0x000ea2000c1e9900 */
[----:B---3--:R-:W-:-:S03]  /*1730*/  FFMA.FTZ R16, R16, R23, R17 ;  /* 0x0000001710107223 */ /* 0x008fc60000010011 */
[----:B-1----:R-:W4:Y:S01]  /*1740*/  LDS.128 R20, [R32+0x10] ;  /* 0x0000100020147984 */ /* 0x002f220000000c00 */
[----:B-----5:R-:W-:Y:S01]  /*1750*/  FFMA.FTZ R16, R65, R18, R16 ;  /* 0x0000001241107223 */ /* 0x020fe20000010010 */
[----:B------:R-:W-:-:S03]  /*1760*/  ISETP.NE.AND P1, PT, R51, RZ, PT ;  /* 0x000000ff3300720c */ /* 0x000fc60003f25270 */
[----:B------:R-:W-:-:S04]  /*1770*/  FFMA.FTZ R16, R62, R19, R16 ;  /* 0x000000133e107223 */ /* 0x000fc80000010010 */
[----:B----4-:R-:W-:-:S04]  /*1780*/  FFMA.FTZ R16, R20, R67, R16 ;  /* 0x0000004314107223 */ /* 0x010fc80000010010 */
[----:B------:R-:W-:-:S04]  /*1790*/  FFMA.FTZ R16, R66, R21, R16 ;  /* 0x0000001542107223 */ /* 0x000fc80000010010 */
[----:B--2---:R-:W-:-:S04]  /*17a0*/  FFMA.FTZ R16, R47, R22, R16 ;  /* 0x000000162f107223 */ /* 0x004fc80000010010 */
[----:B------:R-:W-:Y:S01]  /*17b0*/  FFMA.FTZ R23, R42, R23, R16 ;  /* 0x000000172a177223 */ /* 0x000fe20000010010 */
[----:B------:R-:W-:Y:S05]  /*17c0*/  BRA.DIV ~URZ, `(.L_x_23119) ;  /* 0x000031727f007947 */ /* 0x000fea000b800000 */
[----:B------:R0:W1:Y:S02]  /*17d0*/  SHFL.BFLY PT, R16, R23, 0x2, 0x1f ;  /* 0x0c401f0017107f89 */ /* 0x00006400000e0000 */
.L_x_23160:
[----:B01----:R-:W-:Y:S01]  /*17e0*/  FADD.FTZ R23, R23, R16 ;  /* 0x0000001017177221 */ /* 0x003fe20000010000 */
[----:B------:R-:W-:Y:S05]  /*17f0*/  BRA.DIV ~URZ, `(.L_x_23120) ;  /* 0x000031c27f007947 */ /* 0x000fea000b800000 */
[----:B------:R0:W1:Y:S02]  /*1800*/  SHFL.BFLY PT, R16, R23, 0x1, 0x1f ;  /* 0x0c201f0017107f89 */ /* 0x00006400000e0000 */
.L_x_23161:
        /* <DEDUP_REMOVED lines=9> */
.L_x_23118:
[----:B------:R-:W-:-:S13]  /*18a0*/  ISETP.NE.AND P1, PT, R51, RZ, PT ;  /* 0x000000ff3300720c */ /* 0x000fda0003f25270 */
[----:B------:R-:W-:-:S05]  /*18b0*/  @!P1 IMAD.MOV.U32 R17, RZ, RZ, -0x800001 ;  /* 0xff7fffffff119424 */ /* 0x000fca00078e00ff */
[----:B------:R0:W-:Y:S02]  /*18c0*/  @!P1 STS [R60], R17 ;  /* 0x000000113c009388 */ /* 0x0001e40000000800 */
.L_x_23121:
[----:B------:R-:W-:Y:S05]  /*18d0*/  BSYNC B1 ;  /* 0x0000000000017941 */ /* 0x000fea0003800000 */
.L_x_23117:
[----:B------:R-:W-:Y:S02]  /*18e0*/  IADD3 R58, P1, R58, 0x10, RZ ;  /* 0x000000103a3a7810 */ /* 0x000fe40007f3e0ff */
[----:B01----:R-:W-:Y:S02]  /*18f0*/  IADD3 R60, R60, 0x80, RZ ;  /* 0x000000803c3c7810 */ /* 0x003fe40007ffe0ff */
[----:B------:R-:W-:Y:S01]  /*1900*/  IADD3 R63, R63, 0x20, RZ ;  /* 0x000000203f3f7810 */ /* 0x000fe20007ffe0ff */
[----:B------:R-:W-:Y:S01]  /*1910*/  IMAD.X R59, RZ, RZ, R59, P1 ;  /* 0x000000ffff3b7224 */ /* 0x000fe200008e063b */
[----:B------:R-:W-:Y:S01]  /*1920*/  IADD3 R57, R57, 0x20, RZ ;  /* 0x0000002039397810 */ /* 0x000fe20007ffe0ff */
[----:B------:R-:W-:Y:S05]  /*1930*/  @!P0 BRA `(.L_x_23122) ;  /* 0xfffff79000008947 */ /* 0x000fea000383ffff */
[----:B------:R-:W-:Y:S05]  /*1940*/  BRA `(.L_x_23115) ;  /* 0x0000096000007947 */ /* 0x000fea0003800000 */
.L_x_23116:
        /* <DEDUP_REMOVED lines=11> */
.L_x_23128:
        /* <DEDUP_REMOVED lines=68> */
[----:B------:R-:W2:Y:S04]  /*1e40*/  LDS.128 R16, [R32] ;  /* 0x0000000020107984 */ /* 0x000ea80000000c00 */
[----:B------:R-:W3:Y:S01]  /*1e50*/  LDG.E.CONSTANT R23, [R68.64] ;  /* 0x0000000a44177981 */ /* 0x000ee2000c1e9900 */
[----:B------:R-:W-:-:S04]  /*1e60*/  IADD3 R21, P0, P1, R28, R20, R45 ;  /* 0x000000141c157210 */ /* 0x000fc8000791e02d */
        /* <DEDUP_REMOVED lines=9> */
[----:B--2---:R-:W-:-:S04]  /*1f00*/  FMUL.FTZ R17, R46, R17 ;  /* 0x000000112e117220 */ /* 0x004fc80000410000 */
[----:B---3--:R-:W-:Y:S01]  /*1f10*/  FFMA.FTZ R23, R16, R23, R17 ;  /* 0x0000001710177223 */ /* 0x008fe20000010011 */
[----:B------:R-:W-:-:S04]  /*1f20*/  IADD3 R17, P0, P1, R26, R20, R41 ;  /* 0x000000141a117210 */ /* 0x000fc8000791e029 */
[----:B------:R-:W-:Y:S02]  /*1f30*/  LEA R16, P2, R17, c[0x0][0x170], 0x2 ;  /* 0x00005c0011107a11 */ /* 0x000fe400078410ff */
[----:B------:R-:W-:Y:S02]  /*1f40*/  IADD3.X R46, R9, R22, R6, P0, P1 ;  /* 0x00000016092e7210 */ /* 0x000fe400007e2406 */
[----:B0-----:R-:W-:Y:S02]  /*1f50*/  IADD3 R43, P0, P1, R25, R20, R36 ;  /* 0x00000014192b7210 */ /* 0x001fe4000791e024 */
[----:B------:R-:W-:Y:S02]  /*1f60*/  LEA.HI.X R17, R17, c[0x0][0x174], R46, 0x2, P2 ;  /* 0x00005d0011117a11 */ /* 0x000fe400010f142e */
[----:B------:R-:W-:Y:S02]  /*1f70*/  LEA R42, P2, R43, c[0x0][0x170], 0x2 ;  /* 0x00005c002b2a7a11 */ /* 0x000fe400078410ff */
[----:B------:R-:W-:-:S02]  /*1f80*/  IADD3.X R46, R7, R22, R4, P0, P1 ;  /* 0x00000016072e7210 */ /* 0x000fc400007e2404 */
[----:B------:R-:W-:Y:S01]  /*1f90*/  IADD3 R47, P0, P1, R24, R20, R39 ;  /* 0x00000014182f7210 */ /* 0x000fe2000791e027 */
[----:B------:R-:W2:Y:S01]  /*1fa0*/  LDG.E.CONSTANT R17, [R16.64] ;  /* 0x0000000a10117981 */ /* 0x000ea2000c1e9900 */
[----:B------:R-:W-:Y:S02]  /*1fb0*/  LEA.HI.X R43, R43, c[0x0][0x174], R46, 0x2, P2 ;  /* 0x00005d002b2b7a11 */ /* 0x000fe400010f142e */
[----:B------:R-:W-:Y:S02]  /*1fc0*/  LEA R46, P2, R47, c[0x0][0x170], 0x2 ;  /* 0x00005c002f2e7a11 */ /* 0x000fe400078410ff */
[----:B------:R-:W-:Y:S01]  /*1fd0*/  IADD3.X R68, R5, R22, R2, P0, P1 ;  /* 0x0000001605447210 */ /* 0x000fe200007e2402 */
[----:B------:R-:W3:Y:S01]  /*1fe0*/  LDG.E.CONSTANT R42, [R42.64] ;  /* 0x0000000a2a2a7981 */ /* 0x000ee2000c1e9900 */
[----:B------:R-:W-:Y:S02]  /*1ff0*/  IADD3 R20, P3, P4, R14, R20, R37 ;  /* 0x000000140e147210 */ /* 0x000fe40007c7e025 */
[----:B------:R-:W-:-:S02]  /*2000*/  LEA.HI.X R47, R47, c[0x0][0x174], R68, 0x2, P2 ;  /* 0x00005d002f2f7a11 */ /* 0x000fc400010f1444 */
[----:B------:R-:W-:Y:S02]  /*2010*/  IADD3.X R65, R3, R22, R0, P3, P4 ;  /* 0x0000001603417210 */ /* 0x000fe40001fe8400 */
[C---:B------:R-:W-:Y:S02]  /*2020*/  LEA R68, P0, R20.reuse, c[0x0][0x170], 0x2 ;  /* 0x00005c0014447a11 */ /* 0x040fe400078010ff */
[----:B------:R-:W3:Y:S02]  /*2030*/  LDG.E.CONSTANT R47, [R46.64] ;  /* 0x0000000a2e2f7981 */ /* 0x000ee4000c1e9900 */
[----:B------:R-:W-:-:S05]  /*2040*/  LEA.HI.X R69, R20, c[0x0][0x174], R65, 0x2, P0 ;  /* 0x00005d0014457a11 */ /* 0x000fca00000f1441 */
[----:B------:R-:W3:Y:S01]  /*2050*/  LDG.E.CONSTANT R68, [R68.64] ;  /* 0x0000000a44447981 */ /* 0x000ee2000c1e9900 */
[----:B----4-:R-:W-:-:S03]  /*2060*/  FFMA.FTZ R18, R21, R18, R23 ;  /* 0x0000001215127223 */ /* 0x010fc60000010017 */
[----:B------:R-:W2:Y:S01]  /*2070*/  LDS.128 R20, [R32+0x10] ;  /* 0x0000100020147984 */ /* 0x000ea20000000c00 */
[----:B-----5:R-:W-:Y:S01]  /*2080*/  FFMA.FTZ R18, R66, R19, R18 ;  /* 0x0000001342127223 */ /* 0x020fe20000010012 */
[----:B------:R-:W-:-:S03]  /*2090*/  ISETP.NE.AND P0, PT, R51, RZ, PT ;  /* 0x000000ff3300720c */ /* 0x000fc60003f05270 */
[----:B--2---:R-:W-:-:S04]  /*20a0*/  FFMA.FTZ R17, R20, R17, R18 ;  /* 0x0000001114117223 */ /* 0x004fc80000010012 */
[----:B---3--:R-:W-:-:S04]  /*20b0*/  FFMA.FTZ R17, R42, R21, R17 ;  /* 0x000000152a117223 */ /* 0x008fc80000010011 */
[----:B------:R-:W-:-:S04]  /*20c0*/  FFMA.FTZ R17, R47, R22, R17 ;  /* 0x000000162f117223 */ /* 0x000fc80000010011 */
[----:B------:R-:W-:Y:S01]  /*20d0*/  FFMA.FTZ R23, R68, R23, R17 ;  /* 0x0000001744177223 */ /* 0x000fe20000010011 */
[----:B------:R-:W-:Y:S05]  /*20e0*/  BRA.DIV ~URZ, `(.L_x_23125) ;  /* 0x000029527f007947 */ /* 0x000fea000b800000 */
[----:B------:R0:W1:Y:S02]  /*20f0*/  SHFL.BFLY PT, R16, R23, 0x2, 0x1f ;  /* 0x0c401f0017107f89 */ /* 0x00006400000e0000 */
.L_x_23162:
[----:B01----:R-:W-:Y:S01]  /*2100*/  FADD.FTZ R23, R23, R16 ;  /* 0x0000001017177221 */ /* 0x003fe20000010000 */
[----:B------:R-:W-:Y:S05]  /*2110*/  BRA.DIV ~URZ, `(.L_x_23126) ;  /* 0x000029a27f007947 */ /* 0x000fea000b800000 */
[----:B------:R0:W1:Y:S02]  /*2120*/  SHFL.BFLY PT, R16, R23, 0x1, 0x1f ;  /* 0x0c201f0017107f89 */ /* 0x00006400000e0000 */
.L_x_23163:
        /* <DEDUP_REMOVED lines=11> */
.L_x_23124:
[----:B------:R-:W-:-:S13]  /*21e0*/  ISETP.NE.AND P0, PT, R51, RZ, PT ;  /* 0x000000ff3300720c */ /* 0x000fda0003f05270 */
[----:B------:R-:W-:-:S05]  /*21f0*/  @!P0 IMAD.MOV.U32 R17, RZ, RZ, -0x800001 ;  /* 0xff7fffffff118424 */ /* 0x000fca00078e00ff */
[----:B------:R0:W-:Y:S02]  /*2200*/  @!P0 STS [R62], R17 ;  /* 0x000000113e008388 */ /* 0x0001e40000000800 */
.L_x_23127:
[----:B------:R-:W-:Y:S05]  /*2210*/  BSYNC B1 ;  /* 0x0000000000017941 */ /* 0x000fea0003800000 */
.L_x_23123:
        /* <DEDUP_REMOVED lines=9> */
.L_x_23115:
[----:B------:R-:W-:Y:S05]  /*22b0*/  BSYNC B0 ;  /* 0x0000000000007941 */ /* 0x000fea0003800000 */
.L_x_23114:
[----:B------:R-:W-:Y:S05]  /*22c0*/  BRA.DIV ~URZ, `(.L_x_23129) ;  /* 0x000028727f007947 */ /* 0x000fea000b800000 */
[----:B------:R0:W1:Y:S02]  /*22d0*/  SHFL.BFLY PT, R3, R48, 0x10, 0x1f ;  /* 0x0e001f0030037f89 */ /* 0x00006400000e0000 */
.L_x_23164:
[----:B-1----:R-:W-:Y:S01]  /*22e0*/  FMNMX.FTZ R5, R3, R48, !PT ;  /* 0x0000003003057209 */ /* 0x002fe20007810000 */
[----:B------:R-:W-:Y:S05]  /*22f0*/  BRA.DIV ~URZ, `(.L_x_23130) ;  /* 0x000028c27f007947 */ /* 0x000fea000b800000 */
[----:B------:R-:W1:Y:S02]  /*2300*/  SHFL.BFLY PT, R0, R5, 0x8, 0x1f ;  /* 0x0d001f0005007f89 */ /* 0x000e6400000e0000 */
[----:B-1----:R-:W-:-:S05]  /*2310*/  FMNMX.FTZ R0, R5, R0, !PT ;  /* 0x0000000005007209 */ /* 0x002fca0007810000 */
[----:B------:R1:W2:Y:S02]  /*2320*/  SHFL.BFLY PT, R3, R0, 0x4, 0x1f ;  /* 0x0c801f0000037f89 */ /* 0x0002a400000e0000 */
.L_x_23165:
        /* <DEDUP_REMOVED lines=10> */
[----:B-1----:R-:W-:Y:S01]  /*23d0*/  FMNMX.FTZ R4, R0, R3, !PT ;  /* 0x0000000300047209 */ /* 0x002fe20007810000 */
[----:B------:R-:W-:Y:S01]  /*23e0*/  IMAD.MOV.U32 R3, RZ, RZ, RZ ;  /* 0x000000ffff037224 */ /* 0x000fe200078e00ff */
        /* <DEDUP_REMOVED lines=22> */
.L_x_23135:
        /* <DEDUP_REMOVED lines=11> */
.L_x_23134:
[----:B------:R-:W-:Y:S05]  /*2600*/  BSYNC B1 ;  /* 0x0000000000017941 */ /* 0x000fea0003800000 */
.L_x_23133:
        /* <DEDUP_REMOVED lines=10> */
.L_x_23138:
        /* <DEDUP_REMOVED lines=100> */
.L_x_23137:
[----:B------:R-:W-:Y:S05]  /*2cf0*/  BSYNC B1 ;  /* 0x0000000000017941 */ /* 0x000fea0003800000 */
.L_x_23136:
        /* <DEDUP_REMOVED lines=55> */
.L_x_23140:
[----:B------:R-:W-:Y:S05]  /*3070*/  BSYNC B1 ;  /* 0x0000000000017941 */ /* 0x000fea0003800000 */
.L_x_23139:
        /* <DEDUP_REMOVED lines=26> */
.L_x_23132:
[----:B------:R-:W-:Y:S05]  /*3220*/  BSYNC B0 ;  /* 0x0000000000007941 */ /* 0x000fea0003800000 */
.L_x_23131:
        /* <DEDUP_REMOVED lines=26> */
[----:B------:R-:W-:Y:S01]  /*33d0*/  BSSY B1, `(.L_x_23143) ;  /* 0x0000013000017945 */ /* 0x000fe20003800000 */
[----:B------:R-:W-:Y:S02]  /*33e0*/  IMAD.MOV.U32 R5, RZ, RZ, R55 ;  /* 0x000000ffff057224 */ /* 0x000fe400078e0037 */
[----:B------:R-:W-:Y:S02]  /*33f0*/  IMAD.IADD R3, R3, 0x1, R0 ;  /* 0x0000000103037824 */ /* 0x000fe400078e0200 */
[----:B------:R-:W1:Y:S03]  /*3400*/  MUFU.RCP R2, R2 ;  /* 0x0000000200027308 */ /* 0x000e660000001000 */
[----:B------:R-:W-:-:S02]  /*3410*/  LEA.HI R4, R3, 0x1, RZ, 0x19 ;  /* 0x0000000103047811 */ /* 0x000fc400078fc8ff */
[----:B------:R-:W-:Y:S02]  /*3420*/  ISETP.GE.U32.AND P1, PT, R3, 0x180, PT ;  /* 0x000001800300780c */ /* 0x000fe40003f26070 */
[----:B------:R-:W-:-:S13]  /*3430*/  LOP3.LUT P0, R4, R4, 0x3, RZ, 0xc0, !PT ;  /* 0x0000000304047812 */ /* 0x000fda000780c0ff */
[----:B------:R-:W-:Y:S05]  /*3440*/  @!P0 BRA `(.L_x_23144) ;  /* 0x000000b000008947 */ /* 0x000fea0003800000 */
[----:B-1----:R-:W-:Y:S01]  /*3450*/  IMAD.MOV.U32 R3, RZ, RZ, R4 ;  /* 0x000000ffff037224 */ /* 0x002fe200078e0004 */
[----:B------:R-:W-:Y:S01]  /*3460*/  LEA R4, R55, 0xa0, 0x2 ;  /* 0x000000a037047811 */ /* 0x000fe200078e10ff */
[----:B------:R-:W-:-:S04]  /*3470*/  IMAD.MOV.U32 R5, RZ, RZ, R55 ;  /* 0x000000ffff057224 */ /* 0x000fc800078e0037 */
.L_x_23145:
        /* <DEDUP_REMOVED lines=8> */
.L_x_23144:
[----:B-1----:R-:W-:Y:S05]  /*3500*/  BSYNC B1 ;  /* 0x0000000000017941 */ /* 0x002fea0003800000 */
.L_x_23143:
        /* <DEDUP_REMOVED lines=10> */
.L_x_23148:
        /* <DEDUP_REMOVED lines=52> */
.L_x_23147:
[----:B------:R-:W-:Y:S05]  /*38f0*/  BSYNC B1 ;  /* 0x0000000000017941 */ /* 0x000fea0003800000 */
.L_x_23146:
        /* <DEDUP_REMOVED lines=31> */
.L_x_23150:
[----:B------:R-:W-:Y:S05]  /*3af0*/  BSYNC B1 ;  /* 0x0000000000017941 */ /* 0x000fea0003800000 */
.L_x_23149:
        /* <DEDUP_REMOVED lines=14> */
.L_x_23142:
[----:B------:R-:W-:Y:S05]  /*3be0*/  BSYNC B0 ;  /* 0x0000000000007941 */ /* 0x000fea0003800000 */
.L_x_23141:
[----:B------:R-:W-:Y:S01]  /*3bf0*/  BAR.SYNC.DEFER_BLOCKING 0x0 ;  /* 0x0000000000007b1d */ /* 0x000fe20000010000 */
[----:B------:R-:W-:-:S05]  /*3c00*/  ISETP.GE.AND P0, PT, R53, R50, PT ;  /* 0x000000323500720c */ /* 0x000fca0003f06270 */
[----:B------:R-:W-:Y:S08]  /*3c10*/  BSSY B0, `(.L_x_23151) ;  /* 0x000008c000007945 */ /* 0x000ff00003800000 */
[----:B------:R-:W-:Y:S02]  /*3c20*/  @P0 IMAD.MOV.U32 R17, RZ, RZ, RZ ;  /* 0x000000ffff110224 */ /* 0x000fe400078e00ff */
[----:B------:R-:W-:Y:S01]  /*3c30*/  @P0 IMAD.MOV.U32 R18, RZ, RZ, RZ ;  /* 0x000000ffff120224 */ /* 0x000fe200078e00ff */
[----:B------:R-:W-:Y:S05]  /*3c40*/  @P0 BRA `(.L_x_23152) ;  /* 0x0000088000000947 */ /* 0x000fea0003800000 */
[----:B-1----:R-:W-:Y:S01]  /*3c50*/  IABS R0, c[0x0][0x1d4] ;  /* 0x0000750000007a13 */ /* 0x002fe20000000000 */
[----:B------:R-:W1:Y:S01]  /*3c60*/  S2R R2, SR_CTAID.Y ;  /* 0x0000000000027919 */ /* 0x000e620000002600 */
[----:B------:R-:W-:Y:S01]  /*3c70*/  SHF.R.S32.HI R3, RZ, 0x1f, R53 ;  /* 0x0000001fff037819 */ /* 0x000fe20000011435 */
[----:B------:R-:W-:Y:S01]  /*3c80*/  IMAD.MOV.U32 R23, RZ, RZ, c[0x0][0x1ac] ;  /* 0x00006b00ff177624 */ /* 0x000fe200078e00ff */
[----:B------:R-:W2:Y:S01]  /*3c90*/  I2F.RP R4, R0 ;  /* 0x0000000000047306 */ /* 0x000ea20000209400 */
[----:B------:R-:W-:Y:S01]  /*3ca0*/  IADD3 R49, R49, -c[0x0][0x1cc], RZ ;  /* 0x8000730031317a10 */ /* 0x000fe20007ffe0ff */
[----:B------:R-:W-:Y:S01]  /*3cb0*/  IMAD.MOV.U32 R17, RZ, RZ, RZ ;  /* 0x000000ffff117224 */ /* 0x000fe200078e00ff */
[----:B------:R-:W-:Y:S01]  /*3cc0*/  LOP3.LUT R22, RZ, R50, RZ, 0x33, !PT ;  /* 0x00000032ff167212 */ /* 0x000fe200078e33ff */
[----:B------:R-:W-:Y:S01]  /*3cd0*/  IMAD.MOV.U32 R18, RZ, RZ, RZ ;  /* 0x000000ffff127224 */ /* 0x000fe200078e00ff */
[----:B------:R-:W-:Y:S01]  /*3ce0*/  SHF.R.S32.HI R23, RZ, 0x1f, R23 ;  /* 0x0000001fff177819 */ /* 0x000fe20000011417 */
[----:B------:R-:W-:-:S02]  /*3cf0*/  IMAD.MOV.U32 R25, RZ, RZ, R53 ;  /* 0x000000ffff197224 */ /* 0x000fc400078e0035 */
[----:B--2---:R-:W2:Y:S01]  /*3d00*/  MUFU.RCP R4, R4 ;  /* 0x0000000400047308 */ /* 0x004ea20000001000 */
[----:B-1----:R-:W-:-:S05]  /*3d10*/  IMAD R2, R2, c[0x0][0x198], RZ ;  /* 0x0000660002027a24 */ /* 0x002fca00078e02ff */
[----:B------:R-:W-:-:S04]  /*3d20*/  IADD3 R19, P0, R53, R2, RZ ;  /* 0x0000000235137210 */ /* 0x000fc80007f1e0ff */
[----:B------:R-:W-:Y:S02]  /*3d30*/  LEA.HI.X.SX32 R2, R2, R3, 0x1, P0 ;  /* 0x0000000302027211 */ /* 0x000fe400000f0eff */
[----:B--2---:R-:W-:Y:S02]  /*3d40*/  IADD3 R20, R4, 0xffffffe, RZ ;  /* 0x0ffffffe04147810 */ /* 0x004fe40007ffe0ff */
[C---:B------:R-:W-:Y:S02]  /*3d50*/  LEA R16, P0, R19.reuse, c[0x0][0x188], 0x2 ;  /* 0x0000620013107a11 */ /* 0x040fe400078010ff */
[----:B------:R1:W2:Y:S02]  /*3d60*/  F2I.FTZ.U32.TRUNC.NTZ R21, R20 ;  /* 0x0000001400157305 */ /* 0x0002a4000021f000 */
[----:B------:R-:W-:Y:S01]  /*3d70*/  LEA.HI.X R19, R19, c[0x0][0x18c], R2, 0x2, P0 ;  /* 0x0000630013137a11 */ /* 0x000fe200000f1402 */
[----:B------:R-:W-:Y:S02]  /*3d80*/  IMAD R2, R54, c[0x0][0x1b0], RZ ;  /* 0x00006c0036027a24 */ /* 0x000fe400078e02ff */
[----:B-1----:R-:W-:-:S02]  /*3d90*/  IMAD.MOV.U32 R20, RZ, RZ, RZ ;  /* 0x000000ffff147224 */ /* 0x002fc400078e00ff */
[----:B--2---:R-:W-:-:S04]  /*3da0*/  IMAD.MOV R5, RZ, RZ, -R21 ;  /* 0x000000ffff057224 */ /* 0x004fc800078e0a15 */
        /* <DEDUP_REMOVED lines=13> */
[----:B------:R-:W-:Y:S02]  /*3e80*/  SHF.R.S32.HI R28, RZ, 0x1f, R24 ;  /* 0x0000001fff1c7819 */ /* 0x000fe40000011418 */
.L_x_23155:
        /* <DEDUP_REMOVED lines=48> */
[----:B------:R1:W2:Y:S04]  /*4190*/  LDG.E.CONSTANT R6, [R12.64] ;  /* 0x0000000a0c067981 */ /* 0x0002a8000c1e9900 */
[----:B-1----:R-:W1:Y:S01]  /*41a0*/  LDS.128 R12, [R26] ;  /* 0x000000001a0c7984 */ /* 0x002e620000000c00 */
        /* <DEDUP_REMOVED lines=8> */
[----:B------:R-:W2:Y:S04]  /*4230*/  LDG.E.128.CONSTANT R4, [R30.64] ;  /* 0x0000000a1e047981 */ /* 0x000ea8000c1e9d00 */
[----:B------:R-:W3:Y:S01]  /*4240*/  LDG.E.128.CONSTANT R8, [R30.64+0x200] ;  /* 0x0002000a1e087981 */ /* 0x000ee2000c1e9d00 */
[----:B------:R-:W-:-:S13]  /*4250*/  ISETP.NE.AND P2, PT, R29, -0x2, PT ;  /* 0xfffffffe1d00780c */ /* 0x000fda0003f45270 */
[C---:B------:R-:W-:Y:S02]  /*4260*/  @!P2 IADD3 R33, R27.reuse, 0x1, RZ ;  /* 0x000000011b21a810 */ /* 0x040fe40007ffe0ff */
[----:B------:R-:W-:Y:S02]  /*4270*/  @!P2 IADD3 R37, R27, 0x1, RZ ;  /* 0x000000011b25a810 */ /* 0x000fe40007ffe0ff */
[-C--:B------:R-:W-:Y:S02]  /*4280*/  @!P2 ISETP.GE.AND P5, PT, R33, R56.reuse, PT ;  /* 0x000000382100a20c */ /* 0x080fe40003fa6270 */
[-C--:B------:R-:W-:Y:S02]  /*4290*/  @!P2 ISETP.GE.AND P6, PT, R37, R56.reuse, PT ;  /* 0x000000382500a20c */ /* 0x080fe40003fc6270 */
[C---:B------:R-:W-:Y:S02]  /*42a0*/  @!P2 IADD3 R29, R27.reuse, 0x3, RZ ;  /* 0x000000031b1da810 */ /* 0x040fe40007ffe0ff */
[----:B------:R-:W-:-:S02]  /*42b0*/  @!P2 ISETP.GE.AND P4, PT, R27, R56, PT ;  /* 0x000000381b00a20c */ /* 0x000fc40003f86270 */
[-C--:B------:R-:W-:Y:S02]  /*42c0*/  @!P2 ISETP.GE.AND P1, PT, R29, R56.reuse, PT ;  /* 0x000000381d00a20c */ /* 0x080fe40003f26270 */
[C---:B------:R-:W-:Y:S02]  /*42d0*/  @!P2 IADD3 R35, R27.reuse, 0x2, RZ ;  /* 0x000000021b23a810 */ /* 0x040fe40007ffe0ff */
[----:B------:R-:W-:Y:S02]  /*42e0*/  @!P2 IADD3 R29, R27, 0x2, RZ ;  /* 0x000000021b1da810 */ /* 0x000fe40007ffe0ff */
[-C--:B------:R-:W-:Y:S02]  /*42f0*/  @!P2 ISETP.GE.AND P3, PT, R35, R56.reuse, PT ;  /* 0x000000382300a20c */ /* 0x080fe40003f66270 */
[----:B--2---:R-:W-:Y:S02]  /*4300*/  @!P2 FSEL R5, R5, RZ, !P5 ;  /* 0x000000ff0505a208 */ /* 0x004fe40006800000 */
[----:B------:R-:W-:-:S02]  /*4310*/  @!P2 ISETP.GE.AND P5, PT, R29, R56, PT ;  /* 0x000000381d00a20c */ /* 0x000fc40003fa6270 */
[----:B---3--:R-:W-:Y:S01]  /*4320*/  @!P2 FSEL R9, R9, RZ, !P6 ;  /* 0x000000ff0909a208 */ /* 0x008fe20007000000 */
[----:B-1----:R-:W-:Y:S01]  /*4330*/  FMUL.FTZ R5, R13, R5 ;  /* 0x000000050d057220 */ /* 0x002fe20000410000 */
[----:B------:R-:W-:Y:S02]  /*4340*/  @!P2 FSEL R8, R8, RZ, !P4 ;  /* 0x000000ff0808a208 */ /* 0x000fe40006000000 */
[----:B------:R-:W-:Y:S01]  /*4350*/  @!P2 ISETP.GE.AND P4, PT, R27, R56, PT ;  /* 0x000000381b00a20c */ /* 0x000fe20003f86270 */
[----:B------:R-:W-:Y:S01]  /*4360*/  FMUL.FTZ R9, R13, R9 ;  /* 0x000000090d097220 */ /* 0x000fe20000410000 */
[----:B------:R-:W-:Y:S02]  /*4370*/  @!P2 IADD3 R13, R27, 0x3, RZ ;  /* 0x000000031b0da810 */ /* 0x000fe40007ffe0ff */
[----:B------:R-:W-:Y:S01]  /*4380*/  @!P2 FSEL R4, R4, RZ, !P4 ;  /* 0x000000ff0404a208 */ /* 0x000fe20006000000 */
[----:B------:R-:W-:Y:S01]  /*4390*/  FFMA.FTZ R9, R12, R8, R9 ;  /* 0x000000080c097223 */ /* 0x000fe20000010009 */
        /* <DEDUP_REMOVED lines=10> */
[----:B------:R-:W-:Y:S02]  /*4440*/  FADD.FTZ R17, R17, R10 ;  /* 0x0000000a11117221 */ /* 0x000fe40000010000 */
[----:B------:R-:W-:Y:S02]  /*4450*/  FADD.FTZ R18, R18, R7 ;  /* 0x0000000712127221 */ /* 0x000fe40000010000 */
.L_x_23154:
[----:B------:R-:W-:Y:S05]  /*4460*/  BSYNC B1 ;  /* 0x0000000000017941 */ /* 0x000fea0003800000 */
.L_x_23153:
[----:B------:R-:W-:Y:S02]  /*4470*/  IADD3 R16, P1, R16, 0x10, RZ ;  /* 0x0000001010107810 */ /* 0x000fe40007f3e0ff */
[----:B------:R-:W-:Y:S02]  /*4480*/  IADD3 R21, R21, 0x20, RZ ;  /* 0x0000002015157810 */ /* 0x000fe40007ffe0ff */
[----:B------:R-:W-:Y:S01]  /*4490*/  IADD3 R27, R27, 0x20, RZ ;  /* 0x000000201b1b7810 */ /* 0x000fe20007ffe0ff */
[----:B------:R-:W-:Y:S01]  /*44a0*/  IMAD.X R19, RZ, RZ, R19, P1 ;  /* 0x000000ffff137224 */ /* 0x000fe200008e0613 */
[----:B------:R-:W-:Y:S01]  /*44b0*/  IADD3 R26, R26, 0x80, RZ ;  /* 0x000000801a1a7810 */ /* 0x000fe20007ffe0ff */
[----:B------:R-:W-:Y:S05]  /*44c0*/  @!P0 BRA `(.L_x_23155) ;  /* 0xfffff9c000008947 */ /* 0x000fea000383ffff */
.L_x_23152:
[----:B------:R-:W-:Y:S05]  /*44d0*/  BSYNC B0 ;  /* 0x0000000000007941 */ /* 0x000fea0003800000 */
.L_x_23151:
[----:B-1----:R-:W1:Y:S01]  /*44e0*/  SHFL.BFLY PT, R3, R18, 0x1, 0x1f ;  /* 0x0c201f0012037f89 */ /* 0x002e6200000e0000 */
[----:B------:R-:W-:Y:S01]  /*44f0*/  LOP3.LUT R2, R52, 0x1, RZ, 0xc0, !PT ;  /* 0x0000000134027812 */ /* 0x000fe200078ec0ff */
[----:B------:R-:W-:Y:S01]  /*4500*/  BSSY B0, `(.L_x_23156) ;  /* 0x0000019000007945 */ /* 0x000fe20003800000 */
[----:B------:R-:W-:Y:S01]  /*4510*/  IADD3 R4, R55, 0x1f, RZ ;  /* 0x0000001f37047810 */ /* 0x000fe20007ffe0ff */
[----:B------:R-:W2:Y:S04]  /*4520*/  SHFL.BFLY PT, R0, R17, 0x1, 0x1f ;  /* 0x0c201f0011007f89 */ /* 0x000ea800000e0000 */
[----:B------:R-:W-:Y:S01]  /*4530*/  BAR.SYNC.DEFER_BLOCKING 0x0 ;  /* 0x0000000000007b1d */ /* 0x000fe20000010000 */
[----:B------:R-:W-:-:S02]  /*4540*/  ISETP.NE.AND P2, PT, R2, RZ, PT ;  /* 0x000000ff0200720c */ /* 0x000fc40003f45270 */
[C---:B------:R-:W-:Y:S02]  /*4550*/  LOP3.LUT R2, R55.reuse, 0xffffffc0, RZ, 0xc0, !PT ;  /* 0xffffffc037027812 */ /* 0x040fe400078ec0ff */
[----:B------:R-:W-:Y:S02]  /*4560*/  ISETP.GT.OR P0, PT, R55, 0x3f, P2 ;  /* 0x0000003f3700780c */ /* 0x000fe40001704670 */
[----:B------:R-:W-:Y:S02]  /*4570*/  ISETP.NE.OR P5, PT, R2, 0x40, P2 ;  /* 0x000000400200780c */ /* 0x000fe400017a5670 */
[----:B------:R-:W-:Y:S02]  /*4580*/  LEA.HI R2, R52, R52, RZ, 0x1 ;  /* 0x0000003434027211 */ /* 0x000fe400078f08ff */
[----:B------:R-:W-:Y:S02]  /*4590*/  ISETP.GT.U32.AND P3, PT, R4, 0x3e, PT ;  /* 0x0000003e0400780c */ /* 0x000fe40003f64070 */
[----:B------:R-:W-:-:S02]  /*45a0*/  SHF.R.S32.HI R2, RZ, 0x1, R2 ;  /* 0x00000001ff027819 */ /* 0x000fc40000011402 */
[----:B------:R-:W-:Y:S01]  /*45b0*/  ISETP.GT.OR P1, PT, R55, 0x1f, P2 ;  /* 0x0000001f3700780c */ /* 0x000fe20001724670 */
[----:B-1----:R-:W-:Y:S01]  /*45c0*/  FADD.FTZ R7, R3, R18 ;  /* 0x0000001203077221 */ /* 0x002fe20000010000 */
[----:B------:R-:W-:Y:S01]  /*45d0*/  LOP3.LUT R3, R55, 0xffffffe0, RZ, 0xc0, !PT ;  /* 0xffffffe037037812 */ /* 0x000fe200078ec0ff */
[----:B------:R-:W-:Y:S02]  /*45e0*/  IMAD R4, R53, 0x20, R2 ;  /* 0x0000002035047824 */ /* 0x000fe400078e0202 */
[----:B--2---:R-:W-:Y:S01]  /*45f0*/  FADD.FTZ R17, R0, R17 ;  /* 0x0000001100117221 */ /* 0x004fe20000010000 */
[----:B------:R-:W-:Y:S02]  /*4600*/  ISETP.NE.OR P4, PT, R3, 0x20, P2 ;  /* 0x000000200300780c */ /* 0x000fe40001785670 */
        /* <DEDUP_REMOVED lines=8> */
.L_x_23157:
[----:B-1----:R-:W-:Y:S05]  /*4690*/  BSYNC B0 ;  /* 0x0000000000007941 */ /* 0x002fea0003800000 */
.L_x_23156:
[----:B------:R-:W-:Y:S06]  /*46a0*/  BAR.SYNC.DEFER_BLOCKING 0x0 ;  /* 0x0000000000007b1d */ /* 0x000fec0000010000 */
[----:B------:R-:W-:Y:S01]  /*46b0*/  BSSY B0, `(.L_x_23158) ;  /* 0x0000009000007945 */ /* 0x000fe20003800000 */
[----:B------:R1:W-:Y:S04]  /*46c0*/  @!P4 STS [R4.X4+0x20], R7 ;  /* 0x000020070400c388 */ /* 0x0003e80000004800 */
[----:B------:R1:W-:Y:S04]  /*46d0*/  @!P4 STS [R4.X4+0x60], R17 ;  /* 0x000060110400c388 */ /* 0x0003e80000004800 */
[----:B------:R-:W-:Y:S06]  /*46e0*/  BAR.SYNC.DEFER_BLOCKING 0x0 ;  /* 0x0000000000007b1d */ /* 0x000fec0000010000 */
[----:B------:R-:W-:Y:S05]  /*46f0*/  @P1 BRA `(.L_x_23159) ;  /* 0x0000004000001947 */ /* 0x000fea0003800000 */
[----:B-1----:R-:W1:Y:S04]  /*4700*/  LDS R0, [R4.X4+0xa0] ;  /* 0x0000a00004007984 */ /* 0x002e680000004800 */
[----:B------:R-:W2:Y:S01]  /*4710*/  @!P2 LDS R6, [R4.X4+0xe0] ;  /* 0x0000e0000406a984 */ /* 0x000ea20000004800 */
[----:B-1----:R-:W-:-:S02]  /*4720*/  FADD.FTZ R7, R7, R0 ;  /* 0x0000000007077221 */ /* 0x002fc40000010000 */
[----:B--2---:R-:W-:Y:S02]  /*4730*/  @!P2 FADD.FTZ R17, R17, R6 ;  /* 0x000000061111a221 */ /* 0x004fe40000010000 */
.L_x_23159:
[----:B-1----:R-:W-:Y:S05]  /*4740*/  BSYNC B0 ;  /* 0x0000000000007941 */ /* 0x002fea0003800000 */
.L_x_23158:
        /* <DEDUP_REMOVED lines=31> */
.L_x_23119:
[----:B------:R-:W-:Y:S01]  /*4940*/  IMAD.MOV.U32 R18, RZ, RZ, R23 ;  /* 0x000000ffff127224 */ /* 0x000fe200078e0017 */
[----:B------:R-:W-:Y:S01]  /*4950*/  MOV R16, 0x49a0 ;  /* 0x000049a000107802 */ /* 0x000fe20000000f00 */
[----:B------:R-:W-:Y:S02]  /*4960*/  IMAD.MOV.U32 R19, RZ, RZ, 0x2 ;  /* 0x00000002ff137424 */ /* 0x000fe400078e00ff */
[----:B------:R-:W-:Y:S02]  /*4970*/  IMAD.MOV.U32 R20, RZ, RZ, 0x1f ;  /* 0x0000001fff147424 */ /* 0x000fe400078e00ff */
[----:B------:R-:W-:-:S02]  /*4980*/  IMAD.MOV.U32 R21, RZ, RZ, -0x1 ;  /* 0xffffffffff157424 */ /* 0x000fc400078e00ff */
[----:B------:R-:W-:Y:S05]  /*4990*/  CALL.REL.NOINC `($__internal_431_$__cuda_sm70_shflsync_bfly_p) ;  /* 0x0000031000007944 */ /* 0x000fea0003c00000 */
[----:B-1----:R-:W-:Y:S01]  /*49a0*/  IMAD.MOV.U32 R16, RZ, RZ, R18 ;  /* 0x000000ffff107224 */ /* 0x002fe200078e0012 */
[----:B0-----:R-:W-:Y:S05]  /*49b0*/  BRA `(.L_x_23160) ;  /* 0xffffce2000007947 */ /* 0x001fea000383ffff */
.L_x_23120:
[----:B------:R-:W-:Y:S01]  /*49c0*/  IMAD.MOV.U32 R18, RZ, RZ, R23 ;  /* 0x000000ffff127224 */ /* 0x000fe200078e0017 */
[----:B------:R-:W-:Y:S01]  /*49d0*/  MOV R16, 0x4a20 ;  /* 0x00004a2000107802 */ /* 0x000fe20000000f00 */
[----:B------:R-:W-:-:S02]  /*49e0*/  IMAD.MOV.U32 R19, RZ, RZ, 0x1 ;  /* 0x00000001ff137424 */ /* 0x000fc400078e00ff */
[----:B------:R-:W-:Y:S02]  /*49f0*/  IMAD.MOV.U32 R20, RZ, RZ, 0x1f ;  /* 0x0000001fff147424 */ /* 0x000fe400078e00ff */
[----:B------:R-:W-:Y:S02]  /*4a00*/  IMAD.MOV.U32 R21, RZ, RZ, -0x1 ;  /* 0xffffffffff157424 */ /* 0x000fe400078e00ff */
[----:B------:R-:W-:Y:S05]  /*4a10*/  CALL.REL.NOINC `($__internal_431_$__cuda_sm70_shflsync_bfly_p) ;  /* 0x0000029000007944 */ /* 0x000fea0003c00000 */
[----:B-1----:R-:W-:Y:S01]  /*4a20*/  IMAD.MOV.U32 R16, RZ, RZ, R18 ;  /* 0x000000ffff107224 */ /* 0x002fe200078e0012 */
[----:B0-----:R-:W-:Y:S05]  /*4a30*/  BRA `(.L_x_23161) ;  /* 0xffffcdd000007947 */ /* 0x001fea000383ffff */
.L_x_23125:
[----:B------:R-:W-:Y:S01]  /*4a40*/  IMAD.MOV.U32 R18, RZ, RZ, R23 ;  /* 0x000000ffff127224 */ /* 0x000fe200078e0017 */
[----:B------:R-:W-:Y:S01]  /*4a50*/  MOV R16, 0x4aa0 ;  /* 0x00004aa000107802 */ /* 0x000fe20000000f00 */
[----:B------:R-:W-:Y:S02]  /*4a60*/  IMAD.MOV.U32 R19, RZ, RZ, 0x2 ;  /* 0x00000002ff137424 */ /* 0x000fe400078e00ff */
[----:B------:R-:W-:Y:S02]  /*4a70*/  IMAD.MOV.U32 R20, RZ, RZ, 0x1f ;  /* 0x0000001fff147424 */ /* 0x000fe400078e00ff */
[----:B------:R-:W-:Y:S02]  /*4a80*/  IMAD.MOV.U32 R21, RZ, RZ, -0x1 ;  /* 0xffffffffff157424 */ /* 0x000fe400078e00ff */
[----:B------:R-:W-:Y:S05]  /*4a90*/  CALL.REL.NOINC `($__internal_431_$__cuda_sm70_shflsync_bfly_p) ;  /* 0x0000021000007944 */ /* 0x000fea0003c00000 */
[----:B-1----:R-:W-:Y:S01]  /*4aa0*/  IMAD.MOV.U32 R16, RZ, RZ, R18 ;  /* 0x000000ffff107224 */ /* 0x002fe200078e0012 */
[----:B0-----:R-:W-:Y:S05]  /*4ab0*/  BRA `(.L_x_23162) ;  /* 0xffffd64000007947 */ /* 0x001fea000383ffff */
.L_x_23126:
        /* <DEDUP_REMOVED lines=8> */
.L_x_23129:
        /* <DEDUP_REMOVED lines=8> */
.L_x_23130:
[----:B------:R-:W-:Y:S01]  /*4bc0*/  IMAD.MOV.U32 R18, RZ, RZ, R5 ;  /* 0x000000ffff127224 */ /* 0x000fe200078e0005 */
[----:B------:R-:W-:Y:S01]  /*4bd0*/  MOV R16, 0x4c20 ;  /* 0x00004c2000107802 */ /* 0x000fe20000000f00 */
[----:B------:R-:W-:-:S02]  /*4be0*/  IMAD.MOV.U32 R19, RZ, RZ, 0x8 ;  /* 0x00000008ff137424 */ /* 0x000fc400078e00ff */
[----:B------:R-:W-:Y:S02]  /*4bf0*/  IMAD.MOV.U32 R20, RZ, RZ, 0x1f ;  /* 0x0000001fff147424 */ /* 0x000fe400078e00ff */
[----:B------:R-:W-:Y:S02]  /*4c00*/  IMAD.MOV.U32 R21, RZ, RZ, -0x1 ;  /* 0xffffffffff157424 */ /* 0x000fe400078e00ff */
[----:B0-----:R-:W-:Y:S05]  /*4c10*/  CALL.REL.NOINC `($__internal_431_$__cuda_sm70_shflsync_bfly_p) ;  /* 0x0000009000007944 */ /* 0x001fea0003c00000 */
[----:B-1----:R-:W-:Y:S01]  /*4c20*/  FMNMX.FTZ R0, R5, R18, !PT ;  /* 0x0000001205007209 */ /* 0x002fe20007810000 */
[----:B0-----:R-:W-:Y:S01]  /*4c30*/  IMAD.MOV.U32 R19, RZ, RZ, 0x4 ;  /* 0x00000004ff137424 */ /* 0x001fe200078e00ff */
[----:B------:R-:W-:Y:S01]  /*4c40*/  MOV R16, 0x4c90 ;  /* 0x00004c9000107802 */ /* 0x000fe20000000f00 */
[----:B------:R-:W-:Y:S02]  /*4c50*/  IMAD.MOV.U32 R20, RZ, RZ, 0x1f ;  /* 0x0000001fff147424 */ /* 0x000fe400078e00ff */
[----:B------:R-:W-:Y:S02]  /*4c60*/  IMAD.MOV.U32 R21, RZ, RZ, -0x1 ;  /* 0xffffffffff157424 */ /* 0x000fe400078e00ff */
[----:B------:R-:W-:Y:S02]  /*4c70*/  IMAD.MOV.U32 R18, RZ, RZ, R0 ;  /* 0x000000ffff127224 */ /* 0x000fe400078e0000 */
[----:B------:R-:W-:Y:S05]  /*4c80*/  CALL.REL.NOINC `($__internal_431_$__cuda_sm70_shflsync_bfly_p) ;  /* 0x0000002000007944 */ /* 0x000fea0003c00000 */
[----:B-1----:R-:W-:Y:S01]  /*4c90*/  IMAD.MOV.U32 R3, RZ, RZ, R18 ;  /* 0x000000ffff037224 */ /* 0x002fe200078e0012 */
[----:B0-----:R-:W-:Y:S05]  /*4ca0*/  BRA `(.L_x_23165) ;  /* 0xffffd68000007947 */ /* 0x001fea000383ffff */
        .weak           $__internal_431_$__cuda_sm70_shflsync_bfly_p
        .type           $__internal_431_$__cuda_sm70_shflsync_bfly_p,@function
        .size           $__internal_431_$__cuda_sm70_shflsync_bfly_p,(.L_x_23598 - $__internal_431_$__cuda_sm70_shflsync_bfly_p)
$__internal_431_$__cuda_sm70_shflsync_bfly_p:
[----:B------:R-:W-:Y:S01]  /*4cb0*/  IMAD.MOV.U32 R17, RZ, RZ, 0x0 ;  /* 0x00000000ff117424 */ /* 0x000fe200078e00ff */
[----:B------:R-:W-:Y:S04]  /*4cc0*/  WARPSYNC R21 ;  /* 0x0000001500007348 */ /* 0x000fe80003800000 */
[----:B------:R0:W1:Y:S01]  /*4cd0*/  SHFL.BFLY PT, R18, R18, R19, R20 ;  /* 0x0c00001312127389 */ /* 0x00006200000e0014 */
[----:B------:R-:W-:Y:S05]  /*4ce0*/  RET.REL.NODEC R16 `(_ZN4vllm25paged_attention_v1_kernelIffLi32ELi8ELi128ELNS_18Fp8KVCacheDataTypeE0ELb1EEEvPT_PKS2_PKT0_S8_ifPKiSA_iPKfiiiSC_SC_iiiii) ;  /* 0xffffb31010007950 */ /* 0x000fea0003c3ffff */
.L_x_23166:
        /* <DEDUP_REMOVED lines=9> */
.L_x_23598:


//--------------------- .nv.global.init           --------------------------
	.section	.nv.global.init,"aw",@progbits
.nv.global.init:
	.type		$str,@object
	.size		$str,($str$1 - $str)
$str:
        /*0000*/ 	.byte	0x66, 0x61, 0x6c, 0x73, 0x65, 0x00
	.type		$str$1,@object
	.size		$str$1,(__unnamed_5 - $str$1)
$str$1:
        /*0006*/ 	.byte	0x2f, 0x74, 0x6d, 0x70, 0x2f, 0x6f, 0x73, 0x73, 0x5f, 0x6b, 0x65, 0x72, 0x6e, 0x65, 0x6c, 0x73
        /*0016*/ 	.byte	0x5f, 0x73, 0x72, 0x63, 0x2f, 0x76, 0x6c, 0x6c, 0x6d, 0x2f, 0x63, 0x73, 0x72, 0x63, 0x2f, 0x61
        /*0026*/ 	.byte	0x74, 0x74, 0x65, 0x6e, 0x74, 0x69, 0x6f, 0x6e, 0x2f, 0x2e, 0x2e, 0x2f, 0x71, 0x75, 0x61, 0x6e
        /*0036*/ 	.byte	0x74, 0x69, 0x7a, 0x61, 0x74, 0x69, 0x6f, 0x6e, 0x2f, 0x77, 0x38, 0x61, 0x38, 0x2f, 0x66, 0x70
        /*0046*/ 	.byte	0x38, 0x2f, 0x6e, 0x76, 0x69, 0x64, 0x69, 0x61, 0x2f, 0x71, 0x75, 0x61, 0x6e, 0x74, 0x5f, 0x75
        /*0056*/ 	.byte	0x74, 0x69, 0x6c, 0x73, 0x2e, 0x63, 0x75, 0x68, 0x00
	.type		__unnamed_5,@object
	.size		__unnamed_5,(__unnamed_14 - __unnamed_5)
__unnamed_5:
        /* <DEDUP_REMOVED lines=9> */
        /*00ef*/ 	.byte	0x46, 0x70, 0x38, 0x45, 0x34, 0x4d, 0x33, 0x5d, 0x00
	.type		__unnamed_14,@object
	.size		__unnamed_14,(__unnamed_15 - __unnamed_14)
__unnamed_14:
        /* <DEDUP_REMOVED lines=10> */
	.type		__unnamed_15,@object
	.size		__unnamed_15,(__unnamed_6 - __unnamed_15)
__unnamed_15:
        /* <DEDUP_REMOVED lines=10> */
	.type		__unnamed_6,@object
	.size		__unnamed_6,(__unnamed_11 - __unnamed_6)
__unnamed_6:
        /* <DEDUP_REMOVED lines=10> */
	.type		__unnamed_11,@object
	.size		__unnamed_11,(__unnamed_1 - __unnamed_11)
__unnamed_11:
        /* <DEDUP_REMOVED lines=10> */
        /*0371*/ 	.byte	0x00
	.type		__unnamed_1,@object
	.size		__unnamed_1,(__unnamed_2 - __unnamed_1)
__unnamed_1:
        /* <DEDUP_REMOVED lines=11> */
	.type		__unnamed_2,@object
	.size		__unnamed_2,(__unnamed_10 - __unnamed_2)
__unnamed_2:
        /* <DEDUP_REMOVED lines=11> */
	.type		__unnamed_10,@object
	.size		__unnamed_10,(__unnamed_17 - __unnamed_10)
__unnamed_10:
        /* <DEDUP_REMOVED lines=11> */
	.type		__unnamed_17,@object
	.size		__unnamed_17,(__unnamed_8 - __unnamed_17)
__unnamed_17:
        /* <DEDUP_REMOVED lines=10> */
        /*05f5*/ 	.byte	0x5d, 0x00
	.type		__unnamed_8,@object
	.size		__unnamed_8,(__unnamed_3 - __unnamed_8)
__unnamed_8:
        /* <DEDUP_REMOVED lines=11> */
	.type		__unnamed_3,@object
	.size		__unnamed_3,(__unnamed_12 - __unnamed_3)
__unnamed_3:
        /* <DEDUP_REMOVED lines=10> */
        /*0739*/ 	.byte	0x33, 0x5d, 0x00
	.type		__unnamed_12,@object
	.size		__unnamed_12,(__unnamed_9 - __unnamed_12)
__unnamed_12:
        /* <DEDUP_REMOVED lines=11> */
	.type		__unnamed_9,@object
	.size		__unnamed_9,(__unnamed_13 - __unnamed_9)
__unnamed_9:
        /* <DEDUP_REMOVED lines=11> */
	.type		__unnamed_13,@object
	.size		__unnamed_13,(__unnamed_4 - __unnamed_13)
__unnamed_13:
        /* <DEDUP_REMOVED lines=11> */
	.type		__unnamed_4,@object
	.size		__unnamed_4,(__unnamed_18 - __unnamed_4)
__unnamed_4:
        /* <DEDUP_REMOVED lines=11> */
	.type		__unnamed_18,@object
	.size		__unnamed_18,(__unnamed_7 - __unnamed_18)
__unnamed_18:
        /* <DEDUP_REMOVED lines=11> */
	.type		__unnamed_7,@object
	.size		__unnamed_7,(__unnamed_16 - __unnamed_7)
__unnamed_7:
        /* <DEDUP_REMOVED lines=10> */
        /*0b23*/ 	.byte	0x3a, 0x6b, 0x46, 0x70, 0x38, 0x45, 0x34, 0x4d, 0x33, 0x5d, 0x00
	.type		__unnamed_16,@object
	.size		__unnamed_16,(.L_15 - __unnamed_16)
__unnamed_16:
        /* <DEDUP_REMOVED lines=11> */
.L_15:


//--------------------- .nv.shared._ZN4vllm25paged_attention_v1_kernelI13__nv_bfloat16hLi256ELi32ELi128ELNS_18Fp8KVCacheDataTypeE2ELb0EEEvPT_PKS3_PKT0_S9_ifPKiSB_iPKfiiiSD_SD_iiiii --------------------------
	.section	.nv.shared._ZN4vllm25paged_attention_v1_kernelI13__nv_bfloat16hLi256ELi32ELi128ELNS_18Fp8KVCacheDataTypeE2ELb0EEEvPT_PKS3_PKT0_S9_ifPKiSB_iPKfiiiSD_SD_iiiii,"aw",@nobits
	.sectionflags	@""
	.align	16
.nv.shared._ZN4vllm25paged_attention_v1_kernelI13__nv_bfloat16hLi256ELi32ELi128ELNS_18Fp8KVCacheDataTypeE2ELb0EEEvPT_PKS3_PKT0_S9_ifPKiSB_iPKfiiiSD_SD_iiiii:
	.zero		544


//--------------------- .nv.global                --------------------------
	.section	.nv.global,"aw",@nobits
.nv.global:
	.type		_ZN52_INTERNAL_98d2e5be_21_paged_attention_v1_cu_d115ef7d4cuda3std3__48in_placeE,@object
	.size		_ZN52_INTERNAL_98d2e5be_21_paged_attention_v1_cu_d115ef7d4cuda3std3__48in_placeE,(_ZN52_INTERNAL_98d2e5be_21_paged_attention_v1_cu_d115ef7d4cuda3std6ranges3__45__cpo8distanceE - _ZN52_INTERNAL_98d2e5be_21_paged_attention_v1_cu_d115ef7d4cuda3std3__48in_placeE)
_ZN52_INTERNAL_98d2e5be_21_paged_attention_v1_cu_d115ef7d4cuda3std3__48in_placeE:
	.zero		1
	.type		_ZN52_INTERNAL_98d2e5be_21_paged_attention_v1_cu_d115ef7d4cuda3std6ranges3__45__cpo8distanceE,@object
	.size		_ZN52_INTERNAL_98d2e5be_21_paged_attention_v1_cu_d115ef7d4cuda3std6ranges3__45__cpo8distanceE,(_ZN52_INTERNAL_98d2e5be_21_paged_attention_v1_cu_d115ef7d4cuda3std3__45__cpo6cbeginE - _ZN52_INTERNAL_98d2e5be_21_paged_attention_v1_cu_d115ef7d4cuda3std6ranges3__45__cpo8distanceE)
_ZN52_INTERNAL_98d2e5be_21_paged_attention_v1_cu_d115ef7d4cuda3std6ranges3__45__cpo8distanceE:
	.zero		1
	.type		_ZN52_INTERNAL_98d2e5be_21_paged_attention_v1_cu_d115ef7d4cuda3std3__45__cpo6cbeginE,@object
	.size		_ZN52_INTERNAL_98d2e5be_21_paged_attention_v1_cu_d115ef7d4cuda3std3__45__cpo6cbeginE,(_ZN52_INTERNAL_98d2e5be_21_paged_attention_v1_cu_d115ef7d4cuda3std6ranges3__45__cpo7advanceE - _ZN52_INTERNAL_98d2e5be_21_paged_attention_v1_cu_d115ef7d4cuda3std3__45__cpo6cbeginE)
_ZN52_INTERNAL_98d2e5be_21_paged_attention_v1_cu_d115ef7d4cuda3std3__45__cpo6cbeginE:
	.zero		1
	.type		_ZN52_INTERNAL_98d2e5be_21_paged_attention_v1_cu_d115ef7d4cuda3std6ranges3__45__cpo7advanceE,@object
	.size		_ZN52_INTERNAL_98d2e5be_21_paged_attention_v1_cu_d115ef7d4cuda3std6ranges3__45__cpo7advanceE,(_ZN52_INTERNAL_98d2e5be_21_paged_attention_v1_cu_d115ef7d4cuda3std3__45__cpo7crbeginE - _ZN52_INTERNAL_98d2e5be_21_paged_attention_v1_cu_d115ef7d4cuda3std6ranges3__45__cpo7advanceE)
_ZN52_INTERNAL_98d2e5be_21_paged_attention_v1_cu_d115ef7d4cuda3std6ranges3__45__cpo7advanceE:
	.zero		1
	.type		_ZN52_INTERNAL_98d2e5be_21_paged_attention_v1_cu_d115ef7d4cuda3std3__45__cpo7crbeginE,@object
	.size		_ZN52_INTERNAL_98d2e5be_21_paged_attention_v1_cu_d115ef7d4cuda3std3__45__cpo7crbeginE,(_ZN52_INTERNAL_98d2e5be_21_paged_attention_v1_cu_d115ef7d4cuda3std6ranges3__45__cpo4dataE - _ZN52_INTERNAL_98d2e5be_21_paged_attention_v1_cu_d115ef7d4cuda3std3__45__cpo7crbeginE)
_ZN52_INTERNAL_98d2e5be_21_paged_attention_v1_cu_d115ef7d4cuda3std3__45__cpo7crbeginE:
	.zero		1
	.type		_ZN52_INTERNAL_98d2e5be_21_paged_attention_v1_cu_d115ef7d4cuda3std6ranges3__45__cpo4dataE,@object
	.size		_ZN52_INTERNAL_98d2e5be_21_paged_attention_v1_cu_d115ef7d4cuda3std6ranges3__45__cpo4dataE,(_ZN52_INTERNAL_98d2e5be_21_paged_attention_v1_cu_d115ef7d4cuda3std6ranges3__45__cpo5beginE - _ZN52_INTERNAL_98d2e5be_21_paged_attention_v1_cu_d115ef7d4cuda3std6ranges3__45__cpo4dataE)
_ZN52_INTERNAL_98d2e5be_21_paged_attention_v1_cu_d115ef7d4cuda3std6ranges3__45__cpo4dataE:
	.zero		1
	.type		_ZN52_INTERNAL_98d2e5be_21_paged_attention_v1_cu_d115ef7d4cuda3std6ranges3__45__cpo5beginE,@object
	.size		_ZN52_INTERNAL_98d2e5be_21_paged_attention_v1_cu_d115ef7d4cuda3std6ranges3__45__cpo5beginE,(_ZN52_INTERNAL_98d2e5be_21_paged_attention_v1_cu_d115ef7d4cuda3std3__454_GLOBAL__N__98d2e5be_21_paged_attention_v1_cu_d115ef7d6ignoreE - _ZN52_INTERNAL_98d2e5be_21_paged_attention_v1_cu_d115ef7d4cuda3std6ranges3__45__cpo5beginE)
_ZN52_INTERNAL_98d2e5be_21_paged_attention_v1_cu_d115ef7d4cuda3std6ranges3__45__cpo5beginE:
	.zero		1
	.type		_ZN52_INTERNAL_98d2e5be_21_paged_attention_v1_cu_d115ef7d4cuda3std3__454_GLOBAL__N__98d2e5be_21_paged_attention_v1_cu_d115ef7d6ignoreE,@object
	.size		_ZN52_INTERNAL_98d2e5be_21_paged_attention_v1_cu_d115ef7d4cuda3std3__454_GLOBAL__N__98d2e5be_21_paged_attention_v1_cu_d115ef7d6ignoreE,(_ZN52_INTERNAL_98d2e5be_21_paged_attention_v1_cu_d115ef7d4cuda3std6ranges3__45__cpo4sizeE - _ZN52_INTERNAL_98d2e5be_21_paged_attention_v1_cu_d115ef7d4cuda3std3__454_GLOBAL__N__98d2e5be_21_paged_attention_v1_cu_d115ef7d6ignoreE)
_ZN52_INTERNAL_98d2e5be_21_paged_attention_v1_cu_d115ef7d4cuda3std3__454_GLOBAL__N__98d2e5be_21_paged_attention_v1_cu_d115ef7d6ignoreE:
	.zero		1
	.type		_ZN52_INTERNAL_98d2e5be_21_paged_attention_v1_cu_d115ef7d4cuda3std6ranges3__45__cpo4sizeE,@object
	.size		_ZN52_INTERNAL_98d2e5be_21_paged_attention_v1_cu_d115ef7d4cuda3std6ranges3__45__cpo4sizeE,(_ZN52_INTERNAL_98d2e5be_21_paged_attention_v1_cu_d115ef7d4cuda3std3__45__cpo5beginE - _ZN52_INTERNAL_98d2e5be_21_paged_attention_v1_cu_d115ef7d4cuda3std6ranges3__45__cpo4sizeE)
_ZN52_INTERNAL_98d2e5be_21_paged_attention_v1_cu_d115ef7d4cuda3std6ranges3__45__cpo4sizeE:
	.zero		1
	.type		_ZN52_INTERNAL_98d2e5be_21_paged_attention_v1_cu_d115ef7d4cuda3std3__45__cpo5beginE,@object
	.size		_ZN52_INTERNAL_98d2e5be_21_paged_attention_v1_cu_d115ef7d4cuda3std3__45__cpo5beginE,(_ZN52_INTERNAL_98d2e5be_21_paged_attention_v1_cu_d115ef7d4cuda3std6ranges3__45__cpo6cbeginE - _ZN52_INTERNAL_98d2e5be_21_paged_attention_v1_cu_d115ef7d4cuda3std3__45__cpo5beginE)
_ZN52_INTERNAL_98d2e5be_21_paged_attention_v1_cu_d115ef7d4cuda3std3__45__cpo5beginE:
	.zero		1
	.type		_ZN52_INTERNAL_98d2e5be_21_paged_attention_v1_cu_d115ef7d4cuda3std6ranges3__45__cpo6cbeginE,@object
	.size		_ZN52_INTERNAL_98d2e5be_21_paged_attention_v1_cu_d115ef7d4cuda3std6ranges3__45__cpo6cbeginE,(_ZN52_INTERNAL_98d2e5be_21_paged_attention_v1_cu_d115ef7d4cuda3std3__45__cpo6rbeginE - _ZN52_INTERNAL_98d2e5be_21_paged_attention_v1_cu_d115ef7d4cuda3std6ranges3__45__cpo6cbeginE)
_ZN52_INTERNAL_98d2e5be_21_paged_attention_v1_cu_d115ef7d4cuda3std6ranges3__45__cpo6cbeginE:
	.zero		1
	.type		_ZN52_INTERNAL_98d2e5be_21_paged_attention_v1_cu_d115ef7d4cuda3std3__45__cpo6rbeginE,@object
	.size		_ZN52_INTERNAL_98d2e5be_21_paged_attention_v1_cu_d115ef7d4cuda3std3__45__cpo6rbeginE,(_ZN52_INTERNAL_98d2e5be_21_paged_attention_v1_cu_d115ef7d4cuda3std6ranges3__45__cpo4nextE - _ZN52_INTERNAL_98d2e5be_21_paged_attention_v1_cu_d115ef7d4cuda3std3__45__cpo6rbeginE)
_ZN52_INTERNAL_98d2e5be_21_paged_attention_v1_cu_d115ef7d4cuda3std3__45__cpo6rbeginE:
	.zero		1
	.type		_ZN52_INTERNAL_98d2e5be_21_paged_attention_v1_cu_d115ef7d4cuda3std6ranges3__45__cpo4nextE,@object
	.size		_ZN52_INTERNAL_98d2e5be_21_paged_attention_v1_cu_d115ef7d4cuda3std6ranges3__45__cpo4nextE,(_ZN52_INTERNAL_98d2e5be_21_paged_attention_v1_cu_d115ef7d4cuda3std6ranges3__45__cpo4swapE - _ZN52_INTERNAL_98d2e5be_21_paged_attention_v1_cu_d115ef7d4cuda3std6ranges3__45__cpo4nextE)
_ZN52_INTERNAL_98d2e5be_21_paged_attention_v1_cu_d115ef7d4cuda3std6ranges3__45__cpo4nextE:
	.zero		1
	.type		_ZN52_INTERNAL_98d2e5be_21_paged_attention_v1_cu_d115ef7d4cuda3std6ranges3__45__cpo4swapE,@object
	.size		_ZN52_INTERNAL_98d2e5be_21_paged_attention_v1_cu_d115ef7d4cuda3std6ranges3__45__cpo4swapE,(_ZN52_INTERNAL_98d2e5be_21_paged_attention_v1_cu_d115ef7d4cuda3std3__420unreachable_sentinelE - _ZN52_INTERNAL_98d2e5be_21_paged_attention_v1_cu_d115ef7d4cuda3std6ranges3__45__cpo4swapE)
_ZN52_INTERNAL_98d2e5be_21_paged_attention_v1_cu_d115ef7d4cuda3std6ranges3__45__cpo4swapE:
	.zero		1
	.type		_ZN52_INTERNAL_98d2e5be_21_paged_attention_v1_cu_d115ef7d4cuda3std3__420unreachable_sentinelE,@object
	.size		_ZN52_INTERNAL_98d2e5be_21_paged_attention_v1_cu_d115ef7d4cuda3std3__420unreachable_sentinelE,(_ZN52_INTERNAL_98d2e5be_21_paged_attention_v1_cu_d115ef7d6thrust23THRUST_300001_SM_800_NS6system6detail10sequential3seqE - _ZN52_INTERNAL_98d2e5be_21_paged_attention_v1_cu_d115ef7d4cuda3std3__420unreachable_sentinelE)
_ZN52_INTERNAL_98d2e5be_21_paged_attention_v1_cu_d115ef7d4cuda3std3__420unreachable_sentinelE:
	.zero		1
	.type		_ZN52_INTERNAL_98d2e5be_21_paged_attention_v1_cu_d115ef7d6thrust23THRUST_300001_SM_800_NS6system6detail10sequential3seqE,@object
	.size		_ZN52_INTERNAL_98d2e5be_21_paged_attention_v1_cu_d115ef7d6thrust23THRUST_300001_SM_800_NS6system6detail10sequential3seqE,(_ZN52_INTERNAL_98d2e5be_21_paged_attention_v1_cu_d115ef7d4cuda3std3__45__cpo4cendE - _ZN52_INTERNAL_98d2e5be_21_paged_attention_v1_cu_d115ef7d6thrust23THRUST_300001_SM_800_NS6system6detail10sequential3seqE)
_ZN52_INTERNAL_98d2e5be_21_paged_attention_v1_cu_d115ef7d6thrust23THRUST_300001_SM_800_NS6system6detail10sequential3seqE:
	.zero		1
	.type		_ZN52_INTERNAL_98d2e5be_21_paged_attention_v1_cu_d115ef7d4cuda3std3__45__cpo4cendE,@object
	.size		_ZN52_INTERNAL_98d2e5be_21_paged_attention_v1_cu_d115ef7d4cuda3std3__45__cpo4cendE,(_ZN52_INTERNAL_98d2e5be_21_paged_attention_v1_cu_d115ef7d4cuda3std6ranges3__45__cpo9iter_swapE - _ZN52_INTERNAL_98d2e5be_21_paged_attention_v1_cu_d115ef7d4cuda3std3__45__cpo4cendE)
_ZN52_INTERNAL_98d2e5be_21_paged_attention_v1_cu_d115ef7d4cuda3std3__45__cpo4cendE:
	.zero		1
	.type		_ZN52_INTERNAL_98d2e5be_21_paged_attention_v1_cu_d115ef7d4cuda3std6ranges3__45__cpo9iter_swapE,@object
	.size		_ZN52_INTERNAL_98d2e5be_21_paged_attention_v1_cu_d115ef7d4cuda3std6ranges3__45__cpo9iter_swapE,(_ZN52_INTERNAL_98d2e5be_21_paged_attention_v1_cu_d115ef7d4cuda3std3__45__cpo5crendE - _ZN52_INTERNAL_98d2e5be_21_paged_attention_v1_cu_d115ef7d4cuda3std6ranges3__45__cpo9iter_swapE)
_ZN52_INTERNAL_98d2e5be_21_paged_attention_v1_cu_d115ef7d4cuda3std6ranges3__45__cpo9iter_swapE:
	.zero		1
	.type		_ZN52_INTERNAL_98d2e5be_21_paged_attention_v1_cu_d115ef7d4cuda3std3__45__cpo5crendE,@object
	.size		_ZN52_INTERNAL_98d2e5be_21_paged_attention_v1_cu_d115ef7d4cuda3std3__45__cpo5crendE,(_ZN52_INTERNAL_98d2e5be_21_paged_attention_v1_cu_d115ef7d4cuda3std6ranges3__45__cpo5cdataE - _ZN52_INTERNAL_98d2e5be_21_paged_attention_v1_cu_d115ef7d4cuda3std3__45__cpo5crendE)
_ZN52_INTERNAL_98d2e5be_21_paged_attention_v1_cu_d115ef7d4cuda3std3__45__cpo5crendE:
	.zero		1
	.type		_ZN52_INTERNAL_98d2e5be_21_paged_attention_v1_cu_d115ef7d4cuda3std6ranges3__45__cpo5cdataE,@object
	.size		_ZN52_INTERNAL_98d2e5be_21_paged_attention_v1_cu_d115ef7d4cuda3std6ranges3__45__cpo5cdataE,(_ZN52_INTERNAL_98d2e5be_21_paged_attention_v1_cu_d115ef7d4cuda3std6ranges3__45__cpo3endE - _ZN52_INTERNAL_98d2e5be_21_paged_attention_v1_cu_d115ef7d4cuda3std6ranges3__45__cpo5cdataE)
_ZN52_INTERNAL_98d2e5be_21_paged_attention_v1_cu_d115ef7d4cuda3std6ranges3__45__cpo5cdataE:
	.zero		1
	.type		_ZN52_INTERNAL_98d2e5be_21_paged_attention_v1_cu_d115ef7d4cuda3std6ranges3__45__cpo3endE,@object
	.size		_ZN52_INTERNAL_98d2e5be_21_paged_attention_v1_cu_d115ef7d4cuda3std6ranges3__45__cpo3endE,(_ZN52_INTERNAL_98d2e5be_21_paged_attention_v1_cu_d115ef7d4cuda3std3__419piecewise_constructE - _ZN52_INTERNAL_98d2e5be_21_paged_attention_v1_cu_d115ef7d4cuda3std6ranges3__45__cpo3endE)
_ZN52_INTERNAL_98d2e5be_21_paged_attention_v1_cu_d115ef7d4cuda3std6ranges3__45__cpo3endE:
	.zero		1
	.type		_ZN52_INTERNAL_98d2e5be_21_paged_attention_v1_cu_d115ef7d4cuda3std3__419piecewise_constructE,@object
	.size		_ZN52_INTERNAL_98d2e5be_21_paged_attention_v1_cu_d115ef7d4cuda3std3__419piecewise_constructE,(_ZN52_INTERNAL_98d2e5be_21_paged_attention_v1_cu_d115ef7d4cuda3std6ranges3__45__cpo5ssizeE - _ZN52_INTERNAL_98d2e5be_21_paged_attention_v1_cu_d115ef7d4cuda3std3__419piecewise_constructE)
_ZN52_INTERNAL_98d2e5be_21_paged_attention_v1_cu_d115ef7d4cuda3std3__419piecewise_constructE:
	.zero		1
	.type		_ZN52_INTERNAL_98d2e5be_21_paged_attention_v1_cu_d115ef7d4cuda3std6ranges3__45__cpo5ssizeE,@object
	.size		_ZN52_INTERNAL_98d2e5be_21_paged_attention_v1_cu_d115ef7d4cuda3std6ranges3__45__cpo5ssizeE,(_ZN52_INTERNAL_98d2e5be_21_paged_attention_v1_cu_d115ef7d4cuda3std3__45__cpo3endE - _ZN52_INTERNAL_98d2e5be_21_paged_attention_v1_cu_d115ef7d4cuda3std6ranges3__45__cpo5ssizeE)
_ZN52_INTERNAL_98d2e5be_21_paged_attention_v1_cu_d115ef7d4cuda3std6ranges3__45__cpo5ssizeE:
	.zero		1
	.type		_ZN52_INTERNAL_98d2e5be_21_paged_attention_v1_cu_d115ef7d4cuda3std3__45__cpo3endE,@object
	.size		_ZN52_INTERNAL_98d2e5be_21_paged_attention_v1_cu_d115ef7d4cuda3std3__45__cpo3endE,(_ZN52_INTERNAL_98d2e5be_21_paged_attention_v1_cu_d115ef7d4cuda3std6ranges3__45__cpo4cendE - _ZN52_INTERNAL_98d2e5be_21_paged_attention_v1_cu_d115ef7d4cuda3std3__45__cpo3endE)
_ZN52_INTERNAL_98d2e5be_21_paged_attention_v1_cu_d115ef7d4cuda3std3__45__cpo3endE:
	.zero		1
	.type		_ZN52_INTERNAL_98d2e5be_21_paged_attention_v1_cu_d115ef7d4cuda3std6ranges3__45__cpo4cendE,@object
	.size		_ZN52_INTERNAL_98d2e5be_21_paged_attention_v1_cu_d115ef7d4cuda3std6ranges3__45__cpo4cendE,(_ZN52_INTERNAL_98d2e5be_21_paged_attention_v1_cu_d115ef7d4cuda3std3__45__cpo4rendE - _ZN52_INTERNAL_98d2e5be_21_paged_attention_v1_cu_d115ef7d4cuda3std6ranges3__45__cpo4cendE)
_ZN52_INTERNAL_98d2e5be_21_paged_attention_v1_cu_d115ef7d4cuda3std6ranges3__45__cpo4cendE:
	.zero		1
	.type		_ZN52_INTERNAL_98d2e5be_21_paged_attention_v1_cu_d115ef7d4cuda3std3__45__cpo4rendE,@object
	.size		_ZN52_INTERNAL_98d2e5be_21_paged_attention_v1_cu_d115ef7d4cuda3std3__45__cpo4rendE,(_ZN52_INTERNAL_98d2e5be_21_paged_attention_v1_cu_d115ef7d4cuda3std6ranges3__45__cpo4prevE - _ZN52_INTERNAL_98d2e5be_21_paged_attention_v1_cu_d115ef7d4cuda3std3__45__cpo4rendE)
_ZN52_INTERNAL_98d2e5be_21_paged_attention_v1_cu_d115ef7d4cuda3std3__45__cpo4rendE:
	.zero		1
	.type		_ZN52_INTERNAL_98d2e5be_21_paged_attention_v1_cu_d115ef7d4cuda3std6ranges3__45__cpo4prevE,@object
	.size		_ZN52_INTERNAL_98d2e5be_21_paged_attention_v1_cu_d115ef7d4cuda3std6ranges3__45__cpo4prevE,(_ZN52_INTERNAL_98d2e5be_21_paged_attention_v1_cu_d115ef7d4cuda3std6ranges3__45__cpo9iter_moveE - _ZN52_INTERNAL_98d2e5be_21_paged_attention_v1_cu_d115ef7d4cuda3std6ranges3__45__cpo4prevE)
_ZN52_INTERNAL_98d2e5be_21_paged_attention_v1_cu_d115ef7d4cuda3std6ranges3__45__cpo4prevE:
	.zero		1
	.type		_ZN52_INTERNAL_98d2e5be_21_paged_attention_v1_cu_d115ef7d4cuda3std6ranges3__45__cpo9iter_moveE,@object
	.size		_ZN52_INTERNAL_98d2e5be_21_paged_attention_v1_cu_d115ef7d4cuda3std6ranges3__45__cpo9iter_moveE,(.L_31 - _ZN52_INTERNAL_98d2e5be_21_paged_attention_v1_cu_d115ef7d4cuda3std6ranges3__45__cpo9iter_moveE)
_ZN52_INTERNAL_98d2e5be_21_paged_attention_v1_cu_d115ef7d4cuda3std6ranges3__45__cpo9iter_moveE:
	.zero		1
.L_31:


//--------------------- .nv.shared._ZN4vllm25paged_attention_v1_kernelI13__nv_bfloat16hLi192ELi32ELi128ELNS_18Fp8KVCacheDataTypeE2ELb0EEEvPT_PKS3_PKT0_S9_ifPKiSB_iPKfiiiSD_SD_iiiii --------------------------
	.section	.nv.shared._ZN4vllm25paged_attention_v1_kernelI13__nv_bfloat16hLi192ELi32ELi128ELNS_18Fp8KVCacheDataTypeE2ELb0EEEvPT_PKS3_PKT0_S9_ifPKiSB_iPKfiiiSD_SD_iiiii,"aw",@nobits
	.sectionflags	@""
	.align	16
.nv.shared._ZN4vllm25paged_attention_v1_kernelI13__nv_bfloat16hLi192ELi32ELi128ELNS_18Fp8KVCacheDataTypeE2ELb0EEEvPT_PKS3_PKT0_S9_ifPKiSB_iPKfiiiSD_SD_iiiii:
	.zero		416


//--------------------- .nv.shared._ZN4vllm25paged_attention_v1_kernelI13__nv_bfloat16hLi128ELi32ELi128ELNS_18Fp8KVCacheDataTypeE2ELb0EEEvPT_PKS3_PKT0_S9_ifPKiSB_iPKfiiiSD_SD_iiiii --------------------------
	.section	.nv.shared._ZN4vllm25paged_attention_v1_kernelI13__nv_bfloat16hLi128ELi32ELi128ELNS_18Fp8KVCacheDataTypeE2ELb0EEEvPT_PKS3_PKT0_S9_ifPKiSB_iPKfiiiSD_SD_iiiii,"aw",@nobits
	.sectionflags	@""
	.align	16
.nv.shared._ZN4vllm25paged_attention_v1_kernelI13__nv_bfloat16hLi128ELi32ELi128ELNS_18Fp8KVCacheDataTypeE2ELb0EEEvPT_PKS3_PKT0_S9_ifPKiSB_iPKfiiiSD_SD_iiiii:
	.zero		288


//--------------------- .nv.shared._ZN4vllm25paged_attention_v1_kernelI13__nv_bfloat16hLi120ELi32ELi128ELNS_18Fp8KVCacheDataTypeE2ELb0EEEvPT_PKS3_PKT0_S9_ifPKiSB_iPKfiiiSD_SD_iiiii --------------------------
	.section	.nv.shared._ZN4vllm25paged_attention_v1_kernelI13__nv_bfloat16hLi120ELi32ELi128ELNS_18Fp8KVCacheDataTypeE2ELb0EEEvPT_PKS3_PKT0_S9_ifPKiSB_iPKfiiiSD_SD_iiiii,"aw",@nobits
	.sectionflags	@""
	.align	16
.nv.shared._ZN4vllm25paged_attention_v1_kernelI13__nv_bfloat16hLi120ELi32ELi128ELNS_18Fp8KVCacheDataTypeE2ELb0EEEvPT_PKS3_PKT0_S9_ifPKiSB_iPKfiiiSD_SD_iiiii:
	.zero		272


//--------------------- .nv.shared._ZN4vllm25paged_attention_v1_kernelI13__nv_bfloat16hLi112ELi32ELi128ELNS_18Fp8KVCacheDataTypeE2ELb0EEEvPT_PKS3_PKT0_S9_ifPKiSB_iPKfiiiSD_SD_iiiii --------------------------
	.section	.nv.shared._ZN4vllm25paged_attention_v1_kernelI13__nv_bfloat16hLi112ELi32ELi128ELNS_18Fp8KVCacheDataTypeE2ELb0EEEvPT_PKS3_PKT0_S9_ifPKiSB_iPKfiiiSD_SD_iiiii,"aw",@nobits
	.sectionflags	@""
	.align	16
.nv.shared._ZN4vllm25paged_attention_v1_kernelI13__nv_bfloat16hLi112ELi32ELi128ELNS_18Fp8KVCacheDataTypeE2ELb0EEEvPT_PKS3_PKT0_S9_ifPKiSB_iPKfiiiSD_SD_iiiii:
	.zero		256


//--------------------- .nv.shared._ZN4vllm25paged_attention_v1_kernelI13__nv_bfloat16hLi96ELi32ELi128ELNS_18Fp8KVCacheDataTypeE2ELb0EEEvPT_PKS3_PKT0_S9_ifPKiSB_iPKfiiiSD_SD_iiiii --------------------------
	.section	.nv.shared._ZN4vllm25paged_attention_v1_kernelI13__nv_bfloat16hLi96ELi32ELi128ELNS_18Fp8KVCacheDataTypeE2ELb0EEEvPT_PKS3_PKT0_S9_ifPKiSB_iPKfiiiSD_SD_iiiii,"aw",@nobits
	.sectionflags	@""
	.align	16
.nv.shared._ZN4vllm25paged_attention_v1_kernelI13__nv_bfloat16hLi96ELi32ELi128ELNS_18Fp8KVCacheDataTypeE2ELb0EEEvPT_PKS3_PKT0_S9_ifPKiSB_iPKfiiiSD_SD_iiiii:
	.zero		224


//--------------------- .nv.shared._ZN4vllm25paged_attention_v1_kernelI13__nv_bfloat16hLi80ELi32ELi128ELNS_18Fp8KVCacheDataTypeE2ELb0EEEvPT_PKS3_PKT0_S9_ifPKiSB_iPKfiiiSD_SD_iiiii --------------------------
	.section	.nv.shared._ZN4vllm25paged_attention_v1_kernelI13__nv_bfloat16hLi80ELi32ELi128ELNS_18Fp8KVCacheDataTypeE2ELb0EEEvPT_PKS3_PKT0_S9_ifPKiSB_iPKfiiiSD_SD_iiiii,"aw",@nobits
	.sectionflags	@""
	.align	16
.nv.shared._ZN4vllm25paged_attention_v1_kernelI13__nv_bfloat16hLi80ELi32ELi128ELNS_18Fp8KVCacheDataTypeE2ELb0EEEvPT_PKS3_PKT0_S9_ifPKiSB_iPKfiiiSD_SD_iiiii:
	.zero		192


//--------------------- .nv.shared._ZN4vllm25paged_attention_v1_kernelI13__nv_bfloat16hLi64ELi32ELi128ELNS_18Fp8KVCacheDataTypeE2ELb0EEEvPT_PKS3_PKT0_S9_ifPKiSB_iPKfiiiSD_SD_iiiii --------------------------
	.section	.nv.shared._ZN4vllm25paged_attention_v1_kernelI13__nv_bfloat16hLi64ELi32ELi128ELNS_18Fp8KVCacheDataTypeE2ELb0EEEvPT_PKS3_PKT0_S9_ifPKiSB_iPKfiiiSD_SD_iiiii,"aw",@nobits
	.sectionflags	@""
	.align	16
.nv.shared._ZN4vllm25paged_attention_v1_kernelI13__nv_bfloat16hLi64ELi32ELi128ELNS_18Fp8KVCacheDataTypeE2ELb0EEEvPT_PKS3_PKT0_S9_ifPKiSB_iPKfiiiSD_SD_iiiii:
	.zero		160


//--------------------- .nv.shared._ZN4vllm25paged_attention_v1_kernelI13__nv_bfloat16hLi32ELi32ELi128ELNS_18Fp8KVCacheDataTypeE2ELb0EEEvPT_PKS3_PKT0_S9_ifPKiSB_iPKfiiiSD_SD_iiiii --------------------------
	.section	.nv.shared._ZN4vllm25paged_attention_v1_kernelI13__nv_bfloat16hLi32ELi32ELi128ELNS_18Fp8KVCacheDataTypeE2ELb0EEEvPT_PKS3_PKT0_S9_ifPKiSB_iPKfiiiSD_SD_iiiii,"aw",@nobits
	.sectionflags	@""
	.align	16
.nv.shared._ZN4vllm25paged_attention_v1_kernelI13__nv_bfloat16hLi32ELi32ELi128ELNS_18Fp8KVCacheDataTypeE2ELb0EEEvPT_PKS3_PKT0_S9_ifPKiSB_iPKfiiiSD_SD_iiiii:
	.zero		96


//--------------------- .nv.shared._ZN4vllm25paged_attention_v1_kernelI13__nv_bfloat16hLi256ELi32ELi128ELNS_18Fp8KVCacheDataTypeE2ELb1EEEvPT_PKS3_PKT0_S9_ifPKiSB_iPKfiiiSD_SD_iiiii --------------------------
	.section	.nv.shared._ZN4vllm25paged_attention_v1_kernelI13__nv_bfloat16hLi256ELi32ELi128ELNS_18Fp8KVCacheDataTypeE2ELb1EEEvPT_PKS3_PKT0_S9_ifPKiSB_iPKfiiiSD_SD_iiiii,"aw",@nobits
	.sectionflags	@""
	.align	16
.nv.shared._ZN4vllm25paged_attention_v1_kernelI13__nv_bfloat16hLi256ELi32ELi128ELNS_18Fp8KVCacheDataTypeE2ELb1EEEvPT_PKS3_PKT0_S9_ifPKiSB_iPKfiiiSD_SD_iiiii:
	.zero		544


//--------------------- .nv.shared._ZN4vllm25paged_attention_v1_kernelI13__nv_bfloat16hLi192ELi32ELi128ELNS_18Fp8KVCacheDataTypeE2ELb1EEEvPT_PKS3_PKT0_S9_ifPKiSB_iPKfiiiSD_SD_iiiii --------------------------
	.section	.nv.shared._ZN4vllm25paged_attention_v1_kernelI13__nv_bfloat16hLi192ELi32ELi128ELNS_18Fp8KVCacheDataTypeE2ELb1EEEvPT_PKS3_PKT0_S9_ifPKiSB_iPKfiiiSD_SD_iiiii,"aw",@nobits
	.sectionflags	@""
	.align	16
.nv.shared._ZN4vllm25paged_attention_v1_kernelI13__nv_bfloat16hLi192ELi32ELi128ELNS_18Fp8KVCacheDataTypeE2ELb1EEEvPT_PKS3_PKT0_S9_ifPKiSB_iPKfiiiSD_SD_iiiii:
	.zero		416


//--------------------- .nv.shared._ZN4vllm25paged_attention_v1_kernelI13__nv_bfloat16hLi128ELi32ELi128ELNS_18Fp8KVCacheDataTypeE2ELb1EEEvPT_PKS3_PKT0_S9_ifPKiSB_iPKfiiiSD_SD_iiiii --------------------------
	.section	.nv.shared._ZN4vllm25paged_attention_v1_kernelI13__nv_bfloat16hLi128ELi32ELi128ELNS_18Fp8KVCacheDataTypeE2ELb1EEEvPT_PKS3_PKT0_S9_ifPKiSB_iPKfiiiSD_SD_iiiii,"aw",@nobits
	.sectionflags	@""
	.align	16
.nv.shared._ZN4vllm25paged_attention_v1_kernelI13__nv_bfloat16hLi128ELi32ELi128ELNS_18Fp8KVCacheDataTypeE2ELb1EEEvPT_PKS3_PKT0_S9_ifPKiSB_iPKfiiiSD_SD_iiiii:
	.zero		288


//--------------------- .nv.shared._ZN4vllm25paged_attention_v1_kernelI13__nv_bfloat16hLi120ELi32ELi128ELNS_18Fp8KVCacheDataTypeE2ELb1EEEvPT_PKS3_PKT0_S9_ifPKiSB_iPKfiiiSD_SD_iiiii --------------------------
	.section	.nv.shared._ZN4vllm25paged_attention_v1_kernelI13__nv_bfloat16hLi120ELi32ELi128ELNS_18Fp8KVCacheDataTypeE2ELb1EEEvPT_PKS3_PKT0_S9_ifPKiSB_iPKfiiiSD_SD_iiiii,"aw",@nobits
	.sectionflags	@""
	.align	16
.nv.shared._ZN4vllm25paged_attention_v1_kernelI13__nv_bfloat16hLi120ELi32ELi128ELNS_18Fp8KVCacheDataTypeE2ELb1EEEvPT_PKS3_PKT0_S9_ifPKiSB_iPKfiiiSD_SD_iiiii:
	.zero		272


//--------------------- .nv.shared._ZN4vllm25paged_attention_v1_kernelI13__nv_bfloat16hLi112ELi32ELi128ELNS_18Fp8KVCacheDataTypeE2ELb1EEEvPT_PKS3_PKT0_S9_ifPKiSB_iPKfiiiSD_SD_iiiii --------------------------
	.section	.nv.shared._ZN4vllm25paged_attention_v1_kernelI13__nv_bfloat16hLi112ELi32ELi128ELNS_18Fp8KVCacheDataTypeE2ELb1EEEvPT_PKS3_PKT0_S9_ifPKiSB_iPKfiiiSD_SD_iiiii,"aw",@nobits
	.sectionflags	@""
	.align	16
.nv.shared._ZN4vllm25paged_attention_v1_kernelI13__nv_bfloat16hLi112ELi32ELi128ELNS_18Fp8KVCacheDataTypeE2ELb1EEEvPT_PKS3_PKT0_S9_ifPKiSB_iPKfiiiSD_SD_iiiii:
	.zero		256


//--------------------- .nv.shared._ZN4vllm25paged_attention_v1_kernelI13__nv_bfloat16hLi96ELi32ELi128ELNS_18Fp8KVCacheDataTypeE2ELb1EEEvPT_PKS3_PKT0_S9_ifPKiSB_iPKfiiiSD_SD_iiiii --------------------------
	.section	.nv.shared._ZN4vllm25paged_attention_v1_kernelI13__nv_bfloat16hLi96ELi32ELi128ELNS_18Fp8KVCacheDataTypeE2ELb1EEEvPT_PKS3_PKT0_S9_ifPKiSB_iPKfiiiSD_SD_iiiii,"aw",@nobits
	.sectionflags	@""
	.align	16
.nv.shared._ZN4vllm25paged_attention_v1_kernelI13__nv_bfloat16hLi96ELi32ELi128ELNS_18Fp8KVCacheDataTypeE2ELb1EEEvPT_PKS3_PKT0_S9_ifPKiSB_iPKfiiiSD_SD_iiiii:
	.zero		224


//--------------------- .nv.shared._ZN4vllm25paged_attention_v1_kernelI13__nv_bfloat16hLi80ELi32ELi128ELNS_18Fp8KVCacheDataTypeE2ELb1EEEvPT_PKS3_PKT0_S9_ifPKiSB_iPKfiiiSD_SD_iiiii --------------------------
	.section	.nv.shared._ZN4vllm25paged_attention_v1_kernelI13__nv_bfloat16hLi80ELi32ELi128ELNS_18Fp8KVCacheDataTypeE2ELb1EEEvPT_PKS3_PKT0_S9_ifPKiSB_iPKfiiiSD_SD_iiiii,"aw",@nobits
	.sectionflags	@""
	.align	16
.nv.shared._ZN4vllm25paged_attention_v1_kernelI13__nv_bfloat16hLi80ELi32ELi128ELNS_18Fp8KVCacheDataTypeE2ELb1EEEvPT_PKS3_PKT0_S9_ifPKiSB_iPKfiiiSD_SD_iiiii:
	.zero		192


//--------------------- .nv.shared._ZN4vllm25paged_attention_v1_kernelI13__nv_bfloat16hLi64ELi32ELi128ELNS_18Fp8KVCacheDataTypeE2ELb1EEEvPT_PKS3_PKT0_S9_ifPKiSB_iPKfiiiSD_SD_iiiii --------------------------
	.section	.nv.shared._ZN4vllm25paged_attention_v1_kernelI13__nv_bfloat16hLi64ELi32ELi128ELNS_18Fp8KVCacheDataTypeE2ELb1EEEvPT_PKS3_PKT0_S9_ifPKiSB_iPKfiiiSD_SD_iiiii,"aw",@nobits
	.sectionflags	@""
	.align	16
.nv.shared._ZN4vllm25paged_attention_v1_kernelI13__nv_bfloat16hLi64ELi32ELi128ELNS_18Fp8KVCacheDataTypeE2ELb1EEEvPT_PKS3_PKT0_S9_ifPKiSB_iPKfiiiSD_SD_iiiii:
	.zero		160


//--------------------- .nv.shared._ZN4vllm25paged_attention_v1_kernelI13__nv_bfloat16hLi32ELi32ELi128ELNS_18Fp8KVCacheDataTypeE2ELb1EEEvPT_PKS3_PKT0_S9_ifPKiSB_iPKfiiiSD_SD_iiiii --------------------------
	.section	.nv.shared._ZN4vllm25paged_attention_v1_kernelI13__nv_bfloat16hLi32ELi32ELi128ELNS_18Fp8KVCacheDataTypeE2ELb1EEEvPT_PKS3_PKT0_S9_ifPKiSB_iPKfiiiSD_SD_iiiii,"aw",@nobits
	.sectionflags	@""
	.align	16
.nv.shared._ZN4vllm25paged_attention_v1_kernelI13__nv_bfloat16hLi32ELi32ELi128ELNS_18Fp8KVCacheDataTypeE2ELb1EEEvPT_PKS3_PKT0_S9_ifPKiSB_iPKfiiiSD_SD_iiiii:
	.zero		96


//--------------------- .nv.shared._ZN4vllm25paged_attention_v1_kernelI13__nv_bfloat16hLi256ELi16ELi128ELNS_18Fp8KVCacheDataTypeE2ELb0EEEvPT_PKS3_PKT0_S9_ifPKiSB_iPKfiiiSD_SD_iiiii --------------------------
	.section	.nv.shared._ZN4vllm25paged_attention_v1_kernelI13__nv_bfloat16hLi256ELi16ELi128ELNS_18Fp8KVCacheDataTypeE2ELb0EEEvPT_PKS3_PKT0_S9_ifPKiSB_iPKfiiiSD_SD_iiiii,"aw",@nobits
	.sectionflags	@""
	.align	16
.nv.shared._ZN4vllm25paged_attention_v1_kernelI13__nv_bfloat16hLi256ELi16ELi128ELNS_18Fp8KVCacheDataTypeE2ELb0EEEvPT_PKS3_PKT0_S9_ifPKiSB_iPKfiiiSD_SD_iiiii:
	.zero		544


//--------------------- .nv.shared._ZN4vllm25paged_attention_v1_kernelI13__nv_bfloat16hLi192ELi16ELi128ELNS_18Fp8KVCacheDataTypeE2ELb0EEEvPT_PKS3_PKT0_S9_ifPKiSB_iPKfiiiSD_SD_iiiii --------------------------
	.section	.nv.shared._ZN4vllm25paged_attention_v1_kernelI13__nv_bfloat16hLi192ELi16ELi128ELNS_18Fp8KVCacheDataTypeE2ELb0EEEvPT_PKS3_PKT0_S9_ifPKiSB_iPKfiiiSD_SD_iiiii,"aw",@nobits
	.sectionflags	@""
	.align	16
.nv.shared._ZN4vllm25paged_attention_v1_kernelI13__nv_bfloat16hLi192ELi16ELi128ELNS_18Fp8KVCacheDataTypeE2ELb0EEEvPT_PKS3_PKT0_S9_ifPKiSB_iPKfiiiSD_SD_iiiii:
	.zero		416


//--------------------- .nv.shared._ZN4vllm25paged_attention_v1_kernelI13__nv_bfloat16hLi128ELi16ELi128ELNS_18Fp8KVCacheDataTypeE2ELb0EEEvPT_PKS3_PKT0_S9_ifPKiSB_iPKfiiiSD_SD_iiiii --------------------------
	.section	.nv.shared._ZN4vllm25paged_attention_v1_kernelI13__nv_bfloat16hLi128ELi16ELi128ELNS_18Fp8KVCacheDataTypeE2ELb0EEEvPT_PKS3_PKT0_S9_ifPKiSB_iPKfiiiSD_SD_iiiii,"aw",@nobits
	.sectionflags	@""
	.align	16
.nv.shared._ZN4vllm25paged_attention_v1_kernelI13__nv_bfloat16hLi128ELi16ELi128ELNS_18Fp8KVCacheDataTypeE2ELb0EEEvPT_PKS3_PKT0_S9_ifPKiSB_iPKfiiiSD_SD_iiiii:
	.zero		288


//--------------------- .nv.shared._ZN4vllm25paged_attention_v1_kernelI13__nv_bfloat16hLi120ELi16ELi128ELNS_18Fp8KVCacheDataTypeE2ELb0EEEvPT_PKS3_PKT0_S9_ifPKiSB_iPKfiiiSD_SD_iiiii --------------------------
	.section	.nv.shared._ZN4vllm25paged_attention_v1_kernelI13__nv_bfloat16hLi120ELi16ELi128ELNS_18Fp8KVCacheDataTypeE2ELb0EEEvPT_PKS3_PKT0_S9_ifPKiSB_iPKfiiiSD_SD_iiiii,"aw",@nobits
	.sectionflags	@""
	.align	16
.nv.shared._ZN4vllm25paged_attention_v1_kernelI13__nv_bfloat16hLi120ELi16ELi128ELNS_18Fp8KVCacheDataTypeE2ELb0EEEvPT_PKS3_PKT0_S9_ifPKiSB_iPKfiiiSD_SD_iiiii:
	.zero		272


//--------------------- .nv.shared._ZN4vllm25paged_attention_v1_kernelI13__nv_bfloat16hLi112ELi16ELi128ELNS_18Fp8KVCacheDataTypeE2ELb0EEEvPT_PKS3_PKT0_S9_ifPKiSB_iPKfiiiSD_SD_iiiii --------------------------
	.section	.nv.shared._ZN4vllm25paged_attention_v1_kernelI13__nv_bfloat16hLi112ELi16ELi128ELNS_18Fp8KVCacheDataTypeE2ELb0EEEvPT_PKS3_PKT0_S9_ifPKiSB_iPKfiiiSD_SD_iiiii,"aw",@nobits
	.sectionflags	@""
	.align	16
.nv.shared._ZN4vllm25paged_attention_v1_kernelI13__nv_bfloat16hLi112ELi16ELi128ELNS_18Fp8KVCacheDataTypeE2ELb0EEEvPT_PKS3_PKT0_S9_ifPKiSB_iPKfiiiSD_SD_iiiii:
	.zero		256


//--------------------- .nv.shared._ZN4vllm25paged_attention_v1_kernelI13__nv_bfloat16hLi96ELi16ELi128ELNS_18Fp8KVCacheDataTypeE2ELb0EEEvPT_PKS3_PKT0_S9_ifPKiSB_iPKfiiiSD_SD_iiiii --------------------------
	.section	.nv.shared._ZN4vllm25paged_attention_v1_kernelI13__nv_bfloat16hLi96ELi16ELi128ELNS_18Fp8KVCacheDataTypeE2ELb0EEEvPT_PKS3_PKT0_S9_ifPKiSB_iPKfiiiSD_SD_iiiii,"aw",@nobits
	.sectionflags	@""
	.align	16
.nv.shared._ZN4vllm25paged_attention_v1_kernelI13__nv_bfloat16hLi96ELi16ELi128ELNS_18Fp8KVCacheDataTypeE2ELb0EEEvPT_PKS3_PKT0_S9_ifPKiSB_iPKfiiiSD_SD_iiiii:
	.zero		224


//--------------------- .nv.shared._ZN4vllm25paged_attention_v1_kernelI13__nv_bfloat16hLi80ELi16ELi128ELNS_18Fp8KVCacheDataTypeE2ELb0EEEvPT_PKS3_PKT0_S9_ifPKiSB_iPKfiiiSD_SD_iiiii --------------------------
	.section	.nv.shared._ZN4vllm25paged_attention_v1_kernelI13__nv_bfloat16hLi80ELi16ELi128ELNS_18Fp8KVCacheDataTypeE2ELb0EEEvPT_PKS3_PKT0_S9_ifPKiSB_iPKfiiiSD_SD_iiiii,"aw",@nobits
	.sectionflags	@""
	.align	16
.nv.shared._ZN4vllm25paged_attention_v1_kernelI13__nv_bfloat16hLi80ELi16ELi128ELNS_18Fp8KVCacheDataTypeE2ELb0EEEvPT_PKS3_PKT0_S9_ifPKiSB_iPKfiiiSD_SD_iiiii:
	.zero		192


//--------------------- .nv.shared._ZN4vllm25paged_attention_v1_kernelI13__nv_bfloat16hLi64ELi16ELi128ELNS_18Fp8KVCacheDataTypeE2ELb0EEEvPT_PKS3_PKT0_S9_ifPKiSB_iPKfiiiSD_SD_iiiii --------------------------
	.section	.nv.shared._ZN4vllm25paged_attention_v1_kernelI13__nv_bfloat16hLi64ELi16ELi128ELNS_18Fp8KVCacheDataTypeE2ELb0EEEvPT_PKS3_PKT0_S9_ifPKiSB_iPKfiiiSD_SD_iiiii,"aw",@nobits
	.sectionflags	@""
	.align	16
.nv.shared._ZN4vllm25paged_attention_v1_kernelI13__nv_bfloat16hLi64ELi16ELi128ELNS_18Fp8KVCacheDataTypeE2ELb0EEEvPT_PKS3_PKT0_S9_ifPKiSB_iPKfiiiSD_SD_iiiii:
	.zero		160


//--------------------- .nv.shared._ZN4vllm25paged_attention_v1_kernelI13__nv_bfloat16hLi32ELi16ELi128ELNS_18Fp8KVCacheDataTypeE2ELb0EEEvPT_PKS3_PKT0_S9_ifPKiSB_iPKfiiiSD_SD_iiiii --------------------------
	.section	.nv.shared._ZN4vllm25paged_attention_v1_kernelI13__nv_bfloat16hLi32ELi16ELi128ELNS_18Fp8KVCacheDataTypeE2ELb0EEEvPT_PKS3_PKT0_S9_ifPKiSB_iPKfiiiSD_SD_iiiii,"aw",@nobits
	.sectionflags	@""
	.align	16
.nv.shared._ZN4vllm25paged_attention_v1_kernelI13__nv_bfloat16hLi32ELi16ELi128ELNS_18Fp8KVCacheDataTypeE2ELb0EEEvPT_PKS3_PKT0_S9_ifPKiSB_iPKfiiiSD_SD_iiiii:
	.zero		96


//--------------------- .nv.shared._ZN4vllm25paged_attention_v1_kernelI13__nv_bfloat16hLi256ELi16ELi128ELNS_18Fp8KVCacheDataTypeE2ELb1EEEvPT_PKS3_PKT0_S9_ifPKiSB_iPKfiiiSD_SD_iiiii --------------------------
	.section	.nv.shared._ZN4vllm25paged_attention_v1_kernelI13__nv_bfloat16hLi256ELi16ELi128ELNS_18Fp8KVCacheDataTypeE2ELb1EEEvPT_PKS3_PKT0_S9_ifPKiSB_iPKfiiiSD_SD_iiiii,"aw",@nobits
	.sectionflags	@""
	.align	16
.nv.shared._ZN4vllm25paged_attention_v1_kernelI13__nv_bfloat16hLi256ELi16ELi128ELNS_18Fp8KVCacheDataTypeE2ELb1EEEvPT_PKS3_PKT0_S9_ifPKiSB_iPKfiiiSD_SD_iiiii:
	.zero		544


//--------------------- .nv.shared._ZN4vllm25paged_attention_v1_kernelI13__nv_bfloat16hLi192ELi16ELi128ELNS_18Fp8KVCacheDataTypeE2ELb1EEEvPT_PKS3_PKT0_S9_ifPKiSB_iPKfiiiSD_SD_iiiii --------------------------
	.section	.nv.shared._ZN4vllm25paged_attention_v1_kernelI13__nv_bfloat16hLi192ELi16ELi128ELNS_18Fp8KVCacheDataTypeE2ELb1EEEvPT_PKS3_PKT0_S9_ifPKiSB_iPKfiiiSD_SD_iiiii,"aw",@nobits
	.sectionflags	@""
	.align	16
.nv.shared._ZN4vllm25paged_attention_v1_kernelI13__nv_bfloat16hLi192ELi16ELi128ELNS_18Fp8KVCacheDataTypeE2ELb1EEEvPT_PKS3_PKT0_S9_ifPKiSB_iPKfiiiSD_SD_iiiii:
	.zero		416


//--------------------- .nv.shared._ZN4vllm25paged_attention_v1_kernelI13__nv_bfloat16hLi128ELi16ELi128ELNS_18Fp8KVCacheDataTypeE2ELb1EEEvPT_PKS3_PKT0_S9_ifPKiSB_iPKfiiiSD_SD_iiiii --------------------------
	.section	.nv.shared._ZN4vllm25paged_attention_v1_kernelI13__nv_bfloat16hLi128ELi16ELi128ELNS_18Fp8KVCacheDataTypeE2ELb1EEEvPT_PKS3_PKT0_S9_ifPKiSB_iPKfiiiSD_SD_iiiii,"aw",@nobits
	.sectionflags	@""
	.align	16
.nv.shared._ZN4vllm25paged_attention_v1_kernelI13__nv_bfloat16hLi128ELi16ELi128ELNS_18Fp8KVCacheDataTypeE2ELb1EEEvPT_PKS3_PKT0_S9_ifPKiSB_iPKfiiiSD_SD_iiiii:
	.zero		288


//--------------------- .nv.shared._ZN4vllm25paged_attention_v1_kernelI13__nv_bfloat16hLi120ELi16ELi128ELNS_18Fp8KVCacheDataTypeE2ELb1EEEvPT_PKS3_PKT0_S9_ifPKiSB_iPKfiiiSD_SD_iiiii --------------------------
	.section	.nv.shared._ZN4vllm25paged_attention_v1_kernelI13__nv_bfloat16hLi120ELi16ELi128ELNS_18Fp8KVCacheDataTypeE2ELb1EEEvPT_PKS3_PKT0_S9_ifPKiSB_iPKfiiiSD_SD_iiiii,"aw",@nobits
	.sectionflags	@""
	.align	16
.nv.shared._ZN4vllm25paged_attention_v1_kernelI13__nv_bfloat16hLi120ELi16ELi128ELNS_18Fp8KVCacheDataTypeE2ELb1EEEvPT_PKS3_PKT0_S9_ifPKiSB_iPKfiiiSD_SD_iiiii:
	.zero		272


//--------------------- .nv.shared._ZN4vllm25paged_attention_v1_kernelI13__nv_bfloat16hLi112ELi16ELi128ELNS_18Fp8KVCacheDataTypeE2ELb1EEEvPT_PKS3_PKT0_S9_ifPKiSB_iPKfiiiSD_SD_iiiii --------------------------
	.section	.nv.shared._ZN4vllm25paged_attention_v1_kernelI13__nv_bfloat16hLi112ELi16ELi128ELNS_18Fp8KVCacheDataTypeE2ELb1EEEvPT_PKS3_PKT0_S9_ifPKiSB_iPKfiiiSD_SD_iiiii,"aw",@nobits
	.sectionflags	@""
	.align	16
.nv.shared._ZN4vllm25paged_attention_v1_kernelI13__nv_bfloat16hLi112ELi16ELi128ELNS_18Fp8KVCacheDataTypeE2ELb1EEEvPT_PKS3_PKT0_S9_ifPKiSB_iPKfiiiSD_SD_iiiii:
	.zero		256


//--------------------- .nv.shared._ZN4vllm25paged_attention_v1_kernelI13__nv_bfloat16hLi96ELi16ELi128ELNS_18Fp8KVCacheDataTypeE2ELb1EEEvPT_PKS3_PKT0_S9_ifPKiSB_iPKfiiiSD_SD_iiiii --------------------------
	.section	.nv.shared._ZN4vllm25paged_attention_v1_kernelI13__nv_bfloat16hLi96ELi16ELi128ELNS_18Fp8KVCacheDataTypeE2ELb1EEEvPT_PKS3_PKT0_S9_ifPKiSB_iPKfiiiSD_SD_iiiii,"aw",@nobits
	.sectionflags	@""
	.align	16
.nv.shared._ZN4vllm25paged_attention_v1_kernelI13__nv_bfloat16hLi96ELi16ELi128ELNS_18Fp8KVCacheDataTypeE2ELb1EEEvPT_PKS3_PKT0_S9_ifPKiSB_iPKfiiiSD_SD_iiiii:
	.zero		224


//--------------------- .nv.shared._ZN4vllm25paged_attention_v1_kernelI13__nv_bfloat16hLi80ELi16ELi128ELNS_18Fp8KVCacheDataTypeE2ELb1EEEvPT_PKS3_PKT0_S9_ifPKiSB_iPKfiiiSD_SD_iiiii --------------------------
	.section	.nv.shared._ZN4vllm25paged_attention_v1_kernelI13__nv_bfloat16hLi80ELi16ELi128ELNS_18Fp8KVCacheDataTypeE2ELb1EEEvPT_PKS3_PKT0_S9_ifPKiSB_iPKfiiiSD_SD_iiiii,"aw",@nobits
	.sectionflags	@""
	.align	16
.nv.shared._ZN4vllm25paged_attention_v1_kernelI13__nv_bfloat16hLi80ELi16ELi128ELNS_18Fp8KVCacheDataTypeE2ELb1EEEvPT_PKS3_PKT0_S9_ifPKiSB_iPKfiiiSD_SD_iiiii:
	.zero		192


//--------------------- .nv.shared._ZN4vllm25paged_attention_v1_kernelI13__nv_bfloat16hLi64ELi16ELi128ELNS_18Fp8KVCacheDataTypeE2ELb1EEEvPT_PKS3_PKT0_S9_ifPKiSB_iPKfiiiSD_SD_iiiii --------------------------
	.section	.nv.shared._ZN4vllm25paged_attention_v1_kernelI13__nv_bfloat16hLi64ELi16ELi128ELNS_18Fp8KVCacheDataTypeE2ELb1EEEvPT_PKS3_PKT0_S9_ifPKiSB_iPKfiiiSD_SD_iiiii,"aw",@nobits
	.sectionflags	@""
	.align	16
.nv.shared._ZN4vllm25paged_attention_v1_kernelI13__nv_bfloat16hLi64ELi16ELi128ELNS_18Fp8KVCacheDataTypeE2ELb1EEEvPT_PKS3_PKT0_S9_ifPKiSB_iPKfiiiSD_SD_iiiii:
	.zero		160


//--------------------- .nv.shared._ZN4vllm25paged_attention_v1_kernelI13__nv_bfloat16hLi32ELi16ELi128ELNS_18Fp8KVCacheDataTypeE2ELb1EEEvPT_PKS3_PKT0_S9_ifPKiSB_iPKfiiiSD_SD_iiiii --------------------------
	.section	.nv.shared._ZN4vllm25paged_attention_v1_kernelI13__nv_bfloat16hLi32ELi16ELi128ELNS_18Fp8KVCacheDataTypeE2ELb1EEEvPT_PKS3_PKT0_S9_ifPKiSB_iPKfiiiSD_SD_iiiii,"aw",@nobits
	.sectionflags	@""
	.align	16
.nv.shared._ZN4vllm25paged_attention_v1_kernelI13__nv_bfloat16hLi32ELi16ELi128ELNS_18Fp8KVCacheDataTypeE2ELb1EEEvPT_PKS3_PKT0_S9_ifPKiSB_iPKfiiiSD_SD_iiiii:
	.zero		96


//--------------------- .nv.shared._ZN4vllm25paged_attention_v1_kernelI13__nv_bfloat16hLi256ELi8ELi128ELNS_18Fp8KVCacheDataTypeE2ELb0EEEvPT_PKS3_PKT0_S9_ifPKiSB_iPKfiiiSD_SD_iiiii --------------------------
	.section	.nv.shared._ZN4vllm25paged_attention_v1_kernelI13__nv_bfloat16hLi256ELi8ELi128ELNS_18Fp8KVCacheDataTypeE2ELb0EEEvPT_PKS3_PKT0_S9_ifPKiSB_iPKfiiiSD_SD_iiiii,"aw",@nobits
	.sectionflags	@""
	.align	16
.nv.shared._ZN4vllm25paged_attention_v1_kernelI13__nv_bfloat16hLi256ELi8ELi128ELNS_18Fp8KVCacheDataTypeE2ELb0EEEvPT_PKS3_PKT0_S9_ifPKiSB_iPKfiiiSD_SD_iiiii:
	.zero		544


//--------------------- .nv.shared._ZN4vllm25paged_attention_v1_kernelI13__nv_bfloat16hLi192ELi8ELi128ELNS_18Fp8KVCacheDataTypeE2ELb0EEEvPT_PKS3_PKT0_S9_ifPKiSB_iPKfiiiSD_SD_iiiii --------------------------
	.section	.nv.shared._ZN4vllm25paged_attention_v1_kernelI13__nv_bfloat16hLi192ELi8ELi128ELNS_18Fp8KVCacheDataTypeE2ELb0EEEvPT_PKS3_PKT0_S9_ifPKiSB_iPKfiiiSD_SD_iiiii,"aw",@nobits
	.sectionflags	@""
	.align	16
.nv.shared._ZN4vllm25paged_attention_v1_kernelI13__nv_bfloat16hLi192ELi8ELi128ELNS_18Fp8KVCacheDataTypeE2ELb0EEEvPT_PKS3_PKT0_S9_ifPKiSB_iPKfiiiSD_SD_iiiii:
	.zero		416


//--------------------- .nv.shared._ZN4vllm25paged_attention_v1_kernelI13__nv_bfloat16hLi128ELi8ELi128ELNS_18Fp8KVCacheDataTypeE2ELb0EEEvPT_PKS3_PKT0_S9_ifPKiSB_iPKfiiiSD_SD_iiiii --------------------------
	.section	.nv.shared._ZN4vllm25paged_attention_v1_kernelI13__nv_bfloat16hLi128ELi8ELi128ELNS_18Fp8KVCacheDataTypeE2ELb0EEEvPT_PKS3_PKT0_S9_ifPKiSB_iPKfiiiSD_SD_iiiii,"aw",@nobits
	.sectionflags	@""
	.align	16
.nv.shared._ZN4vllm25paged_attention_v1_kernelI13__nv_bfloat16hLi128ELi8ELi128ELNS_18Fp8KVCacheDataTypeE2ELb0EEEvPT_PKS3_PKT0_S9_ifPKiSB_iPKfiiiSD_SD_iiiii:
	.zero		288


//--------------------- .nv.shared._ZN4vllm25paged_attention_v1_kernelI13__nv_bfloat16hLi120ELi8ELi128ELNS_18Fp8KVCacheDataTypeE2ELb0EEEvPT_PKS3_PKT0_S9_ifPKiSB_iPKfiiiSD_SD_iiiii --------------------------
	.section	.nv.shared._ZN4vllm25paged_attention_v1_kernelI13__nv_bfloat16hLi120ELi8ELi128ELNS_18Fp8KVCacheDataTypeE2ELb0EEEvPT_PKS3_PKT0_S9_ifPKiSB_iPKfiiiSD_SD_iiiii,"aw",@nobits
	.sectionflags	@""
	.align	16
.nv.shared._ZN4vllm25paged_attention_v1_kernelI13__nv_bfloat16hLi120ELi8ELi128ELNS_18Fp8KVCacheDataTypeE2ELb0EEEvPT_PKS3_PKT0_S9_ifPKiSB_iPKfiiiSD_SD_iiiii:
	.zero		272


//--------------------- .nv.shared._ZN4vllm25paged_attention_v1_kernelI13__nv_bfloat16hLi112ELi8ELi128ELNS_18Fp8KVCacheDataTypeE2ELb0EEEvPT_PKS3_PKT0_S9_ifPKiSB_iPKfiiiSD_SD_iiiii --------------------------
	.section	.nv.shared._ZN4vllm25paged_attention_v1_kernelI13__nv_bfloat16hLi112ELi8ELi128ELNS_18Fp8KVCacheDataTypeE2ELb0EEEvPT_PKS3_PKT0_S9_ifPKiSB_iPKfiiiSD_SD_iiiii,"aw",@nobits
	.sectionflags	@""
	.align	16
.nv.shared._ZN4vllm25paged_attention_v1_kernelI13__nv_bfloat16hLi112ELi8ELi128ELNS_18Fp8KVCacheDataTypeE2ELb0EEEvPT_PKS3_PKT0_S9_ifPKiSB_iPKfiiiSD_SD_iiiii:
	.zero		256


//--------------------- .nv.shared._ZN4vllm25paged_attention_v1_kernelI13__nv_bfloat16hLi96ELi8ELi128ELNS_18Fp8KVCacheDataTypeE2ELb0EEEvPT_PKS3_PKT0_S9_ifPKiSB_iPKfiiiSD_SD_iiiii --------------------------
	.section	.nv.shared._ZN4vllm25paged_attention_v1_kernelI13__nv_bfloat16hLi96ELi8ELi128ELNS_18Fp8KVCacheDataTypeE2ELb0EEEvPT_PKS3_PKT0_S9_ifPKiSB_iPKfiiiSD_SD_iiiii,"aw",@nobits
	.sectionflags	@""
	.align	16
.nv.shared._ZN4vllm25paged_attention_v1_kernelI13__nv_bfloat16hLi96ELi8ELi128ELNS_18Fp8KVCacheDataTypeE2ELb0EEEvPT_PKS3_PKT0_S9_ifPKiSB_iPKfiiiSD_SD_iiiii:
	.zero		224


//--------------------- .nv.shared._ZN4vllm25paged_attention_v1_kernelI13__nv_bfloat16hLi80ELi8ELi128ELNS_18Fp8KVCacheDataTypeE2ELb0EEEvPT_PKS3_PKT0_S9_ifPKiSB_iPKfiiiSD_SD_iiiii --------------------------
	.section	.nv.shared._ZN4vllm25paged_attention_v1_kernelI13__nv_bfloat16hLi80ELi8ELi128ELNS_18Fp8KVCacheDataTypeE2ELb0EEEvPT_PKS3_PKT0_S9_ifPKiSB_iPKfiiiSD_SD_iiiii,"aw",@nobits
	.sectionflags	@""
	.align	16
.nv.shared._ZN4vllm25paged_attention_v1_kernelI13__nv_bfloat16hLi80ELi8ELi128ELNS_18Fp8KVCacheDataTypeE2ELb0EEEvPT_PKS3_PKT0_S9_ifPKiSB_iPKfiiiSD_SD_iiiii:
	.zero		192


//--------------------- .nv.shared._ZN4vllm25paged_attention_v1_kernelI13__nv_bfloat16hLi64ELi8ELi128ELNS_18Fp8KVCacheDataTypeE2ELb0EEEvPT_PKS3_PKT0_S9_ifPKiSB_iPKfiiiSD_SD_iiiii --------------------------
	.section	.nv.shared._ZN4vllm25paged_attention_v1_kernelI13__nv_bfloat16hLi64ELi8ELi128ELNS_18Fp8KVCacheDataTypeE2ELb0EEEvPT_PKS3_PKT0_S9_ifPKiSB_iPKfiiiSD_SD_iiiii,"aw",@nobits
	.sectionflags	@""
	.align	16
.nv.shared._ZN4vllm25paged_attention_v1_kernelI13__nv_bfloat16hLi64ELi8ELi128ELNS_18Fp8KVCacheDataTypeE2ELb0EEEvPT_PKS3_PKT0_S9_ifPKiSB_iPKfiiiSD_SD_iiiii:
	.zero		160


//--------------------- .nv.shared._ZN4vllm25paged_attention_v1_kernelI13__nv_bfloat16hLi32ELi8ELi128ELNS_18Fp8KVCacheDataTypeE2ELb0EEEvPT_PKS3_PKT0_S9_ifPKiSB_iPKfiiiSD_SD_iiiii --------------------------
	.section	.nv.shared._ZN4vllm25paged_attention_v1_kernelI13__nv_bfloat16hLi32ELi8ELi128ELNS_18Fp8KVCacheDataTypeE2ELb0EEEvPT_PKS3_PKT0_S9_ifPKiSB_iPKfiiiSD_SD_iiiii,"aw",@nobits
	.sectionflags	@""
	.align	16
.nv.shared._ZN4vllm25paged_attention_v1_kernelI13__nv_bfloat16hLi32ELi8ELi128ELNS_18Fp8KVCacheDataTypeE2ELb0EEEvPT_PKS3_PKT0_S9_ifPKiSB_iPKfiiiSD_SD_iiiii:
	.zero		96


//--------------------- .nv.shared._ZN4vllm25paged_attention_v1_kernelI13__nv_bfloat16hLi256ELi8ELi128ELNS_18Fp8KVCacheDataTypeE2ELb1EEEvPT_PKS3_PKT0_S9_ifPKiSB_iPKfiiiSD_SD_iiiii --------------------------
	.section	.nv.shared._ZN4vllm25paged_attention_v1_kernelI13__nv_bfloat16hLi256ELi8ELi128ELNS_18Fp8KVCacheDataTypeE2ELb1EEEvPT_PKS3_PKT0_S9_ifPKiSB_iPKfiiiSD_SD_iiiii,"aw",@nobits
	.sectionflags	@""
	.align	16
.nv.shared._ZN4vllm25paged_attention_v1_kernelI13__nv_bfloat16hLi256ELi8ELi128ELNS_18Fp8KVCacheDataTypeE2ELb1EEEvPT_PKS3_PKT0_S9_ifPKiSB_iPKfiiiSD_SD_iiiii:
	.zero		544


//--------------------- .nv.shared._ZN4vllm25paged_attention_v1_kernelI13__nv_bfloat16hLi192ELi8ELi128ELNS_18Fp8KVCacheDataTypeE2ELb1EEEvPT_PKS3_PKT0_S9_ifPKiSB_iPKfiiiSD_SD_iiiii --------------------------
	.section	.nv.shared._ZN4vllm25paged_attention_v1_kernelI13__nv_bfloat16hLi192ELi8ELi128ELNS_18Fp8KVCacheDataTypeE2ELb1EEEvPT_PKS3_PKT0_S9_ifPKiSB_iPKfiiiSD_SD_iiiii,"aw",@nobits
	.sectionflags	@""
	.align	16
.nv.shared._ZN4vllm25paged_attention_v1_kernelI13__nv_bfloat16hLi192ELi8ELi128ELNS_18Fp8KVCacheDataTypeE2ELb1EEEvPT_PKS3_PKT0_S9_ifPKiSB_iPKfiiiSD_SD_iiiii:
	.zero		416


//--------------------- .nv.shared._ZN4vllm25paged_attention_v1_kernelI13__nv_bfloat16hLi128ELi8ELi128ELNS_18Fp8KVCacheDataTypeE2ELb1EEEvPT_PKS3_PKT0_S9_ifPKiSB_iPKfiiiSD_SD_iiiii --------------------------
	.section	.nv.shared._ZN4vllm25paged_attention_v1_kernelI13__nv_bfloat16hLi128ELi8ELi128ELNS_18Fp8KVCacheDataTypeE2ELb1EEEvPT_PKS3_PKT0_S9_ifPKiSB_iPKfiiiSD_SD_iiiii,"aw",@nobits
	.sectionflags	@""
	.align	16
.nv.shared._ZN4vllm25paged_attention_v1_kernelI13__nv_bfloat16hLi128ELi8ELi128ELNS_18Fp8KVCacheDataTypeE2ELb1EEEvPT_PKS3_PKT0_S9_ifPKiSB_iPKfiiiSD_SD_iiiii:
	.zero		288


//--------------------- .nv.shared._ZN4vllm25paged_attention_v1_kernelI13__nv_bfloat16hLi120ELi8ELi128ELNS_18Fp8KVCacheDataTypeE2ELb1EEEvPT_PKS3_PKT0_S9_ifPKiSB_iPKfiiiSD_SD_iiiii --------------------------
	.section	.nv.shared._ZN4vllm25paged_attention_v1_kernelI13__nv_bfloat16hLi120ELi8ELi128ELNS_18Fp8KVCacheDataTypeE2ELb1EEEvPT_PKS3_PKT0_S9_ifPKiSB_iPKfiiiSD_SD_iiiii,"aw",@nobits
	.sectionflags	@""
	.align	16
.nv.shared._ZN4vllm25paged_attention_v1_kernelI13__nv_bfloat16hLi120ELi8ELi128ELNS_18Fp8KVCacheDataTypeE2ELb1EEEvPT_PKS3_PKT0_S9_ifPKiSB_iPKfiiiSD_SD_iiiii:
	.zero		272


//--------------------- .nv.shared._ZN4vllm25paged_attention_v1_kernelI13__nv_bfloat16hLi112ELi8ELi128ELNS_18Fp8KVCacheDataTypeE2ELb1EEEvPT_PKS3_PKT0_S9_ifPKiSB_iPKfiiiSD_SD_iiiii --------------------------
	.section	.nv.shared._ZN4vllm25paged_attention_v1_kernelI13__nv_bfloat16hLi112ELi8ELi128ELNS_18Fp8KVCacheDataTypeE2ELb1EEEvPT_PKS3_PKT0_S9_ifPKiSB_iPKfiiiSD_SD_iiiii,"aw",@nobits
	.sectionflags	@""
	.align	16
.nv.shared._ZN4vllm25paged_attention_v1_kernelI13__nv_bfloat16hLi112ELi8ELi128ELNS_18Fp8KVCacheDataTypeE2ELb1EEEvPT_PKS3_PKT0_S9_ifPKiSB_iPKfiiiSD_SD_iiiii:
	.zero		256


//--------------------- .nv.shared._ZN4vllm25paged_attention_v1_kernelI13__nv_bfloat16hLi96ELi8ELi128ELNS_18Fp8KVCacheDataTypeE2ELb1EEEvPT_PKS3_PKT0_S9_ifPKiSB_iPKfiiiSD_SD_iiiii --------------------------
	.section	.nv.shared._ZN4vllm25paged_attention_v1_kernelI13__nv_bfloat16hLi96ELi8ELi128ELNS_18Fp8KVCacheDataTypeE2ELb1EEEvPT_PKS3_PKT0_S9_ifPKiSB_iPKfiiiSD_SD_iiiii,"aw",@nobits
	.sectionflags	@""
	.align	16
.nv.shared._ZN4vllm25paged_attention_v1_kernelI13__nv_bfloat16hLi96ELi8ELi128ELNS_18Fp8KVCacheDataTypeE2ELb1EEEvPT_PKS3_PKT0_S9_ifPKiSB_iPKfiiiSD_SD_iiiii:
	.zero		224


//--------------------- .nv.shared._ZN4vllm25paged_attention_v1_kernelI13__nv_bfloat16hLi80ELi8ELi128ELNS_18Fp8KVCacheDataTypeE2ELb1EEEvPT_PKS3_PKT0_S9_ifPKiSB_iPKfiiiSD_SD_iiiii --------------------------
	.section	.nv.shared._ZN4vllm25paged_attention_v1_kernelI13__nv_bfloat16hLi80ELi8ELi128ELNS_18Fp8KVCacheDataTypeE2ELb1EEEvPT_PKS3_PKT0_S9_ifPKiSB_iPKfiiiSD_SD_iiiii,"aw",@nobits
	.sectionflags	@""
	.align	16
.nv.shared._ZN4vllm25paged_attention_v1_kernelI13__nv_bfloat16hLi80ELi8ELi128ELNS_18Fp8KVCacheDataTypeE2ELb1EEEvPT_PKS3_PKT0_S9_ifPKiSB_iPKfiiiSD_SD_iiiii:
	.zero		192


//--------------------- .nv.shared._ZN4vllm25paged_attention_v1_kernelI13__nv_bfloat16hLi64ELi8ELi128ELNS_18Fp8KVCacheDataTypeE2ELb1EEEvPT_PKS3_PKT0_S9_ifPKiSB_iPKfiiiSD_SD_iiiii --------------------------
	.section	.nv.shared._ZN4vllm25paged_attention_v1_kernelI13__nv_bfloat16hLi64ELi8ELi128ELNS_18Fp8KVCacheDataTypeE2ELb1EEEvPT_PKS3_PKT0_S9_ifPKiSB_iPKfiiiSD_SD_iiiii,"aw",@nobits
	.sectionflags	@""
	.align	16
.nv.shared._ZN4vllm25paged_attention_v1_kernelI13__nv_bfloat16hLi64ELi8ELi128ELNS_18Fp8KVCacheDataTypeE2ELb1EEEvPT_PKS3_PKT0_S9_ifPKiSB_iPKfiiiSD_SD_iiiii:
	.zero		160


//--------------------- .nv.shared._ZN4vllm25paged_attention_v1_kernelI13__nv_bfloat16hLi32ELi8ELi128ELNS_18Fp8KVCacheDataTypeE2ELb1EEEvPT_PKS3_PKT0_S9_ifPKiSB_iPKfiiiSD_SD_iiiii --------------------------
	.section	.nv.shared._ZN4vllm25paged_attention_v1_kernelI13__nv_bfloat16hLi32ELi8ELi128ELNS_18Fp8KVCacheDataTypeE2ELb1EEEvPT_PKS3_PKT0_S9_ifPKiSB_iPKfiiiSD_SD_iiiii,"aw",@nobits
	.sectionflags	@""
	.align	16
.nv.shared._ZN4vllm25paged_attention_v1_kernelI13__nv_bfloat16hLi32ELi8ELi128ELNS_18Fp8KVCacheDataTypeE2ELb1EEEvPT_PKS3_PKT0_S9_ifPKiSB_iPKfiiiSD_SD_iiiii:
	.zero		96


//--------------------- .nv.shared._ZN4vllm25paged_attention_v1_kernelIthLi256ELi32ELi128ELNS_18Fp8KVCacheDataTypeE2ELb0EEEvPT_PKS2_PKT0_S8_ifPKiSA_iPKfiiiSC_SC_iiiii --------------------------
	.section	.nv.shared._ZN4vllm25paged_attention_v1_kernelIthLi256ELi32ELi128ELNS_18Fp8KVCacheDataTypeE2ELb0EEEvPT_PKS2_PKT0_S8_ifPKiSA_iPKfiiiSC_SC_iiiii,"aw",@nobits
	.sectionflags	@""
	.align	16
.nv.shared._ZN4vllm25paged_attention_v1_kernelIthLi256ELi32ELi128ELNS_18Fp8KVCacheDataTypeE2ELb0EEEvPT_PKS2_PKT0_S8_ifPKiSA_iPKfiiiSC_SC_iiiii:
	.zero		32


//--------------------- .nv.shared._ZN4vllm25paged_attention_v1_kernelIthLi192ELi32ELi128ELNS_18Fp8KVCacheDataTypeE2ELb0EEEvPT_PKS2_PKT0_S8_ifPKiSA_iPKfiiiSC_SC_iiiii --------------------------
	.section	.nv.shared._ZN4vllm25paged_attention_v1_kernelIthLi192ELi32ELi128ELNS_18Fp8KVCacheDataTypeE2ELb0EEEvPT_PKS2_PKT0_S8_ifPKiSA_iPKfiiiSC_SC_iiiii,"aw",@nobits
	.sectionflags	@""
	.align	16
.nv.shared._ZN4vllm25paged_attention_v1_kernelIthLi192ELi32ELi128ELNS_18Fp8KVCacheDataTypeE2ELb0EEEvPT_PKS2_PKT0_S8_ifPKiSA_iPKfiiiSC_SC_iiiii:
	.zero		32


//--------------------- .nv.shared._ZN4vllm25paged_attention_v1_kernelIthLi128ELi32ELi128ELNS_18Fp8KVCacheDataTypeE2ELb0EEEvPT_PKS2_PKT0_S8_ifPKiSA_iPKfiiiSC_SC_iiiii --------------------------
	.section	.nv.shared._ZN4vllm25paged_attention_v1_kernelIthLi128ELi32ELi128ELNS_18Fp8KVCacheDataTypeE2ELb0EEEvPT_PKS2_PKT0_S8_ifPKiSA_iPKfiiiSC_SC_iiiii,"aw",@nobits
	.sectionflags	@""
	.align	16
.nv.shared._ZN4vllm25paged_attention_v1_kernelIthLi128ELi32ELi128ELNS_18Fp8KVCacheDataTypeE2ELb0EEEvPT_PKS2_PKT0_S8_ifPKiSA_iPKfiiiSC_SC_iiiii:
	.zero		32


//--------------------- .nv.shared._ZN4vllm25paged_attention_v1_kernelIthLi120ELi32ELi128ELNS_18Fp8KVCacheDataTypeE2ELb0EEEvPT_PKS2_PKT0_S8_ifPKiSA_iPKfiiiSC_SC_iiiii --------------------------
	.section	.nv.shared._ZN4vllm25paged_attention_v1_kernelIthLi120ELi32ELi128ELNS_18Fp8KVCacheDataTypeE2ELb0EEEvPT_PKS2_PKT0_S8_ifPKiSA_iPKfiiiSC_SC_iiiii,"aw",@nobits
	.sectionflags	@""
	.align	16
.nv.shared._ZN4vllm25paged_attention_v1_kernelIthLi120ELi32ELi128ELNS_18Fp8KVCacheDataTypeE2ELb0EEEvPT_PKS2_PKT0_S8_ifPKiSA_iPKfiiiSC_SC_iiiii:
	.zero		32


//--------------------- .nv.shared._ZN4vllm25paged_attention_v1_kernelIthLi112ELi32ELi128ELNS_18Fp8KVCacheDataTypeE2ELb0EEEvPT_PKS2_PKT0_S8_ifPKiSA_iPKfiiiSC_SC_iiiii --------------------------
	.section	.nv.shared._ZN4vllm25paged_attention_v1_kernelIthLi112ELi32ELi128ELNS_18Fp8KVCacheDataTypeE2ELb0EEEvPT_PKS2_PKT0_S8_ifPKiSA_iPKfiiiSC_SC_iiiii,"aw",@nobits
	.sectionflags	@""
	.align	16
.nv.shared._ZN4vllm25paged_attention_v1_kernelIthLi112ELi32ELi128ELNS_18Fp8KVCacheDataTypeE2ELb0EEEvPT_PKS2_PKT0_S8_ifPKiSA_iPKfiiiSC_SC_iiiii:
	.zero		32


//--------------------- .nv.shared._ZN4vllm25paged_attention_v1_kernelIthLi96ELi32ELi128ELNS_18Fp8KVCacheDataTypeE2ELb0EEEvPT_PKS2_PKT0_S8_ifPKiSA_iPKfiiiSC_SC_iiiii --------------------------
	.section	.nv.shared._ZN4vllm25paged_attention_v1_kernelIthLi96ELi32ELi128ELNS_18Fp8KVCacheDataTypeE2ELb0EEEvPT_PKS2_PKT0_S8_ifPKiSA_iPKfiiiSC_SC_iiiii,"aw",@nobits
	.sectionflags	@""
	.align	16
.nv.shared._ZN4vllm25paged_attention_v1_kernelIthLi96ELi32ELi128ELNS_18Fp8KVCacheDataTypeE2ELb0EEEvPT_PKS2_PKT0_S8_ifPKiSA_iPKfiiiSC_SC_iiiii:
	.zero		32


//--------------------- .nv.shared._ZN4vllm25paged_attention_v1_kernelIthLi80ELi32ELi128ELNS_18Fp8KVCacheDataTypeE2ELb0EEEvPT_PKS2_PKT0_S8_ifPKiSA_iPKfiiiSC_SC_iiiii --------------------------
	.section	.nv.shared._ZN4vllm25paged_attention_v1_kernelIthLi80ELi32ELi128ELNS_18Fp8KVCacheDataTypeE2ELb0EEEvPT_PKS2_PKT0_S8_ifPKiSA_iPKfiiiSC_SC_iiiii,"aw",@nobits
	.sectionflags	@""
	.align	16
.nv.shared._ZN4vllm25paged_attention_v1_kernelIthLi80ELi32ELi128ELNS_18Fp8KVCacheDataTypeE2ELb0EEEvPT_PKS2_PKT0_S8_ifPKiSA_iPKfiiiSC_SC_iiiii:
	.zero		32


//--------------------- .nv.shared._ZN4vllm25paged_attention_v1_kernelIthLi64ELi32ELi128ELNS_18Fp8KVCacheDataTypeE2ELb0EEEvPT_PKS2_PKT0_S8_ifPKiSA_iPKfiiiSC_SC_iiiii --------------------------
	.section	.nv.shared._ZN4vllm25paged_attention_v1_kernelIthLi64ELi32ELi128ELNS_18Fp8KVCacheDataTypeE2ELb0EEEvPT_PKS2_PKT0_S8_ifPKiSA_iPKfiiiSC_SC_iiiii,"aw",@nobits
	.sectionflags	@""
	.align	16
.nv.shared._ZN4vllm25paged_attention_v1_kernelIthLi64ELi32ELi128ELNS_18Fp8KVCacheDataTypeE2ELb0EEEvPT_PKS2_PKT0_S8_ifPKiSA_iPKfiiiSC_SC_iiiii:
	.zero		32


//--------------------- .nv.shared._ZN4vllm25paged_attention_v1_kernelIthLi32ELi32ELi128ELNS_18Fp8KVCacheDataTypeE2ELb0EEEvPT_PKS2_PKT0_S8_ifPKiSA_iPKfiiiSC_SC_iiiii --------------------------
	.section	.nv.shared._ZN4vllm25paged_attention_v1_kernelIthLi32ELi32ELi128ELNS_18Fp8KVCacheDataTypeE2ELb0EEEvPT_PKS2_PKT0_S8_ifPKiSA_iPKfiiiSC_SC_iiiii,"aw",@nobits
	.sectionflags	@""
	.align	16
.nv.shared._ZN4vllm25paged_attention_v1_kernelIthLi32ELi32ELi128ELNS_18Fp8KVCacheDataTypeE2ELb0EEEvPT_PKS2_PKT0_S8_ifPKiSA_iPKfiiiSC_SC_iiiii:
	.zero		32


//--------------------- .nv.shared._ZN4vllm25paged_attention_v1_kernelIthLi256ELi32ELi128ELNS_18Fp8KVCacheDataTypeE2ELb1EEEvPT_PKS2_PKT0_S8_ifPKiSA_iPKfiiiSC_SC_iiiii --------------------------
	.section	.nv.shared._ZN4vllm25paged_attention_v1_kernelIthLi256ELi32ELi128ELNS_18Fp8KVCacheDataTypeE2ELb1EEEvPT_PKS2_PKT0_S8_ifPKiSA_iPKfiiiSC_SC_iiiii,"aw",@nobits
	.sectionflags	@""
	.align	16
.nv.shared._ZN4vllm25paged_attention_v1_kernelIthLi256ELi32ELi128ELNS_18Fp8KVCacheDataTypeE2ELb1EEEvPT_PKS2_PKT0_S8_ifPKiSA_iPKfiiiSC_SC_iiiii:
	.zero		32


//--------------------- .nv.shared._ZN4vllm25paged_attention_v1_kernelIthLi192ELi32ELi128ELNS_18Fp8KVCacheDataTypeE2ELb1EEEvPT_PKS2_PKT0_S8_ifPKiSA_iPKfiiiSC_SC_iiiii --------------------------
	.section	.nv.shared._ZN4vllm25paged_attention_v1_kernelIthLi192ELi32ELi128ELNS_18Fp8KVCacheDataTypeE2ELb1EEEvPT_PKS2_PKT0_S8_ifPKiSA_iPKfiiiSC_SC_iiiii,"aw",@nobits
	.sectionflags	@""
	.align	16
.nv.shared._ZN4vllm25paged_attention_v1_kernelIthLi192ELi32ELi128ELNS_18Fp8KVCacheDataTypeE2ELb1EEEvPT_PKS2_PKT0_S8_ifPKiSA_iPKfiiiSC_SC_iiiii:
	.zero		32


//--------------------- .nv.shared._ZN4vllm25paged_attention_v1_kernelIthLi128ELi32ELi128ELNS_18Fp8KVCacheDataTypeE2ELb1EEEvPT_PKS2_PKT0_S8_ifPKiSA_iPKfiiiSC_SC_iiiii --------------------------
	.section	.nv.shared._ZN4vllm25paged_attention_v1_kernelIthLi128ELi32ELi128ELNS_18Fp8KVCacheDataTypeE2ELb1EEEvPT_PKS2_PKT0_S8_ifPKiSA_iPKfiiiSC_SC_iiiii,"aw",@nobits
	.sectionflags	@""
	.align	16
.nv.shared._ZN4vllm25paged_attention_v1_kernelIthLi128ELi32ELi128ELNS_18Fp8KVCacheDataTypeE2ELb1EEEvPT_PKS2_PKT0_S8_ifPKiSA_iPKfiiiSC_SC_iiiii:
	.zero		32


//--------------------- .nv.shared._ZN4vllm25paged_attention_v1_kernelIthLi120ELi32ELi128ELNS_18Fp8KVCacheDataTypeE2ELb1EEEvPT_PKS2_PKT0_S8_ifPKiSA_iPKfiiiSC_SC_iiiii --------------------------
	.section	.nv.shared._ZN4vllm25paged_attention_v1_kernelIthLi120ELi32ELi128ELNS_18Fp8KVCacheDataTypeE2ELb1EEEvPT_PKS2_PKT0_S8_ifPKiSA_iPKfiiiSC_SC_iiiii,"aw",@nobits
	.sectionflags	@""
	.align	16
.nv.shared._ZN4vllm25paged_attention_v1_kernelIthLi120ELi32ELi128ELNS_18Fp8KVCacheDataTypeE2ELb1EEEvPT_PKS2_PKT0_S8_ifPKiSA_iPKfiiiSC_SC_iiiii:
	.zero		32


//--------------------- .nv.shared._ZN4vllm25paged_attention_v1_kernelIthLi112ELi32ELi128ELNS_18Fp8KVCacheDataTypeE2ELb1EEEvPT_PKS2_PKT0_S8_ifPKiSA_iPKfiiiSC_SC_iiiii --------------------------
	.section	.nv.shared._ZN4vllm25paged_attention_v1_kernelIthLi112ELi32ELi128ELNS_18Fp8KVCacheDataTypeE2ELb1EEEvPT_PKS2_PKT0_S8_ifPKiSA_iPKfiiiSC_SC_iiiii,"aw",@nobits
	.sectionflags	@""
	.align	16
.nv.shared._ZN4vllm25paged_attention_v1_kernelIthLi112ELi32ELi128ELNS_18Fp8KVCacheDataTypeE2ELb1EEEvPT_PKS2_PKT0_S8_ifPKiSA_iPKfiiiSC_SC_iiiii:
	.zero		32


//--------------------- .nv.shared._ZN4vllm25paged_attention_v1_kernelIthLi96ELi32ELi128ELNS_18Fp8KVCacheDataTypeE2ELb1EEEvPT_PKS2_PKT0_S8_ifPKiSA_iPKfiiiSC_SC_iiiii --------------------------
	.section	.nv.shared._ZN4vllm25paged_attention_v1_kernelIthLi96ELi32ELi128ELNS_18Fp8KVCacheDataTypeE2ELb1EEEvPT_PKS2_PKT0_S8_ifPKiSA_iPKfiiiSC_SC_iiiii,"aw",@nobits
	.sectionflags	@""
	.align	16
.nv.shared._ZN4vllm25paged_attention_v1_kernelIthLi96ELi32ELi128ELNS_18Fp8KVCacheDataTypeE2ELb1EEEvPT_PKS2_PKT0_S8_ifPKiSA_iPKfiiiSC_SC_iiiii:
	.zero		32


//--------------------- .nv.shared._ZN4vllm25paged_attention_v1_kernelIthLi80ELi32ELi128ELNS_18Fp8KVCacheDataTypeE2ELb1EEEvPT_PKS2_PKT0_S8_ifPKiSA_iPKfiiiSC_SC_iiiii --------------------------
	.section	.nv.shared._ZN4vllm25paged_attention_v1_kernelIthLi80ELi32ELi128ELNS_18Fp8KVCacheDataTypeE2ELb1EEEvPT_PKS2_PKT0_S8_ifPKiSA_iPKfiiiSC_SC_iiiii,"aw",@nobits
	.sectionflags	@""
	.align	16
.nv.shared._ZN4vllm25paged_attention_v1_kernelIthLi80ELi32ELi128ELNS_18Fp8KVCacheDataTypeE2ELb1EEEvPT_PKS2_PKT0_S8_ifPKiSA_iPKfiiiSC_SC_iiiii:
	.zero		32


//--------------------- .nv.shared._ZN4vllm25paged_attention_v1_kernelIthLi64ELi32ELi128ELNS_18Fp8KVCacheDataTypeE2ELb1EEEvPT_PKS2_PKT0_S8_ifPKiSA_iPKfiiiSC_SC_iiiii --------------------------
	.section	.nv.shared._ZN4vllm25paged_attention_v1_kernelIthLi64ELi32ELi128ELNS_18Fp8KVCacheDataTypeE2ELb1EEEvPT_PKS2_PKT0_S8_ifPKiSA_iPKfiiiSC_SC_iiiii,"aw",@nobits
	.sectionflags	@""
	.align	16
.nv.shared._ZN4vllm25paged_attention_v1_kernelIthLi64ELi32ELi128ELNS_18Fp8KVCacheDataTypeE2ELb1EEEvPT_PKS2_PKT0_S8_ifPKiSA_iPKfiiiSC_SC_iiiii:
	.zero		32


//--------------------- .nv.shared._ZN4vllm25paged_attention_v1_kernelIthLi32ELi32ELi128ELNS_18Fp8KVCacheDataTypeE2ELb1EEEvPT_PKS2_PKT0_S8_ifPKiSA_iPKfiiiSC_SC_iiiii --------------------------
	.section	.nv.shared._ZN4vllm25paged_attention_v1_kernelIthLi32ELi32ELi128ELNS_18Fp8KVCacheDataTypeE2ELb1EEEvPT_PKS2_PKT0_S8_ifPKiSA_iPKfiiiSC_SC_iiiii,"aw",@nobits
	.sectionflags	@""
	.align	16
.nv.shared._ZN4vllm25paged_attention_v1_kernelIthLi32ELi32ELi128ELNS_18Fp8KVCacheDataTypeE2ELb1EEEvPT_PKS2_PKT0_S8_ifPKiSA_iPKfiiiSC_SC_iiiii:
	.zero		32


//--------------------- .nv.shared._ZN4vllm25paged_attention_v1_kernelIthLi256ELi16ELi128ELNS_18Fp8KVCacheDataTypeE2ELb0EEEvPT_PKS2_PKT0_S8_ifPKiSA_iPKfiiiSC_SC_iiiii --------------------------
	.section	.nv.shared._ZN4vllm25paged_attention_v1_kernelIthLi256ELi16ELi128ELNS_18Fp8KVCacheDataTypeE2ELb0EEEvPT_PKS2_PKT0_S8_ifPKiSA_iPKfiiiSC_SC_iiiii,"aw",@nobits
	.sectionflags	@""
	.align	16
.nv.shared._ZN4vllm25paged_attention_v1_kernelIthLi256ELi16ELi128ELNS_18Fp8KVCacheDataTypeE2ELb0EEEvPT_PKS2_PKT0_S8_ifPKiSA_iPKfiiiSC_SC_iiiii:
	.zero		32


//--------------------- .nv.shared._ZN4vllm25paged_attention_v1_kernelIthLi192ELi16ELi128ELNS_18Fp8KVCacheDataTypeE2ELb0EEEvPT_PKS2_PKT0_S8_ifPKiSA_iPKfiiiSC_SC_iiiii --------------------------
	.section	.nv.shared._ZN4vllm25paged_attention_v1_kernelIthLi192ELi16ELi128ELNS_18Fp8KVCacheDataTypeE2ELb0EEEvPT_PKS2_PKT0_S8_ifPKiSA_iPKfiiiSC_SC_iiiii,"aw",@nobits
	.sectionflags	@""
	.align	16
.nv.shared._ZN4vllm25paged_attention_v1_kernelIthLi192ELi16ELi128ELNS_18Fp8KVCacheDataTypeE2ELb0EEEvPT_PKS2_PKT0_S8_ifPKiSA_iPKfiiiSC_SC_iiiii:
	.zero		32


//--------------------- .nv.shared._ZN4vllm25paged_attention_v1_kernelIthLi128ELi16ELi128ELNS_18Fp8KVCacheDataTypeE2ELb0EEEvPT_PKS2_PKT0_S8_ifPKiSA_iPKfiiiSC_SC_iiiii --------------------------
	.section	.nv.shared._ZN4vllm25paged_attention_v1_kernelIthLi128ELi16ELi128ELNS_18Fp8KVCacheDataTypeE2ELb0EEEvPT_PKS2_PKT0_S8_ifPKiSA_iPKfiiiSC_SC_iiiii,"aw",@nobits
	.sectionflags	@""
	.align	16
.nv.shared._ZN4vllm25paged_attention_v1_kernelIthLi128ELi16ELi128ELNS_18Fp8KVCacheDataTypeE2ELb0EEEvPT_PKS2_PKT0_S8_ifPKiSA_iPKfiiiSC_SC_iiiii:
	.zero		32


//--------------------- .nv.shared._ZN4vllm25paged_attention_v1_kernelIthLi120ELi16ELi128ELNS_18Fp8KVCacheDataTypeE2ELb0EEEvPT_PKS2_PKT0_S8_ifPKiSA_iPKfiiiSC_SC_iiiii --------------------------
	.section	.nv.shared._ZN4vllm25paged_attention_v1_kernelIthLi120ELi16ELi128ELNS_18Fp8KVCacheDataTypeE2ELb0EEEvPT_PKS2_PKT0_S8_ifPKiSA_iPKfiiiSC_SC_iiiii,"aw",@nobits
	.sectionflags	@""
	.align	16
.nv.shared._ZN4vllm25paged_attention_v1_kernelIthLi120ELi16ELi128ELNS_18Fp8KVCacheDataTypeE2ELb0EEEvPT_PKS2_PKT0_S8_ifPKiSA_iPKfiiiSC_SC_iiiii:
	.zero		32


//--------------------- .nv.shared._ZN4vllm25paged_attention_v1_kernelIthLi112ELi16ELi128ELNS_18Fp8KVCacheDataTypeE2ELb0EEEvPT_PKS2_PKT0_S8_ifPKiSA_iPKfiiiSC_SC_iiiii --------------------------
	.section	.nv.shared._ZN4vllm25paged_attention_v1_kernelIthLi112ELi16ELi128ELNS_18Fp8KVCacheDataTypeE2ELb0EEEvPT_PKS2_PKT0_S8_ifPKiSA_iPKfiiiSC_SC_iiiii,"aw",@nobits
	.sectionflags	@""
	.align	16
.nv.shared._ZN4vllm25paged_attention_v1_kernelIthLi112ELi16ELi128ELNS_18Fp8KVCacheDataTypeE2ELb0EEEvPT_PKS2_PKT0_S8_ifPKiSA_iPKfiiiSC_SC_iiiii:
	.zero		32


//--------------------- .nv.shared._ZN4vllm25paged_attention_v1_kernelIthLi96ELi16ELi128ELNS_18Fp8KVCacheDataTypeE2ELb0EEEvPT_PKS2_PKT0_S8_ifPKiSA_iPKfiiiSC_SC_iiiii --------------------------
	.section	.nv.shared._ZN4vllm25paged_attention_v1_kernelIthLi96ELi16ELi128ELNS_18Fp8KVCacheDataTypeE2ELb0EEEvPT_PKS2_PKT0_S8_ifPKiSA_iPKfiiiSC_SC_iiiii,"aw",@nobits
	.sectionflags	@""
	.align	16
.nv.shared._ZN4vllm25paged_attention_v1_kernelIthLi96ELi16ELi128ELNS_18Fp8KVCacheDataTypeE2ELb0EEEvPT_PKS2_PKT0_S8_ifPKiSA_iPKfiiiSC_SC_iiiii:
	.zero		32


//--------------------- .nv.shared._ZN4vllm25paged_attention_v1_kernelIthLi80ELi16ELi128ELNS_18Fp8KVCacheDataTypeE2ELb0EEEvPT_PKS2_PKT0_S8_ifPKiSA_iPKfiiiSC_SC_iiiii --------------------------
	.section	.nv.shared._ZN4vllm25paged_attention_v1_kernelIthLi80ELi16ELi128ELNS_18Fp8KVCacheDataTypeE2ELb0EEEvPT_PKS2_PKT0_S8_ifPKiSA_iPKfiiiSC_SC_iiiii,"aw",@nobits
	.sectionflags	@""
	.align	16
.nv.shared._ZN4vllm25paged_attention_v1_kernelIthLi80ELi16ELi128ELNS_18Fp8KVCacheDataTypeE2ELb0EEEvPT_PKS2_PKT0_S8_ifPKiSA_iPKfiiiSC_SC_iiiii:
	.zero		32


//--------------------- .nv.shared._ZN4vllm25paged_attention_v1_kernelIthLi64ELi16ELi128ELNS_18Fp8KVCacheDataTypeE2ELb0EEEvPT_PKS2_PKT0_S8_ifPKiSA_iPKfiiiSC_SC_iiiii --------------------------
	.section	.nv.shared._ZN4vllm25paged_attention_v1_kernelIthLi64ELi16ELi128ELNS_18Fp8KVCacheDataTypeE2ELb0EEEvPT_PKS2_PKT0_S8_ifPKiSA_iPKfiiiSC_SC_iiiii,"aw",@nobits
	.sectionflags	@""
	.align	16
.nv.shared._ZN4vllm25paged_attention_v1_kernelIthLi64ELi16ELi128ELNS_18Fp8KVCacheDataTypeE2ELb0EEEvPT_PKS2_PKT0_S8_ifPKiSA_iPKfiiiSC_SC_iiiii:
	.zero		32


//--------------------- .nv.shared._ZN4vllm25paged_attention_v1_kernelIthLi32ELi16ELi128ELNS_18Fp8KVCacheDataTypeE2ELb0EEEvPT_PKS2_PKT0_S8_ifPKiSA_iPKfiiiSC_SC_iiiii --------------------------
	.section	.nv.shared._ZN4vllm25paged_attention_v1_kernelIthLi32ELi16ELi128ELNS_18Fp8KVCacheDataTypeE2ELb0EEEvPT_PKS2_PKT0_S8_ifPKiSA_iPKfiiiSC_SC_iiiii,"aw",@nobits
	.sectionflags	@""
	.align	16
.nv.shared._ZN4vllm25paged_attention_v1_kernelIthLi32ELi16ELi128ELNS_18Fp8KVCacheDataTypeE2ELb0EEEvPT_PKS2_PKT0_S8_ifPKiSA_iPKfiiiSC_SC_iiiii:
	.zero		32


//--------------------- .nv.shared._ZN4vllm25paged_attention_v1_kernelIthLi256ELi16ELi128ELNS_18Fp8KVCacheDataTypeE2ELb1EEEvPT_PKS2_PKT0_S8_ifPKiSA_iPKfiiiSC_SC_iiiii --------------------------
	.section	.nv.shared._ZN4vllm25paged_attention_v1_kernelIthLi256ELi16ELi128ELNS_18Fp8KVCacheDataTypeE2ELb1EEEvPT_PKS2_PKT0_S8_ifPKiSA_iPKfiiiSC_SC_iiiii,"aw",@nobits
	.sectionflags	@""
	.align	16
.nv.shared._ZN4vllm25paged_attention_v1_kernelIthLi256ELi16ELi128ELNS_18Fp8KVCacheDataTypeE2ELb1EEEvPT_PKS2_PKT0_S8_ifPKiSA_iPKfiiiSC_SC_iiiii:
	.zero		32


//--------------------- .nv.shared._ZN4vllm25paged_attention_v1_kernelIthLi192ELi16ELi128ELNS_18Fp8KVCacheDataTypeE2ELb1EEEvPT_PKS2_PKT0_S8_ifPKiSA_iPKfiiiSC_SC_iiiii --------------------------
	.section	.nv.shared._ZN4vllm25paged_attention_v1_kernelIthLi192ELi16ELi128ELNS_18Fp8KVCacheDataTypeE2ELb1EEEvPT_PKS2_PKT0_S8_ifPKiSA_iPKfiiiSC_SC_iiiii,"aw",@nobits
	.sectionflags	@""
	.align	16
.nv.shared._ZN4vllm25paged_attention_v1_kernelIthLi192ELi16ELi128ELNS_18Fp8KVCacheDataTypeE2ELb1EEEvPT_PKS2_PKT0_S8_ifPKiSA_iPKfiiiSC_SC_iiiii:
	.zero		32


//--------------------- .nv.shared._ZN4vllm25paged_attention_v1_kernelIthLi128ELi16ELi128ELNS_18Fp8KVCacheDataTypeE2ELb1EEEvPT_PKS2_PKT0_S8_ifPKiSA_iPKfiiiSC_SC_iiiii --------------------------
	.section	.nv.shared._ZN4vllm25paged_attention_v1_kernelIthLi128ELi16ELi128ELNS_18Fp8KVCacheDataTypeE2ELb1EEEvPT_PKS2_PKT0_S8_ifPKiSA_iPKfiiiSC_SC_iiiii,"aw",@nobits
	.sectionflags	@""
	.align	16
.nv.shared._ZN4vllm25paged_attention_v1_kernelIthLi128ELi16ELi128ELNS_18Fp8KVCacheDataTypeE2ELb1EEEvPT_PKS2_PKT0_S8_ifPKiSA_iPKfiiiSC_SC_iiiii:
	.zero		32


//--------------------- .nv.shared._ZN4vllm25paged_attention_v1_kernelIthLi120ELi16ELi128ELNS_18Fp8KVCacheDataTypeE2ELb1EEEvPT_PKS2_PKT0_S8_ifPKiSA_iPKfiiiSC_SC_iiiii --------------------------
	.section	.nv.shared._ZN4vllm25paged_attention_v1_kernelIthLi120ELi16ELi128ELNS_18Fp8KVCacheDataTypeE2ELb1EEEvPT_PKS2_PKT0_S8_ifPKiSA_iPKfiiiSC_SC_iiiii,"aw",@nobits
	.sectionflags	@""
	.align	16
.nv.shared._ZN4vllm25paged_attention_v1_kernelIthLi120ELi16ELi128ELNS_18Fp8KVCacheDataTypeE2ELb1EEEvPT_PKS2_PKT0_S8_ifPKiSA_iPKfiiiSC_SC_iiiii:
	.zero		32


//--------------------- .nv.shared._ZN4vllm25paged_attention_v1_kernelIthLi112ELi16ELi128ELNS_18Fp8KVCacheDataTypeE2ELb1EEEvPT_PKS2_PKT0_S8_ifPKiSA_iPKfiiiSC_SC_iiiii --------------------------
	.section	.nv.shared._ZN4vllm25paged_attention_v1_kernelIthLi112ELi16ELi128ELNS_18Fp8KVCacheDataTypeE2ELb1EEEvPT_PKS2_PKT0_S8_ifPKiSA_iPKfiiiSC_SC_iiiii,"aw",@nobits
	.sectionflags	@""
	.align	16
.nv.shared._ZN4vllm25paged_attention_v1_kernelIthLi112ELi16ELi128ELNS_18Fp8KVCacheDataTypeE2ELb1EEEvPT_PKS2_PKT0_S8_ifPKiSA_iPKfiiiSC_SC_iiiii:
	.zero		32


//--------------------- .nv.shared._ZN4vllm25paged_attention_v1_kernelIthLi96ELi16ELi128ELNS_18Fp8KVCacheDataTypeE2ELb1EEEvPT_PKS2_PKT0_S8_ifPKiSA_iPKfiiiSC_SC_iiiii --------------------------
	.section	.nv.shared._ZN4vllm25paged_attention_v1_kernelIthLi96ELi16ELi128ELNS_18Fp8KVCacheDataTypeE2ELb1EEEvPT_PKS2_PKT0_S8_ifPKiSA_iPKfiiiSC_SC_iiiii,"aw",@nobits
	.sectionflags	@""
	.align	16
.nv.shared._ZN4vllm25paged_attention_v1_kernelIthLi96ELi16ELi128ELNS_18Fp8KVCacheDataTypeE2ELb1EEEvPT_PKS2_PKT0_S8_ifPKiSA_iPKfiiiSC_SC_iiiii:
	.zero		32


//--------------------- .nv.shared._ZN4vllm25paged_attention_v1_kernelIthLi80ELi16ELi128ELNS_18Fp8KVCacheDataTypeE2ELb1EEEvPT_PKS2_PKT0_S8_ifPKiSA_iPKfiiiSC_SC_iiiii --------------------------
	.section	.nv.shared._ZN4vllm25paged_attention_v1_kernelIthLi80ELi16ELi128ELNS_18Fp8KVCacheDataTypeE2ELb1EEEvPT_PKS2_PKT0_S8_ifPKiSA_iPKfiiiSC_SC_iiiii,"aw",@nobits
	.sectionflags	@""
	.align	16
.nv.shared._ZN4vllm25paged_attention_v1_kernelIthLi80ELi16ELi128ELNS_18Fp8KVCacheDataTypeE2ELb1EEEvPT_PKS2_PKT0_S8_ifPKiSA_iPKfiiiSC_SC_iiiii:
	.zero		32


//--------------------- .nv.shared._ZN4vllm25paged_attention_v1_kernelIthLi64ELi16ELi128ELNS_18Fp8KVCacheDataTypeE2ELb1EEEvPT_PKS2_PKT0_S8_ifPKiSA_iPKfiiiSC_SC_iiiii --------------------------
	.section	.nv.shared._ZN4vllm25paged_attention_v1_kernelIthLi64ELi16ELi128ELNS_18Fp8KVCacheDataTypeE2ELb1EEEvPT_PKS2_PKT0_S8_ifPKiSA_iPKfiiiSC_SC_iiiii,"aw",@nobits
	.sectionflags	@""
	.align	16
.nv.shared._ZN4vllm25paged_attention_v1_kernelIthLi64ELi16ELi128ELNS_18Fp8KVCacheDataTypeE2ELb1EEEvPT_PKS2_PKT0_S8_ifPKiSA_iPKfiiiSC_SC_iiiii:
	.zero		32


//--------------------- .nv.shared._ZN4vllm25paged_attention_v1_kernelIthLi32ELi16ELi128ELNS_18Fp8KVCacheDataTypeE2ELb1EEEvPT_PKS2_PKT0_S8_ifPKiSA_iPKfiiiSC_SC_iiiii --------------------------
	.section	.nv.shared._ZN4vllm25paged_attention_v1_kernelIthLi32ELi16ELi128ELNS_18Fp8KVCacheDataTypeE2ELb1EEEvPT_PKS2_PKT0_S8_ifPKiSA_iPKfiiiSC_SC_iiiii,"aw",@nobits
	.sectionflags	@""
	.align	16
.nv.shared._ZN4vllm25paged_attention_v1_kernelIthLi32ELi16ELi128ELNS_18Fp8KVCacheDataTypeE2ELb1EEEvPT_PKS2_PKT0_S8_ifPKiSA_iPKfiiiSC_SC_iiiii:
	.zero		32


//--------------------- .nv.shared._ZN4vllm25paged_attention_v1_kernelIthLi256ELi8ELi128ELNS_18Fp8KVCacheDataTypeE2ELb0EEEvPT_PKS2_PKT0_S8_ifPKiSA_iPKfiiiSC_SC_iiiii --------------------------
	.section	.nv.shared._ZN4vllm25paged_attention_v1_kernelIthLi256ELi8ELi128ELNS_18Fp8KVCacheDataTypeE2ELb0EEEvPT_PKS2_PKT0_S8_ifPKiSA_iPKfiiiSC_SC_iiiii,"aw",@nobits
	.sectionflags	@""
	.align	16
.nv.shared._ZN4vllm25paged_attention_v1_kernelIthLi256ELi8ELi128ELNS_18Fp8KVCacheDataTypeE2ELb0EEEvPT_PKS2_PKT0_S8_ifPKiSA_iPKfiiiSC_SC_iiiii:
	.zero		32


//--------------------- .nv.shared._ZN4vllm25paged_attention_v1_kernelIthLi192ELi8ELi128ELNS_18Fp8KVCacheDataTypeE2ELb0EEEvPT_PKS2_PKT0_S8_ifPKiSA_iPKfiiiSC_SC_iiiii --------------------------
	.section	.nv.shared._ZN4vllm25paged_attention_v1_kernelIthLi192ELi8ELi128ELNS_18Fp8KVCacheDataTypeE2ELb0EEEvPT_PKS2_PKT0_S8_ifPKiSA_iPKfiiiSC_SC_iiiii,"aw",@nobits
	.sectionflags	@""
	.align	16
.nv.shared._ZN4vllm25paged_attention_v1_kernelIthLi192ELi8ELi128ELNS_18Fp8KVCacheDataTypeE2ELb0EEEvPT_PKS2_PKT0_S8_ifPKiSA_iPKfiiiSC_SC_iiiii:
	.zero		32


//--------------------- .nv.shared._ZN4vllm25paged_attention_v1_kernelIthLi128ELi8ELi128ELNS_18Fp8KVCacheDataTypeE2ELb0EEEvPT_PKS2_PKT0_S8_ifPKiSA_iPKfiiiSC_SC_iiiii --------------------------
	.section	.nv.shared._ZN4vllm25paged_attention_v1_kernelIthLi128ELi8ELi128ELNS_18Fp8KVCacheDataTypeE2ELb0EEEvPT_PKS2_PKT0_S8_ifPKiSA_iPKfiiiSC_SC_iiiii,"aw",@nobits
	.sectionflags	@""
	.align	16
.nv.shared._ZN4vllm25paged_attention_v1_kernelIthLi128ELi8ELi128ELNS_18Fp8KVCacheDataTypeE2ELb0EEEvPT_PKS2_PKT0_S8_ifPKiSA_iPKfiiiSC_SC_iiiii:
	.zero		32


//--------------------- .nv.shared._ZN4vllm25paged_attention_v1_kernelIthLi120ELi8ELi128ELNS_18Fp8KVCacheDataTypeE2ELb0EEEvPT_PKS2_PKT0_S8_ifPKiSA_iPKfiiiSC_SC_iiiii --------------------------
	.section	.nv.shared._ZN4vllm25paged_attention_v1_kernelIthLi120ELi8ELi128ELNS_18Fp8KVCacheDataTypeE2ELb0EEEvPT_PKS2_PKT0_S8_ifPKiSA_iPKfiiiSC_SC_iiiii,"aw",@nobits
	.sectionflags	@""
	.align	16
.nv.shared._ZN4vllm25paged_attention_v1_kernelIthLi120ELi8ELi128ELNS_18Fp8KVCacheDataTypeE2ELb0EEEvPT_PKS2_PKT0_S8_ifPKiSA_iPKfiiiSC_SC_iiiii:
	.zero		32


//--------------------- .nv.shared._ZN4vllm25paged_attention_v1_kernelIthLi112ELi8ELi128ELNS_18Fp8KVCacheDataTypeE2ELb0EEEvPT_PKS2_PKT0_S8_ifPKiSA_iPKfiiiSC_SC_iiiii --------------------------
	.section	.nv.shared._ZN4vllm25paged_attention_v1_kernelIthLi112ELi8ELi128ELNS_18Fp8KVCacheDataTypeE2ELb0EEEvPT_PKS2_PKT0_S8_ifPKiSA_iPKfiiiSC_SC_iiiii,"aw",@nobits
	.sectionflags	@""
	.align	16
.nv.shared._ZN4vllm25paged_attention_v1_kernelIthLi112ELi8ELi128ELNS_18Fp8KVCacheDataTypeE2ELb0EEEvPT_PKS2_PKT0_S8_ifPKiSA_iPKfiiiSC_SC_iiiii:
	.zero		32


//--------------------- .nv.shared._ZN4vllm25paged_attention_v1_kernelIthLi96ELi8ELi128ELNS_18Fp8KVCacheDataTypeE2ELb0EEEvPT_PKS2_PKT0_S8_ifPKiSA_iPKfiiiSC_SC_iiiii --------------------------
	.section	.nv.shared._ZN4vllm25paged_attention_v1_kernelIthLi96ELi8ELi128ELNS_18Fp8KVCacheDataTypeE2ELb0EEEvPT_PKS2_PKT0_S8_ifPKiSA_iPKfiiiSC_SC_iiiii,"aw",@nobits
	.sectionflags	@""
	.align	16
.nv.shared._ZN4vllm25paged_attention_v1_kernelIthLi96ELi8ELi128ELNS_18Fp8KVCacheDataTypeE2ELb0EEEvPT_PKS2_PKT0_S8_ifPKiSA_iPKfiiiSC_SC_iiiii:
	.zero		32


//--------------------- .nv.shared._ZN4vllm25paged_attention_v1_kernelIthLi80ELi8ELi128ELNS_18Fp8KVCacheDataTypeE2ELb0EEEvPT_PKS2_PKT0_S8_ifPKiSA_iPKfiiiSC_SC_iiiii --------------------------
	.section	.nv.shared._ZN4vllm25paged_attention_v1_kernelIthLi80ELi8ELi128ELNS_18Fp8KVCacheDataTypeE2ELb0EEEvPT_PKS2_PKT0_S8_ifPKiSA_iPKfiiiSC_SC_iiiii,"aw",@nobits
	.sectionflags	@""
	.align	16
.nv.shared._ZN4vllm25paged_attention_v1_kernelIthLi80ELi8ELi128ELNS_18Fp8KVCacheDataTypeE2ELb0EEEvPT_PKS2_PKT0_S8_ifPKiSA_iPKfiiiSC_SC_iiiii:
	.zero		32


//--------------------- .nv.shared._ZN4vllm25paged_attention_v1_kernelIthLi64ELi8ELi128ELNS_18Fp8KVCacheDataTypeE2ELb0EEEvPT_PKS2_PKT0_S8_ifPKiSA_iPKfiiiSC_SC_iiiii --------------------------
	.section	.nv.shared._ZN4vllm25paged_attention_v1_kernelIthLi64ELi8ELi128ELNS_18Fp8KVCacheDataTypeE2ELb0EEEvPT_PKS2_PKT0_S8_ifPKiSA_iPKfiiiSC_SC_iiiii,"aw",@nobits
	.sectionflags	@""
	.align	16
.nv.shared._ZN4vllm25paged_attention_v1_kernelIthLi64ELi8ELi128ELNS_18Fp8KVCacheDataTypeE2ELb0EEEvPT_PKS2_PKT0_S8_ifPKiSA_iPKfiiiSC_SC_iiiii:
	.zero		32


//--------------------- .nv.shared._ZN4vllm25paged_attention_v1_kernelIthLi32ELi8ELi128ELNS_18Fp8KVCacheDataTypeE2ELb0EEEvPT_PKS2_PKT0_S8_ifPKiSA_iPKfiiiSC_SC_iiiii --------------------------
	.section	.nv.shared._ZN4vllm25paged_attention_v1_kernelIthLi32ELi8ELi128ELNS_18Fp8KVCacheDataTypeE2ELb0EEEvPT_PKS2_PKT0_S8_ifPKiSA_iPKfiiiSC_SC_iiiii,"aw",@nobits
	.sectionflags	@""
	.align	16
.nv.shared._ZN4vllm25paged_attention_v1_kernelIthLi32ELi8ELi128ELNS_18Fp8KVCacheDataTypeE2ELb0EEEvPT_PKS2_PKT0_S8_ifPKiSA_iPKfiiiSC_SC_iiiii:
	.zero		32


//--------------------- .nv.shared._ZN4vllm25paged_attention_v1_kernelIthLi256ELi8ELi128ELNS_18Fp8KVCacheDataTypeE2ELb1EEEvPT_PKS2_PKT0_S8_ifPKiSA_iPKfiiiSC_SC_iiiii --------------------------
	.section	.nv.shared._ZN4vllm25paged_attention_v1_kernelIthLi256ELi8ELi128ELNS_18Fp8KVCacheDataTypeE2ELb1EEEvPT_PKS2_PKT0_S8_ifPKiSA_iPKfiiiSC_SC_iiiii,"aw",@nobits
	.sectionflags	@""
	.align	16
.nv.shared._ZN4vllm25paged_attention_v1_kernelIthLi256ELi8ELi128ELNS_18Fp8KVCacheDataTypeE2ELb1EEEvPT_PKS2_PKT0_S8_ifPKiSA_iPKfiiiSC_SC_iiiii:
	.zero		32


//--------------------- .nv.shared._ZN4vllm25paged_attention_v1_kernelIthLi192ELi8ELi128ELNS_18Fp8KVCacheDataTypeE2ELb1EEEvPT_PKS2_PKT0_S8_ifPKiSA_iPKfiiiSC_SC_iiiii --------------------------
	.section	.nv.shared._ZN4vllm25paged_attention_v1_kernelIthLi192ELi8ELi128ELNS_18Fp8KVCacheDataTypeE2ELb1EEEvPT_PKS2_PKT0_S8_ifPKiSA_iPKfiiiSC_SC_iiiii,"aw",@nobits
	.sectionflags	@""
	.align	16
.nv.shared._ZN4vllm25paged_attention_v1_kernelIthLi192ELi8ELi128ELNS_18Fp8KVCacheDataTypeE2ELb1EEEvPT_PKS2_PKT0_S8_ifPKiSA_iPKfiiiSC_SC_iiiii:
	.zero		32


//--------------------- .nv.shared._ZN4vllm25paged_attention_v1_kernelIthLi128ELi8ELi128ELNS_18Fp8KVCacheDataTypeE2ELb1EEEvPT_PKS2_PKT0_S8_ifPKiSA_iPKfiiiSC_SC_iiiii --------------------------
	.section	.nv.shared._ZN4vllm25paged_attention_v1_kernelIthLi128ELi8ELi128ELNS_18Fp8KVCacheDataTypeE2ELb1EEEvPT_PKS2_PKT0_S8_ifPKiSA_iPKfiiiSC_SC_iiiii,"aw",@nobits
	.sectionflags	@""
	.align	16
.nv.shared._ZN4vllm25paged_attention_v1_kernelIthLi128ELi8ELi128ELNS_18Fp8KVCacheDataTypeE2ELb1EEEvPT_PKS2_PKT0_S8_ifPKiSA_iPKfiiiSC_SC_iiiii:
	.zero		32


//--------------------- .nv.shared._ZN4vllm25paged_attention_v1_kernelIthLi120ELi8ELi128ELNS_18Fp8KVCacheDataTypeE2ELb1EEEvPT_PKS2_PKT0_S8_ifPKiSA_iPKfiiiSC_SC_iiiii --------------------------
	.section	.nv.shared._ZN4vllm25paged_attention_v1_kernelIthLi120ELi8ELi128ELNS_18Fp8KVCacheDataTypeE2ELb1EEEvPT_PKS2_PKT0_S8_ifPKiSA_iPKfiiiSC_SC_iiiii,"aw",@nobits
	.sectionflags	@""
	.align	16
.nv.shared._ZN4vllm25paged_attention_v1_kernelIthLi120ELi8ELi128ELNS_18Fp8KVCacheDataTypeE2ELb1EEEvPT_PKS2_PKT0_S8_ifPKiSA_iPKfiiiSC_SC_iiiii:
	.zero		32


//--------------------- .nv.shared._ZN4vllm25paged_attention_v1_kernelIthLi112ELi8ELi128ELNS_18Fp8KVCacheDataTypeE2ELb1EEEvPT_PKS2_PKT0_S8_ifPKiSA_iPKfiiiSC_SC_iiiii --------------------------
	.section	.nv.shared._ZN4vllm25paged_attention_v1_kernelIthLi112ELi8ELi128ELNS_18Fp8KVCacheDataTypeE2ELb1EEEvPT_PKS2_PKT0_S8_ifPKiSA_iPKfiiiSC_SC_iiiii,"aw",@nobits
	.sectionflags	@""
	.align	16
.nv.shared._ZN4vllm25paged_attention_v1_kernelIthLi112ELi8ELi128ELNS_18Fp8KVCacheDataTypeE2ELb1EEEvPT_PKS2_PKT0_S8_ifPKiSA_iPKfiiiSC_SC_iiiii:
	.zero		32


//--------------------- .nv.shared._ZN4vllm25paged_attention_v1_kernelIthLi96ELi8ELi128ELNS_18Fp8KVCacheDataTypeE2ELb1EEEvPT_PKS2_PKT0_S8_ifPKiSA_iPKfiiiSC_SC_iiiii --------------------------
	.section	.nv.shared._ZN4vllm25paged_attention_v1_kernelIthLi96ELi8ELi128ELNS_18Fp8KVCacheDataTypeE2ELb1EEEvPT_PKS2_PKT0_S8_ifPKiSA_iPKfiiiSC_SC_iiiii,"aw",@nobits
	.sectionflags	@""
	.align	16
.nv.shared._ZN4vllm25paged_attention_v1_kernelIthLi96ELi8ELi128ELNS_18Fp8KVCacheDataTypeE2ELb1EEEvPT_PKS2_PKT0_S8_ifPKiSA_iPKfiiiSC_SC_iiiii:
	.zero		32


//--------------------- .nv.shared._ZN4vllm25paged_attention_v1_kernelIthLi80ELi8ELi128ELNS_18Fp8KVCacheDataTypeE2ELb1EEEvPT_PKS2_PKT0_S8_ifPKiSA_iPKfiiiSC_SC_iiiii --------------------------
	.section	.nv.shared._ZN4vllm25paged_attention_v1_kernelIthLi80ELi8ELi128ELNS_18Fp8KVCacheDataTypeE2ELb1EEEvPT_PKS2_PKT0_S8_ifPKiSA_iPKfiiiSC_SC_iiiii,"aw",@nobits
	.sectionflags	@""
	.align	16
.nv.shared._ZN4vllm25paged_attention_v1_kernelIthLi80ELi8ELi128ELNS_18Fp8KVCacheDataTypeE2ELb1EEEvPT_PKS2_PKT0_S8_ifPKiSA_iPKfiiiSC_SC_iiiii:
	.zero		32


//--------------------- .nv.shared._ZN4vllm25paged_attention_v1_kernelIthLi64ELi8ELi128ELNS_18Fp8KVCacheDataTypeE2ELb1EEEvPT_PKS2_PKT0_S8_ifPKiSA_iPKfiiiSC_SC_iiiii --------------------------
	.section	.nv.shared._ZN4vllm25paged_attention_v1_kernelIthLi64ELi8ELi128ELNS_18Fp8KVCacheDataTypeE2ELb1EEEvPT_PKS2_PKT0_S8_ifPKiSA_iPKfiiiSC_SC_iiiii,"aw",@nobits
	.sectionflags	@""
	.align	16
.nv.shared._ZN4vllm25paged_attention_v1_kernelIthLi64ELi8ELi128ELNS_18Fp8KVCacheDataTypeE2ELb1EEEvPT_PKS2_PKT0_S8_ifPKiSA_iPKfiiiSC_SC_iiiii:
	.zero		32


//--------------------- .nv.shared._ZN4vllm25paged_attention_v1_kernelIthLi32ELi8ELi128ELNS_18Fp8KVCacheDataTypeE2ELb1EEEvPT_PKS2_PKT0_S8_ifPKiSA_iPKfiiiSC_SC_iiiii --------------------------
	.section	.nv.shared._ZN4vllm25paged_attention_v1_kernelIthLi32ELi8ELi128ELNS_18Fp8KVCacheDataTypeE2ELb1EEEvPT_PKS2_PKT0_S8_ifPKiSA_iPKfiiiSC_SC_iiiii,"aw",@nobits
	.sectionflags	@""
	.align	16
.nv.shared._ZN4vllm25paged_attention_v1_kernelIthLi32ELi8ELi128ELNS_18Fp8KVCacheDataTypeE2ELb1EEEvPT_PKS2_PKT0_S8_ifPKiSA_iPKfiiiSC_SC_iiiii:
	.zero		32


//--------------------- .nv.shared._ZN4vllm25paged_attention_v1_kernelIfhLi256ELi32ELi128ELNS_18Fp8KVCacheDataTypeE2ELb0EEEvPT_PKS2_PKT0_S8_ifPKiSA_iPKfiiiSC_SC_iiiii --------------------------
	.section	.nv.shared._ZN4vllm25paged_attention_v1_kernelIfhLi256ELi32ELi128ELNS_18Fp8KVCacheDataTypeE2ELb0EEEvPT_PKS2_PKT0_S8_ifPKiSA_iPKfiiiSC_SC_iiiii,"aw",@nobits
	.sectionflags	@""
	.align	16
.nv.shared._ZN4vllm25paged_attention_v1_kernelIfhLi256ELi32ELi128ELNS_18Fp8KVCacheDataTypeE2ELb0EEEvPT_PKS2_PKT0_S8_ifPKiSA_iPKfiiiSC_SC_iiiii:
	.zero		32


//--------------------- .nv.shared._ZN4vllm25paged_attention_v1_kernelIfhLi192ELi32ELi128ELNS_18Fp8KVCacheDataTypeE2ELb0EEEvPT_PKS2_PKT0_S8_ifPKiSA_iPKfiiiSC_SC_iiiii --------------------------
	.section	.nv.shared._ZN4vllm25paged_attention_v1_kernelIfhLi192ELi32ELi128ELNS_18Fp8KVCacheDataTypeE2ELb0EEEvPT_PKS2_PKT0_S8_ifPKiSA_iPKfiiiSC_SC_iiiii,"aw",@nobits
	.sectionflags	@""
	.align	16
.nv.shared._ZN4vllm25paged_attention_v1_kernelIfhLi192ELi32ELi128ELNS_18Fp8KVCacheDataTypeE2ELb0EEEvPT_PKS2_PKT0_S8_ifPKiSA_iPKfiiiSC_SC_iiiii:
	.zero		32


//--------------------- .nv.shared._ZN4vllm25paged_attention_v1_kernelIfhLi128ELi32ELi128ELNS_18Fp8KVCacheDataTypeE2ELb0EEEvPT_PKS2_PKT0_S8_ifPKiSA_iPKfiiiSC_SC_iiiii --------------------------
	.section	.nv.shared._ZN4vllm25paged_attention_v1_kernelIfhLi128ELi32ELi128ELNS_18Fp8KVCacheDataTypeE2ELb0EEEvPT_PKS2_PKT0_S8_ifPKiSA_iPKfiiiSC_SC_iiiii,"aw",@nobits
	.sectionflags	@""
	.align	16
.nv.shared._ZN4vllm25paged_attention_v1_kernelIfhLi128ELi32ELi128ELNS_18Fp8KVCacheDataTypeE2ELb0EEEvPT_PKS2_PKT0_S8_ifPKiSA_iPKfiiiSC_SC_iiiii:
	.zero		32


//--------------------- .nv.shared._ZN4vllm25paged_attention_v1_kernelIfhLi120ELi32ELi128ELNS_18Fp8KVCacheDataTypeE2ELb0EEEvPT_PKS2_PKT0_S8_ifPKiSA_iPKfiiiSC_SC_iiiii --------------------------
	.section	.nv.shared._ZN4vllm25paged_attention_v1_kernelIfhLi120ELi32ELi128ELNS_18Fp8KVCacheDataTypeE2ELb0EEEvPT_PKS2_PKT0_S8_ifPKiSA_iPKfiiiSC_SC_iiiii,"aw",@nobits
	.sectionflags	@""
	.align	16
.nv.shared._ZN4vllm25paged_attention_v1_kernelIfhLi120ELi32ELi128ELNS_18Fp8KVCacheDataTypeE2ELb0EEEvPT_PKS2_PKT0_S8_ifPKiSA_iPKfiiiSC_SC_iiiii:
	.zero		32


//--------------------- .nv.shared._ZN4vllm25paged_attention_v1_kernelIfhLi112ELi32ELi128ELNS_18Fp8KVCacheDataTypeE2ELb0EEEvPT_PKS2_PKT0_S8_ifPKiSA_iPKfiiiSC_SC_iiiii --------------------------
	.section	.nv.shared._ZN4vllm25paged_attention_v1_kernelIfhLi112ELi32ELi128ELNS_18Fp8KVCacheDataTypeE2ELb0EEEvPT_PKS2_PKT0_S8_ifPKiSA_iPKfiiiSC_SC_iiiii,"aw",@nobits
	.sectionflags	@""
	.align	16
.nv.shared._ZN4vllm25paged_attention_v1_kernelIfhLi112ELi32ELi128ELNS_18Fp8KVCacheDataTypeE2ELb0EEEvPT_PKS2_PKT0_S8_ifPKiSA_iPKfiiiSC_SC_iiiii:
	.zero		32


//--------------------- .nv.shared._ZN4vllm25paged_attention_v1_kernelIfhLi96ELi32ELi128ELNS_18Fp8KVCacheDataTypeE2ELb0EEEvPT_PKS2_PKT0_S8_ifPKiSA_iPKfiiiSC_SC_iiiii --------------------------
	.section	.nv.shared._ZN4vllm25paged_attention_v1_kernelIfhLi96ELi32ELi128ELNS_18Fp8KVCacheDataTypeE2ELb0EEEvPT_PKS2_PKT0_S8_ifPKiSA_iPKfiiiSC_SC_iiiii,"aw",@nobits
	.sectionflags	@""
	.align	16
.nv.shared._ZN4vllm25paged_attention_v1_kernelIfhLi96ELi32ELi128ELNS_18Fp8KVCacheDataTypeE2ELb0EEEvPT_PKS2_PKT0_S8_ifPKiSA_iPKfiiiSC_SC_iiiii:
	.zero		32


//--------------------- .nv.shared._ZN4vllm25paged_attention_v1_kernelIfhLi80ELi32ELi128ELNS_18Fp8KVCacheDataTypeE2ELb0EEEvPT_PKS2_PKT0_S8_ifPKiSA_iPKfiiiSC_SC_iiiii --------------------------
	.section	.nv.shared._ZN4vllm25paged_attention_v1_kernelIfhLi80ELi32ELi128ELNS_18Fp8KVCacheDataTypeE2ELb0EEEvPT_PKS2_PKT0_S8_ifPKiSA_iPKfiiiSC_SC_iiiii,"aw",@nobits
	.sectionflags	@""
	.align	16
.nv.shared._ZN4vllm25paged_attention_v1_kernelIfhLi80ELi32ELi128ELNS_18Fp8KVCacheDataTypeE2ELb0EEEvPT_PKS2_PKT0_S8_ifPKiSA_iPKfiiiSC_SC_iiiii:
	.zero		32


//--------------------- .nv.shared._ZN4vllm25paged_attention_v1_kernelIfhLi64ELi32ELi128ELNS_18Fp8KVCacheDataTypeE2ELb0EEEvPT_PKS2_PKT0_S8_ifPKiSA_iPKfiiiSC_SC_iiiii --------------------------
	.section	.nv.shared._ZN4vllm25paged_attention_v1_kernelIfhLi64ELi32ELi128ELNS_18Fp8KVCacheDataTypeE2ELb0EEEvPT_PKS2_PKT0_S8_ifPKiSA_iPKfiiiSC_SC_iiiii,"aw",@nobits
	.sectionflags	@""
	.align	16
.nv.shared._ZN4vllm25paged_attention_v1_kernelIfhLi64ELi32ELi128ELNS_18Fp8KVCacheDataTypeE2ELb0EEEvPT_PKS2_PKT0_S8_ifPKiSA_iPKfiiiSC_SC_iiiii:
	.zero		32


//--------------------- .nv.shared._ZN4vllm25paged_attention_v1_kernelIfhLi32ELi32ELi128ELNS_18Fp8KVCacheDataTypeE2ELb0EEEvPT_PKS2_PKT0_S8_ifPKiSA_iPKfiiiSC_SC_iiiii --------------------------
	.section	.nv.shared._ZN4vllm25paged_attention_v1_kernelIfhLi32ELi32ELi128ELNS_18Fp8KVCacheDataTypeE2ELb0EEEvPT_PKS2_PKT0_S8_ifPKiSA_iPKfiiiSC_SC_iiiii,"aw",@nobits
	.sectionflags	@""
	.align	16
.nv.shared._ZN4vllm25paged_attention_v1_kernelIfhLi32ELi32ELi128ELNS_18Fp8KVCacheDataTypeE2ELb0EEEvPT_PKS2_PKT0_S8_ifPKiSA_iPKfiiiSC_SC_iiiii:
	.zero		32


//--------------------- .nv.shared._ZN4vllm25paged_attention_v1_kernelIfhLi256ELi32ELi128ELNS_18Fp8KVCacheDataTypeE2ELb1EEEvPT_PKS2_PKT0_S8_ifPKiSA_iPKfiiiSC_SC_iiiii --------------------------
	.section	.nv.shared._ZN4vllm25paged_attention_v1_kernelIfhLi256ELi32ELi128ELNS_18Fp8KVCacheDataTypeE2ELb1EEEvPT_PKS2_PKT0_S8_ifPKiSA_iPKfiiiSC_SC_iiiii,"aw",@nobits
	.sectionflags	@""
	.align	16
.nv.shared._ZN4vllm25paged_attention_v1_kernelIfhLi256ELi32ELi128ELNS_18Fp8KVCacheDataTypeE2ELb1EEEvPT_PKS2_PKT0_S8_ifPKiSA_iPKfiiiSC_SC_iiiii:
	.zero		32


//--------------------- .nv.shared._ZN4vllm25paged_attention_v1_kernelIfhLi192ELi32ELi128ELNS_18Fp8KVCacheDataTypeE2ELb1EEEvPT_PKS2_PKT0_S8_ifPKiSA_iPKfiiiSC_SC_iiiii --------------------------
	.section	.nv.shared._ZN4vllm25paged_attention_v1_kernelIfhLi192ELi32ELi128ELNS_18Fp8KVCacheDataTypeE2ELb1EEEvPT_PKS2_PKT0_S8_ifPKiSA_iPKfiiiSC_SC_iiiii,"aw",@nobits
	.sectionflags	@""
	.align	16
.nv.shared._ZN4vllm25paged_attention_v1_kernelIfhLi192ELi32ELi128ELNS_18Fp8KVCacheDataTypeE2ELb1EEEvPT_PKS2_PKT0_S8_ifPKiSA_iPKfiiiSC_SC_iiiii:
	.zero		32


//--------------------- .nv.shared._ZN4vllm25paged_attention_v1_kernelIfhLi128ELi32ELi128ELNS_18Fp8KVCacheDataTypeE2ELb1EEEvPT_PKS2_PKT0_S8_ifPKiSA_iPKfiiiSC_SC_iiiii --------------------------
	.section	.nv.shared._ZN4vllm25paged_attention_v1_kernelIfhLi128ELi32ELi128ELNS_18Fp8KVCacheDataTypeE2ELb1EEEvPT_PKS2_PKT0_S8_ifPKiSA_iPKfiiiSC_SC_iiiii,"aw",@nobits
	.sectionflags	@""
	.align	16
.nv.shared._ZN4vllm25paged_attention_v1_kernelIfhLi128ELi32ELi128ELNS_18Fp8KVCacheDataTypeE2ELb1EEEvPT_PKS2_PKT0_S8_ifPKiSA_iPKfiiiSC_SC_iiiii:
	.zero		32


//--------------------- .nv.shared._ZN4vllm25paged_attention_v1_kernelIfhLi120ELi32ELi128ELNS_18Fp8KVCacheDataTypeE2ELb1EEEvPT_PKS2_PKT0_S8_ifPKiSA_iPKfiiiSC_SC_iiiii --------------------------
	.section	.nv.shared._ZN4vllm25paged_attention_v1_kernelIfhLi120ELi32ELi128ELNS_18Fp8KVCacheDataTypeE2ELb1EEEvPT_PKS2_PKT0_S8_ifPKiSA_iPKfiiiSC_SC_iiiii,"aw",@nobits
	.sectionflags	@""
	.align	16
.nv.shared._ZN4vllm25paged_attention_v1_kernelIfhLi120ELi32ELi128ELNS_18Fp8KVCacheDataTypeE2ELb1EEEvPT_PKS2_PKT0_S8_ifPKiSA_iPKfiiiSC_SC_iiiii:
	.zero		32


//--------------------- .nv.shared._ZN4vllm25paged_attention_v1_kernelIfhLi112ELi32ELi128ELNS_18Fp8KVCacheDataTypeE2ELb1EEEvPT_PKS2_PKT0_S8_ifPKiSA_iPKfiiiSC_SC_iiiii --------------------------
	.section	.nv.shared._ZN4vllm25paged_attention_v1_kernelIfhLi112ELi32ELi128ELNS_18Fp8KVCacheDataTypeE2ELb1EEEvPT_PKS2_PKT0_S8_ifPKiSA_iPKfiiiSC_SC_iiiii,"aw",@nobits
	.sectionflags	@""
	.align	16
.nv.shared._ZN4vllm25paged_attention_v1_kernelIfhLi112ELi32ELi128ELNS_18Fp8KVCacheDataTypeE2ELb1EEEvPT_PKS2_PKT0_S8_ifPKiSA_iPKfiiiSC_SC_iiiii:
	.zero		32


//--------------------- .nv.shared._ZN4vllm25paged_attention_v1_kernelIfhLi96ELi32ELi128ELNS_18Fp8KVCacheDataTypeE2ELb1EEEvPT_PKS2_PKT0_S8_ifPKiSA_iPKfiiiSC_SC_iiiii --------------------------
	.section	.nv.shared._ZN4vllm25paged_attention_v1_kernelIfhLi96ELi32ELi128ELNS_18Fp8KVCacheDataTypeE2ELb1EEEvPT_PKS2_PKT0_S8_ifPKiSA_iPKfiiiSC_SC_iiiii,"aw",@nobits
	.sectionflags	@""
	.align	16
.nv.shared._ZN4vllm25paged_attention_v1_kernelIfhLi96ELi32ELi128ELNS_18Fp8KVCacheDataTypeE2ELb1EEEvPT_PKS2_PKT0_S8_ifPKiSA_iPKfiiiSC_SC_iiiii:
	.zero		32


//--------------------- .nv.shared._ZN4vllm25paged_attention_v1_kernelIfhLi80ELi32ELi128ELNS_18Fp8KVCacheDataTypeE2ELb1EEEvPT_PKS2_PKT0_S8_ifPKiSA_iPKfiiiSC_SC_iiiii --------------------------
	.section	.nv.shared._ZN4vllm25paged_attention_v1_kernelIfhLi80ELi32ELi128ELNS_18Fp8KVCacheDataTypeE2ELb1EEEvPT_PKS2_PKT0_S8_ifPKiSA_iPKfiiiSC_SC_iiiii,"aw",@nobits
	.sectionflags	@""
	.align	16
.nv.shared._ZN4vllm25paged_attention_v1_kernelIfhLi80ELi32ELi128ELNS_18Fp8KVCacheDataTypeE2ELb1EEEvPT_PKS2_PKT0_S8_ifPKiSA_iPKfiiiSC_SC_iiiii:
	.zero		32


//--------------------- .nv.shared._ZN4vllm25paged_attention_v1_kernelIfhLi64ELi32ELi128ELNS_18Fp8KVCacheDataTypeE2ELb1EEEvPT_PKS2_PKT0_S8_ifPKiSA_iPKfiiiSC_SC_iiiii --------------------------
	.section	.nv.shared._ZN4vllm25paged_attention_v1_kernelIfhLi64ELi32ELi128ELNS_18Fp8KVCacheDataTypeE2ELb1EEEvPT_PKS2_PKT0_S8_ifPKiSA_iPKfiiiSC_SC_iiiii,"aw",@nobits
	.sectionflags	@""
	.align	16
.nv.shared._ZN4vllm25paged_attention_v1_kernelIfhLi64ELi32ELi128ELNS_18Fp8KVCacheDataTypeE2ELb1EEEvPT_PKS2_PKT0_S8_ifPKiSA_iPKfiiiSC_SC_iiiii:
	.zero		32


//--------------------- .nv.shared._ZN4vllm25paged_attention_v1_kernelIfhLi32ELi32ELi128ELNS_18Fp8KVCacheDataTypeE2ELb1EEEvPT_PKS2_PKT0_S8_ifPKiSA_iPKfiiiSC_SC_iiiii --------------------------
	.section	.nv.shared._ZN4vllm25paged_attention_v1_kernelIfhLi32ELi32ELi128ELNS_18Fp8KVCacheDataTypeE2ELb1EEEvPT_PKS2_PKT0_S8_ifPKiSA_iPKfiiiSC_SC_iiiii,"aw",@nobits
	.sectionflags	@""
	.align	16
.nv.shared._ZN4vllm25paged_attention_v1_kernelIfhLi32ELi32ELi128ELNS_18Fp8KVCacheDataTypeE2ELb1EEEvPT_PKS2_PKT0_S8_ifPKiSA_iPKfiiiSC_SC_iiiii:
	.zero		32


//--------------------- .nv.shared._ZN4vllm25paged_attention_v1_kernelIfhLi256ELi16ELi128ELNS_18Fp8KVCacheDataTypeE2ELb0EEEvPT_PKS2_PKT0_S8_ifPKiSA_iPKfiiiSC_SC_iiiii --------------------------
	.section	.nv.shared._ZN4vllm25paged_attention_v1_kernelIfhLi256ELi16ELi128ELNS_18Fp8KVCacheDataTypeE2ELb0EEEvPT_PKS2_PKT0_S8_ifPKiSA_iPKfiiiSC_SC_iiiii,"aw",@nobits
	.sectionflags	@""
	.align	16
.nv.shared._ZN4vllm25paged_attention_v1_kernelIfhLi256ELi16ELi128ELNS_18Fp8KVCacheDataTypeE2ELb0EEEvPT_PKS2_PKT0_S8_ifPKiSA_iPKfiiiSC_SC_iiiii:
	.zero		32


//--------------------- .nv.shared._ZN4vllm25paged_attention_v1_kernelIfhLi192ELi16ELi128ELNS_18Fp8KVCacheDataTypeE2ELb0EEEvPT_PKS2_PKT0_S8_ifPKiSA_iPKfiiiSC_SC_iiiii --------------------------
	.section	.nv.shared._ZN4vllm25paged_attention_v1_kernelIfhLi192ELi16ELi128ELNS_18Fp8KVCacheDataTypeE2ELb0EEEvPT_PKS2_PKT0_S8_ifPKiSA_iPKfiiiSC_SC_iiiii,"aw",@nobits
	.sectionflags	@""
	.align	16
.nv.shared._ZN4vllm25paged_attention_v1_kernelIfhLi192ELi16ELi128ELNS_18Fp8KVCacheDataTypeE2ELb0EEEvPT_PKS2_PKT0_S8_ifPKiSA_iPKfiiiSC_SC_iiiii:
	.zero		32


//--------------------- .nv.shared._ZN4vllm25paged_attention_v1_kernelIfhLi128ELi16ELi128ELNS_18Fp8KVCacheDataTypeE2ELb0EEEvPT_PKS2_PKT0_S8_ifPKiSA_iPKfiiiSC_SC_iiiii --------------------------
	.section	.nv.shared._ZN4vllm25paged_attention_v1_kernelIfhLi128ELi16ELi128ELNS_18Fp8KVCacheDataTypeE2ELb0EEEvPT_PKS2_PKT0_S8_ifPKiSA_iPKfiiiSC_SC_iiiii,"aw",@nobits
	.sectionflags	@""
	.align	16
.nv.shared._ZN4vllm25paged_attention_v1_kernelIfhLi128ELi16ELi128ELNS_18Fp8KVCacheDataTypeE2ELb0EEEvPT_PKS2_PKT0_S8_ifPKiSA_iPKfiiiSC_SC_iiiii:
	.zero		32


//--------------------- .nv.shared._ZN4vllm25paged_attention_v1_kernelIfhLi120ELi16ELi128ELNS_18Fp8KVCacheDataTypeE2ELb0EEEvPT_PKS2_PKT0_S8_ifPKiSA_iPKfiiiSC_SC_iiiii --------------------------
	.section	.nv.shared._ZN4vllm25paged_attention_v1_kernelIfhLi120ELi16ELi128ELNS_18Fp8KVCacheDataTypeE2ELb0EEEvPT_PKS2_PKT0_S8_ifPKiSA_iPKfiiiSC_SC_iiiii,"aw",@nobits
	.sectionflags	@""
	.align	16
.nv.shared._ZN4vllm25paged_attention_v1_kernelIfhLi120ELi16ELi128ELNS_18Fp8KVCacheDataTypeE2ELb0EEEvPT_PKS2_PKT0_S8_ifPKiSA_iPKfiiiSC_SC_iiiii:
	.zero		32


//--------------------- .nv.shared._ZN4vllm25paged_attention_v1_kernelIfhLi112ELi16ELi128ELNS_18Fp8KVCacheDataTypeE2ELb0EEEvPT_PKS2_PKT0_S8_ifPKiSA_iPKfiiiSC_SC_iiiii --------------------------
	.section	.nv.shared._ZN4vllm25paged_attention_v1_kernelIfhLi112ELi16ELi128ELNS_18Fp8KVCacheDataTypeE2ELb0EEEvPT_PKS2_PKT0_S8_ifPKiSA_iPKfiiiSC_SC_iiiii,"aw",@nobits
	.sectionflags	@""
	.align	16
.nv.shared._ZN4vllm25paged_attention_v1_kernelIfhLi112ELi16ELi128ELNS_18Fp8KVCacheDataTypeE2ELb0EEEvPT_PKS2_PKT0_S8_ifPKiSA_iPKfiiiSC_SC_iiiii:
	.zero		32


//--------------------- .nv.shared._ZN4vllm25paged_attention_v1_kernelIfhLi96ELi16ELi128ELNS_18Fp8KVCacheDataTypeE2ELb0EEEvPT_PKS2_PKT0_S8_ifPKiSA_iPKfiiiSC_SC_iiiii --------------------------
	.section	.nv.shared._ZN4vllm25paged_attention_v1_kernelIfhLi96ELi16ELi128ELNS_18Fp8KVCacheDataTypeE2ELb0EEEvPT_PKS2_PKT0_S8_ifPKiSA_iPKfiiiSC_SC_iiiii,"aw",@nobits
	.sectionflags	@""
	.align	16
.nv.shared._ZN4vllm25paged_attention_v1_kernelIfhLi96ELi16ELi128ELNS_18Fp8KVCacheDataTypeE2ELb0EEEvPT_PKS2_PKT0_S8_ifPKiSA_iPKfiiiSC_SC_iiiii:
	.zero		32


//--------------------- .nv.shared._ZN4vllm25paged_attention_v1_kernelIfhLi80ELi16ELi128ELNS_18Fp8KVCacheDataTypeE2ELb0EEEvPT_PKS2_PKT0_S8_ifPKiSA_iPKfiiiSC_SC_iiiii --------------------------
	.section	.nv.shared._ZN4vllm25paged_attention_v1_kernelIfhLi80ELi16ELi128ELNS_18Fp8KVCacheDataTypeE2ELb0EEEvPT_PKS2_PKT0_S8_ifPKiSA_iPKfiiiSC_SC_iiiii,"aw",@nobits
	.sectionflags	@""
	.align	16
.nv.shared._ZN4vllm25paged_attention_v1_kernelIfhLi80ELi16ELi128ELNS_18Fp8KVCacheDataTypeE2ELb0EEEvPT_PKS2_PKT0_S8_ifPKiSA_iPKfiiiSC_SC_iiiii:
	.zero		32


//--------------------- .nv.shared._ZN4vllm25paged_attention_v1_kernelIfhLi64ELi16ELi128ELNS_18Fp8KVCacheDataTypeE2ELb0EEEvPT_PKS2_PKT0_S8_ifPKiSA_iPKfiiiSC_SC_iiiii --------------------------
	.section	.nv.shared._ZN4vllm25paged_attention_v1_kernelIfhLi64ELi16ELi128ELNS_18Fp8KVCacheDataTypeE2ELb0EEEvPT_PKS2_PKT0_S8_ifPKiSA_iPKfiiiSC_SC_iiiii,"aw",@nobits
	.sectionflags	@""
	.align	16
.nv.shared._ZN4vllm25paged_attention_v1_kernelIfhLi64ELi16ELi128ELNS_18Fp8KVCacheDataTypeE2ELb0EEEvPT_PKS2_PKT0_S8_ifPKiSA_iPKfiiiSC_SC_iiiii:
	.zero		32


//--------------------- .nv.shared._ZN4vllm25paged_attention_v1_kernelIfhLi32ELi16ELi128ELNS_18Fp8KVCacheDataTypeE2ELb0EEEvPT_PKS2_PKT0_S8_ifPKiSA_iPKfiiiSC_SC_iiiii --------------------------
	.section	.nv.shared._ZN4vllm25paged_attention_v1_kernelIfhLi32ELi16ELi128ELNS_18Fp8KVCacheDataTypeE2ELb0EEEvPT_PKS2_PKT0_S8_ifPKiSA_iPKfiiiSC_SC_iiiii,"aw",@nobits
	.sectionflags	@""
	.align	16
.nv.shared._ZN4vllm25paged_attention_v1_kernelIfhLi32ELi16ELi128ELNS_18Fp8KVCacheDataTypeE2ELb0EEEvPT_PKS2_PKT0_S8_ifPKiSA_iPKfiiiSC_SC_iiiii:
	.zero		32


//--------------------- .nv.shared._ZN4vllm25paged_attention_v1_kernelIfhLi256ELi16ELi128ELNS_18Fp8KVCacheDataTypeE2ELb1EEEvPT_PKS2_PKT0_S8_ifPKiSA_iPKfiiiSC_SC_iiiii --------------------------
	.section	.nv.shared._ZN4vllm25paged_attention_v1_kernelIfhLi256ELi16ELi128ELNS_18Fp8KVCacheDataTypeE2ELb1EEEvPT_PKS2_PKT0_S8_ifPKiSA_iPKfiiiSC_SC_iiiii,"aw",@nobits
	.sectionflags	@""
	.align	16
.nv.shared._ZN4vllm25paged_attention_v1_kernelIfhLi256ELi16ELi128ELNS_18Fp8KVCacheDataTypeE2ELb1EEEvPT_PKS2_PKT0_S8_ifPKiSA_iPKfiiiSC_SC_iiiii:
	.zero		32


//--------------------- .nv.shared._ZN4vllm25paged_attention_v1_kernelIfhLi192ELi16ELi128ELNS_18Fp8KVCacheDataTypeE2ELb1EEEvPT_PKS2_PKT0_S8_ifPKiSA_iPKfiiiSC_SC_iiiii --------------------------
	.section	.nv.shared._ZN4vllm25paged_attention_v1_kernelIfhLi192ELi16ELi128ELNS_18Fp8KVCacheDataTypeE2ELb1EEEvPT_PKS2_PKT0_S8_ifPKiSA_iPKfiiiSC_SC_iiiii,"aw",@nobits
	.sectionflags	@""
	.align	16
.nv.shared._ZN4vllm25paged_attention_v1_kernelIfhLi192ELi16ELi128ELNS_18Fp8KVCacheDataTypeE2ELb1EEEvPT_PKS2_PKT0_S8_ifPKiSA_iPKfiiiSC_SC_iiiii:
	.zero		32


//--------------------- .nv.shared._ZN4vllm25paged_attention_v1_kernelIfhLi128ELi16ELi128ELNS_18Fp8KVCacheDataTypeE2ELb1EEEvPT_PKS2_PKT0_S8_ifPKiSA_iPKfiiiSC_SC_iiiii --------------------------
	.section	.nv.shared._ZN4vllm25paged_attention_v1_kernelIfhLi128ELi16ELi128ELNS_18Fp8KVCacheDataTypeE2ELb1EEEvPT_PKS2_PKT0_S8_ifPKiSA_iPKfiiiSC_SC_iiiii,"aw",@nobits
	.sectionflags	@""
	.align	16
.nv.shared._ZN4vllm25paged_attention_v1_kernelIfhLi128ELi16ELi128ELNS_18Fp8KVCacheDataTypeE2ELb1EEEvPT_PKS2_PKT0_S8_ifPKiSA_iPKfiiiSC_SC_iiiii:
	.zero		32


//--------------------- .nv.shared._ZN4vllm25paged_attention_v1_kernelIfhLi120ELi16ELi128ELNS_18Fp8KVCacheDataTypeE2ELb1EEEvPT_PKS2_PKT0_S8_ifPKiSA_iPKfiiiSC_SC_iiiii --------------------------
	.section	.nv.shared._ZN4vllm25paged_attention_v1_kernelIfhLi120ELi16ELi128ELNS_18Fp8KVCacheDataTypeE2ELb1EEEvPT_PKS2_PKT0_S8_ifPKiSA_iPKfiiiSC_SC_iiiii,"aw",@nobits
	.sectionflags	@""
	.align	16
.nv.shared._ZN4vllm25paged_attention_v1_kernelIfhLi120ELi16ELi128ELNS_18Fp8KVCacheDataTypeE2ELb1EEEvPT_PKS2_PKT0_S8_ifPKiSA_iPKfiiiSC_SC_iiiii:
	.zero		32


//--------------------- .nv.shared._ZN4vllm25paged_attention_v1_kernelIfhLi112ELi16ELi128ELNS_18Fp8KVCacheDataTypeE2ELb1EEEvPT_PKS2_PKT0_S8_ifPKiSA_iPKfiiiSC_SC_iiiii --------------------------
	.section	.nv.shared._ZN4vllm25paged_attention_v1_kernelIfhLi112ELi16ELi128ELNS_18Fp8KVCacheDataTypeE2ELb1EEEvPT_PKS2_PKT0_S8_ifPKiSA_iPKfiiiSC_SC_iiiii,"aw",@nobits
	.sectionflags	@""
	.align	16
.nv.shared._ZN4vllm25paged_attention_v1_kernelIfhLi112ELi16ELi128ELNS_18Fp8KVCacheDataTypeE2ELb1EEEvPT_PKS2_PKT0_S8_ifPKiSA_iPKfiiiSC_SC_iiiii:
	.zero		32


//--------------------- .nv.shared._ZN4vllm25paged_attention_v1_kernelIfhLi96ELi16ELi128ELNS_18Fp8KVCacheDataTypeE2ELb1EEEvPT_PKS2_PKT0_S8_ifPKiSA_iPKfiiiSC_SC_iiiii --------------------------
	.section	.nv.shared._ZN4vllm25paged_attention_v1_kernelIfhLi96ELi16ELi128ELNS_18Fp8KVCacheDataTypeE2ELb1EEEvPT_PKS2_PKT0_S8_ifPKiSA_iPKfiiiSC_SC_iiiii,"aw",@nobits
	.sectionflags	@""
	.align	16
.nv.shared._ZN4vllm25paged_attention_v1_kernelIfhLi96ELi16ELi128ELNS_18Fp8KVCacheDataTypeE2ELb1EEEvPT_PKS2_PKT0_S8_ifPKiSA_iPKfiiiSC_SC_iiiii:
	.zero		32


//--------------------- .nv.shared._ZN4vllm25paged_attention_v1_kernelIfhLi80ELi16ELi128ELNS_18Fp8KVCacheDataTypeE2ELb1EEEvPT_PKS2_PKT0_S8_ifPKiSA_iPKfiiiSC_SC_iiiii --------------------------
	.section	.nv.shared._ZN4vllm25paged_attention_v1_kernelIfhLi80ELi16ELi128ELNS_18Fp8KVCacheDataTypeE2ELb1EEEvPT_PKS2_PKT0_S8_ifPKiSA_iPKfiiiSC_SC_iiiii,"aw",@nobits
	.sectionflags	@""
	.align	16
.nv.shared._ZN4vllm25paged_attention_v1_kernelIfhLi80ELi16ELi128ELNS_18Fp8KVCacheDataTypeE2ELb1EEEvPT_PKS2_PKT0_S8_ifPKiSA_iPKfiiiSC_SC_iiiii:
	.zero		32


//--------------------- .nv.shared._ZN4vllm25paged_attention_v1_kernelIfhLi64ELi16ELi128ELNS_18Fp8KVCacheDataTypeE2ELb1EEEvPT_PKS2_PKT0_S8_ifPKiSA_iPKfiiiSC_SC_iiiii --------------------------
	.section	.nv.shared._ZN4vllm25paged_attention_v1_kernelIfhLi64ELi16ELi128ELNS_18Fp8KVCacheDataTypeE2ELb1EEEvPT_PKS2_PKT0_S8_ifPKiSA_iPKfiiiSC_SC_iiiii,"aw",@nobits
	.sectionflags	@""
	.align	16
.nv.shared._ZN4vllm25paged_attention_v1_kernelIfhLi64ELi16ELi128ELNS_18Fp8KVCacheDataTypeE2ELb1EEEvPT_PKS2_PKT0_S8_ifPKiSA_iPKfiiiSC_SC_iiiii:
	.zero		32


//--------------------- .nv.shared._ZN4vllm25paged_attention_v1_kernelIfhLi32ELi16ELi128ELNS_18Fp8KVCacheDataTypeE2ELb1EEEvPT_PKS2_PKT0_S8_ifPKiSA_iPKfiiiSC_SC_iiiii --------------------------
	.section	.nv.shared._ZN4vllm25paged_attention_v1_kernelIfhLi32ELi16ELi128ELNS_18Fp8KVCacheDataTypeE2ELb1EEEvPT_PKS2_PKT0_S8_ifPKiSA_iPKfiiiSC_SC_iiiii,"aw",@nobits
	.sectionflags	@""
	.align	16
.nv.shared._ZN4vllm25paged_attention_v1_kernelIfhLi32ELi16ELi128ELNS_18Fp8KVCacheDataTypeE2ELb1EEEvPT_PKS2_PKT0_S8_ifPKiSA_iPKfiiiSC_SC_iiiii:
	.zero		32


//--------------------- .nv.shared._ZN4vllm25paged_attention_v1_kernelIfhLi256ELi8ELi128ELNS_18Fp8KVCacheDataTypeE2ELb0EEEvPT_PKS2_PKT0_S8_ifPKiSA_iPKfiiiSC_SC_iiiii --------------------------
	.section	.nv.shared._ZN4vllm25paged_attention_v1_kernelIfhLi256ELi8ELi128ELNS_18Fp8KVCacheDataTypeE2ELb0EEEvPT_PKS2_PKT0_S8_ifPKiSA_iPKfiiiSC_SC_iiiii,"aw",@nobits
	.sectionflags	@""
	.align	16
.nv.shared._ZN4vllm25paged_attention_v1_kernelIfhLi256ELi8ELi128ELNS_18Fp8KVCacheDataTypeE2ELb0EEEvPT_PKS2_PKT0_S8_ifPKiSA_iPKfiiiSC_SC_iiiii:
	.zero		32


//--------------------- .nv.shared._ZN4vllm25paged_attention_v1_kernelIfhLi192ELi8ELi128ELNS_18Fp8KVCacheDataTypeE2ELb0EEEvPT_PKS2_PKT0_S8_ifPKiSA_iPKfiiiSC_SC_iiiii --------------------------
	.section	.nv.shared._ZN4vllm25paged_attention_v1_kernelIfhLi192ELi8ELi128ELNS_18Fp8KVCacheDataTypeE2ELb0EEEvPT_PKS2_PKT0_S8_ifPKiSA_iPKfiiiSC_SC_iiiii,"aw",@nobits
	.sectionflags	@""
	.align	16
.nv.shared._ZN4vllm25paged_attention_v1_kernelIfhLi192ELi8ELi128ELNS_18Fp8KVCacheDataTypeE2ELb0EEEvPT_PKS2_PKT0_S8_ifPKiSA_iPKfiiiSC_SC_iiiii:
	.zero		32


//--------------------- .nv.shared._ZN4vllm25paged_attention_v1_kernelIfhLi128ELi8ELi128ELNS_18Fp8KVCacheDataTypeE2ELb0EEEvPT_PKS2_PKT0_S8_ifPKiSA_iPKfiiiSC_SC_iiiii --------------------------
	.section	.nv.shared._ZN4vllm25paged_attention_v1_kernelIfhLi128ELi8ELi128ELNS_18Fp8KVCacheDataTypeE2ELb0EEEvPT_PKS2_PKT0_S8_ifPKiSA_iPKfiiiSC_SC_iiiii,"aw",@nobits
	.sectionflags	@""
	.align	16
.nv.shared._ZN4vllm25paged_attention_v1_kernelIfhLi128ELi8ELi128ELNS_18Fp8KVCacheDataTypeE2ELb0EEEvPT_PKS2_PKT0_S8_ifPKiSA_iPKfiiiSC_SC_iiiii:
	.zero		32


//--------------------- .nv.shared._ZN4vllm25paged_attention_v1_kernelIfhLi120ELi8ELi128ELNS_18Fp8KVCacheDataTypeE2ELb0EEEvPT_PKS2_PKT0_S8_ifPKiSA_iPKfiiiSC_SC_iiiii --------------------------
	.section	.nv.shared._ZN4vllm25paged_attention_v1_kernelIfhLi120ELi8ELi128ELNS_18Fp8KVCacheDataTypeE2ELb0EEEvPT_PKS2_PKT0_S8_ifPKiSA_iPKfiiiSC_SC_iiiii,"aw",@nobits
	.sectionflags	@""
	.align	16
.nv.shared._ZN4vllm25paged_attention_v1_kernelIfhLi120ELi8ELi128ELNS_18Fp8KVCacheDataTypeE2ELb0EEEvPT_PKS2_PKT0_S8_ifPKiSA_iPKfiiiSC_SC_iiiii:
	.zero		32


//--------------------- .nv.shared._ZN4vllm25paged_attention_v1_kernelIfhLi112ELi8ELi128ELNS_18Fp8KVCacheDataTypeE2ELb0EEEvPT_PKS2_PKT0_S8_ifPKiSA_iPKfiiiSC_SC_iiiii --------------------------
	.section	.nv.shared._ZN4vllm25paged_attention_v1_kernelIfhLi112ELi8ELi128ELNS_18Fp8KVCacheDataTypeE2ELb0EEEvPT_PKS2_PKT0_S8_ifPKiSA_iPKfiiiSC_SC_iiiii,"aw",@nobits
	.sectionflags	@""
	.align	16
.nv.shared._ZN4vllm25paged_attention_v1_kernelIfhLi112ELi8ELi128ELNS_18Fp8KVCacheDataTypeE2ELb0EEEvPT_PKS2_PKT0_S8_ifPKiSA_iPKfiiiSC_SC_iiiii:
	.zero		32


//--------------------- .nv.shared._ZN4vllm25paged_attention_v1_kernelIfhLi96ELi8ELi128ELNS_18Fp8KVCacheDataTypeE2ELb0EEEvPT_PKS2_PKT0_S8_ifPKiSA_iPKfiiiSC_SC_iiiii --------------------------
	.section	.nv.shared._ZN4vllm25paged_attention_v1_kernelIfhLi96ELi8ELi128ELNS_18Fp8KVCacheDataTypeE2ELb0EEEvPT_PKS2_PKT0_S8_ifPKiSA_iPKfiiiSC_SC_iiiii,"aw",@nobits
	.sectionflags	@""
	.align	16
.nv.shared._ZN4vllm25paged_attention_v1_kernelIfhLi96ELi8ELi128ELNS_18Fp8KVCacheDataTypeE2ELb0EEEvPT_PKS2_PKT0_S8_ifPKiSA_iPKfiiiSC_SC_iiiii:
	.zero		32


//--------------------- .nv.shared._ZN4vllm25paged_attention_v1_kernelIfhLi80ELi8ELi128ELNS_18Fp8KVCacheDataTypeE2ELb0EEEvPT_PKS2_PKT0_S8_ifPKiSA_iPKfiiiSC_SC_iiiii --------------------------
	.section	.nv.shared._ZN4vllm25paged_attention_v1_kernelIfhLi80ELi8ELi128ELNS_18Fp8KVCacheDataTypeE2ELb0EEEvPT_PKS2_PKT0_S8_ifPKiSA_iPKfiiiSC_SC_iiiii,"aw",@nobits
	.sectionflags	@""
	.align	16
.nv.shared._ZN4vllm25paged_attention_v1_kernelIfhLi80ELi8ELi128ELNS_18Fp8KVCacheDataTypeE2ELb0EEEvPT_PKS2_PKT0_S8_ifPKiSA_iPKfiiiSC_SC_iiiii:
	.zero		32


//--------------------- .nv.shared._ZN4vllm25paged_attention_v1_kernelIfhLi64ELi8ELi128ELNS_18Fp8KVCacheDataTypeE2ELb0EEEvPT_PKS2_PKT0_S8_ifPKiSA_iPKfiiiSC_SC_iiiii --------------------------
	.section	.nv.shared._ZN4vllm25paged_attention_v1_kernelIfhLi64ELi8ELi128ELNS_18Fp8KVCacheDataTypeE2ELb0EEEvPT_PKS2_PKT0_S8_ifPKiSA_iPKfiiiSC_SC_iiiii,"aw",@nobits
	.sectionflags	@""
	.align	16
.nv.shared._ZN4vllm25paged_attention_v1_kernelIfhLi64ELi8ELi128ELNS_18Fp8KVCacheDataTypeE2ELb0EEEvPT_PKS2_PKT0_S8_ifPKiSA_iPKfiiiSC_SC_iiiii:
	.zero		32


//--------------------- .nv.shared._ZN4vllm25paged_attention_v1_kernelIfhLi32ELi8ELi128ELNS_18Fp8KVCacheDataTypeE2ELb0EEEvPT_PKS2_PKT0_S8_ifPKiSA_iPKfiiiSC_SC_iiiii --------------------------
	.section	.nv.shared._ZN4vllm25paged_attention_v1_kernelIfhLi32ELi8ELi128ELNS_18Fp8KVCacheDataTypeE2ELb0EEEvPT_PKS2_PKT0_S8_ifPKiSA_iPKfiiiSC_SC_iiiii,"aw",@nobits
	.sectionflags	@""
	.align	16
.nv.shared._ZN4vllm25paged_attention_v1_kernelIfhLi32ELi8ELi128ELNS_18Fp8KVCacheDataTypeE2ELb0EEEvPT_PKS2_PKT0_S8_ifPKiSA_iPKfiiiSC_SC_iiiii:
	.zero		32


//--------------------- .nv.shared._ZN4vllm25paged_attention_v1_kernelIfhLi256ELi8ELi128ELNS_18Fp8KVCacheDataTypeE2ELb1EEEvPT_PKS2_PKT0_S8_ifPKiSA_iPKfiiiSC_SC_iiiii --------------------------
	.section	.nv.shared._ZN4vllm25paged_attention_v1_kernelIfhLi256ELi8ELi128ELNS_18Fp8KVCacheDataTypeE2ELb1EEEvPT_PKS2_PKT0_S8_ifPKiSA_iPKfiiiSC_SC_iiiii,"aw",@nobits
	.sectionflags	@""
	.align	16
.nv.shared._ZN4vllm25paged_attention_v1_kernelIfhLi256ELi8ELi128ELNS_18Fp8KVCacheDataTypeE2ELb1EEEvPT_PKS2_PKT0_S8_ifPKiSA_iPKfiiiSC_SC_iiiii:
	.zero		32


//--------------------- .nv.shared._ZN4vllm25paged_attention_v1_kernelIfhLi192ELi8ELi128ELNS_18Fp8KVCacheDataTypeE2ELb1EEEvPT_PKS2_PKT0_S8_ifPKiSA_iPKfiiiSC_SC_iiiii --------------------------
	.section	.nv.shared._ZN4vllm25paged_attention_v1_kernelIfhLi192ELi8ELi128ELNS_18Fp8KVCacheDataTypeE2ELb1EEEvPT_PKS2_PKT0_S8_ifPKiSA_iPKfiiiSC_SC_iiiii,"aw",@nobits
	.sectionflags	@""
	.align	16
.nv.shared._ZN4vllm25paged_attention_v1_kernelIfhLi192ELi8ELi128ELNS_18Fp8KVCacheDataTypeE2ELb1EEEvPT_PKS2_PKT0_S8_ifPKiSA_iPKfiiiSC_SC_iiiii:
	.zero		32


//--------------------- .nv.shared._ZN4vllm25paged_attention_v1_kernelIfhLi128ELi8ELi128ELNS_18Fp8KVCacheDataTypeE2ELb1EEEvPT_PKS2_PKT0_S8_ifPKiSA_iPKfiiiSC_SC_iiiii --------------------------
	.section	.nv.shared._ZN4vllm25paged_attention_v1_kernelIfhLi128ELi8ELi128ELNS_18Fp8KVCacheDataTypeE2ELb1EEEvPT_PKS2_PKT0_S8_ifPKiSA_iPKfiiiSC_SC_iiiii,"aw",@nobits
	.sectionflags	@""
	.align	16
.nv.shared._ZN4vllm25paged_attention_v1_kernelIfhLi128ELi8ELi128ELNS_18Fp8KVCacheDataTypeE2ELb1EEEvPT_PKS2_PKT0_S8_ifPKiSA_iPKfiiiSC_SC_iiiii:
	.zero		32


//--------------------- .nv.shared._ZN4vllm25paged_attention_v1_kernelIfhLi120ELi8ELi128ELNS_18Fp8KVCacheDataTypeE2ELb1EEEvPT_PKS2_PKT0_S8_ifPKiSA_iPKfiiiSC_SC_iiiii --------------------------
	.section	.nv.shared._ZN4vllm25paged_attention_v1_kernelIfhLi120ELi8ELi128ELNS_18Fp8KVCacheDataTypeE2ELb1EEEvPT_PKS2_PKT0_S8_ifPKiSA_iPKfiiiSC_SC_iiiii,"aw",@nobits
	.sectionflags	@""
	.align	16
.nv.shared._ZN4vllm25paged_attention_v1_kernelIfhLi120ELi8ELi128ELNS_18Fp8KVCacheDataTypeE2ELb1EEEvPT_PKS2_PKT0_S8_ifPKiSA_iPKfiiiSC_SC_iiiii:
	.zero		32


//--------------------- .nv.shared._ZN4vllm25paged_attention_v1_kernelIfhLi112ELi8ELi128ELNS_18Fp8KVCacheDataTypeE2ELb1EEEvPT_PKS2_PKT0_S8_ifPKiSA_iPKfiiiSC_SC_iiiii --------------------------
	.section	.nv.shared._ZN4vllm25paged_attention_v1_kernelIfhLi112ELi8ELi128ELNS_18Fp8KVCacheDataTypeE2ELb1EEEvPT_PKS2_PKT0_S8_ifPKiSA_iPKfiiiSC_SC_iiiii,"aw",@nobits
	.sectionflags	@""
	.align	16
.nv.shared._ZN4vllm25paged_attention_v1_kernelIfhLi112ELi8ELi128ELNS_18Fp8KVCacheDataTypeE2ELb1EEEvPT_PKS2_PKT0_S8_ifPKiSA_iPKfiiiSC_SC_iiiii:
	.zero		32


//--------------------- .nv.shared._ZN4vllm25paged_attention_v1_kernelIfhLi96ELi8ELi128ELNS_18Fp8KVCacheDataTypeE2ELb1EEEvPT_PKS2_PKT0_S8_ifPKiSA_iPKfiiiSC_SC_iiiii --------------------------
	.section	.nv.shared._ZN4vllm25paged_attention_v1_kernelIfhLi96ELi8ELi128ELNS_18Fp8KVCacheDataTypeE2ELb1EEEvPT_PKS2_PKT0_S8_ifPKiSA_iPKfiiiSC_SC_iiiii,"aw",@nobits
	.sectionflags	@""
	.align	16
.nv.shared._ZN4vllm25paged_attention_v1_kernelIfhLi96ELi8ELi128ELNS_18Fp8KVCacheDataTypeE2ELb1EEEvPT_PKS2_PKT0_S8_ifPKiSA_iPKfiiiSC_SC_iiiii:
	.zero		32


//--------------------- .nv.shared._ZN4vllm25paged_attention_v1_kernelIfhLi80ELi8ELi128ELNS_18Fp8KVCacheDataTypeE2ELb1EEEvPT_PKS2_PKT0_S8_ifPKiSA_iPKfiiiSC_SC_iiiii --------------------------
	.section	.nv.shared._ZN4vllm25paged_attention_v1_kernelIfhLi80ELi8ELi128ELNS_18Fp8KVCacheDataTypeE2ELb1EEEvPT_PKS2_PKT0_S8_ifPKiSA_iPKfiiiSC_SC_iiiii,"aw",@nobits
	.sectionflags	@""
	.align	16
.nv.shared._ZN4vllm25paged_attention_v1_kernelIfhLi80ELi8ELi128ELNS_18Fp8KVCacheDataTypeE2ELb1EEEvPT_PKS2_PKT0_S8_ifPKiSA_iPKfiiiSC_SC_iiiii:
	.zero		32


//--------------------- .nv.shared._ZN4vllm25paged_attention_v1_kernelIfhLi64ELi8ELi128ELNS_18Fp8KVCacheDataTypeE2ELb1EEEvPT_PKS2_PKT0_S8_ifPKiSA_iPKfiiiSC_SC_iiiii --------------------------
	.section	.nv.shared._ZN4vllm25paged_attention_v1_kernelIfhLi64ELi8ELi128ELNS_18Fp8KVCacheDataTypeE2ELb1EEEvPT_PKS2_PKT0_S8_ifPKiSA_iPKfiiiSC_SC_iiiii,"aw",@nobits
	.sectionflags	@""
	.align	16
.nv.shared._ZN4vllm25paged_attention_v1_kernelIfhLi64ELi8ELi128ELNS_18Fp8KVCacheDataTypeE2ELb1EEEvPT_PKS2_PKT0_S8_ifPKiSA_iPKfiiiSC_SC_iiiii:
	.zero		32


//--------------------- .nv.shared._ZN4vllm25paged_attention_v1_kernelIfhLi32ELi8ELi128ELNS_18Fp8KVCacheDataTypeE2ELb1EEEvPT_PKS2_PKT0_S8_ifPKiSA_iPKfiiiSC_SC_iiiii --------------------------
	.section	.nv.shared._ZN4vllm25paged_attention_v1_kernelIfhLi32ELi8ELi128ELNS_18Fp8KVCacheDataTypeE2ELb1EEEvPT_PKS2_PKT0_S8_ifPKiSA_iPKfiiiSC_SC_iiiii,"aw",@nobits
	.sectionflags	@""
	.align	16
.nv.shared._ZN4vllm25paged_attention_v1_kernelIfhLi32ELi8ELi128ELNS_18Fp8KVCacheDataTypeE2ELb1EEEvPT_PKS2_PKT0_S8_ifPKiSA_iPKfiiiSC_SC_iiiii:
	.zero		32


//--------------------- .nv.shared._ZN4vllm25paged_attention_v1_kernelI13__nv_bfloat16hLi256ELi32ELi128ELNS_18Fp8KVCacheDataTypeE1ELb0EEEvPT_PKS3_PKT0_S9_ifPKiSB_iPKfiiiSD_SD_iiiii --------------------------
	.section	.nv.shared._ZN4vllm25paged_attention_v1_kernelI13__nv_bfloat16hLi256ELi32ELi128ELNS_18Fp8KVCacheDataTypeE1ELb0EEEvPT_PKS3_PKT0_S9_ifPKiSB_iPKfiiiSD_SD_iiiii,"aw",@nobits
	.sectionflags	@""
	.align	16
.nv.shared._ZN4vllm25paged_attention_v1_kernelI13__nv_bfloat16hLi256ELi32ELi128ELNS_18Fp8KVCacheDataTypeE1ELb0EEEvPT_PKS3_PKT0_S9_ifPKiSB_iPKfiiiSD_SD_iiiii:
	.zero		544


//--------------------- .nv.shared._ZN4vllm25paged_attention_v1_kernelI13__nv_bfloat16hLi192ELi32ELi128ELNS_18Fp8KVCacheDataTypeE1ELb0EEEvPT_PKS3_PKT0_S9_ifPKiSB_iPKfiiiSD_SD_iiiii --------------------------
	.section	.nv.shared._ZN4vllm25paged_attention_v1_kernelI13__nv_bfloat16hLi192ELi32ELi128ELNS_18Fp8KVCacheDataTypeE1ELb0EEEvPT_PKS3_PKT0_S9_ifPKiSB_iPKfiiiSD_SD_iiiii,"aw",@nobits
	.sectionflags	@""
	.align	16
.nv.shared._ZN4vllm25paged_attention_v1_kernelI13__nv_bfloat16hLi192ELi32ELi128ELNS_18Fp8KVCacheDataTypeE1ELb0EEEvPT_PKS3_PKT0_S9_ifPKiSB_iPKfiiiSD_SD_iiiii:
	.zero		416


//--------------------- .nv.shared._ZN4vllm25paged_attention_v1_kernelI13__nv_bfloat16hLi128ELi32ELi128ELNS_18Fp8KVCacheDataTypeE1ELb0EEEvPT_PKS3_PKT0_S9_ifPKiSB_iPKfiiiSD_SD_iiiii --------------------------
	.section	.nv.shared._ZN4vllm25paged_attention_v1_kernelI13__nv_bfloat16hLi128ELi32ELi128ELNS_18Fp8KVCacheDataTypeE1ELb0EEEvPT_PKS3_PKT0_S9_ifPKiSB_iPKfiiiSD_SD_iiiii,"aw",@nobits
	.sectionflags	@""
	.align	16
.nv.shared._ZN4vllm25paged_attention_v1_kernelI13__nv_bfloat16hLi128ELi32ELi128ELNS_18Fp8KVCacheDataTypeE1ELb0EEEvPT_PKS3_PKT0_S9_ifPKiSB_iPKfiiiSD_SD_iiiii:
	.zero		288


//--------------------- .nv.shared._ZN4vllm25paged_attention_v1_kernelI13__nv_bfloat16hLi120ELi32ELi128ELNS_18Fp8KVCacheDataTypeE1ELb0EEEvPT_PKS3_PKT0_S9_ifPKiSB_iPKfiiiSD_SD_iiiii --------------------------
	.section	.nv.shared._ZN4vllm25paged_attention_v1_kernelI13__nv_bfloat16hLi120ELi32ELi128ELNS_18Fp8KVCacheDataTypeE1ELb0EEEvPT_PKS3_PKT0_S9_ifPKiSB_iPKfiiiSD_SD_iiiii,"aw",@nobits
	.sectionflags	@""
	.align	16
.nv.shared._ZN4vllm25paged_attention_v1_kernelI13__nv_bfloat16hLi120ELi32ELi128ELNS_18Fp8KVCacheDataTypeE1ELb0EEEvPT_PKS3_PKT0_S9_ifPKiSB_iPKfiiiSD_SD_iiiii:
	.zero		272


//--------------------- .nv.shared._ZN4vllm25paged_attention_v1_kernelI13__nv_bfloat16hLi112ELi32ELi128ELNS_18Fp8KVCacheDataTypeE1ELb0EEEvPT_PKS3_PKT0_S9_ifPKiSB_iPKfiiiSD_SD_iiiii --------------------------
	.section	.nv.shared._ZN4vllm25paged_attention_v1_kernelI13__nv_bfloat16hLi112ELi32ELi128ELNS_18Fp8KVCacheDataTypeE1ELb0EEEvPT_PKS3_PKT0_S9_ifPKiSB_iPKfiiiSD_SD_iiiii,"aw",@nobits
	.sectionflags	@""
	.align	16
.nv.shared._ZN4vllm25paged_attention_v1_kernelI13__nv_bfloat16hLi112ELi32ELi128ELNS_18Fp8KVCacheDataTypeE1ELb0EEEvPT_PKS3_PKT0_S9_ifPKiSB_iPKfiiiSD_SD_iiiii:
	.zero		256


//--------------------- .nv.shared._ZN4vllm25paged_attention_v1_kernelI13__nv_bfloat16hLi96ELi32ELi128ELNS_18Fp8KVCacheDataTypeE1ELb0EEEvPT_PKS3_PKT0_S9_ifPKiSB_iPKfiiiSD_SD_iiiii --------------------------
	.section	.nv.shared._ZN4vllm25paged_attention_v1_kernelI13__nv_bfloat16hLi96ELi32ELi128ELNS_18Fp8KVCacheDataTypeE1ELb0EEEvPT_PKS3_PKT0_S9_ifPKiSB_iPKfiiiSD_SD_iiiii,"aw",@nobits
	.sectionflags	@""
	.align	16
.nv.shared._ZN4vllm25paged_attention_v1_kernelI13__nv_bfloat16hLi96ELi32ELi128ELNS_18Fp8KVCacheDataTypeE1ELb0EEEvPT_PKS3_PKT0_S9_ifPKiSB_iPKfiiiSD_SD_iiiii:
	.zero		224


//--------------------- .nv.shared._ZN4vllm25paged_attention_v1_kernelI13__nv_bfloat16hLi80ELi32ELi128ELNS_18Fp8KVCacheDataTypeE1ELb0EEEvPT_PKS3_PKT0_S9_ifPKiSB_iPKfiiiSD_SD_iiiii --------------------------
	.section	.nv.shared._ZN4vllm25paged_attention_v1_kernelI13__nv_bfloat16hLi80ELi32ELi128ELNS_18Fp8KVCacheDataTypeE1ELb0EEEvPT_PKS3_PKT0_S9_ifPKiSB_iPKfiiiSD_SD_iiiii,"aw",@nobits
	.sectionflags	@""
	.align	16
.nv.shared._ZN4vllm25paged_attention_v1_kernelI13__nv_bfloat16hLi80ELi32ELi128ELNS_18Fp8KVCacheDataTypeE1ELb0EEEvPT_PKS3_PKT0_S9_ifPKiSB_iPKfiiiSD_SD_iiiii:
	.zero		192


//--------------------- .nv.shared._ZN4vllm25paged_attention_v1_kernelI13__nv_bfloat16hLi64ELi32ELi128ELNS_18Fp8KVCacheDataTypeE1ELb0EEEvPT_PKS3_PKT0_S9_ifPKiSB_iPKfiiiSD_SD_iiiii --------------------------
	.section	.nv.shared._ZN4vllm25paged_attention_v1_kernelI13__nv_bfloat16hLi64ELi32ELi128ELNS_18Fp8KVCacheDataTypeE1ELb0EEEvPT_PKS3_PKT0_S9_ifPKiSB_iPKfiiiSD_SD_iiiii,"aw",@nobits
	.sectionflags	@""
	.align	16
.nv.shared._ZN4vllm25paged_attention_v1_kernelI13__nv_bfloat16hLi64ELi32ELi128ELNS_18Fp8KVCacheDataTypeE1ELb0EEEvPT_PKS3_PKT0_S9_ifPKiSB_iPKfiiiSD_SD_iiiii:
	.zero		160


//--------------------- .nv.shared._ZN4vllm25paged_attention_v1_kernelI13__nv_bfloat16hLi32ELi32ELi128ELNS_18Fp8KVCacheDataTypeE1ELb0EEEvPT_PKS3_PKT0_S9_ifPKiSB_iPKfiiiSD_SD_iiiii --------------------------
	.section	.nv.shared._ZN4vllm25paged_attention_v1_kernelI13__nv_bfloat16hLi32ELi32ELi128ELNS_18Fp8KVCacheDataTypeE1ELb0EEEvPT_PKS3_PKT0_S9_ifPKiSB_iPKfiiiSD_SD_iiiii,"aw",@nobits
	.sectionflags	@""
	.align	16
.nv.shared._ZN4vllm25paged_attention_v1_kernelI13__nv_bfloat16hLi32ELi32ELi128ELNS_18Fp8KVCacheDataTypeE1ELb0EEEvPT_PKS3_PKT0_S9_ifPKiSB_iPKfiiiSD_SD_iiiii:
	.zero		96


//--------------------- .nv.shared._ZN4vllm25paged_attention_v1_kernelI13__nv_bfloat16hLi256ELi32ELi128ELNS_18Fp8KVCacheDataTypeE1ELb1EEEvPT_PKS3_PKT0_S9_ifPKiSB_iPKfiiiSD_SD_iiiii --------------------------
	.section	.nv.shared._ZN4vllm25paged_attention_v1_kernelI13__nv_bfloat16hLi256ELi32ELi128ELNS_18Fp8KVCacheDataTypeE1ELb1EEEvPT_PKS3_PKT0_S9_ifPKiSB_iPKfiiiSD_SD_iiiii,"aw",@nobits
	.sectionflags	@""
	.align	16
.nv.shared._ZN4vllm25paged_attention_v1_kernelI13__nv_bfloat16hLi256ELi32ELi128ELNS_18Fp8KVCacheDataTypeE1ELb1EEEvPT_PKS3_PKT0_S9_ifPKiSB_iPKfiiiSD_SD_iiiii:
	.zero		544


//--------------------- .nv.shared._ZN4vllm25paged_attention_v1_kernelI13__nv_bfloat16hLi192ELi32ELi128ELNS_18Fp8KVCacheDataTypeE1ELb1EEEvPT_PKS3_PKT0_S9_ifPKiSB_iPKfiiiSD_SD_iiiii --------------------------
	.section	.nv.shared._ZN4vllm25paged_attention_v1_kernelI13__nv_bfloat16hLi192ELi32ELi128ELNS_18Fp8KVCacheDataTypeE1ELb1EEEvPT_PKS3_PKT0_S9_ifPKiSB_iPKfiiiSD_SD_iiiii,"aw",@nobits
	.sectionflags	@""
	.align	16
.nv.shared._ZN4vllm25paged_attention_v1_kernelI13__nv_bfloat16hLi192ELi32ELi128ELNS_18Fp8KVCacheDataTypeE1ELb1EEEvPT_PKS3_PKT0_S9_ifPKiSB_iPKfiiiSD_SD_iiiii:
	.zero		416


//--------------------- .nv.shared._ZN4vllm25paged_attention_v1_kernelI13__nv_bfloat16hLi128ELi32ELi128ELNS_18Fp8KVCacheDataTypeE1ELb1EEEvPT_PKS3_PKT0_S9_ifPKiSB_iPKfiiiSD_SD_iiiii --------------------------
	.section	.nv.shared._ZN4vllm25paged_attention_v1_kernelI13__nv_bfloat16hLi128ELi32ELi128ELNS_18Fp8KVCacheDataTypeE1ELb1EEEvPT_PKS3_PKT0_S9_ifPKiSB_iPKfiiiSD_SD_iiiii,"aw",@nobits
	.sectionflags	@""
	.align	16
.nv.shared._ZN4vllm25paged_attention_v1_kernelI13__nv_bfloat16hLi128ELi32ELi128ELNS_18Fp8KVCacheDataTypeE1ELb1EEEvPT_PKS3_PKT0_S9_ifPKiSB_iPKfiiiSD_SD_iiiii:
	.zero		288


//--------------------- .nv.shared._ZN4vllm25paged_attention_v1_kernelI13__nv_bfloat16hLi120ELi32ELi128ELNS_18Fp8KVCacheDataTypeE1ELb1EEEvPT_PKS3_PKT0_S9_ifPKiSB_iPKfiiiSD_SD_iiiii --------------------------
	.section	.nv.shared._ZN4vllm25paged_attention_v1_kernelI13__nv_bfloat16hLi120ELi32ELi128ELNS_18Fp8KVCacheDataTypeE1ELb1EEEvPT_PKS3_PKT0_S9_ifPKiSB_iPKfiiiSD_SD_iiiii,"aw",@nobits
	.sectionflags	@""
	.align	16
.nv.shared._ZN4vllm25paged_attention_v1_kernelI13__nv_bfloat16hLi120ELi32ELi128ELNS_18Fp8KVCacheDataTypeE1ELb1EEEvPT_PKS3_PKT0_S9_ifPKiSB_iPKfiiiSD_SD_iiiii:
	.zero		272


//--------------------- .nv.shared._ZN4vllm25paged_attention_v1_kernelI13__nv_bfloat16hLi112ELi32ELi128ELNS_18Fp8KVCacheDataTypeE1ELb1EEEvPT_PKS3_PKT0_S9_ifPKiSB_iPKfiiiSD_SD_iiiii --------------------------
	.section	.nv.shared._ZN4vllm25paged_attention_v1_kernelI13__nv_bfloat16hLi112ELi32ELi128ELNS_18Fp8KVCacheDataTypeE1ELb1EEEvPT_PKS3_PKT0_S9_ifPKiSB_iPKfiiiSD_SD_iiiii,"aw",@nobits
	.sectionflags	@""
	.align	16
.nv.shared._ZN4vllm25paged_attention_v1_kernelI13__nv_bfloat16hLi112ELi32ELi128ELNS_18Fp8KVCacheDataTypeE1ELb1EEEvPT_PKS3_PKT0_S9_ifPKiSB_iPKfiiiSD_SD_iiiii:
	.zero		256


//--------------------- .nv.shared._ZN4vllm25paged_attention_v1_kernelI13__nv_bfloat16hLi96ELi32ELi128ELNS_18Fp8KVCacheDataTypeE1ELb1EEEvPT_PKS3_PKT0_S9_ifPKiSB_iPKfiiiSD_SD_iiiii --------------------------
	.section	.nv.shared._ZN4vllm25paged_attention_v1_kernelI13__nv_bfloat16hLi96ELi32ELi128ELNS_18Fp8KVCacheDataTypeE1ELb1EEEvPT_PKS3_PKT0_S9_ifPKiSB_iPKfiiiSD_SD_iiiii,"aw",@nobits
	.sectionflags	@""
	.align	16
.nv.shared._ZN4vllm25paged_attention_v1_kernelI13__nv_bfloat16hLi96ELi32ELi128ELNS_18Fp8KVCacheDataTypeE1ELb1EEEvPT_PKS3_PKT0_S9_ifPKiSB_iPKfiiiSD_SD_iiiii:
	.zero		224


//--------------------- .nv.shared._ZN4vllm25paged_attention_v1_kernelI13__nv_bfloat16hLi80ELi32ELi128ELNS_18Fp8KVCacheDataTypeE1ELb1EEEvPT_PKS3_PKT0_S9_ifPKiSB_iPKfiiiSD_SD_iiiii --------------------------
	.section	.nv.shared._ZN4vllm25paged_attention_v1_kernelI13__nv_bfloat16hLi80ELi32ELi128ELNS_18Fp8KVCacheDataTypeE1ELb1EEEvPT_PKS3_PKT0_S9_ifPKiSB_iPKfiiiSD_SD_iiiii,"aw",@nobits
	.sectionflags	@""
	.align	16
.nv.shared._ZN4vllm25paged_attention_v1_kernelI13__nv_bfloat16hLi80ELi32ELi128ELNS_18Fp8KVCacheDataTypeE1ELb1EEEvPT_PKS3_PKT0_S9_ifPKiSB_iPKfiiiSD_SD_iiiii:
	.zero		192


//--------------------- .nv.shared._ZN4vllm25paged_attention_v1_kernelI13__nv_bfloat16hLi64ELi32ELi128ELNS_18Fp8KVCacheDataTypeE1ELb1EEEvPT_PKS3_PKT0_S9_ifPKiSB_iPKfiiiSD_SD_iiiii --------------------------
	.section	.nv.shared._ZN4vllm25paged_attention_v1_kernelI13__nv_bfloat16hLi64ELi32ELi128ELNS_18Fp8KVCacheDataTypeE1ELb1EEEvPT_PKS3_PKT0_S9_ifPKiSB_iPKfiiiSD_SD_iiiii,"aw",@nobits
	.sectionflags	@""
	.align	16
.nv.shared._ZN4vllm25paged_attention_v1_kernelI13__nv_bfloat16hLi64ELi32ELi128ELNS_18Fp8KVCacheDataTypeE1ELb1EEEvPT_PKS3_PKT0_S9_ifPKiSB_iPKfiiiSD_SD_iiiii:
	.zero		160


//--------------------- .nv.shared._ZN4vllm25paged_attention_v1_kernelI13__nv_bfloat16hLi32ELi32ELi128ELNS_18Fp8KVCacheDataTypeE1ELb1EEEvPT_PKS3_PKT0_S9_ifPKiSB_iPKfiiiSD_SD_iiiii --------------------------
	.section	.nv.shared._ZN4vllm25paged_attention_v1_kernelI13__nv_bfloat16hLi32ELi32ELi128ELNS_18Fp8KVCacheDataTypeE1ELb1EEEvPT_PKS3_PKT0_S9_ifPKiSB_iPKfiiiSD_SD_iiiii,"aw",@nobits
	.sectionflags	@""
	.align	16
.nv.shared._ZN4vllm25paged_attention_v1_kernelI13__nv_bfloat16hLi32ELi32ELi128ELNS_18Fp8KVCacheDataTypeE1ELb1EEEvPT_PKS3_PKT0_S9_ifPKiSB_iPKfiiiSD_SD_iiiii:
	.zero		96


//--------------------- .nv.shared._ZN4vllm25paged_attention_v1_kernelI13__nv_bfloat16hLi256ELi16ELi128ELNS_18Fp8KVCacheDataTypeE1ELb0EEEvPT_PKS3_PKT0_S9_ifPKiSB_iPKfiiiSD_SD_iiiii --------------------------
	.section	.nv.shared._ZN4vllm25paged_attention_v1_kernelI13__nv_bfloat16hLi256ELi16ELi128ELNS_18Fp8KVCacheDataTypeE1ELb0EEEvPT_PKS3_PKT0_S9_ifPKiSB_iPKfiiiSD_SD_iiiii,"aw",@nobits
	.sectionflags	@""
	.align	16
.nv.shared._ZN4vllm25paged_attention_v1_kernelI13__nv_bfloat16hLi256ELi16ELi128ELNS_18Fp8KVCacheDataTypeE1ELb0EEEvPT_PKS3_PKT0_S9_ifPKiSB_iPKfiiiSD_SD_iiiii:
	.zero		544


//--------------------- .nv.shared._ZN4vllm25paged_attention_v1_kernelI13__nv_bfloat16hLi192ELi16ELi128ELNS_18Fp8KVCacheDataTypeE1ELb0EEEvPT_PKS3_PKT0_S9_ifPKiSB_iPKfiiiSD_SD_iiiii --------------------------
	.section	.nv.shared._ZN4vllm25paged_attention_v1_kernelI13__nv_bfloat16hLi192ELi16ELi128ELNS_18Fp8KVCacheDataTypeE1ELb0EEEvPT_PKS3_PKT0_S9_ifPKiSB_iPKfiiiSD_SD_iiiii,"aw",@nobits
	.sectionflags	@""
	.align	16
.nv.shared._ZN4vllm25paged_attention_v1_kernelI13__nv_bfloat16hLi192ELi16ELi128ELNS_18Fp8KVCacheDataTypeE1ELb0EEEvPT_PKS3_PKT0_S9_ifPKiSB_iPKfiiiSD_SD_iiiii:
	.zero		416


//--------------------- .nv.shared._ZN4vllm25paged_attention_v1_kernelI13__nv_bfloat16hLi128ELi16ELi128ELNS_18Fp8KVCacheDataTypeE1ELb0EEEvPT_PKS3_PKT0_S9_ifPKiSB_iPKfiiiSD_SD_iiiii --------------------------
	.section	.nv.shared._ZN4vllm25paged_attention_v1_kernelI13__nv_bfloat16hLi128ELi16ELi128ELNS_18Fp8KVCacheDataTypeE1ELb0EEEvPT_PKS3_PKT0_S9_ifPKiSB_iPKfiiiSD_SD_iiiii,"aw",@nobits
	.sectionflags	@""
	.align	16
.nv.shared._ZN4vllm25paged_attention_v1_kernelI13__nv_bfloat16hLi128ELi16ELi128ELNS_18Fp8KVCacheDataTypeE1ELb0EEEvPT_PKS3_PKT0_S9_ifPKiSB_iPKfiiiSD_SD_iiiii:
	.zero		288


//--------------------- .nv.shared._ZN4vllm25paged_attention_v1_kernelI13__nv_bfloat16hLi120ELi16ELi128ELNS_18Fp8KVCacheDataTypeE1ELb0EEEvPT_PKS3_PKT0_S9_ifPKiSB_iPKfiiiSD_SD_iiiii --------------------------
	.section	.nv.shared._ZN4vllm25paged_attention_v1_kernelI13__nv_bfloat16hLi120ELi16ELi128ELNS_18Fp8KVCacheDataTypeE1ELb0EEEvPT_PKS3_PKT0_S9_ifPKiSB_iPKfiiiSD_SD_iiiii,"aw",@nobits
	.sectionflags	@""
	.align	16
.nv.shared._ZN4vllm25paged_attention_v1_kernelI13__nv_bfloat16hLi120ELi16ELi128ELNS_18Fp8KVCacheDataTypeE1ELb0EEEvPT_PKS3_PKT0_S9_ifPKiSB_iPKfiiiSD_SD_iiiii:
	.zero		272


//--------------------- .nv.shared._ZN4vllm25paged_attention_v1_kernelI13__nv_bfloat16hLi112ELi16ELi128ELNS_18Fp8KVCacheDataTypeE1ELb0EEEvPT_PKS3_PKT0_S9_ifPKiSB_iPKfiiiSD_SD_iiiii --------------------------
	.section	.nv.shared._ZN4vllm25paged_attention_v1_kernelI13__nv_bfloat16hLi112ELi16ELi128ELNS_18Fp8KVCacheDataTypeE1ELb0EEEvPT_PKS3_PKT0_S9_ifPKiSB_iPKfiiiSD_SD_iiiii,"aw",@nobits
	.sectionflags	@""
	.align	16
.nv.shared._ZN4vllm25paged_attention_v1_kernelI13__nv_bfloat16hLi112ELi16ELi128ELNS_18Fp8KVCacheDataTypeE1ELb0EEEvPT_PKS3_PKT0_S9_ifPKiSB_iPKfiiiSD_SD_iiiii:
	.zero		256


//--------------------- .nv.shared._ZN4vllm25paged_attention_v1_kernelI13__nv_bfloat16hLi96ELi16ELi128ELNS_18Fp8KVCacheDataTypeE1ELb0EEEvPT_PKS3_PKT0_S9_ifPKiSB_iPKfiiiSD_SD_iiiii --------------------------
	.section	.nv.shared._ZN4vllm25paged_attention_v1_kernelI13__nv_bfloat16hLi96ELi16ELi128ELNS_18Fp8KVCacheDataTypeE1ELb0EEEvPT_PKS3_PKT0_S9_ifPKiSB_iPKfiiiSD_SD_iiiii,"aw",@nobits
	.sectionflags	@""
	.align	16
.nv.shared._ZN4vllm25paged_attention_v1_kernelI13__nv_bfloat16hLi96ELi16ELi128ELNS_18Fp8KVCacheDataTypeE1ELb0EEEvPT_PKS3_PKT0_S9_ifPKiSB_iPKfiiiSD_SD_iiiii:
	.zero		224


//--------------------- .nv.shared._ZN4vllm25paged_attention_v1_kernelI13__nv_bfloat16hLi80ELi16ELi128ELNS_18Fp8KVCacheDataTypeE1ELb0EEEvPT_PKS3_PKT0_S9_ifPKiSB_iPKfiiiSD_SD_iiiii --------------------------
	.section	.nv.shared._ZN4vllm25paged_attention_v1_kernelI13__nv_bfloat16hLi80ELi16ELi128ELNS_18Fp8KVCacheDataTypeE1ELb0EEEvPT_PKS3_PKT0_S9_ifPKiSB_iPKfiiiSD_SD_iiiii,"aw",@nobits
	.sectionflags	@""
	.align	16
.nv.shared._ZN4vllm25paged_attention_v1_kernelI13__nv_bfloat16hLi80ELi16ELi128ELNS_18Fp8KVCacheDataTypeE1ELb0EEEvPT_PKS3_PKT0_S9_ifPKiSB_iPKfiiiSD_SD_iiiii:
	.zero		192


//--------------------- .nv.shared._ZN4vllm25paged_attention_v1_kernelI13__nv_bfloat16hLi64ELi16ELi128ELNS_18Fp8KVCacheDataTypeE1ELb0EEEvPT_PKS3_PKT0_S9_ifPKiSB_iPKfiiiSD_SD_iiiii --------------------------
	.section	.nv.shared._ZN4vllm25paged_attention_v1_kernelI13__nv_bfloat16hLi64ELi16ELi128ELNS_18Fp8KVCacheDataTypeE1ELb0EEEvPT_PKS3_PKT0_S9_ifPKiSB_iPKfiiiSD_SD_iiiii,"aw",@nobits
	.sectionflags	@""
	.align	16
.nv.shared._ZN4vllm25paged_attention_v1_kernelI13__nv_bfloat16hLi64ELi16ELi128ELNS_18Fp8KVCacheDataTypeE1ELb0EEEvPT_PKS3_PKT0_S9_ifPKiSB_iPKfiiiSD_SD_iiiii:
	.zero		160


//--------------------- .nv.shared._ZN4vllm25paged_attention_v1_kernelI13__nv_bfloat16hLi32ELi16ELi128ELNS_18Fp8KVCacheDataTypeE1ELb0EEEvPT_PKS3_PKT0_S9_ifPKiSB_iPKfiiiSD_SD_iiiii --------------------------
	.section	.nv.shared._ZN4vllm25paged_attention_v1_kernelI13__nv_bfloat16hLi32ELi16ELi128ELNS_18Fp8KVCacheDataTypeE1ELb0EEEvPT_PKS3_PKT0_S9_ifPKiSB_iPKfiiiSD_SD_iiiii,"aw",@nobits
	.sectionflags	@""
	.align	16
.nv.shared._ZN4vllm25paged_attention_v1_kernelI13__nv_bfloat16hLi32ELi16ELi128ELNS_18Fp8KVCacheDataTypeE1ELb0EEEvPT_PKS3_PKT0_S9_ifPKiSB_iPKfiiiSD_SD_iiiii:
	.zero		96


//--------------------- .nv.shared._ZN4vllm25paged_attention_v1_kernelI13__nv_bfloat16hLi256ELi16ELi128ELNS_18Fp8KVCacheDataTypeE1ELb1EEEvPT_PKS3_PKT0_S9_ifPKiSB_iPKfiiiSD_SD_iiiii --------------------------
	.section	.nv.shared._ZN4vllm25paged_attention_v1_kernelI13__nv_bfloat16hLi256ELi16ELi128ELNS_18Fp8KVCacheDataTypeE1ELb1EEEvPT_PKS3_PKT0_S9_ifPKiSB_iPKfiiiSD_SD_iiiii,"aw",@nobits
	.sectionflags	@""
	.align	16
.nv.shared._ZN4vllm25paged_attention_v1_kernelI13__nv_bfloat16hLi256ELi16ELi128ELNS_18Fp8KVCacheDataTypeE1ELb1EEEvPT_PKS3_PKT0_S9_ifPKiSB_iPKfiiiSD_SD_iiiii:
	.zero		544


//--------------------- .nv.shared._ZN4vllm25paged_attention_v1_kernelI13__nv_bfloat16hLi192ELi16ELi128ELNS_18Fp8KVCacheDataTypeE1ELb1EEEvPT_PKS3_PKT0_S9_ifPKiSB_iPKfiiiSD_SD_iiiii --------------------------
	.section	.nv.shared._ZN4vllm25paged_attention_v1_kernelI13__nv_bfloat16hLi192ELi16ELi128ELNS_18Fp8KVCacheDataTypeE1ELb1EEEvPT_PKS3_PKT0_S9_ifPKiSB_iPKfiiiSD_SD_iiiii,"aw",@nobits
	.sectionflags	@""
	.align	16
.nv.shared._ZN4vllm25paged_attention_v1_kernelI13__nv_bfloat16hLi192ELi16ELi128ELNS_18Fp8KVCacheDataTypeE1ELb1EEEvPT_PKS3_PKT0_S9_ifPKiSB_iPKfiiiSD_SD_iiiii:
	.zero		416


//--------------------- .nv.shared._ZN4vllm25paged_attention_v1_kernelI13__nv_bfloat16hLi128ELi16ELi128ELNS_18Fp8KVCacheDataTypeE1ELb1EEEvPT_PKS3_PKT0_S9_ifPKiSB_iPKfiiiSD_SD_iiiii --------------------------
	.section	.nv.shared._ZN4vllm25paged_attention_v1_kernelI13__nv_bfloat16hLi128ELi16ELi128ELNS_18Fp8KVCacheDataTypeE1ELb1EEEvPT_PKS3_PKT0_S9_ifPKiSB_iPKfiiiSD_SD_iiiii,"aw",@nobits
	.sectionflags	@""
	.align	16
.nv.shared._ZN4vllm25paged_attention_v1_kernelI13__nv_bfloat16hLi128ELi16ELi128ELNS_18Fp8KVCacheDataTypeE1ELb1EEEvPT_PKS3_PKT0_S9_ifPKiSB_iPKfiiiSD_SD_iiiii:
	.zero		288


//--------------------- .nv.shared._ZN4vllm25paged_attention_v1_kernelI13__nv_bfloat16hLi120ELi16ELi128ELNS_18Fp8KVCacheDataTypeE1ELb1EEEvPT_PKS3_PKT0_S9_ifPKiSB_iPKfiiiSD_SD_iiiii --------------------------
	.section	.nv.shared._ZN4vllm25paged_attention_v1_kernelI13__nv_bfloat16hLi120ELi16ELi128ELNS_18Fp8KVCacheDataTypeE1ELb1EEEvPT_PKS3_PKT0_S9_ifPKiSB_iPKfiiiSD_SD_iiiii,"aw",@nobits
	.sectionflags	@""
	.align	16
.nv.shared._ZN4vllm25paged_attention_v1_kernelI13__nv_bfloat16hLi120ELi16ELi128ELNS_18Fp8KVCacheDataTypeE1ELb1EEEvPT_PKS3_PKT0_S9_ifPKiSB_iPKfiiiSD_SD_iiiii:
	.zero		272


//--------------------- .nv.shared._ZN4vllm25paged_attention_v1_kernelI13__nv_bfloat16hLi112ELi16ELi128ELNS_18Fp8KVCacheDataTypeE1ELb1EEEvPT_PKS3_PKT0_S9_ifPKiSB_iPKfiiiSD_SD_iiiii --------------------------
	.section	.nv.shared._ZN4vllm25paged_attention_v1_kernelI13__nv_bfloat16hLi112ELi16ELi128ELNS_18Fp8KVCacheDataTypeE1ELb1EEEvPT_PKS3_PKT0_S9_ifPKiSB_iPKfiiiSD_SD_iiiii,"aw",@nobits
	.sectionflags	@""
	.align	16
.nv.shared._ZN4vllm25paged_attention_v1_kernelI13__nv_bfloat16hLi112ELi16ELi128ELNS_18Fp8KVCacheDataTypeE1ELb1EEEvPT_PKS3_PKT0_S9_ifPKiSB_iPKfiiiSD_SD_iiiii:
	.zero		256


//--------------------- .nv.shared._ZN4vllm25paged_attention_v1_kernelI13__nv_bfloat16hLi96ELi16ELi128ELNS_18Fp8KVCacheDataTypeE1ELb1EEEvPT_PKS3_PKT0_S9_ifPKiSB_iPKfiiiSD_SD_iiiii --------------------------
	.section	.nv.shared._ZN4vllm25paged_attention_v1_kernelI13__nv_bfloat16hLi96ELi16ELi128ELNS_18Fp8KVCacheDataTypeE1ELb1EEEvPT_PKS3_PKT0_S9_ifPKiSB_iPKfiiiSD_SD_iiiii,"aw",@nobits
	.sectionflags	@""
	.align	16
.nv.shared._ZN4vllm25paged_attention_v1_kernelI13__nv_bfloat16hLi96ELi16ELi128ELNS_18Fp8KVCacheDataTypeE1ELb1EEEvPT_PKS3_PKT0_S9_ifPKiSB_iPKfiiiSD_SD_iiiii:
	.zero		224


//--------------------- .nv.shared._ZN4vllm25paged_attention_v1_kernelI13__nv_bfloat16hLi80ELi16ELi128ELNS_18Fp8KVCacheDataTypeE1ELb1EEEvPT_PKS3_PKT0_S9_ifPKiSB_iPKfiiiSD_SD_iiiii --------------------------
	.section	.nv.shared._ZN4vllm25paged_attention_v1_kernelI13__nv_bfloat16hLi80ELi16ELi128ELNS_18Fp8KVCacheDataTypeE1ELb1EEEvPT_PKS3_PKT0_S9_ifPKiSB_iPKfiiiSD_SD_iiiii,"aw",@nobits
	.sectionflags	@""
	.align	16
.nv.shared._ZN4vllm25paged_attention_v1_kernelI13__nv_bfloat16hLi80ELi16ELi128ELNS_18Fp8KVCacheDataTypeE1ELb1EEEvPT_PKS3_PKT0_S9_ifPKiSB_iPKfiiiSD_SD_iiiii:
	.zero		192


//--------------------- .nv.shared._ZN4vllm25paged_attention_v1_kernelI13__nv_bfloat16hLi64ELi16ELi128ELNS_18Fp8KVCacheDataTypeE1ELb1EEEvPT_PKS3_PKT0_S9_ifPKiSB_iPKfiiiSD_SD_iiiii --------------------------
	.section	.nv.shared._ZN4vllm25paged_attention_v1_kernelI13__nv_bfloat16hLi64ELi16ELi128ELNS_18Fp8KVCacheDataTypeE1ELb1EEEvPT_PKS3_PKT0_S9_ifPKiSB_iPKfiiiSD_SD_iiiii,"aw",@nobits
	.sectionflags	@""
	.align	16
.nv.shared._ZN4vllm25paged_attention_v1_kernelI13__nv_bfloat16hLi64ELi16ELi128ELNS_18Fp8KVCacheDataTypeE1ELb1EEEvPT_PKS3_PKT0_S9_ifPKiSB_iPKfiiiSD_SD_iiiii:
	.zero		160


//--------------------- .nv.shared._ZN4vllm25paged_attention_v1_kernelI13__nv_bfloat16hLi32ELi16ELi128ELNS_18Fp8KVCacheDataTypeE1ELb1EEEvPT_PKS3_PKT0_S9_ifPKiSB_iPKfiiiSD_SD_iiiii --------------------------
	.section	.nv.shared._ZN4vllm25paged_attention_v1_kernelI13__nv_bfloat16hLi32ELi16ELi128ELNS_18Fp8KVCacheDataTypeE1ELb1EEEvPT_PKS3_PKT0_S9_ifPKiSB_iPKfiiiSD_SD_iiiii,"aw",@nobits
	.sectionflags	@""
	.align	16
.nv.shared._ZN4vllm25paged_attention_v1_kernelI13__nv_bfloat16hLi32ELi16ELi128ELNS_18Fp8KVCacheDataTypeE1ELb1EEEvPT_PKS3_PKT0_S9_ifPKiSB_iPKfiiiSD_SD_iiiii:
	.zero		96


//--------------------- .nv.shared._ZN4vllm25paged_attention_v1_kernelI13__nv_bfloat16hLi256ELi8ELi128ELNS_18Fp8KVCacheDataTypeE1ELb0EEEvPT_PKS3_PKT0_S9_ifPKiSB_iPKfiiiSD_SD_iiiii --------------------------
	.section	.nv.shared._ZN4vllm25paged_attention_v1_kernelI13__nv_bfloat16hLi256ELi8ELi128ELNS_18Fp8KVCacheDataTypeE1ELb0EEEvPT_PKS3_PKT0_S9_ifPKiSB_iPKfiiiSD_SD_iiiii,"aw",@nobits
	.sectionflags	@""
	.align	16
.nv.shared._ZN4vllm25paged_attention_v1_kernelI13__nv_bfloat16hLi256ELi8ELi128ELNS_18Fp8KVCacheDataTypeE1ELb0EEEvPT_PKS3_PKT0_S9_ifPKiSB_iPKfiiiSD_SD_iiiii:
	.zero		544


//--------------------- .nv.shared._ZN4vllm25paged_attention_v1_kernelI13__nv_bfloat16hLi192ELi8ELi128ELNS_18Fp8KVCacheDataTypeE1ELb0EEEvPT_PKS3_PKT0_S9_ifPKiSB_iPKfiiiSD_SD_iiiii --------------------------
	.section	.nv.shared._ZN4vllm25paged_attention_v1_kernelI13__nv_bfloat16hLi192ELi8ELi128ELNS_18Fp8KVCacheDataTypeE1ELb0EEEvPT_PKS3_PKT0_S9_ifPKiSB_iPKfiiiSD_SD_iiiii,"aw",@nobits
	.sectionflags	@""
	.align	16
.nv.shared._ZN4vllm25paged_attention_v1_kernelI13__nv_bfloat16hLi192ELi8ELi128ELNS_18Fp8KVCacheDataTypeE1ELb0EEEvPT_PKS3_PKT0_S9_ifPKiSB_iPKfiiiSD_SD_iiiii:
	.zero		416


//--------------------- .nv.shared._ZN4vllm25paged_attention_v1_kernelI13__nv_bfloat16hLi128ELi8ELi128ELNS_18Fp8KVCacheDataTypeE1ELb0EEEvPT_PKS3_PKT0_S9_ifPKiSB_iPKfiiiSD_SD_iiiii --------------------------
	.section	.nv.shared._ZN4vllm25paged_attention_v1_kernelI13__nv_bfloat16hLi128ELi8ELi128ELNS_18Fp8KVCacheDataTypeE1ELb0EEEvPT_PKS3_PKT0_S9_ifPKiSB_iPKfiiiSD_SD_iiiii,"aw",@nobits
	.sectionflags	@""
	.align	16
.nv.shared._ZN4vllm25paged_attention_v1_kernelI13__nv_bfloat16hLi128ELi8ELi128ELNS_18Fp8KVCacheDataTypeE1ELb0EEEvPT_PKS3_PKT0_S9_ifPKiSB_iPKfiiiSD_SD_iiiii:
	.zero		288


//--------------------- .nv.shared._ZN4vllm25paged_attention_v1_kernelI13__nv_bfloat16hLi120ELi8ELi128ELNS_18Fp8KVCacheDataTypeE1ELb0EEEvPT_PKS3_PKT0_S9_ifPKiSB_iPKfiiiSD_SD_iiiii --------------------------
	.section	.nv.shared._ZN4vllm25paged_attention_v1_kernelI13__nv_bfloat16hLi120ELi8ELi128ELNS_18Fp8KVCacheDataTypeE1ELb0EEEvPT_PKS3_PKT0_S9_ifPKiSB_iPKfiiiSD_SD_iiiii,"aw",@nobits
	.sectionflags	@""
	.align	16
.nv.shared._ZN4vllm25paged_attention_v1_kernelI13__nv_bfloat16hLi120ELi8ELi128ELNS_18Fp8KVCacheDataTypeE1ELb0EEEvPT_PKS3_PKT0_S9_ifPKiSB_iPKfiiiSD_SD_iiiii:
	.zero		272


//--------------------- .nv.shared._ZN4vllm25paged_attention_v1_kernelI13__nv_bfloat16hLi112ELi8ELi128ELNS_18Fp8KVCacheDataTypeE1ELb0EEEvPT_PKS3_PKT0_S9_ifPKiSB_iPKfiiiSD_SD_iiiii --------------------------
	.section	.nv.shared._ZN4vllm25paged_attention_v1_kernelI13__nv_bfloat16hLi112ELi8ELi128ELNS_18Fp8KVCacheDataTypeE1ELb0EEEvPT_PKS3_PKT0_S9_ifPKiSB_iPKfiiiSD_SD_iiiii,"aw",@nobits
	.sectionflags	@""
	.align	16
.nv.shared._ZN4vllm25paged_attention_v1_kernelI13__nv_bfloat16hLi112ELi8ELi128ELNS_18Fp8KVCacheDataTypeE1ELb0EEEvPT_PKS3_PKT0_S9_ifPKiSB_iPKfiiiSD_SD_iiiii:
	.zero		256


//--------------------- .nv.shared._ZN4vllm25paged_attention_v1_kernelI13__nv_bfloat16hLi96ELi8ELi128ELNS_18Fp8KVCacheDataTypeE1ELb0EEEvPT_PKS3_PKT0_S9_ifPKiSB_iPKfiiiSD_SD_iiiii --------------------------
	.section	.nv.shared._ZN4vllm25paged_attention_v1_kernelI13__nv_bfloat16hLi96ELi8ELi128ELNS_18Fp8KVCacheDataTypeE1ELb0EEEvPT_PKS3_PKT0_S9_ifPKiSB_iPKfiiiSD_SD_iiiii,"aw",@nobits
	.sectionflags	@""
	.align	16
.nv.shared._ZN4vllm25paged_attention_v1_kernelI13__nv_bfloat16hLi96ELi8ELi128ELNS_18Fp8KVCacheDataTypeE1ELb0EEEvPT_PKS3_PKT0_S9_ifPKiSB_iPKfiiiSD_SD_iiiii:
	.zero		224


//--------------------- .nv.shared._ZN4vllm25paged_attention_v1_kernelI13__nv_bfloat16hLi80ELi8ELi128ELNS_18Fp8KVCacheDataTypeE1ELb0EEEvPT_PKS3_PKT0_S9_ifPKiSB_iPKfiiiSD_SD_iiiii --------------------------
	.section	.nv.shared._ZN4vllm25paged_attention_v1_kernelI13__nv_bfloat16hLi80ELi8ELi128ELNS_18Fp8KVCacheDataTypeE1ELb0EEEvPT_PKS3_PKT0_S9_ifPKiSB_iPKfiiiSD_SD_iiiii,"aw",@nobits
	.sectionflags	@""
	.align	16
.nv.shared._ZN4vllm25paged_attention_v1_kernelI13__nv_bfloat16hLi80ELi8ELi128ELNS_18Fp8KVCacheDataTypeE1ELb0EEEvPT_PKS3_PKT0_S9_ifPKiSB_iPKfiiiSD_SD_iiiii:
	.zero		192


//--------------------- .nv.shared._ZN4vllm25paged_attention_v1_kernelI13__nv_bfloat16hLi64ELi8ELi128ELNS_18Fp8KVCacheDataTypeE1ELb0EEEvPT_PKS3_PKT0_S9_ifPKiSB_iPKfiiiSD_SD_iiiii --------------------------
	.section	.nv.shared._ZN4vllm25paged_attention_v1_kernelI13__nv_bfloat16hLi64ELi8ELi128ELNS_18Fp8KVCacheDataTypeE1ELb0EEEvPT_PKS3_PKT0_S9_ifPKiSB_iPKfiiiSD_SD_iiiii,"aw",@nobits
	.sectionflags	@""
	.align	16
.nv.shared._ZN4vllm25paged_attention_v1_kernelI13__nv_bfloat16hLi64ELi8ELi128ELNS_18Fp8KVCacheDataTypeE1ELb0EEEvPT_PKS3_PKT0_S9_ifPKiSB_iPKfiiiSD_SD_iiiii:
	.zero		160


//--------------------- .nv.shared._ZN4vllm25paged_attention_v1_kernelI13__nv_bfloat16hLi32ELi8ELi128ELNS_18Fp8KVCacheDataTypeE1ELb0EEEvPT_PKS3_PKT0_S9_ifPKiSB_iPKfiiiSD_SD_iiiii --------------------------
	.section	.nv.shared._ZN4vllm25paged_attention_v1_kernelI13__nv_bfloat16hLi32ELi8ELi128ELNS_18Fp8KVCacheDataTypeE1ELb0EEEvPT_PKS3_PKT0_S9_ifPKiSB_iPKfiiiSD_SD_iiiii,"aw",@nobits
	.sectionflags	@""
	.align	16
.nv.shared._ZN4vllm25paged_attention_v1_kernelI13__nv_bfloat16hLi32ELi8ELi128ELNS_18Fp8KVCacheDataTypeE1ELb0EEEvPT_PKS3_PKT0_S9_ifPKiSB_iPKfiiiSD_SD_iiiii:
	.zero		96


//--------------------- .nv.shared._ZN4vllm25paged_attention_v1_kernelI13__nv_bfloat16hLi256ELi8ELi128ELNS_18Fp8KVCacheDataTypeE1ELb1EEEvPT_PKS3_PKT0_S9_ifPKiSB_iPKfiiiSD_SD_iiiii --------------------------
	.section	.nv.shared._ZN4vllm25paged_attention_v1_kernelI13__nv_bfloat16hLi256ELi8ELi128ELNS_18Fp8KVCacheDataTypeE1ELb1EEEvPT_PKS3_PKT0_S9_ifPKiSB_iPKfiiiSD_SD_iiiii,"aw",@nobits
	.sectionflags	@""
	.align	16
.nv.shared._ZN4vllm25paged_attention_v1_kernelI13__nv_bfloat16hLi256ELi8ELi128ELNS_18Fp8KVCacheDataTypeE1ELb1EEEvPT_PKS3_PKT0_S9_ifPKiSB_iPKfiiiSD_SD_iiiii:
	.zero		544


//--------------------- .nv.shared._ZN4vllm25paged_attention_v1_kernelI13__nv_bfloat16hLi192ELi8ELi128ELNS_18Fp8KVCacheDataTypeE1ELb1EEEvPT_PKS3_PKT0_S9_ifPKiSB_iPKfiiiSD_SD_iiiii --------------------------
	.section	.nv.shared._ZN4vllm25paged_attention_v1_kernelI13__nv_bfloat16hLi192ELi8ELi128ELNS_18Fp8KVCacheDataTypeE1ELb1EEEvPT_PKS3_PKT0_S9_ifPKiSB_iPKfiiiSD_SD_iiiii,"aw",@nobits
	.sectionflags	@""
	.align	16
.nv.shared._ZN4vllm25paged_attention_v1_kernelI13__nv_bfloat16hLi192ELi8ELi128ELNS_18Fp8KVCacheDataTypeE1ELb1EEEvPT_PKS3_PKT0_S9_ifPKiSB_iPKfiiiSD_SD_iiiii:
	.zero		416


//--------------------- .nv.shared._ZN4vllm25paged_attention_v1_kernelI13__nv_bfloat16hLi128ELi8ELi128ELNS_18Fp8KVCacheDataTypeE1ELb1EEEvPT_PKS3_PKT0_S9_ifPKiSB_iPKfiiiSD_SD_iiiii --------------------------
	.section	.nv.shared._ZN4vllm25paged_attention_v1_kernelI13__nv_bfloat16hLi128ELi8ELi128ELNS_18Fp8KVCacheDataTypeE1ELb1EEEvPT_PKS3_PKT0_S9_ifPKiSB_iPKfiiiSD_SD_iiiii,"aw",@nobits
	.sectionflags	@""
	.align	16
.nv.shared._ZN4vllm25paged_attention_v1_kernelI13__nv_bfloat16hLi128ELi8ELi128ELNS_18Fp8KVCacheDataTypeE1ELb1EEEvPT_PKS3_PKT0_S9_ifPKiSB_iPKfiiiSD_SD_iiiii:
	.zero		288


//--------------------- .nv.shared._ZN4vllm25paged_attention_v1_kernelI13__nv_bfloat16hLi120ELi8ELi128ELNS_18Fp8KVCacheDataTypeE1ELb1EEEvPT_PKS3_PKT0_S9_ifPKiSB_iPKfiiiSD_SD_iiiii --------------------------
	.section	.nv.shared._ZN4vllm25paged_attention_v1_kernelI13__nv_bfloat16hLi120ELi8ELi128ELNS_18Fp8KVCacheDataTypeE1ELb1EEEvPT_PKS3_PKT0_S9_ifPKiSB_iPKfiiiSD_SD_iiiii,"aw",@nobits
	.sectionflags	@""
	.align	16
.nv.shared._ZN4vllm25paged_attention_v1_kernelI13__nv_bfloat16hLi120ELi8ELi128ELNS_18Fp8KVCacheDataTypeE1ELb1EEEvPT_PKS3_PKT0_S9_ifPKiSB_iPKfiiiSD_SD_iiiii:
	.zero		272


//--------------------- .nv.shared._ZN4vllm25paged_attention_v1_kernelI13__nv_bfloat16hLi112ELi8ELi128ELNS_18Fp8KVCacheDataTypeE1ELb1EEEvPT_PKS3_PKT0_S9_ifPKiSB_iPKfiiiSD_SD_iiiii --------------------------
	.section	.nv.shared._ZN4vllm25paged_attention_v1_kernelI13__nv_bfloat16hLi112ELi8ELi128ELNS_18Fp8KVCacheDataTypeE1ELb1EEEvPT_PKS3_PKT0_S9_ifPKiSB_iPKfiiiSD_SD_iiiii,"aw",@nobits
	.sectionflags	@""
	.align	16
.nv.shared._ZN4vllm25paged_attention_v1_kernelI13__nv_bfloat16hLi112ELi8ELi128ELNS_18Fp8KVCacheDataTypeE1ELb1EEEvPT_PKS3_PKT0_S9_ifPKiSB_iPKfiiiSD_SD_iiiii:
	.zero		256


//--------------------- .nv.shared._ZN4vllm25paged_attention_v1_kernelI13__nv_bfloat16hLi96ELi8ELi128ELNS_18Fp8KVCacheDataTypeE1ELb1EEEvPT_PKS3_PKT0_S9_ifPKiSB_iPKfiiiSD_SD_iiiii --------------------------
	.section	.nv.shared._ZN4vllm25paged_attention_v1_kernelI13__nv_bfloat16hLi96ELi8ELi128ELNS_18Fp8KVCacheDataTypeE1ELb1EEEvPT_PKS3_PKT0_S9_ifPKiSB_iPKfiiiSD_SD_iiiii,"aw",@nobits
	.sectionflags	@""
	.align	16
.nv.shared._ZN4vllm25paged_attention_v1_kernelI13__nv_bfloat16hLi96ELi8ELi128ELNS_18Fp8KVCacheDataTypeE1ELb1EEEvPT_PKS3_PKT0_S9_ifPKiSB_iPKfiiiSD_SD_iiiii:
	.zero		224


//--------------------- .nv.shared._ZN4vllm25paged_attention_v1_kernelI13__nv_bfloat16hLi80ELi8ELi128ELNS_18Fp8KVCacheDataTypeE1ELb1EEEvPT_PKS3_PKT0_S9_ifPKiSB_iPKfiiiSD_SD_iiiii --------------------------
	.section	.nv.shared._ZN4vllm25paged_attention_v1_kernelI13__nv_bfloat16hLi80ELi8ELi128ELNS_18Fp8KVCacheDataTypeE1ELb1EEEvPT_PKS3_PKT0_S9_ifPKiSB_iPKfiiiSD_SD_iiiii,"aw",@nobits
	.sectionflags	@""
	.align	16
.nv.shared._ZN4vllm25paged_attention_v1_kernelI13__nv_bfloat16hLi80ELi8ELi128ELNS_18Fp8KVCacheDataTypeE1ELb1EEEvPT_PKS3_PKT0_S9_ifPKiSB_iPKfiiiSD_SD_iiiii:
	.zero		192


//--------------------- .nv.shared._ZN4vllm25paged_attention_v1_kernelI13__nv_bfloat16hLi64ELi8ELi128ELNS_18Fp8KVCacheDataTypeE1ELb1EEEvPT_PKS3_PKT0_S9_ifPKiSB_iPKfiiiSD_SD_iiiii --------------------------
	.section	.nv.shared._ZN4vllm25paged_attention_v1_kernelI13__nv_bfloat16hLi64ELi8ELi128ELNS_18Fp8KVCacheDataTypeE1ELb1EEEvPT_PKS3_PKT0_S9_ifPKiSB_iPKfiiiSD_SD_iiiii,"aw",@nobits
	.sectionflags	@""
	.align	16
.nv.shared._ZN4vllm25paged_attention_v1_kernelI13__nv_bfloat16hLi64ELi8ELi128ELNS_18Fp8KVCacheDataTypeE1ELb1EEEvPT_PKS3_PKT0_S9_ifPKiSB_iPKfiiiSD_SD_iiiii:
	.zero		160


//--------------------- .nv.shared._ZN4vllm25paged_attention_v1_kernelI13__nv_bfloat16hLi32ELi8ELi128ELNS_18Fp8KVCacheDataTypeE1ELb1EEEvPT_PKS3_PKT0_S9_ifPKiSB_iPKfiiiSD_SD_iiiii --------------------------
	.section	.nv.shared._ZN4vllm25paged_attention_v1_kernelI13__nv_bfloat16hLi32ELi8ELi128ELNS_18Fp8KVCacheDataTypeE1ELb1EEEvPT_PKS3_PKT0_S9_ifPKiSB_iPKfiiiSD_SD_iiiii,"aw",@nobits
	.sectionflags	@""
	.align	16
.nv.shared._ZN4vllm25paged_attention_v1_kernelI13__nv_bfloat16hLi32ELi8ELi128ELNS_18Fp8KVCacheDataTypeE1ELb1EEEvPT_PKS3_PKT0_S9_ifPKiSB_iPKfiiiSD_SD_iiiii:
	.zero		96


//--------------------- .nv.shared._ZN4vllm25paged_attention_v1_kernelIthLi256ELi32ELi128ELNS_18Fp8KVCacheDataTypeE1ELb0EEEvPT_PKS2_PKT0_S8_ifPKiSA_iPKfiiiSC_SC_iiiii --------------------------
	.section	.nv.shared._ZN4vllm25paged_attention_v1_kernelIthLi256ELi32ELi128ELNS_18Fp8KVCacheDataTypeE1ELb0EEEvPT_PKS2_PKT0_S8_ifPKiSA_iPKfiiiSC_SC_iiiii,"aw",@nobits
	.sectionflags	@""
	.align	16
.nv.shared._ZN4vllm25paged_attention_v1_kernelIthLi256ELi32ELi128ELNS_18Fp8KVCacheDataTypeE1ELb0EEEvPT_PKS2_PKT0_S8_ifPKiSA_iPKfiiiSC_SC_iiiii:
	.zero		32


//--------------------- .nv.shared._ZN4vllm25paged_attention_v1_kernelIthLi192ELi32ELi128ELNS_18Fp8KVCacheDataTypeE1ELb0EEEvPT_PKS2_PKT0_S8_ifPKiSA_iPKfiiiSC_SC_iiiii --------------------------
	.section	.nv.shared._ZN4vllm25paged_attention_v1_kernelIthLi192ELi32ELi128ELNS_18Fp8KVCacheDataTypeE1ELb0EEEvPT_PKS2_PKT0_S8_ifPKiSA_iPKfiiiSC_SC_iiiii,"aw",@nobits
	.sectionflags	@""
	.align	16
.nv.shared._ZN4vllm25paged_attention_v1_kernelIthLi192ELi32ELi128ELNS_18Fp8KVCacheDataTypeE1ELb0EEEvPT_PKS2_PKT0_S8_ifPKiSA_iPKfiiiSC_SC_iiiii:
	.zero		32


//--------------------- .nv.shared._ZN4vllm25paged_attention_v1_kernelIthLi128ELi32ELi128ELNS_18Fp8KVCacheDataTypeE1ELb0EEEvPT_PKS2_PKT0_S8_ifPKiSA_iPKfiiiSC_SC_iiiii --------------------------
	.section	.nv.shared._ZN4vllm25paged_attention_v1_kernelIthLi128ELi32ELi128ELNS_18Fp8KVCacheDataTypeE1ELb0EEEvPT_PKS2_PKT0_S8_ifPKiSA_iPKfiiiSC_SC_iiiii,"aw",@nobits
	.sectionflags	@""
	.align	16
.nv.shared._ZN4vllm25paged_attention_v1_kernelIthLi128ELi32ELi128ELNS_18Fp8KVCacheDataTypeE1ELb0EEEvPT_PKS2_PKT0_S8_ifPKiSA_iPKfiiiSC_SC_iiiii:
	.zero		32


//--------------------- .nv.shared._ZN4vllm25paged_attention_v1_kernelIthLi120ELi32ELi128ELNS_18Fp8KVCacheDataTypeE1ELb0EEEvPT_PKS2_PKT0_S8_ifPKiSA_iPKfiiiSC_SC_iiiii --------------------------
	.section	.nv.shared._ZN4vllm25paged_attention_v1_kernelIthLi120ELi32ELi128ELNS_18Fp8KVCacheDataTypeE1ELb0EEEvPT_PKS2_PKT0_S8_ifPKiSA_iPKfiiiSC_SC_iiiii,"aw",@nobits
	.sectionflags	@""
	.align	16
.nv.shared._ZN4vllm25paged_attention_v1_kernelIthLi120ELi32ELi128ELNS_18Fp8KVCacheDataTypeE1ELb0EEEvPT_PKS2_PKT0_S8_ifPKiSA_iPKfiiiSC_SC_iiiii:
	.zero		32


//--------------------- .nv.shared._ZN4vllm25paged_attention_v1_kernelIthLi112ELi32ELi128ELNS_18Fp8KVCacheDataTypeE1ELb0EEEvPT_PKS2_PKT0_S8_ifPKiSA_iPKfiiiSC_SC_iiiii --------------------------
	.section	.nv.shared._ZN4vllm25paged_attention_v1_kernelIthLi112ELi32ELi128ELNS_18Fp8KVCacheDataTypeE1ELb0EEEvPT_PKS2_PKT0_S8_ifPKiSA_iPKfiiiSC_SC_iiiii,"aw",@nobits
	.sectionflags	@""
	.align	16
.nv.shared._ZN4vllm25paged_attention_v1_kernelIthLi112ELi32ELi128ELNS_18Fp8KVCacheDataTypeE1ELb0EEEvPT_PKS2_PKT0_S8_ifPKiSA_iPKfiiiSC_SC_iiiii:
	.zero		32


//--------------------- .nv.shared._ZN4vllm25paged_attention_v1_kernelIthLi96ELi32ELi128ELNS_18Fp8KVCacheDataTypeE1ELb0EEEvPT_PKS2_PKT0_S8_ifPKiSA_iPKfiiiSC_SC_iiiii --------------------------
	.section	.nv.shared._ZN4vllm25paged_attention_v1_kernelIthLi96ELi32ELi128ELNS_18Fp8KVCacheDataTypeE1ELb0EEEvPT_PKS2_PKT0_S8_ifPKiSA_iPKfiiiSC_SC_iiiii,"aw",@nobits
	.sectionflags	@""
	.align	16
.nv.shared._ZN4vllm25paged_attention_v1_kernelIthLi96ELi32ELi128ELNS_18Fp8KVCacheDataTypeE1ELb0EEEvPT_PKS2_PKT0_S8_ifPKiSA_iPKfiiiSC_SC_iiiii:
	.zero		32


//--------------------- .nv.shared._ZN4vllm25paged_attention_v1_kernelIthLi80ELi32ELi128ELNS_18Fp8KVCacheDataTypeE1ELb0EEEvPT_PKS2_PKT0_S8_ifPKiSA_iPKfiiiSC_SC_iiiii --------------------------
	.section	.nv.shared._ZN4vllm25paged_attention_v1_kernelIthLi80ELi32ELi128ELNS_18Fp8KVCacheDataTypeE1ELb0EEEvPT_PKS2_PKT0_S8_ifPKiSA_iPKfiiiSC_SC_iiiii,"aw",@nobits
	.sectionflags	@""
	.align	16
.nv.shared._ZN4vllm25paged_attention_v1_kernelIthLi80ELi32ELi128ELNS_18Fp8KVCacheDataTypeE1ELb0EEEvPT_PKS2_PKT0_S8_ifPKiSA_iPKfiiiSC_SC_iiiii:
	.zero		32


//--------------------- .nv.shared._ZN4vllm25paged_attention_v1_kernelIthLi64ELi32ELi128ELNS_18Fp8KVCacheDataTypeE1ELb0EEEvPT_PKS2_PKT0_S8_ifPKiSA_iPKfiiiSC_SC_iiiii --------------------------
	.section	.nv.shared._ZN4vllm25paged_attention_v1_kernelIthLi64ELi32ELi128ELNS_18Fp8KVCacheDataTypeE1ELb0EEEvPT_PKS2_PKT0_S8_ifPKiSA_iPKfiiiSC_SC_iiiii,"aw",@nobits
	.sectionflags	@""
	.align	16
.nv.shared._ZN4vllm25paged_attention_v1_kernelIthLi64ELi32ELi128ELNS_18Fp8KVCacheDataTypeE1ELb0EEEvPT_PKS2_PKT0_S8_ifPKiSA_iPKfiiiSC_SC_iiiii:
	.zero		32


//--------------------- .nv.shared._ZN4vllm25paged_attention_v1_kernelIthLi32ELi32ELi128ELNS_18Fp8KVCacheDataTypeE1ELb0EEEvPT_PKS2_PKT0_S8_ifPKiSA_iPKfiiiSC_SC_iiiii --------------------------
	.section	.nv.shared._ZN4vllm25paged_attention_v1_kernelIthLi32ELi32ELi128ELNS_18Fp8KVCacheDataTypeE1ELb0EEEvPT_PKS2_PKT0_S8_ifPKiSA_iPKfiiiSC_SC_iiiii,"aw",@nobits
	.sectionflags	@""
	.align	16
.nv.shared._ZN4vllm25paged_attention_v1_kernelIthLi32ELi32ELi128ELNS_18Fp8KVCacheDataTypeE1ELb0EEEvPT_PKS2_PKT0_S8_ifPKiSA_iPKfiiiSC_SC_iiiii:
	.zero		32


//--------------------- .nv.shared._ZN4vllm25paged_attention_v1_kernelIthLi256ELi32ELi128ELNS_18Fp8KVCacheDataTypeE1ELb1EEEvPT_PKS2_PKT0_S8_ifPKiSA_iPKfiiiSC_SC_iiiii --------------------------
	.section	.nv.shared._ZN4vllm25paged_attention_v1_kernelIthLi256ELi32ELi128ELNS_18Fp8KVCacheDataTypeE1ELb1EEEvPT_PKS2_PKT0_S8_ifPKiSA_iPKfiiiSC_SC_iiiii,"aw",@nobits
	.sectionflags	@""
	.align	16
.nv.shared._ZN4vllm25paged_attention_v1_kernelIthLi256ELi32ELi128ELNS_18Fp8KVCacheDataTypeE1ELb1EEEvPT_PKS2_PKT0_S8_ifPKiSA_iPKfiiiSC_SC_iiiii:
	.zero		32


//--------------------- .nv.shared._ZN4vllm25paged_attention_v1_kernelIthLi192ELi32ELi128ELNS_18Fp8KVCacheDataTypeE1ELb1EEEvPT_PKS2_PKT0_S8_ifPKiSA_iPKfiiiSC_SC_iiiii --------------------------
	.section	.nv.shared._ZN4vllm25paged_attention_v1_kernelIthLi192ELi32ELi128ELNS_18Fp8KVCacheDataTypeE1ELb1EEEvPT_PKS2_PKT0_S8_ifPKiSA_iPKfiiiSC_SC_iiiii,"aw",@nobits
	.sectionflags	@""
	.align	16
.nv.shared._ZN4vllm25paged_attention_v1_kernelIthLi192ELi32ELi128ELNS_18Fp8KVCacheDataTypeE1ELb1EEEvPT_PKS2_PKT0_S8_ifPKiSA_iPKfiiiSC_SC_iiiii:
	.zero		32


//--------------------- .nv.shared._ZN4vllm25paged_attention_v1_kernelIthLi128ELi32ELi128ELNS_18Fp8KVCacheDataTypeE1ELb1EEEvPT_PKS2_PKT0_S8_ifPKiSA_iPKfiiiSC_SC_iiiii --------------------------
	.section	.nv.shared._ZN4vllm25paged_attention_v1_kernelIthLi128ELi32ELi128ELNS_18Fp8KVCacheDataTypeE1ELb1EEEvPT_PKS2_PKT0_S8_ifPKiSA_iPKfiiiSC_SC_iiiii,"aw",@nobits
	.sectionflags	@""
	.align	16
.nv.shared._ZN4vllm25paged_attention_v1_kernelIthLi128ELi32ELi128ELNS_18Fp8KVCacheDataTypeE1ELb1EEEvPT_PKS2_PKT0_S8_ifPKiSA_iPKfiiiSC_SC_iiiii:
	.zero		32


//--------------------- .nv.shared._ZN4vllm25paged_attention_v1_kernelIthLi120ELi32ELi128ELNS_18Fp8KVCacheDataTypeE1ELb1EEEvPT_PKS2_PKT0_S8_ifPKiSA_iPKfiiiSC_SC_iiiii --------------------------
	.section	.nv.shared._ZN4vllm25paged_attention_v1_kernelIthLi120ELi32ELi128ELNS_18Fp8KVCacheDataTypeE1ELb1EEEvPT_PKS2_PKT0_S8_ifPKiSA_iPKfiiiSC_SC_iiiii,"aw",@nobits
	.sectionflags	@""
	.align	16
.nv.shared._ZN4vllm25paged_attention_v1_kernelIthLi120ELi32ELi128ELNS_18Fp8KVCacheDataTypeE1ELb1EEEvPT_PKS2_PKT0_S8_ifPKiSA_iPKfiiiSC_SC_iiiii:
	.zero		32


//--------------------- .nv.shared._ZN4vllm25paged_attention_v1_kernelIthLi112ELi32ELi128ELNS_18Fp8KVCacheDataTypeE1ELb1EEEvPT_PKS2_PKT0_S8_ifPKiSA_iPKfiiiSC_SC_iiiii --------------------------
	.section	.nv.shared._ZN4vllm25paged_attention_v1_kernelIthLi112ELi32ELi128ELNS_18Fp8KVCacheDataTypeE1ELb1EEEvPT_PKS2_PKT0_S8_ifPKiSA_iPKfiiiSC_SC_iiiii,"aw",@nobits
	.sectionflags	@""
	.align	16
.nv.shared._ZN4vllm25paged_attention_v1_kernelIthLi112ELi32ELi128ELNS_18Fp8KVCacheDataTypeE1ELb1EEEvPT_PKS2_PKT0_S8_ifPKiSA_iPKfiiiSC_SC_iiiii:
	.zero		32


//--------------------- .nv.shared._ZN4vllm25paged_attention_v1_kernelIthLi96ELi32ELi128ELNS_18Fp8KVCacheDataTypeE1ELb1EEEvPT_PKS2_PKT0_S8_ifPKiSA_iPKfiiiSC_SC_iiiii --------------------------
	.section	.nv.shared._ZN4vllm25paged_attention_v1_kernelIthLi96ELi32ELi128ELNS_18Fp8KVCacheDataTypeE1ELb1EEEvPT_PKS2_PKT0_S8_ifPKiSA_iPKfiiiSC_SC_iiiii,"aw",@nobits
	.sectionflags	@""
	.align	16
.nv.shared._ZN4vllm25paged_attention_v1_kernelIthLi96ELi32ELi128ELNS_18Fp8KVCacheDataTypeE1ELb1EEEvPT_PKS2_PKT0_S8_ifPKiSA_iPKfiiiSC_SC_iiiii:
	.zero		32


//--------------------- .nv.shared._ZN4vllm25paged_attention_v1_kernelIthLi80ELi32ELi128ELNS_18Fp8KVCacheDataTypeE1ELb1EEEvPT_PKS2_PKT0_S8_ifPKiSA_iPKfiiiSC_SC_iiiii --------------------------
	.section	.nv.shared._ZN4vllm25paged_attention_v1_kernelIthLi80ELi32ELi128ELNS_18Fp8KVCacheDataTypeE1ELb1EEEvPT_PKS2_PKT0_S8_ifPKiSA_iPKfiiiSC_SC_iiiii,"aw",@nobits
	.sectionflags	@""
	.align	16
.nv.shared._ZN4vllm25paged_attention_v1_kernelIthLi80ELi32ELi128ELNS_18Fp8KVCacheDataTypeE1ELb1EEEvPT_PKS2_PKT0_S8_ifPKiSA_iPKfiiiSC_SC_iiiii:
	.zero		32


//--------------------- .nv.shared._ZN4vllm25paged_attention_v1_kernelIthLi64ELi32ELi128ELNS_18Fp8KVCacheDataTypeE1ELb1EEEvPT_PKS2_PKT0_S8_ifPKiSA_iPKfiiiSC_SC_iiiii --------------------------
	.section	.nv.shared._ZN4vllm25paged_attention_v1_kernelIthLi64ELi32ELi128ELNS_18Fp8KVCacheDataTypeE1ELb1EEEvPT_PKS2_PKT0_S8_ifPKiSA_iPKfiiiSC_SC_iiiii,"aw",@nobits
	.sectionflags	@""
	.align	16
.nv.shared._ZN4vllm25paged_attention_v1_kernelIthLi64ELi32ELi128ELNS_18Fp8KVCacheDataTypeE1ELb1EEEvPT_PKS2_PKT0_S8_ifPKiSA_iPKfiiiSC_SC_iiiii:
	.zero		32


//--------------------- .nv.shared._ZN4vllm25paged_attention_v1_kernelIthLi32ELi32ELi128ELNS_18Fp8KVCacheDataTypeE1ELb1EEEvPT_PKS2_PKT0_S8_ifPKiSA_iPKfiiiSC_SC_iiiii --------------------------
	.section	.nv.shared._ZN4vllm25paged_attention_v1_kernelIthLi32ELi32ELi128ELNS_18Fp8KVCacheDataTypeE1ELb1EEEvPT_PKS2_PKT0_S8_ifPKiSA_iPKfiiiSC_SC_iiiii,"aw",@nobits
	.sectionflags	@""
	.align	16
.nv.shared._ZN4vllm25paged_attention_v1_kernelIthLi32ELi32ELi128ELNS_18Fp8KVCacheDataTypeE1ELb1EEEvPT_PKS2_PKT0_S8_ifPKiSA_iPKfiiiSC_SC_iiiii:
	.zero		32


//--------------------- .nv.shared._ZN4vllm25paged_attention_v1_kernelIthLi256ELi16ELi128ELNS_18Fp8KVCacheDataTypeE1ELb0EEEvPT_PKS2_PKT0_S8_ifPKiSA_iPKfiiiSC_SC_iiiii --------------------------
	.section	.nv.shared._ZN4vllm25paged_attention_v1_kernelIthLi256ELi16ELi128ELNS_18Fp8KVCacheDataTypeE1ELb0EEEvPT_PKS2_PKT0_S8_ifPKiSA_iPKfiiiSC_SC_iiiii,"aw",@nobits
	.sectionflags	@""
	.align	16
.nv.shared._ZN4vllm25paged_attention_v1_kernelIthLi256ELi16ELi128ELNS_18Fp8KVCacheDataTypeE1ELb0EEEvPT_PKS2_PKT0_S8_ifPKiSA_iPKfiiiSC_SC_iiiii:
	.zero		32


//--------------------- .nv.shared._ZN4vllm25paged_attention_v1_kernelIthLi192ELi16ELi128ELNS_18Fp8KVCacheDataTypeE1ELb0EEEvPT_PKS2_PKT0_S8_ifPKiSA_iPKfiiiSC_SC_iiiii --------------------------
	.section	.nv.shared._ZN4vllm25paged_attention_v1_kernelIthLi192ELi16ELi128ELNS_18Fp8KVCacheDataTypeE1ELb0EEEvPT_PKS2_PKT0_S8_ifPKiSA_iPKfiiiSC_SC_iiiii,"aw",@nobits
	.sectionflags	@""
	.align	16
.nv.shared._ZN4vllm25paged_attention_v1_kernelIthLi192ELi16ELi128ELNS_18Fp8KVCacheDataTypeE1ELb0EEEvPT_PKS2_PKT0_S8_ifPKiSA_iPKfiiiSC_SC_iiiii:
	.zero		32


//--------------------- .nv.shared._ZN4vllm25paged_attention_v1_kernelIthLi128ELi16ELi128ELNS_18Fp8KVCacheDataTypeE1ELb0EEEvPT_PKS2_PKT0_S8_ifPKiSA_iPKfiiiSC_SC_iiiii --------------------------
	.section	.nv.shared._ZN4vllm25paged_attention_v1_kernelIthLi128ELi16ELi128ELNS_18Fp8KVCacheDataTypeE1ELb0EEEvPT_PKS2_PKT0_S8_ifPKiSA_iPKfiiiSC_SC_iiiii,"aw",@nobits
	.sectionflags	@""
	.align	16
.nv.shared._ZN4vllm25paged_attention_v1_kernelIthLi128ELi16ELi128ELNS_18Fp8KVCacheDataTypeE1ELb0EEEvPT_PKS2_PKT0_S8_ifPKiSA_iPKfiiiSC_SC_iiiii:
	.zero		32


//--------------------- .nv.shared._ZN4vllm25paged_attention_v1_kernelIthLi120ELi16ELi128ELNS_18Fp8KVCacheDataTypeE1ELb0EEEvPT_PKS2_PKT0_S8_ifPKiSA_iPKfiiiSC_SC_iiiii --------------------------
	.section	.nv.shared._ZN4vllm25paged_attention_v1_kernelIthLi120ELi16ELi128ELNS_18Fp8KVCacheDataTypeE1ELb0EEEvPT_PKS2_PKT0_S8_ifPKiSA_iPKfiiiSC_SC_iiiii,"aw",@nobits
	.sectionflags	@""
	.align	16
.nv.shared._ZN4vllm25paged_attention_v1_kernelIthLi120ELi16ELi128ELNS_18Fp8KVCacheDataTypeE1ELb0EEEvPT_PKS2_PKT0_S8_ifPKiSA_iPKfiiiSC_SC_iiiii:
	.zero		32


//--------------------- .nv.shared._ZN4vllm25paged_attention_v1_kernelIthLi112ELi16ELi128ELNS_18Fp8KVCacheDataTypeE1ELb0EEEvPT_PKS2_PKT0_S8_ifPKiSA_iPKfiiiSC_SC_iiiii --------------------------
	.section	.nv.shared._ZN4vllm25paged_attention_v1_kernelIthLi112ELi16ELi128ELNS_18Fp8KVCacheDataTypeE1ELb0EEEvPT_PKS2_PKT0_S8_ifPKiSA_iPKfiiiSC_SC_iiiii,"aw",@nobits
	.sectionflags	@""
	.align	16
.nv.shared._ZN4vllm25paged_attention_v1_kernelIthLi112ELi16ELi128ELNS_18Fp8KVCacheDataTypeE1ELb0EEEvPT_PKS2_PKT0_S8_ifPKiSA_iPKfiiiSC_SC_iiiii:
	.zero		32


//--------------------- .nv.shared._ZN4vllm25paged_attention_v1_kernelIthLi96ELi16ELi128ELNS_18Fp8KVCacheDataTypeE1ELb0EEEvPT_PKS2_PKT0_S8_ifPKiSA_iPKfiiiSC_SC_iiiii --------------------------
	.section	.nv.shared._ZN4vllm25paged_attention_v1_kernelIthLi96ELi16ELi128ELNS_18Fp8KVCacheDataTypeE1ELb0EEEvPT_PKS2_PKT0_S8_ifPKiSA_iPKfiiiSC_SC_iiiii,"aw",@nobits
	.sectionflags	@""
	.align	16
.nv.shared._ZN4vllm25paged_attention_v1_kernelIthLi96ELi16ELi128ELNS_18Fp8KVCacheDataTypeE1ELb0EEEvPT_PKS2_PKT0_S8_ifPKiSA_iPKfiiiSC_SC_iiiii:
	.zero		32


//--------------------- .nv.shared._ZN4vllm25paged_attention_v1_kernelIthLi80ELi16ELi128ELNS_18Fp8KVCacheDataTypeE1ELb0EEEvPT_PKS2_PKT0_S8_ifPKiSA_iPKfiiiSC_SC_iiiii --------------------------
	.section	.nv.shared._ZN4vllm25paged_attention_v1_kernelIthLi80ELi16ELi128ELNS_18Fp8KVCacheDataTypeE1ELb0EEEvPT_PKS2_PKT0_S8_ifPKiSA_iPKfiiiSC_SC_iiiii,"aw",@nobits
	.sectionflags	@""
	.align	16
.nv.shared._ZN4vllm25paged_attention_v1_kernelIthLi80ELi16ELi128ELNS_18Fp8KVCacheDataTypeE1ELb0EEEvPT_PKS2_PKT0_S8_ifPKiSA_iPKfiiiSC_SC_iiiii:
	.zero		32


//--------------------- .nv.shared._ZN4vllm25paged_attention_v1_kernelIthLi64ELi16ELi128ELNS_18Fp8KVCacheDataTypeE1ELb0EEEvPT_PKS2_PKT0_S8_ifPKiSA_iPKfiiiSC_SC_iiiii --------------------------
	.section	.nv.shared._ZN4vllm25paged_attention_v1_kernelIthLi64ELi16ELi128ELNS_18Fp8KVCacheDataTypeE1ELb0EEEvPT_PKS2_PKT0_S8_ifPKiSA_iPKfiiiSC_SC_iiiii,"aw",@nobits
	.sectionflags	@""
	.align	16
.nv.shared._ZN4vllm25paged_attention_v1_kernelIthLi64ELi16ELi128ELNS_18Fp8KVCacheDataTypeE1ELb0EEEvPT_PKS2_PKT0_S8_ifPKiSA_iPKfiiiSC_SC_iiiii:
	.zero		32


//--------------------- .nv.shared._ZN4vllm25paged_attention_v1_kernelIthLi32ELi16ELi128ELNS_18Fp8KVCacheDataTypeE1ELb0EEEvPT_PKS2_PKT0_S8_ifPKiSA_iPKfiiiSC_SC_iiiii --------------------------
	.section	.nv.shared._ZN4vllm25paged_attention_v1_kernelIthLi32ELi16ELi128ELNS_18Fp8KVCacheDataTypeE1ELb0EEEvPT_PKS2_PKT0_S8_ifPKiSA_iPKfiiiSC_SC_iiiii,"aw",@nobits
	.sectionflags	@""
	.align	16
.nv.shared._ZN4vllm25paged_attention_v1_kernelIthLi32ELi16ELi128ELNS_18Fp8KVCacheDataTypeE1ELb0EEEvPT_PKS2_PKT0_S8_ifPKiSA_iPKfiiiSC_SC_iiiii:
	.zero		32


//--------------------- .nv.shared._ZN4vllm25paged_attention_v1_kernelIthLi256ELi16ELi128ELNS_18Fp8KVCacheDataTypeE1ELb1EEEvPT_PKS2_PKT0_S8_ifPKiSA_iPKfiiiSC_SC_iiiii --------------------------
	.section	.nv.shared._ZN4vllm25paged_attention_v1_kernelIthLi256ELi16ELi128ELNS_18Fp8KVCacheDataTypeE1ELb1EEEvPT_PKS2_PKT0_S8_ifPKiSA_iPKfiiiSC_SC_iiiii,"aw",@nobits
	.sectionflags	@""
	.align	16
.nv.shared._ZN4vllm25paged_attention_v1_kernelIthLi256ELi16ELi128ELNS_18Fp8KVCacheDataTypeE1ELb1EEEvPT_PKS2_PKT0_S8_ifPKiSA_iPKfiiiSC_SC_iiiii:
	.zero		32


//--------------------- .nv.shared._ZN4vllm25paged_attention_v1_kernelIthLi192ELi16ELi128ELNS_18Fp8KVCacheDataTypeE1ELb1EEEvPT_PKS2_PKT0_S8_ifPKiSA_iPKfiiiSC_SC_iiiii --------------------------
	.section	.nv.shared._ZN4vllm25paged_attention_v1_kernelIthLi192ELi16ELi128ELNS_18Fp8KVCacheDataTypeE1ELb1EEEvPT_PKS2_PKT0_S8_ifPKiSA_iPKfiiiSC_SC_iiiii,"aw",@nobits
	.sectionflags	@""
	.align	16
.nv.shared._ZN4vllm25paged_attention_v1_kernelIthLi192ELi16ELi128ELNS_18Fp8KVCacheDataTypeE1ELb1EEEvPT_PKS2_PKT0_S8_ifPKiSA_iPKfiiiSC_SC_iiiii:
	.zero		32


//--------------------- .nv.shared._ZN4vllm25paged_attention_v1_kernelIthLi128ELi16ELi128ELNS_18Fp8KVCacheDataTypeE1ELb1EEEvPT_PKS2_PKT0_S8_ifPKiSA_iPKfiiiSC_SC_iiiii --------------------------
	.section	.nv.shared._ZN4vllm25paged_attention_v1_kernelIthLi128ELi16ELi128ELNS_18Fp8KVCacheDataTypeE1ELb1EEEvPT_PKS2_PKT0_S8_ifPKiSA_iPKfiiiSC_SC_iiiii,"aw",@nobits
	.sectionflags	@""
	.align	16
.nv.shared._ZN4vllm25paged_attention_v1_kernelIthLi128ELi16ELi128ELNS_18Fp8KVCacheDataTypeE1ELb1EEEvPT_PKS2_PKT0_S8_ifPKiSA_iPKfiiiSC_SC_iiiii:
	.zero		32


//--------------------- .nv.shared._ZN4vllm25paged_attention_v1_kernelIthLi120ELi16ELi128ELNS_18Fp8KVCacheDataTypeE1ELb1EEEvPT_PKS2_PKT0_S8_ifPKiSA_iPKfiiiSC_SC_iiiii --------------------------
	.section	.nv.shared._ZN4vllm25paged_attention_v1_kernelIthLi120ELi16ELi128ELNS_18Fp8KVCacheDataTypeE1ELb1EEEvPT_PKS2_PKT0_S8_ifPKiSA_iPKfiiiSC_SC_iiiii,"aw",@nobits
	.sectionflags	@""
	.align	16
.nv.shared._ZN4vllm25paged_attention_v1_kernelIthLi120ELi16ELi128ELNS_18Fp8KVCacheDataTypeE1ELb1EEEvPT_PKS2_PKT0_S8_ifPKiSA_iPKfiiiSC_SC_iiiii:
	.zero		32


//--------------------- .nv.shared._ZN4vllm25paged_attention_v1_kernelIthLi112ELi16ELi128ELNS_18Fp8KVCacheDataTypeE1ELb1EEEvPT_PKS2_PKT0_S8_ifPKiSA_iPKfiiiSC_SC_iiiii --------------------------
	.section	.nv.shared._ZN4vllm25paged_attention_v1_kernelIthLi112ELi16ELi128ELNS_18Fp8KVCacheDataTypeE1ELb1EEEvPT_PKS2_PKT0_S8_ifPKiSA_iPKfiiiSC_SC_iiiii,"aw",@nobits
	.sectionflags	@""
	.align	16
.nv.shared._ZN4vllm25paged_attention_v1_kernelIthLi112ELi16ELi128ELNS_18Fp8KVCacheDataTypeE1ELb1EEEvPT_PKS2_PKT0_S8_ifPKiSA_iPKfiiiSC_SC_iiiii:
	.zero		32


//--------------------- .nv.shared._ZN4vllm25paged_attention_v1_kernelIthLi96ELi16ELi128ELNS_18Fp8KVCacheDataTypeE1ELb1EEEvPT_PKS2_PKT0_S8_ifPKiSA_iPKfiiiSC_SC_iiiii --------------------------
	.section	.nv.shared._ZN4vllm25paged_attention_v1_kernelIthLi96ELi16ELi128ELNS_18Fp8KVCacheDataTypeE1ELb1EEEvPT_PKS2_PKT0_S8_ifPKiSA_iPKfiiiSC_SC_iiiii,"aw",@nobits
	.sectionflags	@""
	.align	16
.nv.shared._ZN4vllm25paged_attention_v1_kernelIthLi96ELi16ELi128ELNS_18Fp8KVCacheDataTypeE1ELb1EEEvPT_PKS2_PKT0_S8_ifPKiSA_iPKfiiiSC_SC_iiiii:
	.zero		32


//--------------------- .nv.shared._ZN4vllm25paged_attention_v1_kernelIthLi80ELi16ELi128ELNS_18Fp8KVCacheDataTypeE1ELb1EEEvPT_PKS2_PKT0_S8_ifPKiSA_iPKfiiiSC_SC_iiiii --------------------------
	.section	.nv.shared._ZN4vllm25paged_attention_v1_kernelIthLi80ELi16ELi128ELNS_18Fp8KVCacheDataTypeE1ELb1EEEvPT_PKS2_PKT0_S8_ifPKiSA_iPKfiiiSC_SC_iiiii,"aw",@nobits
	.sectionflags	@""
	.align	16
.nv.shared._ZN4vllm25paged_attention_v1_kernelIthLi80ELi16ELi128ELNS_18Fp8KVCacheDataTypeE1ELb1EEEvPT_PKS2_PKT0_S8_ifPKiSA_iPKfiiiSC_SC_iiiii:
	.zero		32


//--------------------- .nv.shared._ZN4vllm25paged_attention_v1_kernelIthLi64ELi16ELi128ELNS_18Fp8KVCacheDataTypeE1ELb1EEEvPT_PKS2_PKT0_S8_ifPKiSA_iPKfiiiSC_SC_iiiii --------------------------
	.section	.nv.shared._ZN4vllm25paged_attention_v1_kernelIthLi64ELi16ELi128ELNS_18Fp8KVCacheDataTypeE1ELb1EEEvPT_PKS2_PKT0_S8_ifPKiSA_iPKfiiiSC_SC_iiiii,"aw",@nobits
	.sectionflags	@""
	.align	16
.nv.shared._ZN4vllm25paged_attention_v1_kernelIthLi64ELi16ELi128ELNS_18Fp8KVCacheDataTypeE1ELb1EEEvPT_PKS2_PKT0_S8_ifPKiSA_iPKfiiiSC_SC_iiiii:
	.zero		32


//--------------------- .nv.shared._ZN4vllm25paged_attention_v1_kernelIthLi32ELi16ELi128ELNS_18Fp8KVCacheDataTypeE1ELb1EEEvPT_PKS2_PKT0_S8_ifPKiSA_iPKfiiiSC_SC_iiiii --------------------------
	.section	.nv.shared._ZN4vllm25paged_attention_v1_kernelIthLi32ELi16ELi128ELNS_18Fp8KVCacheDataTypeE1ELb1EEEvPT_PKS2_PKT0_S8_ifPKiSA_iPKfiiiSC_SC_iiiii,"aw",@nobits
	.sectionflags	@""
	.align	16
.nv.shared._ZN4vllm25paged_attention_v1_kernelIthLi32ELi16ELi128ELNS_18Fp8KVCacheDataTypeE1ELb1EEEvPT_PKS2_PKT0_S8_ifPKiSA_iPKfiiiSC_SC_iiiii:
	.zero		32


//--------------------- .nv.shared._ZN4vllm25paged_attention_v1_kernelIthLi256ELi8ELi128ELNS_18Fp8KVCacheDataTypeE1ELb0EEEvPT_PKS2_PKT0_S8_ifPKiSA_iPKfiiiSC_SC_iiiii --------------------------
	.section	.nv.shared._ZN4vllm25paged_attention_v1_kernelIthLi256ELi8ELi128ELNS_18Fp8KVCacheDataTypeE1ELb0EEEvPT_PKS2_PKT0_S8_ifPKiSA_iPKfiiiSC_SC_iiiii,"aw",@nobits
	.sectionflags	@""
	.align	16
.nv.shared._ZN4vllm25paged_attention_v1_kernelIthLi256ELi8ELi128ELNS_18Fp8KVCacheDataTypeE1ELb0EEEvPT_PKS2_PKT0_S8_ifPKiSA_iPKfiiiSC_SC_iiiii:
	.zero		32


//--------------------- .nv.shared._ZN4vllm25paged_attention_v1_kernelIthLi192ELi8ELi128ELNS_18Fp8KVCacheDataTypeE1ELb0EEEvPT_PKS2_PKT0_S8_ifPKiSA_iPKfiiiSC_SC_iiiii --------------------------
	.section	.nv.shared._ZN4vllm25paged_attention_v1_kernelIthLi192ELi8ELi128ELNS_18Fp8KVCacheDataTypeE1ELb0EEEvPT_PKS2_PKT0_S8_ifPKiSA_iPKfiiiSC_SC_iiiii,"aw",@nobits
	.sectionflags	@""
	.align	16
.nv.shared._ZN4vllm25paged_attention_v1_kernelIthLi192ELi8ELi128ELNS_18Fp8KVCacheDataTypeE1ELb0EEEvPT_PKS2_PKT0_S8_ifPKiSA_iPKfiiiSC_SC_iiiii:
	.zero		32


//--------------------- .nv.shared._ZN4vllm25paged_attention_v1_kernelIthLi128ELi8ELi128ELNS_18Fp8KVCacheDataTypeE1ELb0EEEvPT_PKS2_PKT0_S8_ifPKiSA_iPKfiiiSC_SC_iiiii --------------------------
	.section	.nv.shared._ZN4vllm25paged_attention_v1_kernelIthLi128ELi8ELi128ELNS_18Fp8KVCacheDataTypeE1ELb0EEEvPT_PKS2_PKT0_S8_ifPKiSA_iPKfiiiSC_SC_iiiii,"aw",@nobits
	.sectionflags	@""
	.align	16
.nv.shared._ZN4vllm25paged_attention_v1_kernelIthLi128ELi8ELi128ELNS_18Fp8KVCacheDataTypeE1ELb0EEEvPT_PKS2_PKT0_S8_ifPKiSA_iPKfiiiSC_SC_iiiii:
	.zero		32


//--------------------- .nv.shared._ZN4vllm25paged_attention_v1_kernelIthLi120ELi8ELi128ELNS_18Fp8KVCacheDataTypeE1ELb0EEEvPT_PKS2_PKT0_S8_ifPKiSA_iPKfiiiSC_SC_iiiii --------------------------
	.section	.nv.shared._ZN4vllm25paged_attention_v1_kernelIthLi120ELi8ELi128ELNS_18Fp8KVCacheDataTypeE1ELb0EEEvPT_PKS2_PKT0_S8_ifPKiSA_iPKfiiiSC_SC_iiiii,"aw",@nobits
	.sectionflags	@""
	.align	16
.nv.shared._ZN4vllm25paged_attention_v1_kernelIthLi120ELi8ELi128ELNS_18Fp8KVCacheDataTypeE1ELb0EEEvPT_PKS2_PKT0_S8_ifPKiSA_iPKfiiiSC_SC_iiiii:
	.zero		32


//--------------------- .nv.shared._ZN4vllm25paged_attention_v1_kernelIthLi112ELi8ELi128ELNS_18Fp8KVCacheDataTypeE1ELb0EEEvPT_PKS2_PKT0_S8_ifPKiSA_iPKfiiiSC_SC_iiiii --------------------------
	.section	.nv.shared._ZN4vllm25paged_attention_v1_kernelIthLi112ELi8ELi128ELNS_18Fp8KVCacheDataTypeE1ELb0EEEvPT_PKS2_PKT0_S8_ifPKiSA_iPKfiiiSC_SC_iiiii,"aw",@nobits
	.sectionflags	@""
	.align	16
.nv.shared._ZN4vllm25paged_attention_v1_kernelIthLi112ELi8ELi128ELNS_18Fp8KVCacheDataTypeE1ELb0EEEvPT_PKS2_PKT0_S8_ifPKiSA_iPKfiiiSC_SC_iiiii:
	.zero		32


//--------------------- .nv.shared._ZN4vllm25paged_attention_v1_kernelIthLi96ELi8ELi128ELNS_18Fp8KVCacheDataTypeE1ELb0EEEvPT_PKS2_PKT0_S8_ifPKiSA_iPKfiiiSC_SC_iiiii --------------------------
	.section	.nv.shared._ZN4vllm25paged_attention_v1_kernelIthLi96ELi8ELi128ELNS_18Fp8KVCacheDataTypeE1ELb0EEEvPT_PKS2_PKT0_S8_ifPKiSA_iPKfiiiSC_SC_iiiii,"aw",@nobits
	.sectionflags	@""
	.align	16
.nv.shared._ZN4vllm25paged_attention_v1_kernelIthLi96ELi8ELi128ELNS_18Fp8KVCacheDataTypeE1ELb0EEEvPT_PKS2_PKT0_S8_ifPKiSA_iPKfiiiSC_SC_iiiii:
	.zero		32


//--------------------- .nv.shared._ZN4vllm25paged_attention_v1_kernelIthLi80ELi8ELi128ELNS_18Fp8KVCacheDataTypeE1ELb0EEEvPT_PKS2_PKT0_S8_ifPKiSA_iPKfiiiSC_SC_iiiii --------------------------
	.section	.nv.shared._ZN4vllm25paged_attention_v1_kernelIthLi80ELi8ELi128ELNS_18Fp8KVCacheDataTypeE1ELb0EEEvPT_PKS2_PKT0_S8_ifPKiSA_iPKfiiiSC_SC_iiiii,"aw",@nobits
	.sectionflags	@""
	.align	16
.nv.shared._ZN4vllm25paged_attention_v1_kernelIthLi80ELi8ELi128ELNS_18Fp8KVCacheDataTypeE1ELb0EEEvPT_PKS2_PKT0_S8_ifPKiSA_iPKfiiiSC_SC_iiiii:
	.zero		32


//--------------------- .nv.shared._ZN4vllm25paged_attention_v1_kernelIthLi64ELi8ELi128ELNS_18Fp8KVCacheDataTypeE1ELb0EEEvPT_PKS2_PKT0_S8_ifPKiSA_iPKfiiiSC_SC_iiiii --------------------------
	.section	.nv.shared._ZN4vllm25paged_attention_v1_kernelIthLi64ELi8ELi128ELNS_18Fp8KVCacheDataTypeE1ELb0EEEvPT_PKS2_PKT0_S8_ifPKiSA_iPKfiiiSC_SC_iiiii,"aw",@nobits
	.sectionflags	@""
	.align	16
.nv.shared._ZN4vllm25paged_attention_v1_kernelIthLi64ELi8ELi128ELNS_18Fp8KVCacheDataTypeE1ELb0EEEvPT_PKS2_PKT0_S8_ifPKiSA_iPKfiiiSC_SC_iiiii:
	.zero		32


//--------------------- .nv.shared._ZN4vllm25paged_attention_v1_kernelIthLi32ELi8ELi128ELNS_18Fp8KVCacheDataTypeE1ELb0EEEvPT_PKS2_PKT0_S8_ifPKiSA_iPKfiiiSC_SC_iiiii --------------------------
	.section	.nv.shared._ZN4vllm25paged_attention_v1_kernelIthLi32ELi8ELi128ELNS_18Fp8KVCacheDataTypeE1ELb0EEEvPT_PKS2_PKT0_S8_ifPKiSA_iPKfiiiSC_SC_iiiii,"aw",@nobits
	.sectionflags	@""
	.align	16
.nv.shared._ZN4vllm25paged_attention_v1_kernelIthLi32ELi8ELi128ELNS_18Fp8KVCacheDataTypeE1ELb0EEEvPT_PKS2_PKT0_S8_ifPKiSA_iPKfiiiSC_SC_iiiii:
	.zero		32


//--------------------- .nv.shared._ZN4vllm25paged_attention_v1_kernelIthLi256ELi8ELi128ELNS_18Fp8KVCacheDataTypeE1ELb1EEEvPT_PKS2_PKT0_S8_ifPKiSA_iPKfiiiSC_SC_iiiii --------------------------
	.section	.nv.shared._ZN4vllm25paged_attention_v1_kernelIthLi256ELi8ELi128ELNS_18Fp8KVCacheDataTypeE1ELb1EEEvPT_PKS2_PKT0_S8_ifPKiSA_iPKfiiiSC_SC_iiiii,"aw",@nobits
	.sectionflags	@""
	.align	16
.nv.shared._ZN4vllm25paged_attention_v1_kernelIthLi256ELi8ELi128ELNS_18Fp8KVCacheDataTypeE1ELb1EEEvPT_PKS2_PKT0_S8_ifPKiSA_iPKfiiiSC_SC_iiiii:
	.zero		32


//--------------------- .nv.shared._ZN4vllm25paged_attention_v1_kernelIthLi192ELi8ELi128ELNS_18Fp8KVCacheDataTypeE1ELb1EEEvPT_PKS2_PKT0_S8_ifPKiSA_iPKfiiiSC_SC_iiiii --------------------------
	.section	.nv.shared._ZN4vllm25paged_attention_v1_kernelIthLi192ELi8ELi128ELNS_18Fp8KVCacheDataTypeE1ELb1EEEvPT_PKS2_PKT0_S8_ifPKiSA_iPKfiiiSC_SC_iiiii,"aw",@nobits
	.sectionflags	@""
	.align	16
.nv.shared._ZN4vllm25paged_attention_v1_kernelIthLi192ELi8ELi128ELNS_18Fp8KVCacheDataTypeE1ELb1EEEvPT_PKS2_PKT0_S8_ifPKiSA_iPKfiiiSC_SC_iiiii:
	.zero		32


//--------------------- .nv.shared._ZN4vllm25paged_attention_v1_kernelIthLi128ELi8ELi128ELNS_18Fp8KVCacheDataTypeE1ELb1EEEvPT_PKS2_PKT0_S8_ifPKiSA_iPKfiiiSC_SC_iiiii --------------------------
	.section	.nv.shared._ZN4vllm25paged_attention_v1_kernelIthLi128ELi8ELi128ELNS_18Fp8KVCacheDataTypeE1ELb1EEEvPT_PKS2_PKT0_S8_ifPKiSA_iPKfiiiSC_SC_iiiii,"aw",@nobits
	.sectionflags	@""
	.align	16
.nv.shared._ZN4vllm25paged_attention_v1_kernelIthLi128ELi8ELi128ELNS_18Fp8KVCacheDataTypeE1ELb1EEEvPT_PKS2_PKT0_S8_ifPKiSA_iPKfiiiSC_SC_iiiii:
	.zero		32


//--------------------- .nv.shared._ZN4vllm25paged_attention_v1_kernelIthLi120ELi8ELi128ELNS_18Fp8KVCacheDataTypeE1ELb1EEEvPT_PKS2_PKT0_S8_ifPKiSA_iPKfiiiSC_SC_iiiii --------------------------
	.section	.nv.shared._ZN4vllm25paged_attention_v1_kernelIthLi120ELi8ELi128ELNS_18Fp8KVCacheDataTypeE1ELb1EEEvPT_PKS2_PKT0_S8_ifPKiSA_iPKfiiiSC_SC_iiiii,"aw",@nobits
	.sectionflags	@""
	.align	16
.nv.shared._ZN4vllm25paged_attention_v1_kernelIthLi120ELi8ELi128ELNS_18Fp8KVCacheDataTypeE1ELb1EEEvPT_PKS2_PKT0_S8_ifPKiSA_iPKfiiiSC_SC_iiiii:
	.zero		32


//--------------------- .nv.shared._ZN4vllm25paged_attention_v1_kernelIthLi112ELi8ELi128ELNS_18Fp8KVCacheDataTypeE1ELb1EEEvPT_PKS2_PKT0_S8_ifPKiSA_iPKfiiiSC_SC_iiiii --------------------------
	.section	.nv.shared._ZN4vllm25paged_attention_v1_kernelIthLi112ELi8ELi128ELNS_18Fp8KVCacheDataTypeE1ELb1EEEvPT_PKS2_PKT0_S8_ifPKiSA_iPKfiiiSC_SC_iiiii,"aw",@nobits
	.sectionflags	@""
	.align	16
.nv.shared._ZN4vllm25paged_attention_v1_kernelIthLi112ELi8ELi128ELNS_18Fp8KVCacheDataTypeE1ELb1EEEvPT_PKS2_PKT0_S8_ifPKiSA_iPKfiiiSC_SC_iiiii:
	.zero		32


//--------------------- .nv.shared._ZN4vllm25paged_attention_v1_kernelIthLi96ELi8ELi128ELNS_18Fp8KVCacheDataTypeE1ELb1EEEvPT_PKS2_PKT0_S8_ifPKiSA_iPKfiiiSC_SC_iiiii --------------------------
	.section	.nv.shared._ZN4vllm25paged_attention_v1_kernelIthLi96ELi8ELi128ELNS_18Fp8KVCacheDataTypeE1ELb1EEEvPT_PKS2_PKT0_S8_ifPKiSA_iPKfiiiSC_SC_iiiii,"aw",@nobits
	.sectionflags	@""
	.align	16
.nv.shared._ZN4vllm25paged_attention_v1_kernelIthLi96ELi8ELi128ELNS_18Fp8KVCacheDataTypeE1ELb1EEEvPT_PKS2_PKT0_S8_ifPKiSA_iPKfiiiSC_SC_iiiii:
	.zero		32


//--------------------- .nv.shared._ZN4vllm25paged_attention_v1_kernelIthLi80ELi8ELi128ELNS_18Fp8KVCacheDataTypeE1ELb1EEEvPT_PKS2_PKT0_S8_ifPKiSA_iPKfiiiSC_SC_iiiii --------------------------
	.section	.nv.shared._ZN4vllm25paged_attention_v1_kernelIthLi80ELi8ELi128ELNS_18Fp8KVCacheDataTypeE1ELb1EEEvPT_PKS2_PKT0_S8_ifPKiSA_iPKfiiiSC_SC_iiiii,"aw",@nobits
	.sectionflags	@""
	.align	16
.nv.shared._ZN4vllm25paged_attention_v1_kernelIthLi80ELi8ELi128ELNS_18Fp8KVCacheDataTypeE1ELb1EEEvPT_PKS2_PKT0_S8_ifPKiSA_iPKfiiiSC_SC_iiiii:
	.zero		32


//--------------------- .nv.shared._ZN4vllm25paged_attention_v1_kernelIthLi64ELi8ELi128ELNS_18Fp8KVCacheDataTypeE1ELb1EEEvPT_PKS2_PKT0_S8_ifPKiSA_iPKfiiiSC_SC_iiiii --------------------------
	.section	.nv.shared._ZN4vllm25paged_attention_v1_kernelIthLi64ELi8ELi128ELNS_18Fp8KVCacheDataTypeE1ELb1EEEvPT_PKS2_PKT0_S8_ifPKiSA_iPKfiiiSC_SC_iiiii,"aw",@nobits
	.sectionflags	@""
	.align	16
.nv.shared._ZN4vllm25paged_attention_v1_kernelIthLi64ELi8ELi128ELNS_18Fp8KVCacheDataTypeE1ELb1EEEvPT_PKS2_PKT0_S8_ifPKiSA_iPKfiiiSC_SC_iiiii:
	.zero		32


//--------------------- .nv.shared._ZN4vllm25paged_attention_v1_kernelIthLi32ELi8ELi128ELNS_18Fp8KVCacheDataTypeE1ELb1EEEvPT_PKS2_PKT0_S8_ifPKiSA_iPKfiiiSC_SC_iiiii --------------------------
	.section	.nv.shared._ZN4vllm25paged_attention_v1_kernelIthLi32ELi8ELi128ELNS_18Fp8KVCacheDataTypeE1ELb1EEEvPT_PKS2_PKT0_S8_ifPKiSA_iPKfiiiSC_SC_iiiii,"aw",@nobits
	.sectionflags	@""
	.align	16
.nv.shared._ZN4vllm25paged_attention_v1_kernelIthLi32ELi8ELi128ELNS_18Fp8KVCacheDataTypeE1ELb1EEEvPT_PKS2_PKT0_S8_ifPKiSA_iPKfiiiSC_SC_iiiii:
	.zero		32


//--------------------- .nv.shared._ZN4vllm25paged_attention_v1_kernelIfhLi256ELi32ELi128ELNS_18Fp8KVCacheDataTypeE1ELb0EEEvPT_PKS2_PKT0_S8_ifPKiSA_iPKfiiiSC_SC_iiiii --------------------------
	.section	.nv.shared._ZN4vllm25paged_attention_v1_kernelIfhLi256ELi32ELi128ELNS_18Fp8KVCacheDataTypeE1ELb0EEEvPT_PKS2_PKT0_S8_ifPKiSA_iPKfiiiSC_SC_iiiii,"aw",@nobits
	.sectionflags	@""
	.align	16
.nv.shared._ZN4vllm25paged_attention_v1_kernelIfhLi256ELi32ELi128ELNS_18Fp8KVCacheDataTypeE1ELb0EEEvPT_PKS2_PKT0_S8_ifPKiSA_iPKfiiiSC_SC_iiiii:
	.zero		32


//--------------------- .nv.shared._ZN4vllm25paged_attention_v1_kernelIfhLi192ELi32ELi128ELNS_18Fp8KVCacheDataTypeE1ELb0EEEvPT_PKS2_PKT0_S8_ifPKiSA_iPKfiiiSC_SC_iiiii --------------------------
	.section	.nv.shared._ZN4vllm25paged_attention_v1_kernelIfhLi192ELi32ELi128ELNS_18Fp8KVCacheDataTypeE1ELb0EEEvPT_PKS2_PKT0_S8_ifPKiSA_iPKfiiiSC_SC_iiiii,"aw",@nobits
	.sectionflags	@""
	.align	16
.nv.shared._ZN4vllm25paged_attention_v1_kernelIfhLi192ELi32ELi128ELNS_18Fp8KVCacheDataTypeE1ELb0EEEvPT_PKS2_PKT0_S8_ifPKiSA_iPKfiiiSC_SC_iiiii:
	.zero		32


//--------------------- .nv.shared._ZN4vllm25paged_attention_v1_kernelIfhLi128ELi32ELi128ELNS_18Fp8KVCacheDataTypeE1ELb0EEEvPT_PKS2_PKT0_S8_ifPKiSA_iPKfiiiSC_SC_iiiii --------------------------
	.section	.nv.shared._ZN4vllm25paged_attention_v1_kernelIfhLi128ELi32ELi128ELNS_18Fp8KVCacheDataTypeE1ELb0EEEvPT_PKS2_PKT0_S8_ifPKiSA_iPKfiiiSC_SC_iiiii,"aw",@nobits
	.sectionflags	@""
	.align	16
.nv.shared._ZN4vllm25paged_attention_v1_kernelIfhLi128ELi32ELi128ELNS_18Fp8KVCacheDataTypeE1ELb0EEEvPT_PKS2_PKT0_S8_ifPKiSA_iPKfiiiSC_SC_iiiii:
	.zero		32


//--------------------- .nv.shared._ZN4vllm25paged_attention_v1_kernelIfhLi120ELi32ELi128ELNS_18Fp8KVCacheDataTypeE1ELb0EEEvPT_PKS2_PKT0_S8_ifPKiSA_iPKfiiiSC_SC_iiiii --------------------------
	.section	.nv.shared._ZN4vllm25paged_attention_v1_kernelIfhLi120ELi32ELi128ELNS_18Fp8KVCacheDataTypeE1ELb0EEEvPT_PKS2_PKT0_S8_ifPKiSA_iPKfiiiSC_SC_iiiii,"aw",@nobits
	.sectionflags	@""
	.align	16
.nv.shared._ZN4vllm25paged_attention_v1_kernelIfhLi120ELi32ELi128ELNS_18Fp8KVCacheDataTypeE1ELb0EEEvPT_PKS2_PKT0_S8_ifPKiSA_iPKfiiiSC_SC_iiiii:
	.zero		32


//--------------------- .nv.shared._ZN4vllm25paged_attention_v1_kernelIfhLi112ELi32ELi128ELNS_18Fp8KVCacheDataTypeE1ELb0EEEvPT_PKS2_PKT0_S8_ifPKiSA_iPKfiiiSC_SC_iiiii --------------------------
	.section	.nv.shared._ZN4vllm25paged_attention_v1_kernelIfhLi112ELi32ELi128ELNS_18Fp8KVCacheDataTypeE1ELb0EEEvPT_PKS2_PKT0_S8_ifPKiSA_iPKfiiiSC_SC_iiiii,"aw",@nobits
	.sectionflags	@""
	.align	16
.nv.shared._ZN4vllm25paged_attention_v1_kernelIfhLi112ELi32ELi128ELNS_18Fp8KVCacheDataTypeE1ELb0EEEvPT_PKS2_PKT0_S8_ifPKiSA_iPKfiiiSC_SC_iiiii:
	.zero		32


//--------------------- .nv.shared._ZN4vllm25paged_attention_v1_kernelIfhLi96ELi32ELi128ELNS_18Fp8KVCacheDataTypeE1ELb0EEEvPT_PKS2_PKT0_S8_ifPKiSA_iPKfiiiSC_SC_iiiii --------------------------
	.section	.nv.shared._ZN4vllm25paged_attention_v1_kernelIfhLi96ELi32ELi128ELNS_18Fp8KVCacheDataTypeE1ELb0EEEvPT_PKS2_PKT0_S8_ifPKiSA_iPKfiiiSC_SC_iiiii,"aw",@nobits
	.sectionflags	@""
	.align	16
.nv.shared._ZN4vllm25paged_attention_v1_kernelIfhLi96ELi32ELi128ELNS_18Fp8KVCacheDataTypeE1ELb0EEEvPT_PKS2_PKT0_S8_ifPKiSA_iPKfiiiSC_SC_iiiii:
	.zero		32


//--------------------- .nv.shared._ZN4vllm25paged_attention_v1_kernelIfhLi80ELi32ELi128ELNS_18Fp8KVCacheDataTypeE1ELb0EEEvPT_PKS2_PKT0_S8_ifPKiSA_iPKfiiiSC_SC_iiiii --------------------------
	.section	.nv.shared._ZN4vllm25paged_attention_v1_kernelIfhLi80ELi32ELi128ELNS_18Fp8KVCacheDataTypeE1ELb0EEEvPT_PKS2_PKT0_S8_ifPKiSA_iPKfiiiSC_SC_iiiii,"aw",@nobits
	.sectionflags	@""
	.align	16
.nv.shared._ZN4vllm25paged_attention_v1_kernelIfhLi80ELi32ELi128ELNS_18Fp8KVCacheDataTypeE1ELb0EEEvPT_PKS2_PKT0_S8_ifPKiSA_iPKfiiiSC_SC_iiiii:
	.zero		32


//--------------------- .nv.shared._ZN4vllm25paged_attention_v1_kernelIfhLi64ELi32ELi128ELNS_18Fp8KVCacheDataTypeE1ELb0EEEvPT_PKS2_PKT0_S8_ifPKiSA_iPKfiiiSC_SC_iiiii --------------------------
	.section	.nv.shared._ZN4vllm25paged_attention_v1_kernelIfhLi64ELi32ELi128ELNS_18Fp8KVCacheDataTypeE1ELb0EEEvPT_PKS2_PKT0_S8_ifPKiSA_iPKfiiiSC_SC_iiiii,"aw",@nobits
	.sectionflags	@""
	.align	16
.nv.shared._ZN4vllm25paged_attention_v1_kernelIfhLi64ELi32ELi128ELNS_18Fp8KVCacheDataTypeE1ELb0EEEvPT_PKS2_PKT0_S8_ifPKiSA_iPKfiiiSC_SC_iiiii:
	.zero		32


//--------------------- .nv.shared._ZN4vllm25paged_attention_v1_kernelIfhLi32ELi32ELi128ELNS_18Fp8KVCacheDataTypeE1ELb0EEEvPT_PKS2_PKT0_S8_ifPKiSA_iPKfiiiSC_SC_iiiii --------------------------
	.section	.nv.shared._ZN4vllm25paged_attention_v1_kernelIfhLi32ELi32ELi128ELNS_18Fp8KVCacheDataTypeE1ELb0EEEvPT_PKS2_PKT0_S8_ifPKiSA_iPKfiiiSC_SC_iiiii,"aw",@nobits
	.sectionflags	@""
	.align	16
.nv.shared._ZN4vllm25paged_attention_v1_kernelIfhLi32ELi32ELi128ELNS_18Fp8KVCacheDataTypeE1ELb0EEEvPT_PKS2_PKT0_S8_ifPKiSA_iPKfiiiSC_SC_iiiii:
	.zero		32


//--------------------- .nv.shared._ZN4vllm25paged_attention_v1_kernelIfhLi256ELi32ELi128ELNS_18Fp8KVCacheDataTypeE1ELb1EEEvPT_PKS2_PKT0_S8_ifPKiSA_iPKfiiiSC_SC_iiiii --------------------------
	.section	.nv.shared._ZN4vllm25paged_attention_v1_kernelIfhLi256ELi32ELi128ELNS_18Fp8KVCacheDataTypeE1ELb1EEEvPT_PKS2_PKT0_S8_ifPKiSA_iPKfiiiSC_SC_iiiii,"aw",@nobits
	.sectionflags	@""
	.align	16
.nv.shared._ZN4vllm25paged_attention_v1_kernelIfhLi256ELi32ELi128ELNS_18Fp8KVCacheDataTypeE1ELb1EEEvPT_PKS2_PKT0_S8_ifPKiSA_iPKfiiiSC_SC_iiiii:
	.zero		32


//--------------------- .nv.shared._ZN4vllm25paged_attention_v1_kernelIfhLi192ELi32ELi128ELNS_18Fp8KVCacheDataTypeE1ELb1EEEvPT_PKS2_PKT0_S8_ifPKiSA_iPKfiiiSC_SC_iiiii --------------------------
	.section	.nv.shared._ZN4vllm25paged_attention_v1_kernelIfhLi192ELi32ELi128ELNS_18Fp8KVCacheDataTypeE1ELb1EEEvPT_PKS2_PKT0_S8_ifPKiSA_iPKfiiiSC_SC_iiiii,"aw",@nobits
	.sectionflags	@""
	.align	16
.nv.shared._ZN4vllm25paged_attention_v1_kernelIfhLi192ELi32ELi128ELNS_18Fp8KVCacheDataTypeE1ELb1EEEvPT_PKS2_PKT0_S8_ifPKiSA_iPKfiiiSC_SC_iiiii:
	.zero		32


//--------------------- .nv.shared._ZN4vllm25paged_attention_v1_kernelIfhLi128ELi32ELi128ELNS_18Fp8KVCacheDataTypeE1ELb1EEEvPT_PKS2_PKT0_S8_ifPKiSA_iPKfiiiSC_SC_iiiii --------------------------
	.section	.nv.shared._ZN4vllm25paged_attention_v1_kernelIfhLi128ELi32ELi128ELNS_18Fp8KVCacheDataTypeE1ELb1EEEvPT_PKS2_PKT0_S8_ifPKiSA_iPKfiiiSC_SC_iiiii,"aw",@nobits
	.sectionflags	@""
	.align	16
.nv.shared._ZN4vllm25paged_attention_v1_kernelIfhLi128ELi32ELi128ELNS_18Fp8KVCacheDataTypeE1ELb1EEEvPT_PKS2_PKT0_S8_ifPKiSA_iPKfiiiSC_SC_iiiii:
	.zero		32


//--------------------- .nv.shared._ZN4vllm25paged_attention_v1_kernelIfhLi120ELi32ELi128ELNS_18Fp8KVCacheDataTypeE1ELb1EEEvPT_PKS2_PKT0_S8_ifPKiSA_iPKfiiiSC_SC_iiiii --------------------------
	.section	.nv.shared._ZN4vllm25paged_attention_v1_kernelIfhLi120ELi32ELi128ELNS_18Fp8KVCacheDataTypeE1ELb1EEEvPT_PKS2_PKT0_S8_ifPKiSA_iPKfiiiSC_SC_iiiii,"aw",@nobits
	.sectionflags	@""
	.align	16
.nv.shared._ZN4vllm25paged_attention_v1_kernelIfhLi120ELi32ELi128ELNS_18Fp8KVCacheDataTypeE1ELb1EEEvPT_PKS2_PKT0_S8_ifPKiSA_iPKfiiiSC_SC_iiiii:
	.zero		32


//--------------------- .nv.shared._ZN4vllm25paged_attention_v1_kernelIfhLi112ELi32ELi128ELNS_18Fp8KVCacheDataTypeE1ELb1EEEvPT_PKS2_PKT0_S8_ifPKiSA_iPKfiiiSC_SC_iiiii --------------------------
	.section	.nv.shared._ZN4vllm25paged_attention_v1_kernelIfhLi112ELi32ELi128ELNS_18Fp8KVCacheDataTypeE1ELb1EEEvPT_PKS2_PKT0_S8_ifPKiSA_iPKfiiiSC_SC_iiiii,"aw",@nobits
	.sectionflags	@""
	.align	16
.nv.shared._ZN4vllm25paged_attention_v1_kernelIfhLi112ELi32ELi128ELNS_18Fp8KVCacheDataTypeE1ELb1EEEvPT_PKS2_PKT0_S8_ifPKiSA_iPKfiiiSC_SC_iiiii:
	.zero		32


//--------------------- .nv.shared._ZN4vllm25paged_attention_v1_kernelIfhLi96ELi32ELi128ELNS_18Fp8KVCacheDataTypeE1ELb1EEEvPT_PKS2_PKT0_S8_ifPKiSA_iPKfiiiSC_SC_iiiii --------------------------
	.section	.nv.shared._ZN4vllm25paged_attention_v1_kernelIfhLi96ELi32ELi128ELNS_18Fp8KVCacheDataTypeE1ELb1EEEvPT_PKS2_PKT0_S8_ifPKiSA_iPKfiiiSC_SC_iiiii,"aw",@nobits
	.sectionflags	@""
	.align	16
.nv.shared._ZN4vllm25paged_attention_v1_kernelIfhLi96ELi32ELi128ELNS_18Fp8KVCacheDataTypeE1ELb1EEEvPT_PKS2_PKT0_S8_ifPKiSA_iPKfiiiSC_SC_iiiii:
	.zero		32


//--------------------- .nv.shared._ZN4vllm25paged_attention_v1_kernelIfhLi80ELi32ELi128ELNS_18Fp8KVCacheDataTypeE1ELb1EEEvPT_PKS2_PKT0_S8_ifPKiSA_iPKfiiiSC_SC_iiiii --------------------------
	.section	.nv.shared._ZN4vllm25paged_attention_v1_kernelIfhLi80ELi32ELi128ELNS_18Fp8KVCacheDataTypeE1ELb1EEEvPT_PKS2_PKT0_S8_ifPKiSA_iPKfiiiSC_SC_iiiii,"aw",@nobits
	.sectionflags	@""
	.align	16
.nv.shared._ZN4vllm25paged_attention_v1_kernelIfhLi80ELi32ELi128ELNS_18Fp8KVCacheDataTypeE1ELb1EEEvPT_PKS2_PKT0_S8_ifPKiSA_iPKfiiiSC_SC_iiiii:
	.zero		32


//--------------------- .nv.shared._ZN4vllm25paged_attention_v1_kernelIfhLi64ELi32ELi128ELNS_18Fp8KVCacheDataTypeE1ELb1EEEvPT_PKS2_PKT0_S8_ifPKiSA_iPKfiiiSC_SC_iiiii --------------------------
	.section	.nv.shared._ZN4vllm25paged_attention_v1_kernelIfhLi64ELi32ELi128ELNS_18Fp8KVCacheDataTypeE1ELb1EEEvPT_PKS2_PKT0_S8_ifPKiSA_iPKfiiiSC_SC_iiiii,"aw",@nobits
	.sectionflags	@""
	.align	16
.nv.shared._ZN4vllm25paged_attention_v1_kernelIfhLi64ELi32ELi128ELNS_18Fp8KVCacheDataTypeE1ELb1EEEvPT_PKS2_PKT0_S8_ifPKiSA_iPKfiiiSC_SC_iiiii:
	.zero		32


//--------------------- .nv.shared._ZN4vllm25paged_attention_v1_kernelIfhLi32ELi32ELi128ELNS_18Fp8KVCacheDataTypeE1ELb1EEEvPT_PKS2_PKT0_S8_ifPKiSA_iPKfiiiSC_SC_iiiii --------------------------
	.section	.nv.shared._ZN4vllm25paged_attention_v1_kernelIfhLi32ELi32ELi128ELNS_18Fp8KVCacheDataTypeE1ELb1EEEvPT_PKS2_PKT0_S8_ifPKiSA_iPKfiiiSC_SC_iiiii,"aw",@nobits
	.sectionflags	@""
	.align	16
.nv.shared._ZN4vllm25paged_attention_v1_kernelIfhLi32ELi32ELi128ELNS_18Fp8KVCacheDataTypeE1ELb1EEEvPT_PKS2_PKT0_S8_ifPKiSA_iPKfiiiSC_SC_iiiii:
	.zero		32


//--------------------- .nv.shared._ZN4vllm25paged_attention_v1_kernelIfhLi256ELi16ELi128ELNS_18Fp8KVCacheDataTypeE1ELb0EEEvPT_PKS2_PKT0_S8_ifPKiSA_iPKfiiiSC_SC_iiiii --------------------------
	.section	.nv.shared._ZN4vllm25paged_attention_v1_kernelIfhLi256ELi16ELi128ELNS_18Fp8KVCacheDataTypeE1ELb0EEEvPT_PKS2_PKT0_S8_ifPKiSA_iPKfiiiSC_SC_iiiii,"aw",@nobits
	.sectionflags	@""
	.align	16
.nv.shared._ZN4vllm25paged_attention_v1_kernelIfhLi256ELi16ELi128ELNS_18Fp8KVCacheDataTypeE1ELb0EEEvPT_PKS2_PKT0_S8_ifPKiSA_iPKfiiiSC_SC_iiiii:
	.zero		32


//--------------------- .nv.shared._ZN4vllm25paged_attention_v1_kernelIfhLi192ELi16ELi128ELNS_18Fp8KVCacheDataTypeE1ELb0EEEvPT_PKS2_PKT0_S8_ifPKiSA_iPKfiiiSC_SC_iiiii --------------------------
	.section	.nv.shared._ZN4vllm25paged_attention_v1_kernelIfhLi192ELi16ELi128ELNS_18Fp8KVCacheDataTypeE1ELb0EEEvPT_PKS2_PKT0_S8_ifPKiSA_iPKfiiiSC_SC_iiiii,"aw",@nobits
	.sectionflags	@""
	.align	16
.nv.shared._ZN4vllm25paged_attention_v1_kernelIfhLi192ELi16ELi128ELNS_18Fp8KVCacheDataTypeE1ELb0EEEvPT_PKS2_PKT0_S8_ifPKiSA_iPKfiiiSC_SC_iiiii:
	.zero		32


//--------------------- .nv.shared._ZN4vllm25paged_attention_v1_kernelIfhLi128ELi16ELi128ELNS_18Fp8KVCacheDataTypeE1ELb0EEEvPT_PKS2_PKT0_S8_ifPKiSA_iPKfiiiSC_SC_iiiii --------------------------
	.section	.nv.shared._ZN4vllm25paged_attention_v1_kernelIfhLi128ELi16ELi128ELNS_18Fp8KVCacheDataTypeE1ELb0EEEvPT_PKS2_PKT0_S8_ifPKiSA_iPKfiiiSC_SC_iiiii,"aw",@nobits
	.sectionflags	@""
	.align	16
.nv.shared._ZN4vllm25paged_attention_v1_kernelIfhLi128ELi16ELi128ELNS_18Fp8KVCacheDataTypeE1ELb0EEEvPT_PKS2_PKT0_S8_ifPKiSA_iPKfiiiSC_SC_iiiii:
	.zero		32


//--------------------- .nv.shared._ZN4vllm25paged_attention_v1_kernelIfhLi120ELi16ELi128ELNS_18Fp8KVCacheDataTypeE1ELb0EEEvPT_PKS2_PKT0_S8_ifPKiSA_iPKfiiiSC_SC_iiiii --------------------------
	.section	.nv.shared._ZN4vllm25paged_attention_v1_kernelIfhLi120ELi16ELi128ELNS_18Fp8KVCacheDataTypeE1ELb0EEEvPT_PKS2_PKT0_S8_ifPKiSA_iPKfiiiSC_SC_iiiii,"aw",@nobits
	.sectionflags	@""
	.align	16
.nv.shared._ZN4vllm25paged_attention_v1_kernelIfhLi120ELi16ELi128ELNS_18Fp8KVCacheDataTypeE1ELb0EEEvPT_PKS2_PKT0_S8_ifPKiSA_iPKfiiiSC_SC_iiiii:
	.zero		32


//--------------------- .nv.shared._ZN4vllm25paged_attention_v1_kernelIfhLi112ELi16ELi128ELNS_18Fp8KVCacheDataTypeE1ELb0EEEvPT_PKS2_PKT0_S8_ifPKiSA_iPKfiiiSC_SC_iiiii --------------------------
	.section	.nv.shared._ZN4vllm25paged_attention_v1_kernelIfhLi112ELi16ELi128ELNS_18Fp8KVCacheDataTypeE1ELb0EEEvPT_PKS2_PKT0_S8_ifPKiSA_iPKfiiiSC_SC_iiiii,"aw",@nobits
	.sectionflags	@""
	.align	16
.nv.shared._ZN4vllm25paged_attention_v1_kernelIfhLi112ELi16ELi128ELNS_18Fp8KVCacheDataTypeE1ELb0EEEvPT_PKS2_PKT0_S8_ifPKiSA_iPKfiiiSC_SC_iiiii:
	.zero		32


//--------------------- .nv.shared._ZN4vllm25paged_attention_v1_kernelIfhLi96ELi16ELi128ELNS_18Fp8KVCacheDataTypeE1ELb0EEEvPT_PKS2_PKT0_S8_ifPKiSA_iPKfiiiSC_SC_iiiii --------------------------
	.section	.nv.shared._ZN4vllm25paged_attention_v1_kernelIfhLi96ELi16ELi128ELNS_18Fp8KVCacheDataTypeE1ELb0EEEvPT_PKS2_PKT0_S8_ifPKiSA_iPKfiiiSC_SC_iiiii,"aw",@nobits
	.sectionflags	@""
	.align	16
.nv.shared._ZN4vllm25paged_attention_v1_kernelIfhLi96ELi16ELi128ELNS_18Fp8KVCacheDataTypeE1ELb0EEEvPT_PKS2_PKT0_S8_ifPKiSA_iPKfiiiSC_SC_iiiii:
	.zero		32


//--------------------- .nv.shared._ZN4vllm25paged_attention_v1_kernelIfhLi80ELi16ELi128ELNS_18Fp8KVCacheDataTypeE1ELb0EEEvPT_PKS2_PKT0_S8_ifPKiSA_iPKfiiiSC_SC_iiiii --------------------------
	.section	.nv.shared._ZN4vllm25paged_attention_v1_kernelIfhLi80ELi16ELi128ELNS_18Fp8KVCacheDataTypeE1ELb0EEEvPT_PKS2_PKT0_S8_ifPKiSA_iPKfiiiSC_SC_iiiii,"aw",@nobits
	.sectionflags	@""
	.align	16
.nv.shared._ZN4vllm25paged_attention_v1_kernelIfhLi80ELi16ELi128ELNS_18Fp8KVCacheDataTypeE1ELb0EEEvPT_PKS2_PKT0_S8_ifPKiSA_iPKfiiiSC_SC_iiiii:
	.zero		32


//--------------------- .nv.shared._ZN4vllm25paged_attention_v1_kernelIfhLi64ELi16ELi128ELNS_18Fp8KVCacheDataTypeE1ELb0EEEvPT_PKS2_PKT0_S8_ifPKiSA_iPKfiiiSC_SC_iiiii --------------------------
	.section	.nv.shared._ZN4vllm25paged_attention_v1_kernelIfhLi64ELi16ELi128ELNS_18Fp8KVCacheDataTypeE1ELb0EEEvPT_PKS2_PKT0_S8_ifPKiSA_iPKfiiiSC_SC_iiiii,"aw",@nobits
	.sectionflags	@""
	.align	16
.nv.shared._ZN4vllm25paged_attention_v1_kernelIfhLi64ELi16ELi128ELNS_18Fp8KVCacheDataTypeE1ELb0EEEvPT_PKS2_PKT0_S8_ifPKiSA_iPKfiiiSC_SC_iiiii:
	.zero		32


//--------------------- .nv.shared._ZN4vllm25paged_attention_v1_kernelIfhLi32ELi16ELi128ELNS_18Fp8KVCacheDataTypeE1ELb0EEEvPT_PKS2_PKT0_S8_ifPKiSA_iPKfiiiSC_SC_iiiii --------------------------
	.section	.nv.shared._ZN4vllm25paged_attention_v1_kernelIfhLi32ELi16ELi128ELNS_18Fp8KVCacheDataTypeE1ELb0EEEvPT_PKS2_PKT0_S8_ifPKiSA_iPKfiiiSC_SC_iiiii,"aw",@nobits
	.sectionflags	@""
	.align	16
.nv.shared._ZN4vllm25paged_attention_v1_kernelIfhLi32ELi16ELi128ELNS_18Fp8KVCacheDataTypeE1ELb0EEEvPT_PKS2_PKT0_S8_ifPKiSA_iPKfiiiSC_SC_iiiii:
	.zero		32


//--------------------- .nv.shared._ZN4vllm25paged_attention_v1_kernelIfhLi256ELi16ELi128ELNS_18Fp8KVCacheDataTypeE1ELb1EEEvPT_PKS2_PKT0_S8_ifPKiSA_iPKfiiiSC_SC_iiiii --------------------------
	.section	.nv.shared._ZN4vllm25paged_attention_v1_kernelIfhLi256ELi16ELi128ELNS_18Fp8KVCacheDataTypeE1ELb1EEEvPT_PKS2_PKT0_S8_ifPKiSA_iPKfiiiSC_SC_iiiii,"aw",@nobits
	.sectionflags	@""
	.align	16
.nv.shared._ZN4vllm25paged_attention_v1_kernelIfhLi256ELi16ELi128ELNS_18Fp8KVCacheDataTypeE1ELb1EEEvPT_PKS2_PKT0_S8_ifPKiSA_iPKfiiiSC_SC_iiiii:
	.zero		32


//--------------------- .nv.shared._ZN4vllm25paged_attention_v1_kernelIfhLi192ELi16ELi128ELNS_18Fp8KVCacheDataTypeE1ELb1EEEvPT_PKS2_PKT0_S8_ifPKiSA_iPKfiiiSC_SC_iiiii --------------------------
	.section	.nv.shared._ZN4vllm25paged_attention_v1_kernelIfhLi192ELi16ELi128ELNS_18Fp8KVCacheDataTypeE1ELb1EEEvPT_PKS2_PKT0_S8_ifPKiSA_iPKfiiiSC_SC_iiiii,"aw",@nobits
	.sectionflags	@""
	.align	16
.nv.shared._ZN4vllm25paged_attention_v1_kernelIfhLi192ELi16ELi128ELNS_18Fp8KVCacheDataTypeE1ELb1EEEvPT_PKS2_PKT0_S8_ifPKiSA_iPKfiiiSC_SC_iiiii:
	.zero		32


//--------------------- .nv.shared._ZN4vllm25paged_attention_v1_kernelIfhLi128ELi16ELi128ELNS_18Fp8KVCacheDataTypeE1ELb1EEEvPT_PKS2_PKT0_S8_ifPKiSA_iPKfiiiSC_SC_iiiii --------------------------
	.section	.nv.shared._ZN4vllm25paged_attention_v1_kernelIfhLi128ELi16ELi128ELNS_18Fp8KVCacheDataTypeE1ELb1EEEvPT_PKS2_PKT0_S8_ifPKiSA_iPKfiiiSC_SC_iiiii,"aw",@nobits
	.sectionflags	@""
	.align	16
.nv.shared._ZN4vllm25paged_attention_v1_kernelIfhLi128ELi16ELi128ELNS_18Fp8KVCacheDataTypeE1ELb1EEEvPT_PKS2_PKT0_S8_ifPKiSA_iPKfiiiSC_SC_iiiii:
	.zero		32


//--------------------- .nv.shared._ZN4vllm25paged_attention_v1_kernelIfhLi120ELi16ELi128ELNS_18Fp8KVCacheDataTypeE1ELb1EEEvPT_PKS2_PKT0_S8_ifPKiSA_iPKfiiiSC_SC_iiiii --------------------------
	.section	.nv.shared._ZN4vllm25paged_attention_v1_kernelIfhLi120ELi16ELi128ELNS_18Fp8KVCacheDataTypeE1ELb1EEEvPT_PKS2_PKT0_S8_ifPKiSA_iPKfiiiSC_SC_iiiii,"aw",@nobits
	.sectionflags	@""
	.align	16
.nv.shared._ZN4vllm25paged_attention_v1_kernelIfhLi120ELi16ELi128ELNS_18Fp8KVCacheDataTypeE1ELb1EEEvPT_PKS2_PKT0_S8_ifPKiSA_iPKfiiiSC_SC_iiiii:
	.zero		32


//--------------------- .nv.shared._ZN4vllm25paged_attention_v1_kernelIfhLi112ELi16ELi128ELNS_18Fp8KVCacheDataTypeE1ELb1EEEvPT_PKS2_PKT0_S8_ifPKiSA_iPKfiiiSC_SC_iiiii --------------------------
	.section	.nv.shared._ZN4vllm25paged_attention_v1_kernelIfhLi112ELi16ELi128ELNS_18Fp8KVCacheDataTypeE1ELb1EEEvPT_PKS2_PKT0_S8_ifPKiSA_iPKfiiiSC_SC_iiiii,"aw",@nobits
	.sectionflags	@""
	.align	16
.nv.shared._ZN4vllm25paged_attention_v1_kernelIfhLi112ELi16ELi128ELNS_18Fp8KVCacheDataTypeE1ELb1EEEvPT_PKS2_PKT0_S8_ifPKiSA_iPKfiiiSC_SC_iiiii:
	.zero		32


//--------------------- .nv.shared._ZN4vllm25paged_attention_v1_kernelIfhLi96ELi16ELi128ELNS_18Fp8KVCacheDataTypeE1ELb1EEEvPT_PKS2_PKT0_S8_ifPKiSA_iPKfiiiSC_SC_iiiii --------------------------
	.section	.nv.shared._ZN4vllm25paged_attention_v1_kernelIfhLi96ELi16ELi128ELNS_18Fp8KVCacheDataTypeE1ELb1EEEvPT_PKS2_PKT0_S8_ifPKiSA_iPKfiiiSC_SC_iiiii,"aw",@nobits
	.sectionflags	@""
	.align	16
.nv.shared._ZN4vllm25paged_attention_v1_kernelIfhLi96ELi16ELi128ELNS_18Fp8KVCacheDataTypeE1ELb1EEEvPT_PKS2_PKT0_S8_ifPKiSA_iPKfiiiSC_SC_iiiii:
	.zero		32


//--------------------- .nv.shared._ZN4vllm25paged_attention_v1_kernelIfhLi80ELi16ELi128ELNS_18Fp8KVCacheDataTypeE1ELb1EEEvPT_PKS2_PKT0_S8_ifPKiSA_iPKfiiiSC_SC_iiiii --------------------------
	.section	.nv.shared._ZN4vllm25paged_attention_v1_kernelIfhLi80ELi16ELi128ELNS_18Fp8KVCacheDataTypeE1ELb1EEEvPT_PKS2_PKT0_S8_ifPKiSA_iPKfiiiSC_SC_iiiii,"aw",@nobits
	.sectionflags	@""
	.align	16
.nv.shared._ZN4vllm25paged_attention_v1_kernelIfhLi80ELi16ELi128ELNS_18Fp8KVCacheDataTypeE1ELb1EEEvPT_PKS2_PKT0_S8_ifPKiSA_iPKfiiiSC_SC_iiiii:
	.zero		32


//--------------------- .nv.shared._ZN4vllm25paged_attention_v1_kernelIfhLi64ELi16ELi128ELNS_18Fp8KVCacheDataTypeE1ELb1EEEvPT_PKS2_PKT0_S8_ifPKiSA_iPKfiiiSC_SC_iiiii --------------------------
	.section	.nv.shared._ZN4vllm25paged_attention_v1_kernelIfhLi64ELi16ELi128ELNS_18Fp8KVCacheDataTypeE1ELb1EEEvPT_PKS2_PKT0_S8_ifPKiSA_iPKfiiiSC_SC_iiiii,"aw",@nobits
	.sectionflags	@""
	.align	16
.nv.shared._ZN4vllm25paged_attention_v1_kernelIfhLi64ELi16ELi128ELNS_18Fp8KVCacheDataTypeE1ELb1EEEvPT_PKS2_PKT0_S8_ifPKiSA_iPKfiiiSC_SC_iiiii:
	.zero		32


//--------------------- .nv.shared._ZN4vllm25paged_attention_v1_kernelIfhLi32ELi16ELi128ELNS_18Fp8KVCacheDataTypeE1ELb1EEEvPT_PKS2_PKT0_S8_ifPKiSA_iPKfiiiSC_SC_iiiii --------------------------
	.section	.nv.shared._ZN4vllm25paged_attention_v1_kernelIfhLi32ELi16ELi128ELNS_18Fp8KVCacheDataTypeE1ELb1EEEvPT_PKS2_PKT0_S8_ifPKiSA_iPKfiiiSC_SC_iiiii,"aw",@nobits
	.sectionflags	@""
	.align	16
.nv.shared._ZN4vllm25paged_attention_v1_kernelIfhLi32ELi16ELi128ELNS_18Fp8KVCacheDataTypeE1ELb1EEEvPT_PKS2_PKT0_S8_ifPKiSA_iPKfiiiSC_SC_iiiii:
	.zero		32


//--------------------- .nv.shared._ZN4vllm25paged_attention_v1_kernelIfhLi256ELi8ELi128ELNS_18Fp8KVCacheDataTypeE1ELb0EEEvPT_PKS2_PKT0_S8_ifPKiSA_iPKfiiiSC_SC_iiiii --------------------------
	.section	.nv.shared._ZN4vllm25paged_attention_v1_kernelIfhLi256ELi8ELi128ELNS_18Fp8KVCacheDataTypeE1ELb0EEEvPT_PKS2_PKT0_S8_ifPKiSA_iPKfiiiSC_SC_iiiii,"aw",@nobits
	.sectionflags	@""
	.align	16
.nv.shared._ZN4vllm25paged_attention_v1_kernelIfhLi256ELi8ELi128ELNS_18Fp8KVCacheDataTypeE1ELb0EEEvPT_PKS2_PKT0_S8_ifPKiSA_iPKfiiiSC_SC_iiiii:
	.zero		32


//--------------------- .nv.shared._ZN4vllm25paged_attention_v1_kernelIfhLi192ELi8ELi128ELNS_18Fp8KVCacheDataTypeE1ELb0EEEvPT_PKS2_PKT0_S8_ifPKiSA_iPKfiiiSC_SC_iiiii --------------------------
	.section	.nv.shared._ZN4vllm25paged_attention_v1_kernelIfhLi192ELi8ELi128ELNS_18Fp8KVCacheDataTypeE1ELb0EEEvPT_PKS2_PKT0_S8_ifPKiSA_iPKfiiiSC_SC_iiiii,"aw",@nobits
	.sectionflags	@""
	.align	16
.nv.shared._ZN4vllm25paged_attention_v1_kernelIfhLi192ELi8ELi128ELNS_18Fp8KVCacheDataTypeE1ELb0EEEvPT_PKS2_PKT0_S8_ifPKiSA_iPKfiiiSC_SC_iiiii:
	.zero		32


//--------------------- .nv.shared._ZN4vllm25paged_attention_v1_kernelIfhLi128ELi8ELi128ELNS_18Fp8KVCacheDataTypeE1ELb0EEEvPT_PKS2_PKT0_S8_ifPKiSA_iPKfiiiSC_SC_iiiii --------------------------
	.section	.nv.shared._ZN4vllm25paged_attention_v1_kernelIfhLi128ELi8ELi128ELNS_18Fp8KVCacheDataTypeE1ELb0EEEvPT_PKS2_PKT0_S8_ifPKiSA_iPKfiiiSC_SC_iiiii,"aw",@nobits
	.sectionflags	@""
	.align	16
.nv.shared._ZN4vllm25paged_attention_v1_kernelIfhLi128ELi8ELi128ELNS_18Fp8KVCacheDataTypeE1ELb0EEEvPT_PKS2_PKT0_S8_ifPKiSA_iPKfiiiSC_SC_iiiii:
	.zero		32


//--------------------- .nv.shared._ZN4vllm25paged_attention_v1_kernelIfhLi120ELi8ELi128ELNS_18Fp8KVCacheDataTypeE1ELb0EEEvPT_PKS2_PKT0_S8_ifPKiSA_iPKfiiiSC_SC_iiiii --------------------------
	.section	.nv.shared._ZN4vllm25paged_attention_v1_kernelIfhLi120ELi8ELi128ELNS_18Fp8KVCacheDataTypeE1ELb0EEEvPT_PKS2_PKT0_S8_ifPKiSA_iPKfiiiSC_SC_iiiii,"aw",@nobits
	.sectionflags	@""
	.align	16
.nv.shared._ZN4vllm25paged_attention_v1_kernelIfhLi120ELi8ELi128ELNS_18Fp8KVCacheDataTypeE1ELb0EEEvPT_PKS2_PKT0_S8_ifPKiSA_iPKfiiiSC_SC_iiiii:
	.zero		32


//--------------------- .nv.shared._ZN4vllm25paged_attention_v1_kernelIfhLi112ELi8ELi128ELNS_18Fp8KVCacheDataTypeE1ELb0EEEvPT_PKS2_PKT0_S8_ifPKiSA_iPKfiiiSC_SC_iiiii --------------------------
	.section	.nv.shared._ZN4vllm25paged_attention_v1_kernelIfhLi112ELi8ELi128ELNS_18Fp8KVCacheDataTypeE1ELb0EEEvPT_PKS2_PKT0_S8_ifPKiSA_iPKfiiiSC_SC_iiiii,"aw",@nobits
	.sectionflags	@""
	.align	16
.nv.shared._ZN4vllm25paged_attention_v1_kernelIfhLi112ELi8ELi128ELNS_18Fp8KVCacheDataTypeE1ELb0EEEvPT_PKS2_PKT0_S8_ifPKiSA_iPKfiiiSC_SC_iiiii:
	.zero		32


//--------------------- .nv.shared._ZN4vllm25paged_attention_v1_kernelIfhLi96ELi8ELi128ELNS_18Fp8KVCacheDataTypeE1ELb0EEEvPT_PKS2_PKT0_S8_ifPKiSA_iPKfiiiSC_SC_iiiii --------------------------
	.section	.nv.shared._ZN4vllm25paged_attention_v1_kernelIfhLi96ELi8ELi128ELNS_18Fp8KVCacheDataTypeE1ELb0EEEvPT_PKS2_PKT0_S8_ifPKiSA_iPKfiiiSC_SC_iiiii,"aw",@nobits
	.sectionflags	@""
	.align	16
.nv.shared._ZN4vllm25paged_attention_v1_kernelIfhLi96ELi8ELi128ELNS_18Fp8KVCacheDataTypeE1ELb0EEEvPT_PKS2_PKT0_S8_ifPKiSA_iPKfiiiSC_SC_iiiii:
	.zero		32


//--------------------- .nv.shared._ZN4vllm25paged_attention_v1_kernelIfhLi80ELi8ELi128ELNS_18Fp8KVCacheDataTypeE1ELb0EEEvPT_PKS2_PKT0_S8_ifPKiSA_iPKfiiiSC_SC_iiiii --------------------------
	.section	.nv.shared._ZN4vllm25paged_attention_v1_kernelIfhLi80ELi8ELi128ELNS_18Fp8KVCacheDataTypeE1ELb0EEEvPT_PKS2_PKT0_S8_ifPKiSA_iPKfiiiSC_SC_iiiii,"aw",@nobits
	.sectionflags	@""
	.align	16
.nv.shared._ZN4vllm25paged_attention_v1_kernelIfhLi80ELi8ELi128ELNS_18Fp8KVCacheDataTypeE1ELb0EEEvPT_PKS2_PKT0_S8_ifPKiSA_iPKfiiiSC_SC_iiiii:
	.zero		32


//--------------------- .nv.shared._ZN4vllm25paged_attention_v1_kernelIfhLi64ELi8ELi128ELNS_18Fp8KVCacheDataTypeE1ELb0EEEvPT_PKS2_PKT0_S8_ifPKiSA_iPKfiiiSC_SC_iiiii --------------------------
	.section	.nv.shared._ZN4vllm25paged_attention_v1_kernelIfhLi64ELi8ELi128ELNS_18Fp8KVCacheDataTypeE1ELb0EEEvPT_PKS2_PKT0_S8_ifPKiSA_iPKfiiiSC_SC_iiiii,"aw",@nobits
	.sectionflags	@""
	.align	16
.nv.shared._ZN4vllm25paged_attention_v1_kernelIfhLi64ELi8ELi128ELNS_18Fp8KVCacheDataTypeE1ELb0EEEvPT_PKS2_PKT0_S8_ifPKiSA_iPKfiiiSC_SC_iiiii:
	.zero		32


//--------------------- .nv.shared._ZN4vllm25paged_attention_v1_kernelIfhLi32ELi8ELi128ELNS_18Fp8KVCacheDataTypeE1ELb0EEEvPT_PKS2_PKT0_S8_ifPKiSA_iPKfiiiSC_SC_iiiii --------------------------
	.section	.nv.shared._ZN4vllm25paged_attention_v1_kernelIfhLi32ELi8ELi128ELNS_18Fp8KVCacheDataTypeE1ELb0EEEvPT_PKS2_PKT0_S8_ifPKiSA_iPKfiiiSC_SC_iiiii,"aw",@nobits
	.sectionflags	@""
	.align	16
.nv.shared._ZN4vllm25paged_attention_v1_kernelIfhLi32ELi8ELi128ELNS_18Fp8KVCacheDataTypeE1ELb0EEEvPT_PKS2_PKT0_S8_ifPKiSA_iPKfiiiSC_SC_iiiii:
	.zero		32


//--------------------- .nv.shared._ZN4vllm25paged_attention_v1_kernelIfhLi256ELi8ELi128ELNS_18Fp8KVCacheDataTypeE1ELb1EEEvPT_PKS2_PKT0_S8_ifPKiSA_iPKfiiiSC_SC_iiiii --------------------------
	.section	.nv.shared._ZN4vllm25paged_attention_v1_kernelIfhLi256ELi8ELi128ELNS_18Fp8KVCacheDataTypeE1ELb1EEEvPT_PKS2_PKT0_S8_ifPKiSA_iPKfiiiSC_SC_iiiii,"aw",@nobits
	.sectionflags	@""
	.align	16
.nv.shared._ZN4vllm25paged_attention_v1_kernelIfhLi256ELi8ELi128ELNS_18Fp8KVCacheDataTypeE1ELb1EEEvPT_PKS2_PKT0_S8_ifPKiSA_iPKfiiiSC_SC_iiiii:
	.zero		32


//--------------------- .nv.shared._ZN4vllm25paged_attention_v1_kernelIfhLi192ELi8ELi128ELNS_18Fp8KVCacheDataTypeE1ELb1EEEvPT_PKS2_PKT0_S8_ifPKiSA_iPKfiiiSC_SC_iiiii --------------------------
	.section	.nv.shared._ZN4vllm25paged_attention_v1_kernelIfhLi192ELi8ELi128ELNS_18Fp8KVCacheDataTypeE1ELb1EEEvPT_PKS2_PKT0_S8_ifPKiSA_iPKfiiiSC_SC_iiiii,"aw",@nobits
	.sectionflags	@""
	.align	16
.nv.shared._ZN4vllm25paged_attention_v1_kernelIfhLi192ELi8ELi128ELNS_18Fp8KVCacheDataTypeE1ELb1EEEvPT_PKS2_PKT0_S8_ifPKiSA_iPKfiiiSC_SC_iiiii:
	.zero		32


//--------------------- .nv.shared._ZN4vllm25paged_attention_v1_kernelIfhLi128ELi8ELi128ELNS_18Fp8KVCacheDataTypeE1ELb1EEEvPT_PKS2_PKT0_S8_ifPKiSA_iPKfiiiSC_SC_iiiii --------------------------
	.section	.nv.shared._ZN4vllm25paged_attention_v1_kernelIfhLi128ELi8ELi128ELNS_18Fp8KVCacheDataTypeE1ELb1EEEvPT_PKS2_PKT0_S8_ifPKiSA_iPKfiiiSC_SC_iiiii,"aw",@nobits
	.sectionflags	@""
	.align	16
.nv.shared._ZN4vllm25paged_attention_v1_kernelIfhLi128ELi8ELi128ELNS_18Fp8KVCacheDataTypeE1ELb1EEEvPT_PKS2_PKT0_S8_ifPKiSA_iPKfiiiSC_SC_iiiii:
	.zero		32


//--------------------- .nv.shared._ZN4vllm25paged_attention_v1_kernelIfhLi120ELi8ELi128ELNS_18Fp8KVCacheDataTypeE1ELb1EEEvPT_PKS2_PKT0_S8_ifPKiSA_iPKfiiiSC_SC_iiiii --------------------------
	.section	.nv.shared._ZN4vllm25paged_attention_v1_kernelIfhLi120ELi8ELi128ELNS_18Fp8KVCacheDataTypeE1ELb1EEEvPT_PKS2_PKT0_S8_ifPKiSA_iPKfiiiSC_SC_iiiii,"aw",@nobits
	.sectionflags	@""
	.align	16
.nv.shared._ZN4vllm25paged_attention_v1_kernelIfhLi120ELi8ELi128ELNS_18Fp8KVCacheDataTypeE1ELb1EEEvPT_PKS2_PKT0_S8_ifPKiSA_iPKfiiiSC_SC_iiiii:
	.zero		32


//--------------------- .nv.shared._ZN4vllm25paged_attention_v1_kernelIfhLi112ELi8ELi128ELNS_18Fp8KVCacheDataTypeE1ELb1EEEvPT_PKS2_PKT0_S8_ifPKiSA_iPKfiiiSC_SC_iiiii --------------------------
	.section	.nv.shared._ZN4vllm25paged_attention_v1_kernelIfhLi112ELi8ELi128ELNS_18Fp8KVCacheDataTypeE1ELb1EEEvPT_PKS2_PKT0_S8_ifPKiSA_iPKfiiiSC_SC_iiiii,"aw",@nobits
	.sectionflags	@""
	.align	16
.nv.shared._ZN4vllm25paged_attention_v1_kernelIfhLi112ELi8ELi128ELNS_18Fp8KVCacheDataTypeE1ELb1EEEvPT_PKS2_PKT0_S8_ifPKiSA_iPKfiiiSC_SC_iiiii:
	.zero		32


//--------------------- .nv.shared._ZN4vllm25paged_attention_v1_kernelIfhLi96ELi8ELi128ELNS_18Fp8KVCacheDataTypeE1ELb1EEEvPT_PKS2_PKT0_S8_ifPKiSA_iPKfiiiSC_SC_iiiii --------------------------
	.section	.nv.shared._ZN4vllm25paged_attention_v1_kernelIfhLi96ELi8ELi128ELNS_18Fp8KVCacheDataTypeE1ELb1EEEvPT_PKS2_PKT0_S8_ifPKiSA_iPKfiiiSC_SC_iiiii,"aw",@nobits
	.sectionflags	@""
	.align	16
.nv.shared._ZN4vllm25paged_attention_v1_kernelIfhLi96ELi8ELi128ELNS_18Fp8KVCacheDataTypeE1ELb1EEEvPT_PKS2_PKT0_S8_ifPKiSA_iPKfiiiSC_SC_iiiii:
	.zero		32


//--------------------- .nv.shared._ZN4vllm25paged_attention_v1_kernelIfhLi80ELi8ELi128ELNS_18Fp8KVCacheDataTypeE1ELb1EEEvPT_PKS2_PKT0_S8_ifPKiSA_iPKfiiiSC_SC_iiiii --------------------------
	.section	.nv.shared._ZN4vllm25paged_attention_v1_kernelIfhLi80ELi8ELi128ELNS_18Fp8KVCacheDataTypeE1ELb1EEEvPT_PKS2_PKT0_S8_ifPKiSA_iPKfiiiSC_SC_iiiii,"aw",@nobits
	.sectionflags	@""
	.align	16
.nv.shared._ZN4vllm25paged_attention_v1_kernelIfhLi80ELi8ELi128ELNS_18Fp8KVCacheDataTypeE1ELb1EEEvPT_PKS2_PKT0_S8_ifPKiSA_iPKfiiiSC_SC_iiiii:
	.zero		32


//--------------------- .nv.shared._ZN4vllm25paged_attention_v1_kernelIfhLi64ELi8ELi128ELNS_18Fp8KVCacheDataTypeE1ELb1EEEvPT_PKS2_PKT0_S8_ifPKiSA_iPKfiiiSC_SC_iiiii --------------------------
	.section	.nv.shared._ZN4vllm25paged_attention_v1_kernelIfhLi64ELi8ELi128ELNS_18Fp8KVCacheDataTypeE1ELb1EEEvPT_PKS2_PKT0_S8_ifPKiSA_iPKfiiiSC_SC_iiiii,"aw",@nobits
	.sectionflags	@""
	.align	16
.nv.shared._ZN4vllm25paged_attention_v1_kernelIfhLi64ELi8ELi128ELNS_18Fp8KVCacheDataTypeE1ELb1EEEvPT_PKS2_PKT0_S8_ifPKiSA_iPKfiiiSC_SC_iiiii:
	.zero		32


//--------------------- .nv.shared._ZN4vllm25paged_attention_v1_kernelIfhLi32ELi8ELi128ELNS_18Fp8KVCacheDataTypeE1ELb1EEEvPT_PKS2_PKT0_S8_ifPKiSA_iPKfiiiSC_SC_iiiii --------------------------
	.section	.nv.shared._ZN4vllm25paged_attention_v1_kernelIfhLi32ELi8ELi128ELNS_18Fp8KVCacheDataTypeE1ELb1EEEvPT_PKS2_PKT0_S8_ifPKiSA_iPKfiiiSC_SC_iiiii,"aw",@nobits
	.sectionflags	@""
	.align	16
.nv.shared._ZN4vllm25paged_attention_v1_kernelIfhLi32ELi8ELi128ELNS_18Fp8KVCacheDataTypeE1ELb1EEEvPT_PKS2_PKT0_S8_ifPKiSA_iPKfiiiSC_SC_iiiii:
	.zero		32


//--------------------- .nv.shared._ZN4vllm25paged_attention_v1_kernelI13__nv_bfloat16S1_Li256ELi32ELi128ELNS_18Fp8KVCacheDataTypeE0ELb0EEEvPT_PKS3_PKT0_S9_ifPKiSB_iPKfiiiSD_SD_iiiii --------------------------
	.section	.nv.shared._ZN4vllm25paged_attention_v1_kernelI13__nv_bfloat16S1_Li256ELi32ELi128ELNS_18Fp8KVCacheDataTypeE0ELb0EEEvPT_PKS3_PKT0_S9_ifPKiSB_iPKfiiiSD_SD_iiiii,"aw",@nobits
	.sectionflags	@""
	.align	16
.nv.shared._ZN4vllm25paged_attention_v1_kernelI13__nv_bfloat16S1_Li256ELi32ELi128ELNS_18Fp8KVCacheDataTypeE0ELb0EEEvPT_PKS3_PKT0_S9_ifPKiSB_iPKfiiiSD_SD_iiiii:
	.zero		544


//--------------------- .nv.shared._ZN4vllm25paged_attention_v1_kernelI13__nv_bfloat16S1_Li192ELi32ELi128ELNS_18Fp8KVCacheDataTypeE0ELb0EEEvPT_PKS3_PKT0_S9_ifPKiSB_iPKfiiiSD_SD_iiiii --------------------------
	.section	.nv.shared._ZN4vllm25paged_attention_v1_kernelI13__nv_bfloat16S1_Li192ELi32ELi128ELNS_18Fp8KVCacheDataTypeE0ELb0EEEvPT_PKS3_PKT0_S9_ifPKiSB_iPKfiiiSD_SD_iiiii,"aw",@nobits
	.sectionflags	@""
	.align	16
.nv.shared._ZN4vllm25paged_attention_v1_kernelI13__nv_bfloat16S1_Li192ELi32ELi128ELNS_18Fp8KVCacheDataTypeE0ELb0EEEvPT_PKS3_PKT0_S9_ifPKiSB_iPKfiiiSD_SD_iiiii:
	.zero		416


//--------------------- .nv.shared._ZN4vllm25paged_attention_v1_kernelI13__nv_bfloat16S1_Li128ELi32ELi128ELNS_18Fp8KVCacheDataTypeE0ELb0EEEvPT_PKS3_PKT0_S9_ifPKiSB_iPKfiiiSD_SD_iiiii --------------------------
	.section	.nv.shared._ZN4vllm25paged_attention_v1_kernelI13__nv_bfloat16S1_Li128ELi32ELi128ELNS_18Fp8KVCacheDataTypeE0ELb0EEEvPT_PKS3_PKT0_S9_ifPKiSB_iPKfiiiSD_SD_iiiii,"aw",@nobits
	.sectionflags	@""
	.align	16
.nv.shared._ZN4vllm25paged_attention_v1_kernelI13__nv_bfloat16S1_Li128ELi32ELi128ELNS_18Fp8KVCacheDataTypeE0ELb0EEEvPT_PKS3_PKT0_S9_ifPKiSB_iPKfiiiSD_SD_iiiii:
	.zero		288


//--------------------- .nv.shared._ZN4vllm25paged_attention_v1_kernelI13__nv_bfloat16S1_Li120ELi32ELi128ELNS_18Fp8KVCacheDataTypeE0ELb0EEEvPT_PKS3_PKT0_S9_ifPKiSB_iPKfiiiSD_SD_iiiii --------------------------
	.section	.nv.shared._ZN4vllm25paged_attention_v1_kernelI13__nv_bfloat16S1_Li120ELi32ELi128ELNS_18Fp8KVCacheDataTypeE0ELb0EEEvPT_PKS3_PKT0_S9_ifPKiSB_iPKfiiiSD_SD_iiiii,"aw",@nobits
	.sectionflags	@""
	.align	16
.nv.shared._ZN4vllm25paged_attention_v1_kernelI13__nv_bfloat16S1_Li120ELi32ELi128ELNS_18Fp8KVCacheDataTypeE0ELb0EEEvPT_PKS3_PKT0_S9_ifPKiSB_iPKfiiiSD_SD_iiiii:
	.zero		272


//--------------------- .nv.shared._ZN4vllm25paged_attention_v1_kernelI13__nv_bfloat16S1_Li112ELi32ELi128ELNS_18Fp8KVCacheDataTypeE0ELb0EEEvPT_PKS3_PKT0_S9_ifPKiSB_iPKfiiiSD_SD_iiiii --------------------------
	.section	.nv.shared._ZN4vllm25paged_attention_v1_kernelI13__nv_bfloat16S1_Li112ELi32ELi128ELNS_18Fp8KVCacheDataTypeE0ELb0EEEvPT_PKS3_PKT0_S9_ifPKiSB_iPKfiiiSD_SD_iiiii,"aw",@nobits
	.sectionflags	@""
	.align	16
.nv.shared._ZN4vllm25paged_attention_v1_kernelI13__nv_bfloat16S1_Li112ELi32ELi128ELNS_18Fp8KVCacheDataTypeE0ELb0EEEvPT_PKS3_PKT0_S9_ifPKiSB_iPKfiiiSD_SD_iiiii:
	.zero		256


//--------------------- .nv.shared._ZN4vllm25paged_attention_v1_kernelI13__nv_bfloat16S1_Li96ELi32ELi128ELNS_18Fp8KVCacheDataTypeE0ELb0EEEvPT_PKS3_PKT0_S9_ifPKiSB_iPKfiiiSD_SD_iiiii --------------------------
	.section	.nv.shared._ZN4vllm25paged_attention_v1_kernelI13__nv_bfloat16S1_Li96ELi32ELi128ELNS_18Fp8KVCacheDataTypeE0ELb0EEEvPT_PKS3_PKT0_S9_ifPKiSB_iPKfiiiSD_SD_iiiii,"aw",@nobits
	.sectionflags	@""
	.align	16
.nv.shared._ZN4vllm25paged_attention_v1_kernelI13__nv_bfloat16S1_Li96ELi32ELi128ELNS_18Fp8KVCacheDataTypeE0ELb0EEEvPT_PKS3_PKT0_S9_ifPKiSB_iPKfiiiSD_SD_iiiii:
	.zero		224


//--------------------- .nv.shared._ZN4vllm25paged_attention_v1_kernelI13__nv_bfloat16S1_Li80ELi32ELi128ELNS_18Fp8KVCacheDataTypeE0ELb0EEEvPT_PKS3_PKT0_S9_ifPKiSB_iPKfiiiSD_SD_iiiii --------------------------
	.section	.nv.shared._ZN4vllm25paged_attention_v1_kernelI13__nv_bfloat16S1_Li80ELi32ELi128ELNS_18Fp8KVCacheDataTypeE0ELb0EEEvPT_PKS3_PKT0_S9_ifPKiSB_iPKfiiiSD_SD_iiiii,"aw",@nobits
	.sectionflags	@""
	.align	16
.nv.shared._ZN4vllm25paged_attention_v1_kernelI13__nv_bfloat16S1_Li80ELi32ELi128ELNS_18Fp8KVCacheDataTypeE0ELb0EEEvPT_PKS3_PKT0_S9_ifPKiSB_iPKfiiiSD_SD_iiiii:
	.zero		192


//--------------------- .nv.shared._ZN4vllm25paged_attention_v1_kernelI13__nv_bfloat16S1_Li64ELi32ELi128ELNS_18Fp8KVCacheDataTypeE0ELb0EEEvPT_PKS3_PKT0_S9_ifPKiSB_iPKfiiiSD_SD_iiiii --------------------------
	.section	.nv.shared._ZN4vllm25paged_attention_v1_kernelI13__nv_bfloat16S1_Li64ELi32ELi128ELNS_18Fp8KVCacheDataTypeE0ELb0EEEvPT_PKS3_PKT0_S9_ifPKiSB_iPKfiiiSD_SD_iiiii,"aw",@nobits
	.sectionflags	@""
	.align	16
.nv.shared._ZN4vllm25paged_attention_v1_kernelI13__nv_bfloat16S1_Li64ELi32ELi128ELNS_18Fp8KVCacheDataTypeE0ELb0EEEvPT_PKS3_PKT0_S9_ifPKiSB_iPKfiiiSD_SD_iiiii:
	.zero		160


//--------------------- .nv.shared._ZN4vllm25paged_attention_v1_kernelI13__nv_bfloat16S1_Li32ELi32ELi128ELNS_18Fp8KVCacheDataTypeE0ELb0EEEvPT_PKS3_PKT0_S9_ifPKiSB_iPKfiiiSD_SD_iiiii --------------------------
	.section	.nv.shared._ZN4vllm25paged_attention_v1_kernelI13__nv_bfloat16S1_Li32ELi32ELi128ELNS_18Fp8KVCacheDataTypeE0ELb0EEEvPT_PKS3_PKT0_S9_ifPKiSB_iPKfiiiSD_SD_iiiii,"aw",@nobits
	.sectionflags	@""
	.align	16
.nv.shared._ZN4vllm25paged_attention_v1_kernelI13__nv_bfloat16S1_Li32ELi32ELi128ELNS_18Fp8KVCacheDataTypeE0ELb0EEEvPT_PKS3_PKT0_S9_ifPKiSB_iPKfiiiSD_SD_iiiii:
	.zero		96


//--------------------- .nv.shared._ZN4vllm25paged_attention_v1_kernelI13__nv_bfloat16S1_Li256ELi32ELi128ELNS_18Fp8KVCacheDataTypeE0ELb1EEEvPT_PKS3_PKT0_S9_ifPKiSB_iPKfiiiSD_SD_iiiii --------------------------
	.section	.nv.shared._ZN4vllm25paged_attention_v1_kernelI13__nv_bfloat16S1_Li256ELi32ELi128ELNS_18Fp8KVCacheDataTypeE0ELb1EEEvPT_PKS3_PKT0_S9_ifPKiSB_iPKfiiiSD_SD_iiiii,"aw",@nobits
	.sectionflags	@""
	.align	16
.nv.shared._ZN4vllm25paged_attention_v1_kernelI13__nv_bfloat16S1_Li256ELi32ELi128ELNS_18Fp8KVCacheDataTypeE0ELb1EEEvPT_PKS3_PKT0_S9_ifPKiSB_iPKfiiiSD_SD_iiiii:
	.zero		544


//--------------------- .nv.shared._ZN4vllm25paged_attention_v1_kernelI13__nv_bfloat16S1_Li192ELi32ELi128ELNS_18Fp8KVCacheDataTypeE0ELb1EEEvPT_PKS3_PKT0_S9_ifPKiSB_iPKfiiiSD_SD_iiiii --------------------------
	.section	.nv.shared._ZN4vllm25paged_attention_v1_kernelI13__nv_bfloat16S1_Li192ELi32ELi128ELNS_18Fp8KVCacheDataTypeE0ELb1EEEvPT_PKS3_PKT0_S9_ifPKiSB_iPKfiiiSD_SD_iiiii,"aw",@nobits
	.sectionflags	@""
	.align	16
.nv.shared._ZN4vllm25paged_attention_v1_kernelI13__nv_bfloat16S1_Li192ELi32ELi128ELNS_18Fp8KVCacheDataTypeE0ELb1EEEvPT_PKS3_PKT0_S9_ifPKiSB_iPKfiiiSD_SD_iiiii:
	.zero		416


//--------------------- .nv.shared._ZN4vllm25paged_attention_v1_kernelI13__nv_bfloat16S1_Li128ELi32ELi128ELNS_18Fp8KVCacheDataTypeE0ELb1EEEvPT_PKS3_PKT0_S9_ifPKiSB_iPKfiiiSD_SD_iiiii --------------------------
	.section	.nv.shared._ZN4vllm25paged_attention_v1_kernelI13__nv_bfloat16S1_Li128ELi32ELi128ELNS_18Fp8KVCacheDataTypeE0ELb1EEEvPT_PKS3_PKT0_S9_ifPKiSB_iPKfiiiSD_SD_iiiii,"aw",@nobits
	.sectionflags	@""
	.align	16
.nv.shared._ZN4vllm25paged_attention_v1_kernelI13__nv_bfloat16S1_Li128ELi32ELi128ELNS_18Fp8KVCacheDataTypeE0ELb1EEEvPT_PKS3_PKT0_S9_ifPKiSB_iPKfiiiSD_SD_iiiii:
	.zero		288


//--------------------- .nv.shared._ZN4vllm25paged_attention_v1_kernelI13__nv_bfloat16S1_Li120ELi32ELi128ELNS_18Fp8KVCacheDataTypeE0ELb1EEEvPT_PKS3_PKT0_S9_ifPKiSB_iPKfiiiSD_SD_iiiii --------------------------
	.section	.nv.shared._ZN4vllm25paged_attention_v1_kernelI13__nv_bfloat16S1_Li120ELi32ELi128ELNS_18Fp8KVCacheDataTypeE0ELb1EEEvPT_PKS3_PKT0_S9_ifPKiSB_iPKfiiiSD_SD_iiiii,"aw",@nobits
	.sectionflags	@""
	.align	16
.nv.shared._ZN4vllm25paged_attention_v1_kernelI13__nv_bfloat16S1_Li120ELi32ELi128ELNS_18Fp8KVCacheDataTypeE0ELb1EEEvPT_PKS3_PKT0_S9_ifPKiSB_iPKfiiiSD_SD_iiiii:
	.zero		272


//--------------------- .nv.shared._ZN4vllm25paged_attention_v1_kernelI13__nv_bfloat16S1_Li112ELi32ELi128ELNS_18Fp8KVCacheDataTypeE0ELb1EEEvPT_PKS3_PKT0_S9_ifPKiSB_iPKfiiiSD_SD_iiiii --------------------------
	.section	.nv.shared._ZN4vllm25paged_attention_v1_kernelI13__nv_bfloat16S1_Li112ELi32ELi128ELNS_18Fp8KVCacheDataTypeE0ELb1EEEvPT_PKS3_PKT0_S9_ifPKiSB_iPKfiiiSD_SD_iiiii,"aw",@nobits
	.sectionflags	@""
	.align	16
.nv.shared._ZN4vllm25paged_attention_v1_kernelI13__nv_bfloat16S1_Li112ELi32ELi128ELNS_18Fp8KVCacheDataTypeE0ELb1EEEvPT_PKS3_PKT0_S9_ifPKiSB_iPKfiiiSD_SD_iiiii:
	.zero		256


//--------------------- .nv.shared._ZN4vllm25paged_attention_v1_kernelI13__nv_bfloat16S1_Li96ELi32ELi128ELNS_18Fp8KVCacheDataTypeE0ELb1EEEvPT_PKS3_PKT0_S9_ifPKiSB_iPKfiiiSD_SD_iiiii --------------------------
	.section	.nv.shared._ZN4vllm25paged_attention_v1_kernelI13__nv_bfloat16S1_Li96ELi32ELi128ELNS_18Fp8KVCacheDataTypeE0ELb1EEEvPT_PKS3_PKT0_S9_ifPKiSB_iPKfiiiSD_SD_iiiii,"aw",@nobits
	.sectionflags	@""
	.align	16
.nv.shared._ZN4vllm25paged_attention_v1_kernelI13__nv_bfloat16S1_Li96ELi32ELi128ELNS_18Fp8KVCacheDataTypeE0ELb1EEEvPT_PKS3_PKT0_S9_ifPKiSB_iPKfiiiSD_SD_iiiii:
	.zero		224


//--------------------- .nv.shared._ZN4vllm25paged_attention_v1_kernelI13__nv_bfloat16S1_Li80ELi32ELi128ELNS_18Fp8KVCacheDataTypeE0ELb1EEEvPT_PKS3_PKT0_S9_ifPKiSB_iPKfiiiSD_SD_iiiii --------------------------
	.section	.nv.shared._ZN4vllm25paged_attention_v1_kernelI13__nv_bfloat16S1_Li80ELi32ELi128ELNS_18Fp8KVCacheDataTypeE0ELb1EEEvPT_PKS3_PKT0_S9_ifPKiSB_iPKfiiiSD_SD_iiiii,"aw",@nobits
	.sectionflags	@""
	.align	16
.nv.shared._ZN4vllm25paged_attention_v1_kernelI13__nv_bfloat16S1_Li80ELi32ELi128ELNS_18Fp8KVCacheDataTypeE0ELb1EEEvPT_PKS3_PKT0_S9_ifPKiSB_iPKfiiiSD_SD_iiiii:
	.zero		192


//--------------------- .nv.shared._ZN4vllm25paged_attention_v1_kernelI13__nv_bfloat16S1_Li64ELi32ELi128ELNS_18Fp8KVCacheDataTypeE0ELb1EEEvPT_PKS3_PKT0_S9_ifPKiSB_iPKfiiiSD_SD_iiiii --------------------------
	.section	.nv.shared._ZN4vllm25paged_attention_v1_kernelI13__nv_bfloat16S1_Li64ELi32ELi128ELNS_18Fp8KVCacheDataTypeE0ELb1EEEvPT_PKS3_PKT0_S9_ifPKiSB_iPKfiiiSD_SD_iiiii,"aw",@nobits
	.sectionflags	@""
	.align	16
.nv.shared._ZN4vllm25paged_attention_v1_kernelI13__nv_bfloat16S1_Li64ELi32ELi128ELNS_18Fp8KVCacheDataTypeE0ELb1EEEvPT_PKS3_PKT0_S9_ifPKiSB_iPKfiiiSD_SD_iiiii:
	.zero		160


//--------------------- .nv.shared._ZN4vllm25paged_attention_v1_kernelI13__nv_bfloat16S1_Li32ELi32ELi128ELNS_18Fp8KVCacheDataTypeE0ELb1EEEvPT_PKS3_PKT0_S9_ifPKiSB_iPKfiiiSD_SD_iiiii --------------------------
	.section	.nv.shared._ZN4vllm25paged_attention_v1_kernelI13__nv_bfloat16S1_Li32ELi32ELi128ELNS_18Fp8KVCacheDataTypeE0ELb1EEEvPT_PKS3_PKT0_S9_ifPKiSB_iPKfiiiSD_SD_iiiii,"aw",@nobits
	.sectionflags	@""
	.align	16
.nv.shared._ZN4vllm25paged_attention_v1_kernelI13__nv_bfloat16S1_Li32ELi32ELi128ELNS_18Fp8KVCacheDataTypeE0ELb1EEEvPT_PKS3_PKT0_S9_ifPKiSB_iPKfiiiSD_SD_iiiii:
	.zero		96


//--------------------- .nv.shared._ZN4vllm25paged_attention_v1_kernelI13__nv_bfloat16S1_Li256ELi16ELi128ELNS_18Fp8KVCacheDataTypeE0ELb0EEEvPT_PKS3_PKT0_S9_ifPKiSB_iPKfiiiSD_SD_iiiii --------------------------
	.section	.nv.shared._ZN4vllm25paged_attention_v1_kernelI13__nv_bfloat16S1_Li256ELi16ELi128ELNS_18Fp8KVCacheDataTypeE0ELb0EEEvPT_PKS3_PKT0_S9_ifPKiSB_iPKfiiiSD_SD_iiiii,"aw",@nobits
	.sectionflags	@""
	.align	16
.nv.shared._ZN4vllm25paged_attention_v1_kernelI13__nv_bfloat16S1_Li256ELi16ELi128ELNS_18Fp8KVCacheDataTypeE0ELb0EEEvPT_PKS3_PKT0_S9_ifPKiSB_iPKfiiiSD_SD_iiiii:
	.zero		544


//--------------------- .nv.shared._ZN4vllm25paged_attention_v1_kernelI13__nv_bfloat16S1_Li192ELi16ELi128ELNS_18Fp8KVCacheDataTypeE0ELb0EEEvPT_PKS3_PKT0_S9_ifPKiSB_iPKfiiiSD_SD_iiiii --------------------------
	.section	.nv.shared._ZN4vllm25paged_attention_v1_kernelI13__nv_bfloat16S1_Li192ELi16ELi128ELNS_18Fp8KVCacheDataTypeE0ELb0EEEvPT_PKS3_PKT0_S9_ifPKiSB_iPKfiiiSD_SD_iiiii,"aw",@nobits
	.sectionflags	@""
	.align	16
.nv.shared._ZN4vllm25paged_attention_v1_kernelI13__nv_bfloat16S1_Li192ELi16ELi128ELNS_18Fp8KVCacheDataTypeE0ELb0EEEvPT_PKS3_PKT0_S9_ifPKiSB_iPKfiiiSD_SD_iiiii:
	.zero		416


//--------------------- .nv.shared._ZN4vllm25paged_attention_v1_kernelI13__nv_bfloat16S1_Li128ELi16ELi128ELNS_18Fp8KVCacheDataTypeE0ELb0EEEvPT_PKS3_PKT0_S9_ifPKiSB_iPKfiiiSD_SD_iiiii --------------------------
	.section	.nv.shared._ZN4vllm25paged_attention_v1_kernelI13__nv_bfloat16S1_Li128ELi16ELi128ELNS_18Fp8KVCacheDataTypeE0ELb0EEEvPT_PKS3_PKT0_S9_ifPKiSB_iPKfiiiSD_SD_iiiii,"aw",@nobits
	.sectionflags	@""
	.align	16
.nv.shared._ZN4vllm25paged_attention_v1_kernelI13__nv_bfloat16S1_Li128ELi16ELi128ELNS_18Fp8KVCacheDataTypeE0ELb0EEEvPT_PKS3_PKT0_S9_ifPKiSB_iPKfiiiSD_SD_iiiii:
	.zero		288


//--------------------- .nv.shared._ZN4vllm25paged_attention_v1_kernelI13__nv_bfloat16S1_Li120ELi16ELi128ELNS_18Fp8KVCacheDataTypeE0ELb0EEEvPT_PKS3_PKT0_S9_ifPKiSB_iPKfiiiSD_SD_iiiii --------------------------
	.section	.nv.shared._ZN4vllm25paged_attention_v1_kernelI13__nv_bfloat16S1_Li120ELi16ELi128ELNS_18Fp8KVCacheDataTypeE0ELb0EEEvPT_PKS3_PKT0_S9_ifPKiSB_iPKfiiiSD_SD_iiiii,"aw",@nobits
	.sectionflags	@""
	.align	16
.nv.shared._ZN4vllm25paged_attention_v1_kernelI13__nv_bfloat16S1_Li120ELi16ELi128ELNS_18Fp8KVCacheDataTypeE0ELb0EEEvPT_PKS3_PKT0_S9_ifPKiSB_iPKfiiiSD_SD_iiiii:
	.zero		272


//--------------------- .nv.shared._ZN4vllm25paged_attention_v1_kernelI13__nv_bfloat16S1_Li112ELi16ELi128ELNS_18Fp8KVCacheDataTypeE0ELb0EEEvPT_PKS3_PKT0_S9_ifPKiSB_iPKfiiiSD_SD_iiiii --------------------------
	.section	.nv.shared._ZN4vllm25paged_attention_v1_kernelI13__nv_bfloat16S1_Li112ELi16ELi128ELNS_18Fp8KVCacheDataTypeE0ELb0EEEvPT_PKS3_PKT0_S9_ifPKiSB_iPKfiiiSD_SD_iiiii,"aw",@nobits
	.sectionflags	@""
	.align	16
.nv.shared._ZN4vllm25paged_attention_v1_kernelI13__nv_bfloat16S1_Li112ELi16ELi128ELNS_18Fp8KVCacheDataTypeE0ELb0EEEvPT_PKS3_PKT0_S9_ifPKiSB_iPKfiiiSD_SD_iiiii:
	.zero		256


//--------------------- .nv.shared._ZN4vllm25paged_attention_v1_kernelI13__nv_bfloat16S1_Li96ELi16ELi128ELNS_18Fp8KVCacheDataTypeE0ELb0EEEvPT_PKS3_PKT0_S9_ifPKiSB_iPKfiiiSD_SD_iiiii --------------------------
	.section	.nv.shared._ZN4vllm25paged_attention_v1_kernelI13__nv_bfloat16S1_Li96ELi16ELi128ELNS_18Fp8KVCacheDataTypeE0ELb0EEEvPT_PKS3_PKT0_S9_ifPKiSB_iPKfiiiSD_SD_iiiii,"aw",@nobits
	.sectionflags	@""
	.align	16
.nv.shared._ZN4vllm25paged_attention_v1_kernelI13__nv_bfloat16S1_Li96ELi16ELi128ELNS_18Fp8KVCacheDataTypeE0ELb0EEEvPT_PKS3_PKT0_S9_ifPKiSB_iPKfiiiSD_SD_iiiii:
	.zero		224


//--------------------- .nv.shared._ZN4vllm25paged_attention_v1_kernelI13__nv_bfloat16S1_Li80ELi16ELi128ELNS_18Fp8KVCacheDataTypeE0ELb0EEEvPT_PKS3_PKT0_S9_ifPKiSB_iPKfiiiSD_SD_iiiii --------------------------
	.section	.nv.shared._ZN4vllm25paged_attention_v1_kernelI13__nv_bfloat16S1_Li80ELi16ELi128ELNS_18Fp8KVCacheDataTypeE0ELb0EEEvPT_PKS3_PKT0_S9_ifPKiSB_iPKfiiiSD_SD_iiiii,"aw",@nobits
	.sectionflags	@""
	.align	16
.nv.shared._ZN4vllm25paged_attention_v1_kernelI13__nv_bfloat16S1_Li80ELi16ELi128ELNS_18Fp8KVCacheDataTypeE0ELb0EEEvPT_PKS3_PKT0_S9_ifPKiSB_iPKfiiiSD_SD_iiiii:
	.zero		192


//--------------------- .nv.shared._ZN4vllm25paged_attention_v1_kernelI13__nv_bfloat16S1_Li64ELi16ELi128ELNS_18Fp8KVCacheDataTypeE0ELb0EEEvPT_PKS3_PKT0_S9_ifPKiSB_iPKfiiiSD_SD_iiiii --------------------------
	.section	.nv.shared._ZN4vllm25paged_attention_v1_kernelI13__nv_bfloat16S1_Li64ELi16ELi128ELNS_18Fp8KVCacheDataTypeE0ELb0EEEvPT_PKS3_PKT0_S9_ifPKiSB_iPKfiiiSD_SD_iiiii,"aw",@nobits
	.sectionflags	@""
	.align	16
.nv.shared._ZN4vllm25paged_attention_v1_kernelI13__nv_bfloat16S1_Li64ELi16ELi128ELNS_18Fp8KVCacheDataTypeE0ELb0EEEvPT_PKS3_PKT0_S9_ifPKiSB_iPKfiiiSD_SD_iiiii:
	.zero		160


//--------------------- .nv.shared._ZN4vllm25paged_attention_v1_kernelI13__nv_bfloat16S1_Li32ELi16ELi128ELNS_18Fp8KVCacheDataTypeE0ELb0EEEvPT_PKS3_PKT0_S9_ifPKiSB_iPKfiiiSD_SD_iiiii --------------------------
	.section	.nv.shared._ZN4vllm25paged_attention_v1_kernelI13__nv_bfloat16S1_Li32ELi16ELi128ELNS_18Fp8KVCacheDataTypeE0ELb0EEEvPT_PKS3_PKT0_S9_ifPKiSB_iPKfiiiSD_SD_iiiii,"aw",@nobits
	.sectionflags	@""
	.align	16
.nv.shared._ZN4vllm25paged_attention_v1_kernelI13__nv_bfloat16S1_Li32ELi16ELi128ELNS_18Fp8KVCacheDataTypeE0ELb0EEEvPT_PKS3_PKT0_S9_ifPKiSB_iPKfiiiSD_SD_iiiii:
	.zero		96


//--------------------- .nv.shared._ZN4vllm25paged_attention_v1_kernelI13__nv_bfloat16S1_Li256ELi16ELi128ELNS_18Fp8KVCacheDataTypeE0ELb1EEEvPT_PKS3_PKT0_S9_ifPKiSB_iPKfiiiSD_SD_iiiii --------------------------
	.section	.nv.shared._ZN4vllm25paged_attention_v1_kernelI13__nv_bfloat16S1_Li256ELi16ELi128ELNS_18Fp8KVCacheDataTypeE0ELb1EEEvPT_PKS3_PKT0_S9_ifPKiSB_iPKfiiiSD_SD_iiiii,"aw",@nobits
	.sectionflags	@""
	.align	16
.nv.shared._ZN4vllm25paged_attention_v1_kernelI13__nv_bfloat16S1_Li256ELi16ELi128ELNS_18Fp8KVCacheDataTypeE0ELb1EEEvPT_PKS3_PKT0_S9_ifPKiSB_iPKfiiiSD_SD_iiiii:
	.zero		544


//--------------------- .nv.shared._ZN4vllm25paged_attention_v1_kernelI13__nv_bfloat16S1_Li192ELi16ELi128ELNS_18Fp8KVCacheDataTypeE0ELb1EEEvPT_PKS3_PKT0_S9_ifPKiSB_iPKfiiiSD_SD_iiiii --------------------------
	.section	.nv.shared._ZN4vllm25paged_attention_v1_kernelI13__nv_bfloat16S1_Li192ELi16ELi128ELNS_18Fp8KVCacheDataTypeE0ELb1EEEvPT_PKS3_PKT0_S9_ifPKiSB_iPKfiiiSD_SD_iiiii,"aw",@nobits
	.sectionflags	@""
	.align	16
.nv.shared._ZN4vllm25paged_attention_v1_kernelI13__nv_bfloat16S1_Li192ELi16ELi128ELNS_18Fp8KVCacheDataTypeE0ELb1EEEvPT_PKS3_PKT0_S9_ifPKiSB_iPKfiiiSD_SD_iiiii:
	.zero		416


//--------------------- .nv.shared._ZN4vllm25paged_attention_v1_kernelI13__nv_bfloat16S1_Li128ELi16ELi128ELNS_18Fp8KVCacheDataTypeE0ELb1EEEvPT_PKS3_PKT0_S9_ifPKiSB_iPKfiiiSD_SD_iiiii --------------------------
	.section	.nv.shared._ZN4vllm25paged_attention_v1_kernelI13__nv_bfloat16S1_Li128ELi16ELi128ELNS_18Fp8KVCacheDataTypeE0ELb1EEEvPT_PKS3_PKT0_S9_ifPKiSB_iPKfiiiSD_SD_iiiii,"aw",@nobits
	.sectionflags	@""
	.align	16
.nv.shared._ZN4vllm25paged_attention_v1_kernelI13__nv_bfloat16S1_Li128ELi16ELi128ELNS_18Fp8KVCacheDataTypeE0ELb1EEEvPT_PKS3_PKT0_S9_ifPKiSB_iPKfiiiSD_SD_iiiii:
	.zero		288


//--------------------- .nv.shared._ZN4vllm25paged_attention_v1_kernelI13__nv_bfloat16S1_Li120ELi16ELi128ELNS_18Fp8KVCacheDataTypeE0ELb1EEEvPT_PKS3_PKT0_S9_ifPKiSB_iPKfiiiSD_SD_iiiii --------------------------
	.section	.nv.shared._ZN4vllm25paged_attention_v1_kernelI13__nv_bfloat16S1_Li120ELi16ELi128ELNS_18Fp8KVCacheDataTypeE0ELb1EEEvPT_PKS3_PKT0_S9_ifPKiSB_iPKfiiiSD_SD_iiiii,"aw",@nobits
	.sectionflags	@""
	.align	16
.nv.shared._ZN4vllm25paged_attention_v1_kernelI13__nv_bfloat16S1_Li120ELi16ELi128ELNS_18Fp8KVCacheDataTypeE0ELb1EEEvPT_PKS3_PKT0_S9_ifPKiSB_iPKfiiiSD_SD_iiiii:
	.zero		272


//--------------------- .nv.shared._ZN4vllm25paged_attention_v1_kernelI13__nv_bfloat16S1_Li112ELi16ELi128ELNS_18Fp8KVCacheDataTypeE0ELb1EEEvPT_PKS3_PKT0_S9_ifPKiSB_iPKfiiiSD_SD_iiiii --------------------------
	.section	.nv.shared._ZN4vllm25paged_attention_v1_kernelI13__nv_bfloat16S1_Li112ELi16ELi128ELNS_18Fp8KVCacheDataTypeE0ELb1EEEvPT_PKS3_PKT0_S9_ifPKiSB_iPKfiiiSD_SD_iiiii,"aw",@nobits
	.sectionflags	@""
	.align	16
.nv.shared._ZN4vllm25paged_attention_v1_kernelI13__nv_bfloat16S1_Li112ELi16ELi128ELNS_18Fp8KVCacheDataTypeE0ELb1EEEvPT_PKS3_PKT0_S9_ifPKiSB_iPKfiiiSD_SD_iiiii:
	.zero		256


//--------------------- .nv.shared._ZN4vllm25paged_attention_v1_kernelI13__nv_bfloat16S1_Li96ELi16ELi128ELNS_18Fp8KVCacheDataTypeE0ELb1EEEvPT_PKS3_PKT0_S9_ifPKiSB_iPKfiiiSD_SD_iiiii --------------------------
	.section	.nv.shared._ZN4vllm25paged_attention_v1_kernelI13__nv_bfloat16S1_Li96ELi16ELi128ELNS_18Fp8KVCacheDataTypeE0ELb1EEEvPT_PKS3_PKT0_S9_ifPKiSB_iPKfiiiSD_SD_iiiii,"aw",@nobits
	.sectionflags	@""
	.align	16
.nv.shared._ZN4vllm25paged_attention_v1_kernelI13__nv_bfloat16S1_Li96ELi16ELi128ELNS_18Fp8KVCacheDataTypeE0ELb1EEEvPT_PKS3_PKT0_S9_ifPKiSB_iPKfiiiSD_SD_iiiii:
	.zero		224


//--------------------- .nv.shared._ZN4vllm25paged_attention_v1_kernelI13__nv_bfloat16S1_Li80ELi16ELi128ELNS_18Fp8KVCacheDataTypeE0ELb1EEEvPT_PKS3_PKT0_S9_ifPKiSB_iPKfiiiSD_SD_iiiii --------------------------
	.section	.nv.shared._ZN4vllm25paged_attention_v1_kernelI13__nv_bfloat16S1_Li80ELi16ELi128ELNS_18Fp8KVCacheDataTypeE0ELb1EEEvPT_PKS3_PKT0_S9_ifPKiSB_iPKfiiiSD_SD_iiiii,"aw",@nobits
	.sectionflags	@""
	.align	16
.nv.shared._ZN4vllm25paged_attention_v1_kernelI13__nv_bfloat16S1_Li80ELi16ELi128ELNS_18Fp8KVCacheDataTypeE0ELb1EEEvPT_PKS3_PKT0_S9_ifPKiSB_iPKfiiiSD_SD_iiiii:
	.zero		192


//--------------------- .nv.shared._ZN4vllm25paged_attention_v1_kernelI13__nv_bfloat16S1_Li64ELi16ELi128ELNS_18Fp8KVCacheDataTypeE0ELb1EEEvPT_PKS3_PKT0_S9_ifPKiSB_iPKfiiiSD_SD_iiiii --------------------------
	.section	.nv.shared._ZN4vllm25paged_attention_v1_kernelI13__nv_bfloat16S1_Li64ELi16ELi128ELNS_18Fp8KVCacheDataTypeE0ELb1EEEvPT_PKS3_PKT0_S9_ifPKiSB_iPKfiiiSD_SD_iiiii,"aw",@nobits
	.sectionflags	@""
	.align	16
.nv.shared._ZN4vllm25paged_attention_v1_kernelI13__nv_bfloat16S1_Li64ELi16ELi128ELNS_18Fp8KVCacheDataTypeE0ELb1EEEvPT_PKS3_PKT0_S9_ifPKiSB_iPKfiiiSD_SD_iiiii:
	.zero		160


//--------------------- .nv.shared._ZN4vllm25paged_attention_v1_kernelI13__nv_bfloat16S1_Li32ELi16ELi128ELNS_18Fp8KVCacheDataTypeE0ELb1EEEvPT_PKS3_PKT0_S9_ifPKiSB_iPKfiiiSD_SD_iiiii --------------------------
	.section	.nv.shared._ZN4vllm25paged_attention_v1_kernelI13__nv_bfloat16S1_Li32ELi16ELi128ELNS_18Fp8KVCacheDataTypeE0ELb1EEEvPT_PKS3_PKT0_S9_ifPKiSB_iPKfiiiSD_SD_iiiii,"aw",@nobits
	.sectionflags	@""
	.align	16
.nv.shared._ZN4vllm25paged_attention_v1_kernelI13__nv_bfloat16S1_Li32ELi16ELi128ELNS_18Fp8KVCacheDataTypeE0ELb1EEEvPT_PKS3_PKT0_S9_ifPKiSB_iPKfiiiSD_SD_iiiii:
	.zero		96


//--------------------- .nv.shared._ZN4vllm25paged_attention_v1_kernelI13__nv_bfloat16S1_Li256ELi8ELi128ELNS_18Fp8KVCacheDataTypeE0ELb0EEEvPT_PKS3_PKT0_S9_ifPKiSB_iPKfiiiSD_SD_iiiii --------------------------
	.section	.nv.shared._ZN4vllm25paged_attention_v1_kernelI13__nv_bfloat16S1_Li256ELi8ELi128ELNS_18Fp8KVCacheDataTypeE0ELb0EEEvPT_PKS3_PKT0_S9_ifPKiSB_iPKfiiiSD_SD_iiiii,"aw",@nobits
	.sectionflags	@""
	.align	16
.nv.shared._ZN4vllm25paged_attention_v1_kernelI13__nv_bfloat16S1_Li256ELi8ELi128ELNS_18Fp8KVCacheDataTypeE0ELb0EEEvPT_PKS3_PKT0_S9_ifPKiSB_iPKfiiiSD_SD_iiiii:
	.zero		544


//--------------------- .nv.shared._ZN4vllm25paged_attention_v1_kernelI13__nv_bfloat16S1_Li192ELi8ELi128ELNS_18Fp8KVCacheDataTypeE0ELb0EEEvPT_PKS3_PKT0_S9_ifPKiSB_iPKfiiiSD_SD_iiiii --------------------------
	.section	.nv.shared._ZN4vllm25paged_attention_v1_kernelI13__nv_bfloat16S1_Li192ELi8ELi128ELNS_18Fp8KVCacheDataTypeE0ELb0EEEvPT_PKS3_PKT0_S9_ifPKiSB_iPKfiiiSD_SD_iiiii,"aw",@nobits
	.sectionflags	@""
	.align	16
.nv.shared._ZN4vllm25paged_attention_v1_kernelI13__nv_bfloat16S1_Li192ELi8ELi128ELNS_18Fp8KVCacheDataTypeE0ELb0EEEvPT_PKS3_PKT0_S9_ifPKiSB_iPKfiiiSD_SD_iiiii:
	.zero		416


//--------------------- .nv.shared._ZN4vllm25paged_attention_v1_kernelI13__nv_bfloat16S1_Li128ELi8ELi128ELNS_18Fp8KVCacheDataTypeE0ELb0EEEvPT_PKS3_PKT0_S9_ifPKiSB_iPKfiiiSD_SD_iiiii --------------------------
	.section	.nv.shared._ZN4vllm25paged_attention_v1_kernelI13__nv_bfloat16S1_Li128ELi8ELi128ELNS_18Fp8KVCacheDataTypeE0ELb0EEEvPT_PKS3_PKT0_S9_ifPKiSB_iPKfiiiSD_SD_iiiii,"aw",@nobits
	.sectionflags	@""
	.align	16
.nv.shared._ZN4vllm25paged_attention_v1_kernelI13__nv_bfloat16S1_Li128ELi8ELi128ELNS_18Fp8KVCacheDataTypeE0ELb0EEEvPT_PKS3_PKT0_S9_ifPKiSB_iPKfiiiSD_SD_iiiii:
	.zero		288


//--------------------- .nv.shared._ZN4vllm25paged_attention_v1_kernelI13__nv_bfloat16S1_Li120ELi8ELi128ELNS_18Fp8KVCacheDataTypeE0ELb0EEEvPT_PKS3_PKT0_S9_ifPKiSB_iPKfiiiSD_SD_iiiii --------------------------
	.section	.nv.shared._ZN4vllm25paged_attention_v1_kernelI13__nv_bfloat16S1_Li120ELi8ELi128ELNS_18Fp8KVCacheDataTypeE0ELb0EEEvPT_PKS3_PKT0_S9_ifPKiSB_iPKfiiiSD_SD_iiiii,"aw",@nobits
	.sectionflags	@""
	.align	16
.nv.shared._ZN4vllm25paged_attention_v1_kernelI13__nv_bfloat16S1_Li120ELi8ELi128ELNS_18Fp8KVCacheDataTypeE0ELb0EEEvPT_PKS3_PKT0_S9_ifPKiSB_iPKfiiiSD_SD_iiiii:
	.zero		272


//--------------------- .nv.shared._ZN4vllm25paged_attention_v1_kernelI13__nv_bfloat16S1_Li112ELi8ELi128ELNS_18Fp8KVCacheDataTypeE0ELb0EEEvPT_PKS3_PKT0_S9_ifPKiSB_iPKfiiiSD_SD_iiiii --------------------------
	.section	.nv.shared._ZN4vllm25paged_attention_v1_kernelI13__nv_bfloat16S1_Li112ELi8ELi128ELNS_18Fp8KVCacheDataTypeE0ELb0EEEvPT_PKS3_PKT0_S9_ifPKiSB_iPKfiiiSD_SD_iiiii,"aw",@nobits
	.sectionflags	@""
	.align	16
.nv.shared._ZN4vllm25paged_attention_v1_kernelI13__nv_bfloat16S1_Li112ELi8ELi128ELNS_18Fp8KVCacheDataTypeE0ELb0EEEvPT_PKS3_PKT0_S9_ifPKiSB_iPKfiiiSD_SD_iiiii:
	.zero		256


//--------------------- .nv.shared._ZN4vllm25paged_attention_v1_kernelI13__nv_bfloat16S1_Li96ELi8ELi128ELNS_18Fp8KVCacheDataTypeE0ELb0EEEvPT_PKS3_PKT0_S9_ifPKiSB_iPKfiiiSD_SD_iiiii --------------------------
	.section	.nv.shared._ZN4vllm25paged_attention_v1_kernelI13__nv_bfloat16S1_Li96ELi8ELi128ELNS_18Fp8KVCacheDataTypeE0ELb0EEEvPT_PKS3_PKT0_S9_ifPKiSB_iPKfiiiSD_SD_iiiii,"aw",@nobits
	.sectionflags	@""
	.align	16
.nv.shared._ZN4vllm25paged_attention_v1_kernelI13__nv_bfloat16S1_Li96ELi8ELi128ELNS_18Fp8KVCacheDataTypeE0ELb0EEEvPT_PKS3_PKT0_S9_ifPKiSB_iPKfiiiSD_SD_iiiii:
	.zero		224


//--------------------- .nv.shared._ZN4vllm25paged_attention_v1_kernelI13__nv_bfloat16S1_Li80ELi8ELi128ELNS_18Fp8KVCacheDataTypeE0ELb0EEEvPT_PKS3_PKT0_S9_ifPKiSB_iPKfiiiSD_SD_iiiii --------------------------
	.section	.nv.shared._ZN4vllm25paged_attention_v1_kernelI13__nv_bfloat16S1_Li80ELi8ELi128ELNS_18Fp8KVCacheDataTypeE0ELb0EEEvPT_PKS3_PKT0_S9_ifPKiSB_iPKfiiiSD_SD_iiiii,"aw",@nobits
	.sectionflags	@""
	.align	16
.nv.shared._ZN4vllm25paged_attention_v1_kernelI13__nv_bfloat16S1_Li80ELi8ELi128ELNS_18Fp8KVCacheDataTypeE0ELb0EEEvPT_PKS3_PKT0_S9_ifPKiSB_iPKfiiiSD_SD_iiiii:
	.zero		192


//--------------------- .nv.shared._ZN4vllm25paged_attention_v1_kernelI13__nv_bfloat16S1_Li64ELi8ELi128ELNS_18Fp8KVCacheDataTypeE0ELb0EEEvPT_PKS3_PKT0_S9_ifPKiSB_iPKfiiiSD_SD_iiiii --------------------------
	.section	.nv.shared._ZN4vllm25paged_attention_v1_kernelI13__nv_bfloat16S1_Li64ELi8ELi128ELNS_18Fp8KVCacheDataTypeE0ELb0EEEvPT_PKS3_PKT0_S9_ifPKiSB_iPKfiiiSD_SD_iiiii,"aw",@nobits
	.sectionflags	@""
	.align	16
.nv.shared._ZN4vllm25paged_attention_v1_kernelI13__nv_bfloat16S1_Li64ELi8ELi128ELNS_18Fp8KVCacheDataTypeE0ELb0EEEvPT_PKS3_PKT0_S9_ifPKiSB_iPKfiiiSD_SD_iiiii:
	.zero		160


//--------------------- .nv.shared._ZN4vllm25paged_attention_v1_kernelI13__nv_bfloat16S1_Li32ELi8ELi128ELNS_18Fp8KVCacheDataTypeE0ELb0EEEvPT_PKS3_PKT0_S9_ifPKiSB_iPKfiiiSD_SD_iiiii --------------------------
	.section	.nv.shared._ZN4vllm25paged_attention_v1_kernelI13__nv_bfloat16S1_Li32ELi8ELi128ELNS_18Fp8KVCacheDataTypeE0ELb0EEEvPT_PKS3_PKT0_S9_ifPKiSB_iPKfiiiSD_SD_iiiii,"aw",@nobits
	.sectionflags	@""
	.align	16
.nv.shared._ZN4vllm25paged_attention_v1_kernelI13__nv_bfloat16S1_Li32ELi8ELi128ELNS_18Fp8KVCacheDataTypeE0ELb0EEEvPT_PKS3_PKT0_S9_ifPKiSB_iPKfiiiSD_SD_iiiii:
	.zero		96


//--------------------- .nv.shared._ZN4vllm25paged_attention_v1_kernelI13__nv_bfloat16S1_Li256ELi8ELi128ELNS_18Fp8KVCacheDataTypeE0ELb1EEEvPT_PKS3_PKT0_S9_ifPKiSB_iPKfiiiSD_SD_iiiii --------------------------
	.section	.nv.shared._ZN4vllm25paged_attention_v1_kernelI13__nv_bfloat16S1_Li256ELi8ELi128ELNS_18Fp8KVCacheDataTypeE0ELb1EEEvPT_PKS3_PKT0_S9_ifPKiSB_iPKfiiiSD_SD_iiiii,"aw",@nobits
	.sectionflags	@""
	.align	16
.nv.shared._ZN4vllm25paged_attention_v1_kernelI13__nv_bfloat16S1_Li256ELi8ELi128ELNS_18Fp8KVCacheDataTypeE0ELb1EEEvPT_PKS3_PKT0_S9_ifPKiSB_iPKfiiiSD_SD_iiiii:
	.zero		544


//--------------------- .nv.shared._ZN4vllm25paged_attention_v1_kernelI13__nv_bfloat16S1_Li192ELi8ELi128ELNS_18Fp8KVCacheDataTypeE0ELb1EEEvPT_PKS3_PKT0_S9_ifPKiSB_iPKfiiiSD_SD_iiiii --------------------------
	.section	.nv.shared._ZN4vllm25paged_attention_v1_kernelI13__nv_bfloat16S1_Li192ELi8ELi128ELNS_18Fp8KVCacheDataTypeE0ELb1EEEvPT_PKS3_PKT0_S9_ifPKiSB_iPKfiiiSD_SD_iiiii,"aw",@nobits
	.sectionflags	@""
	.align	16
.nv.shared._ZN4vllm25paged_attention_v1_kernelI13__nv_bfloat16S1_Li192ELi8ELi128ELNS_18Fp8KVCacheDataTypeE0ELb1EEEvPT_PKS3_PKT0_S9_ifPKiSB_iPKfiiiSD_SD_iiiii:
	.zero		416


//--------------------- .nv.shared._ZN4vllm25paged_attention_v1_kernelI13__nv_bfloat16S1_Li128ELi8ELi128ELNS_18Fp8KVCacheDataTypeE0ELb1EEEvPT_PKS3_PKT0_S9_ifPKiSB_iPKfiiiSD_SD_iiiii --------------------------
	.section	.nv.shared._ZN4vllm25paged_attention_v1_kernelI13__nv_bfloat16S1_Li128ELi8ELi128ELNS_18Fp8KVCacheDataTypeE0ELb1EEEvPT_PKS3_PKT0_S9_ifPKiSB_iPKfiiiSD_SD_iiiii,"aw",@nobits
	.sectionflags	@""
	.align	16
.nv.shared._ZN4vllm25paged_attention_v1_kernelI13__nv_bfloat16S1_Li128ELi8ELi128ELNS_18Fp8KVCacheDataTypeE0ELb1EEEvPT_PKS3_PKT0_S9_ifPKiSB_iPKfiiiSD_SD_iiiii:
	.zero		288


//--------------------- .nv.shared._ZN4vllm25paged_attention_v1_kernelI13__nv_bfloat16S1_Li120ELi8ELi128ELNS_18Fp8KVCacheDataTypeE0ELb1EEEvPT_PKS3_PKT0_S9_ifPKiSB_iPKfiiiSD_SD_iiiii --------------------------
	.section	.nv.shared._ZN4vllm25paged_attention_v1_kernelI13__nv_bfloat16S1_Li120ELi8ELi128ELNS_18Fp8KVCacheDataTypeE0ELb1EEEvPT_PKS3_PKT0_S9_ifPKiSB_iPKfiiiSD_SD_iiiii,"aw",@nobits
	.sectionflags	@""
	.align	16
.nv.shared._ZN4vllm25paged_attention_v1_kernelI13__nv_bfloat16S1_Li120ELi8ELi128ELNS_18Fp8KVCacheDataTypeE0ELb1EEEvPT_PKS3_PKT0_S9_ifPKiSB_iPKfiiiSD_SD_iiiii:
	.zero		272


//--------------------- .nv.shared._ZN4vllm25paged_attention_v1_kernelI13__nv_bfloat16S1_Li112ELi8ELi128ELNS_18Fp8KVCacheDataTypeE0ELb1EEEvPT_PKS3_PKT0_S9_ifPKiSB_iPKfiiiSD_SD_iiiii --------------------------
	.section	.nv.shared._ZN4vllm25paged_attention_v1_kernelI13__nv_bfloat16S1_Li112ELi8ELi128ELNS_18Fp8KVCacheDataTypeE0ELb1EEEvPT_PKS3_PKT0_S9_ifPKiSB_iPKfiiiSD_SD_iiiii,"aw",@nobits
	.sectionflags	@""
	.align	16
.nv.shared._ZN4vllm25paged_attention_v1_kernelI13__nv_bfloat16S1_Li112ELi8ELi128ELNS_18Fp8KVCacheDataTypeE0ELb1EEEvPT_PKS3_PKT0_S9_ifPKiSB_iPKfiiiSD_SD_iiiii:
	.zero		256


//--------------------- .nv.shared._ZN4vllm25paged_attention_v1_kernelI13__nv_bfloat16S1_Li96ELi8ELi128ELNS_18Fp8KVCacheDataTypeE0ELb1EEEvPT_PKS3_PKT0_S9_ifPKiSB_iPKfiiiSD_SD_iiiii --------------------------
	.section	.nv.shared._ZN4vllm25paged_attention_v1_kernelI13__nv_bfloat16S1_Li96ELi8ELi128ELNS_18Fp8KVCacheDataTypeE0ELb1EEEvPT_PKS3_PKT0_S9_ifPKiSB_iPKfiiiSD_SD_iiiii,"aw",@nobits
	.sectionflags	@""
	.align	16
.nv.shared._ZN4vllm25paged_attention_v1_kernelI13__nv_bfloat16S1_Li96ELi8ELi128ELNS_18Fp8KVCacheDataTypeE0ELb1EEEvPT_PKS3_PKT0_S9_ifPKiSB_iPKfiiiSD_SD_iiiii:
	.zero		224


//--------------------- .nv.shared._ZN4vllm25paged_attention_v1_kernelI13__nv_bfloat16S1_Li80ELi8ELi128ELNS_18Fp8KVCacheDataTypeE0ELb1EEEvPT_PKS3_PKT0_S9_ifPKiSB_iPKfiiiSD_SD_iiiii --------------------------
	.section	.nv.shared._ZN4vllm25paged_attention_v1_kernelI13__nv_bfloat16S1_Li80ELi8ELi128ELNS_18Fp8KVCacheDataTypeE0ELb1EEEvPT_PKS3_PKT0_S9_ifPKiSB_iPKfiiiSD_SD_iiiii,"aw",@nobits
	.sectionflags	@""
	.align	16
.nv.shared._ZN4vllm25paged_attention_v1_kernelI13__nv_bfloat16S1_Li80ELi8ELi128ELNS_18Fp8KVCacheDataTypeE0ELb1EEEvPT_PKS3_PKT0_S9_ifPKiSB_iPKfiiiSD_SD_iiiii:
	.zero		192


//--------------------- .nv.shared._ZN4vllm25paged_attention_v1_kernelI13__nv_bfloat16S1_Li64ELi8ELi128ELNS_18Fp8KVCacheDataTypeE0ELb1EEEvPT_PKS3_PKT0_S9_ifPKiSB_iPKfiiiSD_SD_iiiii --------------------------
	.section	.nv.shared._ZN4vllm25paged_attention_v1_kernelI13__nv_bfloat16S1_Li64ELi8ELi128ELNS_18Fp8KVCacheDataTypeE0ELb1EEEvPT_PKS3_PKT0_S9_ifPKiSB_iPKfiiiSD_SD_iiiii,"aw",@nobits
	.sectionflags	@""
	.align	16
.nv.shared._ZN4vllm25paged_attention_v1_kernelI13__nv_bfloat16S1_Li64ELi8ELi128ELNS_18Fp8KVCacheDataTypeE0ELb1EEEvPT_PKS3_PKT0_S9_ifPKiSB_iPKfiiiSD_SD_iiiii:
	.zero		160


//--------------------- .nv.shared._ZN4vllm25paged_attention_v1_kernelI13__nv_bfloat16S1_Li32ELi8ELi128ELNS_18Fp8KVCacheDataTypeE0ELb1EEEvPT_PKS3_PKT0_S9_ifPKiSB_iPKfiiiSD_SD_iiiii --------------------------
	.section	.nv.shared._ZN4vllm25paged_attention_v1_kernelI13__nv_bfloat16S1_Li32ELi8ELi128ELNS_18Fp8KVCacheDataTypeE0ELb1EEEvPT_PKS3_PKT0_S9_ifPKiSB_iPKfiiiSD_SD_iiiii,"aw",@nobits
	.sectionflags	@""
	.align	16
.nv.shared._ZN4vllm25paged_attention_v1_kernelI13__nv_bfloat16S1_Li32ELi8ELi128ELNS_18Fp8KVCacheDataTypeE0ELb1EEEvPT_PKS3_PKT0_S9_ifPKiSB_iPKfiiiSD_SD_iiiii:
	.zero		96


//--------------------- .nv.shared._ZN4vllm25paged_attention_v1_kernelIttLi256ELi32ELi128ELNS_18Fp8KVCacheDataTypeE0ELb0EEEvPT_PKS2_PKT0_S8_ifPKiSA_iPKfiiiSC_SC_iiiii --------------------------
	.section	.nv.shared._ZN4vllm25paged_attention_v1_kernelIttLi256ELi32ELi128ELNS_18Fp8KVCacheDataTypeE0ELb0EEEvPT_PKS2_PKT0_S8_ifPKiSA_iPKfiiiSC_SC_iiiii,"aw",@nobits
	.sectionflags	@""
	.align	16
.nv.shared._ZN4vllm25paged_attention_v1_kernelIttLi256ELi32ELi128ELNS_18Fp8KVCacheDataTypeE0ELb0EEEvPT_PKS2_PKT0_S8_ifPKiSA_iPKfiiiSC_SC_iiiii:
	.zero		544


//--------------------- .nv.shared._ZN4vllm25paged_attention_v1_kernelIttLi192ELi32ELi128ELNS_18Fp8KVCacheDataTypeE0ELb0EEEvPT_PKS2_PKT0_S8_ifPKiSA_iPKfiiiSC_SC_iiiii --------------------------
	.section	.nv.shared._ZN4vllm25paged_attention_v1_kernelIttLi192ELi32ELi128ELNS_18Fp8KVCacheDataTypeE0ELb0EEEvPT_PKS2_PKT0_S8_ifPKiSA_iPKfiiiSC_SC_iiiii,"aw",@nobits
	.sectionflags	@""
	.align	16
.nv.shared._ZN4vllm25paged_attention_v1_kernelIttLi192ELi32ELi128ELNS_18Fp8KVCacheDataTypeE0ELb0EEEvPT_PKS2_PKT0_S8_ifPKiSA_iPKfiiiSC_SC_iiiii:
	.zero		416


//--------------------- .nv.shared._ZN4vllm25paged_attention_v1_kernelIttLi128ELi32ELi128ELNS_18Fp8KVCacheDataTypeE0ELb0EEEvPT_PKS2_PKT0_S8_ifPKiSA_iPKfiiiSC_SC_iiiii --------------------------
	.section	.nv.shared._ZN4vllm25paged_attention_v1_kernelIttLi128ELi32ELi128ELNS_18Fp8KVCacheDataTypeE0ELb0EEEvPT_PKS2_PKT0_S8_ifPKiSA_iPKfiiiSC_SC_iiiii,"aw",@nobits
	.sectionflags	@""
	.align	16
.nv.shared._ZN4vllm25paged_attention_v1_kernelIttLi128ELi32ELi128ELNS_18Fp8KVCacheDataTypeE0ELb0EEEvPT_PKS2_PKT0_S8_ifPKiSA_iPKfiiiSC_SC_iiiii:
	.zero		288


//--------------------- .nv.shared._ZN4vllm25paged_attention_v1_kernelIttLi120ELi32ELi128ELNS_18Fp8KVCacheDataTypeE0ELb0EEEvPT_PKS2_PKT0_S8_ifPKiSA_iPKfiiiSC_SC_iiiii --------------------------
	.section	.nv.shared._ZN4vllm25paged_attention_v1_kernelIttLi120ELi32ELi128ELNS_18Fp8KVCacheDataTypeE0ELb0EEEvPT_PKS2_PKT0_S8_ifPKiSA_iPKfiiiSC_SC_iiiii,"aw",@nobits
	.sectionflags	@""
	.align	16
.nv.shared._ZN4vllm25paged_attention_v1_kernelIttLi120ELi32ELi128ELNS_18Fp8KVCacheDataTypeE0ELb0EEEvPT_PKS2_PKT0_S8_ifPKiSA_iPKfiiiSC_SC_iiiii:
	.zero		272


//--------------------- .nv.shared._ZN4vllm25paged_attention_v1_kernelIttLi112ELi32ELi128ELNS_18Fp8KVCacheDataTypeE0ELb0EEEvPT_PKS2_PKT0_S8_ifPKiSA_iPKfiiiSC_SC_iiiii --------------------------
	.section	.nv.shared._ZN4vllm25paged_attention_v1_kernelIttLi112ELi32ELi128ELNS_18Fp8KVCacheDataTypeE0ELb0EEEvPT_PKS2_PKT0_S8_ifPKiSA_iPKfiiiSC_SC_iiiii,"aw",@nobits
	.sectionflags	@""
	.align	16
.nv.shared._ZN4vllm25paged_attention_v1_kernelIttLi112ELi32ELi128ELNS_18Fp8KVCacheDataTypeE0ELb0EEEvPT_PKS2_PKT0_S8_ifPKiSA_iPKfiiiSC_SC_iiiii:
	.zero		256


//--------------------- .nv.shared._ZN4vllm25paged_attention_v1_kernelIttLi96ELi32ELi128ELNS_18Fp8KVCacheDataTypeE0ELb0EEEvPT_PKS2_PKT0_S8_ifPKiSA_iPKfiiiSC_SC_iiiii --------------------------
	.section	.nv.shared._ZN4vllm25paged_attention_v1_kernelIttLi96ELi32ELi128ELNS_18Fp8KVCacheDataTypeE0ELb0EEEvPT_PKS2_PKT0_S8_ifPKiSA_iPKfiiiSC_SC_iiiii,"aw",@nobits
	.sectionflags	@""
	.align	16
.nv.shared._ZN4vllm25paged_attention_v1_kernelIttLi96ELi32ELi128ELNS_18Fp8KVCacheDataTypeE0ELb0EEEvPT_PKS2_PKT0_S8_ifPKiSA_iPKfiiiSC_SC_iiiii:
	.zero		224


//--------------------- .nv.shared._ZN4vllm25paged_attention_v1_kernelIttLi80ELi32ELi128ELNS_18Fp8KVCacheDataTypeE0ELb0EEEvPT_PKS2_PKT0_S8_ifPKiSA_iPKfiiiSC_SC_iiiii --------------------------
	.section	.nv.shared._ZN4vllm25paged_attention_v1_kernelIttLi80ELi32ELi128ELNS_18Fp8KVCacheDataTypeE0ELb0EEEvPT_PKS2_PKT0_S8_ifPKiSA_iPKfiiiSC_SC_iiiii,"aw",@nobits
	.sectionflags	@""
	.align	16
.nv.shared._ZN4vllm25paged_attention_v1_kernelIttLi80ELi32ELi128ELNS_18Fp8KVCacheDataTypeE0ELb0EEEvPT_PKS2_PKT0_S8_ifPKiSA_iPKfiiiSC_SC_iiiii:
	.zero		192


//--------------------- .nv.shared._ZN4vllm25paged_attention_v1_kernelIttLi64ELi32ELi128ELNS_18Fp8KVCacheDataTypeE0ELb0EEEvPT_PKS2_PKT0_S8_ifPKiSA_iPKfiiiSC_SC_iiiii --------------------------
	.section	.nv.shared._ZN4vllm25paged_attention_v1_kernelIttLi64ELi32ELi128ELNS_18Fp8KVCacheDataTypeE0ELb0EEEvPT_PKS2_PKT0_S8_ifPKiSA_iPKfiiiSC_SC_iiiii,"aw",@nobits
	.sectionflags	@""
	.align	16
.nv.shared._ZN4vllm25paged_attention_v1_kernelIttLi64ELi32ELi128ELNS_18Fp8KVCacheDataTypeE0ELb0EEEvPT_PKS2_PKT0_S8_ifPKiSA_iPKfiiiSC_SC_iiiii:
	.zero		160


//--------------------- .nv.shared._ZN4vllm25paged_attention_v1_kernelIttLi32ELi32ELi128ELNS_18Fp8KVCacheDataTypeE0ELb0EEEvPT_PKS2_PKT0_S8_ifPKiSA_iPKfiiiSC_SC_iiiii --------------------------
	.section	.nv.shared._ZN4vllm25paged_attention_v1_kernelIttLi32ELi32ELi128ELNS_18Fp8KVCacheDataTypeE0ELb0EEEvPT_PKS2_PKT0_S8_ifPKiSA_iPKfiiiSC_SC_iiiii,"aw",@nobits
	.sectionflags	@""
	.align	16
.nv.shared._ZN4vllm25paged_attention_v1_kernelIttLi32ELi32ELi128ELNS_18Fp8KVCacheDataTypeE0ELb0EEEvPT_PKS2_PKT0_S8_ifPKiSA_iPKfiiiSC_SC_iiiii:
	.zero		96


//--------------------- .nv.shared._ZN4vllm25paged_attention_v1_kernelIttLi256ELi32ELi128ELNS_18Fp8KVCacheDataTypeE0ELb1EEEvPT_PKS2_PKT0_S8_ifPKiSA_iPKfiiiSC_SC_iiiii --------------------------
	.section	.nv.shared._ZN4vllm25paged_attention_v1_kernelIttLi256ELi32ELi128ELNS_18Fp8KVCacheDataTypeE0ELb1EEEvPT_PKS2_PKT0_S8_ifPKiSA_iPKfiiiSC_SC_iiiii,"aw",@nobits
	.sectionflags	@""
	.align	16
.nv.shared._ZN4vllm25paged_attention_v1_kernelIttLi256ELi32ELi128ELNS_18Fp8KVCacheDataTypeE0ELb1EEEvPT_PKS2_PKT0_S8_ifPKiSA_iPKfiiiSC_SC_iiiii:
	.zero		544


//--------------------- .nv.shared._ZN4vllm25paged_attention_v1_kernelIttLi192ELi32ELi128ELNS_18Fp8KVCacheDataTypeE0ELb1EEEvPT_PKS2_PKT0_S8_ifPKiSA_iPKfiiiSC_SC_iiiii --------------------------
	.section	.nv.shared._ZN4vllm25paged_attention_v1_kernelIttLi192ELi32ELi128ELNS_18Fp8KVCacheDataTypeE0ELb1EEEvPT_PKS2_PKT0_S8_ifPKiSA_iPKfiiiSC_SC_iiiii,"aw",@nobits
	.sectionflags	@""
	.align	16
.nv.shared._ZN4vllm25paged_attention_v1_kernelIttLi192ELi32ELi128ELNS_18Fp8KVCacheDataTypeE0ELb1EEEvPT_PKS2_PKT0_S8_ifPKiSA_iPKfiiiSC_SC_iiiii:
	.zero		416


//--------------------- .nv.shared._ZN4vllm25paged_attention_v1_kernelIttLi128ELi32ELi128ELNS_18Fp8KVCacheDataTypeE0ELb1EEEvPT_PKS2_PKT0_S8_ifPKiSA_iPKfiiiSC_SC_iiiii --------------------------
	.section	.nv.shared._ZN4vllm25paged_attention_v1_kernelIttLi128ELi32ELi128ELNS_18Fp8KVCacheDataTypeE0ELb1EEEvPT_PKS2_PKT0_S8_ifPKiSA_iPKfiiiSC_SC_iiiii,"aw",@nobits
	.sectionflags	@""
	.align	16
.nv.shared._ZN4vllm25paged_attention_v1_kernelIttLi128ELi32ELi128ELNS_18Fp8KVCacheDataTypeE0ELb1EEEvPT_PKS2_PKT0_S8_ifPKiSA_iPKfiiiSC_SC_iiiii:
	.zero		288


//--------------------- .nv.shared._ZN4vllm25paged_attention_v1_kernelIttLi120ELi32ELi128ELNS_18Fp8KVCacheDataTypeE0ELb1EEEvPT_PKS2_PKT0_S8_ifPKiSA_iPKfiiiSC_SC_iiiii --------------------------
	.section	.nv.shared._ZN4vllm25paged_attention_v1_kernelIttLi120ELi32ELi128ELNS_18Fp8KVCacheDataTypeE0ELb1EEEvPT_PKS2_PKT0_S8_ifPKiSA_iPKfiiiSC_SC_iiiii,"aw",@nobits
	.sectionflags	@""
	.align	16
.nv.shared._ZN4vllm25paged_attention_v1_kernelIttLi120ELi32ELi128ELNS_18Fp8KVCacheDataTypeE0ELb1EEEvPT_PKS2_PKT0_S8_ifPKiSA_iPKfiiiSC_SC_iiiii:
	.zero		272


//--------------------- .nv.shared._ZN4vllm25paged_attention_v1_kernelIttLi112ELi32ELi128ELNS_18Fp8KVCacheDataTypeE0ELb1EEEvPT_PKS2_PKT0_S8_ifPKiSA_iPKfiiiSC_SC_iiiii --------------------------
	.section	.nv.shared._ZN4vllm25paged_attention_v1_kernelIttLi112ELi32ELi128ELNS_18Fp8KVCacheDataTypeE0ELb1EEEvPT_PKS2_PKT0_S8_ifPKiSA_iPKfiiiSC_SC_iiiii,"aw",@nobits
	.sectionflags	@""
	.align	16
.nv.shared._ZN4vllm25paged_attention_v1_kernelIttLi112ELi32ELi128ELNS_18Fp8KVCacheDataTypeE0ELb1EEEvPT_PKS2_PKT0_S8_ifPKiSA_iPKfiiiSC_SC_iiiii:
	.zero		256


//--------------------- .nv.shared._ZN4vllm25paged_attention_v1_kernelIttLi96ELi32ELi128ELNS_18Fp8KVCacheDataTypeE0ELb1EEEvPT_PKS2_PKT0_S8_ifPKiSA_iPKfiiiSC_SC_iiiii --------------------------
	.section	.nv.shared._ZN4vllm25paged_attention_v1_kernelIttLi96ELi32ELi128ELNS_18Fp8KVCacheDataTypeE0ELb1EEEvPT_PKS2_PKT0_S8_ifPKiSA_iPKfiiiSC_SC_iiiii,"aw",@nobits
	.sectionflags	@""
	.align	16
.nv.shared._ZN4vllm25paged_attention_v1_kernelIttLi96ELi32ELi128ELNS_18Fp8KVCacheDataTypeE0ELb1EEEvPT_PKS2_PKT0_S8_ifPKiSA_iPKfiiiSC_SC_iiiii:
	.zero		224


//--------------------- .nv.shared._ZN4vllm25paged_attention_v1_kernelIttLi80ELi32ELi128ELNS_18Fp8KVCacheDataTypeE0ELb1EEEvPT_PKS2_PKT0_S8_ifPKiSA_iPKfiiiSC_SC_iiiii --------------------------
	.section	.nv.shared._ZN4vllm25paged_attention_v1_kernelIttLi80ELi32ELi128ELNS_18Fp8KVCacheDataTypeE0ELb1EEEvPT_PKS2_PKT0_S8_ifPKiSA_iPKfiiiSC_SC_iiiii,"aw",@nobits
	.sectionflags	@""
	.align	16
.nv.shared._ZN4vllm25paged_attention_v1_kernelIttLi80ELi32ELi128ELNS_18Fp8KVCacheDataTypeE0ELb1EEEvPT_PKS2_PKT0_S8_ifPKiSA_iPKfiiiSC_SC_iiiii:
	.zero		192


//--------------------- .nv.shared._ZN4vllm25paged_attention_v1_kernelIttLi64ELi32ELi128ELNS_18Fp8KVCacheDataTypeE0ELb1EEEvPT_PKS2_PKT0_S8_ifPKiSA_iPKfiiiSC_SC_iiiii --------------------------
	.section	.nv.shared._ZN4vllm25paged_attention_v1_kernelIttLi64ELi32ELi128ELNS_18Fp8KVCacheDataTypeE0ELb1EEEvPT_PKS2_PKT0_S8_ifPKiSA_iPKfiiiSC_SC_iiiii,"aw",@nobits
	.sectionflags	@""
	.align	16
.nv.shared._ZN4vllm25paged_attention_v1_kernelIttLi64ELi32ELi128ELNS_18Fp8KVCacheDataTypeE0ELb1EEEvPT_PKS2_PKT0_S8_ifPKiSA_iPKfiiiSC_SC_iiiii:
	.zero		160


//--------------------- .nv.shared._ZN4vllm25paged_attention_v1_kernelIttLi32ELi32ELi128ELNS_18Fp8KVCacheDataTypeE0ELb1EEEvPT_PKS2_PKT0_S8_ifPKiSA_iPKfiiiSC_SC_iiiii --------------------------
	.section	.nv.shared._ZN4vllm25paged_attention_v1_kernelIttLi32ELi32ELi128ELNS_18Fp8KVCacheDataTypeE0ELb1EEEvPT_PKS2_PKT0_S8_ifPKiSA_iPKfiiiSC_SC_iiiii,"aw",@nobits
	.sectionflags	@""
	.align	16
.nv.shared._ZN4vllm25paged_attention_v1_kernelIttLi32ELi32ELi128ELNS_18Fp8KVCacheDataTypeE0ELb1EEEvPT_PKS2_PKT0_S8_ifPKiSA_iPKfiiiSC_SC_iiiii:
	.zero		96


//--------------------- .nv.shared._ZN4vllm25paged_attention_v1_kernelIttLi256ELi16ELi128ELNS_18Fp8KVCacheDataTypeE0ELb0EEEvPT_PKS2_PKT0_S8_ifPKiSA_iPKfiiiSC_SC_iiiii --------------------------
	.section	.nv.shared._ZN4vllm25paged_attention_v1_kernelIttLi256ELi16ELi128ELNS_18Fp8KVCacheDataTypeE0ELb0EEEvPT_PKS2_PKT0_S8_ifPKiSA_iPKfiiiSC_SC_iiiii,"aw",@nobits
	.sectionflags	@""
	.align	16
.nv.shared._ZN4vllm25paged_attention_v1_kernelIttLi256ELi16ELi128ELNS_18Fp8KVCacheDataTypeE0ELb0EEEvPT_PKS2_PKT0_S8_ifPKiSA_iPKfiiiSC_SC_iiiii:
	.zero		544


//--------------------- .nv.shared._ZN4vllm25paged_attention_v1_kernelIttLi192ELi16ELi128ELNS_18Fp8KVCacheDataTypeE0ELb0EEEvPT_PKS2_PKT0_S8_ifPKiSA_iPKfiiiSC_SC_iiiii --------------------------
	.section	.nv.shared._ZN4vllm25paged_attention_v1_kernelIttLi192ELi16ELi128ELNS_18Fp8KVCacheDataTypeE0ELb0EEEvPT_PKS2_PKT0_S8_ifPKiSA_iPKfiiiSC_SC_iiiii,"aw",@nobits
	.sectionflags	@""
	.align	16
.nv.shared._ZN4vllm25paged_attention_v1_kernelIttLi192ELi16ELi128ELNS_18Fp8KVCacheDataTypeE0ELb0EEEvPT_PKS2_PKT0_S8_ifPKiSA_iPKfiiiSC_SC_iiiii:
	.zero		416


//--------------------- .nv.shared._ZN4vllm25paged_attention_v1_kernelIttLi128ELi16ELi128ELNS_18Fp8KVCacheDataTypeE0ELb0EEEvPT_PKS2_PKT0_S8_ifPKiSA_iPKfiiiSC_SC_iiiii --------------------------
	.section	.nv.shared._ZN4vllm25paged_attention_v1_kernelIttLi128ELi16ELi128ELNS_18Fp8KVCacheDataTypeE0ELb0EEEvPT_PKS2_PKT0_S8_ifPKiSA_iPKfiiiSC_SC_iiiii,"aw",@nobits
	.sectionflags	@""
	.align	16
.nv.shared._ZN4vllm25paged_attention_v1_kernelIttLi128ELi16ELi128ELNS_18Fp8KVCacheDataTypeE0ELb0EEEvPT_PKS2_PKT0_S8_ifPKiSA_iPKfiiiSC_SC_iiiii:
	.zero		288


//--------------------- .nv.shared._ZN4vllm25paged_attention_v1_kernelIttLi120ELi16ELi128ELNS_18Fp8KVCacheDataTypeE0ELb0EEEvPT_PKS2_PKT0_S8_ifPKiSA_iPKfiiiSC_SC_iiiii --------------------------
	.section	.nv.shared._ZN4vllm25paged_attention_v1_kernelIttLi120ELi16ELi128ELNS_18Fp8KVCacheDataTypeE0ELb0EEEvPT_PKS2_PKT0_S8_ifPKiSA_iPKfiiiSC_SC_iiiii,"aw",@nobits
	.sectionflags	@""
	.align	16
.nv.shared._ZN4vllm25paged_attention_v1_kernelIttLi120ELi16ELi128ELNS_18Fp8KVCacheDataTypeE0ELb0EEEvPT_PKS2_PKT0_S8_ifPKiSA_iPKfiiiSC_SC_iiiii:
	.zero		272


//--------------------- .nv.shared._ZN4vllm25paged_attention_v1_kernelIttLi112ELi16ELi128ELNS_18Fp8KVCacheDataTypeE0ELb0EEEvPT_PKS2_PKT0_S8_ifPKiSA_iPKfiiiSC_SC_iiiii --------------------------
	.section	.nv.shared._ZN4vllm25paged_attention_v1_kernelIttLi112ELi16ELi128ELNS_18Fp8KVCacheDataTypeE0ELb0EEEvPT_PKS2_PKT0_S8_ifPKiSA_iPKfiiiSC_SC_iiiii,"aw",@nobits
	.sectionflags	@""
	.align	16
.nv.shared._ZN4vllm25paged_attention_v1_kernelIttLi112ELi16ELi128ELNS_18Fp8KVCacheDataTypeE0ELb0EEEvPT_PKS2_PKT0_S8_ifPKiSA_iPKfiiiSC_SC_iiiii:
	.zero		256


//--------------------- .nv.shared._ZN4vllm25paged_attention_v1_kernelIttLi96ELi16ELi128ELNS_18Fp8KVCacheDataTypeE0ELb0EEEvPT_PKS2_PKT0_S8_ifPKiSA_iPKfiiiSC_SC_iiiii --------------------------
	.section	.nv.shared._ZN4vllm25paged_attention_v1_kernelIttLi96ELi16ELi128ELNS_18Fp8KVCacheDataTypeE0ELb0EEEvPT_PKS2_PKT0_S8_ifPKiSA_iPKfiiiSC_SC_iiiii,"aw",@nobits
	.sectionflags	@""
	.align	16
.nv.shared._ZN4vllm25paged_attention_v1_kernelIttLi96ELi16ELi128ELNS_18Fp8KVCacheDataTypeE0ELb0EEEvPT_PKS2_PKT0_S8_ifPKiSA_iPKfiiiSC_SC_iiiii:
	.zero		224


//--------------------- .nv.shared._ZN4vllm25paged_attention_v1_kernelIttLi80ELi16ELi128ELNS_18Fp8KVCacheDataTypeE0ELb0EEEvPT_PKS2_PKT0_S8_ifPKiSA_iPKfiiiSC_SC_iiiii --------------------------
	.section	.nv.shared._ZN4vllm25paged_attention_v1_kernelIttLi80ELi16ELi128ELNS_18Fp8KVCacheDataTypeE0ELb0EEEvPT_PKS2_PKT0_S8_ifPKiSA_iPKfiiiSC_SC_iiiii,"aw",@nobits
	.sectionflags	@""
	.align	16
.nv.shared._ZN4vllm25paged_attention_v1_kernelIttLi80ELi16ELi128ELNS_18Fp8KVCacheDataTypeE0ELb0EEEvPT_PKS2_PKT0_S8_ifPKiSA_iPKfiiiSC_SC_iiiii:
	.zero		192


//--------------------- .nv.shared._ZN4vllm25paged_attention_v1_kernelIttLi64ELi16ELi128ELNS_18Fp8KVCacheDataTypeE0ELb0EEEvPT_PKS2_PKT0_S8_ifPKiSA_iPKfiiiSC_SC_iiiii --------------------------
	.section	.nv.shared._ZN4vllm25paged_attention_v1_kernelIttLi64ELi16ELi128ELNS_18Fp8KVCacheDataTypeE0ELb0EEEvPT_PKS2_PKT0_S8_ifPKiSA_iPKfiiiSC_SC_iiiii,"aw",@nobits
	.sectionflags	@""
	.align	16
.nv.shared._ZN4vllm25paged_attention_v1_kernelIttLi64ELi16ELi128ELNS_18Fp8KVCacheDataTypeE0ELb0EEEvPT_PKS2_PKT0_S8_ifPKiSA_iPKfiiiSC_SC_iiiii:
	.zero		160


//--------------------- .nv.shared._ZN4vllm25paged_attention_v1_kernelIttLi32ELi16ELi128ELNS_18Fp8KVCacheDataTypeE0ELb0EEEvPT_PKS2_PKT0_S8_ifPKiSA_iPKfiiiSC_SC_iiiii --------------------------
	.section	.nv.shared._ZN4vllm25paged_attention_v1_kernelIttLi32ELi16ELi128ELNS_18Fp8KVCacheDataTypeE0ELb0EEEvPT_PKS2_PKT0_S8_ifPKiSA_iPKfiiiSC_SC_iiiii,"aw",@nobits
	.sectionflags	@""
	.align	16
.nv.shared._ZN4vllm25paged_attention_v1_kernelIttLi32ELi16ELi128ELNS_18Fp8KVCacheDataTypeE0ELb0EEEvPT_PKS2_PKT0_S8_ifPKiSA_iPKfiiiSC_SC_iiiii:
	.zero		96


//--------------------- .nv.shared._ZN4vllm25paged_attention_v1_kernelIttLi256ELi16ELi128ELNS_18Fp8KVCacheDataTypeE0ELb1EEEvPT_PKS2_PKT0_S8_ifPKiSA_iPKfiiiSC_SC_iiiii --------------------------
	.section	.nv.shared._ZN4vllm25paged_attention_v1_kernelIttLi256ELi16ELi128ELNS_18Fp8KVCacheDataTypeE0ELb1EEEvPT_PKS2_PKT0_S8_ifPKiSA_iPKfiiiSC_SC_iiiii,"aw",@nobits
	.sectionflags	@""
	.align	16
.nv.shared._ZN4vllm25paged_attention_v1_kernelIttLi256ELi16ELi128ELNS_18Fp8KVCacheDataTypeE0ELb1EEEvPT_PKS2_PKT0_S8_ifPKiSA_iPKfiiiSC_SC_iiiii:
	.zero		544


//--------------------- .nv.shared._ZN4vllm25paged_attention_v1_kernelIttLi192ELi16ELi128ELNS_18Fp8KVCacheDataTypeE0ELb1EEEvPT_PKS2_PKT0_S8_ifPKiSA_iPKfiiiSC_SC_iiiii --------------------------
	.section	.nv.shared._ZN4vllm25paged_attention_v1_kernelIttLi192ELi16ELi128ELNS_18Fp8KVCacheDataTypeE0ELb1EEEvPT_PKS2_PKT0_S8_ifPKiSA_iPKfiiiSC_SC_iiiii,"aw",@nobits
	.sectionflags	@""
	.align	16
.nv.shared._ZN4vllm25paged_attention_v1_kernelIttLi192ELi16ELi128ELNS_18Fp8KVCacheDataTypeE0ELb1EEEvPT_PKS2_PKT0_S8_ifPKiSA_iPKfiiiSC_SC_iiiii:
	.zero		416


//--------------------- .nv.shared._ZN4vllm25paged_attention_v1_kernelIttLi128ELi16ELi128ELNS_18Fp8KVCacheDataTypeE0ELb1EEEvPT_PKS2_PKT0_S8_ifPKiSA_iPKfiiiSC_SC_iiiii --------------------------
	.section	.nv.shared._ZN4vllm25paged_attention_v1_kernelIttLi128ELi16ELi128ELNS_18Fp8KVCacheDataTypeE0ELb1EEEvPT_PKS2_PKT0_S8_ifPKiSA_iPKfiiiSC_SC_iiiii,"aw",@nobits
	.sectionflags	@""
	.align	16
.nv.shared._ZN4vllm25paged_attention_v1_kernelIttLi128ELi16ELi128ELNS_18Fp8KVCacheDataTypeE0ELb1EEEvPT_PKS2_PKT0_S8_ifPKiSA_iPKfiiiSC_SC_iiiii:
	.zero		288


//--------------------- .nv.shared._ZN4vllm25paged_attention_v1_kernelIttLi120ELi16ELi128ELNS_18Fp8KVCacheDataTypeE0ELb1EEEvPT_PKS2_PKT0_S8_ifPKiSA_iPKfiiiSC_SC_iiiii --------------------------
	.section	.nv.shared._ZN4vllm25paged_attention_v1_kernelIttLi120ELi16ELi128ELNS_18Fp8KVCacheDataTypeE0ELb1EEEvPT_PKS2_PKT0_S8_ifPKiSA_iPKfiiiSC_SC_iiiii,"aw",@nobits
	.sectionflags	@""
	.align	16
.nv.shared._ZN4vllm25paged_attention_v1_kernelIttLi120ELi16ELi128ELNS_18Fp8KVCacheDataTypeE0ELb1EEEvPT_PKS2_PKT0_S8_ifPKiSA_iPKfiiiSC_SC_iiiii:
	.zero		272


//--------------------- .nv.shared._ZN4vllm25paged_attention_v1_kernelIttLi112ELi16ELi128ELNS_18Fp8KVCacheDataTypeE0ELb1EEEvPT_PKS2_PKT0_S8_ifPKiSA_iPKfiiiSC_SC_iiiii --------------------------
	.section	.nv.shared._ZN4vllm25paged_attention_v1_kernelIttLi112ELi16ELi128ELNS_18Fp8KVCacheDataTypeE0ELb1EEEvPT_PKS2_PKT0_S8_ifPKiSA_iPKfiiiSC_SC_iiiii,"aw",@nobits
	.sectionflags	@""
	.align	16
.nv.shared._ZN4vllm25paged_attention_v1_kernelIttLi112ELi16ELi128ELNS_18Fp8KVCacheDataTypeE0ELb1EEEvPT_PKS2_PKT0_S8_ifPKiSA_iPKfiiiSC_SC_iiiii:
	.zero		256


//--------------------- .nv.shared._ZN4vllm25paged_attention_v1_kernelIttLi96ELi16ELi128ELNS_18Fp8KVCacheDataTypeE0ELb1EEEvPT_PKS2_PKT0_S8_ifPKiSA_iPKfiiiSC_SC_iiiii --------------------------
	.section	.nv.shared._ZN4vllm25paged_attention_v1_kernelIttLi96ELi16ELi128ELNS_18Fp8KVCacheDataTypeE0ELb1EEEvPT_PKS2_PKT0_S8_ifPKiSA_iPKfiiiSC_SC_iiiii,"aw",@nobits
	.sectionflags	@""
	.align	16
.nv.shared._ZN4vllm25paged_attention_v1_kernelIttLi96ELi16ELi128ELNS_18Fp8KVCacheDataTypeE0ELb1EEEvPT_PKS2_PKT0_S8_ifPKiSA_iPKfiiiSC_SC_iiiii:
	.zero		224


//--------------------- .nv.shared._ZN4vllm25paged_attention_v1_kernelIttLi80ELi16ELi128ELNS_18Fp8KVCacheDataTypeE0ELb1EEEvPT_PKS2_PKT0_S8_ifPKiSA_iPKfiiiSC_SC_iiiii --------------------------
	.section	.nv.shared._ZN4vllm25paged_attention_v1_kernelIttLi80ELi16ELi128ELNS_18Fp8KVCacheDataTypeE0ELb1EEEvPT_PKS2_PKT0_S8_ifPKiSA_iPKfiiiSC_SC_iiiii,"aw",@nobits
	.sectionflags	@""
	.align	16
.nv.shared._ZN4vllm25paged_attention_v1_kernelIttLi80ELi16ELi128ELNS_18Fp8KVCacheDataTypeE0ELb1EEEvPT_PKS2_PKT0_S8_ifPKiSA_iPKfiiiSC_SC_iiiii:
	.zero		192


//--------------------- .nv.shared._ZN4vllm25paged_attention_v1_kernelIttLi64ELi16ELi128ELNS_18Fp8KVCacheDataTypeE0ELb1EEEvPT_PKS2_PKT0_S8_ifPKiSA_iPKfiiiSC_SC_iiiii --------------------------
	.section	.nv.shared._ZN4vllm25paged_attention_v1_kernelIttLi64ELi16ELi128ELNS_18Fp8KVCacheDataTypeE0ELb1EEEvPT_PKS2_PKT0_S8_ifPKiSA_iPKfiiiSC_SC_iiiii,"aw",@nobits
	.sectionflags	@""
	.align	16
.nv.shared._ZN4vllm25paged_attention_v1_kernelIttLi64ELi16ELi128ELNS_18Fp8KVCacheDataTypeE0ELb1EEEvPT_PKS2_PKT0_S8_ifPKiSA_iPKfiiiSC_SC_iiiii:
	.zero		160


//--------------------- .nv.shared._ZN4vllm25paged_attention_v1_kernelIttLi32ELi16ELi128ELNS_18Fp8KVCacheDataTypeE0ELb1EEEvPT_PKS2_PKT0_S8_ifPKiSA_iPKfiiiSC_SC_iiiii --------------------------
	.section	.nv.shared._ZN4vllm25paged_attention_v1_kernelIttLi32ELi16ELi128ELNS_18Fp8KVCacheDataTypeE0ELb1EEEvPT_PKS2_PKT0_S8_ifPKiSA_iPKfiiiSC_SC_iiiii,"aw",@nobits
	.sectionflags	@""
	.align	16
.nv.shared._ZN4vllm25paged_attention_v1_kernelIttLi32ELi16ELi128ELNS_18Fp8KVCacheDataTypeE0ELb1EEEvPT_PKS2_PKT0_S8_ifPKiSA_iPKfiiiSC_SC_iiiii:
	.zero		96


//--------------------- .nv.shared._ZN4vllm25paged_attention_v1_kernelIttLi256ELi8ELi128ELNS_18Fp8KVCacheDataTypeE0ELb0EEEvPT_PKS2_PKT0_S8_ifPKiSA_iPKfiiiSC_SC_iiiii --------------------------
	.section	.nv.shared._ZN4vllm25paged_attention_v1_kernelIttLi256ELi8ELi128ELNS_18Fp8KVCacheDataTypeE0ELb0EEEvPT_PKS2_PKT0_S8_ifPKiSA_iPKfiiiSC_SC_iiiii,"aw",@nobits
	.sectionflags	@""
	.align	16
.nv.shared._ZN4vllm25paged_attention_v1_kernelIttLi256ELi8ELi128ELNS_18Fp8KVCacheDataTypeE0ELb0EEEvPT_PKS2_PKT0_S8_ifPKiSA_iPKfiiiSC_SC_iiiii:
	.zero		544


//--------------------- .nv.shared._ZN4vllm25paged_attention_v1_kernelIttLi192ELi8ELi128ELNS_18Fp8KVCacheDataTypeE0ELb0EEEvPT_PKS2_PKT0_S8_ifPKiSA_iPKfiiiSC_SC_iiiii --------------------------
	.section	.nv.shared._ZN4vllm25paged_attention_v1_kernelIttLi192ELi8ELi128ELNS_18Fp8KVCacheDataTypeE0ELb0EEEvPT_PKS2_PKT0_S8_ifPKiSA_iPKfiiiSC_SC_iiiii,"aw",@nobits
	.sectionflags	@""
	.align	16
.nv.shared._ZN4vllm25paged_attention_v1_kernelIttLi192ELi8ELi128ELNS_18Fp8KVCacheDataTypeE0ELb0EEEvPT_PKS2_PKT0_S8_ifPKiSA_iPKfiiiSC_SC_iiiii:
	.zero		416


//--------------------- .nv.shared._ZN4vllm25paged_attention_v1_kernelIttLi128ELi8ELi128ELNS_18Fp8KVCacheDataTypeE0ELb0EEEvPT_PKS2_PKT0_S8_ifPKiSA_iPKfiiiSC_SC_iiiii --------------------------
	.section	.nv.shared._ZN4vllm25paged_attention_v1_kernelIttLi128ELi8ELi128ELNS_18Fp8KVCacheDataTypeE0ELb0EEEvPT_PKS2_PKT0_S8_ifPKiSA_iPKfiiiSC_SC_iiiii,"aw",@nobits
	.sectionflags	@""
	.align	16
.nv.shared._ZN4vllm25paged_attention_v1_kernelIttLi128ELi8ELi128ELNS_18Fp8KVCacheDataTypeE0ELb0EEEvPT_PKS2_PKT0_S8_ifPKiSA_iPKfiiiSC_SC_iiiii:
	.zero		288


//--------------------- .nv.shared._ZN4vllm25paged_attention_v1_kernelIttLi120ELi8ELi128ELNS_18Fp8KVCacheDataTypeE0ELb0EEEvPT_PKS2_PKT0_S8_ifPKiSA_iPKfiiiSC_SC_iiiii --------------------------
	.section	.nv.shared._ZN4vllm25paged_attention_v1_kernelIttLi120ELi8ELi128ELNS_18Fp8KVCacheDataTypeE0ELb0EEEvPT_PKS2_PKT0_S8_ifPKiSA_iPKfiiiSC_SC_iiiii,"aw",@nobits
	.sectionflags	@""
	.align	16
.nv.shared._ZN4vllm25paged_attention_v1_kernelIttLi120ELi8ELi128ELNS_18Fp8KVCacheDataTypeE0ELb0EEEvPT_PKS2_PKT0_S8_ifPKiSA_iPKfiiiSC_SC_iiiii:
	.zero		272


//--------------------- .nv.shared._ZN4vllm25paged_attention_v1_kernelIttLi112ELi8ELi128ELNS_18Fp8KVCacheDataTypeE0ELb0EEEvPT_PKS2_PKT0_S8_ifPKiSA_iPKfiiiSC_SC_iiiii --------------------------
	.section	.nv.shared._ZN4vllm25paged_attention_v1_kernelIttLi112ELi8ELi128ELNS_18Fp8KVCacheDataTypeE0ELb0EEEvPT_PKS2_PKT0_S8_ifPKiSA_iPKfiiiSC_SC_iiiii,"aw",@nobits
	.sectionflags	@""
	.align	16
.nv.shared._ZN4vllm25paged_attention_v1_kernelIttLi112ELi8ELi128ELNS_18Fp8KVCacheDataTypeE0ELb0EEEvPT_PKS2_PKT0_S8_ifPKiSA_iPKfiiiSC_SC_iiiii:
	.zero		256


//--------------------- .nv.shared._ZN4vllm25paged_attention_v1_kernelIttLi96ELi8ELi128ELNS_18Fp8KVCacheDataTypeE0ELb0EEEvPT_PKS2_PKT0_S8_ifPKiSA_iPKfiiiSC_SC_iiiii --------------------------
	.section	.nv.shared._ZN4vllm25paged_attention_v1_kernelIttLi96ELi8ELi128ELNS_18Fp8KVCacheDataTypeE0ELb0EEEvPT_PKS2_PKT0_S8_ifPKiSA_iPKfiiiSC_SC_iiiii,"aw",@nobits
	.sectionflags	@""
	.align	16
.nv.shared._ZN4vllm25paged_attention_v1_kernelIttLi96ELi8ELi128ELNS_18Fp8KVCacheDataTypeE0ELb0EEEvPT_PKS2_PKT0_S8_ifPKiSA_iPKfiiiSC_SC_iiiii:
	.zero		224


//--------------------- .nv.shared._ZN4vllm25paged_attention_v1_kernelIttLi80ELi8ELi128ELNS_18Fp8KVCacheDataTypeE0ELb0EEEvPT_PKS2_PKT0_S8_ifPKiSA_iPKfiiiSC_SC_iiiii --------------------------
	.section	.nv.shared._ZN4vllm25paged_attention_v1_kernelIttLi80ELi8ELi128ELNS_18Fp8KVCacheDataTypeE0ELb0EEEvPT_PKS2_PKT0_S8_ifPKiSA_iPKfiiiSC_SC_iiiii,"aw",@nobits
	.sectionflags	@""
	.align	16
.nv.shared._ZN4vllm25paged_attention_v1_kernelIttLi80ELi8ELi128ELNS_18Fp8KVCacheDataTypeE0ELb0EEEvPT_PKS2_PKT0_S8_ifPKiSA_iPKfiiiSC_SC_iiiii:
	.zero		192


//--------------------- .nv.shared._ZN4vllm25paged_attention_v1_kernelIttLi64ELi8ELi128ELNS_18Fp8KVCacheDataTypeE0ELb0EEEvPT_PKS2_PKT0_S8_ifPKiSA_iPKfiiiSC_SC_iiiii --------------------------
	.section	.nv.shared._ZN4vllm25paged_attention_v1_kernelIttLi64ELi8ELi128ELNS_18Fp8KVCacheDataTypeE0ELb0EEEvPT_PKS2_PKT0_S8_ifPKiSA_iPKfiiiSC_SC_iiiii,"aw",@nobits
	.sectionflags	@""
	.align	16
.nv.shared._ZN4vllm25paged_attention_v1_kernelIttLi64ELi8ELi128ELNS_18Fp8KVCacheDataTypeE0ELb0EEEvPT_PKS2_PKT0_S8_ifPKiSA_iPKfiiiSC_SC_iiiii:
	.zero		160


//--------------------- .nv.shared._ZN4vllm25paged_attention_v1_kernelIttLi32ELi8ELi128ELNS_18Fp8KVCacheDataTypeE0ELb0EEEvPT_PKS2_PKT0_S8_ifPKiSA_iPKfiiiSC_SC_iiiii --------------------------
	.section	.nv.shared._ZN4vllm25paged_attention_v1_kernelIttLi32ELi8ELi128ELNS_18Fp8KVCacheDataTypeE0ELb0EEEvPT_PKS2_PKT0_S8_ifPKiSA_iPKfiiiSC_SC_iiiii,"aw",@nobits
	.sectionflags	@""
	.align	16
.nv.shared._ZN4vllm25paged_attention_v1_kernelIttLi32ELi8ELi128ELNS_18Fp8KVCacheDataTypeE0ELb0EEEvPT_PKS2_PKT0_S8_ifPKiSA_iPKfiiiSC_SC_iiiii:
	.zero		96


//--------------------- .nv.shared._ZN4vllm25paged_attention_v1_kernelIttLi256ELi8ELi128ELNS_18Fp8KVCacheDataTypeE0ELb1EEEvPT_PKS2_PKT0_S8_ifPKiSA_iPKfiiiSC_SC_iiiii --------------------------
	.section	.nv.shared._ZN4vllm25paged_attention_v1_kernelIttLi256ELi8ELi128ELNS_18Fp8KVCacheDataTypeE0ELb1EEEvPT_PKS2_PKT0_S8_ifPKiSA_iPKfiiiSC_SC_iiiii,"aw",@nobits
	.sectionflags	@""
	.align	16
.nv.shared._ZN4vllm25paged_attention_v1_kernelIttLi256ELi8ELi128ELNS_18Fp8KVCacheDataTypeE0ELb1EEEvPT_PKS2_PKT0_S8_ifPKiSA_iPKfiiiSC_SC_iiiii:
	.zero		544


//--------------------- .nv.shared._ZN4vllm25paged_attention_v1_kernelIttLi192ELi8ELi128ELNS_18Fp8KVCacheDataTypeE0ELb1EEEvPT_PKS2_PKT0_S8_ifPKiSA_iPKfiiiSC_SC_iiiii --------------------------
	.section	.nv.shared._ZN4vllm25paged_attention_v1_kernelIttLi192ELi8ELi128ELNS_18Fp8KVCacheDataTypeE0ELb1EEEvPT_PKS2_PKT0_S8_ifPKiSA_iPKfiiiSC_SC_iiiii,"aw",@nobits
	.sectionflags	@""
	.align	16
.nv.shared._ZN4vllm25paged_attention_v1_kernelIttLi192ELi8ELi128ELNS_18Fp8KVCacheDataTypeE0ELb1EEEvPT_PKS2_PKT0_S8_ifPKiSA_iPKfiiiSC_SC_iiiii:
	.zero		416


//--------------------- .nv.shared._ZN4vllm25paged_attention_v1_kernelIttLi128ELi8ELi128ELNS_18Fp8KVCacheDataTypeE0ELb1EEEvPT_PKS2_PKT0_S8_ifPKiSA_iPKfiiiSC_SC_iiiii --------------------------
	.section	.nv.shared._ZN4vllm25paged_attention_v1_kernelIttLi128ELi8ELi128ELNS_18Fp8KVCacheDataTypeE0ELb1EEEvPT_PKS2_PKT0_S8_ifPKiSA_iPKfiiiSC_SC_iiiii,"aw",@nobits
	.sectionflags	@""
	.align	16
.nv.shared._ZN4vllm25paged_attention_v1_kernelIttLi128ELi8ELi128ELNS_18Fp8KVCacheDataTypeE0ELb1EEEvPT_PKS2_PKT0_S8_ifPKiSA_iPKfiiiSC_SC_iiiii:
	.zero		288


//--------------------- .nv.shared._ZN4vllm25paged_attention_v1_kernelIttLi120ELi8ELi128ELNS_18Fp8KVCacheDataTypeE0ELb1EEEvPT_PKS2_PKT0_S8_ifPKiSA_iPKfiiiSC_SC_iiiii --------------------------
	.section	.nv.shared._ZN4vllm25paged_attention_v1_kernelIttLi120ELi8ELi128ELNS_18Fp8KVCacheDataTypeE0ELb1EEEvPT_PKS2_PKT0_S8_ifPKiSA_iPKfiiiSC_SC_iiiii,"aw",@nobits
	.sectionflags	@""
	.align	16
.nv.shared._ZN4vllm25paged_attention_v1_kernelIttLi120ELi8ELi128ELNS_18Fp8KVCacheDataTypeE0ELb1EEEvPT_PKS2_PKT0_S8_ifPKiSA_iPKfiiiSC_SC_iiiii:
	.zero		272


//--------------------- .nv.shared._ZN4vllm25paged_attention_v1_kernelIttLi112ELi8ELi128ELNS_18Fp8KVCacheDataTypeE0ELb1EEEvPT_PKS2_PKT0_S8_ifPKiSA_iPKfiiiSC_SC_iiiii --------------------------
	.section	.nv.shared._ZN4vllm25paged_attention_v1_kernelIttLi112ELi8ELi128ELNS_18Fp8KVCacheDataTypeE0ELb1EEEvPT_PKS2_PKT0_S8_ifPKiSA_iPKfiiiSC_SC_iiiii,"aw",@nobits
	.sectionflags	@""
	.align	16
.nv.shared._ZN4vllm25paged_attention_v1_kernelIttLi112ELi8ELi128ELNS_18Fp8KVCacheDataTypeE0ELb1EEEvPT_PKS2_PKT0_S8_ifPKiSA_iPKfiiiSC_SC_iiiii:
	.zero		256


//--------------------- .nv.shared._ZN4vllm25paged_attention_v1_kernelIttLi96ELi8ELi128ELNS_18Fp8KVCacheDataTypeE0ELb1EEEvPT_PKS2_PKT0_S8_ifPKiSA_iPKfiiiSC_SC_iiiii --------------------------
	.section	.nv.shared._ZN4vllm25paged_attention_v1_kernelIttLi96ELi8ELi128ELNS_18Fp8KVCacheDataTypeE0ELb1EEEvPT_PKS2_PKT0_S8_ifPKiSA_iPKfiiiSC_SC_iiiii,"aw",@nobits
	.sectionflags	@""
	.align	16
.nv.shared._ZN4vllm25paged_attention_v1_kernelIttLi96ELi8ELi128ELNS_18Fp8KVCacheDataTypeE0ELb1EEEvPT_PKS2_PKT0_S8_ifPKiSA_iPKfiiiSC_SC_iiiii:
	.zero		224


//--------------------- .nv.shared._ZN4vllm25paged_attention_v1_kernelIttLi80ELi8ELi128ELNS_18Fp8KVCacheDataTypeE0ELb1EEEvPT_PKS2_PKT0_S8_ifPKiSA_iPKfiiiSC_SC_iiiii --------------------------
	.section	.nv.shared._ZN4vllm25paged_attention_v1_kernelIttLi80ELi8ELi128ELNS_18Fp8KVCacheDataTypeE0ELb1EEEvPT_PKS2_PKT0_S8_ifPKiSA_iPKfiiiSC_SC_iiiii,"aw",@nobits
	.sectionflags	@""
	.align	16
.nv.shared._ZN4vllm25paged_attention_v1_kernelIttLi80ELi8ELi128ELNS_18Fp8KVCacheDataTypeE0ELb1EEEvPT_PKS2_PKT0_S8_ifPKiSA_iPKfiiiSC_SC_iiiii:
	.zero		192


//--------------------- .nv.shared._ZN4vllm25paged_attention_v1_kernelIttLi64ELi8ELi128ELNS_18Fp8KVCacheDataTypeE0ELb1EEEvPT_PKS2_PKT0_S8_ifPKiSA_iPKfiiiSC_SC_iiiii --------------------------
	.section	.nv.shared._ZN4vllm25paged_attention_v1_kernelIttLi64ELi8ELi128ELNS_18Fp8KVCacheDataTypeE0ELb1EEEvPT_PKS2_PKT0_S8_ifPKiSA_iPKfiiiSC_SC_iiiii,"aw",@nobits
	.sectionflags	@""
	.align	16
.nv.shared._ZN4vllm25paged_attention_v1_kernelIttLi64ELi8ELi128ELNS_18Fp8KVCacheDataTypeE0ELb1EEEvPT_PKS2_PKT0_S8_ifPKiSA_iPKfiiiSC_SC_iiiii:
	.zero		160


//--------------------- .nv.shared._ZN4vllm25paged_attention_v1_kernelIttLi32ELi8ELi128ELNS_18Fp8KVCacheDataTypeE0ELb1EEEvPT_PKS2_PKT0_S8_ifPKiSA_iPKfiiiSC_SC_iiiii --------------------------
	.section	.nv.shared._ZN4vllm25paged_attention_v1_kernelIttLi32ELi8ELi128ELNS_18Fp8KVCacheDataTypeE0ELb1EEEvPT_PKS2_PKT0_S8_ifPKiSA_iPKfiiiSC_SC_iiiii,"aw",@nobits
	.sectionflags	@""
	.align	16
.nv.shared._ZN4vllm25paged_attention_v1_kernelIttLi32ELi8ELi128ELNS_18Fp8KVCacheDataTypeE0ELb1EEEvPT_PKS2_PKT0_S8_ifPKiSA_iPKfiiiSC_SC_iiiii:
	.zero		96


//--------------------- .nv.shared._ZN4vllm25paged_attention_v1_kernelIffLi256ELi32ELi128ELNS_18Fp8KVCacheDataTypeE0ELb0EEEvPT_PKS2_PKT0_S8_ifPKiSA_iPKfiiiSC_SC_iiiii --------------------------
	.section	.nv.shared._ZN4vllm25paged_attention_v1_kernelIffLi256ELi32ELi128ELNS_18Fp8KVCacheDataTypeE0ELb0EEEvPT_PKS2_PKT0_S8_ifPKiSA_iPKfiiiSC_SC_iiiii,"aw",@nobits
	.sectionflags	@""
	.align	16
.nv.shared._ZN4vllm25paged_attention_v1_kernelIffLi256ELi32ELi128ELNS_18Fp8KVCacheDataTypeE0ELb0EEEvPT_PKS2_PKT0_S8_ifPKiSA_iPKfiiiSC_SC_iiiii:
	.zero		1056


//--------------------- .nv.shared._ZN4vllm25paged_attention_v1_kernelIffLi192ELi32ELi128ELNS_18Fp8KVCacheDataTypeE0ELb0EEEvPT_PKS2_PKT0_S8_ifPKiSA_iPKfiiiSC_SC_iiiii --------------------------
	.section	.nv.shared._ZN4vllm25paged_attention_v1_kernelIffLi192ELi32ELi128ELNS_18Fp8KVCacheDataTypeE0ELb0EEEvPT_PKS2_PKT0_S8_ifPKiSA_iPKfiiiSC_SC_iiiii,"aw",@nobits
	.sectionflags	@""
	.align	16
.nv.shared._ZN4vllm25paged_attention_v1_kernelIffLi192ELi32ELi128ELNS_18Fp8KVCacheDataTypeE0ELb0EEEvPT_PKS2_PKT0_S8_ifPKiSA_iPKfiiiSC_SC_iiiii:
	.zero		800


//--------------------- .nv.shared._ZN4vllm25paged_attention_v1_kernelIffLi128ELi32ELi128ELNS_18Fp8KVCacheDataTypeE0ELb0EEEvPT_PKS2_PKT0_S8_ifPKiSA_iPKfiiiSC_SC_iiiii --------------------------
	.section	.nv.shared._ZN4vllm25paged_attention_v1_kernelIffLi128ELi32ELi128ELNS_18Fp8KVCacheDataTypeE0ELb0EEEvPT_PKS2_PKT0_S8_ifPKiSA_iPKfiiiSC_SC_iiiii,"aw",@nobits
	.sectionflags	@""
	.align	16
.nv.shared._ZN4vllm25paged_attention_v1_kernelIffLi128ELi32ELi128ELNS_18Fp8KVCacheDataTypeE0ELb0EEEvPT_PKS2_PKT0_S8_ifPKiSA_iPKfiiiSC_SC_iiiii:
	.zero		544


//--------------------- .nv.shared._ZN4vllm25paged_attention_v1_kernelIffLi120ELi32ELi128ELNS_18Fp8KVCacheDataTypeE0ELb0EEEvPT_PKS2_PKT0_S8_ifPKiSA_iPKfiiiSC_SC_iiiii --------------------------
	.section	.nv.shared._ZN4vllm25paged_attention_v1_kernelIffLi120ELi32ELi128ELNS_18Fp8KVCacheDataTypeE0ELb0EEEvPT_PKS2_PKT0_S8_ifPKiSA_iPKfiiiSC_SC_iiiii,"aw",@nobits
	.sectionflags	@""
	.align	16
.nv.shared._ZN4vllm25paged_attention_v1_kernelIffLi120ELi32ELi128ELNS_18Fp8KVCacheDataTypeE0ELb0EEEvPT_PKS2_PKT0_S8_ifPKiSA_iPKfiiiSC_SC_iiiii:
	.zero		512


//--------------------- .nv.shared._ZN4vllm25paged_attention_v1_kernelIffLi112ELi32ELi128ELNS_18Fp8KVCacheDataTypeE0ELb0EEEvPT_PKS2_PKT0_S8_ifPKiSA_iPKfiiiSC_SC_iiiii --------------------------
	.section	.nv.shared._ZN4vllm25paged_attention_v1_kernelIffLi112ELi32ELi128ELNS_18Fp8KVCacheDataTypeE0ELb0EEEvPT_PKS2_PKT0_S8_ifPKiSA_iPKfiiiSC_SC_iiiii,"aw",@nobits
	.sectionflags	@""
	.align	16
.nv.shared._ZN4vllm25paged_attention_v1_kernelIffLi112ELi32ELi128ELNS_18Fp8KVCacheDataTypeE0ELb0EEEvPT_PKS2_PKT0_S8_ifPKiSA_iPKfiiiSC_SC_iiiii:
	.zero		480


//--------------------- .nv.shared._ZN4vllm25paged_attention_v1_kernelIffLi96ELi32ELi128ELNS_18Fp8KVCacheDataTypeE0ELb0EEEvPT_PKS2_PKT0_S8_ifPKiSA_iPKfiiiSC_SC_iiiii --------------------------
	.section	.nv.shared._ZN4vllm25paged_attention_v1_kernelIffLi96ELi32ELi128ELNS_18Fp8KVCacheDataTypeE0ELb0EEEvPT_PKS2_PKT0_S8_ifPKiSA_iPKfiiiSC_SC_iiiii,"aw",@nobits
	.sectionflags	@""
	.align	16
.nv.shared._ZN4vllm25paged_attention_v1_kernelIffLi96ELi32ELi128ELNS_18Fp8KVCacheDataTypeE0ELb0EEEvPT_PKS2_PKT0_S8_ifPKiSA_iPKfiiiSC_SC_iiiii:
	.zero		416


//--------------------- .nv.shared._ZN4vllm25paged_attention_v1_kernelIffLi80ELi32ELi128ELNS_18Fp8KVCacheDataTypeE0ELb0EEEvPT_PKS2_PKT0_S8_ifPKiSA_iPKfiiiSC_SC_iiiii --------------------------
	.section	.nv.shared._ZN4vllm25paged_attention_v1_kernelIffLi80ELi32ELi128ELNS_18Fp8KVCacheDataTypeE0ELb0EEEvPT_PKS2_PKT0_S8_ifPKiSA_iPKfiiiSC_SC_iiiii,"aw",@nobits
	.sectionflags	@""
	.align	16
.nv.shared._ZN4vllm25paged_attention_v1_kernelIffLi80ELi32ELi128ELNS_18Fp8KVCacheDataTypeE0ELb0EEEvPT_PKS2_PKT0_S8_ifPKiSA_iPKfiiiSC_SC_iiiii:
	.zero		352


//--------------------- .nv.shared._ZN4vllm25paged_attention_v1_kernelIffLi64ELi32ELi128ELNS_18Fp8KVCacheDataTypeE0ELb0EEEvPT_PKS2_PKT0_S8_ifPKiSA_iPKfiiiSC_SC_iiiii --------------------------
	.section	.nv.shared._ZN4vllm25paged_attention_v1_kernelIffLi64ELi32ELi128ELNS_18Fp8KVCacheDataTypeE0ELb0EEEvPT_PKS2_PKT0_S8_ifPKiSA_iPKfiiiSC_SC_iiiii,"aw",@nobits
	.sectionflags	@""
	.align	16
.nv.shared._ZN4vllm25paged_attention_v1_kernelIffLi64ELi32ELi128ELNS_18Fp8KVCacheDataTypeE0ELb0EEEvPT_PKS2_PKT0_S8_ifPKiSA_iPKfiiiSC_SC_iiiii:
	.zero		288


//--------------------- .nv.shared._ZN4vllm25paged_attention_v1_kernelIffLi32ELi32ELi128ELNS_18Fp8KVCacheDataTypeE0ELb0EEEvPT_PKS2_PKT0_S8_ifPKiSA_iPKfiiiSC_SC_iiiii --------------------------
	.section	.nv.shared._ZN4vllm25paged_attention_v1_kernelIffLi32ELi32ELi128ELNS_18Fp8KVCacheDataTypeE0ELb0EEEvPT_PKS2_PKT0_S8_ifPKiSA_iPKfiiiSC_SC_iiiii,"aw",@nobits
	.sectionflags	@""
	.align	16
.nv.shared._ZN4vllm25paged_attention_v1_kernelIffLi32ELi32ELi128ELNS_18Fp8KVCacheDataTypeE0ELb0EEEvPT_PKS2_PKT0_S8_ifPKiSA_iPKfiiiSC_SC_iiiii:
	.zero		160


//--------------------- .nv.shared._ZN4vllm25paged_attention_v1_kernelIffLi256ELi32ELi128ELNS_18Fp8KVCacheDataTypeE0ELb1EEEvPT_PKS2_PKT0_S8_ifPKiSA_iPKfiiiSC_SC_iiiii --------------------------
	.section	.nv.shared._ZN4vllm25paged_attention_v1_kernelIffLi256ELi32ELi128ELNS_18Fp8KVCacheDataTypeE0ELb1EEEvPT_PKS2_PKT0_S8_ifPKiSA_iPKfiiiSC_SC_iiiii,"aw",@nobits
	.sectionflags	@""
	.align	16
.nv.shared._ZN4vllm25paged_attention_v1_kernelIffLi256ELi32ELi128ELNS_18Fp8KVCacheDataTypeE0ELb1EEEvPT_PKS2_PKT0_S8_ifPKiSA_iPKfiiiSC_SC_iiiii:
	.zero		1056


//--------------------- .nv.shared._ZN4vllm25paged_attention_v1_kernelIffLi192ELi32ELi128ELNS_18Fp8KVCacheDataTypeE0ELb1EEEvPT_PKS2_PKT0_S8_ifPKiSA_iPKfiiiSC_SC_iiiii --------------------------
	.section	.nv.shared._ZN4vllm25paged_attention_v1_kernelIffLi192ELi32ELi128ELNS_18Fp8KVCacheDataTypeE0ELb1EEEvPT_PKS2_PKT0_S8_ifPKiSA_iPKfiiiSC_SC_iiiii,"aw",@nobits
	.sectionflags	@""
	.align	16
.nv.shared._ZN4vllm25paged_attention_v1_kernelIffLi192ELi32ELi128ELNS_18Fp8KVCacheDataTypeE0ELb1EEEvPT_PKS2_PKT0_S8_ifPKiSA_iPKfiiiSC_SC_iiiii:
	.zero		800


//--------------------- .nv.shared._ZN4vllm25paged_attention_v1_kernelIffLi128ELi32ELi128ELNS_18Fp8KVCacheDataTypeE0ELb1EEEvPT_PKS2_PKT0_S8_ifPKiSA_iPKfiiiSC_SC_iiiii --------------------------
	.section	.nv.shared._ZN4vllm25paged_attention_v1_kernelIffLi128ELi32ELi128ELNS_18Fp8KVCacheDataTypeE0ELb1EEEvPT_PKS2_PKT0_S8_ifPKiSA_iPKfiiiSC_SC_iiiii,"aw",@nobits
	.sectionflags	@""
	.align	16
.nv.shared._ZN4vllm25paged_attention_v1_kernelIffLi128ELi32ELi128ELNS_18Fp8KVCacheDataTypeE0ELb1EEEvPT_PKS2_PKT0_S8_ifPKiSA_iPKfiiiSC_SC_iiiii:
	.zero		544


//--------------------- .nv.shared._ZN4vllm25paged_attention_v1_kernelIffLi120ELi32ELi128ELNS_18Fp8KVCacheDataTypeE0ELb1EEEvPT_PKS2_PKT0_S8_ifPKiSA_iPKfiiiSC_SC_iiiii --------------------------
	.section	.nv.shared._ZN4vllm25paged_attention_v1_kernelIffLi120ELi32ELi128ELNS_18Fp8KVCacheDataTypeE0ELb1EEEvPT_PKS2_PKT0_S8_ifPKiSA_iPKfiiiSC_SC_iiiii,"aw",@nobits
	.sectionflags	@""
	.align	16
.nv.shared._ZN4vllm25paged_attention_v1_kernelIffLi120ELi32ELi128ELNS_18Fp8KVCacheDataTypeE0ELb1EEEvPT_PKS2_PKT0_S8_ifPKiSA_iPKfiiiSC_SC_iiiii:
	.zero		512


//--------------------- .nv.shared._ZN4vllm25paged_attention_v1_kernelIffLi112ELi32ELi128ELNS_18Fp8KVCacheDataTypeE0ELb1EEEvPT_PKS2_PKT0_S8_ifPKiSA_iPKfiiiSC_SC_iiiii --------------------------
	.section	.nv.shared._ZN4vllm25paged_attention_v1_kernelIffLi112ELi32ELi128ELNS_18Fp8KVCacheDataTypeE0ELb1EEEvPT_PKS2_PKT0_S8_ifPKiSA_iPKfiiiSC_SC_iiiii,"aw",@nobits
	.sectionflags	@""
	.align	16
.nv.shared._ZN4vllm25paged_attention_v1_kernelIffLi112ELi32ELi128ELNS_18Fp8KVCacheDataTypeE0ELb1EEEvPT_PKS2_PKT0_S8_ifPKiSA_iPKfiiiSC_SC_iiiii:
	.zero		480


//--------------------- .nv.shared._ZN4vllm25paged_attention_v1_kernelIffLi96ELi32ELi128ELNS_18Fp8KVCacheDataTypeE0ELb1EEEvPT_PKS2_PKT0_S8_ifPKiSA_iPKfiiiSC_SC_iiiii --------------------------
	.section	.nv.shared._ZN4vllm25paged_attention_v1_kernelIffLi96ELi32ELi128ELNS_18Fp8KVCacheDataTypeE0ELb1EEEvPT_PKS2_PKT0_S8_ifPKiSA_iPKfiiiSC_SC_iiiii,"aw",@nobits
	.sectionflags	@""
	.align	16
.nv.shared._ZN4vllm25paged_attention_v1_kernelIffLi96ELi32ELi128ELNS_18Fp8KVCacheDataTypeE0ELb1EEEvPT_PKS2_PKT0_S8_ifPKiSA_iPKfiiiSC_SC_iiiii:
	.zero		416


//--------------------- .nv.shared._ZN4vllm25paged_attention_v1_kernelIffLi80ELi32ELi128ELNS_18Fp8KVCacheDataTypeE0ELb1EEEvPT_PKS2_PKT0_S8_ifPKiSA_iPKfiiiSC_SC_iiiii --------------------------
	.section	.nv.shared._ZN4vllm25paged_attention_v1_kernelIffLi80ELi32ELi128ELNS_18Fp8KVCacheDataTypeE0ELb1EEEvPT_PKS2_PKT0_S8_ifPKiSA_iPKfiiiSC_SC_iiiii,"aw",@nobits
	.sectionflags	@""
	.align	16
.nv.shared._ZN4vllm25paged_attention_v1_kernelIffLi80ELi32ELi128ELNS_18Fp8KVCacheDataTypeE0ELb1EEEvPT_PKS2_PKT0_S8_ifPKiSA_iPKfiiiSC_SC_iiiii:
	.zero		352


//--------------------- .nv.shared._ZN4vllm25paged_attention_v1_kernelIffLi64ELi32ELi128ELNS_18Fp8KVCacheDataTypeE0ELb1EEEvPT_PKS2_PKT0_S8_ifPKiSA_iPKfiiiSC_SC_iiiii --------------------------
	.section	.nv.shared._ZN4vllm25paged_attention_v1_kernelIffLi64ELi32ELi128ELNS_18Fp8KVCacheDataTypeE0ELb1EEEvPT_PKS2_PKT0_S8_ifPKiSA_iPKfiiiSC_SC_iiiii,"aw",@nobits
	.sectionflags	@""
	.align	16
.nv.shared._ZN4vllm25paged_attention_v1_kernelIffLi64ELi32ELi128ELNS_18Fp8KVCacheDataTypeE0ELb1EEEvPT_PKS2_PKT0_S8_ifPKiSA_iPKfiiiSC_SC_iiiii:
	.zero		288


//--------------------- .nv.shared._ZN4vllm25paged_attention_v1_kernelIffLi32ELi32ELi128ELNS_18Fp8KVCacheDataTypeE0ELb1EEEvPT_PKS2_PKT0_S8_ifPKiSA_iPKfiiiSC_SC_iiiii --------------------------
	.section	.nv.shared._ZN4vllm25paged_attention_v1_kernelIffLi32ELi32ELi128ELNS_18Fp8KVCacheDataTypeE0ELb1EEEvPT_PKS2_PKT0_S8_ifPKiSA_iPKfiiiSC_SC_iiiii,"aw",@nobits
	.sectionflags	@""
	.align	16
.nv.shared._ZN4vllm25paged_attention_v1_kernelIffLi32ELi32ELi128ELNS_18Fp8KVCacheDataTypeE0ELb1EEEvPT_PKS2_PKT0_S8_ifPKiSA_iPKfiiiSC_SC_iiiii:
	.zero		160


//--------------------- .nv.shared._ZN4vllm25paged_attention_v1_kernelIffLi256ELi16ELi128ELNS_18Fp8KVCacheDataTypeE0ELb0EEEvPT_PKS2_PKT0_S8_ifPKiSA_iPKfiiiSC_SC_iiiii --------------------------
	.section	.nv.shared._ZN4vllm25paged_attention_v1_kernelIffLi256ELi16ELi128ELNS_18Fp8KVCacheDataTypeE0ELb0EEEvPT_PKS2_PKT0_S8_ifPKiSA_iPKfiiiSC_SC_iiiii,"aw",@nobits
	.sectionflags	@""
	.align	16
.nv.shared._ZN4vllm25paged_attention_v1_kernelIffLi256ELi16ELi128ELNS_18Fp8KVCacheDataTypeE0ELb0EEEvPT_PKS2_PKT0_S8_ifPKiSA_iPKfiiiSC_SC_iiiii:
	.zero		1056


//--------------------- .nv.shared._ZN4vllm25paged_attention_v1_kernelIffLi192ELi16ELi128ELNS_18Fp8KVCacheDataTypeE0ELb0EEEvPT_PKS2_PKT0_S8_ifPKiSA_iPKfiiiSC_SC_iiiii --------------------------
	.section	.nv.shared._ZN4vllm25paged_attention_v1_kernelIffLi192ELi16ELi128ELNS_18Fp8KVCacheDataTypeE0ELb0EEEvPT_PKS2_PKT0_S8_ifPKiSA_iPKfiiiSC_SC_iiiii,"aw",@nobits
	.sectionflags	@""
	.align	16
.nv.shared._ZN4vllm25paged_attention_v1_kernelIffLi192ELi16ELi128ELNS_18Fp8KVCacheDataTypeE0ELb0EEEvPT_PKS2_PKT0_S8_ifPKiSA_iPKfiiiSC_SC_iiiii:
	.zero		800


//--------------------- .nv.shared._ZN4vllm25paged_attention_v1_kernelIffLi128ELi16ELi128ELNS_18Fp8KVCacheDataTypeE0ELb0EEEvPT_PKS2_PKT0_S8_ifPKiSA_iPKfiiiSC_SC_iiiii --------------------------
	.section	.nv.shared._ZN4vllm25paged_attention_v1_kernelIffLi128ELi16ELi128ELNS_18Fp8KVCacheDataTypeE0ELb0EEEvPT_PKS2_PKT0_S8_ifPKiSA_iPKfiiiSC_SC_iiiii,"aw",@nobits
	.sectionflags	@""
	.align	16
.nv.shared._ZN4vllm25paged_attention_v1_kernelIffLi128ELi16ELi128ELNS_18Fp8KVCacheDataTypeE0ELb0EEEvPT_PKS2_PKT0_S8_ifPKiSA_iPKfiiiSC_SC_iiiii:
	.zero		544


//--------------------- .nv.shared._ZN4vllm25paged_attention_v1_kernelIffLi120ELi16ELi128ELNS_18Fp8KVCacheDataTypeE0ELb0EEEvPT_PKS2_PKT0_S8_ifPKiSA_iPKfiiiSC_SC_iiiii --------------------------
	.section	.nv.shared._ZN4vllm25paged_attention_v1_kernelIffLi120ELi16ELi128ELNS_18Fp8KVCacheDataTypeE0ELb0EEEvPT_PKS2_PKT0_S8_ifPKiSA_iPKfiiiSC_SC_iiiii,"aw",@nobits
	.sectionflags	@""
	.align	16
.nv.shared._ZN4vllm25paged_attention_v1_kernelIffLi120ELi16ELi128ELNS_18Fp8KVCacheDataTypeE0ELb0EEEvPT_PKS2_PKT0_S8_ifPKiSA_iPKfiiiSC_SC_iiiii:
	.zero		512


//--------------------- .nv.shared._ZN4vllm25paged_attention_v1_kernelIffLi112ELi16ELi128ELNS_18Fp8KVCacheDataTypeE0ELb0EEEvPT_PKS2_PKT0_S8_ifPKiSA_iPKfiiiSC_SC_iiiii --------------------------
	.section	.nv.shared._ZN4vllm25paged_attention_v1_kernelIffLi112ELi16ELi128ELNS_18Fp8KVCacheDataTypeE0ELb0EEEvPT_PKS2_PKT0_S8_ifPKiSA_iPKfiiiSC_SC_iiiii,"aw",@nobits
	.sectionflags	@""
	.align	16
.nv.shared._ZN4vllm25paged_attention_v1_kernelIffLi112ELi16ELi128ELNS_18Fp8KVCacheDataTypeE0ELb0EEEvPT_PKS2_PKT0_S8_ifPKiSA_iPKfiiiSC_SC_iiiii:
	.zero		480


//--------------------- .nv.shared._ZN4vllm25paged_attention_v1_kernelIffLi96ELi16ELi128ELNS_18Fp8KVCacheDataTypeE0ELb0EEEvPT_PKS2_PKT0_S8_ifPKiSA_iPKfiiiSC_SC_iiiii --------------------------
	.section	.nv.shared._ZN4vllm25paged_attention_v1_kernelIffLi96ELi16ELi128ELNS_18Fp8KVCacheDataTypeE0ELb0EEEvPT_PKS2_PKT0_S8_ifPKiSA_iPKfiiiSC_SC_iiiii,"aw",@nobits
	.sectionflags	@""
	.align	16
.nv.shared._ZN4vllm25paged_attention_v1_kernelIffLi96ELi16ELi128ELNS_18Fp8KVCacheDataTypeE0ELb0EEEvPT_PKS2_PKT0_S8_ifPKiSA_iPKfiiiSC_SC_iiiii:
	.zero		416


//--------------------- .nv.shared._ZN4vllm25paged_attention_v1_kernelIffLi80ELi16ELi128ELNS_18Fp8KVCacheDataTypeE0ELb0EEEvPT_PKS2_PKT0_S8_ifPKiSA_iPKfiiiSC_SC_iiiii --------------------------
	.section	.nv.shared._ZN4vllm25paged_attention_v1_kernelIffLi80ELi16ELi128ELNS_18Fp8KVCacheDataTypeE0ELb0EEEvPT_PKS2_PKT0_S8_ifPKiSA_iPKfiiiSC_SC_iiiii,"aw",@nobits
	.sectionflags	@""
	.align	16
.nv.shared._ZN4vllm25paged_attention_v1_kernelIffLi80ELi16ELi128ELNS_18Fp8KVCacheDataTypeE0ELb0EEEvPT_PKS2_PKT0_S8_ifPKiSA_iPKfiiiSC_SC_iiiii:
	.zero		352


//--------------------- .nv.shared._ZN4vllm25paged_attention_v1_kernelIffLi64ELi16ELi128ELNS_18Fp8KVCacheDataTypeE0ELb0EEEvPT_PKS2_PKT0_S8_ifPKiSA_iPKfiiiSC_SC_iiiii --------------------------
	.section	.nv.shared._ZN4vllm25paged_attention_v1_kernelIffLi64ELi16ELi128ELNS_18Fp8KVCacheDataTypeE0ELb0EEEvPT_PKS2_PKT0_S8_ifPKiSA_iPKfiiiSC_SC_iiiii,"aw",@nobits
	.sectionflags	@""
	.align	16
.nv.shared._ZN4vllm25paged_attention_v1_kernelIffLi64ELi16ELi128ELNS_18Fp8KVCacheDataTypeE0ELb0EEEvPT_PKS2_PKT0_S8_ifPKiSA_iPKfiiiSC_SC_iiiii:
	.zero		288


//--------------------- .nv.shared._ZN4vllm25paged_attention_v1_kernelIffLi32ELi16ELi128ELNS_18Fp8KVCacheDataTypeE0ELb0EEEvPT_PKS2_PKT0_S8_ifPKiSA_iPKfiiiSC_SC_iiiii --------------------------
	.section	.nv.shared._ZN4vllm25paged_attention_v1_kernelIffLi32ELi16ELi128ELNS_18Fp8KVCacheDataTypeE0ELb0EEEvPT_PKS2_PKT0_S8_ifPKiSA_iPKfiiiSC_SC_iiiii,"aw",@nobits
	.sectionflags	@""
	.align	16
.nv.shared._ZN4vllm25paged_attention_v1_kernelIffLi32ELi16ELi128ELNS_18Fp8KVCacheDataTypeE0ELb0EEEvPT_PKS2_PKT0_S8_ifPKiSA_iPKfiiiSC_SC_iiiii:
	.zero		160


//--------------------- .nv.shared._ZN4vllm25paged_attention_v1_kernelIffLi256ELi16ELi128ELNS_18Fp8KVCacheDataTypeE0ELb1EEEvPT_PKS2_PKT0_S8_ifPKiSA_iPKfiiiSC_SC_iiiii --------------------------
	.section	.nv.shared._ZN4vllm25paged_attention_v1_kernelIffLi256ELi16ELi128ELNS_18Fp8KVCacheDataTypeE0ELb1EEEvPT_PKS2_PKT0_S8_ifPKiSA_iPKfiiiSC_SC_iiiii,"aw",@nobits
	.sectionflags	@""
	.align	16
.nv.shared._ZN4vllm25paged_attention_v1_kernelIffLi256ELi16ELi128ELNS_18Fp8KVCacheDataTypeE0ELb1EEEvPT_PKS2_PKT0_S8_ifPKiSA_iPKfiiiSC_SC_iiiii:
	.zero		1056


//--------------------- .nv.shared._ZN4vllm25paged_attention_v1_kernelIffLi192ELi16ELi128ELNS_18Fp8KVCacheDataTypeE0ELb1EEEvPT_PKS2_PKT0_S8_ifPKiSA_iPKfiiiSC_SC_iiiii --------------------------
	.section	.nv.shared._ZN4vllm25paged_attention_v1_kernelIffLi192ELi16ELi128ELNS_18Fp8KVCacheDataTypeE0ELb1EEEvPT_PKS2_PKT0_S8_ifPKiSA_iPKfiiiSC_SC_iiiii,"aw",@nobits
	.sectionflags	@""
	.align	16
.nv.shared._ZN4vllm25paged_attention_v1_kernelIffLi192ELi16ELi128ELNS_18Fp8KVCacheDataTypeE0ELb1EEEvPT_PKS2_PKT0_S8_ifPKiSA_iPKfiiiSC_SC_iiiii:
	.zero		800


//--------------------- .nv.shared._ZN4vllm25paged_attention_v1_kernelIffLi128ELi16ELi128ELNS_18Fp8KVCacheDataTypeE0ELb1EEEvPT_PKS2_PKT0_S8_ifPKiSA_iPKfiiiSC_SC_iiiii --------------------------
	.section	.nv.shared._ZN4vllm25paged_attention_v1_kernelIffLi128ELi16ELi128ELNS_18Fp8KVCacheDataTypeE0ELb1EEEvPT_PKS2_PKT0_S8_ifPKiSA_iPKfiiiSC_SC_iiiii,"aw",@nobits
	.sectionflags	@""
	.align	16
.nv.shared._ZN4vllm25paged_attention_v1_kernelIffLi128ELi16ELi128ELNS_18Fp8KVCacheDataTypeE0ELb1EEEvPT_PKS2_PKT0_S8_ifPKiSA_iPKfiiiSC_SC_iiiii:
	.zero		544


//--------------------- .nv.shared._ZN4vllm25paged_attention_v1_kernelIffLi120ELi16ELi128ELNS_18Fp8KVCacheDataTypeE0ELb1EEEvPT_PKS2_PKT0_S8_ifPKiSA_iPKfiiiSC_SC_iiiii --------------------------
	.section	.nv.shared._ZN4vllm25paged_attention_v1_kernelIffLi120ELi16ELi128ELNS_18Fp8KVCacheDataTypeE0ELb1EEEvPT_PKS2_PKT0_S8_ifPKiSA_iPKfiiiSC_SC_iiiii,"aw",@nobits
	.sectionflags	@""
	.align	16
.nv.shared._ZN4vllm25paged_attention_v1_kernelIffLi120ELi16ELi128ELNS_18Fp8KVCacheDataTypeE0ELb1EEEvPT_PKS2_PKT0_S8_ifPKiSA_iPKfiiiSC_SC_iiiii:
	.zero		512


//--------------------- .nv.shared._ZN4vllm25paged_attention_v1_kernelIffLi112ELi16ELi128ELNS_18Fp8KVCacheDataTypeE0ELb1EEEvPT_PKS2_PKT0_S8_ifPKiSA_iPKfiiiSC_SC_iiiii --------------------------
	.section	.nv.shared._ZN4vllm25paged_attention_v1_kernelIffLi112ELi16ELi128ELNS_18Fp8KVCacheDataTypeE0ELb1EEEvPT_PKS2_PKT0_S8_ifPKiSA_iPKfiiiSC_SC_iiiii,"aw",@nobits
	.sectionflags	@""
	.align	16
.nv.shared._ZN4vllm25paged_attention_v1_kernelIffLi112ELi16ELi128ELNS_18Fp8KVCacheDataTypeE0ELb1EEEvPT_PKS2_PKT0_S8_ifPKiSA_iPKfiiiSC_SC_iiiii:
	.zero		480


//--------------------- .nv.shared._ZN4vllm25paged_attention_v1_kernelIffLi96ELi16ELi128ELNS_18Fp8KVCacheDataTypeE0ELb1EEEvPT_PKS2_PKT0_S8_ifPKiSA_iPKfiiiSC_SC_iiiii --------------------------
	.section	.nv.shared._ZN4vllm25paged_attention_v1_kernelIffLi96ELi16ELi128ELNS_18Fp8KVCacheDataTypeE0ELb1EEEvPT_PKS2_PKT0_S8_ifPKiSA_iPKfiiiSC_SC_iiiii,"aw",@nobits
	.sectionflags	@""
	.align	16
.nv.shared._ZN4vllm25paged_attention_v1_kernelIffLi96ELi16ELi128ELNS_18Fp8KVCacheDataTypeE0ELb1EEEvPT_PKS2_PKT0_S8_ifPKiSA_iPKfiiiSC_SC_iiiii:
	.zero		416


//--------------------- .nv.shared._ZN4vllm25paged_attention_v1_kernelIffLi80ELi16ELi128ELNS_18Fp8KVCacheDataTypeE0ELb1EEEvPT_PKS2_PKT0_S8_ifPKiSA_iPKfiiiSC_SC_iiiii --------------------------
	.section	.nv.shared._ZN4vllm25paged_attention_v1_kernelIffLi80ELi16ELi128ELNS_18Fp8KVCacheDataTypeE0ELb1EEEvPT_PKS2_PKT0_S8_ifPKiSA_iPKfiiiSC_SC_iiiii,"aw",@nobits
	.sectionflags	@""
	.align	16
.nv.shared._ZN4vllm25paged_attention_v1_kernelIffLi80ELi16ELi128ELNS_18Fp8KVCacheDataTypeE0ELb1EEEvPT_PKS2_PKT0_S8_ifPKiSA_iPKfiiiSC_SC_iiiii:
	.zero		352


//--------------------- .nv.shared._ZN4vllm25paged_attention_v1_kernelIffLi64ELi16ELi128ELNS_18Fp8KVCacheDataTypeE0ELb1EEEvPT_PKS2_PKT0_S8_ifPKiSA_iPKfiiiSC_SC_iiiii --------------------------
	.section	.nv.shared._ZN4vllm25paged_attention_v1_kernelIffLi64ELi16ELi128ELNS_18Fp8KVCacheDataTypeE0ELb1EEEvPT_PKS2_PKT0_S8_ifPKiSA_iPKfiiiSC_SC_iiiii,"aw",@nobits
	.sectionflags	@""
	.align	16
.nv.shared._ZN4vllm25paged_attention_v1_kernelIffLi64ELi16ELi128ELNS_18Fp8KVCacheDataTypeE0ELb1EEEvPT_PKS2_PKT0_S8_ifPKiSA_iPKfiiiSC_SC_iiiii:
	.zero		288


//--------------------- .nv.shared._ZN4vllm25paged_attention_v1_kernelIffLi32ELi16ELi128ELNS_18Fp8KVCacheDataTypeE0ELb1EEEvPT_PKS2_PKT0_S8_ifPKiSA_iPKfiiiSC_SC_iiiii --------------------------
	.section	.nv.shared._ZN4vllm25paged_attention_v1_kernelIffLi32ELi16ELi128ELNS_18Fp8KVCacheDataTypeE0ELb1EEEvPT_PKS2_PKT0_S8_ifPKiSA_iPKfiiiSC_SC_iiiii,"aw",@nobits
	.sectionflags	@""
	.align	16
.nv.shared._ZN4vllm25paged_attention_v1_kernelIffLi32ELi16ELi128ELNS_18Fp8KVCacheDataTypeE0ELb1EEEvPT_PKS2_PKT0_S8_ifPKiSA_iPKfiiiSC_SC_iiiii:
	.zero		160


//--------------------- .nv.shared._ZN4vllm25paged_attention_v1_kernelIffLi256ELi8ELi128ELNS_18Fp8KVCacheDataTypeE0ELb0EEEvPT_PKS2_PKT0_S8_ifPKiSA_iPKfiiiSC_SC_iiiii --------------------------
	.section	.nv.shared._ZN4vllm25paged_attention_v1_kernelIffLi256ELi8ELi128ELNS_18Fp8KVCacheDataTypeE0ELb0EEEvPT_PKS2_PKT0_S8_ifPKiSA_iPKfiiiSC_SC_iiiii,"aw",@nobits
	.sectionflags	@""
	.align	16
.nv.shared._ZN4vllm25paged_attention_v1_kernelIffLi256ELi8ELi128ELNS_18Fp8KVCacheDataTypeE0ELb0EEEvPT_PKS2_PKT0_S8_ifPKiSA_iPKfiiiSC_SC_iiiii:
	.zero		1056


//--------------------- .nv.shared._ZN4vllm25paged_attention_v1_kernelIffLi192ELi8ELi128ELNS_18Fp8KVCacheDataTypeE0ELb0EEEvPT_PKS2_PKT0_S8_ifPKiSA_iPKfiiiSC_SC_iiiii --------------------------
	.section	.nv.shared._ZN4vllm25paged_attention_v1_kernelIffLi192ELi8ELi128ELNS_18Fp8KVCacheDataTypeE0ELb0EEEvPT_PKS2_PKT0_S8_ifPKiSA_iPKfiiiSC_SC_iiiii,"aw",@nobits
	.sectionflags	@""
	.align	16
.nv.shared._ZN4vllm25paged_attention_v1_kernelIffLi192ELi8ELi128ELNS_18Fp8KVCacheDataTypeE0ELb0EEEvPT_PKS2_PKT0_S8_ifPKiSA_iPKfiiiSC_SC_iiiii:
	.zero		800


//--------------------- .nv.shared._ZN4vllm25paged_attention_v1_kernelIffLi128ELi8ELi128ELNS_18Fp8KVCacheDataTypeE0ELb0EEEvPT_PKS2_PKT0_S8_ifPKiSA_iPKfiiiSC_SC_iiiii --------------------------
	.section	.nv.shared._ZN4vllm25paged_attention_v1_kernelIffLi128ELi8ELi128ELNS_18Fp8KVCacheDataTypeE0ELb0EEEvPT_PKS2_PKT0_S8_ifPKiSA_iPKfiiiSC_SC_iiiii,"aw",@nobits
	.sectionflags	@""
	.align	16
.nv.shared._ZN4vllm25paged_attention_v1_kernelIffLi128ELi8ELi128ELNS_18Fp8KVCacheDataTypeE0ELb0EEEvPT_PKS2_PKT0_S8_ifPKiSA_iPKfiiiSC_SC_iiiii:
	.zero		544


//--------------------- .nv.shared._ZN4vllm25paged_attention_v1_kernelIffLi120ELi8ELi128ELNS_18Fp8KVCacheDataTypeE0ELb0EEEvPT_PKS2_PKT0_S8_ifPKiSA_iPKfiiiSC_SC_iiiii --------------------------
	.section	.nv.shared._ZN4vllm25paged_attention_v1_kernelIffLi120ELi8ELi128ELNS_18Fp8KVCacheDataTypeE0ELb0EEEvPT_PKS2_PKT0_S8_ifPKiSA_iPKfiiiSC_SC_iiiii,"aw",@nobits
	.sectionflags	@""
	.align	16
.nv.shared._ZN4vllm25paged_attention_v1_kernelIffLi120ELi8ELi128ELNS_18Fp8KVCacheDataTypeE0ELb0EEEvPT_PKS2_PKT0_S8_ifPKiSA_iPKfiiiSC_SC_iiiii:
	.zero		512


//--------------------- .nv.shared._ZN4vllm25paged_attention_v1_kernelIffLi112ELi8ELi128ELNS_18Fp8KVCacheDataTypeE0ELb0EEEvPT_PKS2_PKT0_S8_ifPKiSA_iPKfiiiSC_SC_iiiii --------------------------
	.section	.nv.shared._ZN4vllm25paged_attention_v1_kernelIffLi112ELi8ELi128ELNS_18Fp8KVCacheDataTypeE0ELb0EEEvPT_PKS2_PKT0_S8_ifPKiSA_iPKfiiiSC_SC_iiiii,"aw",@nobits
	.sectionflags	@""
	.align	16
.nv.shared._ZN4vllm25paged_attention_v1_kernelIffLi112ELi8ELi128ELNS_18Fp8KVCacheDataTypeE0ELb0EEEvPT_PKS2_PKT0_S8_ifPKiSA_iPKfiiiSC_SC_iiiii:
	.zero		480


//--------------------- .nv.shared._ZN4vllm25paged_attention_v1_kernelIffLi96ELi8ELi128ELNS_18Fp8KVCacheDataTypeE0ELb0EEEvPT_PKS2_PKT0_S8_ifPKiSA_iPKfiiiSC_SC_iiiii --------------------------
	.section	.nv.shared._ZN4vllm25paged_attention_v1_kernelIffLi96ELi8ELi128ELNS_18Fp8KVCacheDataTypeE0ELb0EEEvPT_PKS2_PKT0_S8_ifPKiSA_iPKfiiiSC_SC_iiiii,"aw",@nobits
	.sectionflags	@""
	.align	16
.nv.shared._ZN4vllm25paged_attention_v1_kernelIffLi96ELi8ELi128ELNS_18Fp8KVCacheDataTypeE0ELb0EEEvPT_PKS2_PKT0_S8_ifPKiSA_iPKfiiiSC_SC_iiiii:
	.zero		416


//--------------------- .nv.shared._ZN4vllm25paged_attention_v1_kernelIffLi80ELi8ELi128ELNS_18Fp8KVCacheDataTypeE0ELb0EEEvPT_PKS2_PKT0_S8_ifPKiSA_iPKfiiiSC_SC_iiiii --------------------------
	.section	.nv.shared._ZN4vllm25paged_attention_v1_kernelIffLi80ELi8ELi128ELNS_18Fp8KVCacheDataTypeE0ELb0EEEvPT_PKS2_PKT0_S8_ifPKiSA_iPKfiiiSC_SC_iiiii,"aw",@nobits
	.sectionflags	@""
	.align	16
.nv.shared._ZN4vllm25paged_attention_v1_kernelIffLi80ELi8ELi128ELNS_18Fp8KVCacheDataTypeE0ELb0EEEvPT_PKS2_PKT0_S8_ifPKiSA_iPKfiiiSC_SC_iiiii:
	.zero		352


//--------------------- .nv.shared._ZN4vllm25paged_attention_v1_kernelIffLi64ELi8ELi128ELNS_18Fp8KVCacheDataTypeE0ELb0EEEvPT_PKS2_PKT0_S8_ifPKiSA_iPKfiiiSC_SC_iiiii --------------------------
	.section	.nv.shared._ZN4vllm25paged_attention_v1_kernelIffLi64ELi8ELi128ELNS_18Fp8KVCacheDataTypeE0ELb0EEEvPT_PKS2_PKT0_S8_ifPKiSA_iPKfiiiSC_SC_iiiii,"aw",@nobits
	.sectionflags	@""
	.align	16
.nv.shared._ZN4vllm25paged_attention_v1_kernelIffLi64ELi8ELi128ELNS_18Fp8KVCacheDataTypeE0ELb0EEEvPT_PKS2_PKT0_S8_ifPKiSA_iPKfiiiSC_SC_iiiii:
	.zero		288


//--------------------- .nv.shared._ZN4vllm25paged_attention_v1_kernelIffLi32ELi8ELi128ELNS_18Fp8KVCacheDataTypeE0ELb0EEEvPT_PKS2_PKT0_S8_ifPKiSA_iPKfiiiSC_SC_iiiii --------------------------
	.section	.nv.shared._ZN4vllm25paged_attention_v1_kernelIffLi32ELi8ELi128ELNS_18Fp8KVCacheDataTypeE0ELb0EEEvPT_PKS2_PKT0_S8_ifPKiSA_iPKfiiiSC_SC_iiiii,"aw",@nobits
	.sectionflags	@""
	.align	16
.nv.shared._ZN4vllm25paged_attention_v1_kernelIffLi32ELi8ELi128ELNS_18Fp8KVCacheDataTypeE0ELb0EEEvPT_PKS2_PKT0_S8_ifPKiSA_iPKfiiiSC_SC_iiiii:
	.zero		160


//--------------------- .nv.shared._ZN4vllm25paged_attention_v1_kernelIffLi256ELi8ELi128ELNS_18Fp8KVCacheDataTypeE0ELb1EEEvPT_PKS2_PKT0_S8_ifPKiSA_iPKfiiiSC_SC_iiiii --------------------------
	.section	.nv.shared._ZN4vllm25paged_attention_v1_kernelIffLi256ELi8ELi128ELNS_18Fp8KVCacheDataTypeE0ELb1EEEvPT_PKS2_PKT0_S8_ifPKiSA_iPKfiiiSC_SC_iiiii,"aw",@nobits
	.sectionflags	@""
	.align	16
.nv.shared._ZN4vllm25paged_attention_v1_kernelIffLi256ELi8ELi128ELNS_18Fp8KVCacheDataTypeE0ELb1EEEvPT_PKS2_PKT0_S8_ifPKiSA_iPKfiiiSC_SC_iiiii:
	.zero		1056


//--------------------- .nv.shared._ZN4vllm25paged_attention_v1_kernelIffLi192ELi8ELi128ELNS_18Fp8KVCacheDataTypeE0ELb1EEEvPT_PKS2_PKT0_S8_ifPKiSA_iPKfiiiSC_SC_iiiii --------------------------
	.section	.nv.shared._ZN4vllm25paged_attention_v1_kernelIffLi192ELi8ELi128ELNS_18Fp8KVCacheDataTypeE0ELb1EEEvPT_PKS2_PKT0_S8_ifPKiSA_iPKfiiiSC_SC_iiiii,"aw",@nobits
	.sectionflags	@""
	.align	16
.nv.shared._ZN4vllm25paged_attention_v1_kernelIffLi192ELi8ELi128ELNS_18Fp8KVCacheDataTypeE0ELb1EEEvPT_PKS2_PKT0_S8_ifPKiSA_iPKfiiiSC_SC_iiiii:
	.zero		800


//--------------------- .nv.shared._ZN4vllm25paged_attention_v1_kernelIffLi128ELi8ELi128ELNS_18Fp8KVCacheDataTypeE0ELb1EEEvPT_PKS2_PKT0_S8_ifPKiSA_iPKfiiiSC_SC_iiiii --------------------------
	.section	.nv.shared._ZN4vllm25paged_attention_v1_kernelIffLi128ELi8ELi128ELNS_18Fp8KVCacheDataTypeE0ELb1EEEvPT_PKS2_PKT0_S8_ifPKiSA_iPKfiiiSC_SC_iiiii,"aw",@nobits
	.sectionflags	@""
	.align	16
.nv.shared._ZN4vllm25paged_attention_v1_kernelIffLi128ELi8ELi128ELNS_18Fp8KVCacheDataTypeE0ELb1EEEvPT_PKS2_PKT0_S8_ifPKiSA_iPKfiiiSC_SC_iiiii:
	.zero		544


//--------------------- .nv.shared._ZN4vllm25paged_attention_v1_kernelIffLi120ELi8ELi128ELNS_18Fp8KVCacheDataTypeE0ELb1EEEvPT_PKS2_PKT0_S8_ifPKiSA_iPKfiiiSC_SC_iiiii --------------------------
	.section	.nv.shared._ZN4vllm25paged_attention_v1_kernelIffLi120ELi8ELi128ELNS_18Fp8KVCacheDataTypeE0ELb1EEEvPT_PKS2_PKT0_S8_ifPKiSA_iPKfiiiSC_SC_iiiii,"aw",@nobits
	.sectionflags	@""
	.align	16
.nv.shared._ZN4vllm25paged_attention_v1_kernelIffLi120ELi8ELi128ELNS_18Fp8KVCacheDataTypeE0ELb1EEEvPT_PKS2_PKT0_S8_ifPKiSA_iPKfiiiSC_SC_iiiii:
	.zero		512


//--------------------- .nv.shared._ZN4vllm25paged_attention_v1_kernelIffLi112ELi8ELi128ELNS_18Fp8KVCacheDataTypeE0ELb1EEEvPT_PKS2_PKT0_S8_ifPKiSA_iPKfiiiSC_SC_iiiii --------------------------
	.section	.nv.shared._ZN4vllm25paged_attention_v1_kernelIffLi112ELi8ELi128ELNS_18Fp8KVCacheDataTypeE0ELb1EEEvPT_PKS2_PKT0_S8_ifPKiSA_iPKfiiiSC_SC_iiiii,"aw",@nobits
	.sectionflags	@""
	.align	16
.nv.shared._ZN4vllm25paged_attention_v1_kernelIffLi112ELi8ELi128ELNS_18Fp8KVCacheDataTypeE0ELb1EEEvPT_PKS2_PKT0_S8_ifPKiSA_iPKfiiiSC_SC_iiiii:
	.zero		480


//--------------------- .nv.shared._ZN4vllm25paged_attention_v1_kernelIffLi96ELi8ELi128ELNS_18Fp8KVCacheDataTypeE0ELb1EEEvPT_PKS2_PKT0_S8_ifPKiSA_iPKfiiiSC_SC_iiiii --------------------------
	.section	.nv.shared._ZN4vllm25paged_attention_v1_kernelIffLi96ELi8ELi128ELNS_18Fp8KVCacheDataTypeE0ELb1EEEvPT_PKS2_PKT0_S8_ifPKiSA_iPKfiiiSC_SC_iiiii,"aw",@nobits
	.sectionflags	@""
	.align	16
.nv.shared._ZN4vllm25paged_attention_v1_kernelIffLi96ELi8ELi128ELNS_18Fp8KVCacheDataTypeE0ELb1EEEvPT_PKS2_PKT0_S8_ifPKiSA_iPKfiiiSC_SC_iiiii:
	.zero		416


//--------------------- .nv.shared._ZN4vllm25paged_attention_v1_kernelIffLi80ELi8ELi128ELNS_18Fp8KVCacheDataTypeE0ELb1EEEvPT_PKS2_PKT0_S8_ifPKiSA_iPKfiiiSC_SC_iiiii --------------------------
	.section	.nv.shared._ZN4vllm25paged_attention_v1_kernelIffLi80ELi8ELi128ELNS_18Fp8KVCacheDataTypeE0ELb1EEEvPT_PKS2_PKT0_S8_ifPKiSA_iPKfiiiSC_SC_iiiii,"aw",@nobits
	.sectionflags	@""
	.align	16
.nv.shared._ZN4vllm25paged_attention_v1_kernelIffLi80ELi8ELi128ELNS_18Fp8KVCacheDataTypeE0ELb1EEEvPT_PKS2_PKT0_S8_ifPKiSA_iPKfiiiSC_SC_iiiii:
	.zero		352


//--------------------- .nv.shared._ZN4vllm25paged_attention_v1_kernelIffLi64ELi8ELi128ELNS_18Fp8KVCacheDataTypeE0ELb1EEEvPT_PKS2_PKT0_S8_ifPKiSA_iPKfiiiSC_SC_iiiii --------------------------
	.section	.nv.shared._ZN4vllm25paged_attention_v1_kernelIffLi64ELi8ELi128ELNS_18Fp8KVCacheDataTypeE0ELb1EEEvPT_PKS2_PKT0_S8_ifPKiSA_iPKfiiiSC_SC_iiiii,"aw",@nobits
	.sectionflags	@""
	.align	16
.nv.shared._ZN4vllm25paged_attention_v1_kernelIffLi64ELi8ELi128ELNS_18Fp8KVCacheDataTypeE0ELb1EEEvPT_PKS2_PKT0_S8_ifPKiSA_iPKfiiiSC_SC_iiiii:
	.zero		288


//--------------------- .nv.shared._ZN4vllm25paged_attention_v1_kernelIffLi32ELi8ELi128ELNS_18Fp8KVCacheDataTypeE0ELb1EEEvPT_PKS2_PKT0_S8_ifPKiSA_iPKfiiiSC_SC_iiiii --------------------------
	.section	.nv.shared._ZN4vllm25paged_attention_v1_kernelIffLi32ELi8ELi128ELNS_18Fp8KVCacheDataTypeE0ELb1EEEvPT_PKS2_PKT0_S8_ifPKiSA_iPKfiiiSC_SC_iiiii,"aw",@nobits
	.sectionflags	@""
	.align	16
.nv.shared._ZN4vllm25paged_attention_v1_kernelIffLi32ELi8ELi128ELNS_18Fp8KVCacheDataTypeE0ELb1EEEvPT_PKS2_PKT0_S8_ifPKiSA_iPKfiiiSC_SC_iiiii:
	.zero		160


//--------------------- SYMBOLS --------------------------

	.type		__assertfail,@function
